	.target	sm_90a

	.elftype	@"ET_EXEC"


//--------------------- .note.nv.tkinfo           --------------------------
	.section	.note.nv.tkinfo,"",@"SHT_NOTE"
	.sectionflags	@"SHF_NOTE_NV_TKINFO"
	.tkinfo
        /*0018*/ 	.word	0x00000002
        /*0030*/ 	.string	""
        /*0030*/ 	.string	"ptxas"
        /*0030*/ 	.string	"Cuda compilation tools, release 13.0, V13.0.88"
        /*0030*/ 	.string	"Build cuda_13.0.r13.0/compiler.36424714_0"
        /*0030*/ 	.string	"-arch sm_90a -m 64 "



//--------------------- .note.nv.cuinfo           --------------------------
	.section	.note.nv.cuinfo,"",@"SHT_NOTE"
	.sectionflags	@"SHF_NOTE_NV_CUINFO"
        /*0018*/ 	.short	0x0002
        /*001a*/ 	.short	0x005a
        /*001c*/ 	.short	0x0082
	.zero		2


//--------------------- .nv.info                  --------------------------
	.section	.nv.info,"",@"SHT_CUDA_INFO"
	.align	4


	//----- nvinfo : EIATTR_REGCOUNT
	.align		4
        /*0000*/ 	.byte	0x04, 0x2f
        /*0002*/ 	.short	(.L_12 - .L_11)
	.align		4
.L_11:
        /*0004*/ 	.word	index@(_ZN5flash24flash_fwd_splitkv_kernelI23Flash_fwd_kernel_traitsILi64ELi64ELi128ELi4ELb0ELb0EN7cutlass10bfloat16_tE19Flash_kernel_traitsILi64ELi64ELi128ELi4ES3_EELb1ELb0ELb1ELb0ELb0ELb1ELb1ELb1EEEvNS_16Flash_fwd_paramsE)
        /*0008*/ 	.word	0x000000fc


	//----- nvinfo : EIATTR_FRAME_SIZE
	.align		4
.L_12:
        /*000c*/ 	.byte	0x04, 0x11
        /*000e*/ 	.short	(.L_14 - .L_13)
	.align		4
.L_13:
        /*0010*/ 	.word	index@(_ZN5flash24flash_fwd_splitkv_kernelI23Flash_fwd_kernel_traitsILi64ELi64ELi128ELi4ELb0ELb0EN7cutlass10bfloat16_tE19Flash_kernel_traitsILi64ELi64ELi128ELi4ES3_EELb1ELb0ELb1ELb0ELb0ELb1ELb1ELb1EEEvNS_16Flash_fwd_paramsE)
        /*0014*/ 	.word	0x00000000


	//----- nvinfo : EIATTR_REGCOUNT
	.align		4
.L_14:
        /*0018*/ 	.byte	0x04, 0x2f
        /*001a*/ 	.short	(.L_16 - .L_15)
	.align		4
.L_15:
        /*001c*/ 	.word	index@(_ZN5flash24flash_fwd_splitkv_kernelI23Flash_fwd_kernel_traitsILi64ELi64ELi128ELi4ELb0ELb0EN7cutlass10bfloat16_tE19Flash_kernel_traitsILi64ELi64ELi128ELi4ES3_EELb1ELb0ELb1ELb0ELb0ELb0ELb1ELb1EEEvNS_16Flash_fwd_paramsE)
        /*0020*/ 	.word	0x000000b8


	//----- nvinfo : EIATTR_FRAME_SIZE
	.align		4
.L_16:
        /*0024*/ 	.byte	0x04, 0x11
        /*0026*/ 	.short	(.L_18 - .L_17)
	.align		4
.L_17:
        /*0028*/ 	.word	index@(_ZN5flash24flash_fwd_splitkv_kernelI23Flash_fwd_kernel_traitsILi64ELi64ELi128ELi4ELb0ELb0EN7cutlass10bfloat16_tE19Flash_kernel_traitsILi64ELi64ELi128ELi4ES3_EELb1ELb0ELb1ELb0ELb0ELb0ELb1ELb1EEEvNS_16Flash_fwd_paramsE)
        /*002c*/ 	.word	0x00000000


	//----- nvinfo : EIATTR_REGCOUNT
	.align		4
.L_18:
        /*0030*/ 	.byte	0x04, 0x2f
        /*0032*/ 	.short	(.L_20 - .L_19)
	.align		4
.L_19:
        /*0034*/ 	.word	index@(_ZN5flash24flash_fwd_splitkv_kernelI23Flash_fwd_kernel_traitsILi64ELi64ELi128ELi4ELb0ELb0EN7cutlass10bfloat16_tE19Flash_kernel_traitsILi64ELi64ELi128ELi4ES3_EELb1ELb0ELb0ELb0ELb1ELb1ELb1ELb1EEEvNS_16Flash_fwd_paramsE)
        /*0038*/ 	.word	0x000000ff


	//----- nvinfo : EIATTR_FRAME_SIZE
	.align		4
.L_20:
        /*003c*/ 	.byte	0x04, 0x11
        /*003e*/ 	.short	(.L_22 - .L_21)
	.align		4
.L_21:
        /*0040*/ 	.word	index@(_ZN5flash24flash_fwd_splitkv_kernelI23Flash_fwd_kernel_traitsILi64ELi64ELi128ELi4ELb0ELb0EN7cutlass10bfloat16_tE19Flash_kernel_traitsILi64ELi64ELi128ELi4ES3_EELb1ELb0ELb0ELb0ELb1ELb1ELb1ELb1EEEvNS_16Flash_fwd_paramsE)
        /*0044*/ 	.word	0x00000000


	//----- nvinfo : EIATTR_REGCOUNT
	.align		4
.L_22:
        /*0048*/ 	.byte	0x04, 0x2f
        /*004a*/ 	.short	(.L_24 - .L_23)
	.align		4
.L_23:
        /*004c*/ 	.word	index@(_ZN5flash24flash_fwd_splitkv_kernelI23Flash_fwd_kernel_traitsILi64ELi64ELi128ELi4ELb0ELb0EN7cutlass10bfloat16_tE19Flash_kernel_traitsILi64ELi64ELi128ELi4ES3_EELb1ELb0ELb0ELb0ELb1ELb0ELb1ELb1EEEvNS_16Flash_fwd_paramsE)
        /*0050*/ 	.word	0x000000bf


	//----- nvinfo : EIATTR_FRAME_SIZE
	.align		4
.L_24:
        /*0054*/ 	.byte	0x04, 0x11
        /*0056*/ 	.short	(.L_26 - .L_25)
	.align		4
.L_25:
        /*0058*/ 	.word	index@(_ZN5flash24flash_fwd_splitkv_kernelI23Flash_fwd_kernel_traitsILi64ELi64ELi128ELi4ELb0ELb0EN7cutlass10bfloat16_tE19Flash_kernel_traitsILi64ELi64ELi128ELi4ES3_EELb1ELb0ELb0ELb0ELb1ELb0ELb1ELb1EEEvNS_16Flash_fwd_paramsE)
        /*005c*/ 	.word	0x00000000


	//----- nvinfo : EIATTR_REGCOUNT
	.align		4
.L_26:
        /*0060*/ 	.byte	0x04, 0x2f
        /*0062*/ 	.short	(.L_28 - .L_27)
	.align		4
.L_27:
        /*0064*/ 	.word	index@(_ZN5flash24flash_fwd_splitkv_kernelI23Flash_fwd_kernel_traitsILi64ELi64ELi128ELi4ELb0ELb0EN7cutlass10bfloat16_tE19Flash_kernel_traitsILi64ELi64ELi128ELi4ES3_EELb1ELb0ELb1ELb0ELb0ELb1ELb1ELb0EEEvNS_16Flash_fwd_paramsE)
        /*0068*/ 	.word	0x000000fe


	//----- nvinfo : EIATTR_FRAME_SIZE
	.align		4
.L_28:
        /*006c*/ 	.byte	0x04, 0x11
        /*006e*/ 	.short	(.L_30 - .L_29)
	.align		4
.L_29:
        /*0070*/ 	.word	index@(_ZN5flash24flash_fwd_splitkv_kernelI23Flash_fwd_kernel_traitsILi64ELi64ELi128ELi4ELb0ELb0EN7cutlass10bfloat16_tE19Flash_kernel_traitsILi64ELi64ELi128ELi4ES3_EELb1ELb0ELb1ELb0ELb0ELb1ELb1ELb0EEEvNS_16Flash_fwd_paramsE)
        /*0074*/ 	.word	0x00000000


	//----- nvinfo : EIATTR_REGCOUNT
	.align		4
.L_30:
        /*0078*/ 	.byte	0x04, 0x2f
        /*007a*/ 	.short	(.L_32 - .L_31)
	.align		4
.L_31:
        /*007c*/ 	.word	index@(_ZN5flash24flash_fwd_splitkv_kernelI23Flash_fwd_kernel_traitsILi64ELi64ELi128ELi4ELb0ELb0EN7cutlass10bfloat16_tE19Flash_kernel_traitsILi64ELi64ELi128ELi4ES3_EELb1ELb0ELb1ELb0ELb0ELb0ELb1ELb0EEEvNS_16Flash_fwd_paramsE)
        /*0080*/ 	.word	0x000000ca


	//----- nvinfo : EIATTR_FRAME_SIZE
	.align		4
.L_32:
        /*0084*/ 	.byte	0x04, 0x11
        /*0086*/ 	.short	(.L_34 - .L_33)
	.align		4
.L_33:
        /*0088*/ 	.word	index@(_ZN5flash24flash_fwd_splitkv_kernelI23Flash_fwd_kernel_traitsILi64ELi64ELi128ELi4ELb0ELb0EN7cutlass10bfloat16_tE19Flash_kernel_traitsILi64ELi64ELi128ELi4ES3_EELb1ELb0ELb1ELb0ELb0ELb0ELb1ELb0EEEvNS_16Flash_fwd_paramsE)
        /*008c*/ 	.word	0x00000000


	//----- nvinfo : EIATTR_REGCOUNT
	.align		4
.L_34:
        /*0090*/ 	.byte	0x04, 0x2f
        /*0092*/ 	.short	(.L_36 - .L_35)
	.align		4
.L_35:
        /*0094*/ 	.word	index@(_ZN5flash24flash_fwd_splitkv_kernelI23Flash_fwd_kernel_traitsILi64ELi64ELi128ELi4ELb0ELb0EN7cutlass10bfloat16_tE19Flash_kernel_traitsILi64ELi64ELi128ELi4ES3_EELb1ELb0ELb0ELb0ELb1ELb1ELb1ELb0EEEvNS_16Flash_fwd_paramsE)
        /*0098*/ 	.word	0x000000fd


	//----- nvinfo : EIATTR_FRAME_SIZE
	.align		4
.L_36:
        /*009c*/ 	.byte	0x04, 0x11
        /*009e*/ 	.short	(.L_38 - .L_37)
	.align		4
.L_37:
        /*00a0*/ 	.word	index@(_ZN5flash24flash_fwd_splitkv_kernelI23Flash_fwd_kernel_traitsILi64ELi64ELi128ELi4ELb0ELb0EN7cutlass10bfloat16_tE19Flash_kernel_traitsILi64ELi64ELi128ELi4ES3_EELb1ELb0ELb0ELb0ELb1ELb1ELb1ELb0EEEvNS_16Flash_fwd_paramsE)
        /*00a4*/ 	.word	0x00000000


	//----- nvinfo : EIATTR_REGCOUNT
	.align		4
.L_38:
        /*00a8*/ 	.byte	0x04, 0x2f
        /*00aa*/ 	.short	(.L_40 - .L_39)
	.align		4
.L_39:
        /*00ac*/ 	.word	index@(_ZN5flash24flash_fwd_splitkv_kernelI23Flash_fwd_kernel_traitsILi64ELi64ELi128ELi4ELb0ELb0EN7cutlass10bfloat16_tE19Flash_kernel_traitsILi64ELi64ELi128ELi4ES3_EELb1ELb0ELb0ELb0ELb1ELb0ELb1ELb0EEEvNS_16Flash_fwd_paramsE)
        /*00b0*/ 	.word	0x000000c2


	//----- nvinfo : EIATTR_FRAME_SIZE
	.align		4
.L_40:
        /*00b4*/ 	.byte	0x04, 0x11
        /*00b6*/ 	.short	(.L_42 - .L_41)
	.align		4
.L_41:
        /*00b8*/ 	.word	index@(_ZN5flash24flash_fwd_splitkv_kernelI23Flash_fwd_kernel_traitsILi64ELi64ELi128ELi4ELb0ELb0EN7cutlass10bfloat16_tE19Flash_kernel_traitsILi64ELi64ELi128ELi4ES3_EELb1ELb0ELb0ELb0ELb1ELb0ELb1ELb0EEEvNS_16Flash_fwd_paramsE)
        /*00bc*/ 	.word	0x00000000


	//----- nvinfo : EIATTR_REGCOUNT
	.align		4
.L_42:
        /*00c0*/ 	.byte	0x04, 0x2f
        /*00c2*/ 	.short	(.L_44 - .L_43)
	.align		4
.L_43:
        /*00c4*/ 	.word	index@(_ZN5flash24flash_fwd_splitkv_kernelI23Flash_fwd_kernel_traitsILi64ELi64ELi128ELi4ELb0ELb0EN7cutlass10bfloat16_tE19Flash_kernel_traitsILi64ELi64ELi128ELi4ES3_EELb1ELb0ELb1ELb0ELb0ELb1ELb0ELb1EEEvNS_16Flash_fwd_paramsE)
        /*00c8*/ 	.word	0x000000e5


	//----- nvinfo : EIATTR_FRAME_SIZE
	.align		4
.L_44:
        /*00cc*/ 	.byte	0x04, 0x11
        /*00ce*/ 	.short	(.L_46 - .L_45)
	.align		4
.L_45:
        /*00d0*/ 	.word	index@(_ZN5flash24flash_fwd_splitkv_kernelI23Flash_fwd_kernel_traitsILi64ELi64ELi128ELi4ELb0ELb0EN7cutlass10bfloat16_tE19Flash_kernel_traitsILi64ELi64ELi128ELi4ES3_EELb1ELb0ELb1ELb0ELb0ELb1ELb0ELb1EEEvNS_16Flash_fwd_paramsE)
        /*00d4*/ 	.word	0x00000000


	//----- nvinfo : EIATTR_REGCOUNT
	.align		4
.L_46:
        /*00d8*/ 	.byte	0x04, 0x2f
        /*00da*/ 	.short	(.L_48 - .L_47)
	.align		4
.L_47:
        /*00dc*/ 	.word	index@(_ZN5flash24flash_fwd_splitkv_kernelI23Flash_fwd_kernel_traitsILi64ELi64ELi128ELi4ELb0ELb0EN7cutlass10bfloat16_tE19Flash_kernel_traitsILi64ELi64ELi128ELi4ES3_EELb1ELb0ELb1ELb0ELb0ELb0ELb0ELb1EEEvNS_16Flash_fwd_paramsE)
        /*00e0*/ 	.word	0x000000cb


	//----- nvinfo : EIATTR_FRAME_SIZE
	.align		4
.L_48:
        /*00e4*/ 	.byte	0x04, 0x11
        /*00e6*/ 	.short	(.L_50 - .L_49)
	.align		4
.L_49:
        /*00e8*/ 	.word	index@(_ZN5flash24flash_fwd_splitkv_kernelI23Flash_fwd_kernel_traitsILi64ELi64ELi128ELi4ELb0ELb0EN7cutlass10bfloat16_tE19Flash_kernel_traitsILi64ELi64ELi128ELi4ES3_EELb1ELb0ELb1ELb0ELb0ELb0ELb0ELb1EEEvNS_16Flash_fwd_paramsE)
        /*00ec*/ 	.word	0x00000000


	//----- nvinfo : EIATTR_REGCOUNT
	.align		4
.L_50:
        /*00f0*/ 	.byte	0x04, 0x2f
        /*00f2*/ 	.short	(.L_52 - .L_51)
	.align		4
.L_51:
        /*00f4*/ 	.word	index@(_ZN5flash24flash_fwd_splitkv_kernelI23Flash_fwd_kernel_traitsILi64ELi64ELi128ELi4ELb0ELb0EN7cutlass10bfloat16_tE19Flash_kernel_traitsILi64ELi64ELi128ELi4ES3_EELb1ELb0ELb0ELb0ELb1ELb1ELb0ELb1EEEvNS_16Flash_fwd_paramsE)
        /*00f8*/ 	.word	0x000000ff


	//----- nvinfo : EIATTR_FRAME_SIZE
	.align		4
.L_52:
        /*00fc*/ 	.byte	0x04, 0x11
        /*00fe*/ 	.short	(.L_54 - .L_53)
	.align		4
.L_53:
        /*0100*/ 	.word	index@(_ZN5flash24flash_fwd_splitkv_kernelI23Flash_fwd_kernel_traitsILi64ELi64ELi128ELi4ELb0ELb0EN7cutlass10bfloat16_tE19Flash_kernel_traitsILi64ELi64ELi128ELi4ES3_EELb1ELb0ELb0ELb0ELb1ELb1ELb0ELb1EEEvNS_16Flash_fwd_paramsE)
        /*0104*/ 	.word	0x00000000


	//----- nvinfo : EIATTR_REGCOUNT
	.align		4
.L_54:
        /*0108*/ 	.byte	0x04, 0x2f
        /*010a*/ 	.short	(.L_56 - .L_55)
	.align		4
.L_55:
        /*010c*/ 	.word	index@(_ZN5flash24flash_fwd_splitkv_kernelI23Flash_fwd_kernel_traitsILi64ELi64ELi128ELi4ELb0ELb0EN7cutlass10bfloat16_tE19Flash_kernel_traitsILi64ELi64ELi128ELi4ES3_EELb1ELb0ELb0ELb0ELb1ELb0ELb0ELb1EEEvNS_16Flash_fwd_paramsE)
        /*0110*/ 	.word	0x000000dc


	//----- nvinfo : EIATTR_FRAME_SIZE
	.align		4
.L_56:
        /*0114*/ 	.byte	0x04, 0x11
        /*0116*/ 	.short	(.L_58 - .L_57)
	.align		4
.L_57:
        /*0118*/ 	.word	index@(_ZN5flash24flash_fwd_splitkv_kernelI23Flash_fwd_kernel_traitsILi64ELi64ELi128ELi4ELb0ELb0EN7cutlass10bfloat16_tE19Flash_kernel_traitsILi64ELi64ELi128ELi4ES3_EELb1ELb0ELb0ELb0ELb1ELb0ELb0ELb1EEEvNS_16Flash_fwd_paramsE)
        /*011c*/ 	.word	0x00000000


	//----- nvinfo : EIATTR_REGCOUNT
	.align		4
.L_58:
        /*0120*/ 	.byte	0x04, 0x2f
        /*0122*/ 	.short	(.L_60 - .L_59)
	.align		4
.L_59:
        /*0124*/ 	.word	index@(_ZN5flash24flash_fwd_splitkv_kernelI23Flash_fwd_kernel_traitsILi64ELi64ELi128ELi4ELb0ELb0EN7cutlass10bfloat16_tE19Flash_kernel_traitsILi64ELi64ELi128ELi4ES3_EELb1ELb0ELb1ELb0ELb0ELb1ELb0ELb0EEEvNS_16Flash_fwd_paramsE)
        /*0128*/ 	.word	0x000000ef


	//----- nvinfo : EIATTR_FRAME_SIZE
	.align		4
.L_60:
        /*012c*/ 	.byte	0x04, 0x11
        /*012e*/ 	.short	(.L_62 - .L_61)
	.align		4
.L_61:
        /*0130*/ 	.word	index@(_ZN5flash24flash_fwd_splitkv_kernelI23Flash_fwd_kernel_traitsILi64ELi64ELi128ELi4ELb0ELb0EN7cutlass10bfloat16_tE19Flash_kernel_traitsILi64ELi64ELi128ELi4ES3_EELb1ELb0ELb1ELb0ELb0ELb1ELb0ELb0EEEvNS_16Flash_fwd_paramsE)
        /*0134*/ 	.word	0x00000000


	//----- nvinfo : EIATTR_REGCOUNT
	.align		4
.L_62:
        /*0138*/ 	.byte	0x04, 0x2f
        /*013a*/ 	.short	(.L_64 - .L_63)
	.align		4
.L_63:
        /*013c*/ 	.word	index@(_ZN5flash24flash_fwd_splitkv_kernelI23Flash_fwd_kernel_traitsILi64ELi64ELi128ELi4ELb0ELb0EN7cutlass10bfloat16_tE19Flash_kernel_traitsILi64ELi64ELi128ELi4ES3_EELb1ELb0ELb1ELb0ELb0ELb0ELb0ELb0EEEvNS_16Flash_fwd_paramsE)
        /*0140*/ 	.word	0x000000cb


	//----- nvinfo : EIATTR_FRAME_SIZE
	.align		4
.L_64:
        /*0144*/ 	.byte	0x04, 0x11
        /*0146*/ 	.short	(.L_66 - .L_65)
	.align		4
.L_65:
        /*0148*/ 	.word	index@(_ZN5flash24flash_fwd_splitkv_kernelI23Flash_fwd_kernel_traitsILi64ELi64ELi128ELi4ELb0ELb0EN7cutlass10bfloat16_tE19Flash_kernel_traitsILi64ELi64ELi128ELi4ES3_EELb1ELb0ELb1ELb0ELb0ELb0ELb0ELb0EEEvNS_16Flash_fwd_paramsE)
        /*014c*/ 	.word	0x00000000


	//----- nvinfo : EIATTR_REGCOUNT
	.align		4
.L_66:
        /*0150*/ 	.byte	0x04, 0x2f
        /*0152*/ 	.short	(.L_68 - .L_67)
	.align		4
.L_67:
        /*0154*/ 	.word	index@(_ZN5flash24flash_fwd_splitkv_kernelI23Flash_fwd_kernel_traitsILi64ELi64ELi128ELi4ELb0ELb0EN7cutlass10bfloat16_tE19Flash_kernel_traitsILi64ELi64ELi128ELi4ES3_EELb1ELb0ELb0ELb0ELb1ELb1ELb0ELb0EEEvNS_16Flash_fwd_paramsE)
        /*0158*/ 	.word	0x000000fe


	//----- nvinfo : EIATTR_FRAME_SIZE
	.align		4
.L_68:
        /*015c*/ 	.byte	0x04, 0x11
        /*015e*/ 	.short	(.L_70 - .L_69)
	.align		4
.L_69:
        /*0160*/ 	.word	index@(_ZN5flash24flash_fwd_splitkv_kernelI23Flash_fwd_kernel_traitsILi64ELi64ELi128ELi4ELb0ELb0EN7cutlass10bfloat16_tE19Flash_kernel_traitsILi64ELi64ELi128ELi4ES3_EELb1ELb0ELb0ELb0ELb1ELb1ELb0ELb0EEEvNS_16Flash_fwd_paramsE)
        /*0164*/ 	.word	0x00000000


	//----- nvinfo : EIATTR_REGCOUNT
	.align		4
.L_70:
        /*0168*/ 	.byte	0x04, 0x2f
        /*016a*/ 	.short	(.L_72 - .L_71)
	.align		4
.L_71:
        /*016c*/ 	.word	index@(_ZN5flash24flash_fwd_splitkv_kernelI23Flash_fwd_kernel_traitsILi64ELi64ELi128ELi4ELb0ELb0EN7cutlass10bfloat16_tE19Flash_kernel_traitsILi64ELi64ELi128ELi4ES3_EELb1ELb0ELb0ELb0ELb1ELb0ELb0ELb0EEEvNS_16Flash_fwd_paramsE)
        /*0170*/ 	.word	0x000000c2


	//----- nvinfo : EIATTR_FRAME_SIZE
	.align		4
.L_72:
        /*0174*/ 	.byte	0x04, 0x11
        /*0176*/ 	.short	(.L_74 - .L_73)
	.align		4
.L_73:
        /*0178*/ 	.word	index@(_ZN5flash24flash_fwd_splitkv_kernelI23Flash_fwd_kernel_traitsILi64ELi64ELi128ELi4ELb0ELb0EN7cutlass10bfloat16_tE19Flash_kernel_traitsILi64ELi64ELi128ELi4ES3_EELb1ELb0ELb0ELb0ELb1ELb0ELb0ELb0EEEvNS_16Flash_fwd_paramsE)
        /*017c*/ 	.word	0x00000000


	//----- nvinfo : EIATTR_REGCOUNT
	.align		4
.L_74:
        /*0180*/ 	.byte	0x04, 0x2f
        /*0182*/ 	.short	(.L_76 - .L_75)
	.align		4
.L_75:
        /*0184*/ 	.word	index@(_ZN5flash24flash_fwd_splitkv_kernelI23Flash_fwd_kernel_traitsILi64ELi64ELi128ELi4ELb0ELb0EN7cutlass10bfloat16_tE19Flash_kernel_traitsILi64ELi64ELi128ELi4ES3_EELb1ELb0ELb0ELb1ELb1ELb1ELb1ELb0EEEvNS_16Flash_fwd_paramsE)
        /*0188*/ 	.word	0x000000fd


	//----- nvinfo : EIATTR_FRAME_SIZE
	.align		4
.L_76:
        /*018c*/ 	.byte	0x04, 0x11
        /*018e*/ 	.short	(.L_78 - .L_77)
	.align		4
.L_77:
        /*0190*/ 	.word	index@(_ZN5flash24flash_fwd_splitkv_kernelI23Flash_fwd_kernel_traitsILi64ELi64ELi128ELi4ELb0ELb0EN7cutlass10bfloat16_tE19Flash_kernel_traitsILi64ELi64ELi128ELi4ES3_EELb1ELb0ELb0ELb1ELb1ELb1ELb1ELb0EEEvNS_16Flash_fwd_paramsE)
        /*0194*/ 	.word	0x00000000


	//----- nvinfo : EIATTR_REGCOUNT
	.align		4
.L_78:
        /*0198*/ 	.byte	0x04, 0x2f
        /*019a*/ 	.short	(.L_80 - .L_79)
	.align		4
.L_79:
        /*019c*/ 	.word	index@(_ZN5flash24flash_fwd_splitkv_kernelI23Flash_fwd_kernel_traitsILi64ELi64ELi128ELi4ELb0ELb0EN7cutlass10bfloat16_tE19Flash_kernel_traitsILi64ELi64ELi128ELi4ES3_EELb1ELb0ELb0ELb1ELb1ELb0ELb1ELb0EEEvNS_16Flash_fwd_paramsE)
        /*01a0*/ 	.word	0x000000c2


	//----- nvinfo : EIATTR_FRAME_SIZE
	.align		4
.L_80:
        /*01a4*/ 	.byte	0x04, 0x11
        /*01a6*/ 	.short	(.L_82 - .L_81)
	.align		4
.L_81:
        /*01a8*/ 	.word	index@(_ZN5flash24flash_fwd_splitkv_kernelI23Flash_fwd_kernel_traitsILi64ELi64ELi128ELi4ELb0ELb0EN7cutlass10bfloat16_tE19Flash_kernel_traitsILi64ELi64ELi128ELi4ES3_EELb1ELb0ELb0ELb1ELb1ELb0ELb1ELb0EEEvNS_16Flash_fwd_paramsE)
        /*01ac*/ 	.word	0x00000000


	//----- nvinfo : EIATTR_REGCOUNT
	.align		4
.L_82:
        /*01b0*/ 	.byte	0x04, 0x2f
        /*01b2*/ 	.short	(.L_84 - .L_83)
	.align		4
.L_83:
        /*01b4*/ 	.word	index@(_ZN5flash24flash_fwd_splitkv_kernelI23Flash_fwd_kernel_traitsILi64ELi64ELi128ELi4ELb0ELb0EN7cutlass10bfloat16_tE19Flash_kernel_traitsILi64ELi64ELi128ELi4ES3_EELb1ELb0ELb0ELb1ELb1ELb1ELb0ELb0EEEvNS_16Flash_fwd_paramsE)
        /*01b8*/ 	.word	0x000000f5


	//----- nvinfo : EIATTR_FRAME_SIZE
	.align		4
.L_84:
        /*01bc*/ 	.byte	0x04, 0x11
        /*01be*/ 	.short	(.L_86 - .L_85)
	.align		4
.L_85:
        /*01c0*/ 	.word	index@(_ZN5flash24flash_fwd_splitkv_kernelI23Flash_fwd_kernel_traitsILi64ELi64ELi128ELi4ELb0ELb0EN7cutlass10bfloat16_tE19Flash_kernel_traitsILi64ELi64ELi128ELi4ES3_EELb1ELb0ELb0ELb1ELb1ELb1ELb0ELb0EEEvNS_16Flash_fwd_paramsE)
        /*01c4*/ 	.word	0x00000000


	//----- nvinfo : EIATTR_REGCOUNT
	.align		4
.L_86:
        /*01c8*/ 	.byte	0x04, 0x2f
        /*01ca*/ 	.short	(.L_88 - .L_87)
	.align		4
.L_87:
        /*01cc*/ 	.word	index@(_ZN5flash24flash_fwd_splitkv_kernelI23Flash_fwd_kernel_traitsILi64ELi64ELi128ELi4ELb0ELb0EN7cutlass10bfloat16_tE19Flash_kernel_traitsILi64ELi64ELi128ELi4ES3_EELb1ELb0ELb0ELb1ELb1ELb0ELb0ELb0EEEvNS_16Flash_fwd_paramsE)
        /*01d0*/ 	.word	0x000000ca


	//----- nvinfo : EIATTR_FRAME_SIZE
	.align		4
.L_88:
        /*01d4*/ 	.byte	0x04, 0x11
        /*01d6*/ 	.short	(.L_90 - .L_89)
	.align		4
.L_89:
        /*01d8*/ 	.word	index@(_ZN5flash24flash_fwd_splitkv_kernelI23Flash_fwd_kernel_traitsILi64ELi64ELi128ELi4ELb0ELb0EN7cutlass10bfloat16_tE19Flash_kernel_traitsILi64ELi64ELi128ELi4ES3_EELb1ELb0ELb0ELb1ELb1ELb0ELb0ELb0EEEvNS_16Flash_fwd_paramsE)
        /*01dc*/ 	.word	0x00000000


	//----- nvinfo : EIATTR_REGCOUNT
	.align		4
.L_90:
        /*01e0*/ 	.byte	0x04, 0x2f
        /*01e2*/ 	.short	(.L_92 - .L_91)
	.align		4
.L_91:
        /*01e4*/ 	.word	index@(_ZN5flash24flash_fwd_splitkv_kernelI23Flash_fwd_kernel_traitsILi64ELi64ELi128ELi4ELb0ELb0EN7cutlass10bfloat16_tE19Flash_kernel_traitsILi64ELi64ELi128ELi4ES3_EELb1ELb0ELb0ELb0ELb0ELb1ELb1ELb1EEEvNS_16Flash_fwd_paramsE)
        /*01e8*/ 	.word	0x000000ff


	//----- nvinfo : EIATTR_FRAME_SIZE
	.align		4
.L_92:
        /*01ec*/ 	.byte	0x04, 0x11
        /*01ee*/ 	.short	(.L_94 - .L_93)
	.align		4
.L_93:
        /*01f0*/ 	.word	index@(_ZN5flash24flash_fwd_splitkv_kernelI23Flash_fwd_kernel_traitsILi64ELi64ELi128ELi4ELb0ELb0EN7cutlass10bfloat16_tE19Flash_kernel_traitsILi64ELi64ELi128ELi4ES3_EELb1ELb0ELb0ELb0ELb0ELb1ELb1ELb1EEEvNS_16Flash_fwd_paramsE)
        /*01f4*/ 	.word	0x00000000


	//----- nvinfo : EIATTR_REGCOUNT
	.align		4
.L_94:
        /*01f8*/ 	.byte	0x04, 0x2f
        /*01fa*/ 	.short	(.L_96 - .L_95)
	.align		4
.L_95:
        /*01fc*/ 	.word	index@(_ZN5flash24flash_fwd_splitkv_kernelI23Flash_fwd_kernel_traitsILi64ELi64ELi128ELi4ELb0ELb0EN7cutlass10bfloat16_tE19Flash_kernel_traitsILi64ELi64ELi128ELi4ES3_EELb1ELb0ELb0ELb0ELb0ELb0ELb1ELb1EEEvNS_16Flash_fwd_paramsE)
        /*0200*/ 	.word	0x000000c8


	//----- nvinfo : EIATTR_FRAME_SIZE
	.align		4
.L_96:
        /*0204*/ 	.byte	0x04, 0x11
        /*0206*/ 	.short	(.L_98 - .L_97)
	.align		4
.L_97:
        /*0208*/ 	.word	index@(_ZN5flash24flash_fwd_splitkv_kernelI23Flash_fwd_kernel_traitsILi64ELi64ELi128ELi4ELb0ELb0EN7cutlass10bfloat16_tE19Flash_kernel_traitsILi64ELi64ELi128ELi4ES3_EELb1ELb0ELb0ELb0ELb0ELb0ELb1ELb1EEEvNS_16Flash_fwd_paramsE)
        /*020c*/ 	.word	0x00000000


	//----- nvinfo : EIATTR_REGCOUNT
	.align		4
.L_98:
        /*0210*/ 	.byte	0x04, 0x2f
        /*0212*/ 	.short	(.L_100 - .L_99)
	.align		4
.L_99:
        /*0214*/ 	.word	index@(_ZN5flash24flash_fwd_splitkv_kernelI23Flash_fwd_kernel_traitsILi64ELi64ELi128ELi4ELb0ELb0EN7cutlass10bfloat16_tE19Flash_kernel_traitsILi64ELi64ELi128ELi4ES3_EELb1ELb0ELb0ELb0ELb0ELb1ELb1ELb0EEEvNS_16Flash_fwd_paramsE)
        /*0218*/ 	.word	0x000000ff


	//----- nvinfo : EIATTR_FRAME_SIZE
	.align		4
.L_100:
        /*021c*/ 	.byte	0x04, 0x11
        /*021e*/ 	.short	(.L_102 - .L_101)
	.align		4
.L_101:
        /*0220*/ 	.word	index@(_ZN5flash24flash_fwd_splitkv_kernelI23Flash_fwd_kernel_traitsILi64ELi64ELi128ELi4ELb0ELb0EN7cutlass10bfloat16_tE19Flash_kernel_traitsILi64ELi64ELi128ELi4ES3_EELb1ELb0ELb0ELb0ELb0ELb1ELb1ELb0EEEvNS_16Flash_fwd_paramsE)
        /*0224*/ 	.word	0x00000000


	//----- nvinfo : EIATTR_REGCOUNT
	.align		4
.L_102:
        /*0228*/ 	.byte	0x04, 0x2f
        /*022a*/ 	.short	(.L_104 - .L_103)
	.align		4
.L_103:
        /*022c*/ 	.word	index@(_ZN5flash24flash_fwd_splitkv_kernelI23Flash_fwd_kernel_traitsILi64ELi64ELi128ELi4ELb0ELb0EN7cutlass10bfloat16_tE19Flash_kernel_traitsILi64ELi64ELi128ELi4ES3_EELb1ELb0ELb0ELb0ELb0ELb0ELb1ELb0EEEvNS_16Flash_fwd_paramsE)
        /*0230*/ 	.word	0x000000d8


	//----- nvinfo : EIATTR_FRAME_SIZE
	.align		4
.L_104:
        /*0234*/ 	.byte	0x04, 0x11
        /*0236*/ 	.short	(.L_106 - .L_105)
	.align		4
.L_105:
        /*0238*/ 	.word	index@(_ZN5flash24flash_fwd_splitkv_kernelI23Flash_fwd_kernel_traitsILi64ELi64ELi128ELi4ELb0ELb0EN7cutlass10bfloat16_tE19Flash_kernel_traitsILi64ELi64ELi128ELi4ES3_EELb1ELb0ELb0ELb0ELb0ELb0ELb1ELb0EEEvNS_16Flash_fwd_paramsE)
        /*023c*/ 	.word	0x00000000


	//----- nvinfo : EIATTR_REGCOUNT
	.align		4
.L_106:
        /*0240*/ 	.byte	0x04, 0x2f
        /*0242*/ 	.short	(.L_108 - .L_107)
	.align		4
.L_107:
        /*0244*/ 	.word	index@(_ZN5flash24flash_fwd_splitkv_kernelI23Flash_fwd_kernel_traitsILi64ELi64ELi128ELi4ELb0ELb0EN7cutlass10bfloat16_tE19Flash_kernel_traitsILi64ELi64ELi128ELi4ES3_EELb1ELb0ELb0ELb0ELb0ELb1ELb0ELb1EEEvNS_16Flash_fwd_paramsE)
        /*0248*/ 	.word	0x000000fe


	//----- nvinfo : EIATTR_FRAME_SIZE
	.align		4
.L_108:
        /*024c*/ 	.byte	0x04, 0x11
        /*024e*/ 	.short	(.L_110 - .L_109)
	.align		4
.L_109:
        /*0250*/ 	.word	index@(_ZN5flash24flash_fwd_splitkv_kernelI23Flash_fwd_kernel_traitsILi64ELi64ELi128ELi4ELb0ELb0EN7cutlass10bfloat16_tE19Flash_kernel_traitsILi64ELi64ELi128ELi4ES3_EELb1ELb0ELb0ELb0ELb0ELb1ELb0ELb1EEEvNS_16Flash_fwd_paramsE)
        /*0254*/ 	.word	0x00000000


	//----- nvinfo : EIATTR_REGCOUNT
	.align		4
.L_110:
        /*0258*/ 	.byte	0x04, 0x2f
        /*025a*/ 	.short	(.L_112 - .L_111)
	.align		4
.L_111:
        /*025c*/ 	.word	index@(_ZN5flash24flash_fwd_splitkv_kernelI23Flash_fwd_kernel_traitsILi64ELi64ELi128ELi4ELb0ELb0EN7cutlass10bfloat16_tE19Flash_kernel_traitsILi64ELi64ELi128ELi4ES3_EELb1ELb0ELb0ELb0ELb0ELb0ELb0ELb1EEEvNS_16Flash_fwd_paramsE)
        /*0260*/ 	.word	0x000000de


	//----- nvinfo : EIATTR_FRAME_SIZE
	.align		4
.L_112:
        /*0264*/ 	.byte	0x04, 0x11
        /*0266*/ 	.short	(.L_114 - .L_113)
	.align		4
.L_113:
        /*0268*/ 	.word	index@(_ZN5flash24flash_fwd_splitkv_kernelI23Flash_fwd_kernel_traitsILi64ELi64ELi128ELi4ELb0ELb0EN7cutlass10bfloat16_tE19Flash_kernel_traitsILi64ELi64ELi128ELi4ES3_EELb1ELb0ELb0ELb0ELb0ELb0ELb0ELb1EEEvNS_16Flash_fwd_paramsE)
        /*026c*/ 	.word	0x00000000


	//----- nvinfo : EIATTR_REGCOUNT
	.align		4
.L_114:
        /*0270*/ 	.byte	0x04, 0x2f
        /*0272*/ 	.short	(.L_116 - .L_115)
	.align		4
.L_115:
        /*0274*/ 	.word	index@(_ZN5flash24flash_fwd_splitkv_kernelI23Flash_fwd_kernel_traitsILi64ELi64ELi128ELi4ELb0ELb0EN7cutlass10bfloat16_tE19Flash_kernel_traitsILi64ELi64ELi128ELi4ES3_EELb1ELb0ELb0ELb0ELb0ELb1ELb0ELb0EEEvNS_16Flash_fwd_paramsE)
        /*0278*/ 	.word	0x000000ff


	//----- nvinfo : EIATTR_FRAME_SIZE
	.align		4
.L_116:
        /*027c*/ 	.byte	0x04, 0x11
        /*027e*/ 	.short	(.L_118 - .L_117)
	.align		4
.L_117:
        /*0280*/ 	.word	index@(_ZN5flash24flash_fwd_splitkv_kernelI23Flash_fwd_kernel_traitsILi64ELi64ELi128ELi4ELb0ELb0EN7cutlass10bfloat16_tE19Flash_kernel_traitsILi64ELi64ELi128ELi4ES3_EELb1ELb0ELb0ELb0ELb0ELb1ELb0ELb0EEEvNS_16Flash_fwd_paramsE)
        /*0284*/ 	.word	0x00000000


	//----- nvinfo : EIATTR_REGCOUNT
	.align		4
.L_118:
        /*0288*/ 	.byte	0x04, 0x2f
        /*028a*/ 	.short	(.L_120 - .L_119)
	.align		4
.L_119:
        /*028c*/ 	.word	index@(_ZN5flash24flash_fwd_splitkv_kernelI23Flash_fwd_kernel_traitsILi64ELi64ELi128ELi4ELb0ELb0EN7cutlass10bfloat16_tE19Flash_kernel_traitsILi64ELi64ELi128ELi4ES3_EELb1ELb0ELb0ELb0ELb0ELb0ELb0ELb0EEEvNS_16Flash_fwd_paramsE)
        /*0290*/ 	.word	0x000000da


	//----- nvinfo : EIATTR_FRAME_SIZE
	.align		4
.L_120:
        /*0294*/ 	.byte	0x04, 0x11
        /*0296*/ 	.short	(.L_122 - .L_121)
	.align		4
.L_121:
        /*0298*/ 	.word	index@(_ZN5flash24flash_fwd_splitkv_kernelI23Flash_fwd_kernel_traitsILi64ELi64ELi128ELi4ELb0ELb0EN7cutlass10bfloat16_tE19Flash_kernel_traitsILi64ELi64ELi128ELi4ES3_EELb1ELb0ELb0ELb0ELb0ELb0ELb0ELb0EEEvNS_16Flash_fwd_paramsE)
        /*029c*/ 	.word	0x00000000


	//----- nvinfo : EIATTR_REGCOUNT
	.align		4
.L_122:
        /*02a0*/ 	.byte	0x04, 0x2f
        /*02a2*/ 	.short	(.L_124 - .L_123)
	.align		4
.L_123:
        /*02a4*/ 	.word	index@(_ZN5flash32flash_fwd_splitkv_combine_kernelI23Flash_fwd_kernel_traitsILi64ELi64ELi128ELi4ELb0ELb0EN7cutlass10bfloat16_tE19Flash_kernel_traitsILi64ELi64ELi128ELi4ES3_EELi8ELi1ELb1EEEvNS_16Flash_fwd_paramsE)
        /*02a8*/ 	.word	0x00000036


	//----- nvinfo : EIATTR_FRAME_SIZE
	.align		4
.L_124:
        /*02ac*/ 	.byte	0x04, 0x11
        /*02ae*/ 	.short	(.L_126 - .L_125)
	.align		4
.L_125:
        /*02b0*/ 	.word	index@($__internal_27_$__cuda_sm20_div_s64)
        /*02b4*/ 	.word	0x00000000


	//----- nvinfo : EIATTR_FRAME_SIZE
	.align		4
.L_126:
        /*02b8*/ 	.byte	0x04, 0x11
        /*02ba*/ 	.short	(.L_128 - .L_127)
	.align		4
.L_127:
        /*02bc*/ 	.word	index@(_ZN5flash32flash_fwd_splitkv_combine_kernelI23Flash_fwd_kernel_traitsILi64ELi64ELi128ELi4ELb0ELb0EN7cutlass10bfloat16_tE19Flash_kernel_traitsILi64ELi64ELi128ELi4ES3_EELi8ELi1ELb1EEEvNS_16Flash_fwd_paramsE)
        /*02c0*/ 	.word	0x00000000


	//----- nvinfo : EIATTR_REGCOUNT
	.align		4
.L_128:
        /*02c4*/ 	.byte	0x04, 0x2f
        /*02c6*/ 	.short	(.L_130 - .L_129)
	.align		4
.L_129:
        /*02c8*/ 	.word	index@(_ZN5flash32flash_fwd_splitkv_combine_kernelI23Flash_fwd_kernel_traitsILi64ELi64ELi128ELi4ELb0ELb0EN7cutlass10bfloat16_tE19Flash_kernel_traitsILi64ELi64ELi128ELi4ES3_EELi8ELi2ELb1EEEvNS_16Flash_fwd_paramsE)
        /*02cc*/ 	.word	0x00000036


	//----- nvinfo : EIATTR_FRAME_SIZE
	.align		4
.L_130:
        /*02d0*/ 	.byte	0x04, 0x11
        /*02d2*/ 	.short	(.L_132 - .L_131)
	.align		4
.L_131:
        /*02d4*/ 	.word	index@($__internal_26_$__cuda_sm20_div_s64)
        /*02d8*/ 	.word	0x00000000


	//----- nvinfo : EIATTR_FRAME_SIZE
	.align		4
.L_132:
        /*02dc*/ 	.byte	0x04, 0x11
        /*02de*/ 	.short	(.L_134 - .L_133)
	.align		4
.L_133:
        /*02e0*/ 	.word	index@(_ZN5flash32flash_fwd_splitkv_combine_kernelI23Flash_fwd_kernel_traitsILi64ELi64ELi128ELi4ELb0ELb0EN7cutlass10bfloat16_tE19Flash_kernel_traitsILi64ELi64ELi128ELi4ES3_EELi8ELi2ELb1EEEvNS_16Flash_fwd_paramsE)
        /*02e4*/ 	.word	0x00000000


	//----- nvinfo : EIATTR_REGCOUNT
	.align		4
.L_134:
        /*02e8*/ 	.byte	0x04, 0x2f
        /*02ea*/ 	.short	(.L_136 - .L_135)
	.align		4
.L_135:
        /*02ec*/ 	.word	index@(_ZN5flash32flash_fwd_splitkv_combine_kernelI23Flash_fwd_kernel_traitsILi64ELi64ELi128ELi4ELb0ELb0EN7cutlass10bfloat16_tE19Flash_kernel_traitsILi64ELi64ELi128ELi4ES3_EELi8ELi3ELb1EEEvNS_16Flash_fwd_paramsE)
        /*02f0*/ 	.word	0x00000036


	//----- nvinfo : EIATTR_FRAME_SIZE
	.align		4
.L_136:
        /*02f4*/ 	.byte	0x04, 0x11
        /*02f6*/ 	.short	(.L_138 - .L_137)
	.align		4
.L_137:
        /*02f8*/ 	.word	index@($__internal_25_$__cuda_sm20_div_s64)
        /*02fc*/ 	.word	0x00000000


	//----- nvinfo : EIATTR_FRAME_SIZE
	.align		4
.L_138:
        /*0300*/ 	.byte	0x04, 0x11
        /*0302*/ 	.short	(.L_140 - .L_139)
	.align		4
.L_139:
        /*0304*/ 	.word	index@(_ZN5flash32flash_fwd_splitkv_combine_kernelI23Flash_fwd_kernel_traitsILi64ELi64ELi128ELi4ELb0ELb0EN7cutlass10bfloat16_tE19Flash_kernel_traitsILi64ELi64ELi128ELi4ES3_EELi8ELi3ELb1EEEvNS_16Flash_fwd_paramsE)
        /*0308*/ 	.word	0x00000000


	//----- nvinfo : EIATTR_REGCOUNT
	.align		4
.L_140:
        /*030c*/ 	.byte	0x04, 0x2f
        /*030e*/ 	.short	(.L_142 - .L_141)
	.align		4
.L_141:
        /*0310*/ 	.word	index@(_ZN5flash32flash_fwd_splitkv_combine_kernelI23Flash_fwd_kernel_traitsILi64ELi64ELi128ELi4ELb0ELb0EN7cutlass10bfloat16_tE19Flash_kernel_traitsILi64ELi64ELi128ELi4ES3_EELi8ELi4ELb1EEEvNS_16Flash_fwd_paramsE)
        /*0314*/ 	.word	0x00000034


	//----- nvinfo : EIATTR_FRAME_SIZE
	.align		4
.L_142:
        /*0318*/ 	.byte	0x04, 0x11
        /*031a*/ 	.short	(.L_144 - .L_143)
	.align		4
.L_143:
        /*031c*/ 	.word	index@($__internal_24_$__cuda_sm20_div_s64)
        /*0320*/ 	.word	0x00000000


	//----- nvinfo : EIATTR_FRAME_SIZE
	.align		4
.L_144:
        /*0324*/ 	.byte	0x04, 0x11
        /*0326*/ 	.short	(.L_146 - .L_145)
	.align		4
.L_145:
        /*0328*/ 	.word	index@(_ZN5flash32flash_fwd_splitkv_combine_kernelI23Flash_fwd_kernel_traitsILi64ELi64ELi128ELi4ELb0ELb0EN7cutlass10bfloat16_tE19Flash_kernel_traitsILi64ELi64ELi128ELi4ES3_EELi8ELi4ELb1EEEvNS_16Flash_fwd_paramsE)
        /*032c*/ 	.word	0x00000000


	//----- nvinfo : EIATTR_REGCOUNT
	.align		4
.L_146:
        /*0330*/ 	.byte	0x04, 0x2f
        /*0332*/ 	.short	(.L_148 - .L_147)
	.align		4
.L_147:
        /*0334*/ 	.word	index@(_ZN5flash32flash_fwd_splitkv_combine_kernelI23Flash_fwd_kernel_traitsILi64ELi64ELi128ELi4ELb0ELb0EN7cutlass10bfloat16_tE19Flash_kernel_traitsILi64ELi64ELi128ELi4ES3_EELi8ELi5ELb1EEEvNS_16Flash_fwd_paramsE)
        /*0338*/ 	.word	0x0000003a


	//----- nvinfo : EIATTR_FRAME_SIZE
	.align		4
.L_148:
        /*033c*/ 	.byte	0x04, 0x11
        /*033e*/ 	.short	(.L_150 - .L_149)
	.align		4
.L_149:
        /*0340*/ 	.word	index@($__internal_23_$__cuda_sm20_div_s64)
        /*0344*/ 	.word	0x00000000


	//----- nvinfo : EIATTR_FRAME_SIZE
	.align		4
.L_150:
        /*0348*/ 	.byte	0x04, 0x11
        /*034a*/ 	.short	(.L_152 - .L_151)
	.align		4
.L_151:
        /*034c*/ 	.word	index@(_ZN5flash32flash_fwd_splitkv_combine_kernelI23Flash_fwd_kernel_traitsILi64ELi64ELi128ELi4ELb0ELb0EN7cutlass10bfloat16_tE19Flash_kernel_traitsILi64ELi64ELi128ELi4ES3_EELi8ELi5ELb1EEEvNS_16Flash_fwd_paramsE)
        /*0350*/ 	.word	0x00000000


	//----- nvinfo : EIATTR_REGCOUNT
	.align		4
.L_152:
        /*0354*/ 	.byte	0x04, 0x2f
        /*0356*/ 	.short	(.L_154 - .L_153)
	.align		4
.L_153:
        /*0358*/ 	.word	index@(_ZN5flash32flash_fwd_splitkv_combine_kernelI23Flash_fwd_kernel_traitsILi64ELi64ELi128ELi4ELb0ELb0EN7cutlass10bfloat16_tE19Flash_kernel_traitsILi64ELi64ELi128ELi4ES3_EELi8ELi6ELb1EEEvNS_16Flash_fwd_paramsE)
        /*035c*/ 	.word	0x0000003c


	//----- nvinfo : EIATTR_FRAME_SIZE
	.align		4
.L_154:
        /*0360*/ 	.byte	0x04, 0x11
        /*0362*/ 	.short	(.L_156 - .L_155)
	.align		4
.L_155:
        /*0364*/ 	.word	index@($__internal_22_$__cuda_sm20_div_s64)
        /*0368*/ 	.word	0x00000000


	//----- nvinfo : EIATTR_FRAME_SIZE
	.align		4
.L_156:
        /*036c*/ 	.byte	0x04, 0x11
        /*036e*/ 	.short	(.L_158 - .L_157)
	.align		4
.L_157:
        /*0370*/ 	.word	index@(_ZN5flash32flash_fwd_splitkv_combine_kernelI23Flash_fwd_kernel_traitsILi64ELi64ELi128ELi4ELb0ELb0EN7cutlass10bfloat16_tE19Flash_kernel_traitsILi64ELi64ELi128ELi4ES3_EELi8ELi6ELb1EEEvNS_16Flash_fwd_paramsE)
        /*0374*/ 	.word	0x00000000


	//----- nvinfo : EIATTR_REGCOUNT
	.align		4
.L_158:
        /*0378*/ 	.byte	0x04, 0x2f
        /*037a*/ 	.short	(.L_160 - .L_159)
	.align		4
.L_159:
        /*037c*/ 	.word	index@(_ZN5flash32flash_fwd_splitkv_combine_kernelI23Flash_fwd_kernel_traitsILi64ELi64ELi128ELi4ELb0ELb0EN7cutlass10bfloat16_tE19Flash_kernel_traitsILi64ELi64ELi128ELi4ES3_EELi8ELi7ELb1EEEvNS_16Flash_fwd_paramsE)
        /*0380*/ 	.word	0x0000003e


	//----- nvinfo : EIATTR_FRAME_SIZE
	.align		4
.L_160:
        /*0384*/ 	.byte	0x04, 0x11
        /*0386*/ 	.short	(.L_162 - .L_161)
	.align		4
.L_161:
        /*0388*/ 	.word	index@($__internal_21_$__cuda_sm20_div_s64)
        /*038c*/ 	.word	0x00000000


	//----- nvinfo : EIATTR_FRAME_SIZE
	.align		4
.L_162:
        /*0390*/ 	.byte	0x04, 0x11
        /*0392*/ 	.short	(.L_164 - .L_163)
	.align		4
.L_163:
        /*0394*/ 	.word	index@(_ZN5flash32flash_fwd_splitkv_combine_kernelI23Flash_fwd_kernel_traitsILi64ELi64ELi128ELi4ELb0ELb0EN7cutlass10bfloat16_tE19Flash_kernel_traitsILi64ELi64ELi128ELi4ES3_EELi8ELi7ELb1EEEvNS_16Flash_fwd_paramsE)
        /*0398*/ 	.word	0x00000000


	//----- nvinfo : EIATTR_REGCOUNT
	.align		4
.L_164:
        /*039c*/ 	.byte	0x04, 0x2f
        /*039e*/ 	.short	(.L_166 - .L_165)
	.align		4
.L_165:
        /*03a0*/ 	.word	index@(_ZN5flash32flash_fwd_splitkv_combine_kernelI23Flash_fwd_kernel_traitsILi64ELi64ELi128ELi4ELb0ELb0EN7cutlass10bfloat16_tE19Flash_kernel_traitsILi64ELi64ELi128ELi4ES3_EELi8ELi1ELb0EEEvNS_16Flash_fwd_paramsE)
        /*03a4*/ 	.word	0x00000036


	//----- nvinfo : EIATTR_FRAME_SIZE
	.align		4
.L_166:
        /*03a8*/ 	.byte	0x04, 0x11
        /*03aa*/ 	.short	(.L_168 - .L_167)
	.align		4
.L_167:
        /*03ac*/ 	.word	index@($__internal_20_$__cuda_sm20_div_s64)
        /*03b0*/ 	.word	0x00000000


	//----- nvinfo : EIATTR_FRAME_SIZE
	.align		4
.L_168:
        /*03b4*/ 	.byte	0x04, 0x11
        /*03b6*/ 	.short	(.L_170 - .L_169)
	.align		4
.L_169:
        /*03b8*/ 	.word	index@(_ZN5flash32flash_fwd_splitkv_combine_kernelI23Flash_fwd_kernel_traitsILi64ELi64ELi128ELi4ELb0ELb0EN7cutlass10bfloat16_tE19Flash_kernel_traitsILi64ELi64ELi128ELi4ES3_EELi8ELi1ELb0EEEvNS_16Flash_fwd_paramsE)
        /*03bc*/ 	.word	0x00000000


	//----- nvinfo : EIATTR_REGCOUNT
	.align		4
.L_170:
        /*03c0*/ 	.byte	0x04, 0x2f
        /*03c2*/ 	.short	(.L_172 - .L_171)
	.align		4
.L_171:
        /*03c4*/ 	.word	index@(_ZN5flash32flash_fwd_splitkv_combine_kernelI23Flash_fwd_kernel_traitsILi64ELi64ELi128ELi4ELb0ELb0EN7cutlass10bfloat16_tE19Flash_kernel_traitsILi64ELi64ELi128ELi4ES3_EELi8ELi2ELb0EEEvNS_16Flash_fwd_paramsE)
        /*03c8*/ 	.word	0x00000036


	//----- nvinfo : EIATTR_FRAME_SIZE
	.align		4
.L_172:
        /*03cc*/ 	.byte	0x04, 0x11
        /*03ce*/ 	.short	(.L_174 - .L_173)
	.align		4
.L_173:
        /*03d0*/ 	.word	index@($__internal_19_$__cuda_sm20_div_s64)
        /*03d4*/ 	.word	0x00000000


	//----- nvinfo : EIATTR_FRAME_SIZE
	.align		4
.L_174:
        /*03d8*/ 	.byte	0x04, 0x11
        /*03da*/ 	.short	(.L_176 - .L_175)
	.align		4
.L_175:
        /*03dc*/ 	.word	index@(_ZN5flash32flash_fwd_splitkv_combine_kernelI23Flash_fwd_kernel_traitsILi64ELi64ELi128ELi4ELb0ELb0EN7cutlass10bfloat16_tE19Flash_kernel_traitsILi64ELi64ELi128ELi4ES3_EELi8ELi2ELb0EEEvNS_16Flash_fwd_paramsE)
        /*03e0*/ 	.word	0x00000000


	//----- nvinfo : EIATTR_REGCOUNT
	.align		4
.L_176:
        /*03e4*/ 	.byte	0x04, 0x2f
        /*03e6*/ 	.short	(.L_178 - .L_177)
	.align		4
.L_177:
        /*03e8*/ 	.word	index@(_ZN5flash32flash_fwd_splitkv_combine_kernelI23Flash_fwd_kernel_traitsILi64ELi64ELi128ELi4ELb0ELb0EN7cutlass10bfloat16_tE19Flash_kernel_traitsILi64ELi64ELi128ELi4ES3_EELi8ELi3ELb0EEEvNS_16Flash_fwd_paramsE)
        /*03ec*/ 	.word	0x00000036


	//----- nvinfo : EIATTR_FRAME_SIZE
	.align		4
.L_178:
        /*03f0*/ 	.byte	0x04, 0x11
        /*03f2*/ 	.short	(.L_180 - .L_179)
	.align		4
.L_179:
        /*03f4*/ 	.word	index@($__internal_18_$__cuda_sm20_div_s64)
        /*03f8*/ 	.word	0x00000000


	//----- nvinfo : EIATTR_FRAME_SIZE
	.align		4
.L_180:
        /*03fc*/ 	.byte	0x04, 0x11
        /*03fe*/ 	.short	(.L_182 - .L_181)
	.align		4
.L_181:
        /*0400*/ 	.word	index@(_ZN5flash32flash_fwd_splitkv_combine_kernelI23Flash_fwd_kernel_traitsILi64ELi64ELi128ELi4ELb0ELb0EN7cutlass10bfloat16_tE19Flash_kernel_traitsILi64ELi64ELi128ELi4ES3_EELi8ELi3ELb0EEEvNS_16Flash_fwd_paramsE)
        /*0404*/ 	.word	0x00000000


	//----- nvinfo : EIATTR_REGCOUNT
	.align		4
.L_182:
        /*0408*/ 	.byte	0x04, 0x2f
        /*040a*/ 	.short	(.L_184 - .L_183)
	.align		4
.L_183:
        /*040c*/ 	.word	index@(_ZN5flash32flash_fwd_splitkv_combine_kernelI23Flash_fwd_kernel_traitsILi64ELi64ELi128ELi4ELb0ELb0EN7cutlass10bfloat16_tE19Flash_kernel_traitsILi64ELi64ELi128ELi4ES3_EELi8ELi4ELb0EEEvNS_16Flash_fwd_paramsE)
        /*0410*/ 	.word	0x00000034


	//----- nvinfo : EIATTR_FRAME_SIZE
	.align		4
.L_184:
        /*0414*/ 	.byte	0x04, 0x11
        /*0416*/ 	.short	(.L_186 - .L_185)
	.align		4
.L_185:
        /*0418*/ 	.word	index@($__internal_17_$__cuda_sm20_div_s64)
        /*041c*/ 	.word	0x00000000


	//----- nvinfo : EIATTR_FRAME_SIZE
	.align		4
.L_186:
        /*0420*/ 	.byte	0x04, 0x11
        /*0422*/ 	.short	(.L_188 - .L_187)
	.align		4
.L_187:
        /*0424*/ 	.word	index@(_ZN5flash32flash_fwd_splitkv_combine_kernelI23Flash_fwd_kernel_traitsILi64ELi64ELi128ELi4ELb0ELb0EN7cutlass10bfloat16_tE19Flash_kernel_traitsILi64ELi64ELi128ELi4ES3_EELi8ELi4ELb0EEEvNS_16Flash_fwd_paramsE)
        /*0428*/ 	.word	0x00000000


	//----- nvinfo : EIATTR_REGCOUNT
	.align		4
.L_188:
        /*042c*/ 	.byte	0x04, 0x2f
        /*042e*/ 	.short	(.L_190 - .L_189)
	.align		4
.L_189:
        /*0430*/ 	.word	index@(_ZN5flash32flash_fwd_splitkv_combine_kernelI23Flash_fwd_kernel_traitsILi64ELi64ELi128ELi4ELb0ELb0EN7cutlass10bfloat16_tE19Flash_kernel_traitsILi64ELi64ELi128ELi4ES3_EELi8ELi5ELb0EEEvNS_16Flash_fwd_paramsE)
        /*0434*/ 	.word	0x0000003a


	//----- nvinfo : EIATTR_FRAME_SIZE
	.align		4
.L_190:
        /*0438*/ 	.byte	0x04, 0x11
        /*043a*/ 	.short	(.L_192 - .L_191)
	.align		4
.L_191:
        /*043c*/ 	.word	index@($__internal_16_$__cuda_sm20_div_s64)
        /*0440*/ 	.word	0x00000000


	//----- nvinfo : EIATTR_FRAME_SIZE
	.align		4
.L_192:
        /*0444*/ 	.byte	0x04, 0x11
        /*0446*/ 	.short	(.L_194 - .L_193)
	.align		4
.L_193:
        /*0448*/ 	.word	index@(_ZN5flash32flash_fwd_splitkv_combine_kernelI23Flash_fwd_kernel_traitsILi64ELi64ELi128ELi4ELb0ELb0EN7cutlass10bfloat16_tE19Flash_kernel_traitsILi64ELi64ELi128ELi4ES3_EELi8ELi5ELb0EEEvNS_16Flash_fwd_paramsE)
        /*044c*/ 	.word	0x00000000


	//----- nvinfo : EIATTR_REGCOUNT
	.align		4
.L_194:
        /*0450*/ 	.byte	0x04, 0x2f
        /*0452*/ 	.short	(.L_196 - .L_195)
	.align		4
.L_195:
        /*0454*/ 	.word	index@(_ZN5flash32flash_fwd_splitkv_combine_kernelI23Flash_fwd_kernel_traitsILi64ELi64ELi128ELi4ELb0ELb0EN7cutlass10bfloat16_tE19Flash_kernel_traitsILi64ELi64ELi128ELi4ES3_EELi8ELi6ELb0EEEvNS_16Flash_fwd_paramsE)
        /*0458*/ 	.word	0x0000003c


	//----- nvinfo : EIATTR_FRAME_SIZE
	.align		4
.L_196:
        /*045c*/ 	.byte	0x04, 0x11
        /*045e*/ 	.short	(.L_198 - .L_197)
	.align		4
.L_197:
        /*0460*/ 	.word	index@($__internal_15_$__cuda_sm20_div_s64)
        /*0464*/ 	.word	0x00000000


	//----- nvinfo : EIATTR_FRAME_SIZE
	.align		4
.L_198:
        /*0468*/ 	.byte	0x04, 0x11
        /*046a*/ 	.short	(.L_200 - .L_199)
	.align		4
.L_199:
        /*046c*/ 	.word	index@(_ZN5flash32flash_fwd_splitkv_combine_kernelI23Flash_fwd_kernel_traitsILi64ELi64ELi128ELi4ELb0ELb0EN7cutlass10bfloat16_tE19Flash_kernel_traitsILi64ELi64ELi128ELi4ES3_EELi8ELi6ELb0EEEvNS_16Flash_fwd_paramsE)
        /*0470*/ 	.word	0x00000000


	//----- nvinfo : EIATTR_REGCOUNT
	.align		4
.L_200:
        /*0474*/ 	.byte	0x04, 0x2f
        /*0476*/ 	.short	(.L_202 - .L_201)
	.align		4
.L_201:
        /*0478*/ 	.word	index@(_ZN5flash32flash_fwd_splitkv_combine_kernelI23Flash_fwd_kernel_traitsILi64ELi64ELi128ELi4ELb0ELb0EN7cutlass10bfloat16_tE19Flash_kernel_traitsILi64ELi64ELi128ELi4ES3_EELi8ELi7ELb0EEEvNS_16Flash_fwd_paramsE)
        /*047c*/ 	.word	0x0000003e


	//----- nvinfo : EIATTR_FRAME_SIZE
	.align		4
.L_202:
        /*0480*/ 	.byte	0x04, 0x11
        /*0482*/ 	.short	(.L_204 - .L_203)
	.align		4
.L_203:
        /*0484*/ 	.word	index@($__internal_14_$__cuda_sm20_div_s64)
        /*0488*/ 	.word	0x00000000


	//----- nvinfo : EIATTR_FRAME_SIZE
	.align		4
.L_204:
        /*048c*/ 	.byte	0x04, 0x11
        /*048e*/ 	.short	(.L_206 - .L_205)
	.align		4
.L_205:
        /*0490*/ 	.word	index@(_ZN5flash32flash_fwd_splitkv_combine_kernelI23Flash_fwd_kernel_traitsILi64ELi64ELi128ELi4ELb0ELb0EN7cutlass10bfloat16_tE19Flash_kernel_traitsILi64ELi64ELi128ELi4ES3_EELi8ELi7ELb0EEEvNS_16Flash_fwd_paramsE)
        /*0494*/ 	.word	0x00000000


	//----- nvinfo : EIATTR_REGCOUNT
	.align		4
.L_206:
        /*0498*/ 	.byte	0x04, 0x2f
        /*049a*/ 	.short	(.L_208 - .L_207)
	.align		4
.L_207:
        /*049c*/ 	.word	index@(_ZN5flash24flash_fwd_splitkv_kernelI23Flash_fwd_kernel_traitsILi64ELi64ELi256ELi4ELb0ELb0EN7cutlass10bfloat16_tE19Flash_kernel_traitsILi64ELi64ELi256ELi4ES3_EELb1ELb0ELb1ELb0ELb0ELb1ELb1ELb1EEEvNS_16Flash_fwd_paramsE)
        /*04a0*/ 	.word	0x000000ff


	//----- nvinfo : EIATTR_FRAME_SIZE
	.align		4
.L_208:
        /*04a4*/ 	.byte	0x04, 0x11
        /*04a6*/ 	.short	(.L_210 - .L_209)
	.align		4
.L_209:
        /*04a8*/ 	.word	index@($_ZN5flash24flash_fwd_splitkv_kernelI23Flash_fwd_kernel_traitsILi64ELi64ELi256ELi4ELb0ELb0EN7cutlass10bfloat16_tE19Flash_kernel_traitsILi64ELi64ELi256ELi4ES3_EELb1ELb0ELb1ELb0ELb0ELb1ELb1ELb1EEEvNS_16Flash_fwd_paramsE$_ZN5flash30compute_attn_1rowblock_splitkvI23Flash_fwd_kernel_traitsILi64ELi64ELi256ELi4ELb0ELb0EN7cutlass10bfloat16_tE19Flash_kernel_traitsILi64ELi64ELi256ELi4ES3_EELb1ELb0ELb1ELb0ELb0ELb1ELb1ELb1ENS_16Flash_fwd_paramsEEEvRKT8_iiiii)
        /*04ac*/ 	.word	0x00000168


	//----- nvinfo : EIATTR_FRAME_SIZE
	.align		4
.L_210:
        /*04b0*/ 	.byte	0x04, 0x11
        /*04b2*/ 	.short	(.L_212 - .L_211)
	.align		4
.L_211:
        /*04b4*/ 	.word	index@(_ZN5flash24flash_fwd_splitkv_kernelI23Flash_fwd_kernel_traitsILi64ELi64ELi256ELi4ELb0ELb0EN7cutlass10bfloat16_tE19Flash_kernel_traitsILi64ELi64ELi256ELi4ES3_EELb1ELb0ELb1ELb0ELb0ELb1ELb1ELb1EEEvNS_16Flash_fwd_paramsE)
        /*04b8*/ 	.word	0x00000168


	//----- nvinfo : EIATTR_REGCOUNT
	.align		4
.L_212:
        /*04bc*/ 	.byte	0x04, 0x2f
        /*04be*/ 	.short	(.L_214 - .L_213)
	.align		4
.L_213:
        /*04c0*/ 	.word	index@(_ZN5flash24flash_fwd_splitkv_kernelI23Flash_fwd_kernel_traitsILi64ELi64ELi256ELi4ELb0ELb0EN7cutlass10bfloat16_tE19Flash_kernel_traitsILi64ELi64ELi256ELi4ES3_EELb1ELb0ELb1ELb0ELb0ELb0ELb1ELb1EEEvNS_16Flash_fwd_paramsE)
        /*04c4*/ 	.word	0x000000ff


	//----- nvinfo : EIATTR_FRAME_SIZE
	.align		4
.L_214:
        /*04c8*/ 	.byte	0x04, 0x11
        /*04ca*/ 	.short	(.L_216 - .L_215)
	.align		4
.L_215:
        /*04cc*/ 	.word	index@($_ZN5flash24flash_fwd_splitkv_kernelI23Flash_fwd_kernel_traitsILi64ELi64ELi256ELi4ELb0ELb0EN7cutlass10bfloat16_tE19Flash_kernel_traitsILi64ELi64ELi256ELi4ES3_EELb1ELb0ELb1ELb0ELb0ELb0ELb1ELb1EEEvNS_16Flash_fwd_paramsE$_ZN5flash30compute_attn_1rowblock_splitkvI23Flash_fwd_kernel_traitsILi64ELi64ELi256ELi4ELb0ELb0EN7cutlass10bfloat16_tE19Flash_kernel_traitsILi64ELi64ELi256ELi4ES3_EELb1ELb0ELb1ELb0ELb0ELb0ELb1ELb1ENS_16Flash_fwd_paramsEEEvRKT8_iiiii)
        /*04d0*/ 	.word	0x00000170


	//----- nvinfo : EIATTR_FRAME_SIZE
	.align		4
.L_216:
        /*04d4*/ 	.byte	0x04, 0x11
        /*04d6*/ 	.short	(.L_218 - .L_217)
	.align		4
.L_217:
        /*04d8*/ 	.word	index@(_ZN5flash24flash_fwd_splitkv_kernelI23Flash_fwd_kernel_traitsILi64ELi64ELi256ELi4ELb0ELb0EN7cutlass10bfloat16_tE19Flash_kernel_traitsILi64ELi64ELi256ELi4ES3_EELb1ELb0ELb1ELb0ELb0ELb0ELb1ELb1EEEvNS_16Flash_fwd_paramsE)
        /*04dc*/ 	.word	0x00000170


	//----- nvinfo : EIATTR_REGCOUNT
	.align		4
.L_218:
        /*04e0*/ 	.byte	0x04, 0x2f
        /*04e2*/ 	.short	(.L_220 - .L_219)
	.align		4
.L_219:
        /*04e4*/ 	.word	index@(_ZN5flash24flash_fwd_splitkv_kernelI23Flash_fwd_kernel_traitsILi64ELi64ELi256ELi4ELb0ELb0EN7cutlass10bfloat16_tE19Flash_kernel_traitsILi64ELi64ELi256ELi4ES3_EELb1ELb0ELb0ELb0ELb1ELb1ELb1ELb1EEEvNS_16Flash_fwd_paramsE)
        /*04e8*/ 	.word	0x000000ff


	//----- nvinfo : EIATTR_FRAME_SIZE
	.align		4
.L_220:
        /*04ec*/ 	.byte	0x04, 0x11
        /*04ee*/ 	.short	(.L_222 - .L_221)
	.align		4
.L_221:
        /*04f0*/ 	.word	index@($_ZN5flash24flash_fwd_splitkv_kernelI23Flash_fwd_kernel_traitsILi64ELi64ELi256ELi4ELb0ELb0EN7cutlass10bfloat16_tE19Flash_kernel_traitsILi64ELi64ELi256ELi4ES3_EELb1ELb0ELb0ELb0ELb1ELb1ELb1ELb1EEEvNS_16Flash_fwd_paramsE$_ZN5flash30compute_attn_1rowblock_splitkvI23Flash_fwd_kernel_traitsILi64ELi64ELi256ELi4ELb0ELb0EN7cutlass10bfloat16_tE19Flash_kernel_traitsILi64ELi64ELi256ELi4ES3_EELb1ELb0ELb0ELb0ELb1ELb1ELb1ELb1ENS_16Flash_fwd_paramsEEEvRKT8_iiiii)
        /*04f4*/ 	.word	0x00000038


	//----- nvinfo : EIATTR_FRAME_SIZE
	.align		4
.L_222:
        /*04f8*/ 	.byte	0x04, 0x11
        /*04fa*/ 	.short	(.L_224 - .L_223)
	.align		4
.L_223:
        /*04fc*/ 	.word	index@(_ZN5flash24flash_fwd_splitkv_kernelI23Flash_fwd_kernel_traitsILi64ELi64ELi256ELi4ELb0ELb0EN7cutlass10bfloat16_tE19Flash_kernel_traitsILi64ELi64ELi256ELi4ES3_EELb1ELb0ELb0ELb0ELb1ELb1ELb1ELb1EEEvNS_16Flash_fwd_paramsE)
        /*0500*/ 	.word	0x00000038


	//----- nvinfo : EIATTR_REGCOUNT
	.align		4
.L_224:
        /*0504*/ 	.byte	0x04, 0x2f
        /*0506*/ 	.short	(.L_226 - .L_225)
	.align		4
.L_225:
        /*0508*/ 	.word	index@(_ZN5flash24flash_fwd_splitkv_kernelI23Flash_fwd_kernel_traitsILi64ELi64ELi256ELi4ELb0ELb0EN7cutlass10bfloat16_tE19Flash_kernel_traitsILi64ELi64ELi256ELi4ES3_EELb1ELb0ELb0ELb0ELb1ELb0ELb1ELb1EEEvNS_16Flash_fwd_paramsE)
        /*050c*/ 	.word	0x000000ff


	//----- nvinfo : EIATTR_FRAME_SIZE
	.align		4
.L_226:
        /*0510*/ 	.byte	0x04, 0x11
        /*0512*/ 	.short	(.L_228 - .L_227)
	.align		4
.L_227:
        /*0514*/ 	.word	index@($_ZN5flash24flash_fwd_splitkv_kernelI23Flash_fwd_kernel_traitsILi64ELi64ELi256ELi4ELb0ELb0EN7cutlass10bfloat16_tE19Flash_kernel_traitsILi64ELi64ELi256ELi4ES3_EELb1ELb0ELb0ELb0ELb1ELb0ELb1ELb1EEEvNS_16Flash_fwd_paramsE$_ZN5flash30compute_attn_1rowblock_splitkvI23Flash_fwd_kernel_traitsILi64ELi64ELi256ELi4ELb0ELb0EN7cutlass10bfloat16_tE19Flash_kernel_traitsILi64ELi64ELi256ELi4ES3_EELb1ELb0ELb0ELb0ELb1ELb0ELb1ELb1ENS_16Flash_fwd_paramsEEEvRKT8_iiiii)
        /*0518*/ 	.word	0x00000050


	//----- nvinfo : EIATTR_FRAME_SIZE
	.align		4
.L_228:
        /*051c*/ 	.byte	0x04, 0x11
        /*051e*/ 	.short	(.L_230 - .L_229)
	.align		4
.L_229:
        /*0520*/ 	.word	index@(_ZN5flash24flash_fwd_splitkv_kernelI23Flash_fwd_kernel_traitsILi64ELi64ELi256ELi4ELb0ELb0EN7cutlass10bfloat16_tE19Flash_kernel_traitsILi64ELi64ELi256ELi4ES3_EELb1ELb0ELb0ELb0ELb1ELb0ELb1ELb1EEEvNS_16Flash_fwd_paramsE)
        /*0524*/ 	.word	0x00000050


	//----- nvinfo : EIATTR_REGCOUNT
	.align		4
.L_230:
        /*0528*/ 	.byte	0x04, 0x2f
        /*052a*/ 	.short	(.L_232 - .L_231)
	.align		4
.L_231:
        /*052c*/ 	.word	index@(_ZN5flash24flash_fwd_splitkv_kernelI23Flash_fwd_kernel_traitsILi64ELi64ELi256ELi4ELb0ELb0EN7cutlass10bfloat16_tE19Flash_kernel_traitsILi64ELi64ELi256ELi4ES3_EELb1ELb0ELb1ELb0ELb0ELb1ELb1ELb0EEEvNS_16Flash_fwd_paramsE)
        /*0530*/ 	.word	0x000000ff


	//----- nvinfo : EIATTR_FRAME_SIZE
	.align		4
.L_232:
        /*0534*/ 	.byte	0x04, 0x11
        /*0536*/ 	.short	(.L_234 - .L_233)
	.align		4
.L_233:
        /*0538*/ 	.word	index@(_ZN5flash24flash_fwd_splitkv_kernelI23Flash_fwd_kernel_traitsILi64ELi64ELi256ELi4ELb0ELb0EN7cutlass10bfloat16_tE19Flash_kernel_traitsILi64ELi64ELi256ELi4ES3_EELb1ELb0ELb1ELb0ELb0ELb1ELb1ELb0EEEvNS_16Flash_fwd_paramsE)
        /*053c*/ 	.word	0x00000010


	//----- nvinfo : EIATTR_REGCOUNT
	.align		4
.L_234:
        /*0540*/ 	.byte	0x04, 0x2f
        /*0542*/ 	.short	(.L_236 - .L_235)
	.align		4
.L_235:
        /*0544*/ 	.word	index@(_ZN5flash24flash_fwd_splitkv_kernelI23Flash_fwd_kernel_traitsILi64ELi64ELi256ELi4ELb0ELb0EN7cutlass10bfloat16_tE19Flash_kernel_traitsILi64ELi64ELi256ELi4ES3_EELb1ELb0ELb1ELb0ELb0ELb0ELb1ELb0EEEvNS_16Flash_fwd_paramsE)
        /*0548*/ 	.word	0x000000ff


	//----- nvinfo : EIATTR_FRAME_SIZE
	.align		4
.L_236:
        /*054c*/ 	.byte	0x04, 0x11
        /*054e*/ 	.short	(.L_238 - .L_237)
	.align		4
.L_237:
        /*0550*/ 	.word	index@(_ZN5flash24flash_fwd_splitkv_kernelI23Flash_fwd_kernel_traitsILi64ELi64ELi256ELi4ELb0ELb0EN7cutlass10bfloat16_tE19Flash_kernel_traitsILi64ELi64ELi256ELi4ES3_EELb1ELb0ELb1ELb0ELb0ELb0ELb1ELb0EEEvNS_16Flash_fwd_paramsE)
        /*0554*/ 	.word	0x00000048


	//----- nvinfo : EIATTR_REGCOUNT
	.align		4
.L_238:
        /*0558*/ 	.byte	0x04, 0x2f
        /*055a*/ 	.short	(.L_240 - .L_239)
	.align		4
.L_239:
        /*055c*/ 	.word	index@(_ZN5flash24flash_fwd_splitkv_kernelI23Flash_fwd_kernel_traitsILi64ELi64ELi256ELi4ELb0ELb0EN7cutlass10bfloat16_tE19Flash_kernel_traitsILi64ELi64ELi256ELi4ES3_EELb1ELb0ELb0ELb0ELb1ELb1ELb1ELb0EEEvNS_16Flash_fwd_paramsE)
        /*0560*/ 	.word	0x000000ff


	//----- nvinfo : EIATTR_FRAME_SIZE
	.align		4
.L_240:
        /*0564*/ 	.byte	0x04, 0x11
        /*0566*/ 	.short	(.L_242 - .L_241)
	.align		4
.L_241:
        /*0568*/ 	.word	index@(_ZN5flash24flash_fwd_splitkv_kernelI23Flash_fwd_kernel_traitsILi64ELi64ELi256ELi4ELb0ELb0EN7cutlass10bfloat16_tE19Flash_kernel_traitsILi64ELi64ELi256ELi4ES3_EELb1ELb0ELb0ELb0ELb1ELb1ELb1ELb0EEEvNS_16Flash_fwd_paramsE)
        /*056c*/ 	.word	0x00000028


	//----- nvinfo : EIATTR_REGCOUNT
	.align		4
.L_242:
        /*0570*/ 	.byte	0x04, 0x2f
        /*0572*/ 	.short	(.L_244 - .L_243)
	.align		4
.L_243:
        /*0574*/ 	.word	index@(_ZN5flash24flash_fwd_splitkv_kernelI23Flash_fwd_kernel_traitsILi64ELi64ELi256ELi4ELb0ELb0EN7cutlass10bfloat16_tE19Flash_kernel_traitsILi64ELi64ELi256ELi4ES3_EELb1ELb0ELb0ELb0ELb1ELb0ELb1ELb0EEEvNS_16Flash_fwd_paramsE)
        /*0578*/ 	.word	0x000000ff


	//----- nvinfo : EIATTR_FRAME_SIZE
	.align		4
.L_244:
        /*057c*/ 	.byte	0x04, 0x11
        /*057e*/ 	.short	(.L_246 - .L_245)
	.align		4
.L_245:
        /*0580*/ 	.word	index@(_ZN5flash24flash_fwd_splitkv_kernelI23Flash_fwd_kernel_traitsILi64ELi64ELi256ELi4ELb0ELb0EN7cutlass10bfloat16_tE19Flash_kernel_traitsILi64ELi64ELi256ELi4ES3_EELb1ELb0ELb0ELb0ELb1ELb0ELb1ELb0EEEvNS_16Flash_fwd_paramsE)
        /*0584*/ 	.word	0x00000010


	//----- nvinfo : EIATTR_REGCOUNT
	.align		4
.L_246:
        /*0588*/ 	.byte	0x04, 0x2f
        /*058a*/ 	.short	(.L_248 - .L_247)
	.align		4
.L_247:
        /*058c*/ 	.word	index@(_ZN5flash24flash_fwd_splitkv_kernelI23Flash_fwd_kernel_traitsILi64ELi64ELi256ELi4ELb0ELb0EN7cutlass10bfloat16_tE19Flash_kernel_traitsILi64ELi64ELi256ELi4ES3_EELb1ELb0ELb1ELb0ELb0ELb1ELb0ELb1EEEvNS_16Flash_fwd_paramsE)
        /*0590*/ 	.word	0x000000ff


	//----- nvinfo : EIATTR_FRAME_SIZE
	.align		4
.L_248:
        /*0594*/ 	.byte	0x04, 0x11
        /*0596*/ 	.short	(.L_250 - .L_249)
	.align		4
.L_249:
        /*0598*/ 	.word	index@($_ZN5flash24flash_fwd_splitkv_kernelI23Flash_fwd_kernel_traitsILi64ELi64ELi256ELi4ELb0ELb0EN7cutlass10bfloat16_tE19Flash_kernel_traitsILi64ELi64ELi256ELi4ES3_EELb1ELb0ELb1ELb0ELb0ELb1ELb0ELb1EEEvNS_16Flash_fwd_paramsE$_ZN5flash30compute_attn_1rowblock_splitkvI23Flash_fwd_kernel_traitsILi64ELi64ELi256ELi4ELb0ELb0EN7cutlass10bfloat16_tE19Flash_kernel_traitsILi64ELi64ELi256ELi4ES3_EELb1ELb0ELb1ELb0ELb0ELb1ELb0ELb1ENS_16Flash_fwd_paramsEEEvRKT8_iiiii)
        /*059c*/ 	.word	0x000001c8


	//----- nvinfo : EIATTR_FRAME_SIZE
	.align		4
.L_250:
        /*05a0*/ 	.byte	0x04, 0x11
        /*05a2*/ 	.short	(.L_252 - .L_251)
	.align		4
.L_251:
        /*05a4*/ 	.word	index@(_ZN5flash24flash_fwd_splitkv_kernelI23Flash_fwd_kernel_traitsILi64ELi64ELi256ELi4ELb0ELb0EN7cutlass10bfloat16_tE19Flash_kernel_traitsILi64ELi64ELi256ELi4ES3_EELb1ELb0ELb1ELb0ELb0ELb1ELb0ELb1EEEvNS_16Flash_fwd_paramsE)
        /*05a8*/ 	.word	0x000001c8


	//----- nvinfo : EIATTR_REGCOUNT
	.align		4
.L_252:
        /*05ac*/ 	.byte	0x04, 0x2f
        /*05ae*/ 	.short	(.L_254 - .L_253)
	.align		4
.L_253:
        /*05b0*/ 	.word	index@(_ZN5flash24flash_fwd_splitkv_kernelI23Flash_fwd_kernel_traitsILi64ELi64ELi256ELi4ELb0ELb0EN7cutlass10bfloat16_tE19Flash_kernel_traitsILi64ELi64ELi256ELi4ES3_EELb1ELb0ELb1ELb0ELb0ELb0ELb0ELb1EEEvNS_16Flash_fwd_paramsE)
        /*05b4*/ 	.word	0x000000ff


	//----- nvinfo : EIATTR_FRAME_SIZE
	.align		4
.L_254:
        /*05b8*/ 	.byte	0x04, 0x11
        /*05ba*/ 	.short	(.L_256 - .L_255)
	.align		4
.L_255:
        /*05bc*/ 	.word	index@($_ZN5flash24flash_fwd_splitkv_kernelI23Flash_fwd_kernel_traitsILi64ELi64ELi256ELi4ELb0ELb0EN7cutlass10bfloat16_tE19Flash_kernel_traitsILi64ELi64ELi256ELi4ES3_EELb1ELb0ELb1ELb0ELb0ELb0ELb0ELb1EEEvNS_16Flash_fwd_paramsE$_ZN5flash30compute_attn_1rowblock_splitkvI23Flash_fwd_kernel_traitsILi64ELi64ELi256ELi4ELb0ELb0EN7cutlass10bfloat16_tE19Flash_kernel_traitsILi64ELi64ELi256ELi4ES3_EELb1ELb0ELb1ELb0ELb0ELb0ELb0ELb1ENS_16Flash_fwd_paramsEEEvRKT8_iiiii)
        /*05c0*/ 	.word	0x00000180


	//----- nvinfo : EIATTR_FRAME_SIZE
	.align		4
.L_256:
        /*05c4*/ 	.byte	0x04, 0x11
        /*05c6*/ 	.short	(.L_258 - .L_257)
	.align		4
.L_257:
        /*05c8*/ 	.word	index@(_ZN5flash24flash_fwd_splitkv_kernelI23Flash_fwd_kernel_traitsILi64ELi64ELi256ELi4ELb0ELb0EN7cutlass10bfloat16_tE19Flash_kernel_traitsILi64ELi64ELi256ELi4ES3_EELb1ELb0ELb1ELb0ELb0ELb0ELb0ELb1EEEvNS_16Flash_fwd_paramsE)
        /*05cc*/ 	.word	0x00000180


	//----- nvinfo : EIATTR_REGCOUNT
	.align		4
.L_258:
        /*05d0*/ 	.byte	0x04, 0x2f
        /*05d2*/ 	.short	(.L_260 - .L_259)
	.align		4
.L_259:
        /*05d4*/ 	.word	index@(_ZN5flash24flash_fwd_splitkv_kernelI23Flash_fwd_kernel_traitsILi64ELi64ELi256ELi4ELb0ELb0EN7cutlass10bfloat16_tE19Flash_kernel_traitsILi64ELi64ELi256ELi4ES3_EELb1ELb0ELb0ELb0ELb1ELb1ELb0ELb1EEEvNS_16Flash_fwd_paramsE)
        /*05d8*/ 	.word	0x000000ff


	//----- nvinfo : EIATTR_FRAME_SIZE
	.align		4
.L_260:
        /*05dc*/ 	.byte	0x04, 0x11
        /*05de*/ 	.short	(.L_262 - .L_261)
	.align		4
.L_261:
        /*05e0*/ 	.word	index@($_ZN5flash24flash_fwd_splitkv_kernelI23Flash_fwd_kernel_traitsILi64ELi64ELi256ELi4ELb0ELb0EN7cutlass10bfloat16_tE19Flash_kernel_traitsILi64ELi64ELi256ELi4ES3_EELb1ELb0ELb0ELb0ELb1ELb1ELb0ELb1EEEvNS_16Flash_fwd_paramsE$_ZN5flash30compute_attn_1rowblock_splitkvI23Flash_fwd_kernel_traitsILi64ELi64ELi256ELi4ELb0ELb0EN7cutlass10bfloat16_tE19Flash_kernel_traitsILi64ELi64ELi256ELi4ES3_EELb1ELb0ELb0ELb0ELb1ELb1ELb0ELb1ENS_16Flash_fwd_paramsEEEvRKT8_iiiii)
        /*05e4*/ 	.word	0x00000030


	//----- nvinfo : EIATTR_FRAME_SIZE
	.align		4
.L_262:
        /*05e8*/ 	.byte	0x04, 0x11
        /*05ea*/ 	.short	(.L_264 - .L_263)
	.align		4
.L_263:
        /*05ec*/ 	.word	index@(_ZN5flash24flash_fwd_splitkv_kernelI23Flash_fwd_kernel_traitsILi64ELi64ELi256ELi4ELb0ELb0EN7cutlass10bfloat16_tE19Flash_kernel_traitsILi64ELi64ELi256ELi4ES3_EELb1ELb0ELb0ELb0ELb1ELb1ELb0ELb1EEEvNS_16Flash_fwd_paramsE)
        /*05f0*/ 	.word	0x00000030


	//----- nvinfo : EIATTR_REGCOUNT
	.align		4
.L_264:
        /*05f4*/ 	.byte	0x04, 0x2f
        /*05f6*/ 	.short	(.L_266 - .L_265)
	.align		4
.L_265:
        /*05f8*/ 	.word	index@(_ZN5flash24flash_fwd_splitkv_kernelI23Flash_fwd_kernel_traitsILi64ELi64ELi256ELi4ELb0ELb0EN7cutlass10bfloat16_tE19Flash_kernel_traitsILi64ELi64ELi256ELi4ES3_EELb1ELb0ELb0ELb0ELb1ELb0ELb0ELb1EEEvNS_16Flash_fwd_paramsE)
        /*05fc*/ 	.word	0x000000ff


	//----- nvinfo : EIATTR_FRAME_SIZE
	.align		4
.L_266:
        /*0600*/ 	.byte	0x04, 0x11
        /*0602*/ 	.short	(.L_268 - .L_267)
	.align		4
.L_267:
        /*0604*/ 	.word	index@($_ZN5flash24flash_fwd_splitkv_kernelI23Flash_fwd_kernel_traitsILi64ELi64ELi256ELi4ELb0ELb0EN7cutlass10bfloat16_tE19Flash_kernel_traitsILi64ELi64ELi256ELi4ES3_EELb1ELb0ELb0ELb0ELb1ELb0ELb0ELb1EEEvNS_16Flash_fwd_paramsE$_ZN5flash30compute_attn_1rowblock_splitkvI23Flash_fwd_kernel_traitsILi64ELi64ELi256ELi4ELb0ELb0EN7cutlass10bfloat16_tE19Flash_kernel_traitsILi64ELi64ELi256ELi4ES3_EELb1ELb0ELb0ELb0ELb1ELb0ELb0ELb1ENS_16Flash_fwd_paramsEEEvRKT8_iiiii)
        /*0608*/ 	.word	0x00000030


	//----- nvinfo : EIATTR_FRAME_SIZE
	.align		4
.L_268:
        /*060c*/ 	.byte	0x04, 0x11
        /*060e*/ 	.short	(.L_270 - .L_269)
	.align		4
.L_269:
        /*0610*/ 	.word	index@(_ZN5flash24flash_fwd_splitkv_kernelI23Flash_fwd_kernel_traitsILi64ELi64ELi256ELi4ELb0ELb0EN7cutlass10bfloat16_tE19Flash_kernel_traitsILi64ELi64ELi256ELi4ES3_EELb1ELb0ELb0ELb0ELb1ELb0ELb0ELb1EEEvNS_16Flash_fwd_paramsE)
        /*0614*/ 	.word	0x00000030


	//----- nvinfo : EIATTR_REGCOUNT
	.align		4
.L_270:
        /*0618*/ 	.byte	0x04, 0x2f
        /*061a*/ 	.short	(.L_272 - .L_271)
	.align		4
.L_271:
        /*061c*/ 	.word	index@(_ZN5flash24flash_fwd_splitkv_kernelI23Flash_fwd_kernel_traitsILi64ELi64ELi256ELi4ELb0ELb0EN7cutlass10bfloat16_tE19Flash_kernel_traitsILi64ELi64ELi256ELi4ES3_EELb1ELb0ELb1ELb0ELb0ELb1ELb0ELb0EEEvNS_16Flash_fwd_paramsE)
        /*0620*/ 	.word	0x000000ff


	//----- nvinfo : EIATTR_FRAME_SIZE
	.align		4
.L_272:
        /*0624*/ 	.byte	0x04, 0x11
        /*0626*/ 	.short	(.L_274 - .L_273)
	.align		4
.L_273:
        /*0628*/ 	.word	index@(_ZN5flash24flash_fwd_splitkv_kernelI23Flash_fwd_kernel_traitsILi64ELi64ELi256ELi4ELb0ELb0EN7cutlass10bfloat16_tE19Flash_kernel_traitsILi64ELi64ELi256ELi4ES3_EELb1ELb0ELb1ELb0ELb0ELb1ELb0ELb0EEEvNS_16Flash_fwd_paramsE)
        /*062c*/ 	.word	0x00000010


	//----- nvinfo : EIATTR_REGCOUNT
	.align		4
.L_274:
        /*0630*/ 	.byte	0x04, 0x2f
        /*0632*/ 	.short	(.L_276 - .L_275)
	.align		4
.L_275:
        /*0634*/ 	.word	index@(_ZN5flash24flash_fwd_splitkv_kernelI23Flash_fwd_kernel_traitsILi64ELi64ELi256ELi4ELb0ELb0EN7cutlass10bfloat16_tE19Flash_kernel_traitsILi64ELi64ELi256ELi4ES3_EELb1ELb0ELb1ELb0ELb0ELb0ELb0ELb0EEEvNS_16Flash_fwd_paramsE)
        /*0638*/ 	.word	0x000000ff


	//----- nvinfo : EIATTR_FRAME_SIZE
	.align		4
.L_276:
        /*063c*/ 	.byte	0x04, 0x11
        /*063e*/ 	.short	(.L_278 - .L_277)
	.align		4
.L_277:
        /*0640*/ 	.word	index@(_ZN5flash24flash_fwd_splitkv_kernelI23Flash_fwd_kernel_traitsILi64ELi64ELi256ELi4ELb0ELb0EN7cutlass10bfloat16_tE19Flash_kernel_traitsILi64ELi64ELi256ELi4ES3_EELb1ELb0ELb1ELb0ELb0ELb0ELb0ELb0EEEvNS_16Flash_fwd_paramsE)
        /*0644*/ 	.word	0x00000008


	//----- nvinfo : EIATTR_REGCOUNT
	.align		4
.L_278:
        /*0648*/ 	.byte	0x04, 0x2f
        /*064a*/ 	.short	(.L_280 - .L_279)
	.align		4
.L_279:
        /*064c*/ 	.word	index@(_ZN5flash24flash_fwd_splitkv_kernelI23Flash_fwd_kernel_traitsILi64ELi64ELi256ELi4ELb0ELb0EN7cutlass10bfloat16_tE19Flash_kernel_traitsILi64ELi64ELi256ELi4ES3_EELb1ELb0ELb0ELb0ELb1ELb1ELb0ELb0EEEvNS_16Flash_fwd_paramsE)
        /*0650*/ 	.word	0x000000ff


	//----- nvinfo : EIATTR_FRAME_SIZE
	.align		4
.L_280:
        /*0654*/ 	.byte	0x04, 0x11
        /*0656*/ 	.short	(.L_282 - .L_281)
	.align		4
.L_281:
        /*0658*/ 	.word	index@(_ZN5flash24flash_fwd_splitkv_kernelI23Flash_fwd_kernel_traitsILi64ELi64ELi256ELi4ELb0ELb0EN7cutlass10bfloat16_tE19Flash_kernel_traitsILi64ELi64ELi256ELi4ES3_EELb1ELb0ELb0ELb0ELb1ELb1ELb0ELb0EEEvNS_16Flash_fwd_paramsE)
        /*065c*/ 	.word	0x00000020


	//----- nvinfo : EIATTR_REGCOUNT
	.align		4
.L_282:
        /*0660*/ 	.byte	0x04, 0x2f
        /*0662*/ 	.short	(.L_284 - .L_283)
	.align		4
.L_283:
        /*0664*/ 	.word	index@(_ZN5flash24flash_fwd_splitkv_kernelI23Flash_fwd_kernel_traitsILi64ELi64ELi256ELi4ELb0ELb0EN7cutlass10bfloat16_tE19Flash_kernel_traitsILi64ELi64ELi256ELi4ES3_EELb1ELb0ELb0ELb0ELb1ELb0ELb0ELb0EEEvNS_16Flash_fwd_paramsE)
        /*0668*/ 	.word	0x000000ff


	//----- nvinfo : EIATTR_FRAME_SIZE
	.align		4
.L_284:
        /*066c*/ 	.byte	0x04, 0x11
        /*066e*/ 	.short	(.L_286 - .L_285)
	.align		4
.L_285:
        /*0670*/ 	.word	index@(_ZN5flash24flash_fwd_splitkv_kernelI23Flash_fwd_kernel_traitsILi64ELi64ELi256ELi4ELb0ELb0EN7cutlass10bfloat16_tE19Flash_kernel_traitsILi64ELi64ELi256ELi4ES3_EELb1ELb0ELb0ELb0ELb1ELb0ELb0ELb0EEEvNS_16Flash_fwd_paramsE)
        /*0674*/ 	.word	0x00000010


	//----- nvinfo : EIATTR_REGCOUNT
	.align		4
.L_286:
        /*0678*/ 	.byte	0x04, 0x2f
        /*067a*/ 	.short	(.L_288 - .L_287)
	.align		4
.L_287:
        /*067c*/ 	.word	index@(_ZN5flash24flash_fwd_splitkv_kernelI23Flash_fwd_kernel_traitsILi64ELi64ELi256ELi4ELb0ELb0EN7cutlass10bfloat16_tE19Flash_kernel_traitsILi64ELi64ELi256ELi4ES3_EELb1ELb0ELb0ELb1ELb1ELb1ELb1ELb0EEEvNS_16Flash_fwd_paramsE)
        /*0680*/ 	.word	0x000000ff


	//----- nvinfo : EIATTR_FRAME_SIZE
	.align		4
.L_288:
        /*0684*/ 	.byte	0x04, 0x11
        /*0686*/ 	.short	(.L_290 - .L_289)
	.align		4
.L_289:
        /*0688*/ 	.word	index@(_ZN5flash24flash_fwd_splitkv_kernelI23Flash_fwd_kernel_traitsILi64ELi64ELi256ELi4ELb0ELb0EN7cutlass10bfloat16_tE19Flash_kernel_traitsILi64ELi64ELi256ELi4ES3_EELb1ELb0ELb0ELb1ELb1ELb1ELb1ELb0EEEvNS_16Flash_fwd_paramsE)
        /*068c*/ 	.word	0x00000028


	//----- nvinfo : EIATTR_REGCOUNT
	.align		4
.L_290:
        /*0690*/ 	.byte	0x04, 0x2f
        /*0692*/ 	.short	(.L_292 - .L_291)
	.align		4
.L_291:
        /*0694*/ 	.word	index@(_ZN5flash24flash_fwd_splitkv_kernelI23Flash_fwd_kernel_traitsILi64ELi64ELi256ELi4ELb0ELb0EN7cutlass10bfloat16_tE19Flash_kernel_traitsILi64ELi64ELi256ELi4ES3_EELb1ELb0ELb0ELb1ELb1ELb0ELb1ELb0EEEvNS_16Flash_fwd_paramsE)
        /*0698*/ 	.word	0x000000ff


	//----- nvinfo : EIATTR_FRAME_SIZE
	.align		4
.L_292:
        /*069c*/ 	.byte	0x04, 0x11
        /*069e*/ 	.short	(.L_294 - .L_293)
	.align		4
.L_293:
        /*06a0*/ 	.word	index@(_ZN5flash24flash_fwd_splitkv_kernelI23Flash_fwd_kernel_traitsILi64ELi64ELi256ELi4ELb0ELb0EN7cutlass10bfloat16_tE19Flash_kernel_traitsILi64ELi64ELi256ELi4ES3_EELb1ELb0ELb0ELb1ELb1ELb0ELb1ELb0EEEvNS_16Flash_fwd_paramsE)
        /*06a4*/ 	.word	0x00000018


	//----- nvinfo : EIATTR_REGCOUNT
	.align		4
.L_294:
        /*06a8*/ 	.byte	0x04, 0x2f
        /*06aa*/ 	.short	(.L_296 - .L_295)
	.align		4
.L_295:
        /*06ac*/ 	.word	index@(_ZN5flash24flash_fwd_splitkv_kernelI23Flash_fwd_kernel_traitsILi64ELi64ELi256ELi4ELb0ELb0EN7cutlass10bfloat16_tE19Flash_kernel_traitsILi64ELi64ELi256ELi4ES3_EELb1ELb0ELb0ELb1ELb1ELb1ELb0ELb0EEEvNS_16Flash_fwd_paramsE)
        /*06b0*/ 	.word	0x000000ff


	//----- nvinfo : EIATTR_FRAME_SIZE
	.align		4
.L_296:
        /*06b4*/ 	.byte	0x04, 0x11
        /*06b6*/ 	.short	(.L_298 - .L_297)
	.align		4
.L_297:
        /*06b8*/ 	.word	index@(_ZN5flash24flash_fwd_splitkv_kernelI23Flash_fwd_kernel_traitsILi64ELi64ELi256ELi4ELb0ELb0EN7cutlass10bfloat16_tE19Flash_kernel_traitsILi64ELi64ELi256ELi4ES3_EELb1ELb0ELb0ELb1ELb1ELb1ELb0ELb0EEEvNS_16Flash_fwd_paramsE)
        /*06bc*/ 	.word	0x00000018


	//----- nvinfo : EIATTR_REGCOUNT
	.align		4
.L_298:
        /*06c0*/ 	.byte	0x04, 0x2f
        /*06c2*/ 	.short	(.L_300 - .L_299)
	.align		4
.L_299:
        /*06c4*/ 	.word	index@(_ZN5flash24flash_fwd_splitkv_kernelI23Flash_fwd_kernel_traitsILi64ELi64ELi256ELi4ELb0ELb0EN7cutlass10bfloat16_tE19Flash_kernel_traitsILi64ELi64ELi256ELi4ES3_EELb1ELb0ELb0ELb1ELb1ELb0ELb0ELb0EEEvNS_16Flash_fwd_paramsE)
        /*06c8*/ 	.word	0x000000ff


	//----- nvinfo : EIATTR_FRAME_SIZE
	.align		4
.L_300:
        /*06cc*/ 	.byte	0x04, 0x11
        /*06ce*/ 	.short	(.L_302 - .L_301)
	.align		4
.L_301:
        /*06d0*/ 	.word	index@(_ZN5flash24flash_fwd_splitkv_kernelI23Flash_fwd_kernel_traitsILi64ELi64ELi256ELi4ELb0ELb0EN7cutlass10bfloat16_tE19Flash_kernel_traitsILi64ELi64ELi256ELi4ES3_EELb1ELb0ELb0ELb1ELb1ELb0ELb0ELb0EEEvNS_16Flash_fwd_paramsE)
        /*06d4*/ 	.word	0x00000000


	//----- nvinfo : EIATTR_REGCOUNT
	.align		4
.L_302:
        /*06d8*/ 	.byte	0x04, 0x2f
        /*06da*/ 	.short	(.L_304 - .L_303)
	.align		4
.L_303:
        /*06dc*/ 	.word	index@(_ZN5flash24flash_fwd_splitkv_kernelI23Flash_fwd_kernel_traitsILi64ELi64ELi256ELi4ELb0ELb0EN7cutlass10bfloat16_tE19Flash_kernel_traitsILi64ELi64ELi256ELi4ES3_EELb1ELb0ELb0ELb0ELb0ELb1ELb1ELb1EEEvNS_16Flash_fwd_paramsE)
        /*06e0*/ 	.word	0x000000ff


	//----- nvinfo : EIATTR_FRAME_SIZE
	.align		4
.L_304:
        /*06e4*/ 	.byte	0x04, 0x11
        /*06e6*/ 	.short	(.L_306 - .L_305)
	.align		4
.L_305:
        /*06e8*/ 	.word	index@($_ZN5flash24flash_fwd_splitkv_kernelI23Flash_fwd_kernel_traitsILi64ELi64ELi256ELi4ELb0ELb0EN7cutlass10bfloat16_tE19Flash_kernel_traitsILi64ELi64ELi256ELi4ES3_EELb1ELb0ELb0ELb0ELb0ELb1ELb1ELb1EEEvNS_16Flash_fwd_paramsE$_ZN5flash30compute_attn_1rowblock_splitkvI23Flash_fwd_kernel_traitsILi64ELi64ELi256ELi4ELb0ELb0EN7cutlass10bfloat16_tE19Flash_kernel_traitsILi64ELi64ELi256ELi4ES3_EELb1ELb0ELb0ELb0ELb0ELb1ELb1ELb1ENS_16Flash_fwd_paramsEEEvRKT8_iiiii)
        /*06ec*/ 	.word	0x00000178


	//----- nvinfo : EIATTR_FRAME_SIZE
	.align		4
.L_306:
        /*06f0*/ 	.byte	0x04, 0x11
        /*06f2*/ 	.short	(.L_308 - .L_307)
	.align		4
.L_307:
        /*06f4*/ 	.word	index@(_ZN5flash24flash_fwd_splitkv_kernelI23Flash_fwd_kernel_traitsILi64ELi64ELi256ELi4ELb0ELb0EN7cutlass10bfloat16_tE19Flash_kernel_traitsILi64ELi64ELi256ELi4ES3_EELb1ELb0ELb0ELb0ELb0ELb1ELb1ELb1EEEvNS_16Flash_fwd_paramsE)
        /*06f8*/ 	.word	0x00000178


	//----- nvinfo : EIATTR_REGCOUNT
	.align		4
.L_308:
        /*06fc*/ 	.byte	0x04, 0x2f
        /*06fe*/ 	.short	(.L_310 - .L_309)
	.align		4
.L_309:
        /*0700*/ 	.word	index@(_ZN5flash24flash_fwd_splitkv_kernelI23Flash_fwd_kernel_traitsILi64ELi64ELi256ELi4ELb0ELb0EN7cutlass10bfloat16_tE19Flash_kernel_traitsILi64ELi64ELi256ELi4ES3_EELb1ELb0ELb0ELb0ELb0ELb0ELb1ELb1EEEvNS_16Flash_fwd_paramsE)
        /*0704*/ 	.word	0x000000ff


	//----- nvinfo : EIATTR_FRAME_SIZE
	.align		4
.L_310:
        /*0708*/ 	.byte	0x04, 0x11
        /*070a*/ 	.short	(.L_312 - .L_311)
	.align		4
.L_311:
        /*070c*/ 	.word	index@($_ZN5flash24flash_fwd_splitkv_kernelI23Flash_fwd_kernel_traitsILi64ELi64ELi256ELi4ELb0ELb0EN7cutlass10bfloat16_tE19Flash_kernel_traitsILi64ELi64ELi256ELi4ES3_EELb1ELb0ELb0ELb0ELb0ELb0ELb1ELb1EEEvNS_16Flash_fwd_paramsE$_ZN5flash30compute_attn_1rowblock_splitkvI23Flash_fwd_kernel_traitsILi64ELi64ELi256ELi4ELb0ELb0EN7cutlass10bfloat16_tE19Flash_kernel_traitsILi64ELi64ELi256ELi4ES3_EELb1ELb0ELb0ELb0ELb0ELb0ELb1ELb1ENS_16Flash_fwd_paramsEEEvRKT8_iiiii)
        /*0710*/ 	.word	0x00000160


	//----- nvinfo : EIATTR_FRAME_SIZE
	.align		4
.L_312:
        /*0714*/ 	.byte	0x04, 0x11
        /*0716*/ 	.short	(.L_314 - .L_313)
	.align		4
.L_313:
        /*0718*/ 	.word	index@(_ZN5flash24flash_fwd_splitkv_kernelI23Flash_fwd_kernel_traitsILi64ELi64ELi256ELi4ELb0ELb0EN7cutlass10bfloat16_tE19Flash_kernel_traitsILi64ELi64ELi256ELi4ES3_EELb1ELb0ELb0ELb0ELb0ELb0ELb1ELb1EEEvNS_16Flash_fwd_paramsE)
        /*071c*/ 	.word	0x00000160


	//----- nvinfo : EIATTR_REGCOUNT
	.align		4
.L_314:
        /*0720*/ 	.byte	0x04, 0x2f
        /*0722*/ 	.short	(.L_316 - .L_315)
	.align		4
.L_315:
        /*0724*/ 	.word	index@(_ZN5flash24flash_fwd_splitkv_kernelI23Flash_fwd_kernel_traitsILi64ELi64ELi256ELi4ELb0ELb0EN7cutlass10bfloat16_tE19Flash_kernel_traitsILi64ELi64ELi256ELi4ES3_EELb1ELb0ELb0ELb0ELb0ELb1ELb1ELb0EEEvNS_16Flash_fwd_paramsE)
        /*0728*/ 	.word	0x000000ff


	//----- nvinfo : EIATTR_FRAME_SIZE
	.align		4
.L_316:
        /*072c*/ 	.byte	0x04, 0x11
        /*072e*/ 	.short	(.L_318 - .L_317)
	.align		4
.L_317:
        /*0730*/ 	.word	index@(_ZN5flash24flash_fwd_splitkv_kernelI23Flash_fwd_kernel_traitsILi64ELi64ELi256ELi4ELb0ELb0EN7cutlass10bfloat16_tE19Flash_kernel_traitsILi64ELi64ELi256ELi4ES3_EELb1ELb0ELb0ELb0ELb0ELb1ELb1ELb0EEEvNS_16Flash_fwd_paramsE)
        /*0734*/ 	.word	0x00000070


	//----- nvinfo : EIATTR_REGCOUNT
	.align		4
.L_318:
        /*0738*/ 	.byte	0x04, 0x2f
        /*073a*/ 	.short	(.L_320 - .L_319)
	.align		4
.L_319:
        /*073c*/ 	.word	index@(_ZN5flash24flash_fwd_splitkv_kernelI23Flash_fwd_kernel_traitsILi64ELi64ELi256ELi4ELb0ELb0EN7cutlass10bfloat16_tE19Flash_kernel_traitsILi64ELi64ELi256ELi4ES3_EELb1ELb0ELb0ELb0ELb0ELb0ELb1ELb0EEEvNS_16Flash_fwd_paramsE)
        /*0740*/ 	.word	0x000000ff


	//----- nvinfo : EIATTR_FRAME_SIZE
	.align		4
.L_320:
        /*0744*/ 	.byte	0x04, 0x11
        /*0746*/ 	.short	(.L_322 - .L_321)
	.align		4
.L_321:
        /*0748*/ 	.word	index@(_ZN5flash24flash_fwd_splitkv_kernelI23Flash_fwd_kernel_traitsILi64ELi64ELi256ELi4ELb0ELb0EN7cutlass10bfloat16_tE19Flash_kernel_traitsILi64ELi64ELi256ELi4ES3_EELb1ELb0ELb0ELb0ELb0ELb0ELb1ELb0EEEvNS_16Flash_fwd_paramsE)
        /*074c*/ 	.word	0x00000030


	//----- nvinfo : EIATTR_REGCOUNT
	.align		4
.L_322:
        /*0750*/ 	.byte	0x04, 0x2f
        /*0752*/ 	.short	(.L_324 - .L_323)
	.align		4
.L_323:
        /*0754*/ 	.word	index@(_ZN5flash24flash_fwd_splitkv_kernelI23Flash_fwd_kernel_traitsILi64ELi64ELi256ELi4ELb0ELb0EN7cutlass10bfloat16_tE19Flash_kernel_traitsILi64ELi64ELi256ELi4ES3_EELb1ELb0ELb0ELb0ELb0ELb1ELb0ELb1EEEvNS_16Flash_fwd_paramsE)
        /*0758*/ 	.word	0x000000ff


	//----- nvinfo : EIATTR_FRAME_SIZE
	.align		4
.L_324:
        /*075c*/ 	.byte	0x04, 0x11
        /*075e*/ 	.short	(.L_326 - .L_325)
	.align		4
.L_325:
        /*0760*/ 	.word	index@($_ZN5flash24flash_fwd_splitkv_kernelI23Flash_fwd_kernel_traitsILi64ELi64ELi256ELi4ELb0ELb0EN7cutlass10bfloat16_tE19Flash_kernel_traitsILi64ELi64ELi256ELi4ES3_EELb1ELb0ELb0ELb0ELb0ELb1ELb0ELb1EEEvNS_16Flash_fwd_paramsE$_ZN5flash30compute_attn_1rowblock_splitkvI23Flash_fwd_kernel_traitsILi64ELi64ELi256ELi4ELb0ELb0EN7cutlass10bfloat16_tE19Flash_kernel_traitsILi64ELi64ELi256ELi4ES3_EELb1ELb0ELb0ELb0ELb0ELb1ELb0ELb1ENS_16Flash_fwd_paramsEEEvRKT8_iiiii)
        /*0764*/ 	.word	0x00000180


	//----- nvinfo : EIATTR_FRAME_SIZE
	.align		4
.L_326:
        /*0768*/ 	.byte	0x04, 0x11
        /*076a*/ 	.short	(.L_328 - .L_327)
	.align		4
.L_327:
        /*076c*/ 	.word	index@(_ZN5flash24flash_fwd_splitkv_kernelI23Flash_fwd_kernel_traitsILi64ELi64ELi256ELi4ELb0ELb0EN7cutlass10bfloat16_tE19Flash_kernel_traitsILi64ELi64ELi256ELi4ES3_EELb1ELb0ELb0ELb0ELb0ELb1ELb0ELb1EEEvNS_16Flash_fwd_paramsE)
        /*0770*/ 	.word	0x00000180


	//----- nvinfo : EIATTR_REGCOUNT
	.align		4
.L_328:
        /*0774*/ 	.byte	0x04, 0x2f
        /*0776*/ 	.short	(.L_330 - .L_329)
	.align		4
.L_329:
        /*0778*/ 	.word	index@(_ZN5flash24flash_fwd_splitkv_kernelI23Flash_fwd_kernel_traitsILi64ELi64ELi256ELi4ELb0ELb0EN7cutlass10bfloat16_tE19Flash_kernel_traitsILi64ELi64ELi256ELi4ES3_EELb1ELb0ELb0ELb0ELb0ELb0ELb0ELb1EEEvNS_16Flash_fwd_paramsE)
        /*077c*/ 	.word	0x000000ff


	//----- nvinfo : EIATTR_FRAME_SIZE
	.align		4
.L_330:
        /*0780*/ 	.byte	0x04, 0x11
        /*0782*/ 	.short	(.L_332 - .L_331)
	.align		4
.L_331:
        /*0784*/ 	.word	index@($_ZN5flash24flash_fwd_splitkv_kernelI23Flash_fwd_kernel_traitsILi64ELi64ELi256ELi4ELb0ELb0EN7cutlass10bfloat16_tE19Flash_kernel_traitsILi64ELi64ELi256ELi4ES3_EELb1ELb0ELb0ELb0ELb0ELb0ELb0ELb1EEEvNS_16Flash_fwd_paramsE$_ZN5flash30compute_attn_1rowblock_splitkvI23Flash_fwd_kernel_traitsILi64ELi64ELi256ELi4ELb0ELb0EN7cutlass10bfloat16_tE19Flash_kernel_traitsILi64ELi64ELi256ELi4ES3_EELb1ELb0ELb0ELb0ELb0ELb0ELb0ELb1ENS_16Flash_fwd_paramsEEEvRKT8_iiiii)
        /*0788*/ 	.word	0x00000178


	//----- nvinfo : EIATTR_FRAME_SIZE
	.align		4
.L_332:
        /*078c*/ 	.byte	0x04, 0x11
        /*078e*/ 	.short	(.L_334 - .L_333)
	.align		4
.L_333:
        /*0790*/ 	.word	index@(_ZN5flash24flash_fwd_splitkv_kernelI23Flash_fwd_kernel_traitsILi64ELi64ELi256ELi4ELb0ELb0EN7cutlass10bfloat16_tE19Flash_kernel_traitsILi64ELi64ELi256ELi4ES3_EELb1ELb0ELb0ELb0ELb0ELb0ELb0ELb1EEEvNS_16Flash_fwd_paramsE)
        /*0794*/ 	.word	0x00000178


	//----- nvinfo : EIATTR_REGCOUNT
	.align		4
.L_334:
        /*0798*/ 	.byte	0x04, 0x2f
        /*079a*/ 	.short	(.L_336 - .L_335)
	.align		4
.L_335:
        /*079c*/ 	.word	index@(_ZN5flash24flash_fwd_splitkv_kernelI23Flash_fwd_kernel_traitsILi64ELi64ELi256ELi4ELb0ELb0EN7cutlass10bfloat16_tE19Flash_kernel_traitsILi64ELi64ELi256ELi4ES3_EELb1ELb0ELb0ELb0ELb0ELb1ELb0ELb0EEEvNS_16Flash_fwd_paramsE)
        /*07a0*/ 	.word	0x000000ff


	//----- nvinfo : EIATTR_FRAME_SIZE
	.align		4
.L_336:
        /*07a4*/ 	.byte	0x04, 0x11
        /*07a6*/ 	.short	(.L_338 - .L_337)
	.align		4
.L_337:
        /*07a8*/ 	.word	index@(_ZN5flash24flash_fwd_splitkv_kernelI23Flash_fwd_kernel_traitsILi64ELi64ELi256ELi4ELb0ELb0EN7cutlass10bfloat16_tE19Flash_kernel_traitsILi64ELi64ELi256ELi4ES3_EELb1ELb0ELb0ELb0ELb0ELb1ELb0ELb0EEEvNS_16Flash_fwd_paramsE)
        /*07ac*/ 	.word	0x00000058


	//----- nvinfo : EIATTR_REGCOUNT
	.align		4
.L_338:
        /*07b0*/ 	.byte	0x04, 0x2f
        /*07b2*/ 	.short	(.L_340 - .L_339)
	.align		4
.L_339:
        /*07b4*/ 	.word	index@(_ZN5flash24flash_fwd_splitkv_kernelI23Flash_fwd_kernel_traitsILi64ELi64ELi256ELi4ELb0ELb0EN7cutlass10bfloat16_tE19Flash_kernel_traitsILi64ELi64ELi256ELi4ES3_EELb1ELb0ELb0ELb0ELb0ELb0ELb0ELb0EEEvNS_16Flash_fwd_paramsE)
        /*07b8*/ 	.word	0x000000ff


	//----- nvinfo : EIATTR_FRAME_SIZE
	.align		4
.L_340:
        /*07bc*/ 	.byte	0x04, 0x11
        /*07be*/ 	.short	(.L_342 - .L_341)
	.align		4
.L_341:
        /*07c0*/ 	.word	index@(_ZN5flash24flash_fwd_splitkv_kernelI23Flash_fwd_kernel_traitsILi64ELi64ELi256ELi4ELb0ELb0EN7cutlass10bfloat16_tE19Flash_kernel_traitsILi64ELi64ELi256ELi4ES3_EELb1ELb0ELb0ELb0ELb0ELb0ELb0ELb0EEEvNS_16Flash_fwd_paramsE)
        /*07c4*/ 	.word	0x00000030


	//----- nvinfo : EIATTR_REGCOUNT
	.align		4
.L_342:
        /*07c8*/ 	.byte	0x04, 0x2f
        /*07ca*/ 	.short	(.L_344 - .L_343)
	.align		4
.L_343:
        /*07cc*/ 	.word	index@(_ZN5flash32flash_fwd_splitkv_combine_kernelI23Flash_fwd_kernel_traitsILi64ELi64ELi256ELi4ELb0ELb0EN7cutlass10bfloat16_tE19Flash_kernel_traitsILi64ELi64ELi256ELi4ES3_EELi8ELi1ELb1EEEvNS_16Flash_fwd_paramsE)
        /*07d0*/ 	.word	0x00000036


	//----- nvinfo : EIATTR_FRAME_SIZE
	.align		4
.L_344:
        /*07d4*/ 	.byte	0x04, 0x11
        /*07d6*/ 	.short	(.L_346 - .L_345)
	.align		4
.L_345:
        /*07d8*/ 	.word	index@($__internal_13_$__cuda_sm20_div_s64)
        /*07dc*/ 	.word	0x00000000


	//----- nvinfo : EIATTR_FRAME_SIZE
	.align		4
.L_346:
        /*07e0*/ 	.byte	0x04, 0x11
        /*07e2*/ 	.short	(.L_348 - .L_347)
	.align		4
.L_347:
        /*07e4*/ 	.word	index@(_ZN5flash32flash_fwd_splitkv_combine_kernelI23Flash_fwd_kernel_traitsILi64ELi64ELi256ELi4ELb0ELb0EN7cutlass10bfloat16_tE19Flash_kernel_traitsILi64ELi64ELi256ELi4ES3_EELi8ELi1ELb1EEEvNS_16Flash_fwd_paramsE)
        /*07e8*/ 	.word	0x00000000


	//----- nvinfo : EIATTR_REGCOUNT
	.align		4
.L_348:
        /*07ec*/ 	.byte	0x04, 0x2f
        /*07ee*/ 	.short	(.L_350 - .L_349)
	.align		4
.L_349:
        /*07f0*/ 	.word	index@(_ZN5flash32flash_fwd_splitkv_combine_kernelI23Flash_fwd_kernel_traitsILi64ELi64ELi256ELi4ELb0ELb0EN7cutlass10bfloat16_tE19Flash_kernel_traitsILi64ELi64ELi256ELi4ES3_EELi8ELi2ELb1EEEvNS_16Flash_fwd_paramsE)
        /*07f4*/ 	.word	0x00000036


	//----- nvinfo : EIATTR_FRAME_SIZE
	.align		4
.L_350:
        /*07f8*/ 	.byte	0x04, 0x11
        /*07fa*/ 	.short	(.L_352 - .L_351)
	.align		4
.L_351:
        /*07fc*/ 	.word	index@($__internal_12_$__cuda_sm20_div_s64)
        /*0800*/ 	.word	0x00000000


	//----- nvinfo : EIATTR_FRAME_SIZE
	.align		4
.L_352:
        /*0804*/ 	.byte	0x04, 0x11
        /*0806*/ 	.short	(.L_354 - .L_353)
	.align		4
.L_353:
        /*0808*/ 	.word	index@(_ZN5flash32flash_fwd_splitkv_combine_kernelI23Flash_fwd_kernel_traitsILi64ELi64ELi256ELi4ELb0ELb0EN7cutlass10bfloat16_tE19Flash_kernel_traitsILi64ELi64ELi256ELi4ES3_EELi8ELi2ELb1EEEvNS_16Flash_fwd_paramsE)
        /*080c*/ 	.word	0x00000000


	//----- nvinfo : EIATTR_REGCOUNT
	.align		4
.L_354:
        /*0810*/ 	.byte	0x04, 0x2f
        /*0812*/ 	.short	(.L_356 - .L_355)
	.align		4
.L_355:
        /*0814*/ 	.word	index@(_ZN5flash32flash_fwd_splitkv_combine_kernelI23Flash_fwd_kernel_traitsILi64ELi64ELi256ELi4ELb0ELb0EN7cutlass10bfloat16_tE19Flash_kernel_traitsILi64ELi64ELi256ELi4ES3_EELi8ELi3ELb1EEEvNS_16Flash_fwd_paramsE)
        /*0818*/ 	.word	0x00000036


	//----- nvinfo : EIATTR_FRAME_SIZE
	.align		4
.L_356:
        /*081c*/ 	.byte	0x04, 0x11
        /*081e*/ 	.short	(.L_358 - .L_357)
	.align		4
.L_357:
        /*0820*/ 	.word	index@($__internal_11_$__cuda_sm20_div_s64)
        /*0824*/ 	.word	0x00000000


	//----- nvinfo : EIATTR_FRAME_SIZE
	.align		4
.L_358:
        /*0828*/ 	.byte	0x04, 0x11
        /*082a*/ 	.short	(.L_360 - .L_359)
	.align		4
.L_359:
        /*082c*/ 	.word	index@(_ZN5flash32flash_fwd_splitkv_combine_kernelI23Flash_fwd_kernel_traitsILi64ELi64ELi256ELi4ELb0ELb0EN7cutlass10bfloat16_tE19Flash_kernel_traitsILi64ELi64ELi256ELi4ES3_EELi8ELi3ELb1EEEvNS_16Flash_fwd_paramsE)
        /*0830*/ 	.word	0x00000000


	//----- nvinfo : EIATTR_REGCOUNT
	.align		4
.L_360:
        /*0834*/ 	.byte	0x04, 0x2f
        /*0836*/ 	.short	(.L_362 - .L_361)
	.align		4
.L_361:
        /*0838*/ 	.word	index@(_ZN5flash32flash_fwd_splitkv_combine_kernelI23Flash_fwd_kernel_traitsILi64ELi64ELi256ELi4ELb0ELb0EN7cutlass10bfloat16_tE19Flash_kernel_traitsILi64ELi64ELi256ELi4ES3_EELi8ELi4ELb1EEEvNS_16Flash_fwd_paramsE)
        /*083c*/ 	.word	0x00000034


	//----- nvinfo : EIATTR_FRAME_SIZE
	.align		4
.L_362:
        /*0840*/ 	.byte	0x04, 0x11
        /*0842*/ 	.short	(.L_364 - .L_363)
	.align		4
.L_363:
        /*0844*/ 	.word	index@($__internal_10_$__cuda_sm20_div_s64)
        /*0848*/ 	.word	0x00000000


	//----- nvinfo : EIATTR_FRAME_SIZE
	.align		4
.L_364:
        /*084c*/ 	.byte	0x04, 0x11
        /*084e*/ 	.short	(.L_366 - .L_365)
	.align		4
.L_365:
        /*0850*/ 	.word	index@(_ZN5flash32flash_fwd_splitkv_combine_kernelI23Flash_fwd_kernel_traitsILi64ELi64ELi256ELi4ELb0ELb0EN7cutlass10bfloat16_tE19Flash_kernel_traitsILi64ELi64ELi256ELi4ES3_EELi8ELi4ELb1EEEvNS_16Flash_fwd_paramsE)
        /*0854*/ 	.word	0x00000000


	//----- nvinfo : EIATTR_REGCOUNT
	.align		4
.L_366:
        /*0858*/ 	.byte	0x04, 0x2f
        /*085a*/ 	.short	(.L_368 - .L_367)
	.align		4
.L_367:
        /*085c*/ 	.word	index@(_ZN5flash32flash_fwd_splitkv_combine_kernelI23Flash_fwd_kernel_traitsILi64ELi64ELi256ELi4ELb0ELb0EN7cutlass10bfloat16_tE19Flash_kernel_traitsILi64ELi64ELi256ELi4ES3_EELi8ELi5ELb1EEEvNS_16Flash_fwd_paramsE)
        /*0860*/ 	.word	0x0000003a


	//----- nvinfo : EIATTR_FRAME_SIZE
	.align		4
.L_368:
        /*0864*/ 	.byte	0x04, 0x11
        /*0866*/ 	.short	(.L_370 - .L_369)
	.align		4
.L_369:
        /*0868*/ 	.word	index@($__internal_9_$__cuda_sm20_div_s64)
        /*086c*/ 	.word	0x00000000


	//----- nvinfo : EIATTR_FRAME_SIZE
	.align		4
.L_370:
        /*0870*/ 	.byte	0x04, 0x11
        /*0872*/ 	.short	(.L_372 - .L_371)
	.align		4
.L_371:
        /*0874*/ 	.word	index@(_ZN5flash32flash_fwd_splitkv_combine_kernelI23Flash_fwd_kernel_traitsILi64ELi64ELi256ELi4ELb0ELb0EN7cutlass10bfloat16_tE19Flash_kernel_traitsILi64ELi64ELi256ELi4ES3_EELi8ELi5ELb1EEEvNS_16Flash_fwd_paramsE)
        /*0878*/ 	.word	0x00000000


	//----- nvinfo : EIATTR_REGCOUNT
	.align		4
.L_372:
        /*087c*/ 	.byte	0x04, 0x2f
        /*087e*/ 	.short	(.L_374 - .L_373)
	.align		4
.L_373:
        /*0880*/ 	.word	index@(_ZN5flash32flash_fwd_splitkv_combine_kernelI23Flash_fwd_kernel_traitsILi64ELi64ELi256ELi4ELb0ELb0EN7cutlass10bfloat16_tE19Flash_kernel_traitsILi64ELi64ELi256ELi4ES3_EELi8ELi6ELb1EEEvNS_16Flash_fwd_paramsE)
        /*0884*/ 	.word	0x0000003c


	//----- nvinfo : EIATTR_FRAME_SIZE
	.align		4
.L_374:
        /*0888*/ 	.byte	0x04, 0x11
        /*088a*/ 	.short	(.L_376 - .L_375)
	.align		4
.L_375:
        /*088c*/ 	.word	index@($__internal_8_$__cuda_sm20_div_s64)
        /*0890*/ 	.word	0x00000000


	//----- nvinfo : EIATTR_FRAME_SIZE
	.align		4
.L_376:
        /*0894*/ 	.byte	0x04, 0x11
        /*0896*/ 	.short	(.L_378 - .L_377)
	.align		4
.L_377:
        /*0898*/ 	.word	index@(_ZN5flash32flash_fwd_splitkv_combine_kernelI23Flash_fwd_kernel_traitsILi64ELi64ELi256ELi4ELb0ELb0EN7cutlass10bfloat16_tE19Flash_kernel_traitsILi64ELi64ELi256ELi4ES3_EELi8ELi6ELb1EEEvNS_16Flash_fwd_paramsE)
        /*089c*/ 	.word	0x00000000


	//----- nvinfo : EIATTR_REGCOUNT
	.align		4
.L_378:
        /*08a0*/ 	.byte	0x04, 0x2f
        /*08a2*/ 	.short	(.L_380 - .L_379)
	.align		4
.L_379:
        /*08a4*/ 	.word	index@(_ZN5flash32flash_fwd_splitkv_combine_kernelI23Flash_fwd_kernel_traitsILi64ELi64ELi256ELi4ELb0ELb0EN7cutlass10bfloat16_tE19Flash_kernel_traitsILi64ELi64ELi256ELi4ES3_EELi8ELi7ELb1EEEvNS_16Flash_fwd_paramsE)
        /*08a8*/ 	.word	0x0000003e


	//----- nvinfo : EIATTR_FRAME_SIZE
	.align		4
.L_380:
        /*08ac*/ 	.byte	0x04, 0x11
        /*08ae*/ 	.short	(.L_382 - .L_381)
	.align		4
.L_381:
        /*08b0*/ 	.word	index@($__internal_7_$__cuda_sm20_div_s64)
        /*08b4*/ 	.word	0x00000000


	//----- nvinfo : EIATTR_FRAME_SIZE
	.align		4
.L_382:
        /*08b8*/ 	.byte	0x04, 0x11
        /*08ba*/ 	.short	(.L_384 - .L_383)
	.align		4
.L_383:
        /*08bc*/ 	.word	index@(_ZN5flash32flash_fwd_splitkv_combine_kernelI23Flash_fwd_kernel_traitsILi64ELi64ELi256ELi4ELb0ELb0EN7cutlass10bfloat16_tE19Flash_kernel_traitsILi64ELi64ELi256ELi4ES3_EELi8ELi7ELb1EEEvNS_16Flash_fwd_paramsE)
        /*08c0*/ 	.word	0x00000000


	//----- nvinfo : EIATTR_REGCOUNT
	.align		4
.L_384:
        /*08c4*/ 	.byte	0x04, 0x2f
        /*08c6*/ 	.short	(.L_386 - .L_385)
	.align		4
.L_385:
        /*08c8*/ 	.word	index@(_ZN5flash32flash_fwd_splitkv_combine_kernelI23Flash_fwd_kernel_traitsILi64ELi64ELi256ELi4ELb0ELb0EN7cutlass10bfloat16_tE19Flash_kernel_traitsILi64ELi64ELi256ELi4ES3_EELi8ELi1ELb0EEEvNS_16Flash_fwd_paramsE)
        /*08cc*/ 	.word	0x00000036


	//----- nvinfo : EIATTR_FRAME_SIZE
	.align		4
.L_386:
        /*08d0*/ 	.byte	0x04, 0x11
        /*08d2*/ 	.short	(.L_388 - .L_387)
	.align		4
.L_387:
        /*08d4*/ 	.word	index@($__internal_6_$__cuda_sm20_div_s64)
        /*08d8*/ 	.word	0x00000000


	//----- nvinfo : EIATTR_FRAME_SIZE
	.align		4
.L_388:
        /*08dc*/ 	.byte	0x04, 0x11
        /*08de*/ 	.short	(.L_390 - .L_389)
	.align		4
.L_389:
        /*08e0*/ 	.word	index@(_ZN5flash32flash_fwd_splitkv_combine_kernelI23Flash_fwd_kernel_traitsILi64ELi64ELi256ELi4ELb0ELb0EN7cutlass10bfloat16_tE19Flash_kernel_traitsILi64ELi64ELi256ELi4ES3_EELi8ELi1ELb0EEEvNS_16Flash_fwd_paramsE)
        /*08e4*/ 	.word	0x00000000


	//----- nvinfo : EIATTR_REGCOUNT
	.align		4
.L_390:
        /*08e8*/ 	.byte	0x04, 0x2f
        /*08ea*/ 	.short	(.L_392 - .L_391)
	.align		4
.L_391:
        /*08ec*/ 	.word	index@(_ZN5flash32flash_fwd_splitkv_combine_kernelI23Flash_fwd_kernel_traitsILi64ELi64ELi256ELi4ELb0ELb0EN7cutlass10bfloat16_tE19Flash_kernel_traitsILi64ELi64ELi256ELi4ES3_EELi8ELi2ELb0EEEvNS_16Flash_fwd_paramsE)
        /*08f0*/ 	.word	0x00000036


	//----- nvinfo : EIATTR_FRAME_SIZE
	.align		4
.L_392:
        /*08f4*/ 	.byte	0x04, 0x11
        /*08f6*/ 	.short	(.L_394 - .L_393)
	.align		4
.L_393:
        /*08f8*/ 	.word	index@($__internal_5_$__cuda_sm20_div_s64)
        /*08fc*/ 	.word	0x00000000


	//----- nvinfo : EIATTR_FRAME_SIZE
	.align		4
.L_394:
        /*0900*/ 	.byte	0x04, 0x11
        /*0902*/ 	.short	(.L_396 - .L_395)
	.align		4
.L_395:
        /*0904*/ 	.word	index@(_ZN5flash32flash_fwd_splitkv_combine_kernelI23Flash_fwd_kernel_traitsILi64ELi64ELi256ELi4ELb0ELb0EN7cutlass10bfloat16_tE19Flash_kernel_traitsILi64ELi64ELi256ELi4ES3_EELi8ELi2ELb0EEEvNS_16Flash_fwd_paramsE)
        /*0908*/ 	.word	0x00000000


	//----- nvinfo : EIATTR_REGCOUNT
	.align		4
.L_396:
        /*090c*/ 	.byte	0x04, 0x2f
        /*090e*/ 	.short	(.L_398 - .L_397)
	.align		4
.L_397:
        /*0910*/ 	.word	index@(_ZN5flash32flash_fwd_splitkv_combine_kernelI23Flash_fwd_kernel_traitsILi64ELi64ELi256ELi4ELb0ELb0EN7cutlass10bfloat16_tE19Flash_kernel_traitsILi64ELi64ELi256ELi4ES3_EELi8ELi3ELb0EEEvNS_16Flash_fwd_paramsE)
        /*0914*/ 	.word	0x00000036


	//----- nvinfo : EIATTR_FRAME_SIZE
	.align		4
.L_398:
        /*0918*/ 	.byte	0x04, 0x11
        /*091a*/ 	.short	(.L_400 - .L_399)
	.align		4
.L_399:
        /*091c*/ 	.word	index@($__internal_4_$__cuda_sm20_div_s64)
        /*0920*/ 	.word	0x00000000


	//----- nvinfo : EIATTR_FRAME_SIZE
	.align		4
.L_400:
        /*0924*/ 	.byte	0x04, 0x11
        /*0926*/ 	.short	(.L_402 - .L_401)
	.align		4
.L_401:
        /*0928*/ 	.word	index@(_ZN5flash32flash_fwd_splitkv_combine_kernelI23Flash_fwd_kernel_traitsILi64ELi64ELi256ELi4ELb0ELb0EN7cutlass10bfloat16_tE19Flash_kernel_traitsILi64ELi64ELi256ELi4ES3_EELi8ELi3ELb0EEEvNS_16Flash_fwd_paramsE)
        /*092c*/ 	.word	0x00000000


	//----- nvinfo : EIATTR_REGCOUNT
	.align		4
.L_402:
        /*0930*/ 	.byte	0x04, 0x2f
        /*0932*/ 	.short	(.L_404 - .L_403)
	.align		4
.L_403:
        /*0934*/ 	.word	index@(_ZN5flash32flash_fwd_splitkv_combine_kernelI23Flash_fwd_kernel_traitsILi64ELi64ELi256ELi4ELb0ELb0EN7cutlass10bfloat16_tE19Flash_kernel_traitsILi64ELi64ELi256ELi4ES3_EELi8ELi4ELb0EEEvNS_16Flash_fwd_paramsE)
        /*0938*/ 	.word	0x00000034


	//----- nvinfo : EIATTR_FRAME_SIZE
	.align		4
.L_404:
        /*093c*/ 	.byte	0x04, 0x11
        /*093e*/ 	.short	(.L_406 - .L_405)
	.align		4
.L_405:
        /*0940*/ 	.word	index@($__internal_3_$__cuda_sm20_div_s64)
        /*0944*/ 	.word	0x00000000


	//----- nvinfo : EIATTR_FRAME_SIZE
	.align		4
.L_406:
        /*0948*/ 	.byte	0x04, 0x11
        /*094a*/ 	.short	(.L_408 - .L_407)
	.align		4
.L_407:
        /*094c*/ 	.word	index@(_ZN5flash32flash_fwd_splitkv_combine_kernelI23Flash_fwd_kernel_traitsILi64ELi64ELi256ELi4ELb0ELb0EN7cutlass10bfloat16_tE19Flash_kernel_traitsILi64ELi64ELi256ELi4ES3_EELi8ELi4ELb0EEEvNS_16Flash_fwd_paramsE)
        /*0950*/ 	.word	0x00000000


	//----- nvinfo : EIATTR_REGCOUNT
	.align		4
.L_408:
        /*0954*/ 	.byte	0x04, 0x2f
        /*0956*/ 	.short	(.L_410 - .L_409)
	.align		4
.L_409:
        /*0958*/ 	.word	index@(_ZN5flash32flash_fwd_splitkv_combine_kernelI23Flash_fwd_kernel_traitsILi64ELi64ELi256ELi4ELb0ELb0EN7cutlass10bfloat16_tE19Flash_kernel_traitsILi64ELi64ELi256ELi4ES3_EELi8ELi5ELb0EEEvNS_16Flash_fwd_paramsE)
        /*095c*/ 	.word	0x0000003a


	//----- nvinfo : EIATTR_FRAME_SIZE
	.align		4
.L_410:
        /*0960*/ 	.byte	0x04, 0x11
        /*0962*/ 	.short	(.L_412 - .L_411)
	.align		4
.L_411:
        /*0964*/ 	.word	index@($__internal_2_$__cuda_sm20_div_s64)
        /*0968*/ 	.word	0x00000000


	//----- nvinfo : EIATTR_FRAME_SIZE
	.align		4
.L_412:
        /*096c*/ 	.byte	0x04, 0x11
        /*096e*/ 	.short	(.L_414 - .L_413)
	.align		4
.L_413:
        /*0970*/ 	.word	index@(_ZN5flash32flash_fwd_splitkv_combine_kernelI23Flash_fwd_kernel_traitsILi64ELi64ELi256ELi4ELb0ELb0EN7cutlass10bfloat16_tE19Flash_kernel_traitsILi64ELi64ELi256ELi4ES3_EELi8ELi5ELb0EEEvNS_16Flash_fwd_paramsE)
        /*0974*/ 	.word	0x00000000


	//----- nvinfo : EIATTR_REGCOUNT
	.align		4
.L_414:
        /*0978*/ 	.byte	0x04, 0x2f
        /*097a*/ 	.short	(.L_416 - .L_415)
	.align		4
.L_415:
        /*097c*/ 	.word	index@(_ZN5flash32flash_fwd_splitkv_combine_kernelI23Flash_fwd_kernel_traitsILi64ELi64ELi256ELi4ELb0ELb0EN7cutlass10bfloat16_tE19Flash_kernel_traitsILi64ELi64ELi256ELi4ES3_EELi8ELi6ELb0EEEvNS_16Flash_fwd_paramsE)
        /*0980*/ 	.word	0x0000003c


	//----- nvinfo : EIATTR_FRAME_SIZE
	.align		4
.L_416:
        /*0984*/ 	.byte	0x04, 0x11
        /*0986*/ 	.short	(.L_418 - .L_417)
	.align		4
.L_417:
        /*0988*/ 	.word	index@($__internal_1_$__cuda_sm20_div_s64)
        /*098c*/ 	.word	0x00000000


	//----- nvinfo : EIATTR_FRAME_SIZE
	.align		4
.L_418:
        /*0990*/ 	.byte	0x04, 0x11
        /*0992*/ 	.short	(.L_420 - .L_419)
	.align		4
.L_419:
        /*0994*/ 	.word	index@(_ZN5flash32flash_fwd_splitkv_combine_kernelI23Flash_fwd_kernel_traitsILi64ELi64ELi256ELi4ELb0ELb0EN7cutlass10bfloat16_tE19Flash_kernel_traitsILi64ELi64ELi256ELi4ES3_EELi8ELi6ELb0EEEvNS_16Flash_fwd_paramsE)
        /*0998*/ 	.word	0x00000000


	//----- nvinfo : EIATTR_REGCOUNT
	.align		4
.L_420:
        /*099c*/ 	.byte	0x04, 0x2f
        /*099e*/ 	.short	(.L_422 - .L_421)
	.align		4
.L_421:
        /*09a0*/ 	.word	index@(_ZN5flash32flash_fwd_splitkv_combine_kernelI23Flash_fwd_kernel_traitsILi64ELi64ELi256ELi4ELb0ELb0EN7cutlass10bfloat16_tE19Flash_kernel_traitsILi64ELi64ELi256ELi4ES3_EELi8ELi7ELb0EEEvNS_16Flash_fwd_paramsE)
        /*09a4*/ 	.word	0x0000003e


	//----- nvinfo : EIATTR_FRAME_SIZE
	.align		4
.L_422:
        /*09a8*/ 	.byte	0x04, 0x11
        /*09aa*/ 	.short	(.L_424 - .L_423)
	.align		4
.L_423:
        /*09ac*/ 	.word	index@($__internal_0_$__cuda_sm20_div_s64)
        /*09b0*/ 	.word	0x00000000


	//----- nvinfo : EIATTR_FRAME_SIZE
	.align		4
.L_424:
        /*09b4*/ 	.byte	0x04, 0x11
        /*09b6*/ 	.short	(.L_426 - .L_425)
	.align		4
.L_425:
        /*09b8*/ 	.word	index@(_ZN5flash32flash_fwd_splitkv_combine_kernelI23Flash_fwd_kernel_traitsILi64ELi64ELi256ELi4ELb0ELb0EN7cutlass10bfloat16_tE19Flash_kernel_traitsILi64ELi64ELi256ELi4ES3_EELi8ELi7ELb0EEEvNS_16Flash_fwd_paramsE)
        /*09bc*/ 	.word	0x00000000


	//----- nvinfo : EIATTR_MIN_STACK_SIZE
	.align		4
.L_426:
        /*09c0*/ 	.byte	0x04, 0x12
        /*09c2*/ 	.short	(.L_428 - .L_427)
	.align		4
.L_427:
        /*09c4*/ 	.word	index@(_ZN5flash32flash_fwd_splitkv_combine_kernelI23Flash_fwd_kernel_traitsILi64ELi64ELi256ELi4ELb0ELb0EN7cutlass10bfloat16_tE19Flash_kernel_traitsILi64ELi64ELi256ELi4ES3_EELi8ELi7ELb0EEEvNS_16Flash_fwd_paramsE)
        /*09c8*/ 	.word	0x00000000


	//----- nvinfo : EIATTR_MIN_STACK_SIZE
	.align		4
.L_428:
        /*09cc*/ 	.byte	0x04, 0x12
        /*09ce*/ 	.short	(.L_430 - .L_429)
	.align		4
.L_429:
        /*09d0*/ 	.word	index@(_ZN5flash32flash_fwd_splitkv_combine_kernelI23Flash_fwd_kernel_traitsILi64ELi64ELi256ELi4ELb0ELb0EN7cutlass10bfloat16_tE19Flash_kernel_traitsILi64ELi64ELi256ELi4ES3_EELi8ELi6ELb0EEEvNS_16Flash_fwd_paramsE)
        /*09d4*/ 	.word	0x00000000


	//----- nvinfo : EIATTR_MIN_STACK_SIZE
	.align		4
.L_430:
        /*09d8*/ 	.byte	0x04, 0x12
        /*09da*/ 	.short	(.L_432 - .L_431)
	.align		4
.L_431:
        /*09dc*/ 	.word	index@(_ZN5flash32flash_fwd_splitkv_combine_kernelI23Flash_fwd_kernel_traitsILi64ELi64ELi256ELi4ELb0ELb0EN7cutlass10bfloat16_tE19Flash_kernel_traitsILi64ELi64ELi256ELi4ES3_EELi8ELi5ELb0EEEvNS_16Flash_fwd_paramsE)
        /*09e0*/ 	.word	0x00000000


	//----- nvinfo : EIATTR_MIN_STACK_SIZE
	.align		4
.L_432:
        /*09e4*/ 	.byte	0x04, 0x12
        /*09e6*/ 	.short	(.L_434 - .L_433)
	.align		4
.L_433:
        /*09e8*/ 	.word	index@(_ZN5flash32flash_fwd_splitkv_combine_kernelI23Flash_fwd_kernel_traitsILi64ELi64ELi256ELi4ELb0ELb0EN7cutlass10bfloat16_tE19Flash_kernel_traitsILi64ELi64ELi256ELi4ES3_EELi8ELi4ELb0EEEvNS_16Flash_fwd_paramsE)
        /*09ec*/ 	.word	0x00000000


	//----- nvinfo : EIATTR_MIN_STACK_SIZE
	.align		4
.L_434:
        /*09f0*/ 	.byte	0x04, 0x12
        /*09f2*/ 	.short	(.L_436 - .L_435)
	.align		4
.L_435:
        /*09f4*/ 	.word	index@(_ZN5flash32flash_fwd_splitkv_combine_kernelI23Flash_fwd_kernel_traitsILi64ELi64ELi256ELi4ELb0ELb0EN7cutlass10bfloat16_tE19Flash_kernel_traitsILi64ELi64ELi256ELi4ES3_EELi8ELi3ELb0EEEvNS_16Flash_fwd_paramsE)
        /*09f8*/ 	.word	0x00000000


	//----- nvinfo : EIATTR_MIN_STACK_SIZE
	.align		4
.L_436:
        /*09fc*/ 	.byte	0x04, 0x12
        /*09fe*/ 	.short	(.L_438 - .L_437)
	.align		4
.L_437:
        /*0a00*/ 	.word	index@(_ZN5flash32flash_fwd_splitkv_combine_kernelI23Flash_fwd_kernel_traitsILi64ELi64ELi256ELi4ELb0ELb0EN7cutlass10bfloat16_tE19Flash_kernel_traitsILi64ELi64ELi256ELi4ES3_EELi8ELi2ELb0EEEvNS_16Flash_fwd_paramsE)
        /*0a04*/ 	.word	0x00000000


	//----- nvinfo : EIATTR_MIN_STACK_SIZE
	.align		4
.L_438:
        /*0a08*/ 	.byte	0x04, 0x12
        /*0a0a*/ 	.short	(.L_440 - .L_439)
	.align		4
.L_439:
        /*0a0c*/ 	.word	index@(_ZN5flash32flash_fwd_splitkv_combine_kernelI23Flash_fwd_kernel_traitsILi64ELi64ELi256ELi4ELb0ELb0EN7cutlass10bfloat16_tE19Flash_kernel_traitsILi64ELi64ELi256ELi4ES3_EELi8ELi1ELb0EEEvNS_16Flash_fwd_paramsE)
        /*0a10*/ 	.word	0x00000000


	//----- nvinfo : EIATTR_MIN_STACK_SIZE
	.align		4
.L_440:
        /*0a14*/ 	.byte	0x04, 0x12
        /*0a16*/ 	.short	(.L_442 - .L_441)
	.align		4
.L_441:
        /*0a18*/ 	.word	index@(_ZN5flash32flash_fwd_splitkv_combine_kernelI23Flash_fwd_kernel_traitsILi64ELi64ELi256ELi4ELb0ELb0EN7cutlass10bfloat16_tE19Flash_kernel_traitsILi64ELi64ELi256ELi4ES3_EELi8ELi7ELb1EEEvNS_16Flash_fwd_paramsE)
        /*0a1c*/ 	.word	0x00000000


	//----- nvinfo : EIATTR_MIN_STACK_SIZE
	.align		4
.L_442:
        /*0a20*/ 	.byte	0x04, 0x12
        /*0a22*/ 	.short	(.L_444 - .L_443)
	.align		4
.L_443:
        /*0a24*/ 	.word	index@(_ZN5flash32flash_fwd_splitkv_combine_kernelI23Flash_fwd_kernel_traitsILi64ELi64ELi256ELi4ELb0ELb0EN7cutlass10bfloat16_tE19Flash_kernel_traitsILi64ELi64ELi256ELi4ES3_EELi8ELi6ELb1EEEvNS_16Flash_fwd_paramsE)
        /*0a28*/ 	.word	0x00000000


	//----- nvinfo : EIATTR_MIN_STACK_SIZE
	.align		4
.L_444:
        /*0a2c*/ 	.byte	0x04, 0x12
        /*0a2e*/ 	.short	(.L_446 - .L_445)
	.align		4
.L_445:
        /*0a30*/ 	.word	index@(_ZN5flash32flash_fwd_splitkv_combine_kernelI23Flash_fwd_kernel_traitsILi64ELi64ELi256ELi4ELb0ELb0EN7cutlass10bfloat16_tE19Flash_kernel_traitsILi64ELi64ELi256ELi4ES3_EELi8ELi5ELb1EEEvNS_16Flash_fwd_paramsE)
        /*0a34*/ 	.word	0x00000000


	//----- nvinfo : EIATTR_MIN_STACK_SIZE
	.align		4
.L_446:
        /*0a38*/ 	.byte	0x04, 0x12
        /*0a3a*/ 	.short	(.L_448 - .L_447)
	.align		4
.L_447:
        /*0a3c*/ 	.word	index@(_ZN5flash32flash_fwd_splitkv_combine_kernelI23Flash_fwd_kernel_traitsILi64ELi64ELi256ELi4ELb0ELb0EN7cutlass10bfloat16_tE19Flash_kernel_traitsILi64ELi64ELi256ELi4ES3_EELi8ELi4ELb1EEEvNS_16Flash_fwd_paramsE)
        /*0a40*/ 	.word	0x00000000


	//----- nvinfo : EIATTR_MIN_STACK_SIZE
	.align		4
.L_448:
        /*0a44*/ 	.byte	0x04, 0x12
        /*0a46*/ 	.short	(.L_450 - .L_449)
	.align		4
.L_449:
        /*0a48*/ 	.word	index@(_ZN5flash32flash_fwd_splitkv_combine_kernelI23Flash_fwd_kernel_traitsILi64ELi64ELi256ELi4ELb0ELb0EN7cutlass10bfloat16_tE19Flash_kernel_traitsILi64ELi64ELi256ELi4ES3_EELi8ELi3ELb1EEEvNS_16Flash_fwd_paramsE)
        /*0a4c*/ 	.word	0x00000000


	//----- nvinfo : EIATTR_MIN_STACK_SIZE
	.align		4
.L_450:
        /*0a50*/ 	.byte	0x04, 0x12
        /*0a52*/ 	.short	(.L_452 - .L_451)
	.align		4
.L_451:
        /*0a54*/ 	.word	index@(_ZN5flash32flash_fwd_splitkv_combine_kernelI23Flash_fwd_kernel_traitsILi64ELi64ELi256ELi4ELb0ELb0EN7cutlass10bfloat16_tE19Flash_kernel_traitsILi64ELi64ELi256ELi4ES3_EELi8ELi2ELb1EEEvNS_16Flash_fwd_paramsE)
        /*0a58*/ 	.word	0x00000000


	//----- nvinfo : EIATTR_MIN_STACK_SIZE
	.align		4
.L_452:
        /*0a5c*/ 	.byte	0x04, 0x12
        /*0a5e*/ 	.short	(.L_454 - .L_453)
	.align		4
.L_453:
        /*0a60*/ 	.word	index@(_ZN5flash32flash_fwd_splitkv_combine_kernelI23Flash_fwd_kernel_traitsILi64ELi64ELi256ELi4ELb0ELb0EN7cutlass10bfloat16_tE19Flash_kernel_traitsILi64ELi64ELi256ELi4ES3_EELi8ELi1ELb1EEEvNS_16Flash_fwd_paramsE)
        /*0a64*/ 	.word	0x00000000


	//----- nvinfo : EIATTR_MIN_STACK_SIZE
	.align		4
.L_454:
        /*0a68*/ 	.byte	0x04, 0x12
        /*0a6a*/ 	.short	(.L_456 - .L_455)
	.align		4
.L_455:
        /*0a6c*/ 	.word	index@(_ZN5flash24flash_fwd_splitkv_kernelI23Flash_fwd_kernel_traitsILi64ELi64ELi256ELi4ELb0ELb0EN7cutlass10bfloat16_tE19Flash_kernel_traitsILi64ELi64ELi256ELi4ES3_EELb1ELb0ELb0ELb0ELb0ELb0ELb0ELb0EEEvNS_16Flash_fwd_paramsE)
        /*0a70*/ 	.word	0x00000030


	//----- nvinfo : EIATTR_MIN_STACK_SIZE
	.align		4
.L_456:
        /*0a74*/ 	.byte	0x04, 0x12
        /*0a76*/ 	.short	(.L_458 - .L_457)
	.align		4
.L_457:
        /*0a78*/ 	.word	index@(_ZN5flash24flash_fwd_splitkv_kernelI23Flash_fwd_kernel_traitsILi64ELi64ELi256ELi4ELb0ELb0EN7cutlass10bfloat16_tE19Flash_kernel_traitsILi64ELi64ELi256ELi4ES3_EELb1ELb0ELb0ELb0ELb0ELb1ELb0ELb0EEEvNS_16Flash_fwd_paramsE)
        /*0a7c*/ 	.word	0x00000058


	//----- nvinfo : EIATTR_MIN_STACK_SIZE
	.align		4
.L_458:
        /*0a80*/ 	.byte	0x04, 0x12
        /*0a82*/ 	.short	(.L_460 - .L_459)
	.align		4
.L_459:
        /*0a84*/ 	.word	index@(_ZN5flash24flash_fwd_splitkv_kernelI23Flash_fwd_kernel_traitsILi64ELi64ELi256ELi4ELb0ELb0EN7cutlass10bfloat16_tE19Flash_kernel_traitsILi64ELi64ELi256ELi4ES3_EELb1ELb0ELb0ELb0ELb0ELb0ELb0ELb1EEEvNS_16Flash_fwd_paramsE)
        /*0a88*/ 	.word	0x00000178


	//----- nvinfo : EIATTR_MIN_STACK_SIZE
	.align		4
.L_460:
        /*0a8c*/ 	.byte	0x04, 0x12
        /*0a8e*/ 	.short	(.L_462 - .L_461)
	.align		4
.L_461:
        /*0a90*/ 	.word	index@(_ZN5flash24flash_fwd_splitkv_kernelI23Flash_fwd_kernel_traitsILi64ELi64ELi256ELi4ELb0ELb0EN7cutlass10bfloat16_tE19Flash_kernel_traitsILi64ELi64ELi256ELi4ES3_EELb1ELb0ELb0ELb0ELb0ELb1ELb0ELb1EEEvNS_16Flash_fwd_paramsE)
        /*0a94*/ 	.word	0x00000180


	//----- nvinfo : EIATTR_MIN_STACK_SIZE
	.align		4
.L_462:
        /*0a98*/ 	.byte	0x04, 0x12
        /*0a9a*/ 	.short	(.L_464 - .L_463)
	.align		4
.L_463:
        /*0a9c*/ 	.word	index@(_ZN5flash24flash_fwd_splitkv_kernelI23Flash_fwd_kernel_traitsILi64ELi64ELi256ELi4ELb0ELb0EN7cutlass10bfloat16_tE19Flash_kernel_traitsILi64ELi64ELi256ELi4ES3_EELb1ELb0ELb0ELb0ELb0ELb0ELb1ELb0EEEvNS_16Flash_fwd_paramsE)
        /*0aa0*/ 	.word	0x00000030


	//----- nvinfo : EIATTR_MIN_STACK_SIZE
	.align		4
.L_464:
        /*0aa4*/ 	.byte	0x04, 0x12
        /*0aa6*/ 	.short	(.L_466 - .L_465)
	.align		4
.L_465:
        /*0aa8*/ 	.word	index@(_ZN5flash24flash_fwd_splitkv_kernelI23Flash_fwd_kernel_traitsILi64ELi64ELi256ELi4ELb0ELb0EN7cutlass10bfloat16_tE19Flash_kernel_traitsILi64ELi64ELi256ELi4ES3_EELb1ELb0ELb0ELb0ELb0ELb1ELb1ELb0EEEvNS_16Flash_fwd_paramsE)
        /*0aac*/ 	.word	0x00000070


	//----- nvinfo : EIATTR_MIN_STACK_SIZE
	.align		4
.L_466:
        /*0ab0*/ 	.byte	0x04, 0x12
        /*0ab2*/ 	.short	(.L_468 - .L_467)
	.align		4
.L_467:
        /*0ab4*/ 	.word	index@(_ZN5flash24flash_fwd_splitkv_kernelI23Flash_fwd_kernel_traitsILi64ELi64ELi256ELi4ELb0ELb0EN7cutlass10bfloat16_tE19Flash_kernel_traitsILi64ELi64ELi256ELi4ES3_EELb1ELb0ELb0ELb0ELb0ELb0ELb1ELb1EEEvNS_16Flash_fwd_paramsE)
        /*0ab8*/ 	.word	0x00000160


	//----- nvinfo : EIATTR_MIN_STACK_SIZE
	.align		4
.L_468:
        /*0abc*/ 	.byte	0x04, 0x12
        /*0abe*/ 	.short	(.L_470 - .L_469)
	.align		4
.L_469:
        /*0ac0*/ 	.word	index@(_ZN5flash24flash_fwd_splitkv_kernelI23Flash_fwd_kernel_traitsILi64ELi64ELi256ELi4ELb0ELb0EN7cutlass10bfloat16_tE19Flash_kernel_traitsILi64ELi64ELi256ELi4ES3_EELb1ELb0ELb0ELb0ELb0ELb1ELb1ELb1EEEvNS_16Flash_fwd_paramsE)
        /*0ac4*/ 	.word	0x00000178


	//----- nvinfo : EIATTR_MIN_STACK_SIZE
	.align		4
.L_470:
        /*0ac8*/ 	.byte	0x04, 0x12
        /*0aca*/ 	.short	(.L_472 - .L_471)
	.align		4
.L_471:
        /*0acc*/ 	.word	index@(_ZN5flash24flash_fwd_splitkv_kernelI23Flash_fwd_kernel_traitsILi64ELi64ELi256ELi4ELb0ELb0EN7cutlass10bfloat16_tE19Flash_kernel_traitsILi64ELi64ELi256ELi4ES3_EELb1ELb0ELb0ELb1ELb1ELb0ELb0ELb0EEEvNS_16Flash_fwd_paramsE)
        /*0ad0*/ 	.word	0x00000000


	//----- nvinfo : EIATTR_MIN_STACK_SIZE
	.align		4
.L_472:
        /*0ad4*/ 	.byte	0x04, 0x12
        /*0ad6*/ 	.short	(.L_474 - .L_473)
	.align		4
.L_473:
        /*0ad8*/ 	.word	index@(_ZN5flash24flash_fwd_splitkv_kernelI23Flash_fwd_kernel_traitsILi64ELi64ELi256ELi4ELb0ELb0EN7cutlass10bfloat16_tE19Flash_kernel_traitsILi64ELi64ELi256ELi4ES3_EELb1ELb0ELb0ELb1ELb1ELb1ELb0ELb0EEEvNS_16Flash_fwd_paramsE)
        /*0adc*/ 	.word	0x00000018


	//----- nvinfo : EIATTR_MIN_STACK_SIZE
	.align		4
.L_474:
        /*0ae0*/ 	.byte	0x04, 0x12
        /*0ae2*/ 	.short	(.L_476 - .L_475)
	.align		4
.L_475:
        /*0ae4*/ 	.word	index@(_ZN5flash24flash_fwd_splitkv_kernelI23Flash_fwd_kernel_traitsILi64ELi64ELi256ELi4ELb0ELb0EN7cutlass10bfloat16_tE19Flash_kernel_traitsILi64ELi64ELi256ELi4ES3_EELb1ELb0ELb0ELb1ELb1ELb0ELb1ELb0EEEvNS_16Flash_fwd_paramsE)
        /*0ae8*/ 	.word	0x00000018


	//----- nvinfo : EIATTR_MIN_STACK_SIZE
	.align		4
.L_476:
        /*0aec*/ 	.byte	0x04, 0x12
        /*0aee*/ 	.short	(.L_478 - .L_477)
	.align		4
.L_477:
        /*0af0*/ 	.word	index@(_ZN5flash24flash_fwd_splitkv_kernelI23Flash_fwd_kernel_traitsILi64ELi64ELi256ELi4ELb0ELb0EN7cutlass10bfloat16_tE19Flash_kernel_traitsILi64ELi64ELi256ELi4ES3_EELb1ELb0ELb0ELb1ELb1ELb1ELb1ELb0EEEvNS_16Flash_fwd_paramsE)
        /*0af4*/ 	.word	0x00000028


	//----- nvinfo : EIATTR_MIN_STACK_SIZE
	.align		4
.L_478:
        /*0af8*/ 	.byte	0x04, 0x12
        /*0afa*/ 	.short	(.L_480 - .L_479)
	.align		4
.L_479:
        /*0afc*/ 	.word	index@(_ZN5flash24flash_fwd_splitkv_kernelI23Flash_fwd_kernel_traitsILi64ELi64ELi256ELi4ELb0ELb0EN7cutlass10bfloat16_tE19Flash_kernel_traitsILi64ELi64ELi256ELi4ES3_EELb1ELb0ELb0ELb0ELb1ELb0ELb0ELb0EEEvNS_16Flash_fwd_paramsE)
        /*0b00*/ 	.word	0x00000010


	//----- nvinfo : EIATTR_MIN_STACK_SIZE
	.align		4
.L_480:
        /*0b04*/ 	.byte	0x04, 0x12
        /*0b06*/ 	.short	(.L_482 - .L_481)
	.align		4
.L_481:
        /*0b08*/ 	.word	index@(_ZN5flash24flash_fwd_splitkv_kernelI23Flash_fwd_kernel_traitsILi64ELi64ELi256ELi4ELb0ELb0EN7cutlass10bfloat16_tE19Flash_kernel_traitsILi64ELi64ELi256ELi4ES3_EELb1ELb0ELb0ELb0ELb1ELb1ELb0ELb0EEEvNS_16Flash_fwd_paramsE)
        /*0b0c*/ 	.word	0x00000020


	//----- nvinfo : EIATTR_MIN_STACK_SIZE
	.align		4
.L_482:
        /*0b10*/ 	.byte	0x04, 0x12
        /*0b12*/ 	.short	(.L_484 - .L_483)
	.align		4
.L_483:
        /*0b14*/ 	.word	index@(_ZN5flash24flash_fwd_splitkv_kernelI23Flash_fwd_kernel_traitsILi64ELi64ELi256ELi4ELb0ELb0EN7cutlass10bfloat16_tE19Flash_kernel_traitsILi64ELi64ELi256ELi4ES3_EELb1ELb0ELb1ELb0ELb0ELb0ELb0ELb0EEEvNS_16Flash_fwd_paramsE)
        /*0b18*/ 	.word	0x00000008


	//----- nvinfo : EIATTR_MIN_STACK_SIZE
	.align		4
.L_484:
        /*0b1c*/ 	.byte	0x04, 0x12
        /*0b1e*/ 	.short	(.L_486 - .L_485)
	.align		4
.L_485:
        /*0b20*/ 	.word	index@(_ZN5flash24flash_fwd_splitkv_kernelI23Flash_fwd_kernel_traitsILi64ELi64ELi256ELi4ELb0ELb0EN7cutlass10bfloat16_tE19Flash_kernel_traitsILi64ELi64ELi256ELi4ES3_EELb1ELb0ELb1ELb0ELb0ELb1ELb0ELb0EEEvNS_16Flash_fwd_paramsE)
        /*0b24*/ 	.word	0x00000010


	//----- nvinfo : EIATTR_MIN_STACK_SIZE
	.align		4
.L_486:
        /*0b28*/ 	.byte	0x04, 0x12
        /*0b2a*/ 	.short	(.L_488 - .L_487)
	.align		4
.L_487:
        /*0b2c*/ 	.word	index@(_ZN5flash24flash_fwd_splitkv_kernelI23Flash_fwd_kernel_traitsILi64ELi64ELi256ELi4ELb0ELb0EN7cutlass10bfloat16_tE19Flash_kernel_traitsILi64ELi64ELi256ELi4ES3_EELb1ELb0ELb0ELb0ELb1ELb0ELb0ELb1EEEvNS_16Flash_fwd_paramsE)
        /*0b30*/ 	.word	0x00000030


	//----- nvinfo : EIATTR_MIN_STACK_SIZE
	.align		4
.L_488:
        /*0b34*/ 	.byte	0x04, 0x12
        /*0b36*/ 	.short	(.L_490 - .L_489)
	.align		4
.L_489:
        /*0b38*/ 	.word	index@(_ZN5flash24flash_fwd_splitkv_kernelI23Flash_fwd_kernel_traitsILi64ELi64ELi256ELi4ELb0ELb0EN7cutlass10bfloat16_tE19Flash_kernel_traitsILi64ELi64ELi256ELi4ES3_EELb1ELb0ELb0ELb0ELb1ELb1ELb0ELb1EEEvNS_16Flash_fwd_paramsE)
        /*0b3c*/ 	.word	0x00000030


	//----- nvinfo : EIATTR_MIN_STACK_SIZE
	.align		4
.L_490:
        /*0b40*/ 	.byte	0x04, 0x12
        /*0b42*/ 	.short	(.L_492 - .L_491)
	.align		4
.L_491:
        /*0b44*/ 	.word	index@(_ZN5flash24flash_fwd_splitkv_kernelI23Flash_fwd_kernel_traitsILi64ELi64ELi256ELi4ELb0ELb0EN7cutlass10bfloat16_tE19Flash_kernel_traitsILi64ELi64ELi256ELi4ES3_EELb1ELb0ELb1ELb0ELb0ELb0ELb0ELb1EEEvNS_16Flash_fwd_paramsE)
        /*0b48*/ 	.word	0x00000180


	//----- nvinfo : EIATTR_MIN_STACK_SIZE
	.align		4
.L_492:
        /*0b4c*/ 	.byte	0x04, 0x12
        /*0b4e*/ 	.short	(.L_494 - .L_493)
	.align		4
.L_493:
        /*0b50*/ 	.word	index@(_ZN5flash24flash_fwd_splitkv_kernelI23Flash_fwd_kernel_traitsILi64ELi64ELi256ELi4ELb0ELb0EN7cutlass10bfloat16_tE19Flash_kernel_traitsILi64ELi64ELi256ELi4ES3_EELb1ELb0ELb1ELb0ELb0ELb1ELb0ELb1EEEvNS_16Flash_fwd_paramsE)
        /*0b54*/ 	.word	0x000001c8


	//----- nvinfo : EIATTR_MIN_STACK_SIZE
	.align		4
.L_494:
        /*0b58*/ 	.byte	0x04, 0x12
        /*0b5a*/ 	.short	(.L_496 - .L_495)
	.align		4
.L_495:
        /*0b5c*/ 	.word	index@(_ZN5flash24flash_fwd_splitkv_kernelI23Flash_fwd_kernel_traitsILi64ELi64ELi256ELi4ELb0ELb0EN7cutlass10bfloat16_tE19Flash_kernel_traitsILi64ELi64ELi256ELi4ES3_EELb1ELb0ELb0ELb0ELb1ELb0ELb1ELb0EEEvNS_16Flash_fwd_paramsE)
        /*0b60*/ 	.word	0x00000010


	//----- nvinfo : EIATTR_MIN_STACK_SIZE
	.align		4
.L_496:
        /*0b64*/ 	.byte	0x04, 0x12
        /*0b66*/ 	.short	(.L_498 - .L_497)
	.align		4
.L_497:
        /*0b68*/ 	.word	index@(_ZN5flash24flash_fwd_splitkv_kernelI23Flash_fwd_kernel_traitsILi64ELi64ELi256ELi4ELb0ELb0EN7cutlass10bfloat16_tE19Flash_kernel_traitsILi64ELi64ELi256ELi4ES3_EELb1ELb0ELb0ELb0ELb1ELb1ELb1ELb0EEEvNS_16Flash_fwd_paramsE)
        /*0b6c*/ 	.word	0x00000028


	//----- nvinfo : EIATTR_MIN_STACK_SIZE
	.align		4
.L_498:
        /*0b70*/ 	.byte	0x04, 0x12
        /*0b72*/ 	.short	(.L_500 - .L_499)
	.align		4
.L_499:
        /*0b74*/ 	.word	index@(_ZN5flash24flash_fwd_splitkv_kernelI23Flash_fwd_kernel_traitsILi64ELi64ELi256ELi4ELb0ELb0EN7cutlass10bfloat16_tE19Flash_kernel_traitsILi64ELi64ELi256ELi4ES3_EELb1ELb0ELb1ELb0ELb0ELb0ELb1ELb0EEEvNS_16Flash_fwd_paramsE)
        /*0b78*/ 	.word	0x00000048


	//----- nvinfo : EIATTR_MIN_STACK_SIZE
	.align		4
.L_500:
        /*0b7c*/ 	.byte	0x04, 0x12
        /*0b7e*/ 	.short	(.L_502 - .L_501)
	.align		4
.L_501:
        /*0b80*/ 	.word	index@(_ZN5flash24flash_fwd_splitkv_kernelI23Flash_fwd_kernel_traitsILi64ELi64ELi256ELi4ELb0ELb0EN7cutlass10bfloat16_tE19Flash_kernel_traitsILi64ELi64ELi256ELi4ES3_EELb1ELb0ELb1ELb0ELb0ELb1ELb1ELb0EEEvNS_16Flash_fwd_paramsE)
        /*0b84*/ 	.word	0x00000010


	//----- nvinfo : EIATTR_MIN_STACK_SIZE
	.align		4
.L_502:
        /*0b88*/ 	.byte	0x04, 0x12
        /*0b8a*/ 	.short	(.L_504 - .L_503)
	.align		4
.L_503:
        /*0b8c*/ 	.word	index@(_ZN5flash24flash_fwd_splitkv_kernelI23Flash_fwd_kernel_traitsILi64ELi64ELi256ELi4ELb0ELb0EN7cutlass10bfloat16_tE19Flash_kernel_traitsILi64ELi64ELi256ELi4ES3_EELb1ELb0ELb0ELb0ELb1ELb0ELb1ELb1EEEvNS_16Flash_fwd_paramsE)
        /*0b90*/ 	.word	0x00000050


	//----- nvinfo : EIATTR_MIN_STACK_SIZE
	.align		4
.L_504:
        /*0b94*/ 	.byte	0x04, 0x12
        /*0b96*/ 	.short	(.L_506 - .L_505)
	.align		4
.L_505:
        /*0b98*/ 	.word	index@(_ZN5flash24flash_fwd_splitkv_kernelI23Flash_fwd_kernel_traitsILi64ELi64ELi256ELi4ELb0ELb0EN7cutlass10bfloat16_tE19Flash_kernel_traitsILi64ELi64ELi256ELi4ES3_EELb1ELb0ELb0ELb0ELb1ELb1ELb1ELb1EEEvNS_16Flash_fwd_paramsE)
        /*0b9c*/ 	.word	0x00000038


	//----- nvinfo : EIATTR_MIN_STACK_SIZE
	.align		4
.L_506:
        /*0ba0*/ 	.byte	0x04, 0x12
        /*0ba2*/ 	.short	(.L_508 - .L_507)
	.align		4
.L_507:
        /*0ba4*/ 	.word	index@(_ZN5flash24flash_fwd_splitkv_kernelI23Flash_fwd_kernel_traitsILi64ELi64ELi256ELi4ELb0ELb0EN7cutlass10bfloat16_tE19Flash_kernel_traitsILi64ELi64ELi256ELi4ES3_EELb1ELb0ELb1ELb0ELb0ELb0ELb1ELb1EEEvNS_16Flash_fwd_paramsE)
        /*0ba8*/ 	.word	0x00000170


	//----- nvinfo : EIATTR_MIN_STACK_SIZE
	.align		4
.L_508:
        /*0bac*/ 	.byte	0x04, 0x12
        /*0bae*/ 	.short	(.L_510 - .L_509)
	.align		4
.L_509:
        /*0bb0*/ 	.word	index@(_ZN5flash24flash_fwd_splitkv_kernelI23Flash_fwd_kernel_traitsILi64ELi64ELi256ELi4ELb0ELb0EN7cutlass10bfloat16_tE19Flash_kernel_traitsILi64ELi64ELi256ELi4ES3_EELb1ELb0ELb1ELb0ELb0ELb1ELb1ELb1EEEvNS_16Flash_fwd_paramsE)
        /*0bb4*/ 	.word	0x00000168


	//----- nvinfo : EIATTR_MIN_STACK_SIZE
	.align		4
.L_510:
        /*0bb8*/ 	.byte	0x04, 0x12
        /*0bba*/ 	.short	(.L_512 - .L_511)
	.align		4
.L_511:
        /*0bbc*/ 	.word	index@(_ZN5flash32flash_fwd_splitkv_combine_kernelI23Flash_fwd_kernel_traitsILi64ELi64ELi128ELi4ELb0ELb0EN7cutlass10bfloat16_tE19Flash_kernel_traitsILi64ELi64ELi128ELi4ES3_EELi8ELi7ELb0EEEvNS_16Flash_fwd_paramsE)
        /*0bc0*/ 	.word	0x00000000


	//----- nvinfo : EIATTR_MIN_STACK_SIZE
	.align		4
.L_512:
        /*0bc4*/ 	.byte	0x04, 0x12
        /*0bc6*/ 	.short	(.L_514 - .L_513)
	.align		4
.L_513:
        /*0bc8*/ 	.word	index@(_ZN5flash32flash_fwd_splitkv_combine_kernelI23Flash_fwd_kernel_traitsILi64ELi64ELi128ELi4ELb0ELb0EN7cutlass10bfloat16_tE19Flash_kernel_traitsILi64ELi64ELi128ELi4ES3_EELi8ELi6ELb0EEEvNS_16Flash_fwd_paramsE)
        /*0bcc*/ 	.word	0x00000000


	//----- nvinfo : EIATTR_MIN_STACK_SIZE
	.align		4
.L_514:
        /*0bd0*/ 	.byte	0x04, 0x12
        /*0bd2*/ 	.short	(.L_516 - .L_515)
	.align		4
.L_515:
        /*0bd4*/ 	.word	index@(_ZN5flash32flash_fwd_splitkv_combine_kernelI23Flash_fwd_kernel_traitsILi64ELi64ELi128ELi4ELb0ELb0EN7cutlass10bfloat16_tE19Flash_kernel_traitsILi64ELi64ELi128ELi4ES3_EELi8ELi5ELb0EEEvNS_16Flash_fwd_paramsE)
        /*0bd8*/ 	.word	0x00000000


	//----- nvinfo : EIATTR_MIN_STACK_SIZE
	.align		4
.L_516:
        /*0bdc*/ 	.byte	0x04, 0x12
        /*0bde*/ 	.short	(.L_518 - .L_517)
	.align		4
.L_517:
        /*0be0*/ 	.word	index@(_ZN5flash32flash_fwd_splitkv_combine_kernelI23Flash_fwd_kernel_traitsILi64ELi64ELi128ELi4ELb0ELb0EN7cutlass10bfloat16_tE19Flash_kernel_traitsILi64ELi64ELi128ELi4ES3_EELi8ELi4ELb0EEEvNS_16Flash_fwd_paramsE)
        /*0be4*/ 	.word	0x00000000


	//----- nvinfo : EIATTR_MIN_STACK_SIZE
	.align		4
.L_518:
        /*0be8*/ 	.byte	0x04, 0x12
        /*0bea*/ 	.short	(.L_520 - .L_519)
	.align		4
.L_519:
        /*0bec*/ 	.word	index@(_ZN5flash32flash_fwd_splitkv_combine_kernelI23Flash_fwd_kernel_traitsILi64ELi64ELi128ELi4ELb0ELb0EN7cutlass10bfloat16_tE19Flash_kernel_traitsILi64ELi64ELi128ELi4ES3_EELi8ELi3ELb0EEEvNS_16Flash_fwd_paramsE)
        /*0bf0*/ 	.word	0x00000000


	//----- nvinfo : EIATTR_MIN_STACK_SIZE
	.align		4
.L_520:
        /*0bf4*/ 	.byte	0x04, 0x12
        /*0bf6*/ 	.short	(.L_522 - .L_521)
	.align		4
.L_521:
        /*0bf8*/ 	.word	index@(_ZN5flash32flash_fwd_splitkv_combine_kernelI23Flash_fwd_kernel_traitsILi64ELi64ELi128ELi4ELb0ELb0EN7cutlass10bfloat16_tE19Flash_kernel_traitsILi64ELi64ELi128ELi4ES3_EELi8ELi2ELb0EEEvNS_16Flash_fwd_paramsE)
        /*0bfc*/ 	.word	0x00000000


	//----- nvinfo : EIATTR_MIN_STACK_SIZE
	.align		4
.L_522:
        /*0c00*/ 	.byte	0x04, 0x12
        /*0c02*/ 	.short	(.L_524 - .L_523)
	.align		4
.L_523:
        /*0c04*/ 	.word	index@(_ZN5flash32flash_fwd_splitkv_combine_kernelI23Flash_fwd_kernel_traitsILi64ELi64ELi128ELi4ELb0ELb0EN7cutlass10bfloat16_tE19Flash_kernel_traitsILi64ELi64ELi128ELi4ES3_EELi8ELi1ELb0EEEvNS_16Flash_fwd_paramsE)
        /*0c08*/ 	.word	0x00000000


	//----- nvinfo : EIATTR_MIN_STACK_SIZE
	.align		4
.L_524:
        /*0c0c*/ 	.byte	0x04, 0x12
        /*0c0e*/ 	.short	(.L_526 - .L_525)
	.align		4
.L_525:
        /*0c10*/ 	.word	index@(_ZN5flash32flash_fwd_splitkv_combine_kernelI23Flash_fwd_kernel_traitsILi64ELi64ELi128ELi4ELb0ELb0EN7cutlass10bfloat16_tE19Flash_kernel_traitsILi64ELi64ELi128ELi4ES3_EELi8ELi7ELb1EEEvNS_16Flash_fwd_paramsE)
        /*0c14*/ 	.word	0x00000000


	//----- nvinfo : EIATTR_MIN_STACK_SIZE
	.align		4
.L_526:
        /*0c18*/ 	.byte	0x04, 0x12
        /*0c1a*/ 	.short	(.L_528 - .L_527)
	.align		4
.L_527:
        /*0c1c*/ 	.word	index@(_ZN5flash32flash_fwd_splitkv_combine_kernelI23Flash_fwd_kernel_traitsILi64ELi64ELi128ELi4ELb0ELb0EN7cutlass10bfloat16_tE19Flash_kernel_traitsILi64ELi64ELi128ELi4ES3_EELi8ELi6ELb1EEEvNS_16Flash_fwd_paramsE)
        /*0c20*/ 	.word	0x00000000


	//----- nvinfo : EIATTR_MIN_STACK_SIZE
	.align		4
.L_528:
        /*0c24*/ 	.byte	0x04, 0x12
        /*0c26*/ 	.short	(.L_530 - .L_529)
	.align		4
.L_529:
        /*0c28*/ 	.word	index@(_ZN5flash32flash_fwd_splitkv_combine_kernelI23Flash_fwd_kernel_traitsILi64ELi64ELi128ELi4ELb0ELb0EN7cutlass10bfloat16_tE19Flash_kernel_traitsILi64ELi64ELi128ELi4ES3_EELi8ELi5ELb1EEEvNS_16Flash_fwd_paramsE)
        /*0c2c*/ 	.word	0x00000000


	//----- nvinfo : EIATTR_MIN_STACK_SIZE
	.align		4
.L_530:
        /*0c30*/ 	.byte	0x04, 0x12
        /*0c32*/ 	.short	(.L_532 - .L_531)
	.align		4
.L_531:
        /*0c34*/ 	.word	index@(_ZN5flash32flash_fwd_splitkv_combine_kernelI23Flash_fwd_kernel_traitsILi64ELi64ELi128ELi4ELb0ELb0EN7cutlass10bfloat16_tE19Flash_kernel_traitsILi64ELi64ELi128ELi4ES3_EELi8ELi4ELb1EEEvNS_16Flash_fwd_paramsE)
        /*0c38*/ 	.word	0x00000000


	//----- nvinfo : EIATTR_MIN_STACK_SIZE
	.align		4
.L_532:
        /*0c3c*/ 	.byte	0x04, 0x12
        /*0c3e*/ 	.short	(.L_534 - .L_533)
	.align		4
.L_533:
        /*0c40*/ 	.word	index@(_ZN5flash32flash_fwd_splitkv_combine_kernelI23Flash_fwd_kernel_traitsILi64ELi64ELi128ELi4ELb0ELb0EN7cutlass10bfloat16_tE19Flash_kernel_traitsILi64ELi64ELi128ELi4ES3_EELi8ELi3ELb1EEEvNS_16Flash_fwd_paramsE)
        /*0c44*/ 	.word	0x00000000


	//----- nvinfo : EIATTR_MIN_STACK_SIZE
	.align		4
.L_534:
        /*0c48*/ 	.byte	0x04, 0x12
        /*0c4a*/ 	.short	(.L_536 - .L_535)
	.align		4
.L_535:
        /*0c4c*/ 	.word	index@(_ZN5flash32flash_fwd_splitkv_combine_kernelI23Flash_fwd_kernel_traitsILi64ELi64ELi128ELi4ELb0ELb0EN7cutlass10bfloat16_tE19Flash_kernel_traitsILi64ELi64ELi128ELi4ES3_EELi8ELi2ELb1EEEvNS_16Flash_fwd_paramsE)
        /*0c50*/ 	.word	0x00000000


	//----- nvinfo : EIATTR_MIN_STACK_SIZE
	.align		4
.L_536:
        /*0c54*/ 	.byte	0x04, 0x12
        /*0c56*/ 	.short	(.L_538 - .L_537)
	.align		4
.L_537:
        /*0c58*/ 	.word	index@(_ZN5flash32flash_fwd_splitkv_combine_kernelI23Flash_fwd_kernel_traitsILi64ELi64ELi128ELi4ELb0ELb0EN7cutlass10bfloat16_tE19Flash_kernel_traitsILi64ELi64ELi128ELi4ES3_EELi8ELi1ELb1EEEvNS_16Flash_fwd_paramsE)
        /*0c5c*/ 	.word	0x00000000


	//----- nvinfo : EIATTR_MIN_STACK_SIZE
	.align		4
.L_538:
        /*0c60*/ 	.byte	0x04, 0x12
        /*0c62*/ 	.short	(.L_540 - .L_539)
	.align		4
.L_539:
        /*0c64*/ 	.word	index@(_ZN5flash24flash_fwd_splitkv_kernelI23Flash_fwd_kernel_traitsILi64ELi64ELi128ELi4ELb0ELb0EN7cutlass10bfloat16_tE19Flash_kernel_traitsILi64ELi64ELi128ELi4ES3_EELb1ELb0ELb0ELb0ELb0ELb0ELb0ELb0EEEvNS_16Flash_fwd_paramsE)
        /*0c68*/ 	.word	0x00000000


	//----- nvinfo : EIATTR_MIN_STACK_SIZE
	.align		4
.L_540:
        /*0c6c*/ 	.byte	0x04, 0x12
        /*0c6e*/ 	.short	(.L_542 - .L_541)
	.align		4
.L_541:
        /*0c70*/ 	.word	index@(_ZN5flash24flash_fwd_splitkv_kernelI23Flash_fwd_kernel_traitsILi64ELi64ELi128ELi4ELb0ELb0EN7cutlass10bfloat16_tE19Flash_kernel_traitsILi64ELi64ELi128ELi4ES3_EELb1ELb0ELb0ELb0ELb0ELb1ELb0ELb0EEEvNS_16Flash_fwd_paramsE)
        /*0c74*/ 	.word	0x00000000


	//----- nvinfo : EIATTR_MIN_STACK_SIZE
	.align		4
.L_542:
        /*0c78*/ 	.byte	0x04, 0x12
        /*0c7a*/ 	.short	(.L_544 - .L_543)
	.align		4
.L_543:
        /*0c7c*/ 	.word	index@(_ZN5flash24flash_fwd_splitkv_kernelI23Flash_fwd_kernel_traitsILi64ELi64ELi128ELi4ELb0ELb0EN7cutlass10bfloat16_tE19Flash_kernel_traitsILi64ELi64ELi128ELi4ES3_EELb1ELb0ELb0ELb0ELb0ELb0ELb0ELb1EEEvNS_16Flash_fwd_paramsE)
        /*0c80*/ 	.word	0x00000000


	//----- nvinfo : EIATTR_MIN_STACK_SIZE
	.align		4
.L_544:
        /*0c84*/ 	.byte	0x04, 0x12
        /*0c86*/ 	.short	(.L_546 - .L_545)
	.align		4
.L_545:
        /*0c88*/ 	.word	index@(_ZN5flash24flash_fwd_splitkv_kernelI23Flash_fwd_kernel_traitsILi64ELi64ELi128ELi4ELb0ELb0EN7cutlass10bfloat16_tE19Flash_kernel_traitsILi64ELi64ELi128ELi4ES3_EELb1ELb0ELb0ELb0ELb0ELb1ELb0ELb1EEEvNS_16Flash_fwd_paramsE)
        /*0c8c*/ 	.word	0x00000000


	//----- nvinfo : EIATTR_MIN_STACK_SIZE
	.align		4
.L_546:
        /*0c90*/ 	.byte	0x04, 0x12
        /*0c92*/ 	.short	(.L_548 - .L_547)
	.align		4
.L_547:
        /*0c94*/ 	.word	index@(_ZN5flash24flash_fwd_splitkv_kernelI23Flash_fwd_kernel_traitsILi64ELi64ELi128ELi4ELb0ELb0EN7cutlass10bfloat16_tE19Flash_kernel_traitsILi64ELi64ELi128ELi4ES3_EELb1ELb0ELb0ELb0ELb0ELb0ELb1ELb0EEEvNS_16Flash_fwd_paramsE)
        /*0c98*/ 	.word	0x00000000


	//----- nvinfo : EIATTR_MIN_STACK_SIZE
	.align		4
.L_548:
        /*0c9c*/ 	.byte	0x04, 0x12
        /*0c9e*/ 	.short	(.L_550 - .L_549)
	.align		4
.L_549:
        /*0ca0*/ 	.word	index@(_ZN5flash24flash_fwd_splitkv_kernelI23Flash_fwd_kernel_traitsILi64ELi64ELi128ELi4ELb0ELb0EN7cutlass10bfloat16_tE19Flash_kernel_traitsILi64ELi64ELi128ELi4ES3_EELb1ELb0ELb0ELb0ELb0ELb1ELb1ELb0EEEvNS_16Flash_fwd_paramsE)
        /*0ca4*/ 	.word	0x00000000


	//----- nvinfo : EIATTR_MIN_STACK_SIZE
	.align		4
.L_550:
        /*0ca8*/ 	.byte	0x04, 0x12
        /*0caa*/ 	.short	(.L_552 - .L_551)
	.align		4
.L_551:
        /*0cac*/ 	.word	index@(_ZN5flash24flash_fwd_splitkv_kernelI23Flash_fwd_kernel_traitsILi64ELi64ELi128ELi4ELb0ELb0EN7cutlass10bfloat16_tE19Flash_kernel_traitsILi64ELi64ELi128ELi4ES3_EELb1ELb0ELb0ELb0ELb0ELb0ELb1ELb1EEEvNS_16Flash_fwd_paramsE)
        /*0cb0*/ 	.word	0x00000000


	//----- nvinfo : EIATTR_MIN_STACK_SIZE
	.align		4
.L_552:
        /*0cb4*/ 	.byte	0x04, 0x12
        /*0cb6*/ 	.short	(.L_554 - .L_553)
	.align		4
.L_553:
        /*0cb8*/ 	.word	index@(_ZN5flash24flash_fwd_splitkv_kernelI23Flash_fwd_kernel_traitsILi64ELi64ELi128ELi4ELb0ELb0EN7cutlass10bfloat16_tE19Flash_kernel_traitsILi64ELi64ELi128ELi4ES3_EELb1ELb0ELb0ELb0ELb0ELb1ELb1ELb1EEEvNS_16Flash_fwd_paramsE)
        /*0cbc*/ 	.word	0x00000000


	//----- nvinfo : EIATTR_MIN_STACK_SIZE
	.align		4
.L_554:
        /*0cc0*/ 	.byte	0x04, 0x12
        /*0cc2*/ 	.short	(.L_556 - .L_555)
	.align		4
.L_555:
        /*0cc4*/ 	.word	index@(_ZN5flash24flash_fwd_splitkv_kernelI23Flash_fwd_kernel_traitsILi64ELi64ELi128ELi4ELb0ELb0EN7cutlass10bfloat16_tE19Flash_kernel_traitsILi64ELi64ELi128ELi4ES3_EELb1ELb0ELb0ELb1ELb1ELb0ELb0ELb0EEEvNS_16Flash_fwd_paramsE)
        /*0cc8*/ 	.word	0x00000000


	//----- nvinfo : EIATTR_MIN_STACK_SIZE
	.align		4
.L_556:
        /*0ccc*/ 	.byte	0x04, 0x12
        /*0cce*/ 	.short	(.L_558 - .L_557)
	.align		4
.L_557:
        /*0cd0*/ 	.word	index@(_ZN5flash24flash_fwd_splitkv_kernelI23Flash_fwd_kernel_traitsILi64ELi64ELi128ELi4ELb0ELb0EN7cutlass10bfloat16_tE19Flash_kernel_traitsILi64ELi64ELi128ELi4ES3_EELb1ELb0ELb0ELb1ELb1ELb1ELb0ELb0EEEvNS_16Flash_fwd_paramsE)
        /*0cd4*/ 	.word	0x00000000


	//----- nvinfo : EIATTR_MIN_STACK_SIZE
	.align		4
.L_558:
        /*0cd8*/ 	.byte	0x04, 0x12
        /*0cda*/ 	.short	(.L_560 - .L_559)
	.align		4
.L_559:
        /*0cdc*/ 	.word	index@(_ZN5flash24flash_fwd_splitkv_kernelI23Flash_fwd_kernel_traitsILi64ELi64ELi128ELi4ELb0ELb0EN7cutlass10bfloat16_tE19Flash_kernel_traitsILi64ELi64ELi128ELi4ES3_EELb1ELb0ELb0ELb1ELb1ELb0ELb1ELb0EEEvNS_16Flash_fwd_paramsE)
        /*0ce0*/ 	.word	0x00000000


	//----- nvinfo : EIATTR_MIN_STACK_SIZE
	.align		4
.L_560:
        /*0ce4*/ 	.byte	0x04, 0x12
        /*0ce6*/ 	.short	(.L_562 - .L_561)
	.align		4
.L_561:
        /*0ce8*/ 	.word	index@(_ZN5flash24flash_fwd_splitkv_kernelI23Flash_fwd_kernel_traitsILi64ELi64ELi128ELi4ELb0ELb0EN7cutlass10bfloat16_tE19Flash_kernel_traitsILi64ELi64ELi128ELi4ES3_EELb1ELb0ELb0ELb1ELb1ELb1ELb1ELb0EEEvNS_16Flash_fwd_paramsE)
        /*0cec*/ 	.word	0x00000000


	//----- nvinfo : EIATTR_MIN_STACK_SIZE
	.align		4
.L_562:
        /*0cf0*/ 	.byte	0x04, 0x12
        /*0cf2*/ 	.short	(.L_564 - .L_563)
	.align		4
.L_563:
        /*0cf4*/ 	.word	index@(_ZN5flash24flash_fwd_splitkv_kernelI23Flash_fwd_kernel_traitsILi64ELi64ELi128ELi4ELb0ELb0EN7cutlass10bfloat16_tE19Flash_kernel_traitsILi64ELi64ELi128ELi4ES3_EELb1ELb0ELb0ELb0ELb1ELb0ELb0ELb0EEEvNS_16Flash_fwd_paramsE)
        /*0cf8*/ 	.word	0x00000000


	//----- nvinfo : EIATTR_MIN_STACK_SIZE
	.align		4
.L_564:
        /*0cfc*/ 	.byte	0x04, 0x12
        /*0cfe*/ 	.short	(.L_566 - .L_565)
	.align		4
.L_565:
        /*0d00*/ 	.word	index@(_ZN5flash24flash_fwd_splitkv_kernelI23Flash_fwd_kernel_traitsILi64ELi64ELi128ELi4ELb0ELb0EN7cutlass10bfloat16_tE19Flash_kernel_traitsILi64ELi64ELi128ELi4ES3_EELb1ELb0ELb0ELb0ELb1ELb1ELb0ELb0EEEvNS_16Flash_fwd_paramsE)
        /*0d04*/ 	.word	0x00000000


	//----- nvinfo : EIATTR_MIN_STACK_SIZE
	.align		4
.L_566:
        /*0d08*/ 	.byte	0x04, 0x12
        /*0d0a*/ 	.short	(.L_568 - .L_567)
	.align		4
.L_567:
        /*0d0c*/ 	.word	index@(_ZN5flash24flash_fwd_splitkv_kernelI23Flash_fwd_kernel_traitsILi64ELi64ELi128ELi4ELb0ELb0EN7cutlass10bfloat16_tE19Flash_kernel_traitsILi64ELi64ELi128ELi4ES3_EELb1ELb0ELb1ELb0ELb0ELb0ELb0ELb0EEEvNS_16Flash_fwd_paramsE)
        /*0d10*/ 	.word	0x00000000


	//----- nvinfo : EIATTR_MIN_STACK_SIZE
	.align		4
.L_568:
        /*0d14*/ 	.byte	0x04, 0x12
        /*0d16*/ 	.short	(.L_570 - .L_569)
	.align		4
.L_569:
        /*0d18*/ 	.word	index@(_ZN5flash24flash_fwd_splitkv_kernelI23Flash_fwd_kernel_traitsILi64ELi64ELi128ELi4ELb0ELb0EN7cutlass10bfloat16_tE19Flash_kernel_traitsILi64ELi64ELi128ELi4ES3_EELb1ELb0ELb1ELb0ELb0ELb1ELb0ELb0EEEvNS_16Flash_fwd_paramsE)
        /*0d1c*/ 	.word	0x00000000


	//----- nvinfo : EIATTR_MIN_STACK_SIZE
	.align		4
.L_570:
        /*0d20*/ 	.byte	0x04, 0x12
        /*0d22*/ 	.short	(.L_572 - .L_571)
	.align		4
.L_571:
        /*0d24*/ 	.word	index@(_ZN5flash24flash_fwd_splitkv_kernelI23Flash_fwd_kernel_traitsILi64ELi64ELi128ELi4ELb0ELb0EN7cutlass10bfloat16_tE19Flash_kernel_traitsILi64ELi64ELi128ELi4ES3_EELb1ELb0ELb0ELb0ELb1ELb0ELb0ELb1EEEvNS_16Flash_fwd_paramsE)
        /*0d28*/ 	.word	0x00000000


	//----- nvinfo : EIATTR_MIN_STACK_SIZE
	.align		4
.L_572:
        /*0d2c*/ 	.byte	0x04, 0x12
        /*0d2e*/ 	.short	(.L_574 - .L_573)
	.align		4
.L_573:
        /*0d30*/ 	.word	index@(_ZN5flash24flash_fwd_splitkv_kernelI23Flash_fwd_kernel_traitsILi64ELi64ELi128ELi4ELb0ELb0EN7cutlass10bfloat16_tE19Flash_kernel_traitsILi64ELi64ELi128ELi4ES3_EELb1ELb0ELb0ELb0ELb1ELb1ELb0ELb1EEEvNS_16Flash_fwd_paramsE)
        /*0d34*/ 	.word	0x00000000


	//----- nvinfo : EIATTR_MIN_STACK_SIZE
	.align		4
.L_574:
        /*0d38*/ 	.byte	0x04, 0x12
        /*0d3a*/ 	.short	(.L_576 - .L_575)
	.align		4
.L_575:
        /*0d3c*/ 	.word	index@(_ZN5flash24flash_fwd_splitkv_kernelI23Flash_fwd_kernel_traitsILi64ELi64ELi128ELi4ELb0ELb0EN7cutlass10bfloat16_tE19Flash_kernel_traitsILi64ELi64ELi128ELi4ES3_EELb1ELb0ELb1ELb0ELb0ELb0ELb0ELb1EEEvNS_16Flash_fwd_paramsE)
        /*0d40*/ 	.word	0x00000000


	//----- nvinfo : EIATTR_MIN_STACK_SIZE
	.align		4
.L_576:
        /*0d44*/ 	.byte	0x04, 0x12
        /*0d46*/ 	.short	(.L_578 - .L_577)
	.align		4
.L_577:
        /*0d48*/ 	.word	index@(_ZN5flash24flash_fwd_splitkv_kernelI23Flash_fwd_kernel_traitsILi64ELi64ELi128ELi4ELb0ELb0EN7cutlass10bfloat16_tE19Flash_kernel_traitsILi64ELi64ELi128ELi4ES3_EELb1ELb0ELb1ELb0ELb0ELb1ELb0ELb1EEEvNS_16Flash_fwd_paramsE)
        /*0d4c*/ 	.word	0x00000000


	//----- nvinfo : EIATTR_MIN_STACK_SIZE
	.align		4
.L_578:
        /*0d50*/ 	.byte	0x04, 0x12
        /*0d52*/ 	.short	(.L_580 - .L_579)
	.align		4
.L_579:
        /*0d54*/ 	.word	index@(_ZN5flash24flash_fwd_splitkv_kernelI23Flash_fwd_kernel_traitsILi64ELi64ELi128ELi4ELb0ELb0EN7cutlass10bfloat16_tE19Flash_kernel_traitsILi64ELi64ELi128ELi4ES3_EELb1ELb0ELb0ELb0ELb1ELb0ELb1ELb0EEEvNS_16Flash_fwd_paramsE)
        /*0d58*/ 	.word	0x00000000


	//----- nvinfo : EIATTR_MIN_STACK_SIZE
	.align		4
.L_580:
        /*0d5c*/ 	.byte	0x04, 0x12
        /*0d5e*/ 	.short	(.L_582 - .L_581)
	.align		4
.L_581:
        /*0d60*/ 	.word	index@(_ZN5flash24flash_fwd_splitkv_kernelI23Flash_fwd_kernel_traitsILi64ELi64ELi128ELi4ELb0ELb0EN7cutlass10bfloat16_tE19Flash_kernel_traitsILi64ELi64ELi128ELi4ES3_EELb1ELb0ELb0ELb0ELb1ELb1ELb1ELb0EEEvNS_16Flash_fwd_paramsE)
        /*0d64*/ 	.word	0x00000000


	//----- nvinfo : EIATTR_MIN_STACK_SIZE
	.align		4
.L_582:
        /*0d68*/ 	.byte	0x04, 0x12
        /*0d6a*/ 	.short	(.L_584 - .L_583)
	.align		4
.L_583:
        /*0d6c*/ 	.word	index@(_ZN5flash24flash_fwd_splitkv_kernelI23Flash_fwd_kernel_traitsILi64ELi64ELi128ELi4ELb0ELb0EN7cutlass10bfloat16_tE19Flash_kernel_traitsILi64ELi64ELi128ELi4ES3_EELb1ELb0ELb1ELb0ELb0ELb0ELb1ELb0EEEvNS_16Flash_fwd_paramsE)
        /*0d70*/ 	.word	0x00000000


	//----- nvinfo : EIATTR_MIN_STACK_SIZE
	.align		4
.L_584:
        /*0d74*/ 	.byte	0x04, 0x12
        /*0d76*/ 	.short	(.L_586 - .L_585)
	.align		4
.L_585:
        /*0d78*/ 	.word	index@(_ZN5flash24flash_fwd_splitkv_kernelI23Flash_fwd_kernel_traitsILi64ELi64ELi128ELi4ELb0ELb0EN7cutlass10bfloat16_tE19Flash_kernel_traitsILi64ELi64ELi128ELi4ES3_EELb1ELb0ELb1ELb0ELb0ELb1ELb1ELb0EEEvNS_16Flash_fwd_paramsE)
        /*0d7c*/ 	.word	0x00000000


	//----- nvinfo : EIATTR_MIN_STACK_SIZE
	.align		4
.L_586:
        /*0d80*/ 	.byte	0x04, 0x12
        /*0d82*/ 	.short	(.L_588 - .L_587)
	.align		4
.L_587:
        /*0d84*/ 	.word	index@(_ZN5flash24flash_fwd_splitkv_kernelI23Flash_fwd_kernel_traitsILi64ELi64ELi128ELi4ELb0ELb0EN7cutlass10bfloat16_tE19Flash_kernel_traitsILi64ELi64ELi128ELi4ES3_EELb1ELb0ELb0ELb0ELb1ELb0ELb1ELb1EEEvNS_16Flash_fwd_paramsE)
        /*0d88*/ 	.word	0x00000000


	//----- nvinfo : EIATTR_MIN_STACK_SIZE
	.align		4
.L_588:
        /*0d8c*/ 	.byte	0x04, 0x12
        /*0d8e*/ 	.short	(.L_590 - .L_589)
	.align		4
.L_589:
        /*0d90*/ 	.word	index@(_ZN5flash24flash_fwd_splitkv_kernelI23Flash_fwd_kernel_traitsILi64ELi64ELi128ELi4ELb0ELb0EN7cutlass10bfloat16_tE19Flash_kernel_traitsILi64ELi64ELi128ELi4ES3_EELb1ELb0ELb0ELb0ELb1ELb1ELb1ELb1EEEvNS_16Flash_fwd_paramsE)
        /*0d94*/ 	.word	0x00000000


	//----- nvinfo : EIATTR_MIN_STACK_SIZE
	.align		4
.L_590:
        /*0d98*/ 	.byte	0x04, 0x12
        /*0d9a*/ 	.short	(.L_592 - .L_591)
	.align		4
.L_591:
        /*0d9c*/ 	.word	index@(_ZN5flash24flash_fwd_splitkv_kernelI23Flash_fwd_kernel_traitsILi64ELi64ELi128ELi4ELb0ELb0EN7cutlass10bfloat16_tE19Flash_kernel_traitsILi64ELi64ELi128ELi4ES3_EELb1ELb0ELb1ELb0ELb0ELb0ELb1ELb1EEEvNS_16Flash_fwd_paramsE)
        /*0da0*/ 	.word	0x00000000


	//----- nvinfo : EIATTR_MIN_STACK_SIZE
	.align		4
.L_592:
        /*0da4*/ 	.byte	0x04, 0x12
        /*0da6*/ 	.short	(.L_594 - .L_593)
	.align		4
.L_593:
        /*0da8*/ 	.word	index@(_ZN5flash24flash_fwd_splitkv_kernelI23Flash_fwd_kernel_traitsILi64ELi64ELi128ELi4ELb0ELb0EN7cutlass10bfloat16_tE19Flash_kernel_traitsILi64ELi64ELi128ELi4ES3_EELb1ELb0ELb1ELb0ELb0ELb1ELb1ELb1EEEvNS_16Flash_fwd_paramsE)
        /*0dac*/ 	.word	0x00000000
.L_594:


//--------------------- .nv.compat                --------------------------
	.section	.nv.compat,"",@"SHT_CUDA_COMPAT_INFO"
	.align	4
        /*0000*/ 	.byte	0x02, 0x09, 0x01, 0x00, 0x02, 0x02, 0x01, 0x00, 0x02, 0x05, 0x05, 0x00, 0x03, 0x07, 0x01, 0x01
        /*0010*/ 	.byte	0x02, 0x03, 0x00, 0x00, 0x02, 0x06, 0x01, 0x00, 0x04, 0x0b, 0x08, 0x00, 0x00, 0x00, 0x00, 0x00
        /*0020*/ 	.byte	0x00, 0x00, 0x00, 0x00


//--------------------- .nv.info._ZN5flash32flash_fwd_splitkv_combine_kernelI23Flash_fwd_kernel_traitsILi64ELi64ELi256ELi4ELb0ELb0EN7cutlass10bfloat16_tE19Flash_kernel_traitsILi64ELi64ELi256ELi4ES3_EELi8ELi7ELb0EEEvNS_16Flash_fwd_paramsE --------------------------
	.section	.nv.info._ZN5flash32flash_fwd_splitkv_combine_kernelI23Flash_fwd_kernel_traitsILi64ELi64ELi256ELi4ELb0ELb0EN7cutlass10bfloat16_tE19Flash_kernel_traitsILi64ELi64ELi256ELi4ES3_EELi8ELi7ELb0EEEvNS_16Flash_fwd_paramsE,"",@"SHT_CUDA_INFO"
	.sectionflags	@""
	.align	4


	//----- nvinfo : EIATTR_CUDA_API_VERSION
	.align		4
        /*0000*/ 	.byte	0x04, 0x37
        /*0002*/ 	.short	(.L_596 - .L_595)
.L_595:
        /*0004*/ 	.word	0x00000082


	//----- nvinfo : EIATTR_KPARAM_INFO
	.align		4
.L_596:
        /*0008*/ 	.byte	0x04, 0x17
        /*000a*/ 	.short	(.L_598 - .L_597)
.L_597:
        /*000c*/ 	.word	0x00000000
        /*0010*/ 	.short	0x0000
        /*0012*/ 	.short	0x0000
        /*0014*/ 	.byte	0x00, 0xf0, 0x41, 0x07


	//----- nvinfo : EIATTR_SPARSE_MMA_MASK
	.align		4
.L_598:
        /*0018*/ 	.byte	0x03, 0x50
        /*001a*/ 	.short	0x0000


	//----- nvinfo : EIATTR_MAXREG_COUNT
	.align		4
        /*001c*/ 	.byte	0x03, 0x1b
        /*001e*/ 	.short	0x00ff


	//----- nvinfo : EIATTR_NUM_BARRIERS
	.align		4
        /*0020*/ 	.byte	0x02, 0x4c
        /*0022*/ 	.byte	0x01
	.zero		1


	//----- nvinfo : EIATTR_MERCURY_ISA_VERSION
	.align		4
        /*0024*/ 	.byte	0x03, 0x5f
        /*0026*/ 	.short	0x0101


	//----- nvinfo : EIATTR_COOP_GROUP_MASK_REGIDS
	.align		4
        /*0028*/ 	.byte	0x04, 0x29
        /*002a*/ 	.short	(.L_600 - .L_599)


	//   ....[0]....
.L_599:
        /*002c*/ 	.word	0xffffffff


	//   ....[1]....
        /*0030*/ 	.word	0xffffffff


	//   ....[2]....
        /*0034*/ 	.word	0xffffffff


	//   ....[3]....
        /*0038*/ 	.word	0xffffffff


	//   ....[4]....
        /*003c*/ 	.word	0xffffffff


	//   ....[5]....
        /*0040*/ 	.word	0xffffffff


	//   ....[6]....
        /*0044*/ 	.word	0xffffffff


	//   ....[7]....
        /*0048*/ 	.word	0xffffffff


	//----- nvinfo : EIATTR_COOP_GROUP_INSTR_OFFSETS
	.align		4
.L_600:
        /*004c*/ 	.byte	0x04, 0x28
        /*004e*/ 	.short	(.L_602 - .L_601)


	//   ....[0]....
.L_601:
        /*0050*/ 	.word	0x000020a0


	//   ....[1]....
        /*0054*/ 	.word	0x000020c0


	//   ....[2]....
        /*0058*/ 	.word	0x000020e0


	//   ....[3]....
        /*005c*/ 	.word	0x00002100


	//   ....[4]....
        /*0060*/ 	.word	0x000023a0


	//   ....[5]....
        /*0064*/ 	.word	0x00002410


	//   ....[6]....
        /*0068*/ 	.word	0x00002500


	//   ....[7]....
        /*006c*/ 	.word	0x000025a0


	//----- nvinfo : EIATTR_EXIT_INSTR_OFFSETS
	.align		4
.L_602:
        /*0070*/ 	.byte	0x04, 0x1c
        /*0072*/ 	.short	(.L_604 - .L_603)


	//   ....[0]....
.L_603:
        /*0074*/ 	.word	0x00004c20


	//   ....[1]....
        /*0078*/ 	.word	0x00004c50


	//   ....[2]....
        /*007c*/ 	.word	0x00005140


	//----- nvinfo : EIATTR_CRS_STACK_SIZE
	.align		4
.L_604:
        /*0080*/ 	.byte	0x04, 0x1e
        /*0082*/ 	.short	(.L_606 - .L_605)
.L_605:
        /*0084*/ 	.word	0x00000000


	//----- nvinfo : EIATTR_CBANK_PARAM_SIZE
	.align		4
.L_606:
        /*0088*/ 	.byte	0x03, 0x19
        /*008a*/ 	.short	0x01d0


	//----- nvinfo : EIATTR_PARAM_CBANK
	.align		4
        /*008c*/ 	.byte	0x04, 0x0a
        /*008e*/ 	.short	(.L_608 - .L_607)
	.align		4
.L_607:
        /*0090*/ 	.word	index@(.nv.constant0._ZN5flash32flash_fwd_splitkv_combine_kernelI23Flash_fwd_kernel_traitsILi64ELi64ELi256ELi4ELb0ELb0EN7cutlass10bfloat16_tE19Flash_kernel_traitsILi64ELi64ELi256ELi4ES3_EELi8ELi7ELb0EEEvNS_16Flash_fwd_paramsE)
        /*0094*/ 	.short	0x0210
        /*0096*/ 	.short	0x01d0


	//----- nvinfo : EIATTR_SW_WAR
	.align		4
.L_608:
        /*0098*/ 	.byte	0x04, 0x36
        /*009a*/ 	.short	(.L_610 - .L_609)
.L_609:
        /*009c*/ 	.word	0x00000008
.L_610:


//--------------------- .nv.info._ZN5flash32flash_fwd_splitkv_combine_kernelI23Flash_fwd_kernel_traitsILi64ELi64ELi256ELi4ELb0ELb0EN7cutlass10bfloat16_tE19Flash_kernel_traitsILi64ELi64ELi256ELi4ES3_EELi8ELi6ELb0EEEvNS_16Flash_fwd_paramsE --------------------------
	.section	.nv.info._ZN5flash32flash_fwd_splitkv_combine_kernelI23Flash_fwd_kernel_traitsILi64ELi64ELi256ELi4ELb0ELb0EN7cutlass10bfloat16_tE19Flash_kernel_traitsILi64ELi64ELi256ELi4ES3_EELi8ELi6ELb0EEEvNS_16Flash_fwd_paramsE,"",@"SHT_CUDA_INFO"
	.sectionflags	@""
	.align	4


	//----- nvinfo : EIATTR_CUDA_API_VERSION
	.align		4
        /*0000*/ 	.byte	0x04, 0x37
        /*0002*/ 	.short	(.L_612 - .L_611)
.L_611:
        /*0004*/ 	.word	0x00000082


	//----- nvinfo : EIATTR_KPARAM_INFO
	.align		4
.L_612:
        /*0008*/ 	.byte	0x04, 0x17
        /*000a*/ 	.short	(.L_614 - .L_613)
.L_613:
        /*000c*/ 	.word	0x00000000
        /*0010*/ 	.short	0x0000
        /*0012*/ 	.short	0x0000
        /*0014*/ 	.byte	0x00, 0xf0, 0x41, 0x07


	//----- nvinfo : EIATTR_SPARSE_MMA_MASK
	.align		4
.L_614:
        /*0018*/ 	.byte	0x03, 0x50
        /*001a*/ 	.short	0x0000


	//----- nvinfo : EIATTR_MAXREG_COUNT
	.align		4
        /*001c*/ 	.byte	0x03, 0x1b
        /*001e*/ 	.short	0x00ff


	//----- nvinfo : EIATTR_NUM_BARRIERS
	.align		4
        /*0020*/ 	.byte	0x02, 0x4c
        /*0022*/ 	.byte	0x01
	.zero		1


	//----- nvinfo : EIATTR_MERCURY_ISA_VERSION
	.align		4
        /*0024*/ 	.byte	0x03, 0x5f
        /*0026*/ 	.short	0x0101


	//----- nvinfo : EIATTR_COOP_GROUP_MASK_REGIDS
	.align		4
        /*0028*/ 	.byte	0x04, 0x29
        /*002a*/ 	.short	(.L_616 - .L_615)


	//   ....[0]....
.L_615:
        /*002c*/ 	.word	0xffffffff


	//   ....[1]....
        /*0030*/ 	.word	0xffffffff


	//   ....[2]....
        /*0034*/ 	.word	0xffffffff


	//   ....[3]....
        /*0038*/ 	.word	0xffffffff


	//   ....[4]....
        /*003c*/ 	.word	0xffffffff


	//   ....[5]....
        /*0040*/ 	.word	0xffffffff


	//   ....[6]....
        /*0044*/ 	.word	0xffffffff


	//   ....[7]....
        /*0048*/ 	.word	0xffffffff


	//----- nvinfo : EIATTR_COOP_GROUP_INSTR_OFFSETS
	.align		4
.L_616:
        /*004c*/ 	.byte	0x04, 0x28
        /*004e*/ 	.short	(.L_618 - .L_617)


	//   ....[0]....
.L_617:
        /*0050*/ 	.word	0x00001b70


	//   ....[1]....
        /*0054*/ 	.word	0x00001ba0


	//   ....[2]....
        /*0058*/ 	.word	0x00001bc0


	//   ....[3]....
        /*005c*/ 	.word	0x00001be0


	//   ....[4]....
        /*0060*/ 	.word	0x00001d50


	//   ....[5]....
        /*0064*/ 	.word	0x00001dc0


	//   ....[6]....
        /*0068*/ 	.word	0x00001ea0


	//   ....[7]....
        /*006c*/ 	.word	0x00001fb0


	//----- nvinfo : EIATTR_EXIT_INSTR_OFFSETS
	.align		4
.L_618:
        /*0070*/ 	.byte	0x04, 0x1c
        /*0072*/ 	.short	(.L_620 - .L_619)


	//   ....[0]....
.L_619:
        /*0074*/ 	.word	0x00004390


	//   ....[1]....
        /*0078*/ 	.word	0x000043c0


	//   ....[2]....
        /*007c*/ 	.word	0x000048c0


	//----- nvinfo : EIATTR_CRS_STACK_SIZE
	.align		4
.L_620:
        /*0080*/ 	.byte	0x04, 0x1e
        /*0082*/ 	.short	(.L_622 - .L_621)
.L_621:
        /*0084*/ 	.word	0x00000000


	//----- nvinfo : EIATTR_CBANK_PARAM_SIZE
	.align		4
.L_622:
        /*0088*/ 	.byte	0x03, 0x19
        /*008a*/ 	.short	0x01d0


	//----- nvinfo : EIATTR_PARAM_CBANK
	.align		4
        /*008c*/ 	.byte	0x04, 0x0a
        /*008e*/ 	.short	(.L_624 - .L_623)
	.align		4
.L_623:
        /*0090*/ 	.word	index@(.nv.constant0._ZN5flash32flash_fwd_splitkv_combine_kernelI23Flash_fwd_kernel_traitsILi64ELi64ELi256ELi4ELb0ELb0EN7cutlass10bfloat16_tE19Flash_kernel_traitsILi64ELi64ELi256ELi4ES3_EELi8ELi6ELb0EEEvNS_16Flash_fwd_paramsE)
        /*0094*/ 	.short	0x0210
        /*0096*/ 	.short	0x01d0


	//----- nvinfo : EIATTR_SW_WAR
	.align		4
.L_624:
        /*0098*/ 	.byte	0x04, 0x36
        /*009a*/ 	.short	(.L_626 - .L_625)
.L_625:
        /*009c*/ 	.word	0x00000008
.L_626:


//--------------------- .nv.info._ZN5flash32flash_fwd_splitkv_combine_kernelI23Flash_fwd_kernel_traitsILi64ELi64ELi256ELi4ELb0ELb0EN7cutlass10bfloat16_tE19Flash_kernel_traitsILi64ELi64ELi256ELi4ES3_EELi8ELi5ELb0EEEvNS_16Flash_fwd_paramsE --------------------------
	.section	.nv.info._ZN5flash32flash_fwd_splitkv_combine_kernelI23Flash_fwd_kernel_traitsILi64ELi64ELi256ELi4ELb0ELb0EN7cutlass10bfloat16_tE19Flash_kernel_traitsILi64ELi64ELi256ELi4ES3_EELi8ELi5ELb0EEEvNS_16Flash_fwd_paramsE,"",@"SHT_CUDA_INFO"
	.sectionflags	@""
	.align	4


	//----- nvinfo : EIATTR_CUDA_API_VERSION
	.align		4
        /*0000*/ 	.byte	0x04, 0x37
        /*0002*/ 	.short	(.L_628 - .L_627)
.L_627:
        /*0004*/ 	.word	0x00000082


	//----- nvinfo : EIATTR_KPARAM_INFO
	.align		4
.L_628:
        /*0008*/ 	.byte	0x04, 0x17
        /*000a*/ 	.short	(.L_630 - .L_629)
.L_629:
        /*000c*/ 	.word	0x00000000
        /*0010*/ 	.short	0x0000
        /*0012*/ 	.short	0x0000
        /*0014*/ 	.byte	0x00, 0xf0, 0x41, 0x07


	//----- nvinfo : EIATTR_SPARSE_MMA_MASK
	.align		4
.L_630:
        /*0018*/ 	.byte	0x03, 0x50
        /*001a*/ 	.short	0x0000


	//----- nvinfo : EIATTR_MAXREG_COUNT
	.align		4
        /*001c*/ 	.byte	0x03, 0x1b
        /*001e*/ 	.short	0x00ff


	//----- nvinfo : EIATTR_NUM_BARRIERS
	.align		4
        /*0020*/ 	.byte	0x02, 0x4c
        /*0022*/ 	.byte	0x01
	.zero		1


	//----- nvinfo : EIATTR_MERCURY_ISA_VERSION
	.align		4
        /*0024*/ 	.byte	0x03, 0x5f
        /*0026*/ 	.short	0x0101


	//----- nvinfo : EIATTR_COOP_GROUP_MASK_REGIDS
	.align		4
        /*0028*/ 	.byte	0x04, 0x29
        /*002a*/ 	.short	(.L_632 - .L_631)


	//   ....[0]....
.L_631:
        /*002c*/ 	.word	0xffffffff


	//   ....[1]....
        /*0030*/ 	.word	0xffffffff


	//   ....[2]....
        /*0034*/ 	.word	0xffffffff


	//   ....[3]....
        /*0038*/ 	.word	0xffffffff


	//   ....[4]....
        /*003c*/ 	.word	0xffffffff


	//   ....[5]....
        /*0040*/ 	.word	0xffffffff


	//   ....[6]....
        /*0044*/ 	.word	0xffffffff


	//   ....[7]....
        /*0048*/ 	.word	0xffffffff


	//----- nvinfo : EIATTR_COOP_GROUP_INSTR_OFFSETS
	.align		4
.L_632:
        /*004c*/ 	.byte	0x04, 0x28
        /*004e*/ 	.short	(.L_634 - .L_633)


	//   ....[0]....
.L_633:
        /*0050*/ 	.word	0x000016d0


	//   ....[1]....
        /*0054*/ 	.word	0x000016f0


	//   ....[2]....
        /*0058*/ 	.word	0x00001720


	//   ....[3]....
        /*005c*/ 	.word	0x00001790


	//   ....[4]....
        /*0060*/ 	.word	0x00001980


	//   ....[5]....
        /*0064*/ 	.word	0x000019d0


	//   ....[6]....
        /*0068*/ 	.word	0x00001a70


	//   ....[7]....
        /*006c*/ 	.word	0x00001bc0


	//----- nvinfo : EIATTR_EXIT_INSTR_OFFSETS
	.align		4
.L_634:
        /*0070*/ 	.byte	0x04, 0x1c
        /*0072*/ 	.short	(.L_636 - .L_635)


	//   ....[0]....
.L_635:
        /*0074*/ 	.word	0x00003fe0


	//   ....[1]....
        /*0078*/ 	.word	0x00004010


	//   ....[2]....
        /*007c*/ 	.word	0x00004510


	//----- nvinfo : EIATTR_CRS_STACK_SIZE
	.align		4
.L_636:
        /*0080*/ 	.byte	0x04, 0x1e
        /*0082*/ 	.short	(.L_638 - .L_637)
.L_637:
        /*0084*/ 	.word	0x00000000


	//----- nvinfo : EIATTR_CBANK_PARAM_SIZE
	.align		4
.L_638:
        /*0088*/ 	.byte	0x03, 0x19
        /*008a*/ 	.short	0x01d0


	//----- nvinfo : EIATTR_PARAM_CBANK
	.align		4
        /*008c*/ 	.byte	0x04, 0x0a
        /*008e*/ 	.short	(.L_640 - .L_639)
	.align		4
.L_639:
        /*0090*/ 	.word	index@(.nv.constant0._ZN5flash32flash_fwd_splitkv_combine_kernelI23Flash_fwd_kernel_traitsILi64ELi64ELi256ELi4ELb0ELb0EN7cutlass10bfloat16_tE19Flash_kernel_traitsILi64ELi64ELi256ELi4ES3_EELi8ELi5ELb0EEEvNS_16Flash_fwd_paramsE)
        /*0094*/ 	.short	0x0210
        /*0096*/ 	.short	0x01d0


	//----- nvinfo : EIATTR_SW_WAR
	.align		4
.L_640:
        /*0098*/ 	.byte	0x04, 0x36
        /*009a*/ 	.short	(.L_642 - .L_641)
.L_641:
        /*009c*/ 	.word	0x00000008
.L_642:


//--------------------- .nv.info._ZN5flash32flash_fwd_splitkv_combine_kernelI23Flash_fwd_kernel_traitsILi64ELi64ELi256ELi4ELb0ELb0EN7cutlass10bfloat16_tE19Flash_kernel_traitsILi64ELi64ELi256ELi4ES3_EELi8ELi4ELb0EEEvNS_16Flash_fwd_paramsE --------------------------
	.section	.nv.info._ZN5flash32flash_fwd_splitkv_combine_kernelI23Flash_fwd_kernel_traitsILi64ELi64ELi256ELi4ELb0ELb0EN7cutlass10bfloat16_tE19Flash_kernel_traitsILi64ELi64ELi256ELi4ES3_EELi8ELi4ELb0EEEvNS_16Flash_fwd_paramsE,"",@"SHT_CUDA_INFO"
	.sectionflags	@""
	.align	4


	//----- nvinfo : EIATTR_CUDA_API_VERSION
	.align		4
        /*0000*/ 	.byte	0x04, 0x37
        /*0002*/ 	.short	(.L_644 - .L_643)
.L_643:
        /*0004*/ 	.word	0x00000082


	//----- nvinfo : EIATTR_KPARAM_INFO
	.align		4
.L_644:
        /*0008*/ 	.byte	0x04, 0x17
        /*000a*/ 	.short	(.L_646 - .L_645)
.L_645:
        /*000c*/ 	.word	0x00000000
        /*0010*/ 	.short	0x0000
        /*0012*/ 	.short	0x0000
        /*0014*/ 	.byte	0x00, 0xf0, 0x41, 0x07


	//----- nvinfo : EIATTR_SPARSE_MMA_MASK
	.align		4
.L_646:
        /*0018*/ 	.byte	0x03, 0x50
        /*001a*/ 	.short	0x0000


	//----- nvinfo : EIATTR_MAXREG_COUNT
	.align		4
        /*001c*/ 	.byte	0x03, 0x1b
        /*001e*/ 	.short	0x00ff


	//----- nvinfo : EIATTR_NUM_BARRIERS
	.align		4
        /*0020*/ 	.byte	0x02, 0x4c
        /*0022*/ 	.byte	0x01
	.zero		1


	//----- nvinfo : EIATTR_MERCURY_ISA_VERSION
	.align		4
        /*0024*/ 	.byte	0x03, 0x5f
        /*0026*/ 	.short	0x0101


	//----- nvinfo : EIATTR_COOP_GROUP_MASK_REGIDS
	.align		4
        /*0028*/ 	.byte	0x04, 0x29
        /*002a*/ 	.short	(.L_648 - .L_647)


	//   ....[0]....
.L_647:
        /*002c*/ 	.word	0xffffffff


	//   ....[1]....
        /*0030*/ 	.word	0xffffffff


	//   ....[2]....
        /*0034*/ 	.word	0xffffffff


	//   ....[3]....
        /*0038*/ 	.word	0xffffffff


	//   ....[4]....
        /*003c*/ 	.word	0xffffffff


	//   ....[5]....
        /*0040*/ 	.word	0xffffffff


	//   ....[6]....
        /*0044*/ 	.word	0xffffffff


	//   ....[7]....
        /*0048*/ 	.word	0xffffffff


	//----- nvinfo : EIATTR_COOP_GROUP_INSTR_OFFSETS
	.align		4
.L_648:
        /*004c*/ 	.byte	0x04, 0x28
        /*004e*/ 	.short	(.L_650 - .L_649)


	//   ....[0]....
.L_649:
        /*0050*/ 	.word	0x00001830


	//   ....[1]....
        /*0054*/ 	.word	0x000018a0


	//   ....[2]....
        /*0058*/ 	.word	0x000018e0


	//   ....[3]....
        /*005c*/ 	.word	0x00001910


	//   ....[4]....
        /*0060*/ 	.word	0x00001a40


	//   ....[5]....
        /*0064*/ 	.word	0x00001af0


	//   ....[6]....
        /*0068*/ 	.word	0x00001b90


	//   ....[7]....
        /*006c*/ 	.word	0x00001c80


	//----- nvinfo : EIATTR_EXIT_INSTR_OFFSETS
	.align		4
.L_650:
        /*0070*/ 	.byte	0x04, 0x1c
        /*0072*/ 	.short	(.L_652 - .L_651)


	//   ....[0]....
.L_651:
        /*0074*/ 	.word	0x00004010


	//   ....[1]....
        /*0078*/ 	.word	0x00004040


	//   ....[2]....
        /*007c*/ 	.word	0x00004540


	//----- nvinfo : EIATTR_CRS_STACK_SIZE
	.align		4
.L_652:
        /*0080*/ 	.byte	0x04, 0x1e
        /*0082*/ 	.short	(.L_654 - .L_653)
.L_653:
        /*0084*/ 	.word	0x00000000


	//----- nvinfo : EIATTR_CBANK_PARAM_SIZE
	.align		4
.L_654:
        /*0088*/ 	.byte	0x03, 0x19
        /*008a*/ 	.short	0x01d0


	//----- nvinfo : EIATTR_PARAM_CBANK
	.align		4
        /*008c*/ 	.byte	0x04, 0x0a
        /*008e*/ 	.short	(.L_656 - .L_655)
	.align		4
.L_655:
        /*0090*/ 	.word	index@(.nv.constant0._ZN5flash32flash_fwd_splitkv_combine_kernelI23Flash_fwd_kernel_traitsILi64ELi64ELi256ELi4ELb0ELb0EN7cutlass10bfloat16_tE19Flash_kernel_traitsILi64ELi64ELi256ELi4ES3_EELi8ELi4ELb0EEEvNS_16Flash_fwd_paramsE)
        /*0094*/ 	.short	0x0210
        /*0096*/ 	.short	0x01d0


	//----- nvinfo : EIATTR_SW_WAR
	.align		4
.L_656:
        /*0098*/ 	.byte	0x04, 0x36
        /*009a*/ 	.short	(.L_658 - .L_657)
.L_657:
        /*009c*/ 	.word	0x00000008
.L_658:


//--------------------- .nv.info._ZN5flash32flash_fwd_splitkv_combine_kernelI23Flash_fwd_kernel_traitsILi64ELi64ELi256ELi4ELb0ELb0EN7cutlass10bfloat16_tE19Flash_kernel_traitsILi64ELi64ELi256ELi4ES3_EELi8ELi3ELb0EEEvNS_16Flash_fwd_paramsE --------------------------
	.section	.nv.info._ZN5flash32flash_fwd_splitkv_combine_kernelI23Flash_fwd_kernel_traitsILi64ELi64ELi256ELi4ELb0ELb0EN7cutlass10bfloat16_tE19Flash_kernel_traitsILi64ELi64ELi256ELi4ES3_EELi8ELi3ELb0EEEvNS_16Flash_fwd_paramsE,"",@"SHT_CUDA_INFO"
	.sectionflags	@""
	.align	4


	//----- nvinfo : EIATTR_CUDA_API_VERSION
	.align		4
        /*0000*/ 	.byte	0x04, 0x37
        /*0002*/ 	.short	(.L_660 - .L_659)
.L_659:
        /*0004*/ 	.word	0x00000082


	//----- nvinfo : EIATTR_KPARAM_INFO
	.align		4
.L_660:
        /*0008*/ 	.byte	0x04, 0x17
        /*000a*/ 	.short	(.L_662 - .L_661)
.L_661:
        /*000c*/ 	.word	0x00000000
        /*0010*/ 	.short	0x0000
        /*0012*/ 	.short	0x0000
        /*0014*/ 	.byte	0x00, 0xf0, 0x41, 0x07


	//----- nvinfo : EIATTR_SPARSE_MMA_MASK
	.align		4
.L_662:
        /*0018*/ 	.byte	0x03, 0x50
        /*001a*/ 	.short	0x0000


	//----- nvinfo : EIATTR_MAXREG_COUNT
	.align		4
        /*001c*/ 	.byte	0x03, 0x1b
        /*001e*/ 	.short	0x00ff


	//----- nvinfo : EIATTR_NUM_BARRIERS
	.align		4
        /*0020*/ 	.byte	0x02, 0x4c
        /*0022*/ 	.byte	0x01
	.zero		1


	//----- nvinfo : EIATTR_MERCURY_ISA_VERSION
	.align		4
        /*0024*/ 	.byte	0x03, 0x5f
        /*0026*/ 	.short	0x0101


	//----- nvinfo : EIATTR_COOP_GROUP_MASK_REGIDS
	.align		4
        /*0028*/ 	.byte	0x04, 0x29
        /*002a*/ 	.short	(.L_664 - .L_663)


	//   ....[0]....
.L_663:
        /*002c*/ 	.word	0xffffffff


	//   ....[1]....
        /*0030*/ 	.word	0xffffffff


	//   ....[2]....
        /*0034*/ 	.word	0xffffffff


	//   ....[3]....
        /*0038*/ 	.word	0xffffffff


	//   ....[4]....
        /*003c*/ 	.word	0xffffffff


	//   ....[5]....
        /*0040*/ 	.word	0xffffffff


	//----- nvinfo : EIATTR_COOP_GROUP_INSTR_OFFSETS
	.align		4
.L_664:
        /*0044*/ 	.byte	0x04, 0x28
        /*0046*/ 	.short	(.L_666 - .L_665)


	//   ....[0]....
.L_665:
        /*0048*/ 	.word	0x000017f0


	//   ....[1]....
        /*004c*/ 	.word	0x00001820


	//   ....[2]....
        /*0050*/ 	.word	0x00001860


	//   ....[3]....
        /*0054*/ 	.word	0x00001a10


	//   ....[4]....
        /*0058*/ 	.word	0x00001a90


	//   ....[5]....
        /*005c*/ 	.word	0x00001ba0


	//----- nvinfo : EIATTR_EXIT_INSTR_OFFSETS
	.align		4
.L_666:
        /*0060*/ 	.byte	0x04, 0x1c
        /*0062*/ 	.short	(.L_668 - .L_667)


	//   ....[0]....
.L_667:
        /*0064*/ 	.word	0x00003ec0


	//   ....[1]....
        /*0068*/ 	.word	0x00003ef0


	//   ....[2]....
        /*006c*/ 	.word	0x000043f0


	//----- nvinfo : EIATTR_CRS_STACK_SIZE
	.align		4
.L_668:
        /*0070*/ 	.byte	0x04, 0x1e
        /*0072*/ 	.short	(.L_670 - .L_669)
.L_669:
        /*0074*/ 	.word	0x00000000


	//----- nvinfo : EIATTR_CBANK_PARAM_SIZE
	.align		4
.L_670:
        /*0078*/ 	.byte	0x03, 0x19
        /*007a*/ 	.short	0x01d0


	//----- nvinfo : EIATTR_PARAM_CBANK
	.align		4
        /*007c*/ 	.byte	0x04, 0x0a
        /*007e*/ 	.short	(.L_672 - .L_671)
	.align		4
.L_671:
        /*0080*/ 	.word	index@(.nv.constant0._ZN5flash32flash_fwd_splitkv_combine_kernelI23Flash_fwd_kernel_traitsILi64ELi64ELi256ELi4ELb0ELb0EN7cutlass10bfloat16_tE19Flash_kernel_traitsILi64ELi64ELi256ELi4ES3_EELi8ELi3ELb0EEEvNS_16Flash_fwd_paramsE)
        /*0084*/ 	.short	0x0210
        /*0086*/ 	.short	0x01d0


	//----- nvinfo : EIATTR_SW_WAR
	.align		4
.L_672:
        /*0088*/ 	.byte	0x04, 0x36
        /*008a*/ 	.short	(.L_674 - .L_673)
.L_673:
        /*008c*/ 	.word	0x00000008
.L_674:


//--------------------- .nv.info._ZN5flash32flash_fwd_splitkv_combine_kernelI23Flash_fwd_kernel_traitsILi64ELi64ELi256ELi4ELb0ELb0EN7cutlass10bfloat16_tE19Flash_kernel_traitsILi64ELi64ELi256ELi4ES3_EELi8ELi2ELb0EEEvNS_16Flash_fwd_paramsE --------------------------
	.section	.nv.info._ZN5flash32flash_fwd_splitkv_combine_kernelI23Flash_fwd_kernel_traitsILi64ELi64ELi256ELi4ELb0ELb0EN7cutlass10bfloat16_tE19Flash_kernel_traitsILi64ELi64ELi256ELi4ES3_EELi8ELi2ELb0EEEvNS_16Flash_fwd_paramsE,"",@"SHT_CUDA_INFO"
	.sectionflags	@""
	.align	4


	//----- nvinfo : EIATTR_CUDA_API_VERSION
	.align		4
        /*0000*/ 	.byte	0x04, 0x37
        /*0002*/ 	.short	(.L_676 - .L_675)
.L_675:
        /*0004*/ 	.word	0x00000082


	//----- nvinfo : EIATTR_KPARAM_INFO
	.align		4
.L_676:
        /*0008*/ 	.byte	0x04, 0x17
        /*000a*/ 	.short	(.L_678 - .L_677)
.L_677:
        /*000c*/ 	.word	0x00000000
        /*0010*/ 	.short	0x0000
        /*0012*/ 	.short	0x0000
        /*0014*/ 	.byte	0x00, 0xf0, 0x41, 0x07


	//----- nvinfo : EIATTR_SPARSE_MMA_MASK
	.align		4
.L_678:
        /*0018*/ 	.byte	0x03, 0x50
        /*001a*/ 	.short	0x0000


	//----- nvinfo : EIATTR_MAXREG_COUNT
	.align		4
        /*001c*/ 	.byte	0x03, 0x1b
        /*001e*/ 	.short	0x00ff


	//----- nvinfo : EIATTR_NUM_BARRIERS
	.align		4
        /*0020*/ 	.byte	0x02, 0x4c
        /*0022*/ 	.byte	0x01
	.zero		1


	//----- nvinfo : EIATTR_MERCURY_ISA_VERSION
	.align		4
        /*0024*/ 	.byte	0x03, 0x5f
        /*0026*/ 	.short	0x0101


	//----- nvinfo : EIATTR_COOP_GROUP_MASK_REGIDS
	.align		4
        /*0028*/ 	.byte	0x04, 0x29
        /*002a*/ 	.short	(.L_680 - .L_679)


	//   ....[0]....
.L_679:
        /*002c*/ 	.word	0xffffffff


	//   ....[1]....
        /*0030*/ 	.word	0xffffffff


	//   ....[2]....
        /*0034*/ 	.word	0xffffffff


	//   ....[3]....
        /*0038*/ 	.word	0xffffffff


	//----- nvinfo : EIATTR_COOP_GROUP_INSTR_OFFSETS
	.align		4
.L_680:
        /*003c*/ 	.byte	0x04, 0x28
        /*003e*/ 	.short	(.L_682 - .L_681)


	//   ....[0]....
.L_681:
        /*0040*/ 	.word	0x00001820


	//   ....[1]....
        /*0044*/ 	.word	0x000018c0


	//   ....[2]....
        /*0048*/ 	.word	0x00001a80


	//   ....[3]....
        /*004c*/ 	.word	0x00001af0


	//----- nvinfo : EIATTR_EXIT_INSTR_OFFSETS
	.align		4
.L_682:
        /*0050*/ 	.byte	0x04, 0x1c
        /*0052*/ 	.short	(.L_684 - .L_683)


	//   ....[0]....
.L_683:
        /*0054*/ 	.word	0x00003fb0


	//   ....[1]....
        /*0058*/ 	.word	0x00003fe0


	//   ....[2]....
        /*005c*/ 	.word	0x000044c0


	//----- nvinfo : EIATTR_CRS_STACK_SIZE
	.align		4
.L_684:
        /*0060*/ 	.byte	0x04, 0x1e
        /*0062*/ 	.short	(.L_686 - .L_685)
.L_685:
        /*0064*/ 	.word	0x00000000


	//----- nvinfo : EIATTR_CBANK_PARAM_SIZE
	.align		4
.L_686:
        /*0068*/ 	.byte	0x03, 0x19
        /*006a*/ 	.short	0x01d0


	//----- nvinfo : EIATTR_PARAM_CBANK
	.align		4
        /*006c*/ 	.byte	0x04, 0x0a
        /*006e*/ 	.short	(.L_688 - .L_687)
	.align		4
.L_687:
        /*0070*/ 	.word	index@(.nv.constant0._ZN5flash32flash_fwd_splitkv_combine_kernelI23Flash_fwd_kernel_traitsILi64ELi64ELi256ELi4ELb0ELb0EN7cutlass10bfloat16_tE19Flash_kernel_traitsILi64ELi64ELi256ELi4ES3_EELi8ELi2ELb0EEEvNS_16Flash_fwd_paramsE)
        /*0074*/ 	.short	0x0210
        /*0076*/ 	.short	0x01d0


	//----- nvinfo : EIATTR_SW_WAR
	.align		4
.L_688:
        /*0078*/ 	.byte	0x04, 0x36
        /*007a*/ 	.short	(.L_690 - .L_689)
.L_689:
        /*007c*/ 	.word	0x00000008
.L_690:


//--------------------- .nv.info._ZN5flash32flash_fwd_splitkv_combine_kernelI23Flash_fwd_kernel_traitsILi64ELi64ELi256ELi4ELb0ELb0EN7cutlass10bfloat16_tE19Flash_kernel_traitsILi64ELi64ELi256ELi4ES3_EELi8ELi1ELb0EEEvNS_16Flash_fwd_paramsE --------------------------
	.section	.nv.info._ZN5flash32flash_fwd_splitkv_combine_kernelI23Flash_fwd_kernel_traitsILi64ELi64ELi256ELi4ELb0ELb0EN7cutlass10bfloat16_tE19Flash_kernel_traitsILi64ELi64ELi256ELi4ES3_EELi8ELi1ELb0EEEvNS_16Flash_fwd_paramsE,"",@"SHT_CUDA_INFO"
	.sectionflags	@""
	.align	4


	//----- nvinfo : EIATTR_CUDA_API_VERSION
	.align		4
        /*0000*/ 	.byte	0x04, 0x37
        /*0002*/ 	.short	(.L_692 - .L_691)
.L_691:
        /*0004*/ 	.word	0x00000082


	//----- nvinfo : EIATTR_KPARAM_INFO
	.align		4
.L_692:
        /*0008*/ 	.byte	0x04, 0x17
        /*000a*/ 	.short	(.L_694 - .L_693)
.L_693:
        /*000c*/ 	.word	0x00000000
        /*0010*/ 	.short	0x0000
        /*0012*/ 	.short	0x0000
        /*0014*/ 	.byte	0x00, 0xf0, 0x41, 0x07


	//----- nvinfo : EIATTR_SPARSE_MMA_MASK
	.align		4
.L_694:
        /*0018*/ 	.byte	0x03, 0x50
        /*001a*/ 	.short	0x0000


	//----- nvinfo : EIATTR_MAXREG_COUNT
	.align		4
        /*001c*/ 	.byte	0x03, 0x1b
        /*001e*/ 	.short	0x00ff


	//----- nvinfo : EIATTR_NUM_BARRIERS
	.align		4
        /*0020*/ 	.byte	0x02, 0x4c
        /*0022*/ 	.byte	0x01
	.zero		1


	//----- nvinfo : EIATTR_MERCURY_ISA_VERSION
	.align		4
        /*0024*/ 	.byte	0x03, 0x5f
        /*0026*/ 	.short	0x0101


	//----- nvinfo : EIATTR_COOP_GROUP_MASK_REGIDS
	.align		4
        /*0028*/ 	.byte	0x04, 0x29
        /*002a*/ 	.short	(.L_696 - .L_695)


	//   ....[0]....
.L_695:
        /*002c*/ 	.word	0xffffffff


	//   ....[1]....
        /*0030*/ 	.word	0xffffffff


	//----- nvinfo : EIATTR_COOP_GROUP_INSTR_OFFSETS
	.align		4
.L_696:
        /*0034*/ 	.byte	0x04, 0x28
        /*0036*/ 	.short	(.L_698 - .L_697)


	//   ....[0]....
.L_697:
        /*0038*/ 	.word	0x00001910


	//   ....[1]....
        /*003c*/ 	.word	0x00001b60


	//----- nvinfo : EIATTR_EXIT_INSTR_OFFSETS
	.align		4
.L_698:
        /*0040*/ 	.byte	0x04, 0x1c
        /*0042*/ 	.short	(.L_700 - .L_699)


	//   ....[0]....
.L_699:
        /*0044*/ 	.word	0x00004040


	//   ....[1]....
        /*0048*/ 	.word	0x00004070


	//   ....[2]....
        /*004c*/ 	.word	0x00004550


	//----- nvinfo : EIATTR_CRS_STACK_SIZE
	.align		4
.L_700:
        /*0050*/ 	.byte	0x04, 0x1e
        /*0052*/ 	.short	(.L_702 - .L_701)
.L_701:
        /*0054*/ 	.word	0x00000000


	//----- nvinfo : EIATTR_CBANK_PARAM_SIZE
	.align		4
.L_702:
        /*0058*/ 	.byte	0x03, 0x19
        /*005a*/ 	.short	0x01d0


	//----- nvinfo : EIATTR_PARAM_CBANK
	.align		4
        /*005c*/ 	.byte	0x04, 0x0a
        /*005e*/ 	.short	(.L_704 - .L_703)
	.align		4
.L_703:
        /*0060*/ 	.word	index@(.nv.constant0._ZN5flash32flash_fwd_splitkv_combine_kernelI23Flash_fwd_kernel_traitsILi64ELi64ELi256ELi4ELb0ELb0EN7cutlass10bfloat16_tE19Flash_kernel_traitsILi64ELi64ELi256ELi4ES3_EELi8ELi1ELb0EEEvNS_16Flash_fwd_paramsE)
        /*0064*/ 	.short	0x0210
        /*0066*/ 	.short	0x01d0


	//----- nvinfo : EIATTR_SW_WAR
	.align		4
.L_704:
        /*0068*/ 	.byte	0x04, 0x36
        /*006a*/ 	.short	(.L_706 - .L_705)
.L_705:
        /*006c*/ 	.word	0x00000008
.L_706:


//--------------------- .nv.info._ZN5flash32flash_fwd_splitkv_combine_kernelI23Flash_fwd_kernel_traitsILi64ELi64ELi256ELi4ELb0ELb0EN7cutlass10bfloat16_tE19Flash_kernel_traitsILi64ELi64ELi256ELi4ES3_EELi8ELi7ELb1EEEvNS_16Flash_fwd_paramsE --------------------------
	.section	.nv.info._ZN5flash32flash_fwd_splitkv_combine_kernelI23Flash_fwd_kernel_traitsILi64ELi64ELi256ELi4ELb0ELb0EN7cutlass10bfloat16_tE19Flash_kernel_traitsILi64ELi64ELi256ELi4ES3_EELi8ELi7ELb1EEEvNS_16Flash_fwd_paramsE,"",@"SHT_CUDA_INFO"
	.sectionflags	@""
	.align	4


	//----- nvinfo : EIATTR_CUDA_API_VERSION
	.align		4
        /*0000*/ 	.byte	0x04, 0x37
        /*0002*/ 	.short	(.L_708 - .L_707)
.L_707:
        /*0004*/ 	.word	0x00000082


	//----- nvinfo : EIATTR_KPARAM_INFO
	.align		4
.L_708:
        /*0008*/ 	.byte	0x04, 0x17
        /*000a*/ 	.short	(.L_710 - .L_709)
.L_709:
        /*000c*/ 	.word	0x00000000
        /*0010*/ 	.short	0x0000
        /*0012*/ 	.short	0x0000
        /*0014*/ 	.byte	0x00, 0xf0, 0x41, 0x07


	//----- nvinfo : EIATTR_SPARSE_MMA_MASK
	.align		4
.L_710:
        /*0018*/ 	.byte	0x03, 0x50
        /*001a*/ 	.short	0x0000


	//----- nvinfo : EIATTR_MAXREG_COUNT
	.align		4
        /*001c*/ 	.byte	0x03, 0x1b
        /*001e*/ 	.short	0x00ff


	//----- nvinfo : EIATTR_NUM_BARRIERS
	.align		4
        /*0020*/ 	.byte	0x02, 0x4c
        /*0022*/ 	.byte	0x01
	.zero		1


	//----- nvinfo : EIATTR_MERCURY_ISA_VERSION
	.align		4
        /*0024*/ 	.byte	0x03, 0x5f
        /*0026*/ 	.short	0x0101


	//----- nvinfo : EIATTR_COOP_GROUP_MASK_REGIDS
	.align		4
        /*0028*/ 	.byte	0x04, 0x29
        /*002a*/ 	.short	(.L_712 - .L_711)


	//   ....[0]....
.L_711:
        /*002c*/ 	.word	0xffffffff


	//   ....[1]....
        /*0030*/ 	.word	0xffffffff


	//   ....[2]....
        /*0034*/ 	.word	0xffffffff


	//   ....[3]....
        /*0038*/ 	.word	0xffffffff


	//   ....[4]....
        /*003c*/ 	.word	0xffffffff


	//   ....[5]....
        /*0040*/ 	.word	0xffffffff


	//   ....[6]....
        /*0044*/ 	.word	0xffffffff


	//   ....[7]....
        /*0048*/ 	.word	0xffffffff


	//----- nvinfo : EIATTR_COOP_GROUP_INSTR_OFFSETS
	.align		4
.L_712:
        /*004c*/ 	.byte	0x04, 0x28
        /*004e*/ 	.short	(.L_714 - .L_713)


	//   ....[0]....
.L_713:
        /*0050*/ 	.word	0x000020a0


	//   ....[1]....
        /*0054*/ 	.word	0x000020c0


	//   ....[2]....
        /*0058*/ 	.word	0x000020e0


	//   ....[3]....
        /*005c*/ 	.word	0x00002100


	//   ....[4]....
        /*0060*/ 	.word	0x000023a0


	//   ....[5]....
        /*0064*/ 	.word	0x00002410


	//   ....[6]....
        /*0068*/ 	.word	0x00002500


	//   ....[7]....
        /*006c*/ 	.word	0x000025a0


	//----- nvinfo : EIATTR_EXIT_INSTR_OFFSETS
	.align		4
.L_714:
        /*0070*/ 	.byte	0x04, 0x1c
        /*0072*/ 	.short	(.L_716 - .L_715)


	//   ....[0]....
.L_715:
        /*0074*/ 	.word	0x00004fc0


	//   ....[1]....
        /*0078*/ 	.word	0x000054b0


	//----- nvinfo : EIATTR_CRS_STACK_SIZE
	.align		4
.L_716:
        /*007c*/ 	.byte	0x04, 0x1e
        /*007e*/ 	.short	(.L_718 - .L_717)
.L_717:
        /*0080*/ 	.word	0x00000000


	//----- nvinfo : EIATTR_CBANK_PARAM_SIZE
	.align		4
.L_718:
        /*0084*/ 	.byte	0x03, 0x19
        /*0086*/ 	.short	0x01d0


	//----- nvinfo : EIATTR_PARAM_CBANK
	.align		4
        /*0088*/ 	.byte	0x04, 0x0a
        /*008a*/ 	.short	(.L_720 - .L_719)
	.align		4
.L_719:
        /*008c*/ 	.word	index@(.nv.constant0._ZN5flash32flash_fwd_splitkv_combine_kernelI23Flash_fwd_kernel_traitsILi64ELi64ELi256ELi4ELb0ELb0EN7cutlass10bfloat16_tE19Flash_kernel_traitsILi64ELi64ELi256ELi4ES3_EELi8ELi7ELb1EEEvNS_16Flash_fwd_paramsE)
        /*0090*/ 	.short	0x0210
        /*0092*/ 	.short	0x01d0


	//----- nvinfo : EIATTR_SW_WAR
	.align		4
.L_720:
        /*0094*/ 	.byte	0x04, 0x36
        /*0096*/ 	.short	(.L_722 - .L_721)
.L_721:
        /*0098*/ 	.word	0x00000008
.L_722:


//--------------------- .nv.info._ZN5flash32flash_fwd_splitkv_combine_kernelI23Flash_fwd_kernel_traitsILi64ELi64ELi256ELi4ELb0ELb0EN7cutlass10bfloat16_tE19Flash_kernel_traitsILi64ELi64ELi256ELi4ES3_EELi8ELi6ELb1EEEvNS_16Flash_fwd_paramsE --------------------------
	.section	.nv.info._ZN5flash32flash_fwd_splitkv_combine_kernelI23Flash_fwd_kernel_traitsILi64ELi64ELi256ELi4ELb0ELb0EN7cutlass10bfloat16_tE19Flash_kernel_traitsILi64ELi64ELi256ELi4ES3_EELi8ELi6ELb1EEEvNS_16Flash_fwd_paramsE,"",@"SHT_CUDA_INFO"
	.sectionflags	@""
	.align	4


	//----- nvinfo : EIATTR_CUDA_API_VERSION
	.align		4
        /*0000*/ 	.byte	0x04, 0x37
        /*0002*/ 	.short	(.L_724 - .L_723)
.L_723:
        /*0004*/ 	.word	0x00000082


	//----- nvinfo : EIATTR_KPARAM_INFO
	.align		4
.L_724:
        /*0008*/ 	.byte	0x04, 0x17
        /*000a*/ 	.short	(.L_726 - .L_725)
.L_725:
        /*000c*/ 	.word	0x00000000
        /*0010*/ 	.short	0x0000
        /*0012*/ 	.short	0x0000
        /*0014*/ 	.byte	0x00, 0xf0, 0x41, 0x07


	//----- nvinfo : EIATTR_SPARSE_MMA_MASK
	.align		4
.L_726:
        /*0018*/ 	.byte	0x03, 0x50
        /*001a*/ 	.short	0x0000


	//----- nvinfo : EIATTR_MAXREG_COUNT
	.align		4
        /*001c*/ 	.byte	0x03, 0x1b
        /*001e*/ 	.short	0x00ff


	//----- nvinfo : EIATTR_NUM_BARRIERS
	.align		4
        /*0020*/ 	.byte	0x02, 0x4c
        /*0022*/ 	.byte	0x01
	.zero		1


	//----- nvinfo : EIATTR_MERCURY_ISA_VERSION
	.align		4
        /*0024*/ 	.byte	0x03, 0x5f
        /*0026*/ 	.short	0x0101


	//----- nvinfo : EIATTR_COOP_GROUP_MASK_REGIDS
	.align		4
        /*0028*/ 	.byte	0x04, 0x29
        /*002a*/ 	.short	(.L_728 - .L_727)


	//   ....[0]....
.L_727:
        /*002c*/ 	.word	0xffffffff


	//   ....[1]....
        /*0030*/ 	.word	0xffffffff


	//   ....[2]....
        /*0034*/ 	.word	0xffffffff


	//   ....[3]....
        /*0038*/ 	.word	0xffffffff


	//   ....[4]....
        /*003c*/ 	.word	0xffffffff


	//   ....[5]....
        /*0040*/ 	.word	0xffffffff


	//   ....[6]....
        /*0044*/ 	.word	0xffffffff


	//   ....[7]....
        /*0048*/ 	.word	0xffffffff


	//----- nvinfo : EIATTR_COOP_GROUP_INSTR_OFFSETS
	.align		4
.L_728:
        /*004c*/ 	.byte	0x04, 0x28
        /*004e*/ 	.short	(.L_730 - .L_729)


	//   ....[0]....
.L_729:
        /*0050*/ 	.word	0x00001b70


	//   ....[1]....
        /*0054*/ 	.word	0x00001ba0


	//   ....[2]....
        /*0058*/ 	.word	0x00001bc0


	//   ....[3]....
        /*005c*/ 	.word	0x00001be0


	//   ....[4]....
        /*0060*/ 	.word	0x00001d50


	//   ....[5]....
        /*0064*/ 	.word	0x00001dc0


	//   ....[6]....
        /*0068*/ 	.word	0x00001ea0


	//   ....[7]....
        /*006c*/ 	.word	0x00001fb0


	//----- nvinfo : EIATTR_EXIT_INSTR_OFFSETS
	.align		4
.L_730:
        /*0070*/ 	.byte	0x04, 0x1c
        /*0072*/ 	.short	(.L_732 - .L_731)


	//   ....[0]....
.L_731:
        /*0074*/ 	.word	0x00004750


	//   ....[1]....
        /*0078*/ 	.word	0x00004c50


	//----- nvinfo : EIATTR_CRS_STACK_SIZE
	.align		4
.L_732:
        /*007c*/ 	.byte	0x04, 0x1e
        /*007e*/ 	.short	(.L_734 - .L_733)
.L_733:
        /*0080*/ 	.word	0x00000000


	//----- nvinfo : EIATTR_CBANK_PARAM_SIZE
	.align		4
.L_734:
        /*0084*/ 	.byte	0x03, 0x19
        /*0086*/ 	.short	0x01d0


	//----- nvinfo : EIATTR_PARAM_CBANK
	.align		4
        /*0088*/ 	.byte	0x04, 0x0a
        /*008a*/ 	.short	(.L_736 - .L_735)
	.align		4
.L_735:
        /*008c*/ 	.word	index@(.nv.constant0._ZN5flash32flash_fwd_splitkv_combine_kernelI23Flash_fwd_kernel_traitsILi64ELi64ELi256ELi4ELb0ELb0EN7cutlass10bfloat16_tE19Flash_kernel_traitsILi64ELi64ELi256ELi4ES3_EELi8ELi6ELb1EEEvNS_16Flash_fwd_paramsE)
        /*0090*/ 	.short	0x0210
        /*0092*/ 	.short	0x01d0


	//----- nvinfo : EIATTR_SW_WAR
	.align		4
.L_736:
        /*0094*/ 	.byte	0x04, 0x36
        /*0096*/ 	.short	(.L_738 - .L_737)
.L_737:
        /*0098*/ 	.word	0x00000008
.L_738:


//--------------------- .nv.info._ZN5flash32flash_fwd_splitkv_combine_kernelI23Flash_fwd_kernel_traitsILi64ELi64ELi256ELi4ELb0ELb0EN7cutlass10bfloat16_tE19Flash_kernel_traitsILi64ELi64ELi256ELi4ES3_EELi8ELi5ELb1EEEvNS_16Flash_fwd_paramsE --------------------------
	.section	.nv.info._ZN5flash32flash_fwd_splitkv_combine_kernelI23Flash_fwd_kernel_traitsILi64ELi64ELi256ELi4ELb0ELb0EN7cutlass10bfloat16_tE19Flash_kernel_traitsILi64ELi64ELi256ELi4ES3_EELi8ELi5ELb1EEEvNS_16Flash_fwd_paramsE,"",@"SHT_CUDA_INFO"
	.sectionflags	@""
	.align	4


	//----- nvinfo : EIATTR_CUDA_API_VERSION
	.align		4
        /*0000*/ 	.byte	0x04, 0x37
        /*0002*/ 	.short	(.L_740 - .L_739)
.L_739:
        /*0004*/ 	.word	0x00000082


	//----- nvinfo : EIATTR_KPARAM_INFO
	.align		4
.L_740:
        /*0008*/ 	.byte	0x04, 0x17
        /*000a*/ 	.short	(.L_742 - .L_741)
.L_741:
        /*000c*/ 	.word	0x00000000
        /*0010*/ 	.short	0x0000
        /*0012*/ 	.short	0x0000
        /*0014*/ 	.byte	0x00, 0xf0, 0x41, 0x07


	//----- nvinfo : EIATTR_SPARSE_MMA_MASK
	.align		4
.L_742:
        /*0018*/ 	.byte	0x03, 0x50
        /*001a*/ 	.short	0x0000


	//----- nvinfo : EIATTR_MAXREG_COUNT
	.align		4
        /*001c*/ 	.byte	0x03, 0x1b
        /*001e*/ 	.short	0x00ff


	//----- nvinfo : EIATTR_NUM_BARRIERS
	.align		4
        /*0020*/ 	.byte	0x02, 0x4c
        /*0022*/ 	.byte	0x01
	.zero		1


	//----- nvinfo : EIATTR_MERCURY_ISA_VERSION
	.align		4
        /*0024*/ 	.byte	0x03, 0x5f
        /*0026*/ 	.short	0x0101


	//----- nvinfo : EIATTR_COOP_GROUP_MASK_REGIDS
	.align		4
        /*0028*/ 	.byte	0x04, 0x29
        /*002a*/ 	.short	(.L_744 - .L_743)


	//   ....[0]....
.L_743:
        /*002c*/ 	.word	0xffffffff


	//   ....[1]....
        /*0030*/ 	.word	0xffffffff


	//   ....[2]....
        /*0034*/ 	.word	0xffffffff


	//   ....[3]....
        /*0038*/ 	.word	0xffffffff


	//   ....[4]....
        /*003c*/ 	.word	0xffffffff


	//   ....[5]....
        /*0040*/ 	.word	0xffffffff


	//   ....[6]....
        /*0044*/ 	.word	0xffffffff


	//   ....[7]....
        /*0048*/ 	.word	0xffffffff


	//----- nvinfo : EIATTR_COOP_GROUP_INSTR_OFFSETS
	.align		4
.L_744:
        /*004c*/ 	.byte	0x04, 0x28
        /*004e*/ 	.short	(.L_746 - .L_745)


	//   ....[0]....
.L_745:
        /*0050*/ 	.word	0x000016d0


	//   ....[1]....
        /*0054*/ 	.word	0x000016f0


	//   ....[2]....
        /*0058*/ 	.word	0x00001720


	//   ....[3]....
        /*005c*/ 	.word	0x00001790


	//   ....[4]....
        /*0060*/ 	.word	0x00001980


	//   ....[5]....
        /*0064*/ 	.word	0x000019d0


	//   ....[6]....
        /*0068*/ 	.word	0x00001a70


	//   ....[7]....
        /*006c*/ 	.word	0x00001bc0


	//----- nvinfo : EIATTR_EXIT_INSTR_OFFSETS
	.align		4
.L_746:
        /*0070*/ 	.byte	0x04, 0x1c
        /*0072*/ 	.short	(.L_748 - .L_747)


	//   ....[0]....
.L_747:
        /*0074*/ 	.word	0x000043a0


	//   ....[1]....
        /*0078*/ 	.word	0x000048a0


	//----- nvinfo : EIATTR_CRS_STACK_SIZE
	.align		4
.L_748:
        /*007c*/ 	.byte	0x04, 0x1e
        /*007e*/ 	.short	(.L_750 - .L_749)
.L_749:
        /*0080*/ 	.word	0x00000000


	//----- nvinfo : EIATTR_CBANK_PARAM_SIZE
	.align		4
.L_750:
        /*0084*/ 	.byte	0x03, 0x19
        /*0086*/ 	.short	0x01d0


	//----- nvinfo : EIATTR_PARAM_CBANK
	.align		4
        /*0088*/ 	.byte	0x04, 0x0a
        /*008a*/ 	.short	(.L_752 - .L_751)
	.align		4
.L_751:
        /*008c*/ 	.word	index@(.nv.constant0._ZN5flash32flash_fwd_splitkv_combine_kernelI23Flash_fwd_kernel_traitsILi64ELi64ELi256ELi4ELb0ELb0EN7cutlass10bfloat16_tE19Flash_kernel_traitsILi64ELi64ELi256ELi4ES3_EELi8ELi5ELb1EEEvNS_16Flash_fwd_paramsE)
        /*0090*/ 	.short	0x0210
        /*0092*/ 	.short	0x01d0


	//----- nvinfo : EIATTR_SW_WAR
	.align		4
.L_752:
        /*0094*/ 	.byte	0x04, 0x36
        /*0096*/ 	.short	(.L_754 - .L_753)
.L_753:
        /*0098*/ 	.word	0x00000008
.L_754:


//--------------------- .nv.info._ZN5flash32flash_fwd_splitkv_combine_kernelI23Flash_fwd_kernel_traitsILi64ELi64ELi256ELi4ELb0ELb0EN7cutlass10bfloat16_tE19Flash_kernel_traitsILi64ELi64ELi256ELi4ES3_EELi8ELi4ELb1EEEvNS_16Flash_fwd_paramsE --------------------------
	.section	.nv.info._ZN5flash32flash_fwd_splitkv_combine_kernelI23Flash_fwd_kernel_traitsILi64ELi64ELi256ELi4ELb0ELb0EN7cutlass10bfloat16_tE19Flash_kernel_traitsILi64ELi64ELi256ELi4ES3_EELi8ELi4ELb1EEEvNS_16Flash_fwd_paramsE,"",@"SHT_CUDA_INFO"
	.sectionflags	@""
	.align	4


	//----- nvinfo : EIATTR_CUDA_API_VERSION
	.align		4
        /*0000*/ 	.byte	0x04, 0x37
        /*0002*/ 	.short	(.L_756 - .L_755)
.L_755:
        /*0004*/ 	.word	0x00000082


	//----- nvinfo : EIATTR_KPARAM_INFO
	.align		4
.L_756:
        /*0008*/ 	.byte	0x04, 0x17
        /*000a*/ 	.short	(.L_758 - .L_757)
.L_757:
        /*000c*/ 	.word	0x00000000
        /*0010*/ 	.short	0x0000
        /*0012*/ 	.short	0x0000
        /*0014*/ 	.byte	0x00, 0xf0, 0x41, 0x07


	//----- nvinfo : EIATTR_SPARSE_MMA_MASK
	.align		4
.L_758:
        /*0018*/ 	.byte	0x03, 0x50
        /*001a*/ 	.short	0x0000


	//----- nvinfo : EIATTR_MAXREG_COUNT
	.align		4
        /*001c*/ 	.byte	0x03, 0x1b
        /*001e*/ 	.short	0x00ff


	//----- nvinfo : EIATTR_NUM_BARRIERS
	.align		4
        /*0020*/ 	.byte	0x02, 0x4c
        /*0022*/ 	.byte	0x01
	.zero		1


	//----- nvinfo : EIATTR_MERCURY_ISA_VERSION
	.align		4
        /*0024*/ 	.byte	0x03, 0x5f
        /*0026*/ 	.short	0x0101


	//----- nvinfo : EIATTR_COOP_GROUP_MASK_REGIDS
	.align		4
        /*0028*/ 	.byte	0x04, 0x29
        /*002a*/ 	.short	(.L_760 - .L_759)


	//   ....[0]....
.L_759:
        /*002c*/ 	.word	0xffffffff


	//   ....[1]....
        /*0030*/ 	.word	0xffffffff


	//   ....[2]....
        /*0034*/ 	.word	0xffffffff


	//   ....[3]....
        /*0038*/ 	.word	0xffffffff


	//   ....[4]....
        /*003c*/ 	.word	0xffffffff


	//   ....[5]....
        /*0040*/ 	.word	0xffffffff


	//   ....[6]....
        /*0044*/ 	.word	0xffffffff


	//   ....[7]....
        /*0048*/ 	.word	0xffffffff


	//----- nvinfo : EIATTR_COOP_GROUP_INSTR_OFFSETS
	.align		4
.L_760:
        /*004c*/ 	.byte	0x04, 0x28
        /*004e*/ 	.short	(.L_762 - .L_761)


	//   ....[0]....
.L_761:
        /*0050*/ 	.word	0x00001830


	//   ....[1]....
        /*0054*/ 	.word	0x000018a0


	//   ....[2]....
        /*0058*/ 	.word	0x000018e0


	//   ....[3]....
        /*005c*/ 	.word	0x00001910


	//   ....[4]....
        /*0060*/ 	.word	0x00001a40


	//   ....[5]....
        /*0064*/ 	.word	0x00001af0


	//   ....[6]....
        /*0068*/ 	.word	0x00001b90


	//   ....[7]....
        /*006c*/ 	.word	0x00001c80


	//----- nvinfo : EIATTR_EXIT_INSTR_OFFSETS
	.align		4
.L_762:
        /*0070*/ 	.byte	0x04, 0x1c
        /*0072*/ 	.short	(.L_764 - .L_763)


	//   ....[0]....
.L_763:
        /*0074*/ 	.word	0x000043d0


	//   ....[1]....
        /*0078*/ 	.word	0x000048d0


	//----- nvinfo : EIATTR_CRS_STACK_SIZE
	.align		4
.L_764:
        /*007c*/ 	.byte	0x04, 0x1e
        /*007e*/ 	.short	(.L_766 - .L_765)
.L_765:
        /*0080*/ 	.word	0x00000000


	//----- nvinfo : EIATTR_CBANK_PARAM_SIZE
	.align		4
.L_766:
        /*0084*/ 	.byte	0x03, 0x19
        /*0086*/ 	.short	0x01d0


	//----- nvinfo : EIATTR_PARAM_CBANK
	.align		4
        /*0088*/ 	.byte	0x04, 0x0a
        /*008a*/ 	.short	(.L_768 - .L_767)
	.align		4
.L_767:
        /*008c*/ 	.word	index@(.nv.constant0._ZN5flash32flash_fwd_splitkv_combine_kernelI23Flash_fwd_kernel_traitsILi64ELi64ELi256ELi4ELb0ELb0EN7cutlass10bfloat16_tE19Flash_kernel_traitsILi64ELi64ELi256ELi4ES3_EELi8ELi4ELb1EEEvNS_16Flash_fwd_paramsE)
        /*0090*/ 	.short	0x0210
        /*0092*/ 	.short	0x01d0


	//----- nvinfo : EIATTR_SW_WAR
	.align		4
.L_768:
        /*0094*/ 	.byte	0x04, 0x36
        /*0096*/ 	.short	(.L_770 - .L_769)
.L_769:
        /*0098*/ 	.word	0x00000008
.L_770:


//--------------------- .nv.info._ZN5flash32flash_fwd_splitkv_combine_kernelI23Flash_fwd_kernel_traitsILi64ELi64ELi256ELi4ELb0ELb0EN7cutlass10bfloat16_tE19Flash_kernel_traitsILi64ELi64ELi256ELi4ES3_EELi8ELi3ELb1EEEvNS_16Flash_fwd_paramsE --------------------------
	.section	.nv.info._ZN5flash32flash_fwd_splitkv_combine_kernelI23Flash_fwd_kernel_traitsILi64ELi64ELi256ELi4ELb0ELb0EN7cutlass10bfloat16_tE19Flash_kernel_traitsILi64ELi64ELi256ELi4ES3_EELi8ELi3ELb1EEEvNS_16Flash_fwd_paramsE,"",@"SHT_CUDA_INFO"
	.sectionflags	@""
	.align	4


	//----- nvinfo : EIATTR_CUDA_API_VERSION
	.align		4
        /*0000*/ 	.byte	0x04, 0x37
        /*0002*/ 	.short	(.L_772 - .L_771)
.L_771:
        /*0004*/ 	.word	0x00000082


	//----- nvinfo : EIATTR_KPARAM_INFO
	.align		4
.L_772:
        /*0008*/ 	.byte	0x04, 0x17
        /*000a*/ 	.short	(.L_774 - .L_773)
.L_773:
        /*000c*/ 	.word	0x00000000
        /*0010*/ 	.short	0x0000
        /*0012*/ 	.short	0x0000
        /*0014*/ 	.byte	0x00, 0xf0, 0x41, 0x07


	//----- nvinfo : EIATTR_SPARSE_MMA_MASK
	.align		4
.L_774:
        /*0018*/ 	.byte	0x03, 0x50
        /*001a*/ 	.short	0x0000


	//----- nvinfo : EIATTR_MAXREG_COUNT
	.align		4
        /*001c*/ 	.byte	0x03, 0x1b
        /*001e*/ 	.short	0x00ff


	//----- nvinfo : EIATTR_NUM_BARRIERS
	.align		4
        /*0020*/ 	.byte	0x02, 0x4c
        /*0022*/ 	.byte	0x01
	.zero		1


	//----- nvinfo : EIATTR_MERCURY_ISA_VERSION
	.align		4
        /*0024*/ 	.byte	0x03, 0x5f
        /*0026*/ 	.short	0x0101


	//----- nvinfo : EIATTR_COOP_GROUP_MASK_REGIDS
	.align		4
        /*0028*/ 	.byte	0x04, 0x29
        /*002a*/ 	.short	(.L_776 - .L_775)


	//   ....[0]....
.L_775:
        /*002c*/ 	.word	0xffffffff


	//   ....[1]....
        /*0030*/ 	.word	0xffffffff


	//   ....[2]....
        /*0034*/ 	.word	0xffffffff


	//   ....[3]....
        /*0038*/ 	.word	0xffffffff


	//   ....[4]....
        /*003c*/ 	.word	0xffffffff


	//   ....[5]....
        /*0040*/ 	.word	0xffffffff


	//----- nvinfo : EIATTR_COOP_GROUP_INSTR_OFFSETS
	.align		4
.L_776:
        /*0044*/ 	.byte	0x04, 0x28
        /*0046*/ 	.short	(.L_778 - .L_777)


	//   ....[0]....
.L_777:
        /*0048*/ 	.word	0x000017f0


	//   ....[1]....
        /*004c*/ 	.word	0x00001820


	//   ....[2]....
        /*0050*/ 	.word	0x00001860


	//   ....[3]....
        /*0054*/ 	.word	0x00001a10


	//   ....[4]....
        /*0058*/ 	.word	0x00001a90


	//   ....[5]....
        /*005c*/ 	.word	0x00001ba0


	//----- nvinfo : EIATTR_EXIT_INSTR_OFFSETS
	.align		4
.L_778:
        /*0060*/ 	.byte	0x04, 0x1c
        /*0062*/ 	.short	(.L_780 - .L_779)


	//   ....[0]....
.L_779:
        /*0064*/ 	.word	0x00004270


	//   ....[1]....
        /*0068*/ 	.word	0x00004770


	//----- nvinfo : EIATTR_CRS_STACK_SIZE
	.align		4
.L_780:
        /*006c*/ 	.byte	0x04, 0x1e
        /*006e*/ 	.short	(.L_782 - .L_781)
.L_781:
        /*0070*/ 	.word	0x00000000


	//----- nvinfo : EIATTR_CBANK_PARAM_SIZE
	.align		4
.L_782:
        /*0074*/ 	.byte	0x03, 0x19
        /*0076*/ 	.short	0x01d0


	//----- nvinfo : EIATTR_PARAM_CBANK
	.align		4
        /*0078*/ 	.byte	0x04, 0x0a
        /*007a*/ 	.short	(.L_784 - .L_783)
	.align		4
.L_783:
        /*007c*/ 	.word	index@(.nv.constant0._ZN5flash32flash_fwd_splitkv_combine_kernelI23Flash_fwd_kernel_traitsILi64ELi64ELi256ELi4ELb0ELb0EN7cutlass10bfloat16_tE19Flash_kernel_traitsILi64ELi64ELi256ELi4ES3_EELi8ELi3ELb1EEEvNS_16Flash_fwd_paramsE)
        /*0080*/ 	.short	0x0210
        /*0082*/ 	.short	0x01d0


	//----- nvinfo : EIATTR_SW_WAR
	.align		4
.L_784:
        /*0084*/ 	.byte	0x04, 0x36
        /*0086*/ 	.short	(.L_786 - .L_785)
.L_785:
        /*0088*/ 	.word	0x00000008
.L_786:


//--------------------- .nv.info._ZN5flash32flash_fwd_splitkv_combine_kernelI23Flash_fwd_kernel_traitsILi64ELi64ELi256ELi4ELb0ELb0EN7cutlass10bfloat16_tE19Flash_kernel_traitsILi64ELi64ELi256ELi4ES3_EELi8ELi2ELb1EEEvNS_16Flash_fwd_paramsE --------------------------
	.section	.nv.info._ZN5flash32flash_fwd_splitkv_combine_kernelI23Flash_fwd_kernel_traitsILi64ELi64ELi256ELi4ELb0ELb0EN7cutlass10bfloat16_tE19Flash_kernel_traitsILi64ELi64ELi256ELi4ES3_EELi8ELi2ELb1EEEvNS_16Flash_fwd_paramsE,"",@"SHT_CUDA_INFO"
	.sectionflags	@""
	.align	4


	//----- nvinfo : EIATTR_CUDA_API_VERSION
	.align		4
        /*0000*/ 	.byte	0x04, 0x37
        /*0002*/ 	.short	(.L_788 - .L_787)
.L_787:
        /*0004*/ 	.word	0x00000082


	//----- nvinfo : EIATTR_KPARAM_INFO
	.align		4
.L_788:
        /*0008*/ 	.byte	0x04, 0x17
        /*000a*/ 	.short	(.L_790 - .L_789)
.L_789:
        /*000c*/ 	.word	0x00000000
        /*0010*/ 	.short	0x0000
        /*0012*/ 	.short	0x0000
        /*0014*/ 	.byte	0x00, 0xf0, 0x41, 0x07


	//----- nvinfo : EIATTR_SPARSE_MMA_MASK
	.align		4
.L_790:
        /*0018*/ 	.byte	0x03, 0x50
        /*001a*/ 	.short	0x0000


	//----- nvinfo : EIATTR_MAXREG_COUNT
	.align		4
        /*001c*/ 	.byte	0x03, 0x1b
        /*001e*/ 	.short	0x00ff


	//----- nvinfo : EIATTR_NUM_BARRIERS
	.align		4
        /*0020*/ 	.byte	0x02, 0x4c
        /*0022*/ 	.byte	0x01
	.zero		1


	//----- nvinfo : EIATTR_MERCURY_ISA_VERSION
	.align		4
        /*0024*/ 	.byte	0x03, 0x5f
        /*0026*/ 	.short	0x0101


	//----- nvinfo : EIATTR_COOP_GROUP_MASK_REGIDS
	.align		4
        /*0028*/ 	.byte	0x04, 0x29
        /*002a*/ 	.short	(.L_792 - .L_791)


	//   ....[0]....
.L_791:
        /*002c*/ 	.word	0xffffffff


	//   ....[1]....
        /*0030*/ 	.word	0xffffffff


	//   ....[2]....
        /*0034*/ 	.word	0xffffffff


	//   ....[3]....
        /*0038*/ 	.word	0xffffffff


	//----- nvinfo : EIATTR_COOP_GROUP_INSTR_OFFSETS
	.align		4
.L_792:
        /*003c*/ 	.byte	0x04, 0x28
        /*003e*/ 	.short	(.L_794 - .L_793)


	//   ....[0]....
.L_793:
        /*0040*/ 	.word	0x000017f0


	//   ....[1]....
        /*0044*/ 	.word	0x00001890


	//   ....[2]....
        /*0048*/ 	.word	0x00001a50


	//   ....[3]....
        /*004c*/ 	.word	0x00001ad0


	//----- nvinfo : EIATTR_EXIT_INSTR_OFFSETS
	.align		4
.L_794:
        /*0050*/ 	.byte	0x04, 0x1c
        /*0052*/ 	.short	(.L_796 - .L_795)


	//   ....[0]....
.L_795:
        /*0054*/ 	.word	0x00004340


	//   ....[1]....
        /*0058*/ 	.word	0x00004820


	//----- nvinfo : EIATTR_CRS_STACK_SIZE
	.align		4
.L_796:
        /*005c*/ 	.byte	0x04, 0x1e
        /*005e*/ 	.short	(.L_798 - .L_797)
.L_797:
        /*0060*/ 	.word	0x00000000


	//----- nvinfo : EIATTR_CBANK_PARAM_SIZE
	.align		4
.L_798:
        /*0064*/ 	.byte	0x03, 0x19
        /*0066*/ 	.short	0x01d0


	//----- nvinfo : EIATTR_PARAM_CBANK
	.align		4
        /*0068*/ 	.byte	0x04, 0x0a
        /*006a*/ 	.short	(.L_800 - .L_799)
	.align		4
.L_799:
        /*006c*/ 	.word	index@(.nv.constant0._ZN5flash32flash_fwd_splitkv_combine_kernelI23Flash_fwd_kernel_traitsILi64ELi64ELi256ELi4ELb0ELb0EN7cutlass10bfloat16_tE19Flash_kernel_traitsILi64ELi64ELi256ELi4ES3_EELi8ELi2ELb1EEEvNS_16Flash_fwd_paramsE)
        /*0070*/ 	.short	0x0210
        /*0072*/ 	.short	0x01d0


	//----- nvinfo : EIATTR_SW_WAR
	.align		4
.L_800:
        /*0074*/ 	.byte	0x04, 0x36
        /*0076*/ 	.short	(.L_802 - .L_801)
.L_801:
        /*0078*/ 	.word	0x00000008
.L_802:


//--------------------- .nv.info._ZN5flash32flash_fwd_splitkv_combine_kernelI23Flash_fwd_kernel_traitsILi64ELi64ELi256ELi4ELb0ELb0EN7cutlass10bfloat16_tE19Flash_kernel_traitsILi64ELi64ELi256ELi4ES3_EELi8ELi1ELb1EEEvNS_16Flash_fwd_paramsE --------------------------
	.section	.nv.info._ZN5flash32flash_fwd_splitkv_combine_kernelI23Flash_fwd_kernel_traitsILi64ELi64ELi256ELi4ELb0ELb0EN7cutlass10bfloat16_tE19Flash_kernel_traitsILi64ELi64ELi256ELi4ES3_EELi8ELi1ELb1EEEvNS_16Flash_fwd_paramsE,"",@"SHT_CUDA_INFO"
	.sectionflags	@""
	.align	4


	//----- nvinfo : EIATTR_CUDA_API_VERSION
	.align		4
        /*0000*/ 	.byte	0x04, 0x37
        /*0002*/ 	.short	(.L_804 - .L_803)
.L_803:
        /*0004*/ 	.word	0x00000082


	//----- nvinfo : EIATTR_KPARAM_INFO
	.align		4
.L_804:
        /*0008*/ 	.byte	0x04, 0x17
        /*000a*/ 	.short	(.L_806 - .L_805)
.L_805:
        /*000c*/ 	.word	0x00000000
        /*0010*/ 	.short	0x0000
        /*0012*/ 	.short	0x0000
        /*0014*/ 	.byte	0x00, 0xf0, 0x41, 0x07


	//----- nvinfo : EIATTR_SPARSE_MMA_MASK
	.align		4
.L_806:
        /*0018*/ 	.byte	0x03, 0x50
        /*001a*/ 	.short	0x0000


	//----- nvinfo : EIATTR_MAXREG_COUNT
	.align		4
        /*001c*/ 	.byte	0x03, 0x1b
        /*001e*/ 	.short	0x00ff


	//----- nvinfo : EIATTR_NUM_BARRIERS
	.align		4
        /*0020*/ 	.byte	0x02, 0x4c
        /*0022*/ 	.byte	0x01
	.zero		1


	//----- nvinfo : EIATTR_MERCURY_ISA_VERSION
	.align		4
        /*0024*/ 	.byte	0x03, 0x5f
        /*0026*/ 	.short	0x0101


	//----- nvinfo : EIATTR_COOP_GROUP_MASK_REGIDS
	.align		4
        /*0028*/ 	.byte	0x04, 0x29
        /*002a*/ 	.short	(.L_808 - .L_807)


	//   ....[0]....
.L_807:
        /*002c*/ 	.word	0xffffffff


	//   ....[1]....
        /*0030*/ 	.word	0xffffffff


	//----- nvinfo : EIATTR_COOP_GROUP_INSTR_OFFSETS
	.align		4
.L_808:
        /*0034*/ 	.byte	0x04, 0x28
        /*0036*/ 	.short	(.L_810 - .L_809)


	//   ....[0]....
.L_809:
        /*0038*/ 	.word	0x00001910


	//   ....[1]....
        /*003c*/ 	.word	0x00001b60


	//----- nvinfo : EIATTR_EXIT_INSTR_OFFSETS
	.align		4
.L_810:
        /*0040*/ 	.byte	0x04, 0x1c
        /*0042*/ 	.short	(.L_812 - .L_811)


	//   ....[0]....
.L_811:
        /*0044*/ 	.word	0x00004440


	//   ....[1]....
        /*0048*/ 	.word	0x00004920


	//----- nvinfo : EIATTR_CRS_STACK_SIZE
	.align		4
.L_812:
        /*004c*/ 	.byte	0x04, 0x1e
        /*004e*/ 	.short	(.L_814 - .L_813)
.L_813:
        /*0050*/ 	.word	0x00000000


	//----- nvinfo : EIATTR_CBANK_PARAM_SIZE
	.align		4
.L_814:
        /*0054*/ 	.byte	0x03, 0x19
        /*0056*/ 	.short	0x01d0


	//----- nvinfo : EIATTR_PARAM_CBANK
	.align		4
        /*0058*/ 	.byte	0x04, 0x0a
        /*005a*/ 	.short	(.L_816 - .L_815)
	.align		4
.L_815:
        /*005c*/ 	.word	index@(.nv.constant0._ZN5flash32flash_fwd_splitkv_combine_kernelI23Flash_fwd_kernel_traitsILi64ELi64ELi256ELi4ELb0ELb0EN7cutlass10bfloat16_tE19Flash_kernel_traitsILi64ELi64ELi256ELi4ES3_EELi8ELi1ELb1EEEvNS_16Flash_fwd_paramsE)
        /*0060*/ 	.short	0x0210
        /*0062*/ 	.short	0x01d0


	//----- nvinfo : EIATTR_SW_WAR
	.align		4
.L_816:
        /*0064*/ 	.byte	0x04, 0x36
        /*0066*/ 	.short	(.L_818 - .L_817)
.L_817:
        /*0068*/ 	.word	0x00000008
.L_818:


//--------------------- .nv.info._ZN5flash24flash_fwd_splitkv_kernelI23Flash_fwd_kernel_traitsILi64ELi64ELi256ELi4ELb0ELb0EN7cutlass10bfloat16_tE19Flash_kernel_traitsILi64ELi64ELi256ELi4ES3_EELb1ELb0ELb0ELb0ELb0ELb0ELb0ELb0EEEvNS_16Flash_fwd_paramsE --------------------------
	.section	.nv.info._ZN5flash24flash_fwd_splitkv_kernelI23Flash_fwd_kernel_traitsILi64ELi64ELi256ELi4ELb0ELb0EN7cutlass10bfloat16_tE19Flash_kernel_traitsILi64ELi64ELi256ELi4ES3_EELb1ELb0ELb0ELb0ELb0ELb0ELb0ELb0EEEvNS_16Flash_fwd_paramsE,"",@"SHT_CUDA_INFO"
	.sectionflags	@""
	.align	4


	//----- nvinfo : EIATTR_CUDA_API_VERSION
	.align		4
        /*0000*/ 	.byte	0x04, 0x37
        /*0002*/ 	.short	(.L_820 - .L_819)
.L_819:
        /*0004*/ 	.word	0x00000082


	//----- nvinfo : EIATTR_KPARAM_INFO
	.align		4
.L_820:
        /*0008*/ 	.byte	0x04, 0x17
        /*000a*/ 	.short	(.L_822 - .L_821)
.L_821:
        /*000c*/ 	.word	0x00000000
        /*0010*/ 	.short	0x0000
        /*0012*/ 	.short	0x0000
        /*0014*/ 	.byte	0x00, 0xf0, 0x41, 0x07


	//----- nvinfo : EIATTR_SPARSE_MMA_MASK
	.align		4
.L_822:
        /*0018*/ 	.byte	0x03, 0x50
        /*001a*/ 	.short	0x0000


	//----- nvinfo : EIATTR_MAXREG_COUNT
	.align		4
        /*001c*/ 	.byte	0x03, 0x1b
        /*001e*/ 	.short	0x00ff


	//----- nvinfo : EIATTR_NUM_BARRIERS
	.align		4
        /*0020*/ 	.byte	0x02, 0x4c
        /*0022*/ 	.byte	0x01
	.zero		1


	//----- nvinfo : EIATTR_ANNOTATIONS
	.align		4
        /*0024*/ 	.byte	0x04, 0x55
        /*0026*/ 	.short	(.L_824 - .L_823)


	//   ....[0]....
.L_823:
        /*0028*/ 	.word	0x00000001
        /*002c*/ 	.byte	0xc0, 0xb3, 0x00, 0x00, 0x01, 0x00, 0x00, 0x00, 0x10, 0xd0, 0x00, 0x00, 0x01, 0x00, 0x00, 0x00
        /* <DEDUP_REMOVED lines=12> */
        /*00fc*/ 	.byte	0x20, 0x8e, 0x01, 0x00, 0x01, 0x00, 0x00, 0x00, 0xc0, 0x8e, 0x01, 0x00


	//----- nvinfo : EIATTR_MERCURY_ISA_VERSION
	.align		4
.L_824:
        /*0108*/ 	.byte	0x03, 0x5f
        /*010a*/ 	.short	0x0101


	//----- nvinfo : EIATTR_INT_WARP_WIDE_INSTR_OFFSETS
	.align		4
        /*010c*/ 	.byte	0x04, 0x31
        /*010e*/ 	.short	(.L_826 - .L_825)


	//   ....[0]....
.L_825:
        /*0110*/ 	.word	0x000061c0


	//   ....[1]....
        /*0114*/ 	.word	0x0000b910


	//----- nvinfo : EIATTR_COOP_GROUP_MASK_REGIDS
	.align		4
.L_826:
        /*0118*/ 	.byte	0x04, 0x29
        /*011a*/ 	.short	(.L_828 - .L_827)


	//   ....[0]....
.L_827:
        /*011c*/ 	.word	0xffffffff


	//   ....[1]....
        /*0120*/ 	.word	0xffffffff


	//   ....[2]....
        /*0124*/ 	.word	0xffffffff


	//   ....[3]....
        /*0128*/ 	.word	0xffffffff


	//   ....[4]....
        /*012c*/ 	.word	0xffffffff


	//   ....[5]....
        /*0130*/ 	.word	0xffffffff


	//   ....[6]....
        /*0134*/ 	.word	0xffffffff


	//   ....[7]....
        /*0138*/ 	.word	0xffffffff


	//   ....[8]....
        /*013c*/ 	.word	0xffffffff


	//   ....[9]....
        /*0140*/ 	.word	0xffffffff


	//   ....[10]....
        /*0144*/ 	.word	0xffffffff


	//   ....[11]....
        /*0148*/ 	.word	0xffffffff


	//   ....[12]....
        /*014c*/ 	.word	0xffffffff


	//   ....[13]....
        /*0150*/ 	.word	0xffffffff


	//   ....[14]....
        /*0154*/ 	.word	0xffffffff


	//   ....[15]....
        /*0158*/ 	.word	0xffffffff


	//----- nvinfo : EIATTR_COOP_GROUP_INSTR_OFFSETS
	.align		4
.L_828:
        /*015c*/ 	.byte	0x04, 0x28
        /*015e*/ 	.short	(.L_830 - .L_829)


	//   ....[0]....
.L_829:
        /*0160*/ 	.word	0x000086d0


	//   ....[1]....
        /*0164*/ 	.word	0x00008830


	//   ....[2]....
        /*0168*/ 	.word	0x00008c00


	//   ....[3]....
        /*016c*/ 	.word	0x00008dd0


	//   ....[4]....
        /*0170*/ 	.word	0x000101f0


	//   ....[5]....
        /*0174*/ 	.word	0x00010280


	//   ....[6]....
        /*0178*/ 	.word	0x00010290


	//   ....[7]....
        /*017c*/ 	.word	0x000102b0


	//   ....[8]....
        /*0180*/ 	.word	0x00016320


	//   ....[9]....
        /*0184*/ 	.word	0x00016340


	//   ....[10]....
        /*0188*/ 	.word	0x00016360


	//   ....[11]....
        /*018c*/ 	.word	0x00016390


	//   ....[12]....
        /*0190*/ 	.word	0x00018f00


	//   ....[13]....
        /*0194*/ 	.word	0x00018f70


	//   ....[14]....
        /*0198*/ 	.word	0x00019160


	//   ....[15]....
        /*019c*/ 	.word	0x00019190


	//----- nvinfo : EIATTR_EXIT_INSTR_OFFSETS
	.align		4
.L_830:
        /*01a0*/ 	.byte	0x04, 0x1c
        /*01a2*/ 	.short	(.L_832 - .L_831)


	//   ....[0]....
.L_831:
        /*01a4*/ 	.word	0x000004b0


	//   ....[1]....
        /*01a8*/ 	.word	0x00000df0


	//   ....[2]....
        /*01ac*/ 	.word	0x00000e20


	//   ....[3]....
        /*01b0*/ 	.word	0x00019f10


	//   ....[4]....
        /*01b4*/ 	.word	0x00019fd0


	//----- nvinfo : EIATTR_CRS_STACK_SIZE
	.align		4
.L_832:
        /*01b8*/ 	.byte	0x04, 0x1e
        /*01ba*/ 	.short	(.L_834 - .L_833)
.L_833:
        /*01bc*/ 	.word	0x00000000


	//----- nvinfo : EIATTR_CBANK_PARAM_SIZE
	.align		4
.L_834:
        /*01c0*/ 	.byte	0x03, 0x19
        /*01c2*/ 	.short	0x01d0


	//----- nvinfo : EIATTR_PARAM_CBANK
	.align		4
        /*01c4*/ 	.byte	0x04, 0x0a
        /*01c6*/ 	.short	(.L_836 - .L_835)
	.align		4
.L_835:
        /*01c8*/ 	.word	index@(.nv.constant0._ZN5flash24flash_fwd_splitkv_kernelI23Flash_fwd_kernel_traitsILi64ELi64ELi256ELi4ELb0ELb0EN7cutlass10bfloat16_tE19Flash_kernel_traitsILi64ELi64ELi256ELi4ES3_EELb1ELb0ELb0ELb0ELb0ELb0ELb0ELb0EEEvNS_16Flash_fwd_paramsE)
        /*01cc*/ 	.short	0x0210
        /*01ce*/ 	.short	0x01d0


	//----- nvinfo : EIATTR_SW_WAR
	.align		4
.L_836:
        /*01d0*/ 	.byte	0x04, 0x36
        /*01d2*/ 	.short	(.L_838 - .L_837)
.L_837:
        /*01d4*/ 	.word	0x00000008
.L_838:


//--------------------- .nv.info._ZN5flash24flash_fwd_splitkv_kernelI23Flash_fwd_kernel_traitsILi64ELi64ELi256ELi4ELb0ELb0EN7cutlass10bfloat16_tE19Flash_kernel_traitsILi64ELi64ELi256ELi4ES3_EELb1ELb0ELb0ELb0ELb0ELb1ELb0ELb0EEEvNS_16Flash_fwd_paramsE --------------------------
	.section	.nv.info._ZN5flash24flash_fwd_splitkv_kernelI23Flash_fwd_kernel_traitsILi64ELi64ELi256ELi4ELb0ELb0EN7cutlass10bfloat16_tE19Flash_kernel_traitsILi64ELi64ELi256ELi4ES3_EELb1ELb0ELb0ELb0ELb0ELb1ELb0ELb0EEEvNS_16Flash_fwd_paramsE,"",@"SHT_CUDA_INFO"
	.sectionflags	@""
	.align	4


	//----- nvinfo : EIATTR_CUDA_API_VERSION
	.align		4
        /*0000*/ 	.byte	0x04, 0x37
        /*0002*/ 	.short	(.L_840 - .L_839)
.L_839:
        /*0004*/ 	.word	0x00000082


	//----- nvinfo : EIATTR_KPARAM_INFO
	.align		4
.L_840:
        /*0008*/ 	.byte	0x04, 0x17
        /*000a*/ 	.short	(.L_842 - .L_841)
.L_841:
        /*000c*/ 	.word	0x00000000
        /*0010*/ 	.short	0x0000
        /*0012*/ 	.short	0x0000
        /*0014*/ 	.byte	0x00, 0xf0, 0x41, 0x07


	//----- nvinfo : EIATTR_SPARSE_MMA_MASK
	.align		4
.L_842:
        /*0018*/ 	.byte	0x03, 0x50
        /*001a*/ 	.short	0x0000


	//----- nvinfo : EIATTR_MAXREG_COUNT
	.align		4
        /*001c*/ 	.byte	0x03, 0x1b
        /*001e*/ 	.short	0x00ff


	//----- nvinfo : EIATTR_NUM_BARRIERS
	.align		4
        /*0020*/ 	.byte	0x02, 0x4c
        /*0022*/ 	.byte	0x01
	.zero		1


	//----- nvinfo : EIATTR_ANNOTATIONS
	.align		4
        /*0024*/ 	.byte	0x04, 0x55
        /*0026*/ 	.short	(.L_844 - .L_843)


	//   ....[0]....
.L_843:
        /* <DEDUP_REMOVED lines=32> */


	//----- nvinfo : EIATTR_MERCURY_ISA_VERSION
	.align		4
.L_844:
        /*0218*/ 	.byte	0x03, 0x5f
        /*021a*/ 	.short	0x0101


	//----- nvinfo : EIATTR_INT_WARP_WIDE_INSTR_OFFSETS
	.align		4
        /*021c*/ 	.byte	0x04, 0x31
        /*021e*/ 	.short	(.L_846 - .L_845)


	//   ....[0]....
.L_845:
        /*0220*/ 	.word	0x00007480


	//   ....[1]....
        /*0224*/ 	.word	0x0000d4d0


	//----- nvinfo : EIATTR_COOP_GROUP_MASK_REGIDS
	.align		4
.L_846:
        /*0228*/ 	.byte	0x04, 0x29
        /*022a*/ 	.short	(.L_848 - .L_847)


	//   ....[0]....
.L_847:
        /*022c*/ 	.word	0xffffffff


	//   ....[1]....
        /*0230*/ 	.word	0xffffffff


	//   ....[2]....
        /*0234*/ 	.word	0xffffffff


	//   ....[3]....
        /*0238*/ 	.word	0xffffffff


	//   ....[4]....
        /*023c*/ 	.word	0xffffffff


	//   ....[5]....
        /*0240*/ 	.word	0xffffffff


	//   ....[6]....
        /*0244*/ 	.word	0xffffffff


	//   ....[7]....
        /*0248*/ 	.word	0xffffffff


	//   ....[8]....
        /*024c*/ 	.word	0xffffffff


	//   ....[9]....
        /*0250*/ 	.word	0xffffffff


	//   ....[10]....
        /*0254*/ 	.word	0xffffffff


	//   ....[11]....
        /*0258*/ 	.word	0xffffffff


	//   ....[12]....
        /*025c*/ 	.word	0xffffffff


	//   ....[13]....
        /*0260*/ 	.word	0xffffffff


	//   ....[14]....
        /*0264*/ 	.word	0xffffffff


	//   ....[15]....
        /*0268*/ 	.word	0xffffffff


	//----- nvinfo : EIATTR_COOP_GROUP_INSTR_OFFSETS
	.align		4
.L_848:
        /*026c*/ 	.byte	0x04, 0x28
        /*026e*/ 	.short	(.L_850 - .L_849)


	//   ....[0]....
.L_849:
        /*0270*/ 	.word	0x000099a0


	//   ....[1]....
        /*0274*/ 	.word	0x00009b10


	//   ....[2]....
        /*0278*/ 	.word	0x00009e30


	//   ....[3]....
        /*027c*/ 	.word	0x00009ed0


	//   ....[4]....
        /*0280*/ 	.word	0x00013e60


	//   ....[5]....
        /*0284*/ 	.word	0x00013ec0


	//   ....[6]....
        /*0288*/ 	.word	0x00013f00


	//   ....[7]....
        /*028c*/ 	.word	0x00013fa0


	//   ....[8]....
        /*0290*/ 	.word	0x0001b960


	//   ....[9]....
        /*0294*/ 	.word	0x0001b9d0


	//   ....[10]....
        /*0298*/ 	.word	0x0001b9e0


	//   ....[11]....
        /*029c*/ 	.word	0x0001ba10


	//   ....[12]....
        /*02a0*/ 	.word	0x0001e8a0


	//   ....[13]....
        /*02a4*/ 	.word	0x0001e8b0


	//   ....[14]....
        /*02a8*/ 	.word	0x0001e8e0


	//   ....[15]....
        /*02ac*/ 	.word	0x0001e8f0


	//----- nvinfo : EIATTR_EXIT_INSTR_OFFSETS
	.align		4
.L_850:
        /*02b0*/ 	.byte	0x04, 0x1c
        /*02b2*/ 	.short	(.L_852 - .L_851)


	//   ....[0]....
.L_851:
        /*02b4*/ 	.word	0x000004b0


	//   ....[1]....
        /*02b8*/ 	.word	0x00000e00


	//   ....[2]....
        /*02bc*/ 	.word	0x00000e30


	//   ....[3]....
        /*02c0*/ 	.word	0x0001f860


	//   ....[4]....
        /*02c4*/ 	.word	0x0001f930


	//----- nvinfo : EIATTR_CRS_STACK_SIZE
	.align		4
.L_852:
        /*02c8*/ 	.byte	0x04, 0x1e
        /*02ca*/ 	.short	(.L_854 - .L_853)
.L_853:
        /*02cc*/ 	.word	0x00000000


	//----- nvinfo : EIATTR_CBANK_PARAM_SIZE
	.align		4
.L_854:
        /*02d0*/ 	.byte	0x03, 0x19
        /*02d2*/ 	.short	0x01d0


	//----- nvinfo : EIATTR_PARAM_CBANK
	.align		4
        /*02d4*/ 	.byte	0x04, 0x0a
        /*02d6*/ 	.short	(.L_856 - .L_855)
	.align		4
.L_855:
        /*02d8*/ 	.word	index@(.nv.constant0._ZN5flash24flash_fwd_splitkv_kernelI23Flash_fwd_kernel_traitsILi64ELi64ELi256ELi4ELb0ELb0EN7cutlass10bfloat16_tE19Flash_kernel_traitsILi64ELi64ELi256ELi4ES3_EELb1ELb0ELb0ELb0ELb0ELb1ELb0ELb0EEEvNS_16Flash_fwd_paramsE)
        /*02dc*/ 	.short	0x0210
        /*02de*/ 	.short	0x01d0


	//----- nvinfo : EIATTR_SW_WAR
	.align		4
.L_856:
        /*02e0*/ 	.byte	0x04, 0x36
        /*02e2*/ 	.short	(.L_858 - .L_857)
.L_857:
        /*02e4*/ 	.word	0x00000008
.L_858:


//--------------------- .nv.info._ZN5flash24flash_fwd_splitkv_kernelI23Flash_fwd_kernel_traitsILi64ELi64ELi256ELi4ELb0ELb0EN7cutlass10bfloat16_tE19Flash_kernel_traitsILi64ELi64ELi256ELi4ES3_EELb1ELb0ELb0ELb0ELb0ELb0ELb0ELb1EEEvNS_16Flash_fwd_paramsE --------------------------
	.section	.nv.info._ZN5flash24flash_fwd_splitkv_kernelI23Flash_fwd_kernel_traitsILi64ELi64ELi256ELi4ELb0ELb0EN7cutlass10bfloat16_tE19Flash_kernel_traitsILi64ELi64ELi256ELi4ES3_EELb1ELb0ELb0ELb0ELb0ELb0ELb0ELb1EEEvNS_16Flash_fwd_paramsE,"",@"SHT_CUDA_INFO"
	.sectionflags	@""
	.align	4


	//----- nvinfo : EIATTR_CUDA_API_VERSION
	.align		4
        /*0000*/ 	.byte	0x04, 0x37
        /*0002*/ 	.short	(.L_860 - .L_859)
.L_859:
        /*0004*/ 	.word	0x00000082


	//----- nvinfo : EIATTR_KPARAM_INFO
	.align		4
.L_860:
        /*0008*/ 	.byte	0x04, 0x17
        /*000a*/ 	.short	(.L_862 - .L_861)
.L_861:
        /*000c*/ 	.word	0x00000000
        /*0010*/ 	.short	0x0000
        /*0012*/ 	.short	0x0000
        /*0014*/ 	.byte	0x00, 0xf0, 0x41, 0x07


	//----- nvinfo : EIATTR_SPARSE_MMA_MASK
	.align		4
.L_862:
        /*0018*/ 	.byte	0x03, 0x50
        /*001a*/ 	.short	0x0000


	//----- nvinfo : EIATTR_MAXREG_COUNT
	.align		4
        /*001c*/ 	.byte	0x03, 0x1b
        /*001e*/ 	.short	0x00ff


	//----- nvinfo : EIATTR_NUM_BARRIERS
	.align		4
        /*0020*/ 	.byte	0x02, 0x4c
        /*0022*/ 	.byte	0x01
	.zero		1


	//----- nvinfo : EIATTR_ANNOTATIONS
	.align		4
        /*0024*/ 	.byte	0x04, 0x55
        /*0026*/ 	.short	(.L_864 - .L_863)


	//   ....[0]....
.L_863:
        /* <DEDUP_REMOVED lines=111> */
        /*070c*/ 	.byte	0x00, 0xba, 0x02, 0x00


	//----- nvinfo : EIATTR_MERCURY_ISA_VERSION
	.align		4
.L_864:
        /*0710*/ 	.byte	0x03, 0x5f
        /*0712*/ 	.short	0x0101


	//----- nvinfo : EIATTR_COOP_GROUP_MASK_REGIDS
	.align		4
        /*0714*/ 	.byte	0x04, 0x29
        /*0716*/ 	.short	(.L_866 - .L_865)


	//   ....[0]....
.L_865:
        /*0718*/ 	.word	0xffffffff


	//   ....[1]....
        /*071c*/ 	.word	0xffffffff


	//   ....[2]....
        /*0720*/ 	.word	0xffffffff


	//   ....[3]....
        /*0724*/ 	.word	0xffffffff


	//   ....[4]....
        /*0728*/ 	.word	0xffffffff


	//   ....[5]....
        /*072c*/ 	.word	0xffffffff


	//   ....[6]....
        /*0730*/ 	.word	0xffffffff


	//   ....[7]....
        /*0734*/ 	.word	0xffffffff


	//   ....[8]....
        /*0738*/ 	.word	0xffffffff


	//   ....[9]....
        /*073c*/ 	.word	0xffffffff


	//   ....[10]....
        /*0740*/ 	.word	0xffffffff


	//   ....[11]....
        /*0744*/ 	.word	0xffffffff


	//   ....[12]....
        /*0748*/ 	.word	0xffffffff


	//   ....[13]....
        /*074c*/ 	.word	0xffffffff


	//   ....[14]....
        /*0750*/ 	.word	0xffffffff


	//   ....[15]....
        /*0754*/ 	.word	0xffffffff


	//   ....[16]....
        /*0758*/ 	.word	0x05000004


	//   ....[17]....
        /*075c*/ 	.word	0x05000004


	//   ....[18]....
        /*0760*/ 	.word	0x05000004


	//   ....[19]....
        /*0764*/ 	.word	0x05000004


	//----- nvinfo : EIATTR_COOP_GROUP_INSTR_OFFSETS
	.align		4
.L_866:
        /*0768*/ 	.byte	0x04, 0x28
        /*076a*/ 	.short	(.L_868 - .L_867)


	//   ....[0]....
.L_867:
        /*076c*/ 	.word	0x00018930


	//   ....[1]....
        /*0770*/ 	.word	0x000189b0


	//   ....[2]....
        /*0774*/ 	.word	0x00018a00


	//   ....[3]....
        /*0778*/ 	.word	0x00018a30


	//   ....[4]....
        /*077c*/ 	.word	0x00021040


	//   ....[5]....
        /*0780*/ 	.word	0x000210d0


	//   ....[6]....
        /*0784*/ 	.word	0x000211e0


	//   ....[7]....
        /*0788*/ 	.word	0x00021290


	//   ....[8]....
        /*078c*/ 	.word	0x00027ef0


	//   ....[9]....
        /*0790*/ 	.word	0x00027f10


	//   ....[10]....
        /*0794*/ 	.word	0x000288e0


	//   ....[11]....
        /*0798*/ 	.word	0x00028900


	//   ....[12]....
        /*079c*/ 	.word	0x0002af70


	//   ....[13]....
        /*07a0*/ 	.word	0x0002af80


	//   ....[14]....
        /*07a4*/ 	.word	0x0002afb0


	//   ....[15]....
        /*07a8*/ 	.word	0x0002afc0


	//   ....[16]....
        /*07ac*/ 	.word	0x0002c330


	//   ....[17]....
        /*07b0*/ 	.word	0x0002c3a0


	//   ....[18]....
        /*07b4*/ 	.word	0x0002c410


	//   ....[19]....
        /*07b8*/ 	.word	0x0002c470


	//----- nvinfo : EIATTR_EXIT_INSTR_OFFSETS
	.align		4
.L_868:
        /*07bc*/ 	.byte	0x04, 0x1c
        /*07be*/ 	.short	(.L_870 - .L_869)


	//   ....[0]....
.L_869:
        /*07c0*/ 	.word	0x00000060


	//----- nvinfo : EIATTR_CRS_STACK_SIZE
	.align		4
.L_870:
        /*07c4*/ 	.byte	0x04, 0x1e
        /*07c6*/ 	.short	(.L_872 - .L_871)
.L_871:
        /*07c8*/ 	.word	0x00000000


	//----- nvinfo : EIATTR_CBANK_PARAM_SIZE
	.align		4
.L_872:
        /*07cc*/ 	.byte	0x03, 0x19
        /*07ce*/ 	.short	0x01d0


	//----- nvinfo : EIATTR_PARAM_CBANK
	.align		4
        /*07d0*/ 	.byte	0x04, 0x0a
        /*07d2*/ 	.short	(.L_874 - .L_873)
	.align		4
.L_873:
        /*07d4*/ 	.word	index@(.nv.constant0._ZN5flash24flash_fwd_splitkv_kernelI23Flash_fwd_kernel_traitsILi64ELi64ELi256ELi4ELb0ELb0EN7cutlass10bfloat16_tE19Flash_kernel_traitsILi64ELi64ELi256ELi4ES3_EELb1ELb0ELb0ELb0ELb0ELb0ELb0ELb1EEEvNS_16Flash_fwd_paramsE)
        /*07d8*/ 	.short	0x0210
        /*07da*/ 	.short	0x01d0


	//----- nvinfo : EIATTR_SW_WAR
	.align		4
.L_874:
        /*07dc*/ 	.byte	0x04, 0x36
        /*07de*/ 	.short	(.L_876 - .L_875)
.L_875:
        /*07e0*/ 	.word	0x00000008
.L_876:


//--------------------- .nv.info._ZN5flash24flash_fwd_splitkv_kernelI23Flash_fwd_kernel_traitsILi64ELi64ELi256ELi4ELb0ELb0EN7cutlass10bfloat16_tE19Flash_kernel_traitsILi64ELi64ELi256ELi4ES3_EELb1ELb0ELb0ELb0ELb0ELb1ELb0ELb1EEEvNS_16Flash_fwd_paramsE --------------------------
	.section	.nv.info._ZN5flash24flash_fwd_splitkv_kernelI23Flash_fwd_kernel_traitsILi64ELi64ELi256ELi4ELb0ELb0EN7cutlass10bfloat16_tE19Flash_kernel_traitsILi64ELi64ELi256ELi4ES3_EELb1ELb0ELb0ELb0ELb0ELb1ELb0ELb1EEEvNS_16Flash_fwd_paramsE,"",@"SHT_CUDA_INFO"
	.sectionflags	@""
	.align	4


	//----- nvinfo : EIATTR_CUDA_API_VERSION
	.align		4
        /*0000*/ 	.byte	0x04, 0x37
        /*0002*/ 	.short	(.L_878 - .L_877)
.L_877:
        /*0004*/ 	.word	0x00000082


	//----- nvinfo : EIATTR_KPARAM_INFO
	.align		4
.L_878:
        /*0008*/ 	.byte	0x04, 0x17
        /*000a*/ 	.short	(.L_880 - .L_879)
.L_879:
        /*000c*/ 	.word	0x00000000
        /*0010*/ 	.short	0x0000
        /*0012*/ 	.short	0x0000
        /*0014*/ 	.byte	0x00, 0xf0, 0x41, 0x07


	//----- nvinfo : EIATTR_SPARSE_MMA_MASK
	.align		4
.L_880:
        /*0018*/ 	.byte	0x03, 0x50
        /*001a*/ 	.short	0x0000


	//----- nvinfo : EIATTR_MAXREG_COUNT
	.align		4
        /*001c*/ 	.byte	0x03, 0x1b
        /*001e*/ 	.short	0x00ff


	//----- nvinfo : EIATTR_NUM_BARRIERS
	.align		4
        /*0020*/ 	.byte	0x02, 0x4c
        /*0022*/ 	.byte	0x01
	.zero		1


	//----- nvinfo : EIATTR_ANNOTATIONS
	.align		4
        /*0024*/ 	.byte	0x04, 0x55
        /*0026*/ 	.short	(.L_882 - .L_881)


	//   ....[0]....
.L_881:
        /* <DEDUP_REMOVED lines=136> */


	//----- nvinfo : EIATTR_MERCURY_ISA_VERSION
	.align		4
.L_882:
        /*0898*/ 	.byte	0x03, 0x5f
        /*089a*/ 	.short	0x0101


	//----- nvinfo : EIATTR_COOP_GROUP_MASK_REGIDS
	.align		4
        /*089c*/ 	.byte	0x04, 0x29
        /*089e*/ 	.short	(.L_884 - .L_883)


	//   ....[0]....
.L_883:
        /*08a0*/ 	.word	0xffffffff


	//   ....[1]....
        /*08a4*/ 	.word	0xffffffff


	//   ....[2]....
        /*08a8*/ 	.word	0xffffffff


	//   ....[3]....
        /*08ac*/ 	.word	0xffffffff


	//   ....[4]....
        /*08b0*/ 	.word	0xffffffff


	//   ....[5]....
        /*08b4*/ 	.word	0xffffffff


	//   ....[6]....
        /*08b8*/ 	.word	0xffffffff


	//   ....[7]....
        /*08bc*/ 	.word	0xffffffff


	//   ....[8]....
        /*08c0*/ 	.word	0xffffffff


	//   ....[9]....
        /*08c4*/ 	.word	0xffffffff


	//   ....[10]....
        /*08c8*/ 	.word	0xffffffff


	//   ....[11]....
        /*08cc*/ 	.word	0xffffffff


	//   ....[12]....
        /*08d0*/ 	.word	0xffffffff


	//   ....[13]....
        /*08d4*/ 	.word	0xffffffff


	//   ....[14]....
        /*08d8*/ 	.word	0xffffffff


	//   ....[15]....
        /*08dc*/ 	.word	0xffffffff


	//   ....[16]....
        /*08e0*/ 	.word	0x05000004


	//   ....[17]....
        /*08e4*/ 	.word	0x05000004


	//   ....[18]....
        /*08e8*/ 	.word	0x05000004


	//   ....[19]....
        /*08ec*/ 	.word	0x05000004


	//----- nvinfo : EIATTR_COOP_GROUP_INSTR_OFFSETS
	.align		4
.L_884:
        /*08f0*/ 	.byte	0x04, 0x28
        /*08f2*/ 	.short	(.L_886 - .L_885)


	//   ....[0]....
.L_885:
        /*08f4*/ 	.word	0x00019bd0


	//   ....[1]....
        /*08f8*/ 	.word	0x00019c50


	//   ....[2]....
        /*08fc*/ 	.word	0x00019ca0


	//   ....[3]....
        /*0900*/ 	.word	0x00019cc0


	//   ....[4]....
        /*0904*/ 	.word	0x00023710


	//   ....[5]....
        /*0908*/ 	.word	0x00023730


	//   ....[6]....
        /*090c*/ 	.word	0x00023850


	//   ....[7]....
        /*0910*/ 	.word	0x000238a0


	//   ....[8]....
        /*0914*/ 	.word	0x0002b2d0


	//   ....[9]....
        /*0918*/ 	.word	0x0002b2f0


	//   ....[10]....
        /*091c*/ 	.word	0x0002bda0


	//   ....[11]....
        /*0920*/ 	.word	0x0002bdc0


	//   ....[12]....
        /*0924*/ 	.word	0x0002e440


	//   ....[13]....
        /*0928*/ 	.word	0x0002e450


	//   ....[14]....
        /*092c*/ 	.word	0x0002e480


	//   ....[15]....
        /*0930*/ 	.word	0x0002e490


	//   ....[16]....
        /*0934*/ 	.word	0x0002f800


	//   ....[17]....
        /*0938*/ 	.word	0x0002f870


	//   ....[18]....
        /*093c*/ 	.word	0x0002f8e0


	//   ....[19]....
        /*0940*/ 	.word	0x0002f940


	//----- nvinfo : EIATTR_EXIT_INSTR_OFFSETS
	.align		4
.L_886:
        /*0944*/ 	.byte	0x04, 0x1c
        /*0946*/ 	.short	(.L_888 - .L_887)


	//   ....[0]....
.L_887:
        /*0948*/ 	.word	0x00000060


	//----- nvinfo : EIATTR_CRS_STACK_SIZE
	.align		4
.L_888:
        /*094c*/ 	.byte	0x04, 0x1e
        /*094e*/ 	.short	(.L_890 - .L_889)
.L_889:
        /*0950*/ 	.word	0x00000000


	//----- nvinfo : EIATTR_CBANK_PARAM_SIZE
	.align		4
.L_890:
        /*0954*/ 	.byte	0x03, 0x19
        /*0956*/ 	.short	0x01d0


	//----- nvinfo : EIATTR_PARAM_CBANK
	.align		4
        /*0958*/ 	.byte	0x04, 0x0a
        /*095a*/ 	.short	(.L_892 - .L_891)
	.align		4
.L_891:
        /*095c*/ 	.word	index@(.nv.constant0._ZN5flash24flash_fwd_splitkv_kernelI23Flash_fwd_kernel_traitsILi64ELi64ELi256ELi4ELb0ELb0EN7cutlass10bfloat16_tE19Flash_kernel_traitsILi64ELi64ELi256ELi4ES3_EELb1ELb0ELb0ELb0ELb0ELb1ELb0ELb1EEEvNS_16Flash_fwd_paramsE)
        /*0960*/ 	.short	0x0210
        /*0962*/ 	.short	0x01d0


	//----- nvinfo : EIATTR_SW_WAR
	.align		4
.L_892:
        /*0964*/ 	.byte	0x04, 0x36
        /*0966*/ 	.short	(.L_894 - .L_893)
.L_893:
        /*0968*/ 	.word	0x00000008
.L_894:


//--------------------- .nv.info._ZN5flash24flash_fwd_splitkv_kernelI23Flash_fwd_kernel_traitsILi64ELi64ELi256ELi4ELb0ELb0EN7cutlass10bfloat16_tE19Flash_kernel_traitsILi64ELi64ELi256ELi4ES3_EELb1ELb0ELb0ELb0ELb0ELb0ELb1ELb0EEEvNS_16Flash_fwd_paramsE --------------------------
	.section	.nv.info._ZN5flash24flash_fwd_splitkv_kernelI23Flash_fwd_kernel_traitsILi64ELi64ELi256ELi4ELb0ELb0EN7cutlass10bfloat16_tE19Flash_kernel_traitsILi64ELi64ELi256ELi4ES3_EELb1ELb0ELb0ELb0ELb0ELb0ELb1ELb0EEEvNS_16Flash_fwd_paramsE,"",@"SHT_CUDA_INFO"
	.sectionflags	@""
	.align	4


	//----- nvinfo : EIATTR_CUDA_API_VERSION
	.align		4
        /*0000*/ 	.byte	0x04, 0x37
        /*0002*/ 	.short	(.L_896 - .L_895)
.L_895:
        /*0004*/ 	.word	0x00000082


	//----- nvinfo : EIATTR_KPARAM_INFO
	.align		4
.L_896:
        /*0008*/ 	.byte	0x04, 0x17
        /*000a*/ 	.short	(.L_898 - .L_897)
.L_897:
        /*000c*/ 	.word	0x00000000
        /*0010*/ 	.short	0x0000
        /*0012*/ 	.short	0x0000
        /*0014*/ 	.byte	0x00, 0xf0, 0x41, 0x07


	//----- nvinfo : EIATTR_SPARSE_MMA_MASK
	.align		4
.L_898:
        /*0018*/ 	.byte	0x03, 0x50
        /*001a*/ 	.short	0x0000


	//----- nvinfo : EIATTR_MAXREG_COUNT
	.align		4
        /*001c*/ 	.byte	0x03, 0x1b
        /*001e*/ 	.short	0x00ff


	//----- nvinfo : EIATTR_NUM_BARRIERS
	.align		4
        /*0020*/ 	.byte	0x02, 0x4c
        /*0022*/ 	.byte	0x01
	.zero		1


	//----- nvinfo : EIATTR_ANNOTATIONS
	.align		4
        /*0024*/ 	.byte	0x04, 0x55
        /*0026*/ 	.short	(.L_900 - .L_899)


	//   ....[0]....
.L_899:
        /* <DEDUP_REMOVED lines=12> */


	//----- nvinfo : EIATTR_MERCURY_ISA_VERSION
	.align		4
.L_900:
        /*00d8*/ 	.byte	0x03, 0x5f
        /*00da*/ 	.short	0x0101


	//----- nvinfo : EIATTR_INT_WARP_WIDE_INSTR_OFFSETS
	.align		4
        /*00dc*/ 	.byte	0x04, 0x31
        /*00de*/ 	.short	(.L_902 - .L_901)


	//   ....[0]....
.L_901:
        /*00e0*/ 	.word	0x00006320


	//   ....[1]....
        /*00e4*/ 	.word	0x0000ba30


	//----- nvinfo : EIATTR_COOP_GROUP_MASK_REGIDS
	.align		4
.L_902:
        /*00e8*/ 	.byte	0x04, 0x29
        /*00ea*/ 	.short	(.L_904 - .L_903)


	//   ....[0]....
.L_903:
        /*00ec*/ 	.word	0xffffffff


	//   ....[1]....
        /*00f0*/ 	.word	0xffffffff


	//   ....[2]....
        /*00f4*/ 	.word	0xffffffff


	//   ....[3]....
        /*00f8*/ 	.word	0xffffffff


	//   ....[4]....
        /*00fc*/ 	.word	0xffffffff


	//   ....[5]....
        /*0100*/ 	.word	0xffffffff


	//   ....[6]....
        /*0104*/ 	.word	0xffffffff


	//   ....[7]....
        /*0108*/ 	.word	0xffffffff


	//   ....[8]....
        /*010c*/ 	.word	0xffffffff


	//   ....[9]....
        /*0110*/ 	.word	0xffffffff


	//   ....[10]....
        /*0114*/ 	.word	0xffffffff


	//   ....[11]....
        /*0118*/ 	.word	0xffffffff


	//   ....[12]....
        /*011c*/ 	.word	0xffffffff


	//   ....[13]....
        /*0120*/ 	.word	0xffffffff


	//   ....[14]....
        /*0124*/ 	.word	0xffffffff


	//   ....[15]....
        /*0128*/ 	.word	0xffffffff


	//----- nvinfo : EIATTR_COOP_GROUP_INSTR_OFFSETS
	.align		4
.L_904:
        /*012c*/ 	.byte	0x04, 0x28
        /*012e*/ 	.short	(.L_906 - .L_905)


	//   ....[0]....
.L_905:
        /*0130*/ 	.word	0x00008850


	//   ....[1]....
        /*0134*/ 	.word	0x000089e0


	//   ....[2]....
        /*0138*/ 	.word	0x00008d40


	//   ....[3]....
        /*013c*/ 	.word	0x00008f10


	//   ....[4]....
        /*0140*/ 	.word	0x00010320


	//   ....[5]....
        /*0144*/ 	.word	0x00010380


	//   ....[6]....
        /*0148*/ 	.word	0x000103a0


	//   ....[7]....
        /*014c*/ 	.word	0x000103d0


	//   ....[8]....
        /*0150*/ 	.word	0x000163b0


	//   ....[9]....
        /*0154*/ 	.word	0x000163d0


	//   ....[10]....
        /*0158*/ 	.word	0x00016410


	//   ....[11]....
        /*015c*/ 	.word	0x00016420


	//   ....[12]....
        /*0160*/ 	.word	0x00018f40


	//   ....[13]....
        /*0164*/ 	.word	0x00018f80


	//   ....[14]....
        /*0168*/ 	.word	0x00019020


	//   ....[15]....
        /*016c*/ 	.word	0x00019040


	//----- nvinfo : EIATTR_EXIT_INSTR_OFFSETS
	.align		4
.L_906:
        /*0170*/ 	.byte	0x04, 0x1c
        /*0172*/ 	.short	(.L_908 - .L_907)


	//   ....[0]....
.L_907:
        /*0174*/ 	.word	0x00000630


	//   ....[1]....
        /*0178*/ 	.word	0x00000ef0


	//   ....[2]....
        /*017c*/ 	.word	0x00000f20


	//   ....[3]....
        /*0180*/ 	.word	0x00019c60


	//   ....[4]....
        /*0184*/ 	.word	0x00019c80


	//----- nvinfo : EIATTR_CRS_STACK_SIZE
	.align		4
.L_908:
        /*0188*/ 	.byte	0x04, 0x1e
        /*018a*/ 	.short	(.L_910 - .L_909)
.L_909:
        /*018c*/ 	.word	0x00000000


	//----- nvinfo : EIATTR_CBANK_PARAM_SIZE
	.align		4
.L_910:
        /*0190*/ 	.byte	0x03, 0x19
        /*0192*/ 	.short	0x01d0


	//----- nvinfo : EIATTR_PARAM_CBANK
	.align		4
        /*0194*/ 	.byte	0x04, 0x0a
        /*0196*/ 	.short	(.L_912 - .L_911)
	.align		4
.L_911:
        /*0198*/ 	.word	index@(.nv.constant0._ZN5flash24flash_fwd_splitkv_kernelI23Flash_fwd_kernel_traitsILi64ELi64ELi256ELi4ELb0ELb0EN7cutlass10bfloat16_tE19Flash_kernel_traitsILi64ELi64ELi256ELi4ES3_EELb1ELb0ELb0ELb0ELb0ELb0ELb1ELb0EEEvNS_16Flash_fwd_paramsE)
        /*019c*/ 	.short	0x0210
        /*019e*/ 	.short	0x01d0


	//----- nvinfo : EIATTR_SW_WAR
	.align		4
.L_912:
        /*01a0*/ 	.byte	0x04, 0x36
        /*01a2*/ 	.short	(.L_914 - .L_913)
.L_913:
        /*01a4*/ 	.word	0x00000008
.L_914:


//--------------------- .nv.info._ZN5flash24flash_fwd_splitkv_kernelI23Flash_fwd_kernel_traitsILi64ELi64ELi256ELi4ELb0ELb0EN7cutlass10bfloat16_tE19Flash_kernel_traitsILi64ELi64ELi256ELi4ES3_EELb1ELb0ELb0ELb0ELb0ELb1ELb1ELb0EEEvNS_16Flash_fwd_paramsE --------------------------
	.section	.nv.info._ZN5flash24flash_fwd_splitkv_kernelI23Flash_fwd_kernel_traitsILi64ELi64ELi256ELi4ELb0ELb0EN7cutlass10bfloat16_tE19Flash_kernel_traitsILi64ELi64ELi256ELi4ES3_EELb1ELb0ELb0ELb0ELb0ELb1ELb1ELb0EEEvNS_16Flash_fwd_paramsE,"",@"SHT_CUDA_INFO"
	.sectionflags	@""
	.align	4


	//----- nvinfo : EIATTR_CUDA_API_VERSION
	.align		4
        /*0000*/ 	.byte	0x04, 0x37
        /*0002*/ 	.short	(.L_916 - .L_915)
.L_915:
        /*0004*/ 	.word	0x00000082


	//----- nvinfo : EIATTR_KPARAM_INFO
	.align		4
.L_916:
        /*0008*/ 	.byte	0x04, 0x17
        /*000a*/ 	.short	(.L_918 - .L_917)
.L_917:
        /*000c*/ 	.word	0x00000000
        /*0010*/ 	.short	0x0000
        /*0012*/ 	.short	0x0000
        /*0014*/ 	.byte	0x00, 0xf0, 0x41, 0x07


	//----- nvinfo : EIATTR_SPARSE_MMA_MASK
	.align		4
.L_918:
        /*0018*/ 	.byte	0x03, 0x50
        /*001a*/ 	.short	0x0000


	//----- nvinfo : EIATTR_MAXREG_COUNT
	.align		4
        /*001c*/ 	.byte	0x03, 0x1b
        /*001e*/ 	.short	0x00ff


	//----- nvinfo : EIATTR_NUM_BARRIERS
	.align		4
        /*0020*/ 	.byte	0x02, 0x4c
        /*0022*/ 	.byte	0x01
	.zero		1


	//----- nvinfo : EIATTR_ANNOTATIONS
	.align		4
        /*0024*/ 	.byte	0x04, 0x55
        /*0026*/ 	.short	(.L_920 - .L_919)


	//   ....[0]....
.L_919:
        /* <DEDUP_REMOVED lines=31> */


	//----- nvinfo : EIATTR_MERCURY_ISA_VERSION
	.align		4
.L_920:
        /*0208*/ 	.byte	0x03, 0x5f
        /*020a*/ 	.short	0x0101


	//----- nvinfo : EIATTR_INT_WARP_WIDE_INSTR_OFFSETS
	.align		4
        /*020c*/ 	.byte	0x04, 0x31
        /*020e*/ 	.short	(.L_922 - .L_921)


	//   ....[0]....
.L_921:
        /*0210*/ 	.word	0x00007550


	//   ....[1]....
        /*0214*/ 	.word	0x0000cdb0


	//----- nvinfo : EIATTR_COOP_GROUP_MASK_REGIDS
	.align		4
.L_922:
        /*0218*/ 	.byte	0x04, 0x29
        /*021a*/ 	.short	(.L_924 - .L_923)


	//   ....[0]....
.L_923:
        /*021c*/ 	.word	0xffffffff


	//   ....[1]....
        /*0220*/ 	.word	0xffffffff


	//   ....[2]....
        /*0224*/ 	.word	0xffffffff


	//   ....[3]....
        /*0228*/ 	.word	0xffffffff


	//   ....[4]....
        /*022c*/ 	.word	0xffffffff


	//   ....[5]....
        /*0230*/ 	.word	0xffffffff


	//   ....[6]....
        /*0234*/ 	.word	0xffffffff


	//   ....[7]....
        /*0238*/ 	.word	0xffffffff


	//   ....[8]....
        /*023c*/ 	.word	0xffffffff


	//   ....[9]....
        /*0240*/ 	.word	0xffffffff


	//   ....[10]....
        /*0244*/ 	.word	0xffffffff


	//   ....[11]....
        /*0248*/ 	.word	0xffffffff


	//   ....[12]....
        /*024c*/ 	.word	0xffffffff


	//   ....[13]....
        /*0250*/ 	.word	0xffffffff


	//   ....[14]....
        /*0254*/ 	.word	0xffffffff


	//   ....[15]....
        /*0258*/ 	.word	0xffffffff


	//----- nvinfo : EIATTR_COOP_GROUP_INSTR_OFFSETS
	.align		4
.L_924:
        /*025c*/ 	.byte	0x04, 0x28
        /*025e*/ 	.short	(.L_926 - .L_925)


	//   ....[0]....
.L_925:
        /*0260*/ 	.word	0x00009ae0


	//   ....[1]....
        /*0264*/ 	.word	0x00009c50


	//   ....[2]....
        /*0268*/ 	.word	0x0000a000


	//   ....[3]....
        /*026c*/ 	.word	0x0000a1d0


	//   ....[4]....
        /*0270*/ 	.word	0x00012570


	//   ....[5]....
        /*0274*/ 	.word	0x000125c0


	//   ....[6]....
        /*0278*/ 	.word	0x000125e0


	//   ....[7]....
        /*027c*/ 	.word	0x00012600


	//   ....[8]....
        /*0280*/ 	.word	0x00019a80


	//   ....[9]....
        /*0284*/ 	.word	0x00019a90


	//   ....[10]....
        /*0288*/ 	.word	0x00019ac0


	//   ....[11]....
        /*028c*/ 	.word	0x00019ad0


	//   ....[12]....
        /*0290*/ 	.word	0x0001c670


	//   ....[13]....
        /*0294*/ 	.word	0x0001c6b0


	//   ....[14]....
        /*0298*/ 	.word	0x0001c750


	//   ....[15]....
        /*029c*/ 	.word	0x0001c760


	//----- nvinfo : EIATTR_EXIT_INSTR_OFFSETS
	.align		4
.L_926:
        /*02a0*/ 	.byte	0x04, 0x1c
        /*02a2*/ 	.short	(.L_928 - .L_927)


	//   ....[0]....
.L_927:
        /*02a4*/ 	.word	0x00000630


	//   ....[1]....
        /*02a8*/ 	.word	0x00000ef0


	//   ....[2]....
        /*02ac*/ 	.word	0x00000f20


	//   ....[3]....
        /*02b0*/ 	.word	0x0001d390


	//   ....[4]....
        /*02b4*/ 	.word	0x0001d3b0


	//----- nvinfo : EIATTR_CRS_STACK_SIZE
	.align		4
.L_928:
        /*02b8*/ 	.byte	0x04, 0x1e
        /*02ba*/ 	.short	(.L_930 - .L_929)
.L_929:
        /*02bc*/ 	.word	0x00000000


	//----- nvinfo : EIATTR_CBANK_PARAM_SIZE
	.align		4
.L_930:
        /*02c0*/ 	.byte	0x03, 0x19
        /*02c2*/ 	.short	0x01d0


	//----- nvinfo : EIATTR_PARAM_CBANK
	.align		4
        /*02c4*/ 	.byte	0x04, 0x0a
        /*02c6*/ 	.short	(.L_932 - .L_931)
	.align		4
.L_931:
        /*02c8*/ 	.word	index@(.nv.constant0._ZN5flash24flash_fwd_splitkv_kernelI23Flash_fwd_kernel_traitsILi64ELi64ELi256ELi4ELb0ELb0EN7cutlass10bfloat16_tE19Flash_kernel_traitsILi64ELi64ELi256ELi4ES3_EELb1ELb0ELb0ELb0ELb0ELb1ELb1ELb0EEEvNS_16Flash_fwd_paramsE)
        /*02cc*/ 	.short	0x0210
        /*02ce*/ 	.short	0x01d0


	//----- nvinfo : EIATTR_SW_WAR
	.align		4
.L_932:
        /*02d0*/ 	.byte	0x04, 0x36
        /*02d2*/ 	.short	(.L_934 - .L_933)
.L_933:
        /*02d4*/ 	.word	0x00000008
.L_934:


//--------------------- .nv.info._ZN5flash24flash_fwd_splitkv_kernelI23Flash_fwd_kernel_traitsILi64ELi64ELi256ELi4ELb0ELb0EN7cutlass10bfloat16_tE19Flash_kernel_traitsILi64ELi64ELi256ELi4ES3_EELb1ELb0ELb0ELb0ELb0ELb0ELb1ELb1EEEvNS_16Flash_fwd_paramsE --------------------------
	.section	.nv.info._ZN5flash24flash_fwd_splitkv_kernelI23Flash_fwd_kernel_traitsILi64ELi64ELi256ELi4ELb0ELb0EN7cutlass10bfloat16_tE19Flash_kernel_traitsILi64ELi64ELi256ELi4ES3_EELb1ELb0ELb0ELb0ELb0ELb0ELb1ELb1EEEvNS_16Flash_fwd_paramsE,"",@"SHT_CUDA_INFO"
	.sectionflags	@""
	.align	4


	//----- nvinfo : EIATTR_CUDA_API_VERSION
	.align		4
        /*0000*/ 	.byte	0x04, 0x37
        /*0002*/ 	.short	(.L_936 - .L_935)
.L_935:
        /*0004*/ 	.word	0x00000082


	//----- nvinfo : EIATTR_KPARAM_INFO
	.align		4
.L_936:
        /*0008*/ 	.byte	0x04, 0x17
        /*000a*/ 	.short	(.L_938 - .L_937)
.L_937:
        /*000c*/ 	.word	0x00000000
        /*0010*/ 	.short	0x0000
        /*0012*/ 	.short	0x0000
        /*0014*/ 	.byte	0x00, 0xf0, 0x41, 0x07


	//----- nvinfo : EIATTR_SPARSE_MMA_MASK
	.align		4
.L_938:
        /*0018*/ 	.byte	0x03, 0x50
        /*001a*/ 	.short	0x0000


	//----- nvinfo : EIATTR_MAXREG_COUNT
	.align		4
        /*001c*/ 	.byte	0x03, 0x1b
        /*001e*/ 	.short	0x00ff


	//----- nvinfo : EIATTR_NUM_BARRIERS
	.align		4
        /*0020*/ 	.byte	0x02, 0x4c
        /*0022*/ 	.byte	0x01
	.zero		1


	//----- nvinfo : EIATTR_ANNOTATIONS
	.align		4
        /*0024*/ 	.byte	0x04, 0x55
        /*0026*/ 	.short	(.L_940 - .L_939)


	//   ....[0]....
.L_939:
        /* <DEDUP_REMOVED lines=131> */


	//----- nvinfo : EIATTR_MERCURY_ISA_VERSION
	.align		4
.L_940:
        /*0840*/ 	.byte	0x03, 0x5f
        /*0842*/ 	.short	0x0101


	//----- nvinfo : EIATTR_COOP_GROUP_MASK_REGIDS
	.align		4
        /*0844*/ 	.byte	0x04, 0x29
        /*0846*/ 	.short	(.L_942 - .L_941)


	//   ....[0]....
.L_941:
        /*0848*/ 	.word	0xffffffff


	//   ....[1]....
        /*084c*/ 	.word	0xffffffff


	//   ....[2]....
        /*0850*/ 	.word	0xffffffff


	//   ....[3]....
        /*0854*/ 	.word	0xffffffff


	//   ....[4]....
        /*0858*/ 	.word	0xffffffff


	//   ....[5]....
        /*085c*/ 	.word	0xffffffff


	//   ....[6]....
        /*0860*/ 	.word	0xffffffff


	//   ....[7]....
        /*0864*/ 	.word	0xffffffff


	//   ....[8]....
        /*0868*/ 	.word	0xffffffff


	//   ....[9]....
        /*086c*/ 	.word	0xffffffff


	//   ....[10]....
        /*0870*/ 	.word	0xffffffff


	//   ....[11]....
        /*0874*/ 	.word	0xffffffff


	//   ....[12]....
        /*0878*/ 	.word	0xffffffff


	//   ....[13]....
        /*087c*/ 	.word	0xffffffff


	//   ....[14]....
        /*0880*/ 	.word	0xffffffff


	//   ....[15]....
        /*0884*/ 	.word	0xffffffff


	//   ....[16]....
        /*0888*/ 	.word	0x05000004


	//   ....[17]....
        /*088c*/ 	.word	0x05000004


	//   ....[18]....
        /*0890*/ 	.word	0x05000004


	//   ....[19]....
        /*0894*/ 	.word	0x05000004


	//----- nvinfo : EIATTR_COOP_GROUP_INSTR_OFFSETS
	.align		4
.L_942:
        /*0898*/ 	.byte	0x04, 0x28
        /*089a*/ 	.short	(.L_944 - .L_943)


	//   ....[0]....
.L_943:
        /*089c*/ 	.word	0x00018c30


	//   ....[1]....
        /*08a0*/ 	.word	0x00018d00


	//   ....[2]....
        /*08a4*/ 	.word	0x00018d10


	//   ....[3]....
        /*08a8*/ 	.word	0x00018d40


	//   ....[4]....
        /*08ac*/ 	.word	0x00021210


	//   ....[5]....
        /*08b0*/ 	.word	0x000212a0


	//   ....[6]....
        /*08b4*/ 	.word	0x00021400


	//   ....[7]....
        /*08b8*/ 	.word	0x00021510


	//   ....[8]....
        /*08bc*/ 	.word	0x00027f00


	//   ....[9]....
        /*08c0*/ 	.word	0x00027f20


	//   ....[10]....
        /*08c4*/ 	.word	0x00028950


	//   ....[11]....
        /*08c8*/ 	.word	0x00028970


	//   ....[12]....
        /*08cc*/ 	.word	0x0002b060


	//   ....[13]....
        /*08d0*/ 	.word	0x0002b070


	//   ....[14]....
        /*08d4*/ 	.word	0x0002b0a0


	//   ....[15]....
        /*08d8*/ 	.word	0x0002b0b0


	//   ....[16]....
        /*08dc*/ 	.word	0x0002bf80


	//   ....[17]....
        /*08e0*/ 	.word	0x0002bff0


	//   ....[18]....
        /*08e4*/ 	.word	0x0002c060


	//   ....[19]....
        /*08e8*/ 	.word	0x0002c0c0


	//----- nvinfo : EIATTR_EXIT_INSTR_OFFSETS
	.align		4
.L_944:
        /*08ec*/ 	.byte	0x04, 0x1c
        /*08ee*/ 	.short	(.L_946 - .L_945)


	//   ....[0]....
.L_945:
        /*08f0*/ 	.word	0x00000200


	//----- nvinfo : EIATTR_CRS_STACK_SIZE
	.align		4
.L_946:
        /*08f4*/ 	.byte	0x04, 0x1e
        /*08f6*/ 	.short	(.L_948 - .L_947)
.L_947:
        /*08f8*/ 	.word	0x00000000


	//----- nvinfo : EIATTR_CBANK_PARAM_SIZE
	.align		4
.L_948:
        /*08fc*/ 	.byte	0x03, 0x19
        /*08fe*/ 	.short	0x01d0


	//----- nvinfo : EIATTR_PARAM_CBANK
	.align		4
        /*0900*/ 	.byte	0x04, 0x0a
        /*0902*/ 	.short	(.L_950 - .L_949)
	.align		4
.L_949:
        /*0904*/ 	.word	index@(.nv.constant0._ZN5flash24flash_fwd_splitkv_kernelI23Flash_fwd_kernel_traitsILi64ELi64ELi256ELi4ELb0ELb0EN7cutlass10bfloat16_tE19Flash_kernel_traitsILi64ELi64ELi256ELi4ES3_EELb1ELb0ELb0ELb0ELb0ELb0ELb1ELb1EEEvNS_16Flash_fwd_paramsE)
        /*0908*/ 	.short	0x0210
        /*090a*/ 	.short	0x01d0


	//----- nvinfo : EIATTR_SW_WAR
	.align		4
.L_950:
        /*090c*/ 	.byte	0x04, 0x36
        /*090e*/ 	.short	(.L_952 - .L_951)
.L_951:
        /*0910*/ 	.word	0x00000008
.L_952:


//--------------------- .nv.info._ZN5flash24flash_fwd_splitkv_kernelI23Flash_fwd_kernel_traitsILi64ELi64ELi256ELi4ELb0ELb0EN7cutlass10bfloat16_tE19Flash_kernel_traitsILi64ELi64ELi256ELi4ES3_EELb1ELb0ELb0ELb0ELb0ELb1ELb1ELb1EEEvNS_16Flash_fwd_paramsE --------------------------
	.section	.nv.info._ZN5flash24flash_fwd_splitkv_kernelI23Flash_fwd_kernel_traitsILi64ELi64ELi256ELi4ELb0ELb0EN7cutlass10bfloat16_tE19Flash_kernel_traitsILi64ELi64ELi256ELi4ES3_EELb1ELb0ELb0ELb0ELb0ELb1ELb1ELb1EEEvNS_16Flash_fwd_paramsE,"",@"SHT_CUDA_INFO"
	.sectionflags	@""
	.align	4


	//----- nvinfo : EIATTR_CUDA_API_VERSION
	.align		4
        /*0000*/ 	.byte	0x04, 0x37
        /*0002*/ 	.short	(.L_954 - .L_953)
.L_953:
        /*0004*/ 	.word	0x00000082


	//----- nvinfo : EIATTR_KPARAM_INFO
	.align		4
.L_954:
        /*0008*/ 	.byte	0x04, 0x17
        /*000a*/ 	.short	(.L_956 - .L_955)
.L_955:
        /*000c*/ 	.word	0x00000000
        /*0010*/ 	.short	0x0000
        /*0012*/ 	.short	0x0000
        /*0014*/ 	.byte	0x00, 0xf0, 0x41, 0x07


	//----- nvinfo : EIATTR_SPARSE_MMA_MASK
	.align		4
.L_956:
        /*0018*/ 	.byte	0x03, 0x50
        /*001a*/ 	.short	0x0000


	//----- nvinfo : EIATTR_MAXREG_COUNT
	.align		4
        /*001c*/ 	.byte	0x03, 0x1b
        /*001e*/ 	.short	0x00ff


	//----- nvinfo : EIATTR_NUM_BARRIERS
	.align		4
        /*0020*/ 	.byte	0x02, 0x4c
        /*0022*/ 	.byte	0x01
	.zero		1


	//----- nvinfo : EIATTR_ANNOTATIONS
	.align		4
        /*0024*/ 	.byte	0x04, 0x55
        /*0026*/ 	.short	(.L_958 - .L_957)


	//   ....[0]....
.L_957:
        /* <DEDUP_REMOVED lines=137> */


	//----- nvinfo : EIATTR_MERCURY_ISA_VERSION
	.align		4
.L_958:
        /*08a0*/ 	.byte	0x03, 0x5f
        /*08a2*/ 	.short	0x0101


	//----- nvinfo : EIATTR_COOP_GROUP_MASK_REGIDS
	.align		4
        /*08a4*/ 	.byte	0x04, 0x29
        /*08a6*/ 	.short	(.L_960 - .L_959)


	//   ....[0]....
.L_959:
        /*08a8*/ 	.word	0xffffffff


	//   ....[1]....
        /*08ac*/ 	.word	0xffffffff


	//   ....[2]....
        /*08b0*/ 	.word	0xffffffff


	//   ....[3]....
        /*08b4*/ 	.word	0xffffffff


	//   ....[4]....
        /*08b8*/ 	.word	0xffffffff


	//   ....[5]....
        /*08bc*/ 	.word	0xffffffff


	//   ....[6]....
        /*08c0*/ 	.word	0xffffffff


	//   ....[7]....
        /*08c4*/ 	.word	0xffffffff


	//   ....[8]....
        /*08c8*/ 	.word	0xffffffff


	//   ....[9]....
        /*08cc*/ 	.word	0xffffffff


	//   ....[10]....
        /*08d0*/ 	.word	0xffffffff


	//   ....[11]....
        /*08d4*/ 	.word	0xffffffff


	//   ....[12]....
        /*08d8*/ 	.word	0xffffffff


	//   ....[13]....
        /*08dc*/ 	.word	0xffffffff


	//   ....[14]....
        /*08e0*/ 	.word	0xffffffff


	//   ....[15]....
        /*08e4*/ 	.word	0xffffffff


	//   ....[16]....
        /*08e8*/ 	.word	0x05000004


	//   ....[17]....
        /*08ec*/ 	.word	0x05000004


	//   ....[18]....
        /*08f0*/ 	.word	0x05000004


	//   ....[19]....
        /*08f4*/ 	.word	0x05000004


	//----- nvinfo : EIATTR_COOP_GROUP_INSTR_OFFSETS
	.align		4
.L_960:
        /*08f8*/ 	.byte	0x04, 0x28
        /*08fa*/ 	.short	(.L_962 - .L_961)


	//   ....[0]....
.L_961:
        /*08fc*/ 	.word	0x00019d30


	//   ....[1]....
        /*0900*/ 	.word	0x00019db0


	//   ....[2]....
        /*0904*/ 	.word	0x00019e00


	//   ....[3]....
        /*0908*/ 	.word	0x00019e20


	//   ....[4]....
        /*090c*/ 	.word	0x000231e0


	//   ....[5]....
        /*0910*/ 	.word	0x00023200


	//   ....[6]....
        /*0914*/ 	.word	0x00023370


	//   ....[7]....
        /*0918*/ 	.word	0x00023420


	//   ....[8]....
        /*091c*/ 	.word	0x0002ae00


	//   ....[9]....
        /*0920*/ 	.word	0x0002ae20


	//   ....[10]....
        /*0924*/ 	.word	0x0002b8e0


	//   ....[11]....
        /*0928*/ 	.word	0x0002b900


	//   ....[12]....
        /*092c*/ 	.word	0x0002e030


	//   ....[13]....
        /*0930*/ 	.word	0x0002e040


	//   ....[14]....
        /*0934*/ 	.word	0x0002e070


	//   ....[15]....
        /*0938*/ 	.word	0x0002e080


	//   ....[16]....
        /*093c*/ 	.word	0x0002ef50


	//   ....[17]....
        /*0940*/ 	.word	0x0002efc0


	//   ....[18]....
        /*0944*/ 	.word	0x0002f030


	//   ....[19]....
        /*0948*/ 	.word	0x0002f090


	//----- nvinfo : EIATTR_EXIT_INSTR_OFFSETS
	.align		4
.L_962:
        /*094c*/ 	.byte	0x04, 0x1c
        /*094e*/ 	.short	(.L_964 - .L_963)


	//   ....[0]....
.L_963:
        /*0950*/ 	.word	0x00000200


	//----- nvinfo : EIATTR_CRS_STACK_SIZE
	.align		4
.L_964:
        /*0954*/ 	.byte	0x04, 0x1e
        /*0956*/ 	.short	(.L_966 - .L_965)
.L_965:
        /*0958*/ 	.word	0x00000000


	//----- nvinfo : EIATTR_CBANK_PARAM_SIZE
	.align		4
.L_966:
        /*095c*/ 	.byte	0x03, 0x19
        /*095e*/ 	.short	0x01d0


	//----- nvinfo : EIATTR_PARAM_CBANK
	.align		4
        /*0960*/ 	.byte	0x04, 0x0a
        /*0962*/ 	.short	(.L_968 - .L_967)
	.align		4
.L_967:
        /*0964*/ 	.word	index@(.nv.constant0._ZN5flash24flash_fwd_splitkv_kernelI23Flash_fwd_kernel_traitsILi64ELi64ELi256ELi4ELb0ELb0EN7cutlass10bfloat16_tE19Flash_kernel_traitsILi64ELi64ELi256ELi4ES3_EELb1ELb0ELb0ELb0ELb0ELb1ELb1ELb1EEEvNS_16Flash_fwd_paramsE)
        /*0968*/ 	.short	0x0210
        /*096a*/ 	.short	0x01d0


	//----- nvinfo : EIATTR_SW_WAR
	.align		4
.L_968:
        /*096c*/ 	.byte	0x04, 0x36
        /*096e*/ 	.short	(.L_970 - .L_969)
.L_969:
        /*0970*/ 	.word	0x00000008
.L_970:


//--------------------- .nv.info._ZN5flash24flash_fwd_splitkv_kernelI23Flash_fwd_kernel_traitsILi64ELi64ELi256ELi4ELb0ELb0EN7cutlass10bfloat16_tE19Flash_kernel_traitsILi64ELi64ELi256ELi4ES3_EELb1ELb0ELb0ELb1ELb1ELb0ELb0ELb0EEEvNS_16Flash_fwd_paramsE --------------------------
	.section	.nv.info._ZN5flash24flash_fwd_splitkv_kernelI23Flash_fwd_kernel_traitsILi64ELi64ELi256ELi4ELb0ELb0EN7cutlass10bfloat16_tE19Flash_kernel_traitsILi64ELi64ELi256ELi4ES3_EELb1ELb0ELb0ELb1ELb1ELb0ELb0ELb0EEEvNS_16Flash_fwd_paramsE,"",@"SHT_CUDA_INFO"
	.sectionflags	@""
	.align	4


	//----- nvinfo : EIATTR_CUDA_API_VERSION
	.align		4
        /*0000*/ 	.byte	0x04, 0x37
        /*0002*/ 	.short	(.L_972 - .L_971)
.L_971:
        /*0004*/ 	.word	0x00000082


	//----- nvinfo : EIATTR_KPARAM_INFO
	.align		4
.L_972:
        /*0008*/ 	.byte	0x04, 0x17
        /*000a*/ 	.short	(.L_974 - .L_973)
.L_973:
        /*000c*/ 	.word	0x00000000
        /*0010*/ 	.short	0x0000
        /*0012*/ 	.short	0x0000
        /*0014*/ 	.byte	0x00, 0xf0, 0x41, 0x07


	//----- nvinfo : EIATTR_SPARSE_MMA_MASK
	.align		4
.L_974:
        /*0018*/ 	.byte	0x03, 0x50
        /*001a*/ 	.short	0x0000


	//----- nvinfo : EIATTR_MAXREG_COUNT
	.align		4
        /*001c*/ 	.byte	0x03, 0x1b
        /*001e*/ 	.short	0x00ff


	//----- nvinfo : EIATTR_NUM_BARRIERS
	.align		4
        /*0020*/ 	.byte	0x02, 0x4c
        /*0022*/ 	.byte	0x01
	.zero		1


	//----- nvinfo : EIATTR_MERCURY_ISA_VERSION
	.align		4
        /*0024*/ 	.byte	0x03, 0x5f
        /*0026*/ 	.short	0x0101


	//----- nvinfo : EIATTR_COOP_GROUP_MASK_REGIDS
	.align		4
        /*0028*/ 	.byte	0x04, 0x29
        /*002a*/ 	.short	(.L_976 - .L_975)


	//   ....[0]....
.L_975:
        /*002c*/ 	.word	0xffffffff


	//   ....[1]....
        /*0030*/ 	.word	0xffffffff


	//   ....[2]....
        /*0034*/ 	.word	0xffffffff


	//   ....[3]....
        /*0038*/ 	.word	0xffffffff


	//   ....[4]....
        /*003c*/ 	.word	0xffffffff


	//   ....[5]....
        /*0040*/ 	.word	0xffffffff


	//   ....[6]....
        /*0044*/ 	.word	0xffffffff


	//   ....[7]....
        /*0048*/ 	.word	0xffffffff


	//   ....[8]....
        /*004c*/ 	.word	0xffffffff


	//   ....[9]....
        /*0050*/ 	.word	0xffffffff


	//   ....[10]....
        /*0054*/ 	.word	0xffffffff


	//   ....[11]....
        /*0058*/ 	.word	0xffffffff


	//----- nvinfo : EIATTR_COOP_GROUP_INSTR_OFFSETS
	.align		4
.L_976:
        /*005c*/ 	.byte	0x04, 0x28
        /*005e*/ 	.short	(.L_978 - .L_977)


	//   ....[0]....
.L_977:
        /*0060*/ 	.word	0x00005260


	//   ....[1]....
        /*0064*/ 	.word	0x000052f0


	//   ....[2]....
        /*0068*/ 	.word	0x00005310


	//   ....[3]....
        /*006c*/ 	.word	0x00005450


	//   ....[4]....
        /*0070*/ 	.word	0x0000a000


	//   ....[5]....
        /*0074*/ 	.word	0x0000a010


	//   ....[6]....
        /*0078*/ 	.word	0x0000a040


	//   ....[7]....
        /*007c*/ 	.word	0x0000a050


	//   ....[8]....
        /*0080*/ 	.word	0x0000cba0


	//   ....[9]....
        /*0084*/ 	.word	0x0000cbe0


	//   ....[10]....
        /*0088*/ 	.word	0x0000cc40


	//   ....[11]....
        /*008c*/ 	.word	0x0000cc50


	//----- nvinfo : EIATTR_EXIT_INSTR_OFFSETS
	.align		4
.L_978:
        /*0090*/ 	.byte	0x04, 0x1c
        /*0092*/ 	.short	(.L_980 - .L_979)


	//   ....[0]....
.L_979:
        /*0094*/ 	.word	0x000001a0


	//   ....[1]....
        /*0098*/ 	.word	0x00000770


	//   ....[2]....
        /*009c*/ 	.word	0x000007a0


	//   ....[3]....
        /*00a0*/ 	.word	0x0000d9e0


	//----- nvinfo : EIATTR_CRS_STACK_SIZE
	.align		4
.L_980:
        /*00a4*/ 	.byte	0x04, 0x1e
        /*00a6*/ 	.short	(.L_982 - .L_981)
.L_981:
        /*00a8*/ 	.word	0x00000000


	//----- nvinfo : EIATTR_CBANK_PARAM_SIZE
	.align		4
.L_982:
        /*00ac*/ 	.byte	0x03, 0x19
        /*00ae*/ 	.short	0x01d0


	//----- nvinfo : EIATTR_PARAM_CBANK
	.align		4
        /*00b0*/ 	.byte	0x04, 0x0a
        /*00b2*/ 	.short	(.L_984 - .L_983)
	.align		4
.L_983:
        /*00b4*/ 	.word	index@(.nv.constant0._ZN5flash24flash_fwd_splitkv_kernelI23Flash_fwd_kernel_traitsILi64ELi64ELi256ELi4ELb0ELb0EN7cutlass10bfloat16_tE19Flash_kernel_traitsILi64ELi64ELi256ELi4ES3_EELb1ELb0ELb0ELb1ELb1ELb0ELb0ELb0EEEvNS_16Flash_fwd_paramsE)
        /*00b8*/ 	.short	0x0210
        /*00ba*/ 	.short	0x01d0


	//----- nvinfo : EIATTR_SW_WAR
	.align		4
.L_984:
        /*00bc*/ 	.byte	0x04, 0x36
        /*00be*/ 	.short	(.L_986 - .L_985)
.L_985:
        /*00c0*/ 	.word	0x00000008
.L_986:


//--------------------- .nv.info._ZN5flash24flash_fwd_splitkv_kernelI23Flash_fwd_kernel_traitsILi64ELi64ELi256ELi4ELb0ELb0EN7cutlass10bfloat16_tE19Flash_kernel_traitsILi64ELi64ELi256ELi4ES3_EELb1ELb0ELb0ELb1ELb1ELb1ELb0ELb0EEEvNS_16Flash_fwd_paramsE --------------------------
	.section	.nv.info._ZN5flash24flash_fwd_splitkv_kernelI23Flash_fwd_kernel_traitsILi64ELi64ELi256ELi4ELb0ELb0EN7cutlass10bfloat16_tE19Flash_kernel_traitsILi64ELi64ELi256ELi4ES3_EELb1ELb0ELb0ELb1ELb1ELb1ELb0ELb0EEEvNS_16Flash_fwd_paramsE,"",@"SHT_CUDA_INFO"
	.sectionflags	@""
	.align	4


	//----- nvinfo : EIATTR_CUDA_API_VERSION
	.align		4
        /*0000*/ 	.byte	0x04, 0x37
        /*0002*/ 	.short	(.L_988 - .L_987)
.L_987:
        /*0004*/ 	.word	0x00000082


	//----- nvinfo : EIATTR_KPARAM_INFO
	.align		4
.L_988:
        /*0008*/ 	.byte	0x04, 0x17
        /*000a*/ 	.short	(.L_990 - .L_989)
.L_989:
        /*000c*/ 	.word	0x00000000
        /*0010*/ 	.short	0x0000
        /*0012*/ 	.short	0x0000
        /*0014*/ 	.byte	0x00, 0xf0, 0x41, 0x07


	//----- nvinfo : EIATTR_SPARSE_MMA_MASK
	.align		4
.L_990:
        /*0018*/ 	.byte	0x03, 0x50
        /*001a*/ 	.short	0x0000


	//----- nvinfo : EIATTR_MAXREG_COUNT
	.align		4
        /*001c*/ 	.byte	0x03, 0x1b
        /*001e*/ 	.short	0x00ff


	//----- nvinfo : EIATTR_NUM_BARRIERS
	.align		4
        /*0020*/ 	.byte	0x02, 0x4c
        /*0022*/ 	.byte	0x01
	.zero		1


	//----- nvinfo : EIATTR_ANNOTATIONS
	.align		4
        /*0024*/ 	.byte	0x04, 0x55
        /*0026*/ 	.short	(.L_992 - .L_991)


	//   ....[0]....
.L_991:
        /* <DEDUP_REMOVED lines=11> */


	//----- nvinfo : EIATTR_MERCURY_ISA_VERSION
	.align		4
.L_992:
        /*00c8*/ 	.byte	0x03, 0x5f
        /*00ca*/ 	.short	0x0101


	//----- nvinfo : EIATTR_COOP_GROUP_MASK_REGIDS
	.align		4
        /*00cc*/ 	.byte	0x04, 0x29
        /*00ce*/ 	.short	(.L_994 - .L_993)


	//   ....[0]....
.L_993:
        /*00d0*/ 	.word	0xffffffff


	//   ....[1]....
        /*00d4*/ 	.word	0xffffffff


	//   ....[2]....
        /*00d8*/ 	.word	0xffffffff


	//   ....[3]....
        /*00dc*/ 	.word	0xffffffff


	//   ....[4]....
        /*00e0*/ 	.word	0xffffffff


	//   ....[5]....
        /*00e4*/ 	.word	0xffffffff


	//   ....[6]....
        /*00e8*/ 	.word	0xffffffff


	//   ....[7]....
        /*00ec*/ 	.word	0xffffffff


	//   ....[8]....
        /*00f0*/ 	.word	0xffffffff


	//   ....[9]....
        /*00f4*/ 	.word	0xffffffff


	//   ....[10]....
        /*00f8*/ 	.word	0xffffffff


	//   ....[11]....
        /*00fc*/ 	.word	0xffffffff


	//----- nvinfo : EIATTR_COOP_GROUP_INSTR_OFFSETS
	.align		4
.L_994:
        /*0100*/ 	.byte	0x04, 0x28
        /*0102*/ 	.short	(.L_996 - .L_995)


	//   ....[0]....
.L_995:
        /*0104*/ 	.word	0x00006290


	//   ....[1]....
        /*0108*/ 	.word	0x00006320


	//   ....[2]....
        /*010c*/ 	.word	0x000064c0


	//   ....[3]....
        /*0110*/ 	.word	0x00006510


	//   ....[4]....
        /*0114*/ 	.word	0x0000c3f0


	//   ....[5]....
        /*0118*/ 	.word	0x0000c410


	//   ....[6]....
        /*011c*/ 	.word	0x0000c440


	//   ....[7]....
        /*0120*/ 	.word	0x0000c450


	//   ....[8]....
        /*0124*/ 	.word	0x0000f180


	//   ....[9]....
        /*0128*/ 	.word	0x0000f190


	//   ....[10]....
        /*012c*/ 	.word	0x0000f1c0


	//   ....[11]....
        /*0130*/ 	.word	0x0000f1d0


	//----- nvinfo : EIATTR_EXIT_INSTR_OFFSETS
	.align		4
.L_996:
        /*0134*/ 	.byte	0x04, 0x1c
        /*0136*/ 	.short	(.L_998 - .L_997)


	//   ....[0]....
.L_997:
        /*0138*/ 	.word	0x000001b0


	//   ....[1]....
        /*013c*/ 	.word	0x00000770


	//   ....[2]....
        /*0140*/ 	.word	0x000007a0


	//   ....[3]....
        /*0144*/ 	.word	0x0000ff40


	//----- nvinfo : EIATTR_CRS_STACK_SIZE
	.align		4
.L_998:
        /*0148*/ 	.byte	0x04, 0x1e
        /*014a*/ 	.short	(.L_1000 - .L_999)
.L_999:
        /*014c*/ 	.word	0x00000000


	//----- nvinfo : EIATTR_CBANK_PARAM_SIZE
	.align		4
.L_1000:
        /*0150*/ 	.byte	0x03, 0x19
        /*0152*/ 	.short	0x01d0


	//----- nvinfo : EIATTR_PARAM_CBANK
	.align		4
        /*0154*/ 	.byte	0x04, 0x0a
        /*0156*/ 	.short	(.L_1002 - .L_1001)
	.align		4
.L_1001:
        /*0158*/ 	.word	index@(.nv.constant0._ZN5flash24flash_fwd_splitkv_kernelI23Flash_fwd_kernel_traitsILi64ELi64ELi256ELi4ELb0ELb0EN7cutlass10bfloat16_tE19Flash_kernel_traitsILi64ELi64ELi256ELi4ES3_EELb1ELb0ELb0ELb1ELb1ELb1ELb0ELb0EEEvNS_16Flash_fwd_paramsE)
        /*015c*/ 	.short	0x0210
        /*015e*/ 	.short	0x01d0


	//----- nvinfo : EIATTR_SW_WAR
	.align		4
.L_1002:
        /*0160*/ 	.byte	0x04, 0x36
        /*0162*/ 	.short	(.L_1004 - .L_1003)
.L_1003:
        /*0164*/ 	.word	0x00000008
.L_1004:


//--------------------- .nv.info._ZN5flash24flash_fwd_splitkv_kernelI23Flash_fwd_kernel_traitsILi64ELi64ELi256ELi4ELb0ELb0EN7cutlass10bfloat16_tE19Flash_kernel_traitsILi64ELi64ELi256ELi4ES3_EELb1ELb0ELb0ELb1ELb1ELb0ELb1ELb0EEEvNS_16Flash_fwd_paramsE --------------------------
	.section	.nv.info._ZN5flash24flash_fwd_splitkv_kernelI23Flash_fwd_kernel_traitsILi64ELi64ELi256ELi4ELb0ELb0EN7cutlass10bfloat16_tE19Flash_kernel_traitsILi64ELi64ELi256ELi4ES3_EELb1ELb0ELb0ELb1ELb1ELb0ELb1ELb0EEEvNS_16Flash_fwd_paramsE,"",@"SHT_CUDA_INFO"
	.sectionflags	@""
	.align	4


	//----- nvinfo : EIATTR_CUDA_API_VERSION
	.align		4
        /*0000*/ 	.byte	0x04, 0x37
        /*0002*/ 	.short	(.L_1006 - .L_1005)
.L_1005:
        /*0004*/ 	.word	0x00000082


	//----- nvinfo : EIATTR_KPARAM_INFO
	.align		4
.L_1006:
        /*0008*/ 	.byte	0x04, 0x17
        /*000a*/ 	.short	(.L_1008 - .L_1007)
.L_1007:
        /*000c*/ 	.word	0x00000000
        /*0010*/ 	.short	0x0000
        /*0012*/ 	.short	0x0000
        /*0014*/ 	.byte	0x00, 0xf0, 0x41, 0x07


	//----- nvinfo : EIATTR_SPARSE_MMA_MASK
	.align		4
.L_1008:
        /*0018*/ 	.byte	0x03, 0x50
        /*001a*/ 	.short	0x0000


	//----- nvinfo : EIATTR_MAXREG_COUNT
	.align		4
        /*001c*/ 	.byte	0x03, 0x1b
        /*001e*/ 	.short	0x00ff


	//----- nvinfo : EIATTR_NUM_BARRIERS
	.align		4
        /*0020*/ 	.byte	0x02, 0x4c
        /*0022*/ 	.byte	0x01
	.zero		1


	//----- nvinfo : EIATTR_ANNOTATIONS
	.align		4
        /*0024*/ 	.byte	0x04, 0x55
        /*0026*/ 	.short	(.L_1010 - .L_1009)


	//   ....[0]....
.L_1009:
        /*0028*/ 	.word	0x00000001
        /*002c*/ 	.byte	0x30, 0x32, 0x00, 0x00, 0x01, 0x00, 0x00, 0x00, 0x60, 0x32, 0x00, 0x00, 0x01, 0x00, 0x00, 0x00
        /*003c*/ 	.byte	0x10, 0x33, 0x00, 0x00, 0x01, 0x00, 0x00, 0x00, 0x60, 0x33, 0x00, 0x00, 0x01, 0x00, 0x00, 0x00
        /*004c*/ 	.byte	0xd0, 0x33, 0x00, 0x00, 0x01, 0x00, 0x00, 0x00, 0x40, 0x34, 0x00, 0x00, 0x01, 0x00, 0x00, 0x00
        /*005c*/ 	.byte	0x40, 0x4d, 0x00, 0x00, 0x01, 0x00, 0x00, 0x00, 0x70, 0x4d, 0x00, 0x00, 0x01, 0x00, 0x00, 0x00
        /*006c*/ 	.byte	0x80, 0x4d, 0x00, 0x00, 0x01, 0x00, 0x00, 0x00, 0x90, 0x4d, 0x00, 0x00, 0x01, 0x00, 0x00, 0x00
        /*007c*/ 	.byte	0xa0, 0x4d, 0x00, 0x00, 0x01, 0x00, 0x00, 0x00, 0xb0, 0x4d, 0x00, 0x00


	//----- nvinfo : EIATTR_MERCURY_ISA_VERSION
	.align		4
.L_1010:
        /*0088*/ 	.byte	0x03, 0x5f
        /*008a*/ 	.short	0x0101


	//----- nvinfo : EIATTR_COOP_GROUP_MASK_REGIDS
	.align		4
        /*008c*/ 	.byte	0x04, 0x29
        /*008e*/ 	.short	(.L_1012 - .L_1011)


	//   ....[0]....
.L_1011:
        /*0090*/ 	.word	0xffffffff


	//   ....[1]....
        /*0094*/ 	.word	0xffffffff


	//   ....[2]....
        /*0098*/ 	.word	0xffffffff


	//   ....[3]....
        /*009c*/ 	.word	0xffffffff


	//   ....[4]....
        /*00a0*/ 	.word	0xffffffff


	//   ....[5]....
        /*00a4*/ 	.word	0xffffffff


	//   ....[6]....
        /*00a8*/ 	.word	0xffffffff


	//   ....[7]....
        /*00ac*/ 	.word	0xffffffff


	//   ....[8]....
        /*00b0*/ 	.word	0xffffffff


	//   ....[9]....
        /*00b4*/ 	.word	0xffffffff


	//   ....[10]....
        /*00b8*/ 	.word	0xffffffff


	//   ....[11]....
        /*00bc*/ 	.word	0xffffffff


	//----- nvinfo : EIATTR_COOP_GROUP_INSTR_OFFSETS
	.align		4
.L_1012:
        /*00c0*/ 	.byte	0x04, 0x28
        /*00c2*/ 	.short	(.L_1014 - .L_1013)


	//   ....[0]....
.L_1013:
        /*00c4*/ 	.word	0x00005590


	//   ....[1]....
        /*00c8*/ 	.word	0x000055b0


	//   ....[2]....
        /*00cc*/ 	.word	0x00005620


	//   ....[3]....
        /*00d0*/ 	.word	0x00005810


	//   ....[4]....
        /*00d4*/ 	.word	0x0000a340


	//   ....[5]....
        /*00d8*/ 	.word	0x0000a350


	//   ....[6]....
        /*00dc*/ 	.word	0x0000a380


	//   ....[7]....
        /*00e0*/ 	.word	0x0000a390


	//   ....[8]....
        /*00e4*/ 	.word	0x0000cee0


	//   ....[9]....
        /*00e8*/ 	.word	0x0000cf20


	//   ....[10]....
        /*00ec*/ 	.word	0x0000cfb0


	//   ....[11]....
        /*00f0*/ 	.word	0x0000cfc0


	//----- nvinfo : EIATTR_EXIT_INSTR_OFFSETS
	.align		4
.L_1014:
        /*00f4*/ 	.byte	0x04, 0x1c
        /*00f6*/ 	.short	(.L_1016 - .L_1015)


	//   ....[0]....
.L_1015:
        /*00f8*/ 	.word	0x000002a0


	//   ....[1]....
        /*00fc*/ 	.word	0x00000a30


	//   ....[2]....
        /*0100*/ 	.word	0x00000a60


	//   ....[3]....
        /*0104*/ 	.word	0x0000db00


	//----- nvinfo : EIATTR_CRS_STACK_SIZE
	.align		4
.L_1016:
        /*0108*/ 	.byte	0x04, 0x1e
        /*010a*/ 	.short	(.L_1018 - .L_1017)
.L_1017:
        /*010c*/ 	.word	0x00000000


	//----- nvinfo : EIATTR_CBANK_PARAM_SIZE
	.align		4
.L_1018:
        /*0110*/ 	.byte	0x03, 0x19
        /*0112*/ 	.short	0x01d0


	//----- nvinfo : EIATTR_PARAM_CBANK
	.align		4
        /*0114*/ 	.byte	0x04, 0x0a
        /*0116*/ 	.short	(.L_1020 - .L_1019)
	.align		4
.L_1019:
        /*0118*/ 	.word	index@(.nv.constant0._ZN5flash24flash_fwd_splitkv_kernelI23Flash_fwd_kernel_traitsILi64ELi64ELi256ELi4ELb0ELb0EN7cutlass10bfloat16_tE19Flash_kernel_traitsILi64ELi64ELi256ELi4ES3_EELb1ELb0ELb0ELb1ELb1ELb0ELb1ELb0EEEvNS_16Flash_fwd_paramsE)
        /*011c*/ 	.short	0x0210
        /*011e*/ 	.short	0x01d0


	//----- nvinfo : EIATTR_SW_WAR
	.align		4
.L_1020:
        /*0120*/ 	.byte	0x04, 0x36
        /*0122*/ 	.short	(.L_1022 - .L_1021)
.L_1021:
        /*0124*/ 	.word	0x00000008
.L_1022:


//--------------------- .nv.info._ZN5flash24flash_fwd_splitkv_kernelI23Flash_fwd_kernel_traitsILi64ELi64ELi256ELi4ELb0ELb0EN7cutlass10bfloat16_tE19Flash_kernel_traitsILi64ELi64ELi256ELi4ES3_EELb1ELb0ELb0ELb1ELb1ELb1ELb1ELb0EEEvNS_16Flash_fwd_paramsE --------------------------
	.section	.nv.info._ZN5flash24flash_fwd_splitkv_kernelI23Flash_fwd_kernel_traitsILi64ELi64ELi256ELi4ELb0ELb0EN7cutlass10bfloat16_tE19Flash_kernel_traitsILi64ELi64ELi256ELi4ES3_EELb1ELb0ELb0ELb1ELb1ELb1ELb1ELb0EEEvNS_16Flash_fwd_paramsE,"",@"SHT_CUDA_INFO"
	.sectionflags	@""
	.align	4


	//----- nvinfo : EIATTR_CUDA_API_VERSION
	.align		4
        /*0000*/ 	.byte	0x04, 0x37
        /*0002*/ 	.short	(.L_1024 - .L_1023)
.L_1023:
        /*0004*/ 	.word	0x00000082


	//----- nvinfo : EIATTR_KPARAM_INFO
	.align		4
.L_1024:
        /*0008*/ 	.byte	0x04, 0x17
        /*000a*/ 	.short	(.L_1026 - .L_1025)
.L_1025:
        /*000c*/ 	.word	0x00000000
        /*0010*/ 	.short	0x0000
        /*0012*/ 	.short	0x0000
        /*0014*/ 	.byte	0x00, 0xf0, 0x41, 0x07


	//----- nvinfo : EIATTR_SPARSE_MMA_MASK
	.align		4
.L_1026:
        /*0018*/ 	.byte	0x03, 0x50
        /*001a*/ 	.short	0x0000


	//----- nvinfo : EIATTR_MAXREG_COUNT
	.align		4
        /*001c*/ 	.byte	0x03, 0x1b
        /*001e*/ 	.short	0x00ff


	//----- nvinfo : EIATTR_NUM_BARRIERS
	.align		4
        /*0020*/ 	.byte	0x02, 0x4c
        /*0022*/ 	.byte	0x01
	.zero		1


	//----- nvinfo : EIATTR_ANNOTATIONS
	.align		4
        /*0024*/ 	.byte	0x04, 0x55
        /*0026*/ 	.short	(.L_1028 - .L_1027)


	//   ....[0]....
.L_1027:
        /* <DEDUP_REMOVED lines=16> */


	//----- nvinfo : EIATTR_MERCURY_ISA_VERSION
	.align		4
.L_1028:
        /*0118*/ 	.byte	0x03, 0x5f
        /*011a*/ 	.short	0x0101


	//----- nvinfo : EIATTR_COOP_GROUP_MASK_REGIDS
	.align		4
        /*011c*/ 	.byte	0x04, 0x29
        /*011e*/ 	.short	(.L_1030 - .L_1029)


	//   ....[0]....
.L_1029:
        /*0120*/ 	.word	0xffffffff


	//   ....[1]....
        /*0124*/ 	.word	0xffffffff


	//   ....[2]....
        /*0128*/ 	.word	0xffffffff


	//   ....[3]....
        /*012c*/ 	.word	0xffffffff


	//   ....[4]....
        /*0130*/ 	.word	0xffffffff


	//   ....[5]....
        /*0134*/ 	.word	0xffffffff


	//   ....[6]....
        /*0138*/ 	.word	0xffffffff


	//   ....[7]....
        /*013c*/ 	.word	0xffffffff


	//   ....[8]....
        /*0140*/ 	.word	0xffffffff


	//   ....[9]....
        /*0144*/ 	.word	0xffffffff


	//   ....[10]....
        /*0148*/ 	.word	0xffffffff


	//   ....[11]....
        /*014c*/ 	.word	0xffffffff


	//----- nvinfo : EIATTR_COOP_GROUP_INSTR_OFFSETS
	.align		4
.L_1030:
        /*0150*/ 	.byte	0x04, 0x28
        /*0152*/ 	.short	(.L_1032 - .L_1031)


	//   ....[0]....
.L_1031:
        /*0154*/ 	.word	0x000065e0


	//   ....[1]....
        /*0158*/ 	.word	0x00006670


	//   ....[2]....
        /*015c*/ 	.word	0x000067f0


	//   ....[3]....
        /*0160*/ 	.word	0x00006900


	//   ....[4]....
        /*0164*/ 	.word	0x0000c710


	//   ....[5]....
        /*0168*/ 	.word	0x0000c730


	//   ....[6]....
        /*016c*/ 	.word	0x0000c760


	//   ....[7]....
        /*0170*/ 	.word	0x0000c770


	//   ....[8]....
        /*0174*/ 	.word	0x0000f510


	//   ....[9]....
        /*0178*/ 	.word	0x0000f520


	//   ....[10]....
        /*017c*/ 	.word	0x0000f540


	//   ....[11]....
        /*0180*/ 	.word	0x0000f560


	//----- nvinfo : EIATTR_EXIT_INSTR_OFFSETS
	.align		4
.L_1032:
        /*0184*/ 	.byte	0x04, 0x1c
        /*0186*/ 	.short	(.L_1034 - .L_1033)


	//   ....[0]....
.L_1033:
        /*0188*/ 	.word	0x000002b0


	//   ....[1]....
        /*018c*/ 	.word	0x00000a80


	//   ....[2]....
        /*0190*/ 	.word	0x00000ab0


	//   ....[3]....
        /*0194*/ 	.word	0x00010050


	//----- nvinfo : EIATTR_CRS_STACK_SIZE
	.align		4
.L_1034:
        /*0198*/ 	.byte	0x04, 0x1e
        /*019a*/ 	.short	(.L_1036 - .L_1035)
.L_1035:
        /*019c*/ 	.word	0x00000000


	//----- nvinfo : EIATTR_CBANK_PARAM_SIZE
	.align		4
.L_1036:
        /*01a0*/ 	.byte	0x03, 0x19
        /*01a2*/ 	.short	0x01d0


	//----- nvinfo : EIATTR_PARAM_CBANK
	.align		4
        /*01a4*/ 	.byte	0x04, 0x0a
        /*01a6*/ 	.short	(.L_1038 - .L_1037)
	.align		4
.L_1037:
        /*01a8*/ 	.word	index@(.nv.constant0._ZN5flash24flash_fwd_splitkv_kernelI23Flash_fwd_kernel_traitsILi64ELi64ELi256ELi4ELb0ELb0EN7cutlass10bfloat16_tE19Flash_kernel_traitsILi64ELi64ELi256ELi4ES3_EELb1ELb0ELb0ELb1ELb1ELb1ELb1ELb0EEEvNS_16Flash_fwd_paramsE)
        /*01ac*/ 	.short	0x0210
        /*01ae*/ 	.short	0x01d0


	//----- nvinfo : EIATTR_SW_WAR
	.align		4
.L_1038:
        /*01b0*/ 	.byte	0x04, 0x36
        /*01b2*/ 	.short	(.L_1040 - .L_1039)
.L_1039:
        /*01b4*/ 	.word	0x00000008
.L_1040:


//--------------------- .nv.info._ZN5flash24flash_fwd_splitkv_kernelI23Flash_fwd_kernel_traitsILi64ELi64ELi256ELi4ELb0ELb0EN7cutlass10bfloat16_tE19Flash_kernel_traitsILi64ELi64ELi256ELi4ES3_EELb1ELb0ELb0ELb0ELb1ELb0ELb0ELb0EEEvNS_16Flash_fwd_paramsE --------------------------
	.section	.nv.info._ZN5flash24flash_fwd_splitkv_kernelI23Flash_fwd_kernel_traitsILi64ELi64ELi256ELi4ELb0ELb0EN7cutlass10bfloat16_tE19Flash_kernel_traitsILi64ELi64ELi256ELi4ES3_EELb1ELb0ELb0ELb0ELb1ELb0ELb0ELb0EEEvNS_16Flash_fwd_paramsE,"",@"SHT_CUDA_INFO"
	.sectionflags	@""
	.align	4


	//----- nvinfo : EIATTR_CUDA_API_VERSION
	.align		4
        /*0000*/ 	.byte	0x04, 0x37
        /*0002*/ 	.short	(.L_1042 - .L_1041)
.L_1041:
        /*0004*/ 	.word	0x00000082


	//----- nvinfo : EIATTR_KPARAM_INFO
	.align		4
.L_1042:
        /*0008*/ 	.byte	0x04, 0x17
        /*000a*/ 	.short	(.L_1044 - .L_1043)
.L_1043:
        /*000c*/ 	.word	0x00000000
        /*0010*/ 	.short	0x0000
        /*0012*/ 	.short	0x0000
        /*0014*/ 	.byte	0x00, 0xf0, 0x41, 0x07


	//----- nvinfo : EIATTR_SPARSE_MMA_MASK
	.align		4
.L_1044:
        /*0018*/ 	.byte	0x03, 0x50
        /*001a*/ 	.short	0x0000


	//----- nvinfo : EIATTR_MAXREG_COUNT
	.align		4
        /*001c*/ 	.byte	0x03, 0x1b
        /*001e*/ 	.short	0x00ff


	//----- nvinfo : EIATTR_NUM_BARRIERS
	.align		4
        /*0020*/ 	.byte	0x02, 0x4c
        /*0022*/ 	.byte	0x01
	.zero		1


	//----- nvinfo : EIATTR_ANNOTATIONS
	.align		4
        /*0024*/ 	.byte	0x04, 0x55
        /*0026*/ 	.short	(.L_1046 - .L_1045)


	//   ....[0]....
.L_1045:
        /*0028*/ 	.word	0x00000001
        /*002c*/ 	.byte	0x30, 0x9d, 0x00, 0x00, 0x01, 0x00, 0x00, 0x00, 0x80, 0x9d, 0x00, 0x00, 0x01, 0x00, 0x00, 0x00
        /*003c*/ 	.byte	0xa0, 0xd0, 0x00, 0x00, 0x01, 0x00, 0x00, 0x00, 0xd0, 0xd0, 0x00, 0x00, 0x01, 0x00, 0x00, 0x00
        /*004c*/ 	.byte	0x40, 0x04, 0x01, 0x00, 0x01, 0x00, 0x00, 0x00, 0x60, 0x04, 0x01, 0x00, 0x01, 0x00, 0x00, 0x00
        /*005c*/ 	.byte	0xc0, 0x05, 0x01, 0x00, 0x01, 0x00, 0x00, 0x00, 0x10, 0x06, 0x01, 0x00, 0x01, 0x00, 0x00, 0x00
        /*006c*/ 	.byte	0x70, 0x22, 0x01, 0x00, 0x01, 0x00, 0x00, 0x00, 0xb0, 0x22, 0x01, 0x00, 0x01, 0x00, 0x00, 0x00
        /*007c*/ 	.byte	0xe0, 0x55, 0x01, 0x00, 0x01, 0x00, 0x00, 0x00, 0x10, 0x56, 0x01, 0x00, 0x01, 0x00, 0x00, 0x00
        /*008c*/ 	.byte	0x40, 0x56, 0x01, 0x00, 0x01, 0x00, 0x00, 0x00, 0x50, 0x56, 0x01, 0x00


	//----- nvinfo : EIATTR_MERCURY_ISA_VERSION
	.align		4
.L_1046:
        /*0098*/ 	.byte	0x03, 0x5f
        /*009a*/ 	.short	0x0101


	//----- nvinfo : EIATTR_INT_WARP_WIDE_INSTR_OFFSETS
	.align		4
        /*009c*/ 	.byte	0x04, 0x31
        /*009e*/ 	.short	(.L_1048 - .L_1047)


	//   ....[0]....
.L_1047:
        /*00a0*/ 	.word	0x000023d0


	//   ....[1]....
        /*00a4*/ 	.word	0x00002710


	//   ....[2]....
        /*00a8*/ 	.word	0x00002770


	//   ....[3]....
        /*00ac*/ 	.word	0x00002900


	//   ....[4]....
        /*00b0*/ 	.word	0x00002a10


	//   ....[5]....
        /*00b4*/ 	.word	0x00002b60


	//   ....[6]....
        /*00b8*/ 	.word	0x00002d70


	//   ....[7]....
        /*00bc*/ 	.word	0x00002e70


	//   ....[8]....
        /*00c0*/ 	.word	0x00002e90


	//   ....[9]....
        /*00c4*/ 	.word	0x00002f30


	//   ....[10]....
        /*00c8*/ 	.word	0x000031d0


	//   ....[11]....
        /*00cc*/ 	.word	0x00003280


	//   ....[12]....
        /*00d0*/ 	.word	0x00003500


	//   ....[13]....
        /*00d4*/ 	.word	0x000035a0


	//   ....[14]....
        /*00d8*/ 	.word	0x00003690


	//   ....[15]....
        /*00dc*/ 	.word	0x00003840


	//   ....[16]....
        /*00e0*/ 	.word	0x000038f0


	//   ....[17]....
        /*00e4*/ 	.word	0x000039b0


	//   ....[18]....
        /*00e8*/ 	.word	0x00003a00


	//   ....[19]....
        /*00ec*/ 	.word	0x00003c90


	//   ....[20]....
        /*00f0*/ 	.word	0x00003d10


	//   ....[21]....
        /*00f4*/ 	.word	0x00003ef0


	//----- nvinfo : EIATTR_COOP_GROUP_MASK_REGIDS
	.align		4
.L_1048:
        /*00f8*/ 	.byte	0x04, 0x29
        /*00fa*/ 	.short	(.L_1050 - .L_1049)


	//   ....[0]....
.L_1049:
        /*00fc*/ 	.word	0xffffffff


	//   ....[1]....
        /*0100*/ 	.word	0xffffffff


	//   ....[2]....
        /*0104*/ 	.word	0xffffffff


	//   ....[3]....
        /*0108*/ 	.word	0xffffffff


	//   ....[4]....
        /*010c*/ 	.word	0xffffffff


	//   ....[5]....
        /*0110*/ 	.word	0xffffffff


	//   ....[6]....
        /*0114*/ 	.word	0xffffffff


	//   ....[7]....
        /*0118*/ 	.word	0xffffffff


	//   ....[8]....
        /*011c*/ 	.word	0xffffffff


	//   ....[9]....
        /*0120*/ 	.word	0xffffffff


	//   ....[10]....
        /*0124*/ 	.word	0xffffffff


	//   ....[11]....
        /*0128*/ 	.word	0xffffffff


	//   ....[12]....
        /*012c*/ 	.word	0xffffffff


	//   ....[13]....
        /*0130*/ 	.word	0xffffffff


	//   ....[14]....
        /*0134*/ 	.word	0xffffffff


	//   ....[15]....
        /*0138*/ 	.word	0xffffffff


	//----- nvinfo : EIATTR_COOP_GROUP_INSTR_OFFSETS
	.align		4
.L_1050:
        /*013c*/ 	.byte	0x04, 0x28
        /*013e*/ 	.short	(.L_1052 - .L_1051)


	//   ....[0]....
.L_1051:
        /*0140*/ 	.word	0x000070f0


	//   ....[1]....
        /*0144*/ 	.word	0x00007270


	//   ....[2]....
        /*0148*/ 	.word	0x000076c0


	//   ....[3]....
        /*014c*/ 	.word	0x00007890


	//   ....[4]....
        /*0150*/ 	.word	0x0000d8a0


	//   ....[5]....
        /*0154*/ 	.word	0x0000d930


	//   ....[6]....
        /*0158*/ 	.word	0x0000d950


	//   ....[7]....
        /*015c*/ 	.word	0x0000d9b0


	//   ....[8]....
        /*0160*/ 	.word	0x00012aa0


	//   ....[9]....
        /*0164*/ 	.word	0x00012ab0


	//   ....[10]....
        /*0168*/ 	.word	0x00012ae0


	//   ....[11]....
        /*016c*/ 	.word	0x00012af0


	//   ....[12]....
        /*0170*/ 	.word	0x000156f0


	//   ....[13]....
        /*0174*/ 	.word	0x00015700


	//   ....[14]....
        /*0178*/ 	.word	0x00015730


	//   ....[15]....
        /*017c*/ 	.word	0x00015740


	//----- nvinfo : EIATTR_EXIT_INSTR_OFFSETS
	.align		4
.L_1052:
        /*0180*/ 	.byte	0x04, 0x1c
        /*0182*/ 	.short	(.L_1054 - .L_1053)


	//   ....[0]....
.L_1053:
        /*0184*/ 	.word	0x000004b0


	//   ....[1]....
        /*0188*/ 	.word	0x00000db0


	//   ....[2]....
        /*018c*/ 	.word	0x00000de0


	//   ....[3]....
        /*0190*/ 	.word	0x000166c0


	//   ....[4]....
        /*0194*/ 	.word	0x00016780


	//----- nvinfo : EIATTR_CRS_STACK_SIZE
	.align		4
.L_1054:
        /*0198*/ 	.byte	0x04, 0x1e
        /*019a*/ 	.short	(.L_1056 - .L_1055)
.L_1055:
        /*019c*/ 	.word	0x00000000


	//----- nvinfo : EIATTR_CBANK_PARAM_SIZE
	.align		4
.L_1056:
        /*01a0*/ 	.byte	0x03, 0x19
        /*01a2*/ 	.short	0x01d0


	//----- nvinfo : EIATTR_PARAM_CBANK
	.align		4
        /*01a4*/ 	.byte	0x04, 0x0a
        /*01a6*/ 	.short	(.L_1058 - .L_1057)
	.align		4
.L_1057:
        /*01a8*/ 	.word	index@(.nv.constant0._ZN5flash24flash_fwd_splitkv_kernelI23Flash_fwd_kernel_traitsILi64ELi64ELi256ELi4ELb0ELb0EN7cutlass10bfloat16_tE19Flash_kernel_traitsILi64ELi64ELi256ELi4ES3_EELb1ELb0ELb0ELb0ELb1ELb0ELb0ELb0EEEvNS_16Flash_fwd_paramsE)
        /*01ac*/ 	.short	0x0210
        /*01ae*/ 	.short	0x01d0


	//----- nvinfo : EIATTR_SW_WAR
	.align		4
.L_1058:
        /*01b0*/ 	.byte	0x04, 0x36
        /*01b2*/ 	.short	(.L_1060 - .L_1059)
.L_1059:
        /*01b4*/ 	.word	0x00000008
.L_1060:


//--------------------- .nv.info._ZN5flash24flash_fwd_splitkv_kernelI23Flash_fwd_kernel_traitsILi64ELi64ELi256ELi4ELb0ELb0EN7cutlass10bfloat16_tE19Flash_kernel_traitsILi64ELi64ELi256ELi4ES3_EELb1ELb0ELb0ELb0ELb1ELb1ELb0ELb0EEEvNS_16Flash_fwd_paramsE --------------------------
	.section	.nv.info._ZN5flash24flash_fwd_splitkv_kernelI23Flash_fwd_kernel_traitsILi64ELi64ELi256ELi4ELb0ELb0EN7cutlass10bfloat16_tE19Flash_kernel_traitsILi64ELi64ELi256ELi4ES3_EELb1ELb0ELb0ELb0ELb1ELb1ELb0ELb0EEEvNS_16Flash_fwd_paramsE,"",@"SHT_CUDA_INFO"
	.sectionflags	@""
	.align	4


	//----- nvinfo : EIATTR_CUDA_API_VERSION
	.align		4
        /*0000*/ 	.byte	0x04, 0x37
        /*0002*/ 	.short	(.L_1062 - .L_1061)
.L_1061:
        /*0004*/ 	.word	0x00000082


	//----- nvinfo : EIATTR_KPARAM_INFO
	.align		4
.L_1062:
        /*0008*/ 	.byte	0x04, 0x17
        /*000a*/ 	.short	(.L_1064 - .L_1063)
.L_1063:
        /*000c*/ 	.word	0x00000000
        /*0010*/ 	.short	0x0000
        /*0012*/ 	.short	0x0000
        /*0014*/ 	.byte	0x00, 0xf0, 0x41, 0x07


	//----- nvinfo : EIATTR_SPARSE_MMA_MASK
	.align		4
.L_1064:
        /*0018*/ 	.byte	0x03, 0x50
        /*001a*/ 	.short	0x0000


	//----- nvinfo : EIATTR_MAXREG_COUNT
	.align		4
        /*001c*/ 	.byte	0x03, 0x1b
        /*001e*/ 	.short	0x00ff


	//----- nvinfo : EIATTR_NUM_BARRIERS
	.align		4
        /*0020*/ 	.byte	0x02, 0x4c
        /*0022*/ 	.byte	0x01
	.zero		1


	//----- nvinfo : EIATTR_ANNOTATIONS
	.align		4
        /*0024*/ 	.byte	0x04, 0x55
        /*0026*/ 	.short	(.L_1066 - .L_1065)


	//   ....[0]....
.L_1065:
        /* <DEDUP_REMOVED lines=20> */


	//----- nvinfo : EIATTR_MERCURY_ISA_VERSION
	.align		4
.L_1066:
        /*0158*/ 	.byte	0x03, 0x5f
        /*015a*/ 	.short	0x0101


	//----- nvinfo : EIATTR_INT_WARP_WIDE_INSTR_OFFSETS
	.align		4
        /*015c*/ 	.byte	0x04, 0x31
        /*015e*/ 	.short	(.L_1068 - .L_1067)


	//   ....[0]....
.L_1067:
        /*0160*/ 	.word	0x000024d0


	//   ....[1]....
        /*0164*/ 	.word	0x00002660


	//   ....[2]....
        /*0168*/ 	.word	0x000026f0


	//   ....[3]....
        /*016c*/ 	.word	0x00002970


	//   ....[4]....
        /*0170*/ 	.word	0x00002a20


	//   ....[5]....
        /*0174*/ 	.word	0x00002bf0


	//   ....[6]....
        /*0178*/ 	.word	0x00002d10


	//   ....[7]....
        /*017c*/ 	.word	0x00002d40


	//   ....[8]....
        /*0180*/ 	.word	0x00002e20


	//   ....[9]....
        /*0184*/ 	.word	0x00003110


	//   ....[10]....
        /*0188*/ 	.word	0x000031b0


	//   ....[11]....
        /*018c*/ 	.word	0x00003220


	//   ....[12]....
        /*0190*/ 	.word	0x00003550


	//   ....[13]....
        /*0194*/ 	.word	0x00003580


	//   ....[14]....
        /*0198*/ 	.word	0x000036b0


	//   ....[15]....
        /*019c*/ 	.word	0x00003860


	//   ....[16]....
        /*01a0*/ 	.word	0x000038f0


	//   ....[17]....
        /*01a4*/ 	.word	0x00003a20


	//   ....[18]....
        /*01a8*/ 	.word	0x00003a50


	//   ....[19]....
        /*01ac*/ 	.word	0x00003cc0


	//   ....[20]....
        /*01b0*/ 	.word	0x00003d30


	//   ....[21]....
        /*01b4*/ 	.word	0x00003d40


	//----- nvinfo : EIATTR_COOP_GROUP_MASK_REGIDS
	.align		4
.L_1068:
        /*01b8*/ 	.byte	0x04, 0x29
        /*01ba*/ 	.short	(.L_1070 - .L_1069)


	//   ....[0]....
.L_1069:
        /*01bc*/ 	.word	0xffffffff


	//   ....[1]....
        /*01c0*/ 	.word	0xffffffff


	//   ....[2]....
        /*01c4*/ 	.word	0xffffffff


	//   ....[3]....
        /*01c8*/ 	.word	0xffffffff


	//   ....[4]....
        /*01cc*/ 	.word	0xffffffff


	//   ....[5]....
        /*01d0*/ 	.word	0xffffffff


	//   ....[6]....
        /*01d4*/ 	.word	0xffffffff


	//   ....[7]....
        /*01d8*/ 	.word	0xffffffff


	//   ....[8]....
        /*01dc*/ 	.word	0xffffffff


	//   ....[9]....
        /*01e0*/ 	.word	0xffffffff


	//   ....[10]....
        /*01e4*/ 	.word	0xffffffff


	//   ....[11]....
        /*01e8*/ 	.word	0xffffffff


	//   ....[12]....
        /*01ec*/ 	.word	0xffffffff


	//   ....[13]....
        /*01f0*/ 	.word	0xffffffff


	//   ....[14]....
        /*01f4*/ 	.word	0xffffffff


	//   ....[15]....
        /*01f8*/ 	.word	0xffffffff


	//----- nvinfo : EIATTR_COOP_GROUP_INSTR_OFFSETS
	.align		4
.L_1070:
        /*01fc*/ 	.byte	0x04, 0x28
        /*01fe*/ 	.short	(.L_1072 - .L_1071)


	//   ....[0]....
.L_1071:
        /*0200*/ 	.word	0x00008130


	//   ....[1]....
        /*0204*/ 	.word	0x000082b0


	//   ....[2]....
        /*0208*/ 	.word	0x00008650


	//   ....[3]....
        /*020c*/ 	.word	0x000086e0


	//   ....[4]....
        /*0210*/ 	.word	0x000103c0


	//   ....[5]....
        /*0214*/ 	.word	0x00010450


	//   ....[6]....
        /*0218*/ 	.word	0x00010490


	//   ....[7]....
        /*021c*/ 	.word	0x00010550


	//   ....[8]....
        /*0220*/ 	.word	0x000169e0


	//   ....[9]....
        /*0224*/ 	.word	0x00016a00


	//   ....[10]....
        /*0228*/ 	.word	0x00016a30


	//   ....[11]....
        /*022c*/ 	.word	0x00016a40


	//   ....[12]....
        /*0230*/ 	.word	0x00019730


	//   ....[13]....
        /*0234*/ 	.word	0x00019740


	//   ....[14]....
        /*0238*/ 	.word	0x00019760


	//   ....[15]....
        /*023c*/ 	.word	0x00019780


	//----- nvinfo : EIATTR_EXIT_INSTR_OFFSETS
	.align		4
.L_1072:
        /*0240*/ 	.byte	0x04, 0x1c
        /*0242*/ 	.short	(.L_1074 - .L_1073)


	//   ....[0]....
.L_1073:
        /*0244*/ 	.word	0x000004b0


	//   ....[1]....
        /*0248*/ 	.word	0x00000dc0


	//   ....[2]....
        /*024c*/ 	.word	0x00000df0


	//   ....[3]....
        /*0250*/ 	.word	0x0001a6f0


	//   ....[4]....
        /*0254*/ 	.word	0x0001a7c0


	//----- nvinfo : EIATTR_CRS_STACK_SIZE
	.align		4
.L_1074:
        /*0258*/ 	.byte	0x04, 0x1e
        /*025a*/ 	.short	(.L_1076 - .L_1075)
.L_1075:
        /*025c*/ 	.word	0x00000000


	//----- nvinfo : EIATTR_CBANK_PARAM_SIZE
	.align		4
.L_1076:
        /*0260*/ 	.byte	0x03, 0x19
        /*0262*/ 	.short	0x01d0


	//----- nvinfo : EIATTR_PARAM_CBANK
	.align		4
        /*0264*/ 	.byte	0x04, 0x0a
        /*0266*/ 	.short	(.L_1078 - .L_1077)
	.align		4
.L_1077:
        /*0268*/ 	.word	index@(.nv.constant0._ZN5flash24flash_fwd_splitkv_kernelI23Flash_fwd_kernel_traitsILi64ELi64ELi256ELi4ELb0ELb0EN7cutlass10bfloat16_tE19Flash_kernel_traitsILi64ELi64ELi256ELi4ES3_EELb1ELb0ELb0ELb0ELb1ELb1ELb0ELb0EEEvNS_16Flash_fwd_paramsE)
        /*026c*/ 	.short	0x0210
        /*026e*/ 	.short	0x01d0


	//----- nvinfo : EIATTR_SW_WAR
	.align		4
.L_1078:
        /*0270*/ 	.byte	0x04, 0x36
        /*0272*/ 	.short	(.L_1080 - .L_1079)
.L_1079:
        /*0274*/ 	.word	0x00000008
.L_1080:


//--------------------- .nv.info._ZN5flash24flash_fwd_splitkv_kernelI23Flash_fwd_kernel_traitsILi64ELi64ELi256ELi4ELb0ELb0EN7cutlass10bfloat16_tE19Flash_kernel_traitsILi64ELi64ELi256ELi4ES3_EELb1ELb0ELb1ELb0ELb0ELb0ELb0ELb0EEEvNS_16Flash_fwd_paramsE --------------------------
	.section	.nv.info._ZN5flash24flash_fwd_splitkv_kernelI23Flash_fwd_kernel_traitsILi64ELi64ELi256ELi4ELb0ELb0EN7cutlass10bfloat16_tE19Flash_kernel_traitsILi64ELi64ELi256ELi4ES3_EELb1ELb0ELb1ELb0ELb0ELb0ELb0ELb0EEEvNS_16Flash_fwd_paramsE,"",@"SHT_CUDA_INFO"
	.sectionflags	@""
	.align	4


	//----- nvinfo : EIATTR_CUDA_API_VERSION
	.align		4
        /*0000*/ 	.byte	0x04, 0x37
        /*0002*/ 	.short	(.L_1082 - .L_1081)
.L_1081:
        /*0004*/ 	.word	0x00000082


	//----- nvinfo : EIATTR_KPARAM_INFO
	.align		4
.L_1082:
        /*0008*/ 	.byte	0x04, 0x17
        /*000a*/ 	.short	(.L_1084 - .L_1083)
.L_1083:
        /*000c*/ 	.word	0x00000000
        /*0010*/ 	.short	0x0000
        /*0012*/ 	.short	0x0000
        /*0014*/ 	.byte	0x00, 0xf0, 0x41, 0x07


	//----- nvinfo : EIATTR_SPARSE_MMA_MASK
	.align		4
.L_1084:
        /*0018*/ 	.byte	0x03, 0x50
        /*001a*/ 	.short	0x0000


	//----- nvinfo : EIATTR_MAXREG_COUNT
	.align		4
        /*001c*/ 	.byte	0x03, 0x1b
        /*001e*/ 	.short	0x00ff


	//----- nvinfo : EIATTR_NUM_BARRIERS
	.align		4
        /*0020*/ 	.byte	0x02, 0x4c
        /*0022*/ 	.byte	0x01
	.zero		1


	//----- nvinfo : EIATTR_ANNOTATIONS
	.align		4
        /*0024*/ 	.byte	0x04, 0x55
        /*0026*/ 	.short	(.L_1086 - .L_1085)


	//   ....[0]....
.L_1085:
        /*0028*/ 	.word	0x00000001
        /*002c*/ 	.byte	0x70, 0xe1, 0x00, 0x00, 0x01, 0x00, 0x00, 0x00, 0x00, 0xf8, 0x00, 0x00, 0x01, 0x00, 0x00, 0x00
        /*003c*/ 	.byte	0x20, 0x14, 0x01, 0x00, 0x01, 0x00, 0x00, 0x00, 0x50, 0x14, 0x01, 0x00


	//----- nvinfo : EIATTR_MERCURY_ISA_VERSION
	.align		4
.L_1086:
        /*0048*/ 	.byte	0x03, 0x5f
        /*004a*/ 	.short	0x0101


	//----- nvinfo : EIATTR_INT_WARP_WIDE_INSTR_OFFSETS
	.align		4
        /*004c*/ 	.byte	0x04, 0x31
        /*004e*/ 	.short	(.L_1088 - .L_1087)


	//   ....[0]....
.L_1087:
        /*0050*/ 	.word	0x00008490


	//   ....[1]....
        /*0054*/ 	.word	0x0000c950


	//----- nvinfo : EIATTR_COOP_GROUP_MASK_REGIDS
	.align		4
.L_1088:
        /*0058*/ 	.byte	0x04, 0x29
        /*005a*/ 	.short	(.L_1090 - .L_1089)


	//   ....[0]....
.L_1089:
        /*005c*/ 	.word	0xffffffff


	//   ....[1]....
        /*0060*/ 	.word	0xffffffff


	//   ....[2]....
        /*0064*/ 	.word	0xffffffff


	//   ....[3]....
        /*0068*/ 	.word	0xffffffff


	//   ....[4]....
        /*006c*/ 	.word	0xffffffff


	//   ....[5]....
        /*0070*/ 	.word	0xffffffff


	//   ....[6]....
        /*0074*/ 	.word	0xffffffff


	//   ....[7]....
        /*0078*/ 	.word	0xffffffff


	//   ....[8]....
        /*007c*/ 	.word	0xffffffff


	//   ....[9]....
        /*0080*/ 	.word	0xffffffff


	//   ....[10]....
        /*0084*/ 	.word	0xffffffff


	//   ....[11]....
        /*0088*/ 	.word	0xffffffff


	//   ....[12]....
        /*008c*/ 	.word	0xffffffff


	//   ....[13]....
        /*0090*/ 	.word	0xffffffff


	//   ....[14]....
        /*0094*/ 	.word	0xffffffff


	//   ....[15]....
        /*0098*/ 	.word	0xffffffff


	//----- nvinfo : EIATTR_COOP_GROUP_INSTR_OFFSETS
	.align		4
.L_1090:
        /*009c*/ 	.byte	0x04, 0x28
        /*009e*/ 	.short	(.L_1092 - .L_1091)


	//   ....[0]....
.L_1091:
        /*00a0*/ 	.word	0x000099b0


	//   ....[1]....
        /*00a4*/ 	.word	0x00009aa0


	//   ....[2]....
        /*00a8*/ 	.word	0x00009ac0


	//   ....[3]....
        /*00ac*/ 	.word	0x00009c00


	//   ....[4]....
        /*00b0*/ 	.word	0x00011880


	//   ....[5]....
        /*00b4*/ 	.word	0x000118a0


	//   ....[6]....
        /*00b8*/ 	.word	0x00012240


	//   ....[7]....
        /*00bc*/ 	.word	0x00012290


	//   ....[8]....
        /*00c0*/ 	.word	0x00018f20


	//   ....[9]....
        /*00c4*/ 	.word	0x00018f50


	//   ....[10]....
        /*00c8*/ 	.word	0x00018f80


	//   ....[11]....
        /*00cc*/ 	.word	0x00018f90


	//   ....[12]....
        /*00d0*/ 	.word	0x0001bac0


	//   ....[13]....
        /*00d4*/ 	.word	0x0001bb00


	//   ....[14]....
        /*00d8*/ 	.word	0x0001bb60


	//   ....[15]....
        /*00dc*/ 	.word	0x0001bb70


	//----- nvinfo : EIATTR_EXIT_INSTR_OFFSETS
	.align		4
.L_1092:
        /*00e0*/ 	.byte	0x04, 0x1c
        /*00e2*/ 	.short	(.L_1094 - .L_1093)


	//   ....[0]....
.L_1093:
        /*00e4*/ 	.word	0x000004b0


	//   ....[1]....
        /*00e8*/ 	.word	0x00000df0


	//   ....[2]....
        /*00ec*/ 	.word	0x00000e20


	//   ....[3]....
        /*00f0*/ 	.word	0x0001cb10


	//   ....[4]....
        /*00f4*/ 	.word	0x0001cbe0


	//----- nvinfo : EIATTR_CRS_STACK_SIZE
	.align		4
.L_1094:
        /*00f8*/ 	.byte	0x04, 0x1e
        /*00fa*/ 	.short	(.L_1096 - .L_1095)
.L_1095:
        /*00fc*/ 	.word	0x00000000


	//----- nvinfo : EIATTR_CBANK_PARAM_SIZE
	.align		4
.L_1096:
        /*0100*/ 	.byte	0x03, 0x19
        /*0102*/ 	.short	0x01d0


	//----- nvinfo : EIATTR_PARAM_CBANK
	.align		4
        /*0104*/ 	.byte	0x04, 0x0a
        /*0106*/ 	.short	(.L_1098 - .L_1097)
	.align		4
.L_1097:
        /*0108*/ 	.word	index@(.nv.constant0._ZN5flash24flash_fwd_splitkv_kernelI23Flash_fwd_kernel_traitsILi64ELi64ELi256ELi4ELb0ELb0EN7cutlass10bfloat16_tE19Flash_kernel_traitsILi64ELi64ELi256ELi4ES3_EELb1ELb0ELb1ELb0ELb0ELb0ELb0ELb0EEEvNS_16Flash_fwd_paramsE)
        /*010c*/ 	.short	0x0210
        /*010e*/ 	.short	0x01d0


	//----- nvinfo : EIATTR_SW_WAR
	.align		4
.L_1098:
        /*0110*/ 	.byte	0x04, 0x36
        /*0112*/ 	.short	(.L_1100 - .L_1099)
.L_1099:
        /*0114*/ 	.word	0x00000008
.L_1100:


//--------------------- .nv.info._ZN5flash24flash_fwd_splitkv_kernelI23Flash_fwd_kernel_traitsILi64ELi64ELi256ELi4ELb0ELb0EN7cutlass10bfloat16_tE19Flash_kernel_traitsILi64ELi64ELi256ELi4ES3_EELb1ELb0ELb1ELb0ELb0ELb1ELb0ELb0EEEvNS_16Flash_fwd_paramsE --------------------------
	.section	.nv.info._ZN5flash24flash_fwd_splitkv_kernelI23Flash_fwd_kernel_traitsILi64ELi64ELi256ELi4ELb0ELb0EN7cutlass10bfloat16_tE19Flash_kernel_traitsILi64ELi64ELi256ELi4ES3_EELb1ELb0ELb1ELb0ELb0ELb1ELb0ELb0EEEvNS_16Flash_fwd_paramsE,"",@"SHT_CUDA_INFO"
	.sectionflags	@""
	.align	4


	//----- nvinfo : EIATTR_CUDA_API_VERSION
	.align		4
        /*0000*/ 	.byte	0x04, 0x37
        /*0002*/ 	.short	(.L_1102 - .L_1101)
.L_1101:
        /*0004*/ 	.word	0x00000082


	//----- nvinfo : EIATTR_KPARAM_INFO
	.align		4
.L_1102:
        /*0008*/ 	.byte	0x04, 0x17
        /*000a*/ 	.short	(.L_1104 - .L_1103)
.L_1103:
        /*000c*/ 	.word	0x00000000
        /*0010*/ 	.short	0x0000
        /*0012*/ 	.short	0x0000
        /*0014*/ 	.byte	0x00, 0xf0, 0x41, 0x07


	//----- nvinfo : EIATTR_SPARSE_MMA_MASK
	.align		4
.L_1104:
        /*0018*/ 	.byte	0x03, 0x50
        /*001a*/ 	.short	0x0000


	//----- nvinfo : EIATTR_MAXREG_COUNT
	.align		4
        /*001c*/ 	.byte	0x03, 0x1b
        /*001e*/ 	.short	0x00ff


	//----- nvinfo : EIATTR_NUM_BARRIERS
	.align		4
        /*0020*/ 	.byte	0x02, 0x4c
        /*0022*/ 	.byte	0x01
	.zero		1


	//----- nvinfo : EIATTR_ANNOTATIONS
	.align		4
        /*0024*/ 	.byte	0x04, 0x55
        /*0026*/ 	.short	(.L_1106 - .L_1105)


	//   ....[0]....
.L_1105:
        /*0028*/ 	.word	0x00000001
        /*002c*/ 	.byte	0xa0, 0x83, 0x01, 0x00, 0x01, 0x00, 0x00, 0x00, 0xe0, 0x86, 0x01, 0x00, 0x01, 0x00, 0x00, 0x00
        /*003c*/ 	.byte	0x30, 0x88, 0x01, 0x00, 0x01, 0x00, 0x00, 0x00, 0x70, 0xa5, 0x01, 0x00, 0x01, 0x00, 0x00, 0x00
        /*004c*/ 	.byte	0xa0, 0xa5, 0x01, 0x00, 0x01, 0x00, 0x00, 0x00, 0xe0, 0xa5, 0x01, 0x00


	//----- nvinfo : EIATTR_MERCURY_ISA_VERSION
	.align		4
.L_1106:
        /*0058*/ 	.byte	0x03, 0x5f
        /*005a*/ 	.short	0x0101


	//----- nvinfo : EIATTR_INT_WARP_WIDE_INSTR_OFFSETS
	.align		4
        /*005c*/ 	.byte	0x04, 0x31
        /*005e*/ 	.short	(.L_1108 - .L_1107)


	//   ....[0]....
.L_1107:
        /*0060*/ 	.word	0x000094a0


	//   ....[1]....
        /*0064*/ 	.word	0x0000d920


	//----- nvinfo : EIATTR_COOP_GROUP_MASK_REGIDS
	.align		4
.L_1108:
        /*0068*/ 	.byte	0x04, 0x29
        /*006a*/ 	.short	(.L_1110 - .L_1109)


	//   ....[0]....
.L_1109:
        /*006c*/ 	.word	0xffffffff


	//   ....[1]....
        /*0070*/ 	.word	0xffffffff


	//   ....[2]....
        /*0074*/ 	.word	0xffffffff


	//   ....[3]....
        /*0078*/ 	.word	0xffffffff


	//   ....[4]....
        /*007c*/ 	.word	0xffffffff


	//   ....[5]....
        /*0080*/ 	.word	0xffffffff


	//   ....[6]....
        /*0084*/ 	.word	0xffffffff


	//   ....[7]....
        /*0088*/ 	.word	0xffffffff


	//   ....[8]....
        /*008c*/ 	.word	0xffffffff


	//   ....[9]....
        /*0090*/ 	.word	0xffffffff


	//   ....[10]....
        /*0094*/ 	.word	0xffffffff


	//   ....[11]....
        /*0098*/ 	.word	0xffffffff


	//   ....[12]....
        /*009c*/ 	.word	0xffffffff


	//   ....[13]....
        /*00a0*/ 	.word	0xffffffff


	//   ....[14]....
        /*00a4*/ 	.word	0xffffffff


	//   ....[15]....
        /*00a8*/ 	.word	0xffffffff


	//----- nvinfo : EIATTR_COOP_GROUP_INSTR_OFFSETS
	.align		4
.L_1110:
        /*00ac*/ 	.byte	0x04, 0x28
        /*00ae*/ 	.short	(.L_1112 - .L_1111)


	//   ....[0]....
.L_1111:
        /*00b0*/ 	.word	0x0000a9c0


	//   ....[1]....
        /*00b4*/ 	.word	0x0000aa30


	//   ....[2]....
        /*00b8*/ 	.word	0x0000aa50


	//   ....[3]....
        /*00bc*/ 	.word	0x0000ab90


	//   ....[4]....
        /*00c0*/ 	.word	0x00013c50


	//   ....[5]....
        /*00c4*/ 	.word	0x00013c70


	//   ....[6]....
        /*00c8*/ 	.word	0x00013c90


	//   ....[7]....
        /*00cc*/ 	.word	0x00013cb0


	//   ....[8]....
        /*00d0*/ 	.word	0x0001be00


	//   ....[9]....
        /*00d4*/ 	.word	0x0001be30


	//   ....[10]....
        /*00d8*/ 	.word	0x0001be50


	//   ....[11]....
        /*00dc*/ 	.word	0x0001be70


	//   ....[12]....
        /*00e0*/ 	.word	0x0001ea60


	//   ....[13]....
        /*00e4*/ 	.word	0x0001eaa0


	//   ....[14]....
        /*00e8*/ 	.word	0x0001eb00


	//   ....[15]....
        /*00ec*/ 	.word	0x0001eb10


	//----- nvinfo : EIATTR_EXIT_INSTR_OFFSETS
	.align		4
.L_1112:
        /*00f0*/ 	.byte	0x04, 0x1c
        /*00f2*/ 	.short	(.L_1114 - .L_1113)


	//   ....[0]....
.L_1113:
        /*00f4*/ 	.word	0x000004b0


	//   ....[1]....
        /*00f8*/ 	.word	0x00000df0


	//   ....[2]....
        /*00fc*/ 	.word	0x00000e20


	//   ....[3]....
        /*0100*/ 	.word	0x0001fab0


	//   ....[4]....
        /*0104*/ 	.word	0x0001fb80


	//----- nvinfo : EIATTR_CRS_STACK_SIZE
	.align		4
.L_1114:
        /*0108*/ 	.byte	0x04, 0x1e
        /*010a*/ 	.short	(.L_1116 - .L_1115)
.L_1115:
        /*010c*/ 	.word	0x00000000


	//----- nvinfo : EIATTR_CBANK_PARAM_SIZE
	.align		4
.L_1116:
        /*0110*/ 	.byte	0x03, 0x19
        /*0112*/ 	.short	0x01d0


	//----- nvinfo : EIATTR_PARAM_CBANK
	.align		4
        /*0114*/ 	.byte	0x04, 0x0a
        /*0116*/ 	.short	(.L_1118 - .L_1117)
	.align		4
.L_1117:
        /*0118*/ 	.word	index@(.nv.constant0._ZN5flash24flash_fwd_splitkv_kernelI23Flash_fwd_kernel_traitsILi64ELi64ELi256ELi4ELb0ELb0EN7cutlass10bfloat16_tE19Flash_kernel_traitsILi64ELi64ELi256ELi4ES3_EELb1ELb0ELb1ELb0ELb0ELb1ELb0ELb0EEEvNS_16Flash_fwd_paramsE)
        /*011c*/ 	.short	0x0210
        /*011e*/ 	.short	0x01d0


	//----- nvinfo : EIATTR_SW_WAR
	.align		4
.L_1118:
        /*0120*/ 	.byte	0x04, 0x36
        /*0122*/ 	.short	(.L_1120 - .L_1119)
.L_1119:
        /*0124*/ 	.word	0x00000008
.L_1120:


//--------------------- .nv.info._ZN5flash24flash_fwd_splitkv_kernelI23Flash_fwd_kernel_traitsILi64ELi64ELi256ELi4ELb0ELb0EN7cutlass10bfloat16_tE19Flash_kernel_traitsILi64ELi64ELi256ELi4ES3_EELb1ELb0ELb0ELb0ELb1ELb0ELb0ELb1EEEvNS_16Flash_fwd_paramsE --------------------------
	.section	.nv.info._ZN5flash24flash_fwd_splitkv_kernelI23Flash_fwd_kernel_traitsILi64ELi64ELi256ELi4ELb0ELb0EN7cutlass10bfloat16_tE19Flash_kernel_traitsILi64ELi64ELi256ELi4ES3_EELb1ELb0ELb0ELb0ELb1ELb0ELb0ELb1EEEvNS_16Flash_fwd_paramsE,"",@"SHT_CUDA_INFO"
	.sectionflags	@""
	.align	4


	//----- nvinfo : EIATTR_CUDA_API_VERSION
	.align		4
        /*0000*/ 	.byte	0x04, 0x37
        /*0002*/ 	.short	(.L_1122 - .L_1121)
.L_1121:
        /*0004*/ 	.word	0x00000082


	//----- nvinfo : EIATTR_KPARAM_INFO
	.align		4
.L_1122:
        /*0008*/ 	.byte	0x04, 0x17
        /*000a*/ 	.short	(.L_1124 - .L_1123)
.L_1123:
        /*000c*/ 	.word	0x00000000
        /*0010*/ 	.short	0x0000
        /*0012*/ 	.short	0x0000
        /*0014*/ 	.byte	0x00, 0xf0, 0x41, 0x07


	//----- nvinfo : EIATTR_SPARSE_MMA_MASK
	.align		4
.L_1124:
        /*0018*/ 	.byte	0x03, 0x50
        /*001a*/ 	.short	0x0000


	//----- nvinfo : EIATTR_MAXREG_COUNT
	.align		4
        /*001c*/ 	.byte	0x03, 0x1b
        /*001e*/ 	.short	0x00ff


	//----- nvinfo : EIATTR_NUM_BARRIERS
	.align		4
        /*0020*/ 	.byte	0x02, 0x4c
        /*0022*/ 	.byte	0x01
	.zero		1


	//----- nvinfo : EIATTR_ANNOTATIONS
	.align		4
        /*0024*/ 	.byte	0x04, 0x55
        /*0026*/ 	.short	(.L_1126 - .L_1125)


	//   ....[0]....
.L_1125:
        /* <DEDUP_REMOVED lines=12> */


	//----- nvinfo : EIATTR_MERCURY_ISA_VERSION
	.align		4
.L_1126:
        /*00d8*/ 	.byte	0x03, 0x5f
        /*00da*/ 	.short	0x0101


	//----- nvinfo : EIATTR_COOP_GROUP_MASK_REGIDS
	.align		4
        /*00dc*/ 	.byte	0x04, 0x29
        /*00de*/ 	.short	(.L_1128 - .L_1127)


	//   ....[0]....
.L_1127:
        /*00e0*/ 	.word	0xffffffff


	//   ....[1]....
        /*00e4*/ 	.word	0xffffffff


	//   ....[2]....
        /*00e8*/ 	.word	0xffffffff


	//   ....[3]....
        /*00ec*/ 	.word	0xffffffff


	//   ....[4]....
        /*00f0*/ 	.word	0xffffffff


	//   ....[5]....
        /*00f4*/ 	.word	0xffffffff


	//   ....[6]....
        /*00f8*/ 	.word	0xffffffff


	//   ....[7]....
        /*00fc*/ 	.word	0xffffffff


	//   ....[8]....
        /*0100*/ 	.word	0xffffffff


	//   ....[9]....
        /*0104*/ 	.word	0xffffffff


	//   ....[10]....
        /*0108*/ 	.word	0xffffffff


	//   ....[11]....
        /*010c*/ 	.word	0xffffffff


	//   ....[12]....
        /*0110*/ 	.word	0xffffffff


	//   ....[13]....
        /*0114*/ 	.word	0xffffffff


	//   ....[14]....
        /*0118*/ 	.word	0xffffffff


	//   ....[15]....
        /*011c*/ 	.word	0xffffffff


	//   ....[16]....
        /*0120*/ 	.word	0x05000005


	//   ....[17]....
        /*0124*/ 	.word	0x05000005


	//   ....[18]....
        /*0128*/ 	.word	0x05000005


	//   ....[19]....
        /*012c*/ 	.word	0x05000005


	//----- nvinfo : EIATTR_COOP_GROUP_INSTR_OFFSETS
	.align		4
.L_1128:
        /*0130*/ 	.byte	0x04, 0x28
        /*0132*/ 	.short	(.L_1130 - .L_1129)


	//   ....[0]....
.L_1129:
        /*0134*/ 	.word	0x00015cd0


	//   ....[1]....
        /*0138*/ 	.word	0x00015d00


	//   ....[2]....
        /*013c*/ 	.word	0x00016080


	//   ....[3]....
        /*0140*/ 	.word	0x00016250


	//   ....[4]....
        /*0144*/ 	.word	0x0001c1d0


	//   ....[5]....
        /*0148*/ 	.word	0x0001c260


	//   ....[6]....
        /*014c*/ 	.word	0x0001c350


	//   ....[7]....
        /*0150*/ 	.word	0x0001c370


	//   ....[8]....
        /*0154*/ 	.word	0x00021760


	//   ....[9]....
        /*0158*/ 	.word	0x00021770


	//   ....[10]....
        /*015c*/ 	.word	0x000217a0


	//   ....[11]....
        /*0160*/ 	.word	0x000217b0


	//   ....[12]....
        /*0164*/ 	.word	0x00024370


	//   ....[13]....
        /*0168*/ 	.word	0x00024380


	//   ....[14]....
        /*016c*/ 	.word	0x000243b0


	//   ....[15]....
        /*0170*/ 	.word	0x000243c0


	//   ....[16]....
        /*0174*/ 	.word	0x00025690


	//   ....[17]....
        /*0178*/ 	.word	0x00025710


	//   ....[18]....
        /*017c*/ 	.word	0x00025790


	//   ....[19]....
        /*0180*/ 	.word	0x00025800


	//----- nvinfo : EIATTR_EXIT_INSTR_OFFSETS
	.align		4
.L_1130:
        /*0184*/ 	.byte	0x04, 0x1c
        /*0186*/ 	.short	(.L_1132 - .L_1131)


	//   ....[0]....
.L_1131:
        /*0188*/ 	.word	0x000000a0


	//----- nvinfo : EIATTR_CRS_STACK_SIZE
	.align		4
.L_1132:
        /*018c*/ 	.byte	0x04, 0x1e
        /*018e*/ 	.short	(.L_1134 - .L_1133)
.L_1133:
        /*0190*/ 	.word	0x00000000


	//----- nvinfo : EIATTR_CBANK_PARAM_SIZE
	.align		4
.L_1134:
        /*0194*/ 	.byte	0x03, 0x19
        /*0196*/ 	.short	0x01d0


	//----- nvinfo : EIATTR_PARAM_CBANK
	.align		4
        /*0198*/ 	.byte	0x04, 0x0a
        /*019a*/ 	.short	(.L_1136 - .L_1135)
	.align		4
.L_1135:
        /*019c*/ 	.word	index@(.nv.constant0._ZN5flash24flash_fwd_splitkv_kernelI23Flash_fwd_kernel_traitsILi64ELi64ELi256ELi4ELb0ELb0EN7cutlass10bfloat16_tE19Flash_kernel_traitsILi64ELi64ELi256ELi4ES3_EELb1ELb0ELb0ELb0ELb1ELb0ELb0ELb1EEEvNS_16Flash_fwd_paramsE)
        /*01a0*/ 	.short	0x0210
        /*01a2*/ 	.short	0x01d0


	//----- nvinfo : EIATTR_SW_WAR
	.align		4
.L_1136:
        /*01a4*/ 	.byte	0x04, 0x36
        /*01a6*/ 	.short	(.L_1138 - .L_1137)
.L_1137:
        /*01a8*/ 	.word	0x00000008
.L_1138:


//--------------------- .nv.info._ZN5flash24flash_fwd_splitkv_kernelI23Flash_fwd_kernel_traitsILi64ELi64ELi256ELi4ELb0ELb0EN7cutlass10bfloat16_tE19Flash_kernel_traitsILi64ELi64ELi256ELi4ES3_EELb1ELb0ELb0ELb0ELb1ELb1ELb0ELb1EEEvNS_16Flash_fwd_paramsE --------------------------
	.section	.nv.info._ZN5flash24flash_fwd_splitkv_kernelI23Flash_fwd_kernel_traitsILi64ELi64ELi256ELi4ELb0ELb0EN7cutlass10bfloat16_tE19Flash_kernel_traitsILi64ELi64ELi256ELi4ES3_EELb1ELb0ELb0ELb0ELb1ELb1ELb0ELb1EEEvNS_16Flash_fwd_paramsE,"",@"SHT_CUDA_INFO"
	.sectionflags	@""
	.align	4


	//----- nvinfo : EIATTR_CUDA_API_VERSION
	.align		4
        /*0000*/ 	.byte	0x04, 0x37
        /*0002*/ 	.short	(.L_1140 - .L_1139)
.L_1139:
        /*0004*/ 	.word	0x00000082


	//----- nvinfo : EIATTR_KPARAM_INFO
	.align		4
.L_1140:
        /*0008*/ 	.byte	0x04, 0x17
        /*000a*/ 	.short	(.L_1142 - .L_1141)
.L_1141:
        /*000c*/ 	.word	0x00000000
        /*0010*/ 	.short	0x0000
        /*0012*/ 	.short	0x0000
        /*0014*/ 	.byte	0x00, 0xf0, 0x41, 0x07


	//----- nvinfo : EIATTR_SPARSE_MMA_MASK
	.align		4
.L_1142:
        /*0018*/ 	.byte	0x03, 0x50
        /*001a*/ 	.short	0x0000


	//----- nvinfo : EIATTR_MAXREG_COUNT
	.align		4
        /*001c*/ 	.byte	0x03, 0x1b
        /*001e*/ 	.short	0x00ff


	//----- nvinfo : EIATTR_NUM_BARRIERS
	.align		4
        /*0020*/ 	.byte	0x02, 0x4c
        /*0022*/ 	.byte	0x01
	.zero		1


	//----- nvinfo : EIATTR_ANNOTATIONS
	.align		4
        /*0024*/ 	.byte	0x04, 0x55
        /*0026*/ 	.short	(.L_1144 - .L_1143)


	//   ....[0]....
.L_1143:
        /* <DEDUP_REMOVED lines=29> */


	//----- nvinfo : EIATTR_MERCURY_ISA_VERSION
	.align		4
.L_1144:
        /*01e8*/ 	.byte	0x03, 0x5f
        /*01ea*/ 	.short	0x0101


	//----- nvinfo : EIATTR_COOP_GROUP_MASK_REGIDS
	.align		4
        /*01ec*/ 	.byte	0x04, 0x29
        /*01ee*/ 	.short	(.L_1146 - .L_1145)


	//   ....[0]....
.L_1145:
        /*01f0*/ 	.word	0xffffffff


	//   ....[1]....
        /*01f4*/ 	.word	0xffffffff


	//   ....[2]....
        /*01f8*/ 	.word	0xffffffff


	//   ....[3]....
        /*01fc*/ 	.word	0xffffffff


	//   ....[4]....
        /*0200*/ 	.word	0xffffffff


	//   ....[5]....
        /*0204*/ 	.word	0xffffffff


	//   ....[6]....
        /*0208*/ 	.word	0xffffffff


	//   ....[7]....
        /*020c*/ 	.word	0xffffffff


	//   ....[8]....
        /*0210*/ 	.word	0xffffffff


	//   ....[9]....
        /*0214*/ 	.word	0xffffffff


	//   ....[10]....
        /*0218*/ 	.word	0xffffffff


	//   ....[11]....
        /*021c*/ 	.word	0xffffffff


	//   ....[12]....
        /*0220*/ 	.word	0xffffffff


	//   ....[13]....
        /*0224*/ 	.word	0xffffffff


	//   ....[14]....
        /*0228*/ 	.word	0xffffffff


	//   ....[15]....
        /*022c*/ 	.word	0xffffffff


	//   ....[16]....
        /*0230*/ 	.word	0x05000004


	//   ....[17]....
        /*0234*/ 	.word	0x05000004


	//   ....[18]....
        /*0238*/ 	.word	0x05000004


	//   ....[19]....
        /*023c*/ 	.word	0x05000004


	//----- nvinfo : EIATTR_COOP_GROUP_INSTR_OFFSETS
	.align		4
.L_1146:
        /*0240*/ 	.byte	0x04, 0x28
        /*0242*/ 	.short	(.L_1148 - .L_1147)


	//   ....[0]....
.L_1147:
        /*0244*/ 	.word	0x000173f0


	//   ....[1]....
        /*0248*/ 	.word	0x00017420


	//   ....[2]....
        /*024c*/ 	.word	0x000175f0


	//   ....[3]....
        /*0250*/ 	.word	0x00017720


	//   ....[4]....
        /*0254*/ 	.word	0x0001eb50


	//   ....[5]....
        /*0258*/ 	.word	0x0001ec10


	//   ....[6]....
        /*025c*/ 	.word	0x0001f040


	//   ....[7]....
        /*0260*/ 	.word	0x0001f0b0


	//   ....[8]....
        /*0264*/ 	.word	0x00025700


	//   ....[9]....
        /*0268*/ 	.word	0x00025730


	//   ....[10]....
        /*026c*/ 	.word	0x00025750


	//   ....[11]....
        /*0270*/ 	.word	0x00025770


	//   ....[12]....
        /*0274*/ 	.word	0x00028440


	//   ....[13]....
        /*0278*/ 	.word	0x00028450


	//   ....[14]....
        /*027c*/ 	.word	0x00028480


	//   ....[15]....
        /*0280*/ 	.word	0x00028490


	//   ....[16]....
        /*0284*/ 	.word	0x000297d0


	//   ....[17]....
        /*0288*/ 	.word	0x00029840


	//   ....[18]....
        /*028c*/ 	.word	0x000298b0


	//   ....[19]....
        /*0290*/ 	.word	0x00029910


	//----- nvinfo : EIATTR_EXIT_INSTR_OFFSETS
	.align		4
.L_1148:
        /*0294*/ 	.byte	0x04, 0x1c
        /*0296*/ 	.short	(.L_1150 - .L_1149)


	//   ....[0]....
.L_1149:
        /*0298*/ 	.word	0x00000060


	//----- nvinfo : EIATTR_CRS_STACK_SIZE
	.align		4
.L_1150:
        /*029c*/ 	.byte	0x04, 0x1e
        /*029e*/ 	.short	(.L_1152 - .L_1151)
.L_1151:
        /*02a0*/ 	.word	0x00000000


	//----- nvinfo : EIATTR_CBANK_PARAM_SIZE
	.align		4
.L_1152:
        /*02a4*/ 	.byte	0x03, 0x19
        /*02a6*/ 	.short	0x01d0


	//----- nvinfo : EIATTR_PARAM_CBANK
	.align		4
        /*02a8*/ 	.byte	0x04, 0x0a
        /*02aa*/ 	.short	(.L_1154 - .L_1153)
	.align		4
.L_1153:
        /*02ac*/ 	.word	index@(.nv.constant0._ZN5flash24flash_fwd_splitkv_kernelI23Flash_fwd_kernel_traitsILi64ELi64ELi256ELi4ELb0ELb0EN7cutlass10bfloat16_tE19Flash_kernel_traitsILi64ELi64ELi256ELi4ES3_EELb1ELb0ELb0ELb0ELb1ELb1ELb0ELb1EEEvNS_16Flash_fwd_paramsE)
        /*02b0*/ 	.short	0x0210
        /*02b2*/ 	.short	0x01d0


	//----- nvinfo : EIATTR_SW_WAR
	.align		4
.L_1154:
        /*02b4*/ 	.byte	0x04, 0x36
        /*02b6*/ 	.short	(.L_1156 - .L_1155)
.L_1155:
        /*02b8*/ 	.word	0x00000008
.L_1156:


//--------------------- .nv.info._ZN5flash24flash_fwd_splitkv_kernelI23Flash_fwd_kernel_traitsILi64ELi64ELi256ELi4ELb0ELb0EN7cutlass10bfloat16_tE19Flash_kernel_traitsILi64ELi64ELi256ELi4ES3_EELb1ELb0ELb1ELb0ELb0ELb0ELb0ELb1EEEvNS_16Flash_fwd_paramsE --------------------------
	.section	.nv.info._ZN5flash24flash_fwd_splitkv_kernelI23Flash_fwd_kernel_traitsILi64ELi64ELi256ELi4ELb0ELb0EN7cutlass10bfloat16_tE19Flash_kernel_traitsILi64ELi64ELi256ELi4ES3_EELb1ELb0ELb1ELb0ELb0ELb0ELb0ELb1EEEvNS_16Flash_fwd_paramsE,"",@"SHT_CUDA_INFO"
	.sectionflags	@""
	.align	4


	//----- nvinfo : EIATTR_CUDA_API_VERSION
	.align		4
        /*0000*/ 	.byte	0x04, 0x37
        /*0002*/ 	.short	(.L_1158 - .L_1157)
.L_1157:
        /*0004*/ 	.word	0x00000082


	//----- nvinfo : EIATTR_KPARAM_INFO
	.align		4
.L_1158:
        /*0008*/ 	.byte	0x04, 0x17
        /*000a*/ 	.short	(.L_1160 - .L_1159)
.L_1159:
        /*000c*/ 	.word	0x00000000
        /*0010*/ 	.short	0x0000
        /*0012*/ 	.short	0x0000
        /*0014*/ 	.byte	0x00, 0xf0, 0x41, 0x07


	//----- nvinfo : EIATTR_SPARSE_MMA_MASK
	.align		4
.L_1160:
        /*0018*/ 	.byte	0x03, 0x50
        /*001a*/ 	.short	0x0000


	//----- nvinfo : EIATTR_MAXREG_COUNT
	.align		4
        /*001c*/ 	.byte	0x03, 0x1b
        /*001e*/ 	.short	0x00ff


	//----- nvinfo : EIATTR_NUM_BARRIERS
	.align		4
        /*0020*/ 	.byte	0x02, 0x4c
        /*0022*/ 	.byte	0x01
	.zero		1


	//----- nvinfo : EIATTR_ANNOTATIONS
	.align		4
        /*0024*/ 	.byte	0x04, 0x55
        /*0026*/ 	.short	(.L_1162 - .L_1161)


	//   ....[0]....
.L_1161:
        /* <DEDUP_REMOVED lines=113> */


	//----- nvinfo : EIATTR_MERCURY_ISA_VERSION
	.align		4
.L_1162:
        /*0720*/ 	.byte	0x03, 0x5f
        /*0722*/ 	.short	0x0101


	//----- nvinfo : EIATTR_COOP_GROUP_MASK_REGIDS
	.align		4
        /*0724*/ 	.byte	0x04, 0x29
        /*0726*/ 	.short	(.L_1164 - .L_1163)


	//   ....[0]....
.L_1163:
        /*0728*/ 	.word	0xffffffff


	//   ....[1]....
        /*072c*/ 	.word	0xffffffff


	//   ....[2]....
        /*0730*/ 	.word	0xffffffff


	//   ....[3]....
        /*0734*/ 	.word	0xffffffff


	//   ....[4]....
        /*0738*/ 	.word	0xffffffff


	//   ....[5]....
        /*073c*/ 	.word	0xffffffff


	//   ....[6]....
        /*0740*/ 	.word	0xffffffff


	//   ....[7]....
        /*0744*/ 	.word	0xffffffff


	//   ....[8]....
        /*0748*/ 	.word	0xffffffff


	//   ....[9]....
        /*074c*/ 	.word	0xffffffff


	//   ....[10]....
        /*0750*/ 	.word	0xffffffff


	//   ....[11]....
        /*0754*/ 	.word	0xffffffff


	//   ....[12]....
        /*0758*/ 	.word	0xffffffff


	//   ....[13]....
        /*075c*/ 	.word	0xffffffff


	//   ....[14]....
        /*0760*/ 	.word	0xffffffff


	//   ....[15]....
        /*0764*/ 	.word	0xffffffff


	//   ....[16]....
        /*0768*/ 	.word	0x05000004


	//   ....[17]....
        /*076c*/ 	.word	0x05000004


	//   ....[18]....
        /*0770*/ 	.word	0x05000004


	//   ....[19]....
        /*0774*/ 	.word	0x05000004


	//----- nvinfo : EIATTR_COOP_GROUP_INSTR_OFFSETS
	.align		4
.L_1164:
        /*0778*/ 	.byte	0x04, 0x28
        /*077a*/ 	.short	(.L_1166 - .L_1165)


	//   ....[0]....
.L_1165:
        /*077c*/ 	.word	0x00019af0


	//   ....[1]....
        /*0780*/ 	.word	0x00019bb0


	//   ....[2]....
        /*0784*/ 	.word	0x00019bc0


	//   ....[3]....
        /*0788*/ 	.word	0x00019bf0


	//   ....[4]....
        /*078c*/ 	.word	0x00022ce0


	//   ....[5]....
        /*0790*/ 	.word	0x00022d00


	//   ....[6]....
        /*0794*/ 	.word	0x00022e20


	//   ....[7]....
        /*0798*/ 	.word	0x00022e70


	//   ....[8]....
        /*079c*/ 	.word	0x0002aa30


	//   ....[9]....
        /*07a0*/ 	.word	0x0002aa50


	//   ....[10]....
        /*07a4*/ 	.word	0x0002b640


	//   ....[11]....
        /*07a8*/ 	.word	0x0002b660


	//   ....[12]....
        /*07ac*/ 	.word	0x0002da40


	//   ....[13]....
        /*07b0*/ 	.word	0x0002da50


	//   ....[14]....
        /*07b4*/ 	.word	0x0002da80


	//   ....[15]....
        /*07b8*/ 	.word	0x0002da90


	//   ....[16]....
        /*07bc*/ 	.word	0x0002ee00


	//   ....[17]....
        /*07c0*/ 	.word	0x0002ee70


	//   ....[18]....
        /*07c4*/ 	.word	0x0002eee0


	//   ....[19]....
        /*07c8*/ 	.word	0x0002ef40


	//----- nvinfo : EIATTR_EXIT_INSTR_OFFSETS
	.align		4
.L_1166:
        /*07cc*/ 	.byte	0x04, 0x1c
        /*07ce*/ 	.short	(.L_1168 - .L_1167)


	//   ....[0]....
.L_1167:
        /*07d0*/ 	.word	0x00000060


	//----- nvinfo : EIATTR_CRS_STACK_SIZE
	.align		4
.L_1168:
        /*07d4*/ 	.byte	0x04, 0x1e
        /*07d6*/ 	.short	(.L_1170 - .L_1169)
.L_1169:
        /*07d8*/ 	.word	0x00000000


	//----- nvinfo : EIATTR_CBANK_PARAM_SIZE
	.align		4
.L_1170:
        /*07dc*/ 	.byte	0x03, 0x19
        /*07de*/ 	.short	0x01d0


	//----- nvinfo : EIATTR_PARAM_CBANK
	.align		4
        /*07e0*/ 	.byte	0x04, 0x0a
        /*07e2*/ 	.short	(.L_1172 - .L_1171)
	.align		4
.L_1171:
        /*07e4*/ 	.word	index@(.nv.constant0._ZN5flash24flash_fwd_splitkv_kernelI23Flash_fwd_kernel_traitsILi64ELi64ELi256ELi4ELb0ELb0EN7cutlass10bfloat16_tE19Flash_kernel_traitsILi64ELi64ELi256ELi4ES3_EELb1ELb0ELb1ELb0ELb0ELb0ELb0ELb1EEEvNS_16Flash_fwd_paramsE)
        /*07e8*/ 	.short	0x0210
        /*07ea*/ 	.short	0x01d0


	//----- nvinfo : EIATTR_SW_WAR
	.align		4
.L_1172:
        /*07ec*/ 	.byte	0x04, 0x36
        /*07ee*/ 	.short	(.L_1174 - .L_1173)
.L_1173:
        /*07f0*/ 	.word	0x00000008
.L_1174:


//--------------------- .nv.info._ZN5flash24flash_fwd_splitkv_kernelI23Flash_fwd_kernel_traitsILi64ELi64ELi256ELi4ELb0ELb0EN7cutlass10bfloat16_tE19Flash_kernel_traitsILi64ELi64ELi256ELi4ES3_EELb1ELb0ELb1ELb0ELb0ELb1ELb0ELb1EEEvNS_16Flash_fwd_paramsE --------------------------
	.section	.nv.info._ZN5flash24flash_fwd_splitkv_kernelI23Flash_fwd_kernel_traitsILi64ELi64ELi256ELi4ELb0ELb0EN7cutlass10bfloat16_tE19Flash_kernel_traitsILi64ELi64ELi256ELi4ES3_EELb1ELb0ELb1ELb0ELb0ELb1ELb0ELb1EEEvNS_16Flash_fwd_paramsE,"",@"SHT_CUDA_INFO"
	.sectionflags	@""
	.align	4


	//----- nvinfo : EIATTR_CUDA_API_VERSION
	.align		4
        /*0000*/ 	.byte	0x04, 0x37
        /*0002*/ 	.short	(.L_1176 - .L_1175)
.L_1175:
        /*0004*/ 	.word	0x00000082


	//----- nvinfo : EIATTR_KPARAM_INFO
	.align		4
.L_1176:
        /*0008*/ 	.byte	0x04, 0x17
        /*000a*/ 	.short	(.L_1178 - .L_1177)
.L_1177:
        /*000c*/ 	.word	0x00000000
        /*0010*/ 	.short	0x0000
        /*0012*/ 	.short	0x0000
        /*0014*/ 	.byte	0x00, 0xf0, 0x41, 0x07


	//----- nvinfo : EIATTR_SPARSE_MMA_MASK
	.align		4
.L_1178:
        /*0018*/ 	.byte	0x03, 0x50
        /*001a*/ 	.short	0x0000


	//----- nvinfo : EIATTR_MAXREG_COUNT
	.align		4
        /*001c*/ 	.byte	0x03, 0x1b
        /*001e*/ 	.short	0x00ff


	//----- nvinfo : EIATTR_NUM_BARRIERS
	.align		4
        /*0020*/ 	.byte	0x02, 0x4c
        /*0022*/ 	.byte	0x01
	.zero		1


	//----- nvinfo : EIATTR_ANNOTATIONS
	.align		4
        /*0024*/ 	.byte	0x04, 0x55
        /*0026*/ 	.short	(.L_1180 - .L_1179)


	//   ....[0]....
.L_1179:
        /* <DEDUP_REMOVED lines=151> */


	//----- nvinfo : EIATTR_MERCURY_ISA_VERSION
	.align		4
.L_1180:
        /*0980*/ 	.byte	0x03, 0x5f
        /*0982*/ 	.short	0x0101


	//----- nvinfo : EIATTR_COOP_GROUP_MASK_REGIDS
	.align		4
        /*0984*/ 	.byte	0x04, 0x29
        /*0986*/ 	.short	(.L_1182 - .L_1181)


	//   ....[0]....
.L_1181:
        /*0988*/ 	.word	0xffffffff


	//   ....[1]....
        /*098c*/ 	.word	0xffffffff


	//   ....[2]....
        /*0990*/ 	.word	0xffffffff


	//   ....[3]....
        /*0994*/ 	.word	0xffffffff


	//   ....[4]....
        /*0998*/ 	.word	0xffffffff


	//   ....[5]....
        /*099c*/ 	.word	0xffffffff


	//   ....[6]....
        /*09a0*/ 	.word	0xffffffff


	//   ....[7]....
        /*09a4*/ 	.word	0xffffffff


	//   ....[8]....
        /*09a8*/ 	.word	0xffffffff


	//   ....[9]....
        /*09ac*/ 	.word	0xffffffff


	//   ....[10]....
        /*09b0*/ 	.word	0xffffffff


	//   ....[11]....
        /*09b4*/ 	.word	0xffffffff


	//   ....[12]....
        /*09b8*/ 	.word	0xffffffff


	//   ....[13]....
        /*09bc*/ 	.word	0xffffffff


	//   ....[14]....
        /*09c0*/ 	.word	0xffffffff


	//   ....[15]....
        /*09c4*/ 	.word	0xffffffff


	//   ....[16]....
        /*09c8*/ 	.word	0x05000004


	//   ....[17]....
        /*09cc*/ 	.word	0x05000004


	//   ....[18]....
        /*09d0*/ 	.word	0x05000004


	//   ....[19]....
        /*09d4*/ 	.word	0x05000004


	//----- nvinfo : EIATTR_COOP_GROUP_INSTR_OFFSETS
	.align		4
.L_1182:
        /*09d8*/ 	.byte	0x04, 0x28
        /*09da*/ 	.short	(.L_1184 - .L_1183)


	//   ....[0]....
.L_1183:
        /*09dc*/ 	.word	0x0001ac30


	//   ....[1]....
        /*09e0*/ 	.word	0x0001ace0


	//   ....[2]....
        /*09e4*/ 	.word	0x0001acf0


	//   ....[3]....
        /*09e8*/ 	.word	0x0001ad20


	//   ....[4]....
        /*09ec*/ 	.word	0x00025700


	//   ....[5]....
        /*09f0*/ 	.word	0x00025720


	//   ....[6]....
        /*09f4*/ 	.word	0x00025870


	//   ....[7]....
        /*09f8*/ 	.word	0x000258c0


	//   ....[8]....
        /*09fc*/ 	.word	0x0002e2b0


	//   ....[9]....
        /*0a00*/ 	.word	0x0002e2d0


	//   ....[10]....
        /*0a04*/ 	.word	0x0002eef0


	//   ....[11]....
        /*0a08*/ 	.word	0x0002ef30


	//   ....[12]....
        /*0a0c*/ 	.word	0x00031370


	//   ....[13]....
        /*0a10*/ 	.word	0x00031380


	//   ....[14]....
        /*0a14*/ 	.word	0x000313b0


	//   ....[15]....
        /*0a18*/ 	.word	0x000313c0


	//   ....[16]....
        /*0a1c*/ 	.word	0x00032730


	//   ....[17]....
        /*0a20*/ 	.word	0x000327a0


	//   ....[18]....
        /*0a24*/ 	.word	0x00032810


	//   ....[19]....
        /*0a28*/ 	.word	0x00032870


	//----- nvinfo : EIATTR_EXIT_INSTR_OFFSETS
	.align		4
.L_1184:
        /*0a2c*/ 	.byte	0x04, 0x1c
        /*0a2e*/ 	.short	(.L_1186 - .L_1185)


	//   ....[0]....
.L_1185:
        /*0a30*/ 	.word	0x00000060


	//----- nvinfo : EIATTR_CRS_STACK_SIZE
	.align		4
.L_1186:
        /*0a34*/ 	.byte	0x04, 0x1e
        /*0a36*/ 	.short	(.L_1188 - .L_1187)
.L_1187:
        /*0a38*/ 	.word	0x00000000


	//----- nvinfo : EIATTR_CBANK_PARAM_SIZE
	.align		4
.L_1188:
        /*0a3c*/ 	.byte	0x03, 0x19
        /*0a3e*/ 	.short	0x01d0


	//----- nvinfo : EIATTR_PARAM_CBANK
	.align		4
        /*0a40*/ 	.byte	0x04, 0x0a
        /*0a42*/ 	.short	(.L_1190 - .L_1189)
	.align		4
.L_1189:
        /*0a44*/ 	.word	index@(.nv.constant0._ZN5flash24flash_fwd_splitkv_kernelI23Flash_fwd_kernel_traitsILi64ELi64ELi256ELi4ELb0ELb0EN7cutlass10bfloat16_tE19Flash_kernel_traitsILi64ELi64ELi256ELi4ES3_EELb1ELb0ELb1ELb0ELb0ELb1ELb0ELb1EEEvNS_16Flash_fwd_paramsE)
        /*0a48*/ 	.short	0x0210
        /*0a4a*/ 	.short	0x01d0


	//----- nvinfo : EIATTR_SW_WAR
	.align		4
.L_1190:
        /*0a4c*/ 	.byte	0x04, 0x36
        /*0a4e*/ 	.short	(.L_1192 - .L_1191)
.L_1191:
        /*0a50*/ 	.word	0x00000008
.L_1192:


//--------------------- .nv.info._ZN5flash24flash_fwd_splitkv_kernelI23Flash_fwd_kernel_traitsILi64ELi64ELi256ELi4ELb0ELb0EN7cutlass10bfloat16_tE19Flash_kernel_traitsILi64ELi64ELi256ELi4ES3_EELb1ELb0ELb0ELb0ELb1ELb0ELb1ELb0EEEvNS_16Flash_fwd_paramsE --------------------------
	.section	.nv.info._ZN5flash24flash_fwd_splitkv_kernelI23Flash_fwd_kernel_traitsILi64ELi64ELi256ELi4ELb0ELb0EN7cutlass10bfloat16_tE19Flash_kernel_traitsILi64ELi64ELi256ELi4ES3_EELb1ELb0ELb0ELb0ELb1ELb0ELb1ELb0EEEvNS_16Flash_fwd_paramsE,"",@"SHT_CUDA_INFO"
	.sectionflags	@""
	.align	4


	//----- nvinfo : EIATTR_CUDA_API_VERSION
	.align		4
        /*0000*/ 	.byte	0x04, 0x37
        /*0002*/ 	.short	(.L_1194 - .L_1193)
.L_1193:
        /*0004*/ 	.word	0x00000082


	//----- nvinfo : EIATTR_KPARAM_INFO
	.align		4
.L_1194:
        /*0008*/ 	.byte	0x04, 0x17
        /*000a*/ 	.short	(.L_1196 - .L_1195)
.L_1195:
        /*000c*/ 	.word	0x00000000
        /*0010*/ 	.short	0x0000
        /*0012*/ 	.short	0x0000
        /*0014*/ 	.byte	0x00, 0xf0, 0x41, 0x07


	//----- nvinfo : EIATTR_SPARSE_MMA_MASK
	.align		4
.L_1196:
        /*0018*/ 	.byte	0x03, 0x50
        /*001a*/ 	.short	0x0000


	//----- nvinfo : EIATTR_MAXREG_COUNT
	.align		4
        /*001c*/ 	.byte	0x03, 0x1b
        /*001e*/ 	.short	0x00ff


	//----- nvinfo : EIATTR_NUM_BARRIERS
	.align		4
        /*0020*/ 	.byte	0x02, 0x4c
        /*0022*/ 	.byte	0x01
	.zero		1


	//----- nvinfo : EIATTR_ANNOTATIONS
	.align		4
        /*0024*/ 	.byte	0x04, 0x55
        /*0026*/ 	.short	(.L_1198 - .L_1197)


	//   ....[0]....
.L_1197:
        /* <DEDUP_REMOVED lines=8> */


	//----- nvinfo : EIATTR_MERCURY_ISA_VERSION
	.align		4
.L_1198:
        /*0098*/ 	.byte	0x03, 0x5f
        /*009a*/ 	.short	0x0101


	//----- nvinfo : EIATTR_INT_WARP_WIDE_INSTR_OFFSETS
	.align		4
        /*009c*/ 	.byte	0x04, 0x31
        /*009e*/ 	.short	(.L_1200 - .L_1199)


	//   ....[0]....
.L_1199:
        /*00a0*/ 	.word	0x000024f0


	//   ....[1]....
        /*00a4*/ 	.word	0x00002770


	//   ....[2]....
        /*00a8*/ 	.word	0x000027f0


	//   ....[3]....
        /*00ac*/ 	.word	0x00002a60


	//   ....[4]....
        /*00b0*/ 	.word	0x00002b70


	//   ....[5]....
        /*00b4*/ 	.word	0x00002cc0


	//   ....[6]....
        /*00b8*/ 	.word	0x00002ec0


	//   ....[7]....
        /*00bc*/ 	.word	0x00002ee0


	//   ....[8]....
        /*00c0*/ 	.word	0x00002fe0


	//   ....[9]....
        /*00c4*/ 	.word	0x00003240


	//   ....[10]....
        /*00c8*/ 	.word	0x00003330


	//   ....[11]....
        /*00cc*/ 	.word	0x000033d0


	//   ....[12]....
        /*00d0*/ 	.word	0x00003660


	//   ....[13]....
        /*00d4*/ 	.word	0x000036f0


	//   ....[14]....
        /*00d8*/ 	.word	0x000037d0


	//   ....[15]....
        /*00dc*/ 	.word	0x000039c0


	//   ....[16]....
        /*00e0*/ 	.word	0x00003a10


	//   ....[17]....
        /*00e4*/ 	.word	0x00003ad0


	//   ....[18]....
        /*00e8*/ 	.word	0x00003b60


	//   ....[19]....
        /*00ec*/ 	.word	0x00003d30


	//   ....[20]....
        /*00f0*/ 	.word	0x00003d50


	//   ....[21]....
        /*00f4*/ 	.word	0x00003da0


	//----- nvinfo : EIATTR_COOP_GROUP_MASK_REGIDS
	.align		4
.L_1200:
        /*00f8*/ 	.byte	0x04, 0x29
        /*00fa*/ 	.short	(.L_1202 - .L_1201)


	//   ....[0]....
.L_1201:
        /*00fc*/ 	.word	0xffffffff


	//   ....[1]....
        /*0100*/ 	.word	0xffffffff


	//   ....[2]....
        /*0104*/ 	.word	0xffffffff


	//   ....[3]....
        /*0108*/ 	.word	0xffffffff


	//   ....[4]....
        /*010c*/ 	.word	0xffffffff


	//   ....[5]....
        /*0110*/ 	.word	0xffffffff


	//   ....[6]....
        /*0114*/ 	.word	0xffffffff


	//   ....[7]....
        /*0118*/ 	.word	0xffffffff


	//   ....[8]....
        /*011c*/ 	.word	0xffffffff


	//   ....[9]....
        /*0120*/ 	.word	0xffffffff


	//   ....[10]....
        /*0124*/ 	.word	0xffffffff


	//   ....[11]....
        /*0128*/ 	.word	0xffffffff


	//   ....[12]....
        /*012c*/ 	.word	0xffffffff


	//   ....[13]....
        /*0130*/ 	.word	0xffffffff


	//   ....[14]....
        /*0134*/ 	.word	0xffffffff


	//   ....[15]....
        /*0138*/ 	.word	0xffffffff


	//----- nvinfo : EIATTR_COOP_GROUP_INSTR_OFFSETS
	.align		4
.L_1202:
        /*013c*/ 	.byte	0x04, 0x28
        /*013e*/ 	.short	(.L_1204 - .L_1203)


	//   ....[0]....
.L_1203:
        /*0140*/ 	.word	0x00007150


	//   ....[1]....
        /*0144*/ 	.word	0x000072d0


	//   ....[2]....
        /*0148*/ 	.word	0x00007740


	//   ....[3]....
        /*014c*/ 	.word	0x00007910


	//   ....[4]....
        /*0150*/ 	.word	0x0000d920


	//   ....[5]....
        /*0154*/ 	.word	0x0000d9b0


	//   ....[6]....
        /*0158*/ 	.word	0x0000d9d0


	//   ....[7]....
        /*015c*/ 	.word	0x0000da30


	//   ....[8]....
        /*0160*/ 	.word	0x00012b10


	//   ....[9]....
        /*0164*/ 	.word	0x00012b20


	//   ....[10]....
        /*0168*/ 	.word	0x00012b50


	//   ....[11]....
        /*016c*/ 	.word	0x00012b60


	//   ....[12]....
        /*0170*/ 	.word	0x00015850


	//   ....[13]....
        /*0174*/ 	.word	0x00015860


	//   ....[14]....
        /*0178*/ 	.word	0x00015880


	//   ....[15]....
        /*017c*/ 	.word	0x000158a0


	//----- nvinfo : EIATTR_EXIT_INSTR_OFFSETS
	.align		4
.L_1204:
        /*0180*/ 	.byte	0x04, 0x1c
        /*0182*/ 	.short	(.L_1206 - .L_1205)


	//   ....[0]....
.L_1205:
        /*0184*/ 	.word	0x00000620


	//   ....[1]....
        /*0188*/ 	.word	0x00000e60


	//   ....[2]....
        /*018c*/ 	.word	0x00000e90


	//   ....[3]....
        /*0190*/ 	.word	0x00016380


	//   ....[4]....
        /*0194*/ 	.word	0x000163a0


	//----- nvinfo : EIATTR_CRS_STACK_SIZE
	.align		4
.L_1206:
        /*0198*/ 	.byte	0x04, 0x1e
        /*019a*/ 	.short	(.L_1208 - .L_1207)
.L_1207:
        /*019c*/ 	.word	0x00000000


	//----- nvinfo : EIATTR_CBANK_PARAM_SIZE
	.align		4
.L_1208:
        /*01a0*/ 	.byte	0x03, 0x19
        /*01a2*/ 	.short	0x01d0


	//----- nvinfo : EIATTR_PARAM_CBANK
	.align		4
        /*01a4*/ 	.byte	0x04, 0x0a
        /*01a6*/ 	.short	(.L_1210 - .L_1209)
	.align		4
.L_1209:
        /*01a8*/ 	.word	index@(.nv.constant0._ZN5flash24flash_fwd_splitkv_kernelI23Flash_fwd_kernel_traitsILi64ELi64ELi256ELi4ELb0ELb0EN7cutlass10bfloat16_tE19Flash_kernel_traitsILi64ELi64ELi256ELi4ES3_EELb1ELb0ELb0ELb0ELb1ELb0ELb1ELb0EEEvNS_16Flash_fwd_paramsE)
        /*01ac*/ 	.short	0x0210
        /*01ae*/ 	.short	0x01d0


	//----- nvinfo : EIATTR_SW_WAR
	.align		4
.L_1210:
        /*01b0*/ 	.byte	0x04, 0x36
        /*01b2*/ 	.short	(.L_1212 - .L_1211)
.L_1211:
        /*01b4*/ 	.word	0x00000008
.L_1212:


//--------------------- .nv.info._ZN5flash24flash_fwd_splitkv_kernelI23Flash_fwd_kernel_traitsILi64ELi64ELi256ELi4ELb0ELb0EN7cutlass10bfloat16_tE19Flash_kernel_traitsILi64ELi64ELi256ELi4ES3_EELb1ELb0ELb0ELb0ELb1ELb1ELb1ELb0EEEvNS_16Flash_fwd_paramsE --------------------------
	.section	.nv.info._ZN5flash24flash_fwd_splitkv_kernelI23Flash_fwd_kernel_traitsILi64ELi64ELi256ELi4ELb0ELb0EN7cutlass10bfloat16_tE19Flash_kernel_traitsILi64ELi64ELi256ELi4ES3_EELb1ELb0ELb0ELb0ELb1ELb1ELb1ELb0EEEvNS_16Flash_fwd_paramsE,"",@"SHT_CUDA_INFO"
	.sectionflags	@""
	.align	4


	//----- nvinfo : EIATTR_CUDA_API_VERSION
	.align		4
        /*0000*/ 	.byte	0x04, 0x37
        /*0002*/ 	.short	(.L_1214 - .L_1213)
.L_1213:
        /*0004*/ 	.word	0x00000082


	//----- nvinfo : EIATTR_KPARAM_INFO
	.align		4
.L_1214:
        /*0008*/ 	.byte	0x04, 0x17
        /*000a*/ 	.short	(.L_1216 - .L_1215)
.L_1215:
        /*000c*/ 	.word	0x00000000
        /*0010*/ 	.short	0x0000
        /*0012*/ 	.short	0x0000
        /*0014*/ 	.byte	0x00, 0xf0, 0x41, 0x07


	//----- nvinfo : EIATTR_SPARSE_MMA_MASK
	.align		4
.L_1216:
        /*0018*/ 	.byte	0x03, 0x50
        /*001a*/ 	.short	0x0000


	//----- nvinfo : EIATTR_MAXREG_COUNT
	.align		4
        /*001c*/ 	.byte	0x03, 0x1b
        /*001e*/ 	.short	0x00ff


	//----- nvinfo : EIATTR_NUM_BARRIERS
	.align		4
        /*0020*/ 	.byte	0x02, 0x4c
        /*0022*/ 	.byte	0x01
	.zero		1


	//----- nvinfo : EIATTR_ANNOTATIONS
	.align		4
        /*0024*/ 	.byte	0x04, 0x55
        /*0026*/ 	.short	(.L_1218 - .L_1217)


	//   ....[0]....
.L_1217:
        /* <DEDUP_REMOVED lines=21> */


	//----- nvinfo : EIATTR_MERCURY_ISA_VERSION
	.align		4
.L_1218:
        /*0168*/ 	.byte	0x03, 0x5f
        /*016a*/ 	.short	0x0101


	//----- nvinfo : EIATTR_INT_WARP_WIDE_INSTR_OFFSETS
	.align		4
        /*016c*/ 	.byte	0x04, 0x31
        /*016e*/ 	.short	(.L_1220 - .L_1219)


	//   ....[0]....
.L_1219:
        /*0170*/ 	.word	0x00002560


	//   ....[1]....
        /*0174*/ 	.word	0x000026f0


	//   ....[2]....
        /*0178*/ 	.word	0x00002780


	//   ....[3]....
        /*017c*/ 	.word	0x00002a00


	//   ....[4]....
        /*0180*/ 	.word	0x00002ab0


	//   ....[5]....
        /*0184*/ 	.word	0x00002c80


	//   ....[6]....
        /*0188*/ 	.word	0x00002da0


	//   ....[7]....
        /*018c*/ 	.word	0x00002dd0


	//   ....[8]....
        /*0190*/ 	.word	0x00002eb0


	//   ....[9]....
        /*0194*/ 	.word	0x000031a0


	//   ....[10]....
        /*0198*/ 	.word	0x00003240


	//   ....[11]....
        /*019c*/ 	.word	0x000032b0


	//   ....[12]....
        /*01a0*/ 	.word	0x000035e0


	//   ....[13]....
        /*01a4*/ 	.word	0x00003610


	//   ....[14]....
        /*01a8*/ 	.word	0x00003740


	//   ....[15]....
        /*01ac*/ 	.word	0x000038f0


	//   ....[16]....
        /*01b0*/ 	.word	0x00003980


	//   ....[17]....
        /*01b4*/ 	.word	0x00003ab0


	//   ....[18]....
        /*01b8*/ 	.word	0x00003b00


	//   ....[19]....
        /*01bc*/ 	.word	0x00003c90


	//   ....[20]....
        /*01c0*/ 	.word	0x00003ca0


	//   ....[21]....
        /*01c4*/ 	.word	0x00003e00


	//----- nvinfo : EIATTR_COOP_GROUP_MASK_REGIDS
	.align		4
.L_1220:
        /*01c8*/ 	.byte	0x04, 0x29
        /*01ca*/ 	.short	(.L_1222 - .L_1221)


	//   ....[0]....
.L_1221:
        /*01cc*/ 	.word	0xffffffff


	//   ....[1]....
        /*01d0*/ 	.word	0xffffffff


	//   ....[2]....
        /*01d4*/ 	.word	0xffffffff


	//   ....[3]....
        /*01d8*/ 	.word	0xffffffff


	//   ....[4]....
        /*01dc*/ 	.word	0xffffffff


	//   ....[5]....
        /*01e0*/ 	.word	0xffffffff


	//   ....[6]....
        /*01e4*/ 	.word	0xffffffff


	//   ....[7]....
        /*01e8*/ 	.word	0xffffffff


	//   ....[8]....
        /*01ec*/ 	.word	0xffffffff


	//   ....[9]....
        /*01f0*/ 	.word	0xffffffff


	//   ....[10]....
        /*01f4*/ 	.word	0xffffffff


	//   ....[11]....
        /*01f8*/ 	.word	0xffffffff


	//   ....[12]....
        /*01fc*/ 	.word	0xffffffff


	//   ....[13]....
        /*0200*/ 	.word	0xffffffff


	//   ....[14]....
        /*0204*/ 	.word	0xffffffff


	//   ....[15]....
        /*0208*/ 	.word	0xffffffff


	//----- nvinfo : EIATTR_COOP_GROUP_INSTR_OFFSETS
	.align		4
.L_1222:
        /*020c*/ 	.byte	0x04, 0x28
        /*020e*/ 	.short	(.L_1224 - .L_1223)


	//   ....[0]....
.L_1223:
        /*0210*/ 	.word	0x000081d0


	//   ....[1]....
        /*0214*/ 	.word	0x00008340


	//   ....[2]....
        /*0218*/ 	.word	0x000086f0


	//   ....[3]....
        /*021c*/ 	.word	0x00008780


	//   ....[4]....
        /*0220*/ 	.word	0x00010390


	//   ....[5]....
        /*0224*/ 	.word	0x00010420


	//   ....[6]....
        /*0228*/ 	.word	0x00010460


	//   ....[7]....
        /*022c*/ 	.word	0x00010530


	//   ....[8]....
        /*0230*/ 	.word	0x00016990


	//   ....[9]....
        /*0234*/ 	.word	0x000169b0


	//   ....[10]....
        /*0238*/ 	.word	0x000169e0


	//   ....[11]....
        /*023c*/ 	.word	0x000169f0


	//   ....[12]....
        /*0240*/ 	.word	0x000197a0


	//   ....[13]....
        /*0244*/ 	.word	0x000197b0


	//   ....[14]....
        /*0248*/ 	.word	0x000197d0


	//   ....[15]....
        /*024c*/ 	.word	0x000197f0


	//----- nvinfo : EIATTR_EXIT_INSTR_OFFSETS
	.align		4
.L_1224:
        /*0250*/ 	.byte	0x04, 0x1c
        /*0252*/ 	.short	(.L_1226 - .L_1225)


	//   ....[0]....
.L_1225:
        /*0254*/ 	.word	0x00000620


	//   ....[1]....
        /*0258*/ 	.word	0x00000e60


	//   ....[2]....
        /*025c*/ 	.word	0x00000e90


	//   ....[3]....
        /*0260*/ 	.word	0x0001a340


	//   ....[4]....
        /*0264*/ 	.word	0x0001a360


	//----- nvinfo : EIATTR_CRS_STACK_SIZE
	.align		4
.L_1226:
        /*0268*/ 	.byte	0x04, 0x1e
        /*026a*/ 	.short	(.L_1228 - .L_1227)
.L_1227:
        /*026c*/ 	.word	0x00000000


	//----- nvinfo : EIATTR_CBANK_PARAM_SIZE
	.align		4
.L_1228:
        /*0270*/ 	.byte	0x03, 0x19
        /*0272*/ 	.short	0x01d0


	//----- nvinfo : EIATTR_PARAM_CBANK
	.align		4
        /*0274*/ 	.byte	0x04, 0x0a
        /*0276*/ 	.short	(.L_1230 - .L_1229)
	.align		4
.L_1229:
        /*0278*/ 	.word	index@(.nv.constant0._ZN5flash24flash_fwd_splitkv_kernelI23Flash_fwd_kernel_traitsILi64ELi64ELi256ELi4ELb0ELb0EN7cutlass10bfloat16_tE19Flash_kernel_traitsILi64ELi64ELi256ELi4ES3_EELb1ELb0ELb0ELb0ELb1ELb1ELb1ELb0EEEvNS_16Flash_fwd_paramsE)
        /*027c*/ 	.short	0x0210
        /*027e*/ 	.short	0x01d0


	//----- nvinfo : EIATTR_SW_WAR
	.align		4
.L_1230:
        /*0280*/ 	.byte	0x04, 0x36
        /*0282*/ 	.short	(.L_1232 - .L_1231)
.L_1231:
        /*0284*/ 	.word	0x00000008
.L_1232:


//--------------------- .nv.info._ZN5flash24flash_fwd_splitkv_kernelI23Flash_fwd_kernel_traitsILi64ELi64ELi256ELi4ELb0ELb0EN7cutlass10bfloat16_tE19Flash_kernel_traitsILi64ELi64ELi256ELi4ES3_EELb1ELb0ELb1ELb0ELb0ELb0ELb1ELb0EEEvNS_16Flash_fwd_paramsE --------------------------
	.section	.nv.info._ZN5flash24flash_fwd_splitkv_kernelI23Flash_fwd_kernel_traitsILi64ELi64ELi256ELi4ELb0ELb0EN7cutlass10bfloat16_tE19Flash_kernel_traitsILi64ELi64ELi256ELi4ES3_EELb1ELb0ELb1ELb0ELb0ELb0ELb1ELb0EEEvNS_16Flash_fwd_paramsE,"",@"SHT_CUDA_INFO"
	.sectionflags	@""
	.align	4


	//----- nvinfo : EIATTR_CUDA_API_VERSION
	.align		4
        /*0000*/ 	.byte	0x04, 0x37
        /*0002*/ 	.short	(.L_1234 - .L_1233)
.L_1233:
        /*0004*/ 	.word	0x00000082


	//----- nvinfo : EIATTR_KPARAM_INFO
	.align		4
.L_1234:
        /*0008*/ 	.byte	0x04, 0x17
        /*000a*/ 	.short	(.L_1236 - .L_1235)
.L_1235:
        /*000c*/ 	.word	0x00000000
        /*0010*/ 	.short	0x0000
        /*0012*/ 	.short	0x0000
        /*0014*/ 	.byte	0x00, 0xf0, 0x41, 0x07


	//----- nvinfo : EIATTR_SPARSE_MMA_MASK
	.align		4
.L_1236:
        /*0018*/ 	.byte	0x03, 0x50
        /*001a*/ 	.short	0x0000


	//----- nvinfo : EIATTR_MAXREG_COUNT
	.align		4
        /*001c*/ 	.byte	0x03, 0x1b
        /*001e*/ 	.short	0x00ff


	//----- nvinfo : EIATTR_NUM_BARRIERS
	.align		4
        /*0020*/ 	.byte	0x02, 0x4c
        /*0022*/ 	.byte	0x01
	.zero		1


	//----- nvinfo : EIATTR_ANNOTATIONS
	.align		4
        /*0024*/ 	.byte	0x04, 0x55
        /*0026*/ 	.short	(.L_1238 - .L_1237)


	//   ....[0]....
.L_1237:
        /* <DEDUP_REMOVED lines=17> */


	//----- nvinfo : EIATTR_MERCURY_ISA_VERSION
	.align		4
.L_1238:
        /*0120*/ 	.byte	0x03, 0x5f
        /*0122*/ 	.short	0x0101


	//----- nvinfo : EIATTR_INT_WARP_WIDE_INSTR_OFFSETS
	.align		4
        /*0124*/ 	.byte	0x04, 0x31
        /*0126*/ 	.short	(.L_1240 - .L_1239)


	//   ....[0]....
.L_1239:
        /*0128*/ 	.word	0x00008410


	//   ....[1]....
        /*012c*/ 	.word	0x0000c780


	//----- nvinfo : EIATTR_COOP_GROUP_MASK_REGIDS
	.align		4
.L_1240:
        /*0130*/ 	.byte	0x04, 0x29
        /*0132*/ 	.short	(.L_1242 - .L_1241)


	//   ....[0]....
.L_1241:
        /*0134*/ 	.word	0xffffffff


	//   ....[1]....
        /*0138*/ 	.word	0xffffffff


	//   ....[2]....
        /*013c*/ 	.word	0xffffffff


	//   ....[3]....
        /*0140*/ 	.word	0xffffffff


	//   ....[4]....
        /*0144*/ 	.word	0xffffffff


	//   ....[5]....
        /*0148*/ 	.word	0xffffffff


	//   ....[6]....
        /*014c*/ 	.word	0xffffffff


	//   ....[7]....
        /*0150*/ 	.word	0xffffffff


	//   ....[8]....
        /*0154*/ 	.word	0xffffffff


	//   ....[9]....
        /*0158*/ 	.word	0xffffffff


	//   ....[10]....
        /*015c*/ 	.word	0xffffffff


	//   ....[11]....
        /*0160*/ 	.word	0xffffffff


	//   ....[12]....
        /*0164*/ 	.word	0xffffffff


	//   ....[13]....
        /*0168*/ 	.word	0xffffffff


	//   ....[14]....
        /*016c*/ 	.word	0xffffffff


	//   ....[15]....
        /*0170*/ 	.word	0xffffffff


	//----- nvinfo : EIATTR_COOP_GROUP_INSTR_OFFSETS
	.align		4
.L_1242:
        /*0174*/ 	.byte	0x04, 0x28
        /*0176*/ 	.short	(.L_1244 - .L_1243)


	//   ....[0]....
.L_1243:
        /*0178*/ 	.word	0x000097e0


	//   ....[1]....
        /*017c*/ 	.word	0x00009870


	//   ....[2]....
        /*0180*/ 	.word	0x00009a00


	//   ....[3]....
        /*0184*/ 	.word	0x00009bd0


	//   ....[4]....
        /*0188*/ 	.word	0x00011ab0


	//   ....[5]....
        /*018c*/ 	.word	0x00011b40


	//   ....[6]....
        /*0190*/ 	.word	0x00011c90


	//   ....[7]....
        /*0194*/ 	.word	0x00011e80


	//   ....[8]....
        /*0198*/ 	.word	0x00018c60


	//   ....[9]....
        /*019c*/ 	.word	0x00018c70


	//   ....[10]....
        /*01a0*/ 	.word	0x00018ca0


	//   ....[11]....
        /*01a4*/ 	.word	0x00018cb0


	//   ....[12]....
        /*01a8*/ 	.word	0x0001b830


	//   ....[13]....
        /*01ac*/ 	.word	0x0001b8c0


	//   ....[14]....
        /*01b0*/ 	.word	0x0001bba0


	//   ....[15]....
        /*01b4*/ 	.word	0x0001bbc0


	//----- nvinfo : EIATTR_EXIT_INSTR_OFFSETS
	.align		4
.L_1244:
        /*01b8*/ 	.byte	0x04, 0x1c
        /*01ba*/ 	.short	(.L_1246 - .L_1245)


	//   ....[0]....
.L_1245:
        /*01bc*/ 	.word	0x00000630


	//   ....[1]....
        /*01c0*/ 	.word	0x00000f10


	//   ....[2]....
        /*01c4*/ 	.word	0x00000f40


	//   ....[3]....
        /*01c8*/ 	.word	0x0001c520


	//   ....[4]....
        /*01cc*/ 	.word	0x0001c540


	//----- nvinfo : EIATTR_CRS_STACK_SIZE
	.align		4
.L_1246:
        /*01d0*/ 	.byte	0x04, 0x1e
        /*01d2*/ 	.short	(.L_1248 - .L_1247)
.L_1247:
        /*01d4*/ 	.word	0x00000000


	//----- nvinfo : EIATTR_CBANK_PARAM_SIZE
	.align		4
.L_1248:
        /*01d8*/ 	.byte	0x03, 0x19
        /*01da*/ 	.short	0x01d0


	//----- nvinfo : EIATTR_PARAM_CBANK
	.align		4
        /*01dc*/ 	.byte	0x04, 0x0a
        /*01de*/ 	.short	(.L_1250 - .L_1249)
	.align		4
.L_1249:
        /*01e0*/ 	.word	index@(.nv.constant0._ZN5flash24flash_fwd_splitkv_kernelI23Flash_fwd_kernel_traitsILi64ELi64ELi256ELi4ELb0ELb0EN7cutlass10bfloat16_tE19Flash_kernel_traitsILi64ELi64ELi256ELi4ES3_EELb1ELb0ELb1ELb0ELb0ELb0ELb1ELb0EEEvNS_16Flash_fwd_paramsE)
        /*01e4*/ 	.short	0x0210
        /*01e6*/ 	.short	0x01d0


	//----- nvinfo : EIATTR_SW_WAR
	.align		4
.L_1250:
        /*01e8*/ 	.byte	0x04, 0x36
        /*01ea*/ 	.short	(.L_1252 - .L_1251)
.L_1251:
        /*01ec*/ 	.word	0x00000008
.L_1252:


//--------------------- .nv.info._ZN5flash24flash_fwd_splitkv_kernelI23Flash_fwd_kernel_traitsILi64ELi64ELi256ELi4ELb0ELb0EN7cutlass10bfloat16_tE19Flash_kernel_traitsILi64ELi64ELi256ELi4ES3_EELb1ELb0ELb1ELb0ELb0ELb1ELb1ELb0EEEvNS_16Flash_fwd_paramsE --------------------------
	.section	.nv.info._ZN5flash24flash_fwd_splitkv_kernelI23Flash_fwd_kernel_traitsILi64ELi64ELi256ELi4ELb0ELb0EN7cutlass10bfloat16_tE19Flash_kernel_traitsILi64ELi64ELi256ELi4ES3_EELb1ELb0ELb1ELb0ELb0ELb1ELb1ELb0EEEvNS_16Flash_fwd_paramsE,"",@"SHT_CUDA_INFO"
	.sectionflags	@""
	.align	4


	//----- nvinfo : EIATTR_CUDA_API_VERSION
	.align		4
        /*0000*/ 	.byte	0x04, 0x37
        /*0002*/ 	.short	(.L_1254 - .L_1253)
.L_1253:
        /*0004*/ 	.word	0x00000082


	//----- nvinfo : EIATTR_KPARAM_INFO
	.align		4
.L_1254:
        /*0008*/ 	.byte	0x04, 0x17
        /*000a*/ 	.short	(.L_1256 - .L_1255)
.L_1255:
        /*000c*/ 	.word	0x00000000
        /*0010*/ 	.short	0x0000
        /*0012*/ 	.short	0x0000
        /*0014*/ 	.byte	0x00, 0xf0, 0x41, 0x07


	//----- nvinfo : EIATTR_SPARSE_MMA_MASK
	.align		4
.L_1256:
        /*0018*/ 	.byte	0x03, 0x50
        /*001a*/ 	.short	0x0000


	//----- nvinfo : EIATTR_MAXREG_COUNT
	.align		4
        /*001c*/ 	.byte	0x03, 0x1b
        /*001e*/ 	.short	0x00ff


	//----- nvinfo : EIATTR_NUM_BARRIERS
	.align		4
        /*0020*/ 	.byte	0x02, 0x4c
        /*0022*/ 	.byte	0x01
	.zero		1


	//----- nvinfo : EIATTR_ANNOTATIONS
	.align		4
        /*0024*/ 	.byte	0x04, 0x55
        /*0026*/ 	.short	(.L_1258 - .L_1257)


	//   ....[0]....
.L_1257:
        /*0028*/ 	.word	0x00000001
        /*002c*/ 	.byte	0x70, 0x17, 0x01, 0x00, 0x01, 0x00, 0x00, 0x00, 0x80, 0x35, 0x01, 0x00, 0x01, 0x00, 0x00, 0x00
        /*003c*/ 	.byte	0xd0, 0x84, 0x01, 0x00, 0x01, 0x00, 0x00, 0x00, 0x10, 0x88, 0x01, 0x00, 0x01, 0x00, 0x00, 0x00
        /*004c*/ 	.byte	0x50, 0x89, 0x01, 0x00, 0x01, 0x00, 0x00, 0x00, 0x90, 0xa6, 0x01, 0x00, 0x01, 0x00, 0x00, 0x00
        /*005c*/ 	.byte	0xc0, 0xa6, 0x01, 0x00, 0x01, 0x00, 0x00, 0x00, 0x00, 0xa7, 0x01, 0x00


	//----- nvinfo : EIATTR_MERCURY_ISA_VERSION
	.align		4
.L_1258:
        /*0068*/ 	.byte	0x03, 0x5f
        /*006a*/ 	.short	0x0101


	//----- nvinfo : EIATTR_INT_WARP_WIDE_INSTR_OFFSETS
	.align		4
        /*006c*/ 	.byte	0x04, 0x31
        /*006e*/ 	.short	(.L_1260 - .L_1259)


	//   ....[0]....
.L_1259:
        /*0070*/ 	.word	0x000095f0


	//   ....[1]....
        /*0074*/ 	.word	0x0000da70


	//----- nvinfo : EIATTR_COOP_GROUP_MASK_REGIDS
	.align		4
.L_1260:
        /*0078*/ 	.byte	0x04, 0x29
        /*007a*/ 	.short	(.L_1262 - .L_1261)


	//   ....[0]....
.L_1261:
        /*007c*/ 	.word	0xffffffff


	//   ....[1]....
        /*0080*/ 	.word	0xffffffff


	//   ....[2]....
        /*0084*/ 	.word	0xffffffff


	//   ....[3]....
        /*0088*/ 	.word	0xffffffff


	//   ....[4]....
        /*008c*/ 	.word	0xffffffff


	//   ....[5]....
        /*0090*/ 	.word	0xffffffff


	//   ....[6]....
        /*0094*/ 	.word	0xffffffff


	//   ....[7]....
        /*0098*/ 	.word	0xffffffff


	//   ....[8]....
        /*009c*/ 	.word	0xffffffff


	//   ....[9]....
        /*00a0*/ 	.word	0xffffffff


	//   ....[10]....
        /*00a4*/ 	.word	0xffffffff


	//   ....[11]....
        /*00a8*/ 	.word	0xffffffff


	//   ....[12]....
        /*00ac*/ 	.word	0xffffffff


	//   ....[13]....
        /*00b0*/ 	.word	0xffffffff


	//   ....[14]....
        /*00b4*/ 	.word	0xffffffff


	//   ....[15]....
        /*00b8*/ 	.word	0xffffffff


	//----- nvinfo : EIATTR_COOP_GROUP_INSTR_OFFSETS
	.align		4
.L_1262:
        /*00bc*/ 	.byte	0x04, 0x28
        /*00be*/ 	.short	(.L_1264 - .L_1263)


	//   ....[0]....
.L_1263:
        /*00c0*/ 	.word	0x0000ab10


	//   ....[1]....
        /*00c4*/ 	.word	0x0000ab40


	//   ....[2]....
        /*00c8*/ 	.word	0x0000acb0


	//   ....[3]....
        /*00cc*/ 	.word	0x0000ae80


	//   ....[4]....
        /*00d0*/ 	.word	0x00013af0


	//   ....[5]....
        /*00d4*/ 	.word	0x00013b10


	//   ....[6]....
        /*00d8*/ 	.word	0x00014330


	//   ....[7]....
        /*00dc*/ 	.word	0x00014380


	//   ....[8]....
        /*00e0*/ 	.word	0x0001bf00


	//   ....[9]....
        /*00e4*/ 	.word	0x0001bf30


	//   ....[10]....
        /*00e8*/ 	.word	0x0001bf50


	//   ....[11]....
        /*00ec*/ 	.word	0x0001bf70


	//   ....[12]....
        /*00f0*/ 	.word	0x0001eb30


	//   ....[13]....
        /*00f4*/ 	.word	0x0001eb70


	//   ....[14]....
        /*00f8*/ 	.word	0x0001ec10


	//   ....[15]....
        /*00fc*/ 	.word	0x0001ec20


	//----- nvinfo : EIATTR_EXIT_INSTR_OFFSETS
	.align		4
.L_1264:
        /*0100*/ 	.byte	0x04, 0x1c
        /*0102*/ 	.short	(.L_1266 - .L_1265)


	//   ....[0]....
.L_1265:
        /*0104*/ 	.word	0x00000630


	//   ....[1]....
        /*0108*/ 	.word	0x00000f10


	//   ....[2]....
        /*010c*/ 	.word	0x00000f40


	//   ....[3]....
        /*0110*/ 	.word	0x0001f850


	//   ....[4]....
        /*0114*/ 	.word	0x0001f870


	//----- nvinfo : EIATTR_CRS_STACK_SIZE
	.align		4
.L_1266:
        /*0118*/ 	.byte	0x04, 0x1e
        /*011a*/ 	.short	(.L_1268 - .L_1267)
.L_1267:
        /*011c*/ 	.word	0x00000000


	//----- nvinfo : EIATTR_CBANK_PARAM_SIZE
	.align		4
.L_1268:
        /*0120*/ 	.byte	0x03, 0x19
        /*0122*/ 	.short	0x01d0


	//----- nvinfo : EIATTR_PARAM_CBANK
	.align		4
        /*0124*/ 	.byte	0x04, 0x0a
        /*0126*/ 	.short	(.L_1270 - .L_1269)
	.align		4
.L_1269:
        /*0128*/ 	.word	index@(.nv.constant0._ZN5flash24flash_fwd_splitkv_kernelI23Flash_fwd_kernel_traitsILi64ELi64ELi256ELi4ELb0ELb0EN7cutlass10bfloat16_tE19Flash_kernel_traitsILi64ELi64ELi256ELi4ES3_EELb1ELb0ELb1ELb0ELb0ELb1ELb1ELb0EEEvNS_16Flash_fwd_paramsE)
        /*012c*/ 	.short	0x0210
        /*012e*/ 	.short	0x01d0


	//----- nvinfo : EIATTR_SW_WAR
	.align		4
.L_1270:
        /*0130*/ 	.byte	0x04, 0x36
        /*0132*/ 	.short	(.L_1272 - .L_1271)
.L_1271:
        /*0134*/ 	.word	0x00000008
.L_1272:


//--------------------- .nv.info._ZN5flash24flash_fwd_splitkv_kernelI23Flash_fwd_kernel_traitsILi64ELi64ELi256ELi4ELb0ELb0EN7cutlass10bfloat16_tE19Flash_kernel_traitsILi64ELi64ELi256ELi4ES3_EELb1ELb0ELb0ELb0ELb1ELb0ELb1ELb1EEEvNS_16Flash_fwd_paramsE --------------------------
	.section	.nv.info._ZN5flash24flash_fwd_splitkv_kernelI23Flash_fwd_kernel_traitsILi64ELi64ELi256ELi4ELb0ELb0EN7cutlass10bfloat16_tE19Flash_kernel_traitsILi64ELi64ELi256ELi4ES3_EELb1ELb0ELb0ELb0ELb1ELb0ELb1ELb1EEEvNS_16Flash_fwd_paramsE,"",@"SHT_CUDA_INFO"
	.sectionflags	@""
	.align	4


	//----- nvinfo : EIATTR_CUDA_API_VERSION
	.align		4
        /*0000*/ 	.byte	0x04, 0x37
        /*0002*/ 	.short	(.L_1274 - .L_1273)
.L_1273:
        /*0004*/ 	.word	0x00000082


	//----- nvinfo : EIATTR_KPARAM_INFO
	.align		4
.L_1274:
        /*0008*/ 	.byte	0x04, 0x17
        /*000a*/ 	.short	(.L_1276 - .L_1275)
.L_1275:
        /*000c*/ 	.word	0x00000000
        /*0010*/ 	.short	0x0000
        /*0012*/ 	.short	0x0000
        /*0014*/ 	.byte	0x00, 0xf0, 0x41, 0x07


	//----- nvinfo : EIATTR_SPARSE_MMA_MASK
	.align		4
.L_1276:
        /*0018*/ 	.byte	0x03, 0x50
        /*001a*/ 	.short	0x0000


	//----- nvinfo : EIATTR_MAXREG_COUNT
	.align		4
        /*001c*/ 	.byte	0x03, 0x1b
        /*001e*/ 	.short	0x00ff


	//----- nvinfo : EIATTR_NUM_BARRIERS
	.align		4
        /*0020*/ 	.byte	0x02, 0x4c
        /*0022*/ 	.byte	0x01
	.zero		1


	//----- nvinfo : EIATTR_ANNOTATIONS
	.align		4
        /*0024*/ 	.byte	0x04, 0x55
        /*0026*/ 	.short	(.L_1278 - .L_1277)


	//   ....[0]....
.L_1277:
        /* <DEDUP_REMOVED lines=23> */


	//----- nvinfo : EIATTR_MERCURY_ISA_VERSION
	.align		4
.L_1278:
        /*0188*/ 	.byte	0x03, 0x5f
        /*018a*/ 	.short	0x0101


	//----- nvinfo : EIATTR_COOP_GROUP_MASK_REGIDS
	.align		4
        /*018c*/ 	.byte	0x04, 0x29
        /*018e*/ 	.short	(.L_1280 - .L_1279)


	//   ....[0]....
.L_1279:
        /*0190*/ 	.word	0xffffffff


	//   ....[1]....
        /*0194*/ 	.word	0xffffffff


	//   ....[2]....
        /*0198*/ 	.word	0xffffffff


	//   ....[3]....
        /*019c*/ 	.word	0xffffffff


	//   ....[4]....
        /*01a0*/ 	.word	0xffffffff


	//   ....[5]....
        /*01a4*/ 	.word	0xffffffff


	//   ....[6]....
        /*01a8*/ 	.word	0xffffffff


	//   ....[7]....
        /*01ac*/ 	.word	0xffffffff


	//   ....[8]....
        /*01b0*/ 	.word	0xffffffff


	//   ....[9]....
        /*01b4*/ 	.word	0xffffffff


	//   ....[10]....
        /*01b8*/ 	.word	0xffffffff


	//   ....[11]....
        /*01bc*/ 	.word	0xffffffff


	//   ....[12]....
        /*01c0*/ 	.word	0xffffffff


	//   ....[13]....
        /*01c4*/ 	.word	0xffffffff


	//   ....[14]....
        /*01c8*/ 	.word	0xffffffff


	//   ....[15]....
        /*01cc*/ 	.word	0xffffffff


	//   ....[16]....
        /*01d0*/ 	.word	0x0500000b


	//   ....[17]....
        /*01d4*/ 	.word	0x0500000b


	//   ....[18]....
        /*01d8*/ 	.word	0x0500000b


	//   ....[19]....
        /*01dc*/ 	.word	0x0500000b


	//----- nvinfo : EIATTR_COOP_GROUP_INSTR_OFFSETS
	.align		4
.L_1280:
        /*01e0*/ 	.byte	0x04, 0x28
        /*01e2*/ 	.short	(.L_1282 - .L_1281)


	//   ....[0]....
.L_1281:
        /*01e4*/ 	.word	0x000160a0


	//   ....[1]....
        /*01e8*/ 	.word	0x000160e0


	//   ....[2]....
        /*01ec*/ 	.word	0x00016100


	//   ....[3]....
        /*01f0*/ 	.word	0x00016120


	//   ....[4]....
        /*01f4*/ 	.word	0x0001c600


	//   ....[5]....
        /*01f8*/ 	.word	0x0001c630


	//   ....[6]....
        /*01fc*/ 	.word	0x0001c650


	//   ....[7]....
        /*0200*/ 	.word	0x0001c670


	//   ....[8]....
        /*0204*/ 	.word	0x000219b0


	//   ....[9]....
        /*0208*/ 	.word	0x000219c0


	//   ....[10]....
        /*020c*/ 	.word	0x000219f0


	//   ....[11]....
        /*0210*/ 	.word	0x00021a00


	//   ....[12]....
        /*0214*/ 	.word	0x00024650


	//   ....[13]....
        /*0218*/ 	.word	0x00024660


	//   ....[14]....
        /*021c*/ 	.word	0x00024690


	//   ....[15]....
        /*0220*/ 	.word	0x000246a0


	//   ....[16]....
        /*0224*/ 	.word	0x00025480


	//   ....[17]....
        /*0228*/ 	.word	0x00025500


	//   ....[18]....
        /*022c*/ 	.word	0x00025570


	//   ....[19]....
        /*0230*/ 	.word	0x000255e0


	//----- nvinfo : EIATTR_EXIT_INSTR_OFFSETS
	.align		4
.L_1282:
        /*0234*/ 	.byte	0x04, 0x1c
        /*0236*/ 	.short	(.L_1284 - .L_1283)


	//   ....[0]....
.L_1283:
        /*0238*/ 	.word	0x00000200


	//----- nvinfo : EIATTR_CRS_STACK_SIZE
	.align		4
.L_1284:
        /*023c*/ 	.byte	0x04, 0x1e
        /*023e*/ 	.short	(.L_1286 - .L_1285)
.L_1285:
        /*0240*/ 	.word	0x00000000


	//----- nvinfo : EIATTR_CBANK_PARAM_SIZE
	.align		4
.L_1286:
        /*0244*/ 	.byte	0x03, 0x19
        /*0246*/ 	.short	0x01d0


	//----- nvinfo : EIATTR_PARAM_CBANK
	.align		4
        /*0248*/ 	.byte	0x04, 0x0a
        /*024a*/ 	.short	(.L_1288 - .L_1287)
	.align		4
.L_1287:
        /*024c*/ 	.word	index@(.nv.constant0._ZN5flash24flash_fwd_splitkv_kernelI23Flash_fwd_kernel_traitsILi64ELi64ELi256ELi4ELb0ELb0EN7cutlass10bfloat16_tE19Flash_kernel_traitsILi64ELi64ELi256ELi4ES3_EELb1ELb0ELb0ELb0ELb1ELb0ELb1ELb1EEEvNS_16Flash_fwd_paramsE)
        /*0250*/ 	.short	0x0210
        /*0252*/ 	.short	0x01d0


	//----- nvinfo : EIATTR_SW_WAR
	.align		4
.L_1288:
        /*0254*/ 	.byte	0x04, 0x36
        /*0256*/ 	.short	(.L_1290 - .L_1289)
.L_1289:
        /*0258*/ 	.word	0x00000008
.L_1290:


//--------------------- .nv.info._ZN5flash24flash_fwd_splitkv_kernelI23Flash_fwd_kernel_traitsILi64ELi64ELi256ELi4ELb0ELb0EN7cutlass10bfloat16_tE19Flash_kernel_traitsILi64ELi64ELi256ELi4ES3_EELb1ELb0ELb0ELb0ELb1ELb1ELb1ELb1EEEvNS_16Flash_fwd_paramsE --------------------------
	.section	.nv.info._ZN5flash24flash_fwd_splitkv_kernelI23Flash_fwd_kernel_traitsILi64ELi64ELi256ELi4ELb0ELb0EN7cutlass10bfloat16_tE19Flash_kernel_traitsILi64ELi64ELi256ELi4ES3_EELb1ELb0ELb0ELb0ELb1ELb1ELb1ELb1EEEvNS_16Flash_fwd_paramsE,"",@"SHT_CUDA_INFO"
	.sectionflags	@""
	.align	4


	//----- nvinfo : EIATTR_CUDA_API_VERSION
	.align		4
        /*0000*/ 	.byte	0x04, 0x37
        /*0002*/ 	.short	(.L_1292 - .L_1291)
.L_1291:
        /*0004*/ 	.word	0x00000082


	//----- nvinfo : EIATTR_KPARAM_INFO
	.align		4
.L_1292:
        /*0008*/ 	.byte	0x04, 0x17
        /*000a*/ 	.short	(.L_1294 - .L_1293)
.L_1293:
        /*000c*/ 	.word	0x00000000
        /*0010*/ 	.short	0x0000
        /*0012*/ 	.short	0x0000
        /*0014*/ 	.byte	0x00, 0xf0, 0x41, 0x07


	//----- nvinfo : EIATTR_SPARSE_MMA_MASK
	.align		4
.L_1294:
        /*0018*/ 	.byte	0x03, 0x50
        /*001a*/ 	.short	0x0000


	//----- nvinfo : EIATTR_MAXREG_COUNT
	.align		4
        /*001c*/ 	.byte	0x03, 0x1b
        /*001e*/ 	.short	0x00ff


	//----- nvinfo : EIATTR_NUM_BARRIERS
	.align		4
        /*0020*/ 	.byte	0x02, 0x4c
        /*0022*/ 	.byte	0x01
	.zero		1


	//----- nvinfo : EIATTR_ANNOTATIONS
	.align		4
        /*0024*/ 	.byte	0x04, 0x55
        /*0026*/ 	.short	(.L_1296 - .L_1295)


	//   ....[0]....
.L_1295:
        /* <DEDUP_REMOVED lines=34> */


	//----- nvinfo : EIATTR_MERCURY_ISA_VERSION
	.align		4
.L_1296:
        /*0238*/ 	.byte	0x03, 0x5f
        /*023a*/ 	.short	0x0101


	//----- nvinfo : EIATTR_COOP_GROUP_MASK_REGIDS
	.align		4
        /*023c*/ 	.byte	0x04, 0x29
        /*023e*/ 	.short	(.L_1298 - .L_1297)


	//   ....[0]....
.L_1297:
        /*0240*/ 	.word	0xffffffff


	//   ....[1]....
        /*0244*/ 	.word	0xffffffff


	//   ....[2]....
        /*0248*/ 	.word	0xffffffff


	//   ....[3]....
        /*024c*/ 	.word	0xffffffff


	//   ....[4]....
        /*0250*/ 	.word	0xffffffff


	//   ....[5]....
        /*0254*/ 	.word	0xffffffff


	//   ....[6]....
        /*0258*/ 	.word	0xffffffff


	//   ....[7]....
        /*025c*/ 	.word	0xffffffff


	//   ....[8]....
        /*0260*/ 	.word	0xffffffff


	//   ....[9]....
        /*0264*/ 	.word	0xffffffff


	//   ....[10]....
        /*0268*/ 	.word	0xffffffff


	//   ....[11]....
        /*026c*/ 	.word	0xffffffff


	//   ....[12]....
        /*0270*/ 	.word	0xffffffff


	//   ....[13]....
        /*0274*/ 	.word	0xffffffff


	//   ....[14]....
        /*0278*/ 	.word	0xffffffff


	//   ....[15]....
        /*027c*/ 	.word	0xffffffff


	//   ....[16]....
        /*0280*/ 	.word	0x05000004


	//   ....[17]....
        /*0284*/ 	.word	0x05000004


	//   ....[18]....
        /*0288*/ 	.word	0x05000004


	//   ....[19]....
        /*028c*/ 	.word	0x05000004


	//----- nvinfo : EIATTR_COOP_GROUP_INSTR_OFFSETS
	.align		4
.L_1298:
        /*0290*/ 	.byte	0x04, 0x28
        /*0292*/ 	.short	(.L_1300 - .L_1299)


	//   ....[0]....
.L_1299:
        /*0294*/ 	.word	0x00017510


	//   ....[1]....
        /*0298*/ 	.word	0x00017540


	//   ....[2]....
        /*029c*/ 	.word	0x00017730


	//   ....[3]....
        /*02a0*/ 	.word	0x00017860


	//   ....[4]....
        /*02a4*/ 	.word	0x0001ed60


	//   ....[5]....
        /*02a8*/ 	.word	0x0001ee20


	//   ....[6]....
        /*02ac*/ 	.word	0x0001f240


	//   ....[7]....
        /*02b0*/ 	.word	0x0001f2b0


	//   ....[8]....
        /*02b4*/ 	.word	0x000259c0


	//   ....[9]....
        /*02b8*/ 	.word	0x000259f0


	//   ....[10]....
        /*02bc*/ 	.word	0x00025a10


	//   ....[11]....
        /*02c0*/ 	.word	0x00025a30


	//   ....[12]....
        /*02c4*/ 	.word	0x00028760


	//   ....[13]....
        /*02c8*/ 	.word	0x00028770


	//   ....[14]....
        /*02cc*/ 	.word	0x000287a0


	//   ....[15]....
        /*02d0*/ 	.word	0x000287b0


	//   ....[16]....
        /*02d4*/ 	.word	0x00029600


	//   ....[17]....
        /*02d8*/ 	.word	0x00029670


	//   ....[18]....
        /*02dc*/ 	.word	0x000296e0


	//   ....[19]....
        /*02e0*/ 	.word	0x00029740


	//----- nvinfo : EIATTR_EXIT_INSTR_OFFSETS
	.align		4
.L_1300:
        /*02e4*/ 	.byte	0x04, 0x1c
        /*02e6*/ 	.short	(.L_1302 - .L_1301)


	//   ....[0]....
.L_1301:
        /*02e8*/ 	.word	0x00000200


	//----- nvinfo : EIATTR_CRS_STACK_SIZE
	.align		4
.L_1302:
        /*02ec*/ 	.byte	0x04, 0x1e
        /*02ee*/ 	.short	(.L_1304 - .L_1303)
.L_1303:
        /*02f0*/ 	.word	0x00000000


	//----- nvinfo : EIATTR_CBANK_PARAM_SIZE
	.align		4
.L_1304:
        /*02f4*/ 	.byte	0x03, 0x19
        /*02f6*/ 	.short	0x01d0


	//----- nvinfo : EIATTR_PARAM_CBANK
	.align		4
        /*02f8*/ 	.byte	0x04, 0x0a
        /*02fa*/ 	.short	(.L_1306 - .L_1305)
	.align		4
.L_1305:
        /*02fc*/ 	.word	index@(.nv.constant0._ZN5flash24flash_fwd_splitkv_kernelI23Flash_fwd_kernel_traitsILi64ELi64ELi256ELi4ELb0ELb0EN7cutlass10bfloat16_tE19Flash_kernel_traitsILi64ELi64ELi256ELi4ES3_EELb1ELb0ELb0ELb0ELb1ELb1ELb1ELb1EEEvNS_16Flash_fwd_paramsE)
        /*0300*/ 	.short	0x0210
        /*0302*/ 	.short	0x01d0


	//----- nvinfo : EIATTR_SW_WAR
	.align		4
.L_1306:
        /*0304*/ 	.byte	0x04, 0x36
        /*0306*/ 	.short	(.L_1308 - .L_1307)
.L_1307:
        /*0308*/ 	.word	0x00000008
.L_1308:


//--------------------- .nv.info._ZN5flash24flash_fwd_splitkv_kernelI23Flash_fwd_kernel_traitsILi64ELi64ELi256ELi4ELb0ELb0EN7cutlass10bfloat16_tE19Flash_kernel_traitsILi64ELi64ELi256ELi4ES3_EELb1ELb0ELb1ELb0ELb0ELb0ELb1ELb1EEEvNS_16Flash_fwd_paramsE --------------------------
	.section	.nv.info._ZN5flash24flash_fwd_splitkv_kernelI23Flash_fwd_kernel_traitsILi64ELi64ELi256ELi4ELb0ELb0EN7cutlass10bfloat16_tE19Flash_kernel_traitsILi64ELi64ELi256ELi4ES3_EELb1ELb0ELb1ELb0ELb0ELb0ELb1ELb1EEEvNS_16Flash_fwd_paramsE,"",@"SHT_CUDA_INFO"
	.sectionflags	@""
	.align	4


	//----- nvinfo : EIATTR_CUDA_API_VERSION
	.align		4
        /*0000*/ 	.byte	0x04, 0x37
        /*0002*/ 	.short	(.L_1310 - .L_1309)
.L_1309:
        /*0004*/ 	.word	0x00000082


	//----- nvinfo : EIATTR_KPARAM_INFO
	.align		4
.L_1310:
        /*0008*/ 	.byte	0x04, 0x17
        /*000a*/ 	.short	(.L_1312 - .L_1311)
.L_1311:
        /*000c*/ 	.word	0x00000000
        /*0010*/ 	.short	0x0000
        /*0012*/ 	.short	0x0000
        /*0014*/ 	.byte	0x00, 0xf0, 0x41, 0x07


	//----- nvinfo : EIATTR_SPARSE_MMA_MASK
	.align		4
.L_1312:
        /*0018*/ 	.byte	0x03, 0x50
        /*001a*/ 	.short	0x0000


	//----- nvinfo : EIATTR_MAXREG_COUNT
	.align		4
        /*001c*/ 	.byte	0x03, 0x1b
        /*001e*/ 	.short	0x00ff


	//----- nvinfo : EIATTR_NUM_BARRIERS
	.align		4
        /*0020*/ 	.byte	0x02, 0x4c
        /*0022*/ 	.byte	0x01
	.zero		1


	//----- nvinfo : EIATTR_ANNOTATIONS
	.align		4
        /*0024*/ 	.byte	0x04, 0x55
        /*0026*/ 	.short	(.L_1314 - .L_1313)


	//   ....[0]....
.L_1313:
        /* <DEDUP_REMOVED lines=132> */


	//----- nvinfo : EIATTR_MERCURY_ISA_VERSION
	.align		4
.L_1314:
        /*0858*/ 	.byte	0x03, 0x5f
        /*085a*/ 	.short	0x0101


	//----- nvinfo : EIATTR_COOP_GROUP_MASK_REGIDS
	.align		4
        /*085c*/ 	.byte	0x04, 0x29
        /*085e*/ 	.short	(.L_1316 - .L_1315)


	//   ....[0]....
.L_1315:
        /*0860*/ 	.word	0xffffffff


	//   ....[1]....
        /*0864*/ 	.word	0xffffffff


	//   ....[2]....
        /*0868*/ 	.word	0xffffffff


	//   ....[3]....
        /*086c*/ 	.word	0xffffffff


	//   ....[4]....
        /*0870*/ 	.word	0xffffffff


	//   ....[5]....
        /*0874*/ 	.word	0xffffffff


	//   ....[6]....
        /*0878*/ 	.word	0xffffffff


	//   ....[7]....
        /*087c*/ 	.word	0xffffffff


	//   ....[8]....
        /*0880*/ 	.word	0xffffffff


	//   ....[9]....
        /*0884*/ 	.word	0xffffffff


	//   ....[10]....
        /*0888*/ 	.word	0xffffffff


	//   ....[11]....
        /*088c*/ 	.word	0xffffffff


	//   ....[12]....
        /*0890*/ 	.word	0xffffffff


	//   ....[13]....
        /*0894*/ 	.word	0xffffffff


	//   ....[14]....
        /*0898*/ 	.word	0xffffffff


	//   ....[15]....
        /*089c*/ 	.word	0xffffffff


	//   ....[16]....
        /*08a0*/ 	.word	0x05000004


	//   ....[17]....
        /*08a4*/ 	.word	0x05000004


	//   ....[18]....
        /*08a8*/ 	.word	0x05000004


	//   ....[19]....
        /*08ac*/ 	.word	0x05000004


	//----- nvinfo : EIATTR_COOP_GROUP_INSTR_OFFSETS
	.align		4
.L_1316:
        /*08b0*/ 	.byte	0x04, 0x28
        /*08b2*/ 	.short	(.L_1318 - .L_1317)


	//   ....[0]....
.L_1317:
        /*08b4*/ 	.word	0x00019cc0


	//   ....[1]....
        /*08b8*/ 	.word	0x00019d80


	//   ....[2]....
        /*08bc*/ 	.word	0x00019d90


	//   ....[3]....
        /*08c0*/ 	.word	0x00019dc0


	//   ....[4]....
        /*08c4*/ 	.word	0x000227c0


	//   ....[5]....
        /*08c8*/ 	.word	0x00022850


	//   ....[6]....
        /*08cc*/ 	.word	0x000229b0


	//   ....[7]....
        /*08d0*/ 	.word	0x00022ac0


	//   ....[8]....
        /*08d4*/ 	.word	0x0002a690


	//   ....[9]....
        /*08d8*/ 	.word	0x0002a6b0


	//   ....[10]....
        /*08dc*/ 	.word	0x0002b2b0


	//   ....[11]....
        /*08e0*/ 	.word	0x0002b2d0


	//   ....[12]....
        /*08e4*/ 	.word	0x0002d7e0


	//   ....[13]....
        /*08e8*/ 	.word	0x0002d7f0


	//   ....[14]....
        /*08ec*/ 	.word	0x0002d820


	//   ....[15]....
        /*08f0*/ 	.word	0x0002d830


	//   ....[16]....
        /*08f4*/ 	.word	0x0002e700


	//   ....[17]....
        /*08f8*/ 	.word	0x0002e770


	//   ....[18]....
        /*08fc*/ 	.word	0x0002e7e0


	//   ....[19]....
        /*0900*/ 	.word	0x0002e840


	//----- nvinfo : EIATTR_EXIT_INSTR_OFFSETS
	.align		4
.L_1318:
        /*0904*/ 	.byte	0x04, 0x1c
        /*0906*/ 	.short	(.L_1320 - .L_1319)


	//   ....[0]....
.L_1319:
        /*0908*/ 	.word	0x00000200


	//----- nvinfo : EIATTR_CRS_STACK_SIZE
	.align		4
.L_1320:
        /*090c*/ 	.byte	0x04, 0x1e
        /*090e*/ 	.short	(.L_1322 - .L_1321)
.L_1321:
        /*0910*/ 	.word	0x00000000


	//----- nvinfo : EIATTR_CBANK_PARAM_SIZE
	.align		4
.L_1322:
        /*0914*/ 	.byte	0x03, 0x19
        /*0916*/ 	.short	0x01d0


	//----- nvinfo : EIATTR_PARAM_CBANK
	.align		4
        /*0918*/ 	.byte	0x04, 0x0a
        /*091a*/ 	.short	(.L_1324 - .L_1323)
	.align		4
.L_1323:
        /*091c*/ 	.word	index@(.nv.constant0._ZN5flash24flash_fwd_splitkv_kernelI23Flash_fwd_kernel_traitsILi64ELi64ELi256ELi4ELb0ELb0EN7cutlass10bfloat16_tE19Flash_kernel_traitsILi64ELi64ELi256ELi4ES3_EELb1ELb0ELb1ELb0ELb0ELb0ELb1ELb1EEEvNS_16Flash_fwd_paramsE)
        /*0920*/ 	.short	0x0210
        /*0922*/ 	.short	0x01d0


	//----- nvinfo : EIATTR_SW_WAR
	.align		4
.L_1324:
        /*0924*/ 	.byte	0x04, 0x36
        /*0926*/ 	.short	(.L_1326 - .L_1325)
.L_1325:
        /*0928*/ 	.word	0x00000008
.L_1326:


//--------------------- .nv.info._ZN5flash24flash_fwd_splitkv_kernelI23Flash_fwd_kernel_traitsILi64ELi64ELi256ELi4ELb0ELb0EN7cutlass10bfloat16_tE19Flash_kernel_traitsILi64ELi64ELi256ELi4ES3_EELb1ELb0ELb1ELb0ELb0ELb1ELb1ELb1EEEvNS_16Flash_fwd_paramsE --------------------------
	.section	.nv.info._ZN5flash24flash_fwd_splitkv_kernelI23Flash_fwd_kernel_traitsILi64ELi64ELi256ELi4ELb0ELb0EN7cutlass10bfloat16_tE19Flash_kernel_traitsILi64ELi64ELi256ELi4ES3_EELb1ELb0ELb1ELb0ELb0ELb1ELb1ELb1EEEvNS_16Flash_fwd_paramsE,"",@"SHT_CUDA_INFO"
	.sectionflags	@""
	.align	4


	//----- nvinfo : EIATTR_CUDA_API_VERSION
	.align		4
        /*0000*/ 	.byte	0x04, 0x37
        /*0002*/ 	.short	(.L_1328 - .L_1327)
.L_1327:
        /*0004*/ 	.word	0x00000082


	//----- nvinfo : EIATTR_KPARAM_INFO
	.align		4
.L_1328:
        /*0008*/ 	.byte	0x04, 0x17
        /*000a*/ 	.short	(.L_1330 - .L_1329)
.L_1329:
        /*000c*/ 	.word	0x00000000
        /*0010*/ 	.short	0x0000
        /*0012*/ 	.short	0x0000
        /*0014*/ 	.byte	0x00, 0xf0, 0x41, 0x07


	//----- nvinfo : EIATTR_SPARSE_MMA_MASK
	.align		4
.L_1330:
        /*0018*/ 	.byte	0x03, 0x50
        /*001a*/ 	.short	0x0000


	//----- nvinfo : EIATTR_MAXREG_COUNT
	.align		4
        /*001c*/ 	.byte	0x03, 0x1b
        /*001e*/ 	.short	0x00ff


	//----- nvinfo : EIATTR_NUM_BARRIERS
	.align		4
        /*0020*/ 	.byte	0x02, 0x4c
        /*0022*/ 	.byte	0x01
	.zero		1


	//----- nvinfo : EIATTR_ANNOTATIONS
	.align		4
        /*0024*/ 	.byte	0x04, 0x55
        /*0026*/ 	.short	(.L_1332 - .L_1331)


	//   ....[0]....
.L_1331:
        /* <DEDUP_REMOVED lines=144> */


	//----- nvinfo : EIATTR_MERCURY_ISA_VERSION
	.align		4
.L_1332:
        /*0918*/ 	.byte	0x03, 0x5f
        /*091a*/ 	.short	0x0101


	//----- nvinfo : EIATTR_COOP_GROUP_MASK_REGIDS
	.align		4
        /*091c*/ 	.byte	0x04, 0x29
        /*091e*/ 	.short	(.L_1334 - .L_1333)


	//   ....[0]....
.L_1333:
        /*0920*/ 	.word	0xffffffff


	//   ....[1]....
        /*0924*/ 	.word	0xffffffff


	//   ....[2]....
        /*0928*/ 	.word	0xffffffff


	//   ....[3]....
        /*092c*/ 	.word	0xffffffff


	//   ....[4]....
        /*0930*/ 	.word	0xffffffff


	//   ....[5]....
        /*0934*/ 	.word	0xffffffff


	//   ....[6]....
        /*0938*/ 	.word	0xffffffff


	//   ....[7]....
        /*093c*/ 	.word	0xffffffff


	//   ....[8]....
        /*0940*/ 	.word	0xffffffff


	//   ....[9]....
        /*0944*/ 	.word	0xffffffff


	//   ....[10]....
        /*0948*/ 	.word	0xffffffff


	//   ....[11]....
        /*094c*/ 	.word	0xffffffff


	//   ....[12]....
        /*0950*/ 	.word	0xffffffff


	//   ....[13]....
        /*0954*/ 	.word	0xffffffff


	//   ....[14]....
        /*0958*/ 	.word	0xffffffff


	//   ....[15]....
        /*095c*/ 	.word	0xffffffff


	//   ....[16]....
        /*0960*/ 	.word	0x05000004


	//   ....[17]....
        /*0964*/ 	.word	0x05000004


	//   ....[18]....
        /*0968*/ 	.word	0x05000004


	//   ....[19]....
        /*096c*/ 	.word	0x05000004


	//----- nvinfo : EIATTR_COOP_GROUP_INSTR_OFFSETS
	.align		4
.L_1334:
        /*0970*/ 	.byte	0x04, 0x28
        /*0972*/ 	.short	(.L_1336 - .L_1335)


	//   ....[0]....
.L_1335:
        /*0974*/ 	.word	0x0001ad60


	//   ....[1]....
        /*0978*/ 	.word	0x0001ae10


	//   ....[2]....
        /*097c*/ 	.word	0x0001ae20


	//   ....[3]....
        /*0980*/ 	.word	0x0001ae50


	//   ....[4]....
        /*0984*/ 	.word	0x000252f0


	//   ....[5]....
        /*0988*/ 	.word	0x00025310


	//   ....[6]....
        /*098c*/ 	.word	0x00025460


	//   ....[7]....
        /*0990*/ 	.word	0x000254b0


	//   ....[8]....
        /*0994*/ 	.word	0x0002dee0


	//   ....[9]....
        /*0998*/ 	.word	0x0002df00


	//   ....[10]....
        /*099c*/ 	.word	0x0002eb40


	//   ....[11]....
        /*09a0*/ 	.word	0x0002eb70


	//   ....[12]....
        /*09a4*/ 	.word	0x00031020


	//   ....[13]....
        /*09a8*/ 	.word	0x00031030


	//   ....[14]....
        /*09ac*/ 	.word	0x00031060


	//   ....[15]....
        /*09b0*/ 	.word	0x00031070


	//   ....[16]....
        /*09b4*/ 	.word	0x00031f40


	//   ....[17]....
        /*09b8*/ 	.word	0x00031fb0


	//   ....[18]....
        /*09bc*/ 	.word	0x00032020


	//   ....[19]....
        /*09c0*/ 	.word	0x00032080


	//----- nvinfo : EIATTR_EXIT_INSTR_OFFSETS
	.align		4
.L_1336:
        /*09c4*/ 	.byte	0x04, 0x1c
        /*09c6*/ 	.short	(.L_1338 - .L_1337)


	//   ....[0]....
.L_1337:
        /*09c8*/ 	.word	0x00000200


	//----- nvinfo : EIATTR_CRS_STACK_SIZE
	.align		4
.L_1338:
        /*09cc*/ 	.byte	0x04, 0x1e
        /*09ce*/ 	.short	(.L_1340 - .L_1339)
.L_1339:
        /*09d0*/ 	.word	0x00000000


	//----- nvinfo : EIATTR_CBANK_PARAM_SIZE
	.align		4
.L_1340:
        /*09d4*/ 	.byte	0x03, 0x19
        /*09d6*/ 	.short	0x01d0


	//----- nvinfo : EIATTR_PARAM_CBANK
	.align		4
        /*09d8*/ 	.byte	0x04, 0x0a
        /*09da*/ 	.short	(.L_1342 - .L_1341)
	.align		4
.L_1341:
        /*09dc*/ 	.word	index@(.nv.constant0._ZN5flash24flash_fwd_splitkv_kernelI23Flash_fwd_kernel_traitsILi64ELi64ELi256ELi4ELb0ELb0EN7cutlass10bfloat16_tE19Flash_kernel_traitsILi64ELi64ELi256ELi4ES3_EELb1ELb0ELb1ELb0ELb0ELb1ELb1ELb1EEEvNS_16Flash_fwd_paramsE)
        /*09e0*/ 	.short	0x0210
        /*09e2*/ 	.short	0x01d0


	//----- nvinfo : EIATTR_SW_WAR
	.align		4
.L_1342:
        /*09e4*/ 	.byte	0x04, 0x36
        /*09e6*/ 	.short	(.L_1344 - .L_1343)
.L_1343:
        /*09e8*/ 	.word	0x00000008
.L_1344:


//--------------------- .nv.info._ZN5flash32flash_fwd_splitkv_combine_kernelI23Flash_fwd_kernel_traitsILi64ELi64ELi128ELi4ELb0ELb0EN7cutlass10bfloat16_tE19Flash_kernel_traitsILi64ELi64ELi128ELi4ES3_EELi8ELi7ELb0EEEvNS_16Flash_fwd_paramsE --------------------------
	.section	.nv.info._ZN5flash32flash_fwd_splitkv_combine_kernelI23Flash_fwd_kernel_traitsILi64ELi64ELi128ELi4ELb0ELb0EN7cutlass10bfloat16_tE19Flash_kernel_traitsILi64ELi64ELi128ELi4ES3_EELi8ELi7ELb0EEEvNS_16Flash_fwd_paramsE,"",@"SHT_CUDA_INFO"
	.sectionflags	@""
	.align	4


	//----- nvinfo : EIATTR_CUDA_API_VERSION
	.align		4
        /*0000*/ 	.byte	0x04, 0x37
        /*0002*/ 	.short	(.L_1346 - .L_1345)
.L_1345:
        /*0004*/ 	.word	0x00000082


	//----- nvinfo : EIATTR_KPARAM_INFO
	.align		4
.L_1346:
        /*0008*/ 	.byte	0x04, 0x17
        /*000a*/ 	.short	(.L_1348 - .L_1347)
.L_1347:
        /*000c*/ 	.word	0x00000000
        /*0010*/ 	.short	0x0000
        /*0012*/ 	.short	0x0000
        /*0014*/ 	.byte	0x00, 0xf0, 0x41, 0x07


	//----- nvinfo : EIATTR_SPARSE_MMA_MASK
	.align		4
.L_1348:
        /*0018*/ 	.byte	0x03, 0x50
        /*001a*/ 	.short	0x0000


	//----- nvinfo : EIATTR_MAXREG_COUNT
	.align		4
        /*001c*/ 	.byte	0x03, 0x1b
        /*001e*/ 	.short	0x00ff


	//----- nvinfo : EIATTR_NUM_BARRIERS
	.align		4
        /*0020*/ 	.byte	0x02, 0x4c
        /*0022*/ 	.byte	0x01
	.zero		1


	//----- nvinfo : EIATTR_MERCURY_ISA_VERSION
	.align		4
        /*0024*/ 	.byte	0x03, 0x5f
        /*0026*/ 	.short	0x0101


	//----- nvinfo : EIATTR_COOP_GROUP_MASK_REGIDS
	.align		4
        /*0028*/ 	.byte	0x04, 0x29
        /*002a*/ 	.short	(.L_1350 - .L_1349)


	//   ....[0]....
.L_1349:
        /*002c*/ 	.word	0xffffffff


	//   ....[1]....
        /*0030*/ 	.word	0xffffffff


	//   ....[2]....
        /*0034*/ 	.word	0xffffffff


	//   ....[3]....
        /*0038*/ 	.word	0xffffffff


	//   ....[4]....
        /*003c*/ 	.word	0xffffffff


	//   ....[5]....
        /*0040*/ 	.word	0xffffffff


	//   ....[6]....
        /*0044*/ 	.word	0xffffffff


	//   ....[7]....
        /*0048*/ 	.word	0xffffffff


	//----- nvinfo : EIATTR_COOP_GROUP_INSTR_OFFSETS
	.align		4
.L_1350:
        /*004c*/ 	.byte	0x04, 0x28
        /*004e*/ 	.short	(.L_1352 - .L_1351)


	//   ....[0]....
.L_1351:
        /*0050*/ 	.word	0x000020a0


	//   ....[1]....
        /*0054*/ 	.word	0x000020c0


	//   ....[2]....
        /*0058*/ 	.word	0x000020e0


	//   ....[3]....
        /*005c*/ 	.word	0x00002100


	//   ....[4]....
        /*0060*/ 	.word	0x000023a0


	//   ....[5]....
        /*0064*/ 	.word	0x00002410


	//   ....[6]....
        /*0068*/ 	.word	0x00002500


	//   ....[7]....
        /*006c*/ 	.word	0x000025a0


	//----- nvinfo : EIATTR_EXIT_INSTR_OFFSETS
	.align		4
.L_1352:
        /*0070*/ 	.byte	0x04, 0x1c
        /*0072*/ 	.short	(.L_1354 - .L_1353)


	//   ....[0]....
.L_1353:
        /*0074*/ 	.word	0x00004c20


	//   ....[1]....
        /*0078*/ 	.word	0x00004c50


	//   ....[2]....
        /*007c*/ 	.word	0x00005140


	//----- nvinfo : EIATTR_CRS_STACK_SIZE
	.align		4
.L_1354:
        /*0080*/ 	.byte	0x04, 0x1e
        /*0082*/ 	.short	(.L_1356 - .L_1355)
.L_1355:
        /*0084*/ 	.word	0x00000000


	//----- nvinfo : EIATTR_CBANK_PARAM_SIZE
	.align		4
.L_1356:
        /*0088*/ 	.byte	0x03, 0x19
        /*008a*/ 	.short	0x01d0


	//----- nvinfo : EIATTR_PARAM_CBANK
	.align		4
        /*008c*/ 	.byte	0x04, 0x0a
        /*008e*/ 	.short	(.L_1358 - .L_1357)
	.align		4
.L_1357:
        /*0090*/ 	.word	index@(.nv.constant0._ZN5flash32flash_fwd_splitkv_combine_kernelI23Flash_fwd_kernel_traitsILi64ELi64ELi128ELi4ELb0ELb0EN7cutlass10bfloat16_tE19Flash_kernel_traitsILi64ELi64ELi128ELi4ES3_EELi8ELi7ELb0EEEvNS_16Flash_fwd_paramsE)
        /*0094*/ 	.short	0x0210
        /*0096*/ 	.short	0x01d0


	//----- nvinfo : EIATTR_SW_WAR
	.align		4
.L_1358:
        /*0098*/ 	.byte	0x04, 0x36
        /*009a*/ 	.short	(.L_1360 - .L_1359)
.L_1359:
        /*009c*/ 	.word	0x00000008
.L_1360:


//--------------------- .nv.info._ZN5flash32flash_fwd_splitkv_combine_kernelI23Flash_fwd_kernel_traitsILi64ELi64ELi128ELi4ELb0ELb0EN7cutlass10bfloat16_tE19Flash_kernel_traitsILi64ELi64ELi128ELi4ES3_EELi8ELi6ELb0EEEvNS_16Flash_fwd_paramsE --------------------------
	.section	.nv.info._ZN5flash32flash_fwd_splitkv_combine_kernelI23Flash_fwd_kernel_traitsILi64ELi64ELi128ELi4ELb0ELb0EN7cutlass10bfloat16_tE19Flash_kernel_traitsILi64ELi64ELi128ELi4ES3_EELi8ELi6ELb0EEEvNS_16Flash_fwd_paramsE,"",@"SHT_CUDA_INFO"
	.sectionflags	@""
	.align	4


	//----- nvinfo : EIATTR_CUDA_API_VERSION
	.align		4
        /*0000*/ 	.byte	0x04, 0x37
        /*0002*/ 	.short	(.L_1362 - .L_1361)
.L_1361:
        /*0004*/ 	.word	0x00000082


	//----- nvinfo : EIATTR_KPARAM_INFO
	.align		4
.L_1362:
        /*0008*/ 	.byte	0x04, 0x17
        /*000a*/ 	.short	(.L_1364 - .L_1363)
.L_1363:
        /*000c*/ 	.word	0x00000000
        /*0010*/ 	.short	0x0000
        /*0012*/ 	.short	0x0000
        /*0014*/ 	.byte	0x00, 0xf0, 0x41, 0x07


	//----- nvinfo : EIATTR_SPARSE_MMA_MASK
	.align		4
.L_1364:
        /*0018*/ 	.byte	0x03, 0x50
        /*001a*/ 	.short	0x0000


	//----- nvinfo : EIATTR_MAXREG_COUNT
	.align		4
        /*001c*/ 	.byte	0x03, 0x1b
        /*001e*/ 	.short	0x00ff


	//----- nvinfo : EIATTR_NUM_BARRIERS
	.align		4
        /*0020*/ 	.byte	0x02, 0x4c
        /*0022*/ 	.byte	0x01
	.zero		1


	//----- nvinfo : EIATTR_MERCURY_ISA_VERSION
	.align		4
        /*0024*/ 	.byte	0x03, 0x5f
        /*0026*/ 	.short	0x0101


	//----- nvinfo : EIATTR_COOP_GROUP_MASK_REGIDS
	.align		4
        /*0028*/ 	.byte	0x04, 0x29
        /*002a*/ 	.short	(.L_1366 - .L_1365)


	//   ....[0]....
.L_1365:
        /*002c*/ 	.word	0xffffffff


	//   ....[1]....
        /*0030*/ 	.word	0xffffffff


	//   ....[2]....
        /*0034*/ 	.word	0xffffffff


	//   ....[3]....
        /*0038*/ 	.word	0xffffffff


	//   ....[4]....
        /*003c*/ 	.word	0xffffffff


	//   ....[5]....
        /*0040*/ 	.word	0xffffffff


	//   ....[6]....
        /*0044*/ 	.word	0xffffffff


	//   ....[7]....
        /*0048*/ 	.word	0xffffffff


	//----- nvinfo : EIATTR_COOP_GROUP_INSTR_OFFSETS
	.align		4
.L_1366:
        /*004c*/ 	.byte	0x04, 0x28
        /*004e*/ 	.short	(.L_1368 - .L_1367)


	//   ....[0]....
.L_1367:
        /*0050*/ 	.word	0x00001b70


	//   ....[1]....
        /*0054*/ 	.word	0x00001ba0


	//   ....[2]....
        /*0058*/ 	.word	0x00001bc0


	//   ....[3]....
        /*005c*/ 	.word	0x00001be0


	//   ....[4]....
        /*0060*/ 	.word	0x00001d50


	//   ....[5]....
        /*0064*/ 	.word	0x00001dc0


	//   ....[6]....
        /*0068*/ 	.word	0x00001ea0


	//   ....[7]....
        /*006c*/ 	.word	0x00001fb0


	//----- nvinfo : EIATTR_EXIT_INSTR_OFFSETS
	.align		4
.L_1368:
        /*0070*/ 	.byte	0x04, 0x1c
        /*0072*/ 	.short	(.L_1370 - .L_1369)


	//   ....[0]....
.L_1369:
        /*0074*/ 	.word	0x00004390


	//   ....[1]....
        /*0078*/ 	.word	0x000043c0


	//   ....[2]....
        /*007c*/ 	.word	0x000048c0


	//----- nvinfo : EIATTR_CRS_STACK_SIZE
	.align		4
.L_1370:
        /*0080*/ 	.byte	0x04, 0x1e
        /*0082*/ 	.short	(.L_1372 - .L_1371)
.L_1371:
        /*0084*/ 	.word	0x00000000


	//----- nvinfo : EIATTR_CBANK_PARAM_SIZE
	.align		4
.L_1372:
        /*0088*/ 	.byte	0x03, 0x19
        /*008a*/ 	.short	0x01d0


	//----- nvinfo : EIATTR_PARAM_CBANK
	.align		4
        /*008c*/ 	.byte	0x04, 0x0a
        /*008e*/ 	.short	(.L_1374 - .L_1373)
	.align		4
.L_1373:
        /*0090*/ 	.word	index@(.nv.constant0._ZN5flash32flash_fwd_splitkv_combine_kernelI23Flash_fwd_kernel_traitsILi64ELi64ELi128ELi4ELb0ELb0EN7cutlass10bfloat16_tE19Flash_kernel_traitsILi64ELi64ELi128ELi4ES3_EELi8ELi6ELb0EEEvNS_16Flash_fwd_paramsE)
        /*0094*/ 	.short	0x0210
        /*0096*/ 	.short	0x01d0


	//----- nvinfo : EIATTR_SW_WAR
	.align		4
.L_1374:
        /*0098*/ 	.byte	0x04, 0x36
        /*009a*/ 	.short	(.L_1376 - .L_1375)
.L_1375:
        /*009c*/ 	.word	0x00000008
.L_1376:


//--------------------- .nv.info._ZN5flash32flash_fwd_splitkv_combine_kernelI23Flash_fwd_kernel_traitsILi64ELi64ELi128ELi4ELb0ELb0EN7cutlass10bfloat16_tE19Flash_kernel_traitsILi64ELi64ELi128ELi4ES3_EELi8ELi5ELb0EEEvNS_16Flash_fwd_paramsE --------------------------
	.section	.nv.info._ZN5flash32flash_fwd_splitkv_combine_kernelI23Flash_fwd_kernel_traitsILi64ELi64ELi128ELi4ELb0ELb0EN7cutlass10bfloat16_tE19Flash_kernel_traitsILi64ELi64ELi128ELi4ES3_EELi8ELi5ELb0EEEvNS_16Flash_fwd_paramsE,"",@"SHT_CUDA_INFO"
	.sectionflags	@""
	.align	4


	//----- nvinfo : EIATTR_CUDA_API_VERSION
	.align		4
        /*0000*/ 	.byte	0x04, 0x37
        /*0002*/ 	.short	(.L_1378 - .L_1377)
.L_1377:
        /*0004*/ 	.word	0x00000082


	//----- nvinfo : EIATTR_KPARAM_INFO
	.align		4
.L_1378:
        /*0008*/ 	.byte	0x04, 0x17
        /*000a*/ 	.short	(.L_1380 - .L_1379)
.L_1379:
        /*000c*/ 	.word	0x00000000
        /*0010*/ 	.short	0x0000
        /*0012*/ 	.short	0x0000
        /*0014*/ 	.byte	0x00, 0xf0, 0x41, 0x07


	//----- nvinfo : EIATTR_SPARSE_MMA_MASK
	.align		4
.L_1380:
        /*0018*/ 	.byte	0x03, 0x50
        /*001a*/ 	.short	0x0000


	//----- nvinfo : EIATTR_MAXREG_COUNT
	.align		4
        /*001c*/ 	.byte	0x03, 0x1b
        /*001e*/ 	.short	0x00ff


	//----- nvinfo : EIATTR_NUM_BARRIERS
	.align		4
        /*0020*/ 	.byte	0x02, 0x4c
        /*0022*/ 	.byte	0x01
	.zero		1


	//----- nvinfo : EIATTR_MERCURY_ISA_VERSION
	.align		4
        /*0024*/ 	.byte	0x03, 0x5f
        /*0026*/ 	.short	0x0101


	//----- nvinfo : EIATTR_COOP_GROUP_MASK_REGIDS
	.align		4
        /*0028*/ 	.byte	0x04, 0x29
        /*002a*/ 	.short	(.L_1382 - .L_1381)


	//   ....[0]....
.L_1381:
        /*002c*/ 	.word	0xffffffff


	//   ....[1]....
        /*0030*/ 	.word	0xffffffff


	//   ....[2]....
        /*0034*/ 	.word	0xffffffff


	//   ....[3]....
        /*0038*/ 	.word	0xffffffff


	//   ....[4]....
        /*003c*/ 	.word	0xffffffff


	//   ....[5]....
        /*0040*/ 	.word	0xffffffff


	//   ....[6]....
        /*0044*/ 	.word	0xffffffff


	//   ....[7]....
        /*0048*/ 	.word	0xffffffff


	//----- nvinfo : EIATTR_COOP_GROUP_INSTR_OFFSETS
	.align		4
.L_1382:
        /*004c*/ 	.byte	0x04, 0x28
        /*004e*/ 	.short	(.L_1384 - .L_1383)


	//   ....[0]....
.L_1383:
        /*0050*/ 	.word	0x000016d0


	//   ....[1]....
        /*0054*/ 	.word	0x000016f0


	//   ....[2]....
        /*0058*/ 	.word	0x00001720


	//   ....[3]....
        /*005c*/ 	.word	0x00001790


	//   ....[4]....
        /*0060*/ 	.word	0x00001980


	//   ....[5]....
        /*0064*/ 	.word	0x000019d0


	//   ....[6]....
        /*0068*/ 	.word	0x00001a70


	//   ....[7]....
        /*006c*/ 	.word	0x00001bc0


	//----- nvinfo : EIATTR_EXIT_INSTR_OFFSETS
	.align		4
.L_1384:
        /*0070*/ 	.byte	0x04, 0x1c
        /*0072*/ 	.short	(.L_1386 - .L_1385)


	//   ....[0]....
.L_1385:
        /*0074*/ 	.word	0x00003fe0


	//   ....[1]....
        /*0078*/ 	.word	0x00004010


	//   ....[2]....
        /*007c*/ 	.word	0x00004510


	//----- nvinfo : EIATTR_CRS_STACK_SIZE
	.align		4
.L_1386:
        /*0080*/ 	.byte	0x04, 0x1e
        /*0082*/ 	.short	(.L_1388 - .L_1387)
.L_1387:
        /*0084*/ 	.word	0x00000000


	//----- nvinfo : EIATTR_CBANK_PARAM_SIZE
	.align		4
.L_1388:
        /*0088*/ 	.byte	0x03, 0x19
        /*008a*/ 	.short	0x01d0


	//----- nvinfo : EIATTR_PARAM_CBANK
	.align		4
        /*008c*/ 	.byte	0x04, 0x0a
        /*008e*/ 	.short	(.L_1390 - .L_1389)
	.align		4
.L_1389:
        /*0090*/ 	.word	index@(.nv.constant0._ZN5flash32flash_fwd_splitkv_combine_kernelI23Flash_fwd_kernel_traitsILi64ELi64ELi128ELi4ELb0ELb0EN7cutlass10bfloat16_tE19Flash_kernel_traitsILi64ELi64ELi128ELi4ES3_EELi8ELi5ELb0EEEvNS_16Flash_fwd_paramsE)
        /*0094*/ 	.short	0x0210
        /*0096*/ 	.short	0x01d0


	//----- nvinfo : EIATTR_SW_WAR
	.align		4
.L_1390:
        /*0098*/ 	.byte	0x04, 0x36
        /*009a*/ 	.short	(.L_1392 - .L_1391)
.L_1391:
        /*009c*/ 	.word	0x00000008
.L_1392:


//--------------------- .nv.info._ZN5flash32flash_fwd_splitkv_combine_kernelI23Flash_fwd_kernel_traitsILi64ELi64ELi128ELi4ELb0ELb0EN7cutlass10bfloat16_tE19Flash_kernel_traitsILi64ELi64ELi128ELi4ES3_EELi8ELi4ELb0EEEvNS_16Flash_fwd_paramsE --------------------------
	.section	.nv.info._ZN5flash32flash_fwd_splitkv_combine_kernelI23Flash_fwd_kernel_traitsILi64ELi64ELi128ELi4ELb0ELb0EN7cutlass10bfloat16_tE19Flash_kernel_traitsILi64ELi64ELi128ELi4ES3_EELi8ELi4ELb0EEEvNS_16Flash_fwd_paramsE,"",@"SHT_CUDA_INFO"
	.sectionflags	@""
	.align	4


	//----- nvinfo : EIATTR_CUDA_API_VERSION
	.align		4
        /*0000*/ 	.byte	0x04, 0x37
        /*0002*/ 	.short	(.L_1394 - .L_1393)
.L_1393:
        /*0004*/ 	.word	0x00000082


	//----- nvinfo : EIATTR_KPARAM_INFO
	.align		4
.L_1394:
        /*0008*/ 	.byte	0x04, 0x17
        /*000a*/ 	.short	(.L_1396 - .L_1395)
.L_1395:
        /*000c*/ 	.word	0x00000000
        /*0010*/ 	.short	0x0000
        /*0012*/ 	.short	0x0000
        /*0014*/ 	.byte	0x00, 0xf0, 0x41, 0x07


	//----- nvinfo : EIATTR_SPARSE_MMA_MASK
	.align		4
.L_1396:
        /*0018*/ 	.byte	0x03, 0x50
        /*001a*/ 	.short	0x0000


	//----- nvinfo : EIATTR_MAXREG_COUNT
	.align		4
        /*001c*/ 	.byte	0x03, 0x1b
        /*001e*/ 	.short	0x00ff


	//----- nvinfo : EIATTR_NUM_BARRIERS
	.align		4
        /*0020*/ 	.byte	0x02, 0x4c
        /*0022*/ 	.byte	0x01
	.zero		1


	//----- nvinfo : EIATTR_MERCURY_ISA_VERSION
	.align		4
        /*0024*/ 	.byte	0x03, 0x5f
        /*0026*/ 	.short	0x0101


	//----- nvinfo : EIATTR_COOP_GROUP_MASK_REGIDS
	.align		4
        /*0028*/ 	.byte	0x04, 0x29
        /*002a*/ 	.short	(.L_1398 - .L_1397)


	//   ....[0]....
.L_1397:
        /*002c*/ 	.word	0xffffffff


	//   ....[1]....
        /*0030*/ 	.word	0xffffffff


	//   ....[2]....
        /*0034*/ 	.word	0xffffffff


	//   ....[3]....
        /*0038*/ 	.word	0xffffffff


	//   ....[4]....
        /*003c*/ 	.word	0xffffffff


	//   ....[5]....
        /*0040*/ 	.word	0xffffffff


	//   ....[6]....
        /*0044*/ 	.word	0xffffffff


	//   ....[7]....
        /*0048*/ 	.word	0xffffffff


	//----- nvinfo : EIATTR_COOP_GROUP_INSTR_OFFSETS
	.align		4
.L_1398:
        /*004c*/ 	.byte	0x04, 0x28
        /*004e*/ 	.short	(.L_1400 - .L_1399)


	//   ....[0]....
.L_1399:
        /*0050*/ 	.word	0x00001830


	//   ....[1]....
        /*0054*/ 	.word	0x000018a0


	//   ....[2]....
        /*0058*/ 	.word	0x000018e0


	//   ....[3]....
        /*005c*/ 	.word	0x00001910


	//   ....[4]....
        /*0060*/ 	.word	0x00001a40


	//   ....[5]....
        /*0064*/ 	.word	0x00001af0


	//   ....[6]....
        /*0068*/ 	.word	0x00001b90


	//   ....[7]....
        /*006c*/ 	.word	0x00001c80


	//----- nvinfo : EIATTR_EXIT_INSTR_OFFSETS
	.align		4
.L_1400:
        /*0070*/ 	.byte	0x04, 0x1c
        /*0072*/ 	.short	(.L_1402 - .L_1401)


	//   ....[0]....
.L_1401:
        /*0074*/ 	.word	0x00004010


	//   ....[1]....
        /*0078*/ 	.word	0x00004040


	//   ....[2]....
        /*007c*/ 	.word	0x00004540


	//----- nvinfo : EIATTR_CRS_STACK_SIZE
	.align		4
.L_1402:
        /*0080*/ 	.byte	0x04, 0x1e
        /*0082*/ 	.short	(.L_1404 - .L_1403)
.L_1403:
        /*0084*/ 	.word	0x00000000


	//----- nvinfo : EIATTR_CBANK_PARAM_SIZE
	.align		4
.L_1404:
        /*0088*/ 	.byte	0x03, 0x19
        /*008a*/ 	.short	0x01d0


	//----- nvinfo : EIATTR_PARAM_CBANK
	.align		4
        /*008c*/ 	.byte	0x04, 0x0a
        /*008e*/ 	.short	(.L_1406 - .L_1405)
	.align		4
.L_1405:
        /*0090*/ 	.word	index@(.nv.constant0._ZN5flash32flash_fwd_splitkv_combine_kernelI23Flash_fwd_kernel_traitsILi64ELi64ELi128ELi4ELb0ELb0EN7cutlass10bfloat16_tE19Flash_kernel_traitsILi64ELi64ELi128ELi4ES3_EELi8ELi4ELb0EEEvNS_16Flash_fwd_paramsE)
        /*0094*/ 	.short	0x0210
        /*0096*/ 	.short	0x01d0


	//----- nvinfo : EIATTR_SW_WAR
	.align		4
.L_1406:
        /*0098*/ 	.byte	0x04, 0x36
        /*009a*/ 	.short	(.L_1408 - .L_1407)
.L_1407:
        /*009c*/ 	.word	0x00000008
.L_1408:


//--------------------- .nv.info._ZN5flash32flash_fwd_splitkv_combine_kernelI23Flash_fwd_kernel_traitsILi64ELi64ELi128ELi4ELb0ELb0EN7cutlass10bfloat16_tE19Flash_kernel_traitsILi64ELi64ELi128ELi4ES3_EELi8ELi3ELb0EEEvNS_16Flash_fwd_paramsE --------------------------
	.section	.nv.info._ZN5flash32flash_fwd_splitkv_combine_kernelI23Flash_fwd_kernel_traitsILi64ELi64ELi128ELi4ELb0ELb0EN7cutlass10bfloat16_tE19Flash_kernel_traitsILi64ELi64ELi128ELi4ES3_EELi8ELi3ELb0EEEvNS_16Flash_fwd_paramsE,"",@"SHT_CUDA_INFO"
	.sectionflags	@""
	.align	4


	//----- nvinfo : EIATTR_CUDA_API_VERSION
	.align		4
        /*0000*/ 	.byte	0x04, 0x37
        /*0002*/ 	.short	(.L_1410 - .L_1409)
.L_1409:
        /*0004*/ 	.word	0x00000082


	//----- nvinfo : EIATTR_KPARAM_INFO
	.align		4
.L_1410:
        /*0008*/ 	.byte	0x04, 0x17
        /*000a*/ 	.short	(.L_1412 - .L_1411)
.L_1411:
        /*000c*/ 	.word	0x00000000
        /*0010*/ 	.short	0x0000
        /*0012*/ 	.short	0x0000
        /*0014*/ 	.byte	0x00, 0xf0, 0x41, 0x07


	//----- nvinfo : EIATTR_SPARSE_MMA_MASK
	.align		4
.L_1412:
        /*0018*/ 	.byte	0x03, 0x50
        /*001a*/ 	.short	0x0000


	//----- nvinfo : EIATTR_MAXREG_COUNT
	.align		4
        /*001c*/ 	.byte	0x03, 0x1b
        /*001e*/ 	.short	0x00ff


	//----- nvinfo : EIATTR_NUM_BARRIERS
	.align		4
        /*0020*/ 	.byte	0x02, 0x4c
        /*0022*/ 	.byte	0x01
	.zero		1


	//----- nvinfo : EIATTR_MERCURY_ISA_VERSION
	.align		4
        /*0024*/ 	.byte	0x03, 0x5f
        /*0026*/ 	.short	0x0101


	//----- nvinfo : EIATTR_COOP_GROUP_MASK_REGIDS
	.align		4
        /*0028*/ 	.byte	0x04, 0x29
        /*002a*/ 	.short	(.L_1414 - .L_1413)


	//   ....[0]....
.L_1413:
        /*002c*/ 	.word	0xffffffff


	//   ....[1]....
        /*0030*/ 	.word	0xffffffff


	//   ....[2]....
        /*0034*/ 	.word	0xffffffff


	//   ....[3]....
        /*0038*/ 	.word	0xffffffff


	//   ....[4]....
        /*003c*/ 	.word	0xffffffff


	//   ....[5]....
        /*0040*/ 	.word	0xffffffff


	//----- nvinfo : EIATTR_COOP_GROUP_INSTR_OFFSETS
	.align		4
.L_1414:
        /*0044*/ 	.byte	0x04, 0x28
        /*0046*/ 	.short	(.L_1416 - .L_1415)


	//   ....[0]....
.L_1415:
        /*0048*/ 	.word	0x000017f0


	//   ....[1]....
        /*004c*/ 	.word	0x00001820


	//   ....[2]....
        /*0050*/ 	.word	0x00001860


	//   ....[3]....
        /*0054*/ 	.word	0x00001a10


	//   ....[4]....
        /*0058*/ 	.word	0x00001a90


	//   ....[5]....
        /*005c*/ 	.word	0x00001ba0


	//----- nvinfo : EIATTR_EXIT_INSTR_OFFSETS
	.align		4
.L_1416:
        /*0060*/ 	.byte	0x04, 0x1c
        /*0062*/ 	.short	(.L_1418 - .L_1417)


	//   ....[0]....
.L_1417:
        /*0064*/ 	.word	0x00003ec0


	//   ....[1]....
        /*0068*/ 	.word	0x00003ef0


	//   ....[2]....
        /*006c*/ 	.word	0x000043f0


	//----- nvinfo : EIATTR_CRS_STACK_SIZE
	.align		4
.L_1418:
        /*0070*/ 	.byte	0x04, 0x1e
        /*0072*/ 	.short	(.L_1420 - .L_1419)
.L_1419:
        /*0074*/ 	.word	0x00000000


	//----- nvinfo : EIATTR_CBANK_PARAM_SIZE
	.align		4
.L_1420:
        /*0078*/ 	.byte	0x03, 0x19
        /*007a*/ 	.short	0x01d0


	//----- nvinfo : EIATTR_PARAM_CBANK
	.align		4
        /*007c*/ 	.byte	0x04, 0x0a
        /*007e*/ 	.short	(.L_1422 - .L_1421)
	.align		4
.L_1421:
        /*0080*/ 	.word	index@(.nv.constant0._ZN5flash32flash_fwd_splitkv_combine_kernelI23Flash_fwd_kernel_traitsILi64ELi64ELi128ELi4ELb0ELb0EN7cutlass10bfloat16_tE19Flash_kernel_traitsILi64ELi64ELi128ELi4ES3_EELi8ELi3ELb0EEEvNS_16Flash_fwd_paramsE)
        /*0084*/ 	.short	0x0210
        /*0086*/ 	.short	0x01d0


	//----- nvinfo : EIATTR_SW_WAR
	.align		4
.L_1422:
        /*0088*/ 	.byte	0x04, 0x36
        /*008a*/ 	.short	(.L_1424 - .L_1423)
.L_1423:
        /*008c*/ 	.word	0x00000008
.L_1424:


//--------------------- .nv.info._ZN5flash32flash_fwd_splitkv_combine_kernelI23Flash_fwd_kernel_traitsILi64ELi64ELi128ELi4ELb0ELb0EN7cutlass10bfloat16_tE19Flash_kernel_traitsILi64ELi64ELi128ELi4ES3_EELi8ELi2ELb0EEEvNS_16Flash_fwd_paramsE --------------------------
	.section	.nv.info._ZN5flash32flash_fwd_splitkv_combine_kernelI23Flash_fwd_kernel_traitsILi64ELi64ELi128ELi4ELb0ELb0EN7cutlass10bfloat16_tE19Flash_kernel_traitsILi64ELi64ELi128ELi4ES3_EELi8ELi2ELb0EEEvNS_16Flash_fwd_paramsE,"",@"SHT_CUDA_INFO"
	.sectionflags	@""
	.align	4


	//----- nvinfo : EIATTR_CUDA_API_VERSION
	.align		4
        /*0000*/ 	.byte	0x04, 0x37
        /*0002*/ 	.short	(.L_1426 - .L_1425)
.L_1425:
        /*0004*/ 	.word	0x00000082


	//----- nvinfo : EIATTR_KPARAM_INFO
	.align		4
.L_1426:
        /*0008*/ 	.byte	0x04, 0x17
        /*000a*/ 	.short	(.L_1428 - .L_1427)
.L_1427:
        /*000c*/ 	.word	0x00000000
        /*0010*/ 	.short	0x0000
        /*0012*/ 	.short	0x0000
        /*0014*/ 	.byte	0x00, 0xf0, 0x41, 0x07


	//----- nvinfo : EIATTR_SPARSE_MMA_MASK
	.align		4
.L_1428:
        /*0018*/ 	.byte	0x03, 0x50
        /*001a*/ 	.short	0x0000


	//----- nvinfo : EIATTR_MAXREG_COUNT
	.align		4
        /*001c*/ 	.byte	0x03, 0x1b
        /*001e*/ 	.short	0x00ff


	//----- nvinfo : EIATTR_NUM_BARRIERS
	.align		4
        /*0020*/ 	.byte	0x02, 0x4c
        /*0022*/ 	.byte	0x01
	.zero		1


	//----- nvinfo : EIATTR_MERCURY_ISA_VERSION
	.align		4
        /*0024*/ 	.byte	0x03, 0x5f
        /*0026*/ 	.short	0x0101


	//----- nvinfo : EIATTR_COOP_GROUP_MASK_REGIDS
	.align		4
        /*0028*/ 	.byte	0x04, 0x29
        /*002a*/ 	.short	(.L_1430 - .L_1429)


	//   ....[0]....
.L_1429:
        /*002c*/ 	.word	0xffffffff


	//   ....[1]....
        /*0030*/ 	.word	0xffffffff


	//   ....[2]....
        /*0034*/ 	.word	0xffffffff


	//   ....[3]....
        /*0038*/ 	.word	0xffffffff


	//----- nvinfo : EIATTR_COOP_GROUP_INSTR_OFFSETS
	.align		4
.L_1430:
        /*003c*/ 	.byte	0x04, 0x28
        /*003e*/ 	.short	(.L_1432 - .L_1431)


	//   ....[0]....
.L_1431:
        /*0040*/ 	.word	0x00001820


	//   ....[1]....
        /*0044*/ 	.word	0x000018c0


	//   ....[2]....
        /*0048*/ 	.word	0x00001a80


	//   ....[3]....
        /*004c*/ 	.word	0x00001af0


	//----- nvinfo : EIATTR_EXIT_INSTR_OFFSETS
	.align		4
.L_1432:
        /*0050*/ 	.byte	0x04, 0x1c
        /*0052*/ 	.short	(.L_1434 - .L_1433)


	//   ....[0]....
.L_1433:
        /*0054*/ 	.word	0x00003fb0


	//   ....[1]....
        /*0058*/ 	.word	0x00003fe0


	//   ....[2]....
        /*005c*/ 	.word	0x000044c0


	//----- nvinfo : EIATTR_CRS_STACK_SIZE
	.align		4
.L_1434:
        /*0060*/ 	.byte	0x04, 0x1e
        /*0062*/ 	.short	(.L_1436 - .L_1435)
.L_1435:
        /*0064*/ 	.word	0x00000000


	//----- nvinfo : EIATTR_CBANK_PARAM_SIZE
	.align		4
.L_1436:
        /*0068*/ 	.byte	0x03, 0x19
        /*006a*/ 	.short	0x01d0


	//----- nvinfo : EIATTR_PARAM_CBANK
	.align		4
        /*006c*/ 	.byte	0x04, 0x0a
        /*006e*/ 	.short	(.L_1438 - .L_1437)
	.align		4
.L_1437:
        /*0070*/ 	.word	index@(.nv.constant0._ZN5flash32flash_fwd_splitkv_combine_kernelI23Flash_fwd_kernel_traitsILi64ELi64ELi128ELi4ELb0ELb0EN7cutlass10bfloat16_tE19Flash_kernel_traitsILi64ELi64ELi128ELi4ES3_EELi8ELi2ELb0EEEvNS_16Flash_fwd_paramsE)
        /*0074*/ 	.short	0x0210
        /*0076*/ 	.short	0x01d0


	//----- nvinfo : EIATTR_SW_WAR
	.align		4
.L_1438:
        /*0078*/ 	.byte	0x04, 0x36
        /*007a*/ 	.short	(.L_1440 - .L_1439)
.L_1439:
        /*007c*/ 	.word	0x00000008
.L_1440:


//--------------------- .nv.info._ZN5flash32flash_fwd_splitkv_combine_kernelI23Flash_fwd_kernel_traitsILi64ELi64ELi128ELi4ELb0ELb0EN7cutlass10bfloat16_tE19Flash_kernel_traitsILi64ELi64ELi128ELi4ES3_EELi8ELi1ELb0EEEvNS_16Flash_fwd_paramsE --------------------------
	.section	.nv.info._ZN5flash32flash_fwd_splitkv_combine_kernelI23Flash_fwd_kernel_traitsILi64ELi64ELi128ELi4ELb0ELb0EN7cutlass10bfloat16_tE19Flash_kernel_traitsILi64ELi64ELi128ELi4ES3_EELi8ELi1ELb0EEEvNS_16Flash_fwd_paramsE,"",@"SHT_CUDA_INFO"
	.sectionflags	@""
	.align	4


	//----- nvinfo : EIATTR_CUDA_API_VERSION
	.align		4
        /*0000*/ 	.byte	0x04, 0x37
        /*0002*/ 	.short	(.L_1442 - .L_1441)
.L_1441:
        /*0004*/ 	.word	0x00000082


	//----- nvinfo : EIATTR_KPARAM_INFO
	.align		4
.L_1442:
        /*0008*/ 	.byte	0x04, 0x17
        /*000a*/ 	.short	(.L_1444 - .L_1443)
.L_1443:
        /*000c*/ 	.word	0x00000000
        /*0010*/ 	.short	0x0000
        /*0012*/ 	.short	0x0000
        /*0014*/ 	.byte	0x00, 0xf0, 0x41, 0x07


	//----- nvinfo : EIATTR_SPARSE_MMA_MASK
	.align		4
.L_1444:
        /*0018*/ 	.byte	0x03, 0x50
        /*001a*/ 	.short	0x0000


	//----- nvinfo : EIATTR_MAXREG_COUNT
	.align		4
        /*001c*/ 	.byte	0x03, 0x1b
        /*001e*/ 	.short	0x00ff


	//----- nvinfo : EIATTR_NUM_BARRIERS
	.align		4
        /*0020*/ 	.byte	0x02, 0x4c
        /*0022*/ 	.byte	0x01
	.zero		1


	//----- nvinfo : EIATTR_MERCURY_ISA_VERSION
	.align		4
        /*0024*/ 	.byte	0x03, 0x5f
        /*0026*/ 	.short	0x0101


	//----- nvinfo : EIATTR_COOP_GROUP_MASK_REGIDS
	.align		4
        /*0028*/ 	.byte	0x04, 0x29
        /*002a*/ 	.short	(.L_1446 - .L_1445)


	//   ....[0]....
.L_1445:
        /*002c*/ 	.word	0xffffffff


	//   ....[1]....
        /*0030*/ 	.word	0xffffffff


	//----- nvinfo : EIATTR_COOP_GROUP_INSTR_OFFSETS
	.align		4
.L_1446:
        /*0034*/ 	.byte	0x04, 0x28
        /*0036*/ 	.short	(.L_1448 - .L_1447)


	//   ....[0]....
.L_1447:
        /*0038*/ 	.word	0x00001910


	//   ....[1]....
        /*003c*/ 	.word	0x00001b60


	//----- nvinfo : EIATTR_EXIT_INSTR_OFFSETS
	.align		4
.L_1448:
        /*0040*/ 	.byte	0x04, 0x1c
        /*0042*/ 	.short	(.L_1450 - .L_1449)


	//   ....[0]....
.L_1449:
        /*0044*/ 	.word	0x00004040


	//   ....[1]....
        /*0048*/ 	.word	0x00004070


	//   ....[2]....
        /*004c*/ 	.word	0x00004550


	//----- nvinfo : EIATTR_CRS_STACK_SIZE
	.align		4
.L_1450:
        /*0050*/ 	.byte	0x04, 0x1e
        /*0052*/ 	.short	(.L_1452 - .L_1451)
.L_1451:
        /*0054*/ 	.word	0x00000000


	//----- nvinfo : EIATTR_CBANK_PARAM_SIZE
	.align		4
.L_1452:
        /*0058*/ 	.byte	0x03, 0x19
        /*005a*/ 	.short	0x01d0


	//----- nvinfo : EIATTR_PARAM_CBANK
	.align		4
        /*005c*/ 	.byte	0x04, 0x0a
        /*005e*/ 	.short	(.L_1454 - .L_1453)
	.align		4
.L_1453:
        /*0060*/ 	.word	index@(.nv.constant0._ZN5flash32flash_fwd_splitkv_combine_kernelI23Flash_fwd_kernel_traitsILi64ELi64ELi128ELi4ELb0ELb0EN7cutlass10bfloat16_tE19Flash_kernel_traitsILi64ELi64ELi128ELi4ES3_EELi8ELi1ELb0EEEvNS_16Flash_fwd_paramsE)
        /*0064*/ 	.short	0x0210
        /*0066*/ 	.short	0x01d0


	//----- nvinfo : EIATTR_SW_WAR
	.align		4
.L_1454:
        /*0068*/ 	.byte	0x04, 0x36
        /*006a*/ 	.short	(.L_1456 - .L_1455)
.L_1455:
        /*006c*/ 	.word	0x00000008
.L_1456:


//--------------------- .nv.info._ZN5flash32flash_fwd_splitkv_combine_kernelI23Flash_fwd_kernel_traitsILi64ELi64ELi128ELi4ELb0ELb0EN7cutlass10bfloat16_tE19Flash_kernel_traitsILi64ELi64ELi128ELi4ES3_EELi8ELi7ELb1EEEvNS_16Flash_fwd_paramsE --------------------------
	.section	.nv.info._ZN5flash32flash_fwd_splitkv_combine_kernelI23Flash_fwd_kernel_traitsILi64ELi64ELi128ELi4ELb0ELb0EN7cutlass10bfloat16_tE19Flash_kernel_traitsILi64ELi64ELi128ELi4ES3_EELi8ELi7ELb1EEEvNS_16Flash_fwd_paramsE,"",@"SHT_CUDA_INFO"
	.sectionflags	@""
	.align	4


	//----- nvinfo : EIATTR_CUDA_API_VERSION
	.align		4
        /*0000*/ 	.byte	0x04, 0x37
        /*0002*/ 	.short	(.L_1458 - .L_1457)
.L_1457:
        /*0004*/ 	.word	0x00000082


	//----- nvinfo : EIATTR_KPARAM_INFO
	.align		4
.L_1458:
        /*0008*/ 	.byte	0x04, 0x17
        /*000a*/ 	.short	(.L_1460 - .L_1459)
.L_1459:
        /*000c*/ 	.word	0x00000000
        /*0010*/ 	.short	0x0000
        /*0012*/ 	.short	0x0000
        /*0014*/ 	.byte	0x00, 0xf0, 0x41, 0x07


	//----- nvinfo : EIATTR_SPARSE_MMA_MASK
	.align		4
.L_1460:
        /*0018*/ 	.byte	0x03, 0x50
        /*001a*/ 	.short	0x0000


	//----- nvinfo : EIATTR_MAXREG_COUNT
	.align		4
        /*001c*/ 	.byte	0x03, 0x1b
        /*001e*/ 	.short	0x00ff


	//----- nvinfo : EIATTR_NUM_BARRIERS
	.align		4
        /*0020*/ 	.byte	0x02, 0x4c
        /*0022*/ 	.byte	0x01
	.zero		1


	//----- nvinfo : EIATTR_MERCURY_ISA_VERSION
	.align		4
        /*0024*/ 	.byte	0x03, 0x5f
        /*0026*/ 	.short	0x0101


	//----- nvinfo : EIATTR_COOP_GROUP_MASK_REGIDS
	.align		4
        /*0028*/ 	.byte	0x04, 0x29
        /*002a*/ 	.short	(.L_1462 - .L_1461)


	//   ....[0]....
.L_1461:
        /*002c*/ 	.word	0xffffffff


	//   ....[1]....
        /*0030*/ 	.word	0xffffffff


	//   ....[2]....
        /*0034*/ 	.word	0xffffffff


	//   ....[3]....
        /*0038*/ 	.word	0xffffffff


	//   ....[4]....
        /*003c*/ 	.word	0xffffffff


	//   ....[5]....
        /*0040*/ 	.word	0xffffffff


	//   ....[6]....
        /*0044*/ 	.word	0xffffffff


	//   ....[7]....
        /*0048*/ 	.word	0xffffffff


	//----- nvinfo : EIATTR_COOP_GROUP_INSTR_OFFSETS
	.align		4
.L_1462:
        /*004c*/ 	.byte	0x04, 0x28
        /*004e*/ 	.short	(.L_1464 - .L_1463)


	//   ....[0]....
.L_1463:
        /*0050*/ 	.word	0x000020a0


	//   ....[1]....
        /*0054*/ 	.word	0x000020c0


	//   ....[2]....
        /*0058*/ 	.word	0x000020e0


	//   ....[3]....
        /*005c*/ 	.word	0x00002100


	//   ....[4]....
        /*0060*/ 	.word	0x000023a0


	//   ....[5]....
        /*0064*/ 	.word	0x00002410


	//   ....[6]....
        /*0068*/ 	.word	0x00002500


	//   ....[7]....
        /*006c*/ 	.word	0x000025a0


	//----- nvinfo : EIATTR_EXIT_INSTR_OFFSETS
	.align		4
.L_1464:
        /*0070*/ 	.byte	0x04, 0x1c
        /*0072*/ 	.short	(.L_1466 - .L_1465)


	//   ....[0]....
.L_1465:
        /*0074*/ 	.word	0x00004fc0


	//   ....[1]....
        /*0078*/ 	.word	0x000054b0


	//----- nvinfo : EIATTR_CRS_STACK_SIZE
	.align		4
.L_1466:
        /*007c*/ 	.byte	0x04, 0x1e
        /*007e*/ 	.short	(.L_1468 - .L_1467)
.L_1467:
        /*0080*/ 	.word	0x00000000


	//----- nvinfo : EIATTR_CBANK_PARAM_SIZE
	.align		4
.L_1468:
        /*0084*/ 	.byte	0x03, 0x19
        /*0086*/ 	.short	0x01d0


	//----- nvinfo : EIATTR_PARAM_CBANK
	.align		4
        /*0088*/ 	.byte	0x04, 0x0a
        /*008a*/ 	.short	(.L_1470 - .L_1469)
	.align		4
.L_1469:
        /*008c*/ 	.word	index@(.nv.constant0._ZN5flash32flash_fwd_splitkv_combine_kernelI23Flash_fwd_kernel_traitsILi64ELi64ELi128ELi4ELb0ELb0EN7cutlass10bfloat16_tE19Flash_kernel_traitsILi64ELi64ELi128ELi4ES3_EELi8ELi7ELb1EEEvNS_16Flash_fwd_paramsE)
        /*0090*/ 	.short	0x0210
        /*0092*/ 	.short	0x01d0


	//----- nvinfo : EIATTR_SW_WAR
	.align		4
.L_1470:
        /*0094*/ 	.byte	0x04, 0x36
        /*0096*/ 	.short	(.L_1472 - .L_1471)
.L_1471:
        /*0098*/ 	.word	0x00000008
.L_1472:


//--------------------- .nv.info._ZN5flash32flash_fwd_splitkv_combine_kernelI23Flash_fwd_kernel_traitsILi64ELi64ELi128ELi4ELb0ELb0EN7cutlass10bfloat16_tE19Flash_kernel_traitsILi64ELi64ELi128ELi4ES3_EELi8ELi6ELb1EEEvNS_16Flash_fwd_paramsE --------------------------
	.section	.nv.info._ZN5flash32flash_fwd_splitkv_combine_kernelI23Flash_fwd_kernel_traitsILi64ELi64ELi128ELi4ELb0ELb0EN7cutlass10bfloat16_tE19Flash_kernel_traitsILi64ELi64ELi128ELi4ES3_EELi8ELi6ELb1EEEvNS_16Flash_fwd_paramsE,"",@"SHT_CUDA_INFO"
	.sectionflags	@""
	.align	4


	//----- nvinfo : EIATTR_CUDA_API_VERSION
	.align		4
        /*0000*/ 	.byte	0x04, 0x37
        /*0002*/ 	.short	(.L_1474 - .L_1473)
.L_1473:
        /*0004*/ 	.word	0x00000082


	//----- nvinfo : EIATTR_KPARAM_INFO
	.align		4
.L_1474:
        /*0008*/ 	.byte	0x04, 0x17
        /*000a*/ 	.short	(.L_1476 - .L_1475)
.L_1475:
        /*000c*/ 	.word	0x00000000
        /*0010*/ 	.short	0x0000
        /*0012*/ 	.short	0x0000
        /*0014*/ 	.byte	0x00, 0xf0, 0x41, 0x07


	//----- nvinfo : EIATTR_SPARSE_MMA_MASK
	.align		4
.L_1476:
        /*0018*/ 	.byte	0x03, 0x50
        /*001a*/ 	.short	0x0000


	//----- nvinfo : EIATTR_MAXREG_COUNT
	.align		4
        /*001c*/ 	.byte	0x03, 0x1b
        /*001e*/ 	.short	0x00ff


	//----- nvinfo : EIATTR_NUM_BARRIERS
	.align		4
        /*0020*/ 	.byte	0x02, 0x4c
        /*0022*/ 	.byte	0x01
	.zero		1


	//----- nvinfo : EIATTR_MERCURY_ISA_VERSION
	.align		4
        /*0024*/ 	.byte	0x03, 0x5f
        /*0026*/ 	.short	0x0101


	//----- nvinfo : EIATTR_COOP_GROUP_MASK_REGIDS
	.align		4
        /*0028*/ 	.byte	0x04, 0x29
        /*002a*/ 	.short	(.L_1478 - .L_1477)


	//   ....[0]....
.L_1477:
        /*002c*/ 	.word	0xffffffff


	//   ....[1]....
        /*0030*/ 	.word	0xffffffff


	//   ....[2]....
        /*0034*/ 	.word	0xffffffff


	//   ....[3]....
        /*0038*/ 	.word	0xffffffff


	//   ....[4]....
        /*003c*/ 	.word	0xffffffff


	//   ....[5]....
        /*0040*/ 	.word	0xffffffff


	//   ....[6]....
        /*0044*/ 	.word	0xffffffff


	//   ....[7]....
        /*0048*/ 	.word	0xffffffff


	//----- nvinfo : EIATTR_COOP_GROUP_INSTR_OFFSETS
	.align		4
.L_1478:
        /*004c*/ 	.byte	0x04, 0x28
        /*004e*/ 	.short	(.L_1480 - .L_1479)


	//   ....[0]....
.L_1479:
        /*0050*/ 	.word	0x00001b70


	//   ....[1]....
        /*0054*/ 	.word	0x00001ba0


	//   ....[2]....
        /*0058*/ 	.word	0x00001bc0


	//   ....[3]....
        /*005c*/ 	.word	0x00001be0


	//   ....[4]....
        /*0060*/ 	.word	0x00001d50


	//   ....[5]....
        /*0064*/ 	.word	0x00001dc0


	//   ....[6]....
        /*0068*/ 	.word	0x00001ea0


	//   ....[7]....
        /*006c*/ 	.word	0x00001fb0


	//----- nvinfo : EIATTR_EXIT_INSTR_OFFSETS
	.align		4
.L_1480:
        /*0070*/ 	.byte	0x04, 0x1c
        /*0072*/ 	.short	(.L_1482 - .L_1481)


	//   ....[0]....
.L_1481:
        /*0074*/ 	.word	0x00004750


	//   ....[1]....
        /*0078*/ 	.word	0x00004c50


	//----- nvinfo : EIATTR_CRS_STACK_SIZE
	.align		4
.L_1482:
        /*007c*/ 	.byte	0x04, 0x1e
        /*007e*/ 	.short	(.L_1484 - .L_1483)
.L_1483:
        /*0080*/ 	.word	0x00000000


	//----- nvinfo : EIATTR_CBANK_PARAM_SIZE
	.align		4
.L_1484:
        /*0084*/ 	.byte	0x03, 0x19
        /*0086*/ 	.short	0x01d0


	//----- nvinfo : EIATTR_PARAM_CBANK
	.align		4
        /*0088*/ 	.byte	0x04, 0x0a
        /*008a*/ 	.short	(.L_1486 - .L_1485)
	.align		4
.L_1485:
        /*008c*/ 	.word	index@(.nv.constant0._ZN5flash32flash_fwd_splitkv_combine_kernelI23Flash_fwd_kernel_traitsILi64ELi64ELi128ELi4ELb0ELb0EN7cutlass10bfloat16_tE19Flash_kernel_traitsILi64ELi64ELi128ELi4ES3_EELi8ELi6ELb1EEEvNS_16Flash_fwd_paramsE)
        /*0090*/ 	.short	0x0210
        /*0092*/ 	.short	0x01d0


	//----- nvinfo : EIATTR_SW_WAR
	.align		4
.L_1486:
        /*0094*/ 	.byte	0x04, 0x36
        /*0096*/ 	.short	(.L_1488 - .L_1487)
.L_1487:
        /*0098*/ 	.word	0x00000008
.L_1488:


//--------------------- .nv.info._ZN5flash32flash_fwd_splitkv_combine_kernelI23Flash_fwd_kernel_traitsILi64ELi64ELi128ELi4ELb0ELb0EN7cutlass10bfloat16_tE19Flash_kernel_traitsILi64ELi64ELi128ELi4ES3_EELi8ELi5ELb1EEEvNS_16Flash_fwd_paramsE --------------------------
	.section	.nv.info._ZN5flash32flash_fwd_splitkv_combine_kernelI23Flash_fwd_kernel_traitsILi64ELi64ELi128ELi4ELb0ELb0EN7cutlass10bfloat16_tE19Flash_kernel_traitsILi64ELi64ELi128ELi4ES3_EELi8ELi5ELb1EEEvNS_16Flash_fwd_paramsE,"",@"SHT_CUDA_INFO"
	.sectionflags	@""
	.align	4


	//----- nvinfo : EIATTR_CUDA_API_VERSION
	.align		4
        /*0000*/ 	.byte	0x04, 0x37
        /*0002*/ 	.short	(.L_1490 - .L_1489)
.L_1489:
        /*0004*/ 	.word	0x00000082


	//----- nvinfo : EIATTR_KPARAM_INFO
	.align		4
.L_1490:
        /*0008*/ 	.byte	0x04, 0x17
        /*000a*/ 	.short	(.L_1492 - .L_1491)
.L_1491:
        /*000c*/ 	.word	0x00000000
        /*0010*/ 	.short	0x0000
        /*0012*/ 	.short	0x0000
        /*0014*/ 	.byte	0x00, 0xf0, 0x41, 0x07


	//----- nvinfo : EIATTR_SPARSE_MMA_MASK
	.align		4
.L_1492:
        /*0018*/ 	.byte	0x03, 0x50
        /*001a*/ 	.short	0x0000


	//----- nvinfo : EIATTR_MAXREG_COUNT
	.align		4
        /*001c*/ 	.byte	0x03, 0x1b
        /*001e*/ 	.short	0x00ff


	//----- nvinfo : EIATTR_NUM_BARRIERS
	.align		4
        /*0020*/ 	.byte	0x02, 0x4c
        /*0022*/ 	.byte	0x01
	.zero		1


	//----- nvinfo : EIATTR_MERCURY_ISA_VERSION
	.align		4
        /*0024*/ 	.byte	0x03, 0x5f
        /*0026*/ 	.short	0x0101


	//----- nvinfo : EIATTR_COOP_GROUP_MASK_REGIDS
	.align		4
        /*0028*/ 	.byte	0x04, 0x29
        /*002a*/ 	.short	(.L_1494 - .L_1493)


	//   ....[0]....
.L_1493:
        /*002c*/ 	.word	0xffffffff


	//   ....[1]....
        /*0030*/ 	.word	0xffffffff


	//   ....[2]....
        /*0034*/ 	.word	0xffffffff


	//   ....[3]....
        /*0038*/ 	.word	0xffffffff


	//   ....[4]....
        /*003c*/ 	.word	0xffffffff


	//   ....[5]....
        /*0040*/ 	.word	0xffffffff


	//   ....[6]....
        /*0044*/ 	.word	0xffffffff


	//   ....[7]....
        /*0048*/ 	.word	0xffffffff


	//----- nvinfo : EIATTR_COOP_GROUP_INSTR_OFFSETS
	.align		4
.L_1494:
        /*004c*/ 	.byte	0x04, 0x28
        /*004e*/ 	.short	(.L_1496 - .L_1495)


	//   ....[0]....
.L_1495:
        /*0050*/ 	.word	0x000016d0


	//   ....[1]....
        /*0054*/ 	.word	0x000016f0


	//   ....[2]....
        /*0058*/ 	.word	0x00001720


	//   ....[3]....
        /*005c*/ 	.word	0x00001790


	//   ....[4]....
        /*0060*/ 	.word	0x00001980


	//   ....[5]....
        /*0064*/ 	.word	0x000019d0


	//   ....[6]....
        /*0068*/ 	.word	0x00001a70


	//   ....[7]....
        /*006c*/ 	.word	0x00001bc0


	//----- nvinfo : EIATTR_EXIT_INSTR_OFFSETS
	.align		4
.L_1496:
        /*0070*/ 	.byte	0x04, 0x1c
        /*0072*/ 	.short	(.L_1498 - .L_1497)


	//   ....[0]....
.L_1497:
        /*0074*/ 	.word	0x000043a0


	//   ....[1]....
        /*0078*/ 	.word	0x000048a0


	//----- nvinfo : EIATTR_CRS_STACK_SIZE
	.align		4
.L_1498:
        /*007c*/ 	.byte	0x04, 0x1e
        /*007e*/ 	.short	(.L_1500 - .L_1499)
.L_1499:
        /*0080*/ 	.word	0x00000000


	//----- nvinfo : EIATTR_CBANK_PARAM_SIZE
	.align		4
.L_1500:
        /*0084*/ 	.byte	0x03, 0x19
        /*0086*/ 	.short	0x01d0


	//----- nvinfo : EIATTR_PARAM_CBANK
	.align		4
        /*0088*/ 	.byte	0x04, 0x0a
        /*008a*/ 	.short	(.L_1502 - .L_1501)
	.align		4
.L_1501:
        /*008c*/ 	.word	index@(.nv.constant0._ZN5flash32flash_fwd_splitkv_combine_kernelI23Flash_fwd_kernel_traitsILi64ELi64ELi128ELi4ELb0ELb0EN7cutlass10bfloat16_tE19Flash_kernel_traitsILi64ELi64ELi128ELi4ES3_EELi8ELi5ELb1EEEvNS_16Flash_fwd_paramsE)
        /*0090*/ 	.short	0x0210
        /*0092*/ 	.short	0x01d0


	//----- nvinfo : EIATTR_SW_WAR
	.align		4
.L_1502:
        /*0094*/ 	.byte	0x04, 0x36
        /*0096*/ 	.short	(.L_1504 - .L_1503)
.L_1503:
        /*0098*/ 	.word	0x00000008
.L_1504:


//--------------------- .nv.info._ZN5flash32flash_fwd_splitkv_combine_kernelI23Flash_fwd_kernel_traitsILi64ELi64ELi128ELi4ELb0ELb0EN7cutlass10bfloat16_tE19Flash_kernel_traitsILi64ELi64ELi128ELi4ES3_EELi8ELi4ELb1EEEvNS_16Flash_fwd_paramsE --------------------------
	.section	.nv.info._ZN5flash32flash_fwd_splitkv_combine_kernelI23Flash_fwd_kernel_traitsILi64ELi64ELi128ELi4ELb0ELb0EN7cutlass10bfloat16_tE19Flash_kernel_traitsILi64ELi64ELi128ELi4ES3_EELi8ELi4ELb1EEEvNS_16Flash_fwd_paramsE,"",@"SHT_CUDA_INFO"
	.sectionflags	@""
	.align	4


	//----- nvinfo : EIATTR_CUDA_API_VERSION
	.align		4
        /*0000*/ 	.byte	0x04, 0x37
        /*0002*/ 	.short	(.L_1506 - .L_1505)
.L_1505:
        /*0004*/ 	.word	0x00000082


	//----- nvinfo : EIATTR_KPARAM_INFO
	.align		4
.L_1506:
        /*0008*/ 	.byte	0x04, 0x17
        /*000a*/ 	.short	(.L_1508 - .L_1507)
.L_1507:
        /*000c*/ 	.word	0x00000000
        /*0010*/ 	.short	0x0000
        /*0012*/ 	.short	0x0000
        /*0014*/ 	.byte	0x00, 0xf0, 0x41, 0x07


	//----- nvinfo : EIATTR_SPARSE_MMA_MASK
	.align		4
.L_1508:
        /*0018*/ 	.byte	0x03, 0x50
        /*001a*/ 	.short	0x0000


	//----- nvinfo : EIATTR_MAXREG_COUNT
	.align		4
        /*001c*/ 	.byte	0x03, 0x1b
        /*001e*/ 	.short	0x00ff


	//----- nvinfo : EIATTR_NUM_BARRIERS
	.align		4
        /*0020*/ 	.byte	0x02, 0x4c
        /*0022*/ 	.byte	0x01
	.zero		1


	//----- nvinfo : EIATTR_MERCURY_ISA_VERSION
	.align		4
        /*0024*/ 	.byte	0x03, 0x5f
        /*0026*/ 	.short	0x0101


	//----- nvinfo : EIATTR_COOP_GROUP_MASK_REGIDS
	.align		4
        /*0028*/ 	.byte	0x04, 0x29
        /*002a*/ 	.short	(.L_1510 - .L_1509)


	//   ....[0]....
.L_1509:
        /*002c*/ 	.word	0xffffffff


	//   ....[1]....
        /*0030*/ 	.word	0xffffffff


	//   ....[2]....
        /*0034*/ 	.word	0xffffffff


	//   ....[3]....
        /*0038*/ 	.word	0xffffffff


	//   ....[4]....
        /*003c*/ 	.word	0xffffffff


	//   ....[5]....
        /*0040*/ 	.word	0xffffffff


	//   ....[6]....
        /*0044*/ 	.word	0xffffffff


	//   ....[7]....
        /*0048*/ 	.word	0xffffffff


	//----- nvinfo : EIATTR_COOP_GROUP_INSTR_OFFSETS
	.align		4
.L_1510:
        /*004c*/ 	.byte	0x04, 0x28
        /*004e*/ 	.short	(.L_1512 - .L_1511)


	//   ....[0]....
.L_1511:
        /*0050*/ 	.word	0x00001830


	//   ....[1]....
        /*0054*/ 	.word	0x000018a0


	//   ....[2]....
        /*0058*/ 	.word	0x000018e0


	//   ....[3]....
        /*005c*/ 	.word	0x00001910


	//   ....[4]....
        /*0060*/ 	.word	0x00001a40


	//   ....[5]....
        /*0064*/ 	.word	0x00001af0


	//   ....[6]....
        /*0068*/ 	.word	0x00001b90


	//   ....[7]....
        /*006c*/ 	.word	0x00001c80


	//----- nvinfo : EIATTR_EXIT_INSTR_OFFSETS
	.align		4
.L_1512:
        /*0070*/ 	.byte	0x04, 0x1c
        /*0072*/ 	.short	(.L_1514 - .L_1513)


	//   ....[0]....
.L_1513:
        /*0074*/ 	.word	0x000043d0


	//   ....[1]....
        /*0078*/ 	.word	0x000048d0


	//----- nvinfo : EIATTR_CRS_STACK_SIZE
	.align		4
.L_1514:
        /*007c*/ 	.byte	0x04, 0x1e
        /*007e*/ 	.short	(.L_1516 - .L_1515)
.L_1515:
        /*0080*/ 	.word	0x00000000


	//----- nvinfo : EIATTR_CBANK_PARAM_SIZE
	.align		4
.L_1516:
        /*0084*/ 	.byte	0x03, 0x19
        /*0086*/ 	.short	0x01d0


	//----- nvinfo : EIATTR_PARAM_CBANK
	.align		4
        /*0088*/ 	.byte	0x04, 0x0a
        /*008a*/ 	.short	(.L_1518 - .L_1517)
	.align		4
.L_1517:
        /*008c*/ 	.word	index@(.nv.constant0._ZN5flash32flash_fwd_splitkv_combine_kernelI23Flash_fwd_kernel_traitsILi64ELi64ELi128ELi4ELb0ELb0EN7cutlass10bfloat16_tE19Flash_kernel_traitsILi64ELi64ELi128ELi4ES3_EELi8ELi4ELb1EEEvNS_16Flash_fwd_paramsE)
        /*0090*/ 	.short	0x0210
        /*0092*/ 	.short	0x01d0


	//----- nvinfo : EIATTR_SW_WAR
	.align		4
.L_1518:
        /*0094*/ 	.byte	0x04, 0x36
        /*0096*/ 	.short	(.L_1520 - .L_1519)
.L_1519:
        /*0098*/ 	.word	0x00000008
.L_1520:


//--------------------- .nv.info._ZN5flash32flash_fwd_splitkv_combine_kernelI23Flash_fwd_kernel_traitsILi64ELi64ELi128ELi4ELb0ELb0EN7cutlass10bfloat16_tE19Flash_kernel_traitsILi64ELi64ELi128ELi4ES3_EELi8ELi3ELb1EEEvNS_16Flash_fwd_paramsE --------------------------
	.section	.nv.info._ZN5flash32flash_fwd_splitkv_combine_kernelI23Flash_fwd_kernel_traitsILi64ELi64ELi128ELi4ELb0ELb0EN7cutlass10bfloat16_tE19Flash_kernel_traitsILi64ELi64ELi128ELi4ES3_EELi8ELi3ELb1EEEvNS_16Flash_fwd_paramsE,"",@"SHT_CUDA_INFO"
	.sectionflags	@""
	.align	4


	//----- nvinfo : EIATTR_CUDA_API_VERSION
	.align		4
        /*0000*/ 	.byte	0x04, 0x37
        /*0002*/ 	.short	(.L_1522 - .L_1521)
.L_1521:
        /*0004*/ 	.word	0x00000082


	//----- nvinfo : EIATTR_KPARAM_INFO
	.align		4
.L_1522:
        /*0008*/ 	.byte	0x04, 0x17
        /*000a*/ 	.short	(.L_1524 - .L_1523)
.L_1523:
        /*000c*/ 	.word	0x00000000
        /*0010*/ 	.short	0x0000
        /*0012*/ 	.short	0x0000
        /*0014*/ 	.byte	0x00, 0xf0, 0x41, 0x07


	//----- nvinfo : EIATTR_SPARSE_MMA_MASK
	.align		4
.L_1524:
        /*0018*/ 	.byte	0x03, 0x50
        /*001a*/ 	.short	0x0000


	//----- nvinfo : EIATTR_MAXREG_COUNT
	.align		4
        /*001c*/ 	.byte	0x03, 0x1b
        /*001e*/ 	.short	0x00ff


	//----- nvinfo : EIATTR_NUM_BARRIERS
	.align		4
        /*0020*/ 	.byte	0x02, 0x4c
        /*0022*/ 	.byte	0x01
	.zero		1


	//----- nvinfo : EIATTR_MERCURY_ISA_VERSION
	.align		4
        /*0024*/ 	.byte	0x03, 0x5f
        /*0026*/ 	.short	0x0101


	//----- nvinfo : EIATTR_COOP_GROUP_MASK_REGIDS
	.align		4
        /*0028*/ 	.byte	0x04, 0x29
        /*002a*/ 	.short	(.L_1526 - .L_1525)


	//   ....[0]....
.L_1525:
        /*002c*/ 	.word	0xffffffff


	//   ....[1]....
        /*0030*/ 	.word	0xffffffff


	//   ....[2]....
        /*0034*/ 	.word	0xffffffff


	//   ....[3]....
        /*0038*/ 	.word	0xffffffff


	//   ....[4]....
        /*003c*/ 	.word	0xffffffff


	//   ....[5]....
        /*0040*/ 	.word	0xffffffff


	//----- nvinfo : EIATTR_COOP_GROUP_INSTR_OFFSETS
	.align		4
.L_1526:
        /*0044*/ 	.byte	0x04, 0x28
        /*0046*/ 	.short	(.L_1528 - .L_1527)


	//   ....[0]....
.L_1527:
        /*0048*/ 	.word	0x000017f0


	//   ....[1]....
        /*004c*/ 	.word	0x00001820


	//   ....[2]....
        /*0050*/ 	.word	0x00001860


	//   ....[3]....
        /*0054*/ 	.word	0x00001a10


	//   ....[4]....
        /*0058*/ 	.word	0x00001a90


	//   ....[5]....
        /*005c*/ 	.word	0x00001ba0


	//----- nvinfo : EIATTR_EXIT_INSTR_OFFSETS
	.align		4
.L_1528:
        /*0060*/ 	.byte	0x04, 0x1c
        /*0062*/ 	.short	(.L_1530 - .L_1529)


	//   ....[0]....
.L_1529:
        /*0064*/ 	.word	0x00004270


	//   ....[1]....
        /*0068*/ 	.word	0x00004770


	//----- nvinfo : EIATTR_CRS_STACK_SIZE
	.align		4
.L_1530:
        /*006c*/ 	.byte	0x04, 0x1e
        /*006e*/ 	.short	(.L_1532 - .L_1531)
.L_1531:
        /*0070*/ 	.word	0x00000000


	//----- nvinfo : EIATTR_CBANK_PARAM_SIZE
	.align		4
.L_1532:
        /*0074*/ 	.byte	0x03, 0x19
        /*0076*/ 	.short	0x01d0


	//----- nvinfo : EIATTR_PARAM_CBANK
	.align		4
        /*0078*/ 	.byte	0x04, 0x0a
        /*007a*/ 	.short	(.L_1534 - .L_1533)
	.align		4
.L_1533:
        /*007c*/ 	.word	index@(.nv.constant0._ZN5flash32flash_fwd_splitkv_combine_kernelI23Flash_fwd_kernel_traitsILi64ELi64ELi128ELi4ELb0ELb0EN7cutlass10bfloat16_tE19Flash_kernel_traitsILi64ELi64ELi128ELi4ES3_EELi8ELi3ELb1EEEvNS_16Flash_fwd_paramsE)
        /*0080*/ 	.short	0x0210
        /*0082*/ 	.short	0x01d0


	//----- nvinfo : EIATTR_SW_WAR
	.align		4
.L_1534:
        /*0084*/ 	.byte	0x04, 0x36
        /*0086*/ 	.short	(.L_1536 - .L_1535)
.L_1535:
        /*0088*/ 	.word	0x00000008
.L_1536:


//--------------------- .nv.info._ZN5flash32flash_fwd_splitkv_combine_kernelI23Flash_fwd_kernel_traitsILi64ELi64ELi128ELi4ELb0ELb0EN7cutlass10bfloat16_tE19Flash_kernel_traitsILi64ELi64ELi128ELi4ES3_EELi8ELi2ELb1EEEvNS_16Flash_fwd_paramsE --------------------------
	.section	.nv.info._ZN5flash32flash_fwd_splitkv_combine_kernelI23Flash_fwd_kernel_traitsILi64ELi64ELi128ELi4ELb0ELb0EN7cutlass10bfloat16_tE19Flash_kernel_traitsILi64ELi64ELi128ELi4ES3_EELi8ELi2ELb1EEEvNS_16Flash_fwd_paramsE,"",@"SHT_CUDA_INFO"
	.sectionflags	@""
	.align	4


	//----- nvinfo : EIATTR_CUDA_API_VERSION
	.align		4
        /*0000*/ 	.byte	0x04, 0x37
        /*0002*/ 	.short	(.L_1538 - .L_1537)
.L_1537:
        /*0004*/ 	.word	0x00000082


	//----- nvinfo : EIATTR_KPARAM_INFO
	.align		4
.L_1538:
        /*0008*/ 	.byte	0x04, 0x17
        /*000a*/ 	.short	(.L_1540 - .L_1539)
.L_1539:
        /*000c*/ 	.word	0x00000000
        /*0010*/ 	.short	0x0000
        /*0012*/ 	.short	0x0000
        /*0014*/ 	.byte	0x00, 0xf0, 0x41, 0x07


	//----- nvinfo : EIATTR_SPARSE_MMA_MASK
	.align		4
.L_1540:
        /*0018*/ 	.byte	0x03, 0x50
        /*001a*/ 	.short	0x0000


	//----- nvinfo : EIATTR_MAXREG_COUNT
	.align		4
        /*001c*/ 	.byte	0x03, 0x1b
        /*001e*/ 	.short	0x00ff


	//----- nvinfo : EIATTR_NUM_BARRIERS
	.align		4
        /*0020*/ 	.byte	0x02, 0x4c
        /*0022*/ 	.byte	0x01
	.zero		1


	//----- nvinfo : EIATTR_MERCURY_ISA_VERSION
	.align		4
        /*0024*/ 	.byte	0x03, 0x5f
        /*0026*/ 	.short	0x0101


	//----- nvinfo : EIATTR_COOP_GROUP_MASK_REGIDS
	.align		4
        /*0028*/ 	.byte	0x04, 0x29
        /*002a*/ 	.short	(.L_1542 - .L_1541)


	//   ....[0]....
.L_1541:
        /*002c*/ 	.word	0xffffffff


	//   ....[1]....
        /*0030*/ 	.word	0xffffffff


	//   ....[2]....
        /*0034*/ 	.word	0xffffffff


	//   ....[3]....
        /*0038*/ 	.word	0xffffffff


	//----- nvinfo : EIATTR_COOP_GROUP_INSTR_OFFSETS
	.align		4
.L_1542:
        /*003c*/ 	.byte	0x04, 0x28
        /*003e*/ 	.short	(.L_1544 - .L_1543)


	//   ....[0]....
.L_1543:
        /*0040*/ 	.word	0x000017f0


	//   ....[1]....
        /*0044*/ 	.word	0x00001890


	//   ....[2]....
        /*0048*/ 	.word	0x00001a50


	//   ....[3]....
        /*004c*/ 	.word	0x00001ad0


	//----- nvinfo : EIATTR_EXIT_INSTR_OFFSETS
	.align		4
.L_1544:
        /*0050*/ 	.byte	0x04, 0x1c
        /*0052*/ 	.short	(.L_1546 - .L_1545)


	//   ....[0]....
.L_1545:
        /*0054*/ 	.word	0x00004340


	//   ....[1]....
        /*0058*/ 	.word	0x00004820


	//----- nvinfo : EIATTR_CRS_STACK_SIZE
	.align		4
.L_1546:
        /*005c*/ 	.byte	0x04, 0x1e
        /*005e*/ 	.short	(.L_1548 - .L_1547)
.L_1547:
        /*0060*/ 	.word	0x00000000


	//----- nvinfo : EIATTR_CBANK_PARAM_SIZE
	.align		4
.L_1548:
        /*0064*/ 	.byte	0x03, 0x19
        /*0066*/ 	.short	0x01d0


	//----- nvinfo : EIATTR_PARAM_CBANK
	.align		4
        /*0068*/ 	.byte	0x04, 0x0a
        /*006a*/ 	.short	(.L_1550 - .L_1549)
	.align		4
.L_1549:
        /*006c*/ 	.word	index@(.nv.constant0._ZN5flash32flash_fwd_splitkv_combine_kernelI23Flash_fwd_kernel_traitsILi64ELi64ELi128ELi4ELb0ELb0EN7cutlass10bfloat16_tE19Flash_kernel_traitsILi64ELi64ELi128ELi4ES3_EELi8ELi2ELb1EEEvNS_16Flash_fwd_paramsE)
        /*0070*/ 	.short	0x0210
        /*0072*/ 	.short	0x01d0


	//----- nvinfo : EIATTR_SW_WAR
	.align		4
.L_1550:
        /*0074*/ 	.byte	0x04, 0x36
        /*0076*/ 	.short	(.L_1552 - .L_1551)
.L_1551:
        /*0078*/ 	.word	0x00000008
.L_1552:


//--------------------- .nv.info._ZN5flash32flash_fwd_splitkv_combine_kernelI23Flash_fwd_kernel_traitsILi64ELi64ELi128ELi4ELb0ELb0EN7cutlass10bfloat16_tE19Flash_kernel_traitsILi64ELi64ELi128ELi4ES3_EELi8ELi1ELb1EEEvNS_16Flash_fwd_paramsE --------------------------
	.section	.nv.info._ZN5flash32flash_fwd_splitkv_combine_kernelI23Flash_fwd_kernel_traitsILi64ELi64ELi128ELi4ELb0ELb0EN7cutlass10bfloat16_tE19Flash_kernel_traitsILi64ELi64ELi128ELi4ES3_EELi8ELi1ELb1EEEvNS_16Flash_fwd_paramsE,"",@"SHT_CUDA_INFO"
	.sectionflags	@""
	.align	4


	//----- nvinfo : EIATTR_CUDA_API_VERSION
	.align		4
        /*0000*/ 	.byte	0x04, 0x37
        /*0002*/ 	.short	(.L_1554 - .L_1553)
.L_1553:
        /*0004*/ 	.word	0x00000082


	//----- nvinfo : EIATTR_KPARAM_INFO
	.align		4
.L_1554:
        /*0008*/ 	.byte	0x04, 0x17
        /*000a*/ 	.short	(.L_1556 - .L_1555)
.L_1555:
        /*000c*/ 	.word	0x00000000
        /*0010*/ 	.short	0x0000
        /*0012*/ 	.short	0x0000
        /*0014*/ 	.byte	0x00, 0xf0, 0x41, 0x07


	//----- nvinfo : EIATTR_SPARSE_MMA_MASK
	.align		4
.L_1556:
        /*0018*/ 	.byte	0x03, 0x50
        /*001a*/ 	.short	0x0000


	//----- nvinfo : EIATTR_MAXREG_COUNT
	.align		4
        /*001c*/ 	.byte	0x03, 0x1b
        /*001e*/ 	.short	0x00ff


	//----- nvinfo : EIATTR_NUM_BARRIERS
	.align		4
        /*0020*/ 	.byte	0x02, 0x4c
        /*0022*/ 	.byte	0x01
	.zero		1


	//----- nvinfo : EIATTR_MERCURY_ISA_VERSION
	.align		4
        /*0024*/ 	.byte	0x03, 0x5f
        /*0026*/ 	.short	0x0101


	//----- nvinfo : EIATTR_COOP_GROUP_MASK_REGIDS
	.align		4
        /*0028*/ 	.byte	0x04, 0x29
        /*002a*/ 	.short	(.L_1558 - .L_1557)


	//   ....[0]....
.L_1557:
        /*002c*/ 	.word	0xffffffff


	//   ....[1]....
        /*0030*/ 	.word	0xffffffff


	//----- nvinfo : EIATTR_COOP_GROUP_INSTR_OFFSETS
	.align		4
.L_1558:
        /*0034*/ 	.byte	0x04, 0x28
        /*0036*/ 	.short	(.L_1560 - .L_1559)


	//   ....[0]....
.L_1559:
        /*0038*/ 	.word	0x00001910


	//   ....[1]....
        /*003c*/ 	.word	0x00001b60


	//----- nvinfo : EIATTR_EXIT_INSTR_OFFSETS
	.align		4
.L_1560:
        /*0040*/ 	.byte	0x04, 0x1c
        /*0042*/ 	.short	(.L_1562 - .L_1561)


	//   ....[0]....
.L_1561:
        /*0044*/ 	.word	0x00004440


	//   ....[1]....
        /*0048*/ 	.word	0x00004920


	//----- nvinfo : EIATTR_CRS_STACK_SIZE
	.align		4
.L_1562:
        /*004c*/ 	.byte	0x04, 0x1e
        /*004e*/ 	.short	(.L_1564 - .L_1563)
.L_1563:
        /*0050*/ 	.word	0x00000000


	//----- nvinfo : EIATTR_CBANK_PARAM_SIZE
	.align		4
.L_1564:
        /*0054*/ 	.byte	0x03, 0x19
        /*0056*/ 	.short	0x01d0


	//----- nvinfo : EIATTR_PARAM_CBANK
	.align		4
        /*0058*/ 	.byte	0x04, 0x0a
        /*005a*/ 	.short	(.L_1566 - .L_1565)
	.align		4
.L_1565:
        /*005c*/ 	.word	index@(.nv.constant0._ZN5flash32flash_fwd_splitkv_combine_kernelI23Flash_fwd_kernel_traitsILi64ELi64ELi128ELi4ELb0ELb0EN7cutlass10bfloat16_tE19Flash_kernel_traitsILi64ELi64ELi128ELi4ES3_EELi8ELi1ELb1EEEvNS_16Flash_fwd_paramsE)
        /*0060*/ 	.short	0x0210
        /*0062*/ 	.short	0x01d0


	//----- nvinfo : EIATTR_SW_WAR
	.align		4
.L_1566:
        /*0064*/ 	.byte	0x04, 0x36
        /*0066*/ 	.short	(.L_1568 - .L_1567)
.L_1567:
        /*0068*/ 	.word	0x00000008
.L_1568:


//--------------------- .nv.info._ZN5flash24flash_fwd_splitkv_kernelI23Flash_fwd_kernel_traitsILi64ELi64ELi128ELi4ELb0ELb0EN7cutlass10bfloat16_tE19Flash_kernel_traitsILi64ELi64ELi128ELi4ES3_EELb1ELb0ELb0ELb0ELb0ELb0ELb0ELb0EEEvNS_16Flash_fwd_paramsE --------------------------
	.section	.nv.info._ZN5flash24flash_fwd_splitkv_kernelI23Flash_fwd_kernel_traitsILi64ELi64ELi128ELi4ELb0ELb0EN7cutlass10bfloat16_tE19Flash_kernel_traitsILi64ELi64ELi128ELi4ES3_EELb1ELb0ELb0ELb0ELb0ELb0ELb0ELb0EEEvNS_16Flash_fwd_paramsE,"",@"SHT_CUDA_INFO"
	.sectionflags	@""
	.align	4


	//----- nvinfo : EIATTR_CUDA_API_VERSION
	.align		4
        /*0000*/ 	.byte	0x04, 0x37
        /*0002*/ 	.short	(.L_1570 - .L_1569)
.L_1569:
        /*0004*/ 	.word	0x00000082


	//----- nvinfo : EIATTR_KPARAM_INFO
	.align		4
.L_1570:
        /*0008*/ 	.byte	0x04, 0x17
        /*000a*/ 	.short	(.L_1572 - .L_1571)
.L_1571:
        /*000c*/ 	.word	0x00000000
        /*0010*/ 	.short	0x0000
        /*0012*/ 	.short	0x0000
        /*0014*/ 	.byte	0x00, 0xf0, 0x41, 0x07


	//----- nvinfo : EIATTR_SPARSE_MMA_MASK
	.align		4
.L_1572:
        /*0018*/ 	.byte	0x03, 0x50
        /*001a*/ 	.short	0x0000


	//----- nvinfo : EIATTR_MAXREG_COUNT
	.align		4
        /*001c*/ 	.byte	0x03, 0x1b
        /*001e*/ 	.short	0x00ff


	//----- nvinfo : EIATTR_NUM_BARRIERS
	.align		4
        /*0020*/ 	.byte	0x02, 0x4c
        /*0022*/ 	.byte	0x01
	.zero		1


	//----- nvinfo : EIATTR_MERCURY_ISA_VERSION
	.align		4
        /*0024*/ 	.byte	0x03, 0x5f
        /*0026*/ 	.short	0x0101


	//----- nvinfo : EIATTR_COOP_GROUP_MASK_REGIDS
	.align		4
        /*0028*/ 	.byte	0x04, 0x29
        /*002a*/ 	.short	(.L_1574 - .L_1573)


	//   ....[0]....
.L_1573:
        /*002c*/ 	.word	0xffffffff


	//   ....[1]....
        /*0030*/ 	.word	0xffffffff


	//   ....[2]....
        /*0034*/ 	.word	0xffffffff


	//   ....[3]....
        /*0038*/ 	.word	0xffffffff


	//   ....[4]....
        /*003c*/ 	.word	0xffffffff


	//   ....[5]....
        /*0040*/ 	.word	0xffffffff


	//   ....[6]....
        /*0044*/ 	.word	0xffffffff


	//   ....[7]....
        /*0048*/ 	.word	0xffffffff


	//   ....[8]....
        /*004c*/ 	.word	0xffffffff


	//   ....[9]....
        /*0050*/ 	.word	0xffffffff


	//   ....[10]....
        /*0054*/ 	.word	0xffffffff


	//   ....[11]....
        /*0058*/ 	.word	0xffffffff


	//   ....[12]....
        /*005c*/ 	.word	0xffffffff


	//   ....[13]....
        /*0060*/ 	.word	0xffffffff


	//   ....[14]....
        /*0064*/ 	.word	0xffffffff


	//   ....[15]....
        /*0068*/ 	.word	0xffffffff


	//----- nvinfo : EIATTR_COOP_GROUP_INSTR_OFFSETS
	.align		4
.L_1574:
        /*006c*/ 	.byte	0x04, 0x28
        /*006e*/ 	.short	(.L_1576 - .L_1575)


	//   ....[0]....
.L_1575:
        /*0070*/ 	.word	0x000056b0


	//   ....[1]....
        /*0074*/ 	.word	0x000057d0


	//   ....[2]....
        /*0078*/ 	.word	0x000057e0


	//   ....[3]....
        /*007c*/ 	.word	0x00005840


	//   ....[4]....
        /*0080*/ 	.word	0x00009500


	//   ....[5]....
        /*0084*/ 	.word	0x00009510


	//   ....[6]....
        /*0088*/ 	.word	0x00009540


	//   ....[7]....
        /*008c*/ 	.word	0x00009550


	//   ....[8]....
        /*0090*/ 	.word	0x0000caf0


	//   ....[9]....
        /*0094*/ 	.word	0x0000cb10


	//   ....[10]....
        /*0098*/ 	.word	0x0000cb50


	//   ....[11]....
        /*009c*/ 	.word	0x0000cb60


	//   ....[12]....
        /*00a0*/ 	.word	0x0000e290


	//   ....[13]....
        /*00a4*/ 	.word	0x0000e2d0


	//   ....[14]....
        /*00a8*/ 	.word	0x0000e330


	//   ....[15]....
        /*00ac*/ 	.word	0x0000e340


	//----- nvinfo : EIATTR_EXIT_INSTR_OFFSETS
	.align		4
.L_1576:
        /*00b0*/ 	.byte	0x04, 0x1c
        /*00b2*/ 	.short	(.L_1578 - .L_1577)


	//   ....[0]....
.L_1577:
        /*00b4*/ 	.word	0x00000310


	//   ....[1]....
        /*00b8*/ 	.word	0x00000c20


	//   ....[2]....
        /*00bc*/ 	.word	0x00000c50


	//   ....[3]....
        /*00c0*/ 	.word	0x0000f2b0


	//   ....[4]....
        /*00c4*/ 	.word	0x0000f370


	//----- nvinfo : EIATTR_CRS_STACK_SIZE
	.align		4
.L_1578:
        /*00c8*/ 	.byte	0x04, 0x1e
        /*00ca*/ 	.short	(.L_1580 - .L_1579)
.L_1579:
        /*00cc*/ 	.word	0x00000000


	//----- nvinfo : EIATTR_CBANK_PARAM_SIZE
	.align		4
.L_1580:
        /*00d0*/ 	.byte	0x03, 0x19
        /*00d2*/ 	.short	0x01d0


	//----- nvinfo : EIATTR_PARAM_CBANK
	.align		4
        /*00d4*/ 	.byte	0x04, 0x0a
        /*00d6*/ 	.short	(.L_1582 - .L_1581)
	.align		4
.L_1581:
        /*00d8*/ 	.word	index@(.nv.constant0._ZN5flash24flash_fwd_splitkv_kernelI23Flash_fwd_kernel_traitsILi64ELi64ELi128ELi4ELb0ELb0EN7cutlass10bfloat16_tE19Flash_kernel_traitsILi64ELi64ELi128ELi4ES3_EELb1ELb0ELb0ELb0ELb0ELb0ELb0ELb0EEEvNS_16Flash_fwd_paramsE)
        /*00dc*/ 	.short	0x0210
        /*00de*/ 	.short	0x01d0


	//----- nvinfo : EIATTR_SW_WAR
	.align		4
.L_1582:
        /*00e0*/ 	.byte	0x04, 0x36
        /*00e2*/ 	.short	(.L_1584 - .L_1583)
.L_1583:
        /*00e4*/ 	.word	0x00000008
.L_1584:


//--------------------- .nv.info._ZN5flash24flash_fwd_splitkv_kernelI23Flash_fwd_kernel_traitsILi64ELi64ELi128ELi4ELb0ELb0EN7cutlass10bfloat16_tE19Flash_kernel_traitsILi64ELi64ELi128ELi4ES3_EELb1ELb0ELb0ELb0ELb0ELb1ELb0ELb0EEEvNS_16Flash_fwd_paramsE --------------------------
	.section	.nv.info._ZN5flash24flash_fwd_splitkv_kernelI23Flash_fwd_kernel_traitsILi64ELi64ELi128ELi4ELb0ELb0EN7cutlass10bfloat16_tE19Flash_kernel_traitsILi64ELi64ELi128ELi4ES3_EELb1ELb0ELb0ELb0ELb0ELb1ELb0ELb0EEEvNS_16Flash_fwd_paramsE,"",@"SHT_CUDA_INFO"
	.sectionflags	@""
	.align	4


	//----- nvinfo : EIATTR_CUDA_API_VERSION
	.align		4
        /*0000*/ 	.byte	0x04, 0x37
        /*0002*/ 	.short	(.L_1586 - .L_1585)
.L_1585:
        /*0004*/ 	.word	0x00000082


	//----- nvinfo : EIATTR_KPARAM_INFO
	.align		4
.L_1586:
        /*0008*/ 	.byte	0x04, 0x17
        /*000a*/ 	.short	(.L_1588 - .L_1587)
.L_1587:
        /*000c*/ 	.word	0x00000000
        /*0010*/ 	.short	0x0000
        /*0012*/ 	.short	0x0000
        /*0014*/ 	.byte	0x00, 0xf0, 0x41, 0x07


	//----- nvinfo : EIATTR_SPARSE_MMA_MASK
	.align		4
.L_1588:
        /*0018*/ 	.byte	0x03, 0x50
        /*001a*/ 	.short	0x0000


	//----- nvinfo : EIATTR_MAXREG_COUNT
	.align		4
        /*001c*/ 	.byte	0x03, 0x1b
        /*001e*/ 	.short	0x00ff


	//----- nvinfo : EIATTR_NUM_BARRIERS
	.align		4
        /*0020*/ 	.byte	0x02, 0x4c
        /*0022*/ 	.byte	0x01
	.zero		1


	//----- nvinfo : EIATTR_MERCURY_ISA_VERSION
	.align		4
        /*0024*/ 	.byte	0x03, 0x5f
        /*0026*/ 	.short	0x0101


	//----- nvinfo : EIATTR_COOP_GROUP_MASK_REGIDS
	.align		4
        /*0028*/ 	.byte	0x04, 0x29
        /*002a*/ 	.short	(.L_1590 - .L_1589)


	//   ....[0]....
.L_1589:
        /*002c*/ 	.word	0xffffffff


	//   ....[1]....
        /*0030*/ 	.word	0xffffffff


	//   ....[2]....
        /*0034*/ 	.word	0xffffffff


	//   ....[3]....
        /*0038*/ 	.word	0xffffffff


	//   ....[4]....
        /*003c*/ 	.word	0xffffffff


	//   ....[5]....
        /*0040*/ 	.word	0xffffffff


	//   ....[6]....
        /*0044*/ 	.word	0xffffffff


	//   ....[7]....
        /*0048*/ 	.word	0xffffffff


	//   ....[8]....
        /*004c*/ 	.word	0xffffffff


	//   ....[9]....
        /*0050*/ 	.word	0xffffffff


	//   ....[10]....
        /*0054*/ 	.word	0xffffffff


	//   ....[11]....
        /*0058*/ 	.word	0xffffffff


	//   ....[12]....
        /*005c*/ 	.word	0xffffffff


	//   ....[13]....
        /*0060*/ 	.word	0xffffffff


	//   ....[14]....
        /*0064*/ 	.word	0xffffffff


	//   ....[15]....
        /*0068*/ 	.word	0xffffffff


	//----- nvinfo : EIATTR_COOP_GROUP_INSTR_OFFSETS
	.align		4
.L_1590:
        /*006c*/ 	.byte	0x04, 0x28
        /*006e*/ 	.short	(.L_1592 - .L_1591)


	//   ....[0]....
.L_1591:
        /*0070*/ 	.word	0x00005da0


	//   ....[1]....
        /*0074*/ 	.word	0x00005f40


	//   ....[2]....
        /*0078*/ 	.word	0x00005f90


	//   ....[3]....
        /*007c*/ 	.word	0x00006030


	//   ....[4]....
        /*0080*/ 	.word	0x0000a480


	//   ....[5]....
        /*0084*/ 	.word	0x0000a490


	//   ....[6]....
        /*0088*/ 	.word	0x0000a4c0


	//   ....[7]....
        /*008c*/ 	.word	0x0000a4d0


	//   ....[8]....
        /*0090*/ 	.word	0x0000e300


	//   ....[9]....
        /*0094*/ 	.word	0x0000e320


	//   ....[10]....
        /*0098*/ 	.word	0x0000e350


	//   ....[11]....
        /*009c*/ 	.word	0x0000e360


	//   ....[12]....
        /*00a0*/ 	.word	0x0000fa40


	//   ....[13]....
        /*00a4*/ 	.word	0x0000fa80


	//   ....[14]....
        /*00a8*/ 	.word	0x0000fae0


	//   ....[15]....
        /*00ac*/ 	.word	0x0000faf0


	//----- nvinfo : EIATTR_EXIT_INSTR_OFFSETS
	.align		4
.L_1592:
        /*00b0*/ 	.byte	0x04, 0x1c
        /*00b2*/ 	.short	(.L_1594 - .L_1593)


	//   ....[0]....
.L_1593:
        /*00b4*/ 	.word	0x00000310


	//   ....[1]....
        /*00b8*/ 	.word	0x00000c20


	//   ....[2]....
        /*00bc*/ 	.word	0x00000c50


	//   ....[3]....
        /*00c0*/ 	.word	0x00010a60


	//   ....[4]....
        /*00c4*/ 	.word	0x00010b20


	//----- nvinfo : EIATTR_CRS_STACK_SIZE
	.align		4
.L_1594:
        /*00c8*/ 	.byte	0x04, 0x1e
        /*00ca*/ 	.short	(.L_1596 - .L_1595)
.L_1595:
        /*00cc*/ 	.word	0x00000000


	//----- nvinfo : EIATTR_CBANK_PARAM_SIZE
	.align		4
.L_1596:
        /*00d0*/ 	.byte	0x03, 0x19
        /*00d2*/ 	.short	0x01d0


	//----- nvinfo : EIATTR_PARAM_CBANK
	.align		4
        /*00d4*/ 	.byte	0x04, 0x0a
        /*00d6*/ 	.short	(.L_1598 - .L_1597)
	.align		4
.L_1597:
        /*00d8*/ 	.word	index@(.nv.constant0._ZN5flash24flash_fwd_splitkv_kernelI23Flash_fwd_kernel_traitsILi64ELi64ELi128ELi4ELb0ELb0EN7cutlass10bfloat16_tE19Flash_kernel_traitsILi64ELi64ELi128ELi4ES3_EELb1ELb0ELb0ELb0ELb0ELb1ELb0ELb0EEEvNS_16Flash_fwd_paramsE)
        /*00dc*/ 	.short	0x0210
        /*00de*/ 	.short	0x01d0


	//----- nvinfo : EIATTR_SW_WAR
	.align		4
.L_1598:
        /*00e0*/ 	.byte	0x04, 0x36
        /*00e2*/ 	.short	(.L_1600 - .L_1599)
.L_1599:
        /*00e4*/ 	.word	0x00000008
.L_1600:


//--------------------- .nv.info._ZN5flash24flash_fwd_splitkv_kernelI23Flash_fwd_kernel_traitsILi64ELi64ELi128ELi4ELb0ELb0EN7cutlass10bfloat16_tE19Flash_kernel_traitsILi64ELi64ELi128ELi4ES3_EELb1ELb0ELb0ELb0ELb0ELb0ELb0ELb1EEEvNS_16Flash_fwd_paramsE --------------------------
	.section	.nv.info._ZN5flash24flash_fwd_splitkv_kernelI23Flash_fwd_kernel_traitsILi64ELi64ELi128ELi4ELb0ELb0EN7cutlass10bfloat16_tE19Flash_kernel_traitsILi64ELi64ELi128ELi4ES3_EELb1ELb0ELb0ELb0ELb0ELb0ELb0ELb1EEEvNS_16Flash_fwd_paramsE,"",@"SHT_CUDA_INFO"
	.sectionflags	@""
	.align	4


	//----- nvinfo : EIATTR_CUDA_API_VERSION
	.align		4
        /*0000*/ 	.byte	0x04, 0x37
        /*0002*/ 	.short	(.L_1602 - .L_1601)
.L_1601:
        /*0004*/ 	.word	0x00000082


	//----- nvinfo : EIATTR_KPARAM_INFO
	.align		4
.L_1602:
        /*0008*/ 	.byte	0x04, 0x17
        /*000a*/ 	.short	(.L_1604 - .L_1603)
.L_1603:
        /*000c*/ 	.word	0x00000000
        /*0010*/ 	.short	0x0000
        /*0012*/ 	.short	0x0000
        /*0014*/ 	.byte	0x00, 0xf0, 0x41, 0x07


	//----- nvinfo : EIATTR_SPARSE_MMA_MASK
	.align		4
.L_1604:
        /*0018*/ 	.byte	0x03, 0x50
        /*001a*/ 	.short	0x0000


	//----- nvinfo : EIATTR_MAXREG_COUNT
	.align		4
        /*001c*/ 	.byte	0x03, 0x1b
        /*001e*/ 	.short	0x00ff


	//----- nvinfo : EIATTR_NUM_BARRIERS
	.align		4
        /*0020*/ 	.byte	0x02, 0x4c
        /*0022*/ 	.byte	0x01
	.zero		1


	//----- nvinfo : EIATTR_MERCURY_ISA_VERSION
	.align		4
        /*0024*/ 	.byte	0x03, 0x5f
        /*0026*/ 	.short	0x0101


	//----- nvinfo : EIATTR_COOP_GROUP_MASK_REGIDS
	.align		4
        /*0028*/ 	.byte	0x04, 0x29
        /*002a*/ 	.short	(.L_1606 - .L_1605)


	//   ....[0]....
.L_1605:
        /*002c*/ 	.word	0xffffffff


	//   ....[1]....
        /*0030*/ 	.word	0xffffffff


	//   ....[2]....
        /*0034*/ 	.word	0xffffffff


	//   ....[3]....
        /*0038*/ 	.word	0xffffffff


	//   ....[4]....
        /*003c*/ 	.word	0xffffffff


	//   ....[5]....
        /*0040*/ 	.word	0xffffffff


	//   ....[6]....
        /*0044*/ 	.word	0xffffffff


	//   ....[7]....
        /*0048*/ 	.word	0xffffffff


	//   ....[8]....
        /*004c*/ 	.word	0xffffffff


	//   ....[9]....
        /*0050*/ 	.word	0xffffffff


	//   ....[10]....
        /*0054*/ 	.word	0xffffffff


	//   ....[11]....
        /*0058*/ 	.word	0xffffffff


	//   ....[12]....
        /*005c*/ 	.word	0xffffffff


	//   ....[13]....
        /*0060*/ 	.word	0xffffffff


	//   ....[14]....
        /*0064*/ 	.word	0xffffffff


	//   ....[15]....
        /*0068*/ 	.word	0xffffffff


	//----- nvinfo : EIATTR_COOP_GROUP_INSTR_OFFSETS
	.align		4
.L_1606:
        /*006c*/ 	.byte	0x04, 0x28
        /*006e*/ 	.short	(.L_1608 - .L_1607)


	//   ....[0]....
.L_1607:
        /*0070*/ 	.word	0x0000ebe0


	//   ....[1]....
        /*0074*/ 	.word	0x0000ec10


	//   ....[2]....
        /*0078*/ 	.word	0x0000ec30


	//   ....[3]....
        /*007c*/ 	.word	0x0000ec50


	//   ....[4]....
        /*0080*/ 	.word	0x000129c0


	//   ....[5]....
        /*0084*/ 	.word	0x000129f0


	//   ....[6]....
        /*0088*/ 	.word	0x00012a10


	//   ....[7]....
        /*008c*/ 	.word	0x00012a30


	//   ....[8]....
        /*0090*/ 	.word	0x00015ff0


	//   ....[9]....
        /*0094*/ 	.word	0x00016010


	//   ....[10]....
        /*0098*/ 	.word	0x00016040


	//   ....[11]....
        /*009c*/ 	.word	0x00016050


	//   ....[12]....
        /*00a0*/ 	.word	0x00017790


	//   ....[13]....
        /*00a4*/ 	.word	0x000177d0


	//   ....[14]....
        /*00a8*/ 	.word	0x00017830


	//   ....[15]....
        /*00ac*/ 	.word	0x00017840


	//----- nvinfo : EIATTR_EXIT_INSTR_OFFSETS
	.align		4
.L_1608:
        /*00b0*/ 	.byte	0x04, 0x1c
        /*00b2*/ 	.short	(.L_1610 - .L_1609)


	//   ....[0]....
.L_1609:
        /*00b4*/ 	.word	0x00000330


	//   ....[1]....
        /*00b8*/ 	.word	0x00000ca0


	//   ....[2]....
        /*00bc*/ 	.word	0x00000cd0


	//   ....[3]....
        /*00c0*/ 	.word	0x00018780


	//   ....[4]....
        /*00c4*/ 	.word	0x00018840


	//----- nvinfo : EIATTR_CRS_STACK_SIZE
	.align		4
.L_1610:
        /*00c8*/ 	.byte	0x04, 0x1e
        /*00ca*/ 	.short	(.L_1612 - .L_1611)
.L_1611:
        /*00cc*/ 	.word	0x00000000


	//----- nvinfo : EIATTR_CBANK_PARAM_SIZE
	.align		4
.L_1612:
        /*00d0*/ 	.byte	0x03, 0x19
        /*00d2*/ 	.short	0x01d0


	//----- nvinfo : EIATTR_PARAM_CBANK
	.align		4
        /*00d4*/ 	.byte	0x04, 0x0a
        /*00d6*/ 	.short	(.L_1614 - .L_1613)
	.align		4
.L_1613:
        /*00d8*/ 	.word	index@(.nv.constant0._ZN5flash24flash_fwd_splitkv_kernelI23Flash_fwd_kernel_traitsILi64ELi64ELi128ELi4ELb0ELb0EN7cutlass10bfloat16_tE19Flash_kernel_traitsILi64ELi64ELi128ELi4ES3_EELb1ELb0ELb0ELb0ELb0ELb0ELb0ELb1EEEvNS_16Flash_fwd_paramsE)
        /*00dc*/ 	.short	0x0210
        /*00de*/ 	.short	0x01d0


	//----- nvinfo : EIATTR_SW_WAR
	.align		4
.L_1614:
        /*00e0*/ 	.byte	0x04, 0x36
        /*00e2*/ 	.short	(.L_1616 - .L_1615)
.L_1615:
        /*00e4*/ 	.word	0x00000008
.L_1616:


//--------------------- .nv.info._ZN5flash24flash_fwd_splitkv_kernelI23Flash_fwd_kernel_traitsILi64ELi64ELi128ELi4ELb0ELb0EN7cutlass10bfloat16_tE19Flash_kernel_traitsILi64ELi64ELi128ELi4ES3_EELb1ELb0ELb0ELb0ELb0ELb1ELb0ELb1EEEvNS_16Flash_fwd_paramsE --------------------------
	.section	.nv.info._ZN5flash24flash_fwd_splitkv_kernelI23Flash_fwd_kernel_traitsILi64ELi64ELi128ELi4ELb0ELb0EN7cutlass10bfloat16_tE19Flash_kernel_traitsILi64ELi64ELi128ELi4ES3_EELb1ELb0ELb0ELb0ELb0ELb1ELb0ELb1EEEvNS_16Flash_fwd_paramsE,"",@"SHT_CUDA_INFO"
	.sectionflags	@""
	.align	4


	//----- nvinfo : EIATTR_CUDA_API_VERSION
	.align		4
        /*0000*/ 	.byte	0x04, 0x37
        /*0002*/ 	.short	(.L_1618 - .L_1617)
.L_1617:
        /*0004*/ 	.word	0x00000082


	//----- nvinfo : EIATTR_KPARAM_INFO
	.align		4
.L_1618:
        /*0008*/ 	.byte	0x04, 0x17
        /*000a*/ 	.short	(.L_1620 - .L_1619)
.L_1619:
        /*000c*/ 	.word	0x00000000
        /*0010*/ 	.short	0x0000
        /*0012*/ 	.short	0x0000
        /*0014*/ 	.byte	0x00, 0xf0, 0x41, 0x07


	//----- nvinfo : EIATTR_SPARSE_MMA_MASK
	.align		4
.L_1620:
        /*0018*/ 	.byte	0x03, 0x50
        /*001a*/ 	.short	0x0000


	//----- nvinfo : EIATTR_MAXREG_COUNT
	.align		4
        /*001c*/ 	.byte	0x03, 0x1b
        /*001e*/ 	.short	0x00ff


	//----- nvinfo : EIATTR_NUM_BARRIERS
	.align		4
        /*0020*/ 	.byte	0x02, 0x4c
        /*0022*/ 	.byte	0x01
	.zero		1


	//----- nvinfo : EIATTR_MERCURY_ISA_VERSION
	.align		4
        /*0024*/ 	.byte	0x03, 0x5f
        /*0026*/ 	.short	0x0101


	//----- nvinfo : EIATTR_COOP_GROUP_MASK_REGIDS
	.align		4
        /*0028*/ 	.byte	0x04, 0x29
        /*002a*/ 	.short	(.L_1622 - .L_1621)


	//   ....[0]....
.L_1621:
        /*002c*/ 	.word	0xffffffff


	//   ....[1]....
        /*0030*/ 	.word	0xffffffff


	//   ....[2]....
        /*0034*/ 	.word	0xffffffff


	//   ....[3]....
        /*0038*/ 	.word	0xffffffff


	//   ....[4]....
        /*003c*/ 	.word	0xffffffff


	//   ....[5]....
        /*0040*/ 	.word	0xffffffff


	//   ....[6]....
        /*0044*/ 	.word	0xffffffff


	//   ....[7]....
        /*0048*/ 	.word	0xffffffff


	//   ....[8]....
        /*004c*/ 	.word	0xffffffff


	//   ....[9]....
        /*0050*/ 	.word	0xffffffff


	//   ....[10]....
        /*0054*/ 	.word	0xffffffff


	//   ....[11]....
        /*0058*/ 	.word	0xffffffff


	//   ....[12]....
        /*005c*/ 	.word	0xffffffff


	//   ....[13]....
        /*0060*/ 	.word	0xffffffff


	//   ....[14]....
        /*0064*/ 	.word	0xffffffff


	//   ....[15]....
        /*0068*/ 	.word	0xffffffff


	//----- nvinfo : EIATTR_COOP_GROUP_INSTR_OFFSETS
	.align		4
.L_1622:
        /*006c*/ 	.byte	0x04, 0x28
        /*006e*/ 	.short	(.L_1624 - .L_1623)


	//   ....[0]....
.L_1623:
        /*0070*/ 	.word	0x0000f3d0


	//   ....[1]....
        /*0074*/ 	.word	0x0000f400


	//   ....[2]....
        /*0078*/ 	.word	0x0000f450


	//   ....[3]....
        /*007c*/ 	.word	0x0000f460


	//   ....[4]....
        /*0080*/ 	.word	0x00013a10


	//   ....[5]....
        /*0084*/ 	.word	0x00013a20


	//   ....[6]....
        /*0088*/ 	.word	0x00013a60


	//   ....[7]....
        /*008c*/ 	.word	0x00013a70


	//   ....[8]....
        /*0090*/ 	.word	0x00017880


	//   ....[9]....
        /*0094*/ 	.word	0x000178a0


	//   ....[10]....
        /*0098*/ 	.word	0x000178d0


	//   ....[11]....
        /*009c*/ 	.word	0x000178e0


	//   ....[12]....
        /*00a0*/ 	.word	0x00018fc0


	//   ....[13]....
        /*00a4*/ 	.word	0x00019000


	//   ....[14]....
        /*00a8*/ 	.word	0x00019060


	//   ....[15]....
        /*00ac*/ 	.word	0x00019070


	//----- nvinfo : EIATTR_EXIT_INSTR_OFFSETS
	.align		4
.L_1624:
        /*00b0*/ 	.byte	0x04, 0x1c
        /*00b2*/ 	.short	(.L_1626 - .L_1625)


	//   ....[0]....
.L_1625:
        /*00b4*/ 	.word	0x00000330


	//   ....[1]....
        /*00b8*/ 	.word	0x00000ca0


	//   ....[2]....
        /*00bc*/ 	.word	0x00000cd0


	//   ....[3]....
        /*00c0*/ 	.word	0x00019fb0


	//   ....[4]....
        /*00c4*/ 	.word	0x0001a070


	//----- nvinfo : EIATTR_CRS_STACK_SIZE
	.align		4
.L_1626:
        /*00c8*/ 	.byte	0x04, 0x1e
        /*00ca*/ 	.short	(.L_1628 - .L_1627)
.L_1627:
        /*00cc*/ 	.word	0x00000000


	//----- nvinfo : EIATTR_CBANK_PARAM_SIZE
	.align		4
.L_1628:
        /*00d0*/ 	.byte	0x03, 0x19
        /*00d2*/ 	.short	0x01d0


	//----- nvinfo : EIATTR_PARAM_CBANK
	.align		4
        /*00d4*/ 	.byte	0x04, 0x0a
        /*00d6*/ 	.short	(.L_1630 - .L_1629)
	.align		4
.L_1629:
        /*00d8*/ 	.word	index@(.nv.constant0._ZN5flash24flash_fwd_splitkv_kernelI23Flash_fwd_kernel_traitsILi64ELi64ELi128ELi4ELb0ELb0EN7cutlass10bfloat16_tE19Flash_kernel_traitsILi64ELi64ELi128ELi4ES3_EELb1ELb0ELb0ELb0ELb0ELb1ELb0ELb1EEEvNS_16Flash_fwd_paramsE)
        /*00dc*/ 	.short	0x0210
        /*00de*/ 	.short	0x01d0


	//----- nvinfo : EIATTR_SW_WAR
	.align		4
.L_1630:
        /*00e0*/ 	.byte	0x04, 0x36
        /*00e2*/ 	.short	(.L_1632 - .L_1631)
.L_1631:
        /*00e4*/ 	.word	0x00000008
.L_1632:


//--------------------- .nv.info._ZN5flash24flash_fwd_splitkv_kernelI23Flash_fwd_kernel_traitsILi64ELi64ELi128ELi4ELb0ELb0EN7cutlass10bfloat16_tE19Flash_kernel_traitsILi64ELi64ELi128ELi4ES3_EELb1ELb0ELb0ELb0ELb0ELb0ELb1ELb0EEEvNS_16Flash_fwd_paramsE --------------------------
	.section	.nv.info._ZN5flash24flash_fwd_splitkv_kernelI23Flash_fwd_kernel_traitsILi64ELi64ELi128ELi4ELb0ELb0EN7cutlass10bfloat16_tE19Flash_kernel_traitsILi64ELi64ELi128ELi4ES3_EELb1ELb0ELb0ELb0ELb0ELb0ELb1ELb0EEEvNS_16Flash_fwd_paramsE,"",@"SHT_CUDA_INFO"
	.sectionflags	@""
	.align	4


	//----- nvinfo : EIATTR_CUDA_API_VERSION
	.align		4
        /*0000*/ 	.byte	0x04, 0x37
        /*0002*/ 	.short	(.L_1634 - .L_1633)
.L_1633:
        /*0004*/ 	.word	0x00000082


	//----- nvinfo : EIATTR_KPARAM_INFO
	.align		4
.L_1634:
        /*0008*/ 	.byte	0x04, 0x17
        /*000a*/ 	.short	(.L_1636 - .L_1635)
.L_1635:
        /*000c*/ 	.word	0x00000000
        /*0010*/ 	.short	0x0000
        /*0012*/ 	.short	0x0000
        /*0014*/ 	.byte	0x00, 0xf0, 0x41, 0x07


	//----- nvinfo : EIATTR_SPARSE_MMA_MASK
	.align		4
.L_1636:
        /*0018*/ 	.byte	0x03, 0x50
        /*001a*/ 	.short	0x0000


	//----- nvinfo : EIATTR_MAXREG_COUNT
	.align		4
        /*001c*/ 	.byte	0x03, 0x1b
        /*001e*/ 	.short	0x00ff


	//----- nvinfo : EIATTR_NUM_BARRIERS
	.align		4
        /*0020*/ 	.byte	0x02, 0x4c
        /*0022*/ 	.byte	0x01
	.zero		1


	//----- nvinfo : EIATTR_MERCURY_ISA_VERSION
	.align		4
        /*0024*/ 	.byte	0x03, 0x5f
        /*0026*/ 	.short	0x0101


	//----- nvinfo : EIATTR_COOP_GROUP_MASK_REGIDS
	.align		4
        /*0028*/ 	.byte	0x04, 0x29
        /*002a*/ 	.short	(.L_1638 - .L_1637)


	//   ....[0]....
.L_1637:
        /*002c*/ 	.word	0xffffffff


	//   ....[1]....
        /*0030*/ 	.word	0xffffffff


	//   ....[2]....
        /*0034*/ 	.word	0xffffffff


	//   ....[3]....
        /*0038*/ 	.word	0xffffffff


	//   ....[4]....
        /*003c*/ 	.word	0xffffffff


	//   ....[5]....
        /*0040*/ 	.word	0xffffffff


	//   ....[6]....
        /*0044*/ 	.word	0xffffffff


	//   ....[7]....
        /*0048*/ 	.word	0xffffffff


	//   ....[8]....
        /*004c*/ 	.word	0xffffffff


	//   ....[9]....
        /*0050*/ 	.word	0xffffffff


	//   ....[10]....
        /*0054*/ 	.word	0xffffffff


	//   ....[11]....
        /*0058*/ 	.word	0xffffffff


	//   ....[12]....
        /*005c*/ 	.word	0xffffffff


	//   ....[13]....
        /*0060*/ 	.word	0xffffffff


	//   ....[14]....
        /*0064*/ 	.word	0xffffffff


	//   ....[15]....
        /*0068*/ 	.word	0xffffffff


	//----- nvinfo : EIATTR_COOP_GROUP_INSTR_OFFSETS
	.align		4
.L_1638:
        /*006c*/ 	.byte	0x04, 0x28
        /*006e*/ 	.short	(.L_1640 - .L_1639)


	//   ....[0]....
.L_1639:
        /*0070*/ 	.word	0x00005500


	//   ....[1]....
        /*0074*/ 	.word	0x00005680


	//   ....[2]....
        /*0078*/ 	.word	0x00005750


	//   ....[3]....
        /*007c*/ 	.word	0x000058a0


	//   ....[4]....
        /*0080*/ 	.word	0x00009450


	//   ....[5]....
        /*0084*/ 	.word	0x00009460


	//   ....[6]....
        /*0088*/ 	.word	0x00009490


	//   ....[7]....
        /*008c*/ 	.word	0x000094a0


	//   ....[8]....
        /*0090*/ 	.word	0x0000c990


	//   ....[9]....
        /*0094*/ 	.word	0x0000c9b0


	//   ....[10]....
        /*0098*/ 	.word	0x0000c9f0


	//   ....[11]....
        /*009c*/ 	.word	0x0000ca00


	//   ....[12]....
        /*00a0*/ 	.word	0x0000e110


	//   ....[13]....
        /*00a4*/ 	.word	0x0000e150


	//   ....[14]....
        /*00a8*/ 	.word	0x0000e1e0


	//   ....[15]....
        /*00ac*/ 	.word	0x0000e1f0


	//----- nvinfo : EIATTR_EXIT_INSTR_OFFSETS
	.align		4
.L_1640:
        /*00b0*/ 	.byte	0x04, 0x1c
        /*00b2*/ 	.short	(.L_1642 - .L_1641)


	//   ....[0]....
.L_1641:
        /*00b4*/ 	.word	0x00000450


	//   ....[1]....
        /*00b8*/ 	.word	0x00000cc0


	//   ....[2]....
        /*00bc*/ 	.word	0x00000cf0


	//   ....[3]....
        /*00c0*/ 	.word	0x0000edd0


	//   ....[4]....
        /*00c4*/ 	.word	0x0000edf0


	//----- nvinfo : EIATTR_CRS_STACK_SIZE
	.align		4
.L_1642:
        /*00c8*/ 	.byte	0x04, 0x1e
        /*00ca*/ 	.short	(.L_1644 - .L_1643)
.L_1643:
        /*00cc*/ 	.word	0x00000000


	//----- nvinfo : EIATTR_CBANK_PARAM_SIZE
	.align		4
.L_1644:
        /*00d0*/ 	.byte	0x03, 0x19
        /*00d2*/ 	.short	0x01d0


	//----- nvinfo : EIATTR_PARAM_CBANK
	.align		4
        /*00d4*/ 	.byte	0x04, 0x0a
        /*00d6*/ 	.short	(.L_1646 - .L_1645)
	.align		4
.L_1645:
        /*00d8*/ 	.word	index@(.nv.constant0._ZN5flash24flash_fwd_splitkv_kernelI23Flash_fwd_kernel_traitsILi64ELi64ELi128ELi4ELb0ELb0EN7cutlass10bfloat16_tE19Flash_kernel_traitsILi64ELi64ELi128ELi4ES3_EELb1ELb0ELb0ELb0ELb0ELb0ELb1ELb0EEEvNS_16Flash_fwd_paramsE)
        /*00dc*/ 	.short	0x0210
        /*00de*/ 	.short	0x01d0


	//----- nvinfo : EIATTR_SW_WAR
	.align		4
.L_1646:
        /*00e0*/ 	.byte	0x04, 0x36
        /*00e2*/ 	.short	(.L_1648 - .L_1647)
.L_1647:
        /*00e4*/ 	.word	0x00000008
.L_1648:


//--------------------- .nv.info._ZN5flash24flash_fwd_splitkv_kernelI23Flash_fwd_kernel_traitsILi64ELi64ELi128ELi4ELb0ELb0EN7cutlass10bfloat16_tE19Flash_kernel_traitsILi64ELi64ELi128ELi4ES3_EELb1ELb0ELb0ELb0ELb0ELb1ELb1ELb0EEEvNS_16Flash_fwd_paramsE --------------------------
	.section	.nv.info._ZN5flash24flash_fwd_splitkv_kernelI23Flash_fwd_kernel_traitsILi64ELi64ELi128ELi4ELb0ELb0EN7cutlass10bfloat16_tE19Flash_kernel_traitsILi64ELi64ELi128ELi4ES3_EELb1ELb0ELb0ELb0ELb0ELb1ELb1ELb0EEEvNS_16Flash_fwd_paramsE,"",@"SHT_CUDA_INFO"
	.sectionflags	@""
	.align	4


	//----- nvinfo : EIATTR_CUDA_API_VERSION
	.align		4
        /*0000*/ 	.byte	0x04, 0x37
        /*0002*/ 	.short	(.L_1650 - .L_1649)
.L_1649:
        /*0004*/ 	.word	0x00000082


	//----- nvinfo : EIATTR_KPARAM_INFO
	.align		4
.L_1650:
        /*0008*/ 	.byte	0x04, 0x17
        /*000a*/ 	.short	(.L_1652 - .L_1651)
.L_1651:
        /*000c*/ 	.word	0x00000000
        /*0010*/ 	.short	0x0000
        /*0012*/ 	.short	0x0000
        /*0014*/ 	.byte	0x00, 0xf0, 0x41, 0x07


	//----- nvinfo : EIATTR_SPARSE_MMA_MASK
	.align		4
.L_1652:
        /*0018*/ 	.byte	0x03, 0x50
        /*001a*/ 	.short	0x0000


	//----- nvinfo : EIATTR_MAXREG_COUNT
	.align		4
        /*001c*/ 	.byte	0x03, 0x1b
        /*001e*/ 	.short	0x00ff


	//----- nvinfo : EIATTR_NUM_BARRIERS
	.align		4
        /*0020*/ 	.byte	0x02, 0x4c
        /*0022*/ 	.byte	0x01
	.zero		1


	//----- nvinfo : EIATTR_MERCURY_ISA_VERSION
	.align		4
        /*0024*/ 	.byte	0x03, 0x5f
        /*0026*/ 	.short	0x0101


	//----- nvinfo : EIATTR_COOP_GROUP_MASK_REGIDS
	.align		4
        /*0028*/ 	.byte	0x04, 0x29
        /*002a*/ 	.short	(.L_1654 - .L_1653)


	//   ....[0]....
.L_1653:
        /*002c*/ 	.word	0xffffffff


	//   ....[1]....
        /*0030*/ 	.word	0xffffffff


	//   ....[2]....
        /*0034*/ 	.word	0xffffffff


	//   ....[3]....
        /*0038*/ 	.word	0xffffffff


	//   ....[4]....
        /*003c*/ 	.word	0xffffffff


	//   ....[5]....
        /*0040*/ 	.word	0xffffffff


	//   ....[6]....
        /*0044*/ 	.word	0xffffffff


	//   ....[7]....
        /*0048*/ 	.word	0xffffffff


	//   ....[8]....
        /*004c*/ 	.word	0xffffffff


	//   ....[9]....
        /*0050*/ 	.word	0xffffffff


	//   ....[10]....
        /*0054*/ 	.word	0xffffffff


	//   ....[11]....
        /*0058*/ 	.word	0xffffffff


	//   ....[12]....
        /*005c*/ 	.word	0xffffffff


	//   ....[13]....
        /*0060*/ 	.word	0xffffffff


	//   ....[14]....
        /*0064*/ 	.word	0xffffffff


	//   ....[15]....
        /*0068*/ 	.word	0xffffffff


	//----- nvinfo : EIATTR_COOP_GROUP_INSTR_OFFSETS
	.align		4
.L_1654:
        /*006c*/ 	.byte	0x04, 0x28
        /*006e*/ 	.short	(.L_1656 - .L_1655)


	//   ....[0]....
.L_1655:
        /*0070*/ 	.word	0x00005d90


	//   ....[1]....
        /*0074*/ 	.word	0x00005f30


	//   ....[2]....
        /*0078*/ 	.word	0x00005f80


	//   ....[3]....
        /*007c*/ 	.word	0x00006020


	//   ....[4]....
        /*0080*/ 	.word	0x0000a470


	//   ....[5]....
        /*0084*/ 	.word	0x0000a480


	//   ....[6]....
        /*0088*/ 	.word	0x0000a4b0


	//   ....[7]....
        /*008c*/ 	.word	0x0000a4c0


	//   ....[8]....
        /*0090*/ 	.word	0x0000e270


	//   ....[9]....
        /*0094*/ 	.word	0x0000e280


	//   ....[10]....
        /*0098*/ 	.word	0x0000e2b0


	//   ....[11]....
        /*009c*/ 	.word	0x0000e2c0


	//   ....[12]....
        /*00a0*/ 	.word	0x0000f980


	//   ....[13]....
        /*00a4*/ 	.word	0x0000f9c0


	//   ....[14]....
        /*00a8*/ 	.word	0x0000fa50


	//   ....[15]....
        /*00ac*/ 	.word	0x0000fa60


	//----- nvinfo : EIATTR_EXIT_INSTR_OFFSETS
	.align		4
.L_1656:
        /*00b0*/ 	.byte	0x04, 0x1c
        /*00b2*/ 	.short	(.L_1658 - .L_1657)


	//   ....[0]....
.L_1657:
        /*00b4*/ 	.word	0x00000450


	//   ....[1]....
        /*00b8*/ 	.word	0x00000cc0


	//   ....[2]....
        /*00bc*/ 	.word	0x00000cf0


	//   ....[3]....
        /*00c0*/ 	.word	0x00010640


	//   ....[4]....
        /*00c4*/ 	.word	0x00010660


	//----- nvinfo : EIATTR_CRS_STACK_SIZE
	.align		4
.L_1658:
        /*00c8*/ 	.byte	0x04, 0x1e
        /*00ca*/ 	.short	(.L_1660 - .L_1659)
.L_1659:
        /*00cc*/ 	.word	0x00000000


	//----- nvinfo : EIATTR_CBANK_PARAM_SIZE
	.align		4
.L_1660:
        /*00d0*/ 	.byte	0x03, 0x19
        /*00d2*/ 	.short	0x01d0


	//----- nvinfo : EIATTR_PARAM_CBANK
	.align		4
        /*00d4*/ 	.byte	0x04, 0x0a
        /*00d6*/ 	.short	(.L_1662 - .L_1661)
	.align		4
.L_1661:
        /*00d8*/ 	.word	index@(.nv.constant0._ZN5flash24flash_fwd_splitkv_kernelI23Flash_fwd_kernel_traitsILi64ELi64ELi128ELi4ELb0ELb0EN7cutlass10bfloat16_tE19Flash_kernel_traitsILi64ELi64ELi128ELi4ES3_EELb1ELb0ELb0ELb0ELb0ELb1ELb1ELb0EEEvNS_16Flash_fwd_paramsE)
        /*00dc*/ 	.short	0x0210
        /*00de*/ 	.short	0x01d0


	//----- nvinfo : EIATTR_SW_WAR
	.align		4
.L_1662:
        /*00e0*/ 	.byte	0x04, 0x36
        /*00e2*/ 	.short	(.L_1664 - .L_1663)
.L_1663:
        /*00e4*/ 	.word	0x00000008
.L_1664:


//--------------------- .nv.info._ZN5flash24flash_fwd_splitkv_kernelI23Flash_fwd_kernel_traitsILi64ELi64ELi128ELi4ELb0ELb0EN7cutlass10bfloat16_tE19Flash_kernel_traitsILi64ELi64ELi128ELi4ES3_EELb1ELb0ELb0ELb0ELb0ELb0ELb1ELb1EEEvNS_16Flash_fwd_paramsE --------------------------
	.section	.nv.info._ZN5flash24flash_fwd_splitkv_kernelI23Flash_fwd_kernel_traitsILi64ELi64ELi128ELi4ELb0ELb0EN7cutlass10bfloat16_tE19Flash_kernel_traitsILi64ELi64ELi128ELi4ES3_EELb1ELb0ELb0ELb0ELb0ELb0ELb1ELb1EEEvNS_16Flash_fwd_paramsE,"",@"SHT_CUDA_INFO"
	.sectionflags	@""
	.align	4


	//----- nvinfo : EIATTR_CUDA_API_VERSION
	.align		4
        /*0000*/ 	.byte	0x04, 0x37
        /*0002*/ 	.short	(.L_1666 - .L_1665)
.L_1665:
        /*0004*/ 	.word	0x00000082


	//----- nvinfo : EIATTR_KPARAM_INFO
	.align		4
.L_1666:
        /*0008*/ 	.byte	0x04, 0x17
        /*000a*/ 	.short	(.L_1668 - .L_1667)
.L_1667:
        /*000c*/ 	.word	0x00000000
        /*0010*/ 	.short	0x0000
        /*0012*/ 	.short	0x0000
        /*0014*/ 	.byte	0x00, 0xf0, 0x41, 0x07


	//----- nvinfo : EIATTR_SPARSE_MMA_MASK
	.align		4
.L_1668:
        /*0018*/ 	.byte	0x03, 0x50
        /*001a*/ 	.short	0x0000


	//----- nvinfo : EIATTR_MAXREG_COUNT
	.align		4
        /*001c*/ 	.byte	0x03, 0x1b
        /*001e*/ 	.short	0x00ff


	//----- nvinfo : EIATTR_NUM_BARRIERS
	.align		4
        /*0020*/ 	.byte	0x02, 0x4c
        /*0022*/ 	.byte	0x01
	.zero		1


	//----- nvinfo : EIATTR_MERCURY_ISA_VERSION
	.align		4
        /*0024*/ 	.byte	0x03, 0x5f
        /*0026*/ 	.short	0x0101


	//----- nvinfo : EIATTR_COOP_GROUP_MASK_REGIDS
	.align		4
        /*0028*/ 	.byte	0x04, 0x29
        /*002a*/ 	.short	(.L_1670 - .L_1669)


	//   ....[0]....
.L_1669:
        /*002c*/ 	.word	0xffffffff


	//   ....[1]....
        /*0030*/ 	.word	0xffffffff


	//   ....[2]....
        /*0034*/ 	.word	0xffffffff


	//   ....[3]....
        /*0038*/ 	.word	0xffffffff


	//   ....[4]....
        /*003c*/ 	.word	0xffffffff


	//   ....[5]....
        /*0040*/ 	.word	0xffffffff


	//   ....[6]....
        /*0044*/ 	.word	0xffffffff


	//   ....[7]....
        /*0048*/ 	.word	0xffffffff


	//   ....[8]....
        /*004c*/ 	.word	0xffffffff


	//   ....[9]....
        /*0050*/ 	.word	0xffffffff


	//   ....[10]....
        /*0054*/ 	.word	0xffffffff


	//   ....[11]....
        /*0058*/ 	.word	0xffffffff


	//   ....[12]....
        /*005c*/ 	.word	0xffffffff


	//   ....[13]....
        /*0060*/ 	.word	0xffffffff


	//   ....[14]....
        /*0064*/ 	.word	0xffffffff


	//   ....[15]....
        /*0068*/ 	.word	0xffffffff


	//----- nvinfo : EIATTR_COOP_GROUP_INSTR_OFFSETS
	.align		4
.L_1670:
        /*006c*/ 	.byte	0x04, 0x28
        /*006e*/ 	.short	(.L_1672 - .L_1671)


	//   ....[0]....
.L_1671:
        /*0070*/ 	.word	0x0000ecd0


	//   ....[1]....
        /*0074*/ 	.word	0x0000ecf0


	//   ....[2]....
        /*0078*/ 	.word	0x0000ed80


	//   ....[3]....
        /*007c*/ 	.word	0x0000ed90


	//   ....[4]....
        /*0080*/ 	.word	0x00012ac0


	//   ....[5]....
        /*0084*/ 	.word	0x00012b00


	//   ....[6]....
        /*0088*/ 	.word	0x00012b20


	//   ....[7]....
        /*008c*/ 	.word	0x00012b40


	//   ....[8]....
        /*0090*/ 	.word	0x000160e0


	//   ....[9]....
        /*0094*/ 	.word	0x00016100


	//   ....[10]....
        /*0098*/ 	.word	0x00016130


	//   ....[11]....
        /*009c*/ 	.word	0x00016140


	//   ....[12]....
        /*00a0*/ 	.word	0x00017860


	//   ....[13]....
        /*00a4*/ 	.word	0x000178a0


	//   ....[14]....
        /*00a8*/ 	.word	0x00017930


	//   ....[15]....
        /*00ac*/ 	.word	0x00017940


	//----- nvinfo : EIATTR_EXIT_INSTR_OFFSETS
	.align		4
.L_1672:
        /*00b0*/ 	.byte	0x04, 0x1c
        /*00b2*/ 	.short	(.L_1674 - .L_1673)


	//   ....[0]....
.L_1673:
        /*00b4*/ 	.word	0x00000440


	//   ....[1]....
        /*00b8*/ 	.word	0x00000d30


	//   ....[2]....
        /*00bc*/ 	.word	0x00000d60


	//   ....[3]....
        /*00c0*/ 	.word	0x00018560


	//   ....[4]....
        /*00c4*/ 	.word	0x00018580


	//----- nvinfo : EIATTR_CRS_STACK_SIZE
	.align		4
.L_1674:
        /*00c8*/ 	.byte	0x04, 0x1e
        /*00ca*/ 	.short	(.L_1676 - .L_1675)
.L_1675:
        /*00cc*/ 	.word	0x00000000


	//----- nvinfo : EIATTR_CBANK_PARAM_SIZE
	.align		4
.L_1676:
        /*00d0*/ 	.byte	0x03, 0x19
        /*00d2*/ 	.short	0x01d0


	//----- nvinfo : EIATTR_PARAM_CBANK
	.align		4
        /*00d4*/ 	.byte	0x04, 0x0a
        /*00d6*/ 	.short	(.L_1678 - .L_1677)
	.align		4
.L_1677:
        /*00d8*/ 	.word	index@(.nv.constant0._ZN5flash24flash_fwd_splitkv_kernelI23Flash_fwd_kernel_traitsILi64ELi64ELi128ELi4ELb0ELb0EN7cutlass10bfloat16_tE19Flash_kernel_traitsILi64ELi64ELi128ELi4ES3_EELb1ELb0ELb0ELb0ELb0ELb0ELb1ELb1EEEvNS_16Flash_fwd_paramsE)
        /*00dc*/ 	.short	0x0210
        /*00de*/ 	.short	0x01d0


	//----- nvinfo : EIATTR_SW_WAR
	.align		4
.L_1678:
        /*00e0*/ 	.byte	0x04, 0x36
        /*00e2*/ 	.short	(.L_1680 - .L_1679)
.L_1679:
        /*00e4*/ 	.word	0x00000008
.L_1680:


//--------------------- .nv.info._ZN5flash24flash_fwd_splitkv_kernelI23Flash_fwd_kernel_traitsILi64ELi64ELi128ELi4ELb0ELb0EN7cutlass10bfloat16_tE19Flash_kernel_traitsILi64ELi64ELi128ELi4ES3_EELb1ELb0ELb0ELb0ELb0ELb1ELb1ELb1EEEvNS_16Flash_fwd_paramsE --------------------------
	.section	.nv.info._ZN5flash24flash_fwd_splitkv_kernelI23Flash_fwd_kernel_traitsILi64ELi64ELi128ELi4ELb0ELb0EN7cutlass10bfloat16_tE19Flash_kernel_traitsILi64ELi64ELi128ELi4ES3_EELb1ELb0ELb0ELb0ELb0ELb1ELb1ELb1EEEvNS_16Flash_fwd_paramsE,"",@"SHT_CUDA_INFO"
	.sectionflags	@""
	.align	4


	//----- nvinfo : EIATTR_CUDA_API_VERSION
	.align		4
        /*0000*/ 	.byte	0x04, 0x37
        /*0002*/ 	.short	(.L_1682 - .L_1681)
.L_1681:
        /*0004*/ 	.word	0x00000082


	//----- nvinfo : EIATTR_KPARAM_INFO
	.align		4
.L_1682:
        /*0008*/ 	.byte	0x04, 0x17
        /*000a*/ 	.short	(.L_1684 - .L_1683)
.L_1683:
        /*000c*/ 	.word	0x00000000
        /*0010*/ 	.short	0x0000
        /*0012*/ 	.short	0x0000
        /*0014*/ 	.byte	0x00, 0xf0, 0x41, 0x07


	//----- nvinfo : EIATTR_SPARSE_MMA_MASK
	.align		4
.L_1684:
        /*0018*/ 	.byte	0x03, 0x50
        /*001a*/ 	.short	0x0000


	//----- nvinfo : EIATTR_MAXREG_COUNT
	.align		4
        /*001c*/ 	.byte	0x03, 0x1b
        /*001e*/ 	.short	0x00ff


	//----- nvinfo : EIATTR_NUM_BARRIERS
	.align		4
        /*0020*/ 	.byte	0x02, 0x4c
        /*0022*/ 	.byte	0x01
	.zero		1


	//----- nvinfo : EIATTR_MERCURY_ISA_VERSION
	.align		4
        /*0024*/ 	.byte	0x03, 0x5f
        /*0026*/ 	.short	0x0101


	//----- nvinfo : EIATTR_COOP_GROUP_MASK_REGIDS
	.align		4
        /*0028*/ 	.byte	0x04, 0x29
        /*002a*/ 	.short	(.L_1686 - .L_1685)


	//   ....[0]....
.L_1685:
        /*002c*/ 	.word	0xffffffff


	//   ....[1]....
        /*0030*/ 	.word	0xffffffff


	//   ....[2]....
        /*0034*/ 	.word	0xffffffff


	//   ....[3]....
        /*0038*/ 	.word	0xffffffff


	//   ....[4]....
        /*003c*/ 	.word	0xffffffff


	//   ....[5]....
        /*0040*/ 	.word	0xffffffff


	//   ....[6]....
        /*0044*/ 	.word	0xffffffff


	//   ....[7]....
        /*0048*/ 	.word	0xffffffff


	//   ....[8]....
        /*004c*/ 	.word	0xffffffff


	//   ....[9]....
        /*0050*/ 	.word	0xffffffff


	//   ....[10]....
        /*0054*/ 	.word	0xffffffff


	//   ....[11]....
        /*0058*/ 	.word	0xffffffff


	//   ....[12]....
        /*005c*/ 	.word	0xffffffff


	//   ....[13]....
        /*0060*/ 	.word	0xffffffff


	//   ....[14]....
        /*0064*/ 	.word	0xffffffff


	//   ....[15]....
        /*0068*/ 	.word	0xffffffff


	//----- nvinfo : EIATTR_COOP_GROUP_INSTR_OFFSETS
	.align		4
.L_1686:
        /*006c*/ 	.byte	0x04, 0x28
        /*006e*/ 	.short	(.L_1688 - .L_1687)


	//   ....[0]....
.L_1687:
        /*0070*/ 	.word	0x0000f5b0


	//   ....[1]....
        /*0074*/ 	.word	0x0000f5d0


	//   ....[2]....
        /*0078*/ 	.word	0x0000f650


	//   ....[3]....
        /*007c*/ 	.word	0x0000f660


	//   ....[4]....
        /*0080*/ 	.word	0x00013c00


	//   ....[5]....
        /*0084*/ 	.word	0x00013c10


	//   ....[6]....
        /*0088*/ 	.word	0x00013c40


	//   ....[7]....
        /*008c*/ 	.word	0x00013c50


	//   ....[8]....
        /*0090*/ 	.word	0x00017a70


	//   ....[9]....
        /*0094*/ 	.word	0x00017a80


	//   ....[10]....
        /*0098*/ 	.word	0x00017ab0


	//   ....[11]....
        /*009c*/ 	.word	0x00017ac0


	//   ....[12]....
        /*00a0*/ 	.word	0x000191a0


	//   ....[13]....
        /*00a4*/ 	.word	0x000191e0


	//   ....[14]....
        /*00a8*/ 	.word	0x00019270


	//   ....[15]....
        /*00ac*/ 	.word	0x00019280


	//----- nvinfo : EIATTR_EXIT_INSTR_OFFSETS
	.align		4
.L_1688:
        /*00b0*/ 	.byte	0x04, 0x1c
        /*00b2*/ 	.short	(.L_1690 - .L_1689)


	//   ....[0]....
.L_1689:
        /*00b4*/ 	.word	0x00000440


	//   ....[1]....
        /*00b8*/ 	.word	0x00000d30


	//   ....[2]....
        /*00bc*/ 	.word	0x00000d60


	//   ....[3]....
        /*00c0*/ 	.word	0x00019ea0


	//   ....[4]....
        /*00c4*/ 	.word	0x00019ec0


	//----- nvinfo : EIATTR_CRS_STACK_SIZE
	.align		4
.L_1690:
        /*00c8*/ 	.byte	0x04, 0x1e
        /*00ca*/ 	.short	(.L_1692 - .L_1691)
.L_1691:
        /*00cc*/ 	.word	0x00000000


	//----- nvinfo : EIATTR_CBANK_PARAM_SIZE
	.align		4
.L_1692:
        /*00d0*/ 	.byte	0x03, 0x19
        /*00d2*/ 	.short	0x01d0


	//----- nvinfo : EIATTR_PARAM_CBANK
	.align		4
        /*00d4*/ 	.byte	0x04, 0x0a
        /*00d6*/ 	.short	(.L_1694 - .L_1693)
	.align		4
.L_1693:
        /*00d8*/ 	.word	index@(.nv.constant0._ZN5flash24flash_fwd_splitkv_kernelI23Flash_fwd_kernel_traitsILi64ELi64ELi128ELi4ELb0ELb0EN7cutlass10bfloat16_tE19Flash_kernel_traitsILi64ELi64ELi128ELi4ES3_EELb1ELb0ELb0ELb0ELb0ELb1ELb1ELb1EEEvNS_16Flash_fwd_paramsE)
        /*00dc*/ 	.short	0x0210
        /*00de*/ 	.short	0x01d0


	//----- nvinfo : EIATTR_SW_WAR
	.align		4
.L_1694:
        /*00e0*/ 	.byte	0x04, 0x36
        /*00e2*/ 	.short	(.L_1696 - .L_1695)
.L_1695:
        /*00e4*/ 	.word	0x00000008
.L_1696:


//--------------------- .nv.info._ZN5flash24flash_fwd_splitkv_kernelI23Flash_fwd_kernel_traitsILi64ELi64ELi128ELi4ELb0ELb0EN7cutlass10bfloat16_tE19Flash_kernel_traitsILi64ELi64ELi128ELi4ES3_EELb1ELb0ELb0ELb1ELb1ELb0ELb0ELb0EEEvNS_16Flash_fwd_paramsE --------------------------
	.section	.nv.info._ZN5flash24flash_fwd_splitkv_kernelI23Flash_fwd_kernel_traitsILi64ELi64ELi128ELi4ELb0ELb0EN7cutlass10bfloat16_tE19Flash_kernel_traitsILi64ELi64ELi128ELi4ES3_EELb1ELb0ELb0ELb1ELb1ELb0ELb0ELb0EEEvNS_16Flash_fwd_paramsE,"",@"SHT_CUDA_INFO"
	.sectionflags	@""
	.align	4


	//----- nvinfo : EIATTR_CUDA_API_VERSION
	.align		4
        /*0000*/ 	.byte	0x04, 0x37
        /*0002*/ 	.short	(.L_1698 - .L_1697)
.L_1697:
        /*0004*/ 	.word	0x00000082


	//----- nvinfo : EIATTR_KPARAM_INFO
	.align		4
.L_1698:
        /*0008*/ 	.byte	0x04, 0x17
        /*000a*/ 	.short	(.L_1700 - .L_1699)
.L_1699:
        /*000c*/ 	.word	0x00000000
        /*0010*/ 	.short	0x0000
        /*0012*/ 	.short	0x0000
        /*0014*/ 	.byte	0x00, 0xf0, 0x41, 0x07


	//----- nvinfo : EIATTR_SPARSE_MMA_MASK
	.align		4
.L_1700:
        /*0018*/ 	.byte	0x03, 0x50
        /*001a*/ 	.short	0x0000


	//----- nvinfo : EIATTR_MAXREG_COUNT
	.align		4
        /*001c*/ 	.byte	0x03, 0x1b
        /*001e*/ 	.short	0x00ff


	//----- nvinfo : EIATTR_NUM_BARRIERS
	.align		4
        /*0020*/ 	.byte	0x02, 0x4c
        /*0022*/ 	.byte	0x01
	.zero		1


	//----- nvinfo : EIATTR_MERCURY_ISA_VERSION
	.align		4
        /*0024*/ 	.byte	0x03, 0x5f
        /*0026*/ 	.short	0x0101


	//----- nvinfo : EIATTR_COOP_GROUP_MASK_REGIDS
	.align		4
        /*0028*/ 	.byte	0x04, 0x29
        /*002a*/ 	.short	(.L_1702 - .L_1701)


	//   ....[0]....
.L_1701:
        /*002c*/ 	.word	0xffffffff


	//   ....[1]....
        /*0030*/ 	.word	0xffffffff


	//   ....[2]....
        /*0034*/ 	.word	0xffffffff


	//   ....[3]....
        /*0038*/ 	.word	0xffffffff


	//   ....[4]....
        /*003c*/ 	.word	0xffffffff


	//   ....[5]....
        /*0040*/ 	.word	0xffffffff


	//   ....[6]....
        /*0044*/ 	.word	0xffffffff


	//   ....[7]....
        /*0048*/ 	.word	0xffffffff


	//   ....[8]....
        /*004c*/ 	.word	0xffffffff


	//   ....[9]....
        /*0050*/ 	.word	0xffffffff


	//   ....[10]....
        /*0054*/ 	.word	0xffffffff


	//   ....[11]....
        /*0058*/ 	.word	0xffffffff


	//----- nvinfo : EIATTR_COOP_GROUP_INSTR_OFFSETS
	.align		4
.L_1702:
        /*005c*/ 	.byte	0x04, 0x28
        /*005e*/ 	.short	(.L_1704 - .L_1703)


	//   ....[0]....
.L_1703:
        /*0060*/ 	.word	0x00003950


	//   ....[1]....
        /*0064*/ 	.word	0x00003970


	//   ....[2]....
        /*0068*/ 	.word	0x00003a00


	//   ....[3]....
        /*006c*/ 	.word	0x00003a20


	//   ....[4]....
        /*0070*/ 	.word	0x00006560


	//   ....[5]....
        /*0074*/ 	.word	0x00006580


	//   ....[6]....
        /*0078*/ 	.word	0x000065c0


	//   ....[7]....
        /*007c*/ 	.word	0x000065d0


	//   ....[8]....
        /*0080*/ 	.word	0x00007d00


	//   ....[9]....
        /*0084*/ 	.word	0x00007d40


	//   ....[10]....
        /*0088*/ 	.word	0x00007da0


	//   ....[11]....
        /*008c*/ 	.word	0x00007db0


	//----- nvinfo : EIATTR_EXIT_INSTR_OFFSETS
	.align		4
.L_1704:
        /*0090*/ 	.byte	0x04, 0x1c
        /*0092*/ 	.short	(.L_1706 - .L_1705)


	//   ....[0]....
.L_1705:
        /*0094*/ 	.word	0x000001a0


	//   ....[1]....
        /*0098*/ 	.word	0x00000770


	//   ....[2]....
        /*009c*/ 	.word	0x000007a0


	//   ....[3]....
        /*00a0*/ 	.word	0x00008a20


	//----- nvinfo : EIATTR_CRS_STACK_SIZE
	.align		4
.L_1706:
        /*00a4*/ 	.byte	0x04, 0x1e
        /*00a6*/ 	.short	(.L_1708 - .L_1707)
.L_1707:
        /*00a8*/ 	.word	0x00000000


	//----- nvinfo : EIATTR_CBANK_PARAM_SIZE
	.align		4
.L_1708:
        /*00ac*/ 	.byte	0x03, 0x19
        /*00ae*/ 	.short	0x01d0


	//----- nvinfo : EIATTR_PARAM_CBANK
	.align		4
        /*00b0*/ 	.byte	0x04, 0x0a
        /*00b2*/ 	.short	(.L_1710 - .L_1709)
	.align		4
.L_1709:
        /*00b4*/ 	.word	index@(.nv.constant0._ZN5flash24flash_fwd_splitkv_kernelI23Flash_fwd_kernel_traitsILi64ELi64ELi128ELi4ELb0ELb0EN7cutlass10bfloat16_tE19Flash_kernel_traitsILi64ELi64ELi128ELi4ES3_EELb1ELb0ELb0ELb1ELb1ELb0ELb0ELb0EEEvNS_16Flash_fwd_paramsE)
        /*00b8*/ 	.short	0x0210
        /*00ba*/ 	.short	0x01d0


	//----- nvinfo : EIATTR_SW_WAR
	.align		4
.L_1710:
        /*00bc*/ 	.byte	0x04, 0x36
        /*00be*/ 	.short	(.L_1712 - .L_1711)
.L_1711:
        /*00c0*/ 	.word	0x00000008
.L_1712:


//--------------------- .nv.info._ZN5flash24flash_fwd_splitkv_kernelI23Flash_fwd_kernel_traitsILi64ELi64ELi128ELi4ELb0ELb0EN7cutlass10bfloat16_tE19Flash_kernel_traitsILi64ELi64ELi128ELi4ES3_EELb1ELb0ELb0ELb1ELb1ELb1ELb0ELb0EEEvNS_16Flash_fwd_paramsE --------------------------
	.section	.nv.info._ZN5flash24flash_fwd_splitkv_kernelI23Flash_fwd_kernel_traitsILi64ELi64ELi128ELi4ELb0ELb0EN7cutlass10bfloat16_tE19Flash_kernel_traitsILi64ELi64ELi128ELi4ES3_EELb1ELb0ELb0ELb1ELb1ELb1ELb0ELb0EEEvNS_16Flash_fwd_paramsE,"",@"SHT_CUDA_INFO"
	.sectionflags	@""
	.align	4


	//----- nvinfo : EIATTR_CUDA_API_VERSION
	.align		4
        /*0000*/ 	.byte	0x04, 0x37
        /*0002*/ 	.short	(.L_1714 - .L_1713)
.L_1713:
        /*0004*/ 	.word	0x00000082


	//----- nvinfo : EIATTR_KPARAM_INFO
	.align		4
.L_1714:
        /*0008*/ 	.byte	0x04, 0x17
        /*000a*/ 	.short	(.L_1716 - .L_1715)
.L_1715:
        /*000c*/ 	.word	0x00000000
        /*0010*/ 	.short	0x0000
        /*0012*/ 	.short	0x0000
        /*0014*/ 	.byte	0x00, 0xf0, 0x41, 0x07


	//----- nvinfo : EIATTR_SPARSE_MMA_MASK
	.align		4
.L_1716:
        /*0018*/ 	.byte	0x03, 0x50
        /*001a*/ 	.short	0x0000


	//----- nvinfo : EIATTR_MAXREG_COUNT
	.align		4
        /*001c*/ 	.byte	0x03, 0x1b
        /*001e*/ 	.short	0x00ff


	//----- nvinfo : EIATTR_NUM_BARRIERS
	.align		4
        /*0020*/ 	.byte	0x02, 0x4c
        /*0022*/ 	.byte	0x01
	.zero		1


	//----- nvinfo : EIATTR_MERCURY_ISA_VERSION
	.align		4
        /*0024*/ 	.byte	0x03, 0x5f
        /*0026*/ 	.short	0x0101


	//----- nvinfo : EIATTR_COOP_GROUP_MASK_REGIDS
	.align		4
        /*0028*/ 	.byte	0x04, 0x29
        /*002a*/ 	.short	(.L_1718 - .L_1717)


	//   ....[0]....
.L_1717:
        /*002c*/ 	.word	0xffffffff


	//   ....[1]....
        /*0030*/ 	.word	0xffffffff


	//   ....[2]....
        /*0034*/ 	.word	0xffffffff


	//   ....[3]....
        /*0038*/ 	.word	0xffffffff


	//   ....[4]....
        /*003c*/ 	.word	0xffffffff


	//   ....[5]....
        /*0040*/ 	.word	0xffffffff


	//   ....[6]....
        /*0044*/ 	.word	0xffffffff


	//   ....[7]....
        /*0048*/ 	.word	0xffffffff


	//   ....[8]....
        /*004c*/ 	.word	0xffffffff


	//   ....[9]....
        /*0050*/ 	.word	0xffffffff


	//   ....[10]....
        /*0054*/ 	.word	0xffffffff


	//   ....[11]....
        /*0058*/ 	.word	0xffffffff


	//----- nvinfo : EIATTR_COOP_GROUP_INSTR_OFFSETS
	.align		4
.L_1718:
        /*005c*/ 	.byte	0x04, 0x28
        /*005e*/ 	.short	(.L_1720 - .L_1719)


	//   ....[0]....
.L_1719:
        /*0060*/ 	.word	0x00004160


	//   ....[1]....
        /*0064*/ 	.word	0x00004180


	//   ....[2]....
        /*0068*/ 	.word	0x00004220


	//   ....[3]....
        /*006c*/ 	.word	0x000042a0


	//   ....[4]....
        /*0070*/ 	.word	0x000075c0


	//   ....[5]....
        /*0074*/ 	.word	0x000075e0


	//   ....[6]....
        /*0078*/ 	.word	0x00007610


	//   ....[7]....
        /*007c*/ 	.word	0x00007620


	//   ....[8]....
        /*0080*/ 	.word	0x00008d00


	//   ....[9]....
        /*0084*/ 	.word	0x00008d40


	//   ....[10]....
        /*0088*/ 	.word	0x00008da0


	//   ....[11]....
        /*008c*/ 	.word	0x00008db0


	//----- nvinfo : EIATTR_EXIT_INSTR_OFFSETS
	.align		4
.L_1720:
        /*0090*/ 	.byte	0x04, 0x1c
        /*0092*/ 	.short	(.L_1722 - .L_1721)


	//   ....[0]....
.L_1721:
        /*0094*/ 	.word	0x000001a0


	//   ....[1]....
        /*0098*/ 	.word	0x00000770


	//   ....[2]....
        /*009c*/ 	.word	0x000007a0


	//   ....[3]....
        /*00a0*/ 	.word	0x00009a20


	//----- nvinfo : EIATTR_CRS_STACK_SIZE
	.align		4
.L_1722:
        /*00a4*/ 	.byte	0x04, 0x1e
        /*00a6*/ 	.short	(.L_1724 - .L_1723)
.L_1723:
        /*00a8*/ 	.word	0x00000000


	//----- nvinfo : EIATTR_CBANK_PARAM_SIZE
	.align		4
.L_1724:
        /*00ac*/ 	.byte	0x03, 0x19
        /*00ae*/ 	.short	0x01d0


	//----- nvinfo : EIATTR_PARAM_CBANK
	.align		4
        /*00b0*/ 	.byte	0x04, 0x0a
        /*00b2*/ 	.short	(.L_1726 - .L_1725)
	.align		4
.L_1725:
        /*00b4*/ 	.word	index@(.nv.constant0._ZN5flash24flash_fwd_splitkv_kernelI23Flash_fwd_kernel_traitsILi64ELi64ELi128ELi4ELb0ELb0EN7cutlass10bfloat16_tE19Flash_kernel_traitsILi64ELi64ELi128ELi4ES3_EELb1ELb0ELb0ELb1ELb1ELb1ELb0ELb0EEEvNS_16Flash_fwd_paramsE)
        /*00b8*/ 	.short	0x0210
        /*00ba*/ 	.short	0x01d0


	//----- nvinfo : EIATTR_SW_WAR
	.align		4
.L_1726:
        /*00bc*/ 	.byte	0x04, 0x36
        /*00be*/ 	.short	(.L_1728 - .L_1727)
.L_1727:
        /*00c0*/ 	.word	0x00000008
.L_1728:


//--------------------- .nv.info._ZN5flash24flash_fwd_splitkv_kernelI23Flash_fwd_kernel_traitsILi64ELi64ELi128ELi4ELb0ELb0EN7cutlass10bfloat16_tE19Flash_kernel_traitsILi64ELi64ELi128ELi4ES3_EELb1ELb0ELb0ELb1ELb1ELb0ELb1ELb0EEEvNS_16Flash_fwd_paramsE --------------------------
	.section	.nv.info._ZN5flash24flash_fwd_splitkv_kernelI23Flash_fwd_kernel_traitsILi64ELi64ELi128ELi4ELb0ELb0EN7cutlass10bfloat16_tE19Flash_kernel_traitsILi64ELi64ELi128ELi4ES3_EELb1ELb0ELb0ELb1ELb1ELb0ELb1ELb0EEEvNS_16Flash_fwd_paramsE,"",@"SHT_CUDA_INFO"
	.sectionflags	@""
	.align	4


	//----- nvinfo : EIATTR_CUDA_API_VERSION
	.align		4
        /*0000*/ 	.byte	0x04, 0x37
        /*0002*/ 	.short	(.L_1730 - .L_1729)
.L_1729:
        /*0004*/ 	.word	0x00000082


	//----- nvinfo : EIATTR_KPARAM_INFO
	.align		4
.L_1730:
        /*0008*/ 	.byte	0x04, 0x17
        /*000a*/ 	.short	(.L_1732 - .L_1731)
.L_1731:
        /*000c*/ 	.word	0x00000000
        /*0010*/ 	.short	0x0000
        /*0012*/ 	.short	0x0000
        /*0014*/ 	.byte	0x00, 0xf0, 0x41, 0x07


	//----- nvinfo : EIATTR_SPARSE_MMA_MASK
	.align		4
.L_1732:
        /*0018*/ 	.byte	0x03, 0x50
        /*001a*/ 	.short	0x0000


	//----- nvinfo : EIATTR_MAXREG_COUNT
	.align		4
        /*001c*/ 	.byte	0x03, 0x1b
        /*001e*/ 	.short	0x00ff


	//----- nvinfo : EIATTR_NUM_BARRIERS
	.align		4
        /*0020*/ 	.byte	0x02, 0x4c
        /*0022*/ 	.byte	0x01
	.zero		1


	//----- nvinfo : EIATTR_MERCURY_ISA_VERSION
	.align		4
        /*0024*/ 	.byte	0x03, 0x5f
        /*0026*/ 	.short	0x0101


	//----- nvinfo : EIATTR_COOP_GROUP_MASK_REGIDS
	.align		4
        /*0028*/ 	.byte	0x04, 0x29
        /*002a*/ 	.short	(.L_1734 - .L_1733)


	//   ....[0]....
.L_1733:
        /*002c*/ 	.word	0xffffffff


	//   ....[1]....
        /*0030*/ 	.word	0xffffffff


	//   ....[2]....
        /*0034*/ 	.word	0xffffffff


	//   ....[3]....
        /*0038*/ 	.word	0xffffffff


	//   ....[4]....
        /*003c*/ 	.word	0xffffffff


	//   ....[5]....
        /*0040*/ 	.word	0xffffffff


	//   ....[6]....
        /*0044*/ 	.word	0xffffffff


	//   ....[7]....
        /*0048*/ 	.word	0xffffffff


	//   ....[8]....
        /*004c*/ 	.word	0xffffffff


	//   ....[9]....
        /*0050*/ 	.word	0xffffffff


	//   ....[10]....
        /*0054*/ 	.word	0xffffffff


	//   ....[11]....
        /*0058*/ 	.word	0xffffffff


	//----- nvinfo : EIATTR_COOP_GROUP_INSTR_OFFSETS
	.align		4
.L_1734:
        /*005c*/ 	.byte	0x04, 0x28
        /*005e*/ 	.short	(.L_1736 - .L_1735)


	//   ....[0]....
.L_1735:
        /*0060*/ 	.word	0x00003c20


	//   ....[1]....
        /*0064*/ 	.word	0x00003c40


	//   ....[2]....
        /*0068*/ 	.word	0x00003cd0


	//   ....[3]....
        /*006c*/ 	.word	0x00003ce0


	//   ....[4]....
        /*0070*/ 	.word	0x00006840


	//   ....[5]....
        /*0074*/ 	.word	0x00006860


	//   ....[6]....
        /*0078*/ 	.word	0x000068a0


	//   ....[7]....
        /*007c*/ 	.word	0x000068b0


	//   ....[8]....
        /*0080*/ 	.word	0x00007fe0


	//   ....[9]....
        /*0084*/ 	.word	0x00008020


	//   ....[10]....
        /*0088*/ 	.word	0x000080c0


	//   ....[11]....
        /*008c*/ 	.word	0x000080d0


	//----- nvinfo : EIATTR_EXIT_INSTR_OFFSETS
	.align		4
.L_1736:
        /*0090*/ 	.byte	0x04, 0x1c
        /*0092*/ 	.short	(.L_1738 - .L_1737)


	//   ....[0]....
.L_1737:
        /*0094*/ 	.word	0x00000290


	//   ....[1]....
        /*0098*/ 	.word	0x00000a20


	//   ....[2]....
        /*009c*/ 	.word	0x00000a50


	//   ....[3]....
        /*00a0*/ 	.word	0x00008b30


	//----- nvinfo : EIATTR_CRS_STACK_SIZE
	.align		4
.L_1738:
        /*00a4*/ 	.byte	0x04, 0x1e
        /*00a6*/ 	.short	(.L_1740 - .L_1739)
.L_1739:
        /*00a8*/ 	.word	0x00000000


	//----- nvinfo : EIATTR_CBANK_PARAM_SIZE
	.align		4
.L_1740:
        /*00ac*/ 	.byte	0x03, 0x19
        /*00ae*/ 	.short	0x01d0


	//----- nvinfo : EIATTR_PARAM_CBANK
	.align		4
        /*00b0*/ 	.byte	0x04, 0x0a
        /*00b2*/ 	.short	(.L_1742 - .L_1741)
	.align		4
.L_1741:
        /*00b4*/ 	.word	index@(.nv.constant0._ZN5flash24flash_fwd_splitkv_kernelI23Flash_fwd_kernel_traitsILi64ELi64ELi128ELi4ELb0ELb0EN7cutlass10bfloat16_tE19Flash_kernel_traitsILi64ELi64ELi128ELi4ES3_EELb1ELb0ELb0ELb1ELb1ELb0ELb1ELb0EEEvNS_16Flash_fwd_paramsE)
        /*00b8*/ 	.short	0x0210
        /*00ba*/ 	.short	0x01d0


	//----- nvinfo : EIATTR_SW_WAR
	.align		4
.L_1742:
        /*00bc*/ 	.byte	0x04, 0x36
        /*00be*/ 	.short	(.L_1744 - .L_1743)
.L_1743:
        /*00c0*/ 	.word	0x00000008
.L_1744:


//--------------------- .nv.info._ZN5flash24flash_fwd_splitkv_kernelI23Flash_fwd_kernel_traitsILi64ELi64ELi128ELi4ELb0ELb0EN7cutlass10bfloat16_tE19Flash_kernel_traitsILi64ELi64ELi128ELi4ES3_EELb1ELb0ELb0ELb1ELb1ELb1ELb1ELb0EEEvNS_16Flash_fwd_paramsE --------------------------
	.section	.nv.info._ZN5flash24flash_fwd_splitkv_kernelI23Flash_fwd_kernel_traitsILi64ELi64ELi128ELi4ELb0ELb0EN7cutlass10bfloat16_tE19Flash_kernel_traitsILi64ELi64ELi128ELi4ES3_EELb1ELb0ELb0ELb1ELb1ELb1ELb1ELb0EEEvNS_16Flash_fwd_paramsE,"",@"SHT_CUDA_INFO"
	.sectionflags	@""
	.align	4


	//----- nvinfo : EIATTR_CUDA_API_VERSION
	.align		4
        /*0000*/ 	.byte	0x04, 0x37
        /*0002*/ 	.short	(.L_1746 - .L_1745)
.L_1745:
        /*0004*/ 	.word	0x00000082


	//----- nvinfo : EIATTR_KPARAM_INFO
	.align		4
.L_1746:
        /*0008*/ 	.byte	0x04, 0x17
        /*000a*/ 	.short	(.L_1748 - .L_1747)
.L_1747:
        /*000c*/ 	.word	0x00000000
        /*0010*/ 	.short	0x0000
        /*0012*/ 	.short	0x0000
        /*0014*/ 	.byte	0x00, 0xf0, 0x41, 0x07


	//----- nvinfo : EIATTR_SPARSE_MMA_MASK
	.align		4
.L_1748:
        /*0018*/ 	.byte	0x03, 0x50
        /*001a*/ 	.short	0x0000


	//----- nvinfo : EIATTR_MAXREG_COUNT
	.align		4
        /*001c*/ 	.byte	0x03, 0x1b
        /*001e*/ 	.short	0x00ff


	//----- nvinfo : EIATTR_NUM_BARRIERS
	.align		4
        /*0020*/ 	.byte	0x02, 0x4c
        /*0022*/ 	.byte	0x01
	.zero		1


	//----- nvinfo : EIATTR_MERCURY_ISA_VERSION
	.align		4
        /*0024*/ 	.byte	0x03, 0x5f
        /*0026*/ 	.short	0x0101


	//----- nvinfo : EIATTR_COOP_GROUP_MASK_REGIDS
	.align		4
        /*0028*/ 	.byte	0x04, 0x29
        /*002a*/ 	.short	(.L_1750 - .L_1749)


	//   ....[0]....
.L_1749:
        /*002c*/ 	.word	0xffffffff


	//   ....[1]....
        /*0030*/ 	.word	0xffffffff


	//   ....[2]....
        /*0034*/ 	.word	0xffffffff


	//   ....[3]....
        /*0038*/ 	.word	0xffffffff


	//   ....[4]....
        /*003c*/ 	.word	0xffffffff


	//   ....[5]....
        /*0040*/ 	.word	0xffffffff


	//   ....[6]....
        /*0044*/ 	.word	0xffffffff


	//   ....[7]....
        /*0048*/ 	.word	0xffffffff


	//   ....[8]....
        /*004c*/ 	.word	0xffffffff


	//   ....[9]....
        /*0050*/ 	.word	0xffffffff


	//   ....[10]....
        /*0054*/ 	.word	0xffffffff


	//   ....[11]....
        /*0058*/ 	.word	0xffffffff


	//----- nvinfo : EIATTR_COOP_GROUP_INSTR_OFFSETS
	.align		4
.L_1750:
        /*005c*/ 	.byte	0x04, 0x28
        /*005e*/ 	.short	(.L_1752 - .L_1751)


	//   ....[0]....
.L_1751:
        /*0060*/ 	.word	0x000043c0


	//   ....[1]....
        /*0064*/ 	.word	0x000043e0


	//   ....[2]....
        /*0068*/ 	.word	0x00004470


	//   ....[3]....
        /*006c*/ 	.word	0x00004480


	//   ....[4]....
        /*0070*/ 	.word	0x00007820


	//   ....[5]....
        /*0074*/ 	.word	0x00007840


	//   ....[6]....
        /*0078*/ 	.word	0x00007870


	//   ....[7]....
        /*007c*/ 	.word	0x00007880


	//   ....[8]....
        /*0080*/ 	.word	0x00008f60


	//   ....[9]....
        /*0084*/ 	.word	0x00008fa0


	//   ....[10]....
        /*0088*/ 	.word	0x00009040


	//   ....[11]....
        /*008c*/ 	.word	0x00009050


	//----- nvinfo : EIATTR_EXIT_INSTR_OFFSETS
	.align		4
.L_1752:
        /*0090*/ 	.byte	0x04, 0x1c
        /*0092*/ 	.short	(.L_1754 - .L_1753)


	//   ....[0]....
.L_1753:
        /*0094*/ 	.word	0x00000290


	//   ....[1]....
        /*0098*/ 	.word	0x00000a20


	//   ....[2]....
        /*009c*/ 	.word	0x00000a50


	//   ....[3]....
        /*00a0*/ 	.word	0x00009ab0


	//----- nvinfo : EIATTR_CRS_STACK_SIZE
	.align		4
.L_1754:
        /*00a4*/ 	.byte	0x04, 0x1e
        /*00a6*/ 	.short	(.L_1756 - .L_1755)
.L_1755:
        /*00a8*/ 	.word	0x00000000


	//----- nvinfo : EIATTR_CBANK_PARAM_SIZE
	.align		4
.L_1756:
        /*00ac*/ 	.byte	0x03, 0x19
        /*00ae*/ 	.short	0x01d0


	//----- nvinfo : EIATTR_PARAM_CBANK
	.align		4
        /*00b0*/ 	.byte	0x04, 0x0a
        /*00b2*/ 	.short	(.L_1758 - .L_1757)
	.align		4
.L_1757:
        /*00b4*/ 	.word	index@(.nv.constant0._ZN5flash24flash_fwd_splitkv_kernelI23Flash_fwd_kernel_traitsILi64ELi64ELi128ELi4ELb0ELb0EN7cutlass10bfloat16_tE19Flash_kernel_traitsILi64ELi64ELi128ELi4ES3_EELb1ELb0ELb0ELb1ELb1ELb1ELb1ELb0EEEvNS_16Flash_fwd_paramsE)
        /*00b8*/ 	.short	0x0210
        /*00ba*/ 	.short	0x01d0


	//----- nvinfo : EIATTR_SW_WAR
	.align		4
.L_1758:
        /*00bc*/ 	.byte	0x04, 0x36
        /*00be*/ 	.short	(.L_1760 - .L_1759)
.L_1759:
        /*00c0*/ 	.word	0x00000008
.L_1760:


//--------------------- .nv.info._ZN5flash24flash_fwd_splitkv_kernelI23Flash_fwd_kernel_traitsILi64ELi64ELi128ELi4ELb0ELb0EN7cutlass10bfloat16_tE19Flash_kernel_traitsILi64ELi64ELi128ELi4ES3_EELb1ELb0ELb0ELb0ELb1ELb0ELb0ELb0EEEvNS_16Flash_fwd_paramsE --------------------------
	.section	.nv.info._ZN5flash24flash_fwd_splitkv_kernelI23Flash_fwd_kernel_traitsILi64ELi64ELi128ELi4ELb0ELb0EN7cutlass10bfloat16_tE19Flash_kernel_traitsILi64ELi64ELi128ELi4ES3_EELb1ELb0ELb0ELb0ELb1ELb0ELb0ELb0EEEvNS_16Flash_fwd_paramsE,"",@"SHT_CUDA_INFO"
	.sectionflags	@""
	.align	4


	//----- nvinfo : EIATTR_CUDA_API_VERSION
	.align		4
        /*0000*/ 	.byte	0x04, 0x37
        /*0002*/ 	.short	(.L_1762 - .L_1761)
.L_1761:
        /*0004*/ 	.word	0x00000082


	//----- nvinfo : EIATTR_KPARAM_INFO
	.align		4
.L_1762:
        /*0008*/ 	.byte	0x04, 0x17
        /*000a*/ 	.short	(.L_1764 - .L_1763)
.L_1763:
        /*000c*/ 	.word	0x00000000
        /*0010*/ 	.short	0x0000
        /*0012*/ 	.short	0x0000
        /*0014*/ 	.byte	0x00, 0xf0, 0x41, 0x07


	//----- nvinfo : EIATTR_SPARSE_MMA_MASK
	.align		4
.L_1764:
        /*0018*/ 	.byte	0x03, 0x50
        /*001a*/ 	.short	0x0000


	//----- nvinfo : EIATTR_MAXREG_COUNT
	.align		4
        /*001c*/ 	.byte	0x03, 0x1b
        /*001e*/ 	.short	0x00ff


	//----- nvinfo : EIATTR_NUM_BARRIERS
	.align		4
        /*0020*/ 	.byte	0x02, 0x4c
        /*0022*/ 	.byte	0x01
	.zero		1


	//----- nvinfo : EIATTR_MERCURY_ISA_VERSION
	.align		4
        /*0024*/ 	.byte	0x03, 0x5f
        /*0026*/ 	.short	0x0101


	//----- nvinfo : EIATTR_COOP_GROUP_MASK_REGIDS
	.align		4
        /*0028*/ 	.byte	0x04, 0x29
        /*002a*/ 	.short	(.L_1766 - .L_1765)


	//   ....[0]....
.L_1765:
        /*002c*/ 	.word	0xffffffff


	//   ....[1]....
        /*0030*/ 	.word	0xffffffff


	//   ....[2]....
        /*0034*/ 	.word	0xffffffff


	//   ....[3]....
        /*0038*/ 	.word	0xffffffff


	//   ....[4]....
        /*003c*/ 	.word	0xffffffff


	//   ....[5]....
        /*0040*/ 	.word	0xffffffff


	//   ....[6]....
        /*0044*/ 	.word	0xffffffff


	//   ....[7]....
        /*0048*/ 	.word	0xffffffff


	//   ....[8]....
        /*004c*/ 	.word	0xffffffff


	//   ....[9]....
        /*0050*/ 	.word	0xffffffff


	//   ....[10]....
        /*0054*/ 	.word	0xffffffff


	//   ....[11]....
        /*0058*/ 	.word	0xffffffff


	//   ....[12]....
        /*005c*/ 	.word	0xffffffff


	//   ....[13]....
        /*0060*/ 	.word	0xffffffff


	//   ....[14]....
        /*0064*/ 	.word	0xffffffff


	//   ....[15]....
        /*0068*/ 	.word	0xffffffff


	//----- nvinfo : EIATTR_COOP_GROUP_INSTR_OFFSETS
	.align		4
.L_1766:
        /*006c*/ 	.byte	0x04, 0x28
        /*006e*/ 	.short	(.L_1768 - .L_1767)


	//   ....[0]....
.L_1767:
        /*0070*/ 	.word	0x000049d0


	//   ....[1]....
        /*0074*/ 	.word	0x00004a90


	//   ....[2]....
        /*0078*/ 	.word	0x00004aa0


	//   ....[3]....
        /*007c*/ 	.word	0x00004ad0


	//   ....[4]....
        /*0080*/ 	.word	0x00007fb0


	//   ....[5]....
        /*0084*/ 	.word	0x00007ff0


	//   ....[6]....
        /*0088*/ 	.word	0x00008010


	//   ....[7]....
        /*008c*/ 	.word	0x00008030


	//   ....[8]....
        /*0090*/ 	.word	0x0000ae90


	//   ....[9]....
        /*0094*/ 	.word	0x0000aeb0


	//   ....[10]....
        /*0098*/ 	.word	0x0000aef0


	//   ....[11]....
        /*009c*/ 	.word	0x0000af00


	//   ....[12]....
        /*00a0*/ 	.word	0x0000c630


	//   ....[13]....
        /*00a4*/ 	.word	0x0000c670


	//   ....[14]....
        /*00a8*/ 	.word	0x0000c6d0


	//   ....[15]....
        /*00ac*/ 	.word	0x0000c6e0


	//----- nvinfo : EIATTR_EXIT_INSTR_OFFSETS
	.align		4
.L_1768:
        /*00b0*/ 	.byte	0x04, 0x1c
        /*00b2*/ 	.short	(.L_1770 - .L_1769)


	//   ....[0]....
.L_1769:
        /*00b4*/ 	.word	0x00000310


	//   ....[1]....
        /*00b8*/ 	.word	0x00000bd0


	//   ....[2]....
        /*00bc*/ 	.word	0x00000c00


	//   ....[3]....
        /*00c0*/ 	.word	0x0000d600


	//   ....[4]....
        /*00c4*/ 	.word	0x0000d6c0


	//----- nvinfo : EIATTR_CRS_STACK_SIZE
	.align		4
.L_1770:
        /*00c8*/ 	.byte	0x04, 0x1e
        /*00ca*/ 	.short	(.L_1772 - .L_1771)
.L_1771:
        /*00cc*/ 	.word	0x00000000


	//----- nvinfo : EIATTR_CBANK_PARAM_SIZE
	.align		4
.L_1772:
        /*00d0*/ 	.byte	0x03, 0x19
        /*00d2*/ 	.short	0x01d0


	//----- nvinfo : EIATTR_PARAM_CBANK
	.align		4
        /*00d4*/ 	.byte	0x04, 0x0a
        /*00d6*/ 	.short	(.L_1774 - .L_1773)
	.align		4
.L_1773:
        /*00d8*/ 	.word	index@(.nv.constant0._ZN5flash24flash_fwd_splitkv_kernelI23Flash_fwd_kernel_traitsILi64ELi64ELi128ELi4ELb0ELb0EN7cutlass10bfloat16_tE19Flash_kernel_traitsILi64ELi64ELi128ELi4ES3_EELb1ELb0ELb0ELb0ELb1ELb0ELb0ELb0EEEvNS_16Flash_fwd_paramsE)
        /*00dc*/ 	.short	0x0210
        /*00de*/ 	.short	0x01d0


	//----- nvinfo : EIATTR_SW_WAR
	.align		4
.L_1774:
        /*00e0*/ 	.byte	0x04, 0x36
        /*00e2*/ 	.short	(.L_1776 - .L_1775)
.L_1775:
        /*00e4*/ 	.word	0x00000008
.L_1776:


//--------------------- .nv.info._ZN5flash24flash_fwd_splitkv_kernelI23Flash_fwd_kernel_traitsILi64ELi64ELi128ELi4ELb0ELb0EN7cutlass10bfloat16_tE19Flash_kernel_traitsILi64ELi64ELi128ELi4ES3_EELb1ELb0ELb0ELb0ELb1ELb1ELb0ELb0EEEvNS_16Flash_fwd_paramsE --------------------------
	.section	.nv.info._ZN5flash24flash_fwd_splitkv_kernelI23Flash_fwd_kernel_traitsILi64ELi64ELi128ELi4ELb0ELb0EN7cutlass10bfloat16_tE19Flash_kernel_traitsILi64ELi64ELi128ELi4ES3_EELb1ELb0ELb0ELb0ELb1ELb1ELb0ELb0EEEvNS_16Flash_fwd_paramsE,"",@"SHT_CUDA_INFO"
	.sectionflags	@""
	.align	4


	//----- nvinfo : EIATTR_CUDA_API_VERSION
	.align		4
        /*0000*/ 	.byte	0x04, 0x37
        /*0002*/ 	.short	(.L_1778 - .L_1777)
.L_1777:
        /*0004*/ 	.word	0x00000082


	//----- nvinfo : EIATTR_KPARAM_INFO
	.align		4
.L_1778:
        /*0008*/ 	.byte	0x04, 0x17
        /*000a*/ 	.short	(.L_1780 - .L_1779)
.L_1779:
        /*000c*/ 	.word	0x00000000
        /*0010*/ 	.short	0x0000
        /*0012*/ 	.short	0x0000
        /*0014*/ 	.byte	0x00, 0xf0, 0x41, 0x07


	//----- nvinfo : EIATTR_SPARSE_MMA_MASK
	.align		4
.L_1780:
        /*0018*/ 	.byte	0x03, 0x50
        /*001a*/ 	.short	0x0000


	//----- nvinfo : EIATTR_MAXREG_COUNT
	.align		4
        /*001c*/ 	.byte	0x03, 0x1b
        /*001e*/ 	.short	0x00ff


	//----- nvinfo : EIATTR_NUM_BARRIERS
	.align		4
        /*0020*/ 	.byte	0x02, 0x4c
        /*0022*/ 	.byte	0x01
	.zero		1


	//----- nvinfo : EIATTR_MERCURY_ISA_VERSION
	.align		4
        /*0024*/ 	.byte	0x03, 0x5f
        /*0026*/ 	.short	0x0101


	//----- nvinfo : EIATTR_COOP_GROUP_MASK_REGIDS
	.align		4
        /*0028*/ 	.byte	0x04, 0x29
        /*002a*/ 	.short	(.L_1782 - .L_1781)


	//   ....[0]....
.L_1781:
        /*002c*/ 	.word	0xffffffff


	//   ....[1]....
        /*0030*/ 	.word	0xffffffff


	//   ....[2]....
        /*0034*/ 	.word	0xffffffff


	//   ....[3]....
        /*0038*/ 	.word	0xffffffff


	//   ....[4]....
        /*003c*/ 	.word	0xffffffff


	//   ....[5]....
        /*0040*/ 	.word	0xffffffff


	//   ....[6]....
        /*0044*/ 	.word	0xffffffff


	//   ....[7]....
        /*0048*/ 	.word	0xffffffff


	//   ....[8]....
        /*004c*/ 	.word	0xffffffff


	//   ....[9]....
        /*0050*/ 	.word	0xffffffff


	//   ....[10]....
        /*0054*/ 	.word	0xffffffff


	//   ....[11]....
        /*0058*/ 	.word	0xffffffff


	//   ....[12]....
        /*005c*/ 	.word	0xffffffff


	//   ....[13]....
        /*0060*/ 	.word	0xffffffff


	//   ....[14]....
        /*0064*/ 	.word	0xffffffff


	//   ....[15]....
        /*0068*/ 	.word	0xffffffff


	//----- nvinfo : EIATTR_COOP_GROUP_INSTR_OFFSETS
	.align		4
.L_1782:
        /*006c*/ 	.byte	0x04, 0x28
        /*006e*/ 	.short	(.L_1784 - .L_1783)


	//   ....[0]....
.L_1783:
        /*0070*/ 	.word	0x00005140


	//   ....[1]....
        /*0074*/ 	.word	0x00005260


	//   ....[2]....
        /*0078*/ 	.word	0x00005270


	//   ....[3]....
        /*007c*/ 	.word	0x000052c0


	//   ....[4]....
        /*0080*/ 	.word	0x00008f90


	//   ....[5]....
        /*0084*/ 	.word	0x00008fe0


	//   ....[6]....
        /*0088*/ 	.word	0x00009010


	//   ....[7]....
        /*008c*/ 	.word	0x00009030


	//   ....[8]....
        /*0090*/ 	.word	0x0000c700


	//   ....[9]....
        /*0094*/ 	.word	0x0000c710


	//   ....[10]....
        /*0098*/ 	.word	0x0000c740


	//   ....[11]....
        /*009c*/ 	.word	0x0000c750


	//   ....[12]....
        /*00a0*/ 	.word	0x0000de30


	//   ....[13]....
        /*00a4*/ 	.word	0x0000de70


	//   ....[14]....
        /*00a8*/ 	.word	0x0000ded0


	//   ....[15]....
        /*00ac*/ 	.word	0x0000dee0


	//----- nvinfo : EIATTR_EXIT_INSTR_OFFSETS
	.align		4
.L_1784:
        /*00b0*/ 	.byte	0x04, 0x1c
        /*00b2*/ 	.short	(.L_1786 - .L_1785)


	//   ....[0]....
.L_1785:
        /*00b4*/ 	.word	0x00000310


	//   ....[1]....
        /*00b8*/ 	.word	0x00000bd0


	//   ....[2]....
        /*00bc*/ 	.word	0x00000c00


	//   ....[3]....
        /*00c0*/ 	.word	0x0000ee00


	//   ....[4]....
        /*00c4*/ 	.word	0x0000eec0


	//----- nvinfo : EIATTR_CRS_STACK_SIZE
	.align		4
.L_1786:
        /*00c8*/ 	.byte	0x04, 0x1e
        /*00ca*/ 	.short	(.L_1788 - .L_1787)
.L_1787:
        /*00cc*/ 	.word	0x00000000


	//----- nvinfo : EIATTR_CBANK_PARAM_SIZE
	.align		4
.L_1788:
        /*00d0*/ 	.byte	0x03, 0x19
        /*00d2*/ 	.short	0x01d0


	//----- nvinfo : EIATTR_PARAM_CBANK
	.align		4
        /*00d4*/ 	.byte	0x04, 0x0a
        /*00d6*/ 	.short	(.L_1790 - .L_1789)
	.align		4
.L_1789:
        /*00d8*/ 	.word	index@(.nv.constant0._ZN5flash24flash_fwd_splitkv_kernelI23Flash_fwd_kernel_traitsILi64ELi64ELi128ELi4ELb0ELb0EN7cutlass10bfloat16_tE19Flash_kernel_traitsILi64ELi64ELi128ELi4ES3_EELb1ELb0ELb0ELb0ELb1ELb1ELb0ELb0EEEvNS_16Flash_fwd_paramsE)
        /*00dc*/ 	.short	0x0210
        /*00de*/ 	.short	0x01d0


	//----- nvinfo : EIATTR_SW_WAR
	.align		4
.L_1790:
        /*00e0*/ 	.byte	0x04, 0x36
        /*00e2*/ 	.short	(.L_1792 - .L_1791)
.L_1791:
        /*00e4*/ 	.word	0x00000008
.L_1792:


//--------------------- .nv.info._ZN5flash24flash_fwd_splitkv_kernelI23Flash_fwd_kernel_traitsILi64ELi64ELi128ELi4ELb0ELb0EN7cutlass10bfloat16_tE19Flash_kernel_traitsILi64ELi64ELi128ELi4ES3_EELb1ELb0ELb1ELb0ELb0ELb0ELb0ELb0EEEvNS_16Flash_fwd_paramsE --------------------------
	.section	.nv.info._ZN5flash24flash_fwd_splitkv_kernelI23Flash_fwd_kernel_traitsILi64ELi64ELi128ELi4ELb0ELb0EN7cutlass10bfloat16_tE19Flash_kernel_traitsILi64ELi64ELi128ELi4ES3_EELb1ELb0ELb1ELb0ELb0ELb0ELb0ELb0EEEvNS_16Flash_fwd_paramsE,"",@"SHT_CUDA_INFO"
	.sectionflags	@""
	.align	4


	//----- nvinfo : EIATTR_CUDA_API_VERSION
	.align		4
        /*0000*/ 	.byte	0x04, 0x37
        /*0002*/ 	.short	(.L_1794 - .L_1793)
.L_1793:
        /*0004*/ 	.word	0x00000082


	//----- nvinfo : EIATTR_KPARAM_INFO
	.align		4
.L_1794:
        /*0008*/ 	.byte	0x04, 0x17
        /*000a*/ 	.short	(.L_1796 - .L_1795)
.L_1795:
        /*000c*/ 	.word	0x00000000
        /*0010*/ 	.short	0x0000
        /*0012*/ 	.short	0x0000
        /*0014*/ 	.byte	0x00, 0xf0, 0x41, 0x07


	//----- nvinfo : EIATTR_SPARSE_MMA_MASK
	.align		4
.L_1796:
        /*0018*/ 	.byte	0x03, 0x50
        /*001a*/ 	.short	0x0000


	//----- nvinfo : EIATTR_MAXREG_COUNT
	.align		4
        /*001c*/ 	.byte	0x03, 0x1b
        /*001e*/ 	.short	0x00ff


	//----- nvinfo : EIATTR_NUM_BARRIERS
	.align		4
        /*0020*/ 	.byte	0x02, 0x4c
        /*0022*/ 	.byte	0x01
	.zero		1


	//----- nvinfo : EIATTR_MERCURY_ISA_VERSION
	.align		4
        /*0024*/ 	.byte	0x03, 0x5f
        /*0026*/ 	.short	0x0101


	//----- nvinfo : EIATTR_COOP_GROUP_MASK_REGIDS
	.align		4
        /*0028*/ 	.byte	0x04, 0x29
        /*002a*/ 	.short	(.L_1798 - .L_1797)


	//   ....[0]....
.L_1797:
        /*002c*/ 	.word	0xffffffff


	//   ....[1]....
        /*0030*/ 	.word	0xffffffff


	//   ....[2]....
        /*0034*/ 	.word	0xffffffff


	//   ....[3]....
        /*0038*/ 	.word	0xffffffff


	//   ....[4]....
        /*003c*/ 	.word	0xffffffff


	//   ....[5]....
        /*0040*/ 	.word	0xffffffff


	//   ....[6]....
        /*0044*/ 	.word	0xffffffff


	//   ....[7]....
        /*0048*/ 	.word	0xffffffff


	//   ....[8]....
        /*004c*/ 	.word	0xffffffff


	//   ....[9]....
        /*0050*/ 	.word	0xffffffff


	//   ....[10]....
        /*0054*/ 	.word	0xffffffff


	//   ....[11]....
        /*0058*/ 	.word	0xffffffff


	//   ....[12]....
        /*005c*/ 	.word	0xffffffff


	//   ....[13]....
        /*0060*/ 	.word	0xffffffff


	//   ....[14]....
        /*0064*/ 	.word	0xffffffff


	//   ....[15]....
        /*0068*/ 	.word	0xffffffff


	//----- nvinfo : EIATTR_COOP_GROUP_INSTR_OFFSETS
	.align		4
.L_1798:
        /*006c*/ 	.byte	0x04, 0x28
        /*006e*/ 	.short	(.L_1800 - .L_1799)


	//   ....[0]....
.L_1799:
        /*0070*/ 	.word	0x00005dd0


	//   ....[1]....
        /*0074*/ 	.word	0x00005df0


	//   ....[2]....
        /*0078*/ 	.word	0x00005e70


	//   ....[3]....
        /*007c*/ 	.word	0x00005e80


	//   ....[4]....
        /*0080*/ 	.word	0x0000a110


	//   ....[5]....
        /*0084*/ 	.word	0x0000a120


	//   ....[6]....
        /*0088*/ 	.word	0x0000a150


	//   ....[7]....
        /*008c*/ 	.word	0x0000a160


	//   ....[8]....
        /*0090*/ 	.word	0x0000deb0


	//   ....[9]....
        /*0094*/ 	.word	0x0000dec0


	//   ....[10]....
        /*0098*/ 	.word	0x0000def0


	//   ....[11]....
        /*009c*/ 	.word	0x0000df00


	//   ....[12]....
        /*00a0*/ 	.word	0x0000f620


	//   ....[13]....
        /*00a4*/ 	.word	0x0000f660


	//   ....[14]....
        /*00a8*/ 	.word	0x0000f6d0


	//   ....[15]....
        /*00ac*/ 	.word	0x0000f6e0


	//----- nvinfo : EIATTR_EXIT_INSTR_OFFSETS
	.align		4
.L_1800:
        /*00b0*/ 	.byte	0x04, 0x1c
        /*00b2*/ 	.short	(.L_1802 - .L_1801)


	//   ....[0]....
.L_1801:
        /*00b4*/ 	.word	0x00000310


	//   ....[1]....
        /*00b8*/ 	.word	0x00000c20


	//   ....[2]....
        /*00bc*/ 	.word	0x00000c50


	//   ....[3]....
        /*00c0*/ 	.word	0x00010620


	//   ....[4]....
        /*00c4*/ 	.word	0x000106e0


	//----- nvinfo : EIATTR_CRS_STACK_SIZE
	.align		4
.L_1802:
        /*00c8*/ 	.byte	0x04, 0x1e
        /*00ca*/ 	.short	(.L_1804 - .L_1803)
.L_1803:
        /*00cc*/ 	.word	0x00000000


	//----- nvinfo : EIATTR_CBANK_PARAM_SIZE
	.align		4
.L_1804:
        /*00d0*/ 	.byte	0x03, 0x19
        /*00d2*/ 	.short	0x01d0


	//----- nvinfo : EIATTR_PARAM_CBANK
	.align		4
        /*00d4*/ 	.byte	0x04, 0x0a
        /*00d6*/ 	.short	(.L_1806 - .L_1805)
	.align		4
.L_1805:
        /*00d8*/ 	.word	index@(.nv.constant0._ZN5flash24flash_fwd_splitkv_kernelI23Flash_fwd_kernel_traitsILi64ELi64ELi128ELi4ELb0ELb0EN7cutlass10bfloat16_tE19Flash_kernel_traitsILi64ELi64ELi128ELi4ES3_EELb1ELb0ELb1ELb0ELb0ELb0ELb0ELb0EEEvNS_16Flash_fwd_paramsE)
        /*00dc*/ 	.short	0x0210
        /*00de*/ 	.short	0x01d0


	//----- nvinfo : EIATTR_SW_WAR
	.align		4
.L_1806:
        /*00e0*/ 	.byte	0x04, 0x36
        /*00e2*/ 	.short	(.L_1808 - .L_1807)
.L_1807:
        /*00e4*/ 	.word	0x00000008
.L_1808:


//--------------------- .nv.info._ZN5flash24flash_fwd_splitkv_kernelI23Flash_fwd_kernel_traitsILi64ELi64ELi128ELi4ELb0ELb0EN7cutlass10bfloat16_tE19Flash_kernel_traitsILi64ELi64ELi128ELi4ES3_EELb1ELb0ELb1ELb0ELb0ELb1ELb0ELb0EEEvNS_16Flash_fwd_paramsE --------------------------
	.section	.nv.info._ZN5flash24flash_fwd_splitkv_kernelI23Flash_fwd_kernel_traitsILi64ELi64ELi128ELi4ELb0ELb0EN7cutlass10bfloat16_tE19Flash_kernel_traitsILi64ELi64ELi128ELi4ES3_EELb1ELb0ELb1ELb0ELb0ELb1ELb0ELb0EEEvNS_16Flash_fwd_paramsE,"",@"SHT_CUDA_INFO"
	.sectionflags	@""
	.align	4


	//----- nvinfo : EIATTR_CUDA_API_VERSION
	.align		4
        /*0000*/ 	.byte	0x04, 0x37
        /*0002*/ 	.short	(.L_1810 - .L_1809)
.L_1809:
        /*0004*/ 	.word	0x00000082


	//----- nvinfo : EIATTR_KPARAM_INFO
	.align		4
.L_1810:
        /*0008*/ 	.byte	0x04, 0x17
        /*000a*/ 	.short	(.L_1812 - .L_1811)
.L_1811:
        /*000c*/ 	.word	0x00000000
        /*0010*/ 	.short	0x0000
        /*0012*/ 	.short	0x0000
        /*0014*/ 	.byte	0x00, 0xf0, 0x41, 0x07


	//----- nvinfo : EIATTR_SPARSE_MMA_MASK
	.align		4
.L_1812:
        /*0018*/ 	.byte	0x03, 0x50
        /*001a*/ 	.short	0x0000


	//----- nvinfo : EIATTR_MAXREG_COUNT
	.align		4
        /*001c*/ 	.byte	0x03, 0x1b
        /*001e*/ 	.short	0x00ff


	//----- nvinfo : EIATTR_NUM_BARRIERS
	.align		4
        /*0020*/ 	.byte	0x02, 0x4c
        /*0022*/ 	.byte	0x01
	.zero		1


	//----- nvinfo : EIATTR_MERCURY_ISA_VERSION
	.align		4
        /*0024*/ 	.byte	0x03, 0x5f
        /*0026*/ 	.short	0x0101


	//----- nvinfo : EIATTR_COOP_GROUP_MASK_REGIDS
	.align		4
        /*0028*/ 	.byte	0x04, 0x29
        /*002a*/ 	.short	(.L_1814 - .L_1813)


	//   ....[0]....
.L_1813:
        /*002c*/ 	.word	0xffffffff


	//   ....[1]....
        /*0030*/ 	.word	0xffffffff


	//   ....[2]....
        /*0034*/ 	.word	0xffffffff


	//   ....[3]....
        /*0038*/ 	.word	0xffffffff


	//   ....[4]....
        /*003c*/ 	.word	0xffffffff


	//   ....[5]....
        /*0040*/ 	.word	0xffffffff


	//   ....[6]....
        /*0044*/ 	.word	0xffffffff


	//   ....[7]....
        /*0048*/ 	.word	0xffffffff


	//   ....[8]....
        /*004c*/ 	.word	0xffffffff


	//   ....[9]....
        /*0050*/ 	.word	0xffffffff


	//   ....[10]....
        /*0054*/ 	.word	0xffffffff


	//   ....[11]....
        /*0058*/ 	.word	0xffffffff


	//   ....[12]....
        /*005c*/ 	.word	0xffffffff


	//   ....[13]....
        /*0060*/ 	.word	0xffffffff


	//   ....[14]....
        /*0064*/ 	.word	0xffffffff


	//   ....[15]....
        /*0068*/ 	.word	0xffffffff


	//----- nvinfo : EIATTR_COOP_GROUP_INSTR_OFFSETS
	.align		4
.L_1814:
        /*006c*/ 	.byte	0x04, 0x28
        /*006e*/ 	.short	(.L_1816 - .L_1815)


	//   ....[0]....
.L_1815:
        /*0070*/ 	.word	0x000065d0


	//   ....[1]....
        /*0074*/ 	.word	0x000065f0


	//   ....[2]....
        /*0078*/ 	.word	0x00006680


	//   ....[3]....
        /*007c*/ 	.word	0x00006690


	//   ....[4]....
        /*0080*/ 	.word	0x0000b110


	//   ....[5]....
        /*0084*/ 	.word	0x0000b120


	//   ....[6]....
        /*0088*/ 	.word	0x0000b150


	//   ....[7]....
        /*008c*/ 	.word	0x0000b160


	//   ....[8]....
        /*0090*/ 	.word	0x0000f6d0


	//   ....[9]....
        /*0094*/ 	.word	0x0000f6e0


	//   ....[10]....
        /*0098*/ 	.word	0x0000f710


	//   ....[11]....
        /*009c*/ 	.word	0x0000f720


	//   ....[12]....
        /*00a0*/ 	.word	0x00010e10


	//   ....[13]....
        /*00a4*/ 	.word	0x00010e50


	//   ....[14]....
        /*00a8*/ 	.word	0x00010ec0


	//   ....[15]....
        /*00ac*/ 	.word	0x00010ed0


	//----- nvinfo : EIATTR_EXIT_INSTR_OFFSETS
	.align		4
.L_1816:
        /*00b0*/ 	.byte	0x04, 0x1c
        /*00b2*/ 	.short	(.L_1818 - .L_1817)


	//   ....[0]....
.L_1817:
        /*00b4*/ 	.word	0x00000310


	//   ....[1]....
        /*00b8*/ 	.word	0x00000c20


	//   ....[2]....
        /*00bc*/ 	.word	0x00000c50


	//   ....[3]....
        /*00c0*/ 	.word	0x00011e10


	//   ....[4]....
        /*00c4*/ 	.word	0x00011ed0


	//----- nvinfo : EIATTR_CRS_STACK_SIZE
	.align		4
.L_1818:
        /*00c8*/ 	.byte	0x04, 0x1e
        /*00ca*/ 	.short	(.L_1820 - .L_1819)
.L_1819:
        /*00cc*/ 	.word	0x00000000


	//----- nvinfo : EIATTR_CBANK_PARAM_SIZE
	.align		4
.L_1820:
        /*00d0*/ 	.byte	0x03, 0x19
        /*00d2*/ 	.short	0x01d0


	//----- nvinfo : EIATTR_PARAM_CBANK
	.align		4
        /*00d4*/ 	.byte	0x04, 0x0a
        /*00d6*/ 	.short	(.L_1822 - .L_1821)
	.align		4
.L_1821:
        /*00d8*/ 	.word	index@(.nv.constant0._ZN5flash24flash_fwd_splitkv_kernelI23Flash_fwd_kernel_traitsILi64ELi64ELi128ELi4ELb0ELb0EN7cutlass10bfloat16_tE19Flash_kernel_traitsILi64ELi64ELi128ELi4ES3_EELb1ELb0ELb1ELb0ELb0ELb1ELb0ELb0EEEvNS_16Flash_fwd_paramsE)
        /*00dc*/ 	.short	0x0210
        /*00de*/ 	.short	0x01d0


	//----- nvinfo : EIATTR_SW_WAR
	.align		4
.L_1822:
        /*00e0*/ 	.byte	0x04, 0x36
        /*00e2*/ 	.short	(.L_1824 - .L_1823)
.L_1823:
        /*00e4*/ 	.word	0x00000008
.L_1824:


//--------------------- .nv.info._ZN5flash24flash_fwd_splitkv_kernelI23Flash_fwd_kernel_traitsILi64ELi64ELi128ELi4ELb0ELb0EN7cutlass10bfloat16_tE19Flash_kernel_traitsILi64ELi64ELi128ELi4ES3_EELb1ELb0ELb0ELb0ELb1ELb0ELb0ELb1EEEvNS_16Flash_fwd_paramsE --------------------------
	.section	.nv.info._ZN5flash24flash_fwd_splitkv_kernelI23Flash_fwd_kernel_traitsILi64ELi64ELi128ELi4ELb0ELb0EN7cutlass10bfloat16_tE19Flash_kernel_traitsILi64ELi64ELi128ELi4ES3_EELb1ELb0ELb0ELb0ELb1ELb0ELb0ELb1EEEvNS_16Flash_fwd_paramsE,"",@"SHT_CUDA_INFO"
	.sectionflags	@""
	.align	4


	//----- nvinfo : EIATTR_CUDA_API_VERSION
	.align		4
        /*0000*/ 	.byte	0x04, 0x37
        /*0002*/ 	.short	(.L_1826 - .L_1825)
.L_1825:
        /*0004*/ 	.word	0x00000082


	//----- nvinfo : EIATTR_KPARAM_INFO
	.align		4
.L_1826:
        /*0008*/ 	.byte	0x04, 0x17
        /*000a*/ 	.short	(.L_1828 - .L_1827)
.L_1827:
        /*000c*/ 	.word	0x00000000
        /*0010*/ 	.short	0x0000
        /*0012*/ 	.short	0x0000
        /*0014*/ 	.byte	0x00, 0xf0, 0x41, 0x07


	//----- nvinfo : EIATTR_SPARSE_MMA_MASK
	.align		4
.L_1828:
        /*0018*/ 	.byte	0x03, 0x50
        /*001a*/ 	.short	0x0000


	//----- nvinfo : EIATTR_MAXREG_COUNT
	.align		4
        /*001c*/ 	.byte	0x03, 0x1b
        /*001e*/ 	.short	0x00ff


	//----- nvinfo : EIATTR_NUM_BARRIERS
	.align		4
        /*0020*/ 	.byte	0x02, 0x4c
        /*0022*/ 	.byte	0x01
	.zero		1


	//----- nvinfo : EIATTR_MERCURY_ISA_VERSION
	.align		4
        /*0024*/ 	.byte	0x03, 0x5f
        /*0026*/ 	.short	0x0101


	//----- nvinfo : EIATTR_COOP_GROUP_MASK_REGIDS
	.align		4
        /*0028*/ 	.byte	0x04, 0x29
        /*002a*/ 	.short	(.L_1830 - .L_1829)


	//   ....[0]....
.L_1829:
        /*002c*/ 	.word	0xffffffff


	//   ....[1]....
        /*0030*/ 	.word	0xffffffff


	//   ....[2]....
        /*0034*/ 	.word	0xffffffff


	//   ....[3]....
        /*0038*/ 	.word	0xffffffff


	//   ....[4]....
        /*003c*/ 	.word	0xffffffff


	//   ....[5]....
        /*0040*/ 	.word	0xffffffff


	//   ....[6]....
        /*0044*/ 	.word	0xffffffff


	//   ....[7]....
        /*0048*/ 	.word	0xffffffff


	//   ....[8]....
        /*004c*/ 	.word	0xffffffff


	//   ....[9]....
        /*0050*/ 	.word	0xffffffff


	//   ....[10]....
        /*0054*/ 	.word	0xffffffff


	//   ....[11]....
        /*0058*/ 	.word	0xffffffff


	//   ....[12]....
        /*005c*/ 	.word	0xffffffff


	//   ....[13]....
        /*0060*/ 	.word	0xffffffff


	//   ....[14]....
        /*0064*/ 	.word	0xffffffff


	//   ....[15]....
        /*0068*/ 	.word	0xffffffff


	//----- nvinfo : EIATTR_COOP_GROUP_INSTR_OFFSETS
	.align		4
.L_1830:
        /*006c*/ 	.byte	0x04, 0x28
        /*006e*/ 	.short	(.L_1832 - .L_1831)


	//   ....[0]....
.L_1831:
        /*0070*/ 	.word	0x0000db40


	//   ....[1]....
        /*0074*/ 	.word	0x0000db60


	//   ....[2]....
        /*0078*/ 	.word	0x0000dc00


	//   ....[3]....
        /*007c*/ 	.word	0x0000dc10


	//   ....[4]....
        /*0080*/ 	.word	0x00011190


	//   ....[5]....
        /*0084*/ 	.word	0x000111e0


	//   ....[6]....
        /*0088*/ 	.word	0x00011200


	//   ....[7]....
        /*008c*/ 	.word	0x00011220


	//   ....[8]....
        /*0090*/ 	.word	0x00014110


	//   ....[9]....
        /*0094*/ 	.word	0x00014130


	//   ....[10]....
        /*0098*/ 	.word	0x00014170


	//   ....[11]....
        /*009c*/ 	.word	0x00014180


	//   ....[12]....
        /*00a0*/ 	.word	0x000158b0


	//   ....[13]....
        /*00a4*/ 	.word	0x000158f0


	//   ....[14]....
        /*00a8*/ 	.word	0x00015950


	//   ....[15]....
        /*00ac*/ 	.word	0x00015960


	//----- nvinfo : EIATTR_EXIT_INSTR_OFFSETS
	.align		4
.L_1832:
        /*00b0*/ 	.byte	0x04, 0x1c
        /*00b2*/ 	.short	(.L_1834 - .L_1833)


	//   ....[0]....
.L_1833:
        /*00b4*/ 	.word	0x00000330


	//   ....[1]....
        /*00b8*/ 	.word	0x00000c10


	//   ....[2]....
        /*00bc*/ 	.word	0x00000c40


	//   ....[3]....
        /*00c0*/ 	.word	0x000168c0


	//   ....[4]....
        /*00c4*/ 	.word	0x00016980


	//----- nvinfo : EIATTR_CRS_STACK_SIZE
	.align		4
.L_1834:
        /*00c8*/ 	.byte	0x04, 0x1e
        /*00ca*/ 	.short	(.L_1836 - .L_1835)
.L_1835:
        /*00cc*/ 	.word	0x00000000


	//----- nvinfo : EIATTR_CBANK_PARAM_SIZE
	.align		4
.L_1836:
        /*00d0*/ 	.byte	0x03, 0x19
        /*00d2*/ 	.short	0x01d0


	//----- nvinfo : EIATTR_PARAM_CBANK
	.align		4
        /*00d4*/ 	.byte	0x04, 0x0a
        /*00d6*/ 	.short	(.L_1838 - .L_1837)
	.align		4
.L_1837:
        /*00d8*/ 	.word	index@(.nv.constant0._ZN5flash24flash_fwd_splitkv_kernelI23Flash_fwd_kernel_traitsILi64ELi64ELi128ELi4ELb0ELb0EN7cutlass10bfloat16_tE19Flash_kernel_traitsILi64ELi64ELi128ELi4ES3_EELb1ELb0ELb0ELb0ELb1ELb0ELb0ELb1EEEvNS_16Flash_fwd_paramsE)
        /*00dc*/ 	.short	0x0210
        /*00de*/ 	.short	0x01d0


	//----- nvinfo : EIATTR_SW_WAR
	.align		4
.L_1838:
        /*00e0*/ 	.byte	0x04, 0x36
        /*00e2*/ 	.short	(.L_1840 - .L_1839)
.L_1839:
        /*00e4*/ 	.word	0x00000008
.L_1840:


//--------------------- .nv.info._ZN5flash24flash_fwd_splitkv_kernelI23Flash_fwd_kernel_traitsILi64ELi64ELi128ELi4ELb0ELb0EN7cutlass10bfloat16_tE19Flash_kernel_traitsILi64ELi64ELi128ELi4ES3_EELb1ELb0ELb0ELb0ELb1ELb1ELb0ELb1EEEvNS_16Flash_fwd_paramsE --------------------------
	.section	.nv.info._ZN5flash24flash_fwd_splitkv_kernelI23Flash_fwd_kernel_traitsILi64ELi64ELi128ELi4ELb0ELb0EN7cutlass10bfloat16_tE19Flash_kernel_traitsILi64ELi64ELi128ELi4ES3_EELb1ELb0ELb0ELb0ELb1ELb1ELb0ELb1EEEvNS_16Flash_fwd_paramsE,"",@"SHT_CUDA_INFO"
	.sectionflags	@""
	.align	4


	//----- nvinfo : EIATTR_CUDA_API_VERSION
	.align		4
        /*0000*/ 	.byte	0x04, 0x37
        /*0002*/ 	.short	(.L_1842 - .L_1841)
.L_1841:
        /*0004*/ 	.word	0x00000082


	//----- nvinfo : EIATTR_KPARAM_INFO
	.align		4
.L_1842:
        /*0008*/ 	.byte	0x04, 0x17
        /*000a*/ 	.short	(.L_1844 - .L_1843)
.L_1843:
        /*000c*/ 	.word	0x00000000
        /*0010*/ 	.short	0x0000
        /*0012*/ 	.short	0x0000
        /*0014*/ 	.byte	0x00, 0xf0, 0x41, 0x07


	//----- nvinfo : EIATTR_SPARSE_MMA_MASK
	.align		4
.L_1844:
        /*0018*/ 	.byte	0x03, 0x50
        /*001a*/ 	.short	0x0000


	//----- nvinfo : EIATTR_MAXREG_COUNT
	.align		4
        /*001c*/ 	.byte	0x03, 0x1b
        /*001e*/ 	.short	0x00ff


	//----- nvinfo : EIATTR_NUM_BARRIERS
	.align		4
        /*0020*/ 	.byte	0x02, 0x4c
        /*0022*/ 	.byte	0x01
	.zero		1


	//----- nvinfo : EIATTR_MERCURY_ISA_VERSION
	.align		4
        /*0024*/ 	.byte	0x03, 0x5f
        /*0026*/ 	.short	0x0101


	//----- nvinfo : EIATTR_COOP_GROUP_MASK_REGIDS
	.align		4
        /*0028*/ 	.byte	0x04, 0x29
        /*002a*/ 	.short	(.L_1846 - .L_1845)


	//   ....[0]....
.L_1845:
        /*002c*/ 	.word	0xffffffff


	//   ....[1]....
        /*0030*/ 	.word	0xffffffff


	//   ....[2]....
        /*0034*/ 	.word	0xffffffff


	//   ....[3]....
        /*0038*/ 	.word	0xffffffff


	//   ....[4]....
        /*003c*/ 	.word	0xffffffff


	//   ....[5]....
        /*0040*/ 	.word	0xffffffff


	//   ....[6]....
        /*0044*/ 	.word	0xffffffff


	//   ....[7]....
        /*0048*/ 	.word	0xffffffff


	//   ....[8]....
        /*004c*/ 	.word	0xffffffff


	//   ....[9]....
        /*0050*/ 	.word	0xffffffff


	//   ....[10]....
        /*0054*/ 	.word	0xffffffff


	//   ....[11]....
        /*0058*/ 	.word	0xffffffff


	//   ....[12]....
        /*005c*/ 	.word	0xffffffff


	//   ....[13]....
        /*0060*/ 	.word	0xffffffff


	//   ....[14]....
        /*0064*/ 	.word	0xffffffff


	//   ....[15]....
        /*0068*/ 	.word	0xffffffff


	//----- nvinfo : EIATTR_COOP_GROUP_INSTR_OFFSETS
	.align		4
.L_1846:
        /*006c*/ 	.byte	0x04, 0x28
        /*006e*/ 	.short	(.L_1848 - .L_1847)


	//   ....[0]....
.L_1847:
        /*0070*/ 	.word	0x0000e2b0


	//   ....[1]....
        /*0074*/ 	.word	0x0000e2d0


	//   ....[2]....
        /*0078*/ 	.word	0x0000e360


	//   ....[3]....
        /*007c*/ 	.word	0x0000e370


	//   ....[4]....
        /*0080*/ 	.word	0x000120b0


	//   ....[5]....
        /*0084*/ 	.word	0x00012130


	//   ....[6]....
        /*0088*/ 	.word	0x00012140


	//   ....[7]....
        /*008c*/ 	.word	0x00012170


	//   ....[8]....
        /*0090*/ 	.word	0x00015890


	//   ....[9]....
        /*0094*/ 	.word	0x000158a0


	//   ....[10]....
        /*0098*/ 	.word	0x000158d0


	//   ....[11]....
        /*009c*/ 	.word	0x000158e0


	//   ....[12]....
        /*00a0*/ 	.word	0x00016fc0


	//   ....[13]....
        /*00a4*/ 	.word	0x00017000


	//   ....[14]....
        /*00a8*/ 	.word	0x00017060


	//   ....[15]....
        /*00ac*/ 	.word	0x00017070


	//----- nvinfo : EIATTR_EXIT_INSTR_OFFSETS
	.align		4
.L_1848:
        /*00b0*/ 	.byte	0x04, 0x1c
        /*00b2*/ 	.short	(.L_1850 - .L_1849)


	//   ....[0]....
.L_1849:
        /*00b4*/ 	.word	0x00000330


	//   ....[1]....
        /*00b8*/ 	.word	0x00000c10


	//   ....[2]....
        /*00bc*/ 	.word	0x00000c40


	//   ....[3]....
        /*00c0*/ 	.word	0x00017fd0


	//   ....[4]....
        /*00c4*/ 	.word	0x00018090


	//----- nvinfo : EIATTR_CRS_STACK_SIZE
	.align		4
.L_1850:
        /*00c8*/ 	.byte	0x04, 0x1e
        /*00ca*/ 	.short	(.L_1852 - .L_1851)
.L_1851:
        /*00cc*/ 	.word	0x00000000


	//----- nvinfo : EIATTR_CBANK_PARAM_SIZE
	.align		4
.L_1852:
        /*00d0*/ 	.byte	0x03, 0x19
        /*00d2*/ 	.short	0x01d0


	//----- nvinfo : EIATTR_PARAM_CBANK
	.align		4
        /*00d4*/ 	.byte	0x04, 0x0a
        /*00d6*/ 	.short	(.L_1854 - .L_1853)
	.align		4
.L_1853:
        /*00d8*/ 	.word	index@(.nv.constant0._ZN5flash24flash_fwd_splitkv_kernelI23Flash_fwd_kernel_traitsILi64ELi64ELi128ELi4ELb0ELb0EN7cutlass10bfloat16_tE19Flash_kernel_traitsILi64ELi64ELi128ELi4ES3_EELb1ELb0ELb0ELb0ELb1ELb1ELb0ELb1EEEvNS_16Flash_fwd_paramsE)
        /*00dc*/ 	.short	0x0210
        /*00de*/ 	.short	0x01d0


	//----- nvinfo : EIATTR_SW_WAR
	.align		4
.L_1854:
        /*00e0*/ 	.byte	0x04, 0x36
        /*00e2*/ 	.short	(.L_1856 - .L_1855)
.L_1855:
        /*00e4*/ 	.word	0x00000008
.L_1856:


//--------------------- .nv.info._ZN5flash24flash_fwd_splitkv_kernelI23Flash_fwd_kernel_traitsILi64ELi64ELi128ELi4ELb0ELb0EN7cutlass10bfloat16_tE19Flash_kernel_traitsILi64ELi64ELi128ELi4ES3_EELb1ELb0ELb1ELb0ELb0ELb0ELb0ELb1EEEvNS_16Flash_fwd_paramsE --------------------------
	.section	.nv.info._ZN5flash24flash_fwd_splitkv_kernelI23Flash_fwd_kernel_traitsILi64ELi64ELi128ELi4ELb0ELb0EN7cutlass10bfloat16_tE19Flash_kernel_traitsILi64ELi64ELi128ELi4ES3_EELb1ELb0ELb1ELb0ELb0ELb0ELb0ELb1EEEvNS_16Flash_fwd_paramsE,"",@"SHT_CUDA_INFO"
	.sectionflags	@""
	.align	4


	//----- nvinfo : EIATTR_CUDA_API_VERSION
	.align		4
        /*0000*/ 	.byte	0x04, 0x37
        /*0002*/ 	.short	(.L_1858 - .L_1857)
.L_1857:
        /*0004*/ 	.word	0x00000082


	//----- nvinfo : EIATTR_KPARAM_INFO
	.align		4
.L_1858:
        /*0008*/ 	.byte	0x04, 0x17
        /*000a*/ 	.short	(.L_1860 - .L_1859)
.L_1859:
        /*000c*/ 	.word	0x00000000
        /*0010*/ 	.short	0x0000
        /*0012*/ 	.short	0x0000
        /*0014*/ 	.byte	0x00, 0xf0, 0x41, 0x07


	//----- nvinfo : EIATTR_SPARSE_MMA_MASK
	.align		4
.L_1860:
        /*0018*/ 	.byte	0x03, 0x50
        /*001a*/ 	.short	0x0000


	//----- nvinfo : EIATTR_MAXREG_COUNT
	.align		4
        /*001c*/ 	.byte	0x03, 0x1b
        /*001e*/ 	.short	0x00ff


	//----- nvinfo : EIATTR_NUM_BARRIERS
	.align		4
        /*0020*/ 	.byte	0x02, 0x4c
        /*0022*/ 	.byte	0x01
	.zero		1


	//----- nvinfo : EIATTR_MERCURY_ISA_VERSION
	.align		4
        /*0024*/ 	.byte	0x03, 0x5f
        /*0026*/ 	.short	0x0101


	//----- nvinfo : EIATTR_COOP_GROUP_MASK_REGIDS
	.align		4
        /*0028*/ 	.byte	0x04, 0x29
        /*002a*/ 	.short	(.L_1862 - .L_1861)


	//   ....[0]....
.L_1861:
        /*002c*/ 	.word	0xffffffff


	//   ....[1]....
        /*0030*/ 	.word	0xffffffff


	//   ....[2]....
        /*0034*/ 	.word	0xffffffff


	//   ....[3]....
        /*0038*/ 	.word	0xffffffff


	//   ....[4]....
        /*003c*/ 	.word	0xffffffff


	//   ....[5]....
        /*0040*/ 	.word	0xffffffff


	//   ....[6]....
        /*0044*/ 	.word	0xffffffff


	//   ....[7]....
        /*0048*/ 	.word	0xffffffff


	//   ....[8]....
        /*004c*/ 	.word	0xffffffff


	//   ....[9]....
        /*0050*/ 	.word	0xffffffff


	//   ....[10]....
        /*0054*/ 	.word	0xffffffff


	//   ....[11]....
        /*0058*/ 	.word	0xffffffff


	//   ....[12]....
        /*005c*/ 	.word	0xffffffff


	//   ....[13]....
        /*0060*/ 	.word	0xffffffff


	//   ....[14]....
        /*0064*/ 	.word	0xffffffff


	//   ....[15]....
        /*0068*/ 	.word	0xffffffff


	//----- nvinfo : EIATTR_COOP_GROUP_INSTR_OFFSETS
	.align		4
.L_1862:
        /*006c*/ 	.byte	0x04, 0x28
        /*006e*/ 	.short	(.L_1864 - .L_1863)


	//   ....[0]....
.L_1863:
        /*0070*/ 	.word	0x0000f2e0


	//   ....[1]....
        /*0074*/ 	.word	0x0000f320


	//   ....[2]....
        /*0078*/ 	.word	0x0000f340


	//   ....[3]....
        /*007c*/ 	.word	0x0000f360


	//   ....[4]....
        /*0080*/ 	.word	0x000136e0


	//   ....[5]....
        /*0084*/ 	.word	0x000136f0


	//   ....[6]....
        /*0088*/ 	.word	0x00013720


	//   ....[7]....
        /*008c*/ 	.word	0x00013730


	//   ....[8]....
        /*0090*/ 	.word	0x000174a0


	//   ....[9]....
        /*0094*/ 	.word	0x000174b0


	//   ....[10]....
        /*0098*/ 	.word	0x000174f0


	//   ....[11]....
        /*009c*/ 	.word	0x00017500


	//   ....[12]....
        /*00a0*/ 	.word	0x00018c20


	//   ....[13]....
        /*00a4*/ 	.word	0x00018c60


	//   ....[14]....
        /*00a8*/ 	.word	0x00018ce0


	//   ....[15]....
        /*00ac*/ 	.word	0x00018cf0


	//----- nvinfo : EIATTR_EXIT_INSTR_OFFSETS
	.align		4
.L_1864:
        /*00b0*/ 	.byte	0x04, 0x1c
        /*00b2*/ 	.short	(.L_1866 - .L_1865)


	//   ....[0]....
.L_1865:
        /*00b4*/ 	.word	0x00000330


	//   ....[1]....
        /*00b8*/ 	.word	0x00000ca0


	//   ....[2]....
        /*00bc*/ 	.word	0x00000cd0


	//   ....[3]....
        /*00c0*/ 	.word	0x00019c10


	//   ....[4]....
        /*00c4*/ 	.word	0x00019cd0


	//----- nvinfo : EIATTR_CRS_STACK_SIZE
	.align		4
.L_1866:
        /*00c8*/ 	.byte	0x04, 0x1e
        /*00ca*/ 	.short	(.L_1868 - .L_1867)
.L_1867:
        /*00cc*/ 	.word	0x00000000


	//----- nvinfo : EIATTR_CBANK_PARAM_SIZE
	.align		4
.L_1868:
        /*00d0*/ 	.byte	0x03, 0x19
        /*00d2*/ 	.short	0x01d0


	//----- nvinfo : EIATTR_PARAM_CBANK
	.align		4
        /*00d4*/ 	.byte	0x04, 0x0a
        /*00d6*/ 	.short	(.L_1870 - .L_1869)
	.align		4
.L_1869:
        /*00d8*/ 	.word	index@(.nv.constant0._ZN5flash24flash_fwd_splitkv_kernelI23Flash_fwd_kernel_traitsILi64ELi64ELi128ELi4ELb0ELb0EN7cutlass10bfloat16_tE19Flash_kernel_traitsILi64ELi64ELi128ELi4ES3_EELb1ELb0ELb1ELb0ELb0ELb0ELb0ELb1EEEvNS_16Flash_fwd_paramsE)
        /*00dc*/ 	.short	0x0210
        /*00de*/ 	.short	0x01d0


	//----- nvinfo : EIATTR_SW_WAR
	.align		4
.L_1870:
        /*00e0*/ 	.byte	0x04, 0x36
        /*00e2*/ 	.short	(.L_1872 - .L_1871)
.L_1871:
        /*00e4*/ 	.word	0x00000008
.L_1872:


//--------------------- .nv.info._ZN5flash24flash_fwd_splitkv_kernelI23Flash_fwd_kernel_traitsILi64ELi64ELi128ELi4ELb0ELb0EN7cutlass10bfloat16_tE19Flash_kernel_traitsILi64ELi64ELi128ELi4ES3_EELb1ELb0ELb1ELb0ELb0ELb1ELb0ELb1EEEvNS_16Flash_fwd_paramsE --------------------------
	.section	.nv.info._ZN5flash24flash_fwd_splitkv_kernelI23Flash_fwd_kernel_traitsILi64ELi64ELi128ELi4ELb0ELb0EN7cutlass10bfloat16_tE19Flash_kernel_traitsILi64ELi64ELi128ELi4ES3_EELb1ELb0ELb1ELb0ELb0ELb1ELb0ELb1EEEvNS_16Flash_fwd_paramsE,"",@"SHT_CUDA_INFO"
	.sectionflags	@""
	.align	4


	//----- nvinfo : EIATTR_CUDA_API_VERSION
	.align		4
        /*0000*/ 	.byte	0x04, 0x37
        /*0002*/ 	.short	(.L_1874 - .L_1873)
.L_1873:
        /*0004*/ 	.word	0x00000082


	//----- nvinfo : EIATTR_KPARAM_INFO
	.align		4
.L_1874:
        /*0008*/ 	.byte	0x04, 0x17
        /*000a*/ 	.short	(.L_1876 - .L_1875)
.L_1875:
        /*000c*/ 	.word	0x00000000
        /*0010*/ 	.short	0x0000
        /*0012*/ 	.short	0x0000
        /*0014*/ 	.byte	0x00, 0xf0, 0x41, 0x07


	//----- nvinfo : EIATTR_SPARSE_MMA_MASK
	.align		4
.L_1876:
        /*0018*/ 	.byte	0x03, 0x50
        /*001a*/ 	.short	0x0000


	//----- nvinfo : EIATTR_MAXREG_COUNT
	.align		4
        /*001c*/ 	.byte	0x03, 0x1b
        /*001e*/ 	.short	0x00ff


	//----- nvinfo : EIATTR_NUM_BARRIERS
	.align		4
        /*0020*/ 	.byte	0x02, 0x4c
        /*0022*/ 	.byte	0x01
	.zero		1


	//----- nvinfo : EIATTR_MERCURY_ISA_VERSION
	.align		4
        /*0024*/ 	.byte	0x03, 0x5f
        /*0026*/ 	.short	0x0101


	//----- nvinfo : EIATTR_COOP_GROUP_MASK_REGIDS
	.align		4
        /*0028*/ 	.byte	0x04, 0x29
        /*002a*/ 	.short	(.L_1878 - .L_1877)


	//   ....[0]....
.L_1877:
        /*002c*/ 	.word	0xffffffff


	//   ....[1]....
        /*0030*/ 	.word	0xffffffff


	//   ....[2]....
        /*0034*/ 	.word	0xffffffff


	//   ....[3]....
        /*0038*/ 	.word	0xffffffff


	//   ....[4]....
        /*003c*/ 	.word	0xffffffff


	//   ....[5]....
        /*0040*/ 	.word	0xffffffff


	//   ....[6]....
        /*0044*/ 	.word	0xffffffff


	//   ....[7]....
        /*0048*/ 	.word	0xffffffff


	//   ....[8]....
        /*004c*/ 	.word	0xffffffff


	//   ....[9]....
        /*0050*/ 	.word	0xffffffff


	//   ....[10]....
        /*0054*/ 	.word	0xffffffff


	//   ....[11]....
        /*0058*/ 	.word	0xffffffff


	//   ....[12]....
        /*005c*/ 	.word	0xffffffff


	//   ....[13]....
        /*0060*/ 	.word	0xffffffff


	//   ....[14]....
        /*0064*/ 	.word	0xffffffff


	//   ....[15]....
        /*0068*/ 	.word	0xffffffff


	//----- nvinfo : EIATTR_COOP_GROUP_INSTR_OFFSETS
	.align		4
.L_1878:
        /*006c*/ 	.byte	0x04, 0x28
        /*006e*/ 	.short	(.L_1880 - .L_1879)


	//   ....[0]....
.L_1879:
        /*0070*/ 	.word	0x0000fae0


	//   ....[1]....
        /*0074*/ 	.word	0x0000fb20


	//   ....[2]....
        /*0078*/ 	.word	0x0000fb40


	//   ....[3]....
        /*007c*/ 	.word	0x0000fb60


	//   ....[4]....
        /*0080*/ 	.word	0x000146d0


	//   ....[5]....
        /*0084*/ 	.word	0x000146e0


	//   ....[6]....
        /*0088*/ 	.word	0x00014710


	//   ....[7]....
        /*008c*/ 	.word	0x00014720


	//   ....[8]....
        /*0090*/ 	.word	0x00018ce0


	//   ....[9]....
        /*0094*/ 	.word	0x00018cf0


	//   ....[10]....
        /*0098*/ 	.word	0x00018d20


	//   ....[11]....
        /*009c*/ 	.word	0x00018d30


	//   ....[12]....
        /*00a0*/ 	.word	0x0001a410


	//   ....[13]....
        /*00a4*/ 	.word	0x0001a450


	//   ....[14]....
        /*00a8*/ 	.word	0x0001a4d0


	//   ....[15]....
        /*00ac*/ 	.word	0x0001a4e0


	//----- nvinfo : EIATTR_EXIT_INSTR_OFFSETS
	.align		4
.L_1880:
        /*00b0*/ 	.byte	0x04, 0x1c
        /*00b2*/ 	.short	(.L_1882 - .L_1881)


	//   ....[0]....
.L_1881:
        /*00b4*/ 	.word	0x00000330


	//   ....[1]....
        /*00b8*/ 	.word	0x00000ca0


	//   ....[2]....
        /*00bc*/ 	.word	0x00000cd0


	//   ....[3]....
        /*00c0*/ 	.word	0x0001b400


	//   ....[4]....
        /*00c4*/ 	.word	0x0001b4c0


	//----- nvinfo : EIATTR_CRS_STACK_SIZE
	.align		4
.L_1882:
        /*00c8*/ 	.byte	0x04, 0x1e
        /*00ca*/ 	.short	(.L_1884 - .L_1883)
.L_1883:
        /*00cc*/ 	.word	0x00000000


	//----- nvinfo : EIATTR_CBANK_PARAM_SIZE
	.align		4
.L_1884:
        /*00d0*/ 	.byte	0x03, 0x19
        /*00d2*/ 	.short	0x01d0


	//----- nvinfo : EIATTR_PARAM_CBANK
	.align		4
        /*00d4*/ 	.byte	0x04, 0x0a
        /*00d6*/ 	.short	(.L_1886 - .L_1885)
	.align		4
.L_1885:
        /*00d8*/ 	.word	index@(.nv.constant0._ZN5flash24flash_fwd_splitkv_kernelI23Flash_fwd_kernel_traitsILi64ELi64ELi128ELi4ELb0ELb0EN7cutlass10bfloat16_tE19Flash_kernel_traitsILi64ELi64ELi128ELi4ES3_EELb1ELb0ELb1ELb0ELb0ELb1ELb0ELb1EEEvNS_16Flash_fwd_paramsE)
        /*00dc*/ 	.short	0x0210
        /*00de*/ 	.short	0x01d0


	//----- nvinfo : EIATTR_SW_WAR
	.align		4
.L_1886:
        /*00e0*/ 	.byte	0x04, 0x36
        /*00e2*/ 	.short	(.L_1888 - .L_1887)
.L_1887:
        /*00e4*/ 	.word	0x00000008
.L_1888:


//--------------------- .nv.info._ZN5flash24flash_fwd_splitkv_kernelI23Flash_fwd_kernel_traitsILi64ELi64ELi128ELi4ELb0ELb0EN7cutlass10bfloat16_tE19Flash_kernel_traitsILi64ELi64ELi128ELi4ES3_EELb1ELb0ELb0ELb0ELb1ELb0ELb1ELb0EEEvNS_16Flash_fwd_paramsE --------------------------
	.section	.nv.info._ZN5flash24flash_fwd_splitkv_kernelI23Flash_fwd_kernel_traitsILi64ELi64ELi128ELi4ELb0ELb0EN7cutlass10bfloat16_tE19Flash_kernel_traitsILi64ELi64ELi128ELi4ES3_EELb1ELb0ELb0ELb0ELb1ELb0ELb1ELb0EEEvNS_16Flash_fwd_paramsE,"",@"SHT_CUDA_INFO"
	.sectionflags	@""
	.align	4


	//----- nvinfo : EIATTR_CUDA_API_VERSION
	.align		4
        /*0000*/ 	.byte	0x04, 0x37
        /*0002*/ 	.short	(.L_1890 - .L_1889)
.L_1889:
        /*0004*/ 	.word	0x00000082


	//----- nvinfo : EIATTR_KPARAM_INFO
	.align		4
.L_1890:
        /*0008*/ 	.byte	0x04, 0x17
        /*000a*/ 	.short	(.L_1892 - .L_1891)
.L_1891:
        /*000c*/ 	.word	0x00000000
        /*0010*/ 	.short	0x0000
        /*0012*/ 	.short	0x0000
        /*0014*/ 	.byte	0x00, 0xf0, 0x41, 0x07


	//----- nvinfo : EIATTR_SPARSE_MMA_MASK
	.align		4
.L_1892:
        /*0018*/ 	.byte	0x03, 0x50
        /*001a*/ 	.short	0x0000


	//----- nvinfo : EIATTR_MAXREG_COUNT
	.align		4
        /*001c*/ 	.byte	0x03, 0x1b
        /*001e*/ 	.short	0x00ff


	//----- nvinfo : EIATTR_NUM_BARRIERS
	.align		4
        /*0020*/ 	.byte	0x02, 0x4c
        /*0022*/ 	.byte	0x01
	.zero		1


	//----- nvinfo : EIATTR_MERCURY_ISA_VERSION
	.align		4
        /*0024*/ 	.byte	0x03, 0x5f
        /*0026*/ 	.short	0x0101


	//----- nvinfo : EIATTR_COOP_GROUP_MASK_REGIDS
	.align		4
        /*0028*/ 	.byte	0x04, 0x29
        /*002a*/ 	.short	(.L_1894 - .L_1893)


	//   ....[0]....
.L_1893:
        /*002c*/ 	.word	0xffffffff


	//   ....[1]....
        /*0030*/ 	.word	0xffffffff


	//   ....[2]....
        /*0034*/ 	.word	0xffffffff


	//   ....[3]....
        /*0038*/ 	.word	0xffffffff


	//   ....[4]....
        /*003c*/ 	.word	0xffffffff


	//   ....[5]....
        /*0040*/ 	.word	0xffffffff


	//   ....[6]....
        /*0044*/ 	.word	0xffffffff


	//   ....[7]....
        /*0048*/ 	.word	0xffffffff


	//   ....[8]....
        /*004c*/ 	.word	0xffffffff


	//   ....[9]....
        /*0050*/ 	.word	0xffffffff


	//   ....[10]....
        /*0054*/ 	.word	0xffffffff


	//   ....[11]....
        /*0058*/ 	.word	0xffffffff


	//   ....[12]....
        /*005c*/ 	.word	0xffffffff


	//   ....[13]....
        /*0060*/ 	.word	0xffffffff


	//   ....[14]....
        /*0064*/ 	.word	0xffffffff


	//   ....[15]....
        /*0068*/ 	.word	0xffffffff


	//----- nvinfo : EIATTR_COOP_GROUP_INSTR_OFFSETS
	.align		4
.L_1894:
        /*006c*/ 	.byte	0x04, 0x28
        /*006e*/ 	.short	(.L_1896 - .L_1895)


	//   ....[0]....
.L_1895:
        /*0070*/ 	.word	0x00004a10


	//   ....[1]....
        /*0074*/ 	.word	0x00004ae0


	//   ....[2]....
        /*0078*/ 	.word	0x00004af0


	//   ....[3]....
        /*007c*/ 	.word	0x00004b20


	//   ....[4]....
        /*0080*/ 	.word	0x00007fd0


	//   ....[5]....
        /*0084*/ 	.word	0x00008020


	//   ....[6]....
        /*0088*/ 	.word	0x00008040


	//   ....[7]....
        /*008c*/ 	.word	0x00008060


	//   ....[8]....
        /*0090*/ 	.word	0x0000aed0


	//   ....[9]....
        /*0094*/ 	.word	0x0000aef0


	//   ....[10]....
        /*0098*/ 	.word	0x0000af30


	//   ....[11]....
        /*009c*/ 	.word	0x0000af40


	//   ....[12]....
        /*00a0*/ 	.word	0x0000c650


	//   ....[13]....
        /*00a4*/ 	.word	0x0000c690


	//   ....[14]....
        /*00a8*/ 	.word	0x0000c720


	//   ....[15]....
        /*00ac*/ 	.word	0x0000c730


	//----- nvinfo : EIATTR_EXIT_INSTR_OFFSETS
	.align		4
.L_1896:
        /*00b0*/ 	.byte	0x04, 0x1c
        /*00b2*/ 	.short	(.L_1898 - .L_1897)


	//   ....[0]....
.L_1897:
        /*00b4*/ 	.word	0x00000440


	//   ....[1]....
        /*00b8*/ 	.word	0x00000c30


	//   ....[2]....
        /*00bc*/ 	.word	0x00000c60


	//   ....[3]....
        /*00c0*/ 	.word	0x0000d2e0


	//   ....[4]....
        /*00c4*/ 	.word	0x0000d300


	//----- nvinfo : EIATTR_CRS_STACK_SIZE
	.align		4
.L_1898:
        /*00c8*/ 	.byte	0x04, 0x1e
        /*00ca*/ 	.short	(.L_1900 - .L_1899)
.L_1899:
        /*00cc*/ 	.word	0x00000000


	//----- nvinfo : EIATTR_CBANK_PARAM_SIZE
	.align		4
.L_1900:
        /*00d0*/ 	.byte	0x03, 0x19
        /*00d2*/ 	.short	0x01d0


	//----- nvinfo : EIATTR_PARAM_CBANK
	.align		4
        /*00d4*/ 	.byte	0x04, 0x0a
        /*00d6*/ 	.short	(.L_1902 - .L_1901)
	.align		4
.L_1901:
        /*00d8*/ 	.word	index@(.nv.constant0._ZN5flash24flash_fwd_splitkv_kernelI23Flash_fwd_kernel_traitsILi64ELi64ELi128ELi4ELb0ELb0EN7cutlass10bfloat16_tE19Flash_kernel_traitsILi64ELi64ELi128ELi4ES3_EELb1ELb0ELb0ELb0ELb1ELb0ELb1ELb0EEEvNS_16Flash_fwd_paramsE)
        /*00dc*/ 	.short	0x0210
        /*00de*/ 	.short	0x01d0


	//----- nvinfo : EIATTR_SW_WAR
	.align		4
.L_1902:
        /*00e0*/ 	.byte	0x04, 0x36
        /*00e2*/ 	.short	(.L_1904 - .L_1903)
.L_1903:
        /*00e4*/ 	.word	0x00000008
.L_1904:


//--------------------- .nv.info._ZN5flash24flash_fwd_splitkv_kernelI23Flash_fwd_kernel_traitsILi64ELi64ELi128ELi4ELb0ELb0EN7cutlass10bfloat16_tE19Flash_kernel_traitsILi64ELi64ELi128ELi4ES3_EELb1ELb0ELb0ELb0ELb1ELb1ELb1ELb0EEEvNS_16Flash_fwd_paramsE --------------------------
	.section	.nv.info._ZN5flash24flash_fwd_splitkv_kernelI23Flash_fwd_kernel_traitsILi64ELi64ELi128ELi4ELb0ELb0EN7cutlass10bfloat16_tE19Flash_kernel_traitsILi64ELi64ELi128ELi4ES3_EELb1ELb0ELb0ELb0ELb1ELb1ELb1ELb0EEEvNS_16Flash_fwd_paramsE,"",@"SHT_CUDA_INFO"
	.sectionflags	@""
	.align	4


	//----- nvinfo : EIATTR_CUDA_API_VERSION
	.align		4
        /*0000*/ 	.byte	0x04, 0x37
        /*0002*/ 	.short	(.L_1906 - .L_1905)
.L_1905:
        /*0004*/ 	.word	0x00000082


	//----- nvinfo : EIATTR_KPARAM_INFO
	.align		4
.L_1906:
        /*0008*/ 	.byte	0x04, 0x17
        /*000a*/ 	.short	(.L_1908 - .L_1907)
.L_1907:
        /*000c*/ 	.word	0x00000000
        /*0010*/ 	.short	0x0000
        /*0012*/ 	.short	0x0000
        /*0014*/ 	.byte	0x00, 0xf0, 0x41, 0x07


	//----- nvinfo : EIATTR_SPARSE_MMA_MASK
	.align		4
.L_1908:
        /*0018*/ 	.byte	0x03, 0x50
        /*001a*/ 	.short	0x0000


	//----- nvinfo : EIATTR_MAXREG_COUNT
	.align		4
        /*001c*/ 	.byte	0x03, 0x1b
        /*001e*/ 	.short	0x00ff


	//----- nvinfo : EIATTR_NUM_BARRIERS
	.align		4
        /*0020*/ 	.byte	0x02, 0x4c
        /*0022*/ 	.byte	0x01
	.zero		1


	//----- nvinfo : EIATTR_MERCURY_ISA_VERSION
	.align		4
        /*0024*/ 	.byte	0x03, 0x5f
        /*0026*/ 	.short	0x0101


	//----- nvinfo : EIATTR_COOP_GROUP_MASK_REGIDS
	.align		4
        /*0028*/ 	.byte	0x04, 0x29
        /*002a*/ 	.short	(.L_1910 - .L_1909)


	//   ....[0]....
.L_1909:
        /*002c*/ 	.word	0xffffffff


	//   ....[1]....
        /*0030*/ 	.word	0xffffffff


	//   ....[2]....
        /*0034*/ 	.word	0xffffffff


	//   ....[3]....
        /*0038*/ 	.word	0xffffffff


	//   ....[4]....
        /*003c*/ 	.word	0xffffffff


	//   ....[5]....
        /*0040*/ 	.word	0xffffffff


	//   ....[6]....
        /*0044*/ 	.word	0xffffffff


	//   ....[7]....
        /*0048*/ 	.word	0xffffffff


	//   ....[8]....
        /*004c*/ 	.word	0xffffffff


	//   ....[9]....
        /*0050*/ 	.word	0xffffffff


	//   ....[10]....
        /*0054*/ 	.word	0xffffffff


	//   ....[11]....
        /*0058*/ 	.word	0xffffffff


	//   ....[12]....
        /*005c*/ 	.word	0xffffffff


	//   ....[13]....
        /*0060*/ 	.word	0xffffffff


	//   ....[14]....
        /*0064*/ 	.word	0xffffffff


	//   ....[15]....
        /*0068*/ 	.word	0xffffffff


	//----- nvinfo : EIATTR_COOP_GROUP_INSTR_OFFSETS
	.align		4
.L_1910:
        /*006c*/ 	.byte	0x04, 0x28
        /*006e*/ 	.short	(.L_1912 - .L_1911)


	//   ....[0]....
.L_1911:
        /*0070*/ 	.word	0x000051d0


	//   ....[1]....
        /*0074*/ 	.word	0x00005300


	//   ....[2]....
        /*0078*/ 	.word	0x00005310


	//   ....[3]....
        /*007c*/ 	.word	0x00005360


	//   ....[4]....
        /*0080*/ 	.word	0x00008ff0


	//   ....[5]....
        /*0084*/ 	.word	0x00009040


	//   ....[6]....
        /*0088*/ 	.word	0x00009060


	//   ....[7]....
        /*008c*/ 	.word	0x00009080


	//   ....[8]....
        /*0090*/ 	.word	0x0000c760


	//   ....[9]....
        /*0094*/ 	.word	0x0000c780


	//   ....[10]....
        /*0098*/ 	.word	0x0000c7b0


	//   ....[11]....
        /*009c*/ 	.word	0x0000c7c0


	//   ....[12]....
        /*00a0*/ 	.word	0x0000de80


	//   ....[13]....
        /*00a4*/ 	.word	0x0000dec0


	//   ....[14]....
        /*00a8*/ 	.word	0x0000df50


	//   ....[15]....
        /*00ac*/ 	.word	0x0000df60


	//----- nvinfo : EIATTR_EXIT_INSTR_OFFSETS
	.align		4
.L_1912:
        /*00b0*/ 	.byte	0x04, 0x1c
        /*00b2*/ 	.short	(.L_1914 - .L_1913)


	//   ....[0]....
.L_1913:
        /*00b4*/ 	.word	0x00000440


	//   ....[1]....
        /*00b8*/ 	.word	0x00000c30


	//   ....[2]....
        /*00bc*/ 	.word	0x00000c60


	//   ....[3]....
        /*00c0*/ 	.word	0x0000eb10


	//   ....[4]....
        /*00c4*/ 	.word	0x0000eb30


	//----- nvinfo : EIATTR_CRS_STACK_SIZE
	.align		4
.L_1914:
        /*00c8*/ 	.byte	0x04, 0x1e
        /*00ca*/ 	.short	(.L_1916 - .L_1915)
.L_1915:
        /*00cc*/ 	.word	0x00000000


	//----- nvinfo : EIATTR_CBANK_PARAM_SIZE
	.align		4
.L_1916:
        /*00d0*/ 	.byte	0x03, 0x19
        /*00d2*/ 	.short	0x01d0


	//----- nvinfo : EIATTR_PARAM_CBANK
	.align		4
        /*00d4*/ 	.byte	0x04, 0x0a
        /*00d6*/ 	.short	(.L_1918 - .L_1917)
	.align		4
.L_1917:
        /*00d8*/ 	.word	index@(.nv.constant0._ZN5flash24flash_fwd_splitkv_kernelI23Flash_fwd_kernel_traitsILi64ELi64ELi128ELi4ELb0ELb0EN7cutlass10bfloat16_tE19Flash_kernel_traitsILi64ELi64ELi128ELi4ES3_EELb1ELb0ELb0ELb0ELb1ELb1ELb1ELb0EEEvNS_16Flash_fwd_paramsE)
        /*00dc*/ 	.short	0x0210
        /*00de*/ 	.short	0x01d0


	//----- nvinfo : EIATTR_SW_WAR
	.align		4
.L_1918:
        /*00e0*/ 	.byte	0x04, 0x36
        /*00e2*/ 	.short	(.L_1920 - .L_1919)
.L_1919:
        /*00e4*/ 	.word	0x00000008
.L_1920:


//--------------------- .nv.info._ZN5flash24flash_fwd_splitkv_kernelI23Flash_fwd_kernel_traitsILi64ELi64ELi128ELi4ELb0ELb0EN7cutlass10bfloat16_tE19Flash_kernel_traitsILi64ELi64ELi128ELi4ES3_EELb1ELb0ELb1ELb0ELb0ELb0ELb1ELb0EEEvNS_16Flash_fwd_paramsE --------------------------
	.section	.nv.info._ZN5flash24flash_fwd_splitkv_kernelI23Flash_fwd_kernel_traitsILi64ELi64ELi128ELi4ELb0ELb0EN7cutlass10bfloat16_tE19Flash_kernel_traitsILi64ELi64ELi128ELi4ES3_EELb1ELb0ELb1ELb0ELb0ELb0ELb1ELb0EEEvNS_16Flash_fwd_paramsE,"",@"SHT_CUDA_INFO"
	.sectionflags	@""
	.align	4


	//----- nvinfo : EIATTR_CUDA_API_VERSION
	.align		4
        /*0000*/ 	.byte	0x04, 0x37
        /*0002*/ 	.short	(.L_1922 - .L_1921)
.L_1921:
        /*0004*/ 	.word	0x00000082


	//----- nvinfo : EIATTR_KPARAM_INFO
	.align		4
.L_1922:
        /*0008*/ 	.byte	0x04, 0x17
        /*000a*/ 	.short	(.L_1924 - .L_1923)
.L_1923:
        /*000c*/ 	.word	0x00000000
        /*0010*/ 	.short	0x0000
        /*0012*/ 	.short	0x0000
        /*0014*/ 	.byte	0x00, 0xf0, 0x41, 0x07


	//----- nvinfo : EIATTR_SPARSE_MMA_MASK
	.align		4
.L_1924:
        /*0018*/ 	.byte	0x03, 0x50
        /*001a*/ 	.short	0x0000


	//----- nvinfo : EIATTR_MAXREG_COUNT
	.align		4
        /*001c*/ 	.byte	0x03, 0x1b
        /*001e*/ 	.short	0x00ff


	//----- nvinfo : EIATTR_NUM_BARRIERS
	.align		4
        /*0020*/ 	.byte	0x02, 0x4c
        /*0022*/ 	.byte	0x01
	.zero		1


	//----- nvinfo : EIATTR_MERCURY_ISA_VERSION
	.align		4
        /*0024*/ 	.byte	0x03, 0x5f
        /*0026*/ 	.short	0x0101


	//----- nvinfo : EIATTR_COOP_GROUP_MASK_REGIDS
	.align		4
        /*0028*/ 	.byte	0x04, 0x29
        /*002a*/ 	.short	(.L_1926 - .L_1925)


	//   ....[0]....
.L_1925:
        /*002c*/ 	.word	0xffffffff


	//   ....[1]....
        /*0030*/ 	.word	0xffffffff


	//   ....[2]....
        /*0034*/ 	.word	0xffffffff


	//   ....[3]....
        /*0038*/ 	.word	0xffffffff


	//   ....[4]....
        /*003c*/ 	.word	0xffffffff


	//   ....[5]....
        /*0040*/ 	.word	0xffffffff


	//   ....[6]....
        /*0044*/ 	.word	0xffffffff


	//   ....[7]....
        /*0048*/ 	.word	0xffffffff


	//   ....[8]....
        /*004c*/ 	.word	0xffffffff


	//   ....[9]....
        /*0050*/ 	.word	0xffffffff


	//   ....[10]....
        /*0054*/ 	.word	0xffffffff


	//   ....[11]....
        /*0058*/ 	.word	0xffffffff


	//   ....[12]....
        /*005c*/ 	.word	0xffffffff


	//   ....[13]....
        /*0060*/ 	.word	0xffffffff


	//   ....[14]....
        /*0064*/ 	.word	0xffffffff


	//   ....[15]....
        /*0068*/ 	.word	0xffffffff


	//----- nvinfo : EIATTR_COOP_GROUP_INSTR_OFFSETS
	.align		4
.L_1926:
        /*006c*/ 	.byte	0x04, 0x28
        /*006e*/ 	.short	(.L_1928 - .L_1927)


	//   ....[0]....
.L_1927:
        /*0070*/ 	.word	0x00005e20


	//   ....[1]....
        /*0074*/ 	.word	0x00005e40


	//   ....[2]....
        /*0078*/ 	.word	0x00005ed0


	//   ....[3]....
        /*007c*/ 	.word	0x00005ee0


	//   ....[4]....
        /*0080*/ 	.word	0x0000a160


	//   ....[5]....
        /*0084*/ 	.word	0x0000a170


	//   ....[6]....
        /*0088*/ 	.word	0x0000a1a0


	//   ....[7]....
        /*008c*/ 	.word	0x0000a1b0


	//   ....[8]....
        /*0090*/ 	.word	0x0000df60


	//   ....[9]....
        /*0094*/ 	.word	0x0000df70


	//   ....[10]....
        /*0098*/ 	.word	0x0000dfa0


	//   ....[11]....
        /*009c*/ 	.word	0x0000dfb0


	//   ....[12]....
        /*00a0*/ 	.word	0x0000f6d0


	//   ....[13]....
        /*00a4*/ 	.word	0x0000f710


	//   ....[14]....
        /*00a8*/ 	.word	0x0000f7a0


	//   ....[15]....
        /*00ac*/ 	.word	0x0000f7b0


	//----- nvinfo : EIATTR_EXIT_INSTR_OFFSETS
	.align		4
.L_1928:
        /*00b0*/ 	.byte	0x04, 0x1c
        /*00b2*/ 	.short	(.L_1930 - .L_1929)


	//   ....[0]....
.L_1929:
        /*00b4*/ 	.word	0x00000450


	//   ....[1]....
        /*00b8*/ 	.word	0x00000cc0


	//   ....[2]....
        /*00bc*/ 	.word	0x00000cf0


	//   ....[3]....
        /*00c0*/ 	.word	0x00010390


	//   ....[4]....
        /*00c4*/ 	.word	0x000103b0


	//----- nvinfo : EIATTR_CRS_STACK_SIZE
	.align		4
.L_1930:
        /*00c8*/ 	.byte	0x04, 0x1e
        /*00ca*/ 	.short	(.L_1932 - .L_1931)
.L_1931:
        /*00cc*/ 	.word	0x00000000


	//----- nvinfo : EIATTR_CBANK_PARAM_SIZE
	.align		4
.L_1932:
        /*00d0*/ 	.byte	0x03, 0x19
        /*00d2*/ 	.short	0x01d0


	//----- nvinfo : EIATTR_PARAM_CBANK
	.align		4
        /*00d4*/ 	.byte	0x04, 0x0a
        /*00d6*/ 	.short	(.L_1934 - .L_1933)
	.align		4
.L_1933:
        /*00d8*/ 	.word	index@(.nv.constant0._ZN5flash24flash_fwd_splitkv_kernelI23Flash_fwd_kernel_traitsILi64ELi64ELi128ELi4ELb0ELb0EN7cutlass10bfloat16_tE19Flash_kernel_traitsILi64ELi64ELi128ELi4ES3_EELb1ELb0ELb1ELb0ELb0ELb0ELb1ELb0EEEvNS_16Flash_fwd_paramsE)
        /*00dc*/ 	.short	0x0210
        /*00de*/ 	.short	0x01d0


	//----- nvinfo : EIATTR_SW_WAR
	.align		4
.L_1934:
        /*00e0*/ 	.byte	0x04, 0x36
        /*00e2*/ 	.short	(.L_1936 - .L_1935)
.L_1935:
        /*00e4*/ 	.word	0x00000008
.L_1936:


//--------------------- .nv.info._ZN5flash24flash_fwd_splitkv_kernelI23Flash_fwd_kernel_traitsILi64ELi64ELi128ELi4ELb0ELb0EN7cutlass10bfloat16_tE19Flash_kernel_traitsILi64ELi64ELi128ELi4ES3_EELb1ELb0ELb1ELb0ELb0ELb1ELb1ELb0EEEvNS_16Flash_fwd_paramsE --------------------------
	.section	.nv.info._ZN5flash24flash_fwd_splitkv_kernelI23Flash_fwd_kernel_traitsILi64ELi64ELi128ELi4ELb0ELb0EN7cutlass10bfloat16_tE19Flash_kernel_traitsILi64ELi64ELi128ELi4ES3_EELb1ELb0ELb1ELb0ELb0ELb1ELb1ELb0EEEvNS_16Flash_fwd_paramsE,"",@"SHT_CUDA_INFO"
	.sectionflags	@""
	.align	4


	//----- nvinfo : EIATTR_CUDA_API_VERSION
	.align		4
        /*0000*/ 	.byte	0x04, 0x37
        /*0002*/ 	.short	(.L_1938 - .L_1937)
.L_1937:
        /*0004*/ 	.word	0x00000082


	//----- nvinfo : EIATTR_KPARAM_INFO
	.align		4
.L_1938:
        /*0008*/ 	.byte	0x04, 0x17
        /*000a*/ 	.short	(.L_1940 - .L_1939)
.L_1939:
        /*000c*/ 	.word	0x00000000
        /*0010*/ 	.short	0x0000
        /*0012*/ 	.short	0x0000
        /*0014*/ 	.byte	0x00, 0xf0, 0x41, 0x07


	//----- nvinfo : EIATTR_SPARSE_MMA_MASK
	.align		4
.L_1940:
        /*0018*/ 	.byte	0x03, 0x50
        /*001a*/ 	.short	0x0000


	//----- nvinfo : EIATTR_MAXREG_COUNT
	.align		4
        /*001c*/ 	.byte	0x03, 0x1b
        /*001e*/ 	.short	0x00ff


	//----- nvinfo : EIATTR_NUM_BARRIERS
	.align		4
        /*0020*/ 	.byte	0x02, 0x4c
        /*0022*/ 	.byte	0x01
	.zero		1


	//----- nvinfo : EIATTR_MERCURY_ISA_VERSION
	.align		4
        /*0024*/ 	.byte	0x03, 0x5f
        /*0026*/ 	.short	0x0101


	//----- nvinfo : EIATTR_COOP_GROUP_MASK_REGIDS
	.align		4
        /*0028*/ 	.byte	0x04, 0x29
        /*002a*/ 	.short	(.L_1942 - .L_1941)


	//   ....[0]....
.L_1941:
        /*002c*/ 	.word	0xffffffff


	//   ....[1]....
        /*0030*/ 	.word	0xffffffff


	//   ....[2]....
        /*0034*/ 	.word	0xffffffff


	//   ....[3]....
        /*0038*/ 	.word	0xffffffff


	//   ....[4]....
        /*003c*/ 	.word	0xffffffff


	//   ....[5]....
        /*0040*/ 	.word	0xffffffff


	//   ....[6]....
        /*0044*/ 	.word	0xffffffff


	//   ....[7]....
        /*0048*/ 	.word	0xffffffff


	//   ....[8]....
        /*004c*/ 	.word	0xffffffff


	//   ....[9]....
        /*0050*/ 	.word	0xffffffff


	//   ....[10]....
        /*0054*/ 	.word	0xffffffff


	//   ....[11]....
        /*0058*/ 	.word	0xffffffff


	//   ....[12]....
        /*005c*/ 	.word	0xffffffff


	//   ....[13]....
        /*0060*/ 	.word	0xffffffff


	//   ....[14]....
        /*0064*/ 	.word	0xffffffff


	//   ....[15]....
        /*0068*/ 	.word	0xffffffff


	//----- nvinfo : EIATTR_COOP_GROUP_INSTR_OFFSETS
	.align		4
.L_1942:
        /*006c*/ 	.byte	0x04, 0x28
        /*006e*/ 	.short	(.L_1944 - .L_1943)


	//   ....[0]....
.L_1943:
        /*0070*/ 	.word	0x00006630


	//   ....[1]....
        /*0074*/ 	.word	0x00006650


	//   ....[2]....
        /*0078*/ 	.word	0x000066c0


	//   ....[3]....
        /*007c*/ 	.word	0x000066d0


	//   ....[4]....
        /*0080*/ 	.word	0x0000b170


	//   ....[5]....
        /*0084*/ 	.word	0x0000b180


	//   ....[6]....
        /*0088*/ 	.word	0x0000b1b0


	//   ....[7]....
        /*008c*/ 	.word	0x0000b1c0


	//   ....[8]....
        /*0090*/ 	.word	0x0000f730


	//   ....[9]....
        /*0094*/ 	.word	0x0000f740


	//   ....[10]....
        /*0098*/ 	.word	0x0000f770


	//   ....[11]....
        /*009c*/ 	.word	0x0000f780


	//   ....[12]....
        /*00a0*/ 	.word	0x00010e50


	//   ....[13]....
        /*00a4*/ 	.word	0x00010e90


	//   ....[14]....
        /*00a8*/ 	.word	0x00010f10


	//   ....[15]....
        /*00ac*/ 	.word	0x00010f20


	//----- nvinfo : EIATTR_EXIT_INSTR_OFFSETS
	.align		4
.L_1944:
        /*00b0*/ 	.byte	0x04, 0x1c
        /*00b2*/ 	.short	(.L_1946 - .L_1945)


	//   ....[0]....
.L_1945:
        /*00b4*/ 	.word	0x00000450


	//   ....[1]....
        /*00b8*/ 	.word	0x00000cc0


	//   ....[2]....
        /*00bc*/ 	.word	0x00000cf0


	//   ....[3]....
        /*00c0*/ 	.word	0x00011b10


	//   ....[4]....
        /*00c4*/ 	.word	0x00011b30


	//----- nvinfo : EIATTR_CRS_STACK_SIZE
	.align		4
.L_1946:
        /*00c8*/ 	.byte	0x04, 0x1e
        /*00ca*/ 	.short	(.L_1948 - .L_1947)
.L_1947:
        /*00cc*/ 	.word	0x00000000


	//----- nvinfo : EIATTR_CBANK_PARAM_SIZE
	.align		4
.L_1948:
        /*00d0*/ 	.byte	0x03, 0x19
        /*00d2*/ 	.short	0x01d0


	//----- nvinfo : EIATTR_PARAM_CBANK
	.align		4
        /*00d4*/ 	.byte	0x04, 0x0a
        /*00d6*/ 	.short	(.L_1950 - .L_1949)
	.align		4
.L_1949:
        /*00d8*/ 	.word	index@(.nv.constant0._ZN5flash24flash_fwd_splitkv_kernelI23Flash_fwd_kernel_traitsILi64ELi64ELi128ELi4ELb0ELb0EN7cutlass10bfloat16_tE19Flash_kernel_traitsILi64ELi64ELi128ELi4ES3_EELb1ELb0ELb1ELb0ELb0ELb1ELb1ELb0EEEvNS_16Flash_fwd_paramsE)
        /*00dc*/ 	.short	0x0210
        /*00de*/ 	.short	0x01d0


	//----- nvinfo : EIATTR_SW_WAR
	.align		4
.L_1950:
        /*00e0*/ 	.byte	0x04, 0x36
        /*00e2*/ 	.short	(.L_1952 - .L_1951)
.L_1951:
        /*00e4*/ 	.word	0x00000008
.L_1952:


//--------------------- .nv.info._ZN5flash24flash_fwd_splitkv_kernelI23Flash_fwd_kernel_traitsILi64ELi64ELi128ELi4ELb0ELb0EN7cutlass10bfloat16_tE19Flash_kernel_traitsILi64ELi64ELi128ELi4ES3_EELb1ELb0ELb0ELb0ELb1ELb0ELb1ELb1EEEvNS_16Flash_fwd_paramsE --------------------------
	.section	.nv.info._ZN5flash24flash_fwd_splitkv_kernelI23Flash_fwd_kernel_traitsILi64ELi64ELi128ELi4ELb0ELb0EN7cutlass10bfloat16_tE19Flash_kernel_traitsILi64ELi64ELi128ELi4ES3_EELb1ELb0ELb0ELb0ELb1ELb0ELb1ELb1EEEvNS_16Flash_fwd_paramsE,"",@"SHT_CUDA_INFO"
	.sectionflags	@""
	.align	4


	//----- nvinfo : EIATTR_CUDA_API_VERSION
	.align		4
        /*0000*/ 	.byte	0x04, 0x37
        /*0002*/ 	.short	(.L_1954 - .L_1953)
.L_1953:
        /*0004*/ 	.word	0x00000082


	//----- nvinfo : EIATTR_KPARAM_INFO
	.align		4
.L_1954:
        /*0008*/ 	.byte	0x04, 0x17
        /*000a*/ 	.short	(.L_1956 - .L_1955)
.L_1955:
        /*000c*/ 	.word	0x00000000
        /*0010*/ 	.short	0x0000
        /*0012*/ 	.short	0x0000
        /*0014*/ 	.byte	0x00, 0xf0, 0x41, 0x07


	//----- nvinfo : EIATTR_SPARSE_MMA_MASK
	.align		4
.L_1956:
        /*0018*/ 	.byte	0x03, 0x50
        /*001a*/ 	.short	0x0000


	//----- nvinfo : EIATTR_MAXREG_COUNT
	.align		4
        /*001c*/ 	.byte	0x03, 0x1b
        /*001e*/ 	.short	0x00ff


	//----- nvinfo : EIATTR_NUM_BARRIERS
	.align		4
        /*0020*/ 	.byte	0x02, 0x4c
        /*0022*/ 	.byte	0x01
	.zero		1


	//----- nvinfo : EIATTR_MERCURY_ISA_VERSION
	.align		4
        /*0024*/ 	.byte	0x03, 0x5f
        /*0026*/ 	.short	0x0101


	//----- nvinfo : EIATTR_COOP_GROUP_MASK_REGIDS
	.align		4
        /*0028*/ 	.byte	0x04, 0x29
        /*002a*/ 	.short	(.L_1958 - .L_1957)


	//   ....[0]....
.L_1957:
        /*002c*/ 	.word	0xffffffff


	//   ....[1]....
        /*0030*/ 	.word	0xffffffff


	//   ....[2]....
        /*0034*/ 	.word	0xffffffff


	//   ....[3]....
        /*0038*/ 	.word	0xffffffff


	//   ....[4]....
        /*003c*/ 	.word	0xffffffff


	//   ....[5]....
        /*0040*/ 	.word	0xffffffff


	//   ....[6]....
        /*0044*/ 	.word	0xffffffff


	//   ....[7]....
        /*0048*/ 	.word	0xffffffff


	//   ....[8]....
        /*004c*/ 	.word	0xffffffff


	//   ....[9]....
        /*0050*/ 	.word	0xffffffff


	//   ....[10]....
        /*0054*/ 	.word	0xffffffff


	//   ....[11]....
        /*0058*/ 	.word	0xffffffff


	//   ....[12]....
        /*005c*/ 	.word	0xffffffff


	//   ....[13]....
        /*0060*/ 	.word	0xffffffff


	//   ....[14]....
        /*0064*/ 	.word	0xffffffff


	//   ....[15]....
        /*0068*/ 	.word	0xffffffff


	//----- nvinfo : EIATTR_COOP_GROUP_INSTR_OFFSETS
	.align		4
.L_1958:
        /*006c*/ 	.byte	0x04, 0x28
        /*006e*/ 	.short	(.L_1960 - .L_1959)


	//   ....[0]....
.L_1959:
        /*0070*/ 	.word	0x0000da40


	//   ....[1]....
        /*0074*/ 	.word	0x0000da60


	//   ....[2]....
        /*0078*/ 	.word	0x0000db00


	//   ....[3]....
        /*007c*/ 	.word	0x0000db10


	//   ....[4]....
        /*0080*/ 	.word	0x000110b0


	//   ....[5]....
        /*0084*/ 	.word	0x00011100


	//   ....[6]....
        /*0088*/ 	.word	0x00011120


	//   ....[7]....
        /*008c*/ 	.word	0x00011140


	//   ....[8]....
        /*0090*/ 	.word	0x00013ff0


	//   ....[9]....
        /*0094*/ 	.word	0x00014010


	//   ....[10]....
        /*0098*/ 	.word	0x00014050


	//   ....[11]....
        /*009c*/ 	.word	0x00014060


	//   ....[12]....
        /*00a0*/ 	.word	0x00015770


	//   ....[13]....
        /*00a4*/ 	.word	0x000157b0


	//   ....[14]....
        /*00a8*/ 	.word	0x00015850


	//   ....[15]....
        /*00ac*/ 	.word	0x00015870


	//----- nvinfo : EIATTR_EXIT_INSTR_OFFSETS
	.align		4
.L_1960:
        /*00b0*/ 	.byte	0x04, 0x1c
        /*00b2*/ 	.short	(.L_1962 - .L_1961)


	//   ....[0]....
.L_1961:
        /*00b4*/ 	.word	0x00000440


	//   ....[1]....
        /*00b8*/ 	.word	0x00000c50


	//   ....[2]....
        /*00bc*/ 	.word	0x00000c80


	//   ....[3]....
        /*00c0*/ 	.word	0x00016400


	//   ....[4]....
        /*00c4*/ 	.word	0x00016420


	//----- nvinfo : EIATTR_CRS_STACK_SIZE
	.align		4
.L_1962:
        /*00c8*/ 	.byte	0x04, 0x1e
        /*00ca*/ 	.short	(.L_1964 - .L_1963)
.L_1963:
        /*00cc*/ 	.word	0x00000000


	//----- nvinfo : EIATTR_CBANK_PARAM_SIZE
	.align		4
.L_1964:
        /*00d0*/ 	.byte	0x03, 0x19
        /*00d2*/ 	.short	0x01d0


	//----- nvinfo : EIATTR_PARAM_CBANK
	.align		4
        /*00d4*/ 	.byte	0x04, 0x0a
        /*00d6*/ 	.short	(.L_1966 - .L_1965)
	.align		4
.L_1965:
        /*00d8*/ 	.word	index@(.nv.constant0._ZN5flash24flash_fwd_splitkv_kernelI23Flash_fwd_kernel_traitsILi64ELi64ELi128ELi4ELb0ELb0EN7cutlass10bfloat16_tE19Flash_kernel_traitsILi64ELi64ELi128ELi4ES3_EELb1ELb0ELb0ELb0ELb1ELb0ELb1ELb1EEEvNS_16Flash_fwd_paramsE)
        /*00dc*/ 	.short	0x0210
        /*00de*/ 	.short	0x01d0


	//----- nvinfo : EIATTR_SW_WAR
	.align		4
.L_1966:
        /*00e0*/ 	.byte	0x04, 0x36
        /*00e2*/ 	.short	(.L_1968 - .L_1967)
.L_1967:
        /*00e4*/ 	.word	0x00000008
.L_1968:


//--------------------- .nv.info._ZN5flash24flash_fwd_splitkv_kernelI23Flash_fwd_kernel_traitsILi64ELi64ELi128ELi4ELb0ELb0EN7cutlass10bfloat16_tE19Flash_kernel_traitsILi64ELi64ELi128ELi4ES3_EELb1ELb0ELb0ELb0ELb1ELb1ELb1ELb1EEEvNS_16Flash_fwd_paramsE --------------------------
	.section	.nv.info._ZN5flash24flash_fwd_splitkv_kernelI23Flash_fwd_kernel_traitsILi64ELi64ELi128ELi4ELb0ELb0EN7cutlass10bfloat16_tE19Flash_kernel_traitsILi64ELi64ELi128ELi4ES3_EELb1ELb0ELb0ELb0ELb1ELb1ELb1ELb1EEEvNS_16Flash_fwd_paramsE,"",@"SHT_CUDA_INFO"
	.sectionflags	@""
	.align	4


	//----- nvinfo : EIATTR_CUDA_API_VERSION
	.align		4
        /*0000*/ 	.byte	0x04, 0x37
        /*0002*/ 	.short	(.L_1970 - .L_1969)
.L_1969:
        /*0004*/ 	.word	0x00000082


	//----- nvinfo : EIATTR_KPARAM_INFO
	.align		4
.L_1970:
        /*0008*/ 	.byte	0x04, 0x17
        /*000a*/ 	.short	(.L_1972 - .L_1971)
.L_1971:
        /*000c*/ 	.word	0x00000000
        /*0010*/ 	.short	0x0000
        /*0012*/ 	.short	0x0000
        /*0014*/ 	.byte	0x00, 0xf0, 0x41, 0x07


	//----- nvinfo : EIATTR_SPARSE_MMA_MASK
	.align		4
.L_1972:
        /*0018*/ 	.byte	0x03, 0x50
        /*001a*/ 	.short	0x0000


	//----- nvinfo : EIATTR_MAXREG_COUNT
	.align		4
        /*001c*/ 	.byte	0x03, 0x1b
        /*001e*/ 	.short	0x00ff


	//----- nvinfo : EIATTR_NUM_BARRIERS
	.align		4
        /*0020*/ 	.byte	0x02, 0x4c
        /*0022*/ 	.byte	0x01
	.zero		1


	//----- nvinfo : EIATTR_MERCURY_ISA_VERSION
	.align		4
        /*0024*/ 	.byte	0x03, 0x5f
        /*0026*/ 	.short	0x0101


	//----- nvinfo : EIATTR_COOP_GROUP_MASK_REGIDS
	.align		4
        /*0028*/ 	.byte	0x04, 0x29
        /*002a*/ 	.short	(.L_1974 - .L_1973)


	//   ....[0]....
.L_1973:
        /*002c*/ 	.word	0xffffffff


	//   ....[1]....
        /*0030*/ 	.word	0xffffffff


	//   ....[2]....
        /*0034*/ 	.word	0xffffffff


	//   ....[3]....
        /*0038*/ 	.word	0xffffffff


	//   ....[4]....
        /*003c*/ 	.word	0xffffffff


	//   ....[5]....
        /*0040*/ 	.word	0xffffffff


	//   ....[6]....
        /*0044*/ 	.word	0xffffffff


	//   ....[7]....
        /*0048*/ 	.word	0xffffffff


	//   ....[8]....
        /*004c*/ 	.word	0xffffffff


	//   ....[9]....
        /*0050*/ 	.word	0xffffffff


	//   ....[10]....
        /*0054*/ 	.word	0xffffffff


	//   ....[11]....
        /*0058*/ 	.word	0xffffffff


	//   ....[12]....
        /*005c*/ 	.word	0xffffffff


	//   ....[13]....
        /*0060*/ 	.word	0xffffffff


	//   ....[14]....
        /*0064*/ 	.word	0xffffffff


	//   ....[15]....
        /*0068*/ 	.word	0xffffffff


	//----- nvinfo : EIATTR_COOP_GROUP_INSTR_OFFSETS
	.align		4
.L_1974:
        /*006c*/ 	.byte	0x04, 0x28
        /*006e*/ 	.short	(.L_1976 - .L_1975)


	//   ....[0]....
.L_1975:
        /*0070*/ 	.word	0x0000e1b0


	//   ....[1]....
        /*0074*/ 	.word	0x0000e1d0


	//   ....[2]....
        /*0078*/ 	.word	0x0000e250


	//   ....[3]....
        /*007c*/ 	.word	0x0000e260


	//   ....[4]....
        /*0080*/ 	.word	0x00011ff0


	//   ....[5]....
        /*0084*/ 	.word	0x00012030


	//   ....[6]....
        /*0088*/ 	.word	0x00012050


	//   ....[7]....
        /*008c*/ 	.word	0x00012070


	//   ....[8]....
        /*0090*/ 	.word	0x00015790


	//   ....[9]....
        /*0094*/ 	.word	0x000157a0


	//   ....[10]....
        /*0098*/ 	.word	0x000157d0


	//   ....[11]....
        /*009c*/ 	.word	0x000157e0


	//   ....[12]....
        /*00a0*/ 	.word	0x00016ea0


	//   ....[13]....
        /*00a4*/ 	.word	0x00016ee0


	//   ....[14]....
        /*00a8*/ 	.word	0x00016f70


	//   ....[15]....
        /*00ac*/ 	.word	0x00016f80


	//----- nvinfo : EIATTR_EXIT_INSTR_OFFSETS
	.align		4
.L_1976:
        /*00b0*/ 	.byte	0x04, 0x1c
        /*00b2*/ 	.short	(.L_1978 - .L_1977)


	//   ....[0]....
.L_1977:
        /*00b4*/ 	.word	0x00000440


	//   ....[1]....
        /*00b8*/ 	.word	0x00000c50


	//   ....[2]....
        /*00bc*/ 	.word	0x00000c80


	//   ....[3]....
        /*00c0*/ 	.word	0x00017b50


	//   ....[4]....
        /*00c4*/ 	.word	0x00017b70


	//----- nvinfo : EIATTR_CRS_STACK_SIZE
	.align		4
.L_1978:
        /*00c8*/ 	.byte	0x04, 0x1e
        /*00ca*/ 	.short	(.L_1980 - .L_1979)
.L_1979:
        /*00cc*/ 	.word	0x00000000


	//----- nvinfo : EIATTR_CBANK_PARAM_SIZE
	.align		4
.L_1980:
        /*00d0*/ 	.byte	0x03, 0x19
        /*00d2*/ 	.short	0x01d0


	//----- nvinfo : EIATTR_PARAM_CBANK
	.align		4
        /*00d4*/ 	.byte	0x04, 0x0a
        /*00d6*/ 	.short	(.L_1982 - .L_1981)
	.align		4
.L_1981:
        /*00d8*/ 	.word	index@(.nv.constant0._ZN5flash24flash_fwd_splitkv_kernelI23Flash_fwd_kernel_traitsILi64ELi64ELi128ELi4ELb0ELb0EN7cutlass10bfloat16_tE19Flash_kernel_traitsILi64ELi64ELi128ELi4ES3_EELb1ELb0ELb0ELb0ELb1ELb1ELb1ELb1EEEvNS_16Flash_fwd_paramsE)
        /*00dc*/ 	.short	0x0210
        /*00de*/ 	.short	0x01d0


	//----- nvinfo : EIATTR_SW_WAR
	.align		4
.L_1982:
        /*00e0*/ 	.byte	0x04, 0x36
        /*00e2*/ 	.short	(.L_1984 - .L_1983)
.L_1983:
        /*00e4*/ 	.word	0x00000008
.L_1984:


//--------------------- .nv.info._ZN5flash24flash_fwd_splitkv_kernelI23Flash_fwd_kernel_traitsILi64ELi64ELi128ELi4ELb0ELb0EN7cutlass10bfloat16_tE19Flash_kernel_traitsILi64ELi64ELi128ELi4ES3_EELb1ELb0ELb1ELb0ELb0ELb0ELb1ELb1EEEvNS_16Flash_fwd_paramsE --------------------------
	.section	.nv.info._ZN5flash24flash_fwd_splitkv_kernelI23Flash_fwd_kernel_traitsILi64ELi64ELi128ELi4ELb0ELb0EN7cutlass10bfloat16_tE19Flash_kernel_traitsILi64ELi64ELi128ELi4ES3_EELb1ELb0ELb1ELb0ELb0ELb0ELb1ELb1EEEvNS_16Flash_fwd_paramsE,"",@"SHT_CUDA_INFO"
	.sectionflags	@""
	.align	4


	//----- nvinfo : EIATTR_CUDA_API_VERSION
	.align		4
        /*0000*/ 	.byte	0x04, 0x37
        /*0002*/ 	.short	(.L_1986 - .L_1985)
.L_1985:
        /*0004*/ 	.word	0x00000082


	//----- nvinfo : EIATTR_KPARAM_INFO
	.align		4
.L_1986:
        /*0008*/ 	.byte	0x04, 0x17
        /*000a*/ 	.short	(.L_1988 - .L_1987)
.L_1987:
        /*000c*/ 	.word	0x00000000
        /*0010*/ 	.short	0x0000
        /*0012*/ 	.short	0x0000
        /*0014*/ 	.byte	0x00, 0xf0, 0x41, 0x07


	//----- nvinfo : EIATTR_SPARSE_MMA_MASK
	.align		4
.L_1988:
        /*0018*/ 	.byte	0x03, 0x50
        /*001a*/ 	.short	0x0000


	//----- nvinfo : EIATTR_MAXREG_COUNT
	.align		4
        /*001c*/ 	.byte	0x03, 0x1b
        /*001e*/ 	.short	0x00ff


	//----- nvinfo : EIATTR_NUM_BARRIERS
	.align		4
        /*0020*/ 	.byte	0x02, 0x4c
        /*0022*/ 	.byte	0x01
	.zero		1


	//----- nvinfo : EIATTR_MERCURY_ISA_VERSION
	.align		4
        /*0024*/ 	.byte	0x03, 0x5f
        /*0026*/ 	.short	0x0101


	//----- nvinfo : EIATTR_COOP_GROUP_MASK_REGIDS
	.align		4
        /*0028*/ 	.byte	0x04, 0x29
        /*002a*/ 	.short	(.L_1990 - .L_1989)


	//   ....[0]....
.L_1989:
        /*002c*/ 	.word	0xffffffff


	//   ....[1]....
        /*0030*/ 	.word	0xffffffff


	//   ....[2]....
        /*0034*/ 	.word	0xffffffff


	//   ....[3]....
        /*0038*/ 	.word	0xffffffff


	//   ....[4]....
        /*003c*/ 	.word	0xffffffff


	//   ....[5]....
        /*0040*/ 	.word	0xffffffff


	//   ....[6]....
        /*0044*/ 	.word	0xffffffff


	//   ....[7]....
        /*0048*/ 	.word	0xffffffff


	//   ....[8]....
        /*004c*/ 	.word	0xffffffff


	//   ....[9]....
        /*0050*/ 	.word	0xffffffff


	//   ....[10]....
        /*0054*/ 	.word	0xffffffff


	//   ....[11]....
        /*0058*/ 	.word	0xffffffff


	//   ....[12]....
        /*005c*/ 	.word	0xffffffff


	//   ....[13]....
        /*0060*/ 	.word	0xffffffff


	//   ....[14]....
        /*0064*/ 	.word	0xffffffff


	//   ....[15]....
        /*0068*/ 	.word	0xffffffff


	//----- nvinfo : EIATTR_COOP_GROUP_INSTR_OFFSETS
	.align		4
.L_1990:
        /*006c*/ 	.byte	0x04, 0x28
        /*006e*/ 	.short	(.L_1992 - .L_1991)


	//   ....[0]....
.L_1991:
        /*0070*/ 	.word	0x0000f3e0


	//   ....[1]....
        /*0074*/ 	.word	0x0000f400


	//   ....[2]....
        /*0078*/ 	.word	0x0000f480


	//   ....[3]....
        /*007c*/ 	.word	0x0000f4f0


	//   ....[4]....
        /*0080*/ 	.word	0x000137f0


	//   ....[5]....
        /*0084*/ 	.word	0x00013800


	//   ....[6]....
        /*0088*/ 	.word	0x00013830


	//   ....[7]....
        /*008c*/ 	.word	0x00013840


	//   ....[8]....
        /*0090*/ 	.word	0x000175e0


	//   ....[9]....
        /*0094*/ 	.word	0x000175f0


	//   ....[10]....
        /*0098*/ 	.word	0x00017630


	//   ....[11]....
        /*009c*/ 	.word	0x00017640


	//   ....[12]....
        /*00a0*/ 	.word	0x00018d50


	//   ....[13]....
        /*00a4*/ 	.word	0x00018d90


	//   ....[14]....
        /*00a8*/ 	.word	0x00018e20


	//   ....[15]....
        /*00ac*/ 	.word	0x00018e30


	//----- nvinfo : EIATTR_EXIT_INSTR_OFFSETS
	.align		4
.L_1992:
        /*00b0*/ 	.byte	0x04, 0x1c
        /*00b2*/ 	.short	(.L_1994 - .L_1993)


	//   ....[0]....
.L_1993:
        /*00b4*/ 	.word	0x00000440


	//   ....[1]....
        /*00b8*/ 	.word	0x00000d30


	//   ....[2]....
        /*00bc*/ 	.word	0x00000d60


	//   ....[3]....
        /*00c0*/ 	.word	0x00019a50


	//   ....[4]....
        /*00c4*/ 	.word	0x00019a70


	//----- nvinfo : EIATTR_CRS_STACK_SIZE
	.align		4
.L_1994:
        /*00c8*/ 	.byte	0x04, 0x1e
        /*00ca*/ 	.short	(.L_1996 - .L_1995)
.L_1995:
        /*00cc*/ 	.word	0x00000000


	//----- nvinfo : EIATTR_CBANK_PARAM_SIZE
	.align		4
.L_1996:
        /*00d0*/ 	.byte	0x03, 0x19
        /*00d2*/ 	.short	0x01d0


	//----- nvinfo : EIATTR_PARAM_CBANK
	.align		4
        /*00d4*/ 	.byte	0x04, 0x0a
        /*00d6*/ 	.short	(.L_1998 - .L_1997)
	.align		4
.L_1997:
        /*00d8*/ 	.word	index@(.nv.constant0._ZN5flash24flash_fwd_splitkv_kernelI23Flash_fwd_kernel_traitsILi64ELi64ELi128ELi4ELb0ELb0EN7cutlass10bfloat16_tE19Flash_kernel_traitsILi64ELi64ELi128ELi4ES3_EELb1ELb0ELb1ELb0ELb0ELb0ELb1ELb1EEEvNS_16Flash_fwd_paramsE)
        /*00dc*/ 	.short	0x0210
        /*00de*/ 	.short	0x01d0


	//----- nvinfo : EIATTR_SW_WAR
	.align		4
.L_1998:
        /*00e0*/ 	.byte	0x04, 0x36
        /*00e2*/ 	.short	(.L_2000 - .L_1999)
.L_1999:
        /*00e4*/ 	.word	0x00000008
.L_2000:


//--------------------- .nv.info._ZN5flash24flash_fwd_splitkv_kernelI23Flash_fwd_kernel_traitsILi64ELi64ELi128ELi4ELb0ELb0EN7cutlass10bfloat16_tE19Flash_kernel_traitsILi64ELi64ELi128ELi4ES3_EELb1ELb0ELb1ELb0ELb0ELb1ELb1ELb1EEEvNS_16Flash_fwd_paramsE --------------------------
	.section	.nv.info._ZN5flash24flash_fwd_splitkv_kernelI23Flash_fwd_kernel_traitsILi64ELi64ELi128ELi4ELb0ELb0EN7cutlass10bfloat16_tE19Flash_kernel_traitsILi64ELi64ELi128ELi4ES3_EELb1ELb0ELb1ELb0ELb0ELb1ELb1ELb1EEEvNS_16Flash_fwd_paramsE,"",@"SHT_CUDA_INFO"
	.sectionflags	@""
	.align	4


	//----- nvinfo : EIATTR_CUDA_API_VERSION
	.align		4
        /*0000*/ 	.byte	0x04, 0x37
        /*0002*/ 	.short	(.L_2002 - .L_2001)
.L_2001:
        /*0004*/ 	.word	0x00000082


	//----- nvinfo : EIATTR_KPARAM_INFO
	.align		4
.L_2002:
        /*0008*/ 	.byte	0x04, 0x17
        /*000a*/ 	.short	(.L_2004 - .L_2003)
.L_2003:
        /*000c*/ 	.word	0x00000000
        /*0010*/ 	.short	0x0000
        /*0012*/ 	.short	0x0000
        /*0014*/ 	.byte	0x00, 0xf0, 0x41, 0x07


	//----- nvinfo : EIATTR_SPARSE_MMA_MASK
	.align		4
.L_2004:
        /*0018*/ 	.byte	0x03, 0x50
        /*001a*/ 	.short	0x0000


	//----- nvinfo : EIATTR_MAXREG_COUNT
	.align		4
        /*001c*/ 	.byte	0x03, 0x1b
        /*001e*/ 	.short	0x00ff


	//----- nvinfo : EIATTR_NUM_BARRIERS
	.align		4
        /*0020*/ 	.byte	0x02, 0x4c
        /*0022*/ 	.byte	0x01
	.zero		1


	//----- nvinfo : EIATTR_MERCURY_ISA_VERSION
	.align		4
        /*0024*/ 	.byte	0x03, 0x5f
        /*0026*/ 	.short	0x0101


	//----- nvinfo : EIATTR_COOP_GROUP_MASK_REGIDS
	.align		4
        /*0028*/ 	.byte	0x04, 0x29
        /*002a*/ 	.short	(.L_2006 - .L_2005)


	//   ....[0]....
.L_2005:
        /*002c*/ 	.word	0xffffffff


	//   ....[1]....
        /*0030*/ 	.word	0xffffffff


	//   ....[2]....
        /*0034*/ 	.word	0xffffffff


	//   ....[3]....
        /*0038*/ 	.word	0xffffffff


	//   ....[4]....
        /*003c*/ 	.word	0xffffffff


	//   ....[5]....
        /*0040*/ 	.word	0xffffffff


	//   ....[6]....
        /*0044*/ 	.word	0xffffffff


	//   ....[7]....
        /*0048*/ 	.word	0xffffffff


	//   ....[8]....
        /*004c*/ 	.word	0xffffffff


	//   ....[9]....
        /*0050*/ 	.word	0xffffffff


	//   ....[10]....
        /*0054*/ 	.word	0xffffffff


	//   ....[11]....
        /*0058*/ 	.word	0xffffffff


	//   ....[12]....
        /*005c*/ 	.word	0xffffffff


	//   ....[13]....
        /*0060*/ 	.word	0xffffffff


	//   ....[14]....
        /*0064*/ 	.word	0xffffffff


	//   ....[15]....
        /*0068*/ 	.word	0xffffffff


	//----- nvinfo : EIATTR_COOP_GROUP_INSTR_OFFSETS
	.align		4
.L_2006:
        /*006c*/ 	.byte	0x04, 0x28
        /*006e*/ 	.short	(.L_2008 - .L_2007)


	//   ....[0]....
.L_2007:
        /*0070*/ 	.word	0x0000fb70


	//   ....[1]....
        /*0074*/ 	.word	0x0000fb90


	//   ....[2]....
        /*0078*/ 	.word	0x0000fc00


	//   ....[3]....
        /*007c*/ 	.word	0x0000fc30


	//   ....[4]....
        /*0080*/ 	.word	0x00014790


	//   ....[5]....
        /*0084*/ 	.word	0x000147a0


	//   ....[6]....
        /*0088*/ 	.word	0x000147d0


	//   ....[7]....
        /*008c*/ 	.word	0x000147e0


	//   ....[8]....
        /*0090*/ 	.word	0x00018dd0


	//   ....[9]....
        /*0094*/ 	.word	0x00018de0


	//   ....[10]....
        /*0098*/ 	.word	0x00018e10


	//   ....[11]....
        /*009c*/ 	.word	0x00018e20


	//   ....[12]....
        /*00a0*/ 	.word	0x0001a4f0


	//   ....[13]....
        /*00a4*/ 	.word	0x0001a530


	//   ....[14]....
        /*00a8*/ 	.word	0x0001a5c0


	//   ....[15]....
        /*00ac*/ 	.word	0x0001a5d0


	//----- nvinfo : EIATTR_EXIT_INSTR_OFFSETS
	.align		4
.L_2008:
        /*00b0*/ 	.byte	0x04, 0x1c
        /*00b2*/ 	.short	(.L_2010 - .L_2009)


	//   ....[0]....
.L_2009:
        /*00b4*/ 	.word	0x00000440


	//   ....[1]....
        /*00b8*/ 	.word	0x00000d30


	//   ....[2]....
        /*00bc*/ 	.word	0x00000d60


	//   ....[3]....
        /*00c0*/ 	.word	0x0001b1f0


	//   ....[4]....
        /*00c4*/ 	.word	0x0001b210


	//----- nvinfo : EIATTR_CRS_STACK_SIZE
	.align		4
.L_2010:
        /*00c8*/ 	.byte	0x04, 0x1e
        /*00ca*/ 	.short	(.L_2012 - .L_2011)
.L_2011:
        /*00cc*/ 	.word	0x00000000


	//----- nvinfo : EIATTR_CBANK_PARAM_SIZE
	.align		4
.L_2012:
        /*00d0*/ 	.byte	0x03, 0x19
        /*00d2*/ 	.short	0x01d0


	//----- nvinfo : EIATTR_PARAM_CBANK
	.align		4
        /*00d4*/ 	.byte	0x04, 0x0a
        /*00d6*/ 	.short	(.L_2014 - .L_2013)
	.align		4
.L_2013:
        /*00d8*/ 	.word	index@(.nv.constant0._ZN5flash24flash_fwd_splitkv_kernelI23Flash_fwd_kernel_traitsILi64ELi64ELi128ELi4ELb0ELb0EN7cutlass10bfloat16_tE19Flash_kernel_traitsILi64ELi64ELi128ELi4ES3_EELb1ELb0ELb1ELb0ELb0ELb1ELb1ELb1EEEvNS_16Flash_fwd_paramsE)
        /*00dc*/ 	.short	0x0210
        /*00de*/ 	.short	0x01d0


	//----- nvinfo : EIATTR_SW_WAR
	.align		4
.L_2014:
        /*00e0*/ 	.byte	0x04, 0x36
        /*00e2*/ 	.short	(.L_2016 - .L_2015)
.L_2015:
        /*00e4*/ 	.word	0x00000008
.L_2016:


//--------------------- .nv.callgraph             --------------------------
	.section	.nv.callgraph,"",@"SHT_CUDA_CALLGRAPH"
	.align	4
	.sectionentsize	8
	.align		4
        /*0000*/ 	.word	0x00000000
	.align		4
        /*0004*/ 	.word	0xffffffff
	.align		4
        /*0008*/ 	.word	0x00000000
	.align		4
        /*000c*/ 	.word	0xfffffffe
	.align		4
        /*0010*/ 	.word	0x00000000
	.align		4
        /*0014*/ 	.word	0xfffffffd
	.align		4
        /*0018*/ 	.word	0x00000000
	.align		4
        /*001c*/ 	.word	0xfffffffc


//--------------------- .nv.constant4             --------------------------
	.section	.nv.constant4,"a",@progbits
	.align	8
	.align		8
.nv.constant4:
        /*0000*/ 	.dword	_ZN78_INTERNAL_993c85fa_42_flash_fwd_split_hdim64_bf16_causal_sm80_cu_6987f922_33804cuda3std3__45__cpo5beginE
	.align		8
        /*0008*/ 	.dword	_ZN78_INTERNAL_993c85fa_42_flash_fwd_split_hdim64_bf16_causal_sm80_cu_6987f922_33804cuda3std3__45__cpo3endE
	.align		8
        /*0010*/ 	.dword	_ZN78_INTERNAL_993c85fa_42_flash_fwd_split_hdim64_bf16_causal_sm80_cu_6987f922_33804cuda3std3__45__cpo6cbeginE
	.align		8
        /*0018*/ 	.dword	_ZN78_INTERNAL_993c85fa_42_flash_fwd_split_hdim64_bf16_causal_sm80_cu_6987f922_33804cuda3std3__45__cpo4cendE
	.align		8
        /*0020*/ 	.dword	_ZN78_INTERNAL_993c85fa_42_flash_fwd_split_hdim64_bf16_causal_sm80_cu_6987f922_33804cuda3std3__480_GLOBAL__N__993c85fa_42_flash_fwd_split_hdim64_bf16_causal_sm80_cu_6987f922_33806ignoreE
	.align		8
        /*0028*/ 	.dword	_ZN78_INTERNAL_993c85fa_42_flash_fwd_split_hdim64_bf16_causal_sm80_cu_6987f922_33804cuda3std3__419piecewise_constructE
	.align		8
        /*0030*/ 	.dword	_ZN78_INTERNAL_993c85fa_42_flash_fwd_split_hdim64_bf16_causal_sm80_cu_6987f922_33804cuda3std3__48in_placeE
	.align		8
        /*0038*/ 	.dword	_ZN78_INTERNAL_993c85fa_42_flash_fwd_split_hdim64_bf16_causal_sm80_cu_6987f922_33804cuda3std6ranges3__45__cpo4swapE
	.align		8
        /*0040*/ 	.dword	_ZN78_INTERNAL_993c85fa_42_flash_fwd_split_hdim64_bf16_causal_sm80_cu_6987f922_33804cuda3std6ranges3__45__cpo9iter_moveE
	.align		8
        /*0048*/ 	.dword	_ZN78_INTERNAL_993c85fa_42_flash_fwd_split_hdim64_bf16_causal_sm80_cu_6987f922_33804cute7productE
	.align		8
        /*0050*/ 	.dword	_ZN78_INTERNAL_993c85fa_42_flash_fwd_split_hdim64_bf16_causal_sm80_cu_6987f922_33804cute1_E


//--------------------- .text._ZN5flash32flash_fwd_splitkv_combine_kernelI23Flash_fwd_kernel_traitsILi64ELi64ELi256ELi4ELb0ELb0EN7cutlass10bfloat16_tE19Flash_kernel_traitsILi64ELi64ELi256ELi4ES3_EELi8ELi7ELb0EEEvNS_16Flash_fwd_paramsE --------------------------
	.section	.text._ZN5flash32flash_fwd_splitkv_combine_kernelI23Flash_fwd_kernel_traitsILi64ELi64ELi256ELi4ELb0ELb0EN7cutlass10bfloat16_tE19Flash_kernel_traitsILi64ELi64ELi256ELi4ES3_EELi8ELi7ELb0EEEvNS_16Flash_fwd_paramsE,"ax",@progbits
	.align	128
        .global         _ZN5flash32flash_fwd_splitkv_combine_kernelI23Flash_fwd_kernel_traitsILi64ELi64ELi256ELi4ELb0ELb0EN7cutlass10bfloat16_tE19Flash_kernel_traitsILi64ELi64ELi256ELi4ES3_EELi8ELi7ELb0EEEvNS_16Flash_fwd_paramsE
        .type           _ZN5flash32flash_fwd_splitkv_combine_kernelI23Flash_fwd_kernel_traitsILi64ELi64ELi256ELi4ELb0ELb0EN7cutlass10bfloat16_tE19Flash_kernel_traitsILi64ELi64ELi256ELi4ES3_EELi8ELi7ELb0EEEvNS_16Flash_fwd_paramsE,@function
        .size           _ZN5flash32flash_fwd_splitkv_combine_kernelI23Flash_fwd_kernel_traitsILi64ELi64ELi256ELi4ELb0ELb0EN7cutlass10bfloat16_tE19Flash_kernel_traitsILi64ELi64ELi256ELi4ES3_EELi8ELi7ELb0EEEvNS_16Flash_fwd_paramsE,(.L_x_7938 - _ZN5flash32flash_fwd_splitkv_combine_kernelI23Flash_fwd_kernel_traitsILi64ELi64ELi256ELi4ELb0ELb0EN7cutlass10bfloat16_tE19Flash_kernel_traitsILi64ELi64ELi256ELi4ES3_EELi8ELi7ELb0EEEvNS_16Flash_fwd_paramsE)
        .other          _ZN5flash32flash_fwd_splitkv_combine_kernelI23Flash_fwd_kernel_traitsILi64ELi64ELi256ELi4ELb0ELb0EN7cutlass10bfloat16_tE19Flash_kernel_traitsILi64ELi64ELi256ELi4ES3_EELi8ELi7ELb0EEEvNS_16Flash_fwd_paramsE,@"STO_CUDA_ENTRY STV_DEFAULT"
_ZN5flash32flash_fwd_splitkv_combine_kernelI23Flash_fwd_kernel_traitsILi64ELi64ELi256ELi4ELb0ELb0EN7cutlass10bfloat16_tE19Flash_kernel_traitsILi64ELi64ELi256ELi4ES3_EELi8ELi7ELb0EEEvNS_16Flash_fwd_paramsE:
.text._ZN5flash32flash_fwd_splitkv_combine_kernelI23Flash_fwd_kernel_traitsILi64ELi64ELi256ELi4ELb0ELb0EN7cutlass10bfloat16_tE19Flash_kernel_traitsILi64ELi64ELi256ELi4ES3_EELi8ELi7ELb0EEEvNS_16Flash_fwd_paramsE:
[----:B------:R-:W-:Y:S08]  /*0000*/  LDC R1, c[0x0][0x28] ;  /* 0x00000a00ff017b82 */ /* 0x000ff00000000800 */
[----:B------:R-:W0:Y:S01]  /*0010*/  LDC.64 R2, c[0x0][0x2c0] ;  /* 0x0000b000ff027b82 */ /* 0x000e220000000a00 */
[----:B------:R-:W-:-:S07]  /*0020*/  ULDC UR5, c[0x0][0x270] ;  /* 0x00009c0000057ab9 */ /* 0x000fce0000000800 */
[----:B------:R-:W1:Y:S01]  /*0030*/  S2UR UR7, SR_CTAID.X ;  /* 0x00000000000779c3 */ /* 0x000e620000002500 */
[----:B0-----:R-:W-:Y:S01]  /*0040*/  IMAD R2, R2, UR5, RZ ;  /* 0x0000000502027c24 */ /* 0x001fe2000f8e02ff */
[----:B------:R-:W-:-:S03]  /*0050*/  USHF.R.S32.HI UR5, URZ, 0x1f, UR5 ;  /* 0x0000001f3f057899 */ /* 0x000fc60008011405 */
[----:B------:R-:W-:Y:S01]  /*0060*/  IMAD R12, R2, R3, RZ ;  /* 0x00000003020c7224 */ /* 0x000fe200078e02ff */
[----:B------:R-:W-:Y:S01]  /*0070*/  SHF.R.S32.HI R2, RZ, 0x1f, R3 ;  /* 0x0000001fff027819 */ /* 0x000fe20000011403 */
[----:B-1----:R-:W-:-:S03]  /*0080*/  USHF.L.U32 UR7, UR7, 0x3, URZ ;  /* 0x0000000307077899 */ /* 0x002fc6000800063f */
[----:B------:R-:W-:Y:S02]  /*0090*/  ISETP.LT.U32.AND P0, PT, R12, R3, PT ;  /* 0x000000030c00720c */ /* 0x000fe40003f01070 */
[----:B------:R-:W-:Y:S01]  /*00a0*/  SHF.R.S32.HI R5, RZ, 0x1f, R12 ;  /* 0x0000001fff057819 */ /* 0x000fe2000001140c */
[----:B------:R-:W-:-:S03]  /*00b0*/  USHF.R.S32.HI UR6, URZ, 0x1f, UR7 ;  /* 0x0000001f3f067899 */ /* 0x000fc60008011407 */
[----:B------:R-:W-:-:S04]  /*00c0*/  ISETP.LT.AND.EX P0, PT, R5, R2, PT, P0 ;  /* 0x000000020500720c */ /* 0x000fc80003f01300 */
[C---:B------:R-:W-:Y:S02]  /*00d0*/  SEL R2, R5.reuse, R2, P0 ;  /* 0x0000000205027207 */ /* 0x040fe40000000000 */
[----:B------:R-:W-:Y:S02]  /*00e0*/  SEL R40, R12, R3, P0 ;  /* 0x000000030c287207 */ /* 0x000fe40000000000 */
[----:B------:R-:W-:-:S04]  /*00f0*/  LOP3.LUT R0, R5, R2, RZ, 0xfc, !PT ;  /* 0x0000000205007212 */ /* 0x000fc800078efcff */
[----:B------:R-:W-:-:S13]  /*0100*/  ISETP.NE.U32.AND P1, PT, R0, RZ, PT ;  /* 0x000000ff0000720c */ /* 0x000fda0003f25070 */
[----:B------:R-:W-:Y:S05]  /*0110*/  @!P1 BRA `(.L_x_0) ;  /* 0x0000000000249947 */ /* 0x000fea0003800000 */
[----:B------:R-:W-:Y:S01]  /*0120*/  IMAD.MOV.U32 R27, RZ, RZ, R12 ;  /* 0x000000ffff1b7224 */ /* 0x000fe200078e000c */
[----:B------:R-:W-:Y:S01]  /*0130*/  MOV R25, R40 ;  /* 0x0000002800197202 */ /* 0x000fe20000000f00 */
[----:B------:R-:W-:Y:S01]  /*0140*/  IMAD.MOV.U32 R19, RZ, RZ, R5 ;  /* 0x000000ffff137224 */ /* 0x000fe200078e0005 */
[----:B------:R-:W-:Y:S02]  /*0150*/  MOV R24, R2 ;  /* 0x0000000200187202 */ /* 0x000fe40000000f00 */
[----:B------:R-:W-:Y:S02]  /*0160*/  MOV R23, 0x180 ;  /* 0x0000018000177802 */ /* 0x000fe40000000f00 */
[----:B------:R-:W-:Y:S05]  /*0170*/  CALL.REL.NOINC `($__internal_0_$__cuda_sm20_div_s64) ;  /* 0x0000004c00f47944 */ /* 0x000fea0003c00000 */
[----:B------:R-:W-:Y:S02]  /*0180*/  MOV R8, R0 ;  /* 0x0000000000087202 */ /* 0x000fe40000000f00 */
[----:B------:R-:W-:Y:S01]  /*0190*/  MOV R9, R25 ;  /* 0x0000001900097202 */ /* 0x000fe20000000f00 */
[----:B------:R-:W-:Y:S06]  /*01a0*/  BRA `(.L_x_1) ;  /* 0x00000000004c7947 */ /* 0x000fec0003800000 */
.L_x_0:
[----:B------:R-:W0:Y:S01]  /*01b0*/  I2F.U32.RP R6, R40 ;  /* 0x0000002800067306 */ /* 0x000e220000209000 */
[----:B------:R-:W-:Y:S02]  /*01c0*/  ISETP.NE.U32.AND P0, PT, R40, RZ, PT ;  /* 0x000000ff2800720c */ /* 0x000fe40003f05070 */
[----:B------:R-:W-:-:S05]  /*01d0*/  MOV R9, RZ ;  /* 0x000000ff00097202 */ /* 0x000fca0000000f00 */
[----:B0-----:R-:W0:Y:S02]  /*01e0*/  MUFU.RCP R6, R6 ;  /* 0x0000000600067308 */ /* 0x001e240000001000 */
[----:B0-----:R-:W-:-:S06]  /*01f0*/  VIADD R6, R6, 0xffffffe ;  /* 0x0ffffffe06067836 */ /* 0x001fcc0000000000 */
[----:B------:R0:W1:Y:S02]  /*0200*/  F2I.FTZ.U32.TRUNC.NTZ R7, R6 ;  /* 0x0000000600077305 */ /* 0x000064000021f000 */
[----:B0-----:R-:W-:Y:S01]  /*0210*/  HFMA2.MMA R6, -RZ, RZ, 0, 0 ;  /* 0x00000000ff067435 */ /* 0x001fe200000001ff */
[----:B-1----:R-:W-:-:S04]  /*0220*/  IMAD.MOV R0, RZ, RZ, -R7 ;  /* 0x000000ffff007224 */ /* 0x002fc800078e0a07 */
[----:B------:R-:W-:-:S05]  /*0230*/  IMAD R0, R0, R40, RZ ;  /* 0x0000002800007224 */ /* 0x000fca00078e02ff */
[----:B------:R-:W-:-:S06]  /*0240*/  IMAD.HI.U32 R0, R7, R0, R6 ;  /* 0x0000000007007227 */ /* 0x000fcc00078e0006 */
[----:B------:R-:W-:-:S04]  /*0250*/  IMAD.HI.U32 R8, R0, R12, RZ ;  /* 0x0000000c00087227 */ /* 0x000fc800078e00ff */
[----:B------:R-:W-:-:S04]  /*0260*/  IMAD.MOV R0, RZ, RZ, -R8 ;  /* 0x000000ffff007224 */ /* 0x000fc800078e0a08 */
[----:B------:R-:W-:-:S05]  /*0270*/  IMAD R0, R40, R0, R12 ;  /* 0x0000000028007224 */ /* 0x000fca00078e020c */
[----:B------:R-:W-:-:S13]  /*0280*/  ISETP.GE.U32.AND P2, PT, R0, R40, PT ;  /* 0x000000280000720c */ /* 0x000fda0003f46070 */
[----:B------:R-:W-:Y:S01]  /*0290*/  @P2 IADD3 R0, R0, -R40, RZ ;  /* 0x8000002800002210 */ /* 0x000fe20007ffe0ff */
[----:B------:R-:W-:-:S03]  /*02a0*/  @P2 VIADD R8, R8, 0x1 ;  /* 0x0000000108082836 */ /* 0x000fc60000000000 */
[----:B------:R-:W-:-:S13]  /*02b0*/  ISETP.GE.U32.AND P1, PT, R0, R40, PT ;  /* 0x000000280000720c */ /* 0x000fda0003f26070 */
[----:B------:R-:W-:Y:S02]  /*02c0*/  @P1 IADD3 R8, R8, 0x1, RZ ;  /* 0x0000000108081810 */ /* 0x000fe40007ffe0ff */
[----:B------:R-:W-:-:S07]  /*02d0*/  @!P0 LOP3.LUT R8, RZ, R40, RZ, 0x33, !PT ;  /* 0x00000028ff088212 */ /* 0x000fce00078e33ff */
.L_x_1:
[----:B------:R-:W-:Y:S01]  /*02e0*/  ULDC UR4, c[0x0][0x270] ;  /* 0x00009c0000047ab9 */ /* 0x000fe20000000800 */
[----:B------:R-:W-:Y:S01]  /*02f0*/  BSSY B0, `(.L_x_2) ;  /* 0x0000025000007945 */ /* 0x000fe20003800000 */
[----:B------:R-:W-:-:S04]  /*0300*/  ISETP.LT.U32.AND P0, PT, R8, UR4, PT ;  /* 0x0000000408007c0c */ /* 0x000fc8000bf01070 */
[----:B------:R-:W-:-:S04]  /*0310*/  ISETP.LT.AND.EX P0, PT, R9, UR5, PT, P0 ;  /* 0x0000000509007c0c */ /* 0x000fc8000bf01300 */
[C---:B------:R-:W-:Y:S02]  /*0320*/  SEL R6, R9.reuse, UR5, P0 ;  /* 0x0000000509067c07 */ /* 0x040fe40008000000 */
[----:B------:R-:W-:Y:S02]  /*0330*/  SEL R7, R8, UR4, P0 ;  /* 0x0000000408077c07 */ /* 0x000fe40008000000 */
        /* <DEDUP_REMOVED lines=11> */
[----:B------:R-:W-:Y:S05]  /*03f0*/  BRA `(.L_x_4) ;  /* 0x0000000000507947 */ /* 0x000fea0003800000 */
.L_x_3:
[----:B------:R-:W0:Y:S01]  /*0400*/  I2F.U32.RP R10, R7 ;  /* 0x00000007000a7306 */ /* 0x000e220000209000 */
[----:B------:R-:W-:-:S07]  /*0410*/  ISETP.NE.U32.AND P0, PT, R7, RZ, PT ;  /* 0x000000ff0700720c */ /* 0x000fce0003f05070 */
[----:B0-----:R-:W0:Y:S02]  /*0420*/  MUFU.RCP R10, R10 ;  /* 0x0000000a000a7308 */ /* 0x001e240000001000 */
[----:B0-----:R-:W-:-:S06]  /*0430*/  IADD3 R10, R10, 0xffffffe, RZ ;  /* 0x0ffffffe0a0a7810 */ /* 0x001fcc0007ffe0ff */
[----:B------:R-:W0:Y:S02]  /*0440*/  F2I.FTZ.U32.TRUNC.NTZ R11, R10 ;  /* 0x0000000a000b7305 */ /* 0x000e24000021f000 */
[----:B0-----:R-:W-:Y:S01]  /*0450*/  IADD3 R0, RZ, -R11, RZ ;  /* 0x8000000bff007210 */ /* 0x001fe20007ffe0ff */
[----:B------:R-:W-:-:S04]  /*0460*/  IMAD.MOV.U32 R10, RZ, RZ, RZ ;  /* 0x000000ffff0a7224 */ /* 0x000fc800078e00ff */
[----:B------:R-:W-:-:S04]  /*0470*/  IMAD R0, R0, R7, RZ ;  /* 0x0000000700007224 */ /* 0x000fc800078e02ff */
[----:B------:R-:W-:-:S06]  /*0480*/  IMAD.HI.U32 R0, R11, R0, R10 ;  /* 0x000000000b007227 */ /* 0x000fcc00078e000a */
[----:B------:R-:W-:-:S05]  /*0490*/  IMAD.HI.U32 R9, R0, R8, RZ ;  /* 0x0000000800097227 */ /* 0x000fca00078e00ff */
[----:B------:R-:W-:-:S05]  /*04a0*/  IADD3 R0, -R9, RZ, RZ ;  /* 0x000000ff09007210 */ /* 0x000fca0007ffe1ff */
[----:B------:R-:W-:-:S05]  /*04b0*/  IMAD R0, R7, R0, R8 ;  /* 0x0000000007007224 */ /* 0x000fca00078e0208 */
[----:B------:R-:W-:-:S13]  /*04c0*/  ISETP.GE.U32.AND P2, PT, R0, R7, PT ;  /* 0x000000070000720c */ /* 0x000fda0003f46070 */
[----:B------:R-:W-:Y:S01]  /*04d0*/  @P2 IMAD.IADD R0, R0, 0x1, -R7 ;  /* 0x0000000100002824 */ /* 0x000fe200078e0a07 */
[----:B------:R-:W-:-:S04]  /*04e0*/  @P2 IADD3 R9, R9, 0x1, RZ ;  /* 0x0000000109092810 */ /* 0x000fc80007ffe0ff */
[----:B------:R-:W-:-:S13]  /*04f0*/  ISETP.GE.U32.AND P1, PT, R0, R7, PT ;  /* 0x000000070000720c */ /* 0x000fda0003f26070 */
[----:B------:R-:W-:Y:S01]  /*0500*/  @P1 VIADD R9, R9, 0x1 ;  /* 0x0000000109091836 */ /* 0x000fe20000000000 */
[----:B------:R-:W-:-:S04]  /*0510*/  @!P0 LOP3.LUT R9, RZ, R7, RZ, 0x33, !PT ;  /* 0x00000007ff098212 */ /* 0x000fc800078e33ff */
[----:B------:R-:W-:Y:S01]  /*0520*/  MOV R8, R9 ;  /* 0x0000000900087202 */ /* 0x000fe20000000f00 */
[----:B------:R-:W-:Y:S02]  /*0530*/  IMAD.MOV.U32 R9, RZ, RZ, RZ ;  /* 0x000000ffff097224 */ /* 0x000fe400078e00ff */
.L_x_4:
[----:B------:R-:W-:Y:S05]  /*0540*/  BSYNC B0 ;  /* 0x0000000000007941 */ /* 0x000fea0003800000 */
.L_x_2:
[----:B------:R-:W0:Y:S01]  /*0550*/  LDC R0, c[0x0][0x2c4] ;  /* 0x0000b100ff007b82 */ /* 0x000e220000000800 */
[----:B------:R-:W-:Y:S01]  /*0560*/  BSSY B0, `(.L_x_5) ;  /* 0x000004b000007945 */ /* 0x000fe20003800000 */
[----:B0-----:R-:W-:Y:S01]  /*0570*/  IABS R4, R0 ;  /* 0x0000000000047213 */ /* 0x001fe20000000000 */
[C---:B------:R-:W-:Y:S01]  /*0580*/  VIADD R3, R0.reuse, 0xffffffff ;  /* 0xffffffff00037836 */ /* 0x040fe20000000000 */
[----:B------:R-:W-:Y:S02]  /*0590*/  ISETP.NE.AND P3, PT, R0, RZ, PT ;  /* 0x000000ff0000720c */ /* 0x000fe40003f65270 */
[----:B------:R-:W0:Y:S01]  /*05a0*/  I2F.RP R14, R4 ;  /* 0x00000004000e7306 */ /* 0x000e220000209400 */
[----:B------:R-:W-:-:S05]  /*05b0*/  IMAD.IADD R10, R3, 0x1, R4 ;  /* 0x00000001030a7824 */ /* 0x000fca00078e0204 */
[----:B------:R-:W-:Y:S02]  /*05c0*/  IABS R11, R10 ;  /* 0x0000000a000b7213 */ /* 0x000fe40000000000 */
[----:B0-----:R-:W0:Y:S02]  /*05d0*/  MUFU.RCP R14, R14 ;  /* 0x0000000e000e7308 */ /* 0x001e240000001000 */
[----:B0-----:R-:W-:-:S06]  /*05e0*/  VIADD R14, R14, 0xffffffe ;  /* 0x0ffffffe0e0e7836 */ /* 0x001fcc0000000000 */
[----:B------:R-:W0:Y:S02]  /*05f0*/  F2I.FTZ.U32.TRUNC.NTZ R15, R14 ;  /* 0x0000000e000f7305 */ /* 0x000e24000021f000 */
[----:B0-----:R-:W-:Y:S02]  /*0600*/  IMAD.MOV R13, RZ, RZ, -R15 ;  /* 0x000000ffff0d7224 */ /* 0x001fe400078e0a0f */
[----:B------:R-:W-:Y:S02]  /*0610*/  IMAD.MOV.U32 R14, RZ, RZ, RZ ;  /* 0x000000ffff0e7224 */ /* 0x000fe400078e00ff */
[----:B------:R-:W-:-:S04]  /*0620*/  IMAD R13, R13, R4, RZ ;  /* 0x000000040d0d7224 */ /* 0x000fc800078e02ff */
[----:B------:R-:W-:-:S04]  /*0630*/  IMAD.HI.U32 R13, R15, R13, R14 ;  /* 0x0000000d0f0d7227 */ /* 0x000fc800078e000e */
[----:B------:R-:W-:-:S04]  /*0640*/  IMAD.MOV.U32 R14, RZ, RZ, R11 ;  /* 0x000000ffff0e7224 */ /* 0x000fc800078e000b */
[----:B------:R-:W-:-:S04]  /*0650*/  IMAD.HI.U32 R11, R13, R14, RZ ;  /* 0x0000000e0d0b7227 */ /* 0x000fc800078e00ff */
[----:B------:R-:W-:-:S04]  /*0660*/  IMAD.MOV R13, RZ, RZ, -R11 ;  /* 0x000000ffff0d7224 */ /* 0x000fc800078e0a0b */
[----:B------:R-:W-:-:S05]  /*0670*/  IMAD R13, R4, R13, R14 ;  /* 0x0000000d040d7224 */ /* 0x000fca00078e020e */
[----:B------:R-:W-:-:S13]  /*0680*/  ISETP.GT.U32.AND P1, PT, R4, R13, PT ;  /* 0x0000000d0400720c */ /* 0x000fda0003f24070 */
[----:B------:R-:W-:Y:S02]  /*0690*/  @!P1 IMAD.IADD R13, R13, 0x1, -R4 ;  /* 0x000000010d0d9824 */ /* 0x000fe400078e0a04 */
[----:B------:R-:W-:Y:S01]  /*06a0*/  @!P1 VIADD R11, R11, 0x1 ;  /* 0x000000010b0b9836 */ /* 0x000fe20000000000 */
[----:B------:R-:W-:Y:S02]  /*06b0*/  ISETP.NE.AND P1, PT, R0, RZ, PT ;  /* 0x000000ff0000720c */ /* 0x000fe40003f25270 */
[-C--:B------:R-:W-:Y:S02]  /*06c0*/  ISETP.GE.U32.AND P2, PT, R13, R4.reuse, PT ;  /* 0x000000040d00720c */ /* 0x080fe40003f46070 */
[C---:B------:R-:W-:Y:S02]  /*06d0*/  LOP3.LUT R13, R10.reuse, R4, RZ, 0x3c, !PT ;  /* 0x000000040a0d7212 */ /* 0x040fe400078e3cff */
[----:B------:R-:W-:Y:S02]  /*06e0*/  LOP3.LUT R10, R10, R0, RZ, 0x3c, !PT ;  /* 0x000000000a0a7212 */ /* 0x000fe400078e3cff */
[----:B------:R-:W-:-:S07]  /*06f0*/  ISETP.GE.AND P0, PT, R13, RZ, PT ;  /* 0x000000ff0d00720c */ /* 0x000fce0003f06270 */
[----:B------:R-:W-:Y:S01]  /*0700*/  @P2 VIADD R11, R11, 0x1 ;  /* 0x000000010b0b2836 */ /* 0x000fe20000000000 */
[----:B------:R-:W-:-:S03]  /*0710*/  ISETP.GT.AND P2, PT, R0, RZ, PT ;  /* 0x000000ff0000720c */ /* 0x000fc60003f44270 */
[--C-:B------:R-:W-:Y:S02]  /*0720*/  IMAD.MOV.U32 R18, RZ, RZ, R11.reuse ;  /* 0x000000ffff127224 */ /* 0x100fe400078e000b */
[----:B------:R-:W-:Y:S01]  /*0730*/  IMAD.MOV.U32 R13, RZ, RZ, R11 ;  /* 0x000000ffff0d7224 */ /* 0x000fe200078e000b */
[----:B------:R-:W-:Y:S01]  /*0740*/  SHF.R.S32.HI R11, RZ, 0x1f, R0 ;  /* 0x0000001fff0b7819 */ /* 0x000fe20000011400 */
[----:B------:R-:W-:Y:S01]  /*0750*/  @!P0 IMAD.MOV R18, RZ, RZ, -R18 ;  /* 0x000000ffff128224 */ /* 0x000fe200078e0a12 */
[----:B------:R-:W-:Y:S02]  /*0760*/  @!P1 LOP3.LUT R18, RZ, R4, RZ, 0x33, !PT ;  /* 0x00000004ff129212 */ /* 0x000fe400078e33ff */
[----:B------:R-:W-:Y:S02]  /*0770*/  ISETP.GE.AND P1, PT, R10, RZ, PT ;  /* 0x000000ff0a00720c */ /* 0x000fe40003f26270 */
[----:B------:R-:W-:Y:S02]  /*0780*/  ISETP.LT.U32.AND P0, PT, R7, R18, PT ;  /* 0x000000120700720c */ /* 0x000fe40003f01070 */
[----:B------:R-:W-:-:S02]  /*0790*/  SHF.R.S32.HI R17, RZ, 0x1f, R18 ;  /* 0x0000001fff117819 */ /* 0x000fc40000011412 */
[----:B------:R-:W-:Y:S01]  /*07a0*/  LEA.HI.SX32 R10, R0, 0x1, 0x1 ;  /* 0x00000001000a7811 */ /* 0x000fe200078f0aff */
[----:B------:R-:W-:Y:S01]  /*07b0*/  @!P2 IMAD.MOV R10, RZ, RZ, R11 ;  /* 0x000000ffff0aa224 */ /* 0x000fe200078e020b */
[----:B------:R-:W-:-:S04]  /*07c0*/  ISETP.LT.AND.EX P0, PT, R6, R17, PT, P0 ;  /* 0x000000110600720c */ /* 0x000fc80003f01300 */
[C---:B------:R-:W-:Y:S01]  /*07d0*/  SEL R17, R6.reuse, R17, P0 ;  /* 0x0000001106117207 */ /* 0x040fe20000000000 */
[----:B------:R-:W-:Y:S01]  /*07e0*/  @!P1 IMAD.MOV R13, RZ, RZ, -R13 ;  /* 0x000000ffff0d9224 */ /* 0x000fe200078e0a0d */
[----:B------:R-:W-:Y:S02]  /*07f0*/  @!P3 LOP3.LUT R13, RZ, R0, RZ, 0x33, !PT ;  /* 0x00000000ff0db212 */ /* 0x000fe400078e33ff */
[----:B------:R-:W-:Y:S02]  /*0800*/  LOP3.LUT R4, R6, R17, RZ, 0xfc, !PT ;  /* 0x0000001106047212 */ /* 0x000fe400078efcff */
[----:B------:R-:W-:Y:S02]  /*0810*/  SEL R18, R7, R18, P0 ;  /* 0x0000001207127207 */ /* 0x000fe40000000000 */
[----:B------:R-:W-:Y:S01]  /*0820*/  ISETP.NE.U32.AND P1, PT, R4, RZ, PT ;  /* 0x000000ff0400720c */ /* 0x000fe20003f25070 */
[----:B------:R-:W-:-:S12]  /*0830*/  IMAD R4, R13, R10, RZ ;  /* 0x0000000a0d047224 */ /* 0x000fd800078e02ff */
        /* <DEDUP_REMOVED lines=10> */
.L_x_6:
        /* <DEDUP_REMOVED lines=18> */
[----:B------:R-:W-:Y:S02]  /*0a00*/  @!P0 LOP3.LUT R30, RZ, R18, RZ, 0x33, !PT ;  /* 0x00000012ff1e8212 */ /* 0x000fe400078e33ff */
.L_x_7:
[----:B------:R-:W-:Y:S05]  /*0a10*/  BSYNC B0 ;  /* 0x0000000000007941 */ /* 0x000fea0003800000 */
.L_x_5:
[----:B------:R-:W0:Y:S01]  /*0a20*/  LDC R0, c[0x0][0x2c4] ;  /* 0x0000b100ff007b82 */ /* 0x000e220000000800 */
[----:B------:R-:W-:Y:S01]  /*0a30*/  ULDC UR5, c[0x0][0x270] ;  /* 0x00009c0000057ab9 */ /* 0x000fe20000000800 */
[-C--:B------:R-:W-:Y:S01]  /*0a40*/  IABS R10, R4.reuse ;  /* 0x00000004000a7213 */ /* 0x080fe20000000000 */
[----:B------:R-:W-:Y:S01]  /*0a50*/  IMAD.MOV.U32 R22, RZ, RZ, RZ ;  /* 0x000000ffff167224 */ /* 0x000fe200078e00ff */
[----:B------:R-:W-:Y:S01]  /*0a60*/  IABS R15, R4 ;  /* 0x00000004000f7213 */ /* 0x000fe20000000000 */
[----:B------:R-:W1:Y:S01]  /*0a70*/  S2R R39, SR_TID.X ;  /* 0x0000000000277919 */ /* 0x000e620000002100 */
[----:B------:R-:W2:Y:S01]  /*0a80*/  I2F.RP R6, R10 ;  /* 0x0000000a00067306 */ /* 0x000ea20000209400 */
[----:B------:R-:W-:Y:S02]  /*0a90*/  BSSY B0, `(.L_x_8) ;  /* 0x0000076000007945 */ /* 0x000fe40003800000 */
[----:B------:R-:W-:-:S05]  /*0aa0*/  IMAD.MOV R15, RZ, RZ, -R15 ;  /* 0x000000ffff0f7224 */ /* 0x000fca00078e0a0f */
[----:B--2---:R-:W2:Y:S01]  /*0ab0*/  MUFU.RCP R6, R6 ;  /* 0x0000000600067308 */ /* 0x004ea20000001000 */
[----:B0-----:R-:W-:Y:S01]  /*0ac0*/  IMAD R7, R0, UR5, RZ ;  /* 0x0000000500077c24 */ /* 0x001fe2000f8e02ff */
[----:B------:R-:W-:Y:S01]  /*0ad0*/  IABS R11, R0 ;  /* 0x00000000000b7213 */ /* 0x000fe20000000000 */
[----:B------:R-:W-:-:S03]  /*0ae0*/  UIADD3 UR5, UR5, -0x1, URZ ;  /* 0xffffffff05057890 */ /* 0x000fc6000fffe03f */
[-C--:B------:R-:W-:Y:S02]  /*0af0*/  IABS R13, R7.reuse ;  /* 0x00000007000d7213 */ /* 0x080fe40000000000 */
[----:B------:R-:W0:Y:S01]  /*0b00*/  I2F.RP R24, R11 ;  /* 0x0000000b00187306 */ /* 0x000e220000209400 */
[----:B------:R-:W-:Y:S02]  /*0b10*/  IABS R19, R7 ;  /* 0x0000000700137213 */ /* 0x000fe40000000000 */
[----:B------:R-:W-:-:S03]  /*0b20*/  ISETP.NE.AND P5, PT, R7, RZ, PT ;  /* 0x000000ff0700720c */ /* 0x000fc60003fa5270 */
[----:B------:R-:W-:Y:S02]  /*0b30*/  IMAD.MOV R19, RZ, RZ, -R19 ;  /* 0x000000ffff137224 */ /* 0x000fe400078e0a13 */
[----:B------:R-:W3:Y:S01]  /*0b40*/  I2F.RP R26, R13 ;  /* 0x0000000d001a7306 */ /* 0x000ee20000209400 */
[----:B--2---:R-:W-:-:S07]  /*0b50*/  VIADD R6, R6, 0xffffffe ;  /* 0x0ffffffe06067836 */ /* 0x004fce0000000000 */
[----:B0-----:R-:W0:Y:S08]  /*0b60*/  MUFU.RCP R24, R24 ;  /* 0x0000001800187308 */ /* 0x001e300000001000 */
[----:B---3--:R-:W2:Y:S08]  /*0b70*/  MUFU.RCP R26, R26 ;  /* 0x0000001a001a7308 */ /* 0x008eb00000001000 */
[----:B------:R-:W3:Y:S01]  /*0b80*/  F2I.FTZ.U32.TRUNC.NTZ R23, R6 ;  /* 0x0000000600177305 */ /* 0x000ee2000021f000 */
[----:B0-----:R-:W-:-:S07]  /*0b90*/  VIADD R24, R24, 0xffffffe ;  /* 0x0ffffffe18187836 */ /* 0x001fce0000000000 */
[----:B------:R-:W0:Y:S01]  /*0ba0*/  F2I.FTZ.U32.TRUNC.NTZ R25, R24 ;  /* 0x0000001800197305 */ /* 0x000e22000021f000 */
[----:B--2---:R-:W-:Y:S02]  /*0bb0*/  VIADD R26, R26, 0xffffffe ;  /* 0x0ffffffe1a1a7836 */ /* 0x004fe40000000000 */
[----:B---3--:R-:W-:-:S05]  /*0bc0*/  IMAD.MOV R14, RZ, RZ, -R23 ;  /* 0x000000ffff0e7224 */ /* 0x008fca00078e0a17 */
[----:B------:R-:W2:Y:S01]  /*0bd0*/  F2I.FTZ.U32.TRUNC.NTZ R27, R26 ;  /* 0x0000001a001b7305 */ /* 0x000ea2000021f000 */
[----:B------:R-:W-:Y:S02]  /*0be0*/  VIADD R6, R10, UR5 ;  /* 0x000000050a067c36 */ /* 0x000fe40008000000 */
[----:B------:R-:W-:-:S03]  /*0bf0*/  IMAD R14, R14, R10, RZ ;  /* 0x0000000a0e0e7224 */ /* 0x000fc600078e02ff */
[----:B------:R-:W-:Y:S01]  /*0c00*/  IABS R16, R6 ;  /* 0x0000000600107213 */ /* 0x000fe20000000000 */
[----:B------:R-:W-:-:S04]  /*0c10*/  IMAD.HI.U32 R14, R23, R14, R22 ;  /* 0x0000000e170e7227 */ /* 0x000fc800078e0016 */
[----:B------:R-:W-:Y:S02]  /*0c20*/  IMAD.IADD R22, R3, 0x1, R13 ;  /* 0x0000000103167824 */ /* 0x000fe400078e020d */
[----:B0-----:R-:W-:Y:S02]  /*0c30*/  IMAD.MOV R3, RZ, RZ, -R25 ;  /* 0x000000ffff037224 */ /* 0x001fe400078e0a19 */
[----:B--2---:R-:W-:Y:S01]  /*0c40*/  IMAD.MOV R21, RZ, RZ, -R27 ;  /* 0x000000ffff157224 */ /* 0x004fe200078e0a1b */
[----:B------:R-:W-:Y:S01]  /*0c50*/  IABS R20, R22 ;  /* 0x0000001600147213 */ /* 0x000fe20000000000 */
[----:B------:R-:W-:Y:S02]  /*0c60*/  IMAD.MOV.U32 R26, RZ, RZ, RZ ;  /* 0x000000ffff1a7224 */ /* 0x000fe400078e00ff */
[----:B------:R-:W-:Y:S02]  /*0c70*/  IMAD R21, R21, R13, RZ ;  /* 0x0000000d15157224 */ /* 0x000fe400078e02ff */
[----:B------:R-:W-:-:S02]  /*0c80*/  IMAD R3, R3, R11, RZ ;  /* 0x0000000b03037224 */ /* 0x000fc400078e02ff */
[----:B------:R-:W-:-:S04]  /*0c90*/  IMAD.HI.U32 R21, R27, R21, R26 ;  /* 0x000000151b157227 */ /* 0x000fc800078e001a */
[----:B------:R-:W-:Y:S02]  /*0ca0*/  IMAD.MOV.U32 R24, RZ, RZ, RZ ;  /* 0x000000ffff187224 */ /* 0x000fe400078e00ff */
[----:B------:R-:W-:-:S04]  /*0cb0*/  IMAD.HI.U32 R21, R21, R20, RZ ;  /* 0x0000001415157227 */ /* 0x000fc800078e00ff */
[----:B------:R-:W-:Y:S02]  /*0cc0*/  IMAD R19, R21, R19, R20 ;  /* 0x0000001315137224 */ /* 0x000fe400078e0214 */
[----:B------:R-:W-:-:S03]  /*0cd0*/  IMAD.HI.U32 R3, R25, R3, R24 ;  /* 0x0000000319037227 */ /* 0x000fc600078e0018 */
[----:B------:R-:W-:Y:S01]  /*0ce0*/  ISETP.GT.U32.AND P4, PT, R13, R19, PT ;  /* 0x000000130d00720c */ /* 0x000fe20003f84070 */
[----:B------:R-:W-:-:S04]  /*0cf0*/  IMAD.HI.U32 R14, R14, R16, RZ ;  /* 0x000000100e0e7227 */ /* 0x000fc800078e00ff */
[----:B------:R-:W-:-:S04]  /*0d00*/  IMAD.HI.U32 R3, R3, R20, RZ ;  /* 0x0000001403037227 */ /* 0x000fc800078e00ff */
[----:B------:R-:W-:Y:S01]  /*0d10*/  IMAD R16, R14, R15, R16 ;  /* 0x0000000f0e107224 */ /* 0x000fe200078e0210 */
[----:B------:R-:W-:-:S03]  /*0d20*/  IADD3 R15, -R3, RZ, RZ ;  /* 0x000000ff030f7210 */ /* 0x000fc60007ffe1ff */
[----:B------:R-:W-:Y:S01]  /*0d30*/  @!P4 IMAD.IADD R19, R19, 0x1, -R13 ;  /* 0x000000011313c824 */ /* 0x000fe200078e0a0d */
[----:B------:R-:W-:Y:S01]  /*0d40*/  ISETP.GT.U32.AND P3, PT, R10, R16, PT ;  /* 0x000000100a00720c */ /* 0x000fe20003f64070 */
[----:B------:R-:W-:Y:S02]  /*0d50*/  IMAD R15, R11, R15, R20 ;  /* 0x0000000f0b0f7224 */ /* 0x000fe400078e0214 */
[----:B------:R-:W-:Y:S01]  /*0d60*/  @!P4 VIADD R21, R21, 0x1 ;  /* 0x000000011515c836 */ /* 0x000fe20000000000 */
[-C--:B------:R-:W-:Y:S02]  /*0d70*/  ISETP.GE.U32.AND P2, PT, R19, R13.reuse, PT ;  /* 0x0000000d1300720c */ /* 0x080fe40003f46070 */
[----:B------:R-:W-:Y:S02]  /*0d80*/  LOP3.LUT R19, R22, R13, RZ, 0x3c, !PT ;  /* 0x0000000d16137212 */ /* 0x000fe400078e3cff */
[----:B------:R-:W-:Y:S02]  /*0d90*/  ISETP.GT.U32.AND P0, PT, R11, R15, PT ;  /* 0x0000000f0b00720c */ /* 0x000fe40003f04070 */
[----:B------:R-:W-:-:S02]  /*0da0*/  ISETP.GE.AND P1, PT, R19, RZ, PT ;  /* 0x000000ff1300720c */ /* 0x000fc40003f26270 */
[----:B------:R-:W-:Y:S01]  /*0db0*/  LOP3.LUT R22, R22, R0, RZ, 0x3c, !PT ;  /* 0x0000000016167212 */ /* 0x000fe200078e3cff */
[----:B------:R-:W-:Y:S02]  /*0dc0*/  @!P3 IMAD.IADD R16, R16, 0x1, -R10 ;  /* 0x000000011010b824 */ /* 0x000fe400078e0a0a */
[----:B------:R-:W-:Y:S01]  /*0dd0*/  @!P3 VIADD R14, R14, 0x1 ;  /* 0x000000010e0eb836 */ /* 0x000fe20000000000 */
[----:B------:R-:W-:Y:S01]  /*0de0*/  ISETP.NE.AND P3, PT, R4, RZ, PT ;  /* 0x000000ff0400720c */ /* 0x000fe20003f65270 */
[----:B------:R-:W-:Y:S01]  /*0df0*/  @P2 VIADD R21, R21, 0x1 ;  /* 0x0000000115152836 */ /* 0x000fe20000000000 */
[-C--:B------:R-:W-:Y:S02]  /*0e00*/  ISETP.GE.U32.AND P6, PT, R16, R10.reuse, PT ;  /* 0x0000000a1000720c */ /* 0x080fe40003fc6070 */
[----:B------:R-:W-:Y:S01]  /*0e10*/  LOP3.LUT R16, R6, R10, RZ, 0x3c, !PT ;  /* 0x0000000a06107212 */ /* 0x000fe200078e3cff */
[----:B------:R-:W-:Y:S02]  /*0e20*/  @!P0 IMAD.IADD R15, R15, 0x1, -R11 ;  /* 0x000000010f0f8824 */ /* 0x000fe400078e0a0b */
[----:B------:R-:W-:Y:S01]  /*0e30*/  @!P1 IMAD.MOV R21, RZ, RZ, -R21 ;  /* 0x000000ffff159224 */ /* 0x000fe200078e0a15 */
[----:B------:R-:W-:Y:S01]  /*0e40*/  ISETP.GE.AND P2, PT, R16, RZ, PT ;  /* 0x000000ff1000720c */ /* 0x000fe20003f46270 */
[----:B------:R-:W-:Y:S01]  /*0e50*/  @!P0 VIADD R3, R3, 0x1 ;  /* 0x0000000103038836 */ /* 0x000fe20000000000 */
[----:B------:R-:W-:-:S02]  /*0e60*/  @!P5 LOP3.LUT R21, RZ, R13, RZ, 0x33, !PT ;  /* 0x0000000dff15d212 */ /* 0x000fc400078e33ff */
[----:B------:R-:W-:Y:S02]  /*0e70*/  ISETP.GE.U32.AND P4, PT, R15, R11, PT ;  /* 0x0000000b0f00720c */ /* 0x000fe40003f86070 */
[----:B------:R-:W-:Y:S02]  /*0e80*/  ISETP.LT.U32.AND P0, PT, R8, R21, PT ;  /* 0x000000150800720c */ /* 0x000fe40003f01070 */
[----:B------:R-:W-:Y:S02]  /*0e90*/  SHF.R.S32.HI R13, RZ, 0x1f, R21 ;  /* 0x0000001fff0d7819 */ /* 0x000fe40000011415 */
[----:B------:R-:W-:Y:S02]  /*0ea0*/  ISETP.GE.AND P1, PT, R22, RZ, PT ;  /* 0x000000ff1600720c */ /* 0x000fe40003f26270 */
[----:B------:R-:W-:Y:S02]  /*0eb0*/  @P6 IADD3 R14, R14, 0x1, RZ ;  /* 0x000000010e0e6810 */ /* 0x000fe40007ffe0ff */
[----:B------:R-:W-:-:S02]  /*0ec0*/  ISETP.LT.AND.EX P0, PT, R9, R13, PT, P0 ;  /* 0x0000000d0900720c */ /* 0x000fc40003f01300 */
[----:B------:R-:W-:Y:S01]  /*0ed0*/  ISETP.GT.AND P5, PT, R7, RZ, PT ;  /* 0x000000ff0700720c */ /* 0x000fe20003fa4270 */
[----:B------:R-:W-:Y:S01]  /*0ee0*/  @!P2 IMAD.MOV R14, RZ, RZ, -R14 ;  /* 0x000000ffff0ea224 */ /* 0x000fe200078e0a0e */
[----:B------:R-:W-:Y:S01]  /*0ef0*/  SEL R13, R9, R13, P0 ;  /* 0x0000000d090d7207 */ /* 0x000fe20000000000 */
[----:B------:R-:W-:Y:S01]  /*0f00*/  @P4 VIADD R3, R3, 0x1 ;  /* 0x0000000103034836 */ /* 0x000fe20000000000 */
[----:B------:R-:W-:Y:S02]  /*0f10*/  @!P3 LOP3.LUT R14, RZ, R10, RZ, 0x33, !PT ;  /* 0x0000000aff0eb212 */ /* 0x000fe400078e33ff */
[----:B------:R-:W-:Y:S01]  /*0f20*/  SHF.R.S32.HI R10, RZ, 0x1f, R7 ;  /* 0x0000001fff0a7819 */ /* 0x000fe20000011407 */
[----:B------:R-:W-:Y:S01]  /*0f30*/  @!P1 IMAD.MOV R3, RZ, RZ, -R3 ;  /* 0x000000ffff039224 */ /* 0x000fe200078e0a03 */
[----:B------:R-:W-:Y:S02]  /*0f40*/  LEA.HI.SX32 R11, R7, 0x1, 0x1 ;  /* 0x00000001070b7811 */ /* 0x000fe400078f0aff */
[----:B------:R-:W-:-:S02]  /*0f50*/  LOP3.LUT R7, R9, R13, RZ, 0xfc, !PT ;  /* 0x0000000d09077212 */ /* 0x000fc400078efcff */
[----:B------:R-:W-:Y:S01]  /*0f60*/  ISETP.NE.AND P2, PT, R0, RZ, PT ;  /* 0x000000ff0000720c */ /* 0x000fe20003f45270 */
[----:B------:R-:W-:Y:S01]  /*0f70*/  @!P5 IMAD.MOV R11, RZ, RZ, R10 ;  /* 0x000000ffff0bd224 */ /* 0x000fe200078e020a */
[----:B------:R-:W-:Y:S02]  /*0f80*/  ISETP.NE.U32.AND P1, PT, R7, RZ, PT ;  /* 0x000000ff0700720c */ /* 0x000fe40003f25070 */
[----:B------:R-:W-:Y:S02]  /*0f90*/  ISETP.LT.U32.AND P3, PT, R30, R14, PT ;  /* 0x0000000e1e00720c */ /* 0x000fe40003f61070 */
[----:B------:R-:W-:-:S04]  /*0fa0*/  SHF.R.S32.HI R15, RZ, 0x1f, R14 ;  /* 0x0000001fff0f7819 */ /* 0x000fc8000001140e */
[----:B------:R-:W-:-:S03]  /*0fb0*/  ISETP.LT.AND.EX P3, PT, R31, R15, PT, P3 ;  /* 0x0000000f1f00720c */ /* 0x000fc60003f61330 */
[----:B------:R-:W-:Y:S02]  /*0fc0*/  @!P2 LOP3.LUT R3, RZ, R0, RZ, 0x33, !PT ;  /* 0x00000000ff03a212 */ /* 0x000fe400078e33ff */
[----:B------:R-:W-:Y:S02]  /*0fd0*/  SEL R16, R30, R14, P3 ;  /* 0x0000000e1e107207 */ /* 0x000fe40001800000 */
[----:B------:R-:W-:Y:S01]  /*0fe0*/  SEL R15, R31, R15, P3 ;  /* 0x0000000f1f0f7207 */ /* 0x000fe20001800000 */
[----:B------:R-:W-:Y:S01]  /*0ff0*/  IMAD R3, R3, R11, RZ ;  /* 0x0000000b03037224 */ /* 0x000fe200078e02ff */
[----:B------:R-:W-:Y:S01]  /*1000*/  SEL R14, R8, R21, P0 ;  /* 0x00000015080e7207 */ /* 0x000fe20000000000 */
[----:B-1----:R-:W-:Y:S06]  /*1010*/  @!P1 BRA `(.L_x_9) ;  /* 0x0000000000249947 */ /* 0x002fec0003800000 */
        /* <DEDUP_REMOVED lines=9> */
.L_x_9:
        /* <DEDUP_REMOVED lines=20> */
.L_x_10:
[----:B------:R-:W-:Y:S05]  /*11f0*/  BSYNC B0 ;  /* 0x0000000000007941 */ /* 0x000fea0003800000 */
.L_x_8:
[----:B------:R-:W-:Y:S01]  /*1200*/  SHF.R.S32.HI R10, RZ, 0x1f, R39 ;  /* 0x0000001fff0a7819 */ /* 0x000fe20000011427 */
[----:B------:R-:W-:Y:S01]  /*1210*/  ULDC UR4, c[0x0][0x3c4] ;  /* 0x0000f10000047ab9 */ /* 0x000fe20000000800 */
[----:B------:R-:W-:Y:S01]  /*1220*/  IADD3 R19, P0, R12, -UR7, RZ ;  /* 0x800000070c137c10 */ /* 0x000fe2000ff1e0ff */
[----:B------:R-:W-:Y:S01]  /*1230*/  ULDC.64 UR8, c[0x0][0x208] ;  /* 0x0000820000087ab9 */ /* 0x000fe20000000a00 */
[----:B------:R-:W-:Y:S02]  /*1240*/  LEA.HI R0, R10, R39, RZ, 0x3 ;  /* 0x000000270a007211 */ /* 0x000fe400078f18ff */
[----:B------:R-:W-:Y:S02]  /*1250*/  IADD3.X R7, R5, ~UR6, RZ, P0, !PT ;  /* 0x8000000605077c10 */ /* 0x000fe400087fe4ff */
[----:B------:R-:W-:Y:S02]  /*1260*/  LOP3.LUT R11, R0, 0xfffffff8, RZ, 0xc0, !PT ;  /* 0xfffffff8000b7812 */ /* 0x000fe400078ec0ff */
[----:B------:R-:W-:-:S03]  /*1270*/  SHF.R.S32.HI R0, RZ, 0x3, R0 ;  /* 0x00000003ff007819 */ /* 0x000fc60000011400 */
[----:B------:R-:W-:Y:S02]  /*1280*/  IMAD.IADD R11, R39, 0x1, -R11 ;  /* 0x00000001270b7824 */ /* 0x000fe400078e0a0b */
[C---:B------:R-:W-:Y:S02]  /*1290*/  VIADD R22, R0.reuse, 0x10 ;  /* 0x0000001000167836 */ /* 0x040fe40000000000 */
[C---:B------:R-:W-:Y:S01]  /*12a0*/  VIADD R27, R0.reuse, 0x20 ;  /* 0x00000020001b7836 */ /* 0x040fe20000000000 */
[----:B------:R-:W-:Y:S01]  /*12b0*/  ISETP.GT.U32.AND P1, PT, R19, R11, PT ;  /* 0x0000000b1300720c */ /* 0x000fe20003f24070 */
[----:B------:R-:W-:Y:S01]  /*12c0*/  VIADD R35, R0, 0x30 ;  /* 0x0000003000237836 */ /* 0x000fe20000000000 */
[----:B------:R-:W-:Y:S02]  /*12d0*/  SHF.R.S32.HI R19, RZ, 0x1f, R11 ;  /* 0x0000001fff137819 */ /* 0x000fe4000001140b */
[----:B------:R-:W-:Y:S02]  /*12e0*/  IADD3 R28, P3, R11, UR7, RZ ;  /* 0x000000070b1c7c10 */ /* 0x000fe4000ff7e0ff */
[----:B------:R-:W-:-:S02]  /*12f0*/  ISETP.GT.AND.EX P1, PT, R7, R19, PT, P1 ;  /* 0x000000130700720c */ /* 0x000fc40003f24310 */
[----:B------:R-:W-:Y:S02]  /*1300*/  IADD3.X R29, R19, UR6, RZ, P3, !PT ;  /* 0x00000006131d7c10 */ /* 0x000fe40009ffe4ff */
[----:B------:R-:W-:Y:S02]  /*1310*/  ISETP.GE.OR P2, PT, R0, UR4, !P1 ;  /* 0x0000000400007c0c */ /* 0x000fe4000cf46670 */
[----:B------:R-:W-:Y:S02]  /*1320*/  ISETP.GE.OR P0, PT, R22, UR4, !P1 ;  /* 0x0000000416007c0c */ /* 0x000fe4000cf06670 */
[----:B------:R-:W-:Y:S02]  /*1330*/  ISETP.GE.OR P6, PT, R27, UR4, !P1 ;  /* 0x000000041b007c0c */ /* 0x000fe4000cfc6670 */
[----:B------:R-:W-:-:S07]  /*1340*/  ISETP.GE.OR P5, PT, R35, UR4, !P1 ;  /* 0x0000000423007c0c */ /* 0x000fce000cfa6670 */
[----:B------:R-:W0:Y:S01]  /*1350*/  @!P2 LDC.64 R24, c[0x0][0x2b8] ;  /* 0x0000ae00ff18ab82 */ /* 0x000e220000000a00 */
[----:B------:R-:W-:Y:S01]  /*1360*/  @!P2 SHF.R.S32.HI R19, RZ, 0x1f, R0 ;  /* 0x0000001fff13a819 */ /* 0x000fe20000011400 */
[----:B------:R-:W-:Y:S01]  /*1370*/  @!P2 IMAD.MOV.U32 R46, RZ, RZ, R28 ;  /* 0x000000ffff2ea224 */ /* 0x000fe200078e001c */
[----:B------:R-:W-:Y:S01]  /*1380*/  @!P0 SHF.R.S32.HI R7, RZ, 0x1f, R22 ;  /* 0x0000001fff078819 */ /* 0x000fe20000011416 */
[----:B------:R-:W-:Y:S01]  /*1390*/  @!P2 IMAD.MOV.U32 R47, RZ, RZ, R29 ;  /* 0x000000ffff2fa224 */ /* 0x000fe200078e001d */
[----:B------:R-:W-:Y:S01]  /*13a0*/  @!P6 SHF.R.S32.HI R37, RZ, 0x1f, R27 ;  /* 0x0000001fff25e819 */ /* 0x000fe2000001141b */
[----:B------:R-:W-:Y:S01]  /*13b0*/  @!P2 IMAD R19, R19, R12, RZ ;  /* 0x0000000c1313a224 */ /* 0x000fe200078e02ff */
[----:B------:R-:W-:Y:S01]  /*13c0*/  @!P6 MOV R42, R28 ;  /* 0x0000001c002ae202 */ /* 0x000fe20000000f00 */
[----:B------:R-:W1:Y:S01]  /*13d0*/  @!P0 LDC.64 R20, c[0x0][0x2b8] ;  /* 0x0000ae00ff148b82 */ /* 0x000e620000000a00 */
[----:B------:R-:W-:Y:S02]  /*13e0*/  @!P0 IMAD R7, R7, R12, RZ ;  /* 0x0000000c07078224 */ /* 0x000fe400078e02ff */
[----:B------:R-:W-:-:S04]  /*13f0*/  @!P0 IMAD.WIDE.U32 R32, R12, R22, R28 ;  /* 0x000000160c208225 */ /* 0x000fc800078e001c */
[-C--:B------:R-:W-:Y:S02]  /*1400*/  @!P0 IMAD R7, R22, R5.reuse, R7 ;  /* 0x0000000516078224 */ /* 0x080fe400078e0207 */
[----:B------:R-:W-:Y:S01]  /*1410*/  @!P2 IMAD.WIDE.U32 R46, R12, R0, R46 ;  /* 0x000000000c2ea225 */ /* 0x000fe200078e002e */
[----:B------:R-:W2:Y:S03]  /*1420*/  @!P6 LDC.64 R22, c[0x0][0x2b8] ;  /* 0x0000ae00ff16eb82 */ /* 0x000ea60000000a00 */
[----:B------:R-:W-:Y:S02]  /*1430*/  @!P2 IMAD R19, R0, R5, R19 ;  /* 0x000000050013a224 */ /* 0x000fe400078e0213 */
[----:B------:R-:W-:Y:S01]  /*1440*/  @!P0 IMAD.IADD R7, R33, 0x1, R7 ;  /* 0x0000000121078824 */ /* 0x000fe200078e0207 */
[----:B0-----:R-:W-:Y:S01]  /*1450*/  @!P2 LEA R26, P4, R46, R24, 0x2 ;  /* 0x000000182e1aa211 */ /* 0x001fe200078810ff */
[----:B------:R-:W-:-:S02]  /*1460*/  @!P6 IMAD.MOV.U32 R43, RZ, RZ, R29 ;  /* 0x000000ffff2be224 */ /* 0x000fc400078e001d */
[----:B------:R-:W-:Y:S02]  /*1470*/  @!P6 IMAD R37, R37, R12, RZ ;  /* 0x0000000c2525e224 */ /* 0x000fe400078e02ff */
[----:B------:R-:W-:Y:S02]  /*1480*/  @!P2 IMAD.IADD R19, R47, 0x1, R19 ;  /* 0x000000012f13a824 */ /* 0x000fe400078e0213 */
[----:B------:R-:W-:Y:S01]  /*1490*/  VIADD R24, R0, 0x40 ;  /* 0x0000004000187836 */ /* 0x000fe20000000000 */
[----:B-1----:R-:W-:Y:S01]  /*14a0*/  @!P0 LEA R44, P3, R32, R20, 0x2 ;  /* 0x00000014202c8211 */ /* 0x002fe200078610ff */
[----:B------:R-:W-:-:S03]  /*14b0*/  @!P6 IMAD.WIDE.U32 R42, R12, R27, R42 ;  /* 0x0000001b0c2ae225 */ /* 0x000fc600078e002a */
[----:B------:R-:W-:Y:S01]  /*14c0*/  @!P0 LEA.HI.X R45, R32, R21, R7, 0x2, P3 ;  /* 0x00000015202d8211 */ /* 0x000fe200018f1407 */
[----:B------:R-:W-:Y:S01]  /*14d0*/  @!P6 IMAD R37, R27, R5, R37 ;  /* 0x000000051b25e224 */ /* 0x000fe200078e0225 */
[----:B------:R-:W-:Y:S01]  /*14e0*/  @!P2 LEA.HI.X R27, R46, R25, R19, 0x2, P4 ;  /* 0x000000192e1ba211 */ /* 0x000fe200020f1413 */
[----:B------:R-:W0:Y:S01]  /*14f0*/  @!P5 LDC.64 R20, c[0x0][0x2b8] ;  /* 0x0000ae00ff14db82 */ /* 0x000e220000000a00 */
[----:B------:R-:W-:Y:S01]  /*1500*/  ISETP.GE.OR P4, PT, R24, UR4, !P1 ;  /* 0x0000000418007c0c */ /* 0x000fe2000cf86670 */
[----:B------:R-:W-:Y:S01]  /*1510*/  IMAD.MOV.U32 R32, RZ, RZ, -0x800000 ;  /* 0xff800000ff207424 */ /* 0x000fe200078e00ff */
[----:B------:R-:W-:Y:S01]  /*1520*/  MOV R19, 0xff800000 ;  /* 0xff80000000137802 */ /* 0x000fe20000000f00 */
[----:B------:R-:W-:Y:S01]  /*1530*/  VIADD R34, R0, 0x50 ;  /* 0x0000005000227836 */ /* 0x000fe20000000000 */
[----:B------:R-:W-:-:S03]  /*1540*/  @!P5 SHF.R.S32.HI R25, RZ, 0x1f, R35 ;  /* 0x0000001fff19d819 */ /* 0x000fc60000011423 */
[----:B------:R1:W3:Y:S01]  /*1550*/  @!P2 LDG.E R32, desc[UR8][R26.64] ;  /* 0x000000081a20a981 */ /* 0x0002e2000c1e1900 */
[----:B------:R-:W-:Y:S01]  /*1560*/  ISETP.GE.OR P3, PT, R34, UR4, !P1 ;  /* 0x0000000422007c0c */ /* 0x000fe2000cf66670 */
[----:B------:R-:W-:Y:S02]  /*1570*/  @!P5 IMAD R25, R25, R12, RZ ;  /* 0x0000000c1919d224 */ /* 0x000fe400078e02ff */
[----:B------:R4:W5:Y:S01]  /*1580*/  @!P0 LDG.E R19, desc[UR8][R44.64] ;  /* 0x000000082c138981 */ /* 0x000962000c1e1900 */
[----:B------:R-:W-:Y:S01]  /*1590*/  @!P6 IMAD.IADD R37, R43, 0x1, R37 ;  /* 0x000000012b25e824 */ /* 0x000fe200078e0225 */
[----:B--2---:R-:W-:Y:S01]  /*15a0*/  @!P6 LEA R36, P0, R42, R22, 0x2 ;  /* 0x000000162a24e211 */ /* 0x004fe200078010ff */
[----:B------:R-:W-:Y:S01]  /*15b0*/  @!P5 IMAD R25, R35, R5, R25 ;  /* 0x000000052319d224 */ /* 0x000fe200078e0219 */
[----:B------:R-:W-:Y:S01]  /*15c0*/  @!P4 SHF.R.S32.HI R38, RZ, 0x1f, R24 ;  /* 0x0000001fff26c819 */ /* 0x000fe20000011418 */
[----:B------:R-:W-:Y:S01]  /*15d0*/  VIADD R33, R0, 0x60 ;  /* 0x0000006000217836 */ /* 0x000fe20000000000 */
[----:B------:R-:W-:Y:S01]  /*15e0*/  @!P6 LEA.HI.X R37, R42, R23, R37, 0x2, P0 ;  /* 0x000000172a25e211 */ /* 0x000fe200000f1425 */
[----:B------:R-:W-:-:S02]  /*15f0*/  VIADD R7, R0, 0x70 ;  /* 0x0000007000077836 */ /* 0x000fc40000000000 */
[----:B------:R-:W-:Y:S01]  /*1600*/  @!P4 IMAD.MOV.U32 R48, RZ, RZ, R28 ;  /* 0x000000ffff30c224 */ /* 0x000fe200078e001c */
[----:B------:R-:W-:Y:S01]  /*1610*/  ISETP.GE.OR P2, PT, R33, UR4, !P1 ;  /* 0x0000000421007c0c */ /* 0x000fe2000cf46670 */
[----:B------:R-:W-:Y:S01]  /*1620*/  @!P4 IMAD.MOV.U32 R49, RZ, RZ, R29 ;  /* 0x000000ffff31c224 */ /* 0x000fe200078e001d */
[----:B------:R-:W-:Y:S01]  /*1630*/  ISETP.GE.OR P1, PT, R7, UR4, !P1 ;  /* 0x0000000407007c0c */ /* 0x000fe2000cf26670 */
[----:B------:R-:W-:Y:S02]  /*1640*/  @!P4 IMAD R38, R38, R12, RZ ;  /* 0x0000000c2626c224 */ /* 0x000fe400078e02ff */
[----:B------:R-:W-:Y:S01]  /*1650*/  @!P4 IMAD.WIDE.U32 R48, R12, R24, R48 ;  /* 0x000000180c30c225 */ /* 0x000fe200078e0030 */
[----:B-1----:R-:W1:Y:S01]  /*1660*/  @!P4 LDC.64 R26, c[0x0][0x2b8] ;  /* 0x0000ae00ff1acb82 */ /* 0x002e620000000a00 */
[----:B----4-:R-:W-:Y:S02]  /*1670*/  @!P5 MOV R45, R29 ;  /* 0x0000001d002dd202 */ /* 0x010fe40000000f00 */
[----:B------:R-:W-:-:S05]  /*1680*/  @!P5 IMAD.MOV.U32 R44, RZ, RZ, R28 ;  /* 0x000000ffff2cd224 */ /* 0x000fca00078e001c */
[----:B------:R-:W2:Y:S01]  /*1690*/  @!P2 LDC.64 R22, c[0x0][0x2b8] ;  /* 0x0000ae00ff16ab82 */ /* 0x000ea20000000a00 */
[----:B------:R-:W-:Y:S01]  /*16a0*/  @!P5 IMAD.WIDE.U32 R44, R12, R35, R44 ;  /* 0x000000230c2cd225 */ /* 0x000fe200078e002c */
[----:B------:R-:W-:-:S03]  /*16b0*/  @!P2 SHF.R.S32.HI R35, RZ, 0x1f, R33 ;  /* 0x0000001fff23a819 */ /* 0x000fc60000011421 */
[----:B------:R-:W-:Y:S01]  /*16c0*/  @!P5 IMAD.IADD R25, R45, 0x1, R25 ;  /* 0x000000012d19d824 */ /* 0x000fe200078e0219 */
[----:B0-----:R-:W-:Y:S01]  /*16d0*/  @!P5 LEA R42, P0, R44, R20, 0x2 ;  /* 0x000000142c2ad211 */ /* 0x001fe200078010ff */
[----:B------:R-:W-:Y:S02]  /*16e0*/  @!P4 IMAD R20, R24, R5, R38 ;  /* 0x000000051814c224 */ /* 0x000fe400078e0226 */
[----:B------:R-:W-:Y:S01]  /*16f0*/  @!P3 IMAD.MOV.U32 R45, RZ, RZ, R29 ;  /* 0x000000ffff2db224 */ /* 0x000fe200078e001d */
[----:B------:R-:W-:Y:S01]  /*1700*/  @!P5 LEA.HI.X R43, R44, R21, R25, 0x2, P0 ;  /* 0x000000152c2bd211 */ /* 0x000fe200000f1419 */
[----:B------:R-:W-:Y:S01]  /*1710*/  @!P3 IMAD.MOV.U32 R44, RZ, RZ, R28 ;  /* 0x000000ffff2cb224 */ /* 0x000fe200078e001c */
[----:B------:R-:W-:Y:S01]  /*1720*/  @!P3 SHF.R.S32.HI R21, RZ, 0x1f, R34 ;  /* 0x0000001fff15b819 */ /* 0x000fe20000011422 */
[----:B------:R-:W0:Y:S01]  /*1730*/  @!P3 LDC.64 R24, c[0x0][0x2b8] ;  /* 0x0000ae00ff18bb82 */ /* 0x000e220000000a00 */
[----:B------:R-:W-:Y:S02]  /*1740*/  @!P2 IMAD R35, R35, R12, RZ ;  /* 0x0000000c2323a224 */ /* 0x000fe400078e02ff */
[----:B------:R-:W-:Y:S01]  /*1750*/  @!P3 IMAD.WIDE.U32 R44, R12, R34, R44 ;  /* 0x000000220c2cb225 */ /* 0x000fe200078e002c */
[----:B-1----:R-:W-:-:S02]  /*1760*/  @!P4 LEA R46, P0, R48, R26, 0x2 ;  /* 0x0000001a302ec211 */ /* 0x002fc400078010ff */
[----:B------:R-:W-:Y:S01]  /*1770*/  @!P4 IADD3 R26, R49, R20, RZ ;  /* 0x00000014311ac210 */ /* 0x000fe20007ffe0ff */
[----:B------:R-:W-:Y:S02]  /*1780*/  @!P3 IMAD R21, R21, R12, RZ ;  /* 0x0000000c1515b224 */ /* 0x000fe400078e02ff */
[----:B------:R-:W-:Y:S01]  /*1790*/  @!P2 IMAD.MOV.U32 R49, RZ, RZ, R29 ;  /* 0x000000ffff31a224 */ /* 0x000fe200078e001d */
[----:B------:R-:W-:Y:S01]  /*17a0*/  @!P4 LEA.HI.X R47, R48, R27, R26, 0x2, P0 ;  /* 0x0000001b302fc211 */ /* 0x000fe200000f141a */
[----:B------:R-:W-:Y:S01]  /*17b0*/  @!P3 IMAD R34, R34, R5, R21 ;  /* 0x000000052222b224 */ /* 0x000fe200078e0215 */
[----:B------:R-:W-:Y:S01]  /*17c0*/  @!P1 SHF.R.S32.HI R27, RZ, 0x1f, R7 ;  /* 0x0000001fff1b9819 */ /* 0x000fe20000011407 */
[----:B------:R-:W1:Y:S01]  /*17d0*/  @!P1 LDC.64 R20, c[0x0][0x2b8] ;  /* 0x0000ae00ff149b82 */ /* 0x000e620000000a00 */
[----:B------:R-:W-:Y:S02]  /*17e0*/  IMAD.MOV.U32 R26, RZ, RZ, -0x800000 ;  /* 0xff800000ff1a7424 */ /* 0x000fe400078e00ff */
[----:B------:R-:W-:-:S02]  /*17f0*/  @!P2 IMAD.MOV.U32 R48, RZ, RZ, R28 ;  /* 0x000000ffff30a224 */ /* 0x000fc400078e001c */
[----:B------:R-:W-:Y:S02]  /*1800*/  @!P2 IMAD R35, R33, R5, R35 ;  /* 0x000000052123a224 */ /* 0x000fe400078e0223 */
[----:B------:R4:W5:Y:S01]  /*1810*/  @!P6 LDG.E R26, desc[UR8][R36.64] ;  /* 0x00000008241ae981 */ /* 0x000962000c1e1900 */
[----:B------:R-:W-:-:S04]  /*1820*/  @!P2 IMAD.WIDE.U32 R48, R12, R33, R48 ;  /* 0x000000210c30a225 */ /* 0x000fc800078e0030 */
[----:B------:R-:W-:Y:S02]  /*1830*/  IMAD.MOV.U32 R33, RZ, RZ, -0x800000 ;  /* 0xff800000ff217424 */ /* 0x000fe400078e00ff */
[----:B------:R-:W-:Y:S01]  /*1840*/  @!P1 IMAD.WIDE.U32 R28, R12, R7, R28 ;  /* 0x000000070c1c9225 */ /* 0x000fe200078e001c */
[----:B------:R-:W-:-:S03]  /*1850*/  @!P3 IADD3 R34, R45, R34, RZ ;  /* 0x000000222d22b210 */ /* 0x000fc60007ffe0ff */
[----:B------:R-:W5:Y:S01]  /*1860*/  @!P5 LDG.E R33, desc[UR8][R42.64] ;  /* 0x000000082a21d981 */ /* 0x000f62000c1e1900 */
[----:B0-----:R-:W-:Y:S01]  /*1870*/  @!P3 LEA R24, P5, R44, R24, 0x2 ;  /* 0x000000182c18b211 */ /* 0x001fe200078a10ff */
[----:B------:R-:W-:Y:S02]  /*1880*/  @!P2 IMAD.IADD R35, R49, 0x1, R35 ;  /* 0x000000013123a824 */ /* 0x000fe400078e0223 */
[----:B----4-:R-:W-:Y:S02]  /*1890*/  @!P1 IMAD R36, R27, R12, RZ ;  /* 0x0000000c1b249224 */ /* 0x010fe400078e02ff */
[----:B------:R-:W-:Y:S02]  /*18a0*/  IMAD.MOV.U32 R27, RZ, RZ, -0x800000 ;  /* 0xff800000ff1b7424 */ /* 0x000fe400078e00ff */
[----:B------:R-:W-:Y:S01]  /*18b0*/  @!P1 IMAD R36, R7, R5, R36 ;  /* 0x0000000507249224 */ /* 0x000fe200078e0224 */
[----:B-1----:R-:W-:-:S03]  /*18c0*/  @!P1 LEA R20, P0, R28, R20, 0x2 ;  /* 0x000000141c149211 */ /* 0x002fc600078010ff */
[----:B------:R-:W-:Y:S01]  /*18d0*/  @!P1 IMAD.IADD R36, R29, 0x1, R36 ;  /* 0x000000011d249824 */ /* 0x000fe200078e0224 */
[----:B------:R-:W4:Y:S01]  /*18e0*/  @!P4 LDG.E R27, desc[UR8][R46.64] ;  /* 0x000000082e1bc981 */ /* 0x000f22000c1e1900 */
[----:B--2---:R-:W-:Y:S01]  /*18f0*/  @!P2 LEA R22, P4, R48, R22, 0x2 ;  /* 0x000000163016a211 */ /* 0x004fe200078810ff */
[----:B------:R-:W-:Y:S01]  /*1900*/  IMAD.MOV.U32 R29, RZ, RZ, -0x800000 ;  /* 0xff800000ff1d7424 */ /* 0x000fe200078e00ff */
[----:B------:R-:W-:Y:S01]  /*1910*/  @!P3 LEA.HI.X R25, R44, R25, R34, 0x2, P5 ;  /* 0x000000192c19b211 */ /* 0x000fe200028f1422 */
[----:B------:R-:W-:Y:S01]  /*1920*/  IMAD.MOV.U32 R34, RZ, RZ, -0x800000 ;  /* 0xff800000ff227424 */ /* 0x000fe200078e00ff */
[----:B------:R-:W-:Y:S01]  /*1930*/  @!P1 LEA.HI.X R21, R28, R21, R36, 0x2, P0 ;  /* 0x000000151c159211 */ /* 0x000fe200000f1424 */
[----:B------:R-:W-:Y:S01]  /*1940*/  IMAD.MOV.U32 R28, RZ, RZ, -0x800000 ;  /* 0xff800000ff1c7424 */ /* 0x000fe200078e00ff */
[----:B------:R-:W-:Y:S01]  /*1950*/  @!P2 LEA.HI.X R23, R48, R23, R35, 0x2, P4 ;  /* 0x000000173017a211 */ /* 0x000fe200020f1423 */
[----:B------:R-:W2:Y:S04]  /*1960*/  @!P3 LDG.E R29, desc[UR8][R24.64] ;  /* 0x00000008181db981 */ /* 0x000ea8000c1e1900 */
[----:B------:R-:W2:Y:S04]  /*1970*/  @!P2 LDG.E R34, desc[UR8][R22.64] ;  /* 0x000000081622a981 */ /* 0x000ea8000c1e1900 */
[----:B------:R0:W2:Y:S02]  /*1980*/  @!P1 LDG.E R28, desc[UR8][R20.64] ;  /* 0x00000008141c9981 */ /* 0x0000a4000c1e1900 */
[----:B0-----:R-:W0:Y:S02]  /*1990*/  LDC R20, c[0x0][0x270] ;  /* 0x00009c00ff147b82 */ /* 0x001e240000000800 */
[----:B0-----:R-:W-:-:S04]  /*19a0*/  IABS R23, R20 ;  /* 0x0000001400177213 */ /* 0x001fc80000000000 */
[----:B------:R-:W0:Y:S08]  /*19b0*/  I2F.U32.RP R36, R23 ;  /* 0x0000001700247306 */ /* 0x000e300000209000 */
[----:B0-----:R-:W0:Y:S01]  /*19c0*/  MUFU.RCP R36, R36 ;  /* 0x0000002400247308 */ /* 0x001e220000001000 */
[----:B------:R-:W1:Y:S01]  /*19d0*/  S2R R7, SR_CgaCtaId ;  /* 0x0000000000077919 */ /* 0x000e620000008800 */
[----:B0-----:R-:W-:-:S06]  /*19e0*/  IADD3 R36, R36, 0xffffffe, RZ ;  /* 0x0ffffffe24247810 */ /* 0x001fcc0007ffe0ff */
[----:B------:R-:W0:Y:S01]  /*19f0*/  F2I.FTZ.U32.TRUNC.NTZ R37, R36 ;  /* 0x0000002400257305 */ /* 0x000e22000021f000 */
[----:B------:R-:W-:Y:S02]  /*1a00*/  IABS R22, R20 ;  /* 0x0000001400167213 */ /* 0x000fe40000000000 */
[----:B------:R-:W-:Y:S01]  /*1a10*/  MOV R25, 0x400 ;  /* 0x0000040000197802 */ /* 0x000fe20000000f00 */
[----:B0-----:R-:W-:Y:S02]  /*1a20*/  IMAD.MOV R21, RZ, RZ, -R37 ;  /* 0x000000ffff157224 */ /* 0x001fe400078e0a25 */
[----:B------:R-:W-:Y:S02]  /*1a30*/  IMAD.MOV.U32 R36, RZ, RZ, RZ ;  /* 0x000000ffff247224 */ /* 0x000fe400078e00ff */
[----:B------:R-:W-:Y:S01]  /*1a40*/  IMAD R24, R21, R23, RZ ;  /* 0x0000001715187224 */ /* 0x000fe200078e02ff */
[----:B------:R-:W-:-:S03]  /*1a50*/  IABS R21, R6 ;  /* 0x0000000600157213 */ /* 0x000fc60000000000 */
[----:B------:R-:W-:Y:S01]  /*1a60*/  IMAD.HI.U32 R24, R37, R24, R36 ;  /* 0x0000001825187227 */ /* 0x000fe200078e0024 */
[----:B-1----:R-:W-:-:S03]  /*1a70*/  LEA R7, R7, R25, 0x18 ;  /* 0x0000001907077211 */ /* 0x002fc600078ec0ff */
[----:B------:R-:W-:Y:S02]  /*1a80*/  IMAD.MOV R22, RZ, RZ, -R22 ;  /* 0x000000ffff167224 */ /* 0x000fe400078e0a16 */
[----:B------:R-:W-:Y:S01]  /*1a90*/  IMAD.HI.U32 R24, R24, R21, RZ ;  /* 0x0000001518187227 */ /* 0x000fe200078e00ff */
[C---:B------:R-:W-:Y:S02]  /*1aa0*/  ISETP.GT.AND P2, PT, R39.reuse, 0x3ff, PT ;  /* 0x000003ff2700780c */ /* 0x040fe40003f44270 */
[C---:B------:R-:W-:Y:S02]  /*1ab0*/  ISETP.GT.AND P1, PT, R39.reuse, 0x37f, PT ;  /* 0x0000037f2700780c */ /* 0x040fe40003f24270 */
[----:B------:R-:W-:Y:S01]  /*1ac0*/  ISETP.GT.AND P0, PT, R39, 0x2ff, PT ;  /* 0x000002ff2700780c */ /* 0x000fe20003f04270 */
[----:B------:R-:W-:Y:S02]  /*1ad0*/  IMAD R21, R24, R22, R21 ;  /* 0x0000001618157224 */ /* 0x000fe400078e0215 */
[----:B------:R-:W-:-:S03]  /*1ae0*/  IMAD R0, R0, 0x24, R7 ;  /* 0x0000002400007824 */ /* 0x000fc600078e0207 */
[----:B------:R-:W-:Y:S01]  /*1af0*/  ISETP.GT.U32.AND P4, PT, R23, R21, PT ;  /* 0x000000151700720c */ /* 0x000fe20003f84070 */
[----:B------:R-:W-:Y:S01]  /*1b00*/  IMAD R0, R11, 0x4, R0 ;  /* 0x000000040b007824 */ /* 0x000fe200078e0200 */
[C---:B------:R-:W-:Y:S02]  /*1b10*/  ISETP.GT.AND P3, PT, R39.reuse, 0x27f, PT ;  /* 0x0000027f2700780c */ /* 0x040fe40003f64270 */
[----:B------:R-:W-:-:S09]  /*1b20*/  ISETP.GT.AND P6, PT, R39, 0x7f, PT ;  /* 0x0000007f2700780c */ /* 0x000fd20003fc4270 */
[----:B------:R-:W-:Y:S01]  /*1b30*/  @!P4 IMAD.IADD R21, R21, 0x1, -R23 ;  /* 0x000000011515c824 */ /* 0x000fe200078e0a17 */
[----:B------:R-:W-:Y:S02]  /*1b40*/  LOP3.LUT R6, R6, R20, RZ, 0x3c, !PT ;  /* 0x0000001406067212 */ /* 0x000fe400078e3cff */
[----:B------:R-:W-:Y:S01]  /*1b50*/  @!P4 IADD3 R24, R24, 0x1, RZ ;  /* 0x000000011818c810 */ /* 0x000fe20007ffe0ff */
[----:B------:R-:W-:Y:S01]  /*1b60*/  BSSY B0, `(.L_x_11) ;  /* 0x0000032000007945 */ /* 0x000fe20003800000 */
[----:B---3--:R-:W-:Y:S01]  /*1b70*/  @!P2 STS [R0], R32 ;  /* 0x000000200000a388 */ /* 0x008fe20000000800 */
[----:B------:R-:W-:-:S03]  /*1b80*/  ISETP.GT.AND P2, PT, R39, 0x1ff, PT ;  /* 0x000001ff2700780c */ /* 0x000fc60003f44270 */
[----:B-----5:R-:W-:Y:S01]  /*1b90*/  @!P1 STS [R0+0x240], R19 ;  /* 0x0002401300009388 */ /* 0x020fe20000000800 */
[----:B------:R-:W-:-:S03]  /*1ba0*/  ISETP.GT.AND P1, PT, R39, 0x17f, PT ;  /* 0x0000017f2700780c */ /* 0x000fc60003f24270 */
[----:B------:R-:W-:Y:S01]  /*1bb0*/  @!P0 STS [R0+0x480], R26 ;  /* 0x0004801a00008388 */ /* 0x000fe20000000800 */
[----:B------:R-:W-:-:S03]  /*1bc0*/  ISETP.GT.AND P0, PT, R39, 0xff, PT ;  /* 0x000000ff2700780c */ /* 0x000fc60003f04270 */
[----:B------:R-:W-:Y:S01]  /*1bd0*/  @!P3 STS [R0+0x6c0], R33 ;  /* 0x0006c0210000b388 */ /* 0x000fe20000000800 */
[----:B------:R-:W-:-:S03]  /*1be0*/  ISETP.GE.U32.AND P3, PT, R21, R23, PT ;  /* 0x000000171500720c */ /* 0x000fc60003f66070 */
[----:B----4-:R-:W-:Y:S01]  /*1bf0*/  @!P2 STS [R0+0x900], R27 ;  /* 0x0009001b0000a388 */ /* 0x010fe20000000800 */
[----:B------:R-:W-:-:S03]  /*1c00*/  ISETP.GE.AND P2, PT, R6, RZ, PT ;  /* 0x000000ff0600720c */ /* 0x000fc60003f46270 */
[----:B--2---:R-:W-:Y:S04]  /*1c10*/  @!P1 STS [R0+0xb40], R29 ;  /* 0x000b401d00009388 */ /* 0x004fe80000000800 */
[----:B------:R-:W-:Y:S04]  /*1c20*/  @!P0 STS [R0+0xd80], R34 ;  /* 0x000d802200008388 */ /* 0x000fe80000000800 */
[----:B------:R0:W-:Y:S01]  /*1c30*/  @!P6 STS [R0+0xfc0], R28 ;  /* 0x000fc01c0000e388 */ /* 0x0001e20000000800 */
[----:B------:R-:W-:Y:S01]  /*1c40*/  ISETP.NE.AND P0, PT, R20, RZ, PT ;  /* 0x000000ff1400720c */ /* 0x000fe20003f05270 */
[----:B------:R-:W-:-:S04]  /*1c50*/  @P3 VIADD R24, R24, 0x1 ;  /* 0x0000000118183836 */ /* 0x000fc80000000000 */
[----:B------:R-:W-:Y:S01]  /*1c60*/  IMAD.MOV.U32 R6, RZ, RZ, R24 ;  /* 0x000000ffff067224 */ /* 0x000fe200078e0018 */
[----:B0-----:R-:W-:-:S04]  /*1c70*/  LOP3.LUT R0, R31, R15, RZ, 0xfc, !PT ;  /* 0x0000000f1f007212 */ /* 0x001fc800078efcff */
[----:B------:R-:W-:Y:S01]  /*1c80*/  ISETP.NE.U32.AND P1, PT, R0, RZ, PT ;  /* 0x000000ff0000720c */ /* 0x000fe20003f25070 */
[----:B------:R-:W-:Y:S02]  /*1c90*/  @!P2 IMAD.MOV R6, RZ, RZ, -R6 ;  /* 0x000000ffff06a224 */ /* 0x000fe400078e0a06 */
[----:B------:R-:W-:-:S10]  /*1ca0*/  @!P0 LOP3.LUT R6, RZ, R20, RZ, 0x33, !PT ;  /* 0x00000014ff068212 */ /* 0x000fd400078e33ff */
        /* <DEDUP_REMOVED lines=10> */
.L_x_12:
        /* <DEDUP_REMOVED lines=19> */
.L_x_13:
[----:B------:R-:W-:Y:S05]  /*1e80*/  BSYNC B0 ;  /* 0x0000000000007941 */ /* 0x000fea0003800000 */
.L_x_11:
[----:B------:R-:W-:Y:S01]  /*1e90*/  BAR.SYNC.DEFER_BLOCKING 0x0 ;  /* 0x0000000000007b1d */ /* 0x000fe20000010000 */
[----:B------:R-:W-:Y:S01]  /*1ea0*/  LEA.HI R10, R10, R39, RZ, 0x4 ;  /* 0x000000270a0a7211 */ /* 0x000fe200078f20ff */
[----:B------:R-:W-:Y:S01]  /*1eb0*/  IMAD.MOV.U32 R36, RZ, RZ, -0x800000 ;  /* 0xff800000ff247424 */ /* 0x000fe200078e00ff */
[----:B------:R-:W-:Y:S01]  /*1ec0*/  MOV R35, 0xff800000 ;  /* 0xff80000000237802 */ /* 0x000fe20000000f00 */
[----:B------:R-:W-:Y:S01]  /*1ed0*/  IMAD.MOV.U32 R37, RZ, RZ, -0x800000 ;  /* 0xff800000ff257424 */ /* 0x000fe200078e00ff */
[----:B------:R-:W-:Y:S01]  /*1ee0*/  LOP3.LUT R0, R10, 0xfffffff0, RZ, 0xc0, !PT ;  /* 0xfffffff00a007812 */ /* 0x000fe200078ec0ff */
[----:B------:R-:W-:Y:S01]  /*1ef0*/  IMAD.MOV.U32 R34, RZ, RZ, -0x800000 ;  /* 0xff800000ff227424 */ /* 0x000fe200078e00ff */
[----:B------:R-:W-:Y:S01]  /*1f00*/  MOV R30, 0xff800000 ;  /* 0xff800000001e7802 */ /* 0x000fe20000000f00 */
[----:B------:R-:W-:Y:S01]  /*1f10*/  IMAD.MOV.U32 R32, RZ, RZ, -0x800000 ;  /* 0xff800000ff207424 */ /* 0x000fe200078e00ff */
[----:B------:R-:W-:Y:S01]  /*1f20*/  ULDC.U8 UR4, c[0x0][0x3d9] ;  /* 0x0000f64000047ab9 */ /* 0x000fe20000000000 */
[----:B------:R-:W-:Y:S01]  /*1f30*/  IMAD.IADD R39, R39, 0x1, -R0 ;  /* 0x0000000127277824 */ /* 0x000fe200078e0a00 */
[----:B------:R-:W-:Y:S01]  /*1f40*/  BSSY B1, `(.L_x_14) ;  /* 0x0000268000017945 */ /* 0x000fe20003800000 */
[----:B------:R-:W-:-:S02]  /*1f50*/  IMAD.MOV.U32 R33, RZ, RZ, -0x800000 ;  /* 0xff800000ff217424 */ /* 0x000fc400078e00ff */
[----:B------:R-:W-:Y:S01]  /*1f60*/  IMAD R38, R39, 0x24, R7 ;  /* 0x0000002427267824 */ /* 0x000fe200078e0207 */
[----:B------:R-:W-:Y:S01]  /*1f70*/  SHF.R.S32.HI R7, RZ, 0x4, R10 ;  /* 0x00000004ff077819 */ /* 0x000fe2000001140a */
[----:B------:R-:W-:Y:S02]  /*1f80*/  IMAD.MOV.U32 R31, RZ, RZ, -0x800000 ;  /* 0xff800000ff1f7424 */ /* 0x000fe400078e00ff */
[----:B------:R-:W-:Y:S01]  /*1f90*/  IMAD.MOV.U32 R44, RZ, RZ, RZ ;  /* 0x000000ffff2c7224 */ /* 0x000fe200078e00ff */
[----:B------:R-:W-:-:S05]  /*1fa0*/  LEA R38, R7, R38, 0x2 ;  /* 0x0000002607267211 */ /* 0x000fca00078e10ff */
[----:B------:R-:W-:Y:S04]  /*1fb0*/  @!P6 LDS R36, [R38] ;  /* 0x000000002624e984 */ /* 0x000fe80000000800 */
[----:B------:R-:W0:Y:S04]  /*1fc0*/  @!P6 LDS R37, [R38+0x240] ;  /* 0x000240002625e984 */ /* 0x000e280000000800 */
[----:B------:R-:W1:Y:S04]  /*1fd0*/  @!P6 LDS R34, [R38+0x480] ;  /* 0x000480002622e984 */ /* 0x000e680000000800 */
[----:B------:R-:W2:Y:S04]  /*1fe0*/  @!P6 LDS R35, [R38+0x6c0] ;  /* 0x0006c0002623e984 */ /* 0x000ea80000000800 */
[----:B------:R-:W3:Y:S04]  /*1ff0*/  @!P6 LDS R32, [R38+0x900] ;  /* 0x000900002620e984 */ /* 0x000ee80000000800 */
[----:B------:R-:W4:Y:S04]  /*2000*/  @!P6 LDS R33, [R38+0xb40] ;  /* 0x000b40002621e984 */ /* 0x000f280000000800 */
[----:B------:R-:W5:Y:S04]  /*2010*/  @!P6 LDS R30, [R38+0xd80] ;  /* 0x000d8000261ee984 */ /* 0x000f680000000800 */
[----:B------:R-:W5:Y:S01]  /*2020*/  @!P6 LDS R31, [R38+0xfc0] ;  /* 0x000fc000261fe984 */ /* 0x000f620000000800 */
[----:B0-----:R-:W-:-:S04]  /*2030*/  FMNMX.FTZ R0, R36, R37, !PT ;  /* 0x0000002524007209 */ /* 0x001fc80007810000 */
[----:B-1----:R-:W-:-:S04]  /*2040*/  FMNMX.FTZ R0, R0, R34, !PT ;  /* 0x0000002200007209 */ /* 0x002fc80007810000 */
[----:B--2---:R-:W-:-:S04]  /*2050*/  FMNMX.FTZ R0, R0, R35, !PT ;  /* 0x0000002300007209 */ /* 0x004fc80007810000 */
[----:B---3--:R-:W-:-:S04]  /*2060*/  FMNMX.FTZ R0, R0, R32, !PT ;  /* 0x0000002000007209 */ /* 0x008fc80007810000 */
[----:B----4-:R-:W-:-:S04]  /*2070*/  FMNMX.FTZ R0, R0, R33, !PT ;  /* 0x0000002100007209 */ /* 0x010fc80007810000 */
[----:B-----5:R-:W-:-:S04]  /*2080*/  FMNMX.FTZ R0, R0, R30, !PT ;  /* 0x0000001e00007209 */ /* 0x020fc80007810000 */
[----:B------:R-:W-:-:S05]  /*2090*/  FMNMX.FTZ R0, R0, R31, !PT ;  /* 0x0000001f00007209 */ /* 0x000fca0007810000 */
[----:B------:R-:W0:Y:S02]  /*20a0*/  SHFL.BFLY PT, R10, R0, 0x8, 0x1f ;  /* 0x0d001f00000a7f89 */ /* 0x000e2400000e0000 */
[----:B0-----:R-:W-:-:S05]  /*20b0*/  FMNMX.FTZ R10, R0, R10, !PT ;  /* 0x0000000a000a7209 */ /* 0x001fca0007810000 */
[----:B------:R-:W0:Y:S02]  /*20c0*/  SHFL.BFLY PT, R0, R10, 0x4, 0x1f ;  /* 0x0c801f000a007f89 */ /* 0x000e2400000e0000 */
[----:B0-----:R-:W-:-:S05]  /*20d0*/  FMNMX.FTZ R0, R10, R0, !PT ;  /* 0x000000000a007209 */ /* 0x001fca0007810000 */
[----:B------:R-:W0:Y:S02]  /*20e0*/  SHFL.BFLY PT, R10, R0, 0x2, 0x1f ;  /* 0x0c401f00000a7f89 */ /* 0x000e2400000e0000 */
[----:B0-----:R-:W-:-:S05]  /*20f0*/  FMNMX.FTZ R10, R0, R10, !PT ;  /* 0x0000000a000a7209 */ /* 0x001fca0007810000 */
[----:B------:R-:W0:Y:S02]  /*2100*/  SHFL.BFLY PT, R0, R10, 0x1, 0x1f ;  /* 0x0c201f000a007f89 */ /* 0x000e2400000e0000 */
[----:B0-----:R-:W-:-:S04]  /*2110*/  FMNMX.FTZ R0, R10, R0, !PT ;  /* 0x000000000a007209 */ /* 0x001fc80007810000 */
[----:B------:R-:W-:-:S04]  /*2120*/  FSETP.NEU.FTZ.AND P0, PT, R0, -INF , PT ;  /* 0xff8000000000780b */ /* 0x000fc80003f1d000 */
[----:B------:R-:W-:Y:S02]  /*2130*/  FSEL R19, R0, RZ, P0 ;  /* 0x000000ff00137208 */ /* 0x000fe40000000000 */
[----:B------:R-:W-:-:S03]  /*2140*/  ISETP.GT.AND P0, PT, R3, RZ, PT ;  /* 0x000000ff0300720c */ /* 0x000fc60003f04270 */
[C---:B------:R-:W-:Y:S01]  /*2150*/  FADD.FTZ R0, -R19.reuse, R36 ;  /* 0x0000002413007221 */ /* 0x040fe20000010100 */
[C---:B------:R-:W-:Y:S01]  /*2160*/  FADD.FTZ R24, -R19.reuse, R37 ;  /* 0x0000002513187221 */ /* 0x040fe20000010100 */
[C---:B------:R-:W-:Y:S01]  /*2170*/  FADD.FTZ R23, -R19.reuse, R34 ;  /* 0x0000002213177221 */ /* 0x040fe20000010100 */
[----:B------:R-:W-:Y:S01]  /*2180*/  FADD.FTZ R22, -R19, R35 ;  /* 0x0000002313167221 */ /* 0x000fe20000010100 */
[----:B------:R-:W-:Y:S01]  /*2190*/  FMUL.FTZ R0, R0, 1.4426950216293334961 ;  /* 0x3fb8aa3b00007820 */ /* 0x000fe20000410000 */
[----:B------:R-:W-:Y:S01]  /*21a0*/  FMUL.FTZ R24, R24, 1.4426950216293334961 ;  /* 0x3fb8aa3b18187820 */ /* 0x000fe20000410000 */
[----:B------:R-:W-:Y:S01]  /*21b0*/  FMUL.FTZ R23, R23, 1.4426950216293334961 ;  /* 0x3fb8aa3b17177820 */ /* 0x000fe20000410000 */
[----:B------:R-:W-:Y:S01]  /*21c0*/  FMUL.FTZ R22, R22, 1.4426950216293334961 ;  /* 0x3fb8aa3b16167820 */ /* 0x000fe20000410000 */
[C---:B------:R-:W-:Y:S01]  /*21d0*/  FADD.FTZ R21, -R19.reuse, R32 ;  /* 0x0000002013157221 */ /* 0x040fe20000010100 */
[C---:B------:R-:W-:Y:S01]  /*21e0*/  FADD.FTZ R20, -R19.reuse, R33 ;  /* 0x0000002113147221 */ /* 0x040fe20000010100 */
[----:B------:R-:W-:Y:S01]  /*21f0*/  MUFU.EX2 R0, R0 ;  /* 0x0000000000007308 */ /* 0x000fe20000000800 */
[----:B------:R-:W-:Y:S01]  /*2200*/  FADD.FTZ R11, -R19, R30 ;  /* 0x0000001e130b7221 */ /* 0x000fe20000010100 */
[----:B------:R-:W-:Y:S01]  /*2210*/  FMUL.FTZ R21, R21, 1.4426950216293334961 ;  /* 0x3fb8aa3b15157820 */ /* 0x000fe20000410000 */
[----:B------:R-:W-:Y:S01]  /*2220*/  FMUL.FTZ R20, R20, 1.4426950216293334961 ;  /* 0x3fb8aa3b14147820 */ /* 0x000fe20000410000 */
[----:B------:R-:W-:Y:S01]  /*2230*/  FADD.FTZ R10, -R19, R31 ;  /* 0x0000001f130a7221 */ /* 0x000fe20000010100 */
[----:B------:R-:W-:-:S03]  /*2240*/  FMUL.FTZ R11, R11, 1.4426950216293334961 ;  /* 0x3fb8aa3b0b0b7820 */ /* 0x000fc60000410000 */
[----:B------:R-:W0:Y:S01]  /*2250*/  MUFU.EX2 R24, R24 ;  /* 0x0000001800187308 */ /* 0x000e220000000800 */
[----:B------:R-:W-:-:S07]  /*2260*/  FMUL.FTZ R10, R10, 1.4426950216293334961 ;  /* 0x3fb8aa3b0a0a7820 */ /* 0x000fce0000410000 */
[----:B------:R-:W1:Y:S08]  /*2270*/  MUFU.EX2 R23, R23 ;  /* 0x0000001700177308 */ /* 0x000e700000000800 */
[----:B------:R-:W2:Y:S01]  /*2280*/  MUFU.EX2 R22, R22 ;  /* 0x0000001600167308 */ /* 0x000ea20000000800 */
[----:B0-----:R-:W-:Y:S02]  /*2290*/  FADD.FTZ R24, R0, R24 ;  /* 0x0000001800187221 */ /* 0x001fe40000010000 */
[----:B------:R-:W0:Y:S05]  /*22a0*/  LDC R0, c[0x0][0x270] ;  /* 0x00009c00ff007b82 */ /* 0x000e2a0000000800 */
[----:B------:R-:W3:Y:S01]  /*22b0*/  MUFU.EX2 R21, R21 ;  /* 0x0000001500157308 */ /* 0x000ee20000000800 */
[----:B-1----:R-:W-:Y:S01]  /*22c0*/  FADD.FTZ R23, R24, R23 ;  /* 0x0000001718177221 */ /* 0x002fe20000010000 */
[----:B------:R-:W-:-:S06]  /*22d0*/  IABS R24, R3 ;  /* 0x0000000300187213 */ /* 0x000fcc0000000000 */
[----:B------:R-:W1:Y:S01]  /*22e0*/  MUFU.EX2 R20, R20 ;  /* 0x0000001400147308 */ /* 0x000e620000000800 */
[----:B--2---:R-:W-:Y:S01]  /*22f0*/  FADD.FTZ R22, R23, R22 ;  /* 0x0000001617167221 */ /* 0x004fe20000010000 */
[----:B------:R-:W-:-:S06]  /*2300*/  IADD3 R23, R24, UR5, RZ ;  /* 0x0000000518177c10 */ /* 0x000fcc000fffe0ff */
[----:B------:R-:W2:Y:S01]  /*2310*/  MUFU.EX2 R11, R11 ;  /* 0x0000000b000b7308 */ /* 0x000ea20000000800 */
[----:B---3--:R-:W-:Y:S01]  /*2320*/  FADD.FTZ R21, R22, R21 ;  /* 0x0000001516157221 */ /* 0x008fe20000010000 */
[----:B0-----:R-:W-:-:S06]  /*2330*/  IABS R22, R0 ;  /* 0x0000000000167213 */ /* 0x001fcc0000000000 */
[----:B------:R-:W0:Y:S01]  /*2340*/  MUFU.EX2 R10, R10 ;  /* 0x0000000a000a7308 */ /* 0x000e220000000800 */
[----:B-1----:R-:W-:-:S07]  /*2350*/  FADD.FTZ R20, R21, R20 ;  /* 0x0000001415147221 */ /* 0x002fce0000010000 */
[----:B------:R-:W1:Y:S01]  /*2360*/  I2F.U32.RP R28, R22 ;  /* 0x00000016001c7306 */ /* 0x000e620000209000 */
[----:B--2---:R-:W-:-:S04]  /*2370*/  FADD.FTZ R11, R20, R11 ;  /* 0x0000000b140b7221 */ /* 0x004fc80000010000 */
[----:B0-----:R-:W-:-:S03]  /*2380*/  FADD.FTZ R20, R11, R10 ;  /* 0x0000000a0b147221 */ /* 0x001fc60000010000 */
[----:B------:R-:W0:Y:S02]  /*2390*/  I2F.RP R11, R24 ;  /* 0x00000018000b7306 */ /* 0x000e240000209400 */
[----:B------:R-:W2:Y:S06]  /*23a0*/  SHFL.BFLY PT, R10, R20, 0x8, 0x1f ;  /* 0x0d001f00140a7f89 */ /* 0x000eac00000e0000 */
[----:B-1----:R-:W1:Y:S08]  /*23b0*/  MUFU.RCP R28, R28 ;  /* 0x0000001c001c7308 */ /* 0x002e700000001000 */
[----:B0-----:R-:W0:Y:S01]  /*23c0*/  MUFU.RCP R11, R11 ;  /* 0x0000000b000b7308 */ /* 0x001e220000001000 */
[----:B-1----:R-:W-:Y:S01]  /*23d0*/  IADD3 R28, R28, 0xffffffe, RZ ;  /* 0x0ffffffe1c1c7810 */ /* 0x002fe20007ffe0ff */
[----:B--2---:R-:W-:Y:S01]  /*23e0*/  FADD.FTZ R10, R20, R10 ;  /* 0x0000000a140a7221 */ /* 0x004fe20000010000 */
[----:B------:R-:W-:-:S05]  /*23f0*/  IABS R20, R23 ;  /* 0x0000001700147213 */ /* 0x000fca0000000000 */
[----:B------:R-:W1:Y:S01]  /*2400*/  F2I.FTZ.U32.TRUNC.NTZ R29, R28 ;  /* 0x0000001c001d7305 */ /* 0x000e62000021f000 */
[----:B------:R-:W2:Y:S01]  /*2410*/  SHFL.BFLY PT, R26, R10, 0x4, 0x1f ;  /* 0x0c801f000a1a7f89 */ /* 0x000ea200000e0000 */
[----:B0-----:R-:W-:-:S06]  /*2420*/  VIADD R11, R11, 0xffffffe ;  /* 0x0ffffffe0b0b7836 */ /* 0x001fcc0000000000 */
[----:B------:R-:W0:Y:S01]  /*2430*/  F2I.FTZ.U32.TRUNC.NTZ R45, R11 ;  /* 0x0000000b002d7305 */ /* 0x000e22000021f000 */
[----:B-1----:R-:W-:Y:S02]  /*2440*/  IMAD.MOV R21, RZ, RZ, -R29 ;  /* 0x000000ffff157224 */ /* 0x002fe400078e0a1d */
[----:B------:R-:W-:Y:S02]  /*2450*/  IMAD.MOV.U32 R28, RZ, RZ, RZ ;  /* 0x000000ffff1c7224 */ /* 0x000fe400078e00ff */
[----:B------:R-:W-:Y:S02]  /*2460*/  IMAD R21, R21, R22, RZ ;  /* 0x0000001615157224 */ /* 0x000fe400078e02ff */
[----:B0-----:R-:W-:Y:S01]  /*2470*/  IMAD.MOV R27, RZ, RZ, -R45 ;  /* 0x000000ffff1b7224 */ /* 0x001fe200078e0a2d */
[----:B------:R-:W-:Y:S01]  /*2480*/  IABS R11, R3 ;  /* 0x00000003000b7213 */ /* 0x000fe20000000000 */
[----:B------:R-:W-:Y:S01]  /*2490*/  IMAD.HI.U32 R21, R29, R21, R28 ;  /* 0x000000151d157227 */ /* 0x000fe200078e001c */
[----:B------:R-:W-:-:S03]  /*24a0*/  MOV R29, 0x7f800000 ;  /* 0x7f800000001d7802 */ /* 0x000fc60000000f00 */
[----:B--2---:R-:W-:Y:S01]  /*24b0*/  FADD.FTZ R26, R10, R26 ;  /* 0x0000001a0a1a7221 */ /* 0x004fe20000010000 */
[----:B------:R-:W-:Y:S01]  /*24c0*/  IABS R10, R0 ;  /* 0x00000000000a7213 */ /* 0x000fe20000000000 */
[----:B------:R-:W-:Y:S01]  /*24d0*/  IMAD R27, R27, R24, RZ ;  /* 0x000000181b1b7224 */ /* 0x000fe200078e02ff */
[----:B------:R-:W-:Y:S01]  /*24e0*/  IADD3 R11, RZ, -R11, RZ ;  /* 0x8000000bff0b7210 */ /* 0x000fe20007ffe0ff */
[----:B------:R-:W-:Y:S01]  /*24f0*/  IMAD.HI.U32 R21, R21, R20, RZ ;  /* 0x0000001415157227 */ /* 0x000fe200078e00ff */
[----:B------:R-:W0:Y:S01]  /*2500*/  SHFL.BFLY PT, R25, R26, 0x2, 0x1f ;  /* 0x0c401f001a197f89 */ /* 0x000e2200000e0000 */
[----:B------:R-:W-:Y:S02]  /*2510*/  IADD3 R10, RZ, -R10, RZ ;  /* 0x8000000aff0a7210 */ /* 0x000fe40007ffe0ff */
[----:B------:R-:W-:-:S06]  /*2520*/  IMAD.HI.U32 R27, R45, R27, R44 ;  /* 0x0000001b2d1b7227 */ /* 0x000fcc00078e002c */
[----:B------:R-:W-:-:S04]  /*2530*/  IMAD.HI.U32 R27, R27, R20, RZ ;  /* 0x000000141b1b7227 */ /* 0x000fc800078e00ff */
[----:B------:R-:W-:-:S05]  /*2540*/  IMAD R11, R27, R11, R20 ;  /* 0x0000000b1b0b7224 */ /* 0x000fca00078e0214 */
[----:B------:R-:W-:Y:S01]  /*2550*/  ISETP.GT.U32.AND P4, PT, R24, R11, PT ;  /* 0x0000000b1800720c */ /* 0x000fe20003f84070 */
[----:B0-----:R-:W-:Y:S01]  /*2560*/  FADD.FTZ R25, R26, R25 ;  /* 0x000000191a197221 */ /* 0x001fe20000010000 */
[----:B------:R-:W-:Y:S02]  /*2570*/  IMAD R26, R21, R10, R20 ;  /* 0x0000000a151a7224 */ /* 0x000fe400078e0214 */
[----:B------:R-:W0:Y:S03]  /*2580*/  S2R R10, SR_TID.X ;  /* 0x00000000000a7919 */ /* 0x000e260000002100 */
[----:B------:R-:W-:Y:S01]  /*2590*/  ISETP.GT.U32.AND P1, PT, R22, R26, PT ;  /* 0x0000001a1600720c */ /* 0x000fe20003f24070 */
[----:B------:R-:W1:Y:S05]  /*25a0*/  SHFL.BFLY PT, R20, R25, 0x1, 0x1f ;  /* 0x0c201f0019147f89 */ /* 0x000e6a00000e0000 */
[----:B------:R-:W-:-:S02]  /*25b0*/  @!P4 IMAD.IADD R11, R11, 0x1, -R24 ;  /* 0x000000010b0bc824 */ /* 0x000fc400078e0a18 */
[----:B------:R-:W-:Y:S01]  /*25c0*/  @!P4 VIADD R27, R27, 0x1 ;  /* 0x000000011b1bc836 */ /* 0x000fe20000000000 */
[----:B------:R-:W-:Y:S02]  /*25d0*/  ISETP.GT.AND P4, PT, R4, RZ, PT ;  /* 0x000000ff0400720c */ /* 0x000fe40003f84270 */
[-C--:B------:R-:W-:Y:S02]  /*25e0*/  ISETP.GE.U32.AND P2, PT, R11, R24.reuse, PT ;  /* 0x000000180b00720c */ /* 0x080fe40003f46070 */
[C---:B------:R-:W-:Y:S02]  /*25f0*/  LOP3.LUT R11, R23.reuse, R24, RZ, 0x3c, !PT ;  /* 0x00000018170b7212 */ /* 0x040fe400078e3cff */
[----:B------:R-:W-:Y:S02]  /*2600*/  LOP3.LUT R23, R23, R0, RZ, 0x3c, !PT ;  /* 0x0000000017177212 */ /* 0x000fe400078e3cff */
[----:B------:R-:W-:Y:S02]  /*2610*/  @!P1 IADD3 R26, R26, -R22, RZ ;  /* 0x800000161a1a9210 */ /* 0x000fe40007ffe0ff */
[----:B------:R-:W-:-:S02]  /*2620*/  ISETP.GE.AND P3, PT, R11, RZ, PT ;  /* 0x000000ff0b00720c */ /* 0x000fc40003f66270 */
[----:B------:R-:W-:Y:S01]  /*2630*/  ISETP.GE.U32.AND P5, PT, R26, R22, PT ;  /* 0x000000161a00720c */ /* 0x000fe20003fa6070 */
[----:B------:R-:W2:Y:S01]  /*2640*/  LDC R11, c[0x0][0x2c4] ;  /* 0x0000b100ff0b7b82 */ /* 0x000ea20000000800 */
[----:B------:R-:W-:Y:S01]  /*2650*/  @!P1 IADD3 R21, R21, 0x1, RZ ;  /* 0x0000000115159810 */ /* 0x000fe20007ffe0ff */
[----:B------:R-:W-:Y:S01]  /*2660*/  @P2 VIADD R27, R27, 0x1 ;  /* 0x000000011b1b2836 */ /* 0x000fe20000000000 */
[----:B------:R-:W-:Y:S02]  /*2670*/  SHF.R.S32.HI R26, RZ, 0x1f, R3 ;  /* 0x0000001fff1a7819 */ /* 0x000fe40000011403 */
[----:B------:R-:W-:Y:S01]  /*2680*/  ISETP.GE.AND P2, PT, R23, RZ, PT ;  /* 0x000000ff1700720c */ /* 0x000fe20003f46270 */
[----:B-1----:R-:W-:Y:S01]  /*2690*/  FADD.FTZ R25, R25, R20 ;  /* 0x0000001419197221 */ /* 0x002fe20000010000 */
[----:B------:R-:W-:Y:S01]  /*26a0*/  LEA.HI.SX32 R20, R3, 0x1, 0x1 ;  /* 0x0000000103147811 */ /* 0x000fe200078f0aff */
[----:B------:R-:W-:Y:S01]  /*26b0*/  @!P0 IMAD.MOV R20, RZ, RZ, R26 ;  /* 0x000000ffff148224 */ /* 0x000fe200078e021a */
[----:B------:R-:W-:Y:S01]  /*26c0*/  SHF.R.S32.HI R23, RZ, 0x1f, R4 ;  /* 0x0000001fff177819 */ /* 0x000fe20000011404 */
[----:B------:R-:W-:Y:S01]  /*26d0*/  @!P3 IMAD.MOV R27, RZ, RZ, -R27 ;  /* 0x000000ffff1bb224 */ /* 0x000fe200078e0a1b */
[----:B------:R-:W-:-:S02]  /*26e0*/  FSETP.NE.FTZ.AND P1, PT, R25, RZ, PT ;  /* 0x000000ff1900720b */ /* 0x000fc40003f35000 */
[----:B------:R-:W-:Y:S02]  /*26f0*/  @P5 IADD3 R21, R21, 0x1, RZ ;  /* 0x0000000115155810 */ /* 0x000fe40007ffe0ff */
[----:B------:R-:W-:Y:S02]  /*2700*/  ISETP.NE.AND P5, PT, R3, RZ, PT ;  /* 0x000000ff0300720c */ /* 0x000fe40003fa5270 */
[----:B------:R-:W-:Y:S02]  /*2710*/  ISETP.NE.AND P0, PT, R0, RZ, PT ;  /* 0x000000ff0000720c */ /* 0x000fe40003f05270 */
[----:B------:R-:W-:Y:S02]  /*2720*/  LEA.HI.SX32 R22, R4, 0x1, 0x1 ;  /* 0x0000000104167811 */ /* 0x000fe400078f0aff */
[----:B------:R-:W-:Y:S02]  /*2730*/  @!P4 IADD3 R22, R23, RZ, RZ ;  /* 0x000000ff1716c210 */ /* 0x000fe40007ffe0ff */
[----:B0-----:R-:W-:Y:S01]  /*2740*/  LOP3.LUT P4, RZ, R10, 0xf, RZ, 0xc0, !PT ;  /* 0x0000000f0aff7812 */ /* 0x001fe2000788c0ff */
[----:B------:R0:W1:Y:S01]  /*2750*/  @P1 MUFU.LG2 R23, R25 ;  /* 0x0000001900171308 */ /* 0x0000620000000c00 */
[----:B------:R-:W-:-:S02]  /*2760*/  ISETP.NE.AND P3, PT, RZ, UR4, PT ;  /* 0x00000004ff007c0c */ /* 0x000fc4000bf65270 */
[----:B------:R-:W-:Y:S02]  /*2770*/  ISETP.GT.OR P4, PT, R10, 0x7f, P4 ;  /* 0x0000007f0a00780c */ /* 0x000fe40002784670 */
[----:B------:R-:W-:Y:S02]  /*2780*/  @!P5 LOP3.LUT R27, RZ, R24, RZ, 0x33, !PT ;  /* 0x00000018ff1bd212 */ /* 0x000fe400078e33ff */
[----:B--2---:R-:W-:-:S05]  /*2790*/  SEL R11, R11, 0x1, !P3 ;  /* 0x000000010b0b7807 */ /* 0x004fca0005800000 */
[----:B------:R-:W-:Y:S01]  /*27a0*/  IMAD R6, R6, R11, RZ ;  /* 0x0000000b06067224 */ /* 0x000fe200078e02ff */
[----:B0-----:R-:W-:Y:S01]  /*27b0*/  MOV R25, R21 ;  /* 0x0000001500197202 */ /* 0x001fe20000000f00 */
[----:B-1----:R-:W-:Y:S01]  /*27c0*/  @P1 FFMA.FTZ R29, R23, 0.69314718246459960938, R19 ;  /* 0x3f317218171d1823 */ /* 0x002fe20000010013 */
[----:B------:R-:W-:-:S03]  /*27d0*/  SHF.R.S32.HI R21, RZ, 0x1f, R27 ;  /* 0x0000001fff157819 */ /* 0x000fc6000001141b */
[----:B------:R-:W-:Y:S01]  /*27e0*/  @!P2 IMAD.MOV R25, RZ, RZ, -R25 ;  /* 0x000000ffff19a224 */ /* 0x000fe200078e0a19 */
[----:B------:R-:W-:Y:S02]  /*27f0*/  ISETP.LT.U32.AND P2, PT, R8, R27, PT ;  /* 0x0000001b0800720c */ /* 0x000fe40003f41070 */
[----:B------:R-:W-:Y:S02]  /*2800*/  @!P0 LOP3.LUT R25, RZ, R0, RZ, 0x33, !PT ;  /* 0x00000000ff198212 */ /* 0x000fe400078e33ff */
[----:B------:R-:W-:-:S03]  /*2810*/  ISETP.LT.AND.EX P2, PT, R9, R21, PT, P2 ;  /* 0x000000150900720c */ /* 0x000fc60003f41320 */
[----:B------:R-:W-:Y:S01]  /*2820*/  IMAD R25, R25, R11, RZ ;  /* 0x0000000b19197224 */ /* 0x000fe200078e02ff */
[----:B------:R-:W-:Y:S01]  /*2830*/  SEL R11, R8, R27, P2 ;  /* 0x0000001b080b7207 */ /* 0x000fe20001000000 */
[----:B------:R-:W-:Y:S01]  /*2840*/  IMAD R8, R6, R22, RZ ;  /* 0x0000001606087224 */ /* 0x000fe200078e02ff */
[----:B------:R-:W-:Y:S01]  /*2850*/  SEL R10, R9, R21, P2 ;  /* 0x00000015090a7207 */ /* 0x000fe20001000000 */
[----:B------:R-:W-:Y:S01]  /*2860*/  IMAD R9, R20, R25, RZ ;  /* 0x0000001914097224 */ /* 0x000fe200078e02ff */
[----:B------:R-:W-:Y:S06]  /*2870*/  @P4 BRA `(.L_x_15) ;  /* 0x0000001c00504947 */ /* 0x000fec0003800000 */
[----:B------:R-:W-:Y:S01]  /*2880*/  ULDC.U8 UR4, c[0x0][0x3d8] ;  /* 0x0000f60000047ab9 */ /* 0x000fe20000000000 */
[C---:B------:R-:W-:Y:S02]  /*2890*/  IADD3 R44, P0, R7.reuse, UR7, RZ ;  /* 0x00000007072c7c10 */ /* 0x040fe4000ff1e0ff */
[----:B------:R-:W-:Y:S02]  /*28a0*/  ISETP.NE.AND P1, PT, RZ, UR4, PT ;  /* 0x00000004ff007c0c */ /* 0x000fe4000bf25270 */
[----:B------:R-:W-:-:S11]  /*28b0*/  LEA.HI.X.SX32 R45, R7, UR6, 0x1, P0 ;  /* 0x00000006072d7c11 */ /* 0x000fd600080f0eff */
[----:B------:R-:W-:Y:S05]  /*28c0*/  @!P1 BRA `(.L_x_16) ;  /* 0x0000001c002c9947 */ /* 0x000fea0003800000 */
[----:B------:R-:W-:Y:S02]  /*28d0*/  ISETP.GE.U32.AND P1, PT, R44, R12, PT ;  /* 0x0000000c2c00720c */ /* 0x000fe40003f26070 */
[----:B------:R-:W-:Y:S02]  /*28e0*/  ISETP.LT.U32.AND P0, PT, R0, 0x1, PT ;  /* 0x000000010000780c */ /* 0x000fe40003f01070 */
[----:B------:R-:W-:Y:S02]  /*28f0*/  ISETP.GE.AND.EX P1, PT, R45, R5, PT, P1 ;  /* 0x000000052d00720c */ /* 0x000fe40003f26310 */
[----:B------:R-:W-:-:S04]  /*2900*/  SHF.R.S32.HI R19, RZ, 0x1f, R0 ;  /* 0x0000001fff137819 */ /* 0x000fc80000011400 */
[----:B------:R-:W-:-:S04]  /*2910*/  ISETP.LT.AND.EX P0, PT, R19, RZ, PT, P0 ;  /* 0x000000ff1300720c */ /* 0x000fc80003f01300 */
[----:B------:R-:W-:Y:S02]  /*2920*/  SEL R6, R0, 0x1, P0 ;  /* 0x0000000100067807 */ /* 0x000fe40000000000 */
[----:B------:R-:W-:Y:S01]  /*2930*/  SEL R5, R19, RZ, P0 ;  /* 0x000000ff13057207 */ /* 0x000fe20000000000 */
[----:B------:R-:W-:Y:S06]  /*2940*/  @P1 BRA `(.L_x_15) ;  /* 0x0000001c001c1947 */ /* 0x000fec0003800000 */
[----:B------:R-:W-:Y:S01]  /*2950*/  IADD3 R0, P1, R6, 0x1, RZ ;  /* 0x0000000106007810 */ /* 0x000fe20007f3e0ff */
[----:B------:R-:W-:Y:S03]  /*2960*/  BSSY B0, `(.L_x_17) ;  /* 0x0000037000007945 */ /* 0x000fe60003800000 */
[----:B------:R-:W-:Y:S01]  /*2970*/  ISETP.GE.U32.AND P0, PT, R0, 0x3, PT ;  /* 0x000000030000780c */ /* 0x000fe20003f06070 */
[----:B------:R-:W-:-:S05]  /*2980*/  IMAD.X R0, RZ, RZ, R5, P1 ;  /* 0x000000ffff007224 */ /* 0x000fca00008e0605 */
[----:B------:R-:W-:-:S04]  /*2990*/  ISETP.GE.U32.AND.EX P0, PT, R0, RZ, PT, P0 ;  /* 0x000000ff0000720c */ /* 0x000fc80003f06100 */
[----:B------:R-:W-:Y:S02]  /*29a0*/  SEL R0, R5, RZ, !P0 ;  /* 0x000000ff05007207 */ /* 0x000fe40004000000 */
[----:B------:R-:W-:-:S03]  /*29b0*/  SEL R19, R6, RZ, !P0 ;  /* 0x000000ff06137207 */ /* 0x000fc60004000000 */
[-C--:B------:R-:W-:Y:S02]  /*29c0*/  IMAD R0, R0, R40.reuse, RZ ;  /* 0x0000002800007224 */ /* 0x080fe400078e02ff */
[----:B------:R-:W-:-:S04]  /*29d0*/  IMAD.WIDE.U32 R22, R19, R40, RZ ;  /* 0x0000002813167225 */ /* 0x000fc800078e00ff */
[----:B------:R-:W-:Y:S02]  /*29e0*/  IMAD R0, R19, R2, R0 ;  /* 0x0000000213007224 */ /* 0x000fe400078e0200 */
[----:B------:R-:W-:-:S03]  /*29f0*/  IMAD.WIDE.U32 R48, R22, R6, RZ ;  /* 0x0000000616307225 */ /* 0x000fc600078e00ff */
[----:B------:R-:W-:-:S05]  /*2a00*/  IADD3 R0, R23, R0, RZ ;  /* 0x0000000017007210 */ /* 0x000fca0007ffe0ff */
[----:B------:R-:W-:-:S04]  /*2a10*/  IMAD R20, R0, R6, RZ ;  /* 0x0000000600147224 */ /* 0x000fc800078e02ff */
[----:B------:R-:W-:-:S04]  /*2a20*/  IMAD R20, R5, R22, R20 ;  /* 0x0000001605147224 */ /* 0x000fc800078e0214 */
[----:B------:R-:W-:-:S05]  /*2a30*/  IMAD.IADD R20, R49, 0x1, R20 ;  /* 0x0000000131147824 */ /* 0x000fca00078e0214 */
        /* <DEDUP_REMOVED lines=9> */
[-C--:B------:R-:W-:Y:S02]  /*2ad0*/  IADD3 R21, P0, RZ, -R0.reuse, RZ ;  /* 0x80000000ff157210 */ /* 0x080fe40007f1e0ff */
[----:B------:R-:W-:Y:S02]  /*2ae0*/  MOV R50, R0 ;  /* 0x0000000000327202 */ /* 0x000fe40000000f00 */
[----:B------:R-:W-:Y:S01]  /*2af0*/  IADD3.X R19, RZ, ~R25, RZ, P0, !PT ;  /* 0x80000019ff137210 */ /* 0x000fe200007fe4ff */
[----:B------:R-:W-:Y:S01]  /*2b00*/  IMAD.WIDE.U32 R44, R48, R21, R44 ;  /* 0x00000015302c7225 */ /* 0x000fe200078e002c */
[----:B------:R-:W-:-:S03]  /*2b10*/  MOV R51, R25 ;  /* 0x0000001900337202 */ /* 0x000fc60000000f00 */
[----:B------:R-:W-:-:S04]  /*2b20*/  IMAD R19, R19, R48, RZ ;  /* 0x0000003013137224 */ /* 0x000fc800078e02ff */
[----:B------:R-:W-:Y:S01]  /*2b30*/  IMAD R19, R20, R21, R19 ;  /* 0x0000001514137224 */ /* 0x000fe200078e0213 */
[----:B------:R-:W-:-:S04]  /*2b40*/  MOV R20, R44 ;  /* 0x0000002c00147202 */ /* 0x000fc80000000f00 */
[----:B------:R-:W-:Y:S01]  /*2b50*/  IADD3 R19, R45, R19, RZ ;  /* 0x000000132d137210 */ /* 0x000fe20007ffe0ff */
[----:B------:R-:W-:Y:S05]  /*2b60*/  BRA `(.L_x_19) ;  /* 0x0000000000587947 */ /* 0x000fea0003800000 */
.L_x_18:
[----:B------:R-:W0:Y:S01]  /*2b70*/  I2F.U32.RP R20, R48 ;  /* 0x0000003000147306 */ /* 0x000e220000209000 */
[----:B------:R-:W-:Y:S01]  /*2b80*/  ISETP.NE.U32.AND P0, PT, R48, RZ, PT ;  /* 0x000000ff3000720c */ /* 0x000fe20003f05070 */
[----:B------:R-:W-:Y:S01]  /*2b90*/  HFMA2.MMA R51, -RZ, RZ, 0, 0 ;  /* 0x00000000ff337435 */ /* 0x000fe200000001ff */
[----:B------:R-:W-:-:S05]  /*2ba0*/  MOV R19, RZ ;  /* 0x000000ff00137202 */ /* 0x000fca0000000f00 */
[----:B0-----:R-:W0:Y:S02]  /*2bb0*/  MUFU.RCP R20, R20 ;  /* 0x0000001400147308 */ /* 0x001e240000001000 */
[----:B0-----:R-:W-:-:S06]  /*2bc0*/  IADD3 R20, R20, 0xffffffe, RZ ;  /* 0x0ffffffe14147810 */ /* 0x001fcc0007ffe0ff */
        /* <DEDUP_REMOVED lines=13> */
[----:B------:R-:W-:-:S05]  /*2ca0*/  @!P0 LOP3.LUT R50, RZ, R48, RZ, 0x33, !PT ;  /* 0x00000030ff328212 */ /* 0x000fca00078e33ff */
[----:B------:R-:W-:-:S04]  /*2cb0*/  IMAD.MOV R20, RZ, RZ, -R50 ;  /* 0x000000ffff147224 */ /* 0x000fc800078e0a32 */
[----:B------:R-:W-:Y:S02]  /*2cc0*/  IMAD R20, R48, R20, R44 ;  /* 0x0000001430147224 */ /* 0x000fe400078e022c */
.L_x_19:
[----:B------:R-:W-:Y:S05]  /*2cd0*/  BSYNC B0 ;  /* 0x0000000000007941 */ /* 0x000fea0003800000 */
.L_x_17:
[----:B------:R-:W-:Y:S01]  /*2ce0*/  LOP3.LUT R0, R19, R2, RZ, 0xfc, !PT ;  /* 0x0000000213007212 */ /* 0x000fe200078efcff */
[----:B------:R-:W-:Y:S03]  /*2cf0*/  BSSY B0, `(.L_x_20) ;  /* 0x0000029000007945 */ /* 0x000fe60003800000 */
[----:B------:R-:W-:-:S13]  /*2d00*/  ISETP.NE.U32.AND P0, PT, R0, RZ, PT ;  /* 0x000000ff0000720c */ /* 0x000fda0003f05070 */
[----:B------:R-:W-:Y:S05]  /*2d10*/  @!P0 BRA `(.L_x_21) ;  /* 0x0000000000408947 */ /* 0x000fea0003800000 */
[----:B------:R-:W-:Y:S01]  /*2d20*/  IMAD.MOV.U32 R27, RZ, RZ, R20 ;  /* 0x000000ffff1b7224 */ /* 0x000fe200078e0014 */
[----:B------:R-:W-:Y:S01]  /*2d30*/  MOV R25, R40 ;  /* 0x0000002800197202 */ /* 0x000fe20000000f00 */
[----:B------:R-:W-:Y:S01]  /*2d40*/  IMAD.MOV.U32 R24, RZ, RZ, R2 ;  /* 0x000000ffff187224 */ /* 0x000fe200078e0002 */
[----:B------:R-:W-:Y:S02]  /*2d50*/  MOV R23, 0x2d70 ;  /* 0x00002d7000177802 */ /* 0x000fe40000000f00 */
[----:B------:R-:W-:Y:S05]  /*2d60*/  CALL.REL.NOINC `($__internal_0_$__cuda_sm20_div_s64) ;  /* 0x0000002000f87944 */ /* 0x000fea0003c00000 */
[----:B------:R-:W-:Y:S01]  /*2d70*/  IADD3 R22, P0, RZ, -R0, RZ ;  /* 0x80000000ff167210 */ /* 0x000fe20007f1e0ff */
[----:B------:R-:W-:Y:S01]  /*2d80*/  IMAD.MOV.U32 R45, RZ, RZ, R25 ;  /* 0x000000ffff2d7224 */ /* 0x000fe200078e0019 */
[----:B------:R-:W-:Y:S02]  /*2d90*/  MOV R26, R20 ;  /* 0x00000014001a7202 */ /* 0x000fe40000000f00 */
[----:B------:R-:W-:Y:S02]  /*2da0*/  IADD3.X R21, RZ, ~R25, RZ, P0, !PT ;  /* 0x80000019ff157210 */ /* 0x000fe400007fe4ff */
[----:B------:R-:W-:Y:S02]  /*2db0*/  MOV R27, R19 ;  /* 0x00000013001b7202 */ /* 0x000fe40000000f00 */
[----:B------:R-:W-:Y:S01]  /*2dc0*/  MOV R44, R0 ;  /* 0x00000000002c7202 */ /* 0x000fe20000000f00 */
[----:B------:R-:W-:Y:S02]  /*2dd0*/  IMAD R21, R21, R40, RZ ;  /* 0x0000002815157224 */ /* 0x000fe400078e02ff */
[----:B------:R-:W-:-:S04]  /*2de0*/  IMAD.WIDE.U32 R40, R40, R22, R26 ;  /* 0x0000001628287225 */ /* 0x000fc800078e001a */
[----:B------:R-:W-:-:S04]  /*2df0*/  IMAD R2, R2, R22, R21 ;  /* 0x0000001602027224 */ /* 0x000fc800078e0215 */
[----:B------:R-:W-:Y:S01]  /*2e00*/  IMAD.IADD R2, R41, 0x1, R2 ;  /* 0x0000000129027824 */ /* 0x000fe200078e0202 */
[----:B------:R-:W-:Y:S05]  /*2e10*/  BRA `(.L_x_22) ;  /* 0x0000000000587947 */ /* 0x000fea0003800000 */
.L_x_21:
        /* <DEDUP_REMOVED lines=22> */
.L_x_22:
[----:B------:R-:W-:Y:S05]  /*2f80*/  BSYNC B0 ;  /* 0x0000000000007941 */ /* 0x000fea0003800000 */
.L_x_20:
[----:B------:R-:W0:Y:S01]  /*2f90*/  LDC R26, c[0x0][0x2c0] ;  /* 0x0000b000ff1a7b82 */ /* 0x000e220000000800 */
[----:B------:R-:W-:Y:S01]  /*2fa0*/  LOP3.LUT R0, R45, R5, RZ, 0xfc, !PT ;  /* 0x000000052d007212 */ /* 0x000fe200078efcff */
[----:B------:R-:W-:Y:S03]  /*2fb0*/  BSSY B0, `(.L_x_23) ;  /* 0x000002c000007945 */ /* 0x000fe60003800000 */
[----:B------:R-:W-:Y:S02]  /*2fc0*/  ISETP.NE.U32.AND P0, PT, R0, RZ, PT ;  /* 0x000000ff0000720c */ /* 0x000fe40003f05070 */
[----:B0-----:R-:W-:-:S11]  /*2fd0*/  SEL R26, R26, 0x1, P3 ;  /* 0x000000011a1a7807 */ /* 0x001fd60001800000 */
[----:B------:R-:W-:Y:S05]  /*2fe0*/  @!P0 BRA `(.L_x_24) ;  /* 0x0000000000488947 */ /* 0x000fea0003800000 */
[----:B------:R-:W-:Y:S01]  /*2ff0*/  IMAD.MOV.U32 R27, RZ, RZ, R44 ;  /* 0x000000ffff1b7224 */ /* 0x000fe200078e002c */
[----:B------:R-:W-:Y:S01]  /*3000*/  MOV R25, R6 ;  /* 0x0000000600197202 */ /* 0x000fe20000000f00 */
[----:B------:R-:W-:Y:S01]  /*3010*/  IMAD.MOV.U32 R19, RZ, RZ, R45 ;  /* 0x000000ffff137224 */ /* 0x000fe200078e002d */
[----:B------:R-:W-:Y:S02]  /*3020*/  MOV R24, R5 ;  /* 0x0000000500187202 */ /* 0x000fe40000000f00 */
[----:B------:R-:W-:Y:S02]  /*3030*/  MOV R23, 0x3050 ;  /* 0x0000305000177802 */ /* 0x000fe40000000f00 */
[----:B------:R-:W-:Y:S05]  /*3040*/  CALL.REL.NOINC `($__internal_0_$__cuda_sm20_div_s64) ;  /* 0x0000002000407944 */ /* 0x000fea0003c00000 */
[----:B------:R-:W-:Y:S01]  /*3050*/  IADD3 R20, P0, RZ, -R0, RZ ;  /* 0x80000000ff147210 */ /* 0x000fe20007f1e0ff */
[----:B------:R-:W-:Y:S01]  /*3060*/  IMAD.MOV.U32 R23, RZ, RZ, R45 ;  /* 0x000000ffff177224 */ /* 0x000fe200078e002d */
[----:B------:R-:W-:Y:S02]  /*3070*/  MOV R22, R44 ;  /* 0x0000002c00167202 */ /* 0x000fe40000000f00 */
[----:B------:R-:W-:-:S03]  /*3080*/  IADD3.X R19, RZ, ~R25, RZ, P0, !PT ;  /* 0x80000019ff137210 */ /* 0x000fc600007fe4ff */
[----:B------:R-:W-:-:S04]  /*3090*/  IMAD.WIDE.U32 R22, R6, R20, R22 ;  /* 0x0000001406167225 */ /* 0x000fc800078e0016 */
[----:B------:R-:W-:Y:S01]  /*30a0*/  IMAD R19, R19, R6, RZ ;  /* 0x0000000613137224 */ /* 0x000fe200078e02ff */
[----:B------:R-:W-:Y:S02]  /*30b0*/  MOV R44, R22 ;  /* 0x00000016002c7202 */ /* 0x000fe40000000f00 */
[----:B------:R-:W-:Y:S01]  /*30c0*/  MOV R22, R0 ;  /* 0x0000000000167202 */ /* 0x000fe20000000f00 */
[----:B------:R-:W-:-:S04]  /*30d0*/  IMAD R5, R5, R20, R19 ;  /* 0x0000001405057224 */ /* 0x000fc800078e0213 */
[----:B------:R-:W-:Y:S01]  /*30e0*/  IMAD.IADD R5, R23, 0x1, R5 ;  /* 0x0000000117057824 */ /* 0x000fe200078e0205 */
[----:B------:R-:W-:Y:S01]  /*30f0*/  MOV R23, R25 ;  /* 0x0000001900177202 */ /* 0x000fe20000000f00 */
[----:B------:R-:W-:Y:S05]  /*3100*/  BRA `(.L_x_25) ;  /* 0x0000000000587947 */ /* 0x000fea0003800000 */
.L_x_24:
        /* <DEDUP_REMOVED lines=22> */
.L_x_25:
[----:B------:R-:W-:Y:S05]  /*3270*/  BSYNC B0 ;  /* 0x0000000000007941 */ /* 0x000fea0003800000 */
.L_x_23:
[-C--:B------:R-:W-:Y:S01]  /*3280*/  IMAD R0, R43, R18.reuse, RZ ;  /* 0x000000122b007224 */ /* 0x080fe200078e02ff */
[----:B------:R-:W-:Y:S01]  /*3290*/  ULDC.U8 UR10, c[0x0][0x3d9] ;  /* 0x0000f640000a7ab9 */ /* 0x000fe20000000000 */
[C---:B------:R-:W-:Y:S01]  /*32a0*/  IMAD.WIDE.U32 R48, R42.reuse, R18, RZ ;  /* 0x000000122a307225 */ /* 0x040fe200078e00ff */
[----:B------:R-:W-:Y:S01]  /*32b0*/  UISETP.NE.AND UP0, UPT, UR10, URZ, UPT ;  /* 0x0000003f0a00728c */ /* 0x000fe2000bf05270 */
[----:B------:R-:W-:Y:S01]  /*32c0*/  BSSY B0, `(.L_x_26) ;  /* 0x0000047000007945 */ /* 0x000fe20003800000 */
[----:B------:R-:W-:Y:S01]  /*32d0*/  ULDC.64 UR4, c[0x0][0x2c0] ;  /* 0x0000b00000047ab9 */ /* 0x000fe20000000a00 */
[----:B------:R-:W-:Y:S01]  /*32e0*/  IMAD R0, R42, R17, R0 ;  /* 0x000000112a007224 */ /* 0x000fe200078e0200 */
[----:B------:R-:W-:Y:S01]  /*32f0*/  UIMAD UR4, UR4, UR5, URZ ;  /* 0x00000005040472a4 */ /* 0x000fe2000f8e023f */
[----:B------:R-:W-:Y:S01]  /*3300*/  IMAD R2, R2, R26, RZ ;  /* 0x0000001a02027224 */ /* 0x000fe200078e02ff */
[----:B------:R-:W-:Y:S02]  /*3310*/  USEL UR5, UR5, 0x1, !UP0 ;  /* 0x0000000105057887 */ /* 0x000fe4000c000000 */
[----:B------:R-:W-:Y:S01]  /*3320*/  IADD3 R0, R49, R0, RZ ;  /* 0x0000000031007210 */ /* 0x000fe20007ffe0ff */
[----:B------:R-:W-:Y:S01]  /*3330*/  USHF.R.S32.HI UR11, URZ, 0x1f, UR4 ;  /* 0x0000001f3f0b7899 */ /* 0x000fe20008011404 */
[----:B------:R-:W-:Y:S01]  /*3340*/  IMAD R6, R5, UR4, RZ ;  /* 0x0000000405067c24 */ /* 0x000fe2000f8e02ff */
[----:B------:R-:W-:Y:S01]  /*3350*/  USHF.R.S32.HI UR10, URZ, 0x1f, UR5 ;  /* 0x0000001f3f0a7899 */ /* 0x000fe20008011405 */
[----:B------:R-:W-:-:S02]  /*3360*/  IMAD R5, R23, UR5, RZ ;  /* 0x0000000517057c24 */ /* 0x000fc4000f8e02ff */
[----:B------:R-:W-:Y:S01]  /*3370*/  IMAD R20, R0, R16, RZ ;  /* 0x0000001000147224 */ /* 0x000fe200078e02ff */
[----:B------:R-:W-:Y:S01]  /*3380*/  SHF.R.S32.HI R0, RZ, 0x1f, R26 ;  /* 0x0000001fff007819 */ /* 0x000fe2000001141a */
[----:B------:R-:W-:Y:S02]  /*3390*/  IMAD R6, R44, UR11, R6 ;  /* 0x0000000b2c067c24 */ /* 0x000fe4000f8e0206 */
[----:B------:R-:W-:Y:S02]  /*33a0*/  IMAD R20, R15, R48, R20 ;  /* 0x000000300f147224 */ /* 0x000fe400078e0214 */
[----:B------:R-:W-:-:S04]  /*33b0*/  IMAD.WIDE.U32 R48, R48, R16, RZ ;  /* 0x0000001030307225 */ /* 0x000fc800078e00ff */
[----:B------:R-:W-:Y:S01]  /*33c0*/  IMAD R2, R0, R40, R2 ;  /* 0x0000002800027224 */ /* 0x000fe200078e0202 */
[----:B------:R-:W-:Y:S01]  /*33d0*/  IADD3 R20, R49, R20, RZ ;  /* 0x0000001431147210 */ /* 0x000fe20007ffe0ff */
[----:B------:R-:W-:-:S03]  /*33e0*/  IMAD.WIDE.U32 R40, R40, R26, RZ ;  /* 0x0000001a28287225 */ /* 0x000fc600078e00ff */
[----:B------:R-:W-:Y:S01]  /*33f0*/  LOP3.LUT R0, R51, R20, RZ, 0xfc, !PT ;  /* 0x0000001433007212 */ /* 0x000fe200078efcff */
[----:B------:R-:W-:Y:S01]  /*3400*/  IMAD.WIDE.U32 R44, R44, UR4, RZ ;  /* 0x000000042c2c7c25 */ /* 0x000fe2000f8e00ff */
[----:B------:R-:W-:Y:S02]  /*3410*/  IADD3 R2, R41, R2, RZ ;  /* 0x0000000229027210 */ /* 0x000fe40007ffe0ff */
[----:B------:R-:W-:Y:S01]  /*3420*/  ISETP.NE.U32.AND P0, PT, R0, RZ, PT ;  /* 0x000000ff0000720c */ /* 0x000fe20003f05070 */
[C---:B------:R-:W-:Y:S01]  /*3430*/  IMAD R5, R22.reuse, UR10, R5 ;  /* 0x0000000a16057c24 */ /* 0x040fe2000f8e0205 */
[----:B------:R-:W-:Y:S01]  /*3440*/  IADD3 R6, R45, R6, RZ ;  /* 0x000000062d067210 */ /* 0x000fe20007ffe0ff */
[----:B------:R-:W-:-:S04]  /*3450*/  IMAD.WIDE.U32 R42, R22, UR5, RZ ;  /* 0x00000005162a7c25 */ /* 0x000fc8000f8e00ff */
[----:B------:R-:W-:Y:S01]  /*3460*/  IMAD R4, R4, UR4, RZ ;  /* 0x0000000404047c24 */ /* 0x000fe2000f8e02ff */
[----:B------:R-:W-:Y:S01]  /*3470*/  IADD3 R5, R43, R5, RZ ;  /* 0x000000052b057210 */ /* 0x000fe20007ffe0ff */
[----:B------:R-:W-:-:S04]  /*3480*/  IMAD R3, R3, UR4, RZ ;  /* 0x0000000403037c24 */ /* 0x000fc8000f8e02ff */
        /* <DEDUP_REMOVED lines=10> */
[----:B------:R-:W-:-:S05]  /*3530*/  IADD3.X R19, RZ, ~R25, RZ, P0, !PT ;  /* 0x80000019ff137210 */ /* 0x000fca00007fe4ff */
[-C--:B------:R-:W-:Y:S02]  /*3540*/  IMAD R19, R19, R48.reuse, RZ ;  /* 0x0000003013137224 */ /* 0x080fe400078e02ff */
[----:B------:R-:W-:-:S04]  /*3550*/  IMAD.WIDE.U32 R48, R21, R48, R22 ;  /* 0x0000003015307225 */ /* 0x000fc800078e0016 */
[----:B------:R-:W-:Y:S01]  /*3560*/  IMAD R19, R20, R21, R19 ;  /* 0x0000001514137224 */ /* 0x000fe200078e0213 */
[----:B------:R-:W-:Y:S02]  /*3570*/  MOV R20, R48 ;  /* 0x0000003000147202 */ /* 0x000fe40000000f00 */
[----:B------:R-:W-:Y:S01]  /*3580*/  MOV R48, R0 ;  /* 0x0000000000307202 */ /* 0x000fe20000000f00 */
[----:B------:R-:W-:Y:S01]  /*3590*/  IMAD.IADD R19, R49, 0x1, R19 ;  /* 0x0000000131137824 */ /* 0x000fe200078e0213 */
[----:B------:R-:W-:Y:S01]  /*35a0*/  MOV R49, R25 ;  /* 0x0000001900317202 */ /* 0x000fe20000000f00 */
[----:B------:R-:W-:Y:S05]  /*35b0*/  BRA `(.L_x_28) ;  /* 0x00000000005c7947 */ /* 0x000fea0003800000 */
.L_x_27:
[----:B------:R-:W0:Y:S01]  /*35c0*/  I2F.U32.RP R0, R48 ;  /* 0x0000003000007306 */ /* 0x000e220000209000 */
[----:B------:R-:W-:Y:S01]  /*35d0*/  IMAD.MOV.U32 R20, RZ, RZ, RZ ;  /* 0x000000ffff147224 */ /* 0x000fe200078e00ff */
[----:B------:R-:W-:Y:S01]  /*35e0*/  ISETP.NE.U32.AND P0, PT, R48, RZ, PT ;  /* 0x000000ff3000720c */ /* 0x000fe20003f05070 */
[----:B------:R-:W-:-:S05]  /*35f0*/  IMAD.MOV.U32 R19, RZ, RZ, RZ ;  /* 0x000000ffff137224 */ /* 0x000fca00078e00ff */
[----:B0-----:R-:W0:Y:S02]  /*3600*/  MUFU.RCP R0, R0 ;  /* 0x0000000000007308 */ /* 0x001e240000001000 */
[----:B0-----:R-:W-:-:S06]  /*3610*/  IADD3 R0, R0, 0xffffffe, RZ ;  /* 0x0ffffffe00007810 */ /* 0x001fcc0007ffe0ff */
[----:B------:R-:W0:Y:S02]  /*3620*/  F2I.FTZ.U32.TRUNC.NTZ R21, R0 ;  /* 0x0000000000157305 */ /* 0x000e24000021f000 */
[----:B0-----:R-:W-:-:S05]  /*3630*/  IADD3 R0, RZ, -R21, RZ ;  /* 0x80000015ff007210 */ /* 0x001fca0007ffe0ff */
        /* <DEDUP_REMOVED lines=11> */
[----:B------:R-:W-:-:S05]  /*36f0*/  IADD3 R20, -R49, RZ, RZ ;  /* 0x000000ff31147210 */ /* 0x000fca0007ffe1ff */
[----:B------:R-:W-:Y:S01]  /*3700*/  IMAD R20, R48, R20, R50 ;  /* 0x0000001430147224 */ /* 0x000fe200078e0232 */
[----:B------:R-:W-:Y:S01]  /*3710*/  MOV R48, R49 ;  /* 0x0000003100307202 */ /* 0x000fe20000000f00 */
[----:B------:R-:W-:Y:S02]  /*3720*/  IMAD.MOV.U32 R49, RZ, RZ, RZ ;  /* 0x000000ffff317224 */ /* 0x000fe400078e00ff */
.L_x_28:
[----:B------:R-:W-:Y:S05]  /*3730*/  BSYNC B0 ;  /* 0x0000000000007941 */ /* 0x000fea0003800000 */
.L_x_26:
        /* <DEDUP_REMOVED lines=20> */
.L_x_30:
[----:B------:R-:W0:Y:S01]  /*3880*/  I2F.U32.RP R0, R18 ;  /* 0x0000001200007306 */ /* 0x000e220000209000 */
[----:B------:R-:W-:Y:S01]  /*3890*/  HFMA2.MMA R50, -RZ, RZ, 0, 0 ;  /* 0x00000000ff327435 */ /* 0x000fe200000001ff */
[----:B------:R-:W-:Y:S02]  /*38a0*/  ISETP.NE.U32.AND P0, PT, R18, RZ, PT ;  /* 0x000000ff1200720c */ /* 0x000fe40003f05070 */
[----:B------:R-:W-:-:S04]  /*38b0*/  MOV R17, RZ ;  /* 0x000000ff00117202 */ /* 0x000fc80000000f00 */
[----:B0-----:R-:W0:Y:S02]  /*38c0*/  MUFU.RCP R0, R0 ;  /* 0x0000000000007308 */ /* 0x001e240000001000 */
[----:B0-----:R-:W-:-:S06]  /*38d0*/  IADD3 R0, R0, 0xffffffe, RZ ;  /* 0x0ffffffe00007810 */ /* 0x001fcc0007ffe0ff */
[----:B------:R-:W0:Y:S02]  /*38e0*/  F2I.FTZ.U32.TRUNC.NTZ R51, R0 ;  /* 0x0000000000337305 */ /* 0x000e24000021f000 */
[----:B0-----:R-:W-:-:S04]  /*38f0*/  IMAD.MOV R0, RZ, RZ, -R51 ;  /* 0x000000ffff007224 */ /* 0x001fc800078e0a33 */
[----:B------:R-:W-:-:S04]  /*3900*/  IMAD R0, R0, R18, RZ ;  /* 0x0000001200007224 */ /* 0x000fc800078e02ff */
[----:B------:R-:W-:Y:S01]  /*3910*/  IMAD.HI.U32 R50, R51, R0, R50 ;  /* 0x0000000033327227 */ /* 0x000fe200078e0032 */
[----:B------:R-:W-:-:S05]  /*3920*/  HFMA2.MMA R51, -RZ, RZ, 0, 0 ;  /* 0x00000000ff337435 */ /* 0x000fca00000001ff */
        /* <DEDUP_REMOVED lines=11> */
.L_x_31:
[----:B------:R-:W-:Y:S05]  /*39e0*/  BSYNC B0 ;  /* 0x0000000000007941 */ /* 0x000fea0003800000 */
.L_x_29:
[----:B------:R-:W-:Y:S01]  /*39f0*/  LOP3.LUT R0, R51, R15, RZ, 0xfc, !PT ;  /* 0x0000000f33007212 */ /* 0x000fe200078efcff */
[----:B------:R-:W-:Y:S03]  /*3a00*/  BSSY B0, `(.L_x_32) ;  /* 0x000002c000007945 */ /* 0x000fe60003800000 */
        /* <DEDUP_REMOVED lines=11> */
[-C--:B------:R-:W-:Y:S02]  /*3ac0*/  IADD3.X R19, RZ, ~R25.reuse, RZ, P0, !PT ;  /* 0x80000019ff137210 */ /* 0x080fe400007fe4ff */
[----:B------:R-:W-:Y:S01]  /*3ad0*/  MOV R21, R25 ;  /* 0x0000001900157202 */ /* 0x000fe20000000f00 */
[----:B------:R-:W-:-:S04]  /*3ae0*/  IMAD.WIDE.U32 R22, R16, R20, R22 ;  /* 0x0000001410167225 */ /* 0x000fc800078e0016 */
[----:B------:R-:W-:Y:S01]  /*3af0*/  IMAD R19, R19, R16, RZ ;  /* 0x0000001013137224 */ /* 0x000fe200078e02ff */
[----:B------:R-:W-:-:S03]  /*3b00*/  MOV R16, R22 ;  /* 0x0000001600107202 */ /* 0x000fc60000000f00 */
[----:B------:R-:W-:Y:S01]  /*3b10*/  IMAD R15, R15, R20, R19 ;  /* 0x000000140f0f7224 */ /* 0x000fe200078e0213 */
[----:B------:R-:W-:-:S03]  /*3b20*/  MOV R20, R0 ;  /* 0x0000000000147202 */ /* 0x000fc60000000f00 */
[----:B------:R-:W-:Y:S01]  /*3b30*/  IMAD.IADD R15, R23, 0x1, R15 ;  /* 0x00000001170f7824 */ /* 0x000fe200078e020f */
[----:B------:R-:W-:Y:S05]  /*3b40*/  BRA `(.L_x_34) ;  /* 0x00000000005c7947 */ /* 0x000fea0003800000 */
.L_x_33:
[----:B------:R-:W0:Y:S01]  /*3b50*/  I2F.U32.RP R0, R16 ;  /* 0x0000001000007306 */ /* 0x000e220000209000 */
[----:B------:R-:W-:Y:S01]  /*3b60*/  IMAD.MOV.U32 R20, RZ, RZ, RZ ;  /* 0x000000ffff147224 */ /* 0x000fe200078e00ff */
[----:B------:R-:W-:-:S06]  /*3b70*/  ISETP.NE.U32.AND P0, PT, R16, RZ, PT ;  /* 0x000000ff1000720c */ /* 0x000fcc0003f05070 */
[----:B0-----:R-:W0:Y:S02]  /*3b80*/  MUFU.RCP R0, R0 ;  /* 0x0000000000007308 */ /* 0x001e240000001000 */
[----:B0-----:R-:W-:-:S06]  /*3b90*/  IADD3 R0, R0, 0xffffffe, RZ ;  /* 0x0ffffffe00007810 */ /* 0x001fcc0007ffe0ff */
[----:B------:R-:W0:Y:S02]  /*3ba0*/  F2I.FTZ.U32.TRUNC.NTZ R21, R0 ;  /* 0x0000000000157305 */ /* 0x000e24000021f000 */
[----:B0-----:R-:W-:-:S05]  /*3bb0*/  IADD3 R0, RZ, -R21, RZ ;  /* 0x80000015ff007210 */ /* 0x001fca0007ffe0ff */
[----:B------:R-:W-:-:S04]  /*3bc0*/  IMAD R0, R0, R16, RZ ;  /* 0x0000001000007224 */ /* 0x000fc800078e02ff */
[----:B------:R-:W-:-:S04]  /*3bd0*/  IMAD.HI.U32 R0, R21, R0, R20 ;  /* 0x0000000015007227 */ /* 0x000fc800078e0014 */
[----:B------:R-:W-:Y:S02]  /*3be0*/  IMAD.MOV.U32 R21, RZ, RZ, RZ ;  /* 0x000000ffff157224 */ /* 0x000fe400078e00ff */
[----:B------:R-:W-:-:S05]  /*3bf0*/  IMAD.HI.U32 R0, R0, R50, RZ ;  /* 0x0000003200007227 */ /* 0x000fca00078e00ff */
[----:B------:R-:W-:-:S05]  /*3c00*/  IADD3 R15, -R0, RZ, RZ ;  /* 0x000000ff000f7210 */ /* 0x000fca0007ffe1ff */
[----:B------:R-:W-:-:S05]  /*3c10*/  IMAD R15, R16, R15, R50 ;  /* 0x0000000f100f7224 */ /* 0x000fca00078e0232 */
[----:B------:R-:W-:-:S13]  /*3c20*/  ISETP.GE.U32.AND P2, PT, R15, R16, PT ;  /* 0x000000100f00720c */ /* 0x000fda0003f46070 */
[----:B------:R-:W-:Y:S01]  /*3c30*/  @P2 IMAD.IADD R15, R15, 0x1, -R16 ;  /* 0x000000010f0f2824 */ /* 0x000fe200078e0a10 */
[----:B------:R-:W-:-:S04]  /*3c40*/  @P2 IADD3 R0, R0, 0x1, RZ ;  /* 0x0000000100002810 */ /* 0x000fc80007ffe0ff */
[----:B------:R-:W-:Y:S01]  /*3c50*/  ISETP.GE.U32.AND P1, PT, R15, R16, PT ;  /* 0x000000100f00720c */ /* 0x000fe20003f26070 */
[----:B------:R-:W-:-:S12]  /*3c60*/  IMAD.MOV.U32 R15, RZ, RZ, RZ ;  /* 0x000000ffff0f7224 */ /* 0x000fd800078e00ff */
[----:B------:R-:W-:Y:S01]  /*3c70*/  @P1 VIADD R0, R0, 0x1 ;  /* 0x0000000100001836 */ /* 0x000fe20000000000 */
[----:B------:R-:W-:-:S04]  /*3c80*/  @!P0 LOP3.LUT R0, RZ, R16, RZ, 0x33, !PT ;  /* 0x00000010ff008212 */ /* 0x000fc800078e33ff */
[----:B------:R-:W-:Y:S02]  /*3c90*/  IADD3 R19, -R0, RZ, RZ ;  /* 0x000000ff00137210 */ /* 0x000fe40007ffe1ff */
[----:B------:R-:W-:-:S03]  /*3ca0*/  MOV R20, R0 ;  /* 0x0000000000147202 */ /* 0x000fc60000000f00 */
[----:B------:R-:W-:Y:S02]  /*3cb0*/  IMAD R16, R16, R19, R50 ;  /* 0x0000001310107224 */ /* 0x000fe400078e0232 */
.L_x_34:
[----:B------:R-:W-:Y:S05]  /*3cc0*/  BSYNC B0 ;  /* 0x0000000000007941 */ /* 0x000fea0003800000 */
.L_x_32:
[----:B------:R-:W-:Y:S01]  /*3cd0*/  SHF.R.S32.HI R19, RZ, 0x1f, R8 ;  /* 0x0000001fff137819 */ /* 0x000fe20000011408 */
[-C--:B------:R-:W-:Y:S01]  /*3ce0*/  IMAD R0, R21, R8.reuse, RZ ;  /* 0x0000000815007224 */ /* 0x080fe200078e02ff */
[----:B------:R-:W-:Y:S01]  /*3cf0*/  ULDC UR4, c[0x0][0x2c4] ;  /* 0x0000b10000047ab9 */ /* 0x000fe20000000800 */
[----:B------:R-:W-:Y:S01]  /*3d00*/  IMAD.WIDE.U32 R50, R20, R8, RZ ;  /* 0x0000000814327225 */ /* 0x000fe200078e00ff */
[----:B------:R-:W-:Y:S01]  /*3d10*/  SHF.R.S32.HI R21, RZ, 0x1f, R4 ;  /* 0x0000001fff157819 */ /* 0x000fe20000011404 */
[----:B------:R-:W-:Y:S02]  /*3d20*/  BSSY B0, `(.L_x_35) ;  /* 0x0000039000007945 */ /* 0x000fe40003800000 */
[----:B------:R-:W-:Y:S01]  /*3d30*/  IMAD R8, R19, R20, R0 ;  /* 0x0000001413087224 */ /* 0x000fe200078e0200 */
[----:B------:R-:W-:Y:S01]  /*3d40*/  LOP3.LUT R20, R49, R13, RZ, 0xfc, !PT ;  /* 0x0000000d31147212 */ /* 0x000fe200078efcff */
[----:B------:R-:W-:Y:S02]  /*3d50*/  IMAD R52, R26, UR4, RZ ;  /* 0x000000041a347c24 */ /* 0x000fe4000f8e02ff */
[----:B------:R-:W-:Y:S01]  /*3d60*/  IMAD R15, R15, R4, RZ ;  /* 0x000000040f0f7224 */ /* 0x000fe200078e02ff */
[----:B------:R-:W-:Y:S01]  /*3d70*/  ISETP.NE.U32.AND P0, PT, R20, RZ, PT ;  /* 0x000000ff1400720c */ /* 0x000fe20003f05070 */
[----:B------:R-:W-:Y:S01]  /*3d80*/  IMAD R19, R17, R52, RZ ;  /* 0x0000003411137224 */ /* 0x000fe200078e02ff */
[----:B------:R-:W-:Y:S01]  /*3d90*/  SHF.R.S32.HI R0, RZ, 0x1f, R52 ;  /* 0x0000001fff007819 */ /* 0x000fe20000011434 */
[----:B------:R-:W-:Y:S01]  /*3da0*/  IMAD R15, R21, R16, R15 ;  /* 0x00000010150f7224 */ /* 0x000fe200078e020f */
[----:B------:R-:W-:Y:S01]  /*3db0*/  IADD3 R8, R51, R8, RZ ;  /* 0x0000000833087210 */ /* 0x000fe20007ffe0ff */
[----:B------:R-:W-:-:S04]  /*3dc0*/  IMAD.WIDE.U32 R16, R16, R4, RZ ;  /* 0x0000000410107225 */ /* 0x000fc800078e00ff */
[----:B------:R-:W-:Y:S01]  /*3dd0*/  IMAD R4, R0, R18, R19 ;  /* 0x0000001200047224 */ /* 0x000fe200078e0213 */
[----:B------:R-:W-:Y:S01]  /*3de0*/  IADD3 R15, R17, R15, RZ ;  /* 0x0000000f110f7210 */ /* 0x000fe20007ffe0ff */
[----:B------:R-:W-:-:S05]  /*3df0*/  IMAD.WIDE.U32 R52, R18, R52, RZ ;  /* 0x0000003412347225 */ /* 0x000fca00078e00ff */
[----:B------:R-:W-:Y:S01]  /*3e00*/  IADD3 R4, R53, R4, RZ ;  /* 0x0000000435047210 */ /* 0x000fe20007ffe0ff */
[----:B------:R-:W-:Y:S06]  /*3e10*/  @!P0 BRA `(.L_x_36) ;  /* 0x0000000000488947 */ /* 0x000fec0003800000 */
        /* <DEDUP_REMOVED lines=9> */
[----:B------:R-:W-:Y:S02]  /*3eb0*/  IADD3.X R18, RZ, ~R25, RZ, P0, !PT ;  /* 0x80000019ff127210 */ /* 0x000fe400007fe4ff */
[----:B------:R-:W-:Y:S01]  /*3ec0*/  MOV R48, R0 ;  /* 0x0000000000307202 */ /* 0x000fe20000000f00 */
[----:B------:R-:W-:Y:S01]  /*3ed0*/  IMAD.WIDE.U32 R20, R14, R19, R20 ;  /* 0x000000130e147225 */ /* 0x000fe200078e0014 */
[----:B------:R-:W-:-:S03]  /*3ee0*/  MOV R49, R25 ;  /* 0x0000001900317202 */ /* 0x000fc60000000f00 */
[----:B------:R-:W-:Y:S01]  /*3ef0*/  IMAD R18, R18, R14, RZ ;  /* 0x0000000e12127224 */ /* 0x000fe200078e02ff */
[----:B------:R-:W-:-:S03]  /*3f00*/  MOV R14, R20 ;  /* 0x00000014000e7202 */ /* 0x000fc60000000f00 */
[----:B------:R-:W-:-:S04]  /*3f10*/  IMAD R13, R13, R19, R18 ;  /* 0x000000130d0d7224 */ /* 0x000fc800078e0212 */
[----:B------:R-:W-:Y:S01]  /*3f20*/  IMAD.IADD R13, R21, 0x1, R13 ;  /* 0x00000001150d7824 */ /* 0x000fe200078e020d */
[----:B------:R-:W-:Y:S05]  /*3f30*/  BRA `(.L_x_37) ;  /* 0x00000000005c7947 */ /* 0x000fea0003800000 */
.L_x_36:
        /* <DEDUP_REMOVED lines=23> */
.L_x_37:
[----:B------:R-:W-:Y:S05]  /*40b0*/  BSYNC B0 ;  /* 0x0000000000007941 */ /* 0x000fea0003800000 */
.L_x_35:
[----:B------:R-:W-:Y:S01]  /*40c0*/  ULDC UR5, c[0x0][0x270] ;  /* 0x00009c0000057ab9 */ /* 0x000fe20000000800 */
[----:B------:R-:W-:Y:S01]  /*40d0*/  ULDC UR4, c[0x0][0x2c4] ;  /* 0x0000b10000047ab9 */ /* 0x000fe20000000800 */
[----:B------:R-:W-:Y:S01]  /*40e0*/  LOP3.LUT R18, R49, R10, RZ, 0xfc, !PT ;  /* 0x0000000a31127212 */ /* 0x000fe200078efcff */
[----:B------:R-:W-:Y:S01]  /*40f0*/  UIMAD UR4, UR5, UR4, URZ ;  /* 0x00000004050472a4 */ /* 0x000fe2000f8e023f */
[----:B------:R-:W-:Y:S02]  /*4100*/  BSSY B0, `(.L_x_38) ;  /* 0x0000032000007945 */ /* 0x000fe40003800000 */
[----:B------:R-:W-:-:S03]  /*4110*/  ISETP.NE.U32.AND P0, PT, R18, RZ, PT ;  /* 0x000000ff1200720c */ /* 0x000fc60003f05070 */
[----:B------:R-:W-:-:S04]  /*4120*/  IMAD R26, R26, UR4, RZ ;  /* 0x000000041a1a7c24 */ /* 0x000fc8000f8e02ff */
[-C--:B------:R-:W-:Y:S01]  /*4130*/  IMAD R13, R13, R26.reuse, RZ ;  /* 0x0000001a0d0d7224 */ /* 0x080fe200078e02ff */
[----:B------:R-:W-:Y:S01]  /*4140*/  SHF.R.S32.HI R0, RZ, 0x1f, R26 ;  /* 0x0000001fff007819 */ /* 0x000fe2000001141a */
[----:B------:R-:W-:-:S04]  /*4150*/  IMAD.WIDE.U32 R54, R14, R26, RZ ;  /* 0x0000001a0e367225 */ /* 0x000fc800078e00ff */
[----:B------:R-:W-:-:S05]  /*4160*/  IMAD R13, R0, R14, R13 ;  /* 0x0000000e000d7224 */ /* 0x000fca00078e020d */
        /* <DEDUP_REMOVED lines=20> */
.L_x_39:
        /* <DEDUP_REMOVED lines=20> */
[----:B------:R-:W-:Y:S02]  /*43f0*/  IADD3 R0, -R14, RZ, RZ ;  /* 0x000000ff0e007210 */ /* 0x000fe40007ffe1ff */
[----:B------:R-:W-:-:S03]  /*4400*/  MOV R18, R14 ;  /* 0x0000000e00127202 */ /* 0x000fc60000000f00 */
[----:B------:R-:W-:Y:S02]  /*4410*/  IMAD R11, R11, R0, R48 ;  /* 0x000000000b0b7224 */ /* 0x000fe400078e0230 */
.L_x_40:
[----:B------:R-:W-:Y:S05]  /*4420*/  BSYNC B0 ;  /* 0x0000000000007941 */ /* 0x000fea0003800000 */
.L_x_38:
[----:B------:R-:W-:Y:S01]  /*4430*/  IADD3 R40, P1, P0, R44, R42, R40 ;  /* 0x0000002a2c287210 */ /* 0x000fe2000783e028 */
[----:B------:R-:W-:Y:S01]  /*4440*/  IMAD R0, R19, R9, RZ ;  /* 0x0000000913007224 */ /* 0x000fe200078e02ff */
[----:B------:R-:W-:Y:S01]  /*4450*/  ULDC.64 UR4, c[0x0][0x2b0] ;  /* 0x0000ac0000047ab9 */ /* 0x000fe20000000a00 */
[----:B------:R-:W-:Y:S01]  /*4460*/  IMAD R10, R10, R3, RZ ;  /* 0x000000030a0a7224 */ /* 0x000fe200078e02ff */
[----:B------:R-:W-:Y:S02]  /*4470*/  IADD3 R40, P3, P2, R50, R40, R52 ;  /* 0x0000002832287210 */ /* 0x000fe40007a7e034 */
[----:B------:R-:W-:Y:S02]  /*4480*/  IADD3.X R2, R6, R5, R2, P1, P0 ;  /* 0x0000000506027210 */ /* 0x000fe40000fe0402 */
[----:B------:R-:W-:Y:S02]  /*4490*/  IADD3 R16, P1, P0, R54, R40, R16 ;  /* 0x0000002836107210 */ /* 0x000fe4000783e010 */
[----:B------:R-:W-:-:S02]  /*44a0*/  IADD3.X R2, R8, R2, R4, P3, P2 ;  /* 0x0000000208027210 */ /* 0x000fc40001fe4404 */
[----:B------:R-:W-:Y:S02]  /*44b0*/  SHF.R.S32.HI R4, RZ, 0x1f, R9 ;  /* 0x0000001fff047819 */ /* 0x000fe40000011409 */
[----:B------:R-:W-:Y:S02]  /*44c0*/  IADD3.X R17, R13, R2, R15, P1, P0 ;  /* 0x000000020d117210 */ /* 0x000fe40000fe040f */
[----:B------:R-:W-:Y:S01]  /*44d0*/  SHF.R.S32.HI R2, RZ, 0x1f, R3 ;  /* 0x0000001fff027819 */ /* 0x000fe20000011403 */
[-C--:B------:R-:W-:Y:S02]  /*44e0*/  IMAD R0, R4, R18.reuse, R0 ;  /* 0x0000001204007224 */ /* 0x080fe400078e0200 */
[----:B------:R-:W-:-:S04]  /*44f0*/  IMAD.WIDE.U32 R16, R9, R18, R16 ;  /* 0x0000001209107225 */ /* 0x000fc800078e0010 */
[----:B------:R-:W-:Y:S02]  /*4500*/  IMAD.IADD R17, R17, 0x1, R0 ;  /* 0x0000000111117824 */ /* 0x000fe400078e0200 */
[-C--:B------:R-:W-:Y:S02]  /*4510*/  IMAD R2, R2, R11.reuse, R10 ;  /* 0x0000000b02027224 */ /* 0x080fe400078e020a */
[----:B------:R-:W-:-:S04]  /*4520*/  IMAD.WIDE.U32 R16, R3, R11, R16 ;  /* 0x0000000b03107225 */ /* 0x000fc800078e0010 */
[----:B------:R-:W-:Y:S01]  /*4530*/  IMAD.IADD R2, R17, 0x1, R2 ;  /* 0x0000000111027824 */ /* 0x000fe200078e0202 */
[----:B------:R-:W-:-:S04]  /*4540*/  LEA R4, P0, R16, UR4, 0x2 ;  /* 0x0000000410047c11 */ /* 0x000fc8000f8010ff */
[----:B------:R-:W-:-:S05]  /*4550*/  LEA.HI.X R5, R16, UR5, R2, 0x2, P0 ;  /* 0x0000000510057c11 */ /* 0x000fca00080f1402 */
[----:B------:R1:W-:Y:S01]  /*4560*/  STG.E desc[UR8][R4.64], R29 ;  /* 0x0000001d04007986 */ /* 0x0003e2000c101908 */
[----:B------:R-:W-:Y:S05]  /*4570*/  BRA `(.L_x_15) ;  /* 0x0000000000107947 */ /* 0x000fea0003800000 */
.L_x_16:
[----:B------:R-:W-:Y:S02]  /*4580*/  ULDC.64 UR4, c[0x0][0x2b0] ;  /* 0x0000ac0000047ab9 */ /* 0x000fe40000000a00 */
[----:B------:R-:W-:-:S04]  /*4590*/  LEA R2, P0, R44, UR4, 0x2 ;  /* 0x000000042c027c11 */ /* 0x000fc8000f8010ff */
[----:B------:R-:W-:-:S05]  /*45a0*/  LEA.HI.X R3, R44, UR5, R45, 0x2, P0 ;  /* 0x000000052c037c11 */ /* 0x000fca00080f142d */
[----:B------:R0:W-:Y:S04]  /*45b0*/  STG.E desc[UR8][R2.64], R29 ;  /* 0x0000001d02007986 */ /* 0x0001e8000c101908 */
.L_x_15:
[----:B------:R-:W-:Y:S05]  /*45c0*/  BSYNC B1 ;  /* 0x0000000000017941 */ /* 0x000fea0003800000 */
.L_x_14:
[----:B------:R-:W2:Y:S01]  /*45d0*/  LDC R0, c[0x0][0x3c4] ;  /* 0x0000f100ff007b82 */ /* 0x000ea20000000800 */
[C---:B0-----:R-:W-:Y:S01]  /*45e0*/  IADD3 R2, R39.reuse, 0x10, RZ ;  /* 0x0000001027027810 */ /* 0x041fe20007ffe0ff */
[----:B-1----:R-:W-:Y:S01]  /*45f0*/  HFMA2.MMA R4, -RZ, RZ, 0, 0 ;  /* 0x00000000ff047435 */ /* 0x002fe200000001ff */
[C---:B------:R-:W-:Y:S01]  /*4600*/  IMAD.SHL.U32 R16, R39.reuse, 0x4, RZ ;  /* 0x0000000427107824 */ /* 0x040fe200078e00ff */
[CC--:B--2---:R-:W-:Y:S02]  /*4610*/  ISETP.GE.OR P0, PT, R39.reuse, R0.reuse, P6 ;  /* 0x000000002700720c */ /* 0x0c4fe40003706670 */
[----:B------:R-:W-:Y:S02]  /*4620*/  ISETP.GE.OR P5, PT, R2, R0, P6 ;  /* 0x000000000200720c */ /* 0x000fe400037a6670 */
[----:B------:R-:W-:-:S04]  /*4630*/  IADD3 R2, R39, 0x20, RZ ;  /* 0x0000002027027810 */ /* 0x000fc80007ffe0ff */
[----:B------:R-:W-:Y:S02]  /*4640*/  ISETP.GE.OR P4, PT, R2, R0, P6 ;  /* 0x000000000200720c */ /* 0x000fe40003786670 */
[----:B------:R-:W-:-:S03]  /*4650*/  IADD3 R2, R39, 0x30, RZ ;  /* 0x0000003027027810 */ /* 0x000fc60007ffe0ff */
[C---:B------:R-:W-:Y:S01]  /*4660*/  @!P0 FADD.FTZ R3, -R29.reuse, R36 ;  /* 0x000000241d038221 */ /* 0x040fe20000010100 */
[-C--:B------:R-:W-:Y:S01]  /*4670*/  ISETP.GE.OR P3, PT, R2, R0.reuse, P6 ;  /* 0x000000000200720c */ /* 0x080fe20003766670 */
[----:B------:R-:W-:Y:S01]  /*4680*/  @!P5 FADD.FTZ R37, -R29, R37 ;  /* 0x000000251d25d221 */ /* 0x000fe20000010100 */
[----:B------:R-:W-:Y:S01]  /*4690*/  IADD3 R2, R39, 0x40, RZ ;  /* 0x0000004027027810 */ /* 0x000fe20007ffe0ff */
[----:B------:R-:W-:Y:S02]  /*46a0*/  @!P0 FMUL.FTZ R3, R3, 1.4426950216293334961 ;  /* 0x3fb8aa3b03038820 */ /* 0x000fe40000410000 */
[----:B------:R-:W-:Y:S01]  /*46b0*/  @!P5 FMUL.FTZ R37, R37, 1.4426950216293334961 ;  /* 0x3fb8aa3b2525d820 */ /* 0x000fe20000410000 */
[-C--:B------:R-:W-:Y:S01]  /*46c0*/  ISETP.GE.OR P2, PT, R2, R0.reuse, P6 ;  /* 0x000000000200720c */ /* 0x080fe20003746670 */
[----:B------:R-:W-:Y:S02]  /*46d0*/  VIADD R2, R39, 0x50 ;  /* 0x0000005027027836 */ /* 0x000fe40000000000 */
[C---:B------:R-:W-:Y:S01]  /*46e0*/  @!P4 FADD.FTZ R34, -R29.reuse, R34 ;  /* 0x000000221d22c221 */ /* 0x040fe20000010100 */
[----:B------:R-:W0:Y:S02]  /*46f0*/  @!P0 MUFU.EX2 R3, R3 ;  /* 0x0000000300038308 */ /* 0x000e240000000800 */
[----:B------:R-:W-:Y:S01]  /*4700*/  ISETP.GE.OR P1, PT, R2, R0, P6 ;  /* 0x000000000200720c */ /* 0x000fe20003726670 */
[----:B------:R-:W-:Y:S01]  /*4710*/  @!P3 FADD.FTZ R35, -R29, R35 ;  /* 0x000000231d23b221 */ /* 0x000fe20000010100 */
[----:B------:R-:W-:Y:S01]  /*4720*/  IADD3 R2, R39, 0x60, RZ ;  /* 0x0000006027027810 */ /* 0x000fe20007ffe0ff */
[----:B------:R-:W-:-:S02]  /*4730*/  @!P4 FMUL.FTZ R34, R34, 1.4426950216293334961 ;  /* 0x3fb8aa3b2222c820 */ /* 0x000fc40000410000 */
[----:B------:R-:W-:Y:S01]  /*4740*/  @!P3 FMUL.FTZ R35, R35, 1.4426950216293334961 ;  /* 0x3fb8aa3b2323b820 */ /* 0x000fe20000410000 */
[----:B------:R-:W1:Y:S01]  /*4750*/  @!P5 MUFU.EX2 R37, R37 ;  /* 0x000000250025d308 */ /* 0x000e620000000800 */
[----:B------:R-:W-:-:S04]  /*4760*/  @!P2 FADD.FTZ R32, -R29, R32 ;  /* 0x000000201d20a221 */ /* 0x000fc80000010100 */
[----:B------:R-:W-:Y:S02]  /*4770*/  @!P2 FMUL.FTZ R32, R32, 1.4426950216293334961 ;  /* 0x3fb8aa3b2020a820 */ /* 0x000fe40000410000 */
[----:B------:R-:W-:Y:S01]  /*4780*/  @!P1 FADD.FTZ R33, -R29, R33 ;  /* 0x000000211d219221 */ /* 0x000fe20000010100 */
[----:B0-----:R-:W-:Y:S01]  /*4790*/  @!P0 STS [R38], R3 ;  /* 0x0000000326008388 */ /* 0x001fe20000000800 */
[----:B------:R-:W-:Y:S01]  /*47a0*/  ISETP.GE.OR P0, PT, R2, R0, P6 ;  /* 0x000000000200720c */ /* 0x000fe20003706670 */
[----:B------:R-:W0:Y:S01]  /*47b0*/  @!P4 MUFU.EX2 R34, R34 ;  /* 0x000000220022c308 */ /* 0x000e220000000800 */
[----:B------:R-:W-:Y:S01]  /*47c0*/  IADD3 R2, R39, 0x70, RZ ;  /* 0x0000007027027810 */ /* 0x000fe20007ffe0ff */
[----:B------:R-:W-:-:S03]  /*47d0*/  @!P1 FMUL.FTZ R33, R33, 1.4426950216293334961 ;  /* 0x3fb8aa3b21219820 */ /* 0x000fc60000410000 */
[----:B------:R-:W-:Y:S01]  /*47e0*/  ISETP.GE.OR P6, PT, R2, R0, P6 ;  /* 0x000000000200720c */ /* 0x000fe200037c6670 */
[----:B-1----:R-:W-:Y:S02]  /*47f0*/  @!P5 STS [R38+0x240], R37 ;  /* 0x000240252600d388 */ /* 0x002fe40000000800 */
[----:B------:R-:W1:Y:S04]  /*4800*/  @!P3 MUFU.EX2 R35, R35 ;  /* 0x000000230023b308 */ /* 0x000e680000000800 */
[----:B------:R-:W-:-:S04]  /*4810*/  @!P0 FADD.FTZ R30, -R29, R30 ;  /* 0x0000001e1d1e8221 */ /* 0x000fc80000010100 */
[----:B------:R-:W-:Y:S01]  /*4820*/  @!P0 FMUL.FTZ R30, R30, 1.4426950216293334961 ;  /* 0x3fb8aa3b1e1e8820 */ /* 0x000fe20000410000 */
[----:B------:R-:W2:Y:S01]  /*4830*/  @!P2 MUFU.EX2 R32, R32 ;  /* 0x000000200020a308 */ /* 0x000ea20000000800 */
[----:B------:R-:W-:Y:S01]  /*4840*/  @!P6 FADD.FTZ R29, -R29, R31 ;  /* 0x0000001f1d1de221 */ /* 0x000fe20000010100 */
[----:B0-----:R-:W-:Y:S03]  /*4850*/  @!P4 STS [R38+0x480], R34 ;  /* 0x000480222600c388 */ /* 0x001fe60000000800 */
[----:B------:R-:W-:-:S03]  /*4860*/  @!P6 FMUL.FTZ R2, R29, 1.4426950216293334961 ;  /* 0x3fb8aa3b1d02e820 */ /* 0x000fc60000410000 */
[----:B------:R-:W0:Y:S01]  /*4870*/  @!P0 MUFU.EX2 R30, R30 ;  /* 0x0000001e001e8308 */ /* 0x000e220000000800 */
[----:B-1----:R-:W-:Y:S07]  /*4880*/  @!P3 STS [R38+0x6c0], R35 ;  /* 0x0006c0232600b388 */ /* 0x002fee0000000800 */
[----:B------:R-:W1:Y:S01]  /*4890*/  @!P1 MUFU.EX2 R33, R33 ;  /* 0x0000002100219308 */ /* 0x000e620000000800 */
[----:B--2---:R-:W-:Y:S07]  /*48a0*/  @!P2 STS [R38+0x900], R32 ;  /* 0x000900202600a388 */ /* 0x004fee0000000800 */
[----:B------:R-:W2:Y:S01]  /*48b0*/  @!P6 MUFU.EX2 R2, R2 ;  /* 0x000000020002e308 */ /* 0x000ea20000000800 */
[----:B0-----:R-:W-:Y:S01]  /*48c0*/  @!P0 STS [R38+0xd80], R30 ;  /* 0x000d801e26008388 */ /* 0x001fe20000000800 */
[----:B------:R-:W-:-:S02]  /*48d0*/  ISETP.GE.AND P0, PT, R0, 0x1, PT ;  /* 0x000000010000780c */ /* 0x000fc40003f06270 */
[----:B------:R-:W-:Y:S01]  /*48e0*/  MOV R0, RZ ;  /* 0x000000ff00007202 */ /* 0x000fe20000000f00 */
[----:B-1----:R-:W-:Y:S04]  /*48f0*/  @!P1 STS [R38+0xb40], R33 ;  /* 0x000b402126009388 */ /* 0x002fe80000000800 */
[----:B--2---:R0:W-:Y:S02]  /*4900*/  @!P6 STS [R38+0xfc0], R2 ;  /* 0x000fc0022600e388 */ /* 0x0041e40000000800 */
[----:B0-----:R-:W-:Y:S01]  /*4910*/  CS2R R2, SRZ ;  /* 0x0000000000027805 */ /* 0x001fe2000001ff00 */
[----:B------:R-:W-:Y:S06]  /*4920*/  BAR.SYNC.DEFER_BLOCKING 0x0 ;  /* 0x0000000000007b1d */ /* 0x000fec0000010000 */
[----:B------:R-:W-:Y:S05]  /*4930*/  @!P0 BRA `(.L_x_41) ;  /* 0x0000000000b08947 */ /* 0x000fea0003800000 */
[----:B------:R-:W0:Y:S01]  /*4940*/  S2UR UR6, SR_CgaCtaId ;  /* 0x00000000000679c3 */ /* 0x000e220000008800 */
[----:B------:R-:W-:Y:S01]  /*4950*/  ULDC UR10, c[0x0][0x2dc] ;  /* 0x0000b700000a7ab9 */ /* 0x000fe20000000800 */
[C---:B------:R-:W-:Y:S01]  /*4960*/  IMAD R14, R7.reuse, 0x40, R16 ;  /* 0x00000040070e7824 */ /* 0x040fe200078e0210 */
[----:B------:R-:W-:Y:S01]  /*4970*/  UIMAD UR4, UR7, UR10, URZ ;  /* 0x0000000a070472a4 */ /* 0x000fe2000f8e023f */
[C---:B------:R-:W-:Y:S01]  /*4980*/  VIADD R5, R12.reuse, -UR7 ;  /* 0x800000070c057c36 */ /* 0x040fe20008000000 */
[----:B------:R-:W-:Y:S01]  /*4990*/  CS2R R8, SRZ ;  /* 0x0000000000087805 */ /* 0x000fe2000001ff00 */
[----:B------:R-:W-:Y:S01]  /*49a0*/  IMAD R20, R12, UR10, RZ ;  /* 0x0000000a0c147c24 */ /* 0x000fe2000f8e02ff */
[----:B------:R-:W-:Y:S01]  /*49b0*/  USHF.R.S32.HI UR11, URZ, 0x1f, UR4 ;  /* 0x0000001f3f0b7899 */ /* 0x000fe20008011404 */
[----:B------:R-:W1:Y:S01]  /*49c0*/  LDC R13, c[0x0][0x3c4] ;  /* 0x0000f100ff0d7b82 */ /* 0x000e620000000800 */
[----:B------:R-:W-:Y:S01]  /*49d0*/  IADD3 R4, P0, R14, UR4, RZ ;  /* 0x000000040e047c10 */ /* 0x000fe2000ff1e0ff */
[----:B------:R-:W-:Y:S01]  /*49e0*/  ULDC.64 UR4, c[0x0][0x288] ;  /* 0x0000a20000047ab9 */ /* 0x000fe20000000a00 */
[----:B------:R-:W-:-:S02]  /*49f0*/  ISETP.GE.AND P2, PT, R7, R5, PT ;  /* 0x000000050700720c */ /* 0x000fc40003f46270 */
[----:B------:R-:W-:Y:S02]  /*4a00*/  CS2R R10, SRZ ;  /* 0x00000000000a7805 */ /* 0x000fe4000001ff00 */
[----:B------:R-:W-:Y:S01]  /*4a10*/  LEA.HI.X.SX32 R14, R14, UR11, 0x1, P0 ;  /* 0x0000000b0e0e7c11 */ /* 0x000fe200080f0eff */
[----:B------:R-:W-:Y:S01]  /*4a20*/  IMAD.WIDE R20, R20, 0x4, RZ ;  /* 0x0000000414147825 */ /* 0x000fe200078e02ff */
[----:B------:R-:W-:Y:S01]  /*4a30*/  LEA R15, P0, R4, UR4, 0x2 ;  /* 0x00000004040f7c11 */ /* 0x000fe2000f8010ff */
[----:B------:R-:W-:-:S03]  /*4a40*/  UMOV UR4, 0x400 ;  /* 0x0000040000047882 */ /* 0x000fc60000000000 */
[----:B------:R-:W-:Y:S01]  /*4a50*/  LEA.HI.X R14, R4, UR5, R14, 0x2, P0 ;  /* 0x00000005040e7c11 */ /* 0x000fe200080f140e */
[----:B------:R-:W-:Y:S01]  /*4a60*/  IMAD.MOV.U32 R4, RZ, RZ, RZ ;  /* 0x000000ffff047224 */ /* 0x000fe200078e00ff */
[----:B------:R-:W-:Y:S01]  /*4a70*/  UMOV UR5, URZ ;  /* 0x0000003f00057c82 */ /* 0x000fe20008000000 */
[----:B0-----:R-:W-:-:S06]  /*4a80*/  ULEA UR4, UR6, UR4, 0x18 ;  /* 0x0000000406047291 */ /* 0x001fcc000f8ec03f */
[----:B------:R-:W-:Y:S01]  /*4a90*/  LEA R6, R7, UR4, 0x2 ;  /* 0x0000000407067c11 */ /* 0x000fe2000f8e10ff */
[----:B------:R-:W-:-:S06]  /*4aa0*/  ULDC UR4, c[0x0][0x2d0] ;  /* 0x0000b40000047ab9 */ /* 0x000fcc0000000800 */
.L_x_44:
[----:B------:R0:W2:Y:S01]  /*4ab0*/  LDS R5, [R6] ;  /* 0x0000000006057984 */ /* 0x0000a20000000800 */
[----:B------:R-:W-:Y:S01]  /*4ac0*/  UIADD3 UR5, UR5, 0x1, URZ ;  /* 0x0000000105057890 */ /* 0x000fe2000fffe03f */
[----:B------:R-:W-:Y:S05]  /*4ad0*/  BSSY B0, `(.L_x_42) ;  /* 0x000000a000007945 */ /* 0x000fea0003800000 */
[----:B-1----:R-:W-:Y:S01]  /*4ae0*/  ISETP.LE.AND P1, PT, R13, UR5, PT ;  /* 0x000000050d007c0c */ /* 0x002fe2000bf23270 */
[----:B------:R-:W-:Y:S01]  /*4af0*/  @!UPT UIADD3 URZ, URZ, URZ, URZ ;  /* 0x0000003f3f3ff290 */ /* 0x000fe2000fffe03f */
[----:B------:R-:W-:Y:S11]  /*4b00*/  @P2 BRA `(.L_x_43) ;  /* 0x0000000000182947 */ /* 0x000ff60003800000 */
[----:B------:R-:W-:Y:S02]  /*4b10*/  ISETP.GE.AND P0, PT, R16, UR4, PT ;  /* 0x0000000410007c0c */ /* 0x000fe4000bf06270 */
[----:B------:R-:W-:Y:S02]  /*4b20*/  CS2R R8, SRZ ;  /* 0x0000000000087805 */ /* 0x000fe4000001ff00 */
[----:B------:R-:W-:Y:S09]  /*4b30*/  CS2R R10, SRZ ;  /* 0x00000000000a7805 */ /* 0x000ff2000001ff00 */
[----:B------:R-:W-:Y:S02]  /*4b40*/  @!P0 IMAD.MOV.U32 R18, RZ, RZ, R15 ;  /* 0x000000ffff128224 */ /* 0x000fe400078e000f */
[----:B------:R-:W-:Y:S05]  /*4b50*/  @!P0 IMAD.MOV.U32 R19, RZ, RZ, R14 ;  /* 0x000000ffff138224 */ /* 0x000fea00078e000e */
[----:B------:R1:W5:Y:S02]  /*4b60*/  @!P0 LDG.E.128 R8, desc[UR8][R18.64] ;  /* 0x0000000812088981 */ /* 0x000364000c1e1d00 */
.L_x_43:
[----:B------:R-:W-:Y:S05]  /*4b70*/  BSYNC B0 ;  /* 0x0000000000007941 */ /* 0x000fea0003800000 */
.L_x_42:
[----:B------:R-:W-:Y:S01]  /*4b80*/  IADD3 R15, P0, R20, R15, RZ ;  /* 0x0000000f140f7210 */ /* 0x000fe20007f1e0ff */
[C---:B--2--5:R-:W-:Y:S01]  /*4b90*/  FFMA.FTZ R0, R5.reuse, R8, R0 ;  /* 0x0000000805007223 */ /* 0x064fe20000010000 */
[----:B0-----:R-:W-:Y:S01]  /*4ba0*/  IADD3 R6, R6, 0x24, RZ ;  /* 0x0000002406067810 */ /* 0x001fe20007ffe0ff */
[C---:B------:R-:W-:Y:S01]  /*4bb0*/  FFMA.FTZ R2, R5.reuse, R9, R2 ;  /* 0x0000000905027223 */ /* 0x040fe20000010002 */
[----:B------:R-:W-:Y:S01]  /*4bc0*/  FFMA.FTZ R3, R5, R10, R3 ;  /* 0x0000000a05037223 */ /* 0x000fe20000010003 */
[----:B------:R-:W-:Y:S01]  /*4bd0*/  IADD3.X R14, R21, R14, RZ, P0, !PT ;  /* 0x0000000e150e7210 */ /* 0x000fe200007fe4ff */
[----:B------:R-:W-:Y:S01]  /*4be0*/  FFMA.FTZ R4, R5, R11, R4 ;  /* 0x0000000b05047223 */ /* 0x000fe20000010004 */
[----:B------:R-:W-:Y:S06]  /*4bf0*/  @!P1 BRA `(.L_x_44) ;  /* 0xfffffffc00ac9947 */ /* 0x000fec000383ffff */
.L_x_41:
[----:B------:R-:W-:-:S04]  /*4c00*/  IADD3 R7, R7, UR7, RZ ;  /* 0x0000000707077c10 */ /* 0x000fc8000fffe0ff */
[----:B------:R-:W-:-:S13]  /*4c10*/  ISETP.GE.AND P0, PT, R7, R12, PT ;  /* 0x0000000c0700720c */ /* 0x000fda0003f06270 */
[----:B------:R-:W-:Y:S05]  /*4c20*/  @P0 EXIT ;  /* 0x000000000000094d */ /* 0x000fea0003800000 */
[----:B------:R-:W-:Y:S02]  /*4c30*/  ULDC UR4, c[0x0][0x2d0] ;  /* 0x0000b40000047ab9 */ /* 0x000fe40000000800 */
[----:B------:R-:W-:-:S13]  /*4c40*/  ISETP.GE.AND P0, PT, R16, UR4, PT ;  /* 0x0000000410007c0c */ /* 0x000fda000bf06270 */
[----:B------:R-:W-:Y:S05]  /*4c50*/  @P0 EXIT ;  /* 0x000000000000094d */ /* 0x000fea0003800000 */
[----:B------:R-:W0:Y:S01]  /*4c60*/  LDC R9, c[0x0][0x2c4] ;  /* 0x0000b100ff097b82 */ /* 0x000e220000000800 */
[----:B------:R-:W-:Y:S01]  /*4c70*/  ULDC UR4, c[0x0][0x270] ;  /* 0x00009c0000047ab9 */ /* 0x000fe20000000800 */
[----:B------:R-:W-:Y:S02]  /*4c80*/  IABS R13, R7 ;  /* 0x00000007000d7213 */ /* 0x000fe40000000000 */
[----:B------:R-:W-:Y:S02]  /*4c90*/  SHF.R.S32.HI R17, RZ, 0x1f, R16 ;  /* 0x0000001fff117819 */ /* 0x000fe40000011410 */
[----:B------:R-:W-:Y:S02]  /*4ca0*/  F2FP.BF16.F32.PACK_AB R2, R2, R0 ;  /* 0x000000000202723e */ /* 0x000fe400000010ff */
[----:B------:R-:W-:Y:S01]  /*4cb0*/  F2FP.BF16.F32.PACK_AB R3, R4, R3 ;  /* 0x000000030403723e */ /* 0x000fe200000010ff */
[----:B0-----:R-:W-:Y:S01]  /*4cc0*/  IMAD R10, R9, UR4, RZ ;  /* 0x00000004090a7c24 */ /* 0x001fe2000f8e02ff */
[----:B------:R-:W-:Y:S01]  /*4cd0*/  IABS R8, R9 ;  /* 0x0000000900087213 */ /* 0x000fe20000000000 */
[----:B------:R-:W-:-:S03]  /*4ce0*/  ULDC.64 UR4, c[0x0][0x290] ;  /* 0x0000a40000047ab9 */ /* 0x000fc60000000a00 */
[-C--:B------:R-:W-:Y:S01]  /*4cf0*/  IABS R12, R10.reuse ;  /* 0x0000000a000c7213 */ /* 0x080fe20000000000 */
[----:B------:R-:W0:Y:S01]  /*4d00*/  I2F.RP R5, R8 ;  /* 0x0000000800057306 */ /* 0x000e220000209400 */
[----:B------:R-:W-:-:S05]  /*4d10*/  IABS R6, R10 ;  /* 0x0000000a00067213 */ /* 0x000fca0000000000 */
[----:B------:R-:W-:Y:S02]  /*4d20*/  IMAD.MOV R6, RZ, RZ, -R6 ;  /* 0x000000ffff067224 */ /* 0x000fe400078e0a06 */
[----:B------:R-:W2:Y:S08]  /*4d30*/  I2F.RP R14, R12 ;  /* 0x0000000c000e7306 */ /* 0x000eb00000209400 */
[----:B0-----:R-:W0:Y:S08]  /*4d40*/  MUFU.RCP R5, R5 ;  /* 0x0000000500057308 */ /* 0x001e300000001000 */
[----:B--2---:R-:W2:Y:S01]  /*4d50*/  MUFU.RCP R14, R14 ;  /* 0x0000000e000e7308 */ /* 0x004ea20000001000 */
[----:B0-----:R-:W-:-:S02]  /*4d60*/  VIADD R5, R5, 0xffffffe ;  /* 0x0ffffffe05057836 */ /* 0x001fc40000000000 */
[----:B--2---:R-:W-:-:S05]  /*4d70*/  VIADD R14, R14, 0xffffffe ;  /* 0x0ffffffe0e0e7836 */ /* 0x004fca0000000000 */
[----:B------:R0:W2:Y:S02]  /*4d80*/  F2I.FTZ.U32.TRUNC.NTZ R15, R14 ;  /* 0x0000000e000f7305 */ /* 0x0000a4000021f000 */
[----:B0-----:R-:W-:Y:S01]  /*4d90*/  HFMA2.MMA R14, -RZ, RZ, 0, 0 ;  /* 0x00000000ff0e7435 */ /* 0x001fe200000001ff */
[----:B--2---:R-:W-:-:S04]  /*4da0*/  IMAD.MOV R11, RZ, RZ, -R15 ;  /* 0x000000ffff0b7224 */ /* 0x004fc800078e0a0f */
[----:B------:R-:W-:-:S05]  /*4db0*/  IMAD R11, R11, R12, RZ ;  /* 0x0000000c0b0b7224 */ /* 0x000fca00078e02ff */
[----:B------:R-:W-:Y:S02]  /*4dc0*/  IMAD.HI.U32 R11, R15, R11, R14 ;  /* 0x0000000b0f0b7227 */ /* 0x000fe400078e000e */
[----:B------:R-:W0:Y:S04]  /*4dd0*/  F2I.FTZ.U32.TRUNC.NTZ R15, R5 ;  /* 0x00000005000f7305 */ /* 0x000e28000021f000 */
[----:B------:R-:W-:-:S04]  /*4de0*/  IMAD.HI.U32 R11, R11, R13, RZ ;  /* 0x0000000d0b0b7227 */ /* 0x000fc800078e00ff */
[----:B------:R-:W-:-:S05]  /*4df0*/  IMAD R6, R11, R6, R13 ;  /* 0x000000060b067224 */ /* 0x000fca00078e020d */
[----:B------:R-:W-:-:S13]  /*4e00*/  ISETP.GT.U32.AND P1, PT, R12, R6, PT ;  /* 0x000000060c00720c */ /* 0x000fda0003f24070 */
[----:B------:R-:W-:Y:S01]  /*4e10*/  @!P1 IMAD.IADD R6, R6, 0x1, -R12 ;  /* 0x0000000106069824 */ /* 0x000fe200078e0a0c */
[----:B------:R-:W-:Y:S02]  /*4e20*/  @!P1 IADD3 R11, R11, 0x1, RZ ;  /* 0x000000010b0b9810 */ /* 0x000fe40007ffe0ff */
[----:B------:R-:W-:Y:S02]  /*4e30*/  ISETP.NE.AND P1, PT, R10, RZ, PT ;  /* 0x000000ff0a00720c */ /* 0x000fe40003f25270 */
[----:B------:R-:W-:Y:S02]  /*4e40*/  ISETP.GE.U32.AND P2, PT, R6, R12, PT ;  /* 0x0000000c0600720c */ /* 0x000fe40003f46070 */
[----:B------:R-:W-:-:S04]  /*4e50*/  LOP3.LUT R6, R7, R10, RZ, 0x3c, !PT ;  /* 0x0000000a07067212 */ /* 0x000fc800078e3cff */
[----:B------:R-:W-:Y:S02]  /*4e60*/  ISETP.GE.AND P0, PT, R6, RZ, PT ;  /* 0x000000ff0600720c */ /* 0x000fe40003f06270 */
[----:B0-----:R-:W-:-:S05]  /*4e70*/  IADD3 R6, RZ, -R15, RZ ;  /* 0x8000000fff067210 */ /* 0x001fca0007ffe0ff */
[----:B------:R-:W-:Y:S01]  /*4e80*/  @P2 IADD3 R11, R11, 0x1, RZ ;  /* 0x000000010b0b2810 */ /* 0x000fe20007ffe0ff */
[----:B------:R-:W-:-:S04]  /*4e90*/  IMAD R6, R6, R8, RZ ;  /* 0x0000000806067224 */ /* 0x000fc800078e02ff */
[----:B------:R-:W-:-:S04]  /*4ea0*/  IMAD.HI.U32 R6, R15, R6, R14 ;  /* 0x000000060f067227 */ /* 0x000fc800078e000e */
[----:B------:R-:W-:Y:S01]  /*4eb0*/  @!P0 IMAD.MOV R11, RZ, RZ, -R11 ;  /* 0x000000ffff0b8224 */ /* 0x000fe200078e0a0b */
[----:B------:R-:W-:-:S05]  /*4ec0*/  @!P1 LOP3.LUT R11, RZ, R10, RZ, 0x33, !PT ;  /* 0x0000000aff0b9212 */ /* 0x000fca00078e33ff */
[C---:B------:R-:W-:Y:S02]  /*4ed0*/  IMAD R10, R11.reuse, R10, RZ ;  /* 0x0000000a0b0a7224 */ /* 0x040fe400078e02ff */
[----:B------:R-:W-:-:S04]  /*4ee0*/  IMAD.WIDE.U32 R16, R11, UR4, R16 ;  /* 0x000000040b107c25 */ /* 0x000fc8000f8e0010 */
[----:B------:R-:W-:-:S05]  /*4ef0*/  IMAD.IADD R12, R7, 0x1, -R10 ;  /* 0x00000001070c7824 */ /* 0x000fca00078e0a0a */
[----:B------:R-:W-:Y:S02]  /*4f00*/  IABS R5, R12 ;  /* 0x0000000c00057213 */ /* 0x000fe40000000000 */
[----:B------:R-:W-:-:S03]  /*4f10*/  LOP3.LUT R12, R12, R9, RZ, 0x3c, !PT ;  /* 0x000000090c0c7212 */ /* 0x000fc600078e3cff */
[----:B------:R-:W-:Y:S01]  /*4f20*/  IMAD.HI.U32 R13, R6, R5, RZ ;  /* 0x00000005060d7227 */ /* 0x000fe200078e00ff */
[----:B------:R-:W-:-:S04]  /*4f30*/  ISETP.GE.AND P1, PT, R12, RZ, PT ;  /* 0x000000ff0c00720c */ /* 0x000fc80003f26270 */
[----:B------:R-:W-:-:S05]  /*4f40*/  IADD3 R6, -R13, RZ, RZ ;  /* 0x000000ff0d067210 */ /* 0x000fca0007ffe1ff */
[----:B------:R-:W-:-:S05]  /*4f50*/  IMAD R5, R8, R6, R5 ;  /* 0x0000000608057224 */ /* 0x000fca00078e0205 */
[----:B------:R-:W-:-:S13]  /*4f60*/  ISETP.GT.U32.AND P0, PT, R8, R5, PT ;  /* 0x000000050800720c */ /* 0x000fda0003f04070 */
[----:B------:R-:W-:Y:S01]  /*4f70*/  @!P0 IMAD.IADD R5, R5, 0x1, -R8 ;  /* 0x0000000105058824 */ /* 0x000fe200078e0a08 */
[----:B------:R-:W-:Y:S02]  /*4f80*/  @!P0 IADD3 R13, R13, 0x1, RZ ;  /* 0x000000010d0d8810 */ /* 0x000fe40007ffe0ff */
[----:B------:R-:W-:Y:S02]  /*4f90*/  ISETP.NE.AND P0, PT, R9, RZ, PT ;  /* 0x000000ff0900720c */ /* 0x000fe40003f05270 */
[----:B------:R-:W-:Y:S02]  /*4fa0*/  ISETP.GE.U32.AND P2, PT, R5, R8, PT ;  /* 0x000000080500720c */ /* 0x000fe40003f46070 */
[----:B------:R-:W-:-:S05]  /*4fb0*/  SHF.R.S32.HI R5, RZ, 0x1f, R11 ;  /* 0x0000001fff057819 */ /* 0x000fca000001140b */
[----:B------:R-:W-:-:S04]  /*4fc0*/  IMAD R5, R5, UR4, RZ ;  /* 0x0000000405057c24 */ /* 0x000fc8000f8e02ff */
[----:B------:R-:W-:Y:S01]  /*4fd0*/  IMAD R11, R11, UR5, R5 ;  /* 0x000000050b0b7c24 */ /* 0x000fe2000f8e0205 */
[----:B------:R-:W-:Y:S01]  /*4fe0*/  ULDC.64 UR4, c[0x0][0x2a0] ;  /* 0x0000a80000047ab9 */ /* 0x000fe20000000a00 */
[----:B------:R-:W-:Y:S02]  /*4ff0*/  @P2 VIADD R13, R13, 0x1 ;  /* 0x000000010d0d2836 */ /* 0x000fe40000000000 */
[----:B------:R-:W-:-:S03]  /*5000*/  IMAD.IADD R17, R17, 0x1, R11 ;  /* 0x0000000111117824 */ /* 0x000fc600078e020b */
[----:B------:R-:W-:Y:S02]  /*5010*/  @!P1 IADD3 R13, -R13, RZ, RZ ;  /* 0x000000ff0d0d9210 */ /* 0x000fe40007ffe1ff */
[----:B------:R-:W-:-:S04]  /*5020*/  @!P0 LOP3.LUT R13, RZ, R9, RZ, 0x33, !PT ;  /* 0x00000009ff0d8212 */ /* 0x000fc800078e33ff */
[----:B------:R-:W-:Y:S01]  /*5030*/  SHF.R.S32.HI R5, RZ, 0x1f, R13 ;  /* 0x0000001fff057819 */ /* 0x000fe2000001140d */
[C---:B------:R-:W-:Y:S02]  /*5040*/  IMAD R9, R13.reuse, R9, R10 ;  /* 0x000000090d097224 */ /* 0x040fe400078e020a */
[----:B------:R-:W-:-:S03]  /*5050*/  IMAD.WIDE.U32 R16, R13, UR4, R16 ;  /* 0x000000040d107c25 */ /* 0x000fc6000f8e0010 */
[----:B------:R-:W-:Y:S01]  /*5060*/  IADD3 R9, R7, -R9, RZ ;  /* 0x8000000907097210 */ /* 0x000fe20007ffe0ff */
[----:B------:R-:W-:-:S04]  /*5070*/  IMAD R5, R5, UR4, RZ ;  /* 0x0000000405057c24 */ /* 0x000fc8000f8e02ff */
[----:B------:R-:W-:Y:S01]  /*5080*/  IMAD R13, R13, UR5, R5 ;  /* 0x000000050d0d7c24 */ /* 0x000fe2000f8e0205 */
[----:B------:R-:W-:Y:S01]  /*5090*/  SHF.R.S32.HI R5, RZ, 0x1f, R9 ;  /* 0x0000001fff057819 */ /* 0x000fe20000011409 */
[----:B------:R-:W-:Y:S02]  /*50a0*/  ULDC.64 UR4, c[0x0][0x298] ;  /* 0x0000a60000047ab9 */ /* 0x000fe40000000a00 */
[----:B------:R-:W-:Y:S02]  /*50b0*/  IMAD.IADD R17, R17, 0x1, R13 ;  /* 0x0000000111117824 */ /* 0x000fe400078e020d */
[----:B------:R-:W-:Y:S02]  /*50c0*/  IMAD R5, R5, UR4, RZ ;  /* 0x0000000405057c24 */ /* 0x000fe4000f8e02ff */
[----:B------:R-:W-:-:S04]  /*50d0*/  IMAD.WIDE.U32 R16, R9, UR4, R16 ;  /* 0x0000000409107c25 */ /* 0x000fc8000f8e0010 */
[----:B------:R-:W-:Y:S01]  /*50e0*/  IMAD R5, R9, UR5, R5 ;  /* 0x0000000509057c24 */ /* 0x000fe2000f8e0205 */
[----:B------:R-:W-:Y:S02]  /*50f0*/  ULDC.64 UR4, c[0x0][0x280] ;  /* 0x0000a00000047ab9 */ /* 0x000fe40000000a00 */
[----:B------:R-:W-:Y:S02]  /*5100*/  LEA R6, P0, R16, UR4, 0x1 ;  /* 0x0000000410067c11 */ /* 0x000fe4000f8008ff */
[----:B------:R-:W-:-:S04]  /*5110*/  IADD3 R5, R17, R5, RZ ;  /* 0x0000000511057210 */ /* 0x000fc80007ffe0ff */
[----:B------:R-:W-:-:S05]  /*5120*/  LEA.HI.X R7, R16, UR5, R5, 0x1, P0 ;  /* 0x0000000510077c11 */ /* 0x000fca00080f0c05 */
[----:B------:R-:W-:Y:S01]  /*5130*/  STG.E.64 desc[UR8][R6.64], R2 ;  /* 0x0000000206007986 */ /* 0x000fe2000c101b08 */
[----:B------:R-:W-:Y:S05]  /*5140*/  EXIT ;  /* 0x000000000000794d */ /* 0x000fea0003800000 */
        .weak           $__internal_0_$__cuda_sm20_div_s64
        .type           $__internal_0_$__cuda_sm20_div_s64,@function
        .size           $__internal_0_$__cuda_sm20_div_s64,(.L_x_7938 - $__internal_0_$__cuda_sm20_div_s64)
$__internal_0_$__cuda_sm20_div_s64:
[----:B------:R-:W-:Y:S02]  /*5150*/  IADD3 R46, P0, RZ, -R25, RZ ;  /* 0x80000019ff2e7210 */ /* 0x000fe40007f1e0ff */
[----:B------:R-:W-:-:S03]  /*5160*/  ISETP.GE.AND P1, PT, R24, RZ, PT ;  /* 0x000000ff1800720c */ /* 0x000fc60003f26270 */
[----:B------:R-:W-:Y:S01]  /*5170*/  IMAD.X R0, RZ, RZ, ~R24, P0 ;  /* 0x000000ffff007224 */ /* 0x000fe200000e0e18 */
[----:B------:R-:W-:-:S04]  /*5180*/  SEL R46, R46, R25, !P1 ;  /* 0x000000192e2e7207 */ /* 0x000fc80004800000 */
[----:B------:R-:W-:-:S04]  /*5190*/  SEL R47, R0, R24, !P1 ;  /* 0x00000018002f7207 */ /* 0x000fc80004800000 */
[----:B------:R-:W0:Y:S08]  /*51a0*/  I2F.U64.RP R0, R46 ;  /* 0x0000002e00007312 */ /* 0x000e300000309000 */
[----:B0-----:R-:W0:Y:S02]  /*51b0*/  MUFU.RCP R0, R0 ;  /* 0x0000000000007308 */ /* 0x001e240000001000 */
[----:B0-----:R-:W-:-:S06]  /*51c0*/  VIADD R0, R0, 0x1ffffffe ;  /* 0x1ffffffe00007836 */ /* 0x001fcc0000000000 */
[----:B------:R-:W0:Y:S02]  /*51d0*/  F2I.U64.TRUNC R56, R0 ;  /* 0x0000000000387311 */ /* 0x000e24000020d800 */
[----:B0-----:R-:W-:-:S04]  /*51e0*/  IMAD.WIDE.U32 R58, R56, R46, RZ ;  /* 0x0000002e383a7225 */ /* 0x001fc800078e00ff */
[C---:B------:R-:W-:Y:S01]  /*51f0*/  IMAD R0, R56.reuse, R47, R59 ;  /* 0x0000002f38007224 */ /* 0x040fe200078e023b */
[----:B------:R-:W-:Y:S01]  /*5200*/  IADD3 R21, P0, RZ, -R58, RZ ;  /* 0x8000003aff157210 */ /* 0x000fe20007f1e0ff */
[----:B------:R-:W-:Y:S02]  /*5210*/  IMAD.MOV.U32 R59, RZ, RZ, R56 ;  /* 0x000000ffff3b7224 */ /* 0x000fe400078e0038 */
[----:B------:R-:W-:Y:S02]  /*5220*/  IMAD R0, R57, R46, R0 ;  /* 0x0000002e39007224 */ /* 0x000fe400078e0200 */
[----:B------:R-:W-:-:S04]  /*5230*/  IMAD.HI.U32 R58, R56, R21, RZ ;  /* 0x00000015383a7227 */ /* 0x000fc800078e00ff */
[----:B------:R-:W-:-:S04]  /*5240*/  IMAD.X R0, RZ, RZ, ~R0, P0 ;  /* 0x000000ffff007224 */ /* 0x000fc800000e0e00 */
[----:B------:R-:W-:-:S04]  /*5250*/  IMAD.WIDE.U32 R58, P0, R56, R0, R58 ;  /* 0x00000000383a7225 */ /* 0x000fc8000780003a */
[----:B------:R-:W-:-:S04]  /*5260*/  IMAD.HI.U32 R28, R57, R0, RZ ;  /* 0x00000000391c7227 */ /* 0x000fc800078e00ff */
[----:B------:R-:W-:-:S04]  /*5270*/  IMAD.HI.U32 R21, P1, R57, R21, R58 ;  /* 0x0000001539157227 */ /* 0x000fc8000782003a */
[----:B------:R-:W-:Y:S02]  /*5280*/  IMAD R0, R57, R0, RZ ;  /* 0x0000000039007224 */ /* 0x000fe400078e02ff */
[----:B------:R-:W-:-:S03]  /*5290*/  IMAD.X R28, R28, 0x1, R57, P0 ;  /* 0x000000011c1c7824 */ /* 0x000fc600000e0639 */
[----:B------:R-:W-:-:S04]  /*52a0*/  IADD3 R57, P0, R0, R21, RZ ;  /* 0x0000001500397210 */ /* 0x000fc80007f1e0ff */
[----:B------:R-:W-:Y:S01]  /*52b0*/  IADD3.X R28, RZ, RZ, R28, P0, P1 ;  /* 0x000000ffff1c7210 */ /* 0x000fe200007e241c */
[----:B------:R-:W-:Y:S01]  /*52c0*/  IMAD.WIDE.U32 R58, R57, R46, RZ ;  /* 0x0000002e393a7225 */ /* 0x000fe200078e00ff */
[----:B------:R-:W-:-:S03]  /*52d0*/  ISETP.GE.AND P1, PT, R19, RZ, PT ;  /* 0x000000ff1300720c */ /* 0x000fc60003f26270 */
[----:B------:R-:W-:Y:S01]  /*52e0*/  IMAD R21, R57, R47, R59 ;  /* 0x0000002f39157224 */ /* 0x000fe200078e023b */
[----:B------:R-:W-:-:S03]  /*52f0*/  IADD3 R22, P0, RZ, -R58, RZ ;  /* 0x8000003aff167210 */ /* 0x000fc60007f1e0ff */
[----:B------:R-:W-:Y:S02]  /*5300*/  IMAD R21, R28, R46, R21 ;  /* 0x0000002e1c157224 */ /* 0x000fe400078e0215 */
[----:B------:R-:W-:-:S04]  /*5310*/  IMAD.HI.U32 R56, R57, R22, RZ ;  /* 0x0000001639387227 */ /* 0x000fc800078e00ff */
[----:B------:R-:W-:-:S04]  /*5320*/  IMAD.X R21, RZ, RZ, ~R21, P0 ;  /* 0x000000ffff157224 */ /* 0x000fc800000e0e15 */
[----:B------:R-:W-:-:S04]  /*5330*/  IMAD.WIDE.U32 R56, P0, R57, R21, R56 ;  /* 0x0000001539387225 */ /* 0x000fc80007800038 */
[----:B------:R-:W-:-:S04]  /*5340*/  IMAD.HI.U32 R0, R28, R21, RZ ;  /* 0x000000151c007227 */ /* 0x000fc800078e00ff */
[----:B------:R-:W-:Y:S01]  /*5350*/  IMAD.HI.U32 R22, P4, R28, R22, R56 ;  /* 0x000000161c167227 */ /* 0x000fe20007880038 */
[----:B------:R-:W-:-:S03]  /*5360*/  IADD3.X R0, R0, R28, RZ, P0, !PT ;  /* 0x0000001c00007210 */ /* 0x000fc600007fe4ff */
[----:B------:R-:W-:Y:S02]  /*5370*/  IMAD R21, R28, R21, RZ ;  /* 0x000000151c157224 */ /* 0x000fe400078e02ff */
[----:B------:R-:W-:-:S03]  /*5380*/  IMAD.MOV.U32 R57, RZ, RZ, RZ ;  /* 0x000000ffff397224 */ /* 0x000fc600078e00ff */
[----:B------:R-:W-:Y:S02]  /*5390*/  IADD3 R28, P2, R21, R22, RZ ;  /* 0x00000016151c7210 */ /* 0x000fe40007f5e0ff */
[-C--:B------:R-:W-:Y:S02]  /*53a0*/  IADD3 R22, P0, RZ, -R27.reuse, RZ ;  /* 0x8000001bff167210 */ /* 0x080fe40007f1e0ff */
[----:B------:R-:W-:Y:S02]  /*53b0*/  IADD3.X R0, RZ, RZ, R0, P2, P4 ;  /* 0x000000ffff007210 */ /* 0x000fe400017e8400 */
[----:B------:R-:W-:Y:S01]  /*53c0*/  SEL R22, R22, R27, !P1 ;  /* 0x0000001b16167207 */ /* 0x000fe20004800000 */
[----:B------:R-:W-:-:S04]  /*53d0*/  IMAD.X R21, RZ, RZ, ~R19, P0 ;  /* 0x000000ffff157224 */ /* 0x000fc800000e0e13 */
[----:B------:R-:W-:Y:S01]  /*53e0*/  IMAD.HI.U32 R56, R28, R22, RZ ;  /* 0x000000161c387227 */ /* 0x000fe200078e00ff */
[----:B------:R-:W-:-:S05]  /*53f0*/  SEL R21, R21, R19, !P1 ;  /* 0x0000001315157207 */ /* 0x000fca0004800000 */
[----:B------:R-:W-:-:S04]  /*5400*/  IMAD.WIDE.U32 R56, R28, R21, R56 ;  /* 0x000000151c387225 */ /* 0x000fc800078e0038 */
[C---:B------:R-:W-:Y:S02]  /*5410*/  IMAD R28, R0.reuse, R21, RZ ;  /* 0x00000015001c7224 */ /* 0x040fe400078e02ff */
[----:B------:R-:W-:-:S04]  /*5420*/  IMAD.HI.U32 R27, P2, R0, R22, R56 ;  /* 0x00000016001b7227 */ /* 0x000fc80007840038 */
[----:B------:R-:W-:Y:S01]  /*5430*/  IMAD.HI.U32 R0, R0, R21, RZ ;  /* 0x0000001500007227 */ /* 0x000fe200078e00ff */
[----:B------:R-:W-:-:S03]  /*5440*/  IADD3 R28, P1, R28, R27, RZ ;  /* 0x0000001b1c1c7210 */ /* 0x000fc60007f3e0ff */
[----:B------:R-:W-:Y:S02]  /*5450*/  IMAD.X R0, RZ, RZ, R0, P2 ;  /* 0x000000ffff007224 */ /* 0x000fe400010e0600 */
[----:B------:R-:W-:-:S04]  /*5460*/  IMAD.WIDE.U32 R56, R28, R46, RZ ;  /* 0x0000002e1c387225 */ /* 0x000fc800078e00ff */
[----:B------:R-:W-:Y:S01]  /*5470*/  IMAD R27, R28, R47, R57 ;  /* 0x0000002f1c1b7224 */ /* 0x000fe200078e0239 */
[----:B------:R-:W-:Y:S01]  /*5480*/  IADD3 R22, P0, -R56, R22, RZ ;  /* 0x0000001638167210 */ /* 0x000fe20007f1e1ff */
[----:B------:R-:W-:-:S03]  /*5490*/  IMAD.X R0, RZ, RZ, R0, P1 ;  /* 0x000000ffff007224 */ /* 0x000fc600008e0600 */
[-C--:B------:R-:W-:Y:S01]  /*54a0*/  ISETP.GE.U32.AND P2, PT, R22, R46.reuse, PT ;  /* 0x0000002e1600720c */ /* 0x080fe20003f46070 */
[----:B------:R-:W-:-:S05]  /*54b0*/  IMAD R27, R0, R46, R27 ;  /* 0x0000002e001b7224 */ /* 0x000fca00078e021b */
[----:B------:R-:W-:Y:S02]  /*54c0*/  IADD3.X R21, ~R27, R21, RZ, P0, !PT ;  /* 0x000000151b157210 */ /* 0x000fe400007fe5ff */
[----:B------:R-:W-:Y:S02]  /*54d0*/  IADD3 R27, P0, R22, -R46, RZ ;  /* 0x8000002e161b7210 */ /* 0x000fe40007f1e0ff */
[----:B------:R-:W-:-:S04]  /*54e0*/  ISETP.GE.U32.AND.EX P2, PT, R21, R47, PT, P2 ;  /* 0x0000002f1500720c */ /* 0x000fc80003f46120 */
[----:B------:R-:W-:Y:S01]  /*54f0*/  SEL R27, R27, R22, P2 ;  /* 0x000000161b1b7207 */ /* 0x000fe20001000000 */
[----:B------:R-:W-:-:S03]  /*5500*/  IMAD.X R22, R21, 0x1, ~R47, P0 ;  /* 0x0000000115167824 */ /* 0x000fc600000e0e2f */
[----:B------:R-:W-:Y:S02]  /*5510*/  ISETP.GE.U32.AND P1, PT, R27, R46, PT ;  /* 0x0000002e1b00720c */ /* 0x000fe40003f26070 */
[----:B------:R-:W-:Y:S02]  /*5520*/  SEL R22, R22, R21, P2 ;  /* 0x0000001516167207 */ /* 0x000fe40001000000 */
[----:B------:R-:W-:Y:S02]  /*5530*/  IADD3 R21, P0, R28, 0x1, RZ ;  /* 0x000000011c157810 */ /* 0x000fe40007f1e0ff */
[----:B------:R-:W-:Y:S02]  /*5540*/  ISETP.GE.U32.AND.EX P1, PT, R22, R47, PT, P1 ;  /* 0x0000002f1600720c */ /* 0x000fe40003f26110 */
[----:B------:R-:W-:Y:S01]  /*5550*/  SEL R28, R21, R28, P2 ;  /* 0x0000001c151c7207 */ /* 0x000fe20001000000 */
[----:B------:R-:W-:Y:S01]  /*5560*/  IMAD.X R21, RZ, RZ, R0, P0 ;  /* 0x000000ffff157224 */ /* 0x000fe200000e0600 */
[----:B------:R-:W-:-:S02]  /*5570*/  LOP3.LUT R27, R24, R19, RZ, 0x3c, !PT ;  /* 0x00000013181b7212 */ /* 0x000fc400078e3cff */
[----:B------:R-:W-:Y:S02]  /*5580*/  IADD3 R22, P0, R28, 0x1, RZ ;  /* 0x000000011c167810 */ /* 0x000fe40007f1e0ff */
[----:B------:R-:W-:Y:S02]  /*5590*/  SEL R21, R21, R0, P2 ;  /* 0x0000000015157207 */ /* 0x000fe40001000000 */
[----:B------:R-:W-:Y:S02]  /*55a0*/  SEL R22, R22, R28, P1 ;  /* 0x0000001c16167207 */ /* 0x000fe40000800000 */
[----:B------:R-:W-:Y:S01]  /*55b0*/  ISETP.GE.AND P2, PT, R27, RZ, PT ;  /* 0x000000ff1b00720c */ /* 0x000fe20003f46270 */
[----:B------:R-:W-:Y:S01]  /*55c0*/  IMAD.X R0, RZ, RZ, R21, P0 ;  /* 0x000000ffff007224 */ /* 0x000fe200000e0615 */
[----:B------:R-:W-:-:S04]  /*55d0*/  ISETP.NE.U32.AND P0, PT, R25, RZ, PT ;  /* 0x000000ff1900720c */ /* 0x000fc80003f05070 */
[----:B------:R-:W-:Y:S02]  /*55e0*/  SEL R21, R0, R21, P1 ;  /* 0x0000001500157207 */ /* 0x000fe40000800000 */
[-C--:B------:R-:W-:Y:S02]  /*55f0*/  IADD3 R0, P1, RZ, -R22.reuse, RZ ;  /* 0x80000016ff007210 */ /* 0x080fe40007f3e0ff */
[----:B------:R-:W-:Y:S02]  /*5600*/  ISETP.NE.AND.EX P0, PT, R24, RZ, PT, P0 ;  /* 0x000000ff1800720c */ /* 0x000fe40003f05300 */
[-C--:B------:R-:W-:Y:S02]  /*5610*/  IADD3.X R25, RZ, ~R21.reuse, RZ, P1, !PT ;  /* 0x80000015ff197210 */ /* 0x080fe40000ffe4ff */
[----:B------:R-:W-:Y:S01]  /*5620*/  SEL R0, R0, R22, !P2 ;  /* 0x0000001600007207 */ /* 0x000fe20005000000 */
[----:B------:R-:W-:Y:S01]  /*5630*/  IMAD.MOV.U32 R22, RZ, RZ, R23 ;  /* 0x000000ffff167224 */ /* 0x000fe200078e0017 */
[----:B------:R-:W-:Y:S01]  /*5640*/  SEL R25, R25, R21, !P2 ;  /* 0x0000001519197207 */ /* 0x000fe20005000000 */
[----:B------:R-:W-:Y:S01]  /*5650*/  IMAD.MOV.U32 R23, RZ, RZ, 0x0 ;  /* 0x00000000ff177424 */ /* 0x000fe200078e00ff */
[----:B------:R-:W-:-:S02]  /*5660*/  SEL R0, R0, 0xffffffff, P0 ;  /* 0xffffffff00007807 */ /* 0x000fc40000000000 */
[----:B------:R-:W-:Y:S01]  /*5670*/  SEL R25, R25, 0xffffffff, P0 ;  /* 0xffffffff19197807 */ /* 0x000fe20000000000 */
[----:B------:R-:W-:Y:S06]  /*5680*/  RET.REL.NODEC R22 `(_ZN5flash32flash_fwd_splitkv_combine_kernelI23Flash_fwd_kernel_traitsILi64ELi64ELi256ELi4ELb0ELb0EN7cutlass10bfloat16_tE19Flash_kernel_traitsILi64ELi64ELi256ELi4ES3_EELi8ELi7ELb0EEEvNS_16Flash_fwd_paramsE) ;  /* 0xffffffa8165c7950 */ /* 0x000fec0003c3ffff */
.L_x_45:
[----:B------:R-:W-:-:S00]  /*5690*/  BRA `(.L_x_45) ;  /* 0xfffffffc00fc7947 */ /* 0x000fc0000383ffff */
[----:B------:R-:W-:-:S00]  /*56a0*/  NOP ;  /* 0x0000000000007918 */ /* 0x000fc00000000000 */
        /* <DEDUP_REMOVED lines=13> */
.L_x_7938:


//--------------------- .text._ZN5flash32flash_fwd_splitkv_combine_kernelI23Flash_fwd_kernel_traitsILi64ELi64ELi256ELi4ELb0ELb0EN7cutlass10bfloat16_tE19Flash_kernel_traitsILi64ELi64ELi256ELi4ES3_EELi8ELi6ELb0EEEvNS_16Flash_fwd_paramsE --------------------------
	.section	.text._ZN5flash32flash_fwd_splitkv_combine_kernelI23Flash_fwd_kernel_traitsILi64ELi64ELi256ELi4ELb0ELb0EN7cutlass10bfloat16_tE19Flash_kernel_traitsILi64ELi64ELi256ELi4ES3_EELi8ELi6ELb0EEEvNS_16Flash_fwd_paramsE,"ax",@progbits
	.align	128
        .global         _ZN5flash32flash_fwd_splitkv_combine_kernelI23Flash_fwd_kernel_traitsILi64ELi64ELi256ELi4ELb0ELb0EN7cutlass10bfloat16_tE19Flash_kernel_traitsILi64ELi64ELi256ELi4ES3_EELi8ELi6ELb0EEEvNS_16Flash_fwd_paramsE
        .type           _ZN5flash32flash_fwd_splitkv_combine_kernelI23Flash_fwd_kernel_traitsILi64ELi64ELi256ELi4ELb0ELb0EN7cutlass10bfloat16_tE19Flash_kernel_traitsILi64ELi64ELi256ELi4ES3_EELi8ELi6ELb0EEEvNS_16Flash_fwd_paramsE,@function
        .size           _ZN5flash32flash_fwd_splitkv_combine_kernelI23Flash_fwd_kernel_traitsILi64ELi64ELi256ELi4ELb0ELb0EN7cutlass10bfloat16_tE19Flash_kernel_traitsILi64ELi64ELi256ELi4ES3_EELi8ELi6ELb0EEEvNS_16Flash_fwd_paramsE,(.L_x_7939 - _ZN5flash32flash_fwd_splitkv_combine_kernelI23Flash_fwd_kernel_traitsILi64ELi64ELi256ELi4ELb0ELb0EN7cutlass10bfloat16_tE19Flash_kernel_traitsILi64ELi64ELi256ELi4ES3_EELi8ELi6ELb0EEEvNS_16Flash_fwd_paramsE)
        .other          _ZN5flash32flash_fwd_splitkv_combine_kernelI23Flash_fwd_kernel_traitsILi64ELi64ELi256ELi4ELb0ELb0EN7cutlass10bfloat16_tE19Flash_kernel_traitsILi64ELi64ELi256ELi4ES3_EELi8ELi6ELb0EEEvNS_16Flash_fwd_paramsE,@"STO_CUDA_ENTRY STV_DEFAULT"
_ZN5flash32flash_fwd_splitkv_combine_kernelI23Flash_fwd_kernel_traitsILi64ELi64ELi256ELi4ELb0ELb0EN7cutlass10bfloat16_tE19Flash_kernel_traitsILi64ELi64ELi256ELi4ES3_EELi8ELi6ELb0EEEvNS_16Flash_fwd_paramsE:
.text._ZN5flash32flash_fwd_splitkv_combine_kernelI23Flash_fwd_kernel_traitsILi64ELi64ELi256ELi4ELb0ELb0EN7cutlass10bfloat16_tE19Flash_kernel_traitsILi64ELi64ELi256ELi4ES3_EELi8ELi6ELb0EEEvNS_16Flash_fwd_paramsE:
[----:B------:R-:W-:Y:S08]  /*0000*/  LDC R1, c[0x0][0x28] ;  /* 0x00000a00ff017b82 */ /* 0x000ff00000000800 */
[----:B------:R-:W0:Y:S01]  /*0010*/  LDC.64 R26, c[0x0][0x2c0] ;  /* 0x0000b000ff1a7b82 */ /* 0x000e220000000a00 */
[----:B------:R-:W-:-:S07]  /*0020*/  ULDC UR5, c[0x0][0x270] ;  /* 0x00009c0000057ab9 */ /* 0x000fce0000000800 */
[----:B------:R-:W1:Y:S01]  /*0030*/  S2UR UR7, SR_CTAID.X ;  /* 0x00000000000779c3 */ /* 0x000e620000002500 */
[----:B0-----:R-:W-:Y:S01]  /*0040*/  IMAD R12, R26, UR5, RZ ;  /* 0x000000051a0c7c24 */ /* 0x001fe2000f8e02ff */
[----:B------:R-:W-:Y:S01]  /*0050*/  SHF.R.S32.HI R0, RZ, 0x1f, R27 ;  /* 0x0000001fff007819 */ /* 0x000fe2000001141b */
[----:B------:R-:W-:Y:S02]  /*0060*/  USHF.R.S32.HI UR5, URZ, 0x1f, UR5 ;  /* 0x0000001f3f057899 */ /* 0x000fe40008011405 */
[----:B------:R-:W-:Y:S01]  /*0070*/  IMAD R12, R12, R27, RZ ;  /* 0x0000001b0c0c7224 */ /* 0x000fe200078e02ff */
[----:B-1----:R-:W-:-:S04]  /*0080*/  USHF.L.U32 UR7, UR7, 0x3, URZ ;  /* 0x0000000307077899 */ /* 0x002fc8000800063f */
        /* <DEDUP_REMOVED lines=14> */
[----:B------:R-:W-:Y:S05]  /*0170*/  CALL.REL.NOINC `($__internal_1_$__cuda_sm20_div_s64) ;  /* 0x0000004400d47944 */ /* 0x000fea0003c00000 */
[----:B------:R-:W-:Y:S05]  /*0180*/  BRA `(.L_x_47) ;  /* 0x00000000004c7947 */ /* 0x000fea0003800000 */
.L_x_46:
[----:B------:R-:W0:Y:S01]  /*0190*/  I2F.U32.RP R4, R27 ;  /* 0x0000001b00047306 */ /* 0x000e220000209000 */
[----:B------:R-:W-:Y:S02]  /*01a0*/  ISETP.NE.U32.AND P0, PT, R27, RZ, PT ;  /* 0x000000ff1b00720c */ /* 0x000fe40003f05070 */
[----:B------:R-:W-:-:S05]  /*01b0*/  MOV R21, RZ ;  /* 0x000000ff00157202 */ /* 0x000fca0000000f00 */
[----:B0-----:R-:W0:Y:S02]  /*01c0*/  MUFU.RCP R3, R4 ;  /* 0x0000000400037308 */ /* 0x001e240000001000 */
[----:B0-----:R-:W-:-:S06]  /*01d0*/  VIADD R3, R3, 0xffffffe ;  /* 0x0ffffffe03037836 */ /* 0x001fcc0000000000 */
[----:B------:R-:W0:Y:S02]  /*01e0*/  F2I.FTZ.U32.TRUNC.NTZ R3, R3 ;  /* 0x0000000300037305 */ /* 0x000e24000021f000 */
[----:B0-----:R-:W-:-:S04]  /*01f0*/  IMAD.MOV R2, RZ, RZ, -R3 ;  /* 0x000000ffff027224 */ /* 0x001fc800078e0a03 */
[----:B------:R-:W-:Y:S01]  /*0200*/  IMAD R7, R2, R27, RZ ;  /* 0x0000001b02077224 */ /* 0x000fe200078e02ff */
[----:B------:R-:W-:-:S10]  /*0210*/  HFMA2.MMA R2, -RZ, RZ, 0, 0 ;  /* 0x00000000ff027435 */ /* 0x000fd400000001ff */
        /* <DEDUP_REMOVED lines=10> */
.L_x_47:
        /* <DEDUP_REMOVED lines=10> */
[----:B------:R-:W-:Y:S02]  /*0360*/  MOV R19, R21 ;  /* 0x0000001500137202 */ /* 0x000fe40000000f00 */
[----:B------:R-:W-:Y:S02]  /*0370*/  MOV R24, 0x390 ;  /* 0x0000039000187802 */ /* 0x000fe40000000f00 */
[----:B------:R-:W-:Y:S05]  /*0380*/  CALL.REL.NOINC `($__internal_1_$__cuda_sm20_div_s64) ;  /* 0x0000004400507944 */ /* 0x000fea0003c00000 */
[----:B------:R-:W-:Y:S02]  /*0390*/  MOV R6, R20 ;  /* 0x0000001400067202 */ /* 0x000fe40000000f00 */
[----:B------:R-:W-:Y:S01]  /*03a0*/  MOV R7, R21 ;  /* 0x0000001500077202 */ /* 0x000fe20000000f00 */
[----:B------:R-:W-:Y:S05]  /*03b0*/  BRA `(.L_x_50) ;  /* 0x00000000004c7947 */ /* 0x000fea0003800000 */
.L_x_49:
[----:B------:R-:W0:Y:S01]  /*03c0*/  I2F.U32.RP R8, R26 ;  /* 0x0000001a00087306 */ /* 0x000e220000209000 */
[----:B------:R-:W-:-:S07]  /*03d0*/  ISETP.NE.U32.AND P0, PT, R26, RZ, PT ;  /* 0x000000ff1a00720c */ /* 0x000fce0003f05070 */
[----:B0-----:R-:W0:Y:S02]  /*03e0*/  MUFU.RCP R4, R8 ;  /* 0x0000000800047308 */ /* 0x001e240000001000 */
[----:B0-----:R-:W-:-:S06]  /*03f0*/  VIADD R4, R4, 0xffffffe ;  /* 0x0ffffffe04047836 */ /* 0x001fcc0000000000 */
[----:B------:R-:W0:Y:S02]  /*0400*/  F2I.FTZ.U32.TRUNC.NTZ R3, R4 ;  /* 0x0000000400037305 */ /* 0x000e24000021f000 */
[----:B0-----:R-:W-:-:S04]  /*0410*/  IMAD.MOV R2, RZ, RZ, -R3 ;  /* 0x000000ffff027224 */ /* 0x001fc800078e0a03 */
[----:B------:R-:W-:Y:S01]  /*0420*/  IMAD R7, R2, R26, RZ ;  /* 0x0000001a02077224 */ /* 0x000fe200078e02ff */
[----:B------:R-:W-:-:S10]  /*0430*/  HFMA2.MMA R2, -RZ, RZ, 0, 0 ;  /* 0x00000000ff027435 */ /* 0x000fd400000001ff */
[----:B------:R-:W-:-:S06]  /*0440*/  IMAD.HI.U32 R7, R3, R7, R2 ;  /* 0x0000000703077227 */ /* 0x000fcc00078e0002 */
[----:B------:R-:W-:Y:S01]  /*0450*/  IMAD.HI.U32 R6, R7, R20, RZ ;  /* 0x0000001407067227 */ /* 0x000fe200078e00ff */
[----:B------:R-:W-:-:S03]  /*0460*/  MOV R7, RZ ;  /* 0x000000ff00077202 */ /* 0x000fc60000000f00 */
        /* <DEDUP_REMOVED lines=8> */
.L_x_50:
[----:B------:R-:W-:Y:S05]  /*04f0*/  BSYNC B0 ;  /* 0x0000000000007941 */ /* 0x000fea0003800000 */
.L_x_48:
        /* <DEDUP_REMOVED lines=26> */
[----:B------:R-:W-:-:S02]  /*06a0*/  ISETP.GE.AND P0, PT, R8, RZ, PT ;  /* 0x000000ff0800720c */ /* 0x000fc40003f06270 */
[----:B------:R-:W-:-:S05]  /*06b0*/  LEA.HI.SX32 R8, R3, 0x1, 0x1 ;  /* 0x0000000103087811 */ /* 0x000fca00078f0aff */
[----:B------:R-:W-:Y:S01]  /*06c0*/  @P2 VIADD R11, R11, 0x1 ;  /* 0x000000010b0b2836 */ /* 0x000fe20000000000 */
[----:B------:R-:W-:-:S03]  /*06d0*/  ISETP.GT.AND P2, PT, R3, RZ, PT ;  /* 0x000000ff0300720c */ /* 0x000fc60003f44270 */
[----:B------:R-:W-:-:S04]  /*06e0*/  IMAD.MOV.U32 R17, RZ, RZ, R11 ;  /* 0x000000ffff117224 */ /* 0x000fc800078e000b */
[----:B------:R-:W-:Y:S01]  /*06f0*/  @!P0 IMAD.MOV R17, RZ, RZ, -R17 ;  /* 0x000000ffff118224 */ /* 0x000fe200078e0a11 */
[----:B------:R-:W-:Y:S02]  /*0700*/  @!P1 LOP3.LUT R17, RZ, R9, RZ, 0x33, !PT ;  /* 0x00000009ff119212 */ /* 0x000fe400078e33ff */
[----:B------:R-:W-:Y:S02]  /*0710*/  ISETP.GE.AND P1, PT, R4, RZ, PT ;  /* 0x000000ff0400720c */ /* 0x000fe40003f26270 */
[----:B------:R-:W-:Y:S02]  /*0720*/  ISETP.LT.U32.AND P0, PT, R26, R17, PT ;  /* 0x000000111a00720c */ /* 0x000fe40003f01070 */
[----:B------:R-:W-:Y:S02]  /*0730*/  SHF.R.S32.HI R16, RZ, 0x1f, R17 ;  /* 0x0000001fff107819 */ /* 0x000fe40000011411 */
[----:B------:R-:W-:Y:S02]  /*0740*/  SHF.R.S32.HI R9, RZ, 0x1f, R3 ;  /* 0x0000001fff097819 */ /* 0x000fe40000011403 */
[----:B------:R-:W-:-:S03]  /*0750*/  ISETP.LT.AND.EX P0, PT, R25, R16, PT, P0 ;  /* 0x000000101900720c */ /* 0x000fc60003f01300 */
[----:B------:R-:W-:Y:S01]  /*0760*/  @!P2 IMAD.MOV R8, RZ, RZ, R9 ;  /* 0x000000ffff08a224 */ /* 0x000fe200078e0209 */
[C---:B------:R-:W-:Y:S01]  /*0770*/  SEL R16, R25.reuse, R16, P0 ;  /* 0x0000001019107207 */ /* 0x040fe20000000000 */
[----:B------:R-:W-:Y:S01]  /*0780*/  @!P1 IMAD.MOV R11, RZ, RZ, -R11 ;  /* 0x000000ffff0b9224 */ /* 0x000fe200078e0a0b */
[----:B------:R-:W-:Y:S02]  /*0790*/  @!P3 LOP3.LUT R11, RZ, R3, RZ, 0x33, !PT ;  /* 0x00000003ff0bb212 */ /* 0x000fe400078e33ff */
[----:B------:R-:W-:Y:S02]  /*07a0*/  LOP3.LUT R4, R25, R16, RZ, 0xfc, !PT ;  /* 0x0000001019047212 */ /* 0x000fe400078efcff */
[----:B------:R-:W-:Y:S01]  /*07b0*/  SEL R17, R26, R17, P0 ;  /* 0x000000111a117207 */ /* 0x000fe20000000000 */
[----:B------:R-:W-:Y:S01]  /*07c0*/  IMAD R3, R11, R8, RZ ;  /* 0x000000080b037224 */ /* 0x000fe200078e02ff */
        /* <DEDUP_REMOVED lines=8> */
[----:B------:R-:W-:Y:S02]  /*0850*/  MOV R32, R20 ;  /* 0x0000001400207202 */ /* 0x000fe40000000f00 */
[----:B------:R-:W-:Y:S01]  /*0860*/  MOV R33, R21 ;  /* 0x0000001500217202 */ /* 0x000fe20000000f00 */
[----:B------:R-:W-:Y:S05]  /*0870*/  BRA `(.L_x_53) ;  /* 0x00000000004c7947 */ /* 0x000fea0003800000 */
.L_x_52:
        /* <DEDUP_REMOVED lines=19> */
.L_x_53:
[----:B------:R-:W-:Y:S05]  /*09b0*/  BSYNC B0 ;  /* 0x0000000000007941 */ /* 0x000fea0003800000 */
.L_x_51:
[----:B------:R-:W0:Y:S01]  /*09c0*/  LDC R8, c[0x0][0x2c4] ;  /* 0x0000b100ff087b82 */ /* 0x000e220000000800 */
[----:B------:R-:W-:Y:S01]  /*09d0*/  ULDC UR4, c[0x0][0x270] ;  /* 0x00009c0000047ab9 */ /* 0x000fe20000000800 */
[----:B------:R-:W-:Y:S01]  /*09e0*/  IABS R11, R3 ;  /* 0x00000003000b7213 */ /* 0x000fe20000000000 */
[----:B------:R-:W1:Y:S01]  /*09f0*/  S2R R35, SR_TID.X ;  /* 0x0000000000237919 */ /* 0x000e620000002100 */
[----:B------:R-:W-:Y:S02]  /*0a00*/  BSSY B0, `(.L_x_54) ;  /* 0x0000078000007945 */ /* 0x000fe40003800000 */
[----:B------:R-:W2:Y:S08]  /*0a10*/  I2F.RP R4, R11 ;  /* 0x0000000b00047306 */ /* 0x000eb00000209400 */
[----:B--2---:R-:W2:Y:S01]  /*0a20*/  MUFU.RCP R4, R4 ;  /* 0x0000000400047308 */ /* 0x004ea20000001000 */
[----:B0-----:R-:W-:Y:S01]  /*0a30*/  IMAD R9, R8, UR4, RZ ;  /* 0x0000000408097c24 */ /* 0x001fe2000f8e02ff */
[----:B------:R-:W-:Y:S01]  /*0a40*/  IABS R10, R8 ;  /* 0x00000008000a7213 */ /* 0x000fe20000000000 */
[----:B------:R-:W-:-:S03]  /*0a50*/  UIADD3 UR4, UR4, -0x1, URZ ;  /* 0xffffffff04047890 */ /* 0x000fc6000fffe03f */
[----:B------:R-:W-:Y:S02]  /*0a60*/  IABS R13, R9 ;  /* 0x00000009000d7213 */ /* 0x000fe40000000000 */
[----:B------:R-:W0:Y:S01]  /*0a70*/  I2F.RP R15, R10 ;  /* 0x0000000a000f7306 */ /* 0x000e220000209400 */
[----:B------:R-:W-:Y:S02]  /*0a80*/  ISETP.NE.AND P5, PT, R9, RZ, PT ;  /* 0x000000ff0900720c */ /* 0x000fe40003fa5270 */
[----:B------:R-:W-:Y:S01]  /*0a90*/  IMAD.IADD R22, R2, 0x1, R13 ;  /* 0x0000000102167824 */ /* 0x000fe200078e020d */
[----:B------:R-:W-:-:S04]  /*0aa0*/  IABS R2, R3 ;  /* 0x0000000300027213 */ /* 0x000fc80000000000 */
[----:B------:R-:W3:Y:S01]  /*0ab0*/  I2F.RP R20, R13 ;  /* 0x0000000d00147306 */ /* 0x000ee20000209400 */
[----:B--2---:R-:W-:Y:S02]  /*0ac0*/  VIADD R18, R4, 0xffffffe ;  /* 0x0ffffffe04127836 */ /* 0x004fe40000000000 */
[----:B------:R-:W-:-:S05]  /*0ad0*/  IMAD.MOV R2, RZ, RZ, -R2 ;  /* 0x000000ffff027224 */ /* 0x000fca00078e0a02 */
[----:B0-----:R-:W0:Y:S08]  /*0ae0*/  MUFU.RCP R24, R15 ;  /* 0x0000000f00187308 */ /* 0x001e300000001000 */
[----:B---3--:R-:W2:Y:S08]  /*0af0*/  MUFU.RCP R28, R20 ;  /* 0x00000014001c7308 */ /* 0x008eb00000001000 */
[----:B------:R-:W3:Y:S01]  /*0b00*/  F2I.FTZ.U32.TRUNC.NTZ R19, R18 ;  /* 0x0000001200137305 */ /* 0x000ee2000021f000 */
[----:B0-----:R-:W-:-:S07]  /*0b10*/  VIADD R24, R24, 0xffffffe ;  /* 0x0ffffffe18187836 */ /* 0x001fce0000000000 */
[----:B------:R-:W0:Y:S01]  /*0b20*/  F2I.FTZ.U32.TRUNC.NTZ R25, R24 ;  /* 0x0000001800197305 */ /* 0x000e22000021f000 */
[----:B--2---:R-:W-:Y:S01]  /*0b30*/  VIADD R28, R28, 0xffffffe ;  /* 0x0ffffffe1c1c7836 */ /* 0x004fe20000000000 */
[----:B------:R-:W-:Y:S01]  /*0b40*/  IABS R20, R22 ;  /* 0x0000001600147213 */ /* 0x000fe20000000000 */
[----:B---3--:R-:W-:-:S05]  /*0b50*/  IMAD.MOV R14, RZ, RZ, -R19 ;  /* 0x000000ffff0e7224 */ /* 0x008fca00078e0a13 */
[----:B------:R-:W2:Y:S01]  /*0b60*/  F2I.FTZ.U32.TRUNC.NTZ R29, R28 ;  /* 0x0000001c001d7305 */ /* 0x000ea2000021f000 */
[----:B------:R-:W-:Y:S02]  /*0b70*/  IMAD.MOV.U32 R18, RZ, RZ, RZ ;  /* 0x000000ffff127224 */ /* 0x000fe400078e00ff */
[----:B------:R-:W-:-:S04]  /*0b80*/  IMAD R14, R14, R11, RZ ;  /* 0x0000000b0e0e7224 */ /* 0x000fc800078e02ff */
[----:B------:R-:W-:Y:S01]  /*0b90*/  IMAD.HI.U32 R14, R19, R14, R18 ;  /* 0x0000000e130e7227 */ /* 0x000fe200078e0012 */
[----:B------:R-:W-:-:S03]  /*0ba0*/  IABS R19, R9 ;  /* 0x0000000900137213 */ /* 0x000fc60000000000 */
[----:B0-----:R-:W-:Y:S02]  /*0bb0*/  IMAD.MOV R15, RZ, RZ, -R25 ;  /* 0x000000ffff0f7224 */ /* 0x001fe400078e0a19 */
[----:B------:R-:W-:Y:S02]  /*0bc0*/  IMAD.MOV R19, RZ, RZ, -R19 ;  /* 0x000000ffff137224 */ /* 0x000fe400078e0a13 */
[----:B--2---:R-:W-:Y:S02]  /*0bd0*/  IMAD.MOV R4, RZ, RZ, -R29 ;  /* 0x000000ffff047224 */ /* 0x004fe400078e0a1d */
[----:B------:R-:W-:Y:S02]  /*0be0*/  IMAD.MOV.U32 R28, RZ, RZ, RZ ;  /* 0x000000ffff1c7224 */ /* 0x000fe400078e00ff */
[----:B------:R-:W-:Y:S02]  /*0bf0*/  IMAD R21, R4, R13, RZ ;  /* 0x0000000d04157224 */ /* 0x000fe400078e02ff */
[----:B------:R-:W-:-:S02]  /*0c00*/  VIADD R4, R11, UR4 ;  /* 0x000000040b047c36 */ /* 0x000fc40008000000 */
[----:B------:R-:W-:-:S03]  /*0c10*/  IMAD.HI.U32 R21, R29, R21, R28 ;  /* 0x000000151d157227 */ /* 0x000fc600078e001c */
[----:B------:R-:W-:Y:S01]  /*0c20*/  IABS R18, R4 ;  /* 0x0000000400127213 */ /* 0x000fe20000000000 */
[----:B------:R-:W-:Y:S02]  /*0c30*/  IMAD R15, R15, R10, RZ ;  /* 0x0000000a0f0f7224 */ /* 0x000fe400078e02ff */
[----:B------:R-:W-:-:S04]  /*0c40*/  IMAD.HI.U32 R21, R21, R20, RZ ;  /* 0x0000001415157227 */ /* 0x000fc800078e00ff */
[----:B------:R-:W-:Y:S02]  /*0c50*/  IMAD R26, R21, R19, R20 ;  /* 0x00000013151a7224 */ /* 0x000fe400078e0214 */
[----:B------:R-:W-:Y:S02]  /*0c60*/  IMAD.MOV.U32 R24, RZ, RZ, RZ ;  /* 0x000000ffff187224 */ /* 0x000fe400078e00ff */
[----:B------:R-:W-:Y:S01]  /*0c70*/  IMAD.HI.U32 R19, R14, R18, RZ ;  /* 0x000000120e137227 */ /* 0x000fe200078e00ff */
[----:B------:R-:W-:Y:S02]  /*0c80*/  ISETP.GT.U32.AND P4, PT, R13, R26, PT ;  /* 0x0000001a0d00720c */ /* 0x000fe40003f84070 */
[C---:B------:R-:W-:Y:S01]  /*0c90*/  LOP3.LUT R14, R22.reuse, R13, RZ, 0x3c, !PT ;  /* 0x0000000d160e7212 */ /* 0x040fe200078e3cff */
[----:B------:R-:W-:Y:S01]  /*0ca0*/  IMAD.HI.U32 R15, R25, R15, R24 ;  /* 0x0000000f190f7227 */ /* 0x000fe200078e0018 */
[----:B------:R-:W-:Y:S02]  /*0cb0*/  LOP3.LUT R22, R22, R8, RZ, 0x3c, !PT ;  /* 0x0000000816167212 */ /* 0x000fe400078e3cff */
[----:B------:R-:W-:Y:S01]  /*0cc0*/  ISETP.GE.AND P1, PT, R14, RZ, PT ;  /* 0x000000ff0e00720c */ /* 0x000fe20003f26270 */
[----:B------:R-:W-:Y:S01]  /*0cd0*/  IMAD R2, R19, R2, R18 ;  /* 0x0000000213027224 */ /* 0x000fe200078e0212 */
[----:B------:R-:W-:Y:S01]  /*0ce0*/  LEA.HI.SX32 R14, R9, 0x1, 0x1 ;  /* 0x00000001090e7811 */ /* 0x000fe200078f0aff */
[----:B------:R-:W-:-:S03]  /*0cf0*/  IMAD.HI.U32 R15, R15, R20, RZ ;  /* 0x000000140f0f7227 */ /* 0x000fc600078e00ff */
[----:B------:R-:W-:Y:S01]  /*0d00*/  ISETP.GT.U32.AND P3, PT, R11, R2, PT ;  /* 0x000000020b00720c */ /* 0x000fe20003f64070 */
[----:B------:R-:W-:Y:S01]  /*0d10*/  @!P4 IMAD.IADD R26, R26, 0x1, -R13 ;  /* 0x000000011a1ac824 */ /* 0x000fe200078e0a0d */
[----:B------:R-:W-:Y:S01]  /*0d20*/  IADD3 R23, -R15, RZ, RZ ;  /* 0x000000ff0f177210 */ /* 0x000fe20007ffe1ff */
[----:B------:R-:W-:-:S03]  /*0d30*/  @!P4 VIADD R21, R21, 0x1 ;  /* 0x000000011515c836 */ /* 0x000fc60000000000 */
[----:B------:R-:W-:Y:S01]  /*0d40*/  ISETP.GE.U32.AND P2, PT, R26, R13, PT ;  /* 0x0000000d1a00720c */ /* 0x000fe20003f46070 */
[----:B------:R-:W-:-:S05]  /*0d50*/  IMAD R23, R10, R23, R20 ;  /* 0x000000170a177224 */ /* 0x000fca00078e0214 */
[----:B------:R-:W-:Y:S01]  /*0d60*/  ISETP.GT.U32.AND P0, PT, R10, R23, PT ;  /* 0x000000170a00720c */ /* 0x000fe20003f04070 */
[----:B------:R-:W-:Y:S02]  /*0d70*/  @!P3 IMAD.IADD R2, R2, 0x1, -R11 ;  /* 0x000000010202b824 */ /* 0x000fe400078e0a0b */
[----:B------:R-:W-:Y:S01]  /*0d80*/  @!P3 VIADD R19, R19, 0x1 ;  /* 0x000000011313b836 */ /* 0x000fe20000000000 */
[----:B------:R-:W-:Y:S02]  /*0d90*/  ISETP.NE.AND P3, PT, R3, RZ, PT ;  /* 0x000000ff0300720c */ /* 0x000fe40003f65270 */
[-C--:B------:R-:W-:Y:S01]  /*0da0*/  ISETP.GE.U32.AND P6, PT, R2, R11.reuse, PT ;  /* 0x0000000b0200720c */ /* 0x080fe20003fc6070 */
[----:B------:R-:W-:Y:S01]  /*0db0*/  @P2 VIADD R21, R21, 0x1 ;  /* 0x0000000115152836 */ /* 0x000fe20000000000 */
[----:B------:R-:W-:-:S03]  /*0dc0*/  LOP3.LUT R2, R4, R11, RZ, 0x3c, !PT ;  /* 0x0000000b04027212 */ /* 0x000fc600078e3cff */
[----:B------:R-:W-:Y:S01]  /*0dd0*/  @!P1 IMAD.MOV R21, RZ, RZ, -R21 ;  /* 0x000000ffff159224 */ /* 0x000fe200078e0a15 */
[----:B------:R-:W-:Y:S01]  /*0de0*/  ISETP.GE.AND P2, PT, R2, RZ, PT ;  /* 0x000000ff0200720c */ /* 0x000fe20003f46270 */
[----:B------:R-:W-:Y:S01]  /*0df0*/  @!P0 IMAD.IADD R23, R23, 0x1, -R10 ;  /* 0x0000000117178824 */ /* 0x000fe200078e0a0a */
[----:B------:R-:W-:Y:S01]  /*0e00*/  @!P5 LOP3.LUT R21, RZ, R13, RZ, 0x33, !PT ;  /* 0x0000000dff15d212 */ /* 0x000fe200078e33ff */
[----:B------:R-:W-:Y:S01]  /*0e10*/  @!P0 VIADD R15, R15, 0x1 ;  /* 0x000000010f0f8836 */ /* 0x000fe20000000000 */
[----:B------:R-:W-:Y:S02]  /*0e20*/  ISETP.GE.AND P1, PT, R22, RZ, PT ;  /* 0x000000ff1600720c */ /* 0x000fe40003f26270 */
[----:B------:R-:W-:Y:S02]  /*0e30*/  ISETP.GE.U32.AND P4, PT, R23, R10, PT ;  /* 0x0000000a1700720c */ /* 0x000fe40003f86070 */
[----:B------:R-:W-:Y:S02]  /*0e40*/  ISETP.LT.U32.AND P0, PT, R6, R21, PT ;  /* 0x000000150600720c */ /* 0x000fe40003f01070 */
[----:B------:R-:W-:-:S02]  /*0e50*/  SHF.R.S32.HI R13, RZ, 0x1f, R21 ;  /* 0x0000001fff0d7819 */ /* 0x000fc40000011415 */
[----:B------:R-:W-:Y:S02]  /*0e60*/  @P6 IADD3 R19, R19, 0x1, RZ ;  /* 0x0000000113136810 */ /* 0x000fe40007ffe0ff */
[----:B------:R-:W-:Y:S02]  /*0e70*/  ISETP.LT.AND.EX P0, PT, R7, R13, PT, P0 ;  /* 0x0000000d0700720c */ /* 0x000fe40003f01300 */
[----:B------:R-:W-:Y:S01]  /*0e80*/  ISETP.GT.AND P5, PT, R9, RZ, PT ;  /* 0x000000ff0900720c */ /* 0x000fe20003fa4270 */
[----:B------:R-:W-:Y:S01]  /*0e90*/  @!P2 IMAD.MOV R19, RZ, RZ, -R19 ;  /* 0x000000ffff13a224 */ /* 0x000fe200078e0a13 */
[----:B------:R-:W-:Y:S01]  /*0ea0*/  @!P3 LOP3.LUT R19, RZ, R11, RZ, 0x33, !PT ;  /* 0x0000000bff13b212 */ /* 0x000fe200078e33ff */
[----:B------:R-:W-:Y:S01]  /*0eb0*/  @P4 VIADD R15, R15, 0x1 ;  /* 0x000000010f0f4836 */ /* 0x000fe20000000000 */
[C---:B------:R-:W-:Y:S02]  /*0ec0*/  SEL R11, R7.reuse, R13, P0 ;  /* 0x0000000d070b7207 */ /* 0x040fe40000000000 */
[----:B------:R-:W-:Y:S01]  /*0ed0*/  ISETP.NE.AND P2, PT, R8, RZ, PT ;  /* 0x000000ff0800720c */ /* 0x000fe20003f45270 */
[----:B------:R-:W-:Y:S01]  /*0ee0*/  @!P1 IMAD.MOV R15, RZ, RZ, -R15 ;  /* 0x000000ffff0f9224 */ /* 0x000fe200078e0a0f */
[----:B------:R-:W-:-:S02]  /*0ef0*/  LOP3.LUT R10, R7, R11, RZ, 0xfc, !PT ;  /* 0x0000000b070a7212 */ /* 0x000fc400078efcff */
[----:B------:R-:W-:Y:S02]  /*0f00*/  SHF.R.S32.HI R2, RZ, 0x1f, R9 ;  /* 0x0000001fff027819 */ /* 0x000fe40000011409 */
[----:B------:R-:W-:Y:S02]  /*0f10*/  ISETP.NE.U32.AND P1, PT, R10, RZ, PT ;  /* 0x000000ff0a00720c */ /* 0x000fe40003f25070 */
[----:B------:R-:W-:Y:S01]  /*0f20*/  ISETP.LT.U32.AND P3, PT, R32, R19, PT ;  /* 0x000000132000720c */ /* 0x000fe20003f61070 */
[----:B------:R-:W-:Y:S01]  /*0f30*/  @!P5 IMAD.MOV R14, RZ, RZ, R2 ;  /* 0x000000ffff0ed224 */ /* 0x000fe200078e0202 */
[----:B------:R-:W-:Y:S02]  /*0f40*/  SHF.R.S32.HI R9, RZ, 0x1f, R19 ;  /* 0x0000001fff097819 */ /* 0x000fe40000011413 */
[----:B------:R-:W-:Y:S02]  /*0f50*/  SEL R13, R6, R21, P0 ;  /* 0x00000015060d7207 */ /* 0x000fe40000000000 */
[----:B------:R-:W-:-:S02]  /*0f60*/  @!P2 LOP3.LUT R15, RZ, R8, RZ, 0x33, !PT ;  /* 0x00000008ff0fa212 */ /* 0x000fc400078e33ff */
[----:B------:R-:W-:-:S03]  /*0f70*/  ISETP.LT.AND.EX P3, PT, R33, R9, PT, P3 ;  /* 0x000000092100720c */ /* 0x000fc60003f61330 */
[----:B------:R-:W-:Y:S01]  /*0f80*/  IMAD R2, R15, R14, RZ ;  /* 0x0000000e0f027224 */ /* 0x000fe200078e02ff */
[----:B------:R-:W-:Y:S02]  /*0f90*/  SEL R15, R32, R19, P3 ;  /* 0x00000013200f7207 */ /* 0x000fe40001800000 */
[----:B------:R-:W-:Y:S01]  /*0fa0*/  SEL R14, R33, R9, P3 ;  /* 0x00000009210e7207 */ /* 0x000fe20001800000 */
[----:B-1----:R-:W-:Y:S06]  /*0fb0*/  @!P1 BRA `(.L_x_55) ;  /* 0x0000000000249947 */ /* 0x002fec0003800000 */
        /* <DEDUP_REMOVED lines=9> */
.L_x_55:
[----:B------:R-:W0:Y:S01]  /*1050*/  I2F.U32.RP R10, R13 ;  /* 0x0000000d000a7306 */ /* 0x000e220000209000 */
[----:B------:R-:W-:Y:S01]  /*1060*/  HFMA2.MMA R8, -RZ, RZ, 0, 0 ;  /* 0x00000000ff087435 */ /* 0x000fe200000001ff */
[----:B------:R-:W-:-:S06]  /*1070*/  ISETP.NE.U32.AND P0, PT, R13, RZ, PT ;  /* 0x000000ff0d00720c */ /* 0x000fcc0003f05070 */
[----:B0-----:R-:W0:Y:S02]  /*1080*/  MUFU.RCP R9, R10 ;  /* 0x0000000a00097308 */ /* 0x001e240000001000 */
[----:B0-----:R-:W-:-:S06]  /*1090*/  VIADD R9, R9, 0xffffffe ;  /* 0x0ffffffe09097836 */ /* 0x001fcc0000000000 */
[----:B------:R-:W0:Y:S02]  /*10a0*/  F2I.FTZ.U32.TRUNC.NTZ R9, R9 ;  /* 0x0000000900097305 */ /* 0x000e24000021f000 */
[----:B0-----:R-:W-:-:S04]  /*10b0*/  IMAD.MOV R7, RZ, RZ, -R9 ;  /* 0x000000ffff077224 */ /* 0x001fc800078e0a09 */
[----:B------:R-:W-:-:S04]  /*10c0*/  IMAD R7, R7, R13, RZ ;  /* 0x0000000d07077224 */ /* 0x000fc800078e02ff */
[----:B------:R-:W-:Y:S01]  /*10d0*/  IMAD.HI.U32 R7, R9, R7, R8 ;  /* 0x0000000709077227 */ /* 0x000fe200078e0008 */
[----:B------:R-:W-:-:S05]  /*10e0*/  MOV R9, RZ ;  /* 0x000000ff00097202 */ /* 0x000fca0000000f00 */
        /* <DEDUP_REMOVED lines=9> */
.L_x_56:
[----:B------:R-:W-:Y:S05]  /*1180*/  BSYNC B0 ;  /* 0x0000000000007941 */ /* 0x000fea0003800000 */
.L_x_54:
        /* <DEDUP_REMOVED lines=10> */
[----:B------:R-:W-:Y:S01]  /*1230*/  VIADD R37, R25, 0x20 ;  /* 0x0000002019257836 */ /* 0x000fe20000000000 */
        /* <DEDUP_REMOVED lines=12> */
[----:B------:R-:W-:Y:S01]  /*1300*/  @!P1 IMAD.WIDE.U32 R44, R12, R25, R42 ;  /* 0x000000190c2c9225 */ /* 0x000fe200078e002a */
[----:B------:R-:W-:Y:S02]  /*1310*/  @!P5 SHF.R.S32.HI R29, RZ, 0x1f, R31 ;  /* 0x0000001fff1dd819 */ /* 0x000fe4000001141f */
[----:B------:R-:W-:Y:S01]  /*1320*/  @!P4 SHF.R.S32.HI R39, RZ, 0x1f, R37 ;  /* 0x0000001fff27c819 */ /* 0x000fe20000011425 */
[-C--:B------:R-:W-:Y:S02]  /*1330*/  @!P1 IMAD R26, R41, R12.reuse, RZ ;  /* 0x0000000c291a9224 */ /* 0x080fe400078e02ff */
[----:B------:R-:W1:Y:S01]  /*1340*/  @!P3 LDC.64 R6, c[0x0][0x2b8] ;  /* 0x0000ae00ff06bb82 */ /* 0x000e620000000a00 */
[----:B------:R-:W-:Y:S02]  /*1350*/  @!P5 IMAD R28, R29, R12, RZ ;  /* 0x0000000c1d1cd224 */ /* 0x000fe400078e02ff */
[----:B------:R-:W-:-:S02]  /*1360*/  @!P1 IMAD R29, R25, R5, R26 ;  /* 0x00000005191d9224 */ /* 0x000fc400078e021a */
[----:B------:R-:W-:-:S03]  /*1370*/  @!P5 IMAD.WIDE.U32 R40, R12, R31, R42 ;  /* 0x0000001f0c28d225 */ /* 0x000fc600078e002a */
[----:B------:R-:W2:Y:S01]  /*1380*/  @!P4 LDC.64 R18, c[0x0][0x2b8] ;  /* 0x0000ae00ff12cb82 */ /* 0x000ea20000000a00 */
[----:B------:R-:W-:Y:S01]  /*1390*/  @!P5 IMAD R28, R31, R5, R28 ;  /* 0x000000051f1cd224 */ /* 0x000fe200078e021c */
[----:B------:R-:W-:Y:S01]  /*13a0*/  @!P3 SHF.R.S32.HI R31, RZ, 0x1f, R30 ;  /* 0x0000001fff1fb819 */ /* 0x000fe2000001141e */
[----:B------:R-:W-:Y:S02]  /*13b0*/  @!P4 IMAD R26, R39, R12, RZ ;  /* 0x0000000c271ac224 */ /* 0x000fe400078e02ff */
[----:B------:R-:W-:Y:S02]  /*13c0*/  @!P4 IMAD.MOV.U32 R38, RZ, RZ, R42 ;  /* 0x000000ffff26c224 */ /* 0x000fe400078e002a */
[----:B------:R-:W-:Y:S01]  /*13d0*/  @!P4 IMAD.MOV.U32 R39, RZ, RZ, R43 ;  /* 0x000000ffff27c224 */ /* 0x000fe200078e002b */
[----:B------:R-:W3:Y:S01]  /*13e0*/  @!P5 LDC.64 R20, c[0x0][0x2b8] ;  /* 0x0000ae00ff14db82 */ /* 0x000ee20000000a00 */
[----:B------:R-:W-:Y:S01]  /*13f0*/  @!P1 IMAD.IADD R29, R45, 0x1, R29 ;  /* 0x000000012d1d9824 */ /* 0x000fe200078e021d */
[----:B0-----:R-:W-:Y:S01]  /*1400*/  @!P1 LEA R22, P0, R44, R22, 0x2 ;  /* 0x000000162c169211 */ /* 0x001fe200078010ff */
[----:B------:R-:W-:-:S03]  /*1410*/  @!P4 IMAD.WIDE.U32 R38, R12, R37, R38 ;  /* 0x000000250c26c225 */ /* 0x000fc600078e0026 */
[----:B------:R-:W-:Y:S01]  /*1420*/  @!P1 LEA.HI.X R23, R44, R23, R29, 0x2, P0 ;  /* 0x000000172c179211 */ /* 0x000fe200000f141d */
[----:B------:R-:W-:Y:S02]  /*1430*/  @!P4 IMAD R26, R37, R5, R26 ;  /* 0x00000005251ac224 */ /* 0x000fe400078e021a */
[----:B------:R-:W-:Y:S02]  /*1440*/  @!P3 IMAD R31, R31, R12, RZ ;  /* 0x0000000c1f1fb224 */ /* 0x000fe400078e02ff */
[----:B------:R-:W-:Y:S02]  /*1450*/  @!P3 IMAD.MOV.U32 R36, RZ, RZ, R42 ;  /* 0x000000ffff24b224 */ /* 0x000fe400078e002a */
[----:B------:R-:W-:Y:S02]  /*1460*/  @!P3 IMAD.MOV.U32 R37, RZ, RZ, R43 ;  /* 0x000000ffff25b224 */ /* 0x000fe400078e002b */
[----:B------:R-:W-:Y:S02]  /*1470*/  IMAD.MOV.U32 R29, RZ, RZ, -0x800000 ;  /* 0xff800000ff1d7424 */ /* 0x000fe400078e00ff */
[----:B------:R-:W-:-:S04]  /*1480*/  @!P3 IMAD.WIDE.U32 R36, R12, R30, R36 ;  /* 0x0000001e0c24b225 */ /* 0x000fc800078e0024 */
[----:B------:R-:W-:Y:S01]  /*1490*/  @!P3 IMAD R31, R30, R5, R31 ;  /* 0x000000051e1fb224 */ /* 0x000fe200078e021f */
[----:B-1----:R-:W-:Y:S01]  /*14a0*/  @!P3 LEA R6, P0, R36, R6, 0x2 ;  /* 0x000000062406b211 */ /* 0x002fe200078010ff */
[----:B------:R0:W4:Y:S01]  /*14b0*/  @!P1 LDG.E R29, desc[UR8][R22.64] ;  /* 0x00000008161d9981 */ /* 0x000122000c1e1900 */
[----:B------:R-:W-:Y:S01]  /*14c0*/  @!P4 IMAD.IADD R26, R39, 0x1, R26 ;  /* 0x00000001271ac824 */ /* 0x000fe200078e021a */
[----:B--2---:R-:W-:Y:S01]  /*14d0*/  @!P4 LEA R18, P1, R38, R18, 0x2 ;  /* 0x000000122612c211 */ /* 0x004fe200078210ff */
[----:B------:R-:W-:Y:S01]  /*14e0*/  @!P3 IMAD.IADD R31, R37, 0x1, R31 ;  /* 0x00000001251fb824 */ /* 0x000fe200078e021f */
[----:B---3--:R-:W-:Y:S01]  /*14f0*/  @!P5 LEA R20, P2, R40, R20, 0x2 ;  /* 0x000000142814d211 */ /* 0x008fe200078410ff */
[----:B------:R-:W-:Y:S01]  /*1500*/  @!P5 IMAD.IADD R28, R41, 0x1, R28 ;  /* 0x00000001291cd824 */ /* 0x000fe200078e021c */
[----:B------:R-:W-:Y:S01]  /*1510*/  @!P4 LEA.HI.X R19, R38, R19, R26, 0x2, P1 ;  /* 0x000000132613c211 */ /* 0x000fe200008f141a */
[----:B------:R-:W-:Y:S01]  /*1520*/  IMAD.MOV.U32 R26, RZ, RZ, -0x800000 ;  /* 0xff800000ff1a7424 */ /* 0x000fe200078e00ff */
[----:B------:R-:W-:-:S02]  /*1530*/  @!P3 LEA.HI.X R7, R36, R7, R31, 0x2, P0 ;  /* 0x000000072407b211 */ /* 0x000fc400000f141f */
[----:B------:R-:W-:Y:S01]  /*1540*/  @!P5 LEA.HI.X R21, R40, R21, R28, 0x2, P2 ;  /* 0x000000152815d211 */ /* 0x000fe200010f141c */
[----:B------:R-:W1:Y:S04]  /*1550*/  LDC R31, c[0x0][0x270] ;  /* 0x00009c00ff1f7b82 */ /* 0x000e680000000800 */
[----:B------:R2:W3:Y:S01]  /*1560*/  @!P5 LDG.E R26, desc[UR8][R20.64] ;  /* 0x00000008141ad981 */ /* 0x0004e2000c1e1900 */
[----:B0-----:R-:W-:Y:S02]  /*1570*/  IMAD.MOV.U32 R22, RZ, RZ, -0x800000 ;  /* 0xff800000ff167424 */ /* 0x001fe400078e00ff */
[----:B------:R-:W-:-:S04]  /*1580*/  IMAD.MOV.U32 R23, RZ, RZ, -0x800000 ;  /* 0xff800000ff177424 */ /* 0x000fc800078e00ff */
[----:B------:R0:W5:Y:S04]  /*1590*/  @!P3 LDG.E R22, desc[UR8][R6.64] ;  /* 0x000000080616b981 */ /* 0x000168000c1e1900 */
[----:B------:R0:W5:Y:S01]  /*15a0*/  @!P4 LDG.E R23, desc[UR8][R18.64] ;  /* 0x000000081217c981 */ /* 0x000162000c1e1900 */
[----:B-1----:R-:W-:-:S04]  /*15b0*/  IABS R28, R31 ;  /* 0x0000001f001c7213 */ /* 0x002fc80000000000 */
[----:B------:R-:W1:Y:S08]  /*15c0*/  I2F.U32.RP R34, R28 ;  /* 0x0000001c00227306 */ /* 0x000e700000209000 */
[----:B-1----:R-:W1:Y:S01]  /*15d0*/  MUFU.RCP R36, R34 ;  /* 0x0000002200247308 */ /* 0x002e620000001000 */
[----:B--2---:R-:W2:Y:S01]  /*15e0*/  S2R R20, SR_CgaCtaId ;  /* 0x0000000000147919 */ /* 0x004ea20000008800 */
[----:B-1----:R-:W-:-:S06]  /*15f0*/  VIADD R36, R36, 0xffffffe ;  /* 0x0ffffffe24247836 */ /* 0x002fcc0000000000 */
[----:B------:R-:W1:Y:S01]  /*1600*/  F2I.FTZ.U32.TRUNC.NTZ R37, R36 ;  /* 0x0000002400257305 */ /* 0x000e62000021f000 */
[----:B0-----:R-:W-:Y:S02]  /*1610*/  IABS R6, R4 ;  /* 0x0000000400067213 */ /* 0x001fe40000000000 */
[----:B------:R-:W-:Y:S01]  /*1620*/  IABS R18, R31 ;  /* 0x0000001f00127213 */ /* 0x000fe20000000000 */
[----:B-1----:R-:W-:Y:S02]  /*1630*/  IMAD.MOV R30, RZ, RZ, -R37 ;  /* 0x000000ffff1e7224 */ /* 0x002fe400078e0a25 */
[----:B------:R-:W-:Y:S02]  /*1640*/  IMAD.MOV.U32 R36, RZ, RZ, RZ ;  /* 0x000000ffff247224 */ /* 0x000fe400078e00ff */
[----:B------:R-:W-:-:S04]  /*1650*/  IMAD R7, R30, R28, RZ ;  /* 0x0000001c1e077224 */ /* 0x000fc800078e02ff */
[----:B------:R-:W-:-:S04]  /*1660*/  IMAD.HI.U32 R7, R37, R7, R36 ;  /* 0x0000000725077227 */ /* 0x000fc800078e0024 */
[----:B------:R-:W-:Y:S02]  /*1670*/  IMAD.MOV R18, RZ, RZ, -R18 ;  /* 0x000000ffff127224 */ /* 0x000fe400078e0a12 */
[----:B------:R-:W-:-:S04]  /*1680*/  IMAD.HI.U32 R7, R7, R6, RZ ;  /* 0x0000000607077227 */ /* 0x000fc800078e00ff */
[----:B------:R-:W-:Y:S01]  /*1690*/  IMAD R19, R7, R18, R6 ;  /* 0x0000001207137224 */ /* 0x000fe200078e0206 */
[----:B------:R-:W-:-:S04]  /*16a0*/  MOV R21, 0x400 ;  /* 0x0000040000157802 */ /* 0x000fc80000000f00 */
[----:B------:R-:W-:Y:S02]  /*16b0*/  ISETP.GT.U32.AND P3, PT, R28, R19, PT ;  /* 0x000000131c00720c */ /* 0x000fe40003f64070 */
[----:B--2---:R-:W-:Y:S02]  /*16c0*/  LEA R6, R20, R21, 0x18 ;  /* 0x0000001514067211 */ /* 0x004fe400078ec0ff */
[C---:B------:R-:W-:Y:S02]  /*16d0*/  ISETP.GT.AND P6, PT, R35.reuse, 0x7f, PT ;  /* 0x0000007f2300780c */ /* 0x040fe40003fc4270 */
[----:B------:R-:W-:Y:S01]  /*16e0*/  ISETP.GT.AND P1, PT, R35, 0x17f, PT ;  /* 0x0000017f2300780c */ /* 0x000fe20003f24270 */
[----:B------:R-:W-:Y:S01]  /*16f0*/  IMAD R25, R25, 0x24, R6 ;  /* 0x0000002419197824 */ /* 0x000fe200078e0206 */
[C---:B------:R-:W-:Y:S02]  /*1700*/  ISETP.GT.AND P2, PT, R35.reuse, 0x1ff, PT ;  /* 0x000001ff2300780c */ /* 0x040fe40003f44270 */
[----:B------:R-:W-:Y:S01]  /*1710*/  ISETP.GT.AND P0, PT, R35, 0xff, PT ;  /* 0x000000ff2300780c */ /* 0x000fe20003f04270 */
[----:B------:R-:W-:-:S02]  /*1720*/  IMAD R25, R24, 0x4, R25 ;  /* 0x0000000418197824 */ /* 0x000fc400078e0219 */
[----:B------:R-:W-:Y:S01]  /*1730*/  @!P3 IMAD.IADD R19, R19, 0x1, -R28 ;  /* 0x000000011313b824 */ /* 0x000fe200078e0a1c */
[----:B------:R-:W-:-:S04]  /*1740*/  LOP3.LUT R18, R33, R14, RZ, 0xfc, !PT ;  /* 0x0000000e21127212 */ /* 0x000fc800078efcff */
[----:B------:R-:W-:Y:S02]  /*1750*/  ISETP.GE.U32.AND P4, PT, R19, R28, PT ;  /* 0x0000001c1300720c */ /* 0x000fe40003f86070 */
[----:B------:R-:W-:Y:S01]  /*1760*/  LOP3.LUT R4, R4, R31, RZ, 0x3c, !PT ;  /* 0x0000001f04047212 */ /* 0x000fe200078e3cff */
[----:B------:R-:W-:Y:S01]  /*1770*/  @!P3 VIADD R7, R7, 0x1 ;  /* 0x000000010707b836 */ /* 0x000fe20000000000 */
[----:B------:R-:W-:Y:S09]  /*1780*/  BSSY B0, `(.L_x_57) ;  /* 0x0000029000007945 */ /* 0x000ff20003800000 */
[----:B------:R-:W-:Y:S01]  /*1790*/  @P4 VIADD R7, R7, 0x1 ;  /* 0x0000000107074836 */ /* 0x000fe20000000000 */
[----:B----4-:R0:W-:Y:S01]  /*17a0*/  @!P2 STS [R25], R29 ;  /* 0x0000001d1900a388 */ /* 0x0101e20000000800 */
[----:B------:R-:W-:-:S02]  /*17b0*/  ISETP.GE.AND P2, PT, R4, RZ, PT ;  /* 0x000000ff0400720c */ /* 0x000fc40003f46270 */
[----:B------:R-:W-:Y:S01]  /*17c0*/  IMAD.MOV.U32 R4, RZ, RZ, R7 ;  /* 0x000000ffff047224 */ /* 0x000fe200078e0007 */
[----:B---3--:R0:W-:Y:S01]  /*17d0*/  @!P1 STS [R25+0x240], R26 ;  /* 0x0002401a19009388 */ /* 0x0081e20000000800 */
[----:B------:R-:W-:-:S03]  /*17e0*/  ISETP.NE.U32.AND P1, PT, R18, RZ, PT ;  /* 0x000000ff1200720c */ /* 0x000fc60003f25070 */
[----:B-----5:R0:W-:Y:S04]  /*17f0*/  @!P6 STS [R25+0x6c0], R22 ;  /* 0x0006c0161900e388 */ /* 0x0201e80000000800 */
[----:B------:R0:W-:Y:S01]  /*1800*/  @!P0 STS [R25+0x480], R23 ;  /* 0x0004801719008388 */ /* 0x0001e20000000800 */
[----:B------:R-:W-:Y:S01]  /*1810*/  ISETP.NE.AND P0, PT, R31, RZ, PT ;  /* 0x000000ff1f00720c */ /* 0x000fe20003f05270 */
[----:B------:R-:W-:-:S12]  /*1820*/  @!P2 IMAD.MOV R4, RZ, RZ, -R4 ;  /* 0x000000ffff04a224 */ /* 0x000fd800078e0a04 */
[----:B------:R-:W-:Y:S01]  /*1830*/  @!P0 LOP3.LUT R4, RZ, R31, RZ, 0x33, !PT ;  /* 0x0000001fff048212 */ /* 0x000fe200078e33ff */
[----:B------:R-:W-:Y:S06]  /*1840*/  @!P1 BRA `(.L_x_58) ;  /* 0x0000000000249947 */ /* 0x000fec0003800000 */
[----:B------:R-:W-:Y:S01]  /*1850*/  IMAD.MOV.U32 R28, RZ, RZ, R32 ;  /* 0x000000ffff1c7224 */ /* 0x000fe200078e0020 */
[----:B0-----:R-:W-:Y:S01]  /*1860*/  MOV R26, R15 ;  /* 0x0000000f001a7202 */ /* 0x001fe20000000f00 */
[----:B------:R-:W-:Y:S01]  /*1870*/  IMAD.MOV.U32 R19, RZ, RZ, R33 ;  /* 0x000000ffff137224 */ /* 0x000fe200078e0021 */
[----:B------:R-:W-:Y:S02]  /*1880*/  MOV R25, R14 ;  /* 0x0000000e00197202 */ /* 0x000fe40000000f00 */
[----:B------:R-:W-:Y:S02]  /*1890*/  MOV R24, 0x18b0 ;  /* 0x000018b000187802 */ /* 0x000fe40000000f00 */
[----:B------:R-:W-:Y:S05]  /*18a0*/  CALL.REL.NOINC `($__internal_1_$__cuda_sm20_div_s64) ;  /* 0x0000003000087944 */ /* 0x000fea0003c00000 */
[----:B------:R-:W-:Y:S02]  /*18b0*/  MOV R40, R20 ;  /* 0x0000001400287202 */ /* 0x000fe40000000f00 */
[----:B------:R-:W-:Y:S01]  /*18c0*/  MOV R41, R21 ;  /* 0x0000001500297202 */ /* 0x000fe20000000f00 */
[----:B------:R-:W-:Y:S05]  /*18d0*/  BRA `(.L_x_59) ;  /* 0x00000000004c7947 */ /* 0x000fea0003800000 */
.L_x_58:
[----:B------:R-:W1:Y:S01]  /*18e0*/  I2F.U32.RP R20, R15 ;  /* 0x0000000f00147306 */ /* 0x000e620000209000 */
[----:B------:R-:W-:Y:S02]  /*18f0*/  ISETP.NE.U32.AND P0, PT, R15, RZ, PT ;  /* 0x000000ff0f00720c */ /* 0x000fe40003f05070 */
[----:B------:R-:W-:-:S05]  /*1900*/  MOV R41, RZ ;  /* 0x000000ff00297202 */ /* 0x000fca0000000f00 */
[----:B-1----:R-:W1:Y:S02]  /*1910*/  MUFU.RCP R18, R20 ;  /* 0x0000001400127308 */ /* 0x002e640000001000 */
[----:B-1----:R-:W-:-:S06]  /*1920*/  VIADD R18, R18, 0xffffffe ;  /* 0x0ffffffe12127836 */ /* 0x002fcc0000000000 */
[----:B------:R1:W2:Y:S02]  /*1930*/  F2I.FTZ.U32.TRUNC.NTZ R19, R18 ;  /* 0x0000001200137305 */ /* 0x0002a4000021f000 */
[----:B-1----:R-:W-:Y:S01]  /*1940*/  HFMA2.MMA R18, -RZ, RZ, 0, 0 ;  /* 0x00000000ff127435 */ /* 0x002fe200000001ff */
[----:B--2---:R-:W-:-:S04]  /*1950*/  IMAD.MOV R7, RZ, RZ, -R19 ;  /* 0x000000ffff077224 */ /* 0x004fc800078e0a13 */
        /* <DEDUP_REMOVED lines=11> */
.L_x_59:
[----:B------:R-:W-:Y:S05]  /*1a10*/  BSYNC B0 ;  /* 0x0000000000007941 */ /* 0x000fea0003800000 */
.L_x_57:
[----:B------:R-:W-:Y:S01]  /*1a20*/  BAR.SYNC.DEFER_BLOCKING 0x0 ;  /* 0x0000000000007b1d */ /* 0x000fe20000010000 */
[----:B------:R-:W-:Y:S01]  /*1a30*/  LEA.HI R7, R10, R35, RZ, 0x4 ;  /* 0x000000230a077211 */ /* 0x000fe200078f20ff */
[----:B------:R-:W-:Y:S01]  /*1a40*/  IMAD.MOV.U32 R36, RZ, RZ, -0x800000 ;  /* 0xff800000ff247424 */ /* 0x000fe200078e00ff */
[----:B------:R-:W-:Y:S01]  /*1a50*/  MOV R32, 0xff800000 ;  /* 0xff80000000207802 */ /* 0x000fe20000000f00 */
[----:B------:R-:W-:Y:S01]  /*1a60*/  IMAD.MOV.U32 R31, RZ, RZ, -0x800000 ;  /* 0xff800000ff1f7424 */ /* 0x000fe200078e00ff */
[----:B------:R-:W-:Y:S01]  /*1a70*/  LOP3.LUT R10, R7, 0xfffffff0, RZ, 0xc0, !PT ;  /* 0xfffffff0070a7812 */ /* 0x000fe200078ec0ff */
[----:B------:R-:W-:Y:S01]  /*1a80*/  IMAD.MOV.U32 R34, RZ, RZ, -0x800000 ;  /* 0xff800000ff227424 */ /* 0x000fe200078e00ff */
[----:B------:R-:W-:Y:S01]  /*1a90*/  SHF.R.S32.HI R7, RZ, 0x4, R7 ;  /* 0x00000004ff077819 */ /* 0x000fe20000011407 */
[----:B------:R-:W-:Y:S01]  /*1aa0*/  IMAD.MOV.U32 R42, RZ, RZ, RZ ;  /* 0x000000ffff2a7224 */ /* 0x000fe200078e00ff */
[----:B------:R-:W-:Y:S01]  /*1ab0*/  IABS R24, R2 ;  /* 0x0000000200187213 */ /* 0x000fe20000000000 */
[----:B------:R-:W-:Y:S01]  /*1ac0*/  IMAD.IADD R35, R35, 0x1, -R10 ;  /* 0x0000000123237824 */ /* 0x000fe200078e0a0a */
[----:B------:R-:W-:Y:S03]  /*1ad0*/  BSSY B1, `(.L_x_60) ;  /* 0x0000240000017945 */ /* 0x000fe60003800000 */
[----:B------:R-:W-:-:S04]  /*1ae0*/  IMAD R6, R35, 0x24, R6 ;  /* 0x0000002423067824 */ /* 0x000fc800078e0206 */
[----:B------:R-:W-:-:S05]  /*1af0*/  IMAD R33, R7, 0x4, R6 ;  /* 0x0000000407217824 */ /* 0x000fca00078e0206 */
[----:B------:R-:W-:Y:S04]  /*1b00*/  @!P6 LDS R36, [R33] ;  /* 0x000000002124e984 */ /* 0x000fe80000000800 */
[----:B------:R-:W1:Y:S04]  /*1b10*/  @!P6 LDS R31, [R33+0x240] ;  /* 0x00024000211fe984 */ /* 0x000e680000000800 */
[----:B------:R-:W2:Y:S04]  /*1b20*/  @!P6 LDS R32, [R33+0x480] ;  /* 0x000480002120e984 */ /* 0x000ea80000000800 */
[----:B------:R-:W3:Y:S01]  /*1b30*/  @!P6 LDS R34, [R33+0x6c0] ;  /* 0x0006c0002122e984 */ /* 0x000ee20000000800 */
[----:B-1----:R-:W-:-:S04]  /*1b40*/  FMNMX.FTZ R19, R36, R31, !PT ;  /* 0x0000001f24137209 */ /* 0x002fc80007810000 */
[----:B--2---:R-:W-:-:S04]  /*1b50*/  FMNMX.FTZ R19, R19, R32, !PT ;  /* 0x0000002013137209 */ /* 0x004fc80007810000 */
[----:B---3--:R-:W-:-:S05]  /*1b60*/  FMNMX.FTZ R18, R19, R34, !PT ;  /* 0x0000002213127209 */ /* 0x008fca0007810000 */
[----:B------:R-:W1:Y:S02]  /*1b70*/  SHFL.BFLY PT, R21, R18, 0x8, 0x1f ;  /* 0x0d001f0012157f89 */ /* 0x000e6400000e0000 */
[----:B-1----:R-:W-:Y:S02]  /*1b80*/  FMNMX.FTZ R21, R18, R21, !PT ;  /* 0x0000001512157209 */ /* 0x002fe40007810000 */
[----:B------:R-:W1:Y:S03]  /*1b90*/  LDC R18, c[0x0][0x270] ;  /* 0x00009c00ff127b82 */ /* 0x000e660000000800 */
[----:B------:R-:W2:Y:S02]  /*1ba0*/  SHFL.BFLY PT, R10, R21, 0x4, 0x1f ;  /* 0x0c801f00150a7f89 */ /* 0x000ea400000e0000 */
[----:B--2---:R-:W-:-:S05]  /*1bb0*/  FMNMX.FTZ R10, R21, R10, !PT ;  /* 0x0000000a150a7209 */ /* 0x004fca0007810000 */
[----:B0-----:R-:W0:Y:S02]  /*1bc0*/  SHFL.BFLY PT, R23, R10, 0x2, 0x1f ;  /* 0x0c401f000a177f89 */ /* 0x001e2400000e0000 */
        /* <DEDUP_REMOVED lines=13> */
[----:B------:R-:W-:Y:S02]  /*1ca0*/  FMUL.FTZ R23, R23, 1.4426950216293334961 ;  /* 0x3fb8aa3b17177820 */ /* 0x000fe40000410000 */
[----:B------:R1:W-:Y:S08]  /*1cb0*/  MUFU.EX2 R21, R22 ;  /* 0x0000001600157308 */ /* 0x0003f00000000800 */
[----:B------:R-:W0:Y:S08]  /*1cc0*/  MUFU.EX2 R20, R20 ;  /* 0x0000001400147308 */ /* 0x000e300000000800 */
[----:B------:R-:W2:Y:S01]  /*1cd0*/  MUFU.EX2 R6, R6 ;  /* 0x0000000600067308 */ /* 0x000ea20000000800 */
[----:B-1----:R-:W-:-:S07]  /*1ce0*/  IABS R22, R18 ;  /* 0x0000001200167213 */ /* 0x002fce0000000000 */
[----:B------:R-:W1:Y:S01]  /*1cf0*/  MUFU.EX2 R10, R23 ;  /* 0x00000017000a7308 */ /* 0x000e620000000800 */
[----:B0-----:R-:W-:-:S07]  /*1d00*/  FADD.FTZ R21, R21, R20 ;  /* 0x0000001415157221 */ /* 0x001fce0000010000 */
[----:B------:R-:W0:Y:S01]  /*1d10*/  I2F.U32.RP R20, R22 ;  /* 0x0000001600147306 */ /* 0x000e220000209000 */
[----:B--2---:R-:W-:-:S04]  /*1d20*/  FADD.FTZ R21, R21, R6 ;  /* 0x0000000615157221 */ /* 0x004fc80000010000 */
[----:B-1----:R-:W-:-:S03]  /*1d30*/  FADD.FTZ R10, R21, R10 ;  /* 0x0000000a150a7221 */ /* 0x002fc60000010000 */
[----:B------:R-:W1:Y:S02]  /*1d40*/  I2F.RP R21, R24 ;  /* 0x0000001800157306 */ /* 0x000e640000209400 */
[----:B------:R-:W2:Y:S06]  /*1d50*/  SHFL.BFLY PT, R29, R10, 0x8, 0x1f ;  /* 0x0d001f000a1d7f89 */ /* 0x000eac00000e0000 */
[----:B0-----:R-:W0:Y:S08]  /*1d60*/  MUFU.RCP R38, R20 ;  /* 0x0000001400267308 */ /* 0x001e300000001000 */
[----:B-1----:R-:W1:Y:S01]  /*1d70*/  MUFU.RCP R6, R21 ;  /* 0x0000001500067308 */ /* 0x002e620000001000 */
[----:B0-----:R-:W-:-:S02]  /*1d80*/  VIADD R38, R38, 0xffffffe ;  /* 0x0ffffffe26267836 */ /* 0x001fc40000000000 */
[----:B--2---:R-:W-:Y:S01]  /*1d90*/  FADD.FTZ R29, R10, R29 ;  /* 0x0000001d0a1d7221 */ /* 0x004fe20000010000 */
[----:B------:R-:W-:-:S04]  /*1da0*/  IABS R10, R2 ;  /* 0x00000002000a7213 */ /* 0x000fc80000000000 */
[----:B------:R-:W0:Y:S01]  /*1db0*/  F2I.FTZ.U32.TRUNC.NTZ R39, R38 ;  /* 0x0000002600277305 */ /* 0x000e22000021f000 */
[----:B------:R-:W2:Y:S01]  /*1dc0*/  SHFL.BFLY PT, R26, R29, 0x4, 0x1f ;  /* 0x0c801f001d1a7f89 */ /* 0x000ea200000e0000 */
[----:B-1----:R-:W-:Y:S01]  /*1dd0*/  VIADD R6, R6, 0xffffffe ;  /* 0x0ffffffe06067836 */ /* 0x002fe20000000000 */
[----:B------:R-:W-:-:S05]  /*1de0*/  IADD3 R10, RZ, -R10, RZ ;  /* 0x8000000aff0a7210 */ /* 0x000fca0007ffe0ff */
[----:B------:R-:W1:Y:S01]  /*1df0*/  F2I.FTZ.U32.TRUNC.NTZ R43, R6 ;  /* 0x00000006002b7305 */ /* 0x000e62000021f000 */
[----:B0-----:R-:W-:Y:S02]  /*1e00*/  IMAD.MOV R21, RZ, RZ, -R39 ;  /* 0x000000ffff157224 */ /* 0x001fe400078e0a27 */
[----:B------:R-:W-:Y:S02]  /*1e10*/  IMAD.MOV.U32 R38, RZ, RZ, RZ ;  /* 0x000000ffff267224 */ /* 0x000fe400078e00ff */
[----:B------:R-:W-:Y:S01]  /*1e20*/  IMAD R21, R21, R22, RZ ;  /* 0x0000001615157224 */ /* 0x000fe200078e02ff */
[----:B-1----:R-:W-:-:S03]  /*1e30*/  IADD3 R23, RZ, -R43, RZ ;  /* 0x8000002bff177210 */ /* 0x002fc60007ffe0ff */
[----:B------:R-:W-:Y:S01]  /*1e40*/  IMAD.HI.U32 R21, R39, R21, R38 ;  /* 0x0000001527157227 */ /* 0x000fe200078e0026 */
[----:B------:R-:W-:-:S03]  /*1e50*/  IABS R6, R18 ;  /* 0x0000001200067213 */ /* 0x000fc60000000000 */
[----:B--2---:R-:W-:Y:S01]  /*1e60*/  FADD.FTZ R26, R29, R26 ;  /* 0x0000001a1d1a7221 */ /* 0x004fe20000010000 */
[----:B------:R-:W-:Y:S02]  /*1e70*/  IMAD R28, R23, R24, RZ ;  /* 0x00000018171c7224 */ /* 0x000fe400078e02ff */
[----:B------:R-:W-:Y:S01]  /*1e80*/  VIADD R23, R24, UR4 ;  /* 0x0000000418177c36 */ /* 0x000fe20008000000 */
[----:B------:R-:W-:Y:S01]  /*1e90*/  ULDC.U8 UR4, c[0x0][0x3d9] ;  /* 0x0000f64000047ab9 */ /* 0x000fe20000000000 */
[----:B------:R-:W0:Y:S01]  /*1ea0*/  SHFL.BFLY PT, R25, R26, 0x2, 0x1f ;  /* 0x0c401f001a197f89 */ /* 0x000e2200000e0000 */
[----:B------:R-:W-:Y:S02]  /*1eb0*/  IMAD.HI.U32 R28, R43, R28, R42 ;  /* 0x0000001c2b1c7227 */ /* 0x000fe400078e002a */
[----:B------:R-:W-:Y:S02]  /*1ec0*/  IABS R20, R23 ;  /* 0x0000001700147213 */ /* 0x000fe40000000000 */
[----:B------:R-:W-:-:S03]  /*1ed0*/  IMAD.MOV R6, RZ, RZ, -R6 ;  /* 0x000000ffff067224 */ /* 0x000fc600078e0a06 */
[----:B------:R-:W-:-:S04]  /*1ee0*/  IMAD.HI.U32 R21, R21, R20, RZ ;  /* 0x0000001415157227 */ /* 0x000fc800078e00ff */
[----:B------:R-:W-:Y:S01]  /*1ef0*/  IMAD.HI.U32 R29, R28, R20, RZ ;  /* 0x000000141c1d7227 */ /* 0x000fe200078e00ff */
[----:B------:R-:W-:-:S03]  /*1f00*/  SHF.R.S32.HI R28, RZ, 0x1f, R2 ;  /* 0x0000001fff1c7819 */ /* 0x000fc60000011402 */
[--C-:B------:R-:W-:Y:S02]  /*1f10*/  IMAD R39, R21, R6, R20.reuse ;  /* 0x0000000615277224 */ /* 0x100fe400078e0214 */
[----:B------:R-:W-:Y:S01]  /*1f20*/  IMAD R37, R29, R10, R20 ;  /* 0x0000000a1d257224 */ /* 0x000fe200078e0214 */
[----:B------:R-:W-:Y:S01]  /*1f30*/  LOP3.LUT R20, R23, R24, RZ, 0x3c, !PT ;  /* 0x0000001817147212 */ /* 0x000fe200078e3cff */
[----:B------:R-:W1:Y:S01]  /*1f40*/  S2R R10, SR_TID.X ;  /* 0x00000000000a7919 */ /* 0x000e620000002100 */
[----:B------:R-:W-:Y:S02]  /*1f50*/  ISETP.GT.U32.AND P1, PT, R22, R39, PT ;  /* 0x000000271600720c */ /* 0x000fe40003f24070 */
[----:B------:R-:W-:Y:S01]  /*1f60*/  ISETP.GT.U32.AND P4, PT, R24, R37, PT ;  /* 0x000000251800720c */ /* 0x000fe20003f84070 */
[----:B0-----:R-:W-:Y:S01]  /*1f70*/  FADD.FTZ R25, R26, R25 ;  /* 0x000000191a197221 */ /* 0x001fe20000010000 */
[----:B------:R-:W-:Y:S02]  /*1f80*/  ISETP.GE.AND P3, PT, R20, RZ, PT ;  /* 0x000000ff1400720c */ /* 0x000fe40003f66270 */
[----:B------:R-:W-:Y:S01]  /*1f90*/  LEA.HI.SX32 R20, R2, 0x1, 0x1 ;  /* 0x0000000102147811 */ /* 0x000fe200078f0aff */
[----:B------:R-:W-:Y:S01]  /*1fa0*/  @!P0 IMAD.MOV R20, RZ, RZ, R28 ;  /* 0x000000ffff148224 */ /* 0x000fe200078e021c */
[----:B------:R-:W0:Y:S01]  /*1fb0*/  SHFL.BFLY PT, R6, R25, 0x1, 0x1f ;  /* 0x0c201f0019067f89 */ /* 0x000e2200000e0000 */
[----:B------:R-:W-:-:S02]  /*1fc0*/  SHF.R.S32.HI R26, RZ, 0x1f, R3 ;  /* 0x0000001fff1a7819 */ /* 0x000fc40000011403 */
[----:B------:R-:W-:Y:S02]  /*1fd0*/  ISETP.NE.AND P0, PT, R18, RZ, PT ;  /* 0x000000ff1200720c */ /* 0x000fe40003f05270 */
[-C--:B------:R-:W-:Y:S01]  /*1fe0*/  @!P1 IADD3 R39, R39, -R22.reuse, RZ ;  /* 0x8000001627279210 */ /* 0x080fe20007ffe0ff */
[----:B------:R-:W-:Y:S02]  /*1ff0*/  @!P1 VIADD R21, R21, 0x1 ;  /* 0x0000000115159836 */ /* 0x000fe40000000000 */
[----:B------:R-:W-:Y:S01]  /*2000*/  @!P4 IMAD.IADD R37, R37, 0x1, -R24 ;  /* 0x000000012525c824 */ /* 0x000fe200078e0a18 */
[----:B------:R-:W-:Y:S01]  /*2010*/  ISETP.GE.U32.AND P5, PT, R39, R22, PT ;  /* 0x000000162700720c */ /* 0x000fe20003fa6070 */
[----:B------:R-:W-:Y:S01]  /*2020*/  @!P4 VIADD R29, R29, 0x1 ;  /* 0x000000011d1dc836 */ /* 0x000fe20000000000 */
[----:B------:R-:W-:Y:S02]  /*2030*/  ISETP.GT.AND P4, PT, R3, RZ, PT ;  /* 0x000000ff0300720c */ /* 0x000fe40003f84270 */
[----:B------:R-:W-:-:S09]  /*2040*/  ISETP.GE.U32.AND P2, PT, R37, R24, PT ;  /* 0x000000182500720c */ /* 0x000fd20003f46070 */
[----:B------:R-:W-:Y:S01]  /*2050*/  @P5 IADD3 R21, R21, 0x1, RZ ;  /* 0x0000000115155810 */ /* 0x000fe20007ffe0ff */
[----:B0-----:R-:W-:Y:S01]  /*2060*/  FADD.FTZ R22, R25, R6 ;  /* 0x0000000619167221 */ /* 0x001fe20000010000 */
[----:B------:R-:W-:Y:S02]  /*2070*/  LOP3.LUT R6, R23, R18, RZ, 0x3c, !PT ;  /* 0x0000001217067212 */ /* 0x000fe400078e3cff */
[----:B------:R-:W-:Y:S01]  /*2080*/  @P2 VIADD R29, R29, 0x1 ;  /* 0x000000011d1d2836 */ /* 0x000fe20000000000 */
[----:B------:R-:W0:Y:S01]  /*2090*/  LDC R23, c[0x0][0x2c4] ;  /* 0x0000b100ff177b82 */ /* 0x000e220000000800 */
[----:B------:R-:W-:Y:S02]  /*20a0*/  ISETP.NE.AND P5, PT, R2, RZ, PT ;  /* 0x000000ff0200720c */ /* 0x000fe40003fa5270 */
[----:B------:R-:W-:Y:S01]  /*20b0*/  FSETP.NE.FTZ.AND P1, PT, R22, RZ, PT ;  /* 0x000000ff1600720b */ /* 0x000fe20003f35000 */
[----:B------:R-:W-:Y:S01]  /*20c0*/  IMAD.MOV.U32 R25, RZ, RZ, R29 ;  /* 0x000000ffff197224 */ /* 0x000fe200078e001d */
[----:B------:R-:W-:Y:S01]  /*20d0*/  ISETP.GE.AND P2, PT, R6, RZ, PT ;  /* 0x000000ff0600720c */ /* 0x000fe20003f46270 */
[----:B------:R-:W-:Y:S01]  /*20e0*/  IMAD.MOV.U32 R29, RZ, RZ, 0x7f800000 ;  /* 0x7f800000ff1d7424 */ /* 0x000fe200078e00ff */
[----:B------:R-:W-:Y:S01]  /*20f0*/  LEA.HI.SX32 R6, R3, 0x1, 0x1 ;  /* 0x0000000103067811 */ /* 0x000fe200078f0aff */
[----:B------:R-:W-:Y:S01]  /*2100*/  @!P3 IMAD.MOV R25, RZ, RZ, -R25 ;  /* 0x000000ffff19b224 */ /* 0x000fe200078e0a19 */
[----:B------:R-:W-:Y:S01]  /*2110*/  @!P4 IADD3 R6, R26, RZ, RZ ;  /* 0x000000ff1a06c210 */ /* 0x000fe20007ffe0ff */
[----:B------:R-:W-:Y:S01]  /*2120*/  IMAD.MOV.U32 R26, RZ, RZ, R21 ;  /* 0x000000ffff1a7224 */ /* 0x000fe200078e0015 */
[----:B-1----:R-:W-:-:S02]  /*2130*/  LOP3.LUT P4, RZ, R10, 0xf, RZ, 0xc0, !PT ;  /* 0x0000000f0aff7812 */ /* 0x002fc4000788c0ff */
[----:B------:R-:W-:Y:S02]  /*2140*/  ISETP.NE.AND P3, PT, RZ, UR4, PT ;  /* 0x00000004ff007c0c */ /* 0x000fe4000bf65270 */
[----:B------:R-:W-:Y:S01]  /*2150*/  ISETP.GT.OR P4, PT, R10, 0x7f, P4 ;  /* 0x0000007f0a00780c */ /* 0x000fe20002784670 */
[----:B------:R-:W1:Y:S01]  /*2160*/  @P1 MUFU.LG2 R22, R22 ;  /* 0x0000001600161308 */ /* 0x000e620000000c00 */
[----:B------:R-:W-:Y:S02]  /*2170*/  @!P5 LOP3.LUT R25, RZ, R24, RZ, 0x33, !PT ;  /* 0x00000018ff19d212 */ /* 0x000fe400078e33ff */
[----:B------:R-:W-:Y:S02]  /*2180*/  @!P2 IADD3 R26, -R26, RZ, RZ ;  /* 0x000000ff1a1aa210 */ /* 0x000fe40007ffe1ff */
[----:B------:R-:W-:Y:S02]  /*2190*/  ISETP.LT.U32.AND P2, PT, R8, R25, PT ;  /* 0x000000190800720c */ /* 0x000fe40003f41070 */
[----:B------:R-:W-:-:S02]  /*21a0*/  SHF.R.S32.HI R21, RZ, 0x1f, R25 ;  /* 0x0000001fff157819 */ /* 0x000fc40000011419 */
[----:B0-----:R-:W-:Y:S02]  /*21b0*/  SEL R23, R23, 0x1, !P3 ;  /* 0x0000000117177807 */ /* 0x001fe40005800000 */
[----:B------:R-:W-:Y:S02]  /*21c0*/  @!P0 LOP3.LUT R26, RZ, R18, RZ, 0x33, !PT ;  /* 0x00000012ff1a8212 */ /* 0x000fe400078e33ff */
[C---:B------:R-:W-:Y:S01]  /*21d0*/  ISETP.LT.AND.EX P2, PT, R9.reuse, R21, PT, P2 ;  /* 0x000000150900720c */ /* 0x040fe20003f41320 */
[-C--:B------:R-:W-:Y:S02]  /*21e0*/  IMAD R37, R4, R23.reuse, RZ ;  /* 0x0000001704257224 */ /* 0x080fe400078e02ff */
[----:B------:R-:W-:Y:S01]  /*21f0*/  IMAD R23, R26, R23, RZ ;  /* 0x000000171a177224 */ /* 0x000fe200078e02ff */
[----:B------:R-:W-:Y:S01]  /*2200*/  SEL R10, R8, R25, P2 ;  /* 0x00000019080a7207 */ /* 0x000fe20001000000 */
[----:B-1----:R-:W-:Y:S01]  /*2210*/  @P1 FFMA.FTZ R29, R22, 0.69314718246459960938, R19 ;  /* 0x3f317218161d1823 */ /* 0x002fe20000010013 */
[----:B------:R-:W-:Y:S01]  /*2220*/  SEL R9, R9, R21, P2 ;  /* 0x0000001509097207 */ /* 0x000fe20001000000 */
[----:B------:R-:W-:-:S02]  /*2230*/  IMAD R6, R37, R6, RZ ;  /* 0x0000000625067224 */ /* 0x000fc400078e02ff */
        /* <DEDUP_REMOVED lines=36> */
[----:B------:R-:W-:Y:S02]  /*2480*/  MOV R24, 0x24a0 ;  /* 0x000024a000187802 */ /* 0x000fe40000000f00 */
[----:B------:R-:W-:Y:S05]  /*2490*/  CALL.REL.NOINC `($__internal_1_$__cuda_sm20_div_s64) ;  /* 0x00000024000c7944 */ /* 0x000fea0003c00000 */
[-C--:B------:R-:W-:Y:S02]  /*24a0*/  IADD3 R23, P0, RZ, -R20.reuse, RZ ;  /* 0x80000014ff177210 */ /* 0x080fe40007f1e0ff */
[----:B------:R-:W-:Y:S02]  /*24b0*/  MOV R48, R20 ;  /* 0x0000001400307202 */ /* 0x000fe40000000f00 */
[----:B------:R-:W-:Y:S01]  /*24c0*/  IADD3.X R19, RZ, ~R21, RZ, P0, !PT ;  /* 0x80000015ff137210 */ /* 0x000fe200007fe4ff */
[----:B------:R-:W-:Y:S01]  /*24d0*/  IMAD.WIDE.U32 R38, R42, R23, R38 ;  /* 0x000000172a267225 */ /* 0x000fe200078e0026 */
[----:B------:R-:W-:-:S03]  /*24e0*/  MOV R49, R21 ;  /* 0x0000001500317202 */ /* 0x000fc60000000f00 */
[----:B------:R-:W-:-:S04]  /*24f0*/  IMAD R18, R19, R42, RZ ;  /* 0x0000002a13127224 */ /* 0x000fc800078e02ff */
[----:B------:R-:W-:-:S05]  /*2500*/  IMAD R19, R25, R23, R18 ;  /* 0x0000001719137224 */ /* 0x000fca00078e0212 */
[----:B------:R-:W-:Y:S01]  /*2510*/  IADD3 R19, R39, R19, RZ ;  /* 0x0000001327137210 */ /* 0x000fe20007ffe0ff */
[----:B------:R-:W-:Y:S05]  /*2520*/  BRA `(.L_x_65) ;  /* 0x0000000000587947 */ /* 0x000fea0003800000 */
.L_x_64:
[----:B------:R-:W0:Y:S01]  /*2530*/  I2F.U32.RP R22, R42 ;  /* 0x0000002a00167306 */ /* 0x000e220000209000 */
[----:B------:R-:W-:Y:S01]  /*2540*/  ISETP.NE.U32.AND P0, PT, R42, RZ, PT ;  /* 0x000000ff2a00720c */ /* 0x000fe20003f05070 */
[----:B------:R-:W-:-:S06]  /*2550*/  HFMA2.MMA R49, -RZ, RZ, 0, 0 ;  /* 0x00000000ff317435 */ /* 0x000fcc00000001ff */
        /* <DEDUP_REMOVED lines=13> */
[----:B------:R-:W-:Y:S02]  /*2630*/  ISETP.GE.U32.AND P1, PT, R19, R42, PT ;  /* 0x0000002a1300720c */ /* 0x000fe40003f26070 */
[----:B------:R-:W-:-:S11]  /*2640*/  MOV R19, RZ ;  /* 0x000000ff00137202 */ /* 0x000fd60000000f00 */
[----:B------:R-:W-:Y:S02]  /*2650*/  @P1 IADD3 R48, R48, 0x1, RZ ;  /* 0x0000000130301810 */ /* 0x000fe40007ffe0ff */
[----:B------:R-:W-:-:S05]  /*2660*/  @!P0 LOP3.LUT R48, RZ, R42, RZ, 0x33, !PT ;  /* 0x0000002aff308212 */ /* 0x000fca00078e33ff */
[----:B------:R-:W-:-:S04]  /*2670*/  IMAD.MOV R21, RZ, RZ, -R48 ;  /* 0x000000ffff157224 */ /* 0x000fc800078e0a30 */
[----:B------:R-:W-:Y:S02]  /*2680*/  IMAD R38, R42, R21, R38 ;  /* 0x000000152a267224 */ /* 0x000fe400078e0226 */
.L_x_65:
[----:B------:R-:W-:Y:S05]  /*2690*/  BSYNC B0 ;  /* 0x0000000000007941 */ /* 0x000fea0003800000 */
.L_x_63:
        /* <DEDUP_REMOVED lines=11> */
[-C--:B------:R-:W-:Y:S02]  /*2750*/  IADD3.X R18, RZ, ~R21.reuse, RZ, P0, !PT ;  /* 0x80000015ff127210 */ /* 0x080fe400007fe4ff */
[----:B------:R-:W-:Y:S01]  /*2760*/  MOV R42, R20 ;  /* 0x00000014002a7202 */ /* 0x000fe20000000f00 */
[----:B------:R-:W-:Y:S01]  /*2770*/  IMAD.WIDE.U32 R38, R27, R22, R38 ;  /* 0x000000161b267225 */ /* 0x000fe200078e0026 */
[----:B------:R-:W-:-:S03]  /*2780*/  MOV R43, R21 ;  /* 0x00000015002b7202 */ /* 0x000fc60000000f00 */
[----:B------:R-:W-:-:S04]  /*2790*/  IMAD R23, R18, R27, RZ ;  /* 0x0000001b12177224 */ /* 0x000fc800078e02ff */
[----:B------:R-:W-:-:S05]  /*27a0*/  IMAD R0, R0, R22, R23 ;  /* 0x0000001600007224 */ /* 0x000fca00078e0217 */
[----:B------:R-:W-:Y:S01]  /*27b0*/  IADD3 R0, R39, R0, RZ ;  /* 0x0000000027007210 */ /* 0x000fe20007ffe0ff */
[----:B------:R-:W-:Y:S05]  /*27c0*/  BRA `(.L_x_68) ;  /* 0x0000000000587947 */ /* 0x000fea0003800000 */
.L_x_67:
        /* <DEDUP_REMOVED lines=22> */
.L_x_68:
[----:B------:R-:W-:Y:S05]  /*2930*/  BSYNC B0 ;  /* 0x0000000000007941 */ /* 0x000fea0003800000 */
.L_x_66:
        /* <DEDUP_REMOVED lines=11> */
[----:B------:R-:W-:Y:S05]  /*29f0*/  CALL.REL.NOINC `($__internal_1_$__cuda_sm20_div_s64) ;  /* 0x0000001c00b47944 */ /* 0x000fea0003c00000 */
[----:B------:R-:W-:-:S04]  /*2a00*/  IADD3 R19, P0, RZ, -R20, RZ ;  /* 0x80000014ff137210 */ /* 0x000fc80007f1e0ff */
[----:B------:R-:W-:Y:S01]  /*2a10*/  IADD3.X R18, RZ, ~R21, RZ, P0, !PT ;  /* 0x80000015ff127210 */ /* 0x000fe200007fe4ff */
[----:B------:R-:W-:-:S04]  /*2a20*/  IMAD.WIDE.U32 R42, R5, R19, R42 ;  /* 0x00000013052a7225 */ /* 0x000fc800078e002a */
[----:B------:R-:W-:-:S04]  /*2a30*/  IMAD R18, R18, R5, RZ ;  /* 0x0000000512127224 */ /* 0x000fc800078e02ff */
[----:B------:R-:W-:-:S05]  /*2a40*/  IMAD R4, R4, R19, R18 ;  /* 0x0000001304047224 */ /* 0x000fca00078e0212 */
[----:B------:R-:W-:Y:S01]  /*2a50*/  IADD3 R4, R43, R4, RZ ;  /* 0x000000042b047210 */ /* 0x000fe20007ffe0ff */
[----:B------:R-:W-:Y:S05]  /*2a60*/  BRA `(.L_x_71) ;  /* 0x0000000000587947 */ /* 0x000fea0003800000 */
.L_x_70:
[----:B------:R-:W0:Y:S01]  /*2a70*/  I2F.U32.RP R21, R5 ;  /* 0x0000000500157306 */ /* 0x000e220000209000 */
[----:B------:R-:W-:-:S07]  /*2a80*/  ISETP.NE.U32.AND P0, PT, R5, RZ, PT ;  /* 0x000000ff0500720c */ /* 0x000fce0003f05070 */
[----:B0-----:R-:W0:Y:S02]  /*2a90*/  MUFU.RCP R18, R21 ;  /* 0x0000001500127308 */ /* 0x001e240000001000 */
[----:B0-----:R-:W-:Y:S01]  /*2aa0*/  IADD3 R18, R18, 0xffffffe, RZ ;  /* 0x0ffffffe12127810 */ /* 0x001fe20007ffe0ff */
[----:B------:R-:W-:-:S05]  /*2ab0*/  HFMA2.MMA R21, -RZ, RZ, 0, 0 ;  /* 0x00000000ff157435 */ /* 0x000fca00000001ff */
        /* <DEDUP_REMOVED lines=17> */
.L_x_71:
[----:B------:R-:W-:Y:S05]  /*2bd0*/  BSYNC B0 ;  /* 0x0000000000007941 */ /* 0x000fea0003800000 */
.L_x_69:
[-C--:B------:R-:W-:Y:S01]  /*2be0*/  IMAD R5, R41, R17.reuse, RZ ;  /* 0x0000001129057224 */ /* 0x080fe200078e02ff */
[----:B------:R-:W-:Y:S01]  /*2bf0*/  SHF.R.S32.HI R19, RZ, 0x1f, R27 ;  /* 0x0000001fff137819 */ /* 0x000fe2000001141b */
[C---:B------:R-:W-:Y:S01]  /*2c00*/  IMAD.WIDE.U32 R46, R40.reuse, R17, RZ ;  /* 0x00000011282e7225 */ /* 0x040fe200078e00ff */
[----:B------:R-:W-:Y:S01]  /*2c10*/  ULDC.U8 UR10, c[0x0][0x3d9] ;  /* 0x0000f640000a7ab9 */ /* 0x000fe20000000000 */
[----:B------:R-:W-:Y:S01]  /*2c20*/  ULDC.64 UR4, c[0x0][0x2c0] ;  /* 0x0000b00000047ab9 */ /* 0x000fe20000000a00 */
[----:B------:R-:W-:Y:S01]  /*2c30*/  UISETP.NE.AND UP0, UPT, UR10, URZ, UPT ;  /* 0x0000003f0a00728c */ /* 0x000fe2000bf05270 */
[----:B------:R-:W-:Y:S01]  /*2c40*/  IMAD R5, R40, R16, R5 ;  /* 0x0000001028057224 */ /* 0x000fe200078e0205 */
[----:B------:R-:W-:Y:S01]  /*2c50*/  UIMAD UR4, UR4, UR5, URZ ;  /* 0x00000005040472a4 */ /* 0x000fe2000f8e023f */
[----:B------:R-:W-:Y:S01]  /*2c60*/  IMAD R0, R0, R27, RZ ;  /* 0x0000001b00007224 */ /* 0x000fe200078e02ff */
[----:B------:R-:W-:Y:S01]  /*2c70*/  USEL UR5, UR5, 0x1, !UP0 ;  /* 0x0000000105057887 */ /* 0x000fe2000c000000 */
[----:B------:R-:W-:Y:S01]  /*2c80*/  BSSY B0, `(.L_x_72) ;  /* 0x0000040000007945 */ /* 0x000fe20003800000 */
[----:B------:R-:W-:Y:S01]  /*2c90*/  IADD3 R18, R47, R5, RZ ;  /* 0x000000052f127210 */ /* 0x000fe20007ffe0ff */
[----:B------:R-:W-:Y:S01]  /*2ca0*/  IMAD R19, R19, R38, R0 ;  /* 0x0000002613137224 */ /* 0x000fe200078e0200 */
[----:B------:R-:W-:Y:S01]  /*2cb0*/  USHF.R.S32.HI UR11, URZ, 0x1f, UR4 ;  /* 0x0000001f3f0b7899 */ /* 0x000fe20008011404 */
[----:B------:R-:W-:Y:S01]  /*2cc0*/  IMAD R23, R4, UR4, RZ ;  /* 0x0000000404177c24 */ /* 0x000fe2000f8e02ff */
[----:B------:R-:W-:Y:S01]  /*2cd0*/  USHF.R.S32.HI UR10, URZ, 0x1f, UR5 ;  /* 0x0000001f3f0a7899 */ /* 0x000fe20008011405 */
[----:B------:R-:W-:-:S02]  /*2ce0*/  IMAD R25, R18, R15, RZ ;  /* 0x0000000f12197224 */ /* 0x000fc400078e02ff */
[----:B------:R-:W-:Y:S02]  /*2cf0*/  IMAD R5, R21, UR5, RZ ;  /* 0x0000000515057c24 */ /* 0x000fe4000f8e02ff */
[----:B------:R-:W-:Y:S02]  /*2d00*/  IMAD R25, R14, R46, R25 ;  /* 0x0000002e0e197224 */ /* 0x000fe400078e0219 */
[----:B------:R-:W-:-:S04]  /*2d10*/  IMAD.WIDE.U32 R46, R46, R15, RZ ;  /* 0x0000000f2e2e7225 */ /* 0x000fc800078e00ff */
[----:B------:R-:W-:Y:S01]  /*2d20*/  IMAD R21, R42, UR11, R23 ;  /* 0x0000000b2a157c24 */ /* 0x000fe2000f8e0217 */
[----:B------:R-:W-:Y:S01]  /*2d30*/  IADD3 R25, R47, R25, RZ ;  /* 0x000000192f197210 */ /* 0x000fe20007ffe0ff */
[----:B------:R-:W-:-:S03]  /*2d40*/  IMAD.WIDE.U32 R38, R38, R27, RZ ;  /* 0x0000001b26267225 */ /* 0x000fc600078e00ff */
[----:B------:R-:W-:Y:S01]  /*2d50*/  LOP3.LUT R0, R49, R25, RZ, 0xfc, !PT ;  /* 0x0000001931007212 */ /* 0x000fe200078efcff */
[----:B------:R-:W-:-:S03]  /*2d60*/  IMAD.WIDE.U32 R42, R42, UR4, RZ ;  /* 0x000000042a2a7c25 */ /* 0x000fc6000f8e00ff */
[----:B------:R-:W-:Y:S01]  /*2d70*/  ISETP.NE.U32.AND P0, PT, R0, RZ, PT ;  /* 0x000000ff0000720c */ /* 0x000fe20003f05070 */
[C---:B------:R-:W-:Y:S01]  /*2d80*/  IMAD R5, R20.reuse, UR10, R5 ;  /* 0x0000000a14057c24 */ /* 0x040fe2000f8e0205 */
[----:B------:R-:W-:Y:S01]  /*2d90*/  IADD3 R0, R39, R19, RZ ;  /* 0x0000001327007210 */ /* 0x000fe20007ffe0ff */
[----:B------:R-:W-:Y:S01]  /*2da0*/  IMAD.WIDE.U32 R40, R20, UR5, RZ ;  /* 0x0000000514287c25 */ /* 0x000fe2000f8e00ff */
[----:B------:R-:W-:-:S03]  /*2db0*/  IADD3 R4, R43, R21, RZ ;  /* 0x000000152b047210 */ /* 0x000fc60007ffe0ff */
[----:B------:R-:W-:Y:S01]  /*2dc0*/  IMAD R3, R3, UR4, RZ ;  /* 0x0000000403037c24 */ /* 0x000fe2000f8e02ff */
[----:B------:R-:W-:Y:S01]  /*2dd0*/  IADD3 R5, R41, R5, RZ ;  /* 0x0000000529057210 */ /* 0x000fe20007ffe0ff */
[----:B------:R-:W-:-:S04]  /*2de0*/  IMAD R2, R2, UR4, RZ ;  /* 0x0000000402027c24 */ /* 0x000fc8000f8e02ff */
[----:B------:R-:W-:Y:S05]  /*2df0*/  @!P0 BRA `(.L_x_73) ;  /* 0x0000000000448947 */ /* 0x000fea0003800000 */
[----:B------:R-:W-:Y:S01]  /*2e00*/  IMAD.MOV.U32 R28, RZ, RZ, R48 ;  /* 0x000000ffff1c7224 */ /* 0x000fe200078e0030 */
[----:B------:R-:W-:Y:S01]  /*2e10*/  MOV R19, R49 ;  /* 0x0000003100137202 */ /* 0x000fe20000000f00 */
[----:B------:R-:W-:Y:S01]  /*2e20*/  IMAD.MOV.U32 R26, RZ, RZ, R46 ;  /* 0x000000ffff1a7224 */ /* 0x000fe200078e002e */
[----:B------:R-:W-:Y:S02]  /*2e30*/  MOV R24, 0x2e50 ;  /* 0x00002e5000187802 */ /* 0x000fe40000000f00 */
[----:B------:R-:W-:Y:S05]  /*2e40*/  CALL.REL.NOINC `($__internal_1_$__cuda_sm20_div_s64) ;  /* 0x0000001800a07944 */ /* 0x000fea0003c00000 */
        /* <DEDUP_REMOVED lines=12> */
.L_x_73:
        /* <DEDUP_REMOVED lines=20> */
[----:B------:R-:W-:-:S05]  /*3050*/  IADD3 R21, -R20, RZ, RZ ;  /* 0x000000ff14157210 */ /* 0x000fca0007ffe1ff */
[----:B------:R-:W-:Y:S01]  /*3060*/  IMAD R18, R46, R21, R48 ;  /* 0x000000152e127224 */ /* 0x000fe200078e0230 */
[----:B------:R-:W-:Y:S02]  /*3070*/  MOV R46, R20 ;  /* 0x00000014002e7202 */ /* 0x000fe40000000f00 */
.L_x_74:
[----:B------:R-:W-:Y:S05]  /*3080*/  BSYNC B0 ;  /* 0x0000000000007941 */ /* 0x000fea0003800000 */
.L_x_72:
        /* <DEDUP_REMOVED lines=18> */
.L_x_76:
[----:B------:R-:W0:Y:S01]  /*31b0*/  I2F.U32.RP R21, R17 ;  /* 0x0000001100157306 */ /* 0x000e220000209000 */
[----:B------:R-:W-:Y:S01]  /*31c0*/  HFMA2.MMA R22, -RZ, RZ, 0, 0 ;  /* 0x00000000ff167435 */ /* 0x000fe200000001ff */
[----:B------:R-:W-:Y:S01]  /*31d0*/  ISETP.NE.U32.AND P0, PT, R17, RZ, PT ;  /* 0x000000ff1100720c */ /* 0x000fe20003f05070 */
[----:B------:R-:W-:-:S05]  /*31e0*/  HFMA2.MMA R49, -RZ, RZ, 0, 0 ;  /* 0x00000000ff317435 */ /* 0x000fca00000001ff */
[----:B0-----:R-:W0:Y:S02]  /*31f0*/  MUFU.RCP R20, R21 ;  /* 0x0000001500147308 */ /* 0x001e240000001000 */
[----:B0-----:R-:W-:-:S06]  /*3200*/  IADD3 R20, R20, 0xffffffe, RZ ;  /* 0x0ffffffe14147810 */ /* 0x001fcc0007ffe0ff */
[----:B------:R-:W0:Y:S02]  /*3210*/  F2I.FTZ.U32.TRUNC.NTZ R23, R20 ;  /* 0x0000001400177305 */ /* 0x000e24000021f000 */
[----:B0-----:R-:W-:-:S04]  /*3220*/  IMAD.MOV R16, RZ, RZ, -R23 ;  /* 0x000000ffff107224 */ /* 0x001fc800078e0a17 */
[----:B------:R-:W-:-:S04]  /*3230*/  IMAD R16, R16, R17, RZ ;  /* 0x0000001110107224 */ /* 0x000fc800078e02ff */
        /* <DEDUP_REMOVED lines=13> */
.L_x_77:
[----:B------:R-:W-:Y:S05]  /*3310*/  BSYNC B0 ;  /* 0x0000000000007941 */ /* 0x000fea0003800000 */
.L_x_75:
        /* <DEDUP_REMOVED lines=10> */
[----:B------:R-:W-:Y:S01]  /*33c0*/  IADD3 R17, P0, RZ, -R20, RZ ;  /* 0x80000014ff117210 */ /* 0x000fe20007f1e0ff */
[----:B------:R-:W-:Y:S01]  /*33d0*/  IMAD.MOV.U32 R25, RZ, RZ, R49 ;  /* 0x000000ffff197224 */ /* 0x000fe200078e0031 */
[----:B------:R-:W-:Y:S02]  /*33e0*/  MOV R24, R48 ;  /* 0x0000003000187202 */ /* 0x000fe40000000f00 */
[----:B------:R-:W-:-:S03]  /*33f0*/  IADD3.X R22, RZ, ~R21, RZ, P0, !PT ;  /* 0x80000015ff167210 */ /* 0x000fc600007fe4ff */
[----:B------:R-:W-:-:S04]  /*3400*/  IMAD.WIDE.U32 R24, R15, R17, R24 ;  /* 0x000000110f187225 */ /* 0x000fc800078e0018 */
[----:B------:R-:W-:-:S04]  /*3410*/  IMAD R22, R22, R15, RZ ;  /* 0x0000000f16167224 */ /* 0x000fc800078e02ff */
[----:B------:R-:W-:Y:S01]  /*3420*/  IMAD R14, R14, R17, R22 ;  /* 0x000000110e0e7224 */ /* 0x000fe200078e0216 */
[----:B------:R-:W-:Y:S02]  /*3430*/  MOV R22, R24 ;  /* 0x0000001800167202 */ /* 0x000fe40000000f00 */
[----:B------:R-:W-:Y:S01]  /*3440*/  MOV R24, R20 ;  /* 0x0000001400187202 */ /* 0x000fe20000000f00 */
[----:B------:R-:W-:Y:S01]  /*3450*/  IMAD.IADD R14, R25, 0x1, R14 ;  /* 0x00000001190e7824 */ /* 0x000fe200078e020e */
[----:B------:R-:W-:Y:S01]  /*3460*/  MOV R25, R21 ;  /* 0x0000001500197202 */ /* 0x000fe20000000f00 */
[----:B------:R-:W-:Y:S05]  /*3470*/  BRA `(.L_x_80) ;  /* 0x00000000005c7947 */ /* 0x000fea0003800000 */
.L_x_79:
        /* <DEDUP_REMOVED lines=23> */
.L_x_80:
[----:B------:R-:W-:Y:S05]  /*35f0*/  BSYNC B0 ;  /* 0x0000000000007941 */ /* 0x000fea0003800000 */
.L_x_78:
[----:B------:R-:W-:Y:S01]  /*3600*/  IMAD R17, R14, R3, RZ ;  /* 0x000000030e117224 */ /* 0x000fe200078e02ff */
[----:B------:R-:W-:Y:S01]  /*3610*/  LOP3.LUT R14, R47, R11, RZ, 0xfc, !PT ;  /* 0x0000000b2f0e7212 */ /* 0x000fe200078efcff */
[----:B------:R-:W-:Y:S01]  /*3620*/  ULDC UR4, c[0x0][0x2c4] ;  /* 0x0000b10000047ab9 */ /* 0x000fe20000000800 */
[----:B------:R-:W-:Y:S01]  /*3630*/  SHF.R.S32.HI R19, RZ, 0x1f, R3 ;  /* 0x0000001fff137819 */ /* 0x000fe20000011403 */
[----:B------:R-:W-:Y:S01]  /*3640*/  IMAD R51, R27, UR4, RZ ;  /* 0x000000041b337c24 */ /* 0x000fe2000f8e02ff */
[----:B------:R-:W-:Y:S01]  /*3650*/  ISETP.NE.U32.AND P0, PT, R14, RZ, PT ;  /* 0x000000ff0e00720c */ /* 0x000fe20003f05070 */
[-C--:B------:R-:W-:Y:S01]  /*3660*/  IMAD R15, R25, R6.reuse, RZ ;  /* 0x00000006190f7224 */ /* 0x080fe200078e02ff */
[----:B------:R-:W-:Y:S01]  /*3670*/  SHF.R.S32.HI R20, RZ, 0x1f, R6 ;  /* 0x0000001fff147819 */ /* 0x000fe20000011406 */
[----:B------:R-:W-:Y:S01]  /*3680*/  IMAD.WIDE.U32 R48, R24, R6, RZ ;  /* 0x0000000618307225 */ /* 0x000fe200078e00ff */
[----:B------:R-:W-:Y:S01]  /*3690*/  SHF.R.S32.HI R21, RZ, 0x1f, R51 ;  /* 0x0000001fff157819 */ /* 0x000fe20000011433 */
[----:B------:R-:W-:Y:S02]  /*36a0*/  BSSY B0, `(.L_x_81) ;  /* 0x0000034000007945 */ /* 0x000fe40003800000 */
[----:B------:R-:W-:-:S02]  /*36b0*/  IMAD R6, R16, R51, RZ ;  /* 0x0000003310067224 */ /* 0x000fc400078e02ff */
[----:B------:R-:W-:Y:S02]  /*36c0*/  IMAD R19, R19, R22, R17 ;  /* 0x0000001613137224 */ /* 0x000fe400078e0211 */
[----:B------:R-:W-:-:S04]  /*36d0*/  IMAD.WIDE.U32 R16, R22, R3, RZ ;  /* 0x0000000316107225 */ /* 0x000fc800078e00ff */
[----:B------:R-:W-:Y:S01]  /*36e0*/  IMAD R15, R20, R24, R15 ;  /* 0x00000018140f7224 */ /* 0x000fe200078e020f */
[----:B------:R-:W-:Y:S01]  /*36f0*/  IADD3 R14, R17, R19, RZ ;  /* 0x00000013110e7210 */ /* 0x000fe20007ffe0ff */
[----:B------:R-:W-:Y:S02]  /*3700*/  IMAD R3, R21, R18, R6 ;  /* 0x0000001215037224 */ /* 0x000fe400078e0206 */
[----:B------:R-:W-:Y:S01]  /*3710*/  IMAD.WIDE.U32 R50, R18, R51, RZ ;  /* 0x0000003312327225 */ /* 0x000fe200078e00ff */
[----:B------:R-:W-:-:S04]  /*3720*/  IADD3 R6, R49, R15, RZ ;  /* 0x0000000f31067210 */ /* 0x000fc80007ffe0ff */
[----:B------:R-:W-:Y:S01]  /*3730*/  IADD3 R3, R51, R3, RZ ;  /* 0x0000000333037210 */ /* 0x000fe20007ffe0ff */
[----:B------:R-:W-:Y:S06]  /*3740*/  @!P0 BRA `(.L_x_82) ;  /* 0x0000000000488947 */ /* 0x000fec0003800000 */
        /* <DEDUP_REMOVED lines=9> */
[-C--:B------:R-:W-:Y:S02]  /*37e0*/  IADD3.X R18, RZ, ~R21.reuse, RZ, P0, !PT ;  /* 0x80000015ff127210 */ /* 0x080fe400007fe4ff */
[----:B------:R-:W-:Y:S01]  /*37f0*/  MOV R46, R20 ;  /* 0x00000014002e7202 */ /* 0x000fe20000000f00 */
[----:B------:R-:W-:Y:S01]  /*3800*/  IMAD.WIDE.U32 R24, R13, R22, R24 ;  /* 0x000000160d187225 */ /* 0x000fe200078e0018 */
[----:B------:R-:W-:-:S03]  /*3810*/  MOV R47, R21 ;  /* 0x00000015002f7202 */ /* 0x000fc60000000f00 */
[----:B------:R-:W-:-:S04]  /*3820*/  IMAD R18, R18, R13, RZ ;  /* 0x0000000d12127224 */ /* 0x000fc800078e02ff */
[----:B------:R-:W-:Y:S01]  /*3830*/  IMAD R11, R11, R22, R18 ;  /* 0x000000160b0b7224 */ /* 0x000fe200078e0212 */
[----:B------:R-:W-:-:S03]  /*3840*/  MOV R18, R24 ;  /* 0x0000001800127202 */ /* 0x000fc60000000f00 */
[----:B------:R-:W-:Y:S01]  /*3850*/  IMAD.IADD R11, R25, 0x1, R11 ;  /* 0x00000001190b7824 */ /* 0x000fe200078e020b */
[----:B------:R-:W-:Y:S05]  /*3860*/  BRA `(.L_x_83) ;  /* 0x00000000005c7947 */ /* 0x000fea0003800000 */
.L_x_82:
        /* <DEDUP_REMOVED lines=12> */
[----:B------:R-:W-:Y:S02]  /*3930*/  IMAD R18, R13, R11, R46 ;  /* 0x0000000b0d127224 */ /* 0x000fe400078e022e */
[----:B------:R-:W-:-:S03]  /*3940*/  IMAD.MOV.U32 R11, RZ, RZ, RZ ;  /* 0x000000ffff0b7224 */ /* 0x000fc600078e00ff */
        /* <DEDUP_REMOVED lines=8> */
[----:B------:R-:W-:Y:S02]  /*39d0*/  MOV R46, R15 ;  /* 0x0000000f002e7202 */ /* 0x000fe40000000f00 */
.L_x_83:
[----:B------:R-:W-:Y:S05]  /*39e0*/  BSYNC B0 ;  /* 0x0000000000007941 */ /* 0x000fea0003800000 */
.L_x_81:
        /* <DEDUP_REMOVED lines=19> */
[----:B------:R-:W-:Y:S02]  /*3b20*/  IADD3 R15, P0, RZ, -R20, RZ ;  /* 0x80000014ff0f7210 */ /* 0x000fe40007f1e0ff */
[----:B------:R-:W-:Y:S02]  /*3b30*/  MOV R22, R46 ;  /* 0x0000002e00167202 */ /* 0x000fe40000000f00 */
[----:B------:R-:W-:Y:S02]  /*3b40*/  IADD3.X R13, RZ, ~R21, RZ, P0, !PT ;  /* 0x80000015ff0d7210 */ /* 0x000fe400007fe4ff */
[----:B------:R-:W-:-:S03]  /*3b50*/  MOV R23, R47 ;  /* 0x0000002f00177202 */ /* 0x000fc60000000f00 */
[----:B------:R-:W-:Y:S02]  /*3b60*/  IMAD R18, R13, R10, RZ ;  /* 0x0000000a0d127224 */ /* 0x000fe400078e02ff */
[----:B------:R-:W-:-:S04]  /*3b70*/  IMAD.WIDE.U32 R22, R10, R15, R22 ;  /* 0x0000000f0a167225 */ /* 0x000fc800078e0016 */
[----:B------:R-:W-:Y:S01]  /*3b80*/  IMAD R9, R9, R15, R18 ;  /* 0x0000000f09097224 */ /* 0x000fe200078e0212 */
[----:B------:R-:W-:-:S04]  /*3b90*/  MOV R10, R22 ;  /* 0x00000016000a7202 */ /* 0x000fc80000000f00 */
[----:B------:R-:W-:Y:S01]  /*3ba0*/  IADD3 R9, R23, R9, RZ ;  /* 0x0000000917097210 */ /* 0x000fe20007ffe0ff */
[----:B------:R-:W-:Y:S05]  /*3bb0*/  BRA `(.L_x_86) ;  /* 0x00000000005c7947 */ /* 0x000fea0003800000 */
.L_x_85:
        /* <DEDUP_REMOVED lines=23> */
.L_x_86:
[----:B------:R-:W-:Y:S05]  /*3d30*/  BSYNC B0 ;  /* 0x0000000000007941 */ /* 0x000fea0003800000 */
.L_x_84:
[----:B------:R-:W-:Y:S01]  /*3d40*/  IADD3 R39, P1, P0, R42, R40, R38 ;  /* 0x000000282a277210 */ /* 0x000fe2000783e026 */
[----:B------:R-:W-:Y:S01]  /*3d50*/  IMAD R9, R9, R2, RZ ;  /* 0x0000000209097224 */ /* 0x000fe200078e02ff */
[----:B------:R-:W-:Y:S02]  /*3d60*/  ULDC.64 UR4, c[0x0][0x2b0] ;  /* 0x0000ac0000047ab9 */ /* 0x000fe40000000a00 */
[----:B------:R-:W-:Y:S02]  /*3d70*/  IADD3 R39, P3, P2, R48, R39, R50 ;  /* 0x0000002730277210 */ /* 0x000fe40007a7e032 */
[----:B------:R-:W-:Y:S02]  /*3d80*/  IADD3.X R0, R4, R5, R0, P1, P0 ;  /* 0x0000000504007210 */ /* 0x000fe40000fe0400 */
[----:B------:R-:W-:Y:S02]  /*3d90*/  IADD3 R16, P1, P0, R52, R39, R16 ;  /* 0x0000002734107210 */ /* 0x000fe4000783e010 */
[----:B------:R-:W-:Y:S01]  /*3da0*/  IADD3.X R0, R6, R0, R3, P3, P2 ;  /* 0x0000000006007210 */ /* 0x000fe20001fe4403 */
[----:B------:R-:W-:Y:S01]  /*3db0*/  IMAD R3, R21, R8, RZ ;  /* 0x0000000815037224 */ /* 0x000fe200078e02ff */
[----:B------:R-:W-:-:S02]  /*3dc0*/  SHF.R.S32.HI R4, RZ, 0x1f, R8 ;  /* 0x0000001fff047819 */ /* 0x000fc40000011408 */
        /* <DEDUP_REMOVED lines=12> */
.L_x_62:
[----:B------:R-:W-:Y:S02]  /*3e90*/  ULDC.64 UR4, c[0x0][0x2b0] ;  /* 0x0000ac0000047ab9 */ /* 0x000fe40000000a00 */
[----:B------:R-:W-:-:S04]  /*3ea0*/  LEA R2, P0, R38, UR4, 0x2 ;  /* 0x0000000426027c11 */ /* 0x000fc8000f8010ff */
[----:B------:R-:W-:-:S05]  /*3eb0*/  LEA.HI.X R3, R38, UR5, R39, 0x2, P0 ;  /* 0x0000000526037c11 */ /* 0x000fca00080f1427 */
[----:B------:R0:W-:Y:S04]  /*3ec0*/  STG.E desc[UR8][R2.64], R29 ;  /* 0x0000001d02007986 */ /* 0x0001e8000c101908 */
.L_x_61:
[----:B------:R-:W-:Y:S05]  /*3ed0*/  BSYNC B1 ;  /* 0x0000000000017941 */ /* 0x000fea0003800000 */
.L_x_60:
[----:B------:R-:W2:Y:S01]  /*3ee0*/  LDC R0, c[0x0][0x3c4] ;  /* 0x0000f100ff007b82 */ /* 0x000ea20000000800 */
[C---:B0-----:R-:W-:Y:S01]  /*3ef0*/  IADD3 R3, R35.reuse, 0x10, RZ ;  /* 0x0000001023037810 */ /* 0x041fe20007ffe0ff */
[----:B-1----:R-:W-:Y:S01]  /*3f00*/  HFMA2.MMA R5, -RZ, RZ, 0, 0 ;  /* 0x00000000ff057435 */ /* 0x002fe200000001ff */
[----:B------:R-:W-:Y:S02]  /*3f10*/  IMAD.SHL.U32 R16, R35, 0x4, RZ ;  /* 0x0000000423107824 */ /* 0x000fe400078e00ff */
[-C--:B--2---:R-:W-:Y:S02]  /*3f20*/  ISETP.GE.OR P1, PT, R3, R0.reuse, P6 ;  /* 0x000000000300720c */ /* 0x084fe40003726670 */
[C---:B------:R-:W-:Y:S02]  /*3f30*/  IADD3 R3, R35.reuse, 0x20, RZ ;  /* 0x0000002023037810 */ /* 0x040fe40007ffe0ff */
[-C--:B------:R-:W-:Y:S02]  /*3f40*/  ISETP.GE.OR P2, PT, R35, R0.reuse, P6 ;  /* 0x000000002300720c */ /* 0x080fe40003746670 */
[----:B------:R-:W-:-:S02]  /*3f50*/  ISETP.GE.OR P0, PT, R3, R0, P6 ;  /* 0x000000000300720c */ /* 0x000fc40003706670 */
[----:B------:R-:W-:-:S04]  /*3f60*/  IADD3 R3, R35, 0x30, RZ ;  /* 0x0000003023037810 */ /* 0x000fc80007ffe0ff */
[----:B------:R-:W-:Y:S01]  /*3f70*/  ISETP.GE.OR P6, PT, R3, R0, P6 ;  /* 0x000000000300720c */ /* 0x000fe200037c6670 */
[----:B------:R-:W-:Y:S01]  /*3f80*/  @!P1 FADD.FTZ R31, -R29, R31 ;  /* 0x0000001f1d1f9221 */ /* 0x000fe20000010100 */
[----:B------:R-:W-:-:S03]  /*3f90*/  CS2R R2, SRZ ;  /* 0x0000000000027805 */ /* 0x000fc6000001ff00 */
[----:B------:R-:W-:Y:S01]  /*3fa0*/  @!P2 FADD.FTZ R36, -R29, R36 ;  /* 0x000000241d24a221 */ /* 0x000fe20000010100 */
[----:B------:R-:W-:Y:S01]  /*3fb0*/  @!P1 FMUL.FTZ R31, R31, 1.4426950216293334961 ;  /* 0x3fb8aa3b1f1f9820 */ /* 0x000fe20000410000 */
[C---:B------:R-:W-:Y:S02]  /*3fc0*/  @!P0 FADD.FTZ R32, -R29.reuse, R32 ;  /* 0x000000201d208221 */ /* 0x040fe40000010100 */
[----:B------:R-:W-:Y:S01]  /*3fd0*/  @!P2 FMUL.FTZ R36, R36, 1.4426950216293334961 ;  /* 0x3fb8aa3b2424a820 */ /* 0x000fe20000410000 */
[----:B------:R-:W0:Y:S01]  /*3fe0*/  @!P1 MUFU.EX2 R4, R31 ;  /* 0x0000001f00049308 */ /* 0x000e220000000800 */
[----:B------:R-:W-:Y:S02]  /*3ff0*/  @!P0 FMUL.FTZ R32, R32, 1.4426950216293334961 ;  /* 0x3fb8aa3b20208820 */ /* 0x000fe40000410000 */
[----:B------:R-:W-:-:S04]  /*4000*/  @!P6 FADD.FTZ R29, -R29, R34 ;  /* 0x000000221d1de221 */ /* 0x000fc80000010100 */
[----:B------:R-:W-:Y:S01]  /*4010*/  @!P6 FMUL.FTZ R6, R29, 1.4426950216293334961 ;  /* 0x3fb8aa3b1d06e820 */ /* 0x000fe20000410000 */
[----:B------:R-:W1:Y:S08]  /*4020*/  @!P0 MUFU.EX2 R32, R32 ;  /* 0x0000002000208308 */ /* 0x000e700000000800 */
[----:B------:R-:W2:Y:S01]  /*4030*/  @!P2 MUFU.EX2 R36, R36 ;  /* 0x000000240024a308 */ /* 0x000ea20000000800 */
[----:B0-----:R0:W-:Y:S07]  /*4040*/  @!P1 STS [R33+0x240], R4 ;  /* 0x0002400421009388 */ /* 0x0011ee0000000800 */
[----:B------:R-:W3:Y:S01]  /*4050*/  @!P6 MUFU.EX2 R6, R6 ;  /* 0x000000060006e308 */ /* 0x000ee20000000800 */
[----:B-1----:R0:W-:Y:S01]  /*4060*/  @!P0 STS [R33+0x480], R32 ;  /* 0x0004802021008388 */ /* 0x0021e20000000800 */
[----:B------:R-:W-:Y:S01]  /*4070*/  ISETP.GE.AND P0, PT, R0, 0x1, PT ;  /* 0x000000010000780c */ /* 0x000fe20003f06270 */
[----:B------:R-:W-:-:S02]  /*4080*/  IMAD.MOV.U32 R0, RZ, RZ, RZ ;  /* 0x000000ffff007224 */ /* 0x000fc400078e00ff */
[----:B--2---:R0:W-:Y:S04]  /*4090*/  @!P2 STS [R33], R36 ;  /* 0x000000242100a388 */ /* 0x0041e80000000800 */
[----:B---3--:R0:W-:Y:S01]  /*40a0*/  @!P6 STS [R33+0x6c0], R6 ;  /* 0x0006c0062100e388 */ /* 0x0081e20000000800 */
[----:B------:R-:W-:Y:S06]  /*40b0*/  BAR.SYNC.DEFER_BLOCKING 0x0 ;  /* 0x0000000000007b1d */ /* 0x000fec0000010000 */
[----:B------:R-:W-:Y:S05]  /*40c0*/  @!P0 BRA `(.L_x_87) ;  /* 0x0000000000a88947 */ /* 0x000fea0003800000 */
[----:B------:R-:W1:Y:S01]  /*40d0*/  S2UR UR6, SR_CgaCtaId ;  /* 0x00000000000679c3 */ /* 0x000e620000008800 */
[----:B------:R-:W-:Y:S01]  /*40e0*/  ULDC UR10, c[0x0][0x2dc] ;  /* 0x0000b700000a7ab9 */ /* 0x000fe20000000800 */
[----:B------:R-:W-:Y:S01]  /*40f0*/  IMAD R15, R7, 0x40, R16 ;  /* 0x00000040070f7824 */ /* 0x000fe200078e0210 */
[----:B------:R-:W-:Y:S01]  /*4100*/  UIMAD UR4, UR7, UR10, URZ ;  /* 0x0000000a070472a4 */ /* 0x000fe2000f8e023f */
[C---:B0-----:R-:W-:Y:S01]  /*4110*/  VIADD R4, R12.reuse, -UR7 ;  /* 0x800000070c047c36 */ /* 0x041fe20008000000 */
[----:B------:R-:W-:Y:S01]  /*4120*/  CS2R R8, SRZ ;  /* 0x0000000000087805 */ /* 0x000fe2000001ff00 */
[----:B------:R-:W-:Y:S01]  /*4130*/  IMAD R18, R12, UR10, RZ ;  /* 0x0000000a0c127c24 */ /* 0x000fe2000f8e02ff */
[----:B------:R-:W-:Y:S01]  /*4140*/  USHF.R.S32.HI UR11, URZ, 0x1f, UR4 ;  /* 0x0000001f3f0b7899 */ /* 0x000fe20008011404 */
[----:B------:R-:W0:Y:S01]  /*4150*/  LDC R13, c[0x0][0x3c4] ;  /* 0x0000f100ff0d7b82 */ /* 0x000e220000000800 */
        /* <DEDUP_REMOVED lines=11> */
[----:B-1----:R-:W-:-:S06]  /*4210*/  ULEA UR4, UR6, UR4, 0x18 ;  /* 0x0000000406047291 */ /* 0x002fcc000f8ec03f */
[----:B------:R-:W-:Y:S01]  /*4220*/  LEA R6, R7, UR4, 0x2 ;  /* 0x0000000407067c11 */ /* 0x000fe2000f8e10ff */
[----:B------:R-:W-:-:S06]  /*4230*/  ULDC UR4, c[0x0][0x2d0] ;  /* 0x0000b40000047ab9 */ /* 0x000fcc0000000800 */
.L_x_90:
[----:B------:R1:W2:Y:S01]  /*4240*/  LDS R4, [R6] ;  /* 0x0000000006047984 */ /* 0x0002a20000000800 */
[----:B------:R-:W-:Y:S01]  /*4250*/  UIADD3 UR5, UR5, 0x1, URZ ;  /* 0x0000000105057890 */ /* 0x000fe2000fffe03f */
[----:B------:R-:W-:Y:S05]  /*4260*/  BSSY B0, `(.L_x_88) ;  /* 0x0000008000007945 */ /* 0x000fea0003800000 */
[----:B0-----:R-:W-:Y:S01]  /*4270*/  ISETP.LE.AND P1, PT, R13, UR5, PT ;  /* 0x000000050d007c0c */ /* 0x001fe2000bf23270 */
[----:B------:R-:W-:Y:S01]  /*4280*/  @!UPT UIADD3 URZ, URZ, URZ, URZ ;  /* 0x0000003f3f3ff290 */ /* 0x000fe2000fffe03f */
[----:B------:R-:W-:Y:S11]  /*4290*/  @P2 BRA `(.L_x_89) ;  /* 0x0000000000102947 */ /* 0x000ff60003800000 */
[----:B------:R-:W-:Y:S02]  /*42a0*/  ISETP.GE.AND P0, PT, R16, UR4, PT ;  /* 0x0000000410007c0c */ /* 0x000fe4000bf06270 */
[----:B------:R-:W-:Y:S02]  /*42b0*/  CS2R R8, SRZ ;  /* 0x0000000000087805 */ /* 0x000fe4000001ff00 */
[----:B------:R-:W-:Y:S09]  /*42c0*/  CS2R R10, SRZ ;  /* 0x00000000000a7805 */ /* 0x000ff2000001ff00 */
[----:B------:R0:W5:Y:S02]  /*42d0*/  @!P0 LDG.E.128 R8, desc[UR8][R14.64] ;  /* 0x000000080e088981 */ /* 0x000164000c1e1d00 */
.L_x_89:
[----:B------:R-:W-:Y:S05]  /*42e0*/  BSYNC B0 ;  /* 0x0000000000007941 */ /* 0x000fea0003800000 */
.L_x_88:
[----:B0-----:R-:W-:Y:S01]  /*42f0*/  IADD3 R14, P0, R18, R14, RZ ;  /* 0x0000000e120e7210 */ /* 0x001fe20007f1e0ff */
[----:B--2--5:R-:W-:Y:S01]  /*4300*/  FFMA.FTZ R3, R4, R8, R3 ;  /* 0x0000000804037223 */ /* 0x024fe20000010003 */
[----:B-1----:R-:W-:Y:S01]  /*4310*/  IADD3 R6, R6, 0x24, RZ ;  /* 0x0000002406067810 */ /* 0x002fe20007ffe0ff */
[C---:B------:R-:W-:Y:S01]  /*4320*/  FFMA.FTZ R0, R4.reuse, R9, R0 ;  /* 0x0000000904007223 */ /* 0x040fe20000010000 */
[C---:B------:R-:W-:Y:S01]  /*4330*/  FFMA.FTZ R5, R4.reuse, R10, R5 ;  /* 0x0000000a04057223 */ /* 0x040fe20000010005 */
[----:B------:R-:W-:Y:S01]  /*4340*/  IADD3.X R15, R19, R15, RZ, P0, !PT ;  /* 0x0000000f130f7210 */ /* 0x000fe200007fe4ff */
[----:B------:R-:W-:Y:S01]  /*4350*/  FFMA.FTZ R2, R4, R11, R2 ;  /* 0x0000000b04027223 */ /* 0x000fe20000010002 */
[----:B------:R-:W-:Y:S06]  /*4360*/  @!P1 BRA `(.L_x_90) ;  /* 0xfffffffc00b49947 */ /* 0x000fec000383ffff */
.L_x_87:
[----:B------:R-:W-:-:S04]  /*4370*/  IADD3 R7, R7, UR7, RZ ;  /* 0x0000000707077c10 */ /* 0x000fc8000fffe0ff */
[----:B------:R-:W-:-:S13]  /*4380*/  ISETP.GE.AND P0, PT, R7, R12, PT ;  /* 0x0000000c0700720c */ /* 0x000fda0003f06270 */
[----:B------:R-:W-:Y:S05]  /*4390*/  @P0 EXIT ;  /* 0x000000000000094d */ /* 0x000fea0003800000 */
[----:B------:R-:W-:Y:S02]  /*43a0*/  ULDC UR4, c[0x0][0x2d0] ;  /* 0x0000b40000047ab9 */ /* 0x000fe40000000800 */
[----:B------:R-:W-:-:S13]  /*43b0*/  ISETP.GE.AND P0, PT, R16, UR4, PT ;  /* 0x0000000410007c0c */ /* 0x000fda000bf06270 */
[----:B------:R-:W-:Y:S05]  /*43c0*/  @P0 EXIT ;  /* 0x000000000000094d */ /* 0x000fea0003800000 */
[----:B------:R-:W1:Y:S01]  /*43d0*/  LDC R9, c[0x0][0x2c4] ;  /* 0x0000b100ff097b82 */ /* 0x000e620000000800 */
[----:B------:R-:W-:Y:S01]  /*43e0*/  ULDC UR4, c[0x0][0x270] ;  /* 0x00009c0000047ab9 */ /* 0x000fe20000000800 */
[----:B------:R-:W-:Y:S02]  /*43f0*/  IABS R13, R7 ;  /* 0x00000007000d7213 */ /* 0x000fe40000000000 */
[----:B------:R-:W-:Y:S02]  /*4400*/  SHF.R.S32.HI R17, RZ, 0x1f, R16 ;  /* 0x0000001fff117819 */ /* 0x000fe40000011410 */
[----:B------:R-:W-:Y:S01]  /*4410*/  F2FP.BF16.F32.PACK_AB R5, R2, R5 ;  /* 0x000000050205723e */ /* 0x000fe200000010ff */
[----:B-1----:R-:W-:Y:S01]  /*4420*/  IMAD R10, R9, UR4, RZ ;  /* 0x00000004090a7c24 */ /* 0x002fe2000f8e02ff */
[----:B------:R-:W-:-:S04]  /*4430*/  ULDC.64 UR4, c[0x0][0x290] ;  /* 0x0000a40000047ab9 */ /* 0x000fc80000000a00 */
[-C--:B------:R-:W-:Y:S02]  /*4440*/  IABS R12, R10.reuse ;  /* 0x0000000a000c7213 */ /* 0x080fe40000000000 */
[----:B0-----:R-:W-:Y:S02]  /*4450*/  IABS R6, R10 ;  /* 0x0000000a00067213 */ /* 0x001fe40000000000 */
[----:B------:R-:W0:Y:S03]  /*4460*/  I2F.RP R8, R12 ;  /* 0x0000000c00087306 */ /* 0x000e260000209400 */
[----:B------:R-:W-:-:S05]  /*4470*/  IMAD.MOV R6, RZ, RZ, -R6 ;  /* 0x000000ffff067224 */ /* 0x000fca00078e0a06 */
[----:B0-----:R-:W0:Y:S02]  /*4480*/  MUFU.RCP R14, R8 ;  /* 0x00000008000e7308 */ /* 0x001e240000001000 */
[----:B0-----:R-:W-:Y:S01]  /*4490*/  VIADD R14, R14, 0xffffffe ;  /* 0x0ffffffe0e0e7836 */ /* 0x001fe20000000000 */
[----:B------:R-:W-:-:S05]  /*44a0*/  IABS R8, R9 ;  /* 0x0000000900087213 */ /* 0x000fca0000000000 */
[----:B------:R-:W0:Y:S02]  /*44b0*/  F2I.FTZ.U32.TRUNC.NTZ R15, R14 ;  /* 0x0000000e000f7305 */ /* 0x000e24000021f000 */
[----:B0-----:R-:W-:Y:S01]  /*44c0*/  IMAD.MOV R11, RZ, RZ, -R15 ;  /* 0x000000ffff0b7224 */ /* 0x001fe200078e0a0f */
[----:B------:R-:W-:-:S03]  /*44d0*/  MOV R14, RZ ;  /* 0x000000ff000e7202 */ /* 0x000fc60000000f00 */
[----:B------:R-:W-:-:S04]  /*44e0*/  IMAD R4, R11, R12, RZ ;  /* 0x0000000c0b047224 */ /* 0x000fc800078e02ff */
[----:B------:R-:W-:-:S06]  /*44f0*/  IMAD.HI.U32 R4, R15, R4, R14 ;  /* 0x000000040f047227 */ /* 0x000fcc00078e000e */
[----:B------:R-:W-:Y:S02]  /*4500*/  IMAD.HI.U32 R11, R4, R13, RZ ;  /* 0x0000000d040b7227 */ /* 0x000fe400078e00ff */
[----:B------:R-:W0:Y:S02]  /*4510*/  I2F.RP R4, R8 ;  /* 0x0000000800047306 */ /* 0x000e240000209400 */
[----:B------:R-:W-:Y:S01]  /*4520*/  IMAD R13, R11, R6, R13 ;  /* 0x000000060b0d7224 */ /* 0x000fe200078e020d */
[----:B------:R-:W-:-:S04]  /*4530*/  LOP3.LUT R6, R7, R10, RZ, 0x3c, !PT ;  /* 0x0000000a07067212 */ /* 0x000fc800078e3cff */
[----:B------:R-:W-:Y:S02]  /*4540*/  ISETP.GT.U32.AND P1, PT, R12, R13, PT ;  /* 0x0000000d0c00720c */ /* 0x000fe40003f24070 */
[----:B------:R-:W-:Y:S01]  /*4550*/  ISETP.GE.AND P0, PT, R6, RZ, PT ;  /* 0x000000ff0600720c */ /* 0x000fe20003f06270 */
[----:B0-----:R-:W0:Y:S10]  /*4560*/  MUFU.RCP R4, R4 ;  /* 0x0000000400047308 */ /* 0x001e340000001000 */
[----:B------:R-:W-:Y:S01]  /*4570*/  @!P1 IMAD.IADD R13, R13, 0x1, -R12 ;  /* 0x000000010d0d9824 */ /* 0x000fe200078e0a0c */
[----:B------:R-:W-:-:S02]  /*4580*/  @!P1 IADD3 R11, R11, 0x1, RZ ;  /* 0x000000010b0b9810 */ /* 0x000fc40007ffe0ff */
[----:B------:R-:W-:Y:S02]  /*4590*/  ISETP.NE.AND P1, PT, R10, RZ, PT ;  /* 0x000000ff0a00720c */ /* 0x000fe40003f25270 */
[----:B------:R-:W-:Y:S01]  /*45a0*/  ISETP.GE.U32.AND P2, PT, R13, R12, PT ;  /* 0x0000000c0d00720c */ /* 0x000fe20003f46070 */
[----:B0-----:R-:W-:-:S04]  /*45b0*/  VIADD R14, R4, 0xffffffe ;  /* 0x0ffffffe040e7836 */ /* 0x001fc80000000000 */
[----:B------:R-:W0:Y:S08]  /*45c0*/  F2I.FTZ.U32.TRUNC.NTZ R15, R14 ;  /* 0x0000000e000f7305 */ /* 0x000e30000021f000 */
[----:B------:R-:W-:-:S05]  /*45d0*/  @P2 VIADD R11, R11, 0x1 ;  /* 0x000000010b0b2836 */ /* 0x000fca0000000000 */
[----:B------:R-:W-:Y:S02]  /*45e0*/  @!P0 IADD3 R11, -R11, RZ, RZ ;  /* 0x000000ff0b0b8210 */ /* 0x000fe40007ffe1ff */
[----:B------:R-:W-:-:S05]  /*45f0*/  @!P1 LOP3.LUT R11, RZ, R10, RZ, 0x33, !PT ;  /* 0x0000000aff0b9212 */ /* 0x000fca00078e33ff */
[----:B------:R-:W-:Y:S02]  /*4600*/  IMAD R10, R11, R10, RZ ;  /* 0x0000000a0b0a7224 */ /* 0x000fe400078e02ff */
[----:B0-----:R-:W-:Y:S02]  /*4610*/  IMAD.MOV R13, RZ, RZ, -R15 ;  /* 0x000000ffff0d7224 */ /* 0x001fe400078e0a0f */
[----:B------:R-:W-:Y:S01]  /*4620*/  IMAD.MOV.U32 R14, RZ, RZ, RZ ;  /* 0x000000ffff0e7224 */ /* 0x000fe200078e00ff */
[----:B------:R-:W-:Y:S01]  /*4630*/  IADD3 R12, R7, -R10, RZ ;  /* 0x8000000a070c7210 */ /* 0x000fe20007ffe0ff */
[----:B------:R-:W-:Y:S02]  /*4640*/  IMAD R6, R13, R8, RZ ;  /* 0x000000080d067224 */ /* 0x000fe400078e02ff */
[----:B------:R-:W-:Y:S01]  /*4650*/  IMAD.WIDE.U32 R16, R11, UR4, R16 ;  /* 0x000000040b107c25 */ /* 0x000fe2000f8e0010 */
[----:B------:R-:W-:Y:S02]  /*4660*/  IABS R4, R12 ;  /* 0x0000000c00047213 */ /* 0x000fe40000000000 */
[----:B------:R-:W-:Y:S01]  /*4670*/  LOP3.LUT R12, R12, R9, RZ, 0x3c, !PT ;  /* 0x000000090c0c7212 */ /* 0x000fe200078e3cff */
[----:B------:R-:W-:-:S03]  /*4680*/  IMAD.HI.U32 R6, R15, R6, R14 ;  /* 0x000000060f067227 */ /* 0x000fc600078e000e */
[----:B------:R-:W-:-:S03]  /*4690*/  ISETP.GE.AND P1, PT, R12, RZ, PT ;  /* 0x000000ff0c00720c */ /* 0x000fc60003f26270 */
[----:B------:R-:W-:-:S05]  /*46a0*/  IMAD.HI.U32 R6, R6, R4, RZ ;  /* 0x0000000406067227 */ /* 0x000fca00078e00ff */
[----:B------:R-:W-:-:S05]  /*46b0*/  IADD3 R13, -R6, RZ, RZ ;  /* 0x000000ff060d7210 */ /* 0x000fca0007ffe1ff */
[----:B------:R-:W-:Y:S01]  /*46c0*/  IMAD R13, R8, R13, R4 ;  /* 0x0000000d080d7224 */ /* 0x000fe200078e0204 */
[----:B------:R-:W-:-:S04]  /*46d0*/  SHF.R.S32.HI R4, RZ, 0x1f, R11 ;  /* 0x0000001fff047819 */ /* 0x000fc8000001140b */
[----:B------:R-:W-:Y:S01]  /*46e0*/  ISETP.GT.U32.AND P0, PT, R8, R13, PT ;  /* 0x0000000d0800720c */ /* 0x000fe20003f04070 */
[----:B------:R-:W-:-:S04]  /*46f0*/  IMAD R4, R4, UR4, RZ ;  /* 0x0000000404047c24 */ /* 0x000fc8000f8e02ff */
[----:B------:R-:W-:Y:S01]  /*4700*/  IMAD R11, R11, UR5, R4 ;  /* 0x000000050b0b7c24 */ /* 0x000fe2000f8e0204 */
[----:B------:R-:W-:-:S03]  /*4710*/  ULDC.64 UR4, c[0x0][0x2a0] ;  /* 0x0000a80000047ab9 */ /* 0x000fc60000000a00 */
[----:B------:R-:W-:-:S04]  /*4720*/  IMAD.IADD R17, R17, 0x1, R11 ;  /* 0x0000000111117824 */ /* 0x000fc800078e020b */
[----:B------:R-:W-:Y:S01]  /*4730*/  @!P0 IMAD.IADD R13, R13, 0x1, -R8 ;  /* 0x000000010d0d8824 */ /* 0x000fe200078e0a08 */
[----:B------:R-:W-:Y:S02]  /*4740*/  @!P0 IADD3 R6, R6, 0x1, RZ ;  /* 0x0000000106068810 */ /* 0x000fe40007ffe0ff */
[----:B------:R-:W-:Y:S02]  /*4750*/  ISETP.NE.AND P0, PT, R9, RZ, PT ;  /* 0x000000ff0900720c */ /* 0x000fe40003f05270 */
[----:B------:R-:W-:-:S13]  /*4760*/  ISETP.GE.U32.AND P2, PT, R13, R8, PT ;  /* 0x000000080d00720c */ /* 0x000fda0003f46070 */
[----:B------:R-:W-:-:S05]  /*4770*/  @P2 VIADD R6, R6, 0x1 ;  /* 0x0000000106062836 */ /* 0x000fca0000000000 */
[----:B------:R-:W-:Y:S02]  /*4780*/  @!P1 IADD3 R6, -R6, RZ, RZ ;  /* 0x000000ff06069210 */ /* 0x000fe40007ffe1ff */
[----:B------:R-:W-:-:S04]  /*4790*/  @!P0 LOP3.LUT R6, RZ, R9, RZ, 0x33, !PT ;  /* 0x00000009ff068212 */ /* 0x000fc800078e33ff */
[----:B------:R-:W-:Y:S01]  /*47a0*/  SHF.R.S32.HI R4, RZ, 0x1f, R6 ;  /* 0x0000001fff047819 */ /* 0x000fe20000011406 */
[C---:B------:R-:W-:Y:S02]  /*47b0*/  IMAD R10, R6.reuse, R9, R10 ;  /* 0x00000009060a7224 */ /* 0x040fe400078e020a */
[----:B------:R-:W-:-:S03]  /*47c0*/  IMAD.WIDE.U32 R16, R6, UR4, R16 ;  /* 0x0000000406107c25 */ /* 0x000fc6000f8e0010 */
[----:B------:R-:W-:Y:S01]  /*47d0*/  IADD3 R10, R7, -R10, RZ ;  /* 0x8000000a070a7210 */ /* 0x000fe20007ffe0ff */
[----:B------:R-:W-:Y:S01]  /*47e0*/  IMAD R9, R4, UR4, RZ ;  /* 0x0000000404097c24 */ /* 0x000fe2000f8e02ff */
[----:B------:R-:W-:Y:S02]  /*47f0*/  F2FP.BF16.F32.PACK_AB R4, R0, R3 ;  /* 0x000000030004723e */ /* 0x000fe400000010ff */
[----:B------:R-:W-:Y:S01]  /*4800*/  SHF.R.S32.HI R7, RZ, 0x1f, R10 ;  /* 0x0000001fff077819 */ /* 0x000fe2000001140a */
[----:B------:R-:W-:Y:S01]  /*4810*/  IMAD R9, R6, UR5, R9 ;  /* 0x0000000506097c24 */ /* 0x000fe2000f8e0209 */
[----:B------:R-:W-:-:S03]  /*4820*/  ULDC.64 UR4, c[0x0][0x298] ;  /* 0x0000a60000047ab9 */ /* 0x000fc60000000a00 */
[----:B------:R-:W-:Y:S02]  /*4830*/  IMAD R7, R7, UR4, RZ ;  /* 0x0000000407077c24 */ /* 0x000fe4000f8e02ff */
[----:B------:R-:W-:Y:S02]  /*4840*/  IMAD.IADD R17, R17, 0x1, R9 ;  /* 0x0000000111117824 */ /* 0x000fe400078e0209 */
[C---:B------:R-:W-:Y:S02]  /*4850*/  IMAD R7, R10.reuse, UR5, R7 ;  /* 0x000000050a077c24 */ /* 0x040fe4000f8e0207 */
[----:B------:R-:W-:Y:S01]  /*4860*/  IMAD.WIDE.U32 R10, R10, UR4, R16 ;  /* 0x000000040a0a7c25 */ /* 0x000fe2000f8e0010 */
[----:B------:R-:W-:-:S04]  /*4870*/  ULDC.64 UR4, c[0x0][0x280] ;  /* 0x0000a00000047ab9 */ /* 0x000fc80000000a00 */
[----:B------:R-:W-:Y:S02]  /*4880*/  IADD3 R7, R11, R7, RZ ;  /* 0x000000070b077210 */ /* 0x000fe40007ffe0ff */
[----:B------:R-:W-:-:S04]  /*4890*/  LEA R6, P0, R10, UR4, 0x1 ;  /* 0x000000040a067c11 */ /* 0x000fc8000f8008ff */
[----:B------:R-:W-:-:S05]  /*48a0*/  LEA.HI.X R7, R10, UR5, R7, 0x1, P0 ;  /* 0x000000050a077c11 */ /* 0x000fca00080f0c07 */
[----:B------:R-:W-:Y:S01]  /*48b0*/  STG.E.64 desc[UR8][R6.64], R4 ;  /* 0x0000000406007986 */ /* 0x000fe2000c101b08 */
[----:B------:R-:W-:Y:S05]  /*48c0*/  EXIT ;  /* 0x000000000000794d */ /* 0x000fea0003800000 */
        .weak           $__internal_1_$__cuda_sm20_div_s64
        .type           $__internal_1_$__cuda_sm20_div_s64,@function
        .size           $__internal_1_$__cuda_sm20_div_s64,(.L_x_7939 - $__internal_1_$__cuda_sm20_div_s64)
$__internal_1_$__cuda_sm20_div_s64:
        /* <DEDUP_REMOVED lines=17> */
[C---:B------:R-:W-:Y:S02]  /*49e0*/  IMAD R20, R57.reuse, R21, RZ ;  /* 0x0000001539147224 */ /* 0x040fe400078e02ff */
[----:B------:R-:W-:-:S04]  /*49f0*/  IMAD.HI.U32 R23, P1, R57, R23, R54 ;  /* 0x0000001739177227 */ /* 0x000fc80007820036 */
[----:B------:R-:W-:Y:S01]  /*4a00*/  IMAD.HI.U32 R21, R57, R21, RZ ;  /* 0x0000001539157227 */ /* 0x000fe200078e00ff */
[----:B------:R-:W-:-:S03]  /*4a10*/  IADD3 R55, P0, R20, R23, RZ ;  /* 0x0000001714377210 */ /* 0x000fc60007f1e0ff */
[----:B------:R-:W-:Y:S02]  /*4a20*/  IMAD.X R21, R21, 0x1, R57, P2 ;  /* 0x0000000115157824 */ /* 0x000fe400010e0639 */
[----:B------:R-:W-:-:S03]  /*4a30*/  IMAD.WIDE.U32 R56, R55, R44, RZ ;  /* 0x0000002c37387225 */ /* 0x000fc600078e00ff */
[----:B------:R-:W-:Y:S01]  /*4a40*/  IADD3.X R37, RZ, RZ, R21, P0, P1 ;  /* 0x000000ffff257210 */ /* 0x000fe200007e2415 */
[----:B------:R-:W-:Y:S01]  /*4a50*/  IMAD R22, R55, R45, R57 ;  /* 0x0000002d37167224 */ /* 0x000fe200078e0239 */
[----:B------:R-:W-:Y:S02]  /*4a60*/  IADD3 R20, P0, RZ, -R56, RZ ;  /* 0x80000038ff147210 */ /* 0x000fe40007f1e0ff */
[----:B------:R-:W-:Y:S01]  /*4a70*/  ISETP.GE.AND P1, PT, R19, RZ, PT ;  /* 0x000000ff1300720c */ /* 0x000fe20003f26270 */
[----:B------:R-:W-:Y:S02]  /*4a80*/  IMAD R22, R37, R44, R22 ;  /* 0x0000002c25167224 */ /* 0x000fe400078e0216 */
[----:B------:R-:W-:-:S04]  /*4a90*/  IMAD.HI.U32 R54, R55, R20, RZ ;  /* 0x0000001437367227 */ /* 0x000fc800078e00ff */
[----:B------:R-:W-:Y:S01]  /*4aa0*/  IMAD.X R22, RZ, RZ, ~R22, P0 ;  /* 0x000000ffff167224 */ /* 0x000fe200000e0e16 */
[----:B------:R-:W-:-:S03]  /*4ab0*/  IADD3 R21, P0, RZ, -R28, RZ ;  /* 0x8000001cff157210 */ /* 0x000fc60007f1e0ff */
[----:B------:R-:W-:Y:S01]  /*4ac0*/  IMAD.WIDE.U32 R54, P5, R55, R22, R54 ;  /* 0x0000001637367225 */ /* 0x000fe200078a0036 */
[----:B------:R-:W-:-:S03]  /*4ad0*/  SEL R21, R21, R28, !P1 ;  /* 0x0000001c15157207 */ /* 0x000fc60004800000 */
[C---:B------:R-:W-:Y:S02]  /*4ae0*/  IMAD R23, R37.reuse, R22, RZ ;  /* 0x0000001625177224 */ /* 0x040fe400078e02ff */
[----:B------:R-:W-:-:S04]  /*4af0*/  IMAD.HI.U32 R20, P4, R37, R20, R54 ;  /* 0x0000001425147227 */ /* 0x000fc80007880036 */
[----:B------:R-:W-:Y:S01]  /*4b00*/  IMAD.HI.U32 R22, R37, R22, RZ ;  /* 0x0000001625167227 */ /* 0x000fe200078e00ff */
[----:B------:R-:W-:Y:S02]  /*4b10*/  IADD3 R23, P2, R23, R20, RZ ;  /* 0x0000001417177210 */ /* 0x000fe40007f5e0ff */
[----:B------:R-:W-:Y:S01]  /*4b20*/  IADD3.X R20, RZ, ~R19, RZ, P0, !PT ;  /* 0x80000013ff147210 */ /* 0x000fe200007fe4ff */
[----:B------:R-:W-:Y:S02]  /*4b30*/  IMAD.X R37, R22, 0x1, R37, P5 ;  /* 0x0000000116257824 */ /* 0x000fe400028e0625 */
[----:B------:R-:W-:Y:S01]  /*4b40*/  IMAD.HI.U32 R54, R23, R21, RZ ;  /* 0x0000001517367227 */ /* 0x000fe200078e00ff */
[----:B------:R-:W-:Y:S02]  /*4b50*/  SEL R20, R20, R19, !P1 ;  /* 0x0000001314147207 */ /* 0x000fe40004800000 */
[----:B------:R-:W-:Y:S01]  /*4b60*/  IADD3.X R37, RZ, RZ, R37, P2, P4 ;  /* 0x000000ffff257210 */ /* 0x000fe200017e8425 */
[----:B------:R-:W-:-:S02]  /*4b70*/  IMAD.MOV.U32 R55, RZ, RZ, RZ ;  /* 0x000000ffff377224 */ /* 0x000fc400078e00ff */
[----:B------:R-:W-:-:S04]  /*4b80*/  IMAD.WIDE.U32 R54, R23, R20, R54 ;  /* 0x0000001417367225 */ /* 0x000fc800078e0036 */
[C---:B------:R-:W-:Y:S02]  /*4b90*/  IMAD R30, R37.reuse, R20, RZ ;  /* 0x00000014251e7224 */ /* 0x040fe400078e02ff */
[----:B------:R-:W-:-:S04]  /*4ba0*/  IMAD.HI.U32 R23, P1, R37, R21, R54 ;  /* 0x0000001525177227 */ /* 0x000fc80007820036 */
[----:B------:R-:W-:Y:S01]  /*4bb0*/  IMAD.HI.U32 R22, R37, R20, RZ ;  /* 0x0000001425167227 */ /* 0x000fe200078e00ff */
[----:B------:R-:W-:-:S03]  /*4bc0*/  IADD3 R30, P0, R30, R23, RZ ;  /* 0x000000171e1e7210 */ /* 0x000fc60007f1e0ff */
[----:B------:R-:W-:Y:S02]  /*4bd0*/  IMAD.X R22, RZ, RZ, R22, P1 ;  /* 0x000000ffff167224 */ /* 0x000fe400008e0616 */
[----:B------:R-:W-:-:S04]  /*4be0*/  IMAD.WIDE.U32 R54, R30, R44, RZ ;  /* 0x0000002c1e367225 */ /* 0x000fc800078e00ff */
[----:B------:R-:W-:Y:S01]  /*4bf0*/  IMAD.X R28, RZ, RZ, R22, P0 ;  /* 0x000000ffff1c7224 */ /* 0x000fe200000e0616 */
[----:B------:R-:W-:Y:S01]  /*4c00*/  IADD3 R21, P0, -R54, R21, RZ ;  /* 0x0000001536157210 */ /* 0x000fe20007f1e1ff */
[----:B------:R-:W-:-:S03]  /*4c10*/  IMAD R23, R30, R45, R55 ;  /* 0x0000002d1e177224 */ /* 0x000fc600078e0237 */
[CC--:B------:R-:W-:Y:S01]  /*4c20*/  ISETP.GE.U32.AND P2, PT, R21.reuse, R44.reuse, PT ;  /* 0x0000002c1500720c */ /* 0x0c0fe20003f46070 */
[-C--:B------:R-:W-:Y:S01]  /*4c30*/  IMAD R23, R28, R44.reuse, R23 ;  /* 0x0000002c1c177224 */ /* 0x080fe200078e0217 */
[----:B------:R-:W-:-:S04]  /*4c40*/  IADD3 R22, P1, R21, -R44, RZ ;  /* 0x8000002c15167210 */ /* 0x000fc80007f3e0ff */
[----:B------:R-:W-:Y:S02]  /*4c50*/  IADD3.X R20, ~R23, R20, RZ, P0, !PT ;  /* 0x0000001417147210 */ /* 0x000fe400007fe5ff */
[----:B------:R-:W-:Y:S02]  /*4c60*/  IADD3 R23, P0, R30, 0x1, RZ ;  /* 0x000000011e177810 */ /* 0x000fe40007f1e0ff */
[----:B------:R-:W-:-:S04]  /*4c70*/  ISETP.GE.U32.AND.EX P2, PT, R20, R45, PT, P2 ;  /* 0x0000002d1400720c */ /* 0x000fc80003f46120 */
[----:B------:R-:W-:Y:S01]  /*4c80*/  SEL R22, R22, R21, P2 ;  /* 0x0000001516167207 */ /* 0x000fe20001000000 */
[----:B------:R-:W-:Y:S01]  /*4c90*/  IMAD.X R21, R20, 0x1, ~R45, P1 ;  /* 0x0000000114157824 */ /* 0x000fe200008e0e2d */
[----:B------:R-:W-:Y:S01]  /*4ca0*/  SEL R30, R23, R30, P2 ;  /* 0x0000001e171e7207 */ /* 0x000fe20001000000 */
[----:B------:R-:W-:Y:S01]  /*4cb0*/  IMAD.X R23, RZ, RZ, R28, P0 ;  /* 0x000000ffff177224 */ /* 0x000fe200000e061c */
[----:B------:R-:W-:Y:S02]  /*4cc0*/  ISETP.GE.U32.AND P0, PT, R22, R44, PT ;  /* 0x0000002c1600720c */ /* 0x000fe40003f06070 */
[----:B------:R-:W-:Y:S02]  /*4cd0*/  SEL R21, R21, R20, P2 ;  /* 0x0000001415157207 */ /* 0x000fe40001000000 */
[----:B------:R-:W-:Y:S02]  /*4ce0*/  SEL R23, R23, R28, P2 ;  /* 0x0000001c17177207 */ /* 0x000fe40001000000 */
[----:B------:R-:W-:-:S02]  /*4cf0*/  IADD3 R37, P1, R30, 0x1, RZ ;  /* 0x000000011e257810 */ /* 0x000fc40007f3e0ff */
[----:B------:R-:W-:Y:S02]  /*4d00*/  ISETP.GE.U32.AND.EX P0, PT, R21, R45, PT, P0 ;  /* 0x0000002d1500720c */ /* 0x000fe40003f06100 */
[----:B------:R-:W-:Y:S01]  /*4d10*/  LOP3.LUT R21, R25, R19, RZ, 0x3c, !PT ;  /* 0x0000001319157212 */ /* 0x000fe200078e3cff */
[----:B------:R-:W-:Y:S01]  /*4d20*/  IMAD.X R20, RZ, RZ, R23, P1 ;  /* 0x000000ffff147224 */ /* 0x000fe200008e0617 */
[----:B------:R-:W-:Y:S02]  /*4d30*/  SEL R37, R37, R30, P0 ;  /* 0x0000001e25257207 */ /* 0x000fe40000000000 */
[----:B------:R-:W-:Y:S02]  /*4d40*/  ISETP.GE.AND P2, PT, R21, RZ, PT ;  /* 0x000000ff1500720c */ /* 0x000fe40003f46270 */
[----:B------:R-:W-:Y:S02]  /*4d50*/  SEL R23, R20, R23, P0 ;  /* 0x0000001714177207 */ /* 0x000fe40000000000 */
[----:B------:R-:W-:-:S02]  /*4d60*/  IADD3 R20, P1, RZ, -R37, RZ ;  /* 0x80000025ff147210 */ /* 0x000fc40007f3e0ff */
[----:B------:R-:W-:Y:S02]  /*4d70*/  ISETP.NE.U32.AND P0, PT, R26, RZ, PT ;  /* 0x000000ff1a00720c */ /* 0x000fe40003f05070 */
[-C--:B------:R-:W-:Y:S02]  /*4d80*/  IADD3.X R22, RZ, ~R23.reuse, RZ, P1, !PT ;  /* 0x80000017ff167210 */ /* 0x080fe40000ffe4ff */
[----:B------:R-:W-:Y:S02]  /*4d90*/  ISETP.NE.AND.EX P0, PT, R25, RZ, PT, P0 ;  /* 0x000000ff1900720c */ /* 0x000fe40003f05300 */
[----:B------:R-:W-:Y:S01]  /*4da0*/  SEL R22, R22, R23, !P2 ;  /* 0x0000001716167207 */ /* 0x000fe20005000000 */
[----:B------:R-:W-:Y:S01]  /*4db0*/  IMAD.MOV.U32 R23, RZ, RZ, 0x0 ;  /* 0x00000000ff177424 */ /* 0x000fe200078e00ff */
[----:B------:R-:W-:Y:S02]  /*4dc0*/  SEL R20, R20, R37, !P2 ;  /* 0x0000002514147207 */ /* 0x000fe40005000000 */
[----:B------:R-:W-:Y:S01]  /*4dd0*/  SEL R21, R22, 0xffffffff, P0 ;  /* 0xffffffff16157807 */ /* 0x000fe20000000000 */
[----:B------:R-:W-:Y:S01]  /*4de0*/  IMAD.MOV.U32 R22, RZ, RZ, R24 ;  /* 0x000000ffff167224 */ /* 0x000fe200078e0018 */
[----:B------:R-:W-:-:S03]  /*4df0*/  SEL R20, R20, 0xffffffff, P0 ;  /* 0xffffffff14147807 */ /* 0x000fc60000000000 */
[----:B------:R-:W-:Y:S05]  /*4e00*/  RET.REL.NODEC R22 `(_ZN5flash32flash_fwd_splitkv_combine_kernelI23Flash_fwd_kernel_traitsILi64ELi64ELi256ELi4ELb0ELb0EN7cutlass10bfloat16_tE19Flash_kernel_traitsILi64ELi64ELi256ELi4ES3_EELi8ELi6ELb0EEEvNS_16Flash_fwd_paramsE) ;  /* 0xffffffb0167c7950 */ /* 0x000fea0003c3ffff */
.L_x_91:
        /* <DEDUP_REMOVED lines=15> */
.L_x_7939:


//--------------------- .text._ZN5flash32flash_fwd_splitkv_combine_kernelI23Flash_fwd_kernel_traitsILi64ELi64ELi256ELi4ELb0ELb0EN7cutlass10bfloat16_tE19Flash_kernel_traitsILi64ELi64ELi256ELi4ES3_EELi8ELi5ELb0EEEvNS_16Flash_fwd_paramsE --------------------------
	.section	.text._ZN5flash32flash_fwd_splitkv_combine_kernelI23Flash_fwd_kernel_traitsILi64ELi64ELi256ELi4ELb0ELb0EN7cutlass10bfloat16_tE19Flash_kernel_traitsILi64ELi64ELi256ELi4ES3_EELi8ELi5ELb0EEEvNS_16Flash_fwd_paramsE,"ax",@progbits
	.align	128
        .global         _ZN5flash32flash_fwd_splitkv_combine_kernelI23Flash_fwd_kernel_traitsILi64ELi64ELi256ELi4ELb0ELb0EN7cutlass10bfloat16_tE19Flash_kernel_traitsILi64ELi64ELi256ELi4ES3_EELi8ELi5ELb0EEEvNS_16Flash_fwd_paramsE
        .type           _ZN5flash32flash_fwd_splitkv_combine_kernelI23Flash_fwd_kernel_traitsILi64ELi64ELi256ELi4ELb0ELb0EN7cutlass10bfloat16_tE19Flash_kernel_traitsILi64ELi64ELi256ELi4ES3_EELi8ELi5ELb0EEEvNS_16Flash_fwd_paramsE,@function
        .size           _ZN5flash32flash_fwd_splitkv_combine_kernelI23Flash_fwd_kernel_traitsILi64ELi64ELi256ELi4ELb0ELb0EN7cutlass10bfloat16_tE19Flash_kernel_traitsILi64ELi64ELi256ELi4ES3_EELi8ELi5ELb0EEEvNS_16Flash_fwd_paramsE,(.L_x_7940 - _ZN5flash32flash_fwd_splitkv_combine_kernelI23Flash_fwd_kernel_traitsILi64ELi64ELi256ELi4ELb0ELb0EN7cutlass10bfloat16_tE19Flash_kernel_traitsILi64ELi64ELi256ELi4ES3_EELi8ELi5ELb0EEEvNS_16Flash_fwd_paramsE)
        .other          _ZN5flash32flash_fwd_splitkv_combine_kernelI23Flash_fwd_kernel_traitsILi64ELi64ELi256ELi4ELb0ELb0EN7cutlass10bfloat16_tE19Flash_kernel_traitsILi64ELi64ELi256ELi4ES3_EELi8ELi5ELb0EEEvNS_16Flash_fwd_paramsE,@"STO_CUDA_ENTRY STV_DEFAULT"
_ZN5flash32flash_fwd_splitkv_combine_kernelI23Flash_fwd_kernel_traitsILi64ELi64ELi256ELi4ELb0ELb0EN7cutlass10bfloat16_tE19Flash_kernel_traitsILi64ELi64ELi256ELi4ES3_EELi8ELi5ELb0EEEvNS_16Flash_fwd_paramsE:
.text._ZN5flash32flash_fwd_splitkv_combine_kernelI23Flash_fwd_kernel_traitsILi64ELi64ELi256ELi4ELb0ELb0EN7cutlass10bfloat16_tE19Flash_kernel_traitsILi64ELi64ELi256ELi4ES3_EELi8ELi5ELb0EEEvNS_16Flash_fwd_paramsE:
        /* <DEDUP_REMOVED lines=23> */
[----:B------:R-:W-:Y:S05]  /*0170*/  CALL.REL.NOINC `($__internal_2_$__cuda_sm20_div_s64) ;  /* 0x0000004000e87944 */ /* 0x000fea0003c00000 */
[----:B------:R-:W-:Y:S05]  /*0180*/  BRA `(.L_x_93) ;  /* 0x00000000004c7947 */ /* 0x000fea0003800000 */
.L_x_92:
        /* <DEDUP_REMOVED lines=19> */
.L_x_93:
        /* <DEDUP_REMOVED lines=12> */
[----:B------:R-:W-:Y:S05]  /*0380*/  CALL.REL.NOINC `($__internal_2_$__cuda_sm20_div_s64) ;  /* 0x0000004000647944 */ /* 0x000fea0003c00000 */
[----:B------:R-:W-:Y:S02]  /*0390*/  MOV R8, R22 ;  /* 0x0000001600087202 */ /* 0x000fe40000000f00 */
[----:B------:R-:W-:Y:S01]  /*03a0*/  MOV R9, R23 ;  /* 0x0000001700097202 */ /* 0x000fe20000000f00 */
[----:B------:R-:W-:Y:S05]  /*03b0*/  BRA `(.L_x_96) ;  /* 0x00000000004c7947 */ /* 0x000fea0003800000 */
.L_x_95:
        /* <DEDUP_REMOVED lines=19> */
.L_x_96:
[----:B------:R-:W-:Y:S05]  /*04f0*/  BSYNC B0 ;  /* 0x0000000000007941 */ /* 0x000fea0003800000 */
.L_x_94:
[----:B------:R-:W0:Y:S01]  /*0500*/  LDC R4, c[0x0][0x2c4] ;  /* 0x0000b100ff047b82 */ /* 0x000e220000000800 */
[----:B------:R-:W-:Y:S01]  /*0510*/  IMAD.MOV.U32 R14, RZ, RZ, RZ ;  /* 0x000000ffff0e7224 */ /* 0x000fe200078e00ff */
[----:B------:R-:W-:Y:S01]  /*0520*/  BSSY B0, `(.L_x_97) ;  /* 0x000003b000007945 */ /* 0x000fe20003800000 */
[----:B0-----:R-:W-:Y:S01]  /*0530*/  IABS R11, R4 ;  /* 0x00000004000b7213 */ /* 0x001fe20000000000 */
[----:B------:R-:W-:-:S03]  /*0540*/  VIADD R6, R4, 0xffffffff ;  /* 0xffffffff04067836 */ /* 0x000fc60000000000 */
[----:B------:R-:W0:Y:S01]  /*0550*/  I2F.RP R13, R11 ;  /* 0x0000000b000d7306 */ /* 0x000e220000209400 */
[----:B------:R-:W-:-:S05]  /*0560*/  IMAD.IADD R2, R6, 0x1, R11 ;  /* 0x0000000106027824 */ /* 0x000fca00078e020b */
[----:B------:R-:W-:Y:S02]  /*0570*/  IABS R3, R2 ;  /* 0x0000000200037213 */ /* 0x000fe40000000000 */
[----:B0-----:R-:W0:Y:S02]  /*0580*/  MUFU.RCP R15, R13 ;  /* 0x0000000d000f7308 */ /* 0x001e240000001000 */
[----:B0-----:R-:W-:-:S06]  /*0590*/  VIADD R15, R15, 0xffffffe ;  /* 0x0ffffffe0f0f7836 */ /* 0x001fcc0000000000 */
[----:B------:R-:W0:Y:S02]  /*05a0*/  F2I.FTZ.U32.TRUNC.NTZ R15, R15 ;  /* 0x0000000f000f7305 */ /* 0x000e24000021f000 */
[----:B0-----:R-:W-:-:S04]  /*05b0*/  IMAD.MOV R10, RZ, RZ, -R15 ;  /* 0x000000ffff0a7224 */ /* 0x001fc800078e0a0f */
[----:B------:R-:W-:-:S04]  /*05c0*/  IMAD R7, R10, R11, RZ ;  /* 0x0000000b0a077224 */ /* 0x000fc800078e02ff */
[----:B------:R-:W-:-:S06]  /*05d0*/  IMAD.HI.U32 R14, R15, R7, R14 ;  /* 0x000000070f0e7227 */ /* 0x000fcc00078e000e */
[----:B------:R-:W-:-:S04]  /*05e0*/  IMAD.HI.U32 R7, R14, R3, RZ ;  /* 0x000000030e077227 */ /* 0x000fc800078e00ff */
[----:B------:R-:W-:-:S04]  /*05f0*/  IMAD.MOV R10, RZ, RZ, -R7 ;  /* 0x000000ffff0a7224 */ /* 0x000fc800078e0a07 */
[----:B------:R-:W-:Y:S01]  /*0600*/  IMAD R10, R11, R10, R3 ;  /* 0x0000000a0b0a7224 */ /* 0x000fe200078e0203 */
[----:B------:R-:W-:-:S04]  /*0610*/  LOP3.LUT R3, R2, R11, RZ, 0x3c, !PT ;  /* 0x0000000b02037212 */ /* 0x000fc800078e3cff */
[----:B------:R-:W-:Y:S02]  /*0620*/  ISETP.GT.U32.AND P1, PT, R11, R10, PT ;  /* 0x0000000a0b00720c */ /* 0x000fe40003f24070 */
[----:B------:R-:W-:-:S11]  /*0630*/  ISETP.GE.AND P0, PT, R3, RZ, PT ;  /* 0x000000ff0300720c */ /* 0x000fd60003f06270 */
[----:B------:R-:W-:Y:S02]  /*0640*/  @!P1 IMAD.IADD R10, R10, 0x1, -R11 ;  /* 0x000000010a0a9824 */ /* 0x000fe400078e0a0b */
[----:B------:R-:W-:Y:S01]  /*0650*/  @!P1 VIADD R7, R7, 0x1 ;  /* 0x0000000107079836 */ /* 0x000fe20000000000 */
[----:B------:R-:W-:Y:S02]  /*0660*/  ISETP.NE.AND P1, PT, R4, RZ, PT ;  /* 0x000000ff0400720c */ /* 0x000fe40003f25270 */
[----:B------:R-:W-:-:S13]  /*0670*/  ISETP.GE.U32.AND P2, PT, R10, R11, PT ;  /* 0x0000000b0a00720c */ /* 0x000fda0003f46070 */
[----:B------:R-:W-:-:S04]  /*0680*/  @P2 VIADD R7, R7, 0x1 ;  /* 0x0000000107072836 */ /* 0x000fc80000000000 */
[----:B------:R-:W-:Y:S01]  /*0690*/  @!P0 IMAD.MOV R7, RZ, RZ, -R7 ;  /* 0x000000ffff078224 */ /* 0x000fe200078e0a07 */
[----:B------:R-:W-:-:S04]  /*06a0*/  @!P1 LOP3.LUT R7, RZ, R11, RZ, 0x33, !PT ;  /* 0x0000000bff079212 */ /* 0x000fc800078e33ff */
[----:B------:R-:W-:Y:S02]  /*06b0*/  ISETP.LT.U32.AND P0, PT, R28, R7, PT ;  /* 0x000000071c00720c */ /* 0x000fe40003f01070 */
[----:B------:R-:W-:-:S04]  /*06c0*/  SHF.R.S32.HI R16, RZ, 0x1f, R7 ;  /* 0x0000001fff107819 */ /* 0x000fc80000011407 */
        /* <DEDUP_REMOVED lines=13> */
.L_x_98:
        /* <DEDUP_REMOVED lines=19> */
.L_x_99:
[----:B------:R-:W-:Y:S05]  /*08d0*/  BSYNC B0 ;  /* 0x0000000000007941 */ /* 0x000fea0003800000 */
.L_x_97:
[----:B------:R-:W0:Y:S01]  /*08e0*/  LDC R7, c[0x0][0x2c4] ;  /* 0x0000b100ff077b82 */ /* 0x000e220000000800 */
[----:B------:R-:W-:Y:S01]  /*08f0*/  ULDC UR5, c[0x0][0x270] ;  /* 0x00009c0000057ab9 */ /* 0x000fe20000000800 */
[----:B------:R-:W-:Y:S01]  /*0900*/  BSSY B0, `(.L_x_100) ;  /* 0x000005d000007945 */ /* 0x000fe20003800000 */
[----:B------:R-:W-:Y:S01]  /*0910*/  UIADD3 UR4, UR5, -0x1, URZ ;  /* 0xffffffff05047890 */ /* 0x000fe2000fffe03f */
[----:B0-----:R-:W-:Y:S02]  /*0920*/  IABS R10, R7 ;  /* 0x00000007000a7213 */ /* 0x001fe40000000000 */
[----:B------:R-:W-:Y:S02]  /*0930*/  ISETP.GT.AND P3, PT, R7, RZ, PT ;  /* 0x000000ff0700720c */ /* 0x000fe40003f64270 */
[----:B------:R-:W0:Y:S08]  /*0940*/  I2F.RP R13, R10 ;  /* 0x0000000a000d7306 */ /* 0x000e300000209400 */
[----:B0-----:R-:W0:Y:S02]  /*0950*/  MUFU.RCP R14, R13 ;  /* 0x0000000d000e7308 */ /* 0x001e240000001000 */
[----:B0-----:R-:W-:-:S06]  /*0960*/  VIADD R14, R14, 0xffffffe ;  /* 0x0ffffffe0e0e7836 */ /* 0x001fcc0000000000 */
[----:B------:R-:W0:Y:S02]  /*0970*/  F2I.FTZ.U32.TRUNC.NTZ R15, R14 ;  /* 0x0000000e000f7305 */ /* 0x000e24000021f000 */
[--C-:B0-----:R-:W-:Y:S02]  /*0980*/  IMAD.MOV R3, RZ, RZ, -R15.reuse ;  /* 0x000000ffff037224 */ /* 0x101fe400078e0a0f */
[----:B------:R-:W-:Y:S02]  /*0990*/  IMAD.MOV.U32 R14, RZ, RZ, RZ ;  /* 0x000000ffff0e7224 */ /* 0x000fe400078e00ff */
[----:B------:R-:W-:Y:S01]  /*09a0*/  IMAD R4, R3, R10, RZ ;  /* 0x0000000a03047224 */ /* 0x000fe200078e02ff */
[----:B------:R-:W-:Y:S02]  /*09b0*/  IABS R3, R2 ;  /* 0x0000000200037213 */ /* 0x000fe40000000000 */
[----:B------:R-:W-:Y:S01]  /*09c0*/  LOP3.LUT R2, R2, R7, RZ, 0x3c, !PT ;  /* 0x0000000702027212 */ /* 0x000fe200078e3cff */
[----:B------:R-:W-:-:S03]  /*09d0*/  IMAD.HI.U32 R4, R15, R4, R14 ;  /* 0x000000040f047227 */ /* 0x000fc600078e000e */
[----:B------:R-:W-:Y:S01]  /*09e0*/  ISETP.GE.AND P1, PT, R2, RZ, PT ;  /* 0x000000ff0200720c */ /* 0x000fe20003f26270 */
[----:B------:R-:W-:Y:S01]  /*09f0*/  IMAD.MOV.U32 R11, RZ, RZ, R3 ;  /* 0x000000ffff0b7224 */ /* 0x000fe200078e0003 */
[----:B------:R-:W-:-:S03]  /*0a00*/  SHF.R.S32.HI R2, RZ, 0x1f, R7 ;  /* 0x0000001fff027819 */ /* 0x000fc60000011407 */
[----:B------:R-:W-:-:S04]  /*0a10*/  IMAD.HI.U32 R4, R4, R11, RZ ;  /* 0x0000000b04047227 */ /* 0x000fc800078e00ff */
[----:B------:R-:W-:-:S04]  /*0a20*/  IMAD.MOV R3, RZ, RZ, -R4 ;  /* 0x000000ffff037224 */ /* 0x000fc800078e0a04 */
[----:B------:R-:W-:-:S05]  /*0a30*/  IMAD R3, R10, R3, R11 ;  /* 0x000000030a037224 */ /* 0x000fca00078e020b */
[----:B------:R-:W-:-:S13]  /*0a40*/  ISETP.GT.U32.AND P2, PT, R10, R3, PT ;  /* 0x000000030a00720c */ /* 0x000fda0003f44070 */
[----:B------:R-:W-:Y:S02]  /*0a50*/  @!P2 IMAD.IADD R3, R3, 0x1, -R10 ;  /* 0x000000010303a824 */ /* 0x000fe400078e0a0a */
[----:B------:R-:W-:Y:S01]  /*0a60*/  @!P2 VIADD R4, R4, 0x1 ;  /* 0x000000010404a836 */ /* 0x000fe20000000000 */
[----:B------:R-:W-:Y:S02]  /*0a70*/  ISETP.NE.AND P2, PT, R7, RZ, PT ;  /* 0x000000ff0700720c */ /* 0x000fe40003f45270 */
[----:B------:R-:W-:Y:S02]  /*0a80*/  ISETP.GE.U32.AND P0, PT, R3, R10, PT ;  /* 0x0000000a0300720c */ /* 0x000fe40003f06070 */
[----:B------:R-:W-:Y:S02]  /*0a90*/  LEA.HI.SX32 R3, R7, 0x1, 0x1 ;  /* 0x0000000107037811 */ /* 0x000fe400078f0aff */
[----:B------:R-:W-:-:S09]  /*0aa0*/  @!P3 IADD3 R3, R2, RZ, RZ ;  /* 0x000000ff0203b210 */ /* 0x000fd20007ffe0ff */
[----:B------:R-:W-:-:S04]  /*0ab0*/  @P0 VIADD R4, R4, 0x1 ;  /* 0x0000000104040836 */ /* 0x000fc80000000000 */
[----:B------:R-:W-:Y:S01]  /*0ac0*/  @!P1 IMAD.MOV R4, RZ, RZ, -R4 ;  /* 0x000000ffff049224 */ /* 0x000fe200078e0a04 */
[----:B------:R-:W-:-:S05]  /*0ad0*/  @!P2 LOP3.LUT R4, RZ, R7, RZ, 0x33, !PT ;  /* 0x00000007ff04a212 */ /* 0x000fca00078e33ff */
[----:B------:R-:W-:-:S05]  /*0ae0*/  IMAD R3, R3, R4, RZ ;  /* 0x0000000403037224 */ /* 0x000fca00078e02ff */
[-C--:B------:R-:W-:Y:S02]  /*0af0*/  IABS R13, R3.reuse ;  /* 0x00000003000d7213 */ /* 0x080fe40000000000 */
[----:B------:R-:W-:Y:S02]  /*0b00*/  IABS R2, R3 ;  /* 0x0000000300027213 */ /* 0x000fe40000000000 */
[----:B------:R-:W0:Y:S01]  /*0b10*/  I2F.RP R18, R13 ;  /* 0x0000000d00127306 */ /* 0x000e220000209400 */
[----:B------:R-:W-:Y:S02]  /*0b20*/  VIADD R4, R13, UR4 ;  /* 0x000000040d047c36 */ /* 0x000fe40008000000 */
[----:B------:R-:W-:-:S05]  /*0b30*/  IMAD.MOV R2, RZ, RZ, -R2 ;  /* 0x000000ffff027224 */ /* 0x000fca00078e0a02 */
[----:B0-----:R-:W0:Y:S02]  /*0b40*/  MUFU.RCP R14, R18 ;  /* 0x00000012000e7308 */ /* 0x001e240000001000 */
[----:B0-----:R-:W-:-:S06]  /*0b50*/  VIADD R14, R14, 0xffffffe ;  /* 0x0ffffffe0e0e7836 */ /* 0x001fcc0000000000 */
[----:B------:R-:W0:Y:S02]  /*0b60*/  F2I.FTZ.U32.TRUNC.NTZ R15, R14 ;  /* 0x0000000e000f7305 */ /* 0x000e24000021f000 */
[----:B0-----:R-:W-:Y:S02]  /*0b70*/  IMAD.MOV R10, RZ, RZ, -R15 ;  /* 0x000000ffff0a7224 */ /* 0x001fe400078e0a0f */
[----:B------:R-:W-:Y:S02]  /*0b80*/  IMAD.MOV.U32 R14, RZ, RZ, RZ ;  /* 0x000000ffff0e7224 */ /* 0x000fe400078e00ff */
[----:B------:R-:W-:Y:S01]  /*0b90*/  IMAD R11, R10, R13, RZ ;  /* 0x0000000d0a0b7224 */ /* 0x000fe200078e02ff */
[----:B------:R-:W-:-:S03]  /*0ba0*/  IABS R10, R4 ;  /* 0x00000004000a7213 */ /* 0x000fc60000000000 */
[----:B------:R-:W-:-:S06]  /*0bb0*/  IMAD.HI.U32 R11, R15, R11, R14 ;  /* 0x0000000b0f0b7227 */ /* 0x000fcc00078e000e */
[----:B------:R-:W-:-:S04]  /*0bc0*/  IMAD.HI.U32 R15, R11, R10, RZ ;  /* 0x0000000a0b0f7227 */ /* 0x000fc800078e00ff */
[----:B------:R-:W-:-:S05]  /*0bd0*/  IMAD R2, R15, R2, R10 ;  /* 0x000000020f027224 */ /* 0x000fca00078e020a */
[----:B------:R-:W-:-:S13]  /*0be0*/  ISETP.GT.U32.AND P1, PT, R13, R2, PT ;  /* 0x000000020d00720c */ /* 0x000fda0003f24070 */
[-C--:B------:R-:W-:Y:S01]  /*0bf0*/  @!P1 IADD3 R2, R2, -R13.reuse, RZ ;  /* 0x8000000d02029210 */ /* 0x080fe20007ffe0ff */
[----:B------:R-:W-:Y:S01]  /*0c00*/  @!P1 VIADD R15, R15, 0x1 ;  /* 0x000000010f0f9836 */ /* 0x000fe20000000000 */
[----:B------:R-:W-:Y:S02]  /*0c10*/  ISETP.NE.AND P1, PT, R3, RZ, PT ;  /* 0x000000ff0300720c */ /* 0x000fe40003f25270 */
[-C--:B------:R-:W-:Y:S02]  /*0c20*/  ISETP.GE.U32.AND P2, PT, R2, R13.reuse, PT ;  /* 0x0000000d0200720c */ /* 0x080fe40003f46070 */
[----:B------:R-:W-:-:S04]  /*0c30*/  LOP3.LUT R2, R4, R13, RZ, 0x3c, !PT ;  /* 0x0000000d04027212 */ /* 0x000fc800078e3cff */
[----:B------:R-:W-:-:S07]  /*0c40*/  ISETP.GE.AND P0, PT, R2, RZ, PT ;  /* 0x000000ff0200720c */ /* 0x000fce0003f06270 */
[----:B------:R-:W-:-:S06]  /*0c50*/  @P2 VIADD R15, R15, 0x1 ;  /* 0x000000010f0f2836 */ /* 0x000fcc0000000000 */
        /* <DEDUP_REMOVED lines=8> */
[----:B------:R-:W-:Y:S01]  /*0ce0*/  ISETP.NE.U32.AND P1, PT, R2, RZ, PT ;  /* 0x000000ff0200720c */ /* 0x000fe20003f25070 */
[----:B------:R-:W-:-:S12]  /*0cf0*/  IMAD R2, R7, UR5, RZ ;  /* 0x0000000507027c24 */ /* 0x000fd8000f8e02ff */
[----:B------:R-:W-:Y:S05]  /*0d00*/  @!P1 BRA `(.L_x_101) ;  /* 0x0000000000249947 */ /* 0x000fea0003800000 */
[----:B------:R-:W-:Y:S01]  /*0d10*/  IMAD.MOV.U32 R24, RZ, RZ, R22 ;  /* 0x000000ffff187224 */ /* 0x000fe200078e0016 */
[----:B------:R-:W-:Y:S01]  /*0d20*/  MOV R28, R15 ;  /* 0x0000000f001c7202 */ /* 0x000fe20000000f00 */
[----:B------:R-:W-:Y:S01]  /*0d30*/  IMAD.MOV.U32 R19, RZ, RZ, R23 ;  /* 0x000000ffff137224 */ /* 0x000fe200078e0017 */
[----:B------:R-:W-:Y:S02]  /*0d40*/  MOV R25, R14 ;  /* 0x0000000e00197202 */ /* 0x000fe40000000f00 */
[----:B------:R-:W-:Y:S02]  /*0d50*/  MOV R26, 0xd70 ;  /* 0x00000d70001a7802 */ /* 0x000fe40000000f00 */
[----:B------:R-:W-:Y:S05]  /*0d60*/  CALL.REL.NOINC `($__internal_2_$__cuda_sm20_div_s64) ;  /* 0x0000003400ec7944 */ /* 0x000fea0003c00000 */
[----:B------:R-:W-:Y:S02]  /*0d70*/  MOV R38, R22 ;  /* 0x0000001600267202 */ /* 0x000fe40000000f00 */
[----:B------:R-:W-:Y:S01]  /*0d80*/  MOV R39, R23 ;  /* 0x0000001700277202 */ /* 0x000fe20000000f00 */
[----:B------:R-:W-:Y:S05]  /*0d90*/  BRA `(.L_x_102) ;  /* 0x00000000004c7947 */ /* 0x000fea0003800000 */
.L_x_101:
        /* <DEDUP_REMOVED lines=19> */
.L_x_102:
[----:B------:R-:W-:Y:S05]  /*0ed0*/  BSYNC B0 ;  /* 0x0000000000007941 */ /* 0x000fea0003800000 */
.L_x_100:
[-C--:B------:R-:W-:Y:S01]  /*0ee0*/  IABS R7, R2.reuse ;  /* 0x0000000200077213 */ /* 0x080fe20000000000 */
[----:B------:R-:W-:Y:S01]  /*0ef0*/  BSSY B0, `(.L_x_103) ;  /* 0x000003b000007945 */ /* 0x000fe20003800000 */
[----:B------:R-:W-:Y:S02]  /*0f00*/  IABS R10, R2 ;  /* 0x00000002000a7213 */ /* 0x000fe40000000000 */
[----:B------:R-:W0:Y:S01]  /*0f10*/  I2F.RP R20, R7 ;  /* 0x0000000700147306 */ /* 0x000e220000209400 */
[----:B------:R-:W-:Y:S02]  /*0f20*/  IMAD.IADD R6, R6, 0x1, R7 ;  /* 0x0000000106067824 */ /* 0x000fe400078e0207 */
[----:B------:R-:W-:-:S03]  /*0f30*/  IMAD.MOV R10, RZ, RZ, -R10 ;  /* 0x000000ffff0a7224 */ /* 0x000fc600078e0a0a */
[----:B------:R-:W-:Y:S02]  /*0f40*/  IABS R11, R6 ;  /* 0x00000006000b7213 */ /* 0x000fe40000000000 */
[----:B0-----:R-:W0:Y:S02]  /*0f50*/  MUFU.RCP R19, R20 ;  /* 0x0000001400137308 */ /* 0x001e240000001000 */
[----:B0-----:R-:W-:-:S06]  /*0f60*/  VIADD R19, R19, 0xffffffe ;  /* 0x0ffffffe13137836 */ /* 0x001fcc0000000000 */
[----:B------:R-:W0:Y:S02]  /*0f70*/  F2I.FTZ.U32.TRUNC.NTZ R19, R19 ;  /* 0x0000001300137305 */ /* 0x000e24000021f000 */
[----:B0-----:R-:W-:-:S04]  /*0f80*/  IMAD.MOV R18, RZ, RZ, -R19 ;  /* 0x000000ffff127224 */ /* 0x001fc800078e0a13 */
[----:B------:R-:W-:Y:S02]  /*0f90*/  IMAD R13, R18, R7, RZ ;  /* 0x00000007120d7224 */ /* 0x000fe400078e02ff */
[----:B------:R-:W-:-:S04]  /*0fa0*/  IMAD.MOV.U32 R18, RZ, RZ, RZ ;  /* 0x000000ffff127224 */ /* 0x000fc800078e00ff */
[----:B------:R-:W-:-:S06]  /*0fb0*/  IMAD.HI.U32 R13, R19, R13, R18 ;  /* 0x0000000d130d7227 */ /* 0x000fcc00078e0012 */
[----:B------:R-:W-:-:S04]  /*0fc0*/  IMAD.HI.U32 R13, R13, R11, RZ ;  /* 0x0000000b0d0d7227 */ /* 0x000fc800078e00ff */
[----:B------:R-:W-:-:S05]  /*0fd0*/  IMAD R10, R13, R10, R11 ;  /* 0x0000000a0d0a7224 */ /* 0x000fca00078e020b */
[----:B------:R-:W-:-:S13]  /*0fe0*/  ISETP.GT.U32.AND P1, PT, R7, R10, PT ;  /* 0x0000000a0700720c */ /* 0x000fda0003f24070 */
[----:B------:R-:W-:Y:S02]  /*0ff0*/  @!P1 IMAD.IADD R10, R10, 0x1, -R7 ;  /* 0x000000010a0a9824 */ /* 0x000fe400078e0a07 */
        /* <DEDUP_REMOVED lines=23> */
.L_x_104:
        /* <DEDUP_REMOVED lines=19> */
.L_x_105:
[----:B------:R-:W-:Y:S05]  /*12a0*/  BSYNC B0 ;  /* 0x0000000000007941 */ /* 0x000fea0003800000 */
.L_x_103:
[----:B------:R-:W0:Y:S01]  /*12b0*/  S2R R10, SR_TID.X ;  /* 0x00000000000a7919 */ /* 0x000e220000002100 */
[----:B------:R-:W-:Y:S01]  /*12c0*/  IADD3 R9, P0, R12, -UR7, RZ ;  /* 0x800000070c097c10 */ /* 0x000fe2000ff1e0ff */
[----:B------:R-:W-:Y:S01]  /*12d0*/  ULDC UR5, c[0x0][0x3c4] ;  /* 0x0000f10000057ab9 */ /* 0x000fe20000000800 */
[----:B------:R-:W-:Y:S02]  /*12e0*/  ULDC.64 UR8, c[0x0][0x208] ;  /* 0x0000820000087ab9 */ /* 0x000fe40000000a00 */
[----:B------:R-:W-:Y:S02]  /*12f0*/  IADD3.X R8, R5, ~UR6, RZ, P0, !PT ;  /* 0x8000000605087c10 */ /* 0x000fe400087fe4ff */
[----:B0-----:R-:W-:-:S04]  /*1300*/  SHF.R.S32.HI R29, RZ, 0x1f, R10 ;  /* 0x0000001fff1d7819 */ /* 0x001fc8000001140a */
[----:B------:R-:W-:-:S04]  /*1310*/  LEA.HI R7, R29, R10, RZ, 0x3 ;  /* 0x0000000a1d077211 */ /* 0x000fc800078f18ff */
[----:B------:R-:W-:Y:S02]  /*1320*/  LOP3.LUT R19, R7, 0xfffffff8, RZ, 0xc0, !PT ;  /* 0xfffffff807137812 */ /* 0x000fe400078ec0ff */
[----:B------:R-:W-:-:S03]  /*1330*/  SHF.R.S32.HI R7, RZ, 0x3, R7 ;  /* 0x00000003ff077819 */ /* 0x000fc60000011407 */
[----:B------:R-:W-:Y:S02]  /*1340*/  IMAD.IADD R20, R10, 0x1, -R19 ;  /* 0x000000010a147824 */ /* 0x000fe400078e0a13 */
[----:B------:R-:W-:-:S03]  /*1350*/  VIADD R25, R7, 0x10 ;  /* 0x0000001007197836 */ /* 0x000fc60000000000 */
[----:B------:R-:W-:Y:S02]  /*1360*/  ISETP.GT.U32.AND P2, PT, R9, R20, PT ;  /* 0x000000140900720c */ /* 0x000fe40003f44070 */
[----:B------:R-:W-:Y:S02]  /*1370*/  SHF.R.S32.HI R21, RZ, 0x1f, R20 ;  /* 0x0000001fff157819 */ /* 0x000fe40000011414 */
[----:B------:R-:W-:Y:S02]  /*1380*/  IADD3 R30, P0, R20, UR7, RZ ;  /* 0x00000007141e7c10 */ /* 0x000fe4000ff1e0ff */
[----:B------:R-:W-:Y:S02]  /*1390*/  ISETP.GT.AND.EX P2, PT, R8, R21, PT, P2 ;  /* 0x000000150800720c */ /* 0x000fe40003f44320 */
[----:B------:R-:W-:Y:S02]  /*13a0*/  IADD3.X R31, R21, UR6, RZ, P0, !PT ;  /* 0x00000006151f7c10 */ /* 0x000fe400087fe4ff */
[----:B------:R-:W-:-:S02]  /*13b0*/  ISETP.GE.OR P3, PT, R7, UR5, !P2 ;  /* 0x0000000507007c0c */ /* 0x000fc4000d766670 */
[----:B------:R-:W-:-:S11]  /*13c0*/  ISETP.GE.OR P2, PT, R25, UR5, !P2 ;  /* 0x0000000519007c0c */ /* 0x000fd6000d746670 */
[----:B------:R-:W0:Y:S01]  /*13d0*/  @!P3 LDC.64 R18, c[0x0][0x2b8] ;  /* 0x0000ae00ff12bb82 */ /* 0x000e220000000a00 */
[----:B------:R-:W-:Y:S02]  /*13e0*/  @!P3 SHF.R.S32.HI R33, RZ, 0x1f, R7 ;  /* 0x0000001fff21b819 */ /* 0x000fe40000011407 */
[----:B------:R-:W-:-:S03]  /*13f0*/  @!P2 SHF.R.S32.HI R21, RZ, 0x1f, R25 ;  /* 0x0000001fff15a819 */ /* 0x000fc60000011419 */
[-C--:B------:R-:W-:Y:S02]  /*1400*/  @!P3 IMAD R26, R33, R12.reuse, RZ ;  /* 0x0000000c211ab224 */ /* 0x080fe400078e02ff */
[----:B------:R-:W1:Y:S01]  /*1410*/  @!P2 LDC.64 R8, c[0x0][0x2b8] ;  /* 0x0000ae00ff08ab82 */ /* 0x000e620000000a00 */
[----:B------:R-:W-:Y:S02]  /*1420*/  @!P2 IMAD R24, R21, R12, RZ ;  /* 0x0000000c1518a224 */ /* 0x000fe400078e02ff */
[----:B------:R-:W-:-:S04]  /*1430*/  @!P3 IMAD.WIDE.U32 R32, R12, R7, R30 ;  /* 0x000000070c20b225 */ /* 0x000fc800078e001e */
[----:B------:R-:W-:Y:S02]  /*1440*/  @!P3 IMAD R21, R7, R5, R26 ;  /* 0x000000050715b224 */ /* 0x000fe400078e021a */
[----:B------:R-:W-:-:S04]  /*1450*/  @!P2 IMAD.WIDE.U32 R30, R12, R25, R30 ;  /* 0x000000190c1ea225 */ /* 0x000fc800078e001e */
[----:B------:R-:W-:Y:S02]  /*1460*/  @!P2 IMAD R24, R25, R5, R24 ;  /* 0x000000051918a224 */ /* 0x000fe400078e0218 */
[----:B------:R-:W-:Y:S01]  /*1470*/  @!P3 IMAD.IADD R21, R33, 0x1, R21 ;  /* 0x000000012115b824 */ /* 0x000fe200078e0215 */
[----:B0-----:R-:W-:Y:S01]  /*1480*/  @!P3 LEA R18, P1, R32, R18, 0x2 ;  /* 0x000000122012b211 */ /* 0x001fe200078210ff */
[----:B------:R-:W-:-:S03]  /*1490*/  @!P2 IMAD.IADD R24, R31, 0x1, R24 ;  /* 0x000000011f18a824 */ /* 0x000fc600078e0218 */
[----:B------:R-:W-:Y:S01]  /*14a0*/  @!P3 LEA.HI.X R19, R32, R19, R21, 0x2, P1 ;  /* 0x000000132013b211 */ /* 0x000fe200008f1415 */
[----:B------:R-:W-:Y:S01]  /*14b0*/  IMAD.MOV.U32 R21, RZ, RZ, -0x800000 ;  /* 0xff800000ff157424 */ /* 0x000fe200078e00ff */
[----:B-1----:R-:W-:Y:S01]  /*14c0*/  @!P2 LEA R36, P0, R30, R8, 0x2 ;  /* 0x000000081e24a211 */ /* 0x002fe200078010ff */
[----:B------:R-:W-:-:S04]  /*14d0*/  IMAD.MOV.U32 R8, RZ, RZ, -0x800000 ;  /* 0xff800000ff087424 */ /* 0x000fc800078e00ff */
[----:B------:R0:W2:Y:S01]  /*14e0*/  @!P3 LDG.E R21, desc[UR8][R18.64] ;  /* 0x000000081215b981 */ /* 0x0000a2000c1e1900 */
[----:B------:R-:W-:-:S05]  /*14f0*/  @!P2 LEA.HI.X R37, R30, R9, R24, 0x2, P0 ;  /* 0x000000091e25a211 */ /* 0x000fca00000f1418 */
[----:B------:R-:W3:Y:S01]  /*1500*/  @!P2 LDG.E R8, desc[UR8][R36.64] ;  /* 0x000000082408a981 */ /* 0x000ee2000c1e1900 */
[----:B------:R-:W1:Y:S01]  /*1510*/  S2R R34, SR_CgaCtaId ;  /* 0x0000000000227919 */ /* 0x000e620000008800 */
[----:B------:R-:W-:Y:S02]  /*1520*/  MOV R9, 0x400 ;  /* 0x0000040000097802 */ /* 0x000fe40000000f00 */
[C---:B------:R-:W-:Y:S02]  /*1530*/  ISETP.GT.AND P0, PT, R10.reuse, 0xff, PT ;  /* 0x000000ff0a00780c */ /* 0x040fe40003f04270 */
[----:B------:R-:W-:Y:S02]  /*1540*/  ISETP.GT.AND P3, PT, R10, 0x7f, PT ;  /* 0x0000007f0a00780c */ /* 0x000fe40003f64270 */
[----:B------:R-:W-:-:S04]  /*1550*/  LEA.HI R29, R29, R10, RZ, 0x4 ;  /* 0x0000000a1d1d7211 */ /* 0x000fc800078f20ff */
[----:B------:R-:W-:Y:S02]  /*1560*/  LOP3.LUT R35, R29, 0xfffffff0, RZ, 0xc0, !PT ;  /* 0xfffffff01d237812 */ /* 0x000fe400078ec0ff */
[----:B-1----:R-:W-:-:S05]  /*1570*/  LEA R34, R34, R9, 0x18 ;  /* 0x0000000922227211 */ /* 0x002fca00078ec0ff */
[----:B------:R-:W-:-:S04]  /*1580*/  IMAD R9, R7, 0x24, R34 ;  /* 0x0000002407097824 */ /* 0x000fc800078e0222 */
[----:B------:R-:W-:Y:S02]  /*1590*/  IMAD R20, R20, 0x4, R9 ;  /* 0x0000000414147824 */ /* 0x000fe400078e0209 */
[----:B------:R-:W-:Y:S01]  /*15a0*/  IMAD.IADD R35, R10, 0x1, -R35 ;  /* 0x000000010a237824 */ /* 0x000fe200078e0a23 */
[----:B------:R-:W-:Y:S01]  /*15b0*/  SHF.R.S32.HI R7, RZ, 0x4, R29 ;  /* 0x00000004ff077819 */ /* 0x000fe2000001141d */
[----:B------:R-:W-:Y:S01]  /*15c0*/  IMAD.MOV.U32 R33, RZ, RZ, -0x800000 ;  /* 0xff800000ff217424 */ /* 0x000fe200078e00ff */
[----:B------:R-:W0:Y:S01]  /*15d0*/  LDC R9, c[0x0][0x2c4] ;  /* 0x0000b100ff097b82 */ /* 0x000e220000000800 */
[----:B------:R-:W-:Y:S02]  /*15e0*/  IMAD R34, R35, 0x24, R34 ;  /* 0x0000002423227824 */ /* 0x000fe400078e0222 */
[----:B------:R-:W-:Y:S02]  /*15f0*/  IMAD.MOV.U32 R32, RZ, RZ, -0x800000 ;  /* 0xff800000ff207424 */ /* 0x000fe400078e00ff */
[----:B------:R-:W-:Y:S01]  /*1600*/  IMAD R34, R7, 0x4, R34 ;  /* 0x0000000407227824 */ /* 0x000fe200078e0222 */
[----:B0-----:R-:W-:-:S04]  /*1610*/  IABS R19, R9 ;  /* 0x0000000900137213 */ /* 0x001fc80000000000 */
[----:B------:R-:W0:Y:S08]  /*1620*/  I2F.RP R28, R19 ;  /* 0x00000013001c7306 */ /* 0x000e300000209400 */
[----:B0-----:R-:W0:Y:S02]  /*1630*/  MUFU.RCP R24, R28 ;  /* 0x0000001c00187308 */ /* 0x001e240000001000 */
[----:B0-----:R-:W-:-:S06]  /*1640*/  VIADD R24, R24, 0xffffffe ;  /* 0x0ffffffe18187836 */ /* 0x001fcc0000000000 */
[----:B------:R0:W1:Y:S02]  /*1650*/  F2I.FTZ.U32.TRUNC.NTZ R25, R24 ;  /* 0x0000001800197305 */ /* 0x000064000021f000 */
[----:B0-----:R-:W-:Y:S01]  /*1660*/  IMAD.MOV.U32 R24, RZ, RZ, RZ ;  /* 0x000000ffff187224 */ /* 0x001fe200078e00ff */
[----:B--2---:R-:W-:Y:S04]  /*1670*/  @!P0 STS [R20], R21 ;  /* 0x0000001514008388 */ /* 0x004fe80000000800 */
[----:B---3--:R-:W-:Y:S01]  /*1680*/  @!P3 STS [R20+0x240], R8 ;  /* 0x000240081400b388 */ /* 0x008fe20000000800 */
[----:B------:R-:W-:Y:S06]  /*1690*/  BAR.SYNC.DEFER_BLOCKING 0x0 ;  /* 0x0000000000007b1d */ /* 0x000fec0000010000 */
[----:B------:R-:W-:Y:S04]  /*16a0*/  @!P3 LDS R33, [R34] ;  /* 0x000000002221b984 */ /* 0x000fe80000000800 */
[----:B------:R-:W0:Y:S02]  /*16b0*/  @!P3 LDS R32, [R34+0x240] ;  /* 0x000240002220b984 */ /* 0x000e240000000800 */
[----:B0-----:R-:W-:-:S05]  /*16c0*/  FMNMX.FTZ R29, R33, R32, !PT ;  /* 0x00000020211d7209 */ /* 0x001fca0007810000 */
[----:B------:R-:W0:Y:S02]  /*16d0*/  SHFL.BFLY PT, R26, R29, 0x8, 0x1f ;  /* 0x0d001f001d1a7f89 */ /* 0x000e2400000e0000 */
[----:B0-----:R-:W-:-:S05]  /*16e0*/  FMNMX.FTZ R26, R29, R26, !PT ;  /* 0x0000001a1d1a7209 */ /* 0x001fca0007810000 */
[----:B------:R-:W0:Y:S01]  /*16f0*/  SHFL.BFLY PT, R21, R26, 0x4, 0x1f ;  /* 0x0c801f001a157f89 */ /* 0x000e2200000e0000 */
[----:B-1----:R-:W-:Y:S01]  /*1700*/  IMAD.MOV R8, RZ, RZ, -R25 ;  /* 0x000000ffff087224 */ /* 0x002fe200078e0a19 */
[----:B0-----:R-:W-:-:S05]  /*1710*/  FMNMX.FTZ R21, R26, R21, !PT ;  /* 0x000000151a157209 */ /* 0x001fca0007810000 */
[----:B------:R-:W0:Y:S01]  /*1720*/  SHFL.BFLY PT, R20, R21, 0x2, 0x1f ;  /* 0x0c401f0015147f89 */ /* 0x000e2200000e0000 */
[----:B------:R-:W-:Y:S01]  /*1730*/  IMAD R18, R8, R19, RZ ;  /* 0x0000001308127224 */ /* 0x000fe200078e02ff */
[----:B------:R-:W-:-:S03]  /*1740*/  IABS R8, R6 ;  /* 0x0000000600087213 */ /* 0x000fc60000000000 */
[----:B------:R-:W-:-:S06]  /*1750*/  IMAD.HI.U32 R18, R25, R18, R24 ;  /* 0x0000001219127227 */ /* 0x000fcc00078e0018 */
[----:B------:R-:W-:-:S04]  /*1760*/  IMAD.HI.U32 R18, R18, R8, RZ ;  /* 0x0000000812127227 */ /* 0x000fc800078e00ff */
[----:B------:R-:W-:Y:S01]  /*1770*/  IMAD.MOV R24, RZ, RZ, -R18 ;  /* 0x000000ffff187224 */ /* 0x000fe200078e0a12 */
[----:B0-----:R-:W-:-:S05]  /*1780*/  FMNMX.FTZ R20, R21, R20, !PT ;  /* 0x0000001415147209 */ /* 0x001fca0007810000 */
[----:B------:R-:W0:Y:S01]  /*1790*/  SHFL.BFLY PT, R21, R20, 0x1, 0x1f ;  /* 0x0c201f0014157f89 */ /* 0x000e2200000e0000 */
[----:B------:R-:W-:-:S05]  /*17a0*/  IMAD R8, R19, R24, R8 ;  /* 0x0000001813087224 */ /* 0x000fca00078e0208 */
[----:B------:R-:W-:Y:S02]  /*17b0*/  ISETP.GT.U32.AND P2, PT, R19, R8, PT ;  /* 0x000000081300720c */ /* 0x000fe40003f44070 */
[----:B------:R-:W-:-:S11]  /*17c0*/  LOP3.LUT R6, R6, R9, RZ, 0x3c, !PT ;  /* 0x0000000906067212 */ /* 0x000fd600078e3cff */
[----:B------:R-:W-:Y:S01]  /*17d0*/  @!P2 IMAD.IADD R8, R8, 0x1, -R19 ;  /* 0x000000010808a824 */ /* 0x000fe200078e0a13 */
[----:B0-----:R-:W-:-:S04]  /*17e0*/  FMNMX.FTZ R21, R20, R21, !PT ;  /* 0x0000001514157209 */ /* 0x001fc80007810000 */
[----:B------:R-:W-:Y:S02]  /*17f0*/  ISETP.GE.U32.AND P4, PT, R8, R19, PT ;  /* 0x000000130800720c */ /* 0x000fe40003f86070 */
[C---:B------:R-:W-:Y:S01]  /*1800*/  FSETP.NEU.FTZ.AND P0, PT, R21.reuse, -INF , PT ;  /* 0xff8000001500780b */ /* 0x040fe20003f1d000 */
[----:B------:R-:W-:Y:S01]  /*1810*/  @!P2 VIADD R18, R18, 0x1 ;  /* 0x000000011212a836 */ /* 0x000fe20000000000 */
[----:B------:R-:W-:Y:S01]  /*1820*/  ISETP.GE.AND P1, PT, R6, RZ, PT ;  /* 0x000000ff0600720c */ /* 0x000fe20003f26270 */
[----:B------:R-:W0:Y:S01]  /*1830*/  LDC R19, c[0x0][0x270] ;  /* 0x00009c00ff137b82 */ /* 0x000e220000000800 */
[----:B------:R-:W-:Y:S02]  /*1840*/  FSEL R6, R21, RZ, P0 ;  /* 0x000000ff15067208 */ /* 0x000fe40000000000 */
[----:B------:R-:W-:Y:S02]  /*1850*/  ISETP.GT.AND P2, PT, R2, RZ, PT ;  /* 0x000000ff0200720c */ /* 0x000fe40003f44270 */
[----:B------:R-:W-:Y:S01]  /*1860*/  ISETP.NE.AND P0, PT, R9, RZ, PT ;  /* 0x000000ff0900720c */ /* 0x000fe20003f05270 */
[----:B------:R-:W-:Y:S01]  /*1870*/  FADD.FTZ R8, -R6, R33 ;  /* 0x0000002106087221 */ /* 0x000fe20000010100 */
[----:B------:R-:W-:Y:S01]  /*1880*/  SHF.R.S32.HI R20, RZ, 0x1f, R2 ;  /* 0x0000001fff147819 */ /* 0x000fe20000011402 */
[----:B------:R-:W-:Y:S01]  /*1890*/  @P4 VIADD R18, R18, 0x1 ;  /* 0x0000000112124836 */ /* 0x000fe20000000000 */
[----:B------:R-:W-:Y:S01]  /*18a0*/  LEA.HI.SX32 R21, R2, 0x1, 0x1 ;  /* 0x0000000102157811 */ /* 0x000fe200078f0aff */
[----:B------:R-:W-:Y:S01]  /*18b0*/  FADD.FTZ R2, -R6, R32 ;  /* 0x0000002006027221 */ /* 0x000fe20000010100 */
[----:B------:R-:W-:Y:S01]  /*18c0*/  FMUL.FTZ R8, R8, 1.4426950216293334961 ;  /* 0x3fb8aa3b08087820 */ /* 0x000fe20000410000 */
[----:B------:R-:W-:-:S02]  /*18d0*/  @!P1 IMAD.MOV R18, RZ, RZ, -R18 ;  /* 0x000000ffff129224 */ /* 0x000fc400078e0a12 */
[----:B------:R-:W-:Y:S02]  /*18e0*/  FMUL.FTZ R26, R2, 1.4426950216293334961 ;  /* 0x3fb8aa3b021a7820 */ /* 0x000fe40000410000 */
[----:B------:R-:W-:Y:S02]  /*18f0*/  @!P2 IMAD.MOV R21, RZ, RZ, R20 ;  /* 0x000000ffff15a224 */ /* 0x000fe400078e0214 */
[----:B------:R-:W-:Y:S01]  /*1900*/  @!P0 LOP3.LUT R18, RZ, R9, RZ, 0x33, !PT ;  /* 0x00000009ff128212 */ /* 0x000fe200078e33ff */
[----:B------:R-:W-:Y:S04]  /*1910*/  MUFU.EX2 R8, R8 ;  /* 0x0000000800087308 */ /* 0x000fe80000000800 */
[----:B------:R-:W-:-:S04]  /*1920*/  IMAD R2, R21, R18, RZ ;  /* 0x0000001215027224 */ /* 0x000fc800078e02ff */
[----:B------:R-:W1:Y:S01]  /*1930*/  MUFU.EX2 R21, R26 ;  /* 0x0000001a00157308 */ /* 0x000e620000000800 */
[----:B------:R-:W-:Y:S02]  /*1940*/  IABS R29, R2 ;  /* 0x00000002001d7213 */ /* 0x000fe40000000000 */
[----:B0-----:R-:W-:-:S05]  /*1950*/  IABS R24, R19 ;  /* 0x0000001300187213 */ /* 0x001fca0000000000 */
[----:B------:R-:W0:Y:S01]  /*1960*/  I2F.RP R25, R29 ;  /* 0x0000001d00197306 */ /* 0x000e220000209400 */
[----:B-1----:R-:W-:-:S05]  /*1970*/  FADD.FTZ R21, R8, R21 ;  /* 0x0000001508157221 */ /* 0x002fca0000010000 */
[----:B------:R-:W1:Y:S02]  /*1980*/  SHFL.BFLY PT, R8, R21, 0x8, 0x1f ;  /* 0x0d001f0015087f89 */ /* 0x000e6400000e0000 */
[----:B------:R-:W2:Y:S08]  /*1990*/  I2F.U32.RP R20, R24 ;  /* 0x0000001800147306 */ /* 0x000eb00000209000 */
[----:B0-----:R-:W0:Y:S08]  /*19a0*/  MUFU.RCP R42, R25 ;  /* 0x00000019002a7308 */ /* 0x001e300000001000 */
[----:B--2---:R-:W2:Y:S01]  /*19b0*/  MUFU.RCP R40, R20 ;  /* 0x0000001400287308 */ /* 0x004ea20000001000 */
[----:B-1----:R-:W-:-:S05]  /*19c0*/  FADD.FTZ R8, R21, R8 ;  /* 0x0000000815087221 */ /* 0x002fca0000010000 */
[----:B------:R-:W1:Y:S01]  /*19d0*/  SHFL.BFLY PT, R31, R8, 0x4, 0x1f ;  /* 0x0c801f00081f7f89 */ /* 0x000e6200000e0000 */
[----:B0-----:R-:W-:-:S04]  /*19e0*/  VIADD R42, R42, 0xffffffe ;  /* 0x0ffffffe2a2a7836 */ /* 0x001fc80000000000 */
[----:B------:R-:W0:Y:S01]  /*19f0*/  F2I.FTZ.U32.TRUNC.NTZ R43, R42 ;  /* 0x0000002a002b7305 */ /* 0x000e22000021f000 */
[----:B--2---:R-:W-:-:S07]  /*1a00*/  VIADD R40, R40, 0xffffffe ;  /* 0x0ffffffe28287836 */ /* 0x004fce0000000000 */
[----:B------:R-:W2:Y:S01]  /*1a10*/  F2I.FTZ.U32.TRUNC.NTZ R41, R40 ;  /* 0x0000002800297305 */ /* 0x000ea2000021f000 */
[----:B------:R-:W-:Y:S02]  /*1a20*/  VIADD R20, R29, UR4 ;  /* 0x000000041d147c36 */ /* 0x000fe40008000000 */
[----:B0-----:R-:W-:Y:S02]  /*1a30*/  IMAD.MOV R18, RZ, RZ, -R43 ;  /* 0x000000ffff127224 */ /* 0x001fe400078e0a2b */
[----:B-1----:R-:W-:Y:S02]  /*1a40*/  FADD.FTZ R31, R8, R31 ;  /* 0x0000001f081f7221 */ /* 0x002fe40000010000 */
[----:B------:R-:W-:Y:S02]  /*1a50*/  IMAD R37, R18, R29, RZ ;  /* 0x0000001d12257224 */ /* 0x000fe400078e02ff */
[----:B------:R-:W-:Y:S01]  /*1a60*/  IMAD.MOV.U32 R42, RZ, RZ, RZ ;  /* 0x000000ffff2a7224 */ /* 0x000fe200078e00ff */
[----:B------:R-:W0:Y:S01]  /*1a70*/  SHFL.BFLY PT, R28, R31, 0x2, 0x1f ;  /* 0x0c401f001f1c7f89 */ /* 0x000e2200000e0000 */
[----:B--2---:R-:W-:Y:S01]  /*1a80*/  IMAD.MOV R21, RZ, RZ, -R41 ;  /* 0x000000ffff157224 */ /* 0x004fe200078e0a29 */
[----:B------:R-:W-:Y:S01]  /*1a90*/  IABS R25, R2 ;  /* 0x0000000200197213 */ /* 0x000fe20000000000 */
[----:B------:R-:W-:Y:S01]  /*1aa0*/  IMAD.HI.U32 R37, R43, R37, R42 ;  /* 0x000000252b257227 */ /* 0x000fe200078e002a */
[----:B------:R-:W-:-:S03]  /*1ab0*/  IABS R26, R20 ;  /* 0x00000014001a7213 */ /* 0x000fc60000000000 */
[----:B------:R-:W-:Y:S02]  /*1ac0*/  IMAD R21, R21, R24, RZ ;  /* 0x0000001815157224 */ /* 0x000fe400078e02ff */
[----:B------:R-:W-:Y:S02]  /*1ad0*/  IMAD.MOV.U32 R40, RZ, RZ, RZ ;  /* 0x000000ffff287224 */ /* 0x000fe400078e00ff */
[----:B------:R-:W-:Y:S02]  /*1ae0*/  IMAD.MOV R25, RZ, RZ, -R25 ;  /* 0x000000ffff197224 */ /* 0x000fe400078e0a19 */
[----:B------:R-:W-:Y:S01]  /*1af0*/  IMAD.HI.U32 R30, R37, R26, RZ ;  /* 0x0000001a251e7227 */ /* 0x000fe200078e00ff */
[----:B------:R-:W-:Y:S02]  /*1b00*/  IABS R18, R19 ;  /* 0x0000001300127213 */ /* 0x000fe40000000000 */
[----:B------:R-:W-:Y:S01]  /*1b10*/  IABS R8, R4 ;  /* 0x0000000400087213 */ /* 0x000fe20000000000 */
[----:B------:R-:W-:-:S04]  /*1b20*/  IMAD.HI.U32 R21, R41, R21, R40 ;  /* 0x0000001529157227 */ /* 0x000fc800078e0028 */
[----:B------:R-:W-:Y:S02]  /*1b30*/  IMAD R36, R30, R25, R26 ;  /* 0x000000191e247224 */ /* 0x000fe400078e021a */
[----:B------:R-:W-:Y:S02]  /*1b40*/  IMAD.MOV R25, RZ, RZ, -R18 ;  /* 0x000000ffff197224 */ /* 0x000fe400078e0a12 */
[----:B------:R-:W-:Y:S01]  /*1b50*/  IMAD.HI.U32 R18, R21, R8, RZ ;  /* 0x0000000815127227 */ /* 0x000fe200078e00ff */
[----:B------:R-:W-:-:S03]  /*1b60*/  ISETP.GT.U32.AND P4, PT, R29, R36, PT ;  /* 0x000000241d00720c */ /* 0x000fc60003f84070 */
[----:B------:R-:W-:-:S04]  /*1b70*/  IMAD.HI.U32 R21, R21, R26, RZ ;  /* 0x0000001a15157227 */ /* 0x000fc800078e00ff */
[----:B0-----:R-:W-:Y:S01]  /*1b80*/  FADD.FTZ R31, R31, R28 ;  /* 0x0000001c1f1f7221 */ /* 0x001fe20000010000 */
[-C--:B------:R-:W-:Y:S02]  /*1b90*/  IMAD R37, R18, R25.reuse, R8 ;  /* 0x0000001912257224 */ /* 0x080fe400078e0208 */
[----:B------:R-:W-:-:S03]  /*1ba0*/  IMAD R25, R21, R25, R26 ;  /* 0x0000001915197224 */ /* 0x000fc600078e021a */
[C---:B------:R-:W-:Y:S01]  /*1bb0*/  ISETP.GT.U32.AND P1, PT, R24.reuse, R37, PT ;  /* 0x000000251800720c */ /* 0x040fe20003f24070 */
[----:B------:R-:W0:Y:S01]  /*1bc0*/  SHFL.BFLY PT, R8, R31, 0x1, 0x1f ;  /* 0x0c201f001f087f89 */ /* 0x000e2200000e0000 */
[----:B------:R-:W-:Y:S01]  /*1bd0*/  ISETP.GT.U32.AND P5, PT, R24, R25, PT ;  /* 0x000000191800720c */ /* 0x000fe20003fa4070 */
[----:B------:R-:W-:-:S05]  /*1be0*/  @!P4 IMAD.IADD R36, R36, 0x1, -R29 ;  /* 0x000000012424c824 */ /* 0x000fca00078e0a1d */
[----:B------:R-:W-:Y:S01]  /*1bf0*/  ISETP.GE.U32.AND P0, PT, R36, R29, PT ;  /* 0x0000001d2400720c */ /* 0x000fe20003f06070 */
[----:B------:R-:W-:-:S04]  /*1c00*/  @!P4 VIADD R30, R30, 0x1 ;  /* 0x000000011e1ec836 */ /* 0x000fc80000000000 */
[--C-:B------:R-:W-:Y:S02]  /*1c10*/  @!P1 IMAD.IADD R37, R37, 0x1, -R24.reuse ;  /* 0x0000000125259824 */ /* 0x100fe400078e0a18 */
[----:B------:R-:W-:Y:S01]  /*1c20*/  @!P5 IMAD.IADD R25, R25, 0x1, -R24 ;  /* 0x000000011919d824 */ /* 0x000fe200078e0a18 */
[----:B------:R-:W-:Y:S02]  /*1c30*/  LOP3.LUT R26, R20, R29, RZ, 0x3c, !PT ;  /* 0x0000001d141a7212 */ /* 0x000fe400078e3cff */
[-C--:B------:R-:W-:Y:S02]  /*1c40*/  ISETP.GE.U32.AND P4, PT, R37, R24.reuse, PT ;  /* 0x000000182500720c */ /* 0x080fe40003f86070 */
[-C--:B------:R-:W-:Y:S02]  /*1c50*/  LOP3.LUT R4, R4, R19.reuse, RZ, 0x3c, !PT ;  /* 0x0000001304047212 */ /* 0x080fe400078e3cff */
[----:B------:R-:W-:Y:S02]  /*1c60*/  ISETP.GE.U32.AND P6, PT, R25, R24, PT ;  /* 0x000000181900720c */ /* 0x000fe40003fc6070 */
[----:B------:R-:W-:Y:S01]  /*1c70*/  LOP3.LUT R20, R20, R19, RZ, 0x3c, !PT ;  /* 0x0000001314147212 */ /* 0x000fe200078e3cff */
[----:B------:R-:W-:Y:S01]  /*1c80*/  @P0 VIADD R30, R30, 0x1 ;  /* 0x000000011e1e0836 */ /* 0x000fe20000000000 */
[----:B------:R-:W-:Y:S01]  /*1c90*/  ISETP.GE.AND P0, PT, R4, RZ, PT ;  /* 0x000000ff0400720c */ /* 0x000fe20003f06270 */
[----:B------:R-:W-:Y:S01]  /*1ca0*/  @!P5 VIADD R21, R21, 0x1 ;  /* 0x000000011515d836 */ /* 0x000fe20000000000 */
[----:B------:R-:W-:Y:S01]  /*1cb0*/  ISETP.GT.AND P5, PT, R3, RZ, PT ;  /* 0x000000ff0300720c */ /* 0x000fe20003fa4270 */
[----:B------:R-:W-:Y:S01]  /*1cc0*/  @!P1 VIADD R18, R18, 0x1 ;  /* 0x0000000112129836 */ /* 0x000fe20000000000 */
[----:B------:R-:W-:Y:S01]  /*1cd0*/  ISETP.GE.AND P1, PT, R20, RZ, PT ;  /* 0x000000ff1400720c */ /* 0x000fe20003f26270 */
[----:B------:R-:W1:Y:S01]  /*1ce0*/  LDC.U8 R4, c[0x0][0x3d9] ;  /* 0x0000f640ff047b82 */ /* 0x000e620000000000 */
[----:B0-----:R-:W-:Y:S01]  /*1cf0*/  FADD.FTZ R31, R31, R8 ;  /* 0x000000081f1f7221 */ /* 0x001fe20000010000 */
[----:B------:R-:W-:Y:S01]  /*1d00*/  @P4 VIADD R18, R18, 0x1 ;  /* 0x0000000112124836 */ /* 0x000fe20000000000 */
[----:B------:R-:W-:-:S02]  /*1d10*/  ISETP.GE.AND P2, PT, R26, RZ, PT ;  /* 0x000000ff1a00720c */ /* 0x000fc40003f46270 */
[----:B------:R-:W-:Y:S02]  /*1d20*/  SHF.R.S32.HI R20, RZ, 0x1f, R3 ;  /* 0x0000001fff147819 */ /* 0x000fe40000011403 */
[----:B------:R-:W-:Y:S01]  /*1d30*/  FSETP.NE.FTZ.AND P4, PT, R31, RZ, PT ;  /* 0x000000ff1f00720b */ /* 0x000fe20003f95000 */
[----:B------:R-:W-:Y:S01]  /*1d40*/  @P6 VIADD R21, R21, 0x1 ;  /* 0x0000000115156836 */ /* 0x000fe20000000000 */
[----:B------:R-:W-:Y:S01]  /*1d50*/  LEA.HI.SX32 R8, R3, 0x1, 0x1 ;  /* 0x0000000103087811 */ /* 0x000fe200078f0aff */
[----:B------:R-:W-:Y:S01]  /*1d60*/  @!P5 IMAD.MOV R8, RZ, RZ, R20 ;  /* 0x000000ffff08d224 */ /* 0x000fe200078e0214 */
[----:B------:R-:W-:Y:S01]  /*1d70*/  ISETP.NE.AND P6, PT, R2, RZ, PT ;  /* 0x000000ff0200720c */ /* 0x000fe20003fc5270 */
[----:B------:R-:W-:Y:S01]  /*1d80*/  @!P0 IMAD.MOV R18, RZ, RZ, -R18 ;  /* 0x000000ffff128224 */ /* 0x000fe200078e0a12 */
[----:B------:R-:W-:Y:S01]  /*1d90*/  ISETP.NE.AND P5, PT, R19, RZ, PT ;  /* 0x000000ff1300720c */ /* 0x000fe20003fa5270 */
[----:B------:R-:W-:Y:S01]  /*1da0*/  @!P1 IMAD.MOV R21, RZ, RZ, -R21 ;  /* 0x000000ffff159224 */ /* 0x000fe200078e0a15 */
[----:B------:R-:W-:Y:S01]  /*1db0*/  LOP3.LUT R20, RZ, R19, RZ, 0x33, !PT ;  /* 0x00000013ff147212 */ /* 0x000fe200078e33ff */
[----:B------:R-:W-:-:S03]  /*1dc0*/  IMAD.MOV.U32 R25, RZ, RZ, R30 ;  /* 0x000000ffff197224 */ /* 0x000fc600078e001e */
[C---:B------:R-:W-:Y:S02]  /*1dd0*/  SEL R18, R20.reuse, R18, !P5 ;  /* 0x0000001214127207 */ /* 0x040fe40006800000 */
[----:B------:R-:W-:Y:S01]  /*1de0*/  SEL R20, R20, R21, !P5 ;  /* 0x0000001514147207 */ /* 0x000fe20006800000 */
[----:B------:R-:W-:Y:S01]  /*1df0*/  @!P2 IMAD.MOV R25, RZ, RZ, -R25 ;  /* 0x000000ffff19a224 */ /* 0x000fe200078e0a19 */
[----:B------:R-:W-:Y:S01]  /*1e00*/  LOP3.LUT P5, RZ, R10, 0xf, RZ, 0xc0, !PT ;  /* 0x0000000f0aff7812 */ /* 0x000fe200078ac0ff */
[----:B------:R-:W0:Y:S01]  /*1e10*/  @P4 MUFU.LG2 R31, R31 ;  /* 0x0000001f001f4308 */ /* 0x000e220000000c00 */
[----:B------:R-:W-:Y:S02]  /*1e20*/  ISETP.GT.AND P2, PT, R2, RZ, PT ;  /* 0x000000ff0200720c */ /* 0x000fe40003f44270 */
[----:B------:R-:W-:Y:S02]  /*1e30*/  ISETP.GT.OR P5, PT, R10, 0x7f, P5 ;  /* 0x0000007f0a00780c */ /* 0x000fe40002fa4670 */
[----:B-1----:R-:W-:-:S02]  /*1e40*/  ISETP.NE.AND P0, PT, R4, RZ, PT ;  /* 0x000000ff0400720c */ /* 0x002fc40003f05270 */
[----:B------:R-:W-:Y:S02]  /*1e50*/  @!P6 LOP3.LUT R25, RZ, R29, RZ, 0x33, !PT ;  /* 0x0000001dff19e212 */ /* 0x000fe400078e33ff */
[----:B------:R-:W-:Y:S02]  /*1e60*/  SHF.R.S32.HI R24, RZ, 0x1f, R2 ;  /* 0x0000001fff187819 */ /* 0x000fe40000011402 */
[----:B------:R-:W-:Y:S02]  /*1e70*/  SEL R9, R9, 0x1, !P0 ;  /* 0x0000000109097807 */ /* 0x000fe40004000000 */
[----:B------:R-:W-:Y:S02]  /*1e80*/  ISETP.LT.U32.AND P1, PT, R22, R25, PT ;  /* 0x000000191600720c */ /* 0x000fe40003f21070 */
[----:B------:R-:W-:Y:S01]  /*1e90*/  SHF.R.S32.HI R21, RZ, 0x1f, R25 ;  /* 0x0000001fff157819 */ /* 0x000fe20000011419 */
[----:B------:R-:W-:Y:S01]  /*1ea0*/  IMAD R29, R18, R9, RZ ;  /* 0x00000009121d7224 */ /* 0x000fe200078e02ff */
[----:B------:R-:W-:Y:S01]  /*1eb0*/  LEA.HI.SX32 R4, R2, 0x1, 0x1 ;  /* 0x0000000102047811 */ /* 0x000fe200078f0aff */
[----:B------:R-:W-:Y:S01]  /*1ec0*/  @!P2 IMAD.MOV R4, RZ, RZ, R24 ;  /* 0x000000ffff04a224 */ /* 0x000fe200078e0218 */
[----:B------:R-:W-:Y:S01]  /*1ed0*/  ISETP.LT.AND.EX P1, PT, R23, R21, PT, P1 ;  /* 0x000000151700720c */ /* 0x000fe20003f21310 */
[----:B------:R-:W-:Y:S01]  /*1ee0*/  IMAD R37, R20, R9, RZ ;  /* 0x0000000914257224 */ /* 0x000fe200078e02ff */
[----:B------:R-:W-:Y:S01]  /*1ef0*/  BSSY B1, `(.L_x_106) ;  /* 0x00001cf000017945 */ /* 0x000fe20003800000 */
[----:B------:R-:W-:-:S02]  /*1f00*/  IMAD.MOV.U32 R30, RZ, RZ, 0x7f800000 ;  /* 0x7f800000ff1e7424 */ /* 0x000fc400078e00ff */
[----:B0-----:R-:W-:Y:S01]  /*1f10*/  @P4 FFMA.FTZ R30, R31, 0.69314718246459960938, R6 ;  /* 0x3f3172181f1e4823 */ /* 0x001fe20000010006 */
        /* <DEDUP_REMOVED lines=40> */
[----:B------:R-:W-:Y:S05]  /*21a0*/  CALL.REL.NOINC `($__internal_2_$__cuda_sm20_div_s64) ;  /* 0x0000002000dc7944 */ /* 0x000fea0003c00000 */
        /* <DEDUP_REMOVED lines=9> */
.L_x_110:
        /* <DEDUP_REMOVED lines=22> */
.L_x_111:
[----:B------:R-:W-:Y:S05]  /*23a0*/  BSYNC B0 ;  /* 0x0000000000007941 */ /* 0x000fea0003800000 */
.L_x_109:
        /* <DEDUP_REMOVED lines=19> */
.L_x_113:
        /* <DEDUP_REMOVED lines=22> */
.L_x_114:
[----:B------:R-:W-:Y:S05]  /*2640*/  BSYNC B0 ;  /* 0x0000000000007941 */ /* 0x000fea0003800000 */
.L_x_112:
        /* <DEDUP_REMOVED lines=11> */
[----:B------:R-:W-:Y:S05]  /*2700*/  CALL.REL.NOINC `($__internal_2_$__cuda_sm20_div_s64) ;  /* 0x0000001c00847944 */ /* 0x000fea0003c00000 */
[----:B------:R-:W-:-:S04]  /*2710*/  IADD3 R19, P0, RZ, -R22, RZ ;  /* 0x80000016ff137210 */ /* 0x000fc80007f1e0ff */
[----:B------:R-:W-:Y:S01]  /*2720*/  IADD3.X R18, RZ, ~R23, RZ, P0, !PT ;  /* 0x80000017ff127210 */ /* 0x000fe200007fe4ff */
[----:B------:R-:W-:-:S04]  /*2730*/  IMAD.WIDE.U32 R42, R5, R19, R42 ;  /* 0x00000013052a7225 */ /* 0x000fc800078e002a */
[----:B------:R-:W-:-:S04]  /*2740*/  IMAD R18, R18, R5, RZ ;  /* 0x0000000512127224 */ /* 0x000fc800078e02ff */
[----:B------:R-:W-:-:S05]  /*2750*/  IMAD R4, R4, R19, R18 ;  /* 0x0000001304047224 */ /* 0x000fca00078e0212 */
[----:B------:R-:W-:Y:S01]  /*2760*/  IADD3 R4, R43, R4, RZ ;  /* 0x000000042b047210 */ /* 0x000fe20007ffe0ff */
[----:B------:R-:W-:Y:S05]  /*2770*/  BRA `(.L_x_117) ;  /* 0x0000000000587947 */ /* 0x000fea0003800000 */
.L_x_116:
        /* <DEDUP_REMOVED lines=22> */
.L_x_117:
[----:B------:R-:W-:Y:S05]  /*28e0*/  BSYNC B0 ;  /* 0x0000000000007941 */ /* 0x000fea0003800000 */
.L_x_115:
        /* <DEDUP_REMOVED lines=38> */
[----:B------:R-:W-:Y:S05]  /*2b50*/  CALL.REL.NOINC `($__internal_2_$__cuda_sm20_div_s64) ;  /* 0x0000001800707944 */ /* 0x000fea0003c00000 */
        /* <DEDUP_REMOVED lines=12> */
.L_x_119:
        /* <DEDUP_REMOVED lines=23> */
.L_x_120:
[----:B------:R-:W-:Y:S05]  /*2d90*/  BSYNC B0 ;  /* 0x0000000000007941 */ /* 0x000fea0003800000 */
.L_x_118:
        /* <DEDUP_REMOVED lines=18> */
.L_x_122:
        /* <DEDUP_REMOVED lines=22> */
.L_x_123:
[----:B------:R-:W-:Y:S05]  /*3020*/  BSYNC B0 ;  /* 0x0000000000007941 */ /* 0x000fea0003800000 */
.L_x_121:
        /* <DEDUP_REMOVED lines=22> */
.L_x_125:
        /* <DEDUP_REMOVED lines=23> */
.L_x_126:
[----:B------:R-:W-:Y:S05]  /*3300*/  BSYNC B0 ;  /* 0x0000000000007941 */ /* 0x000fea0003800000 */
.L_x_124:
        /* <DEDUP_REMOVED lines=39> */
.L_x_128:
        /* <DEDUP_REMOVED lines=23> */
.L_x_129:
[----:B------:R-:W-:Y:S05]  /*36f0*/  BSYNC B0 ;  /* 0x0000000000007941 */ /* 0x000fea0003800000 */
.L_x_127:
        /* <DEDUP_REMOVED lines=29> */
.L_x_131:
        /* <DEDUP_REMOVED lines=23> */
.L_x_132:
[----:B------:R-:W-:Y:S05]  /*3a40*/  BSYNC B0 ;  /* 0x0000000000007941 */ /* 0x000fea0003800000 */
.L_x_130:
        /* <DEDUP_REMOVED lines=21> */
.L_x_108:
[----:B------:R-:W-:Y:S02]  /*3ba0*/  ULDC.64 UR4, c[0x0][0x2b0] ;  /* 0x0000ac0000047ab9 */ /* 0x000fe40000000a00 */
[----:B------:R-:W-:-:S04]  /*3bb0*/  LEA R2, P0, R36, UR4, 0x2 ;  /* 0x0000000424027c11 */ /* 0x000fc8000f8010ff */
[----:B------:R-:W-:-:S05]  /*3bc0*/  LEA.HI.X R3, R36, UR5, R37, 0x2, P0 ;  /* 0x0000000524037c11 */ /* 0x000fca00080f1425 */
[----:B------:R0:W-:Y:S04]  /*3bd0*/  STG.E desc[UR8][R2.64], R30 ;  /* 0x0000001e02007986 */ /* 0x0001e8000c101908 */
.L_x_107:
[----:B------:R-:W-:Y:S05]  /*3be0*/  BSYNC B1 ;  /* 0x0000000000017941 */ /* 0x000fea0003800000 */
.L_x_106:
[----:B------:R-:W2:Y:S01]  /*3bf0*/  LDC R0, c[0x0][0x3c4] ;  /* 0x0000f100ff007b82 */ /* 0x000ea20000000800 */
[C---:B0-----:R-:W-:Y:S01]  /*3c00*/  VIADD R3, R35.reuse, 0x10 ;  /* 0x0000001023037836 */ /* 0x041fe20000000000 */
[----:B-1----:R-:W-:Y:S01]  /*3c10*/  HFMA2.MMA R5, -RZ, RZ, 0, 0 ;  /* 0x00000000ff057435 */ /* 0x002fe200000001ff */
[C---:B------:R-:W-:Y:S01]  /*3c20*/  IMAD.SHL.U32 R16, R35.reuse, 0x4, RZ ;  /* 0x0000000423107824 */ /* 0x040fe200078e00ff */
[-C--:B--2---:R-:W-:Y:S02]  /*3c30*/  ISETP.GE.OR P0, PT, R35, R0.reuse, P3 ;  /* 0x000000002300720c */ /* 0x084fe40001f06670 */
[----:B------:R-:W-:-:S11]  /*3c40*/  ISETP.GE.OR P3, PT, R3, R0, P3 ;  /* 0x000000000300720c */ /* 0x000fd60001f66670 */
[C---:B------:R-:W-:Y:S02]  /*3c50*/  @!P0 FADD.FTZ R3, -R30.reuse, R33 ;  /* 0x000000211e038221 */ /* 0x040fe40000010100 */
[----:B------:R-:W-:Y:S02]  /*3c60*/  @!P3 FADD.FTZ R30, -R30, R32 ;  /* 0x000000201e1eb221 */ /* 0x000fe40000010100 */
[----:B------:R-:W-:Y:S02]  /*3c70*/  @!P0 FMUL.FTZ R3, R3, 1.4426950216293334961 ;  /* 0x3fb8aa3b03038820 */ /* 0x000fe40000410000 */
[----:B------:R-:W-:Y:S02]  /*3c80*/  @!P3 FMUL.FTZ R11, R30, 1.4426950216293334961 ;  /* 0x3fb8aa3b1e0bb820 */ /* 0x000fe40000410000 */
[----:B------:R-:W0:Y:S08]  /*3c90*/  @!P0 MUFU.EX2 R9, R3 ;  /* 0x0000000300098308 */ /* 0x000e300000000800 */
[----:B------:R-:W1:Y:S01]  /*3ca0*/  @!P3 MUFU.EX2 R11, R11 ;  /* 0x0000000b000bb308 */ /* 0x000e620000000800 */
[----:B0-----:R0:W-:Y:S01]  /*3cb0*/  @!P0 STS [R34], R9 ;  /* 0x0000000922008388 */ /* 0x0011e20000000800 */
[----:B------:R-:W-:-:S02]  /*3cc0*/  ISETP.GE.AND P0, PT, R0, 0x1, PT ;  /* 0x000000010000780c */ /* 0x000fc40003f06270 */
[----:B------:R-:W-:Y:S02]  /*3cd0*/  CS2R R2, SRZ ;  /* 0x0000000000027805 */ /* 0x000fe4000001ff00 */
[----:B------:R-:W-:Y:S01]  /*3ce0*/  MOV R0, RZ ;  /* 0x000000ff00007202 */ /* 0x000fe20000000f00 */
[----:B-1----:R0:W-:Y:S01]  /*3cf0*/  @!P3 STS [R34+0x240], R11 ;  /* 0x0002400b2200b388 */ /* 0x0021e20000000800 */
[----:B------:R-:W-:Y:S07]  /*3d00*/  BAR.SYNC.DEFER_BLOCKING 0x0 ;  /* 0x0000000000007b1d */ /* 0x000fee0000010000 */
[----:B------:R-:W-:Y:S05]  /*3d10*/  @!P0 BRA `(.L_x_133) ;  /* 0x0000000000a88947 */ /* 0x000fea0003800000 */
[----:B------:R-:W1:Y:S01]  /*3d20*/  S2UR UR6, SR_CgaCtaId ;  /* 0x00000000000679c3 */ /* 0x000e620000008800 */
[----:B------:R-:W-:Y:S01]  /*3d30*/  ULDC UR10, c[0x0][0x2dc] ;  /* 0x0000b700000a7ab9 */ /* 0x000fe20000000800 */
[----:B------:R-:W-:Y:S01]  /*3d40*/  IMAD R15, R7, 0x40, R16 ;  /* 0x00000040070f7824 */ /* 0x000fe200078e0210 */
[----:B------:R-:W-:Y:S01]  /*3d50*/  UIMAD UR4, UR7, UR10, URZ ;  /* 0x0000000a070472a4 */ /* 0x000fe2000f8e023f */
[C---:B------:R-:W-:Y:S01]  /*3d60*/  VIADD R4, R12.reuse, -UR7 ;  /* 0x800000070c047c36 */ /* 0x040fe20008000000 */
[----:B0-----:R-:W-:Y:S01]  /*3d70*/  CS2R R8, SRZ ;  /* 0x0000000000087805 */ /* 0x001fe2000001ff00 */
        /* <DEDUP_REMOVED lines=17> */
.L_x_136:
        /* <DEDUP_REMOVED lines=10> */
.L_x_135:
[----:B------:R-:W-:Y:S05]  /*3f30*/  BSYNC B0 ;  /* 0x0000000000007941 */ /* 0x000fea0003800000 */
.L_x_134:
        /* <DEDUP_REMOVED lines=8> */
.L_x_133:
[----:B------:R-:W-:-:S04]  /*3fc0*/  IADD3 R7, R7, UR7, RZ ;  /* 0x0000000707077c10 */ /* 0x000fc8000fffe0ff */
[----:B------:R-:W-:-:S13]  /*3fd0*/  ISETP.GE.AND P0, PT, R7, R12, PT ;  /* 0x0000000c0700720c */ /* 0x000fda0003f06270 */
[----:B------:R-:W-:Y:S05]  /*3fe0*/  @P0 EXIT ;  /* 0x000000000000094d */ /* 0x000fea0003800000 */
[----:B------:R-:W-:Y:S02]  /*3ff0*/  ULDC UR4, c[0x0][0x2d0] ;  /* 0x0000b40000047ab9 */ /* 0x000fe40000000800 */
[----:B------:R-:W-:-:S13]  /*4000*/  ISETP.GE.AND P0, PT, R16, UR4, PT ;  /* 0x0000000410007c0c */ /* 0x000fda000bf06270 */
[----:B------:R-:W-:Y:S05]  /*4010*/  @P0 EXIT ;  /* 0x000000000000094d */ /* 0x000fea0003800000 */
[----:B0-----:R-:W0:Y:S01]  /*4020*/  LDC R9, c[0x0][0x2c4] ;  /* 0x0000b100ff097b82 */ /* 0x001e220000000800 */
[----:B------:R-:W-:Y:S01]  /*4030*/  ULDC UR4, c[0x0][0x270] ;  /* 0x00009c0000047ab9 */ /* 0x000fe20000000800 */
[----:B------:R-:W-:Y:S02]  /*4040*/  IABS R13, R7 ;  /* 0x00000007000d7213 */ /* 0x000fe40000000000 */
[----:B------:R-:W-:Y:S02]  /*4050*/  SHF.R.S32.HI R17, RZ, 0x1f, R16 ;  /* 0x0000001fff117819 */ /* 0x000fe40000011410 */
[----:B------:R-:W-:Y:S01]  /*4060*/  F2FP.BF16.F32.PACK_AB R5, R2, R5 ;  /* 0x000000050205723e */ /* 0x000fe200000010ff */
[----:B0-----:R-:W-:Y:S01]  /*4070*/  IMAD R10, R9, UR4, RZ ;  /* 0x00000004090a7c24 */ /* 0x001fe2000f8e02ff */
[----:B------:R-:W-:-:S04]  /*4080*/  ULDC.64 UR4, c[0x0][0x290] ;  /* 0x0000a40000047ab9 */ /* 0x000fc80000000a00 */
[-C--:B------:R-:W-:Y:S02]  /*4090*/  IABS R12, R10.reuse ;  /* 0x0000000a000c7213 */ /* 0x080fe40000000000 */
[----:B------:R-:W-:Y:S02]  /*40a0*/  IABS R6, R10 ;  /* 0x0000000a00067213 */ /* 0x000fe40000000000 */
[----:B------:R-:W0:Y:S03]  /*40b0*/  I2F.RP R8, R12 ;  /* 0x0000000c00087306 */ /* 0x000e260000209400 */
[----:B------:R-:W-:-:S05]  /*40c0*/  IMAD.MOV R6, RZ, RZ, -R6 ;  /* 0x000000ffff067224 */ /* 0x000fca00078e0a06 */
[----:B0-----:R-:W0:Y:S02]  /*40d0*/  MUFU.RCP R14, R8 ;  /* 0x00000008000e7308 */ /* 0x001e240000001000 */
[----:B0-----:R-:W-:Y:S01]  /*40e0*/  VIADD R14, R14, 0xffffffe ;  /* 0x0ffffffe0e0e7836 */ /* 0x001fe20000000000 */
[----:B------:R-:W-:-:S05]  /*40f0*/  IABS R8, R9 ;  /* 0x0000000900087213 */ /* 0x000fca0000000000 */
[----:B------:R0:W1:Y:S02]  /*4100*/  F2I.FTZ.U32.TRUNC.NTZ R15, R14 ;  /* 0x0000000e000f7305 */ /* 0x000064000021f000 */
[----:B0-----:R-:W-:Y:S01]  /*4110*/  HFMA2.MMA R14, -RZ, RZ, 0, 0 ;  /* 0x00000000ff0e7435 */ /* 0x001fe200000001ff */
[----:B-1----:R-:W-:-:S04]  /*4120*/  IMAD.MOV R11, RZ, RZ, -R15 ;  /* 0x000000ffff0b7224 */ /* 0x002fc800078e0a0f */
[----:B------:R-:W-:-:S05]  /*4130*/  IMAD R4, R11, R12, RZ ;  /* 0x0000000c0b047224 */ /* 0x000fca00078e02ff */
        /* <DEDUP_REMOVED lines=62> */
        .weak           $__internal_2_$__cuda_sm20_div_s64
        .type           $__internal_2_$__cuda_sm20_div_s64,@function
        .size           $__internal_2_$__cuda_sm20_div_s64,(.L_x_7940 - $__internal_2_$__cuda_sm20_div_s64)
$__internal_2_$__cuda_sm20_div_s64:
        /* <DEDUP_REMOVED lines=32> */
[----:B------:R-:W-:Y:S02]  /*4720*/  SEL R21, R21, R24, !P2 ;  /* 0x0000001815157207 */ /* 0x000fe40005000000 */
[----:B------:R-:W-:Y:S01]  /*4730*/  IADD3.X R24, RZ, ~R19, RZ, P1, !PT ;  /* 0x80000013ff187210 */ /* 0x000fe20000ffe4ff */
[----:B------:R-:W-:-:S04]  /*4740*/  IMAD.HI.U32 R29, P5, R23, R22, R40 ;  /* 0x00000016171d7227 */ /* 0x000fc800078a0028 */
[CC--:B------:R-:W-:Y:S02]  /*4750*/  IMAD R22, R23.reuse, R20.reuse, RZ ;  /* 0x0000001417167224 */ /* 0x0c0fe400078e02ff */
[----:B------:R-:W-:-:S03]  /*4760*/  IMAD.HI.U32 R20, R23, R20, RZ ;  /* 0x0000001417147227 */ /* 0x000fc600078e00ff */
[----:B------:R-:W-:Y:S01]  /*4770*/  IADD3 R22, P4, R22, R29, RZ ;  /* 0x0000001d16167210 */ /* 0x000fe20007f9e0ff */
[----:B------:R-:W-:Y:S01]  /*4780*/  IMAD.X R23, R20, 0x1, R23, P6 ;  /* 0x0000000114177824 */ /* 0x000fe200030e0617 */
[----:B------:R-:W-:Y:S01]  /*4790*/  SEL R20, R24, R19, !P2 ;  /* 0x0000001318147207 */ /* 0x000fe20005000000 */
[----:B------:R-:W-:Y:S02]  /*47a0*/  IMAD.MOV.U32 R41, RZ, RZ, RZ ;  /* 0x000000ffff297224 */ /* 0x000fe400078e00ff */
[----:B------:R-:W-:Y:S01]  /*47b0*/  IMAD.HI.U32 R40, R22, R21, RZ ;  /* 0x0000001516287227 */ /* 0x000fe200078e00ff */
[----:B------:R-:W-:-:S03]  /*47c0*/  IADD3.X R23, RZ, RZ, R23, P4, P5 ;  /* 0x000000ffff177210 */ /* 0x000fc600027ea417 */
        /* <DEDUP_REMOVED lines=10> */
[-C--:B------:R-:W-:Y:S01]  /*4870*/  ISETP.GE.U32.AND P4, PT, R21, R44.reuse, PT ;  /* 0x0000002c1500720c */ /* 0x080fe20003f86070 */
[-C--:B------:R-:W-:Y:S01]  /*4880*/  IMAD R23, R29, R44.reuse, R22 ;  /* 0x0000002c1d177224 */ /* 0x080fe200078e0216 */
[----:B------:R-:W-:-:S04]  /*4890*/  IADD3 R22, P2, R21, -R44, RZ ;  /* 0x8000002c15167210 */ /* 0x000fc80007f5e0ff */
[----:B------:R-:W-:Y:S02]  /*48a0*/  IADD3.X R20, ~R23, R20, RZ, P1, !PT ;  /* 0x0000001417147210 */ /* 0x000fe40000ffe5ff */
[----:B------:R-:W-:Y:S02]  /*48b0*/  IADD3 R24, P1, R31, 0x1, RZ ;  /* 0x000000011f187810 */ /* 0x000fe40007f3e0ff */
[C---:B------:R-:W-:Y:S01]  /*48c0*/  ISETP.GE.U32.AND.EX P4, PT, R20.reuse, R45, PT, P4 ;  /* 0x0000002d1400720c */ /* 0x040fe20003f86140 */
[----:B------:R-:W-:Y:S02]  /*48d0*/  IMAD.X R23, R20, 0x1, ~R45, P2 ;  /* 0x0000000114177824 */ /* 0x000fe400010e0e2d */
[----:B------:R-:W-:Y:S01]  /*48e0*/  IMAD.X R40, RZ, RZ, R29, P1 ;  /* 0x000000ffff287224 */ /* 0x000fe200008e061d */
[----:B------:R-:W-:Y:S02]  /*48f0*/  SEL R22, R22, R21, P4 ;  /* 0x0000001516167207 */ /* 0x000fe40002000000 */
[----:B------:R-:W-:-:S02]  /*4900*/  SEL R24, R24, R31, P4 ;  /* 0x0000001f18187207 */ /* 0x000fc40002000000 */
[----:B------:R-:W-:Y:S02]  /*4910*/  SEL R23, R23, R20, P4 ;  /* 0x0000001417177207 */ /* 0x000fe40002000000 */
[----:B------:R-:W-:Y:S02]  /*4920*/  ISETP.GE.U32.AND P1, PT, R22, R44, PT ;  /* 0x0000002c1600720c */ /* 0x000fe40003f26070 */
[----:B------:R-:W-:Y:S02]  /*4930*/  SEL R40, R40, R29, P4 ;  /* 0x0000001d28287207 */ /* 0x000fe40002000000 */
[----:B------:R-:W-:Y:S02]  /*4940*/  IADD3 R21, P2, R24, 0x1, RZ ;  /* 0x0000000118157810 */ /* 0x000fe40007f5e0ff */
[----:B------:R-:W-:Y:S02]  /*4950*/  ISETP.GE.U32.AND.EX P1, PT, R23, R45, PT, P1 ;  /* 0x0000002d1700720c */ /* 0x000fe40003f26110 */
[----:B------:R-:W-:Y:S01]  /*4960*/  LOP3.LUT R20, R25, R19, RZ, 0x3c, !PT ;  /* 0x0000001319147212 */ /* 0x000fe200078e3cff */
[----:B------:R-:W-:Y:S01]  /*4970*/  IMAD.X R23, RZ, RZ, R40, P2 ;  /* 0x000000ffff177224 */ /* 0x000fe200010e0628 */
[----:B------:R-:W-:-:S02]  /*4980*/  SEL R21, R21, R24, P1 ;  /* 0x0000001815157207 */ /* 0x000fc40000800000 */
[----:B------:R-:W-:Y:S02]  /*4990*/  ISETP.GE.AND P4, PT, R20, RZ, PT ;  /* 0x000000ff1400720c */ /* 0x000fe40003f86270 */
[----:B------:R-:W-:Y:S02]  /*49a0*/  SEL R23, R23, R40, P1 ;  /* 0x0000002817177207 */ /* 0x000fe40000800000 */
[----:B------:R-:W-:Y:S02]  /*49b0*/  IADD3 R22, P2, RZ, -R21, RZ ;  /* 0x80000015ff167210 */ /* 0x000fe40007f5e0ff */
[----:B------:R-:W-:Y:S02]  /*49c0*/  ISETP.NE.U32.AND P1, PT, R28, RZ, PT ;  /* 0x000000ff1c00720c */ /* 0x000fe40003f25070 */
[----:B------:R-:W-:Y:S02]  /*49d0*/  IADD3.X R20, RZ, ~R23, RZ, P2, !PT ;  /* 0x80000017ff147210 */ /* 0x000fe400017fe4ff */
[----:B------:R-:W-:-:S02]  /*49e0*/  ISETP.NE.AND.EX P1, PT, R25, RZ, PT, P1 ;  /* 0x000000ff1900720c */ /* 0x000fc40003f25310 */
[----:B------:R-:W-:Y:S02]  /*49f0*/  SEL R20, R20, R23, !P4 ;  /* 0x0000001714147207 */ /* 0x000fe40006000000 */
[----:B------:R-:W-:Y:S01]  /*4a00*/  SEL R22, R22, R21, !P4 ;  /* 0x0000001516167207 */ /* 0x000fe20006000000 */
[----:B------:R-:W-:Y:S01]  /*4a10*/  IMAD.MOV.U32 R21, RZ, RZ, 0x0 ;  /* 0x00000000ff157424 */ /* 0x000fe200078e00ff */
[----:B------:R-:W-:Y:S01]  /*4a20*/  SEL R23, R20, 0xffffffff, P1 ;  /* 0xffffffff14177807 */ /* 0x000fe20000800000 */
[----:B------:R-:W-:Y:S01]  /*4a30*/  IMAD.MOV.U32 R20, RZ, RZ, R26 ;  /* 0x000000ffff147224 */ /* 0x000fe200078e001a */
[----:B------:R-:W-:-:S03]  /*4a40*/  SEL R22, R22, 0xffffffff, P1 ;  /* 0xffffffff16167807 */ /* 0x000fc60000800000 */
[----:B------:R-:W-:Y:S05]  /*4a50*/  RET.REL.NODEC R20 `(_ZN5flash32flash_fwd_splitkv_combine_kernelI23Flash_fwd_kernel_traitsILi64ELi64ELi256ELi4ELb0ELb0EN7cutlass10bfloat16_tE19Flash_kernel_traitsILi64ELi64ELi256ELi4ES3_EELi8ELi5ELb0EEEvNS_16Flash_fwd_paramsE) ;  /* 0xffffffb414687950 */ /* 0x000fea0003c3ffff */
.L_x_137:
        /* <DEDUP_REMOVED lines=10> */
.L_x_7940:


//--------------------- .text._ZN5flash32flash_fwd_splitkv_combine_kernelI23Flash_fwd_kernel_traitsILi64ELi64ELi256ELi4ELb0ELb0EN7cutlass10bfloat16_tE19Flash_kernel_traitsILi64ELi64ELi256ELi4ES3_EELi8ELi4ELb0EEEvNS_16Flash_fwd_paramsE --------------------------
	.section	.text._ZN5flash32flash_fwd_splitkv_combine_kernelI23Flash_fwd_kernel_traitsILi64ELi64ELi256ELi4ELb0ELb0EN7cutlass10bfloat16_tE19Flash_kernel_traitsILi64ELi64ELi256ELi4ES3_EELi8ELi4ELb0EEEvNS_16Flash_fwd_paramsE,"ax",@progbits
	.align	128
        .global         _ZN5flash32flash_fwd_splitkv_combine_kernelI23Flash_fwd_kernel_traitsILi64ELi64ELi256ELi4ELb0ELb0EN7cutlass10bfloat16_tE19Flash_kernel_traitsILi64ELi64ELi256ELi4ES3_EELi8ELi4ELb0EEEvNS_16Flash_fwd_paramsE
        .type           _ZN5flash32flash_fwd_splitkv_combine_kernelI23Flash_fwd_kernel_traitsILi64ELi64ELi256ELi4ELb0ELb0EN7cutlass10bfloat16_tE19Flash_kernel_traitsILi64ELi64ELi256ELi4ES3_EELi8ELi4ELb0EEEvNS_16Flash_fwd_paramsE,@function
        .size           _ZN5flash32flash_fwd_splitkv_combine_kernelI23Flash_fwd_kernel_traitsILi64ELi64ELi256ELi4ELb0ELb0EN7cutlass10bfloat16_tE19Flash_kernel_traitsILi64ELi64ELi256ELi4ES3_EELi8ELi4ELb0EEEvNS_16Flash_fwd_paramsE,(.L_x_7941 - _ZN5flash32flash_fwd_splitkv_combine_kernelI23Flash_fwd_kernel_traitsILi64ELi64ELi256ELi4ELb0ELb0EN7cutlass10bfloat16_tE19Flash_kernel_traitsILi64ELi64ELi256ELi4ES3_EELi8ELi4ELb0EEEvNS_16Flash_fwd_paramsE)
        .other          _ZN5flash32flash_fwd_splitkv_combine_kernelI23Flash_fwd_kernel_traitsILi64ELi64ELi256ELi4ELb0ELb0EN7cutlass10bfloat16_tE19Flash_kernel_traitsILi64ELi64ELi256ELi4ES3_EELi8ELi4ELb0EEEvNS_16Flash_fwd_paramsE,@"STO_CUDA_ENTRY STV_DEFAULT"
_ZN5flash32flash_fwd_splitkv_combine_kernelI23Flash_fwd_kernel_traitsILi64ELi64ELi256ELi4ELb0ELb0EN7cutlass10bfloat16_tE19Flash_kernel_traitsILi64ELi64ELi256ELi4ES3_EELi8ELi4ELb0EEEvNS_16Flash_fwd_paramsE:
.text._ZN5flash32flash_fwd_splitkv_combine_kernelI23Flash_fwd_kernel_traitsILi64ELi64ELi256ELi4ELb0ELb0EN7cutlass10bfloat16_tE19Flash_kernel_traitsILi64ELi64ELi256ELi4ES3_EELi8ELi4ELb0EEEvNS_16Flash_fwd_paramsE:
        /* <DEDUP_REMOVED lines=23> */
[----:B------:R-:W-:Y:S05]  /*0170*/  CALL.REL.NOINC `($__internal_3_$__cuda_sm20_div_s64) ;  /* 0x0000004000f47944 */ /* 0x000fea0003c00000 */
[----:B------:R-:W-:Y:S05]  /*0180*/  BRA `(.L_x_139) ;  /* 0x00000000004c7947 */ /* 0x000fea0003800000 */
.L_x_138:
        /* <DEDUP_REMOVED lines=19> */
.L_x_139:
        /* <DEDUP_REMOVED lines=12> */
[----:B------:R-:W-:Y:S02]  /*0380*/  MOV R22, 0x3a0 ;  /* 0x000003a000167802 */ /* 0x000fe40000000f00 */
[----:B------:R-:W-:Y:S05]  /*0390*/  CALL.REL.NOINC `($__internal_3_$__cuda_sm20_div_s64) ;  /* 0x00000040006c7944 */ /* 0x000fea0003c00000 */
[----:B------:R-:W-:Y:S02]  /*03a0*/  MOV R8, R20 ;  /* 0x0000001400087202 */ /* 0x000fe40000000f00 */
[----:B------:R-:W-:Y:S01]  /*03b0*/  MOV R9, R21 ;  /* 0x0000001500097202 */ /* 0x000fe20000000f00 */
[----:B------:R-:W-:Y:S05]  /*03c0*/  BRA `(.L_x_142) ;  /* 0x00000000004c7947 */ /* 0x000fea0003800000 */
.L_x_141:
[----:B------:R-:W0:Y:S01]  /*03d0*/  I2F.U32.RP R4, R3 ;  /* 0x0000000300047306 */ /* 0x000e220000209000 */
[----:B------:R-:W-:-:S07]  /*03e0*/  ISETP.NE.U32.AND P0, PT, R3, RZ, PT ;  /* 0x000000ff0300720c */ /* 0x000fce0003f05070 */
[----:B0-----:R-:W0:Y:S02]  /*03f0*/  MUFU.RCP R6, R4 ;  /* 0x0000000400067308 */ /* 0x001e240000001000 */
[----:B0-----:R-:W-:-:S06]  /*0400*/  VIADD R6, R6, 0xffffffe ;  /* 0x0ffffffe06067836 */ /* 0x001fcc0000000000 */
[----:B------:R0:W1:Y:S02]  /*0410*/  F2I.FTZ.U32.TRUNC.NTZ R7, R6 ;  /* 0x0000000600077305 */ /* 0x000064000021f000 */
[----:B0-----:R-:W-:Y:S01]  /*0420*/  HFMA2.MMA R6, -RZ, RZ, 0, 0 ;  /* 0x00000000ff067435 */ /* 0x001fe200000001ff */
[----:B-1----:R-:W-:-:S04]  /*0430*/  IMAD.MOV R2, RZ, RZ, -R7 ;  /* 0x000000ffff027224 */ /* 0x002fc800078e0a07 */
[----:B------:R-:W-:-:S05]  /*0440*/  IMAD R9, R2, R3, RZ ;  /* 0x0000000302097224 */ /* 0x000fca00078e02ff */
        /* <DEDUP_REMOVED lines=11> */
.L_x_142:
[----:B------:R-:W-:Y:S05]  /*0500*/  BSYNC B0 ;  /* 0x0000000000007941 */ /* 0x000fea0003800000 */
.L_x_140:
[----:B------:R-:W0:Y:S01]  /*0510*/  LDC R7, c[0x0][0x2c4] ;  /* 0x0000b100ff077b82 */ /* 0x000e220000000800 */
        /* <DEDUP_REMOVED lines=30> */
[----:B------:R-:W-:Y:S02]  /*0700*/  SEL R15, R23, R4, P0 ;  /* 0x00000004170f7207 */ /* 0x000fe40000000000 */
        /* <DEDUP_REMOVED lines=11> */
.L_x_144:
[----:B------:R-:W0:Y:S01]  /*07c0*/  I2F.U32.RP R13, R16 ;  /* 0x00000010000d7306 */ /* 0x000e220000209000 */
[----:B------:R-:W-:Y:S01]  /*07d0*/  HFMA2.MMA R10, -RZ, RZ, 0, 0 ;  /* 0x00000000ff0a7435 */ /* 0x000fe200000001ff */
[----:B------:R-:W-:Y:S02]  /*07e0*/  ISETP.NE.U32.AND P0, PT, R16, RZ, PT ;  /* 0x000000ff1000720c */ /* 0x000fe40003f05070 */
[----:B------:R-:W-:-:S04]  /*07f0*/  MOV R21, RZ ;  /* 0x000000ff00157202 */ /* 0x000fc80000000f00 */
        /* <DEDUP_REMOVED lines=15> */
.L_x_145:
[----:B------:R-:W-:Y:S05]  /*08f0*/  BSYNC B0 ;  /* 0x0000000000007941 */ /* 0x000fea0003800000 */
.L_x_143:
[----:B------:R-:W0:Y:S01]  /*0900*/  LDC R3, c[0x0][0x2c4] ;  /* 0x0000b100ff037b82 */ /* 0x000e220000000800 */
[----:B------:R-:W-:Y:S01]  /*0910*/  IMAD.MOV.U32 R18, RZ, RZ, RZ ;  /* 0x000000ffff127224 */ /* 0x000fe200078e00ff */
        /* <DEDUP_REMOVED lines=9> */
[----:B0-----:R-:W-:-:S04]  /*09b0*/  IMAD.MOV R4, RZ, RZ, -R19 ;  /* 0x000000ffff047224 */ /* 0x001fc800078e0a13 */
        /* <DEDUP_REMOVED lines=11> */
[----:B------:R-:W-:Y:S01]  /*0a70*/  @!P2 IMAD.IADD R7, R7, 0x1, -R10 ;  /* 0x000000010707a824 */ /* 0x000fe200078e0a0a */
[----:B------:R-:W-:Y:S02]  /*0a80*/  @!P2 IADD3 R4, R4, 0x1, RZ ;  /* 0x000000010404a810 */ /* 0x000fe40007ffe0ff */
[----:B------:R-:W-:Y:S02]  /*0a90*/  ISETP.NE.AND P2, PT, R3, RZ, PT ;  /* 0x000000ff0300720c */ /* 0x000fe40003f45270 */
[----:B------:R-:W-:Y:S02]  /*0aa0*/  ISETP.GE.U32.AND P0, PT, R7, R10, PT ;  /* 0x0000000a0700720c */ /* 0x000fe40003f06070 */
[----:B------:R-:W-:Y:S01]  /*0ab0*/  LEA.HI.SX32 R7, R3, 0x1, 0x1 ;  /* 0x0000000103077811 */ /* 0x000fe200078f0aff */
[----:B------:R-:W-:-:S10]  /*0ac0*/  @!P3 IMAD.MOV R7, RZ, RZ, R2 ;  /* 0x000000ffff07b224 */ /* 0x000fd400078e0202 */
[----:B------:R-:W-:-:S04]  /*0ad0*/  @P0 VIADD R4, R4, 0x1 ;  /* 0x0000000104040836 */ /* 0x000fc80000000000 */
[----:B------:R-:W-:Y:S01]  /*0ae0*/  @!P1 IMAD.MOV R4, RZ, RZ, -R4 ;  /* 0x000000ffff049224 */ /* 0x000fe200078e0a04 */
[----:B------:R-:W-:Y:S01]  /*0af0*/  @!P2 LOP3.LUT R4, RZ, R3, RZ, 0x33, !PT ;  /* 0x00000003ff04a212 */ /* 0x000fe200078e33ff */
[----:B------:R-:W-:-:S04]  /*0b00*/  IMAD R3, R3, UR5, RZ ;  /* 0x0000000503037c24 */ /* 0x000fc8000f8e02ff */
        /* <DEDUP_REMOVED lines=9> */
[----:B0-----:R-:W-:Y:S01]  /*0ba0*/  IADD3 R10, RZ, -R19, RZ ;  /* 0x80000013ff0a7210 */ /* 0x001fe20007ffe0ff */
[----:B------:R-:W-:-:S04]  /*0bb0*/  IMAD.MOV.U32 R18, RZ, RZ, RZ ;  /* 0x000000ffff127224 */ /* 0x000fc800078e00ff */
[----:B------:R-:W-:Y:S01]  /*0bc0*/  IMAD R11, R10, R13, RZ ;  /* 0x0000000d0a0b7224 */ /* 0x000fe200078e02ff */
[----:B------:R-:W-:-:S03]  /*0bd0*/  IABS R10, R4 ;  /* 0x00000004000a7213 */ /* 0x000fc60000000000 */
[----:B------:R-:W-:-:S06]  /*0be0*/  IMAD.HI.U32 R11, R19, R11, R18 ;  /* 0x0000000b130b7227 */ /* 0x000fcc00078e0012 */
[----:B------:R-:W-:-:S04]  /*0bf0*/  IMAD.HI.U32 R11, R11, R10, RZ ;  /* 0x0000000a0b0b7227 */ /* 0x000fc800078e00ff */
[----:B------:R-:W-:Y:S01]  /*0c00*/  IMAD R10, R11, R7, R10 ;  /* 0x000000070b0a7224 */ /* 0x000fe200078e020a */
[----:B------:R-:W-:-:S04]  /*0c10*/  LOP3.LUT R7, R4, R13, RZ, 0x3c, !PT ;  /* 0x0000000d04077212 */ /* 0x000fc800078e3cff */
[----:B------:R-:W-:Y:S02]  /*0c20*/  ISETP.GT.U32.AND P1, PT, R13, R10, PT ;  /* 0x0000000a0d00720c */ /* 0x000fe40003f24070 */
[----:B------:R-:W-:-:S11]  /*0c30*/  ISETP.GE.AND P0, PT, R7, RZ, PT ;  /* 0x000000ff0700720c */ /* 0x000fd60003f06270 */
[----:B------:R-:W-:Y:S01]  /*0c40*/  @!P1 IMAD.IADD R10, R10, 0x1, -R13 ;  /* 0x000000010a0a9824 */ /* 0x000fe200078e0a0d */
[----:B------:R-:W-:Y:S02]  /*0c50*/  @!P1 IADD3 R11, R11, 0x1, RZ ;  /* 0x000000010b0b9810 */ /* 0x000fe40007ffe0ff */
[----:B------:R-:W-:Y:S02]  /*0c60*/  ISETP.NE.AND P1, PT, R2, RZ, PT ;  /* 0x000000ff0200720c */ /* 0x000fe40003f25270 */
[----:B------:R-:W-:-:S13]  /*0c70*/  ISETP.GE.U32.AND P2, PT, R10, R13, PT ;  /* 0x0000000d0a00720c */ /* 0x000fda0003f46070 */
[----:B------:R-:W-:-:S04]  /*0c80*/  @P2 VIADD R11, R11, 0x1 ;  /* 0x000000010b0b2836 */ /* 0x000fc80000000000 */
[----:B------:R-:W-:-:S04]  /*0c90*/  IMAD.MOV.U32 R7, RZ, RZ, R11 ;  /* 0x000000ffff077224 */ /* 0x000fc800078e000b */
        /* <DEDUP_REMOVED lines=16> */
[----:B------:R-:W-:Y:S02]  /*0da0*/  MOV R32, R20 ;  /* 0x0000001400207202 */ /* 0x000fe40000000f00 */
[----:B------:R-:W-:Y:S01]  /*0db0*/  MOV R33, R21 ;  /* 0x0000001500217202 */ /* 0x000fe20000000f00 */
[----:B------:R-:W-:Y:S05]  /*0dc0*/  BRA `(.L_x_148) ;  /* 0x00000000004c7947 */ /* 0x000fea0003800000 */
.L_x_147:
        /* <DEDUP_REMOVED lines=19> */
.L_x_148:
[----:B------:R-:W-:Y:S05]  /*0f00*/  BSYNC B0 ;  /* 0x0000000000007941 */ /* 0x000fea0003800000 */
.L_x_146:
        /* <DEDUP_REMOVED lines=43> */
.L_x_150:
        /* <DEDUP_REMOVED lines=19> */
.L_x_151:
[----:B------:R-:W-:Y:S05]  /*12f0*/  BSYNC B0 ;  /* 0x0000000000007941 */ /* 0x000fea0003800000 */
.L_x_149:
[----:B------:R-:W0:Y:S01]  /*1300*/  LDC R9, c[0x0][0x2c4] ;  /* 0x0000b100ff097b82 */ /* 0x000e220000000800 */
[----:B------:R-:W1:Y:S01]  /*1310*/  S2R R18, SR_TID.X ;  /* 0x0000000000127919 */ /* 0x000e620000002100 */
[----:B------:R-:W-:Y:S01]  /*1320*/  ISETP.GT.AND P4, PT, R3, RZ, PT ;  /* 0x000000ff0300720c */ /* 0x000fe20003f84270 */
[----:B------:R-:W-:Y:S01]  /*1330*/  ULDC UR5, c[0x0][0x3c4] ;  /* 0x0000f10000057ab9 */ /* 0x000fe20000000800 */
[----:B------:R-:W-:Y:S01]  /*1340*/  ULDC.64 UR8, c[0x0][0x208] ;  /* 0x0000820000087ab9 */ /* 0x000fe20000000a00 */
[----:B------:R-:W-:Y:S01]  /*1350*/  BSSY B0, `(.L_x_152) ;  /* 0x000003e000007945 */ /* 0x000fe20003800000 */
[----:B------:R-:W-:Y:S01]  /*1360*/  IMAD.MOV.U32 R29, RZ, RZ, -0x800000 ;  /* 0xff800000ff1d7424 */ /* 0x000fe200078e00ff */
[----:B0-----:R-:W-:-:S04]  /*1370*/  IABS R8, R9 ;  /* 0x0000000900087213 */ /* 0x001fc80000000000 */
[----:B------:R-:W0:Y:S01]  /*1380*/  I2F.RP R17, R8 ;  /* 0x0000000800117306 */ /* 0x000e220000209400 */
[----:B-1----:R-:W-:-:S07]  /*1390*/  ISETP.GT.AND P1, PT, R18, 0x7f, PT ;  /* 0x0000007f1200780c */ /* 0x002fce0003f24270 */
        /* <DEDUP_REMOVED lines=9> */
[----:B------:R-:W-:Y:S02]  /*1430*/  ISETP.GE.AND P2, PT, R6, RZ, PT ;  /* 0x000000ff0600720c */ /* 0x000fe40003f46270 */
[----:B------:R-:W-:Y:S01]  /*1440*/  SHF.R.S32.HI R6, RZ, 0x1f, R3 ;  /* 0x0000001fff067819 */ /* 0x000fe20000011403 */
[----:B------:R-:W-:Y:S01]  /*1450*/  IMAD.HI.U32 R17, R20, R7, RZ ;  /* 0x0000000714117227 */ /* 0x000fe200078e00ff */
[----:B------:R-:W-:-:S03]  /*1460*/  LEA.HI.SX32 R20, R3, 0x1, 0x1 ;  /* 0x0000000103147811 */ /* 0x000fc600078f0aff */
[----:B------:R-:W-:Y:S02]  /*1470*/  IMAD.MOV R19, RZ, RZ, -R17 ;  /* 0x000000ffff137224 */ /* 0x000fe400078e0a11 */
[----:B------:R-:W-:Y:S01]  /*1480*/  @!P4 IMAD.MOV R20, RZ, RZ, R6 ;  /* 0x000000ffff14c224 */ /* 0x000fe200078e0206 */
[----:B------:R-:W-:Y:S01]  /*1490*/  @!P1 MOV R6, 0x400 ;  /* 0x0000040000069802 */ /* 0x000fe20000000f00 */
[C---:B------:R-:W-:Y:S02]  /*14a0*/  IMAD R19, R8.reuse, R19, R7 ;  /* 0x0000001308137224 */ /* 0x040fe400078e0207 */
[----:B------:R-:W0:Y:S03]  /*14b0*/  @!P1 S2R R7, SR_CgaCtaId ;  /* 0x0000000000079919 */ /* 0x000e260000008800 */
[----:B------:R-:W-:-:S13]  /*14c0*/  ISETP.GT.U32.AND P0, PT, R8, R19, PT ;  /* 0x000000130800720c */ /* 0x000fda0003f04070 */
[----:B------:R-:W-:Y:S02]  /*14d0*/  @!P0 IMAD.IADD R19, R19, 0x1, -R8 ;  /* 0x0000000113138824 */ /* 0x000fe400078e0a08 */
[----:B------:R-:W-:Y:S01]  /*14e0*/  @!P0 VIADD R17, R17, 0x1 ;  /* 0x0000000111118836 */ /* 0x000fe20000000000 */
[----:B------:R-:W-:Y:S02]  /*14f0*/  ISETP.NE.AND P0, PT, R9, RZ, PT ;  /* 0x000000ff0900720c */ /* 0x000fe40003f05270 */
[----:B------:R-:W-:Y:S02]  /*1500*/  ISETP.GE.U32.AND P3, PT, R19, R8, PT ;  /* 0x000000081300720c */ /* 0x000fe40003f66070 */
[----:B------:R-:W-:-:S04]  /*1510*/  SHF.R.S32.HI R19, RZ, 0x1f, R18 ;  /* 0x0000001fff137819 */ /* 0x000fc80000011412 */
[----:B------:R-:W-:-:S04]  /*1520*/  LEA.HI R8, R19, R18, RZ, 0x3 ;  /* 0x0000001213087211 */ /* 0x000fc800078f18ff */
[----:B------:R-:W-:Y:S02]  /*1530*/  SHF.R.S32.HI R21, RZ, 0x3, R8 ;  /* 0x00000003ff157819 */ /* 0x000fe40000011408 */
[----:B0-----:R-:W-:Y:S01]  /*1540*/  @!P1 LEA R6, R7, R6, 0x18 ;  /* 0x0000000607069211 */ /* 0x001fe200078ec0ff */
[----:B------:R-:W-:Y:S01]  /*1550*/  @P3 VIADD R17, R17, 0x1 ;  /* 0x0000000111113836 */ /* 0x000fe20000000000 */
[----:B------:R-:W-:-:S03]  /*1560*/  LOP3.LUT R7, R8, 0xfffffff8, RZ, 0xc0, !PT ;  /* 0xfffffff808077812 */ /* 0x000fc600078ec0ff */
[----:B------:R-:W-:Y:S01]  /*1570*/  @!P2 IMAD.MOV R17, RZ, RZ, -R17 ;  /* 0x000000ffff11a224 */ /* 0x000fe200078e0a11 */
[----:B------:R-:W-:Y:S01]  /*1580*/  @!P0 LOP3.LUT R17, RZ, R9, RZ, 0x33, !PT ;  /* 0x00000009ff118212 */ /* 0x000fe200078e33ff */
[----:B------:R-:W-:Y:S01]  /*1590*/  IMAD.IADD R8, R18, 0x1, -R7 ;  /* 0x0000000112087824 */ /* 0x000fe200078e0a07 */
[----:B------:R-:W-:-:S03]  /*15a0*/  ISETP.GE.AND P0, PT, R21, UR5, PT ;  /* 0x0000000515007c0c */ /* 0x000fc6000bf06270 */
[----:B------:R-:W-:Y:S02]  /*15b0*/  IMAD R3, R20, R17, RZ ;  /* 0x0000001114037224 */ /* 0x000fe400078e02ff */
[----:B------:R-:W-:Y:S02]  /*15c0*/  @!P1 IMAD R17, R21, 0x24, R6 ;  /* 0x0000002415119824 */ /* 0x000fe400078e0206 */
[----:B------:R-:W-:Y:S01]  /*15d0*/  IMAD.MOV.U32 R20, RZ, RZ, -0x800000 ;  /* 0xff800000ff147424 */ /* 0x000fe200078e00ff */
[----:B------:R-:W-:Y:S01]  /*15e0*/  IABS R31, R3 ;  /* 0x00000003001f7213 */ /* 0x000fe20000000000 */
[----:B------:R-:W-:-:S04]  /*15f0*/  @!P1 IMAD R17, R8, 0x4, R17 ;  /* 0x0000000408119824 */ /* 0x000fc800078e0211 */
[----:B------:R-:W-:Y:S01]  /*1600*/  VIADD R24, R31, UR4 ;  /* 0x000000041f187c36 */ /* 0x000fe20008000000 */
[----:B------:R-:W-:Y:S06]  /*1610*/  @P0 BRA `(.L_x_153) ;  /* 0x0000000000440947 */ /* 0x000fec0003800000 */
[----:B------:R-:W-:Y:S02]  /*1620*/  IADD3 R27, P2, R12, -UR7, RZ ;  /* 0x800000070c1b7c10 */ /* 0x000fe4000ff5e0ff */
[----:B------:R-:W-:Y:S02]  /*1630*/  SHF.R.S32.HI R7, RZ, 0x1f, R8 ;  /* 0x0000001fff077819 */ /* 0x000fe40000011408 */
[----:B------:R-:W-:Y:S02]  /*1640*/  ISETP.GT.U32.AND P0, PT, R27, R8, PT ;  /* 0x000000081b00720c */ /* 0x000fe40003f04070 */
[----:B------:R-:W-:-:S04]  /*1650*/  IADD3.X R6, R5, ~UR6, RZ, P2, !PT ;  /* 0x8000000605067c10 */ /* 0x000fc800097fe4ff */
[----:B------:R-:W-:-:S13]  /*1660*/  ISETP.GT.AND.EX P0, PT, R6, R7, PT, P0 ;  /* 0x000000070600720c */ /* 0x000fda0003f04300 */
[----:B------:R-:W-:Y:S05]  /*1670*/  @!P0 BRA `(.L_x_153) ;  /* 0x00000000002c8947 */ /* 0x000fea0003800000 */
[----:B------:R-:W-:Y:S01]  /*1680*/  IADD3 R34, P0, R8, UR7, RZ ;  /* 0x0000000708227c10 */ /* 0x000fe2000ff1e0ff */
[----:B------:R-:W-:Y:S01]  /*1690*/  IMAD R27, R5, R21, RZ ;  /* 0x00000015051b7224 */ /* 0x000fe200078e02ff */
[----:B------:R-:W-:Y:S01]  /*16a0*/  SHF.R.S32.HI R6, RZ, 0x1f, R21 ;  /* 0x0000001fff067819 */ /* 0x000fe20000011415 */
[----:B------:R-:W-:Y:S01]  /*16b0*/  ULDC.64 UR4, c[0x0][0x2b8] ;  /* 0x0000ae0000047ab9 */ /* 0x000fe20000000a00 */
[----:B------:R-:W-:-:S03]  /*16c0*/  IADD3.X R35, R7, UR6, RZ, P0, !PT ;  /* 0x0000000607237c10 */ /* 0x000fc600087fe4ff */
[C---:B------:R-:W-:Y:S02]  /*16d0*/  IMAD R6, R12.reuse, R6, R27 ;  /* 0x000000060c067224 */ /* 0x040fe400078e021b */
[----:B------:R-:W-:-:S04]  /*16e0*/  IMAD.WIDE.U32 R34, R12, R21, R34 ;  /* 0x000000150c227225 */ /* 0x000fc800078e0022 */
[----:B------:R-:W-:Y:S01]  /*16f0*/  IMAD.IADD R6, R35, 0x1, R6 ;  /* 0x0000000123067824 */ /* 0x000fe200078e0206 */
[----:B------:R-:W-:-:S04]  /*1700*/  LEA R20, P0, R34, UR4, 0x2 ;  /* 0x0000000422147c11 */ /* 0x000fc8000f8010ff */
[----:B------:R-:W-:-:S05]  /*1710*/  LEA.HI.X R21, R34, UR5, R6, 0x2, P0 ;  /* 0x0000000522157c11 */ /* 0x000fca00080f1406 */
[----:B------:R0:W5:Y:S04]  /*1720*/  LDG.E R20, desc[UR8][R20.64] ;  /* 0x0000000814147981 */ /* 0x000168000c1e1900 */
.L_x_153:
[----:B------:R-:W-:Y:S05]  /*1730*/  BSYNC B0 ;  /* 0x0000000000007941 */ /* 0x000fea0003800000 */
.L_x_152:
[----:B-----5:R1:W-:Y:S01]  /*1740*/  @!P1 STS [R17], R20 ;  /* 0x0000001411009388 */ /* 0x0203e20000000800 */
[----:B------:R-:W-:Y:S01]  /*1750*/  BSSY B0, `(.L_x_154) ;  /* 0x000000d000007945 */ /* 0x000fe20003800000 */
[----:B------:R-:W-:Y:S06]  /*1760*/  BAR.SYNC.DEFER_BLOCKING 0x0 ;  /* 0x0000000000007b1d */ /* 0x000fec0000010000 */
[----:B------:R-:W-:Y:S05]  /*1770*/  @P1 BRA `(.L_x_155) ;  /* 0x0000000000281947 */ /* 0x000fea0003800000 */
[----:B------:R-:W2:Y:S01]  /*1780*/  S2R R6, SR_CgaCtaId ;  /* 0x0000000000067919 */ /* 0x000ea20000008800 */
[----:B------:R-:W-:Y:S02]  /*1790*/  LEA.HI R8, R19, R18, RZ, 0x4 ;  /* 0x0000001213087211 */ /* 0x000fe400078f20ff */
[----:B------:R-:W-:Y:S02]  /*17a0*/  MOV R7, 0x400 ;  /* 0x0000040000077802 */ /* 0x000fe40000000f00 */
[----:B-1----:R-:W-:-:S05]  /*17b0*/  LOP3.LUT R17, R8, 0xfffffff0, RZ, 0xc0, !PT ;  /* 0xfffffff008117812 */ /* 0x002fca00078ec0ff */
[----:B------:R-:W-:Y:S01]  /*17c0*/  IMAD.IADD R17, R18, 0x1, -R17 ;  /* 0x0000000112117824 */ /* 0x000fe200078e0a11 */
[----:B--2---:R-:W-:Y:S02]  /*17d0*/  LEA R6, R6, R7, 0x18 ;  /* 0x0000000706067211 */ /* 0x004fe400078ec0ff */
[----:B------:R-:W-:-:S03]  /*17e0*/  SHF.R.S32.HI R7, RZ, 0x4, R8 ;  /* 0x00000004ff077819 */ /* 0x000fc60000011408 */
[----:B------:R-:W-:-:S04]  /*17f0*/  IMAD R6, R17, 0x24, R6 ;  /* 0x0000002411067824 */ /* 0x000fc800078e0206 */
[----:B------:R-:W-:-:S05]  /*1800*/  IMAD R6, R7, 0x4, R6 ;  /* 0x0000000407067824 */ /* 0x000fca00078e0206 */
[----:B------:R2:W3:Y:S02]  /*1810*/  LDS R29, [R6] ;  /* 0x00000000061d7984 */ /* 0x0004e40000000800 */
.L_x_155:
[----:B------:R-:W-:Y:S05]  /*1820*/  BSYNC B0 ;  /* 0x0000000000007941 */ /* 0x000fea0003800000 */
.L_x_154:
[----:B--23--:R-:W2:Y:S01]  /*1830*/  SHFL.BFLY PT, R6, R29, 0x8, 0x1f ;  /* 0x0d001f001d067f89 */ /* 0x00cea200000e0000 */
[----:B-1----:R-:W1:Y:S01]  /*1840*/  LDC R17, c[0x0][0x270] ;  /* 0x00009c00ff117b82 */ /* 0x002e620000000800 */
[----:B------:R-:W-:Y:S01]  /*1850*/  ISETP.GT.AND P5, PT, R3, RZ, PT ;  /* 0x000000ff0300720c */ /* 0x000fe20003fa4270 */
[----:B------:R-:W-:Y:S01]  /*1860*/  BSSY B1, `(.L_x_156) ;  /* 0x0000231000017945 */ /* 0x000fe20003800000 */
[----:B--2---:R-:W-:Y:S02]  /*1870*/  FMNMX.FTZ R7, R6, R29, !PT ;  /* 0x0000001d06077209 */ /* 0x004fe40007810000 */
[-C--:B-1----:R-:W-:Y:S02]  /*1880*/  IABS R27, R17.reuse ;  /* 0x00000011001b7213 */ /* 0x082fe40000000000 */
[----:B------:R-:W-:Y:S01]  /*1890*/  IABS R36, R17 ;  /* 0x0000001100247213 */ /* 0x000fe20000000000 */
[----:B------:R-:W1:Y:S01]  /*18a0*/  SHFL.BFLY PT, R8, R7, 0x4, 0x1f ;  /* 0x0c801f0007087f89 */ /* 0x000e6200000e0000 */
[----:B------:R-:W-:Y:S03]  /*18b0*/  I2F.U32.RP R26, R27 ;  /* 0x0000001b001a7306 */ /* 0x000fe60000209000 */
[----:B------:R-:W-:Y:S01]  /*18c0*/  IMAD.MOV R36, RZ, RZ, -R36 ;  /* 0x000000ffff247224 */ /* 0x000fe200078e0a24 */
[----:B-1----:R-:W-:-:S05]  /*18d0*/  FMNMX.FTZ R8, R7, R8, !PT ;  /* 0x0000000807087209 */ /* 0x002fca0007810000 */
[----:B0-----:R-:W0:Y:S02]  /*18e0*/  SHFL.BFLY PT, R21, R8, 0x2, 0x1f ;  /* 0x0c401f0008157f89 */ /* 0x001e2400000e0000 */
[----:B0-----:R-:W-:Y:S02]  /*18f0*/  FMNMX.FTZ R21, R8, R21, !PT ;  /* 0x0000001508157209 */ /* 0x001fe40007810000 */
[----:B------:R-:W0:Y:S03]  /*1900*/  I2F.RP R8, R31 ;  /* 0x0000001f00087306 */ /* 0x000e260000209400 */
[----:B------:R-:W1:Y:S05]  /*1910*/  SHFL.BFLY PT, R6, R21, 0x1, 0x1f ;  /* 0x0c201f0015067f89 */ /* 0x000e6a00000e0000 */
[----:B0-----:R-:W0:Y:S01]  /*1920*/  MUFU.RCP R8, R8 ;  /* 0x0000000800087308 */ /* 0x001e220000001000 */
[----:B-1----:R-:W-:-:S04]  /*1930*/  FMNMX.FTZ R6, R21, R6, !PT ;  /* 0x0000000615067209 */ /* 0x002fc80007810000 */
[----:B------:R-:W-:Y:S01]  /*1940*/  FSETP.NEU.FTZ.AND P0, PT, R6, -INF , PT ;  /* 0xff8000000600780b */ /* 0x000fe20003f1d000 */
[----:B0-----:R-:W-:-:S03]  /*1950*/  VIADD R34, R8, 0xffffffe ;  /* 0x0ffffffe08227836 */ /* 0x001fc60000000000 */
[----:B------:R-:W-:Y:S01]  /*1960*/  FSEL R20, R6, RZ, P0 ;  /* 0x000000ff06147208 */ /* 0x000fe20000000000 */
[----:B------:R0:W-:Y:S01]  /*1970*/  F2I.FTZ.U32.TRUNC.NTZ R35, R34 ;  /* 0x0000002200237305 */ /* 0x0001e2000021f000 */
[----:B------:R-:W-:-:S03]  /*1980*/  ISETP.GT.AND P0, PT, R2, RZ, PT ;  /* 0x000000ff0200720c */ /* 0x000fc60003f04270 */
[----:B------:R-:W-:-:S04]  /*1990*/  FADD.FTZ R30, -R20, R29 ;  /* 0x0000001d141e7221 */ /* 0x000fc80000010100 */
[----:B------:R-:W-:Y:S01]  /*19a0*/  FMUL.FTZ R30, R30, 1.4426950216293334961 ;  /* 0x3fb8aa3b1e1e7820 */ /* 0x000fe20000410000 */
[----:B------:R-:W1:Y:S01]  /*19b0*/  MUFU.RCP R6, R26 ;  /* 0x0000001a00067308 */ /* 0x000e620000001000 */
[----:B0-----:R-:W-:-:S07]  /*19c0*/  IMAD.MOV.U32 R34, RZ, RZ, RZ ;  /* 0x000000ffff227224 */ /* 0x001fce00078e00ff */
[----:B------:R-:W0:Y:S01]  /*19d0*/  MUFU.EX2 R30, R30 ;  /* 0x0000001e001e7308 */ /* 0x000e220000000800 */
[----:B-1----:R-:W-:Y:S01]  /*19e0*/  VIADD R38, R6, 0xffffffe ;  /* 0x0ffffffe06267836 */ /* 0x002fe20000000000 */
[----:B------:R-:W-:Y:S01]  /*19f0*/  IABS R26, R24 ;  /* 0x00000018001a7213 */ /* 0x000fe20000000000 */
[----:B------:R-:W-:-:S05]  /*1a00*/  IMAD.MOV R6, RZ, RZ, -R35 ;  /* 0x000000ffff067224 */ /* 0x000fca00078e0a23 */
[----:B------:R-:W1:Y:S01]  /*1a10*/  F2I.FTZ.U32.TRUNC.NTZ R39, R38 ;  /* 0x0000002600277305 */ /* 0x000e62000021f000 */
[----:B------:R-:W-:Y:S01]  /*1a20*/  IMAD R21, R6, R31, RZ ;  /* 0x0000001f06157224 */ /* 0x000fe200078e02ff */
[----:B------:R-:W-:Y:S01]  /*1a30*/  IABS R6, R3 ;  /* 0x0000000300067213 */ /* 0x000fe20000000000 */
[----:B0-----:R-:W0:Y:S02]  /*1a40*/  SHFL.BFLY PT, R7, R30, 0x8, 0x1f ;  /* 0x0d001f001e077f89 */ /* 0x001e2400000e0000 */
[----:B------:R-:W-:-:S04]  /*1a50*/  IMAD.HI.U32 R21, R35, R21, R34 ;  /* 0x0000001523157227 */ /* 0x000fc800078e0022 */
[----:B------:R-:W-:Y:S02]  /*1a60*/  IMAD.MOV R6, RZ, RZ, -R6 ;  /* 0x000000ffff067224 */ /* 0x000fe400078e0a06 */
[----:B------:R-:W-:-:S04]  /*1a70*/  IMAD.HI.U32 R21, R21, R26, RZ ;  /* 0x0000001a15157227 */ /* 0x000fc800078e00ff */
[----:B-1----:R-:W-:Y:S02]  /*1a80*/  IMAD.MOV R8, RZ, RZ, -R39 ;  /* 0x000000ffff087224 */ /* 0x002fe400078e0a27 */
[----:B------:R-:W-:Y:S02]  /*1a90*/  IMAD R6, R21, R6, R26 ;  /* 0x0000000615067224 */ /* 0x000fe400078e021a */
[----:B------:R-:W-:Y:S02]  /*1aa0*/  IMAD R35, R8, R27, RZ ;  /* 0x0000001b08237224 */ /* 0x000fe400078e02ff */
[----:B------:R-:W-:Y:S01]  /*1ab0*/  IMAD.MOV.U32 R38, RZ, RZ, RZ ;  /* 0x000000ffff267224 */ /* 0x000fe200078e00ff */
[----:B------:R-:W-:-:S03]  /*1ac0*/  ISETP.GT.U32.AND P1, PT, R31, R6, PT ;  /* 0x000000061f00720c */ /* 0x000fc60003f24070 */
[----:B------:R-:W-:-:S04]  /*1ad0*/  IMAD.HI.U32 R35, R39, R35, R38 ;  /* 0x0000002327237227 */ /* 0x000fc800078e0026 */
[----:B0-----:R-:W-:-:S05]  /*1ae0*/  FADD.FTZ R7, R30, R7 ;  /* 0x000000071e077221 */ /* 0x001fca0000010000 */
[----:B------:R-:W0:Y:S01]  /*1af0*/  SHFL.BFLY PT, R28, R7, 0x4, 0x1f ;  /* 0x0c801f00071c7f89 */ /* 0x000e2200000e0000 */
[----:B------:R-:W-:Y:S02]  /*1b00*/  @!P1 IMAD.IADD R6, R6, 0x1, -R31 ;  /* 0x0000000106069824 */ /* 0x000fe400078e0a1f */
[----:B------:R-:W-:Y:S01]  /*1b10*/  @!P1 VIADD R21, R21, 0x1 ;  /* 0x0000000115159836 */ /* 0x000fe20000000000 */
[----:B------:R-:W-:Y:S02]  /*1b20*/  ISETP.NE.AND P1, PT, R3, RZ, PT ;  /* 0x000000ff0300720c */ /* 0x000fe40003f25270 */
[----:B------:R-:W-:Y:S02]  /*1b30*/  ISETP.GE.U32.AND P4, PT, R6, R31, PT ;  /* 0x0000001f0600720c */ /* 0x000fe40003f86070 */
[----:B------:R-:W-:-:S11]  /*1b40*/  SHF.R.S32.HI R6, RZ, 0x1f, R2 ;  /* 0x0000001fff067819 */ /* 0x000fd60000011402 */
[----:B------:R-:W-:Y:S02]  /*1b50*/  @P4 VIADD R21, R21, 0x1 ;  /* 0x0000000115154836 */ /* 0x000fe40000000000 */
[----:B0-----:R-:W-:Y:S01]  /*1b60*/  FADD.FTZ R28, R7, R28 ;  /* 0x0000001c071c7221 */ /* 0x001fe20000010000 */
[----:B------:R-:W-:Y:S02]  /*1b70*/  IABS R7, R4 ;  /* 0x0000000400077213 */ /* 0x000fe40000000000 */
[----:B------:R-:W-:Y:S02]  /*1b80*/  LOP3.LUT R4, R4, R17, RZ, 0x3c, !PT ;  /* 0x0000001104047212 */ /* 0x000fe400078e3cff */
[----:B------:R-:W0:Y:S01]  /*1b90*/  SHFL.BFLY PT, R37, R28, 0x2, 0x1f ;  /* 0x0c401f001c257f89 */ /* 0x000e2200000e0000 */
[----:B------:R-:W-:-:S04]  /*1ba0*/  IMAD.HI.U32 R34, R35, R7, RZ ;  /* 0x0000000723227227 */ /* 0x000fc800078e00ff */
[----:B------:R-:W-:-:S04]  /*1bb0*/  IMAD.HI.U32 R35, R35, R26, RZ ;  /* 0x0000001a23237227 */ /* 0x000fc800078e00ff */
[-C--:B------:R-:W-:Y:S01]  /*1bc0*/  IMAD R30, R34, R36.reuse, R7 ;  /* 0x00000024221e7224 */ /* 0x080fe200078e0207 */
[----:B------:R-:W-:Y:S01]  /*1bd0*/  LEA.HI.SX32 R7, R2, 0x1, 0x1 ;  /* 0x0000000102077811 */ /* 0x000fe200078f0aff */
[----:B------:R-:W-:Y:S02]  /*1be0*/  IMAD R36, R35, R36, R26 ;  /* 0x0000002423247224 */ /* 0x000fe400078e021a */
[----:B------:R-:W-:Y:S01]  /*1bf0*/  @!P0 IMAD.MOV R7, RZ, RZ, R6 ;  /* 0x000000ffff078224 */ /* 0x000fe200078e0206 */
[C---:B------:R-:W-:Y:S01]  /*1c00*/  ISETP.GT.U32.AND P3, PT, R27.reuse, R30, PT ;  /* 0x0000001e1b00720c */ /* 0x040fe20003f64070 */
[----:B------:R-:W1:Y:S01]  /*1c10*/  LDC.U8 R26, c[0x0][0x3d9] ;  /* 0x0000f640ff1a7b82 */ /* 0x000e620000000000 */
[----:B------:R-:W-:Y:S02]  /*1c20*/  ISETP.GT.U32.AND P2, PT, R27, R36, PT ;  /* 0x000000241b00720c */ /* 0x000fe40003f44070 */
[----:B------:R-:W-:Y:S01]  /*1c30*/  LEA.HI.SX32 R6, R3, 0x1, 0x1 ;  /* 0x0000000103067811 */ /* 0x000fe200078f0aff */
[----:B0-----:R-:W-:Y:S01]  /*1c40*/  FADD.FTZ R37, R28, R37 ;  /* 0x000000251c257221 */ /* 0x001fe20000010000 */
[----:B------:R-:W-:-:S07]  /*1c50*/  LOP3.LUT R28, R24, R31, RZ, 0x3c, !PT ;  /* 0x0000001f181c7212 */ /* 0x000fce00078e3cff */
[--C-:B------:R-:W-:Y:S01]  /*1c60*/  @!P3 IMAD.IADD R30, R30, 0x1, -R27.reuse ;  /* 0x000000011e1eb824 */ /* 0x100fe200078e0a1b */
[----:B------:R-:W-:Y:S01]  /*1c70*/  LOP3.LUT R24, R24, R17, RZ, 0x3c, !PT ;  /* 0x0000001118187212 */ /* 0x000fe200078e3cff */
[----:B------:R-:W0:Y:S01]  /*1c80*/  SHFL.BFLY PT, R8, R37, 0x1, 0x1f ;  /* 0x0c201f0025087f89 */ /* 0x000e2200000e0000 */
[----:B------:R-:W-:Y:S01]  /*1c90*/  ISETP.GE.AND P0, PT, R28, RZ, PT ;  /* 0x000000ff1c00720c */ /* 0x000fe20003f06270 */
[----:B------:R-:W-:Y:S01]  /*1ca0*/  @!P2 IMAD.IADD R36, R36, 0x1, -R27 ;  /* 0x000000012424a824 */ /* 0x000fe200078e0a1b */
[----:B------:R-:W-:Y:S01]  /*1cb0*/  SHF.R.S32.HI R28, RZ, 0x1f, R3 ;  /* 0x0000001fff1c7819 */ /* 0x000fe20000011403 */
[----:B------:R-:W-:Y:S01]  /*1cc0*/  @!P3 VIADD R34, R34, 0x1 ;  /* 0x000000012222b836 */ /* 0x000fe20000000000 */
[-C--:B------:R-:W-:Y:S01]  /*1cd0*/  ISETP.GE.U32.AND P4, PT, R30, R27.reuse, PT ;  /* 0x0000001b1e00720c */ /* 0x080fe20003f86070 */
[----:B------:R-:W-:Y:S01]  /*1ce0*/  @!P2 VIADD R35, R35, 0x1 ;  /* 0x000000012323a836 */ /* 0x000fe20000000000 */
[----:B------:R-:W-:Y:S01]  /*1cf0*/  ISETP.GE.AND P3, PT, R24, RZ, PT ;  /* 0x000000ff1800720c */ /* 0x000fe20003f66270 */
[----:B------:R-:W-:Y:S01]  /*1d00*/  @!P5 IMAD.MOV R6, RZ, RZ, R28 ;  /* 0x000000ffff06d224 */ /* 0x000fe200078e021c */
[----:B------:R-:W-:Y:S01]  /*1d10*/  ISETP.GE.U32.AND P5, PT, R36, R27, PT ;  /* 0x0000001b2400720c */ /* 0x000fe20003fa6070 */
[----:B------:R-:W-:Y:S01]  /*1d20*/  IMAD.MOV.U32 R28, RZ, RZ, 0x7f800000 ;  /* 0x7f800000ff1c7424 */ /* 0x000fe200078e00ff */
[----:B-1----:R-:W-:-:S03]  /*1d30*/  ISETP.NE.AND P2, PT, R26, RZ, PT ;  /* 0x000000ff1a00720c */ /* 0x002fc60003f45270 */
[----:B------:R-:W-:Y:S01]  /*1d40*/  @!P0 IMAD.MOV R21, RZ, RZ, -R21 ;  /* 0x000000ffff158224 */ /* 0x000fe200078e0a15 */
[----:B------:R-:W-:Y:S02]  /*1d50*/  @!P1 LOP3.LUT R21, RZ, R31, RZ, 0x33, !PT ;  /* 0x0000001fff159212 */ /* 0x000fe400078e33ff */
[----:B------:R-:W-:Y:S01]  /*1d60*/  ISETP.GE.AND P1, PT, R4, RZ, PT ;  /* 0x000000ff0400720c */ /* 0x000fe20003f26270 */
[----:B------:R-:W-:Y:S01]  /*1d70*/  @P4 VIADD R34, R34, 0x1 ;  /* 0x0000000122224836 */ /* 0x000fe20000000000 */
[C---:B------:R-:W-:Y:S02]  /*1d80*/  LOP3.LUT P4, RZ, R18.reuse, 0xf, RZ, 0xc0, !PT ;  /* 0x0000000f12ff7812 */ /* 0x040fe4000788c0ff */
[----:B------:R-:W-:Y:S01]  /*1d90*/  LOP3.LUT R31, RZ, R17, RZ, 0x33, !PT ;  /* 0x00000011ff1f7212 */ /* 0x000fe200078e33ff */
[----:B------:R-:W-:Y:S01]  /*1da0*/  @P5 VIADD R35, R35, 0x1 ;  /* 0x0000000123235836 */ /* 0x000fe20000000000 */
[----:B------:R-:W-:Y:S01]  /*1db0*/  ISETP.GT.OR P4, PT, R18, 0x7f, P4 ;  /* 0x0000007f1200780c */ /* 0x000fe20002784670 */
[----:B0-----:R-:W-:Y:S01]  /*1dc0*/  FADD.FTZ R8, R37, R8 ;  /* 0x0000000825087221 */ /* 0x001fe20000010000 */
[----:B------:R-:W-:Y:S01]  /*1dd0*/  ISETP.NE.AND P5, PT, R17, RZ, PT ;  /* 0x000000ff1100720c */ /* 0x000fe20003fa5270 */
[----:B------:R-:W-:Y:S01]  /*1de0*/  IMAD.MOV.U32 R4, RZ, RZ, R35 ;  /* 0x000000ffff047224 */ /* 0x000fe200078e0023 */
[----:B------:R-:W-:-:S02]  /*1df0*/  SEL R9, R9, 0x1, !P2 ;  /* 0x0000000109097807 */ /* 0x000fc40005000000 */
[----:B------:R-:W-:Y:S01]  /*1e00*/  FSETP.NE.FTZ.AND P0, PT, R8, RZ, PT ;  /* 0x000000ff0800720b */ /* 0x000fe20003f15000 */
[----:B------:R-:W-:Y:S01]  /*1e10*/  @!P1 IMAD.MOV R34, RZ, RZ, -R34 ;  /* 0x000000ffff229224 */ /* 0x000fe200078e0a22 */
[----:B------:R-:W-:Y:S01]  /*1e20*/  ISETP.LT.U32.AND P1, PT, R22, R21, PT ;  /* 0x000000151600720c */ /* 0x000fe20003f21070 */
[----:B------:R-:W-:Y:S01]  /*1e30*/  @!P3 IMAD.MOV R4, RZ, RZ, -R4 ;  /* 0x000000ffff04b224 */ /* 0x000fe200078e0a04 */
[----:B------:R-:W-:Y:S02]  /*1e40*/  SHF.R.S32.HI R35, RZ, 0x1f, R21 ;  /* 0x0000001fff237819 */ /* 0x000fe40000011415 */
[C---:B------:R-:W-:Y:S02]  /*1e50*/  SEL R34, R31.reuse, R34, !P5 ;  /* 0x000000221f227207 */ /* 0x040fe40006800000 */
[----:B------:R-:W-:Y:S02]  /*1e60*/  SEL R24, R31, R4, !P5 ;  /* 0x000000041f187207 */ /* 0x000fe40006800000 */
[----:B------:R-:W-:Y:S01]  /*1e70*/  ISETP.LT.AND.EX P1, PT, R23, R35, PT, P1 ;  /* 0x000000231700720c */ /* 0x000fe20003f21310 */
[----:B------:R-:W-:-:S02]  /*1e80*/  IMAD R4, R34, R9, RZ ;  /* 0x0000000922047224 */ /* 0x000fc400078e02ff */
[----:B------:R0:W1:Y:S01]  /*1e90*/  @P0 MUFU.LG2 R27, R8 ;  /* 0x00000008001b0308 */ /* 0x0000620000000c00 */
[----:B------:R-:W-:Y:S01]  /*1ea0*/  IMAD R31, R24, R9, RZ ;  /* 0x00000009181f7224 */ /* 0x000fe200078e02ff */
[----:B------:R-:W-:Y:S01]  /*1eb0*/  SEL R9, R22, R21, P1 ;  /* 0x0000001516097207 */ /* 0x000fe20000800000 */
[----:B------:R-:W-:Y:S02]  /*1ec0*/  IMAD R7, R7, R4, RZ ;  /* 0x0000000407077224 */ /* 0x000fe400078e02ff */
[----:B------:R-:W-:Y:S01]  /*1ed0*/  IMAD R6, R31, R6, RZ ;  /* 0x000000061f067224 */ /* 0x000fe200078e02ff */
[----:B0-----:R-:W-:Y:S01]  /*1ee0*/  SEL R8, R23, R35, P1 ;  /* 0x0000002317087207 */ /* 0x001fe20000800000 */
[----:B-1----:R-:W-:Y:S01]  /*1ef0*/  @P0 FFMA.FTZ R28, R27, 0.69314718246459960938, R20 ;  /* 0x3f3172181b1c0823 */ /* 0x002fe20000010014 */
[----:B------:R-:W-:Y:S06]  /*1f00*/  @P4 BRA `(.L_x_157) ;  /* 0x0000001c00184947 */ /* 0x000fec0003800000 */
[----:B------:R-:W-:Y:S01]  /*1f10*/  ULDC.U8 UR4, c[0x0][0x3d8] ;  /* 0x0000f60000047ab9 */ /* 0x000fe20000000000 */
[----:B------:R-:W-:Y:S02]  /*1f20*/  LEA.HI R4, R19, R18, RZ, 0x4 ;  /* 0x0000001213047211 */ /* 0x000fe400078f20ff */
[----:B------:R-:W-:Y:S02]  /*1f30*/  ISETP.NE.AND P1, PT, RZ, UR4, PT ;  /* 0x00000004ff007c0c */ /* 0x000fe4000bf25270 */
[----:B------:R-:W-:-:S04]  /*1f40*/  SHF.R.S32.HI R4, RZ, 0x4, R4 ;  /* 0x00000004ff047819 */ /* 0x000fc80000011404 */
[----:B------:R-:W-:-:S04]  /*1f50*/  IADD3 R30, P0, R4, UR7, RZ ;  /* 0x00000007041e7c10 */ /* 0x000fc8000ff1e0ff */
[----:B------:R-:W-:-:S03]  /*1f60*/  LEA.HI.X.SX32 R31, R4, UR6, 0x1, P0 ;  /* 0x00000006041f7c11 */ /* 0x000fc600080f0eff */
[----:B------:R-:W-:Y:S06]  /*1f70*/  @!P1 BRA `(.L_x_158) ;  /* 0x0000001800ec9947 */ /* 0x000fec0003800000 */
        /* <DEDUP_REMOVED lines=41> */
.L_x_160:
        /* <DEDUP_REMOVED lines=22> */
.L_x_161:
[----:B------:R-:W-:Y:S05]  /*2370*/  BSYNC B0 ;  /* 0x0000000000007941 */ /* 0x000fea0003800000 */
.L_x_159:
[----:B------:R-:W-:Y:S01]  /*2380*/  LOP3.LUT R19, R17, R0, RZ, 0xfc, !PT ;  /* 0x0000000011137212 */ /* 0x000fe200078efcff */
[----:B------:R-:W-:Y:S03]  /*2390*/  BSSY B0, `(.L_x_162) ;  /* 0x0000028000007945 */ /* 0x000fe60003800000 */
[----:B------:R-:W-:-:S13]  /*23a0*/  ISETP.NE.U32.AND P0, PT, R19, RZ, PT ;  /* 0x000000ff1300720c */ /* 0x000fda0003f05070 */
[----:B------:R-:W-:Y:S05]  /*23b0*/  @!P0 BRA `(.L_x_163) ;  /* 0x00000000003c8947 */ /* 0x000fea0003800000 */
[----:B------:R-:W-:Y:S01]  /*23c0*/  IMAD.MOV.U32 R24, RZ, RZ, R25 ;  /* 0x000000ffff187224 */ /* 0x000fe200078e0019 */
[----:B------:R-:W-:Y:S02]  /*23d0*/  MOV R23, R0 ;  /* 0x0000000000177202 */ /* 0x000fe40000000f00 */
[----:B------:R-:W-:Y:S02]  /*23e0*/  MOV R22, 0x2400 ;  /* 0x0000240000167802 */ /* 0x000fe40000000f00 */
[----:B------:R-:W-:Y:S05]  /*23f0*/  CALL.REL.NOINC `($__internal_3_$__cuda_sm20_div_s64) ;  /* 0x0000002000547944 */ /* 0x000fea0003c00000 */
        /* <DEDUP_REMOVED lines=11> */
.L_x_163:
        /* <DEDUP_REMOVED lines=22> */
.L_x_164:
[----:B------:R-:W-:Y:S05]  /*2610*/  BSYNC B0 ;  /* 0x0000000000007941 */ /* 0x000fea0003800000 */
.L_x_162:
        /* <DEDUP_REMOVED lines=11> */
[----:B------:R-:W-:Y:S05]  /*26d0*/  CALL.REL.NOINC `($__internal_3_$__cuda_sm20_div_s64) ;  /* 0x0000001c009c7944 */ /* 0x000fea0003c00000 */
[----:B------:R-:W-:-:S04]  /*26e0*/  IADD3 R17, P0, RZ, -R20, RZ ;  /* 0x80000014ff117210 */ /* 0x000fc80007f1e0ff */
[----:B------:R-:W-:Y:S01]  /*26f0*/  IADD3.X R18, RZ, ~R21, RZ, P0, !PT ;  /* 0x80000015ff127210 */ /* 0x000fe200007fe4ff */
[----:B------:R-:W-:-:S04]  /*2700*/  IMAD.WIDE.U32 R36, R5, R17, R36 ;  /* 0x0000001105247225 */ /* 0x000fc800078e0024 */
[----:B------:R-:W-:-:S04]  /*2710*/  IMAD R18, R18, R5, RZ ;  /* 0x0000000512127224 */ /* 0x000fc800078e02ff */
[----:B------:R-:W-:-:S05]  /*2720*/  IMAD R4, R4, R17, R18 ;  /* 0x0000001104047224 */ /* 0x000fca00078e0212 */
[----:B------:R-:W-:Y:S01]  /*2730*/  IADD3 R4, R37, R4, RZ ;  /* 0x0000000425047210 */ /* 0x000fe20007ffe0ff */
[----:B------:R-:W-:Y:S05]  /*2740*/  BRA `(.L_x_167) ;  /* 0x0000000000587947 */ /* 0x000fea0003800000 */
.L_x_166:
        /* <DEDUP_REMOVED lines=22> */
.L_x_167:
[----:B------:R-:W-:Y:S05]  /*28b0*/  BSYNC B0 ;  /* 0x0000000000007941 */ /* 0x000fea0003800000 */
.L_x_165:
        /* <DEDUP_REMOVED lines=38> */
[----:B------:R-:W-:Y:S05]  /*2b20*/  CALL.REL.NOINC `($__internal_3_$__cuda_sm20_div_s64) ;  /* 0x0000001800887944 */ /* 0x000fea0003c00000 */
        /* <DEDUP_REMOVED lines=12> */
.L_x_169:
[----:B------:R-:W0:Y:S01]  /*2bf0*/  I2F.U32.RP R20, R40 ;  /* 0x0000002800147306 */ /* 0x000e220000209000 */
[----:B------:R-:W-:Y:S01]  /*2c00*/  ISETP.NE.U32.AND P0, PT, R40, RZ, PT ;  /* 0x000000ff2800720c */ /* 0x000fe20003f05070 */
[----:B------:R-:W-:-:S06]  /*2c10*/  IMAD.MOV.U32 R41, RZ, RZ, RZ ;  /* 0x000000ffff297224 */ /* 0x000fcc00078e00ff */
        /* <DEDUP_REMOVED lines=20> */
.L_x_170:
[----:B------:R-:W-:Y:S05]  /*2d60*/  BSYNC B0 ;  /* 0x0000000000007941 */ /* 0x000fea0003800000 */
.L_x_168:
        /* <DEDUP_REMOVED lines=19> */
.L_x_172:
        /* <DEDUP_REMOVED lines=22> */
.L_x_173:
[----:B------:R-:W-:Y:S05]  /*3000*/  BSYNC B0 ;  /* 0x0000000000007941 */ /* 0x000fea0003800000 */
.L_x_171:
        /* <DEDUP_REMOVED lines=20> */
.L_x_175:
        /* <DEDUP_REMOVED lines=23> */
.L_x_176:
[----:B------:R-:W-:Y:S05]  /*32c0*/  BSYNC B0 ;  /* 0x0000000000007941 */ /* 0x000fea0003800000 */
.L_x_174:
[----:B------:R-:W-:Y:S01]  /*32d0*/  LOP3.LUT R19, R41, R10, RZ, 0xfc, !PT ;  /* 0x0000000a29137212 */ /* 0x000fe200078efcff */
[----:B------:R-:W-:Y:S01]  /*32e0*/  ULDC UR4, c[0x0][0x2c4] ;  /* 0x0000b10000047ab9 */ /* 0x000fe20000000800 */
[----:B------:R-:W-:Y:S01]  /*32f0*/  SHF.R.S32.HI R18, RZ, 0x1f, R7 ;  /* 0x0000001fff127819 */ /* 0x000fe20000011407 */
[-C--:B------:R-:W-:Y:S01]  /*3300*/  IMAD R17, R21, R7.reuse, RZ ;  /* 0x0000000715117224 */ /* 0x080fe200078e02ff */
[----:B------:R-:W-:Y:S01]  /*3310*/  ISETP.NE.U32.AND P0, PT, R19, RZ, PT ;  /* 0x000000ff1300720c */ /* 0x000fe20003f05070 */
[----:B------:R-:W-:Y:S01]  /*3320*/  IMAD R44, R25, UR4, RZ ;  /* 0x00000004192c7c24 */ /* 0x000fe2000f8e02ff */
[----:B------:R-:W-:Y:S01]  /*3330*/  SHF.R.S32.HI R21, RZ, 0x1f, R2 ;  /* 0x0000001fff157819 */ /* 0x000fe20000011402 */
[----:B------:R-:W-:Y:S01]  /*3340*/  IMAD.WIDE.U32 R42, R20, R7, RZ ;  /* 0x00000007142a7225 */ /* 0x000fe200078e00ff */
[----:B------:R-:W-:Y:S03]  /*3350*/  BSSY B0, `(.L_x_177) ;  /* 0x0000036000007945 */ /* 0x000fe60003800000 */
[----:B------:R-:W-:Y:S01]  /*3360*/  IMAD R7, R18, R20, R17 ;  /* 0x0000001412077224 */ /* 0x000fe200078e0211 */
[----:B------:R-:W-:Y:S01]  /*3370*/  SHF.R.S32.HI R17, RZ, 0x1f, R44 ;  /* 0x0000001fff117819 */ /* 0x000fe2000001142c */
[----:B------:R-:W-:-:S02]  /*3380*/  IMAD R13, R13, R2, RZ ;  /* 0x000000020d0d7224 */ /* 0x000fc400078e02ff */
[----:B------:R-:W-:Y:S01]  /*3390*/  IMAD R18, R15, R44, RZ ;  /* 0x0000002c0f127224 */ /* 0x000fe200078e02ff */
[----:B------:R-:W-:Y:S01]  /*33a0*/  IADD3 R7, R43, R7, RZ ;  /* 0x000000072b077210 */ /* 0x000fe20007ffe0ff */
[----:B------:R-:W-:Y:S02]  /*33b0*/  IMAD R13, R21, R14, R13 ;  /* 0x0000000e150d7224 */ /* 0x000fe400078e020d */
        /* <DEDUP_REMOVED lines=24> */
.L_x_178:
        /* <DEDUP_REMOVED lines=23> */
.L_x_179:
[----:B------:R-:W-:Y:S05]  /*36b0*/  BSYNC B0 ;  /* 0x0000000000007941 */ /* 0x000fea0003800000 */
.L_x_177:
        /* <DEDUP_REMOVED lines=26> */
.L_x_181:
        /* <DEDUP_REMOVED lines=23> */
.L_x_182:
[----:B------:R-:W-:Y:S05]  /*39d0*/  BSYNC B0 ;  /* 0x0000000000007941 */ /* 0x000fea0003800000 */
.L_x_180:
[----:B------:R-:W-:Y:S01]  /*39e0*/  IADD3 R31, P1, P0, R36, R32, R30 ;  /* 0x00000020241f7210 */ /* 0x000fe2000783e01e */
[----:B------:R-:W-:-:S03]  /*39f0*/  ULDC.64 UR4, c[0x0][0x2b0] ;  /* 0x0000ac0000047ab9 */ /* 0x000fc60000000a00 */
[----:B------:R-:W-:Y:S02]  /*3a00*/  IADD3 R31, P3, P2, R42, R31, R44 ;  /* 0x0000001f2a1f7210 */ /* 0x000fe40007a7e02c */
[----:B------:R-:W-:Y:S01]  /*3a10*/  IADD3.X R0, R4, R5, R0, P1, P0 ;  /* 0x0000000504007210 */ /* 0x000fe20000fe0400 */
[----:B------:R-:W-:Y:S01]  /*3a20*/  IMAD R5, R21, R6, RZ ;  /* 0x0000000615057224 */ /* 0x000fe200078e02ff */
[----:B------:R-:W-:Y:S02]  /*3a30*/  IADD3 R14, P1, P0, R46, R31, R14 ;  /* 0x0000001f2e0e7210 */ /* 0x000fe4000783e00e */
[----:B------:R-:W-:Y:S02]  /*3a40*/  IADD3.X R0, R7, R0, R2, P3, P2 ;  /* 0x0000000007007210 */ /* 0x000fe40001fe4402 */
[----:B------:R-:W-:Y:S02]  /*3a50*/  SHF.R.S32.HI R2, RZ, 0x1f, R6 ;  /* 0x0000001fff027819 */ /* 0x000fe40000011406 */
[----:B------:R-:W-:-:S02]  /*3a60*/  IADD3.X R15, R10, R0, R13, P1, P0 ;  /* 0x000000000a0f7210 */ /* 0x000fc40000fe040d */
[----:B------:R-:W-:Y:S01]  /*3a70*/  SHF.R.S32.HI R0, RZ, 0x1f, R3 ;  /* 0x0000001fff007819 */ /* 0x000fe20000011403 */
[-C--:B------:R-:W-:Y:S02]  /*3a80*/  IMAD R2, R2, R20.reuse, R5 ;  /* 0x0000001402027224 */ /* 0x080fe400078e0205 */
[----:B------:R-:W-:-:S04]  /*3a90*/  IMAD.WIDE.U32 R14, R6, R20, R14 ;  /* 0x00000014060e7225 */ /* 0x000fc800078e000e */
[----:B------:R-:W-:Y:S02]  /*3aa0*/  IMAD R5, R8, R3, RZ ;  /* 0x0000000308057224 */ /* 0x000fe400078e02ff */
        /* <DEDUP_REMOVED lines=8> */
.L_x_158:
[----:B------:R-:W-:Y:S02]  /*3b30*/  ULDC.64 UR4, c[0x0][0x2b0] ;  /* 0x0000ac0000047ab9 */ /* 0x000fe40000000a00 */
[----:B------:R-:W-:-:S04]  /*3b40*/  LEA R2, P0, R30, UR4, 0x2 ;  /* 0x000000041e027c11 */ /* 0x000fc8000f8010ff */
[----:B------:R-:W-:-:S05]  /*3b50*/  LEA.HI.X R3, R30, UR5, R31, 0x2, P0 ;  /* 0x000000051e037c11 */ /* 0x000fca00080f141f */
[----:B------:R0:W-:Y:S04]  /*3b60*/  STG.E desc[UR8][R2.64], R28 ;  /* 0x0000001c02007986 */ /* 0x0001e8000c101908 */
.L_x_157:
[----:B------:R-:W-:Y:S05]  /*3b70*/  BSYNC B1 ;  /* 0x0000000000017941 */ /* 0x000fea0003800000 */
.L_x_156:
[----:B------:R-:W2:Y:S01]  /*3b80*/  S2R R0, SR_TID.X ;  /* 0x0000000000007919 */ /* 0x000ea20000002100 */
[----:B01----:R-:W0:Y:S01]  /*3b90*/  LDC R3, c[0x0][0x3c4] ;  /* 0x0000f100ff037b82 */ /* 0x003e220000000800 */
[----:B------:R-:W-:Y:S01]  /*3ba0*/  BSSY B0, `(.L_x_183) ;  /* 0x0000012000007945 */ /* 0x000fe20003800000 */
[----:B--2---:R-:W-:-:S04]  /*3bb0*/  SHF.R.S32.HI R13, RZ, 0x1f, R0 ;  /* 0x0000001fff0d7819 */ /* 0x004fc80000011400 */
[----:B------:R-:W-:-:S04]  /*3bc0*/  LEA.HI R13, R13, R0, RZ, 0x4 ;  /* 0x000000000d0d7211 */ /* 0x000fc800078f20ff */
[----:B------:R-:W-:-:S05]  /*3bd0*/  LOP3.LUT R5, R13, 0xfffffff0, RZ, 0xc0, !PT ;  /* 0xfffffff00d057812 */ /* 0x000fca00078ec0ff */
[----:B------:R-:W-:-:S05]  /*3be0*/  IMAD.IADD R16, R0, 0x1, -R5 ;  /* 0x0000000100107824 */ /* 0x000fca00078e0a05 */
[----:B0-----:R-:W-:-:S04]  /*3bf0*/  ISETP.GE.AND P0, PT, R16, R3, PT ;  /* 0x000000031000720c */ /* 0x001fc80003f06270 */
[----:B------:R-:W-:-:S13]  /*3c00*/  ISETP.LT.AND P0, PT, R0, 0x80, !P0 ;  /* 0x000000800000780c */ /* 0x000fda0004701270 */
[----:B------:R-:W-:Y:S05]  /*3c10*/  @!P0 BRA `(.L_x_184) ;  /* 0x0000000000288947 */ /* 0x000fea0003800000 */
[----:B------:R-:W0:Y:S01]  /*3c20*/  S2R R0, SR_CgaCtaId ;  /* 0x0000000000007919 */ /* 0x000e220000008800 */
[----:B------:R-:W-:Y:S01]  /*3c30*/  FADD.FTZ R2, -R28, R29 ;  /* 0x0000001d1c027221 */ /* 0x000fe20000010100 */
[----:B------:R-:W-:-:S03]  /*3c40*/  MOV R5, 0x400 ;  /* 0x0000040000057802 */ /* 0x000fc60000000f00 */
[----:B------:R-:W-:-:S06]  /*3c50*/  FMUL.FTZ R2, R2, 1.4426950216293334961 ;  /* 0x3fb8aa3b02027820 */ /* 0x000fcc0000410000 */
[----:B------:R-:W1:Y:S01]  /*3c60*/  MUFU.EX2 R2, R2 ;  /* 0x0000000200027308 */ /* 0x000e620000000800 */
[----:B0-----:R-:W-:-:S05]  /*3c70*/  LEA R5, R0, R5, 0x18 ;  /* 0x0000000500057211 */ /* 0x001fca00078ec0ff */
[----:B------:R-:W-:Y:S01]  /*3c80*/  IMAD R0, R16, 0x24, R5 ;  /* 0x0000002410007824 */ /* 0x000fe200078e0205 */
[----:B------:R-:W-:-:S04]  /*3c90*/  SHF.R.S32.HI R5, RZ, 0x4, R13 ;  /* 0x00000004ff057819 */ /* 0x000fc8000001140d */
[----:B------:R-:W-:-:S05]  /*3ca0*/  LEA R5, R5, R0, 0x2 ;  /* 0x0000000005057211 */ /* 0x000fca00078e10ff */
[----:B-1----:R0:W-:Y:S02]  /*3cb0*/  STS [R5], R2 ;  /* 0x0000000205007388 */ /* 0x0021e40000000800 */
.L_x_184:
[----:B------:R-:W-:Y:S05]  /*3cc0*/  BSYNC B0 ;  /* 0x0000000000007941 */ /* 0x000fea0003800000 */
.L_x_183:
[----:B------:R-:W-:Y:S01]  /*3cd0*/  BAR.SYNC.DEFER_BLOCKING 0x0 ;  /* 0x0000000000007b1d */ /* 0x000fe20000010000 */
[----:B------:R-:W-:Y:S02]  /*3ce0*/  ISETP.GE.AND P0, PT, R3, 0x1, PT ;  /* 0x000000010300780c */ /* 0x000fe40003f06270 */
[----:B0-----:R-:W-:Y:S01]  /*3cf0*/  CS2R R2, SRZ ;  /* 0x0000000000027805 */ /* 0x001fe2000001ff00 */
[----:B------:R-:W-:Y:S01]  /*3d00*/  IMAD.MOV.U32 R5, RZ, RZ, RZ ;  /* 0x000000ffff057224 */ /* 0x000fe200078e00ff */
[----:B------:R-:W-:Y:S01]  /*3d10*/  SHF.R.S32.HI R13, RZ, 0x4, R13 ;  /* 0x00000004ff0d7819 */ /* 0x000fe2000001140d */
[----:B------:R-:W-:Y:S02]  /*3d20*/  IMAD.MOV.U32 R0, RZ, RZ, RZ ;  /* 0x000000ffff007224 */ /* 0x000fe400078e00ff */
[----:B------:R-:W-:-:S06]  /*3d30*/  IMAD.SHL.U32 R16, R16, 0x4, RZ ;  /* 0x0000000410107824 */ /* 0x000fcc00078e00ff */
[----:B------:R-:W-:Y:S05]  /*3d40*/  @!P0 BRA `(.L_x_185) ;  /* 0x0000000000a88947 */ /* 0x000fea0003800000 */
[----:B------:R-:W0:Y:S01]  /*3d50*/  S2UR UR6, SR_CgaCtaId ;  /* 0x00000000000679c3 */ /* 0x000e220000008800 */
[----:B------:R-:W-:Y:S01]  /*3d60*/  ULDC UR10, c[0x0][0x2dc] ;  /* 0x0000b700000a7ab9 */ /* 0x000fe20000000800 */
[----:B------:R-:W-:Y:S01]  /*3d70*/  IMAD R15, R13, 0x40, R16 ;  /* 0x000000400d0f7824 */ /* 0x000fe200078e0210 */
        /* <DEDUP_REMOVED lines=20> */
.L_x_188:
        /* <DEDUP_REMOVED lines=9> */
[----:B------:R1:W5:Y:S02]  /*3f50*/  @!P0 LDG.E.128 R8, desc[UR8][R14.64] ;  /* 0x000000080e088981 */ /* 0x000364000c1e1d00 */
.L_x_187:
[----:B------:R-:W-:Y:S05]  /*3f60*/  BSYNC B0 ;  /* 0x0000000000007941 */ /* 0x000fea0003800000 */
.L_x_186:
[----:B-1----:R-:W-:Y:S01]  /*3f70*/  IADD3 R14, P0, R18, R14, RZ ;  /* 0x0000000e120e7210 */ /* 0x002fe20007f1e0ff */
[----:B--2--5:R-:W-:Y:S01]  /*3f80*/  FFMA.FTZ R3, R4, R8, R3 ;  /* 0x0000000804037223 */ /* 0x024fe20000010003 */
[----:B0-----:R-:W-:Y:S01]  /*3f90*/  IADD3 R6, R6, 0x24, RZ ;  /* 0x0000002406067810 */ /* 0x001fe20007ffe0ff */
[C---:B------:R-:W-:Y:S01]  /*3fa0*/  FFMA.FTZ R0, R4.reuse, R9, R0 ;  /* 0x0000000904007223 */ /* 0x040fe20000010000 */
[C---:B------:R-:W-:Y:S01]  /*3fb0*/  FFMA.FTZ R5, R4.reuse, R10, R5 ;  /* 0x0000000a04057223 */ /* 0x040fe20000010005 */
[----:B------:R-:W-:Y:S01]  /*3fc0*/  IADD3.X R15, R19, R15, RZ, P0, !PT ;  /* 0x0000000f130f7210 */ /* 0x000fe200007fe4ff */
[----:B------:R-:W-:Y:S01]  /*3fd0*/  FFMA.FTZ R2, R4, R11, R2 ;  /* 0x0000000b04027223 */ /* 0x000fe20000010002 */
[----:B------:R-:W-:Y:S06]  /*3fe0*/  @!P1 BRA `(.L_x_188) ;  /* 0xfffffffc00b49947 */ /* 0x000fec000383ffff */
.L_x_185:
        /* <DEDUP_REMOVED lines=18> */
[----:B0-----:R-:W-:-:S06]  /*4110*/  VIADD R14, R14, 0xffffffe ;  /* 0x0ffffffe0e0e7836 */ /* 0x001fcc0000000000 */
[----:B------:R-:W0:Y:S02]  /*4120*/  F2I.FTZ.U32.TRUNC.NTZ R7, R14 ;  /* 0x0000000e00077305 */ /* 0x000e24000021f000 */
[----:B0-----:R-:W-:-:S04]  /*4130*/  IMAD.MOV R6, RZ, RZ, -R7 ;  /* 0x000000ffff067224 */ /* 0x001fc800078e0a07 */
[----:B------:R-:W-:Y:S01]  /*4140*/  IMAD R11, R6, R9, RZ ;  /* 0x00000009060b7224 */ /* 0x000fe200078e02ff */
[----:B------:R-:W-:-:S10]  /*4150*/  HFMA2.MMA R6, -RZ, RZ, 0, 0 ;  /* 0x00000000ff067435 */ /* 0x000fd400000001ff */
[----:B------:R-:W-:Y:S01]  /*4160*/  IMAD.HI.U32 R11, R7, R11, R6 ;  /* 0x0000000b070b7227 */ /* 0x000fe200078e0006 */
[----:B------:R-:W-:-:S04]  /*4170*/  IABS R7, R8 ;  /* 0x0000000800077213 */ /* 0x000fc80000000000 */
[----:B------:R-:W0:Y:S01]  /*4180*/  I2F.RP R6, R7 ;  /* 0x0000000700067306 */ /* 0x000e220000209400 */
[----:B------:R-:W-:-:S04]  /*4190*/  IMAD.HI.U32 R11, R11, R12, RZ ;  /* 0x0000000c0b0b7227 */ /* 0x000fc800078e00ff */
[----:B------:R-:W-:-:S05]  /*41a0*/  IMAD R10, R11, R10, R12 ;  /* 0x0000000a0b0a7224 */ /* 0x000fca00078e020c */
[----:B------:R-:W-:Y:S01]  /*41b0*/  ISETP.GT.U32.AND P1, PT, R9, R10, PT ;  /* 0x0000000a0900720c */ /* 0x000fe20003f24070 */
[----:B0-----:R-:W0:-:S12]  /*41c0*/  MUFU.RCP R6, R6 ;  /* 0x0000000600067308 */ /* 0x001e180000001000 */
[----:B------:R-:W-:Y:S01]  /*41d0*/  @!P1 IMAD.IADD R10, R10, 0x1, -R9 ;  /* 0x000000010a0a9824 */ /* 0x000fe200078e0a09 */
[----:B------:R-:W-:Y:S02]  /*41e0*/  @!P1 IADD3 R11, R11, 0x1, RZ ;  /* 0x000000010b0b9810 */ /* 0x000fe40007ffe0ff */
[----:B------:R-:W-:Y:S02]  /*41f0*/  ISETP.NE.AND P1, PT, R4, RZ, PT ;  /* 0x000000ff0400720c */ /* 0x000fe40003f25270 */
[----:B------:R-:W-:Y:S02]  /*4200*/  ISETP.GE.U32.AND P2, PT, R10, R9, PT ;  /* 0x000000090a00720c */ /* 0x000fe40003f46070 */
[----:B------:R-:W-:Y:S01]  /*4210*/  LOP3.LUT R9, R13, R4, RZ, 0x3c, !PT ;  /* 0x000000040d097212 */ /* 0x000fe200078e3cff */
[----:B0-----:R-:W-:-:S03]  /*4220*/  VIADD R18, R6, 0xffffffe ;  /* 0x0ffffffe06127836 */ /* 0x001fc60000000000 */
[----:B------:R-:W-:Y:S01]  /*4230*/  ISETP.GE.AND P0, PT, R9, RZ, PT ;  /* 0x000000ff0900720c */ /* 0x000fe20003f06270 */
[----:B------:R-:W0:Y:S06]  /*4240*/  F2I.FTZ.U32.TRUNC.NTZ R19, R18 ;  /* 0x0000001200137305 */ /* 0x000e2c000021f000 */
[----:B------:R-:W-:-:S06]  /*4250*/  @P2 VIADD R11, R11, 0x1 ;  /* 0x000000010b0b2836 */ /* 0x000fcc0000000000 */
[----:B------:R-:W-:Y:S02]  /*4260*/  @!P0 IADD3 R11, -R11, RZ, RZ ;  /* 0x000000ff0b0b8210 */ /* 0x000fe40007ffe1ff */
[-C--:B------:R-:W-:Y:S01]  /*4270*/  @!P1 LOP3.LUT R11, RZ, R4.reuse, RZ, 0x33, !PT ;  /* 0x00000004ff0b9212 */ /* 0x080fe200078e33ff */
[----:B0-----:R-:W-:Y:S02]  /*4280*/  IMAD.MOV R6, RZ, RZ, -R19 ;  /* 0x000000ffff067224 */ /* 0x001fe400078e0a13 */
[----:B------:R-:W-:Y:S02]  /*4290*/  IMAD.MOV.U32 R18, RZ, RZ, RZ ;  /* 0x000000ffff127224 */ /* 0x000fe400078e00ff */
[C---:B------:R-:W-:Y:S02]  /*42a0*/  IMAD R9, R11.reuse, R4, RZ ;  /* 0x000000040b097224 */ /* 0x040fe400078e02ff */
[----:B------:R-:W-:Y:S02]  /*42b0*/  IMAD R6, R6, R7, RZ ;  /* 0x0000000706067224 */ /* 0x000fe400078e02ff */
[----:B------:R-:W-:Y:S01]  /*42c0*/  IMAD.WIDE.U32 R16, R11, UR4, R16 ;  /* 0x000000040b107c25 */ /* 0x000fe2000f8e0010 */
[----:B------:R-:W-:-:S03]  /*42d0*/  IADD3 R15, R13, -R9, RZ ;  /* 0x800000090d0f7210 */ /* 0x000fc60007ffe0ff */
[----:B------:R-:W-:Y:S01]  /*42e0*/  IMAD.HI.U32 R6, R19, R6, R18 ;  /* 0x0000000613067227 */ /* 0x000fe200078e0012 */
        /* <DEDUP_REMOVED lines=23> */
[----:B------:R-:W-:Y:S01]  /*4460*/  IMAD R7, R4, UR4, RZ ;  /* 0x0000000404077c24 */ /* 0x000fe2000f8e02ff */
[----:B------:R-:W-:-:S03]  /*4470*/  F2FP.BF16.F32.PACK_AB R4, R0, R3 ;  /* 0x000000030004723e */ /* 0x000fc600000010ff */
[----:B------:R-:W-:Y:S01]  /*4480*/  IMAD R9, R10, UR5, R7 ;  /* 0x000000050a097c24 */ /* 0x000fe2000f8e0207 */
[----:B------:R-:W-:Y:S01]  /*4490*/  SHF.R.S32.HI R7, RZ, 0x1f, R8 ;  /* 0x0000001fff077819 */ /* 0x000fe20000011408 */
[----:B------:R-:W-:Y:S02]  /*44a0*/  ULDC.64 UR4, c[0x0][0x298] ;  /* 0x0000a60000047ab9 */ /* 0x000fe40000000a00 */
[----:B------:R-:W-:Y:S02]  /*44b0*/  IMAD.IADD R17, R17, 0x1, R9 ;  /* 0x0000000111117824 */ /* 0x000fe400078e0209 */
[----:B------:R-:W-:-:S04]  /*44c0*/  IMAD R7, R7, UR4, RZ ;  /* 0x0000000407077c24 */ /* 0x000fc8000f8e02ff */
        /* <DEDUP_REMOVED lines=8> */
        .weak           $__internal_3_$__cuda_sm20_div_s64
        .type           $__internal_3_$__cuda_sm20_div_s64,@function
        .size           $__internal_3_$__cuda_sm20_div_s64,(.L_x_7941 - $__internal_3_$__cuda_sm20_div_s64)
$__internal_3_$__cuda_sm20_div_s64:
        /* <DEDUP_REMOVED lines=29> */
[----:B------:R-:W-:-:S04]  /*4720*/  IMAD.X R26, RZ, RZ, ~R26, P0 ;  /* 0x000000ffff1a7224 */ /* 0x000fc800000e0e1a */
[----:B------:R-:W-:-:S04]  /*4730*/  IMAD.WIDE.U32 R34, P5, R35, R26, R34 ;  /* 0x0000001a23227225 */ /* 0x000fc800078a0022 */
[C---:B------:R-:W-:Y:S02]  /*4740*/  IMAD R21, R27.reuse, R26, RZ ;  /* 0x0000001a1b157224 */ /* 0x040fe400078e02ff */
[----:B------:R-:W-:-:S04]  /*4750*/  IMAD.HI.U32 R20, P4, R27, R20, R34 ;  /* 0x000000141b147227 */ /* 0x000fc80007880022 */
[----:B------:R-:W-:Y:S01]  /*4760*/  IMAD.HI.U32 R19, R27, R26, RZ ;  /* 0x0000001a1b137227 */ /* 0x000fe200078e00ff */
[----:B------:R-:W-:Y:S02]  /*4770*/  IADD3 R21, P3, R21, R20, RZ ;  /* 0x0000001415157210 */ /* 0x000fe40007f7e0ff */
[-C--:B------:R-:W-:Y:S01]  /*4780*/  IADD3 R20, P0, RZ, -R18.reuse, RZ ;  /* 0x80000012ff147210 */ /* 0x080fe20007f1e0ff */
[----:B------:R-:W-:Y:S02]  /*4790*/  IMAD.X R27, R19, 0x1, R27, P5 ;  /* 0x00000001131b7824 */ /* 0x000fe400028e061b */
[----:B------:R-:W-:Y:S01]  /*47a0*/  IMAD.MOV.U32 R35, RZ, RZ, RZ ;  /* 0x000000ffff237224 */ /* 0x000fe200078e00ff */
[----:B------:R-:W-:Y:S02]  /*47b0*/  SEL R20, R20, R18, !P1 ;  /* 0x0000001214147207 */ /* 0x000fe40004800000 */
[----:B------:R-:W-:-:S03]  /*47c0*/  IADD3.X R26, RZ, ~R17, RZ, P0, !PT ;  /* 0x80000011ff1a7210 */ /* 0x000fc600007fe4ff */
[----:B------:R-:W-:Y:S01]  /*47d0*/  IMAD.HI.U32 R34, R21, R20, RZ ;  /* 0x0000001415227227 */ /* 0x000fe200078e00ff */
[----:B------:R-:W-:Y:S02]  /*47e0*/  SEL R19, R26, R17, !P1 ;  /* 0x000000111a137207 */ /* 0x000fe40004800000 */
        /* <DEDUP_REMOVED lines=12> */
[-C--:B------:R-:W-:Y:S01]  /*48b0*/  IMAD R34, R26, R38.reuse, R21 ;  /* 0x000000261a227224 */ /* 0x080fe200078e0215 */
[----:B------:R-:W-:-:S04]  /*48c0*/  IADD3 R21, P3, R20, -R38, RZ ;  /* 0x8000002614157210 */ /* 0x000fc80007f7e0ff */
[----:B------:R-:W-:Y:S02]  /*48d0*/  IADD3.X R19, ~R34, R19, RZ, P0, !PT ;  /* 0x0000001322137210 */ /* 0x000fe400007fe5ff */
[----:B------:R-:W-:Y:S02]  /*48e0*/  IADD3 R34, P1, R27, 0x1, RZ ;  /* 0x000000011b227810 */ /* 0x000fe40007f3e0ff */
[----:B------:R-:W-:-:S04]  /*48f0*/  ISETP.GE.U32.AND.EX P4, PT, R19, R39, PT, P4 ;  /* 0x000000271300720c */ /* 0x000fc80003f86140 */
[----:B------:R-:W-:Y:S01]  /*4900*/  SEL R21, R21, R20, P4 ;  /* 0x0000001415157207 */ /* 0x000fe20002000000 */
[----:B------:R-:W-:Y:S01]  /*4910*/  IMAD.X R20, R19, 0x1, ~R39, P3 ;  /* 0x0000000113147824 */ /* 0x000fe200018e0e27 */
[----:B------:R-:W-:Y:S02]  /*4920*/  SEL R34, R34, R27, P4 ;  /* 0x0000001b22227207 */ /* 0x000fe40002000000 */
[----:B------:R-:W-:Y:S01]  /*4930*/  ISETP.GE.U32.AND P0, PT, R21, R38, PT ;  /* 0x000000261500720c */ /* 0x000fe20003f06070 */
[----:B------:R-:W-:Y:S01]  /*4940*/  IMAD.X R21, RZ, RZ, R26, P1 ;  /* 0x000000ffff157224 */ /* 0x000fe200008e061a */
[----:B------:R-:W-:Y:S02]  /*4950*/  SEL R19, R20, R19, P4 ;  /* 0x0000001314137207 */ /* 0x000fe40002000000 */
[----:B------:R-:W-:Y:S02]  /*4960*/  IADD3 R27, P1, R34, 0x1, RZ ;  /* 0x00000001221b7810 */ /* 0x000fe40007f3e0ff */
[----:B------:R-:W-:Y:S01]  /*4970*/  SEL R21, R21, R26, P4 ;  /* 0x0000001a15157207 */ /* 0x000fe20002000000 */
[----:B------:R-:W-:Y:S01]  /*4980*/  IMAD.MOV.U32 R26, RZ, RZ, R22 ;  /* 0x000000ffff1a7224 */ /* 0x000fe200078e0016 */
[----:B------:R-:W-:-:S02]  /*4990*/  ISETP.GE.U32.AND.EX P0, PT, R19, R39, PT, P0 ;  /* 0x000000271300720c */ /* 0x000fc40003f06100 */
[----:B------:R-:W-:Y:S01]  /*49a0*/  LOP3.LUT R19, R23, R17, RZ, 0x3c, !PT ;  /* 0x0000001117137212 */ /* 0x000fe200078e3cff */
[----:B------:R-:W-:Y:S01]  /*49b0*/  IMAD.X R20, RZ, RZ, R21, P1 ;  /* 0x000000ffff147224 */ /* 0x000fe200008e0615 */
[----:B------:R-:W-:Y:S02]  /*49c0*/  SEL R27, R27, R34, P0 ;  /* 0x000000221b1b7207 */ /* 0x000fe40000000000 */
[----:B------:R-:W-:Y:S02]  /*49d0*/  ISETP.GE.AND P3, PT, R19, RZ, PT ;  /* 0x000000ff1300720c */ /* 0x000fe40003f66270 */
[----:B------:R-:W-:Y:S02]  /*49e0*/  SEL R21, R20, R21, P0 ;  /* 0x0000001514157207 */ /* 0x000fe40000000000 */
[----:B------:R-:W-:Y:S02]  /*49f0*/  IADD3 R20, P1, RZ, -R27, RZ ;  /* 0x8000001bff147210 */ /* 0x000fe40007f3e0ff */
[----:B------:R-:W-:-:S02]  /*4a00*/  ISETP.NE.U32.AND P0, PT, R24, RZ, PT ;  /* 0x000000ff1800720c */ /* 0x000fc40003f05070 */
[----:B------:R-:W-:Y:S02]  /*4a10*/  IADD3.X R24, RZ, ~R21, RZ, P1, !PT ;  /* 0x80000015ff187210 */ /* 0x000fe40000ffe4ff */
[----:B------:R-:W-:Y:S01]  /*4a20*/  SEL R20, R20, R27, !P3 ;  /* 0x0000001b14147207 */ /* 0x000fe20005800000 */
[----:B------:R-:W-:Y:S01]  /*4a30*/  IMAD.MOV.U32 R27, RZ, RZ, 0x0 ;  /* 0x00000000ff1b7424 */ /* 0x000fe200078e00ff */
[----:B------:R-:W-:Y:S02]  /*4a40*/  ISETP.NE.AND.EX P0, PT, R23, RZ, PT, P0 ;  /* 0x000000ff1700720c */ /* 0x000fe40003f05300 */
[----:B------:R-:W-:Y:S02]  /*4a50*/  SEL R24, R24, R21, !P3 ;  /* 0x0000001518187207 */ /* 0x000fe40005800000 */
[----:B------:R-:W-:Y:S02]  /*4a60*/  SEL R20, R20, 0xffffffff, P0 ;  /* 0xffffffff14147807 */ /* 0x000fe40000000000 */
[----:B------:R-:W-:Y:S01]  /*4a70*/  SEL R21, R24, 0xffffffff, P0 ;  /* 0xffffffff18157807 */ /* 0x000fe20000000000 */
[----:B------:R-:W-:Y:S06]  /*4a80*/  RET.REL.NODEC R26 `(_ZN5flash32flash_fwd_splitkv_combine_kernelI23Flash_fwd_kernel_traitsILi64ELi64ELi256ELi4ELb0ELb0EN7cutlass10bfloat16_tE19Flash_kernel_traitsILi64ELi64ELi256ELi4ES3_EELi8ELi4ELb0EEEvNS_16Flash_fwd_paramsE) ;  /* 0xffffffb41a5c7950 */ /* 0x000fec0003c3ffff */
.L_x_189:
        /* <DEDUP_REMOVED lines=15> */
.L_x_7941:


//--------------------- .text._ZN5flash32flash_fwd_splitkv_combine_kernelI23Flash_fwd_kernel_traitsILi64ELi64ELi256ELi4ELb0ELb0EN7cutlass10bfloat16_tE19Flash_kernel_traitsILi64ELi64ELi256ELi4ES3_EELi8ELi3ELb0EEEvNS_16Flash_fwd_paramsE --------------------------
	.section	.text._ZN5flash32flash_fwd_splitkv_combine_kernelI23Flash_fwd_kernel_traitsILi64ELi64ELi256ELi4ELb0ELb0EN7cutlass10bfloat16_tE19Flash_kernel_traitsILi64ELi64ELi256ELi4ES3_EELi8ELi3ELb0EEEvNS_16Flash_fwd_paramsE,"ax",@progbits
	.align	128
        .global         _ZN5flash32flash_fwd_splitkv_combine_kernelI23Flash_fwd_kernel_traitsILi64ELi64ELi256ELi4ELb0ELb0EN7cutlass10bfloat16_tE19Flash_kernel_traitsILi64ELi64ELi256ELi4ES3_EELi8ELi3ELb0EEEvNS_16Flash_fwd_paramsE
        .type           _ZN5flash32flash_fwd_splitkv_combine_kernelI23Flash_fwd_kernel_traitsILi64ELi64ELi256ELi4ELb0ELb0EN7cutlass10bfloat16_tE19Flash_kernel_traitsILi64ELi64ELi256ELi4ES3_EELi8ELi3ELb0EEEvNS_16Flash_fwd_paramsE,@function
        .size           _ZN5flash32flash_fwd_splitkv_combine_kernelI23Flash_fwd_kernel_traitsILi64ELi64ELi256ELi4ELb0ELb0EN7cutlass10bfloat16_tE19Flash_kernel_traitsILi64ELi64ELi256ELi4ES3_EELi8ELi3ELb0EEEvNS_16Flash_fwd_paramsE,(.L_x_7942 - _ZN5flash32flash_fwd_splitkv_combine_kernelI23Flash_fwd_kernel_traitsILi64ELi64ELi256ELi4ELb0ELb0EN7cutlass10bfloat16_tE19Flash_kernel_traitsILi64ELi64ELi256ELi4ES3_EELi8ELi3ELb0EEEvNS_16Flash_fwd_paramsE)
        .other          _ZN5flash32flash_fwd_splitkv_combine_kernelI23Flash_fwd_kernel_traitsILi64ELi64ELi256ELi4ELb0ELb0EN7cutlass10bfloat16_tE19Flash_kernel_traitsILi64ELi64ELi256ELi4ES3_EELi8ELi3ELb0EEEvNS_16Flash_fwd_paramsE,@"STO_CUDA_ENTRY STV_DEFAULT"
_ZN5flash32flash_fwd_splitkv_combine_kernelI23Flash_fwd_kernel_traitsILi64ELi64ELi256ELi4ELb0ELb0EN7cutlass10bfloat16_tE19Flash_kernel_traitsILi64ELi64ELi256ELi4ES3_EELi8ELi3ELb0EEEvNS_16Flash_fwd_paramsE:
.text._ZN5flash32flash_fwd_splitkv_combine_kernelI23Flash_fwd_kernel_traitsILi64ELi64ELi256ELi4ELb0ELb0EN7cutlass10bfloat16_tE19Flash_kernel_traitsILi64ELi64ELi256ELi4ES3_EELi8ELi3ELb0EEEvNS_16Flash_fwd_paramsE:
        /* <DEDUP_REMOVED lines=23> */
[----:B------:R-:W-:Y:S05]  /*0170*/  CALL.REL.NOINC `($__internal_4_$__cuda_sm20_div_s64) ;  /* 0x0000004000a07944 */ /* 0x000fea0003c00000 */
[----:B------:R-:W-:Y:S02]  /*0180*/  MOV R20, R0 ;  /* 0x0000000000147202 */ /* 0x000fe40000000f00 */
[----:B------:R-:W-:Y:S01]  /*0190*/  MOV R21, R23 ;  /* 0x0000001700157202 */ /* 0x000fe20000000f00 */
[----:B------:R-:W-:Y:S06]  /*01a0*/  BRA `(.L_x_191) ;  /* 0x00000000004c7947 */ /* 0x000fec0003800000 */
.L_x_190:
        /* <DEDUP_REMOVED lines=19> */
.L_x_191:
        /* <DEDUP_REMOVED lines=9> */
[----:B------:R-:W-:Y:S02]  /*0370*/  MOV R24, R20 ;  /* 0x0000001400187202 */ /* 0x000fe40000000f00 */
[----:B------:R-:W-:Y:S02]  /*0380*/  MOV R20, 0x3a0 ;  /* 0x000003a000147802 */ /* 0x000fe40000000f00 */
[----:B------:R-:W-:Y:S05]  /*0390*/  CALL.REL.NOINC `($__internal_4_$__cuda_sm20_div_s64) ;  /* 0x0000004000187944 */ /* 0x000fea0003c00000 */
[----:B------:R-:W-:Y:S02]  /*03a0*/  MOV R10, R0 ;  /* 0x00000000000a7202 */ /* 0x000fe40000000f00 */
[----:B------:R-:W-:Y:S01]  /*03b0*/  MOV R11, R23 ;  /* 0x00000017000b7202 */ /* 0x000fe20000000f00 */
[----:B------:R-:W-:Y:S05]  /*03c0*/  BRA `(.L_x_194) ;  /* 0x00000000004c7947 */ /* 0x000fea0003800000 */
.L_x_193:
        /* <DEDUP_REMOVED lines=19> */
.L_x_194:
[----:B------:R-:W-:Y:S05]  /*0500*/  BSYNC B0 ;  /* 0x0000000000007941 */ /* 0x000fea0003800000 */
.L_x_192:
[----:B------:R-:W0:Y:S01]  /*0510*/  LDC R2, c[0x0][0x2c4] ;  /* 0x0000b100ff027b82 */ /* 0x000e220000000800 */
[----:B------:R-:W-:Y:S01]  /*0520*/  IMAD.MOV.U32 R14, RZ, RZ, RZ ;  /* 0x000000ffff0e7224 */ /* 0x000fe200078e00ff */
[----:B------:R-:W-:Y:S01]  /*0530*/  BSSY B0, `(.L_x_195) ;  /* 0x000003e000007945 */ /* 0x000fe20003800000 */
[----:B0-----:R-:W-:Y:S01]  /*0540*/  IABS R7, R2 ;  /* 0x0000000200077213 */ /* 0x001fe20000000000 */
[----:B------:R-:W-:-:S03]  /*0550*/  VIADD R9, R2, 0xffffffff ;  /* 0xffffffff02097836 */ /* 0x000fc60000000000 */
[----:B------:R-:W0:Y:S01]  /*0560*/  I2F.RP R13, R7 ;  /* 0x00000007000d7306 */ /* 0x000e220000209400 */
[----:B------:R-:W-:-:S07]  /*0570*/  IMAD.IADD R4, R9, 0x1, R7 ;  /* 0x0000000109047824 */ /* 0x000fce00078e0207 */
[----:B0-----:R-:W0:Y:S02]  /*0580*/  MUFU.RCP R15, R13 ;  /* 0x0000000d000f7308 */ /* 0x001e240000001000 */
[----:B0-----:R-:W-:-:S06]  /*0590*/  VIADD R15, R15, 0xffffffe ;  /* 0x0ffffffe0f0f7836 */ /* 0x001fcc0000000000 */
[----:B------:R-:W0:Y:S02]  /*05a0*/  F2I.FTZ.U32.TRUNC.NTZ R15, R15 ;  /* 0x0000000f000f7305 */ /* 0x000e24000021f000 */
[----:B0-----:R-:W-:-:S04]  /*05b0*/  IMAD.MOV R0, RZ, RZ, -R15 ;  /* 0x000000ffff007224 */ /* 0x001fc800078e0a0f */
[----:B------:R-:W-:Y:S01]  /*05c0*/  IMAD R5, R0, R7, RZ ;  /* 0x0000000700057224 */ /* 0x000fe200078e02ff */
[----:B------:R-:W-:-:S03]  /*05d0*/  IABS R0, R4 ;  /* 0x0000000400007213 */ /* 0x000fc60000000000 */
        /* <DEDUP_REMOVED lines=31> */
[----:B------:R-:W-:Y:S05]  /*07d0*/  BRA `(.L_x_197) ;  /* 0x00000000004c7947 */ /* 0x000fea0003800000 */
.L_x_196:
        /* <DEDUP_REMOVED lines=19> */
.L_x_197:
[----:B------:R-:W-:Y:S05]  /*0910*/  BSYNC B0 ;  /* 0x0000000000007941 */ /* 0x000fea0003800000 */
.L_x_195:
        /* <DEDUP_REMOVED lines=17> */
[----:B------:R-:W-:-:S04]  /*0a30*/  IMAD.MOV.U32 R2, RZ, RZ, R0 ;  /* 0x000000ffff027224 */ /* 0x000fc800078e0000 */
[----:B------:R-:W-:-:S04]  /*0a40*/  IMAD.HI.U32 R0, R15, R2, RZ ;  /* 0x000000020f007227 */ /* 0x000fc800078e00ff */
[----:B------:R-:W-:-:S04]  /*0a50*/  IMAD.MOV R7, RZ, RZ, -R0 ;  /* 0x000000ffff077224 */ /* 0x000fc800078e0a00 */
[----:B------:R-:W-:Y:S01]  /*0a60*/  IMAD R7, R6, R7, R2 ;  /* 0x0000000706077224 */ /* 0x000fe200078e0202 */
[----:B------:R-:W-:-:S04]  /*0a70*/  SHF.R.S32.HI R2, RZ, 0x1f, R5 ;  /* 0x0000001fff027819 */ /* 0x000fc80000011405 */
        /* <DEDUP_REMOVED lines=16> */
[----:B------:R-:W-:-:S03]  /*0b80*/  IMAD.MOV R0, RZ, RZ, -R0 ;  /* 0x000000ffff007224 */ /* 0x000fc600078e0a00 */
[----:B------:R-:W-:Y:S02]  /*0b90*/  IABS R2, R7 ;  /* 0x0000000700027213 */ /* 0x000fe40000000000 */
[----:B0-----:R-:W0:Y:S02]  /*0ba0*/  MUFU.RCP R16, R15 ;  /* 0x0000000f00107308 */ /* 0x001e240000001000 */
[----:B0-----:R-:W-:-:S06]  /*0bb0*/  VIADD R16, R16, 0xffffffe ;  /* 0x0ffffffe10107836 */ /* 0x001fcc0000000000 */
[----:B------:R-:W0:Y:S02]  /*0bc0*/  F2I.FTZ.U32.TRUNC.NTZ R17, R16 ;  /* 0x0000001000117305 */ /* 0x000e24000021f000 */
[----:B0-----:R-:W-:Y:S02]  /*0bd0*/  IMAD.MOV R13, RZ, RZ, -R17 ;  /* 0x000000ffff0d7224 */ /* 0x001fe400078e0a11 */
[----:B------:R-:W-:Y:S02]  /*0be0*/  IMAD.MOV.U32 R16, RZ, RZ, RZ ;  /* 0x000000ffff107224 */ /* 0x000fe400078e00ff */
[----:B------:R-:W-:-:S04]  /*0bf0*/  IMAD R6, R13, R14, RZ ;  /* 0x0000000e0d067224 */ /* 0x000fc800078e02ff */
[----:B------:R-:W-:-:S06]  /*0c00*/  IMAD.HI.U32 R6, R17, R6, R16 ;  /* 0x0000000611067227 */ /* 0x000fcc00078e0010 */
[----:B------:R-:W-:-:S04]  /*0c10*/  IMAD.HI.U32 R17, R6, R2, RZ ;  /* 0x0000000206117227 */ /* 0x000fc800078e00ff */
[----:B------:R-:W-:Y:S01]  /*0c20*/  IMAD R13, R17, R0, R2 ;  /* 0x00000000110d7224 */ /* 0x000fe200078e0202 */
[----:B------:R-:W-:-:S04]  /*0c30*/  LOP3.LUT R0, R7, R14, RZ, 0x3c, !PT ;  /* 0x0000000e07007212 */ /* 0x000fc800078e3cff */
[----:B------:R-:W-:Y:S02]  /*0c40*/  ISETP.GT.U32.AND P1, PT, R14, R13, PT ;  /* 0x0000000d0e00720c */ /* 0x000fe40003f24070 */
[----:B------:R-:W-:-:S11]  /*0c50*/  ISETP.GE.AND P0, PT, R0, RZ, PT ;  /* 0x000000ff0000720c */ /* 0x000fd60003f06270 */
[-C--:B------:R-:W-:Y:S01]  /*0c60*/  @!P1 IADD3 R13, R13, -R14.reuse, RZ ;  /* 0x8000000e0d0d9210 */ /* 0x080fe20007ffe0ff */
        /* <DEDUP_REMOVED lines=17> */
[----:B------:R-:W-:Y:S02]  /*0d80*/  MOV R20, 0xda0 ;  /* 0x00000da000147802 */ /* 0x000fe40000000f00 */
[----:B------:R-:W-:Y:S05]  /*0d90*/  CALL.REL.NOINC `($__internal_4_$__cuda_sm20_div_s64) ;  /* 0x0000003400987944 */ /* 0x000fea0003c00000 */
[----:B------:R-:W-:Y:S02]  /*0da0*/  MOV R32, R0 ;  /* 0x0000000000207202 */ /* 0x000fe40000000f00 */
[----:B------:R-:W-:Y:S01]  /*0db0*/  MOV R33, R23 ;  /* 0x0000001700217202 */ /* 0x000fe20000000f00 */
[----:B------:R-:W-:Y:S05]  /*0dc0*/  BRA `(.L_x_200) ;  /* 0x00000000004c7947 */ /* 0x000fea0003800000 */
.L_x_199:
        /* <DEDUP_REMOVED lines=19> */
.L_x_200:
[----:B------:R-:W-:Y:S05]  /*0f00*/  BSYNC B0 ;  /* 0x0000000000007941 */ /* 0x000fea0003800000 */
.L_x_198:
        /* <DEDUP_REMOVED lines=40> */
[----:B------:R-:W-:Y:S01]  /*1190*/  MOV R22, R0 ;  /* 0x0000000000167202 */ /* 0x000fe20000000f00 */
[----:B------:R-:W-:Y:S05]  /*11a0*/  BRA `(.L_x_203) ;  /* 0x00000000004c7947 */ /* 0x000fea0003800000 */
.L_x_202:
        /* <DEDUP_REMOVED lines=19> */
.L_x_203:
[----:B------:R-:W-:Y:S05]  /*12e0*/  BSYNC B0 ;  /* 0x0000000000007941 */ /* 0x000fea0003800000 */
.L_x_201:
[----:B------:R-:W0:Y:S01]  /*12f0*/  LDC R10, c[0x0][0x2c4] ;  /* 0x0000b100ff0a7b82 */ /* 0x000e220000000800 */
[----:B------:R-:W-:Y:S01]  /*1300*/  ISETP.GT.AND P3, PT, R5, RZ, PT ;  /* 0x000000ff0500720c */ /* 0x000fe20003f64270 */
[----:B------:R-:W-:Y:S01]  /*1310*/  ULDC UR4, c[0x0][0x3c4] ;  /* 0x0000f10000047ab9 */ /* 0x000fe20000000800 */
[----:B------:R-:W-:Y:S01]  /*1320*/  ULDC.64 UR8, c[0x0][0x208] ;  /* 0x0000820000087ab9 */ /* 0x000fe20000000a00 */
[----:B------:R-:W-:Y:S01]  /*1330*/  BSSY B0, `(.L_x_204) ;  /* 0x0000042000007945 */ /* 0x000fe20003800000 */
[----:B------:R-:W-:Y:S01]  /*1340*/  IMAD.MOV.U32 R29, RZ, RZ, -0x800000 ;  /* 0xff800000ff1d7424 */ /* 0x000fe200078e00ff */
[----:B0-----:R-:W-:-:S04]  /*1350*/  IABS R6, R10 ;  /* 0x0000000a00067213 */ /* 0x001fc80000000000 */
[----:B------:R-:W0:Y:S08]  /*1360*/  I2F.RP R11, R6 ;  /* 0x00000006000b7306 */ /* 0x000e300000209400 */
[----:B0-----:R-:W0:Y:S02]  /*1370*/  MUFU.RCP R20, R11 ;  /* 0x0000000b00147308 */ /* 0x001e240000001000 */
[----:B0-----:R-:W-:Y:S01]  /*1380*/  VIADD R20, R20, 0xffffffe ;  /* 0x0ffffffe14147836 */ /* 0x001fe20000000000 */
[----:B------:R-:W0:Y:S05]  /*1390*/  S2R R11, SR_TID.X ;  /* 0x00000000000b7919 */ /* 0x000e2a0000002100 */
[----:B------:R-:W1:Y:S02]  /*13a0*/  F2I.FTZ.U32.TRUNC.NTZ R21, R20 ;  /* 0x0000001400157305 */ /* 0x000e64000021f000 */
[----:B-1----:R-:W-:-:S02]  /*13b0*/  IMAD.MOV R0, RZ, RZ, -R21 ;  /* 0x000000ffff007224 */ /* 0x002fc400078e0a15 */
[----:B------:R-:W-:Y:S02]  /*13c0*/  IMAD.MOV.U32 R20, RZ, RZ, RZ ;  /* 0x000000ffff147224 */ /* 0x000fe400078e00ff */
[----:B------:R-:W-:Y:S01]  /*13d0*/  IMAD R2, R0, R6, RZ ;  /* 0x0000000600027224 */ /* 0x000fe200078e02ff */
[----:B------:R-:W-:Y:S02]  /*13e0*/  IABS R0, R9 ;  /* 0x0000000900007213 */ /* 0x000fe40000000000 */
[----:B------:R-:W-:Y:S01]  /*13f0*/  LOP3.LUT R9, R9, R10, RZ, 0x3c, !PT ;  /* 0x0000000a09097212 */ /* 0x000fe200078e3cff */
[----:B------:R-:W-:-:S03]  /*1400*/  IMAD.HI.U32 R21, R21, R2, R20 ;  /* 0x0000000215157227 */ /* 0x000fc600078e0014 */
[----:B------:R-:W-:Y:S02]  /*1410*/  ISETP.GE.AND P1, PT, R9, RZ, PT ;  /* 0x000000ff0900720c */ /* 0x000fe40003f26270 */
[----:B------:R-:W-:Y:S01]  /*1420*/  SHF.R.S32.HI R9, RZ, 0x1f, R5 ;  /* 0x0000001fff097819 */ /* 0x000fe20000011405 */
[----:B------:R-:W-:-:S04]  /*1430*/  IMAD.HI.U32 R2, R21, R0, RZ ;  /* 0x0000000015027227 */ /* 0x000fc800078e00ff */
[----:B------:R-:W-:-:S04]  /*1440*/  IMAD.MOV R13, RZ, RZ, -R2 ;  /* 0x000000ffff0d7224 */ /* 0x000fc800078e0a02 */
[C---:B------:R-:W-:Y:S02]  /*1450*/  IMAD R13, R6.reuse, R13, R0 ;  /* 0x0000000d060d7224 */ /* 0x040fe400078e0200 */
[----:B------:R-:W1:Y:S03]  /*1460*/  S2R R0, SR_CgaCtaId ;  /* 0x0000000000007919 */ /* 0x000e660000008800 */
[----:B------:R-:W-:-:S13]  /*1470*/  ISETP.GT.U32.AND P0, PT, R6, R13, PT ;  /* 0x0000000d0600720c */ /* 0x000fda0003f04070 */
[----:B------:R-:W-:Y:S01]  /*1480*/  @!P0 IMAD.IADD R13, R13, 0x1, -R6 ;  /* 0x000000010d0d8824 */ /* 0x000fe200078e0a06 */
[----:B------:R-:W-:Y:S02]  /*1490*/  @!P0 IADD3 R2, R2, 0x1, RZ ;  /* 0x0000000102028810 */ /* 0x000fe40007ffe0ff */
[----:B------:R-:W-:Y:S02]  /*14a0*/  ISETP.NE.AND P0, PT, R10, RZ, PT ;  /* 0x000000ff0a00720c */ /* 0x000fe40003f05270 */
[----:B------:R-:W-:Y:S01]  /*14b0*/  ISETP.GE.U32.AND P2, PT, R13, R6, PT ;  /* 0x000000060d00720c */ /* 0x000fe20003f46070 */
[----:B------:R-:W-:Y:S01]  /*14c0*/  IMAD.MOV.U32 R13, RZ, RZ, -0x800000 ;  /* 0xff800000ff0d7424 */ /* 0x000fe200078e00ff */
[----:B------:R-:W-:Y:S01]  /*14d0*/  LEA.HI.SX32 R6, R5, 0x1, 0x1 ;  /* 0x0000000105067811 */ /* 0x000fe200078f0aff */
[----:B------:R-:W-:Y:S01]  /*14e0*/  @!P3 IMAD.MOV R6, RZ, RZ, R9 ;  /* 0x000000ffff06b224 */ /* 0x000fe200078e0209 */
[----:B------:R-:W-:-:S04]  /*14f0*/  MOV R9, 0x400 ;  /* 0x0000040000097802 */ /* 0x000fc80000000f00 */
[----:B-1----:R-:W-:-:S05]  /*1500*/  LEA R9, R0, R9, 0x18 ;  /* 0x0000000900097211 */ /* 0x002fca00078ec0ff */
[----:B------:R-:W-:-:S04]  /*1510*/  @P2 VIADD R2, R2, 0x1 ;  /* 0x0000000102022836 */ /* 0x000fc80000000000 */
[----:B------:R-:W-:Y:S01]  /*1520*/  IMAD.MOV.U32 R5, RZ, RZ, R2 ;  /* 0x000000ffff057224 */ /* 0x000fe200078e0002 */
[----:B0-----:R-:W-:-:S04]  /*1530*/  SHF.R.S32.HI R2, RZ, 0x1f, R11 ;  /* 0x0000001fff027819 */ /* 0x001fc8000001140b */
[----:B------:R-:W-:Y:S02]  /*1540*/  LEA.HI R2, R2, R11, RZ, 0x3 ;  /* 0x0000000b02027211 */ /* 0x000fe400078f18ff */
[----:B------:R-:W-:Y:S02]  /*1550*/  @!P1 IADD3 R5, -R5, RZ, RZ ;  /* 0x000000ff05059210 */ /* 0x000fe40007ffe1ff */
[----:B------:R-:W-:Y:S02]  /*1560*/  LOP3.LUT R20, R2, 0xfffffff8, RZ, 0xc0, !PT ;  /* 0xfffffff802147812 */ /* 0x000fe400078ec0ff */
[C---:B------:R-:W-:Y:S02]  /*1570*/  ISETP.GT.AND P1, PT, R11.reuse, 0x3f, PT ;  /* 0x0000003f0b00780c */ /* 0x040fe40003f24270 */
[----:B------:R-:W-:Y:S01]  /*1580*/  SHF.R.S32.HI R2, RZ, 0x3, R2 ;  /* 0x00000003ff027819 */ /* 0x000fe20000011402 */
[----:B------:R-:W-:Y:S01]  /*1590*/  IMAD.IADD R20, R11, 0x1, -R20 ;  /* 0x000000010b147824 */ /* 0x000fe200078e0a14 */
[----:B------:R-:W-:-:S02]  /*15a0*/  @!P0 LOP3.LUT R5, RZ, R10, RZ, 0x33, !PT ;  /* 0x0000000aff058212 */ /* 0x000fc400078e33ff */
[----:B------:R-:W-:-:S03]  /*15b0*/  ISETP.GE.AND P0, PT, R2, UR4, PT ;  /* 0x0000000402007c0c */ /* 0x000fc6000bf06270 */
[----:B------:R-:W-:-:S04]  /*15c0*/  IMAD R5, R6, R5, RZ ;  /* 0x0000000506057224 */ /* 0x000fc800078e02ff */
[--C-:B------:R-:W-:Y:S01]  /*15d0*/  @!P1 IMAD R21, R2, 0x24, R9.reuse ;  /* 0x0000002402159824 */ /* 0x100fe200078e0209 */
[----:B------:R-:W-:Y:S01]  /*15e0*/  IABS R30, R5 ;  /* 0x00000005001e7213 */ /* 0x000fe20000000000 */
[----:B------:R-:W-:-:S03]  /*15f0*/  IMAD R9, R20, 0x24, R9 ;  /* 0x0000002414097824 */ /* 0x000fc600078e0209 */
[----:B------:R-:W-:Y:S01]  /*1600*/  @!P1 LEA R6, R20, R21, 0x2 ;  /* 0x0000001514069211 */ /* 0x000fe200078e10ff */
[----:B------:R-:W-:Y:S02]  /*1610*/  IMAD R28, R2, 0x4, R9 ;  /* 0x00000004021c7824 */ /* 0x000fe400078e0209 */
        /* <DEDUP_REMOVED lines=19> */
.L_x_205:
[----:B------:R-:W-:Y:S05]  /*1750*/  BSYNC B0 ;  /* 0x0000000000007941 */ /* 0x000fea0003800000 */
.L_x_204:
[----:B-----5:R1:W-:Y:S01]  /*1760*/  @!P1 STS [R6], R13 ;  /* 0x0000000d06009388 */ /* 0x0203e20000000800 */
[----:B------:R-:W1:Y:S01]  /*1770*/  I2F.RP R20, R30 ;  /* 0x0000001e00147306 */ /* 0x000e620000209400 */
[----:B------:R-:W-:Y:S01]  /*1780*/  BAR.SYNC.DEFER_BLOCKING 0x0 ;  /* 0x0000000000007b1d */ /* 0x000fe20000010000 */
[----:B------:R-:W-:Y:S02]  /*1790*/  ISETP.GT.AND P5, PT, R4, RZ, PT ;  /* 0x000000ff0400720c */ /* 0x000fe40003fa4270 */
[----:B------:R-:W-:-:S03]  /*17a0*/  ISETP.NE.AND P6, PT, R5, RZ, PT ;  /* 0x000000ff0500720c */ /* 0x000fc60003fc5270 */
[----:B------:R-:W-:Y:S01]  /*17b0*/  BSSY B1, `(.L_x_206) ;  /* 0x000022c000017945 */ /* 0x000fe20003800000 */
[----:B-1----:R-:W0:Y:S01]  /*17c0*/  MUFU.RCP R13, R20 ;  /* 0x00000014000d7308 */ /* 0x002e220000001000 */
[----:B------:R-:W1:Y:S01]  /*17d0*/  @!P1 LDS R29, [R28] ;  /* 0x000000001c1d9984 */ /* 0x000e620000000800 */
[----:B0-----:R-:W-:-:S03]  /*17e0*/  VIADD R35, R13, 0xffffffe ;  /* 0x0ffffffe0d237836 */ /* 0x001fc60000000000 */
[----:B-1----:R-:W0:Y:S02]  /*17f0*/  SHFL.BFLY PT, R0, R29, 0x4, 0x1f ;  /* 0x0c801f001d007f89 */ /* 0x002e2400000e0000 */
[----:B0-----:R-:W-:Y:S02]  /*1800*/  FMNMX.FTZ R27, R0, R29, !PT ;  /* 0x0000001d001b7209 */ /* 0x001fe40007810000 */
[----:B------:R-:W0:Y:S03]  /*1810*/  LDC R0, c[0x0][0x270] ;  /* 0x00009c00ff007b82 */ /* 0x000e260000000800 */
[----:B------:R-:W1:Y:S01]  /*1820*/  SHFL.BFLY PT, R26, R27, 0x2, 0x1f ;  /* 0x0c401f001b1a7f89 */ /* 0x000e6200000e0000 */
[----:B0-----:R-:W-:Y:S02]  /*1830*/  IABS R24, R0 ;  /* 0x0000000000187213 */ /* 0x001fe40000000000 */
[----:B-1----:R-:W-:-:S02]  /*1840*/  FMNMX.FTZ R26, R27, R26, !PT ;  /* 0x0000001a1b1a7209 */ /* 0x002fc40007810000 */
[----:B------:R-:W0:Y:S03]  /*1850*/  I2F.U32.RP R31, R24 ;  /* 0x00000018001f7306 */ /* 0x000e260000209000 */
[----:B------:R-:W1:Y:S05]  /*1860*/  SHFL.BFLY PT, R9, R26, 0x1, 0x1f ;  /* 0x0c201f001a097f89 */ /* 0x000e6a00000e0000 */
[----:B------:R-:W2:Y:S08]  /*1870*/  F2I.FTZ.U32.TRUNC.NTZ R27, R35 ;  /* 0x00000023001b7305 */ /* 0x000eb0000021f000 */
[----:B0-----:R-:W0:Y:S01]  /*1880*/  MUFU.RCP R38, R31 ;  /* 0x0000001f00267308 */ /* 0x001e220000001000 */
[----:B--2---:R-:W-:-:S04]  /*1890*/  IMAD.MOV R13, RZ, RZ, -R27 ;  /* 0x000000ffff0d7224 */ /* 0x004fc800078e0a1b */
[----:B------:R-:W-:Y:S01]  /*18a0*/  IMAD R13, R13, R30, RZ ;  /* 0x0000001e0d0d7224 */ /* 0x000fe200078e02ff */
[----:B-1----:R-:W-:Y:S01]  /*18b0*/  FMNMX.FTZ R9, R26, R9, !PT ;  /* 0x000000091a097209 */ /* 0x002fe20007810000 */
[----:B------:R-:W-:-:S03]  /*18c0*/  IMAD.MOV.U32 R26, RZ, RZ, RZ ;  /* 0x000000ffff1a7224 */ /* 0x000fc600078e00ff */
[----:B------:R-:W-:Y:S01]  /*18d0*/  FSETP.NEU.FTZ.AND P0, PT, R9, -INF , PT ;  /* 0xff8000000900780b */ /* 0x000fe20003f1d000 */
[----:B0-----:R-:W-:Y:S02]  /*18e0*/  VIADD R38, R38, 0xffffffe ;  /* 0x0ffffffe26267836 */ /* 0x001fe40000000000 */
[----:B------:R-:W-:Y:S01]  /*18f0*/  IMAD.HI.U32 R20, R27, R13, R26 ;  /* 0x0000000d1b147227 */ /* 0x000fe200078e001a */
[----:B------:R-:W-:Y:S01]  /*1900*/  FSEL R6, R9, RZ, P0 ;  /* 0x000000ff09067208 */ /* 0x000fe20000000000 */
[----:B------:R-:W0:Y:S01]  /*1910*/  F2I.FTZ.U32.TRUNC.NTZ R39, R38 ;  /* 0x0000002600277305 */ /* 0x000e22000021f000 */
[----:B------:R-:W-:Y:S02]  /*1920*/  IABS R27, R21 ;  /* 0x00000015001b7213 */ /* 0x000fe40000000000 */
[----:B------:R-:W-:Y:S01]  /*1930*/  IABS R26, R5 ;  /* 0x00000005001a7213 */ /* 0x000fe20000000000 */
[----:B------:R-:W-:Y:S02]  /*1940*/  FADD.FTZ R9, -R6, R29 ;  /* 0x0000001d06097221 */ /* 0x000fe40000010100 */
[----:B------:R-:W-:-:S04]  /*1950*/  IMAD.HI.U32 R35, R20, R27, RZ ;  /* 0x0000001b14237227 */ /* 0x000fc800078e00ff */
[----:B------:R-:W-:Y:S01]  /*1960*/  FMUL.FTZ R9, R9, 1.4426950216293334961 ;  /* 0x3fb8aa3b09097820 */ /* 0x000fe20000410000 */
[----:B------:R-:W-:-:S05]  /*1970*/  IMAD.MOV R26, RZ, RZ, -R26 ;  /* 0x000000ffff1a7224 */ /* 0x000fca00078e0a1a */
[----:B------:R-:W1:Y:S01]  /*1980*/  MUFU.EX2 R9, R9 ;  /* 0x0000000900097308 */ /* 0x000e620000000800 */
[----:B0-----:R-:W-:Y:S02]  /*1990*/  IMAD.MOV R13, RZ, RZ, -R39 ;  /* 0x000000ffff0d7224 */ /* 0x001fe400078e0a27 */
[----:B------:R-:W-:Y:S02]  /*19a0*/  IMAD.MOV.U32 R38, RZ, RZ, RZ ;  /* 0x000000ffff267224 */ /* 0x000fe400078e00ff */
[----:B------:R-:W-:Y:S01]  /*19b0*/  IMAD R20, R13, R24, RZ ;  /* 0x000000180d147224 */ /* 0x000fe200078e02ff */
[----:B------:R-:W-:Y:S01]  /*19c0*/  IABS R13, R0 ;  /* 0x00000000000d7213 */ /* 0x000fe20000000000 */
[----:B------:R-:W-:Y:S02]  /*19d0*/  IMAD R37, R35, R26, R27 ;  /* 0x0000001a23257224 */ /* 0x000fe400078e021b */
[----:B------:R-:W-:-:S03]  /*19e0*/  IMAD.HI.U32 R20, R39, R20, R38 ;  /* 0x0000001427147227 */ /* 0x000fc600078e0026 */
[----:B------:R-:W-:Y:S01]  /*19f0*/  ISETP.GT.U32.AND P4, PT, R30, R37, PT ;  /* 0x000000251e00720c */ /* 0x000fe20003f84070 */
[----:B------:R-:W-:Y:S01]  /*1a00*/  IMAD.MOV R26, RZ, RZ, -R13 ;  /* 0x000000ffff1a7224 */ /* 0x000fe200078e0a0d */
[----:B-1----:R-:W0:Y:S11]  /*1a10*/  SHFL.BFLY PT, R34, R9, 0x4, 0x1f ;  /* 0x0c801f0009227f89 */ /* 0x002e3600000e0000 */
[----:B------:R-:W-:-:S02]  /*1a20*/  @!P4 IMAD.IADD R37, R37, 0x1, -R30 ;  /* 0x000000012525c824 */ /* 0x000fc400078e0a1e */
[----:B------:R-:W-:-:S03]  /*1a30*/  @!P4 VIADD R35, R35, 0x1 ;  /* 0x000000012323c836 */ /* 0x000fc60000000000 */
[----:B------:R-:W-:Y:S01]  /*1a40*/  ISETP.GE.U32.AND P0, PT, R37, R30, PT ;  /* 0x0000001e2500720c */ /* 0x000fe20003f06070 */
[----:B0-----:R-:W-:Y:S01]  /*1a50*/  FADD.FTZ R34, R9, R34 ;  /* 0x0000002209227221 */ /* 0x001fe20000010000 */
[----:B------:R-:W-:-:S11]  /*1a60*/  IABS R9, R7 ;  /* 0x0000000700097213 */ /* 0x000fd60000000000 */
[----:B------:R-:W-:Y:S01]  /*1a70*/  @P0 VIADD R35, R35, 0x1 ;  /* 0x0000000123230836 */ /* 0x000fe20000000000 */
[----:B------:R-:W-:Y:S01]  /*1a80*/  LOP3.LUT R7, R7, R0, RZ, 0x3c, !PT ;  /* 0x0000000007077212 */ /* 0x000fe200078e3cff */
[----:B------:R-:W0:Y:S01]  /*1a90*/  SHFL.BFLY PT, R31, R34, 0x2, 0x1f ;  /* 0x0c401f00221f7f89 */ /* 0x000e2200000e0000 */
[----:B------:R-:W-:Y:S02]  /*1aa0*/  IMAD.HI.U32 R13, R20, R9, RZ ;  /* 0x00000009140d7227 */ /* 0x000fe400078e00ff */
[----:B------:R-:W-:Y:S02]  /*1ab0*/  ISETP.GE.AND P0, PT, R7, RZ, PT ;  /* 0x000000ff0700720c */ /* 0x000fe40003f06270 */
[----:B------:R-:W-:Y:S01]  /*1ac0*/  LEA.HI.SX32 R7, R4, 0x1, 0x1 ;  /* 0x0000000104077811 */ /* 0x000fe200078f0aff */
[----:B------:R-:W-:Y:S02]  /*1ad0*/  IMAD R9, R13, R26, R9 ;  /* 0x0000001a0d097224 */ /* 0x000fe400078e0209 */
[----:B------:R-:W-:-:S03]  /*1ae0*/  IMAD.HI.U32 R20, R20, R27, RZ ;  /* 0x0000001b14147227 */ /* 0x000fc600078e00ff */
[----:B------:R-:W-:Y:S01]  /*1af0*/  ISETP.GT.U32.AND P1, PT, R24, R9, PT ;  /* 0x000000091800720c */ /* 0x000fe20003f24070 */
[----:B------:R-:W-:Y:S01]  /*1b00*/  IMAD R27, R20, R26, R27 ;  /* 0x0000001a141b7224 */ /* 0x000fe200078e021b */
[C---:B------:R-:W-:Y:S02]  /*1b10*/  LOP3.LUT R26, R21.reuse, R30, RZ, 0x3c, !PT ;  /* 0x0000001e151a7212 */ /* 0x040fe400078e3cff */
[----:B------:R-:W-:Y:S02]  /*1b20*/  LOP3.LUT R21, R21, R0, RZ, 0x3c, !PT ;  /* 0x0000000015157212 */ /* 0x000fe400078e3cff */
[----:B------:R-:W-:Y:S02]  /*1b30*/  ISETP.GT.U32.AND P2, PT, R24, R27, PT ;  /* 0x0000001b1800720c */ /* 0x000fe40003f44070 */
[----:B------:R-:W-:Y:S02]  /*1b40*/  ISETP.GE.AND P3, PT, R26, RZ, PT ;  /* 0x000000ff1a00720c */ /* 0x000fe40003f66270 */
[----:B------:R-:W1:Y:S03]  /*1b50*/  LDC.U8 R26, c[0x0][0x3d9] ;  /* 0x0000f640ff1a7b82 */ /* 0x000e660000000000 */
[----:B------:R-:W-:-:S02]  /*1b60*/  @!P1 IMAD.IADD R9, R9, 0x1, -R24 ;  /* 0x0000000109099824 */ /* 0x000fc400078e0a18 */
[----:B0-----:R-:W-:Y:S01]  /*1b70*/  FADD.FTZ R31, R34, R31 ;  /* 0x0000001f221f7221 */ /* 0x001fe20000010000 */
[----:B------:R-:W-:Y:S02]  /*1b80*/  @!P1 VIADD R13, R13, 0x1 ;  /* 0x000000010d0d9836 */ /* 0x000fe40000000000 */
[----:B------:R-:W-:Y:S02]  /*1b90*/  ISETP.GE.U32.AND P4, PT, R9, R24, PT ;  /* 0x000000180900720c */ /* 0x000fe40003f86070 */
[----:B------:R-:W0:Y:S01]  /*1ba0*/  SHFL.BFLY PT, R34, R31, 0x1, 0x1f ;  /* 0x0c201f001f227f89 */ /* 0x000e2200000e0000 */
[----:B------:R-:W-:Y:S01]  /*1bb0*/  @!P2 IMAD.IADD R27, R27, 0x1, -R24 ;  /* 0x000000011b1ba824 */ /* 0x000fe200078e0a18 */
[----:B------:R-:W-:Y:S01]  /*1bc0*/  SHF.R.S32.HI R9, RZ, 0x1f, R4 ;  /* 0x0000001fff097819 */ /* 0x000fe20000011404 */
[----:B------:R-:W-:Y:S01]  /*1bd0*/  @!P3 IMAD.MOV R35, RZ, RZ, -R35 ;  /* 0x000000ffff23b224 */ /* 0x000fe200078e0a23 */
[----:B------:R-:W-:Y:S01]  /*1be0*/  @!P6 LOP3.LUT R35, RZ, R30, RZ, 0x33, !PT ;  /* 0x0000001eff23e212 */ /* 0x000fe200078e33ff */
[----:B------:R-:W-:Y:S01]  /*1bf0*/  @!P2 VIADD R20, R20, 0x1 ;  /* 0x000000011414a836 */ /* 0x000fe20000000000 */
[----:B------:R-:W-:Y:S01]  /*1c00*/  ISETP.GE.U32.AND P3, PT, R27, R24, PT ;  /* 0x000000181b00720c */ /* 0x000fe20003f66070 */
[----:B------:R-:W-:Y:S01]  /*1c10*/  @!P5 IMAD.MOV R7, RZ, RZ, R9 ;  /* 0x000000ffff07d224 */ /* 0x000fe200078e0209 */
[----:B------:R-:W-:-:S02]  /*1c20*/  ISETP.GE.AND P5, PT, R21, RZ, PT ;  /* 0x000000ff1500720c */ /* 0x000fc40003fa6270 */
[----:B------:R-:W-:Y:S01]  /*1c30*/  ISETP.NE.AND P2, PT, R0, RZ, PT ;  /* 0x000000ff0000720c */ /* 0x000fe20003f45270 */
[----:B------:R-:W-:Y:S01]  /*1c40*/  @P4 VIADD R13, R13, 0x1 ;  /* 0x000000010d0d4836 */ /* 0x000fe20000000000 */
[----:B------:R-:W-:Y:S02]  /*1c50*/  SHF.R.S32.HI R27, RZ, 0x1f, R35 ;  /* 0x0000001fff1b7819 */ /* 0x000fe40000011423 */
[----:B-1----:R-:W-:Y:S01]  /*1c60*/  ISETP.NE.AND P4, PT, R26, RZ, PT ;  /* 0x000000ff1a00720c */ /* 0x002fe20003f85270 */
[----:B------:R-:W-:Y:S01]  /*1c70*/  IMAD.MOV.U32 R24, RZ, RZ, R13 ;  /* 0x000000ffff187224 */ /* 0x000fe200078e000d */
[----:B------:R-:W-:Y:S01]  /*1c80*/  LOP3.LUT R13, RZ, R0, RZ, 0x33, !PT ;  /* 0x00000000ff0d7212 */ /* 0x000fe200078e33ff */
[----:B------:R-:W-:Y:S01]  /*1c90*/  IMAD.MOV.U32 R26, RZ, RZ, 0x7f800000 ;  /* 0x7f800000ff1a7424 */ /* 0x000fe200078e00ff */
[----:B------:R-:W-:Y:S01]  /*1ca0*/  SEL R10, R10, 0x1, !P4 ;  /* 0x000000010a0a7807 */ /* 0x000fe20006000000 */
[----:B------:R-:W-:Y:S01]  /*1cb0*/  @!P0 IMAD.MOV R24, RZ, RZ, -R24 ;  /* 0x000000ffff188224 */ /* 0x000fe200078e0a18 */
[----:B------:R-:W-:Y:S01]  /*1cc0*/  LOP3.LUT P0, RZ, R11, 0x7, RZ, 0xc0, !PT ;  /* 0x000000070bff7812 */ /* 0x000fe2000780c0ff */
[----:B------:R-:W-:Y:S01]  /*1cd0*/  @P3 VIADD R20, R20, 0x1 ;  /* 0x0000000114143836 */ /* 0x000fe20000000000 */
[----:B------:R-:W-:Y:S01]  /*1ce0*/  ISETP.GT.AND P3, PT, R5, RZ, PT ;  /* 0x000000ff0500720c */ /* 0x000fe20003f64270 */
[----:B0-----:R-:W-:Y:S01]  /*1cf0*/  FADD.FTZ R34, R31, R34 ;  /* 0x000000221f227221 */ /* 0x001fe20000010000 */
[----:B------:R-:W-:Y:S01]  /*1d00*/  ISETP.GT.OR P0, PT, R11, 0x3f, P0 ;  /* 0x0000003f0b00780c */ /* 0x000fe20000704670 */
[----:B------:R-:W-:Y:S01]  /*1d10*/  @!P5 IMAD.MOV R20, RZ, RZ, -R20 ;  /* 0x000000ffff14d224 */ /* 0x000fe200078e0a14 */
[----:B------:R-:W-:-:S02]  /*1d20*/  SEL R31, R13, R24, !P2 ;  /* 0x000000180d1f7207 */ /* 0x000fc40005000000 */
[----:B------:R-:W-:Y:S02]  /*1d30*/  FSETP.NE.FTZ.AND P1, PT, R34, RZ, PT ;  /* 0x000000ff2200720b */ /* 0x000fe40003f35000 */
[----:B------:R-:W-:Y:S02]  /*1d40*/  SHF.R.S32.HI R24, RZ, 0x1f, R5 ;  /* 0x0000001fff187819 */ /* 0x000fe40000011405 */
[----:B------:R-:W-:Y:S01]  /*1d50*/  SEL R13, R13, R20, !P2 ;  /* 0x000000140d0d7207 */ /* 0x000fe20005000000 */
[-C--:B------:R-:W-:Y:S01]  /*1d60*/  IMAD R20, R31, R10.reuse, RZ ;  /* 0x0000000a1f147224 */ /* 0x080fe200078e02ff */
[----:B------:R-:W-:Y:S02]  /*1d70*/  ISETP.LT.U32.AND P5, PT, R22, R35, PT ;  /* 0x000000231600720c */ /* 0x000fe40003fa1070 */
[----:B------:R-:W-:Y:S01]  /*1d80*/  LEA.HI.SX32 R9, R5, 0x1, 0x1 ;  /* 0x0000000105097811 */ /* 0x000fe200078f0aff */
[----:B------:R-:W-:Y:S01]  /*1d90*/  @!P3 IMAD.MOV R9, RZ, RZ, R24 ;  /* 0x000000ffff09b224 */ /* 0x000fe200078e0218 */
[----:B------:R-:W-:Y:S01]  /*1da0*/  ISETP.LT.AND.EX P5, PT, R23, R27, PT, P5 ;  /* 0x0000001b1700720c */ /* 0x000fe20003fa1350 */
[----:B------:R-:W-:-:S02]  /*1db0*/  IMAD R24, R13, R10, RZ ;  /* 0x0000000a0d187224 */ /* 0x000fc400078e02ff */
[----:B------:R-:W0:Y:S01]  /*1dc0*/  @P1 MUFU.LG2 R21, R34 ;  /* 0x0000002200151308 */ /* 0x000e220000000c00 */
[----:B------:R-:W-:Y:S01]  /*1dd0*/  SEL R13, R22, R35, P5 ;  /* 0x00000023160d7207 */ /* 0x000fe20002800000 */
[----:B------:R-:W-:Y:S01]  /*1de0*/  IMAD R10, R7, R20, RZ ;  /* 0x00000014070a7224 */ /* 0x000fe200078e02ff */
[----:B------:R-:W-:Y:S01]  /*1df0*/  SEL R11, R23, R27, P5 ;  /* 0x0000001b170b7207 */ /* 0x000fe20002800000 */
[----:B------:R-:W-:Y:S02]  /*1e00*/  IMAD R9, R24, R9, RZ ;  /* 0x0000000918097224 */ /* 0x000fe400078e02ff */
[----:B0-----:R-:W-:Y:S01]  /*1e10*/  @P1 FFMA.FTZ R26, R21, 0.69314718246459960938, R6 ;  /* 0x3f317218151a1823 */ /* 0x001fe20000010006 */
        /* <DEDUP_REMOVED lines=37> */
[-C--:B------:R-:W-:Y:S02]  /*2070*/  IADD3 R27, P0, RZ, -R0.reuse, RZ ;  /* 0x80000000ff1b7210 */ /* 0x080fe40007f1e0ff */
[----:B------:R-:W-:Y:S02]  /*2080*/  MOV R40, R0 ;  /* 0x0000000000287202 */ /* 0x000fe40000000f00 */
[----:B------:R-:W-:Y:S01]  /*2090*/  IADD3.X R21, RZ, ~R23, RZ, P0, !PT ;  /* 0x80000017ff157210 */ /* 0x000fe200007fe4ff */
[----:B------:R-:W-:Y:S01]  /*20a0*/  IMAD.WIDE.U32 R30, R34, R27, R30 ;  /* 0x0000001b221e7225 */ /* 0x000fe200078e001e */
[----:B------:R-:W-:-:S03]  /*20b0*/  MOV R41, R23 ;  /* 0x0000001700297202 */ /* 0x000fc60000000f00 */
[----:B------:R-:W-:Y:S01]  /*20c0*/  IMAD R21, R21, R34, RZ ;  /* 0x0000002215157224 */ /* 0x000fe200078e02ff */
[----:B------:R-:W-:-:S03]  /*20d0*/  MOV R24, R30 ;  /* 0x0000001e00187202 */ /* 0x000fc60000000f00 */
[----:B------:R-:W-:-:S05]  /*20e0*/  IMAD R21, R6, R27, R21 ;  /* 0x0000001b06157224 */ /* 0x000fca00078e0215 */
[----:B------:R-:W-:Y:S01]  /*20f0*/  IADD3 R21, R31, R21, RZ ;  /* 0x000000151f157210 */ /* 0x000fe20007ffe0ff */
[----:B------:R-:W-:Y:S05]  /*2100*/  BRA `(.L_x_211) ;  /* 0x0000000000587947 */ /* 0x000fea0003800000 */
.L_x_210:
        /* <DEDUP_REMOVED lines=22> */
.L_x_211:
[----:B------:R-:W-:Y:S05]  /*2270*/  BSYNC B0 ;  /* 0x0000000000007941 */ /* 0x000fea0003800000 */
.L_x_209:
[----:B------:R-:W-:Y:S01]  /*2280*/  LOP3.LUT R0, R21, R8, RZ, 0xfc, !PT ;  /* 0x0000000815007212 */ /* 0x000fe200078efcff */
[----:B------:R-:W-:Y:S03]  /*2290*/  BSSY B0, `(.L_x_212) ;  /* 0x0000027000007945 */ /* 0x000fe60003800000 */
[----:B------:R-:W-:-:S13]  /*22a0*/  ISETP.NE.U32.AND P0, PT, R0, RZ, PT ;  /* 0x000000ff0000720c */ /* 0x000fda0003f05070 */
[----:B------:R-:W-:Y:S05]  /*22b0*/  @!P0 BRA `(.L_x_213) ;  /* 0x0000000000388947 */ /* 0x000fea0003800000 */
[----:B------:R-:W-:Y:S01]  /*22c0*/  IMAD.MOV.U32 R22, RZ, RZ, R25 ;  /* 0x000000ffff167224 */ /* 0x000fe200078e0019 */
[----:B------:R-:W-:Y:S02]  /*22d0*/  MOV R6, R8 ;  /* 0x0000000800067202 */ /* 0x000fe40000000f00 */
[----:B------:R-:W-:Y:S02]  /*22e0*/  MOV R20, 0x2300 ;  /* 0x0000230000147802 */ /* 0x000fe40000000f00 */
[----:B------:R-:W-:Y:S05]  /*22f0*/  CALL.REL.NOINC `($__internal_4_$__cuda_sm20_div_s64) ;  /* 0x0000002000407944 */ /* 0x000fea0003c00000 */
[----:B------:R-:W-:Y:S02]  /*2300*/  IADD3 R6, P0, RZ, -R0, RZ ;  /* 0x80000000ff067210 */ /* 0x000fe40007f1e0ff */
        /* <DEDUP_REMOVED lines=9> */
.L_x_213:
        /* <DEDUP_REMOVED lines=22> */
.L_x_214:
[----:B------:R-:W-:Y:S05]  /*2500*/  BSYNC B0 ;  /* 0x0000000000007941 */ /* 0x000fea0003800000 */
.L_x_212:
        /* <DEDUP_REMOVED lines=11> */
[----:B------:R-:W-:Y:S05]  /*25c0*/  CALL.REL.NOINC `($__internal_4_$__cuda_sm20_div_s64) ;  /* 0x0000001c008c7944 */ /* 0x000fea0003c00000 */
[-C--:B------:R-:W-:Y:S02]  /*25d0*/  IADD3 R6, P0, RZ, -R0.reuse, RZ ;  /* 0x80000000ff067210 */ /* 0x080fe40007f1e0ff */
[----:B------:R-:W-:Y:S02]  /*25e0*/  MOV R22, R0 ;  /* 0x0000000000167202 */ /* 0x000fe40000000f00 */
[----:B------:R-:W-:Y:S01]  /*25f0*/  IADD3.X R2, RZ, ~R23, RZ, P0, !PT ;  /* 0x80000017ff027210 */ /* 0x000fe200007fe4ff */
[----:B------:R-:W-:-:S04]  /*2600*/  IMAD.WIDE.U32 R34, R7, R6, R34 ;  /* 0x0000000607227225 */ /* 0x000fc800078e0022 */
[----:B------:R-:W-:-:S04]  /*2610*/  IMAD R2, R2, R7, RZ ;  /* 0x0000000702027224 */ /* 0x000fc800078e02ff */
[----:B------:R-:W-:-:S05]  /*2620*/  IMAD R2, R3, R6, R2 ;  /* 0x0000000603027224 */ /* 0x000fca00078e0202 */
[----:B------:R-:W-:Y:S01]  /*2630*/  IADD3 R2, R35, R2, RZ ;  /* 0x0000000223027210 */ /* 0x000fe20007ffe0ff */
[----:B------:R-:W-:Y:S05]  /*2640*/  BRA `(.L_x_217) ;  /* 0x0000000000547947 */ /* 0x000fea0003800000 */
.L_x_216:
        /* <DEDUP_REMOVED lines=20> */
[----:B------:R-:W-:Y:S02]  /*2790*/  IMAD R34, R7, R0, R34 ;  /* 0x0000000007227224 */ /* 0x000fe400078e0222 */
.L_x_217:
[----:B------:R-:W-:Y:S05]  /*27a0*/  BSYNC B0 ;  /* 0x0000000000007941 */ /* 0x000fea0003800000 */
.L_x_215:
        /* <DEDUP_REMOVED lines=8> */
[----:B------:R-:W-:Y:S01]  /*2830*/  IMAD.WIDE.U32 R32, R6, R17, RZ ;  /* 0x0000001106207225 */ /* 0x000fe200078e00ff */
[----:B------:R-:W-:Y:S02]  /*2840*/  USEL UR5, UR5, 0x1, !UP0 ;  /* 0x0000000105057887 */ /* 0x000fe4000c000000 */
[----:B------:R-:W-:Y:S01]  /*2850*/  IADD3 R0, R7, R3, RZ ;  /* 0x0000000307007210 */ /* 0x000fe20007ffe0ff */
[----:B------:R-:W-:Y:S01]  /*2860*/  USHF.R.S32.HI UR11, URZ, 0x1f, UR4 ;  /* 0x0000001f3f0b7899 */ /* 0x000fe20008011404 */
[----:B------:R-:W-:Y:S01]  /*2870*/  SHF.R.S32.HI R3, RZ, 0x1f, R25 ;  /* 0x0000001fff037819 */ /* 0x000fe20000011419 */
[----:B------:R-:W-:Y:S01]  /*2880*/  USHF.R.S32.HI UR10, URZ, 0x1f, UR5 ;  /* 0x0000001f3f0a7899 */ /* 0x000fe20008011405 */
[----:B------:R-:W-:-:S02]  /*2890*/  IMAD R8, R8, R25, RZ ;  /* 0x0000001908087224 */ /* 0x000fc400078e02ff */
[----:B------:R-:W-:Y:S02]  /*28a0*/  IMAD R7, R0, R17, RZ ;  /* 0x0000001100077224 */ /* 0x000fe400078e02ff */
[----:B------:R-:W-:Y:S02]  /*28b0*/  IMAD R21, R23, UR5, RZ ;  /* 0x0000000517157c24 */ /* 0x000fe4000f8e02ff */
[----:B------:R-:W-:Y:S02]  /*28c0*/  IMAD R7, R16, R6, R7 ;  /* 0x0000000610077224 */ /* 0x000fe400078e0207 */
[----:B------:R-:W-:Y:S02]  /*28d0*/  IMAD R3, R3, R30, R8 ;  /* 0x0000001e03037224 */ /* 0x000fe400078e0208 */
[----:B------:R-:W-:Y:S01]  /*28e0*/  IMAD.WIDE.U32 R36, R34, UR4, RZ ;  /* 0x0000000422247c25 */ /* 0x000fe2000f8e00ff */
[----:B------:R-:W-:-:S03]  /*28f0*/  IADD3 R6, R33, R7, RZ ;  /* 0x0000000721067210 */ /* 0x000fc60007ffe0ff */
[----:B------:R-:W-:Y:S01]  /*2900*/  IMAD R7, R2, UR4, RZ ;  /* 0x0000000402077c24 */ /* 0x000fe2000f8e02ff */
[----:B------:R-:W-:Y:S01]  /*2910*/  LOP3.LUT R0, R41, R6, RZ, 0xfc, !PT ;  /* 0x0000000629007212 */ /* 0x000fe200078efcff */
[----:B------:R-:W-:-:S03]  /*2920*/  IMAD.WIDE.U32 R30, R30, R25, RZ ;  /* 0x000000191e1e7225 */ /* 0x000fc600078e00ff */
[----:B------:R-:W-:Y:S01]  /*2930*/  ISETP.NE.U32.AND P0, PT, R0, RZ, PT ;  /* 0x000000ff0000720c */ /* 0x000fe20003f05070 */
[----:B------:R-:W-:Y:S01]  /*2940*/  IMAD R7, R34, UR11, R7 ;  /* 0x0000000b22077c24 */ /* 0x000fe2000f8e0207 */
[----:B------:R-:W-:Y:S01]  /*2950*/  IADD3 R3, R31, R3, RZ ;  /* 0x000000031f037210 */ /* 0x000fe20007ffe0ff */
[C---:B------:R-:W-:Y:S02]  /*2960*/  IMAD R21, R22.reuse, UR10, R21 ;  /* 0x0000000a16157c24 */ /* 0x040fe4000f8e0215 */
[----:B------:R-:W-:Y:S01]  /*2970*/  IMAD.WIDE.U32 R34, R22, UR5, RZ ;  /* 0x0000000516227c25 */ /* 0x000fe2000f8e00ff */
[----:B------:R-:W-:-:S03]  /*2980*/  IADD3 R7, R37, R7, RZ ;  /* 0x0000000725077210 */ /* 0x000fc60007ffe0ff */
[----:B------:R-:W-:Y:S01]  /*2990*/  IMAD R5, R5, UR4, RZ ;  /* 0x0000000405057c24 */ /* 0x000fe2000f8e02ff */
[----:B------:R-:W-:Y:S01]  /*29a0*/  IADD3 R8, R35, R21, RZ ;  /* 0x0000001523087210 */ /* 0x000fe20007ffe0ff */
[----:B------:R-:W-:Y:S02]  /*29b0*/  IMAD R4, R4, UR4, RZ ;  /* 0x0000000404047c24 */ /* 0x000fe4000f8e02ff */
[----:B------:R-:W-:Y:S05]  /*29c0*/  @!P0 BRA `(.L_x_219) ;  /* 0x0000000000448947 */ /* 0x000fea0003800000 */
[----:B------:R-:W-:Y:S01]  /*29d0*/  IMAD.MOV.U32 R24, RZ, RZ, R40 ;  /* 0x000000ffff187224 */ /* 0x000fe200078e0028 */
[----:B------:R-:W-:Y:S01]  /*29e0*/  MOV R21, R41 ;  /* 0x0000002900157202 */ /* 0x000fe20000000f00 */
[----:B------:R-:W-:Y:S01]  /*29f0*/  IMAD.MOV.U32 R22, RZ, RZ, R32 ;  /* 0x000000ffff167224 */ /* 0x000fe200078e0020 */
[----:B------:R-:W-:Y:S02]  /*2a00*/  MOV R20, 0x2a20 ;  /* 0x00002a2000147802 */ /* 0x000fe40000000f00 */
[----:B------:R-:W-:Y:S05]  /*2a10*/  CALL.REL.NOINC `($__internal_4_$__cuda_sm20_div_s64) ;  /* 0x0000001800787944 */ /* 0x000fea0003c00000 */
[----:B------:R-:W-:Y:S01]  /*2a20*/  IADD3 R27, P0, RZ, -R0, RZ ;  /* 0x80000000ff1b7210 */ /* 0x000fe20007f1e0ff */
[----:B------:R-:W-:Y:S01]  /*2a30*/  IMAD.MOV.U32 R39, RZ, RZ, R41 ;  /* 0x000000ffff277224 */ /* 0x000fe200078e0029 */
[----:B------:R-:W-:Y:S02]  /*2a40*/  MOV R38, R40 ;  /* 0x0000002800267202 */ /* 0x000fe40000000f00 */
[-C--:B------:R-:W-:Y:S02]  /*2a50*/  IADD3.X R21, RZ, ~R23.reuse, RZ, P0, !PT ;  /* 0x80000017ff157210 */ /* 0x080fe400007fe4ff */
[----:B------:R-:W-:Y:S02]  /*2a60*/  MOV R40, R0 ;  /* 0x0000000000287202 */ /* 0x000fe40000000f00 */
[----:B------:R-:W-:Y:S01]  /*2a70*/  MOV R41, R23 ;  /* 0x0000001700297202 */ /* 0x000fe20000000f00 */
[-C--:B------:R-:W-:Y:S02]  /*2a80*/  IMAD R21, R21, R32.reuse, RZ ;  /* 0x0000002015157224 */ /* 0x080fe400078e02ff */
[----:B------:R-:W-:-:S04]  /*2a90*/  IMAD.WIDE.U32 R32, R27, R32, R38 ;  /* 0x000000201b207225 */ /* 0x000fc800078e0026 */
[----:B------:R-:W-:Y:S01]  /*2aa0*/  IMAD R21, R6, R27, R21 ;  /* 0x0000001b06157224 */ /* 0x000fe200078e0215 */
[----:B------:R-:W-:-:S03]  /*2ab0*/  MOV R24, R32 ;  /* 0x0000002000187202 */ /* 0x000fc60000000f00 */
[----:B------:R-:W-:Y:S01]  /*2ac0*/  IMAD.IADD R21, R33, 0x1, R21 ;  /* 0x0000000121157824 */ /* 0x000fe200078e0215 */
[----:B------:R-:W-:Y:S05]  /*2ad0*/  BRA `(.L_x_220) ;  /* 0x00000000005c7947 */ /* 0x000fea0003800000 */
.L_x_219:
        /* <DEDUP_REMOVED lines=23> */
.L_x_220:
[----:B------:R-:W-:Y:S05]  /*2c50*/  BSYNC B0 ;  /* 0x0000000000007941 */ /* 0x000fea0003800000 */
.L_x_218:
        /* <DEDUP_REMOVED lines=18> */
.L_x_222:
[----:B------:R-:W0:Y:S01]  /*2d80*/  I2F.U32.RP R6, R19 ;  /* 0x0000001300067306 */ /* 0x000e220000209000 */
[----:B------:R-:W-:Y:S01]  /*2d90*/  HFMA2.MMA R20, -RZ, RZ, 0, 0 ;  /* 0x00000000ff147435 */ /* 0x000fe200000001ff */
[----:B------:R-:W-:Y:S01]  /*2da0*/  ISETP.NE.U32.AND P0, PT, R19, RZ, PT ;  /* 0x000000ff1300720c */ /* 0x000fe20003f05070 */
[----:B------:R-:W-:Y:S01]  /*2db0*/  HFMA2.MMA R45, -RZ, RZ, 0, 0 ;  /* 0x00000000ff2d7435 */ /* 0x000fe200000001ff */
[----:B------:R-:W-:-:S04]  /*2dc0*/  MOV R18, RZ ;  /* 0x000000ff00127202 */ /* 0x000fc80000000f00 */
        /* <DEDUP_REMOVED lines=17> */
.L_x_223:
[----:B------:R-:W-:Y:S05]  /*2ee0*/  BSYNC B0 ;  /* 0x0000000000007941 */ /* 0x000fea0003800000 */
.L_x_221:
        /* <DEDUP_REMOVED lines=10> */
[----:B------:R-:W-:Y:S01]  /*2f90*/  IADD3 R6, P0, RZ, -R0, RZ ;  /* 0x80000000ff067210 */ /* 0x000fe20007f1e0ff */
[----:B------:R-:W-:Y:S01]  /*2fa0*/  IMAD.MOV.U32 R22, RZ, RZ, R0 ;  /* 0x000000ffff167224 */ /* 0x000fe200078e0000 */
[----:B------:R-:W-:Y:S02]  /*2fb0*/  MOV R20, R44 ;  /* 0x0000002c00147202 */ /* 0x000fe40000000f00 */
[----:B------:R-:W-:Y:S02]  /*2fc0*/  IADD3.X R2, RZ, ~R23, RZ, P0, !PT ;  /* 0x80000017ff027210 */ /* 0x000fe400007fe4ff */
[----:B------:R-:W-:-:S03]  /*2fd0*/  MOV R21, R45 ;  /* 0x0000002d00157202 */ /* 0x000fc60000000f00 */
[----:B------:R-:W-:Y:S02]  /*2fe0*/  IMAD R19, R2, R17, RZ ;  /* 0x0000001102137224 */ /* 0x000fe400078e02ff */
[----:B------:R-:W-:-:S04]  /*2ff0*/  IMAD.WIDE.U32 R20, R17, R6, R20 ;  /* 0x0000000611147225 */ /* 0x000fc800078e0014 */
[----:B------:R-:W-:Y:S02]  /*3000*/  IMAD R19, R16, R6, R19 ;  /* 0x0000000610137224 */ /* 0x000fe400078e0213 */
[----:B------:R-:W-:-:S03]  /*3010*/  IMAD.MOV.U32 R2, RZ, RZ, R20 ;  /* 0x000000ffff027224 */ /* 0x000fc600078e0014 */
[----:B------:R-:W-:Y:S01]  /*3020*/  IADD3 R19, R21, R19, RZ ;  /* 0x0000001315137210 */ /* 0x000fe20007ffe0ff */
[----:B------:R-:W-:Y:S05]  /*3030*/  BRA `(.L_x_226) ;  /* 0x00000000005c7947 */ /* 0x000fea0003800000 */
.L_x_225:
        /* <DEDUP_REMOVED lines=10> */
[----:B------:R-:W-:-:S04]  /*30e0*/  IMAD.HI.U32 R0, R19, R44, RZ ;  /* 0x0000002c13007227 */ /* 0x000fc800078e00ff */
[----:B------:R-:W-:Y:S01]  /*30f0*/  IMAD.MOV.U32 R19, RZ, RZ, RZ ;  /* 0x000000ffff137224 */ /* 0x000fe200078e00ff */
        /* <DEDUP_REMOVED lines=11> */
.L_x_226:
[----:B------:R-:W-:Y:S05]  /*31b0*/  BSYNC B0 ;  /* 0x0000000000007941 */ /* 0x000fea0003800000 */
.L_x_224:
[----:B------:R-:W-:Y:S01]  /*31c0*/  LOP3.LUT R6, R41, R14, RZ, 0xfc, !PT ;  /* 0x0000000e29067212 */ /* 0x000fe200078efcff */
[----:B------:R-:W-:Y:S01]  /*31d0*/  ULDC UR4, c[0x0][0x2c4] ;  /* 0x0000b10000047ab9 */ /* 0x000fe20000000800 */
[----:B------:R-:W-:Y:S01]  /*31e0*/  SHF.R.S32.HI R0, RZ, 0x1f, R10 ;  /* 0x0000001fff007819 */ /* 0x000fe2000001140a */
[----:B------:R-:W-:Y:S01]  /*31f0*/  IMAD R33, R25, UR4, RZ ;  /* 0x0000000419217c24 */ /* 0x000fe2000f8e02ff */
[----:B------:R-:W-:Y:S01]  /*3200*/  ISETP.NE.U32.AND P0, PT, R6, RZ, PT ;  /* 0x000000ff0600720c */ /* 0x000fe20003f05070 */
[----:B------:R-:W-:Y:S01]  /*3210*/  IMAD R17, R23, R10, RZ ;  /* 0x0000000a17117224 */ /* 0x000fe200078e02ff */
[----:B------:R-:W-:Y:S01]  /*3220*/  SHF.R.S32.HI R23, RZ, 0x1f, R4 ;  /* 0x0000001fff177819 */ /* 0x000fe20000011404 */
[----:B------:R-:W-:Y:S01]  /*3230*/  IMAD R19, R19, R4, RZ ;  /* 0x0000000413137224 */ /* 0x000fe200078e02ff */
[----:B------:R-:W-:Y:S01]  /*3240*/  SHF.R.S32.HI R21, RZ, 0x1f, R33 ;  /* 0x0000001fff157819 */ /* 0x000fe20000011421 */
[----:B------:R-:W-:Y:S01]  /*3250*/  IMAD R17, R0, R22, R17 ;  /* 0x0000001600117224 */ /* 0x000fe200078e0211 */
[----:B------:R-:W-:Y:S01]  /*3260*/  BSSY B0, `(.L_x_227) ;  /* 0x0000034000007945 */ /* 0x000fe20003800000 */
[----:B------:R-:W-:-:S02]  /*3270*/  IMAD R0, R18, R33, RZ ;  /* 0x0000002112007224 */ /* 0x000fc400078e02ff */
[----:B------:R-:W-:Y:S02]  /*3280*/  IMAD R23, R23, R2, R19 ;  /* 0x0000000217177224 */ /* 0x000fe400078e0213 */
[----:B------:R-:W-:Y:S02]  /*3290*/  IMAD R21, R21, R32, R0 ;  /* 0x0000002015157224 */ /* 0x000fe400078e0200 */
[----:B------:R-:W-:-:S04]  /*32a0*/  IMAD.WIDE.U32 R44, R22, R10, RZ ;  /* 0x0000000a162c7225 */ /* 0x000fc800078e00ff */
[----:B------:R-:W-:Y:S01]  /*32b0*/  IMAD.WIDE.U32 R18, R2, R4, RZ ;  /* 0x0000000402127225 */ /* 0x000fe200078e00ff */
[----:B------:R-:W-:-:S03]  /*32c0*/  IADD3 R17, R45, R17, RZ ;  /* 0x000000112d117210 */ /* 0x000fc60007ffe0ff */
        /* <DEDUP_REMOVED lines=22> */
.L_x_228:
        /* <DEDUP_REMOVED lines=23> */
.L_x_229:
[----:B------:R-:W-:Y:S05]  /*35a0*/  BSYNC B0 ;  /* 0x0000000000007941 */ /* 0x000fea0003800000 */
.L_x_227:
        /* <DEDUP_REMOVED lines=27> */
.L_x_231:
[----:B------:R-:W0:Y:S01]  /*3760*/  I2F.U32.RP R14, R13 ;  /* 0x0000000d000e7306 */ /* 0x000e220000209000 */
[----:B------:R-:W-:Y:S01]  /*3770*/  IMAD.MOV.U32 R20, RZ, RZ, RZ ;  /* 0x000000ffff147224 */ /* 0x000fe200078e00ff */
[----:B------:R-:W-:Y:S01]  /*3780*/  ISETP.NE.U32.AND P0, PT, R13, RZ, PT ;  /* 0x000000ff0d00720c */ /* 0x000fe20003f05070 */
[----:B------:R-:W-:-:S05]  /*3790*/  IMAD.MOV.U32 R23, RZ, RZ, RZ ;  /* 0x000000ffff177224 */ /* 0x000fca00078e00ff */
        /* <DEDUP_REMOVED lines=19> */
.L_x_232:
[----:B------:R-:W-:Y:S05]  /*38d0*/  BSYNC B0 ;  /* 0x0000000000007941 */ /* 0x000fea0003800000 */
.L_x_230:
[----:B------:R-:W-:Y:S01]  /*38e0*/  IADD3 R31, P1, P0, R36, R34, R30 ;  /* 0x00000022241f7210 */ /* 0x000fe2000783e01e */
[----:B------:R-:W-:Y:S01]  /*38f0*/  ULDC.64 UR4, c[0x0][0x2b0] ;  /* 0x0000ac0000047ab9 */ /* 0x000fe20000000a00 */
[----:B------:R-:W-:Y:S02]  /*3900*/  SHF.R.S32.HI R0, RZ, 0x1f, R9 ;  /* 0x0000001fff007819 */ /* 0x000fe40000011409 */
[----:B------:R-:W-:Y:S02]  /*3910*/  IADD3 R31, P3, P2, R44, R31, R32 ;  /* 0x0000001f2c1f7210 */ /* 0x000fe40007a7e020 */
[----:B------:R-:W-:Y:S02]  /*3920*/  IADD3.X R3, R7, R8, R3, P1, P0 ;  /* 0x0000000807037210 */ /* 0x000fe40000fe0403 */
[----:B------:R-:W-:Y:S02]  /*3930*/  IADD3 R18, P1, P0, R46, R31, R18 ;  /* 0x0000001f2e127210 */ /* 0x000fe4000783e012 */
[----:B------:R-:W-:Y:S01]  /*3940*/  IADD3.X R4, R17, R3, R4, P3, P2 ;  /* 0x0000000311047210 */ /* 0x000fe20001fe4404 */
[----:B------:R-:W-:-:S03]  /*3950*/  IMAD R3, R23, R9, RZ ;  /* 0x0000000917037224 */ /* 0x000fc600078e02ff */
[----:B------:R-:W-:Y:S01]  /*3960*/  IADD3.X R19, R15, R4, R10, P1, P0 ;  /* 0x000000040f137210 */ /* 0x000fe20000fe040a */
[-C--:B------:R-:W-:Y:S02]  /*3970*/  IMAD R0, R0, R22.reuse, R3 ;  /* 0x0000001600007224 */ /* 0x080fe400078e0203 */
[----:B------:R-:W-:Y:S01]  /*3980*/  IMAD R3, R2, R5, RZ ;  /* 0x0000000502037224 */ /* 0x000fe200078e02ff */
[----:B------:R-:W-:Y:S01]  /*3990*/  SHF.R.S32.HI R2, RZ, 0x1f, R5 ;  /* 0x0000001fff027819 */ /* 0x000fe20000011405 */
        /* <DEDUP_REMOVED lines=9> */
.L_x_208:
[----:B------:R-:W-:Y:S02]  /*3a30*/  ULDC.64 UR4, c[0x0][0x2b0] ;  /* 0x0000ac0000047ab9 */ /* 0x000fe40000000a00 */
[----:B------:R-:W-:-:S04]  /*3a40*/  LEA R2, P0, R30, UR4, 0x2 ;  /* 0x000000041e027c11 */ /* 0x000fc8000f8010ff */
[----:B------:R-:W-:-:S05]  /*3a50*/  LEA.HI.X R3, R30, UR5, R31, 0x2, P0 ;  /* 0x000000051e037c11 */ /* 0x000fca00080f141f */
[----:B------:R1:W-:Y:S04]  /*3a60*/  STG.E desc[UR8][R2.64], R26 ;  /* 0x0000001a02007986 */ /* 0x0003e8000c101908 */
.L_x_207:
[----:B------:R-:W-:Y:S05]  /*3a70*/  BSYNC B1 ;  /* 0x0000000000017941 */ /* 0x000fea0003800000 */
.L_x_206:
[----:B------:R-:W0:Y:S01]  /*3a80*/  S2R R5, SR_TID.X ;  /* 0x0000000000057919 */ /* 0x000e220000002100 */
[----:B------:R-:W2:Y:S01]  /*3a90*/  LDC R0, c[0x0][0x3c4] ;  /* 0x0000f100ff007b82 */ /* 0x000ea20000000800 */
[----:B01----:R-:W-:-:S04]  /*3aa0*/  SHF.R.S32.HI R2, RZ, 0x1f, R5 ;  /* 0x0000001fff027819 */ /* 0x003fc80000011405 */
[CC--:B------:R-:W-:Y:S02]  /*3ab0*/  LEA.HI R4, R2.reuse, R5.reuse, RZ, 0x3 ;  /* 0x0000000502047211 */ /* 0x0c0fe400078f18ff */
[----:B------:R-:W-:Y:S02]  /*3ac0*/  LEA.HI R16, R2, R5, RZ, 0x4 ;  /* 0x0000000502107211 */ /* 0x000fe400078f20ff */
[----:B------:R-:W-:Y:S02]  /*3ad0*/  LOP3.LUT R4, R4, 0xfffffff8, RZ, 0xc0, !PT ;  /* 0xfffffff804047812 */ /* 0x000fe400078ec0ff */
[----:B------:R-:W-:Y:S02]  /*3ae0*/  LOP3.LUT R18, R16, 0x3ffffff0, RZ, 0xc0, !PT ;  /* 0x3ffffff010127812 */ /* 0x000fe400078ec0ff */
[----:B------:R-:W-:Y:S01]  /*3af0*/  SHF.R.S32.HI R16, RZ, 0x4, R16 ;  /* 0x00000004ff107819 */ /* 0x000fe20000011410 */
[C---:B------:R-:W-:Y:S02]  /*3b00*/  IMAD.IADD R3, R5.reuse, 0x1, -R4 ;  /* 0x0000000105037824 */ /* 0x040fe400078e0a04 */
[----:B------:R-:W-:-:S03]  /*3b10*/  IMAD.IADD R18, R5, 0x1, -R18 ;  /* 0x0000000105127824 */ /* 0x000fc600078e0a12 */
[----:B--2---:R-:W-:Y:S02]  /*3b20*/  ISETP.GE.AND P0, PT, R3, R0, PT ;  /* 0x000000000300720c */ /* 0x004fe40003f06270 */
[----:B------:R-:W-:Y:S01]  /*3b30*/  CS2R R2, SRZ ;  /* 0x0000000000027805 */ /* 0x000fe2000001ff00 */
[----:B------:R-:W-:Y:S01]  /*3b40*/  IMAD.SHL.U32 R18, R18, 0x4, RZ ;  /* 0x0000000412127824 */ /* 0x000fe200078e00ff */
[----:B------:R-:W-:Y:S01]  /*3b50*/  ISETP.GT.OR P0, PT, R5, 0x3f, P0 ;  /* 0x0000003f0500780c */ /* 0x000fe20000704670 */
[----:B------:R-:W-:-:S12]  /*3b60*/  IMAD.MOV.U32 R5, RZ, RZ, RZ ;  /* 0x000000ffff057224 */ /* 0x000fd800078e00ff */
[----:B------:R-:W-:-:S04]  /*3b70*/  @!P0 FADD.FTZ R7, -R26, R29 ;  /* 0x0000001d1a078221 */ /* 0x000fc80000010100 */
[----:B------:R-:W-:-:S06]  /*3b80*/  @!P0 FMUL.FTZ R7, R7, 1.4426950216293334961 ;  /* 0x3fb8aa3b07078820 */ /* 0x000fcc0000410000 */
[----:B------:R-:W0:Y:S02]  /*3b90*/  @!P0 MUFU.EX2 R7, R7 ;  /* 0x0000000700078308 */ /* 0x000e240000000800 */
[----:B0-----:R0:W-:Y:S01]  /*3ba0*/  @!P0 STS [R28], R7 ;  /* 0x000000071c008388 */ /* 0x0011e20000000800 */
[----:B------:R-:W-:Y:S01]  /*3bb0*/  BAR.SYNC.DEFER_BLOCKING 0x0 ;  /* 0x0000000000007b1d */ /* 0x000fe20000010000 */
[----:B------:R-:W-:Y:S01]  /*3bc0*/  ISETP.GE.AND P0, PT, R0, 0x1, PT ;  /* 0x000000010000780c */ /* 0x000fe20003f06270 */
[----:B------:R-:W-:-:S12]  /*3bd0*/  IMAD.MOV.U32 R0, RZ, RZ, RZ ;  /* 0x000000ffff007224 */ /* 0x000fd800078e00ff */
[----:B------:R-:W-:Y:S05]  /*3be0*/  @!P0 BRA `(.L_x_233) ;  /* 0x0000000000ac8947 */ /* 0x000fea0003800000 */
[----:B------:R-:W1:Y:S01]  /*3bf0*/  S2UR UR6, SR_CgaCtaId ;  /* 0x00000000000679c3 */ /* 0x000e620000008800 */
[----:B------:R-:W-:Y:S01]  /*3c00*/  ULDC UR10, c[0x0][0x2dc] ;  /* 0x0000b700000a7ab9 */ /* 0x000fe20000000800 */
[----:B------:R-:W-:Y:S01]  /*3c10*/  IMAD R13, R16, 0x40, R18 ;  /* 0x00000040100d7824 */ /* 0x000fe200078e0212 */
[----:B------:R-:W-:Y:S01]  /*3c20*/  UIMAD UR4, UR7, UR10, URZ ;  /* 0x0000000a070472a4 */ /* 0x000fe2000f8e023f */
[C---:B------:R-:W-:Y:S01]  /*3c30*/  VIADD R9, R12.reuse, -UR7 ;  /* 0x800000070c097c36 */ /* 0x040fe20008000000 */
[----:B------:R-:W-:Y:S01]  /*3c40*/  CS2R R10, SRZ ;  /* 0x00000000000a7805 */ /* 0x000fe2000001ff00 */
[----:B------:R-:W-:Y:S01]  /*3c50*/  IMAD R20, R12, UR10, RZ ;  /* 0x0000000a0c147c24 */ /* 0x000fe2000f8e02ff */
[----:B------:R-:W-:Y:S01]  /*3c60*/  USHF.R.S32.HI UR11, URZ, 0x1f, UR4 ;  /* 0x0000001f3f0b7899 */ /* 0x000fe20008011404 */
[----:B0-----:R-:W0:Y:S01]  /*3c70*/  LDC R7, c[0x0][0x3c4] ;  /* 0x0000f100ff077b82 */ /* 0x001e220000000800 */
        /* <DEDUP_REMOVED lines=14> */
.L_x_236:
        /* <DEDUP_REMOVED lines=9> */
[----:B------:R-:W-:Y:S05]  /*3df0*/  @!P0 IMAD.MOV.U32 R15, RZ, RZ, R13 ;  /* 0x000000ffff0f8224 */ /* 0x000fea00078e000d */
[----:B------:R0:W5:Y:S02]  /*3e00*/  @!P0 LDG.E.128 R8, desc[UR8][R14.64] ;  /* 0x000000080e088981 */ /* 0x000164000c1e1d00 */
.L_x_235:
[----:B------:R-:W-:Y:S05]  /*3e10*/  BSYNC B0 ;  /* 0x0000000000007941 */ /* 0x000fea0003800000 */
.L_x_234:
        /* <DEDUP_REMOVED lines=8> */
.L_x_233:
[----:B0-----:R-:W-:-:S04]  /*3ea0*/  IADD3 R7, R16, UR7, RZ ;  /* 0x0000000710077c10 */ /* 0x001fc8000fffe0ff */
        /* <DEDUP_REMOVED lines=85> */
        .weak           $__internal_4_$__cuda_sm20_div_s64
        .type           $__internal_4_$__cuda_sm20_div_s64,@function
        .size           $__internal_4_$__cuda_sm20_div_s64,(.L_x_7942 - $__internal_4_$__cuda_sm20_div_s64)
$__internal_4_$__cuda_sm20_div_s64:
        /* <DEDUP_REMOVED lines=25> */
[----:B------:R-:W-:Y:S01]  /*4590*/  IADD3 R2, P0, RZ, -R48, RZ ;  /* 0x80000030ff027210 */ /* 0x000fe20007f1e0ff */
[----:B------:R-:W-:Y:S01]  /*45a0*/  IMAD.MOV.U32 R49, RZ, RZ, RZ ;  /* 0x000000ffff317224 */ /* 0x000fe200078e00ff */
[----:B------:R-:W-:Y:S01]  /*45b0*/  ISETP.GE.AND P1, PT, R21, RZ, PT ;  /* 0x000000ff1500720c */ /* 0x000fe20003f26270 */
[----:B------:R-:W-:Y:S02]  /*45c0*/  IMAD R0, R27, R38, R0 ;  /* 0x000000261b007224 */ /* 0x000fe400078e0200 */
[----:B------:R-:W-:-:S04]  /*45d0*/  IMAD.HI.U32 R42, R43, R2, RZ ;  /* 0x000000022b2a7227 */ /* 0x000fc800078e00ff */
[----:B------:R-:W-:-:S04]  /*45e0*/  IMAD.X R0, RZ, RZ, ~R0, P0 ;  /* 0x000000ffff007224 */ /* 0x000fc800000e0e00 */
[----:B------:R-:W-:-:S04]  /*45f0*/  IMAD.WIDE.U32 R42, P0, R43, R0, R42 ;  /* 0x000000002b2a7225 */ /* 0x000fc8000780002a */
[----:B------:R-:W-:-:S04]  /*4600*/  IMAD.HI.U32 R23, P3, R27, R2, R42 ;  /* 0x000000021b177227 */ /* 0x000fc8000786002a */
[----:B------:R-:W-:-:S04]  /*4610*/  IMAD.HI.U32 R2, R27, R0, RZ ;  /* 0x000000001b027227 */ /* 0x000fc800078e00ff */
[----:B------:R-:W-:Y:S01]  /*4620*/  IMAD R0, R27, R0, RZ ;  /* 0x000000001b007224 */ /* 0x000fe200078e02ff */
[----:B------:R-:W-:-:S04]  /*4630*/  IADD3.X R2, R2, R27, RZ, P0, !PT ;  /* 0x0000001b02027210 */ /* 0x000fc800007fe4ff */
        /* <DEDUP_REMOVED lines=9> */
[----:B------:R-:W-:-:S05]  /*46d0*/  IMAD.HI.U32 R2, P0, R43, R23, R48 ;  /* 0x000000172b027227 */ /* 0x000fca0007800030 */
[----:B------:R-:W-:Y:S01]  /*46e0*/  IADD3 R27, P1, R27, R2, RZ ;  /* 0x000000021b1b7210 */ /* 0x000fe20007f3e0ff */
[----:B------:R-:W-:-:S04]  /*46f0*/  IMAD.HI.U32 R2, R43, R0, RZ ;  /* 0x000000002b027227 */ /* 0x000fc800078e00ff */
        /* <DEDUP_REMOVED lines=13> */
[----:B------:R-:W-:Y:S02]  /*47d0*/  IADD3 R38, P1, R27, 0x1, RZ ;  /* 0x000000011b267810 */ /* 0x000fe40007f3e0ff */
[----:B------:R-:W-:Y:S02]  /*47e0*/  SEL R43, R0, R43, P3 ;  /* 0x0000002b002b7207 */ /* 0x000fe40001800000 */
[----:B------:R-:W-:Y:S01]  /*47f0*/  SEL R38, R38, R27, P3 ;  /* 0x0000001b26267207 */ /* 0x000fe20001800000 */
[----:B------:R-:W-:Y:S01]  /*4800*/  IMAD.X R23, RZ, RZ, R2, P1 ;  /* 0x000000ffff177224 */ /* 0x000fe200008e0602 */
[----:B------:R-:W-:Y:S01]  /*4810*/  ISETP.GE.U32.AND.EX P0, PT, R43, R39, PT, P0 ;  /* 0x000000272b00720c */ /* 0x000fe20003f06100 */
[----:B------:R-:W-:Y:S01]  /*4820*/  IMAD.MOV.U32 R39, RZ, RZ, 0x0 ;  /* 0x00000000ff277424 */ /* 0x000fe200078e00ff */
[----:B------:R-:W-:-:S02]  /*4830*/  IADD3 R27, P1, R38, 0x1, RZ ;  /* 0x00000001261b7810 */ /* 0x000fc40007f3e0ff */
[----:B------:R-:W-:Y:S02]  /*4840*/  SEL R23, R23, R2, P3 ;  /* 0x0000000217177207 */ /* 0x000fe40001800000 */
[----:B------:R-:W-:Y:S01]  /*4850*/  SEL R27, R27, R38, P0 ;  /* 0x000000261b1b7207 */ /* 0x000fe20000000000 */
[----:B------:R-:W-:Y:S01]  /*4860*/  IMAD.MOV.U32 R38, RZ, RZ, R20 ;  /* 0x000000ffff267224 */ /* 0x000fe200078e0014 */
[----:B------:R-:W-:Y:S01]  /*4870*/  LOP3.LUT R2, R6, R21, RZ, 0x3c, !PT ;  /* 0x0000001506027212 */ /* 0x000fe200078e3cff */
[----:B------:R-:W-:-:S03]  /*4880*/  IMAD.X R0, RZ, RZ, R23, P1 ;  /* 0x000000ffff007224 */ /* 0x000fc600008e0617 */
[----:B------:R-:W-:Y:S02]  /*4890*/  ISETP.GE.AND P2, PT, R2, RZ, PT ;  /* 0x000000ff0200720c */ /* 0x000fe40003f46270 */
[----:B------:R-:W-:Y:S02]  /*48a0*/  SEL R23, R0, R23, P0 ;  /* 0x0000001700177207 */ /* 0x000fe40000000000 */
[----:B------:R-:W-:Y:S02]  /*48b0*/  IADD3 R0, P1, RZ, -R27, RZ ;  /* 0x8000001bff007210 */ /* 0x000fe40007f3e0ff */
[----:B------:R-:W-:Y:S02]  /*48c0*/  ISETP.NE.U32.AND P0, PT, R22, RZ, PT ;  /* 0x000000ff1600720c */ /* 0x000fe40003f05070 */
[----:B------:R-:W-:Y:S02]  /*48d0*/  IADD3.X R2, RZ, ~R23, RZ, P1, !PT ;  /* 0x80000017ff027210 */ /* 0x000fe40000ffe4ff */
[----:B------:R-:W-:-:S02]  /*48e0*/  ISETP.NE.AND.EX P0, PT, R6, RZ, PT, P0 ;  /* 0x000000ff0600720c */ /* 0x000fc40003f05300 */
[----:B------:R-:W-:Y:S02]  /*48f0*/  SEL R0, R0, R27, !P2 ;  /* 0x0000001b00007207 */ /* 0x000fe40005000000 */
[----:B------:R-:W-:Y:S02]  /*4900*/  SEL R2, R2, R23, !P2 ;  /* 0x0000001702027207 */ /* 0x000fe40005000000 */
[----:B------:R-:W-:Y:S02]  /*4910*/  SEL R0, R0, 0xffffffff, P0 ;  /* 0xffffffff00007807 */ /* 0x000fe40000000000 */
[----:B------:R-:W-:Y:S01]  /*4920*/  SEL R23, R2, 0xffffffff, P0 ;  /* 0xffffffff02177807 */ /* 0x000fe20000000000 */
[----:B------:R-:W-:Y:S06]  /*4930*/  RET.REL.NODEC R38 `(_ZN5flash32flash_fwd_splitkv_combine_kernelI23Flash_fwd_kernel_traitsILi64ELi64ELi256ELi4ELb0ELb0EN7cutlass10bfloat16_tE19Flash_kernel_traitsILi64ELi64ELi256ELi4ES3_EELi8ELi3ELb0EEEvNS_16Flash_fwd_paramsE) ;  /* 0xffffffb426b07950 */ /* 0x000fec0003c3ffff */
.L_x_237:
        /* <DEDUP_REMOVED lines=12> */
.L_x_7942:


//--------------------- .text._ZN5flash32flash_fwd_splitkv_combine_kernelI23Flash_fwd_kernel_traitsILi64ELi64ELi256ELi4ELb0ELb0EN7cutlass10bfloat16_tE19Flash_kernel_traitsILi64ELi64ELi256ELi4ES3_EELi8ELi2ELb0EEEvNS_16Flash_fwd_paramsE --------------------------
	.section	.text._ZN5flash32flash_fwd_splitkv_combine_kernelI23Flash_fwd_kernel_traitsILi64ELi64ELi256ELi4ELb0ELb0EN7cutlass10bfloat16_tE19Flash_kernel_traitsILi64ELi64ELi256ELi4ES3_EELi8ELi2ELb0EEEvNS_16Flash_fwd_paramsE,"ax",@progbits
	.align	128
        .global         _ZN5flash32flash_fwd_splitkv_combine_kernelI23Flash_fwd_kernel_traitsILi64ELi64ELi256ELi4ELb0ELb0EN7cutlass10bfloat16_tE19Flash_kernel_traitsILi64ELi64ELi256ELi4ES3_EELi8ELi2ELb0EEEvNS_16Flash_fwd_paramsE
        .type           _ZN5flash32flash_fwd_splitkv_combine_kernelI23Flash_fwd_kernel_traitsILi64ELi64ELi256ELi4ELb0ELb0EN7cutlass10bfloat16_tE19Flash_kernel_traitsILi64ELi64ELi256ELi4ES3_EELi8ELi2ELb0EEEvNS_16Flash_fwd_paramsE,@function
        .size           _ZN5flash32flash_fwd_splitkv_combine_kernelI23Flash_fwd_kernel_traitsILi64ELi64ELi256ELi4ELb0ELb0EN7cutlass10bfloat16_tE19Flash_kernel_traitsILi64ELi64ELi256ELi4ES3_EELi8ELi2ELb0EEEvNS_16Flash_fwd_paramsE,(.L_x_7943 - _ZN5flash32flash_fwd_splitkv_combine_kernelI23Flash_fwd_kernel_traitsILi64ELi64ELi256ELi4ELb0ELb0EN7cutlass10bfloat16_tE19Flash_kernel_traitsILi64ELi64ELi256ELi4ES3_EELi8ELi2ELb0EEEvNS_16Flash_fwd_paramsE)
        .other          _ZN5flash32flash_fwd_splitkv_combine_kernelI23Flash_fwd_kernel_traitsILi64ELi64ELi256ELi4ELb0ELb0EN7cutlass10bfloat16_tE19Flash_kernel_traitsILi64ELi64ELi256ELi4ES3_EELi8ELi2ELb0EEEvNS_16Flash_fwd_paramsE,@"STO_CUDA_ENTRY STV_DEFAULT"
_ZN5flash32flash_fwd_splitkv_combine_kernelI23Flash_fwd_kernel_traitsILi64ELi64ELi256ELi4ELb0ELb0EN7cutlass10bfloat16_tE19Flash_kernel_traitsILi64ELi64ELi256ELi4ES3_EELi8ELi2ELb0EEEvNS_16Flash_fwd_paramsE:
.text._ZN5flash32flash_fwd_splitkv_combine_kernelI23Flash_fwd_kernel_traitsILi64ELi64ELi256ELi4ELb0ELb0EN7cutlass10bfloat16_tE19Flash_kernel_traitsILi64ELi64ELi256ELi4ES3_EELi8ELi2ELb0EEEvNS_16Flash_fwd_paramsE:
        /* <DEDUP_REMOVED lines=23> */
[----:B------:R-:W-:Y:S05]  /*0170*/  CALL.REL.NOINC `($__internal_5_$__cuda_sm20_div_s64) ;  /* 0x0000004000d47944 */ /* 0x000fea0003c00000 */
[----:B------:R-:W-:Y:S02]  /*0180*/  MOV R20, R0 ;  /* 0x0000000000147202 */ /* 0x000fe40000000f00 */
[----:B------:R-:W-:Y:S01]  /*0190*/  MOV R21, R23 ;  /* 0x0000001700157202 */ /* 0x000fe20000000f00 */
[----:B------:R-:W-:Y:S06]  /*01a0*/  BRA `(.L_x_239) ;  /* 0x00000000004c7947 */ /* 0x000fec0003800000 */
.L_x_238:
        /* <DEDUP_REMOVED lines=19> */
.L_x_239:
        /* <DEDUP_REMOVED lines=11> */
[----:B------:R-:W-:Y:S05]  /*0390*/  CALL.REL.NOINC `($__internal_5_$__cuda_sm20_div_s64) ;  /* 0x00000040004c7944 */ /* 0x000fea0003c00000 */
[----:B------:R-:W-:Y:S02]  /*03a0*/  MOV R30, R0 ;  /* 0x00000000001e7202 */ /* 0x000fe40000000f00 */
[----:B------:R-:W-:Y:S01]  /*03b0*/  MOV R31, R23 ;  /* 0x00000017001f7202 */ /* 0x000fe20000000f00 */
[----:B------:R-:W-:Y:S05]  /*03c0*/  BRA `(.L_x_242) ;  /* 0x00000000004c7947 */ /* 0x000fea0003800000 */
.L_x_241:
        /* <DEDUP_REMOVED lines=19> */
.L_x_242:
[----:B------:R-:W-:Y:S05]  /*0500*/  BSYNC B0 ;  /* 0x0000000000007941 */ /* 0x000fea0003800000 */
.L_x_240:
[----:B------:R-:W0:Y:S01]  /*0510*/  LDC R2, c[0x0][0x2c4] ;  /* 0x0000b100ff027b82 */ /* 0x000e220000000800 */
        /* <DEDUP_REMOVED lines=8> */
[----:B0-----:R-:W-:Y:S02]  /*05a0*/  IMAD.MOV R0, RZ, RZ, -R15 ;  /* 0x000000ffff007224 */ /* 0x001fe400078e0a0f */
[----:B------:R-:W-:Y:S02]  /*05b0*/  IMAD.MOV.U32 R14, RZ, RZ, RZ ;  /* 0x000000ffff0e7224 */ /* 0x000fe400078e00ff */
        /* <DEDUP_REMOVED lines=31> */
[----:B------:R-:W-:Y:S01]  /*07b0*/  MOV R22, R0 ;  /* 0x0000000000167202 */ /* 0x000fe20000000f00 */
[----:B------:R-:W-:Y:S05]  /*07c0*/  BRA `(.L_x_245) ;  /* 0x00000000004c7947 */ /* 0x000fea0003800000 */
.L_x_244:
        /* <DEDUP_REMOVED lines=19> */
.L_x_245:
[----:B------:R-:W-:Y:S05]  /*0900*/  BSYNC B0 ;  /* 0x0000000000007941 */ /* 0x000fea0003800000 */
.L_x_243:
        /* <DEDUP_REMOVED lines=75> */
[----:B------:R-:W-:Y:S05]  /*0dc0*/  BRA `(.L_x_248) ;  /* 0x00000000004c7947 */ /* 0x000fea0003800000 */
.L_x_247:
        /* <DEDUP_REMOVED lines=19> */
.L_x_248:
[----:B------:R-:W-:Y:S05]  /*0f00*/  BSYNC B0 ;  /* 0x0000000000007941 */ /* 0x000fea0003800000 */
.L_x_246:
        /* <DEDUP_REMOVED lines=42> */
.L_x_250:
        /* <DEDUP_REMOVED lines=19> */
.L_x_251:
[----:B------:R-:W-:Y:S05]  /*12e0*/  BSYNC B0 ;  /* 0x0000000000007941 */ /* 0x000fea0003800000 */
.L_x_249:
[----:B------:R-:W0:Y:S01]  /*12f0*/  LDC R13, c[0x0][0x2c4] ;  /* 0x0000b100ff0d7b82 */ /* 0x000e220000000800 */
[----:B------:R-:W1:Y:S01]  /*1300*/  S2R R0, SR_TID.X ;  /* 0x0000000000007919 */ /* 0x000e620000002100 */
[C---:B------:R-:W-:Y:S01]  /*1310*/  ISETP.GT.AND P3, PT, R7.reuse, RZ, PT ;  /* 0x000000ff0700720c */ /* 0x040fe20003f64270 */
[----:B------:R-:W-:Y:S01]  /*1320*/  ULDC UR5, c[0x0][0x3c4] ;  /* 0x0000f10000057ab9 */ /* 0x000fe20000000800 */
[----:B------:R-:W-:Y:S01]  /*1330*/  LEA.HI.SX32 R27, R7, 0x1, 0x1 ;  /* 0x00000001071b7811 */ /* 0x000fe200078f0aff */
[----:B------:R-:W-:Y:S01]  /*1340*/  ULDC.64 UR8, c[0x0][0x208] ;  /* 0x0000820000087ab9 */ /* 0x000fe20000000a00 */
[----:B------:R-:W-:Y:S01]  /*1350*/  BSSY B0, `(.L_x_252) ;  /* 0x000003e000007945 */ /* 0x000fe20003800000 */
[----:B------:R-:W-:Y:S02]  /*1360*/  MOV R30, 0xff800000 ;  /* 0xff800000001e7802 */ /* 0x000fe40000000f00 */
        /* <DEDUP_REMOVED lines=12> */
[----:B------:R-:W-:-:S03]  /*1430*/  ISETP.GE.AND P1, PT, R8, RZ, PT ;  /* 0x000000ff0800720c */ /* 0x000fc60003f26270 */
[----:B------:R-:W-:-:S04]  /*1440*/  IMAD.HI.U32 R6, R6, R11, RZ ;  /* 0x0000000b06067227 */ /* 0x000fc800078e00ff */
[----:B------:R-:W-:-:S04]  /*1450*/  IMAD.MOV R14, RZ, RZ, -R6 ;  /* 0x000000ffff0e7224 */ /* 0x000fc800078e0a06 */
[C---:B------:R-:W-:Y:S02]  /*1460*/  IMAD R21, R2.reuse, R14, R11 ;  /* 0x0000000e02157224 */ /* 0x040fe400078e020b */
[----:B------:R-:W0:Y:S03]  /*1470*/  @!P4 S2R R11, SR_CgaCtaId ;  /* 0x00000000000bc919 */ /* 0x000e260000008800 */
[----:B------:R-:W-:-:S13]  /*1480*/  ISETP.GT.U32.AND P0, PT, R2, R21, PT ;  /* 0x000000150200720c */ /* 0x000fda0003f04070 */
[----:B------:R-:W-:Y:S02]  /*1490*/  @!P0 IMAD.IADD R21, R21, 0x1, -R2 ;  /* 0x0000000115158824 */ /* 0x000fe400078e0a02 */
[----:B------:R-:W-:Y:S01]  /*14a0*/  @!P0 VIADD R6, R6, 0x1 ;  /* 0x0000000106068836 */ /* 0x000fe20000000000 */
[----:B------:R-:W-:Y:S02]  /*14b0*/  ISETP.NE.AND P0, PT, R13, RZ, PT ;  /* 0x000000ff0d00720c */ /* 0x000fe40003f05270 */
[----:B------:R-:W-:Y:S02]  /*14c0*/  ISETP.GE.U32.AND P2, PT, R21, R2, PT ;  /* 0x000000021500720c */ /* 0x000fe40003f46070 */
[----:B------:R-:W-:Y:S02]  /*14d0*/  SHF.R.S32.HI R21, RZ, 0x1f, R0 ;  /* 0x0000001fff157819 */ /* 0x000fe40000011400 */
[----:B------:R-:W-:Y:S02]  /*14e0*/  SHF.R.S32.HI R2, RZ, 0x1f, R7 ;  /* 0x0000001fff027819 */ /* 0x000fe40000011407 */
[----:B------:R-:W-:-:S03]  /*14f0*/  LEA.HI R25, R21, R0, RZ, 0x3 ;  /* 0x0000000015197211 */ /* 0x000fc600078f18ff */
[----:B------:R-:W-:Y:S01]  /*1500*/  @!P3 IMAD.MOV R27, RZ, RZ, R2 ;  /* 0x000000ffff1bb224 */ /* 0x000fe200078e0202 */
[----:B------:R-:W-:Y:S02]  /*1510*/  SHF.R.S32.HI R26, RZ, 0x3, R25 ;  /* 0x00000003ff1a7819 */ /* 0x000fe40000011419 */
[----:B------:R-:W-:Y:S01]  /*1520*/  @!P4 MOV R2, 0x400 ;  /* 0x000004000002c802 */ /* 0x000fe20000000f00 */
[----:B------:R-:W-:Y:S01]  /*1530*/  @P2 VIADD R6, R6, 0x1 ;  /* 0x0000000106062836 */ /* 0x000fe20000000000 */
[----:B------:R-:W-:Y:S02]  /*1540*/  LOP3.LUT R25, R25, 0xfffffff8, RZ, 0xc0, !PT ;  /* 0xfffffff819197812 */ /* 0x000fe400078ec0ff */
[----:B0-----:R-:W-:Y:S02]  /*1550*/  @!P4 LEA R11, R11, R2, 0x18 ;  /* 0x000000020b0bc211 */ /* 0x001fe400078ec0ff */
[----:B------:R-:W-:Y:S01]  /*1560*/  MOV R8, R6 ;  /* 0x0000000600087202 */ /* 0x000fe20000000f00 */
[----:B------:R-:W-:-:S02]  /*1570*/  IMAD.IADD R14, R0, 0x1, -R25 ;  /* 0x00000001000e7824 */ /* 0x000fc400078e0a19 */
[C---:B------:R-:W-:Y:S02]  /*1580*/  @!P4 IMAD R11, R26.reuse, 0x24, R11 ;  /* 0x000000241a0bc824 */ /* 0x040fe400078e020b */
[----:B------:R-:W-:Y:S01]  /*1590*/  @!P1 IMAD.MOV R8, RZ, RZ, -R8 ;  /* 0x000000ffff089224 */ /* 0x000fe200078e0a08 */
[----:B------:R-:W-:Y:S01]  /*15a0*/  @!P0 LOP3.LUT R8, RZ, R13, RZ, 0x33, !PT ;  /* 0x0000000dff088212 */ /* 0x000fe200078e33ff */
[----:B------:R-:W-:Y:S01]  /*15b0*/  IMAD.MOV.U32 R25, RZ, RZ, -0x800000 ;  /* 0xff800000ff197424 */ /* 0x000fe200078e00ff */
[----:B------:R-:W-:Y:S01]  /*15c0*/  ISETP.GE.AND P0, PT, R26, UR5, PT ;  /* 0x000000051a007c0c */ /* 0x000fe2000bf06270 */
[----:B------:R-:W-:Y:S02]  /*15d0*/  @!P4 IMAD R24, R14, 0x4, R11 ;  /* 0x000000040e18c824 */ /* 0x000fe400078e020b */
[----:B------:R-:W-:-:S05]  /*15e0*/  IMAD R8, R27, R8, RZ ;  /* 0x000000081b087224 */ /* 0x000fca00078e02ff */
[----:B------:R-:W-:-:S05]  /*15f0*/  IABS R27, R8 ;  /* 0x00000008001b7213 */ /* 0x000fca0000000000 */
        /* <DEDUP_REMOVED lines=19> */
.L_x_253:
[----:B------:R-:W-:Y:S05]  /*1730*/  BSYNC B0 ;  /* 0x0000000000007941 */ /* 0x000fea0003800000 */
.L_x_252:
[----:B-----5:R1:W-:Y:S01]  /*1740*/  @!P4 STS [R24], R25 ;  /* 0x000000191800c388 */ /* 0x0203e20000000800 */
[----:B------:R-:W-:Y:S01]  /*1750*/  BSSY B0, `(.L_x_254) ;  /* 0x000000c000007945 */ /* 0x000fe20003800000 */
[----:B------:R-:W-:Y:S06]  /*1760*/  BAR.SYNC.DEFER_BLOCKING 0x0 ;  /* 0x0000000000007b1d */ /* 0x000fec0000010000 */
[----:B------:R-:W-:Y:S05]  /*1770*/  @P4 BRA `(.L_x_255) ;  /* 0x0000000000244947 */ /* 0x000fea0003800000 */
[----:B------:R-:W2:Y:S01]  /*1780*/  S2R R2, SR_CgaCtaId ;  /* 0x0000000000027919 */ /* 0x000ea20000008800 */
[----:B-1----:R-:W-:Y:S02]  /*1790*/  LEA.HI R25, R21, R0, RZ, 0x2 ;  /* 0x0000000015197211 */ /* 0x002fe400078f10ff */
[----:B------:R-:W-:Y:S02]  /*17a0*/  MOV R11, 0x400 ;  /* 0x00000400000b7802 */ /* 0x000fe40000000f00 */
[----:B------:R-:W-:Y:S02]  /*17b0*/  LOP3.LUT R25, R25, 0xfffffffc, RZ, 0xc0, !PT ;  /* 0xfffffffc19197812 */ /* 0x000fe400078ec0ff */
[----:B--2---:R-:W-:-:S03]  /*17c0*/  LEA R2, R2, R11, 0x18 ;  /* 0x0000000b02027211 */ /* 0x004fc600078ec0ff */
[----:B------:R-:W-:-:S04]  /*17d0*/  IMAD.IADD R11, R0, 0x1, -R25 ;  /* 0x00000001000b7824 */ /* 0x000fc800078e0a19 */
[----:B------:R-:W-:-:S04]  /*17e0*/  IMAD R2, R11, 0x24, R2 ;  /* 0x000000240b027824 */ /* 0x000fc800078e0202 */
[----:B------:R-:W-:-:S05]  /*17f0*/  IMAD.IADD R2, R25, 0x1, R2 ;  /* 0x0000000119027824 */ /* 0x000fca00078e0202 */
[----:B------:R2:W3:Y:S02]  /*1800*/  LDS R30, [R2] ;  /* 0x00000000021e7984 */ /* 0x0004e40000000800 */
.L_x_255:
[----:B------:R-:W-:Y:S05]  /*1810*/  BSYNC B0 ;  /* 0x0000000000007941 */ /* 0x000fea0003800000 */
.L_x_254:
[----:B---3--:R-:W3:Y:S01]  /*1820*/  SHFL.BFLY PT, R11, R30, 0x2, 0x1f ;  /* 0x0c401f001e0b7f89 */ /* 0x008ee200000e0000 */
[----:B------:R-:W4:Y:S01]  /*1830*/  LDC R31, c[0x0][0x270] ;  /* 0x00009c00ff1f7b82 */ /* 0x000f220000000800 */
[----:B-1----:R-:W1:Y:S01]  /*1840*/  I2F.RP R24, R27 ;  /* 0x0000001b00187306 */ /* 0x002e620000209400 */
[----:B0-----:R-:W-:Y:S01]  /*1850*/  IABS R32, R8 ;  /* 0x0000000800207213 */ /* 0x001fe20000000000 */
[----:B------:R-:W-:Y:S01]  /*1860*/  BSSY B1, `(.L_x_256) ;  /* 0x000022a000017945 */ /* 0x000fe20003800000 */
[----:B------:R-:W-:-:S03]  /*1870*/  ISETP.GT.AND P2, PT, R4, RZ, PT ;  /* 0x000000ff0400720c */ /* 0x000fc60003f44270 */
[----:B------:R-:W-:Y:S02]  /*1880*/  IMAD.MOV R32, RZ, RZ, -R32 ;  /* 0x000000ffff207224 */ /* 0x000fe400078e0a20 */
[----:B-1----:R-:W0:Y:S01]  /*1890*/  MUFU.RCP R24, R24 ;  /* 0x0000001800187308 */ /* 0x002e220000001000 */
[----:B---3--:R-:W-:Y:S02]  /*18a0*/  FMNMX.FTZ R26, R11, R30, !PT ;  /* 0x0000001e0b1a7209 */ /* 0x008fe40007810000 */
[----:B----4-:R-:W-:-:S03]  /*18b0*/  IABS R14, R31 ;  /* 0x0000001f000e7213 */ /* 0x010fc60000000000 */
[----:B------:R-:W1:Y:S02]  /*18c0*/  SHFL.BFLY PT, R11, R26, 0x1, 0x1f ;  /* 0x0c201f001a0b7f89 */ /* 0x000e6400000e0000 */
[----:B------:R-:W3:Y:S01]  /*18d0*/  I2F.U32.RP R25, R14 ;  /* 0x0000000e00197306 */ /* 0x000ee20000209000 */
[----:B0-----:R-:W-:-:S07]  /*18e0*/  VIADD R40, R24, 0xffffffe ;  /* 0x0ffffffe18287836 */ /* 0x001fce0000000000 */
[----:B------:R-:W0:Y:S08]  /*18f0*/  F2I.FTZ.U32.TRUNC.NTZ R41, R40 ;  /* 0x0000002800297305 */ /* 0x000e30000021f000 */
[----:B---3--:R3:W4:Y:S01]  /*1900*/  MUFU.RCP R38, R25 ;  /* 0x0000001900267308 */ /* 0x0087220000001000 */
[----:B-1----:R-:W-:Y:S01]  /*1910*/  FMNMX.FTZ R11, R26, R11, !PT ;  /* 0x0000000b1a0b7209 */ /* 0x002fe20007810000 */
[----:B0-----:R-:W-:-:S02]  /*1920*/  IMAD.MOV R24, RZ, RZ, -R41 ;  /* 0x000000ffff187224 */ /* 0x001fc400078e0a29 */
[----:B------:R-:W-:Y:S01]  /*1930*/  IMAD.MOV.U32 R40, RZ, RZ, RZ ;  /* 0x000000ffff287224 */ /* 0x000fe200078e00ff */
[C---:B------:R-:W-:Y:S01]  /*1940*/  FSETP.NEU.FTZ.AND P0, PT, R11.reuse, -INF , PT ;  /* 0xff8000000b00780b */ /* 0x040fe20003f1d000 */
[----:B------:R-:W-:Y:S01]  /*1950*/  IMAD R37, R24, R27, RZ ;  /* 0x0000001b18257224 */ /* 0x000fe200078e02ff */
[----:B------:R-:W-:Y:S02]  /*1960*/  IABS R24, R6 ;  /* 0x0000000600187213 */ /* 0x000fe40000000000 */
[----:B------:R-:W-:Y:S01]  /*1970*/  FSEL R11, R11, RZ, P0 ;  /* 0x000000ff0b0b7208 */ /* 0x000fe20000000000 */
[----:B------:R-:W-:Y:S01]  /*1980*/  IMAD.HI.U32 R37, R41, R37, R40 ;  /* 0x0000002529257227 */ /* 0x000fe200078e0028 */
[----:B---3--:R-:W-:-:S03]  /*1990*/  IABS R25, R31 ;  /* 0x0000001f00197213 */ /* 0x008fc60000000000 */
[----:B--2---:R-:W-:Y:S01]  /*19a0*/  FADD.FTZ R2, -R11, R30 ;  /* 0x0000001e0b027221 */ /* 0x004fe20000010100 */
[----:B----4-:R-:W-:Y:S02]  /*19b0*/  VIADD R38, R38, 0xffffffe ;  /* 0x0ffffffe26267836 */ /* 0x010fe40000000000 */
[----:B------:R-:W-:-:S04]  /*19c0*/  IMAD.HI.U32 R37, R37, R24, RZ ;  /* 0x0000001825257227 */ /* 0x000fc800078e00ff */
[----:B------:R-:W-:Y:S01]  /*19d0*/  FMUL.FTZ R2, R2, 1.4426950216293334961 ;  /* 0x3fb8aa3b02027820 */ /* 0x000fe20000410000 */
[----:B------:R-:W0:Y:S01]  /*19e0*/  F2I.FTZ.U32.TRUNC.NTZ R39, R38 ;  /* 0x0000002600277305 */ /* 0x000e22000021f000 */
[----:B------:R-:W-:Y:S02]  /*19f0*/  IMAD R32, R37, R32, R24 ;  /* 0x0000002025207224 */ /* 0x000fe400078e0218 */
[----:B------:R-:W-:-:S03]  /*1a00*/  IMAD.MOV R25, RZ, RZ, -R25 ;  /* 0x000000ffff197224 */ /* 0x000fc600078e0a19 */
[----:B------:R-:W-:Y:S02]  /*1a10*/  ISETP.GT.U32.AND P0, PT, R27, R32, PT ;  /* 0x000000201b00720c */ /* 0x000fe40003f04070 */
[----:B------:R-:W1:Y:S01]  /*1a20*/  MUFU.EX2 R2, R2 ;  /* 0x0000000200027308 */ /* 0x000e620000000800 */
[----:B0-----:R-:W-:Y:S02]  /*1a30*/  IMAD.MOV R33, RZ, RZ, -R39 ;  /* 0x000000ffff217224 */ /* 0x001fe400078e0a27 */
[----:B------:R-:W-:Y:S02]  /*1a40*/  IMAD.MOV.U32 R38, RZ, RZ, RZ ;  /* 0x000000ffff267224 */ /* 0x000fe400078e00ff */
[----:B------:R-:W-:-:S06]  /*1a50*/  IMAD R33, R33, R14, RZ ;  /* 0x0000000e21217224 */ /* 0x000fcc00078e02ff */
[----:B------:R-:W-:Y:S02]  /*1a60*/  @!P0 IMAD.IADD R32, R32, 0x1, -R27 ;  /* 0x0000000120208824 */ /* 0x000fe400078e0a1b */
[----:B------:R-:W-:Y:S01]  /*1a70*/  IMAD.HI.U32 R33, R39, R33, R38 ;  /* 0x0000002127217227 */ /* 0x000fe200078e0026 */
[----:B-1----:R-:W0:Y:S02]  /*1a80*/  SHFL.BFLY PT, R29, R2, 0x2, 0x1f ;  /* 0x0c401f00021d7f89 */ /* 0x002e2400000e0000 */
[----:B------:R-:W-:Y:S01]  /*1a90*/  ISETP.GE.U32.AND P1, PT, R32, R27, PT ;  /* 0x0000001b2000720c */ /* 0x000fe20003f26070 */
[----:B------:R-:W-:-:S12]  /*1aa0*/  @!P0 VIADD R37, R37, 0x1 ;  /* 0x0000000125258836 */ /* 0x000fd80000000000 */
[----:B------:R-:W-:Y:S02]  /*1ab0*/  @P1 VIADD R37, R37, 0x1 ;  /* 0x0000000125251836 */ /* 0x000fe40000000000 */
[----:B0-----:R-:W-:Y:S01]  /*1ac0*/  FADD.FTZ R29, R2, R29 ;  /* 0x0000001d021d7221 */ /* 0x001fe20000010000 */
[----:B------:R-:W-:Y:S02]  /*1ad0*/  IABS R2, R10 ;  /* 0x0000000a00027213 */ /* 0x000fe40000000000 */
[----:B------:R-:W-:Y:S02]  /*1ae0*/  LOP3.LUT R10, R10, R31, RZ, 0x3c, !PT ;  /* 0x0000001f0a0a7212 */ /* 0x000fe400078e3cff */
[----:B------:R-:W0:Y:S01]  /*1af0*/  SHFL.BFLY PT, R26, R29, 0x1, 0x1f ;  /* 0x0c201f001d1a7f89 */ /* 0x000e2200000e0000 */
[C---:B------:R-:W-:Y:S01]  /*1b00*/  IMAD.HI.U32 R28, R33.reuse, R2, RZ ;  /* 0x00000002211c7227 */ /* 0x040fe200078e00ff */
[----:B------:R-:W-:Y:S02]  /*1b10*/  ISETP.GE.AND P1, PT, R10, RZ, PT ;  /* 0x000000ff0a00720c */ /* 0x000fe40003f26270 */
[----:B------:R-:W-:Y:S01]  /*1b20*/  LEA.HI.SX32 R10, R8, 0x1, 0x1 ;  /* 0x00000001080a7811 */ /* 0x000fe200078f0aff */
[----:B------:R-:W-:Y:S01]  /*1b30*/  IMAD R39, R28, R25, R2 ;  /* 0x000000191c277224 */ /* 0x000fe200078e0202 */
[C---:B------:R-:W-:Y:S01]  /*1b40*/  LOP3.LUT R2, R6.reuse, R27, RZ, 0x3c, !PT ;  /* 0x0000001b06027212 */ /* 0x040fe200078e3cff */
[----:B------:R-:W-:Y:S01]  /*1b50*/  IMAD.HI.U32 R33, R33, R24, RZ ;  /* 0x0000001821217227 */ /* 0x000fe200078e00ff */
[----:B------:R-:W-:-:S02]  /*1b60*/  LOP3.LUT R6, R6, R31, RZ, 0x3c, !PT ;  /* 0x0000001f06067212 */ /* 0x000fc400078e3cff */
[----:B------:R-:W-:Y:S01]  /*1b70*/  ISETP.GT.U32.AND P3, PT, R14, R39, PT ;  /* 0x000000270e00720c */ /* 0x000fe20003f64070 */
[----:B------:R-:W-:Y:S01]  /*1b80*/  IMAD R25, R33, R25, R24 ;  /* 0x0000001921197224 */ /* 0x000fe200078e0218 */
[----:B------:R-:W-:Y:S02]  /*1b90*/  ISETP.GE.AND P5, PT, R2, RZ, PT ;  /* 0x000000ff0200720c */ /* 0x000fe40003fa6270 */
[----:B------:R-:W1:Y:S01]  /*1ba0*/  LDC.U8 R2, c[0x0][0x3d9] ;  /* 0x0000f640ff027b82 */ /* 0x000e620000000000 */
[----:B------:R-:W-:Y:S02]  /*1bb0*/  LEA.HI.SX32 R24, R4, 0x1, 0x1 ;  /* 0x0000000104187811 */ /* 0x000fe400078f0aff */
[----:B------:R-:W-:-:S06]  /*1bc0*/  ISETP.GT.U32.AND P6, PT, R14, R25, PT ;  /* 0x000000190e00720c */ /* 0x000fcc0003fc4070 */
[----:B------:R-:W-:Y:S02]  /*1bd0*/  @!P3 IMAD.IADD R39, R39, 0x1, -R14 ;  /* 0x000000012727b824 */ /* 0x000fe400078e0a0e */
[----:B0-----:R-:W-:Y:S01]  /*1be0*/  FADD.FTZ R26, R29, R26 ;  /* 0x0000001a1d1a7221 */ /* 0x001fe20000010000 */
[----:B------:R-:W-:Y:S01]  /*1bf0*/  @!P3 VIADD R28, R28, 0x1 ;  /* 0x000000011c1cb836 */ /* 0x000fe20000000000 */
[C---:B------:R-:W-:Y:S01]  /*1c00*/  ISETP.GT.AND P3, PT, R8.reuse, RZ, PT ;  /* 0x000000ff0800720c */ /* 0x040fe20003f64270 */
[----:B------:R-:W-:Y:S01]  /*1c10*/  @!P5 IMAD.MOV R37, RZ, RZ, -R37 ;  /* 0x000000ffff25d224 */ /* 0x000fe200078e0a25 */
[----:B------:R-:W-:Y:S01]  /*1c20*/  ISETP.GE.U32.AND P0, PT, R39, R14, PT ;  /* 0x0000000e2700720c */ /* 0x000fe20003f06070 */
[----:B------:R-:W-:Y:S02]  /*1c30*/  @!P6 IMAD.IADD R25, R25, 0x1, -R14 ;  /* 0x000000011919e824 */ /* 0x000fe400078e0a0e */
[----:B------:R-:W-:Y:S01]  /*1c40*/  @!P6 VIADD R33, R33, 0x1 ;  /* 0x000000012121e836 */ /* 0x000fe20000000000 */
[----:B------:R-:W-:-:S02]  /*1c50*/  ISETP.NE.AND P6, PT, R8, RZ, PT ;  /* 0x000000ff0800720c */ /* 0x000fc40003fc5270 */
[----:B------:R-:W-:Y:S02]  /*1c60*/  ISETP.GE.U32.AND P5, PT, R25, R14, PT ;  /* 0x0000000e1900720c */ /* 0x000fe40003fa6070 */
[----:B------:R-:W-:Y:S02]  /*1c70*/  SHF.R.S32.HI R25, RZ, 0x1f, R4 ;  /* 0x0000001fff197819 */ /* 0x000fe40000011404 */
[----:B------:R-:W-:-:S03]  /*1c80*/  SHF.R.S32.HI R14, RZ, 0x1f, R8 ;  /* 0x0000001fff0e7819 */ /* 0x000fc60000011408 */
[----:B------:R-:W-:Y:S01]  /*1c90*/  @P0 VIADD R28, R28, 0x1 ;  /* 0x000000011c1c0836 */ /* 0x000fe20000000000 */
[----:B------:R-:W-:Y:S01]  /*1ca0*/  FSETP.NE.FTZ.AND P0, PT, R26, RZ, PT ;  /* 0x000000ff1a00720b */ /* 0x000fe20003f15000 */
[----:B------:R-:W-:Y:S01]  /*1cb0*/  @!P2 IMAD.MOV R24, RZ, RZ, R25 ;  /* 0x000000ffff18a224 */ /* 0x000fe200078e0219 */
[----:B------:R-:W-:Y:S01]  /*1cc0*/  ISETP.GE.AND P2, PT, R6, RZ, PT ;  /* 0x000000ff0600720c */ /* 0x000fe20003f46270 */
[----:B------:R-:W-:Y:S01]  /*1cd0*/  @!P3 IMAD.MOV R10, RZ, RZ, R14 ;  /* 0x000000ffff0ab224 */ /* 0x000fe200078e020e */
[----:B------:R-:W-:Y:S01]  /*1ce0*/  @!P6 LOP3.LUT R37, RZ, R27, RZ, 0x33, !PT ;  /* 0x0000001bff25e212 */ /* 0x000fe200078e33ff */
[----:B------:R-:W-:Y:S01]  /*1cf0*/  @!P1 IMAD.MOV R28, RZ, RZ, -R28 ;  /* 0x000000ffff1c9224 */ /* 0x000fe200078e0a1c */
[----:B-1----:R-:W-:Y:S01]  /*1d00*/  ISETP.NE.AND P3, PT, R2, RZ, PT ;  /* 0x000000ff0200720c */ /* 0x002fe20003f65270 */
[----:B------:R-:W-:Y:S01]  /*1d10*/  @P5 VIADD R33, R33, 0x1 ;  /* 0x0000000121215836 */ /* 0x000fe20000000000 */
[----:B------:R-:W-:Y:S02]  /*1d20*/  LOP3.LUT P5, RZ, R0, 0x3, RZ, 0xc0, !PT ;  /* 0x0000000300ff7812 */ /* 0x000fe400078ac0ff */
[----:B------:R-:W-:-:S02]  /*1d30*/  ISETP.NE.AND P1, PT, R31, RZ, PT ;  /* 0x000000ff1f00720c */ /* 0x000fc40003f25270 */
[----:B------:R-:W-:Y:S01]  /*1d40*/  ISETP.GT.OR P5, PT, R0, 0x1f, P5 ;  /* 0x0000001f0000780c */ /* 0x000fe20002fa4670 */
[----:B------:R-:W0:Y:S01]  /*1d50*/  @P0 MUFU.LG2 R26, R26 ;  /* 0x0000001a001a0308 */ /* 0x000e220000000c00 */
[----:B------:R-:W-:Y:S01]  /*1d60*/  LOP3.LUT R27, RZ, R31, RZ, 0x33, !PT ;  /* 0x0000001fff1b7212 */ /* 0x000fe200078e33ff */
[----:B------:R-:W-:Y:S01]  /*1d70*/  @!P2 IMAD.MOV R33, RZ, RZ, -R33 ;  /* 0x000000ffff21a224 */ /* 0x000fe200078e0a21 */
[----:B------:R-:W-:Y:S02]  /*1d80*/  SEL R25, R13, 0x1, !P3 ;  /* 0x000000010d197807 */ /* 0x000fe40005800000 */
[C---:B------:R-:W-:Y:S02]  /*1d90*/  SEL R28, R27.reuse, R28, !P1 ;  /* 0x0000001c1b1c7207 */ /* 0x040fe40004800000 */
[----:B------:R-:W-:Y:S01]  /*1da0*/  SEL R2, R27, R33, !P1 ;  /* 0x000000211b027207 */ /* 0x000fe20004800000 */
[----:B------:R-:W-:Y:S01]  /*1db0*/  IMAD.MOV.U32 R27, RZ, RZ, 0x7f800000 ;  /* 0x7f800000ff1b7424 */ /* 0x000fe200078e00ff */
[----:B------:R-:W-:Y:S01]  /*1dc0*/  ISETP.LT.U32.AND P2, PT, R22, R37, PT ;  /* 0x000000251600720c */ /* 0x000fe20003f41070 */
[-C--:B------:R-:W-:Y:S01]  /*1dd0*/  IMAD R29, R28, R25.reuse, RZ ;  /* 0x000000191c1d7224 */ /* 0x080fe200078e02ff */
[----:B------:R-:W-:Y:S01]  /*1de0*/  SHF.R.S32.HI R13, RZ, 0x1f, R37 ;  /* 0x0000001fff0d7819 */ /* 0x000fe20000011425 */
[----:B------:R-:W-:-:S03]  /*1df0*/  IMAD R25, R2, R25, RZ ;  /* 0x0000001902197224 */ /* 0x000fc600078e02ff */
[----:B------:R-:W-:Y:S01]  /*1e00*/  ISETP.LT.AND.EX P2, PT, R23, R13, PT, P2 ;  /* 0x0000000d1700720c */ /* 0x000fe20003f41320 */
[----:B------:R-:W-:Y:S02]  /*1e10*/  IMAD R10, R25, R10, RZ ;  /* 0x0000000a190a7224 */ /* 0x000fe400078e02ff */
[----:B0-----:R-:W-:Y:S01]  /*1e20*/  @P0 FFMA.FTZ R27, R26, 0.69314718246459960938, R11 ;  /* 0x3f3172181a1b0823 */ /* 0x001fe2000001000b */
[----:B------:R-:W-:Y:S01]  /*1e30*/  IMAD R11, R24, R29, RZ ;  /* 0x0000001d180b7224 */ /* 0x000fe200078e02ff */
[----:B------:R-:W-:Y:S02]  /*1e40*/  SEL R14, R22, R37, P2 ;  /* 0x00000025160e7207 */ /* 0x000fe40001000000 */
[----:B------:R-:W-:Y:S01]  /*1e50*/  SEL R13, R23, R13, P2 ;  /* 0x0000000d170d7207 */ /* 0x000fe20001000000 */
        /* <DEDUP_REMOVED lines=38> */
[----:B------:R-:W-:Y:S05]  /*20c0*/  CALL.REL.NOINC `($__internal_5_$__cuda_sm20_div_s64) ;  /* 0x0000002400007944 */ /* 0x000fea0003c00000 */
        /* <DEDUP_REMOVED lines=10> */
.L_x_260:
        /* <DEDUP_REMOVED lines=22> */
.L_x_261:
[----:B------:R-:W-:Y:S05]  /*22d0*/  BSYNC B0 ;  /* 0x0000000000007941 */ /* 0x000fea0003800000 */
.L_x_259:
[----:B------:R-:W-:Y:S01]  /*22e0*/  LOP3.LUT R0, R21, R5, RZ, 0xfc, !PT ;  /* 0x0000000515007212 */ /* 0x000fe200078efcff */
[----:B------:R-:W-:Y:S03]  /*22f0*/  BSSY B0, `(.L_x_262) ;  /* 0x0000028000007945 */ /* 0x000fe60003800000 */
[----:B------:R-:W-:-:S13]  /*2300*/  ISETP.NE.U32.AND P0, PT, R0, RZ, PT ;  /* 0x000000ff0000720c */ /* 0x000fda0003f05070 */
[----:B------:R-:W-:Y:S05]  /*2310*/  @!P0 BRA `(.L_x_263) ;  /* 0x00000000003c8947 */ /* 0x000fea0003800000 */
[----:B------:R-:W-:Y:S01]  /*2320*/  IMAD.MOV.U32 R24, RZ, RZ, R3 ;  /* 0x000000ffff187224 */ /* 0x000fe200078e0003 */
[----:B------:R-:W-:Y:S02]  /*2330*/  MOV R6, R5 ;  /* 0x0000000500067202 */ /* 0x000fe40000000f00 */
[----:B------:R-:W-:Y:S02]  /*2340*/  MOV R22, 0x2360 ;  /* 0x0000236000167802 */ /* 0x000fe40000000f00 */
[----:B------:R-:W-:Y:S05]  /*2350*/  CALL.REL.NOINC `($__internal_5_$__cuda_sm20_div_s64) ;  /* 0x00000020005c7944 */ /* 0x000fea0003c00000 */
        /* <DEDUP_REMOVED lines=11> */
.L_x_263:
        /* <DEDUP_REMOVED lines=22> */
.L_x_264:
[----:B------:R-:W-:Y:S05]  /*2570*/  BSYNC B0 ;  /* 0x0000000000007941 */ /* 0x000fea0003800000 */
.L_x_262:
[----:B------:R-:W0:Y:S01]  /*2580*/  LDC.64 R2, c[0x0][0x2c0] ;  /* 0x0000b000ff027b82 */ /* 0x000e220000000a00 */
[----:B------:R-:W-:Y:S01]  /*2590*/  LOP3.LUT R0, R37, R9, RZ, 0xfc, !PT ;  /* 0x0000000925007212 */ /* 0x000fe200078efcff */
[----:B------:R-:W-:Y:S03]  /*25a0*/  BSSY B0, `(.L_x_265) ;  /* 0x0000029000007945 */ /* 0x000fe60003800000 */
[----:B------:R-:W-:Y:S01]  /*25b0*/  ISETP.NE.U32.AND P0, PT, R0, RZ, PT ;  /* 0x000000ff0000720c */ /* 0x000fe20003f05070 */
[C---:B0-----:R-:W-:Y:S01]  /*25c0*/  IMAD R3, R2.reuse, R3, RZ ;  /* 0x0000000302037224 */ /* 0x041fe200078e02ff */
[----:B------:R-:W-:-:S11]  /*25d0*/  SEL R28, R2, 0x1, P3 ;  /* 0x00000001021c7807 */ /* 0x000fd60001800000 */
[----:B------:R-:W-:Y:S05]  /*25e0*/  @!P0 BRA `(.L_x_266) ;  /* 0x0000000000388947 */ /* 0x000fea0003800000 */
[----:B------:R-:W-:Y:S01]  /*25f0*/  IMAD.MOV.U32 R26, RZ, RZ, R36 ;  /* 0x000000ffff1a7224 */ /* 0x000fe200078e0024 */
[----:B------:R-:W-:Y:S01]  /*2600*/  MOV R24, R31 ;  /* 0x0000001f00187202 */ /* 0x000fe20000000f00 */
[----:B------:R-:W-:Y:S01]  /*2610*/  IMAD.MOV.U32 R21, RZ, RZ, R37 ;  /* 0x000000ffff157224 */ /* 0x000fe200078e0025 */
[----:B------:R-:W-:Y:S02]  /*2620*/  MOV R6, R9 ;  /* 0x0000000900067202 */ /* 0x000fe40000000f00 */
[----:B------:R-:W-:Y:S02]  /*2630*/  MOV R22, 0x2650 ;  /* 0x0000265000167802 */ /* 0x000fe40000000f00 */
[----:B------:R-:W-:Y:S05]  /*2640*/  CALL.REL.NOINC `($__internal_5_$__cuda_sm20_div_s64) ;  /* 0x0000001c00a07944 */ /* 0x000fea0003c00000 */
        /* <DEDUP_REMOVED lines=8> */
.L_x_266:
[----:B------:R-:W0:Y:S01]  /*26d0*/  I2F.U32.RP R6, R31 ;  /* 0x0000001f00067306 */ /* 0x000e220000209000 */
[----:B------:R-:W-:Y:S01]  /*26e0*/  HFMA2.MMA R22, -RZ, RZ, 0, 0 ;  /* 0x00000000ff167435 */ /* 0x000fe200000001ff */
[----:B------:R-:W-:-:S06]  /*26f0*/  ISETP.NE.U32.AND P0, PT, R31, RZ, PT ;  /* 0x000000ff1f00720c */ /* 0x000fcc0003f05070 */
[----:B0-----:R-:W0:Y:S02]  /*2700*/  MUFU.RCP R2, R6 ;  /* 0x0000000600027308 */ /* 0x001e240000001000 */
[----:B0-----:R-:W-:-:S06]  /*2710*/  IADD3 R2, R2, 0xffffffe, RZ ;  /* 0x0ffffffe02027810 */ /* 0x001fcc0007ffe0ff */
[----:B------:R-:W0:Y:S02]  /*2720*/  F2I.FTZ.U32.TRUNC.NTZ R23, R2 ;  /* 0x0000000200177305 */ /* 0x000e24000021f000 */
[----:B0-----:R-:W-:Y:S01]  /*2730*/  IMAD.MOV R0, RZ, RZ, -R23 ;  /* 0x000000ffff007224 */ /* 0x001fe200078e0a17 */
[----:B------:R-:W-:-:S03]  /*2740*/  MOV R2, RZ ;  /* 0x000000ff00027202 */ /* 0x000fc60000000f00 */
[----:B------:R-:W-:-:S04]  /*2750*/  IMAD R0, R0, R31, RZ ;  /* 0x0000001f00007224 */ /* 0x000fc800078e02ff */
[----:B------:R-:W-:-:S06]  /*2760*/  IMAD.HI.U32 R23, R23, R0, R22 ;  /* 0x0000000017177227 */ /* 0x000fcc00078e0016 */
[----:B------:R-:W-:Y:S01]  /*2770*/  IMAD.HI.U32 R22, R23, R36, RZ ;  /* 0x0000002417167227 */ /* 0x000fe200078e00ff */
[----:B------:R-:W-:-:S03]  /*2780*/  HFMA2.MMA R23, -RZ, RZ, 0, 0 ;  /* 0x00000000ff177435 */ /* 0x000fc600000001ff */
        /* <DEDUP_REMOVED lines=10> */
.L_x_267:
[----:B------:R-:W-:Y:S05]  /*2830*/  BSYNC B0 ;  /* 0x0000000000007941 */ /* 0x000fea0003800000 */
.L_x_265:
[-C--:B------:R-:W-:Y:S01]  /*2840*/  IMAD R0, R35, R20.reuse, RZ ;  /* 0x0000001423007224 */ /* 0x080fe200078e02ff */
[----:B------:R-:W-:Y:S01]  /*2850*/  ULDC.U8 UR5, c[0x0][0x3d9] ;  /* 0x0000f64000057ab9 */ /* 0x000fe20000000000 */
[C---:B------:R-:W-:Y:S01]  /*2860*/  IMAD.WIDE.U32 R24, R34.reuse, R20, RZ ;  /* 0x0000001422187225 */ /* 0x040fe200078e00ff */
[----:B------:R-:W-:Y:S01]  /*2870*/  UISETP.NE.AND UP0, UPT, UR5, URZ, UPT ;  /* 0x0000003f0500728c */ /* 0x000fe2000bf05270 */
[----:B------:R-:W-:Y:S01]  /*2880*/  SHF.R.S32.HI R21, RZ, 0x1f, R28 ;  /* 0x0000001fff157819 */ /* 0x000fe2000001141c */
[----:B------:R-:W-:Y:S01]  /*2890*/  ULDC UR4, c[0x0][0x2c4] ;  /* 0x0000b10000047ab9 */ /* 0x000fe20000000800 */
[----:B------:R-:W-:Y:S01]  /*28a0*/  IMAD R35, R34, R19, R0 ;  /* 0x0000001322237224 */ /* 0x000fe200078e0200 */
[----:B------:R-:W-:Y:S01]  /*28b0*/  USEL UR4, UR4, 0x1, !UP0 ;  /* 0x0000000104047887 */ /* 0x000fe2000c000000 */
[----:B------:R-:W-:Y:S01]  /*28c0*/  IMAD R9, R2, R3, RZ ;  /* 0x0000000302097224 */ /* 0x000fe200078e02ff */
[----:B------:R-:W-:Y:S01]  /*28d0*/  BSSY B0, `(.L_x_268) ;  /* 0x0000040000007945 */ /* 0x000fe20003800000 */
[----:B------:R-:W-:Y:S01]  /*28e0*/  IMAD R5, R5, R28, RZ ;  /* 0x0000001c05057224 */ /* 0x000fe200078e02ff */
[----:B------:R-:W-:Y:S01]  /*28f0*/  IADD3 R35, R25, R35, RZ ;  /* 0x0000002319237210 */ /* 0x000fe20007ffe0ff */
[----:B------:R-:W-:Y:S01]  /*2900*/  USHF.R.S32.HI UR5, URZ, 0x1f, UR4 ;  /* 0x0000001f3f057899 */ /* 0x000fe20008011404 */
[----:B------:R-:W-:-:S02]  /*2910*/  IMAD R23, R23, UR4, RZ ;  /* 0x0000000417177c24 */ /* 0x000fc4000f8e02ff */
[----:B------:R-:W-:Y:S02]  /*2920*/  IMAD R21, R21, R32, R5 ;  /* 0x0000002015157224 */ /* 0x000fe400078e0205 */
[-C--:B------:R-:W-:Y:S02]  /*2930*/  IMAD R0, R35, R18.reuse, RZ ;  /* 0x0000001223007224 */ /* 0x080fe400078e02ff */
[----:B------:R-:W-:-:S04]  /*2940*/  IMAD.WIDE.U32 R34, R24, R18, RZ ;  /* 0x0000001218227225 */ /* 0x000fc800078e00ff */
[----:B------:R-:W-:Y:S01]  /*2950*/  IMAD R25, R17, R24, R0 ;  /* 0x0000001811197224 */ /* 0x000fe200078e0200 */
[----:B------:R-:W-:Y:S01]  /*2960*/  SHF.R.S32.HI R0, RZ, 0x1f, R3 ;  /* 0x0000001fff007819 */ /* 0x000fe20000011403 */
[----:B------:R-:W-:-:S03]  /*2970*/  IMAD.WIDE.U32 R38, R36, R3, RZ ;  /* 0x0000000324267225 */ /* 0x000fc600078e00ff */
[----:B------:R-:W-:Y:S01]  /*2980*/  IADD3 R6, R35, R25, RZ ;  /* 0x0000001923067210 */ /* 0x000fe20007ffe0ff */
[----:B------:R-:W-:Y:S02]  /*2990*/  IMAD R9, R0, R36, R9 ;  /* 0x0000002400097224 */ /* 0x000fe400078e0209 */
[----:B------:R-:W-:Y:S01]  /*29a0*/  IMAD.WIDE.U32 R32, R32, R28, RZ ;  /* 0x0000001c20207225 */ /* 0x000fe200078e00ff */
[----:B------:R-:W-:Y:S02]  /*29b0*/  LOP3.LUT R0, R43, R6, RZ, 0xfc, !PT ;  /* 0x000000062b007212 */ /* 0x000fe400078efcff */
[----:B------:R-:W-:Y:S01]  /*29c0*/  IADD3 R9, R39, R9, RZ ;  /* 0x0000000927097210 */ /* 0x000fe20007ffe0ff */
[----:B------:R-:W-:Y:S01]  /*29d0*/  IMAD R23, R22, UR5, R23 ;  /* 0x0000000516177c24 */ /* 0x000fe2000f8e0217 */
[----:B------:R-:W-:Y:S01]  /*29e0*/  ISETP.NE.U32.AND P0, PT, R0, RZ, PT ;  /* 0x000000ff0000720c */ /* 0x000fe20003f05070 */
[----:B------:R-:W-:-:S04]  /*29f0*/  IMAD.WIDE.U32 R36, R22, UR4, RZ ;  /* 0x0000000416247c25 */ /* 0x000fc8000f8e00ff */
[----:B------:R-:W-:Y:S01]  /*2a00*/  IMAD R5, R8, R3, RZ ;  /* 0x0000000308057224 */ /* 0x000fe200078e02ff */
[----:B------:R-:W-:Y:S01]  /*2a10*/  IADD3 R8, R37, R23, RZ ;  /* 0x0000001725087210 */ /* 0x000fe20007ffe0ff */
[----:B------:R-:W-:Y:S01]  /*2a20*/  IMAD R4, R4, R3, RZ ;  /* 0x0000000304047224 */ /* 0x000fe200078e02ff */
[----:B------:R-:W-:-:S05]  /*2a30*/  IADD3 R3, R33, R21, RZ ;  /* 0x0000001521037210 */ /* 0x000fca0007ffe0ff */
[----:B------:R-:W-:Y:S05]  /*2a40*/  @!P0 BRA `(.L_x_269) ;  /* 0x0000000000448947 */ /* 0x000fea0003800000 */
[----:B------:R-:W-:Y:S01]  /*2a50*/  IMAD.MOV.U32 R26, RZ, RZ, R42 ;  /* 0x000000ffff1a7224 */ /* 0x000fe200078e002a */
[----:B------:R-:W-:Y:S01]  /*2a60*/  MOV R21, R43 ;  /* 0x0000002b00157202 */ /* 0x000fe20000000f00 */
[----:B------:R-:W-:Y:S01]  /*2a70*/  IMAD.MOV.U32 R24, RZ, RZ, R34 ;  /* 0x000000ffff187224 */ /* 0x000fe200078e0022 */
[----:B------:R-:W-:Y:S02]  /*2a80*/  MOV R22, 0x2aa0 ;  /* 0x00002aa000167802 */ /* 0x000fe40000000f00 */
[----:B------:R-:W-:Y:S05]  /*2a90*/  CALL.REL.NOINC `($__internal_5_$__cuda_sm20_div_s64) ;  /* 0x00000018008c7944 */ /* 0x000fea0003c00000 */
        /* <DEDUP_REMOVED lines=12> */
.L_x_269:
        /* <DEDUP_REMOVED lines=23> */
.L_x_270:
[----:B------:R-:W-:Y:S05]  /*2cd0*/  BSYNC B0 ;  /* 0x0000000000007941 */ /* 0x000fea0003800000 */
.L_x_268:
        /* <DEDUP_REMOVED lines=19> */
.L_x_272:
        /* <DEDUP_REMOVED lines=22> */
.L_x_273:
[----:B------:R-:W-:Y:S05]  /*2f70*/  BSYNC B0 ;  /* 0x0000000000007941 */ /* 0x000fea0003800000 */
.L_x_271:
        /* <DEDUP_REMOVED lines=21> */
.L_x_275:
        /* <DEDUP_REMOVED lines=23> */
.L_x_276:
[----:B------:R-:W-:Y:S05]  /*3240*/  BSYNC B0 ;  /* 0x0000000000007941 */ /* 0x000fea0003800000 */
.L_x_274:
        /* <DEDUP_REMOVED lines=30> */
[-C--:B------:R-:W-:Y:S02]  /*3430*/  IADD3.X R21, RZ, ~R23.reuse, RZ, P0, !PT ;  /* 0x80000017ff157210 */ /* 0x080fe400007fe4ff */
        /* <DEDUP_REMOVED lines=8> */
.L_x_278:
        /* <DEDUP_REMOVED lines=23> */
.L_x_279:
[----:B------:R-:W-:Y:S05]  /*3630*/  BSYNC B0 ;  /* 0x0000000000007941 */ /* 0x000fea0003800000 */
.L_x_277:
[----:B------:R-:W-:Y:S01]  /*3640*/  LOP3.LUT R0, R35, R13, RZ, 0xfc, !PT ;  /* 0x0000000d23007212 */ /* 0x000fe200078efcff */
[----:B------:R-:W-:Y:S01]  /*3650*/  IMAD R47, R7, R28, RZ ;  /* 0x0000001c072f7224 */ /* 0x000fe200078e02ff */
[----:B------:R-:W-:Y:S02]  /*3660*/  BSSY B0, `(.L_x_280) ;  /* 0x0000030000007945 */ /* 0x000fe40003800000 */
[----:B------:R-:W-:Y:S01]  /*3670*/  ISETP.NE.U32.AND P0, PT, R0, RZ, PT ;  /* 0x000000ff0000720c */ /* 0x000fe20003f05070 */
        /* <DEDUP_REMOVED lines=23> */
.L_x_281:
        /* <DEDUP_REMOVED lines=23> */
.L_x_282:
[----:B------:R-:W-:Y:S05]  /*3960*/  BSYNC B0 ;  /* 0x0000000000007941 */ /* 0x000fea0003800000 */
.L_x_280:
        /* <DEDUP_REMOVED lines=21> */
.L_x_258:
[----:B------:R-:W-:Y:S02]  /*3ac0*/  ULDC.64 UR4, c[0x0][0x2b0] ;  /* 0x0000ac0000047ab9 */ /* 0x000fe40000000a00 */
[----:B------:R-:W-:-:S04]  /*3ad0*/  LEA R2, P0, R32, UR4, 0x2 ;  /* 0x0000000420027c11 */ /* 0x000fc8000f8010ff */
[----:B------:R-:W-:-:S05]  /*3ae0*/  LEA.HI.X R3, R32, UR5, R33, 0x2, P0 ;  /* 0x0000000520037c11 */ /* 0x000fca00080f1421 */
[----:B------:R0:W-:Y:S04]  /*3af0*/  STG.E desc[UR8][R2.64], R27 ;  /* 0x0000001b02007986 */ /* 0x0001e8000c101908 */
.L_x_257:
[----:B------:R-:W-:Y:S05]  /*3b00*/  BSYNC B1 ;  /* 0x0000000000017941 */ /* 0x000fea0003800000 */
.L_x_256:
[----:B------:R-:W2:Y:S01]  /*3b10*/  S2R R6, SR_TID.X ;  /* 0x0000000000067919 */ /* 0x000ea20000002100 */
[----:B01----:R-:W0:Y:S01]  /*3b20*/  LDC R2, c[0x0][0x3c4] ;  /* 0x0000f100ff027b82 */ /* 0x003e220000000800 */
[----:B------:R-:W-:Y:S01]  /*3b30*/  BSSY B0, `(.L_x_283) ;  /* 0x0000010000007945 */ /* 0x000fe20003800000 */
[----:B--2---:R-:W-:-:S04]  /*3b40*/  SHF.R.S32.HI R5, RZ, 0x1f, R6 ;  /* 0x0000001fff057819 */ /* 0x004fc80000011406 */
[----:B------:R-:W-:-:S04]  /*3b50*/  LEA.HI R4, R5, R6, RZ, 0x2 ;  /* 0x0000000605047211 */ /* 0x000fc800078f10ff */
[----:B------:R-:W-:-:S05]  /*3b60*/  LOP3.LUT R4, R4, 0xfffffffc, RZ, 0xc0, !PT ;  /* 0xfffffffc04047812 */ /* 0x000fca00078ec0ff */
[----:B------:R-:W-:-:S05]  /*3b70*/  IMAD.IADD R3, R6, 0x1, -R4 ;  /* 0x0000000106037824 */ /* 0x000fca00078e0a04 */
[----:B0-----:R-:W-:-:S13]  /*3b80*/  ISETP.GE.OR P4, PT, R3, R2, P4 ;  /* 0x000000020300720c */ /* 0x001fda0002786670 */
[----:B------:R-:W-:Y:S05]  /*3b90*/  @P4 BRA `(.L_x_284) ;  /* 0x0000000000244947 */ /* 0x000fea0003800000 */
[----:B------:R-:W0:Y:S01]  /*3ba0*/  S2R R0, SR_CgaCtaId ;  /* 0x0000000000007919 */ /* 0x000e220000008800 */
[----:B------:R-:W-:Y:S01]  /*3bb0*/  FADD.FTZ R8, -R27, R30 ;  /* 0x0000001e1b087221 */ /* 0x000fe20000010100 */
[----:B------:R-:W-:-:S03]  /*3bc0*/  MOV R9, 0x400 ;  /* 0x0000040000097802 */ /* 0x000fc60000000f00 */
[----:B------:R-:W-:-:S06]  /*3bd0*/  FMUL.FTZ R8, R8, 1.4426950216293334961 ;  /* 0x3fb8aa3b08087820 */ /* 0x000fcc0000410000 */
[----:B------:R-:W1:Y:S01]  /*3be0*/  MUFU.EX2 R8, R8 ;  /* 0x0000000800087308 */ /* 0x000e620000000800 */
[----:B0-----:R-:W-:-:S05]  /*3bf0*/  LEA R0, R0, R9, 0x18 ;  /* 0x0000000900007211 */ /* 0x001fca00078ec0ff */
[----:B------:R-:W-:-:S05]  /*3c00*/  IMAD R3, R3, 0x24, R0 ;  /* 0x0000002403037824 */ /* 0x000fca00078e0200 */
[----:B------:R-:W-:-:S05]  /*3c10*/  IADD3 R3, R4, R3, RZ ;  /* 0x0000000304037210 */ /* 0x000fca0007ffe0ff */
[----:B-1----:R0:W-:Y:S02]  /*3c20*/  STS [R3], R8 ;  /* 0x0000000803007388 */ /* 0x0021e40000000800 */
.L_x_284:
[----:B------:R-:W-:Y:S05]  /*3c30*/  BSYNC B0 ;  /* 0x0000000000007941 */ /* 0x000fea0003800000 */
.L_x_283:
[----:B------:R-:W-:Y:S01]  /*3c40*/  BAR.SYNC.DEFER_BLOCKING 0x0 ;  /* 0x0000000000007b1d */ /* 0x000fe20000010000 */
[----:B------:R-:W-:Y:S01]  /*3c50*/  ISETP.GE.AND P0, PT, R2, 0x1, PT ;  /* 0x000000010200780c */ /* 0x000fe20003f06270 */
[----:B------:R-:W-:Y:S01]  /*3c60*/  IMAD.MOV.U32 R0, RZ, RZ, RZ ;  /* 0x000000ffff007224 */ /* 0x000fe200078e00ff */
[----:B------:R-:W-:Y:S01]  /*3c70*/  LEA.HI R16, R5, R6, RZ, 0x4 ;  /* 0x0000000605107211 */ /* 0x000fe200078f20ff */
[----:B------:R-:W-:-:S03]  /*3c80*/  IMAD.MOV.U32 R5, RZ, RZ, RZ ;  /* 0x000000ffff057224 */ /* 0x000fc600078e00ff */
[----:B0-----:R-:W-:Y:S02]  /*3c90*/  LOP3.LUT R3, R16, 0x3ffffff0, RZ, 0xc0, !PT ;  /* 0x3ffffff010037812 */ /* 0x001fe400078ec0ff */
[----:B------:R-:W-:-:S03]  /*3ca0*/  SHF.R.S32.HI R16, RZ, 0x4, R16 ;  /* 0x00000004ff107819 */ /* 0x000fc60000011410 */
[----:B------:R-:W-:Y:S01]  /*3cb0*/  IMAD.IADD R6, R6, 0x1, -R3 ;  /* 0x0000000106067824 */ /* 0x000fe200078e0a03 */
[----:B------:R-:W-:-:S03]  /*3cc0*/  CS2R R2, SRZ ;  /* 0x0000000000027805 */ /* 0x000fc6000001ff00 */
[----:B------:R-:W-:Y:S01]  /*3cd0*/  IMAD.SHL.U32 R18, R6, 0x4, RZ ;  /* 0x0000000406127824 */ /* 0x000fe200078e00ff */
[----:B------:R-:W-:Y:S06]  /*3ce0*/  @!P0 BRA `(.L_x_285) ;  /* 0x0000000000a88947 */ /* 0x000fec0003800000 */
        /* <DEDUP_REMOVED lines=23> */
.L_x_288:
        /* <DEDUP_REMOVED lines=10> */
.L_x_287:
[----:B------:R-:W-:Y:S05]  /*3f00*/  BSYNC B0 ;  /* 0x0000000000007941 */ /* 0x000fea0003800000 */
.L_x_286:
        /* <DEDUP_REMOVED lines=8> */
.L_x_285:
[----:B------:R-:W-:-:S04]  /*3f90*/  IADD3 R16, R16, UR7, RZ ;  /* 0x0000000710107c10 */ /* 0x000fc8000fffe0ff */
[----:B------:R-:W-:-:S13]  /*3fa0*/  ISETP.GE.AND P0, PT, R16, R12, PT ;  /* 0x0000000c1000720c */ /* 0x000fda0003f06270 */
[----:B------:R-:W-:Y:S05]  /*3fb0*/  @P0 EXIT ;  /* 0x000000000000094d */ /* 0x000fea0003800000 */
[----:B------:R-:W-:Y:S02]  /*3fc0*/  ULDC UR4, c[0x0][0x2d0] ;  /* 0x0000b40000047ab9 */ /* 0x000fe40000000800 */
[----:B------:R-:W-:-:S13]  /*3fd0*/  ISETP.GE.AND P0, PT, R18, UR4, PT ;  /* 0x0000000412007c0c */ /* 0x000fda000bf06270 */
[----:B------:R-:W-:Y:S05]  /*3fe0*/  @P0 EXIT ;  /* 0x000000000000094d */ /* 0x000fea0003800000 */
[-C--:B------:R-:W-:Y:S01]  /*3ff0*/  IABS R10, R7.reuse ;  /* 0x00000007000a7213 */ /* 0x080fe20000000000 */
[----:B------:R-:W0:Y:S01]  /*4000*/  LDC R6, c[0x0][0x2c4] ;  /* 0x0000b100ff067b82 */ /* 0x000e220000000800 */
[----:B------:R-:W-:Y:S01]  /*4010*/  IABS R12, R16 ;  /* 0x00000010000c7213 */ /* 0x000fe20000000000 */
[----:B------:R-:W-:Y:S01]  /*4020*/  ULDC.64 UR4, c[0x0][0x290] ;  /* 0x0000a40000047ab9 */ /* 0x000fe20000000a00 */
[----:B------:R-:W1:Y:S01]  /*4030*/  I2F.RP R8, R10 ;  /* 0x0000000a00087306 */ /* 0x000e620000209400 */
[----:B------:R-:W-:Y:S02]  /*4040*/  IABS R11, R7 ;  /* 0x00000007000b7213 */ /* 0x000fe40000000000 */
[----:B------:R-:W-:Y:S02]  /*4050*/  SHF.R.S32.HI R19, RZ, 0x1f, R18 ;  /* 0x0000001fff137819 */ /* 0x000fe40000011412 */
[----:B------:R-:W-:Y:S01]  /*4060*/  F2FP.BF16.F32.PACK_AB R5, R2, R5 ;  /* 0x000000050205723e */ /* 0x000fe200000010ff */
[----:B------:R-:W-:-:S02]  /*4070*/  IMAD.MOV R11, RZ, RZ, -R11 ;  /* 0x000000ffff0b7224 */ /* 0x000fc400078e0a0b */
[----:B-1----:R-:W1:Y:S02]  /*4080*/  MUFU.RCP R14, R8 ;  /* 0x00000008000e7308 */ /* 0x002e640000001000 */
[----:B-1----:R-:W-:-:S06]  /*4090*/  VIADD R14, R14, 0xffffffe ;  /* 0x0ffffffe0e0e7836 */ /* 0x002fcc0000000000 */
[----:B------:R1:W2:Y:S02]  /*40a0*/  F2I.FTZ.U32.TRUNC.NTZ R15, R14 ;  /* 0x0000000e000f7305 */ /* 0x0002a4000021f000 */
[----:B-1----:R-:W-:Y:S01]  /*40b0*/  HFMA2.MMA R14, -RZ, RZ, 0, 0 ;  /* 0x00000000ff0e7435 */ /* 0x002fe200000001ff */
[----:B--2---:R-:W-:-:S04]  /*40c0*/  IMAD.MOV R4, RZ, RZ, -R15 ;  /* 0x000000ffff047224 */ /* 0x004fc800078e0a0f */
[----:B------:R-:W-:Y:S01]  /*40d0*/  IMAD R9, R4, R10, RZ ;  /* 0x0000000a04097224 */ /* 0x000fe200078e02ff */
[----:B0-----:R-:W-:-:S04]  /*40e0*/  IABS R4, R6 ;  /* 0x0000000600047213 */ /* 0x001fc80000000000 */
[----:B------:R-:W-:-:S06]  /*40f0*/  IMAD.HI.U32 R9, R15, R9, R14 ;  /* 0x000000090f097227 */ /* 0x000fcc00078e000e */
[----:B------:R-:W-:Y:S02]  /*4100*/  IMAD.HI.U32 R8, R9, R12, RZ ;  /* 0x0000000c09087227 */ /* 0x000fe400078e00ff */
[----:B------:R-:W0:Y:S02]  /*4110*/  I2F.RP R9, R4 ;  /* 0x0000000400097306 */ /* 0x000e240000209400 */
[----:B------:R-:W-:-:S05]  /*4120*/  IMAD R11, R8, R11, R12 ;  /* 0x0000000b080b7224 */ /* 0x000fca00078e020c */
[----:B------:R-:W-:Y:S01]  /*4130*/  ISETP.GT.U32.AND P1, PT, R10, R11, PT ;  /* 0x0000000b0a00720c */ /* 0x000fe20003f24070 */
[----:B0-----:R-:W0:-:S12]  /*4140*/  MUFU.RCP R9, R9 ;  /* 0x0000000900097308 */ /* 0x001e180000001000 */
[----:B------:R-:W-:Y:S01]  /*4150*/  @!P1 IMAD.IADD R11, R11, 0x1, -R10 ;  /* 0x000000010b0b9824 */ /* 0x000fe200078e0a0a */
[----:B------:R-:W-:Y:S02]  /*4160*/  @!P1 IADD3 R8, R8, 0x1, RZ ;  /* 0x0000000108089810 */ /* 0x000fe40007ffe0ff */
[----:B------:R-:W-:Y:S02]  /*4170*/  ISETP.NE.AND P1, PT, R7, RZ, PT ;  /* 0x000000ff0700720c */ /* 0x000fe40003f25270 */
[----:B------:R-:W-:Y:S02]  /*4180*/  ISETP.GE.U32.AND P2, PT, R11, R10, PT ;  /* 0x0000000a0b00720c */ /* 0x000fe40003f46070 */
[----:B------:R-:W-:-:S04]  /*4190*/  LOP3.LUT R10, R16, R7, RZ, 0x3c, !PT ;  /* 0x00000007100a7212 */ /* 0x000fc800078e3cff */
[----:B------:R-:W-:Y:S01]  /*41a0*/  ISETP.GE.AND P0, PT, R10, RZ, PT ;  /* 0x000000ff0a00720c */ /* 0x000fe20003f06270 */
[----:B0-----:R-:W-:-:S04]  /*41b0*/  VIADD R14, R9, 0xffffffe ;  /* 0x0ffffffe090e7836 */ /* 0x001fc80000000000 */
[----:B------:R-:W0:Y:S02]  /*41c0*/  F2I.FTZ.U32.TRUNC.NTZ R15, R14 ;  /* 0x0000000e000f7305 */ /* 0x000e24000021f000 */
[----:B------:R-:W-:-:S06]  /*41d0*/  @P2 VIADD R8, R8, 0x1 ;  /* 0x0000000108082836 */ /* 0x000fcc0000000000 */
[----:B------:R-:W-:Y:S02]  /*41e0*/  @!P0 IADD3 R8, -R8, RZ, RZ ;  /* 0x000000ff08088210 */ /* 0x000fe40007ffe1ff */
[----:B------:R-:W-:Y:S01]  /*41f0*/  @!P1 LOP3.LUT R8, RZ, R7, RZ, 0x33, !PT ;  /* 0x00000007ff089212 */ /* 0x000fe200078e33ff */
[----:B0-----:R-:W-:-:S04]  /*4200*/  IMAD.MOV R9, RZ, RZ, -R15 ;  /* 0x000000ffff097224 */ /* 0x001fc800078e0a0f */
[----:B------:R-:W-:Y:S02]  /*4210*/  IMAD R11, R8, R7, RZ ;  /* 0x00000007080b7224 */ /* 0x000fe400078e02ff */
[----:B------:R-:W-:Y:S02]  /*4220*/  IMAD R9, R9, R4, RZ ;  /* 0x0000000409097224 */ /* 0x000fe400078e02ff */
[----:B------:R-:W-:Y:S01]  /*4230*/  IMAD.MOV.U32 R14, RZ, RZ, RZ ;  /* 0x000000ffff0e7224 */ /* 0x000fe200078e00ff */
[----:B------:R-:W-:Y:S01]  /*4240*/  IADD3 R13, R16, -R11, RZ ;  /* 0x8000000b100d7210 */ /* 0x000fe20007ffe0ff */
[----:B------:R-:W-:-:S03]  /*4250*/  IMAD.WIDE.U32 R18, R8, UR4, R18 ;  /* 0x0000000408127c25 */ /* 0x000fc6000f8e0012 */
[----:B------:R-:W-:Y:S01]  /*4260*/  IABS R7, R13 ;  /* 0x0000000d00077213 */ /* 0x000fe20000000000 */
[----:B------:R-:W-:Y:S01]  /*4270*/  IMAD.HI.U32 R9, R15, R9, R14 ;  /* 0x000000090f097227 */ /* 0x000fe200078e000e */
[----:B------:R-:W-:-:S04]  /*4280*/  LOP3.LUT R13, R13, R6, RZ, 0x3c, !PT ;  /* 0x000000060d0d7212 */ /* 0x000fc800078e3cff */
[----:B------:R-:W-:Y:S01]  /*4290*/  ISETP.GE.AND P1, PT, R13, RZ, PT ;  /* 0x000000ff0d00720c */ /* 0x000fe20003f26270 */
[----:B------:R-:W-:-:S05]  /*42a0*/  IMAD.HI.U32 R10, R9, R7, RZ ;  /* 0x00000007090a7227 */ /* 0x000fca00078e00ff */
        /* <DEDUP_REMOVED lines=19> */
[----:B------:R-:W-:-:S03]  /*43e0*/  IMAD R7, R4, UR4, RZ ;  /* 0x0000000404077c24 */ /* 0x000fc6000f8e02ff */
[----:B------:R-:W-:Y:S01]  /*43f0*/  SHF.R.S32.HI R4, RZ, 0x1f, R11 ;  /* 0x0000001fff047819 */ /* 0x000fe2000001140b */
[----:B------:R-:W-:Y:S01]  /*4400*/  IMAD R7, R10, UR5, R7 ;  /* 0x000000050a077c24 */ /* 0x000fe2000f8e0207 */
[----:B------:R-:W-:-:S03]  /*4410*/  ULDC.64 UR4, c[0x0][0x298] ;  /* 0x0000a60000047ab9 */ /* 0x000fc60000000a00 */
[----:B------:R-:W-:Y:S02]  /*4420*/  IMAD.IADD R19, R19, 0x1, R7 ;  /* 0x0000000113137824 */ /* 0x000fe400078e0207 */
[----:B------:R-:W-:Y:S02]  /*4430*/  IMAD R4, R4, UR4, RZ ;  /* 0x0000000404047c24 */ /* 0x000fe4000f8e02ff */
[----:B------:R-:W-:-:S04]  /*4440*/  IMAD.WIDE.U32 R18, R11, UR4, R18 ;  /* 0x000000040b127c25 */ /* 0x000fc8000f8e0012 */
[----:B------:R-:W-:Y:S01]  /*4450*/  IMAD R4, R11, UR5, R4 ;  /* 0x000000050b047c24 */ /* 0x000fe2000f8e0204 */
[----:B------:R-:W-:Y:S02]  /*4460*/  ULDC.64 UR4, c[0x0][0x280] ;  /* 0x0000a00000047ab9 */ /* 0x000fe40000000a00 */
[----:B------:R-:W-:Y:S02]  /*4470*/  LEA R6, P0, R18, UR4, 0x1 ;  /* 0x0000000412067c11 */ /* 0x000fe4000f8008ff */
[----:B------:R-:W-:Y:S02]  /*4480*/  IADD3 R7, R19, R4, RZ ;  /* 0x0000000413077210 */ /* 0x000fe40007ffe0ff */
[----:B------:R-:W-:Y:S02]  /*4490*/  F2FP.BF16.F32.PACK_AB R4, R0, R3 ;  /* 0x000000030004723e */ /* 0x000fe400000010ff */
[----:B------:R-:W-:-:S05]  /*44a0*/  LEA.HI.X R7, R18, UR5, R7, 0x1, P0 ;  /* 0x0000000512077c11 */ /* 0x000fca00080f0c07 */
[----:B------:R-:W-:Y:S01]  /*44b0*/  STG.E.64 desc[UR8][R6.64], R4 ;  /* 0x0000000406007986 */ /* 0x000fe2000c101b08 */
[----:B------:R-:W-:Y:S05]  /*44c0*/  EXIT ;  /* 0x000000000000794d */ /* 0x000fea0003800000 */
        .weak           $__internal_5_$__cuda_sm20_div_s64
        .type           $__internal_5_$__cuda_sm20_div_s64,@function
        .size           $__internal_5_$__cuda_sm20_div_s64,(.L_x_7943 - $__internal_5_$__cuda_sm20_div_s64)
$__internal_5_$__cuda_sm20_div_s64:
        /* <DEDUP_REMOVED lines=34> */
[----:B------:R-:W-:Y:S01]  /*46f0*/  IADD3.X R2, R2, R25, RZ, P0, !PT ;  /* 0x0000001902027210 */ /* 0x000fe200007fe4ff */
        /* <DEDUP_REMOVED lines=48> */
[----:B------:R-:W-:Y:S06]  /*4a00*/  RET.REL.NODEC R40 `(_ZN5flash32flash_fwd_splitkv_combine_kernelI23Flash_fwd_kernel_traitsILi64ELi64ELi256ELi4ELb0ELb0EN7cutlass10bfloat16_tE19Flash_kernel_traitsILi64ELi64ELi256ELi4ES3_EELi8ELi2ELb0EEEvNS_16Flash_fwd_paramsE) ;  /* 0xffffffb4287c7950 */ /* 0x000fec0003c3ffff */
.L_x_289:
        /* <DEDUP_REMOVED lines=15> */
.L_x_7943:


//--------------------- .text._ZN5flash32flash_fwd_splitkv_combine_kernelI23Flash_fwd_kernel_traitsILi64ELi64ELi256ELi4ELb0ELb0EN7cutlass10bfloat16_tE19Flash_kernel_traitsILi64ELi64ELi256ELi4ES3_EELi8ELi1ELb0EEEvNS_16Flash_fwd_paramsE --------------------------
	.section	.text._ZN5flash32flash_fwd_splitkv_combine_kernelI23Flash_fwd_kernel_traitsILi64ELi64ELi256ELi4ELb0ELb0EN7cutlass10bfloat16_tE19Flash_kernel_traitsILi64ELi64ELi256ELi4ES3_EELi8ELi1ELb0EEEvNS_16Flash_fwd_paramsE,"ax",@progbits
	.align	128
        .global         _ZN5flash32flash_fwd_splitkv_combine_kernelI23Flash_fwd_kernel_traitsILi64ELi64ELi256ELi4ELb0ELb0EN7cutlass10bfloat16_tE19Flash_kernel_traitsILi64ELi64ELi256ELi4ES3_EELi8ELi1ELb0EEEvNS_16Flash_fwd_paramsE
        .type           _ZN5flash32flash_fwd_splitkv_combine_kernelI23Flash_fwd_kernel_traitsILi64ELi64ELi256ELi4ELb0ELb0EN7cutlass10bfloat16_tE19Flash_kernel_traitsILi64ELi64ELi256ELi4ES3_EELi8ELi1ELb0EEEvNS_16Flash_fwd_paramsE,@function
        .size           _ZN5flash32flash_fwd_splitkv_combine_kernelI23Flash_fwd_kernel_traitsILi64ELi64ELi256ELi4ELb0ELb0EN7cutlass10bfloat16_tE19Flash_kernel_traitsILi64ELi64ELi256ELi4ES3_EELi8ELi1ELb0EEEvNS_16Flash_fwd_paramsE,(.L_x_7944 - _ZN5flash32flash_fwd_splitkv_combine_kernelI23Flash_fwd_kernel_traitsILi64ELi64ELi256ELi4ELb0ELb0EN7cutlass10bfloat16_tE19Flash_kernel_traitsILi64ELi64ELi256ELi4ES3_EELi8ELi1ELb0EEEvNS_16Flash_fwd_paramsE)
        .other          _ZN5flash32flash_fwd_splitkv_combine_kernelI23Flash_fwd_kernel_traitsILi64ELi64ELi256ELi4ELb0ELb0EN7cutlass10bfloat16_tE19Flash_kernel_traitsILi64ELi64ELi256ELi4ES3_EELi8ELi1ELb0EEEvNS_16Flash_fwd_paramsE,@"STO_CUDA_ENTRY STV_DEFAULT"
_ZN5flash32flash_fwd_splitkv_combine_kernelI23Flash_fwd_kernel_traitsILi64ELi64ELi256ELi4ELb0ELb0EN7cutlass10bfloat16_tE19Flash_kernel_traitsILi64ELi64ELi256ELi4ES3_EELi8ELi1ELb0EEEvNS_16Flash_fwd_paramsE:
.text._ZN5flash32flash_fwd_splitkv_combine_kernelI23Flash_fwd_kernel_traitsILi64ELi64ELi256ELi4ELb0ELb0EN7cutlass10bfloat16_tE19Flash_kernel_traitsILi64ELi64ELi256ELi4ES3_EELi8ELi1ELb0EEEvNS_16Flash_fwd_paramsE:
        /* <DEDUP_REMOVED lines=23> */
[----:B------:R-:W-:Y:S05]  /*0170*/  CALL.REL.NOINC `($__internal_6_$__cuda_sm20_div_s64) ;  /* 0x0000004000f87944 */ /* 0x000fea0003c00000 */
[----:B------:R-:W-:Y:S02]  /*0180*/  MOV R8, R0 ;  /* 0x0000000000087202 */ /* 0x000fe40000000f00 */
[----:B------:R-:W-:Y:S01]  /*0190*/  MOV R9, R23 ;  /* 0x0000001700097202 */ /* 0x000fe20000000f00 */
[----:B------:R-:W-:Y:S06]  /*01a0*/  BRA `(.L_x_291) ;  /* 0x00000000004c7947 */ /* 0x000fec0003800000 */
.L_x_290:
        /* <DEDUP_REMOVED lines=19> */
.L_x_291:
        /* <DEDUP_REMOVED lines=13> */
[----:B------:R-:W-:Y:S05]  /*03b0*/  CALL.REL.NOINC `($__internal_6_$__cuda_sm20_div_s64) ;  /* 0x0000004000687944 */ /* 0x000fea0003c00000 */
[----:B------:R-:W-:Y:S02]  /*03c0*/  MOV R10, R0 ;  /* 0x00000000000a7202 */ /* 0x000fe40000000f00 */
[----:B------:R-:W-:Y:S01]  /*03d0*/  MOV R11, R23 ;  /* 0x00000017000b7202 */ /* 0x000fe20000000f00 */
[----:B------:R-:W-:Y:S05]  /*03e0*/  BRA `(.L_x_294) ;  /* 0x00000000004c7947 */ /* 0x000fea0003800000 */
.L_x_293:
        /* <DEDUP_REMOVED lines=19> */
.L_x_294:
[----:B------:R-:W-:Y:S05]  /*0520*/  BSYNC B0 ;  /* 0x0000000000007941 */ /* 0x000fea0003800000 */
.L_x_292:
        /* <DEDUP_REMOVED lines=44> */
[----:B------:R-:W-:Y:S05]  /*07f0*/  BRA `(.L_x_297) ;  /* 0x00000000004c7947 */ /* 0x000fea0003800000 */
.L_x_296:
        /* <DEDUP_REMOVED lines=19> */
.L_x_297:
[----:B------:R-:W-:Y:S05]  /*0930*/  BSYNC B0 ;  /* 0x0000000000007941 */ /* 0x000fea0003800000 */
.L_x_295:
        /* <DEDUP_REMOVED lines=20> */
[----:B------:R-:W-:-:S05]  /*0a80*/  IMAD R0, R8, R0, R9 ;  /* 0x0000000008007224 */ /* 0x000fca00078e0209 */
[----:B------:R-:W-:-:S13]  /*0a90*/  ISETP.GT.U32.AND P2, PT, R8, R0, PT ;  /* 0x000000000800720c */ /* 0x000fda0003f44070 */
[----:B------:R-:W-:Y:S02]  /*0aa0*/  @!P2 IMAD.IADD R0, R0, 0x1, -R8 ;  /* 0x000000010000a824 */ /* 0x000fe400078e0a08 */
[----:B------:R-:W-:Y:S01]  /*0ab0*/  @!P2 VIADD R5, R5, 0x1 ;  /* 0x000000010505a836 */ /* 0x000fe20000000000 */
[C---:B------:R-:W-:Y:S02]  /*0ac0*/  ISETP.NE.AND P2, PT, R7.reuse, RZ, PT ;  /* 0x000000ff0700720c */ /* 0x040fe40003f45270 */
[----:B------:R-:W-:Y:S02]  /*0ad0*/  ISETP.GE.U32.AND P0, PT, R0, R8, PT ;  /* 0x000000080000720c */ /* 0x000fe40003f06070 */
[----:B------:R-:W-:-:S11]  /*0ae0*/  LEA.HI.SX32 R0, R7, 0x1, 0x1 ;  /* 0x0000000107007811 */ /* 0x000fd600078f0aff */
[----:B------:R-:W-:-:S05]  /*0af0*/  @P0 IADD3 R5, R5, 0x1, RZ ;  /* 0x0000000105050810 */ /* 0x000fca0007ffe0ff */
[----:B------:R-:W-:Y:S01]  /*0b00*/  IMAD.MOV.U32 R3, RZ, RZ, R5 ;  /* 0x000000ffff037224 */ /* 0x000fe200078e0005 */
[----:B------:R-:W-:-:S03]  /*0b10*/  SHF.R.S32.HI R5, RZ, 0x1f, R7 ;  /* 0x0000001fff057819 */ /* 0x000fc60000011407 */
[----:B------:R-:W-:Y:S01]  /*0b20*/  @!P1 IMAD.MOV R3, RZ, RZ, -R3 ;  /* 0x000000ffff039224 */ /* 0x000fe200078e0a03 */
[----:B------:R-:W-:Y:S01]  /*0b30*/  @!P2 LOP3.LUT R3, RZ, R7, RZ, 0x33, !PT ;  /* 0x00000007ff03a212 */ /* 0x000fe200078e33ff */
[----:B------:R-:W-:Y:S02]  /*0b40*/  @!P3 IMAD.MOV R0, RZ, RZ, R5 ;  /* 0x000000ffff00b224 */ /* 0x000fe400078e0205 */
[----:B------:R-:W-:Y:S02]  /*0b50*/  IMAD R7, R7, UR5, RZ ;  /* 0x0000000507077c24 */ /* 0x000fe4000f8e02ff */
        /* <DEDUP_REMOVED lines=10> */
[----:B0-----:R-:W-:Y:S01]  /*0c00*/  IADD3 R9, RZ, -R17, RZ ;  /* 0x80000011ff097210 */ /* 0x001fe20007ffe0ff */
[----:B------:R-:W-:-:S04]  /*0c10*/  IMAD.MOV.U32 R16, RZ, RZ, RZ ;  /* 0x000000ffff107224 */ /* 0x000fc800078e00ff */
[----:B------:R-:W-:-:S04]  /*0c20*/  IMAD R9, R9, R13, RZ ;  /* 0x0000000d09097224 */ /* 0x000fc800078e02ff */
[----:B------:R-:W-:-:S06]  /*0c30*/  IMAD.HI.U32 R9, R17, R9, R16 ;  /* 0x0000000911097227 */ /* 0x000fcc00078e0010 */
[----:B------:R-:W-:-:S04]  /*0c40*/  IMAD.HI.U32 R9, R9, R5, RZ ;  /* 0x0000000509097227 */ /* 0x000fc800078e00ff */
[----:B------:R-:W-:-:S05]  /*0c50*/  IMAD R0, R9, R0, R5 ;  /* 0x0000000009007224 */ /* 0x000fca00078e0205 */
[----:B------:R-:W-:-:S13]  /*0c60*/  ISETP.GT.U32.AND P1, PT, R13, R0, PT ;  /* 0x000000000d00720c */ /* 0x000fda0003f24070 */
[----:B------:R-:W-:Y:S01]  /*0c70*/  @!P1 IMAD.IADD R0, R0, 0x1, -R13 ;  /* 0x0000000100009824 */ /* 0x000fe200078e0a0d */
[----:B------:R-:W-:Y:S02]  /*0c80*/  @!P1 IADD3 R9, R9, 0x1, RZ ;  /* 0x0000000109099810 */ /* 0x000fe40007ffe0ff */
[----:B------:R-:W-:Y:S02]  /*0c90*/  ISETP.NE.AND P1, PT, R3, RZ, PT ;  /* 0x000000ff0300720c */ /* 0x000fe40003f25270 */
[-C--:B------:R-:W-:Y:S02]  /*0ca0*/  ISETP.GE.U32.AND P2, PT, R0, R13.reuse, PT ;  /* 0x0000000d0000720c */ /* 0x080fe40003f46070 */
[----:B------:R-:W-:-:S04]  /*0cb0*/  LOP3.LUT R0, R8, R13, RZ, 0x3c, !PT ;  /* 0x0000000d08007212 */ /* 0x000fc800078e3cff */
[----:B------:R-:W-:-:S07]  /*0cc0*/  ISETP.GE.AND P0, PT, R0, RZ, PT ;  /* 0x000000ff0000720c */ /* 0x000fce0003f06270 */
        /* <DEDUP_REMOVED lines=21> */
.L_x_299:
        /* <DEDUP_REMOVED lines=19> */
.L_x_300:
[----:B------:R-:W-:Y:S05]  /*0f50*/  BSYNC B0 ;  /* 0x0000000000007941 */ /* 0x000fea0003800000 */
.L_x_298:
        /* <DEDUP_REMOVED lines=43> */
.L_x_302:
        /* <DEDUP_REMOVED lines=20> */
.L_x_303:
[----:B------:R-:W-:Y:S05]  /*1350*/  BSYNC B0 ;  /* 0x0000000000007941 */ /* 0x000fea0003800000 */
.L_x_301:
[----:B------:R-:W0:Y:S01]  /*1360*/  LDC R36, c[0x0][0x2c4] ;  /* 0x0000b100ff247b82 */ /* 0x000e220000000800 */
[----:B------:R-:W1:Y:S01]  /*1370*/  S2R R26, SR_TID.X ;  /* 0x00000000001a7919 */ /* 0x000e620000002100 */
[----:B------:R-:W-:Y:S01]  /*1380*/  ISETP.GT.AND P2, PT, R7, RZ, PT ;  /* 0x000000ff0700720c */ /* 0x000fe20003f44270 */
[----:B------:R-:W-:Y:S01]  /*1390*/  ULDC UR5, c[0x0][0x3c4] ;  /* 0x0000f10000057ab9 */ /* 0x000fe20000000800 */
[----:B------:R-:W-:Y:S01]  /*13a0*/  ULDC.64 UR8, c[0x0][0x208] ;  /* 0x0000820000087ab9 */ /* 0x000fe20000000a00 */
[----:B------:R-:W-:Y:S01]  /*13b0*/  BSSY B0, `(.L_x_304) ;  /* 0x0000043000007945 */ /* 0x000fe20003800000 */
[----:B------:R-:W-:Y:S02]  /*13c0*/  IMAD.MOV.U32 R25, RZ, RZ, -0x800000 ;  /* 0xff800000ff197424 */ /* 0x000fe400078e00ff */
[----:B------:R-:W2:Y:S01]  /*13d0*/  LDC R33, c[0x0][0x270] ;  /* 0x00009c00ff217b82 */ /* 0x000ea20000000800 */
[----:B0-----:R-:W-:-:S04]  /*13e0*/  IABS R0, R36 ;  /* 0x0000002400007213 */ /* 0x001fc80000000000 */
[----:B------:R-:W0:Y:S01]  /*13f0*/  I2F.RP R20, R0 ;  /* 0x0000000000147306 */ /* 0x000e220000209400 */
[----:B--2---:R-:W-:Y:S02]  /*1400*/  IABS R22, R33 ;  /* 0x0000002100167213 */ /* 0x004fe40000000000 */
[----:B-1----:R-:W-:-:S05]  /*1410*/  SHF.R.S32.HI R31, RZ, 0x1f, R26 ;  /* 0x0000001fff1f7819 */ /* 0x002fca000001141a */
        /* <DEDUP_REMOVED lines=8> */
[----:B------:R-:W-:Y:S01]  /*14a0*/  IMAD.HI.U32 R9, R21, R9, R20 ;  /* 0x0000000915097227 */ /* 0x000fe200078e0014 */
[----:B------:R-:W-:-:S02]  /*14b0*/  LEA.HI R20, R31, R26, RZ, 0x3 ;  /* 0x0000001a1f147211 */ /* 0x000fc400078f18ff */
[----:B------:R-:W-:Y:S02]  /*14c0*/  ISETP.GE.AND P1, PT, R4, RZ, PT ;  /* 0x000000ff0400720c */ /* 0x000fe40003f26270 */
[----:B------:R-:W-:Y:S01]  /*14d0*/  SHF.R.S32.HI R27, RZ, 0x3, R20 ;  /* 0x00000003ff1b7819 */ /* 0x000fe20000011414 */
[----:B------:R-:W-:Y:S01]  /*14e0*/  IMAD.HI.U32 R9, R9, R5, RZ ;  /* 0x0000000509097227 */ /* 0x000fe200078e00ff */
[----:B------:R-:W-:-:S03]  /*14f0*/  LOP3.LUT R20, R20, 0xfffffff8, RZ, 0xc0, !PT ;  /* 0xfffffff814147812 */ /* 0x000fc600078ec0ff */
[----:B------:R-:W-:Y:S02]  /*1500*/  IMAD.MOV R13, RZ, RZ, -R9 ;  /* 0x000000ffff0d7224 */ /* 0x000fe400078e0a09 */
[----:B------:R-:W-:Y:S02]  /*1510*/  IMAD.IADD R20, R26, 0x1, -R20 ;  /* 0x000000011a147824 */ /* 0x000fe400078e0a14 */
[----:B------:R-:W-:-:S05]  /*1520*/  IMAD R5, R0, R13, R5 ;  /* 0x0000000d00057224 */ /* 0x000fca00078e0205 */
[----:B------:R-:W-:-:S13]  /*1530*/  ISETP.GT.U32.AND P0, PT, R0, R5, PT ;  /* 0x000000050000720c */ /* 0x000fda0003f04070 */
[----:B------:R-:W-:Y:S02]  /*1540*/  @!P0 IMAD.IADD R5, R5, 0x1, -R0 ;  /* 0x0000000105058824 */ /* 0x000fe400078e0a00 */
[----:B------:R-:W-:Y:S01]  /*1550*/  @!P0 VIADD R9, R9, 0x1 ;  /* 0x0000000109098836 */ /* 0x000fe20000000000 */
[----:B------:R-:W-:Y:S02]  /*1560*/  ISETP.NE.AND P0, PT, R36, RZ, PT ;  /* 0x000000ff2400720c */ /* 0x000fe40003f05270 */
[----:B------:R-:W-:Y:S02]  /*1570*/  ISETP.GE.U32.AND P3, PT, R5, R0, PT ;  /* 0x000000000500720c */ /* 0x000fe40003f66070 */
[----:B------:R-:W-:Y:S02]  /*1580*/  SHF.R.S32.HI R5, RZ, 0x1f, R7 ;  /* 0x0000001fff057819 */ /* 0x000fe40000011407 */
[----:B------:R-:W-:-:S03]  /*1590*/  LEA.HI.SX32 R0, R7, 0x1, 0x1 ;  /* 0x0000000107007811 */ /* 0x000fc600078f0aff */
[----:B------:R-:W-:-:S06]  /*15a0*/  @!P2 IMAD.MOV R0, RZ, RZ, R5 ;  /* 0x000000ffff00a224 */ /* 0x000fcc00078e0205 */
[----:B------:R-:W-:Y:S01]  /*15b0*/  @P3 VIADD R9, R9, 0x1 ;  /* 0x0000000109093836 */ /* 0x000fe20000000000 */
[----:B------:R-:W-:-:S03]  /*15c0*/  ISETP.GT.AND P3, PT, R26, 0xf, PT ;  /* 0x0000000f1a00780c */ /* 0x000fc60003f64270 */
[----:B------:R-:W-:-:S04]  /*15d0*/  IMAD.MOV.U32 R4, RZ, RZ, R9 ;  /* 0x000000ffff047224 */ /* 0x000fc800078e0009 */
[----:B------:R-:W-:Y:S01]  /*15e0*/  @!P1 IMAD.MOV R4, RZ, RZ, -R4 ;  /* 0x000000ffff049224 */ /* 0x000fe200078e0a04 */
[----:B------:R-:W-:Y:S02]  /*15f0*/  @!P0 LOP3.LUT R4, RZ, R36, RZ, 0x33, !PT ;  /* 0x00000024ff048212 */ /* 0x000fe400078e33ff */
[----:B------:R-:W-:-:S03]  /*1600*/  ISETP.GE.AND P0, PT, R27, UR5, PT ;  /* 0x000000051b007c0c */ /* 0x000fc6000bf06270 */
[----:B------:R-:W0:Y:S01]  /*1610*/  @!P3 S2R R23, SR_CgaCtaId ;  /* 0x000000000017b919 */ /* 0x000e220000008800 */
[----:B------:R-:W-:Y:S01]  /*1620*/  IMAD R4, R0, R4, RZ ;  /* 0x0000000400047224 */ /* 0x000fe200078e02ff */
[----:B------:R-:W-:-:S04]  /*1630*/  @!P3 MOV R0, 0x400 ;  /* 0x000004000000b802 */ /* 0x000fc80000000f00 */
[----:B------:R-:W-:-:S04]  /*1640*/  IABS R24, R4 ;  /* 0x0000000400187213 */ /* 0x000fc80000000000 */
[----:B------:R-:W1:Y:S01]  /*1650*/  I2F.RP R5, R24 ;  /* 0x0000001800057306 */ /* 0x000e620000209400 */
[----:B------:R-:W-:-:S07]  /*1660*/  VIADD R21, R24, UR4 ;  /* 0x0000000418157c36 */ /* 0x000fce0008000000 */
[----:B-1----:R-:W1:Y:S01]  /*1670*/  MUFU.RCP R5, R5 ;  /* 0x0000000500057308 */ /* 0x002e620000001000 */
[----:B0-----:R-:W-:-:S07]  /*1680*/  @!P3 LEA R23, R23, R0, 0x18 ;  /* 0x000000001717b211 */ /* 0x001fce00078ec0ff */
[----:B------:R0:W2:Y:S01]  /*1690*/  I2F.U32.RP R0, R22 ;  /* 0x0000001600007306 */ /* 0x0000a20000209000 */
[----:B------:R-:W-:-:S04]  /*16a0*/  @!P3 IMAD R23, R27, 0x24, R23 ;  /* 0x000000241b17b824 */ /* 0x000fc800078e0217 */
[----:B------:R-:W-:Y:S01]  /*16b0*/  @!P3 IMAD R23, R20, 0x4, R23 ;  /* 0x000000041417b824 */ /* 0x000fe200078e0217 */
[----:B-1----:R-:W-:Y:S06]  /*16c0*/  @P0 BRA `(.L_x_305) ;  /* 0x0000000000440947 */ /* 0x002fec0003800000 */
        /* <DEDUP_REMOVED lines=17> */
.L_x_305:
[----:B------:R-:W-:Y:S05]  /*17e0*/  BSYNC B0 ;  /* 0x0000000000007941 */ /* 0x000fea0003800000 */
.L_x_304:
[----:B-----5:R3:W-:Y:S01]  /*17f0*/  @!P3 STS [R23], R25 ;  /* 0x000000191700b388 */ /* 0x0207e20000000800 */
[----:B------:R-:W-:Y:S01]  /*1800*/  BSSY B0, `(.L_x_306) ;  /* 0x000000f000007945 */ /* 0x000fe20003800000 */
[----:B------:R-:W-:Y:S01]  /*1810*/  MOV R30, 0xff800000 ;  /* 0xff800000001e7802 */ /* 0x000fe20000000f00 */
[----:B------:R-:W-:Y:S06]  /*1820*/  BAR.SYNC.DEFER_BLOCKING 0x0 ;  /* 0x0000000000007b1d */ /* 0x000fec0000010000 */
[----:B------:R-:W-:Y:S05]  /*1830*/  @P3 BRA `(.L_x_307) ;  /* 0x00000000002c3947 */ /* 0x000fea0003800000 */
[----:B------:R-:W4:Y:S01]  /*1840*/  S2R R9, SR_CgaCtaId ;  /* 0x0000000000097919 */ /* 0x000f220000008800 */
[----:B---3--:R-:W-:Y:S02]  /*1850*/  LEA.HI R23, R26, R26, RZ, 0x1 ;  /* 0x0000001a1a177211 */ /* 0x008fe400078f08ff */
[----:B------:R-:W-:Y:S02]  /*1860*/  MOV R13, 0x400 ;  /* 0x00000400000d7802 */ /* 0x000fe40000000f00 */
[C---:B------:R-:W-:Y:S01]  /*1870*/  LOP3.LUT R20, R23.reuse, 0xfffffffe, RZ, 0xc0, !PT ;  /* 0xfffffffe17147812 */ /* 0x040fe200078ec0ff */
[----:B------:R-:W-:-:S04]  /*1880*/  IMAD.SHL.U32 R23, R23, 0x2, RZ ;  /* 0x0000000217177824 */ /* 0x000fc800078e00ff */
[----:B------:R-:W-:Y:S01]  /*1890*/  IMAD.IADD R20, R26, 0x1, -R20 ;  /* 0x000000011a147824 */ /* 0x000fe200078e0a14 */
[----:B------:R-:W-:Y:S02]  /*18a0*/  LOP3.LUT R23, R23, 0xfffffffc, RZ, 0xc0, !PT ;  /* 0xfffffffc17177812 */ /* 0x000fe400078ec0ff */
[----:B----4-:R-:W-:-:S05]  /*18b0*/  LEA R9, R9, R13, 0x18 ;  /* 0x0000000d09097211 */ /* 0x010fca00078ec0ff */
[----:B------:R-:W-:-:S04]  /*18c0*/  IMAD R9, R20, 0x24, R9 ;  /* 0x0000002414097824 */ /* 0x000fc800078e0209 */
[----:B------:R-:W-:-:S05]  /*18d0*/  IMAD.IADD R9, R9, 0x1, R23 ;  /* 0x0000000109097824 */ /* 0x000fca00078e0217 */
[----:B------:R4:W3:Y:S02]  /*18e0*/  LDS R30, [R9] ;  /* 0x00000000091e7984 */ /* 0x0008e40000000800 */
.L_x_307:
[----:B------:R-:W-:Y:S05]  /*18f0*/  BSYNC B0 ;  /* 0x0000000000007941 */ /* 0x000fea0003800000 */
.L_x_306:
[----:B--2---:R-:W2:Y:S01]  /*1900*/  MUFU.RCP R0, R0 ;  /* 0x0000000000007308 */ /* 0x004ea20000001000 */
[----:B---34-:R-:W3:Y:S01]  /*1910*/  SHFL.BFLY PT, R9, R30, 0x1, 0x1f ;  /* 0x0c201f001e097f89 */ /* 0x018ee200000e0000 */
[----:B------:R-:W-:Y:S01]  /*1920*/  VIADD R5, R5, 0xffffffe ;  /* 0x0ffffffe05057836 */ /* 0x000fe20000000000 */
[----:B------:R-:W-:Y:S01]  /*1930*/  IABS R20, R4 ;  /* 0x0000000400147213 */ /* 0x000fe20000000000 */
[----:B-1----:R-:W-:Y:S01]  /*1940*/  IMAD.MOV.U32 R38, RZ, RZ, RZ ;  /* 0x000000ffff267224 */ /* 0x002fe200078e00ff */
[----:B------:R-:W-:Y:S01]  /*1950*/  IABS R23, R21 ;  /* 0x0000001500177213 */ /* 0x000fe20000000000 */
[----:B------:R-:W-:Y:S01]  /*1960*/  IMAD.MOV.U32 R28, RZ, RZ, RZ ;  /* 0x000000ffff1c7224 */ /* 0x000fe200078e00ff */
[----:B------:R-:W-:Y:S01]  /*1970*/  BSSY B1, `(.L_x_308) ;  /* 0x0000220000017945 */ /* 0x000fe20003800000 */
[----:B------:R-:W1:Y:S01]  /*1980*/  F2I.FTZ.U32.TRUNC.NTZ R39, R5 ;  /* 0x0000000500277305 */ /* 0x000e62000021f000 */
[----:B------:R-:W-:Y:S02]  /*1990*/  IMAD.MOV R20, RZ, RZ, -R20 ;  /* 0x000000ffff147224 */ /* 0x000fe400078e0a14 */
[----:B--2---:R-:W-:-:S05]  /*19a0*/  VIADD R0, R0, 0xffffffe ;  /* 0x0ffffffe00007836 */ /* 0x004fca0000000000 */
[----:B------:R2:W4:Y:S01]  /*19b0*/  F2I.FTZ.U32.TRUNC.NTZ R29, R0 ;  /* 0x00000000001d7305 */ /* 0x000522000021f000 */
[--C-:B-1----:R-:W-:Y:S01]  /*19c0*/  IMAD.MOV R27, RZ, RZ, -R39.reuse ;  /* 0x000000ffff1b7224 */ /* 0x102fe200078e0a27 */
[----:B------:R-:W-:Y:S02]  /*19d0*/  IABS R5, R8 ;  /* 0x0000000800057213 */ /* 0x000fe40000000000 */
[----:B---3--:R-:W-:Y:S01]  /*19e0*/  FMNMX.FTZ R9, R9, R30, !PT ;  /* 0x0000001e09097209 */ /* 0x008fe20007810000 */
[----:B------:R-:W-:Y:S01]  /*19f0*/  IMAD R27, R27, R24, RZ ;  /* 0x000000181b1b7224 */ /* 0x000fe200078e02ff */
[----:B------:R-:W-:Y:S02]  /*1a00*/  LOP3.LUT R8, R8, R33, RZ, 0x3c, !PT ;  /* 0x0000002108087212 */ /* 0x000fe400078e3cff */
[----:B------:R-:W-:Y:S01]  /*1a10*/  FSETP.NEU.FTZ.AND P0, PT, R9, -INF , PT ;  /* 0xff8000000900780b */ /* 0x000fe20003f1d000 */
[----:B------:R-:W-:-:S03]  /*1a20*/  IMAD.HI.U32 R27, R39, R27, R38 ;  /* 0x0000001b271b7227 */ /* 0x000fc600078e0026 */
[----:B--2---:R-:W-:Y:S01]  /*1a30*/  FSEL R0, R9, RZ, P0 ;  /* 0x000000ff09007208 */ /* 0x004fe20000000000 */
[----:B----4-:R-:W-:Y:S01]  /*1a40*/  IMAD.MOV R13, RZ, RZ, -R29 ;  /* 0x000000ffff0d7224 */ /* 0x010fe200078e0a1d */
[----:B------:R-:W-:Y:S01]  /*1a50*/  IABS R9, R33 ;  /* 0x0000002100097213 */ /* 0x000fe20000000000 */
[----:B------:R-:W-:-:S04]  /*1a60*/  IMAD.HI.U32 R27, R27, R23, RZ ;  /* 0x000000171b1b7227 */ /* 0x000fc800078e00ff */
[----:B------:R-:W-:Y:S01]  /*1a70*/  FADD.FTZ R25, -R0, R30 ;  /* 0x0000001e00197221 */ /* 0x000fe20000010100 */
[----:B------:R-:W-:-:S03]  /*1a80*/  IMAD R13, R13, R22, RZ ;  /* 0x000000160d0d7224 */ /* 0x000fc600078e02ff */
[----:B------:R-:W-:Y:S01]  /*1a90*/  FMUL.FTZ R25, R25, 1.4426950216293334961 ;  /* 0x3fb8aa3b19197820 */ /* 0x000fe20000410000 */
[----:B------:R-:W-:Y:S02]  /*1aa0*/  IMAD.MOV R9, RZ, RZ, -R9 ;  /* 0x000000ffff097224 */ /* 0x000fe400078e0a09 */
[----:B------:R-:W-:-:S03]  /*1ab0*/  IMAD.HI.U32 R13, R29, R13, R28 ;  /* 0x0000000d1d0d7227 */ /* 0x000fc600078e001c */
[----:B------:R-:W1:Y:S01]  /*1ac0*/  MUFU.EX2 R25, R25 ;  /* 0x0000001900197308 */ /* 0x000e620000000800 */
[----:B------:R-:W-:Y:S02]  /*1ad0*/  IMAD R29, R27, R20, R23 ;  /* 0x000000141b1d7224 */ /* 0x000fe400078e0217 */
[----:B------:R-:W-:-:S03]  /*1ae0*/  IMAD.HI.U32 R28, R13, R5, RZ ;  /* 0x000000050d1c7227 */ /* 0x000fc600078e00ff */
[----:B------:R-:W-:Y:S01]  /*1af0*/  ISETP.GT.U32.AND P4, PT, R24, R29, PT ;  /* 0x0000001d1800720c */ /* 0x000fe20003f84070 */
[----:B------:R-:W-:Y:S02]  /*1b00*/  IMAD R5, R28, R9, R5 ;  /* 0x000000091c057224 */ /* 0x000fe400078e0205 */
[----:B------:R-:W-:-:S03]  /*1b10*/  IMAD.HI.U32 R13, R13, R23, RZ ;  /* 0x000000170d0d7227 */ /* 0x000fc600078e00ff */
[C---:B------:R-:W-:Y:S01]  /*1b20*/  ISETP.GT.U32.AND P1, PT, R22.reuse, R5, PT ;  /* 0x000000051600720c */ /* 0x040fe20003f24070 */
[----:B------:R-:W-:Y:S01]  /*1b30*/  IMAD R9, R13, R9, R23 ;  /* 0x000000090d097224 */ /* 0x000fe200078e0217 */
[C---:B------:R-:W-:Y:S02]  /*1b40*/  LOP3.LUT R23, R21.reuse, R24, RZ, 0x3c, !PT ;  /* 0x0000001815177212 */ /* 0x040fe400078e3cff */
[----:B------:R-:W-:Y:S01]  /*1b50*/  LOP3.LUT R21, R21, R33, RZ, 0x3c, !PT ;  /* 0x0000002115157212 */ /* 0x000fe200078e3cff */
[----:B-1----:R-:W1:Y:S01]  /*1b60*/  SHFL.BFLY PT, R20, R25, 0x1, 0x1f ;  /* 0x0c201f0019147f89 */ /* 0x002e6200000e0000 */
[----:B------:R-:W-:Y:S01]  /*1b70*/  ISETP.GT.U32.AND P0, PT, R22, R9, PT ;  /* 0x000000091600720c */ /* 0x000fe20003f04070 */
[----:B------:R-:W-:Y:S01]  /*1b80*/  @!P4 IMAD.IADD R29, R29, 0x1, -R24 ;  /* 0x000000011d1dc824 */ /* 0x000fe200078e0a18 */
[----:B------:R-:W-:Y:S01]  /*1b90*/  ISETP.GE.AND P2, PT, R23, RZ, PT ;  /* 0x000000ff1700720c */ /* 0x000fe20003f46270 */
[----:B------:R-:W-:Y:S01]  /*1ba0*/  @!P4 VIADD R27, R27, 0x1 ;  /* 0x000000011b1bc836 */ /* 0x000fe20000000000 */
[----:B------:R-:W-:-:S02]  /*1bb0*/  SHF.R.S32.HI R23, RZ, 0x1f, R4 ;  /* 0x0000001fff177819 */ /* 0x000fc40000011404 */
[----:B------:R-:W-:Y:S01]  /*1bc0*/  ISETP.GE.U32.AND P5, PT, R29, R24, PT ;  /* 0x000000181d00720c */ /* 0x000fe20003fa6070 */
[--C-:B------:R-:W-:Y:S02]  /*1bd0*/  @!P1 IMAD.IADD R5, R5, 0x1, -R22.reuse ;  /* 0x0000000105059824 */ /* 0x100fe400078e0a16 */
[----:B------:R-:W-:Y:S01]  /*1be0*/  @!P1 VIADD R28, R28, 0x1 ;  /* 0x000000011c1c9836 */ /* 0x000fe20000000000 */
[----:B------:R-:W-:Y:S01]  /*1bf0*/  ISETP.GE.AND P1, PT, R21, RZ, PT ;  /* 0x000000ff1500720c */ /* 0x000fe20003f26270 */
[----:B------:R-:W-:Y:S01]  /*1c00*/  IMAD.MOV.U32 R29, RZ, RZ, 0x7f800000 ;  /* 0x7f800000ff1d7424 */ /* 0x000fe200078e00ff */
[----:B------:R-:W-:Y:S01]  /*1c10*/  ISETP.GE.U32.AND P4, PT, R5, R22, PT ;  /* 0x000000160500720c */ /* 0x000fe20003f86070 */
[----:B------:R-:W-:Y:S01]  /*1c20*/  @!P0 IMAD.IADD R9, R9, 0x1, -R22 ;  /* 0x0000000109098824 */ /* 0x000fe200078e0a16 */
[----:B------:R-:W-:Y:S01]  /*1c30*/  LEA.HI.SX32 R5, R3, 0x1, 0x1 ;  /* 0x0000000103057811 */ /* 0x000fe200078f0aff */
[----:B------:R-:W-:Y:S01]  /*1c40*/  @!P0 VIADD R13, R13, 0x1 ;  /* 0x000000010d0d8836 */ /* 0x000fe20000000000 */
[----:B------:R-:W-:-:S02]  /*1c50*/  ISETP.GE.AND P0, PT, R8, RZ, PT ;  /* 0x000000ff0800720c */ /* 0x000fc40003f06270 */
[----:B------:R-:W-:Y:S02]  /*1c60*/  ISETP.GE.U32.AND P6, PT, R9, R22, PT ;  /* 0x000000160900720c */ /* 0x000fe40003fc6070 */
[----:B------:R-:W-:Y:S01]  /*1c70*/  @P5 IADD3 R27, R27, 0x1, RZ ;  /* 0x000000011b1b5810 */ /* 0x000fe20007ffe0ff */
[----:B------:R-:W2:Y:S01]  /*1c80*/  LDC.U8 R9, c[0x0][0x3d9] ;  /* 0x0000f640ff097b82 */ /* 0x000ea20000000000 */
[----:B------:R-:W-:Y:S01]  /*1c90*/  ISETP.GT.AND P5, PT, R3, RZ, PT ;  /* 0x000000ff0300720c */ /* 0x000fe20003fa4270 */
[----:B-1----:R-:W-:Y:S01]  /*1ca0*/  FADD.FTZ R20, R25, R20 ;  /* 0x0000001419147221 */ /* 0x002fe20000010000 */
[----:B------:R-:W-:Y:S01]  /*1cb0*/  SHF.R.S32.HI R8, RZ, 0x1f, R3 ;  /* 0x0000001fff087819 */ /* 0x000fe20000011403 */
[----:B------:R-:W-:Y:S01]  /*1cc0*/  @P4 VIADD R28, R28, 0x1 ;  /* 0x000000011c1c4836 */ /* 0x000fe20000000000 */
[----:B------:R-:W-:Y:S02]  /*1cd0*/  @!P2 IADD3 R27, -R27, RZ, RZ ;  /* 0x000000ff1b1ba210 */ /* 0x000fe40007ffe1ff */
[----:B------:R-:W-:Y:S01]  /*1ce0*/  FSETP.NE.FTZ.AND P4, PT, R20, RZ, PT ;  /* 0x000000ff1400720b */ /* 0x000fe20003f95000 */
[----:B0-----:R-:W-:Y:S01]  /*1cf0*/  IMAD.MOV.U32 R22, RZ, RZ, R28 ;  /* 0x000000ffff167224 */ /* 0x001fe200078e001c */
[----:B------:R-:W-:Y:S01]  /*1d00*/  ISETP.NE.AND P2, PT, R33, RZ, PT ;  /* 0x000000ff2100720c */ /* 0x000fe20003f45270 */
[----:B------:R-:W-:Y:S01]  /*1d10*/  @P6 VIADD R13, R13, 0x1 ;  /* 0x000000010d0d6836 */ /* 0x000fe20000000000 */
[C---:B------:R-:W-:Y:S01]  /*1d20*/  ISETP.NE.AND P6, PT, R4.reuse, RZ, PT ;  /* 0x000000ff0400720c */ /* 0x040fe20003fc5270 */
[----:B------:R-:W-:Y:S01]  /*1d30*/  @!P0 IMAD.MOV R22, RZ, RZ, -R22 ;  /* 0x000000ffff168224 */ /* 0x000fe200078e0a16 */
[----:B------:R-:W-:Y:S01]  /*1d40*/  ISETP.GT.AND P0, PT, R4, RZ, PT ;  /* 0x000000ff0400720c */ /* 0x000fe20003f04270 */
[----:B------:R-:W-:Y:S01]  /*1d50*/  @!P5 IMAD.MOV R5, RZ, RZ, R8 ;  /* 0x000000ffff05d224 */ /* 0x000fe200078e0208 */
[----:B------:R-:W-:Y:S01]  /*1d60*/  LOP3.LUT R8, RZ, R33, RZ, 0x33, !PT ;  /* 0x00000021ff087212 */ /* 0x000fe200078e33ff */
[----:B------:R-:W-:-:S03]  /*1d70*/  @!P1 IMAD.MOV R13, RZ, RZ, -R13 ;  /* 0x000000ffff0d9224 */ /* 0x000fc600078e0a0d */
[C---:B------:R-:W-:Y:S01]  /*1d80*/  SEL R22, R8.reuse, R22, !P2 ;  /* 0x0000001608167207 */ /* 0x040fe20005000000 */
[----:B------:R-:W0:Y:S01]  /*1d90*/  @P4 MUFU.LG2 R20, R20 ;  /* 0x0000001400144308 */ /* 0x000e220000000c00 */
[----:B------:R-:W-:Y:S02]  /*1da0*/  SEL R8, R8, R13, !P2 ;  /* 0x0000000d08087207 */ /* 0x000fe40005000000 */
[----:B------:R-:W-:Y:S02]  /*1db0*/  LOP3.LUT R13, R26, 0x1, RZ, 0xc0, !PT ;  /* 0x000000011a0d7812 */ /* 0x000fe400078ec0ff */
[----:B------:R-:W-:Y:S02]  /*1dc0*/  @!P6 LOP3.LUT R27, RZ, R24, RZ, 0x33, !PT ;  /* 0x00000018ff1be212 */ /* 0x000fe400078e33ff */
[----:B------:R-:W-:Y:S02]  /*1dd0*/  ISETP.EQ.U32.OR P5, PT, R13, 0x1, P3 ;  /* 0x000000010d00780c */ /* 0x000fe40001fa2470 */
[----:B--2---:R-:W-:-:S02]  /*1de0*/  ISETP.NE.AND P1, PT, R9, RZ, PT ;  /* 0x000000ff0900720c */ /* 0x004fc40003f25270 */
[----:B------:R-:W-:Y:S02]  /*1df0*/  ISETP.LT.U32.AND P2, PT, R10, R27, PT ;  /* 0x0000001b0a00720c */ /* 0x000fe40003f41070 */
[----:B------:R-:W-:Y:S02]  /*1e00*/  SHF.R.S32.HI R21, RZ, 0x1f, R27 ;  /* 0x0000001fff157819 */ /* 0x000fe4000001141b */
[----:B------:R-:W-:Y:S02]  /*1e10*/  SEL R36, R36, 0x1, !P1 ;  /* 0x0000000124247807 */ /* 0x000fe40004800000 */
[----:B------:R-:W-:Y:S01]  /*1e20*/  LEA.HI.SX32 R9, R4, 0x1, 0x1 ;  /* 0x0000000104097811 */ /* 0x000fe200078f0aff */
[----:B------:R-:W-:Y:S01]  /*1e30*/  @!P0 IMAD.MOV R9, RZ, RZ, R23 ;  /* 0x000000ffff098224 */ /* 0x000fe200078e0217 */
[----:B------:R-:W-:Y:S01]  /*1e40*/  ISETP.LT.AND.EX P2, PT, R11, R21, PT, P2 ;  /* 0x000000150b00720c */ /* 0x000fe20003f41320 */
[-C--:B------:R-:W-:Y:S02]  /*1e50*/  IMAD R22, R22, R36.reuse, RZ ;  /* 0x0000002416167224 */ /* 0x080fe400078e02ff */
[----:B0-----:R-:W-:Y:S01]  /*1e60*/  @P4 FFMA.FTZ R29, R20, 0.69314718246459960938, R0 ;  /* 0x3f317218141d4823 */ /* 0x001fe20000010000 */
[----:B------:R-:W-:Y:S01]  /*1e70*/  IMAD R8, R8, R36, RZ ;  /* 0x0000002408087224 */ /* 0x000fe200078e02ff */
[----:B------:R-:W-:Y:S01]  /*1e80*/  SEL R13, R10, R27, P2 ;  /* 0x0000001b0a0d7207 */ /* 0x000fe20001000000 */
[----:B------:R-:W-:Y:S01]  /*1e90*/  IMAD R10, R5, R22, RZ ;  /* 0x00000016050a7224 */ /* 0x000fe200078e02ff */
[----:B------:R-:W-:Y:S01]  /*1ea0*/  SEL R11, R11, R21, P2 ;  /* 0x000000150b0b7207 */ /* 0x000fe20001000000 */
[----:B------:R-:W-:Y:S01]  /*1eb0*/  IMAD R9, R8, R9, RZ ;  /* 0x0000000908097224 */ /* 0x000fe200078e02ff */
        /* <DEDUP_REMOVED lines=39> */
[----:B------:R-:W-:Y:S02]  /*2130*/  IADD3 R20, P0, RZ, -R0, RZ ;  /* 0x80000000ff147210 */ /* 0x000fe40007f1e0ff */
[-C--:B------:R-:W-:Y:S02]  /*2140*/  MOV R43, R23.reuse ;  /* 0x00000017002b7202 */ /* 0x080fe40000000f00 */
[----:B------:R-:W-:Y:S01]  /*2150*/  IADD3.X R6, RZ, ~R23, RZ, P0, !PT ;  /* 0x80000017ff067210 */ /* 0x000fe200007fe4ff */
[----:B------:R-:W-:-:S04]  /*2160*/  IMAD.WIDE.U32 R38, R42, R20, R38 ;  /* 0x000000142a267225 */ /* 0x000fc800078e0026 */
[----:B------:R-:W-:Y:S01]  /*2170*/  IMAD R6, R6, R42, RZ ;  /* 0x0000002a06067224 */ /* 0x000fe200078e02ff */
[----:B------:R-:W-:Y:S02]  /*2180*/  MOV R25, R38 ;  /* 0x0000002600197202 */ /* 0x000fe40000000f00 */
[----:B------:R-:W-:Y:S01]  /*2190*/  MOV R42, R0 ;  /* 0x00000000002a7202 */ /* 0x000fe20000000f00 */
[----:B------:R-:W-:-:S05]  /*21a0*/  IMAD R6, R5, R20, R6 ;  /* 0x0000001405067224 */ /* 0x000fca00078e0206 */
[----:B------:R-:W-:Y:S01]  /*21b0*/  IADD3 R6, R39, R6, RZ ;  /* 0x0000000627067210 */ /* 0x000fe20007ffe0ff */
[----:B------:R-:W-:Y:S05]  /*21c0*/  BRA `(.L_x_313) ;  /* 0x00000000005c7947 */ /* 0x000fea0003800000 */
.L_x_312:
        /* <DEDUP_REMOVED lines=23> */
.L_x_313:
[----:B------:R-:W-:Y:S05]  /*2340*/  BSYNC B0 ;  /* 0x0000000000007941 */ /* 0x000fea0003800000 */
.L_x_311:
        /* <DEDUP_REMOVED lines=10> */
[-C--:B------:R-:W-:Y:S02]  /*23f0*/  IADD3 R20, P0, RZ, -R0.reuse, RZ ;  /* 0x80000000ff147210 */ /* 0x080fe40007f1e0ff */
[----:B------:R-:W-:Y:S01]  /*2400*/  MOV R24, R25 ;  /* 0x0000001900187202 */ /* 0x000fe20000000f00 */
[----:B------:R-:W-:Y:S01]  /*2410*/  IMAD.MOV.U32 R25, RZ, RZ, R6 ;  /* 0x000000ffff197224 */ /* 0x000fe200078e0006 */
        /* <DEDUP_REMOVED lines=9> */
.L_x_315:
        /* <DEDUP_REMOVED lines=22> */
.L_x_316:
[----:B------:R-:W-:Y:S05]  /*2610*/  BSYNC B0 ;  /* 0x0000000000007941 */ /* 0x000fea0003800000 */
.L_x_314:
        /* <DEDUP_REMOVED lines=14> */
[----:B------:R-:W-:Y:S02]  /*2700*/  MOV R40, R0 ;  /* 0x0000000000287202 */ /* 0x000fe40000000f00 */
[-C--:B------:R-:W-:Y:S01]  /*2710*/  IADD3.X R5, RZ, ~R23.reuse, RZ, P0, !PT ;  /* 0x80000017ff057210 */ /* 0x080fe200007fe4ff */
[----:B------:R-:W-:Y:S01]  /*2720*/  IMAD.WIDE.U32 R38, R33, R20, R38 ;  /* 0x0000001421267225 */ /* 0x000fe200078e0026 */
[----:B------:R-:W-:-:S03]  /*2730*/  MOV R41, R23 ;  /* 0x0000001700297202 */ /* 0x000fc60000000f00 */
[----:B------:R-:W-:-:S04]  /*2740*/  IMAD R5, R5, R33, RZ ;  /* 0x0000002105057224 */ /* 0x000fc800078e02ff */
[----:B------:R-:W-:-:S05]  /*2750*/  IMAD R5, R8, R20, R5 ;  /* 0x0000001408057224 */ /* 0x000fca00078e0205 */
[----:B------:R-:W-:Y:S01]  /*2760*/  IADD3 R8, R39, R5, RZ ;  /* 0x0000000527087210 */ /* 0x000fe20007ffe0ff */
[----:B------:R-:W-:Y:S05]  /*2770*/  BRA `(.L_x_319) ;  /* 0x0000000000587947 */ /* 0x000fea0003800000 */
.L_x_318:
        /* <DEDUP_REMOVED lines=22> */
.L_x_319:
[----:B------:R-:W-:Y:S05]  /*28e0*/  BSYNC B0 ;  /* 0x0000000000007941 */ /* 0x000fea0003800000 */
.L_x_317:
[-C--:B------:R-:W-:Y:S01]  /*28f0*/  IMAD R0, R35, R19.reuse, RZ ;  /* 0x0000001323007224 */ /* 0x080fe200078e02ff */
[----:B------:R-:W-:Y:S01]  /*2900*/  SHF.R.S32.HI R22, RZ, 0x1f, R2 ;  /* 0x0000001fff167819 */ /* 0x000fe20000011402 */
[C---:B------:R-:W-:Y:S01]  /*2910*/  IMAD.WIDE.U32 R20, R34.reuse, R19, RZ ;  /* 0x0000001322147225 */ /* 0x040fe200078e00ff */
[----:B------:R-:W-:Y:S01]  /*2920*/  SHF.R.S32.HI R23, RZ, 0x1f, R36 ;  /* 0x0000001fff177819 */ /* 0x000fe20000011424 */
[----:B------:R-:W-:Y:S02]  /*2930*/  BSSY B0, `(.L_x_320) ;  /* 0x0000040000007945 */ /* 0x000fe40003800000 */
[----:B------:R-:W-:Y:S02]  /*2940*/  IMAD R0, R34, R18, R0 ;  /* 0x0000001222007224 */ /* 0x000fe400078e0200 */
[----:B------:R-:W-:-:S03]  /*2950*/  IMAD.WIDE.U32 R34, R20, R17, RZ ;  /* 0x0000001114227225 */ /* 0x000fc600078e00ff */
[----:B------:R-:W-:Y:S01]  /*2960*/  IADD3 R0, R21, R0, RZ ;  /* 0x0000000015007210 */ /* 0x000fe20007ffe0ff */
[-C--:B------:R-:W-:Y:S01]  /*2970*/  IMAD R8, R8, R2.reuse, RZ ;  /* 0x0000000208087224 */ /* 0x080fe200078e02ff */
[----:B------:R-:W-:Y:S01]  /*2980*/  SHF.R.S32.HI R21, RZ, 0x1f, R25 ;  /* 0x0000001fff157819 */ /* 0x000fe20000011419 */
[----:B------:R-:W-:Y:S02]  /*2990*/  IMAD R4, R4, R2, RZ ;  /* 0x0000000204047224 */ /* 0x000fe400078e02ff */
[----:B------:R-:W-:Y:S02]  /*29a0*/  IMAD R5, R0, R17, RZ ;  /* 0x0000001100057224 */ /* 0x000fe400078e02ff */
[----:B------:R-:W-:Y:S02]  /*29b0*/  IMAD R0, R6, R25, RZ ;  /* 0x0000001906007224 */ /* 0x000fe400078e02ff */
[----:B------:R-:W-:Y:S02]  /*29c0*/  IMAD R5, R16, R20, R5 ;  /* 0x0000001410057224 */ /* 0x000fe400078e0205 */
[----:B------:R-:W-:-:S02]  /*29d0*/  IMAD R6, R41, R36, RZ ;  /* 0x0000002429067224 */ /* 0x000fc400078e02ff */
[----:B------:R-:W-:Y:S01]  /*29e0*/  IMAD R8, R22, R38, R8 ;  /* 0x0000002616087224 */ /* 0x000fe200078e0208 */
[----:B------:R-:W-:Y:S01]  /*29f0*/  IADD3 R5, R35, R5, RZ ;  /* 0x0000000523057210 */ /* 0x000fe20007ffe0ff */
[----:B------:R-:W-:Y:S02]  /*2a00*/  IMAD R0, R21, R32, R0 ;  /* 0x0000002015007224 */ /* 0x000fe400078e0200 */
[----:B------:R-:W-:Y:S01]  /*2a10*/  IMAD.WIDE.U32 R36, R40, R36, RZ ;  /* 0x0000002428247225 */ /* 0x000fe200078e00ff */
[----:B------:R-:W-:-:S03]  /*2a20*/  LOP3.LUT R20, R43, R5, RZ, 0xfc, !PT ;  /* 0x000000052b147212 */ /* 0x000fc600078efcff */
[----:B------:R-:W-:Y:S01]  /*2a30*/  IMAD R6, R23, R40, R6 ;  /* 0x0000002817067224 */ /* 0x000fe200078e0206 */
[----:B------:R-:W-:Y:S01]  /*2a40*/  ISETP.NE.U32.AND P0, PT, R20, RZ, PT ;  /* 0x000000ff1400720c */ /* 0x000fe20003f05070 */
[----:B------:R-:W-:-:S03]  /*2a50*/  IMAD.WIDE.U32 R38, R38, R2, RZ ;  /* 0x0000000226267225 */ /* 0x000fc600078e00ff */
[----:B------:R-:W-:Y:S01]  /*2a60*/  IADD3 R6, R37, R6, RZ ;  /* 0x0000000625067210 */ /* 0x000fe20007ffe0ff */
[----:B------:R-:W-:Y:S01]  /*2a70*/  IMAD.WIDE.U32 R32, R32, R25, RZ ;  /* 0x0000001920207225 */ /* 0x000fe200078e00ff */
[----:B------:R-:W-:-:S03]  /*2a80*/  IADD3 R8, R39, R8, RZ ;  /* 0x0000000827087210 */ /* 0x000fc60007ffe0ff */
[----:B------:R-:W-:Y:S01]  /*2a90*/  IMAD R3, R3, R2, RZ ;  /* 0x0000000203037224 */ /* 0x000fe200078e02ff */
[----:B------:R-:W-:-:S03]  /*2aa0*/  IADD3 R2, R33, R0, RZ ;  /* 0x0000000021027210 */ /* 0x000fc60007ffe0ff */
[----:B------:R-:W-:Y:S05]  /*2ab0*/  @!P0 BRA `(.L_x_321) ;  /* 0x0000000000408947 */ /* 0x000fea0003800000 */
[----:B------:R-:W-:Y:S01]  /*2ac0*/  IMAD.MOV.U32 R28, RZ, RZ, R42 ;  /* 0x000000ffff1c7224 */ /* 0x000fe200078e002a */
[----:B------:R-:W-:Y:S01]  /*2ad0*/  MOV R24, R43 ;  /* 0x0000002b00187202 */ /* 0x000fe20000000f00 */
[----:B------:R-:W-:Y:S01]  /*2ae0*/  IMAD.MOV.U32 R23, RZ, RZ, R34 ;  /* 0x000000ffff177224 */ /* 0x000fe200078e0022 */
[----:B------:R-:W-:Y:S02]  /*2af0*/  MOV R22, 0x2b10 ;  /* 0x00002b1000167802 */ /* 0x000fe40000000f00 */
[----:B------:R-:W-:Y:S05]  /*2b00*/  CALL.REL.NOINC `($__internal_6_$__cuda_sm20_div_s64) ;  /* 0x0000001800947944 */ /* 0x000fea0003c00000 */
[----:B------:R-:W-:Y:S02]  /*2b10*/  IADD3 R21, P0, RZ, -R0, RZ ;  /* 0x80000000ff157210 */ /* 0x000fe40007f1e0ff */
[----:B------:R-:W-:Y:S02]  /*2b20*/  MOV R40, R42 ;  /* 0x0000002a00287202 */ /* 0x000fe40000000f00 */
[----:B------:R-:W-:Y:S02]  /*2b30*/  IADD3.X R20, RZ, ~R23, RZ, P0, !PT ;  /* 0x80000017ff147210 */ /* 0x000fe400007fe4ff */
[----:B------:R-:W-:Y:S01]  /*2b40*/  MOV R41, R43 ;  /* 0x0000002b00297202 */ /* 0x000fe20000000f00 */
[----:B------:R-:W-:Y:S01]  /*2b50*/  IMAD.MOV.U32 R43, RZ, RZ, R23 ;  /* 0x000000ffff2b7224 */ /* 0x000fe200078e0017 */
[----:B------:R-:W-:Y:S01]  /*2b60*/  MOV R42, R0 ;  /* 0x00000000002a7202 */ /* 0x000fe20000000f00 */
[-C--:B------:R-:W-:Y:S02]  /*2b70*/  IMAD R20, R20, R34.reuse, RZ ;  /* 0x0000002214147224 */ /* 0x080fe400078e02ff */
[----:B------:R-:W-:-:S04]  /*2b80*/  IMAD.WIDE.U32 R34, R21, R34, R40 ;  /* 0x0000002215227225 */ /* 0x000fc800078e0028 */
[----:B------:R-:W-:-:S04]  /*2b90*/  IMAD R20, R5, R21, R20 ;  /* 0x0000001505147224 */ /* 0x000fc800078e0214 */
[----:B------:R-:W-:Y:S01]  /*2ba0*/  IMAD.IADD R24, R35, 0x1, R20 ;  /* 0x0000000123187824 */ /* 0x000fe200078e0214 */
[----:B------:R-:W-:Y:S05]  /*2bb0*/  BRA `(.L_x_322) ;  /* 0x00000000005c7947 */ /* 0x000fea0003800000 */
.L_x_321:
        /* <DEDUP_REMOVED lines=23> */
.L_x_322:
[----:B------:R-:W-:Y:S05]  /*2d30*/  BSYNC B0 ;  /* 0x0000000000007941 */ /* 0x000fea0003800000 */
.L_x_320:
        /* <DEDUP_REMOVED lines=11> */
[----:B------:R-:W-:Y:S01]  /*2df0*/  IADD3.X R5, RZ, ~R23, RZ, P0, !PT ;  /* 0x80000017ff057210 */ /* 0x000fe200007fe4ff */
[----:B------:R-:W-:-:S04]  /*2e00*/  IMAD.WIDE.U32 R34, R19, R20, R34 ;  /* 0x0000001413227225 */ /* 0x000fc800078e0022 */
[----:B------:R-:W-:Y:S01]  /*2e10*/  IMAD R5, R5, R19, RZ ;  /* 0x0000001305057224 */ /* 0x000fe200078e02ff */
[----:B------:R-:W-:Y:S02]  /*2e20*/  MOV R19, R34 ;  /* 0x0000002200137202 */ /* 0x000fe40000000f00 */
[----:B------:R-:W-:Y:S01]  /*2e30*/  MOV R34, R0 ;  /* 0x0000000000227202 */ /* 0x000fe20000000f00 */
[----:B------:R-:W-:-:S04]  /*2e40*/  IMAD R5, R18, R20, R5 ;  /* 0x0000001412057224 */ /* 0x000fc800078e0205 */
[----:B------:R-:W-:Y:S02]  /*2e50*/  IMAD.IADD R18, R35, 0x1, R5 ;  /* 0x0000000123127824 */ /* 0x000fe400078e0205 */
[----:B------:R-:W-:Y:S01]  /*2e60*/  IMAD.MOV.U32 R35, RZ, RZ, R23 ;  /* 0x000000ffff237224 */ /* 0x000fe200078e0017 */
[----:B------:R-:W-:Y:S05]  /*2e70*/  BRA `(.L_x_325) ;  /* 0x00000000005c7947 */ /* 0x000fea0003800000 */
.L_x_324:
        /* <DEDUP_REMOVED lines=23> */
.L_x_325:
[----:B------:R-:W-:Y:S05]  /*2ff0*/  BSYNC B0 ;  /* 0x0000000000007941 */ /* 0x000fea0003800000 */
.L_x_323:
        /* <DEDUP_REMOVED lines=12> */
[----:B------:R-:W-:Y:S01]  /*30c0*/  IADD3.X R5, RZ, ~R23, RZ, P0, !PT ;  /* 0x80000017ff057210 */ /* 0x000fe200007fe4ff */
[----:B------:R-:W-:-:S04]  /*30d0*/  IMAD.WIDE.U32 R34, R17, R20, R34 ;  /* 0x0000001411227225 */ /* 0x000fc800078e0022 */
[----:B------:R-:W-:Y:S01]  /*30e0*/  IMAD R5, R5, R17, RZ ;  /* 0x0000001105057224 */ /* 0x000fe200078e02ff */
[----:B------:R-:W-:-:S03]  /*30f0*/  MOV R17, R34 ;  /* 0x0000002200117202 */ /* 0x000fc60000000f00 */
[----:B------:R-:W-:-:S05]  /*3100*/  IMAD R5, R16, R20, R5 ;  /* 0x0000001410057224 */ /* 0x000fca00078e0205 */
[----:B------:R-:W-:Y:S01]  /*3110*/  IADD3 R5, R35, R5, RZ ;  /* 0x0000000523057210 */ /* 0x000fe20007ffe0ff */
[----:B------:R-:W-:Y:S05]  /*3120*/  BRA `(.L_x_328) ;  /* 0x00000000005c7947 */ /* 0x000fea0003800000 */
.L_x_327:
        /* <DEDUP_REMOVED lines=23> */
.L_x_328:
[----:B------:R-:W-:Y:S05]  /*32a0*/  BSYNC B0 ;  /* 0x0000000000007941 */ /* 0x000fea0003800000 */
.L_x_326:
[----:B------:R-:W-:Y:S01]  /*32b0*/  SHF.R.S32.HI R20, RZ, 0x1f, R10 ;  /* 0x0000001fff147819 */ /* 0x000fe2000001140a */
[-C--:B------:R-:W-:Y:S01]  /*32c0*/  IMAD R16, R23, R10.reuse, RZ ;  /* 0x0000000a17107224 */ /* 0x080fe200078e02ff */
[----:B------:R-:W-:Y:S01]  /*32d0*/  ULDC UR4, c[0x0][0x2c4] ;  /* 0x0000b10000047ab9 */ /* 0x000fe20000000800 */
[----:B------:R-:W-:Y:S01]  /*32e0*/  IMAD.WIDE.U32 R34, R22, R10, RZ ;  /* 0x0000000a16227225 */ /* 0x000fe200078e00ff */
[----:B------:R-:W-:Y:S03]  /*32f0*/  BSSY B0, `(.L_x_329) ;  /* 0x000003a000007945 */ /* 0x000fe60003800000 */
[----:B------:R-:W-:Y:S01]  /*3300*/  IMAD R10, R20, R22, R16 ;  /* 0x00000016140a7224 */ /* 0x000fe200078e0210 */
[----:B------:R-:W-:Y:S01]  /*3310*/  LOP3.LUT R20, R43, R14, RZ, 0xfc, !PT ;  /* 0x0000000e2b147212 */ /* 0x000fe200078efcff */
[----:B------:R-:W-:Y:S01]  /*3320*/  IMAD R0, R25, UR4, RZ ;  /* 0x0000000419007c24 */ /* 0x000fe2000f8e02ff */
[----:B------:R-:W-:Y:S01]  /*3330*/  SHF.R.S32.HI R16, RZ, 0x1f, R3 ;  /* 0x0000001fff107819 */ /* 0x000fe20000011403 */
[-C--:B------:R-:W-:Y:S01]  /*3340*/  IMAD R21, R5, R3.reuse, RZ ;  /* 0x0000000305157224 */ /* 0x080fe200078e02ff */
[----:B------:R-:W-:Y:S01]  /*3350*/  ISETP.NE.U32.AND P0, PT, R20, RZ, PT ;  /* 0x000000ff1400720c */ /* 0x000fe20003f05070 */
[----:B------:R-:W-:Y:S01]  /*3360*/  IMAD R18, R18, R0, RZ ;  /* 0x0000000012127224 */ /* 0x000fe200078e02ff */
[----:B------:R-:W-:Y:S01]  /*3370*/  SHF.R.S32.HI R5, RZ, 0x1f, R0 ;  /* 0x0000001fff057819 */ /* 0x000fe20000011400 */
[----:B------:R-:W-:Y:S01]  /*3380*/  IMAD.WIDE.U32 R44, R17, R3, RZ ;  /* 0x00000003112c7225 */ /* 0x000fe200078e00ff */
[----:B------:R-:W-:-:S03]  /*3390*/  IADD3 R10, R35, R10, RZ ;  /* 0x0000000a230a7210 */ /* 0x000fc60007ffe0ff */
[----:B------:R-:W-:Y:S02]  /*33a0*/  IMAD R3, R5, R19, R18 ;  /* 0x0000001305037224 */ /* 0x000fe400078e0212 */
[----:B------:R-:W-:Y:S02]  /*33b0*/  IMAD R16, R16, R17, R21 ;  /* 0x0000001110107224 */ /* 0x000fe400078e0215 */
[----:B------:R-:W-:-:S03]  /*33c0*/  IMAD.WIDE.U32 R18, R19, R0, RZ ;  /* 0x0000000013127225 */ /* 0x000fc600078e00ff */
[----:B------:R-:W-:Y:S02]  /*33d0*/  IADD3 R16, R45, R16, RZ ;  /* 0x000000102d107210 */ /* 0x000fe40007ffe0ff */
[----:B------:R-:W-:Y:S01]  /*33e0*/  IADD3 R3, R19, R3, RZ ;  /* 0x0000000313037210 */ /* 0x000fe20007ffe0ff */
[----:B------:R-:W-:Y:S06]  /*33f0*/  @!P0 BRA `(.L_x_330) ;  /* 0x0000000000488947 */ /* 0x000fec0003800000 */
[----:B------:R-:W-:Y:S01]  /*3400*/  IMAD.MOV.U32 R28, RZ, RZ, R42 ;  /* 0x000000ffff1c7224 */ /* 0x000fe200078e002a */
[----:B------:R-:W-:Y:S01]  /*3410*/  MOV R23, R15 ;  /* 0x0000000f00177202 */ /* 0x000fe20000000f00 */
[----:B------:R-:W-:Y:S01]  /*3420*/  IMAD.MOV.U32 R24, RZ, RZ, R43 ;  /* 0x000000ffff187224 */ /* 0x000fe200078e002b */
[----:B------:R-:W-:Y:S02]  /*3430*/  MOV R5, R14 ;  /* 0x0000000e00057202 */ /* 0x000fe40000000f00 */
[----:B------:R-:W-:Y:S02]  /*3440*/  MOV R22, 0x3460 ;  /* 0x0000346000167802 */ /* 0x000fe40000000f00 */
[----:B------:R-:W-:Y:S05]  /*3450*/  CALL.REL.NOINC `($__internal_6_$__cuda_sm20_div_s64) ;  /* 0x0000001000407944 */ /* 0x000fea0003c00000 */
        /* <DEDUP_REMOVED lines=12> */
.L_x_330:
        /* <DEDUP_REMOVED lines=23> */
.L_x_331:
[----:B------:R-:W-:Y:S05]  /*3690*/  BSYNC B0 ;  /* 0x0000000000007941 */ /* 0x000fea0003800000 */
.L_x_329:
        /* <DEDUP_REMOVED lines=28> */
.L_x_333:
        /* <DEDUP_REMOVED lines=23> */
.L_x_334:
[----:B------:R-:W-:Y:S05]  /*39d0*/  BSYNC B0 ;  /* 0x0000000000007941 */ /* 0x000fea0003800000 */
.L_x_332:
        /* <DEDUP_REMOVED lines=21> */
.L_x_310:
[----:B------:R-:W-:Y:S02]  /*3b30*/  ULDC.64 UR4, c[0x0][0x2b0] ;  /* 0x0000ac0000047ab9 */ /* 0x000fe40000000a00 */
[----:B------:R-:W-:-:S04]  /*3b40*/  LEA R2, P0, R38, UR4, 0x2 ;  /* 0x0000000426027c11 */ /* 0x000fc8000f8010ff */
[----:B------:R-:W-:-:S05]  /*3b50*/  LEA.HI.X R3, R38, UR5, R39, 0x2, P0 ;  /* 0x0000000526037c11 */ /* 0x000fca00080f1427 */
[----:B------:R0:W-:Y:S04]  /*3b60*/  STG.E desc[UR8][R2.64], R29 ;  /* 0x0000001d02007986 */ /* 0x0001e8000c101908 */
.L_x_309:
[----:B------:R-:W-:Y:S05]  /*3b70*/  BSYNC B1 ;  /* 0x0000000000017941 */ /* 0x000fea0003800000 */
.L_x_308:
[----:B0-----:R-:W0:Y:S01]  /*3b80*/  LDC R2, c[0x0][0x3c4] ;  /* 0x0000f100ff027b82 */ /* 0x001e220000000800 */
[----:B------:R-:W-:Y:S01]  /*3b90*/  LEA.HI R4, R26, R26, RZ, 0x1 ;  /* 0x0000001a1a047211 */ /* 0x000fe200078f08ff */
[----:B------:R-:W-:Y:S03]  /*3ba0*/  BSSY B0, `(.L_x_335) ;  /* 0x0000010000007945 */ /* 0x000fe60003800000 */
[----:B------:R-:W-:-:S05]  /*3bb0*/  LOP3.LUT R3, R4, 0xfffffffe, RZ, 0xc0, !PT ;  /* 0xfffffffe04037812 */ /* 0x000fca00078ec0ff */
[----:B------:R-:W-:-:S05]  /*3bc0*/  IMAD.IADD R3, R26, 0x1, -R3 ;  /* 0x000000011a037824 */ /* 0x000fca00078e0a03 */
[----:B0-----:R-:W-:-:S13]  /*3bd0*/  ISETP.GE.OR P3, PT, R3, R2, P3 ;  /* 0x000000020300720c */ /* 0x001fda0001f66670 */
[----:B------:R-:W-:Y:S05]  /*3be0*/  @P3 BRA `(.L_x_336) ;  /* 0x00000000002c3947 */ /* 0x000fea0003800000 */
[----:B------:R-:W0:Y:S01]  /*3bf0*/  S2R R0, SR_CgaCtaId ;  /* 0x0000000000007919 */ /* 0x000e220000008800 */
[----:B------:R-:W-:Y:S01]  /*3c00*/  FADD.FTZ R6, -R29, R30 ;  /* 0x0000001e1d067221 */ /* 0x000fe20000010100 */
[----:B------:R-:W-:Y:S02]  /*3c10*/  MOV R5, 0x400 ;  /* 0x0000040000057802 */ /* 0x000fe40000000f00 */
[----:B------:R-:W-:Y:S01]  /*3c20*/  SHF.L.U32 R4, R4, 0x1, RZ ;  /* 0x0000000104047819 */ /* 0x000fe200000006ff */
[----:B------:R-:W-:-:S03]  /*3c30*/  FMUL.FTZ R6, R6, 1.4426950216293334961 ;  /* 0x3fb8aa3b06067820 */ /* 0x000fc60000410000 */
[----:B------:R-:W-:-:S03]  /*3c40*/  LOP3.LUT R4, R4, 0xfffffffc, RZ, 0xc0, !PT ;  /* 0xfffffffc04047812 */ /* 0x000fc600078ec0ff */
[----:B------:R-:W2:Y:S01]  /*3c50*/  MUFU.EX2 R6, R6 ;  /* 0x0000000600067308 */ /* 0x000ea20000000800 */
[----:B0-----:R-:W-:-:S05]  /*3c60*/  LEA R0, R0, R5, 0x18 ;  /* 0x0000000500007211 */ /* 0x001fca00078ec0ff */
[----:B------:R-:W-:-:S05]  /*3c70*/  IMAD R0, R3, 0x24, R0 ;  /* 0x0000002403007824 */ /* 0x000fca00078e0200 */
[----:B------:R-:W-:-:S05]  /*3c80*/  IADD3 R0, R0, R4, RZ ;  /* 0x0000000400007210 */ /* 0x000fca0007ffe0ff */
[----:B--2---:R0:W-:Y:S02]  /*3c90*/  STS [R0], R6 ;  /* 0x0000000600007388 */ /* 0x0041e40000000800 */
.L_x_336:
[----:B------:R-:W-:Y:S05]  /*3ca0*/  BSYNC B0 ;  /* 0x0000000000007941 */ /* 0x000fea0003800000 */
.L_x_335:
[----:B------:R-:W-:Y:S01]  /*3cb0*/  BAR.SYNC.DEFER_BLOCKING 0x0 ;  /* 0x0000000000007b1d */ /* 0x000fe20000010000 */
[----:B------:R-:W-:Y:S01]  /*3cc0*/  ISETP.GE.AND P0, PT, R2, 0x1, PT ;  /* 0x000000010200780c */ /* 0x000fe20003f06270 */
[----:B------:R-:W-:Y:S01]  /*3cd0*/  IMAD.MOV.U32 R4, RZ, RZ, RZ ;  /* 0x000000ffff047224 */ /* 0x000fe200078e00ff */
[----:B------:R-:W-:Y:S02]  /*3ce0*/  LEA.HI R16, R31, R26, RZ, 0x4 ;  /* 0x0000001a1f107211 */ /* 0x000fe400078f20ff */
[----:B------:R-:W-:Y:S01]  /*3cf0*/  CS2R R2, SRZ ;  /* 0x0000000000027805 */ /* 0x000fe2000001ff00 */
[----:B0-----:R-:W-:Y:S01]  /*3d00*/  IMAD.MOV.U32 R0, RZ, RZ, RZ ;  /* 0x000000ffff007224 */ /* 0x001fe200078e00ff */
[----:B------:R-:W-:Y:S02]  /*3d10*/  LOP3.LUT R18, R16, 0x3ffffff0, RZ, 0xc0, !PT ;  /* 0x3ffffff010127812 */ /* 0x000fe400078ec0ff */
[----:B------:R-:W-:-:S03]  /*3d20*/  SHF.R.S32.HI R16, RZ, 0x4, R16 ;  /* 0x00000004ff107819 */ /* 0x000fc60000011410 */
[----:B------:R-:W-:-:S04]  /*3d30*/  IMAD.IADD R18, R26, 0x1, -R18 ;  /* 0x000000011a127824 */ /* 0x000fc800078e0a12 */
[----:B------:R-:W-:Y:S01]  /*3d40*/  IMAD.SHL.U32 R18, R18, 0x4, RZ ;  /* 0x0000000412127824 */ /* 0x000fe200078e00ff */
[----:B------:R-:W-:Y:S06]  /*3d50*/  @!P0 BRA `(.L_x_337) ;  /* 0x0000000000b08947 */ /* 0x000fec0003800000 */
[----:B------:R-:W0:Y:S01]  /*3d60*/  S2UR UR6, SR_CgaCtaId ;  /* 0x00000000000679c3 */ /* 0x000e220000008800 */
[----:B------:R-:W-:Y:S01]  /*3d70*/  ULDC UR10, c[0x0][0x2dc] ;  /* 0x0000b700000a7ab9 */ /* 0x000fe20000000800 */
[----:B------:R-:W-:Y:S01]  /*3d80*/  IMAD R14, R16, 0x40, R18 ;  /* 0x00000040100e7824 */ /* 0x000fe200078e0212 */
[----:B------:R-:W-:Y:S01]  /*3d90*/  UIMAD UR4, UR7, UR10, URZ ;  /* 0x0000000a070472a4 */ /* 0x000fe2000f8e023f */
[C---:B------:R-:W-:Y:S01]  /*3da0*/  VIADD R5, R12.reuse, -UR7 ;  /* 0x800000070c057c36 */ /* 0x040fe20008000000 */
[----:B-1----:R-:W-:Y:S01]  /*3db0*/  CS2R R8, SRZ ;  /* 0x0000000000087805 */ /* 0x002fe2000001ff00 */
        /* <DEDUP_REMOVED lines=17> */
.L_x_340:
        /* <DEDUP_REMOVED lines=12> */
.L_x_339:
[----:B------:R-:W-:Y:S05]  /*3f90*/  BSYNC B0 ;  /* 0x0000000000007941 */ /* 0x000fea0003800000 */
.L_x_338:
        /* <DEDUP_REMOVED lines=8> */
.L_x_337:
        /* <DEDUP_REMOVED lines=10> */
[----:B------:R-:W2:Y:S01]  /*40c0*/  I2F.RP R14, R11 ;  /* 0x0000000b000e7306 */ /* 0x000ea20000209400 */
[----:B------:R-:W-:Y:S02]  /*40d0*/  IABS R10, R7 ;  /* 0x00000007000a7213 */ /* 0x000fe40000000000 */
[----:B------:R-:W-:Y:S02]  /*40e0*/  SHF.R.S32.HI R19, RZ, 0x1f, R18 ;  /* 0x0000001fff137819 */ /* 0x000fe40000011412 */
[----:B------:R-:W-:Y:S01]  /*40f0*/  F2FP.BF16.F32.PACK_AB R2, R2, R0 ;  /* 0x000000000202723e */ /* 0x000fe200000010ff */
[----:B------:R-:W-:Y:S01]  /*4100*/  IMAD.MOV R10, RZ, RZ, -R10 ;  /* 0x000000ffff0a7224 */ /* 0x000fe200078e0a0a */
[----:B------:R-:W-:Y:S01]  /*4110*/  F2FP.BF16.F32.PACK_AB R3, R4, R3 ;  /* 0x000000030403723e */ /* 0x000fe200000010ff */
[----:B--2---:R-:W2:Y:S02]  /*4120*/  MUFU.RCP R14, R14 ;  /* 0x0000000e000e7308 */ /* 0x004ea40000001000 */
[----:B--2---:R-:W-:-:S06]  /*4130*/  VIADD R14, R14, 0xffffffe ;  /* 0x0ffffffe0e0e7836 */ /* 0x004fcc0000000000 */
[----:B------:R2:W3:Y:S02]  /*4140*/  F2I.FTZ.U32.TRUNC.NTZ R15, R14 ;  /* 0x0000000e000f7305 */ /* 0x0004e4000021f000 */
[----:B--2---:R-:W-:Y:S01]  /*4150*/  HFMA2.MMA R14, -RZ, RZ, 0, 0 ;  /* 0x00000000ff0e7435 */ /* 0x004fe200000001ff */
[----:B---3--:R-:W-:-:S04]  /*4160*/  IMAD.MOV R5, RZ, RZ, -R15 ;  /* 0x000000ffff057224 */ /* 0x008fc800078e0a0f */
[----:B-1----:R-:W-:Y:S01]  /*4170*/  IMAD R8, R5, R11, RZ ;  /* 0x0000000b05087224 */ /* 0x002fe200078e02ff */
[----:B0-----:R-:W-:-:S04]  /*4180*/  IABS R5, R6 ;  /* 0x0000000600057213 */ /* 0x001fc80000000000 */
[----:B------:R-:W-:Y:S01]  /*4190*/  IMAD.HI.U32 R8, R15, R8, R14 ;  /* 0x000000080f087227 */ /* 0x000fe200078e000e */
[----:B------:R-:W0:Y:S05]  /*41a0*/  I2F.RP R9, R5 ;  /* 0x0000000500097306 */ /* 0x000e2a0000209400 */
[----:B------:R-:W-:-:S04]  /*41b0*/  IMAD.HI.U32 R8, R8, R12, RZ ;  /* 0x0000000c08087227 */ /* 0x000fc800078e00ff */
[----:B------:R-:W-:Y:S02]  /*41c0*/  IMAD R10, R8, R10, R12 ;  /* 0x0000000a080a7224 */ /* 0x000fe400078e020c */
[----:B------:R-:W-:-:S03]  /*41d0*/  IMAD.MOV.U32 R12, RZ, RZ, RZ ;  /* 0x000000ffff0c7224 */ /* 0x000fc600078e00ff */
[----:B------:R-:W-:Y:S01]  /*41e0*/  ISETP.GT.U32.AND P1, PT, R11, R10, PT ;  /* 0x0000000a0b00720c */ /* 0x000fe20003f24070 */
[----:B0-----:R-:W0:-:S12]  /*41f0*/  MUFU.RCP R9, R9 ;  /* 0x0000000900097308 */ /* 0x001e180000001000 */
[----:B------:R-:W-:Y:S01]  /*4200*/  @!P1 IMAD.IADD R10, R10, 0x1, -R11 ;  /* 0x000000010a0a9824 */ /* 0x000fe200078e0a0b */
[----:B------:R-:W-:Y:S02]  /*4210*/  @!P1 IADD3 R8, R8, 0x1, RZ ;  /* 0x0000000108089810 */ /* 0x000fe40007ffe0ff */
[----:B------:R-:W-:Y:S02]  /*4220*/  ISETP.NE.AND P1, PT, R7, RZ, PT ;  /* 0x000000ff0700720c */ /* 0x000fe40003f25270 */
[----:B------:R-:W-:Y:S01]  /*4230*/  ISETP.GE.U32.AND P2, PT, R10, R11, PT ;  /* 0x0000000b0a00720c */ /* 0x000fe20003f46070 */
[----:B0-----:R-:W-:Y:S01]  /*4240*/  VIADD R9, R9, 0xffffffe ;  /* 0x0ffffffe09097836 */ /* 0x001fe20000000000 */
[----:B------:R-:W-:-:S03]  /*4250*/  LOP3.LUT R10, R16, R7, RZ, 0x3c, !PT ;  /* 0x00000007100a7212 */ /* 0x000fc600078e3cff */
[----:B------:R-:W0:Y:S01]  /*4260*/  F2I.FTZ.U32.TRUNC.NTZ R13, R9 ;  /* 0x00000009000d7305 */ /* 0x000e22000021f000 */
[----:B------:R-:W-:-:S07]  /*4270*/  ISETP.GE.AND P0, PT, R10, RZ, PT ;  /* 0x000000ff0a00720c */ /* 0x000fce0003f06270 */
[----:B------:R-:W-:-:S06]  /*4280*/  @P2 VIADD R8, R8, 0x1 ;  /* 0x0000000108082836 */ /* 0x000fcc0000000000 */
[----:B------:R-:W-:Y:S01]  /*4290*/  @!P0 IADD3 R8, -R8, RZ, RZ ;  /* 0x000000ff08088210 */ /* 0x000fe20007ffe1ff */
[----:B0-----:R-:W-:Y:S01]  /*42a0*/  IMAD.MOV R9, RZ, RZ, -R13 ;  /* 0x000000ffff097224 */ /* 0x001fe200078e0a0d */
[----:B------:R-:W-:-:S03]  /*42b0*/  @!P1 LOP3.LUT R8, RZ, R7, RZ, 0x33, !PT ;  /* 0x00000007ff089212 */ /* 0x000fc600078e33ff */
[----:B------:R-:W-:Y:S02]  /*42c0*/  IMAD R9, R9, R5, RZ ;  /* 0x0000000509097224 */ /* 0x000fe400078e02ff */
[----:B------:R-:W-:Y:S02]  /*42d0*/  IMAD R10, R8, R7, RZ ;  /* 0x00000007080a7224 */ /* 0x000fe400078e02ff */
[----:B------:R-:W-:-:S03]  /*42e0*/  IMAD.HI.U32 R9, R13, R9, R12 ;  /* 0x000000090d097227 */ /* 0x000fc600078e000c */
[----:B------:R-:W-:Y:S01]  /*42f0*/  IADD3 R11, R16, -R10, RZ ;  /* 0x8000000a100b7210 */ /* 0x000fe20007ffe0ff */
[----:B------:R-:W-:-:S03]  /*4300*/  IMAD.WIDE.U32 R18, R8, UR4, R18 ;  /* 0x0000000408127c25 */ /* 0x000fc6000f8e0012 */
        /* <DEDUP_REMOVED lines=37> */
        .weak           $__internal_6_$__cuda_sm20_div_s64
        .type           $__internal_6_$__cuda_sm20_div_s64,@function
        .size           $__internal_6_$__cuda_sm20_div_s64,(.L_x_7944 - $__internal_6_$__cuda_sm20_div_s64)
$__internal_6_$__cuda_sm20_div_s64:
        /* <DEDUP_REMOVED lines=78> */
[----:B------:R-:W-:Y:S01]  /*4a40*/  IMAD.MOV.U32 R21, RZ, RZ, 0x0 ;  /* 0x00000000ff157424 */ /* 0x000fe200078e00ff */
[----:B------:R-:W-:Y:S01]  /*4a50*/  SEL R23, R23, R20, !P4 ;  /* 0x0000001417177207 */ /* 0x000fe20006000000 */
[----:B------:R-:W-:Y:S01]  /*4a60*/  IMAD.MOV.U32 R20, RZ, RZ, R22 ;  /* 0x000000ffff147224 */ /* 0x000fe200078e0016 */
[----:B------:R-:W-:-:S02]  /*4a70*/  SEL R0, R0, 0xffffffff, P0 ;  /* 0xffffffff00007807 */ /* 0x000fc40000000000 */
[----:B------:R-:W-:Y:S01]  /*4a80*/  SEL R23, R23, 0xffffffff, P0 ;  /* 0xffffffff17177807 */ /* 0x000fe20000000000 */
[----:B------:R-:W-:Y:S06]  /*4a90*/  RET.REL.NODEC R20 `(_ZN5flash32flash_fwd_splitkv_combine_kernelI23Flash_fwd_kernel_traitsILi64ELi64ELi256ELi4ELb0ELb0EN7cutlass10bfloat16_tE19Flash_kernel_traitsILi64ELi64ELi256ELi4ES3_EELi8ELi1ELb0EEEvNS_16Flash_fwd_paramsE) ;  /* 0xffffffb414587950 */ /* 0x000fec0003c3ffff */
.L_x_341:
        /* <DEDUP_REMOVED lines=14> */
.L_x_7944:


//--------------------- .text._ZN5flash32flash_fwd_splitkv_combine_kernelI23Flash_fwd_kernel_traitsILi64ELi64ELi256ELi4ELb0ELb0EN7cutlass10bfloat16_tE19Flash_kernel_traitsILi64ELi64ELi256ELi4ES3_EELi8ELi7ELb1EEEvNS_16Flash_fwd_paramsE --------------------------
	.section	.text._ZN5flash32flash_fwd_splitkv_combine_kernelI23Flash_fwd_kernel_traitsILi64ELi64ELi256ELi4ELb0ELb0EN7cutlass10bfloat16_tE19Flash_kernel_traitsILi64ELi64ELi256ELi4ES3_EELi8ELi7ELb1EEEvNS_16Flash_fwd_paramsE,"ax",@progbits
	.align	128
        .global         _ZN5flash32flash_fwd_splitkv_combine_kernelI23Flash_fwd_kernel_traitsILi64ELi64ELi256ELi4ELb0ELb0EN7cutlass10bfloat16_tE19Flash_kernel_traitsILi64ELi64ELi256ELi4ES3_EELi8ELi7ELb1EEEvNS_16Flash_fwd_paramsE
        .type           _ZN5flash32flash_fwd_splitkv_combine_kernelI23Flash_fwd_kernel_traitsILi64ELi64ELi256ELi4ELb0ELb0EN7cutlass10bfloat16_tE19Flash_kernel_traitsILi64ELi64ELi256ELi4ES3_EELi8ELi7ELb1EEEvNS_16Flash_fwd_paramsE,@function
        .size           _ZN5flash32flash_fwd_splitkv_combine_kernelI23Flash_fwd_kernel_traitsILi64ELi64ELi256ELi4ELb0ELb0EN7cutlass10bfloat16_tE19Flash_kernel_traitsILi64ELi64ELi256ELi4ES3_EELi8ELi7ELb1EEEvNS_16Flash_fwd_paramsE,(.L_x_7945 - _ZN5flash32flash_fwd_splitkv_combine_kernelI23Flash_fwd_kernel_traitsILi64ELi64ELi256ELi4ELb0ELb0EN7cutlass10bfloat16_tE19Flash_kernel_traitsILi64ELi64ELi256ELi4ES3_EELi8ELi7ELb1EEEvNS_16Flash_fwd_paramsE)
        .other          _ZN5flash32flash_fwd_splitkv_combine_kernelI23Flash_fwd_kernel_traitsILi64ELi64ELi256ELi4ELb0ELb0EN7cutlass10bfloat16_tE19Flash_kernel_traitsILi64ELi64ELi256ELi4ES3_EELi8ELi7ELb1EEEvNS_16Flash_fwd_paramsE,@"STO_CUDA_ENTRY STV_DEFAULT"
_ZN5flash32flash_fwd_splitkv_combine_kernelI23Flash_fwd_kernel_traitsILi64ELi64ELi256ELi4ELb0ELb0EN7cutlass10bfloat16_tE19Flash_kernel_traitsILi64ELi64ELi256ELi4ES3_EELi8ELi7ELb1EEEvNS_16Flash_fwd_paramsE:
.text._ZN5flash32flash_fwd_splitkv_combine_kernelI23Flash_fwd_kernel_traitsILi64ELi64ELi256ELi4ELb0ELb0EN7cutlass10bfloat16_tE19Flash_kernel_traitsILi64ELi64ELi256ELi4ES3_EELi8ELi7ELb1EEEvNS_16Flash_fwd_paramsE:
        /* <DEDUP_REMOVED lines=23> */
[----:B------:R-:W-:Y:S05]  /*0170*/  CALL.REL.NOINC `($__internal_7_$__cuda_sm20_div_s64) ;  /* 0x0000005000d07944 */ /* 0x000fea0003c00000 */
[----:B------:R-:W-:Y:S02]  /*0180*/  MOV R8, R0 ;  /* 0x0000000000087202 */ /* 0x000fe40000000f00 */
[----:B------:R-:W-:Y:S01]  /*0190*/  MOV R9, R25 ;  /* 0x0000001900097202 */ /* 0x000fe20000000f00 */
[----:B------:R-:W-:Y:S06]  /*01a0*/  BRA `(.L_x_343) ;  /* 0x00000000004c7947 */ /* 0x000fec0003800000 */
.L_x_342:
        /* <DEDUP_REMOVED lines=19> */
.L_x_343:
        /* <DEDUP_REMOVED lines=17> */
[----:B------:R-:W-:Y:S05]  /*03f0*/  BRA `(.L_x_346) ;  /* 0x0000000000507947 */ /* 0x000fea0003800000 */
.L_x_345:
        /* <DEDUP_REMOVED lines=20> */
.L_x_346:
[----:B------:R-:W-:Y:S05]  /*0540*/  BSYNC B0 ;  /* 0x0000000000007941 */ /* 0x000fea0003800000 */
.L_x_344:
        /* <DEDUP_REMOVED lines=57> */
.L_x_348:
        /* <DEDUP_REMOVED lines=19> */
.L_x_349:
[----:B------:R-:W-:Y:S05]  /*0a10*/  BSYNC B0 ;  /* 0x0000000000007941 */ /* 0x000fea0003800000 */
.L_x_347:
        /* <DEDUP_REMOVED lines=105> */
.L_x_351:
        /* <DEDUP_REMOVED lines=20> */
.L_x_352:
[----:B------:R-:W-:Y:S05]  /*11f0*/  BSYNC B0 ;  /* 0x0000000000007941 */ /* 0x000fea0003800000 */
.L_x_350:
        /* <DEDUP_REMOVED lines=181> */
.L_x_354:
        /* <DEDUP_REMOVED lines=19> */
.L_x_355:
[----:B------:R-:W-:Y:S05]  /*1e80*/  BSYNC B0 ;  /* 0x0000000000007941 */ /* 0x000fea0003800000 */
.L_x_353:
        /* <DEDUP_REMOVED lines=206> */
.L_x_360:
        /* <DEDUP_REMOVED lines=22> */
.L_x_361:
[----:B------:R-:W-:Y:S05]  /*2cd0*/  BSYNC B0 ;  /* 0x0000000000007941 */ /* 0x000fea0003800000 */
.L_x_359:
        /* <DEDUP_REMOVED lines=8> */
[----:B------:R-:W-:Y:S05]  /*2d60*/  CALL.REL.NOINC `($__internal_7_$__cuda_sm20_div_s64) ;  /* 0x0000002400d47944 */ /* 0x000fea0003c00000 */
        /* <DEDUP_REMOVED lines=11> */
.L_x_363:
        /* <DEDUP_REMOVED lines=22> */
.L_x_364:
[----:B------:R-:W-:Y:S05]  /*2f80*/  BSYNC B0 ;  /* 0x0000000000007941 */ /* 0x000fea0003800000 */
.L_x_362:
        /* <DEDUP_REMOVED lines=11> */
[----:B------:R-:W-:Y:S05]  /*3040*/  CALL.REL.NOINC `($__internal_7_$__cuda_sm20_div_s64) ;  /* 0x00000024001c7944 */ /* 0x000fea0003c00000 */
        /* <DEDUP_REMOVED lines=12> */
.L_x_366:
        /* <DEDUP_REMOVED lines=22> */
.L_x_367:
[----:B------:R-:W-:Y:S05]  /*3270*/  BSYNC B0 ;  /* 0x0000000000007941 */ /* 0x000fea0003800000 */
.L_x_365:
        /* <DEDUP_REMOVED lines=52> */
.L_x_369:
        /* <DEDUP_REMOVED lines=23> */
.L_x_370:
[----:B------:R-:W-:Y:S05]  /*3730*/  BSYNC B0 ;  /* 0x0000000000007941 */ /* 0x000fea0003800000 */
.L_x_368:
        /* <DEDUP_REMOVED lines=20> */
.L_x_372:
        /* <DEDUP_REMOVED lines=22> */
.L_x_373:
[----:B------:R-:W-:Y:S05]  /*39e0*/  BSYNC B0 ;  /* 0x0000000000007941 */ /* 0x000fea0003800000 */
.L_x_371:
        /* <DEDUP_REMOVED lines=22> */
.L_x_375:
        /* <DEDUP_REMOVED lines=23> */
.L_x_376:
[----:B------:R-:W-:Y:S05]  /*3cc0*/  BSYNC B0 ;  /* 0x0000000000007941 */ /* 0x000fea0003800000 */
.L_x_374:
        /* <DEDUP_REMOVED lines=39> */
.L_x_378:
        /* <DEDUP_REMOVED lines=23> */
.L_x_379:
[----:B------:R-:W-:Y:S05]  /*40b0*/  BSYNC B0 ;  /* 0x0000000000007941 */ /* 0x000fea0003800000 */
.L_x_377:
        /* <DEDUP_REMOVED lines=31> */
.L_x_381:
        /* <DEDUP_REMOVED lines=23> */
.L_x_382:
[----:B------:R-:W-:Y:S05]  /*4420*/  BSYNC B0 ;  /* 0x0000000000007941 */ /* 0x000fea0003800000 */
.L_x_380:
        /* <DEDUP_REMOVED lines=21> */
.L_x_358:
[----:B------:R-:W-:Y:S02]  /*4580*/  ULDC.64 UR4, c[0x0][0x2b0] ;  /* 0x0000ac0000047ab9 */ /* 0x000fe40000000a00 */
[----:B------:R-:W-:-:S04]  /*4590*/  LEA R2, P0, R44, UR4, 0x2 ;  /* 0x000000042c027c11 */ /* 0x000fc8000f8010ff */
[----:B------:R-:W-:-:S05]  /*45a0*/  LEA.HI.X R3, R44, UR5, R45, 0x2, P0 ;  /* 0x000000052c037c11 */ /* 0x000fca00080f142d */
[----:B------:R0:W-:Y:S04]  /*45b0*/  STG.E desc[UR8][R2.64], R29 ;  /* 0x0000001d02007986 */ /* 0x0001e8000c101908 */
.L_x_357:
[----:B------:R-:W-:Y:S05]  /*45c0*/  BSYNC B1 ;  /* 0x0000000000017941 */ /* 0x000fea0003800000 */
.L_x_356:
[----:B------:R-:W2:Y:S01]  /*45d0*/  LDC R14, c[0x0][0x3c4] ;  /* 0x0000f100ff0e7b82 */ /* 0x000ea20000000800 */
[C---:B------:R-:W-:Y:S01]  /*45e0*/  IADD3 R0, R39.reuse, 0x10, RZ ;  /* 0x0000001027007810 */ /* 0x040fe20007ffe0ff */
[C---:B------:R-:W-:Y:S01]  /*45f0*/  IMAD.SHL.U32 R16, R39.reuse, 0x4, RZ ;  /* 0x0000000427107824 */ /* 0x040fe200078e00ff */
[----:B-1----:R-:W-:Y:S02]  /*4600*/  MOV R4, RZ ;  /* 0x000000ff00047202 */ /* 0x002fe40000000f00 */
[CC--:B--2---:R-:W-:Y:S02]  /*4610*/  ISETP.GE.OR P0, PT, R39.reuse, R14.reuse, P6 ;  /* 0x0000000e2700720c */ /* 0x0c4fe40003706670 */
[----:B------:R-:W-:Y:S02]  /*4620*/  ISETP.GE.OR P5, PT, R0, R14, P6 ;  /* 0x0000000e0000720c */ /* 0x000fe400037a6670 */
[----:B------:R-:W-:-:S04]  /*4630*/  IADD3 R0, R39, 0x20, RZ ;  /* 0x0000002027007810 */ /* 0x000fc80007ffe0ff */
[----:B------:R-:W-:Y:S02]  /*4640*/  ISETP.GE.OR P4, PT, R0, R14, P6 ;  /* 0x0000000e0000720c */ /* 0x000fe40003786670 */
[----:B------:R-:W-:-:S03]  /*4650*/  IADD3 R0, R39, 0x30, RZ ;  /* 0x0000003027007810 */ /* 0x000fc60007ffe0ff */
[C---:B0-----:R-:W-:Y:S01]  /*4660*/  @!P0 FADD.FTZ R2, -R29.reuse, R36 ;  /* 0x000000241d028221 */ /* 0x041fe20000010100 */
        /* <DEDUP_REMOVED lines=18> */
[----:B0-----:R0:W-:Y:S01]  /*4790*/  @!P0 STS [R38], R2 ;  /* 0x0000000226008388 */ /* 0x0011e20000000800 */
[----:B------:R-:W-:Y:S01]  /*47a0*/  ISETP.GE.OR P0, PT, R0, R14, P6 ;  /* 0x0000000e0000720c */ /* 0x000fe20003706670 */
[----:B------:R-:W2:Y:S01]  /*47b0*/  @!P4 MUFU.EX2 R34, R34 ;  /* 0x000000220022c308 */ /* 0x000ea20000000800 */
[----:B------:R-:W-:Y:S01]  /*47c0*/  IADD3 R0, R39, 0x70, RZ ;  /* 0x0000007027007810 */ /* 0x000fe20007ffe0ff */
[----:B------:R-:W-:-:S03]  /*47d0*/  @!P1 FMUL.FTZ R33, R33, 1.4426950216293334961 ;  /* 0x3fb8aa3b21219820 */ /* 0x000fc60000410000 */
[----:B------:R-:W-:Y:S01]  /*47e0*/  ISETP.GE.OR P6, PT, R0, R14, P6 ;  /* 0x0000000e0000720c */ /* 0x000fe200037c6670 */
[----:B-1----:R-:W-:Y:S02]  /*47f0*/  @!P5 STS [R38+0x240], R37 ;  /* 0x000240252600d388 */ /* 0x002fe40000000800 */
[----:B------:R-:W1:Y:S04]  /*4800*/  @!P3 MUFU.EX2 R35, R35 ;  /* 0x000000230023b308 */ /* 0x000e680000000800 */
[----:B------:R-:W-:-:S04]  /*4810*/  @!P0 FADD.FTZ R30, -R29, R30 ;  /* 0x0000001e1d1e8221 */ /* 0x000fc80000010100 */
[----:B------:R-:W-:Y:S01]  /*4820*/  @!P0 FMUL.FTZ R30, R30, 1.4426950216293334961 ;  /* 0x3fb8aa3b1e1e8820 */ /* 0x000fe20000410000 */
[----:B------:R-:W3:Y:S01]  /*4830*/  @!P2 MUFU.EX2 R32, R32 ;  /* 0x000000200020a308 */ /* 0x000ee20000000800 */
[----:B------:R-:W-:Y:S01]  /*4840*/  @!P6 FADD.FTZ R29, -R29, R31 ;  /* 0x0000001f1d1de221 */ /* 0x000fe20000010100 */
[----:B--2---:R-:W-:Y:S03]  /*4850*/  @!P4 STS [R38+0x480], R34 ;  /* 0x000480222600c388 */ /* 0x004fe60000000800 */
[----:B------:R-:W-:Y:S01]  /*4860*/  @!P6 FMUL.FTZ R0, R29, 1.4426950216293334961 ;  /* 0x3fb8aa3b1d00e820 */ /* 0x000fe20000410000 */
[----:B0-----:R-:W-:Y:S02]  /*4870*/  CS2R R2, SRZ ;  /* 0x0000000000027805 */ /* 0x001fe4000001ff00 */
[----:B------:R-:W0:Y:S01]  /*4880*/  @!P0 MUFU.EX2 R30, R30 ;  /* 0x0000001e001e8308 */ /* 0x000e220000000800 */
[----:B-1----:R-:W-:Y:S07]  /*4890*/  @!P3 STS [R38+0x6c0], R35 ;  /* 0x0006c0232600b388 */ /* 0x002fee0000000800 */
[----:B------:R-:W1:Y:S01]  /*48a0*/  @!P1 MUFU.EX2 R33, R33 ;  /* 0x0000002100219308 */ /* 0x000e620000000800 */
[----:B---3--:R-:W-:Y:S07]  /*48b0*/  @!P2 STS [R38+0x900], R32 ;  /* 0x000900202600a388 */ /* 0x008fee0000000800 */
[----:B------:R-:W2:Y:S01]  /*48c0*/  @!P6 MUFU.EX2 R0, R0 ;  /* 0x000000000000e308 */ /* 0x000ea20000000800 */
[----:B0-----:R-:W-:Y:S01]  /*48d0*/  @!P0 STS [R38+0xd80], R30 ;  /* 0x000d801e26008388 */ /* 0x001fe20000000800 */
[----:B------:R-:W-:-:S03]  /*48e0*/  ISETP.GE.AND P0, PT, R14, 0x1, PT ;  /* 0x000000010e00780c */ /* 0x000fc60003f06270 */
[----:B-1----:R-:W-:Y:S04]  /*48f0*/  @!P1 STS [R38+0xb40], R33 ;  /* 0x000b402126009388 */ /* 0x002fe80000000800 */
[----:B--2---:R0:W-:Y:S02]  /*4900*/  @!P6 STS [R38+0xfc0], R0 ;  /* 0x000fc0002600e388 */ /* 0x0041e40000000800 */
[----:B0-----:R-:W-:Y:S01]  /*4910*/  HFMA2.MMA R0, -RZ, RZ, 0, 0 ;  /* 0x00000000ff007435 */ /* 0x001fe200000001ff */
[----:B------:R-:W-:Y:S06]  /*4920*/  BAR.SYNC.DEFER_BLOCKING 0x0 ;  /* 0x0000000000007b1d */ /* 0x000fec0000010000 */
[----:B------:R-:W-:Y:S05]  /*4930*/  @!P0 BRA `(.L_x_383) ;  /* 0x0000000400988947 */ /* 0x000fea0003800000 */
[----:B------:R-:W-:Y:S01]  /*4940*/  ULDC UR10, c[0x0][0x2dc] ;  /* 0x0000b700000a7ab9 */ /* 0x000fe20000000800 */
[----:B------:R-:W0:Y:S01]  /*4950*/  S2UR UR6, SR_CgaCtaId ;  /* 0x00000000000679c3 */ /* 0x000e220000008800 */
[----:B------:R-:W-:Y:S01]  /*4960*/  UIMAD UR4, UR7, UR10, URZ ;  /* 0x0000000a070472a4 */ /* 0x000fe2000f8e023f */
[----:B------:R-:W-:Y:S01]  /*4970*/  IMAD R21, R7, 0x40, R16 ;  /* 0x0000004007157824 */ /* 0x000fe200078e0210 */
[----:B------:R-:W-:Y:S01]  /*4980*/  PLOP3.LUT P4, PT, PT, PT, PT, 0x80, 0x0 ;  /* 0x000000000000781c */ /* 0x000fe20003f8f070 */
[C---:B------:R-:W-:Y:S01]  /*4990*/  IMAD R18, R12.reuse, UR10, RZ ;  /* 0x0000000a0c127c24 */ /* 0x040fe2000f8e02ff */
[----:B------:R-:W-:Y:S01]  /*49a0*/  USHF.R.S32.HI UR11, URZ, 0x1f, UR4 ;  /* 0x0000001f3f0b7899 */ /* 0x000fe20008011404 */
[----:B------:R-:W-:Y:S01]  /*49b0*/  VIADD R15, R12, -UR7 ;  /* 0x800000070c0f7c36 */ /* 0x000fe20008000000 */
[----:B------:R-:W-:Y:S01]  /*49c0*/  IADD3 R0, P0, R21, UR4, RZ ;  /* 0x0000000415007c10 */ /* 0x000fe2000ff1e0ff */
[----:B------:R-:W-:Y:S01]  /*49d0*/  ULDC.64 UR4, c[0x0][0x288] ;  /* 0x0000a20000047ab9 */ /* 0x000fe20000000a00 */
[----:B------:R-:W1:Y:S01]  /*49e0*/  LDC R13, c[0x0][0x3c4] ;  /* 0x0000f100ff0d7b82 */ /* 0x000e620000000800 */
[----:B------:R-:W-:-:S02]  /*49f0*/  CS2R R8, SRZ ;  /* 0x0000000000087805 */ /* 0x000fc4000001ff00 */
[----:B------:R-:W-:Y:S02]  /*4a00*/  LEA.HI.X.SX32 R21, R21, UR11, 0x1, P0 ;  /* 0x0000000b15157c11 */ /* 0x000fe400080f0eff */
[----:B------:R-:W-:Y:S02]  /*4a10*/  CS2R R10, SRZ ;  /* 0x00000000000a7805 */ /* 0x000fe4000001ff00 */
[----:B------:R-:W-:Y:S01]  /*4a20*/  LEA R20, P0, R0, UR4, 0x2 ;  /* 0x0000000400147c11 */ /* 0x000fe2000f8010ff */
[----:B------:R-:W-:Y:S01]  /*4a30*/  UMOV UR4, 0x400 ;  /* 0x0000040000047882 */ /* 0x000fe20000000000 */
[----:B------:R-:W-:Y:S02]  /*4a40*/  IMAD.WIDE R18, R18, 0x4, RZ ;  /* 0x0000000412127825 */ /* 0x000fe400078e02ff */
[----:B------:R-:W-:Y:S01]  /*4a50*/  LEA.HI.X R21, R0, UR5, R21, 0x2, P0 ;  /* 0x0000000500157c11 */ /* 0x000fe200080f1415 */
[----:B------:R-:W-:Y:S01]  /*4a60*/  UMOV UR5, URZ ;  /* 0x0000003f00057c82 */ /* 0x000fe20008000000 */
[----:B------:R-:W-:Y:S01]  /*4a70*/  ISETP.GT.AND P0, PT, R14, 0x3, PT ;  /* 0x000000030e00780c */ /* 0x000fe20003f04270 */
[----:B------:R-:W-:Y:S01]  /*4a80*/  IMAD.MOV.U32 R0, RZ, RZ, RZ ;  /* 0x000000ffff007224 */ /* 0x000fe200078e00ff */
[----:B0-----:R-:W-:-:S06]  /*4a90*/  ULEA UR4, UR6, UR4, 0x18 ;  /* 0x0000000406047291 */ /* 0x001fcc000f8ec03f */
[----:B------:R-:W-:-:S05]  /*4aa0*/  LEA R6, R7, UR4, 0x2 ;  /* 0x0000000407067c11 */ /* 0x000fca000f8e10ff */
[----:B------:R-:W-:Y:S05]  /*4ab0*/  @!P0 BRA `(.L_x_384) ;  /* 0x0000000000a48947 */ /* 0x000fea0003800000 */
[----:B------:R-:W-:Y:S01]  /*4ac0*/  PLOP3.LUT P4, PT, PT, PT, PT, 0x8, 0x0 ;  /* 0x000000000000781c */ /* 0x000fe20003f8e170 */
[----:B------:R-:W-:Y:S01]  /*4ad0*/  VIADD R14, R14, 0xfffffffd ;  /* 0xfffffffd0e0e7836 */ /* 0x000fe20000000000 */
[CC--:B------:R-:W-:Y:S02]  /*4ae0*/  ISETP.GE.AND P3, PT, R7.reuse, R15.reuse, PT ;  /* 0x0000000f0700720c */ /* 0x0c0fe40003f66270 */
[----:B------:R-:W-:-:S13]  /*4af0*/  ISETP.GE.AND P0, PT, R7, R15, PT ;  /* 0x0000000f0700720c */ /* 0x000fda0003f06270 */
.L_x_385:
[----:B------:R0:W2:Y:S01]  /*4b00*/  @!P3 LDG.E.128 R8, desc[UR8][R20.64] ;  /* 0x000000081408b981 */ /* 0x0000a2000c1e1d00 */
[----:B------:R-:W-:Y:S01]  /*4b10*/  PLOP3.LUT P3, PT, P0, PT, PT, 0x80, 0x0 ;  /* 0x000000000000781c */ /* 0x000fe2000076f070 */
[----:B------:R-:W-:Y:S02]  /*4b20*/  UIADD3 UR5, UR5, 0x4, URZ ;  /* 0x0000000405057890 */ /* 0x000fe4000fffe03f */
[----:B------:R-:W2:Y:S04]  /*4b30*/  LDS R5, [R6] ;  /* 0x0000000006057984 */ /* 0x000ea80000000800 */
[----:B------:R-:W-:Y:S02]  /*4b40*/  ISETP.LE.AND P2, PT, R14, UR5, PT ;  /* 0x000000050e007c0c */ /* 0x000fe4000bf43270 */
[C---:B0-----:R-:W-:Y:S04]  /*4b50*/  IADD3 R20, P1, R18.reuse, R20, RZ ;  /* 0x0000001412147210 */ /* 0x041fe80007f3e0ff */
[----:B------:R-:W-:Y:S01]  /*4b60*/  IADD3.X R21, R19, R21, RZ, P1, !PT ;  /* 0x0000001513157210 */ /* 0x000fe20000ffe4ff */
[C---:B--2---:R-:W-:Y:S01]  /*4b70*/  FFMA.FTZ R4, R5.reuse, R8, R4 ;  /* 0x0000000805047223 */ /* 0x044fe20000010004 */
[C---:B------:R-:W-:Y:S01]  /*4b80*/  FFMA.FTZ R3, R5.reuse, R9, R3 ;  /* 0x0000000905037223 */ /* 0x040fe20000010003 */
[C---:B------:R-:W-:Y:S01]  /*4b90*/  FFMA.FTZ R2, R5.reuse, R10, R2 ;  /* 0x0000000a05027223 */ /* 0x040fe20000010002 */
[----:B------:R-:W-:Y:S02]  /*4ba0*/  FFMA.FTZ R0, R5, R11, R0 ;  /* 0x0000000b05007223 */ /* 0x000fe40000010000 */
[----:B------:R0:W2:Y:S04]  /*4bb0*/  @!P3 LDG.E.128 R8, desc[UR8][R20.64] ;  /* 0x000000081408b981 */ /* 0x0000a8000c1e1d00 */
[----:B------:R-:W2:Y:S01]  /*4bc0*/  LDS R5, [R6+0x24] ;  /* 0x0000240006057984 */ /* 0x000ea20000000800 */
        /* <DEDUP_REMOVED lines=15> */
[----:B------:R3:W2:Y:S01]  /*4cc0*/  LDS R5, [R6+0x6c] ;  /* 0x00006c0006057984 */ /* 0x0006a20000000800 */
[----:B0-----:R-:W-:Y:S02]  /*4cd0*/  IADD3 R20, P1, R18, R20, RZ ;  /* 0x0000001412147210 */ /* 0x001fe40007f3e0ff */
[----:B---3--:R-:W-:Y:S02]  /*4ce0*/  IADD3 R6, R6, 0x90, RZ ;  /* 0x0000009006067810 */ /* 0x008fe40007ffe0ff */
[----:B------:R-:W-:Y:S01]  /*4cf0*/  IADD3.X R21, R19, R21, RZ, P1, !PT ;  /* 0x0000001513157210 */ /* 0x000fe20000ffe4ff */
[C---:B--2---:R-:W-:Y:S01]  /*4d00*/  FFMA.FTZ R4, R5.reuse, R8, R4 ;  /* 0x0000000805047223 */ /* 0x044fe20000010004 */
[C---:B------:R-:W-:Y:S01]  /*4d10*/  FFMA.FTZ R3, R5.reuse, R9, R3 ;  /* 0x0000000905037223 */ /* 0x040fe20000010003 */
[C---:B------:R-:W-:Y:S01]  /*4d20*/  FFMA.FTZ R2, R5.reuse, R10, R2 ;  /* 0x0000000a05027223 */ /* 0x040fe20000010002 */
[----:B------:R-:W-:Y:S01]  /*4d30*/  FFMA.FTZ R0, R5, R11, R0 ;  /* 0x0000000b05007223 */ /* 0x000fe20000010000 */
[----:B------:R-:W-:Y:S09]  /*4d40*/  @!P2 BRA `(.L_x_385) ;  /* 0xfffffffc006ca947 */ /* 0x000ff2000383ffff */
.L_x_384:
[----:B-1----:R-:W-:-:S04]  /*4d50*/  IADD3 R5, R13, -UR5, RZ ;  /* 0x800000050d057c10 */ /* 0x002fc8000fffe0ff */
[----:B------:R-:W-:-:S13]  /*4d60*/  ISETP.GT.AND P0, PT, R5, 0x1, PT ;  /* 0x000000010500780c */ /* 0x000fda0003f04270 */
[----:B------:R-:W-:Y:S05]  /*4d70*/  @!P0 BRA `(.L_x_386) ;  /* 0x0000000000588947 */ /* 0x000fea0003800000 */
[----:B------:R-:W-:Y:S01]  /*4d80*/  ISETP.GE.AND P0, PT, R7, R15, PT ;  /* 0x0000000f0700720c */ /* 0x000fe20003f06270 */
[----:B------:R-:W0:-:S12]  /*4d90*/  LDS R5, [R6] ;  /* 0x0000000006057984 */ /* 0x000e180000000800 */
[----:B------:R1:W0:Y:S02]  /*4da0*/  @!P0 LDG.E.128 R8, desc[UR8][R20.64] ;  /* 0x0000000814088981 */ /* 0x000224000c1e1d00 */
[----:B-1----:R-:W-:-:S04]  /*4db0*/  IADD3 R20, P1, R18, R20, RZ ;  /* 0x0000001412147210 */ /* 0x002fc80007f3e0ff */
[----:B------:R-:W-:Y:S01]  /*4dc0*/  IADD3.X R21, R19, R21, RZ, P1, !PT ;  /* 0x0000001513157210 */ /* 0x000fe20000ffe4ff */
[-C--:B0-----:R-:W-:Y:S01]  /*4dd0*/  FFMA.FTZ R4, R8, R5.reuse, R4 ;  /* 0x0000000508047223 */ /* 0x081fe20000010004 */
[-C--:B------:R-:W-:Y:S01]  /*4de0*/  FFMA.FTZ R3, R9, R5.reuse, R3 ;  /* 0x0000000509037223 */ /* 0x080fe20000010003 */
[-C--:B------:R-:W-:Y:S01]  /*4df0*/  FFMA.FTZ R2, R10, R5.reuse, R2 ;  /* 0x000000050a027223 */ /* 0x080fe20000010002 */
[----:B------:R-:W-:Y:S02]  /*4e00*/  FFMA.FTZ R0, R11, R5, R0 ;  /* 0x000000050b007223 */ /* 0x000fe40000010000 */
[----:B------:R0:W2:Y:S01]  /*4e10*/  @!P0 LDG.E.128 R8, desc[UR8][R20.64] ;  /* 0x0000000814088981 */ /* 0x0000a2000c1e1d00 */
[----:B------:R-:W-:Y:S01]  /*4e20*/  UIADD3 UR5, UR5, 0x1, URZ ;  /* 0x0000000105057890 */ /* 0x000fe2000fffe03f */
[----:B------:R-:W-:Y:S02]  /*4e30*/  PLOP3.LUT P4, PT, PT, PT, PT, 0x8, 0x0 ;  /* 0x000000000000781c */ /* 0x000fe40003f8e170 */
[----:B------:R1:W2:Y:S01]  /*4e40*/  LDS R5, [R6+0x24] ;  /* 0x0000240006057984 */ /* 0x0002a20000000800 */
[----:B------:R-:W-:Y:S01]  /*4e50*/  UIADD3 UR5, UR5, 0x1, URZ ;  /* 0x0000000105057890 */ /* 0x000fe2000fffe03f */
[----:B0-----:R-:W-:-:S02]  /*4e60*/  IADD3 R20, P0, R18, R20, RZ ;  /* 0x0000001412147210 */ /* 0x001fc40007f1e0ff */
[----:B-1----:R-:W-:Y:S02]  /*4e70*/  IADD3 R6, R6, 0x24, RZ ;  /* 0x0000002406067810 */ /* 0x002fe40007ffe0ff */
[----:B------:R-:W-:Y:S02]  /*4e80*/  IADD3.X R21, R19, R21, RZ, P0, !PT ;  /* 0x0000001513157210 */ /* 0x000fe400007fe4ff */
[----:B------:R-:W-:Y:S01]  /*4e90*/  IADD3 R6, R6, 0x24, RZ ;  /* 0x0000002406067810 */ /* 0x000fe20007ffe0ff */
[-C--:B--2---:R-:W-:Y:S01]  /*4ea0*/  FFMA.FTZ R4, R8, R5.reuse, R4 ;  /* 0x0000000508047223 */ /* 0x084fe20000010004 */
[-C--:B------:R-:W-:Y:S01]  /*4eb0*/  FFMA.FTZ R3, R9, R5.reuse, R3 ;  /* 0x0000000509037223 */ /* 0x080fe20000010003 */
[-C--:B------:R-:W-:Y:S01]  /*4ec0*/  FFMA.FTZ R2, R10, R5.reuse, R2 ;  /* 0x000000050a027223 */ /* 0x080fe20000010002 */
[----:B------:R-:W-:-:S07]  /*4ed0*/  FFMA.FTZ R0, R11, R5, R0 ;  /* 0x000000050b007223 */ /* 0x000fce0000010000 */
.L_x_386:
[----:B------:R-:W-:-:S13]  /*4ee0*/  ISETP.GT.OR P4, PT, R13, UR5, P4 ;  /* 0x000000050d007c0c */ /* 0x000fda000a784670 */
[----:B------:R-:W-:Y:S05]  /*4ef0*/  @!P4 BRA `(.L_x_383) ;  /* 0x000000000028c947 */ /* 0x000fea0003800000 */
[----:B------:R-:W0:Y:S01]  /*4f00*/  LDS R6, [R6] ;  /* 0x0000000006067984 */ /* 0x000e220000000800 */
[----:B------:R-:W-:Y:S01]  /*4f10*/  ISETP.GE.AND P0, PT, R7, R15, PT ;  /* 0x0000000f0700720c */ /* 0x000fe20003f06270 */
[----:B------:R-:W-:-:S12]  /*4f20*/  BSSY B0, `(.L_x_387) ;  /* 0x0000003000007945 */ /* 0x000fd80003800000 */
[----:B------:R-:W-:Y:S05]  /*4f30*/  @P0 BRA `(.L_x_388) ;  /* 0x0000000000040947 */ /* 0x000fea0003800000 */
[----:B------:R1:W5:Y:S02]  /*4f40*/  LDG.E.128 R8, desc[UR8][R20.64] ;  /* 0x0000000814087981 */ /* 0x000364000c1e1d00 */
.L_x_388:
[----:B------:R-:W-:Y:S05]  /*4f50*/  BSYNC B0 ;  /* 0x0000000000007941 */ /* 0x000fea0003800000 */
.L_x_387:
[C---:B0----5:R-:W-:Y:S01]  /*4f60*/  FFMA.FTZ R4, R6.reuse, R8, R4 ;  /* 0x0000000806047223 */ /* 0x061fe20000010004 */
[C---:B------:R-:W-:Y:S01]  /*4f70*/  FFMA.FTZ R3, R6.reuse, R9, R3 ;  /* 0x0000000906037223 */ /* 0x040fe20000010003 */
[C---:B------:R-:W-:Y:S01]  /*4f80*/  FFMA.FTZ R2, R6.reuse, R10, R2 ;  /* 0x0000000a06027223 */ /* 0x040fe20000010002 */
[----:B------:R-:W-:Y:S01]  /*4f90*/  FFMA.FTZ R0, R6, R11, R0 ;  /* 0x0000000b06007223 */ /* 0x000fe20000010000 */
.L_x_383:
[----:B------:R-:W-:-:S04]  /*4fa0*/  IADD3 R7, R7, UR7, RZ ;  /* 0x0000000707077c10 */ /* 0x000fc8000fffe0ff */
[----:B------:R-:W-:-:S13]  /*4fb0*/  ISETP.GE.AND P0, PT, R7, R12, PT ;  /* 0x0000000c0700720c */ /* 0x000fda0003f06270 */
[----:B------:R-:W-:Y:S05]  /*4fc0*/  @P0 EXIT ;  /* 0x000000000000094d */ /* 0x000fea0003800000 */
[----:B------:R-:W0:Y:S01]  /*4fd0*/  LDC R9, c[0x0][0x2c4] ;  /* 0x0000b100ff097b82 */ /* 0x000e220000000800 */
[----:B------:R-:W-:Y:S01]  /*4fe0*/  ULDC UR4, c[0x0][0x270] ;  /* 0x00009c0000047ab9 */ /* 0x000fe20000000800 */
[----:B------:R-:W-:Y:S02]  /*4ff0*/  IABS R13, R7 ;  /* 0x00000007000d7213 */ /* 0x000fe40000000000 */
[----:B------:R-:W-:Y:S02]  /*5000*/  SHF.R.S32.HI R17, RZ, 0x1f, R16 ;  /* 0x0000001fff117819 */ /* 0x000fe40000011410 */
        /* <DEDUP_REMOVED lines=71> */
[----:B------:R-:W-:Y:S02]  /*5480*/  LEA.HI.X R7, R16, UR5, R5, 0x1, P0 ;  /* 0x0000000510077c11 */ /* 0x000fe400080f0c05 */
[----:B------:R-:W-:-:S05]  /*5490*/  F2FP.BF16.F32.PACK_AB R5, R0, R2 ;  /* 0x000000020005723e */ /* 0x000fca00000010ff */
[----:B------:R-:W-:Y:S01]  /*54a0*/  STG.E.64 desc[UR8][R6.64], R4 ;  /* 0x0000000406007986 */ /* 0x000fe2000c101b08 */
[----:B------:R-:W-:Y:S05]  /*54b0*/  EXIT ;  /* 0x000000000000794d */ /* 0x000fea0003800000 */
        .weak           $__internal_7_$__cuda_sm20_div_s64
        .type           $__internal_7_$__cuda_sm20_div_s64,@function
        .size           $__internal_7_$__cuda_sm20_div_s64,(.L_x_7945 - $__internal_7_$__cuda_sm20_div_s64)
$__internal_7_$__cuda_sm20_div_s64:
        /* <DEDUP_REMOVED lines=83> */
[----:B------:R-:W-:Y:S06]  /*59f0*/  RET.REL.NODEC R22 `(_ZN5flash32flash_fwd_splitkv_combine_kernelI23Flash_fwd_kernel_traitsILi64ELi64ELi256ELi4ELb0ELb0EN7cutlass10bfloat16_tE19Flash_kernel_traitsILi64ELi64ELi256ELi4ES3_EELi8ELi7ELb1EEEvNS_16Flash_fwd_paramsE) ;  /* 0xffffffa416807950 */ /* 0x000fec0003c3ffff */
.L_x_389:
        /* <DEDUP_REMOVED lines=16> */
.L_x_7945:


//--------------------- .text._ZN5flash32flash_fwd_splitkv_combine_kernelI23Flash_fwd_kernel_traitsILi64ELi64ELi256ELi4ELb0ELb0EN7cutlass10bfloat16_tE19Flash_kernel_traitsILi64ELi64ELi256ELi4ES3_EELi8ELi6ELb1EEEvNS_16Flash_fwd_paramsE --------------------------
	.section	.text._ZN5flash32flash_fwd_splitkv_combine_kernelI23Flash_fwd_kernel_traitsILi64ELi64ELi256ELi4ELb0ELb0EN7cutlass10bfloat16_tE19Flash_kernel_traitsILi64ELi64ELi256ELi4ES3_EELi8ELi6ELb1EEEvNS_16Flash_fwd_paramsE,"ax",@progbits
	.align	128
        .global         _ZN5flash32flash_fwd_splitkv_combine_kernelI23Flash_fwd_kernel_traitsILi64ELi64ELi256ELi4ELb0ELb0EN7cutlass10bfloat16_tE19Flash_kernel_traitsILi64ELi64ELi256ELi4ES3_EELi8ELi6ELb1EEEvNS_16Flash_fwd_paramsE
        .type           _ZN5flash32flash_fwd_splitkv_combine_kernelI23Flash_fwd_kernel_traitsILi64ELi64ELi256ELi4ELb0ELb0EN7cutlass10bfloat16_tE19Flash_kernel_traitsILi64ELi64ELi256ELi4ES3_EELi8ELi6ELb1EEEvNS_16Flash_fwd_paramsE,@function
        .size           _ZN5flash32flash_fwd_splitkv_combine_kernelI23Flash_fwd_kernel_traitsILi64ELi64ELi256ELi4ELb0ELb0EN7cutlass10bfloat16_tE19Flash_kernel_traitsILi64ELi64ELi256ELi4ES3_EELi8ELi6ELb1EEEvNS_16Flash_fwd_paramsE,(.L_x_7946 - _ZN5flash32flash_fwd_splitkv_combine_kernelI23Flash_fwd_kernel_traitsILi64ELi64ELi256ELi4ELb0ELb0EN7cutlass10bfloat16_tE19Flash_kernel_traitsILi64ELi64ELi256ELi4ES3_EELi8ELi6ELb1EEEvNS_16Flash_fwd_paramsE)
        .other          _ZN5flash32flash_fwd_splitkv_combine_kernelI23Flash_fwd_kernel_traitsILi64ELi64ELi256ELi4ELb0ELb0EN7cutlass10bfloat16_tE19Flash_kernel_traitsILi64ELi64ELi256ELi4ES3_EELi8ELi6ELb1EEEvNS_16Flash_fwd_paramsE,@"STO_CUDA_ENTRY STV_DEFAULT"
_ZN5flash32flash_fwd_splitkv_combine_kernelI23Flash_fwd_kernel_traitsILi64ELi64ELi256ELi4ELb0ELb0EN7cutlass10bfloat16_tE19Flash_kernel_traitsILi64ELi64ELi256ELi4ES3_EELi8ELi6ELb1EEEvNS_16Flash_fwd_paramsE:
.text._ZN5flash32flash_fwd_splitkv_combine_kernelI23Flash_fwd_kernel_traitsILi64ELi64ELi256ELi4ELb0ELb0EN7cutlass10bfloat16_tE19Flash_kernel_traitsILi64ELi64ELi256ELi4ES3_EELi8ELi6ELb1EEEvNS_16Flash_fwd_paramsE:
        /* <DEDUP_REMOVED lines=23> */
[----:B------:R-:W-:Y:S05]  /*0170*/  CALL.REL.NOINC `($__internal_8_$__cuda_sm20_div_s64) ;  /* 0x0000004800b87944 */ /* 0x000fea0003c00000 */
[----:B------:R-:W-:Y:S05]  /*0180*/  BRA `(.L_x_391) ;  /* 0x00000000004c7947 */ /* 0x000fea0003800000 */
.L_x_390:
        /* <DEDUP_REMOVED lines=19> */
.L_x_391:
        /* <DEDUP_REMOVED lines=12> */
[----:B------:R-:W-:Y:S05]  /*0380*/  CALL.REL.NOINC `($__internal_8_$__cuda_sm20_div_s64) ;  /* 0x0000004800347944 */ /* 0x000fea0003c00000 */
[----:B------:R-:W-:Y:S02]  /*0390*/  MOV R6, R20 ;  /* 0x0000001400067202 */ /* 0x000fe40000000f00 */
[----:B------:R-:W-:Y:S01]  /*03a0*/  MOV R7, R21 ;  /* 0x0000001500077202 */ /* 0x000fe20000000f00 */
[----:B------:R-:W-:Y:S05]  /*03b0*/  BRA `(.L_x_394) ;  /* 0x00000000004c7947 */ /* 0x000fea0003800000 */
.L_x_393:
        /* <DEDUP_REMOVED lines=19> */
.L_x_394:
[----:B------:R-:W-:Y:S05]  /*04f0*/  BSYNC B0 ;  /* 0x0000000000007941 */ /* 0x000fea0003800000 */
.L_x_392:
        /* <DEDUP_REMOVED lines=53> */
[----:B------:R-:W-:Y:S02]  /*0850*/  MOV R32, R20 ;  /* 0x0000001400207202 */ /* 0x000fe40000000f00 */
[----:B------:R-:W-:Y:S01]  /*0860*/  MOV R33, R21 ;  /* 0x0000001500217202 */ /* 0x000fe20000000f00 */
[----:B------:R-:W-:Y:S05]  /*0870*/  BRA `(.L_x_397) ;  /* 0x00000000004c7947 */ /* 0x000fea0003800000 */
.L_x_396:
        /* <DEDUP_REMOVED lines=19> */
.L_x_397:
[----:B------:R-:W-:Y:S05]  /*09b0*/  BSYNC B0 ;  /* 0x0000000000007941 */ /* 0x000fea0003800000 */
.L_x_395:
        /* <DEDUP_REMOVED lines=105> */
.L_x_399:
        /* <DEDUP_REMOVED lines=19> */
.L_x_400:
[----:B------:R-:W-:Y:S05]  /*1180*/  BSYNC B0 ;  /* 0x0000000000007941 */ /* 0x000fea0003800000 */
.L_x_398:
        /* <DEDUP_REMOVED lines=113> */
[----:B------:R-:W-:Y:S05]  /*18a0*/  CALL.REL.NOINC `($__internal_8_$__cuda_sm20_div_s64) ;  /* 0x0000003000ec7944 */ /* 0x000fea0003c00000 */
[----:B------:R-:W-:Y:S02]  /*18b0*/  MOV R40, R20 ;  /* 0x0000001400287202 */ /* 0x000fe40000000f00 */
[----:B------:R-:W-:Y:S01]  /*18c0*/  MOV R41, R21 ;  /* 0x0000001500297202 */ /* 0x000fe20000000f00 */
[----:B------:R-:W-:Y:S05]  /*18d0*/  BRA `(.L_x_403) ;  /* 0x00000000004c7947 */ /* 0x000fea0003800000 */
.L_x_402:
        /* <DEDUP_REMOVED lines=19> */
.L_x_403:
[----:B------:R-:W-:Y:S05]  /*1a10*/  BSYNC B0 ;  /* 0x0000000000007941 */ /* 0x000fea0003800000 */
.L_x_401:
        /* <DEDUP_REMOVED lines=167> */
[----:B------:R-:W-:Y:S05]  /*2490*/  CALL.REL.NOINC `($__internal_8_$__cuda_sm20_div_s64) ;  /* 0x0000002400f07944 */ /* 0x000fea0003c00000 */
        /* <DEDUP_REMOVED lines=9> */
.L_x_408:
        /* <DEDUP_REMOVED lines=22> */
.L_x_409:
[----:B------:R-:W-:Y:S05]  /*2690*/  BSYNC B0 ;  /* 0x0000000000007941 */ /* 0x000fea0003800000 */
.L_x_407:
        /* <DEDUP_REMOVED lines=19> */
.L_x_411:
        /* <DEDUP_REMOVED lines=22> */
.L_x_412:
[----:B------:R-:W-:Y:S05]  /*2930*/  BSYNC B0 ;  /* 0x0000000000007941 */ /* 0x000fea0003800000 */
.L_x_410:
        /* <DEDUP_REMOVED lines=11> */
[----:B------:R-:W-:Y:S05]  /*29f0*/  CALL.REL.NOINC `($__internal_8_$__cuda_sm20_div_s64) ;  /* 0x0000002000987944 */ /* 0x000fea0003c00000 */
[----:B------:R-:W-:-:S04]  /*2a00*/  IADD3 R19, P0, RZ, -R20, RZ ;  /* 0x80000014ff137210 */ /* 0x000fc80007f1e0ff */
[----:B------:R-:W-:Y:S01]  /*2a10*/  IADD3.X R18, RZ, ~R21, RZ, P0, !PT ;  /* 0x80000015ff127210 */ /* 0x000fe200007fe4ff */
[----:B------:R-:W-:-:S04]  /*2a20*/  IMAD.WIDE.U32 R42, R5, R19, R42 ;  /* 0x00000013052a7225 */ /* 0x000fc800078e002a */
[----:B------:R-:W-:-:S04]  /*2a30*/  IMAD R18, R18, R5, RZ ;  /* 0x0000000512127224 */ /* 0x000fc800078e02ff */
[----:B------:R-:W-:-:S05]  /*2a40*/  IMAD R4, R4, R19, R18 ;  /* 0x0000001304047224 */ /* 0x000fca00078e0212 */
[----:B------:R-:W-:Y:S01]  /*2a50*/  IADD3 R4, R43, R4, RZ ;  /* 0x000000042b047210 */ /* 0x000fe20007ffe0ff */
[----:B------:R-:W-:Y:S05]  /*2a60*/  BRA `(.L_x_415) ;  /* 0x0000000000587947 */ /* 0x000fea0003800000 */
.L_x_414:
        /* <DEDUP_REMOVED lines=22> */
.L_x_415:
[----:B------:R-:W-:Y:S05]  /*2bd0*/  BSYNC B0 ;  /* 0x0000000000007941 */ /* 0x000fea0003800000 */
.L_x_413:
        /* <DEDUP_REMOVED lines=38> */
[----:B------:R-:W-:Y:S05]  /*2e40*/  CALL.REL.NOINC `($__internal_8_$__cuda_sm20_div_s64) ;  /* 0x0000001c00847944 */ /* 0x000fea0003c00000 */
        /* <DEDUP_REMOVED lines=12> */
.L_x_417:
        /* <DEDUP_REMOVED lines=23> */
.L_x_418:
[----:B------:R-:W-:Y:S05]  /*3080*/  BSYNC B0 ;  /* 0x0000000000007941 */ /* 0x000fea0003800000 */
.L_x_416:
        /* <DEDUP_REMOVED lines=18> */
.L_x_420:
        /* <DEDUP_REMOVED lines=22> */
.L_x_421:
[----:B------:R-:W-:Y:S05]  /*3310*/  BSYNC B0 ;  /* 0x0000000000007941 */ /* 0x000fea0003800000 */
.L_x_419:
        /* <DEDUP_REMOVED lines=22> */
.L_x_423:
        /* <DEDUP_REMOVED lines=23> */
.L_x_424:
[----:B------:R-:W-:Y:S05]  /*35f0*/  BSYNC B0 ;  /* 0x0000000000007941 */ /* 0x000fea0003800000 */
.L_x_422:
        /* <DEDUP_REMOVED lines=39> */
.L_x_426:
        /* <DEDUP_REMOVED lines=23> */
.L_x_427:
[----:B------:R-:W-:Y:S05]  /*39e0*/  BSYNC B0 ;  /* 0x0000000000007941 */ /* 0x000fea0003800000 */
.L_x_425:
        /* <DEDUP_REMOVED lines=29> */
.L_x_429:
        /* <DEDUP_REMOVED lines=23> */
.L_x_430:
[----:B------:R-:W-:Y:S05]  /*3d30*/  BSYNC B0 ;  /* 0x0000000000007941 */ /* 0x000fea0003800000 */
.L_x_428:
        /* <DEDUP_REMOVED lines=21> */
.L_x_406:
[----:B------:R-:W-:Y:S02]  /*3e90*/  ULDC.64 UR4, c[0x0][0x2b0] ;  /* 0x0000ac0000047ab9 */ /* 0x000fe40000000a00 */
[----:B------:R-:W-:-:S04]  /*3ea0*/  LEA R2, P0, R38, UR4, 0x2 ;  /* 0x0000000426027c11 */ /* 0x000fc8000f8010ff */
[----:B------:R-:W-:-:S05]  /*3eb0*/  LEA.HI.X R3, R38, UR5, R39, 0x2, P0 ;  /* 0x0000000526037c11 */ /* 0x000fca00080f1427 */
[----:B------:R0:W-:Y:S04]  /*3ec0*/  STG.E desc[UR8][R2.64], R29 ;  /* 0x0000001d02007986 */ /* 0x0001e8000c101908 */
.L_x_405:
[----:B------:R-:W-:Y:S05]  /*3ed0*/  BSYNC B1 ;  /* 0x0000000000017941 */ /* 0x000fea0003800000 */
.L_x_404:
[----:B------:R-:W2:Y:S01]  /*3ee0*/  LDC R14, c[0x0][0x3c4] ;  /* 0x0000f100ff0e7b82 */ /* 0x000ea20000000800 */
[C---:B0-----:R-:W-:Y:S01]  /*3ef0*/  IADD3 R3, R35.reuse, 0x10, RZ ;  /* 0x0000001023037810 */ /* 0x041fe20007ffe0ff */
[----:B------:R-:W-:Y:S01]  /*3f00*/  HFMA2.MMA R0, -RZ, RZ, 0, 0 ;  /* 0x00000000ff007435 */ /* 0x000fe200000001ff */
[----:B------:R-:W-:Y:S02]  /*3f10*/  IMAD.SHL.U32 R18, R35, 0x4, RZ ;  /* 0x0000000423127824 */ /* 0x000fe400078e00ff */
[----:B-1----:R-:W-:Y:S01]  /*3f20*/  IMAD.MOV.U32 R5, RZ, RZ, RZ ;  /* 0x000000ffff057224 */ /* 0x002fe200078e00ff */
[-C--:B--2---:R-:W-:Y:S02]  /*3f30*/  ISETP.GE.OR P1, PT, R3, R14.reuse, P6 ;  /* 0x0000000e0300720c */ /* 0x084fe40003726670 */
[C---:B------:R-:W-:Y:S02]  /*3f40*/  IADD3 R3, R35.reuse, 0x20, RZ ;  /* 0x0000002023037810 */ /* 0x040fe40007ffe0ff */
[----:B------:R-:W-:-:S02]  /*3f50*/  ISETP.GE.OR P2, PT, R35, R14, P6 ;  /* 0x0000000e2300720c */ /* 0x000fc40003746670 */
[----:B------:R-:W-:Y:S02]  /*3f60*/  ISETP.GE.OR P0, PT, R3, R14, P6 ;  /* 0x0000000e0300720c */ /* 0x000fe40003706670 */
        /* <DEDUP_REMOVED lines=17> */
[----:B------:R-:W-:-:S03]  /*4080*/  ISETP.GE.AND P0, PT, R14, 0x1, PT ;  /* 0x000000010e00780c */ /* 0x000fc60003f06270 */
[----:B--2---:R0:W-:Y:S04]  /*4090*/  @!P2 STS [R33], R36 ;  /* 0x000000242100a388 */ /* 0x0041e80000000800 */
[----:B---3--:R0:W-:Y:S01]  /*40a0*/  @!P6 STS [R33+0x6c0], R6 ;  /* 0x0006c0062100e388 */ /* 0x0081e20000000800 */
[----:B------:R-:W-:Y:S06]  /*40b0*/  BAR.SYNC.DEFER_BLOCKING 0x0 ;  /* 0x0000000000007b1d */ /* 0x000fec0000010000 */
[----:B------:R-:W-:Y:S05]  /*40c0*/  @!P0 BRA `(.L_x_431) ;  /* 0x0000000400988947 */ /* 0x000fea0003800000 */
[----:B------:R-:W-:Y:S01]  /*40d0*/  ULDC UR10, c[0x0][0x2dc] ;  /* 0x0000b700000a7ab9 */ /* 0x000fe20000000800 */
[----:B------:R-:W1:Y:S01]  /*40e0*/  S2UR UR6, SR_CgaCtaId ;  /* 0x00000000000679c3 */ /* 0x000e620000008800 */
        /* <DEDUP_REMOVED lines=8> */
[----:B------:R-:W2:Y:S01]  /*4170*/  LDC R13, c[0x0][0x3c4] ;  /* 0x0000f100ff0d7b82 */ /* 0x000ea20000000800 */
        /* <DEDUP_REMOVED lines=10> */
[----:B-1----:R-:W-:-:S06]  /*4220*/  ULEA UR4, UR6, UR4, 0x18 ;  /* 0x0000000406047291 */ /* 0x002fcc000f8ec03f */
[----:B0-----:R-:W-:-:S05]  /*4230*/  LEA R6, R7, UR4, 0x2 ;  /* 0x0000000407067c11 */ /* 0x001fca000f8e10ff */
[----:B------:R-:W-:Y:S05]  /*4240*/  @!P0 BRA `(.L_x_432) ;  /* 0x0000000000a48947 */ /* 0x000fea0003800000 */
[----:B------:R-:W-:Y:S01]  /*4250*/  PLOP3.LUT P4, PT, PT, PT, PT, 0x8, 0x0 ;  /* 0x000000000000781c */ /* 0x000fe20003f8e170 */
[----:B------:R-:W-:Y:S01]  /*4260*/  VIADD R14, R14, 0xfffffffd ;  /* 0xfffffffd0e0e7836 */ /* 0x000fe20000000000 */
[CC--:B------:R-:W-:Y:S02]  /*4270*/  ISETP.GE.AND P3, PT, R7.reuse, R16.reuse, PT ;  /* 0x000000100700720c */ /* 0x0c0fe40003f66270 */
[----:B------:R-:W-:-:S13]  /*4280*/  ISETP.GE.AND P0, PT, R7, R16, PT ;  /* 0x000000100700720c */ /* 0x000fda0003f06270 */
.L_x_433:
[----:B------:R0:W3:Y:S01]  /*4290*/  @!P3 LDG.E.128 R8, desc[UR8][R24.64] ;  /* 0x000000081808b981 */ /* 0x0000e2000c1e1d00 */
[----:B------:R-:W-:Y:S01]  /*42a0*/  PLOP3.LUT P3, PT, P0, PT, PT, 0x80, 0x0 ;  /* 0x000000000000781c */ /* 0x000fe2000076f070 */
[----:B------:R-:W-:Y:S01]  /*42b0*/  UIADD3 UR5, UR5, 0x4, URZ ;  /* 0x0000000405057890 */ /* 0x000fe2000fffe03f */
[----:B------:R-:W-:Y:S01]  /*42c0*/  IADD3 R26, P1, R20, R24, RZ ;  /* 0x00000018141a7210 */ /* 0x000fe20007f3e0ff */
[----:B------:R-:W3:Y:S03]  /*42d0*/  LDS R4, [R6] ;  /* 0x0000000006047984 */ /* 0x000ee60000000800 */
[C---:B------:R-:W-:Y:S02]  /*42e0*/  IADD3.X R27, R21.reuse, R25, RZ, P1, !PT ;  /* 0x00000019151b7210 */ /* 0x040fe40000ffe4ff */
[----:B------:R-:W-:Y:S02]  /*42f0*/  ISETP.LE.AND P2, PT, R14, UR5, PT ;  /* 0x000000050e007c0c */ /* 0x000fe4000bf43270 */
[C---:B0-----:R-:W-:Y:S04]  /*4300*/  IADD3 R24, P1, R20.reuse, R26, RZ ;  /* 0x0000001a14187210 */ /* 0x041fe80007f3e0ff */
[C---:B------:R-:W-:Y:S02]  /*4310*/  IADD3.X R25, R21.reuse, R27, RZ, P1, !PT ;  /* 0x0000001b15197210 */ /* 0x040fe40000ffe4ff */
[----:B------:R-:W-:Y:S04]  /*4320*/  IADD3 R22, P1, R20, R24, RZ ;  /* 0x0000001814167210 */ /* 0x000fe80007f3e0ff */
[C---:B------:R-:W-:Y:S01]  /*4330*/  IADD3.X R23, R21.reuse, R25, RZ, P1, !PT ;  /* 0x0000001915177210 */ /* 0x040fe20000ffe4ff */
[C---:B---3--:R-:W-:Y:S01]  /*4340*/  FFMA.FTZ R5, R4.reuse, R8, R5 ;  /* 0x0000000804057223 */ /* 0x048fe20000010005 */
[C---:B------:R-:W-:Y:S01]  /*4350*/  FFMA.FTZ R2, R4.reuse, R9, R2 ;  /* 0x0000000904027223 */ /* 0x040fe20000010002 */
[C---:B------:R-:W-:Y:S01]  /*4360*/  FFMA.FTZ R3, R4.reuse, R10, R3 ;  /* 0x0000000a04037223 */ /* 0x040fe20000010003 */
[----:B------:R-:W-:Y:S02]  /*4370*/  FFMA.FTZ R0, R4, R11, R0 ;  /* 0x0000000b04007223 */ /* 0x000fe40000010000 */
[----:B------:R-:W3:Y:S04]  /*4380*/  @!P3 LDG.E.128 R8, desc[UR8][R26.64] ;  /* 0x000000081a08b981 */ /* 0x000ee8000c1e1d00 */
[----:B------:R-:W3:Y:S02]  /*4390*/  LDS R4, [R6+0x24] ;  /* 0x0000240006047984 */ /* 0x000ee40000000800 */
[C---:B---3--:R-:W-:Y:S01]  /*43a0*/  FFMA.FTZ R5, R4.reuse, R8, R5 ;  /* 0x0000000804057223 */ /* 0x048fe20000010005 */
[C---:B------:R-:W-:Y:S01]  /*43b0*/  FFMA.FTZ R2, R4.reuse, R9, R2 ;  /* 0x0000000904027223 */ /* 0x040fe20000010002 */
[C---:B------:R-:W-:Y:S01]  /*43c0*/  FFMA.FTZ R3, R4.reuse, R10, R3 ;  /* 0x0000000a04037223 */ /* 0x040fe20000010003 */
[----:B------:R-:W-:Y:S02]  /*43d0*/  FFMA.FTZ R0, R4, R11, R0 ;  /* 0x0000000b04007223 */ /* 0x000fe40000010000 */
[----:B------:R0:W3:Y:S04]  /*43e0*/  @!P3 LDG.E.128 R8, desc[UR8][R24.64] ;  /* 0x000000081808b981 */ /* 0x0000e8000c1e1d00 */
[----:B------:R-:W3:Y:S01]  /*43f0*/  LDS R4, [R6+0x48] ;  /* 0x0000480006047984 */ /* 0x000ee20000000800 */
[----:B0-----:R-:W-:Y:S04]  /*4400*/  IADD3 R24, P1, R20, R22, RZ ;  /* 0x0000001614187210 */ /* 0x001fe80007f3e0ff */
[----:B------:R-:W-:Y:S01]  /*4410*/  IADD3.X R25, R21, R23, RZ, P1, !PT ;  /* 0x0000001715197210 */ /* 0x000fe20000ffe4ff */
[C---:B---3--:R-:W-:Y:S01]  /*4420*/  FFMA.FTZ R5, R4.reuse, R8, R5 ;  /* 0x0000000804057223 */ /* 0x048fe20000010005 */
[C---:B------:R-:W-:Y:S01]  /*4430*/  FFMA.FTZ R2, R4.reuse, R9, R2 ;  /* 0x0000000904027223 */ /* 0x040fe20000010002 */
[C---:B------:R-:W-:Y:S01]  /*4440*/  FFMA.FTZ R3, R4.reuse, R10, R3 ;  /* 0x0000000a04037223 */ /* 0x040fe20000010003 */
[----:B------:R-:W-:Y:S02]  /*4450*/  FFMA.FTZ R0, R4, R11, R0 ;  /* 0x0000000b04007223 */ /* 0x000fe40000010000 */
[----:B------:R-:W3:Y:S04]  /*4460*/  @!P3 LDG.E.128 R8, desc[UR8][R22.64] ;  /* 0x000000081608b981 */ /* 0x000ee8000c1e1d00 */
[----:B------:R0:W3:Y:S02]  /*4470*/  LDS R4, [R6+0x6c] ;  /* 0x00006c0006047984 */ /* 0x0000e40000000800 */
[----:B0-----:R-:W-:Y:S01]  /*4480*/  IADD3 R6, R6, 0x90, RZ ;  /* 0x0000009006067810 */ /* 0x001fe20007ffe0ff */
[C---:B---3--:R-:W-:Y:S01]  /*4490*/  FFMA.FTZ R5, R4.reuse, R8, R5 ;  /* 0x0000000804057223 */ /* 0x048fe20000010005 */
[C---:B------:R-:W-:Y:S01]  /*44a0*/  FFMA.FTZ R2, R4.reuse, R9, R2 ;  /* 0x0000000904027223 */ /* 0x040fe20000010002 */
[C---:B------:R-:W-:Y:S01]  /*44b0*/  FFMA.FTZ R3, R4.reuse, R10, R3 ;  /* 0x0000000a04037223 */ /* 0x040fe20000010003 */
[----:B------:R-:W-:Y:S01]  /*44c0*/  FFMA.FTZ R0, R4, R11, R0 ;  /* 0x0000000b04007223 */ /* 0x000fe20000010000 */
[----:B------:R-:W-:Y:S09]  /*44d0*/  @!P2 BRA `(.L_x_433) ;  /* 0xfffffffc006ca947 */ /* 0x000ff2000383ffff */
.L_x_432:
[----:B--2---:R-:W-:-:S04]  /*44e0*/  IADD3 R4, R13, -UR5, RZ ;  /* 0x800000050d047c10 */ /* 0x004fc8000fffe0ff */
[----:B------:R-:W-:-:S13]  /*44f0*/  ISETP.GT.AND P0, PT, R4, 0x1, PT ;  /* 0x000000010400780c */ /* 0x000fda0003f04270 */
[----:B------:R-:W-:Y:S05]  /*4500*/  @!P0 BRA `(.L_x_434) ;  /* 0x0000000000588947 */ /* 0x000fea0003800000 */
[----:B------:R-:W-:Y:S01]  /*4510*/  ISETP.GE.AND P0, PT, R7, R16, PT ;  /* 0x000000100700720c */ /* 0x000fe20003f06270 */
[----:B------:R-:W0:-:S12]  /*4520*/  LDS R4, [R6] ;  /* 0x0000000006047984 */ /* 0x000e180000000800 */
[----:B------:R-:W0:Y:S01]  /*4530*/  @!P0 LDG.E.128 R8, desc[UR8][R24.64] ;  /* 0x0000000818088981 */ /* 0x000e22000c1e1d00 */
[----:B------:R-:W-:-:S04]  /*4540*/  IADD3 R14, P1, R20, R24, RZ ;  /* 0x00000018140e7210 */ /* 0x000fc80007f3e0ff */
[----:B------:R-:W-:Y:S01]  /*4550*/  IADD3.X R15, R21, R25, RZ, P1, !PT ;  /* 0x00000019150f7210 */ /* 0x000fe20000ffe4ff */
[-C--:B0-----:R-:W-:Y:S01]  /*4560*/  FFMA.FTZ R5, R8, R4.reuse, R5 ;  /* 0x0000000408057223 */ /* 0x081fe20000010005 */
[-C--:B------:R-:W-:Y:S01]  /*4570*/  FFMA.FTZ R2, R9, R4.reuse, R2 ;  /* 0x0000000409027223 */ /* 0x080fe20000010002 */
[-C--:B------:R-:W-:Y:S01]  /*4580*/  FFMA.FTZ R3, R10, R4.reuse, R3 ;  /* 0x000000040a037223 */ /* 0x080fe20000010003 */
[----:B------:R-:W-:Y:S02]  /*4590*/  FFMA.FTZ R0, R11, R4, R0 ;  /* 0x000000040b007223 */ /* 0x000fe40000010000 */
[----:B------:R-:W2:Y:S01]  /*45a0*/  @!P0 LDG.E.128 R8, desc[UR8][R14.64] ;  /* 0x000000080e088981 */ /* 0x000ea2000c1e1d00 */
[----:B------:R-:W-:Y:S01]  /*45b0*/  IADD3 R24, P0, R20, R14, RZ ;  /* 0x0000000e14187210 */ /* 0x000fe20007f1e0ff */
[----:B------:R-:W-:Y:S01]  /*45c0*/  UIADD3 UR5, UR5, 0x1, URZ ;  /* 0x0000000105057890 */ /* 0x000fe2000fffe03f */
[----:B------:R-:W-:Y:S01]  /*45d0*/  IADD3 R17, R6, 0x24, RZ ;  /* 0x0000002406117810 */ /* 0x000fe20007ffe0ff */
[----:B------:R0:W2:Y:S01]  /*45e0*/  LDS R4, [R6+0x24] ;  /* 0x0000240006047984 */ /* 0x0000a20000000800 */
[----:B------:R-:W-:Y:S01]  /*45f0*/  IADD3.X R25, R21, R15, RZ, P0, !PT ;  /* 0x0000000f15197210 */ /* 0x000fe200007fe4ff */
[----:B------:R-:W-:Y:S01]  /*4600*/  UIADD3 UR5, UR5, 0x1, URZ ;  /* 0x0000000105057890 */ /* 0x000fe2000fffe03f */
[----:B------:R-:W-:-:S02]  /*4610*/  PLOP3.LUT P4, PT, PT, PT, PT, 0x8, 0x0 ;  /* 0x000000000000781c */ /* 0x000fc40003f8e170 */
[----:B0-----:R-:W-:Y:S01]  /*4620*/  IADD3 R6, R17, 0x24, RZ ;  /* 0x0000002411067810 */ /* 0x001fe20007ffe0ff */
[-C--:B--2---:R-:W-:Y:S01]  /*4630*/  FFMA.FTZ R5, R8, R4.reuse, R5 ;  /* 0x0000000408057223 */ /* 0x084fe20000010005 */
[-C--:B------:R-:W-:Y:S01]  /*4640*/  FFMA.FTZ R2, R9, R4.reuse, R2 ;  /* 0x0000000409027223 */ /* 0x080fe20000010002 */
[-C--:B------:R-:W-:Y:S01]  /*4650*/  FFMA.FTZ R3, R10, R4.reuse, R3 ;  /* 0x000000040a037223 */ /* 0x080fe20000010003 */
[----:B------:R-:W-:-:S07]  /*4660*/  FFMA.FTZ R0, R11, R4, R0 ;  /* 0x000000040b007223 */ /* 0x000fce0000010000 */
.L_x_434:
[----:B------:R-:W-:-:S13]  /*4670*/  ISETP.GT.OR P4, PT, R13, UR5, P4 ;  /* 0x000000050d007c0c */ /* 0x000fda000a784670 */
[----:B------:R-:W-:Y:S05]  /*4680*/  @!P4 BRA `(.L_x_431) ;  /* 0x000000000028c947 */ /* 0x000fea0003800000 */
[----:B------:R-:W0:Y:S01]  /*4690*/  LDS R6, [R6] ;  /* 0x0000000006067984 */ /* 0x000e220000000800 */
[----:B------:R-:W-:Y:S01]  /*46a0*/  ISETP.GE.AND P0, PT, R7, R16, PT ;  /* 0x000000100700720c */ /* 0x000fe20003f06270 */
[----:B------:R-:W-:-:S12]  /*46b0*/  BSSY B0, `(.L_x_435) ;  /* 0x0000003000007945 */ /* 0x000fd80003800000 */
[----:B------:R-:W-:Y:S05]  /*46c0*/  @P0 BRA `(.L_x_436) ;  /* 0x0000000000040947 */ /* 0x000fea0003800000 */
[----:B------:R1:W5:Y:S02]  /*46d0*/  LDG.E.128 R8, desc[UR8][R24.64] ;  /* 0x0000000818087981 */ /* 0x000364000c1e1d00 */
.L_x_436:
[----:B------:R-:W-:Y:S05]  /*46e0*/  BSYNC B0 ;  /* 0x0000000000007941 */ /* 0x000fea0003800000 */
.L_x_435:
[C---:B0----5:R-:W-:Y:S01]  /*46f0*/  FFMA.FTZ R5, R6.reuse, R8, R5 ;  /* 0x0000000806057223 */ /* 0x061fe20000010005 */
[C---:B------:R-:W-:Y:S01]  /*4700*/  FFMA.FTZ R2, R6.reuse, R9, R2 ;  /* 0x0000000906027223 */ /* 0x040fe20000010002 */
[C---:B------:R-:W-:Y:S01]  /*4710*/  FFMA.FTZ R3, R6.reuse, R10, R3 ;  /* 0x0000000a06037223 */ /* 0x040fe20000010003 */
[----:B------:R-:W-:Y:S01]  /*4720*/  FFMA.FTZ R0, R6, R11, R0 ;  /* 0x0000000b06007223 */ /* 0x000fe20000010000 */
.L_x_431:
[----:B------:R-:W-:-:S04]  /*4730*/  IADD3 R7, R7, UR7, RZ ;  /* 0x0000000707077c10 */ /* 0x000fc8000fffe0ff */
[----:B------:R-:W-:-:S13]  /*4740*/  ISETP.GE.AND P0, PT, R7, R12, PT ;  /* 0x0000000c0700720c */ /* 0x000fda0003f06270 */
[----:B------:R-:W-:Y:S05]  /*4750*/  @P0 EXIT ;  /* 0x000000000000094d */ /* 0x000fea0003800000 */
[----:B------:R-:W2:Y:S01]  /*4760*/  LDC R9, c[0x0][0x2c4] ;  /* 0x0000b100ff097b82 */ /* 0x000ea20000000800 */
[----:B------:R-:W-:Y:S01]  /*4770*/  ULDC UR4, c[0x0][0x270] ;  /* 0x00009c0000047ab9 */ /* 0x000fe20000000800 */
[----:B------:R-:W-:Y:S02]  /*4780*/  IABS R13, R7 ;  /* 0x00000007000d7213 */ /* 0x000fe40000000000 */
[----:B------:R-:W-:Y:S02]  /*4790*/  SHF.R.S32.HI R19, RZ, 0x1f, R18 ;  /* 0x0000001fff137819 */ /* 0x000fe40000011412 */
[----:B------:R-:W-:Y:S02]  /*47a0*/  F2FP.BF16.F32.PACK_AB R2, R2, R5 ;  /* 0x000000050202723e */ /* 0x000fe400000010ff */
[----:B------:R-:W-:Y:S01]  /*47b0*/  F2FP.BF16.F32.PACK_AB R3, R0, R3 ;  /* 0x000000030003723e */ /* 0x000fe200000010ff */
[----:B--2---:R-:W-:Y:S01]  /*47c0*/  IMAD R10, R9, UR4, RZ ;  /* 0x00000004090a7c24 */ /* 0x004fe2000f8e02ff */
        /* <DEDUP_REMOVED lines=8> */
[----:B------:R0:W2:Y:S02]  /*4850*/  F2I.FTZ.U32.TRUNC.NTZ R15, R14 ;  /* 0x0000000e000f7305 */ /* 0x0000a4000021f000 */
[----:B0-----:R-:W-:Y:S01]  /*4860*/  HFMA2.MMA R14, -RZ, RZ, 0, 0 ;  /* 0x00000000ff0e7435 */ /* 0x001fe200000001ff */
[----:B--2---:R-:W-:-:S04]  /*4870*/  IMAD.MOV R11, RZ, RZ, -R15 ;  /* 0x000000ffff0b7224 */ /* 0x004fc800078e0a0f */
        /* <DEDUP_REMOVED lines=62> */
        .weak           $__internal_8_$__cuda_sm20_div_s64
        .type           $__internal_8_$__cuda_sm20_div_s64,@function
        .size           $__internal_8_$__cuda_sm20_div_s64,(.L_x_7946 - $__internal_8_$__cuda_sm20_div_s64)
$__internal_8_$__cuda_sm20_div_s64:
        /* <DEDUP_REMOVED lines=83> */
[----:B------:R-:W-:Y:S05]  /*5190*/  RET.REL.NODEC R22 `(_ZN5flash32flash_fwd_splitkv_combine_kernelI23Flash_fwd_kernel_traitsILi64ELi64ELi256ELi4ELb0ELb0EN7cutlass10bfloat16_tE19Flash_kernel_traitsILi64ELi64ELi256ELi4ES3_EELi8ELi6ELb1EEEvNS_16Flash_fwd_paramsE) ;  /* 0xffffffac16987950 */ /* 0x000fea0003c3ffff */
.L_x_437:
        /* <DEDUP_REMOVED lines=14> */
.L_x_7946:


//--------------------- .text._ZN5flash32flash_fwd_splitkv_combine_kernelI23Flash_fwd_kernel_traitsILi64ELi64ELi256ELi4ELb0ELb0EN7cutlass10bfloat16_tE19Flash_kernel_traitsILi64ELi64ELi256ELi4ES3_EELi8ELi5ELb1EEEvNS_16Flash_fwd_paramsE --------------------------
	.section	.text._ZN5flash32flash_fwd_splitkv_combine_kernelI23Flash_fwd_kernel_traitsILi64ELi64ELi256ELi4ELb0ELb0EN7cutlass10bfloat16_tE19Flash_kernel_traitsILi64ELi64ELi256ELi4ES3_EELi8ELi5ELb1EEEvNS_16Flash_fwd_paramsE,"ax",@progbits
	.align	128
        .global         _ZN5flash32flash_fwd_splitkv_combine_kernelI23Flash_fwd_kernel_traitsILi64ELi64ELi256ELi4ELb0ELb0EN7cutlass10bfloat16_tE19Flash_kernel_traitsILi64ELi64ELi256ELi4ES3_EELi8ELi5ELb1EEEvNS_16Flash_fwd_paramsE
        .type           _ZN5flash32flash_fwd_splitkv_combine_kernelI23Flash_fwd_kernel_traitsILi64ELi64ELi256ELi4ELb0ELb0EN7cutlass10bfloat16_tE19Flash_kernel_traitsILi64ELi64ELi256ELi4ES3_EELi8ELi5ELb1EEEvNS_16Flash_fwd_paramsE,@function
        .size           _ZN5flash32flash_fwd_splitkv_combine_kernelI23Flash_fwd_kernel_traitsILi64ELi64ELi256ELi4ELb0ELb0EN7cutlass10bfloat16_tE19Flash_kernel_traitsILi64ELi64ELi256ELi4ES3_EELi8ELi5ELb1EEEvNS_16Flash_fwd_paramsE,(.L_x_7947 - _ZN5flash32flash_fwd_splitkv_combine_kernelI23Flash_fwd_kernel_traitsILi64ELi64ELi256ELi4ELb0ELb0EN7cutlass10bfloat16_tE19Flash_kernel_traitsILi64ELi64ELi256ELi4ES3_EELi8ELi5ELb1EEEvNS_16Flash_fwd_paramsE)
        .other          _ZN5flash32flash_fwd_splitkv_combine_kernelI23Flash_fwd_kernel_traitsILi64ELi64ELi256ELi4ELb0ELb0EN7cutlass10bfloat16_tE19Flash_kernel_traitsILi64ELi64ELi256ELi4ES3_EELi8ELi5ELb1EEEvNS_16Flash_fwd_paramsE,@"STO_CUDA_ENTRY STV_DEFAULT"
_ZN5flash32flash_fwd_splitkv_combine_kernelI23Flash_fwd_kernel_traitsILi64ELi64ELi256ELi4ELb0ELb0EN7cutlass10bfloat16_tE19Flash_kernel_traitsILi64ELi64ELi256ELi4ES3_EELi8ELi5ELb1EEEvNS_16Flash_fwd_paramsE:
.text._ZN5flash32flash_fwd_splitkv_combine_kernelI23Flash_fwd_kernel_traitsILi64ELi64ELi256ELi4ELb0ELb0EN7cutlass10bfloat16_tE19Flash_kernel_traitsILi64ELi64ELi256ELi4ES3_EELi8ELi5ELb1EEEvNS_16Flash_fwd_paramsE:
        /* <DEDUP_REMOVED lines=23> */
[----:B------:R-:W-:Y:S05]  /*0170*/  CALL.REL.NOINC `($__internal_9_$__cuda_sm20_div_s64) ;  /* 0x0000004400cc7944 */ /* 0x000fea0003c00000 */
[----:B------:R-:W-:Y:S05]  /*0180*/  BRA `(.L_x_439) ;  /* 0x00000000004c7947 */ /* 0x000fea0003800000 */
.L_x_438:
        /* <DEDUP_REMOVED lines=19> */
.L_x_439:
        /* <DEDUP_REMOVED lines=12> */
[----:B------:R-:W-:Y:S05]  /*0380*/  CALL.REL.NOINC `($__internal_9_$__cuda_sm20_div_s64) ;  /* 0x0000004400487944 */ /* 0x000fea0003c00000 */
[----:B------:R-:W-:Y:S02]  /*0390*/  MOV R8, R22 ;  /* 0x0000001600087202 */ /* 0x000fe40000000f00 */
[----:B------:R-:W-:Y:S01]  /*03a0*/  MOV R9, R23 ;  /* 0x0000001700097202 */ /* 0x000fe20000000f00 */
[----:B------:R-:W-:Y:S05]  /*03b0*/  BRA `(.L_x_442) ;  /* 0x00000000004c7947 */ /* 0x000fea0003800000 */
.L_x_441:
        /* <DEDUP_REMOVED lines=19> */
.L_x_442:
[----:B------:R-:W-:Y:S05]  /*04f0*/  BSYNC B0 ;  /* 0x0000000000007941 */ /* 0x000fea0003800000 */
.L_x_440:
        /* <DEDUP_REMOVED lines=42> */
.L_x_444:
        /* <DEDUP_REMOVED lines=19> */
.L_x_445:
[----:B------:R-:W-:Y:S05]  /*08d0*/  BSYNC B0 ;  /* 0x0000000000007941 */ /* 0x000fea0003800000 */
.L_x_443:
        /* <DEDUP_REMOVED lines=72> */
[----:B------:R-:W-:Y:S05]  /*0d60*/  CALL.REL.NOINC `($__internal_9_$__cuda_sm20_div_s64) ;  /* 0x0000003800d07944 */ /* 0x000fea0003c00000 */
[----:B------:R-:W-:Y:S02]  /*0d70*/  MOV R38, R22 ;  /* 0x0000001600267202 */ /* 0x000fe40000000f00 */
[----:B------:R-:W-:Y:S01]  /*0d80*/  MOV R39, R23 ;  /* 0x0000001700277202 */ /* 0x000fe20000000f00 */
[----:B------:R-:W-:Y:S05]  /*0d90*/  BRA `(.L_x_448) ;  /* 0x00000000004c7947 */ /* 0x000fea0003800000 */
.L_x_447:
        /* <DEDUP_REMOVED lines=19> */
.L_x_448:
[----:B------:R-:W-:Y:S05]  /*0ed0*/  BSYNC B0 ;  /* 0x0000000000007941 */ /* 0x000fea0003800000 */
.L_x_446:
        /* <DEDUP_REMOVED lines=41> */
.L_x_450:
        /* <DEDUP_REMOVED lines=19> */
.L_x_451:
[----:B------:R-:W-:Y:S05]  /*12a0*/  BSYNC B0 ;  /* 0x0000000000007941 */ /* 0x000fea0003800000 */
.L_x_449:
        /* <DEDUP_REMOVED lines=239> */
[----:B------:R-:W-:Y:S05]  /*21a0*/  CALL.REL.NOINC `($__internal_9_$__cuda_sm20_div_s64) ;  /* 0x0000002400c07944 */ /* 0x000fea0003c00000 */
        /* <DEDUP_REMOVED lines=9> */
.L_x_456:
        /* <DEDUP_REMOVED lines=22> */
.L_x_457:
[----:B------:R-:W-:Y:S05]  /*23a0*/  BSYNC B0 ;  /* 0x0000000000007941 */ /* 0x000fea0003800000 */
.L_x_455:
        /* <DEDUP_REMOVED lines=19> */
.L_x_459:
        /* <DEDUP_REMOVED lines=22> */
.L_x_460:
[----:B------:R-:W-:Y:S05]  /*2640*/  BSYNC B0 ;  /* 0x0000000000007941 */ /* 0x000fea0003800000 */
.L_x_458:
        /* <DEDUP_REMOVED lines=11> */
[----:B------:R-:W-:Y:S05]  /*2700*/  CALL.REL.NOINC `($__internal_9_$__cuda_sm20_div_s64) ;  /* 0x0000002000687944 */ /* 0x000fea0003c00000 */
[----:B------:R-:W-:-:S04]  /*2710*/  IADD3 R19, P0, RZ, -R22, RZ ;  /* 0x80000016ff137210 */ /* 0x000fc80007f1e0ff */
[----:B------:R-:W-:Y:S01]  /*2720*/  IADD3.X R18, RZ, ~R23, RZ, P0, !PT ;  /* 0x80000017ff127210 */ /* 0x000fe200007fe4ff */
[----:B------:R-:W-:-:S04]  /*2730*/  IMAD.WIDE.U32 R42, R5, R19, R42 ;  /* 0x00000013052a7225 */ /* 0x000fc800078e002a */
[----:B------:R-:W-:-:S04]  /*2740*/  IMAD R18, R18, R5, RZ ;  /* 0x0000000512127224 */ /* 0x000fc800078e02ff */
[----:B------:R-:W-:-:S05]  /*2750*/  IMAD R4, R4, R19, R18 ;  /* 0x0000001304047224 */ /* 0x000fca00078e0212 */
[----:B------:R-:W-:Y:S01]  /*2760*/  IADD3 R4, R43, R4, RZ ;  /* 0x000000042b047210 */ /* 0x000fe20007ffe0ff */
[----:B------:R-:W-:Y:S05]  /*2770*/  BRA `(.L_x_463) ;  /* 0x0000000000587947 */ /* 0x000fea0003800000 */
.L_x_462:
        /* <DEDUP_REMOVED lines=22> */
.L_x_463:
[----:B------:R-:W-:Y:S05]  /*28e0*/  BSYNC B0 ;  /* 0x0000000000007941 */ /* 0x000fea0003800000 */
.L_x_461:
        /* <DEDUP_REMOVED lines=38> */
[----:B------:R-:W-:Y:S05]  /*2b50*/  CALL.REL.NOINC `($__internal_9_$__cuda_sm20_div_s64) ;  /* 0x0000001c00547944 */ /* 0x000fea0003c00000 */
        /* <DEDUP_REMOVED lines=12> */
.L_x_465:
        /* <DEDUP_REMOVED lines=23> */
.L_x_466:
[----:B------:R-:W-:Y:S05]  /*2d90*/  BSYNC B0 ;  /* 0x0000000000007941 */ /* 0x000fea0003800000 */
.L_x_464:
        /* <DEDUP_REMOVED lines=18> */
.L_x_468:
        /* <DEDUP_REMOVED lines=22> */
.L_x_469:
[----:B------:R-:W-:Y:S05]  /*3020*/  BSYNC B0 ;  /* 0x0000000000007941 */ /* 0x000fea0003800000 */
.L_x_467:
        /* <DEDUP_REMOVED lines=22> */
.L_x_471:
        /* <DEDUP_REMOVED lines=23> */
.L_x_472:
[----:B------:R-:W-:Y:S05]  /*3300*/  BSYNC B0 ;  /* 0x0000000000007941 */ /* 0x000fea0003800000 */
.L_x_470:
        /* <DEDUP_REMOVED lines=39> */
.L_x_474:
        /* <DEDUP_REMOVED lines=23> */
.L_x_475:
[----:B------:R-:W-:Y:S05]  /*36f0*/  BSYNC B0 ;  /* 0x0000000000007941 */ /* 0x000fea0003800000 */
.L_x_473:
        /* <DEDUP_REMOVED lines=29> */
.L_x_477:
        /* <DEDUP_REMOVED lines=23> */
.L_x_478:
[----:B------:R-:W-:Y:S05]  /*3a40*/  BSYNC B0 ;  /* 0x0000000000007941 */ /* 0x000fea0003800000 */
.L_x_476:
        /* <DEDUP_REMOVED lines=21> */
.L_x_454:
[----:B------:R-:W-:Y:S02]  /*3ba0*/  ULDC.64 UR4, c[0x0][0x2b0] ;  /* 0x0000ac0000047ab9 */ /* 0x000fe40000000a00 */
[----:B------:R-:W-:-:S04]  /*3bb0*/  LEA R2, P0, R36, UR4, 0x2 ;  /* 0x0000000424027c11 */ /* 0x000fc8000f8010ff */
[----:B------:R-:W-:-:S05]  /*3bc0*/  LEA.HI.X R3, R36, UR5, R37, 0x2, P0 ;  /* 0x0000000524037c11 */ /* 0x000fca00080f1425 */
[----:B------:R0:W-:Y:S04]  /*3bd0*/  STG.E desc[UR8][R2.64], R30 ;  /* 0x0000001e02007986 */ /* 0x0001e8000c101908 */
.L_x_453:
[----:B------:R-:W-:Y:S05]  /*3be0*/  BSYNC B1 ;  /* 0x0000000000017941 */ /* 0x000fea0003800000 */
.L_x_452:
[----:B------:R-:W2:Y:S01]  /*3bf0*/  LDC R14, c[0x0][0x3c4] ;  /* 0x0000f100ff0e7b82 */ /* 0x000ea20000000800 */
[C---:B0-----:R-:W-:Y:S01]  /*3c00*/  VIADD R3, R35.reuse, 0x10 ;  /* 0x0000001023037836 */ /* 0x041fe20000000000 */
[----:B------:R-:W-:Y:S01]  /*3c10*/  HFMA2.MMA R0, -RZ, RZ, 0, 0 ;  /* 0x00000000ff007435 */ /* 0x000fe200000001ff */
[C---:B------:R-:W-:Y:S01]  /*3c20*/  IMAD.SHL.U32 R18, R35.reuse, 0x4, RZ ;  /* 0x0000000423127824 */ /* 0x040fe200078e00ff */
[----:B-1----:R-:W-:Y:S02]  /*3c30*/  MOV R5, RZ ;  /* 0x000000ff00057202 */ /* 0x002fe40000000f00 */
[-C--:B--2---:R-:W-:Y:S02]  /*3c40*/  ISETP.GE.OR P0, PT, R35, R14.reuse, P3 ;  /* 0x0000000e2300720c */ /* 0x084fe40001f06670 */
[----:B------:R-:W-:Y:S02]  /*3c50*/  ISETP.GE.OR P3, PT, R3, R14, P3 ;  /* 0x0000000e0300720c */ /* 0x000fe40001f66670 */
[----:B------:R-:W-:-:S09]  /*3c60*/  CS2R R2, SRZ ;  /* 0x0000000000027805 */ /* 0x000fd2000001ff00 */
[C---:B------:R-:W-:Y:S02]  /*3c70*/  @!P0 FADD.FTZ R4, -R30.reuse, R33 ;  /* 0x000000211e048221 */ /* 0x040fe40000010100 */
[----:B------:R-:W-:Y:S02]  /*3c80*/  @!P3 FADD.FTZ R30, -R30, R32 ;  /* 0x000000201e1eb221 */ /* 0x000fe40000010100 */
[----:B------:R-:W-:Y:S02]  /*3c90*/  @!P0 FMUL.FTZ R4, R4, 1.4426950216293334961 ;  /* 0x3fb8aa3b04048820 */ /* 0x000fe40000410000 */
[----:B------:R-:W-:Y:S02]  /*3ca0*/  @!P3 FMUL.FTZ R11, R30, 1.4426950216293334961 ;  /* 0x3fb8aa3b1e0bb820 */ /* 0x000fe40000410000 */
[----:B------:R-:W0:Y:S08]  /*3cb0*/  @!P0 MUFU.EX2 R9, R4 ;  /* 0x0000000400098308 */ /* 0x000e300000000800 */
[----:B------:R-:W1:Y:S01]  /*3cc0*/  @!P3 MUFU.EX2 R11, R11 ;  /* 0x0000000b000bb308 */ /* 0x000e620000000800 */
[----:B0-----:R0:W-:Y:S01]  /*3cd0*/  @!P0 STS [R34], R9 ;  /* 0x0000000922008388 */ /* 0x0011e20000000800 */
[----:B------:R-:W-:-:S03]  /*3ce0*/  ISETP.GE.AND P0, PT, R14, 0x1, PT ;  /* 0x000000010e00780c */ /* 0x000fc60003f06270 */
[----:B-1----:R0:W-:Y:S01]  /*3cf0*/  @!P3 STS [R34+0x240], R11 ;  /* 0x0002400b2200b388 */ /* 0x0021e20000000800 */
[----:B------:R-:W-:Y:S09]  /*3d00*/  BAR.SYNC.DEFER_BLOCKING 0x0 ;  /* 0x0000000000007b1d */ /* 0x000ff20000010000 */
        /* <DEDUP_REMOVED lines=12> */
[----:B0-----:R-:W-:-:S02]  /*3dd0*/  CS2R R8, SRZ ;  /* 0x0000000000087805 */ /* 0x001fc4000001ff00 */
        /* <DEDUP_REMOVED lines=10> */
[----:B------:R-:W-:-:S05]  /*3e80*/  LEA R6, R7, UR4, 0x2 ;  /* 0x0000000407067c11 */ /* 0x000fca000f8e10ff */
[----:B------:R-:W-:Y:S05]  /*3e90*/  @!P0 BRA `(.L_x_480) ;  /* 0x0000000000a48947 */ /* 0x000fea0003800000 */
[----:B------:R-:W-:Y:S01]  /*3ea0*/  PLOP3.LUT P4, PT, PT, PT, PT, 0x8, 0x0 ;  /* 0x000000000000781c */ /* 0x000fe20003f8e170 */
[----:B------:R-:W-:Y:S01]  /*3eb0*/  VIADD R14, R14, 0xfffffffd ;  /* 0xfffffffd0e0e7836 */ /* 0x000fe20000000000 */
[CC--:B------:R-:W-:Y:S02]  /*3ec0*/  ISETP.GE.AND P3, PT, R7.reuse, R16.reuse, PT ;  /* 0x000000100700720c */ /* 0x0c0fe40003f66270 */
[----:B------:R-:W-:-:S13]  /*3ed0*/  ISETP.GE.AND P0, PT, R7, R16, PT ;  /* 0x000000100700720c */ /* 0x000fda0003f06270 */
.L_x_481:
        /* <DEDUP_REMOVED lines=37> */
.L_x_480:
        /* <DEDUP_REMOVED lines=25> */
.L_x_482:
[----:B------:R-:W-:-:S13]  /*42c0*/  ISETP.GT.OR P4, PT, R13, UR5, P4 ;  /* 0x000000050d007c0c */ /* 0x000fda000a784670 */
[----:B------:R-:W-:Y:S05]  /*42d0*/  @!P4 BRA `(.L_x_479) ;  /* 0x000000000028c947 */ /* 0x000fea0003800000 */
[----:B------:R-:W0:Y:S01]  /*42e0*/  LDS R6, [R6] ;  /* 0x0000000006067984 */ /* 0x000e220000000800 */
[----:B------:R-:W-:Y:S01]  /*42f0*/  ISETP.GE.AND P0, PT, R7, R16, PT ;  /* 0x000000100700720c */ /* 0x000fe20003f06270 */
[----:B------:R-:W-:-:S12]  /*4300*/  BSSY B0, `(.L_x_483) ;  /* 0x0000003000007945 */ /* 0x000fd80003800000 */
[----:B------:R-:W-:Y:S05]  /*4310*/  @P0 BRA `(.L_x_484) ;  /* 0x0000000000040947 */ /* 0x000fea0003800000 */
[----:B------:R1:W5:Y:S02]  /*4320*/  LDG.E.128 R8, desc[UR8][R24.64] ;  /* 0x0000000818087981 */ /* 0x000364000c1e1d00 */
.L_x_484:
[----:B------:R-:W-:Y:S05]  /*4330*/  BSYNC B0 ;  /* 0x0000000000007941 */ /* 0x000fea0003800000 */
.L_x_483:
[C---:B0----5:R-:W-:Y:S01]  /*4340*/  FFMA.FTZ R5, R6.reuse, R8, R5 ;  /* 0x0000000806057223 */ /* 0x061fe20000010005 */
[C---:B------:R-:W-:Y:S01]  /*4350*/  FFMA.FTZ R2, R6.reuse, R9, R2 ;  /* 0x0000000906027223 */ /* 0x040fe20000010002 */
[C---:B------:R-:W-:Y:S01]  /*4360*/  FFMA.FTZ R3, R6.reuse, R10, R3 ;  /* 0x0000000a06037223 */ /* 0x040fe20000010003 */
[----:B------:R-:W-:Y:S01]  /*4370*/  FFMA.FTZ R0, R6, R11, R0 ;  /* 0x0000000b06007223 */ /* 0x000fe20000010000 */
.L_x_479:
[----:B------:R-:W-:-:S04]  /*4380*/  IADD3 R7, R7, UR7, RZ ;  /* 0x0000000707077c10 */ /* 0x000fc8000fffe0ff */
[----:B------:R-:W-:-:S13]  /*4390*/  ISETP.GE.AND P0, PT, R7, R12, PT ;  /* 0x0000000c0700720c */ /* 0x000fda0003f06270 */
[----:B------:R-:W-:Y:S05]  /*43a0*/  @P0 EXIT ;  /* 0x000000000000094d */ /* 0x000fea0003800000 */
[----:B0-----:R-:W0:Y:S01]  /*43b0*/  LDC R9, c[0x0][0x2c4] ;  /* 0x0000b100ff097b82 */ /* 0x001e220000000800 */
[----:B------:R-:W-:Y:S01]  /*43c0*/  ULDC UR4, c[0x0][0x270] ;  /* 0x00009c0000047ab9 */ /* 0x000fe20000000800 */
[----:B------:R-:W-:Y:S02]  /*43d0*/  IABS R13, R7 ;  /* 0x00000007000d7213 */ /* 0x000fe40000000000 */
[----:B------:R-:W-:Y:S02]  /*43e0*/  SHF.R.S32.HI R19, RZ, 0x1f, R18 ;  /* 0x0000001fff137819 */ /* 0x000fe40000011412 */
[----:B------:R-:W-:Y:S02]  /*43f0*/  F2FP.BF16.F32.PACK_AB R2, R2, R5 ;  /* 0x000000050202723e */ /* 0x000fe400000010ff */
        /* <DEDUP_REMOVED lines=75> */
        .weak           $__internal_9_$__cuda_sm20_div_s64
        .type           $__internal_9_$__cuda_sm20_div_s64,@function
        .size           $__internal_9_$__cuda_sm20_div_s64,(.L_x_7947 - $__internal_9_$__cuda_sm20_div_s64)
$__internal_9_$__cuda_sm20_div_s64:
        /* <DEDUP_REMOVED lines=83> */
[----:B------:R-:W-:Y:S05]  /*4de0*/  RET.REL.NODEC R20 `(_ZN5flash32flash_fwd_splitkv_combine_kernelI23Flash_fwd_kernel_traitsILi64ELi64ELi256ELi4ELb0ELb0EN7cutlass10bfloat16_tE19Flash_kernel_traitsILi64ELi64ELi256ELi4ES3_EELi8ELi5ELb1EEEvNS_16Flash_fwd_paramsE) ;  /* 0xffffffb014847950 */ /* 0x000fea0003c3ffff */
.L_x_485:
        /* <DEDUP_REMOVED lines=9> */
.L_x_7947:


//--------------------- .text._ZN5flash32flash_fwd_splitkv_combine_kernelI23Flash_fwd_kernel_traitsILi64ELi64ELi256ELi4ELb0ELb0EN7cutlass10bfloat16_tE19Flash_kernel_traitsILi64ELi64ELi256ELi4ES3_EELi8ELi4ELb1EEEvNS_16Flash_fwd_paramsE --------------------------
	.section	.text._ZN5flash32flash_fwd_splitkv_combine_kernelI23Flash_fwd_kernel_traitsILi64ELi64ELi256ELi4ELb0ELb0EN7cutlass10bfloat16_tE19Flash_kernel_traitsILi64ELi64ELi256ELi4ES3_EELi8ELi4ELb1EEEvNS_16Flash_fwd_paramsE,"ax",@progbits
	.align	128
        .global         _ZN5flash32flash_fwd_splitkv_combine_kernelI23Flash_fwd_kernel_traitsILi64ELi64ELi256ELi4ELb0ELb0EN7cutlass10bfloat16_tE19Flash_kernel_traitsILi64ELi64ELi256ELi4ES3_EELi8ELi4ELb1EEEvNS_16Flash_fwd_paramsE
        .type           _ZN5flash32flash_fwd_splitkv_combine_kernelI23Flash_fwd_kernel_traitsILi64ELi64ELi256ELi4ELb0ELb0EN7cutlass10bfloat16_tE19Flash_kernel_traitsILi64ELi64ELi256ELi4ES3_EELi8ELi4ELb1EEEvNS_16Flash_fwd_paramsE,@function
        .size           _ZN5flash32flash_fwd_splitkv_combine_kernelI23Flash_fwd_kernel_traitsILi64ELi64ELi256ELi4ELb0ELb0EN7cutlass10bfloat16_tE19Flash_kernel_traitsILi64ELi64ELi256ELi4ES3_EELi8ELi4ELb1EEEvNS_16Flash_fwd_paramsE,(.L_x_7948 - _ZN5flash32flash_fwd_splitkv_combine_kernelI23Flash_fwd_kernel_traitsILi64ELi64ELi256ELi4ELb0ELb0EN7cutlass10bfloat16_tE19Flash_kernel_traitsILi64ELi64ELi256ELi4ES3_EELi8ELi4ELb1EEEvNS_16Flash_fwd_paramsE)
        .other          _ZN5flash32flash_fwd_splitkv_combine_kernelI23Flash_fwd_kernel_traitsILi64ELi64ELi256ELi4ELb0ELb0EN7cutlass10bfloat16_tE19Flash_kernel_traitsILi64ELi64ELi256ELi4ES3_EELi8ELi4ELb1EEEvNS_16Flash_fwd_paramsE,@"STO_CUDA_ENTRY STV_DEFAULT"
_ZN5flash32flash_fwd_splitkv_combine_kernelI23Flash_fwd_kernel_traitsILi64ELi64ELi256ELi4ELb0ELb0EN7cutlass10bfloat16_tE19Flash_kernel_traitsILi64ELi64ELi256ELi4ES3_EELi8ELi4ELb1EEEvNS_16Flash_fwd_paramsE:
.text._ZN5flash32flash_fwd_splitkv_combine_kernelI23Flash_fwd_kernel_traitsILi64ELi64ELi256ELi4ELb0ELb0EN7cutlass10bfloat16_tE19Flash_kernel_traitsILi64ELi64ELi256ELi4ES3_EELi8ELi4ELb1EEEvNS_16Flash_fwd_paramsE:
        /* <DEDUP_REMOVED lines=23> */
[----:B------:R-:W-:Y:S05]  /*0170*/  CALL.REL.NOINC `($__internal_10_$__cuda_sm20_div_s64) ;  /* 0x0000004400d87944 */ /* 0x000fea0003c00000 */
[----:B------:R-:W-:Y:S05]  /*0180*/  BRA `(.L_x_487) ;  /* 0x00000000004c7947 */ /* 0x000fea0003800000 */
.L_x_486:
        /* <DEDUP_REMOVED lines=19> */
.L_x_487:
        /* <DEDUP_REMOVED lines=13> */
[----:B------:R-:W-:Y:S05]  /*0390*/  CALL.REL.NOINC `($__internal_10_$__cuda_sm20_div_s64) ;  /* 0x0000004400507944 */ /* 0x000fea0003c00000 */
[----:B------:R-:W-:Y:S02]  /*03a0*/  MOV R8, R20 ;  /* 0x0000001400087202 */ /* 0x000fe40000000f00 */
[----:B------:R-:W-:Y:S01]  /*03b0*/  MOV R9, R21 ;  /* 0x0000001500097202 */ /* 0x000fe20000000f00 */
[----:B------:R-:W-:Y:S05]  /*03c0*/  BRA `(.L_x_490) ;  /* 0x00000000004c7947 */ /* 0x000fea0003800000 */
.L_x_489:
        /* <DEDUP_REMOVED lines=19> */
.L_x_490:
[----:B------:R-:W-:Y:S05]  /*0500*/  BSYNC B0 ;  /* 0x0000000000007941 */ /* 0x000fea0003800000 */
.L_x_488:
        /* <DEDUP_REMOVED lines=43> */
.L_x_492:
        /* <DEDUP_REMOVED lines=19> */
.L_x_493:
[----:B------:R-:W-:Y:S05]  /*08f0*/  BSYNC B0 ;  /* 0x0000000000007941 */ /* 0x000fea0003800000 */
.L_x_491:
        /* <DEDUP_REMOVED lines=74> */
[----:B------:R-:W-:Y:S02]  /*0da0*/  MOV R32, R20 ;  /* 0x0000001400207202 */ /* 0x000fe40000000f00 */
[----:B------:R-:W-:Y:S01]  /*0db0*/  MOV R33, R21 ;  /* 0x0000001500217202 */ /* 0x000fe20000000f00 */
[----:B------:R-:W-:Y:S05]  /*0dc0*/  BRA `(.L_x_496) ;  /* 0x00000000004c7947 */ /* 0x000fea0003800000 */
.L_x_495:
        /* <DEDUP_REMOVED lines=19> */
.L_x_496:
[----:B------:R-:W-:Y:S05]  /*0f00*/  BSYNC B0 ;  /* 0x0000000000007941 */ /* 0x000fea0003800000 */
.L_x_494:
        /* <DEDUP_REMOVED lines=43> */
.L_x_498:
        /* <DEDUP_REMOVED lines=19> */
.L_x_499:
[----:B------:R-:W-:Y:S05]  /*12f0*/  BSYNC B0 ;  /* 0x0000000000007941 */ /* 0x000fea0003800000 */
.L_x_497:
        /* <DEDUP_REMOVED lines=67> */
.L_x_501:
[----:B------:R-:W-:Y:S05]  /*1730*/  BSYNC B0 ;  /* 0x0000000000007941 */ /* 0x000fea0003800000 */
.L_x_500:
        /* <DEDUP_REMOVED lines=14> */
.L_x_503:
[----:B------:R-:W-:Y:S05]  /*1820*/  BSYNC B0 ;  /* 0x0000000000007941 */ /* 0x000fea0003800000 */
.L_x_502:
        /* <DEDUP_REMOVED lines=158> */
.L_x_508:
        /* <DEDUP_REMOVED lines=22> */
.L_x_509:
[----:B------:R-:W-:Y:S05]  /*2370*/  BSYNC B0 ;  /* 0x0000000000007941 */ /* 0x000fea0003800000 */
.L_x_507:
[----:B------:R-:W-:Y:S01]  /*2380*/  LOP3.LUT R19, R17, R0, RZ, 0xfc, !PT ;  /* 0x0000000011137212 */ /* 0x000fe200078efcff */
[----:B------:R-:W-:Y:S03]  /*2390*/  BSSY B0, `(.L_x_510) ;  /* 0x0000028000007945 */ /* 0x000fe60003800000 */
[----:B------:R-:W-:-:S13]  /*23a0*/  ISETP.NE.U32.AND P0, PT, R19, RZ, PT ;  /* 0x000000ff1300720c */ /* 0x000fda0003f05070 */
[----:B------:R-:W-:Y:S05]  /*23b0*/  @!P0 BRA `(.L_x_511) ;  /* 0x00000000003c8947 */ /* 0x000fea0003800000 */
[----:B------:R-:W-:Y:S01]  /*23c0*/  IMAD.MOV.U32 R24, RZ, RZ, R25 ;  /* 0x000000ffff187224 */ /* 0x000fe200078e0019 */
[----:B------:R-:W-:Y:S02]  /*23d0*/  MOV R23, R0 ;  /* 0x0000000000177202 */ /* 0x000fe40000000f00 */
[----:B------:R-:W-:Y:S02]  /*23e0*/  MOV R22, 0x2400 ;  /* 0x0000240000167802 */ /* 0x000fe40000000f00 */
[----:B------:R-:W-:Y:S05]  /*23f0*/  CALL.REL.NOINC `($__internal_10_$__cuda_sm20_div_s64) ;  /* 0x0000002400387944 */ /* 0x000fea0003c00000 */
        /* <DEDUP_REMOVED lines=11> */
.L_x_511:
        /* <DEDUP_REMOVED lines=22> */
.L_x_512:
[----:B------:R-:W-:Y:S05]  /*2610*/  BSYNC B0 ;  /* 0x0000000000007941 */ /* 0x000fea0003800000 */
.L_x_510:
        /* <DEDUP_REMOVED lines=11> */
[----:B------:R-:W-:Y:S05]  /*26d0*/  CALL.REL.NOINC `($__internal_10_$__cuda_sm20_div_s64) ;  /* 0x0000002000807944 */ /* 0x000fea0003c00000 */
[----:B------:R-:W-:-:S04]  /*26e0*/  IADD3 R17, P0, RZ, -R20, RZ ;  /* 0x80000014ff117210 */ /* 0x000fc80007f1e0ff */
[----:B------:R-:W-:Y:S01]  /*26f0*/  IADD3.X R18, RZ, ~R21, RZ, P0, !PT ;  /* 0x80000015ff127210 */ /* 0x000fe200007fe4ff */
[----:B------:R-:W-:-:S04]  /*2700*/  IMAD.WIDE.U32 R36, R5, R17, R36 ;  /* 0x0000001105247225 */ /* 0x000fc800078e0024 */
[----:B------:R-:W-:-:S04]  /*2710*/  IMAD R18, R18, R5, RZ ;  /* 0x0000000512127224 */ /* 0x000fc800078e02ff */
[----:B------:R-:W-:-:S05]  /*2720*/  IMAD R4, R4, R17, R18 ;  /* 0x0000001104047224 */ /* 0x000fca00078e0212 */
[----:B------:R-:W-:Y:S01]  /*2730*/  IADD3 R4, R37, R4, RZ ;  /* 0x0000000425047210 */ /* 0x000fe20007ffe0ff */
[----:B------:R-:W-:Y:S05]  /*2740*/  BRA `(.L_x_515) ;  /* 0x0000000000587947 */ /* 0x000fea0003800000 */
.L_x_514:
        /* <DEDUP_REMOVED lines=22> */
.L_x_515:
[----:B------:R-:W-:Y:S05]  /*28b0*/  BSYNC B0 ;  /* 0x0000000000007941 */ /* 0x000fea0003800000 */
.L_x_513:
        /* <DEDUP_REMOVED lines=38> */
[----:B------:R-:W-:Y:S05]  /*2b20*/  CALL.REL.NOINC `($__internal_10_$__cuda_sm20_div_s64) ;  /* 0x0000001c006c7944 */ /* 0x000fea0003c00000 */
        /* <DEDUP_REMOVED lines=12> */
.L_x_517:
        /* <DEDUP_REMOVED lines=23> */
.L_x_518:
[----:B------:R-:W-:Y:S05]  /*2d60*/  BSYNC B0 ;  /* 0x0000000000007941 */ /* 0x000fea0003800000 */
.L_x_516:
        /* <DEDUP_REMOVED lines=19> */
.L_x_520:
        /* <DEDUP_REMOVED lines=22> */
.L_x_521:
[----:B------:R-:W-:Y:S05]  /*3000*/  BSYNC B0 ;  /* 0x0000000000007941 */ /* 0x000fea0003800000 */
.L_x_519:
        /* <DEDUP_REMOVED lines=20> */
.L_x_523:
        /* <DEDUP_REMOVED lines=23> */
.L_x_524:
[----:B------:R-:W-:Y:S05]  /*32c0*/  BSYNC B0 ;  /* 0x0000000000007941 */ /* 0x000fea0003800000 */
.L_x_522:
        /* <DEDUP_REMOVED lines=39> */
.L_x_526:
        /* <DEDUP_REMOVED lines=23> */
.L_x_527:
[----:B------:R-:W-:Y:S05]  /*36b0*/  BSYNC B0 ;  /* 0x0000000000007941 */ /* 0x000fea0003800000 */
.L_x_525:
        /* <DEDUP_REMOVED lines=26> */
.L_x_529:
        /* <DEDUP_REMOVED lines=23> */
.L_x_530:
[----:B------:R-:W-:Y:S05]  /*39d0*/  BSYNC B0 ;  /* 0x0000000000007941 */ /* 0x000fea0003800000 */
.L_x_528:
        /* <DEDUP_REMOVED lines=21> */
.L_x_506:
[----:B------:R-:W-:Y:S02]  /*3b30*/  ULDC.64 UR4, c[0x0][0x2b0] ;  /* 0x0000ac0000047ab9 */ /* 0x000fe40000000a00 */
[----:B------:R-:W-:-:S04]  /*3b40*/  LEA R2, P0, R30, UR4, 0x2 ;  /* 0x000000041e027c11 */ /* 0x000fc8000f8010ff */
[----:B------:R-:W-:-:S05]  /*3b50*/  LEA.HI.X R3, R30, UR5, R31, 0x2, P0 ;  /* 0x000000051e037c11 */ /* 0x000fca00080f141f */
[----:B------:R0:W-:Y:S04]  /*3b60*/  STG.E desc[UR8][R2.64], R28 ;  /* 0x0000001c02007986 */ /* 0x0001e8000c101908 */
.L_x_505:
[----:B------:R-:W-:Y:S05]  /*3b70*/  BSYNC B1 ;  /* 0x0000000000017941 */ /* 0x000fea0003800000 */
.L_x_504:
[----:B------:R-:W2:Y:S01]  /*3b80*/  S2R R0, SR_TID.X ;  /* 0x0000000000007919 */ /* 0x000ea20000002100 */
[----:B------:R-:W3:Y:S01]  /*3b90*/  LDC R14, c[0x0][0x3c4] ;  /* 0x0000f100ff0e7b82 */ /* 0x000ee20000000800 */
[----:B------:R-:W-:Y:S01]  /*3ba0*/  BSSY B0, `(.L_x_531) ;  /* 0x0000012000007945 */ /* 0x000fe20003800000 */
[----:B--2---:R-:W-:-:S04]  /*3bb0*/  SHF.R.S32.HI R13, RZ, 0x1f, R0 ;  /* 0x0000001fff0d7819 */ /* 0x004fc80000011400 */
[----:B------:R-:W-:-:S04]  /*3bc0*/  LEA.HI R13, R13, R0, RZ, 0x4 ;  /* 0x000000000d0d7211 */ /* 0x000fc800078f20ff */
[----:B------:R-:W-:-:S05]  /*3bd0*/  LOP3.LUT R19, R13, 0xfffffff0, RZ, 0xc0, !PT ;  /* 0xfffffff00d137812 */ /* 0x000fca00078ec0ff */
[----:B------:R-:W-:-:S05]  /*3be0*/  IMAD.IADD R19, R0, 0x1, -R19 ;  /* 0x0000000100137824 */ /* 0x000fca00078e0a13 */
[----:B---3--:R-:W-:-:S04]  /*3bf0*/  ISETP.GE.AND P0, PT, R19, R14, PT ;  /* 0x0000000e1300720c */ /* 0x008fc80003f06270 */
[----:B------:R-:W-:-:S13]  /*3c00*/  ISETP.LT.AND P0, PT, R0, 0x80, !P0 ;  /* 0x000000800000780c */ /* 0x000fda0004701270 */
[----:B------:R-:W-:Y:S05]  /*3c10*/  @!P0 BRA `(.L_x_532) ;  /* 0x0000000000288947 */ /* 0x000fea0003800000 */
[----:B------:R-:W2:Y:S01]  /*3c20*/  S2R R0, SR_CgaCtaId ;  /* 0x0000000000007919 */ /* 0x000ea20000008800 */
[----:B01----:R-:W-:Y:S01]  /*3c30*/  FADD.FTZ R2, -R28, R29 ;  /* 0x0000001d1c027221 */ /* 0x003fe20000010100 */
[----:B------:R-:W-:-:S03]  /*3c40*/  MOV R3, 0x400 ;  /* 0x0000040000037802 */ /* 0x000fc60000000f00 */
[----:B------:R-:W-:-:S06]  /*3c50*/  FMUL.FTZ R2, R2, 1.4426950216293334961 ;  /* 0x3fb8aa3b02027820 */ /* 0x000fcc0000410000 */
[----:B------:R-:W0:Y:S01]  /*3c60*/  MUFU.EX2 R2, R2 ;  /* 0x0000000200027308 */ /* 0x000e220000000800 */
[----:B--2---:R-:W-:Y:S02]  /*3c70*/  LEA R0, R0, R3, 0x18 ;  /* 0x0000000300007211 */ /* 0x004fe400078ec0ff */
[----:B------:R-:W-:-:S03]  /*3c80*/  SHF.R.S32.HI R3, RZ, 0x4, R13 ;  /* 0x00000004ff037819 */ /* 0x000fc6000001140d */
[----:B------:R-:W-:-:S05]  /*3c90*/  IMAD R0, R19, 0x24, R0 ;  /* 0x0000002413007824 */ /* 0x000fca00078e0200 */
[----:B------:R-:W-:-:S05]  /*3ca0*/  LEA R3, R3, R0, 0x2 ;  /* 0x0000000003037211 */ /* 0x000fca00078e10ff */
[----:B0-----:R2:W-:Y:S02]  /*3cb0*/  STS [R3], R2 ;  /* 0x0000000203007388 */ /* 0x0015e40000000800 */
.L_x_532:
[----:B------:R-:W-:Y:S05]  /*3cc0*/  BSYNC B0 ;  /* 0x0000000000007941 */ /* 0x000fea0003800000 */
.L_x_531:
[----:B------:R-:W-:Y:S01]  /*3cd0*/  BAR.SYNC.DEFER_BLOCKING 0x0 ;  /* 0x0000000000007b1d */ /* 0x000fe20000010000 */
[----:B------:R-:W-:Y:S01]  /*3ce0*/  ISETP.GE.AND P0, PT, R14, 0x1, PT ;  /* 0x000000010e00780c */ /* 0x000fe20003f06270 */
[----:B------:R-:W-:Y:S01]  /*3cf0*/  IMAD.MOV.U32 R0, RZ, RZ, RZ ;  /* 0x000000ffff007224 */ /* 0x000fe200078e00ff */
[----:B012---:R-:W-:Y:S01]  /*3d00*/  CS2R R2, SRZ ;  /* 0x0000000000027805 */ /* 0x007fe2000001ff00 */
[----:B------:R-:W-:Y:S01]  /*3d10*/  IMAD.MOV.U32 R5, RZ, RZ, RZ ;  /* 0x000000ffff057224 */ /* 0x000fe200078e00ff */
[----:B------:R-:W-:Y:S01]  /*3d20*/  SHF.R.S32.HI R13, RZ, 0x4, R13 ;  /* 0x00000004ff0d7819 */ /* 0x000fe2000001140d */
[----:B------:R-:W-:-:S08]  /*3d30*/  IMAD.SHL.U32 R18, R19, 0x4, RZ ;  /* 0x0000000413127824 */ /* 0x000fd000078e00ff */
        /* <DEDUP_REMOVED lines=29> */
.L_x_535:
[----:B------:R0:W2:Y:S01]  /*3f10*/  @!P3 LDG.E.128 R8, desc[UR8][R24.64] ;  /* 0x000000081808b981 */ /* 0x0000a2000c1e1d00 */
[----:B------:R-:W-:Y:S01]  /*3f20*/  PLOP3.LUT P3, PT, P0, PT, PT, 0x80, 0x0 ;  /* 0x000000000000781c */ /* 0x000fe2000076f070 */
[----:B------:R-:W-:Y:S01]  /*3f30*/  UIADD3 UR5, UR5, 0x4, URZ ;  /* 0x0000000405057890 */ /* 0x000fe2000fffe03f */
[----:B------:R-:W-:Y:S01]  /*3f40*/  IADD3 R26, P1, R20, R24, RZ ;  /* 0x00000018141a7210 */ /* 0x000fe20007f3e0ff */
[----:B------:R-:W2:Y:S03]  /*3f50*/  LDS R4, [R6] ;  /* 0x0000000006047984 */ /* 0x000ea60000000800 */
[C---:B------:R-:W-:Y:S02]  /*3f60*/  IADD3.X R27, R21.reuse, R25, RZ, P1, !PT ;  /* 0x00000019151b7210 */ /* 0x040fe40000ffe4ff */
[----:B------:R-:W-:Y:S02]  /*3f70*/  ISETP.LE.AND P2, PT, R14, UR5, PT ;  /* 0x000000050e007c0c */ /* 0x000fe4000bf43270 */
[C---:B0-----:R-:W-:Y:S04]  /*3f80*/  IADD3 R24, P1, R20.reuse, R26, RZ ;  /* 0x0000001a14187210 */ /* 0x041fe80007f3e0ff */
[C---:B------:R-:W-:Y:S02]  /*3f90*/  IADD3.X R25, R21.reuse, R27, RZ, P1, !PT ;  /* 0x0000001b15197210 */ /* 0x040fe40000ffe4ff */
[----:B------:R-:W-:Y:S04]  /*3fa0*/  IADD3 R22, P1, R20, R24, RZ ;  /* 0x0000001814167210 */ /* 0x000fe80007f3e0ff */
[C---:B------:R-:W-:Y:S01]  /*3fb0*/  IADD3.X R23, R21.reuse, R25, RZ, P1, !PT ;  /* 0x0000001915177210 */ /* 0x040fe20000ffe4ff */
[C---:B--2---:R-:W-:Y:S01]  /*3fc0*/  FFMA.FTZ R5, R4.reuse, R8, R5 ;  /* 0x0000000804057223 */ /* 0x044fe20000010005 */
[C---:B------:R-:W-:Y:S01]  /*3fd0*/  FFMA.FTZ R2, R4.reuse, R9, R2 ;  /* 0x0000000904027223 */ /* 0x040fe20000010002 */
[C---:B------:R-:W-:Y:S01]  /*3fe0*/  FFMA.FTZ R3, R4.reuse, R10, R3 ;  /* 0x0000000a04037223 */ /* 0x040fe20000010003 */
[----:B------:R-:W-:Y:S02]  /*3ff0*/  FFMA.FTZ R0, R4, R11, R0 ;  /* 0x0000000b04007223 */ /* 0x000fe40000010000 */
[----:B------:R-:W2:Y:S04]  /*4000*/  @!P3 LDG.E.128 R8, desc[UR8][R26.64] ;  /* 0x000000081a08b981 */ /* 0x000ea8000c1e1d00 */
[----:B------:R-:W2:Y:S02]  /*4010*/  LDS R4, [R6+0x24] ;  /* 0x0000240006047984 */ /* 0x000ea40000000800 */
[C---:B--2---:R-:W-:Y:S01]  /*4020*/  FFMA.FTZ R5, R4.reuse, R8, R5 ;  /* 0x0000000804057223 */ /* 0x044fe20000010005 */
[C---:B------:R-:W-:Y:S01]  /*4030*/  FFMA.FTZ R2, R4.reuse, R9, R2 ;  /* 0x0000000904027223 */ /* 0x040fe20000010002 */
[C---:B------:R-:W-:Y:S01]  /*4040*/  FFMA.FTZ R3, R4.reuse, R10, R3 ;  /* 0x0000000a04037223 */ /* 0x040fe20000010003 */
[----:B------:R-:W-:Y:S02]  /*4050*/  FFMA.FTZ R0, R4, R11, R0 ;  /* 0x0000000b04007223 */ /* 0x000fe40000010000 */
[----:B------:R0:W2:Y:S04]  /*4060*/  @!P3 LDG.E.128 R8, desc[UR8][R24.64] ;  /* 0x000000081808b981 */ /* 0x0000a8000c1e1d00 */
[----:B------:R-:W2:Y:S01]  /*4070*/  LDS R4, [R6+0x48] ;  /* 0x0000480006047984 */ /* 0x000ea20000000800 */
[----:B0-----:R-:W-:Y:S04]  /*4080*/  IADD3 R24, P1, R20, R22, RZ ;  /* 0x0000001614187210 */ /* 0x001fe80007f3e0ff */
[----:B------:R-:W-:Y:S01]  /*4090*/  IADD3.X R25, R21, R23, RZ, P1, !PT ;  /* 0x0000001715197210 */ /* 0x000fe20000ffe4ff */
[C---:B--2---:R-:W-:Y:S01]  /*40a0*/  FFMA.FTZ R5, R4.reuse, R8, R5 ;  /* 0x0000000804057223 */ /* 0x044fe20000010005 */
[C---:B------:R-:W-:Y:S01]  /*40b0*/  FFMA.FTZ R2, R4.reuse, R9, R2 ;  /* 0x0000000904027223 */ /* 0x040fe20000010002 */
[C---:B------:R-:W-:Y:S01]  /*40c0*/  FFMA.FTZ R3, R4.reuse, R10, R3 ;  /* 0x0000000a04037223 */ /* 0x040fe20000010003 */
[----:B------:R-:W-:Y:S02]  /*40d0*/  FFMA.FTZ R0, R4, R11, R0 ;  /* 0x0000000b04007223 */ /* 0x000fe40000010000 */
[----:B------:R-:W2:Y:S04]  /*40e0*/  @!P3 LDG.E.128 R8, desc[UR8][R22.64] ;  /* 0x000000081608b981 */ /* 0x000ea8000c1e1d00 */
[----:B------:R0:W2:Y:S02]  /*40f0*/  LDS R4, [R6+0x6c] ;  /* 0x00006c0006047984 */ /* 0x0000a40000000800 */
[----:B0-----:R-:W-:Y:S01]  /*4100*/  IADD3 R6, R6, 0x90, RZ ;  /* 0x0000009006067810 */ /* 0x001fe20007ffe0ff */
[C---:B--2---:R-:W-:Y:S01]  /*4110*/  FFMA.FTZ R5, R4.reuse, R8, R5 ;  /* 0x0000000804057223 */ /* 0x044fe20000010005 */
[C---:B------:R-:W-:Y:S01]  /*4120*/  FFMA.FTZ R2, R4.reuse, R9, R2 ;  /* 0x0000000904027223 */ /* 0x040fe20000010002 */
[C---:B------:R-:W-:Y:S01]  /*4130*/  FFMA.FTZ R3, R4.reuse, R10, R3 ;  /* 0x0000000a04037223 */ /* 0x040fe20000010003 */
[----:B------:R-:W-:Y:S01]  /*4140*/  FFMA.FTZ R0, R4, R11, R0 ;  /* 0x0000000b04007223 */ /* 0x000fe20000010000 */
[----:B------:R-:W-:Y:S09]  /*4150*/  @!P2 BRA `(.L_x_535) ;  /* 0xfffffffc006ca947 */ /* 0x000ff2000383ffff */
.L_x_534:
[----:B-1----:R-:W-:-:S04]  /*4160*/  IADD3 R4, R7, -UR5, RZ ;  /* 0x8000000507047c10 */ /* 0x002fc8000fffe0ff */
        /* <DEDUP_REMOVED lines=24> */
.L_x_536:
[----:B------:R-:W-:-:S13]  /*42f0*/  ISETP.GT.OR P4, PT, R7, UR5, P4 ;  /* 0x0000000507007c0c */ /* 0x000fda000a784670 */
[----:B------:R-:W-:Y:S05]  /*4300*/  @!P4 BRA `(.L_x_533) ;  /* 0x000000000028c947 */ /* 0x000fea0003800000 */
[----:B------:R-:W0:Y:S01]  /*4310*/  LDS R6, [R6] ;  /* 0x0000000006067984 */ /* 0x000e220000000800 */
[----:B------:R-:W-:Y:S01]  /*4320*/  ISETP.GE.AND P0, PT, R13, R16, PT ;  /* 0x000000100d00720c */ /* 0x000fe20003f06270 */
[----:B------:R-:W-:-:S12]  /*4330*/  BSSY B0, `(.L_x_537) ;  /* 0x0000003000007945 */ /* 0x000fd80003800000 */
[----:B------:R-:W-:Y:S05]  /*4340*/  @P0 BRA `(.L_x_538) ;  /* 0x0000000000040947 */ /* 0x000fea0003800000 */
[----:B------:R1:W5:Y:S02]  /*4350*/  LDG.E.128 R8, desc[UR8][R24.64] ;  /* 0x0000000818087981 */ /* 0x000364000c1e1d00 */
.L_x_538:
[----:B------:R-:W-:Y:S05]  /*4360*/  BSYNC B0 ;  /* 0x0000000000007941 */ /* 0x000fea0003800000 */
.L_x_537:
[C---:B0----5:R-:W-:Y:S01]  /*4370*/  FFMA.FTZ R5, R6.reuse, R8, R5 ;  /* 0x0000000806057223 */ /* 0x061fe20000010005 */
[C---:B------:R-:W-:Y:S01]  /*4380*/  FFMA.FTZ R2, R6.reuse, R9, R2 ;  /* 0x0000000906027223 */ /* 0x040fe20000010002 */
[C---:B------:R-:W-:Y:S01]  /*4390*/  FFMA.FTZ R3, R6.reuse, R10, R3 ;  /* 0x0000000a06037223 */ /* 0x040fe20000010003 */
[----:B------:R-:W-:Y:S01]  /*43a0*/  FFMA.FTZ R0, R6, R11, R0 ;  /* 0x0000000b06007223 */ /* 0x000fe20000010000 */
.L_x_533:
[----:B------:R-:W-:-:S04]  /*43b0*/  IADD3 R13, R13, UR7, RZ ;  /* 0x000000070d0d7c10 */ /* 0x000fc8000fffe0ff */
[----:B------:R-:W-:-:S13]  /*43c0*/  ISETP.GE.AND P0, PT, R13, R12, PT ;  /* 0x0000000c0d00720c */ /* 0x000fda0003f06270 */
        /* <DEDUP_REMOVED lines=81> */
        .weak           $__internal_10_$__cuda_sm20_div_s64
        .type           $__internal_10_$__cuda_sm20_div_s64,@function
        .size           $__internal_10_$__cuda_sm20_div_s64,(.L_x_7948 - $__internal_10_$__cuda_sm20_div_s64)
$__internal_10_$__cuda_sm20_div_s64:
        /* <DEDUP_REMOVED lines=83> */
[----:B------:R-:W-:Y:S06]  /*4e10*/  RET.REL.NODEC R26 `(_ZN5flash32flash_fwd_splitkv_combine_kernelI23Flash_fwd_kernel_traitsILi64ELi64ELi256ELi4ELb0ELb0EN7cutlass10bfloat16_tE19Flash_kernel_traitsILi64ELi64ELi256ELi4ES3_EELi8ELi4ELb1EEEvNS_16Flash_fwd_paramsE) ;  /* 0xffffffb01a787950 */ /* 0x000fec0003c3ffff */
.L_x_539:
        /* <DEDUP_REMOVED lines=14> */
.L_x_7948:


//--------------------- .text._ZN5flash32flash_fwd_splitkv_combine_kernelI23Flash_fwd_kernel_traitsILi64ELi64ELi256ELi4ELb0ELb0EN7cutlass10bfloat16_tE19Flash_kernel_traitsILi64ELi64ELi256ELi4ES3_EELi8ELi3ELb1EEEvNS_16Flash_fwd_paramsE --------------------------
	.section	.text._ZN5flash32flash_fwd_splitkv_combine_kernelI23Flash_fwd_kernel_traitsILi64ELi64ELi256ELi4ELb0ELb0EN7cutlass10bfloat16_tE19Flash_kernel_traitsILi64ELi64ELi256ELi4ES3_EELi8ELi3ELb1EEEvNS_16Flash_fwd_paramsE,"ax",@progbits
	.align	128
        .global         _ZN5flash32flash_fwd_splitkv_combine_kernelI23Flash_fwd_kernel_traitsILi64ELi64ELi256ELi4ELb0ELb0EN7cutlass10bfloat16_tE19Flash_kernel_traitsILi64ELi64ELi256ELi4ES3_EELi8ELi3ELb1EEEvNS_16Flash_fwd_paramsE
        .type           _ZN5flash32flash_fwd_splitkv_combine_kernelI23Flash_fwd_kernel_traitsILi64ELi64ELi256ELi4ELb0ELb0EN7cutlass10bfloat16_tE19Flash_kernel_traitsILi64ELi64ELi256ELi4ES3_EELi8ELi3ELb1EEEvNS_16Flash_fwd_paramsE,@function
        .size           _ZN5flash32flash_fwd_splitkv_combine_kernelI23Flash_fwd_kernel_traitsILi64ELi64ELi256ELi4ELb0ELb0EN7cutlass10bfloat16_tE19Flash_kernel_traitsILi64ELi64ELi256ELi4ES3_EELi8ELi3ELb1EEEvNS_16Flash_fwd_paramsE,(.L_x_7949 - _ZN5flash32flash_fwd_splitkv_combine_kernelI23Flash_fwd_kernel_traitsILi64ELi64ELi256ELi4ELb0ELb0EN7cutlass10bfloat16_tE19Flash_kernel_traitsILi64ELi64ELi256ELi4ES3_EELi8ELi3ELb1EEEvNS_16Flash_fwd_paramsE)
        .other          _ZN5flash32flash_fwd_splitkv_combine_kernelI23Flash_fwd_kernel_traitsILi64ELi64ELi256ELi4ELb0ELb0EN7cutlass10bfloat16_tE19Flash_kernel_traitsILi64ELi64ELi256ELi4ES3_EELi8ELi3ELb1EEEvNS_16Flash_fwd_paramsE,@"STO_CUDA_ENTRY STV_DEFAULT"
_ZN5flash32flash_fwd_splitkv_combine_kernelI23Flash_fwd_kernel_traitsILi64ELi64ELi256ELi4ELb0ELb0EN7cutlass10bfloat16_tE19Flash_kernel_traitsILi64ELi64ELi256ELi4ES3_EELi8ELi3ELb1EEEvNS_16Flash_fwd_paramsE:
.text._ZN5flash32flash_fwd_splitkv_combine_kernelI23Flash_fwd_kernel_traitsILi64ELi64ELi256ELi4ELb0ELb0EN7cutlass10bfloat16_tE19Flash_kernel_traitsILi64ELi64ELi256ELi4ES3_EELi8ELi3ELb1EEEvNS_16Flash_fwd_paramsE:
        /* <DEDUP_REMOVED lines=23> */
[----:B------:R-:W-:Y:S05]  /*0170*/  CALL.REL.NOINC `($__internal_11_$__cuda_sm20_div_s64) ;  /* 0x0000004400807944 */ /* 0x000fea0003c00000 */
[----:B------:R-:W-:Y:S02]  /*0180*/  MOV R20, R0 ;  /* 0x0000000000147202 */ /* 0x000fe40000000f00 */
[----:B------:R-:W-:Y:S01]  /*0190*/  MOV R21, R23 ;  /* 0x0000001700157202 */ /* 0x000fe20000000f00 */
[----:B------:R-:W-:Y:S06]  /*01a0*/  BRA `(.L_x_541) ;  /* 0x00000000004c7947 */ /* 0x000fec0003800000 */
.L_x_540:
        /* <DEDUP_REMOVED lines=19> */
.L_x_541:
        /* <DEDUP_REMOVED lines=11> */
[----:B------:R-:W-:Y:S05]  /*0390*/  CALL.REL.NOINC `($__internal_11_$__cuda_sm20_div_s64) ;  /* 0x0000004000f87944 */ /* 0x000fea0003c00000 */
[----:B------:R-:W-:Y:S02]  /*03a0*/  MOV R10, R0 ;  /* 0x00000000000a7202 */ /* 0x000fe40000000f00 */
[----:B------:R-:W-:Y:S01]  /*03b0*/  MOV R11, R23 ;  /* 0x00000017000b7202 */ /* 0x000fe20000000f00 */
[----:B------:R-:W-:Y:S05]  /*03c0*/  BRA `(.L_x_544) ;  /* 0x00000000004c7947 */ /* 0x000fea0003800000 */
.L_x_543:
        /* <DEDUP_REMOVED lines=19> */
.L_x_544:
[----:B------:R-:W-:Y:S05]  /*0500*/  BSYNC B0 ;  /* 0x0000000000007941 */ /* 0x000fea0003800000 */
.L_x_542:
        /* <DEDUP_REMOVED lines=44> */
[----:B------:R-:W-:Y:S05]  /*07d0*/  BRA `(.L_x_547) ;  /* 0x00000000004c7947 */ /* 0x000fea0003800000 */
.L_x_546:
        /* <DEDUP_REMOVED lines=19> */
.L_x_547:
[----:B------:R-:W-:Y:S05]  /*0910*/  BSYNC B0 ;  /* 0x0000000000007941 */ /* 0x000fea0003800000 */
.L_x_545:
        /* <DEDUP_REMOVED lines=71> */
[----:B------:R-:W-:Y:S05]  /*0d90*/  CALL.REL.NOINC `($__internal_11_$__cuda_sm20_div_s64) ;  /* 0x0000003800787944 */ /* 0x000fea0003c00000 */
[----:B------:R-:W-:Y:S02]  /*0da0*/  MOV R32, R0 ;  /* 0x0000000000207202 */ /* 0x000fe40000000f00 */
[----:B------:R-:W-:Y:S01]  /*0db0*/  MOV R33, R23 ;  /* 0x0000001700217202 */ /* 0x000fe20000000f00 */
[----:B------:R-:W-:Y:S05]  /*0dc0*/  BRA `(.L_x_550) ;  /* 0x00000000004c7947 */ /* 0x000fea0003800000 */
.L_x_549:
        /* <DEDUP_REMOVED lines=19> */
.L_x_550:
[----:B------:R-:W-:Y:S05]  /*0f00*/  BSYNC B0 ;  /* 0x0000000000007941 */ /* 0x000fea0003800000 */
.L_x_548:
        /* <DEDUP_REMOVED lines=40> */
[----:B------:R-:W-:Y:S01]  /*1190*/  MOV R22, R0 ;  /* 0x0000000000167202 */ /* 0x000fe20000000f00 */
[----:B------:R-:W-:Y:S05]  /*11a0*/  BRA `(.L_x_553) ;  /* 0x00000000004c7947 */ /* 0x000fea0003800000 */
.L_x_552:
        /* <DEDUP_REMOVED lines=19> */
.L_x_553:
[----:B------:R-:W-:Y:S05]  /*12e0*/  BSYNC B0 ;  /* 0x0000000000007941 */ /* 0x000fea0003800000 */
.L_x_551:
        /* <DEDUP_REMOVED lines=70> */
.L_x_555:
[----:B------:R-:W-:Y:S05]  /*1750*/  BSYNC B0 ;  /* 0x0000000000007941 */ /* 0x000fea0003800000 */
.L_x_554:
        /* <DEDUP_REMOVED lines=155> */
.L_x_560:
        /* <DEDUP_REMOVED lines=22> */
.L_x_561:
[----:B------:R-:W-:Y:S05]  /*2270*/  BSYNC B0 ;  /* 0x0000000000007941 */ /* 0x000fea0003800000 */
.L_x_559:
[----:B------:R-:W-:Y:S01]  /*2280*/  LOP3.LUT R0, R21, R8, RZ, 0xfc, !PT ;  /* 0x0000000815007212 */ /* 0x000fe200078efcff */
[----:B------:R-:W-:Y:S03]  /*2290*/  BSSY B0, `(.L_x_562) ;  /* 0x0000027000007945 */ /* 0x000fe60003800000 */
[----:B------:R-:W-:-:S13]  /*22a0*/  ISETP.NE.U32.AND P0, PT, R0, RZ, PT ;  /* 0x000000ff0000720c */ /* 0x000fda0003f05070 */
[----:B------:R-:W-:Y:S05]  /*22b0*/  @!P0 BRA `(.L_x_563) ;  /* 0x0000000000388947 */ /* 0x000fea0003800000 */
[----:B------:R-:W-:Y:S01]  /*22c0*/  IMAD.MOV.U32 R22, RZ, RZ, R25 ;  /* 0x000000ffff167224 */ /* 0x000fe200078e0019 */
[----:B------:R-:W-:Y:S02]  /*22d0*/  MOV R6, R8 ;  /* 0x0000000800067202 */ /* 0x000fe40000000f00 */
[----:B------:R-:W-:Y:S02]  /*22e0*/  MOV R20, 0x2300 ;  /* 0x0000230000147802 */ /* 0x000fe40000000f00 */
[----:B------:R-:W-:Y:S05]  /*22f0*/  CALL.REL.NOINC `($__internal_11_$__cuda_sm20_div_s64) ;  /* 0x0000002400207944 */ /* 0x000fea0003c00000 */
        /* <DEDUP_REMOVED lines=10> */
.L_x_563:
        /* <DEDUP_REMOVED lines=22> */
.L_x_564:
[----:B------:R-:W-:Y:S05]  /*2500*/  BSYNC B0 ;  /* 0x0000000000007941 */ /* 0x000fea0003800000 */
.L_x_562:
        /* <DEDUP_REMOVED lines=11> */
[----:B------:R-:W-:Y:S05]  /*25c0*/  CALL.REL.NOINC `($__internal_11_$__cuda_sm20_div_s64) ;  /* 0x00000020006c7944 */ /* 0x000fea0003c00000 */
        /* <DEDUP_REMOVED lines=8> */
.L_x_566:
        /* <DEDUP_REMOVED lines=21> */
.L_x_567:
[----:B------:R-:W-:Y:S05]  /*27a0*/  BSYNC B0 ;  /* 0x0000000000007941 */ /* 0x000fea0003800000 */
.L_x_565:
        /* <DEDUP_REMOVED lines=38> */
[----:B------:R-:W-:Y:S05]  /*2a10*/  CALL.REL.NOINC `($__internal_11_$__cuda_sm20_div_s64) ;  /* 0x0000001c00587944 */ /* 0x000fea0003c00000 */
        /* <DEDUP_REMOVED lines=12> */
.L_x_569:
        /* <DEDUP_REMOVED lines=23> */
.L_x_570:
[----:B------:R-:W-:Y:S05]  /*2c50*/  BSYNC B0 ;  /* 0x0000000000007941 */ /* 0x000fea0003800000 */
.L_x_568:
        /* <DEDUP_REMOVED lines=18> */
.L_x_572:
        /* <DEDUP_REMOVED lines=22> */
.L_x_573:
[----:B------:R-:W-:Y:S05]  /*2ee0*/  BSYNC B0 ;  /* 0x0000000000007941 */ /* 0x000fea0003800000 */
.L_x_571:
        /* <DEDUP_REMOVED lines=21> */
.L_x_575:
        /* <DEDUP_REMOVED lines=23> */
.L_x_576:
[----:B------:R-:W-:Y:S05]  /*31b0*/  BSYNC B0 ;  /* 0x0000000000007941 */ /* 0x000fea0003800000 */
.L_x_574:
        /* <DEDUP_REMOVED lines=39> */
.L_x_578:
        /* <DEDUP_REMOVED lines=23> */
.L_x_579:
[----:B------:R-:W-:Y:S05]  /*35a0*/  BSYNC B0 ;  /* 0x0000000000007941 */ /* 0x000fea0003800000 */
.L_x_577:
        /* <DEDUP_REMOVED lines=27> */
.L_x_581:
        /* <DEDUP_REMOVED lines=23> */
.L_x_582:
[----:B------:R-:W-:Y:S05]  /*38d0*/  BSYNC B0 ;  /* 0x0000000000007941 */ /* 0x000fea0003800000 */
.L_x_580:
        /* <DEDUP_REMOVED lines=21> */
.L_x_558:
[----:B------:R-:W-:Y:S02]  /*3a30*/  ULDC.64 UR4, c[0x0][0x2b0] ;  /* 0x0000ac0000047ab9 */ /* 0x000fe40000000a00 */
[----:B------:R-:W-:-:S04]  /*3a40*/  LEA R2, P0, R30, UR4, 0x2 ;  /* 0x000000041e027c11 */ /* 0x000fc8000f8010ff */
[----:B------:R-:W-:-:S05]  /*3a50*/  LEA.HI.X R3, R30, UR5, R31, 0x2, P0 ;  /* 0x000000051e037c11 */ /* 0x000fca00080f141f */
[----:B------:R1:W-:Y:S04]  /*3a60*/  STG.E desc[UR8][R2.64], R26 ;  /* 0x0000001a02007986 */ /* 0x0003e8000c101908 */
.L_x_557:
[----:B------:R-:W-:Y:S05]  /*3a70*/  BSYNC B1 ;  /* 0x0000000000017941 */ /* 0x000fea0003800000 */
.L_x_556:
[----:B------:R-:W2:Y:S01]  /*3a80*/  S2R R16, SR_TID.X ;  /* 0x0000000000107919 */ /* 0x000ea20000002100 */
[----:B------:R-:W3:Y:S01]  /*3a90*/  LDC R13, c[0x0][0x3c4] ;  /* 0x0000f100ff0d7b82 */ /* 0x000ee20000000800 */
[----:B------:R-:W-:Y:S01]  /*3aa0*/  IMAD.MOV.U32 R5, RZ, RZ, RZ ;  /* 0x000000ffff057224 */ /* 0x000fe200078e00ff */
[----:B--2---:R-:W-:-:S04]  /*3ab0*/  SHF.R.S32.HI R15, RZ, 0x1f, R16 ;  /* 0x0000001fff0f7819 */ /* 0x004fc80000011410 */
[CC--:B01----:R-:W-:Y:S02]  /*3ac0*/  LEA.HI R3, R15.reuse, R16.reuse, RZ, 0x3 ;  /* 0x000000100f037211 */ /* 0x0c3fe400078f18ff */
[----:B------:R-:W-:Y:S02]  /*3ad0*/  LEA.HI R15, R15, R16, RZ, 0x4 ;  /* 0x000000100f0f7211 */ /* 0x000fe400078f20ff */
[----:B------:R-:W-:-:S05]  /*3ae0*/  LOP3.LUT R3, R3, 0xfffffff8, RZ, 0xc0, !PT ;  /* 0xfffffff803037812 */ /* 0x000fca00078ec0ff */
[----:B------:R-:W-:Y:S01]  /*3af0*/  IMAD.IADD R0, R16, 0x1, -R3 ;  /* 0x0000000110007824 */ /* 0x000fe200078e0a03 */
[----:B------:R-:W-:Y:S02]  /*3b00*/  LOP3.LUT R3, R15, 0x3ffffff0, RZ, 0xc0, !PT ;  /* 0x3ffffff00f037812 */ /* 0x000fe400078ec0ff */
[----:B------:R-:W-:Y:S02]  /*3b10*/  SHF.R.S32.HI R15, RZ, 0x4, R15 ;  /* 0x00000004ff0f7819 */ /* 0x000fe4000001140f */
[----:B---3--:R-:W-:Y:S01]  /*3b20*/  ISETP.GE.AND P0, PT, R0, R13, PT ;  /* 0x0000000d0000720c */ /* 0x008fe20003f06270 */
[----:B------:R-:W-:-:S03]  /*3b30*/  IMAD.MOV.U32 R0, RZ, RZ, RZ ;  /* 0x000000ffff007224 */ /* 0x000fc600078e00ff */
[C---:B------:R-:W-:Y:S01]  /*3b40*/  ISETP.GT.OR P0, PT, R16.reuse, 0x3f, P0 ;  /* 0x0000003f1000780c */ /* 0x040fe20000704670 */
[----:B------:R-:W-:Y:S01]  /*3b50*/  IMAD.IADD R16, R16, 0x1, -R3 ;  /* 0x0000000110107824 */ /* 0x000fe200078e0a03 */
[----:B------:R-:W-:-:S03]  /*3b60*/  CS2R R2, SRZ ;  /* 0x0000000000027805 */ /* 0x000fc6000001ff00 */
[----:B------:R-:W-:-:S08]  /*3b70*/  IMAD.SHL.U32 R16, R16, 0x4, RZ ;  /* 0x0000000410107824 */ /* 0x000fd000078e00ff */
[----:B------:R-:W-:-:S04]  /*3b80*/  @!P0 FADD.FTZ R7, -R26, R29 ;  /* 0x0000001d1a078221 */ /* 0x000fc80000010100 */
[----:B------:R-:W-:-:S06]  /*3b90*/  @!P0 FMUL.FTZ R7, R7, 1.4426950216293334961 ;  /* 0x3fb8aa3b07078820 */ /* 0x000fcc0000410000 */
[----:B------:R-:W0:Y:S02]  /*3ba0*/  @!P0 MUFU.EX2 R7, R7 ;  /* 0x0000000700078308 */ /* 0x000e240000000800 */
[----:B0-----:R0:W-:Y:S01]  /*3bb0*/  @!P0 STS [R28], R7 ;  /* 0x000000071c008388 */ /* 0x0011e20000000800 */
[----:B------:R-:W-:Y:S01]  /*3bc0*/  BAR.SYNC.DEFER_BLOCKING 0x0 ;  /* 0x0000000000007b1d */ /* 0x000fe20000010000 */
[----:B------:R-:W-:-:S13]  /*3bd0*/  ISETP.GE.AND P0, PT, R13, 0x1, PT ;  /* 0x000000010d00780c */ /* 0x000fda0003f06270 */
        /* <DEDUP_REMOVED lines=11> */
[----:B0-----:R-:W0:Y:S01]  /*3c90*/  LDC R7, c[0x0][0x3c4] ;  /* 0x0000f100ff077b82 */ /* 0x001e220000000800 */
        /* <DEDUP_REMOVED lines=17> */
.L_x_585:
[----:B------:R1:W2:Y:S01]  /*3db0*/  @!P3 LDG.E.128 R8, desc[UR8][R22.64] ;  /* 0x000000081608b981 */ /* 0x0002a2000c1e1d00 */
[----:B------:R-:W-:Y:S01]  /*3dc0*/  PLOP3.LUT P3, PT, P0, PT, PT, 0x80, 0x0 ;  /* 0x000000000000781c */ /* 0x000fe2000076f070 */
[----:B------:R-:W-:Y:S01]  /*3dd0*/  UIADD3 UR5, UR5, 0x4, URZ ;  /* 0x0000000405057890 */ /* 0x000fe2000fffe03f */
[C---:B------:R-:W-:Y:S01]  /*3de0*/  IADD3 R24, P1, R18.reuse, R22, RZ ;  /* 0x0000001612187210 */ /* 0x040fe20007f3e0ff */
[----:B------:R-:W2:Y:S03]  /*3df0*/  LDS R4, [R6] ;  /* 0x0000000006047984 */ /* 0x000ea60000000800 */
[----:B------:R-:W-:Y:S02]  /*3e00*/  IADD3.X R25, R19, R23, RZ, P1, !PT ;  /* 0x0000001713197210 */ /* 0x000fe40000ffe4ff */
[----:B------:R-:W-:Y:S02]  /*3e10*/  ISETP.LE.AND P2, PT, R13, UR5, PT ;  /* 0x000000050d007c0c */ /* 0x000fe4000bf43270 */
[C---:B-1----:R-:W-:Y:S04]  /*3e20*/  IADD3 R22, P1, R18.reuse, R24, RZ ;  /* 0x0000001812167210 */ /* 0x042fe80007f3e0ff */
        /* <DEDUP_REMOVED lines=15> */
[----:B-1----:R-:W-:Y:S04]  /*3f20*/  IADD3 R22, P1, R18, R20, RZ ;  /* 0x0000001412167210 */ /* 0x002fe80007f3e0ff */
[----:B------:R-:W-:Y:S01]  /*3f30*/  IADD3.X R23, R19, R21, RZ, P1, !PT ;  /* 0x0000001513177210 */ /* 0x000fe20000ffe4ff */
[C---:B--2---:R-:W-:Y:S01]  /*3f40*/  FFMA.FTZ R5, R4.reuse, R8, R5 ;  /* 0x0000000804057223 */ /* 0x044fe20000010005 */
[C---:B------:R-:W-:Y:S01]  /*3f50*/  FFMA.FTZ R2, R4.reuse, R9, R2 ;  /* 0x0000000904027223 */ /* 0x040fe20000010002 */
[C---:B------:R-:W-:Y:S01]  /*3f60*/  FFMA.FTZ R3, R4.reuse, R10, R3 ;  /* 0x0000000a04037223 */ /* 0x040fe20000010003 */
[----:B------:R-:W-:Y:S02]  /*3f70*/  FFMA.FTZ R0, R4, R11, R0 ;  /* 0x0000000b04007223 */ /* 0x000fe40000010000 */
[----:B------:R-:W2:Y:S04]  /*3f80*/  @!P3 LDG.E.128 R8, desc[UR8][R20.64] ;  /* 0x000000081408b981 */ /* 0x000ea8000c1e1d00 */
[----:B------:R1:W2:Y:S02]  /*3f90*/  LDS R4, [R6+0x6c] ;  /* 0x00006c0006047984 */ /* 0x0002a40000000800 */
[----:B-1----:R-:W-:Y:S01]  /*3fa0*/  IADD3 R6, R6, 0x90, RZ ;  /* 0x0000009006067810 */ /* 0x002fe20007ffe0ff */
[C---:B--2---:R-:W-:Y:S01]  /*3fb0*/  FFMA.FTZ R5, R4.reuse, R8, R5 ;  /* 0x0000000804057223 */ /* 0x044fe20000010005 */
[C---:B------:R-:W-:Y:S01]  /*3fc0*/  FFMA.FTZ R2, R4.reuse, R9, R2 ;  /* 0x0000000904027223 */ /* 0x040fe20000010002 */
[C---:B------:R-:W-:Y:S01]  /*3fd0*/  FFMA.FTZ R3, R4.reuse, R10, R3 ;  /* 0x0000000a04037223 */ /* 0x040fe20000010003 */
[----:B------:R-:W-:Y:S01]  /*3fe0*/  FFMA.FTZ R0, R4, R11, R0 ;  /* 0x0000000b04007223 */ /* 0x000fe20000010000 */
[----:B------:R-:W-:Y:S09]  /*3ff0*/  @!P2 BRA `(.L_x_585) ;  /* 0xfffffffc006ca947 */ /* 0x000ff2000383ffff */
.L_x_584:
[----:B0-----:R-:W-:-:S04]  /*4000*/  IADD3 R4, R7, -UR5, RZ ;  /* 0x8000000507047c10 */ /* 0x001fc8000fffe0ff */
        /* <DEDUP_REMOVED lines=24> */
.L_x_586:
[----:B------:R-:W-:-:S13]  /*4190*/  ISETP.GT.OR P4, PT, R7, UR5, P4 ;  /* 0x0000000507007c0c */ /* 0x000fda000a784670 */
[----:B------:R-:W-:Y:S05]  /*41a0*/  @!P4 BRA `(.L_x_583) ;  /* 0x000000000028c947 */ /* 0x000fea0003800000 */
[----:B------:R-:W0:Y:S01]  /*41b0*/  LDS R6, [R6] ;  /* 0x0000000006067984 */ /* 0x000e220000000800 */
[----:B------:R-:W-:Y:S01]  /*41c0*/  ISETP.GE.AND P0, PT, R15, R14, PT ;  /* 0x0000000e0f00720c */ /* 0x000fe20003f06270 */
[----:B------:R-:W-:-:S12]  /*41d0*/  BSSY B0, `(.L_x_587) ;  /* 0x0000003000007945 */ /* 0x000fd80003800000 */
[----:B------:R-:W-:Y:S05]  /*41e0*/  @P0 BRA `(.L_x_588) ;  /* 0x0000000000040947 */ /* 0x000fea0003800000 */
[----:B------:R1:W5:Y:S02]  /*41f0*/  LDG.E.128 R8, desc[UR8][R22.64] ;  /* 0x0000000816087981 */ /* 0x000364000c1e1d00 */
.L_x_588:
[----:B------:R-:W-:Y:S05]  /*4200*/  BSYNC B0 ;  /* 0x0000000000007941 */ /* 0x000fea0003800000 */
.L_x_587:
[C---:B0----5:R-:W-:Y:S01]  /*4210*/  FFMA.FTZ R5, R6.reuse, R8, R5 ;  /* 0x0000000806057223 */ /* 0x061fe20000010005 */
[C---:B------:R-:W-:Y:S01]  /*4220*/  FFMA.FTZ R2, R6.reuse, R9, R2 ;  /* 0x0000000906027223 */ /* 0x040fe20000010002 */
[C---:B------:R-:W-:Y:S01]  /*4230*/  FFMA.FTZ R3, R6.reuse, R10, R3 ;  /* 0x0000000a06037223 */ /* 0x040fe20000010003 */
[----:B------:R-:W-:Y:S01]  /*4240*/  FFMA.FTZ R0, R6, R11, R0 ;  /* 0x0000000b06007223 */ /* 0x000fe20000010000 */
.L_x_583:
        /* <DEDUP_REMOVED lines=12> */
[----:B------:R-:W-:Y:S02]  /*4310*/  IABS R10, R4 ;  /* 0x00000004000a7213 */ /* 0x000fe40000000000 */
[----:B------:R-:W2:Y:S03]  /*4320*/  I2F.RP R14, R9 ;  /* 0x00000009000e7306 */ /* 0x000ea60000209400 */
[----:B------:R-:W-:-:S05]  /*4330*/  IMAD.MOV R10, RZ, RZ, -R10 ;  /* 0x000000ffff0a7224 */ /* 0x000fca00078e0a0a */
[----:B--2---:R-:W2:Y:S02]  /*4340*/  MUFU.RCP R13, R14 ;  /* 0x0000000e000d7308 */ /* 0x004ea40000001000 */
[----:B--2---:R-:W-:-:S06]  /*4350*/  VIADD R13, R13, 0xffffffe ;  /* 0x0ffffffe0d0d7836 */ /* 0x004fcc0000000000 */
[----:B0-----:R-:W0:Y:S02]  /*4360*/  F2I.FTZ.U32.TRUNC.NTZ R7, R13 ;  /* 0x0000000d00077305 */ /* 0x001e24000021f000 */
        /* <DEDUP_REMOVED lines=65> */
        .weak           $__internal_11_$__cuda_sm20_div_s64
        .type           $__internal_11_$__cuda_sm20_div_s64,@function
        .size           $__internal_11_$__cuda_sm20_div_s64,(.L_x_7949 - $__internal_11_$__cuda_sm20_div_s64)
$__internal_11_$__cuda_sm20_div_s64:
        /* <DEDUP_REMOVED lines=83> */
[----:B------:R-:W-:Y:S06]  /*4cb0*/  RET.REL.NODEC R38 `(_ZN5flash32flash_fwd_splitkv_combine_kernelI23Flash_fwd_kernel_traitsILi64ELi64ELi256ELi4ELb0ELb0EN7cutlass10bfloat16_tE19Flash_kernel_traitsILi64ELi64ELi256ELi4ES3_EELi8ELi3ELb1EEEvNS_16Flash_fwd_paramsE) ;  /* 0xffffffb026d07950 */ /* 0x000fec0003c3ffff */
.L_x_589:
        /* <DEDUP_REMOVED lines=12> */
.L_x_7949:


//--------------------- .text._ZN5flash32flash_fwd_splitkv_combine_kernelI23Flash_fwd_kernel_traitsILi64ELi64ELi256ELi4ELb0ELb0EN7cutlass10bfloat16_tE19Flash_kernel_traitsILi64ELi64ELi256ELi4ES3_EELi8ELi2ELb1EEEvNS_16Flash_fwd_paramsE --------------------------
	.section	.text._ZN5flash32flash_fwd_splitkv_combine_kernelI23Flash_fwd_kernel_traitsILi64ELi64ELi256ELi4ELb0ELb0EN7cutlass10bfloat16_tE19Flash_kernel_traitsILi64ELi64ELi256ELi4ES3_EELi8ELi2ELb1EEEvNS_16Flash_fwd_paramsE,"ax",@progbits
	.align	128
        .global         _ZN5flash32flash_fwd_splitkv_combine_kernelI23Flash_fwd_kernel_traitsILi64ELi64ELi256ELi4ELb0ELb0EN7cutlass10bfloat16_tE19Flash_kernel_traitsILi64ELi64ELi256ELi4ES3_EELi8ELi2ELb1EEEvNS_16Flash_fwd_paramsE
        .type           _ZN5flash32flash_fwd_splitkv_combine_kernelI23Flash_fwd_kernel_traitsILi64ELi64ELi256ELi4ELb0ELb0EN7cutlass10bfloat16_tE19Flash_kernel_traitsILi64ELi64ELi256ELi4ES3_EELi8ELi2ELb1EEEvNS_16Flash_fwd_paramsE,@function
        .size           _ZN5flash32flash_fwd_splitkv_combine_kernelI23Flash_fwd_kernel_traitsILi64ELi64ELi256ELi4ELb0ELb0EN7cutlass10bfloat16_tE19Flash_kernel_traitsILi64ELi64ELi256ELi4ES3_EELi8ELi2ELb1EEEvNS_16Flash_fwd_paramsE,(.L_x_7950 - _ZN5flash32flash_fwd_splitkv_combine_kernelI23Flash_fwd_kernel_traitsILi64ELi64ELi256ELi4ELb0ELb0EN7cutlass10bfloat16_tE19Flash_kernel_traitsILi64ELi64ELi256ELi4ES3_EELi8ELi2ELb1EEEvNS_16Flash_fwd_paramsE)
        .other          _ZN5flash32flash_fwd_splitkv_combine_kernelI23Flash_fwd_kernel_traitsILi64ELi64ELi256ELi4ELb0ELb0EN7cutlass10bfloat16_tE19Flash_kernel_traitsILi64ELi64ELi256ELi4ES3_EELi8ELi2ELb1EEEvNS_16Flash_fwd_paramsE,@"STO_CUDA_ENTRY STV_DEFAULT"
_ZN5flash32flash_fwd_splitkv_combine_kernelI23Flash_fwd_kernel_traitsILi64ELi64ELi256ELi4ELb0ELb0EN7cutlass10bfloat16_tE19Flash_kernel_traitsILi64ELi64ELi256ELi4ES3_EELi8ELi2ELb1EEEvNS_16Flash_fwd_paramsE:
.text._ZN5flash32flash_fwd_splitkv_combine_kernelI23Flash_fwd_kernel_traitsILi64ELi64ELi256ELi4ELb0ELb0EN7cutlass10bfloat16_tE19Flash_kernel_traitsILi64ELi64ELi256ELi4ES3_EELi8ELi2ELb1EEEvNS_16Flash_fwd_paramsE:
        /* <DEDUP_REMOVED lines=23> */
[----:B------:R-:W-:Y:S05]  /*0170*/  CALL.REL.NOINC `($__internal_12_$__cuda_sm20_div_s64) ;  /* 0x0000004400ac7944 */ /* 0x000fea0003c00000 */
[----:B------:R-:W-:Y:S01]  /*0180*/  MOV R20, R0 ;  /* 0x0000000000147202 */ /* 0x000fe20000000f00 */
[----:B------:R-:W-:Y:S06]  /*0190*/  BRA `(.L_x_591) ;  /* 0x00000000004c7947 */ /* 0x000fec0003800000 */
.L_x_590:
        /* <DEDUP_REMOVED lines=19> */
.L_x_591:
        /* <DEDUP_REMOVED lines=11> */
[----:B------:R-:W-:Y:S05]  /*0380*/  CALL.REL.NOINC `($__internal_12_$__cuda_sm20_div_s64) ;  /* 0x0000004400287944 */ /* 0x000fea0003c00000 */
[----:B------:R-:W-:Y:S02]  /*0390*/  MOV R8, R0 ;  /* 0x0000000000087202 */ /* 0x000fe40000000f00 */
[----:B------:R-:W-:Y:S01]  /*03a0*/  MOV R9, R21 ;  /* 0x0000001500097202 */ /* 0x000fe20000000f00 */
[----:B------:R-:W-:Y:S05]  /*03b0*/  BRA `(.L_x_594) ;  /* 0x00000000004c7947 */ /* 0x000fea0003800000 */
.L_x_593:
        /* <DEDUP_REMOVED lines=19> */
.L_x_594:
[----:B------:R-:W-:Y:S05]  /*04f0*/  BSYNC B0 ;  /* 0x0000000000007941 */ /* 0x000fea0003800000 */
.L_x_592:
        /* <DEDUP_REMOVED lines=42> */
[----:B------:R-:W-:Y:S05]  /*07a0*/  BRA `(.L_x_597) ;  /* 0x00000000004c7947 */ /* 0x000fea0003800000 */
.L_x_596:
        /* <DEDUP_REMOVED lines=19> */
.L_x_597:
[----:B------:R-:W-:Y:S05]  /*08e0*/  BSYNC B0 ;  /* 0x0000000000007941 */ /* 0x000fea0003800000 */
.L_x_595:
        /* <DEDUP_REMOVED lines=48> */
[----:B------:R-:W-:Y:S01]  /*0bf0*/  LOP3.LUT R5, R4, R11, RZ, 0x3c, !PT ;  /* 0x0000000b04057212 */ /* 0x000fe200078e3cff */
[----:B------:R-:W-:-:S03]  /*0c00*/  IMAD R7, R0, UR5, RZ ;  /* 0x0000000500077c24 */ /* 0x000fc6000f8e02ff */
        /* <DEDUP_REMOVED lines=21> */
[----:B------:R-:W-:Y:S05]  /*0d60*/  CALL.REL.NOINC `($__internal_12_$__cuda_sm20_div_s64) ;  /* 0x0000003800b07944 */ /* 0x000fea0003c00000 */
[----:B------:R-:W-:Y:S02]  /*0d70*/  MOV R38, R0 ;  /* 0x0000000000267202 */ /* 0x000fe40000000f00 */
[----:B------:R-:W-:Y:S01]  /*0d80*/  MOV R39, R21 ;  /* 0x0000001500277202 */ /* 0x000fe20000000f00 */
[----:B------:R-:W-:Y:S05]  /*0d90*/  BRA `(.L_x_600) ;  /* 0x00000000004c7947 */ /* 0x000fea0003800000 */
.L_x_599:
        /* <DEDUP_REMOVED lines=19> */
.L_x_600:
[----:B------:R-:W-:Y:S05]  /*0ed0*/  BSYNC B0 ;  /* 0x0000000000007941 */ /* 0x000fea0003800000 */
.L_x_598:
[-C--:B------:R-:W-:Y:S01]  /*0ee0*/  IABS R5, R7.reuse ;  /* 0x0000000700057213 */ /* 0x080fe20000000000 */
[----:B------:R-:W-:Y:S01]  /*0ef0*/  BSSY B0, `(.L_x_601) ;  /* 0x000003d000007945 */ /* 0x000fe20003800000 */
[----:B------:R-:W-:Y:S02]  /*0f00*/  IABS R0, R7 ;  /* 0x0000000700007213 */ /* 0x000fe40000000000 */
[----:B------:R-:W0:Y:S01]  /*0f10*/  I2F.RP R13, R5 ;  /* 0x00000005000d7306 */ /* 0x000e220000209400 */
[----:B------:R-:W-:Y:S02]  /*0f20*/  IMAD.IADD R6, R6, 0x1, R5 ;  /* 0x0000000106067824 */ /* 0x000fe400078e0205 */
        /* <DEDUP_REMOVED lines=35> */
[----:B------:R-:W-:Y:S02]  /*1160*/  MOV R10, R0 ;  /* 0x00000000000a7202 */ /* 0x000fe40000000f00 */
[----:B------:R-:W-:Y:S01]  /*1170*/  MOV R11, R21 ;  /* 0x00000015000b7202 */ /* 0x000fe20000000f00 */
[----:B------:R-:W-:Y:S05]  /*1180*/  BRA `(.L_x_603) ;  /* 0x00000000004c7947 */ /* 0x000fea0003800000 */
.L_x_602:
        /* <DEDUP_REMOVED lines=19> */
.L_x_603:
[----:B------:R-:W-:Y:S05]  /*12c0*/  BSYNC B0 ;  /* 0x0000000000007941 */ /* 0x000fea0003800000 */
.L_x_601:
        /* <DEDUP_REMOVED lines=9> */
[----:B-1----:R-:W-:Y:S02]  /*1360*/  ISETP.GT.AND P4, PT, R21, 0x1f, PT ;  /* 0x0000001f1500780c */ /* 0x002fe40003f84270 */
[----:B------:R-:W-:-:S05]  /*1370*/  SHF.R.S32.HI R30, RZ, 0x1f, R21 ;  /* 0x0000001fff1e7819 */ /* 0x000fca0000011415 */
        /* <DEDUP_REMOVED lines=10> */
[----:B------:R-:W-:Y:S01]  /*1420*/  LEA.HI R6, R30, R21, RZ, 0x3 ;  /* 0x000000151e067211 */ /* 0x000fe200078f18ff */
[----:B------:R-:W-:-:S03]  /*1430*/  IMAD.HI.U32 R9, R8, R5, RZ ;  /* 0x0000000508097227 */ /* 0x000fc600078e00ff */
[----:B------:R-:W-:Y:S01]  /*1440*/  SHF.R.S32.HI R22, RZ, 0x3, R6 ;  /* 0x00000003ff167819 */ /* 0x000fe20000011406 */
[----:B------:R-:W-:Y:S01]  /*1450*/  IMAD.MOV R8, RZ, RZ, -R9 ;  /* 0x000000ffff087224 */ /* 0x000fe200078e0a09 */
[----:B------:R-:W-:-:S03]  /*1460*/  LOP3.LUT R6, R6, 0xfffffff8, RZ, 0xc0, !PT ;  /* 0xfffffff806067812 */ /* 0x000fc600078ec0ff */
[C---:B------:R-:W-:Y:S01]  /*1470*/  IMAD R23, R0.reuse, R8, R5 ;  /* 0x0000000800177224 */ /* 0x040fe200078e0205 */
[----:B------:R-:W-:Y:S01]  /*1480*/  LEA.HI.SX32 R8, R7, 0x1, 0x1 ;  /* 0x0000000107087811 */ /* 0x000fe200078f0aff */
[----:B------:R-:W0:Y:S01]  /*1490*/  @!P4 S2R R5, SR_CgaCtaId ;  /* 0x000000000005c919 */ /* 0x000e220000008800 */
[----:B------:R-:W-:Y:S02]  /*14a0*/  IMAD.IADD R6, R21, 0x1, -R6 ;  /* 0x0000000115067824 */ /* 0x000fe400078e0a06 */
[----:B------:R-:W-:-:S13]  /*14b0*/  ISETP.GT.U32.AND P0, PT, R0, R23, PT ;  /* 0x000000170000720c */ /* 0x000fda0003f04070 */
[----:B------:R-:W-:Y:S02]  /*14c0*/  @!P0 IMAD.IADD R23, R23, 0x1, -R0 ;  /* 0x0000000117178824 */ /* 0x000fe400078e0a00 */
[----:B------:R-:W-:Y:S01]  /*14d0*/  @!P0 VIADD R9, R9, 0x1 ;  /* 0x0000000109098836 */ /* 0x000fe20000000000 */
[----:B------:R-:W-:Y:S02]  /*14e0*/  ISETP.NE.AND P0, PT, R13, RZ, PT ;  /* 0x000000ff0d00720c */ /* 0x000fe40003f05270 */
[----:B------:R-:W-:Y:S01]  /*14f0*/  ISETP.GE.U32.AND P2, PT, R23, R0, PT ;  /* 0x000000001700720c */ /* 0x000fe20003f46070 */
[----:B------:R-:W-:Y:S01]  /*1500*/  IMAD.MOV.U32 R23, RZ, RZ, -0x800000 ;  /* 0xff800000ff177424 */ /* 0x000fe200078e00ff */
[----:B------:R-:W-:-:S05]  /*1510*/  SHF.R.S32.HI R0, RZ, 0x1f, R7 ;  /* 0x0000001fff007819 */ /* 0x000fca0000011407 */
[----:B------:R-:W-:Y:S01]  /*1520*/  @!P3 IMAD.MOV R8, RZ, RZ, R0 ;  /* 0x000000ffff08b224 */ /* 0x000fe200078e0200 */
[----:B------:R-:W-:-:S04]  /*1530*/  @!P4 MOV R0, 0x400 ;  /* 0x000004000000c802 */ /* 0x000fc80000000f00 */
[----:B0-----:R-:W-:Y:S01]  /*1540*/  @!P4 LEA R5, R5, R0, 0x18 ;  /* 0x000000000505c211 */ /* 0x001fe200078ec0ff */
[----:B------:R-:W-:-:S04]  /*1550*/  @P2 VIADD R9, R9, 0x1 ;  /* 0x0000000109092836 */ /* 0x000fc80000000000 */
[----:B------:R-:W-:Y:S01]  /*1560*/  @!P1 IMAD.MOV R9, RZ, RZ, -R9 ;  /* 0x000000ffff099224 */ /* 0x000fe200078e0a09 */
[----:B------:R-:W-:Y:S01]  /*1570*/  @!P0 LOP3.LUT R9, RZ, R13, RZ, 0x33, !PT ;  /* 0x0000000dff098212 */ /* 0x000fe200078e33ff */
[C---:B------:R-:W-:Y:S01]  /*1580*/  @!P4 IMAD R5, R22.reuse, 0x24, R5 ;  /* 0x000000241605c824 */ /* 0x040fe200078e0205 */
[----:B------:R-:W-:-:S03]  /*1590*/  ISETP.GE.AND P0, PT, R22, UR5, PT ;  /* 0x0000000516007c0c */ /* 0x000fc6000bf06270 */
[----:B------:R-:W-:Y:S02]  /*15a0*/  IMAD R9, R8, R9, RZ ;  /* 0x0000000908097224 */ /* 0x000fe400078e02ff */
[----:B------:R-:W-:-:S03]  /*15b0*/  @!P4 IMAD R20, R6, 0x4, R5 ;  /* 0x000000040614c824 */ /* 0x000fc600078e0205 */
        /* <DEDUP_REMOVED lines=18> */
[----:B------:R-:W-:-:S06]  /*16e0*/  LEA.HI.X R23, R26, UR5, R0, 0x2, P0 ;  /* 0x000000051a177c11 */ /* 0x000fcc00080f1400 */
[----:B------:R0:W5:Y:S03]  /*16f0*/  LDG.E R23, desc[UR8][R22.64] ;  /* 0x0000000816177981 */ /* 0x000166000c1e1900 */
.L_x_605:
[----:B------:R-:W-:Y:S05]  /*1700*/  BSYNC B0 ;  /* 0x0000000000007941 */ /* 0x000fea0003800000 */
.L_x_604:
[----:B-----5:R1:W-:Y:S01]  /*1710*/  @!P4 STS [R20], R23 ;  /* 0x000000171400c388 */ /* 0x0203e20000000800 */
[----:B------:R-:W-:Y:S01]  /*1720*/  BSSY B0, `(.L_x_606) ;  /* 0x000000c000007945 */ /* 0x000fe20003800000 */
[----:B------:R-:W-:Y:S06]  /*1730*/  BAR.SYNC.DEFER_BLOCKING 0x0 ;  /* 0x0000000000007b1d */ /* 0x000fec0000010000 */
[----:B------:R-:W-:Y:S05]  /*1740*/  @P4 BRA `(.L_x_607) ;  /* 0x0000000000244947 */ /* 0x000fea0003800000 */
[----:B------:R-:W2:Y:S01]  /*1750*/  S2R R0, SR_CgaCtaId ;  /* 0x0000000000007919 */ /* 0x000ea20000008800 */
[----:B------:R-:W-:Y:S02]  /*1760*/  LEA.HI R6, R30, R21, RZ, 0x2 ;  /* 0x000000151e067211 */ /* 0x000fe400078f10ff */
[----:B------:R-:W-:Y:S02]  /*1770*/  MOV R5, 0x400 ;  /* 0x0000040000057802 */ /* 0x000fe40000000f00 */
[----:B------:R-:W-:Y:S02]  /*1780*/  LOP3.LUT R6, R6, 0xfffffffc, RZ, 0xc0, !PT ;  /* 0xfffffffc06067812 */ /* 0x000fe400078ec0ff */
[----:B--2---:R-:W-:-:S03]  /*1790*/  LEA R0, R0, R5, 0x18 ;  /* 0x0000000500007211 */ /* 0x004fc600078ec0ff */
[----:B------:R-:W-:-:S04]  /*17a0*/  IMAD.IADD R5, R21, 0x1, -R6 ;  /* 0x0000000115057824 */ /* 0x000fc800078e0a06 */
[----:B------:R-:W-:-:S04]  /*17b0*/  IMAD R5, R5, 0x24, R0 ;  /* 0x0000002405057824 */ /* 0x000fc800078e0200 */
[----:B------:R-:W-:-:S05]  /*17c0*/  IMAD.IADD R5, R6, 0x1, R5 ;  /* 0x0000000106057824 */ /* 0x000fca00078e0205 */
[----:B------:R2:W3:Y:S02]  /*17d0*/  LDS R29, [R5] ;  /* 0x00000000051d7984 */ /* 0x0004e40000000800 */
.L_x_607:
[----:B------:R-:W-:Y:S05]  /*17e0*/  BSYNC B0 ;  /* 0x0000000000007941 */ /* 0x000fea0003800000 */
.L_x_606:
[----:B---3--:R-:W3:Y:S01]  /*17f0*/  SHFL.BFLY PT, R0, R29, 0x2, 0x1f ;  /* 0x0c401f001d007f89 */ /* 0x008ee200000e0000 */
[----:B--2---:R-:W1:Y:S01]  /*1800*/  LDC R5, c[0x0][0x270] ;  /* 0x00009c00ff057b82 */ /* 0x004e620000000800 */
[----:B0-----:R-:W0:Y:S01]  /*1810*/  I2F.RP R22, R25 ;  /* 0x0000001900167306 */ /* 0x001e220000209400 */
[----:B------:R-:W-:Y:S01]  /*1820*/  IABS R28, R9 ;  /* 0x00000009001c7213 */ /* 0x000fe20000000000 */
[----:B------:R-:W-:Y:S01]  /*1830*/  BSSY B1, `(.L_x_608) ;  /* 0x000022b000017945 */ /* 0x000fe20003800000 */
[----:B------:R-:W-:-:S03]  /*1840*/  ISETP.GT.AND P2, PT, R3, RZ, PT ;  /* 0x000000ff0300720c */ /* 0x000fc60003f44270 */
[----:B------:R-:W-:Y:S02]  /*1850*/  IMAD.MOV R28, RZ, RZ, -R28 ;  /* 0x000000ffff1c7224 */ /* 0x000fe400078e0a1c */
[----:B0-----:R-:W0:Y:S01]  /*1860*/  MUFU.RCP R22, R22 ;  /* 0x0000001600167308 */ /* 0x001e220000001000 */
[----:B---3--:R-:W-:Y:S02]  /*1870*/  FMNMX.FTZ R27, R0, R29, !PT ;  /* 0x0000001d001b7209 */ /* 0x008fe40007810000 */
[----:B-1----:R-:W-:-:S03]  /*1880*/  IABS R20, R5 ;  /* 0x0000000500147213 */ /* 0x002fc60000000000 */
[----:B------:R-:W1:Y:S02]  /*1890*/  SHFL.BFLY PT, R0, R27, 0x1, 0x1f ;  /* 0x0c201f001b007f89 */ /* 0x000e6400000e0000 */
[----:B------:R-:W2:Y:S01]  /*18a0*/  I2F.U32.RP R23, R20 ;  /* 0x0000001400177306 */ /* 0x000ea20000209000 */
[----:B0-----:R-:W-:-:S07]  /*18b0*/  VIADD R42, R22, 0xffffffe ;  /* 0x0ffffffe162a7836 */ /* 0x001fce0000000000 */
[----:B------:R-:W0:Y:S08]  /*18c0*/  F2I.FTZ.U32.TRUNC.NTZ R43, R42 ;  /* 0x0000002a002b7305 */ /* 0x000e30000021f000 */
[----:B--2---:R2:W3:Y:S01]  /*18d0*/  MUFU.RCP R40, R23 ;  /* 0x0000001700287308 */ /* 0x0044e20000001000 */
[----:B-1----:R-:W-:Y:S01]  /*18e0*/  FMNMX.FTZ R0, R27, R0, !PT ;  /* 0x000000001b007209 */ /* 0x002fe20007810000 */
[----:B0-----:R-:W-:-:S02]  /*18f0*/  IMAD.MOV R22, RZ, RZ, -R43 ;  /* 0x000000ffff167224 */ /* 0x001fc400078e0a2b */
[----:B------:R-:W-:Y:S01]  /*1900*/  IMAD.MOV.U32 R42, RZ, RZ, RZ ;  /* 0x000000ffff2a7224 */ /* 0x000fe200078e00ff */
[----:B------:R-:W-:Y:S01]  /*1910*/  FSETP.NEU.FTZ.AND P0, PT, R0, -INF , PT ;  /* 0xff8000000000780b */ /* 0x000fe20003f1d000 */
[----:B------:R-:W-:Y:S01]  /*1920*/  IMAD R33, R22, R25, RZ ;  /* 0x0000001916217224 */ /* 0x000fe200078e02ff */
[----:B------:R-:W-:Y:S02]  /*1930*/  IABS R22, R8 ;  /* 0x0000000800167213 */ /* 0x000fe40000000000 */
[----:B------:R-:W-:Y:S01]  /*1940*/  FSEL R0, R0, RZ, P0 ;  /* 0x000000ff00007208 */ /* 0x000fe20000000000 */
[----:B------:R-:W-:Y:S01]  /*1950*/  IMAD.HI.U32 R33, R43, R33, R42 ;  /* 0x000000212b217227 */ /* 0x000fe200078e002a */
[----:B--2---:R-:W-:-:S03]  /*1960*/  IABS R23, R5 ;  /* 0x0000000500177213 */ /* 0x004fc60000000000 */
[----:B------:R-:W-:Y:S01]  /*1970*/  FADD.FTZ R6, -R0, R29 ;  /* 0x0000001d00067221 */ /* 0x000fe20000010100 */
[----:B---3--:R-:W-:Y:S02]  /*1980*/  VIADD R40, R40, 0xffffffe ;  /* 0x0ffffffe28287836 */ /* 0x008fe40000000000 */
        /* <DEDUP_REMOVED lines=14> */
[----:B------:R-:W-:Y:S02]  /*1a70*/  @!P0 VIADD R33, R33, 0x1 ;  /* 0x0000000121218836 */ /* 0x000fe40000000000 */
[----:B------:R-:W-:-:S10]  /*1a80*/  IMAD.MOV.U32 R28, RZ, RZ, 0x7f800000 ;  /* 0x7f800000ff1c7424 */ /* 0x000fd400078e00ff */
[----:B------:R-:W-:Y:S02]  /*1a90*/  @P1 VIADD R33, R33, 0x1 ;  /* 0x0000000121211836 */ /* 0x000fe40000000000 */
[----:B0-----:R-:W-:Y:S01]  /*1aa0*/  FADD.FTZ R27, R6, R27 ;  /* 0x0000001b061b7221 */ /* 0x001fe20000010000 */
[----:B------:R-:W-:Y:S02]  /*1ab0*/  IABS R6, R4 ;  /* 0x0000000400067213 */ /* 0x000fe40000000000 */
[----:B------:R-:W-:Y:S02]  /*1ac0*/  LOP3.LUT R4, R4, R5, RZ, 0x3c, !PT ;  /* 0x0000000504047212 */ /* 0x000fe400078e3cff */
[----:B------:R-:W0:Y:S01]  /*1ad0*/  SHFL.BFLY PT, R24, R27, 0x1, 0x1f ;  /* 0x0c201f001b187f89 */ /* 0x000e2200000e0000 */
[----:B------:R-:W-:Y:S01]  /*1ae0*/  IMAD.HI.U32 R26, R31, R6, RZ ;  /* 0x000000061f1a7227 */ /* 0x000fe200078e00ff */
[----:B------:R-:W-:Y:S02]  /*1af0*/  ISETP.GE.AND P1, PT, R4, RZ, PT ;  /* 0x000000ff0400720c */ /* 0x000fe40003f26270 */
[----:B------:R-:W-:Y:S01]  /*1b00*/  LEA.HI.SX32 R4, R3, 0x1, 0x1 ;  /* 0x0000000103047811 */ /* 0x000fe200078f0aff */
[----:B------:R-:W-:Y:S01]  /*1b10*/  IMAD R41, R26, R23, R6 ;  /* 0x000000171a297224 */ /* 0x000fe200078e0206 */
[----:B------:R-:W-:Y:S01]  /*1b20*/  LOP3.LUT R6, R8, R25, RZ, 0x3c, !PT ;  /* 0x0000001908067212 */ /* 0x000fe200078e3cff */
[----:B------:R-:W-:-:S03]  /*1b30*/  IMAD.HI.U32 R31, R31, R22, RZ ;  /* 0x000000161f1f7227 */ /* 0x000fc600078e00ff */
[----:B------:R-:W-:Y:S01]  /*1b40*/  ISETP.GT.U32.AND P3, PT, R20, R41, PT ;  /* 0x000000291400720c */ /* 0x000fe20003f64070 */
[----:B------:R-:W-:Y:S01]  /*1b50*/  IMAD R23, R31, R23, R22 ;  /* 0x000000171f177224 */ /* 0x000fe200078e0216 */
[----:B------:R-:W-:Y:S02]  /*1b60*/  ISETP.GE.AND P5, PT, R6, RZ, PT ;  /* 0x000000ff0600720c */ /* 0x000fe40003fa6270 */
[----:B------:R-:W1:Y:S01]  /*1b70*/  LDC.U8 R6, c[0x0][0x3d9] ;  /* 0x0000f640ff067b82 */ /* 0x000e620000000000 */
[----:B------:R-:W-:Y:S02]  /*1b80*/  SHF.R.S32.HI R22, RZ, 0x1f, R3 ;  /* 0x0000001fff167819 */ /* 0x000fe40000011403 */
[----:B------:R-:W-:-:S03]  /*1b90*/  ISETP.GT.U32.AND P6, PT, R20, R23, PT ;  /* 0x000000171400720c */ /* 0x000fc60003fc4070 */
[----:B------:R-:W-:-:S03]  /*1ba0*/  @!P2 IMAD.MOV R4, RZ, RZ, R22 ;  /* 0x000000ffff04a224 */ /* 0x000fc600078e0216 */
[----:B------:R-:W-:Y:S02]  /*1bb0*/  @!P3 IMAD.IADD R41, R41, 0x1, -R20 ;  /* 0x000000012929b824 */ /* 0x000fe400078e0a14 */
[----:B0-----:R-:W-:Y:S01]  /*1bc0*/  FADD.FTZ R24, R27, R24 ;  /* 0x000000181b187221 */ /* 0x001fe20000010000 */
[----:B------:R-:W-:Y:S02]  /*1bd0*/  @!P5 IMAD.MOV R33, RZ, RZ, -R33 ;  /* 0x000000ffff21d224 */ /* 0x000fe400078e0a21 */
[----:B------:R-:W-:Y:S01]  /*1be0*/  @!P3 VIADD R26, R26, 0x1 ;  /* 0x000000011a1ab836 */ /* 0x000fe20000000000 */
[----:B------:R-:W-:Y:S01]  /*1bf0*/  ISETP.GE.U32.AND P0, PT, R41, R20, PT ;  /* 0x000000142900720c */ /* 0x000fe20003f06070 */
[----:B------:R-:W-:Y:S01]  /*1c00*/  @!P6 IMAD.IADD R23, R23, 0x1, -R20 ;  /* 0x000000011717e824 */ /* 0x000fe200078e0a14 */
[----:B------:R-:W-:Y:S01]  /*1c10*/  ISETP.GT.AND P3, PT, R9, RZ, PT ;  /* 0x000000ff0900720c */ /* 0x000fe20003f64270 */
[----:B------:R-:W-:Y:S01]  /*1c20*/  @!P6 VIADD R31, R31, 0x1 ;  /* 0x000000011f1fe836 */ /* 0x000fe20000000000 */
[----:B------:R-:W-:-:S02]  /*1c30*/  ISETP.NE.AND P6, PT, R9, RZ, PT ;  /* 0x000000ff0900720c */ /* 0x000fc40003fc5270 */
[----:B------:R-:W-:Y:S02]  /*1c40*/  ISETP.GE.U32.AND P5, PT, R23, R20, PT ;  /* 0x000000141700720c */ /* 0x000fe40003fa6070 */
[----:B------:R-:W-:Y:S02]  /*1c50*/  LOP3.LUT R23, R8, R5, RZ, 0x3c, !PT ;  /* 0x0000000508177212 */ /* 0x000fe400078e3cff */
[----:B------:R-:W-:-:S03]  /*1c60*/  SHF.R.S32.HI R20, RZ, 0x1f, R9 ;  /* 0x0000001fff147819 */ /* 0x000fc60000011409 */
[----:B------:R-:W-:Y:S01]  /*1c70*/  @P0 VIADD R26, R26, 0x1 ;  /* 0x000000011a1a0836 */ /* 0x000fe20000000000 */
[----:B------:R-:W-:Y:S02]  /*1c80*/  FSETP.NE.FTZ.AND P0, PT, R24, RZ, PT ;  /* 0x000000ff1800720b */ /* 0x000fe40003f15000 */
[----:B------:R-:W-:Y:S01]  /*1c90*/  ISETP.GE.AND P2, PT, R23, RZ, PT ;  /* 0x000000ff1700720c */ /* 0x000fe20003f46270 */
[----:B------:R-:W-:Y:S01]  /*1ca0*/  @!P1 IMAD.MOV R26, RZ, RZ, -R26 ;  /* 0x000000ffff1a9224 */ /* 0x000fe200078e0a1a */
[----:B------:R-:W-:Y:S01]  /*1cb0*/  LEA.HI.SX32 R8, R9, 0x1, 0x1 ;  /* 0x0000000109087811 */ /* 0x000fe200078f0aff */
[----:B------:R-:W-:Y:S01]  /*1cc0*/  @!P3 IMAD.MOV R8, RZ, RZ, R20 ;  /* 0x000000ffff08b224 */ /* 0x000fe200078e0214 */
[----:B-1----:R-:W-:Y:S01]  /*1cd0*/  ISETP.NE.AND P3, PT, R6, RZ, PT ;  /* 0x000000ff0600720c */ /* 0x002fe20003f65270 */
[----:B------:R-:W-:Y:S01]  /*1ce0*/  @P5 VIADD R31, R31, 0x1 ;  /* 0x000000011f1f5836 */ /* 0x000fe20000000000 */
[C---:B------:R-:W-:Y:S02]  /*1cf0*/  LOP3.LUT P5, RZ, R21.reuse, 0x3, RZ, 0xc0, !PT ;  /* 0x0000000315ff7812 */ /* 0x040fe400078ac0ff */
[----:B------:R-:W-:Y:S01]  /*1d00*/  @!P6 LOP3.LUT R33, RZ, R25, RZ, 0x33, !PT ;  /* 0x00000019ff21e212 */ /* 0x000fe200078e33ff */
[----:B------:R-:W-:Y:S01]  /*1d10*/  IMAD.MOV.U32 R6, RZ, RZ, R31 ;  /* 0x000000ffff067224 */ /* 0x000fe200078e001f */
[----:B------:R-:W-:Y:S01]  /*1d20*/  ISETP.GT.OR P5, PT, R21, 0x1f, P5 ;  /* 0x0000001f1500780c */ /* 0x000fe20002fa4670 */
[----:B------:R-:W0:Y:S01]  /*1d30*/  @P0 MUFU.LG2 R23, R24 ;  /* 0x0000001800170308 */ /* 0x000e220000000c00 */
[----:B------:R-:W-:Y:S01]  /*1d40*/  ISETP.NE.AND P1, PT, R5, RZ, PT ;  /* 0x000000ff0500720c */ /* 0x000fe20003f25270 */
[----:B------:R-:W-:Y:S01]  /*1d50*/  @!P2 IMAD.MOV R6, RZ, RZ, -R6 ;  /* 0x000000ffff06a224 */ /* 0x000fe200078e0a06 */
[----:B------:R-:W-:-:S02]  /*1d60*/  LOP3.LUT R25, RZ, R5, RZ, 0x33, !PT ;  /* 0x00000005ff197212 */ /* 0x000fc400078e33ff */
[----:B------:R-:W-:Y:S02]  /*1d70*/  SEL R36, R13, 0x1, !P3 ;  /* 0x000000010d247807 */ /* 0x000fe40005800000 */
[----:B------:R-:W-:Y:S02]  /*1d80*/  SEL R27, R25, R26, !P1 ;  /* 0x0000001a191b7207 */ /* 0x000fe40004800000 */
[----:B------:R-:W-:Y:S02]  /*1d90*/  ISETP.LT.U32.AND P2, PT, R10, R33, PT ;  /* 0x000000210a00720c */ /* 0x000fe40003f41070 */
[----:B------:R-:W-:Y:S01]  /*1da0*/  SHF.R.S32.HI R31, RZ, 0x1f, R33 ;  /* 0x0000001fff1f7819 */ /* 0x000fe20000011421 */
[----:B------:R-:W-:Y:S01]  /*1db0*/  IMAD R27, R27, R36, RZ ;  /* 0x000000241b1b7224 */ /* 0x000fe200078e02ff */
[----:B------:R-:W-:Y:S02]  /*1dc0*/  SEL R25, R25, R6, !P1 ;  /* 0x0000000619197207 */ /* 0x000fe40004800000 */
[----:B------:R-:W-:Y:S01]  /*1dd0*/  ISETP.LT.AND.EX P2, PT, R11, R31, PT, P2 ;  /* 0x0000001f0b00720c */ /* 0x000fe20003f41320 */
[----:B0-----:R-:W-:-:S02]  /*1de0*/  @P0 FFMA.FTZ R28, R23, 0.69314718246459960938, R0 ;  /* 0x3f317218171c0823 */ /* 0x001fc40000010000 */
        /* <DEDUP_REMOVED lines=44> */
[----:B------:R-:W-:Y:S02]  /*20b0*/  IADD3 R25, P0, RZ, -R0, RZ ;  /* 0x80000000ff197210 */ /* 0x000fe40007f1e0ff */
[-C--:B------:R-:W-:Y:S02]  /*20c0*/  MOV R43, R21.reuse ;  /* 0x00000015002b7202 */ /* 0x080fe40000000f00 */
[----:B------:R-:W-:Y:S01]  /*20d0*/  IADD3.X R23, RZ, ~R21, RZ, P0, !PT ;  /* 0x80000015ff177210 */ /* 0x000fe200007fe4ff */
[----:B------:R-:W-:-:S04]  /*20e0*/  IMAD.WIDE.U32 R32, R42, R25, R32 ;  /* 0x000000192a207225 */ /* 0x000fc800078e0020 */
[----:B------:R-:W-:Y:S01]  /*20f0*/  IMAD R20, R23, R42, RZ ;  /* 0x0000002a17147224 */ /* 0x000fe200078e02ff */
[----:B------:R-:W-:-:S03]  /*2100*/  MOV R42, R0 ;  /* 0x00000000002a7202 */ /* 0x000fc60000000f00 */
[----:B------:R-:W-:-:S05]  /*2110*/  IMAD R5, R5, R25, R20 ;  /* 0x0000001905057224 */ /* 0x000fca00078e0214 */
[----:B------:R-:W-:Y:S01]  /*2120*/  IADD3 R23, R33, R5, RZ ;  /* 0x0000000521177210 */ /* 0x000fe20007ffe0ff */
[----:B------:R-:W-:Y:S05]  /*2130*/  BRA `(.L_x_613) ;  /* 0x00000000005c7947 */ /* 0x000fea0003800000 */
.L_x_612:
[----:B------:R-:W0:Y:S01]  /*2140*/  I2F.U32.RP R22, R42 ;  /* 0x0000002a00167306 */ /* 0x000e220000209000 */
[----:B------:R-:W-:Y:S01]  /*2150*/  ISETP.NE.U32.AND P0, PT, R42, RZ, PT ;  /* 0x000000ff2a00720c */ /* 0x000fe20003f05070 */
[----:B------:R-:W-:Y:S02]  /*2160*/  IMAD.MOV.U32 R23, RZ, RZ, RZ ;  /* 0x000000ffff177224 */ /* 0x000fe400078e00ff */
[----:B------:R-:W-:-:S04]  /*2170*/  IMAD.MOV.U32 R43, RZ, RZ, RZ ;  /* 0x000000ffff2b7224 */ /* 0x000fc800078e00ff */
        /* <DEDUP_REMOVED lines=19> */
.L_x_613:
[----:B------:R-:W-:Y:S05]  /*22b0*/  BSYNC B0 ;  /* 0x0000000000007941 */ /* 0x000fea0003800000 */
.L_x_611:
        /* <DEDUP_REMOVED lines=8> */
[----:B------:R-:W-:Y:S05]  /*2340*/  CALL.REL.NOINC `($__internal_12_$__cuda_sm20_div_s64) ;  /* 0x0000002400387944 */ /* 0x000fea0003c00000 */
[-C--:B------:R-:W-:Y:S02]  /*2350*/  IADD3 R5, P0, RZ, -R0.reuse, RZ ;  /* 0x80000000ff057210 */ /* 0x080fe40007f1e0ff */
[----:B------:R-:W-:Y:S02]  /*2360*/  MOV R33, R23 ;  /* 0x0000001700217202 */ /* 0x000fe40000000f00 */
[----:B------:R-:W-:Y:S02]  /*2370*/  IADD3.X R20, RZ, ~R21, RZ, P0, !PT ;  /* 0x80000015ff147210 */ /* 0x000fe400007fe4ff */
[----:B------:R-:W-:Y:S01]  /*2380*/  MOV R34, R0 ;  /* 0x0000000000227202 */ /* 0x000fe20000000f00 */
[----:B------:R-:W-:-:S04]  /*2390*/  IMAD.WIDE.U32 R32, R35, R5, R32 ;  /* 0x0000000523207225 */ /* 0x000fc800078e0020 */
[----:B------:R-:W-:Y:S01]  /*23a0*/  IMAD R20, R20, R35, RZ ;  /* 0x0000002314147224 */ /* 0x000fe200078e02ff */
[----:B------:R-:W-:-:S03]  /*23b0*/  MOV R35, R21 ;  /* 0x0000001500237202 */ /* 0x000fc60000000f00 */
[----:B------:R-:W-:-:S05]  /*23c0*/  IMAD R20, R2, R5, R20 ;  /* 0x0000000502147224 */ /* 0x000fca00078e0214 */
[----:B------:R-:W-:Y:S01]  /*23d0*/  IADD3 R33, R33, R20, RZ ;  /* 0x0000001421217210 */ /* 0x000fe20007ffe0ff */
[----:B------:R-:W-:Y:S05]  /*23e0*/  BRA `(.L_x_616) ;  /* 0x0000000000587947 */ /* 0x000fea0003800000 */
.L_x_615:
[----:B------:R-:W0:Y:S01]  /*23f0*/  I2F.U32.RP R2, R35 ;  /* 0x0000002300027306 */ /* 0x000e220000209000 */
[----:B------:R-:W-:Y:S02]  /*2400*/  ISETP.NE.U32.AND P0, PT, R35, RZ, PT ;  /* 0x000000ff2300720c */ /* 0x000fe40003f05070 */
        /* <DEDUP_REMOVED lines=18> */
[----:B------:R-:W-:Y:S01]  /*2530*/  IMAD R32, R35, R0, R32 ;  /* 0x0000000023207224 */ /* 0x000fe200078e0220 */
[----:B------:R-:W-:-:S11]  /*2540*/  HFMA2.MMA R35, -RZ, RZ, 0, 0 ;  /* 0x00000000ff237435 */ /* 0x000fd600000001ff */
.L_x_616:
[----:B------:R-:W-:Y:S05]  /*2550*/  BSYNC B0 ;  /* 0x0000000000007941 */ /* 0x000fea0003800000 */
.L_x_614:
        /* <DEDUP_REMOVED lines=12> */
[----:B------:R-:W-:Y:S05]  /*2620*/  CALL.REL.NOINC `($__internal_12_$__cuda_sm20_div_s64) ;  /* 0x0000002000807944 */ /* 0x000fea0003c00000 */
        /* <DEDUP_REMOVED lines=12> */
.L_x_618:
        /* <DEDUP_REMOVED lines=22> */
.L_x_619:
[----:B------:R-:W-:Y:S05]  /*2850*/  BSYNC B0 ;  /* 0x0000000000007941 */ /* 0x000fea0003800000 */
.L_x_617:
        /* <DEDUP_REMOVED lines=8> */
[----:B------:R-:W-:Y:S02]  /*28e0*/  IMAD R21, R33, R26, RZ ;  /* 0x0000001a21157224 */ /* 0x000fe400078e02ff */
[----:B------:R-:W-:Y:S02]  /*28f0*/  IMAD R23, R23, R2, RZ ;  /* 0x0000000217177224 */ /* 0x000fe400078e02ff */
[----:B------:R-:W-:Y:S02]  /*2900*/  IMAD R5, R0, R17, RZ ;  /* 0x0000001100057224 */ /* 0x000fe400078e02ff */
[----:B------:R-:W-:Y:S02]  /*2910*/  IMAD R25, R25, R36, RZ ;  /* 0x0000002419197224 */ /* 0x000fe400078e02ff */
[----:B------:R-:W-:Y:S01]  /*2920*/  IMAD R5, R16, R20, R5 ;  /* 0x0000001410057224 */ /* 0x000fe200078e0205 */
[----:B------:R-:W-:Y:S01]  /*2930*/  SHF.R.S32.HI R20, RZ, 0x1f, R2 ;  /* 0x0000001fff147819 */ /* 0x000fe20000011402 */
[----:B------:R-:W-:-:S02]  /*2940*/  IMAD R21, R4, R32, R21 ;  /* 0x0000002004157224 */ /* 0x000fc400078e0215 */
[----:B------:R-:W-:Y:S01]  /*2950*/  IMAD.WIDE.U32 R36, R24, R36, RZ ;  /* 0x0000002418247225 */ /* 0x000fe200078e00ff */
[----:B------:R-:W-:-:S03]  /*2960*/  IADD3 R5, R35, R5, RZ ;  /* 0x0000000523057210 */ /* 0x000fc60007ffe0ff */
[----:B------:R-:W-:Y:S01]  /*2970*/  IMAD R25, R22, R24, R25 ;  /* 0x0000001816197224 */ /* 0x000fe200078e0219 */
[----:B------:R-:W-:Y:S01]  /*2980*/  LOP3.LUT R0, R43, R5, RZ, 0xfc, !PT ;  /* 0x000000052b007212 */ /* 0x000fe200078efcff */
[----:B------:R-:W-:Y:S02]  /*2990*/  IMAD R23, R20, R6, R23 ;  /* 0x0000000614177224 */ /* 0x000fe400078e0217 */
[----:B------:R-:W-:Y:S01]  /*29a0*/  IMAD.WIDE.U32 R38, R6, R2, RZ ;  /* 0x0000000206267225 */ /* 0x000fe200078e00ff */
[----:B------:R-:W-:-:S03]  /*29b0*/  ISETP.NE.U32.AND P0, PT, R0, RZ, PT ;  /* 0x000000ff0000720c */ /* 0x000fc60003f05070 */
[----:B------:R-:W-:Y:S01]  /*29c0*/  IMAD.WIDE.U32 R32, R32, R26, RZ ;  /* 0x0000001a20207225 */ /* 0x000fe200078e00ff */
[----:B------:R-:W-:-:S03]  /*29d0*/  IADD3 R6, R39, R23, RZ ;  /* 0x0000001727067210 */ /* 0x000fc60007ffe0ff */
[-C--:B------:R-:W-:Y:S01]  /*29e0*/  IMAD R4, R9, R2.reuse, RZ ;  /* 0x0000000209047224 */ /* 0x080fe200078e02ff */
[----:B------:R-:W-:Y:S01]  /*29f0*/  IADD3 R9, R37, R25, RZ ;  /* 0x0000001925097210 */ /* 0x000fe20007ffe0ff */
[----:B------:R-:W-:Y:S01]  /*2a00*/  IMAD R3, R3, R2, RZ ;  /* 0x0000000203037224 */ /* 0x000fe200078e02ff */
[----:B------:R-:W-:-:S03]  /*2a10*/  IADD3 R2, R33, R21, RZ ;  /* 0x0000001521027210 */ /* 0x000fc60007ffe0ff */
[----:B------:R-:W-:Y:S05]  /*2a20*/  @!P0 BRA `(.L_x_621) ;  /* 0x0000000000408947 */ /* 0x000fea0003800000 */
[----:B------:R-:W-:Y:S01]  /*2a30*/  IMAD.MOV.U32 R20, RZ, RZ, R42 ;  /* 0x000000ffff147224 */ /* 0x000fe200078e002a */
[----:B------:R-:W-:Y:S01]  /*2a40*/  MOV R23, R43 ;  /* 0x0000002b00177202 */ /* 0x000fe20000000f00 */
[----:B------:R-:W-:Y:S01]  /*2a50*/  IMAD.MOV.U32 R24, RZ, RZ, R34 ;  /* 0x000000ffff187224 */ /* 0x000fe200078e0022 */
[----:B------:R-:W-:Y:S02]  /*2a60*/  MOV R22, 0x2a80 ;  /* 0x00002a8000167802 */ /* 0x000fe40000000f00 */
[----:B------:R-:W-:Y:S05]  /*2a70*/  CALL.REL.NOINC `($__internal_12_$__cuda_sm20_div_s64) ;  /* 0x0000001c006c7944 */ /* 0x000fea0003c00000 */
        /* <DEDUP_REMOVED lines=11> */
.L_x_621:
        /* <DEDUP_REMOVED lines=23> */
.L_x_622:
[----:B------:R-:W-:Y:S05]  /*2ca0*/  BSYNC B0 ;  /* 0x0000000000007941 */ /* 0x000fea0003800000 */
.L_x_620:
        /* <DEDUP_REMOVED lines=13> */
[----:B------:R-:W-:Y:S01]  /*2d80*/  IMAD.WIDE.U32 R34, R19, R5, R34 ;  /* 0x0000000513227225 */ /* 0x000fe200078e0022 */
[----:B------:R-:W-:-:S03]  /*2d90*/  MOV R47, R21 ;  /* 0x00000015002f7202 */ /* 0x000fc60000000f00 */
[----:B------:R-:W-:-:S04]  /*2da0*/  IMAD R20, R20, R19, RZ ;  /* 0x0000001314147224 */ /* 0x000fc800078e02ff */
[----:B------:R-:W-:-:S05]  /*2db0*/  IMAD R18, R18, R5, R20 ;  /* 0x0000000512127224 */ /* 0x000fca00078e0214 */
[----:B------:R-:W-:Y:S01]  /*2dc0*/  IADD3 R18, R35, R18, RZ ;  /* 0x0000001223127210 */ /* 0x000fe20007ffe0ff */
[----:B------:R-:W-:Y:S05]  /*2dd0*/  BRA `(.L_x_625) ;  /* 0x0000000000587947 */ /* 0x000fea0003800000 */
.L_x_624:
[----:B------:R-:W0:Y:S01]  /*2de0*/  I2F.U32.RP R20, R19 ;  /* 0x0000001300147306 */ /* 0x000e220000209000 */
[----:B------:R-:W-:Y:S01]  /*2df0*/  HFMA2.MMA R22, -RZ, RZ, 0, 0 ;  /* 0x00000000ff167435 */ /* 0x000fe200000001ff */
[----:B------:R-:W-:Y:S01]  /*2e00*/  ISETP.NE.U32.AND P0, PT, R19, RZ, PT ;  /* 0x000000ff1300720c */ /* 0x000fe20003f05070 */
[----:B------:R-:W-:-:S05]  /*2e10*/  HFMA2.MMA R47, -RZ, RZ, 0, 0 ;  /* 0x00000000ff2f7435 */ /* 0x000fca00000001ff */
[----:B0-----:R-:W0:Y:S02]  /*2e20*/  MUFU.RCP R18, R20 ;  /* 0x0000001400127308 */ /* 0x001e240000001000 */
[----:B0-----:R-:W-:-:S06]  /*2e30*/  IADD3 R18, R18, 0xffffffe, RZ ;  /* 0x0ffffffe12127810 */ /* 0x001fcc0007ffe0ff */
[----:B------:R-:W0:Y:S02]  /*2e40*/  F2I.FTZ.U32.TRUNC.NTZ R23, R18 ;  /* 0x0000001200177305 */ /* 0x000e24000021f000 */
[----:B0-----:R-:W-:Y:S01]  /*2e50*/  IMAD.MOV R0, RZ, RZ, -R23 ;  /* 0x000000ffff007224 */ /* 0x001fe200078e0a17 */
[----:B------:R-:W-:-:S03]  /*2e60*/  MOV R18, RZ ;  /* 0x000000ff00127202 */ /* 0x000fc60000000f00 */
        /* <DEDUP_REMOVED lines=13> */
.L_x_625:
[----:B------:R-:W-:Y:S05]  /*2f40*/  BSYNC B0 ;  /* 0x0000000000007941 */ /* 0x000fea0003800000 */
.L_x_623:
        /* <DEDUP_REMOVED lines=22> */
.L_x_627:
        /* <DEDUP_REMOVED lines=23> */
.L_x_628:
[----:B------:R-:W-:Y:S05]  /*3220*/  BSYNC B0 ;  /* 0x0000000000007941 */ /* 0x000fea0003800000 */
.L_x_626:
[----:B------:R-:W-:Y:S01]  /*3230*/  SHF.R.S32.HI R0, RZ, 0x1f, R10 ;  /* 0x0000001fff007819 */ /* 0x000fe2000001140a */
[-C--:B------:R-:W-:Y:S01]  /*3240*/  IMAD R5, R23, R10.reuse, RZ ;  /* 0x0000000a17057224 */ /* 0x080fe200078e02ff */
[----:B------:R-:W-:Y:S01]  /*3250*/  ULDC UR4, c[0x0][0x2c4] ;  /* 0x0000b10000047ab9 */ /* 0x000fe20000000800 */
[----:B------:R-:W-:Y:S01]  /*3260*/  IMAD.WIDE.U32 R46, R22, R10, RZ ;  /* 0x0000000a162e7225 */ /* 0x000fe200078e00ff */
[----:B------:R-:W-:Y:S01]  /*3270*/  LOP3.LUT R10, R43, R14, RZ, 0xfc, !PT ;  /* 0x0000000e2b0a7212 */ /* 0x000fe200078efcff */
[----:B------:R-:W-:Y:S01]  /*3280*/  BSSY B0, `(.L_x_629) ;  /* 0x0000039000007945 */ /* 0x000fe20003800000 */
[----:B------:R-:W-:Y:S01]  /*3290*/  SHF.R.S32.HI R17, RZ, 0x1f, R3 ;  /* 0x0000001fff117819 */ /* 0x000fe20000011403 */
[----:B------:R-:W-:Y:S01]  /*32a0*/  IMAD R35, R26, UR4, RZ ;  /* 0x000000041a237c24 */ /* 0x000fe2000f8e02ff */
[----:B------:R-:W-:Y:S01]  /*32b0*/  ISETP.NE.U32.AND P0, PT, R10, RZ, PT ;  /* 0x000000ff0a00720c */ /* 0x000fe20003f05070 */
[----:B------:R-:W-:Y:S02]  /*32c0*/  IMAD R5, R0, R22, R5 ;  /* 0x0000001600057224 */ /* 0x000fe400078e0205 */
[----:B------:R-:W-:Y:S01]  /*32d0*/  IMAD R0, R18, R35, RZ ;  /* 0x0000002312007224 */ /* 0x000fe200078e02ff */
[----:B------:R-:W-:Y:S01]  /*32e0*/  SHF.R.S32.HI R21, RZ, 0x1f, R35 ;  /* 0x0000001fff157819 */ /* 0x000fe20000011423 */
[----:B------:R-:W-:Y:S01]  /*32f0*/  IMAD R16, R16, R3, RZ ;  /* 0x0000000310107224 */ /* 0x000fe200078e02ff */
[----:B------:R-:W-:Y:S01]  /*3300*/  IADD3 R10, R47, R5, RZ ;  /* 0x000000052f0a7210 */ /* 0x000fe20007ffe0ff */
[----:B------:R-:W-:-:S04]  /*3310*/  IMAD.WIDE.U32 R18, R20, R3, RZ ;  /* 0x0000000314127225 */ /* 0x000fc800078e00ff */
        /* <DEDUP_REMOVED lines=24> */
.L_x_630:
        /* <DEDUP_REMOVED lines=23> */
.L_x_631:
[----:B------:R-:W-:Y:S05]  /*3610*/  BSYNC B0 ;  /* 0x0000000000007941 */ /* 0x000fea0003800000 */
.L_x_629:
        /* <DEDUP_REMOVED lines=16> */
[----:B------:R-:W-:Y:S02]  /*3720*/  IADD3 R20, P0, RZ, -R0, RZ ;  /* 0x80000000ff147210 */ /* 0x000fe40007f1e0ff */
[----:B------:R-:W-:Y:S02]  /*3730*/  MOV R22, R42 ;  /* 0x0000002a00167202 */ /* 0x000fe40000000f00 */
[----:B------:R-:W-:Y:S02]  /*3740*/  IADD3.X R14, RZ, ~R21, RZ, P0, !PT ;  /* 0x80000015ff0e7210 */ /* 0x000fe400007fe4ff */
[----:B------:R-:W-:-:S03]  /*3750*/  MOV R23, R43 ;  /* 0x0000002b00177202 */ /* 0x000fc60000000f00 */
[----:B------:R-:W-:Y:S02]  /*3760*/  IMAD R14, R14, R13, RZ ;  /* 0x0000000d0e0e7224 */ /* 0x000fe400078e02ff */
[----:B------:R-:W-:-:S04]  /*3770*/  IMAD.WIDE.U32 R22, R13, R20, R22 ;  /* 0x000000140d167225 */ /* 0x000fc800078e0016 */
[----:B------:R-:W-:Y:S02]  /*3780*/  IMAD R14, R11, R20, R14 ;  /* 0x000000140b0e7224 */ /* 0x000fe400078e020e */
[----:B------:R-:W-:Y:S02]  /*3790*/  IMAD.MOV.U32 R13, RZ, RZ, R22 ;  /* 0x000000ffff0d7224 */ /* 0x000fe400078e0016 */
[----:B------:R-:W-:Y:S01]  /*37a0*/  IMAD.MOV.U32 R20, RZ, RZ, R0 ;  /* 0x000000ffff147224 */ /* 0x000fe200078e0000 */
[----:B------:R-:W-:Y:S01]  /*37b0*/  IADD3 R5, R23, R14, RZ ;  /* 0x0000000e17057210 */ /* 0x000fe20007ffe0ff */
[----:B------:R-:W-:Y:S05]  /*37c0*/  BRA `(.L_x_634) ;  /* 0x00000000005c7947 */ /* 0x000fea0003800000 */
.L_x_633:
        /* <DEDUP_REMOVED lines=23> */
.L_x_634:
[----:B------:R-:W-:Y:S05]  /*3940*/  BSYNC B0 ;  /* 0x0000000000007941 */ /* 0x000fea0003800000 */
.L_x_632:
        /* <DEDUP_REMOVED lines=9> */
[----:B------:R-:W-:Y:S01]  /*39e0*/  IMAD R0, R0, R20, R3 ;  /* 0x0000001400007224 */ /* 0x000fe200078e0203 */
[----:B------:R-:W-:Y:S01]  /*39f0*/  SHF.R.S32.HI R3, RZ, 0x1f, R4 ;  /* 0x0000001fff037819 */ /* 0x000fe20000011404 */
[----:B------:R-:W-:Y:S02]  /*3a00*/  IMAD R2, R5, R4, RZ ;  /* 0x0000000405027224 */ /* 0x000fe400078e02ff */
        /* <DEDUP_REMOVED lines=9> */
.L_x_610:
[----:B------:R-:W-:Y:S02]  /*3aa0*/  ULDC.64 UR4, c[0x0][0x2b0] ;  /* 0x0000ac0000047ab9 */ /* 0x000fe40000000a00 */
[----:B------:R-:W-:-:S04]  /*3ab0*/  LEA R2, P0, R32, UR4, 0x2 ;  /* 0x0000000420027c11 */ /* 0x000fc8000f8010ff */
[----:B------:R-:W-:-:S05]  /*3ac0*/  LEA.HI.X R3, R32, UR5, R33, 0x2, P0 ;  /* 0x0000000520037c11 */ /* 0x000fca00080f1421 */
[----:B------:R0:W-:Y:S04]  /*3ad0*/  STG.E desc[UR8][R2.64], R28 ;  /* 0x0000001c02007986 */ /* 0x0001e8000c101908 */
.L_x_609:
[----:B------:R-:W-:Y:S05]  /*3ae0*/  BSYNC B1 ;  /* 0x0000000000017941 */ /* 0x000fea0003800000 */
.L_x_608:
[----:B------:R-:W0:Y:S01]  /*3af0*/  S2R R5, SR_TID.X ;  /* 0x0000000000057919 */ /* 0x000e220000002100 */
[----:B------:R-:W2:Y:S01]  /*3b00*/  LDC R14, c[0x0][0x3c4] ;  /* 0x0000f100ff0e7b82 */ /* 0x000ea20000000800 */
[----:B------:R-:W-:Y:S01]  /*3b10*/  BSSY B0, `(.L_x_635) ;  /* 0x000000f000007945 */ /* 0x000fe20003800000 */
[----:B01----:R-:W-:-:S04]  /*3b20*/  LEA.HI R2, R30, R5, RZ, 0x2 ;  /* 0x000000051e027211 */ /* 0x003fc800078f10ff */
[----:B------:R-:W-:-:S05]  /*3b30*/  LOP3.LUT R2, R2, 0xfffffffc, RZ, 0xc0, !PT ;  /* 0xfffffffc02027812 */ /* 0x000fca00078ec0ff */
[----:B------:R-:W-:-:S05]  /*3b40*/  IMAD.IADD R3, R5, 0x1, -R2 ;  /* 0x0000000105037824 */ /* 0x000fca00078e0a02 */
[----:B--2---:R-:W-:-:S13]  /*3b50*/  ISETP.GE.OR P4, PT, R3, R14, P4 ;  /* 0x0000000e0300720c */ /* 0x004fda0002786670 */
        /* <DEDUP_REMOVED lines=10> */
.L_x_636:
[----:B------:R-:W-:Y:S05]  /*3c00*/  BSYNC B0 ;  /* 0x0000000000007941 */ /* 0x000fea0003800000 */
.L_x_635:
[----:B------:R-:W-:Y:S01]  /*3c10*/  BAR.SYNC.DEFER_BLOCKING 0x0 ;  /* 0x0000000000007b1d */ /* 0x000fe20000010000 */
[----:B------:R-:W-:Y:S01]  /*3c20*/  ISETP.GE.AND P0, PT, R14, 0x1, PT ;  /* 0x000000010e00780c */ /* 0x000fe20003f06270 */
[----:B------:R-:W-:Y:S01]  /*3c30*/  IMAD.MOV.U32 R0, RZ, RZ, RZ ;  /* 0x000000ffff007224 */ /* 0x000fe200078e00ff */
[----:B------:R-:W-:Y:S02]  /*3c40*/  LEA.HI R16, R30, R5, RZ, 0x4 ;  /* 0x000000051e107211 */ /* 0x000fe400078f20ff */
[----:B0-----:R-:W-:Y:S02]  /*3c50*/  CS2R R2, SRZ ;  /* 0x0000000000027805 */ /* 0x001fe4000001ff00 */
[----:B------:R-:W-:Y:S02]  /*3c60*/  LOP3.LUT R18, R16, 0x3ffffff0, RZ, 0xc0, !PT ;  /* 0x3ffffff010127812 */ /* 0x000fe400078ec0ff */
[----:B------:R-:W-:-:S03]  /*3c70*/  SHF.R.S32.HI R16, RZ, 0x4, R16 ;  /* 0x00000004ff107819 */ /* 0x000fc60000011410 */
[----:B------:R-:W-:Y:S02]  /*3c80*/  IMAD.IADD R18, R5, 0x1, -R18 ;  /* 0x0000000105127824 */ /* 0x000fe400078e0a12 */
[----:B------:R-:W-:Y:S02]  /*3c90*/  IMAD.MOV.U32 R5, RZ, RZ, RZ ;  /* 0x000000ffff057224 */ /* 0x000fe400078e00ff */
[----:B------:R-:W-:Y:S01]  /*3ca0*/  IMAD.SHL.U32 R18, R18, 0x4, RZ ;  /* 0x0000000412127824 */ /* 0x000fe200078e00ff */
[----:B------:R-:W-:Y:S06]  /*3cb0*/  @!P0 BRA `(.L_x_637) ;  /* 0x0000000400988947 */ /* 0x000fec0003800000 */
        /* <DEDUP_REMOVED lines=28> */
.L_x_639:
        /* <DEDUP_REMOVED lines=37> */
.L_x_638:
        /* <DEDUP_REMOVED lines=25> */
.L_x_640:
[----:B------:R-:W-:-:S13]  /*4260*/  ISETP.GT.OR P4, PT, R13, UR5, P4 ;  /* 0x000000050d007c0c */ /* 0x000fda000a784670 */
[----:B------:R-:W-:Y:S05]  /*4270*/  @!P4 BRA `(.L_x_637) ;  /* 0x000000000028c947 */ /* 0x000fea0003800000 */
[----:B------:R-:W0:Y:S01]  /*4280*/  LDS R6, [R6] ;  /* 0x0000000006067984 */ /* 0x000e220000000800 */
[----:B------:R-:W-:Y:S01]  /*4290*/  ISETP.GE.AND P0, PT, R16, R15, PT ;  /* 0x0000000f1000720c */ /* 0x000fe20003f06270 */
[----:B------:R-:W-:-:S12]  /*42a0*/  BSSY B0, `(.L_x_641) ;  /* 0x0000003000007945 */ /* 0x000fd80003800000 */
[----:B------:R-:W-:Y:S05]  /*42b0*/  @P0 BRA `(.L_x_642) ;  /* 0x0000000000040947 */ /* 0x000fea0003800000 */
[----:B------:R1:W5:Y:S02]  /*42c0*/  LDG.E.128 R8, desc[UR8][R24.64] ;  /* 0x0000000818087981 */ /* 0x000364000c1e1d00 */
.L_x_642:
[----:B------:R-:W-:Y:S05]  /*42d0*/  BSYNC B0 ;  /* 0x0000000000007941 */ /* 0x000fea0003800000 */
.L_x_641:
[C---:B0----5:R-:W-:Y:S01]  /*42e0*/  FFMA.FTZ R5, R6.reuse, R8, R5 ;  /* 0x0000000806057223 */ /* 0x061fe20000010005 */
[C---:B------:R-:W-:Y:S01]  /*42f0*/  FFMA.FTZ R2, R6.reuse, R9, R2 ;  /* 0x0000000906027223 */ /* 0x040fe20000010002 */
[C---:B------:R-:W-:Y:S01]  /*4300*/  FFMA.FTZ R3, R6.reuse, R10, R3 ;  /* 0x0000000a06037223 */ /* 0x040fe20000010003 */
[----:B------:R-:W-:Y:S01]  /*4310*/  FFMA.FTZ R0, R6, R11, R0 ;  /* 0x0000000b06007223 */ /* 0x000fe20000010000 */
.L_x_637:
[----:B------:R-:W-:-:S04]  /*4320*/  IADD3 R16, R16, UR7, RZ ;  /* 0x0000000710107c10 */ /* 0x000fc8000fffe0ff */
[----:B------:R-:W-:-:S13]  /*4330*/  ISETP.GE.AND P0, PT, R16, R12, PT ;  /* 0x0000000c1000720c */ /* 0x000fda0003f06270 */
        /* <DEDUP_REMOVED lines=73> */
[----:B------:R-:W-:-:S04]  /*47d0*/  ULDC.64 UR4, c[0x0][0x280] ;  /* 0x0000a00000047ab9 */ /* 0x000fc80000000a00 */
[----:B------:R-:W-:Y:S02]  /*47e0*/  IADD3 R6, R19, R4, RZ ;  /* 0x0000000413067210 */ /* 0x000fe40007ffe0ff */
[----:B------:R-:W-:-:S04]  /*47f0*/  LEA R4, P0, R18, UR4, 0x1 ;  /* 0x0000000412047c11 */ /* 0x000fc8000f8008ff */
[----:B------:R-:W-:-:S05]  /*4800*/  LEA.HI.X R5, R18, UR5, R6, 0x1, P0 ;  /* 0x0000000512057c11 */ /* 0x000fca00080f0c06 */
[----:B------:R-:W-:Y:S01]  /*4810*/  STG.E.64 desc[UR8][R4.64], R2 ;  /* 0x0000000204007986 */ /* 0x000fe2000c101b08 */
[----:B------:R-:W-:Y:S05]  /*4820*/  EXIT ;  /* 0x000000000000794d */ /* 0x000fea0003800000 */
        .weak           $__internal_12_$__cuda_sm20_div_s64
        .type           $__internal_12_$__cuda_sm20_div_s64,@function
        .size           $__internal_12_$__cuda_sm20_div_s64,(.L_x_7950 - $__internal_12_$__cuda_sm20_div_s64)
$__internal_12_$__cuda_sm20_div_s64:
        /* <DEDUP_REMOVED lines=26> */
[----:B------:R-:W-:Y:S01]  /*49d0*/  IADD3 R44, P0, RZ, -R44, RZ ;  /* 0x8000002cff2c7210 */ /* 0x000fe20007f1e0ff */
[----:B------:R-:W-:Y:S02]  /*49e0*/  IMAD.MOV.U32 R45, RZ, RZ, RZ ;  /* 0x000000ffff2d7224 */ /* 0x000fe400078e00ff */
[----:B------:R-:W-:Y:S02]  /*49f0*/  IMAD R0, R25, R40, R0 ;  /* 0x0000002819007224 */ /* 0x000fe400078e0200 */
[----:B------:R-:W-:-:S04]  /*4a00*/  IMAD.HI.U32 R50, R51, R44, RZ ;  /* 0x0000002c33327227 */ /* 0x000fc800078e00ff */
[----:B------:R-:W-:-:S04]  /*4a10*/  IMAD.X R0, RZ, RZ, ~R0, P0 ;  /* 0x000000ffff007224 */ /* 0x000fc800000e0e00 */
[----:B------:R-:W-:-:S04]  /*4a20*/  IMAD.WIDE.U32 R50, P0, R51, R0, R50 ;  /* 0x0000000033327225 */ /* 0x000fc80007800032 */
[----:B------:R-:W-:-:S04]  /*4a30*/  IMAD.HI.U32 R31, R25, R0, RZ ;  /* 0x00000000191f7227 */ /* 0x000fc800078e00ff */
[----:B------:R-:W-:Y:S01]  /*4a40*/  IMAD.HI.U32 R21, P5, R25, R44, R50 ;  /* 0x0000002c19157227 */ /* 0x000fe200078a0032 */
[----:B------:R-:W-:-:S03]  /*4a50*/  IADD3.X R31, R31, R25, RZ, P0, !PT ;  /* 0x000000191f1f7210 */ /* 0x000fc600007fe4ff */
[----:B------:R-:W-:Y:S01]  /*4a60*/  IMAD R0, R25, R0, RZ ;  /* 0x0000000019007224 */ /* 0x000fe200078e02ff */
[----:B------:R-:W-:-:S04]  /*4a70*/  IADD3 R25, P0, RZ, -R20, RZ ;  /* 0x80000014ff197210 */ /* 0x000fc80007f1e0ff */
[----:B------:R-:W-:Y:S02]  /*4a80*/  IADD3 R21, P2, R0, R21, RZ ;  /* 0x0000001500157210 */ /* 0x000fe40007f5e0ff */
[----:B------:R-:W-:Y:S01]  /*4a90*/  SEL R0, R25, R20, !P1 ;  /* 0x0000001419007207 */ /* 0x000fe20004800000 */
[----:B------:R-:W-:Y:S01]  /*4aa0*/  IMAD.X R20, RZ, RZ, ~R23, P0 ;  /* 0x000000ffff147224 */ /* 0x000fe200000e0e17 */
[----:B------:R-:W-:-:S03]  /*4ab0*/  IADD3.X R31, RZ, RZ, R31, P2, P5 ;  /* 0x000000ffff1f7210 */ /* 0x000fc600017ea41f */
[----:B------:R-:W-:Y:S01]  /*4ac0*/  IMAD.HI.U32 R44, R21, R0, RZ ;  /* 0x00000000152c7227 */ /* 0x000fe200078e00ff */
[----:B------:R-:W-:-:S05]  /*4ad0*/  SEL R20, R20, R23, !P1 ;  /* 0x0000001714147207 */ /* 0x000fca0004800000 */
[----:B------:R-:W-:-:S04]  /*4ae0*/  IMAD.WIDE.U32 R44, R21, R20, R44 ;  /* 0x00000014152c7225 */ /* 0x000fc800078e002c */
[C---:B------:R-:W-:Y:S02]  /*4af0*/  IMAD R27, R31.reuse, R20, RZ ;  /* 0x000000141f1b7224 */ /* 0x040fe400078e02ff */
[----:B------:R-:W-:-:S05]  /*4b00*/  IMAD.HI.U32 R44, P2, R31, R0, R44 ;  /* 0x000000001f2c7227 */ /* 0x000fca000784002c */
[----:B------:R-:W-:-:S05]  /*4b10*/  IADD3 R27, P1, R27, R44, RZ ;  /* 0x0000002c1b1b7210 */ /* 0x000fca0007f3e0ff */
[----:B------:R-:W-:-:S04]  /*4b20*/  IMAD.WIDE.U32 R44, R27, R40, RZ ;  /* 0x000000281b2c7225 */ /* 0x000fc800078e00ff */
[----:B------:R-:W-:Y:S01]  /*4b30*/  IMAD R25, R27, R41, R45 ;  /* 0x000000291b197224 */ /* 0x000fe200078e022d */
[----:B------:R-:W-:Y:S01]  /*4b40*/  IADD3 R21, P0, -R44, R0, RZ ;  /* 0x000000002c157210 */ /* 0x000fe20007f1e1ff */
[----:B------:R-:W-:-:S04]  /*4b50*/  IMAD.HI.U32 R0, R31, R20, RZ ;  /* 0x000000141f007227 */ /* 0x000fc800078e00ff */
[----:B------:R-:W-:Y:S01]  /*4b60*/  IMAD.X R0, RZ, RZ, R0, P2 ;  /* 0x000000ffff007224 */ /* 0x000fe200010e0600 */
[----:B------:R-:W-:-:S03]  /*4b70*/  ISETP.GE.U32.AND P2, PT, R21, R40, PT ;  /* 0x000000281500720c */ /* 0x000fc60003f46070 */
[----:B------:R-:W-:-:S04]  /*4b80*/  IMAD.X R0, RZ, RZ, R0, P1 ;  /* 0x000000ffff007224 */ /* 0x000fc800008e0600 */
        /* <DEDUP_REMOVED lines=18> */
[----:B------:R-:W-:Y:S01]  /*4cb0*/  IMAD.X R0, RZ, RZ, R21, P0 ;  /* 0x000000ffff007224 */ /* 0x000fe200000e0615 */
[----:B------:R-:W-:Y:S02]  /*4cc0*/  ISETP.NE.U32.AND P0, PT, R24, RZ, PT ;  /* 0x000000ff1800720c */ /* 0x000fe40003f05070 */
[----:B------:R-:W-:Y:S02]  /*4cd0*/  ISETP.GE.AND P2, PT, R20, RZ, PT ;  /* 0x000000ff1400720c */ /* 0x000fe40003f46270 */
[----:B------:R-:W-:-:S02]  /*4ce0*/  SEL R21, R0, R21, P1 ;  /* 0x0000001500157207 */ /* 0x000fc40000800000 */
[----:B------:R-:W-:Y:S02]  /*4cf0*/  IADD3 R0, P1, RZ, -R25, RZ ;  /* 0x80000019ff007210 */ /* 0x000fe40007f3e0ff */
[----:B------:R-:W-:Y:S02]  /*4d00*/  ISETP.NE.AND.EX P0, PT, R5, RZ, PT, P0 ;  /* 0x000000ff0500720c */ /* 0x000fe40003f05300 */
[----:B------:R-:W-:Y:S02]  /*4d10*/  IADD3.X R20, RZ, ~R21, RZ, P1, !PT ;  /* 0x80000015ff147210 */ /* 0x000fe40000ffe4ff */
[----:B------:R-:W-:Y:S02]  /*4d20*/  SEL R0, R0, R25, !P2 ;  /* 0x0000001900007207 */ /* 0x000fe40005000000 */
[----:B------:R-:W-:Y:S02]  /*4d30*/  SEL R20, R20, R21, !P2 ;  /* 0x0000001514147207 */ /* 0x000fe40005000000 */
[----:B------:R-:W-:-:S02]  /*4d40*/  SEL R0, R0, 0xffffffff, P0 ;  /* 0xffffffff00007807 */ /* 0x000fc40000000000 */
[----:B------:R-:W-:Y:S01]  /*4d50*/  SEL R21, R20, 0xffffffff, P0 ;  /* 0xffffffff14157807 */ /* 0x000fe20000000000 */
[----:B------:R-:W-:Y:S06]  /*4d60*/  RET.REL.NODEC R40 `(_ZN5flash32flash_fwd_splitkv_combine_kernelI23Flash_fwd_kernel_traitsILi64ELi64ELi256ELi4ELb0ELb0EN7cutlass10bfloat16_tE19Flash_kernel_traitsILi64ELi64ELi256ELi4ES3_EELi8ELi2ELb1EEEvNS_16Flash_fwd_paramsE) ;  /* 0xffffffb028a47950 */ /* 0x000fec0003c3ffff */
.L_x_643:
        /* <DEDUP_REMOVED lines=9> */
.L_x_7950:


//--------------------- .text._ZN5flash32flash_fwd_splitkv_combine_kernelI23Flash_fwd_kernel_traitsILi64ELi64ELi256ELi4ELb0ELb0EN7cutlass10bfloat16_tE19Flash_kernel_traitsILi64ELi64ELi256ELi4ES3_EELi8ELi1ELb1EEEvNS_16Flash_fwd_paramsE --------------------------
	.section	.text._ZN5flash32flash_fwd_splitkv_combine_kernelI23Flash_fwd_kernel_traitsILi64ELi64ELi256ELi4ELb0ELb0EN7cutlass10bfloat16_tE19Flash_kernel_traitsILi64ELi64ELi256ELi4ES3_EELi8ELi1ELb1EEEvNS_16Flash_fwd_paramsE,"ax",@progbits
	.align	128
        .global         _ZN5flash32flash_fwd_splitkv_combine_kernelI23Flash_fwd_kernel_traitsILi64ELi64ELi256ELi4ELb0ELb0EN7cutlass10bfloat16_tE19Flash_kernel_traitsILi64ELi64ELi256ELi4ES3_EELi8ELi1ELb1EEEvNS_16Flash_fwd_paramsE
        .type           _ZN5flash32flash_fwd_splitkv_combine_kernelI23Flash_fwd_kernel_traitsILi64ELi64ELi256ELi4ELb0ELb0EN7cutlass10bfloat16_tE19Flash_kernel_traitsILi64ELi64ELi256ELi4ES3_EELi8ELi1ELb1EEEvNS_16Flash_fwd_paramsE,@function
        .size           _ZN5flash32flash_fwd_splitkv_combine_kernelI23Flash_fwd_kernel_traitsILi64ELi64ELi256ELi4ELb0ELb0EN7cutlass10bfloat16_tE19Flash_kernel_traitsILi64ELi64ELi256ELi4ES3_EELi8ELi1ELb1EEEvNS_16Flash_fwd_paramsE,(.L_x_7951 - _ZN5flash32flash_fwd_splitkv_combine_kernelI23Flash_fwd_kernel_traitsILi64ELi64ELi256ELi4ELb0ELb0EN7cutlass10bfloat16_tE19Flash_kernel_traitsILi64ELi64ELi256ELi4ES3_EELi8ELi1ELb1EEEvNS_16Flash_fwd_paramsE)
        .other          _ZN5flash32flash_fwd_splitkv_combine_kernelI23Flash_fwd_kernel_traitsILi64ELi64ELi256ELi4ELb0ELb0EN7cutlass10bfloat16_tE19Flash_kernel_traitsILi64ELi64ELi256ELi4ES3_EELi8ELi1ELb1EEEvNS_16Flash_fwd_paramsE,@"STO_CUDA_ENTRY STV_DEFAULT"
_ZN5flash32flash_fwd_splitkv_combine_kernelI23Flash_fwd_kernel_traitsILi64ELi64ELi256ELi4ELb0ELb0EN7cutlass10bfloat16_tE19Flash_kernel_traitsILi64ELi64ELi256ELi4ES3_EELi8ELi1ELb1EEEvNS_16Flash_fwd_paramsE:
.text._ZN5flash32flash_fwd_splitkv_combine_kernelI23Flash_fwd_kernel_traitsILi64ELi64ELi256ELi4ELb0ELb0EN7cutlass10bfloat16_tE19Flash_kernel_traitsILi64ELi64ELi256ELi4ES3_EELi8ELi1ELb1EEEvNS_16Flash_fwd_paramsE:
        /* <DEDUP_REMOVED lines=23> */
[----:B------:R-:W-:Y:S05]  /*0170*/  CALL.REL.NOINC `($__internal_13_$__cuda_sm20_div_s64) ;  /* 0x0000004400ec7944 */ /* 0x000fea0003c00000 */
[----:B------:R-:W-:Y:S02]  /*0180*/  MOV R8, R0 ;  /* 0x0000000000087202 */ /* 0x000fe40000000f00 */
[----:B------:R-:W-:Y:S01]  /*0190*/  MOV R9, R23 ;  /* 0x0000001700097202 */ /* 0x000fe20000000f00 */
[----:B------:R-:W-:Y:S06]  /*01a0*/  BRA `(.L_x_645) ;  /* 0x00000000004c7947 */ /* 0x000fec0003800000 */
.L_x_644:
        /* <DEDUP_REMOVED lines=19> */
.L_x_645:
        /* <DEDUP_REMOVED lines=13> */
[----:B------:R-:W-:Y:S05]  /*03b0*/  CALL.REL.NOINC `($__internal_13_$__cuda_sm20_div_s64) ;  /* 0x00000044005c7944 */ /* 0x000fea0003c00000 */
[----:B------:R-:W-:Y:S02]  /*03c0*/  MOV R10, R0 ;  /* 0x00000000000a7202 */ /* 0x000fe40000000f00 */
[----:B------:R-:W-:Y:S01]  /*03d0*/  MOV R11, R23 ;  /* 0x00000017000b7202 */ /* 0x000fe20000000f00 */
[----:B------:R-:W-:Y:S05]  /*03e0*/  BRA `(.L_x_648) ;  /* 0x00000000004c7947 */ /* 0x000fea0003800000 */
.L_x_647:
        /* <DEDUP_REMOVED lines=19> */
.L_x_648:
[----:B------:R-:W-:Y:S05]  /*0520*/  BSYNC B0 ;  /* 0x0000000000007941 */ /* 0x000fea0003800000 */
.L_x_646:
        /* <DEDUP_REMOVED lines=44> */
[----:B------:R-:W-:Y:S05]  /*07f0*/  BRA `(.L_x_651) ;  /* 0x00000000004c7947 */ /* 0x000fea0003800000 */
.L_x_650:
        /* <DEDUP_REMOVED lines=19> */
.L_x_651:
[----:B------:R-:W-:Y:S05]  /*0930*/  BSYNC B0 ;  /* 0x0000000000007941 */ /* 0x000fea0003800000 */
.L_x_649:
        /* <DEDUP_REMOVED lines=78> */
.L_x_653:
        /* <DEDUP_REMOVED lines=19> */
.L_x_654:
[----:B------:R-:W-:Y:S05]  /*0f50*/  BSYNC B0 ;  /* 0x0000000000007941 */ /* 0x000fea0003800000 */
.L_x_652:
        /* <DEDUP_REMOVED lines=43> */
.L_x_656:
        /* <DEDUP_REMOVED lines=20> */
.L_x_657:
[----:B------:R-:W-:Y:S05]  /*1350*/  BSYNC B0 ;  /* 0x0000000000007941 */ /* 0x000fea0003800000 */
.L_x_655:
        /* <DEDUP_REMOVED lines=72> */
.L_x_659:
[----:B------:R-:W-:Y:S05]  /*17e0*/  BSYNC B0 ;  /* 0x0000000000007941 */ /* 0x000fea0003800000 */
.L_x_658:
        /* <DEDUP_REMOVED lines=16> */
.L_x_661:
[----:B------:R-:W-:Y:S05]  /*18f0*/  BSYNC B0 ;  /* 0x0000000000007941 */ /* 0x000fea0003800000 */
.L_x_660:
        /* <DEDUP_REMOVED lines=141> */
.L_x_666:
        /* <DEDUP_REMOVED lines=23> */
.L_x_667:
[----:B------:R-:W-:Y:S05]  /*2340*/  BSYNC B0 ;  /* 0x0000000000007941 */ /* 0x000fea0003800000 */
.L_x_665:
        /* <DEDUP_REMOVED lines=22> */
.L_x_669:
        /* <DEDUP_REMOVED lines=22> */
.L_x_670:
[----:B------:R-:W-:Y:S05]  /*2610*/  BSYNC B0 ;  /* 0x0000000000007941 */ /* 0x000fea0003800000 */
.L_x_668:
        /* <DEDUP_REMOVED lines=22> */
.L_x_672:
        /* <DEDUP_REMOVED lines=22> */
.L_x_673:
[----:B------:R-:W-:Y:S05]  /*28e0*/  BSYNC B0 ;  /* 0x0000000000007941 */ /* 0x000fea0003800000 */
.L_x_671:
        /* <DEDUP_REMOVED lines=33> */
[----:B------:R-:W-:Y:S05]  /*2b00*/  CALL.REL.NOINC `($__internal_13_$__cuda_sm20_div_s64) ;  /* 0x0000001c00887944 */ /* 0x000fea0003c00000 */
        /* <DEDUP_REMOVED lines=11> */
.L_x_675:
        /* <DEDUP_REMOVED lines=23> */
.L_x_676:
[----:B------:R-:W-:Y:S05]  /*2d30*/  BSYNC B0 ;  /* 0x0000000000007941 */ /* 0x000fea0003800000 */
.L_x_674:
        /* <DEDUP_REMOVED lines=20> */
.L_x_678:
        /* <DEDUP_REMOVED lines=23> */
.L_x_679:
[----:B------:R-:W-:Y:S05]  /*2ff0*/  BSYNC B0 ;  /* 0x0000000000007941 */ /* 0x000fea0003800000 */
.L_x_677:
        /* <DEDUP_REMOVED lines=19> */
.L_x_681:
        /* <DEDUP_REMOVED lines=23> */
.L_x_682:
[----:B------:R-:W-:Y:S05]  /*32a0*/  BSYNC B0 ;  /* 0x0000000000007941 */ /* 0x000fea0003800000 */
.L_x_680:
        /* <DEDUP_REMOVED lines=26> */
[----:B------:R-:W-:Y:S05]  /*3450*/  CALL.REL.NOINC `($__internal_13_$__cuda_sm20_div_s64) ;  /* 0x0000001400347944 */ /* 0x000fea0003c00000 */
        /* <DEDUP_REMOVED lines=12> */
.L_x_684:
        /* <DEDUP_REMOVED lines=23> */
.L_x_685:
[----:B------:R-:W-:Y:S05]  /*3690*/  BSYNC B0 ;  /* 0x0000000000007941 */ /* 0x000fea0003800000 */
.L_x_683:
        /* <DEDUP_REMOVED lines=28> */
.L_x_687:
        /* <DEDUP_REMOVED lines=23> */
.L_x_688:
[----:B------:R-:W-:Y:S05]  /*39d0*/  BSYNC B0 ;  /* 0x0000000000007941 */ /* 0x000fea0003800000 */
.L_x_686:
        /* <DEDUP_REMOVED lines=21> */
.L_x_664:
[----:B------:R-:W-:Y:S02]  /*3b30*/  ULDC.64 UR4, c[0x0][0x2b0] ;  /* 0x0000ac0000047ab9 */ /* 0x000fe40000000a00 */
[----:B------:R-:W-:-:S04]  /*3b40*/  LEA R2, P0, R38, UR4, 0x2 ;  /* 0x0000000426027c11 */ /* 0x000fc8000f8010ff */
[----:B------:R-:W-:-:S05]  /*3b50*/  LEA.HI.X R3, R38, UR5, R39, 0x2, P0 ;  /* 0x0000000526037c11 */ /* 0x000fca00080f1427 */
[----:B------:R0:W-:Y:S04]  /*3b60*/  STG.E desc[UR8][R2.64], R29 ;  /* 0x0000001d02007986 */ /* 0x0001e8000c101908 */
.L_x_663:
[----:B------:R-:W-:Y:S05]  /*3b70*/  BSYNC B1 ;  /* 0x0000000000017941 */ /* 0x000fea0003800000 */
.L_x_662:
[----:B------:R-:W2:Y:S01]  /*3b80*/  LDC R14, c[0x0][0x3c4] ;  /* 0x0000f100ff0e7b82 */ /* 0x000ea20000000800 */
[----:B0-----:R-:W-:Y:S01]  /*3b90*/  LEA.HI R3, R26, R26, RZ, 0x1 ;  /* 0x0000001a1a037211 */ /* 0x001fe200078f08ff */
[----:B------:R-:W-:Y:S03]  /*3ba0*/  BSSY B0, `(.L_x_689) ;  /* 0x0000010000007945 */ /* 0x000fe60003800000 */
[----:B------:R-:W-:-:S05]  /*3bb0*/  LOP3.LUT R2, R3, 0xfffffffe, RZ, 0xc0, !PT ;  /* 0xfffffffe03027812 */ /* 0x000fca00078ec0ff */
[----:B------:R-:W-:-:S05]  /*3bc0*/  IMAD.IADD R2, R26, 0x1, -R2 ;  /* 0x000000011a027824 */ /* 0x000fca00078e0a02 */
[----:B--2---:R-:W-:-:S13]  /*3bd0*/  ISETP.GE.OR P3, PT, R2, R14, P3 ;  /* 0x0000000e0200720c */ /* 0x004fda0001f66670 */
        /* <DEDUP_REMOVED lines=12> */
.L_x_690:
[----:B------:R-:W-:Y:S05]  /*3ca0*/  BSYNC B0 ;  /* 0x0000000000007941 */ /* 0x000fea0003800000 */
.L_x_689:
[----:B------:R-:W-:Y:S01]  /*3cb0*/  BAR.SYNC.DEFER_BLOCKING 0x0 ;  /* 0x0000000000007b1d */ /* 0x000fe20000010000 */
[----:B------:R-:W-:Y:S01]  /*3cc0*/  ISETP.GE.AND P0, PT, R14, 0x1, PT ;  /* 0x000000010e00780c */ /* 0x000fe20003f06270 */
[----:B0-----:R-:W-:Y:S01]  /*3cd0*/  IMAD.MOV.U32 R0, RZ, RZ, RZ ;  /* 0x000000ffff007224 */ /* 0x001fe200078e00ff */
[----:B------:R-:W-:Y:S02]  /*3ce0*/  LEA.HI R16, R31, R26, RZ, 0x4 ;  /* 0x0000001a1f107211 */ /* 0x000fe400078f20ff */
[----:B------:R-:W-:Y:S01]  /*3cf0*/  CS2R R2, SRZ ;  /* 0x0000000000027805 */ /* 0x000fe2000001ff00 */
[----:B------:R-:W-:Y:S01]  /*3d00*/  IMAD.MOV.U32 R4, RZ, RZ, RZ ;  /* 0x000000ffff047224 */ /* 0x000fe200078e00ff */
[----:B------:R-:W-:Y:S02]  /*3d10*/  LOP3.LUT R18, R16, 0x3ffffff0, RZ, 0xc0, !PT ;  /* 0x3ffffff010127812 */ /* 0x000fe400078ec0ff */
[----:B------:R-:W-:-:S03]  /*3d20*/  SHF.R.S32.HI R16, RZ, 0x4, R16 ;  /* 0x00000004ff107819 */ /* 0x000fc60000011410 */
[----:B------:R-:W-:-:S04]  /*3d30*/  IMAD.IADD R18, R26, 0x1, -R18 ;  /* 0x000000011a127824 */ /* 0x000fc800078e0a12 */
        /* <DEDUP_REMOVED lines=13> */
[----:B-1----:R-:W-:-:S02]  /*3e10*/  CS2R R8, SRZ ;  /* 0x0000000000087805 */ /* 0x002fc4000001ff00 */
        /* <DEDUP_REMOVED lines=16> */
.L_x_693:
[----:B------:R-:W0:Y:S01]  /*3f20*/  LDS R5, [R6] ;  /* 0x0000000006057984 */ /* 0x000e220000000800 */
[-C--:B------:R-:W-:Y:S01]  /*3f30*/  @!P3 MOV R24, R17.reuse ;  /* 0x000000110018b202 */ /* 0x080fe20000000f00 */
[----:B------:R-:W-:Y:S01]  /*3f40*/  UIADD3 UR5, UR5, 0x4, URZ ;  /* 0x0000000405057890 */ /* 0x000fe2000fffe03f */
[-C--:B------:R-:W-:Y:S05]  /*3f50*/  @!P3 MOV R25, R22.reuse ;  /* 0x000000160019b202 */ /* 0x080fea0000000f00 */
[----:B------:R1:W0:Y:S01]  /*3f60*/  @!P3 LDG.E.128 R8, desc[UR8][R24.64] ;  /* 0x000000081808b981 */ /* 0x000222000c1e1d00 */
[----:B------:R-:W-:Y:S02]  /*3f70*/  PLOP3.LUT P3, PT, P0, PT, PT, 0x80, 0x0 ;  /* 0x000000000000781c */ /* 0x000fe4000076f070 */
[----:B------:R-:W-:Y:S02]  /*3f80*/  ISETP.LE.AND P2, PT, R14, UR5, PT ;  /* 0x000000050e007c0c */ /* 0x000fe4000bf43270 */
[C---:B-1----:R-:W-:Y:S04]  /*3f90*/  IADD3 R24, P1, R20.reuse, R17, RZ ;  /* 0x0000001114187210 */ /* 0x042fe80007f3e0ff */
[C---:B------:R-:W-:Y:S02]  /*3fa0*/  IADD3.X R25, R21.reuse, R22, RZ, P1, !PT ;  /* 0x0000001615197210 */ /* 0x040fe40000ffe4ff */
[C---:B------:R-:W-:Y:S04]  /*3fb0*/  IADD3 R22, P1, R20.reuse, R24, RZ ;  /* 0x0000001814167210 */ /* 0x040fe80007f3e0ff */
[----:B------:R-:W-:Y:S01]  /*3fc0*/  IADD3.X R23, R21, R25, RZ, P1, !PT ;  /* 0x0000001915177210 */ /* 0x000fe20000ffe4ff */
[C---:B0-----:R-:W-:Y:S01]  /*3fd0*/  FFMA.FTZ R4, R5.reuse, R8, R4 ;  /* 0x0000000805047223 */ /* 0x041fe20000010004 */
[C---:B------:R-:W-:Y:S01]  /*3fe0*/  FFMA.FTZ R3, R5.reuse, R9, R3 ;  /* 0x0000000905037223 */ /* 0x040fe20000010003 */
[C---:B------:R-:W-:Y:S01]  /*3ff0*/  FFMA.FTZ R2, R5.reuse, R10, R2 ;  /* 0x0000000a05027223 */ /* 0x040fe20000010002 */
[----:B------:R-:W-:Y:S02]  /*4000*/  FFMA.FTZ R0, R5, R11, R0 ;  /* 0x0000000b05007223 */ /* 0x000fe40000010000 */
[----:B------:R-:W0:Y:S04]  /*4010*/  LDS R5, [R6+0x24] ;  /* 0x0000240006057984 */ /* 0x000e280000000800 */
[----:B------:R-:W0:Y:S02]  /*4020*/  @!P3 LDG.E.128 R8, desc[UR8][R24.64] ;  /* 0x000000081808b981 */ /* 0x000e24000c1e1d00 */
[C---:B0-----:R-:W-:Y:S01]  /*4030*/  FFMA.FTZ R4, R5.reuse, R8, R4 ;  /* 0x0000000805047223 */ /* 0x041fe20000010004 */
[C---:B------:R-:W-:Y:S01]  /*4040*/  FFMA.FTZ R3, R5.reuse, R9, R3 ;  /* 0x0000000905037223 */ /* 0x040fe20000010003 */
[C---:B------:R-:W-:Y:S01]  /*4050*/  FFMA.FTZ R2, R5.reuse, R10, R2 ;  /* 0x0000000a05027223 */ /* 0x040fe20000010002 */
[----:B------:R-:W-:Y:S02]  /*4060*/  FFMA.FTZ R0, R5, R11, R0 ;  /* 0x0000000b05007223 */ /* 0x000fe40000010000 */
[----:B------:R-:W0:Y:S04]  /*4070*/  LDS R5, [R6+0x48] ;  /* 0x0000480006057984 */ /* 0x000e280000000800 */
[----:B------:R1:W0:Y:S02]  /*4080*/  @!P3 LDG.E.128 R8, desc[UR8][R22.64] ;  /* 0x000000081608b981 */ /* 0x000224000c1e1d00 */
[C---:B-1----:R-:W-:Y:S04]  /*4090*/  IADD3 R22, P1, R20.reuse, R22, RZ ;  /* 0x0000001614167210 */ /* 0x042fe80007f3e0ff */
[----:B------:R-:W-:Y:S02]  /*40a0*/  IADD3.X R23, R21, R23, RZ, P1, !PT ;  /* 0x0000001715177210 */ /* 0x000fe40000ffe4ff */
[----:B------:R-:W-:Y:S01]  /*40b0*/  IADD3 R17, P1, R20, R22, RZ ;  /* 0x0000001614117210 */ /* 0x000fe20007f3e0ff */
[C---:B0-----:R-:W-:Y:S01]  /*40c0*/  FFMA.FTZ R4, R5.reuse, R8, R4 ;  /* 0x0000000805047223 */ /* 0x041fe20000010004 */
[C---:B------:R-:W-:Y:S01]  /*40d0*/  FFMA.FTZ R3, R5.reuse, R9, R3 ;  /* 0x0000000905037223 */ /* 0x040fe20000010003 */
[C---:B------:R-:W-:Y:S01]  /*40e0*/  FFMA.FTZ R2, R5.reuse, R10, R2 ;  /* 0x0000000a05027223 */ /* 0x040fe20000010002 */
[----:B------:R-:W-:Y:S02]  /*40f0*/  FFMA.FTZ R0, R5, R11, R0 ;  /* 0x0000000b05007223 */ /* 0x000fe40000010000 */
[----:B------:R0:W1:Y:S04]  /*4100*/  LDS R5, [R6+0x6c] ;  /* 0x00006c0006057984 */ /* 0x0000680000000800 */
[----:B------:R3:W1:Y:S01]  /*4110*/  @!P3 LDG.E.128 R8, desc[UR8][R22.64] ;  /* 0x000000081608b981 */ /* 0x000662000c1e1d00 */
[----:B0-----:R-:W-:Y:S02]  /*4120*/  IADD3 R6, R6, 0x90, RZ ;  /* 0x0000009006067810 */ /* 0x001fe40007ffe0ff */
[----:B---3--:R-:W-:Y:S01]  /*4130*/  IADD3.X R22, R21, R23, RZ, P1, !PT ;  /* 0x0000001715167210 */ /* 0x008fe20000ffe4ff */
[C---:B-1----:R-:W-:Y:S01]  /*4140*/  FFMA.FTZ R4, R5.reuse, R8, R4 ;  /* 0x0000000805047223 */ /* 0x042fe20000010004 */
[C---:B------:R-:W-:Y:S01]  /*4150*/  FFMA.FTZ R3, R5.reuse, R9, R3 ;  /* 0x0000000905037223 */ /* 0x040fe20000010003 */
[C---:B------:R-:W-:Y:S01]  /*4160*/  FFMA.FTZ R2, R5.reuse, R10, R2 ;  /* 0x0000000a05027223 */ /* 0x040fe20000010002 */
[----:B------:R-:W-:Y:S01]  /*4170*/  FFMA.FTZ R0, R5, R11, R0 ;  /* 0x0000000b05007223 */ /* 0x000fe20000010000 */
[----:B------:R-:W-:Y:S09]  /*4180*/  @!P2 BRA `(.L_x_693) ;  /* 0xfffffffc0064a947 */ /* 0x000ff2000383ffff */
.L_x_692:
[----:B--2---:R-:W-:-:S04]  /*4190*/  IADD3 R5, R13, -UR5, RZ ;  /* 0x800000050d057c10 */ /* 0x004fc8000fffe0ff */
[----:B------:R-:W-:-:S13]  /*41a0*/  ISETP.GT.AND P0, PT, R5, 0x1, PT ;  /* 0x000000010500780c */ /* 0x000fda0003f04270 */
[----:B------:R-:W-:Y:S05]  /*41b0*/  @!P0 BRA `(.L_x_694) ;  /* 0x0000000000608947 */ /* 0x000fea0003800000 */
[----:B------:R-:W-:Y:S01]  /*41c0*/  ISETP.GE.AND P0, PT, R16, R15, PT ;  /* 0x0000000f1000720c */ /* 0x000fe20003f06270 */
[----:B------:R-:W0:-:S12]  /*41d0*/  LDS R5, [R6] ;  /* 0x0000000006057984 */ /* 0x000e180000000800 */
[----:B------:R-:W-:Y:S02]  /*41e0*/  @!P0 MOV R24, R17 ;  /* 0x0000001100188202 */ /* 0x000fe40000000f00 */
[----:B------:R-:W-:-:S05]  /*41f0*/  @!P0 MOV R25, R22 ;  /* 0x0000001600198202 */ /* 0x000fca0000000f00 */
[----:B------:R1:W0:Y:S02]  /*4200*/  @!P0 LDG.E.128 R8, desc[UR8][R24.64] ;  /* 0x0000000818088981 */ /* 0x000224000c1e1d00 */
[----:B-1----:R-:W-:-:S04]  /*4210*/  IADD3 R24, P1, R20, R17, RZ ;  /* 0x0000001114187210 */ /* 0x002fc80007f3e0ff */
        /* <DEDUP_REMOVED lines=8> */
[----:B------:R-:W-:Y:S01]  /*42a0*/  PLOP3.LUT P4, PT, PT, PT, PT, 0x8, 0x0 ;  /* 0x000000000000781c */ /* 0x000fe20003f8e170 */
[----:B------:R0:W2:Y:S01]  /*42b0*/  LDS R5, [R6+0x24] ;  /* 0x0000240006057984 */ /* 0x0000a20000000800 */
[----:B------:R-:W-:Y:S01]  /*42c0*/  IADD3.X R22, R21, R25, RZ, P0, !PT ;  /* 0x0000001915167210 */ /* 0x000fe200007fe4ff */
[----:B------:R-:W-:Y:S01]  /*42d0*/  UIADD3 UR5, UR5, 0x1, URZ ;  /* 0x0000000105057890 */ /* 0x000fe2000fffe03f */
[----:B0-----:R-:W-:-:S04]  /*42e0*/  IADD3 R6, R6, 0x24, RZ ;  /* 0x0000002406067810 */ /* 0x001fc80007ffe0ff */
[----:B------:R-:W-:Y:S01]  /*42f0*/  IADD3 R6, R6, 0x24, RZ ;  /* 0x0000002406067810 */ /* 0x000fe20007ffe0ff */
[-C--:B--2---:R-:W-:Y:S01]  /*4300*/  FFMA.FTZ R4, R8, R5.reuse, R4 ;  /* 0x0000000508047223 */ /* 0x084fe20000010004 */
[-C--:B------:R-:W-:Y:S01]  /*4310*/  FFMA.FTZ R3, R9, R5.reuse, R3 ;  /* 0x0000000509037223 */ /* 0x080fe20000010003 */
[-C--:B------:R-:W-:Y:S01]  /*4320*/  FFMA.FTZ R2, R10, R5.reuse, R2 ;  /* 0x000000050a027223 */ /* 0x080fe20000010002 */
[----:B------:R-:W-:-:S07]  /*4330*/  FFMA.FTZ R0, R11, R5, R0 ;  /* 0x000000050b007223 */ /* 0x000fce0000010000 */
.L_x_694:
[----:B------:R-:W-:Y:S01]  /*4340*/  ISETP.GT.OR P4, PT, R13, UR5, P4 ;  /* 0x000000050d007c0c */ /* 0x000fe2000a784670 */
[----:B------:R-:W-:Y:S01]  /*4350*/  IMAD.MOV.U32 R23, RZ, RZ, R22 ;  /* 0x000000ffff177224 */ /* 0x000fe200078e0016 */
[----:B------:R-:W-:-:S11]  /*4360*/  MOV R22, R17 ;  /* 0x0000001100167202 */ /* 0x000fd60000000f00 */
[----:B------:R-:W-:Y:S05]  /*4370*/  @!P4 BRA `(.L_x_691) ;  /* 0x000000000028c947 */ /* 0x000fea0003800000 */
[----:B------:R-:W0:Y:S01]  /*4380*/  LDS R6, [R6] ;  /* 0x0000000006067984 */ /* 0x000e220000000800 */
[----:B------:R-:W-:Y:S01]  /*4390*/  ISETP.GE.AND P0, PT, R16, R15, PT ;  /* 0x0000000f1000720c */ /* 0x000fe20003f06270 */
[----:B------:R-:W-:-:S12]  /*43a0*/  BSSY B0, `(.L_x_695) ;  /* 0x0000003000007945 */ /* 0x000fd80003800000 */
[----:B------:R-:W-:Y:S05]  /*43b0*/  @P0 BRA `(.L_x_696) ;  /* 0x0000000000040947 */ /* 0x000fea0003800000 */
[----:B------:R1:W5:Y:S02]  /*43c0*/  LDG.E.128 R8, desc[UR8][R22.64] ;  /* 0x0000000816087981 */ /* 0x000364000c1e1d00 */
.L_x_696:
[----:B------:R-:W-:Y:S05]  /*43d0*/  BSYNC B0 ;  /* 0x0000000000007941 */ /* 0x000fea0003800000 */
.L_x_695:
[C---:B0----5:R-:W-:Y:S01]  /*43e0*/  FFMA.FTZ R4, R6.reuse, R8, R4 ;  /* 0x0000000806047223 */ /* 0x061fe20000010004 */
[C---:B------:R-:W-:Y:S01]  /*43f0*/  FFMA.FTZ R3, R6.reuse, R9, R3 ;  /* 0x0000000906037223 */ /* 0x040fe20000010003 */
[C---:B------:R-:W-:Y:S01]  /*4400*/  FFMA.FTZ R2, R6.reuse, R10, R2 ;  /* 0x0000000a06027223 */ /* 0x040fe20000010002 */
[----:B------:R-:W-:Y:S01]  /*4410*/  FFMA.FTZ R0, R6, R11, R0 ;  /* 0x0000000b06007223 */ /* 0x000fe20000010000 */
.L_x_691:
        /* <DEDUP_REMOVED lines=11> */
[----:B------:R-:W-:-:S02]  /*44d0*/  IMAD.MOV R10, RZ, RZ, -R10 ;  /* 0x000000ffff0a7224 */ /* 0x000fc400078e0a0a */
        /* <DEDUP_REMOVED lines=69> */
        .weak           $__internal_13_$__cuda_sm20_div_s64
        .type           $__internal_13_$__cuda_sm20_div_s64,@function
        .size           $__internal_13_$__cuda_sm20_div_s64,(.L_x_7951 - $__internal_13_$__cuda_sm20_div_s64)
$__internal_13_$__cuda_sm20_div_s64:
        /* <DEDUP_REMOVED lines=83> */
[----:B------:R-:W-:Y:S06]  /*4e60*/  RET.REL.NODEC R20 `(_ZN5flash32flash_fwd_splitkv_combine_kernelI23Flash_fwd_kernel_traitsILi64ELi64ELi256ELi4ELb0ELb0EN7cutlass10bfloat16_tE19Flash_kernel_traitsILi64ELi64ELi256ELi4ES3_EELi8ELi1ELb1EEEvNS_16Flash_fwd_paramsE) ;  /* 0xffffffb014647950 */ /* 0x000fec0003c3ffff */
.L_x_697:
        /* <DEDUP_REMOVED lines=9> */
.L_x_7951:


//--------------------- .text._ZN5flash24flash_fwd_splitkv_kernelI23Flash_fwd_kernel_traitsILi64ELi64ELi256ELi4ELb0ELb0EN7cutlass10bfloat16_tE19Flash_kernel_traitsILi64ELi64ELi256ELi4ES3_EELb1ELb0ELb0ELb0ELb0ELb0ELb0ELb0EEEvNS_16Flash_fwd_paramsE --------------------------
	.section	.text._ZN5flash24flash_fwd_splitkv_kernelI23Flash_fwd_kernel_traitsILi64ELi64ELi256ELi4ELb0ELb0EN7cutlass10bfloat16_tE19Flash_kernel_traitsILi64ELi64ELi256ELi4ES3_EELb1ELb0ELb0ELb0ELb0ELb0ELb0ELb0EEEvNS_16Flash_fwd_paramsE,"ax",@progbits
	.align	128
        .global         _ZN5flash24flash_fwd_splitkv_kernelI23Flash_fwd_kernel_traitsILi64ELi64ELi256ELi4ELb0ELb0EN7cutlass10bfloat16_tE19Flash_kernel_traitsILi64ELi64ELi256ELi4ES3_EELb1ELb0ELb0ELb0ELb0ELb0ELb0ELb0EEEvNS_16Flash_fwd_paramsE
        .type           _ZN5flash24flash_fwd_splitkv_kernelI23Flash_fwd_kernel_traitsILi64ELi64ELi256ELi4ELb0ELb0EN7cutlass10bfloat16_tE19Flash_kernel_traitsILi64ELi64ELi256ELi4ES3_EELb1ELb0ELb0ELb0ELb0ELb0ELb0ELb0EEEvNS_16Flash_fwd_paramsE,@function
        .size           _ZN5flash24flash_fwd_splitkv_kernelI23Flash_fwd_kernel_traitsILi64ELi64ELi256ELi4ELb0ELb0EN7cutlass10bfloat16_tE19Flash_kernel_traitsILi64ELi64ELi256ELi4ES3_EELb1ELb0ELb0ELb0ELb0ELb0ELb0ELb0EEEvNS_16Flash_fwd_paramsE,(.L_x_7992 - _ZN5flash24flash_fwd_splitkv_kernelI23Flash_fwd_kernel_traitsILi64ELi64ELi256ELi4ELb0ELb0EN7cutlass10bfloat16_tE19Flash_kernel_traitsILi64ELi64ELi256ELi4ES3_EELb1ELb0ELb0ELb0ELb0ELb0ELb0ELb0EEEvNS_16Flash_fwd_paramsE)
        .other          _ZN5flash24flash_fwd_splitkv_kernelI23Flash_fwd_kernel_traitsILi64ELi64ELi256ELi4ELb0ELb0EN7cutlass10bfloat16_tE19Flash_kernel_traitsILi64ELi64ELi256ELi4ES3_EELb1ELb0ELb0ELb0ELb0ELb0ELb0ELb0EEEvNS_16Flash_fwd_paramsE,@"STO_CUDA_ENTRY STV_DEFAULT"
_ZN5flash24flash_fwd_splitkv_kernelI23Flash_fwd_kernel_traitsILi64ELi64ELi256ELi4ELb0ELb0EN7cutlass10bfloat16_tE19Flash_kernel_traitsILi64ELi64ELi256ELi4ES3_EELb1ELb0ELb0ELb0ELb0ELb0ELb0ELb0EEEvNS_16Flash_fwd_paramsE:
.text._ZN5flash24flash_fwd_splitkv_kernelI23Flash_fwd_kernel_traitsILi64ELi64ELi256ELi4ELb0ELb0EN7cutlass10bfloat16_tE19Flash_kernel_traitsILi64ELi64ELi256ELi4ES3_EELb1ELb0ELb0ELb0ELb0ELb0ELb0ELb0EEEvNS_16Flash_fwd_paramsE:
[----:B------:R-:W1:Y:S08]  /*0000*/  LDC R1, c[0x0][0x28] ;  /* 0x00000a00ff017b82 */ /* 0x000e700000000800 */
[----:B------:R-:W2:Y:S01]  /*0010*/  S2UR UR27, SR_CTAID.Y ;  /* 0x00000000001b79c3 */ /* 0x000ea20000002600 */
[----:B------:R-:W-:Y:S01]  /*0020*/  ULDC.64 UR4, c[0x0][0x300] ;  /* 0x0000c00000047ab9 */ /* 0x000fe20000000a00 */
[----:B------:R-:W-:Y:S01]  /*0030*/  ULDC.64 UR6, c[0x0][0x2f0] ;  /* 0x0000bc0000067ab9 */ /* 0x000fe20000000a00 */
[----:B------:R-:W-:Y:S01]  /*0040*/  UISETP.NE.U32.AND UP1, UPT, UR4, URZ, UPT ;  /* 0x0000003f0400728c */ /* 0x000fe2000bf25070 */
[----:B-1----:R-:W-:Y:S01]  /*0050*/  VIADD R1, R1, 0xffffffd0 ;  /* 0xffffffd001017836 */ /* 0x002fe20000000000 */
[----:B------:R-:W-:-:S02]  /*0060*/  UISETP.NE.U32.AND UP2, UPT, UR6, URZ, UPT ;  /* 0x0000003f0600728c */ /* 0x000fc4000bf45070 */
[----:B------:R-:W-:Y:S02]  /*0070*/  UISETP.NE.AND.EX UP1, UPT, UR5, URZ, UPT, UP1 ;  /* 0x0000003f0500728c */ /* 0x000fe4000bf25310 */
[----:B------:R-:W-:Y:S01]  /*0080*/  UISETP.NE.AND.EX UP2, UPT, UR7, URZ, UPT, UP2 ;  /* 0x0000003f0700728c */ /* 0x000fe2000bf45320 */
[----:B------:R-:W-:Y:S01]  /*0090*/  ULDC.64 UR8, c[0x0][0x2f0] ;  /* 0x0000bc0000087ab9 */ /* 0x000fe20000000a00 */
[----:B------:R-:W-:Y:S02]  /*00a0*/  ULDC.U8 UR6, c[0x0][0x3c2] ;  /* 0x0000f08000067ab9 */ /* 0x000fe40000000000 */
[----:B------:R-:W-:Y:S01]  /*00b0*/  PLOP3.LUT P0, PT, PT, PT, UP1, 0x80, 0x0 ;  /* 0x000000000000781c */ /* 0x000fe20003f0f018 */
[----:B------:R-:W-:Y:S01]  /*00c0*/  ULDC.64 UR4, c[0x0][0x2f8] ;  /* 0x0000be0000047ab9 */ /* 0x000fe20000000a00 */
[----:B------:R-:W-:Y:S01]  /*00d0*/  PLOP3.LUT P2, PT, PT, PT, UP2, 0x80, 0x0 ;  /* 0x000000000000781c */ /* 0x000fe20003f4f028 */
[----:B------:R-:W-:Y:S02]  /*00e0*/  UISETP.NE.AND UP3, UPT, UR6, URZ, UPT ;  /* 0x0000003f0600728c */ /* 0x000fe4000bf65270 */
[----:B------:R-:W-:Y:S01]  /*00f0*/  UISETP.EQ.U32.AND UP0, UPT, UR4, URZ, UPT ;  /* 0x0000003f0400728c */ /* 0x000fe2000bf02070 */
[----:B------:R-:W-:Y:S01]  /*0100*/  ULDC.64 UR22, c[0x0][0x208] ;  /* 0x0000820000167ab9 */ /* 0x000fe20000000a00 */
[----:B------:R-:W-:-:S02]  /*0110*/  ULDC.64 UR6, c[0x0][0x2f8] ;  /* 0x0000be0000067ab9 */ /* 0x000fc40000000a00 */
[----:B------:R-:W-:Y:S02]  /*0120*/  UISETP.EQ.OR.EX UP0, UPT, UR5, URZ, !UP3, UP0 ;  /* 0x0000003f0500728c */ /* 0x000fe4000df02700 */
[----:B--2---:R-:W-:-:S06]  /*0130*/  UIMAD.WIDE UR8, UR27, 0x4, UR8 ;  /* 0x000000041b0878a5 */ /* 0x004fcc000f8e0208 */
[----:B------:R-:W-:Y:S02]  /*0140*/  IMAD.U32 R10, RZ, RZ, UR8 ;  /* 0x00000008ff0a7e24 */ /* 0x000fe4000f8e00ff */
[----:B------:R-:W-:Y:S01]  /*0150*/  IMAD.U32 R11, RZ, RZ, UR9 ;  /* 0x00000009ff0b7e24 */ /* 0x000fe2000f8e00ff */
[----:B------:R-:W-:Y:S02]  /*0160*/  @UP1 ULDC.64 UR8, c[0x0][0x300] ;  /* 0x0000c00000081ab9 */ /* 0x000fe40000000a00 */
[----:B------:R-:W-:Y:S02]  /*0170*/  @UP1 UIMAD.WIDE UR8, UR27, 0x4, UR8 ;  /* 0x000000041b0818a5 */ /* 0x000fe4000f8e0208 */
[----:B------:R-:W2:Y:S04]  /*0180*/  @P2 LDG.E R4, desc[UR22][R10.64] ;  /* 0x000000160a042981 */ /* 0x000ea8000c1e1900 */
[----:B------:R-:W-:Y:S01]  /*0190*/  IMAD.U32 R8, RZ, RZ, UR8 ;  /* 0x00000008ff087e24 */ /* 0x000fe2000f8e00ff */
[----:B------:R-:W3:Y:S01]  /*01a0*/  @P2 LDG.E R0, desc[UR22][R10.64+0x4] ;  /* 0x000004160a002981 */ /* 0x000ee2000c1e1900 */
[----:B------:R-:W-:Y:S01]  /*01b0*/  IMAD.U32 R9, RZ, RZ, UR9 ;  /* 0x00000009ff097e24 */ /* 0x000fe2000f8e00ff */
[----:B------:R-:W-:Y:S01]  /*01c0*/  PLOP3.LUT P1, PT, PT, PT, UP0, 0x80, 0x0 ;  /* 0x000000000000781c */ /* 0x000fe20003f2f008 */
[----:B------:R-:W-:-:S03]  /*01d0*/  UIMAD.WIDE UR6, UR27, 0x4, UR6 ;  /* 0x000000041b0678a5 */ /* 0x000fc6000f8e0206 */
[----:B------:R-:W4:Y:S03]  /*01e0*/  @P0 LDG.E R2, desc[UR22][R8.64] ;  /* 0x0000001608020981 */ /* 0x000f26000c1e1900 */
[----:B------:R-:W-:Y:S02]  /*01f0*/  IMAD.U32 R6, RZ, RZ, UR6 ;  /* 0x00000006ff067e24 */ /* 0x000fe4000f8e00ff */
[----:B------:R-:W-:-:S05]  /*0200*/  IMAD.U32 R7, RZ, RZ, UR7 ;  /* 0x00000007ff077e24 */ /* 0x000fca000f8e00ff */
[----:B------:R-:W5:Y:S01]  /*0210*/  @!P1 LDG.E R3, desc[UR22][R6.64] ;  /* 0x0000001606039981 */ /* 0x000f62000c1e1900 */
[----:B------:R-:W-:Y:S01]  /*0220*/  UMOV UR16, 0xffffffff ;  /* 0xffffffff00107882 */ /* 0x000fe20000000000 */
[----:B------:R-:W-:Y:S01]  /*0230*/  UMOV UR7, URZ ;  /* 0x0000003f00077c82 */ /* 0x000fe20008000000 */
[----:B------:R-:W-:Y:S01]  /*0240*/  UMOV UR8, 0xffffffff ;  /* 0xffffffff00087882 */ /* 0x000fe20000000000 */
[----:B------:R-:W1:Y:S08]  /*0250*/  S2UR UR25, SR_CTAID.X ;  /* 0x00000000001979c3 */ /* 0x000e700000002500 */
[----:B------:R-:W1:Y:S01]  /*0260*/  S2UR UR10, SR_CTAID.Z ;  /* 0x00000000000a79c3 */ /* 0x000e620000002700 */
[----:B--2---:R-:W-:-:S02]  /*0270*/  @P2 R2UR UR16, R4 ;  /* 0x00000000041022ca */ /* 0x004fc400000e0000 */
[----:B---3--:R-:W-:Y:S02]  /*0280*/  @P2 R2UR UR18, R0 ;  /* 0x00000000001222ca */ /* 0x008fe400000e0000 */
[----:B----4-:R-:W-:Y:S02]  /*0290*/  @P0 R2UR UR7, R2 ;  /* 0x00000000020702ca */ /* 0x010fe400000e0000 */
[----:B------:R-:W-:-:S04]  /*02a0*/  ISETP.NE.U32.AND P0, PT, RZ, UR4, PT ;  /* 0x00000004ff007c0c */ /* 0x000fc8000bf05070 */
[----:B------:R-:W-:-:S05]  /*02b0*/  ISETP.NE.AND.EX P0, PT, RZ, UR5, PT, P0 ;  /* 0x00000005ff007c0c */ /* 0x000fca000bf05300 */
[----:B------:R-:W-:Y:S01]  /*02c0*/  @UP2 UIADD3 UR18, UR18, -UR16, URZ ;  /* 0x8000001012122290 */ /* 0x000fe2000fffe03f */
[----:B-----5:R-:W-:-:S06]  /*02d0*/  @!P1 R2UR UR8, R3 ;  /* 0x00000000030892ca */ /* 0x020fcc00000e0000 */
[----:B------:R-:W-:Y:S01]  /*02e0*/  @!UP2 ULDC UR18, c[0x0][0x2c4] ;  /* 0x0000b1000012aab9 */ /* 0x000fe20000000800 */
[----:B-1----:R-:W-:Y:S08]  /*02f0*/  @!P0 BRA `(.L_x_698) ;  /* 0x00000000001c8947 */ /* 0x002ff00003800000 */
[----:B------:R-:W-:-:S13]  /*0300*/  PLOP3.LUT P0, PT, PT, PT, UP3, 0x80, 0x0 ;  /* 0x000000000000781c */ /* 0x000fda0003f0f038 */
[----:B------:R-:W2:Y:S04]  /*0310*/  @P0 LDG.E R0, desc[UR22][R6.64+0x4] ;  /* 0x0000041606000981 */ /* 0x000ea8000c1e1900 */
[----:B------:R-:W3:Y:S01]  /*0320*/  @!P0 LDG.E R2, desc[UR22][R6.64] ;  /* 0x0000001606028981 */ /* 0x000ee2000c1e1900 */
[----:B--2---:R-:W-:-:S13]  /*0330*/  @P0 R2UR UR6, R0 ;  /* 0x00000000000602ca */ /* 0x004fda00000e0000 */
[----:B------:R-:W-:-:S07]  /*0340*/  @UP3 UIADD3 UR6, UR6, -UR8, URZ ;  /* 0x8000000806063290 */ /* 0x000fce000fffe03f */
[----:B---3--:R-:W-:Y:S01]  /*0350*/  @!P0 R2UR UR6, R2 ;  /* 0x00000000020682ca */ /* 0x008fe200000e0000 */
[----:B------:R-:W-:-:S14]  /*0360*/  BRA `(.L_x_699) ;  /* 0x0000000000047947 */ /* 0x000fdc0003800000 */
.L_x_698:
[----:B------:R-:W-:-:S03]  /*0370*/  ULDC UR6, c[0x0][0x2c8] ;  /* 0x0000b20000067ab9 */ /* 0x000fc60000000800 */
.L_x_699:
[----:B------:R-:W-:Y:S02]  /*0380*/  ULDC.64 UR4, c[0x0][0x308] ;  /* 0x0000c20000047ab9 */ /* 0x000fe40000000a00 */
[----:B------:R-:W-:-:S04]  /*0390*/  UISETP.NE.U32.AND UP2, UPT, UR4, URZ, UPT ;  /* 0x0000003f0400728c */ /* 0x000fc8000bf45070 */
[----:B------:R-:W-:-:S06]  /*03a0*/  UISETP.NE.AND.EX UP2, UPT, UR5, URZ, UPT, UP2 ;  /* 0x0000003f0500728c */ /* 0x000fcc000bf45320 */
[----:B------:R-:W-:-:S05]  /*03b0*/  PLOP3.LUT P0, PT, PT, PT, UP2, 0x80, 0x0 ;  /* 0x000000000000781c */ /* 0x000fca0003f0f028 */
[----:B------:R-:W-:Y:S02]  /*03c0*/  @UP2 ULDC.64 UR4, c[0x0][0x308] ;  /* 0x0000c20000042ab9 */ /* 0x000fe40000000a00 */
[----:B------:R-:W-:-:S06]  /*03d0*/  @UP2 UIMAD.WIDE UR4, UR27, 0x4, UR4 ;  /* 0x000000041b0428a5 */ /* 0x000fcc000f8e0204 */
[----:B------:R-:W-:Y:S02]  /*03e0*/  IMAD.U32 R2, RZ, RZ, UR4 ;  /* 0x00000004ff027e24 */ /* 0x000fe4000f8e00ff */
[----:B------:R-:W-:Y:S01]  /*03f0*/  IMAD.U32 R3, RZ, RZ, UR5 ;  /* 0x00000005ff037e24 */ /* 0x000fe2000f8e00ff */
[----:B------:R-:W-:Y:S01]  /*0400*/  USHF.L.U32 UR25, UR25, 0x6, URZ ;  /* 0x0000000619197899 */ /* 0x000fe2000800063f */
[----:B------:R-:W-:-:S03]  /*0410*/  @!UP2 ULDC.64 UR4, c[0x0][0x318] ;  /* 0x0000c6000004aab9 */ /* 0x000fc60000000a00 */
[----:B------:R-:W2:Y:S01]  /*0420*/  @P0 LDG.E R0, desc[UR22][R2.64] ;  /* 0x0000001602000981 */ /* 0x000ea2000c1e1900 */
[----:B------:R-:W-:Y:S02]  /*0430*/  UISETP.GT.AND UP1, UPT, UR18, UR25, UPT ;  /* 0x000000191200728c */ /* 0x000fe4000bf24270 */
[----:B------:R-:W-:-:S03]  /*0440*/  @!UP2 UISETP.NE.U32.AND UP0, UPT, UR4, URZ, UPT ;  /* 0x0000003f0400a28c */ /* 0x000fc6000bf05070 */
[----:B------:R-:W-:Y:S01]  /*0450*/  @!UP2 ULDC UR4, c[0x0][0x2cc] ;  /* 0x0000b3000004aab9 */ /* 0x000fe20000000800 */
[----:B------:R-:W-:-:S04]  /*0460*/  @!UP2 UISETP.NE.AND.EX UP0, UPT, UR5, URZ, UPT, UP0 ;  /* 0x0000003f0500a28c */ /* 0x000fc8000bf05300 */
[----:B------:R-:W-:Y:S01]  /*0470*/  @!UP2 USEL UR4, UR4, URZ, UP0 ;  /* 0x0000003f0404a287 */ /* 0x000fe20008000000 */
[----:B--2---:R-:W-:Y:S02]  /*0480*/  @P0 R2UR UR26, R0 ;  /* 0x00000000001a02ca */ /* 0x004fe400000e0000 */
[----:B------:R-:W-:-:S11]  /*0490*/  PLOP3.LUT P0, PT, PT, PT, UP1, 0x80, 0x0 ;  /* 0x000000000000781c */ /* 0x000fd60003f0f018 */
[----:B------:R-:W-:Y:S02]  /*04a0*/  @UP2 UIADD3 UR26, UR26, -UR7, URZ ;  /* 0x800000071a1a2290 */ /* 0x000fe4000fffe03f */
[----:B------:R-:W-:Y:S10]  /*04b0*/  @!P0 EXIT ;  /* 0x000000000000894d */ /* 0x000ff40003800000 */
[----:B------:R-:W-:Y:S01]  /*04c0*/  UIADD3 UR5, -UR18, 0x13f, UR25 ;  /* 0x0000013f12057890 */ /* 0x000fe2000fffe119 */
[----:B------:R-:W1:Y:S01]  /*04d0*/  S2R R3, SR_TID.X ;  /* 0x0000000000037919 */ /* 0x000e620000002100 */
[----:B------:R-:W-:Y:S01]  /*04e0*/  @!UP2 UIADD3 UR26, UR4, UR6, -UR7 ;  /* 0x00000006041aa290 */ /* 0x000fe2000fffe807 */
[----:B------:R-:W-:Y:S01]  /*04f0*/  ULDC UR24, c[0x0][0x398] ;  /* 0x0000e60000187ab9 */ /* 0x000fe20000000800 */
[----:B------:R-:W-:Y:S02]  /*0500*/  ULDC UR12, c[0x0][0x2c8] ;  /* 0x0000b200000c7ab9 */ /* 0x000fe40000000800 */
[----:B------:R-:W-:Y:S02]  /*0510*/  UIADD3 UR5, UR5, UR24, UR26 ;  /* 0x0000001805057290 */ /* 0x000fe4000fffe01a */
[----:B------:R-:W-:Y:S02]  /*0520*/  UIADD3 UR9, UR26, 0xff, URZ ;  /* 0x000000ff1a097890 */ /* 0x000fe4000fffe03f */
[----:B------:R-:W-:-:S02]  /*0530*/  USHF.R.S32.HI UR4, URZ, 0x1f, UR5 ;  /* 0x0000001f3f047899 */ /* 0x000fc40008011405 */
[----:B------:R-:W-:Y:S02]  /*0540*/  USHF.R.S32.HI UR6, URZ, 0x1f, UR9 ;  /* 0x0000001f3f067899 */ /* 0x000fe40008011409 */
[----:B------:R-:W-:Y:S02]  /*0550*/  UIADD3 UR12, UR12, 0xff, URZ ;  /* 0x000000ff0c0c7890 */ /* 0x000fe4000fffe03f */
[----:B------:R-:W-:Y:S02]  /*0560*/  ULEA.HI UR4, UR4, UR5, URZ, 0x8 ;  /* 0x0000000504047291 */ /* 0x000fe4000f8f403f */
[----:B------:R-:W-:Y:S02]  /*0570*/  ULEA.HI UR6, UR6, UR9, URZ, 0x8 ;  /* 0x0000000906067291 */ /* 0x000fe4000f8f403f */
[----:B------:R-:W-:Y:S02]  /*0580*/  USHF.R.S32.HI UR11, URZ, 0x1f, UR12 ;  /* 0x0000001f3f0b7899 */ /* 0x000fe4000801140c */
[----:B------:R-:W-:-:S02]  /*0590*/  USHF.R.S32.HI UR4, URZ, 0x8, UR4 ;  /* 0x000000083f047899 */ /* 0x000fc40008011404 */
[----:B------:R-:W-:Y:S02]  /*05a0*/  USHF.R.S32.HI UR6, URZ, 0x8, UR6 ;  /* 0x000000083f067899 */ /* 0x000fe40008011406 */
[----:B------:R-:W-:Y:S02]  /*05b0*/  ULEA.HI UR11, UR11, UR12, URZ, 0x8 ;  /* 0x0000000c0b0b7291 */ /* 0x000fe4000f8f403f */
[----:B------:R-:W-:Y:S02]  /*05c0*/  IMAD.U32 R5, RZ, RZ, UR4 ;  /* 0x00000004ff057e24 */ /* 0x000fe4000f8e00ff */
[----:B------:R-:W-:Y:S01]  /*05d0*/  USHF.R.S32.HI UR11, URZ, 0x8, UR11 ;  /* 0x000000083f0b7899 */ /* 0x000fe2000801140b */
[----:B------:R-:W-:-:S05]  /*05e0*/  IMAD.U32 R0, RZ, RZ, UR6 ;  /* 0x00000006ff007e24 */ /* 0x000fca000f8e00ff */
[----:B------:R-:W-:-:S04]  /*05f0*/  VIMNMX3 R0, R0, UR11, R5, PT ;  /* 0x0000000b00007c0f */ /* 0x000fc8000b800105 */
[----:B------:R-:W-:-:S13]  /*0600*/  R2UR UR20, R0 ;  /* 0x00000000001472ca */ /* 0x000fda00000e0000 */
[----:B------:R-:W-:-:S13]  /*0610*/  ISETP.LT.AND P0, PT, RZ, UR20, PT ;  /* 0x00000014ff007c0c */ /* 0x000fda000bf01270 */
[----:B-1----:R-:W-:Y:S05]  /*0620*/  @P0 BRA `(.L_x_700) ;  /* 0x0000000800000947 */ /* 0x002fea0003800000 */
[----:B------:R-:W-:Y:S01]  /*0630*/  UISETP.NE.AND UP0, UPT, UR16, -0x1, UPT ;  /* 0xffffffff1000788c */ /* 0x000fe2000bf05270 */
[----:B------:R-:W-:Y:S01]  /*0640*/  SHF.R.S32.HI R0, RZ, 0x1f, R3 ;  /* 0x0000001fff007819 */ /* 0x000fe20000011403 */
[----:B------:R-:W-:Y:S01]  /*0650*/  USHF.R.S32.HI UR8, URZ, 0x1f, UR25 ;  /* 0x0000001f3f087899 */ /* 0x000fe20008011419 */
[----:B------:R-:W-:Y:S01]  /*0660*/  BSSY B0, `(.L_x_701) ;  /* 0x000003a000007945 */ /* 0x000fe20003800000 */
[----:B------:R-:W-:Y:S01]  /*0670*/  ULDC UR6, c[0x0][0x2d0] ;  /* 0x0000b40000067ab9 */ /* 0x000fe20000000800 */
[----:B------:R-:W-:Y:S01]  /*0680*/  LEA.HI R7, R0, R3, RZ, 0x3 ;  /* 0x0000000300077211 */ /* 0x000fe200078f18ff */
[----:B------:R-:W-:Y:S02]  /*0690*/  UIADD3 UR18, -UR25, UR18, URZ ;  /* 0x0000001219127290 */ /* 0x000fe4000fffe13f */
[----:B------:R-:W-:Y:S01]  /*06a0*/  USHF.R.S32.HI UR9, URZ, 0x1f, UR10 ;  /* 0x0000001f3f097899 */ /* 0x000fe2000801140a */
[----:B------:R-:W-:Y:S02]  /*06b0*/  LOP3.LUT R8, R7, 0xfffffff8, RZ, 0xc0, !PT ;  /* 0xfffffff807087812 */ /* 0x000fe400078ec0ff */
[----:B------:R-:W-:Y:S01]  /*06c0*/  @!UP0 USHF.R.S32.HI UR7, URZ, 0x1f, UR27 ;  /* 0x0000001f3f078899 */ /* 0x000fe2000801141b */
[----:B------:R-:W-:Y:S01]  /*06d0*/  SHF.R.S32.HI R7, RZ, 0x3, R7 ;  /* 0x00000003ff077819 */ /* 0x000fe20000011407 */
[----:B------:R-:W-:Y:S01]  /*06e0*/  @!UP0 ULDC.64 UR4, c[0x0][0x290] ;  /* 0x0000a40000048ab9 */ /* 0x000fe20000000a00 */
[----:B------:R-:W-:Y:S01]  /*06f0*/  IMAD.IADD R8, R3, 0x1, -R8 ;  /* 0x0000000103087824 */ /* 0x000fe200078e0a08 */
[----:B------:R-:W-:-:S02]  /*0700*/  @!UP0 UIMAD UR7, UR7, UR4, URZ ;  /* 0x00000004070782a4 */ /* 0x000fc4000f8e023f */
[----:B------:R-:W-:Y:S01]  /*0710*/  @!UP0 UIMAD.WIDE.U32 UR12, UR27, UR4, URZ ;  /* 0x000000041b0c82a5 */ /* 0x000fe2000f8e003f */
[C---:B------:R-:W-:Y:S01]  /*0720*/  IMAD.SHL.U32 R2, R8.reuse, 0x8, RZ ;  /* 0x0000000808027824 */ /* 0x040fe200078e00ff */
[----:B------:R-:W-:Y:S01]  /*0730*/  @!UP0 UIMAD UR7, UR27, UR5, UR7 ;  /* 0x000000051b0782a4 */ /* 0x000fe2000f8e0207 */
[C---:B------:R-:W-:Y:S01]  /*0740*/  VIADD R0, R7.reuse, 0x10 ;  /* 0x0000001007007836 */ /* 0x040fe20000000000 */
[----:B------:R-:W-:Y:S01]  /*0750*/  ISETP.NE.AND P3, PT, R8, RZ, PT ;  /* 0x000000ff0800720c */ /* 0x000fe20003f65270 */
[----:B------:R-:W-:Y:S01]  /*0760*/  ULDC.64 UR4, c[0x0][0x298] ;  /* 0x0000a60000047ab9 */ /* 0x000fe20000000a00 */
[--C-:B------:R-:W-:Y:S01]  /*0770*/  SHF.R.S32.HI R3, RZ, 0x1f, R2.reuse ;  /* 0x0000001fff037819 */ /* 0x100fe20000011402 */
[----:B------:R-:W-:Y:S01]  /*0780*/  UIMAD UR8, UR8, UR4, URZ ;  /* 0x00000004080872a4 */ /* 0x000fe2000f8e023f */
[----:B------:R-:W-:Y:S01]  /*0790*/  IMAD.U32 R4, RZ, RZ, UR4 ;  /* 0x00000004ff047e24 */ /* 0x000fe2000f8e00ff */
[----:B------:R-:W-:Y:S01]  /*07a0*/  @UP0 UIMAD.WIDE.U32 UR14, UR16, UR4, URZ ;  /* 0x00000004100e02a5 */ /* 0x000fe2000f8e003f */
[----:B------:R-:W-:Y:S01]  /*07b0*/  ISETP.GE.AND P6, PT, R2, UR6, PT ;  /* 0x0000000602007c0c */ /* 0x000fe2000bfc6270 */
[----:B------:R-:W-:Y:S01]  /*07c0*/  UIMAD UR8, UR25, UR5, UR8 ;  /* 0x00000005190872a4 */ /* 0x000fe2000f8e0208 */
[----:B------:R-:W-:Y:S01]  /*07d0*/  IMAD.WIDE.U32 R4, R4, UR25, R2 ;  /* 0x0000001904047c25 */ /* 0x000fe2000f8e0002 */
[----:B------:R-:W-:Y:S01]  /*07e0*/  @UP0 UIMAD UR16, UR16, UR5, UR15 ;  /* 0x00000005101002a4 */ /* 0x000fe2000f8e020f */
[----:B------:R-:W-:Y:S01]  /*07f0*/  ISETP.GE.OR P2, PT, R7, UR18, P6 ;  /* 0x0000001207007c0c */ /* 0x000fe2000b746670 */
[----:B------:R-:W-:Y:S01]  /*0800*/  @!UP0 UIADD3 UR16, UR13, UR7, URZ ;  /* 0x000000070d108290 */ /* 0x000fe2000fffe03f */
[----:B------:R-:W-:Y:S01]  /*0810*/  ISETP.GE.AND P1, PT, R0, UR18, PT ;  /* 0x0000001200007c0c */ /* 0x000fe2000bf26270 */
[----:B------:R-:W-:Y:S01]  /*0820*/  @!UP0 UMOV UR14, UR12 ;  /* 0x0000000c000e8c82 */ /* 0x000fe20008000000 */
[----:B------:R-:W-:Y:S01]  /*0830*/  IMAD.U32 R2, RZ, RZ, UR8 ;  /* 0x00000008ff027e24 */ /* 0x000fe2000f8e00ff */
[----:B------:R-:W-:Y:S01]  /*0840*/  IADD3 R4, P0, R4, UR14, RZ ;  /* 0x0000000e04047c10 */ /* 0x000fe2000ff1e0ff */
[----:B------:R-:W-:Y:S01]  /*0850*/  ULDC.64 UR6, c[0x0][0x2a0] ;  /* 0x0000a80000067ab9 */ /* 0x000fe20000000a00 */
[----:B------:R-:W-:Y:S01]  /*0860*/  ULDC UR8, c[0x0][0x270] ;  /* 0x00009c0000087ab9 */ /* 0x000fe20000000800 */
[----:B------:R-:W-:Y:S01]  /*0870*/  UIMAD UR9, UR9, UR6, URZ ;  /* 0x00000006090972a4 */ /* 0x000fe2000f8e023f */
[----:B------:R-:W-:Y:S01]  /*0880*/  IADD3.X R5, R5, UR16, R2, P0, !PT ;  /* 0x0000001005057c10 */ /* 0x000fe200087fe402 */
[----:B------:R-:W-:Y:S01]  /*0890*/  IMAD.U32 R10, RZ, RZ, UR6 ;  /* 0x00000006ff0a7e24 */ /* 0x000fe2000f8e00ff */
[----:B------:R-:W-:Y:S01]  /*08a0*/  UIMAD UR8, UR27, UR8, UR10 ;  /* 0x000000081b0872a4 */ /* 0x000fe2000f8e020a */
[----:B------:R-:W-:Y:S01]  /*08b0*/  ISETP.GE.OR P5, PT, R0, UR18, P6 ;  /* 0x0000001200007c0c */ /* 0x000fe2000b7a6670 */
[----:B------:R-:W-:Y:S01]  /*08c0*/  UIMAD UR7, UR10, UR7, UR9 ;  /* 0x000000070a0772a4 */ /* 0x000fe2000f8e0209 */
[----:B------:R-:W-:Y:S01]  /*08d0*/  IMAD.WIDE.U32 R10, R10, UR10, R4 ;  /* 0x0000000a0a0a7c25 */ /* 0x000fe2000f8e0004 */
[----:B------:R-:W-:Y:S01]  /*08e0*/  ULDC UR6, c[0x0][0x2c4] ;  /* 0x0000b10000067ab9 */ /* 0x000fe20000000800 */
[----:B------:R-:W-:Y:S01]  /*08f0*/  SHF.R.S32.HI R5, RZ, 0x1f, R7 ;  /* 0x0000001fff057819 */ /* 0x000fe20000011407 */
[----:B------:R-:W-:Y:S01]  /*0900*/  UIMAD UR25, UR8, UR6, UR25 ;  /* 0x00000006081972a4 */ /* 0x000fe2000f8e0219 */
[----:B------:R-:W-:-:S02]  /*0910*/  VIADD R0, R7, 0x20 ;  /* 0x0000002007007836 */ /* 0x000fc40000000000 */
[----:B------:R-:W-:Y:S02]  /*0920*/  VIADD R15, R11, UR7 ;  /* 0x000000070b0f7c36 */ /* 0x000fe40008000000 */
[----:B------:R-:W-:Y:S01]  /*0930*/  VIADD R6, R7, 0x30 ;  /* 0x0000003007067836 */ /* 0x000fe20000000000 */
[C---:B------:R-:W-:Y:S02]  /*0940*/  ISETP.GE.AND P0, PT, R0.reuse, UR18, PT ;  /* 0x0000001200007c0c */ /* 0x040fe4000bf06270 */
[----:B------:R-:W-:Y:S01]  /*0950*/  ISETP.GE.OR P4, PT, R0, UR18, P6 ;  /* 0x0000001200007c0c */ /* 0x000fe2000b786670 */
[----:B------:R-:W-:-:S12]  /*0960*/  @P2 BRA `(.L_x_702) ;  /* 0x0000000000242947 */ /* 0x000fd80003800000 */
[----:B------:R-:W-:Y:S01]  /*0970*/  MOV R14, R10 ;  /* 0x0000000a000e7202 */ /* 0x000fe20000000f00 */
[----:B------:R-:W-:Y:S01]  /*0980*/  IMAD R0, R5, UR4, RZ ;  /* 0x0000000405007c24 */ /* 0x000fe2000f8e02ff */
[----:B------:R-:W-:-:S03]  /*0990*/  ULDC.64 UR6, c[0x0][0x280] ;  /* 0x0000a00000067ab9 */ /* 0x000fc60000000a00 */
[----:B------:R-:W-:-:S04]  /*09a0*/  IMAD.WIDE.U32 R2, R7, UR4, R14 ;  /* 0x0000000407027c25 */ /* 0x000fc8000f8e000e */
[----:B------:R-:W-:Y:S01]  /*09b0*/  IMAD R0, R7, UR5, R0 ;  /* 0x0000000507007c24 */ /* 0x000fe2000f8e0200 */
[----:B------:R-:W-:-:S04]  /*09c0*/  LEA R12, P2, R2, UR6, 0x1 ;  /* 0x00000006020c7c11 */ /* 0x000fc8000f8408ff */
[----:B------:R-:W-:-:S04]  /*09d0*/  IADD3 R0, R3, R0, RZ ;  /* 0x0000000003007210 */ /* 0x000fc80007ffe0ff */
[----:B------:R-:W-:-:S05]  /*09e0*/  LEA.HI.X R13, R2, UR7, R0, 0x1, P2 ;  /* 0x00000007020d7c11 */ /* 0x000fca00090f0c00 */
[----:B------:R1:W-:Y:S02]  /*09f0*/  STG.E.128 desc[UR22][R12.64], RZ ;  /* 0x000000ff0c007986 */ /* 0x0003e4000c101d16 */
.L_x_702:
[----:B------:R-:W-:Y:S05]  /*0a00*/  BSYNC B0 ;  /* 0x0000000000007941 */ /* 0x000fea0003800000 */
.L_x_701:
[----:B------:R-:W-:Y:S01]  /*0a10*/  BSSY B0, `(.L_x_703) ;  /* 0x0000014000007945 */ /* 0x000fe20003800000 */
[C---:B------:R-:W-:Y:S01]  /*0a20*/  IADD3 R4, P2, R7.reuse, UR25, RZ ;  /* 0x0000001907047c10 */ /* 0x040fe2000ff5e0ff */
[----:B------:R-:W-:Y:S01]  /*0a30*/  IMAD.U32 R0, RZ, RZ, UR25 ;  /* 0x00000019ff007e24 */ /* 0x000fe2000f8e00ff */
[C---:B------:R-:W-:Y:S02]  /*0a40*/  ISETP.NE.OR P1, PT, R8.reuse, RZ, P1 ;  /* 0x000000ff0800720c */ /* 0x040fe40000f25670 */
[----:B------:R-:W-:Y:S02]  /*0a50*/  ISETP.NE.OR P0, PT, R8, RZ, P0 ;  /* 0x000000ff0800720c */ /* 0x000fe40000705670 */
[----:B------:R-:W-:Y:S02]  /*0a60*/  ISETP.GE.OR P3, PT, R7, UR18, P3 ;  /* 0x0000001207007c0c */ /* 0x000fe40009f66670 */
[----:B------:R-:W-:Y:S01]  /*0a70*/  ISETP.GE.OR P6, PT, R6, UR18, P6 ;  /* 0x0000001206007c0c */ /* 0x000fe2000b7c6670 */
[----:B------:R-:W-:-:S12]  /*0a80*/  @P5 BRA `(.L_x_704) ;  /* 0x0000000000305947 */ /* 0x000fd80003800000 */
[----:B------:R-:W-:Y:S01]  /*0a90*/  IADD3 R3, P5, R7, 0x10, RZ ;  /* 0x0000001007037810 */ /* 0x000fe20007fbe0ff */
[----:B-1----:R-:W-:Y:S01]  /*0aa0*/  IMAD.MOV.U32 R12, RZ, RZ, R10 ;  /* 0x000000ffff0c7224 */ /* 0x002fe200078e000a */
[----:B------:R-:W-:Y:S01]  /*0ab0*/  MOV R13, R15 ;  /* 0x0000000f000d7202 */ /* 0x000fe20000000f00 */
[----:B------:R-:W-:Y:S02]  /*0ac0*/  ULDC.64 UR6, c[0x0][0x280] ;  /* 0x0000a00000067ab9 */ /* 0x000fe40000000a00 */
[----:B------:R-:W-:Y:S02]  /*0ad0*/  IMAD.X R2, RZ, RZ, R5, P5 ;  /* 0x000000ffff027224 */ /* 0x000fe400028e0605 */
[----:B------:R-:W-:-:S04]  /*0ae0*/  IMAD.WIDE.U32 R12, R3, UR4, R12 ;  /* 0x00000004030c7c25 */ /* 0x000fc8000f8e000c */
[----:B------:R-:W-:Y:S01]  /*0af0*/  IMAD R2, R2, UR4, RZ ;  /* 0x0000000402027c24 */ /* 0x000fe2000f8e02ff */
[----:B------:R-:W-:-:S03]  /*0b00*/  LEA R16, P5, R12, UR6, 0x1 ;  /* 0x000000060c107c11 */ /* 0x000fc6000f8a08ff */
[----:B------:R-:W-:-:S05]  /*0b10*/  IMAD R2, R3, UR5, R2 ;  /* 0x0000000503027c24 */ /* 0x000fca000f8e0202 */
[----:B------:R-:W-:-:S04]  /*0b20*/  IADD3 R3, R13, R2, RZ ;  /* 0x000000020d037210 */ /* 0x000fc80007ffe0ff */
[----:B------:R-:W-:-:S05]  /*0b30*/  LEA.HI.X R17, R12, UR7, R3, 0x1, P5 ;  /* 0x000000070c117c11 */ /* 0x000fca000a8f0c03 */
[----:B------:R2:W-:Y:S02]  /*0b40*/  STG.E.128 desc[UR22][R16.64], RZ ;  /* 0x000000ff10007986 */ /* 0x0005e4000c101d16 */
.L_x_704:
[----:B------:R-:W-:Y:S05]  /*0b50*/  BSYNC B0 ;  /* 0x0000000000007941 */ /* 0x000fea0003800000 */
.L_x_703:
[----:B------:R-:W-:Y:S04]  /*0b60*/  BSSY B0, `(.L_x_705) ;  /* 0x000000e000007945 */ /* 0x000fe80003800000 */
[----:B------:R-:W-:Y:S05]  /*0b70*/  @P4 BRA `(.L_x_706) ;  /* 0x0000000000304947 */ /* 0x000fea0003800000 */
[----:B------:R-:W-:Y:S01]  /*0b80*/  IADD3 R3, P4, R7, 0x20, RZ ;  /* 0x0000002007037810 */ /* 0x000fe20007f9e0ff */
[----:B-1----:R-:W-:Y:S01]  /*0b90*/  IMAD.MOV.U32 R12, RZ, RZ, R10 ;  /* 0x000000ffff0c7224 */ /* 0x002fe200078e000a */
[----:B------:R-:W-:Y:S01]  /*0ba0*/  MOV R13, R15 ;  /* 0x0000000f000d7202 */ /* 0x000fe20000000f00 */
[----:B------:R-:W-:Y:S02]  /*0bb0*/  ULDC.64 UR6, c[0x0][0x280] ;  /* 0x0000a00000067ab9 */ /* 0x000fe40000000a00 */
[----:B------:R-:W-:Y:S02]  /*0bc0*/  IMAD.X R2, RZ, RZ, R5, P4 ;  /* 0x000000ffff027224 */ /* 0x000fe400020e0605 */
[----:B------:R-:W-:-:S04]  /*0bd0*/  IMAD.WIDE.U32 R12, R3, UR4, R12 ;  /* 0x00000004030c7c25 */ /* 0x000fc8000f8e000c */
[----:B------:R-:W-:Y:S01]  /*0be0*/  IMAD R2, R2, UR4, RZ ;  /* 0x0000000402027c24 */ /* 0x000fe2000f8e02ff */
[----:B--2---:R-:W-:-:S03]  /*0bf0*/  LEA R16, P4, R12, UR6, 0x1 ;  /* 0x000000060c107c11 */ /* 0x004fc6000f8808ff */
[----:B------:R-:W-:-:S05]  /*0c00*/  IMAD R2, R3, UR5, R2 ;  /* 0x0000000503027c24 */ /* 0x000fca000f8e0202 */
[----:B------:R-:W-:-:S04]  /*0c10*/  IADD3 R3, R13, R2, RZ ;  /* 0x000000020d037210 */ /* 0x000fc80007ffe0ff */
[----:B------:R-:W-:-:S05]  /*0c20*/  LEA.HI.X R17, R12, UR7, R3, 0x1, P4 ;  /* 0x000000070c117c11 */ /* 0x000fca000a0f0c03 */
[----:B------:R3:W-:Y:S02]  /*0c30*/  STG.E.128 desc[UR22][R16.64], RZ ;  /* 0x000000ff10007986 */ /* 0x0007e4000c101d16 */
.L_x_706:
[----:B------:R-:W-:Y:S05]  /*0c40*/  BSYNC B0 ;  /* 0x0000000000007941 */ /* 0x000fea0003800000 */
.L_x_705:
[----:B------:R-:W-:Y:S04]  /*0c50*/  BSSY B0, `(.L_x_707) ;  /* 0x000000d000007945 */ /* 0x000fe80003800000 */
[----:B------:R-:W-:Y:S05]  /*0c60*/  @P6 BRA `(.L_x_708) ;  /* 0x00000000002c6947 */ /* 0x000fea0003800000 */
[----:B------:R-:W-:Y:S01]  /*0c70*/  IADD3 R7, P4, R7, 0x30, RZ ;  /* 0x0000003007077810 */ /* 0x000fe20007f9e0ff */
[----:B------:R-:W-:Y:S01]  /*0c80*/  ULDC.64 UR6, c[0x0][0x280] ;  /* 0x0000a00000067ab9 */ /* 0x000fe20000000a00 */
[----:B------:R-:W-:Y:S02]  /*0c90*/  MOV R11, R15 ;  /* 0x0000000f000b7202 */ /* 0x000fe40000000f00 */
[----:B------:R-:W-:Y:S01]  /*0ca0*/  IADD3.X R2, RZ, R5, RZ, P4, !PT ;  /* 0x00000005ff027210 */ /* 0x000fe200027fe4ff */
[----:B------:R-:W-:-:S04]  /*0cb0*/  IMAD.WIDE.U32 R10, R7, UR4, R10 ;  /* 0x00000004070a7c25 */ /* 0x000fc8000f8e000a */
[----:B------:R-:W-:-:S04]  /*0cc0*/  IMAD R2, R2, UR4, RZ ;  /* 0x0000000402027c24 */ /* 0x000fc8000f8e02ff */
[----:B------:R-:W-:Y:S01]  /*0cd0*/  IMAD R7, R7, UR5, R2 ;  /* 0x0000000507077c24 */ /* 0x000fe2000f8e0202 */
[----:B------:R-:W-:-:S04]  /*0ce0*/  LEA R2, P4, R10, UR6, 0x1 ;  /* 0x000000060a027c11 */ /* 0x000fc8000f8808ff */
[----:B------:R-:W-:-:S04]  /*0cf0*/  IADD3 R7, R11, R7, RZ ;  /* 0x000000070b077210 */ /* 0x000fc80007ffe0ff */
[----:B------:R-:W-:-:S05]  /*0d00*/  LEA.HI.X R3, R10, UR7, R7, 0x1, P4 ;  /* 0x000000070a037c11 */ /* 0x000fca000a0f0c07 */
[----:B------:R4:W-:Y:S02]  /*0d10*/  STG.E.128 desc[UR22][R2.64], RZ ;  /* 0x000000ff02007986 */ /* 0x0009e4000c101d16 */
.L_x_708:
[----:B------:R-:W-:Y:S05]  /*0d20*/  BSYNC B0 ;  /* 0x0000000000007941 */ /* 0x000fea0003800000 */
.L_x_707:
[----:B------:R-:W-:Y:S01]  /*0d30*/  LEA.HI.X.SX32 R5, R0, R5, 0x1, P2 ;  /* 0x0000000500057211 */ /* 0x000fe200010f0eff */
[----:B------:R-:W-:Y:S01]  /*0d40*/  ULDC.64 UR6, c[0x0][0x2b0] ;  /* 0x0000ac0000067ab9 */ /* 0x000fe20000000a00 */
[----:B------:R-:W-:Y:S01]  /*0d50*/  ISETP.GE.AND P2, PT, R6, UR18, PT ;  /* 0x0000001206007c0c */ /* 0x000fe2000bf46270 */
[----:B------:R-:W-:Y:S01]  /*0d60*/  @!P3 IMAD.MOV.U32 R9, RZ, RZ, 0x7f800000 ;  /* 0x7f800000ff09b424 */ /* 0x000fe200078e00ff */
[----:B----4-:R-:W-:Y:S01]  /*0d70*/  LEA R2, P4, R4, UR6, 0x2 ;  /* 0x0000000604027c11 */ /* 0x010fe2000f8810ff */
[----:B------:R-:W-:Y:S01]  /*0d80*/  @!P1 IMAD.MOV.U32 R7, RZ, RZ, 0x7f800000 ;  /* 0x7f800000ff079424 */ /* 0x000fe200078e00ff */
[----:B------:R-:W-:Y:S02]  /*0d90*/  ISETP.NE.OR P2, PT, R8, RZ, P2 ;  /* 0x000000ff0800720c */ /* 0x000fe40001745670 */
[----:B------:R-:W-:Y:S01]  /*0da0*/  LEA.HI.X R3, R4, UR7, R5, 0x2, P4 ;  /* 0x0000000704037c11 */ /* 0x000fe2000a0f1405 */
[----:B------:R-:W-:-:S04]  /*0db0*/  @!P0 IMAD.MOV.U32 R5, RZ, RZ, 0x7f800000 ;  /* 0x7f800000ff058424 */ /* 0x000fc800078e00ff */
[----:B------:R4:W-:Y:S04]  /*0dc0*/  @!P3 STG.E desc[UR22][R2.64], R9 ;  /* 0x000000090200b986 */ /* 0x0009e8000c101916 */
[----:B------:R4:W-:Y:S04]  /*0dd0*/  @!P1 STG.E desc[UR22][R2.64+0x40], R7 ;  /* 0x0000400702009986 */ /* 0x0009e8000c101916 */
[----:B------:R4:W-:Y:S01]  /*0de0*/  @!P0 STG.E desc[UR22][R2.64+0x80], R5 ;  /* 0x0000800502008986 */ /* 0x0009e2000c101916 */
[----:B------:R-:W-:Y:S05]  /*0df0*/  @P2 EXIT ;  /* 0x000000000000294d */ /* 0x000fea0003800000 */
[----:B----4-:R-:W-:-:S05]  /*0e00*/  MOV R5, 0x7f800000 ;  /* 0x7f80000000057802 */ /* 0x010fca0000000f00 */
[----:B------:R-:W-:Y:S01]  /*0e10*/  STG.E desc[UR22][R2.64+0xc0], R5 ;  /* 0x0000c00502007986 */ /* 0x000fe2000c101916 */
[----:B------:R-:W-:Y:S05]  /*0e20*/  EXIT ;  /* 0x000000000000794d */ /* 0x000fea0003800000 */
.L_x_700:
        /* <DEDUP_REMOVED lines=8> */
[----:B------:R-:W-:-:S04]  /*0eb0*/  ULDC.64 UR4, c[0x0][0x370] ;  /* 0x0000dc0000047ab9 */ /* 0x000fc80000000a00 */
[----:B------:R-:W2:Y:S01]  /*0ec0*/  @P0 LDG.E R4, desc[UR22][R4.64] ;  /* 0x0000001604040981 */ /* 0x000ea2000c1e1900 */
[----:B------:R-:W-:Y:S01]  /*0ed0*/  ISETP.NE.U32.AND P1, PT, RZ, UR4, PT ;  /* 0x00000004ff007c0c */ /* 0x000fe2000bf25070 */
[----:B------:R-:W-:Y:S01]  /*0ee0*/  UMOV UR6, UR27 ;  /* 0x0000001b00067c82 */ /* 0x000fe20008000000 */
[----:B------:R-:W-:Y:S02]  /*0ef0*/  CS2R R246, SRZ ;  /* 0x0000000000f67805 */ /* 0x000fe4000001ff00 */
[----:B------:R-:W-:Y:S02]  /*0f00*/  ISETP.NE.AND.EX P1, PT, RZ, UR5, PT, P1 ;  /* 0x00000005ff007c0c */ /* 0x000fe4000bf25310 */
[----:B--2---:R-:W-:Y:S02]  /*0f10*/  @P0 R2UR UR6, R4 ;  /* 0x00000000040602ca */ /* 0x004fe400000e0000 */
[----:B------:R-:W-:-:S09]  /*0f20*/  PLOP3.LUT P0, PT, PT, PT, PT, 0x8, 0x0 ;  /* 0x000000000000781c */ /* 0x000fd20003f0e170 */
[----:B------:R-:W-:Y:S05]  /*0f30*/  @!P1 BRA `(.L_x_709) ;  /* 0x00000000002c9947 */ /* 0x000fea0003800000 */
[----:B------:R-:W1:Y:S01]  /*0f40*/  LDC.64 R4, c[0x0][0x378] ;  /* 0x0000de00ff047b82 */ /* 0x000e620000000a00 */
[----:B------:R-:W-:-:S06]  /*0f50*/  USHF.R.S32.HI UR9, URZ, 0x1f, UR27 ;  /* 0x0000001f3f097899 */ /* 0x000fcc000801141b */
[C---:B-1----:R-:W-:Y:S02]  /*0f60*/  IMAD R0, R4.reuse, UR9, RZ ;  /* 0x0000000904007c24 */ /* 0x042fe4000f8e02ff */
[----:B------:R-:W-:-:S04]  /*0f70*/  IMAD.WIDE.U32 R6, R4, UR27, RZ ;  /* 0x0000001b04067c25 */ /* 0x000fc8000f8e00ff */
[----:B------:R-:W-:Y:S01]  /*0f80*/  IMAD R5, R5, UR27, R0 ;  /* 0x0000001b05057c24 */ /* 0x000fe2000f8e0200 */
[----:B------:R-:W-:-:S03]  /*0f90*/  LEA R246, P1, R6, UR4, 0x2 ;  /* 0x0000000406f67c11 */ /* 0x000fc6000f8210ff */
[----:B------:R-:W-:Y:S01]  /*0fa0*/  IMAD.IADD R5, R7, 0x1, R5 ;  /* 0x0000000107057824 */ /* 0x000fe200078e0205 */
[----:B------:R-:W-:-:S04]  /*0fb0*/  ISETP.NE.U32.AND P0, PT, R246, RZ, PT ;  /* 0x000000fff600720c */ /* 0x000fc80003f05070 */
[----:B------:R-:W-:-:S04]  /*0fc0*/  SHF.L.U64.HI R5, R6, 0x2, R5 ;  /* 0x0000000206057819 */ /* 0x000fc80000010205 */
[----:B------:R-:W-:-:S04]  /*0fd0*/  IADD3.X R247, R5, UR5, RZ, P1, !PT ;  /* 0x0000000505f77c10 */ /* 0x000fc80008ffe4ff */
[----:B------:R-:W-:-:S13]  /*0fe0*/  ISETP.NE.AND.EX P0, PT, R247, RZ, PT, P0 ;  /* 0x000000fff700720c */ /* 0x000fda0003f05300 */
.L_x_709:
[----:B------:R-:W-:Y:S05]  /*0ff0*/  @!P0 BRA `(.L_x_710) ;  /* 0x0000000400588947 */ /* 0x000fea0003800000 */
[----:B------:R-:W1:Y:S01]  /*1000*/  LDC R9, c[0x0][0x380] ;  /* 0x0000e000ff097b82 */ /* 0x000e620000000800 */
[----:B------:R-:W-:Y:S01]  /*1010*/  ULEA UR7, UR20, 0xffffff00, 0x8 ;  /* 0xffffff0014077891 */ /* 0x000fe2000f8e403f */
[----:B------:R-:W-:Y:S01]  /*1020*/  ULDC.64 UR4, c[0x0][0x230] ;  /* 0x00008c0000047ab9 */ /* 0x000fe20000000a00 */
[----:B------:R-:W-:-:S04]  /*1030*/  ULDC.64 UR12, c[0x0][0x248] ;  /* 0x00009200000c7ab9 */ /* 0x000fc80000000a00 */
[----:B------:R-:W-:-:S04]  /*1040*/  MOV R0, UR7 ;  /* 0x0000000700007c02 */ /* 0x000fc80008000f00 */
[----:B------:R-:W-:Y:S02]  /*1050*/  IABS R0, R0 ;  /* 0x0000000000007213 */ /* 0x000fe40000000000 */
[----:B-1----:R-:W-:-:S04]  /*1060*/  IABS R4, R9 ;  /* 0x0000000900047213 */ /* 0x002fc80000000000 */
[----:B------:R-:W1:Y:S08]  /*1070*/  I2F.RP R8, R4 ;  /* 0x0000000400087306 */ /* 0x000e700000209400 */
[----:B-1----:R-:W1:Y:S02]  /*1080*/  MUFU.RCP R6, R8 ;  /* 0x0000000800067308 */ /* 0x002e640000001000 */
[----:B-1----:R-:W-:-:S06]  /*1090*/  VIADD R6, R6, 0xffffffe ;  /* 0x0ffffffe06067836 */ /* 0x002fcc0000000000 */
[----:B------:R-:W1:Y:S02]  /*10a0*/  F2I.FTZ.U32.TRUNC.NTZ R7, R6 ;  /* 0x0000000600077305 */ /* 0x000e64000021f000 */
[----:B-1----:R-:W-:Y:S02]  /*10b0*/  IMAD.MOV R5, RZ, RZ, -R7 ;  /* 0x000000ffff057224 */ /* 0x002fe400078e0a07 */
[----:B------:R-:W-:Y:S02]  /*10c0*/  IMAD.MOV.U32 R6, RZ, RZ, RZ ;  /* 0x000000ffff067224 */ /* 0x000fe400078e00ff */
[----:B------:R-:W-:-:S04]  /*10d0*/  IMAD R2, R5, R4, RZ ;  /* 0x0000000405027224 */ /* 0x000fc800078e02ff */
[----:B------:R-:W-:-:S06]  /*10e0*/  IMAD.HI.U32 R7, R7, R2, R6 ;  /* 0x0000000207077227 */ /* 0x000fcc00078e0006 */
[----:B------:R-:W-:-:S05]  /*10f0*/  IMAD.HI.U32 R7, R7, R0, RZ ;  /* 0x0000000007077227 */ /* 0x000fca00078e00ff */
[----:B------:R-:W-:-:S05]  /*1100*/  IADD3 R5, -R7, RZ, RZ ;  /* 0x000000ff07057210 */ /* 0x000fca0007ffe1ff */
[----:B------:R-:W-:Y:S01]  /*1110*/  IMAD R5, R4, R5, R0 ;  /* 0x0000000504057224 */ /* 0x000fe200078e0200 */
[----:B------:R-:W-:-:S04]  /*1120*/  LOP3.LUT R0, R9, UR7, RZ, 0x3c, !PT ;  /* 0x0000000709007c12 */ /* 0x000fc8000f8e3cff */
[----:B------:R-:W-:Y:S02]  /*1130*/  ISETP.GT.U32.AND P2, PT, R4, R5, PT ;  /* 0x000000050400720c */ /* 0x000fe40003f44070 */
[----:B------:R-:W-:Y:S02]  /*1140*/  ISETP.GE.AND P1, PT, R0, RZ, PT ;  /* 0x000000ff0000720c */ /* 0x000fe40003f26270 */
[----:B------:R-:W1:Y:S09]  /*1150*/  LDC R0, c[0x0][0x278] ;  /* 0x00009e00ff007b82 */ /* 0x000e720000000800 */
[----:B------:R-:W-:Y:S01]  /*1160*/  @!P2 IMAD.IADD R5, R5, 0x1, -R4 ;  /* 0x000000010505a824 */ /* 0x000fe200078e0a04 */
[----:B------:R-:W-:-:S02]  /*1170*/  @!P2 IADD3 R7, R7, 0x1, RZ ;  /* 0x000000010707a810 */ /* 0x000fc40007ffe0ff */
[----:B------:R-:W-:Y:S02]  /*1180*/  ISETP.NE.AND P2, PT, R9, RZ, PT ;  /* 0x000000ff0900720c */ /* 0x000fe40003f45270 */
[----:B------:R-:W-:-:S13]  /*1190*/  ISETP.GE.U32.AND P3, PT, R5, R4, PT ;  /* 0x000000040500720c */ /* 0x000fda0003f66070 */
[----:B------:R-:W-:-:S05]  /*11a0*/  @P3 VIADD R7, R7, 0x1 ;  /* 0x0000000107073836 */ /* 0x000fca0000000000 */
[----:B------:R-:W-:Y:S02]  /*11b0*/  @!P1 IADD3 R7, -R7, RZ, RZ ;  /* 0x000000ff07079210 */ /* 0x000fe40007ffe1ff */
[----:B------:R-:W-:-:S05]  /*11c0*/  @!P2 LOP3.LUT R7, RZ, R9, RZ, 0x33, !PT ;  /* 0x00000009ff07a212 */ /* 0x000fca00078e33ff */
[----:B------:R-:W-:-:S05]  /*11d0*/  IMAD.WIDE R14, R7, 0x4, R246 ;  /* 0x00000004070e7825 */ /* 0x000fca00078e02f6 */
[----:B------:R-:W2:Y:S01]  /*11e0*/  LDG.E R4, desc[UR22][R14.64] ;  /* 0x000000160e047981 */ /* 0x000ea2000c1e1900 */
[----:B-1----:R-:W-:Y:S01]  /*11f0*/  IABS R6, R0 ;  /* 0x0000000000067213 */ /* 0x002fe20000000000 */
[----:B------:R-:W1:Y:S03]  /*1200*/  S2R R2, SR_CTAID.Z ;  /* 0x0000000000027919 */ /* 0x000e660000002700 */
[----:B------:R-:W3:Y:S08]  /*1210*/  I2F.RP R12, R6 ;  /* 0x00000006000c7306 */ /* 0x000ef00000209400 */
[----:B---3--:R-:W3:Y:S01]  /*1220*/  MUFU.RCP R10, R12 ;  /* 0x0000000c000a7308 */ /* 0x008ee20000001000 */
[----:B-1----:R-:W-:Y:S01]  /*1230*/  IABS R2, R2 ;  /* 0x0000000200027213 */ /* 0x002fe20000000000 */
[----:B---3--:R-:W-:-:S03]  /*1240*/  VIADD R10, R10, 0xffffffe ;  /* 0x0ffffffe0a0a7836 */ /* 0x008fc60000000000 */
[----:B------:R-:W-:-:S03]  /*1250*/  MOV R8, R2 ;  /* 0x0000000200087202 */ /* 0x000fc60000000f00 */
[----:B------:R-:W1:Y:S02]  /*1260*/  F2I.FTZ.U32.TRUNC.NTZ R11, R10 ;  /* 0x0000000a000b7305 */ /* 0x000e64000021f000 */
[----:B-1----:R-:W-:Y:S01]  /*1270*/  IADD3 R5, RZ, -R11, RZ ;  /* 0x8000000bff057210 */ /* 0x002fe20007ffe0ff */
[----:B------:R-:W-:-:S04]  /*1280*/  IMAD.MOV.U32 R10, RZ, RZ, RZ ;  /* 0x000000ffff0a7224 */ /* 0x000fc800078e00ff */
[----:B------:R-:W-:-:S04]  /*1290*/  IMAD R5, R5, R6, RZ ;  /* 0x0000000605057224 */ /* 0x000fc800078e02ff */
[----:B------:R-:W-:-:S06]  /*12a0*/  IMAD.HI.U32 R5, R11, R5, R10 ;  /* 0x000000050b057227 */ /* 0x000fcc00078e000a */
[----:B------:R-:W-:-:S04]  /*12b0*/  IMAD.HI.U32 R2, R5, R8, RZ ;  /* 0x0000000805027227 */ /* 0x000fc800078e00ff */
[----:B------:R-:W-:-:S04]  /*12c0*/  IMAD.MOV R5, RZ, RZ, -R2 ;  /* 0x000000ffff057224 */ /* 0x000fc800078e0a02 */
[----:B------:R-:W-:-:S05]  /*12d0*/  IMAD R5, R6, R5, R8 ;  /* 0x0000000506057224 */ /* 0x000fca00078e0208 */
[----:B------:R-:W-:-:S13]  /*12e0*/  ISETP.GT.U32.AND P2, PT, R6, R5, PT ;  /* 0x000000050600720c */ /* 0x000fda0003f44070 */
[-C--:B------:R-:W-:Y:S02]  /*12f0*/  @!P2 IADD3 R5, R5, -R6.reuse, RZ ;  /* 0x800000060505a210 */ /* 0x080fe40007ffe0ff */
[----:B------:R-:W-:Y:S02]  /*1300*/  @!P2 IADD3 R2, R2, 0x1, RZ ;  /* 0x000000010202a810 */ /* 0x000fe40007ffe0ff */
[----:B------:R-:W-:Y:S01]  /*1310*/  ISETP.GE.U32.AND P3, PT, R5, R6, PT ;  /* 0x000000060500720c */ /* 0x000fe20003f66070 */
[----:B------:R-:W-:Y:S01]  /*1320*/  IMAD.MOV R6, RZ, RZ, -R7 ;  /* 0x000000ffff067224 */ /* 0x000fe200078e0a07 */
[----:B------:R-:W-:-:S03]  /*1330*/  ISETP.NE.AND P2, PT, R0, RZ, PT ;  /* 0x000000ff0000720c */ /* 0x000fc60003f45270 */
[----:B------:R-:W-:-:S05]  /*1340*/  IMAD R9, R9, R6, UR7 ;  /* 0x0000000709097e24 */ /* 0x000fca000f8e0206 */
[----:B------:R-:W-:-:S03]  /*1350*/  SHF.R.S32.HI R25, RZ, 0x1f, R9 ;  /* 0x0000001fff197819 */ /* 0x000fc60000011409 */
[----:B------:R-:W-:Y:S01]  /*1360*/  @P3 VIADD R2, R2, 0x1 ;  /* 0x0000000102023836 */ /* 0x000fe20000000000 */
[----:B--2---:R-:W-:Y:S02]  /*1370*/  R2UR UR9, R4 ;  /* 0x00000000040972ca */ /* 0x004fe400000e0000 */
[----:B------:R-:W-:-:S04]  /*1380*/  LOP3.LUT R4, R0, UR10, RZ, 0x3c, !PT ;  /* 0x0000000a00047c12 */ /* 0x000fc8000f8e3cff */
[----:B------:R-:W-:Y:S01]  /*1390*/  ISETP.GE.AND P1, PT, R4, RZ, PT ;  /* 0x000000ff0400720c */ /* 0x000fe20003f26270 */
[----:B------:R-:W-:-:S06]  /*13a0*/  IMAD R4, R25, UR12, RZ ;  /* 0x0000000c19047c24 */ /* 0x000fcc000f8e02ff */
[----:B------:R-:W-:Y:S02]  /*13b0*/  USHF.R.S32.HI UR8, URZ, 0x1f, UR9 ;  /* 0x0000001f3f087899 */ /* 0x000fe40008011409 */
[----:B------:R-:W-:Y:S02]  /*13c0*/  UIMAD.WIDE.U32 UR14, UR9, UR4, URZ ;  /* 0x00000004090e72a5 */ /* 0x000fe4000f8e003f */
[----:B------:R-:W-:Y:S02]  /*13d0*/  UIMAD UR6, UR8, UR4, URZ ;  /* 0x00000004080672a4 */ /* 0x000fe4000f8e023f */
[----:B------:R-:W-:Y:S02]  /*13e0*/  @!P1 IADD3 R2, -R2, RZ, RZ ;  /* 0x000000ff02029210 */ /* 0x000fe40007ffe1ff */
[----:B------:R-:W-:Y:S01]  /*13f0*/  UIMAD UR4, UR9, UR5, UR6 ;  /* 0x00000005090472a4 */ /* 0x000fe2000f8e0206 */
[----:B------:R-:W-:Y:S01]  /*1400*/  MOV R7, UR15 ;  /* 0x0000000f00077c02 */ /* 0x000fe20008000f00 */
[----:B------:R-:W-:Y:S01]  /*1410*/  IMAD.U32 R6, RZ, RZ, UR14 ;  /* 0x0000000eff067e24 */ /* 0x000fe2000f8e00ff */
[----:B------:R-:W-:Y:S01]  /*1420*/  @!P2 LOP3.LUT R2, RZ, R0, RZ, 0x33, !PT ;  /* 0x00000000ff02a212 */ /* 0x000fe200078e33ff */
[----:B------:R-:W-:Y:S01]  /*1430*/  UIADD3 UR4, UR15, UR4, URZ ;  /* 0x000000040f047290 */ /* 0x000fe2000fffe03f */
[----:B------:R-:W-:Y:S01]  /*1440*/  IMAD R0, R9, UR13, R4 ;  /* 0x0000000d09007c24 */ /* 0x000fe2000f8e0204 */
[----:B------:R-:W-:Y:S01]  /*1450*/  ULDC.64 UR6, c[0x0][0x260] ;  /* 0x0000980000067ab9 */ /* 0x000fe20000000a00 */
[--C-:B------:R-:W-:Y:S01]  /*1460*/  SHF.R.S32.HI R15, RZ, 0x1f, R2.reuse ;  /* 0x0000001fff0f7819 */ /* 0x100fe20000011402 */
[----:B------:R-:W-:-:S02]  /*1470*/  IMAD.MOV.U32 R28, RZ, RZ, R2 ;  /* 0x000000ffff1c7224 */ /* 0x000fc400078e0002 */
[----:B------:R-:W-:Y:S01]  /*1480*/  IMAD.U32 R7, RZ, RZ, UR4 ;  /* 0x00000004ff077e24 */ /* 0x000fe2000f8e00ff */
[----:B------:R-:W-:Y:S02]  /*1490*/  ULDC.64 UR4, c[0x0][0x238] ;  /* 0x00008e0000047ab9 */ /* 0x000fe40000000a00 */
[----:B------:R-:W-:Y:S01]  /*14a0*/  UIMAD UR8, UR8, UR4, URZ ;  /* 0x00000004080872a4 */ /* 0x000fe2000f8e023f */
[----:B------:R-:W-:Y:S01]  /*14b0*/  IMAD.WIDE.U32 R4, R9, UR12, R6 ;  /* 0x0000000c09047c25 */ /* 0x000fe2000f8e0006 */
[----:B------:R-:W-:Y:S02]  /*14c0*/  UIMAD.WIDE.U32 UR14, UR9, UR4, URZ ;  /* 0x00000004090e72a5 */ /* 0x000fe4000f8e003f */
[----:B------:R-:W-:Y:S01]  /*14d0*/  UIMAD UR5, UR9, UR5, UR8 ;  /* 0x00000005090572a4 */ /* 0x000fe2000f8e0208 */
[----:B------:R-:W-:Y:S01]  /*14e0*/  IMAD.MOV.U32 R6, RZ, RZ, R4 ;  /* 0x000000ffff067224 */ /* 0x000fe200078e0004 */
[----:B------:R-:W-:Y:S01]  /*14f0*/  IADD3 R7, R5, R0, RZ ;  /* 0x0000000005077210 */ /* 0x000fe20007ffe0ff */
[----:B------:R-:W-:Y:S01]  /*1500*/  IMAD R5, R15, UR6, RZ ;  /* 0x000000060f057c24 */ /* 0x000fe2000f8e02ff */
[----:B------:R-:W-:-:S03]  /*1510*/  UIADD3 UR11, UR15, UR5, URZ ;  /* 0x000000050f0b7290 */ /* 0x000fc6000fffe03f */
[C---:B------:R-:W-:Y:S02]  /*1520*/  IMAD R5, R2.reuse, UR7, R5 ;  /* 0x0000000702057c24 */ /* 0x040fe4000f8e0205 */
[----:B------:R-:W-:-:S05]  /*1530*/  IMAD.WIDE.U32 R12, R2, UR6, R6 ;  /* 0x00000006020c7c25 */ /* 0x000fca000f8e0006 */
[----:B------:R-:W-:Y:S01]  /*1540*/  IADD3 R13, R13, R5, RZ ;  /* 0x000000050d0d7210 */ /* 0x000fe20007ffe0ff */
[----:B------:R-:W-:Y:S06]  /*1550*/  BRA `(.L_x_711) ;  /* 0x0000000400487947 */ /* 0x000fec0003800000 */
.L_x_710:
[----:B------:R-:W1:Y:S01]  /*1560*/  LDC R0, c[0x0][0x278] ;  /* 0x00009e00ff007b82 */ /* 0x000e620000000800 */
[----:B------:R-:W2:Y:S01]  /*1570*/  S2R R2, SR_CTAID.Z ;  /* 0x0000000000027919 */ /* 0x000ea20000002700 */
[----:B------:R-:W-:Y:S02]  /*1580*/  UISETP.NE.AND UP0, UPT, UR8, -0x1, UPT ;  /* 0xffffffff0800788c */ /* 0x000fe4000bf05270 */
[----:B------:R-:W-:-:S04]  /*1590*/  ULEA UR9, UR20, 0xffffff00, 0x8 ;  /* 0xffffff0014097891 */ /* 0x000fc8000f8e403f */
[----:B------:R-:W-:Y:S01]  /*15a0*/  PLOP3.LUT P1, PT, PT, PT, UP0, 0x80, 0x0 ;  /* 0x000000000000781c */ /* 0x000fe20003f2f008 */
[----:B------:R-:W-:-:S04]  /*15b0*/  USHF.R.S32.HI UR14, URZ, 0x1f, UR9 ;  /* 0x0000001f3f0e7899 */ /* 0x000fc80008011409 */
[----:B------:R-:W-:Y:S01]  /*15c0*/  @UP0 UIADD3 UR5, UR7, UR8, URZ ;  /* 0x0000000807050290 */ /* 0x000fe2000fffe03f */
[----:B------:R-:W-:-:S03]  /*15d0*/  @UP0 ULDC.64 UR12, c[0x0][0x248] ;  /* 0x00009200000c0ab9 */ /* 0x000fc60000000a00 */
[----:B------:R-:W-:Y:S02]  /*15e0*/  @UP0 UIMAD.WIDE.U32 UR28, UR5, UR12, URZ ;  /* 0x0000000c051c02a5 */ /* 0x000fe4000f8e003f */
[----:B------:R-:W-:-:S04]  /*15f0*/  @UP0 UIMAD UR5, UR5, UR13, URZ ;  /* 0x0000000d050502a4 */ /* 0x000fc8000f8e023f */
[----:B------:R-:W-:Y:S01]  /*1600*/  @UP0 UIADD3 UR5, UR29, UR5, URZ ;  /* 0x000000051d050290 */ /* 0x000fe2000fffe03f */
[----:B-1----:R-:W-:Y:S02]  /*1610*/  IABS R7, R0 ;  /* 0x0000000000077213 */ /* 0x002fe40000000000 */
[----:B------:R-:W-:Y:S02]  /*1620*/  ISETP.NE.AND P2, PT, R0, RZ, PT ;  /* 0x000000ff0000720c */ /* 0x000fe40003f45270 */
[----:B------:R-:W1:Y:S01]  /*1630*/  I2F.RP R5, R7 ;  /* 0x0000000700057306 */ /* 0x000e620000209400 */
[----:B--2---:R-:W-:-:S07]  /*1640*/  IABS R2, R2 ;  /* 0x0000000200027213 */ /* 0x004fce0000000000 */
[----:B-1----:R-:W1:Y:S02]  /*1650*/  MUFU.RCP R8, R5 ;  /* 0x0000000500087308 */ /* 0x002e640000001000 */
[----:B-1----:R-:W-:-:S06]  /*1660*/  VIADD R8, R8, 0xffffffe ;  /* 0x0ffffffe08087836 */ /* 0x002fcc0000000000 */
[----:B------:R-:W1:Y:S02]  /*1670*/  F2I.FTZ.U32.TRUNC.NTZ R9, R8 ;  /* 0x0000000800097305 */ /* 0x000e64000021f000 */
[----:B-1----:R-:W-:Y:S01]  /*1680*/  IMAD.MOV R4, RZ, RZ, -R9 ;  /* 0x000000ffff047224 */ /* 0x002fe200078e0a09 */
[----:B------:R-:W-:-:S03]  /*1690*/  MOV R8, RZ ;  /* 0x000000ff00087202 */ /* 0x000fc60000000f00 */
[----:B------:R-:W-:-:S04]  /*16a0*/  IMAD R4, R4, R7, RZ ;  /* 0x0000000704047224 */ /* 0x000fc800078e02ff */
[----:B------:R-:W-:Y:S02]  /*16b0*/  IMAD.HI.U32 R9, R9, R4, R8 ;  /* 0x0000000409097227 */ /* 0x000fe400078e0008 */
[----:B------:R-:W1:Y:S04]  /*16c0*/  LDC.64 R4, c[0x0][0x260] ;  /* 0x00009800ff047b82 */ /* 0x000e680000000a00 */
[----:B------:R-:W-:-:S04]  /*16d0*/  IMAD.HI.U32 R28, R9, R2, RZ ;  /* 0x00000002091c7227 */ /* 0x000fc800078e00ff */
[----:B------:R-:W-:-:S04]  /*16e0*/  IMAD.MOV R6, RZ, RZ, -R28 ;  /* 0x000000ffff067224 */ /* 0x000fc800078e0a1c */
[----:B------:R-:W-:Y:S01]  /*16f0*/  IMAD R6, R7, R6, R2 ;  /* 0x0000000607067224 */ /* 0x000fe200078e0202 */
[----:B------:R-:W-:-:S04]  /*1700*/  LOP3.LUT R2, R0, UR10, RZ, 0x3c, !PT ;  /* 0x0000000a00027c12 */ /* 0x000fc8000f8e3cff */
[----:B------:R-:W-:Y:S02]  /*1710*/  ISETP.GT.U32.AND P5, PT, R7, R6, PT ;  /* 0x000000060700720c */ /* 0x000fe40003fa4070 */
[----:B------:R-:W-:-:S11]  /*1720*/  ISETP.GE.AND P3, PT, R2, RZ, PT ;  /* 0x000000ff0200720c */ /* 0x000fd60003f66270 */
[----:B------:R-:W-:Y:S01]  /*1730*/  @!P5 IADD3 R6, R6, -R7, RZ ;  /* 0x800000070606d210 */ /* 0x000fe20007ffe0ff */
[----:B------:R-:W-:-:S03]  /*1740*/  @!P5 VIADD R28, R28, 0x1 ;  /* 0x000000011c1cd836 */ /* 0x000fc60000000000 */
[----:B------:R-:W-:-:S13]  /*1750*/  ISETP.GE.U32.AND P4, PT, R6, R7, PT ;  /* 0x000000070600720c */ /* 0x000fda0003f86070 */
[----:B------:R-:W-:Y:S01]  /*1760*/  @P4 IADD3 R28, R28, 0x1, RZ ;  /* 0x000000011c1c4810 */ /* 0x000fe20007ffe0ff */
[----:B-1----:R-:W-:Y:S06]  /*1770*/  @P1 BRA `(.L_x_712) ;  /* 0x0000000000301947 */ /* 0x002fec0003800000 */
[----:B------:R-:W-:Y:S01]  /*1780*/  USHF.R.S32.HI UR11, URZ, 0x1f, UR7 ;  /* 0x0000001f3f0b7899 */ /* 0x000fe20008011407 */
[----:B------:R-:W-:Y:S01]  /*1790*/  ULDC.64 UR12, c[0x0][0x248] ;  /* 0x00009200000c7ab9 */ /* 0x000fe20000000a00 */
[----:B------:R-:W-:Y:S02]  /*17a0*/  USHF.R.S32.HI UR15, URZ, 0x1f, UR6 ;  /* 0x0000001f3f0f7899 */ /* 0x000fe40008011406 */
[----:B------:R-:W-:Y:S02]  /*17b0*/  UIMAD UR11, UR11, UR12, URZ ;  /* 0x0000000c0b0b72a4 */ /* 0x000fe4000f8e023f */
[----:B------:R-:W-:Y:S02]  /*17c0*/  UIMAD.WIDE.U32 UR28, UR7, UR12, URZ ;  /* 0x0000000c071c72a5 */ /* 0x000fe4000f8e003f */
[----:B------:R-:W-:Y:S01]  /*17d0*/  UIMAD UR11, UR7, UR13, UR11 ;  /* 0x0000000d070b72a4 */ /* 0x000fe2000f8e020b */
[----:B------:R-:W-:-:S03]  /*17e0*/  ULDC.64 UR4, c[0x0][0x230] ;  /* 0x00008c0000047ab9 */ /* 0x000fc60000000a00 */
[----:B------:R-:W-:Y:S02]  /*17f0*/  UIADD3 UR29, UR29, UR11, URZ ;  /* 0x0000000b1d1d7290 */ /* 0x000fe4000fffe03f */
[----:B------:R-:W-:Y:S02]  /*1800*/  UIMAD UR15, UR15, UR4, URZ ;  /* 0x000000040f0f72a4 */ /* 0x000fe4000f8e023f */
[----:B------:R-:W-:Y:S02]  /*1810*/  UIMAD.WIDE.U32 UR28, UR6, UR4, UR28 ;  /* 0x00000004061c72a5 */ /* 0x000fe4000f8e001c */
[----:B------:R-:W-:-:S04]  /*1820*/  UIMAD UR5, UR6, UR5, UR15 ;  /* 0x00000005060572a4 */ /* 0x000fc8000f8e020f */
[----:B------:R-:W-:-:S12]  /*1830*/  UIADD3 UR5, UR29, UR5, URZ ;  /* 0x000000051d057290 */ /* 0x000fd8000fffe03f */
.L_x_712:
[----:B------:R-:W-:Y:S01]  /*1840*/  UIMAD UR4, UR14, UR12, URZ ;  /* 0x0000000c0e0472a4 */ /* 0x000fe2000f8e023f */
[----:B------:R-:W-:Y:S01]  /*1850*/  @!P3 IADD3 R28, -R28, RZ, RZ ;  /* 0x000000ff1c1cb210 */ /* 0x000fe20007ffe1ff */
[----:B------:R-:W-:Y:S01]  /*1860*/  UMOV UR29, UR5 ;  /* 0x00000005001d7c82 */ /* 0x000fe20008000000 */
[----:B------:R-:W-:Y:S01]  /*1870*/  @!P2 LOP3.LUT R28, RZ, R0, RZ, 0x33, !PT ;  /* 0x00000000ff1ca212 */ /* 0x000fe200078e33ff */
[----:B------:R-:W-:Y:S01]  /*1880*/  UIMAD.WIDE.U32 UR28, UR12, UR9, UR28 ;  /* 0x000000090c1c72a5 */ /* 0x000fe2000f8e001c */
[----:B------:R-:W-:Y:S01]  /*1890*/  IMAD.U32 R25, RZ, RZ, UR14 ;  /* 0x0000000eff197e24 */ /* 0x000fe2000f8e00ff */
[----:B------:R-:W-:Y:S01]  /*18a0*/  UIMAD UR4, UR13, UR9, UR4 ;  /* 0x000000090d0472a4 */ /* 0x000fe2000f8e0204 */
[----:B------:R-:W-:Y:S01]  /*18b0*/  SHF.R.S32.HI R15, RZ, 0x1f, R28 ;  /* 0x0000001fff0f7819 */ /* 0x000fe2000001141c */
[----:B------:R-:W-:Y:S01]  /*18c0*/  @UP0 UIADD3 UR8, UR7, UR8, URZ ;  /* 0x0000000807080290 */ /* 0x000fe2000fffe03f */
[----:B------:R-:W-:Y:S01]  /*18d0*/  MOV R9, UR9 ;  /* 0x0000000900097c02 */ /* 0x000fe20008000f00 */
[----:B------:R-:W-:Y:S01]  /*18e0*/  UIADD3 UR4, UR29, UR4, URZ ;  /* 0x000000041d047290 */ /* 0x000fe2000fffe03f */
[----:B------:R-:W-:Y:S01]  /*18f0*/  IMAD.U32 R7, RZ, RZ, UR29 ;  /* 0x0000001dff077e24 */ /* 0x000fe2000f8e00ff */
[----:B------:R-:W-:Y:S01]  /*1900*/  MOV R6, UR28 ;  /* 0x0000001c00067c02 */ /* 0x000fe20008000f00 */
[----:B------:R-:W-:-:S03]  /*1910*/  IMAD R0, R15, R4, RZ ;  /* 0x000000040f007224 */ /* 0x000fc600078e02ff */
[----:B------:R-:W-:Y:S01]  /*1920*/  MOV R7, UR4 ;  /* 0x0000000400077c02 */ /* 0x000fe20008000f00 */
[----:B------:R-:W-:Y:S01]  /*1930*/  @UP0 ULDC.64 UR4, c[0x0][0x250] ;  /* 0x0000940000040ab9 */ /* 0x000fe20000000a00 */
[C---:B------:R-:W-:Y:S01]  /*1940*/  IMAD R0, R28.reuse, R5, R0 ;  /* 0x000000051c007224 */ /* 0x040fe200078e0200 */
[----:B------:R-:W-:Y:S01]  /*1950*/  @UP0 UIMAD.WIDE.U32 UR28, UR8, UR4, URZ ;  /* 0x00000004081c02a5 */ /* 0x000fe2000f8e003f */
[----:B------:R-:W-:-:S03]  /*1960*/  IMAD.WIDE.U32 R12, R28, R4, R6 ;  /* 0x000000041c0c7225 */ /* 0x000fc600078e0006 */
[----:B------:R-:W-:Y:S01]  /*1970*/  @UP0 UIMAD UR11, UR8, UR5, UR29 ;  /* 0x00000005080b02a4 */ /* 0x000fe2000f8e021d */
[----:B------:R-:W-:Y:S02]  /*1980*/  IMAD.IADD R13, R13, 0x1, R0 ;  /* 0x000000010d0d7824 */ /* 0x000fe400078e0200 */
[----:B------:R-:W-:Y:S01]  /*1990*/  @UP0 UMOV UR14, UR28 ;  /* 0x0000001c000e0c82 */ /* 0x000fe20008000000 */
[----:B------:R-:W-:Y:S08]  /*19a0*/  @P1 BRA `(.L_x_711) ;  /* 0x0000000000341947 */ /* 0x000ff00003800000 */
[----:B------:R-:W-:Y:S01]  /*19b0*/  USHF.R.S32.HI UR8, URZ, 0x1f, UR7 ;  /* 0x0000001f3f087899 */ /* 0x000fe20008011407 */
[----:B------:R-:W-:-:S03]  /*19c0*/  ULDC.64 UR4, c[0x0][0x250] ;  /* 0x0000940000047ab9 */ /* 0x000fc60000000a00 */
[----:B------:R-:W-:Y:S02]  /*19d0*/  UIMAD UR8, UR8, UR4, URZ ;  /* 0x00000004080872a4 */ /* 0x000fe4000f8e023f */
[----:B------:R-:W-:Y:S02]  /*19e0*/  UIMAD.WIDE.U32 UR14, UR7, UR4, URZ ;  /* 0x00000004070e72a5 */ /* 0x000fe4000f8e003f */
[----:B------:R-:W-:Y:S02]  /*19f0*/  UIMAD UR8, UR7, UR5, UR8 ;  /* 0x00000005070872a4 */ /* 0x000fe4000f8e0208 */
[----:B------:R-:W-:Y:S01]  /*1a00*/  USHF.R.S32.HI UR7, URZ, 0x1f, UR6 ;  /* 0x0000001f3f077899 */ /* 0x000fe20008011406 */
[----:B------:R-:W-:Y:S01]  /*1a10*/  ULDC.64 UR4, c[0x0][0x238] ;  /* 0x00008e0000047ab9 */ /* 0x000fe20000000a00 */
[----:B------:R-:W-:Y:S02]  /*1a20*/  UIADD3 UR9, UR15, UR8, URZ ;  /* 0x000000080f097290 */ /* 0x000fe4000fffe03f */
[----:B------:R-:W-:Y:S01]  /*1a30*/  UIMAD UR7, UR7, UR4, URZ ;  /* 0x00000004070772a4 */ /* 0x000fe2000f8e023f */
[----:B------:R-:W-:-:S03]  /*1a40*/  UMOV UR8, UR14 ;  /* 0x0000000e00087c82 */ /* 0x000fc60008000000 */
[----:B------:R-:W-:Y:S02]  /*1a50*/  UIMAD UR5, UR6, UR5, UR7 ;  /* 0x00000005060572a4 */ /* 0x000fe4000f8e0207 */
[----:B------:R-:W-:-:S04]  /*1a60*/  UIMAD.WIDE.U32 UR14, UR6, UR4, UR8 ;  /* 0x00000004060e72a5 */ /* 0x000fc8000f8e0008 */
[----:B------:R-:W-:-:S12]  /*1a70*/  UIADD3 UR11, UR15, UR5, URZ ;  /* 0x000000050f0b7290 */ /* 0x000fd8000fffe03f */
.L_x_711:
[----:B------:R-:W-:Y:S01]  /*1a80*/  SHF.R.S32.HI R180, RZ, 0x1f, R3 ;  /* 0x0000001fffb47819 */ /* 0x000fe20000011403 */
[----:B------:R-:W-:Y:S01]  /*1a90*/  UISETP.NE.AND UP0, UPT, UR16, -0x1, UPT ;  /* 0xffffffff1000788c */ /* 0x000fe2000bf05270 */
[----:B------:R-:W1:Y:S01]  /*1aa0*/  S2R R27, SR_CTAID.X ;  /* 0x00000000001b7919 */ /* 0x000e620000002500 */
[----:B------:R-:W2:Y:S01]  /*1ab0*/  S2UR UR21, SR_CgaCtaId ;  /* 0x00000000001579c3 */ /* 0x000ea20000008800 */
[CC--:B------:R-:W-:Y:S01]  /*1ac0*/  LEA.HI R2, R180.reuse, R3.reuse, RZ, 0x3 ;  /* 0x00000003b4027211 */ /* 0x0c0fe200078f18ff */
[----:B------:R-:W-:Y:S01]  /*1ad0*/  ULDC.64 UR8, c[0x0][0x258] ;  /* 0x0000960000087ab9 */ /* 0x000fe20000000a00 */
[-C--:B------:R-:W-:Y:S01]  /*1ae0*/  LEA.HI R8, R180, R3.reuse, RZ, 0x4 ;  /* 0x00000003b4087211 */ /* 0x080fe200078f20ff */
[----:B------:R-:W-:Y:S01]  /*1af0*/  UIADD3 UR17, UR20, -0x1, URZ ;  /* 0xffffffff14117890 */ /* 0x000fe2000fffe03f */
[----:B------:R-:W-:Y:S01]  /*1b00*/  SHF.R.S32.HI R20, RZ, 0x3, R2 ;  /* 0x00000003ff147819 */ /* 0x000fe20000011402 */
[----:B------:R-:W-:Y:S01]  /*1b10*/  IMAD.U32 R16, RZ, RZ, UR8 ;  /* 0x00000008ff107e24 */ /* 0x000fe2000f8e00ff */
[----:B------:R-:W-:Y:S01]  /*1b20*/  LOP3.LUT R2, R2, 0xfffffff8, RZ, 0xc0, !PT ;  /* 0xfffffff802027812 */ /* 0x000fe200078ec0ff */
[----:B------:R-:W-:Y:S01]  /*1b30*/  USHF.L.U32 UR19, UR17, 0x8, URZ ;  /* 0x0000000811137899 */ /* 0x000fe2000800063f */
[----:B------:R-:W-:Y:S01]  /*1b40*/  LOP3.LUT R0, R8, 0xfffffff0, RZ, 0xc0, !PT ;  /* 0xfffffff008007812 */ /* 0x000fe200078ec0ff */
[----:B------:R-:W-:Y:S01]  /*1b50*/  IMAD.SHL.U32 R7, R20, 0x40, RZ ;  /* 0x0000004014077824 */ /* 0x000fe200078e00ff */
[----:B------:R-:W-:Y:S01]  /*1b60*/  @UP0 ULDC.64 UR4, c[0x0][0x240] ;  /* 0x0000900000040ab9 */ /* 0x000fe20000000a00 */
[C---:B------:R-:W-:Y:S01]  /*1b70*/  IMAD.IADD R2, R3.reuse, 0x1, -R2 ;  /* 0x0000000103027824 */ /* 0x040fe200078e0a02 */
[----:B------:R-:W-:Y:S01]  /*1b80*/  @UP0 UIMAD.WIDE.U32 UR28, UR16, UR4, URZ ;  /* 0x00000004101c02a5 */ /* 0x000fe2000f8e003f */
[----:B------:R-:W-:Y:S01]  /*1b90*/  IMAD.IADD R0, R3, 0x1, -R0 ;  /* 0x0000000103007824 */ /* 0x000fe200078e0a00 */
[----:B------:R-:W-:Y:S01]  /*1ba0*/  LOP3.LUT R7, R7, 0x1c0, RZ, 0xc0, !PT ;  /* 0x000001c007077812 */ /* 0x000fe200078ec0ff */
[----:B------:R-:W-:Y:S01]  /*1bb0*/  IMAD.SHL.U32 R244, R2, 0x8, RZ ;  /* 0x0000000802f47824 */ /* 0x000fe200078e00ff */
[----:B------:R-:W-:Y:S01]  /*1bc0*/  @!UP0 USHF.R.S32.HI UR6, URZ, 0x1f, UR27 ;  /* 0x0000001f3f068899 */ /* 0x000fe2000801141b */
[----:B------:R-:W-:Y:S01]  /*1bd0*/  LEA.HI R11, R180, R3, RZ, 0x6 ;  /* 0x00000003b40b7211 */ /* 0x000fe200078f30ff */
[----:B------:R-:W-:Y:S01]  /*1be0*/  @UP0 UIMAD UR15, UR16, UR5, UR29 ;  /* 0x00000005100f02a4 */ /* 0x000fe2000f8e021d */
[----:B------:R-:W-:Y:S01]  /*1bf0*/  SHF.R.U32.HI R242, RZ, 0x3, R7 ;  /* 0x00000003fff27819 */ /* 0x000fe20000011607 */
[----:B------:R-:W-:Y:S01]  /*1c00*/  USHF.R.S32.HI UR29, URZ, 0x1f, UR10 ;  /* 0x0000001f3f1d7899 */ /* 0x000fe2000801140a */
[----:B------:R-:W-:Y:S01]  /*1c10*/  LOP3.LUT R5, R7, 0x38, R244, 0xf8, !PT ;  /* 0x0000003807057812 */ /* 0x000fe200078ef8f4 */
[----:B------:R-:W-:Y:S01]  /*1c20*/  @!UP0 ULDC.64 UR4, c[0x0][0x228] ;  /* 0x00008a0000048ab9 */ /* 0x000fe20000000a00 */
[----:B------:R-:W-:Y:S01]  /*1c30*/  SHF.R.S32.HI R7, RZ, 0x1f, R0 ;  /* 0x0000001fff077819 */ /* 0x000fe20000011400 */
[----:B------:R-:W-:Y:S01]  /*1c40*/  @!UP0 UIMAD UR6, UR6, UR4, URZ ;  /* 0x00000004060682a4 */ /* 0x000fe2000f8e023f */
[----:B------:R-:W-:Y:S01]  /*1c50*/  LOP3.LUT R242, R5, R242, RZ, 0x3c, !PT ;  /* 0x000000f205f27212 */ /* 0x000fe200078e3cff */
[----:B------:R-:W-:Y:S01]  /*1c60*/  @!UP0 UIMAD.WIDE.U32 UR30, UR27, UR4, URZ ;  /* 0x000000041b1e82a5 */ /* 0x000fe2000f8e003f */
[----:B------:R-:W-:Y:S01]  /*1c70*/  LEA.HI R7, R7, R0, RZ, 0x3 ;  /* 0x0000000007077211 */ /* 0x000fe200078f18ff */
[----:B------:R-:W-:Y:S01]  /*1c80*/  @!UP0 UIMAD UR27, UR27, UR5, UR6 ;  /* 0x000000051b1b82a4 */ /* 0x000fe2000f8e0206 */
[----:B------:R-:W-:Y:S01]  /*1c90*/  IADD3 R18, P2, R244, UR14, RZ ;  /* 0x0000000ef4127c10 */ /* 0x000fe2000ff5e0ff */
[----:B------:R-:W-:Y:S01]  /*1ca0*/  UIADD3 UR5, -UR25, UR18, URZ ;  /* 0x0000001219057290 */ /* 0x000fe2000fffe13f */
[----:B------:R-:W-:Y:S01]  /*1cb0*/  LOP3.LUT R5, R7, 0xfffffff8, RZ, 0xc0, !PT ;  /* 0xfffffff807057812 */ /* 0x000fe200078ec0ff */
[----:B------:R-:W-:Y:S01]  /*1cc0*/  @!UP0 UIADD3 UR15, UR31, UR27, URZ ;  /* 0x0000001b1f0f8290 */ /* 0x000fe2000fffe03f */
[----:B------:R-:W-:Y:S01]  /*1cd0*/  IMAD.SHL.U32 R11, R11, 0x8, RZ ;  /* 0x000000080b0b7824 */ /* 0x000fe200078e00ff */
[----:B------:R-:W-:Y:S01]  /*1ce0*/  @!UP0 UMOV UR28, UR30 ;  /* 0x0000001e001c8c82 */ /* 0x000fe20008000000 */
[----:B------:R-:W-:Y:S01]  /*1cf0*/  UIMAD UR29, UR29, UR8, URZ ;  /* 0x000000081d1d72a4 */ /* 0x000fe2000f8e023f */
[----:B------:R-:W-:Y:S01]  /*1d00*/  IMAD.IADD R5, R0, 0x1, -R5 ;  /* 0x0000000100057824 */ /* 0x000fe200078e0a05 */
[----:B------:R-:W-:Y:S01]  /*1d10*/  SHF.R.S32.HI R0, RZ, 0x1f, R244 ;  /* 0x0000001fff007819 */ /* 0x000fe200000114f4 */
[----:B------:R-:W-:Y:S01]  /*1d20*/  ULDC.64 UR6, c[0x0][0x268] ;  /* 0x00009a0000067ab9 */ /* 0x000fe20000000a00 */
[----:B------:R-:W-:Y:S01]  /*1d30*/  IADD3 R30, P1, R244, UR28, RZ ;  /* 0x0000001cf41e7c10 */ /* 0x000fe2000ff3e0ff */
[----:B------:R-:W-:Y:S01]  /*1d40*/  UIMAD UR9, UR10, UR9, UR29 ;  /* 0x000000090a0972a4 */ /* 0x000fe2000f8e021d */
[----:B------:R-:W-:Y:S01]  /*1d50*/  ISETP.GE.AND P5, PT, R20, UR5, PT ;  /* 0x0000000514007c0c */ /* 0x000fe2000bfa6270 */
[----:B------:R-:W-:Y:S01]  /*1d60*/  IMAD R15, R15, UR6, RZ ;  /* 0x000000060f0f7c24 */ /* 0x000fe2000f8e02ff */
[C---:B------:R-:W-:Y:S01]  /*1d70*/  IADD3.X R31, R0.reuse, UR15, RZ, P1, !PT ;  /* 0x0000000f001f7c10 */ /* 0x040fe20008ffe4ff */
[----:B------:R-:W-:Y:S01]  /*1d80*/  UMOV UR4, 0x400 ;  /* 0x0000040000047882 */ /* 0x000fe20000000000 */
[----:B------:R-:W-:Y:S01]  /*1d90*/  IADD3.X R19, R0, UR11, RZ, P2, !PT ;  /* 0x0000000b00137c10 */ /* 0x000fe200097fe4ff */
[----:B--2---:R-:W-:Y:S01]  /*1da0*/  ULEA UR4, UR21, UR4, 0x18 ;  /* 0x0000000415047291 */ /* 0x004fe2000f8ec03f */
[----:B------:R-:W-:Y:S01]  /*1db0*/  LOP3.LUT R242, R242, 0xfffffe00, R11, 0xf8, !PT ;  /* 0xfffffe00f2f27812 */ /* 0x000fe200078ef80b */
[----:B------:R-:W-:Y:S01]  /*1dc0*/  IMAD.WIDE.U32 R16, R16, UR10, R30 ;  /* 0x0000000a10107c25 */ /* 0x000fe2000f8e001e */
[----:B------:R-:W-:Y:S01]  /*1dd0*/  SHF.R.S32.HI R21, RZ, 0x1f, R20 ;  /* 0x0000001fff157819 */ /* 0x000fe20000011414 */
[----:B------:R-:W-:Y:S01]  /*1de0*/  UIADD3 UR21, -UR19, UR26, URZ ;  /* 0x0000001a13157290 */ /* 0x000fe2000fffe13f */
[----:B------:R-:W-:Y:S01]  /*1df0*/  IADD3 R12, P3, R244, R12, RZ ;  /* 0x0000000cf40c7210 */ /* 0x000fe20007f7e0ff */
[C---:B------:R-:W-:Y:S01]  /*1e00*/  VIADD R23, R20.reuse, 0x10 ;  /* 0x0000001014177836 */ /* 0x040fe20000000000 */
[----:B------:R-:W-:Y:S01]  /*1e10*/  BSSY B0, `(.L_x_713) ;  /* 0x000001e000007945 */ /* 0x000fe20003800000 */
[----:B------:R-:W-:Y:S01]  /*1e20*/  VIADD R22, R20, 0x20 ;  /* 0x0000002014167836 */ /* 0x000fe20000000000 */
[----:B------:R-:W-:Y:S01]  /*1e30*/  LEA R242, R242, UR4, 0x1 ;  /* 0x00000004f2f27c11 */ /* 0x000fe2000f8e08ff */
[----:B------:R-:W-:Y:S01]  /*1e40*/  VIADD R11, R20, 0x30 ;  /* 0x00000030140b7836 */ /* 0x000fe20000000000 */
[----:B------:R-:W-:Y:S01]  /*1e50*/  ISETP.GE.AND P4, PT, R23, UR5, PT ;  /* 0x0000000517007c0c */ /* 0x000fe2000bf86270 */
[----:B------:R-:W-:Y:S01]  /*1e60*/  IMAD R24, R28, UR7, R15 ;  /* 0x000000071c187c24 */ /* 0x000fe2000f8e020f */
[----:B------:R-:W-:Y:S01]  /*1e70*/  ISETP.GE.AND P1, PT, R22, UR5, PT ;  /* 0x0000000516007c0c */ /* 0x000fe2000bf26270 */
[----:B------:R-:W-:Y:S01]  /*1e80*/  IMAD.WIDE.U32 R28, R28, UR6, R18 ;  /* 0x000000061c1c7c25 */ /* 0x000fe2000f8e0012 */
[----:B------:R-:W-:-:S03]  /*1e90*/  ISETP.GE.AND P2, PT, R11, UR5, PT ;  /* 0x000000050b007c0c */ /* 0x000fc6000bf46270 */
[----:B------:R-:W-:Y:S02]  /*1ea0*/  VIADD R19, R17, UR9 ;  /* 0x0000000911137c36 */ /* 0x000fe40008000000 */
[----:B-1----:R-:W-:-:S04]  /*1eb0*/  IMAD.WIDE R26, R27, 0x40, R20 ;  /* 0x000000401b1a7825 */ /* 0x002fc800078e0214 */
[----:B------:R-:W-:Y:S01]  /*1ec0*/  IMAD.X R13, R0, 0x1, R13, P3 ;  /* 0x00000001000d7824 */ /* 0x000fe200018e060d */
[----:B------:R-:W-:Y:S06]  /*1ed0*/  @P5 BRA `(.L_x_714) ;  /* 0x0000000000445947 */ /* 0x000fec0003800000 */
[----:B------:R-:W-:Y:S02]  /*1ee0*/  ULDC UR6, c[0x0][0x2d0] ;  /* 0x0000b40000067ab9 */ /* 0x000fe40000000800 */
[----:B------:R-:W-:-:S13]  /*1ef0*/  ISETP.GE.AND P3, PT, R244, UR6, PT ;  /* 0x00000006f4007c0c */ /* 0x000fda000bf66270 */
[----:B------:R1:W-:Y:S01]  /*1f00*/  @P3 STS.128 [R242], RZ ;  /* 0x000000fff2003388 */ /* 0x0003e20000000c00 */
[----:B------:R-:W-:Y:S05]  /*1f10*/  @P3 BRA `(.L_x_714) ;  /* 0x0000000000343947 */ /* 0x000fea0003800000 */
[----:B------:R-:W-:Y:S01]  /*1f20*/  ULDC.64 UR6, c[0x0][0x240] ;  /* 0x0000900000067ab9 */ /* 0x000fe20000000a00 */
[----:B------:R-:W-:Y:S01]  /*1f30*/  MOV R18, R16 ;  /* 0x0000001000127202 */ /* 0x000fe20000000f00 */
[----:B------:R-:W-:-:S04]  /*1f40*/  IMAD R15, R27, UR6, RZ ;  /* 0x000000061b0f7c24 */ /* 0x000fc8000f8e02ff */
[----:B------:R-:W-:-:S04]  /*1f50*/  IMAD.WIDE.U32 R30, R26, UR6, R18 ;  /* 0x000000061a1e7c25 */ /* 0x000fc8000f8e0012 */
[----:B------:R-:W-:Y:S01]  /*1f60*/  IMAD R0, R26, UR7, R15 ;  /* 0x000000071a007c24 */ /* 0x000fe2000f8e020f */
[----:B------:R-:W-:Y:S02]  /*1f70*/  ULDC.64 UR6, c[0x0][0x210] ;  /* 0x0000840000067ab9 */ /* 0x000fe40000000a00 */
[----:B------:R-:W-:Y:S02]  /*1f80*/  LEA R14, P3, R30, UR6, 0x1 ;  /* 0x000000061e0e7c11 */ /* 0x000fe4000f8608ff */
[----:B------:R-:W-:-:S04]  /*1f90*/  IADD3 R0, R31, R0, RZ ;  /* 0x000000001f007210 */ /* 0x000fc80007ffe0ff */
[----:B------:R-:W-:-:S05]  /*1fa0*/  LEA.HI.X R15, R30, UR7, R0, 0x1, P3 ;  /* 0x000000071e0f7c11 */ /* 0x000fca00098f0c00 */
[----:B------:R-:W-:Y:S01]  /*1fb0*/  @!PT LDS RZ, [RZ] ;  /* 0x00000000fffff984 */ /* 0x000fe20000000800 */
[----:B------:R-:W-:Y:S01]  /*1fc0*/  @!PT LDS RZ, [RZ] ;  /* 0x00000000fffff984 */ /* 0x000fe20000000800 */
[----:B------:R-:W-:Y:S01]  /*1fd0*/  @!PT LDS RZ, [RZ] ;  /* 0x00000000fffff984 */ /* 0x000fe20000000800 */
[----:B------:R2:W-:Y:S02]  /*1fe0*/  LDGSTS.E.BYPASS.LTC128B.128 [R242], desc[UR22][R14.64] ;  /* 0x000000000ef27fae */ /* 0x0005e4000b901d56 */
.L_x_714:
[----:B------:R-:W-:Y:S05]  /*1ff0*/  BSYNC B0 ;  /* 0x0000000000007941 */ /* 0x000fea0003800000 */
.L_x_713:
[----:B------:R-:W-:Y:S04]  /*2000*/  BSSY B0, `(.L_x_715) ;  /* 0x0000016000007945 */ /* 0x000fe80003800000 */
[----:B------:R-:W-:Y:S05]  /*2010*/  @P4 BRA `(.L_x_716) ;  /* 0x0000000000504947 */ /* 0x000fea0003800000 */
[----:B------:R-:W-:Y:S02]  /*2020*/  ULDC UR6, c[0x0][0x2d0] ;  /* 0x0000b40000067ab9 */ /* 0x000fe40000000800 */
[----:B------:R-:W-:-:S13]  /*2030*/  ISETP.GE.AND P3, PT, R244, UR6, PT ;  /* 0x00000006f4007c0c */ /* 0x000fda000bf66270 */
[----:B------:R3:W-:Y:S01]  /*2040*/  @P3 STS.128 [R242+0x800], RZ ;  /* 0x000800fff2003388 */ /* 0x0007e20000000c00 */
[----:B------:R-:W-:Y:S05]  /*2050*/  @P3 BRA `(.L_x_716) ;  /* 0x0000000000403947 */ /* 0x000fea0003800000 */
[----:B--2---:R-:W-:Y:S01]  /*2060*/  IADD3 R15, P3, R26, 0x10, RZ ;  /* 0x000000101a0f7810 */ /* 0x004fe20007f7e0ff */
[----:B------:R-:W-:Y:S01]  /*2070*/  ULDC.64 UR6, c[0x0][0x240] ;  /* 0x0000900000067ab9 */ /* 0x000fe20000000a00 */
[----:B------:R-:W-:Y:S01]  /*2080*/  MOV R31, R19 ;  /* 0x00000013001f7202 */ /* 0x000fe20000000f00 */
[----:B------:R-:W-:Y:S02]  /*2090*/  IMAD.MOV.U32 R30, RZ, RZ, R16 ;  /* 0x000000ffff1e7224 */ /* 0x000fe400078e0010 */
[----:B------:R-:W-:Y:S02]  /*20a0*/  IMAD.X R0, RZ, RZ, R27, P3 ;  /* 0x000000ffff007224 */ /* 0x000fe400018e061b */
[----:B------:R-:W-:-:S04]  /*20b0*/  IMAD.WIDE.U32 R30, R15, UR6, R30 ;  /* 0x000000060f1e7c25 */ /* 0x000fc8000f8e001e */
[----:B------:R-:W-:-:S04]  /*20c0*/  IMAD R0, R0, UR6, RZ ;  /* 0x0000000600007c24 */ /* 0x000fc8000f8e02ff */
        /* <DEDUP_REMOVED lines=8> */
[----:B------:R4:W-:Y:S02]  /*2150*/  LDGSTS.E.BYPASS.LTC128B.128 [R242+0x800], desc[UR22][R14.64] ;  /* 0x008000000ef27fae */ /* 0x0009e4000b901d56 */
.L_x_716:
[----:B------:R-:W-:Y:S05]  /*2160*/  BSYNC B0 ;  /* 0x0000000000007941 */ /* 0x000fea0003800000 */
.L_x_715:
[----:B------:R-:W-:Y:S04]  /*2170*/  BSSY B0, `(.L_x_717) ;  /* 0x0000016000007945 */ /* 0x000fe80003800000 */
[----:B------:R-:W-:Y:S05]  /*2180*/  @P1 BRA `(.L_x_718) ;  /* 0x0000000000501947 */ /* 0x000fea0003800000 */
[----:B------:R-:W-:Y:S02]  /*2190*/  ULDC UR6, c[0x0][0x2d0] ;  /* 0x0000b40000067ab9 */ /* 0x000fe40000000800 */
[----:B------:R-:W-:-:S13]  /*21a0*/  ISETP.GE.AND P1, PT, R244, UR6, PT ;  /* 0x00000006f4007c0c */ /* 0x000fda000bf26270 */
[----:B------:R1:W-:Y:S01]  /*21b0*/  @P1 STS.128 [R242+0x1000], RZ ;  /* 0x001000fff2001388 */ /* 0x0003e20000000c00 */
[----:B------:R-:W-:Y:S05]  /*21c0*/  @P1 BRA `(.L_x_718) ;  /* 0x0000000000401947 */ /* 0x000fea0003800000 */
[----:B--2-4-:R-:W-:Y:S01]  /*21d0*/  IADD3 R15, P1, R26, 0x20, RZ ;  /* 0x000000201a0f7810 */ /* 0x014fe20007f3e0ff */
        /* <DEDUP_REMOVED lines=15> */
.L_x_718:
[----:B------:R-:W-:Y:S05]  /*22d0*/  BSYNC B0 ;  /* 0x0000000000007941 */ /* 0x000fea0003800000 */
.L_x_717:
[----:B------:R-:W-:Y:S04]  /*22e0*/  BSSY B0, `(.L_x_719) ;  /* 0x0000015000007945 */ /* 0x000fe80003800000 */
[----:B------:R-:W-:Y:S05]  /*22f0*/  @P2 BRA `(.L_x_720) ;  /* 0x00000000004c2947 */ /* 0x000fea0003800000 */
[----:B------:R-:W-:Y:S02]  /*2300*/  ULDC UR6, c[0x0][0x2d0] ;  /* 0x0000b40000067ab9 */ /* 0x000fe40000000800 */
[----:B------:R-:W-:-:S13]  /*2310*/  ISETP.GE.AND P1, PT, R244, UR6, PT ;  /* 0x00000006f4007c0c */ /* 0x000fda000bf26270 */
[----:B------:R1:W-:Y:S01]  /*2320*/  @P1 STS.128 [R242+0x1800], RZ ;  /* 0x001800fff2001388 */ /* 0x0003e20000000c00 */
[----:B------:R-:W-:Y:S05]  /*2330*/  @P1 BRA `(.L_x_720) ;  /* 0x00000000003c1947 */ /* 0x000fea0003800000 */
[----:B------:R-:W-:Y:S01]  /*2340*/  IADD3 R0, P1, R26, 0x30, RZ ;  /* 0x000000301a007810 */ /* 0x000fe20007f3e0ff */
[----:B------:R-:W-:Y:S01]  /*2350*/  ULDC.64 UR6, c[0x0][0x240] ;  /* 0x0000900000067ab9 */ /* 0x000fe20000000a00 */
[----:B------:R-:W-:Y:S02]  /*2360*/  MOV R17, R19 ;  /* 0x0000001300117202 */ /* 0x000fe40000000f00 */
[----:B--2-4-:R-:W-:Y:S01]  /*2370*/  IADD3.X R15, RZ, R27, RZ, P1, !PT ;  /* 0x0000001bff0f7210 */ /* 0x014fe20000ffe4ff */
        /* <DEDUP_REMOVED lines=11> */
.L_x_720:
[----:B------:R-:W-:Y:S05]  /*2430*/  BSYNC B0 ;  /* 0x0000000000007941 */ /* 0x000fea0003800000 */
.L_x_719:
[C---:B------:R-:W-:Y:S01]  /*2440*/  ISETP.GE.AND P6, PT, R20.reuse, UR21, PT ;  /* 0x0000001514007c0c */ /* 0x040fe2000bfc6270 */
[C---:B------:R-:W-:Y:S01]  /*2450*/  IMAD R201, R21.reuse, UR12, RZ ;  /* 0x0000000c15c97c24 */ /* 0x040fe2000f8e02ff */
[C---:B------:R-:W-:Y:S01]  /*2460*/  IADD3 R178, P1, R20.reuse, R9, RZ ;  /* 0x0000000914b27210 */ /* 0x040fe20007f3e0ff */
[----:B------:R-:W-:Y:S01]  /*2470*/  IMAD.MOV.U32 R241, RZ, RZ, 0x20 ;  /* 0x00000020fff17424 */ /* 0x000fe200078e00ff */
[----:B------:R-:W-:Y:S01]  /*2480*/  BSSY B0, `(.L_x_721) ;  /* 0x000001e000007945 */ /* 0x000fe20003800000 */
[----:B------:R-:W-:Y:S01]  /*2490*/  IMAD.MOV.U32 R0, RZ, RZ, 0x10 ;  /* 0x00000010ff007424 */ /* 0x000fe200078e00ff */
[----:B------:R-:W-:Y:S01]  /*24a0*/  IADD3.X R25, R21, R25, RZ, P1, !PT ;  /* 0x0000001915197210 */ /* 0x000fe20000ffe4ff */
[C---:B------:R-:W-:Y:S01]  /*24b0*/  VIADD R6, R20.reuse, 0x40 ;  /* 0x0000004014067836 */ /* 0x040fe20000000000 */
[----:B------:R-:W-:Y:S01]  /*24c0*/  R2P PR, R5, 0x6 ;  /* 0x0000000605007804 */ /* 0x000fe20000000000 */
[C---:B------:R-:W-:Y:S01]  /*24d0*/  VIADD R10, R20.reuse, 0x50 ;  /* 0x00000050140a7836 */ /* 0x040fe20000000000 */
[----:B------:R-:W-:Y:S01]  /*24e0*/  ISETP.GE.AND P5, PT, R23, UR21, PT ;  /* 0x0000001517007c0c */ /* 0x000fe2000bfa6270 */
[----:B------:R-:W-:Y:S01]  /*24f0*/  IMAD.WIDE.U32 R12, R20, UR12, R12 ;  /* 0x0000000c140c7c25 */ /* 0x000fe2000f8e000c */
[----:B------:R-:W-:-:S02]  /*2500*/  ISETP.GE.AND P4, PT, R22, UR21, PT ;  /* 0x0000001516007c0c */ /* 0x000fc4000bf86270 */
[----:B------:R-:W-:Y:S01]  /*2510*/  SEL R241, R241, 0xffffffe0, !P2 ;  /* 0xffffffe0f1f17807 */ /* 0x000fe20005000000 */
[----:B------:R-:W-:Y:S01]  /*2520*/  IMAD R201, R20, UR13, R201 ;  /* 0x0000000d14c97c24 */ /* 0x000fe2000f8e02c9 */
[----:B------:R-:W-:Y:S01]  /*2530*/  SEL R243, R0, 0xfffffff0, !P1 ;  /* 0xfffffff000f37807 */ /* 0x000fe20004800000 */
[----:B------:R-:W-:Y:S01]  /*2540*/  VIADD R9, R20, 0x60 ;  /* 0x0000006014097836 */ /* 0x000fe20000000000 */
[----:B------:R-:W-:Y:S01]  /*2550*/  ISETP.GE.AND P3, PT, R11, UR21, PT ;  /* 0x000000150b007c0c */ /* 0x000fe2000bf66270 */
[----:B------:R-:W-:Y:S01]  /*2560*/  IMAD.IADD R201, R13, 0x1, R201 ;  /* 0x000000010dc97824 */ /* 0x000fe200078e02c9 */
[----:B------:R-:W-:Y:S02]  /*2570*/  ISETP.GE.AND P2, PT, R6, UR21, PT ;  /* 0x0000001506007c0c */ /* 0x000fe4000bf46270 */
[----:B------:R-:W-:Y:S02]  /*2580*/  ISETP.GE.AND P1, PT, R10, UR21, PT ;  /* 0x000000150a007c0c */ /* 0x000fe4000bf26270 */
[----:B------:R-:W-:Y:S01]  /*2590*/  MOV R200, R12 ;  /* 0x0000000c00c87202 */ /* 0x000fe20000000f00 */
[----:B------:R-:W-:Y:S10]  /*25a0*/  @P6 BRA `(.L_x_722) ;  /* 0x00000000002c6947 */ /* 0x000ff40003800000 */
[----:B------:R-:W-:Y:S02]  /*25b0*/  ULDC UR6, c[0x0][0x2d0] ;  /* 0x0000b40000067ab9 */ /* 0x000fe40000000800 */
[----:B------:R-:W-:-:S13]  /*25c0*/  ISETP.GE.AND P6, PT, R244, UR6, PT ;  /* 0x00000006f4007c0c */ /* 0x000fda000bfc6270 */
[----:B------:R1:W-:Y:S01]  /*25d0*/  @P6 STS.128 [R242+0x2000], RZ ;  /* 0x002000fff2006388 */ /* 0x0003e20000000c00 */
[----:B------:R-:W-:Y:S05]  /*25e0*/  @P6 BRA `(.L_x_722) ;  /* 0x00000000001c6947 */ /* 0x000fea0003800000 */
[----:B------:R-:W-:Y:S02]  /*25f0*/  ULDC.64 UR6, c[0x0][0x218] ;  /* 0x0000860000067ab9 */ /* 0x000fe40000000a00 */
[----:B------:R-:W-:-:S04]  /*2600*/  LEA R12, P6, R200, UR6, 0x1 ;  /* 0x00000006c80c7c11 */ /* 0x000fc8000f8c08ff */
[----:B------:R-:W-:-:S05]  /*2610*/  LEA.HI.X R13, R200, UR7, R201, 0x1, P6 ;  /* 0x00000007c80d7c11 */ /* 0x000fca000b0f0cc9 */
[----:B------:R-:W-:Y:S01]  /*2620*/  @!PT LDS RZ, [RZ] ;  /* 0x00000000fffff984 */ /* 0x000fe20000000800 */
[----:B------:R-:W-:Y:S01]  /*2630*/  @!PT LDS RZ, [RZ] ;  /* 0x00000000fffff984 */ /* 0x000fe20000000800 */
[----:B------:R-:W-:Y:S01]  /*2640*/  @!PT LDS RZ, [RZ] ;  /* 0x00000000fffff984 */ /* 0x000fe20000000800 */
[----:B------:R1:W-:Y:S04]  /*2650*/  LDGSTS.E.BYPASS.LTC128B.128 [R242+0x2000], desc[UR22][R12.64] ;  /* 0x020000000cf27fae */ /* 0x0003e8000b901d56 */
.L_x_722:
[----:B------:R-:W-:Y:S05]  /*2660*/  BSYNC B0 ;  /* 0x0000000000007941 */ /* 0x000fea0003800000 */
.L_x_721:
[----:B------:R-:W-:Y:S01]  /*2670*/  USHF.L.U64.HI UR14, UR12, 0x4, UR13 ;  /* 0x000000040c0e7899 */ /* 0x000fe2000801020d */
[----:B------:R-:W-:Y:S01]  /*2680*/  BSSY B0, `(.L_x_723) ;  /* 0x0000012000007945 */ /* 0x000fe20003800000 */
[----:B------:R-:W-:Y:S01]  /*2690*/  USHF.L.U32 UR15, UR12, 0x4, URZ ;  /* 0x000000040c0f7899 */ /* 0x000fe2000800063f */
[----:B------:R-:W-:Y:S02]  /*26a0*/  ISETP.GE.AND P6, PT, R9, UR21, PT ;  /* 0x0000001509007c0c */ /* 0x000fe4000bfc6270 */
[----:B------:R-:W-:Y:S01]  /*26b0*/  IADD3 R19, R20, 0x70, RZ ;  /* 0x0000007014137810 */ /* 0x000fe20007ffe0ff */
[----:B------:R-:W-:Y:S05]  /*26c0*/  @P5 BRA `(.L_x_724) ;  /* 0x0000000000345947 */ /* 0x000fea0003800000 */
[----:B------:R-:W-:Y:S02]  /*26d0*/  ULDC UR6, c[0x0][0x2d0] ;  /* 0x0000b40000067ab9 */ /* 0x000fe40000000800 */
[----:B------:R-:W-:-:S13]  /*26e0*/  ISETP.GE.AND P5, PT, R244, UR6, PT ;  /* 0x00000006f4007c0c */ /* 0x000fda000bfa6270 */
[----:B------:R1:W-:Y:S01]  /*26f0*/  @P5 STS.128 [R242+0x2800], RZ ;  /* 0x002800fff2005388 */ /* 0x0003e20000000c00 */
[----:B------:R-:W-:Y:S05]  /*2700*/  @P5 BRA `(.L_x_724) ;  /* 0x0000000000245947 */ /* 0x000fea0003800000 */
[----:B-1----:R-:W-:Y:S01]  /*2710*/  IADD3 R13, P5, R200, UR15, RZ ;  /* 0x0000000fc80d7c10 */ /* 0x002fe2000ffbe0ff */
[----:B------:R-:W-:-:S03]  /*2720*/  ULDC.64 UR6, c[0x0][0x218] ;  /* 0x0000860000067ab9 */ /* 0x000fc60000000a00 */
[----:B------:R-:W-:Y:S02]  /*2730*/  IADD3.X R4, R201, UR14, RZ, P5, !PT ;  /* 0x0000000ec9047c10 */ /* 0x000fe4000affe4ff */
[----:B------:R-:W-:-:S04]  /*2740*/  LEA R12, P5, R13, UR6, 0x1 ;  /* 0x000000060d0c7c11 */ /* 0x000fc8000f8a08ff */
[----:B------:R-:W-:-:S05]  /*2750*/  LEA.HI.X R13, R13, UR7, R4, 0x1, P5 ;  /* 0x000000070d0d7c11 */ /* 0x000fca000a8f0c04 */
[----:B------:R-:W-:Y:S01]  /*2760*/  @!PT LDS RZ, [RZ] ;  /* 0x00000000fffff984 */ /* 0x000fe20000000800 */
[----:B------:R-:W-:Y:S01]  /*2770*/  @!PT LDS RZ, [RZ] ;  /* 0x00000000fffff984 */ /* 0x000fe20000000800 */
[----:B------:R-:W-:Y:S01]  /*2780*/  @!PT LDS RZ, [RZ] ;  /* 0x00000000fffff984 */ /* 0x000fe20000000800 */
[----:B------:R1:W-:Y:S04]  /*2790*/  LDGSTS.E.BYPASS.LTC128B.128 [R242+0x2800], desc[UR22][R12.64] ;  /* 0x028000000cf27fae */ /* 0x0003e8000b901d56 */
.L_x_724:
[----:B------:R-:W-:Y:S05]  /*27a0*/  BSYNC B0 ;  /* 0x0000000000007941 */ /* 0x000fea0003800000 */
.L_x_723:
[----:B------:R-:W-:Y:S01]  /*27b0*/  BSSY B0, `(.L_x_725) ;  /* 0x0000014000007945 */ /* 0x000fe20003800000 */
[----:B------:R-:W-:Y:S02]  /*27c0*/  ISETP.GE.AND P5, PT, R19, UR21, PT ;  /* 0x0000001513007c0c */ /* 0x000fe4000bfa6270 */
[----:B------:R-:W-:Y:S01]  /*27d0*/  IADD3 R18, R20, 0x80, RZ ;  /* 0x0000008014127810 */ /* 0x000fe20007ffe0ff */
[----:B------:R-:W-:Y:S05]  /*27e0*/  @P4 BRA `(.L_x_726) ;  /* 0x0000000000404947 */ /* 0x000fea0003800000 */
[----:B------:R-:W-:Y:S02]  /*27f0*/  ULDC UR6, c[0x0][0x2d0] ;  /* 0x0000b40000067ab9 */ /* 0x000fe40000000800 */
[----:B------:R-:W-:-:S13]  /*2800*/  ISETP.GE.AND P4, PT, R244, UR6, PT ;  /* 0x00000006f4007c0c */ /* 0x000fda000bf86270 */
[----:B------:R1:W-:Y:S01]  /*2810*/  @P4 STS.128 [R242+0x3000], RZ ;  /* 0x003000fff2004388 */ /* 0x0003e20000000c00 */
[----:B------:R-:W-:Y:S05]  /*2820*/  @P4 BRA `(.L_x_726) ;  /* 0x0000000000304947 */ /* 0x000fea0003800000 */
[----:B-1----:R-:W-:Y:S01]  /*2830*/  IMAD.U32 R13, RZ, RZ, UR12 ;  /* 0x0000000cff0d7e24 */ /* 0x002fe2000f8e00ff */
[----:B------:R-:W-:Y:S01]  /*2840*/  ULDC.64 UR6, c[0x0][0x218] ;  /* 0x0000860000067ab9 */ /* 0x000fe20000000a00 */
[----:B------:R-:W-:Y:S02]  /*2850*/  IMAD.U32 R12, RZ, RZ, UR12 ;  /* 0x0000000cff0c7e24 */ /* 0x000fe4000f8e00ff */
[----:B------:R-:W-:Y:S01]  /*2860*/  IMAD.U32 R4, RZ, RZ, UR13 ;  /* 0x0000000dff047e24 */ /* 0x000fe2000f8e00ff */
[----:B------:R-:W-:-:S04]  /*2870*/  LEA R13, P4, R13, R200, 0x5 ;  /* 0x000000c80d0d7211 */ /* 0x000fc800078828ff */
[----:B------:R-:W-:Y:S02]  /*2880*/  LEA.HI.X R4, R12, R201, R4, 0x5, P4 ;  /* 0x000000c90c047211 */ /* 0x000fe400020f2c04 */
[----:B------:R-:W-:-:S04]  /*2890*/  LEA R12, P4, R13, UR6, 0x1 ;  /* 0x000000060d0c7c11 */ /* 0x000fc8000f8808ff */
[----:B------:R-:W-:-:S05]  /*28a0*/  LEA.HI.X R13, R13, UR7, R4, 0x1, P4 ;  /* 0x000000070d0d7c11 */ /* 0x000fca000a0f0c04 */
[----:B------:R-:W-:Y:S01]  /*28b0*/  @!PT LDS RZ, [RZ] ;  /* 0x00000000fffff984 */ /* 0x000fe20000000800 */
[----:B------:R-:W-:Y:S01]  /*28c0*/  @!PT LDS RZ, [RZ] ;  /* 0x00000000fffff984 */ /* 0x000fe20000000800 */
[----:B------:R-:W-:Y:S01]  /*28d0*/  @!PT LDS RZ, [RZ] ;  /* 0x00000000fffff984 */ /* 0x000fe20000000800 */
[----:B------:R1:W-:Y:S04]  /*28e0*/  LDGSTS.E.BYPASS.LTC128B.128 [R242+0x3000], desc[UR22][R12.64] ;  /* 0x030000000cf27fae */ /* 0x0003e8000b901d56 */
.L_x_726:
[----:B------:R-:W-:Y:S05]  /*28f0*/  BSYNC B0 ;  /* 0x0000000000007941 */ /* 0x000fea0003800000 */
.L_x_725:
        /* <DEDUP_REMOVED lines=8> */
[----:B------:R-:W-:Y:S01]  /*2980*/  IMAD.U32 R4, RZ, RZ, UR12 ;  /* 0x0000000cff047e24 */ /* 0x000fe2000f8e00ff */
[----:B------:R-:W-:Y:S01]  /*2990*/  UIMAD UR8, UR13, 0x30, URZ ;  /* 0x000000300d0878a4 */ /* 0x000fe2000f8e023f */
[----:B------:R-:W-:Y:S02]  /*29a0*/  ULDC.64 UR6, c[0x0][0x218] ;  /* 0x0000860000067ab9 */ /* 0x000fe40000000a00 */
[----:B--2-4-:R-:W-:-:S05]  /*29b0*/  IMAD.WIDE.U32 R14, R4, 0x30, R200 ;  /* 0x00000030040e7825 */ /* 0x014fca00078e00c8 */
[----:B------:R-:W-:Y:S02]  /*29c0*/  IADD3 R4, R15, UR8, RZ ;  /* 0x000000080f047c10 */ /* 0x000fe4000fffe0ff */
[----:B-1----:R-:W-:-:S04]  /*29d0*/  LEA R12, P3, R14, UR6, 0x1 ;  /* 0x000000060e0c7c11 */ /* 0x002fc8000f8608ff */
[----:B------:R-:W-:-:S05]  /*29e0*/  LEA.HI.X R13, R14, UR7, R4, 0x1, P3 ;  /* 0x000000070e0d7c11 */ /* 0x000fca00098f0c04 */
[----:B------:R-:W-:Y:S01]  /*29f0*/  @!PT LDS RZ, [RZ] ;  /* 0x00000000fffff984 */ /* 0x000fe20000000800 */
[----:B------:R-:W-:Y:S01]  /*2a00*/  @!PT LDS RZ, [RZ] ;  /* 0x00000000fffff984 */ /* 0x000fe20000000800 */
[----:B------:R-:W-:Y:S01]  /*2a10*/  @!PT LDS RZ, [RZ] ;  /* 0x00000000fffff984 */ /* 0x000fe20000000800 */
[----:B------:R1:W-:Y:S04]  /*2a20*/  LDGSTS.E.BYPASS.LTC128B.128 [R242+0x3800], desc[UR22][R12.64] ;  /* 0x038000000cf27fae */ /* 0x0003e8000b901d56 */
.L_x_728:
[----:B------:R-:W-:Y:S05]  /*2a30*/  BSYNC B0 ;  /* 0x0000000000007941 */ /* 0x000fea0003800000 */
.L_x_727:
        /* <DEDUP_REMOVED lines=20> */
.L_x_730:
[----:B------:R-:W-:Y:S05]  /*2b80*/  BSYNC B0 ;  /* 0x0000000000007941 */ /* 0x000fea0003800000 */
.L_x_729:
[----:B------:R-:W-:Y:S01]  /*2b90*/  BSSY B0, `(.L_x_731) ;  /* 0x0000013000007945 */ /* 0x000fe20003800000 */
[----:B------:R-:W-:Y:S02]  /*2ba0*/  ISETP.GE.AND P2, PT, R16, UR21, PT ;  /* 0x0000001510007c0c */ /* 0x000fe4000bf46270 */
[----:B--2-4-:R-:W-:Y:S01]  /*2bb0*/  IADD3 R15, R20, 0xb0, RZ ;  /* 0x000000b0140f7810 */ /* 0x014fe20007ffe0ff */
        /* <DEDUP_REMOVED lines=8> */
[----:B------:R-:W-:-:S05]  /*2c40*/  IMAD.WIDE.U32 R26, R4, 0x50, R200 ;  /* 0x00000050041a7825 */ /* 0x000fca00078e00c8 */
[----:B------:R-:W-:Y:S02]  /*2c50*/  IADD3 R4, R27, UR8, RZ ;  /* 0x000000081b047c10 */ /* 0x000fe4000fffe0ff */
[----:B-1----:R-:W-:-:S04]  /*2c60*/  LEA R12, P1, R26, UR6, 0x1 ;  /* 0x000000061a0c7c11 */ /* 0x002fc8000f8208ff */
[----:B------:R-:W-:-:S05]  /*2c70*/  LEA.HI.X R13, R26, UR7, R4, 0x1, P1 ;  /* 0x000000071a0d7c11 */ /* 0x000fca00088f0c04 */
[----:B------:R-:W-:Y:S01]  /*2c80*/  @!PT LDS RZ, [RZ] ;  /* 0x00000000fffff984 */ /* 0x000fe20000000800 */
[----:B------:R-:W-:Y:S01]  /*2c90*/  @!PT LDS RZ, [RZ] ;  /* 0x00000000fffff984 */ /* 0x000fe20000000800 */
[----:B------:R-:W-:Y:S01]  /*2ca0*/  @!PT LDS RZ, [RZ] ;  /* 0x00000000fffff984 */ /* 0x000fe20000000800 */
[----:B------:R4:W-:Y:S04]  /*2cb0*/  LDGSTS.E.BYPASS.LTC128B.128 [R242+0x4800], desc[UR22][R12.64] ;  /* 0x048000000cf27fae */ /* 0x0009e8000b901d56 */
.L_x_732:
[----:B------:R-:W-:Y:S05]  /*2cc0*/  BSYNC B0 ;  /* 0x0000000000007941 */ /* 0x000fea0003800000 */
.L_x_731:
        /* <DEDUP_REMOVED lines=13> */
[----:B-1--4-:R-:W-:-:S04]  /*2da0*/  LEA R12, P6, R26, UR6, 0x1 ;  /* 0x000000061a0c7c11 */ /* 0x012fc8000f8c08ff */
[----:B------:R-:W-:-:S05]  /*2db0*/  LEA.HI.X R13, R26, UR7, R4, 0x1, P6 ;  /* 0x000000071a0d7c11 */ /* 0x000fca000b0f0c04 */
[----:B------:R-:W-:Y:S01]  /*2dc0*/  @!PT LDS RZ, [RZ] ;  /* 0x00000000fffff984 */ /* 0x000fe20000000800 */
[----:B------:R-:W-:Y:S01]  /*2dd0*/  @!PT LDS RZ, [RZ] ;  /* 0x00000000fffff984 */ /* 0x000fe20000000800 */
[----:B------:R-:W-:Y:S01]  /*2de0*/  @!PT LDS RZ, [RZ] ;  /* 0x00000000fffff984 */ /* 0x000fe20000000800 */
[----:B------:R1:W-:Y:S04]  /*2df0*/  LDGSTS.E.BYPASS.LTC128B.128 [R242+0x5000], desc[UR22][R12.64] ;  /* 0x050000000cf27fae */ /* 0x0003e8000b901d56 */
.L_x_734:
[----:B------:R-:W-:Y:S05]  /*2e00*/  BSYNC B0 ;  /* 0x0000000000007941 */ /* 0x000fea0003800000 */
.L_x_733:
[----:B------:R-:W-:Y:S01]  /*2e10*/  BSSY B0, `(.L_x_735) ;  /* 0x0000013000007945 */ /* 0x000fe20003800000 */
[----:B------:R-:W-:Y:S02]  /*2e20*/  ISETP.GE.AND P6, PT, R14, UR21, PT ;  /* 0x000000150e007c0c */ /* 0x000fe4000bfc6270 */
[----:B-1--4-:R-:W-:Y:S01]  /*2e30*/  IADD3 R13, R20, 0xd0, RZ ;  /* 0x000000d0140d7810 */ /* 0x012fe20007ffe0ff */
        /* <DEDUP_REMOVED lines=10> */
[----:B------:R-:W-:-:S04]  /*2ee0*/  LEA R26, P5, R30, UR6, 0x1 ;  /* 0x000000061e1a7c11 */ /* 0x000fc8000f8a08ff */
[----:B------:R-:W-:-:S05]  /*2ef0*/  LEA.HI.X R27, R30, UR7, R4, 0x1, P5 ;  /* 0x000000071e1b7c11 */ /* 0x000fca000a8f0c04 */
[----:B------:R-:W-:Y:S01]  /*2f00*/  @!PT LDS RZ, [RZ] ;  /* 0x00000000fffff984 */ /* 0x000fe20000000800 */
[----:B------:R-:W-:Y:S01]  /*2f10*/  @!PT LDS RZ, [RZ] ;  /* 0x00000000fffff984 */ /* 0x000fe20000000800 */
[----:B------:R-:W-:Y:S01]  /*2f20*/  @!PT LDS RZ, [RZ] ;  /* 0x00000000fffff984 */ /* 0x000fe20000000800 */
[----:B------:R4:W-:Y:S04]  /*2f30*/  LDGSTS.E.BYPASS.LTC128B.128 [R242+0x5800], desc[UR22][R26.64] ;  /* 0x058000001af27fae */ /* 0x0009e8000b901d56 */
.L_x_736:
[----:B------:R-:W-:Y:S05]  /*2f40*/  BSYNC B0 ;  /* 0x0000000000007941 */ /* 0x000fea0003800000 */
.L_x_735:
        /* <DEDUP_REMOVED lines=8> */
[----:B----4-:R-:W-:Y:S01]  /*2fd0*/  IMAD.U32 R27, RZ, RZ, UR12 ;  /* 0x0000000cff1b7e24 */ /* 0x010fe2000f8e00ff */
        /* <DEDUP_REMOVED lines=11> */
.L_x_738:
[----:B------:R-:W-:Y:S05]  /*3090*/  BSYNC B0 ;  /* 0x0000000000007941 */ /* 0x000fea0003800000 */
.L_x_737:
        /* <DEDUP_REMOVED lines=19> */
.L_x_740:
[----:B------:R-:W-:Y:S05]  /*31d0*/  BSYNC B0 ;  /* 0x0000000000007941 */ /* 0x000fea0003800000 */
.L_x_739:
[----:B------:R-:W-:Y:S01]  /*31e0*/  ULDC.64 UR8, c[0x0][0x250] ;  /* 0x0000940000087ab9 */ /* 0x000fe20000000a00 */
[----:B------:R-:W-:Y:S01]  /*31f0*/  BSSY B0, `(.L_x_741) ;  /* 0x0000014000007945 */ /* 0x000fe20003800000 */
[----:B------:R-:W-:Y:S01]  /*3200*/  ISETP.GE.AND P3, PT, R4, UR21, PT ;  /* 0x0000001504007c0c */ /* 0x000fe2000bf66270 */
[----:B------:R-:W-:Y:S01]  /*3210*/  IMAD R25, R25, UR8, RZ ;  /* 0x0000000819197c24 */ /* 0x000fe2000f8e02ff */
[----:B----4-:R-:W-:Y:S01]  /*3220*/  IADD3 R27, R29, R24, RZ ;  /* 0x000000181d1b7210 */ /* 0x010fe20007ffe0ff */
        /* <DEDUP_REMOVED lines=16> */
.L_x_742:
[----:B------:R-:W-:Y:S05]  /*3330*/  BSYNC B0 ;  /* 0x0000000000007941 */ /* 0x000fea0003800000 */
.L_x_741:
[----:B------:R-:W-:Y:S04]  /*3340*/  BSSY B0, `(.L_x_743) ;  /* 0x0000011000007945 */ /* 0x000fe80003800000 */
        /* <DEDUP_REMOVED lines=16> */
.L_x_744:
[----:B------:R-:W-:Y:S05]  /*3450*/  BSYNC B0 ;  /* 0x0000000000007941 */ /* 0x000fea0003800000 */
.L_x_743:
        /* <DEDUP_REMOVED lines=17> */
.L_x_746:
[----:B------:R-:W-:Y:S05]  /*3570*/  BSYNC B0 ;  /* 0x0000000000007941 */ /* 0x000fea0003800000 */
.L_x_745:
        /* <DEDUP_REMOVED lines=17> */
.L_x_748:
[----:B------:R-:W-:Y:S05]  /*3690*/  BSYNC B0 ;  /* 0x0000000000007941 */ /* 0x000fea0003800000 */
.L_x_747:
        /* <DEDUP_REMOVED lines=17> */
.L_x_750:
[----:B------:R-:W-:Y:S05]  /*37b0*/  BSYNC B0 ;  /* 0x0000000000007941 */ /* 0x000fea0003800000 */
.L_x_749:
        /* <DEDUP_REMOVED lines=17> */
.L_x_752:
[----:B------:R-:W-:Y:S05]  /*38d0*/  BSYNC B0 ;  /* 0x0000000000007941 */ /* 0x000fea0003800000 */
.L_x_751:
[----:B------:R-:W0:Y:S01]  /*38e0*/  LDGDEPBAR ;  /* 0x00000000000079af */ /* 0x000e220000000000 */
[----:B------:R-:W-:Y:S01]  /*38f0*/  ISETP.GE.AND P5, PT, R20, UR21, PT ;  /* 0x0000001514007c0c */ /* 0x000fe2000bfa6270 */
[----:B------:R-:W-:Y:S01]  /*3900*/  IMAD.MOV.U32 R26, RZ, RZ, R28 ;  /* 0x000000ffff1a7224 */ /* 0x000fe200078e001c */
[----:B------:R-:W-:Y:S01]  /*3910*/  LEA.HI R180, R180, R3, RZ, 0x5 ;  /* 0x00000003b4b47211 */ /* 0x000fe200078f28ff */
[C---:B------:R-:W-:Y:S01]  /*3920*/  IMAD R25, R178.reuse, UR9, R25 ;  /* 0x00000009b2197c24 */ /* 0x040fe2000f8e0219 */
[----:B------:R-:W-:Y:S01]  /*3930*/  ULDC.64 UR10, c[0x0][0x220] ;  /* 0x00008800000a7ab9 */ /* 0x000fe20000000a00 */
[----:B------:R-:W-:Y:S01]  /*3940*/  IMAD.WIDE.U32 R178, R178, UR8, R26 ;  /* 0x00000008b2b27c25 */ /* 0x000fe2000f8e001a */
[----:B------:R-:W-:Y:S01]  /*3950*/  ISETP.GE.AND P1, PT, R6, UR21, PT ;  /* 0x0000001506007c0c */ /* 0x000fe2000bf26270 */
[----:B------:R-:W-:Y:S01]  /*3960*/  BSSY B0, `(.L_x_753) ;  /* 0x0000019000007945 */ /* 0x000fe20003800000 */
[----:B------:R-:W-:Y:S01]  /*3970*/  SHF.R.S32.HI R6, RZ, 0x5, R180 ;  /* 0x00000005ff067819 */ /* 0x000fe200000114b4 */
[----:B------:R-:W-:Y:S01]  /*3980*/  IMAD.IADD R181, R179, 0x1, R25 ;  /* 0x00000001b3b57824 */ /* 0x000fe200078e0219 */
[----:B------:R-:W-:Y:S01]  /*3990*/  LEA R204, P6, R178, UR10, 0x1 ;  /* 0x0000000ab2cc7c11 */ /* 0x000fe2000f8c08ff */
[----:B------:R-:W-:Y:S01]  /*39a0*/  IMAD.U32 R177, RZ, RZ, UR24 ;  /* 0x00000018ffb17e24 */ /* 0x000fe2000f8e00ff */
[----:B------:R-:W-:-:S02]  /*39b0*/  ISETP.GE.AND P4, PT, R23, UR21, PT ;  /* 0x0000001517007c0c */ /* 0x000fc4000bf86270 */
[----:B------:R-:W-:Y:S02]  /*39c0*/  LEA.HI.X R205, R178, UR11, R181, 0x1, P6 ;  /* 0x0000000bb2cd7c11 */ /* 0x000fe4000b0f0cb5 */
[----:B------:R-:W-:Y:S02]  /*39d0*/  ISETP.GE.AND P3, PT, R22, UR21, PT ;  /* 0x0000001516007c0c */ /* 0x000fe4000bf66270 */
[----:B------:R-:W-:Y:S02]  /*39e0*/  ISETP.GE.AND P2, PT, R11, UR21, PT ;  /* 0x000000150b007c0c */ /* 0x000fe4000bf46270 */
[----:B------:R-:W-:Y:S02]  /*39f0*/  ISETP.GE.AND P6, PT, R10, UR21, PT ;  /* 0x000000150a007c0c */ /* 0x000fe4000bfc6270 */
[----:B------:R-:W-:Y:S01]  /*3a00*/  LEA R184, R6, UR25, 0x4 ;  /* 0x0000001906b87c11 */ /* 0x000fe2000f8e20ff */
[----:B------:R-:W-:-:S04]  /*3a10*/  DEPBAR.LE SB0, 0x0 ;  /* 0x000080000000791a */ /* 0x000fc80000000000 */
[----:B------:R-:W-:Y:S06]  /*3a20*/  BAR.SYNC.DEFER_BLOCKING 0x0 ;  /* 0x0000000000007b1d */ /* 0x000fec0000010000 */
[----:B------:R1:W-:Y:S01]  /*3a30*/  @P5 STS.128 [R242+0xa000], RZ ;  /* 0x00a000fff2005388 */ /* 0x0003e20000000c00 */
[----:B------:R-:W-:Y:S05]  /*3a40*/  @P5 BRA `(.L_x_754) ;  /* 0x0000000000285947 */ /* 0x000fea0003800000 */
[----:B------:R-:W-:Y:S02]  /*3a50*/  ULDC UR6, c[0x0][0x2d0] ;  /* 0x0000b40000067ab9 */ /* 0x000fe40000000800 */
[----:B------:R-:W-:-:S13]  /*3a60*/  ISETP.GE.AND P5, PT, R244, UR6, PT ;  /* 0x00000006f4007c0c */ /* 0x000fda000bfa6270 */
[----:B------:R1:W-:Y:S01]  /*3a70*/  @P5 STS.128 [R242+0xa000], RZ ;  /* 0x00a000fff2005388 */ /* 0x0003e20000000c00 */
[----:B------:R-:W-:Y:S05]  /*3a80*/  @P5 BRA `(.L_x_754) ;  /* 0x0000000000185947 */ /* 0x000fea0003800000 */
[----:B------:R-:W-:Y:S02]  /*3a90*/  MOV R10, R204 ;  /* 0x000000cc000a7202 */ /* 0x000fe40000000f00 */
[----:B------:R-:W-:-:S05]  /*3aa0*/  MOV R11, R205 ;  /* 0x000000cd000b7202 */ /* 0x000fca0000000f00 */
[----:B------:R-:W-:Y:S01]  /*3ab0*/  @!PT LDS RZ, [RZ] ;  /* 0x00000000fffff984 */ /* 0x000fe20000000800 */
[----:B------:R-:W-:Y:S01]  /*3ac0*/  @!PT LDS RZ, [RZ] ;  /* 0x00000000fffff984 */ /* 0x000fe20000000800 */
[----:B------:R-:W-:Y:S01]  /*3ad0*/  @!PT LDS RZ, [RZ] ;  /* 0x00000000fffff984 */ /* 0x000fe20000000800 */
[----:B------:R1:W-:Y:S02]  /*3ae0*/  LDGSTS.E.BYPASS.LTC128B.128 [R242+0xa000], desc[UR22][R10.64] ;  /* 0x0a0000000af27fae */ /* 0x0003e4000b901d56 */
.L_x_754:
[----:B------:R-:W-:Y:S05]  /*3af0*/  BSYNC B0 ;  /* 0x0000000000007941 */ /* 0x000fea0003800000 */
.L_x_753:
[----:B------:R1:W-:Y:S01]  /*3b00*/  @P4 STS.128 [R242+0xa800], RZ ;  /* 0x00a800fff2004388 */ /* 0x0003e20000000c00 */
[----:B------:R-:W-:Y:S01]  /*3b10*/  USHF.L.U64.HI UR24, UR8, 0x4, UR9 ;  /* 0x0000000408187899 */ /* 0x000fe20008010209 */
[----:B------:R-:W-:Y:S01]  /*3b20*/  BSSY B0, `(.L_x_755) ;  /* 0x0000011000007945 */ /* 0x000fe20003800000 */
[----:B------:R-:W-:Y:S01]  /*3b30*/  USHF.L.U32 UR25, UR8, 0x4, URZ ;  /* 0x0000000408197899 */ /* 0x000fe2000800063f */
[----:B------:R-:W-:Y:S02]  /*3b40*/  ISETP.GE.AND P5, PT, R9, UR21, PT ;  /* 0x0000001509007c0c */ /* 0x000fe4000bfa6270 */
[----:B------:R-:W-:Y:S11]  /*3b50*/  @P4 BRA `(.L_x_756) ;  /* 0x0000000000344947 */ /* 0x000ff60003800000 */
[----:B------:R-:W-:Y:S02]  /*3b60*/  ULDC UR6, c[0x0][0x2d0] ;  /* 0x0000b40000067ab9 */ /* 0x000fe40000000800 */
[----:B------:R-:W-:-:S13]  /*3b70*/  ISETP.GE.AND P4, PT, R244, UR6, PT ;  /* 0x00000006f4007c0c */ /* 0x000fda000bf86270 */
[----:B------:R1:W-:Y:S01]  /*3b80*/  @P4 STS.128 [R242+0xa800], RZ ;  /* 0x00a800fff2004388 */ /* 0x0003e20000000c00 */
[----:B------:R-:W-:Y:S05]  /*3b90*/  @P4 BRA `(.L_x_756) ;  /* 0x0000000000244947 */ /* 0x000fea0003800000 */
[----:B-1----:R-:W-:Y:S01]  /*3ba0*/  IMAD.U32 R11, RZ, RZ, UR25 ;  /* 0x00000019ff0b7e24 */ /* 0x002fe2000f8e00ff */
[----:B------:R-:W-:Y:S01]  /*3bb0*/  MOV R9, UR25 ;  /* 0x0000001900097c02 */ /* 0x000fe20008000f00 */
[----:B------:R-:W-:-:S03]  /*3bc0*/  IMAD.U32 R10, RZ, RZ, UR24 ;  /* 0x00000018ff0a7e24 */ /* 0x000fc6000f8e00ff */
[----:B------:R-:W-:-:S04]  /*3bd0*/  LEA R22, P4, R11, R204, 0x1 ;  /* 0x000000cc0b167211 */ /* 0x000fc800078808ff */
[----:B------:R-:W-:-:S05]  /*3be0*/  LEA.HI.X R23, R9, R205, R10, 0x1, P4 ;  /* 0x000000cd09177211 */ /* 0x000fca00020f0c0a */
[----:B------:R-:W-:Y:S01]  /*3bf0*/  @!PT LDS RZ, [RZ] ;  /* 0x00000000fffff984 */ /* 0x000fe20000000800 */
[----:B------:R-:W-:Y:S01]  /*3c00*/  @!PT LDS RZ, [RZ] ;  /* 0x00000000fffff984 */ /* 0x000fe20000000800 */
[----:B------:R-:W-:Y:S01]  /*3c10*/  @!PT LDS RZ, [RZ] ;  /* 0x00000000fffff984 */ /* 0x000fe20000000800 */
[----:B------:R1:W-:Y:S04]  /*3c20*/  LDGSTS.E.BYPASS.LTC128B.128 [R242+0xa800], desc[UR22][R22.64] ;  /* 0x0a80000016f27fae */ /* 0x0003e8000b901d56 */
.L_x_756:
[----:B------:R-:W-:Y:S05]  /*3c30*/  BSYNC B0 ;  /* 0x0000000000007941 */ /* 0x000fea0003800000 */
.L_x_755:
[----:B------:R1:W-:Y:S01]  /*3c40*/  @P3 STS.128 [R242+0xb000], RZ ;  /* 0x00b000fff2003388 */ /* 0x0003e20000000c00 */
[----:B------:R-:W-:Y:S01]  /*3c50*/  BSSY B0, `(.L_x_757) ;  /* 0x0000010000007945 */ /* 0x000fe20003800000 */
[----:B------:R-:W-:-:S03]  /*3c60*/  ISETP.GE.AND P4, PT, R19, UR21, PT ;  /* 0x0000001513007c0c */ /* 0x000fc6000bf86270 */
[----:B------:R-:W-:Y:S10]  /*3c70*/  @P3 BRA `(.L_x_758) ;  /* 0x0000000000343947 */ /* 0x000ff40003800000 */
        /* <DEDUP_REMOVED lines=13> */
.L_x_758:
[----:B------:R-:W-:Y:S05]  /*3d50*/  BSYNC B0 ;  /* 0x0000000000007941 */ /* 0x000fea0003800000 */
.L_x_757:
        /* <DEDUP_REMOVED lines=8> */
[----:B------:R-:W-:Y:S01]  /*3de0*/  MOV R9, UR8 ;  /* 0x0000000800097c02 */ /* 0x000fe20008000f00 */
[----:B------:R-:W-:Y:S01]  /*3df0*/  UIMAD UR6, UR9, 0x60, URZ ;  /* 0x00000060090678a4 */ /* 0x000fe2000f8e023f */
[----:B-1----:R-:W-:Y:S02]  /*3e00*/  MOV R10, R204 ;  /* 0x000000cc000a7202 */ /* 0x002fe40000000f00 */
[----:B------:R-:W-:-:S03]  /*3e10*/  MOV R11, R205 ;  /* 0x000000cd000b7202 */ /* 0x000fc60000000f00 */
[----:B------:R-:W-:-:S05]  /*3e20*/  IMAD.WIDE.U32 R10, R9, 0x60, R10 ;  /* 0x00000060090a7825 */ /* 0x000fca00078e000a */
[----:B------:R-:W-:-:S05]  /*3e30*/  IADD3 R11, R11, UR6, RZ ;  /* 0x000000060b0b7c10 */ /* 0x000fca000fffe0ff */
[----:B------:R-:W-:Y:S01]  /*3e40*/  @!PT LDS RZ, [RZ] ;  /* 0x00000000fffff984 */ /* 0x000fe20000000800 */
[----:B------:R-:W-:Y:S01]  /*3e50*/  @!PT LDS RZ, [RZ] ;  /* 0x00000000fffff984 */ /* 0x000fe20000000800 */
[----:B------:R-:W-:Y:S01]  /*3e60*/  @!PT LDS RZ, [RZ] ;  /* 0x00000000fffff984 */ /* 0x000fe20000000800 */
[----:B------:R1:W-:Y:S02]  /*3e70*/  LDGSTS.E.BYPASS.LTC128B.128 [R242+0xb800], desc[UR22][R10.64] ;  /* 0x0b8000000af27fae */ /* 0x0003e4000b901d56 */
.L_x_760:
[----:B------:R-:W-:Y:S05]  /*3e80*/  BSYNC B0 ;  /* 0x0000000000007941 */ /* 0x000fea0003800000 */
.L_x_759:
        /* <DEDUP_REMOVED lines=17> */
.L_x_762:
[----:B------:R-:W-:Y:S05]  /*3fa0*/  BSYNC B0 ;  /* 0x0000000000007941 */ /* 0x000fea0003800000 */
.L_x_761:
        /* <DEDUP_REMOVED lines=18> */
.L_x_764:
[----:B------:R-:W-:Y:S05]  /*40d0*/  BSYNC B0 ;  /* 0x0000000000007941 */ /* 0x000fea0003800000 */
.L_x_763:
        /* <DEDUP_REMOVED lines=18> */
.L_x_766:
[----:B------:R-:W-:Y:S05]  /*4200*/  BSYNC B0 ;  /* 0x0000000000007941 */ /* 0x000fea0003800000 */
.L_x_765:
[----:B------:R1:W-:Y:S01]  /*4210*/  @P4 STS.128 [R242+0xd800], RZ ;  /* 0x00d800fff2004388 */ /* 0x0003e20000000c00 */
[----:B------:R-:W-:Y:S01]  /*4220*/  BSSY B0, `(.L_x_767) ;  /* 0x0000012000007945 */ /* 0x000fe20003800000 */
[----:B------:R-:W-:Y:S02]  /*4230*/  ISETP.GE.AND P5, PT, R14, UR21, PT ;  /* 0x000000150e007c0c */ /* 0x000fe4000bfa6270 */
[----:B------:R-:W-:Y:S01]  /*4240*/  SHF.R.S32.HI R9, RZ, 0x4, R8 ;  /* 0x00000004ff097819 */ /* 0x000fe20000011408 */
[----:B------:R-:W-:Y:S05]  /*4250*/  @P4 BRA `(.L_x_768) ;  /* 0x0000000000384947 */ /* 0x000fea0003800000 */
[----:B------:R-:W-:Y:S02]  /*4260*/  ULDC UR6, c[0x0][0x2d0] ;  /* 0x0000b40000067ab9 */ /* 0x000fe40000000800 */
[----:B------:R-:W-:-:S13]  /*4270*/  ISETP.GE.AND P4, PT, R244, UR6, PT ;  /* 0x00000006f4007c0c */ /* 0x000fda000bf86270 */
[----:B------:R1:W-:Y:S01]  /*4280*/  @P4 STS.128 [R242+0xd800], RZ ;  /* 0x00d800fff2004388 */ /* 0x0003e20000000c00 */
[----:B------:R-:W-:Y:S05]  /*4290*/  @P4 BRA `(.L_x_768) ;  /* 0x0000000000284947 */ /* 0x000fea0003800000 */
[----:B-1----:R-:W-:Y:S01]  /*42a0*/  MOV R10, UR8 ;  /* 0x00000008000a7c02 */ /* 0x002fe20008000f00 */
[----:B------:R-:W-:Y:S01]  /*42b0*/  UIMAD UR6, UR9, 0xe0, URZ ;  /* 0x000000e0090678a4 */ /* 0x000fe2000f8e023f */
[----:B------:R-:W-:Y:S02]  /*42c0*/  MOV R14, R204 ;  /* 0x000000cc000e7202 */ /* 0x000fe40000000f00 */
[----:B------:R-:W-:-:S03]  /*42d0*/  MOV R15, R205 ;  /* 0x000000cd000f7202 */ /* 0x000fc60000000f00 */
[----:B------:R-:W-:-:S05]  /*42e0*/  IMAD.WIDE.U32 R10, R10, 0xe0, R14 ;  /* 0x000000e00a0a7825 */ /* 0x000fca00078e000e */
[----:B------:R-:W-:-:S05]  /*42f0*/  IADD3 R11, R11, UR6, RZ ;  /* 0x000000060b0b7c10 */ /* 0x000fca000fffe0ff */
[----:B------:R-:W-:Y:S01]  /*4300*/  @!PT LDS RZ, [RZ] ;  /* 0x00000000fffff984 */ /* 0x000fe20000000800 */
[----:B------:R-:W-:Y:S01]  /*4310*/  @!PT LDS RZ, [RZ] ;  /* 0x00000000fffff984 */ /* 0x000fe20000000800 */
[----:B------:R-:W-:Y:S01]  /*4320*/  @!PT LDS RZ, [RZ] ;  /* 0x00000000fffff984 */ /* 0x000fe20000000800 */
[----:B------:R1:W-:Y:S02]  /*4330*/  LDGSTS.E.BYPASS.LTC128B.128 [R242+0xd800], desc[UR22][R10.64] ;  /* 0x0d8000000af27fae */ /* 0x0003e4000b901d56 */
.L_x_768:
[----:B------:R-:W-:Y:S05]  /*4340*/  BSYNC B0 ;  /* 0x0000000000007941 */ /* 0x000fea0003800000 */
.L_x_767:
[----:B------:R1:W-:Y:S01]  /*4350*/  @P3 STS.128 [R242+0xe000], RZ ;  /* 0x00e000fff2003388 */ /* 0x0003e20000000c00 */
[----:B------:R-:W-:Y:S01]  /*4360*/  LEA.HI R14, R8, R9, RZ, 0x1 ;  /* 0x00000009080e7211 */ /* 0x000fe200078f08ff */
[----:B------:R-:W-:Y:S01]  /*4370*/  BSSY B0, `(.L_x_769) ;  /* 0x0000011000007945 */ /* 0x000fe20003800000 */
[----:B------:R-:W-:Y:S02]  /*4380*/  ISETP.GE.AND P4, PT, R13, UR21, PT ;  /* 0x000000150d007c0c */ /* 0x000fe4000bf86270 */
[----:B------:R-:W-:Y:S01]  /*4390*/  LOP3.LUT R14, R14, 0xfffffffe, RZ, 0xc0, !PT ;  /* 0xfffffffe0e0e7812 */ /* 0x000fe200078ec0ff */
[----:B------:R-:W-:Y:S05]  /*43a0*/  @P3 BRA `(.L_x_770) ;  /* 0x0000000000343947 */ /* 0x000fea0003800000 */
        /* <DEDUP_REMOVED lines=13> */
.L_x_770:
[----:B------:R-:W-:Y:S05]  /*4480*/  BSYNC B0 ;  /* 0x0000000000007941 */ /* 0x000fea0003800000 */
.L_x_769:
[----:B------:R1:W-:Y:S01]  /*4490*/  @P2 STS.128 [R242+0xe800], RZ ;  /* 0x00e800fff2002388 */ /* 0x0003e20000000c00 */
[----:B------:R-:W-:Y:S01]  /*44a0*/  IMAD.SHL.U32 R8, R2, 0x40, RZ ;  /* 0x0000004002087824 */ /* 0x000fe200078e00ff */
[----:B------:R-:W-:Y:S01]  /*44b0*/  BSSY B0, `(.L_x_771) ;  /* 0x0000020000007945 */ /* 0x000fe20003800000 */
[----:B------:R-:W-:Y:S01]  /*44c0*/  IMAD.IADD R14, R9, 0x1, -R14 ;  /* 0x00000001090e7824 */ /* 0x000fe200078e0a0e */
[----:B------:R-:W-:Y:S01]  /*44d0*/  ISETP.GE.AND P3, PT, R12, UR21, PT ;  /* 0x000000150c007c0c */ /* 0x000fe2000bf66270 */
[----:B------:R-:W-:Y:S01]  /*44e0*/  IMAD.SHL.U32 R5, R5, 0x40, RZ ;  /* 0x0000004005057824 */ /* 0x000fe200078e00ff */
[----:B------:R-:W-:Y:S01]  /*44f0*/  LOP3.LUT R9, R8, 0x1c0, RZ, 0xc0, !PT ;  /* 0x000001c008097812 */ /* 0x000fe200078ec0ff */
[----:B------:R-:W-:Y:S02]  /*4500*/  IMAD.SHL.U32 R8, R14, 0x8, RZ ;  /* 0x000000080e087824 */ /* 0x000fe400078e00ff */
[----:B------:R-:W-:Y:S01]  /*4510*/  IMAD.SHL.U32 R20, R20, 0x8, RZ ;  /* 0x0000000814147824 */ /* 0x000fe200078e00ff */
[----:B------:R-:W-:Y:S01]  /*4520*/  LOP3.LUT R5, R5, 0x1c0, RZ, 0xc0, !PT ;  /* 0x000001c005057812 */ /* 0x000fe200078ec0ff */
[----:B------:R-:W-:-:S03]  /*4530*/  IMAD.SHL.U32 R183, R7, 0x40, RZ ;  /* 0x0000004007b77824 */ /* 0x000fc600078e00ff */
[----:B------:R-:W-:Y:S02]  /*4540*/  LOP3.LUT R8, R5, 0x8, R8, 0xf8, !PT ;  /* 0x0000000805087812 */ /* 0x000fe400078ef808 */
[----:B------:R-:W-:Y:S02]  /*4550*/  LOP3.LUT R20, R9, 0x8, R20, 0xf8, !PT ;  /* 0x0000000809147812 */ /* 0x000fe400078ef814 */
[----:B------:R-:W-:Y:S02]  /*4560*/  SHF.R.U32.HI R5, RZ, 0x3, R5 ;  /* 0x00000003ff057819 */ /* 0x000fe40000011605 */
[----:B------:R-:W-:Y:S02]  /*4570*/  LOP3.LUT R183, R183, 0xfffffe00, RZ, 0xc0, !PT ;  /* 0xfffffe00b7b77812 */ /* 0x000fe400078ec0ff */
[----:B------:R-:W-:Y:S02]  /*4580*/  SHF.R.U32.HI R9, RZ, 0x3, R9 ;  /* 0x00000003ff097819 */ /* 0x000fe40000011609 */
[----:B------:R-:W-:Y:S01]  /*4590*/  LOP3.LUT R182, R8, R5, RZ, 0x3c, !PT ;  /* 0x0000000508b67212 */ /* 0x000fe200078e3cff */
[----:B------:R-:W-:Y:S01]  /*45a0*/  IMAD R5, R6, 0x400, R183 ;  /* 0x0000040006057824 */ /* 0x000fe200078e02b7 */
[----:B------:R-:W-:Y:S01]  /*45b0*/  LOP3.LUT R9, R20, R9, RZ, 0x3c, !PT ;  /* 0x0000000914097212 */ /* 0x000fe200078e3cff */
[----:B-1----:R-:W-:Y:S05]  /*45c0*/  @P2 BRA `(.L_x_772) ;  /* 0x0000000000382947 */ /* 0x002fea0003800000 */
[----:B------:R-:W-:Y:S02]  /*45d0*/  ULDC UR6, c[0x0][0x2d0] ;  /* 0x0000b40000067ab9 */ /* 0x000fe40000000800 */
[----:B------:R-:W-:-:S13]  /*45e0*/  ISETP.GE.AND P2, PT, R244, UR6, PT ;  /* 0x00000006f4007c0c */ /* 0x000fda000bf46270 */
[----:B------:R1:W-:Y:S01]  /*45f0*/  @P2 STS.128 [R242+0xe800], RZ ;  /* 0x00e800fff2002388 */ /* 0x0003e20000000c00 */
[----:B------:R-:W-:Y:S05]  /*4600*/  @P2 BRA `(.L_x_772) ;  /* 0x0000000000282947 */ /* 0x000fea0003800000 */
[----:B------:R-:W-:Y:S01]  /*4610*/  MOV R6, UR8 ;  /* 0x0000000800067c02 */ /* 0x000fe20008000f00 */
        /* <DEDUP_REMOVED lines=9> */
.L_x_772:
[----:B------:R-:W-:Y:S05]  /*46b0*/  BSYNC B0 ;  /* 0x0000000000007941 */ /* 0x000fea0003800000 */
.L_x_771:
[----:B------:R1:W-:Y:S01]  /*46c0*/  @P1 STS.128 [R242+0xf000], RZ ;  /* 0x00f000fff2001388 */ /* 0x0003e20000000c00 */
[----:B------:R-:W-:Y:S01]  /*46d0*/  IMAD R239, R14, 0x200, R9 ;  /* 0x000002000eef7824 */ /* 0x000fe200078e0209 */
[----:B------:R-:W-:Y:S01]  /*46e0*/  BSSY B0, `(.L_x_773) ;  /* 0x0000014000007945 */ /* 0x000fe20003800000 */
[----:B------:R-:W-:Y:S01]  /*46f0*/  IMAD.IADD R240, R182, 0x1, R5 ;  /* 0x00000001b6f07824 */ /* 0x000fe200078e0205 */
[----:B------:R-:W-:Y:S02]  /*4700*/  ISETP.GE.AND P2, PT, R4, UR21, PT ;  /* 0x0000001504007c0c */ /* 0x000fe4000bf46270 */
[----:B------:R-:W-:Y:S02]  /*4710*/  LEA R239, R239, UR4, 0x1 ;  /* 0x00000004efef7c11 */ /* 0x000fe4000f8e08ff */
[----:B------:R-:W-:Y:S01]  /*4720*/  LEA R240, R240, UR4, 0x1 ;  /* 0x00000004f0f07c11 */ /* 0x000fe2000f8e08ff */
[----:B------:R-:W-:Y:S05]  /*4730*/  @P1 BRA `(.L_x_774) ;  /* 0x0000000000381947 */ /* 0x000fea0003800000 */
        /* <DEDUP_REMOVED lines=14> */
.L_x_774:
[----:B------:R-:W-:Y:S05]  /*4820*/  BSYNC B0 ;  /* 0x0000000000007941 */ /* 0x000fea0003800000 */
.L_x_773:
[----:B------:R1:W-:Y:S01]  /*4830*/  @P6 STS.128 [R242+0xf800], RZ ;  /* 0x00f800fff2006388 */ /* 0x0003e20000000c00 */
[----:B------:R-:W-:Y:S04]  /*4840*/  BSSY B0, `(.L_x_775) ;  /* 0x0000010000007945 */ /* 0x000fe80003800000 */
        /* <DEDUP_REMOVED lines=15> */
.L_x_776:
[----:B------:R-:W-:Y:S05]  /*4940*/  BSYNC B0 ;  /* 0x0000000000007941 */ /* 0x000fea0003800000 */
.L_x_775:
        /* <DEDUP_REMOVED lines=17> */
.L_x_778:
[----:B------:R-:W-:Y:S05]  /*4a60*/  BSYNC B0 ;  /* 0x0000000000007941 */ /* 0x000fea0003800000 */
.L_x_777:
        /* <DEDUP_REMOVED lines=17> */
.L_x_780:
[----:B------:R-:W-:Y:S05]  /*4b80*/  BSYNC B0 ;  /* 0x0000000000007941 */ /* 0x000fea0003800000 */
.L_x_779:
        /* <DEDUP_REMOVED lines=17> */
.L_x_782:
[----:B------:R-:W-:Y:S05]  /*4ca0*/  BSYNC B0 ;  /* 0x0000000000007941 */ /* 0x000fea0003800000 */
.L_x_781:
        /* <DEDUP_REMOVED lines=17> */
.L_x_784:
[----:B------:R-:W-:Y:S05]  /*4dc0*/  BSYNC B0 ;  /* 0x0000000000007941 */ /* 0x000fea0003800000 */
.L_x_783:
[----:B------:R-:W-:Y:S01]  /*4dd0*/  LDSM.16.M88.4 R92, [R240] ;  /* 0x00000000f05c783b */ /* 0x000fe20000000200 */
[----:B------:R-:W-:Y:S01]  /*4de0*/  LOP3.LUT P1, RZ, R2, 0x2, RZ, 0xc0, !PT ;  /* 0x0000000202ff7812 */ /* 0x000fe2000782c0ff */
[--C-:B------:R-:W-:Y:S01]  /*4df0*/  IMAD R176, R243, 0x2, R240.reuse ;  /* 0x00000002f3b07824 */ /* 0x100fe200078e02f0 */
[----:B------:R-:W-:Y:S01]  /*4e00*/  IADD3 R238, R239, 0x2040, RZ ;  /* 0x00002040efee7810 */ /* 0x000fe20007ffe0ff */
[----:B------:R-:W5:Y:S01]  /*4e10*/  LDSM.16.M88.4 R84, [R239+0x2000] ;  /* 0x00200000ef54783b */ /* 0x000f620000000200 */
[----:B------:R-:W-:Y:S01]  /*4e20*/  SEL R0, R0, 0xfffffff0, !P1 ;  /* 0xfffffff000007807 */ /* 0x000fe20004800000 */
[----:B------:R-:W-:Y:S01]  /*4e30*/  UISETP.GE.AND UP0, UPT, UR20, 0x2, UPT ;  /* 0x000000021400788c */ /* 0x000fe2000bf06270 */
[----:B------:R-:W-:Y:S01]  /*4e40*/  LOP3.LUT P1, RZ, R2, 0x4, RZ, 0xc0, !PT ;  /* 0x0000000402ff7812 */ /* 0x000fe2000782c0ff */
[----:B------:R-:W2:Y:S01]  /*4e50*/  LDSM.16.M88.4 R76, [R239+0x2800] ;  /* 0x00280000ef4c783b */ /* 0x000ea20000000200 */
[----:B------:R-:W-:Y:S01]  /*4e60*/  IMAD R2, R241, 0x2, R240 ;  /* 0x00000002f1027824 */ /* 0x000fe200078e02f0 */
[----:B------:R-:W-:Y:S01]  /*4e70*/  MOV R202, 0x8 ;  /* 0x0000000800ca7802 */ /* 0x000fe20000000f00 */
[----:B------:R-:W-:Y:S01]  /*4e80*/  IMAD R235, R0, 0x2, R239 ;  /* 0x0000000200eb7824 */ /* 0x000fe200078e02ef */
[----:B------:R-:W3:Y:S02]  /*4e90*/  LDSM.16.M88.4 R68, [R239+0x3000] ;  /* 0x00300000ef44783b */ /* 0x000ee40000000200 */
[----:B------:R-:W-:-:S02]  /*4ea0*/  LEA R237, R243, R2, 0x1 ;  /* 0x00000002f3ed7211 */ /* 0x000fc400078e08ff */
[----:B------:R-:W4:Y:S04]  /*4eb0*/  LDSM.16.M88.4 R60, [R239+0x3800] ;  /* 0x00380000ef3c783b */ /* 0x000f280000000200 */
[----:B------:R-:W4:Y:S04]  /*4ec0*/  LDSM.16.M88.4 R52, [R239+0x4000] ;  /* 0x00400000ef34783b */ /* 0x000f280000000200 */
[----:B------:R-:W4:Y:S04]  /*4ed0*/  LDSM.16.M88.4 R44, [R239+0x4800] ;  /* 0x00480000ef2c783b */ /* 0x000f280000000200 */
[----:B------:R-:W4:Y:S04]  /*4ee0*/  LDSM.16.M88.4 R36, [R239+0x5000] ;  /* 0x00500000ef24783b */ /* 0x000f280000000200 */
[----:B------:R-:W4:Y:S04]  /*4ef0*/  LDSM.16.M88.4 R28, [R239+0x5800] ;  /* 0x00580000ef1c783b */ /* 0x000f280000000200 */
[----:B------:R-:W4:Y:S04]  /*4f00*/  LDSM.16.M88.4 R20, [R239+0x6000] ;  /* 0x00600000ef14783b */ /* 0x000f280000000200 */
[----:B------:R-:W4:Y:S04]  /*4f10*/  LDSM.16.M88.4 R12, [R239+0x6800] ;  /* 0x00680000ef0c783b */ /* 0x000f280000000200 */
[----:B-1----:R-:W1:Y:S01]  /*4f20*/  LDSM.16.M88.4 R4, [R239+0x7000] ;  /* 0x00700000ef04783b */ /* 0x002e620000000200 */
[C---:B-----5:R-:W-:Y:S03]  /*4f30*/  HMMA.16816.F32.BF16 R88, R92.reuse, R84, RZ ;  /* 0x000000545c58723c */ /* 0x060fe600000418ff */
[----:B------:R-:W5:Y:S03]  /*4f40*/  LDSM.16.M88.4 R132, [R239+0x7800] ;  /* 0x00780000ef84783b */ /* 0x000f660000000200 */
[C---:B--2---:R-:W-:Y:S01]  /*4f50*/  HMMA.16816.F32.BF16 R80, R92.reuse, R76, RZ ;  /* 0x0000004c5c50723c */ /* 0x044fe200000418ff */
[----:B------:R-:W2:Y:S04]  /*4f60*/  LDSM.16.M88.4 R124, [R239+0x8000] ;  /* 0x00800000ef7c783b */ /* 0x000ea80000000200 */
[----:B------:R-:W2:Y:S01]  /*4f70*/  LDSM.16.M88.4 R116, [R239+0x8800] ;  /* 0x00880000ef74783b */ /* 0x000ea20000000200 */
[C---:B---3--:R-:W-:Y:S03]  /*4f80*/  HMMA.16816.F32.BF16 R72, R92.reuse, R68, RZ ;  /* 0x000000445c48723c */ /* 0x048fe600000418ff */
[----:B------:R-:W3:Y:S03]  /*4f90*/  LDSM.16.M88.4 R108, [R239+0x9000] ;  /* 0x00900000ef6c783b */ /* 0x000ee60000000200 */
[C---:B----4-:R-:W-:Y:S01]  /*4fa0*/  HMMA.16816.F32.BF16 R64, R92.reuse, R60, RZ ;  /* 0x0000003c5c40723c */ /* 0x050fe200000418ff */
[----:B------:R-:W4:Y:S04]  /*4fb0*/  LDSM.16.M88.4 R100, [R239+0x9800] ;  /* 0x00980000ef64783b */ /* 0x000f280000000200 */
[----:B------:R-:W-:Y:S01]  /*4fc0*/  LDSM.16.M88.4 R96, [R176] ;  /* 0x00000000b060783b */ /* 0x000fe20000000200 */
[C---:B------:R-:W-:Y:S03]  /*4fd0*/  HMMA.16816.F32.BF16 R56, R92.reuse, R52, RZ ;  /* 0x000000345c38723c */ /* 0x040fe600000418ff */
[----:B------:R-:W4:Y:S03]  /*4fe0*/  LDSM.16.M88.4 R144, [R235+0x3000] ;  /* 0x00300000eb90783b */ /* 0x000f260000000200 */
[C---:B------:R-:W-:Y:S01]  /*4ff0*/  HMMA.16816.F32.BF16 R48, R92.reuse, R44, RZ ;  /* 0x0000002c5c30723c */ /* 0x040fe200000418ff */
[----:B------:R-:W4:Y:S04]  /*5000*/  LDSM.16.M88.4 R140, [R235+0x4000] ;  /* 0x00400000eb8c783b */ /* 0x000f280000000200 */
[----:B------:R-:W4:Y:S01]  /*5010*/  LDSM.16.M88.4 R148, [R235+0x2800] ;  /* 0x00280000eb94783b */ /* 0x000f220000000200 */
[C---:B------:R-:W-:Y:S03]  /*5020*/  HMMA.16816.F32.BF16 R40, R92.reuse, R36, RZ ;  /* 0x000000245c28723c */ /* 0x040fe600000418ff */
[----:B------:R-:W-:Y:S03]  /*5030*/  LDSM.16.M88.4 R152, [R235+0x2000] ;  /* 0x00200000eb98783b */ /* 0x000fe60000000200 */
[C---:B------:R-:W-:Y:S01]  /*5040*/  HMMA.16816.F32.BF16 R32, R92.reuse, R28, RZ ;  /* 0x0000001c5c20723c */ /* 0x040fe200000418ff */
[----:B------:R-:W-:Y:S04]  /*5050*/  LDSM.16.M88.4 R156, [R235+0x5000] ;  /* 0x00500000eb9c783b */ /* 0x000fe80000000200 */
[----:B------:R-:W-:Y:S01]  /*5060*/  LDSM.16.M88.4 R160, [R235+0x3800] ;  /* 0x00380000eba0783b */ /* 0x000fe20000000200 */
[C---:B------:R-:W-:Y:S03]  /*5070*/  HMMA.16816.F32.BF16 R24, R92.reuse, R20, RZ ;  /* 0x000000145c18723c */ /* 0x040fe600000418ff */
[----:B------:R-:W-:Y:S03]  /*5080*/  LDSM.16.M88.4 R172, [R235+0x9800] ;  /* 0x00980000ebac783b */ /* 0x000fe60000000200 */
[C---:B------:R-:W-:Y:S01]  /*5090*/  HMMA.16816.F32.BF16 R16, R92.reuse, R12, RZ ;  /* 0x0000000c5c10723c */ /* 0x040fe200000418ff */
[----:B------:R-:W0:Y:S05]  /*50a0*/  LDGDEPBAR ;  /* 0x00000000000079af */ /* 0x000e2a0000000000 */
[C---:B-1----:R-:W-:Y:S06]  /*50b0*/  HMMA.16816.F32.BF16 R8, R92.reuse, R4, RZ ;  /* 0x000000045c08723c */ /* 0x042fec00000418ff */
[C---:B-----5:R-:W-:Y:S06]  /*50c0*/  HMMA.16816.F32.BF16 R136, R92.reuse, R132, RZ ;  /* 0x000000845c88723c */ /* 0x060fec00000418ff */
[C---:B--2---:R-:W-:Y:S06]  /*50d0*/  HMMA.16816.F32.BF16 R128, R92.reuse, R124, RZ ;  /* 0x0000007c5c80723c */ /* 0x044fec00000418ff */
[C---:B------:R-:W-:Y:S06]  /*50e0*/  HMMA.16816.F32.BF16 R120, R92.reuse, R116, RZ ;  /* 0x000000745c78723c */ /* 0x040fec00000418ff */
[C---:B---3--:R-:W-:Y:S06]  /*50f0*/  HMMA.16816.F32.BF16 R112, R92.reuse, R108, RZ ;  /* 0x0000006c5c70723c */ /* 0x048fec00000418ff */
[C---:B------:R-:W-:Y:S06]  /*5100*/  HMMA.16816.F32.BF16 R84, R92.reuse, R86, RZ ;  /* 0x000000565c54723c */ /* 0x040fec00000418ff */
        /* <DEDUP_REMOVED lines=14> */
[C---:B----4-:R-:W-:Y:S06]  /*51f0*/  HMMA.16816.F32.BF16 R104, R92.reuse, R100, RZ ;  /* 0x000000645c68723c */ /* 0x050fec00000418ff */
[----:B------:R-:W-:Y:S01]  /*5200*/  HMMA.16816.F32.BF16 R92, R92, R102, RZ ;  /* 0x000000665c5c723c */ /* 0x000fe200000418ff */
[----:B------:R-:W1:Y:S05]  /*5210*/  LDSM.16.M88.4 R100, [R235+0x4800] ;  /* 0x00480000eb64783b */ /* 0x000e6a0000000200 */
[C---:B------:R-:W-:Y:S06]  /*5220*/  HMMA.16816.F32.BF16 R72, R96.reuse, R144, R72 ;  /* 0x000000906048723c */ /* 0x040fec0000041848 */
[C---:B------:R-:W-:Y:S01]  /*5230*/  HMMA.16816.F32.BF16 R68, R96.reuse, R146, R68 ;  /* 0x000000926044723c */ /* 0x040fe20000041844 */
[----:B------:R-:W2:Y:S05]  /*5240*/  LDSM.16.M88.4 R144, [R235+0x6800] ;  /* 0x00680000eb90783b */ /* 0x000eaa0000000200 */
[C---:B------:R-:W-:Y:S06]  /*5250*/  HMMA.16816.F32.BF16 R56, R96.reuse, R140, R56 ;  /* 0x0000008c6038723c */ /* 0x040fec0000041838 */
[C---:B------:R-:W-:Y:S01]  /*5260*/  HMMA.16816.F32.BF16 R52, R96.reuse, R142, R52 ;  /* 0x0000008e6034723c */ /* 0x040fe20000041834 */
[----:B------:R-:W3:Y:S05]  /*5270*/  LDSM.16.M88.4 R140, [R235+0x7000] ;  /* 0x00700000eb8c783b */ /* 0x000eea0000000200 */
[C---:B------:R-:W-:Y:S06]  /*5280*/  HMMA.16816.F32.BF16 R80, R96.reuse, R148, R80 ;  /* 0x000000946050723c */ /* 0x040fec0000041850 */
[C---:B------:R-:W-:Y:S01]  /*5290*/  HMMA.16816.F32.BF16 R76, R96.reuse, R150, R76 ;  /* 0x00000096604c723c */ /* 0x040fe2000004184c */
[----:B------:R-:W4:Y:S05]  /*52a0*/  LDSM.16.M88.4 R148, [R235+0x6000] ;  /* 0x00600000eb94783b */ /* 0x000f2a0000000200 */
[C---:B-1----:R-:W-:Y:S06]  /*52b0*/  HMMA.16816.F32.BF16 R48, R96.reuse, R100, R48 ;  /* 0x000000646030723c */ /* 0x042fec0000041830 */
[C---:B------:R-:W-:Y:S01]  /*52c0*/  HMMA.16816.F32.BF16 R44, R96.reuse, R102, R44 ;  /* 0x00000066602c723c */ /* 0x040fe2000004182c */
[----:B------:R-:W1:Y:S05]  /*52d0*/  LDSM.16.M88.4 R100, [R235+0x7800] ;  /* 0x00780000eb64783b */ /* 0x000e6a0000000200 */
[C---:B--2---:R-:W-:Y:S06]  /*52e0*/  HMMA.16816.F32.BF16 R16, R96.reuse, R144, R16 ;  /* 0x000000906010723c */ /* 0x044fec0000041810 */
[C---:B------:R-:W-:Y:S01]  /*52f0*/  HMMA.16816.F32.BF16 R12, R96.reuse, R146, R12 ;  /* 0x00000092600c723c */ /* 0x040fe2000004180c */
[----:B------:R-:W2:Y:S05]  /*5300*/  LDSM.16.M88.4 R144, [R235+0x9000] ;  /* 0x00900000eb90783b */ /* 0x000eaa0000000200 */
[C---:B---3--:R-:W-:Y:S06]  /*5310*/  HMMA.16816.F32.BF16 R8, R96.reuse, R140, R8 ;  /* 0x0000008c6008723c */ /* 0x048fec0000041808 */
[----:B------:R-:W-:Y:S01]  /*5320*/  HMMA.16816.F32.BF16 R88, R96, R152, R88 ;  /* 0x000000986058723c */ /* 0x000fe20000041858 */
[----:B------:R-:W-:-:S04]  /*5330*/  VIADD R140, R239, 0x2000 ;  /* 0x00002000ef8c7836 */ /* 0x000fc80000000000 */
[----:B------:R-:W-:Y:S01]  /*5340*/  @P1 VIADD R238, R140, 0xffffffc0 ;  /* 0xffffffc08cee1836 */ /* 0x000fe20000000000 */
[C---:B------:R-:W-:Y:S01]  /*5350*/  HMMA.16816.F32.BF16 R84, R96.reuse, R154, R84 ;  /* 0x0000009a6054723c */ /* 0x040fe20000041854 */
[----:B------:R-:W3:Y:S01]  /*5360*/  LDSM.16.M88.4 R152, [R235+0x5800] ;  /* 0x00580000eb98783b */ /* 0x000ee20000000200 */
[----:B------:R-:W-:Y:S01]  /*5370*/  PLOP3.LUT P1, PT, PT, PT, UP0, 0x80, 0x0 ;  /* 0x000000000000781c */ /* 0x000fe20003f2f008 */
[----:B------:R-:W-:Y:S01]  /*5380*/  IMAD R216, R0, 0x2, R238 ;  /* 0x0000000200d87824 */ /* 0x000fe200078e02ee */
[----:B------:R-:W-:Y:S01]  /*5390*/  LOP3.LUT R0, R180, 0xffffffe0, RZ, 0xc0, !PT ;  /* 0xffffffe0b4007812 */ /* 0x000fe200078ec0ff */
[----:B------:R-:W-:Y:S01]  /*53a0*/  LDSM.16.M88.4 R168, [R238] ;  /* 0x00000000eea8783b */ /* 0x000fe20000000200 */
[C---:B------:R-:W-:Y:S01]  /*53b0*/  HMMA.16816.F32.BF16 R40, R96.reuse, R156, R40 ;  /* 0x0000009c6028723c */ /* 0x040fe20000041828 */
[C---:B------:R-:W-:Y:S01]  /*53c0*/  VIADD R231, R238.reuse, 0x800 ;  /* 0x00000800eee77836 */ /* 0x040fe20000000000 */
[C---:B------:R-:W-:Y:S01]  /*53d0*/  IADD3 R229, R238.reuse, 0x1800, RZ ;  /* 0x00001800eee57810 */ /* 0x040fe20007ffe0ff */
[----:B------:R-:W-:Y:S01]  /*53e0*/  LDSM.16.M88.4 R164, [R238+0x800] ;  /* 0x00080000eea4783b */ /* 0x000fe20000000200 */
[----:B------:R-:W-:Y:S01]  /*53f0*/  IMAD.IADD R0, R3, 0x1, -R0 ;  /* 0x0000000103007824 */ /* 0x000fe200078e0a00 */
[C---:B------:R-:W-:Y:S01]  /*5400*/  IADD3 R226, R238.reuse, 0x3000, RZ ;  /* 0x00003000eee27810 */ /* 0x040fe20007ffe0ff */
[C---:B------:R-:W-:Y:S01]  /*5410*/  HMMA.16816.F32.BF16 R36, R96.reuse, R158, R36 ;  /* 0x0000009e6024723c */ /* 0x040fe20000041824 */
[----:B------:R-:W5:Y:S01]  /*5420*/  LDSM.16.M88.4 R156, [R235+0x8000] ;  /* 0x00800000eb9c783b */ /* 0x000f620000000200 */
[C---:B------:R-:W-:Y:S01]  /*5430*/  VIADD R230, R238.reuse, 0x1000 ;  /* 0x00001000eee67836 */ /* 0x040fe20000000000 */
[C---:B------:R-:W-:Y:S01]  /*5440*/  IADD3 R223, R238.reuse, 0x4800, RZ ;  /* 0x00004800eedf7810 */ /* 0x040fe20007ffe0ff */
[C---:B------:R-:W-:Y:S01]  /*5450*/  VIADD R228, R238.reuse, 0x2000 ;  /* 0x00002000eee47836 */ /* 0x040fe20000000000 */
[C---:B------:R-:W-:Y:S01]  /*5460*/  IADD3 R220, R238.reuse, 0x6000, RZ ;  /* 0x00006000eedc7810 */ /* 0x040fe20007ffe0ff */
[----:B----4-:R-:W-:Y:S01]  /*5470*/  HMMA.16816.F32.BF16 R24, R96, R148, R24 ;  /* 0x000000946018723c */ /* 0x010fe20000041818 */
[C---:B------:R-:W-:Y:S01]  /*5480*/  VIADD R227, R238.reuse, 0x2800 ;  /* 0x00002800eee37836 */ /* 0x040fe20000000000 */
[C---:B------:R-:W-:Y:S01]  /*5490*/  IADD3 R217, R238.reuse, 0x7800, RZ ;  /* 0x00007800eed97810 */ /* 0x040fe20007ffe0ff */
[----:B------:R-:W-:-:S02]  /*54a0*/  VIADD R225, R238, 0x3800 ;  /* 0x00003800eee17836 */ /* 0x000fc40000000000 */
[C---:B------:R-:W-:Y:S01]  /*54b0*/  VIADD R224, R238.reuse, 0x4000 ;  /* 0x00004000eee07836 */ /* 0x040fe20000000000 */
[C---:B------:R-:W-:Y:S01]  /*54c0*/  HMMA.16816.F32.BF16 R20, R96.reuse, R150, R20 ;  /* 0x000000966014723c */ /* 0x040fe20000041814 */
[----:B------:R-:W4:Y:S01]  /*54d0*/  LDSM.16.M88.4 R148, [R235+0x8800] ;  /* 0x00880000eb94783b */ /* 0x000f220000000200 */
[C---:B------:R-:W-:Y:S02]  /*54e0*/  VIADD R222, R238.reuse, 0x5000 ;  /* 0x00005000eede7836 */ /* 0x040fe40000000000 */
[C---:B------:R-:W-:Y:S02]  /*54f0*/  VIADD R221, R238.reuse, 0x5800 ;  /* 0x00005800eedd7836 */ /* 0x040fe40000000000 */
[----:B------:R-:W-:Y:S01]  /*5500*/  HMMA.16816.F32.BF16 R4, R96, R142, R4 ;  /* 0x0000008e6004723c */ /* 0x000fe20000041804 */
[----:B------:R-:W-:Y:S01]  /*5510*/  LDSM.16.M88.4 R140, [R2] ;  /* 0x00000000028c783b */ /* 0x000fe20000000200 */
[C---:B------:R-:W-:Y:S02]  /*5520*/  VIADD R219, R238.reuse, 0x6800 ;  /* 0x00006800eedb7836 */ /* 0x040fe40000000000 */
[----:B------:R-:W-:-:S02]  /*5530*/  VIADD R218, R238, 0x7000 ;  /* 0x00007000eeda7836 */ /* 0x000fc40000000000 */
[C---:B-1----:R-:W-:Y:S06]  /*5540*/  HMMA.16816.F32.BF16 R136, R96.reuse, R100, R136 ;  /* 0x000000646088723c */ /* 0x042fec0000041888 */
[C---:B------:R-:W-:Y:S01]  /*5550*/  HMMA.16816.F32.BF16 R132, R96.reuse, R102, R132 ;  /* 0x000000666084723c */ /* 0x040fe20000041884 */
[----:B------:R-:W1:Y:S05]  /*5560*/  LDSM.16.M88.4 R100, [R238+0x1800] ;  /* 0x00180000ee64783b */ /* 0x000e6a0000000200 */
[C---:B------:R-:W-:Y:S06]  /*5570*/  HMMA.16816.F32.BF16 R64, R96.reuse, R160, R64 ;  /* 0x000000a06040723c */ /* 0x040fec0000041840 */
[C---:B------:R-:W-:Y:S01]  /*5580*/  HMMA.16816.F32.BF16 R60, R96.reuse, R162, R60 ;  /* 0x000000a2603c723c */ /* 0x040fe2000004183c */
[----:B------:R-:W-:Y:S05]  /*5590*/  LDSM.16.M88.4 R160, [R238+0x1000] ;  /* 0x00100000eea0783b */ /* 0x000fea0000000200 */
[C---:B--2---:R-:W-:Y:S06]  /*55a0*/  HMMA.16816.F32.BF16 R112, R96.reuse, R144, R112 ;  /* 0x000000906070723c */ /* 0x044fec0000041870 */
[C---:B------:R-:W-:Y:S01]  /*55b0*/  HMMA.16816.F32.BF16 R108, R96.reuse, R146, R108 ;  /* 0x00000092606c723c */ /* 0x040fe2000004186c */
[----:B------:R-:W2:Y:S05]  /*55c0*/  LDSM.16.M88.4 R144, [R238+0x3800] ;  /* 0x00380000ee90783b */ /* 0x000eaa0000000200 */
[C---:B---3--:R-:W-:Y:S06]  /*55d0*/  HMMA.16816.F32.BF16 R32, R96.reuse, R152, R32 ;  /* 0x000000986020723c */ /* 0x048fec0000041820 */
[C---:B------:R-:W-:Y:S01]  /*55e0*/  HMMA.16816.F32.BF16 R28, R96.reuse, R154, R28 ;  /* 0x0000009a601c723c */ /* 0x040fe2000004181c */
[----:B------:R-:W3:Y:S05]  /*55f0*/  LDSM.16.M88.4 R152, [R238+0x2000] ;  /* 0x00200000ee98783b */ /* 0x000eea0000000200 */
[C---:B-----5:R-:W-:Y:S06]  /*5600*/  HMMA.16816.F32.BF16 R128, R96.reuse, R156, R128 ;  /* 0x0000009c6080723c */ /* 0x060fec0000041880 */
[C---:B------:R-:W-:Y:S01]  /*5610*/  HMMA.16816.F32.BF16 R124, R96.reuse, R158, R124 ;  /* 0x0000009e607c723c */ /* 0x040fe2000004187c */
[----:B------:R-:W-:Y:S05]  /*5620*/  LDSM.16.M88.4 R156, [R238+0x3000] ;  /* 0x00300000ee9c783b */ /* 0x000fea0000000200 */
[C---:B----4-:R-:W-:Y:S06]  /*5630*/  HMMA.16816.F32.BF16 R120, R96.reuse, R148, R120 ;  /* 0x000000946078723c */ /* 0x050fec0000041878 */
[C---:B------:R-:W-:Y:S01]  /*5640*/  HMMA.16816.F32.BF16 R116, R96.reuse, R150, R116 ;  /* 0x000000966074723c */ /* 0x040fe20000041874 */
[----:B------:R-:W4:Y:S05]  /*5650*/  LDSM.16.M88.4 R148, [R238+0x2800] ;  /* 0x00280000ee94783b */ /* 0x000f2a0000000200 */
[C---:B------:R-:W-:Y:S06]  /*5660*/  HMMA.16816.F32.BF16 R104, R96.reuse, R172, R104 ;  /* 0x000000ac6068723c */ /* 0x040fec0000041868 */
[----:B------:R-:W-:Y:S01]  /*5670*/  HMMA.16816.F32.BF16 R92, R96, R174, R92 ;  /* 0x000000ae605c723c */ /* 0x000fe2000004185c */
[----:B------:R-:W5:Y:S05]  /*5680*/  LDSM.16.M88.4 R96, [R238+0x4000] ;  /* 0x00400000ee60783b */ /* 0x000f6a0000000200 */
[C---:B-1----:R-:W-:Y:S06]  /*5690*/  HMMA.16816.F32.BF16 R64, R140.reuse, R100, R64 ;  /* 0x000000648c40723c */ /* 0x042fec0000041840 */
[C---:B------:R-:W-:Y:S01]  /*56a0*/  HMMA.16816.F32.BF16 R60, R140.reuse, R102, R60 ;  /* 0x000000668c3c723c */ /* 0x040fe2000004183c */
[----:B------:R-:W1:Y:S05]  /*56b0*/  LDSM.16.M88.4 R100, [R238+0x4800] ;  /* 0x00480000ee64783b */ /* 0x000e6a0000000200 */
[C---:B--2---:R-:W-:Y:S06]  /*56c0*/  HMMA.16816.F32.BF16 R32, R140.reuse, R144, R32 ;  /* 0x000000908c20723c */ /* 0x044fec0000041820 */
[C---:B------:R-:W-:Y:S01]  /*56d0*/  HMMA.16816.F32.BF16 R28, R140.reuse, R146, R28 ;  /* 0x000000928c1c723c */ /* 0x040fe2000004181c */
[----:B------:R-:W2:Y:S05]  /*56e0*/  LDSM.16.M88.4 R144, [R238+0x7000] ;  /* 0x00700000ee90783b */ /* 0x000eaa0000000200 */
[C---:B------:R-:W-:Y:S06]  /*56f0*/  HMMA.16816.F32.BF16 R88, R140.reuse, R168, R88 ;  /* 0x000000a88c58723c */ /* 0x040fec0000041858 */
[C---:B------:R-:W-:Y:S01]  /*5700*/  HMMA.16816.F32.BF16 R84, R140.reuse, R170, R84 ;  /* 0x000000aa8c54723c */ /* 0x040fe20000041854 */
[----:B------:R-:W-:Y:S05]  /*5710*/  LDSM.16.M88.4 R168, [R238+0x6000] ;  /* 0x00600000eea8783b */ /* 0x000fea0000000200 */
[C---:B------:R-:W-:Y:S06]  /*5720*/  HMMA.16816.F32.BF16 R80, R140.reuse, R164, R80 ;  /* 0x000000a48c50723c */ /* 0x040fec0000041850 */
[C---:B------:R-:W-:Y:S01]  /*5730*/  HMMA.16816.F32.BF16 R76, R140.reuse, R166, R76 ;  /* 0x000000a68c4c723c */ /* 0x040fe2000004184c */
[----:B------:R-:W-:Y:S05]  /*5740*/  LDSM.16.M88.4 R164, [R238+0x6800] ;  /* 0x00680000eea4783b */ /* 0x000fea0000000200 */
[C---:B------:R-:W-:Y:S06]  /*5750*/  HMMA.16816.F32.BF16 R72, R140.reuse, R160, R72 ;  /* 0x000000a08c48723c */ /* 0x040fec0000041848 */
[C---:B------:R-:W-:Y:S01]  /*5760*/  HMMA.16816.F32.BF16 R68, R140.reuse, R162, R68 ;  /* 0x000000a28c44723c */ /* 0x040fe20000041844 */
[----:B------:R-:W-:Y:S05]  /*5770*/  LDSM.16.M88.4 R160, [R238+0x7800] ;  /* 0x00780000eea0783b */ /* 0x000fea0000000200 */
[C---:B---3--:R-:W-:Y:S06]  /*5780*/  HMMA.16816.F32.BF16 R56, R140.reuse, R152, R56 ;  /* 0x000000988c38723c */ /* 0x048fec0000041838 */
[C---:B------:R-:W-:Y:S01]  /*5790*/  HMMA.16816.F32.BF16 R52, R140.reuse, R154, R52 ;  /* 0x0000009a8c34723c */ /* 0x040fe20000041834 */
[----:B------:R-:W3:Y:S05]  /*57a0*/  LDSM.16.M88.4 R152, [R238+0x5000] ;  /* 0x00500000ee98783b */ /* 0x000eea0000000200 */
[C---:B----4-:R-:W-:Y:S06]  /*57b0*/  HMMA.16816.F32.BF16 R48, R140.reuse, R148, R48 ;  /* 0x000000948c30723c */ /* 0x050fec0000041830 */
[C---:B------:R-:W-:Y:S01]  /*57c0*/  HMMA.16816.F32.BF16 R44, R140.reuse, R150, R44 ;  /* 0x000000968c2c723c */ /* 0x040fe2000004182c */
[----:B------:R-:W4:Y:S05]  /*57d0*/  LDSM.16.M88.4 R148, [R238+0x5800] ;  /* 0x00580000ee94783b */ /* 0x000f2a0000000200 */
[C---:B-----5:R-:W-:Y:S06]  /*57e0*/  HMMA.16816.F32.BF16 R24, R140.reuse, R96, R24 ;  /* 0x000000608c18723c */ /* 0x060fec0000041818 */
[C---:B------:R-:W-:Y:S01]  /*57f0*/  HMMA.16816.F32.BF16 R20, R140.reuse, R98, R20 ;  /* 0x000000628c14723c */ /* 0x040fe20000041814 */
[----:B------:R-:W-:Y:S05]  /*5800*/  LDSM.16.M88.4 R96, [R237] ;  /* 0x00000000ed60783b */ /* 0x000fea0000000200 */
        /* <DEDUP_REMOVED lines=8> */
[----:B------:R-:W5:Y:S05]  /*5890*/  LDSM.16.M88.4 R156, [R216] ;  /* 0x00000000d89c783b */ /* 0x000f6a0000000200 */
[C---:B---3--:R-:W-:Y:S06]  /*58a0*/  HMMA.16816.F32.BF16 R8, R140.reuse, R152, R8 ;  /* 0x000000988c08723c */ /* 0x048fec0000041808 */
[C---:B------:R-:W-:Y:S01]  /*58b0*/  HMMA.16816.F32.BF16 R4, R140.reuse, R154, R4 ;  /* 0x0000009a8c04723c */ /* 0x040fe20000041804 */
[----:B------:R-:W3:Y:S05]  /*58c0*/  LDSM.16.M88.4 R152, [R216+0x1000] ;  /* 0x00100000d898783b */ /* 0x000eea0000000200 */
[C---:B----4-:R-:W-:Y:S06]  /*58d0*/  HMMA.16816.F32.BF16 R136, R140.reuse, R148, R136 ;  /* 0x000000948c88723c */ /* 0x050fec0000041888 */
[C---:B------:R-:W-:Y:S01]  /*58e0*/  HMMA.16816.F32.BF16 R132, R140.reuse, R150, R132 ;  /* 0x000000968c84723c */ /* 0x040fe20000041884 */
[----:B------:R-:W4:Y:S05]  /*58f0*/  LDSM.16.M88.4 R148, [R216+0x1800] ;  /* 0x00180000d894783b */ /* 0x000f2a0000000200 */
[C---:B------:R-:W-:Y:S06]  /*5900*/  HMMA.16816.F32.BF16 R128, R140.reuse, R168, R128 ;  /* 0x000000a88c80723c */ /* 0x040fec0000041880 */
[C---:B------:R-:W-:Y:S01]  /*5910*/  HMMA.16816.F32.BF16 R124, R140.reuse, R170, R124 ;  /* 0x000000aa8c7c723c */ /* 0x040fe2000004187c */
[----:B------:R-:W-:Y:S05]  /*5920*/  LDSM.16.M88.4 R168, [R216+0x3000] ;  /* 0x00300000d8a8783b */ /* 0x000fea0000000200 */
[C---:B------:R-:W-:Y:S06]  /*5930*/  HMMA.16816.F32.BF16 R120, R140.reuse, R164, R120 ;  /* 0x000000a48c78723c */ /* 0x040fec0000041878 */
[C---:B------:R-:W-:Y:S01]  /*5940*/  HMMA.16816.F32.BF16 R116, R140.reuse, R166, R116 ;  /* 0x000000a68c74723c */ /* 0x040fe20000041874 */
[----:B------:R-:W-:Y:S05]  /*5950*/  LDSM.16.M88.4 R164, [R216+0x4000] ;  /* 0x00400000d8a4783b */ /* 0x000fea0000000200 */
[C---:B------:R-:W-:Y:S06]  /*5960*/  HMMA.16816.F32.BF16 R104, R140.reuse, R160, R104 ;  /* 0x000000a08c68723c */ /* 0x040fec0000041868 */
[----:B------:R-:W-:Y:S01]  /*5970*/  HMMA.16816.F32.BF16 R92, R140, R162, R92 ;  /* 0x000000a28c5c723c */ /* 0x000fe2000004185c */
[----:B------:R-:W4:Y:S04]  /*5980*/  LDSM.16.M88.4 R140, [R216+0x2800] ;  /* 0x00280000d88c783b */ /* 0x000f280000000200 */
[----:B------:R-:W-:Y:S01]  /*5990*/  LDSM.16.M88.4 R160, [R216+0x4800] ;  /* 0x00480000d8a0783b */ /* 0x000fe20000000200 */
[C---:B-1----:R-:W-:Y:S06]  /*59a0*/  HMMA.16816.F32.BF16 R80, R96.reuse, R100, R80 ;  /* 0x000000646050723c */ /* 0x042fec0000041850 */
[C---:B------:R-:W-:Y:S01]  /*59b0*/  HMMA.16816.F32.BF16 R76, R96.reuse, R102, R76 ;  /* 0x00000066604c723c */ /* 0x040fe2000004184c */
[----:B------:R-:W1:Y:S05]  /*59c0*/  LDSM.16.M88.4 R100, [R216+0x3800] ;  /* 0x00380000d864783b */ /* 0x000e6a0000000200 */
[C---:B--2---:R-:W-:Y:S06]  /*59d0*/  HMMA.16816.F32.BF16 R56, R96.reuse, R144, R56 ;  /* 0x000000906038723c */ /* 0x044fec0000041838 */
[C---:B------:R-:W-:Y:S01]  /*59e0*/  HMMA.16816.F32.BF16 R52, R96.reuse, R146, R52 ;  /* 0x000000926034723c */ /* 0x040fe20000041834 */
[----:B------:R-:W2:Y:S05]  /*59f0*/  LDSM.16.M88.4 R144, [R216+0x6800] ;  /* 0x00680000d890783b */ /* 0x000eaa0000000200 */
[C---:B-----5:R-:W-:Y:S06]  /*5a00*/  HMMA.16816.F32.BF16 R88, R96.reuse, R156, R88 ;  /* 0x0000009c6058723c */ /* 0x060fec0000041858 */
[C---:B------:R-:W-:Y:S01]  /*5a10*/  HMMA.16816.F32.BF16 R84, R96.reuse, R158, R84 ;  /* 0x0000009e6054723c */ /* 0x040fe20000041854 */
[----:B------:R-:W5:Y:S05]  /*5a20*/  LDSM.16.M88.4 R156, [R216+0x5000] ;  /* 0x00500000d89c783b */ /* 0x000f6a0000000200 */
        /* <DEDUP_REMOVED lines=8> */
[----:B------:R-:W4:Y:S05]  /*5ab0*/  LDSM.16.M88.4 R140, [R216+0x7000] ;  /* 0x00700000d88c783b */ /* 0x000f2a0000000200 */
[C---:B-1----:R-:W-:Y:S06]  /*5ac0*/  HMMA.16816.F32.BF16 R32, R96.reuse, R100, R32 ;  /* 0x000000646020723c */ /* 0x042fec0000041820 */
[----:B------:R-:W-:Y:S01]  /*5ad0*/  HMMA.16816.F32.BF16 R28, R96, R102, R28 ;  /* 0x00000066601c723c */ /* 0x000fe2000004181c */
[----:B------:R-:W1:Y:S01]  /*5ae0*/  LDSM.16.M88.4 R100, [R216+0x7800] ;  /* 0x00780000d864783b */ /* 0x000e620000000200 */
[----:B------:R-:W-:-:S04]  /*5af0*/  DEPBAR.LE SB0, 0x0 ;  /* 0x000080000000791a */ /* 0x000fc80000000000 */
[C---:B--2---:R-:W-:Y:S06]  /*5b00*/  HMMA.16816.F32.BF16 R120, R96.reuse, R144, R120 ;  /* 0x000000906078723c */ /* 0x044fec0000041878 */
[----:B-----5:R-:W-:Y:S01]  /*5b10*/  HMMA.16816.F32.BF16 R8, R96, R156, R8 ;  /* 0x0000009c6008723c */ /* 0x020fe20000041808 */
[----:B------:R-:W-:-:S04]  /*5b20*/  SHF.R.S32.HI R145, RZ, 0x1f, R0 ;  /* 0x0000001fff917819 */ /* 0x000fc80000011400 */
[----:B------:R-:W-:Y:S01]  /*5b30*/  LEA.HI R145, R145, R0, RZ, 0x2 ;  /* 0x0000000091917211 */ /* 0x000fe200078f10ff */
[C---:B------:R-:W-:Y:S01]  /*5b40*/  HMMA.16816.F32.BF16 R40, R96.reuse, R168, R40 ;  /* 0x000000a86028723c */ /* 0x040fe20000041828 */
[----:B------:R-:W-:Y:S01]  /*5b50*/  MOV R0, UR18 ;  /* 0x0000001200007c02 */ /* 0x000fe20008000f00 */
[----:B------:R-:W-:Y:S01]  /*5b60*/  IMAD.SHL.U32 R157, R3, 0x2, RZ ;  /* 0x00000002039d7824 */ /* 0x000fe200078e00ff */
[----:B------:R-:W-:Y:S01]  /*5b70*/  LEA.HI.SX32 R145, R145, R184, 0x1e ;  /* 0x000000b891917211 */ /* 0x000fe200078ff2ff */
[----:B------:R-:W-:Y:S02]  /*5b80*/  IMAD.IADD R3, R183, 0x1, R182 ;  /* 0x00000001b7037824 */ /* 0x000fe400078e02b6 */
[----:B------:R-:W-:Y:S01]  /*5b90*/  HMMA.16816.F32.BF16 R36, R96, R170, R36 ;  /* 0x000000aa6024723c */ /* 0x000fe20000041824 */
[----:B------:R-:W-:Y:S02]  /*5ba0*/  IADD3 R0, -R0, 0x1, R145 ;  /* 0x0000000100007810 */ /* 0x000fe40007ffe191 */
[----:B------:R-:W-:-:S02]  /*5bb0*/  LOP3.LUT R157, R157, 0x6, RZ, 0xc0, !PT ;  /* 0x000000069d9d7812 */ /* 0x000fc400078ec0ff */
[----:B------:R-:W-:Y:S01]  /*5bc0*/  IADD3 R177, R0, UR26, R177 ;  /* 0x0000001a00b17c10 */ /* 0x000fe2000fffe0b1 */
[C---:B------:R-:W-:Y:S03]  /*5bd0*/  HMMA.16816.F32.BF16 R24, R96.reuse, R164, R24 ;  /* 0x000000a46018723c */ /* 0x040fe60000041818 */
[C---:B------:R-:W-:Y:S02]  /*5be0*/  VIADDMNMX R202, R177.reuse, R202, UR26, PT ;  /* 0x0000001ab1ca7e46 */ /* 0x040fe4000b8001ca */
[----:B------:R-:W-:Y:S01]  /*5bf0*/  VIMNMX R203, R177, UR26, PT ;  /* 0x0000001ab1cb7c48 */ /* 0x000fe2000bfe0100 */
[C---:B------:R-:W-:Y:S06]  /*5c00*/  HMMA.16816.F32.BF16 R20, R96.reuse, R166, R20 ;  /* 0x000000a66014723c */ /* 0x040fec0000041814 */
[C---:B------:R-:W-:Y:S06]  /*5c10*/  HMMA.16816.F32.BF16 R16, R96.reuse, R160, R16 ;  /* 0x000000a06010723c */ /* 0x040fec0000041810 */
[C---:B------:R-:W-:Y:S06]  /*5c20*/  HMMA.16816.F32.BF16 R12, R96.reuse, R162, R12 ;  /* 0x000000a2600c723c */ /* 0x040fec000004180c */
[C---:B------:R-:W-:Y:S06]  /*5c30*/  HMMA.16816.F32.BF16 R4, R96.reuse, R158, R4 ;  /* 0x0000009e6004723c */ /* 0x040fec0000041804 */
[C---:B---3--:R-:W-:Y:S06]  /*5c40*/  HMMA.16816.F32.BF16 R136, R96.reuse, R152, R136 ;  /* 0x000000986088723c */ /* 0x048fec0000041888 */
[C---:B------:R-:W-:Y:S06]  /*5c50*/  HMMA.16816.F32.BF16 R132, R96.reuse, R154, R132 ;  /* 0x0000009a6084723c */ /* 0x040fec0000041884 */
[C---:B----4-:R-:W-:Y:S06]  /*5c60*/  HMMA.16816.F32.BF16 R128, R96.reuse, R148, R128 ;  /* 0x000000946080723c */ /* 0x050fec0000041880 */
[C---:B------:R-:W-:Y:S06]  /*5c70*/  HMMA.16816.F32.BF16 R124, R96.reuse, R150, R124 ;  /* 0x00000096607c723c */ /* 0x040fec000004187c */
[C---:B------:R-:W-:Y:S06]  /*5c80*/  HMMA.16816.F32.BF16 R116, R96.reuse, R146, R116 ;  /* 0x000000926074723c */ /* 0x040fec0000041874 */
[C---:B------:R-:W-:Y:S06]  /*5c90*/  HMMA.16816.F32.BF16 R112, R96.reuse, R140, R112 ;  /* 0x0000008c6070723c */ /* 0x040fec0000041870 */
[C---:B------:R-:W-:Y:S06]  /*5ca0*/  HMMA.16816.F32.BF16 R108, R96.reuse, R142, R108 ;  /* 0x0000008e606c723c */ /* 0x040fec000004186c */
[C---:B-1----:R-:W-:Y:S06]  /*5cb0*/  HMMA.16816.F32.BF16 R104, R96.reuse, R100, R104 ;  /* 0x000000646068723c */ /* 0x042fec0000041868 */
[----:B------:R-:W-:Y:S01]  /*5cc0*/  HMMA.16816.F32.BF16 R92, R96, R102, R92 ;  /* 0x00000066605c723c */ /* 0x000fe2000004185c */
[----:B------:R-:W-:Y:S06]  /*5cd0*/  BAR.SYNC.DEFER_BLOCKING 0x0 ;  /* 0x0000000000007b1d */ /* 0x000fec0000010000 */
[----:B------:R-:W-:-:S02]  /*5ce0*/  NOP ;  /* 0x0000000000007918 */ /* 0x000fc40000000000 */
[----:B------:R-:W-:-:S15]  /*5cf0*/  @!P1 BRA `(.L_x_785) ;  /* 0x00000010005c9947 */ /* 0x000fde0003800000 */
[----:B------:R-:W-:Y:S05]  /*5d00*/  @!P0 BRA `(.L_x_786) ;  /* 0x0000000000f08947 */ /* 0x000fea0003800000 */
[----:B------:R-:W1:Y:S01]  /*5d10*/  LDC R2, c[0x0][0x380] ;  /* 0x0000e000ff027b82 */ /* 0x000e620000000800 */
[----:B------:R-:W-:Y:S01]  /*5d20*/  UIADD3 UR6, UR19, -0x100, URZ ;  /* 0xffffff0013067890 */ /* 0x000fe2000fffe03f */
[----:B------:R-:W-:-:S05]  /*5d30*/  IABS R98, UR19 ;  /* 0x0000001300627c13 */ /* 0x000fca0008000000 */
[----:B------:R-:W-:-:S05]  /*5d40*/  IMAD.U32 R96, RZ, RZ, UR6 ;  /* 0x00000006ff607e24 */ /* 0x000fca000f8e00ff */
[----:B------:R-:W-:Y:S02]  /*5d50*/  IABS R96, R96 ;  /* 0x0000006000607213 */ /* 0x000fe40000000000 */
[----:B-1----:R-:W-:-:S04]  /*5d60*/  IABS R0, R2 ;  /* 0x0000000200007213 */ /* 0x002fc80000000000 */
[----:B------:R-:W1:Y:S08]  /*5d70*/  I2F.RP R99, R0 ;  /* 0x0000000000637306 */ /* 0x000e700000209400 */
[----:B-1----:R-:W1:Y:S02]  /*5d80*/  MUFU.RCP R100, R99 ;  /* 0x0000006300647308 */ /* 0x002e640000001000 */
[----:B-1----:R-:W-:-:S06]  /*5d90*/  VIADD R100, R100, 0xffffffe ;  /* 0x0ffffffe64647836 */ /* 0x002fcc0000000000 */
[----:B------:R-:W1:Y:S02]  /*5da0*/  F2I.FTZ.U32.TRUNC.NTZ R101, R100 ;  /* 0x0000006400657305 */ /* 0x000e64000021f000 */
[----:B-1----:R-:W-:Y:S02]  /*5db0*/  IADD3 R97, RZ, -R101, RZ ;  /* 0x80000065ff617210 */ /* 0x002fe40007ffe0ff */
[----:B------:R-:W-:-:S03]  /*5dc0*/  MOV R100, RZ ;  /* 0x000000ff00647202 */ /* 0x000fc60000000f00 */
[----:B------:R-:W-:-:S04]  /*5dd0*/  IMAD R97, R97, R0, RZ ;  /* 0x0000000061617224 */ /* 0x000fc800078e02ff */
[----:B------:R-:W-:-:S06]  /*5de0*/  IMAD.HI.U32 R97, R101, R97, R100 ;  /* 0x0000006165617227 */ /* 0x000fcc00078e0064 */
[----:B------:R-:W-:-:S04]  /*5df0*/  IMAD.HI.U32 R101, R97, R98, RZ ;  /* 0x0000006261657227 */ /* 0x000fc800078e00ff */
[----:B------:R-:W-:-:S04]  /*5e00*/  IMAD.HI.U32 R100, R97, R96, RZ ;  /* 0x0000006061647227 */ /* 0x000fc800078e00ff */
[----:B------:R-:W-:Y:S01]  /*5e10*/  IMAD.MOV R99, RZ, RZ, -R101 ;  /* 0x000000ffff637224 */ /* 0x000fe200078e0a65 */
[----:B------:R-:W-:-:S03]  /*5e20*/  IADD3 R97, -R100, RZ, RZ ;  /* 0x000000ff64617210 */ /* 0x000fc60007ffe1ff */
[C---:B------:R-:W-:Y:S02]  /*5e30*/  IMAD R99, R0.reuse, R99, R98 ;  /* 0x0000006300637224 */ /* 0x040fe400078e0262 */
[----:B------:R-:W-:Y:S01]  /*5e40*/  IMAD R97, R0, R97, R96 ;  /* 0x0000006100617224 */ /* 0x000fe200078e0260 */
[----:B------:R-:W-:Y:S02]  /*5e50*/  LOP3.LUT R96, R2, UR19, RZ, 0x3c, !PT ;  /* 0x0000001302607c12 */ /* 0x000fe4000f8e3cff */
[C---:B------:R-:W-:Y:S02]  /*5e60*/  ISETP.GT.U32.AND P2, PT, R0.reuse, R99, PT ;  /* 0x000000630000720c */ /* 0x040fe40003f44070 */
[----:B------:R-:W-:Y:S02]  /*5e70*/  ISETP.GT.U32.AND P3, PT, R0, R97, PT ;  /* 0x000000610000720c */ /* 0x000fe40003f64070 */
[----:B------:R-:W-:Y:S02]  /*5e80*/  ISETP.GE.AND P4, PT, R96, RZ, PT ;  /* 0x000000ff6000720c */ /* 0x000fe40003f86270 */
[----:B------:R-:W-:-:S07]  /*5e90*/  LOP3.LUT R96, RZ, R2, RZ, 0x33, !PT ;  /* 0x00000002ff607212 */ /* 0x000fce00078e33ff */
[----:B------:R-:W-:Y:S02]  /*5ea0*/  @!P2 IMAD.IADD R99, R99, 0x1, -R0 ;  /* 0x000000016363a824 */ /* 0x000fe400078e0a00 */
[-C--:B------:R-:W-:Y:S01]  /*5eb0*/  @!P3 IADD3 R97, R97, -R0.reuse, RZ ;  /* 0x800000006161b210 */ /* 0x080fe20007ffe0ff */
[----:B------:R-:W-:Y:S01]  /*5ec0*/  @!P2 VIADD R101, R101, 0x1 ;  /* 0x000000016565a836 */ /* 0x000fe20000000000 */
[----:B------:R-:W-:Y:S02]  /*5ed0*/  @!P3 IADD3 R100, R100, 0x1, RZ ;  /* 0x000000016464b810 */ /* 0x000fe40007ffe0ff */
[-C--:B------:R-:W-:Y:S02]  /*5ee0*/  ISETP.GE.U32.AND P6, PT, R99, R0.reuse, PT ;  /* 0x000000006300720c */ /* 0x080fe40003fc6070 */
[----:B------:R-:W-:Y:S02]  /*5ef0*/  ISETP.GE.U32.AND P5, PT, R97, R0, PT ;  /* 0x000000006100720c */ /* 0x000fe40003fa6070 */
[C---:B------:R-:W-:Y:S01]  /*5f00*/  LOP3.LUT R0, R2.reuse, UR6, RZ, 0x3c, !PT ;  /* 0x0000000602007c12 */ /* 0x040fe2000f8e3cff */
[----:B------:R-:W-:Y:S01]  /*5f10*/  ULDC.64 UR6, c[0x0][0x230] ;  /* 0x00008c0000067ab9 */ /* 0x000fe20000000a00 */
[----:B------:R-:W-:-:S02]  /*5f20*/  ISETP.NE.AND P3, PT, R2, RZ, PT ;  /* 0x000000ff0200720c */ /* 0x000fc40003f65270 */
[----:B------:R-:W-:-:S05]  /*5f30*/  ISETP.GE.AND P2, PT, R0, RZ, PT ;  /* 0x000000ff0000720c */ /* 0x000fca0003f46270 */
[----:B------:R-:W-:Y:S02]  /*5f40*/  @P6 VIADD R101, R101, 0x1 ;  /* 0x0000000165656836 */ /* 0x000fe40000000000 */
[----:B------:R-:W-:Y:S02]  /*5f50*/  @P5 IADD3 R100, R100, 0x1, RZ ;  /* 0x0000000164645810 */ /* 0x000fe40007ffe0ff */
[----:B------:R-:W-:-:S04]  /*5f60*/  @!P4 IMAD.MOV R101, RZ, RZ, -R101 ;  /* 0x000000ffff65c224 */ /* 0x000fc800078e0a65 */
[----:B------:R-:W-:Y:S02]  /*5f70*/  @!P2 IADD3 R100, -R100, RZ, RZ ;  /* 0x000000ff6464a210 */ /* 0x000fe40007ffe1ff */
[C---:B------:R-:W-:Y:S02]  /*5f80*/  SEL R97, R96.reuse, R101, !P3 ;  /* 0x0000006560617207 */ /* 0x040fe40005800000 */
[----:B------:R-:W-:-:S03]  /*5f90*/  SEL R96, R96, R100, !P3 ;  /* 0x0000006460607207 */ /* 0x000fc60005800000 */
[----:B------:R-:W-:-:S04]  /*5fa0*/  IMAD.WIDE R98, R97, 0x4, R246 ;  /* 0x0000000461627825 */ /* 0x000fc800078e02f6 */
[----:B------:R-:W-:Y:S02]  /*5fb0*/  IMAD.WIDE R102, R96, 0x4, R246 ;  /* 0x0000000460667825 */ /* 0x000fe400078e02f6 */
[----:B------:R-:W2:Y:S04]  /*5fc0*/  LDG.E R99, desc[UR22][R98.64] ;  /* 0x0000001662637981 */ /* 0x000ea8000c1e1900 */
[----:B------:R-:W2:Y:S01]  /*5fd0*/  LDG.E R0, desc[UR22][R102.64] ;  /* 0x0000001666007981 */ /* 0x000ea2000c1e1900 */
[----:B------:R-:W-:-:S04]  /*5fe0*/  IMAD.IADD R97, R97, 0x1, -R96 ;  /* 0x0000000161617824 */ /* 0x000fc800078e0a60 */
[----:B------:R-:W-:-:S04]  /*5ff0*/  IMAD R96, R97, R2, -0x100 ;  /* 0xffffff0061607424 */ /* 0x000fc800078e0202 */
[----:B------:R-:W-:Y:S01]  /*6000*/  IMAD.WIDE.U32 R100, R96, UR12, RZ ;  /* 0x0000000c60647c25 */ /* 0x000fe2000f8e00ff */
[----:B------:R-:W-:-:S05]  /*6010*/  SHF.R.S32.HI R2, RZ, 0x1f, R96 ;  /* 0x0000001fff027819 */ /* 0x000fca0000011460 */
[----:B------:R-:W-:-:S04]  /*6020*/  IMAD R97, R2, UR12, RZ ;  /* 0x0000000c02617c24 */ /* 0x000fc8000f8e02ff */
[----:B------:R-:W-:-:S04]  /*6030*/  IMAD R97, R96, UR13, R97 ;  /* 0x0000000d60617c24 */ /* 0x000fc8000f8e0261 */
[----:B------:R-:W-:Y:S01]  /*6040*/  IMAD.IADD R101, R101, 0x1, R97 ;  /* 0x0000000165657824 */ /* 0x000fe200078e0261 */
[----:B--2---:R-:W-:-:S04]  /*6050*/  IADD3 R0, -R99, R0, RZ ;  /* 0x0000000063007210 */ /* 0x004fc80007ffe1ff */
[----:B------:R-:W-:Y:S01]  /*6060*/  SHF.R.S32.HI R2, RZ, 0x1f, R0 ;  /* 0x0000001fff027819 */ /* 0x000fe20000011400 */
[----:B------:R-:W-:-:S04]  /*6070*/  IMAD.WIDE.U32 R100, R0, UR6, R100 ;  /* 0x0000000600647c25 */ /* 0x000fc8000f8e0064 */
[----:B------:R-:W-:Y:S02]  /*6080*/  IMAD R99, R2, UR6, RZ ;  /* 0x0000000602637c24 */ /* 0x000fe4000f8e02ff */
[----:B------:R-:W-:Y:S02]  /*6090*/  IMAD.MOV.U32 R147, RZ, RZ, R100 ;  /* 0x000000ffff937224 */ /* 0x000fe400078e0064 */
[----:B------:R-:W-:-:S05]  /*60a0*/  IMAD R99, R0, UR7, R99 ;  /* 0x0000000700637c24 */ /* 0x000fca000f8e0263 */
[----:B------:R-:W-:Y:S01]  /*60b0*/  IADD3 R2, R101, R99, RZ ;  /* 0x0000006365027210 */ /* 0x000fe20007ffe0ff */
[----:B------:R-:W-:Y:S06]  /*60c0*/  BRA `(.L_x_787) ;  /* 0x0000000000107947 */ /* 0x000fec0003800000 */
.L_x_786:
[----:B------:R-:W-:-:S04]  /*60d0*/  ULEA UR6, -UR12, URZ, 0x8 ;  /* 0x0000003f0c067291 */ /* 0x000fc8000f8e413f */
[----:B------:R-:W-:Y:S02]  /*60e0*/  USHF.R.S32.HI UR7, URZ, 0x1f, UR6 ;  /* 0x0000001f3f077899 */ /* 0x000fe40008011406 */
[----:B------:R-:W-:-:S04]  /*60f0*/  MOV R147, UR6 ;  /* 0x0000000600937c02 */ /* 0x000fc80008000f00 */
[----:B------:R-:W-:-:S07]  /*6100*/  MOV R2, UR7 ;  /* 0x0000000700027c02 */ /* 0x000fce0008000f00 */
.L_x_787:
[----:B------:R-:W-:Y:S01]  /*6110*/  ULDC UR6, c[0x0][0x2d0] ;  /* 0x0000b40000067ab9 */ /* 0x000fe20000000800 */
[----:B------:R-:W-:Y:S01]  /*6120*/  IMAD.U32 R97, RZ, RZ, UR12 ;  /* 0x0000000cff617e24 */ /* 0x000fe2000f8e00ff */
[----:B------:R-:W-:Y:S01]  /*6130*/  ISETP.GE.AND P2, PT, R244, UR6, PT ;  /* 0x00000006f4007c0c */ /* 0x000fe2000bf46270 */
[----:B------:R-:W-:Y:S01]  /*6140*/  IMAD.U32 R143, RZ, RZ, UR12 ;  /* 0x0000000cff8f7e24 */ /* 0x000fe2000f8e00ff */
[----:B------:R-:W-:Y:S01]  /*6150*/  BSSY B0, `(.L_x_788) ;  /* 0x00000ce000007945 */ /* 0x000fe20003800000 */
[----:B------:R-:W-:Y:S02]  /*6160*/  IMAD.U32 R0, RZ, RZ, UR13 ;  /* 0x0000000dff007e24 */ /* 0x000fe4000f8e00ff */
[----:B------:R-:W-:Y:S02]  /*6170*/  IMAD.U32 R99, RZ, RZ, UR12 ;  /* 0x0000000cff637e24 */ /* 0x000fe4000f8e00ff */
[----:B------:R-:W-:Y:S02]  /*6180*/  IMAD.U32 R100, RZ, RZ, UR12 ;  /* 0x0000000cff647e24 */ /* 0x000fe4000f8e00ff */
[----:B------:R-:W-:-:S02]  /*6190*/  IMAD.U32 R148, RZ, RZ, UR12 ;  /* 0x0000000cff947e24 */ /* 0x000fc4000f8e00ff */
[----:B------:R-:W-:Y:S02]  /*61a0*/  IMAD.U32 R167, RZ, RZ, UR12 ;  /* 0x0000000cffa77e24 */ /* 0x000fe4000f8e00ff */
[-C--:B------:R-:W-:Y:S01]  /*61b0*/  @!P2 LEA R142, P3, R97, R200.reuse, 0x6 ;  /* 0x000000c8618ea211 */ /* 0x080fe200078630ff */
[----:B------:R-:W-:Y:S01]  /*61c0*/  VOTEU.ALL UP0, P2 ;  /* 0x00000000003f7886 */ /* 0x000fe20001000000 */
[----:B------:R-:W-:Y:S01]  /*61d0*/  @!P2 IMAD.WIDE.U32 R100, R100, 0x50, R200 ;  /* 0x000000506464a825 */ /* 0x000fe200078e00c8 */
[-C--:B------:R-:W-:Y:S01]  /*61e0*/  @!P2 LEA R170, P4, R99, R200.reuse, 0x5 ;  /* 0x000000c863aaa211 */ /* 0x080fe200078828ff */
[----:B------:R1:W-:Y:S01]  /*61f0*/  @P2 STS.128 [R242+0x2000], RZ ;  /* 0x002000fff2002388 */ /* 0x0003e20000000c00 */
[-C--:B------:R-:W-:Y:S01]  /*6200*/  @!P2 LEA.HI.X R143, R143, R201.reuse, R0, 0x6, P3 ;  /* 0x000000c98f8fa211 */ /* 0x080fe200018f3400 */
[----:B------:R-:W-:Y:S01]  /*6210*/  IMAD.U32 R96, RZ, RZ, UR13 ;  /* 0x0000000dff607e24 */ /* 0x000fe2000f8e00ff */
[----:B------:R-:W-:Y:S01]  /*6220*/  @!P2 LEA R160, P3, R99, R200, 0x7 ;  /* 0x000000c863a0a211 */ /* 0x000fe200078638ff */
[----:B------:R-:W-:Y:S01]  /*6230*/  @!UP0 UIMAD UR21, UR13, 0x50, URZ ;  /* 0x000000500d1588a4 */ /* 0x000fe2000f8e023f */
[----:B------:R-:W-:Y:S01]  /*6240*/  @!P2 IMAD.WIDE.U32 R148, R148, 0x30, R200 ;  /* 0x000000309494a825 */ /* 0x000fe200078e00c8 */
[----:B------:R-:W-:Y:S01]  /*6250*/  @!UP0 UIMAD UR6, UR13, 0x30, URZ ;  /* 0x000000300d0688a4 */ /* 0x000fe2000f8e023f */
[-C--:B------:R-:W-:Y:S01]  /*6260*/  @!P2 LEA.HI.X R0, R97, R201.reuse, R0, 0x7, P3 ;  /* 0x000000c96100a211 */ /* 0x080fe200018f3c00 */
[----:B------:R-:W-:Y:S01]  /*6270*/  @!UP0 UIMAD UR7, UR13, 0x60, URZ ;  /* 0x000000600d0788a4 */ /* 0x000fe2000f8e023f */
[----:B------:R-:W-:Y:S01]  /*6280*/  @!P2 IADD3 R165, P3, R147, R100, RZ ;  /* 0x0000006493a5a210 */ /* 0x000fe20007f7e0ff */
[----:B------:R-:W-:Y:S01]  /*6290*/  IMAD.U32 R98, RZ, RZ, UR12 ;  /* 0x0000000cff627e24 */ /* 0x000fe2000f8e00ff */
[----:B------:R-:W-:Y:S01]  /*62a0*/  @!P2 LEA.HI.X R167, R167, R201, R96, 0x5, P4 ;  /* 0x000000c9a7a7a211 */ /* 0x000fe200020f2c60 */
[----:B------:R-:W-:Y:S01]  /*62b0*/  IMAD.U32 R96, RZ, RZ, UR12 ;  /* 0x0000000cff607e24 */ /* 0x000fe2000f8e00ff */
[C---:B------:R-:W-:Y:S01]  /*62c0*/  @!P2 IADD3 R145, P4, R147.reuse, R148, RZ ;  /* 0x000000949391a210 */ /* 0x040fe20007f9e0ff */
[----:B------:R-:W-:Y:S01]  /*62d0*/  @!P2 IMAD.WIDE.U32 R98, R98, 0x60, R200 ;  /* 0x000000606262a825 */ /* 0x000fe200078e00c8 */
[----:B------:R-:W-:Y:S01]  /*62e0*/  @!P2 IADD3.X R166, R2, UR21, R101, P3, !PT ;  /* 0x0000001502a6ac10 */ /* 0x000fe20009ffe465 */
[----:B------:R-:W-:Y:S01]  /*62f0*/  @!UP0 UIMAD UR21, UR13, 0xa0, URZ ;  /* 0x000000a00d1588a4 */ /* 0x000fe2000f8e023f */
[----:B------:R-:W2:Y:S01]  /*6300*/  @!P2 LDC.64 R100, c[0x0][0x218] ;  /* 0x00008600ff64ab82 */ /* 0x000ea20000000a00 */
[----:B------:R-:W-:Y:S01]  /*6310*/  @!P2 IMAD.WIDE.U32 R96, R96, 0x70, R200 ;  /* 0x000000706060a825 */ /* 0x000fe200078e00c8 */
[C---:B------:R-:W-:Y:S01]  /*6320*/  @!P2 IADD3.X R144, R2.reuse, UR6, R149, P4, !PT ;  /* 0x000000060290ac10 */ /* 0x040fe2000a7fe495 */
[----:B------:R-:W-:Y:S01]  /*6330*/  @!UP0 UIMAD UR6, UR13, 0x70, URZ ;  /* 0x000000700d0688a4 */ /* 0x000fe2000f8e023f */
[C---:B------:R-:W-:Y:S01]  /*6340*/  @!P2 IADD3 R161, P4, R147.reuse, R98, RZ ;  /* 0x0000006293a1a210 */ /* 0x040fe20007f9e0ff */
[----:B------:R-:W-:Y:S01]  /*6350*/  IMAD.U32 R168, RZ, RZ, UR12 ;  /* 0x0000000cffa87e24 */ /* 0x000fe2000f8e00ff */
[C---:B------:R-:W-:Y:S01]  /*6360*/  @!P2 IADD3 R163, P3, R147.reuse, R96, RZ ;  /* 0x0000006093a3a210 */ /* 0x040fe20007f7e0ff */
[----:B------:R-:W-:Y:S01]  /*6370*/  IMAD.U32 R140, RZ, RZ, UR12 ;  /* 0x0000000cff8c7e24 */ /* 0x000fe2000f8e00ff */
[----:B------:R-:W-:Y:S01]  /*6380*/  @!P2 IADD3.X R162, R2, UR7, R99, P4, !PT ;  /* 0x0000000702a2ac10 */ /* 0x000fe2000a7fe463 */
[----:B------:R-:W-:Y:S01]  /*6390*/  @!P2 IMAD.WIDE.U32 R168, R168, 0xb0, R200 ;  /* 0x000000b0a8a8a825 */ /* 0x000fe200078e00c8 */
[----:B------:R-:W-:Y:S01]  /*63a0*/  @!P2 IADD3.X R164, R2, UR6, R97, P3, !PT ;  /* 0x0000000602a4ac10 */ /* 0x000fe20009ffe461 */
[----:B------:R-:W3:Y:S01]  /*63b0*/  @!P2 LDC.64 R98, c[0x0][0x218] ;  /* 0x00008600ff62ab82 */ /* 0x000ee20000000a00 */
[----:B------:R-:W-:Y:S01]  /*63c0*/  @!UP0 UIMAD UR7, UR13, 0xb0, URZ ;  /* 0x000000b00d0788a4 */ /* 0x000fe2000f8e023f */
[----:B------:R-:W-:Y:S01]  /*63d0*/  @!P2 IMAD.WIDE.U32 R140, R140, 0xc0, R200 ;  /* 0x000000c08c8ca825 */ /* 0x000fe200078e00c8 */
[----:B------:R-:W-:Y:S01]  /*63e0*/  @!UP0 UIMAD UR6, UR13, 0xc0, URZ ;  /* 0x000000c00d0688a4 */ /* 0x000fe2000f8e023f */
[C---:B------:R-:W-:Y:S01]  /*63f0*/  @!P2 IADD3 R153, P4, R147.reuse, R168, RZ ;  /* 0x000000a89399a210 */ /* 0x040fe20007f9e0ff */
[----:B------:R-:W-:Y:S01]  /*6400*/  @!UP0 UIMAD UR26, UR13, 0x90, URZ ;  /* 0x000000900d1a88a4 */ /* 0x000fe2000f8e023f */
[----:B------:R-:W-:Y:S01]  /*6410*/  IMAD.U32 R172, RZ, RZ, UR12 ;  /* 0x0000000cffac7e24 */ /* 0x000fe2000f8e00ff */
[C---:B------:R-:W-:Y:S01]  /*6420*/  @!P2 IADD3 R155, P3, R147.reuse, R140, RZ ;  /* 0x0000008c939ba210 */ /* 0x040fe20007f7e0ff */
[----:B------:R-:W4:Y:S01]  /*6430*/  @!P2 LDC.64 R96, c[0x0][0x218] ;  /* 0x00008600ff60ab82 */ /* 0x000f220000000a00 */
[----:B------:R-:W-:Y:S01]  /*6440*/  IMAD.U32 R174, RZ, RZ, UR12 ;  /* 0x0000000cffae7e24 */ /* 0x000fe2000f8e00ff */
[----:B------:R-:W-:Y:S01]  /*6450*/  @!P2 IADD3.X R150, R2, UR7, R169, P4, !PT ;  /* 0x000000070296ac10 */ /* 0x000fe2000a7fe4a9 */
[----:B------:R-:W-:Y:S01]  /*6460*/  @!P2 IMAD.WIDE.U32 R172, R172, 0xa0, R200 ;  /* 0x000000a0acaca825 */ /* 0x000fe200078e00c8 */
[----:B------:R-:W-:Y:S01]  /*6470*/  @!P2 IADD3.X R152, R2, UR6, R141, P3, !PT ;  /* 0x000000060298ac10 */ /* 0x000fe20009ffe48d */
[----:B------:R-:W-:Y:S01]  /*6480*/  @!UP0 UIMAD UR7, UR13, 0xd0, URZ ;  /* 0x000000d00d0788a4 */ /* 0x000fe2000f8e023f */
[C---:B------:R-:W-:Y:S01]  /*6490*/  @!P2 IADD3 R169, P3, R147.reuse, R200, RZ ;  /* 0x000000c893a9a210 */ /* 0x040fe20007f7e0ff */
[----:B------:R-:W-:Y:S01]  /*64a0*/  IMAD.U32 R102, RZ, RZ, UR12 ;  /* 0x0000000cff667e24 */ /* 0x000fe2000f8e00ff */
[C---:B------:R-:W-:Y:S01]  /*64b0*/  @!P2 IADD3 R151, P5, R147.reuse, R172, RZ ;  /* 0x000000ac9397a210 */ /* 0x040fe20007fbe0ff */
[----:B------:R-:W-:Y:S01]  /*64c0*/  IMAD.U32 R158, RZ, RZ, UR12 ;  /* 0x0000000cff9e7e24 */ /* 0x000fe2000f8e00ff */
[----:B------:R-:W-:Y:S01]  /*64d0*/  @!UP0 UIMAD UR6, UR13, 0xe0, URZ ;  /* 0x000000e00d0688a4 */ /* 0x000fe2000f8e023f */
[----:B------:R-:W-:Y:S01]  /*64e0*/  @!P2 IMAD.WIDE.U32 R174, R174, 0x90, R200 ;  /* 0x00000090aeaea825 */ /* 0x000fe200078e00c8 */
[----:B------:R-:W-:Y:S01]  /*64f0*/  @!P2 IADD3.X R148, R2, UR21, R173, P5, !PT ;  /* 0x000000150294ac10 */ /* 0x000fe2000affe4ad */
[----:B------:R-:W5:Y:S02]  /*6500*/  @!P2 LDC.64 R140, c[0x0][0x218] ;  /* 0x00008600ff8cab82 */ /* 0x000f640000000a00 */
[----:B------:R-:W-:Y:S01]  /*6510*/  @!P2 IMAD.WIDE.U32 R102, R102, 0xd0, R200 ;  /* 0x000000d06666a825 */ /* 0x000fe200078e00c8 */
[----:B------:R-:W-:-:S02]  /*6520*/  @!P2 IADD3 R149, P6, R147, R174, RZ ;  /* 0x000000ae9395a210 */ /* 0x000fc40007fde0ff */
[----:B--2---:R-:W-:Y:S01]  /*6530*/  @!P2 LEA R174, P5, R169, R100, 0x1 ;  /* 0x00000064a9aea211 */ /* 0x004fe200078a08ff */
[----:B------:R-:W-:Y:S01]  /*6540*/  @!P2 IMAD.WIDE.U32 R158, R158, 0xe0, R200 ;  /* 0x000000e09e9ea825 */ /* 0x000fe200078e00c8 */
[C---:B------:R-:W-:Y:S02]  /*6550*/  @!P2 IADD3 R154, P4, R147.reuse, R102, RZ ;  /* 0x00000066939aa210 */ /* 0x040fe40007f9e0ff */
[C---:B------:R-:W-:Y:S01]  /*6560*/  @!P2 IADD3.X R146, R2.reuse, UR26, R175, P6, !PT ;  /* 0x0000001a0292ac10 */ /* 0x040fe2000b7fe4af */
[C---:B------:R-:W-:Y:S01]  /*6570*/  @!P2 IMAD.X R168, R2.reuse, 0x1, R201, P3 ;  /* 0x0000000102a8a824 */ /* 0x040fe200018e06c9 */
[----:B------:R-:W-:Y:S02]  /*6580*/  @!P2 IADD3 R156, P3, R147, R158, RZ ;  /* 0x0000009e939ca210 */ /* 0x000fe40007f7e0ff */
[C---:B------:R-:W-:Y:S02]  /*6590*/  @!P2 IADD3.X R158, R2.reuse, UR7, R103, P4, !PT ;  /* 0x00000007029eac10 */ /* 0x040fe4000a7fe467 */
[----:B------:R-:W-:Y:S01]  /*65a0*/  @!P2 LEA.HI.X R175, R169, R101, R168, 0x1, P5 ;  /* 0x00000065a9afa211 */ /* 0x000fe200028f0ca8 */
[----:B------:R-:W2:Y:S01]  /*65b0*/  @!P2 LDC.64 R102, c[0x0][0x218] ;  /* 0x00008600ff66ab82 */ /* 0x000ea20000000a00 */
[----:B------:R-:W-:-:S02]  /*65c0*/  @!P2 IADD3.X R159, R2, UR6, R159, P3, !PT ;  /* 0x00000006029fac10 */ /* 0x000fc40009ffe49f */
[C---:B------:R-:W-:Y:S01]  /*65d0*/  @!P2 IADD3 R169, P5, P4, R147.reuse, UR15, R200 ;  /* 0x0000000f93a9ac10 */ /* 0x040fe2000fcbe0c8 */
[----:B------:R-:W-:Y:S01]  /*65e0*/  @!PT LDS RZ, [RZ] ;  /* 0x00000000fffff984 */ /* 0x000fe20000000800 */
[----:B------:R-:W-:Y:S01]  /*65f0*/  @!PT LDS RZ, [RZ] ;  /* 0x00000000fffff984 */ /* 0x000fe20000000800 */
[----:B------:R-:W-:Y:S01]  /*6600*/  @!PT LDS RZ, [RZ] ;  /* 0x00000000fffff984 */ /* 0x000fe20000000800 */
[----:B------:R2:W-:Y:S01]  /*6610*/  @!P2 LDGSTS.E.BYPASS.LTC128B.128 [R242+0x2000], desc[UR22][R174.64] ;  /* 0x02000000aef2afae */ /* 0x0005e2000b901d56 */
[----:B------:R-:W-:Y:S02]  /*6620*/  @!P2 IADD3 R170, P3, R147, R170, RZ ;  /* 0x000000aa93aaa210 */ /* 0x000fe40007f7e0ff */
[C---:B------:R-:W-:Y:S01]  /*6630*/  @!P2 IADD3.X R168, R2.reuse, UR14, R201, P5, P4 ;  /* 0x0000000e02a8ac10 */ /* 0x040fe2000afe84c9 */
[----:B------:R-:W1:Y:S01]  /*6640*/  @!P2 LDC.64 R100, c[0x0][0x218] ;  /* 0x00008600ff64ab82 */ /* 0x000e620000000a00 */
[C---:B---3--:R-:W-:Y:S01]  /*6650*/  @!P2 LEA R172, P4, R169.reuse, R98, 0x1 ;  /* 0x00000062a9aca211 */ /* 0x048fe200078808ff */
[----:B------:R-:W-:Y:S01]  /*6660*/  @!P2 IMAD.X R167, R2, 0x1, R167, P3 ;  /* 0x0000000102a7a824 */ /* 0x000fe200018e06a7 */
[----:B----4-:R-:W-:Y:S01]  /*6670*/  @!P2 LEA R182, P3, R170, R96, 0x1 ;  /* 0x00000060aab6a211 */ /* 0x010fe200078608ff */
[----:B------:R3:W-:Y:S01]  /*6680*/  @P2 STS.128 [R242+0x2800], RZ ;  /* 0x002800fff2002388 */ /* 0x0007e20000000c00 */
[----:B------:R-:W-:-:S02]  /*6690*/  @!P2 LEA.HI.X R173, R169, R99, R168, 0x1, P4 ;  /* 0x00000063a9ada211 */ /* 0x000fc400020f0ca8 */
[----:B------:R-:W-:Y:S01]  /*66a0*/  @!P2 LEA.HI.X R183, R170, R97, R167, 0x1, P3 ;  /* 0x00000061aab7a211 */ /* 0x000fe200018f0ca7 */
[----:B------:R-:W4:Y:S01]  /*66b0*/  @!P2 LDC.64 R98, c[0x0][0x218] ;  /* 0x00008600ff62ab82 */ /* 0x000f220000000a00 */
[----:B------:R-:W-:Y:S01]  /*66c0*/  @!P2 IADD3 R142, P3, R147, R142, RZ ;  /* 0x0000008e938ea210 */ /* 0x000fe20007f7e0ff */
[----:B------:R-:W-:Y:S01]  /*66d0*/  @!PT LDS RZ, [RZ] ;  /* 0x00000000fffff984 */ /* 0x000fe20000000800 */
[----:B------:R-:W-:Y:S01]  /*66e0*/  @!PT LDS RZ, [RZ] ;  /* 0x00000000fffff984 */ /* 0x000fe20000000800 */
[----:B------:R-:W-:Y:S01]  /*66f0*/  @!PT LDS RZ, [RZ] ;  /* 0x00000000fffff984 */ /* 0x000fe20000000800 */
[----:B------:R1:W-:Y:S01]  /*6700*/  @!P2 LDGSTS.E.BYPASS.LTC128B.128 [R242+0x2800], desc[UR22][R172.64] ;  /* 0x02800000acf2afae */ /* 0x0003e2000b901d56 */
[----:B-----5:R-:W-:-:S03]  /*6710*/  @!P2 LEA R168, P4, R145, R140, 0x1 ;  /* 0x0000008c91a8a211 */ /* 0x020fc600078808ff */
[----:B------:R-:W-:Y:S01]  /*6720*/  @!P2 IMAD.X R143, R2, 0x1, R143, P3 ;  /* 0x00000001028fa824 */ /* 0x000fe200018e068f */
[----:B------:R-:W-:Y:S01]  /*6730*/  @!P2 LEA.HI.X R169, R145, R141, R144, 0x1, P4 ;  /* 0x0000008d91a9a211 */ /* 0x000fe200020f0c90 */
[----:B------:R-:W5:Y:S01]  /*6740*/  @!P2 LDC.64 R96, c[0x0][0x218] ;  /* 0x00008600ff60ab82 */ /* 0x000f620000000a00 */
[----:B------:R3:W-:Y:S04]  /*6750*/  @P2 STS.128 [R242+0x3000], RZ ;  /* 0x003000fff2002388 */ /* 0x0007e80000000c00 */
[----:B------:R-:W-:Y:S01]  /*6760*/  @!PT LDS RZ, [RZ] ;  /* 0x00000000fffff984 */ /* 0x000fe20000000800 */
[----:B------:R-:W-:Y:S01]  /*6770*/  @!PT LDS RZ, [RZ] ;  /* 0x00000000fffff984 */ /* 0x000fe20000000800 */
[----:B------:R-:W-:Y:S01]  /*6780*/  @!PT LDS RZ, [RZ] ;  /* 0x00000000fffff984 */ /* 0x000fe20000000800 */
[----:B------:R3:W-:Y:S01]  /*6790*/  @!P2 LDGSTS.E.BYPASS.LTC128B.128 [R242+0x3000], desc[UR22][R182.64] ;  /* 0x03000000b6f2afae */ /* 0x0007e2000b901d56 */
[C---:B--2---:R-:W-:Y:S02]  /*67a0*/  @!P2 LEA R174, P3, R142.reuse, R102, 0x1 ;  /* 0x000000668eaea211 */ /* 0x044fe400078608ff */
[----:B------:R-:W2:Y:S01]  /*67b0*/  @!P2 LDC.64 R144, c[0x0][0x218] ;  /* 0x00008600ff90ab82 */ /* 0x000ea20000000a00 */
[----:B------:R3:W-:Y:S01]  /*67c0*/  @P2 STS.128 [R242+0x3800], RZ ;  /* 0x003800fff2002388 */ /* 0x0007e20000000c00 */
[----:B------:R-:W-:-:S03]  /*67d0*/  @!P2 LEA.HI.X R175, R142, R103, R143, 0x1, P3 ;  /* 0x000000678eafa211 */ /* 0x000fc600018f0c8f */
[----:B------:R-:W-:Y:S01]  /*67e0*/  @!PT LDS RZ, [RZ] ;  /* 0x00000000fffff984 */ /* 0x000fe20000000800 */
[----:B------:R-:W-:Y:S01]  /*67f0*/  @!PT LDS RZ, [RZ] ;  /* 0x00000000fffff984 */ /* 0x000fe20000000800 */
[----:B------:R-:W-:Y:S01]  /*6800*/  @!PT LDS RZ, [RZ] ;  /* 0x00000000fffff984 */ /* 0x000fe20000000800 */
[----:B------:R3:W-:Y:S03]  /*6810*/  @!P2 LDGSTS.E.BYPASS.LTC128B.128 [R242+0x3800], desc[UR22][R168.64] ;  /* 0x03800000a8f2afae */ /* 0x0007e6000b901d56 */
[----:B------:R-:W3:Y:S01]  /*6820*/  @!P2 LDC.64 R142, c[0x0][0x218] ;  /* 0x00008600ff8eab82 */ /* 0x000ee20000000a00 */
[----:B------:R2:W-:Y:S01]  /*6830*/  @P2 STS.128 [R242+0x4000], RZ ;  /* 0x004000fff2002388 */ /* 0x0005e20000000c00 */
[----:B-1----:R-:W-:-:S03]  /*6840*/  @!P2 LEA R172, P3, R165, R100, 0x1 ;  /* 0x00000064a5aca211 */ /* 0x002fc600078608ff */
[----:B------:R-:W-:Y:S01]  /*6850*/  @!PT LDS RZ, [RZ] ;  /* 0x00000000fffff984 */ /* 0x000fe20000000800 */
[----:B------:R-:W-:Y:S01]  /*6860*/  @!PT LDS RZ, [RZ] ;  /* 0x00000000fffff984 */ /* 0x000fe20000000800 */
[----:B------:R-:W-:Y:S01]  /*6870*/  @!PT LDS RZ, [RZ] ;  /* 0x00000000fffff984 */ /* 0x000fe20000000800 */
[----:B------:R1:W-:Y:S03]  /*6880*/  @!P2 LDGSTS.E.BYPASS.LTC128B.128 [R242+0x4000], desc[UR22][R174.64] ;  /* 0x04000000aef2afae */ /* 0x0003e6000b901d56 */
[----:B------:R-:W1:Y:S01]  /*6890*/  @!P2 LDC.64 R140, c[0x0][0x218] ;  /* 0x00008600ff8cab82 */ /* 0x000e620000000a00 */
[----:B------:R-:W-:Y:S01]  /*68a0*/  @!P2 LEA.HI.X R173, R165, R101, R166, 0x1, P3 ;  /* 0x00000065a5ada211 */ /* 0x000fe200018f0ca6 */
[----:B------:R1:W-:Y:S01]  /*68b0*/  @P2 STS.128 [R242+0x4800], RZ ;  /* 0x004800fff2002388 */ /* 0x0003e20000000c00 */
[----:B----4-:R-:W-:Y:S02]  /*68c0*/  @!P2 LEA R166, P4, R161, R98, 0x1 ;  /* 0x00000062a1a6a211 */ /* 0x010fe400078808ff */
[----:B-----5:R-:W-:Y:S01]  /*68d0*/  @!P2 LEA R170, P3, R163, R96, 0x1 ;  /* 0x00000060a3aaa211 */ /* 0x020fe200078608ff */
[----:B------:R-:W-:Y:S01]  /*68e0*/  @!PT LDS RZ, [RZ] ;  /* 0x00000000fffff984 */ /* 0x000fe20000000800 */
[----:B------:R-:W-:Y:S01]  /*68f0*/  @!PT LDS RZ, [RZ] ;  /* 0x00000000fffff984 */ /* 0x000fe20000000800 */
[----:B------:R-:W-:Y:S01]  /*6900*/  @!PT LDS RZ, [RZ] ;  /* 0x00000000fffff984 */ /* 0x000fe20000000800 */
[----:B------:R4:W-:Y:S01]  /*6910*/  @!P2 LDGSTS.E.BYPASS.LTC128B.128 [R242+0x4800], desc[UR22][R172.64] ;  /* 0x04800000acf2afae */ /* 0x0009e2000b901d56 */
[----:B------:R-:W-:Y:S01]  /*6920*/  @!P2 LEA.HI.X R167, R161, R99, R162, 0x1, P4 ;  /* 0x00000063a1a7a211 */ /* 0x000fe200020f0ca2 */
[----:B------:R-:W5:Y:S01]  /*6930*/  @!P2 LDC.64 R102, c[0x0][0x218] ;  /* 0x00008600ff66ab82 */ /* 0x000f620000000a00 */
[----:B------:R-:W-:Y:S01]  /*6940*/  @!P2 LEA.HI.X R171, R163, R97, R164, 0x1, P3 ;  /* 0x00000061a3aba211 */ /* 0x000fe200018f0ca4 */
[----:B------:R4:W-:Y:S01]  /*6950*/  @P2 STS.128 [R242+0x5000], RZ ;  /* 0x005000fff2002388 */ /* 0x0009e20000000c00 */
[----:B------:R-:W-:-:S03]  /*6960*/  @!P2 IADD3 R160, P3, R147, R160, RZ ;  /* 0x000000a093a0a210 */ /* 0x000fc60007f7e0ff */
[----:B------:R-:W-:Y:S01]  /*6970*/  @!PT LDS RZ, [RZ] ;  /* 0x00000000fffff984 */ /* 0x000fe20000000800 */
[----:B------:R-:W-:Y:S01]  /*6980*/  @!PT LDS RZ, [RZ] ;  /* 0x00000000fffff984 */ /* 0x000fe20000000800 */
[----:B------:R-:W-:Y:S01]  /*6990*/  @!PT LDS RZ, [RZ] ;  /* 0x00000000fffff984 */ /* 0x000fe20000000800 */
[----:B------:R4:W-:Y:S02]  /*69a0*/  @!P2 LDGSTS.E.BYPASS.LTC128B.128 [R242+0x5000], desc[UR22][R166.64] ;  /* 0x05000000a6f2afae */ /* 0x0009e4000b901d56 */
[----:B------:R-:W4:Y:S01]  /*69b0*/  @!P2 LDC.64 R100, c[0x0][0x218] ;  /* 0x00008600ff64ab82 */ /* 0x000f220000000a00 */
[----:B------:R-:W-:Y:S01]  /*69c0*/  @!P2 IMAD.X R0, R2, 0x1, R0, P3 ;  /* 0x000000010200a824 */ /* 0x000fe200018e0600 */
[C---:B--2---:R-:W-:Y:S01]  /*69d0*/  @!P2 LEA R144, P3, R160.reuse, R144, 0x1 ;  /* 0x00000090a090a211 */ /* 0x044fe200078608ff */
[----:B------:R2:W-:Y:S03]  /*69e0*/  @P2 STS.128 [R242+0x5800], RZ ;  /* 0x005800fff2002388 */ /* 0x0005e60000000c00 */
[----:B------:R-:W-:Y:S01]  /*69f0*/  @!P2 LEA.HI.X R145, R160, R145, R0, 0x1, P3 ;  /* 0x00000091a091a211 */ /* 0x000fe200018f0c00 */
[----:B------:R-:W-:Y:S01]  /*6a00*/  @!PT LDS RZ, [RZ] ;  /* 0x00000000fffff984 */ /* 0x000fe20000000800 */
[----:B------:R-:W-:Y:S01]  /*6a10*/  @!PT LDS RZ, [RZ] ;  /* 0x00000000fffff984 */ /* 0x000fe20000000800 */
[----:B------:R-:W-:Y:S01]  /*6a20*/  @!PT LDS RZ, [RZ] ;  /* 0x00000000fffff984 */ /* 0x000fe20000000800 */
[----:B------:R2:W-:Y:S01]  /*6a30*/  @!P2 LDGSTS.E.BYPASS.LTC128B.128 [R242+0x5800], desc[UR22][R170.64] ;  /* 0x05800000aaf2afae */ /* 0x0005e2000b901d56 */
[----:B------:R-:W2:Y:S01]  /*6a40*/  @!P2 LDC.64 R98, c[0x0][0x218] ;  /* 0x00008600ff62ab82 */ /* 0x000ea20000000a00 */
[----:B---3--:R-:W-:-:S02]  /*6a50*/  @!P2 LEA R142, P3, R149, R142, 0x1 ;  /* 0x0000008e958ea211 */ /* 0x008fc400078608ff */
[----:B-1----:R-:W-:Y:S01]  /*6a60*/  @!P2 LEA R140, P4, R151, R140, 0x1 ;  /* 0x0000008c978ca211 */ /* 0x002fe200078808ff */
[----:B------:R1:W-:Y:S01]  /*6a70*/  @P2 STS.128 [R242+0x6000], RZ ;  /* 0x006000fff2002388 */ /* 0x0003e20000000c00 */
[----:B------:R-:W-:Y:S02]  /*6a80*/  @!P2 LEA.HI.X R143, R149, R143, R146, 0x1, P3 ;  /* 0x0000008f958fa211 */ /* 0x000fe400018f0c92 */
[----:B------:R-:W-:Y:S01]  /*6a90*/  @!P2 LEA.HI.X R141, R151, R141, R148, 0x1, P4 ;  /* 0x0000008d978da211 */ /* 0x000fe200020f0c94 */
[----:B------:R-:W3:Y:S01]  /*6aa0*/  @!P2 LDC.64 R96, c[0x0][0x218] ;  /* 0x00008600ff60ab82 */ /* 0x000ee20000000a00 */
[C---:B-----5:R-:W-:Y:S01]  /*6ab0*/  @!P2 LEA R102, P3, R153.reuse, R102, 0x1 ;  /* 0x000000669966a211 */ /* 0x060fe200078608ff */
[----:B------:R-:W-:Y:S01]  /*6ac0*/  @!PT LDS RZ, [RZ] ;  /* 0x00000000fffff984 */ /* 0x000fe20000000800 */
[----:B------:R-:W-:Y:S01]  /*6ad0*/  @!PT LDS RZ, [RZ] ;  /* 0x00000000fffff984 */ /* 0x000fe20000000800 */
[----:B------:R-:W-:Y:S01]  /*6ae0*/  @!PT LDS RZ, [RZ] ;  /* 0x00000000fffff984 */ /* 0x000fe20000000800 */
[----:B------:R1:W-:Y:S03]  /*6af0*/  @!P2 LDGSTS.E.BYPASS.LTC128B.128 [R242+0x6000], desc[UR22][R144.64] ;  /* 0x0600000090f2afae */ /* 0x0003e6000b901d56 */
[----:B------:R-:W-:Y:S01]  /*6b00*/  @!P2 LEA.HI.X R103, R153, R103, R150, 0x1, P3 ;  /* 0x000000679967a211 */ /* 0x000fe200018f0c96 */
[----:B------:R1:W-:Y:S01]  /*6b10*/  @P2 STS.128 [R242+0x6800], RZ ;  /* 0x006800fff2002388 */ /* 0x0003e20000000c00 */
[----:B----4-:R-:W-:-:S03]  /*6b20*/  @!P2 LEA R100, P5, R155, R100, 0x1 ;  /* 0x000000649b64a211 */ /* 0x010fc600078a08ff */
[----:B------:R-:W-:Y:S01]  /*6b30*/  @!PT LDS RZ, [RZ] ;  /* 0x00000000fffff984 */ /* 0x000fe20000000800 */
[----:B------:R-:W-:Y:S01]  /*6b40*/  @!PT LDS RZ, [RZ] ;  /* 0x00000000fffff984 */ /* 0x000fe20000000800 */
[----:B------:R-:W-:Y:S01]  /*6b50*/  @!PT LDS RZ, [RZ] ;  /* 0x00000000fffff984 */ /* 0x000fe20000000800 */
[----:B------:R1:W-:Y:S01]  /*6b60*/  @!P2 LDGSTS.E.BYPASS.LTC128B.128 [R242+0x6800], desc[UR22][R142.64] ;  /* 0x068000008ef2afae */ /* 0x0003e2000b901d56 */
[----:B------:R-:W-:-:S03]  /*6b70*/  @!P2 LEA.HI.X R101, R155, R101, R152, 0x1, P5 ;  /* 0x000000659b65a211 */ /* 0x000fc600028f0c98 */
[----:B------:R1:W-:Y:S01]  /*6b80*/  @P2 STS.128 [R242+0x7000], RZ ;  /* 0x007000fff2002388 */ /* 0x0003e20000000c00 */
[----:B--2---:R-:W-:-:S03]  /*6b90*/  @!P2 LEA R98, P4, R154, R98, 0x1 ;  /* 0x000000629a62a211 */ /* 0x004fc600078808ff */
[----:B------:R-:W-:Y:S01]  /*6ba0*/  @!PT LDS RZ, [RZ] ;  /* 0x00000000fffff984 */ /* 0x000fe20000000800 */
[----:B------:R-:W-:Y:S01]  /*6bb0*/  @!PT LDS RZ, [RZ] ;  /* 0x00000000fffff984 */ /* 0x000fe20000000800 */
[----:B------:R-:W-:Y:S01]  /*6bc0*/  @!PT LDS RZ, [RZ] ;  /* 0x00000000fffff984 */ /* 0x000fe20000000800 */
[----:B------:R1:W-:Y:S01]  /*6bd0*/  @!P2 LDGSTS.E.BYPASS.LTC128B.128 [R242+0x7000], desc[UR22][R140.64] ;  /* 0x070000008cf2afae */ /* 0x0003e2000b901d56 */
[----:B------:R-:W-:-:S03]  /*6be0*/  @!P2 LEA.HI.X R99, R154, R99, R158, 0x1, P4 ;  /* 0x000000639a63a211 */ /* 0x000fc600020f0c9e */
[----:B------:R1:W-:Y:S01]  /*6bf0*/  @P2 STS.128 [R242+0x7800], RZ ;  /* 0x007800fff2002388 */ /* 0x0003e20000000c00 */
[----:B---3--:R-:W-:-:S03]  /*6c00*/  @!P2 LEA R96, P3, R156, R96, 0x1 ;  /* 0x000000609c60a211 */ /* 0x008fc600078608ff */
[----:B------:R-:W-:Y:S01]  /*6c10*/  @!PT LDS RZ, [RZ] ;  /* 0x00000000fffff984 */ /* 0x000fe20000000800 */
[----:B------:R-:W-:Y:S01]  /*6c20*/  @!PT LDS RZ, [RZ] ;  /* 0x00000000fffff984 */ /* 0x000fe20000000800 */
[----:B------:R-:W-:Y:S01]  /*6c30*/  @!PT LDS RZ, [RZ] ;  /* 0x00000000fffff984 */ /* 0x000fe20000000800 */
[----:B------:R1:W-:Y:S01]  /*6c40*/  @!P2 LDGSTS.E.BYPASS.LTC128B.128 [R242+0x7800], desc[UR22][R102.64] ;  /* 0x0780000066f2afae */ /* 0x0003e2000b901d56 */
[----:B------:R-:W-:-:S03]  /*6c50*/  @!P2 LEA.HI.X R97, R156, R97, R159, 0x1, P3 ;  /* 0x000000619c61a211 */ /* 0x000fc600018f0c9f */
[----:B------:R1:W-:Y:S04]  /*6c60*/  @P2 STS.128 [R242+0x8000], RZ ;  /* 0x008000fff2002388 */ /* 0x0003e80000000c00 */
[----:B------:R-:W-:Y:S01]  /*6c70*/  @!PT LDS RZ, [RZ] ;  /* 0x00000000fffff984 */ /* 0x000fe20000000800 */
[----:B------:R-:W-:Y:S01]  /*6c80*/  @!PT LDS RZ, [RZ] ;  /* 0x00000000fffff984 */ /* 0x000fe20000000800 */
[----:B------:R-:W-:Y:S01]  /*6c90*/  @!PT LDS RZ, [RZ] ;  /* 0x00000000fffff984 */ /* 0x000fe20000000800 */
[----:B------:R1:W-:Y:S04]  /*6ca0*/  @!P2 LDGSTS.E.BYPASS.LTC128B.128 [R242+0x8000], desc[UR22][R100.64] ;  /* 0x0800000064f2afae */ /* 0x0003e8000b901d56 */
        /* <DEDUP_REMOVED lines=10> */
[----:B------:R1:W-:Y:S01]  /*6d50*/  @P2 STS.128 [R242+0x9800], RZ ;  /* 0x009800fff2002388 */ /* 0x0003e20000000c00 */
[----:B------:R-:W-:Y:S05]  /*6d60*/  @P2 BRA `(.L_x_789) ;  /* 0x0000000000302947 */ /* 0x000fea0003800000 */
[----:B------:R-:W-:Y:S01]  /*6d70*/  IMAD.U32 R0, RZ, RZ, UR12 ;  /* 0x0000000cff007e24 */ /* 0x000fe2000f8e00ff */
[----:B------:R-:W-:Y:S01]  /*6d80*/  UIMAD UR21, UR13, 0xf0, URZ ;  /* 0x000000f00d1578a4 */ /* 0x000fe2000f8e023f */
[----:B------:R-:W-:Y:S02]  /*6d90*/  ULDC.64 UR6, c[0x0][0x218] ;  /* 0x0000860000067ab9 */ /* 0x000fe40000000a00 */
[----:B-1----:R-:W-:-:S03]  /*6da0*/  IMAD.WIDE.U32 R98, R0, 0xf0, R200 ;  /* 0x000000f000627825 */ /* 0x002fc600078e00c8 */
[----:B------:R-:W-:-:S04]  /*6db0*/  IADD3 R97, P2, R147, R98, RZ ;  /* 0x0000006293617210 */ /* 0x000fc80007f5e0ff */
[----:B------:R-:W-:Y:S02]  /*6dc0*/  IADD3.X R0, R2, UR21, R99, P2, !PT ;  /* 0x0000001502007c10 */ /* 0x000fe400097fe463 */
[----:B------:R-:W-:-:S04]  /*6dd0*/  LEA R96, P2, R97, UR6, 0x1 ;  /* 0x0000000661607c11 */ /* 0x000fc8000f8408ff */
[----:B------:R-:W-:-:S05]  /*6de0*/  LEA.HI.X R97, R97, UR7, R0, 0x1, P2 ;  /* 0x0000000761617c11 */ /* 0x000fca00090f0c00 */
[----:B------:R-:W-:Y:S01]  /*6df0*/  @!PT LDS RZ, [RZ] ;  /* 0x00000000fffff984 */ /* 0x000fe20000000800 */
[----:B------:R-:W-:Y:S01]  /*6e00*/  @!PT LDS RZ, [RZ] ;  /* 0x00000000fffff984 */ /* 0x000fe20000000800 */
[----:B------:R-:W-:Y:S01]  /*6e10*/  @!PT LDS RZ, [RZ] ;  /* 0x00000000fffff984 */ /* 0x000fe20000000800 */
[----:B------:R2:W-:Y:S04]  /*6e20*/  LDGSTS.E.BYPASS.LTC128B.128 [R242+0x9800], desc[UR22][R96.64] ;  /* 0x0980000060f27fae */ /* 0x0005e8000b901d56 */
.L_x_789:
[----:B------:R-:W-:Y:S05]  /*6e30*/  BSYNC B0 ;  /* 0x0000000000007941 */ /* 0x000fea0003800000 */
.L_x_788:
[----:B------:R-:W0:Y:S01]  /*6e40*/  LDGDEPBAR ;  /* 0x00000000000079af */ /* 0x000e220000000000 */
[----:B------:R-:W-:-:S04]  /*6e50*/  IADD3 R200, P2, R147, R200, RZ ;  /* 0x000000c893c87210 */ /* 0x000fc80007f5e0ff */
[----:B------:R-:W-:-:S09]  /*6e60*/  IADD3.X R201, R2, R201, RZ, P2, !PT ;  /* 0x000000c902c97210 */ /* 0x000fd200017fe4ff */
.L_x_785:
[----:B------:R-:W-:Y:S01]  /*6e70*/  VIADD R0, R157, UR19 ;  /* 0x000000139d007c36 */ /* 0x000fe20008000000 */
[----:B------:R-:W-:-:S03]  /*6e80*/  ULDC UR6, c[0x0][0x2ec] ;  /* 0x0000bb0000067ab9 */ /* 0x000fc60000000800 */
[C---:B------:R-:W-:Y:S01]  /*6e90*/  VIADD R2, R0.reuse, 0x1 ;  /* 0x0000000100027836 */ /* 0x040fe20000000000 */
[C---:B------:R-:W-:Y:S01]  /*6ea0*/  ISETP.GE.AND P4, PT, R0.reuse, R202, PT ;  /* 0x000000ca0000720c */ /* 0x040fe20003f86270 */
[----:B-12---:R-:W-:-:S03]  /*6eb0*/  VIADD R96, R0, 0x8 ;  /* 0x0000000800607836 */ /* 0x006fc60000000000 */
[CC--:B------:R-:W-:Y:S02]  /*6ec0*/  ISETP.GE.AND P3, PT, R2.reuse, R203.reuse, PT ;  /* 0x000000cb0200720c */ /* 0x0c0fe40003f66270 */
[-C--:B------:R-:W-:Y:S01]  /*6ed0*/  ISETP.GE.AND P5, PT, R2, R202.reuse, PT ;  /* 0x000000ca0200720c */ /* 0x080fe20003fa6270 */
[----:B------:R-:W-:Y:S01]  /*6ee0*/  VIADD R2, R0, 0x9 ;  /* 0x0000000900027836 */ /* 0x000fe20000000000 */
[CC--:B------:R-:W-:Y:S02]  /*6ef0*/  ISETP.GE.AND P2, PT, R96.reuse, R203.reuse, PT ;  /* 0x000000cb6000720c */ /* 0x0c0fe40003f46270 */
[----:B------:R-:W-:Y:S01]  /*6f00*/  ISETP.GE.AND P6, PT, R96, R202, PT ;  /* 0x000000ca6000720c */ /* 0x000fe20003fc6270 */
[----:B------:R-:W-:Y:S01]  /*6f10*/  VIADD R96, R0, 0x10 ;  /* 0x0000001000607836 */ /* 0x000fe20000000000 */
[----:B------:R-:W-:Y:S01]  /*6f20*/  FSEL R100, R90, -INF , !P4 ;  /* 0xff8000005a647808 */ /* 0x000fe20006000000 */
[----:B------:R-:W-:Y:S01]  /*6f30*/  VIADD R90, R0, 0x11 ;  /* 0x00000011005a7836 */ /* 0x000fe20000000000 */
[----:B------:R-:W-:-:S02]  /*6f40*/  ISETP.GE.AND P4, PT, R2, R203, PT ;  /* 0x000000cb0200720c */ /* 0x000fc40003f86270 */
[----:B------:R-:W-:Y:S01]  /*6f50*/  FSEL R209, R84, -INF , !P2 ;  /* 0xff80000054d17808 */ /* 0x000fe20005000000 */
[----:B------:R-:W-:Y:S01]  /*6f60*/  VIADD R84, R0, 0x18 ;  /* 0x0000001800547836 */ /* 0x000fe20000000000 */
[-C--:B------:R-:W-:Y:S02]  /*6f70*/  ISETP.GE.AND P2, PT, R2, R202.reuse, PT ;  /* 0x000000ca0200720c */ /* 0x080fe40003f46270 */
[----:B------:R-:W-:Y:S02]  /*6f80*/  FSEL R2, R86, -INF , !P6 ;  /* 0xff80000056027808 */ /* 0x000fe40007000000 */
[----:B------:R-:W-:Y:S02]  /*6f90*/  FSEL R232, R85, -INF , !P4 ;  /* 0xff80000055e87808 */ /* 0x000fe40006000000 */
[C---:B------:R-:W-:Y:S02]  /*6fa0*/  ISETP.GE.AND P6, PT, R96.reuse, R203, PT ;  /* 0x000000cb6000720c */ /* 0x040fe40003fc6270 */
[----:B------:R-:W-:-:S02]  /*6fb0*/  ISETP.GE.AND P4, PT, R96, R202, PT ;  /* 0x000000ca6000720c */ /* 0x000fc40003f86270 */
[----:B------:R-:W-:Y:S02]  /*6fc0*/  FSEL R102, R87, -INF , !P2 ;  /* 0xff80000057667808 */ /* 0x000fe40005000000 */
[-C--:B------:R-:W-:Y:S02]  /*6fd0*/  ISETP.GE.AND P2, PT, R90, R203.reuse, PT ;  /* 0x000000cb5a00720c */ /* 0x080fe40003f46270 */
[----:B------:R-:W-:Y:S01]  /*6fe0*/  FSEL R207, R80, -INF , !P6 ;  /* 0xff80000050cf7808 */ /* 0x000fe20007000000 */
[----:B------:R-:W-:Y:S01]  /*6ff0*/  VIADD R80, R0, 0x19 ;  /* 0x0000001900507836 */ /* 0x000fe20000000000 */
[----:B------:R-:W-:Y:S02]  /*7000*/  FSEL R234, R82, -INF , !P4 ;  /* 0xff80000052ea7808 */ /* 0x000fe40006000000 */
[----:B------:R-:W-:Y:S02]  /*7010*/  ISETP.GE.AND P6, PT, R90, R202, PT ;  /* 0x000000ca5a00720c */ /* 0x000fe40003fc6270 */
[----:B------:R-:W-:-:S02]  /*7020*/  ISETP.GE.AND P4, PT, R84, R203, PT ;  /* 0x000000cb5400720c */ /* 0x000fc40003f86270 */
[----:B------:R-:W-:Y:S01]  /*7030*/  FSEL R199, R81, -INF , !P2 ;  /* 0xff80000051c77808 */ /* 0x000fe20005000000 */
[----:B------:R-:W-:Y:S01]  /*7040*/  VIADD R81, R0, 0x20 ;  /* 0x0000002000517836 */ /* 0x000fe20000000000 */
[-C--:B------:R-:W-:Y:S02]  /*7050*/  ISETP.GE.AND P2, PT, R84, R202.reuse, PT ;  /* 0x000000ca5400720c */ /* 0x080fe40003f46270 */
[----:B------:R-:W-:Y:S02]  /*7060*/  FSEL R236, R83, -INF , !P6 ;  /* 0xff80000053ec7808 */ /* 0x000fe40007000000 */
[----:B------:R-:W-:Y:S01]  /*7070*/  FSEL R197, R76, -INF , !P4 ;  /* 0xff8000004cc57808 */ /* 0x000fe20006000000 */
[----:B------:R-:W-:Y:S01]  /*7080*/  VIADD R76, R0, 0x28 ;  /* 0x00000028004c7836 */ /* 0x000fe20000000000 */
[C---:B------:R-:W-:Y:S02]  /*7090*/  ISETP.GE.AND P6, PT, R80.reuse, R203, PT ;  /* 0x000000cb5000720c */ /* 0x040fe40003fc6270 */
[----:B------:R-:W-:Y:S01]  /*70a0*/  ISETP.GE.AND P4, PT, R80, R202, PT ;  /* 0x000000ca5000720c */ /* 0x000fe20003f86270 */
[----:B------:R-:W-:Y:S01]  /*70b0*/  VIADD R80, R0, 0x21 ;  /* 0x0000002100507836 */ /* 0x000fe20000000000 */
[----:B------:R-:W-:-:S02]  /*70c0*/  FSEL R101, R78, -INF , !P2 ;  /* 0xff8000004e657808 */ /* 0x000fc40005000000 */
[-C--:B------:R-:W-:Y:S02]  /*70d0*/  ISETP.GE.AND P2, PT, R81, R203.reuse, PT ;  /* 0x000000cb5100720c */ /* 0x080fe40003f46270 */
[----:B------:R-:W-:Y:S02]  /*70e0*/  FSEL R195, R77, -INF , !P6 ;  /* 0xff8000004dc37808 */ /* 0x000fe40007000000 */
[-C--:B------:R-:W-:Y:S02]  /*70f0*/  ISETP.GE.AND P6, PT, R81, R202.reuse, PT ;  /* 0x000000ca5100720c */ /* 0x080fe40003fc6270 */
[----:B------:R-:W-:Y:S02]  /*7100*/  FSEL R103, R79, -INF , !P4 ;  /* 0xff8000004f677808 */ /* 0x000fe40006000000 */
[----:B------:R-:W-:Y:S02]  /*7110*/  ISETP.GE.AND P4, PT, R80, R203, PT ;  /* 0x000000cb5000720c */ /* 0x000fe40003f86270 */
[----:B------:R-:W-:Y:S01]  /*7120*/  FSEL R193, R72, -INF , !P2 ;  /* 0xff80000048c17808 */ /* 0x000fe20005000000 */
[----:B------:R-:W-:Y:S01]  /*7130*/  VIADD R72, R0, 0x29 ;  /* 0x0000002900487836 */ /* 0x000fe20000000000 */
[----:B------:R-:W-:-:S02]  /*7140*/  ISETP.GE.AND P2, PT, R80, R202, PT ;  /* 0x000000ca5000720c */ /* 0x000fc40003f46270 */
[----:B------:R-:W-:Y:S02]  /*7150*/  FSEL R213, R74, -INF , !P6 ;  /* 0xff8000004ad57808 */ /* 0x000fe40007000000 */
[-C--:B------:R-:W-:Y:S02]  /*7160*/  ISETP.GE.AND P6, PT, R76, R203.reuse, PT ;  /* 0x000000cb4c00720c */ /* 0x080fe40003fc6270 */
[----:B------:R-:W-:Y:S01]  /*7170*/  FSEL R189, R73, -INF , !P4 ;  /* 0xff80000049bd7808 */ /* 0x000fe20006000000 */
[----:B------:R-:W-:Y:S01]  /*7180*/  VIADD R73, R0, 0x30 ;  /* 0x0000003000497836 */ /* 0x000fe20000000000 */
[----:B------:R-:W-:Y:S02]  /*7190*/  ISETP.GE.AND P4, PT, R76, R202, PT ;  /* 0x000000ca4c00720c */ /* 0x000fe40003f86270 */
[----:B------:R-:W-:Y:S02]  /*71a0*/  FSEL R215, R75, -INF , !P2 ;  /* 0xff8000004bd77808 */ /* 0x000fe40005000000 */
[----:B------:R-:W-:-:S02]  /*71b0*/  ISETP.GE.AND P2, PT, R72, R203, PT ;  /* 0x000000cb4800720c */ /* 0x000fc40003f46270 */
[----:B------:R-:W-:Y:S01]  /*71c0*/  FSEL R185, R68, -INF , !P6 ;  /* 0xff80000044b97808 */ /* 0x000fe20007000000 */
[----:B------:R-:W-:Y:S01]  /*71d0*/  VIADD R68, R0, 0x38 ;  /* 0x0000003800447836 */ /* 0x000fe20000000000 */
[-C--:B------:R-:W-:Y:S01]  /*71e0*/  ISETP.GE.AND P6, PT, R72, R202.reuse, PT ;  /* 0x000000ca4800720c */ /* 0x080fe20003fc6270 */
[----:B------:R-:W-:Y:S01]  /*71f0*/  VIADD R72, R0, 0x31 ;  /* 0x0000003100487836 */ /* 0x000fe20000000000 */
[----:B------:R-:W-:Y:S02]  /*7200*/  FSEL R233, R70, -INF , !P4 ;  /* 0xff80000046e97808 */ /* 0x000fe40006000000 */
[----:B------:R-:W-:Y:S02]  /*7210*/  ISETP.GE.AND P4, PT, R73, R203, PT ;  /* 0x000000cb4900720c */ /* 0x000fe40003f86270 */
[----:B------:R-:W-:Y:S02]  /*7220*/  FSEL R183, R69, -INF , !P2 ;  /* 0xff80000045b77808 */ /* 0x000fe40005000000 */
[----:B------:R-:W-:-:S02]  /*7230*/  ISETP.GE.AND P2, PT, R73, R202, PT ;  /* 0x000000ca4900720c */ /* 0x000fc40003f46270 */
[----:B------:R-:W-:Y:S02]  /*7240*/  FSEL R249, R71, -INF , !P6 ;  /* 0xff80000047f97808 */ /* 0x000fe40007000000 */
[----:B------:R-:W-:Y:S01]  /*7250*/  FSEL R175, R64, -INF , !P4 ;  /* 0xff80000040af7808 */ /* 0x000fe20006000000 */
[----:B------:R-:W-:Y:S01]  /*7260*/  VIADD R64, R0, 0x39 ;  /* 0x0000003900407836 */ /* 0x000fe20000000000 */
[CC--:B------:R-:W-:Y:S02]  /*7270*/  ISETP.GE.AND P6, PT, R72.reuse, R203.reuse, PT ;  /* 0x000000cb4800720c */ /* 0x0c0fe40003fc6270 */
[----:B------:R-:W-:Y:S02]  /*7280*/  ISETP.GE.AND P4, PT, R72, R202, PT ;  /* 0x000000ca4800720c */ /* 0x000fe40003f86270 */
[----:B------:R-:W-:Y:S02]  /*7290*/  FSEL R66, R66, -INF , !P2 ;  /* 0xff80000042427808 */ /* 0x000fe40005000000 */
[----:B------:R-:W-:-:S02]  /*72a0*/  ISETP.GE.AND P2, PT, R68, R203, PT ;  /* 0x000000cb4400720c */ /* 0x000fc40003f46270 */
[----:B------:R-:W-:Y:S01]  /*72b0*/  FSEL R173, R65, -INF , !P6 ;  /* 0xff80000041ad7808 */ /* 0x000fe20007000000 */
[----:B------:R-:W-:Y:S01]  /*72c0*/  VIADD R65, R0, 0x40 ;  /* 0x0000004000417836 */ /* 0x000fe20000000000 */
[----:B------:R-:W-:Y:S02]  /*72d0*/  FSEL R251, R67, -INF , !P4 ;  /* 0xff80000043fb7808 */ /* 0x000fe40006000000 */
[-C--:B------:R-:W-:Y:S02]  /*72e0*/  ISETP.GE.AND P6, PT, R68, R202.reuse, PT ;  /* 0x000000ca4400720c */ /* 0x080fe40003fc6270 */
[----:B------:R-:W-:Y:S02]  /*72f0*/  ISETP.GE.AND P4, PT, R64, R203, PT ;  /* 0x000000cb4000720c */ /* 0x000fe40003f86270 */
[----:B------:R-:W-:Y:S01]  /*7300*/  FSEL R145, R60, -INF , !P2 ;  /* 0xff8000003c917808 */ /* 0x000fe20005000000 */
[----:B------:R-:W-:Y:S01]  /*7310*/  VIADD R60, R0, 0x48 ;  /* 0x00000048003c7836 */ /* 0x000fe20000000000 */
[----:B------:R-:W-:Y:S01]  /*7320*/  ISETP.GE.AND P2, PT, R64, R202, PT ;  /* 0x000000ca4000720c */ /* 0x000fe20003f46270 */
[----:B------:R-:W-:Y:S01]  /*7330*/  VIADD R64, R0, 0x41 ;  /* 0x0000004100407836 */ /* 0x000fe20000000000 */
[----:B------:R-:W-:-:S02]  /*7340*/  FSEL R62, R62, -INF , !P6 ;  /* 0xff8000003e3e7808 */ /* 0x000fc40007000000 */
[----:B------:R-:W-:Y:S02]  /*7350*/  FSEL R142, R61, -INF , !P4 ;  /* 0xff8000003d8e7808 */ /* 0x000fe40006000000 */
[CC--:B------:R-:W-:Y:S02]  /*7360*/  ISETP.GE.AND P6, PT, R65.reuse, R203.reuse, PT ;  /* 0x000000cb4100720c */ /* 0x0c0fe40003fc6270 */
[----:B------:R-:W-:Y:S02]  /*7370*/  ISETP.GE.AND P4, PT, R65, R202, PT ;  /* 0x000000ca4100720c */ /* 0x000fe40003f86270 */
[----:B------:R-:W-:Y:S02]  /*7380*/  FSEL R63, R63, -INF , !P2 ;  /* 0xff8000003f3f7808 */ /* 0x000fe40005000000 */
[----:B------:R-:W-:Y:S02]  /*7390*/  ISETP.GE.AND P2, PT, R64, R203, PT ;  /* 0x000000cb4000720c */ /* 0x000fe40003f46270 */
[----:B------:R-:W-:Y:S01]  /*73a0*/  FSEL R143, R56, -INF , !P6 ;  /* 0xff800000388f7808 */ /* 0x000fe20007000000 */
[----:B------:R-:W-:Y:S01]  /*73b0*/  VIADD R56, R0, 0x49 ;  /* 0x0000004900387836 */ /* 0x000fe20000000000 */
[----:B------:R-:W-:-:S02]  /*73c0*/  FSEL R211, R58, -INF , !P4 ;  /* 0xff8000003ad37808 */ /* 0x000fc40006000000 */
[-C--:B------:R-:W-:Y:S02]  /*73d0*/  ISETP.GE.AND P6, PT, R64, R202.reuse, PT ;  /* 0x000000ca4000720c */ /* 0x080fe40003fc6270 */
[----:B------:R-:W-:Y:S02]  /*73e0*/  ISETP.GE.AND P4, PT, R60, R203, PT ;  /* 0x000000cb3c00720c */ /* 0x000fe40003f86270 */
[----:B------:R-:W-:Y:S01]  /*73f0*/  FSEL R160, R57, -INF , !P2 ;  /* 0xff80000039a07808 */ /* 0x000fe20005000000 */
[----:B------:R-:W-:Y:S01]  /*7400*/  VIADD R57, R0, 0x50 ;  /* 0x0000005000397836 */ /* 0x000fe20000000000 */
[----:B------:R-:W-:Y:S02]  /*7410*/  ISETP.GE.AND P2, PT, R60, R202, PT ;  /* 0x000000ca3c00720c */ /* 0x000fe40003f46270 */
[----:B------:R-:W-:Y:S01]  /*7420*/  FSEL R58, R59, -INF , !P6 ;  /* 0xff8000003b3a7808 */ /* 0x000fe20007000000 */
[----:B------:R-:W-:Y:S01]  /*7430*/  IMAD.MOV.U32 R59, RZ, RZ, R63 ;  /* 0x000000ffff3b7224 */ /* 0x000fe200078e003f */
[----:B------:R-:W-:-:S02]  /*7440*/  FSEL R168, R52, -INF , !P4 ;  /* 0xff80000034a87808 */ /* 0x000fc40006000000 */
[CC--:B------:R-:W-:Y:S02]  /*7450*/  ISETP.GE.AND P6, PT, R56.reuse, R203.reuse, PT ;  /* 0x000000cb3800720c */ /* 0x0c0fe40003fc6270 */
[-C--:B------:R-:W-:Y:S01]  /*7460*/  ISETP.GE.AND P4, PT, R56, R202.reuse, PT ;  /* 0x000000ca3800720c */ /* 0x080fe20003f86270 */
[----:B------:R-:W-:Y:S01]  /*7470*/  VIADD R56, R0, 0x51 ;  /* 0x0000005100387836 */ /* 0x000fe20000000000 */
[----:B------:R-:W-:Y:S02]  /*7480*/  FSEL R54, R54, -INF , !P2 ;  /* 0xff80000036367808 */ /* 0x000fe40005000000 */
[-C--:B------:R-:W-:Y:S02]  /*7490*/  ISETP.GE.AND P2, PT, R57, R203.reuse, PT ;  /* 0x000000cb3900720c */ /* 0x080fe40003f46270 */
[----:B------:R-:W-:Y:S01]  /*74a0*/  FSEL R162, R53, -INF , !P6 ;  /* 0xff80000035a27808 */ /* 0x000fe20007000000 */
[C---:B------:R-:W-:Y:S01]  /*74b0*/  VIADD R53, R0.reuse, 0x59 ;  /* 0x0000005900357836 */ /* 0x040fe20000000000 */
[----:B------:R-:W-:Y:S01]  /*74c0*/  FSEL R52, R55, -INF , !P4 ;  /* 0xff80000037347808 */ /* 0x000fe20006000000 */
[----:B------:R-:W-:Y:S01]  /*74d0*/  VIADD R55, R0, 0x58 ;  /* 0x0000005800377836 */ /* 0x000fe20000000000 */
[----:B------:R-:W-:Y:S01]  /*74e0*/  ISETP.GE.AND P6, PT, R57, R202, PT ;  /* 0x000000ca3900720c */ /* 0x000fe20003fc6270 */
[----:B------:R-:W-:Y:S01]  /*74f0*/  IMAD.MOV.U32 R57, RZ, RZ, R62 ;  /* 0x000000ffff397224 */ /* 0x000fe200078e003e */
[----:B------:R-:W-:Y:S01]  /*7500*/  FSEL R149, R48, -INF , !P2 ;  /* 0xff80000030957808 */ /* 0x000fe20005000000 */
[----:B------:R-:W-:Y:S01]  /*7510*/  VIADD R48, R0, 0x60 ;  /* 0x0000006000307836 */ /* 0x000fe20000000000 */
[----:B------:R-:W-:-:S02]  /*7520*/  ISETP.GE.AND P4, PT, R56, R203, PT ;  /* 0x000000cb3800720c */ /* 0x000fc40003f86270 */
[-C--:B------:R-:W-:Y:S02]  /*7530*/  ISETP.GE.AND P2, PT, R56, R202.reuse, PT ;  /* 0x000000ca3800720c */ /* 0x080fe40003f46270 */
[----:B------:R-:W-:Y:S01]  /*7540*/  FSEL R56, R50, -INF , !P6 ;  /* 0xff80000032387808 */ /* 0x000fe20007000000 */
[----:B------:R-:W-:Y:S01]  /*7550*/  IMAD.MOV.U32 R50, RZ, RZ, R66 ;  /* 0x000000ffff327224 */ /* 0x000fe200078e0042 */
[----:B------:R-:W-:Y:S02]  /*7560*/  ISETP.GE.AND P6, PT, R55, R203, PT ;  /* 0x000000cb3700720c */ /* 0x000fe40003fc6270 */
[----:B------:R-:W-:Y:S02]  /*7570*/  FSEL R182, R49, -INF , !P4 ;  /* 0xff80000031b67808 */ /* 0x000fe40006000000 */
[----:B------:R-:W-:Y:S01]  /*7580*/  FSEL R151, R44, -INF , !P6 ;  /* 0xff8000002c977808 */ /* 0x000fe20007000000 */
[----:B------:R-:W-:Y:S01]  /*7590*/  VIADD R44, R0, 0x61 ;  /* 0x00000061002c7836 */ /* 0x000fe20000000000 */
[----:B------:R-:W-:-:S02]  /*75a0*/  ISETP.GE.AND P4, PT, R55, R202, PT ;  /* 0x000000ca3700720c */ /* 0x000fc40003f86270 */
[----:B------:R-:W-:Y:S02]  /*75b0*/  ISETP.GE.AND P6, PT, R53, R202, PT ;  /* 0x000000ca3500720c */ /* 0x000fe40003fc6270 */
[----:B------:R-:W-:Y:S02]  /*75c0*/  FSEL R187, R46, -INF , !P4 ;  /* 0xff8000002ebb7808 */ /* 0x000fe40006000000 */
[----:B------:R-:W-:Y:S02]  /*75d0*/  FSEL R177, R47, -INF , !P6 ;  /* 0xff8000002fb17808 */ /* 0x000fe40007000000 */
[-C--:B------:R-:W-:Y:S02]  /*75e0*/  ISETP.GE.AND P4, PT, R48, R203.reuse, PT ;  /* 0x000000cb3000720c */ /* 0x080fe40003f86270 */
[----:B------:R-:W-:Y:S02]  /*75f0*/  ISETP.GE.AND P6, PT, R44, R203, PT ;  /* 0x000000cb2c00720c */ /* 0x000fe40003fc6270 */
[----:B------:R-:W-:-:S02]  /*7600*/  FSEL R157, R40, -INF , !P4 ;  /* 0xff800000289d7808 */ /* 0x000fc40006000000 */
[----:B------:R-:W-:Y:S01]  /*7610*/  FSEL R208, R41, -INF , !P6 ;  /* 0xff80000029d07808 */ /* 0x000fe20007000000 */
[----:B------:R-:W-:Y:S01]  /*7620*/  VIADD R41, R0, 0x69 ;  /* 0x0000006900297836 */ /* 0x000fe20000000000 */
[----:B------:R-:W-:Y:S02]  /*7630*/  ISETP.GE.AND P4, PT, R44, R202, PT ;  /* 0x000000ca2c00720c */ /* 0x000fe40003f86270 */
[----:B------:R-:W-:Y:S02]  /*7640*/  FSEL R191, R51, -INF , !P2 ;  /* 0xff80000033bf7808 */ /* 0x000fe40005000000 */
[----:B------:R-:W-:Y:S02]  /*7650*/  ISETP.GE.AND P2, PT, R53, R203, PT ;  /* 0x000000cb3500720c */ /* 0x000fe40003f46270 */
[----:B------:R-:W-:Y:S02]  /*7660*/  FSEL R40, R91, -INF , !P5 ;  /* 0xff8000005b287808 */ /* 0x000fe40006800000 */
[----:B------:R-:W-:-:S02]  /*7670*/  FSEL R152, R43, -INF , !P4 ;  /* 0xff8000002b987808 */ /* 0x000fc40006000000 */
[C---:B------:R-:W-:Y:S02]  /*7680*/  ISETP.GE.AND P5, PT, R41.reuse, R203, PT ;  /* 0x000000cb2900720c */ /* 0x040fe40003fa6270 */
[----:B------:R-:W-:Y:S02]  /*7690*/  ISETP.GE.AND P4, PT, R41, R202, PT ;  /* 0x000000ca2900720c */ /* 0x000fe40003f86270 */
[----:B------:R-:W-:Y:S01]  /*76a0*/  FSEL R196, R45, -INF , !P2 ;  /* 0xff8000002dc47808 */ /* 0x000fe20005000000 */
[----:B------:R-:W-:Y:S01]  /*76b0*/  VIADD R45, R0, 0x68 ;  /* 0x00000068002d7836 */ /* 0x000fe20000000000 */
[----:B------:R-:W-:Y:S02]  /*76c0*/  FMNMX.FTZ R41, R100, R40, !PT ;  /* 0x0000002864297209 */ /* 0x000fe40007810000 */
[----:B------:R-:W-:Y:S02]  /*76d0*/  ISETP.GE.AND P2, PT, R48, R202, PT ;  /* 0x000000ca3000720c */ /* 0x000fe40003f46270 */
[----:B------:R-:W-:-:S02]  /*76e0*/  FMNMX.FTZ R41, R2, R41, !PT ;  /* 0x0000002902297209 */ /* 0x000fc40007810000 */
[----:B------:R-:W-:Y:S01]  /*76f0*/  FSEL R171, R42, -INF , !P2 ;  /* 0xff8000002aab7808 */ /* 0x000fe20005000000 */
[----:B------:R-:W-:Y:S01]  /*7700*/  VIADD R42, R0, 0x70 ;  /* 0x00000070002a7836 */ /* 0x000fe20000000000 */
[----:B------:R-:W-:Y:S02]  /*7710*/  ISETP.GE.AND P2, PT, R45, R203, PT ;  /* 0x000000cb2d00720c */ /* 0x000fe40003f46270 */
[----:B------:R-:W-:Y:S02]  /*7720*/  FSEL R210, R37, -INF , !P5 ;  /* 0xff80000025d27808 */ /* 0x000fe40006800000 */
[----:B------:R-:W-:Y:S02]  /*7730*/  FMNMX.FTZ R37, R102, R41, !PT ;  /* 0x0000002966257209 */ /* 0x000fe40007810000 */
[----:B------:R-:W-:Y:S01]  /*7740*/  FSEL R248, R36, -INF , !P2 ;  /* 0xff80000024f87808 */ /* 0x000fe20005000000 */
[----:B------:R-:W-:Y:S01]  /*7750*/  VIADD R36, R0, 0x78 ;  /* 0x0000007800247836 */ /* 0x000fe20000000000 */
[----:B------:R-:W-:-:S02]  /*7760*/  ISETP.GE.AND P2, PT, R42, R203, PT ;  /* 0x000000cb2a00720c */ /* 0x000fc40003f46270 */
[----:B------:R-:W-:Y:S02]  /*7770*/  FMNMX.FTZ R37, R234, R37, !PT ;  /* 0x00000025ea257209 */ /* 0x000fe40007810000 */
[----:B------:R-:W-:Y:S02]  /*7780*/  FSEL R165, R32, -INF , !P2 ;  /* 0xff80000020a57808 */ /* 0x000fe40005000000 */
[----:B------:R-:W-:Y:S02]  /*7790*/  FMNMX.FTZ R32, R236, R37, !PT ;  /* 0x00000025ec207209 */ /* 0x000fe40007810000 */
[----:B------:R-:W-:Y:S02]  /*77a0*/  ISETP.GE.AND P6, PT, R45, R202, PT ;  /* 0x000000ca2d00720c */ /* 0x000fe40003fc6270 */
[----:B------:R-:W-:Y:S02]  /*77b0*/  FMNMX.FTZ R32, R101, R32, !PT ;  /* 0x0000002065207209 */ /* 0x000fe40007810000 */
[----:B------:R-:W-:Y:S01]  /*77c0*/  FSEL R141, R38, -INF , !P6 ;  /* 0xff800000268d7808 */ /* 0x000fe20007000000 */
[----:B------:R-:W-:Y:S01]  /*77d0*/  VIADD R38, R0, 0x71 ;  /* 0x0000007100267836 */ /* 0x000fe20000000000 */
[----:B------:R-:W-:-:S02]  /*77e0*/  ISETP.GE.AND P2, PT, R36, R203, PT ;  /* 0x000000cb2400720c */ /* 0x000fc40003f46270 */
[----:B------:R-:W-:Y:S02]  /*77f0*/  FMNMX.FTZ R32, R103, R32, !PT ;  /* 0x0000002067207209 */ /* 0x000fe40007810000 */
[----:B------:R-:W-:Y:S02]  /*7800*/  ISETP.GE.AND P6, PT, R42, R202, PT ;  /* 0x000000ca2a00720c */ /* 0x000fe40003fc6270 */
[----:B------:R-:W-:Y:S02]  /*7810*/  FSEL R250, R28, -INF , !P2 ;  /* 0xff8000001cfa7808 */ /* 0x000fe40005000000 */
[----:B------:R-:W-:Y:S02]  /*7820*/  FMNMX.FTZ R28, R213, R32, !PT ;  /* 0x00000020d51c7209 */ /* 0x000fe40007810000 */
[----:B------:R-:W-:Y:S02]  /*7830*/  ISETP.GE.AND P5, PT, R38, R203, PT ;  /* 0x000000cb2600720c */ /* 0x000fe40003fa6270 */
[----:B------:R-:W-:Y:S01]  /*7840*/  FSEL R147, R34, -INF , !P6 ;  /* 0xff80000022937808 */ /* 0x000fe20007000000 */
[----:B------:R-:W-:Y:S01]  /*7850*/  VIADD R34, R0, 0x79 ;  /* 0x0000007900227836 */ /* 0x000fe20000000000 */
[----:B------:R-:W-:-:S02]  /*7860*/  FMNMX.FTZ R28, R215, R28, !PT ;  /* 0x0000001cd71c7209 */ /* 0x000fc40007810000 */
[----:B------:R-:W-:Y:S02]  /*7870*/  ISETP.GE.AND P6, PT, R36, R202, PT ;  /* 0x000000ca2400720c */ /* 0x000fe40003fc6270 */
[----:B------:R-:W-:Y:S01]  /*7880*/  FSEL R161, R33, -INF , !P5 ;  /* 0xff80000021a17808 */ /* 0x000fe20006800000 */
[----:B------:R-:W-:Y:S01]  /*7890*/  VIADD R33, R0, 0x80 ;  /* 0x0000008000217836 */ /* 0x000fe20000000000 */
[-C--:B------:R-:W-:Y:S02]  /*78a0*/  ISETP.GE.AND P5, PT, R34, R203.reuse, PT ;  /* 0x000000cb2200720c */ /* 0x080fe40003fa6270 */
[----:B------:R-:W-:Y:S01]  /*78b0*/  FMNMX.FTZ R32, R233, R28, !PT ;  /* 0x0000001ce9207209 */ /* 0x000fe20007810000 */
[----:B------:R-:W-:Y:S01]  /*78c0*/  VIADD R28, R0, 0x88 ;  /* 0x00000088001c7836 */ /* 0x000fe20000000000 */
[----:B------:R-:W-:Y:S01]  /*78d0*/  FSEL R153, R30, -INF , !P6 ;  /* 0xff8000001e997808 */ /* 0x000fe20007000000 */
[----:B------:R-:W-:Y:S01]  /*78e0*/  VIADD R30, R0, 0x81 ;  /* 0x00000081001e7836 */ /* 0x000fe20000000000 */
[----:B------:R-:W-:-:S02]  /*78f0*/  ISETP.GE.AND P2, PT, R33, R203, PT ;  /* 0x000000cb2100720c */ /* 0x000fc40003f46270 */
[----:B------:R-:W-:Y:S02]  /*7900*/  FSEL R212, R29, -INF , !P5 ;  /* 0xff8000001dd47808 */ /* 0x000fe40006800000 */
[----:B------:R-:W-:Y:S01]  /*7910*/  FMNMX.FTZ R29, R249, R32, !PT ;  /* 0x00000020f91d7209 */ /* 0x000fe20007810000 */
[----:B------:R-:W-:Y:S01]  /*7920*/  VIADD R32, R0, 0xa9 ;  /* 0x000000a900207836 */ /* 0x000fe20000000000 */
[----:B------:R-:W-:Y:S02]  /*7930*/  ISETP.GE.AND P5, PT, R30, R203, PT ;  /* 0x000000cb1e00720c */ /* 0x000fe40003fa6270 */
[----:B------:R-:W-:Y:S02]  /*7940*/  FSEL R194, R24, -INF , !P2 ;  /* 0xff80000018c27808 */ /* 0x000fe40005000000 */
[----:B------:R-:W-:Y:S01]  /*7950*/  FMNMX.FTZ R24, R50, R29, !PT ;  /* 0x0000001d32187209 */ /* 0x000fe20007810000 */
[----:B------:R-:W-:Y:S01]  /*7960*/  VIADD R29, R0, 0xb8 ;  /* 0x000000b8001d7836 */ /* 0x000fe20000000000 */
[----:B------:R-:W-:-:S02]  /*7970*/  FSEL R192, R25, -INF , !P5 ;  /* 0xff80000019c07808 */ /* 0x000fc40006800000 */
[----:B------:R-:W-:Y:S01]  /*7980*/  FMNMX.FTZ R25, R251, R24, !PT ;  /* 0x00000018fb197209 */ /* 0x000fe20007810000 */
[----:B------:R-:W-:Y:S01]  /*7990*/  VIADD R24, R0, 0x90 ;  /* 0x0000009000187836 */ /* 0x000fe20000000000 */
[----:B------:R-:W-:Y:S02]  /*79a0*/  ISETP.GE.AND P2, PT, R28, R203, PT ;  /* 0x000000cb1c00720c */ /* 0x000fe40003f46270 */
[----:B------:R-:W-:Y:S02]  /*79b0*/  FMNMX.FTZ R25, R57, R25, !PT ;  /* 0x0000001939197209 */ /* 0x000fe40007810000 */
[----:B------:R-:W-:Y:S02]  /*79c0*/  FSEL R159, R39, -INF , !P4 ;  /* 0xff800000279f7808 */ /* 0x000fe40006000000 */
[-C--:B------:R-:W-:Y:S02]  /*79d0*/  ISETP.GE.AND P6, PT, R33, R202.reuse, PT ;  /* 0x000000ca2100720c */ /* 0x080fe40003fc6270 */
[----:B------:R-:W-:-:S02]  /*79e0*/  ISETP.GE.AND P4, PT, R38, R202, PT ;  /* 0x000000ca2600720c */ /* 0x000fc40003f86270 */
[----:B------:R-:W-:Y:S02]  /*79f0*/  FSEL R188, R20, -INF , !P2 ;  /* 0xff80000014bc7808 */ /* 0x000fe40005000000 */
[----:B------:R-:W-:Y:S02]  /*7a00*/  FMNMX.FTZ R20, R59, R25, !PT ;  /* 0x000000193b147209 */ /* 0x000fe40007810000 */
[----:B------:R-:W-:Y:S01]  /*7a10*/  FSEL R155, R26, -INF , !P6 ;  /* 0xff8000001a9b7808 */ /* 0x000fe20007000000 */
[----:B------:R-:W-:Y:S01]  /*7a20*/  VIADD R26, R0, 0x89 ;  /* 0x00000089001a7836 */ /* 0x000fe20000000000 */
[----:B------:R-:W-:Y:S02]  /*7a30*/  FSEL R174, R35, -INF , !P4 ;  /* 0xff80000023ae7808 */ /* 0x000fe40006000000 */
[----:B------:R-:W-:Y:S02]  /*7a40*/  ISETP.GE.AND P4, PT, R34, R202, PT ;  /* 0x000000ca2200720c */ /* 0x000fe40003f86270 */
[----:B------:R-:W-:Y:S01]  /*7a50*/  FMNMX.FTZ R25, R211, R20, !PT ;  /* 0x00000014d3197209 */ /* 0x000fe20007810000 */
[C---:B------:R-:W-:Y:S01]  /*7a60*/  VIADD R20, R0.reuse, 0x98 ;  /* 0x0000009800147836 */ /* 0x040fe20000000000 */
[----:B------:R-:W-:Y:S01]  /*7a70*/  FSEL R198, R31, -INF , !P4 ;  /* 0xff8000001fc67808 */ /* 0x000fe20006000000 */
[----:B------:R-:W-:Y:S01]  /*7a80*/  VIADD R31, R0, 0xb0 ;  /* 0x000000b0001f7836 */ /* 0x000fe20000000000 */
[----:B------:R-:W-:-:S02]  /*7a90*/  ISETP.GE.AND P5, PT, R26, R203, PT ;  /* 0x000000cb1a00720c */ /* 0x000fc40003fa6270 */
[-C--:B------:R-:W-:Y:S01]  /*7aa0*/  ISETP.GE.AND P4, PT, R30, R202.reuse, PT ;  /* 0x000000ca1e00720c */ /* 0x080fe20003f86270 */
[----:B------:R-:W-:Y:S01]  /*7ab0*/  VIADD R30, R0, 0xb1 ;  /* 0x000000b1001e7836 */ /* 0x000fe20000000000 */
[-C--:B------:R-:W-:Y:S01]  /*7ac0*/  ISETP.GE.AND P6, PT, R28, R202.reuse, PT ;  /* 0x000000ca1c00720c */ /* 0x080fe20003fc6270 */
[----:B------:R-:W-:Y:S01]  /*7ad0*/  VIADD R28, R0, 0xb9 ;  /* 0x000000b9001c7836 */ /* 0x000fe20000000000 */
[----:B------:R-:W-:Y:S02]  /*7ae0*/  FMNMX.FTZ R25, R58, R25, !PT ;  /* 0x000000193a197209 */ /* 0x000fe40007810000 */
[----:B------:R-:W-:Y:S02]  /*7af0*/  FSEL R184, R21, -INF , !P5 ;  /* 0xff80000015b87808 */ /* 0x000fe40006800000 */
[----:B------:R-:W-:Y:S01]  /*7b00*/  FSEL R169, R27, -INF , !P4 ;  /* 0xff8000001ba97808 */ /* 0x000fe20006000000 */
[----:B------:R-:W-:Y:S01]  /*7b10*/  VIADD R27, R0, 0xc0 ;  /* 0x000000c0001b7836 */ /* 0x000fe20000000000 */
[----:B------:R-:W-:Y:S01]  /*7b20*/  FSEL R163, R22, -INF , !P6 ;  /* 0xff80000016a37808 */ /* 0x000fe20007000000 */
[----:B------:R-:W-:Y:S01]  /*7b30*/  VIADD R22, R0, 0x91 ;  /* 0x0000009100167836 */ /* 0x000fe20000000000 */
[----:B------:R-:W-:Y:S01]  /*7b40*/  FMNMX.FTZ R21, R54, R25, !PT ;  /* 0x0000001936157209 */ /* 0x000fe20007810000 */
[----:B------:R-:W-:Y:S01]  /*7b50*/  VIADD R25, R0, 0xc8 ;  /* 0x000000c800197836 */ /* 0x000fe20000000000 */
[----:B------:R-:W-:Y:S01]  /*7b60*/  ISETP.GE.AND P4, PT, R26, R202, PT ;  /* 0x000000ca1a00720c */ /* 0x000fe20003f86270 */
[----:B------:R-:W-:Y:S01]  /*7b70*/  VIADD R26, R0, 0xc1 ;  /* 0x000000c1001a7836 */ /* 0x000fe20000000000 */
[----:B------:R-:W-:-:S02]  /*7b80*/  ISETP.GE.AND P2, PT, R24, R203, PT ;  /* 0x000000cb1800720c */ /* 0x000fc40003f46270 */
[-C--:B------:R-:W-:Y:S01]  /*7b90*/  ISETP.GE.AND P6, PT, R24, R202.reuse, PT ;  /* 0x000000ca1800720c */ /* 0x080fe20003fc6270 */
[----:B------:R-:W-:Y:S01]  /*7ba0*/  VIADD R24, R0, 0xc9 ;  /* 0x000000c900187836 */ /* 0x000fe20000000000 */
[----:B------:R-:W-:Y:S02]  /*7bb0*/  FMNMX.FTZ R21, R52, R21, !PT ;  /* 0x0000001534157209 */ /* 0x000fe40007810000 */
[----:B------:R-:W-:Y:S01]  /*7bc0*/  FSEL R167, R23, -INF , !P4 ;  /* 0xff80000017a77808 */ /* 0x000fe20006000000 */
[----:B------:R-:W-:Y:S01]  /*7bd0*/  VIADD R23, R0, 0xd0 ;  /* 0x000000d000177836 */ /* 0x000fe20000000000 */
[----:B------:R-:W-:Y:S02]  /*7be0*/  ISETP.GE.AND P4, PT, R22, R202, PT ;  /* 0x000000ca1600720c */ /* 0x000fe40003f86270 */
[----:B------:R-:W-:Y:S02]  /*7bf0*/  FSEL R170, R16, -INF , !P2 ;  /* 0xff80000010aa7808 */ /* 0x000fe40005000000 */
[----:B------:R-:W-:-:S02]  /*7c00*/  FSEL R252, R18, -INF , !P6 ;  /* 0xff80000012fc7808 */ /* 0x000fc40007000000 */
[-C--:B------:R-:W-:Y:S02]  /*7c10*/  ISETP.GE.AND P5, PT, R22, R203.reuse, PT ;  /* 0x000000cb1600720c */ /* 0x080fe40003fa6270 */
[C---:B------:R-:W-:Y:S02]  /*7c20*/  ISETP.GE.AND P2, PT, R20.reuse, R203, PT ;  /* 0x000000cb1400720c */ /* 0x040fe40003f46270 */
[----:B------:R-:W-:Y:S02]  /*7c30*/  ISETP.GE.AND P6, PT, R20, R202, PT ;  /* 0x000000ca1400720c */ /* 0x000fe40003fc6270 */
[----:B------:R-:W-:Y:S01]  /*7c40*/  FMNMX.FTZ R20, R56, R21, !PT ;  /* 0x0000001538147209 */ /* 0x000fe20007810000 */
[C---:B------:R-:W-:Y:S01]  /*7c50*/  VIADD R21, R0.reuse, 0xd8 ;  /* 0x000000d800157836 */ /* 0x040fe20000000000 */
[----:B------:R-:W-:Y:S02]  /*7c60*/  FSEL R214, R19, -INF , !P4 ;  /* 0xff80000013d67808 */ /* 0x000fe40006000000 */
[----:B------:R-:W-:Y:S01]  /*7c70*/  FSEL R166, R17, -INF , !P5 ;  /* 0xff80000011a67808 */ /* 0x000fe20006800000 */
[C---:B------:R-:W-:Y:S01]  /*7c80*/  VIADD R17, R0.reuse, 0x99 ;  /* 0x0000009900117836 */ /* 0x040fe20000000000 */
[----:B------:R-:W-:-:S02]  /*7c90*/  ISETP.GE.AND P4, PT, R0, R203, PT ;  /* 0x000000cb0000720c */ /* 0x000fc40003f86270 */
[----:B------:R-:W-:Y:S02]  /*7ca0*/  FMNMX.FTZ R20, R191, R20, !PT ;  /* 0x00000014bf147209 */ /* 0x000fe40007810000 */
[----:B------:R-:W-:Y:S02]  /*7cb0*/  FSEL R16, R89, -INF , !P3 ;  /* 0xff80000059107808 */ /* 0x000fe40005800000 */
[----:B------:R-:W-:Y:S02]  /*7cc0*/  FSEL R18, R88, -INF , !P4 ;  /* 0xff80000058127808 */ /* 0x000fe40006000000 */
[----:B------:R-:W-:Y:S02]  /*7cd0*/  FMNMX.FTZ R20, R187, R20, !PT ;  /* 0x00000014bb147209 */ /* 0x000fe40007810000 */
[C---:B------:R-:W-:Y:S02]  /*7ce0*/  ISETP.GE.AND P3, PT, R17.reuse, R203, PT ;  /* 0x000000cb1100720c */ /* 0x040fe40003f66270 */
[----:B------:R-:W-:Y:S01]  /*7cf0*/  ISETP.GE.AND P5, PT, R17, R202, PT ;  /* 0x000000ca1100720c */ /* 0x000fe20003fa6270 */
[----:B------:R-:W-:Y:S01]  /*7d00*/  VIADD R17, R0, 0xa0 ;  /* 0x000000a000117836 */ /* 0x000fe20000000000 */
[----:B------:R-:W-:-:S02]  /*7d10*/  FMNMX.FTZ R22, R18, R16, !PT ;  /* 0x0000001012167209 */ /* 0x000fc40007810000 */
[----:B------:R-:W-:Y:S02]  /*7d20*/  FMNMX.FTZ R20, R177, R20, !PT ;  /* 0x00000014b1147209 */ /* 0x000fe40007810000 */
[----:B------:R-:W-:Y:S01]  /*7d30*/  FSEL R164, R12, -INF , !P2 ;  /* 0xff8000000ca47808 */ /* 0x000fe20005000000 */
[C---:B------:R-:W-:Y:S01]  /*7d40*/  VIADD R12, R0.reuse, 0xa1 ;  /* 0x000000a1000c7836 */ /* 0x040fe20000000000 */
[C---:B------:R-:W-:Y:S02]  /*7d50*/  ISETP.GE.AND P2, PT, R17.reuse, R203, PT ;  /* 0x000000cb1100720c */ /* 0x040fe40003f46270 */
[----:B------:R-:W-:Y:S02]  /*7d60*/  ISETP.GE.AND P4, PT, R17, R202, PT ;  /* 0x000000ca1100720c */ /* 0x000fe40003f86270 */
[----:B------:R-:W-:Y:S01]  /*7d70*/  FMNMX.FTZ R19, R209, R22, !PT ;  /* 0x00000016d1137209 */ /* 0x000fe20007810000 */
[----:B------:R-:W-:Y:S01]  /*7d80*/  VIADD R22, R0, 0xd1 ;  /* 0x000000d100167836 */ /* 0x000fe20000000000 */
[----:B------:R-:W-:-:S02]  /*7d90*/  FMNMX.FTZ R17, R171, R20, !PT ;  /* 0x00000014ab117209 */ /* 0x000fc40007810000 */
[----:B------:R-:W-:Y:S02]  /*7da0*/  FSEL R206, R14, -INF , !P6 ;  /* 0xff8000000ece7808 */ /* 0x000fe40007000000 */
[----:B------:R-:W-:Y:S01]  /*7db0*/  FMNMX.FTZ R20, R232, R19, !PT ;  /* 0x00000013e8147209 */ /* 0x000fe20007810000 */
[----:B------:R-:W-:Y:S01]  /*7dc0*/  VIADD R19, R0, 0xe0 ;  /* 0x000000e000137836 */ /* 0x000fe20000000000 */
[----:B------:R-:W-:Y:S01]  /*7dd0*/  FMNMX.FTZ R14, R152, R17, !PT ;  /* 0x00000011980e7209 */ /* 0x000fe20007810000 */
[----:B------:R-:W-:Y:S01]  /*7de0*/  VIADD R17, R0, 0xe1 ;  /* 0x000000e100117836 */ /* 0x000fe20000000000 */
[----:B------:R-:W-:Y:S02]  /*7df0*/  FMNMX.FTZ R20, R207, R20, !PT ;  /* 0x00000014cf147209 */ /* 0x000fe40007810000 */
[----:B------:R-:W-:Y:S02]  /*7e00*/  FMNMX.FTZ R14, R141, R14, !PT ;  /* 0x0000000e8d0e7209 */ /* 0x000fe40007810000 */
[----:B------:R-:W-:-:S02]  /*7e10*/  FMNMX.FTZ R20, R199, R20, !PT ;  /* 0x00000014c7147209 */ /* 0x000fc40007810000 */
[----:B------:R-:W-:Y:S02]  /*7e20*/  FSEL R156, R13, -INF , !P3 ;  /* 0xff8000000d9c7808 */ /* 0x000fe40005800000 */
[----:B------:R-:W-:Y:S02]  /*7e30*/  FMNMX.FTZ R14, R159, R14, !PT ;  /* 0x0000000e9f0e7209 */ /* 0x000fe40007810000 */
[CC--:B------:R-:W-:Y:S02]  /*7e40*/  ISETP.GE.AND P6, PT, R12.reuse, R203.reuse, PT ;  /* 0x000000cb0c00720c */ /* 0x0c0fe40003fc6270 */
[----:B------:R-:W-:Y:S01]  /*7e50*/  ISETP.GE.AND P3, PT, R12, R202, PT ;  /* 0x000000ca0c00720c */ /* 0x000fe20003f66270 */
[----:B------:R-:W-:Y:S01]  /*7e60*/  VIADD R12, R0, 0xa8 ;  /* 0x000000a8000c7836 */ /* 0x000fe20000000000 */
[----:B------:R-:W-:Y:S02]  /*7e70*/  FSEL R140, R8, -INF , !P2 ;  /* 0xff800000088c7808 */ /* 0x000fe40005000000 */
[----:B------:R-:W-:Y:S01]  /*7e80*/  FMNMX.FTZ R8, R197, R20, !PT ;  /* 0x00000014c5087209 */ /* 0x000fe20007810000 */
[C---:B------:R-:W-:Y:S01]  /*7e90*/  VIADD R20, R0.reuse, 0xd9 ;  /* 0x000000d900147836 */ /* 0x040fe20000000000 */
[----:B------:R-:W-:Y:S01]  /*7ea0*/  FMNMX.FTZ R13, R147, R14, !PT ;  /* 0x0000000e930d7209 */ /* 0x000fe20007810000 */
[C---:B------:R-:W-:Y:S01]  /*7eb0*/  VIADD R14, R0.reuse, 0xe9 ;  /* 0x000000e9000e7836 */ /* 0x040fe20000000000 */
[----:B------:R-:W-:Y:S01]  /*7ec0*/  FSEL R190, R15, -INF , !P5 ;  /* 0xff8000000fbe7808 */ /* 0x000fe20006800000 */
[----:B------:R-:W-:Y:S01]  /*7ed0*/  VIADD R15, R0, 0xe8 ;  /* 0x000000e8000f7836 */ /* 0x000fe20000000000 */
[----:B------:R-:W-:-:S02]  /*7ee0*/  ISETP.GE.AND P5, PT, R12, R203, PT ;  /* 0x000000cb0c00720c */ /* 0x000fc40003fa6270 */
[----:B------:R-:W-:Y:S02]  /*7ef0*/  ISETP.GE.AND P2, PT, R12, R202, PT ;  /* 0x000000ca0c00720c */ /* 0x000fe40003f46270 */
[----:B------:R-:W-:Y:S02]  /*7f00*/  FMNMX.FTZ R8, R195, R8, !PT ;  /* 0x00000008c3087209 */ /* 0x000fe40007810000 */
[----:B------:R-:W-:Y:S02]  /*7f10*/  FMNMX.FTZ R12, R174, R13, !PT ;  /* 0x0000000dae0c7209 */ /* 0x000fe40007810000 */
[----:B------:R-:W-:Y:S02]  /*7f20*/  FMNMX.FTZ R8, R193, R8, !PT ;  /* 0x00000008c1087209 */ /* 0x000fe40007810000 */
[----:B------:R-:W-:Y:S02]  /*7f30*/  FMNMX.FTZ R13, R153, R12, !PT ;  /* 0x0000000c990d7209 */ /* 0x000fe40007810000 */
[----:B------:R-:W-:-:S02]  /*7f40*/  FMNMX.FTZ R8, R189, R8, !PT ;  /* 0x00000008bd087209 */ /* 0x000fc40007810000 */
[----:B------:R-:W-:Y:S02]  /*7f50*/  FMNMX.FTZ R12, R198, R13, !PT ;  /* 0x0000000dc60c7209 */ /* 0x000fe40007810000 */
[----:B------:R-:W-:Y:S02]  /*7f60*/  FMNMX.FTZ R8, R185, R8, !PT ;  /* 0x00000008b9087209 */ /* 0x000fe40007810000 */
[----:B------:R-:W-:Y:S02]  /*7f70*/  FMNMX.FTZ R12, R155, R12, !PT ;  /* 0x0000000c9b0c7209 */ /* 0x000fe40007810000 */
[----:B------:R-:W-:Y:S02]  /*7f80*/  FMNMX.FTZ R8, R183, R8, !PT ;  /* 0x00000008b7087209 */ /* 0x000fe40007810000 */
[----:B------:R-:W-:Y:S02]  /*7f90*/  FMNMX.FTZ R12, R169, R12, !PT ;  /* 0x0000000ca90c7209 */ /* 0x000fe40007810000 */
[----:B------:R-:W-:-:S02]  /*7fa0*/  FMNMX.FTZ R8, R175, R8, !PT ;  /* 0x00000008af087209 */ /* 0x000fc40007810000 */
[----:B------:R-:W-:Y:S02]  /*7fb0*/  FMNMX.FTZ R12, R163, R12, !PT ;  /* 0x0000000ca30c7209 */ /* 0x000fe40007810000 */
[----:B------:R-:W-:Y:S02]  /*7fc0*/  FMNMX.FTZ R8, R173, R8, !PT ;  /* 0x00000008ad087209 */ /* 0x000fe40007810000 */
[----:B------:R-:W-:Y:S01]  /*7fd0*/  FMNMX.FTZ R33, R167, R12, !PT ;  /* 0x0000000ca7217209 */ /* 0x000fe20007810000 */
[----:B------:R-:W-:Y:S01]  /*7fe0*/  VIADD R12, R0, 0xf1 ;  /* 0x000000f1000c7836 */ /* 0x000fe20000000000 */
[----:B------:R-:W-:Y:S02]  /*7ff0*/  FMNMX.FTZ R13, R145, R8, !PT ;  /* 0x00000008910d7209 */ /* 0x000fe40007810000 */
[----:B------:R-:W-:Y:S02]  /*8000*/  FMNMX.FTZ R33, R252, R33, !PT ;  /* 0x00000021fc217209 */ /* 0x000fe40007810000 */
[----:B------:R-:W-:Y:S01]  /*8010*/  FMNMX.FTZ R8, R142, R13, !PT ;  /* 0x0000000d8e087209 */ /* 0x000fe20007810000 */
[----:B------:R-:W-:Y:S01]  /*8020*/  VIADD R13, R0, 0xf0 ;  /* 0x000000f0000d7836 */ /* 0x000fe20000000000 */
[----:B------:R-:W-:-:S02]  /*8030*/  FMNMX.FTZ R33, R214, R33, !PT ;  /* 0x00000021d6217209 */ /* 0x000fc40007810000 */
[----:B------:R-:W-:Y:S01]  /*8040*/  FMNMX.FTZ R35, R143, R8, !PT ;  /* 0x000000088f237209 */ /* 0x000fe20007810000 */
[----:B------:R-:W-:Y:S01]  /*8050*/  VIADD R8, R0, 0xf8 ;  /* 0x000000f800087836 */ /* 0x000fe20000000000 */
[----:B------:R-:W-:Y:S02]  /*8060*/  FMNMX.FTZ R33, R206, R33, !PT ;  /* 0x00000021ce217209 */ /* 0x000fe40007810000 */
[----:B------:R-:W-:Y:S02]  /*8070*/  FMNMX.FTZ R35, R160, R35, !PT ;  /* 0x00000023a0237209 */ /* 0x000fe40007810000 */
[----:B------:R-:W-:Y:S01]  /*8080*/  FSEL R186, R10, -INF , !P4 ;  /* 0xff8000000aba7808 */ /* 0x000fe20006000000 */
[----:B------:R-:W-:Y:S01]  /*8090*/  VIADD R10, R0, 0xf9 ;  /* 0x000000f9000a7836 */ /* 0x000fe20000000000 */
[----:B------:R-:W-:Y:S02]  /*80a0*/  FMNMX.FTZ R33, R190, R33, !PT ;  /* 0x00000021be217209 */ /* 0x000fe40007810000 */
[----:B------:R-:W-:-:S02]  /*80b0*/  FSEL R172, R11, -INF , !P3 ;  /* 0xff8000000bac7808 */ /* 0x000fc40005800000 */
[----:B------:R-:W-:Y:S02]  /*80c0*/  FMNMX.FTZ R11, R168, R35, !PT ;  /* 0x00000023a80b7209 */ /* 0x000fe40007810000 */
[----:B------:R-:W-:Y:S02]  /*80d0*/  FMNMX.FTZ R33, R186, R33, !PT ;  /* 0x00000021ba217209 */ /* 0x000fe40007810000 */
[----:B------:R-:W-:Y:S02]  /*80e0*/  ISETP.GE.AND P3, PT, R32, R202, PT ;  /* 0x000000ca2000720c */ /* 0x000fe40003f66270 */
[----:B------:R-:W-:Y:S02]  /*80f0*/  FMNMX.FTZ R0, R162, R11, !PT ;  /* 0x0000000ba2007209 */ /* 0x000fe40007810000 */
[----:B------:R-:W-:Y:S02]  /*8100*/  FSEL R158, R6, -INF , !P2 ;  /* 0xff800000069e7808 */ /* 0x000fe40005000000 */
[----:B------:R-:W-:-:S02]  /*8110*/  FMNMX.FTZ R33, R172, R33, !PT ;  /* 0x00000021ac217209 */ /* 0x000fc40007810000 */
[----:B------:R-:W-:Y:S02]  /*8120*/  FSEL R154, R7, -INF , !P3 ;  /* 0xff800000079a7808 */ /* 0x000fe40005800000 */
[----:B------:R-:W-:Y:S02]  /*8130*/  FMNMX.FTZ R11, R149, R0, !PT ;  /* 0x00000000950b7209 */ /* 0x000fe40007810000 */
[-C--:B------:R-:W-:Y:S02]  /*8140*/  ISETP.GE.AND P2, PT, R31, R202.reuse, PT ;  /* 0x000000ca1f00720c */ /* 0x080fe40003f46270 */
[----:B------:R-:W-:Y:S02]  /*8150*/  FMNMX.FTZ R7, R158, R33, !PT ;  /* 0x000000219e077209 */ /* 0x000fe40007810000 */
[----:B------:R-:W-:Y:S02]  /*8160*/  FMNMX.FTZ R0, R182, R11, !PT ;  /* 0x0000000bb6007209 */ /* 0x000fe40007810000 */
[----:B------:R-:W-:-:S02]  /*8170*/  ISETP.GE.AND P3, PT, R30, R202, PT ;  /* 0x000000ca1e00720c */ /* 0x000fc40003f66270 */
[----:B------:R-:W-:Y:S02]  /*8180*/  FSEL R146, R138, -INF , !P2 ;  /* 0xff8000008a927808 */ /* 0x000fe40005000000 */
[----:B------:R-:W-:Y:S02]  /*8190*/  FMNMX.FTZ R7, R154, R7, !PT ;  /* 0x000000079a077209 */ /* 0x000fe40007810000 */
[----:B------:R-:W-:Y:S02]  /*81a0*/  FMNMX.FTZ R11, R151, R0, !PT ;  /* 0x00000000970b7209 */ /* 0x000fe40007810000 */
[----:B------:R-:W-:Y:S02]  /*81b0*/  ISETP.GE.AND P2, PT, R29, R202, PT ;  /* 0x000000ca1d00720c */ /* 0x000fe40003f46270 */
[----:B------:R-:W-:Y:S02]  /*81c0*/  FSEL R60, R139, -INF , !P3 ;  /* 0xff8000008b3c7808 */ /* 0x000fe40005800000 */
[----:B------:R-:W-:-:S02]  /*81d0*/  FMNMX.FTZ R7, R146, R7, !PT ;  /* 0x0000000792077209 */ /* 0x000fc40007810000 */
[----:B------:R-:W-:Y:S02]  /*81e0*/  FMNMX.FTZ R6, R196, R11, !PT ;  /* 0x0000000bc4067209 */ /* 0x000fe40007810000 */
[----:B------:R-:W-:Y:S02]  /*81f0*/  ISETP.GE.AND P3, PT, R28, R202, PT ;  /* 0x000000ca1c00720c */ /* 0x000fe40003f66270 */
[----:B------:R-:W-:Y:S02]  /*8200*/  FSEL R61, R134, -INF , !P2 ;  /* 0xff800000863d7808 */ /* 0x000fe40005000000 */
        /* <DEDUP_REMOVED lines=22> */
[-C--:B------:R-:W-:Y:S02]  /*8370*/  ISETP.GE.AND P3, PT, R22, R202.reuse, PT ;  /* 0x000000ca1600720c */ /* 0x080fe40003f66270 */
        /* <DEDUP_REMOVED lines=42> */
[----:B------:R-:W-:Y:S02]  /*8620*/  FSEL R150, R9, -INF , !P6 ;  /* 0xff80000009967808 */ /* 0x000fe40007000000 */
[----:B------:R-:W-:Y:S02]  /*8630*/  FMNMX.FTZ R7, R140, R7, !PT ;  /* 0x000000078c077209 */ /* 0x000fe40007810000 */
[----:B------:R-:W-:Y:S02]  /*8640*/  FSEL R78, R95, -INF , !P3 ;  /* 0xff8000005f4e7808 */ /* 0x000fe40005800000 */
[----:B------:R-:W-:-:S02]  /*8650*/  FMNMX.FTZ R9, R77, R0, !PT ;  /* 0x000000004d097209 */ /* 0x000fc40007810000 */
[----:B------:R-:W-:Y:S02]  /*8660*/  ISETP.GE.AND P2, PT, R32, R203, PT ;  /* 0x000000cb2000720c */ /* 0x000fe40003f46270 */
[----:B------:R-:W-:Y:S02]  /*8670*/  FSEL R148, R4, -INF , !P5 ;  /* 0xff80000004947808 */ /* 0x000fe40006800000 */
[----:B------:R-:W-:Y:S02]  /*8680*/  FMNMX.FTZ R7, R150, R7, !PT ;  /* 0x0000000796077209 */ /* 0x000fe40007810000 */
[----:B------:R-:W-:Y:S02]  /*8690*/  FMNMX.FTZ R0, R78, R9, !PT ;  /* 0x000000094e007209 */ /* 0x000fe40007810000 */
[----:B------:R-:W-:Y:S02]  /*86a0*/  ISETP.GE.AND P3, PT, R31, R203, PT ;  /* 0x000000cb1f00720c */ /* 0x000fe40003f66270 */
[----:B------:R-:W-:-:S02]  /*86b0*/  FSEL R144, R5, -INF , !P2 ;  /* 0xff80000005907808 */ /* 0x000fc40005000000 */
[----:B------:R-:W-:Y:S01]  /*86c0*/  FMNMX.FTZ R7, R148, R7, !PT ;  /* 0x0000000794077209 */ /* 0x000fe20007810000 */
[----:B------:R-:W1:Y:S01]  /*86d0*/  SHFL.BFLY PT, R5, R0, 0x2, 0x1f ;  /* 0x0c401f0000057f89 */ /* 0x000e6200000e0000 */
[----:B------:R-:W-:Y:S02]  /*86e0*/  ISETP.GE.AND P2, PT, R30, R203, PT ;  /* 0x000000cb1e00720c */ /* 0x000fe40003f46270 */
[----:B------:R-:W-:Y:S02]  /*86f0*/  FSEL R79, R136, -INF , !P3 ;  /* 0xff800000884f7808 */ /* 0x000fe40005800000 */
[----:B------:R-:W-:Y:S02]  /*8700*/  FMNMX.FTZ R4, R144, R7, !PT ;  /* 0x0000000790047209 */ /* 0x000fe40007810000 */
[----:B------:R-:W-:Y:S02]  /*8710*/  ISETP.GE.AND P3, PT, R29, R203, PT ;  /* 0x000000cb1d00720c */ /* 0x000fe40003f66270 */
[----:B------:R-:W-:-:S02]  /*8720*/  FSEL R80, R137, -INF , !P2 ;  /* 0xff80000089507808 */ /* 0x000fc40005000000 */
[----:B------:R-:W-:Y:S02]  /*8730*/  FMNMX.FTZ R7, R79, R4, !PT ;  /* 0x000000044f077209 */ /* 0x000fe40007810000 */
        /* <DEDUP_REMOVED lines=12> */
[----:B-1----:R-:W-:Y:S02]  /*8800*/  FMNMX.FTZ R0, R0, R5, !PT ;  /* 0x0000000500007209 */ /* 0x002fe40007810000 */
[----:B------:R-:W-:Y:S02]  /*8810*/  ISETP.GE.AND P2, PT, R24, R203, PT ;  /* 0x000000cb1800720c */ /* 0x000fe40003f46270 */
[----:B------:R-:W-:Y:S01]  /*8820*/  FSEL R85, R124, -INF , !P3 ;  /* 0xff8000007c557808 */ /* 0x000fe20005800000 */
[----:B------:R-:W1:Y:S01]  /*8830*/  SHFL.BFLY PT, R5, R0, 0x1, 0x1f ;  /* 0x0c201f0000057f89 */ /* 0x000e6200000e0000 */
[----:B------:R-:W-:Y:S02]  /*8840*/  FMNMX.FTZ R4, R84, R7, !PT ;  /* 0x0000000754047209 */ /* 0x000fe40007810000 */
[----:B------:R-:W-:-:S02]  /*8850*/  ISETP.GE.AND P3, PT, R23, R203, PT ;  /* 0x000000cb1700720c */ /* 0x000fc40003f66270 */
[----:B------:R-:W-:Y:S02]  /*8860*/  FSEL R86, R125, -INF , !P2 ;  /* 0xff8000007d567808 */ /* 0x000fe40005000000 */
[----:B------:R-:W-:Y:S02]  /*8870*/  FMNMX.FTZ R7, R85, R4, !PT ;  /* 0x0000000455077209 */ /* 0x000fe40007810000 */
[----:B------:R-:W-:Y:S02]  /*8880*/  ISETP.GE.AND P2, PT, R22, R203, PT ;  /* 0x000000cb1600720c */ /* 0x000fe40003f46270 */
[----:B------:R-:W-:Y:S02]  /*8890*/  FSEL R87, R120, -INF , !P3 ;  /* 0xff80000078577808 */ /* 0x000fe40005800000 */
        /* <DEDUP_REMOVED lines=13> */
[----:B-1----:R-:W-:-:S02]  /*8970*/  FMNMX.FTZ R0, R0, R5, !PT ;  /* 0x0000000500007209 */ /* 0x002fc40007810000 */
[-C--:B------:R-:W-:Y:S02]  /*8980*/  ISETP.GE.AND P2, PT, R15, R203.reuse, PT ;  /* 0x000000cb0f00720c */ /* 0x080fe40003f46270 */
[----:B------:R-:W-:Y:S01]  /*8990*/  FSEL R94, R113, -INF , !P4 ;  /* 0xff800000715e7808 */ /* 0x000fe20006000000 */
[----:B------:R-:W-:Y:S01]  /*89a0*/  FMUL.FTZ R97, R0, UR6 ;  /* 0x0000000600617c20 */ /* 0x000fe20008410000 */
[----:B------:R-:W-:Y:S02]  /*89b0*/  FMNMX.FTZ R5, R91, R4, !PT ;  /* 0x000000045b057209 */ /* 0x000fe40007810000 */
[----:B------:R-:W-:Y:S02]  /*89c0*/  ISETP.GE.AND P3, PT, R14, R203, PT ;  /* 0x000000cb0e00720c */ /* 0x000fe40003f66270 */
[----:B------:R-:W-:Y:S02]  /*89d0*/  FSEL R95, R108, -INF , !P2 ;  /* 0xff8000006c5f7808 */ /* 0x000fe40005000000 */
[----:B------:R-:W-:-:S02]  /*89e0*/  FMNMX.FTZ R4, R94, R5, !PT ;  /* 0x000000055e047209 */ /* 0x000fc40007810000 */
[-C--:B------:R-:W-:Y:S02]  /*89f0*/  ISETP.GE.AND P4, PT, R13, R203.reuse, PT ;  /* 0x000000cb0d00720c */ /* 0x080fe40003f86270 */
[----:B------:R-:W-:Y:S02]  /*8a00*/  FSEL R96, R109, -INF , !P3 ;  /* 0xff8000006d607808 */ /* 0x000fe40005800000 */
[----:B------:R-:W-:Y:S02]  /*8a10*/  FMNMX.FTZ R5, R95, R4, !PT ;  /* 0x000000045f057209 */ /* 0x000fe40007810000 */
[----:B------:R-:W-:Y:S02]  /*8a20*/  FSETP.NEU.FTZ.AND P2, PT, R0, -INF , PT ;  /* 0xff8000000000780b */ /* 0x000fe40003f5d000 */
[----:B------:R-:W-:Y:S02]  /*8a30*/  ISETP.GE.AND P3, PT, R12, R203, PT ;  /* 0x000000cb0c00720c */ /* 0x000fe40003f66270 */
[----:B------:R-:W-:-:S02]  /*8a40*/  FSEL R98, R104, -INF , !P4 ;  /* 0xff80000068627808 */ /* 0x000fc40006000000 */
[----:B------:R-:W-:Y:S02]  /*8a50*/  FMNMX.FTZ R5, R96, R5, !PT ;  /* 0x0000000560057209 */ /* 0x000fe40007810000 */
[----:B------:R-:W-:Y:S02]  /*8a60*/  FSEL R97, R97, RZ, P2 ;  /* 0x000000ff61617208 */ /* 0x000fe40001000000 */
[----:B------:R-:W-:Y:S02]  /*8a70*/  ISETP.GE.AND P2, PT, R8, R203, PT ;  /* 0x000000cb0800720c */ /* 0x000fe40003f46270 */
[----:B------:R-:W-:Y:S01]  /*8a80*/  FSEL R99, R105, -INF , !P3 ;  /* 0xff80000069637808 */ /* 0x000fe20005800000 */
[--C-:B------:R-:W-:Y:S01]  /*8a90*/  FFMA.FTZ R6, R100, UR6, -R97.reuse ;  /* 0x0000000664067c23 */ /* 0x100fe20008010861 */
[----:B------:R-:W-:Y:S01]  /*8aa0*/  FMNMX.FTZ R4, R98, R5, !PT ;  /* 0x0000000562047209 */ /* 0x000fe20007810000 */
[--C-:B------:R-:W-:Y:S01]  /*8ab0*/  FFMA.FTZ R109, R236, UR6, -R97.reuse ;  /* 0x00000006ec6d7c23 */ /* 0x100fe20008010861 */
[----:B------:R-:W-:Y:S01]  /*8ac0*/  ISETP.GE.AND P3, PT, R10, R203, PT ;  /* 0x000000cb0a00720c */ /* 0x000fe20003f66270 */
[--C-:B------:R-:W-:Y:S01]  /*8ad0*/  FFMA.FTZ R114, R2, UR6, -R97.reuse ;  /* 0x0000000602727c23 */ /* 0x100fe20008010861 */
[----:B------:R-:W-:Y:S01]  /*8ae0*/  FSEL R100, R92, -INF , !P2 ;  /* 0xff8000005c647808 */ /* 0x000fe20005000000 */
[--C-:B------:R-:W-:Y:S01]  /*8af0*/  FFMA.FTZ R112, R234, UR6, -R97.reuse ;  /* 0x00000006ea707c23 */ /* 0x100fe20008010861 */
[----:B------:R-:W-:Y:S01]  /*8b00*/  FMNMX.FTZ R5, R99, R4, !PT ;  /* 0x0000000463057209 */ /* 0x000fe20007810000 */
[----:B------:R-:W-:Y:S01]  /*8b10*/  MUFU.EX2 R92, R6 ;  /* 0x00000006005c7308 */ /* 0x000fe20000000800 */
[----:B------:R-:W-:Y:S01]  /*8b20*/  FSEL R116, R93, -INF , !P3 ;  /* 0xff8000005d747808 */ /* 0x000fe20005800000 */
[--C-:B------:R-:W-:Y:S01]  /*8b30*/  FFMA.FTZ R106, R233, UR6, -R97.reuse ;  /* 0x00000006e96a7c23 */ /* 0x100fe20008010861 */
[----:B------:R-:W-:Y:S01]  /*8b40*/  FMNMX.FTZ R5, R100, R5, !PT ;  /* 0x0000000564057209 */ /* 0x000fe20007810000 */
[--C-:B------:R-:W-:Y:S01]  /*8b50*/  FFMA.FTZ R113, R40, UR6, -R97.reuse ;  /* 0x0000000628717c23 */ /* 0x100fe20008010861 */
[----:B------:R-:W-:Y:S01]  /*8b60*/  LEA R236, R3, UR4, 0x1 ;  /* 0x0000000403ec7c11 */ /* 0x000fe2000f8e08ff */
[--C-:B------:R-:W-:Y:S01]  /*8b70*/  FFMA.FTZ R111, R102, UR6, -R97.reuse ;  /* 0x00000006666f7c23 */ /* 0x100fe20008010861 */
[----:B------:R-:W-:Y:S01]  /*8b80*/  FMNMX.FTZ R5, R116, R5, !PT ;  /* 0x0000000574057209 */ /* 0x000fe20007810000 */
[----:B------:R-:W-:Y:S01]  /*8b90*/  FFMA.FTZ R104, R50, UR6, -R97 ;  /* 0x0000000632687c23 */ /* 0x000fe20008010861 */
[----:B------:R-:W-:Y:S01]  /*8ba0*/  MUFU.EX2 R114, R114 ;  /* 0x0000007200727308 */ /* 0x000fe20000000800 */
[--C-:B------:R-:W-:Y:S01]  /*8bb0*/  IMAD R234, R243, 0x2, R236.reuse ;  /* 0x00000002f3ea7824 */ /* 0x100fe200078e02ec */
[----:B------:R-:W-:Y:S01]  /*8bc0*/  LDSM.16.MT88.4 R12, [R236+0xa000] ;  /* 0x00a00000ec0c783b */ /* 0x000fe20000004200 */
[----:B------:R-:W-:-:S02]  /*8bd0*/  IMAD R233, R241, 0x2, R236 ;  /* 0x00000002f1e97824 */ /* 0x000fc400078e02ec */
[--C-:B------:R-:W-:Y:S01]  /*8be0*/  FFMA.FTZ R110, R101, UR6, -R97.reuse ;  /* 0x00000006656e7c23 */ /* 0x100fe20008010861 */
[--C-:B------:R-:W-:Y:S01]  /*8bf0*/  FFMA.FTZ R107, R103, UR6, -R97.reuse ;  /* 0x00000006676b7c23 */ /* 0x100fe20008010861 */
[----:B------:R-:W1:Y:S01]  /*8c00*/  SHFL.BFLY PT, R4, R5, 0x2, 0x1f ;  /* 0x0c401f0005047f89 */ /* 0x000e6200000e0000 */
[--C-:B------:R-:W-:Y:S01]  /*8c10*/  FFMA.FTZ R102, R57, UR6, -R97.reuse ;  /* 0x0000000639667c23 */ /* 0x100fe20008010861 */
[----:B------:R-:W2:Y:S01]  /*8c20*/  MUFU.EX2 R113, R113 ;  /* 0x0000007100717308 */ /* 0x000ea20000000800 */
[--C-:B------:R-:W-:Y:S01]  /*8c30*/  FFMA.FTZ R93, R59, UR6, -R97.reuse ;  /* 0x000000063b5d7c23 */ /* 0x100fe20008010861 */
[----:B------:R-:W-:Y:S01]  /*8c40*/  LDSM.16.MT88.4 R36, [R233+0xa000] ;  /* 0x00a00000e924783b */ /* 0x000fe20000004200 */
[--C-:B------:R-:W-:Y:S01]  /*8c50*/  FFMA.FTZ R119, R58, UR6, -R97.reuse ;  /* 0x000000063a777c23 */ /* 0x100fe20008010861 */
[--C-:B------:R-:W-:Y:S01]  /*8c60*/  FFMA.FTZ R3, R56, UR6, -R97.reuse ;  /* 0x0000000638037c23 */ /* 0x100fe20008010861 */
[--C-:B------:R-:W-:Y:S01]  /*8c70*/  FFMA.FTZ R118, R54, UR6, -R97.reuse ;  /* 0x0000000636767c23 */ /* 0x100fe20008010861 */
[----:B------:R-:W-:Y:S01]  /*8c80*/  LDSM.16.MT88.4 R20, [R234+0xa800] ;  /* 0x00a80000ea14783b */ /* 0x000fe20000004200 */
[--C-:B------:R-:W-:Y:S01]  /*8c90*/  FFMA.FTZ R117, R52, UR6, -R97.reuse ;  /* 0x0000000634757c23 */ /* 0x100fe20008010861 */
[----:B------:R-:W3:Y:S01]  /*8ca0*/  MUFU.EX2 R111, R111 ;  /* 0x0000006f006f7308 */ /* 0x000ee20000000800 */
[--C-:B------:R-:W-:Y:S01]  /*8cb0*/  FFMA.FTZ R108, R213, UR6, -R97.reuse ;  /* 0x00000006d56c7c23 */ /* 0x100fe20008010861 */
[----:B------:R-:W-:Y:S01]  /*8cc0*/  LDSM.16.MT88.4 R24, [R236+0xa800] ;  /* 0x00a80000ec18783b */ /* 0x000fe20000004200 */
[--C-:B------:R-:W-:Y:S01]  /*8cd0*/  FFMA.FTZ R105, R215, UR6, -R97.reuse ;  /* 0x00000006d7697c23 */ /* 0x100fe20008010861 */
[--C-:B------:R-:W-:Y:S01]  /*8ce0*/  FFMA.FTZ R103, R249, UR6, -R97.reuse ;  /* 0x00000006f9677c23 */ /* 0x100fe20008010861 */
[--C-:B------:R-:W-:Y:S01]  /*8cf0*/  FFMA.FTZ R101, R251, UR6, -R97.reuse ;  /* 0x00000006fb657c23 */ /* 0x100fe20008010861 */
[----:B------:R-:W-:Y:S01]  /*8d00*/  LDSM.16.MT88.4 R44, [R233+0xa800] ;  /* 0x00a80000e92c783b */ /* 0x000fe20000004200 */
[--C-:B------:R-:W-:Y:S01]  /*8d10*/  FFMA.FTZ R120, R211, UR6, -R97.reuse ;  /* 0x00000006d3787c23 */ /* 0x100fe20008010861 */
[----:B------:R-:W-:Y:S01]  /*8d20*/  MUFU.EX2 R112, R112 ;  /* 0x0000007000707308 */ /* 0x000fe20000000800 */
[----:B--2---:R-:W-:Y:S01]  /*8d30*/  F2FP.BF16.F32.PACK_AB R29, R113, R92 ;  /* 0x0000005c711d723e */ /* 0x004fe200000010ff */
[--C-:B------:R-:W-:Y:S01]  /*8d40*/  FFMA.FTZ R134, R191, UR6, -R97.reuse ;  /* 0x00000006bf867c23 */ /* 0x100fe20008010861 */
[--C-:B------:R-:W-:Y:S01]  /*8d50*/  FFMA.FTZ R133, R187, UR6, -R97.reuse ;  /* 0x00000006bb857c23 */ /* 0x100fe20008010861 */
[--C-:B------:R-:W-:Y:S01]  /*8d60*/  FFMA.FTZ R136, R177, UR6, -R97.reuse ;  /* 0x00000006b1887c23 */ /* 0x100fe20008010861 */
[--C-:B------:R-:W-:Y:S01]  /*8d70*/  FFMA.FTZ R139, R171, UR6, -R97.reuse ;  /* 0x00000006ab8b7c23 */ /* 0x100fe20008010861 */
[----:B-1----:R-:W-:Y:S01]  /*8d80*/  FMNMX.FTZ R4, R5, R4, !PT ;  /* 0x0000000405047209 */ /* 0x002fe20007810000 */
[--C-:B------:R-:W-:Y:S01]  /*8d90*/  FFMA.FTZ R152, R152, UR6, -R97.reuse ;  /* 0x0000000698987c23 */ /* 0x100fe20008010861 */
[----:B------:R-:W1:Y:S01]  /*8da0*/  MUFU.EX2 R109, R109 ;  /* 0x0000006d006d7308 */ /* 0x000e620000000800 */
[----:B---3--:R-:W-:Y:S01]  /*8db0*/  F2FP.BF16.F32.PACK_AB R31, R111, R114 ;  /* 0x000000726f1f723e */ /* 0x008fe200000010ff */
[--C-:B------:R-:W-:Y:S01]  /*8dc0*/  FFMA.FTZ R141, R141, UR6, -R97.reuse ;  /* 0x000000068d8d7c23 */ /* 0x100fe20008010861 */
[----:B------:R-:W2:Y:S01]  /*8dd0*/  SHFL.BFLY PT, R5, R4, 0x1, 0x1f ;  /* 0x0c201f0004057f89 */ /* 0x000ea200000e0000 */
[--C-:B------:R-:W-:Y:S01]  /*8de0*/  FFMA.FTZ R147, R147, UR6, -R97.reuse ;  /* 0x0000000693937c23 */ /* 0x100fe20008010861 */
[--C-:B------:R-:W-:Y:S01]  /*8df0*/  FFMA.FTZ R174, R174, UR6, -R97.reuse ;  /* 0x00000006aeae7c23 */ /* 0x100fe20008010861 */
[--C-:B------:R-:W-:Y:S01]  /*8e00*/  FFMA.FTZ R153, R153, UR6, -R97.reuse ;  /* 0x0000000699997c23 */ /* 0x100fe20008010861 */
[--C-:B------:R-:W-:Y:S01]  /*8e10*/  FFMA.FTZ R198, R198, UR6, -R97.reuse ;  /* 0x00000006c6c67c23 */ /* 0x100fe20008010861 */
[----:B------:R-:W-:Y:S01]  /*8e20*/  MUFU.EX2 R110, R110 ;  /* 0x0000006e006e7308 */ /* 0x000fe20000000800 */
[--C-:B------:R-:W-:Y:S01]  /*8e30*/  FFMA.FTZ R155, R155, UR6, -R97.reuse ;  /* 0x000000069b9b7c23 */ /* 0x100fe20008010861 */
[--C-:B------:R-:W-:Y:S01]  /*8e40*/  FFMA.FTZ R163, R163, UR6, -R97.reuse ;  /* 0x00000006a3a37c23 */ /* 0x100fe20008010861 */
[--C-:B------:R-:W-:Y:S01]  /*8e50*/  FFMA.FTZ R167, R167, UR6, -R97.reuse ;  /* 0x00000006a7a77c23 */ /* 0x100fe20008010861 */
[--C-:B------:R-:W-:Y:S01]  /*8e60*/  FFMA.FTZ R171, R252, UR6, -R97.reuse ;  /* 0x00000006fcab7c23 */ /* 0x100fe20008010861 */
[--C-:B------:R-:W-:Y:S01]  /*8e70*/  FFMA.FTZ R214, R214, UR6, -R97.reuse ;  /* 0x00000006d6d67c23 */ /* 0x100fe20008010861 */
[--C-:B------:R-:W-:Y:S01]  /*8e80*/  FFMA.FTZ R172, R172, UR6, -R97.reuse ;  /* 0x00000006acac7c23 */ /* 0x100fe20008010861 */
[----:B------:R-:W-:Y:S01]  /*8e90*/  FFMA.FTZ R146, R146, UR6, -R97 ;  /* 0x0000000692927c23 */ /* 0x000fe20008010861 */
[----:B------:R-:W3:Y:S01]  /*8ea0*/  MUFU.EX2 R107, R107 ;  /* 0x0000006b006b7308 */ /* 0x000ee20000000800 */
[----:B-1----:R-:W-:Y:S01]  /*8eb0*/  F2FP.BF16.F32.PACK_AB R53, R109, R112 ;  /* 0x000000706d35723e */ /* 0x002fe200000010ff */
[----:B------:R-:W-:Y:S01]  /*8ec0*/  FADD.FTZ R113, R92, R113 ;  /* 0x000000715c717221 */ /* 0x000fe20000010000 */
[--C-:B------:R-:W-:Y:S01]  /*8ed0*/  FFMA.FTZ R67, R67, UR6, -R97.reuse ;  /* 0x0000000643437c23 */ /* 0x100fe20008010861 */
[--C-:B------:R-:W-:Y:S01]  /*8ee0*/  FFMA.FTZ R68, R68, UR6, -R97.reuse ;  /* 0x0000000644447c23 */ /* 0x100fe20008010861 */
[----:B------:R-:W-:Y:S01]  /*8ef0*/  FFMA.FTZ R69, R69, UR6, -R97 ;  /* 0x0000000645457c23 */ /* 0x000fe20008010861 */
[----:B------:R-:W-:Y:S01]  /*8f00*/  FADD.FTZ R114, R114, R113 ;  /* 0x0000007172727221 */ /* 0x000fe20000010000 */
[--C-:B------:R-:W-:Y:S01]  /*8f10*/  FFMA.FTZ R70, R70, UR6, -R97.reuse ;  /* 0x0000000646467c23 */ /* 0x100fe20008010861 */
[----:B------:R-:W-:Y:S01]  /*8f20*/  MUFU.EX2 R108, R108 ;  /* 0x0000006c006c7308 */ /* 0x000fe20000000800 */
[--C-:B------:R-:W-:Y:S01]  /*8f30*/  FFMA.FTZ R252, R78, UR6, -R97.reuse ;  /* 0x000000064efc7c23 */ /* 0x100fe20008010861 */
[----:B------:R-:W-:Y:S01]  /*8f40*/  FADD.FTZ R111, R111, R114 ;  /* 0x000000726f6f7221 */ /* 0x000fe20000010000 */
[----:B--2---:R-:W-:Y:S01]  /*8f50*/  FMNMX.FTZ R2, R4, R5, !PT ;  /* 0x0000000504027209 */ /* 0x004fe20007810000 */
[----:B------:R-:W-:Y:S01]  /*8f60*/  FFMA.FTZ R76, R76, UR6, -R97 ;  /* 0x000000064c4c7c23 */ /* 0x000fe20008010861 */
[----:B------:R-:W1:Y:S01]  /*8f70*/  LDSM.16.MT88.4 R4, [R234+0xa000] ;  /* 0x00a00000ea04783b */ /* 0x000e620000004200 */
[----:B------:R-:W-:Y:S01]  /*8f80*/  FADD.FTZ R112, R112, R111 ;  /* 0x0000006f70707221 */ /* 0x000fe20000010000 */
[C---:B------:R-:W-:Y:S01]  /*8f90*/  FSETP.NEU.FTZ.AND P2, PT, R2.reuse, -INF , PT ;  /* 0xff8000000200780b */ /* 0x040fe20003f5d000 */
[----:B------:R-:W-:Y:S01]  /*8fa0*/  FMUL.FTZ R115, R2, UR6 ;  /* 0x0000000602737c20 */ /* 0x000fe20008410000 */
[----:B---3--:R-:W-:Y:S01]  /*8fb0*/  F2FP.BF16.F32.PACK_AB R55, R107, R110 ;  /* 0x0000006e6b37723e */ /* 0x008fe200000010ff */
[----:B------:R-:W-:Y:S01]  /*8fc0*/  MUFU.EX2 R105, R105 ;  /* 0x0000006900697308 */ /* 0x000fe20000000800 */
[----:B------:R-:W-:-:S02]  /*8fd0*/  FADD.FTZ R109, R109, R112 ;  /* 0x000000706d6d7221 */ /* 0x000fc40000010000 */
[----:B------:R-:W-:Y:S02]  /*8fe0*/  FSEL R115, R115, RZ, P2 ;  /* 0x000000ff73737208 */ /* 0x000fe40001000000 */
[----:B------:R-:W-:-:S03]  /*8ff0*/  FADD.FTZ R110, R110, R109 ;  /* 0x0000006d6e6e7221 */ /* 0x000fc60000010000 */
[----:B------:R-:W-:Y:S01]  /*9000*/  FFMA.FTZ R125, R232, UR6, -R115 ;  /* 0x00000006e87d7c23 */ /* 0x000fe20008010873 */
[----:B------:R-:W-:Y:S02]  /*9010*/  IMAD R232, R243, 0x2, R233 ;  /* 0x00000002f3e87824 */ /* 0x000fe400078e02e9 */
[--C-:B------:R-:W-:Y:S01]  /*9020*/  FFMA.FTZ R128, R18, UR6, -R115.reuse ;  /* 0x0000000612807c23 */ /* 0x100fe20008010873 */
[--C-:B------:R-:W-:Y:S01]  /*9030*/  FFMA.FTZ R127, R16, UR6, -R115.reuse ;  /* 0x00000006107f7c23 */ /* 0x100fe20008010873 */
[--C-:B------:R-:W-:Y:S01]  /*9040*/  FFMA.FTZ R126, R209, UR6, -R115.reuse ;  /* 0x00000006d17e7c23 */ /* 0x100fe20008010873 */
[--C-:B------:R-:W-:Y:S01]  /*9050*/  FFMA.FTZ R124, R207, UR6, -R115.reuse ;  /* 0x00000006cf7c7c23 */ /* 0x100fe20008010873 */
[----:B------:R-:W2:Y:S01]  /*9060*/  LDSM.16.MT88.4 R48, [R232+0xa000] ;  /* 0x00a00000e830783b */ /* 0x000ea20000004200 */
[----:B------:R-:W-:Y:S01]  /*9070*/  MUFU.EX2 R125, R125 ;  /* 0x0000007d007d7308 */ /* 0x000fe20000000800 */
[--C-:B------:R-:W-:Y:S01]  /*9080*/  FFMA.FTZ R123, R199, UR6, -R115.reuse ;  /* 0x00000006c77b7c23 */ /* 0x100fe20008010873 */
[--C-:B------:R-:W-:Y:S01]  /*9090*/  FFMA.FTZ R122, R197, UR6, -R115.reuse ;  /* 0x00000006c57a7c23 */ /* 0x100fe20008010873 */
[--C-:B------:R-:W-:Y:S01]  /*90a0*/  FFMA.FTZ R121, R195, UR6, -R115.reuse ;  /* 0x00000006c3797c23 */ /* 0x100fe20008010873 */
[----:B------:R-:W3:Y:S01]  /*90b0*/  LDSM.16.MT88.4 R56, [R232+0xa800] ;  /* 0x00a80000e838783b */ /* 0x000ee20000004200 */
        /* <DEDUP_REMOVED lines=10> */
[--C-:B------:R-:W-:Y:S01]  /*9160*/  FFMA.FTZ R160, R160, UR6, -R115.reuse ;  /* 0x00000006a0a07c23 */ /* 0x100fe20008010873 */
[----:B------:R-:W4:Y:S01]  /*9170*/  MUFU.EX2 R127, R127 ;  /* 0x0000007f007f7308 */ /* 0x000f220000000800 */
[--C-:B------:R-:W-:Y:S01]  /*9180*/  FFMA.FTZ R145, R168, UR6, -R115.reuse ;  /* 0x00000006a8917c23 */ /* 0x100fe20008010873 */
[--C-:B------:R-:W-:Y:S01]  /*9190*/  FFMA.FTZ R162, R162, UR6, -R115.reuse ;  /* 0x00000006a2a27c23 */ /* 0x100fe20008010873 */
[--C-:B------:R-:W-:Y:S01]  /*91a0*/  FFMA.FTZ R149, R149, UR6, -R115.reuse ;  /* 0x0000000695957c23 */ /* 0x100fe20008010873 */
[--C-:B------:R-:W-:Y:S01]  /*91b0*/  FFMA.FTZ R182, R182, UR6, -R115.reuse ;  /* 0x00000006b6b67c23 */ /* 0x100fe20008010873 */
[--C-:B------:R-:W-:Y:S01]  /*91c0*/  FFMA.FTZ R151, R151, UR6, -R115.reuse ;  /* 0x0000000697977c23 */ /* 0x100fe20008010873 */
[----:B------:R-:W-:Y:S01]  /*91d0*/  FFMA.FTZ R196, R196, UR6, -R115 ;  /* 0x00000006c4c47c23 */ /* 0x000fe20008010873 */
[----:B------:R-:W-:Y:S01]  /*91e0*/  FFMA.FTZ R168, R159, UR6, -R97 ;  /* 0x000000069fa87c23 */ /* 0x000fe20008010861 */
[----:B------:R-:W5:Y:S01]  /*91f0*/  MUFU.EX2 R126, R126 ;  /* 0x0000007e007e7308 */ /* 0x000f620000000800 */
[--C-:B------:R-:W-:Y:S01]  /*9200*/  FFMA.FTZ R157, R157, UR6, -R115.reuse ;  /* 0x000000069d9d7c23 */ /* 0x100fe20008010873 */
[--C-:B------:R-:W-:Y:S01]  /*9210*/  FFMA.FTZ R208, R208, UR6, -R115.reuse ;  /* 0x00000006d0d07c23 */ /* 0x100fe20008010873 */
[--C-:B------:R-:W-:Y:S01]  /*9220*/  FFMA.FTZ R159, R248, UR6, -R115.reuse ;  /* 0x00000006f89f7c23 */ /* 0x100fe20008010873 */
[----:B------:R-:W-:Y:S01]  /*9230*/  FFMA.FTZ R210, R210, UR6, -R115 ;  /* 0x00000006d2d27c23 */ /* 0x000fe20008010873 */
[----:B------:R-:W-:Y:S01]  /*9240*/  FFMA.FTZ R248, R169, UR6, -R97 ;  /* 0x00000006a9f87c23 */ /* 0x000fe20008010861 */
[--C-:B------:R-:W-:Y:S01]  /*9250*/  FFMA.FTZ R165, R165, UR6, -R115.reuse ;  /* 0x00000006a5a57c23 */ /* 0x100fe20008010873 */
[--C-:B------:R-:W-:Y:S01]  /*9260*/  FFMA.FTZ R161, R161, UR6, -R115.reuse ;  /* 0x00000006a1a17c23 */ /* 0x100fe20008010873 */
[----:B------:R-:W-:Y:S01]  /*9270*/  MUFU.EX2 R124, R124 ;  /* 0x0000007c007c7308 */ /* 0x000fe20000000800 */
[----:B----4-:R-:W-:Y:S01]  /*9280*/  F2FP.BF16.F32.PACK_AB R28, R127, R128 ;  /* 0x000000807f1c723e */ /* 0x010fe200000010ff */
[--C-:B------:R-:W-:Y:S01]  /*9290*/  FFMA.FTZ R169, R250, UR6, -R115.reuse ;  /* 0x00000006faa97c23 */ /* 0x100fe20008010873 */
[--C-:B------:R-:W-:Y:S01]  /*92a0*/  FFMA.FTZ R212, R212, UR6, -R115.reuse ;  /* 0x00000006d4d47c23 */ /* 0x100fe20008010873 */
[--C-:B------:R-:W-:Y:S01]  /*92b0*/  FFMA.FTZ R175, R194, UR6, -R115.reuse ;  /* 0x00000006c2af7c23 */ /* 0x100fe20008010873 */
[--C-:B------:R-:W-:Y:S01]  /*92c0*/  FFMA.FTZ R192, R192, UR6, -R115.reuse ;  /* 0x00000006c0c07c23 */ /* 0x100fe20008010873 */
[--C-:B------:R-:W-:Y:S01]  /*92d0*/  FFMA.FTZ R177, R188, UR6, -R115.reuse ;  /* 0x00000006bcb17c23 */ /* 0x100fe20008010873 */
[----:B------:R-:W-:Y:S01]  /*92e0*/  FFMA.FTZ R184, R184, UR6, -R115 ;  /* 0x00000006b8b87c23 */ /* 0x000fe20008010873 */
[----:B------:R-:W4:Y:S01]  /*92f0*/  MUFU.EX2 R123, R123 ;  /* 0x0000007b007b7308 */ /* 0x000f220000000800 */
[----:B-----5:R-:W-:Y:S01]  /*9300*/  F2FP.BF16.F32.PACK_AB R30, R125, R126 ;  /* 0x0000007e7d1e723e */ /* 0x020fe200000010ff */
[--C-:B------:R-:W-:Y:S01]  /*9310*/  FFMA.FTZ R173, R206, UR6, -R97.reuse ;  /* 0x00000006cead7c23 */ /* 0x100fe20008010861 */
[----:B------:R-:W-:Y:S01]  /*9320*/  FFMA.FTZ R188, R190, UR6, -R97 ;  /* 0x00000006bebc7c23 */ /* 0x000fe20008010861 */
[--C-:B------:R-:W-:Y:S01]  /*9330*/  FFMA.FTZ R170, R170, UR6, -R115.reuse ;  /* 0x00000006aaaa7c23 */ /* 0x100fe20008010873 */
[--C-:B------:R-:W-:Y:S01]  /*9340*/  FFMA.FTZ R185, R166, UR6, -R115.reuse ;  /* 0x00000006a6b97c23 */ /* 0x100fe20008010873 */
[--C-:B------:R-:W-:Y:S01]  /*9350*/  FFMA.FTZ R164, R164, UR6, -R115.reuse ;  /* 0x00000006a4a47c23 */ /* 0x100fe20008010873 */
[----:B------:R-:W-:Y:S01]  /*9360*/  FFMA.FTZ R187, R156, UR6, -R115 ;  /* 0x000000069cbb7c23 */ /* 0x000fe20008010873 */
[C---:B-1----:R-:W-:Y:S01]  /*9370*/  HMMA.16816.F32.BF16 R8, R28.reuse, R4, RZ ;  /* 0x000000041c08723c */ /* 0x042fe200000418ff */
[----:B------:R-:W-:Y:S01]  /*9380*/  MUFU.EX2 R122, R122 ;  /* 0x0000007a007a7308 */ /* 0x000fe20000000800 */
[--C-:B------:R-:W-:Y:S01]  /*9390*/  FFMA.FTZ R183, R186, UR6, -R97.reuse ;  /* 0x00000006bab77c23 */ /* 0x100fe20008010861 */
[--C-:B------:R-:W-:Y:S01]  /*93a0*/  FFMA.FTZ R156, R158, UR6, -R97.reuse ;  /* 0x000000069e9c7c23 */ /* 0x100fe20008010861 */
[----:B------:R-:W-:Y:S01]  /*93b0*/  FFMA.FTZ R189, R154, UR6, -R97 ;  /* 0x000000069abd7c23 */ /* 0x000fe20008010861 */
[--C-:B------:R-:W-:Y:S01]  /*93c0*/  FFMA.FTZ R140, R140, UR6, -R115.reuse ;  /* 0x000000068c8c7c23 */ /* 0x100fe20008010873 */
[C---:B------:R-:W-:Y:S01]  /*93d0*/  HMMA.16816.F32.BF16 R4, R28.reuse, R6, RZ ;  /* 0x000000061c04723c */ /* 0x040fe200000418ff */
[--C-:B------:R-:W-:Y:S01]  /*93e0*/  FFMA.FTZ R191, R150, UR6, -R115.reuse ;  /* 0x0000000696bf7c23 */ /* 0x100fe20008010873 */
[--C-:B------:R-:W-:Y:S01]  /*93f0*/  FFMA.FTZ R148, R148, UR6, -R115.reuse ;  /* 0x0000000694947c23 */ /* 0x100fe20008010873 */
[----:B------:R-:W1:Y:S01]  /*9400*/  MUFU.EX2 R121, R121 ;  /* 0x0000007900797308 */ /* 0x000e620000000800 */
[----:B----4-:R-:W-:Y:S01]  /*9410*/  F2FP.BF16.F32.PACK_AB R52, R123, R124 ;  /* 0x0000007c7b34723e */ /* 0x010fe200000010ff */
[----:B------:R-:W-:Y:S01]  /*9420*/  FFMA.FTZ R193, R144, UR6, -R115 ;  /* 0x0000000690c17c23 */ /* 0x000fe20008010873 */
[C---:B------:R-:W-:Y:S01]  /*9430*/  HMMA.16816.F32.BF16 R16, R28.reuse, R12, RZ ;  /* 0x0000000c1c10723c */ /* 0x040fe200000418ff */
[--C-:B------:R-:W-:Y:S01]  /*9440*/  FFMA.FTZ R195, R60, UR6, -R97.reuse ;  /* 0x000000063cc37c23 */ /* 0x100fe20008010861 */
[--C-:B------:R-:W-:Y:S01]  /*9450*/  FFMA.FTZ R60, R61, UR6, -R97.reuse ;  /* 0x000000063d3c7c23 */ /* 0x100fe20008010861 */
[--C-:B------:R-:W-:Y:S01]  /*9460*/  FFMA.FTZ R61, R62, UR6, -R97.reuse ;  /* 0x000000063e3d7c23 */ /* 0x100fe20008010861 */
[----:B------:R-:W-:Y:S01]  /*9470*/  FFMA.FTZ R62, R63, UR6, -R97 ;  /* 0x000000063f3e7c23 */ /* 0x000fe20008010861 */
[----:B------:R-:W-:Y:S01]  /*9480*/  MUFU.EX2 R106, R106 ;  /* 0x0000006a006a7308 */ /* 0x000fe20000000800 */
[C---:B------:R-:W-:Y:S01]  /*9490*/  HMMA.16816.F32.BF16 R40, R28.reuse, R36, RZ ;  /* 0x000000241c28723c */ /* 0x040fe200000418ff */
[--C-:B------:R-:W-:Y:S01]  /*94a0*/  FFMA.FTZ R63, R79, UR6, -R115.reuse ;  /* 0x000000064f3f7c23 */ /* 0x100fe20008010873 */
[--C-:B------:R-:W-:Y:S01]  /*94b0*/  FFMA.FTZ R80, R80, UR6, -R115.reuse ;  /* 0x0000000650507c23 */ /* 0x100fe20008010873 */
[--C-:B------:R-:W-:Y:S01]  /*94c0*/  FFMA.FTZ R79, R81, UR6, -R115.reuse ;  /* 0x00000006514f7c23 */ /* 0x100fe20008010873 */
[----:B------:R-:W-:Y:S01]  /*94d0*/  FFMA.FTZ R82, R82, UR6, -R115 ;  /* 0x0000000652527c23 */ /* 0x000fe20008010873 */
[----:B------:R-:W-:Y:S01]  /*94e0*/  FADD.FTZ R127, R128, R127 ;  /* 0x0000007f807f7221 */ /* 0x000fe20000010000 */
[C---:B------:R-:W-:Y:S01]  /*94f0*/  HMMA.16816.F32.BF16 R12, R28.reuse, R14, RZ ;  /* 0x0000000e1c0c723c */ /* 0x040fe200000418ff */
[----:B------:R-:W4:Y:S01]  /*9500*/  MUFU.EX2 R103, R103 ;  /* 0x0000006700677308 */ /* 0x000f220000000800 */
[----:B-1----:R-:W-:Y:S01]  /*9510*/  F2FP.BF16.F32.PACK_AB R54, R121, R122 ;  /* 0x0000007a7936723e */ /* 0x002fe200000010ff */
[----:B------:R-:W-:Y:S01]  /*9520*/  FADD.FTZ R126, R126, R127 ;  /* 0x0000007f7e7e7221 */ /* 0x000fe20000010000 */
[--C-:B------:R-:W-:Y:S01]  /*9530*/  FFMA.FTZ R81, R64, UR6, -R97.reuse ;  /* 0x0000000640517c23 */ /* 0x100fe20008010861 */
[--C-:B------:R-:W-:Y:S01]  /*9540*/  FFMA.FTZ R64, R65, UR6, -R97.reuse ;  /* 0x0000000641407c23 */ /* 0x100fe20008010861 */
[C---:B------:R-:W-:Y:S01]  /*9550*/  HMMA.16816.F32.BF16 R36, R28.reuse, R38, RZ ;  /* 0x000000261c24723c */ /* 0x040fe200000418ff */
[----:B------:R-:W-:Y:S01]  /*9560*/  FADD.FTZ R125, R125, R126 ;  /* 0x0000007e7d7d7221 */ /* 0x000fe20000010000 */
[----:B------:R-:W-:Y:S01]  /*9570*/  FFMA.FTZ R65, R66, UR6, -R97 ;  /* 0x0000000642417c23 */ /* 0x000fe20008010861 */
[----:B------:R-:W-:Y:S01]  /*9580*/  MUFU.EX2 R129, R129 ;  /* 0x0000008100817308 */ /* 0x000fe20000000800 */
[----:B------:R-:W-:Y:S01]  /*9590*/  FFMA.FTZ R66, R83, UR6, -R115 ;  /* 0x0000000653427c23 */ /* 0x000fe20008010873 */
[----:B------:R-:W-:Y:S01]  /*95a0*/  FADD.FTZ R124, R124, R125 ;  /* 0x0000007d7c7c7221 */ /* 0x000fe20000010000 */
[C---:B--2---:R-:W-:Y:S01]  /*95b0*/  HMMA.16816.F32.BF16 R32, R28.reuse, R48, RZ ;  /* 0x000000301c20723c */ /* 0x044fe200000418ff */
[--C-:B------:R-:W-:Y:S01]  /*95c0*/  FFMA.FTZ R83, R84, UR6, -R115.reuse ;  /* 0x0000000654537c23 */ /* 0x100fe20008010873 */
[--C-:B------:R-:W-:Y:S01]  /*95d0*/  FFMA.FTZ R84, R85, UR6, -R115.reuse ;  /* 0x0000000655547c23 */ /* 0x100fe20008010873 */
[----:B------:R-:W-:Y:S01]  /*95e0*/  FADD.FTZ R123, R123, R124 ;  /* 0x0000007c7b7b7221 */ /* 0x000fe20000010000 */
[----:B------:R-:W-:Y:S01]  /*95f0*/  FFMA.FTZ R85, R86, UR6, -R115 ;  /* 0x0000000656557c23 */ /* 0x000fe20008010873 */
[----:B------:R-:W1:Y:S01]  /*9600*/  MUFU.EX2 R130, R130 ;  /* 0x0000008200827308 */ /* 0x000e620000000800 */
[----:B------:R-:W-:Y:S01]  /*9610*/  HMMA.16816.F32.BF16 R28, R28, R50, RZ ;  /* 0x000000321c1c723c */ /* 0x000fe200000418ff */
[----:B------:R-:W-:Y:S01]  /*9620*/  F2FP.BF16.F32.PACK_AB R49, R105, R108 ;  /* 0x0000006c6931723e */ /* 0x000fe200000010ff */
[----:B------:R-:W-:Y:S01]  /*9630*/  FADD.FTZ R122, R122, R123 ;  /* 0x0000007b7a7a7221 */ /* 0x000fe20000010000 */
[----:B------:R-:W-:Y:S01]  /*9640*/  FADD.FTZ R107, R107, R110 ;  /* 0x0000006e6b6b7221 */ /* 0x000fe20000010000 */
[--C-:B------:R-:W-:Y:S01]  /*9650*/  FFMA.FTZ R86, R87, UR6, -R115.reuse ;  /* 0x0000000657567c23 */ /* 0x100fe20008010873 */
[----:B------:R-:W-:Y:S01]  /*9660*/  FFMA.FTZ R87, R88, UR6, -R115 ;  /* 0x0000000658577c23 */ /* 0x000fe20008010873 */
[C---:B------:R-:W-:Y:S01]  /*9670*/  HMMA.16816.F32.BF16 R8, R52.reuse, R20, R8 ;  /* 0x000000143408723c */ /* 0x040fe20000041808 */
[----:B------:R-:W-:Y:S01]  /*9680*/  MUFU.EX2 R131, R131 ;  /* 0x0000008300837308 */ /* 0x000fe20000000800 */
[----:B----4-:R-:W-:Y:S01]  /*9690*/  F2FP.BF16.F32.PACK_AB R51, R103, R106 ;  /* 0x0000006a6733723e */ /* 0x010fe200000010ff */
[----:B------:R-:W-:Y:S01]  /*96a0*/  FADD.FTZ R122, R121, R122 ;  /* 0x0000007a797a7221 */ /* 0x000fe20000010000 */
[----:B------:R-:W-:Y:S01]  /*96b0*/  FADD.FTZ R108, R108, R107 ;  /* 0x0000006b6c6c7221 */ /* 0x000fe20000010000 */
[----:B------:R-:W-:Y:S01]  /*96c0*/  FFMA.FTZ R88, R89, UR6, -R115 ;  /* 0x0000000659587c23 */ /* 0x000fe20008010873 */
[C---:B------:R-:W-:Y:S01]  /*96d0*/  HMMA.16816.F32.BF16 R4, R52.reuse, R22, R4 ;  /* 0x000000163404723c */ /* 0x040fe20000041804 */
[----:B------:R-:W2:Y:S01]  /*96e0*/  LDSM.16.MT88.4 R20, [R234+0xb000] ;  /* 0x00b00000ea14783b */ /* 0x000ea20000004200 */
[----:B------:R-:W-:Y:S01]  /*96f0*/  FADD.FTZ R105, R105, R108 ;  /* 0x0000006c69697221 */ /* 0x000fe20000010000 */
[----:B------:R-:W4:Y:S01]  /*9700*/  MUFU.EX2 R132, R132 ;  /* 0x0000008400847308 */ /* 0x000f220000000800 */
[----:B-1----:R-:W-:Y:S01]  /*9710*/  F2FP.BF16.F32.PACK_AB R48, R130, R129 ;  /* 0x000000818230723e */ /* 0x002fe200000010ff */
[----:B------:R-:W-:Y:S01]  /*9720*/  FADD.FTZ R129, R129, R122 ;  /* 0x0000007a81817221 */ /* 0x000fe20000010000 */
[C---:B------:R-:W-:Y:S01]  /*9730*/  HMMA.16816.F32.BF16 R16, R52.reuse, R24, R16 ;  /* 0x000000183410723c */ /* 0x040fe20000041810 */
[----:B------:R-:W-:Y:S01]  /*9740*/  FADD.FTZ R106, R106, R105 ;  /* 0x000000696a6a7221 */ /* 0x000fe20000010000 */
[----:B------:R-:W-:Y:S01]  /*9750*/  FFMA.FTZ R89, R90, UR6, -R115 ;  /* 0x000000065a597c23 */ /* 0x000fe20008010873 */
[----:B------:R-:W-:Y:S01]  /*9760*/  FADD.FTZ R130, R130, R129 ;  /* 0x0000008182827221 */ /* 0x000fe20000010000 */
[--C-:B------:R-:W-:Y:S01]  /*9770*/  FFMA.FTZ R91, R91, UR6, -R115.reuse ;  /* 0x000000065b5b7c23 */ /* 0x100fe20008010873 */
[----:B------:R-:W-:Y:S01]  /*9780*/  MUFU.EX2 R104, R104 ;  /* 0x0000006800687308 */ /* 0x000fe20000000800 */
[----:B------:R-:W-:Y:S01]  /*9790*/  HMMA.16816.F32.BF16 R12, R52, R26, R12 ;  /* 0x0000001a340c723c */ /* 0x000fe2000004180c */
[----:B------:R-:W1:Y:S01]  /*97a0*/  LDSM.16.MT88.4 R24, [R236+0xb000] ;  /* 0x00b00000ec18783b */ /* 0x000e620000004200 */
[----:B------:R-:W-:Y:S01]  /*97b0*/  FADD.FTZ R103, R103, R106 ;  /* 0x0000006a67677221 */ /* 0x000fe20000010000 */
[----:B------:R-:W-:-:S03]  /*97c0*/  FFMA.FTZ R78, R99, UR6, -R115 ;  /* 0x00000006634e7c23 */ /* 0x000fc60008010873 */
[----:B---3--:R-:W-:Y:S01]  /*97d0*/  HMMA.16816.F32.BF16 R32, R52, R56, R32 ;  /* 0x000000383420723c */ /* 0x008fe20000041820 */
[----:B------:R-:W3:Y:S01]  /*97e0*/  MUFU.EX2 R101, R101 ;  /* 0x0000006500657308 */ /* 0x000ee20000000800 */
[----:B----4-:R-:W-:Y:S01]  /*97f0*/  F2FP.BF16.F32.PACK_AB R50, R132, R131 ;  /* 0x000000838432723e */ /* 0x010fe200000010ff */
[----:B------:R-:W-:-:S03]  /*9800*/  FADD.FTZ R131, R131, R130 ;  /* 0x0000008283837221 */ /* 0x000fc60000010000 */
[C---:B------:R-:W-:Y:S01]  /*9810*/  HMMA.16816.F32.BF16 R28, R52.reuse, R58, R28 ;  /* 0x0000003a341c723c */ /* 0x040fe2000004181c */
[----:B------:R-:W4:Y:S01]  /*9820*/  LDSM.16.MT88.4 R56, [R232+0xb000] ;  /* 0x00b00000e838783b */ /* 0x000f220000004200 */
[----:B------:R-:W-:Y:S01]  /*9830*/  FADD.FTZ R132, R132, R131 ;  /* 0x0000008384847221 */ /* 0x000fe20000010000 */
[----:B------:R-:W-:Y:S03]  /*9840*/  MUFU.EX2 R102, R102 ;  /* 0x0000006600667308 */ /* 0x000fe60000000800 */
[C---:B------:R-:W-:Y:S05]  /*9850*/  HMMA.16816.F32.BF16 R40, R52.reuse, R44, R40 ;  /* 0x0000002c3428723c */ /* 0x040fea0000041828 */
[----:B------:R-:W5:Y:S01]  /*9860*/  MUFU.EX2 R93, R93 ;  /* 0x0000005d005d7308 */ /* 0x000f620000000800 */
[----:B------:R-:W-:Y:S01]  /*9870*/  HMMA.16816.F32.BF16 R36, R52, R46, R36 ;  /* 0x0000002e3424723c */ /* 0x000fe20000041824 */
[----:B------:R-:W4:Y:S05]  /*9880*/  LDSM.16.MT88.4 R44, [R233+0xb000] ;  /* 0x00b00000e92c783b */ /* 0x000f2a0000004200 */
[----:B--2---:R-:W-:Y:S01]  /*9890*/  HMMA.16816.F32.BF16 R8, R48, R20, R8 ;  /* 0x000000143008723c */ /* 0x004fe20000041808 */
[----:B------:R-:W-:Y:S01]  /*98a0*/  MUFU.EX2 R135, R135 ;  /* 0x0000008700877308 */ /* 0x000fe20000000800 */
[----:B---3--:R-:W-:Y:S01]  /*98b0*/  F2FP.BF16.F32.PACK_AB R53, R101, R104 ;  /* 0x000000686535723e */ /* 0x008fe200000010ff */
[----:B------:R-:W-:-:S03]  /*98c0*/  FADD.FTZ R104, R104, R103 ;  /* 0x0000006768687221 */ /* 0x000fc60000010000 */
[C---:B------:R-:W-:Y:S01]  /*98d0*/  HMMA.16816.F32.BF16 R4, R48.reuse, R22, R4 ;  /* 0x000000163004723c */ /* 0x040fe20000041804 */
[----:B------:R-:W2:Y:S01]  /*98e0*/  LDSM.16.MT88.4 R20, [R234+0xb800] ;  /* 0x00b80000ea14783b */ /* 0x000ea20000004200 */
[----:B------:R-:W-:Y:S01]  /*98f0*/  FADD.FTZ R101, R101, R104 ;  /* 0x0000006865657221 */ /* 0x000fe20000010000 */
[----:B------:R-:W3:Y:S01]  /*9900*/  MUFU.EX2 R138, R138 ;  /* 0x0000008a008a7308 */ /* 0x000ee20000000800 */
[----:B-----5:R-:W-:Y:S02]  /*9910*/  F2FP.BF16.F32.PACK_AB R55, R93, R102 ;  /* 0x000000665d37723e */ /* 0x020fe400000010ff */
[----:B-1----:R-:W-:Y:S01]  /*9920*/  HMMA.16816.F32.BF16 R16, R48, R24, R16 ;  /* 0x000000183010723c */ /* 0x002fe20000041810 */
[----:B------:R-:W-:-:S04]  /*9930*/  FADD.FTZ R102, R102, R101 ;  /* 0x0000006566667221 */ /* 0x000fc80000010000 */
[----:B------:R-:W-:Y:S01]  /*9940*/  MUFU.EX2 R137, R137 ;  /* 0x0000008900897308 */ /* 0x000fe20000000800 */
[----:B------:R-:W-:Y:S01]  /*9950*/  HMMA.16816.F32.BF16 R12, R48, R26, R12 ;  /* 0x0000001a300c723c */ /* 0x000fe2000004180c */
[----:B------:R-:W1:Y:S01]  /*9960*/  LDSM.16.MT88.4 R24, [R236+0xb800] ;  /* 0x00b80000ec18783b */ /* 0x000e620000004200 */
[----:B------:R-:W-:-:S04]  /*9970*/  FADD.FTZ R93, R93, R102 ;  /* 0x000000665d5d7221 */ /* 0x000fc80000010000 */
[----:B----4-:R-:W-:Y:S01]  /*9980*/  HMMA.16816.F32.BF16 R32, R48, R56, R32 ;  /* 0x000000383020723c */ /* 0x010fe20000041820 */
[----:B------:R-:W4:Y:S01]  /*9990*/  MUFU.EX2 R142, R142 ;  /* 0x0000008e008e7308 */ /* 0x000f220000000800 */
[----:B---3--:R-:W-:Y:S01]  /*99a0*/  F2FP.BF16.F32.PACK_AB R52, R138, R135 ;  /* 0x000000878a34723e */ /* 0x008fe200000010ff */
[----:B------:R-:W-:-:S03]  /*99b0*/  FADD.FTZ R135, R135, R132 ;  /* 0x0000008487877221 */ /* 0x000fc60000010000 */
[C---:B------:R-:W-:Y:S01]  /*99c0*/  HMMA.16816.F32.BF16 R28, R48.reuse, R58, R28 ;  /* 0x0000003a301c723c */ /* 0x040fe2000004181c */
[----:B------:R-:W3:Y:S01]  /*99d0*/  LDSM.16.MT88.4 R56, [R232+0xb800] ;  /* 0x00b80000e838783b */ /* 0x000ee20000004200 */
[----:B------:R-:W-:Y:S01]  /*99e0*/  FADD.FTZ R138, R138, R135 ;  /* 0x000000878a8a7221 */ /* 0x000fe20000010000 */
[----:B------:R-:W-:Y:S03]  /*99f0*/  MUFU.EX2 R120, R120 ;  /* 0x0000007800787308 */ /* 0x000fe60000000800 */
[C---:B------:R-:W-:Y:S05]  /*9a00*/  HMMA.16816.F32.BF16 R40, R48.reuse, R44, R40 ;  /* 0x0000002c3028723c */ /* 0x040fea0000041828 */
[----:B------:R-:W5:Y:S01]  /*9a10*/  MUFU.EX2 R119, R119 ;  /* 0x0000007700777308 */ /* 0x000f620000000800 */
[----:B------:R-:W-:Y:S01]  /*9a20*/  HMMA.16816.F32.BF16 R36, R48, R46, R36 ;  /* 0x0000002e3024723c */ /* 0x000fe20000041824 */
[----:B------:R-:W3:Y:S01]  /*9a30*/  LDSM.16.MT88.4 R44, [R233+0xb800] ;  /* 0x00b80000e92c783b */ /* 0x000ee20000004200 */
[----:B----4-:R-:W-:Y:S01]  /*9a40*/  F2FP.BF16.F32.PACK_AB R54, R142, R137 ;  /* 0x000000898e36723e */ /* 0x010fe200000010ff */
[----:B------:R-:W-:-:S04]  /*9a50*/  FADD.FTZ R137, R137, R138 ;  /* 0x0000008a89897221 */ /* 0x000fc80000010000 */
[----:B------:R-:W-:Y:S01]  /*9a60*/  MUFU.EX2 R118, R118 ;  /* 0x0000007600767308 */ /* 0x000fe20000000800 */
[----:B------:R-:W-:Y:S01]  /*9a70*/  FADD.FTZ R142, R142, R137 ;  /* 0x000000898e8e7221 */ /* 0x000fe20000010000 */
[C---:B--2---:R-:W-:Y:S06]  /*9a80*/  HMMA.16816.F32.BF16 R8, R52.reuse, R20, R8 ;  /* 0x000000143408723c */ /* 0x044fec0000041808 */
[----:B------:R-:W-:Y:S01]  /*9a90*/  HMMA.16816.F32.BF16 R4, R52, R22, R4 ;  /* 0x000000163404723c */ /* 0x000fe20000041804 */
[----:B------:R-:W2:Y:S01]  /*9aa0*/  LDSM.16.MT88.4 R20, [R234+0xc000] ;  /* 0x00c00000ea14783b */ /* 0x000ea20000004200 */
[----:B------:R-:W4:Y:S01]  /*9ab0*/  MUFU.EX2 R117, R117 ;  /* 0x0000007500757308 */ /* 0x000f220000000800 */
[----:B-----5:R-:W-:Y:S01]  /*9ac0*/  F2FP.BF16.F32.PACK_AB R49, R119, R120 ;  /* 0x000000787731723e */ /* 0x020fe200000010ff */
[----:B------:R-:W-:-:S02]  /*9ad0*/  FADD.FTZ R120, R120, R93 ;  /* 0x0000005d78787221 */ /* 0x000fc40000010000 */
[C---:B-1----:R-:W-:Y:S02]  /*9ae0*/  HMMA.16816.F32.BF16 R16, R52.reuse, R24, R16 ;  /* 0x000000183410723c */ /* 0x042fe40000041810 */
[----:B------:R-:W-:Y:S02]  /*9af0*/  FADD.FTZ R119, R119, R120 ;  /* 0x0000007877777221 */ /* 0x000fe40000010000 */
[----:B------:R-:W-:Y:S02]  /*9b00*/  MUFU.EX2 R143, R143 ;  /* 0x0000008f008f7308 */ /* 0x000fe40000000800 */
[C---:B------:R-:W-:Y:S01]  /*9b10*/  HMMA.16816.F32.BF16 R12, R52.reuse, R26, R12 ;  /* 0x0000001a340c723c */ /* 0x040fe2000004180c */
[----:B------:R-:W1:Y:S05]  /*9b20*/  LDSM.16.MT88.4 R24, [R236+0xc000] ;  /* 0x00c00000ec18783b */ /* 0x000e6a0000004200 */
        /* <DEDUP_REMOVED lines=11> */
[----:B------:R-:W4:Y:S01]  /*9be0*/  LDSM.16.MT88.4 R44, [R233+0xc000] ;  /* 0x00c00000e92c783b */ /* 0x000f220000004200 */
[----:B---3--:R-:W-:Y:S01]  /*9bf0*/  F2FP.BF16.F32.PACK_AB R48, R160, R143 ;  /* 0x0000008fa030723e */ /* 0x008fe200000010ff */
[----:B------:R-:W-:-:S04]  /*9c00*/  FADD.FTZ R143, R143, R142 ;  /* 0x0000008e8f8f7221 */ /* 0x000fc80000010000 */
[----:B------:R-:W-:Y:S01]  /*9c10*/  MUFU.EX2 R3, R3 ;  /* 0x0000000300037308 */ /* 0x000fe20000000800 */
[----:B------:R-:W-:-:S07]  /*9c20*/  FADD.FTZ R160, R160, R143 ;  /* 0x0000008fa0a07221 */ /* 0x000fce0000010000 */
[----:B------:R-:W3:Y:S01]  /*9c30*/  MUFU.EX2 R134, R134 ;  /* 0x0000008600867308 */ /* 0x000ee20000000800 */
[----:B-----5:R-:W-:Y:S01]  /*9c40*/  F2FP.BF16.F32.PACK_AB R50, R162, R145 ;  /* 0x00000091a232723e */ /* 0x020fe200000010ff */
[----:B------:R-:W-:-:S04]  /*9c50*/  FADD.FTZ R145, R145, R160 ;  /* 0x000000a091917221 */ /* 0x000fc80000010000 */
[----:B------:R-:W-:Y:S02]  /*9c60*/  FADD.FTZ R162, R162, R145 ;  /* 0x00000091a2a27221 */ /* 0x000fe40000010000 */
[C---:B--2---:R-:W-:Y:S01]  /*9c70*/  HMMA.16816.F32.BF16 R8, R48.reuse, R20, R8 ;  /* 0x000000143008723c */ /* 0x044fe20000041808 */
[----:B------:R-:W-:Y:S05]  /*9c80*/  MUFU.EX2 R133, R133 ;  /* 0x0000008500857308 */ /* 0x000fea0000000800 */
[C---:B------:R-:W-:Y:S01]  /*9c90*/  HMMA.16816.F32.BF16 R4, R48.reuse, R22, R4 ;  /* 0x000000163004723c */ /* 0x040fe20000041804 */
[----:B------:R-:W2:Y:S02]  /*9ca0*/  LDSM.16.MT88.4 R20, [R234+0xc800] ;  /* 0x00c80000ea14783b */ /* 0x000ea40000004200 */
[----:B------:R-:W5:Y:S01]  /*9cb0*/  MUFU.EX2 R136, R136 ;  /* 0x0000008800887308 */ /* 0x000f620000000800 */
[C---:B---3--:R-:W-:Y:S01]  /*9cc0*/  F2FP.BF16.F32.PACK_AB R53, R134.reuse, R3 ;  /* 0x000000038635723e */ /* 0x048fe200000010ff */
[----:B------:R-:W-:Y:S01]  /*9cd0*/  FADD.FTZ R3, R3, R118 ;  /* 0x0000007603037221 */ /* 0x000fe20000010000 */
[----:B-1----:R-:W-:Y:S03]  /*9ce0*/  HMMA.16816.F32.BF16 R16, R48, R24, R16 ;  /* 0x000000183010723c */ /* 0x002fe60000041810 */
[----:B------:R-:W-:-:S02]  /*9cf0*/  FADD.FTZ R134, R134, R3 ;  /* 0x0000000386867221 */ /* 0x000fc40000010000 */
[----:B------:R-:W-:Y:S01]  /*9d00*/  MUFU.EX2 R149, R149 ;  /* 0x0000009500957308 */ /* 0x000fe20000000800 */
[C---:B------:R-:W-:Y:S01]  /*9d10*/  HMMA.16816.F32.BF16 R12, R48.reuse, R26, R12 ;  /* 0x0000001a300c723c */ /* 0x040fe2000004180c */
[----:B------:R-:W1:Y:S05]  /*9d20*/  LDSM.16.MT88.4 R24, [R236+0xc800] ;  /* 0x00c80000ec18783b */ /* 0x000e6a0000004200 */
[----:B----4-:R-:W-:Y:S01]  /*9d30*/  HMMA.16816.F32.BF16 R32, R48, R56, R32 ;  /* 0x000000383020723c */ /* 0x010fe20000041820 */
[----:B------:R-:W3:Y:S01]  /*9d40*/  MUFU.EX2 R182, R182 ;  /* 0x000000b600b67308 */ /* 0x000ee20000000800 */
[----:B-----5:R-:W-:Y:S01]  /*9d50*/  F2FP.BF16.F32.PACK_AB R55, R136, R133 ;  /* 0x000000858837723e */ /* 0x020fe200000010ff */
        /* <DEDUP_REMOVED lines=47> */
[----:B------:R-:W-:-:S06]  /*a050*/  FADD.FTZ R159, R159, R208 ;  /* 0x000000d09f9f7221 */ /* 0x000fcc0000010000 */
        /* <DEDUP_REMOVED lines=24> */
[----:B---3--:R-:W-:-:S03]  /*a1e0*/  F2FP.BF16.F32.PACK_AB R52, R161, R165 ;  /* 0x000000a5a134723e */ /* 0x008fc600000010ff */
[----:B------:R-:W-:Y:S02]  /*a1f0*/  LDSM.16.MT88.4 R48, [R233+0xe000] ;  /* 0x00e00000e930783b */ /* 0x000fe40000004200 */
[----:B------:R-:W-:Y:S08]  /*a200*/  MUFU.EX2 R155, R155 ;  /* 0x0000009b009b7308 */ /* 0x000ff00000000800 */
[----:B------:R-:W3:Y:S01]  /*a210*/  MUFU.EX2 R248, R248 ;  /* 0x000000f800f87308 */ /* 0x000ee20000000800 */
[----:B-----5:R-:W-:-:S07]  /*a220*/  F2FP.BF16.F32.PACK_AB R54, R212, R169 ;  /* 0x000000a9d436723e */ /* 0x020fce00000010ff */
[C---:B--2---:R-:W-:Y:S01]  /*a230*/  HMMA.16816.F32.BF16 R8, R52.reuse, R20, R8 ;  /* 0x000000143408723c */ /* 0x044fe20000041808 */
[----:B------:R-:W-:Y:S05]  /*a240*/  MUFU.EX2 R163, R163 ;  /* 0x000000a300a37308 */ /* 0x000fea0000000800 */
[C---:B------:R-:W-:Y:S01]  /*a250*/  HMMA.16816.F32.BF16 R4, R52.reuse, R22, R4 ;  /* 0x000000163404723c */ /* 0x040fe20000041804 */
[----:B------:R-:W2:Y:S02]  /*a260*/  LDSM.16.MT88.4 R20, [R234+0xe000] ;  /* 0x00e00000ea14783b */ /* 0x000ea40000004200 */
[----:B------:R-:W-:Y:S03]  /*a270*/  MUFU.EX2 R167, R167 ;  /* 0x000000a700a77308 */ /* 0x000fe60000000800 */
[C---:B-1----:R-:W-:Y:S05]  /*a280*/  HMMA.16816.F32.BF16 R16, R52.reuse, R24, R16 ;  /* 0x000000183410723c */ /* 0x042fea0000041810 */
[----:B------:R-:W-:Y:S01]  /*a290*/  MUFU.EX2 R175, R175 ;  /* 0x000000af00af7308 */ /* 0x000fe20000000800 */
[C---:B------:R-:W-:Y:S01]  /*a2a0*/  HMMA.16816.F32.BF16 R12, R52.reuse, R26, R12 ;  /* 0x0000001a340c723c */ /* 0x040fe2000004180c */
[----:B------:R-:W1:Y:S05]  /*a2b0*/  LDSM.16.MT88.4 R24, [R236+0xe000] ;  /* 0x00e00000ec18783b */ /* 0x000e6a0000004200 */
[C---:B----4-:R-:W-:Y:S01]  /*a2c0*/  HMMA.16816.F32.BF16 R32, R52.reuse, R56, R32 ;  /* 0x000000383420723c */ /* 0x050fe20000041820 */
[----:B------:R-:W4:Y:S05]  /*a2d0*/  MUFU.EX2 R192, R192 ;  /* 0x000000c000c07308 */ /* 0x000f2a0000000800 */
[C---:B------:R-:W-:Y:S01]  /*a2e0*/  HMMA.16816.F32.BF16 R28, R52.reuse, R58, R28 ;  /* 0x0000003a341c723c */ /* 0x040fe2000004181c */
[----:B------:R-:W5:Y:S02]  /*a2f0*/  LDSM.16.MT88.4 R56, [R232+0xe000] ;  /* 0x00e00000e838783b */ /* 0x000f640000004200 */
[----:B------:R-:W-:Y:S03]  /*a300*/  MUFU.EX2 R177, R177 ;  /* 0x000000b100b17308 */ /* 0x000fe60000000800 */
[C---:B------:R-:W-:Y:S05]  /*a310*/  HMMA.16816.F32.BF16 R40, R52.reuse, R44, R40 ;  /* 0x0000002c3428723c */ /* 0x040fea0000041828 */
[----:B------:R-:W2:Y:S01]  /*a320*/  MUFU.EX2 R184, R184 ;  /* 0x000000b800b87308 */ /* 0x000ea20000000800 */
[----:B------:R-:W-:Y:S01]  /*a330*/  HMMA.16816.F32.BF16 R36, R52, R46, R36 ;  /* 0x0000002e3424723c */ /* 0x000fe20000041824 */
[----:B---3--:R-:W-:Y:S01]  /*a340*/  F2FP.BF16.F32.PACK_AB R45, R248, R155 ;  /* 0x0000009bf82d723e */ /* 0x008fe200000010ff */
[----:B------:R-:W-:Y:S01]  /*a350*/  FADD.FTZ R155, R155, R198 ;  /* 0x000000c69b9b7221 */ /* 0x000fe20000010000 */
[----:B----4-:R-:W-:-:S04]  /*a360*/  F2FP.BF16.F32.PACK_AB R44, R192, R175 ;  /* 0x000000afc02c723e */ /* 0x010fc800000010ff */
[----:B------:R-:W-:Y:S01]  /*a370*/  F2FP.BF16.F32.PACK_AB R47, R167, R163 ;  /* 0x000000a3a72f723e */ /* 0x000fe200000010ff */
[----:B------:R-:W-:Y:S01]  /*a380*/  MUFU.EX2 R171, R171 ;  /* 0x000000ab00ab7308 */ /* 0x000fe20000000800 */
[----:B--2---:R-:W-:-:S07]  /*a390*/  F2FP.BF16.F32.PACK_AB R46, R184, R177 ;  /* 0x000000b1b82e723e */ /* 0x004fce00000010ff */
[----:B------:R-:W2:Y:S01]  /*a3a0*/  MUFU.EX2 R214, R214 ;  /* 0x000000d600d67308 */ /* 0x000ea20000000800 */
[C---:B------:R-:W-:Y:S07]  /*a3b0*/  HMMA.16816.F32.BF16 R8, R44.reuse, R20, R8 ;  /* 0x000000142c08723c */ /* 0x040fee0000041808 */
[----:B------:R-:W-:Y:S01]  /*a3c0*/  MUFU.EX2 R173, R173 ;  /* 0x000000ad00ad7308 */ /* 0x000fe20000000800 */
[C---:B------:R-:W-:Y:S01]  /*a3d0*/  HMMA.16816.F32.BF16 R4, R44.reuse, R22, R4 ;  /* 0x000000162c04723c */ /* 0x040fe20000041804 */
[----:B------:R-:W3:Y:S06]  /*a3e0*/  LDSM.16.MT88.4 R20, [R234+0xe800] ;  /* 0x00e80000ea14783b */ /* 0x000eec0000004200 */
[----:B------:R-:W4:Y:S01]  /*a3f0*/  MUFU.EX2 R188, R188 ;  /* 0x000000bc00bc7308 */ /* 0x000f220000000800 */
[----:B--2---:R-:W-:Y:S01]  /*a400*/  F2FP.BF16.F32.PACK_AB R53, R214, R171 ;  /* 0x000000abd635723e */ /* 0x004fe200000010ff */
[C---:B-1----:R-:W-:Y:S06]  /*a410*/  HMMA.16816.F32.BF16 R16, R44.reuse, R24, R16 ;  /* 0x000000182c10723c */ /* 0x042fec0000041810 */
[C---:B------:R-:W-:Y:S01]  /*a420*/  HMMA.16816.F32.BF16 R12, R44.reuse, R26, R12 ;  /* 0x0000001a2c0c723c */ /* 0x040fe2000004180c */
[----:B------:R-:W-:Y:S01]  /*a430*/  MUFU.EX2 R170, R170 ;  /* 0x000000aa00aa7308 */ /* 0x000fe20000000800 */
[----:B------:R-:W1:Y:S04]  /*a440*/  LDSM.16.MT88.4 R24, [R236+0xe800] ;  /* 0x00e80000ec18783b */ /* 0x000e680000004200 */
[----:B------:R-:W-:Y:S03]  /*a450*/  HMMA.16816.F32.BF16 R40, R44, R48, R40 ;  /* 0x000000302c28723c */ /* 0x000fe60000041828 */
[----:B------:R-:W2:Y:S01]  /*a460*/  MUFU.EX2 R185, R185 ;  /* 0x000000b900b97308 */ /* 0x000ea20000000800 */
[----:B----4-:R-:W-:-:S02]  /*a470*/  F2FP.BF16.F32.PACK_AB R55, R188, R173 ;  /* 0x000000adbc37723e */ /* 0x010fc400000010ff */
[C---:B------:R-:W-:Y:S01]  /*a480*/  HMMA.16816.F32.BF16 R36, R44.reuse, R50, R36 ;  /* 0x000000322c24723c */ /* 0x040fe20000041824 */
[----:B------:R-:W-:Y:S04]  /*a490*/  LDSM.16.MT88.4 R48, [R233+0xe800] ;  /* 0x00e80000e930783b */ /* 0x000fe80000004200 */
[----:B------:R-:W-:Y:S01]  /*a4a0*/  MUFU.EX2 R164, R164 ;  /* 0x000000a400a47308 */ /* 0x000fe20000000800 */
[C---:B-----5:R-:W-:Y:S06]  /*a4b0*/  HMMA.16816.F32.BF16 R32, R44.reuse, R56, R32 ;  /* 0x000000382c20723c */ /* 0x060fec0000041820 */
[----:B------:R-:W-:Y:S01]  /*a4c0*/  HMMA.16816.F32.BF16 R28, R44, R58, R28 ;  /* 0x0000003a2c1c723c */ /* 0x000fe2000004181c */
[----:B------:R-:W4:Y:S01]  /*a4d0*/  LDSM.16.MT88.4 R44, [R232+0xe800] ;  /* 0x00e80000e82c783b */ /* 0x000f220000004200 */
[----:B------:R-:W5:Y:S01]  /*a4e0*/  MUFU.EX2 R187, R187 ;  /* 0x000000bb00bb7308 */ /* 0x000f620000000800 */
[----:B--2---:R-:W-:-:S07]  /*a4f0*/  F2FP.BF16.F32.PACK_AB R52, R185, R170 ;  /* 0x000000aab934723e */ /* 0x004fce00000010ff */
[----:B------:R-:W-:Y:S08]  /*a500*/  MUFU.EX2 R183, R183 ;  /* 0x000000b700b77308 */ /* 0x000ff00000000800 */
[----:B------:R-:W2:Y:S01]  /*a510*/  MUFU.EX2 R172, R172 ;  /* 0x000000ac00ac7308 */ /* 0x000ea20000000800 */
[----:B-----5:R-:W-:-:S07]  /*a520*/  F2FP.BF16.F32.PACK_AB R54, R187, R164 ;  /* 0x000000a4bb36723e */ /* 0x020fce00000010ff */
[C---:B---3--:R-:W-:Y:S01]  /*a530*/  HMMA.16816.F32.BF16 R8, R52.reuse, R20, R8 ;  /* 0x000000143408723c */ /* 0x048fe20000041808 */
[----:B------:R-:W-:Y:S05]  /*a540*/  MUFU.EX2 R156, R156 ;  /* 0x0000009c009c7308 */ /* 0x000fea0000000800 */
[----:B------:R-:W-:Y:S01]  /*a550*/  HMMA.16816.F32.BF16 R4, R52, R22, R4 ;  /* 0x000000163404723c */ /* 0x000fe20000041804 */
[----:B------:R-:W3:Y:S02]  /*a560*/  LDSM.16.MT88.4 R20, [R234+0xf000] ;  /* 0x00f00000ea14783b */ /* 0x000ee40000004200 */
[----:B------:R-:W5:Y:S01]  /*a570*/  MUFU.EX2 R189, R189 ;  /* 0x000000bd00bd7308 */ /* 0x000f620000000800 */
[----:B--2---:R-:W-:-:S02]  /*a580*/  F2FP.BF16.F32.PACK_AB R57, R172, R183 ;  /* 0x000000b7ac39723e */ /* 0x004fc400000010ff */
[C---:B-1----:R-:W-:Y:S05]  /*a590*/  HMMA.16816.F32.BF16 R16, R52.reuse, R24, R16 ;  /* 0x000000183410723c */ /* 0x042fea0000041810 */
[----:B------:R-:W-:Y:S01]  /*a5a0*/  MUFU.EX2 R140, R140 ;  /* 0x0000008c008c7308 */ /* 0x000fe20000000800 */
[C---:B----4-:R-:W-:Y:S06]  /*a5b0*/  HMMA.16816.F32.BF16 R32, R52.reuse, R44, R32 ;  /* 0x0000002c3420723c */ /* 0x050fec0000041820 */
[----:B------:R-:W-:Y:S01]  /*a5c0*/  HMMA.16816.F32.BF16 R28, R52, R46, R28 ;  /* 0x0000002e341c723c */ /* 0x000fe2000004181c */
[----:B------:R-:W1:Y:S01]  /*a5d0*/  LDSM.16.MT88.4 R44, [R232+0xf000] ;  /* 0x00f00000e82c783b */ /* 0x000e620000004200 */
[----:B------:R-:W2:Y:S01]  /*a5e0*/  MUFU.EX2 R191, R191 ;  /* 0x000000bf00bf7308 */ /* 0x000ea20000000800 */
[----:B-----5:R-:W-:-:S03]  /*a5f0*/  F2FP.BF16.F32.PACK_AB R59, R189, R156 ;  /* 0x0000009cbd3b723e */ /* 0x020fc600000010ff */
[C---:B------:R-:W-:Y:S01]  /*a600*/  HMMA.16816.F32.BF16 R12, R52.reuse, R26, R12 ;  /* 0x0000001a340c723c */ /* 0x040fe2000004180c */
[----:B------:R-:W4:Y:S03]  /*a610*/  LDSM.16.MT88.4 R24, [R236+0xf000] ;  /* 0x00f00000ec18783b */ /* 0x000f260000004200 */
[----:B------:R-:W-:Y:S02]  /*a620*/  MUFU.EX2 R148, R148 ;  /* 0x0000009400947308 */ /* 0x000fe40000000800 */
[C---:B------:R-:W-:Y:S06]  /*a630*/  HMMA.16816.F32.BF16 R40, R52.reuse, R48, R40 ;  /* 0x000000303428723c */ /* 0x040fec0000041828 */
[----:B------:R-:W5:Y:S01]  /*a640*/  MUFU.EX2 R193, R193 ;  /* 0x000000c100c17308 */ /* 0x000f620000000800 */
[----:B------:R-:W-:Y:S01]  /*a650*/  HMMA.16816.F32.BF16 R36, R52, R50, R36 ;  /* 0x000000323424723c */ /* 0x000fe20000041824 */
[----:B------:R-:W4:Y:S01]  /*a660*/  LDSM.16.MT88.4 R48, [R233+0xf000] ;  /* 0x00f00000e930783b */ /* 0x000f220000004200 */
[----:B--2---:R-:W-:-:S05]  /*a670*/  F2FP.BF16.F32.PACK_AB R56, R191, R140 ;  /* 0x0000008cbf38723e */ /* 0x004fca00000010ff */
        /* <DEDUP_REMOVED lines=11> */
[C---:B------:R-:W-:Y:S01]  /*a730*/  HMMA.16816.F32.BF16 R28, R56.reuse, R46, R28 ;  /* 0x0000002e381c723c */ /* 0x040fe2000004181c */
[----:B------:R-:W1:Y:S05]  /*a740*/  LDSM.16.MT88.4 R44, [R232+0xf800] ;  /* 0x00f80000e82c783b */ /* 0x000e6a0000004200 */
[----:B----4-:R-:W-:Y:S01]  /*a750*/  HMMA.16816.F32.BF16 R16, R56, R24, R16 ;  /* 0x000000183810723c */ /* 0x010fe20000041810 */
[----:B------:R-:W2:Y:S01]  /*a760*/  MUFU.EX2 R80, R80 ;  /* 0x0000005000507308 */ /* 0x000ea20000000800 */
[----:B-----5:R-:W-:-:S04]  /*a770*/  F2FP.BF16.F32.PACK_AB R55, R61, R60 ;  /* 0x0000003c3d37723e */ /* 0x020fc800000010ff */
[C---:B------:R-:W-:Y:S01]  /*a780*/  HMMA.16816.F32.BF16 R12, R56.reuse, R26, R12 ;  /* 0x0000001a380c723c */ /* 0x040fe2000004180c */
[----:B------:R-:W4:Y:S02]  /*a790*/  LDSM.16.MT88.4 R24, [R236+0xf800] ;  /* 0x00f80000ec18783b */ /* 0x000f240000004200 */
[----:B------:R-:W-:Y:S03]  /*a7a0*/  MUFU.EX2 R79, R79 ;  /* 0x0000004f004f7308 */ /* 0x000fe60000000800 */
[C---:B------:R-:W-:Y:S05]  /*a7b0*/  HMMA.16816.F32.BF16 R40, R56.reuse, R48, R40 ;  /* 0x000000303828723c */ /* 0x040fea0000041828 */
        /* <DEDUP_REMOVED lines=27> */
[----:B--2---:R-:W-:-:S03]  /*a970*/  F2FP.BF16.F32.PACK_AB R56, R83, R66 ;  /* 0x000000425338723e */ /* 0x004fc600000010ff */
[----:B------:R-:W-:Y:S02]  /*a980*/  LDSM.16.MT88.4 R52, [R232+0x10800] ;  /* 0x01080000e834783b */ /* 0x000fe40000004200 */
[----:B------:R-:W-:Y:S08]  /*a990*/  MUFU.EX2 R67, R67 ;  /* 0x0000004300437308 */ /* 0x000ff00000000800 */
[----:B------:R-:W2:Y:S01]  /*a9a0*/  MUFU.EX2 R68, R68 ;  /* 0x0000004400447308 */ /* 0x000ea20000000800 */
[----:B-----5:R-:W-:-:S07]  /*a9b0*/  F2FP.BF16.F32.PACK_AB R58, R85, R84 ;  /* 0x00000054553a723e */ /* 0x020fce00000010ff */
[C---:B---3--:R-:W-:Y:S01]  /*a9c0*/  HMMA.16816.F32.BF16 R8, R56.reuse, R20, R8 ;  /* 0x000000143808723c */ /* 0x048fe20000041808 */
[----:B------:R-:W-:Y:S05]  /*a9d0*/  MUFU.EX2 R69, R69 ;  /* 0x0000004500457308 */ /* 0x000fea0000000800 */
[C---:B------:R-:W-:Y:S01]  /*a9e0*/  HMMA.16816.F32.BF16 R4, R56.reuse, R22, R4 ;  /* 0x000000163804723c */ /* 0x040fe20000041804 */
[----:B------:R-:W3:Y:S02]  /*a9f0*/  LDSM.16.MT88.4 R20, [R236+0x10800] ;  /* 0x01080000ec14783b */ /* 0x000ee40000004200 */
        /* <DEDUP_REMOVED lines=11> */
[----:B------:R-:W3:Y:S01]  /*aab0*/  MUFU.EX2 R89, R89 ;  /* 0x0000005900597308 */ /* 0x000ee20000000800 */
[----:B------:R-:W-:Y:S01]  /*aac0*/  HMMA.16816.F32.BF16 R36, R56, R50, R36 ;  /* 0x000000323824723c */ /* 0x000fe20000041824 */
[----:B--2---:R-:W-:-:S02]  /*aad0*/  F2FP.BF16.F32.PACK_AB R49, R68, R67 ;  /* 0x000000434431723e */ /* 0x004fc400000010ff */
[----:B----4-:R-:W-:-:S04]  /*aae0*/  F2FP.BF16.F32.PACK_AB R48, R87, R86 ;  /* 0x000000565730723e */ /* 0x010fc800000010ff */
[----:B------:R-:W-:Y:S01]  /*aaf0*/  F2FP.BF16.F32.PACK_AB R51, R70, R69 ;  /* 0x000000454633723e */ /* 0x000fe200000010ff */
[--C-:B------:R-:W-:Y:S01]  /*ab00*/  FFMA.FTZ R56, R71, UR6, -R97.reuse ;  /* 0x0000000647387c23 */ /* 0x100fe20008010861 */
[--C-:B------:R-:W-:Y:S01]  /*ab10*/  FFMA.FTZ R57, R72, UR6, -R97.reuse ;  /* 0x0000000648397c23 */ /* 0x100fe20008010861 */
[--C-:B------:R-:W-:Y:S01]  /*ab20*/  FFMA.FTZ R59, R74, UR6, -R97.reuse ;  /* 0x000000064a3b7c23 */ /* 0x100fe20008010861 */
[----:B------:R-:W-:Y:S01]  /*ab30*/  FFMA.FTZ R58, R73, UR6, -R97 ;  /* 0x00000006493a7c23 */ /* 0x000fe20008010861 */
[--C-:B------:R-:W-:Y:S01]  /*ab40*/  FFMA.FTZ R72, R94, UR6, -R115.reuse ;  /* 0x000000065e487c23 */ /* 0x100fe20008010873 */
[--C-:B------:R-:W-:Y:S01]  /*ab50*/  FFMA.FTZ R71, R95, UR6, -R115.reuse ;  /* 0x000000065f477c23 */ /* 0x100fe20008010873 */
[----:B------:R-:W-:Y:S01]  /*ab60*/  FFMA.FTZ R74, R96, UR6, -R115 ;  /* 0x00000006604a7c23 */ /* 0x000fe20008010873 */
[----:B------:R-:W-:Y:S01]  /*ab70*/  MUFU.EX2 R56, R56 ;  /* 0x0000003800387308 */ /* 0x000fe20000000800 */
[----:B---3--:R-:W-:Y:S01]  /*ab80*/  F2FP.BF16.F32.PACK_AB R50, R89, R88 ;  /* 0x000000585932723e */ /* 0x008fe200000010ff */
[--C-:B------:R-:W-:Y:S01]  /*ab90*/  FFMA.FTZ R73, R75, UR6, -R97.reuse ;  /* 0x000000064b497c23 */ /* 0x100fe20008010861 */
[----:B------:R-:W-:Y:S01]  /*aba0*/  FFMA.FTZ R75, R77, UR6, -R97 ;  /* 0x000000064d4b7c23 */ /* 0x000fe20008010861 */
[----:B------:R-:W-:-:S04]  /*abb0*/  FFMA.FTZ R77, R98, UR6, -R115 ;  /* 0x00000006624d7c23 */ /* 0x000fc80008010873 */
[C---:B------:R-:W-:Y:S01]  /*abc0*/  HMMA.16816.F32.BF16 R16, R48.reuse, R20, R16 ;  /* 0x000000143010723c */ /* 0x040fe20000041810 */
[----:B------:R-:W2:Y:S05]  /*abd0*/  MUFU.EX2 R57, R57 ;  /* 0x0000003900397308 */ /* 0x000eaa0000000800 */
[C---:B------:R-:W-:Y:S01]  /*abe0*/  HMMA.16816.F32.BF16 R12, R48.reuse, R22, R12 ;  /* 0x00000016300c723c */ /* 0x040fe2000004180c */
[----:B------:R-:W3:Y:S02]  /*abf0*/  LDSM.16.MT88.4 R20, [R236+0x11000] ;  /* 0x01100000ec14783b */ /* 0x000ee40000004200 */
[----:B------:R-:W-:Y:S03]  /*ac00*/  MUFU.EX2 R58, R58 ;  /* 0x0000003a003a7308 */ /* 0x000fe60000000800 */
[C---:B-1----:R-:W-:Y:S05]  /*ac10*/  HMMA.16816.F32.BF16 R40, R48.reuse, R44, R40 ;  /* 0x0000002c3028723c */ /* 0x042fea0000041828 */
[----:B------:R-:W1:Y:S01]  /*ac20*/  MUFU.EX2 R59, R59 ;  /* 0x0000003b003b7308 */ /* 0x000e620000000800 */
[----:B------:R-:W-:Y:S01]  /*ac30*/  HMMA.16816.F32.BF16 R32, R48, R52, R32 ;  /* 0x000000343020723c */ /* 0x000fe20000041820 */
[----:B------:R-:W-:-:S04]  /*ac40*/  FADD.FTZ R44, R210, R159 ;  /* 0x0000009fd22c7221 */ /* 0x000fc80000010000 */
[----:B------:R-:W-:Y:S01]  /*ac50*/  FADD.FTZ R44, R165, R44 ;  /* 0x0000002ca52c7221 */ /* 0x000fe20000010000 */
[C---:B------:R-:W-:Y:S01]  /*ac60*/  HMMA.16816.F32.BF16 R36, R48.reuse, R46, R36 ;  /* 0x0000002e3024723c */ /* 0x040fe20000041824 */
[----:B------:R-:W-:Y:S02]  /*ac70*/  MUFU.EX2 R3, R91 ;  /* 0x0000005b00037308 */ /* 0x000fe40000000800 */
[----:B------:R-:W-:Y:S02]  /*ac80*/  FADD.FTZ R52, R161, R44 ;  /* 0x0000002ca1347221 */ /* 0x000fe40000010000 */
[----:B------:R-:W4:Y:S01]  /*ac90*/  LDSM.16.MT88.4 R44, [R233+0x11000] ;  /* 0x01100000e92c783b */ /* 0x000f220000004200 */
[C---:B-----5:R-:W-:Y:S01]  /*aca0*/  HMMA.16816.F32.BF16 R8, R48.reuse, R24, R8 ;  /* 0x000000183008723c */ /* 0x060fe20000041808 */
[----:B------:R-:W-:Y:S02]  /*acb0*/  FADD.FTZ R169, R169, R52 ;  /* 0x00000034a9a97221 */ /* 0x000fe40000010000 */
[----:B------:R-:W5:Y:S02]  /*acc0*/  MUFU.EX2 R72, R72 ;  /* 0x0000004800487308 */ /* 0x000f640000000800 */
[----:B------:R-:W-:Y:S01]  /*acd0*/  FADD.FTZ R212, R212, R169 ;  /* 0x000000a9d4d47221 */ /* 0x000fe20000010000 */
[----:B------:R-:W-:Y:S01]  /*ace0*/  HMMA.16816.F32.BF16 R4, R48, R26, R4 ;  /* 0x0000001a3004723c */ /* 0x000fe20000041804 */
[----:B------:R-:W4:Y:S02]  /*acf0*/  LDSM.16.MT88.4 R24, [R234+0x11000] ;  /* 0x01100000ea18783b */ /* 0x000f240000004200 */
[----:B------:R-:W-:-:S02]  /*ad00*/  FADD.FTZ R175, R175, R212 ;  /* 0x000000d4afaf7221 */ /* 0x000fc40000010000 */
[----:B------:R-:W-:Y:S01]  /*ad10*/  MUFU.EX2 R71, R71 ;  /* 0x0000004700477308 */ /* 0x000fe20000000800 */
[----:B------:R-:W-:Y:S01]  /*ad20*/  HMMA.16816.F32.BF16 R28, R48, R54, R28 ;  /* 0x00000036301c723c */ /* 0x000fe2000004181c */
[----:B------:R-:W-:Y:S01]  /*ad30*/  FADD.FTZ R192, R192, R175 ;  /* 0x000000afc0c07221 */ /* 0x000fe20000010000 */
[----:B------:R-:W4:Y:S05]  /*ad40*/  LDSM.16.MT88.4 R52, [R232+0x11000] ;  /* 0x01100000e834783b */ /* 0x000f2a0000004200 */
[----:B------:R-:W3:Y:S01]  /*ad50*/  MUFU.EX2 R74, R74 ;  /* 0x0000004a004a7308 */ /* 0x000ee20000000800 */
[----:B--2---:R-:W-:Y:S02]  /*ad60*/  F2FP.BF16.F32.PACK_AB R49, R57, R56 ;  /* 0x000000383931723e */ /* 0x004fe400000010ff */
[----:B-1----:R-:W-:-:S02]  /*ad70*/  F2FP.BF16.F32.PACK_AB R51, R59, R58 ;  /* 0x0000003a3b33723e */ /* 0x002fc400000010ff */
[----:B-----5:R-:W-:-:S03]  /*ad80*/  F2FP.BF16.F32.PACK_AB R48, R72, R3 ;  /* 0x000000034830723e */ /* 0x020fc600000010ff */
[----:B------:R-:W-:Y:S08]  /*ad90*/  MUFU.EX2 R73, R73 ;  /* 0x0000004900497308 */ /* 0x000ff00000000800 */
[----:B------:R-:W1:Y:S01]  /*ada0*/  MUFU.EX2 R76, R76 ;  /* 0x0000004c004c7308 */ /* 0x000e620000000800 */
[----:B---3--:R-:W-:-:S07]  /*adb0*/  F2FP.BF16.F32.PACK_AB R50, R74, R71 ;  /* 0x000000474a32723e */ /* 0x008fce00000010ff */
[C---:B------:R-:W-:Y:S01]  /*adc0*/  HMMA.16816.F32.BF16 R16, R48.reuse, R20, R16 ;  /* 0x000000143010723c */ /* 0x040fe20000041810 */
[----:B------:R-:W-:Y:S05]  /*add0*/  MUFU.EX2 R75, R75 ;  /* 0x0000004b004b7308 */ /* 0x000fea0000000800 */
[C---:B------:R-:W-:Y:S01]  /*ade0*/  HMMA.16816.F32.BF16 R12, R48.reuse, R22, R12 ;  /* 0x00000016300c723c */ /* 0x040fe2000004180c */
[----:B------:R-:W-:Y:S01]  /*adf0*/  FADD.FTZ R20, R248, R155 ;  /* 0x0000009bf8147221 */ /* 0x000fe20000010000 */
[----:B------:R-:W-:Y:S01]  /*ae00*/  FADD.FTZ R21, R177, R192 ;  /* 0x000000c0b1157221 */ /* 0x000fe20000010000 */
[----:B------:R-:W2:Y:S01]  /*ae10*/  MUFU.EX2 R252, R252 ;  /* 0x000000fc00fc7308 */ /* 0x000ea20000000800 */
[----:B-1----:R-:W-:Y:S01]  /*ae20*/  F2FP.BF16.F32.PACK_AB R133, R76, R73 ;  /* 0x000000494c85723e */ /* 0x002fe200000010ff */
[----:B------:R-:W-:Y:S01]  /*ae30*/  FADD.FTZ R20, R163, R20 ;  /* 0x00000014a3147221 */ /* 0x000fe20000010000 */
[----:B------:R-:W-:Y:S01]  /*ae40*/  FADD.FTZ R21, R184, R21 ;  /* 0x00000015b8157221 */ /* 0x000fe20000010000 */
[C---:B----4-:R-:W-:Y:S02]  /*ae50*/  HMMA.16816.F32.BF16 R40, R48.reuse, R44, R40 ;  /* 0x0000002c3028723c */ /* 0x050fe40000041828 */
[----:B------:R-:W-:Y:S01]  /*ae60*/  FADD.FTZ R20, R167, R20 ;  /* 0x00000014a7147221 */ /* 0x000fe20000010000 */
[----:B------:R-:W-:Y:S01]  /*ae70*/  FADD.FTZ R170, R170, R21 ;  /* 0x00000015aaaa7221 */ /* 0x000fe20000010000 */
[----:B------:R-:W-:Y:S02]  /*ae80*/  MUFU.EX2 R77, R77 ;  /* 0x0000004d004d7308 */ /* 0x000fe40000000800 */
[----:B------:R-:W-:Y:S01]  /*ae90*/  FADD.FTZ R171, R171, R20 ;  /* 0x00000014abab7221 */ /* 0x000fe20000010000 */
[----:B------:R-:W-:Y:S01]  /*aea0*/  FADD.FTZ R185, R185, R170 ;  /* 0x000000aab9b97221 */ /* 0x000fe20000010000 */
[----:B------:R-:W1:Y:S01]  /*aeb0*/  LDSM.16.MT88.4 R20, [R236+0x11800] ;  /* 0x01180000ec14783b */ /* 0x000e620000004200 */
[--C-:B------:R-:W-:Y:S01]  /*aec0*/  FFMA.FTZ R44, R100, UR6, -R115.reuse ;  /* 0x00000006642c7c23 */ /* 0x100fe20008010873 */
[----:B------:R-:W-:Y:S01]  /*aed0*/  FFMA.FTZ R45, R116, UR6, -R115 ;  /* 0x00000006742d7c23 */ /* 0x000fe20008010873 */
[----:B------:R-:W-:Y:S01]  /*aee0*/  FADD.FTZ R164, R164, R185 ;  /* 0x000000b9a4a47221 */ /* 0x000fe20000010000 */
[----:B------:R-:W3:Y:S01]  /*aef0*/  MUFU.EX2 R78, R78 ;  /* 0x0000004e004e7308 */ /* 0x000ee20000000800 */
[----:B------:R-:W-:Y:S01]  /*af00*/  FADD.FTZ R214, R214, R171 ;  /* 0x000000abd6d67221 */ /* 0x000fe20000010000 */
[C---:B------:R-:W-:Y:S01]  /*af10*/  HMMA.16816.F32.BF16 R8, R48.reuse, R24, R8 ;  /* 0x000000183008723c */ /* 0x040fe20000041808 */
[----:B------:R-:W-:Y:S01]  /*af20*/  FADD.FTZ R187, R187, R164 ;  /* 0x000000a4bbbb7221 */ /* 0x000fe20000010000 */
[----:B--2---:R-:W-:Y:S01]  /*af30*/  F2FP.BF16.F32.PACK_AB R135, R252, R75 ;  /* 0x0000004bfc87723e */ /* 0x004fe200000010ff */
[----:B------:R-:W-:Y:S01]  /*af40*/  FADD.FTZ R173, R173, R214 ;  /* 0x000000d6adad7221 */ /* 0x000fe20000010000 */
[----:B------:R-:W-:Y:S01]  /*af50*/  ULDC.64 UR6, c[0x0][0x218] ;  /* 0x0000860000067ab9 */ /* 0x000fe20000000a00 */
[----:B------:R-:W-:Y:S01]  /*af60*/  FADD.FTZ R140, R140, R187 ;  /* 0x000000bb8c8c7221 */ /* 0x000fe20000010000 */
[----:B------:R-:W-:Y:S01]  /*af70*/  MUFU.EX2 R44, R44 ;  /* 0x0000002c002c7308 */ /* 0x000fe20000000800 */
[C---:B------:R-:W-:Y:S01]  /*af80*/  HMMA.16816.F32.BF16 R4, R48.reuse, R26, R4 ;  /* 0x0000001a3004723c */ /* 0x040fe20000041804 */
[----:B------:R-:W2:Y:S01]  /*af90*/  LDSM.16.MT88.4 R24, [R234+0x11800] ;  /* 0x01180000ea18783b */ /* 0x000ea20000004200 */
[----:B------:R-:W-:Y:S01]  /*afa0*/  FADD.FTZ R191, R191, R140 ;  /* 0x0000008cbfbf7221 */ /* 0x000fe20000010000 */
[----:B------:R-:W-:Y:S01]  /*afb0*/  FADD.FTZ R188, R188, R173 ;  /* 0x000000adbcbc7221 */ /* 0x000fe20000010000 */
[----:B------:R-:W-:Y:S01]  /*afc0*/  LEA R250, P2, R200, UR6, 0x1 ;  /* 0x00000006c8fa7c11 */ /* 0x000fe2000f8408ff */
[----:B------:R-:W4:Y:S01]  /*afd0*/  LDSM.16.MT88.4 R140, [R233+0x11800] ;  /* 0x01180000e98c783b */ /* 0x000f220000004200 */
[----:B------:R-:W-:Y:S01]  /*afe0*/  FADD.FTZ R148, R148, R191 ;  /* 0x000000bf94947221 */ /* 0x000fe20000010000 */
[----:B------:R-:W5:Y:S01]  /*aff0*/  MUFU.EX2 R45, R45 ;  /* 0x0000002d002d7308 */ /* 0x000f620000000800 */
[----:B---3--:R-:W-:Y:S01]  /*b000*/  F2FP.BF16.F32.PACK_AB R132, R78, R77 ;  /* 0x0000004d4e84723e */ /* 0x008fe200000010ff */
[----:B------:R-:W-:Y:S01]  /*b010*/  FADD.FTZ R183, R183, R188 ;  /* 0x000000bcb7b77221 */ /* 0x000fe20000010000 */
[----:B------:R-:W-:Y:S01]  /*b020*/  FADD.FTZ R148, R193, R148 ;  /* 0x00000094c1947221 */ /* 0x000fe20000010000 */
[----:B------:R-:W-:Y:S01]  /*b030*/  HMMA.16816.F32.BF16 R36, R48, R46, R36 ;  /* 0x0000002e3024723c */ /* 0x000fe20000041824 */
[----:B------:R-:W-:Y:S01]  /*b040*/  LEA.HI.X R251, R200, UR7, R201, 0x1, P2 ;  /* 0x00000007c8fb7c11 */ /* 0x000fe200090f0cc9 */
[----:B------:R-:W-:Y:S01]  /*b050*/  FADD.FTZ R183, R172, R183 ;  /* 0x000000b7acb77221 */ /* 0x000fe20000010000 */
[----:B------:R-:W-:-:S03]  /*b060*/  FADD.FTZ R63, R63, R148 ;  /* 0x000000943f3f7221 */ /* 0x000fc60000010000 */
[----:B------:R-:W-:Y:S01]  /*b070*/  FADD.FTZ R156, R156, R183 ;  /* 0x000000b79c9c7221 */ /* 0x000fe20000010000 */
[----:B------:R-:W-:Y:S01]  /*b080*/  FADD.FTZ R80, R80, R63 ;  /* 0x0000003f50507221 */ /* 0x000fe20000010000 */
[----:B------:R-:W-:Y:S02]  /*b090*/  HMMA.16816.F32.BF16 R32, R48, R52, R32 ;  /* 0x000000343020723c */ /* 0x000fe40000041820 */
[----:B------:R-:W-:Y:S01]  /*b0a0*/  FADD.FTZ R189, R189, R156 ;  /* 0x0000009cbdbd7221 */ /* 0x000fe20000010000 */
[----:B-----5:R-:W-:-:S03]  /*b0b0*/  F2FP.BF16.F32.PACK_AB R134, R45, R44 ;  /* 0x0000002c2d86723e */ /* 0x020fc600000010ff */
[----:B------:R-:W-:Y:S01]  /*b0c0*/  FADD.FTZ R146, R146, R189 ;  /* 0x000000bd92927221 */ /* 0x000fe20000010000 */
[----:B------:R-:W-:Y:S03]  /*b0d0*/  HMMA.16816.F32.BF16 R28, R48, R54, R28 ;  /* 0x00000036301c723c */ /* 0x000fe6000004181c */
[----:B------:R-:W-:-:S03]  /*b0e0*/  FADD.FTZ R195, R195, R146 ;  /* 0x00000092c3c37221 */ /* 0x000fc60000010000 */
[----:B-1----:R-:W-:Y:S01]  /*b0f0*/  HMMA.16816.F32.BF16 R160, R132, R20, R16 ;  /* 0x0000001484a0723c */ /* 0x002fe20000041810 */
[----:B------:R-:W-:-:S04]  /*b100*/  FADD.FTZ R60, R60, R195 ;  /* 0x000000c33c3c7221 */ /* 0x000fc80000010000 */
[----:B------:R-:W-:Y:S01]  /*b110*/  FADD.FTZ R61, R61, R60 ;  /* 0x0000003c3d3d7221 */ /* 0x000fe20000010000 */
[C---:B------:R-:W-:Y:S01]  /*b120*/  HMMA.16816.F32.BF16 R156, R132.reuse, R22, R12 ;  /* 0x00000016849c723c */ /* 0x040fe2000004180c */
[----:B------:R-:W-:Y:S01]  /*b130*/  FADD.FTZ R17, R79, R80 ;  /* 0x000000504f117221 */ /* 0x000fe20000010000 */
[----:B------:R-:W1:Y:S01]  /*b140*/  LDSM.16.MT88.4 R12, [R232+0x11800] ;  /* 0x01180000e80c783b */ /* 0x000e620000004200 */
[----:B------:R-:W-:Y:S02]  /*b150*/  FADD.FTZ R62, R62, R61 ;  /* 0x0000003d3e3e7221 */ /* 0x000fe40000010000 */
[----:B------:R-:W-:Y:S01]  /*b160*/  FADD.FTZ R17, R82, R17 ;  /* 0x0000001152117221 */ /* 0x000fe20000010000 */
[----:B--2---:R-:W-:Y:S01]  /*b170*/  HMMA.16816.F32.BF16 R148, R132, R26, R4 ;  /* 0x0000001a8494723c */ /* 0x004fe20000041804 */
[----:B------:R-:W-:Y:S02]  /*b180*/  FADD.FTZ R81, R81, R62 ;  /* 0x0000003e51517221 */ /* 0x000fe40000010000 */
[----:B------:R-:W-:-:S03]  /*b190*/  FADD.FTZ R66, R66, R17 ;  /* 0x0000001142427221 */ /* 0x000fc60000010000 */
[----:B------:R-:W-:Y:S01]  /*b1a0*/  HMMA.16816.F32.BF16 R152, R132, R24, R8 ;  /* 0x000000188498723c */ /* 0x000fe20000041808 */
[----:B------:R-:W-:-:S04]  /*b1b0*/  FADD.FTZ R83, R83, R66 ;  /* 0x0000004253537221 */ /* 0x000fc80000010000 */
[----:B------:R-:W-:Y:S01]  /*b1c0*/  FADD.FTZ R84, R84, R83 ;  /* 0x0000005354547221 */ /* 0x000fe20000010000 */
[C---:B----4-:R-:W-:Y:S01]  /*b1d0*/  HMMA.16816.F32.BF16 R144, R132.reuse, R140, R40 ;  /* 0x0000008c8490723c */ /* 0x050fe20000041828 */
[----:B------:R-:W-:Y:S02]  /*b1e0*/  FADD.FTZ R8, R64, R81 ;  /* 0x0000005140087221 */ /* 0x000fe40000010000 */
[----:B------:R-:W-:Y:S02]  /*b1f0*/  FADD.FTZ R85, R85, R84 ;  /* 0x0000005455557221 */ /* 0x000fe40000010000 */
[----:B------:R-:W-:Y:S01]  /*b200*/  FADD.FTZ R8, R65, R8 ;  /* 0x0000000841087221 */ /* 0x000fe20000010000 */
[----:B------:R-:W-:Y:S01]  /*b210*/  HMMA.16816.F32.BF16 R140, R132, R142, R36 ;  /* 0x0000008e848c723c */ /* 0x000fe20000041824 */
[----:B------:R-:W-:Y:S02]  /*b220*/  FADD.FTZ R86, R86, R85 ;  /* 0x0000005556567221 */ /* 0x000fe40000010000 */
[----:B------:R-:W-:-:S02]  /*b230*/  FADD.FTZ R67, R67, R8 ;  /* 0x0000000843437221 */ /* 0x000fc40000010000 */
[----:B------:R-:W-:Y:S02]  /*b240*/  FADD.FTZ R87, R87, R86 ;  /* 0x0000005657577221 */ /* 0x000fe40000010000 */
[----:B------:R-:W-:Y:S02]  /*b250*/  FADD.FTZ R68, R68, R67 ;  /* 0x0000004344447221 */ /* 0x000fe40000010000 */
[----:B------:R-:W-:Y:S02]  /*b260*/  FADD.FTZ R4, R88, R87 ;  /* 0x0000005758047221 */ /* 0x000fe40000010000 */
[----:B------:R-:W-:Y:S02]  /*b270*/  FADD.FTZ R5, R69, R68 ;  /* 0x0000004445057221 */ /* 0x000fe40000010000 */
[----:B------:R-:W-:Y:S02]  /*b280*/  FADD.FTZ R4, R89, R4 ;  /* 0x0000000459047221 */ /* 0x000fe40000010000 */
[----:B------:R-:W-:-:S02]  /*b290*/  FADD.FTZ R5, R70, R5 ;  /* 0x0000000546057221 */ /* 0x000fc40000010000 */
[----:B------:R-:W-:Y:S01]  /*b2a0*/  FADD.FTZ R3, R3, R4 ;  /* 0x0000000403037221 */ /* 0x000fe20000010000 */
[C---:B-1----:R-:W-:Y:S01]  /*b2b0*/  HMMA.16816.F32.BF16 R136, R132.reuse, R12, R32 ;  /* 0x0000000c8488723c */ /* 0x042fe20000041820 */
        /* <DEDUP_REMOVED lines=12> */
[----:B------:R-:W-:Y:S02]  /*b380*/  FADD.FTZ R44, R44, R77 ;  /* 0x0000004d2c2c7221 */ /* 0x000fe40000010000 */
[----:B------:R-:W-:Y:S02]  /*b390*/  FADD.FTZ R75, R75, R76 ;  /* 0x0000004c4b4b7221 */ /* 0x000fe40000010000 */
[----:B------:R-:W-:Y:S02]  /*b3a0*/  FADD.FTZ R3, R45, R44 ;  /* 0x0000002c2d037221 */ /* 0x000fe40000010000 */
[----:B------:R-:W-:-:S03]  /*b3b0*/  FADD.FTZ R252, R252, R75 ;  /* 0x0000004bfcfc7221 */ /* 0x000fc60000010000 */
[----:B------:R1:W-:Y:S01]  /*b3c0*/  STL [R1], R3 ;  /* 0x0000000301007387 */ /* 0x0003e20000100800 */
[----:B------:R-:W-:Y:S05]  /*b3d0*/  @!P1 BRA `(.L_x_790) ;  /* 0x00000078008c9947 */ /* 0x000fea0003800000 */
[----:B------:R-:W-:-:S04]  /*b3e0*/  DEPBAR.LE SB0, 0x0 ;  /* 0x000080000000791a */ /* 0x000fc80000000000 */
[----:B------:R-:W-:Y:S01]  /*b3f0*/  UIADD3 UR17, UR20, -0x2, URZ ;  /* 0xfffffffe14117890 */ /* 0x000fe2000fffe03f */
[----:B------:R-:W-:Y:S06]  /*b400*/  BAR.SYNC.DEFER_BLOCKING 0x0 ;  /* 0x0000000000007b1d */ /* 0x000fec0000010000 */
[----:B------:R-:W-:Y:S05]  /*b410*/  @!P0 BRA `(.L_x_791) ;  /* 0x0000000000f48947 */ /* 0x000fea0003800000 */
[----:B------:R-:W1:Y:S01]  /*b420*/  LDC R4, c[0x0][0x380] ;  /* 0x0000e000ff047b82 */ /* 0x000e620000000800 */
[----:B------:R-:W-:-:S04]  /*b430*/  USHF.L.U32 UR4, UR17, 0x8, URZ ;  /* 0x0000000811047899 */ /* 0x000fc8000800063f */
[----:B------:R-:W-:Y:S02]  /*b440*/  UIADD3 UR6, UR4, 0x100, URZ ;  /* 0x0000010004067890 */ /* 0x000fe4000fffe03f */
[----:B------:R-:W-:-:S04]  /*b450*/  MOV R5, UR4 ;  /* 0x0000000400057c02 */ /* 0x000fc80008000f00 */
[----:B------:R-:W-:Y:S01]  /*b460*/  IMAD.U32 R7, RZ, RZ, UR6 ;  /* 0x00000006ff077e24 */ /* 0x000fe2000f8e00ff */
[----:B------:R-:W-:-:S04]  /*b470*/  IABS R5, R5 ;  /* 0x0000000500057213 */ /* 0x000fc80000000000 */
[----:B------:R-:W-:Y:S02]  /*b480*/  IABS R7, R7 ;  /* 0x0000000700077213 */ /* 0x000fe40000000000 */
[----:B-1----:R-:W-:-:S04]  /*b490*/  IABS R3, R4 ;  /* 0x0000000400037213 */ /* 0x002fc80000000000 */
[----:B------:R-:W1:Y:S08]  /*b4a0*/  I2F.RP R10, R3 ;  /* 0x00000003000a7306 */ /* 0x000e700000209400 */
[----:B-1----:R-:W1:Y:S02]  /*b4b0*/  MUFU.RCP R8, R10 ;  /* 0x0000000a00087308 */ /* 0x002e640000001000 */
[----:B-1----:R-:W-:-:S06]  /*b4c0*/  VIADD R8, R8, 0xffffffe ;  /* 0x0ffffffe08087836 */ /* 0x002fcc0000000000 */
[----:B------:R-:W1:Y:S02]  /*b4d0*/  F2I.FTZ.U32.TRUNC.NTZ R9, R8 ;  /* 0x0000000800097305 */ /* 0x000e64000021f000 */
[----:B-1----:R-:W-:Y:S01]  /*b4e0*/  IADD3 R6, RZ, -R9, RZ ;  /* 0x80000009ff067210 */ /* 0x002fe20007ffe0ff */
[----:B------:R-:W-:-:S04]  /*b4f0*/  IMAD.MOV.U32 R8, RZ, RZ, RZ ;  /* 0x000000ffff087224 */ /* 0x000fc800078e00ff */
[----:B------:R-:W-:-:S04]  /*b500*/  IMAD R6, R6, R3, RZ ;  /* 0x0000000306067224 */ /* 0x000fc800078e02ff */
[----:B------:R-:W-:-:S06]  /*b510*/  IMAD.HI.U32 R6, R9, R6, R8 ;  /* 0x0000000609067227 */ /* 0x000fcc00078e0008 */
[----:B------:R-:W-:-:S04]  /*b520*/  IMAD.HI.U32 R10, R6, R7, RZ ;  /* 0x00000007060a7227 */ /* 0x000fc800078e00ff */
[----:B------:R-:W-:Y:S01]  /*b530*/  IMAD.HI.U32 R9, R6, R5, RZ ;  /* 0x0000000506097227 */ /* 0x000fe200078e00ff */
[----:B------:R-:W-:-:S03]  /*b540*/  IADD3 R8, -R10, RZ, RZ ;  /* 0x000000ff0a087210 */ /* 0x000fc60007ffe1ff */
[----:B------:R-:W-:Y:S02]  /*b550*/  IMAD.MOV R6, RZ, RZ, -R9 ;  /* 0x000000ffff067224 */ /* 0x000fe400078e0a09 */
[C---:B------:R-:W-:Y:S01]  /*b560*/  IMAD R8, R3.reuse, R8, R7 ;  /* 0x0000000803087224 */ /* 0x040fe200078e0207 */
[----:B------:R-:W-:Y:S01]  /*b570*/  LOP3.LUT R7, RZ, R4, RZ, 0x33, !PT ;  /* 0x00000004ff077212 */ /* 0x000fe200078e33ff */
[C---:B------:R-:W-:Y:S01]  /*b580*/  IMAD R6, R3.reuse, R6, R5 ;  /* 0x0000000603067224 */ /* 0x040fe200078e0205 */
[----:B------:R-:W-:Y:S01]  /*b590*/  LOP3.LUT R5, R4, UR6, RZ, 0x3c, !PT ;  /* 0x0000000604057c12 */ /* 0x000fe2000f8e3cff */
[----:B------:R-:W-:Y:S01]  /*b5a0*/  ULDC.64 UR6, c[0x0][0x238] ;  /* 0x00008e0000067ab9 */ /* 0x000fe20000000a00 */
[C---:B------:R-:W-:Y:S02]  /*b5b0*/  ISETP.GT.U32.AND P4, PT, R3.reuse, R8, PT ;  /* 0x000000080300720c */ /* 0x040fe40003f84070 */
[----:B------:R-:W-:Y:S02]  /*b5c0*/  ISETP.GT.U32.AND P2, PT, R3, R6, PT ;  /* 0x000000060300720c */ /* 0x000fe40003f44070 */
[----:B------:R-:W-:-:S09]  /*b5d0*/  ISETP.GE.AND P3, PT, R5, RZ, PT ;  /* 0x000000ff0500720c */ /* 0x000fd20003f66270 */
[-C--:B------:R-:W-:Y:S02]  /*b5e0*/  @!P4 IADD3 R8, R8, -R3.reuse, RZ ;  /* 0x800000030808c210 */ /* 0x080fe40007ffe0ff */
[----:B------:R-:W-:Y:S01]  /*b5f0*/  @!P2 IMAD.IADD R6, R6, 0x1, -R3 ;  /* 0x000000010606a824 */ /* 0x000fe200078e0a03 */
[----:B------:R-:W-:Y:S01]  /*b600*/  @!P4 IADD3 R10, R10, 0x1, RZ ;  /* 0x000000010a0ac810 */ /* 0x000fe20007ffe0ff */
[----:B------:R-:W-:Y:S01]  /*b610*/  @!P2 VIADD R9, R9, 0x1 ;  /* 0x000000010909a836 */ /* 0x000fe20000000000 */
[-C--:B------:R-:W-:Y:S02]  /*b620*/  ISETP.GE.U32.AND P6, PT, R8, R3.reuse, PT ;  /* 0x000000030800720c */ /* 0x080fe40003fc6070 */
[----:B------:R-:W-:Y:S02]  /*b630*/  ISETP.GE.U32.AND P5, PT, R6, R3, PT ;  /* 0x000000030600720c */ /* 0x000fe40003fa6070 */
[C---:B------:R-:W-:Y:S02]  /*b640*/  LOP3.LUT R3, R4.reuse, UR4, RZ, 0x3c, !PT ;  /* 0x0000000404037c12 */ /* 0x040fe4000f8e3cff */
[----:B------:R-:W-:-:S02]  /*b650*/  ISETP.NE.AND P2, PT, R4, RZ, PT ;  /* 0x000000ff0400720c */ /* 0x000fc40003f45270 */
[----:B------:R-:W-:-:S05]  /*b660*/  ISETP.GE.AND P1, PT, R3, RZ, PT ;  /* 0x000000ff0300720c */ /* 0x000fca0003f26270 */
[----:B------:R-:W-:Y:S02]  /*b670*/  @P6 IADD3 R10, R10, 0x1, RZ ;  /* 0x000000010a0a6810 */ /* 0x000fe40007ffe0ff */
[----:B------:R-:W-:Y:S02]  /*b680*/  @P5 VIADD R9, R9, 0x1 ;  /* 0x0000000109095836 */ /* 0x000fe40000000000 */
[----:B------:R-:W-:-:S04]  /*b690*/  @!P3 IADD3 R10, -R10, RZ, RZ ;  /* 0x000000ff0a0ab210 */ /* 0x000fc80007ffe1ff */
[----:B------:R-:W-:Y:S01]  /*b6a0*/  @!P1 IMAD.MOV R9, RZ, RZ, -R9 ;  /* 0x000000ffff099224 */ /* 0x000fe200078e0a09 */
[----:B------:R-:W-:-:S04]  /*b6b0*/  SEL R3, R7, R10, !P2 ;  /* 0x0000000a07037207 */ /* 0x000fc80005000000 */
[----:B------:R-:W-:Y:S01]  /*b6c0*/  SEL R7, R7, R9, !P2 ;  /* 0x0000000907077207 */ /* 0x000fe20005000000 */
[----:B------:R-:W-:-:S04]  /*b6d0*/  IMAD.WIDE R12, R3, 0x4, R246 ;  /* 0x00000004030c7825 */ /* 0x000fc800078e02f6 */
[----:B------:R-:W-:Y:S01]  /*b6e0*/  IMAD.WIDE R10, R7, 0x4, R246 ;  /* 0x00000004070a7825 */ /* 0x000fe200078e02f6 */
[----:B------:R-:W2:Y:S04]  /*b6f0*/  LDG.E R6, desc[UR22][R12.64] ;  /* 0x000000160c067981 */ /* 0x000ea8000c1e1900 */
[----:B------:R-:W2:Y:S01]  /*b700*/  LDG.E R5, desc[UR22][R10.64] ;  /* 0x000000160a057981 */ /* 0x000ea2000c1e1900 */
[----:B------:R-:W-:-:S05]  /*b710*/  IADD3 R3, R3, -R7, RZ ;  /* 0x8000000703037210 */ /* 0x000fca0007ffe0ff */
[----:B------:R-:W-:-:S04]  /*b720*/  IMAD R4, R3, R4, -0x100 ;  /* 0xffffff0003047424 */ /* 0x000fc800078e0204 */
[----:B------:R-:W-:Y:S01]  /*b730*/  IMAD.WIDE.U32 R8, R4, UR8, RZ ;  /* 0x0000000804087c25 */ /* 0x000fe2000f8e00ff */
[----:B------:R-:W-:-:S05]  /*b740*/  SHF.R.S32.HI R3, RZ, 0x1f, R4 ;  /* 0x0000001fff037819 */ /* 0x000fca0000011404 */
[----:B------:R-:W-:-:S04]  /*b750*/  IMAD R3, R3, UR8, RZ ;  /* 0x0000000803037c24 */ /* 0x000fc8000f8e02ff */
[----:B------:R-:W-:-:S05]  /*b760*/  IMAD R3, R4, UR9, R3 ;  /* 0x0000000904037c24 */ /* 0x000fca000f8e0203 */
[----:B------:R-:W-:Y:S01]  /*b770*/  IADD3 R9, R9, R3, RZ ;  /* 0x0000000309097210 */ /* 0x000fe20007ffe0ff */
[----:B--2---:R-:W-:-:S05]  /*b780*/  IMAD.IADD R5, R5, 0x1, -R6 ;  /* 0x0000000105057824 */ /* 0x004fca00078e0a06 */
[----:B------:R-:W-:-:S05]  /*b790*/  SHF.R.S32.HI R6, RZ, 0x1f, R5 ;  /* 0x0000001fff067819 */ /* 0x000fca0000011405 */
[----:B------:R-:W-:-:S04]  /*b7a0*/  IMAD R6, R6, UR6, RZ ;  /* 0x0000000606067c24 */ /* 0x000fc8000f8e02ff */
[C---:B------:R-:W-:Y:S02]  /*b7b0*/  IMAD R6, R5.reuse, UR7, R6 ;  /* 0x0000000705067c24 */ /* 0x040fe4000f8e0206 */
[----:B------:R-:W-:-:S04]  /*b7c0*/  IMAD.WIDE.U32 R4, R5, UR6, R8 ;  /* 0x0000000605047c25 */ /* 0x000fc8000f8e0008 */
[----:B------:R-:W-:Y:S01]  /*b7d0*/  IMAD.IADD R3, R5, 0x1, R6 ;  /* 0x0000000105037824 */ /* 0x000fe200078e0206 */
[----:B------:R-:W-:Y:S06]  /*b7e0*/  BRA `(.L_x_792) ;  /* 0x0000000000107947 */ /* 0x000fec0003800000 */
.L_x_791:
[----:B------:R-:W-:-:S04]  /*b7f0*/  ULEA UR4, -UR8, URZ, 0x8 ;  /* 0x0000003f08047291 */ /* 0x000fc8000f8e413f */
[----:B------:R-:W-:Y:S02]  /*b800*/  USHF.R.S32.HI UR6, URZ, 0x1f, UR4 ;  /* 0x0000001f3f067899 */ /* 0x000fe40008011404 */
[----:B------:R-:W-:-:S04]  /*b810*/  MOV R4, UR4 ;  /* 0x0000000400047c02 */ /* 0x000fc80008000f00 */
[----:B-1----:R-:W-:-:S07]  /*b820*/  MOV R3, UR6 ;  /* 0x0000000600037c02 */ /* 0x002fce0008000f00 */
.L_x_792:
[----:B------:R-:W-:Y:S01]  /*b830*/  ULDC UR4, c[0x0][0x2d0] ;  /* 0x0000b40000047ab9 */ /* 0x000fe20000000800 */
[----:B------:R-:W-:Y:S01]  /*b840*/  LEA R204, P2, R4, R204, 0x1 ;  /* 0x000000cc04cc7211 */ /* 0x000fe200078408ff */
[----:B------:R-:W-:Y:S01]  /*b850*/  IMAD.U32 R5, RZ, RZ, UR8 ;  /* 0x00000008ff057e24 */ /* 0x000fe2000f8e00ff */
[----:B------:R-:W-:Y:S01]  /*b860*/  ISETP.GE.AND P1, PT, R244, UR4, PT ;  /* 0x00000004f4007c0c */ /* 0x000fe2000bf26270 */
[----:B------:R-:W-:Y:S01]  /*b870*/  IMAD.U32 R180, RZ, RZ, UR8 ;  /* 0x00000008ffb47e24 */ /* 0x000fe2000f8e00ff */
[----:B------:R-:W-:Y:S01]  /*b880*/  LEA.HI.X R205, R4, R205, R3, 0x1, P2 ;  /* 0x000000cd04cd7211 */ /* 0x000fe200010f0c03 */
[----:B------:R-:W-:Y:S01]  /*b890*/  IMAD.U32 R7, RZ, RZ, UR9 ;  /* 0x00000009ff077e24 */ /* 0x000fe2000f8e00ff */
[----:B------:R-:W-:Y:S01]  /*b8a0*/  UISETP.GE.AND UP1, UPT, UR20, 0x3, UPT ;  /* 0x000000031400788c */ /* 0x000fe2000bf26270 */
[----:B------:R-:W-:Y:S02]  /*b8b0*/  IMAD.U32 R8, RZ, RZ, UR8 ;  /* 0x00000008ff087e24 */ /* 0x000fe4000f8e00ff */
[----:B------:R-:W-:-:S02]  /*b8c0*/  IMAD.U32 R9, RZ, RZ, UR9 ;  /* 0x00000009ff097e24 */ /* 0x000fc4000f8e00ff */
[----:B------:R-:W-:Y:S02]  /*b8d0*/  IMAD.U32 R13, RZ, RZ, UR8 ;  /* 0x00000008ff0d7e24 */ /* 0x000fe4000f8e00ff */
[----:B------:R-:W-:Y:S02]  /*b8e0*/  IMAD.U32 R14, RZ, RZ, UR8 ;  /* 0x00000008ff0e7e24 */ /* 0x000fe4000f8e00ff */
[-C--:B------:R-:W-:Y:S01]  /*b8f0*/  @!P1 LEA R5, P2, R5, R178.reuse, 0x5 ;  /* 0x000000b205059211 */ /* 0x080fe200078428ff */
[----:B------:R-:W-:Y:S01]  /*b900*/  IMAD.U32 R16, RZ, RZ, UR8 ;  /* 0x00000008ff107e24 */ /* 0x000fe2000f8e00ff */
[----:B------:R-:W-:Y:S01]  /*b910*/  VOTEU.ALL UP0, P1 ;  /* 0x00000000003f7886 */ /* 0x000fe20000800000 */
[--C-:B------:R-:W-:Y:S01]  /*b920*/  @!P1 IMAD.MOV.U32 R10, RZ, RZ, R178.reuse ;  /* 0x000000ffff0a9224 */ /* 0x100fe200078e00b2 */
[-C--:B------:R-:W-:Y:S01]  /*b930*/  @!P1 LEA.HI.X R6, R180, R181.reuse, R7, 0x5, P2 ;  /* 0x000000b5b4069211 */ /* 0x080fe200010f2c07 */
[----:B------:R-:W-:Y:S01]  /*b940*/  IMAD.U32 R7, RZ, RZ, UR8 ;  /* 0x00000008ff077e24 */ /* 0x000fe2000f8e00ff */
[----:B------:R-:W-:Y:S01]  /*b950*/  @P1 STS.128 [R242+0xa000], RZ ;  /* 0x00a000fff2001388 */ /* 0x000fe20000000c00 */
[----:B------:R-:W-:Y:S01]  /*b960*/  @!P1 IMAD.MOV.U32 R180, RZ, RZ, R178 ;  /* 0x000000ffffb49224 */ /* 0x000fe200078e00b2 */
[----:B------:R-:W-:Y:S01]  /*b970*/  @!UP0 UIMAD UR19, UR9, 0x30, URZ ;  /* 0x00000030091388a4 */ /* 0x000fe2000f8e023f */
[--C-:B------:R-:W-:Y:S01]  /*b980*/  @!P1 IMAD.MOV.U32 R11, RZ, RZ, R181.reuse ;  /* 0x000000ffff0b9224 */ /* 0x100fe200078e00b5 */
[-C--:B------:R-:W-:Y:S01]  /*b990*/  @!P1 LEA R7, P2, R7, R178.reuse, 0x6 ;  /* 0x000000b207079211 */ /* 0x080fe200078430ff */
[----:B------:R-:W-:Y:S01]  /*b9a0*/  @!P1 IMAD.WIDE.U32 R12, R13, 0x30, R180 ;  /* 0x000000300d0c9825 */ /* 0x000fe200078e00b4 */
[----:B------:R-:W-:Y:S01]  /*b9b0*/  @!UP0 UIMAD UR7, UR9, 0x50, URZ ;  /* 0x00000050090788a4 */ /* 0x000fe2000f8e023f */
[----:B------:R-:W-:Y:S01]  /*b9c0*/  @!PT LDS RZ, [RZ] ;  /* 0x00000000fffff984 */ /* 0x000fe20000000800 */
[----:B------:R-:W-:Y:S01]  /*b9d0*/  @!PT LDS RZ, [RZ] ;  /* 0x00000000fffff984 */ /* 0x000fe20000000800 */
[----:B------:R-:W-:Y:S01]  /*b9e0*/  @!PT LDS RZ, [RZ] ;  /* 0x00000000fffff984 */ /* 0x000fe20000000800 */
[----:B------:R-:W-:Y:S01]  /*b9f0*/  @!P1 LDGSTS.E.BYPASS.LTC128B.128 [R242+0xa000], desc[UR22][R204.64] ;  /* 0x0a000000ccf29fae */ /* 0x000fe2000b901d56 */
[----:B------:R-:W-:Y:S01]  /*ba00*/  @!P1 LEA.HI.X R8, R8, R181, R9, 0x6, P2 ;  /* 0x000000b508089211 */ /* 0x000fe200010f3409 */
[----:B------:R-:W-:Y:S01]  /*ba10*/  IMAD.U32 R9, RZ, RZ, UR8 ;  /* 0x00000008ff097e24 */ /* 0x000fe2000f8e00ff */
[----:B------:R-:W-:Y:S01]  /*ba20*/  @!UP0 UIMAD UR6, UR9, 0x60, URZ ;  /* 0x00000060090688a4 */ /* 0x000fe2000f8e023f */
[--C-:B------:R-:W-:Y:S01]  /*ba30*/  @!P1 IMAD.WIDE.U32 R14, R14, 0x50, R10.reuse ;  /* 0x000000500e0e9825 */ /* 0x100fe200078e000a */
[----:B------:R-:W-:Y:S01]  /*ba40*/  @!UP0 UIMAD UR4, UR9, 0x70, URZ ;  /* 0x00000070090488a4 */ /* 0x000fe2000f8e023f */
[----:B------:R-:W-:Y:S01]  /*ba50*/  @P1 STS.128 [R242+0xa800], RZ ;  /* 0x00a800fff2001388 */ /* 0x000fe20000000c00 */
[----:B------:R-:W-:Y:S01]  /*ba60*/  @!P1 LEA R9, P2, R9, R178, 0x7 ;  /* 0x000000b209099211 */ /* 0x000fe200078438ff */
[----:B------:R-:W-:Y:S01]  /*ba70*/  @!P1 IMAD.WIDE.U32 R16, R16, 0x60, R10 ;  /* 0x0000006010109825 */ /* 0x000fe200078e000a */
[----:B------:R-:W-:-:S03]  /*ba80*/  @!P1 IADD3 R14, P4, R4, R14, RZ ;  /* 0x0000000e040e9210 */ /* 0x000fc60007f9e0ff */
[----:B------:R-:W-:Y:S02]  /*ba90*/  IMAD.U32 R180, RZ, RZ, UR8 ;  /* 0x00000008ffb47e24 */ /* 0x000fe4000f8e00ff */
[----:B------:R-:W-:Y:S02]  /*baa0*/  IMAD.U32 R11, RZ, RZ, UR9 ;  /* 0x00000009ff0b7e24 */ /* 0x000fe4000f8e00ff */
[----:B------:R-:W-:Y:S02]  /*bab0*/  IMAD.U32 R18, RZ, RZ, UR8 ;  /* 0x00000008ff127e24 */ /* 0x000fe4000f8e00ff */
[--C-:B------:R-:W-:Y:S01]  /*bac0*/  @!P1 IMAD.MOV.U32 R22, RZ, RZ, R178.reuse ;  /* 0x000000ffff169224 */ /* 0x100fe200078e00b2 */
[----:B------:R-:W-:Y:S01]  /*bad0*/  @!P1 LEA.HI.X R10, R180, R181, R11, 0x7, P2 ;  /* 0x000000b5b40a9211 */ /* 0x000fe200010f3c0b */
[----:B------:R-:W-:Y:S01]  /*bae0*/  @!P1 IMAD.MOV.U32 R23, RZ, RZ, R181 ;  /* 0x000000ffff179224 */ /* 0x000fe200078e00b5 */
[----:B------:R-:W-:Y:S01]  /*baf0*/  @!P1 IADD3 R11, P3, P2, R4, UR25, R178 ;  /* 0x00000019040b9c10 */ /* 0x000fe2000fa7e0b2 */
[----:B------:R-:W-:-:S02]  /*bb00*/  IMAD.U32 R20, RZ, RZ, UR8 ;  /* 0x00000008ff147e24 */ /* 0x000fc4000f8e00ff */
[----:B------:R-:W-:Y:S01]  /*bb10*/  @!P1 IMAD.MOV.U32 R24, RZ, RZ, R178 ;  /* 0x000000ffff189224 */ /* 0x000fe200078e00b2 */
[--C-:B------:R-:W-:Y:S01]  /*bb20*/  @!P1 IADD3.X R180, R3, UR24, R181.reuse, P3, P2 ;  /* 0x0000001803b49c10 */ /* 0x100fe20009fe44b5 */
[----:B------:R-:W-:Y:S01]  /*bb30*/  @!P1 IMAD.MOV.U32 R25, RZ, RZ, R181 ;  /* 0x000000ffff199224 */ /* 0x000fe200078e00b5 */
[C---:B------:R-:W-:Y:S01]  /*bb40*/  @!P1 LEA R34, P2, R11.reuse, UR10, 0x1 ;  /* 0x0000000a0b229c11 */ /* 0x040fe2000f8408ff */
[----:B------:R-:W-:Y:S01]  /*bb50*/  @!P1 IMAD.WIDE.U32 R18, R18, 0x70, R22 ;  /* 0x0000007012129825 */ /* 0x000fe200078e0016 */
[C---:B------:R-:W-:Y:S02]  /*bb60*/  @!P1 IADD3 R16, P3, R4.reuse, R16, RZ ;  /* 0x0000001004109210 */ /* 0x040fe40007f7e0ff */
[----:B------:R-:W-:Y:S01]  /*bb70*/  @!P1 LEA.HI.X R35, R11, UR11, R180, 0x1, P2 ;  /* 0x0000000b0b239c11 */ /* 0x000fe200090f0cb4 */
[----:B------:R-:W-:Y:S01]  /*bb80*/  IMAD.U32 R22, RZ, RZ, UR8 ;  /* 0x00000008ff167e24 */ /* 0x000fe2000f8e00ff */
[----:B------:R-:W-:Y:S01]  /*bb90*/  @!P1 IADD3 R12, P2, R4, R12, RZ ;  /* 0x0000000c040c9210 */ /* 0x000fe20007f5e0ff */
[----:B------:R-:W-:-:S02]  /*bba0*/  @!P1 IMAD.WIDE.U32 R20, R20, 0x90, R24 ;  /* 0x0000009014149825 */ /* 0x000fc400078e0018 */
[----:B------:R-:W-:Y:S01]  /*bbb0*/  @!PT LDS RZ, [RZ] ;  /* 0x00000000fffff984 */ /* 0x000fe20000000800 */
[----:B------:R-:W-:Y:S01]  /*bbc0*/  @!PT LDS RZ, [RZ] ;  /* 0x00000000fffff984 */ /* 0x000fe20000000800 */
[----:B------:R-:W-:Y:S01]  /*bbd0*/  @!PT LDS RZ, [RZ] ;  /* 0x00000000fffff984 */ /* 0x000fe20000000800 */
[----:B------:R-:W-:Y:S01]  /*bbe0*/  @!P1 LDGSTS.E.BYPASS.LTC128B.128 [R242+0xa800], desc[UR22][R34.64] ;  /* 0x0a80000022f29fae */ /* 0x000fe2000b901d56 */
[C---:B------:R-:W-:Y:S01]  /*bbf0*/  @!P1 IADD3.X R11, R3.reuse, UR19, R13, P2, !PT ;  /* 0x00000013030b9c10 */ /* 0x040fe200097fe40d */
[--C-:B------:R-:W-:Y:S01]  /*bc00*/  @!P1 IMAD.MOV.U32 R26, RZ, RZ, R178.reuse ;  /* 0x000000ffff1a9224 */ /* 0x100fe200078e00b2 */
[----:B------:R-:W-:Y:S01]  /*bc10*/  @!P1 IADD3 R18, P2, R4, R18, RZ ;  /* 0x0000001204129210 */ /* 0x000fe20007f5e0ff */
[----:B------:R-:W-:Y:S01]  /*bc20*/  @!P1 IMAD.MOV.U32 R27, RZ, RZ, R181 ;  /* 0x000000ffff1b9224 */ /* 0x000fe200078e00b5 */
[C---:B------:R-:W-:Y:S01]  /*bc30*/  @!P1 IADD3.X R13, R3.reuse, UR7, R15, P4, !PT ;  /* 0x00000007030d9c10 */ /* 0x040fe2000a7fe40f */
[----:B------:R-:W-:Y:S01]  /*bc40*/  IMAD.U32 R24, RZ, RZ, UR8 ;  /* 0x00000008ff187e24 */ /* 0x000fe2000f8e00ff */
[C---:B------:R-:W-:Y:S01]  /*bc50*/  @!P1 IADD3.X R15, R3.reuse, UR6, R17, P3, !PT ;  /* 0x00000006030f9c10 */ /* 0x040fe20009ffe411 */
[----:B------:R-:W-:Y:S01]  /*bc60*/  @!P1 IMAD.MOV.U32 R28, RZ, RZ, R178 ;  /* 0x000000ffff1c9224 */ /* 0x000fe200078e00b2 */
[----:B------:R-:W-:Y:S01]  /*bc70*/  @!UP0 UIMAD UR7, UR9, 0x90, URZ ;  /* 0x00000090090788a4 */ /* 0x000fe2000f8e023f */
[----:B------:R-:W-:Y:S01]  /*bc80*/  @!P1 IMAD.MOV.U32 R29, RZ, RZ, R181 ;  /* 0x000000ffff1d9224 */ /* 0x000fe200078e00b5 */
[C---:B------:R-:W-:Y:S01]  /*bc90*/  @!P1 IADD3.X R17, R3.reuse, UR4, R19, P2, !PT ;  /* 0x0000000403119c10 */ /* 0x040fe200097fe413 */
[----:B------:R-:W-:Y:S01]  /*bca0*/  @!P1 IMAD.WIDE.U32 R22, R22, 0xa0, R26 ;  /* 0x000000a016169825 */ /* 0x000fe200078e001a */
[----:B------:R-:W-:Y:S01]  /*bcb0*/  @!UP0 UIMAD UR4, UR9, 0xa0, URZ ;  /* 0x000000a0090488a4 */ /* 0x000fe2000f8e023f */
[C---:B------:R-:W-:Y:S01]  /*bcc0*/  @!P1 IADD3 R20, P3, R4.reuse, R20, RZ ;  /* 0x0000001404149210 */ /* 0x040fe20007f7e0ff */
[----:B------:R-:W-:Y:S01]  /*bcd0*/  @!UP0 UIMAD UR19, UR9, 0xb0, URZ ;  /* 0x000000b0091388a4 */ /* 0x000fe2000f8e023f */
[----:B------:R-:W-:Y:S01]  /*bce0*/  IMAD.U32 R26, RZ, RZ, UR8 ;  /* 0x00000008ff1a7e24 */ /* 0x000fe2000f8e00ff */
[----:B------:R-:W-:Y:S01]  /*bcf0*/  @!P1 IADD3 R22, P2, R4, R22, RZ ;  /* 0x0000001604169210 */ /* 0x000fe20007f5e0ff */
[----:B------:R-:W-:Y:S01]  /*bd00*/  @!P1 IMAD.WIDE.U32 R24, R24, 0xb0, R28 ;  /* 0x000000b018189825 */ /* 0x000fe200078e001c */
[----:B------:R-:W-:Y:S01]  /*bd10*/  @!UP0 UIMAD UR6, UR9, 0xc0, URZ ;  /* 0x000000c0090688a4 */ /* 0x000fe2000f8e023f */
[C---:B------:R-:W-:Y:S01]  /*bd20*/  @!P1 IADD3.X R19, R3.reuse, UR7, R21, P3, !PT ;  /* 0x0000000703139c10 */ /* 0x040fe20009ffe415 */
[----:B------:R-:W-:Y:S01]  /*bd30*/  @!UP0 UIMAD UR7, UR9, 0xd0, URZ ;  /* 0x000000d0090788a4 */ /* 0x000fe2000f8e023f */
[----:B------:R-:W-:Y:S01]  /*bd40*/  @!P1 IMAD.MOV.U32 R32, RZ, RZ, R178 ;  /* 0x000000ffff209224 */ /* 0x000fe200078e00b2 */
[C---:B------:R-:W-:Y:S01]  /*bd50*/  @!P1 IADD3.X R21, R3.reuse, UR4, R23, P2, !PT ;  /* 0x0000000403159c10 */ /* 0x040fe200097fe417 */
[----:B------:R-:W-:Y:S01]  /*bd60*/  @!P1 IMAD.MOV.U32 R33, RZ, RZ, R181 ;  /* 0x000000ffff219224 */ /* 0x000fe200078e00b5 */
[----:B------:R-:W-:Y:S01]  /*bd70*/  @!P1 IADD3 R24, P5, R4, R24, RZ ;  /* 0x0000001804189210 */ /* 0x000fe20007fbe0ff */
[----:B------:R-:W-:Y:S01]  /*bd80*/  IMAD.U32 R28, RZ, RZ, UR8 ;  /* 0x00000008ff1c7e24 */ /* 0x000fe2000f8e00ff */
[----:B------:R-:W-:Y:S01]  /*bd90*/  @!UP0 UIMAD UR4, UR9, 0xe0, URZ ;  /* 0x000000e0090488a4 */ /* 0x000fe2000f8e023f */
[----:B------:R-:W-:Y:S01]  /*bda0*/  IMAD.U32 R30, RZ, RZ, UR8 ;  /* 0x00000008ff1e7e24 */ /* 0x000fe2000f8e00ff */
[----:B------:R-:W-:Y:S01]  /*bdb0*/  @!P1 IADD3.X R23, R3, UR19, R25, P5, !PT ;  /* 0x0000001303179c10 */ /* 0x000fe2000affe419 */
[--C-:B------:R-:W-:Y:S01]  /*bdc0*/  @!P1 IMAD.WIDE.U32 R26, R26, 0xc0, R32.reuse ;  /* 0x000000c01a1a9825 */ /* 0x100fe200078e0020 */
[----:B------:R-:W-:Y:S01]  /*bdd0*/  @!UP0 UIMAD UR9, UR9, 0xf0, URZ ;  /* 0x000000f0090988a4 */ /* 0x000fe2000f8e023f */
[----:B------:R-:W-:Y:S02]  /*bde0*/  @P1 STS.128 [R242+0xb000], RZ ;  /* 0x00b000fff2001388 */ /* 0x000fe40000000c00 */
[----:B------:R-:W-:Y:S01]  /*bdf0*/  @!P1 IMAD.WIDE.U32 R28, R28, 0xd0, R32 ;  /* 0x000000d01c1c9825 */ /* 0x000fe200078e0020 */
[----:B------:R-:W-:-:S03]  /*be00*/  @!P1 IADD3 R26, P4, R4, R26, RZ ;  /* 0x0000001a041a9210 */ /* 0x000fc60007f9e0ff */
[----:B------:R-:W-:Y:S01]  /*be10*/  @!P1 IMAD.WIDE.U32 R30, R30, 0xe0, R32 ;  /* 0x000000e01e1e9825 */ /* 0x000fe200078e0020 */
[C---:B------:R-:W-:Y:S02]  /*be20*/  @!P1 IADD3 R28, P3, R4.reuse, R28, RZ ;  /* 0x0000001c041c9210 */ /* 0x040fe40007f7e0ff */
[C---:B------:R-:W-:Y:S01]  /*be30*/  @!P1 IADD3.X R25, R3.reuse, UR6, R27, P4, !PT ;  /* 0x0000000603199c10 */ /* 0x040fe2000a7fe41b */
[----:B------:R-:W-:Y:S01]  /*be40*/  IMAD.U32 R32, RZ, RZ, UR8 ;  /* 0x00000008ff207e24 */ /* 0x000fe2000f8e00ff */
[----:B------:R-:W-:Y:S01]  /*be50*/  @!P1 IADD3 R30, P2, R4, R30, RZ ;  /* 0x0000001e041e9210 */ /* 0x000fe20007f5e0ff */
[----:B------:R-:W-:Y:S01]  /*be60*/  @!P1 IMAD.MOV.U32 R179, RZ, RZ, R181 ;  /* 0x000000ffffb39224 */ /* 0x000fe200078e00b5 */
[C---:B------:R-:W-:Y:S02]  /*be70*/  @!P1 IADD3.X R27, R3.reuse, UR7, R29, P3, !PT ;  /* 0x00000007031b9c10 */ /* 0x040fe40009ffe41d */
[----:B------:R-:W-:Y:S01]  /*be80*/  @!P1 IADD3.X R29, R3, UR4, R31, P2, !PT ;  /* 0x00000004031d9c10 */ /* 0x000fe200097fe41f */
[----:B------:R-:W-:Y:S01]  /*be90*/  @!P1 IMAD.WIDE.U32 R32, R32, 0xf0, R178 ;  /* 0x000000f020209825 */ /* 0x000fe200078e00b2 */
[C---:B------:R-:W-:Y:S01]  /*bea0*/  @!P1 IADD3 R9, P2, R4.reuse, R9, RZ ;  /* 0x0000000904099210 */ /* 0x040fe20007f5e0ff */
[----:B------:R-:W-:Y:S01]  /*beb0*/  USHF.L.U32 UR4, UR17, 0x8, URZ ;  /* 0x0000000811047899 */ /* 0x000fe2000800063f */
[----:B------:R-:W-:-:S02]  /*bec0*/  @!P1 IADD3 R5, P4, R4, R5, RZ ;  /* 0x0000000504059210 */ /* 0x000fc40007f9e0ff */
[C---:B------:R-:W-:Y:S01]  /*bed0*/  @!P1 IADD3 R7, P3, R4.reuse, R7, RZ ;  /* 0x0000000704079210 */ /* 0x040fe20007f7e0ff */
[C---:B------:R-:W-:Y:S01]  /*bee0*/  @!P1 IMAD.X R10, R3.reuse, 0x1, R10, P2 ;  /* 0x00000001030a9824 */ /* 0x040fe200010e060a */
[----:B------:R-:W-:Y:S01]  /*bef0*/  @!P1 IADD3 R4, P2, R4, R32, RZ ;  /* 0x0000002004049210 */ /* 0x000fe20007f5e0ff */
[----:B------:R-:W-:Y:S01]  /*bf00*/  @!P1 IMAD.X R6, R3, 0x1, R6, P4 ;  /* 0x0000000103069824 */ /* 0x000fe200020e0606 */
[----:B------:R-:W-:Y:S01]  /*bf10*/  @!P1 LEA R36, P4, R7, UR10, 0x1 ;  /* 0x0000000a07249c11 */ /* 0x000fe2000f8808ff */
[----:B------:R-:W-:Y:S01]  /*bf20*/  @!P1 IMAD.X R8, R3, 0x1, R8, P3 ;  /* 0x0000000103089824 */ /* 0x000fe200018e0608 */
[----:B------:R-:W-:Y:S01]  /*bf30*/  @!P1 LEA R32, P3, R9, UR10, 0x1 ;  /* 0x0000000a09209c11 */ /* 0x000fe2000f8608ff */
[----:B------:R-:W-:Y:S01]  /*bf40*/  IMAD.U32 R206, RZ, RZ, UR4 ;  /* 0x00000004ffce7e24 */ /* 0x000fe2000f8e00ff */
[----:B------:R-:W-:Y:S01]  /*bf50*/  @!P1 LEA R38, P5, R5, UR10, 0x1 ;  /* 0x0000000a05269c11 */ /* 0x000fe2000f8a08ff */
[----:B------:R-:W-:Y:S01]  /*bf60*/  IMAD.U32 R214, RZ, RZ, UR4 ;  /* 0x00000004ffd67e24 */ /* 0x000fe2000f8e00ff */
[----:B------:R-:W-:Y:S01]  /*bf70*/  @!P1 IADD3.X R3, R3, UR9, R33, P2, !PT ;  /* 0x0000000903039c10 */ /* 0x000fe200097fe421 */
[----:B------:R-:W-:Y:S01]  /*bf80*/  IMAD.U32 R208, RZ, RZ, UR4 ;  /* 0x00000004ffd07e24 */ /* 0x000fe2000f8e00ff */
[----:B------:R-:W-:-:S02]  /*bf90*/  @!P1 LEA.HI.X R37, R7, UR11, R8, 0x1, P4 ;  /* 0x0000000b07259c11 */ /* 0x000fc4000a0f0c08 */
[----:B------:R-:W-:Y:S02]  /*bfa0*/  @!P1 LEA.HI.X R33, R9, UR11, R10, 0x1, P3 ;  /* 0x0000000b09219c11 */ /* 0x000fe400098f0c0a */
[----:B------:R-:W-:Y:S02]  /*bfb0*/  @!P1 LEA R10, P4, R12, UR10, 0x1 ;  /* 0x0000000a0c0a9c11 */ /* 0x000fe4000f8808ff */
[----:B------:R-:W-:Y:S02]  /*bfc0*/  @!P1 LEA.HI.X R39, R5, UR11, R6, 0x1, P5 ;  /* 0x0000000b05279c11 */ /* 0x000fe4000a8f0c06 */
[----:B------:R-:W-:Y:S02]  /*bfd0*/  @!P1 LEA R8, P3, R14, UR10, 0x1 ;  /* 0x0000000a0e089c11 */ /* 0x000fe4000f8608ff */
[----:B------:R-:W-:Y:S01]  /*bfe0*/  @!P1 LEA.HI.X R11, R12, UR11, R11, 0x1, P4 ;  /* 0x0000000b0c0b9c11 */ /* 0x000fe2000a0f0c0b */
[----:B------:R-:W-:Y:S01]  /*bff0*/  @!PT LDS RZ, [RZ] ;  /* 0x00000000fffff984 */ /* 0x000fe20000000800 */
[----:B------:R-:W-:Y:S01]  /*c000*/  @!PT LDS RZ, [RZ] ;  /* 0x00000000fffff984 */ /* 0x000fe20000000800 */
[----:B------:R-:W-:Y:S01]  /*c010*/  @!PT LDS RZ, [RZ] ;  /* 0x00000000fffff984 */ /* 0x000fe20000000800 */
[----:B------:R-:W-:Y:S01]  /*c020*/  @!P1 LDGSTS.E.BYPASS.LTC128B.128 [R242+0xb000], desc[UR22][R38.64] ;  /* 0x0b00000026f29fae */ /* 0x000fe2000b901d56 */
[----:B------:R-:W-:-:S02]  /*c030*/  @!P1 LEA R6, P2, R16, UR10, 0x1 ;  /* 0x0000000a10069c11 */ /* 0x000fc4000f8408ff */
[----:B------:R-:W-:Y:S01]  /*c040*/  @!P1 LEA.HI.X R9, R14, UR11, R13, 0x1, P3 ;  /* 0x0000000b0e099c11 */ /* 0x000fe200098f0c0d */
[----:B------:R-:W-:Y:S01]  /*c050*/  @P1 STS.128 [R242+0xb800], RZ ;  /* 0x00b800fff2001388 */ /* 0x000fe20000000c00 */
[----:B------:R-:W-:Y:S02]  /*c060*/  @!P1 LEA R40, P5, R18, UR10, 0x1 ;  /* 0x0000000a12289c11 */ /* 0x000fe4000f8a08ff */
[----:B------:R-:W-:Y:S01]  /*c070*/  @!P1 LEA.HI.X R7, R16, UR11, R15, 0x1, P2 ;  /* 0x0000000b10079c11 */ /* 0x000fe200090f0c0f */
[----:B------:R-:W-:Y:S01]  /*c080*/  @!PT LDS RZ, [RZ] ;  /* 0x00000000fffff984 */ /* 0x000fe20000000800 */
[----:B------:R-:W-:Y:S01]  /*c090*/  @!PT LDS RZ, [RZ] ;  /* 0x00000000fffff984 */ /* 0x000fe20000000800 */
[----:B------:R-:W-:Y:S01]  /*c0a0*/  @!PT LDS RZ, [RZ] ;  /* 0x00000000fffff984 */ /* 0x000fe20000000800 */
[----:B------:R-:W-:Y:S01]  /*c0b0*/  @!P1 LDGSTS.E.BYPASS.LTC128B.128 [R242+0xb800], desc[UR22][R10.64] ;  /* 0x0b8000000af29fae */ /* 0x000fe2000b901d56 */
[----:B------:R-:W-:Y:S02]  /*c0c0*/  @!P1 LEA R16, P4, R20, UR10, 0x1 ;  /* 0x0000000a14109c11 */ /* 0x000fe4000f8808ff */
[----:B------:R-:W-:Y:S01]  /*c0d0*/  @!P1 LEA.HI.X R41, R18, UR11, R17, 0x1, P5 ;  /* 0x0000000b12299c11 */ /* 0x000fe2000a8f0c11 */
[----:B------:R-:W-:Y:S01]  /*c0e0*/  @P1 STS.128 [R242+0xc000], RZ ;  /* 0x00c000fff2001388 */ /* 0x000fe20000000c00 */
[----:B------:R-:W-:-:S02]  /*c0f0*/  @!P1 LEA R12, P2, R24, UR10, 0x1 ;  /* 0x0000000a180c9c11 */ /* 0x000fc4000f8408ff */
[----:B------:R-:W-:Y:S01]  /*c100*/  @!P1 LEA R14, P3, R22, UR10, 0x1 ;  /* 0x0000000a160e9c11 */ /* 0x000fe2000f8608ff */
[----:B------:R-:W-:Y:S01]  /*c110*/  @!PT LDS RZ, [RZ] ;  /* 0x00000000fffff984 */ /* 0x000fe20000000800 */
[----:B------:R-:W-:Y:S01]  /*c120*/  @!PT LDS RZ, [RZ] ;  /* 0x00000000fffff984 */ /* 0x000fe20000000800 */
[----:B------:R-:W-:Y:S01]  /*c130*/  @!PT LDS RZ, [RZ] ;  /* 0x00000000fffff984 */ /* 0x000fe20000000800 */
[----:B------:R1:W-:Y:S01]  /*c140*/  @!P1 LDGSTS.E.BYPASS.LTC128B.128 [R242+0xc000], desc[UR22][R36.64] ;  /* 0x0c00000024f29fae */ /* 0x0003e2000b901d56 */
[----:B------:R-:W-:Y:S02]  /*c150*/  @!P1 LEA.HI.X R17, R20, UR11, R19, 0x1, P4 ;  /* 0x0000000b14119c11 */ /* 0x000fe4000a0f0c13 */
[----:B------:R-:W-:Y:S01]  /*c160*/  @!P1 LEA.HI.X R13, R24, UR11, R23, 0x1, P2 ;  /* 0x0000000b180d9c11 */ /* 0x000fe200090f0c17 */
[----:B------:R-:W-:Y:S01]  /*c170*/  @P1 STS.128 [R242+0xc800], RZ ;  /* 0x00c800fff2001388 */ /* 0x000fe20000000c00 */
[----:B------:R-:W-:Y:S02]  /*c180*/  @!P1 LEA.HI.X R15, R22, UR11, R21, 0x1, P3 ;  /* 0x0000000b160f9c11 */ /* 0x000fe400098f0c15 */
[----:B------:R-:W-:Y:S01]  /*c190*/  @!P1 LEA R24, P5, R26, UR10, 0x1 ;  /* 0x0000000a1a189c11 */ /* 0x000fe2000f8a08ff */
[----:B------:R-:W-:Y:S01]  /*c1a0*/  @!PT LDS RZ, [RZ] ;  /* 0x00000000fffff984 */ /* 0x000fe20000000800 */
[----:B------:R-:W-:Y:S01]  /*c1b0*/  @!PT LDS RZ, [RZ] ;  /* 0x00000000fffff984 */ /* 0x000fe20000000800 */
[----:B------:R-:W-:Y:S01]  /*c1c0*/  @!PT LDS RZ, [RZ] ;  /* 0x00000000fffff984 */ /* 0x000fe20000000800 */
[----:B------:R-:W-:Y:S01]  /*c1d0*/  @!P1 LDGSTS.E.BYPASS.LTC128B.128 [R242+0xc800], desc[UR22][R8.64] ;  /* 0x0c80000008f29fae */ /* 0x000fe2000b901d56 */
[----:B------:R-:W-:-:S02]  /*c1e0*/  @!P1 LEA R22, P4, R28, UR10, 0x1 ;  /* 0x0000000a1c169c11 */ /* 0x000fc4000f8808ff */
[----:B------:R-:W-:Y:S01]  /*c1f0*/  @!P1 LEA R20, P3, R30, UR10, 0x1 ;  /* 0x0000000a1e149c11 */ /* 0x000fe2000f8608ff */
[----:B------:R-:W-:Y:S01]  /*c200*/  @P1 STS.128 [R242+0xd000], RZ ;  /* 0x00d000fff2001388 */ /* 0x000fe20000000c00 */
[----:B------:R-:W-:Y:S02]  /*c210*/  @!P1 LEA.HI.X R25, R26, UR11, R25, 0x1, P5 ;  /* 0x0000000b1a199c11 */ /* 0x000fe4000a8f0c19 */
[----:B------:R-:W-:Y:S01]  /*c220*/  @!P1 LEA R18, P2, R4, UR10, 0x1 ;  /* 0x0000000a04129c11 */ /* 0x000fe2000f8408ff */
[----:B------:R-:W-:Y:S01]  /*c230*/  @!PT LDS RZ, [RZ] ;  /* 0x00000000fffff984 */ /* 0x000fe20000000800 */
[----:B------:R-:W-:Y:S01]  /*c240*/  @!PT LDS RZ, [RZ] ;  /* 0x00000000fffff984 */ /* 0x000fe20000000800 */
[----:B------:R-:W-:Y:S01]  /*c250*/  @!PT LDS RZ, [RZ] ;  /* 0x00000000fffff984 */ /* 0x000fe20000000800 */
[----:B------:R-:W-:Y:S01]  /*c260*/  @!P1 LDGSTS.E.BYPASS.LTC128B.128 [R242+0xd000], desc[UR22][R6.64] ;  /* 0x0d00000006f29fae */ /* 0x000fe2000b901d56 */
[----:B------:R-:W-:Y:S02]  /*c270*/  @!P1 LEA.HI.X R23, R28, UR11, R27, 0x1, P4 ;  /* 0x0000000b1c179c11 */ /* 0x000fe4000a0f0c1b */
[----:B------:R-:W-:Y:S01]  /*c280*/  @!P1 LEA.HI.X R21, R30, UR11, R29, 0x1, P3 ;  /* 0x0000000b1e159c11 */ /* 0x000fe200098f0c1d */
[----:B------:R-:W-:Y:S01]  /*c290*/  @P1 STS.128 [R242+0xd800], RZ ;  /* 0x00d800fff2001388 */ /* 0x000fe20000000c00 */
[----:B------:R-:W-:-:S03]  /*c2a0*/  @!P1 LEA.HI.X R19, R4, UR11, R3, 0x1, P2 ;  /* 0x0000000b04139c11 */ /* 0x000fc600090f0c03 */
[----:B------:R-:W-:Y:S01]  /*c2b0*/  @!PT LDS RZ, [RZ] ;  /* 0x00000000fffff984 */ /* 0x000fe20000000800 */
[----:B------:R-:W-:Y:S01]  /*c2c0*/  @!PT LDS RZ, [RZ] ;  /* 0x00000000fffff984 */ /* 0x000fe20000000800 */
[----:B------:R-:W-:Y:S01]  /*c2d0*/  @!PT LDS RZ, [RZ] ;  /* 0x00000000fffff984 */ /* 0x000fe20000000800 */
[----:B------:R-:W-:Y:S04]  /*c2e0*/  @!P1 LDGSTS.E.BYPASS.LTC128B.128 [R242+0xd800], desc[UR22][R40.64] ;  /* 0x0d80000028f29fae */ /* 0x000fe8000b901d56 */
[----:B------:R-:W-:Y:S04]  /*c2f0*/  @P1 STS.128 [R242+0xe000], RZ ;  /* 0x00e000fff2001388 */ /* 0x000fe80000000c00 */
        /* <DEDUP_REMOVED lines=33> */
[----:B------:R2:W-:Y:S04]  /*c510*/  @!P1 LDGSTS.E.BYPASS.LTC128B.128 [R242+0x11000], desc[UR22][R20.64] ;  /* 0x1100000014f29fae */ /* 0x0005e8000b901d56 */
[----:B------:R-:W-:Y:S04]  /*c520*/  @P1 STS.128 [R242+0x11800], RZ ;  /* 0x011800fff2001388 */ /* 0x000fe80000000c00 */
[----:B------:R-:W-:Y:S01]  /*c530*/  @!PT LDS RZ, [RZ] ;  /* 0x00000000fffff984 */ /* 0x000fe20000000800 */
[----:B------:R-:W-:Y:S01]  /*c540*/  @!PT LDS RZ, [RZ] ;  /* 0x00000000fffff984 */ /* 0x000fe20000000800 */
[----:B------:R-:W-:Y:S01]  /*c550*/  @!PT LDS RZ, [RZ] ;  /* 0x00000000fffff984 */ /* 0x000fe20000000800 */
[----:B------:R3:W-:Y:S04]  /*c560*/  @!P1 LDGSTS.E.BYPASS.LTC128B.128 [R242+0x11800], desc[UR22][R18.64] ;  /* 0x1180000012f29fae */ /* 0x0007e8000b901d56 */
[----:B------:R-:W-:Y:S04]  /*c570*/  LDSM.16.M88.4 R124, [R240] ;  /* 0x00000000f07c783b */ /* 0x000fe80000000200 */
[----:B------:R-:W4:Y:S04]  /*c580*/  LDSM.16.M88.4 R76, [R239+0x3800] ;  /* 0x00380000ef4c783b */ /* 0x000f280000000200 */
[----:B------:R-:W5:Y:S04]  /*c590*/  LDSM.16.M88.4 R100, [R239+0x2000] ;  /* 0x00200000ef64783b */ /* 0x000f680000000200 */
[----:B------:R-:W3:Y:S04]  /*c5a0*/  LDSM.16.M88.4 R84, [R239+0x3000] ;  /* 0x00300000ef54783b */ /* 0x000ee80000000200 */
[----:B------:R-:W-:Y:S04]  /*c5b0*/  LDSM.16.M88.4 R108, [R176] ;  /* 0x00000000b06c783b */ /* 0x000fe80000000200 */
[----:B------:R-:W3:Y:S04]  /*c5c0*/  LDSM.16.M88.4 R112, [R235+0x3800] ;  /* 0x00380000eb70783b */ /* 0x000ee80000000200 */
[----:B------:R-:W3:Y:S04]  /*c5d0*/  LDSM.16.M88.4 R68, [R239+0x4000] ;  /* 0x00400000ef44783b */ /* 0x000ee80000000200 */
[----:B------:R-:W3:Y:S04]  /*c5e0*/  LDSM.16.M88.4 R60, [R239+0x4800] ;  /* 0x00480000ef3c783b */ /* 0x000ee80000000200 */
[----:B------:R-:W3:Y:S04]  /*c5f0*/  LDSM.16.M88.4 R92, [R239+0x2800] ;  /* 0x00280000ef5c783b */ /* 0x000ee80000000200 */
[----:B------:R-:W3:Y:S04]  /*c600*/  LDSM.16.M88.4 R52, [R239+0x5000] ;  /* 0x00500000ef34783b */ /* 0x000ee80000000200 */
[----:B------:R-:W3:Y:S04]  /*c610*/  LDSM.16.M88.4 R44, [R239+0x5800] ;  /* 0x00580000ef2c783b */ /* 0x000ee80000000200 */
[----:B-1----:R-:W1:Y:S01]  /*c620*/  LDSM.16.M88.4 R36, [R239+0x6000] ;  /* 0x00600000ef24783b */ /* 0x002e620000000200 */
[C---:B----4-:R-:W-:Y:S03]  /*c630*/  HMMA.16816.F32.BF16 R80, R124.reuse, R76, RZ ;  /* 0x0000004c7c50723c */ /* 0x050fe600000418ff */
[----:B------:R-:W4:Y:S03]  /*c640*/  LDSM.16.M88.4 R28, [R239+0x6800] ;  /* 0x00680000ef1c783b */ /* 0x000f260000000200 */
[C---:B------:R-:W-:Y:S01]  /*c650*/  HMMA.16816.F32.BF16 R76, R124.reuse, R78, RZ ;  /* 0x0000004e7c4c723c */ /* 0x040fe200000418ff */
[----:B--2---:R-:W2:Y:S04]  /*c660*/  LDSM.16.M88.4 R20, [R239+0x7000] ;  /* 0x00700000ef14783b */ /* 0x004ea80000000200 */
[----:B------:R-:W2:Y:S01]  /*c670*/  LDSM.16.M88.4 R12, [R239+0x7800] ;  /* 0x00780000ef0c783b */ /* 0x000ea20000000200 */
[C---:B-----5:R-:W-:Y:S03]  /*c680*/  HMMA.16816.F32.BF16 R104, R124.reuse, R100, RZ ;  /* 0x000000647c68723c */ /* 0x060fe600000418ff */
[----:B------:R-:W5:Y:S03]  /*c690*/  LDSM.16.M88.4 R4, [R239+0x8000] ;  /* 0x00800000ef04783b */ /* 0x000f660000000200 */
[C---:B------:R-:W-:Y:S01]  /*c6a0*/  HMMA.16816.F32.BF16 R100, R124.reuse, R102, RZ ;  /* 0x000000667c64723c */ /* 0x040fe200000418ff */
[----:B------:R-:W5:Y:S04]  /*c6b0*/  LDSM.16.M88.4 R172, [R239+0x8800] ;  /* 0x00880000efac783b */ /* 0x000f680000000200 */
[----:B------:R-:W5:Y:S01]  /*c6c0*/  LDSM.16.M88.4 R164, [R239+0x9000] ;  /* 0x00900000efa4783b */ /* 0x000f620000000200 */
[C---:B---3--:R-:W-:Y:S03]  /*c6d0*/  HMMA.16816.F32.BF16 R88, R124.reuse, R84, RZ ;  /* 0x000000547c58723c */ /* 0x048fe600000418ff */
[----:B------:R-:W3:Y:S03]  /*c6e0*/  LDSM.16.M88.4 R192, [R239+0x9800] ;  /* 0x00980000efc0783b */ /* 0x000ee60000000200 */
[----:B------:R-:W-:Y:S01]  /*c6f0*/  HMMA.16816.F32.BF16 R84, R124, R86, RZ ;  /* 0x000000567c54723c */ /* 0x000fe200000418ff */
[----:B------:R-:W3:Y:S04]  /*c700*/  LDSM.16.M88.4 R188, [R235+0x2000] ;  /* 0x00200000ebbc783b */ /* 0x000ee80000000200 */
[----:B------:R-:W3:Y:S01]  /*c710*/  LDSM.16.M88.4 R180, [R235+0x3000] ;  /* 0x00300000ebb4783b */ /* 0x000ee20000000200 */
[C---:B------:R-:W-:Y:S03]  /*c720*/  HMMA.16816.F32.BF16 R80, R108.reuse, R112, R80 ;  /* 0x000000706c50723c */ /* 0x040fe60000041850 */
[----:B------:R-:W3:Y:S03]  /*c730*/  LDSM.16.M88.4 R120, [R235+0x4000] ;  /* 0x00400000eb78783b */ /* 0x000ee60000000200 */
[----:B------:R-:W-:Y:S01]  /*c740*/  HMMA.16816.F32.BF16 R76, R108, R114, R76 ;  /* 0x000000726c4c723c */ /* 0x000fe2000004184c */
[----:B------:R-:W3:Y:S04]  /*c750*/  LDSM.16.M88.4 R116, [R235+0x4800] ;  /* 0x00480000eb74783b */ /* 0x000ee80000000200 */
[----:B------:R-:W3:Y:S01]  /*c760*/  LDSM.16.M88.4 R112, [R235+0x6800] ;  /* 0x00680000eb70783b */ /* 0x000ee20000000200 */
[C---:B------:R-:W-:Y:S03]  /*c770*/  HMMA.16816.F32.BF16 R72, R124.reuse, R68, RZ ;  /* 0x000000447c48723c */ /* 0x040fe600000418ff */
[----:B------:R-:W3:Y:S03]  /*c780*/  LDSM.16.M88.4 R184, [R235+0x2800] ;  /* 0x00280000ebb8783b */ /* 0x000ee60000000200 */
[C---:B------:R-:W-:Y:S01]  /*c790*/  HMMA.16816.F32.BF16 R64, R124.reuse, R60, RZ ;  /* 0x0000003c7c40723c */ /* 0x040fe200000418ff */
[----:B------:R-:W-:Y:S01]  /*c7a0*/  LDSM.16.M88.4 R196, [R235+0x5000] ;  /* 0x00500000ebc4783b */ /* 0x000fe20000000200 */
[----:B------:R-:W4:Y:S04]  /*c7b0*/  S2R R3, SR_TID.X ;  /* 0x0000000000037919 */ /* 0x000f280000002100 */
[C---:B------:R-:W-:Y:S01]  /*c7c0*/  HMMA.16816.F32.BF16 R68, R124.reuse, R70, RZ ;  /* 0x000000467c44723c */ /* 0x040fe200000418ff */
[----:B------:R-:W0:Y:S05]  /*c7d0*/  LDGDEPBAR ;  /* 0x00000000000079af */ /* 0x000e2a0000000000 */
[C---:B------:R-:W-:Y:S06]  /*c7e0*/  HMMA.16816.F32.BF16 R60, R124.reuse, R62, RZ ;  /* 0x0000003e7c3c723c */ /* 0x040fec00000418ff */
[C---:B------:R-:W-:Y:S06]  /*c7f0*/  HMMA.16816.F32.BF16 R96, R124.reuse, R92, RZ ;  /* 0x0000005c7c60723c */ /* 0x040fec00000418ff */
[C---:B------:R-:W-:Y:S06]  /*c800*/  HMMA.16816.F32.BF16 R56, R124.reuse, R52, RZ ;  /* 0x000000347c38723c */ /* 0x040fec00000418ff */
[C---:B------:R-:W-:Y:S06]  /*c810*/  HMMA.16816.F32.BF16 R48, R124.reuse, R44, RZ ;  /* 0x0000002c7c30723c */ /* 0x040fec00000418ff */
[----:B-1----:R-:W-:Y:S01]  /*c820*/  HMMA.16816.F32.BF16 R40, R124, R36, RZ ;  /* 0x000000247c28723c */ /* 0x002fe200000418ff */
[----:B----4-:R-:W-:-:S05]  /*c830*/  IMAD.SHL.U32 R3, R3, 0x2, RZ ;  /* 0x0000000203037824 */ /* 0x010fca00078e00ff */
[C---:B------:R-:W-:Y:S06]  /*c840*/  HMMA.16816.F32.BF16 R32, R124.reuse, R28, RZ ;  /* 0x0000001c7c20723c */ /* 0x040fec00000418ff */
[C---:B--2---:R-:W-:Y:S06]  /*c850*/  HMMA.16816.F32.BF16 R24, R124.reuse, R20, RZ ;  /* 0x000000147c18723c */ /* 0x044fec00000418ff */
[C---:B------:R-:W-:Y:S06]  /*c860*/  HMMA.16816.F32.BF16 R16, R124.reuse, R12, RZ ;  /* 0x0000000c7c10723c */ /* 0x040fec00000418ff */
[C---:B-----5:R-:W-:Y:S06]  /*c870*/  HMMA.16816.F32.BF16 R8, R124.reuse, R4, RZ ;  /* 0x000000047c08723c */ /* 0x060fec00000418ff */
        /* <DEDUP_REMOVED lines=12> */
[----:B---3--:R-:W-:Y:S06]  /*c940*/  HMMA.16816.F32.BF16 R128, R124, R192, RZ ;  /* 0x000000c07c80723c */ /* 0x008fec00000418ff */
[C---:B------:R-:W-:Y:S06]  /*c950*/  HMMA.16816.F32.BF16 R104, R108.reuse, R188, R104 ;  /* 0x000000bc6c68723c */ /* 0x040fec0000041868 */
[----:B------:R-:W-:Y:S01]  /*c960*/  HMMA.16816.F32.BF16 R100, R108, R190, R100 ;  /* 0x000000be6c64723c */ /* 0x000fe20000041864 */
[----:B------:R-:W1:Y:S05]  /*c970*/  LDSM.16.M88.4 R188, [R235+0x6000] ;  /* 0x00600000ebbc783b */ /* 0x000e6a0000000200 */
[----:B------:R-:W-:Y:S01]  /*c980*/  HMMA.16816.F32.BF16 R124, R124, R194, RZ ;  /* 0x000000c27c7c723c */ /* 0x000fe200000418ff */
[----:B------:R-:W2:Y:S05]  /*c990*/  LDSM.16.M88.4 R192, [R235+0x5800] ;  /* 0x00580000ebc0783b */ /* 0x000eaa0000000200 */
[C---:B------:R-:W-:Y:S06]  /*c9a0*/  HMMA.16816.F32.BF16 R88, R108.reuse, R180, R88 ;  /* 0x000000b46c58723c */ /* 0x040fec0000041858 */
[C---:B------:R-:W-:Y:S01]  /*c9b0*/  HMMA.16816.F32.BF16 R84, R108.reuse, R182, R84 ;  /* 0x000000b66c54723c */ /* 0x040fe20000041854 */
[----:B------:R-:W3:Y:S05]  /*c9c0*/  LDSM.16.M88.4 R180, [R235+0x7800] ;  /* 0x00780000ebb4783b */ /* 0x000eea0000000200 */
[C---:B------:R-:W-:Y:S06]  /*c9d0*/  HMMA.16816.F32.BF16 R72, R108.reuse, R120, R72 ;  /* 0x000000786c48723c */ /* 0x040fec0000041848 */
[C---:B------:R-:W-:Y:S01]  /*c9e0*/  HMMA.16816.F32.BF16 R68, R108.reuse, R122, R68 ;  /* 0x0000007a6c44723c */ /* 0x040fe20000041844 */
[----:B------:R-:W4:Y:S05]  /*c9f0*/  LDSM.16.M88.4 R120, [R235+0x8000] ;  /* 0x00800000eb78783b */ /* 0x000f2a0000000200 */
[C---:B------:R-:W-:Y:S06]  /*ca00*/  HMMA.16816.F32.BF16 R64, R108.reuse, R116, R64 ;  /* 0x000000746c40723c */ /* 0x040fec0000041840 */
[C---:B------:R-:W-:Y:S01]  /*ca10*/  HMMA.16816.F32.BF16 R60, R108.reuse, R118, R60 ;  /* 0x000000766c3c723c */ /* 0x040fe2000004183c */
[----:B------:R-:W5:Y:S05]  /*ca20*/  LDSM.16.M88.4 R116, [R235+0x8800] ;  /* 0x00880000eb74783b */ /* 0x000f6a0000000200 */
[C---:B------:R-:W-:Y:S06]  /*ca30*/  HMMA.16816.F32.BF16 R32, R108.reuse, R112, R32 ;  /* 0x000000706c20723c */ /* 0x040fec0000041820 */
[C---:B------:R-:W-:Y:S01]  /*ca40*/  HMMA.16816.F32.BF16 R28, R108.reuse, R114, R28 ;  /* 0x000000726c1c723c */ /* 0x040fe2000004181c */
[----:B------:R-:W5:Y:S05]  /*ca50*/  LDSM.16.M88.4 R112, [R235+0x9000] ;  /* 0x00900000eb70783b */ /* 0x000f6a0000000200 */
[C---:B------:R-:W-:Y:S06]  /*ca60*/  HMMA.16816.F32.BF16 R96, R108.reuse, R184, R96 ;  /* 0x000000b86c60723c */ /* 0x040fec0000041860 */
[C---:B------:R-:W-:Y:S01]  /*ca70*/  HMMA.16816.F32.BF16 R92, R108.reuse, R186, R92 ;  /* 0x000000ba6c5c723c */ /* 0x040fe2000004185c */
[----:B------:R-:W5:Y:S05]  /*ca80*/  LDSM.16.M88.4 R184, [R235+0x7000] ;  /* 0x00700000ebb8783b */ /* 0x000f6a0000000200 */
[C---:B-1----:R-:W-:Y:S06]  /*ca90*/  HMMA.16816.F32.BF16 R40, R108.reuse, R188, R40 ;  /* 0x000000bc6c28723c */ /* 0x042fec0000041828 */
[C---:B------:R-:W-:Y:S01]  /*caa0*/  HMMA.16816.F32.BF16 R36, R108.reuse, R190, R36 ;  /* 0x000000be6c24723c */ /* 0x040fe20000041824 */
[----:B------:R-:W1:Y:S05]  /*cab0*/  LDSM.16.M88.4 R188, [R235+0x9800] ;  /* 0x00980000ebbc783b */ /* 0x000e6a0000000200 */
[C---:B--2---:R-:W-:Y:S06]  /*cac0*/  HMMA.16816.F32.BF16 R48, R108.reuse, R192, R48 ;  /* 0x000000c06c30723c */ /* 0x044fec0000041830 */
[----:B------:R-:W-:Y:S01]  /*cad0*/  HMMA.16816.F32.BF16 R44, R108, R194, R44 ;  /* 0x000000c26c2c723c */ /* 0x000fe2000004182c */
[----:B------:R-:W-:-:S05]  /*cae0*/  IMAD R192, R241, 0x2, R240 ;  /* 0x00000002f1c07824 */ /* 0x000fca00078e02f0 */
[C---:B---3--:R-:W-:Y:S01]  /*caf0*/  HMMA.16816.F32.BF16 R16, R108.reuse, R180, R16 ;  /* 0x000000b46c10723c */ /* 0x048fe20000041810 */
[----:B------:R-:W-:Y:S05]  /*cb00*/  LDSM.16.M88.4 R192, [R192] ;  /* 0x00000000c0c0783b */ /* 0x000fea0000000200 */
[C---:B------:R-:W-:Y:S01]  /*cb10*/  HMMA.16816.F32.BF16 R12, R108.reuse, R182, R12 ;  /* 0x000000b66c0c723c */ /* 0x040fe2000004180c */
[----:B------:R-:W2:Y:S05]  /*cb20*/  LDSM.16.M88.4 R180, [R231] ;  /* 0x00000000e7b4783b */ /* 0x000eaa0000000200 */
[C---:B----4-:R-:W-:Y:S06]  /*cb30*/  HMMA.16816.F32.BF16 R8, R108.reuse, R120, R8 ;  /* 0x000000786c08723c */ /* 0x050fec0000041808 */
[C---:B------:R-:W-:Y:S01]  /*cb40*/  HMMA.16816.F32.BF16 R4, R108.reuse, R122, R4 ;  /* 0x0000007a6c04723c */ /* 0x040fe20000041804 */
[----:B------:R-:W3:Y:S05]  /*cb50*/  LDSM.16.M88.4 R120, [R230] ;  /* 0x00000000e678783b */ /* 0x000eea0000000200 */
[C---:B-----5:R-:W-:Y:S06]  /*cb60*/  HMMA.16816.F32.BF16 R176, R108.reuse, R116, R176 ;  /* 0x000000746cb0723c */ /* 0x060fec00000418b0 */
[C---:B------:R-:W-:Y:S01]  /*cb70*/  HMMA.16816.F32.BF16 R172, R108.reuse, R118, R172 ;  /* 0x000000766cac723c */ /* 0x040fe200000418ac */
[----:B------:R-:W4:Y:S05]  /*cb80*/  LDSM.16.M88.4 R116, [R229] ;  /* 0x00000000e574783b */ /* 0x000f2a0000000200 */
[C---:B------:R-:W-:Y:S06]  /*cb90*/  HMMA.16816.F32.BF16 R168, R108.reuse, R112, R168 ;  /* 0x000000706ca8723c */ /* 0x040fec00000418a8 */
[C---:B------:R-:W-:Y:S01]  /*cba0*/  HMMA.16816.F32.BF16 R164, R108.reuse, R114, R164 ;  /* 0x000000726ca4723c */ /* 0x040fe200000418a4 */
[----:B------:R-:W5:Y:S05]  /*cbb0*/  LDSM.16.M88.4 R112, [R228] ;  /* 0x00000000e470783b */ /* 0x000f6a0000000200 */
[C---:B------:R-:W-:Y:S06]  /*cbc0*/  HMMA.16816.F32.BF16 R56, R108.reuse, R196, R56 ;  /* 0x000000c46c38723c */ /* 0x040fec0000041838 */
[C---:B------:R-:W-:Y:S06]  /*cbd0*/  HMMA.16816.F32.BF16 R52, R108.reuse, R198, R52 ;  /* 0x000000c66c34723c */ /* 0x040fec0000041834 */
[C---:B------:R-:W-:Y:S06]  /*cbe0*/  HMMA.16816.F32.BF16 R24, R108.reuse, R184, R24 ;  /* 0x000000b86c18723c */ /* 0x040fec0000041818 */
[C---:B------:R-:W-:Y:S01]  /*cbf0*/  HMMA.16816.F32.BF16 R20, R108.reuse, R186, R20 ;  /* 0x000000ba6c14723c */ /* 0x040fe20000041814 */
[----:B------:R-:W-:Y:S05]  /*cc00*/  LDSM.16.M88.4 R184, [R238] ;  /* 0x00000000eeb8783b */ /* 0x000fea0000000200 */
[C---:B-1----:R-:W-:Y:S06]  /*cc10*/  HMMA.16816.F32.BF16 R128, R108.reuse, R188, R128 ;  /* 0x000000bc6c80723c */ /* 0x042fec0000041880 */
[----:B------:R-:W-:Y:S01]  /*cc20*/  HMMA.16816.F32.BF16 R124, R108, R190, R124 ;  /* 0x000000be6c7c723c */ /* 0x000fe2000004187c */
[----:B------:R-:W1:Y:S04]  /*cc30*/  LDSM.16.M88.4 R108, [R227] ;  /* 0x00000000e36c783b */ /* 0x000e680000000200 */
[----:B------:R-:W-:Y:S01]  /*cc40*/  LDSM.16.M88.4 R188, [R226] ;  /* 0x00000000e2bc783b */ /* 0x000fe20000000200 */
[C---:B--2---:R-:W-:Y:S06]  /*cc50*/  HMMA.16816.F32.BF16 R96, R192.reuse, R180, R96 ;  /* 0x000000b4c060723c */ /* 0x044fec0000041860 */
[C---:B------:R-:W-:Y:S01]  /*cc60*/  HMMA.16816.F32.BF16 R92, R192.reuse, R182, R92 ;  /* 0x000000b6c05c723c */ /* 0x040fe2000004185c */
[----:B------:R-:W2:Y:S05]  /*cc70*/  LDSM.16.M88.4 R180, [R224] ;  /* 0x00000000e0b4783b */ /* 0x000eaa0000000200 */
[C---:B---3--:R-:W-:Y:S06]  /*cc80*/  HMMA.16816.F32.BF16 R88, R192.reuse, R120, R88 ;  /* 0x00000078c058723c */ /* 0x048fec0000041858 */
[C---:B------:R-:W-:Y:S01]  /*cc90*/  HMMA.16816.F32.BF16 R84, R192.reuse, R122, R84 ;  /* 0x0000007ac054723c */ /* 0x040fe20000041854 */
[----:B------:R-:W3:Y:S05]  /*cca0*/  LDSM.16.M88.4 R120, [R223] ;  /* 0x00000000df78783b */ /* 0x000eea0000000200 */
[C---:B----4-:R-:W-:Y:S06]  /*ccb0*/  HMMA.16816.F32.BF16 R80, R192.reuse, R116, R80 ;  /* 0x00000074c050723c */ /* 0x050fec0000041850 */
[C---:B------:R-:W-:Y:S01]  /*ccc0*/  HMMA.16816.F32.BF16 R76, R192.reuse, R118, R76 ;  /* 0x00000076c04c723c */ /* 0x040fe2000004184c */
[----:B------:R-:W4:Y:S05]  /*ccd0*/  LDSM.16.M88.4 R116, [R222] ;  /* 0x00000000de74783b */ /* 0x000f2a0000000200 */
[C---:B-----5:R-:W-:Y:S06]  /*cce0*/  HMMA.16816.F32.BF16 R72, R192.reuse, R112, R72 ;  /* 0x00000070c048723c */ /* 0x060fec0000041848 */
[C---:B------:R-:W-:Y:S01]  /*ccf0*/  HMMA.16816.F32.BF16 R68, R192.reuse, R114, R68 ;  /* 0x00000072c044723c */ /* 0x040fe20000041844 */
[----:B------:R-:W5:Y:S05]  /*cd00*/  LDSM.16.M88.4 R112, [R221] ;  /* 0x00000000dd70783b */ /* 0x000f6a0000000200 */
[C---:B-1----:R-:W-:Y:S06]  /*cd10*/  HMMA.16816.F32.BF16 R64, R192.reuse, R108, R64 ;  /* 0x0000006cc040723c */ /* 0x042fec0000041840 */
[C---:B------:R-:W-:Y:S01]  /*cd20*/  HMMA.16816.F32.BF16 R60, R192.reuse, R110, R60 ;  /* 0x0000006ec03c723c */ /* 0x040fe2000004183c */
[----:B------:R-:W1:Y:S05]  /*cd30*/  LDSM.16.M88.4 R108, [R220] ;  /* 0x00000000dc6c783b */ /* 0x000e6a0000000200 */
[C---:B--2---:R-:W-:Y:S06]  /*cd40*/  HMMA.16816.F32.BF16 R40, R192.reuse, R180, R40 ;  /* 0x000000b4c028723c */ /* 0x044fec0000041828 */
[C---:B------:R-:W-:Y:S01]  /*cd50*/  HMMA.16816.F32.BF16 R36, R192.reuse, R182, R36 ;  /* 0x000000b6c024723c */ /* 0x040fe20000041824 */
[----:B------:R-:W2:Y:S05]  /*cd60*/  LDSM.16.M88.4 R180, [R217] ;  /* 0x00000000d9b4783b */ /* 0x000eaa0000000200 */
[C---:B---3--:R-:W-:Y:S06]  /*cd70*/  HMMA.16816.F32.BF16 R32, R192.reuse, R120, R32 ;  /* 0x00000078c020723c */ /* 0x048fec0000041820 */
[C---:B------:R-:W-:Y:S01]  /*cd80*/  HMMA.16816.F32.BF16 R28, R192.reuse, R122, R28 ;  /* 0x0000007ac01c723c */ /* 0x040fe2000004181c */
[----:B------:R-:W-:Y:S05]  /*cd90*/  LDSM.16.M88.4 R120, [R237] ;  /* 0x00000000ed78783b */ /* 0x000fea0000000200 */
[C---:B----4-:R-:W-:Y:S06]  /*cda0*/  HMMA.16816.F32.BF16 R24, R192.reuse, R116, R24 ;  /* 0x00000074c018723c */ /* 0x050fec0000041818 */
[C---:B------:R-:W-:Y:S01]  /*cdb0*/  HMMA.16816.F32.BF16 R20, R192.reuse, R118, R20 ;  /* 0x00000076c014723c */ /* 0x040fe20000041814 */
[----:B------:R-:W3:Y:S05]  /*cdc0*/  LDSM.16.M88.4 R116, [R216] ;  /* 0x00000000d874783b */ /* 0x000eea0000000200 */
[C---:B------:R-:W-:Y:S06]  /*cdd0*/  HMMA.16816.F32.BF16 R56, R192.reuse, R188, R56 ;  /* 0x000000bcc038723c */ /* 0x040fec0000041838 */
[C---:B------:R-:W-:Y:S01]  /*cde0*/  HMMA.16816.F32.BF16 R52, R192.reuse, R190, R52 ;  /* 0x000000bec034723c */ /* 0x040fe20000041834 */
[----:B------:R-:W4:Y:S05]  /*cdf0*/  LDSM.16.M88.4 R188, [R219] ;  /* 0x00000000dbbc783b */ /* 0x000f2a0000000200 */
[C---:B-----5:R-:W-:Y:S06]  /*ce00*/  HMMA.16816.F32.BF16 R16, R192.reuse, R112, R16 ;  /* 0x00000070c010723c */ /* 0x060fec0000041810 */
[C---:B------:R-:W-:Y:S01]  /*ce10*/  HMMA.16816.F32.BF16 R12, R192.reuse, R114, R12 ;  /* 0x00000072c00c723c */ /* 0x040fe2000004180c */
[----:B------:R-:W5:Y:S05]  /*ce20*/  LDSM.16.M88.4 R112, [R216+0x800] ;  /* 0x00080000d870783b */ /* 0x000f6a0000000200 */
[C---:B------:R-:W-:Y:S06]  /*ce30*/  HMMA.16816.F32.BF16 R104, R192.reuse, R184, R104 ;  /* 0x000000b8c068723c */ /* 0x040fec0000041868 */
[C---:B-1----:R-:W-:Y:S06]  /*ce40*/  HMMA.16816.F32.BF16 R8, R192.reuse, R108, R8 ;  /* 0x0000006cc008723c */ /* 0x042fec0000041808 */
[C---:B------:R-:W-:Y:S01]  /*ce50*/  HMMA.16816.F32.BF16 R4, R192.reuse, R110, R4 ;  /* 0x0000006ec004723c */ /* 0x040fe20000041804 */
[----:B------:R-:W1:Y:S05]  /*ce60*/  LDSM.16.M88.4 R108, [R216+0x1000] ;  /* 0x00100000d86c783b */ /* 0x000e6a0000000200 */
[C---:B--2---:R-:W-:Y:S06]  /*ce70*/  HMMA.16816.F32.BF16 R128, R192.reuse, R180, R128 ;  /* 0x000000b4c080723c */ /* 0x044fec0000041880 */
[C---:B------:R-:W-:Y:S01]  /*ce80*/  HMMA.16816.F32.BF16 R124, R192.reuse, R182, R124 ;  /* 0x000000b6c07c723c */ /* 0x040fe2000004187c */
[----:B------:R-:W2:Y:S05]  /*ce90*/  LDSM.16.M88.4 R180, [R216+0x1800] ;  /* 0x00180000d8b4783b */ /* 0x000eaa0000000200 */
[----:B------:R-:W-:Y:S01]  /*cea0*/  HMMA.16816.F32.BF16 R100, R192, R186, R100 ;  /* 0x000000bac064723c */ /* 0x000fe20000041864 */
[----:B------:R-:W2:Y:S05]  /*ceb0*/  LDSM.16.M88.4 R184, [R225] ;  /* 0x00000000e1b8783b */ /* 0x000eaa0000000200 */
[----:B---3--:R-:W-:Y:S06]  /*cec0*/  HMMA.16816.F32.BF16 R104, R120, R116, R104 ;  /* 0x000000747868723c */ /* 0x008fec0000041868 */
[C---:B----4-:R-:W-:Y:S06]  /*ced0*/  HMMA.16816.F32.BF16 R176, R192.reuse, R188, R176 ;  /* 0x000000bcc0b0723c */ /* 0x050fec00000418b0 */
[----:B------:R-:W-:Y:S01]  /*cee0*/  HMMA.16816.F32.BF16 R172, R192, R190, R172 ;  /* 0x000000bec0ac723c */ /* 0x000fe200000418ac */
[----:B------:R-:W-:-:S05]  /*cef0*/  LOP3.LUT R189, R3, 0x6, RZ, 0xc0, !PT ;  /* 0x0000000603bd7812 */ /* 0x000fca00078ec0ff */
[C---:B------:R-:W-:Y:S01]  /*cf00*/  HMMA.16816.F32.BF16 R100, R120.reuse, R118, R100 ;  /* 0x000000767864723c */ /* 0x040fe20000041864 */
[----:B------:R-:W-:Y:S01]  /*cf10*/  LOP3.LUT R191, R189, UR4, RZ, 0xfc, !PT ;  /* 0x00000004bdbf7c12 */ /* 0x000fe2000f8efcff */
[----:B------:R-:W3:Y:S04]  /*cf20*/  LDSM.16.M88.4 R116, [R216+0x2000] ;  /* 0x00200000d874783b */ /* 0x000ee80000000200 */
[----:B-----5:R-:W-:Y:S01]  /*cf30*/  HMMA.16816.F32.BF16 R96, R120, R112, R96 ;  /* 0x000000707860723c */ /* 0x020fe20000041860 */
[----:B------:R-:W-:-:S05]  /*cf40*/  VIADD R3, R191, 0x1 ;  /* 0x00000001bf037836 */ /* 0x000fca0000000000 */
[C---:B------:R-:W-:Y:S01]  /*cf50*/  HMMA.16816.F32.BF16 R92, R120.reuse, R114, R92 ;  /* 0x00000072785c723c */ /* 0x040fe2000004185c */
[----:B------:R-:W4:Y:S01]  /*cf60*/  LDSM.16.M88.4 R112, [R216+0x2800] ;  /* 0x00280000d870783b */ /* 0x000f220000000200 */
[CC--:B------:R-:W-:Y:S02]  /*cf70*/  ISETP.GE.AND P2, PT, R3.reuse, R203.reuse, PT ;  /* 0x000000cb0300720c */ /* 0x0c0fe40003f46270 */
[-C--:B------:R-:W-:Y:S01]  /*cf80*/  ISETP.GE.AND P4, PT, R3, R202.reuse, PT ;  /* 0x000000ca0300720c */ /* 0x080fe20003f86270 */
[----:B------:R-:W-:Y:S01]  /*cf90*/  VIADD R3, R191, 0x9 ;  /* 0x00000009bf037836 */ /* 0x000fe20000000000 */
[C---:B-1----:R-:W-:Y:S01]  /*cfa0*/  HMMA.16816.F32.BF16 R88, R120.reuse, R108, R88 ;  /* 0x0000006c7858723c */ /* 0x042fe20000041858 */
[----:B------:R-:W-:Y:S02]  /*cfb0*/  FSEL R105, R105, -INF , !P2 ;  /* 0xff80000069697808 */ /* 0x000fe40005000000 */
[----:B------:R-:W-:Y:S02]  /*cfc0*/  FSEL R248, R107, -INF , !P4 ;  /* 0xff8000006bf87808 */ /* 0x000fe40006000000 */
[----:B------:R-:W-:Y:S01]  /*cfd0*/  ISETP.GE.AND P3, PT, R3, R203, PT ;  /* 0x000000cb0300720c */ /* 0x000fe20003f66270 */
[----:B------:R-:W-:Y:S01]  /*cfe0*/  HMMA.16816.F32.BF16 R84, R120, R110, R84 ;  /* 0x0000006e7854723c */ /* 0x000fe20000041854 */
[----:B------:R-:W-:Y:S01]  /*cff0*/  VIADD R108, R191, 0x11 ;  /* 0x00000011bf6c7836 */ /* 0x000fe20000000000 */
[----:B------:R-:W-:Y:S01]  /*d000*/  ISETP.GE.AND P5, PT, R3, R202, PT ;  /* 0x000000ca0300720c */ /* 0x000fe20003fa6270 */
[----:B------:R1:W-:Y:S01]  /*d010*/  STL [R1+0x4], R105 ;  /* 0x0000046901007387 */ /* 0x0003e20000100800 */
[----:B------:R-:W-:-:S02]  /*d020*/  VIADD R3, R191, 0x19 ;  /* 0x00000019bf037836 */ /* 0x000fc40000000000 */
[CC--:B------:R-:W-:Y:S01]  /*d030*/  ISETP.GE.AND P6, PT, R108.reuse, R203.reuse, PT ;  /* 0x000000cb6c00720c */ /* 0x0c0fe20003fc6270 */
[C---:B--2---:R-:W-:Y:S01]  /*d040*/  HMMA.16816.F32.BF16 R80, R120.reuse, R180, R80 ;  /* 0x000000b47850723c */ /* 0x044fe20000041850 */
[----:B------:R-:W-:Y:S02]  /*d050*/  ISETP.GE.AND P2, PT, R108, R202, PT ;  /* 0x000000ca6c00720c */ /* 0x000fe40003f46270 */
[----:B------:R-:W2:Y:S01]  /*d060*/  LDSM.16.M88.4 R108, [R216+0x3000] ;  /* 0x00300000d86c783b */ /* 0x000ea20000000200 */
[----:B------:R-:W-:Y:S02]  /*d070*/  FSEL R103, R103, -INF , !P5 ;  /* 0xff80000067677808 */ /* 0x000fe40006800000 */
[----:B------:R-:W-:Y:S01]  /*d080*/  HMMA.16816.F32.BF16 R76, R120, R182, R76 ;  /* 0x000000b6784c723c */ /* 0x000fe2000004184c */
[----:B------:R-:W5:Y:S01]  /*d090*/  LDSM.16.M88.4 R180, [R216+0x3800] ;  /* 0x00380000d8b4783b */ /* 0x000f620000000200 */
[----:B------:R-:W-:Y:S02]  /*d0a0*/  FSEL R97, R97, -INF , !P6 ;  /* 0xff80000061617808 */ /* 0x000fe40007000000 */
[----:B------:R-:W-:-:S02]  /*d0b0*/  ISETP.GE.AND P4, PT, R3, R203, PT ;  /* 0x000000cb0300720c */ /* 0x000fc40003f86270 */
[----:B------:R-:W-:Y:S01]  /*d0c0*/  HMMA.16816.F32.BF16 R48, R192, R184, R48 ;  /* 0x000000b8c030723c */ /* 0x000fe20000041830 */
[----:B------:R-:W-:-:S05]  /*d0d0*/  FSEL R249, R99, -INF , !P2 ;  /* 0xff80000063f97808 */ /* 0x000fca0005000000 */
[----:B------:R-:W-:Y:S01]  /*d0e0*/  HMMA.16816.F32.BF16 R44, R192, R186, R44 ;  /* 0x000000bac02c723c */ /* 0x000fe2000004182c */
[----:B------:R-:W-:Y:S01]  /*d0f0*/  LDSM.16.M88.4 R184, [R218] ;  /* 0x00000000dab8783b */ /* 0x000fe20000000200 */
[----:B-1----:R-:W-:Y:S01]  /*d100*/  FSEL R105, R101, -INF , !P3 ;  /* 0xff80000065697808 */ /* 0x002fe20005800000 */
[----:B------:R-:W-:Y:S01]  /*d110*/  VIADD R101, R191, 0x21 ;  /* 0x00000021bf657836 */ /* 0x000fe20000000000 */
[-C--:B------:R-:W-:Y:S02]  /*d120*/  ISETP.GE.AND P3, PT, R3, R202.reuse, PT ;  /* 0x000000ca0300720c */ /* 0x080fe40003f66270 */
[C---:B---3--:R-:W-:Y:S01]  /*d130*/  HMMA.16816.F32.BF16 R72, R120.reuse, R116, R72 ;  /* 0x000000747848723c */ /* 0x048fe20000041848 */
[----:B------:R-:W-:Y:S01]  /*d140*/  VIADD R3, R191, 0x29 ;  /* 0x00000029bf037836 */ /* 0x000fe20000000000 */
[----:B------:R-:W-:Y:S01]  /*d150*/  STL [R1+0x14], R105 ;  /* 0x0000146901007387 */ /* 0x000fe20000100800 */
[C---:B------:R-:W-:Y:S02]  /*d160*/  ISETP.GE.AND P5, PT, R101.reuse, R203, PT ;  /* 0x000000cb6500720c */ /* 0x040fe40003fa6270 */
[----:B------:R-:W-:Y:S01]  /*d170*/  ISETP.GE.AND P6, PT, R101, R202, PT ;  /* 0x000000ca6500720c */ /* 0x000fe20003fc6270 */
[----:B------:R-:W-:Y:S01]  /*d180*/  HMMA.16816.F32.BF16 R68, R120, R118, R68 ;  /* 0x000000767844723c */ /* 0x000fe20000041844 */
[----:B------:R-:W1:Y:S01]  /*d190*/  LDSM.16.M88.4 R116, [R216+0x4000] ;  /* 0x00400000d874783b */ /* 0x000e620000000200 */
[----:B------:R-:W-:-:S02]  /*d1a0*/  FSEL R89, R89, -INF , !P5 ;  /* 0xff80000059597808 */ /* 0x000fc40006800000 */
[----:B------:R-:W-:Y:S01]  /*d1b0*/  ISETP.GE.AND P2, PT, R3, R203, PT ;  /* 0x000000cb0300720c */ /* 0x000fe20003f46270 */
[----:B------:R-:W-:Y:S01]  /*d1c0*/  STL [R1+0x8], R103 ;  /* 0x0000086701007387 */ /* 0x000fe20000100800 */
[C---:B----4-:R-:W-:Y:S01]  /*d1d0*/  HMMA.16816.F32.BF16 R64, R120.reuse, R112, R64 ;  /* 0x000000707840723c */ /* 0x050fe20000041840 */
[----:B------:R-:W-:Y:S02]  /*d1e0*/  FSEL R209, R91, -INF , !P6 ;  /* 0xff8000005bd17808 */ /* 0x000fe40007000000 */
[----:B------:R3:W-:Y:S01]  /*d1f0*/  STL [R1+0x1c], R97 ;  /* 0x00001c6101007387 */ /* 0x0007e20000100800 */
[----:B------:R-:W-:Y:S02]  /*d200*/  FSEL R215, R95, -INF , !P3 ;  /* 0xff8000005fd77808 */ /* 0x000fe40005800000 */
[C---:B------:R-:W-:Y:S01]  /*d210*/  HMMA.16816.F32.BF16 R60, R120.reuse, R114, R60 ;  /* 0x00000072783c723c */ /* 0x040fe2000004183c */
[----:B------:R-:W4:Y:S05]  /*d220*/  LDSM.16.M88.4 R112, [R216+0x4800] ;  /* 0x00480000d870783b */ /* 0x000f2a0000000200 */
[C---:B--2---:R-:W-:Y:S06]  /*d230*/  HMMA.16816.F32.BF16 R56, R120.reuse, R108, R56 ;  /* 0x0000006c7838723c */ /* 0x044fec0000041838 */
[C---:B------:R-:W-:Y:S01]  /*d240*/  HMMA.16816.F32.BF16 R52, R120.reuse, R110, R52 ;  /* 0x0000006e7834723c */ /* 0x040fe20000041834 */
[----:B------:R-:W2:Y:S05]  /*d250*/  LDSM.16.M88.4 R108, [R216+0x5000] ;  /* 0x00500000d86c783b */ /* 0x000eaa0000000200 */
[----:B-----5:R-:W-:Y:S01]  /*d260*/  HMMA.16816.F32.BF16 R48, R120, R180, R48 ;  /* 0x000000b47830723c */ /* 0x020fe20000041830 */
[----:B---3--:R-:W-:Y:S01]  /*d270*/  FSEL R97, R93, -INF , !P4 ;  /* 0xff8000005d617808 */ /* 0x008fe20006000000 */
[----:B------:R-:W-:-:S04]  /*d280*/  VIADD R93, R191, 0x31 ;  /* 0x00000031bf5d7836 */ /* 0x000fc80000000000 */
[C---:B------:R-:W-:Y:S01]  /*d290*/  HMMA.16816.F32.BF16 R44, R120.reuse, R182, R44 ;  /* 0x000000b6782c723c */ /* 0x040fe2000004182c */
[----:B------:R-:W3:Y:S01]  /*d2a0*/  LDSM.16.M88.4 R180, [R216+0x5800] ;  /* 0x00580000d8b4783b */ /* 0x000ee20000000200 */
[-C--:B------:R-:W-:Y:S01]  /*d2b0*/  ISETP.GE.AND P4, PT, R3, R202.reuse, PT ;  /* 0x000000ca0300720c */ /* 0x080fe20003f86270 */
[----:B------:R-:W-:Y:S01]  /*d2c0*/  VIADD R3, R191, 0x39 ;  /* 0x00000039bf037836 */ /* 0x000fe20000000000 */
[C---:B------:R-:W-:Y:S01]  /*d2d0*/  ISETP.GE.AND P5, PT, R93.reuse, R202, PT ;  /* 0x000000ca5d00720c */ /* 0x040fe20003fa6270 */
[----:B------:R-:W-:Y:S01]  /*d2e0*/  STL [R1+0x20], R97 ;  /* 0x0000206101007387 */ /* 0x000fe20000100800 */
[----:B-1----:R-:W-:Y:S01]  /*d2f0*/  HMMA.16816.F32.BF16 R40, R120, R116, R40 ;  /* 0x000000747828723c */ /* 0x002fe20000041828 */
[-C--:B------:R-:W-:Y:S02]  /*d300*/  ISETP.GE.AND P3, PT, R93, R203.reuse, PT ;  /* 0x000000cb5d00720c */ /* 0x080fe40003f66270 */
[----:B------:R1:W-:Y:S01]  /*d310*/  STL [R1+0x18], R89 ;  /* 0x0000185901007387 */ /* 0x0003e20000100800 */
[----:B------:R-:W-:-:S02]  /*d320*/  ISETP.GE.AND P6, PT, R3, R203, PT ;  /* 0x000000cb0300720c */ /* 0x000fc40003fc6270 */
[C---:B------:R-:W-:Y:S01]  /*d330*/  HMMA.16816.F32.BF16 R36, R120.reuse, R118, R36 ;  /* 0x000000767824723c */ /* 0x040fe20000041824 */
[----:B------:R-:W5:Y:S01]  /*d340*/  LDSM.16.M88.4 R116, [R216+0x6000] ;  /* 0x00600000d874783b */ /* 0x000f620000000200 */
[----:B------:R-:W-:Y:S01]  /*d350*/  FSEL R212, R77, -INF , !P6 ;  /* 0xff8000004dd47808 */ /* 0x000fe20007000000 */
[----:B------:R-:W-:Y:S01]  /*d360*/  VIADD R77, R191, 0x51 ;  /* 0x00000051bf4d7836 */ /* 0x000fe20000000000 */
[----:B------:R-:W-:Y:S02]  /*d370*/  FSEL R81, R81, -INF , !P3 ;  /* 0xff80000051517808 */ /* 0x000fe40005800000 */
[----:B----4-:R-:W-:Y:S01]  /*d380*/  HMMA.16816.F32.BF16 R32, R120, R112, R32 ;  /* 0x000000707820723c */ /* 0x010fe20000041820 */
[----:B------:R-:W-:-:S05]  /*d390*/  FSEL R207, R87, -INF , !P4 ;  /* 0xff80000057cf7808 */ /* 0x000fca0006000000 */
[----:B------:R-:W-:Y:S01]  /*d3a0*/  HMMA.16816.F32.BF16 R28, R120, R114, R28 ;  /* 0x00000072781c723c */ /* 0x000fe2000004181c */
[----:B------:R-:W4:Y:S05]  /*d3b0*/  LDSM.16.M88.4 R112, [R216+0x6800] ;  /* 0x00680000d870783b */ /* 0x000f2a0000000200 */
[----:B------:R-:W-:Y:S01]  /*d3c0*/  HMMA.16816.F32.BF16 R168, R192, R184, R168 ;  /* 0x000000b8c0a8723c */ /* 0x000fe200000418a8 */
[----:B-1----:R-:W-:Y:S01]  /*d3d0*/  FSEL R89, R85, -INF , !P2 ;  /* 0xff80000055597808 */ /* 0x002fe20005000000 */
[----:B------:R-:W-:Y:S01]  /*d3e0*/  VIADD R85, R191, 0x41 ;  /* 0x00000041bf557836 */ /* 0x000fe20000000000 */
[----:B------:R-:W-:Y:S01]  /*d3f0*/  ISETP.GE.AND P2, PT, R3, R202, PT ;  /* 0x000000ca0300720c */ /* 0x000fe20003f46270 */
[----:B------:R-:W-:-:S02]  /*d400*/  VIADD R3, R191, 0x49 ;  /* 0x00000049bf037836 */ /* 0x000fc40000000000 */
[----:B------:R-:W-:Y:S01]  /*d410*/  HMMA.16816.F32.BF16 R164, R192, R186, R164 ;  /* 0x000000bac0a4723c */ /* 0x000fe200000418a4 */
[----:B------:R-:W-:Y:S01]  /*d420*/  STL [R1+0x10], R89 ;  /* 0x0000105901007387 */ /* 0x000fe20000100800 */
[-C--:B------:R-:W-:Y:S02]  /*d430*/  ISETP.GE.AND P3, PT, R85, R202.reuse, PT ;  /* 0x000000ca5500720c */ /* 0x080fe40003f66270 */
[----:B------:R-:W-:Y:S01]  /*d440*/  ISETP.GE.AND P6, PT, R3, R202, PT ;  /* 0x000000ca0300720c */ /* 0x000fe20003fc6270 */
[----:B------:R-:W-:Y:S01]  /*d450*/  STL [R1+0xc], R81 ;  /* 0x00000c5101007387 */ /* 0x000fe20000100800 */
[C---:B--2---:R-:W-:Y:S01]  /*d460*/  HMMA.16816.F32.BF16 R24, R120.reuse, R108, R24 ;  /* 0x0000006c7818723c */ /* 0x044fe20000041818 */
[----:B------:R-:W-:Y:S01]  /*d470*/  FSEL R195, R83, -INF , !P5 ;  /* 0xff80000053c37808 */ /* 0x000fe20006800000 */
[----:B------:R-:W-:Y:S01]  /*d480*/  IMAD.U32 R194, RZ, RZ, UR4 ;  /* 0x00000004ffc27e24 */ /* 0x000fe2000f8e00ff */
[-C--:B------:R-:W-:Y:S01]  /*d490*/  ISETP.GE.AND P5, PT, R3, R203.reuse, PT ;  /* 0x000000cb0300720c */ /* 0x080fe20003fa6270 */
[----:B------:R-:W-:Y:S01]  /*d4a0*/  VIADD R3, R191, 0x59 ;  /* 0x00000059bf037836 */ /* 0x000fe20000000000 */
[----:B------:R-:W-:Y:S01]  /*d4b0*/  ISETP.GE.AND P4, PT, R85, R203, PT ;  /* 0x000000cb5500720c */ /* 0x000fe20003f86270 */
[C---:B------:R-:W-:Y:S01]  /*d4c0*/  HMMA.16816.F32.BF16 R20, R120.reuse, R110, R20 ;  /* 0x0000006e7814723c */ /* 0x040fe20000041814 */
[----:B------:R-:W1:Y:S01]  /*d4d0*/  LDSM.16.M88.4 R108, [R216+0x7000] ;  /* 0x00700000d86c783b */ /* 0x000e620000000200 */
[----:B------:R-:W-:Y:S01]  /*d4e0*/  FSEL R187, R75, -INF , !P3 ;  /* 0xff8000004bbb7808 */ /* 0x000fe20005800000 */
[----:B------:R-:W-:Y:S01]  /*d4f0*/  IMAD.U32 R192, RZ, RZ, UR4 ;  /* 0x00000004ffc07e24 */ /* 0x000fe2000f8e00ff */
[----:B------:R-:W-:Y:S01]  /*d500*/  FSEL R198, R69, -INF , !P5 ;  /* 0xff80000045c67808 */ /* 0x000fe20006800000 */
[----:B------:R-:W-:Y:S01]  /*d510*/  VIADD R69, R191, 0x69 ;  /* 0x00000069bf457836 */ /* 0x000fe20000000000 */
[----:B---3--:R-:W-:Y:S01]  /*d520*/  HMMA.16816.F32.BF16 R16, R120, R180, R16 ;  /* 0x000000b47810723c */ /* 0x008fe20000041810 */
[----:B------:R-:W-:-:S02]  /*d530*/  FSEL R193, R79, -INF , !P2 ;  /* 0xff8000004fc17808 */ /* 0x000fc40005000000 */
[CC--:B------:R-:W-:Y:S02]  /*d540*/  ISETP.GE.AND P3, PT, R3.reuse, R203.reuse, PT ;  /* 0x000000cb0300720c */ /* 0x0c0fe40003f66270 */
[----:B------:R-:W-:Y:S01]  /*d550*/  ISETP.GE.AND P5, PT, R3, R202, PT ;  /* 0x000000ca0300720c */ /* 0x000fe20003fa6270 */
[----:B------:R-:W-:Y:S01]  /*d560*/  HMMA.16816.F32.BF16 R12, R120, R182, R12 ;  /* 0x000000b6780c723c */ /* 0x000fe2000004180c */
[----:B------:R-:W2:Y:S01]  /*d570*/  LDSM.16.M88.4 R180, [R216+0x7800] ;  /* 0x00780000d8b4783b */ /* 0x000ea20000000200 */
[----:B------:R-:W-:Y:S01]  /*d580*/  ISETP.GE.AND P2, PT, R77, R203, PT ;  /* 0x000000cb4d00720c */ /* 0x000fe20003f46270 */
[----:B------:R-:W-:Y:S01]  /*d590*/  VIADD R3, R191, 0x61 ;  /* 0x00000061bf037836 */ /* 0x000fe20000000000 */
[----:B------:R-:W-:Y:S01]  /*d5a0*/  FSEL R210, R73, -INF , !P4 ;  /* 0xff80000049d27808 */ /* 0x000fe20006000000 */
[----:B------:R-:W-:-:S04]  /*d5b0*/  DEPBAR.LE SB0, 0x0 ;  /* 0x000080000000791a */ /* 0x000fc80000000000 */
[-C--:B------:R-:W-:Y:S01]  /*d5c0*/  ISETP.GE.AND P4, PT, R77, R202.reuse, PT ;  /* 0x000000ca4d00720c */ /* 0x080fe20003f86270 */
[C---:B-----5:R-:W-:Y:S01]  /*d5d0*/  HMMA.16816.F32.BF16 R8, R120.reuse, R116, R8 ;  /* 0x000000747808723c */ /* 0x060fe20000041808 */
[----:B------:R-:W-:Y:S02]  /*d5e0*/  FSEL R185, R71, -INF , !P6 ;  /* 0xff80000047b97808 */ /* 0x000fe40007000000 */
[----:B------:R-:W-:Y:S01]  /*d5f0*/  FSEL R196, R65, -INF , !P2 ;  /* 0xff80000041c47808 */ /* 0x000fe20005000000 */
[----:B------:R-:W-:Y:S01]  /*d600*/  VIADD R65, R191, 0x71 ;  /* 0x00000071bf417836 */ /* 0x000fe20000000000 */
[C---:B------:R-:W-:Y:S01]  /*d610*/  ISETP.GE.AND P6, PT, R3.reuse, R203, PT ;  /* 0x000000cb0300720c */ /* 0x040fe20003fc6270 */
[----:B------:R-:W-:Y:S01]  /*d620*/  HMMA.16816.F32.BF16 R4, R120, R118, R4 ;  /* 0x000000767804723c */ /* 0x000fe20000041804 */
[----:B------:R-:W-:Y:S01]  /*d630*/  ISETP.GE.AND P2, PT, R3, R202, PT ;  /* 0x000000ca0300720c */ /* 0x000fe20003f46270 */
[----:B------:R-:W-:Y:S01]  /*d640*/  IMAD.U32 R116, RZ, RZ, UR4 ;  /* 0x00000004ff747e24 */ /* 0x000fe2000f8e00ff */
[----:B------:R-:W-:-:S02]  /*d650*/  FSEL R3, R67, -INF , !P4 ;  /* 0xff80000043037808 */ /* 0x000fc40006000000 */
[----:B------:R-:W-:Y:S01]  /*d660*/  FSEL R190, R61, -INF , !P3 ;  /* 0xff8000003dbe7808 */ /* 0x000fe20005800000 */
[----:B------:R-:W-:Y:S01]  /*d670*/  VIADD R61, R191, 0x79 ;  /* 0x00000079bf3d7836 */ /* 0x000fe20000000000 */
[-C--:B------:R-:W-:Y:S01]  /*d680*/  ISETP.GE.AND P4, PT, R69, R203.reuse, PT ;  /* 0x000000cb4500720c */ /* 0x080fe20003f86270 */
[C---:B----4-:R-:W-:Y:S01]  /*d690*/  HMMA.16816.F32.BF16 R176, R120.reuse, R112, R176 ;  /* 0x0000007078b0723c */ /* 0x050fe200000418b0 */
[----:B------:R-:W-:Y:S01]  /*d6a0*/  FSEL R59, R59, -INF , !P2 ;  /* 0xff8000003b3b7808 */ /* 0x000fe20005000000 */
[----:B------:R-:W-:Y:S01]  /*d6b0*/  IMAD.U32 R118, RZ, RZ, UR4 ;  /* 0x00000004ff767e24 */ /* 0x000fe2000f8e00ff */
[----:B------:R-:W-:Y:S01]  /*d6c0*/  FSEL R186, R53, -INF , !P4 ;  /* 0xff80000035ba7808 */ /* 0x000fe20006000000 */
[----:B------:R-:W-:Y:S01]  /*d6d0*/  VIADD R53, R191, 0x89 ;  /* 0x00000089bf357836 */ /* 0x000fe20000000000 */
[----:B------:R-:W-:Y:S01]  /*d6e0*/  FSEL R63, R63, -INF , !P5 ;  /* 0xff8000003f3f7808 */ /* 0x000fe20006800000 */
[C---:B------:R-:W-:Y:S01]  /*d6f0*/  HMMA.16816.F32.BF16 R172, R120.reuse, R114, R172 ;  /* 0x0000007278ac723c */ /* 0x040fe200000418ac */
[CC--:B------:R-:W-:Y:S01]  /*d700*/  ISETP.GE.AND P2, PT, R61.reuse, R203.reuse, PT ;  /* 0x000000cb3d00720c */ /* 0x0c0fe20003f46270 */
[----:B------:R-:W-:Y:S01]  /*d710*/  IMAD.U32 R119, RZ, RZ, UR4 ;  /* 0x00000004ff777e24 */ /* 0x000fe2000f8e00ff */
[-C--:B------:R-:W-:Y:S01]  /*d720*/  ISETP.GE.AND P4, PT, R61, R202.reuse, PT ;  /* 0x000000ca3d00720c */ /* 0x080fe20003f86270 */
[----:B------:R-:W-:Y:S01]  /*d730*/  VIADD R61, R191, 0x81 ;  /* 0x00000081bf3d7836 */ /* 0x000fe20000000000 */
[----:B------:R-:W-:Y:S01]  /*d740*/  ISETP.GE.AND P3, PT, R69, R202, PT ;  /* 0x000000ca4500720c */ /* 0x000fe20003f66270 */
[----:B-1----:R-:W-:Y:S01]  /*d750*/  HMMA.16816.F32.BF16 R168, R120, R108, R168 ;  /* 0x0000006c78a8723c */ /* 0x002fe200000418a8 */
[----:B------:R-:W-:Y:S01]  /*d760*/  ISETP.GE.AND P5, PT, R65, R203, PT ;  /* 0x000000cb4100720c */ /* 0x000fe20003fa6270 */
[----:B------:R-:W-:Y:S01]  /*d770*/  IMAD.U32 R114, RZ, RZ, UR4 ;  /* 0x00000004ff727e24 */ /* 0x000fe2000f8e00ff */
[----:B------:R-:W-:-:S02]  /*d780*/  FSEL R188, R57, -INF , !P6 ;  /* 0xff80000039bc7808 */ /* 0x000fc40007000000 */
[-C--:B------:R-:W-:Y:S01]  /*d790*/  ISETP.GE.AND P6, PT, R65, R202.reuse, PT ;  /* 0x000000ca4100720c */ /* 0x080fe20003fc6270 */
[C---:B--2---:R-:W-:Y:S01]  /*d7a0*/  HMMA.16816.F32.BF16 R128, R120.reuse, R180, R128 ;  /* 0x000000b47880723c */ /* 0x044fe20000041880 */
[----:B------:R-:W-:Y:S01]  /*d7b0*/  FSEL R57, R55, -INF , !P3 ;  /* 0xff80000037397808 */ /* 0x000fe20005800000 */
[----:B------:R-:W-:Y:S01]  /*d7c0*/  IMAD.U32 R55, RZ, RZ, UR4 ;  /* 0x00000004ff377e24 */ /* 0x000fe2000f8e00ff */
[----:B------:R-:W-:Y:S01]  /*d7d0*/  FSEL R184, R49, -INF , !P5 ;  /* 0xff80000031b87808 */ /* 0x000fe20006800000 */
[----:B------:R-:W-:Y:S01]  /*d7e0*/  VIADD R49, R191, 0x91 ;  /* 0x00000091bf317836 */ /* 0x000fe20000000000 */
[CC--:B------:R-:W-:Y:S01]  /*d7f0*/  ISETP.GE.AND P3, PT, R61.reuse, R203.reuse, PT ;  /* 0x000000cb3d00720c */ /* 0x0c0fe20003f66270 */
[C---:B------:R-:W-:Y:S01]  /*d800*/  HMMA.16816.F32.BF16 R124, R120.reuse, R182, R124 ;  /* 0x000000b6787c723c */ /* 0x040fe2000004187c */
[-C--:B------:R-:W-:Y:S01]  /*d810*/  ISETP.GE.AND P5, PT, R61, R202.reuse, PT ;  /* 0x000000ca3d00720c */ /* 0x080fe20003fa6270 */
[----:B------:R-:W-:Y:S01]  /*d820*/  IMAD.U32 R180, RZ, RZ, UR4 ;  /* 0x00000004ffb47e24 */ /* 0x000fe2000f8e00ff */
[----:B------:R-:W-:Y:S01]  /*d830*/  FSEL R61, R51, -INF , !P6 ;  /* 0xff800000333d7808 */ /* 0x000fe20007000000 */
[----:B------:R-:W-:Y:S01]  /*d840*/  IMAD.U32 R51, RZ, RZ, UR4 ;  /* 0x00000004ff337e24 */ /* 0x000fe2000f8e00ff */
[----:B------:R-:W-:Y:S01]  /*d850*/  FSEL R65, R45, -INF , !P2 ;  /* 0xff8000002d417808 */ /* 0x000fe20005000000 */
[----:B------:R-:W-:Y:S01]  /*d860*/  VIADD R45, R191, 0x99 ;  /* 0x00000099bf2d7836 */ /* 0x000fe20000000000 */
[-C--:B------:R-:W-:Y:S01]  /*d870*/  ISETP.GE.AND P6, PT, R53, R203.reuse, PT ;  /* 0x000000cb3500720c */ /* 0x080fe20003fc6270 */
[----:B------:R-:W-:Y:S01]  /*d880*/  HMMA.16816.F32.BF16 R164, R120, R110, R164 ;  /* 0x0000006e78a4723c */ /* 0x000fe200000418a4 */
[----:B------:R-:W-:Y:S01]  /*d890*/  FSEL R67, R47, -INF , !P4 ;  /* 0xff8000002f437808 */ /* 0x000fe20006000000 */
[----:B------:R-:W-:Y:S01]  /*d8a0*/  IMAD.U32 R47, RZ, RZ, UR4 ;  /* 0x00000004ff2f7e24 */ /* 0x000fe2000f8e00ff */
[----:B------:R-:W-:Y:S01]  /*d8b0*/  FSEL R69, R41, -INF , !P3 ;  /* 0xff80000029457808 */ /* 0x000fe20005800000 */
[----:B------:R-:W-:Y:S01]  /*d8c0*/  VIADD R41, R191, 0xa1 ;  /* 0x000000a1bf297836 */ /* 0x000fe20000000000 */
[----:B------:R-:W-:Y:S01]  /*d8d0*/  FSEL R71, R43, -INF , !P5 ;  /* 0xff8000002b477808 */ /* 0x000fe20006800000 */
[----:B------:R-:W-:Y:S01]  /*d8e0*/  IMAD.U32 R182, RZ, RZ, UR4 ;  /* 0x00000004ffb67e24 */ /* 0x000fe2000f8e00ff */
[----:B------:R-:W-:Y:S01]  /*d8f0*/  FSEL R73, R37, -INF , !P6 ;  /* 0xff80000025497808 */ /* 0x000fe20007000000 */
[----:B------:R-:W-:Y:S01]  /*d900*/  VIADD R37, R191, 0xa9 ;  /* 0x000000a9bf257836 */ /* 0x000fe20000000000 */
[-C--:B------:R-:W-:Y:S01]  /*d910*/  ISETP.GE.AND P2, PT, R53, R202.reuse, PT ;  /* 0x000000ca3500720c */ /* 0x080fe20003f46270 */
[----:B------:R-:W-:Y:S01]  /*d920*/  IMAD.U32 R120, RZ, RZ, UR4 ;  /* 0x00000004ff787e24 */ /* 0x000fe2000f8e00ff */
[CC--:B------:R-:W-:Y:S01]  /*d930*/  ISETP.GE.AND P4, PT, R49.reuse, R203.reuse, PT ;  /* 0x000000cb3100720c */ /* 0x0c0fe20003f86270 */
[----:B------:R-:W-:Y:S01]  /*d940*/  IMAD.U32 R121, RZ, RZ, UR4 ;  /* 0x00000004ff797e24 */ /* 0x000fe2000f8e00ff */
[----:B------:R-:W-:Y:S01]  /*d950*/  ISETP.GE.AND P3, PT, R49, R202, PT ;  /* 0x000000ca3100720c */ /* 0x000fe20003f66270 */
[----:B------:R-:W-:Y:S01]  /*d960*/  IMAD.U32 R49, RZ, RZ, UR4 ;  /* 0x00000004ff317e24 */ /* 0x000fe2000f8e00ff */
[----:B------:R-:W-:Y:S01]  /*d970*/  ISETP.GE.AND P5, PT, R45, R203, PT ;  /* 0x000000cb2d00720c */ /* 0x000fe20003fa6270 */
[----:B------:R-:W-:Y:S01]  /*d980*/  IMAD.U32 R123, RZ, RZ, UR4 ;  /* 0x00000004ff7b7e24 */ /* 0x000fe2000f8e00ff */
[----:B------:R-:W-:Y:S01]  /*d990*/  FSEL R75, R39, -INF , !P2 ;  /* 0xff800000274b7808 */ /* 0x000fe20005000000 */
[----:B------:R-:W-:Y:S01]  /*d9a0*/  IMAD.U32 R53, RZ, RZ, UR4 ;  /* 0x00000004ff357e24 */ /* 0x000fe2000f8e00ff */
[----:B------:R-:W-:Y:S01]  /*d9b0*/  FSEL R77, R33, -INF , !P4 ;  /* 0xff800000214d7808 */ /* 0x000fe20006000000 */
[----:B------:R-:W-:Y:S01]  /*d9c0*/  VIADD R33, R191, 0xb1 ;  /* 0x000000b1bf217836 */ /* 0x000fe20000000000 */
[----:B------:R-:W-:-:S02]  /*d9d0*/  FSEL R79, R35, -INF , !P3 ;  /* 0xff800000234f7808 */ /* 0x000fc40005800000 */
[----:B------:R-:W-:Y:S01]  /*d9e0*/  FSEL R81, R29, -INF , !P5 ;  /* 0xff8000001d517808 */ /* 0x000fe20006800000 */
[----:B------:R-:W-:Y:S01]  /*d9f0*/  VIADD R29, R191, 0xb9 ;  /* 0x000000b9bf1d7836 */ /* 0x000fe20000000000 */
[-C--:B------:R-:W-:Y:S01]  /*da00*/  ISETP.GE.AND P6, PT, R45, R202.reuse, PT ;  /* 0x000000ca2d00720c */ /* 0x080fe20003fc6270 */
[----:B------:R-:W-:Y:S01]  /*da10*/  IMAD.U32 R45, RZ, RZ, UR4 ;  /* 0x00000004ff2d7e24 */ /* 0x000fe2000f8e00ff */
[CC--:B------:R-:W-:Y:S02]  /*da20*/  ISETP.GE.AND P2, PT, R41.reuse, R203.reuse, PT ;  /* 0x000000cb2900720c */ /* 0x0c0fe40003f46270 */
[----:B------:R-:W-:Y:S02]  /*da30*/  ISETP.GE.AND P4, PT, R41, R202, PT ;  /* 0x000000ca2900720c */ /* 0x000fe40003f86270 */
[----:B------:R-:W-:Y:S02]  /*da40*/  ISETP.GE.AND P3, PT, R37, R203, PT ;  /* 0x000000cb2500720c */ /* 0x000fe40003f66270 */
[----:B------:R-:W-:-:S02]  /*da50*/  FSEL R83, R31, -INF , !P6 ;  /* 0xff8000001f537808 */ /* 0x000fc40007000000 */
[----:B------:R-:W-:Y:S01]  /*da60*/  FSEL R85, R25, -INF , !P2 ;  /* 0xff80000019557808 */ /* 0x000fe20005000000 */
[----:B------:R-:W-:Y:S01]  /*da70*/  VIADD R25, R191, 0xc1 ;  /* 0x000000c1bf197836 */ /* 0x000fe20000000000 */
[----:B------:R-:W-:Y:S02]  /*da80*/  FSEL R87, R27, -INF , !P4 ;  /* 0xff8000001b577808 */ /* 0x000fe40006000000 */
[----:B------:R-:W-:Y:S01]  /*da90*/  FSEL R89, R21, -INF , !P3 ;  /* 0xff80000015597808 */ /* 0x000fe20005800000 */
[----:B------:R-:W-:Y:S01]  /*daa0*/  VIADD R21, R191, 0xc9 ;  /* 0x000000c9bf157836 */ /* 0x000fe20000000000 */
[-C--:B------:R-:W-:Y:S01]  /*dab0*/  ISETP.GE.AND P5, PT, R37, R202.reuse, PT ;  /* 0x000000ca2500720c */ /* 0x080fe20003fa6270 */
[----:B------:R-:W-:Y:S01]  /*dac0*/  IMAD.U32 R37, RZ, RZ, UR4 ;  /* 0x00000004ff257e24 */ /* 0x000fe2000f8e00ff */
[C---:B------:R-:W-:Y:S02]  /*dad0*/  ISETP.GE.AND P6, PT, R33.reuse, R203, PT ;  /* 0x000000cb2100720c */ /* 0x040fe40003fc6270 */
[----:B------:R-:W-:-:S02]  /*dae0*/  ISETP.GE.AND P2, PT, R33, R202, PT ;  /* 0x000000ca2100720c */ /* 0x000fc40003f46270 */
[-C--:B------:R-:W-:Y:S02]  /*daf0*/  ISETP.GE.AND P4, PT, R29, R203.reuse, PT ;  /* 0x000000cb1d00720c */ /* 0x080fe40003f86270 */
[----:B------:R-:W-:Y:S02]  /*db00*/  FSEL R91, R23, -INF , !P5 ;  /* 0xff800000175b7808 */ /* 0x000fe40006800000 */
[----:B------:R-:W-:Y:S01]  /*db10*/  FSEL R93, R17, -INF , !P6 ;  /* 0xff800000115d7808 */ /* 0x000fe20007000000 */
[----:B------:R-:W-:Y:S01]  /*db20*/  VIADD R17, R191, 0xd1 ;  /* 0x000000d1bf117836 */ /* 0x000fe20000000000 */
[----:B------:R-:W-:Y:S01]  /*db30*/  FSEL R95, R19, -INF , !P2 ;  /* 0xff800000135f7808 */ /* 0x000fe20005000000 */
[----:B------:R-:W-:Y:S01]  /*db40*/  VIADD R19, R191, 0xf9 ;  /* 0x000000f9bf137836 */ /* 0x000fe20000000000 */
[----:B------:R-:W-:Y:S01]  /*db50*/  FSEL R97, R13, -INF , !P4 ;  /* 0xff8000000d617808 */ /* 0x000fe20006000000 */
[----:B------:R-:W-:Y:S01]  /*db60*/  VIADD R13, R191, 0xd9 ;  /* 0x000000d9bf0d7836 */ /* 0x000fe20000000000 */
[----:B------:R-:W-:-:S02]  /*db70*/  ISETP.GE.AND P5, PT, R25, R203, PT ;  /* 0x000000cb1900720c */ /* 0x000fc40003fa6270 */
[-C--:B------:R-:W-:Y:S02]  /*db80*/  ISETP.GE.AND P6, PT, R25, R202.reuse, PT ;  /* 0x000000ca1900720c */ /* 0x080fe40003fc6270 */
[----:B------:R-:W-:Y:S02]  /*db90*/  ISETP.GE.AND P2, PT, R21, R203, PT ;  /* 0x000000cb1500720c */ /* 0x000fe40003f46270 */
        /* <DEDUP_REMOVED lines=8> */
[----:B------:R-:W-:-:S02]  /*dc20*/  ISETP.GE.AND P5, PT, R17, R202, PT ;  /* 0x000000ca1100720c */ /* 0x000fc40003fa6270 */
[-C--:B------:R-:W-:Y:S02]  /*dc30*/  ISETP.GE.AND P6, PT, R13, R203.reuse, PT ;  /* 0x000000cb0d00720c */ /* 0x080fe40003fc6270 */
[----:B------:R-:W-:Y:S02]  /*dc40*/  FSEL R99, R15, -INF , !P3 ;  /* 0xff8000000f637808 */ /* 0x000fe40005800000 */
[----:B------:R-:W-:Y:S02]  /*dc50*/  FSEL R109, R179, -INF , !P5 ;  /* 0xff800000b36d7808 */ /* 0x000fe40006800000 */
[----:B------:R-:W-:Y:S02]  /*dc60*/  FSEL R110, R173, -INF , !P6 ;  /* 0xff800000ad6e7808 */ /* 0x000fe40007000000 */
[-C--:B------:R-:W-:Y:S01]  /*dc70*/  ISETP.GE.AND P3, PT, R17, R203.reuse, PT ;  /* 0x000000cb1100720c */ /* 0x080fe20003f66270 */
[----:B------:R-:W-:Y:S01]  /*dc80*/  IMAD.U32 R17, RZ, RZ, UR4 ;  /* 0x00000004ff117e24 */ /* 0x000fe2000f8e00ff */
[----:B------:R-:W-:-:S02]  /*dc90*/  ISETP.GE.AND P5, PT, R5, R203, PT ;  /* 0x000000cb0500720c */ /* 0x000fc40003fa6270 */
[-C--:B------:R-:W-:Y:S01]  /*dca0*/  ISETP.GE.AND P6, PT, R5, R202.reuse, PT ;  /* 0x000000ca0500720c */ /* 0x080fe20003fc6270 */
[----:B------:R-:W-:Y:S01]  /*dcb0*/  VIADD R5, R191, 0xf1 ;  /* 0x000000f1bf057836 */ /* 0x000fe20000000000 */
[-C--:B------:R-:W-:Y:S02]  /*dcc0*/  ISETP.GE.AND P4, PT, R21, R202.reuse, PT ;  /* 0x000000ca1500720c */ /* 0x080fe40003f86270 */
[-C--:B------:R-:W-:Y:S02]  /*dcd0*/  ISETP.GE.AND P2, PT, R13, R202.reuse, PT ;  /* 0x000000ca0d00720c */ /* 0x080fe40003f46270 */
[----:B------:R-:W-:Y:S02]  /*dce0*/  FSEL R108, R177, -INF , !P3 ;  /* 0xff800000b16c7808 */ /* 0x000fe40005800000 */
[----:B------:R-:W-:Y:S02]  /*dcf0*/  FSEL R107, R7, -INF , !P4 ;  /* 0xff800000076b7808 */ /* 0x000fe40006000000 */
[----:B------:R-:W-:-:S02]  /*dd00*/  ISETP.GE.AND P3, PT, R9, R202, PT ;  /* 0x000000ca0900720c */ /* 0x000fc40003f66270 */
[----:B------:R-:W-:Y:S02]  /*dd10*/  FSEL R111, R175, -INF , !P2 ;  /* 0xff800000af6f7808 */ /* 0x000fe40005000000 */
[-C--:B------:R-:W-:Y:S01]  /*dd20*/  ISETP.GE.AND P4, PT, R9, R203.reuse, PT ;  /* 0x000000cb0900720c */ /* 0x080fe20003f86270 */
[----:B------:R-:W-:Y:S01]  /*dd30*/  IMAD.U32 R9, RZ, RZ, UR4 ;  /* 0x00000004ff097e24 */ /* 0x000fe2000f8e00ff */
[----:B------:R-:W-:Y:S02]  /*dd40*/  ISETP.GE.AND P2, PT, R5, R203, PT ;  /* 0x000000cb0500720c */ /* 0x000fe40003f46270 */
[----:B------:R-:W-:Y:S02]  /*dd50*/  LOP3.LUT R7, R116, 0x8, R189, 0xfe, !PT ;  /* 0x0000000874077812 */ /* 0x000fe400078efebd */
[----:B------:R-:W-:Y:S02]  /*dd60*/  FSEL R113, R171, -INF , !P3 ;  /* 0xff800000ab717808 */ /* 0x000fe40005800000 */
[----:B------:R-:W-:-:S02]  /*dd70*/  FSEL R112, R169, -INF , !P4 ;  /* 0xff800000a9707808 */ /* 0x000fc40006000000 */
[-C--:B------:R-:W-:Y:S02]  /*dd80*/  ISETP.GE.AND P3, PT, R191, R203.reuse, PT ;  /* 0x000000cbbf00720c */ /* 0x080fe40003f66270 */
[----:B------:R-:W-:Y:S01]  /*dd90*/  FSEL R116, R129, -INF , !P2 ;  /* 0xff80000081747808 */ /* 0x000fe20005000000 */
[----:B------:R-:W-:Y:S01]  /*dda0*/  IMAD.U32 R129, RZ, RZ, UR4 ;  /* 0x00000004ff817e24 */ /* 0x000fe2000f8e00ff */
[----:B------:R-:W-:Y:S02]  /*ddb0*/  ISETP.GE.AND P4, PT, R5, R202, PT ;  /* 0x000000ca0500720c */ /* 0x000fe40003f86270 */
[----:B------:R-:W-:Y:S02]  /*ddc0*/  ISETP.GE.AND P2, PT, R19, R203, PT ;  /* 0x000000cb1300720c */ /* 0x000fe40003f46270 */
[----:B------:R-:W-:Y:S02]  /*ddd0*/  LOP3.LUT R5, R114, 0x10, R189, 0xfe, !PT ;  /* 0x0000001072057812 */ /* 0x000fe400078efebd */
[----:B------:R-:W-:-:S02]  /*dde0*/  FSEL R122, R104, -INF , !P3 ;  /* 0xff800000687a7808 */ /* 0x000fc40005800000 */
[----:B------:R-:W-:Y:S01]  /*ddf0*/  FSEL R104, R125, -INF , !P2 ;  /* 0xff8000007d687808 */ /* 0x000fe20005000000 */
[----:B------:R-:W-:Y:S01]  /*de00*/  IMAD.U32 R125, RZ, RZ, UR4 ;  /* 0x00000004ff7d7e24 */ /* 0x000fe2000f8e00ff */
[C---:B------:R-:W-:Y:S02]  /*de10*/  ISETP.GE.AND P3, PT, R5.reuse, R203, PT ;  /* 0x000000cb0500720c */ /* 0x040fe40003f66270 */
[-C--:B------:R-:W-:Y:S01]  /*de20*/  ISETP.GE.AND P2, PT, R5, R202.reuse, PT ;  /* 0x000000ca0500720c */ /* 0x080fe20003f46270 */
[----:B------:R-:W-:Y:S01]  /*de30*/  IMAD.U32 R5, RZ, RZ, UR4 ;  /* 0x00000004ff057e24 */ /* 0x000fe2000f8e00ff */
[----:B------:R-:W-:Y:S01]  /*de40*/  FSEL R114, R165, -INF , !P5 ;  /* 0xff800000a5727808 */ /* 0x000fe20006800000 */
[----:B------:R-:W-:Y:S01]  /*de50*/  IMAD.U32 R165, RZ, RZ, UR4 ;  /* 0x00000004ffa57e24 */ /* 0x000fe2000f8e00ff */
[----:B------:R-:W-:Y:S02]  /*de60*/  ISETP.GE.AND P5, PT, R191, R202, PT ;  /* 0x000000cabf00720c */ /* 0x000fe40003fa6270 */
[----:B------:R-:W-:-:S02]  /*de70*/  FSEL R115, R167, -INF , !P6 ;  /* 0xff800000a7737808 */ /* 0x000fc40007000000 */
[----:B------:R-:W-:Y:S02]  /*de80*/  ISETP.GE.AND P6, PT, R7, R203, PT ;  /* 0x000000cb0700720c */ /* 0x000fe40003fc6270 */
[--C-:B------:R-:W-:Y:S02]  /*de90*/  LOP3.LUT R5, R5, 0x18, R189.reuse, 0xfe, !PT ;  /* 0x0000001805057812 */ /* 0x100fe400078efebd */
[----:B------:R-:W-:Y:S01]  /*dea0*/  FSEL R117, R131, -INF , !P4 ;  /* 0xff80000083757808 */ /* 0x000fe20006000000 */
[----:B------:R-:W-:Y:S01]  /*deb0*/  IMAD.U32 R131, RZ, RZ, UR4 ;  /* 0x00000004ff837e24 */ /* 0x000fe2000f8e00ff */
[----:B------:R-:W-:Y:S02]  /*dec0*/  ISETP.GE.AND P4, PT, R7, R202, PT ;  /* 0x000000ca0700720c */ /* 0x000fe40003f86270 */
[----:B------:R-:W-:Y:S02]  /*ded0*/  LOP3.LUT R11, R11, 0x20, R189, 0xfe, !PT ;  /* 0x000000200b0b7812 */ /* 0x000fe400078efebd */
[----:B------:R-:W-:-:S02]  /*dee0*/  FSEL R7, R106, -INF , !P5 ;  /* 0xff8000006a077808 */ /* 0x000fc40006800000 */
[----:B------:R-:W-:Y:S02]  /*def0*/  ISETP.GE.AND P5, PT, R5, R203, PT ;  /* 0x000000cb0500720c */ /* 0x000fe40003fa6270 */
[----:B------:R-:W-:Y:S02]  /*df00*/  FSEL R15, R100, -INF , !P6 ;  /* 0xff800000640f7808 */ /* 0x000fe40007000000 */
[----:B------:R-:W-:Y:S02]  /*df10*/  LOP3.LUT R37, R37, 0x28, R189, 0xfe, !PT ;  /* 0x0000002825257812 */ /* 0x000fe400078efebd */
[----:B------:R-:W-:Y:S02]  /*df20*/  ISETP.GE.AND P6, PT, R5, R202, PT ;  /* 0x000000ca0500720c */ /* 0x000fe40003fc6270 */
[----:B------:R-:W-:Y:S02]  /*df30*/  FSEL R5, R102, -INF , !P4 ;  /* 0xff80000066057808 */ /* 0x000fe40006000000 */
[----:B------:R-:W-:-:S02]  /*df40*/  FSEL R13, R96, -INF , !P3 ;  /* 0xff800000600d7808 */ /* 0x000fc40005800000 */
[--C-:B------:R-:W-:Y:S02]  /*df50*/  LOP3.LUT R9, R9, 0x30, R189.reuse, 0xfe, !PT ;  /* 0x0000003009097812 */ /* 0x100fe400078efebd */
[C---:B------:R-:W-:Y:S02]  /*df60*/  ISETP.GE.AND P4, PT, R11.reuse, R203, PT ;  /* 0x000000cb0b00720c */ /* 0x040fe40003f86270 */
[----:B------:R-:W-:Y:S02]  /*df70*/  ISETP.GE.AND P3, PT, R11, R202, PT ;  /* 0x000000ca0b00720c */ /* 0x000fe40003f66270 */
[----:B------:R-:W-:Y:S02]  /*df80*/  FSEL R33, R98, -INF , !P2 ;  /* 0xff80000062217808 */ /* 0x000fe40005000000 */
[----:B------:R-:W-:Y:S02]  /*df90*/  FSEL R11, R92, -INF , !P5 ;  /* 0xff8000005c0b7808 */ /* 0x000fe40006800000 */
[----:B------:R-:W-:-:S02]  /*dfa0*/  LOP3.LUT R17, R17, 0x38, R189, 0xfe, !PT ;  /* 0x0000003811117812 */ /* 0x000fc400078efebd */
[CC--:B------:R-:W-:Y:S02]  /*dfb0*/  ISETP.GE.AND P2, PT, R37.reuse, R203.reuse, PT ;  /* 0x000000cb2500720c */ /* 0x0c0fe40003f46270 */
[----:B------:R-:W-:Y:S02]  /*dfc0*/  ISETP.GE.AND P5, PT, R37, R202, PT ;  /* 0x000000ca2500720c */ /* 0x000fe40003fa6270 */
[C-C-:B------:R-:W-:Y:S02]  /*dfd0*/  LOP3.LUT R31, R120.reuse, 0xd8, R189.reuse, 0xfe, !PT ;  /* 0x000000d8781f7812 */ /* 0x140fe400078efebd */
[----:B------:R-:W-:Y:S02]  /*dfe0*/  LOP3.LUT R21, R120, 0xf8, R189, 0xfe, !PT ;  /* 0x000000f878157812 */ /* 0x000fe400078efebd */
[----:B------:R-:W-:Y:S02]  /*dff0*/  FSEL R37, R94, -INF , !P6 ;  /* 0xff8000005e257808 */ /* 0x000fe40007000000 */
[----:B------:R-:W-:-:S02]  /*e000*/  ISETP.GE.AND P6, PT, R9, R203, PT ;  /* 0x000000cb0900720c */ /* 0x000fc40003fc6270 */
[----:B------:R-:W-:Y:S02]  /*e010*/  FSEL R120, R88, -INF , !P4 ;  /* 0xff80000058787808 */ /* 0x000fe40006000000 */
[----:B------:R-:W-:Y:S02]  /*e020*/  LOP3.LUT R29, R29, 0x40, R189, 0xfe, !PT ;  /* 0x000000401d1d7812 */ /* 0x000fe400078efebd */
[----:B------:R-:W-:Y:S02]  /*e030*/  ISETP.GE.AND P4, PT, R9, R202, PT ;  /* 0x000000ca0900720c */ /* 0x000fe40003f86270 */
[----:B------:R-:W-:Y:S02]  /*e040*/  FSEL R171, R90, -INF , !P3 ;  /* 0xff8000005aab7808 */ /* 0x000fe40005800000 */
[----:B------:R-:W-:Y:S02]  /*e050*/  ISETP.GE.AND P3, PT, R17, R203, PT ;  /* 0x000000cb1100720c */ /* 0x000fe40003f66270 */
[----:B------:R-:W-:-:S02]  /*e060*/  FSEL R9, R84, -INF , !P2 ;  /* 0xff80000054097808 */ /* 0x000fc40005000000 */
[-C--:B------:R-:W-:Y:S02]  /*e070*/  ISETP.GE.AND P2, PT, R17, R202.reuse, PT ;  /* 0x000000ca1100720c */ /* 0x080fe40003f46270 */
[----:B------:R-:W-:Y:S02]  /*e080*/  LOP3.LUT R165, R165, 0x50, R189, 0xfe, !PT ;  /* 0x00000050a5a57812 */ /* 0x000fe400078efebd */
[----:B------:R-:W-:Y:S02]  /*e090*/  FSEL R173, R86, -INF , !P5 ;  /* 0xff80000056ad7808 */ /* 0x000fe40006800000 */
[----:B------:R-:W-:Y:S02]  /*e0a0*/  FSEL R17, R80, -INF , !P6 ;  /* 0xff80000050117808 */ /* 0x000fe40007000000 */
[C---:B------:R-:W-:Y:S02]  /*e0b0*/  ISETP.GE.AND P5, PT, R29.reuse, R203, PT ;  /* 0x000000cb1d00720c */ /* 0x040fe40003fa6270 */
[----:B------:R-:W-:-:S02]  /*e0c0*/  ISETP.GE.AND P6, PT, R29, R202, PT ;  /* 0x000000ca1d00720c */ /* 0x000fc40003fc6270 */
[----:B------:R-:W-:Y:S02]  /*e0d0*/  FSEL R29, R76, -INF , !P3 ;  /* 0xff8000004c1d7808 */ /* 0x000fe40005800000 */
[----:B------:R-:W-:Y:S02]  /*e0e0*/  FSEL R76, R78, -INF , !P2 ;  /* 0xff8000004e4c7808 */ /* 0x000fe40005000000 */
[----:B------:R-:W-:Y:S02]  /*e0f0*/  ISETP.GE.AND P2, PT, R165, R203, PT ;  /* 0x000000cba500720c */ /* 0x000fe40003f46270 */
[----:B------:R-:W-:Y:S01]  /*e100*/  LOP3.LUT R129, R129, 0x60, R189, 0xfe, !PT ;  /* 0x0000006081817812 */ /* 0x000fe200078efebd */
[----:B------:R-:W-:Y:S01]  /*e110*/  STL [R1+0x28], R76 ;  /* 0x0000284c01007387 */ /* 0x000fe20000100800 */
[----:B------:R-:W-:Y:S02]  /*e120*/  FSEL R167, R64, -INF , !P2 ;  /* 0xff80000040a77808 */ /* 0x000fe40005000000 */
[----:B------:R-:W-:-:S02]  /*e130*/  ISETP.GE.AND P2, PT, R129, R202, PT ;  /* 0x000000ca8100720c */ /* 0x000fc40003f46270 */
[--C-:B------:R-:W-:Y:S02]  /*e140*/  LOP3.LUT R121, R121, 0x78, R189.reuse, 0xfe, !PT ;  /* 0x0000007879797812 */ /* 0x100fe400078efebd */
[--C-:B------:R-:W-:Y:S02]  /*e150*/  LOP3.LUT R49, R49, 0x48, R189.reuse, 0xfe, !PT ;  /* 0x0000004831317812 */ /* 0x100fe400078efebd */
[----:B------:R-:W-:Y:S02]  /*e160*/  FSEL R199, R58, -INF , !P2 ;  /* 0xff8000003ac77808 */ /* 0x000fe40005000000 */
[----:B------:R-:W-:Y:S02]  /*e170*/  LOP3.LUT R131, R131, 0x58, R189, 0xfe, !PT ;  /* 0x0000005883837812 */ /* 0x000fe400078efebd */
[----:B------:R-:W-:Y:S02]  /*e180*/  FSEL R169, R82, -INF , !P4 ;  /* 0xff80000052a97808 */ /* 0x000fe40006000000 */
[----:B------:R-:W-:-:S02]  /*e190*/  ISETP.GE.AND P2, PT, R121, R203, PT ;  /* 0x000000cb7900720c */ /* 0x000fc40003f46270 */
[--C-:B------:R-:W-:Y:S02]  /*e1a0*/  LOP3.LUT R118, R118, 0x88, R189.reuse, 0xfe, !PT ;  /* 0x0000008876767812 */ /* 0x100fe400078efebd */
[CC--:B------:R-:W-:Y:S02]  /*e1b0*/  ISETP.GE.AND P4, PT, R49.reuse, R203.reuse, PT ;  /* 0x000000cb3100720c */ /* 0x0c0fe40003f86270 */
[----:B------:R-:W-:Y:S02]  /*e1c0*/  ISETP.GE.AND P3, PT, R49, R202, PT ;  /* 0x000000ca3100720c */ /* 0x000fe40003f66270 */
[----:B------:R-:W-:Y:S02]  /*e1d0*/  LOP3.LUT R39, R206, 0xc8, R189, 0xfe, !PT ;  /* 0x000000c8ce277812 */ /* 0x000fe400078efebd */
[----:B------:R-:W-:Y:S02]  /*e1e0*/  FSEL R179, R74, -INF , !P6 ;  /* 0xff8000004ab37808 */ /* 0x000fe40007000000 */
[----:B------:R-:W-:-:S02]  /*e1f0*/  ISETP.GE.AND P6, PT, R131, R203, PT ;  /* 0x000000cb8300720c */ /* 0x000fc40003fc6270 */
[----:B------:R-:W-:Y:S02]  /*e200*/  FSEL R206, R44, -INF , !P2 ;  /* 0xff8000002cce7808 */ /* 0x000fe40005000000 */
[----:B------:R-:W-:Y:S02]  /*e210*/  FSEL R49, R72, -INF , !P5 ;  /* 0xff80000048317808 */ /* 0x000fe40006800000 */
[----:B------:R-:W-:Y:S02]  /*e220*/  FSEL R68, R68, -INF , !P4 ;  /* 0xff80000044447808 */ /* 0x000fe40006000000 */
[----:B------:R-:W-:Y:S02]  /*e230*/  FSEL R181, R70, -INF , !P3 ;  /* 0xff80000046b57808 */ /* 0x000fe40005800000 */
[----:B------:R-:W-:Y:S01]  /*e240*/  ISETP.GE.AND P2, PT, R118, R202, PT ;  /* 0x000000ca7600720c */ /* 0x000fe20003f46270 */
[----:B------:R-:W-:Y:S01]  /*e250*/  STL [R1+0x2c], R68 ;  /* 0x00002c4401007387 */ /* 0x000fe20000100800 */
[----:B------:R-:W-:-:S02]  /*e260*/  LOP3.LUT R51, R51, 0xa0, R189, 0xfe, !PT ;  /* 0x000000a033337812 */ /* 0x000fc400078efebd */
[-C--:B------:R-:W-:Y:S02]  /*e270*/  ISETP.GE.AND P5, PT, R165, R202.reuse, PT ;  /* 0x000000caa500720c */ /* 0x080fe40003fa6270 */
[----:B------:R-:W-:Y:S02]  /*e280*/  ISETP.GE.AND P4, PT, R131, R202, PT ;  /* 0x000000ca8300720c */ /* 0x000fe40003f86270 */
[----:B------:R-:W-:Y:S02]  /*e290*/  ISETP.GE.AND P3, PT, R129, R203, PT ;  /* 0x000000cb8100720c */ /* 0x000fe40003f66270 */
[--C-:B------:R-:W-:Y:S02]  /*e2a0*/  LOP3.LUT R125, R125, 0x68, R189.reuse, 0xfe, !PT ;  /* 0x000000687d7d7812 */ /* 0x100fe400078efebd */
[----:B------:R-:W-:Y:S02]  /*e2b0*/  LOP3.LUT R123, R123, 0x70, R189, 0xfe, !PT ;  /* 0x000000707b7b7812 */ /* 0x000fe400078efebd */
[----:B------:R-:W-:-:S02]  /*e2c0*/  FSEL R60, R60, -INF , !P6 ;  /* 0xff8000003c3c7808 */ /* 0x000fc40007000000 */
[----:B------:R-:W-:Y:S02]  /*e2d0*/  FSEL R175, R38, -INF , !P2 ;  /* 0xff80000026af7808 */ /* 0x000fe40005000000 */
[----:B------:R-:W-:Y:S01]  /*e2e0*/  FSEL R213, R66, -INF , !P5 ;  /* 0xff80000042d57808 */ /* 0x000fe20006800000 */
[----:B------:R1:W-:Y:S01]  /*e2f0*/  STL [R1+0x24], R60 ;  /* 0x0000243c01007387 */ /* 0x0003e20000100800 */
[----:B------:R-:W-:Y:S02]  /*e300*/  FSEL R211, R62, -INF , !P4 ;  /* 0xff8000003ed37808 */ /* 0x000fe40006000000 */
[----:B------:R-:W-:Y:S02]  /*e310*/  FSEL R183, R56, -INF , !P3 ;  /* 0xff80000038b77808 */ /* 0x000fe40005800000 */
[----:B------:R-:W-:Y:S02]  /*e320*/  ISETP.GE.AND P2, PT, R51, R203, PT ;  /* 0x000000cb3300720c */ /* 0x000fe40003f46270 */
[----:B------:R-:W-:-:S02]  /*e330*/  LOP3.LUT R45, R45, 0xb0, R189, 0xfe, !PT ;  /* 0x000000b02d2d7812 */ /* 0x000fc400078efebd */
[CC--:B------:R-:W-:Y:S02]  /*e340*/  ISETP.GE.AND P5, PT, R125.reuse, R203.reuse, PT ;  /* 0x000000cb7d00720c */ /* 0x0c0fe40003fa6270 */
[-C--:B------:R-:W-:Y:S02]  /*e350*/  ISETP.GE.AND P6, PT, R125, R202.reuse, PT ;  /* 0x000000ca7d00720c */ /* 0x080fe40003fc6270 */
[C---:B------:R-:W-:Y:S02]  /*e360*/  ISETP.GE.AND P4, PT, R123.reuse, R203, PT ;  /* 0x000000cb7b00720c */ /* 0x040fe40003f86270 */
[----:B------:R-:W-:Y:S02]  /*e370*/  ISETP.GE.AND P3, PT, R123, R202, PT ;  /* 0x000000ca7b00720c */ /* 0x000fe40003f66270 */
[--C-:B------:R-:W-:Y:S02]  /*e380*/  LOP3.LUT R119, R119, 0x80, R189.reuse, 0xfe, !PT ;  /* 0x0000008077777812 */ /* 0x100fe400078efebd */
[----:B------:R-:W-:-:S02]  /*e390*/  LOP3.LUT R43, R214, 0xb8, R189, 0xfe, !PT ;  /* 0x000000b8d62b7812 */ /* 0x000fc400078efebd */
[----:B------:R-:W-:Y:S02]  /*e3a0*/  LOP3.LUT R41, R208, 0xc0, R189, 0xfe, !PT ;  /* 0x000000c0d0297812 */ /* 0x000fe400078efebd */
[----:B------:R-:W-:Y:S02]  /*e3b0*/  FSEL R214, R52, -INF , !P5 ;  /* 0xff80000034d67808 */ /* 0x000fe40006800000 */
[----:B-1----:R-:W-:Y:S02]  /*e3c0*/  FSEL R60, R24, -INF , !P2 ;  /* 0xff800000183c7808 */ /* 0x002fe40005000000 */
[----:B------:R-:W-:Y:S02]  /*e3d0*/  FSEL R197, R54, -INF , !P6 ;  /* 0xff80000036c57808 */ /* 0x000fe40007000000 */
[----:B------:R-:W-:Y:S02]  /*e3e0*/  FSEL R208, R48, -INF , !P4 ;  /* 0xff80000030d07808 */ /* 0x000fe40006000000 */
[----:B------:R-:W-:-:S02]  /*e3f0*/  FSEL R191, R50, -INF , !P3 ;  /* 0xff80000032bf7808 */ /* 0x000fc40005800000 */
[-C--:B------:R-:W-:Y:S02]  /*e400*/  ISETP.GE.AND P2, PT, R45, R202.reuse, PT ;  /* 0x000000ca2d00720c */ /* 0x080fe40003f46270 */
[-C--:B------:R-:W-:Y:S02]  /*e410*/  ISETP.GE.AND P5, PT, R121, R202.reuse, PT ;  /* 0x000000ca7900720c */ /* 0x080fe40003fa6270 */
[CC--:B------:R-:W-:Y:S02]  /*e420*/  ISETP.GE.AND P6, PT, R119.reuse, R203.reuse, PT ;  /* 0x000000cb7700720c */ /* 0x0c0fe40003fc6270 */
[----:B------:R-:W-:Y:S02]  /*e430*/  ISETP.GE.AND P4, PT, R119, R202, PT ;  /* 0x000000ca7700720c */ /* 0x000fe40003f86270 */
[----:B------:R-:W-:Y:S02]  /*e440*/  ISETP.GE.AND P3, PT, R118, R203, PT ;  /* 0x000000cb7600720c */ /* 0x000fe40003f66270 */
[----:B------:R-:W-:-:S02]  /*e450*/  LOP3.LUT R55, R55, 0x90, R189, 0xfe, !PT ;  /* 0x0000009037377812 */ /* 0x000fc400078efebd */
[--C-:B------:R-:W-:Y:S02]  /*e460*/  LOP3.LUT R53, R53, 0x98, R189.reuse, 0xfe, !PT ;  /* 0x0000009835357812 */ /* 0x100fe400078efebd */
[--C-:B------:R-:W-:Y:S02]  /*e470*/  LOP3.LUT R47, R47, 0xa8, R189.reuse, 0xfe, !PT ;  /* 0x000000a82f2f7812 */ /* 0x100fe400078efebd */
[--C-:B------:R-:W-:Y:S02]  /*e480*/  LOP3.LUT R35, R194, 0xd0, R189.reuse, 0xfe, !PT ;  /* 0x000000d0c2237812 */ /* 0x100fe400078efebd */
[--C-:B------:R-:W-:Y:S02]  /*e490*/  LOP3.LUT R27, R192, 0xe0, R189.reuse, 0xfe, !PT ;  /* 0x000000e0c01b7812 */ /* 0x100fe400078efebd */
[--C-:B------:R-:W-:Y:S02]  /*e4a0*/  LOP3.LUT R25, R182, 0xe8, R189.reuse, 0xfe, !PT ;  /* 0x000000e8b6197812 */ /* 0x100fe400078efebd */
[----:B------:R-:W-:-:S02]  /*e4b0*/  LOP3.LUT R23, R180, 0xf0, R189, 0xfe, !PT ;  /* 0x000000f0b4177812 */ /* 0x000fc400078efebd */
[----:B------:R-:W-:Y:S02]  /*e4c0*/  FSEL R70, R18, -INF , !P2 ;  /* 0xff80000012467808 */ /* 0x000fe40005000000 */
[----:B------:R-:W-:Y:S02]  /*e4d0*/  FSEL R189, R46, -INF , !P5 ;  /* 0xff8000002ebd7808 */ /* 0x000fe40006800000 */
[----:B------:R-:W-:Y:S02]  /*e4e0*/  FSEL R194, R40, -INF , !P6 ;  /* 0xff80000028c27808 */ /* 0x000fe40007000000 */
[----:B------:R-:W-:Y:S02]  /*e4f0*/  FSEL R177, R42, -INF , !P4 ;  /* 0xff8000002ab17808 */ /* 0x000fe40006000000 */
[----:B------:R-:W-:Y:S01]  /*e500*/  FSEL R192, R36, -INF , !P3 ;  /* 0xff80000024c07808 */ /* 0x000fe20005800000 */
[----:B------:R-:W-:Y:S01]  /*e510*/  BAR.SYNC.DEFER_BLOCKING 0x0 ;  /* 0x0000000000007b1d */ /* 0x000fe20000010000 */
[----:B------:R-:W-:-:S02]  /*e520*/  ISETP.GE.AND P2, PT, R39, R203, PT ;  /* 0x000000cb2700720c */ /* 0x000fc40003f46270 */
[CC--:B------:R-:W-:Y:S02]  /*e530*/  ISETP.GE.AND P5, PT, R55.reuse, R203.reuse, PT ;  /* 0x000000cb3700720c */ /* 0x0c0fe40003fa6270 */
[-C--:B------:R-:W-:Y:S02]  /*e540*/  ISETP.GE.AND P6, PT, R55, R202.reuse, PT ;  /* 0x000000ca3700720c */ /* 0x080fe40003fc6270 */
[C---:B------:R-:W-:Y:S02]  /*e550*/  ISETP.GE.AND P4, PT, R53.reuse, R203, PT ;  /* 0x000000cb3500720c */ /* 0x040fe40003f86270 */
[----:B------:R-:W-:Y:S02]  /*e560*/  ISETP.GE.AND P3, PT, R53, R202, PT ;  /* 0x000000ca3500720c */ /* 0x000fe40003f66270 */
[----:B------:R-:W-:Y:S02]  /*e570*/  FSEL R80, R4, -INF , !P2 ;  /* 0xff80000004507808 */ /* 0x000fe40005000000 */
[----:B------:R-:W-:-:S02]  /*e580*/  FSEL R182, R32, -INF , !P5 ;  /* 0xff80000020b67808 */ /* 0x000fc40006800000 */
[----:B------:R-:W-:Y:S02]  /*e590*/  FSEL R56, R34, -INF , !P6 ;  /* 0xff80000022387808 */ /* 0x000fe40007000000 */
[----:B------:R-:W-:Y:S02]  /*e5a0*/  FSEL R180, R28, -INF , !P4 ;  /* 0xff8000001cb47808 */ /* 0x000fe40006000000 */
[----:B------:R-:W-:Y:S02]  /*e5b0*/  FSEL R58, R30, -INF , !P3 ;  /* 0xff8000001e3a7808 */ /* 0x000fe40005800000 */
[-C--:B------:R-:W-:Y:S02]  /*e5c0*/  ISETP.GE.AND P2, PT, R31, R202.reuse, PT ;  /* 0x000000ca1f00720c */ /* 0x080fe40003f46270 */
[----:B------:R-:W-:Y:S02]  /*e5d0*/  ISETP.GE.AND P5, PT, R51, R202, PT ;  /* 0x000000ca3300720c */ /* 0x000fe40003fa6270 */
[----:B------:R-:W-:-:S02]  /*e5e0*/  ISETP.GE.AND P6, PT, R47, R203, PT ;  /* 0x000000cb2f00720c */ /* 0x000fc40003fc6270 */
[----:B------:R-:W-:Y:S02]  /*e5f0*/  ISETP.GE.AND P4, PT, R47, R202, PT ;  /* 0x000000ca2f00720c */ /* 0x000fe40003f86270 */
[----:B------:R-:W-:Y:S02]  /*e600*/  ISETP.GE.AND P3, PT, R45, R203, PT ;  /* 0x000000cb2d00720c */ /* 0x000fe40003f66270 */
[----:B------:R-:W-:Y:S02]  /*e610*/  FSEL R90, R174, -INF , !P2 ;  /* 0xff800000ae5a7808 */ /* 0x000fe40005000000 */
[----:B------:R-:W-:Y:S02]  /*e620*/  FSEL R62, R26, -INF , !P5 ;  /* 0xff8000001a3e7808 */ /* 0x000fe40006800000 */
[----:B------:R-:W-:Y:S02]  /*e630*/  FSEL R64, R20, -INF , !P6 ;  /* 0xff80000014407808 */ /* 0x000fe40007000000 */
[----:B------:R-:W-:-:S02]  /*e640*/  FSEL R66, R22, -INF , !P4 ;  /* 0xff80000016427808 */ /* 0x000fc40006000000 */
[----:B------:R-:W-:Y:S02]  /*e650*/  FSEL R68, R16, -INF , !P3 ;  /* 0xff80000010447808 */ /* 0x000fe40005800000 */
[-C--:B------:R-:W-:Y:S02]  /*e660*/  ISETP.GE.AND P2, PT, R23, R203.reuse, PT ;  /* 0x000000cb1700720c */ /* 0x080fe40003f46270 */
[CC--:B------:R-:W-:Y:S02]  /*e670*/  ISETP.GE.AND P5, PT, R43.reuse, R203.reuse, PT ;  /* 0x000000cb2b00720c */ /* 0x0c0fe40003fa6270 */
[-C--:B------:R-:W-:Y:S02]  /*e680*/  ISETP.GE.AND P6, PT, R43, R202.reuse, PT ;  /* 0x000000ca2b00720c */ /* 0x080fe40003fc6270 */
[C---:B------:R-:W-:Y:S02]  /*e690*/  ISETP.GE.AND P4, PT, R41.reuse, R203, PT ;  /* 0x000000cb2900720c */ /* 0x040fe40003f86270 */
[----:B------:R-:W-:-:S02]  /*e6a0*/  ISETP.GE.AND P3, PT, R41, R202, PT ;  /* 0x000000ca2900720c */ /* 0x000fc40003f66270 */
[----:B------:R-:W-:Y:S02]  /*e6b0*/  FSEL R100, R128, -INF , !P2 ;  /* 0xff80000080647808 */ /* 0x000fe40005000000 */
[----:B------:R-:W-:Y:S02]  /*e6c0*/  FSEL R72, R12, -INF , !P5 ;  /* 0xff8000000c487808 */ /* 0x000fe40006800000 */
[----:B------:R-:W-:Y:S02]  /*e6d0*/  FSEL R74, R14, -INF , !P6 ;  /* 0xff8000000e4a7808 */ /* 0x000fe40007000000 */
[----:B------:R-:W-:Y:S02]  /*e6e0*/  FSEL R76, R8, -INF , !P4 ;  /* 0xff800000084c7808 */ /* 0x000fe40006000000 */
[----:B------:R-:W-:Y:S02]  /*e6f0*/  FSEL R78, R10, -INF , !P3 ;  /* 0xff8000000a4e7808 */ /* 0x000fe40005800000 */
[----:B------:R-:W-:-:S02]  /*e700*/  PLOP3.LUT P2, PT, PT, PT, UP1, 0x80, 0x0 ;  /* 0x000000000000781c */ /* 0x000fc40003f4f018 */
[-C--:B------:R-:W-:Y:S02]  /*e710*/  ISETP.GE.AND P5, PT, R39, R202.reuse, PT ;  /* 0x000000ca2700720c */ /* 0x080fe40003fa6270 */
[CC--:B------:R-:W-:Y:S02]  /*e720*/  ISETP.GE.AND P6, PT, R35.reuse, R203.reuse, PT ;  /* 0x000000cb2300720c */ /* 0x0c0fe40003fc6270 */
[----:B------:R-:W-:Y:S02]  /*e730*/  ISETP.GE.AND P4, PT, R35, R202, PT ;  /* 0x000000ca2300720c */ /* 0x000fe40003f86270 */
[----:B------:R-:W-:Y:S02]  /*e740*/  ISETP.GE.AND P3, PT, R31, R203, PT ;  /* 0x000000cb1f00720c */ /* 0x000fe40003f66270 */
[----:B------:R-:W-:Y:S02]  /*e750*/  FSEL R82, R6, -INF , !P5 ;  /* 0xff80000006527808 */ /* 0x000fe40006800000 */
[----:B------:R-:W-:-:S02]  /*e760*/  FSEL R84, R176, -INF , !P6 ;  /* 0xff800000b0547808 */ /* 0x000fc40007000000 */
[----:B------:R-:W-:Y:S02]  /*e770*/  FSEL R86, R178, -INF , !P4 ;  /* 0xff800000b2567808 */ /* 0x000fe40006000000 */
[----:B------:R-:W-:Y:S02]  /*e780*/  FSEL R88, R172, -INF , !P3 ;  /* 0xff800000ac587808 */ /* 0x000fe40005800000 */
        /* <DEDUP_REMOVED lines=8> */
[----:B------:R-:W-:Y:S02]  /*e810*/  ISETP.GE.AND P5, PT, R23, R202, PT ;  /* 0x000000ca1700720c */ /* 0x000fe40003fa6270 */
[----:B------:R-:W-:-:S02]  /*e820*/  ISETP.GE.AND P6, PT, R21, R203, PT ;  /* 0x000000cb1500720c */ /* 0x000fc40003fc6270 */
[-C--:B------:R-:W-:Y:S02]  /*e830*/  ISETP.GE.AND P4, PT, R21, R202.reuse, PT ;  /* 0x000000ca1500720c */ /* 0x080fe40003f86270 */
[----:B------:R-:W-:Y:S02]  /*e840*/  ISETP.GE.AND P3, PT, R19, R202, PT ;  /* 0x000000ca1300720c */ /* 0x000fe40003f66270 */
[----:B------:R-:W-:Y:S02]  /*e850*/  FSEL R102, R130, -INF , !P5 ;  /* 0xff80000082667808 */ /* 0x000fe40006800000 */
[----:B------:R-:W-:Y:S02]  /*e860*/  FSEL R106, R124, -INF , !P6 ;  /* 0xff8000007c6a7808 */ /* 0x000fe40007000000 */
[----:B------:R-:W-:Y:S02]  /*e870*/  FSEL R118, R126, -INF , !P4 ;  /* 0xff8000007e767808 */ /* 0x000fe40006000000 */
[----:B------:R-:W-:Y:S01]  /*e880*/  FSEL R119, R127, -INF , !P3 ;  /* 0xff8000007f777808 */ /* 0x000fe20005800000 */
[----:B------:R-:W-:Y:S06]  /*e890*/  @!P2 BRA `(.L_x_793) ;  /* 0x00000010001ca947 */ /* 0x000fec0003800000 */
        /* <DEDUP_REMOVED lines=24> */
[----:B------:R-:W-:-:S09]  /*ea20*/  ISETP.GE.AND P4, PT, R8, RZ, PT ;  /* 0x000000ff0800720c */ /* 0x000fd20003f86270 */
        /* <DEDUP_REMOVED lines=9> */
[----:B------:R-:W-:Y:S02]  /*eac0*/  ISETP.GE.AND P2, PT, R4, RZ, PT ;  /* 0x000000ff0400720c */ /* 0x000fe40003f46270 */
[----:B------:R-:W-:-:S03]  /*ead0*/  LOP3.LUT R4, RZ, R6, RZ, 0x33, !PT ;  /* 0x00000006ff047212 */ /* 0x000fc600078e33ff */
[----:B------:R-:W-:Y:S02]  /*eae0*/  @P6 VIADD R14, R14, 0x1 ;  /* 0x000000010e0e6836 */ /* 0x000fe40000000000 */
[----:B------:R-:W-:Y:S02]  /*eaf0*/  @P5 IADD3 R12, R12, 0x1, RZ ;  /* 0x000000010c0c5810 */ /* 0x000fe40007ffe0ff */
[----:B------:R-:W-:-:S04]  /*eb00*/  @!P4 IMAD.MOV R14, RZ, RZ, -R14 ;  /* 0x000000ffff0ec224 */ /* 0x000fc800078e0a0e */
[----:B------:R-:W-:Y:S02]  /*eb10*/  @!P2 IADD3 R12, -R12, RZ, RZ ;  /* 0x000000ff0c0ca210 */ /* 0x000fe40007ffe1ff */
[C---:B------:R-:W-:Y:S02]  /*eb20*/  SEL R19, R4.reuse, R14, !P3 ;  /* 0x0000000e04137207 */ /* 0x040fe40005800000 */
[----:B------:R-:W-:-:S03]  /*eb30*/  SEL R4, R4, R12, !P3 ;  /* 0x0000000c04047207 */ /* 0x000fc60005800000 */
[----:B------:R-:W-:-:S04]  /*eb40*/  IMAD.WIDE R24, R19, 0x4, R246 ;  /* 0x0000000413187825 */ /* 0x000fc800078e02f6 */
[----:B------:R-:W-:Y:S01]  /*eb50*/  IMAD.WIDE R22, R4, 0x4, R246 ;  /* 0x0000000404167825 */ /* 0x000fe200078e02f6 */
[----:B------:R-:W2:Y:S04]  /*eb60*/  LDG.E R21, desc[UR22][R24.64] ;  /* 0x0000001618157981 */ /* 0x000ea8000c1e1900 */
[----:B------:R-:W2:Y:S01]  /*eb70*/  LDG.E R8, desc[UR22][R22.64] ;  /* 0x0000001616087981 */ /* 0x000ea2000c1e1900 */
[----:B------:R-:W-:-:S04]  /*eb80*/  IMAD.IADD R19, R19, 0x1, -R4 ;  /* 0x0000000113137824 */ /* 0x000fc800078e0a04 */
[----:B------:R-:W-:-:S05]  /*eb90*/  IMAD R19, R19, R6, -0x100 ;  /* 0xffffff0013137424 */ /* 0x000fca00078e0206 */
[----:B------:R-:W-:-:S05]  /*eba0*/  SHF.R.S32.HI R4, RZ, 0x1f, R19 ;  /* 0x0000001fff047819 */ /* 0x000fca0000011413 */
[----:B------:R-:W-:-:S04]  /*ebb0*/  IMAD R4, R4, UR12, RZ ;  /* 0x0000000c04047c24 */ /* 0x000fc8000f8e02ff */
[----:B------:R-:W-:Y:S01]  /*ebc0*/  IMAD R4, R19, UR13, R4 ;  /* 0x0000000d13047c24 */ /* 0x000fe2000f8e0204 */
[----:B--2---:R-:W-:Y:S01]  /*ebd0*/  IADD3 R8, -R21, R8, RZ ;  /* 0x0000000815087210 */ /* 0x004fe20007ffe1ff */
[----:B------:R-:W-:-:S03]  /*ebe0*/  IMAD.WIDE.U32 R20, R19, UR12, RZ ;  /* 0x0000000c13147c25 */ /* 0x000fc6000f8e00ff */
[----:B------:R-:W-:Y:S01]  /*ebf0*/  SHF.R.S32.HI R6, RZ, 0x1f, R8 ;  /* 0x0000001fff067819 */ /* 0x000fe20000011408 */
[----:B------:R-:W-:-:S04]  /*ec00*/  IMAD.IADD R21, R21, 0x1, R4 ;  /* 0x0000000115157824 */ /* 0x000fc800078e0204 */
[----:B------:R-:W-:Y:S02]  /*ec10*/  IMAD R19, R6, UR6, RZ ;  /* 0x0000000606137c24 */ /* 0x000fe4000f8e02ff */
[----:B------:R-:W-:-:S04]  /*ec20*/  IMAD.WIDE.U32 R20, R8, UR6, R20 ;  /* 0x0000000608147c25 */ /* 0x000fc8000f8e0014 */
[----:B------:R-:W-:Y:S02]  /*ec30*/  IMAD R19, R8, UR7, R19 ;  /* 0x0000000708137c24 */ /* 0x000fe4000f8e0213 */
[----:B------:R-:W-:-:S03]  /*ec40*/  IMAD.MOV.U32 R251, RZ, RZ, R20 ;  /* 0x000000fffffb7224 */ /* 0x000fc600078e0014 */
[----:B------:R-:W-:Y:S01]  /*ec50*/  IADD3 R4, R21, R19, RZ ;  /* 0x0000001315047210 */ /* 0x000fe20007ffe0ff */
[----:B------:R-:W-:Y:S06]  /*ec60*/  BRA `(.L_x_795) ;  /* 0x0000000000107947 */ /* 0x000fec0003800000 */
.L_x_794:
[----:B------:R-:W-:-:S04]  /*ec70*/  ULEA UR6, -UR12, URZ, 0x8 ;  /* 0x0000003f0c067291 */ /* 0x000fc8000f8e413f */
[----:B------:R-:W-:Y:S02]  /*ec80*/  USHF.R.S32.HI UR4, URZ, 0x1f, UR6 ;  /* 0x0000001f3f047899 */ /* 0x000fe40008011406 */
[----:B------:R-:W-:-:S04]  /*ec90*/  MOV R251, UR6 ;  /* 0x0000000600fb7c02 */ /* 0x000fc80008000f00 */
[----:B------:R-:W-:-:S07]  /*eca0*/  MOV R4, UR4 ;  /* 0x0000000400047c02 */ /* 0x000fce0008000f00 */
.L_x_795:
[----:B------:R-:W-:Y:S01]  /*ecb0*/  @!P1 IADD3 R21, P3, P2, R251, UR15, R200 ;  /* 0x0000000ffb159c10 */ /* 0x000fe2000fa7e0c8 */
[----:B------:R-:W-:Y:S01]  /*ecc0*/  ULDC.64 UR6, c[0x0][0x218] ;  /* 0x0000860000067ab9 */ /* 0x000fe20000000a00 */
[----:B------:R-:W-:Y:S01]  /*ecd0*/  IMAD.U32 R25, RZ, RZ, UR12 ;  /* 0x0000000cff197e24 */ /* 0x000fe2000f8e00ff */
[----:B------:R-:W-:Y:S01]  /*ece0*/  @!UP0 UIMAD UR9, UR13, 0x50, URZ ;  /* 0x000000500d0988a4 */ /* 0x000fe2000f8e023f */
[--C-:B------:R-:W-:Y:S01]  /*ecf0*/  @!P1 IADD3.X R14, R4, UR14, R201.reuse, P3, P2 ;  /* 0x0000000e040e9c10 */ /* 0x100fe20009fe44c9 */
[----:B------:R-:W-:Y:S01]  /*ed00*/  IMAD.U32 R27, RZ, RZ, UR12 ;  /* 0x0000000cff1b7e24 */ /* 0x000fe2000f8e00ff */
[----:B------:R-:W-:Y:S01]  /*ed10*/  @!P1 LEA R52, P4, R21, UR6, 0x1 ;  /* 0x0000000615349c11 */ /* 0x000fe2000f8808ff */
[----:B------:R-:W-:Y:S01]  /*ed20*/  IMAD.U32 R38, RZ, RZ, UR12 ;  /* 0x0000000cff267e24 */ /* 0x000fe2000f8e00ff */
[-C--:B------:R-:W-:Y:S01]  /*ed30*/  @!P1 LEA R10, P2, R25, R200.reuse, 0x6 ;  /* 0x000000c8190a9211 */ /* 0x080fe200078430ff */
[----:B------:R-:W-:Y:S01]  /*ed40*/  IMAD.U32 R23, RZ, RZ, UR12 ;  /* 0x0000000cff177e24 */ /* 0x000fe2000f8e00ff */
[----:B------:R-:W-:Y:S01]  /*ed50*/  @!P1 LEA.HI.X R53, R21, UR7, R14, 0x1, P4 ;  /* 0x0000000715359c11 */ /* 0x000fe2000a0f0c0e */
[----:B------:R-:W-:Y:S01]  /*ed60*/  IMAD.U32 R8, RZ, RZ, UR13 ;  /* 0x0000000dff087e24 */ /* 0x000fe2000f8e00ff */
[-C--:B------:R-:W-:Y:S01]  /*ed70*/  @!P1 LEA R6, P3, R27, R200.reuse, 0x5 ;  /* 0x000000c81b069211 */ /* 0x080fe200078628ff */
[----:B------:R-:W-:Y:S01]  /*ed80*/  IMAD.U32 R21, RZ, RZ, UR12 ;  /* 0x0000000cff157e24 */ /* 0x000fe2000f8e00ff */
[----:B------:R-:W-:Y:S01]  /*ed90*/  @!UP0 UIMAD UR4, UR13, 0x60, URZ ;  /* 0x000000600d0488a4 */ /* 0x000fe2000f8e023f */
[----:B------:R-:W-:Y:S01]  /*eda0*/  IMAD.U32 R30, RZ, RZ, UR12 ;  /* 0x0000000cff1e7e24 */ /* 0x000fe2000f8e00ff */
[-C--:B------:R-:W-:Y:S01]  /*edb0*/  @!P1 LEA.HI.X R23, R23, R201.reuse, R8, 0x6, P2 ;  /* 0x000000c917179211 */ /* 0x080fe200010f3408 */
[----:B------:R-:W-:Y:S01]  /*edc0*/  IMAD.U32 R19, RZ, RZ, UR12 ;  /* 0x0000000cff137e24 */ /* 0x000fe2000f8e00ff */
[----:B------:R-:W-:Y:S01]  /*edd0*/  @!P1 LEA R18, P2, R21, R200, 0x7 ;  /* 0x000000c815129211 */ /* 0x000fe200078438ff */
[----:B------:R-:W-:Y:S01]  /*ede0*/  IMAD.U32 R12, RZ, RZ, UR13 ;  /* 0x0000000dff0c7e24 */ /* 0x000fe2000f8e00ff */
[----:B------:R-:W-:Y:S01]  /*edf0*/  @!UP0 UIMAD UR10, UR13, 0x30, URZ ;  /* 0x000000300d0a88a4 */ /* 0x000fe2000f8e023f */
[----:B------:R-:W-:Y:S01]  /*ee00*/  @!P1 IMAD.WIDE.U32 R38, R38, 0x50, R200 ;  /* 0x0000005026269825 */ /* 0x000fe200078e00c8 */
[----:B------:R-:W-:Y:S01]  /*ee10*/  @!UP0 UIMAD UR11, UR13, 0xa0, URZ ;  /* 0x000000a00d0b88a4 */ /* 0x000fe2000f8e023f */
[----:B------:R1:W-:Y:S01]  /*ee20*/  @P1 STS.128 [R242+0x2000], RZ ;  /* 0x002000fff2001388 */ /* 0x0003e20000000c00 */
[-C--:B------:R-:W-:Y:S01]  /*ee30*/  @!P1 LEA.HI.X R19, R19, R201.reuse, R12, 0x5, P3 ;  /* 0x000000c913139211 */ /* 0x080fe200018f2c0c */
[----:B------:R-:W-:Y:S01]  /*ee40*/  IMAD.U32 R35, RZ, RZ, UR12 ;  /* 0x0000000cff237e24 */ /* 0x000fe2000f8e00ff */
[----:B------:R-:W-:Y:S01]  /*ee50*/  @!P1 IADD3 R25, P3, R251, R38, RZ ;  /* 0x00000026fb199210 */ /* 0x000fe20007f7e0ff */
[----:B------:R-:W-:Y:S01]  /*ee60*/  @!P1 IMAD.WIDE.U32 R30, R30, 0x60, R200 ;  /* 0x000000601e1e9825 */ /* 0x000fe200078e00c8 */
[----:B------:R-:W-:Y:S02]  /*ee70*/  BSSY B0, `(.L_x_796) ;  /* 0x00000a6000007945 */ /* 0x000fe40003800000 */
[----:B------:R-:W-:Y:S01]  /*ee80*/  @!P1 LEA.HI.X R35, R35, R201, R8, 0x7, P2 ;  /* 0x000000c923239211 */ /* 0x000fe200010f3c08 */
[----:B------:R-:W-:Y:S01]  /*ee90*/  IMAD.U32 R42, RZ, RZ, UR12 ;  /* 0x0000000cff2a7e24 */ /* 0x000fe2000f8e00ff */
[C---:B------:R-:W-:Y:S01]  /*eea0*/  @!P1 IADD3 R27, P2, R251.reuse, R30, RZ ;  /* 0x0000001efb1b9210 */ /* 0x040fe20007f5e0ff */
[----:B------:R-:W-:Y:S01]  /*eeb0*/  IMAD.U32 R40, RZ, RZ, UR12 ;  /* 0x0000000cff287e24 */ /* 0x000fe2000f8e00ff */
[----:B------:R-:W-:Y:S01]  /*eec0*/  @!P1 IADD3.X R12, R4, UR9, R39, P3, !PT ;  /* 0x00000009040c9c10 */ /* 0x000fe20009ffe427 */
[----:B------:R-:W-:Y:S01]  /*eed0*/  @!P1 IMAD.WIDE.U32 R42, R42, 0x70, R200 ;  /* 0x000000702a2a9825 */ /* 0x000fe200078e00c8 */
[----:B------:R-:W-:Y:S01]  /*eee0*/  @!UP0 UIMAD UR9, UR13, 0x70, URZ ;  /* 0x000000700d0988a4 */ /* 0x000fe2000f8e023f */
[----:B------:R-:W-:Y:S01]  /*eef0*/  @!P1 IADD3.X R14, R4, UR4, R31, P2, !PT ;  /* 0x00000004040e9c10 */ /* 0x000fe200097fe41f */
[----:B------:R-:W-:Y:S01]  /*ef00*/  @!UP0 UIMAD UR4, UR13, 0x90, URZ ;  /* 0x000000900d0488a4 */ /* 0x000fe2000f8e023f */
[----:B------:R-:W-:Y:S01]  /*ef10*/  IMAD.U32 R50, RZ, RZ, UR12 ;  /* 0x0000000cff327e24 */ /* 0x000fe2000f8e00ff */
[----:B------:R-:W-:Y:S01]  /*ef20*/  @!P1 IADD3 R31, P3, R251, R42, RZ ;  /* 0x0000002afb1f9210 */ /* 0x000fe20007f7e0ff */
[----:B------:R-:W-:-:S03]  /*ef30*/  @!P1 IMAD.WIDE.U32 R40, R40, 0x90, R200 ;  /* 0x0000009028289825 */ /* 0x000fc600078e00c8 */
[----:B------:R-:W-:Y:S01]  /*ef40*/  @!P1 IADD3.X R16, R4, UR9, R43, P3, !PT ;  /* 0x0000000904109c10 */ /* 0x000fe20009ffe42b */
[----:B------:R-:W-:Y:S01]  /*ef50*/  IMAD.U32 R126, RZ, RZ, UR12 ;  /* 0x0000000cff7e7e24 */ /* 0x000fe2000f8e00ff */
[C---:B------:R-:W-:Y:S01]  /*ef60*/  @!P1 IADD3 R39, P2, R251.reuse, R40, RZ ;  /* 0x00000028fb279210 */ /* 0x040fe20007f5e0ff */
[----:B------:R-:W-:Y:S01]  /*ef70*/  @!P1 IMAD.WIDE.U32 R50, R50, 0xc0, R200 ;  /* 0x000000c032329825 */ /* 0x000fe200078e00c8 */
[----:B------:R-:W-:Y:S02]  /*ef80*/  @!UP0 UIMAD UR9, UR13, 0xc0, URZ ;  /* 0x000000c00d0988a4 */ /* 0x000fe4000f8e023f */
[----:B------:R-:W-:Y:S01]  /*ef90*/  @!P1 IADD3.X R20, R4, UR4, R41, P2, !PT ;  /* 0x0000000404149c10 */ /* 0x000fe200097fe429 */
[----:B------:R-:W-:Y:S01]  /*efa0*/  IMAD.U32 R46, RZ, RZ, UR12 ;  /* 0x0000000cff2e7e24 */ /* 0x000fe2000f8e00ff */
[----:B------:R-:W-:Y:S01]  /*efb0*/  @!P1 IADD3 R26, P3, R251, R50, RZ ;  /* 0x00000032fb1a9210 */ /* 0x000fe20007f7e0ff */
[----:B------:R-:W-:Y:S01]  /*efc0*/  @!P1 IMAD.WIDE.U32 R126, R126, 0x30, R200 ;  /* 0x000000307e7e9825 */ /* 0x000fe200078e00c8 */
[----:B------:R-:W-:-:S02]  /*efd0*/  @!UP0 UIMAD UR4, UR13, 0xd0, URZ ;  /* 0x000000d00d0488a4 */ /* 0x000fc4000f8e023f */
[----:B------:R-:W-:Y:S01]  /*efe0*/  @!P1 IADD3.X R51, R4, UR9, R51, P3, !PT ;  /* 0x0000000904339c10 */ /* 0x000fe20009ffe433 */
[----:B------:R-:W-:Y:S01]  /*eff0*/  @!P1 IMAD.WIDE.U32 R46, R46, 0xd0, R200 ;  /* 0x000000d02e2e9825 */ /* 0x000fe200078e00c8 */
[C---:B------:R-:W-:Y:S02]  /*f000*/  @!P1 IADD3 R21, P4, R251.reuse, R126, RZ ;  /* 0x0000007efb159210 */ /* 0x040fe40007f9e0ff */
[C---:B------:R-:W-:Y:S01]  /*f010*/  @!P1 IADD3 R10, P3, R251.reuse, R10, RZ ;  /* 0x0000000afb0a9210 */ /* 0x040fe20007f7e0ff */
        /* <DEDUP_REMOVED lines=11> */
[C---:B------:R-:W-:Y:S01]  /*f0d0*/  @!P1 IADD3.X R24, R4.reuse, UR10, R55, P4, !PT ;  /* 0x0000000a04189c10 */ /* 0x040fe2000a7fe437 */
[----:B------:R-:W-:Y:S01]  /*f0e0*/  @!P1 IMAD.X R23, R4, 0x1, R23, P3 ;  /* 0x0000000104179824 */ /* 0x000fe200018e0617 */
[----:B------:R-:W-:Y:S01]  /*f0f0*/  @!P1 LEA R54, P3, R10, UR6, 0x1 ;  /* 0x000000060a369c11 */ /* 0x000fe2000f8608ff */
[----:B------:R-:W-:Y:S01]  /*f100*/  @!P1 IMAD.WIDE.U32 R124, R124, 0xa0, R200 ;  /* 0x000000a07c7c9825 */ /* 0x000fe200078e00c8 */
[C---:B------:R-:W-:Y:S02]  /*f110*/  @!P1 IADD3 R30, P2, R251.reuse, R44, RZ ;  /* 0x0000002cfb1e9210 */ /* 0x040fe40007f5e0ff */
[----:B------:R-:W-:Y:S02]  /*f120*/  @!P1 LEA.HI.X R55, R10, UR7, R23, 0x1, P3 ;  /* 0x000000070a379c11 */ /* 0x000fe400098f0c17 */
[----:B------:R-:W-:Y:S02]  /*f130*/  @!P1 IADD3 R41, P5, R251, R124, RZ ;  /* 0x0000007cfb299210 */ /* 0x000fe40007fbe0ff */
[----:B------:R-:W-:-:S02]  /*f140*/  @!P1 IADD3.X R45, R4, UR4, R45, P2, !PT ;  /* 0x00000004042d9c10 */ /* 0x000fc400097fe42d */
[----:B------:R-:W-:Y:S02]  /*f150*/  @!P1 IADD3 R18, P3, R251, R18, RZ ;  /* 0x00000012fb129210 */ /* 0x000fe40007f7e0ff */
[----:B------:R-:W-:Y:S02]  /*f160*/  @!P1 LEA R124, P2, R21, UR6, 0x1 ;  /* 0x00000006157c9c11 */ /* 0x000fe4000f8408ff */
[C---:B------:R-:W-:Y:S01]  /*f170*/  @!P1 IADD3.X R22, R4.reuse, UR11, R125, P5, !PT ;  /* 0x0000000b04169c10 */ /* 0x040fe2000affe47d */
[C---:B------:R-:W-:Y:S01]  /*f180*/  @!P1 IMAD.X R35, R4.reuse, 0x1, R35, P3 ;  /* 0x0000000104239824 */ /* 0x040fe200018e0623 */
[----:B------:R-:W-:Y:S02]  /*f190*/  @!P1 IADD3 R6, P4, R251, R6, RZ ;  /* 0x00000006fb069210 */ /* 0x000fe40007f9e0ff */
[----:B------:R-:W-:Y:S02]  /*f1a0*/  @!P1 LEA.HI.X R125, R21, UR7, R8, 0x1, P2 ;  /* 0x00000007157d9c11 */ /* 0x000fe400090f0c08 */
[----:B------:R-:W-:Y:S01]  /*f1b0*/  @!P1 LEA R128, P2, R27, UR6, 0x1 ;  /* 0x000000061b809c11 */ /* 0x000fe2000f8408ff */
[----:B------:R-:W-:Y:S01]  /*f1c0*/  @!P1 IMAD.X R19, R4, 0x1, R19, P4 ;  /* 0x0000000104139824 */ /* 0x000fe200020e0613 */
[----:B------:R-:W-:-:S02]  /*f1d0*/  @!P1 LEA R34, P3, R18, UR6, 0x1 ;  /* 0x0000000612229c11 */ /* 0x000fc4000f8608ff */
[----:B------:R-:W-:Y:S02]  /*f1e0*/  @!P1 LEA R126, P4, R6, UR6, 0x1 ;  /* 0x00000006067e9c11 */ /* 0x000fe4000f8808ff */
[----:B------:R-:W-:Y:S02]  /*f1f0*/  @!P1 LEA.HI.X R129, R27, UR7, R14, 0x1, P2 ;  /* 0x000000071b819c11 */ /* 0x000fe400090f0c0e */
[----:B------:R-:W-:Y:S02]  /*f200*/  @!P1 LEA.HI.X R35, R18, UR7, R35, 0x1, P3 ;  /* 0x0000000712239c11 */ /* 0x000fe400098f0c23 */
[----:B------:R-:W-:Y:S02]  /*f210*/  @!P1 LEA R164, P2, R31, UR6, 0x1 ;  /* 0x000000061fa49c11 */ /* 0x000fe4000f8408ff */
[----:B------:R-:W-:Y:S02]  /*f220*/  @!P1 LEA R18, P3, R41, UR6, 0x1 ;  /* 0x0000000629129c11 */ /* 0x000fe4000f8608ff */
[----:B------:R-:W-:-:S02]  /*f230*/  @!P1 LEA.HI.X R127, R6, UR7, R19, 0x1, P4 ;  /* 0x00000007067f9c11 */ /* 0x000fc4000a0f0c13 */
[----:B------:R-:W-:Y:S02]  /*f240*/  @!P1 LEA.HI.X R165, R31, UR7, R16, 0x1, P2 ;  /* 0x000000071fa59c11 */ /* 0x000fe400090f0c10 */
[----:B------:R-:W-:Y:S02]  /*f250*/  @!P1 LEA.HI.X R19, R41, UR7, R22, 0x1, P3 ;  /* 0x0000000729139c11 */ /* 0x000fe400098f0c16 */
[----:B------:R-:W-:Y:S02]  /*f260*/  @!P1 LEA R40, P2, R43, UR6, 0x1 ;  /* 0x000000062b289c11 */ /* 0x000fe4000f8408ff */
[----:B------:R-:W-:Y:S02]  /*f270*/  LEA R250, P3, R200, UR6, 0x1 ;  /* 0x00000006c8fa7c11 */ /* 0x000fe4000f8608ff */
[----:B------:R-:W-:Y:S02]  /*f280*/  @!P1 LEA R130, P4, R25, UR6, 0x1 ;  /* 0x0000000619829c11 */ /* 0x000fe4000f8808ff */
[----:B------:R-:W-:-:S02]  /*f290*/  @!P1 LEA.HI.X R41, R43, UR7, R24, 0x1, P2 ;  /* 0x000000072b299c11 */ /* 0x000fc400090f0c18 */
[----:B------:R-:W-:Y:S02]  /*f2a0*/  LEA.HI.X R6, R200, UR7, R201, 0x1, P3 ;  /* 0x00000007c8067c11 */ /* 0x000fe400098f0cc9 */
[----:B------:R-:W-:Y:S02]  /*f2b0*/  @!P1 LEA R24, P3, R251, R250, 0x1 ;  /* 0x000000fafb189211 */ /* 0x000fe400078608ff */
[----:B------:R-:W-:Y:S02]  /*f2c0*/  @!P1 LEA.HI.X R131, R25, UR7, R12, 0x1, P4 ;  /* 0x0000000719839c11 */ /* 0x000fe4000a0f0c0c */
[----:B------:R-:W-:Y:S02]  /*f2d0*/  @!P1 LEA.HI.X R25, R251, R6, R4, 0x1, P3 ;  /* 0x00000006fb199211 */ /* 0x000fe400018f0c04 */
[----:B------:R-:W-:-:S03]  /*f2e0*/  @!P1 LEA R38, P4, R39, UR6, 0x1 ;  /* 0x0000000627269c11 */ /* 0x000fc6000f8808ff */
[----:B------:R-:W-:Y:S01]  /*f2f0*/  @!PT LDS RZ, [RZ] ;  /* 0x00000000fffff984 */ /* 0x000fe20000000800 */
[----:B------:R-:W-:Y:S01]  /*f300*/  @!PT LDS RZ, [RZ] ;  /* 0x00000000fffff984 */ /* 0x000fe20000000800 */
[----:B------:R-:W-:Y:S01]  /*f310*/  @!PT LDS RZ, [RZ] ;  /* 0x00000000fffff984 */ /* 0x000fe20000000800 */
[----:B------:R1:W-:Y:S01]  /*f320*/  @!P1 LDGSTS.E.BYPASS.LTC128B.128 [R242+0x2000], desc[UR22][R24.64] ;  /* 0x0200000018f29fae */ /* 0x0003e2000b901d56 */
[----:B------:R-:W-:Y:S02]  /*f330*/  @!P1 LEA.HI.X R39, R39, UR7, R20, 0x1, P4 ;  /* 0x0000000727279c11 */ /* 0x000fe4000a0f0c14 */
[----:B------:R-:W-:Y:S01]  /*f340*/  @!P1 LEA R22, P4, R26, UR6, 0x1 ;  /* 0x000000061a169c11 */ /* 0x000fe2000f8808ff */
[----:B------:R1:W-:Y:S01]  /*f350*/  @P1 STS.128 [R242+0x2800], RZ ;  /* 0x002800fff2001388 */ /* 0x0003e20000000c00 */
[----:B------:R-:W-:Y:S02]  /*f360*/  @!P1 LEA R20, P2, R28, UR6, 0x1 ;  /* 0x000000061c149c11 */ /* 0x000fe4000f8408ff */
[----:B------:R-:W-:Y:S01]  /*f370*/  @!P1 LEA.HI.X R23, R26, UR7, R51, 0x1, P4 ;  /* 0x000000071a179c11 */ /* 0x000fe2000a0f0c33 */
[----:B------:R-:W-:Y:S01]  /*f380*/  @!PT LDS RZ, [RZ] ;  /* 0x00000000fffff984 */ /* 0x000fe20000000800 */
[----:B------:R-:W-:Y:S01]  /*f390*/  @!PT LDS RZ, [RZ] ;  /* 0x00000000fffff984 */ /* 0x000fe20000000800 */
[----:B------:R-:W-:Y:S01]  /*f3a0*/  @!PT LDS RZ, [RZ] ;  /* 0x00000000fffff984 */ /* 0x000fe20000000800 */
[----:B------:R1:W-:Y:S01]  /*f3b0*/  @!P1 LDGSTS.E.BYPASS.LTC128B.128 [R242+0x2800], desc[UR22][R52.64] ;  /* 0x0280000034f29fae */ /* 0x0003e2000b901d56 */
[----:B------:R-:W-:Y:S02]  /*f3c0*/  @!P1 LEA.HI.X R21, R28, UR7, R47, 0x1, P2 ;  /* 0x000000071c159c11 */ /* 0x000fe400090f0c2f */
[C---:B------:R-:W-:Y:S01]  /*f3d0*/  @!P1 LEA R26, P2, R30.reuse, UR6, 0x1 ;  /* 0x000000061e1a9c11 */ /* 0x040fe2000f8408ff */
[----:B------:R1:W-:Y:S03]  /*f3e0*/  @P1 STS.128 [R242+0x3000], RZ ;  /* 0x003000fff2001388 */ /* 0x0003e60000000c00 */
[----:B------:R-:W-:Y:S01]  /*f3f0*/  @!P1 LEA.HI.X R27, R30, UR7, R45, 0x1, P2 ;  /* 0x000000071e1b9c11 */ /* 0x000fe200090f0c2d */
        /* <DEDUP_REMOVED lines=67> */
[----:B------:R-:W-:-:S03]  /*f830*/  UIMAD UR4, UR13, 0xf0, URZ ;  /* 0x000000f00d0478a4 */ /* 0x000fc6000f8e023f */
[----:B------:R-:W-:-:S03]  /*f840*/  IMAD.WIDE.U32 R200, R8, 0xf0, R200 ;  /* 0x000000f008c87825 */ /* 0x000fc600078e00c8 */
[----:B-1----:R-:W-:-:S04]  /*f850*/  IADD3 R19, P1, R251, R200, RZ ;  /* 0x000000c8fb137210 */ /* 0x002fc80007f3e0ff */
[----:B------:R-:W-:Y:S02]  /*f860*/  IADD3.X R8, R4, UR4, R201, P1, !PT ;  /* 0x0000000404087c10 */ /* 0x000fe40008ffe4c9 */
[----:B------:R-:W-:-:S04]  /*f870*/  LEA R18, P1, R19, UR6, 0x1 ;  /* 0x0000000613127c11 */ /* 0x000fc8000f8208ff */
[----:B------:R-:W-:-:S05]  /*f880*/  LEA.HI.X R19, R19, UR7, R8, 0x1, P1 ;  /* 0x0000000713137c11 */ /* 0x000fca00088f0c08 */
[----:B------:R-:W-:Y:S01]  /*f890*/  @!PT LDS RZ, [RZ] ;  /* 0x00000000fffff984 */ /* 0x000fe20000000800 */
[----:B------:R-:W-:Y:S01]  /*f8a0*/  @!PT LDS RZ, [RZ] ;  /* 0x00000000fffff984 */ /* 0x000fe20000000800 */
[----:B------:R-:W-:Y:S01]  /*f8b0*/  @!PT LDS RZ, [RZ] ;  /* 0x00000000fffff984 */ /* 0x000fe20000000800 */
[----:B------:R2:W-:Y:S04]  /*f8c0*/  LDGSTS.E.BYPASS.LTC128B.128 [R242+0x9800], desc[UR22][R18.64] ;  /* 0x0980000012f27fae */ /* 0x0005e8000b901d56 */
.L_x_797:
[----:B------:R-:W-:Y:S05]  /*f8d0*/  BSYNC B0 ;  /* 0x0000000000007941 */ /* 0x000fea0003800000 */
.L_x_796:
[----:B------:R-:W0:Y:S01]  /*f8e0*/  LDGDEPBAR ;  /* 0x00000000000079af */ /* 0x000e220000000000 */
[----:B------:R-:W-:-:S04]  /*f8f0*/  LEA R250, P1, R251, R250, 0x1 ;  /* 0x000000fafbfa7211 */ /* 0x000fc800078208ff */
[----:B------:R-:W-:-:S09]  /*f900*/  LEA.HI.X R251, R251, R6, R4, 0x1, P1 ;  /* 0x00000006fbfb7211 */ /* 0x000fd200008f0c04 */
.L_x_793:
[----:B------:R-:W3:Y:S01]  /*f910*/  LDL.LU R12, [R1+0x24] ;  /* 0x00002400010c7983 */ /* 0x000ee20000300800 */
[----:B------:R-:W-:Y:S01]  /*f920*/  MOV R200, R171 ;  /* 0x000000ab00c87202 */ /* 0x000fe20000000f00 */
[----:B------:R-:W-:Y:S02]  /*f930*/  ULDC UR4, c[0x0][0x2ec] ;  /* 0x0000bb0000047ab9 */ /* 0x000fe40000000800 */
[----:B------:R-:W4:Y:S04]  /*f940*/  LDL.LU R6, [R1+0x28] ;  /* 0x0000280001067983 */ /* 0x000f280000300800 */
[----:B------:R-:W5:Y:S04]  /*f950*/  LDL.LU R4, [R1] ;  /* 0x0000000001047983 */ /* 0x000f680000300800 */
[----:B-1----:R-:W5:Y:S04]  /*f960*/  LDL.LU R22, [R1+0x4] ;  /* 0x0000040001167983 */ /* 0x002f680000300800 */
[----:B------:R-:W5:Y:S04]  /*f970*/  LDL.LU R20, [R1+0x14] ;  /* 0x0000140001147983 */ /* 0x000f680000300800 */
[----:B--2---:R-:W2:Y:S04]  /*f980*/  LDL.LU R18, [R1+0x1c] ;  /* 0x00001c0001127983 */ /* 0x004ea80000300800 */
[----:B------:R-:W2:Y:S04]  /*f990*/  LDL.LU R14, [R1+0x20] ;  /* 0x00002000010e7983 */ /* 0x000ea80000300800 */
[----:B------:R-:W2:Y:S04]  /*f9a0*/  LDL.LU R10, [R1+0x8] ;  /* 0x00000800010a7983 */ /* 0x000ea80000300800 */
[----:B------:R-:W2:Y:S04]  /*f9b0*/  LDL.LU R8, [R1+0x18] ;  /* 0x0000180001087983 */ /* 0x000ea80000300800 */
[----:B------:R-:W2:Y:S04]  /*f9c0*/  LDL.LU R16, [R1+0x10] ;  /* 0x0000100001107983 */ /* 0x000ea80000300800 */
[----:B------:R-:W2:Y:S04]  /*f9d0*/  LDL.LU R25, [R1+0xc] ;  /* 0x00000c0001197983 */ /* 0x000ea80000300800 */
[----:B------:R-:W2:Y:S01]  /*f9e0*/  LDL.LU R201, [R1+0x2c] ;  /* 0x00002c0001c97983 */ /* 0x000ea20000300800 */
[----:B------:R-:W-:-:S02]  /*f9f0*/  MOV R178, R173 ;  /* 0x000000ad00b27202 */ /* 0x000fc40000000f00 */
[----:B------:R-:W-:Y:S01]  /*fa00*/  MOV R176, R167 ;  /* 0x000000a700b07202 */ /* 0x000fe20000000f00 */
[----:B------:R-:W-:Y:S01]  /*fa10*/  LDSM.16.MT88.4 R40, [R234+0xa800] ;  /* 0x00a80000ea28783b */ /* 0x000fe20000004200 */
[----:B------:R-:W-:Y:S02]  /*fa20*/  MOV R174, R169 ;  /* 0x000000a900ae7202 */ /* 0x000fe40000000f00 */
[----:B---3--:R-:W-:Y:S02]  /*fa30*/  MOV R170, R12 ;  /* 0x0000000c00aa7202 */ /* 0x008fe40000000f00 */
[----:B----4-:R-:W-:Y:S02]  /*fa40*/  MOV R172, R6 ;  /* 0x0000000600ac7202 */ /* 0x010fe40000000f00 */
[----:B-----5:R-:W-:Y:S02]  /*fa50*/  MOV R12, R4 ;  /* 0x00000004000c7202 */ /* 0x020fe40000000f00 */
[----:B------:R-:W-:-:S04]  /*fa60*/  FMNMX.FTZ R4, R2, R122, !PT ;  /* 0x0000007a02047209 */ /* 0x000fc80007810000 */
[----:B------:R-:W-:-:S04]  /*fa70*/  FMNMX.FTZ R4, R22, R4, !PT ;  /* 0x0000000416047209 */ /* 0x000fc80007810000 */
[----:B------:R-:W-:-:S04]  /*fa80*/  FMNMX.FTZ R4, R15, R4, !PT ;  /* 0x000000040f047209 */ /* 0x000fc80007810000 */
[----:B------:R-:W-:-:S04]  /*fa90*/  FMNMX.FTZ R4, R20, R4, !PT ;  /* 0x0000000414047209 */ /* 0x000fc80007810000 */
[----:B------:R-:W-:-:S04]  /*faa0*/  FMNMX.FTZ R4, R13, R4, !PT ;  /* 0x000000040d047209 */ /* 0x000fc80007810000 */
[----:B--2---:R-:W-:-:S04]  /*fab0*/  FMNMX.FTZ R4, R18, R4, !PT ;  /* 0x0000000412047209 */ /* 0x004fc80007810000 */
[----:B------:R-:W-:-:S04]  /*fac0*/  FMNMX.FTZ R19, R11, R4, !PT ;  /* 0x000000040b137209 */ /* 0x000fc80007810000 */
[----:B------:R-:W-:-:S04]  /*fad0*/  FMNMX.FTZ R19, R14, R19, !PT ;  /* 0x000000130e137209 */ /* 0x000fc80007810000 */
        /* <DEDUP_REMOVED lines=70> */
[----:B------:R-:W-:-:S04]  /*ff40*/  FMNMX.FTZ R19, R89, R6, !PT ;  /* 0x0000000659137209 */ /* 0x000fc80007810000 */
[----:B------:R-:W-:Y:S02]  /*ff50*/  FMNMX.FTZ R6, R68, R19, !PT ;  /* 0x0000001344067209 */ /* 0x000fe40007810000 */
        /* <DEDUP_REMOVED lines=39> */
[----:B------:R-:W-:-:S04]  /*101d0*/  FMNMX.FTZ R19, R111, R4, !PT ;  /* 0x000000046f137209 */ /* 0x000fc80007810000 */
[----:B------:R-:W-:Y:S01]  /*101e0*/  FMNMX.FTZ R4, R94, R19, !PT ;  /* 0x000000135e047209 */ /* 0x000fe20007810000 */
[----:B------:R-:W1:Y:S03]  /*101f0*/  SHFL.BFLY PT, R6, R21, 0x2, 0x1f ;  /* 0x0c401f0015067f89 */ /* 0x000e6600000e0000 */
[----:B------:R-:W-:-:S04]  /*10200*/  FMNMX.FTZ R19, R113, R4, !PT ;  /* 0x0000000471137209 */ /* 0x000fc80007810000 */
[----:B------:R-:W-:-:S04]  /*10210*/  FMNMX.FTZ R4, R98, R19, !PT ;  /* 0x0000001362047209 */ /* 0x000fc80007810000 */
[----:B------:R-:W-:-:S04]  /*10220*/  FMNMX.FTZ R19, R115, R4, !PT ;  /* 0x0000000473137209 */ /* 0x000fc80007810000 */
[----:B------:R-:W-:-:S04]  /*10230*/  FMNMX.FTZ R4, R102, R19, !PT ;  /* 0x0000001366047209 */ /* 0x000fc80007810000 */
[----:B------:R-:W-:-:S04]  /*10240*/  FMNMX.FTZ R19, R117, R4, !PT ;  /* 0x0000000475137209 */ /* 0x000fc80007810000 */
[----:B------:R-:W-:Y:S02]  /*10250*/  FMNMX.FTZ R4, R118, R19, !PT ;  /* 0x0000001376047209 */ /* 0x000fe40007810000 */
[----:B-1----:R-:W-:Y:S02]  /*10260*/  FMNMX.FTZ R6, R21, R6, !PT ;  /* 0x0000000615067209 */ /* 0x002fe40007810000 */
[----:B------:R-:W-:-:S05]  /*10270*/  FMNMX.FTZ R21, R119, R4, !PT ;  /* 0x0000000477157209 */ /* 0x000fca0007810000 */
[----:B------:R-:W1:Y:S04]  /*10280*/  SHFL.BFLY PT, R4, R21, 0x2, 0x1f ;  /* 0x0c401f0015047f89 */ /* 0x000e6800000e0000 */
[----:B------:R-:W2:Y:S01]  /*10290*/  SHFL.BFLY PT, R167, R6, 0x1, 0x1f ;  /* 0x0c201f0006a77f89 */ /* 0x000ea200000e0000 */
[----:B-1----:R-:W-:-:S05]  /*102a0*/  FMNMX.FTZ R4, R21, R4, !PT ;  /* 0x0000000415047209 */ /* 0x002fca0007810000 */
[----:B------:R-:W1:Y:S01]  /*102b0*/  SHFL.BFLY PT, R19, R4, 0x1, 0x1f ;  /* 0x0c201f0004137f89 */ /* 0x000e6200000e0000 */
[----:B--2---:R-:W-:-:S04]  /*102c0*/  FMNMX.FTZ R167, R6, R167, !PT ;  /* 0x000000a706a77209 */ /* 0x004fc80007810000 */
[----:B------:R-:W-:-:S04]  /*102d0*/  FSETP.NEU.FTZ.AND P2, PT, R167, -INF , PT ;  /* 0xff800000a700780b */ /* 0x000fc80003f5d000 */
[C---:B------:R-:W-:Y:S01]  /*102e0*/  FSEL R173, R167.reuse, RZ, P2 ;  /* 0x000000ffa7ad7208 */ /* 0x040fe20001000000 */
[----:B------:R-:W-:-:S04]  /*102f0*/  FMUL.FTZ R165, R167, UR4 ;  /* 0x00000004a7a57c20 */ /* 0x000fc80008410000 */
[----:B------:R-:W-:Y:S01]  /*10300*/  FADD.FTZ R173, R2, -R173 ;  /* 0x800000ad02ad7221 */ /* 0x000fe20000010000 */
[----:B------:R-:W-:-:S03]  /*10310*/  FSEL R165, R165, RZ, P2 ;  /* 0x000000ffa5a57208 */ /* 0x000fc60001000000 */
[----:B------:R-:W-:Y:S02]  /*10320*/  FMUL.FTZ R173, R173, UR4 ;  /* 0x00000004adad7c20 */ /* 0x000fe40008410000 */
[----:B------:R-:W-:Y:S01]  /*10330*/  FFMA.FTZ R164, R122, UR4, -R165 ;  /* 0x000000047aa47c23 */ /* 0x000fe200080108a5 */
[----:B-1----:R-:W-:-:S03]  /*10340*/  FMNMX.FTZ R166, R4, R19, !PT ;  /* 0x0000001304a67209 */ /* 0x002fc60007810000 */
[----:B------:R-:W1:Y:S01]  /*10350*/  MUFU.EX2 R173, R173 ;  /* 0x000000ad00ad7308 */ /* 0x000e620000000800 */
[C---:B------:R-:W-:Y:S01]  /*10360*/  FSETP.NEU.FTZ.AND P1, PT, R166.reuse, -INF , PT ;  /* 0xff800000a600780b */ /* 0x040fe20003f3d000 */
[----:B------:R-:W-:Y:S01]  /*10370*/  FMUL.FTZ R122, R166, UR4 ;  /* 0x00000004a67a7c20 */ /* 0x000fe20008410000 */
[----:B------:R-:W-:-:S04]  /*10380*/  FFMA.FTZ R124, R120, UR4, -R165 ;  /* 0x00000004787c7c23 */ /* 0x000fc800080108a5 */
[----:B------:R-:W-:-:S05]  /*10390*/  FSEL R122, R122, RZ, P1 ;  /* 0x000000ff7a7a7208 */ /* 0x000fca0000800000 */
[--C-:B------:R-:W-:Y:S01]  /*103a0*/  FFMA.FTZ R120, R5, UR4, -R122.reuse ;  /* 0x0000000405787c23 */ /* 0x100fe2000801087a */
[----:B------:R-:W-:Y:S01]  /*103b0*/  FSEL R5, R166, RZ, P1 ;  /* 0x000000ffa6057208 */ /* 0x000fe20000800000 */
[----:B------:R-:W-:Y:S01]  /*103c0*/  FFMA.FTZ R128, R13, UR4, -R165 ;  /* 0x000000040d807c23 */ /* 0x000fe200080108a5 */
[----:B------:R-:W-:Y:S01]  /*103d0*/  MOV R24, R12 ;  /* 0x0000000c00187202 */ /* 0x000fe20000000f00 */
[-C--:B-1----:R-:W-:Y:S01]  /*103e0*/  FMUL.FTZ R12, R160, R173.reuse ;  /* 0x000000ada00c7220 */ /* 0x082fe20000410000 */
[----:B------:R-:W-:Y:S01]  /*103f0*/  FMUL.FTZ R13, R161, R173 ;  /* 0x000000ada10d7220 */ /* 0x000fe20000410000 */
[----:B------:R-:W-:Y:S01]  /*10400*/  FADD.FTZ R0, R0, -R5 ;  /* 0x8000000500007221 */ /* 0x000fe20000010000 */
[--C-:B------:R-:W-:Y:S01]  /*10410*/  FFMA.FTZ R127, R18, UR4, -R165.reuse ;  /* 0x00000004127f7c23 */ /* 0x100fe200080108a5 */
[----:B------:R-:W-:Y:S01]  /*10420*/  FFMA.FTZ R123, R7, UR4, -R122 ;  /* 0x00000004077b7c23 */ /* 0x000fe2000801087a */
[--C-:B------:R-:W-:Y:S01]  /*10430*/  FFMA.FTZ R161, R16, UR4, -R165.reuse ;  /* 0x0000000410a17c23 */ /* 0x100fe200080108a5 */
[--C-:B------:R-:W-:Y:S01]  /*10440*/  FFMA.FTZ R160, R17, UR4, -R165.reuse ;  /* 0x0000000411a07c23 */ /* 0x100fe200080108a5 */
[--C-:B------:R-:W-:Y:S01]  /*10450*/  FFMA.FTZ R131, R22, UR4, -R165.reuse ;  /* 0x0000000416837c23 */ /* 0x100fe200080108a5 */
[----:B------:R-:W-:Y:S01]  /*10460*/  FFMA.FTZ R129, R20, UR4, -R165 ;  /* 0x0000000414817c23 */ /* 0x000fe200080108a5 */
[----:B------:R-:W1:Y:S01]  /*10470*/  LDSM.16.MT88.4 R4, [R234+0xa000] ;  /* 0x00a00000ea04783b */ /* 0x000e620000004200 */
[----:B------:R-:W-:-:S03]  /*10480*/  FMUL.FTZ R2, R0, UR4 ;  /* 0x0000000400027c20 */ /* 0x000fc60008410000 */
[----:B------:R-:W2:Y:S04]  /*10490*/  LDSM.16.MT88.4 R16, [R233+0xa000] ;  /* 0x00a00000e910783b */ /* 0x000ea80000004200 */
[----:B------:R-:W3:Y:S01]  /*104a0*/  LDSM.16.MT88.4 R20, [R236+0xa000] ;  /* 0x00a00000ec14783b */ /* 0x000ee20000004200 */
[----:B------:R-:W-:Y:S01]  /*104b0*/  MOV R168, R24 ;  /* 0x0000001800a87202 */ /* 0x000fe20000000f00 */
[----:B------:R-:W4:Y:S01]  /*104c0*/  MUFU.EX2 R2, R2 ;  /* 0x0000000200027308 */ /* 0x000f220000000800 */
[----:B------:R-:W-:Y:S01]  /*104d0*/  FMUL.FTZ R24, R152, R173 ;  /* 0x000000ad98187220 */ /* 0x000fe20000410000 */
[--C-:B------:R-:W-:Y:S01]  /*104e0*/  FFMA.FTZ R152, R29, UR4, -R165.reuse ;  /* 0x000000041d987c23 */ /* 0x100fe200080108a5 */
[----:B------:R-:W-:Y:S01]  /*104f0*/  FFMA.FTZ R130, R15, UR4, -R165 ;  /* 0x000000040f827c23 */ /* 0x000fe200080108a5 */
[----:B------:R-:W5:Y:S01]  /*10500*/  LDSM.16.MT88.4 R28, [R232+0xa000] ;  /* 0x00a00000e81c783b */ /* 0x000f620000004200 */
[--C-:B------:R-:W-:Y:S01]  /*10510*/  FFMA.FTZ R121, R248, UR4, -R122.reuse ;  /* 0x00000004f8797c23 */ /* 0x100fe2000801087a */
[----:B------:R-:W-:-:S02]  /*10520*/  FFMA.FTZ R169, R10, UR4, -R122 ;  /* 0x000000040aa97c23 */ /* 0x000fc4000801087a */
[----:B------:R-:W-:Y:S01]  /*10530*/  MUFU.EX2 R164, R164 ;  /* 0x000000a400a47308 */ /* 0x000fe20000000800 */
[----:B------:R-:W-:-:S07]  /*10540*/  FFMA.FTZ R32, R25, UR4, -R165 ;  /* 0x0000000419207c23 */ /* 0x000fce00080108a5 */
[----:B------:R-:W1:Y:S08]  /*10550*/  MUFU.EX2 R131, R131 ;  /* 0x0000008300837308 */ /* 0x000e700000000800 */
[----:B------:R-:W-:Y:S08]  /*10560*/  MUFU.EX2 R130, R130 ;  /* 0x0000008200827308 */ /* 0x000ff00000000800 */
[----:B------:R-:W-:Y:S08]  /*10570*/  MUFU.EX2 R129, R129 ;  /* 0x0000008100817308 */ /* 0x000ff00000000800 */
[----:B------:R-:W-:Y:S08]  /*10580*/  MUFU.EX2 R123, R123 ;  /* 0x0000007b007b7308 */ /* 0x000ff00000000800 */
[----:B------:R-:W2:Y:S08]  /*10590*/  MUFU.EX2 R121, R121 ;  /* 0x0000007900797308 */ /* 0x000eb00000000800 */
[----:B------:R-:W-:Y:S08]  /*105a0*/  MUFU.EX2 R120, R120 ;  /* 0x0000007800787308 */ /* 0x000ff00000000800 */
[----:B------:R-:W3:Y:S01]  /*105b0*/  MUFU.EX2 R169, R169 ;  /* 0x000000a900a97308 */ /* 0x000ee20000000800 */
[----:B------:R-:W-:Y:S01]  /*105c0*/  FMUL.FTZ R25, R153, R173 ;  /* 0x000000ad99197220 */ /* 0x000fe20000410000 */
[----:B----4-:R-:W-:Y:S01]  /*105d0*/  FMUL.FTZ R26, R154, R2 ;  /* 0x000000029a1a7220 */ /* 0x010fe20000410000 */
[----:B------:R-:W-:-:S05]  /*105e0*/  FFMA.FTZ R154, R33, UR4, -R122 ;  /* 0x00000004219a7c23 */ /* 0x000fca000801087a */
[----:B------:R4:W-:Y:S01]  /*105f0*/  MUFU.EX2 R153, R32 ;  /* 0x0000002000997308 */ /* 0x0009e20000000800 */
[--C-:B------:R-:W-:Y:S01]  /*10600*/  FFMA.FTZ R126, R11, UR4, -R165.reuse ;  /* 0x000000040b7e7c23 */ /* 0x100fe200080108a5 */
[--C-:B------:R-:W-:Y:S01]  /*10610*/  FFMA.FTZ R171, R8, UR4, -R165.reuse ;  /* 0x0000000408ab7c23 */ /* 0x100fe200080108a5 */
[--C-:B------:R-:W-:Y:S01]  /*10620*/  FFMA.FTZ R0, R9, UR4, -R165.reuse ;  /* 0x0000000409007c23 */ /* 0x100fe200080108a5 */
[--C-:B------:R-:W-:Y:S01]  /*10630*/  FFMA.FTZ R48, R37, UR4, -R122.reuse ;  /* 0x0000000425307c23 */ /* 0x100fe2000801087a */
[--C-:B------:R-:W-:Y:S01]  /*10640*/  FFMA.FTZ R125, R14, UR4, -R165.reuse ;  /* 0x000000040e7d7c23 */ /* 0x100fe200080108a5 */
[----:B-1----:R-:W-:Y:S01]  /*10650*/  F2FP.BF16.F32.PACK_AB R8, R131, R164 ;  /* 0x000000a48308723e */ /* 0x002fe200000010ff */
[----:B------:R-:W-:Y:S01]  /*10660*/  FMUL.FTZ R27, R155, R2 ;  /* 0x000000029b1b7220 */ /* 0x000fe20000410000 */
[----:B--2---:R-:W-:Y:S01]  /*10670*/  F2FP.BF16.F32.PACK_AB R9, R121, R123 ;  /* 0x0000007b7909723e */ /* 0x004fe200000010ff */
[-C--:B------:R-:W-:Y:S01]  /*10680*/  FMUL.FTZ R36, R144, R173.reuse ;  /* 0x000000ad90247220 */ /* 0x080fe20000410000 */
[----:B------:R-:W-:Y:S01]  /*10690*/  F2FP.BF16.F32.PACK_AB R10, R129, R130 ;  /* 0x00000082810a723e */ /* 0x000fe200000010ff */
[----:B----4-:R-:W1:Y:S01]  /*106a0*/  LDSM.16.MT88.4 R32, [R236+0xa800] ;  /* 0x00a80000ec20783b */ /* 0x010e620000004200 */
[----:B---3--:R-:W-:Y:S01]  /*106b0*/  F2FP.BF16.F32.PACK_AB R11, R169, R120 ;  /* 0x00000078a90b723e */ /* 0x008fe200000010ff */
[-C--:B------:R-:W-:Y:S01]  /*106c0*/  FMUL.FTZ R37, R145, R173.reuse ;  /* 0x000000ad91257220 */ /* 0x080fe20000410000 */
        /* <DEDUP_REMOVED lines=15> */
[----:B------:R-:W-:Y:S01]  /*107c0*/  FMUL.FTZ R159, R159, R2 ;  /* 0x000000029f9f7220 */ /* 0x000fe20000410000 */
[--C-:B------:R-:W-:Y:S01]  /*107d0*/  FFMA.FTZ R249, R249, UR4, -R122.reuse ;  /* 0x00000004f9f97c23 */ /* 0x100fe2000801087a */
[----:B------:R-:W-:Y:S01]  /*107e0*/  FFMA.FTZ R215, R215, UR4, -R122 ;  /* 0x00000004d7d77c23 */ /* 0x000fe2000801087a */
[----:B------:R-:W-:Y:S01]  /*107f0*/  HMMA.16816.F32.BF16 R24, R8, R4, R24 ;  /* 0x000000040818723c */ /* 0x000fe20000041818 */
[-C--:B------:R-:W-:Y:S01]  /*10800*/  FMUL.FTZ R44, R136, R173.reuse ;  /* 0x000000ad882c7220 */ /* 0x080fe20000410000 */
[----:B------:R2:W-:Y:S01]  /*10810*/  MUFU.EX2 R144, R48 ;  /* 0x0000003000907308 */ /* 0x0005e20000000800 */
[----:B------:R-:W-:Y:S01]  /*10820*/  FFMA.FTZ R136, R49, UR4, -R165 ;  /* 0x0000000431887c23 */ /* 0x000fe200080108a5 */
[----:B------:R-:W-:-:S02]  /*10830*/  FMUL.FTZ R45, R137, R173 ;  /* 0x000000ad892d7220 */ /* 0x000fc40000410000 */
[C---:B------:R-:W-:Y:S01]  /*10840*/  HMMA.16816.F32.BF16 R36, R8.reuse, R16, R36 ;  /* 0x000000100824723c */ /* 0x040fe20000041824 */
[-C--:B------:R-:W-:Y:S01]  /*10850*/  FMUL.FTZ R46, R138, R2.reuse ;  /* 0x000000028a2e7220 */ /* 0x080fe20000410000 */
[-C--:B------:R-:W-:Y:S01]  /*10860*/  FMUL.FTZ R47, R139, R2.reuse ;  /* 0x000000028b2f7220 */ /* 0x080fe20000410000 */
[-C--:B------:R-:W-:Y:S01]  /*10870*/  FMUL.FTZ R132, R132, R173.reuse ;  /* 0x000000ad84847220 */ /* 0x080fe20000410000 */
[----:B------:R-:W-:Y:S01]  /*10880*/  MUFU.EX2 R128, R128 ;  /* 0x0000008000807308 */ /* 0x000fe20000000800 */
[----:B------:R-:W-:Y:S01]  /*10890*/  FMUL.FTZ R133, R133, R173 ;  /* 0x000000ad85857220 */ /* 0x000fe20000410000 */
[----:B------:R-:W-:Y:S01]  /*108a0*/  HMMA.16816.F32.BF16 R12, R8, R20, R12 ;  /* 0x00000014080c723c */ /* 0x000fe2000004180c */
[-C--:B------:R-:W-:Y:S01]  /*108b0*/  FMUL.FTZ R134, R134, R2.reuse ;  /* 0x0000000286867220 */ /* 0x080fe20000410000 */
[----:B------:R-:W-:-:S04]  /*108c0*/  FMUL.FTZ R135, R135, R2 ;  /* 0x0000000287877220 */ /* 0x000fc80000410000 */
[C---:B------:R-:W-:Y:S01]  /*108d0*/  HMMA.16816.F32.BF16 R4, R8.reuse, R6, R148 ;  /* 0x000000060804723c */ /* 0x040fe20000041894 */
[----:B------:R-:W3:Y:S01]  /*108e0*/  MUFU.EX2 R127, R127 ;  /* 0x0000007f007f7308 */ /* 0x000ee20000000800 */
[----:B--2---:R-:W2:Y:S04]  /*108f0*/  LDSM.16.MT88.4 R48, [R233+0xa800] ;  /* 0x00a80000e930783b */ /* 0x004ea80000004200 */
[C---:B------:R-:W-:Y:S03]  /*10900*/  HMMA.16816.F32.BF16 R16, R8.reuse, R18, R140 ;  /* 0x000000120810723c */ /* 0x040fe6000004188c */
[----:B------:R-:W-:Y:S03]  /*10910*/  MUFU.EX2 R126, R126 ;  /* 0x0000007e007e7308 */ /* 0x000fe60000000800 */
[C---:B------:R-:W-:Y:S05]  /*10920*/  HMMA.16816.F32.BF16 R20, R8.reuse, R22, R156 ;  /* 0x000000160814723c */ /* 0x040fea000004189c */
[----:B------:R-:W4:Y:S01]  /*10930*/  MUFU.EX2 R125, R125 ;  /* 0x0000007d007d7308 */ /* 0x000f220000000800 */
[C---:B-----5:R-:W-:Y:S07]  /*10940*/  HMMA.16816.F32.BF16 R44, R8.reuse, R28, R44 ;  /* 0x0000001c082c723c */ /* 0x060fee000004182c */
[----:B------:R-:W-:Y:S01]  /*10950*/  MUFU.EX2 R154, R154 ;  /* 0x0000009a009a7308 */ /* 0x000fe20000000800 */
[----:B------:R-:W-:Y:S01]  /*10960*/  HMMA.16816.F32.BF16 R132, R8, R30, R132 ;  /* 0x0000001e0884723c */ /* 0x000fe20000041884 */
[----:B------:R-:W5:Y:S06]  /*10970*/  LDSM.16.MT88.4 R28, [R236+0xb000] ;  /* 0x00b00000ec1c783b */ /* 0x000f6c0000004200 */
[----:B------:R-:W1:Y:S08]  /*10980*/  MUFU.EX2 R149, R249 ;  /* 0x000000f900957308 */ /* 0x000e700000000800 */
[----:B------:R-:W2:Y:S01]  /*10990*/  MUFU.EX2 R141, R215 ;  /* 0x000000d7008d7308 */ /* 0x000ea20000000800 */
[----:B---3--:R-:W-:Y:S01]  /*109a0*/  F2FP.BF16.F32.PACK_AB R52, R127, R128 ;  /* 0x000000807f34723e */ /* 0x008fe200000010ff */
[----:B------:R-:W3:Y:S01]  /*109b0*/  LDSM.16.MT88.4 R8, [R232+0xa800] ;  /* 0x00a80000e808783b */ /* 0x000ee20000004200 */
[----:B----4-:R-:W-:Y:S01]  /*109c0*/  F2FP.BF16.F32.PACK_AB R54, R125, R126 ;  /* 0x0000007e7d36723e */ /* 0x010fe200000010ff */
[--C-:B------:R-:W-:Y:S01]  /*109d0*/  FFMA.FTZ R140, R200, UR4, -R122.reuse ;  /* 0x00000004c88c7c23 */ /* 0x100fe2000801087a */
[--C-:B------:R-:W-:Y:S01]  /*109e0*/  FFMA.FTZ R143, R209, UR4, -R122.reuse ;  /* 0x00000004d18f7c23 */ /* 0x100fe2000801087a */
[--C-:B------:R-:W-:Y:S01]  /*109f0*/  FFMA.FTZ R142, R178, UR4, -R122.reuse ;  /* 0x00000004b28e7c23 */ /* 0x100fe2000801087a */
[----:B------:R-:W-:Y:S01]  /*10a00*/  FFMA.FTZ R145, R207, UR4, -R122 ;  /* 0x00000004cf917c23 */ /* 0x000fe2000801087a */
[----:B-1----:R-:W-:Y:S01]  /*10a10*/  F2FP.BF16.F32.PACK_AB R53, R149, R154 ;  /* 0x0000009a9535723e */ /* 0x002fe200000010ff */
[----:B------:R-:W-:Y:S01]  /*10a20*/  MUFU.EX2 R124, R124 ;  /* 0x0000007c007c7308 */ /* 0x000fe20000000800 */
[----:B--2---:R-:W-:-:S07]  /*10a30*/  F2FP.BF16.F32.PACK_AB R55, R141, R144 ;  /* 0x000000908d37723e */ /* 0x004fce00000010ff */
[----:B------:R-:W1:Y:S01]  /*10a40*/  MUFU.EX2 R171, R171 ;  /* 0x000000ab00ab7308 */ /* 0x000e620000000800 */
[C---:B------:R-:W-:Y:S07]  /*10a50*/  HMMA.16816.F32.BF16 R12, R52.reuse, R32, R12 ;  /* 0x00000020340c723c */ /* 0x040fee000004180c */
[----:B------:R-:W-:Y:S01]  /*10a60*/  MUFU.EX2 R0, R0 ;  /* 0x0000000000007308 */ /* 0x000fe20000000800 */
[C---:B------:R-:W-:Y:S01]  /*10a70*/  HMMA.16816.F32.BF16 R20, R52.reuse, R34, R20 ;  /* 0x000000223414723c */ /* 0x040fe20000041814 */
[----:B------:R-:W2:Y:S06]  /*10a80*/  LDSM.16.MT88.4 R32, [R234+0xb000] ;  /* 0x00b00000ea20783b */ /* 0x000eac0000004200 */
[----:B------:R-:W-:Y:S08]  /*10a90*/  MUFU.EX2 R161, R161 ;  /* 0x000000a100a17308 */ /* 0x000ff00000000800 */
[----:B------:R-:W-:Y:S08]  /*10aa0*/  MUFU.EX2 R140, R140 ;  /* 0x0000008c008c7308 */ /* 0x000ff00000000800 */
[----:B------:R-:W4:Y:S08]  /*10ab0*/  MUFU.EX2 R143, R143 ;  /* 0x0000008f008f7308 */ /* 0x000f300000000800 */
[----:B------:R-:W-:Y:S08]  /*10ac0*/  MUFU.EX2 R142, R142 ;  /* 0x0000008e008e7308 */ /* 0x000ff00000000800 */
[----:B------:R-:W5:Y:S01]  /*10ad0*/  MUFU.EX2 R145, R145 ;  /* 0x0000009100917308 */ /* 0x000f620000000800 */
[C---:B------:R-:W-:Y:S06]  /*10ae0*/  HMMA.16816.F32.BF16 R36, R52.reuse, R48, R36 ;  /* 0x000000303424723c */ /* 0x040fec0000041824 */
[----:B------:R-:W-:Y:S01]  /*10af0*/  HMMA.16816.F32.BF16 R16, R52, R50, R16 ;  /* 0x000000323410723c */ /* 0x000fe20000041810 */
[----:B-1----:R-:W-:-:S02]  /*10b00*/  F2FP.BF16.F32.PACK_AB R48, R171, R124 ;  /* 0x0000007cab30723e */ /* 0x002fc400000010ff */
[----:B----4-:R-:W-:-:S04]  /*10b10*/  F2FP.BF16.F32.PACK_AB R49, R143, R140 ;  /* 0x0000008c8f31723e */ /* 0x010fc800000010ff */
[----:B------:R-:W-:Y:S02]  /*10b20*/  F2FP.BF16.F32.PACK_AB R50, R161, R0 ;  /* 0x00000000a132723e */ /* 0x000fe400000010ff */
[----:B-----5:R-:W-:Y:S01]  /*10b30*/  F2FP.BF16.F32.PACK_AB R51, R145, R142 ;  /* 0x0000008e9133723e */ /* 0x020fe200000010ff */
[C---:B------:R-:W-:Y:S06]  /*10b40*/  HMMA.16816.F32.BF16 R24, R52.reuse, R40, R24 ;  /* 0x000000283418723c */ /* 0x040fec0000041818 */
[----:B------:R-:W-:Y:S01]  /*10b50*/  HMMA.16816.F32.BF16 R4, R52, R42, R4 ;  /* 0x0000002a3404723c */ /* 0x000fe20000041804 */
[----:B------:R-:W1:Y:S05]  /*10b60*/  LDSM.16.MT88.4 R40, [R233+0xb000] ;  /* 0x00b00000e928783b */ /* 0x000e6a0000004200 */
[C---:B------:R-:W-:Y:S06]  /*10b70*/  HMMA.16816.F32.BF16 R12, R48.reuse, R28, R12 ;  /* 0x0000001c300c723c */ /* 0x040fec000004180c */
[----:B------:R-:W-:Y:S01]  /*10b80*/  HMMA.16816.F32.BF16 R20, R48, R30, R20 ;  /* 0x0000001e3014723c */ /* 0x000fe20000041814 */
[----:B------:R-:W4:Y:S01]  /*10b90*/  LDSM.16.MT88.4 R28, [R236+0xb800] ;  /* 0x00b80000ec1c783b */ /* 0x000f220000004200 */
[----:B------:R-:W-:Y:S01]  /*10ba0*/  FFMA.FTZ R137, R212, UR4, -R165 ;  /* 0x00000004d4897c23 */ /* 0x000fe200080108a5 */
[--C-:B------:R-:W-:Y:S01]  /*10bb0*/  FFMA.FTZ R148, R174, UR4, -R122.reuse ;  /* 0x00000004ae947c23 */ /* 0x100fe2000801087a */
[--C-:B------:R-:W-:Y:S01]  /*10bc0*/  FFMA.FTZ R155, R195, UR4, -R122.reuse ;  /* 0x00000004c39b7c23 */ /* 0x100fe2000801087a */
[--C-:B------:R-:W-:Y:S01]  /*10bd0*/  FFMA.FTZ R150, R172, UR4, -R122.reuse ;  /* 0x00000004ac967c23 */ /* 0x100fe2000801087a */
[----:B---3--:R-:W-:Y:S01]  /*10be0*/  HMMA.16816.F32.BF16 R44, R52, R8, R44 ;  /* 0x00000008342c723c */ /* 0x008fe2000004182c */
[----:B------:R-:W-:-:S05]  /*10bf0*/  FFMA.FTZ R157, R193, UR4, -R122 ;  /* 0x00000004c19d7c23 */ /* 0x000fca000801087a */
[----:B------:R-:W-:Y:S01]  /*10c00*/  HMMA.16816.F32.BF16 R132, R52, R10, R132 ;  /* 0x0000000a3484723c */ /* 0x000fe20000041884 */
[----:B------:R-:W3:Y:S01]  /*10c10*/  LDSM.16.MT88.4 R8, [R232+0xb000] ;  /* 0x00b00000e808783b */ /* 0x000ee20000004200 */
[----:B------:R-:W5:Y:S08]  /*10c20*/  MUFU.EX2 R160, R160 ;  /* 0x000000a000a07308 */ /* 0x000f700000000800 */
[----:B------:R-:W-:Y:S08]  /*10c30*/  MUFU.EX2 R152, R152 ;  /* 0x0000009800987308 */ /* 0x000ff00000000800 */
[----:B------:R-:W-:Y:S08]  /*10c40*/  MUFU.EX2 R137, R137 ;  /* 0x0000008900897308 */ /* 0x000ff00000000800 */
[----:B------:R-:W-:Y:S08]  /*10c50*/  MUFU.EX2 R148, R148 ;  /* 0x0000009400947308 */ /* 0x000ff00000000800 */
[----:B------:R-:W1:Y:S08]  /*10c60*/  MUFU.EX2 R155, R155 ;  /* 0x0000009b009b7308 */ /* 0x000e700000000800 */
[----:B------:R-:W-:Y:S08]  /*10c70*/  MUFU.EX2 R150, R150 ;  /* 0x0000009600967308 */ /* 0x000ff00000000800 */
[----:B------:R-:W4:Y:S01]  /*10c80*/  MUFU.EX2 R157, R157 ;  /* 0x0000009d009d7308 */ /* 0x000f220000000800 */
[C---:B--2---:R-:W-:Y:S06]  /*10c90*/  HMMA.16816.F32.BF16 R24, R48.reuse, R32, R24 ;  /* 0x000000203018723c */ /* 0x044fec0000041818 */
[----:B------:R-:W-:Y:S01]  /*10ca0*/  HMMA.16816.F32.BF16 R4, R48, R34, R4 ;  /* 0x000000223004723c */ /* 0x000fe20000041804 */
[----:B------:R-:W2:Y:S01]  /*10cb0*/  LDSM.16.MT88.4 R32, [R234+0xb800] ;  /* 0x00b80000ea20783b */ /* 0x000ea20000004200 */
[----:B-----5:R-:W-:-:S02]  /*10cc0*/  F2FP.BF16.F32.PACK_AB R52, R153, R160 ;  /* 0x000000a09934723e */ /* 0x020fc400000010ff */
[----:B-1----:R-:W-:Y:S02]  /*10cd0*/  F2FP.BF16.F32.PACK_AB R53, R155, R148 ;  /* 0x000000949b35723e */ /* 0x002fe400000010ff */
[----:B------:R-:W-:Y:S02]  /*10ce0*/  F2FP.BF16.F32.PACK_AB R54, R137, R152 ;  /* 0x000000988936723e */ /* 0x000fe400000010ff */
[----:B----4-:R-:W-:Y:S01]  /*10cf0*/  F2FP.BF16.F32.PACK_AB R55, R157, R150 ;  /* 0x000000969d37723e */ /* 0x010fe200000010ff */
[C---:B------:R-:W-:Y:S06]  /*10d00*/  HMMA.16816.F32.BF16 R36, R48.reuse, R40, R36 ;  /* 0x000000283024723c */ /* 0x040fec0000041824 */
[----:B------:R-:W-:Y:S01]  /*10d10*/  HMMA.16816.F32.BF16 R16, R48, R42, R16 ;  /* 0x0000002a3010723c */ /* 0x000fe20000041810 */
[----:B------:R-:W1:Y:S05]  /*10d20*/  LDSM.16.MT88.4 R40, [R233+0xb800] ;  /* 0x00b80000e928783b */ /* 0x000e6a0000004200 */
[C---:B------:R-:W-:Y:S06]  /*10d30*/  HMMA.16816.F32.BF16 R12, R52.reuse, R28, R12 ;  /* 0x0000001c340c723c */ /* 0x040fec000004180c */
[----:B------:R-:W-:Y:S01]  /*10d40*/  HMMA.16816.F32.BF16 R20, R52, R30, R20 ;  /* 0x0000001e3414723c */ /* 0x000fe20000041814 */
[----:B------:R-:W4:Y:S01]  /*10d50*/  LDSM.16.MT88.4 R28, [R236+0xc000] ;  /* 0x00c00000ec1c783b */ /* 0x000f220000004200 */
[--C-:B------:R-:W-:Y:S01]  /*10d60*/  FFMA.FTZ R138, R201, UR4, -R165.reuse ;  /* 0x00000004c98a7c23 */ /* 0x100fe200080108a5 */
[----:B------:R-:W-:Y:S01]  /*10d70*/  MOV R201, R168 ;  /* 0x000000a800c97202 */ /* 0x000fe20000000f00 */
[--C-:B------:R-:W-:Y:S01]  /*10d80*/  FFMA.FTZ R162, R179, UR4, -R122.reuse ;  /* 0x00000004b3a27c23 */ /* 0x100fe2000801087a */
[--C-:B------:R-:W-:Y:S01]  /*10d90*/  FFMA.FTZ R168, R181, UR4, -R122.reuse ;  /* 0x00000004b5a87c23 */ /* 0x100fe2000801087a */
[----:B---3--:R-:W-:Y:S01]  /*10da0*/  HMMA.16816.F32.BF16 R44, R48, R8, R44 ;  /* 0x00000008302c723c */ /* 0x008fe2000004182c */
[--C-:B------:R-:W-:Y:S01]  /*10db0*/  FFMA.FTZ R139, R210, UR4, -R165.reuse ;  /* 0x00000004d28b7c23 */ /* 0x100fe200080108a5 */
[----:B------:R-:W-:Y:S01]  /*10dc0*/  FFMA.FTZ R147, R198, UR4, -R165 ;  /* 0x00000004c6937c23 */ /* 0x000fe200080108a5 */
[--C-:B------:R-:W-:Y:S01]  /*10dd0*/  FFMA.FTZ R179, R187, UR4, -R122.reuse ;  /* 0x00000004bbb37c23 */ /* 0x100fe2000801087a */
[----:B------:R-:W-:-:S02]  /*10de0*/  FFMA.FTZ R181, R185, UR4, -R122 ;  /* 0x00000004b9b57c23 */ /* 0x000fc4000801087a */
[----:B------:R-:W-:Y:S01]  /*10df0*/  HMMA.16816.F32.BF16 R132, R48, R10, R132 ;  /* 0x0000000a3084723c */ /* 0x000fe20000041884 */
[----:B------:R-:W3:Y:S01]  /*10e00*/  LDSM.16.MT88.4 R8, [R232+0xb800] ;  /* 0x00b80000e808783b */ /* 0x000ee20000004200 */
[----:B------:R-:W-:Y:S08]  /*10e10*/  MUFU.EX2 R136, R136 ;  /* 0x0000008800887308 */ /* 0x000ff00000000800 */
        /* <DEDUP_REMOVED lines=21> */
[--C-:B------:R-:W-:Y:S01]  /*10f70*/  FFMA.FTZ R146, R196, UR4, -R165.reuse ;  /* 0x00000004c4927c23 */ /* 0x100fe200080108a5 */
[--C-:B------:R-:W-:Y:S01]  /*10f80*/  FFMA.FTZ R156, R170, UR4, -R165.reuse ;  /* 0x00000004aa9c7c23 */ /* 0x100fe200080108a5 */
[----:B------:R-:W-:Y:S01]  /*10f90*/  FFMA.FTZ R159, R190, UR4, -R165 ;  /* 0x00000004be9f7c23 */ /* 0x000fe200080108a5 */
[----:B---3--:R-:W-:Y:S01]  /*10fa0*/  HMMA.16816.F32.BF16 R44, R52, R8, R44 ;  /* 0x00000008342c723c */ /* 0x008fe2000004182c */
[--C-:B------:R-:W-:Y:S01]  /*10fb0*/  FFMA.FTZ R174, R213, UR4, -R122.reuse ;  /* 0x00000004d5ae7c23 */ /* 0x100fe2000801087a */
[--C-:B------:R-:W-:Y:S01]  /*10fc0*/  FFMA.FTZ R3, R3, UR4, -R122.reuse ;  /* 0x0000000403037c23 */ /* 0x100fe2000801087a */
        /* <DEDUP_REMOVED lines=60> */
[--C-:B------:R-:W-:Y:S01]  /*11390*/  FFMA.FTZ R192, R61, UR4, -R122.reuse ;  /* 0x000000043dc07c23 */ /* 0x100fe2000801087a */
[C---:B---3--:R-:W-:Y:S01]  /*113a0*/  HMMA.16816.F32.BF16 R44, R52.reuse, R8, R44 ;  /* 0x00000008342c723c */ /* 0x048fe2000004182c */
[--C-:B------:R-:W-:Y:S01]  /*113b0*/  FFMA.FTZ R172, R208, UR4, -R165.reuse ;  /* 0x00000004d0ac7c23 */ /* 0x100fe200080108a5 */
[--C-:B------:R-:W-:Y:S01]  /*113c0*/  FFMA.FTZ R178, R65, UR4, -R165.reuse ;  /* 0x0000000441b27c23 */ /* 0x100fe200080108a5 */
[--C-:B------:R-:W-:Y:S01]  /*113d0*/  FFMA.FTZ R191, R191, UR4, -R122.reuse ;  /* 0x00000004bfbf7c23 */ /* 0x100fe2000801087a */
[--C-:B------:R-:W-:Y:S01]  /*113e0*/  FFMA.FTZ R61, R189, UR4, -R122.reuse ;  /* 0x00000004bd3d7c23 */ /* 0x100fe2000801087a */
[----:B------:R-:W-:Y:S01]  /*113f0*/  FFMA.FTZ R194, R67, UR4, -R122 ;  /* 0x0000000443c27c23 */ /* 0x000fe2000801087a */
[----:B------:R-:W-:Y:S01]  /*11400*/  HMMA.16816.F32.BF16 R132, R52, R10, R132 ;  /* 0x0000000a3484723c */ /* 0x000fe20000041884 */
[----:B------:R-:W3:Y:S01]  /*11410*/  LDSM.16.MT88.4 R8, [R232+0xd000] ;  /* 0x00d00000e808783b */ /* 0x000ee20000004200 */
[----:B------:R-:W-:Y:S01]  /*11420*/  FFMA.FTZ R206, R206, UR4, -R165 ;  /* 0x00000004cece7c23 */ /* 0x000fe200080108a5 */
        /* <DEDUP_REMOVED lines=25> */
[----:B---3--:R-:W-:Y:S01]  /*115c0*/  HMMA.16816.F32.BF16 R44, R48, R8, R44 ;  /* 0x00000008302c723c */ /* 0x008fe2000004182c */
[----:B------:R-:W-:Y:S01]  /*115d0*/  FFMA.FTZ R73, R73, UR4, -R165 ;  /* 0x0000000449497c23 */ /* 0x000fe200080108a5 */
        /* <DEDUP_REMOVED lines=33> */
[----:B------:R-:W-:-:S03]  /*117f0*/  FFMA.FTZ R202, R83, UR4, -R122 ;  /* 0x0000000453ca7c23 */ /* 0x000fc6000801087a */
        /* <DEDUP_REMOVED lines=25> */
[----:B------:R-:W-:Y:S01]  /*11990*/  FFMA.FTZ R83, R89, UR4, -R165 ;  /* 0x0000000459537c23 */ /* 0x000fe200080108a5 */
[--C-:B------:R-:W-:Y:S01]  /*119a0*/  FFMA.FTZ R62, R62, UR4, -R122.reuse ;  /* 0x000000043e3e7c23 */ /* 0x100fe2000801087a */
        /* <DEDUP_REMOVED lines=38> */
[----:B------:R-:W-:Y:S03]  /*11c10*/  MUFU.EX2 R68, R68 ;  /* 0x0000004400447308 */ /* 0x000fe60000000800 */
[----:B------:R-:W5:Y:S05]  /*11c20*/  LDSM.16.MT88.4 R8, [R232+0xf000] ;  /* 0x00f00000e808783b */ /* 0x000f6a0000004200 */
[----:B------:R-:W1:Y:S08]  /*11c30*/  MUFU.EX2 R89, R89 ;  /* 0x0000005900597308 */ /* 0x000e700000000800 */
[----:B------:R-:W-:Y:S08]  /*11c40*/  MUFU.EX2 R72, R72 ;  /* 0x0000004800487308 */ /* 0x000ff00000000800 */
[----:B------:R-:W-:Y:S08]  /*11c50*/  MUFU.EX2 R93, R93 ;  /* 0x0000005d005d7308 */ /* 0x000ff00000000800 */
[----:B------:R-:W-:Y:S08]  /*11c60*/  MUFU.EX2 R70, R70 ;  /* 0x0000004600467308 */ /* 0x000ff00000000800 */
[----:B------:R-:W4:Y:S08]  /*11c70*/  MUFU.EX2 R95, R95 ;  /* 0x0000005f005f7308 */ /* 0x000f300000000800 */
[----:B------:R-:W-:Y:S08]  /*11c80*/  MUFU.EX2 R74, R74 ;  /* 0x0000004a004a7308 */ /* 0x000ff00000000800 */
[----:B------:R-:W3:Y:S01]  /*11c90*/  MUFU.EX2 R99, R99 ;  /* 0x0000006300637308 */ /* 0x000ee20000000800 */
[----:B--2---:R-:W-:Y:S01]  /*11ca0*/  HMMA.16816.F32.BF16 R24, R48, R32, R24 ;  /* 0x000000203018723c */ /* 0x004fe20000041818 */
[----:B-1----:R-:W-:-:S02]  /*11cb0*/  F2FP.BF16.F32.PACK_AB R56, R89, R68 ;  /* 0x000000445938723e */ /* 0x002fc400000010ff */
[----:B----4-:R-:W-:Y:S02]  /*11cc0*/  F2FP.BF16.F32.PACK_AB R57, R95, R70 ;  /* 0x000000465f39723e */ /* 0x010fe400000010ff */
[----:B------:R-:W-:Y:S01]  /*11cd0*/  F2FP.BF16.F32.PACK_AB R58, R93, R72 ;  /* 0x000000485d3a723e */ /* 0x000fe200000010ff */
[----:B------:R-:W-:Y:S01]  /*11ce0*/  HMMA.16816.F32.BF16 R4, R48, R34, R4 ;  /* 0x000000223004723c */ /* 0x000fe20000041804 */
[----:B------:R-:W1:Y:S01]  /*11cf0*/  LDSM.16.MT88.4 R32, [R233+0xf800] ;  /* 0x00f80000e920783b */ /* 0x000e620000004200 */
[----:B---3--:R-:W-:-:S04]  /*11d00*/  F2FP.BF16.F32.PACK_AB R59, R99, R74 ;  /* 0x0000004a633b723e */ /* 0x008fc800000010ff */
[----:B------:R-:W-:Y:S01]  /*11d10*/  HMMA.16816.F32.BF16 R36, R48, R40, R36 ;  /* 0x000000283024723c */ /* 0x000fe20000041824 */
[----:B------:R-:W-:-:S05]  /*11d20*/  FFMA.FTZ R164, R201, R173, R164 ;  /* 0x000000adc9a47223 */ /* 0x000fca00000100a4 */
[----:B------:R-:W-:Y:S01]  /*11d30*/  HMMA.16816.F32.BF16 R16, R48, R42, R16 ;  /* 0x0000002a3010723c */ /* 0x000fe20000041810 */
[----:B------:R-:W2:Y:S05]  /*11d40*/  LDSM.16.MT88.4 R40, [R232+0xf800] ;  /* 0x00f80000e828783b */ /* 0x000eaa0000004200 */
[C---:B------:R-:W-:Y:S06]  /*11d50*/  HMMA.16816.F32.BF16 R12, R56.reuse, R28, R12 ;  /* 0x0000001c380c723c */ /* 0x040fec000004180c */
[C---:B------:R-:W-:Y:S01]  /*11d60*/  HMMA.16816.F32.BF16 R20, R56.reuse, R30, R20 ;  /* 0x0000001e3814723c */ /* 0x040fe20000041814 */
[----:B------:R-:W3:Y:S01]  /*11d70*/  LDSM.16.MT88.4 R28, [R234+0x10000] ;  /* 0x01000000ea1c783b */ /* 0x000ee20000004200 */
[----:B------:R-:W-:Y:S01]  /*11d80*/  FADD.FTZ R131, R131, R164 ;  /* 0x000000a483837221 */ /* 0x000fe20000010000 */
[----:B------:R-:W-:Y:S01]  /*11d90*/  FFMA.FTZ R252, R252, R2, R123 ;  /* 0x00000002fcfc7223 */ /* 0x000fe2000001007b */
[--C-:B------:R-:W-:Y:S01]  /*11da0*/  FFMA.FTZ R97, R101, UR4, -R165.reuse ;  /* 0x0000000465617c23 */ /* 0x100fe200080108a5 */
[----:B------:R-:W-:Y:S01]  /*11db0*/  FFMA.FTZ R76, R76, UR4, -R165 ;  /* 0x000000044c4c7c23 */ /* 0x000fe200080108a5 */
[----:B------:R-:W-:Y:S01]  /*11dc0*/  HMMA.16816.F32.BF16 R24, R56, R52, R24 ;  /* 0x000000343818723c */ /* 0x000fe20000041818 */
[----:B------:R-:W-:Y:S01]  /*11dd0*/  FADD.FTZ R130, R130, R131 ;  /* 0x0000008382827221 */ /* 0x000fe20000010000 */
[--C-:B------:R-:W-:Y:S01]  /*11de0*/  FFMA.FTZ R80, R80, UR4, -R165.reuse ;  /* 0x0000000450507c23 */ /* 0x100fe200080108a5 */
[----:B------:R-:W-:Y:S01]  /*11df0*/  FFMA.FTZ R101, R105, UR4, -R165 ;  /* 0x0000000469657c23 */ /* 0x000fe200080108a5 */
[--C-:B------:R-:W-:Y:S01]  /*11e00*/  FFMA.FTZ R78, R78, UR4, -R122.reuse ;  /* 0x000000044e4e7c23 */ /* 0x100fe2000801087a */
[----:B------:R-:W-:Y:S01]  /*11e10*/  FFMA.FTZ R103, R103, UR4, -R122 ;  /* 0x0000000467677c23 */ /* 0x000fe2000801087a */
[----:B------:R-:W-:Y:S01]  /*11e20*/  FADD.FTZ R121, R121, R252 ;  /* 0x000000fc79797221 */ /* 0x000fe20000010000 */
[--C-:B------:R-:W-:Y:S01]  /*11e30*/  FFMA.FTZ R52, R82, UR4, -R122.reuse ;  /* 0x0000000452347c23 */ /* 0x100fe2000801087a */
[----:B------:R-:W-:Y:S01]  /*11e40*/  FFMA.FTZ R53, R107, UR4, -R122 ;  /* 0x000000046b357c23 */ /* 0x000fe2000801087a */
[----:B------:R-:W-:Y:S01]  /*11e50*/  FADD.FTZ R129, R129, R130 ;  /* 0x0000008281817221 */ /* 0x000fe20000010000 */
[----:B-----5:R-:W-:Y:S01]  /*11e60*/  HMMA.16816.F32.BF16 R44, R48, R8, R44 ;  /* 0x00000008302c723c */ /* 0x020fe2000004182c */
[----:B------:R-:W-:Y:S01]  /*11e70*/  FADD.FTZ R120, R120, R121 ;  /* 0x0000007978787221 */ /* 0x000fe20000010000 */
[----:B------:R-:W-:Y:S01]  /*11e80*/  MUFU.EX2 R76, R76 ;  /* 0x0000004c004c7308 */ /* 0x000fe20000000800 */
[----:B------:R-:W-:-:S03]  /*11e90*/  FADD.FTZ R128, R128, R129 ;  /* 0x0000008180807221 */ /* 0x000fc60000010000 */
[----:B------:R-:W-:Y:S01]  /*11ea0*/  HMMA.16816.F32.BF16 R132, R48, R10, R132 ;  /* 0x0000000a3084723c */ /* 0x000fe20000041884 */
[----:B------:R-:W-:-:S03]  /*11eb0*/  FADD.FTZ R169, R169, R120 ;  /* 0x00000078a9a97221 */ /* 0x000fc60000010000 */
[----:B------:R-:W4:Y:S01]  /*11ec0*/  MUFU.EX2 R97, R97 ;  /* 0x0000006100617308 */ /* 0x000f220000000800 */
[----:B------:R-:W-:-:S07]  /*11ed0*/  FADD.FTZ R127, R127, R128 ;  /* 0x000000807f7f7221 */ /* 0x000fce0000010000 */
[----:B------:R-:W-:Y:S01]  /*11ee0*/  MUFU.EX2 R80, R80 ;  /* 0x0000005000507308 */ /* 0x000fe20000000800 */
[----:B------:R-:W-:-:S07]  /*11ef0*/  FADD.FTZ R154, R154, R169 ;  /* 0x000000a99a9a7221 */ /* 0x000fce0000010000 */
[----:B------:R-:W-:Y:S08]  /*11f00*/  MUFU.EX2 R101, R101 ;  /* 0x0000006500657308 */ /* 0x000ff00000000800 */
[----:B------:R-:W-:Y:S08]  /*11f10*/  MUFU.EX2 R78, R78 ;  /* 0x0000004e004e7308 */ /* 0x000ff00000000800 */
[----:B------:R-:W5:Y:S08]  /*11f20*/  MUFU.EX2 R103, R103 ;  /* 0x0000006700677308 */ /* 0x000f700000000800 */
[----:B------:R-:W-:Y:S08]  /*11f30*/  MUFU.EX2 R52, R52 ;  /* 0x0000003400347308 */ /* 0x000ff00000000800 */
[----:B------:R-:W1:Y:S01]  /*11f40*/  MUFU.EX2 R53, R53 ;  /* 0x0000003500357308 */ /* 0x000e620000000800 */
[----:B------:R-:W-:Y:S01]  /*11f50*/  FADD.FTZ R126, R126, R127 ;  /* 0x0000007f7e7e7221 */ /* 0x000fe20000010000 */
[----:B------:R-:W-:Y:S01]  /*11f60*/  FADD.FTZ R149, R149, R154 ;  /* 0x0000009a95957221 */ /* 0x000fe20000010000 */
[----:B------:R-:W3:Y:S02]  /*11f70*/  LDSM.16.MT88.4 R8, [R236+0x10000] ;  /* 0x01000000ec08783b */ /* 0x000ee40000004200 */
[----:B------:R-:W-:Y:S01]  /*11f80*/  FADD.FTZ R125, R125, R126 ;  /* 0x0000007e7d7d7221 */ /* 0x000fe20000010000 */
[----:B------:R-:W-:Y:S01]  /*11f90*/  FADD.FTZ R144, R144, R149 ;  /* 0x0000009590907221 */ /* 0x000fe20000010000 */
[----:B----4-:R-:W-:-:S02]  /*11fa0*/  F2FP.BF16.F32.PACK_AB R48, R97, R76 ;  /* 0x0000004c6130723e */ /* 0x010fc400000010ff */
[----:B-----5:R-:W-:Y:S01]  /*11fb0*/  F2FP.BF16.F32.PACK_AB R49, R103, R78 ;  /* 0x0000004e6731723e */ /* 0x020fe200000010ff */
[----:B------:R-:W-:Y:S01]  /*11fc0*/  FADD.FTZ R124, R124, R125 ;  /* 0x0000007d7c7c7221 */ /* 0x000fe20000010000 */
[----:B------:R-:W-:Y:S01]  /*11fd0*/  F2FP.BF16.F32.PACK_AB R50, R101, R80 ;  /* 0x000000506532723e */ /* 0x000fe200000010ff */
[----:B------:R-:W-:Y:S01]  /*11fe0*/  FADD.FTZ R141, R141, R144 ;  /* 0x000000908d8d7221 */ /* 0x000fe20000010000 */
[----:B-1----:R-:W-:Y:S01]  /*11ff0*/  F2FP.BF16.F32.PACK_AB R51, R53, R52 ;  /* 0x000000343533723e */ /* 0x002fe200000010ff */
[----:B------:R-:W-:Y:S01]  /*12000*/  FADD.FTZ R171, R171, R124 ;  /* 0x0000007cabab7221 */ /* 0x000fe20000010000 */
[----:B------:R-:W-:Y:S01]  /*12010*/  HMMA.16816.F32.BF16 R36, R56, R32, R36 ;  /* 0x000000203824723c */ /* 0x000fe20000041824 */
[----:B------:R-:W-:-:S05]  /*12020*/  FADD.FTZ R140, R140, R141 ;  /* 0x0000008d8c8c7221 */ /* 0x000fca0000010000 */
[C---:B------:R-:W-:Y:S01]  /*12030*/  HMMA.16816.F32.BF16 R16, R56.reuse, R34, R16 ;  /* 0x000000223810723c */ /* 0x040fe20000041810 */
[----:B------:R-:W1:Y:S05]  /*12040*/  LDSM.16.MT88.4 R32, [R233+0x10000] ;  /* 0x01000000e920783b */ /* 0x000e6a0000004200 */
[----:B--2---:R-:W-:Y:S01]  /*12050*/  HMMA.16816.F32.BF16 R44, R56, R40, R44 ;  /* 0x00000028382c723c */ /* 0x004fe2000004182c */
[----:B------:R-:W-:-:S05]  /*12060*/  FADD.FTZ R143, R143, R140 ;  /* 0x0000008c8f8f7221 */ /* 0x000fca0000010000 */
[----:B------:R-:W-:Y:S01]  /*12070*/  HMMA.16816.F32.BF16 R132, R56, R42, R132 ;  /* 0x0000002a3884723c */ /* 0x000fe20000041884 */
[----:B------:R-:W2:Y:S05]  /*12080*/  LDSM.16.MT88.4 R40, [R232+0x10000] ;  /* 0x01000000e828783b */ /* 0x000eaa0000004200 */
[----:B---3--:R-:W-:Y:S01]  /*12090*/  HMMA.16816.F32.BF16 R24, R48, R28, R24 ;  /* 0x0000001c3018723c */ /* 0x008fe20000041818 */
[----:B------:R-:W-:-:S06]  /*120a0*/  FADD.FTZ R142, R142, R143 ;  /* 0x0000008f8e8e7221 */ /* 0x000fcc0000010000 */
[----:B------:R-:W-:-:S04]  /*120b0*/  FADD.FTZ R28, R0, R171 ;  /* 0x000000ab001c7221 */ /* 0x000fc80000010000 */
[----:B------:R-:W-:Y:S01]  /*120c0*/  FADD.FTZ R161, R161, R28 ;  /* 0x0000001ca1a17221 */ /* 0x000fe20000010000 */
[----:B------:R-:W-:Y:S01]  /*120d0*/  FADD.FTZ R145, R145, R142 ;  /* 0x0000008e91917221 */ /* 0x000fe20000010000 */
[----:B------:R-:W-:Y:S01]  /*120e0*/  HMMA.16816.F32.BF16 R4, R56, R54, R4 ;  /* 0x000000363804723c */ /* 0x000fe20000041804 */
[----:B------:R-:W-:Y:S01]  /*120f0*/  FFMA.FTZ R2, R84, UR4, -R165 ;  /* 0x0000000454027c23 */ /* 0x000fe200080108a5 */
[----:B------:R-:W-:Y:S01]  /*12100*/  FADD.FTZ R160, R160, R161 ;  /* 0x000000a1a0a07221 */ /* 0x000fe20000010000 */
[----:B------:R-:W-:Y:S01]  /*12110*/  FADD.FTZ R148, R148, R145 ;  /* 0x0000009194947221 */ /* 0x000fe20000010000 */
[--C-:B------:R-:W-:Y:S01]  /*12120*/  FFMA.FTZ R105, R111, UR4, -R122.reuse ;  /* 0x000000046f697c23 */ /* 0x100fe2000801087a */
[----:B------:R-:W-:Y:S01]  /*12130*/  FFMA.FTZ R90, R90, UR4, -R122 ;  /* 0x000000045a5a7c23 */ /* 0x000fe2000801087a */
[----:B------:R-:W-:Y:S01]  /*12140*/  FADD.FTZ R153, R153, R160 ;  /* 0x000000a099997221 */ /* 0x000fe20000010000 */
[----:B------:R-:W-:Y:S01]  /*12150*/  FADD.FTZ R155, R155, R148 ;  /* 0x000000949b9b7221 */ /* 0x000fe20000010000 */
[C---:B------:R-:W-:Y:S01]  /*12160*/  HMMA.16816.F32.BF16 R12, R48.reuse, R8, R12 ;  /* 0x00000008300c723c */ /* 0x040fe2000004180c */
[----:B------:R-:W-:Y:S01]  /*12170*/  FFMA.FTZ R107, R112, UR4, -R165 ;  /* 0x00000004706b7c23 */ /* 0x000fe200080108a5 */
[----:B------:R-:W-:Y:S01]  /*12180*/  FADD.FTZ R152, R152, R153 ;  /* 0x0000009998987221 */ /* 0x000fe20000010000 */
[----:B------:R-:W-:Y:S01]  /*12190*/  FADD.FTZ R150, R150, R155 ;  /* 0x0000009b96967221 */ /* 0x000fe20000010000 */
[----:B------:R-:W-:Y:S01]  /*121a0*/  FFMA.FTZ R82, R96, UR4, -R165 ;  /* 0x0000000460527c23 */ /* 0x000fe200080108a5 */
[----:B------:R-:W-:Y:S01]  /*121b0*/  FFMA.FTZ R113, R113, UR4, -R122 ;  /* 0x0000000471717c23 */ /* 0x000fe2000801087a */
[----:B------:R-:W-:Y:S01]  /*121c0*/  FADD.FTZ R137, R137, R152 ;  /* 0x0000009889897221 */ /* 0x000fe20000010000 */
[----:B------:R-:W-:Y:S01]  /*121d0*/  FADD.FTZ R157, R157, R150 ;  /* 0x000000969d9d7221 */ /* 0x000fe20000010000 */
[C---:B------:R-:W-:Y:S01]  /*121e0*/  HMMA.16816.F32.BF16 R20, R48.reuse, R10, R20 ;  /* 0x0000000a3014723c */ /* 0x040fe20000041814 */
[----:B------:R-:W3:Y:S01]  /*121f0*/  LDSM.16.MT88.4 R8, [R236+0x10800] ;  /* 0x01080000ec08783b */ /* 0x000ee20000004200 */
[----:B------:R-:W-:Y:S01]  /*12200*/  FADD.FTZ R136, R136, R137 ;  /* 0x0000008988887221 */ /* 0x000fe20000010000 */
[----:B------:R-:W-:Y:S01]  /*12210*/  FADD.FTZ R162, R162, R157 ;  /* 0x0000009da2a27221 */ /* 0x000fe20000010000 */
[----:B------:R-:W-:Y:S01]  /*12220*/  FFMA.FTZ R98, R98, UR4, -R122 ;  /* 0x0000000462627c23 */ /* 0x000fe2000801087a */
[----:B------:R-:W-:Y:S01]  /*12230*/  FFMA.FTZ R106, R106, UR4, -R165 ;  /* 0x000000046a6a7c23 */ /* 0x000fe200080108a5 */
[----:B------:R-:W-:Y:S01]  /*12240*/  FADD.FTZ R139, R139, R136 ;  /* 0x000000888b8b7221 */ /* 0x000fe20000010000 */
[----:B------:R-:W-:Y:S01]  /*12250*/  FADD.FTZ R179, R179, R162 ;  /* 0x000000a2b3b37221 */ /* 0x000fe20000010000 */
[----:B-1----:R-:W-:Y:S01]  /*12260*/  HMMA.16816.F32.BF16 R36, R48, R32, R36 ;  /* 0x000000203024723c */ /* 0x002fe20000041824 */
[----:B------:R-:W-:Y:S01]  /*12270*/  LDSM.16.MT88.4 R140, [R233+0x11800] ;  /* 0x01180000e98c783b */ /* 0x000fe20000004200 */
[----:B------:R-:W-:Y:S01]  /*12280*/  FADD.FTZ R138, R138, R139 ;  /* 0x0000008b8a8a7221 */ /* 0x000fe20000010000 */
[----:B------:R-:W-:-:S03]  /*12290*/  FADD.FTZ R168, R168, R179 ;  /* 0x000000b3a8a87221 */ /* 0x000fc60000010000 */
[----:B------:R-:W-:Y:S01]  /*122a0*/  FADD.FTZ R138, R147, R138 ;  /* 0x0000008a938a7221 */ /* 0x000fe20000010000 */
[----:B------:R-:W-:Y:S01]  /*122b0*/  HMMA.16816.F32.BF16 R4, R48, R30, R4 ;  /* 0x0000001e3004723c */ /* 0x000fe20000041804 */
[----:B------:R-:W-:-:S05]  /*122c0*/  FADD.FTZ R181, R181, R168 ;  /* 0x000000a8b5b57221 */ /* 0x000fca0000010000 */
[----:B------:R-:W-:Y:S01]  /*122d0*/  HMMA.16816.F32.BF16 R16, R48, R34, R16 ;  /* 0x000000223010723c */ /* 0x000fe20000041810 */
[----:B------:R-:W-:-:S05]  /*122e0*/  FADD.FTZ R151, R151, R138 ;  /* 0x0000008a97977221 */ /* 0x000fca0000010000 */
[C---:B--2---:R-:W-:Y:S06]  /*122f0*/  HMMA.16816.F32.BF16 R44, R48.reuse, R40, R44 ;  /* 0x00000028302c723c */ /* 0x044fec000004182c */
[----:B------:R-:W-:Y:S01]  /*12300*/  HMMA.16816.F32.BF16 R132, R48, R42, R132 ;  /* 0x0000002a3084723c */ /* 0x000fe20000041884 */
[----:B------:R-:W1:Y:S01]  /*12310*/  LDSM.16.MT88.4 R48, [R232+0x10800] ;  /* 0x01080000e830783b */ /* 0x000e620000004200 */
[----:B------:R-:W-:Y:S01]  /*12320*/  FADD.FTZ R151, R146, R151 ;  /* 0x0000009792977221 */ /* 0x000fe20000010000 */
[--C-:B------:R-:W-:Y:S01]  /*12330*/  FFMA.FTZ R55, R108, UR4, -R165.reuse ;  /* 0x000000046c377c23 */ /* 0x100fe200080108a5 */
[--C-:B------:R-:W-:Y:S01]  /*12340*/  FFMA.FTZ R54, R88, UR4, -R165.reuse ;  /* 0x0000000458367c23 */ /* 0x100fe200080108a5 */
[----:B------:R-:W-:Y:S01]  /*12350*/  FFMA.FTZ R57, R110, UR4, -R165 ;  /* 0x000000046e397c23 */ /* 0x000fe200080108a5 */
[--C-:B------:R-:W-:Y:S01]  /*12360*/  FFMA.FTZ R56, R86, UR4, -R122.reuse ;  /* 0x0000000456387c23 */ /* 0x100fe2000801087a */
[----:B------:R-:W-:Y:S01]  /*12370*/  FFMA.FTZ R59, R109, UR4, -R122 ;  /* 0x000000046d3b7c23 */ /* 0x000fe2000801087a */
[----:B------:R-:W-:Y:S01]  /*12380*/  FADD.FTZ R174, R174, R181 ;  /* 0x000000b5aeae7221 */ /* 0x000fe20000010000 */
[----:B------:R-:W2:Y:S01]  /*12390*/  LDSM.16.MT88.4 R28, [R234+0x10800] ;  /* 0x01080000ea1c783b */ /* 0x000ea20000004200 */
[----:B------:R-:W-:-:S02]  /*123a0*/  FADD.FTZ R156, R156, R151 ;  /* 0x000000979c9c7221 */ /* 0x000fc40000010000 */
[----:B------:R-:W-:Y:S01]  /*123b0*/  FADD.FTZ R3, R3, R174 ;  /* 0x000000ae03037221 */ /* 0x000fe20000010000 */
[----:B------:R-:W-:Y:S01]  /*123c0*/  MUFU.EX2 R2, R2 ;  /* 0x0000000200027308 */ /* 0x000fe20000000800 */
[----:B------:R-:W-:Y:S01]  /*123d0*/  FADD.FTZ R159, R159, R156 ;  /* 0x0000009c9f9f7221 */ /* 0x000fe20000010000 */
[----:B------:R-:W4:Y:S01]  /*123e0*/  LDSM.16.MT88.4 R32, [R233+0x10800] ;  /* 0x01080000e920783b */ /* 0x000f220000004200 */
[----:B------:R-:W-:-:S05]  /*123f0*/  FADD.FTZ R176, R176, R3 ;  /* 0x00000003b0b07221 */ /* 0x000fca0000010000 */
[----:B------:R-:W5:Y:S01]  /*12400*/  MUFU.EX2 R55, R55 ;  /* 0x0000003700377308 */ /* 0x000f620000000800 */
[----:B------:R-:W-:Y:S01]  /*12410*/  FADD.FTZ R158, R158, R159 ;  /* 0x0000009f9e9e7221 */ /* 0x000fe20000010000 */
[----:B------:R-:W-:-:S06]  /*12420*/  FADD.FTZ R63, R63, R176 ;  /* 0x000000b03f3f7221 */ /* 0x000fcc0000010000 */
[----:B------:R-:W-:Y:S08]  /*12430*/  MUFU.EX2 R54, R54 ;  /* 0x0000003600367308 */ /* 0x000ff00000000800 */
[----:B------:R-:W-:Y:S08]  /*12440*/  MUFU.EX2 R57, R57 ;  /* 0x0000003900397308 */ /* 0x000ff00000000800 */
[----:B------:R-:W-:Y:S08]  /*12450*/  MUFU.EX2 R56, R56 ;  /* 0x0000003800387308 */ /* 0x000ff00000000800 */
[----:B------:R-:W3:Y:S08]  /*12460*/  MUFU.EX2 R59, R59 ;  /* 0x0000003b003b7308 */ /* 0x000ef00000000800 */
[----:B------:R-:W-:Y:S08]  /*12470*/  MUFU.EX2 R0, R90 ;  /* 0x0000005a00007308 */ /* 0x000ff00000000800 */
[----:B------:R-:W1:Y:S01]  /*12480*/  MUFU.EX2 R105, R105 ;  /* 0x0000006900697308 */ /* 0x000e620000000800 */
[----:B------:R-:W-:Y:S01]  /*12490*/  FADD.FTZ R163, R163, R158 ;  /* 0x0000009ea3a37221 */ /* 0x000fe20000010000 */
[----:B------:R-:W-:Y:S01]  /*124a0*/  FADD.FTZ R186, R186, R63 ;  /* 0x0000003fbaba7221 */ /* 0x000fe20000010000 */
[----:B-----5:R-:W-:Y:S01]  /*124b0*/  F2FP.BF16.F32.PACK_AB R40, R55, R2 ;  /* 0x000000023728723e */ /* 0x020fe200000010ff */
[----:B------:R-:W-:Y:S01]  /*124c0*/  FFMA.FTZ R58, R92, UR4, -R165 ;  /* 0x000000045c3a7c23 */ /* 0x000fe200080108a5 */
[----:B------:R-:W-:Y:S01]  /*124d0*/  FADD.FTZ R170, R170, R163 ;  /* 0x000000a3aaaa7221 */ /* 0x000fe20000010000 */
[----:B------:R-:W-:Y:S01]  /*124e0*/  FADD.FTZ R187, R187, R186 ;  /* 0x000000babbbb7221 */ /* 0x000fe20000010000 */
[----:B---3--:R-:W-:Y:S01]  /*124f0*/  F2FP.BF16.F32.PACK_AB R41, R59, R56 ;  /* 0x000000383b29723e */ /* 0x008fe200000010ff */
[----:B------:R-:W-:Y:S01]  /*12500*/  FFMA.FTZ R109, R114, UR4, -R165 ;  /* 0x00000004726d7c23 */ /* 0x000fe200080108a5 */
[----:B------:R-:W-:Y:S01]  /*12510*/  FADD.FTZ R183, R183, R170 ;  /* 0x000000aab7b77221 */ /* 0x000fe20000010000 */
[----:B------:R-:W-:Y:S01]  /*12520*/  F2FP.BF16.F32.PACK_AB R42, R57, R54 ;  /* 0x00000036392a723e */ /* 0x000fe200000010ff */
[----:B------:R-:W-:Y:S01]  /*12530*/  FADD.FTZ R188, R188, R187 ;  /* 0x000000bbbcbc7221 */ /* 0x000fe20000010000 */
[--C-:B------:R-:W-:Y:S01]  /*12540*/  FFMA.FTZ R84, R94, UR4, -R122.reuse ;  /* 0x000000045e547c23 */ /* 0x100fe2000801087a */
[----:B------:R-:W-:Y:S01]  /*12550*/  FADD.FTZ R172, R172, R183 ;  /* 0x000000b7acac7221 */ /* 0x000fe20000010000 */
[----:B------:R-:W-:Y:S01]  /*12560*/  FFMA.FTZ R86, R115, UR4, -R122 ;  /* 0x0000000473567c23 */ /* 0x000fe2000801087a */
[----:B------:R-:W-:Y:S08]  /*12570*/  MUFU.EX2 R107, R107 ;  /* 0x0000006b006b7308 */ /* 0x000ff00000000800 */
[----:B------:R-:W-:Y:S01]  /*12580*/  MUFU.EX2 R82, R82 ;  /* 0x0000005200527308 */ /* 0x000fe20000000800 */
[----:B-1----:R-:W-:Y:S01]  /*12590*/  F2FP.BF16.F32.PACK_AB R43, R105, R0 ;  /* 0x00000000692b723e */ /* 0x002fe200000010ff */
[----:B------:R-:W-:Y:S01]  /*125a0*/  FADD.FTZ R188, R193, R188 ;  /* 0x000000bcc1bc7221 */ /* 0x000fe20000010000 */
[----:B------:R-:W-:Y:S01]  /*125b0*/  FADD.FTZ R172, R185, R172 ;  /* 0x000000acb9ac7221 */ /* 0x000fe20000010000 */
[----:B------:R-:W-:Y:S02]  /*125c0*/  LDSM.16.MT88.4 R156, [R236+0x11800] ;  /* 0x01180000ec9c783b */ /* 0x000fe40000004200 */
[----:B------:R-:W-:-:S02]  /*125d0*/  FADD.FTZ R191, R191, R188 ;  /* 0x000000bcbfbf7221 */ /* 0x000fc40000010000 */
[C---:B------:R-:W-:Y:S01]  /*125e0*/  HMMA.16816.F32.BF16 R12, R40.reuse, R8, R12 ;  /* 0x00000008280c723c */ /* 0x040fe2000004180c */
[--C-:B------:R-:W-:Y:S01]  /*125f0*/  FFMA.FTZ R88, R100, UR4, -R165.reuse ;  /* 0x0000000464587c23 */ /* 0x100fe200080108a5 */
[----:B------:R-:W-:Y:S01]  /*12600*/  FFMA.FTZ R111, R116, UR4, -R165 ;  /* 0x00000004746f7c23 */ /* 0x000fe200080108a5 */
[----:B------:R-:W-:Y:S03]  /*12610*/  LDSM.16.MT88.4 R148, [R234+0x11800] ;  /* 0x01180000ea94783b */ /* 0x000fe60000004200 */
[----:B------:R-:W-:Y:S01]  /*12620*/  HMMA.16816.F32.BF16 R20, R40, R10, R20 ;  /* 0x0000000a2814723c */ /* 0x000fe20000041814 */
[----:B------:R-:W1:Y:S01]  /*12630*/  LDSM.16.MT88.4 R8, [R236+0x11000] ;  /* 0x01100000ec08783b */ /* 0x000e620000004200 */
[----:B------:R-:W-:-:S04]  /*12640*/  FADD.FTZ R192, R192, R191 ;  /* 0x000000bfc0c07221 */ /* 0x000fc80000010000 */
[----:B------:R-:W-:Y:S01]  /*12650*/  HMMA.16816.F32.BF16 R44, R40, R48, R44 ;  /* 0x00000030282c723c */ /* 0x000fe2000004182c */
[----:B------:R-:W-:-:S06]  /*12660*/  FADD.FTZ R61, R61, R192 ;  /* 0x000000c03d3d7221 */ /* 0x000fcc0000010000 */
[----:B------:R-:W-:Y:S01]  /*12670*/  FADD.FTZ R49, R65, R172 ;  /* 0x000000ac41317221 */ /* 0x000fe20000010000 */
[----:B--2---:R-:W-:Y:S03]  /*12680*/  HMMA.16816.F32.BF16 R24, R40, R28, R24 ;  /* 0x0000001c2818723c */ /* 0x004fe60000041818 */
[----:B------:R-:W-:-:S03]  /*12690*/  FADD.FTZ R49, R178, R49 ;  /* 0x00000031b2317221 */ /* 0x000fc60000010000 */
[----:B------:R-:W-:Y:S01]  /*126a0*/  HMMA.16816.F32.BF16 R4, R40, R30, R4 ;  /* 0x0000001e2804723c */ /* 0x000fe20000041804 */
[----:B------:R-:W2:Y:S01]  /*126b0*/  LDSM.16.MT88.4 R28, [R234+0x11000] ;  /* 0x01100000ea1c783b */ /* 0x000ea20000004200 */
[----:B------:R-:W-:Y:S01]  /*126c0*/  FADD.FTZ R184, R184, R49 ;  /* 0x00000031b8b87221 */ /* 0x000fe20000010000 */
[----:B------:R-:W-:Y:S01]  /*126d0*/  FADD.FTZ R194, R194, R61 ;  /* 0x0000003dc2c27221 */ /* 0x000fe20000010000 */
[----:B------:R-:W3:Y:S02]  /*126e0*/  MUFU.EX2 R58, R58 ;  /* 0x0000003a003a7308 */ /* 0x000ee40000000800 */
[----:B------:R-:W-:Y:S01]  /*126f0*/  FADD.FTZ R69, R69, R184 ;  /* 0x000000b845457221 */ /* 0x000fe20000010000 */
[----:B------:R-:W-:-:S05]  /*12700*/  FADD.FTZ R81, R81, R194 ;  /* 0x000000c251517221 */ /* 0x000fca0000010000 */
[----:B------:R-:W-:Y:S01]  /*12710*/  MUFU.EX2 R109, R109 ;  /* 0x0000006d006d7308 */ /* 0x000fe20000000800 */
[----:B------:R-:W-:Y:S01]  /*12720*/  FADD.FTZ R190, R190, R69 ;  /* 0x00000045bebe7221 */ /* 0x000fe20000010000 */
[----:B------:R-:W-:-:S06]  /*12730*/  FADD.FTZ R196, R196, R81 ;  /* 0x00000051c4c47221 */ /* 0x000fcc0000010000 */
[----:B------:R-:W-:Y:S01]  /*12740*/  MUFU.EX2 R84, R84 ;  /* 0x0000005400547308 */ /* 0x000fe20000000800 */
[----:B------:R-:W-:-:S07]  /*12750*/  FADD.FTZ R190, R73, R190 ;  /* 0x000000be49be7221 */ /* 0x000fce0000010000 */
[----:B------:R-:W5:Y:S08]  /*12760*/  MUFU.EX2 R3, R113 ;  /* 0x0000007100037308 */ /* 0x000f700000000800 */
[----:B------:R-:W-:Y:S08]  /*12770*/  MUFU.EX2 R63, R98 ;  /* 0x00000062003f7308 */ /* 0x000ff00000000800 */
[----:B------:R-:W1:Y:S01]  /*12780*/  MUFU.EX2 R86, R86 ;  /* 0x0000005600567308 */ /* 0x000e620000000800 */
[----:B------:R-:W-:Y:S01]  /*12790*/  FADD.FTZ R71, R71, R196 ;  /* 0x000000c447477221 */ /* 0x000fe20000010000 */
[----:B------:R-:W-:-:S03]  /*127a0*/  FADD.FTZ R67, R67, R190 ;  /* 0x000000be43437221 */ /* 0x000fc60000010000 */
[----:B------:R-:W-:Y:S01]  /*127b0*/  FADD.FTZ R198, R198, R71 ;  /* 0x00000047c6c67221 */ /* 0x000fe20000010000 */
[----:B------:R-:W-:Y:S01]  /*127c0*/  FADD.FTZ R180, R180, R67 ;  /* 0x00000043b4b47221 */ /* 0x000fe20000010000 */
[----:B----4-:R-:W-:Y:S02]  /*127d0*/  HMMA.16816.F32.BF16 R36, R40, R32, R36 ;  /* 0x000000202824723c */ /* 0x010fe40000041824 */
[----:B------:R-:W-:Y:S01]  /*127e0*/  FADD.FTZ R85, R85, R198 ;  /* 0x000000c655557221 */ /* 0x000fe20000010000 */
[----:B------:R-:W-:-:S03]  /*127f0*/  FADD.FTZ R77, R77, R180 ;  /* 0x000000b44d4d7221 */ /* 0x000fc60000010000 */
[----:B------:R-:W-:Y:S01]  /*12800*/  HMMA.16816.F32.BF16 R16, R40, R34, R16 ;  /* 0x000000222810723c */ /* 0x000fe20000041810 */
[----:B------:R-:W-:-:S05]  /*12810*/  FADD.FTZ R200, R200, R85 ;  /* 0x00000055c8c87221 */ /* 0x000fca0000010000 */
[----:B------:R-:W-:Y:S01]  /*12820*/  HMMA.16816.F32.BF16 R132, R40, R50, R132 ;  /* 0x000000322884723c */ /* 0x000fe20000041884 */
[----:B------:R-:W-:Y:S01]  /*12830*/  FADD.FTZ R77, R182, R77 ;  /* 0x0000004db64d7221 */ /* 0x000fe20000010000 */
[----:B------:R-:W-:Y:S01]  /*12840*/  FFMA.FTZ R90, R104, UR4, -R165 ;  /* 0x00000004685a7c23 */ /* 0x000fe200080108a5 */
[----:B------:R-:W-:Y:S01]  /*12850*/  MUFU.EX2 R88, R88 ;  /* 0x0000005800587308 */ /* 0x000fe20000000800 */
[----:B------:R-:W4:Y:S03]  /*12860*/  LDSM.16.MT88.4 R32, [R233+0x11000] ;  /* 0x01100000e920783b */ /* 0x000f260000004200 */
[----:B---3--:R-:W-:Y:S02]  /*12870*/  F2FP.BF16.F32.PACK_AB R40, R107, R58 ;  /* 0x0000003a6b28723e */ /* 0x008fe400000010ff */
[----:B-----5:R-:W-:Y:S02]  /*12880*/  F2FP.BF16.F32.PACK_AB R41, R3, R84 ;  /* 0x000000540329723e */ /* 0x020fe400000010ff */
[----:B------:R-:W-:-:S02]  /*12890*/  F2FP.BF16.F32.PACK_AB R42, R109, R82 ;  /* 0x000000526d2a723e */ /* 0x000fc400000010ff */
[----:B-1----:R-:W-:Y:S01]  /*128a0*/  F2FP.BF16.F32.PACK_AB R43, R86, R63 ;  /* 0x0000003f562b723e */ /* 0x002fe200000010ff */
[----:B------:R-:W-:Y:S01]  /*128b0*/  FADD.FTZ R60, R60, R77 ;  /* 0x0000004d3c3c7221 */ /* 0x000fe20000010000 */
[----:B------:R-:W1:Y:S01]  /*128c0*/  MUFU.EX2 R111, R111 ;  /* 0x0000006f006f7308 */ /* 0x000e620000000800 */
[----:B------:R-:W3:Y:S04]  /*128d0*/  LDSM.16.MT88.4 R48, [R232+0x11000] ;  /* 0x01100000e830783b */ /* 0x000ee80000004200 */
[----:B------:R-:W-:Y:S01]  /*128e0*/  HMMA.16816.F32.BF16 R12, R40, R8, R12 ;  /* 0x00000008280c723c */ /* 0x000fe2000004180c */
[----:B------:R-:W-:-:S06]  /*128f0*/  FADD.FTZ R75, R75, R60 ;  /* 0x0000003c4b4b7221 */ /* 0x000fcc0000010000 */
[----:B------:R-:W-:-:S04]  /*12900*/  FADD.FTZ R9, R79, R200 ;  /* 0x000000c84f097221 */ /* 0x000fc80000010000 */
[----:B------:R-:W-:Y:S01]  /*12910*/  FADD.FTZ R9, R202, R9 ;  /* 0x00000009ca097221 */ /* 0x000fe20000010000 */
[----:B--2---:R-:W-:Y:S01]  /*12920*/  HMMA.16816.F32.BF16 R24, R40, R28, R24 ;  /* 0x0000001c2818723c */ /* 0x004fe20000041818 */
[----:B------:R-:W-:Y:S02]  /*12930*/  FADD.FTZ R64, R64, R75 ;  /* 0x0000004b40407221 */ /* 0x000fe40000010000 */
[----:B------:R-:W-:-:S03]  /*12940*/  FADD.FTZ R62, R62, R9 ;  /* 0x000000093e3e7221 */ /* 0x000fc60000010000 */
[----:B------:R-:W-:Y:S01]  /*12950*/  HMMA.16816.F32.BF16 R4, R40, R30, R4 ;  /* 0x0000001e2804723c */ /* 0x000fe20000041804 */
[--C-:B------:R-:W-:Y:S01]  /*12960*/  FFMA.FTZ R28, R102, UR4, -R122.reuse ;  /* 0x00000004661c7c23 */ /* 0x100fe2000801087a */
[----:B------:R-:W-:Y:S01]  /*12970*/  FFMA.FTZ R29, R117, UR4, -R122 ;  /* 0x00000004751d7c23 */ /* 0x000fe2000801087a */
[----:B------:R-:W-:Y:S01]  /*12980*/  FADD.FTZ R87, R87, R62 ;  /* 0x0000003e57577221 */ /* 0x000fe20000010000 */
[----:B------:R-:W-:-:S03]  /*12990*/  FADD.FTZ R83, R83, R64 ;  /* 0x0000004053537221 */ /* 0x000fc60000010000 */
[--C-:B------:R-:W-:Y:S01]  /*129a0*/  FFMA.FTZ R30, R118, UR4, -R122.reuse ;  /* 0x00000004761e7c23 */ /* 0x100fe2000801087a */
[----:B------:R-:W-:Y:S01]  /*129b0*/  FFMA.FTZ R31, R119, UR4, -R122 ;  /* 0x00000004771f7c23 */ /* 0x000fe2000801087a */
[----:B------:R-:W-:Y:S01]  /*129c0*/  FADD.FTZ R66, R66, R87 ;  /* 0x0000005742427221 */ /* 0x000fe20000010000 */
[----:B------:R-:W-:Y:S01]  /*129d0*/  MUFU.EX2 R61, R106 ;  /* 0x0000006a003d7308 */ /* 0x000fe20000000800 */
[----:B------:R-:W-:Y:S02]  /*129e0*/  FADD.FTZ R68, R68, R83 ;  /* 0x0000005344447221 */ /* 0x000fe40000010000 */
[----:B------:R-:W-:-:S05]  /*129f0*/  FADD.FTZ R91, R91, R66 ;  /* 0x000000425b5b7221 */ /* 0x000fca0000010000 */
[----:B------:R-:W-:Y:S01]  /*12a00*/  MUFU.EX2 R90, R90 ;  /* 0x0000005a005a7308 */ /* 0x000fe20000000800 */
[----:B------:R-:W-:-:S07]  /*12a10*/  FADD.FTZ R89, R89, R68 ;  /* 0x0000004459597221 */ /* 0x000fce0000010000 */
[----:B------:R-:W-:Y:S01]  /*12a20*/  MUFU.EX2 R28, R28 ;  /* 0x0000001c001c7308 */ /* 0x000fe20000000800 */
[----:B------:R-:W-:-:S07]  /*12a30*/  FADD.FTZ R70, R70, R91 ;  /* 0x0000005b46467221 */ /* 0x000fce0000010000 */
[----:B------:R-:W2:Y:S08]  /*12a40*/  MUFU.EX2 R29, R29 ;  /* 0x0000001d001d7308 */ /* 0x000eb00000000800 */
[----:B------:R-:W-:Y:S08]  /*12a50*/  MUFU.EX2 R30, R30 ;  /* 0x0000001e001e7308 */ /* 0x000ff00000000800 */
[----:B------:R-:W5:Y:S01]  /*12a60*/  MUFU.EX2 R31, R31 ;  /* 0x0000001f001f7308 */ /* 0x000f620000000800 */
[----:B------:R-:W-:Y:S01]  /*12a70*/  FADD.FTZ R72, R72, R89 ;  /* 0x0000005948487221 */ /* 0x000fe20000010000 */
[----:B------:R-:W-:-:S03]  /*12a80*/  FADD.FTZ R95, R95, R70 ;  /* 0x000000465f5f7221 */ /* 0x000fc60000010000 */
[----:B------:R-:W-:Y:S01]  /*12a90*/  FADD.FTZ R93, R93, R72 ;  /* 0x000000485d5d7221 */ /* 0x000fe20000010000 */
[----:B------:R-:W-:Y:S01]  /*12aa0*/  FADD.FTZ R74, R74, R95 ;  /* 0x0000005f4a4a7221 */ /* 0x000fe20000010000 */
[----:B------:R-:W-:Y:S01]  /*12ab0*/  HMMA.16816.F32.BF16 R20, R40, R10, R20 ;  /* 0x0000000a2814723c */ /* 0x000fe20000041814 */
[----:B-1----:R-:W-:Y:S01]  /*12ac0*/  F2FP.BF16.F32.PACK_AB R8, R111, R88 ;  /* 0x000000586f08723e */ /* 0x002fe200000010ff */
[----:B------:R-:W-:Y:S01]  /*12ad0*/  FADD.FTZ R76, R76, R93 ;  /* 0x0000005d4c4c7221 */ /* 0x000fe20000010000 */
[----:B--2---:R-:W-:Y:S01]  /*12ae0*/  F2FP.BF16.F32.PACK_AB R9, R29, R28 ;  /* 0x0000001c1d09723e */ /* 0x004fe200000010ff */
[----:B------:R-:W-:-:S03]  /*12af0*/  FADD.FTZ R99, R99, R74 ;  /* 0x0000004a63637221 */ /* 0x000fc60000010000 */
[----:B------:R-:W-:Y:S02]  /*12b00*/  F2FP.BF16.F32.PACK_AB R10, R90, R61 ;  /* 0x0000003d5a0a723e */ /* 0x000fe400000010ff */
[----:B-----5:R-:W-:Y:S01]  /*12b10*/  F2FP.BF16.F32.PACK_AB R11, R31, R30 ;  /* 0x0000001e1f0b723e */ /* 0x020fe200000010ff */
[----:B------:R-:W-:Y:S01]  /*12b20*/  FADD.FTZ R97, R97, R76 ;  /* 0x0000004c61617221 */ /* 0x000fe20000010000 */
[----:B------:R-:W-:-:S03]  /*12b30*/  FADD.FTZ R78, R78, R99 ;  /* 0x000000634e4e7221 */ /* 0x000fc60000010000 */
[----:B------:R-:W-:Y:S02]  /*12b40*/  FADD.FTZ R80, R80, R97 ;  /* 0x0000006150507221 */ /* 0x000fe40000010000 */
[----:B------:R-:W-:Y:S01]  /*12b50*/  HMMA.16816.F32.BF16 R160, R8, R156, R12 ;  /* 0x0000009c08a0723c */ /* 0x000fe2000004180c */
[----:B------:R-:W1:Y:S01]  /*12b60*/  LDSM.16.MT88.4 R12, [R232+0x11800] ;  /* 0x01180000e80c783b */ /* 0x000e620000004200 */
[----:B------:R-:W-:Y:S01]  /*12b70*/  FADD.FTZ R103, R103, R78 ;  /* 0x0000004e67677221 */ /* 0x000fe20000010000 */
[----:B------:R-:W-:-:S03]  /*12b80*/  FADD.FTZ R101, R101, R80 ;  /* 0x0000005065657221 */ /* 0x000fc60000010000 */
        /* <DEDUP_REMOVED lines=8> */
[----:B------:R-:W-:Y:S01]  /*12c10*/  FADD.FTZ R59, R59, R56 ;  /* 0x000000383b3b7221 */ /* 0x000fe20000010000 */
[----:B------:R-:W-:-:S04]  /*12c20*/  FADD.FTZ R57, R57, R54 ;  /* 0x0000003639397221 */ /* 0x000fc80000010000 */
[C---:B---3--:R-:W-:Y:S06]  /*12c30*/  HMMA.16816.F32.BF16 R44, R40.reuse, R48, R44 ;  /* 0x00000030282c723c */ /* 0x048fec000004182c */
[----:B------:R-:W-:Y:S01]  /*12c40*/  HMMA.16816.F32.BF16 R132, R40, R50, R132 ;  /* 0x000000322884723c */ /* 0x000fe20000041884 */
[----:B------:R-:W-:Y:S01]  /*12c50*/  FADD.FTZ R0, R0, R59 ;  /* 0x0000003b00007221 */ /* 0x000fe20000010000 */
[----:B------:R-:W-:-:S03]  /*12c60*/  FADD.FTZ R58, R58, R57 ;  /* 0x000000393a3a7221 */ /* 0x000fc60000010000 */
[----:B------:R-:W-:Y:S01]  /*12c70*/  FADD.FTZ R105, R105, R0 ;  /* 0x0000000069697221 */ /* 0x000fe20000010000 */
[----:B------:R-:W-:-:S03]  /*12c80*/  FADD.FTZ R107, R107, R58 ;  /* 0x0000003a6b6b7221 */ /* 0x000fc60000010000 */
[----:B------:R-:W-:Y:S01]  /*12c90*/  FADD.FTZ R0, R84, R105 ;  /* 0x0000006954007221 */ /* 0x000fe20000010000 */
[----:B------:R-:W-:-:S03]  /*12ca0*/  FADD.FTZ R82, R82, R107 ;  /* 0x0000006b52527221 */ /* 0x000fc60000010000 */
[----:B------:R-:W-:Y:S01]  /*12cb0*/  FADD.FTZ R0, R3, R0 ;  /* 0x0000000003007221 */ /* 0x000fe20000010000 */
[----:B------:R-:W-:Y:S01]  /*12cc0*/  FADD.FTZ R109, R109, R82 ;  /* 0x000000526d6d7221 */ /* 0x000fe20000010000 */
[----:B------:R-:W-:Y:S02]  /*12cd0*/  HMMA.16816.F32.BF16 R152, R8, R148, R24 ;  /* 0x000000940898723c */ /* 0x000fe40000041818 */
[----:B------:R-:W-:Y:S01]  /*12ce0*/  FADD.FTZ R3, R63, R0 ;  /* 0x000000003f037221 */ /* 0x000fe20000010000 */
[----:B------:R-:W-:-:S03]  /*12cf0*/  FADD.FTZ R88, R88, R109 ;  /* 0x0000006d58587221 */ /* 0x000fc60000010000 */
[----:B------:R-:W-:Y:S01]  /*12d00*/  HMMA.16816.F32.BF16 R144, R8, R140, R36 ;  /* 0x0000008c0890723c */ /* 0x000fe20000041824 */
[----:B------:R-:W-:Y:S01]  /*12d10*/  FADD.FTZ R3, R86, R3 ;  /* 0x0000000356037221 */ /* 0x000fe20000010000 */
[----:B------:R-:W-:-:S04]  /*12d20*/  FADD.FTZ R88, R111, R88 ;  /* 0x000000586f587221 */ /* 0x000fc80000010000 */
[C---:B------:R-:W-:Y:S06]  /*12d30*/  HMMA.16816.F32.BF16 R156, R8.reuse, R158, R20 ;  /* 0x0000009e089c723c */ /* 0x040fec0000041814 */
[C---:B------:R-:W-:Y:S06]  /*12d40*/  HMMA.16816.F32.BF16 R148, R8.reuse, R150, R4 ;  /* 0x000000960894723c */ /* 0x040fec0000041804 */
[C---:B------:R-:W-:Y:S06]  /*12d50*/  HMMA.16816.F32.BF16 R140, R8.reuse, R142, R16 ;  /* 0x0000008e088c723c */ /* 0x040fec0000041810 */
[C---:B-1----:R-:W-:Y:S06]  /*12d60*/  HMMA.16816.F32.BF16 R136, R8.reuse, R12, R44 ;  /* 0x0000000c0888723c */ /* 0x042fec000004182c */
[----:B------:R-:W-:Y:S01]  /*12d70*/  HMMA.16816.F32.BF16 R132, R8, R14, R132 ;  /* 0x0000000e0884723c */ /* 0x000fe20000041884 */
[----:B------:R-:W-:Y:S01]  /*12d80*/  FADD.FTZ R28, R28, R3 ;  /* 0x000000031c1c7221 */ /* 0x000fe20000010000 */
[----:B------:R-:W-:-:S03]  /*12d90*/  FADD.FTZ R61, R61, R88 ;  /* 0x000000583d3d7221 */ /* 0x000fc60000010000 */
[----:B------:R-:W-:Y:S01]  /*12da0*/  FADD.FTZ R29, R29, R28 ;  /* 0x0000001c1d1d7221 */ /* 0x000fe20000010000 */
[----:B------:R-:W-:-:S03]  /*12db0*/  FADD.FTZ R2, R90, R61 ;  /* 0x0000003d5a027221 */ /* 0x000fc60000010000 */
[----:B------:R-:W-:Y:S01]  /*12dc0*/  FADD.FTZ R30, R30, R29 ;  /* 0x0000001d1e1e7221 */ /* 0x000fe20000010000 */
[----:B------:R-:W-:Y:S01]  /*12dd0*/  MOV R0, R166 ;  /* 0x000000a600007202 */ /* 0x000fe20000000f00 */
[----:B------:R1:W-:Y:S02]  /*12de0*/  STL [R1], R2 ;  /* 0x0000000201007387 */ /* 0x0003e40000100800 */
[----:B------:R-:W-:Y:S01]  /*12df0*/  FADD.FTZ R252, R31, R30 ;  /* 0x0000001e1ffc7221 */ /* 0x000fe20000010000 */
[----:B-1----:R-:W-:-:S10]  /*12e00*/  MOV R2, R167 ;  /* 0x000000a700027202 */ /* 0x002fd40000000f00 */
.L_x_790:
[----:B------:R-:W-:-:S06]  /*12e10*/  UISETP.GE.AND UP0, UPT, UR17, 0x1, UPT ;  /* 0x000000011100788c */ /* 0x000fcc000bf06270 */
[----:B------:R-:W-:-:S13]  /*12e20*/  PLOP3.LUT P1, PT, PT, PT, UP0, 0x80, 0x0 ;  /* 0x000000000000781c */ /* 0x000fda0003f2f008 */
[----:B------:R-:W-:Y:S05]  /*12e30*/  @!P1 BRA `(.L_x_798) ;  /* 0x0000006000209947 */ /* 0x000fea0003800000 */
[----:B------:R-:W-:Y:S01]  /*12e40*/  ULEA UR7, -UR8, URZ, 0x8 ;  /* 0x0000003f08077291 */ /* 0x000fe2000f8e413f */
[----:B-1----:R-:W-:Y:S01]  /*12e50*/  IMAD.MOV.U32 R3, RZ, RZ, R0 ;  /* 0x000000ffff037224 */ /* 0x002fe200078e0000 */
[----:B------:R-:W-:Y:S01]  /*12e60*/  ULDC UR13, c[0x0][0x2d0] ;  /* 0x0000b400000d7ab9 */ /* 0x000fe20000000800 */
[----:B------:R-:W-:Y:S01]  /*12e70*/  IMAD.MOV.U32 R165, RZ, RZ, R2 ;  /* 0x000000ffffa57224 */ /* 0x000fe200078e0002 */
[----:B------:R-:W-:Y:S01]  /*12e80*/  USHF.R.S32.HI UR6, URZ, 0x1f, UR7 ;  /* 0x0000001f3f067899 */ /* 0x000fe20008011407 */
[----:B------:R-:W-:Y:S01]  /*12e90*/  ULDC.64 UR8, c[0x0][0x250] ;  /* 0x0000940000087ab9 */ /* 0x000fe20000000a00 */
[----:B------:R-:W-:Y:S01]  /*12ea0*/  MOV R249, UR7 ;  /* 0x0000000700f97c02 */ /* 0x000fe20008000f00 */
[----:B------:R-:W-:Y:S01]  /*12eb0*/  ULDC UR4, c[0x0][0x2ec] ;  /* 0x0000bb0000047ab9 */ /* 0x000fe20000000800 */
[----:B------:R-:W-:Y:S02]  /*12ec0*/  ULDC UR12, c[0x0][0x250] ;  /* 0x00009400000c7ab9 */ /* 0x000fe40000000800 */
[----:B------:R-:W-:Y:S01]  /*12ed0*/  MOV R248, UR6 ;  /* 0x0000000600f87c02 */ /* 0x000fe20008000f00 */
[----:B------:R-:W-:Y:S01]  /*12ee0*/  ULDC.64 UR6, c[0x0][0x248] ;  /* 0x0000920000067ab9 */ /* 0x000fe20000000a00 */
[----:B------:R-:W-:-:S05]  /*12ef0*/  UMOV UR10, UR9 ;  /* 0x00000009000a7c82 */ /* 0x000fca0008000000 */
.L_x_802:
[----:B------:R-:W-:Y:S01]  /*12f00*/  ISETP.GE.AND P1, PT, R244, UR13, PT ;  /* 0x0000000df4007c0c */ /* 0x000fe2000bf26270 */
[----:B------:R-:W-:Y:S04]  /*12f10*/  DEPBAR.LE SB0, 0x0 ;  /* 0x000080000000791a */ /* 0x000fe80000000000 */
[----:B------:R-:W-:Y:S01]  /*12f20*/  BAR.SYNC.DEFER_BLOCKING 0x0 ;  /* 0x0000000000007b1d */ /* 0x000fe20000010000 */
[----:B------:R-:W-:Y:S01]  /*12f30*/  IMAD.MOV.U32 R52, RZ, RZ, R249 ;  /* 0x000000ffff347224 */ /* 0x000fe200078e00f9 */
[----:B------:R-:W-:Y:S06]  /*12f40*/  MOV R53, R248 ;  /* 0x000000f800357202 */ /* 0x000fec0000000f00 */
[----:B------:R-:W1:Y:S01]  /*12f50*/  @!P1 LDC.64 R46, c[0x0][0x250] ;  /* 0x00009400ff2e9b82 */ /* 0x000e620000000a00 */
[----:B------:R-:W-:Y:S01]  /*12f60*/  UMOV UR20, UR12 ;  /* 0x0000000c00147c82 */ /* 0x000fe20008000000 */
[----:B------:R-:W-:Y:S06]  /*12f70*/  UMOV UR19, UR9 ;  /* 0x0000000900137c82 */ /* 0x000fec0008000000 */
[----:B------:R-:W2:Y:S01]  /*12f80*/  @!P1 LDC.64 R50, c[0x0][0x250] ;  /* 0x00009400ff329b82 */ /* 0x000ea20000000a00 */
[----:B------:R-:W-:Y:S05]  /*12f90*/  @!P0 BRA `(.L_x_799) ;  /* 0x0000000400008947 */ /* 0x000fea0003800000 */
[----:B------:R-:W3:Y:S01]  /*12fa0*/  LDC R0, c[0x0][0x380] ;  /* 0x0000e000ff007b82 */ /* 0x000ee20000000800 */
[----:B------:R-:W-:Y:S01]  /*12fb0*/  USHF.L.U32 UR19, UR17, 0x8, URZ ;  /* 0x0000000811137899 */ /* 0x000fe2000800063f */
[----:B------:R-:W-:Y:S03]  /*12fc0*/  UMOV UR20, UR8 ;  /* 0x0000000800147c82 */ /* 0x000fe60008000000 */
[----:B------:R-:W-:Y:S02]  /*12fd0*/  UIADD3 UR11, UR19, -0x100, URZ ;  /* 0xffffff00130b7890 */ /* 0x000fe4000fffe03f */
[----:B------:R-:W-:Y:S05]  /*12fe0*/  IMAD.U32 R6, RZ, RZ, UR19 ;  /* 0x00000013ff067e24 */ /* 0x000fea000f8e00ff */
[----:B------:R-:W-:Y:S02]  /*12ff0*/  IABS R6, R6 ;  /* 0x0000000600067213 */ /* 0x000fe40000000000 */
[----:B---3--:R-:W-:Y:S04]  /*13000*/  IABS R2, R0 ;  /* 0x0000000000027213 */ /* 0x008fe80000000000 */
[----:B------:R-:W3:Y:S10]  /*13010*/  I2F.RP R7, R2 ;  /* 0x0000000200077306 */ /* 0x000ef40000209400 */
[----:B---3--:R-:W3:Y:S02]  /*13020*/  MUFU.RCP R4, R7 ;  /* 0x0000000700047308 */ /* 0x008ee40000001000 */
[----:B---3--:R-:W-:Y:S01]  /*13030*/  VIADD R8, R4, 0xffffffe ;  /* 0x0ffffffe04087836 */ /* 0x008fe20000000000 */
[----:B------:R-:W-:Y:S07]  /*13040*/  MOV R4, UR11 ;  /* 0x0000000b00047c02 */ /* 0x000fee0008000f00 */
[----:B------:R-:W3:Y:S01]  /*13050*/  F2I.FTZ.U32.TRUNC.NTZ R9, R8 ;  /* 0x0000000800097305 */ /* 0x000ee2000021f000 */
[----:B------:R-:W-:Y:S01]  /*13060*/  IABS R4, R4 ;  /* 0x0000000400047213 */ /* 0x000fe20000000000 */
[--C-:B---3--:R-:W-:Y:S02]  /*13070*/  IMAD.MOV R5, RZ, RZ, -R9.reuse ;  /* 0x000000ffff057224 */ /* 0x108fe400078e0a09 */
[----:B------:R-:W-:Y:S02]  /*13080*/  IMAD.MOV.U32 R8, RZ, RZ, RZ ;  /* 0x000000ffff087224 */ /* 0x000fe400078e00ff */
[----:B------:R-:W-:Y:S04]  /*13090*/  IMAD R5, R5, R2, RZ ;  /* 0x0000000205057224 */ /* 0x000fe800078e02ff */
[----:B------:R-:W-:Y:S06]  /*130a0*/  IMAD.HI.U32 R9, R9, R5, R8 ;  /* 0x0000000509097227 */ /* 0x000fec00078e0008 */
[C---:B------:R-:W-:Y:S04]  /*130b0*/  IMAD.HI.U32 R8, R9.reuse, R4, RZ ;  /* 0x0000000409087227 */ /* 0x040fe800078e00ff */
[----:B------:R-:W-:Y:S01]  /*130c0*/  IMAD.HI.U32 R9, R9, R6, RZ ;  /* 0x0000000609097227 */ /* 0x000fe200078e00ff */
[----:B------:R-:W-:Y:S03]  /*130d0*/  IADD3 R5, -R8, RZ, RZ ;  /* 0x000000ff08057210 */ /* 0x000fe60007ffe1ff */
[----:B------:R-:W-:Y:S02]  /*130e0*/  IMAD.MOV R7, RZ, RZ, -R9 ;  /* 0x000000ffff077224 */ /* 0x000fe400078e0a09 */
[C---:B------:R-:W-:Y:S02]  /*130f0*/  IMAD R4, R2.reuse, R5, R4 ;  /* 0x0000000502047224 */ /* 0x040fe400078e0204 */
[C---:B------:R-:W-:Y:S03]  /*13100*/  IMAD R6, R2.reuse, R7, R6 ;  /* 0x0000000702067224 */ /* 0x040fe600078e0206 */
[C---:B------:R-:W-:Y:S02]  /*13110*/  ISETP.GT.U32.AND P3, PT, R2.reuse, R4, PT ;  /* 0x000000040200720c */ /* 0x040fe40003f64070 */
[----:B------:R-:W-:Y:S11]  /*13120*/  ISETP.GT.U32.AND P4, PT, R2, R6, PT ;  /* 0x000000060200720c */ /* 0x000ff60003f84070 */
[----:B------:R-:W-:Y:S02]  /*13130*/  @!P3 IMAD.IADD R4, R4, 0x1, -R2 ;  /* 0x000000010404b824 */ /* 0x000fe400078e0a02 */
[-C--:B------:R-:W-:Y:S01]  /*13140*/  @!P4 IADD3 R6, R6, -R2.reuse, RZ ;  /* 0x800000020606c210 */ /* 0x080fe20007ffe0ff */
[----:B------:R-:W-:Y:S02]  /*13150*/  @!P3 VIADD R8, R8, 0x1 ;  /* 0x000000010808b836 */ /* 0x000fe40000000000 */
[-C--:B------:R-:W-:Y:S01]  /*13160*/  ISETP.GE.U32.AND P5, PT, R4, R2.reuse, PT ;  /* 0x000000020400720c */ /* 0x080fe20003fa6070 */
[----:B------:R-:W-:Y:S01]  /*13170*/  @!P4 VIADD R9, R9, 0x1 ;  /* 0x000000010909c836 */ /* 0x000fe20000000000 */
[----:B------:R-:W-:Y:S02]  /*13180*/  ISETP.GE.U32.AND P6, PT, R6, R2, PT ;  /* 0x000000020600720c */ /* 0x000fe40003fc6070 */
[C---:B------:R-:W-:Y:S02]  /*13190*/  LOP3.LUT R2, R0.reuse, UR11, RZ, 0x3c, !PT ;  /* 0x0000000b00027c12 */ /* 0x040fe4000f8e3cff */
[----:B------:R-:W-:Y:S01]  /*131a0*/  LOP3.LUT R4, R0, UR19, RZ, 0x3c, !PT ;  /* 0x0000001300047c12 */ /* 0x000fe2000f8e3cff */
[----:B------:R-:W-:Y:S01]  /*131b0*/  UMOV UR19, UR10 ;  /* 0x0000000a00137c82 */ /* 0x000fe20008000000 */
[----:B------:R-:W-:Y:S02]  /*131c0*/  ISETP.GE.AND P2, PT, R2, RZ, PT ;  /* 0x000000ff0200720c */ /* 0x000fe40003f46270 */
[----:B------:R-:W-:Y:S02]  /*131d0*/  ISETP.GE.AND P3, PT, R4, RZ, PT ;  /* 0x000000ff0400720c */ /* 0x000fe40003f66270 */
[----:B------:R-:W-:Y:S02]  /*131e0*/  ISETP.NE.AND P4, PT, R0, RZ, PT ;  /* 0x000000ff0000720c */ /* 0x000fe40003f85270 */
[----:B------:R-:W-:Y:S01]  /*131f0*/  @P5 IADD3 R8, R8, 0x1, RZ ;  /* 0x0000000108085810 */ /* 0x000fe20007ffe0ff */
[----:B------:R-:W-:Y:S01]  /*13200*/  @P6 VIADD R9, R9, 0x1 ;  /* 0x0000000109096836 */ /* 0x000fe20000000000 */
[----:B------:R-:W-:Y:S05]  /*13210*/  LOP3.LUT R2, RZ, R0, RZ, 0x33, !PT ;  /* 0x00000000ff027212 */ /* 0x000fea00078e33ff */
[----:B------:R-:W-:Y:S02]  /*13220*/  @!P2 IMAD.MOV R8, RZ, RZ, -R8 ;  /* 0x000000ffff08a224 */ /* 0x000fe400078e0a08 */
[----:B------:R-:W-:Y:S03]  /*13230*/  @!P3 IADD3 R9, -R9, RZ, RZ ;  /* 0x000000ff0909b210 */ /* 0x000fe60007ffe1ff */
[C---:B------:R-:W-:Y:S02]  /*13240*/  SEL R5, R2.reuse, R8, !P4 ;  /* 0x0000000802057207 */ /* 0x040fe40006000000 */
[----:B------:R-:W-:Y:S02]  /*13250*/  SEL R9, R2, R9, !P4 ;  /* 0x0000000902097207 */ /* 0x000fe40006000000 */
[-C--:B------:R-:W-:Y:S02]  /*13260*/  LEA R12, P3, R5, R246.reuse, 0x2 ;  /* 0x000000f6050c7211 */ /* 0x080fe400078610ff */
[----:B------:R-:W-:Y:S02]  /*13270*/  LEA R10, P2, R9, R246, 0x2 ;  /* 0x000000f6090a7211 */ /* 0x000fe400078410ff */
[-C--:B------:R-:W-:Y:S02]  /*13280*/  LEA.HI.X.SX32 R13, R5, R247.reuse, 0x2, P3 ;  /* 0x000000f7050d7211 */ /* 0x080fe400018f16ff */
[C---:B------:R-:W-:Y:S01]  /*13290*/  LEA.HI.X.SX32 R11, R9.reuse, R247, 0x2, P2 ;  /* 0x000000f7090b7211 */ /* 0x040fe200010f16ff */
[----:B------:R-:W-:Y:S02]  /*132a0*/  IMAD.IADD R9, R9, 0x1, -R5 ;  /* 0x0000000109097824 */ /* 0x000fe400078e0a05 */
[----:B------:R-:W3:Y:S01]  /*132b0*/  LDG.E R2, desc[UR22][R12.64] ;  /* 0x000000160c027981 */ /* 0x000ee2000c1e1900 */
[----:B------:R-:W4:Y:S01]  /*132c0*/  LDC.64 R4, c[0x0][0x238] ;  /* 0x00008e00ff047b82 */ /* 0x000f220000000a00 */
[----:B------:R-:W-:Y:S02]  /*132d0*/  IMAD R52, R9, R0, -0x100 ;  /* 0xffffff0009347424 */ /* 0x000fe400078e0200 */
[----:B------:R-:W3:Y:S02]  /*132e0*/  LDG.E R7, desc[UR22][R10.64] ;  /* 0x000000160a077981 */ /* 0x000ee4000c1e1900 */
[C---:B------:R-:W-:Y:S01]  /*132f0*/  IMAD R0, R52.reuse, UR10, RZ ;  /* 0x0000000a34007c24 */ /* 0x040fe2000f8e02ff */
[----:B------:R-:W-:Y:S01]  /*13300*/  SHF.R.S32.HI R9, RZ, 0x1f, R52 ;  /* 0x0000001fff097819 */ /* 0x000fe20000011434 */
[----:B------:R-:W-:Y:S04]  /*13310*/  IMAD.WIDE.U32 R52, R52, UR8, RZ ;  /* 0x0000000834347c25 */ /* 0x000fe8000f8e00ff */
[----:B------:R-:W-:Y:S04]  /*13320*/  IMAD R0, R9, UR8, R0 ;  /* 0x0000000809007c24 */ /* 0x000fe8000f8e0200 */
[----:B------:R-:W-:Y:S01]  /*13330*/  IMAD.IADD R53, R53, 0x1, R0 ;  /* 0x0000000135357824 */ /* 0x000fe200078e0200 */
[----:B---3--:R-:W-:Y:S04]  /*13340*/  IADD3 R7, -R7, R2, RZ ;  /* 0x0000000207077210 */ /* 0x008fe80007ffe1ff */
[----:B------:R-:W-:Y:S01]  /*13350*/  SHF.R.S32.HI R9, RZ, 0x1f, R7 ;  /* 0x0000001fff097819 */ /* 0x000fe20000011407 */
[-C--:B----4-:R-:W-:Y:S04]  /*13360*/  IMAD.WIDE.U32 R52, R7, R4.reuse, R52 ;  /* 0x0000000407347225 */ /* 0x090fe800078e0034 */
[----:B------:R-:W-:Y:S04]  /*13370*/  IMAD R0, R9, R4, RZ ;  /* 0x0000000409007224 */ /* 0x000fe800078e02ff */
[----:B------:R-:W-:Y:S05]  /*13380*/  IMAD R0, R7, R5, R0 ;  /* 0x0000000507007224 */ /* 0x000fea00078e0200 */
[----:B------:R-:W-:Y:S07]  /*13390*/  IADD3 R53, R53, R0, RZ ;  /* 0x0000000035357210 */ /* 0x000fee0007ffe0ff */
.L_x_799:
[CC--:B------:R-:W-:Y:S01]  /*133a0*/  LEA R166, P3, R52.reuse, R204.reuse, 0x1 ;  /* 0x000000cc34a67211 */ /* 0x0c0fe200078608ff */
[----:B------:R-:W-:Y:S01]  /*133b0*/  @P1 STS.128 [R242+0xa000], RZ ;  /* 0x00a000fff2001388 */ /* 0x000fe20000000c00 */
[C---:B------:R-:W-:Y:S01]  /*133c0*/  @!P1 IADD3 R55, P2, R52.reuse, UR25, RZ ;  /* 0x0000001934379c10 */ /* 0x040fe2000ff5e0ff */
[----:B------:R-:W3:Y:S01]  /*133d0*/  @!P1 LDC.64 R48, c[0x0][0x250] ;  /* 0x00009400ff309b82 */ /* 0x000ee20000000a00 */
[-CC-:B------:R-:W-:Y:S01]  /*133e0*/  LEA.HI.X R167, R52, R205.reuse, R53.reuse, 0x1, P3 ;  /* 0x000000cd34a77211 */ /* 0x180fe200018f0c35 */
[----:B--2---:R-:W-:Y:S01]  /*133f0*/  @!P1 IMAD R51, R51, 0x30, RZ ;  /* 0x0000003033339824 */ /* 0x004fe200078e02ff */
[----:B------:R-:W-:Y:S01]  /*13400*/  @!P1 IADD3.X R0, R53, UR24, RZ, P2, !PT ;  /* 0x0000001835009c10 */ /* 0x000fe200097fe4ff */
[----:B------:R-:W-:Y:S01]  /*13410*/  @!P1 IMAD.WIDE.U32 R58, R50, 0x30, R52 ;  /* 0x00000030323a9825 */ /* 0x000fe200078e0034 */
[C---:B------:R-:W-:Y:S01]  /*13420*/  @!P1 LEA R54, P2, R55.reuse, R204, 0x1 ;  /* 0x000000cc37369211 */ /* 0x040fe200078408ff */
[----:B------:R-:W-:Y:S01]  /*13430*/  @!PT LDS RZ, [RZ] ;  /* 0x00000000fffff984 */ /* 0x000fe20000000800 */
[----:B------:R-:W-:Y:S01]  /*13440*/  @!PT LDS RZ, [RZ] ;  /* 0x00000000fffff984 */ /* 0x000fe20000000800 */
[----:B------:R-:W-:Y:S01]  /*13450*/  @!PT LDS RZ, [RZ] ;  /* 0x00000000fffff984 */ /* 0x000fe20000000800 */
[----:B------:R-:W-:Y:S01]  /*13460*/  @!P1 LDGSTS.E.BYPASS.LTC128B.128 [R242+0xa000], desc[UR22][R166.64] ;  /* 0x0a000000a6f29fae */ /* 0x000fe2000b901d56 */
[----:B------:R-:W-:Y:S01]  /*13470*/  UISETP.GE.AND UP0, UPT, UR17, 0x2, UPT ;  /* 0x000000021100788c */ /* 0x000fe2000bf06270 */
[----:B------:R-:W2:Y:S01]  /*13480*/  @!P1 LDC.64 R44, c[0x0][0x250] ;  /* 0x00009400ff2c9b82 */ /* 0x000ea20000000a00 */
[----:B------:R-:W-:Y:S01]  /*13490*/  @!P1 LEA.HI.X R55, R55, R205, R0, 0x1, P2 ;  /* 0x000000cd37379211 */ /* 0x000fe200010f0c00 */
[----:B------:R-:W-:Y:S01]  /*134a0*/  @P1 STS.128 [R242+0xa800], RZ ;  /* 0x00a800fff2001388 */ /* 0x000fe20000000c00 */
[C---:B-1----:R-:W-:Y:S01]  /*134b0*/  @!P1 LEA R0, P2, R46.reuse, R52, 0x5 ;  /* 0x000000342e009211 */ /* 0x042fe200078428ff */
[----:B------:R-:W-:Y:S02]  /*134c0*/  @!P1 IMAD.IADD R50, R51, 0x1, R59 ;  /* 0x0000000133329824 */ /* 0x000fe400078e023b */
[----:B------:R-:W-:Y:S01]  /*134d0*/  @!PT LDS RZ, [RZ] ;  /* 0x00000000fffff984 */ /* 0x000fe20000000800 */
[----:B------:R-:W-:Y:S01]  /*134e0*/  @!PT LDS RZ, [RZ] ;  /* 0x00000000fffff984 */ /* 0x000fe20000000800 */
[----:B------:R-:W-:Y:S01]  /*134f0*/  @!PT LDS RZ, [RZ] ;  /* 0x00000000fffff984 */ /* 0x000fe20000000800 */
[----:B------:R1:W-:Y:S01]  /*13500*/  @!P1 LDGSTS.E.BYPASS.LTC128B.128 [R242+0xa800], desc[UR22][R54.64] ;  /* 0x0a80000036f29fae */ /* 0x0003e2000b901d56 */
[----:B------:R-:W-:Y:S02]  /*13510*/  @!P1 LEA.HI.X R47, R46, R53, R47, 0x5, P2 ;  /* 0x000000352e2f9211 */ /* 0x000fe400010f2c2f */
[CC--:B------:R-:W-:Y:S01]  /*13520*/  @!P1 LEA R60, P2, R0.reuse, R204.reuse, 0x1 ;  /* 0x000000cc003c9211 */ /* 0x0c0fe200078408ff */
[----:B------:R-:W-:Y:S03]  /*13530*/  @P1 STS.128 [R242+0xb000], RZ ;  /* 0x00b000fff2001388 */ /* 0x000fe60000000c00 */
[-C--:B------:R-:W-:Y:S02]  /*13540*/  @!P1 LEA.HI.X R61, R0, R205.reuse, R47, 0x1, P2 ;  /* 0x000000cd003d9211 */ /* 0x080fe400010f0c2f */
[----:B------:R-:W4:Y:S03]  /*13550*/  @!P1 LDC.64 R46, c[0x0][0x250] ;  /* 0x00009400ff2e9b82 */ /* 0x000f260000000a00 */
[----:B------:R-:W-:Y:S01]  /*13560*/  @!PT LDS RZ, [RZ] ;  /* 0x00000000fffff984 */ /* 0x000fe20000000800 */
[----:B------:R-:W-:Y:S01]  /*13570*/  @!PT LDS RZ, [RZ] ;  /* 0x00000000fffff984 */ /* 0x000fe20000000800 */
[----:B------:R-:W-:Y:S01]  /*13580*/  @!PT LDS RZ, [RZ] ;  /* 0x00000000fffff984 */ /* 0x000fe20000000800 */
[----:B------:R5:W-:Y:S04]  /*13590*/  @!P1 LDGSTS.E.BYPASS.LTC128B.128 [R242+0xb000], desc[UR22][R60.64] ;  /* 0x0b0000003cf29fae */ /* 0x000be8000b901d56 */
[----:B------:R-:W-:Y:S01]  /*135a0*/  @P1 STS.128 [R242+0xb800], RZ ;  /* 0x00b800fff2001388 */ /* 0x000fe20000000c00 */
[C---:B-1----:R-:W-:Y:S04]  /*135b0*/  @!P1 LEA R54, P3, R58.reuse, R204, 0x1 ;  /* 0x000000cc3a369211 */ /* 0x042fe800078608ff */
[----:B------:R-:W-:Y:S02]  /*135c0*/  @!P1 LEA.HI.X R55, R58, R205, R50, 0x1, P3 ;  /* 0x000000cd3a379211 */ /* 0x000fe400018f0c32 */
[C---:B---3--:R-:W-:Y:S01]  /*135d0*/  @!P1 LEA R2, P2, R48.reuse, R52, 0x6 ;  /* 0x0000003430029211 */ /* 0x048fe200078430ff */
[----:B--2---:R-:W-:Y:S01]  /*135e0*/  @!P1 IMAD R0, R45, 0x50, RZ ;  /* 0x000000502d009824 */ /* 0x004fe200078e02ff */
[----:B------:R-:W1:Y:S01]  /*135f0*/  @!P1 LDC.64 R50, c[0x0][0x250] ;  /* 0x00009400ff329b82 */ /* 0x000e620000000a00 */
[----:B------:R-:W-:Y:S01]  /*13600*/  @!PT LDS RZ, [RZ] ;  /* 0x00000000fffff984 */ /* 0x000fe20000000800 */
[----:B------:R-:W-:Y:S01]  /*13610*/  @!PT LDS RZ, [RZ] ;  /* 0x00000000fffff984 */ /* 0x000fe20000000800 */
[----:B------:R-:W-:Y:S01]  /*13620*/  @!PT LDS RZ, [RZ] ;  /* 0x00000000fffff984 */ /* 0x000fe20000000800 */
[----:B------:R2:W-:Y:S01]  /*13630*/  @!P1 LDGSTS.E.BYPASS.LTC128B.128 [R242+0xb800], desc[UR22][R54.64] ;  /* 0x0b80000036f29fae */ /* 0x0005e2000b901d56 */
[----:B------:R-:W-:Y:S01]  /*13640*/  @!P1 LEA.HI.X R49, R48, R53, R49, 0x6, P2 ;  /* 0x0000003530319211 */ /* 0x000fe200010f3431 */
[----:B------:R-:W-:Y:S01]  /*13650*/  @!P1 IMAD.WIDE.U32 R56, R44, 0x50, R52 ;  /* 0x000000502c389825 */ /* 0x000fe200078e0034 */
[-C--:B------:R-:W-:Y:S01]  /*13660*/  @!P1 LEA R58, P3, R2, R204.reuse, 0x1 ;  /* 0x000000cc023a9211 */ /* 0x080fe200078608ff */
[----:B------:R-:W-:Y:S02]  /*13670*/  @P1 STS.128 [R242+0xc000], RZ ;  /* 0x00c000fff2001388 */ /* 0x000fe40000000c00 */
[----:B------:R-:W-:Y:S01]  /*13680*/  @!P1 IMAD.IADD R0, R0, 0x1, R57 ;  /* 0x0000000100009824 */ /* 0x000fe200078e0239 */
[-C--:B------:R-:W-:Y:S01]  /*13690*/  @!P1 LEA.HI.X R59, R2, R205.reuse, R49, 0x1, P3 ;  /* 0x000000cd023b9211 */ /* 0x080fe200018f0c31 */
[----:B------:R-:W3:Y:S01]  /*136a0*/  @!P1 LDC.64 R44, c[0x0][0x250] ;  /* 0x00009400ff2c9b82 */ /* 0x000ee20000000a00 */
[-C--:B-----5:R-:W-:Y:S01]  /*136b0*/  @!P1 LEA R60, P2, R56, R204.reuse, 0x1 ;  /* 0x000000cc383c9211 */ /* 0x0a0fe200078408ff */
[----:B----4-:R-:W-:Y:S02]  /*136c0*/  @!P1 IMAD R47, R47, 0x60, RZ ;  /* 0x000000602f2f9824 */ /* 0x010fe400078e02ff */
[----:B------:R-:W-:Y:S01]  /*136d0*/  @!PT LDS RZ, [RZ] ;  /* 0x00000000fffff984 */ /* 0x000fe20000000800 */
[----:B------:R-:W-:Y:S01]  /*136e0*/  @!PT LDS RZ, [RZ] ;  /* 0x00000000fffff984 */ /* 0x000fe20000000800 */
[----:B------:R-:W-:Y:S01]  /*136f0*/  @!PT LDS RZ, [RZ] ;  /* 0x00000000fffff984 */ /* 0x000fe20000000800 */
[----:B------:R4:W-:Y:S01]  /*13700*/  @!P1 LDGSTS.E.BYPASS.LTC128B.128 [R242+0xc000], desc[UR22][R58.64] ;  /* 0x0c0000003af29fae */ /* 0x0009e2000b901d56 */
[----:B------:R-:W-:Y:S01]  /*13710*/  @!P1 IMAD.WIDE.U32 R62, R46, 0x60, R52 ;  /* 0x000000602e3e9825 */ /* 0x000fe200078e0034 */
[-C--:B------:R-:W-:Y:S02]  /*13720*/  @!P1 LEA.HI.X R61, R56, R205.reuse, R0, 0x1, P2 ;  /* 0x000000cd383d9211 */ /* 0x080fe400010f0c00 */
[----:B------:R-:W-:Y:S01]  /*13730*/  @P1 STS.128 [R242+0xc800], RZ ;  /* 0x00c800fff2001388 */ /* 0x000fe20000000c00 */
[----:B------:R-:W-:Y:S01]  /*13740*/  @!P1 IMAD.IADD R0, R47, 0x1, R63 ;  /* 0x000000012f009824 */ /* 0x000fe200078e023f */
[----:B------:R-:W5:Y:S02]  /*13750*/  @!P1 LDC.64 R48, c[0x0][0x250] ;  /* 0x00009400ff309b82 */ /* 0x000f640000000a00 */
[----:B------:R-:W-:Y:S01]  /*13760*/  @!PT LDS RZ, [RZ] ;  /* 0x00000000fffff984 */ /* 0x000fe20000000800 */
[----:B------:R-:W-:Y:S01]  /*13770*/  @!PT LDS RZ, [RZ] ;  /* 0x00000000fffff984 */ /* 0x000fe20000000800 */
[----:B------:R-:W-:Y:S01]  /*13780*/  @!PT LDS RZ, [RZ] ;  /* 0x00000000fffff984 */ /* 0x000fe20000000800 */
[----:B------:R5:W-:Y:S04]  /*13790*/  @!P1 LDGSTS.E.BYPASS.LTC128B.128 [R242+0xc800], desc[UR22][R60.64] ;  /* 0x0c8000003cf29fae */ /* 0x000be8000b901d56 */
[----:B------:R-:W-:Y:S02]  /*137a0*/  @P1 STS.128 [R242+0xd000], RZ ;  /* 0x00d000fff2001388 */ /* 0x000fe40000000c00 */
[----:B------:R-:W5:Y:S01]  /*137b0*/  @!P1 LDC.64 R46, c[0x0][0x250] ;  /* 0x00009400ff2e9b82 */ /* 0x000f620000000a00 */
[C---:B--2---:R-:W-:Y:S04]  /*137c0*/  @!P1 LEA R54, P2, R62.reuse, R204, 0x1 ;  /* 0x000000cc3e369211 */ /* 0x044fe800078408ff */
[-C--:B------:R-:W-:Y:S01]  /*137d0*/  @!P1 LEA.HI.X R55, R62, R205.reuse, R0, 0x1, P2 ;  /* 0x000000cd3e379211 */ /* 0x080fe200010f0c00 */
[----:B---3--:R-:W-:Y:S01]  /*137e0*/  @!P1 IMAD R2, R45, 0x70, RZ ;  /* 0x000000702d029824 */ /* 0x008fe200078e02ff */
[----:B-1----:R-:W-:Y:S01]  /*137f0*/  @!P1 LEA R0, P2, R50, R52, 0x7 ;  /* 0x0000003432009211 */ /* 0x002fe200078438ff */
[----:B------:R-:W-:Y:S02]  /*13800*/  @!P1 IMAD.WIDE.U32 R56, R44, 0x70, R52 ;  /* 0x000000702c389825 */ /* 0x000fe400078e0034 */
[----:B------:R-:W-:Y:S01]  /*13810*/  @!PT LDS RZ, [RZ] ;  /* 0x00000000fffff984 */ /* 0x000fe20000000800 */
[----:B------:R-:W-:Y:S01]  /*13820*/  @!PT LDS RZ, [RZ] ;  /* 0x00000000fffff984 */ /* 0x000fe20000000800 */
[----:B------:R-:W-:Y:S01]  /*13830*/  @!PT LDS RZ, [RZ] ;  /* 0x00000000fffff984 */ /* 0x000fe20000000800 */
[----:B------:R1:W-:Y:S01]  /*13840*/  @!P1 LDGSTS.E.BYPASS.LTC128B.128 [R242+0xd000], desc[UR22][R54.64] ;  /* 0x0d00000036f29fae */ /* 0x0003e2000b901d56 */
[----:B------:R-:W2:Y:S01]  /*13850*/  @!P1 LDC.64 R44, c[0x0][0x250] ;  /* 0x00009400ff2c9b82 */ /* 0x000ea20000000a00 */
[----:B------:R-:W-:Y:S01]  /*13860*/  @!P1 IMAD.IADD R2, R2, 0x1, R57 ;  /* 0x0000000102029824 */ /* 0x000fe200078e0239 */
[CC--:B----4-:R-:W-:Y:S01]  /*13870*/  @!P1 LEA R58, P3, R56.reuse, R204.reuse, 0x1 ;  /* 0x000000cc383a9211 */ /* 0x0d0fe200078608ff */
[----:B------:R-:W-:Y:S01]  /*13880*/  @P1 STS.128 [R242+0xd800], RZ ;  /* 0x00d800fff2001388 */ /* 0x000fe20000000c00 */
[----:B-----5:R-:W-:Y:S02]  /*13890*/  @!P1 IMAD R49, R49, 0x90, RZ ;  /* 0x0000009031319824 */ /* 0x020fe400078e02ff */
[----:B------:R-:W-:Y:S01]  /*138a0*/  @!P1 LEA.HI.X R59, R56, R205, R2, 0x1, P3 ;  /* 0x000000cd383b9211 */ /* 0x000fe200018f0c02 */
[----:B------:R-:W-:Y:S01]  /*138b0*/  @!P1 IMAD.WIDE.U32 R56, R48, 0x90, R52 ;  /* 0x0000009030389825 */ /* 0x000fe200078e0034 */
[----:B------:R-:W-:Y:S02]  /*138c0*/  @!P1 LEA.HI.X R2, R50, R53, R51, 0x7, P2 ;  /* 0x0000003532029211 */ /* 0x000fe400010f3c33 */
[CC--:B------:R-:W-:Y:S01]  /*138d0*/  @!P1 LEA R60, P2, R0.reuse, R204.reuse, 0x1 ;  /* 0x000000cc003c9211 */ /* 0x0c0fe200078408ff */
[----:B------:R-:W-:Y:S01]  /*138e0*/  @!PT LDS RZ, [RZ] ;  /* 0x00000000fffff984 */ /* 0x000fe20000000800 */
[----:B------:R-:W-:Y:S01]  /*138f0*/  @!PT LDS RZ, [RZ] ;  /* 0x00000000fffff984 */ /* 0x000fe20000000800 */
[----:B------:R-:W-:Y:S01]  /*13900*/  @!PT LDS RZ, [RZ] ;  /* 0x00000000fffff984 */ /* 0x000fe20000000800 */
[----:B------:R3:W-:Y:S01]  /*13910*/  @!P1 LDGSTS.E.BYPASS.LTC128B.128 [R242+0xd800], desc[UR22][R58.64] ;  /* 0x0d8000003af29fae */ /* 0x0007e2000b901d56 */
[----:B------:R-:W4:Y:S02]  /*13920*/  @!P1 LDC.64 R50, c[0x0][0x250] ;  /* 0x00009400ff329b82 */ /* 0x000f240000000a00 */
[-C--:B------:R-:W-:Y:S01]  /*13930*/  @!P1 LEA.HI.X R61, R0, R205.reuse, R2, 0x1, P2 ;  /* 0x000000cd003d9211 */ /* 0x080fe200010f0c02 */
[----:B------:R-:W-:Y:S01]  /*13940*/  @P1 STS.128 [R242+0xe000], RZ ;  /* 0x00e000fff2001388 */ /* 0x000fe20000000c00 */
[----:B------:R-:W-:Y:S03]  /*13950*/  @!P1 IMAD.IADD R0, R49, 0x1, R57 ;  /* 0x0000000131009824 */ /* 0x000fe600078e0239 */
[----:B------:R-:W-:Y:S01]  /*13960*/  @!PT LDS RZ, [RZ] ;  /* 0x00000000fffff984 */ /* 0x000fe20000000800 */
[----:B------:R-:W-:Y:S01]  /*13970*/  @!PT LDS RZ, [RZ] ;  /* 0x00000000fffff984 */ /* 0x000fe20000000800 */
[----:B------:R-:W-:Y:S01]  /*13980*/  @!PT LDS RZ, [RZ] ;  /* 0x00000000fffff984 */ /* 0x000fe20000000800 */
[----:B------:R4:W-:Y:S01]  /*13990*/  @!P1 LDGSTS.E.BYPASS.LTC128B.128 [R242+0xe000], desc[UR22][R60.64] ;  /* 0x0e0000003cf29fae */ /* 0x0009e2000b901d56 */
[----:B------:R-:W5:Y:S03]  /*139a0*/  @!P1 LDC.64 R48, c[0x0][0x250] ;  /* 0x00009400ff309b82 */ /* 0x000f660000000a00 */
[----:B------:R-:W-:Y:S01]  /*139b0*/  @P1 STS.128 [R242+0xe800], RZ ;  /* 0x00e800fff2001388 */ /* 0x000fe20000000c00 */
[----:B--2---:R-:W-:Y:S01]  /*139c0*/  @!P1 IMAD R2, R45, 0xb0, RZ ;  /* 0x000000b02d029824 */ /* 0x004fe200078e02ff */
[CC--:B-1----:R-:W-:Y:S04]  /*139d0*/  @!P1 LEA R54, P2, R56.reuse, R204.reuse, 0x1 ;  /* 0x000000cc38369211 */ /* 0x0c2fe800078408ff */
[-C--:B------:R-:W-:Y:S01]  /*139e0*/  @!P1 LEA.HI.X R55, R56, R205.reuse, R0, 0x1, P2 ;  /* 0x000000cd38379211 */ /* 0x080fe200010f0c00 */
[----:B------:R-:W-:Y:S02]  /*139f0*/  @!P1 IMAD R0, R47, 0xa0, RZ ;  /* 0x000000a02f009824 */ /* 0x000fe400078e02ff */
[----:B------:R-:W-:Y:S02]  /*13a00*/  @!P1 IMAD.WIDE.U32 R56, R46, 0xa0, R52 ;  /* 0x000000a02e389825 */ /* 0x000fe400078e0034 */
[----:B------:R-:W-:Y:S01]  /*13a10*/  @!PT LDS RZ, [RZ] ;  /* 0x00000000fffff984 */ /* 0x000fe20000000800 */
[----:B------:R-:W-:Y:S01]  /*13a20*/  @!PT LDS RZ, [RZ] ;  /* 0x00000000fffff984 */ /* 0x000fe20000000800 */
[----:B------:R-:W-:Y:S01]  /*13a30*/  @!PT LDS RZ, [RZ] ;  /* 0x00000000fffff984 */ /* 0x000fe20000000800 */
[----:B------:R1:W-:Y:S01]  /*13a40*/  @!P1 LDGSTS.E.BYPASS.LTC128B.128 [R242+0xe800], desc[UR22][R54.64] ;  /* 0x0e80000036f29fae */ /* 0x0003e2000b901d56 */
[----:B------:R-:W2:Y:S01]  /*13a50*/  @!P1 LDC.64 R46, c[0x0][0x250] ;  /* 0x00009400ff2e9b82 */ /* 0x000ea20000000a00 */
[----:B------:R-:W-:Y:S01]  /*13a60*/  @!P1 IMAD.IADD R0, R0, 0x1, R57 ;  /* 0x0000000100009824 */ /* 0x000fe200078e0239 */
[-C--:B------:R-:W-:Y:S01]  /*13a70*/  @!P1 LEA R62, P2, R56, R204.reuse, 0x1 ;  /* 0x000000cc383e9211 */ /* 0x080fe200078408ff */
[----:B---3--:R-:W-:Y:S01]  /*13a80*/  @!P1 IMAD.WIDE.U32 R58, R44, 0xb0, R52 ;  /* 0x000000b02c3a9825 */ /* 0x008fe200078e0034 */
[----:B------:R-:W-:Y:S02]  /*13a90*/  @P1 STS.128 [R242+0xf000], RZ ;  /* 0x00f000fff2001388 */ /* 0x000fe40000000c00 */
[-C--:B------:R-:W-:Y:S01]  /*13aa0*/  @!P1 LEA.HI.X R63, R56, R205.reuse, R0, 0x1, P2 ;  /* 0x000000cd383f9211 */ /* 0x080fe200010f0c00 */
[----:B------:R-:W-:Y:S01]  /*13ab0*/  @!P1 IMAD.IADD R2, R2, 0x1, R59 ;  /* 0x0000000102029824 */ /* 0x000fe200078e023b */
[-C--:B------:R-:W-:Y:S01]  /*13ac0*/  @!P1 LEA R56, P3, R58, R204.reuse, 0x1 ;  /* 0x000000cc3a389211 */ /* 0x080fe200078608ff */
[----:B------:R-:W3:Y:S01]  /*13ad0*/  @!P1 LDC.64 R44, c[0x0][0x250] ;  /* 0x00009400ff2c9b82 */ /* 0x000ee20000000a00 */
[----:B----4-:R-:W-:Y:S01]  /*13ae0*/  @!P1 IMAD.WIDE.U32 R60, R50, 0xc0, R52 ;  /* 0x000000c0323c9825 */ /* 0x010fe200078e0034 */
[----:B------:R-:W-:Y:S01]  /*13af0*/  @!PT LDS RZ, [RZ] ;  /* 0x00000000fffff984 */ /* 0x000fe20000000800 */
[----:B------:R-:W-:Y:S01]  /*13b00*/  @!PT LDS RZ, [RZ] ;  /* 0x00000000fffff984 */ /* 0x000fe20000000800 */
[----:B------:R-:W-:Y:S01]  /*13b10*/  @!PT LDS RZ, [RZ] ;  /* 0x00000000fffff984 */ /* 0x000fe20000000800 */
[----:B------:R-:W-:Y:S02]  /*13b20*/  @!P1 LDGSTS.E.BYPASS.LTC128B.128 [R242+0xf000], desc[UR22][R62.64] ;  /* 0x0f0000003ef29fae */ /* 0x000fe4000b901d56 */
[-C--:B------:R-:W-:Y:S01]  /*13b30*/  @!P1 LEA.HI.X R57, R58, R205.reuse, R2, 0x1, P3 ;  /* 0x000000cd3a399211 */ /* 0x080fe200018f0c02 */
[----:B------:R-:W-:Y:S01]  /*13b40*/  @!P1 IMAD R51, R51, 0xc0, RZ ;  /* 0x000000c033339824 */ /* 0x000fe200078e02ff */
[----:B------:R-:W-:Y:S01]  /*13b50*/  @P1 STS.128 [R242+0xf800], RZ ;  /* 0x00f800fff2001388 */ /* 0x000fe20000000c00 */
[CC--:B------:R-:W-:Y:S01]  /*13b60*/  @!P1 LEA R50, P2, R60.reuse, R204.reuse, 0x1 ;  /* 0x000000cc3c329211 */ /* 0x0c0fe200078408ff */
[----:B-----5:R-:W-:Y:S02]  /*13b70*/  @!P1 IMAD R49, R49, 0xd0, RZ ;  /* 0x000000d031319824 */ /* 0x020fe400078e02ff */
[----:B------:R-:W-:Y:S01]  /*13b80*/  @!P1 IMAD.IADD R51, R51, 0x1, R61 ;  /* 0x0000000133339824 */ /* 0x000fe200078e023d */
[----:B------:R-:W-:Y:S01]  /*13b90*/  @!PT LDS RZ, [RZ] ;  /* 0x00000000fffff984 */ /* 0x000fe20000000800 */
[----:B------:R-:W-:Y:S01]  /*13ba0*/  @!PT LDS RZ, [RZ] ;  /* 0x00000000fffff984 */ /* 0x000fe20000000800 */
[----:B------:R-:W-:Y:S01]  /*13bb0*/  @!PT LDS RZ, [RZ] ;  /* 0x00000000fffff984 */ /* 0x000fe20000000800 */
[----:B------:R-:W-:Y:S04]  /*13bc0*/  @!P1 LDGSTS.E.BYPASS.LTC128B.128 [R242+0xf800], desc[UR22][R56.64] ;  /* 0x0f80000038f29fae */ /* 0x000fe8000b901d56 */
[-C--:B------:R-:W-:Y:S01]  /*13bd0*/  @!P1 LEA.HI.X R51, R60, R205.reuse, R51, 0x1, P2 ;  /* 0x000000cd3c339211 */ /* 0x080fe200010f0c33 */
[----:B------:R-:W-:Y:S01]  /*13be0*/  @P1 STS.128 [R242+0x10000], RZ ;  /* 0x010000fff2001388 */ /* 0x000fe20000000c00 */
[--C-:B-1----:R-:W-:Y:S03]  /*13bf0*/  @!P1 IMAD.WIDE.U32 R54, R48, 0xd0, R52.reuse ;  /* 0x000000d030369825 */ /* 0x102fe600078e0034 */
[----:B------:R-:W-:Y:S01]  /*13c00*/  @!PT LDS RZ, [RZ] ;  /* 0x00000000fffff984 */ /* 0x000fe20000000800 */
[----:B------:R-:W-:Y:S01]  /*13c10*/  @!PT LDS RZ, [RZ] ;  /* 0x00000000fffff984 */ /* 0x000fe20000000800 */
[----:B------:R-:W-:Y:S01]  /*13c20*/  @!PT LDS RZ, [RZ] ;  /* 0x00000000fffff984 */ /* 0x000fe20000000800 */
[----:B------:R-:W-:Y:S01]  /*13c30*/  @!P1 LDGSTS.E.BYPASS.LTC128B.128 [R242+0x10000], desc[UR22][R50.64] ;  /* 0x1000000032f29fae */ /* 0x000fe2000b901d56 */
[----:B--2---:R-:W-:Y:S02]  /*13c40*/  @!P1 IMAD R47, R47, 0xe0, RZ ;  /* 0x000000e02f2f9824 */ /* 0x004fe400078e02ff */
[----:B------:R-:W-:Y:S01]  /*13c50*/  @!P1 IMAD.WIDE.U32 R58, R46, 0xe0, R52 ;  /* 0x000000e02e3a9825 */ /* 0x000fe200078e0034 */
[-C--:B------:R-:W-:Y:S01]  /*13c60*/  @!P1 LEA R46, P4, R54, R204.reuse, 0x1 ;  /* 0x000000cc362e9211 */ /* 0x080fe200078808ff */
[----:B------:R-:W-:Y:S02]  /*13c70*/  @P1 STS.128 [R242+0x10800], RZ ;  /* 0x010800fff2001388 */ /* 0x000fe40000000c00 */
[----:B------:R-:W-:Y:S01]  /*13c80*/  @!P1 IMAD.IADD R49, R49, 0x1, R55 ;  /* 0x0000000131319824 */ /* 0x000fe200078e0237 */
[-C--:B------:R-:W-:Y:S01]  /*13c90*/  @!P1 LEA R48, P3, R58, R204.reuse, 0x1 ;  /* 0x000000cc3a309211 */ /* 0x080fe200078608ff */
[----:B------:R-:W-:Y:S02]  /*13ca0*/  @!P1 IMAD.IADD R0, R47, 0x1, R59 ;  /* 0x000000012f009824 */ /* 0x000fe400078e023b */
[----:B---3--:R-:W-:Y:S01]  /*13cb0*/  @!P1 IMAD.WIDE.U32 R52, R44, 0xf0, R52 ;  /* 0x000000f02c349825 */ /* 0x008fe200078e0034 */
[-C--:B------:R-:W-:Y:S02]  /*13cc0*/  @!P1 LEA.HI.X R47, R54, R205.reuse, R49, 0x1, P4 ;  /* 0x000000cd362f9211 */ /* 0x080fe400020f0c31 */
[-C--:B------:R-:W-:Y:S01]  /*13cd0*/  @!P1 LEA.HI.X R49, R58, R205.reuse, R0, 0x1, P3 ;  /* 0x000000cd3a319211 */ /* 0x080fe200018f0c00 */
[----:B------:R-:W-:Y:S01]  /*13ce0*/  @!P1 IMAD R45, R45, 0xf0, RZ ;  /* 0x000000f02d2d9824 */ /* 0x000fe200078e02ff */
[C---:B------:R-:W-:Y:S01]  /*13cf0*/  @!P1 LEA R44, P2, R52.reuse, R204, 0x1 ;  /* 0x000000cc342c9211 */ /* 0x040fe200078408ff */
[----:B------:R-:W-:Y:S01]  /*13d00*/  @!PT LDS RZ, [RZ] ;  /* 0x00000000fffff984 */ /* 0x000fe20000000800 */
[----:B------:R-:W-:Y:S01]  /*13d10*/  @!PT LDS RZ, [RZ] ;  /* 0x00000000fffff984 */ /* 0x000fe20000000800 */
[----:B------:R-:W-:Y:S01]  /*13d20*/  @!PT LDS RZ, [RZ] ;  /* 0x00000000fffff984 */ /* 0x000fe20000000800 */
[----:B------:R-:W-:Y:S02]  /*13d30*/  @!P1 LDGSTS.E.BYPASS.LTC128B.128 [R242+0x10800], desc[UR22][R46.64] ;  /* 0x108000002ef29fae */ /* 0x000fe4000b901d56 */
[----:B------:R-:W-:Y:S02]  /*13d40*/  @!P1 IMAD.IADD R45, R45, 0x1, R53 ;  /* 0x000000012d2d9824 */ /* 0x000fe400078e0235 */
[----:B------:R-:W-:Y:S03]  /*13d50*/  @P1 STS.128 [R242+0x11000], RZ ;  /* 0x011000fff2001388 */ /* 0x000fe60000000c00 */
[----:B------:R-:W-:Y:S01]  /*13d60*/  @!P1 LEA.HI.X R45, R52, R205, R45, 0x1, P2 ;  /* 0x000000cd342d9211 */ /* 0x000fe200010f0c2d */
[----:B------:R-:W-:Y:S01]  /*13d70*/  @!PT LDS RZ, [RZ] ;  /* 0x00000000fffff984 */ /* 0x000fe20000000800 */
[----:B------:R-:W-:Y:S01]  /*13d80*/  @!PT LDS RZ, [RZ] ;  /* 0x00000000fffff984 */ /* 0x000fe20000000800 */
[----:B------:R-:W-:Y:S01]  /*13d90*/  @!PT LDS RZ, [RZ] ;  /* 0x00000000fffff984 */ /* 0x000fe20000000800 */
[----:B------:R-:W-:Y:S01]  /*13da0*/  @!P1 LDGSTS.E.BYPASS.LTC128B.128 [R242+0x11000], desc[UR22][R48.64] ;  /* 0x1100000030f29fae */ /* 0x000fe2000b901d56 */
[----:B------:R-:W-:Y:S03]  /*13db0*/  PLOP3.LUT P2, PT, PT, PT, UP0, 0x80, 0x0 ;  /* 0x000000000000781c */ /* 0x000fe60003f4f008 */
[----:B------:R-:W-:Y:S04]  /*13dc0*/  @P1 STS.128 [R242+0x11800], RZ ;  /* 0x011800fff2001388 */ /* 0x000fe80000000c00 */
[----:B------:R-:W-:Y:S01]  /*13dd0*/  @!PT LDS RZ, [RZ] ;  /* 0x00000000fffff984 */ /* 0x000fe20000000800 */
[----:B------:R-:W-:Y:S01]  /*13de0*/  @!PT LDS RZ, [RZ] ;  /* 0x00000000fffff984 */ /* 0x000fe20000000800 */
[----:B------:R-:W-:Y:S01]  /*13df0*/  @!PT LDS RZ, [RZ] ;  /* 0x00000000fffff984 */ /* 0x000fe20000000800 */
[----:B------:R1:W-:Y:S04]  /*13e00*/  @!P1 LDGSTS.E.BYPASS.LTC128B.128 [R242+0x11800], desc[UR22][R44.64] ;  /* 0x118000002cf29fae */ /* 0x0003e8000b901d56 */
[----:B------:R-:W-:Y:S04]  /*13e10*/  LDSM.16.M88.4 R168, [R240] ;  /* 0x00000000f0a8783b */ /* 0x000fe80000000200 */
[----:B------:R-:W2:Y:S04]  /*13e20*/  LDSM.16.M88.4 R172, [R239+0x2000] ;  /* 0x00200000efac783b */ /* 0x000ea80000000200 */
[----:B------:R-:W3:Y:S04]  /*13e30*/  LDSM.16.M88.4 R176, [R239+0x2800] ;  /* 0x00280000efb0783b */ /* 0x000ee80000000200 */
[----:B------:R-:W4:Y:S04]  /*13e40*/  LDSM.16.M88.4 R180, [R239+0x3000] ;  /* 0x00300000efb4783b */ /* 0x000f280000000200 */
[----:B------:R-:W5:Y:S04]  /*13e50*/  LDSM.16.M88.4 R184, [R239+0x3800] ;  /* 0x00380000efb8783b */ /* 0x000f680000000200 */
[----:B------:R-:W0:Y:S04]  /*13e60*/  LDGDEPBAR ;  /* 0x00000000000079af */ /* 0x000e280000000000 */
[----:B------:R-:W1:Y:S04]  /*13e70*/  LDSM.16.M88.4 R188, [R239+0x4000] ;  /* 0x00400000efbc783b */ /* 0x000e680000000200 */
[----:B------:R-:W1:Y:S04]  /*13e80*/  LDSM.16.M88.4 R192, [R239+0x4800] ;  /* 0x00480000efc0783b */ /* 0x000e680000000200 */
[----:B------:R-:W1:Y:S04]  /*13e90*/  LDSM.16.M88.4 R196, [R239+0x5000] ;  /* 0x00500000efc4783b */ /* 0x000e680000000200 */
[----:B------:R-:W1:Y:S04]  /*13ea0*/  LDSM.16.M88.4 R200, [R239+0x5800] ;  /* 0x00580000efc8783b */ /* 0x000e680000000200 */
[----:B------:R-:W-:Y:S01]  /*13eb0*/  LDSM.16.M88.4 R104, [R239+0x8000] ;  /* 0x00800000ef68783b */ /* 0x000fe20000000200 */
[C---:B--2---:R-:W-:Y:S03]  /*13ec0*/  HMMA.16816.F32.BF16 R4, R168.reuse, R172, RZ ;  /* 0x000000aca804723c */ /* 0x044fe600000418ff */
[----:B------:R-:W-:Y:S04]  /*13ed0*/  LDSM.16.M88.4 R112, [R239+0x8800] ;  /* 0x00880000ef70783b */ /* 0x000fe80000000200 */
[----:B------:R-:W-:Y:S01]  /*13ee0*/  LDSM.16.M88.4 R120, [R239+0x9000] ;  /* 0x00900000ef78783b */ /* 0x000fe20000000200 */
[C---:B------:R-:W-:Y:S03]  /*13ef0*/  HMMA.16816.F32.BF16 R8, R168.reuse, R174, RZ ;  /* 0x000000aea808723c */ /* 0x040fe600000418ff */
[----:B------:R-:W2:Y:S03]  /*13f00*/  LDSM.16.M88.4 R172, [R239+0x6000] ;  /* 0x00600000efac783b */ /* 0x000ea60000000200 */
[C---:B---3--:R-:W-:Y:S01]  /*13f10*/  HMMA.16816.F32.BF16 R12, R168.reuse, R176, RZ ;  /* 0x000000b0a80c723c */ /* 0x048fe200000418ff */
[----:B------:R-:W-:Y:S04]  /*13f20*/  LDSM.16.M88.4 R128, [R239+0x9800] ;  /* 0x00980000ef80783b */ /* 0x000fe80000000200 */
[----:B------:R-:W-:Y:S01]  /*13f30*/  LDSM.16.M88.4 R204, [R229] ;  /* 0x00000000e5cc783b */ /* 0x000fe20000000200 */
[C---:B------:R-:W-:Y:S03]  /*13f40*/  HMMA.16816.F32.BF16 R16, R168.reuse, R178, RZ ;  /* 0x000000b2a810723c */ /* 0x040fe600000418ff */
[----:B------:R-:W3:Y:S03]  /*13f50*/  LDSM.16.M88.4 R176, [R239+0x6800] ;  /* 0x00680000efb0783b */ /* 0x000ee60000000200 */
[C---:B----4-:R-:W-:Y:S01]  /*13f60*/  HMMA.16816.F32.BF16 R20, R168.reuse, R180, RZ ;  /* 0x000000b4a814723c */ /* 0x050fe200000418ff */
[----:B------:R-:W-:Y:S04]  /*13f70*/  LDSM.16.M88.4 R208, [R228] ;  /* 0x00000000e4d0783b */ /* 0x000fe80000000200 */
[----:B------:R-:W-:Y:S01]  /*13f80*/  LDSM.16.M88.4 R212, [R216+0x800] ;  /* 0x00080000d8d4783b */ /* 0x000fe20000000200 */
[C---:B------:R-:W-:Y:S03]  /*13f90*/  HMMA.16816.F32.BF16 R24, R168.reuse, R182, RZ ;  /* 0x000000b6a818723c */ /* 0x040fe600000418ff */
[----:B------:R-:W4:Y:S03]  /*13fa0*/  LDSM.16.M88.4 R180, [R239+0x7000] ;  /* 0x00700000efb4783b */ /* 0x000f260000000200 */
[C---:B-----5:R-:W-:Y:S06]  /*13fb0*/  HMMA.16816.F32.BF16 R28, R168.reuse, R184, RZ ;  /* 0x000000b8a81c723c */ /* 0x060fec00000418ff */
[C---:B------:R-:W-:Y:S01]  /*13fc0*/  HMMA.16816.F32.BF16 R32, R168.reuse, R186, RZ ;  /* 0x000000baa820723c */ /* 0x040fe200000418ff */
[----:B------:R-:W5:Y:S05]  /*13fd0*/  LDSM.16.M88.4 R184, [R239+0x7800] ;  /* 0x00780000efb8783b */ /* 0x000f6a0000000200 */
[C---:B-1----:R-:W-:Y:S06]  /*13fe0*/  HMMA.16816.F32.BF16 R36, R168.reuse, R188, RZ ;  /* 0x000000bca824723c */ /* 0x042fec00000418ff */
[C---:B------:R-:W-:Y:S01]  /*13ff0*/  HMMA.16816.F32.BF16 R40, R168.reuse, R190, RZ ;  /* 0x000000bea828723c */ /* 0x040fe200000418ff */
[--C-:B------:R-:W-:Y:S05]  /*14000*/  IMAD R188, R243, 0x2, R240.reuse ;  /* 0x00000002f3bc7824 */ /* 0x100fea00078e02f0 */
[C---:B------:R-:W-:Y:S01]  /*14010*/  HMMA.16816.F32.BF16 R44, R168.reuse, R192, RZ ;  /* 0x000000c0a82c723c */ /* 0x040fe200000418ff */
[----:B------:R-:W-:Y:S05]  /*14020*/  LDSM.16.M88.4 R188, [R188] ;  /* 0x00000000bcbc783b */ /* 0x000fea0000000200 */
[C---:B------:R-:W-:Y:S01]  /*14030*/  HMMA.16816.F32.BF16 R48, R168.reuse, R194, RZ ;  /* 0x000000c2a830723c */ /* 0x040fe200000418ff */
[----:B------:R-:W1:Y:S05]  /*14040*/  LDSM.16.M88.4 R192, [R235+0x2000] ;  /* 0x00200000ebc0783b */ /* 0x000e6a0000000200 */
[C---:B------:R-:W-:Y:S06]  /*14050*/  HMMA.16816.F32.BF16 R52, R168.reuse, R196, RZ ;  /* 0x000000c4a834723c */ /* 0x040fec00000418ff */
[C---:B------:R-:W-:Y:S01]  /*14060*/  HMMA.16816.F32.BF16 R56, R168.reuse, R198, RZ ;  /* 0x000000c6a838723c */ /* 0x040fe200000418ff */
[----:B------:R-:W-:Y:S05]  /*14070*/  LDSM.16.M88.4 R196, [R238] ;  /* 0x00000000eec4783b */ /* 0x000fea0000000200 */
[C---:B------:R-:W-:Y:S06]  /*14080*/  HMMA.16816.F32.BF16 R60, R168.reuse, R200, RZ ;  /* 0x000000c8a83c723c */ /* 0x040fec00000418ff */
[C---:B------:R-:W-:Y:S01]  /*14090*/  HMMA.16816.F32.BF16 R64, R168.reuse, R202, RZ ;  /* 0x000000caa840723c */ /* 0x040fe200000418ff */
[----:B------:R-:W-:Y:S05]  /*140a0*/  LDSM.16.M88.4 R200, [R230] ;  /* 0x00000000e6c8783b */ /* 0x000fea0000000200 */
[C---:B--2---:R-:W-:Y:S06]  /*140b0*/  HMMA.16816.F32.BF16 R68, R168.reuse, R172, RZ ;  /* 0x000000aca844723c */ /* 0x044fec00000418ff */
[C---:B------:R-:W-:Y:S01]  /*140c0*/  HMMA.16816.F32.BF16 R72, R168.reuse, R174, RZ ;  /* 0x000000aea848723c */ /* 0x040fe200000418ff */
[----:B------:R-:W2:Y:S05]  /*140d0*/  LDSM.16.M88.4 R172, [R235+0x2800] ;  /* 0x00280000ebac783b */ /* 0x000eaa0000000200 */
[C---:B---3--:R-:W-:Y:S06]  /*140e0*/  HMMA.16816.F32.BF16 R76, R168.reuse, R176, RZ ;  /* 0x000000b0a84c723c */ /* 0x048fec00000418ff */
[C---:B------:R-:W-:Y:S01]  /*140f0*/  HMMA.16816.F32.BF16 R80, R168.reuse, R178, RZ ;  /* 0x000000b2a850723c */ /* 0x040fe200000418ff */
[----:B------:R-:W3:Y:S05]  /*14100*/  LDSM.16.M88.4 R176, [R235+0x3000] ;  /* 0x00300000ebb0783b */ /* 0x000eea0000000200 */
[C---:B----4-:R-:W-:Y:S06]  /*14110*/  HMMA.16816.F32.BF16 R84, R168.reuse, R180, RZ ;  /* 0x000000b4a854723c */ /* 0x050fec00000418ff */
[C---:B------:R-:W-:Y:S01]  /*14120*/  HMMA.16816.F32.BF16 R88, R168.reuse, R182, RZ ;  /* 0x000000b6a858723c */ /* 0x040fe200000418ff */
[----:B------:R-:W4:Y:S05]  /*14130*/  LDSM.16.M88.4 R180, [R235+0x3800] ;  /* 0x00380000ebb4783b */ /* 0x000f2a0000000200 */
[C---:B-----5:R-:W-:Y:S06]  /*14140*/  HMMA.16816.F32.BF16 R92, R168.reuse, R184, RZ ;  /* 0x000000b8a85c723c */ /* 0x060fec00000418ff */
[C---:B------:R-:W-:Y:S01]  /*14150*/  HMMA.16816.F32.BF16 R96, R168.reuse, R186, RZ ;  /* 0x000000baa860723c */ /* 0x040fe200000418ff */
[----:B------:R-:W5:Y:S05]  /*14160*/  LDSM.16.M88.4 R184, [R235+0x4000] ;  /* 0x00400000ebb8783b */ /* 0x000f6a0000000200 */
[C---:B------:R-:W-:Y:S06]  /*14170*/  HMMA.16816.F32.BF16 R100, R168.reuse, R104, RZ ;  /* 0x00000068a864723c */ /* 0x040fec00000418ff */
[C---:B------:R-:W-:Y:S06]  /*14180*/  HMMA.16816.F32.BF16 R104, R168.reuse, R106, RZ ;  /* 0x0000006aa868723c */ /* 0x040fec00000418ff */
[C---:B------:R-:W-:Y:S06]  /*14190*/  HMMA.16816.F32.BF16 R108, R168.reuse, R112, RZ ;  /* 0x00000070a86c723c */ /* 0x040fec00000418ff */
[C---:B------:R-:W-:Y:S06]  /*141a0*/  HMMA.16816.F32.BF16 R112, R168.reuse, R114, RZ ;  /* 0x00000072a870723c */ /* 0x040fec00000418ff */
[C---:B------:R-:W-:Y:S06]  /*141b0*/  HMMA.16816.F32.BF16 R116, R168.reuse, R120, RZ ;  /* 0x00000078a874723c */ /* 0x040fec00000418ff */
[C---:B------:R-:W-:Y:S06]  /*141c0*/  HMMA.16816.F32.BF16 R120, R168.reuse, R122, RZ ;  /* 0x0000007aa878723c */ /* 0x040fec00000418ff */
[C---:B------:R-:W-:Y:S06]  /*141d0*/  HMMA.16816.F32.BF16 R124, R168.reuse, R128, RZ ;  /* 0x00000080a87c723c */ /* 0x040fec00000418ff */
[----:B------:R-:W-:Y:S01]  /*141e0*/  HMMA.16816.F32.BF16 R128, R168, R130, RZ ;  /* 0x00000082a880723c */ /* 0x000fe200000418ff */
[----:B------:R-:W5:Y:S05]  /*141f0*/  LDSM.16.M88.4 R168, [R235+0x4800] ;  /* 0x00480000eba8783b */ /* 0x000f6a0000000200 */
[C---:B-1----:R-:W-:Y:S06]  /*14200*/  HMMA.16816.F32.BF16 R4, R188.reuse, R192, R4 ;  /* 0x000000c0bc04723c */ /* 0x042fec0000041804 */
[C---:B------:R-:W-:Y:S01]  /*14210*/  HMMA.16816.F32.BF16 R8, R188.reuse, R194, R8 ;  /* 0x000000c2bc08723c */ /* 0x040fe20000041808 */
[----:B------:R-:W1:Y:S05]  /*14220*/  LDSM.16.M88.4 R192, [R235+0x5000] ;  /* 0x00500000ebc0783b */ /* 0x000e6a0000000200 */
[C---:B--2---:R-:W-:Y:S06]  /*14230*/  HMMA.16816.F32.BF16 R12, R188.reuse, R172, R12 ;  /* 0x000000acbc0c723c */ /* 0x044fec000004180c */
[C---:B------:R-:W-:Y:S01]  /*14240*/  HMMA.16816.F32.BF16 R16, R188.reuse, R174, R16 ;  /* 0x000000aebc10723c */ /* 0x040fe20000041810 */
[----:B------:R-:W2:Y:S05]  /*14250*/  LDSM.16.M88.4 R172, [R235+0x5800] ;  /* 0x00580000ebac783b */ /* 0x000eaa0000000200 */
        /* <DEDUP_REMOVED lines=25> */
[C---:B------:R-:W-:Y:S05]  /*143f0*/  HMMA.16816.F32.BF16 R88, R188.reuse, R186, R88 ;  /* 0x000000babc58723c */ /* 0x040fea0000041858 */
[----:B------:R-:W-:Y:S01]  /*14400*/  IMAD R184, R241, 0x2, R240 ;  /* 0x00000002f1b87824 */ /* 0x000fe200078e02f0 */
[C---:B------:R-:W-:Y:S05]  /*14410*/  HMMA.16816.F32.BF16 R92, R188.reuse, R168, R92 ;  /* 0x000000a8bc5c723c */ /* 0x040fea000004185c */
[----:B------:R-:W5:Y:S01]  /*14420*/  LDSM.16.M88.4 R184, [R184] ;  /* 0x00000000b8b8783b */ /* 0x000f620000000200 */
[C---:B------:R-:W-:Y:S03]  /*14430*/  HMMA.16816.F32.BF16 R96, R188.reuse, R170, R96 ;  /* 0x000000aabc60723c */ /* 0x040fe60000041860 */
[----:B------:R-:W5:Y:S03]  /*14440*/  LDSM.16.M88.4 R168, [R231] ;  /* 0x00000000e7a8783b */ /* 0x000f660000000200 */
        /* <DEDUP_REMOVED lines=8> */
[----:B------:R-:W3:Y:S05]  /*144d0*/  LDSM.16.M88.4 R176, [R225] ;  /* 0x00000000e1b0783b */ /* 0x000eea0000000200 */
[C---:B----4-:R-:W-:Y:S06]  /*144e0*/  HMMA.16816.F32.BF16 R124, R188.reuse, R180, R124 ;  /* 0x000000b4bc7c723c */ /* 0x050fec000004187c */
[----:B------:R-:W-:Y:S01]  /*144f0*/  HMMA.16816.F32.BF16 R128, R188, R182, R128 ;  /* 0x000000b6bc80723c */ /* 0x000fe20000041880 */
[----:B------:R-:W4:Y:S04]  /*14500*/  LDSM.16.M88.4 R180, [R224] ;  /* 0x00000000e0b4783b */ /* 0x000f280000000200 */
[----:B------:R-:W-:Y:S01]  /*14510*/  LDSM.16.M88.4 R188, [R222] ;  /* 0x00000000debc783b */ /* 0x000fe20000000200 */
[C---:B-----5:R-:W-:Y:S06]  /*14520*/  HMMA.16816.F32.BF16 R4, R184.reuse, R196, R4 ;  /* 0x000000c4b804723c */ /* 0x060fec0000041804 */
[C---:B------:R-:W-:Y:S01]  /*14530*/  HMMA.16816.F32.BF16 R8, R184.reuse, R198, R8 ;  /* 0x000000c6b808723c */ /* 0x040fe20000041808 */
[----:B------:R-:W-:Y:S05]  /*14540*/  LDSM.16.M88.4 R196, [R218] ;  /* 0x00000000dac4783b */ /* 0x000fea0000000200 */
[C---:B------:R-:W-:Y:S06]  /*14550*/  HMMA.16816.F32.BF16 R12, R184.reuse, R168, R12 ;  /* 0x000000a8b80c723c */ /* 0x040fec000004180c */
[C---:B------:R-:W-:Y:S01]  /*14560*/  HMMA.16816.F32.BF16 R16, R184.reuse, R170, R16 ;  /* 0x000000aab810723c */ /* 0x040fe20000041810 */
[----:B------:R-:W5:Y:S05]  /*14570*/  LDSM.16.M88.4 R168, [R223] ;  /* 0x00000000dfa8783b */ /* 0x000f6a0000000200 */
[C---:B------:R-:W-:Y:S06]  /*14580*/  HMMA.16816.F32.BF16 R20, R184.reuse, R200, R20 ;  /* 0x000000c8b814723c */ /* 0x040fec0000041814 */
[C---:B------:R-:W-:Y:S01]  /*14590*/  HMMA.16816.F32.BF16 R24, R184.reuse, R202, R24 ;  /* 0x000000cab818723c */ /* 0x040fe20000041818 */
[----:B------:R-:W-:Y:S05]  /*145a0*/  LDSM.16.M88.4 R200, [R217] ;  /* 0x00000000d9c8783b */ /* 0x000fea0000000200 */
[C---:B------:R-:W-:Y:S06]  /*145b0*/  HMMA.16816.F32.BF16 R28, R184.reuse, R204, R28 ;  /* 0x000000ccb81c723c */ /* 0x040fec000004181c */
[C---:B------:R-:W-:Y:S01]  /*145c0*/  HMMA.16816.F32.BF16 R32, R184.reuse, R206, R32 ;  /* 0x000000ceb820723c */ /* 0x040fe20000041820 */
[----:B------:R-:W-:Y:S05]  /*145d0*/  LDSM.16.M88.4 R204, [R237] ;  /* 0x00000000edcc783b */ /* 0x000fea0000000200 */
[C---:B------:R-:W-:Y:S06]  /*145e0*/  HMMA.16816.F32.BF16 R36, R184.reuse, R208, R36 ;  /* 0x000000d0b824723c */ /* 0x040fec0000041824 */
[C---:B------:R-:W-:Y:S01]  /*145f0*/  HMMA.16816.F32.BF16 R40, R184.reuse, R210, R40 ;  /* 0x000000d2b828723c */ /* 0x040fe20000041828 */
[----:B------:R-:W-:Y:S05]  /*14600*/  LDSM.16.M88.4 R208, [R216] ;  /* 0x00000000d8d0783b */ /* 0x000fea0000000200 */
[C---:B-1----:R-:W-:Y:S06]  /*14610*/  HMMA.16816.F32.BF16 R44, R184.reuse, R192, R44 ;  /* 0x000000c0b82c723c */ /* 0x042fec000004182c */
[C---:B------:R-:W-:Y:S01]  /*14620*/  HMMA.16816.F32.BF16 R48, R184.reuse, R194, R48 ;  /* 0x000000c2b830723c */ /* 0x040fe20000041830 */
[----:B------:R-:W-:Y:S05]  /*14630*/  LDSM.16.M88.4 R192, [R219] ;  /* 0x00000000dbc0783b */ /* 0x000fea0000000200 */
[C---:B--2---:R-:W-:Y:S06]  /*14640*/  HMMA.16816.F32.BF16 R52, R184.reuse, R172, R52 ;  /* 0x000000acb834723c */ /* 0x044fec0000041834 */
[C---:B------:R-:W-:Y:S01]  /*14650*/  HMMA.16816.F32.BF16 R56, R184.reuse, R174, R56 ;  /* 0x000000aeb838723c */ /* 0x040fe20000041838 */
[----:B------:R-:W1:Y:S05]  /*14660*/  LDSM.16.M88.4 R172, [R221] ;  /* 0x00000000ddac783b */ /* 0x000e6a0000000200 */
[C---:B---3--:R-:W-:Y:S06]  /*14670*/  HMMA.16816.F32.BF16 R60, R184.reuse, R176, R60 ;  /* 0x000000b0b83c723c */ /* 0x048fec000004183c */
[C---:B------:R-:W-:Y:S01]  /*14680*/  HMMA.16816.F32.BF16 R64, R184.reuse, R178, R64 ;  /* 0x000000b2b840723c */ /* 0x040fe20000041840 */
[----:B------:R-:W2:Y:S05]  /*14690*/  LDSM.16.M88.4 R176, [R220] ;  /* 0x00000000dcb0783b */ /* 0x000eaa0000000200 */
[C---:B----4-:R-:W-:Y:S06]  /*146a0*/  HMMA.16816.F32.BF16 R68, R184.reuse, R180, R68 ;  /* 0x000000b4b844723c */ /* 0x050fec0000041844 */
[C---:B------:R-:W-:Y:S01]  /*146b0*/  HMMA.16816.F32.BF16 R72, R184.reuse, R182, R72 ;  /* 0x000000b6b848723c */ /* 0x040fe20000041848 */
[----:B------:R-:W3:Y:S05]  /*146c0*/  LDSM.16.M88.4 R180, [R216+0x1000] ;  /* 0x00100000d8b4783b */ /* 0x000eea0000000200 */
[C---:B-----5:R-:W-:Y:S06]  /*146d0*/  HMMA.16816.F32.BF16 R76, R184.reuse, R168, R76 ;  /* 0x000000a8b84c723c */ /* 0x060fec000004184c */
[C---:B------:R-:W-:Y:S01]  /*146e0*/  HMMA.16816.F32.BF16 R80, R184.reuse, R170, R80 ;  /* 0x000000aab850723c */ /* 0x040fe20000041850 */
[----:B------:R-:W4:Y:S05]  /*146f0*/  LDSM.16.M88.4 R168, [R216+0x1800] ;  /* 0x00180000d8a8783b */ /* 0x000f2a0000000200 */
        /* <DEDUP_REMOVED lines=17> */
[----:B------:R-:W2:Y:S04]  /*14810*/  LDSM.16.M88.4 R184, [R216+0x3800] ;  /* 0x00380000d8b8783b */ /* 0x000ea80000000200 */
[----:B------:R-:W-:Y:S01]  /*14820*/  LDSM.16.M88.4 R200, [R216+0x6000] ;  /* 0x00600000d8c8783b */ /* 0x000fe20000000200 */
        /* <DEDUP_REMOVED lines=14> */
[----:B------:R-:W5:Y:S01]  /*14910*/  LDSM.16.M88.4 R188, [R216+0x7800] ;  /* 0x00780000d8bc783b */ /* 0x000f620000000200 */
[----:B------:R-:W-:Y:S04]  /*14920*/  DEPBAR.LE SB0, 0x0 ;  /* 0x000080000000791a */ /* 0x000fe80000000000 */
[C---:B-1----:R-:W-:Y:S01]  /*14930*/  HMMA.16816.F32.BF16 R44, R204.reuse, R172, R44 ;  /* 0x000000accc2c723c */ /* 0x042fe2000004182c */
[----:B------:R-:W-:Y:S05]  /*14940*/  BAR.SYNC.DEFER_BLOCKING 0x0 ;  /* 0x0000000000007b1d */ /* 0x000fea0000010000 */
[C---:B------:R-:W-:Y:S06]  /*14950*/  HMMA.16816.F32.BF16 R48, R204.reuse, R174, R48 ;  /* 0x000000aecc30723c */ /* 0x040fec0000041830 */
[C---:B--2---:R-:W-:Y:S06]  /*14960*/  HMMA.16816.F32.BF16 R52, R204.reuse, R176, R52 ;  /* 0x000000b0cc34723c */ /* 0x044fec0000041834 */
        /* <DEDUP_REMOVED lines=17> */
[C---:B-----5:R-:W-:Y:S06]  /*14a80*/  HMMA.16816.F32.BF16 R124, R204.reuse, R188, R124 ;  /* 0x000000bccc7c723c */ /* 0x060fec000004187c */
[----:B------:R-:W-:Y:S07]  /*14a90*/  HMMA.16816.F32.BF16 R128, R204, R190, R128 ;  /* 0x000000becc80723c */ /* 0x000fee0000041880 */
[----:B------:R-:W-:Y:S04]  /*14aa0*/  IMAD.MOV.U32 R204, RZ, RZ, R166 ;  /* 0x000000ffffcc7224 */ /* 0x000fe800078e00a6 */
[----:B------:R-:W-:Y:S01]  /*14ab0*/  IMAD.MOV.U32 R205, RZ, RZ, R167 ;  /* 0x000000ffffcd7224 */ /* 0x000fe200078e00a7 */
[----:B------:R-:W-:Y:S01]  /*14ac0*/  @!UPT UIADD3 URZ, URZ, URZ, URZ ;  /* 0x0000003f3f3ff290 */ /* 0x000fe2000fffe03f */
[----:B------:R-:W-:Y:S11]  /*14ad0*/  @!P2 BRA `(.L_x_800) ;  /* 0x000000100000a947 */ /* 0x000ff60003800000 */
[----:B------:R-:W1:Y:S01]  /*14ae0*/  LDC R0, c[0x0][0x248] ;  /* 0x00009200ff007b82 */ /* 0x000e620000000800 */
[----:B------:R-:W-:Y:S07]  /*14af0*/  ULDC.64 UR10, c[0x0][0x248] ;  /* 0x00009200000a7ab9 */ /* 0x000fee0000000a00 */
[----:B------:R-:W2:Y:S08]  /*14b00*/  @!P1 LDC R168, c[0x0][0x24c] ;  /* 0x00009300ffa89b82 */ /* 0x000eb00000000800 */
[----:B------:R-:W3:Y:S01]  /*14b10*/  @!P1 LDC R2, c[0x0][0x24c] ;  /* 0x00009300ff029b82 */ /* 0x000ee20000000800 */
[----:B-1----:R-:W-:Y:S04]  /*14b20*/  LEA R170, -R0, RZ, 0x8 ;  /* 0x000000ff00aa7211 */ /* 0x002fe800078e41ff */
[----:B------:R-:W-:Y:S01]  /*14b30*/  SHF.R.S32.HI R171, RZ, 0x1f, R170 ;  /* 0x0000001fffab7819 */ /* 0x000fe200000114aa */
[----:B------:R-:W-:Y:S06]  /*14b40*/  @!P0 BRA `(.L_x_801) ;  /* 0x0000000400048947 */ /* 0x000fec0003800000 */
[----:B------:R-:W1:Y:S01]  /*14b50*/  LDC R164, c[0x0][0x380] ;  /* 0x0000e000ffa47b82 */ /* 0x000e620000000800 */
[----:B------:R-:W-:Y:S01]  /*14b60*/  USHF.L.U32 UR8, UR17, 0x8, URZ ;  /* 0x0000000811087899 */ /* 0x000fe2000800063f */
[----:B------:R-:W-:Y:S03]  /*14b70*/  UMOV UR11, UR7 ;  /* 0x00000007000b7c82 */ /* 0x000fe60008000000 */
[----:B------:R-:W-:Y:S02]  /*14b80*/  UIADD3 UR10, UR8, -0x200, URZ ;  /* 0xfffffe00080a7890 */ /* 0x000fe4000fffe03f */
[----:B------:R-:W-:Y:S04]  /*14b90*/  UIADD3 UR8, UR8, -0x100, URZ ;  /* 0xffffff0008087890 */ /* 0x000fe8000fffe03f */
[----:B------:R-:W-:Y:S02]  /*14ba0*/  MOV R169, UR10 ;  /* 0x0000000a00a97c02 */ /* 0x000fe40008000f00 */
[----:B------:R-:W-:Y:S02]  /*14bb0*/  IMAD.U32 R170, RZ, RZ, UR8 ;  /* 0x00000008ffaa7e24 */ /* 0x000fe4000f8e00ff */
[----:B------:R-:W-:Y:S03]  /*14bc0*/  IABS R169, R169 ;  /* 0x000000a900a97213 */ /* 0x000fe60000000000 */
[----:B------:R-:W-:Y:S02]  /*14bd0*/  IABS R170, R170 ;  /* 0x000000aa00aa7213 */ /* 0x000fe40000000000 */
[----:B-1----:R-:W-:Y:S04]  /*14be0*/  IABS R166, R164 ;  /* 0x000000a400a67213 */ /* 0x002fe80000000000 */
[----:B------:R-:W1:Y:S10]  /*14bf0*/  I2F.RP R171, R166 ;  /* 0x000000a600ab7306 */ /* 0x000e740000209400 */
[----:B-1----:R-:W1:Y:S02]  /*14c00*/  MUFU.RCP R167, R171 ;  /* 0x000000ab00a77308 */ /* 0x002e640000001000 */
[----:B-1----:R-:W-:Y:S08]  /*14c10*/  VIADD R172, R167, 0xffffffe ;  /* 0x0ffffffea7ac7836 */ /* 0x002ff00000000000 */
[----:B------:R-:W1:Y:S02]  /*14c20*/  F2I.FTZ.U32.TRUNC.NTZ R173, R172 ;  /* 0x000000ac00ad7305 */ /* 0x000e64000021f000 */
[--C-:B-1----:R-:W-:Y:S02]  /*14c30*/  IMAD.MOV R167, RZ, RZ, -R173.reuse ;  /* 0x000000ffffa77224 */ /* 0x102fe400078e0aad */
[----:B------:R-:W-:Y:S02]  /*14c40*/  IMAD.MOV.U32 R172, RZ, RZ, RZ ;  /* 0x000000ffffac7224 */ /* 0x000fe400078e00ff */
[----:B------:R-:W-:Y:S04]  /*14c50*/  IMAD R167, R167, R166, RZ ;  /* 0x000000a6a7a77224 */ /* 0x000fe800078e02ff */
[----:B------:R-:W-:Y:S06]  /*14c60*/  IMAD.HI.U32 R173, R173, R167, R172 ;  /* 0x000000a7adad7227 */ /* 0x000fec00078e00ac */
[C---:B------:R-:W-:Y:S04]  /*14c70*/  IMAD.HI.U32 R172, R173.reuse, R169, RZ ;  /* 0x000000a9adac7227 */ /* 0x040fe800078e00ff */
[----:B------:R-:W-:Y:S01]  /*14c80*/  IMAD.HI.U32 R173, R173, R170, RZ ;  /* 0x000000aaadad7227 */ /* 0x000fe200078e00ff */
[----:B------:R-:W-:Y:S03]  /*14c90*/  IADD3 R167, -R172, RZ, RZ ;  /* 0x000000ffaca77210 */ /* 0x000fe60007ffe1ff */
[----:B------:R-:W-:Y:S02]  /*14ca0*/  IMAD.MOV R171, RZ, RZ, -R173 ;  /* 0x000000ffffab7224 */ /* 0x000fe400078e0aad */
[----:B------:R-:W-:Y:S01]  /*14cb0*/  IMAD R169, R166, R167, R169 ;  /* 0x000000a7a6a97224 */ /* 0x000fe200078e02a9 */
[----:B------:R-:W-:Y:S01]  /*14cc0*/  LOP3.LUT R167, R164, UR8, RZ, 0x3c, !PT ;  /* 0x00000008a4a77c12 */ /* 0x000fe2000f8e3cff */
[C---:B------:R-:W-:Y:S01]  /*14cd0*/  IMAD R170, R166.reuse, R171, R170 ;  /* 0x000000aba6aa7224 */ /* 0x040fe200078e02aa */
[----:B------:R-:W-:Y:S02]  /*14ce0*/  LOP3.LUT R171, RZ, R164, RZ, 0x33, !PT ;  /* 0x000000a4ffab7212 */ /* 0x000fe400078e33ff */
[C---:B------:R-:W-:Y:S02]  /*14cf0*/  ISETP.GT.U32.AND P3, PT, R166.reuse, R169, PT ;  /* 0x000000a9a600720c */ /* 0x040fe40003f64070 */
[----:B------:R-:W-:Y:S11]  /*14d00*/  ISETP.GT.U32.AND P4, PT, R166, R170, PT ;  /* 0x000000aaa600720c */ /* 0x000ff60003f84070 */
[----:B------:R-:W-:Y:S02]  /*14d10*/  @!P3 IMAD.IADD R169, R169, 0x1, -R166 ;  /* 0x00000001a9a9b824 */ /* 0x000fe400078e0aa6 */
[-C--:B------:R-:W-:Y:S01]  /*14d20*/  @!P4 IADD3 R170, R170, -R166.reuse, RZ ;  /* 0x800000a6aaaac210 */ /* 0x080fe20007ffe0ff */
[----:B------:R-:W-:Y:S01]  /*14d30*/  @!P3 VIADD R172, R172, 0x1 ;  /* 0x00000001acacb836 */ /* 0x000fe20000000000 */
[----:B------:R-:W-:Y:S01]  /*14d40*/  ISETP.GE.AND P3, PT, R167, RZ, PT ;  /* 0x000000ffa700720c */ /* 0x000fe20003f66270 */
[----:B------:R-:W-:Y:S01]  /*14d50*/  @!P4 VIADD R173, R173, 0x1 ;  /* 0x00000001adadc836 */ /* 0x000fe20000000000 */
[-C--:B------:R-:W-:Y:S02]  /*14d60*/  ISETP.GE.U32.AND P5, PT, R169, R166.reuse, PT ;  /* 0x000000a6a900720c */ /* 0x080fe40003fa6070 */
[----:B------:R-:W-:Y:S02]  /*14d70*/  ISETP.GE.U32.AND P6, PT, R170, R166, PT ;  /* 0x000000a6aa00720c */ /* 0x000fe40003fc6070 */
[C---:B------:R-:W-:Y:S01]  /*14d80*/  LOP3.LUT R166, R164.reuse, UR10, RZ, 0x3c, !PT ;  /* 0x0000000aa4a67c12 */ /* 0x040fe2000f8e3cff */
[----:B------:R-:W-:Y:S01]  /*14d90*/  UMOV UR10, UR6 ;  /* 0x00000006000a7c82 */ /* 0x000fe20008000000 */
[----:B------:R-:W-:Y:S02]  /*14da0*/  ISETP.NE.AND P4, PT, R164, RZ, PT ;  /* 0x000000ffa400720c */ /* 0x000fe40003f85270 */
[----:B------:R-:W-:Y:S05]  /*14db0*/  ISETP.GE.AND P2, PT, R166, RZ, PT ;  /* 0x000000ffa600720c */ /* 0x000fea0003f46270 */
[----:B------:R-:W-:Y:S02]  /*14dc0*/  @P5 IADD3 R172, R172, 0x1, RZ ;  /* 0x00000001acac5810 */ /* 0x000fe40007ffe0ff */
[----:B------:R-:W-:Y:S05]  /*14dd0*/  @P6 VIADD R173, R173, 0x1 ;  /* 0x00000001adad6836 */ /* 0x000fea0000000000 */
[----:B------:R-:W-:Y:S01]  /*14de0*/  @!P3 IADD3 R173, -R173, RZ, RZ ;  /* 0x000000ffadadb210 */ /* 0x000fe20007ffe1ff */
[----:B------:R-:W-:Y:S05]  /*14df0*/  @!P2 IMAD.MOV R172, RZ, RZ, -R172 ;  /* 0x000000ffffaca224 */ /* 0x000fea00078e0aac */
[C---:B------:R-:W-:Y:S02]  /*14e00*/  SEL R167, R171.reuse, R172, !P4 ;  /* 0x000000acaba77207 */ /* 0x040fe40006000000 */
[----:B------:R-:W-:Y:S02]  /*14e10*/  SEL R171, R171, R173, !P4 ;  /* 0x000000adabab7207 */ /* 0x000fe40006000000 */
[-C--:B------:R-:W-:Y:S02]  /*14e20*/  LEA R176, P3, R167, R246.reuse, 0x2 ;  /* 0x000000f6a7b07211 */ /* 0x080fe400078610ff */
[----:B------:R-:W-:Y:S02]  /*14e30*/  LEA R174, P2, R171, R246, 0x2 ;  /* 0x000000f6abae7211 */ /* 0x000fe400078410ff */
[-C--:B------:R-:W-:Y:S02]  /*14e40*/  LEA.HI.X.SX32 R177, R167, R247.reuse, 0x2, P3 ;  /* 0x000000f7a7b17211 */ /* 0x080fe400018f16ff */
[C---:B------:R-:W-:Y:S01]  /*14e50*/  LEA.HI.X.SX32 R175, R171.reuse, R247, 0x2, P2 ;  /* 0x000000f7abaf7211 */ /* 0x040fe200010f16ff */
[----:B------:R-:W-:Y:S02]  /*14e60*/  IMAD.IADD R171, R171, 0x1, -R167 ;  /* 0x00000001abab7824 */ /* 0x000fe400078e0aa7 */
[----:B------:R-:W4:Y:S01]  /*14e70*/  LDG.E R169, desc[UR22][R176.64] ;  /* 0x00000016b0a97981 */ /* 0x000f22000c1e1900 */
[----:B------:R-:W1:Y:S01]  /*14e80*/  LDC.64 R166, c[0x0][0x230] ;  /* 0x00008c00ffa67b82 */ /* 0x000e620000000a00 */
[----:B------:R-:W-:Y:S02]  /*14e90*/  IMAD R172, R171, R164, -0x100 ;  /* 0xffffff00abac7424 */ /* 0x000fe400078e02a4 */
[----:B------:R-:W4:Y:S02]  /*14ea0*/  LDG.E R170, desc[UR22][R174.64] ;  /* 0x00000016aeaa7981 */ /* 0x000f24000c1e1900 */
[----:B------:R-:W-:Y:S01]  /*14eb0*/  IMAD R164, R172, UR7, RZ ;  /* 0x00000007aca47c24 */ /* 0x000fe2000f8e02ff */
[----:B------:R-:W-:Y:S05]  /*14ec0*/  SHF.R.S32.HI R171, RZ, 0x1f, R172 ;  /* 0x0000001fffab7819 */ /* 0x000fea00000114ac */
[----:B------:R-:W-:Y:S01]  /*14ed0*/  IMAD R164, R171, UR6, R164 ;  /* 0x00000006aba47c24 */ /* 0x000fe2000f8e02a4 */
[----:B----4-:R-:W-:Y:S01]  /*14ee0*/  IADD3 R169, -R170, R169, RZ ;  /* 0x000000a9aaa97210 */ /* 0x010fe20007ffe1ff */
[----:B------:R-:W-:Y:S03]  /*14ef0*/  IMAD.WIDE.U32 R170, R172, UR6, RZ ;  /* 0x00000006acaa7c25 */ /* 0x000fe6000f8e00ff */
[----:B------:R-:W-:Y:S01]  /*14f00*/  SHF.R.S32.HI R173, RZ, 0x1f, R169 ;  /* 0x0000001fffad7819 */ /* 0x000fe200000114a9 */
[----:B------:R-:W-:Y:S04]  /*14f10*/  IMAD.IADD R171, R171, 0x1, R164 ;  /* 0x00000001abab7824 */ /* 0x000fe800078e02a4 */
[-C--:B-1----:R-:W-:Y:S02]  /*14f20*/  IMAD R164, R173, R166.reuse, RZ ;  /* 0x000000a6ada47224 */ /* 0x082fe400078e02ff */
[C---:B------:R-:W-:Y:S04]  /*14f30*/  IMAD.WIDE.U32 R170, R169.reuse, R166, R170 ;  /* 0x000000a6a9aa7225 */ /* 0x040fe800078e00aa */
[----:B------:R-:W-:Y:S05]  /*14f40*/  IMAD R164, R169, R167, R164 ;  /* 0x000000a7a9a47224 */ /* 0x000fea00078e02a4 */
[----:B------:R-:W-:Y:S07]  /*14f50*/  IADD3 R171, R171, R164, RZ ;  /* 0x000000a4abab7210 */ /* 0x000fee0007ffe0ff */
.L_x_801:
[----:B------:R1:W-:Y:S01]  /*14f60*/  @P1 STS.128 [R242+0x2000], RZ ;  /* 0x002000fff2001388 */ /* 0x0003e20000000c00 */
[CC--:B------:R-:W-:Y:S01]  /*14f70*/  LEA R184, P3, R170.reuse, R250.reuse, 0x1 ;  /* 0x000000faaab87211 */ /* 0x0c0fe200078608ff */
[----:B------:R-:W4:Y:S01]  /*14f80*/  @!P1 LDC R166, c[0x0][0x24c] ;  /* 0x00009300ffa69b82 */ /* 0x000f220000000800 */
[----:B------:R-:W-:Y:S01]  /*14f90*/  @!P1 IADD3 R167, P2, R170, UR15, RZ ;  /* 0x0000000faaa79c10 */ /* 0x000fe2000ff5e0ff */
[----:B------:R-:W-:Y:S01]  /*14fa0*/  @!P1 IMAD.WIDE.U32 R174, R0, 0x30, R170 ;  /* 0x0000003000ae9825 */ /* 0x000fe200078e00aa */
[-C--:B------:R-:W-:Y:S01]  /*14fb0*/  LEA.HI.X R185, R170, R251.reuse, R171, 0x1, P3 ;  /* 0x000000fbaab97211 */ /* 0x080fe200018f0cab */
[----:B------:R-:W-:Y:S01]  /*14fc0*/  UMOV UR6, UR10 ;  /* 0x0000000a00067c82 */ /* 0x000fe20008000000 */
[----:B------:R-:W-:Y:S01]  /*14fd0*/  @!P1 IADD3.X R164, R171, UR14, RZ, P2, !PT ;  /* 0x0000000eaba49c10 */ /* 0x000fe200097fe4ff */
[----:B---3--:R-:W-:Y:S01]  /*14fe0*/  @!P1 IMAD R2, R2, 0x30, RZ ;  /* 0x0000003002029824 */ /* 0x008fe200078e02ff */
[C---:B------:R-:W-:Y:S01]  /*14ff0*/  @!P1 LEA R178, P2, R167.reuse, R250, 0x1 ;  /* 0x000000faa7b29211 */ /* 0x040fe200078408ff */
[----:B------:R-:W-:Y:S01]  /*15000*/  @!PT LDS RZ, [RZ] ;  /* 0x00000000fffff984 */ /* 0x000fe20000000800 */
[----:B------:R-:W-:Y:S01]  /*15010*/  @!PT LDS RZ, [RZ] ;  /* 0x00000000fffff984 */ /* 0x000fe20000000800 */
[----:B------:R-:W-:Y:S01]  /*15020*/  @!PT LDS RZ, [RZ] ;  /* 0x00000000fffff984 */ /* 0x000fe20000000800 */
[----:B------:R-:W-:Y:S01]  /*15030*/  @!P1 LDGSTS.E.BYPASS.LTC128B.128 [R242+0x2000], desc[UR22][R184.64] ;  /* 0x02000000b8f29fae */ /* 0x000fe2000b901d56 */
[----:B------:R-:W-:Y:S01]  /*15040*/  @!P1 LEA R169, P3, R0, R170, 0x5 ;  /* 0x000000aa00a99211 */ /* 0x000fe200078628ff */
[----:B------:R-:W-:Y:S01]  /*15050*/  @!P1 IMAD.IADD R2, R2, 0x1, R175 ;  /* 0x0000000102029824 */ /* 0x000fe200078e02af */
[----:B------:R-:W-:Y:S01]  /*15060*/  @!P1 LEA.HI.X R179, R167, R251, R164, 0x1, P2 ;  /* 0x000000fba7b39211 */ /* 0x000fe200010f0ca4 */
[----:B------:R1:W-:Y:S01]  /*15070*/  @P1 STS.128 [R242+0x2800], RZ ;  /* 0x002800fff2001388 */ /* 0x0003e20000000c00 */
[----:B------:R-:W3:Y:S01]  /*15080*/  @!P1 LDC R167, c[0x0][0x24c] ;  /* 0x00009300ffa79b82 */ /* 0x000ee20000000800 */
[CC--:B------:R-:W-:Y:S01]  /*15090*/  @!P1 LEA R172, P2, R169.reuse, R250.reuse, 0x1 ;  /* 0x000000faa9ac9211 */ /* 0x0c0fe200078408ff */
[----:B------:R-:W-:Y:S01]  /*150a0*/  @!P1 IMAD.MOV.U32 R182, RZ, RZ, R170 ;  /* 0x000000ffffb69224 */ /* 0x000fe200078e00aa */
[----:B------:R-:W-:Y:S01]  /*150b0*/  @!PT LDS RZ, [RZ] ;  /* 0x00000000fffff984 */ /* 0x000fe20000000800 */
[----:B------:R-:W-:Y:S01]  /*150c0*/  @!PT LDS RZ, [RZ] ;  /* 0x00000000fffff984 */ /* 0x000fe20000000800 */
[----:B------:R-:W-:Y:S01]  /*150d0*/  @!PT LDS RZ, [RZ] ;  /* 0x00000000fffff984 */ /* 0x000fe20000000800 */
[----:B------:R5:W-:Y:S01]  /*150e0*/  @!P1 LDGSTS.E.BYPASS.LTC128B.128 [R242+0x2800], desc[UR22][R178.64] ;  /* 0x02800000b2f29fae */ /* 0x000be2000b901d56 */
[----:B--2---:R-:W-:Y:S01]  /*150f0*/  @!P1 LEA.HI.X R168, R0, R171, R168, 0x5, P3 ;  /* 0x000000ab00a89211 */ /* 0x004fe200018f2ca8 */
[--C-:B------:R-:W-:Y:S01]  /*15100*/  @!P1 IMAD.MOV.U32 R183, RZ, RZ, R171.reuse ;  /* 0x000000ffffb79224 */ /* 0x100fe200078e00ab */
[----:B------:R-:W-:Y:S01]  /*15110*/  UMOV UR7, UR11 ;  /* 0x0000000b00077c82 */ /* 0x000fe20008000000 */
[----:B------:R1:W-:Y:S01]  /*15120*/  @P1 STS.128 [R242+0x3000], RZ ;  /* 0x003000fff2001388 */ /* 0x0003e20000000c00 */
[-C--:B------:R-:W-:Y:S01]  /*15130*/  @!P1 LEA.HI.X R173, R169, R251.reuse, R168, 0x1, P2 ;  /* 0x000000fba9ad9211 */ /* 0x080fe200010f0ca8 */
[----:B------:R-:W2:Y:S01]  /*15140*/  @!P1 LDC R164, c[0x0][0x24c] ;  /* 0x00009300ffa49b82 */ /* 0x000ea20000000800 */
[----:B------:R-:W-:Y:S01]  /*15150*/  @!P1 LEA R180, P2, R174, R250, 0x1 ;  /* 0x000000faaeb49211 */ /* 0x000fe200078408ff */
[--C-:B------:R-:W-:Y:S01]  /*15160*/  @!P1 IMAD.MOV.U32 R169, RZ, RZ, R171.reuse ;  /* 0x000000ffffa99224 */ /* 0x100fe200078e00ab */
[----:B------:R-:W-:Y:S01]  /*15170*/  @!P1 LEA R168, P3, R0, R170, 0x6 ;  /* 0x000000aa00a89211 */ /* 0x000fe200078630ff */
[----:B------:R-:W-:Y:S01]  /*15180*/  @!PT LDS RZ, [RZ] ;  /* 0x00000000fffff984 */ /* 0x000fe20000000800 */
[----:B------:R-:W-:Y:S01]  /*15190*/  @!PT LDS RZ, [RZ] ;  /* 0x00000000fffff984 */ /* 0x000fe20000000800 */
[----:B------:R-:W-:Y:S01]  /*151a0*/  @!PT LDS RZ, [RZ] ;  /* 0x00000000fffff984 */ /* 0x000fe20000000800 */
[----:B------:R-:W-:Y:S01]  /*151b0*/  @!P1 LDGSTS.E.BYPASS.LTC128B.128 [R242+0x3000], desc[UR22][R172.64] ;  /* 0x03000000acf29fae */ /* 0x000fe2000b901d56 */
[----:B------:R-:W-:Y:S01]  /*151c0*/  @!P1 LEA.HI.X R181, R174, R251, R2, 0x1, P2 ;  /* 0x000000fbaeb59211 */ /* 0x000fe200010f0c02 */
[--C-:B------:R-:W-:Y:S01]  /*151d0*/  @!P1 IMAD.WIDE.U32 R174, R0, 0x50, R170.reuse ;  /* 0x0000005000ae9825 */ /* 0x100fe200078e00aa */
[-C--:B------:R-:W-:Y:S01]  /*151e0*/  @!P1 LEA R176, P2, R168, R250.reuse, 0x1 ;  /* 0x000000faa8b09211 */ /* 0x080fe200078408ff */
[----:B------:R1:W-:Y:S01]  /*151f0*/  @P1 STS.128 [R242+0x3800], RZ ;  /* 0x003800fff2001388 */ /* 0x0003e20000000c00 */
[----:B------:R-:W5:Y:S01]  /*15200*/  @!P1 LDC R2, c[0x0][0x24c] ;  /* 0x00009300ff029b82 */ /* 0x000f620000000800 */
[C---:B------:R-:W-:Y:S02]  /*15210*/  @!P1 IMAD.WIDE.U32 R188, R0.reuse, 0x90, R170 ;  /* 0x0000009000bc9825 */ /* 0x040fe400078e00aa */
[----:B------:R-:W-:Y:S01]  /*15220*/  @!PT LDS RZ, [RZ] ;  /* 0x00000000fffff984 */ /* 0x000fe20000000800 */
[----:B------:R-:W-:Y:S01]  /*15230*/  @!PT LDS RZ, [RZ] ;  /* 0x00000000fffff984 */ /* 0x000fe20000000800 */
[----:B------:R-:W-:Y:S01]  /*15240*/  @!PT LDS RZ, [RZ] ;  /* 0x00000000fffff984 */ /* 0x000fe20000000800 */
[----:B------:R1:W-:Y:S02]  /*15250*/  @!P1 LDGSTS.E.BYPASS.LTC128B.128 [R242+0x3800], desc[UR22][R180.64] ;  /* 0x03800000b4f29fae */ /* 0x0003e4000b901d56 */
[----:B------:R-:W-:Y:S02]  /*15260*/  @!P1 IMAD.WIDE.U32 R182, R0, 0xa0, R182 ;  /* 0x000000a000b69825 */ /* 0x000fe400078e00b6 */
[----:B------:R1:W-:Y:S02]  /*15270*/  @P1 STS.128 [R242+0x4000], RZ ;  /* 0x004000fff2001388 */ /* 0x0003e40000000c00 */
[----:B-----5:R-:W-:Y:S01]  /*15280*/  @!P1 IMAD R2, R2, 0x70, RZ ;  /* 0x0000007002029824 */ /* 0x020fe200078e02ff */
[----:B---3--:R-:W-:Y:S01]  /*15290*/  @!P1 LEA.HI.X R167, R0, R171, R167, 0x6, P3 ;  /* 0x000000ab00a79211 */ /* 0x008fe200018f34a7 */
[----:B----4-:R-:W-:Y:S01]  /*152a0*/  @!P1 IMAD R166, R166, 0x50, RZ ;  /* 0x00000050a6a69824 */ /* 0x010fe200078e02ff */
[----:B------:R-:W-:Y:S01]  /*152b0*/  @!P1 LEA R178, P3, R174, R250, 0x1 ;  /* 0x000000faaeb29211 */ /* 0x000fe200078608ff */
[----:B--2---:R-:W-:Y:S01]  /*152c0*/  @!P1 IMAD R164, R164, 0x60, RZ ;  /* 0x00000060a4a49824 */ /* 0x004fe200078e02ff */
[-C--:B------:R-:W-:Y:S01]  /*152d0*/  @!P1 LEA.HI.X R177, R168, R251.reuse, R167, 0x1, P2 ;  /* 0x000000fba8b19211 */ /* 0x080fe200010f0ca7 */
[----:B------:R-:W-:Y:S01]  /*152e0*/  @!P1 IMAD.IADD R166, R166, 0x1, R175 ;  /* 0x00000001a6a69824 */ /* 0x000fe200078e02af */
[----:B------:R-:W2:Y:S01]  /*152f0*/  @!P1 LDC R167, c[0x0][0x24c] ;  /* 0x00009300ffa79b82 */ /* 0x000ea20000000800 */
[----:B------:R-:W-:Y:S01]  /*15300*/  @!P1 IMAD.MOV.U32 R168, RZ, RZ, R170 ;  /* 0x000000ffffa89224 */ /* 0x000fe200078e00aa */
[----:B-1----:R-:W-:Y:S01]  /*15310*/  @!P1 MOV R180, R170 ;  /* 0x000000aa00b49202 */ /* 0x002fe20000000f00 */
[----:B------:R-:W-:Y:S01]  /*15320*/  @!PT LDS RZ, [RZ] ;  /* 0x00000000fffff984 */ /* 0x000fe20000000800 */
[----:B------:R-:W-:Y:S01]  /*15330*/  @!PT LDS RZ, [RZ] ;  /* 0x00000000fffff984 */ /* 0x000fe20000000800 */
[----:B------:R-:W-:Y:S01]  /*15340*/  @!PT LDS RZ, [RZ] ;  /* 0x00000000fffff984 */ /* 0x000fe20000000800 */
[----:B------:R1:W-:Y:S01]  /*15350*/  @!P1 LDGSTS.E.BYPASS.LTC128B.128 [R242+0x4000], desc[UR22][R176.64] ;  /* 0x04000000b0f29fae */ /* 0x0003e2000b901d56 */
[----:B------:R-:W-:Y:S01]  /*15360*/  @!P1 LEA.HI.X R179, R174, R251, R166, 0x1, P3 ;  /* 0x000000fbaeb39211 */ /* 0x000fe200018f0ca6 */
[C---:B------:R-:W-:Y:S02]  /*15370*/  @!P1 IMAD.WIDE.U32 R168, R0.reuse, 0x60, R168 ;  /* 0x0000006000a89825 */ /* 0x040fe400078e00a8 */
[----:B------:R3:W-:Y:S01]  /*15380*/  @P1 STS.128 [R242+0x4800], RZ ;  /* 0x004800fff2001388 */ /* 0x0007e20000000c00 */
[----:B------:R-:W4:Y:S01]  /*15390*/  @!P1 LDC R166, c[0x0][0x24c] ;  /* 0x00009300ffa69b82 */ /* 0x000f220000000800 */
[----:B------:R-:W-:Y:S01]  /*153a0*/  @!P1 IMAD.WIDE.U32 R174, R0, 0x70, R170 ;  /* 0x0000007000ae9825 */ /* 0x000fe200078e00aa */
[-C--:B------:R-:W-:Y:S01]  /*153b0*/  @!P1 LEA R172, P2, R168, R250.reuse, 0x1 ;  /* 0x000000faa8ac9211 */ /* 0x080fe200078408ff */
[----:B------:R-:W-:Y:S01]  /*153c0*/  @!PT LDS RZ, [RZ] ;  /* 0x00000000fffff984 */ /* 0x000fe20000000800 */
[----:B------:R-:W-:Y:S01]  /*153d0*/  @!PT LDS RZ, [RZ] ;  /* 0x00000000fffff984 */ /* 0x000fe20000000800 */
[----:B------:R-:W-:Y:S01]  /*153e0*/  @!PT LDS RZ, [RZ] ;  /* 0x00000000fffff984 */ /* 0x000fe20000000800 */
[----:B------:R5:W-:Y:S01]  /*153f0*/  @!P1 LDGSTS.E.BYPASS.LTC128B.128 [R242+0x4800], desc[UR22][R178.64] ;  /* 0x04800000b2f29fae */ /* 0x000be2000b901d56 */
[----:B------:R-:W-:Y:S01]  /*15400*/  @!P1 IADD3 R164, R164, R169, RZ ;  /* 0x000000a9a4a49210 */ /* 0x000fe20007ffe0ff */
[----:B------:R-:W-:Y:S02]  /*15410*/  @!P1 IMAD.IADD R2, R2, 0x1, R175 ;  /* 0x0000000102029824 */ /* 0x000fe400078e02af */
[----:B------:R3:W-:Y:S01]  /*15420*/  @P1 STS.128 [R242+0x5000], RZ ;  /* 0x005000fff2001388 */ /* 0x0007e20000000c00 */
[-C--:B------:R-:W-:Y:S01]  /*15430*/  @!P1 LEA.HI.X R173, R168, R251.reuse, R164, 0x1, P2 ;  /* 0x000000fba8ad9211 */ /* 0x080fe200010f0ca4 */
[----:B------:R-:W3:Y:S01]  /*15440*/  @!P1 LDC R169, c[0x0][0x24c] ;  /* 0x00009300ffa99b82 */ /* 0x000ee20000000800 */
[C---:B------:R-:W-:Y:S01]  /*15450*/  @!P1 LEA R190, P2, R174.reuse, R250, 0x1 ;  /* 0x000000faaebe9211 */ /* 0x040fe200078408ff */
[--C-:B------:R-:W-:Y:S02]  /*15460*/  @!P1 IMAD.MOV.U32 R181, RZ, RZ, R171.reuse ;  /* 0x000000ffffb59224 */ /* 0x100fe400078e00ab */
[----:B------:R-:W-:Y:S01]  /*15470*/  @!PT LDS RZ, [RZ] ;  /* 0x00000000fffff984 */ /* 0x000fe20000000800 */
[----:B------:R-:W-:Y:S01]  /*15480*/  @!PT LDS RZ, [RZ] ;  /* 0x00000000fffff984 */ /* 0x000fe20000000800 */
[----:B------:R-:W-:Y:S01]  /*15490*/  @!PT LDS RZ, [RZ] ;  /* 0x00000000fffff984 */ /* 0x000fe20000000800 */
[----:B------:R5:W-:Y:S01]  /*154a0*/  @!P1 LDGSTS.E.BYPASS.LTC128B.128 [R242+0x5000], desc[UR22][R172.64] ;  /* 0x05000000acf29fae */ /* 0x000be2000b901d56 */
[----:B------:R-:W-:Y:S01]  /*154b0*/  @!P1 LEA.HI.X R191, R174, R251, R2, 0x1, P2 ;  /* 0x000000fbaebf9211 */ /* 0x000fe200010f0c02 */
[----:B------:R-:W-:Y:S01]  /*154c0*/  @!P1 IMAD.MOV.U32 R174, RZ, RZ, R170 ;  /* 0x000000ffffae9224 */ /* 0x000fe200078e00aa */
[----:B------:R-:W-:Y:S01]  /*154d0*/  @!P1 LEA R168, P2, R0, R170, 0x7 ;  /* 0x000000aa00a89211 */ /* 0x000fe200078438ff */
[----:B------:R1:W-:Y:S01]  /*154e0*/  @P1 STS.128 [R242+0x5800], RZ ;  /* 0x005800fff2001388 */ /* 0x0003e20000000c00 */
[----:B------:R-:W4:Y:S01]  /*154f0*/  @!P1 LDC R164, c[0x0][0x24c] ;  /* 0x00009300ffa49b82 */ /* 0x000f220000000800 */
[----:B--2---:R-:W-:Y:S01]  /*15500*/  @!P1 IMAD R167, R167, 0x90, RZ ;  /* 0x00000090a7a79824 */ /* 0x004fe200078e02ff */
[----:B------:R-:W-:Y:S01]  /*15510*/  @!P1 LEA R186, P3, R168, R250, 0x1 ;  /* 0x000000faa8ba9211 */ /* 0x000fe200078608ff */
[----:B------:R-:W-:Y:S01]  /*15520*/  @!PT LDS RZ, [RZ] ;  /* 0x00000000fffff984 */ /* 0x000fe20000000800 */
[----:B------:R-:W-:Y:S01]  /*15530*/  @!PT LDS RZ, [RZ] ;  /* 0x00000000fffff984 */ /* 0x000fe20000000800 */
[----:B------:R-:W-:Y:S01]  /*15540*/  @!PT LDS RZ, [RZ] ;  /* 0x00000000fffff984 */ /* 0x000fe20000000800 */
[----:B------:R2:W-:Y:S01]  /*15550*/  @!P1 LDGSTS.E.BYPASS.LTC128B.128 [R242+0x5800], desc[UR22][R190.64] ;  /* 0x05800000bef29fae */ /* 0x0005e2000b901d56 */
[-C--:B-1----:R-:W-:Y:S01]  /*15560*/  @!P1 MOV R176, R170.reuse ;  /* 0x000000aa00b09202 */ /* 0x082fe20000000f00 */
[--C-:B------:R-:W-:Y:S02]  /*15570*/  @!P1 IMAD.MOV.U32 R177, RZ, RZ, R171.reuse ;  /* 0x000000ffffb19224 */ /* 0x100fe400078e00ab */
[----:B------:R1:W-:Y:S01]  /*15580*/  @P1 STS.128 [R242+0x6000], RZ ;  /* 0x006000fff2001388 */ /* 0x0003e20000000c00 */
[----:B------:R-:W1:Y:S01]  /*15590*/  @!P1 LDC R2, c[0x0][0x24c] ;  /* 0x00009300ff029b82 */ /* 0x000e620000000800 */
[----:B------:R-:W-:Y:S02]  /*155a0*/  @!P1 IMAD.MOV.U32 R175, RZ, RZ, R171 ;  /* 0x000000ffffaf9224 */ /* 0x000fe400078e00ab */
[C---:B------:R-:W-:Y:S01]  /*155b0*/  @!P1 IMAD.WIDE.U32 R180, R0.reuse, 0xb0, R180 ;  /* 0x000000b000b49825 */ /* 0x040fe200078e00b4 */
[----:B---3--:R-:W-:Y:S03]  /*155c0*/  @!P1 LEA.HI.X R169, R0, R171, R169, 0x7, P2 ;  /* 0x000000ab00a99211 */ /* 0x008fe600010f3ca9 */
[----:B-----5:R-:W-:Y:S02]  /*155d0*/  @!P1 IMAD.MOV.U32 R178, RZ, RZ, R170 ;  /* 0x000000ffffb29224 */ /* 0x020fe400078e00aa */
[----:B------:R-:W-:Y:S01]  /*155e0*/  @!P1 IMAD.MOV.U32 R179, RZ, RZ, R171 ;  /* 0x000000ffffb39224 */ /* 0x000fe200078e00ab */
[-C--:B------:R-:W-:Y:S01]  /*155f0*/  @!P1 LEA.HI.X R187, R168, R251.reuse, R169, 0x1, P3 ;  /* 0x000000fba8bb9211 */ /* 0x080fe200018f0ca9 */
[----:B------:R-:W-:Y:S01]  /*15600*/  @!P1 IMAD.WIDE.U32 R176, R0, 0xd0, R176 ;  /* 0x000000d000b09825 */ /* 0x000fe200078e00b0 */
[----:B------:R-:W3:Y:S02]  /*15610*/  @!P1 LDC R168, c[0x0][0x24c] ;  /* 0x00009300ffa89b82 */ /* 0x000ee40000000800 */
[----:B------:R-:W-:Y:S01]  /*15620*/  @!P1 MOV R172, R170 ;  /* 0x000000aa00ac9202 */ /* 0x000fe20000000f00 */
[----:B------:R-:W-:Y:S01]  /*15630*/  @!PT LDS RZ, [RZ] ;  /* 0x00000000fffff984 */ /* 0x000fe20000000800 */
[----:B------:R-:W-:Y:S01]  /*15640*/  @!PT LDS RZ, [RZ] ;  /* 0x00000000fffff984 */ /* 0x000fe20000000800 */
[----:B------:R-:W-:Y:S01]  /*15650*/  @!PT LDS RZ, [RZ] ;  /* 0x00000000fffff984 */ /* 0x000fe20000000800 */
[----:B------:R-:W-:Y:S01]  /*15660*/  @!P1 LDGSTS.E.BYPASS.LTC128B.128 [R242+0x6000], desc[UR22][R186.64] ;  /* 0x06000000baf29fae */ /* 0x000fe2000b901d56 */
[----:B------:R-:W-:Y:S01]  /*15670*/  @!P1 IMAD.MOV.U32 R173, RZ, RZ, R171 ;  /* 0x000000ffffad9224 */ /* 0x000fe200078e00ab */
[-C--:B------:R-:W-:Y:S01]  /*15680*/  @!P1 LEA R170, P2, R188, R250.reuse, 0x1 ;  /* 0x000000fabcaa9211 */ /* 0x080fe200078408ff */
[----:B------:R-:W-:Y:S01]  /*15690*/  @!P1 IMAD.WIDE.U32 R178, R0, 0xc0, R178 ;  /* 0x000000c000b29825 */ /* 0x000fe200078e00b2 */
[----:B------:R1:W-:Y:S02]  /*156a0*/  @P1 STS.128 [R242+0x6800], RZ ;  /* 0x006800fff2001388 */ /* 0x0003e40000000c00 */
[-C--:B--2---:R-:W-:Y:S01]  /*156b0*/  @!P1 LEA R190, P3, R180, R250.reuse, 0x1 ;  /* 0x000000fab4be9211 */ /* 0x084fe200078608ff */
[C---:B------:R-:W-:Y:S04]  /*156c0*/  @!P1 IMAD.WIDE.U32 R174, R0.reuse, 0xe0, R174 ;  /* 0x000000e000ae9825 */ /* 0x040fe800078e00ae */
[----:B------:R-:W-:Y:S04]  /*156d0*/  @!P1 IMAD.WIDE.U32 R172, R0, 0xf0, R172 ;  /* 0x000000f000ac9825 */ /* 0x000fe800078e00ac */
[----:B------:R-:W-:Y:S02]  /*156e0*/  @!P1 IMAD.IADD R0, R167, 0x1, R189 ;  /* 0x00000001a7009824 */ /* 0x000fe400078e02bd */
[----:B----4-:R-:W-:Y:S01]  /*156f0*/  @!P1 IMAD R169, R166, 0xa0, RZ ;  /* 0x000000a0a6a99824 */ /* 0x010fe200078e02ff */
[----:B------:R-:W2:Y:S01]  /*15700*/  @!P1 LDC R167, c[0x0][0x24c] ;  /* 0x00009300ffa79b82 */ /* 0x000ea20000000800 */
[----:B------:R-:W-:Y:S01]  /*15710*/  @!P1 IMAD R164, R164, 0xb0, RZ ;  /* 0x000000b0a4a49824 */ /* 0x000fe200078e02ff */
[----:B------:R-:W-:Y:S01]  /*15720*/  @!P1 LEA.HI.X R171, R188, R251, R0, 0x1, P2 ;  /* 0x000000fbbcab9211 */ /* 0x000fe200010f0c00 */
[----:B------:R-:W-:Y:S01]  /*15730*/  @!P1 IMAD.IADD R166, R169, 0x1, R183 ;  /* 0x00000001a9a69824 */ /* 0x000fe200078e02b7 */
[-C--:B------:R-:W-:Y:S01]  /*15740*/  @!P1 LEA R188, P2, R182, R250.reuse, 0x1 ;  /* 0x000000fab6bc9211 */ /* 0x080fe200078408ff */
[----:B-1----:R-:W-:Y:S01]  /*15750*/  @!P1 IMAD R169, R2, 0xc0, RZ ;  /* 0x000000c002a99824 */ /* 0x002fe200078e02ff */
[----:B------:R-:W-:Y:S01]  /*15760*/  @!P1 IADD3 R164, R164, R181, RZ ;  /* 0x000000b5a4a49210 */ /* 0x000fe20007ffe0ff */
[----:B------:R-:W-:Y:S01]  /*15770*/  @!PT LDS RZ, [RZ] ;  /* 0x00000000fffff984 */ /* 0x000fe20000000800 */
[----:B------:R-:W-:Y:S01]  /*15780*/  @!PT LDS RZ, [RZ] ;  /* 0x00000000fffff984 */ /* 0x000fe20000000800 */
[----:B------:R-:W-:Y:S01]  /*15790*/  @!PT LDS RZ, [RZ] ;  /* 0x00000000fffff984 */ /* 0x000fe20000000800 */
[----:B------:R1:W-:Y:S01]  /*157a0*/  @!P1 LDGSTS.E.BYPASS.LTC128B.128 [R242+0x6800], desc[UR22][R170.64] ;  /* 0x06800000aaf29fae */ /* 0x0003e2000b901d56 */
[-C--:B------:R-:W-:Y:S01]  /*157b0*/  @!P1 LEA.HI.X R189, R182, R251.reuse, R166, 0x1, P2 ;  /* 0x000000fbb6bd9211 */ /* 0x080fe200010f0ca6 */
[----:B------:R-:W4:Y:S01]  /*157c0*/  @!P1 LDC R0, c[0x0][0x24c] ;  /* 0x00009300ff009b82 */ /* 0x000f220000000800 */
[-C--:B------:R-:W-:Y:S01]  /*157d0*/  @!P1 LEA.HI.X R191, R180, R251.reuse, R164, 0x1, P3 ;  /* 0x000000fbb4bf9211 */ /* 0x080fe200018f0ca4 */
[----:B------:R1:W-:Y:S01]  /*157e0*/  @P1 STS.128 [R242+0x7000], RZ ;  /* 0x007000fff2001388 */ /* 0x0003e20000000c00 */
[-C--:B------:R-:W-:Y:S01]  /*157f0*/  @!P1 LEA R182, P2, R178, R250.reuse, 0x1 ;  /* 0x000000fab2b69211 */ /* 0x080fe200078408ff */
[----:B------:R-:W-:Y:S01]  /*15800*/  @!P1 IMAD.IADD R169, R169, 0x1, R179 ;  /* 0x00000001a9a99824 */ /* 0x000fe200078e02b3 */
[-C--:B------:R-:W-:Y:S01]  /*15810*/  @!P1 LEA R166, P3, R174, R250.reuse, 0x1 ;  /* 0x000000faaea69211 */ /* 0x080fe200078608ff */
[----:B------:R-:W-:Y:S01]  /*15820*/  @!PT LDS RZ, [RZ] ;  /* 0x00000000fffff984 */ /* 0x000fe20000000800 */
[----:B------:R-:W-:Y:S01]  /*15830*/  @!PT LDS RZ, [RZ] ;  /* 0x00000000fffff984 */ /* 0x000fe20000000800 */
[----:B------:R-:W-:Y:S01]  /*15840*/  @!PT LDS RZ, [RZ] ;  /* 0x00000000fffff984 */ /* 0x000fe20000000800 */
[----:B------:R1:W-:Y:S03]  /*15850*/  @!P1 LDGSTS.E.BYPASS.LTC128B.128 [R242+0x7000], desc[UR22][R188.64] ;  /* 0x07000000bcf29fae */ /* 0x0003e6000b901d56 */
[-C--:B------:R-:W-:Y:S01]  /*15860*/  @!P1 LEA.HI.X R183, R178, R251.reuse, R169, 0x1, P2 ;  /* 0x000000fbb2b79211 */ /* 0x080fe200010f0ca9 */
[----:B------:R1:W-:Y:S01]  /*15870*/  @P1 STS.128 [R242+0x7800], RZ ;  /* 0x007800fff2001388 */ /* 0x0003e20000000c00 */
[----:B---3--:R-:W-:Y:S01]  /*15880*/  @!P1 IMAD R169, R168, 0xd0, RZ ;  /* 0x000000d0a8a99824 */ /* 0x008fe200078e02ff */
[CC--:B------:R-:W-:Y:S02]  /*15890*/  @!P1 LEA R168, P4, R176.reuse, R250.reuse, 0x1 ;  /* 0x000000fab0a89211 */ /* 0x0c0fe400078808ff */
[----:B------:R-:W-:Y:S01]  /*158a0*/  @!PT LDS RZ, [RZ] ;  /* 0x00000000fffff984 */ /* 0x000fe20000000800 */
[----:B------:R-:W-:Y:S01]  /*158b0*/  @!PT LDS RZ, [RZ] ;  /* 0x00000000fffff984 */ /* 0x000fe20000000800 */
[----:B------:R-:W-:Y:S01]  /*158c0*/  @!PT LDS RZ, [RZ] ;  /* 0x00000000fffff984 */ /* 0x000fe20000000800 */
[----:B------:R3:W-:Y:S01]  /*158d0*/  @!P1 LDGSTS.E.BYPASS.LTC128B.128 [R242+0x7800], desc[UR22][R190.64] ;  /* 0x07800000bef29fae */ /* 0x0007e2000b901d56 */
[----:B------:R-:W-:Y:S02]  /*158e0*/  @!P1 IMAD.IADD R169, R169, 0x1, R177 ;  /* 0x00000001a9a99824 */ /* 0x000fe400078e02b1 */
[----:B--2---:R-:W-:Y:S01]  /*158f0*/  @!P1 IMAD R167, R167, 0xe0, RZ ;  /* 0x000000e0a7a79824 */ /* 0x004fe200078e02ff */
[----:B------:R3:W-:Y:S02]  /*15900*/  @P1 STS.128 [R242+0x8000], RZ ;  /* 0x008000fff2001388 */ /* 0x0007e40000000c00 */
[-C--:B------:R-:W-:Y:S01]  /*15910*/  @!P1 LEA.HI.X R169, R176, R251.reuse, R169, 0x1, P4 ;  /* 0x000000fbb0a99211 */ /* 0x080fe200020f0ca9 */
[----:B------:R-:W-:Y:S01]  /*15920*/  @!P1 IMAD.IADD R167, R167, 0x1, R175 ;  /* 0x00000001a7a79824 */ /* 0x000fe200078e02af */
[----:B------:R-:W-:Y:S01]  /*15930*/  @!PT LDS RZ, [RZ] ;  /* 0x00000000fffff984 */ /* 0x000fe20000000800 */
[----:B------:R-:W-:Y:S01]  /*15940*/  @!PT LDS RZ, [RZ] ;  /* 0x00000000fffff984 */ /* 0x000fe20000000800 */
[----:B------:R-:W-:Y:S01]  /*15950*/  @!PT LDS RZ, [RZ] ;  /* 0x00000000fffff984 */ /* 0x000fe20000000800 */
[----:B------:R3:W-:Y:S01]  /*15960*/  @!P1 LDGSTS.E.BYPASS.LTC128B.128 [R242+0x8000], desc[UR22][R182.64] ;  /* 0x08000000b6f29fae */ /* 0x0007e2000b901d56 */
[----:B-1----:R-:W-:Y:S03]  /*15970*/  @!P1 LEA R170, P2, R172, R250, 0x1 ;  /* 0x000000faacaa9211 */ /* 0x002fe600078408ff */
[----:B------:R3:W-:Y:S01]  /*15980*/  @P1 STS.128 [R242+0x8800], RZ ;  /* 0x008800fff2001388 */ /* 0x0007e20000000c00 */
[----:B------:R-:W-:Y:S01]  /*15990*/  @!P1 LEA.HI.X R167, R174, R251, R167, 0x1, P3 ;  /* 0x000000fbaea79211 */ /* 0x000fe200018f0ca7 */
[----:B----4-:R-:W-:Y:S02]  /*159a0*/  @!P1 IMAD R171, R0, 0xf0, RZ ;  /* 0x000000f000ab9824 */ /* 0x010fe400078e02ff */
[----:B------:R-:W-:Y:S01]  /*159b0*/  @!PT LDS RZ, [RZ] ;  /* 0x00000000fffff984 */ /* 0x000fe20000000800 */
[----:B------:R-:W-:Y:S01]  /*159c0*/  @!PT LDS RZ, [RZ] ;  /* 0x00000000fffff984 */ /* 0x000fe20000000800 */
[----:B------:R-:W-:Y:S01]  /*159d0*/  @!PT LDS RZ, [RZ] ;  /* 0x00000000fffff984 */ /* 0x000fe20000000800 */
[----:B------:R3:W-:Y:S01]  /*159e0*/  @!P1 LDGSTS.E.BYPASS.LTC128B.128 [R242+0x8800], desc[UR22][R168.64] ;  /* 0x08800000a8f29fae */ /* 0x0007e2000b901d56 */
[----:B------:R-:W-:Y:S02]  /*159f0*/  IMAD.MOV.U32 R250, RZ, RZ, R184 ;  /* 0x000000fffffa7224 */ /* 0x000fe400078e00b8 */
[----:B------:R-:W-:Y:S01]  /*15a00*/  @!P1 IADD3 R171, R171, R173, RZ ;  /* 0x000000adabab9210 */ /* 0x000fe20007ffe0ff */
[----:B------:R3:W-:Y:S03]  /*15a10*/  @P1 STS.128 [R242+0x9000], RZ ;  /* 0x009000fff2001388 */ /* 0x0007e60000000c00 */
[----:B------:R-:W-:Y:S01]  /*15a20*/  @!P1 LEA.HI.X R171, R172, R251, R171, 0x1, P2 ;  /* 0x000000fbacab9211 */ /* 0x000fe200010f0cab */
[----:B------:R-:W-:Y:S01]  /*15a30*/  @!PT LDS RZ, [RZ] ;  /* 0x00000000fffff984 */ /* 0x000fe20000000800 */
[----:B------:R-:W-:Y:S01]  /*15a40*/  @!PT LDS RZ, [RZ] ;  /* 0x00000000fffff984 */ /* 0x000fe20000000800 */
[----:B------:R-:W-:Y:S01]  /*15a50*/  @!PT LDS RZ, [RZ] ;  /* 0x00000000fffff984 */ /* 0x000fe20000000800 */
[----:B------:R3:W-:Y:S01]  /*15a60*/  @!P1 LDGSTS.E.BYPASS.LTC128B.128 [R242+0x9000], desc[UR22][R166.64] ;  /* 0x09000000a6f29fae */ /* 0x0007e2000b901d56 */
[----:B------:R-:W-:Y:S03]  /*15a70*/  IMAD.MOV.U32 R251, RZ, RZ, R185 ;  /* 0x000000fffffb7224 */ /* 0x000fe600078e00b9 */
[----:B------:R3:W-:Y:S04]  /*15a80*/  @P1 STS.128 [R242+0x9800], RZ ;  /* 0x009800fff2001388 */ /* 0x0007e80000000c00 */
[----:B------:R-:W-:Y:S01]  /*15a90*/  @!PT LDS RZ, [RZ] ;  /* 0x00000000fffff984 */ /* 0x000fe20000000800 */
[----:B------:R-:W-:Y:S01]  /*15aa0*/  @!PT LDS RZ, [RZ] ;  /* 0x00000000fffff984 */ /* 0x000fe20000000800 */
[----:B------:R-:W-:Y:S01]  /*15ab0*/  @!PT LDS RZ, [RZ] ;  /* 0x00000000fffff984 */ /* 0x000fe20000000800 */
[----:B------:R3:W-:Y:S04]  /*15ac0*/  @!P1 LDGSTS.E.BYPASS.LTC128B.128 [R242+0x9800], desc[UR22][R170.64] ;  /* 0x09800000aaf29fae */ /* 0x0007e8000b901d56 */
[----:B------:R-:W0:Y:S02]  /*15ad0*/  LDGDEPBAR ;  /* 0x00000000000079af */ /* 0x000e240000000000 */
.L_x_800:
[----:B------:R-:W-:Y:S01]  /*15ae0*/  FMNMX.FTZ R0, R4, R165, !PT ;  /* 0x000000a504007209 */ /* 0x000fe20007810000 */
[----:B------:R-:W2:Y:S01]  /*15af0*/  LDL.LU R201, [R1] ;  /* 0x0000000001c97983 */ /* 0x000ea20000300800 */
[----:B------:R-:W-:Y:S01]  /*15b00*/  FMNMX.FTZ R2, R6, R3, !PT ;  /* 0x0000000306027209 */ /* 0x000fe20007810000 */
[----:B------:R-:W-:Y:S01]  /*15b10*/  UISETP.GT.AND UP0, UPT, UR17, 0x1, UPT ;  /* 0x000000011100788c */ /* 0x000fe2000bf04270 */
[----:B---3--:R-:W-:Y:S01]  /*15b20*/  FMNMX.FTZ R167, R5, R0, !PT ;  /* 0x0000000005a77209 */ /* 0x008fe20007810000 */
[----:B------:R-:W-:Y:S01]  /*15b30*/  UIADD3 UR17, UR17, -0x1, URZ ;  /* 0xffffffff11117890 */ /* 0x000fe2000fffe03f */
[----:B------:R-:W-:Y:S01]  /*15b40*/  FMNMX.FTZ R169, R7, R2, !PT ;  /* 0x0000000207a97209 */ /* 0x000fe20007810000 */
[----:B------:R-:W-:Y:S01]  /*15b50*/  UMOV UR10, UR19 ;  /* 0x00000013000a7c82 */ /* 0x000fe20008000000 */
[----:B------:R-:W-:Y:S01]  /*15b60*/  FMNMX.FTZ R0, R8, R167, !PT ;  /* 0x000000a708007209 */ /* 0x000fe20007810000 */
[----:B------:R-:W-:Y:S01]  /*15b70*/  UMOV UR8, UR20 ;  /* 0x0000001400087c82 */ /* 0x000fe20008000000 */
[----:B------:R-:W-:Y:S02]  /*15b80*/  FMNMX.FTZ R2, R10, R169, !PT ;  /* 0x000000a90a027209 */ /* 0x000fe40007810000 */
        /* <DEDUP_REMOVED lines=118> */
[----:B------:R-:W-:Y:S04]  /*162f0*/  FMNMX.FTZ R0, R128, R167, !PT ;  /* 0x000000a780007209 */ /* 0x000fe80007810000 */
[----:B------:R-:W-:Y:S02]  /*16300*/  FMNMX.FTZ R166, R129, R0, !PT ;  /* 0x0000000081a67209 */ /* 0x000fe40007810000 */
[----:B------:R-:W-:Y:S03]  /*16310*/  FMNMX.FTZ R0, R130, R171, !PT ;  /* 0x000000ab82007209 */ /* 0x000fe60007810000 */
[----:B------:R-:W1:Y:S01]  /*16320*/  SHFL.BFLY PT, R171, R166, 0x2, 0x1f ;  /* 0x0c401f00a6ab7f89 */ /* 0x000e6200000e0000 */
[----:B------:R-:W-:Y:S07]  /*16330*/  FMNMX.FTZ R169, R131, R0, !PT ;  /* 0x0000000083a97209 */ /* 0x000fee0007810000 */
[----:B------:R-:W3:Y:S01]  /*16340*/  SHFL.BFLY PT, R0, R169, 0x2, 0x1f ;  /* 0x0c401f00a9007f89 */ /* 0x000ee200000e0000 */
[----:B-1----:R-:W-:Y:S07]  /*16350*/  FMNMX.FTZ R173, R166, R171, !PT ;  /* 0x000000aba6ad7209 */ /* 0x002fee0007810000 */
[----:B------:R-:W1:Y:S01]  /*16360*/  SHFL.BFLY PT, R2, R173, 0x1, 0x1f ;  /* 0x0c201f00ad027f89 */ /* 0x000e6200000e0000 */
[----:B---3--:R-:W-:Y:S07]  /*16370*/  FMNMX.FTZ R167, R169, R0, !PT ;  /* 0x00000000a9a77209 */ /* 0x008fee0007810000 */
[----:B------:R-:W-:Y:S08]  /*16380*/  LDSM.16.MT88.4 R168, [R233+0xa000] ;  /* 0x00a00000e9a8783b */ /* 0x000ff00000004200 */
[----:B------:R-:W3:Y:S01]  /*16390*/  SHFL.BFLY PT, R0, R167, 0x1, 0x1f ;  /* 0x0c201f00a7007f89 */ /* 0x000ee200000e0000 */
[----:B-1----:R-:W-:Y:S04]  /*163a0*/  FMNMX.FTZ R2, R173, R2, !PT ;  /* 0x00000002ad027209 */ /* 0x002fe80007810000 */
[C---:B------:R-:W-:Y:S01]  /*163b0*/  FSETP.NEU.FTZ.AND P1, PT, R2.reuse, -INF , PT ;  /* 0xff8000000200780b */ /* 0x040fe20003f3d000 */
[C---:B------:R-:W-:Y:S01]  /*163c0*/  FMUL.FTZ R172, R2.reuse, UR4 ;  /* 0x0000000402ac7c20 */ /* 0x040fe20008410000 */
[----:B------:R-:W-:Y:S04]  /*163d0*/  FADD.FTZ R164, -R2, R165 ;  /* 0x000000a502a47221 */ /* 0x000fe80000010100 */
[----:B------:R-:W-:Y:S01]  /*163e0*/  FSEL R172, R172, RZ, P1 ;  /* 0x000000ffacac7208 */ /* 0x000fe20000800000 */
[----:B------:R-:W-:Y:S01]  /*163f0*/  FMUL.FTZ R165, R164, UR4 ;  /* 0x00000004a4a57c20 */ /* 0x000fe20008410000 */
[----:B---3--:R-:W-:Y:S03]  /*16400*/  FMNMX.FTZ R0, R167, R0, !PT ;  /* 0x00000000a7007209 */ /* 0x008fe60007810000 */
[----:B------:R-:W1:Y:S01]  /*16410*/  MUFU.EX2 R164, R165 ;  /* 0x000000a500a47308 */ /* 0x000e620000000800 */
[--C-:B------:R-:W-:Y:S01]  /*16420*/  FFMA.FTZ R184, R20, UR4, -R172.reuse ;  /* 0x0000000414b87c23 */ /* 0x100fe200080108ac */
[--C-:B------:R-:W-:Y:S01]  /*16430*/  FFMA.FTZ R177, R21, UR4, -R172.reuse ;  /* 0x0000000415b17c23 */ /* 0x100fe200080108ac */
[--C-:B------:R-:W-:Y:S01]  /*16440*/  FFMA.FTZ R178, R24, UR4, -R172.reuse ;  /* 0x0000000418b27c23 */ /* 0x100fe200080108ac */
[--C-:B------:R-:W-:Y:S01]  /*16450*/  FFMA.FTZ R173, R25, UR4, -R172.reuse ;  /* 0x0000000419ad7c23 */ /* 0x100fe200080108ac */
[--C-:B------:R-:W-:Y:S01]  /*16460*/  FFMA.FTZ R189, R12, UR4, -R172.reuse ;  /* 0x000000040cbd7c23 */ /* 0x100fe200080108ac */
[--C-:B------:R-:W-:Y:S01]  /*16470*/  FFMA.FTZ R188, R13, UR4, -R172.reuse ;  /* 0x000000040dbc7c23 */ /* 0x100fe200080108ac */
[--C-:B------:R-:W-:Y:S03]  /*16480*/  FFMA.FTZ R176, R28, UR4, -R172.reuse ;  /* 0x000000041cb07c23 */ /* 0x100fe600080108ac */
[----:B------:R-:W-:Y:S01]  /*16490*/  MUFU.EX2 R184, R184 ;  /* 0x000000b800b87308 */ /* 0x000fe20000000800 */
[C---:B------:R-:W-:Y:S01]  /*164a0*/  FMUL.FTZ R167, R0.reuse, UR4 ;  /* 0x0000000400a77c20 */ /* 0x040fe20008410000 */
[C---:B------:R-:W-:Y:S01]  /*164b0*/  FSETP.NEU.FTZ.AND P1, PT, R0.reuse, -INF , PT ;  /* 0xff8000000000780b */ /* 0x040fe20003f3d000 */
[----:B------:R-:W-:Y:S01]  /*164c0*/  FADD.FTZ R3, -R0, R3 ;  /* 0x0000000300037221 */ /* 0x000fe20000010100 */
[--C-:B------:R-:W-:Y:S01]  /*164d0*/  FFMA.FTZ R196, R5, UR4, -R172.reuse ;  /* 0x0000000405c47c23 */ /* 0x100fe200080108ac */
[--C-:B------:R-:W-:Y:S01]  /*164e0*/  FFMA.FTZ R5, R32, UR4, -R172.reuse ;  /* 0x0000000420057c23 */ /* 0x100fe200080108ac */
[----:B------:R-:W-:Y:S01]  /*164f0*/  FSEL R167, R167, RZ, P1 ;  /* 0x000000ffa7a77208 */ /* 0x000fe20000800000 */
[----:B------:R-:W-:Y:S03]  /*16500*/  FMUL.FTZ R166, R3, UR4 ;  /* 0x0000000403a67c20 */ /* 0x000fe60008410000 */
[----:B------:R-:W-:Y:S01]  /*16510*/  MUFU.EX2 R189, R189 ;  /* 0x000000bd00bd7308 */ /* 0x000fe20000000800 */
[C---:B-1----:R-:W-:Y:S01]  /*16520*/  FMUL.FTZ R12, R164.reuse, R156 ;  /* 0x0000009ca40c7220 */ /* 0x042fe20000410000 */
[----:B------:R-:W-:Y:S01]  /*16530*/  FMUL.FTZ R13, R164, R157 ;  /* 0x0000009da40d7220 */ /* 0x000fe20000410000 */
[--C-:B------:R-:W-:Y:S01]  /*16540*/  FFMA.FTZ R180, R22, UR4, -R167.reuse ;  /* 0x0000000416b47c23 */ /* 0x100fe200080108a7 */
[--C-:B------:R-:W-:Y:S01]  /*16550*/  FFMA.FTZ R181, R23, UR4, -R167.reuse ;  /* 0x0000000417b57c23 */ /* 0x100fe200080108a7 */
[--C-:B------:R-:W-:Y:S01]  /*16560*/  FFMA.FTZ R179, R26, UR4, -R167.reuse ;  /* 0x000000041ab37c23 */ /* 0x100fe200080108a7 */
[----:B------:R-:W1:Y:S01]  /*16570*/  LDSM.16.MT88.4 R20, [R236+0xa000] ;  /* 0x00a00000ec14783b */ /* 0x000e620000004200 */
[--C-:B------:R-:W-:Y:S03]  /*16580*/  FFMA.FTZ R174, R27, UR4, -R167.reuse ;  /* 0x000000041bae7c23 */ /* 0x100fe600080108a7 */
[----:B------:R-:W3:Y:S01]  /*16590*/  MUFU.EX2 R3, R166 ;  /* 0x000000a600037308 */ /* 0x000ee20000000800 */
[C---:B------:R-:W-:Y:S01]  /*165a0*/  FMUL.FTZ R28, R164.reuse, R140 ;  /* 0x0000008ca41c7220 */ /* 0x040fe20000410000 */
[----:B------:R-:W-:Y:S01]  /*165b0*/  FMUL.FTZ R32, R164, R136 ;  /* 0x00000088a4207220 */ /* 0x000fe20000410000 */
[--C-:B------:R-:W-:Y:S01]  /*165c0*/  FFMA.FTZ R190, R14, UR4, -R167.reuse ;  /* 0x000000040ebe7c23 */ /* 0x100fe200080108a7 */
[--C-:B------:R-:W-:Y:S01]  /*165d0*/  FFMA.FTZ R187, R15, UR4, -R167.reuse ;  /* 0x000000040fbb7c23 */ /* 0x100fe200080108a7 */
[--C-:B------:R-:W-:Y:S01]  /*165e0*/  FFMA.FTZ R34, R34, UR4, -R167.reuse ;  /* 0x0000000422227c23 */ /* 0x100fe200080108a7 */
[----:B------:R-:W4:Y:S01]  /*165f0*/  LDSM.16.MT88.4 R24, [R234+0xa000] ;  /* 0x00a00000ea18783b */ /* 0x000f220000004200 */
[--C-:B------:R-:W-:Y:S03]  /*16600*/  FFMA.FTZ R35, R35, UR4, -R167.reuse ;  /* 0x0000000423237c23 */ /* 0x100fe600080108a7 */
[----:B------:R-:W-:Y:S01]  /*16610*/  MUFU.EX2 R196, R196 ;  /* 0x000000c400c47308 */ /* 0x000fe20000000800 */
[--C-:B------:R-:W-:Y:S01]  /*16620*/  FFMA.FTZ R175, R30, UR4, -R167.reuse ;  /* 0x000000041eaf7c23 */ /* 0x100fe200080108a7 */
[--C-:B------:R-:W-:Y:S01]  /*16630*/  FFMA.FTZ R198, R6, UR4, -R167.reuse ;  /* 0x0000000406c67c23 */ /* 0x100fe200080108a7 */
[--C-:B------:R-:W-:Y:S01]  /*16640*/  FFMA.FTZ R6, R33, UR4, -R172.reuse ;  /* 0x0000000421067c23 */ /* 0x100fe200080108ac */
[C---:B------:R-:W-:Y:S01]  /*16650*/  FMUL.FTZ R33, R164.reuse, R137 ;  /* 0x00000089a4217220 */ /* 0x040fe20000410000 */
[--C-:B------:R-:W-:Y:S01]  /*16660*/  FFMA.FTZ R193, R7, UR4, -R167.reuse ;  /* 0x0000000407c17c23 */ /* 0x100fe200080108a7 */
[--C-:B------:R-:W-:Y:S01]  /*16670*/  FFMA.FTZ R7, R29, UR4, -R172.reuse ;  /* 0x000000041d077c23 */ /* 0x100fe200080108ac */
[----:B------:R-:W-:Y:S03]  /*16680*/  FMUL.FTZ R29, R164, R141 ;  /* 0x0000008da41d7220 */ /* 0x000fe60000410000 */
[----:B------:R-:W-:Y:S01]  /*16690*/  MUFU.EX2 R198, R198 ;  /* 0x000000c600c67308 */ /* 0x000fe20000000800 */
[C---:B---3--:R-:W-:Y:S01]  /*166a0*/  FMUL.FTZ R14, R3.reuse, R158 ;  /* 0x0000009e030e7220 */ /* 0x048fe20000410000 */
[C---:B------:R-:W-:Y:S01]  /*166b0*/  FMUL.FTZ R15, R3.reuse, R159 ;  /* 0x0000009f030f7220 */ /* 0x040fe20000410000 */
[----:B------:R-:W-:Y:S01]  /*166c0*/  FMUL.FTZ R30, R3, R142 ;  /* 0x0000008e031e7220 */ /* 0x000fe20000410000 */
[----:B------:R-:W3:Y:S01]  /*166d0*/  LDSM.16.MT88.4 R156, [R232+0xa000] ;  /* 0x00a00000e89c783b */ /* 0x000ee20000004200 */
[--C-:B------:R-:W-:Y:S01]  /*166e0*/  FFMA.FTZ R166, R31, UR4, -R167.reuse ;  /* 0x000000041fa67c23 */ /* 0x100fe200080108a7 */
[----:B------:R-:W-:Y:S01]  /*166f0*/  FMUL.FTZ R31, R3, R143 ;  /* 0x0000008f031f7220 */ /* 0x000fe20000410000 */
[--C-:B------:R-:W-:Y:S03]  /*16700*/  FFMA.FTZ R183, R16, UR4, -R172.reuse ;  /* 0x0000000410b77c23 */ /* 0x100fe600080108ac */
[----:B------:R-:W5:Y:S01]  /*16710*/  MUFU.EX2 R193, R193 ;  /* 0x000000c100c17308 */ /* 0x000f620000000800 */
[--C-:B------:R-:W-:Y:S01]  /*16720*/  FFMA.FTZ R186, R17, UR4, -R172.reuse ;  /* 0x0000000411ba7c23 */ /* 0x100fe200080108ac */
[--C-:B------:R-:W-:Y:S01]  /*16730*/  FFMA.FTZ R185, R18, UR4, -R167.reuse ;  /* 0x0000000412b97c23 */ /* 0x100fe200080108a7 */
[--C-:B------:R-:W-:Y:S01]  /*16740*/  FFMA.FTZ R182, R19, UR4, -R167.reuse ;  /* 0x0000000413b67c23 */ /* 0x100fe200080108a7 */
[----:B------:R-:W-:Y:S01]  /*16750*/  LDSM.16.MT88.4 R140, [R232+0xa800] ;  /* 0x00a80000e88c783b */ /* 0x000fe20000004200 */
[C---:B------:R-:W-:Y:S01]  /*16760*/  FMUL.FTZ R16, R164.reuse, R152 ;  /* 0x00000098a4107220 */ /* 0x040fe20000410000 */
[----:B------:R-:W-:Y:S01]  /*16770*/  FMUL.FTZ R17, R164, R153 ;  /* 0x00000099a4117220 */ /* 0x000fe20000410000 */
[C---:B------:R-:W-:Y:S03]  /*16780*/  FMUL.FTZ R18, R3.reuse, R154 ;  /* 0x0000009a03127220 */ /* 0x040fe60000410000 */
[----:B------:R2:W-:Y:S01]  /*16790*/  MUFU.EX2 R152, R34 ;  /* 0x0000002200987308 */ /* 0x0005e20000000800 */
[----:B------:R-:W-:Y:S01]  /*167a0*/  FMUL.FTZ R19, R3, R155 ;  /* 0x0000009b03137220 */ /* 0x000fe20000410000 */
[--C-:B------:R-:W-:Y:S01]  /*167b0*/  FFMA.FTZ R154, R36, UR4, -R172.reuse ;  /* 0x00000004249a7c23 */ /* 0x100fe200080108ac */
[C---:B------:R-:W-:Y:S01]  /*167c0*/  FMUL.FTZ R36, R164.reuse, R132 ;  /* 0x00000084a4247220 */ /* 0x040fe20000410000 */
[--C-:B------:R-:W-:Y:S01]  /*167d0*/  FFMA.FTZ R155, R37, UR4, -R172.reuse ;  /* 0x00000004259b7c23 */ /* 0x100fe200080108ac */
[----:B------:R-:W-:Y:S01]  /*167e0*/  FMUL.FTZ R37, R164, R133 ;  /* 0x00000085a4257220 */ /* 0x000fe20000410000 */
[--C-:B------:R-:W-:Y:S01]  /*167f0*/  FFMA.FTZ R200, R38, UR4, -R167.reuse ;  /* 0x0000000426c87c23 */ /* 0x100fe200080108a7 */
[----:B------:R-:W-:Y:S03]  /*16800*/  FMUL.FTZ R38, R3, R134 ;  /* 0x0000008603267220 */ /* 0x000fe60000410000 */
[----:B------:R1:W-:Y:S01]  /*16810*/  MUFU.EX2 R153, R35 ;  /* 0x0000002300997308 */ /* 0x0003e20000000800 */
[--C-:B------:R-:W-:Y:S01]  /*16820*/  FFMA.FTZ R199, R39, UR4, -R167.reuse ;  /* 0x0000000427c77c23 */ /* 0x100fe200080108a7 */
[----:B------:R-:W-:Y:S01]  /*16830*/  FMUL.FTZ R39, R3, R135 ;  /* 0x0000008703277220 */ /* 0x000fe20000410000 */
[--C-:B------:R-:W-:Y:S01]  /*16840*/  FFMA.FTZ R64, R64, UR4, -R172.reuse ;  /* 0x0000000440407c23 */ /* 0x100fe200080108ac */
[--C-:B------:R-:W-:Y:S01]  /*16850*/  FFMA.FTZ R65, R65, UR4, -R172.reuse ;  /* 0x0000000441417c23 */ /* 0x100fe200080108ac */
[--C-:B------:R-:W-:Y:S01]  /*16860*/  FFMA.FTZ R66, R66, UR4, -R167.reuse ;  /* 0x0000000442427c23 */ /* 0x100fe200080108a7 */
[--C-:B------:R-:W-:Y:S01]  /*16870*/  FFMA.FTZ R67, R67, UR4, -R167.reuse ;  /* 0x0000000443437c23 */ /* 0x100fe200080108a7 */
[--C-:B------:R-:W-:Y:S03]  /*16880*/  FFMA.FTZ R72, R72, UR4, -R172.reuse ;  /* 0x0000000448487c23 */ /* 0x100fe600080108ac */
[----:B------:R-:W4:Y:S01]  /*16890*/  MUFU.EX2 R188, R188 ;  /* 0x000000bc00bc7308 */ /* 0x000f220000000800 */
[----:B--2---:R-:W-:Y:S01]  /*168a0*/  FMUL.FTZ R34, R3, R138 ;  /* 0x0000008a03227220 */ /* 0x004fe20000410000 */
[--C-:B------:R-:W-:Y:S01]  /*168b0*/  FFMA.FTZ R78, R78, UR4, -R167.reuse ;  /* 0x000000044e4e7c23 */ /* 0x100fe200080108a7 */
[--C-:B------:R-:W-:Y:S01]  /*168c0*/  FFMA.FTZ R100, R100, UR4, -R172.reuse ;  /* 0x0000000464647c23 */ /* 0x100fe200080108ac */
[--C-:B------:R-:W-:Y:S01]  /*168d0*/  FFMA.FTZ R110, R110, UR4, -R167.reuse ;  /* 0x000000046e6e7c23 */ /* 0x100fe200080108a7 */
[--C-:B------:R-:W-:Y:S01]  /*168e0*/  FFMA.FTZ R121, R121, UR4, -R172.reuse ;  /* 0x0000000479797c23 */ /* 0x100fe200080108ac */
[--C-:B------:R-:W-:Y:S01]  /*168f0*/  FFMA.FTZ R197, R4, UR4, -R172.reuse ;  /* 0x0000000404c57c23 */ /* 0x100fe200080108ac */
[--C-:B------:R-:W-:Y:S03]  /*16900*/  FFMA.FTZ R195, R8, UR4, -R172.reuse ;  /* 0x0000000408c37c23 */ /* 0x100fe600080108ac */
[----:B------:R-:W-:Y:S01]  /*16910*/  MUFU.EX2 R190, R190 ;  /* 0x000000be00be7308 */ /* 0x000fe20000000800 */
[----:B-1----:R-:W-:Y:S01]  /*16920*/  FMUL.FTZ R35, R3, R139 ;  /* 0x0000008b03237220 */ /* 0x002fe20000410000 */
[C---:B------:R-:W-:Y:S01]  /*16930*/  FMUL.FTZ R8, R164.reuse, R160 ;  /* 0x000000a0a4087220 */ /* 0x040fe20000410000 */
[----:B------:R-:W-:Y:S01]  /*16940*/  LDSM.16.MT88.4 R136, [R233+0xa800] ;  /* 0x00a80000e988783b */ /* 0x000fe20000004200 */
[----:B------:R-:W-:Y:S01]  /*16950*/  FFMA.FTZ R192, R9, UR4, -R172 ;  /* 0x0000000409c07c23 */ /* 0x000fe200080108ac */
[----:B------:R-:W-:Y:S01]  /*16960*/  FMUL.FTZ R9, R164, R161 ;  /* 0x000000a1a4097220 */ /* 0x000fe20000410000 */
[----:B-----5:R-:W-:Y:S01]  /*16970*/  F2FP.BF16.F32.PACK_AB R161, R193, R198 ;  /* 0x000000c6c1a1723e */ /* 0x020fe200000010ff */
[--C-:B------:R-:W-:Y:S03]  /*16980*/  FFMA.FTZ R194, R10, UR4, -R167.reuse ;  /* 0x000000040ac27c23 */ /* 0x100fe600080108a7 */
[----:B------:R-:W1:Y:S01]  /*16990*/  MUFU.EX2 R197, R197 ;  /* 0x000000c500c57308 */ /* 0x000e620000000800 */
[----:B----4-:R-:W-:Y:S01]  /*169a0*/  F2FP.BF16.F32.PACK_AB R132, R188, R189 ;  /* 0x000000bdbc84723e */ /* 0x010fe200000010ff */
[----:B------:R-:W-:Y:S01]  /*169b0*/  FMUL.FTZ R10, R3, R162 ;  /* 0x000000a2030a7220 */ /* 0x000fe20000410000 */
[----:B------:R-:W-:Y:S01]  /*169c0*/  FFMA.FTZ R191, R11, UR4, -R167 ;  /* 0x000000040bbf7c23 */ /* 0x000fe200080108a7 */
[C---:B------:R-:W-:Y:S01]  /*169d0*/  FMUL.FTZ R11, R3.reuse, R163 ;  /* 0x000000a3030b7220 */ /* 0x040fe20000410000 */
[----:B------:R-:W-:Y:S01]  /*169e0*/  FFMA.FTZ R198, R3, R252, R198 ;  /* 0x000000fc03c67223 */ /* 0x000fe200000100c6 */
[--C-:B------:R-:W-:Y:S01]  /*169f0*/  FFMA.FTZ R96, R96, UR4, -R172.reuse ;  /* 0x0000000460607c23 */ /* 0x100fe200080108ac */
[----:B------:R-:W-:Y:S03]  /*16a00*/  FFMA.FTZ R128, R128, UR4, -R172 ;  /* 0x0000000480807c23 */ /* 0x000fe600080108ac */
[----:B------:R-:W-:Y:S01]  /*16a10*/  MUFU.EX2 R195, R195 ;  /* 0x000000c300c37308 */ /* 0x000fe20000000800 */
[----:B------:R-:W-:Y:S01]  /*16a20*/  FADD.FTZ R193, R193, R198 ;  /* 0x000000c6c1c17221 */ /* 0x000fe20000010000 */
[----:B------:R-:W-:Y:S02]  /*16a30*/  PLOP3.LUT P1, PT, PT, PT, UP0, 0x80, 0x0 ;  /* 0x000000000000781c */ /* 0x000fe40003f2f008 */
[----:B------:R-:W-:Y:S06]  /*16a40*/  MOV R165, R2 ;  /* 0x0000000200a57202 */ /* 0x000fec0000000f00 */
[----:B------:R-:W2:Y:S01]  /*16a50*/  MUFU.EX2 R192, R192 ;  /* 0x000000c000c07308 */ /* 0x000ea20000000800 */
[----:B-1----:R-:W-:Y:S01]  /*16a60*/  F2FP.BF16.F32.PACK_AB R160, R196, R197 ;  /* 0x000000c5c4a0723e */ /* 0x002fe200000010ff */
[----:B------:R-:W-:Y:S04]  /*16a70*/  FFMA.FTZ R197, R164, R201, R197 ;  /* 0x000000c9a4c57223 */ /* 0x000fe800000100c5 */
[----:B------:R-:W-:Y:S04]  /*16a80*/  FADD.FTZ R196, R196, R197 ;  /* 0x000000c5c4c47221 */ /* 0x000fe80000010000 */
[----:B------:R-:W-:Y:S10]  /*16a90*/  MUFU.EX2 R194, R194 ;  /* 0x000000c200c27308 */ /* 0x000ff40000000800 */
[----:B------:R-:W1:Y:S01]  /*16aa0*/  MUFU.EX2 R191, R191 ;  /* 0x000000bf00bf7308 */ /* 0x000e620000000800 */
[C---:B--2---:R-:W-:Y:S01]  /*16ab0*/  F2FP.BF16.F32.PACK_AB R162, R192.reuse, R195 ;  /* 0x000000c3c0a2723e */ /* 0x044fe200000010ff */
[----:B------:R-:W-:Y:S04]  /*16ac0*/  FADD.FTZ R195, R195, R196 ;  /* 0x000000c4c3c37221 */ /* 0x000fe80000010000 */
[----:B------:R-:W-:Y:S04]  /*16ad0*/  FADD.FTZ R192, R192, R195 ;  /* 0x000000c3c0c07221 */ /* 0x000fe80000010000 */
[----:B------:R-:W2:Y:S01]  /*16ae0*/  MUFU.EX2 R187, R187 ;  /* 0x000000bb00bb7308 */ /* 0x000ea20000000800 */
[----:B------:R-:W-:Y:S04]  /*16af0*/  FADD.FTZ R189, R189, R192 ;  /* 0x000000c0bdbd7221 */ /* 0x000fe80000010000 */
[----:B------:R-:W-:Y:S05]  /*16b00*/  FADD.FTZ R188, R188, R189 ;  /* 0x000000bdbcbc7221 */ /* 0x000fea0000010000 */
[----:B------:R-:W-:Y:S01]  /*16b10*/  MUFU.EX2 R183, R183 ;  /* 0x000000b700b77308 */ /* 0x000fe20000000800 */
[C---:B-1----:R-:W-:Y:S01]  /*16b20*/  F2FP.BF16.F32.PACK_AB R163, R191.reuse, R194 ;  /* 0x000000c2bfa3723e */ /* 0x042fe200000010ff */
[----:B------:R-:W-:Y:S04]  /*16b30*/  FADD.FTZ R194, R194, R193 ;  /* 0x000000c1c2c27221 */ /* 0x000fe80000010000 */
[----:B------:R-:W-:Y:S04]  /*16b40*/  FADD.FTZ R191, R191, R194 ;  /* 0x000000c2bfbf7221 */ /* 0x000fe80000010000 */
[----:B------:R-:W1:Y:S01]  /*16b50*/  MUFU.EX2 R186, R186 ;  /* 0x000000ba00ba7308 */ /* 0x000e620000000800 */
[C---:B--2---:R-:W-:Y:S01]  /*16b60*/  F2FP.BF16.F32.PACK_AB R133, R187.reuse, R190 ;  /* 0x000000bebb85723e */ /* 0x044fe200000010ff */
[C---:B------:R-:W-:Y:S05]  /*16b70*/  HMMA.16816.F32.BF16 R8, R160.reuse, R20, R8 ;  /* 0x00000014a008723c */ /* 0x040fea0000041808 */
[----:B------:R-:W-:Y:S03]  /*16b80*/  FADD.FTZ R190, R190, R191 ;  /* 0x000000bfbebe7221 */ /* 0x000fe60000010000 */
[----:B------:R-:W-:Y:S03]  /*16b90*/  MUFU.EX2 R185, R185 ;  /* 0x000000b900b97308 */ /* 0x000fe60000000800 */
[C---:B------:R-:W-:Y:S01]  /*16ba0*/  FMUL.FTZ R20, R164.reuse, R148 ;  /* 0x00000094a4147220 */ /* 0x040fe20000410000 */
[----:B------:R-:W-:Y:S01]  /*16bb0*/  FMUL.FTZ R21, R164, R149 ;  /* 0x00000095a4157220 */ /* 0x000fe20000410000 */
[C---:B------:R-:W-:Y:S03]  /*16bc0*/  HMMA.16816.F32.BF16 R12, R160.reuse, R22, R12 ;  /* 0x00000016a00c723c */ /* 0x040fe6000004180c */
[----:B------:R-:W-:Y:S02]  /*16bd0*/  FADD.FTZ R190, R187, R190 ;  /* 0x000000bebbbe7221 */ /* 0x000fe40000010000 */
[----:B------:R-:W2:Y:S01]  /*16be0*/  MUFU.EX2 R182, R182 ;  /* 0x000000b600b67308 */ /* 0x000ea20000000800 */
[----:B-1----:R-:W-:Y:S01]  /*16bf0*/  F2FP.BF16.F32.PACK_AB R134, R186, R183 ;  /* 0x000000b7ba86723e */ /* 0x002fe200000010ff */
[C---:B------:R-:W-:Y:S01]  /*16c00*/  FMUL.FTZ R22, R3.reuse, R150 ;  /* 0x0000009603167220 */ /* 0x040fe20000410000 */
[C---:B------:R-:W-:Y:S01]  /*16c10*/  FMUL.FTZ R23, R3.reuse, R151 ;  /* 0x0000009703177220 */ /* 0x040fe20000410000 */
[C---:B------:R-:W-:Y:S01]  /*16c20*/  HMMA.16816.F32.BF16 R16, R160.reuse, R24, R16 ;  /* 0x00000018a010723c */ /* 0x040fe20000041810 */
[----:B------:R-:W1:Y:S05]  /*16c30*/  LDSM.16.MT88.4 R148, [R236+0xa800] ;  /* 0x00a80000ec94783b */ /* 0x000e6a0000004200 */
[----:B------:R-:W4:Y:S01]  /*16c40*/  MUFU.EX2 R177, R177 ;  /* 0x000000b100b17308 */ /* 0x000f220000000800 */
[C---:B------:R-:W-:Y:S04]  /*16c50*/  HMMA.16816.F32.BF16 R20, R160.reuse, R26, R20 ;  /* 0x0000001aa014723c */ /* 0x040fe80000041814 */
[C---:B------:R-:W-:Y:S05]  /*16c60*/  FMUL.FTZ R24, R164.reuse, R144 ;  /* 0x00000090a4187220 */ /* 0x040fea0000410000 */
[----:B------:R-:W-:Y:S02]  /*16c70*/  MUFU.EX2 R180, R180 ;  /* 0x000000b400b47308 */ /* 0x000fe40000000800 */
[----:B------:R-:W-:Y:S01]  /*16c80*/  FMUL.FTZ R25, R164, R145 ;  /* 0x00000091a4197220 */ /* 0x000fe20000410000 */
[C---:B------:R-:W-:Y:S01]  /*16c90*/  FMUL.FTZ R26, R3.reuse, R146 ;  /* 0x00000092031a7220 */ /* 0x040fe20000410000 */
[----:B------:R-:W-:Y:S01]  /*16ca0*/  FMUL.FTZ R27, R3, R147 ;  /* 0x00000093031b7220 */ /* 0x000fe20000410000 */
[----:B--2---:R-:W-:Y:S01]  /*16cb0*/  F2FP.BF16.F32.PACK_AB R135, R182, R185 ;  /* 0x000000b9b687723e */ /* 0x004fe200000010ff */
[----:B------:R-:W2:Y:S04]  /*16cc0*/  LDSM.16.MT88.4 R144, [R234+0xa800] ;  /* 0x00a80000ea90783b */ /* 0x000ea80000004200 */
[----:B------:R-:W5:Y:S01]  /*16cd0*/  MUFU.EX2 R181, R181 ;  /* 0x000000b500b57308 */ /* 0x000f620000000800 */
[--C-:B------:R-:W-:Y:S01]  /*16ce0*/  FFMA.FTZ R3, R101, UR4, -R172.reuse ;  /* 0x0000000465037c23 */ /* 0x100fe200080108ac */
[--C-:B------:R-:W-:Y:S01]  /*16cf0*/  FFMA.FTZ R101, R104, UR4, -R172.reuse ;  /* 0x0000000468657c23 */ /* 0x100fe200080108ac */
[----:B------:R-:W-:Y:S01]  /*16d00*/  FFMA.FTZ R104, R105, UR4, -R172 ;  /* 0x0000000469687c23 */ /* 0x000fe200080108ac */
[C---:B------:R-:W-:Y:S03]  /*16d10*/  HMMA.16816.F32.BF16 R24, R160.reuse, R168, R24 ;  /* 0x000000a8a018723c */ /* 0x040fe60000041818 */
[----:B------:R-:W-:Y:S03]  /*16d20*/  FADD.FTZ R185, R185, R190 ;  /* 0x000000beb9b97221 */ /* 0x000fe60000010000 */
[----:B------:R-:W-:Y:S01]  /*16d30*/  MUFU.EX2 R178, R178 ;  /* 0x000000b200b27308 */ /* 0x000fe20000000800 */
[C---:B------:R-:W-:Y:S04]  /*16d40*/  HMMA.16816.F32.BF16 R28, R160.reuse, R170, R28 ;  /* 0x000000aaa01c723c */ /* 0x040fe8000004181c */
[----:B------:R-:W-:Y:S05]  /*16d50*/  FFMA.FTZ R169, R46, UR4, -R167 ;  /* 0x000000042ea97c23 */ /* 0x000fea00080108a7 */
[----:B------:R-:W5:Y:S02]  /*16d60*/  MUFU.EX2 R173, R173 ;  /* 0x000000ad00ad7308 */ /* 0x000f640000000800 */
[--C-:B------:R-:W-:Y:S01]  /*16d70*/  FFMA.FTZ R170, R56, UR4, -R172.reuse ;  /* 0x0000000438aa7c23 */ /* 0x100fe200080108ac */
[C---:B---3--:R-:W-:Y:S03]  /*16d80*/  HMMA.16816.F32.BF16 R32, R160.reuse, R156, R32 ;  /* 0x0000009ca020723c */ /* 0x048fe60000041820 */
[----:B------:R-:W-:Y:S04]  /*16d90*/  FADD.FTZ R185, R182, R185 ;  /* 0x000000b9b6b97221 */ /* 0x000fe80000010000 */
[----:B------:R-:W-:Y:S01]  /*16da0*/  MUFU.EX2 R179, R179 ;  /* 0x000000b300b37308 */ /* 0x000fe20000000800 */
[----:B------:R-:W-:Y:S03]  /*16db0*/  HMMA.16816.F32.BF16 R36, R160, R158, R36 ;  /* 0x0000009ea024723c */ /* 0x000fe60000041824 */
[--C-:B------:R-:W-:Y:S01]  /*16dc0*/  FFMA.FTZ R156, R40, UR4, -R172.reuse ;  /* 0x00000004289c7c23 */ /* 0x100fe200080108ac */
[----:B----4-:R-:W-:Y:S02]  /*16dd0*/  F2FP.BF16.F32.PACK_AB R40, R177, R184 ;  /* 0x000000b8b128723e */ /* 0x010fe400000010ff */
[C---:B-1----:R-:W-:Y:S03]  /*16de0*/  HMMA.16816.F32.BF16 R8, R132.reuse, R148, R8 ;  /* 0x000000948408723c */ /* 0x042fe60000041808 */
[----:B------:R-:W1:Y:S02]  /*16df0*/  MUFU.EX2 R174, R174 ;  /* 0x000000ae00ae7308 */ /* 0x000e640000000800 */
[--C-:B------:R-:W-:Y:S01]  /*16e00*/  FFMA.FTZ R163, R44, UR4, -R172.reuse ;  /* 0x000000042ca37c23 */ /* 0x100fe200080108ac */
[C---:B------:R-:W-:Y:S01]  /*16e10*/  HMMA.16816.F32.BF16 R12, R132.reuse, R150, R12 ;  /* 0x00000096840c723c */ /* 0x040fe2000004180c */
[----:B------:R-:W3:Y:S06]  /*16e20*/  LDSM.16.MT88.4 R148, [R236+0xb000] ;  /* 0x00b00000ec94783b */ /* 0x000eec0000004200 */
[----:B------:R-:W-:Y:S01]  /*16e30*/  MUFU.EX2 R176, R176 ;  /* 0x000000b000b07308 */ /* 0x000fe20000000800 */
[--C-:B------:R-:W-:Y:S01]  /*16e40*/  FFMA.FTZ R160, R45, UR4, -R172.reuse ;  /* 0x000000042da07c23 */ /* 0x100fe200080108ac */
[C---:B--2---:R-:W-:Y:S08]  /*16e50*/  HMMA.16816.F32.BF16 R16, R132.reuse, R144, R16 ;  /* 0x000000908410723c */ /* 0x044ff00000041810 */
[----:B------:R-:W2:Y:S01]  /*16e60*/  MUFU.EX2 R7, R7 ;  /* 0x0000000700077308 */ /* 0x000ea20000000800 */
[C---:B------:R-:W-:Y:S01]  /*16e70*/  HMMA.16816.F32.BF16 R20, R132.reuse, R146, R20 ;  /* 0x000000928414723c */ /* 0x040fe20000041814 */
[----:B------:R-:W4:Y:S02]  /*16e80*/  LDSM.16.MT88.4 R144, [R234+0xb000] ;  /* 0x00b00000ea90783b */ /* 0x000f240000004200 */
[--C-:B------:R-:W-:Y:S03]  /*16e90*/  FFMA.FTZ R162, R47, UR4, -R167.reuse ;  /* 0x000000042fa27c23 */ /* 0x100fe600080108a7 */
[C---:B------:R-:W-:Y:S03]  /*16ea0*/  HMMA.16816.F32.BF16 R24, R132.reuse, R136, R24 ;  /* 0x000000888418723c */ /* 0x040fe60000041818 */
[----:B------:R-:W-:Y:S01]  /*16eb0*/  MUFU.EX2 R175, R175 ;  /* 0x000000af00af7308 */ /* 0x000fe20000000800 */
[----:B------:R-:W-:Y:S01]  /*16ec0*/  LDSM.16.MT88.4 R44, [R232+0xb000] ;  /* 0x00b00000e82c783b */ /* 0x000fe20000004200 */
[--C-:B------:R-:W-:Y:S01]  /*16ed0*/  FFMA.FTZ R159, R41, UR4, -R172.reuse ;  /* 0x00000004299f7c23 */ /* 0x100fe200080108ac */
[C---:B------:R-:W-:Y:S07]  /*16ee0*/  HMMA.16816.F32.BF16 R28, R132.reuse, R138, R28 ;  /* 0x0000008a841c723c */ /* 0x040fee000004181c */
[----:B------:R-:W2:Y:S01]  /*16ef0*/  MUFU.EX2 R166, R166 ;  /* 0x000000a600a67308 */ /* 0x000ea20000000800 */
[----:B------:R-:W2:Y:S01]  /*16f00*/  LDSM.16.MT88.4 R136, [R233+0xb000] ;  /* 0x00b00000e988783b */ /* 0x000ea20000004200 */
[C---:B------:R-:W-:Y:S08]  /*16f10*/  HMMA.16816.F32.BF16 R32, R132.reuse, R140, R32 ;  /* 0x0000008c8420723c */ /* 0x040ff00000041820 */
[----:B------:R-:W-:Y:S03]  /*16f20*/  MUFU.EX2 R5, R5 ;  /* 0x0000000500057308 */ /* 0x000fe60000000800 */
[----:B-----5:R-:W-:Y:S01]  /*16f30*/  F2FP.BF16.F32.PACK_AB R41, R181, R180 ;  /* 0x000000b4b529723e */ /* 0x020fe200000010ff */
[----:B------:R-:W-:Y:S01]  /*16f40*/  HMMA.16816.F32.BF16 R36, R132, R142, R36 ;  /* 0x0000008e8424723c */ /* 0x000fe20000041824 */
[----:B------:R-:W5:Y:S02]  /*16f50*/  LDSM.16.MT88.4 R132, [R236+0xb800] ;  /* 0x00b80000ec84783b */ /* 0x000f640000004200 */
[--C-:B------:R-:W-:Y:S01]  /*16f60*/  FFMA.FTZ R158, R42, UR4, -R167.reuse ;  /* 0x000000042a9e7c23 */ /* 0x100fe200080108a7 */
[----:B------:R-:W-:Y:S02]  /*16f70*/  F2FP.BF16.F32.PACK_AB R42, R173, R178 ;  /* 0x000000b2ad2a723e */ /* 0x000fe400000010ff */
[----:B------:R-:W-:Y:S01]  /*16f80*/  MUFU.EX2 R6, R6 ;  /* 0x0000000600067308 */ /* 0x000fe20000000800 */
[--C-:B------:R-:W-:Y:S01]  /*16f90*/  FFMA.FTZ R161, R43, UR4, -R167.reuse ;  /* 0x000000042ba17c23 */ /* 0x100fe200080108a7 */
[----:B-1----:R-:W-:Y:S01]  /*16fa0*/  F2FP.BF16.F32.PACK_AB R43, R174, R179 ;  /* 0x000000b3ae2b723e */ /* 0x002fe200000010ff */
[----:B------:R-:W1:Y:S07]  /*16fb0*/  LDSM.16.MT88.4 R140, [R234+0xb800] ;  /* 0x00b80000ea8c783b */ /* 0x000e6e0000004200 */
[----:B------:R-:W-:Y:S01]  /*16fc0*/  MUFU.EX2 R154, R154 ;  /* 0x0000009a009a7308 */ /* 0x000fe20000000800 */
[C---:B---3--:R-:W-:Y:S06]  /*16fd0*/  HMMA.16816.F32.BF16 R8, R40.reuse, R148, R8 ;  /* 0x000000942808723c */ /* 0x048fec0000041808 */
[C---:B------:R-:W-:Y:S03]  /*16fe0*/  HMMA.16816.F32.BF16 R12, R40.reuse, R150, R12 ;  /* 0x00000096280c723c */ /* 0x040fe6000004180c */
[----:B------:R-:W3:Y:S02]  /*16ff0*/  MUFU.EX2 R155, R155 ;  /* 0x0000009b009b7308 */ /* 0x000ee40000000800 */
[--C-:B------:R-:W-:Y:S01]  /*17000*/  FFMA.FTZ R148, R48, UR4, -R172.reuse ;  /* 0x0000000430947c23 */ /* 0x100fe200080108ac */
[C---:B----4-:R-:W-:Y:S07]  /*17010*/  HMMA.16816.F32.BF16 R16, R40.reuse, R144, R16 ;  /* 0x000000902810723c */ /* 0x050fee0000041810 */
[----:B------:R-:W-:Y:S01]  /*17020*/  MUFU.EX2 R168, R200 ;  /* 0x000000c800a87308 */ /* 0x000fe20000000800 */
[--C-:B------:R-:W-:Y:S01]  /*17030*/  FFMA.FTZ R151, R54, UR4, -R167.reuse ;  /* 0x0000000436977c23 */ /* 0x100fe200080108a7 */
[C---:B------:R-:W-:Y:S08]  /*17040*/  HMMA.16816.F32.BF16 R20, R40.reuse, R146, R20 ;  /* 0x000000922814723c */ /* 0x040ff00000041814 */
[----:B------:R-:W-:Y:S01]  /*17050*/  MUFU.EX2 R157, R199 ;  /* 0x000000c7009d7308 */ /* 0x000fe20000000800 */
[C---:B--2---:R-:W-:Y:S03]  /*17060*/  HMMA.16816.F32.BF16 R24, R40.reuse, R136, R24 ;  /* 0x000000882818723c */ /* 0x044fe60000041818 */
[--C-:B------:R-:W-:Y:S03]  /*17070*/  FFMA.FTZ R146, R52, UR4, -R172.reuse ;  /* 0x0000000434927c23 */ /* 0x100fe600080108ac */
[C---:B------:R-:W-:Y:S03]  /*17080*/  HMMA.16816.F32.BF16 R28, R40.reuse, R138, R28 ;  /* 0x0000008a281c723c */ /* 0x040fe6000004181c */
[----:B------:R-:W-:Y:S01]  /*17090*/  MUFU.EX2 R156, R156 ;  /* 0x0000009c009c7308 */ /* 0x000fe20000000800 */
[----:B------:R-:W2:Y:S01]  /*170a0*/  LDSM.16.MT88.4 R136, [R233+0xb800] ;  /* 0x00b80000e988783b */ /* 0x000ea20000004200 */
[--C-:B------:R-:W-:Y:S01]  /*170b0*/  FFMA.FTZ R147, R53, UR4, -R172.reuse ;  /* 0x0000000435937c23 */ /* 0x100fe200080108ac */
[C---:B------:R-:W-:Y:S07]  /*170c0*/  HMMA.16816.F32.BF16 R32, R40.reuse, R44, R32 ;  /* 0x0000002c2820723c */ /* 0x040fee0000041820 */
[----:B------:R-:W4:Y:S01]  /*170d0*/  MUFU.EX2 R159, R159 ;  /* 0x0000009f009f7308 */ /* 0x000f220000000800 */
[--C-:B------:R-:W-:Y:S01]  /*170e0*/  FFMA.FTZ R150, R55, UR4, -R167.reuse ;  /* 0x0000000437967c23 */ /* 0x100fe200080108a7 */
[----:B------:R-:W-:Y:S01]  /*170f0*/  HMMA.16816.F32.BF16 R36, R40, R46, R36 ;  /* 0x0000002e2824723c */ /* 0x000fe20000041824 */
[----:B------:R-:W2:Y:S07]  /*17100*/  LDSM.16.MT88.4 R40, [R232+0xb800] ;  /* 0x00b80000e828783b */ /* 0x000eae0000004200 */
[----:B------:R-:W-:Y:S03]  /*17110*/  MUFU.EX2 R158, R158 ;  /* 0x0000009e009e7308 */ /* 0x000fe60000000800 */
[----:B------:R-:W-:Y:S01]  /*17120*/  F2FP.BF16.F32.PACK_AB R48, R7, R176 ;  /* 0x000000b00730723e */ /* 0x000fe200000010ff */
[--C-:B------:R-:W-:Y:S01]  /*17130*/  FFMA.FTZ R149, R49, UR4, -R172.reuse ;  /* 0x0000000431957c23 */ /* 0x100fe200080108ac */
[----:B------:R-:W-:Y:S01]  /*17140*/  F2FP.BF16.F32.PACK_AB R49, R166, R175 ;  /* 0x000000afa631723e */ /* 0x000fe200000010ff */
[----:B------:R-:W2:Y:S01]  /*17150*/  LDSM.16.MT88.4 R52, [R236+0xc000] ;  /* 0x00c00000ec34783b */ /* 0x000ea20000004200 */
[----:B---3--:R-:W-:Y:S01]  /*17160*/  F2FP.BF16.F32.PACK_AB R44, R155, R154 ;  /* 0x0000009a9b2c723e */ /* 0x008fe200000010ff */
[--C-:B------:R-:W-:Y:S02]  /*17170*/  FFMA.FTZ R145, R50, UR4, -R167.reuse ;  /* 0x0000000432917c23 */ /* 0x100fe400080108a7 */
[----:B------:R-:W3:Y:S01]  /*17180*/  MUFU.EX2 R161, R161 ;  /* 0x000000a100a17308 */ /* 0x000ee20000000800 */
[----:B----4-:R-:W-:Y:S01]  /*17190*/  F2FP.BF16.F32.PACK_AB R46, R159, R156 ;  /* 0x0000009c9f2e723e */ /* 0x010fe200000010ff */
[--C-:B------:R-:W-:Y:S01]  /*171a0*/  FFMA.FTZ R144, R51, UR4, -R167.reuse ;  /* 0x0000000433907c23 */ /* 0x100fe200080108a7 */
[----:B------:R-:W-:Y:S02]  /*171b0*/  F2FP.BF16.F32.PACK_AB R50, R6, R5 ;  /* 0x000000050632723e */ /* 0x000fe400000010ff */
[----:B------:R-:W-:Y:S02]  /*171c0*/  F2FP.BF16.F32.PACK_AB R51, R153, R152 ;  /* 0x000000989933723e */ /* 0x000fe400000010ff */
[----:B------:R-:W-:Y:S03]  /*171d0*/  F2FP.BF16.F32.PACK_AB R45, R157, R168 ;  /* 0x000000a89d2d723e */ /* 0x000fe600000010ff */
[----:B------:R-:W-:Y:S02]  /*171e0*/  MUFU.EX2 R163, R163 ;  /* 0x000000a300a37308 */ /* 0x000fe40000000800 */
[C---:B-----5:R-:W-:Y:S08]  /*171f0*/  HMMA.16816.F32.BF16 R8, R48.reuse, R132, R8 ;  /* 0x000000843008723c */ /* 0x060ff00000041808 */
[----:B------:R-:W4:Y:S03]  /*17200*/  MUFU.EX2 R160, R160 ;  /* 0x000000a000a07308 */ /* 0x000f260000000800 */
[----:B---3--:R-:W-:Y:S01]  /*17210*/  F2FP.BF16.F32.PACK_AB R47, R161, R158 ;  /* 0x0000009ea12f723e */ /* 0x008fe200000010ff */
[C---:B------:R-:W-:Y:S01]  /*17220*/  HMMA.16816.F32.BF16 R12, R48.reuse, R134, R12 ;  /* 0x00000086300c723c */ /* 0x040fe2000004180c */
[----:B------:R-:W3:Y:S05]  /*17230*/  LDSM.16.MT88.4 R132, [R234+0xc000] ;  /* 0x00c00000ea84783b */ /* 0x000eea0000004200 */
[----:B------:R-:W-:Y:S01]  /*17240*/  MUFU.EX2 R169, R169 ;  /* 0x000000a900a97308 */ /* 0x000fe20000000800 */
[C---:B-1----:R-:W-:Y:S06]  /*17250*/  HMMA.16816.F32.BF16 R16, R48.reuse, R140, R16 ;  /* 0x0000008c3010723c */ /* 0x042fec0000041810 */
[C---:B------:R-:W-:Y:S03]  /*17260*/  HMMA.16816.F32.BF16 R20, R48.reuse, R142, R20 ;  /* 0x0000008e3014723c */ /* 0x040fe60000041814 */
[----:B------:R-:W1:Y:S02]  /*17270*/  MUFU.EX2 R162, R162 ;  /* 0x000000a200a27308 */ /* 0x000e640000000800 */
[--C-:B------:R-:W-:Y:S01]  /*17280*/  FFMA.FTZ R141, R57, UR4, -R172.reuse ;  /* 0x00000004398d7c23 */ /* 0x100fe200080108ac */
[--C-:B------:R-:W-:Y:S01]  /*17290*/  FFMA.FTZ R140, R63, UR4, -R167.reuse ;  /* 0x000000043f8c7c23 */ /* 0x100fe200080108a7 */
[--C-:B------:R-:W-:Y:S01]  /*172a0*/  FFMA.FTZ R143, R58, UR4, -R167.reuse ;  /* 0x000000043a8f7c23 */ /* 0x100fe200080108a7 */
[C---:B--2---:R-:W-:Y:S05]  /*172b0*/  HMMA.16816.F32.BF16 R24, R48.reuse, R136, R24 ;  /* 0x000000883018723c */ /* 0x044fea0000041818 */
[----:B------:R-:W-:Y:S01]  /*172c0*/  MUFU.EX2 R148, R148 ;  /* 0x0000009400947308 */ /* 0x000fe20000000800 */
[C---:B------:R-:W-:Y:S09]  /*172d0*/  HMMA.16816.F32.BF16 R28, R48.reuse, R138, R28 ;  /* 0x0000008a301c723c */ /* 0x040ff2000004181c */
[----:B------:R-:W2:Y:S02]  /*172e0*/  MUFU.EX2 R149, R149 ;  /* 0x0000009500957308 */ /* 0x000ea40000000800 */
[--C-:B------:R-:W-:Y:S01]  /*172f0*/  FFMA.FTZ R136, R59, UR4, -R167.reuse ;  /* 0x000000043b887c23 */ /* 0x100fe200080108a7 */
[C---:B------:R-:W-:Y:S01]  /*17300*/  HMMA.16816.F32.BF16 R32, R48.reuse, R40, R32 ;  /* 0x000000283020723c */ /* 0x040fe20000041820 */
[----:B------:R-:W5:Y:S06]  /*17310*/  LDSM.16.MT88.4 R56, [R233+0xc000] ;  /* 0x00c00000e938783b */ /* 0x000f6c0000004200 */
[----:B------:R-:W-:Y:S01]  /*17320*/  MUFU.EX2 R145, R145 ;  /* 0x0000009100917308 */ /* 0x000fe20000000800 */
[----:B------:R-:W-:Y:S01]  /*17330*/  HMMA.16816.F32.BF16 R36, R48, R42, R36 ;  /* 0x0000002a3024723c */ /* 0x000fe20000041824 */
[----:B------:R-:W2:Y:S02]  /*17340*/  LDSM.16.MT88.4 R40, [R232+0xc000] ;  /* 0x00c00000e828783b */ /* 0x000ea40000004200 */
[--C-:B------:R-:W-:Y:S03]  /*17350*/  FFMA.FTZ R138, R60, UR4, -R172.reuse ;  /* 0x000000043c8a7c23 */ /* 0x100fe600080108ac */
[C---:B------:R-:W-:Y:S03]  /*17360*/  HMMA.16816.F32.BF16 R8, R44.reuse, R52, R8 ;  /* 0x000000342c08723c */ /* 0x040fe60000041808 */
[----:B------:R-:W2:Y:S02]  /*17370*/  MUFU.EX2 R144, R144 ;  /* 0x0000009000907308 */ /* 0x000ea40000000800 */
[--C-:B------:R-:W-:Y:S01]  /*17380*/  FFMA.FTZ R137, R61, UR4, -R172.reuse ;  /* 0x000000043d897c23 */ /* 0x100fe200080108ac */
[C---:B------:R-:W-:Y:S01]  /*17390*/  HMMA.16816.F32.BF16 R12, R44.reuse, R54, R12 ;  /* 0x000000362c0c723c */ /* 0x040fe2000004180c */
[----:B------:R-:W2:Y:S06]  /*173a0*/  LDSM.16.MT88.4 R52, [R236+0xc800] ;  /* 0x00c80000ec34783b */ /* 0x000eac0000004200 */
[----:B------:R-:W-:Y:S01]  /*173b0*/  MUFU.EX2 R146, R146 ;  /* 0x0000009200927308 */ /* 0x000fe20000000800 */
[--C-:B------:R-:W-:Y:S01]  /*173c0*/  FFMA.FTZ R139, R62, UR4, -R167.reuse ;  /* 0x000000043e8b7c23 */ /* 0x100fe200080108a7 */
[C---:B---3--:R-:W-:Y:S01]  /*173d0*/  HMMA.16816.F32.BF16 R16, R44.reuse, R132, R16 ;  /* 0x000000842c10723c */ /* 0x048fe20000041810 */
[----:B------:R-:W3:Y:S07]  /*173e0*/  LDSM.16.MT88.4 R60, [R234+0xc800] ;  /* 0x00c80000ea3c783b */ /* 0x000eee0000004200 */
[----:B------:R-:W3:Y:S01]  /*173f0*/  MUFU.EX2 R147, R147 ;  /* 0x0000009300937308 */ /* 0x000ee20000000800 */
[C---:B------:R-:W-:Y:S03]  /*17400*/  HMMA.16816.F32.BF16 R20, R44.reuse, R134, R20 ;  /* 0x000000862c14723c */ /* 0x040fe60000041814 */
[----:B----4-:R-:W-:Y:S01]  /*17410*/  F2FP.BF16.F32.PACK_AB R48, R160, R163 ;  /* 0x000000a3a030723e */ /* 0x010fe200000010ff */
[--C-:B------:R-:W-:Y:S05]  /*17420*/  FFMA.FTZ R133, R68, UR4, -R172.reuse ;  /* 0x0000000444857c23 */ /* 0x100fea00080108ac */
[----:B------:R-:W-:Y:S02]  /*17430*/  MUFU.EX2 R151, R151 ;  /* 0x0000009700977308 */ /* 0x000fe40000000800 */
[----:B-1----:R-:W-:Y:S01]  /*17440*/  F2FP.BF16.F32.PACK_AB R49, R162, R169 ;  /* 0x000000a9a231723e */ /* 0x002fe200000010ff */
[C---:B-----5:R-:W-:Y:S03]  /*17450*/  HMMA.16816.F32.BF16 R24, R44.reuse, R56, R24 ;  /* 0x000000382c18723c */ /* 0x060fe60000041818 */
[----:B--2---:R-:W-:Y:S04]  /*17460*/  F2FP.BF16.F32.PACK_AB R50, R149, R148 ;  /* 0x000000949532723e */ /* 0x004fe800000010ff */
[----:B------:R-:W1:Y:S01]  /*17470*/  MUFU.EX2 R150, R150 ;  /* 0x0000009600967308 */ /* 0x000e620000000800 */
[----:B------:R-:W-:Y:S01]  /*17480*/  F2FP.BF16.F32.PACK_AB R51, R144, R145 ;  /* 0x000000919033723e */ /* 0x000fe200000010ff */
[C---:B------:R-:W-:Y:S01]  /*17490*/  HMMA.16816.F32.BF16 R28, R44.reuse, R58, R28 ;  /* 0x0000003a2c1c723c */ /* 0x040fe2000004181c */
[----:B------:R-:W2:Y:S02]  /*174a0*/  LDSM.16.MT88.4 R56, [R233+0xc800] ;  /* 0x00c80000e938783b */ /* 0x000ea40000004200 */
[--C-:B------:R-:W-:Y:S05]  /*174b0*/  FFMA.FTZ R68, R69, UR4, -R172.reuse ;  /* 0x0000000445447c23 */ /* 0x100fea00080108ac */
[----:B------:R-:W-:Y:S01]  /*174c0*/  MUFU.EX2 R170, R170 ;  /* 0x000000aa00aa7308 */ /* 0x000fe20000000800 */
[C---:B------:R-:W-:Y:S03]  /*174d0*/  HMMA.16816.F32.BF16 R32, R44.reuse, R40, R32 ;  /* 0x000000282c20723c */ /* 0x040fe60000041820 */
[--C-:B------:R-:W-:Y:S01]  /*174e0*/  FFMA.FTZ R69, R70, UR4, -R167.reuse ;  /* 0x0000000446457c23 */ /* 0x100fe200080108a7 */
[--C-:B------:R-:W-:Y:S02]  /*174f0*/  FFMA.FTZ R70, R71, UR4, -R167.reuse ;  /* 0x0000000447467c23 */ /* 0x100fe400080108a7 */
[----:B------:R-:W-:Y:S03]  /*17500*/  HMMA.16816.F32.BF16 R36, R44, R42, R36 ;  /* 0x0000002a2c24723c */ /* 0x000fe60000041824 */
[----:B------:R-:W4:Y:S01]  /*17510*/  MUFU.EX2 R141, R141 ;  /* 0x0000008d008d7308 */ /* 0x000f220000000800 */
[----:B------:R-:W5:Y:S01]  /*17520*/  LDSM.16.MT88.4 R40, [R232+0xc800] ;  /* 0x00c80000e828783b */ /* 0x000f620000004200 */
[--C-:B------:R-:W-:Y:S01]  /*17530*/  FFMA.FTZ R71, R73, UR4, -R172.reuse ;  /* 0x0000000449477c23 */ /* 0x100fe200080108ac */
[C---:B------:R-:W-:Y:S07]  /*17540*/  HMMA.16816.F32.BF16 R8, R48.reuse, R52, R8 ;  /* 0x000000343008723c */ /* 0x040fee0000041808 */
[----:B------:R-:W-:Y:S01]  /*17550*/  MUFU.EX2 R143, R143 ;  /* 0x0000008f008f7308 */ /* 0x000fe20000000800 */
[----:B---3--:R-:W-:Y:S01]  /*17560*/  F2FP.BF16.F32.PACK_AB R44, R147, R146 ;  /* 0x00000092932c723e */ /* 0x008fe200000010ff */
[C---:B------:R-:W-:Y:S01]  /*17570*/  HMMA.16816.F32.BF16 R12, R48.reuse, R54, R12 ;  /* 0x00000036300c723c */ /* 0x040fe2000004180c */
[----:B------:R-:W3:Y:S07]  /*17580*/  LDSM.16.MT88.4 R52, [R236+0xd000] ;  /* 0x00d00000ec34783b */ /* 0x000eee0000004200 */
[----:B------:R-:W5:Y:S01]  /*17590*/  MUFU.EX2 R136, R136 ;  /* 0x0000008800887308 */ /* 0x000f620000000800 */
[C---:B------:R-:W-:Y:S03]  /*175a0*/  HMMA.16816.F32.BF16 R16, R48.reuse, R60, R16 ;  /* 0x0000003c3010723c */ /* 0x040fe60000041810 */
[----:B-1----:R-:W-:Y:S03]  /*175b0*/  F2FP.BF16.F32.PACK_AB R45, R150, R151 ;  /* 0x00000097962d723e */ /* 0x002fe600000010ff */
[C---:B------:R-:W-:Y:S03]  /*175c0*/  HMMA.16816.F32.BF16 R20, R48.reuse, R62, R20 ;  /* 0x0000003e3014723c */ /* 0x040fe60000041814 */
[----:B------:R-:W-:Y:S01]  /*175d0*/  MUFU.EX2 R138, R138 ;  /* 0x0000008a008a7308 */ /* 0x000fe20000000800 */
[----:B------:R-:W1:Y:S01]  /*175e0*/  LDSM.16.MT88.4 R60, [R234+0xd000] ;  /* 0x00d00000ea3c783b */ /* 0x000e620000004200 */
[----:B----4-:R-:W-:Y:S01]  /*175f0*/  F2FP.BF16.F32.PACK_AB R46, R141, R170 ;  /* 0x000000aa8d2e723e */ /* 0x010fe200000010ff */
[C---:B--2---:R-:W-:Y:S07]  /*17600*/  HMMA.16816.F32.BF16 R24, R48.reuse, R56, R24 ;  /* 0x000000383018723c */ /* 0x044fee0000041818 */
[----:B------:R-:W2:Y:S01]  /*17610*/  MUFU.EX2 R137, R137 ;  /* 0x0000008900897308 */ /* 0x000ea20000000800 */
[----:B-----5:R-:W-:Y:S01]  /*17620*/  F2FP.BF16.F32.PACK_AB R47, R136, R143 ;  /* 0x0000008f882f723e */ /* 0x020fe200000010ff */
[C---:B------:R-:W-:Y:S01]  /*17630*/  HMMA.16816.F32.BF16 R28, R48.reuse, R58, R28 ;  /* 0x0000003a301c723c */ /* 0x040fe2000004181c */
[----:B------:R-:W4:Y:S07]  /*17640*/  LDSM.16.MT88.4 R56, [R233+0xd000] ;  /* 0x00d00000e938783b */ /* 0x000f2e0000004200 */
[----:B------:R-:W-:Y:S01]  /*17650*/  MUFU.EX2 R139, R139 ;  /* 0x0000008b008b7308 */ /* 0x000fe20000000800 */
[C---:B------:R-:W-:Y:S03]  /*17660*/  HMMA.16816.F32.BF16 R32, R48.reuse, R40, R32 ;  /* 0x000000283020723c */ /* 0x040fe60000041820 */
[--C-:B------:R-:W-:Y:S03]  /*17670*/  FFMA.FTZ R73, R74, UR4, -R167.reuse ;  /* 0x000000044a497c23 */ /* 0x100fe600080108a7 */
[----:B------:R-:W-:Y:S03]  /*17680*/  HMMA.16816.F32.BF16 R36, R48, R42, R36 ;  /* 0x0000002a3024723c */ /* 0x000fe60000041824 */
[----:B------:R-:W5:Y:S01]  /*17690*/  MUFU.EX2 R140, R140 ;  /* 0x0000008c008c7308 */ /* 0x000f620000000800 */
[----:B------:R-:W4:Y:S01]  /*176a0*/  LDSM.16.MT88.4 R40, [R232+0xd000] ;  /* 0x00d00000e828783b */ /* 0x000f220000004200 */
[--C-:B------:R-:W-:Y:S01]  /*176b0*/  FFMA.FTZ R74, R75, UR4, -R167.reuse ;  /* 0x000000044b4a7c23 */ /* 0x100fe200080108a7 */
[C---:B---3--:R-:W-:Y:S07]  /*176c0*/  HMMA.16816.F32.BF16 R8, R44.reuse, R52, R8 ;  /* 0x000000342c08723c */ /* 0x048fee0000041808 */
[----:B------:R-:W-:Y:S01]  /*176d0*/  MUFU.EX2 R64, R64 ;  /* 0x0000004000407308 */ /* 0x000fe20000000800 */
[----:B--2---:R-:W-:Y:S01]  /*176e0*/  F2FP.BF16.F32.PACK_AB R48, R137, R138 ;  /* 0x0000008a8930723e */ /* 0x004fe200000010ff */
[C---:B------:R-:W-:Y:S01]  /*176f0*/  HMMA.16816.F32.BF16 R12, R44.reuse, R54, R12 ;  /* 0x000000362c0c723c */ /* 0x040fe2000004180c */
[----:B------:R-:W2:Y:S07]  /*17700*/  LDSM.16.MT88.4 R52, [R236+0xd800] ;  /* 0x00d80000ec34783b */ /* 0x000eae0000004200 */
[----:B------:R-:W3:Y:S01]  /*17710*/  MUFU.EX2 R65, R65 ;  /* 0x0000004100417308 */ /* 0x000ee20000000800 */
[C---:B-1----:R-:W-:Y:S03]  /*17720*/  HMMA.16816.F32.BF16 R16, R44.reuse, R60, R16 ;  /* 0x0000003c2c10723c */ /* 0x042fe60000041810 */
[----:B-----5:R-:W-:Y:S03]  /*17730*/  F2FP.BF16.F32.PACK_AB R49, R140, R139 ;  /* 0x0000008b8c31723e */ /* 0x020fe600000010ff */
[C---:B------:R-:W-:Y:S03]  /*17740*/  HMMA.16816.F32.BF16 R20, R44.reuse, R62, R20 ;  /* 0x0000003e2c14723c */ /* 0x040fe60000041814 */
[----:B------:R-:W-:Y:S01]  /*17750*/  MUFU.EX2 R66, R66 ;  /* 0x0000004200427308 */ /* 0x000fe20000000800 */
[----:B------:R-:W1:Y:S01]  /*17760*/  LDSM.16.MT88.4 R60, [R234+0xd800] ;  /* 0x00d80000ea3c783b */ /* 0x000e620000004200 */
[--C-:B------:R-:W-:Y:S01]  /*17770*/  FFMA.FTZ R75, R76, UR4, -R172.reuse ;  /* 0x000000044c4b7c23 */ /* 0x100fe200080108ac */
[C---:B----4-:R-:W-:Y:S07]  /*17780*/  HMMA.16816.F32.BF16 R24, R44.reuse, R56, R24 ;  /* 0x000000382c18723c */ /* 0x050fee0000041818 */
[----:B------:R-:W4:Y:S01]  /*17790*/  MUFU.EX2 R67, R67 ;  /* 0x0000004300437308 */ /* 0x000f220000000800 */
[----:B---3--:R-:W-:Y:S01]  /*177a0*/  F2FP.BF16.F32.PACK_AB R50, R65, R64 ;  /* 0x000000404132723e */ /* 0x008fe200000010ff */
[C---:B------:R-:W-:Y:S01]  /*177b0*/  HMMA.16816.F32.BF16 R28, R44.reuse, R58, R28 ;  /* 0x0000003a2c1c723c */ /* 0x040fe2000004181c */
[----:B------:R-:W3:Y:S07]  /*177c0*/  LDSM.16.MT88.4 R56, [R233+0xd800] ;  /* 0x00d80000e938783b */ /* 0x000eee0000004200 */
[----:B------:R-:W-:Y:S01]  /*177d0*/  MUFU.EX2 R133, R133 ;  /* 0x0000008500857308 */ /* 0x000fe20000000800 */
[C---:B------:R-:W-:Y:S03]  /*177e0*/  HMMA.16816.F32.BF16 R32, R44.reuse, R40, R32 ;  /* 0x000000282c20723c */ /* 0x040fe60000041820 */
[--C-:B------:R-:W-:Y:S03]  /*177f0*/  FFMA.FTZ R76, R77, UR4, -R172.reuse ;  /* 0x000000044d4c7c23 */ /* 0x100fe600080108ac */
[----:B------:R-:W-:Y:S03]  /*17800*/  HMMA.16816.F32.BF16 R36, R44, R42, R36 ;  /* 0x0000002a2c24723c */ /* 0x000fe60000041824 */
[----:B------:R-:W5:Y:S01]  /*17810*/  MUFU.EX2 R68, R68 ;  /* 0x0000004400447308 */ /* 0x000f620000000800 */
[----:B------:R-:W3:Y:S01]  /*17820*/  LDSM.16.MT88.4 R40, [R232+0xd800] ;  /* 0x00d80000e828783b */ /* 0x000ee20000004200 */
[----:B----4-:R-:W-:Y:S01]  /*17830*/  F2FP.BF16.F32.PACK_AB R51, R67, R66 ;  /* 0x000000424333723e */ /* 0x010fe200000010ff */
[--C-:B------:R-:W-:Y:S01]  /*17840*/  FFMA.FTZ R77, R79, UR4, -R167.reuse ;  /* 0x000000044f4d7c23 */ /* 0x100fe200080108a7 */
[--C-:B------:R-:W-:Y:S01]  /*17850*/  FFMA.FTZ R79, R80, UR4, -R172.reuse ;  /* 0x00000004504f7c23 */ /* 0x100fe200080108ac */
[--C-:B------:R-:W-:Y:S05]  /*17860*/  FFMA.FTZ R80, R81, UR4, -R172.reuse ;  /* 0x0000000451507c23 */ /* 0x100fea00080108ac */
[----:B------:R-:W-:Y:S01]  /*17870*/  MUFU.EX2 R69, R69 ;  /* 0x0000004500457308 */ /* 0x000fe20000000800 */
[--C-:B------:R-:W-:Y:S01]  /*17880*/  FFMA.FTZ R81, R82, UR4, -R167.reuse ;  /* 0x0000000452517c23 */ /* 0x100fe200080108a7 */
[C---:B--2---:R-:W-:Y:S08]  /*17890*/  HMMA.16816.F32.BF16 R8, R48.reuse, R52, R8 ;  /* 0x000000343008723c */ /* 0x044ff00000041808 */
[----:B------:R-:W2:Y:S01]  /*178a0*/  MUFU.EX2 R70, R70 ;  /* 0x0000004600467308 */ /* 0x000ea20000000800 */
[C---:B------:R-:W-:Y:S01]  /*178b0*/  HMMA.16816.F32.BF16 R12, R48.reuse, R54, R12 ;  /* 0x00000036300c723c */ /* 0x040fe2000004180c */
[----:B------:R-:W4:Y:S02]  /*178c0*/  LDSM.16.MT88.4 R52, [R236+0xe000] ;  /* 0x00e00000ec34783b */ /* 0x000f240000004200 */
[----:B-----5:R-:W-:Y:S03]  /*178d0*/  F2FP.BF16.F32.PACK_AB R44, R68, R133 ;  /* 0x00000085442c723e */ /* 0x020fe600000010ff */
[C---:B-1----:R-:W-:Y:S03]  /*178e0*/  HMMA.16816.F32.BF16 R16, R48.reuse, R60, R16 ;  /* 0x0000003c3010723c */ /* 0x042fe60000041810 */
[----:B------:R-:W-:Y:S02]  /*178f0*/  MUFU.EX2 R72, R72 ;  /* 0x0000004800487308 */ /* 0x000fe40000000800 */
[--C-:B------:R-:W-:Y:S01]  /*17900*/  FFMA.FTZ R82, R83, UR4, -R167.reuse ;  /* 0x0000000453527c23 */ /* 0x100fe200080108a7 */
[C---:B------:R-:W-:Y:S01]  /*17910*/  HMMA.16816.F32.BF16 R20, R48.reuse, R62, R20 ;  /* 0x0000003e3014723c */ /* 0x040fe20000041814 */
[----:B------:R-:W1:Y:S06]  /*17920*/  LDSM.16.MT88.4 R60, [R234+0xe000] ;  /* 0x00e00000ea3c783b */ /* 0x000e6c0000004200 */
[----:B------:R-:W5:Y:S01]  /*17930*/  MUFU.EX2 R71, R71 ;  /* 0x0000004700477308 */ /* 0x000f620000000800 */
[----:B--2---:R-:W-:Y:S01]  /*17940*/  F2FP.BF16.F32.PACK_AB R45, R70, R69 ;  /* 0x00000045462d723e */ /* 0x004fe200000010ff */
[C---:B---3--:R-:W-:Y:S08]  /*17950*/  HMMA.16816.F32.BF16 R24, R48.reuse, R56, R24 ;  /* 0x000000383018723c */ /* 0x048ff00000041818 */
[----:B------:R-:W-:Y:S01]  /*17960*/  MUFU.EX2 R73, R73 ;  /* 0x0000004900497308 */ /* 0x000fe20000000800 */
[C---:B------:R-:W-:Y:S01]  /*17970*/  HMMA.16816.F32.BF16 R28, R48.reuse, R58, R28 ;  /* 0x0000003a301c723c */ /* 0x040fe2000004181c */
[----:B------:R-:W2:Y:S02]  /*17980*/  LDSM.16.MT88.4 R56, [R233+0xe000] ;  /* 0x00e00000e938783b */ /* 0x000ea40000004200 */
[--C-:B------:R-:W-:Y:S03]  /*17990*/  FFMA.FTZ R83, R84, UR4, -R172.reuse ;  /* 0x0000000454537c23 */ /* 0x100fe600080108ac */
[C---:B------:R-:W-:Y:S03]  /*179a0*/  HMMA.16816.F32.BF16 R32, R48.reuse, R40, R32 ;  /* 0x000000283020723c */ /* 0x040fe60000041820 */
[----:B------:R-:W3:Y:S02]  /*179b0*/  MUFU.EX2 R74, R74 ;  /* 0x0000004a004a7308 */ /* 0x000ee40000000800 */
[----:B-----5:R-:W-:Y:S01]  /*179c0*/  F2FP.BF16.F32.PACK_AB R46, R71, R72 ;  /* 0x00000048472e723e */ /* 0x020fe200000010ff */
[----:B------:R-:W-:Y:S01]  /*179d0*/  HMMA.16816.F32.BF16 R36, R48, R42, R36 ;  /* 0x0000002a3024723c */ /* 0x000fe20000041824 */
[----:B------:R-:W5:Y:S06]  /*179e0*/  LDSM.16.MT88.4 R40, [R232+0xe000] ;  /* 0x00e00000e828783b */ /* 0x000f6c0000004200 */
[----:B------:R-:W-:Y:S01]  /*179f0*/  MUFU.EX2 R75, R75 ;  /* 0x0000004b004b7308 */ /* 0x000fe20000000800 */
[--C-:B------:R-:W-:Y:S03]  /*17a00*/  FFMA.FTZ R84, R85, UR4, -R172.reuse ;  /* 0x0000000455547c23 */ /* 0x100fe600080108ac */
[--C-:B------:R-:W-:Y:S01]  /*17a10*/  FFMA.FTZ R85, R86, UR4, -R167.reuse ;  /* 0x0000000456557c23 */ /* 0x100fe200080108a7 */
[--C-:B------:R-:W-:Y:S01]  /*17a20*/  FFMA.FTZ R86, R87, UR4, -R167.reuse ;  /* 0x0000000457567c23 */ /* 0x100fe200080108a7 */
[--C-:B------:R-:W-:Y:S01]  /*17a30*/  FFMA.FTZ R87, R88, UR4, -R172.reuse ;  /* 0x0000000458577c23 */ /* 0x100fe200080108ac */
[----:B------:R-:W5:Y:S03]  /*17a40*/  LDSM.16.MT88.4 R48, [R236+0xe800] ;  /* 0x00e80000ec30783b */ /* 0x000f660000004200 */
[----:B------:R-:W5:Y:S01]  /*17a50*/  MUFU.EX2 R76, R76 ;  /* 0x0000004c004c7308 */ /* 0x000f620000000800 */
[----:B---3--:R-:W-:Y:S01]  /*17a60*/  F2FP.BF16.F32.PACK_AB R47, R74, R73 ;  /* 0x000000494a2f723e */ /* 0x008fe200000010ff */
[--C-:B------:R-:W-:Y:S01]  /*17a70*/  FFMA.FTZ R88, R89, UR4, -R172.reuse ;  /* 0x0000000459587c23 */ /* 0x100fe200080108ac */
[--C-:B------:R-:W-:Y:S01]  /*17a80*/  FFMA.FTZ R89, R90, UR4, -R167.reuse ;  /* 0x000000045a597c23 */ /* 0x100fe200080108a7 */
[--C-:B------:R-:W-:Y:S01]  /*17a90*/  FFMA.FTZ R90, R91, UR4, -R167.reuse ;  /* 0x000000045b5a7c23 */ /* 0x100fe200080108a7 */
[--C-:B------:R-:W-:Y:S01]  /*17aa0*/  FFMA.FTZ R91, R92, UR4, -R172.reuse ;  /* 0x000000045c5b7c23 */ /* 0x100fe200080108ac */
[--C-:B------:R-:W-:Y:S01]  /*17ab0*/  FFMA.FTZ R92, R93, UR4, -R172.reuse ;  /* 0x000000045d5c7c23 */ /* 0x100fe200080108ac */
[--C-:B------:R-:W-:Y:S03]  /*17ac0*/  FFMA.FTZ R93, R94, UR4, -R167.reuse ;  /* 0x000000045e5d7c23 */ /* 0x100fe600080108a7 */
[----:B------:R-:W-:Y:S01]  /*17ad0*/  MUFU.EX2 R78, R78 ;  /* 0x0000004e004e7308 */ /* 0x000fe20000000800 */
[C---:B----4-:R-:W-:Y:S05]  /*17ae0*/  HMMA.16816.F32.BF16 R8, R44.reuse, R52, R8 ;  /* 0x000000342c08723c */ /* 0x050fea0000041808 */
[--C-:B------:R-:W-:Y:S01]  /*17af0*/  FFMA.FTZ R94, R95, UR4, -R167.reuse ;  /* 0x000000045f5e7c23 */ /* 0x100fe200080108a7 */
[C---:B------:R-:W-:Y:S03]  /*17b00*/  HMMA.16816.F32.BF16 R12, R44.reuse, R54, R12 ;  /* 0x000000362c0c723c */ /* 0x040fe6000004180c */
[----:B------:R-:W3:Y:S01]  /*17b10*/  MUFU.EX2 R77, R77 ;  /* 0x0000004d004d7308 */ /* 0x000ee20000000800 */
[----:B------:R-:W4:Y:S01]  /*17b20*/  LDSM.16.MT88.4 R52, [R234+0xe800] ;  /* 0x00e80000ea34783b */ /* 0x000f220000004200 */
[--C-:B------:R-:W-:Y:S01]  /*17b30*/  FFMA.FTZ R95, R97, UR4, -R172.reuse ;  /* 0x00000004615f7c23 */ /* 0x100fe200080108ac */
[C---:B-1----:R-:W-:Y:S07]  /*17b40*/  HMMA.16816.F32.BF16 R16, R44.reuse, R60, R16 ;  /* 0x0000003c2c10723c */ /* 0x042fee0000041810 */
[----:B------:R-:W-:Y:S01]  /*17b50*/  MUFU.EX2 R79, R79 ;  /* 0x0000004f004f7308 */ /* 0x000fe20000000800 */
[--C-:B------:R-:W-:Y:S01]  /*17b60*/  FFMA.FTZ R97, R98, UR4, -R167.reuse ;  /* 0x0000000462617c23 */ /* 0x100fe200080108a7 */
[C---:B------:R-:W-:Y:S01]  /*17b70*/  HMMA.16816.F32.BF16 R20, R44.reuse, R62, R20 ;  /* 0x0000003e2c14723c */ /* 0x040fe20000041814 */
[----:B------:R-:W-:Y:S07]  /*17b80*/  LDSM.16.MT88.4 R60, [R236+0xf000] ;  /* 0x00f00000ec3c783b */ /* 0x000fee0000004200 */
[----:B------:R-:W1:Y:S01]  /*17b90*/  MUFU.EX2 R80, R80 ;  /* 0x0000005000507308 */ /* 0x000e620000000800 */
[C---:B--2---:R-:W-:Y:S03]  /*17ba0*/  HMMA.16816.F32.BF16 R24, R44.reuse, R56, R24 ;  /* 0x000000382c18723c */ /* 0x044fe60000041818 */
[--C-:B------:R-:W-:Y:S03]  /*17bb0*/  FFMA.FTZ R98, R99, UR4, -R167.reuse ;  /* 0x0000000463627c23 */ /* 0x100fe600080108a7 */
[C---:B------:R-:W-:Y:S03]  /*17bc0*/  HMMA.16816.F32.BF16 R28, R44.reuse, R58, R28 ;  /* 0x0000003a2c1c723c */ /* 0x040fe6000004181c */
[----:B------:R-:W-:Y:S01]  /*17bd0*/  MUFU.EX2 R81, R81 ;  /* 0x0000005100517308 */ /* 0x000fe20000000800 */
[----:B------:R-:W2:Y:S01]  /*17be0*/  LDSM.16.MT88.4 R56, [R233+0xe800] ;  /* 0x00e80000e938783b */ /* 0x000ea20000004200 */
[--C-:B------:R-:W-:Y:S01]  /*17bf0*/  FFMA.FTZ R99, R102, UR4, -R167.reuse ;  /* 0x0000000466637c23 */ /* 0x100fe200080108a7 */
[C---:B-----5:R-:W-:Y:S07]  /*17c00*/  HMMA.16816.F32.BF16 R32, R44.reuse, R40, R32 ;  /* 0x000000282c20723c */ /* 0x060fee0000041820 */
[----:B------:R-:W5:Y:S01]  /*17c10*/  MUFU.EX2 R82, R82 ;  /* 0x0000005200527308 */ /* 0x000f620000000800 */
[--C-:B------:R-:W-:Y:S01]  /*17c20*/  FFMA.FTZ R102, R103, UR4, -R167.reuse ;  /* 0x0000000467667c23 */ /* 0x100fe200080108a7 */
[----:B------:R-:W-:Y:S01]  /*17c30*/  HMMA.16816.F32.BF16 R36, R44, R42, R36 ;  /* 0x0000002a2c24723c */ /* 0x000fe20000041824 */
[----:B------:R-:W2:Y:S07]  /*17c40*/  LDSM.16.MT88.4 R44, [R232+0xe800] ;  /* 0x00e80000e82c783b */ /* 0x000eae0000004200 */
[----:B------:R-:W-:Y:S03]  /*17c50*/  MUFU.EX2 R83, R83 ;  /* 0x0000005300537308 */ /* 0x000fe60000000800 */
[----:B------:R-:W-:Y:S01]  /*17c60*/  F2FP.BF16.F32.PACK_AB R40, R76, R75 ;  /* 0x0000004b4c28723e */ /* 0x000fe200000010ff */
[--C-:B------:R-:W-:Y:S01]  /*17c70*/  FFMA.FTZ R103, R106, UR4, -R167.reuse ;  /* 0x000000046a677c23 */ /* 0x100fe200080108a7 */
[----:B---3--:R-:W-:Y:S02]  /*17c80*/  F2FP.BF16.F32.PACK_AB R41, R77, R78 ;  /* 0x0000004e4d29723e */ /* 0x008fe400000010ff */
[----:B-1----:R-:W-:Y:S01]  /*17c90*/  F2FP.BF16.F32.PACK_AB R42, R80, R79 ;  /* 0x0000004f502a723e */ /* 0x002fe200000010ff */
[--C-:B------:R-:W-:Y:S02]  /*17ca0*/  FFMA.FTZ R106, R107, UR4, -R167.reuse ;  /* 0x000000046b6a7c23 */ /* 0x100fe400080108a7 */
[----:B------:R-:W1:Y:S01]  /*17cb0*/  MUFU.EX2 R84, R84 ;  /* 0x0000005400547308 */ /* 0x000e620000000800 */
[----:B-----5:R-:W-:Y:S01]  /*17cc0*/  F2FP.BF16.F32.PACK_AB R43, R82, R81 ;  /* 0x00000051522b723e */ /* 0x020fe200000010ff */
[----:B------:R-:W-:Y:S01]  /*17cd0*/  FFMA.FTZ R107, R114, UR4, -R167 ;  /* 0x00000004726b7c23 */ /* 0x000fe200080108a7 */
[----:B------:R-:W-:Y:S07]  /*17ce0*/  FFMA.FTZ R114, R117, UR4, -R172 ;  /* 0x0000000475727c23 */ /* 0x000fee00080108ac */
[----:B------:R-:W-:Y:S01]  /*17cf0*/  MUFU.EX2 R85, R85 ;  /* 0x0000005500557308 */ /* 0x000fe20000000800 */
[C---:B------:R-:W-:Y:S06]  /*17d00*/  HMMA.16816.F32.BF16 R8, R40.reuse, R48, R8 ;  /* 0x000000302808723c */ /* 0x040fec0000041808 */
[C---:B------:R-:W-:Y:S03]  /*17d10*/  HMMA.16816.F32.BF16 R12, R40.reuse, R50, R12 ;  /* 0x00000032280c723c */ /* 0x040fe6000004180c */
[----:B------:R-:W3:Y:S02]  /*17d20*/  MUFU.EX2 R86, R86 ;  /* 0x0000005600567308 */ /* 0x000ee40000000800 */
[----:B-1----:R-:W-:Y:S01]  /*17d30*/  F2FP.BF16.F32.PACK_AB R48, R84, R83 ;  /* 0x000000535430723e */ /* 0x002fe200000010ff */
[C---:B----4-:R-:W-:Y:S07]  /*17d40*/  HMMA.16816.F32.BF16 R16, R40.reuse, R52, R16 ;  /* 0x000000342810723c */ /* 0x050fee0000041810 */
[----:B------:R-:W-:Y:S01]  /*17d50*/  MUFU.EX2 R87, R87 ;  /* 0x0000005700577308 */ /* 0x000fe20000000800 */
[C---:B------:R-:W-:Y:S01]  /*17d60*/  HMMA.16816.F32.BF16 R20, R40.reuse, R54, R20 ;  /* 0x000000362814723c */ /* 0x040fe20000041814 */
[----:B------:R-:W1:Y:S08]  /*17d70*/  LDSM.16.MT88.4 R52, [R234+0xf000] ;  /* 0x00f00000ea34783b */ /* 0x000e700000004200 */
[----:B------:R-:W4:Y:S01]  /*17d80*/  MUFU.EX2 R88, R88 ;  /* 0x0000005800587308 */ /* 0x000f220000000800 */
[C---:B--2---:R-:W-:Y:S03]  /*17d90*/  HMMA.16816.F32.BF16 R24, R40.reuse, R56, R24 ;  /* 0x000000382818723c */ /* 0x044fe60000041818 */
[----:B---3--:R-:W-:Y:S03]  /*17da0*/  F2FP.BF16.F32.PACK_AB R49, R86, R85 ;  /* 0x000000555631723e */ /* 0x008fe600000010ff */
[C---:B------:R-:W-:Y:S03]  /*17db0*/  HMMA.16816.F32.BF16 R28, R40.reuse, R58, R28 ;  /* 0x0000003a281c723c */ /* 0x040fe6000004181c */
[----:B------:R-:W-:Y:S01]  /*17dc0*/  MUFU.EX2 R89, R89 ;  /* 0x0000005900597308 */ /* 0x000fe20000000800 */
[----:B------:R-:W2:Y:S02]  /*17dd0*/  LDSM.16.MT88.4 R56, [R233+0xf000] ;  /* 0x00f00000e938783b */ /* 0x000ea40000004200 */
[C---:B------:R-:W-:Y:S07]  /*17de0*/  HMMA.16816.F32.BF16 R32, R40.reuse, R44, R32 ;  /* 0x0000002c2820723c */ /* 0x040fee0000041820 */
[----:B------:R-:W3:Y:S01]  /*17df0*/  MUFU.EX2 R90, R90 ;  /* 0x0000005a005a7308 */ /* 0x000ee20000000800 */
[----:B----4-:R-:W-:Y:S01]  /*17e00*/  F2FP.BF16.F32.PACK_AB R50, R88, R87 ;  /* 0x000000575832723e */ /* 0x010fe200000010ff */
[----:B------:R-:W-:Y:S01]  /*17e10*/  HMMA.16816.F32.BF16 R36, R40, R46, R36 ;  /* 0x0000002e2824723c */ /* 0x000fe20000041824 */
[----:B------:R-:W4:Y:S07]  /*17e20*/  LDSM.16.MT88.4 R40, [R232+0xf000] ;  /* 0x00f00000e828783b */ /* 0x000f2e0000004200 */
[----:B------:R-:W-:Y:S03]  /*17e30*/  MUFU.EX2 R91, R91 ;  /* 0x0000005b005b7308 */ /* 0x000fe60000000800 */
[----:B------:R-:W-:Y:S01]  /*17e40*/  FADD.FTZ R45, R183, R188 ;  /* 0x000000bcb72d7221 */ /* 0x000fe20000010000 */
[----:B------:R-:W-:Y:S03]  /*17e50*/  FADD.FTZ R44, R180, R185 ;  /* 0x000000b9b42c7221 */ /* 0x000fe60000010000 */
[----:B------:R-:W-:Y:S01]  /*17e60*/  FADD.FTZ R45, R186, R45 ;  /* 0x0000002dba2d7221 */ /* 0x000fe20000010000 */
[----:B------:R-:W-:Y:S02]  /*17e70*/  FADD.FTZ R44, R181, R44 ;  /* 0x0000002cb52c7221 */ /* 0x000fe40000010000 */
[----:B------:R-:W5:Y:S01]  /*17e80*/  MUFU.EX2 R92, R92 ;  /* 0x0000005c005c7308 */ /* 0x000f620000000800 */
[----:B---3--:R-:W-:Y:S01]  /*17e90*/  F2FP.BF16.F32.PACK_AB R51, R90, R89 ;  /* 0x000000595a33723e */ /* 0x008fe200000010ff */
[----:B------:R-:W-:Y:S01]  /*17ea0*/  FADD.FTZ R184, R184, R45 ;  /* 0x0000002db8b87221 */ /* 0x000fe20000010000 */
[----:B------:R-:W-:Y:S03]  /*17eb0*/  FADD.FTZ R179, R179, R44 ;  /* 0x0000002cb3b37221 */ /* 0x000fe60000010000 */
[----:B------:R-:W-:Y:S01]  /*17ec0*/  FADD.FTZ R177, R177, R184 ;  /* 0x000000b8b1b17221 */ /* 0x000fe20000010000 */
[----:B------:R-:W-:Y:S03]  /*17ed0*/  FADD.FTZ R174, R174, R179 ;  /* 0x000000b3aeae7221 */ /* 0x000fe60000010000 */
[----:B------:R-:W-:Y:S01]  /*17ee0*/  MUFU.EX2 R93, R93 ;  /* 0x0000005d005d7308 */ /* 0x000fe20000000800 */
[C---:B------:R-:W-:Y:S05]  /*17ef0*/  HMMA.16816.F32.BF16 R8, R48.reuse, R60, R8 ;  /* 0x0000003c3008723c */ /* 0x040fea0000041808 */
[----:B------:R-:W-:Y:S01]  /*17f00*/  FADD.FTZ R105, R175, R174 ;  /* 0x000000aeaf697221 */ /* 0x000fe20000010000 */
[C---:B------:R-:W-:Y:S03]  /*17f10*/  HMMA.16816.F32.BF16 R12, R48.reuse, R62, R12 ;  /* 0x0000003e300c723c */ /* 0x040fe6000004180c */
[----:B------:R-:W3:Y:S01]  /*17f20*/  MUFU.EX2 R94, R94 ;  /* 0x0000005e005e7308 */ /* 0x000ee20000000800 */
[----:B------:R-:W4:Y:S01]  /*17f30*/  LDSM.16.MT88.4 R60, [R236+0xf800] ;  /* 0x00f80000ec3c783b */ /* 0x000f220000004200 */
[----:B-----5:R-:W-:Y:S01]  /*17f40*/  F2FP.BF16.F32.PACK_AB R44, R92, R91 ;  /* 0x0000005b5c2c723e */ /* 0x020fe200000010ff */
[C---:B-1----:R-:W-:Y:S07]  /*17f50*/  HMMA.16816.F32.BF16 R16, R48.reuse, R52, R16 ;  /* 0x000000343010723c */ /* 0x042fee0000041810 */
[----:B------:R-:W-:Y:S01]  /*17f60*/  MUFU.EX2 R96, R96 ;  /* 0x0000006000607308 */ /* 0x000fe20000000800 */
[----:B------:R-:W-:Y:S01]  /*17f70*/  FADD.FTZ R105, R166, R105 ;  /* 0x00000069a6697221 */ /* 0x000fe20000010000 */
[C---:B------:R-:W-:Y:S01]  /*17f80*/  HMMA.16816.F32.BF16 R20, R48.reuse, R54, R20 ;  /* 0x000000363014723c */ /* 0x040fe20000041814 */
[----:B------:R-:W1:Y:S07]  /*17f90*/  LDSM.16.MT88.4 R52, [R234+0xf800] ;  /* 0x00f80000ea34783b */ /* 0x000e6e0000004200 */
[----:B------:R-:W5:Y:S01]  /*17fa0*/  MUFU.EX2 R95, R95 ;  /* 0x0000005f005f7308 */ /* 0x000f620000000800 */
[C---:B--2---:R-:W-:Y:S03]  /*17fb0*/  HMMA.16816.F32.BF16 R24, R48.reuse, R56, R24 ;  /* 0x000000383018723c */ /* 0x044fe60000041818 */
[----:B---3--:R-:W-:Y:S03]  /*17fc0*/  F2FP.BF16.F32.PACK_AB R45, R94, R93 ;  /* 0x0000005d5e2d723e */ /* 0x008fe600000010ff */
[C---:B------:R-:W-:Y:S03]  /*17fd0*/  HMMA.16816.F32.BF16 R28, R48.reuse, R58, R28 ;  /* 0x0000003a301c723c */ /* 0x040fe6000004181c */
[----:B------:R-:W-:Y:S01]  /*17fe0*/  MUFU.EX2 R97, R97 ;  /* 0x0000006100617308 */ /* 0x000fe20000000800 */
[----:B------:R-:W2:Y:S01]  /*17ff0*/  LDSM.16.MT88.4 R56, [R233+0xf800] ;  /* 0x00f80000e938783b */ /* 0x000ea20000004200 */
[----:B------:R-:W-:Y:S01]  /*18000*/  FADD.FTZ R152, R152, R105 ;  /* 0x0000006998987221 */ /* 0x000fe20000010000 */
[C---:B----4-:R-:W-:Y:S07]  /*18010*/  HMMA.16816.F32.BF16 R32, R48.reuse, R40, R32 ;  /* 0x000000283020723c */ /* 0x050fee0000041820 */
[----:B------:R-:W3:Y:S01]  /*18020*/  MUFU.EX2 R98, R98 ;  /* 0x0000006200627308 */ /* 0x000ee20000000800 */
[----:B-----5:R-:W-:Y:S01]  /*18030*/  F2FP.BF16.F32.PACK_AB R46, R95, R96 ;  /* 0x000000605f2e723e */ /* 0x020fe200000010ff */
[----:B------:R-:W-:Y:S01]  /*18040*/  HMMA.16816.F32.BF16 R36, R48, R42, R36 ;  /* 0x0000002a3024723c */ /* 0x000fe20000041824 */
[----:B------:R-:W4:Y:S07]  /*18050*/  LDSM.16.MT88.4 R40, [R232+0xf800] ;  /* 0x00f80000e828783b */ /* 0x000f2e0000004200 */
[----:B------:R-:W-:Y:S03]  /*18060*/  MUFU.EX2 R100, R100 ;  /* 0x0000006400647308 */ /* 0x000fe60000000800 */
[----:B------:R-:W-:Y:S01]  /*18070*/  FADD.FTZ R178, R178, R177 ;  /* 0x000000b1b2b27221 */ /* 0x000fe20000010000 */
[----:B------:R-:W-:Y:S01]  /*18080*/  FADD.FTZ R153, R153, R152 ;  /* 0x0000009899997221 */ /* 0x000fe20000010000 */
[----:B------:R-:W-:Y:S02]  /*18090*/  FFMA.FTZ R105, R112, UR4, -R172 ;  /* 0x0000000470697c23 */ /* 0x000fe400080108ac */
[----:B------:R-:W-:Y:S01]  /*180a0*/  FADD.FTZ R173, R173, R178 ;  /* 0x000000b2adad7221 */ /* 0x000fe20000010000 */
[----:B------:R-:W-:Y:S02]  /*180b0*/  FADD.FTZ R168, R168, R153 ;  /* 0x00000099a8a87221 */ /* 0x000fe40000010000 */
[----:B------:R-:W5:Y:S01]  /*180c0*/  MUFU.EX2 R3, R3 ;  /* 0x0000000300037308 */ /* 0x000f620000000800 */
[----:B---3--:R-:W-:Y:S01]  /*180d0*/  F2FP.BF16.F32.PACK_AB R47, R98, R97 ;  /* 0x00000061622f723e */ /* 0x008fe200000010ff */
[----:B------:R-:W-:Y:S01]  /*180e0*/  FADD.FTZ R132, R176, R173 ;  /* 0x000000adb0847221 */ /* 0x000fe20000010000 */
[----:B------:R-:W-:Y:S01]  /*180f0*/  FADD.FTZ R157, R157, R168 ;  /* 0x000000a89d9d7221 */ /* 0x000fe20000010000 */
[----:B------:R-:W-:Y:S02]  /*18100*/  FFMA.FTZ R112, R115, UR4, -R167 ;  /* 0x0000000473707c23 */ /* 0x000fe400080108a7 */
[----:B------:R-:W-:Y:S01]  /*18110*/  FADD.FTZ R132, R7, R132 ;  /* 0x0000008407847221 */ /* 0x000fe20000010000 */
[----:B------:R-:W-:Y:S03]  /*18120*/  FADD.FTZ R48, R158, R157 ;  /* 0x0000009d9e307221 */ /* 0x000fe60000010000 */
[----:B------:R-:W-:Y:S01]  /*18130*/  MUFU.EX2 R99, R99 ;  /* 0x0000006300637308 */ /* 0x000fe20000000800 */
[C---:B------:R-:W-:Y:S05]  /*18140*/  HMMA.16816.F32.BF16 R8, R44.reuse, R60, R8 ;  /* 0x0000003c2c08723c */ /* 0x040fea0000041808 */
[----:B------:R-:W-:Y:S01]  /*18150*/  FADD.FTZ R48, R161, R48 ;  /* 0x00000030a1307221 */ /* 0x000fe20000010000 */
[C---:B------:R-:W-:Y:S03]  /*18160*/  HMMA.16816.F32.BF16 R12, R44.reuse, R62, R12 ;  /* 0x0000003e2c0c723c */ /* 0x040fe6000004180c */
[----:B------:R-:W-:Y:S01]  /*18170*/  MUFU.EX2 R102, R102 ;  /* 0x0000006600667308 */ /* 0x000fe20000000800 */
[----:B------:R-:W3:Y:S01]  /*18180*/  LDSM.16.MT88.4 R60, [R236+0x10000] ;  /* 0x01000000ec3c783b */ /* 0x000ee20000004200 */
[----:B------:R-:W-:Y:S01]  /*18190*/  FADD.FTZ R169, R169, R48 ;  /* 0x00000030a9a97221 */ /* 0x000fe20000010000 */
[C---:B-1----:R-:W-:Y:S07]  /*181a0*/  HMMA.16816.F32.BF16 R16, R44.reuse, R52, R16 ;  /* 0x000000342c10723c */ /* 0x042fee0000041810 */
[----:B------:R-:W-:Y:S01]  /*181b0*/  MUFU.EX2 R101, R101 ;  /* 0x0000006500657308 */ /* 0x000fe20000000800 */
[----:B------:R-:W-:Y:S01]  /*181c0*/  FADD.FTZ R5, R5, R132 ;  /* 0x0000008405057221 */ /* 0x000fe20000010000 */
[C---:B------:R-:W-:Y:S01]  /*181d0*/  HMMA.16816.F32.BF16 R20, R44.reuse, R54, R20 ;  /* 0x000000362c14723c */ /* 0x040fe20000041814 */
[----:B------:R-:W1:Y:S07]  /*181e0*/  LDSM.16.MT88.4 R52, [R234+0x10000] ;  /* 0x01000000ea34783b */ /* 0x000e6e0000004200 */
[----:B------:R-:W-:Y:S01]  /*181f0*/  MUFU.EX2 R104, R104 ;  /* 0x0000006800687308 */ /* 0x000fe20000000800 */
[C---:B--2---:R-:W-:Y:S03]  /*18200*/  HMMA.16816.F32.BF16 R24, R44.reuse, R56, R24 ;  /* 0x000000382c18723c */ /* 0x044fe60000041818 */
[----:B------:R-:W-:Y:S03]  /*18210*/  FADD.FTZ R49, R6, R5 ;  /* 0x0000000506317221 */ /* 0x000fe60000010000 */
[C---:B------:R-:W-:Y:S03]  /*18220*/  HMMA.16816.F32.BF16 R28, R44.reuse, R58, R28 ;  /* 0x0000003a2c1c723c */ /* 0x040fe6000004181c */
[----:B------:R-:W-:Y:S01]  /*18230*/  MUFU.EX2 R103, R103 ;  /* 0x0000006700677308 */ /* 0x000fe20000000800 */
[----:B------:R-:W2:Y:S01]  /*18240*/  LDSM.16.MT88.4 R56, [R233+0x10000] ;  /* 0x01000000e938783b */ /* 0x000ea20000004200 */
[----:B------:R-:W-:Y:S01]  /*18250*/  FADD.FTZ R154, R154, R49 ;  /* 0x000000319a9a7221 */ /* 0x000fe20000010000 */
[C---:B----4-:R-:W-:Y:S07]  /*18260*/  HMMA.16816.F32.BF16 R32, R44.reuse, R40, R32 ;  /* 0x000000282c20723c */ /* 0x050fee0000041820 */
[----:B------:R-:W4:Y:S01]  /*18270*/  MUFU.EX2 R106, R106 ;  /* 0x0000006a006a7308 */ /* 0x000f220000000800 */
[----:B------:R-:W-:Y:S01]  /*18280*/  FADD.FTZ R155, R155, R154 ;  /* 0x0000009a9b9b7221 */ /* 0x000fe20000010000 */
[----:B------:R-:W-:Y:S01]  /*18290*/  HMMA.16816.F32.BF16 R36, R44, R42, R36 ;  /* 0x0000002a2c24723c */ /* 0x000fe20000041824 */
[----:B------:R-:W2:Y:S07]  /*182a0*/  LDSM.16.MT88.4 R40, [R232+0x10000] ;  /* 0x01000000e828783b */ /* 0x000eae0000004200 */
[----:B------:R3:W-:Y:S03]  /*182b0*/  MUFU.EX2 R5, R110 ;  /* 0x0000006e00057308 */ /* 0x0007e60000000800 */
[----:B------:R-:W-:Y:S01]  /*182c0*/  FADD.FTZ R50, R156, R155 ;  /* 0x0000009b9c327221 */ /* 0x000fe20000010000 */
[--C-:B------:R-:W-:Y:S01]  /*182d0*/  FFMA.FTZ R7, R108, UR4, -R172.reuse ;  /* 0x000000046c077c23 */ /* 0x100fe200080108ac */
[----:B------:R-:W-:Y:S02]  /*182e0*/  FFMA.FTZ R108, R109, UR4, -R172 ;  /* 0x000000046d6c7c23 */ /* 0x000fe400080108ac */
[----:B------:R-:W-:Y:S01]  /*182f0*/  FADD.FTZ R50, R159, R50 ;  /* 0x000000329f327221 */ /* 0x000fe20000010000 */
[----:B-----5:R-:W-:Y:S01]  /*18300*/  F2FP.BF16.F32.PACK_AB R48, R3, R100 ;  /* 0x000000640330723e */ /* 0x020fe200000010ff */
[----:B------:R-:W-:Y:S01]  /*18310*/  FFMA.FTZ R6, R111, UR4, -R167 ;  /* 0x000000046f067c23 */ /* 0x000fe200080108a7 */
[----:B----4-:R-:W-:Y:S01]  /*18320*/  F2FP.BF16.F32.PACK_AB R51, R106, R103 ;  /* 0x000000676a33723e */ /* 0x010fe200000010ff */
[----:B------:R-:W-:Y:S01]  /*18330*/  FADD.FTZ R109, R163, R50 ;  /* 0x00000032a36d7221 */ /* 0x000fe20000010000 */
[----:B------:R-:W-:Y:S01]  /*18340*/  F2FP.BF16.F32.PACK_AB R50, R104, R101 ;  /* 0x000000656832723e */ /* 0x000fe200000010ff */
[----:B------:R-:W-:Y:S01]  /*18350*/  MUFU.EX2 R7, R7 ;  /* 0x0000000700077308 */ /* 0x000fe20000000800 */
[----:B------:R-:W-:Y:S01]  /*18360*/  F2FP.BF16.F32.PACK_AB R49, R102, R99 ;  /* 0x000000636631723e */ /* 0x000fe200000010ff */
[----:B------:R-:W-:Y:S01]  /*18370*/  LDSM.16.MT88.4 R156, [R236+0x11800] ;  /* 0x01180000ec9c783b */ /* 0x000fe20000004200 */
[----:B------:R-:W-:Y:S01]  /*18380*/  FADD.FTZ R109, R160, R109 ;  /* 0x0000006da06d7221 */ /* 0x000fe20000010000 */
[----:B------:R-:W-:Y:S01]  /*18390*/  FFMA.FTZ R111, R118, UR4, -R167 ;  /* 0x00000004766f7c23 */ /* 0x000fe200080108a7 */
[--C-:B---3--:R-:W-:Y:S01]  /*183a0*/  FFMA.FTZ R110, R113, UR4, -R172.reuse ;  /* 0x00000004716e7c23 */ /* 0x108fe200080108ac */
[----:B------:R-:W-:Y:S01]  /*183b0*/  FFMA.FTZ R113, R120, UR4, -R172 ;  /* 0x0000000478717c23 */ /* 0x000fe200080108ac */
[----:B------:R-:W-:Y:S01]  /*183c0*/  FADD.FTZ R148, R148, R109 ;  /* 0x0000006d94947221 */ /* 0x000fe20000010000 */
[C---:B------:R-:W-:Y:S02]  /*183d0*/  HMMA.16816.F32.BF16 R8, R48.reuse, R60, R8 ;  /* 0x0000003c3008723c */ /* 0x040fe40000041808 */
[----:B------:R-:W3:Y:S03]  /*183e0*/  MUFU.EX2 R108, R108 ;  /* 0x0000006c006c7308 */ /* 0x000ee60000000800 */
[----:B------:R-:W-:Y:S01]  /*183f0*/  FADD.FTZ R149, R149, R148 ;  /* 0x0000009495957221 */ /* 0x000fe20000010000 */
[C---:B------:R-:W-:Y:S01]  /*18400*/  HMMA.16816.F32.BF16 R12, R48.reuse, R62, R12 ;  /* 0x0000003e300c723c */ /* 0x040fe2000004180c */
[----:B------:R-:W4:Y:S05]  /*18410*/  LDSM.16.MT88.4 R60, [R236+0x10800] ;  /* 0x01080000ec3c783b */ /* 0x000f2a0000004200 */
[----:B------:R-:W5:Y:S01]  /*18420*/  MUFU.EX2 R6, R6 ;  /* 0x0000000600067308 */ /* 0x000f620000000800 */
[----:B------:R-:W-:Y:S01]  /*18430*/  FADD.FTZ R146, R146, R149 ;  /* 0x0000009592927221 */ /* 0x000fe20000010000 */
[C---:B-1----:R-:W-:Y:S08]  /*18440*/  HMMA.16816.F32.BF16 R16, R48.reuse, R52, R16 ;  /* 0x000000343010723c */ /* 0x042ff00000041810 */
[----:B------:R-:W-:Y:S01]  /*18450*/  MUFU.EX2 R105, R105 ;  /* 0x0000006900697308 */ /* 0x000fe20000000800 */
[C---:B------:R-:W-:Y:S01]  /*18460*/  HMMA.16816.F32.BF16 R20, R48.reuse, R54, R20 ;  /* 0x000000363014723c */ /* 0x040fe20000041814 */
[----:B------:R-:W1:Y:S02]  /*18470*/  LDSM.16.MT88.4 R52, [R234+0x10800] ;  /* 0x01080000ea34783b */ /* 0x000e640000004200 */
[----:B---3--:R-:W-:Y:S03]  /*18480*/  F2FP.BF16.F32.PACK_AB R44, R108, R7 ;  /* 0x000000076c2c723e */ /* 0x008fe600000010ff */
[C---:B--2---:R-:W-:Y:S03]  /*18490*/  HMMA.16816.F32.BF16 R24, R48.reuse, R56, R24 ;  /* 0x000000383018723c */ /* 0x044fe60000041818 */
[----:B------:R-:W2:Y:S02]  /*184a0*/  MUFU.EX2 R110, R110 ;  /* 0x0000006e006e7308 */ /* 0x000ea40000000800 */
[----:B------:R-:W-:Y:S01]  /*184b0*/  FADD.FTZ R162, R162, R169 ;  /* 0x000000a9a2a27221 */ /* 0x000fe20000010000 */
[C---:B------:R-:W-:Y:S01]  /*184c0*/  HMMA.16816.F32.BF16 R28, R48.reuse, R58, R28 ;  /* 0x0000003a301c723c */ /* 0x040fe2000004181c */
[----:B------:R-:W3:Y:S06]  /*184d0*/  LDSM.16.MT88.4 R56, [R233+0x10800] ;  /* 0x01080000e938783b */ /* 0x000eec0000004200 */
[----:B------:R-:W-:Y:S01]  /*184e0*/  MUFU.EX2 R107, R107 ;  /* 0x0000006b006b7308 */ /* 0x000fe20000000800 */
[----:B------:R-:W-:Y:S01]  /*184f0*/  FADD.FTZ R145, R145, R162 ;  /* 0x000000a291917221 */ /* 0x000fe20000010000 */
[C---:B------:R-:W-:Y:S08]  /*18500*/  HMMA.16816.F32.BF16 R32, R48.reuse, R40, R32 ;  /* 0x000000283020723c */ /* 0x040ff00000041820 */
[----:B------:R-:W4:Y:S01]  /*18510*/  MUFU.EX2 R112, R112 ;  /* 0x0000007000707308 */ /* 0x000f220000000800 */
[----:B------:R-:W-:Y:S01]  /*18520*/  HMMA.16816.F32.BF16 R36, R48, R42, R36 ;  /* 0x0000002a3024723c */ /* 0x000fe20000041824 */
[----:B------:R-:W3:Y:S02]  /*18530*/  LDSM.16.MT88.4 R40, [R232+0x10800] ;  /* 0x01080000e828783b */ /* 0x000ee40000004200 */
[----:B------:R-:W-:Y:S01]  /*18540*/  FADD.FTZ R144, R144, R145 ;  /* 0x0000009190907221 */ /* 0x000fe20000010000 */
[----:B-----5:R-:W-:Y:S01]  /*18550*/  F2FP.BF16.F32.PACK_AB R45, R6, R5 ;  /* 0x00000005062d723e */ /* 0x020fe200000010ff */
[----:B------:R-:W-:Y:S01]  /*18560*/  FADD.FTZ R147, R147, R146 ;  /* 0x0000009293937221 */ /* 0x000fe20000010000 */
[----:B--2---:R-:W-:Y:S03]  /*18570*/  F2FP.BF16.F32.PACK_AB R46, R110, R105 ;  /* 0x000000696e2e723e */ /* 0x004fe600000010ff */
[----:B------:R-:W-:Y:S02]  /*18580*/  MUFU.EX2 R114, R114 ;  /* 0x0000007200727308 */ /* 0x000fe40000000800 */
[----:B------:R-:W-:Y:S01]  /*18590*/  FADD.FTZ R151, R151, R144 ;  /* 0x0000009097977221 */ /* 0x000fe20000010000 */
[----:B------:R-:W-:Y:S01]  /*185a0*/  FADD.FTZ R170, R170, R147 ;  /* 0x00000093aaaa7221 */ /* 0x000fe20000010000 */
[----:B------:R-:W-:Y:S01]  /*185b0*/  FFMA.FTZ R109, R116, UR4, -R172 ;  /* 0x00000004746d7c23 */ /* 0x000fe200080108ac */
[----:B------:R-:W-:Y:S01]  /*185c0*/  FFMA.FTZ R116, R119, UR4, -R167 ;  /* 0x0000000477747c23 */ /* 0x000fe200080108a7 */
[----:B------:R-:W-:Y:S01]  /*185d0*/  FADD.FTZ R150, R150, R151 ;  /* 0x0000009796967221 */ /* 0x000fe20000010000 */
[----:B----4-:R-:W-:Y:S01]  /*185e0*/  F2FP.BF16.F32.PACK_AB R47, R112, R107 ;  /* 0x0000006b702f723e */ /* 0x010fe200000010ff */
[----:B------:R-:W-:Y:S02]  /*185f0*/  FADD.FTZ R141, R141, R170 ;  /* 0x000000aa8d8d7221 */ /* 0x000fe40000010000 */
[----:B------:R-:W-:Y:S01]  /*18600*/  MUFU.EX2 R111, R111 ;  /* 0x0000006f006f7308 */ /* 0x000fe20000000800 */
[----:B------:R-:W-:Y:S02]  /*18610*/  FADD.FTZ R143, R143, R150 ;  /* 0x000000968f8f7221 */ /* 0x000fe40000010000 */
[----:B------:R-:W-:Y:S01]  /*18620*/  LDSM.16.MT88.4 R148, [R234+0x11800] ;  /* 0x01180000ea94783b */ /* 0x000fe20000004200 */
[----:B------:R-:W-:Y:S01]  /*18630*/  FADD.FTZ R138, R138, R141 ;  /* 0x0000008d8a8a7221 */ /* 0x000fe20000010000 */
[C---:B------:R-:W-:Y:S05]  /*18640*/  HMMA.16816.F32.BF16 R8, R44.reuse, R60, R8 ;  /* 0x0000003c2c08723c */ /* 0x040fea0000041808 */
[----:B------:R-:W2:Y:S01]  /*18650*/  MUFU.EX2 R109, R109 ;  /* 0x0000006d006d7308 */ /* 0x000ea20000000800 */
[----:B------:R-:W-:Y:S01]  /*18660*/  FADD.FTZ R136, R136, R143 ;  /* 0x0000008f88887221 */ /* 0x000fe20000010000 */
[C---:B------:R-:W-:Y:S04]  /*18670*/  HMMA.16816.F32.BF16 R12, R44.reuse, R62, R12 ;  /* 0x0000003e2c0c723c */ /* 0x040fe8000004180c */
[----:B------:R-:W-:Y:S02]  /*18680*/  FADD.FTZ R49, R139, R136 ;  /* 0x000000888b317221 */ /* 0x000fe40000010000 */
[C---:B-1----:R-:W-:Y:S02]  /*18690*/  HMMA.16816.F32.BF16 R16, R44.reuse, R52, R16 ;  /* 0x000000342c10723c */ /* 0x042fe40000041810 */
[----:B------:R-:W1:Y:S03]  /*186a0*/  MUFU.EX2 R116, R116 ;  /* 0x0000007400747308 */ /* 0x000e660000000800 */
[----:B------:R-:W-:Y:S01]  /*186b0*/  FADD.FTZ R137, R137, R138 ;  /* 0x0000008a89897221 */ /* 0x000fe20000010000 */
[C---:B------:R-:W-:Y:S01]  /*186c0*/  HMMA.16816.F32.BF16 R20, R44.reuse, R54, R20 ;  /* 0x000000362c14723c */ /* 0x040fe20000041814 */
[----:B------:R-:W-:Y:S05]  /*186d0*/  LDSM.16.MT88.4 R52, [R234+0x11000] ;  /* 0x01100000ea34783b */ /* 0x000fea0000004200 */
[----:B------:R-:W-:Y:S01]  /*186e0*/  MUFU.EX2 R113, R113 ;  /* 0x0000007100717308 */ /* 0x000fe20000000800 */
[----:B------:R-:W-:Y:S01]  /*186f0*/  FADD.FTZ R49, R140, R49 ;  /* 0x000000318c317221 */ /* 0x000fe20000010000 */
[C---:B---3--:R-:W-:Y:S01]  /*18700*/  HMMA.16816.F32.BF16 R24, R44.reuse, R56, R24 ;  /* 0x000000382c18723c */ /* 0x048fe20000041818 */
[----:B------:R-:W-:Y:S02]  /*18710*/  LDSM.16.MT88.4 R140, [R233+0x11800] ;  /* 0x01180000e98c783b */ /* 0x000fe40000004200 */
[----:B------:R-:W-:Y:S03]  /*18720*/  FADD.FTZ R64, R64, R137 ;  /* 0x0000008940407221 */ /* 0x000fe60000010000 */
[C---:B------:R-:W-:Y:S02]  /*18730*/  HMMA.16816.F32.BF16 R28, R44.reuse, R58, R28 ;  /* 0x0000003a2c1c723c */ /* 0x040fe4000004181c */
[----:B------:R-:W3:Y:S03]  /*18740*/  MUFU.EX2 R60, R121 ;  /* 0x00000079003c7308 */ /* 0x000ee60000000800 */
[----:B------:R-:W-:Y:S01]  /*18750*/  FADD.FTZ R66, R66, R49 ;  /* 0x0000003142427221 */ /* 0x000fe20000010000 */
[C---:B------:R-:W-:Y:S01]  /*18760*/  HMMA.16816.F32.BF16 R32, R44.reuse, R40, R32 ;  /* 0x000000282c20723c */ /* 0x040fe20000041820 */
[----:B------:R-:W4:Y:S04]  /*18770*/  LDSM.16.MT88.4 R48, [R236+0x11000] ;  /* 0x01100000ec30783b */ /* 0x000f280000004200 */
[----:B------:R-:W-:Y:S01]  /*18780*/  FADD.FTZ R64, R65, R64 ;  /* 0x0000004041407221 */ /* 0x000fe20000010000 */
[----:B------:R-:W-:Y:S03]  /*18790*/  HMMA.16816.F32.BF16 R36, R44, R42, R36 ;  /* 0x0000002a2c24723c */ /* 0x000fe60000041824 */
[----:B------:R-:W5:Y:S02]  /*187a0*/  LDSM.16.MT88.4 R56, [R233+0x11000] ;  /* 0x01100000e938783b */ /* 0x000f640000004200 */
[----:B------:R-:W-:Y:S01]  /*187b0*/  FADD.FTZ R133, R133, R64 ;  /* 0x0000004085857221 */ /* 0x000fe20000010000 */
[--C-:B------:R-:W-:Y:S01]  /*187c0*/  FFMA.FTZ R61, R122, UR4, -R167.reuse ;  /* 0x000000047a3d7c23 */ /* 0x100fe200080108a7 */
[----:B------:R-:W-:Y:S01]  /*187d0*/  FFMA.FTZ R62, R123, UR4, -R167 ;  /* 0x000000047b3e7c23 */ /* 0x000fe200080108a7 */
[----:B------:R-:W-:Y:S03]  /*187e0*/  FADD.FTZ R66, R67, R66 ;  /* 0x0000004243427221 */ /* 0x000fe60000010000 */
[----:B------:R-:W-:Y:S01]  /*187f0*/  FADD.FTZ R133, R68, R133 ;  /* 0x0000008544857221 */ /* 0x000fe20000010000 */
[----:B------:R-:W-:Y:S01]  /*18800*/  MUFU.EX2 R61, R61 ;  /* 0x0000003d003d7308 */ /* 0x000fe20000000800 */
[----:B--2---:R-:W-:Y:S01]  /*18810*/  F2FP.BF16.F32.PACK_AB R40, R114, R109 ;  /* 0x0000006d7228723e */ /* 0x004fe200000010ff */
[----:B------:R-:W-:Y:S01]  /*18820*/  FADD.FTZ R69, R69, R66 ;  /* 0x0000004245457221 */ /* 0x000fe20000010000 */
[----:B------:R-:W-:Y:S01]  /*18830*/  FADD.FTZ R72, R72, R133 ;  /* 0x0000008548487221 */ /* 0x000fe20000010000 */
[----:B-1----:R-:W-:Y:S01]  /*18840*/  F2FP.BF16.F32.PACK_AB R41, R116, R111 ;  /* 0x0000006f7429723e */ /* 0x002fe200000010ff */
[----:B------:R-:W1:Y:S01]  /*18850*/  LDSM.16.MT88.4 R44, [R232+0x11000] ;  /* 0x01100000e82c783b */ /* 0x000e620000004200 */
[----:B---3--:R-:W-:Y:S01]  /*18860*/  F2FP.BF16.F32.PACK_AB R42, R60, R113 ;  /* 0x000000713c2a723e */ /* 0x008fe200000010ff */
[----:B------:R-:W-:Y:S03]  /*18870*/  FADD.FTZ R72, R71, R72 ;  /* 0x0000004847487221 */ /* 0x000fe60000010000 */
[----:B------:R-:W2:Y:S01]  /*18880*/  MUFU.EX2 R62, R62 ;  /* 0x0000003e003e7308 */ /* 0x000ea20000000800 */
[----:B------:R-:W-:Y:S01]  /*18890*/  FADD.FTZ R70, R70, R69 ;  /* 0x0000004546467221 */ /* 0x000fe20000010000 */
[----:B------:R-:W-:Y:S01]  /*188a0*/  FFMA.FTZ R63, R124, UR4, -R172 ;  /* 0x000000047c3f7c23 */ /* 0x000fe200080108ac */
[----:B------:R-:W-:Y:S01]  /*188b0*/  FADD.FTZ R75, R75, R72 ;  /* 0x000000484b4b7221 */ /* 0x000fe20000010000 */
[----:B------:R-:W-:Y:S01]  /*188c0*/  FFMA.FTZ R64, R125, UR4, -R172 ;  /* 0x000000047d407c23 */ /* 0x000fe200080108ac */
[----:B------:R-:W-:Y:S01]  /*188d0*/  FADD.FTZ R73, R73, R70 ;  /* 0x0000004649497221 */ /* 0x000fe20000010000 */
[----:B------:R-:W-:Y:S01]  /*188e0*/  FFMA.FTZ R172, R129, UR4, -R172 ;  /* 0x0000000481ac7c23 */ /* 0x000fe200080108ac */
[----:B------:R-:W-:Y:S03]  /*188f0*/  FADD.FTZ R76, R76, R75 ;  /* 0x0000004b4c4c7221 */ /* 0x000fe60000010000 */
[----:B------:R-:W-:Y:S01]  /*18900*/  MUFU.EX2 R63, R63 ;  /* 0x0000003f003f7308 */ /* 0x000fe20000000800 */
[----:B------:R-:W-:Y:S01]  /*18910*/  FADD.FTZ R73, R74, R73 ;  /* 0x000000494a497221 */ /* 0x000fe20000010000 */
[--C-:B------:R-:W-:Y:S01]  /*18920*/  FFMA.FTZ R65, R126, UR4, -R167.reuse ;  /* 0x000000047e417c23 */ /* 0x100fe200080108a7 */
[----:B------:R-:W-:Y:S01]  /*18930*/  FADD.FTZ R79, R79, R76 ;  /* 0x0000004c4f4f7221 */ /* 0x000fe20000010000 */
[----:B------:R-:W-:Y:S01]  /*18940*/  FFMA.FTZ R66, R127, UR4, -R167 ;  /* 0x000000047f427c23 */ /* 0x000fe200080108a7 */
[----:B------:R-:W-:Y:S02]  /*18950*/  FADD.FTZ R78, R78, R73 ;  /* 0x000000494e4e7221 */ /* 0x000fe40000010000 */
[----:B------:R-:W-:Y:S03]  /*18960*/  FADD.FTZ R80, R80, R79 ;  /* 0x0000004f50507221 */ /* 0x000fe60000010000 */
[----:B------:R-:W-:Y:S01]  /*18970*/  MUFU.EX2 R64, R64 ;  /* 0x0000004000407308 */ /* 0x000fe20000000800 */
[----:B--2---:R-:W-:Y:S01]  /*18980*/  F2FP.BF16.F32.PACK_AB R43, R62, R61 ;  /* 0x0000003d3e2b723e */ /* 0x004fe200000010ff */
[----:B------:R-:W-:Y:S01]  /*18990*/  FADD.FTZ R78, R77, R78 ;  /* 0x0000004e4d4e7221 */ /* 0x000fe20000010000 */
[----:B------:R-:W-:Y:S03]  /*189a0*/  FADD.FTZ R83, R83, R80 ;  /* 0x0000005053537221 */ /* 0x000fe60000010000 */
[----:B------:R-:W-:Y:S01]  /*189b0*/  FADD.FTZ R81, R81, R78 ;  /* 0x0000004e51517221 */ /* 0x000fe20000010000 */
[----:B------:R-:W-:Y:S01]  /*189c0*/  FADD.FTZ R84, R84, R83 ;  /* 0x0000005354547221 */ /* 0x000fe20000010000 */
[C---:B----4-:R-:W-:Y:S02]  /*189d0*/  HMMA.16816.F32.BF16 R8, R40.reuse, R48, R8 ;  /* 0x000000302808723c */ /* 0x050fe40000041808 */
[----:B------:R-:W-:Y:S03]  /*189e0*/  MUFU.EX2 R49, R172 ;  /* 0x000000ac00317308 */ /* 0x000fe60000000800 */
[----:B------:R-:W-:Y:S01]  /*189f0*/  FADD.FTZ R87, R87, R84 ;  /* 0x0000005457577221 */ /* 0x000fe20000010000 */
[C---:B------:R-:W-:Y:S06]  /*18a00*/  HMMA.16816.F32.BF16 R12, R40.reuse, R50, R12 ;  /* 0x00000032280c723c */ /* 0x040fec000004180c */
[----:B------:R-:W2:Y:S01]  /*18a10*/  MUFU.EX2 R48, R128 ;  /* 0x0000008000307308 */ /* 0x000ea20000000800 */
[----:B------:R-:W-:Y:S01]  /*18a20*/  FADD.FTZ R88, R88, R87 ;  /* 0x0000005758587221 */ /* 0x000fe20000010000 */
[C---:B------:R-:W-:Y:S03]  /*18a30*/  HMMA.16816.F32.BF16 R16, R40.reuse, R52, R16 ;  /* 0x000000342810723c */ /* 0x040fe60000041810 */
[----:B------:R-:W-:Y:S03]  /*18a40*/  FADD.FTZ R51, R91, R88 ;  /* 0x000000585b337221 */ /* 0x000fe60000010000 */
[C---:B------:R-:W-:Y:S02]  /*18a50*/  HMMA.16816.F32.BF16 R20, R40.reuse, R54, R20 ;  /* 0x000000362814723c */ /* 0x040fe40000041814 */
[----:B------:R-:W-:Y:S03]  /*18a60*/  MUFU.EX2 R65, R65 ;  /* 0x0000004100417308 */ /* 0x000fe60000000800 */
[----:B------:R-:W-:Y:S01]  /*18a70*/  FADD.FTZ R51, R92, R51 ;  /* 0x000000335c337221 */ /* 0x000fe20000010000 */
[C---:B-----5:R-:W-:Y:S06]  /*18a80*/  HMMA.16816.F32.BF16 R24, R40.reuse, R56, R24 ;  /* 0x000000382818723c */ /* 0x060fec0000041818 */
[----:B------:R-:W3:Y:S01]  /*18a90*/  MUFU.EX2 R66, R66 ;  /* 0x0000004200427308 */ /* 0x000ee20000000800 */
[----:B------:R-:W-:Y:S01]  /*18aa0*/  FADD.FTZ R96, R96, R51 ;  /* 0x0000003360607221 */ /* 0x000fe20000010000 */
[C---:B------:R-:W-:Y:S03]  /*18ab0*/  HMMA.16816.F32.BF16 R28, R40.reuse, R58, R28 ;  /* 0x0000003a281c723c */ /* 0x040fe6000004181c */
[----:B------:R-:W-:Y:S03]  /*18ac0*/  FADD.FTZ R82, R82, R81 ;  /* 0x0000005152527221 */ /* 0x000fe60000010000 */
[C---:B-1----:R-:W-:Y:S05]  /*18ad0*/  HMMA.16816.F32.BF16 R32, R40.reuse, R44, R32 ;  /* 0x0000002c2820723c */ /* 0x042fea0000041820 */
[----:B------:R-:W-:Y:S01]  /*18ae0*/  FADD.FTZ R95, R95, R96 ;  /* 0x000000605f5f7221 */ /* 0x000fe20000010000 */
[----:B------:R-:W-:Y:S01]  /*18af0*/  HMMA.16816.F32.BF16 R36, R40, R46, R36 ;  /* 0x0000002e2824723c */ /* 0x000fe20000041824 */
[----:B------:R-:W1:Y:S04]  /*18b00*/  LDSM.16.MT88.4 R40, [R232+0x11800] ;  /* 0x01180000e828783b */ /* 0x000e680000004200 */
[----:B------:R-:W-:Y:S01]  /*18b10*/  FADD.FTZ R85, R85, R82 ;  /* 0x0000005255557221 */ /* 0x000fe20000010000 */
[----:B------:R-:W-:Y:S01]  /*18b20*/  FFMA.FTZ R50, R130, UR4, -R167 ;  /* 0x0000000482327c23 */ /* 0x000fe200080108a7 */
[----:B------:R-:W-:Y:S01]  /*18b30*/  FADD.FTZ R100, R100, R95 ;  /* 0x0000005f64647221 */ /* 0x000fe20000010000 */
[----:B------:R-:W-:Y:S03]  /*18b40*/  FFMA.FTZ R167, R131, UR4, -R167 ;  /* 0x0000000483a77c23 */ /* 0x000fe600080108a7 */
[----:B------:R-:W-:Y:S01]  /*18b50*/  FADD.FTZ R86, R86, R85 ;  /* 0x0000005556567221 */ /* 0x000fe20000010000 */
[----:B------:R-:W-:Y:S01]  /*18b60*/  FADD.FTZ R100, R3, R100 ;  /* 0x0000006403647221 */ /* 0x000fe20000010000 */
[----:B------:R-:W-:Y:S01]  /*18b70*/  MUFU.EX2 R50, R50 ;  /* 0x0000003200327308 */ /* 0x000fe20000000800 */
[----:B--2---:R-:W-:Y:S01]  /*18b80*/  F2FP.BF16.F32.PACK_AB R134, R49, R48 ;  /* 0x000000303186723e */ /* 0x004fe200000010ff */
[----:B------:R-:W-:Y:S01]  /*18b90*/  FADD.FTZ R89, R89, R86 ;  /* 0x0000005659597221 */ /* 0x000fe20000010000 */
[----:B------:R-:W-:Y:S01]  /*18ba0*/  FADD.FTZ R101, R101, R100 ;  /* 0x0000006465657221 */ /* 0x000fe20000010000 */
[----:B------:R-:W-:Y:S02]  /*18bb0*/  F2FP.BF16.F32.PACK_AB R132, R64, R63 ;  /* 0x0000003f4084723e */ /* 0x000fe400000010ff */
[----:B------:R-:W-:Y:S01]  /*18bc0*/  FADD.FTZ R90, R90, R89 ;  /* 0x000000595a5a7221 */ /* 0x000fe20000010000 */
[----:B------:R-:W-:Y:S03]  /*18bd0*/  FADD.FTZ R104, R104, R101 ;  /* 0x0000006568687221 */ /* 0x000fe60000010000 */
[----:B------:R-:W2:Y:S01]  /*18be0*/  MUFU.EX2 R167, R167 ;  /* 0x000000a700a77308 */ /* 0x000ea20000000800 */
[----:B---3--:R-:W-:Y:S01]  /*18bf0*/  F2FP.BF16.F32.PACK_AB R133, R66, R65 ;  /* 0x000000414285723e */ /* 0x008fe200000010ff */
[----:B------:R-:W-:Y:S01]  /*18c00*/  FADD.FTZ R93, R93, R90 ;  /* 0x0000005a5d5d7221 */ /* 0x000fe20000010000 */
[----:B------:R-:W-:Y:S03]  /*18c10*/  FADD.FTZ R7, R7, R104 ;  /* 0x0000006807077221 */ /* 0x000fe60000010000 */
[----:B------:R-:W-:Y:S01]  /*18c20*/  FADD.FTZ R94, R94, R93 ;  /* 0x0000005d5e5e7221 */ /* 0x000fe20000010000 */
[----:B------:R-:W-:Y:S03]  /*18c30*/  FADD.FTZ R108, R108, R7 ;  /* 0x000000076c6c7221 */ /* 0x000fe60000010000 */
[----:B------:R-:W-:Y:S01]  /*18c40*/  FADD.FTZ R97, R97, R94 ;  /* 0x0000005e61617221 */ /* 0x000fe20000010000 */
[----:B------:R-:W-:Y:S03]  /*18c50*/  FADD.FTZ R105, R105, R108 ;  /* 0x0000006c69697221 */ /* 0x000fe60000010000 */
[----:B------:R-:W-:Y:S01]  /*18c60*/  FADD.FTZ R98, R98, R97 ;  /* 0x0000006162627221 */ /* 0x000fe20000010000 */
[----:B------:R-:W-:Y:S01]  /*18c70*/  FADD.FTZ R110, R110, R105 ;  /* 0x000000696e6e7221 */ /* 0x000fe20000010000 */
[----:B--2---:R-:W-:Y:S02]  /*18c80*/  F2FP.BF16.F32.PACK_AB R135, R167, R50 ;  /* 0x00000032a787723e */ /* 0x004fe400000010ff */
[----:B------:R-:W-:Y:S01]  /*18c90*/  FADD.FTZ R99, R99, R98 ;  /* 0x0000006263637221 */ /* 0x000fe20000010000 */
[----:B------:R-:W-:Y:S03]  /*18ca0*/  FADD.FTZ R109, R109, R110 ;  /* 0x0000006e6d6d7221 */ /* 0x000fe60000010000 */
[----:B------:R-:W-:Y:S01]  /*18cb0*/  FADD.FTZ R102, R102, R99 ;  /* 0x0000006366667221 */ /* 0x000fe20000010000 */
[----:B------:R-:W-:Y:S01]  /*18cc0*/  FADD.FTZ R114, R114, R109 ;  /* 0x0000006d72727221 */ /* 0x000fe20000010000 */
[C---:B------:R-:W-:Y:S05]  /*18cd0*/  HMMA.16816.F32.BF16 R160, R132.reuse, R156, R8 ;  /* 0x0000009c84a0723c */ /* 0x040fea0000041808 */
        /* <DEDUP_REMOVED lines=11> */
[----:B------:R-:W-:Y:S01]  /*18d90*/  FADD.FTZ R6, R6, R5 ;  /* 0x0000000506067221 */ /* 0x000fe20000010000 */
[C---:B-1----:R-:W-:Y:S04]  /*18da0*/  HMMA.16816.F32.BF16 R136, R132.reuse, R40, R32 ;  /* 0x000000288488723c */ /* 0x042fe80000041820 */
[----:B------:R-:W-:Y:S01]  /*18db0*/  FADD.FTZ R63, R64, R63 ;  /* 0x0000003f403f7221 */ /* 0x000fe20000010000 */
[----:B------:R-:W-:Y:S01]  /*18dc0*/  FADD.FTZ R107, R107, R6 ;  /* 0x000000066b6b7221 */ /* 0x000fe20000010000 */
[----:B------:R-:W-:Y:S05]  /*18dd0*/  HMMA.16816.F32.BF16 R132, R132, R42, R36 ;  /* 0x0000002a8484723c */ /* 0x000fea0000041824 */
[----:B------:R-:W-:Y:S01]  /*18de0*/  FADD.FTZ R48, R48, R63 ;  /* 0x0000003f30307221 */ /* 0x000fe20000010000 */
[----:B------:R-:W-:Y:S05]  /*18df0*/  FADD.FTZ R112, R112, R107 ;  /* 0x0000006b70707221 */ /* 0x000fea0000010000 */
[----:B------:R-:W-:Y:S01]  /*18e00*/  FADD.FTZ R3, R49, R48 ;  /* 0x0000003031037221 */ /* 0x000fe20000010000 */
[----:B------:R-:W-:Y:S04]  /*18e10*/  FADD.FTZ R111, R111, R112 ;  /* 0x000000706f6f7221 */ /* 0x000fe80000010000 */
[----:B------:R1:W-:Y:S01]  /*18e20*/  STL [R1], R3 ;  /* 0x0000000301007387 */ /* 0x0003e20000100800 */
[----:B------:R-:W-:Y:S04]  /*18e30*/  FADD.FTZ R116, R116, R111 ;  /* 0x0000006f74747221 */ /* 0x000fe80000010000 */
[----:B------:R-:W-:Y:S04]  /*18e40*/  FADD.FTZ R61, R61, R116 ;  /* 0x000000743d3d7221 */ /* 0x000fe80000010000 */
[----:B------:R-:W-:Y:S04]  /*18e50*/  FADD.FTZ R62, R62, R61 ;  /* 0x0000003d3e3e7221 */ /* 0x000fe80000010000 */
[----:B------:R-:W-:Y:S04]  /*18e60*/  FADD.FTZ R65, R65, R62 ;  /* 0x0000003e41417221 */ /* 0x000fe80000010000 */
[----:B------:R-:W-:Y:S04]  /*18e70*/  FADD.FTZ R65, R66, R65 ;  /* 0x0000004142417221 */ /* 0x000fe80000010000 */
[----:B------:R-:W-:Y:S01]  /*18e80*/  FADD.FTZ R50, R50, R65 ;  /* 0x0000004132327221 */ /* 0x000fe20000010000 */
[----:B-1----:R-:W-:Y:S03]  /*18e90*/  MOV R3, R0 ;  /* 0x0000000000037202 */ /* 0x002fe60000000f00 */
[----:B------:R-:W-:Y:S01]  /*18ea0*/  FADD.FTZ R252, R167, R50 ;  /* 0x00000032a7fc7221 */ /* 0x000fe20000010000 */
[----:B------:R-:W-:Y:S06]  /*18eb0*/  @P1 BRA `(.L_x_802) ;  /* 0xffffffa000101947 */ /* 0x000fec000383ffff */
.L_x_798:
[----:B------:R-:W1:Y:S01]  /*18ec0*/  LDL.LU R4, [R1] ;  /* 0x0000000001047983 */ /* 0x000e620000300800 */
[----:B------:R-:W2:Y:S01]  /*18ed0*/  S2UR UR4, SR_CgaCtaId ;  /* 0x00000000000479c3 */ /* 0x000ea20000008800 */
[----:B------:R-:W-:Y:S01]  /*18ee0*/  MOV R7, 0x3f800000 ;  /* 0x3f80000000077802 */ /* 0x000fe20000000f00 */
[----:B------:R-:W-:Y:S01]  /*18ef0*/  UMOV UR6, 0x400 ;  /* 0x0000040000067882 */ /* 0x000fe20000000000 */
[----:B------:R-:W3:Y:S01]  /*18f00*/  SHFL.BFLY PT, R5, R252, 0x2, 0x1f ;  /* 0x0c401f00fc057f89 */ /* 0x000ee200000e0000 */
[----:B------:R-:W-:Y:S01]  /*18f10*/  MOV R8, 0x3f800000 ;  /* 0x3f80000000087802 */ /* 0x000fe20000000f00 */
[----:B------:R-:W-:Y:S02]  /*18f20*/  UISETP.NE.AND UP0, UPT, UR16, -0x1, UPT ;  /* 0xffffffff1000788c */ /* 0x000fe4000bf05270 */
[----:B--2---:R-:W-:Y:S01]  /*18f30*/  ULEA UR4, UR4, UR6, 0x18 ;  /* 0x0000000604047291 */ /* 0x004fe2000f8ec03f */
[----:B---3--:R-:W-:-:S08]  /*18f40*/  FADD.FTZ R10, R5, R252 ;  /* 0x000000fc050a7221 */ /* 0x008fd00000010000 */
[----:B------:R-:W-:Y:S02]  /*18f50*/  @UP0 ULDC.64 UR6, c[0x0][0x298] ;  /* 0x0000a60000060ab9 */ /* 0x000fe40000000a00 */
[----:B------:R-:W-:Y:S01]  /*18f60*/  @UP0 UIMAD.WIDE.U32 UR10, UR16, UR6, URZ ;  /* 0x00000006100a02a5 */ /* 0x000fe2000f8e003f */
[----:B------:R-:W2:Y:S03]  /*18f70*/  SHFL.BFLY PT, R5, R10, 0x1, 0x1f ;  /* 0x0c201f000a057f89 */ /* 0x000ea600000e0000 */
[----:B------:R-:W-:Y:S01]  /*18f80*/  @UP0 UIMAD UR8, UR16, UR7, UR11 ;  /* 0x00000007100802a4 */ /* 0x000fe2000f8e020b */
[----:B--2---:R-:W-:-:S05]  /*18f90*/  FADD.FTZ R5, R10, R5 ;  /* 0x000000050a057221 */ /* 0x004fca0000010000 */
[----:B------:R-:W-:-:S13]  /*18fa0*/  FSETP.NE.FTZ.AND P3, PT, R5, RZ, PT ;  /* 0x000000ff0500720b */ /* 0x000fda0003f75000 */
[----:B------:R-:W2:Y:S08]  /*18fb0*/  @P3 MUFU.RCP R8, R5 ;  /* 0x0000000500083308 */ /* 0x000eb00000001000 */
[----:B------:R-:W3:Y:S01]  /*18fc0*/  @P3 MUFU.LG2 R5, R5 ;  /* 0x0000000500053308 */ /* 0x000ee20000000c00 */
[C---:B--2---:R-:W-:Y:S01]  /*18fd0*/  FMUL.FTZ R163, R8.reuse, R163 ;  /* 0x000000a308a37220 */ /* 0x044fe20000410000 */
[C---:B------:R-:W-:Y:S01]  /*18fe0*/  FMUL.FTZ R162, R8.reuse, R162 ;  /* 0x000000a208a27220 */ /* 0x040fe20000410000 */
        /* <DEDUP_REMOVED lines=8> */
[----:B------:R-:W-:Y:S01]  /*19070*/  F2FP.BF16.F32.PACK_AB R162, R163, R162 ;  /* 0x000000a2a3a2723e */ /* 0x000fe200000010ff */
        /* <DEDUP_REMOVED lines=9> */
[----:B------:R-:W-:Y:S01]  /*19110*/  FMUL.FTZ R8, R8, R134 ;  /* 0x0000008608087220 */ /* 0x000fe20000410000 */
[----:B------:R-:W-:Y:S01]  /*19120*/  F2FP.BF16.F32.PACK_AB R142, R143, R142 ;  /* 0x0000008e8f8e723e */ /* 0x000fe200000010ff */
[----:B---3--:R-:W-:Y:S01]  /*19130*/  @P3 FMUL.FTZ R5, R5, 0.69314718246459960938 ;  /* 0x3f31721805053820 */ /* 0x008fe20000410000 */
[----:B------:R-:W-:-:S02]  /*19140*/  F2FP.BF16.F32.PACK_AB R138, R139, R138 ;  /* 0x0000008a8b8a723e */ /* 0x000fc400000010ff */
[----:B------:R-:W-:Y:S01]  /*19150*/  F2FP.BF16.F32.PACK_AB R8, R135, R8 ;  /* 0x000000088708723e */ /* 0x000fe200000010ff */
[----:B-1----:R-:W1:Y:S02]  /*19160*/  SHFL.BFLY PT, R3, R4, 0x2, 0x1f ;  /* 0x0c401f0004037f89 */ /* 0x002e6400000e0000 */
[----:B-1----:R-:W-:Y:S02]  /*19170*/  FADD.FTZ R3, R3, R4 ;  /* 0x0000000403037221 */ /* 0x002fe40000010000 */
[----:B------:R-:W1:Y:S03]  /*19180*/  S2R R4, SR_TID.X ;  /* 0x0000000000047919 */ /* 0x000e660000002100 */
[----:B------:R-:W2:Y:S02]  /*19190*/  SHFL.BFLY PT, R6, R3, 0x1, 0x1f ;  /* 0x0c201f0003067f89 */ /* 0x000ea400000e0000 */
[----:B--2---:R-:W-:Y:S01]  /*191a0*/  FADD.FTZ R6, R3, R6 ;  /* 0x0000000603067221 */ /* 0x004fe20000010000 */
[----:B-1----:R-:W-:-:S04]  /*191b0*/  SHF.R.S32.HI R3, RZ, 0x1f, R4 ;  /* 0x0000001fff037819 */ /* 0x002fc80000011404 */
[----:B------:R-:W-:Y:S02]  /*191c0*/  FSETP.NE.FTZ.AND P4, PT, R6, RZ, PT ;  /* 0x000000ff0600720b */ /* 0x000fe40003f95000 */
[----:B------:R-:W-:-:S04]  /*191d0*/  LEA.HI R9, R3, R4, RZ, 0x2 ;  /* 0x0000000403097211 */ /* 0x000fc800078f10ff */
[--C-:B------:R-:W-:Y:S02]  /*191e0*/  SHF.R.S32.HI R11, RZ, 0x2, R9.reuse ;  /* 0x00000002ff0b7819 */ /* 0x100fe40000011409 */
[----:B------:R-:W-:Y:S02]  /*191f0*/  SHF.R.S32.HI R10, RZ, 0x1f, R9 ;  /* 0x0000001fff0a7819 */ /* 0x000fe40000011409 */
[----:B------:R-:W-:Y:S02]  /*19200*/  LOP3.LUT R9, R9, 0x3ffffffc, RZ, 0xc0, !PT ;  /* 0x3ffffffc09097812 */ /* 0x000fe400078ec0ff */
[----:B------:R-:W-:Y:S01]  /*19210*/  LEA.HI R10, R10, R11, RZ, 0x3 ;  /* 0x0000000b0a0a7211 */ /* 0x000fe200078f18ff */
[----:B------:R-:W1:Y:S02]  /*19220*/  @P4 MUFU.RCP R7, R6 ;  /* 0x0000000600074308 */ /* 0x000e640000001000 */
[----:B------:R-:W-:Y:S01]  /*19230*/  IMAD.IADD R14, R4, 0x1, -R9 ;  /* 0x00000001040e7824 */ /* 0x000fe200078e0a09 */
[----:B------:R-:W-:-:S05]  /*19240*/  LOP3.LUT R10, R10, 0xfffffff8, RZ, 0xc0, !PT ;  /* 0xfffffff80a0a7812 */ /* 0x000fca00078ec0ff */
[----:B------:R-:W-:Y:S01]  /*19250*/  IMAD.IADD R10, R11, 0x1, -R10 ;  /* 0x000000010b0a7824 */ /* 0x000fe200078e0a0a */
[----:B------:R-:W-:Y:S01]  /*19260*/  LEA.HI R11, R3, R4, RZ, 0x5 ;  /* 0x00000004030b7211 */ /* 0x000fe200078f28ff */
[----:B------:R-:W2:Y:S03]  /*19270*/  @P4 MUFU.LG2 R6, R6 ;  /* 0x0000000600064308 */ /* 0x000ea60000000c00 */
[----:B------:R-:W-:Y:S02]  /*19280*/  SHF.L.U32 R12, R10, 0x6, RZ ;  /* 0x000000060a0c7819 */ /* 0x000fe400000006ff */
[----:B------:R-:W-:Y:S02]  /*19290*/  SHF.R.S32.HI R13, RZ, 0x5, R11 ;  /* 0x00000005ff0d7819 */ /* 0x000fe4000001140b */
[----:B------:R-:W-:Y:S01]  /*192a0*/  LOP3.LUT R12, R12, 0x1c0, RZ, 0xc0, !PT ;  /* 0x000001c00c0c7812 */ /* 0x000fe200078ec0ff */
[C---:B-1----:R-:W-:Y:S01]  /*192b0*/  FMUL.FTZ R160, R7.reuse, R160 ;  /* 0x000000a007a07220 */ /* 0x042fe20000410000 */
[----:B------:R-:W-:Y:S01]  /*192c0*/  LOP3.LUT R9, R10, 0x1, RZ, 0xc0, !PT ;  /* 0x000000010a097812 */ /* 0x000fe200078ec0ff */
[----:B------:R-:W-:Y:S01]  /*192d0*/  FMUL.FTZ R161, R7, R161 ;  /* 0x000000a107a17220 */ /* 0x000fe20000410000 */
[----:B------:R-:W-:Y:S01]  /*192e0*/  LEA R14, R13, R14, 0x9 ;  /* 0x0000000e0d0e7211 */ /* 0x000fe200078e48ff */
[C---:B------:R-:W-:Y:S01]  /*192f0*/  FMUL.FTZ R156, R7.reuse, R156 ;  /* 0x0000009c079c7220 */ /* 0x040fe20000410000 */
[----:B------:R-:W-:Y:S01]  /*19300*/  LEA.HI R15, R12, R12, RZ, 0x1d ;  /* 0x0000000c0c0f7211 */ /* 0x000fe200078fe8ff */
[----:B------:R-:W-:Y:S01]  /*19310*/  FMUL.FTZ R157, R7, R157 ;  /* 0x0000009d079d7220 */ /* 0x000fe20000410000 */
[----:B------:R-:W-:Y:S01]  /*19320*/  ISETP.NE.U32.AND P0, PT, R9, 0x1, PT ;  /* 0x000000010900780c */ /* 0x000fe20003f05070 */
[----:B------:R-:W-:Y:S01]  /*19330*/  IMAD.MOV.U32 R9, RZ, RZ, -0x10 ;  /* 0xfffffff0ff097424 */ /* 0x000fe200078e00ff */
[----:B------:R-:W-:Y:S01]  /*19340*/  LEA R14, R14, R15, 0x1 ;  /* 0x0000000f0e0e7211 */ /* 0x000fe200078e08ff */
[----:B------:R-:W-:Y:S01]  /*19350*/  FMUL.FTZ R152, R7, R152 ;  /* 0x0000009807987220 */ /* 0x000fe20000410000 */
[----:B------:R-:W-:Y:S01]  /*19360*/  R2P PR, R10, 0x6 ;  /* 0x000000060a007804 */ /* 0x000fe20000000000 */
[----:B------:R-:W-:Y:S01]  /*19370*/  IMAD.MOV.U32 R10, RZ, RZ, 0x20 ;  /* 0x00000020ff0a7424 */ /* 0x000fe200078e00ff */
[----:B------:R-:W-:Y:S01]  /*19380*/  SEL R9, R9, 0x10, !P0 ;  /* 0x0000001009097807 */ /* 0x000fe20004000000 */
[C---:B------:R-:W-:Y:S01]  /*19390*/  FMUL.FTZ R153, R7.reuse, R153 ;  /* 0x0000009907997220 */ /* 0x040fe20000410000 */
[----:B------:R-:W-:Y:S01]  /*193a0*/  LEA R15, R14, UR4, 0x1 ;  /* 0x000000040e0f7c11 */ /* 0x000fe2000f8e08ff */
[C---:B------:R-:W-:Y:S01]  /*193b0*/  FMUL.FTZ R148, R7.reuse, R148 ;  /* 0x0000009407947220 */ /* 0x040fe20000410000 */
[----:B------:R-:W-:Y:S01]  /*193c0*/  SEL R10, R10, 0xffffffe0, !P1 ;  /* 0xffffffe00a0a7807 */ /* 0x000fe20004800000 */
[----:B------:R-:W-:Y:S01]  /*193d0*/  FMUL.FTZ R149, R7, R149 ;  /* 0x0000009507957220 */ /* 0x000fe20000410000 */
[----:B------:R-:W-:Y:S01]  /*193e0*/  IADD3 R17, R15, R9, RZ ;  /* 0x000000090f117210 */ /* 0x000fe20007ffe0ff */
[C---:B------:R-:W-:Y:S01]  /*193f0*/  FMUL.FTZ R144, R7.reuse, R144 ;  /* 0x0000009007907220 */ /* 0x040fe20000410000 */
[----:B------:R-:W-:Y:S01]  /*19400*/  FMUL.FTZ R145, R7, R145 ;  /* 0x0000009107917220 */ /* 0x000fe20000410000 */
[----:B------:R-:W-:Y:S01]  /*19410*/  F2FP.BF16.F32.PACK_AB R160, R161, R160 ;  /* 0x000000a0a1a0723e */ /* 0x000fe200000010ff */
[--C-:B------:R-:W-:Y:S01]  /*19420*/  IMAD.IADD R21, R15, 0x1, R10.reuse ;  /* 0x000000010f157824 */ /* 0x100fe200078e020a */
[----:B------:R-:W-:Y:S01]  /*19430*/  F2FP.BF16.F32.PACK_AB R156, R157, R156 ;  /* 0x0000009c9d9c723e */ /* 0x000fe200000010ff */
[----:B------:R-:W-:Y:S01]  /*19440*/  IMAD.IADD R23, R17, 0x1, R10 ;  /* 0x0000000111177824 */ /* 0x000fe200078e020a */
[----:B------:R-:W-:Y:S01]  /*19450*/  F2FP.BF16.F32.PACK_AB R152, R153, R152 ;  /* 0x000000989998723e */ /* 0x000fe200000010ff */
[----:B------:R-:W-:Y:S01]  /*19460*/  STS [R15], R160 ;  /* 0x000000a00f007388 */ /* 0x000fe20000000800 */
[----:B------:R-:W-:Y:S01]  /*19470*/  F2FP.BF16.F32.PACK_AB R148, R149, R148 ;  /* 0x000000949594723e */ /* 0x000fe200000010ff */
[----:B------:R-:W-:Y:S01]  /*19480*/  FMUL.FTZ R140, R7, R140 ;  /* 0x0000008c078c7220 */ /* 0x000fe20000410000 */
[----:B------:R-:W-:Y:S01]  /*19490*/  IADD3 R19, R15, 0x40, RZ ;  /* 0x000000400f137810 */ /* 0x000fe20007ffe0ff */
[----:B------:R1:W-:Y:S01]  /*194a0*/  STS [R15+0x400], R162 ;  /* 0x000400a20f007388 */ /* 0x0003e20000000800 */
[----:B------:R-:W-:Y:S01]  /*194b0*/  F2FP.BF16.F32.PACK_AB R144, R145, R144 ;  /* 0x000000909190723e */ /* 0x000fe200000010ff */
[----:B------:R-:W-:Y:S01]  /*194c0*/  FMUL.FTZ R141, R7, R141 ;  /* 0x0000008d078d7220 */ /* 0x000fe20000410000 */
[----:B------:R-:W-:Y:S01]  /*194d0*/  @P2 IADD3 R19, R15, -0x40, RZ ;  /* 0xffffffc00f132810 */ /* 0x000fe20007ffe0ff */
[----:B------:R-:W-:Y:S01]  /*194e0*/  STS [R17], R156 ;  /* 0x0000009c11007388 */ /* 0x000fe20000000800 */
[----:B------:R-:W-:Y:S01]  /*194f0*/  PLOP3.LUT P0, PT, PT, PT, UP0, 0x80, 0x0 ;  /* 0x000000000000781c */ /* 0x000fe20003f0f008 */
[C---:B------:R-:W-:Y:S01]  /*19500*/  FMUL.FTZ R136, R7.reuse, R136 ;  /* 0x0000008807887220 */ /* 0x040fe20000410000 */
[----:B------:R-:W-:Y:S01]  /*19510*/  FMUL.FTZ R137, R7, R137 ;  /* 0x0000008907897220 */ /* 0x000fe20000410000 */
[----:B------:R3:W-:Y:S01]  /*19520*/  STS [R17+0x400], R158 ;  /* 0x0004009e11007388 */ /* 0x0007e20000000800 */
[----:B------:R-:W-:-:S02]  /*19530*/  IMAD.IADD R9, R9, 0x1, R19 ;  /* 0x0000000109097824 */ /* 0x000fc400078e0213 */
[C---:B------:R-:W-:Y:S01]  /*19540*/  FMUL.FTZ R132, R7.reuse, R132 ;  /* 0x0000008407847220 */ /* 0x040fe20000410000 */
[----:B------:R-:W-:Y:S01]  /*19550*/  FMUL.FTZ R7, R7, R133 ;  /* 0x0000008507077220 */ /* 0x000fe20000410000 */
[----:B------:R-:W-:Y:S01]  /*19560*/  STS [R21], R152 ;  /* 0x0000009815007388 */ /* 0x000fe20000000800 */
[----:B------:R-:W-:Y:S01]  /*19570*/  F2FP.BF16.F32.PACK_AB R140, R141, R140 ;  /* 0x0000008c8d8c723e */ /* 0x000fe200000010ff */
[----:B------:R-:W-:Y:S01]  /*19580*/  ULDC.U8 UR4, c[0x0][0x3d8] ;  /* 0x0000f60000047ab9 */ /* 0x000fe20000000000 */
[----:B------:R-:W-:Y:S01]  /*19590*/  F2FP.BF16.F32.PACK_AB R136, R137, R136 ;  /* 0x000000888988723e */ /* 0x000fe200000010ff */
[----:B------:R-:W-:Y:S01]  /*195a0*/  STS [R21+0x400], R154 ;  /* 0x0004009a15007388 */ /* 0x000fe20000000800 */
[----:B------:R-:W-:Y:S02]  /*195b0*/  F2FP.BF16.F32.PACK_AB R7, R7, R132 ;  /* 0x000000840707723e */ /* 0x000fe400000010ff */
[----:B------:R-:W-:Y:S01]  /*195c0*/  ISETP.NE.AND P1, PT, RZ, UR4, PT ;  /* 0x00000004ff007c0c */ /* 0x000fe2000bf25270 */
[----:B------:R-:W-:Y:S04]  /*195d0*/  STS [R23], R148 ;  /* 0x0000009417007388 */ /* 0x000fe80000000800 */
[----:B------:R-:W-:Y:S01]  /*195e0*/  STS [R23+0x400], R150 ;  /* 0x0004009617007388 */ /* 0x000fe20000000800 */
[C---:B-1----:R-:W-:Y:S01]  /*195f0*/  IADD3 R15, R10.reuse, R19, RZ ;  /* 0x000000130a0f7210 */ /* 0x042fe20007ffe0ff */
[----:B------:R-:W-:-:S02]  /*19600*/  IMAD.IADD R10, R10, 0x1, R9 ;  /* 0x000000010a0a7824 */ /* 0x000fc400078e0209 */
[----:B------:R-:W-:Y:S04]  /*19610*/  STS [R19], R144 ;  /* 0x0000009013007388 */ /* 0x000fe80000000800 */
[----:B------:R1:W-:Y:S01]  /*19620*/  STS [R19+0x400], R146 ;  /* 0x0004009213007388 */ /* 0x0003e20000000800 */
[----:B---3--:R-:W3:Y:S03]  /*19630*/  @P3 LDC R17, c[0x0][0x2e8] ;  /* 0x0000ba00ff113b82 */ /* 0x008ee60000000800 */
[----:B------:R-:W-:Y:S04]  /*19640*/  STS [R9], R140 ;  /* 0x0000008c09007388 */ /* 0x000fe80000000800 */
[----:B------:R2:W-:Y:S04]  /*19650*/  STS [R9+0x400], R142 ;  /* 0x0004008e09007388 */ /* 0x0005e80000000800 */
[----:B------:R-:W-:Y:S04]  /*19660*/  STS [R15], R136 ;  /* 0x000000880f007388 */ /* 0x000fe80000000800 */
[----:B------:R-:W-:Y:S04]  /*19670*/  STS [R15+0x400], R138 ;  /* 0x0004008a0f007388 */ /* 0x000fe80000000800 */
[----:B------:R4:W-:Y:S04]  /*19680*/  STS [R10], R7 ;  /* 0x000000070a007388 */ /* 0x0009e80000000800 */
[----:B------:R5:W-:Y:S01]  /*19690*/  STS [R10+0x400], R8 ;  /* 0x000400080a007388 */ /* 0x000be20000000800 */
[----:B-1----:R-:W1:Y:S01]  /*196a0*/  @P4 LDC R19, c[0x0][0x2e8] ;  /* 0x0000ba00ff134b82 */ /* 0x002e620000000800 */
[----:B--2---:R-:W-:Y:S01]  /*196b0*/  @P4 FMUL.FTZ R9, R6, 0.69314718246459960938 ;  /* 0x3f31721806094820 */ /* 0x004fe20000410000 */
[----:B----4-:R-:W-:Y:S01]  /*196c0*/  MOV R7, 0x7f800000 ;  /* 0x7f80000000077802 */ /* 0x010fe20000000f00 */
[----:B-----5:R-:W-:Y:S01]  /*196d0*/  IMAD.MOV.U32 R8, RZ, RZ, 0x7f800000 ;  /* 0x7f800000ff087424 */ /* 0x020fe200078e00ff */
[----:B---3--:R-:W-:Y:S06]  /*196e0*/  @P0 BRA `(.L_x_803) ;  /* 0x00000000001c0947 */ /* 0x008fec0003800000 */
[----:B------:R-:W2:Y:S01]  /*196f0*/  S2UR UR8, SR_CTAID.Y ;  /* 0x00000000000879c3 */ /* 0x000ea20000002600 */
[----:B------:R-:W-:Y:S01]  /*19700*/  ULDC.64 UR6, c[0x0][0x290] ;  /* 0x0000a40000067ab9 */ /* 0x000fe20000000a00 */
[----:B--2---:R-:W-:Y:S02]  /*19710*/  USHF.R.S32.HI UR4, URZ, 0x1f, UR8 ;  /* 0x0000001f3f047899 */ /* 0x004fe40008011408 */
[----:B------:R-:W-:Y:S02]  /*19720*/  UIMAD.WIDE.U32 UR10, UR8, UR6, URZ ;  /* 0x00000006080a72a5 */ /* 0x000fe4000f8e003f */
[----:B------:R-:W-:-:S04]  /*19730*/  UIMAD UR4, UR4, UR6, URZ ;  /* 0x00000006040472a4 */ /* 0x000fc8000f8e023f */
[----:B------:R-:W-:-:S04]  /*19740*/  UIMAD UR4, UR8, UR7, UR4 ;  /* 0x00000007080472a4 */ /* 0x000fc8000f8e0204 */
[----:B------:R-:W-:-:S12]  /*19750*/  UIADD3 UR8, UR11, UR4, URZ ;  /* 0x000000040b087290 */ /* 0x000fd8000fffe03f */
.L_x_803:
[----:B-1----:R-:W-:Y:S01]  /*19760*/  @P4 FFMA.FTZ R7, R2, R19, R9 ;  /* 0x0000001302074223 */ /* 0x002fe20000010009 */
[----:B------:R-:W-:Y:S01]  /*19770*/  @P3 FFMA.FTZ R8, R0, R17, R5 ;  /* 0x0000001100083223 */ /* 0x000fe20000010005 */
[----:B------:R-:W-:Y:S06]  /*19780*/  @!P1 BRA `(.L_x_804) ;  /* 0x00000000001c9947 */ /* 0x000fec0003800000 */
[----:B------:R-:W1:Y:S01]  /*19790*/  S2UR UR7, SR_CTAID.Y ;  /* 0x00000000000779c3 */ /* 0x000e620000002600 */
[----:B------:R-:W-:-:S07]  /*197a0*/  ULDC UR6, c[0x0][0x2c4] ;  /* 0x0000b10000067ab9 */ /* 0x000fce0000000800 */
[----:B------:R-:W2:Y:S01]  /*197b0*/  S2UR UR4, SR_CTAID.Z ;  /* 0x00000000000479c3 */ /* 0x000ea20000002700 */
[----:B-1----:R-:W-:-:S03]  /*197c0*/  @!UP0 UIMAD UR16, UR7, UR6, URZ ;  /* 0x00000006071082a4 */ /* 0x002fc6000f8e023f */
[----:B------:R-:W-:Y:S02]  /*197d0*/  ULDC UR6, c[0x0][0x2e4] ;  /* 0x0000b90000067ab9 */ /* 0x000fe40000000800 */
[----:B--2---:R-:W-:Y:S01]  /*197e0*/  UIMAD UR16, UR4, UR6, UR16 ;  /* 0x00000006041072a4 */ /* 0x004fe2000f8e0210 */
[----:B------:R-:W-:Y:S05]  /*197f0*/  BRA `(.L_x_805) ;  /* 0x0000000000187947 */ /* 0x000fea0003800000 */
.L_x_804:
[----:B------:R-:W-:Y:S01]  /*19800*/  S2UR UR4, SR_CTAID.Z ;  /* 0x00000000000479c3 */ /* 0x000fe20000002700 */
[----:B------:R-:W-:Y:S01]  /*19810*/  ULDC UR6, c[0x0][0x270] ;  /* 0x00009c0000067ab9 */ /* 0x000fe20000000800 */
[----:B------:R-:W-:-:S06]  /*19820*/  ULDC UR16, c[0x0][0x2c4] ;  /* 0x0000b10000107ab9 */ /* 0x000fcc0000000800 */
[----:B------:R-:W1:Y:S02]  /*19830*/  S2UR UR7, SR_CTAID.Y ;  /* 0x00000000000779c3 */ /* 0x000e640000002600 */
[----:B-1----:R-:W-:-:S04]  /*19840*/  UIMAD UR6, UR7, UR6, UR4 ;  /* 0x00000006070672a4 */ /* 0x002fc8000f8e0204 */
[----:B------:R-:W-:Y:S02]  /*19850*/  UIMAD UR16, UR6, UR16, URZ ;  /* 0x00000010061072a4 */ /* 0x000fe4000f8e023f */
.L_x_805:
[----:B------:R-:W-:Y:S01]  /*19860*/  LOP3.LUT R5, R11, 0xffffffe0, RZ, 0xc0, !PT ;  /* 0xffffffe00b057812 */ /* 0x000fe200078ec0ff */
[----:B------:R-:W1:Y:S01]  /*19870*/  S2R R0, SR_TID.X ;  /* 0x0000000000007919 */ /* 0x000e620000002100 */
[----:B------:R-:W-:Y:S01]  /*19880*/  SHF.R.S32.HI R6, RZ, 0x1f, R13 ;  /* 0x0000001fff067819 */ /* 0x000fe2000001140d */
[----:B------:R-:W-:Y:S02]  /*19890*/  BSSY B0, `(.L_x_806) ;  /* 0x0000019000007945 */ /* 0x000fe40003800000 */
[----:B------:R-:W-:Y:S01]  /*198a0*/  IMAD.IADD R5, R4, 0x1, -R5 ;  /* 0x0000000104057824 */ /* 0x000fe200078e0a05 */
[----:B------:R-:W-:Y:S01]  /*198b0*/  LEA.HI R6, R6, R13, RZ, 0x2 ;  /* 0x0000000d06067211 */ /* 0x000fe200078f10ff */
[----:B------:R-:W-:Y:S03]  /*198c0*/  BAR.SYNC.DEFER_BLOCKING 0x0 ;  /* 0x0000000000007b1d */ /* 0x000fe60000010000 */
[----:B------:R-:W-:-:S02]  /*198d0*/  LOP3.LUT P0, RZ, R5, 0x3, RZ, 0xc0, !PT ;  /* 0x0000000305ff7812 */ /* 0x000fc4000780c0ff */
[----:B------:R-:W-:Y:S02]  /*198e0*/  SHF.R.S32.HI R2, RZ, 0x1f, R5 ;  /* 0x0000001fff027819 */ /* 0x000fe40000011405 */
[----:B------:R-:W-:Y:S02]  /*198f0*/  LOP3.LUT R6, R6, 0xffffffc, RZ, 0xc0, !PT ;  /* 0x0ffffffc06067812 */ /* 0x000fe400078ec0ff */
[----:B------:R-:W-:-:S03]  /*19900*/  LEA.HI R2, R2, R5, RZ, 0x2 ;  /* 0x0000000502027211 */ /* 0x000fc600078f10ff */
[----:B------:R-:W-:Y:S01]  /*19910*/  IMAD.IADD R6, R13, 0x1, -R6 ;  /* 0x000000010d067824 */ /* 0x000fe200078e0a06 */
[----:B------:R-:W-:-:S05]  /*19920*/  SHF.R.S32.HI R5, RZ, 0x2, R2 ;  /* 0x00000002ff057819 */ /* 0x000fca0000011402 */
[----:B------:R-:W-:Y:S01]  /*19930*/  IMAD R6, R6, 0x10, R5 ;  /* 0x0000001006067824 */ /* 0x000fe200078e0205 */
[----:B------:R-:W-:Y:S06]  /*19940*/  @P0 BRA `(.L_x_807) ;  /* 0x0000000000340947 */ /* 0x000fec0003800000 */
[----:B------:R-:W2:Y:S01]  /*19950*/  S2UR UR6, SR_CTAID.X ;  /* 0x00000000000679c3 */ /* 0x000ea20000002500 */
[C---:B------:R-:W-:Y:S01]  /*19960*/  VIADD R5, R6.reuse, 0x8 ;  /* 0x0000000806057836 */ /* 0x040fe20000000000 */
[----:B------:R-:W-:-:S04]  /*19970*/  ISETP.GE.AND P2, PT, R6, UR5, PT ;  /* 0x0000000506007c0c */ /* 0x000fc8000bf46270 */
[----:B------:R-:W-:Y:S01]  /*19980*/  ISETP.GE.AND P1, PT, R5, UR5, PT ;  /* 0x0000000505007c0c */ /* 0x000fe2000bf26270 */
[----:B--2---:R-:W-:-:S04]  /*19990*/  ULEA UR6, UR6, UR16, 0x6 ;  /* 0x0000001006067291 */ /* 0x004fc8000f8e303f */
[----:B------:R-:W-:Y:S02]  /*199a0*/  USHF.R.S32.HI UR9, URZ, 0x1f, UR6 ;  /* 0x0000001f3f097899 */ /* 0x000fe40008011406 */
[----:B------:R-:W-:Y:S01]  /*199b0*/  IADD3 R2, P0, R6, UR6, RZ ;  /* 0x0000000606027c10 */ /* 0x000fe2000ff1e0ff */
[----:B------:R-:W-:-:S03]  /*199c0*/  ULDC.64 UR6, c[0x0][0x2b0] ;  /* 0x0000ac0000067ab9 */ /* 0x000fc60000000a00 */
[----:B------:R-:W-:Y:S02]  /*199d0*/  LEA.HI.X.SX32 R5, R6, UR9, 0x1, P0 ;  /* 0x0000000906057c11 */ /* 0x000fe400080f0eff */
[----:B------:R-:W-:-:S04]  /*199e0*/  LEA R10, P0, R2, UR6, 0x2 ;  /* 0x00000006020a7c11 */ /* 0x000fc8000f8010ff */
[----:B------:R-:W-:-:S05]  /*199f0*/  LEA.HI.X R11, R2, UR7, R5, 0x2, P0 ;  /* 0x00000007020b7c11 */ /* 0x000fca00080f1405 */
[----:B------:R2:W-:Y:S04]  /*19a00*/  @!P2 STG.E desc[UR22][R10.64], R7 ;  /* 0x000000070a00a986 */ /* 0x0005e8000c101916 */
[----:B------:R2:W-:Y:S02]  /*19a10*/  @!P1 STG.E desc[UR22][R10.64+0x20], R8 ;  /* 0x000020080a009986 */ /* 0x0005e4000c101916 */
.L_x_807:
[----:B------:R-:W-:Y:S05]  /*19a20*/  BSYNC B0 ;  /* 0x0000000000007941 */ /* 0x000fea0003800000 */
.L_x_806:
[----:B------:R-:W3:Y:S01]  /*19a30*/  S2UR UR9, SR_CTAID.X ;  /* 0x00000000000979c3 */ /* 0x000ee20000002500 */
[----:B------:R-:W-:Y:S01]  /*19a40*/  SHF.R.S32.HI R245, RZ, 0x1f, R244 ;  /* 0x0000001ffff57819 */ /* 0x000fe200000114f4 */
[----:B------:R-:W-:Y:S01]  /*19a50*/  ULDC UR7, c[0x0][0x2d0] ;  /* 0x0000b40000077ab9 */ /* 0x000fe20000000800 */
[----:B-1----:R-:W-:Y:S01]  /*19a60*/  SHF.R.S32.HI R5, RZ, 0x1f, R0 ;  /* 0x0000001fff057819 */ /* 0x002fe20000011400 */
[----:B------:R1:W4:Y:S01]  /*19a70*/  LDS.128 R12, [R242+0x1800] ;  /* 0x00180000f20c7984 */ /* 0x0003220000000c00 */
[----:B------:R-:W-:Y:S01]  /*19a80*/  ISETP.GE.AND P0, PT, R244, UR7, PT ;  /* 0x00000007f4007c0c */ /* 0x000fe2000bf06270 */
[----:B------:R-:W-:Y:S01]  /*19a90*/  BSSY B0, `(.L_x_808) ;  /* 0x0000027000007945 */ /* 0x000fe20003800000 */
[----:B------:R-:W-:Y:S01]  /*19aa0*/  LEA.HI R4, R3, R4, RZ, 0x3 ;  /* 0x0000000403047211 */ /* 0x000fe200078f18ff */
[----:B--2---:R-:W2:Y:S01]  /*19ab0*/  LDC.64 R8, c[0x0][0x298] ;  /* 0x0000a600ff087b82 */ /* 0x004ea20000000a00 */
[----:B------:R-:W-:Y:S02]  /*19ac0*/  LEA.HI R3, R5, R0, RZ, 0x3 ;  /* 0x0000000005037211 */ /* 0x000fe400078f18ff */
[----:B------:R-:W-:-:S02]  /*19ad0*/  SHF.R.S32.HI R0, RZ, 0x3, R4 ;  /* 0x00000003ff007819 */ /* 0x000fc40000011404 */
[----:B------:R-:W-:-:S03]  /*19ae0*/  SHF.R.S32.HI R3, RZ, 0x3, R3 ;  /* 0x00000003ff037819 */ /* 0x000fc60000011403 */
[----:B------:R-:W5:Y:S01]  /*19af0*/  LDC.64 R6, c[0x0][0x2a0] ;  /* 0x0000a800ff067b82 */ /* 0x000f620000000a00 */
[C---:B------:R-:W-:Y:S01]  /*19b00*/  VIADD R4, R0.reuse, 0x20 ;  /* 0x0000002000047836 */ /* 0x040fe20000000000 */
[----:B------:R-:W-:Y:S01]  /*19b10*/  SHF.R.S32.HI R3, RZ, 0x1f, R3 ;  /* 0x0000001fff037819 */ /* 0x000fe20000011403 */
[----:B------:R-:W-:-:S03]  /*19b20*/  VIADD R2, R0, 0x10 ;  /* 0x0000001000027836 */ /* 0x000fc60000000000 */
[----:B------:R-:W-:Y:S01]  /*19b30*/  ISETP.GE.OR P2, PT, R4, UR5, P0 ;  /* 0x0000000504007c0c */ /* 0x000fe20008746670 */
[----:B---3--:R-:W-:Y:S01]  /*19b40*/  USHF.L.U32 UR9, UR9, 0x6, URZ ;  /* 0x0000000609097899 */ /* 0x008fe2000800063f */
[----:B------:R-:W-:Y:S01]  /*19b50*/  ISETP.GE.OR P3, PT, R2, UR5, P0 ;  /* 0x0000000502007c0c */ /* 0x000fe20008766670 */
[----:B------:R-:W-:Y:S02]  /*19b60*/  VIADD R2, R0, 0x30 ;  /* 0x0000003000027836 */ /* 0x000fe40000000000 */
[----:B------:R-:W-:Y:S02]  /*19b70*/  USHF.R.S32.HI UR6, URZ, 0x1f, UR9 ;  /* 0x0000001f3f067899 */ /* 0x000fe40008011409 */
[----:B--2---:R-:W-:-:S04]  /*19b80*/  IMAD.WIDE.U32 R244, R8, UR9, R244 ;  /* 0x0000000908f47c25 */ /* 0x004fc8000f8e00f4 */
[----:B------:R-:W-:Y:S01]  /*19b90*/  IMAD R10, R8, UR6, RZ ;  /* 0x00000006080a7c24 */ /* 0x000fe2000f8e02ff */
[----:B------:R-:W-:Y:S01]  /*19ba0*/  USHF.R.S32.HI UR6, URZ, 0x1f, UR4 ;  /* 0x0000001f3f067899 */ /* 0x000fe20008011404 */
[----:B------:R-:W-:Y:S02]  /*19bb0*/  IADD3 R18, P1, R244, UR10, RZ ;  /* 0x0000000af4127c10 */ /* 0x000fe4000ff3e0ff */
[----:B------:R-:W-:Y:S01]  /*19bc0*/  IMAD R5, R9, UR9, R10 ;  /* 0x0000000909057c24 */ /* 0x000fe2000f8e020a */
[----:B------:R-:W-:Y:S02]  /*19bd0*/  UIADD3 UR9, -UR9, UR18, URZ ;  /* 0x0000001209097290 */ /* 0x000fe4000fffe13f */
[----:B-----5:R-:W-:Y:S02]  /*19be0*/  IMAD R10, R6, UR6, RZ ;  /* 0x00000006060a7c24 */ /* 0x020fe4000f8e02ff */
[----:B------:R-:W-:Y:S02]  /*19bf0*/  IADD3.X R19, R245, UR8, R5, P1, !PT ;  /* 0x00000008f5137c10 */ /* 0x000fe40008ffe405 */
[----:B------:R-:W-:Y:S01]  /*19c00*/  IMAD R21, R7, UR4, R10 ;  /* 0x0000000407157c24 */ /* 0x000fe2000f8e020a */
[----:B------:R-:W-:Y:S01]  /*19c10*/  ISETP.GE.OR P1, PT, R2, UR5, P0 ;  /* 0x0000000502007c0c */ /* 0x000fe20008726670 */
[----:B------:R-:W-:Y:S01]  /*19c20*/  IMAD.WIDE.U32 R18, R6, UR4, R18 ;  /* 0x0000000406127c25 */ /* 0x000fe2000f8e0012 */
[----:B------:R-:W-:Y:S01]  /*19c30*/  ISETP.GE.OR P0, PT, R0, UR9, P0 ;  /* 0x0000000900007c0c */ /* 0x000fe20008706670 */
[----:B------:R1:W2:Y:S02]  /*19c40*/  LDS.128 R4, [R242] ;  /* 0x00000000f2047984 */ /* 0x0002a40000000c00 */
[----:B------:R-:W-:-:S10]  /*19c50*/  IMAD.IADD R21, R21, 0x1, R19 ;  /* 0x0000000115157824 */ /* 0x000fd400078e0213 */
[----:B----4-:R-:W-:Y:S05]  /*19c60*/  @P0 BRA `(.L_x_809) ;  /* 0x0000000000240947 */ /* 0x010fea0003800000 */
[----:B------:R-:W-:Y:S01]  /*19c70*/  MOV R20, R18 ;  /* 0x0000001200147202 */ /* 0x000fe20000000f00 */
[----:B------:R-:W-:Y:S01]  /*19c80*/  IMAD R2, R3, R8, RZ ;  /* 0x0000000803027224 */ /* 0x000fe200078e02ff */
[----:B------:R-:W-:-:S03]  /*19c90*/  ULDC.64 UR6, c[0x0][0x280] ;  /* 0x0000a00000067ab9 */ /* 0x000fc60000000a00 */
[----:B------:R-:W-:-:S04]  /*19ca0*/  IMAD.WIDE.U32 R10, R0, R8, R20 ;  /* 0x00000008000a7225 */ /* 0x000fc800078e0014 */
[----:B------:R-:W-:Y:S01]  /*19cb0*/  IMAD R2, R0, R9, R2 ;  /* 0x0000000900027224 */ /* 0x000fe200078e0202 */
[----:B------:R-:W-:-:S04]  /*19cc0*/  LEA R16, P0, R10, UR6, 0x1 ;  /* 0x000000060a107c11 */ /* 0x000fc8000f8008ff */
[----:B------:R-:W-:-:S04]  /*19cd0*/  IADD3 R2, R2, R11, RZ ;  /* 0x0000000b02027210 */ /* 0x000fc80007ffe0ff */
[----:B------:R-:W-:-:S05]  /*19ce0*/  LEA.HI.X R17, R10, UR7, R2, 0x1, P0 ;  /* 0x000000070a117c11 */ /* 0x000fca00080f0c02 */
[----:B--2---:R3:W-:Y:S02]  /*19cf0*/  STG.E.128 desc[UR22][R16.64], R4 ;  /* 0x0000000410007986 */ /* 0x0047e4000c101d16 */
.L_x_809:
[----:B------:R-:W-:Y:S05]  /*19d00*/  BSYNC B0 ;  /* 0x0000000000007941 */ /* 0x000fea0003800000 */
.L_x_808:
[----:B--23--:R2:W3:Y:S01]  /*19d10*/  LDS.128 R4, [R242+0x800] ;  /* 0x00080000f2047984 */ /* 0x00c4e20000000c00 */
[----:B------:R-:W-:Y:S04]  /*19d20*/  BSSY B0, `(.L_x_810) ;  /* 0x000000e000007945 */ /* 0x000fe80003800000 */
[----:B------:R-:W-:Y:S05]  /*19d30*/  @P3 BRA `(.L_x_811) ;  /* 0x0000000000303947 */ /* 0x000fea0003800000 */
[----:B------:R-:W-:Y:S01]  /*19d40*/  IADD3 R11, P0, R0, 0x10, RZ ;  /* 0x00000010000b7810 */ /* 0x000fe20007f1e0ff */
[----:B------:R-:W-:Y:S01]  /*19d50*/  IMAD.MOV.U32 R16, RZ, RZ, R18 ;  /* 0x000000ffff107224 */ /* 0x000fe200078e0012 */
[----:B------:R-:W-:-:S03]  /*19d60*/  ULDC.64 UR6, c[0x0][0x280] ;  /* 0x0000a00000067ab9 */ /* 0x000fc60000000a00 */
[----:B------:R-:W-:-:S04]  /*19d70*/  IMAD.X R17, RZ, RZ, R3, P0 ;  /* 0x000000ffff117224 */ /* 0x000fc800000e0603 */
[----:B------:R-:W-:Y:S01]  /*19d80*/  IMAD R2, R17, R8, RZ ;  /* 0x0000000811027224 */ /* 0x000fe200078e02ff */
[----:B------:R-:W-:-:S03]  /*19d90*/  MOV R17, R21 ;  /* 0x0000001500117202 */ /* 0x000fc60000000f00 */
[C---:B------:R-:W-:Y:S02]  /*19da0*/  IMAD R2, R11.reuse, R9, R2 ;  /* 0x000000090b027224 */ /* 0x040fe400078e0202 */
[----:B------:R-:W-:-:S03]  /*19db0*/  IMAD.WIDE.U32 R16, R11, R8, R16 ;  /* 0x000000080b107225 */ /* 0x000fc600078e0010 */
[----:B------:R-:W-:Y:S02]  /*19dc0*/  LEA R10, P0, R16, UR6, 0x1 ;  /* 0x00000006100a7c11 */ /* 0x000fe4000f8008ff */
[----:B------:R-:W-:-:S04]  /*19dd0*/  IADD3 R2, R2, R17, RZ ;  /* 0x0000001102027210 */ /* 0x000fc80007ffe0ff */
[----:B------:R-:W-:-:S05]  /*19de0*/  LEA.HI.X R11, R16, UR7, R2, 0x1, P0 ;  /* 0x00000007100b7c11 */ /* 0x000fca00080f0c02 */
[----:B---3--:R4:W-:Y:S02]  /*19df0*/  STG.E.128 desc[UR22][R10.64], R4 ;  /* 0x000000040a007986 */ /* 0x0089e4000c101d16 */
.L_x_811:
[----:B------:R-:W-:Y:S05]  /*19e00*/  BSYNC B0 ;  /* 0x0000000000007941 */ /* 0x000fea0003800000 */
.L_x_810:
[----:B-12---:R-:W1:Y:S01]  /*19e10*/  LDS.128 R240, [R242+0x1000] ;  /* 0x00100000f2f07984 */ /* 0x006e620000000c00 */
[----:B------:R-:W-:Y:S04]  /*19e20*/  BSSY B0, `(.L_x_812) ;  /* 0x000000e000007945 */ /* 0x000fe80003800000 */
[----:B------:R-:W-:Y:S05]  /*19e30*/  @P2 BRA `(.L_x_813) ;  /* 0x0000000000302947 */ /* 0x000fea0003800000 */
[----:B---34-:R-:W-:Y:S01]  /*19e40*/  IADD3 R5, P0, R0, 0x20, RZ ;  /* 0x0000002000057810 */ /* 0x018fe20007f1e0ff */
        /* <DEDUP_REMOVED lines=10> */
[----:B-1----:R2:W-:Y:S02]  /*19ef0*/  STG.E.128 desc[UR22][R4.64], R240 ;  /* 0x000000f004007986 */ /* 0x0025e4000c101d16 */
.L_x_813:
[----:B------:R-:W-:Y:S05]  /*19f00*/  BSYNC B0 ;  /* 0x0000000000007941 */ /* 0x000fea0003800000 */
.L_x_812:
[----:B------:R-:W-:Y:S05]  /*19f10*/  @P1 EXIT ;  /* 0x000000000000194d */ /* 0x000fea0003800000 */
[----:B------:R-:W-:Y:S01]  /*19f20*/  IADD3 R0, P0, R0, 0x30, RZ ;  /* 0x0000003000007810 */ /* 0x000fe20007f1e0ff */
[----:B------:R-:W-:Y:S01]  /*19f30*/  ULDC.64 UR4, c[0x0][0x280] ;  /* 0x0000a00000047ab9 */ /* 0x000fe20000000a00 */
[----:B------:R-:W-:Y:S02]  /*19f40*/  MOV R19, R21 ;  /* 0x0000001500137202 */ /* 0x000fe40000000f00 */
[----:B------:R-:W-:Y:S01]  /*19f50*/  IADD3.X R3, RZ, R3, RZ, P0, !PT ;  /* 0x00000003ff037210 */ /* 0x000fe200007fe4ff */
[----:B------:R-:W-:-:S04]  /*19f60*/  IMAD.WIDE.U32 R18, R0, R8, R18 ;  /* 0x0000000800127225 */ /* 0x000fc800078e0012 */
[----:B------:R-:W-:Y:S01]  /*19f70*/  IMAD R2, R3, R8, RZ ;  /* 0x0000000803027224 */ /* 0x000fe200078e02ff */
[----:B--234-:R-:W-:-:S03]  /*19f80*/  LEA R4, P0, R18, UR4, 0x1 ;  /* 0x0000000412047c11 */ /* 0x01cfc6000f8008ff */
[----:B------:R-:W-:-:S05]  /*19f90*/  IMAD R2, R0, R9, R2 ;  /* 0x0000000900027224 */ /* 0x000fca00078e0202 */
[----:B------:R-:W-:-:S04]  /*19fa0*/  IADD3 R3, R2, R19, RZ ;  /* 0x0000001302037210 */ /* 0x000fc80007ffe0ff */
[----:B------:R-:W-:-:S05]  /*19fb0*/  LEA.HI.X R5, R18, UR5, R3, 0x1, P0 ;  /* 0x0000000512057c11 */ /* 0x000fca00080f0c03 */
[----:B------:R-:W-:Y:S01]  /*19fc0*/  STG.E.128 desc[UR22][R4.64], R12 ;  /* 0x0000000c04007986 */ /* 0x000fe2000c101d16 */
[----:B------:R-:W-:Y:S05]  /*19fd0*/  EXIT ;  /* 0x000000000000794d */ /* 0x000fea0003800000 */
.L_x_814:
        /* <DEDUP_REMOVED lines=10> */
.L_x_7992:


//--------------------- .text._ZN5flash24flash_fwd_splitkv_kernelI23Flash_fwd_kernel_traitsILi64ELi64ELi256ELi4ELb0ELb0EN7cutlass10bfloat16_tE19Flash_kernel_traitsILi64ELi64ELi256ELi4ES3_EELb1ELb0ELb0ELb0ELb0ELb1ELb0ELb0EEEvNS_16Flash_fwd_paramsE --------------------------
	.section	.text._ZN5flash24flash_fwd_splitkv_kernelI23Flash_fwd_kernel_traitsILi64ELi64ELi256ELi4ELb0ELb0EN7cutlass10bfloat16_tE19Flash_kernel_traitsILi64ELi64ELi256ELi4ES3_EELb1ELb0ELb0ELb0ELb0ELb1ELb0ELb0EEEvNS_16Flash_fwd_paramsE,"ax",@progbits
	.align	128
        .global         _ZN5flash24flash_fwd_splitkv_kernelI23Flash_fwd_kernel_traitsILi64ELi64ELi256ELi4ELb0ELb0EN7cutlass10bfloat16_tE19Flash_kernel_traitsILi64ELi64ELi256ELi4ES3_EELb1ELb0ELb0ELb0ELb0ELb1ELb0ELb0EEEvNS_16Flash_fwd_paramsE
        .type           _ZN5flash24flash_fwd_splitkv_kernelI23Flash_fwd_kernel_traitsILi64ELi64ELi256ELi4ELb0ELb0EN7cutlass10bfloat16_tE19Flash_kernel_traitsILi64ELi64ELi256ELi4ES3_EELb1ELb0ELb0ELb0ELb0ELb1ELb0ELb0EEEvNS_16Flash_fwd_paramsE,@function
        .size           _ZN5flash24flash_fwd_splitkv_kernelI23Flash_fwd_kernel_traitsILi64ELi64ELi256ELi4ELb0ELb0EN7cutlass10bfloat16_tE19Flash_kernel_traitsILi64ELi64ELi256ELi4ES3_EELb1ELb0ELb0ELb0ELb0ELb1ELb0ELb0EEEvNS_16Flash_fwd_paramsE,(.L_x_7993 - _ZN5flash24flash_fwd_splitkv_kernelI23Flash_fwd_kernel_traitsILi64ELi64ELi256ELi4ELb0ELb0EN7cutlass10bfloat16_tE19Flash_kernel_traitsILi64ELi64ELi256ELi4ES3_EELb1ELb0ELb0ELb0ELb0ELb1ELb0ELb0EEEvNS_16Flash_fwd_paramsE)
        .other          _ZN5flash24flash_fwd_splitkv_kernelI23Flash_fwd_kernel_traitsILi64ELi64ELi256ELi4ELb0ELb0EN7cutlass10bfloat16_tE19Flash_kernel_traitsILi64ELi64ELi256ELi4ES3_EELb1ELb0ELb0ELb0ELb0ELb1ELb0ELb0EEEvNS_16Flash_fwd_paramsE,@"STO_CUDA_ENTRY STV_DEFAULT"
_ZN5flash24flash_fwd_splitkv_kernelI23Flash_fwd_kernel_traitsILi64ELi64ELi256ELi4ELb0ELb0EN7cutlass10bfloat16_tE19Flash_kernel_traitsILi64ELi64ELi256ELi4ES3_EELb1ELb0ELb0ELb0ELb0ELb1ELb0ELb0EEEvNS_16Flash_fwd_paramsE:
.text._ZN5flash24flash_fwd_splitkv_kernelI23Flash_fwd_kernel_traitsILi64ELi64ELi256ELi4ELb0ELb0EN7cutlass10bfloat16_tE19Flash_kernel_traitsILi64ELi64ELi256ELi4ES3_EELb1ELb0ELb0ELb0ELb0ELb1ELb0ELb0EEEvNS_16Flash_fwd_paramsE:
[----:B------:R-:W1:Y:S08]  /*0000*/  LDC R1, c[0x0][0x28] ;  /* 0x00000a00ff017b82 */ /* 0x000e700000000800 */
[----:B------:R-:W2:Y:S01]  /*0010*/  S2UR UR27, SR_CTAID.Y ;  /* 0x00000000001b79c3 */ /* 0x000ea20000002600 */
[----:B------:R-:W-:Y:S01]  /*0020*/  ULDC.64 UR4, c[0x0][0x300] ;  /* 0x0000c00000047ab9 */ /* 0x000fe20000000a00 */
[----:B------:R-:W-:Y:S01]  /*0030*/  ULDC.64 UR6, c[0x0][0x2f0] ;  /* 0x0000bc0000067ab9 */ /* 0x000fe20000000a00 */
[----:B------:R-:W-:Y:S01]  /*0040*/  UISETP.NE.U32.AND UP1, UPT, UR4, URZ, UPT ;  /* 0x0000003f0400728c */ /* 0x000fe2000bf25070 */
[----:B-1----:R-:W-:Y:S01]  /*0050*/  VIADD R1, R1, 0xffffffa8 ;  /* 0xffffffa801017836 */ /* 0x002fe20000000000 */
[----:B------:R-:W-:-:S02]  /*0060*/  UISETP.NE.U32.AND UP2, UPT, UR6, URZ, UPT ;  /* 0x0000003f0600728c */ /* 0x000fc4000bf45070 */
[----:B------:R-:W-:Y:S01]  /*0070*/  UISETP.NE.AND.EX UP1, UPT, UR5, URZ, UPT, UP1 ;  /* 0x0000003f0500728c */ /* 0x000fe2000bf25310 */
[----:B------:R-:W-:Y:S01]  /*0080*/  ULDC.64 UR8, c[0x0][0x2f0] ;  /* 0x0000bc0000087ab9 */ /* 0x000fe20000000a00 */
[----:B------:R-:W-:Y:S01]  /*0090*/  UISETP.NE.AND.EX UP2, UPT, UR7, URZ, UPT, UP2 ;  /* 0x0000003f0700728c */ /* 0x000fe2000bf45320 */
[----:B------:R-:W-:-:S03]  /*00a0*/  ULDC.U8 UR6, c[0x0][0x3c2] ;  /* 0x0000f08000067ab9 */ /* 0x000fc60000000000 */
[----:B------:R-:W-:Y:S01]  /*00b0*/  PLOP3.LUT P0, PT, PT, PT, UP1, 0x80, 0x0 ;  /* 0x000000000000781c */ /* 0x000fe20003f0f018 */
[----:B------:R-:W-:Y:S01]  /*00c0*/  ULDC.64 UR4, c[0x0][0x2f8] ;  /* 0x0000be0000047ab9 */ /* 0x000fe20000000a00 */
[----:B------:R-:W-:Y:S01]  /*00d0*/  UISETP.NE.AND UP3, UPT, UR6, URZ, UPT ;  /* 0x0000003f0600728c */ /* 0x000fe2000bf65270 */
[----:B------:R-:W-:Y:S01]  /*00e0*/  PLOP3.LUT P2, PT, PT, PT, UP2, 0x80, 0x0 ;  /* 0x000000000000781c */ /* 0x000fe20003f4f028 */
[----:B------:R-:W-:Y:S01]  /*00f0*/  UISETP.EQ.U32.AND UP0, UPT, UR4, URZ, UPT ;  /* 0x0000003f0400728c */ /* 0x000fe2000bf02070 */
[----:B------:R-:W-:Y:S01]  /*0100*/  ULDC.64 UR22, c[0x0][0x208] ;  /* 0x0000820000167ab9 */ /* 0x000fe20000000a00 */
[----:B------:R-:W-:Y:S02]  /*0110*/  ULDC.64 UR6, c[0x0][0x2f8] ;  /* 0x0000be0000067ab9 */ /* 0x000fe40000000a00 */
        /* <DEDUP_REMOVED lines=8> */
[----:B------:R1:W3:Y:S01]  /*01a0*/  @P2 LDG.E R6, desc[UR22][R2.64+0x4] ;  /* 0x0000041602062981 */ /* 0x0002e2000c1e1900 */
[----:B------:R-:W-:Y:S01]  /*01b0*/  IMAD.U32 R5, RZ, RZ, UR9 ;  /* 0x00000009ff057e24 */ /* 0x000fe2000f8e00ff */
[----:B------:R-:W-:Y:S01]  /*01c0*/  PLOP3.LUT P1, PT, PT, PT, UP0, 0x80, 0x0 ;  /* 0x000000000000781c */ /* 0x000fe20003f2f008 */
[----:B------:R-:W-:-:S03]  /*01d0*/  UIMAD.WIDE UR6, UR27, 0x4, UR6 ;  /* 0x000000041b0678a5 */ /* 0x000fc6000f8e0206 */
[----:B------:R-:W4:Y:S03]  /*01e0*/  @P0 LDG.E R4, desc[UR22][R4.64] ;  /* 0x0000001604040981 */ /* 0x000f26000c1e1900 */
[----:B-1----:R-:W-:Y:S02]  /*01f0*/  IMAD.U32 R2, RZ, RZ, UR6 ;  /* 0x00000006ff027e24 */ /* 0x002fe4000f8e00ff */
        /* <DEDUP_REMOVED lines=12> */
[----:B------:R-:W-:-:S07]  /*02c0*/  @UP2 UIADD3 UR18, UR18, -UR16, URZ ;  /* 0x8000001012122290 */ /* 0x000fce000fffe03f */
[----:B------:R-:W-:Y:S01]  /*02d0*/  @!UP2 ULDC UR18, c[0x0][0x2c4] ;  /* 0x0000b1000012aab9 */ /* 0x000fe20000000800 */
[----:B-----5:R-:W-:Y:S01]  /*02e0*/  @!P1 R2UR UR8, R0 ;  /* 0x00000000000892ca */ /* 0x020fe200000e0000 */
[----:B-1----:R-:W-:-:S14]  /*02f0*/  @!P0 BRA `(.L_x_815) ;  /* 0x00000000001c8947 */ /* 0x002fdc0003800000 */
[----:B------:R-:W-:-:S13]  /*0300*/  PLOP3.LUT P0, PT, PT, PT, UP3, 0x80, 0x0 ;  /* 0x000000000000781c */ /* 0x000fda0003f0f038 */
[----:B------:R-:W2:Y:S04]  /*0310*/  @P0 LDG.E R0, desc[UR22][R2.64+0x4] ;  /* 0x0000041602000981 */ /* 0x000ea8000c1e1900 */
[----:B------:R-:W3:Y:S01]  /*0320*/  @!P0 LDG.E R2, desc[UR22][R2.64] ;  /* 0x0000001602028981 */ /* 0x000ee2000c1e1900 */
[----:B--2---:R-:W-:-:S13]  /*0330*/  @P0 R2UR UR6, R0 ;  /* 0x00000000000602ca */ /* 0x004fda00000e0000 */
[----:B------:R-:W-:-:S07]  /*0340*/  @UP3 UIADD3 UR6, UR6, -UR8, URZ ;  /* 0x8000000806063290 */ /* 0x000fce000fffe03f */
[----:B---3--:R-:W-:Y:S01]  /*0350*/  @!P0 R2UR UR6, R2 ;  /* 0x00000000020682ca */ /* 0x008fe200000e0000 */
[----:B------:R-:W-:-:S14]  /*0360*/  BRA `(.L_x_816) ;  /* 0x0000000000047947 */ /* 0x000fdc0003800000 */
.L_x_815:
[----:B------:R-:W-:-:S05]  /*0370*/  ULDC UR6, c[0x0][0x2c8] ;  /* 0x0000b20000067ab9 */ /* 0x000fca0000000800 */
.L_x_816:
        /* <DEDUP_REMOVED lines=53> */
[----:B------:R-:W-:-:S02]  /*06d0*/  @!UP0 ULDC.64 UR4, c[0x0][0x290] ;  /* 0x0000a40000048ab9 */ /* 0x000fc40000000a00 */
[----:B------:R-:W-:Y:S01]  /*06e0*/  IMAD.IADD R10, R189, 0x1, -R0 ;  /* 0x00000001bd0a7824 */ /* 0x000fe200078e0a00 */
[----:B------:R-:W-:Y:S01]  /*06f0*/  @!UP0 UIMAD UR7, UR7, UR4, URZ ;  /* 0x00000004070782a4 */ /* 0x000fe2000f8e023f */
[----:B------:R-:W-:Y:S01]  /*0700*/  SHF.R.S32.HI R0, RZ, 0x3, R3 ;  /* 0x00000003ff007819 */ /* 0x000fe20000011403 */
[----:B------:R-:W-:Y:S01]  /*0710*/  @!UP0 UIMAD.WIDE.U32 UR12, UR27, UR4, URZ ;  /* 0x000000041b0c82a5 */ /* 0x000fe2000f8e003f */
[C---:B------:R-:W-:Y:S01]  /*0720*/  IMAD.SHL.U32 R2, R10.reuse, 0x8, RZ ;  /* 0x000000080a027824 */ /* 0x040fe200078e00ff */
[----:B------:R-:W-:Y:S01]  /*0730*/  @!UP0 UIMAD UR7, UR27, UR5, UR7 ;  /* 0x000000051b0782a4 */ /* 0x000fe2000f8e0207 */
[----:B------:R-:W-:Y:S01]  /*0740*/  ISETP.NE.AND P3, PT, R10, RZ, PT ;  /* 0x000000ff0a00720c */ /* 0x000fe20003f65270 */
[----:B------:R-:W-:Y:S01]  /*0750*/  VIADD R5, R0, 0x10 ;  /* 0x0000001000057836 */ /* 0x000fe20000000000 */
        /* <DEDUP_REMOVED lines=11> */
[C---:B------:R-:W-:Y:S01]  /*0810*/  ISETP.GE.AND P1, PT, R5.reuse, UR18, PT ;  /* 0x0000001205007c0c */ /* 0x040fe2000bf26270 */
[----:B------:R-:W-:Y:S01]  /*0820*/  @!UP0 UMOV UR14, UR12 ;  /* 0x0000000c000e8c82 */ /* 0x000fe20008000000 */
[----:B------:R-:W-:Y:S01]  /*0830*/  IMAD.U32 R4, RZ, RZ, UR8 ;  /* 0x00000008ff047e24 */ /* 0x000fe2000f8e00ff */
[----:B------:R-:W-:Y:S01]  /*0840*/  IADD3 R2, P0, R2, UR14, RZ ;  /* 0x0000000e02027c10 */ /* 0x000fe2000ff1e0ff */
[----:B------:R-:W-:Y:S01]  /*0850*/  ULDC.64 UR6, c[0x0][0x2a0] ;  /* 0x0000a80000067ab9 */ /* 0x000fe20000000a00 */
[----:B------:R-:W-:Y:S01]  /*0860*/  ISETP.GE.OR P5, PT, R5, UR18, P6 ;  /* 0x0000001205007c0c */ /* 0x000fe2000b7a6670 */
[----:B------:R-:W-:Y:S01]  /*0870*/  UIMAD UR9, UR9, UR6, URZ ;  /* 0x00000006090972a4 */ /* 0x000fe2000f8e023f */
[----:B------:R-:W-:Y:S01]  /*0880*/  IADD3.X R3, R3, UR16, R4, P0, !PT ;  /* 0x0000001003037c10 */ /* 0x000fe200087fe404 */
[----:B------:R-:W-:Y:S01]  /*0890*/  IMAD.U32 R6, RZ, RZ, UR6 ;  /* 0x00000006ff067e24 */ /* 0x000fe2000f8e00ff */
[----:B------:R-:W-:Y:S01]  /*08a0*/  ULDC UR8, c[0x0][0x270] ;  /* 0x00009c0000087ab9 */ /* 0x000fe20000000800 */
[----:B------:R-:W-:Y:S01]  /*08b0*/  VIADD R5, R0, 0x20 ;  /* 0x0000002000057836 */ /* 0x000fe20000000000 */
[----:B------:R-:W-:Y:S01]  /*08c0*/  UIMAD UR7, UR10, UR7, UR9 ;  /* 0x000000070a0772a4 */ /* 0x000fe2000f8e0209 */
[----:B------:R-:W-:Y:S01]  /*08d0*/  IMAD.WIDE.U32 R6, R6, UR10, R2 ;  /* 0x0000000a06067c25 */ /* 0x000fe2000f8e0002 */
[----:B------:R-:W-:Y:S01]  /*08e0*/  UIMAD UR8, UR27, UR8, UR10 ;  /* 0x000000081b0872a4 */ /* 0x000fe2000f8e020a */
[----:B------:R-:W-:Y:S01]  /*08f0*/  SHF.R.S32.HI R12, RZ, 0x1f, R0 ;  /* 0x0000001fff0c7819 */ /* 0x000fe20000011400 */
[----:B------:R-:W-:Y:S01]  /*0900*/  ULDC UR6, c[0x0][0x2c4] ;  /* 0x0000b10000067ab9 */ /* 0x000fe20000000800 */
[C---:B------:R-:W-:Y:S01]  /*0910*/  ISETP.GE.AND P0, PT, R5.reuse, UR18, PT ;  /* 0x0000001205007c0c */ /* 0x040fe2000bf06270 */
[----:B------:R-:W-:Y:S01]  /*0920*/  UIMAD UR25, UR8, UR6, UR25 ;  /* 0x00000006081972a4 */ /* 0x000fe2000f8e0219 */
[----:B------:R-:W-:Y:S01]  /*0930*/  ISETP.GE.OR P4, PT, R5, UR18, P6 ;  /* 0x0000001205007c0c */ /* 0x000fe2000b786670 */
[----:B------:R-:W-:-:S02]  /*0940*/  VIADD R5, R7, UR7 ;  /* 0x0000000707057c36 */ /* 0x000fc40008000000 */
[----:B------:R-:W-:Y:S01]  /*0950*/  VIADD R13, R0, 0x30 ;  /* 0x00000030000d7836 */ /* 0x000fe20000000000 */
[----:B------:R-:W-:Y:S09]  /*0960*/  @P2 BRA `(.L_x_819) ;  /* 0x0000000000242947 */ /* 0x000ff20003800000 */
[----:B------:R-:W-:Y:S01]  /*0970*/  MOV R4, R6 ;  /* 0x0000000600047202 */ /* 0x000fe20000000f00 */
[----:B------:R-:W-:Y:S01]  /*0980*/  IMAD R8, R12, UR4, RZ ;  /* 0x000000040c087c24 */ /* 0x000fe2000f8e02ff */
[----:B------:R-:W-:-:S03]  /*0990*/  ULDC.64 UR6, c[0x0][0x280] ;  /* 0x0000a00000067ab9 */ /* 0x000fc60000000a00 */
[----:B------:R-:W-:-:S04]  /*09a0*/  IMAD.WIDE.U32 R2, R0, UR4, R4 ;  /* 0x0000000400027c25 */ /* 0x000fc8000f8e0004 */
[----:B------:R-:W-:-:S05]  /*09b0*/  IMAD R8, R0, UR5, R8 ;  /* 0x0000000500087c24 */ /* 0x000fca000f8e0208 */
[----:B------:R-:W-:Y:S02]  /*09c0*/  IADD3 R3, R3, R8, RZ ;  /* 0x0000000803037210 */ /* 0x000fe40007ffe0ff */
[----:B------:R-:W-:-:S04]  /*09d0*/  LEA R8, P2, R2, UR6, 0x1 ;  /* 0x0000000602087c11 */ /* 0x000fc8000f8408ff */
[----:B------:R-:W-:-:S05]  /*09e0*/  LEA.HI.X R9, R2, UR7, R3, 0x1, P2 ;  /* 0x0000000702097c11 */ /* 0x000fca00090f0c03 */
[----:B------:R1:W-:Y:S04]  /*09f0*/  STG.E.128 desc[UR22][R8.64], RZ ;  /* 0x000000ff08007986 */ /* 0x0003e8000c101d16 */
.L_x_819:
[----:B------:R-:W-:Y:S05]  /*0a00*/  BSYNC B0 ;  /* 0x0000000000007941 */ /* 0x000fea0003800000 */
.L_x_818:
[----:B------:R-:W-:Y:S01]  /*0a10*/  BSSY B0, `(.L_x_820) ;  /* 0x0000014000007945 */ /* 0x000fe20003800000 */
[----:B------:R-:W-:Y:S01]  /*0a20*/  IADD3 R11, P2, R0, UR25, RZ ;  /* 0x00000019000b7c10 */ /* 0x000fe2000ff5e0ff */
[----:B------:R-:W-:Y:S01]  /*0a30*/  IMAD.U32 R14, RZ, RZ, UR25 ;  /* 0x00000019ff0e7e24 */ /* 0x000fe2000f8e00ff */
[C---:B------:R-:W-:Y:S02]  /*0a40*/  ISETP.NE.OR P1, PT, R10.reuse, RZ, P1 ;  /* 0x000000ff0a00720c */ /* 0x040fe40000f25670 */
[----:B------:R-:W-:Y:S02]  /*0a50*/  ISETP.NE.OR P0, PT, R10, RZ, P0 ;  /* 0x000000ff0a00720c */ /* 0x000fe40000705670 */
[----:B------:R-:W-:Y:S02]  /*0a60*/  ISETP.GE.OR P3, PT, R0, UR18, P3 ;  /* 0x0000001200007c0c */ /* 0x000fe40009f66670 */
[----:B------:R-:W-:Y:S01]  /*0a70*/  ISETP.GE.OR P6, PT, R13, UR18, P6 ;  /* 0x000000120d007c0c */ /* 0x000fe2000b7c6670 */
[----:B------:R-:W-:-:S12]  /*0a80*/  @P5 BRA `(.L_x_821) ;  /* 0x0000000000305947 */ /* 0x000fd80003800000 */
[----:B-1----:R-:W-:Y:S01]  /*0a90*/  IADD3 R8, P5, R0, 0x10, RZ ;  /* 0x0000001000087810 */ /* 0x002fe20007fbe0ff */
[----:B------:R-:W-:Y:S01]  /*0aa0*/  ULDC.64 UR6, c[0x0][0x280] ;  /* 0x0000a00000067ab9 */ /* 0x000fe20000000a00 */
[----:B------:R-:W-:-:S03]  /*0ab0*/  MOV R3, R5 ;  /* 0x0000000500037202 */ /* 0x000fc60000000f00 */
[----:B------:R-:W-:-:S04]  /*0ac0*/  IMAD.X R2, RZ, RZ, R12, P5 ;  /* 0x000000ffff027224 */ /* 0x000fc800028e060c */
[----:B------:R-:W-:Y:S02]  /*0ad0*/  IMAD R9, R2, UR4, RZ ;  /* 0x0000000402097c24 */ /* 0x000fe4000f8e02ff */
[----:B------:R-:W-:Y:S02]  /*0ae0*/  IMAD.MOV.U32 R2, RZ, RZ, R6 ;  /* 0x000000ffff027224 */ /* 0x000fe400078e0006 */
[C---:B------:R-:W-:Y:S02]  /*0af0*/  IMAD R9, R8.reuse, UR5, R9 ;  /* 0x0000000508097c24 */ /* 0x040fe4000f8e0209 */
[----:B------:R-:W-:-:S03]  /*0b00*/  IMAD.WIDE.U32 R2, R8, UR4, R2 ;  /* 0x0000000408027c25 */ /* 0x000fc6000f8e0002 */
[----:B------:R-:W-:Y:S02]  /*0b10*/  LEA R8, P5, R2, UR6, 0x1 ;  /* 0x0000000602087c11 */ /* 0x000fe4000f8a08ff */
[----:B------:R-:W-:-:S04]  /*0b20*/  IADD3 R9, R3, R9, RZ ;  /* 0x0000000903097210 */ /* 0x000fc80007ffe0ff */
[----:B------:R-:W-:-:S05]  /*0b30*/  LEA.HI.X R9, R2, UR7, R9, 0x1, P5 ;  /* 0x0000000702097c11 */ /* 0x000fca000a8f0c09 */
[----:B------:R2:W-:Y:S02]  /*0b40*/  STG.E.128 desc[UR22][R8.64], RZ ;  /* 0x000000ff08007986 */ /* 0x0005e4000c101d16 */
.L_x_821:
[----:B------:R-:W-:Y:S05]  /*0b50*/  BSYNC B0 ;  /* 0x0000000000007941 */ /* 0x000fea0003800000 */
.L_x_820:
[----:B------:R-:W-:Y:S04]  /*0b60*/  BSSY B0, `(.L_x_822) ;  /* 0x000000e000007945 */ /* 0x000fe80003800000 */
[----:B------:R-:W-:Y:S05]  /*0b70*/  @P4 BRA `(.L_x_823) ;  /* 0x0000000000304947 */ /* 0x000fea0003800000 */
[----:B-12---:R-:W-:Y:S01]  /*0b80*/  IADD3 R8, P4, R0, 0x20, RZ ;  /* 0x0000002000087810 */ /* 0x006fe20007f9e0ff */
        /* <DEDUP_REMOVED lines=11> */
.L_x_823:
[----:B------:R-:W-:Y:S05]  /*0c40*/  BSYNC B0 ;  /* 0x0000000000007941 */ /* 0x000fea0003800000 */
.L_x_822:
[----:B------:R-:W-:Y:S04]  /*0c50*/  BSSY B0, `(.L_x_824) ;  /* 0x000000e000007945 */ /* 0x000fe80003800000 */
[----:B------:R-:W-:Y:S05]  /*0c60*/  @P6 BRA `(.L_x_825) ;  /* 0x0000000000306947 */ /* 0x000fea0003800000 */
[----:B------:R-:W-:Y:S01]  /*0c70*/  IADD3 R7, P4, R0, 0x30, RZ ;  /* 0x0000003000077810 */ /* 0x000fe20007f9e0ff */
[----:B------:R-:W-:Y:S01]  /*0c80*/  IMAD.MOV.U32 R2, RZ, RZ, R6 ;  /* 0x000000ffff027224 */ /* 0x000fe200078e0006 */
        /* <DEDUP_REMOVED lines=10> */
.L_x_825:
[----:B------:R-:W-:Y:S05]  /*0d30*/  BSYNC B0 ;  /* 0x0000000000007941 */ /* 0x000fea0003800000 */
.L_x_824:
[----:B------:R-:W-:Y:S01]  /*0d40*/  LEA.HI.X.SX32 R0, R14, R12, 0x1, P2 ;  /* 0x0000000c0e007211 */ /* 0x000fe200010f0eff */
[----:B------:R-:W-:Y:S01]  /*0d50*/  ULDC.64 UR6, c[0x0][0x2b0] ;  /* 0x0000ac0000067ab9 */ /* 0x000fe20000000a00 */
[----:B------:R-:W-:Y:S01]  /*0d60*/  ISETP.GE.AND P2, PT, R13, UR18, PT ;  /* 0x000000120d007c0c */ /* 0x000fe2000bf46270 */
[----:B------:R-:W-:Y:S01]  /*0d70*/  @!P3 IMAD.MOV.U32 R5, RZ, RZ, 0x7f800000 ;  /* 0x7f800000ff05b424 */ /* 0x000fe200078e00ff */
[C---:B----4-:R-:W-:Y:S01]  /*0d80*/  LEA R2, P4, R11.reuse, UR6, 0x2 ;  /* 0x000000060b027c11 */ /* 0x050fe2000f8810ff */
        /* <DEDUP_REMOVED lines=11> */
.L_x_817:
        /* <DEDUP_REMOVED lines=9> */
[----:B------:R1:W2:Y:S01]  /*0ed0*/  @P0 LDG.E R2, desc[UR22][R2.64] ;  /* 0x0000001602020981 */ /* 0x0002a2000c1e1900 */
[----:B------:R-:W-:Y:S01]  /*0ee0*/  ISETP.NE.U32.AND P1, PT, RZ, UR4, PT ;  /* 0x00000004ff007c0c */ /* 0x000fe2000bf25070 */
[----:B------:R-:W-:Y:S01]  /*0ef0*/  UMOV UR6, UR27 ;  /* 0x0000001b00067c82 */ /* 0x000fe20008000000 */
[----:B------:R-:W-:Y:S02]  /*0f00*/  IMAD.MOV.U32 R0, RZ, RZ, RZ ;  /* 0x000000ffff007224 */ /* 0x000fe400078e00ff */
[----:B------:R-:W-:Y:S01]  /*0f10*/  ISETP.NE.AND.EX P1, PT, RZ, UR5, PT, P1 ;  /* 0x00000005ff007c0c */ /* 0x000fe2000bf25310 */
[----:B-1----:R-:W-:Y:S01]  /*0f20*/  IMAD.MOV.U32 R3, RZ, RZ, RZ ;  /* 0x000000ffff037224 */ /* 0x002fe200078e00ff */
[----:B--2---:R-:W-:Y:S02]  /*0f30*/  @P0 R2UR UR6, R2 ;  /* 0x00000000020602ca */ /* 0x004fe400000e0000 */
[----:B------:R-:W-:-:S09]  /*0f40*/  PLOP3.LUT P0, PT, PT, PT, PT, 0x8, 0x0 ;  /* 0x000000000000781c */ /* 0x000fd20003f0e170 */
[----:B------:R-:W-:Y:S05]  /*0f50*/  @!P1 BRA `(.L_x_826) ;  /* 0x00000000002c9947 */ /* 0x000fea0003800000 */
[----:B------:R-:W1:Y:S01]  /*0f60*/  LDC.64 R4, c[0x0][0x378] ;  /* 0x0000de00ff047b82 */ /* 0x000e620000000a00 */
[----:B------:R-:W-:-:S06]  /*0f70*/  USHF.R.S32.HI UR9, URZ, 0x1f, UR27 ;  /* 0x0000001f3f097899 */ /* 0x000fcc000801141b */
[C---:B-1----:R-:W-:Y:S02]  /*0f80*/  IMAD R0, R4.reuse, UR9, RZ ;  /* 0x0000000904007c24 */ /* 0x042fe4000f8e02ff */
[----:B------:R-:W-:-:S04]  /*0f90*/  IMAD.WIDE.U32 R2, R4, UR27, RZ ;  /* 0x0000001b04027c25 */ /* 0x000fc8000f8e00ff */
[----:B------:R-:W-:-:S04]  /*0fa0*/  IMAD R5, R5, UR27, R0 ;  /* 0x0000001b05057c24 */ /* 0x000fc8000f8e0200 */
[----:B------:R-:W-:Y:S01]  /*0fb0*/  IMAD.IADD R0, R3, 0x1, R5 ;  /* 0x0000000103007824 */ /* 0x000fe200078e0205 */
[----:B------:R-:W-:-:S04]  /*0fc0*/  LEA R3, P1, R2, UR4, 0x2 ;  /* 0x0000000402037c11 */ /* 0x000fc8000f8210ff */
[----:B------:R-:W-:Y:S02]  /*0fd0*/  SHF.L.U64.HI R0, R2, 0x2, R0 ;  /* 0x0000000202007819 */ /* 0x000fe40000010200 */
[----:B------:R-:W-:Y:S02]  /*0fe0*/  ISETP.NE.U32.AND P0, PT, R3, RZ, PT ;  /* 0x000000ff0300720c */ /* 0x000fe40003f05070 */
[----:B------:R-:W-:-:S04]  /*0ff0*/  IADD3.X R0, R0, UR5, RZ, P1, !PT ;  /* 0x0000000500007c10 */ /* 0x000fc80008ffe4ff */
[----:B------:R-:W-:-:S13]  /*1000*/  ISETP.NE.AND.EX P0, PT, R0, RZ, PT, P0 ;  /* 0x000000ff0000720c */ /* 0x000fda0003f05300 */
.L_x_826:
[----:B------:R-:W-:Y:S02]  /*1010*/  MOV R196, R3 ;  /* 0x0000000300c47202 */ /* 0x000fe40000000f00 */
[----:B------:R-:W-:-:S05]  /*1020*/  MOV R197, R0 ;  /* 0x0000000000c57202 */ /* 0x000fca0000000f00 */
[----:B------:R1:W-:Y:S01]  /*1030*/  STL.64 [R1+0x8], R196 ;  /* 0x000008c401007387 */ /* 0x0003e20000100a00 */
[----:B------:R-:W-:Y:S05]  /*1040*/  @!P0 BRA `(.L_x_827) ;  /* 0x0000000400608947 */ /* 0x000fea0003800000 */
[----:B------:R-:W2:Y:S01]  /*1050*/  LDC R14, c[0x0][0x380] ;  /* 0x0000e000ff0e7b82 */ /* 0x000ea20000000800 */
[----:B------:R-:W-:-:S07]  /*1060*/  ULEA UR7, UR20, 0xffffff00, 0x8 ;  /* 0xffffff0014077891 */ /* 0x000fce000f8e403f */
[----:B------:R-:W3:Y:S01]  /*1070*/  LDC R7, c[0x0][0x278] ;  /* 0x00009e00ff077b82 */ /* 0x000ee20000000800 */
[----:B------:R-:W4:Y:S01]  /*1080*/  S2R R8, SR_CTAID.Z ;  /* 0x0000000000087919 */ /* 0x000f220000002700 */
[----:B------:R-:W-:Y:S01]  /*1090*/  ULDC.64 UR4, c[0x0][0x230] ;  /* 0x00008c0000047ab9 */ /* 0x000fe20000000a00 */
[----:B------:R-:W-:Y:S01]  /*10a0*/  ULDC.64 UR12, c[0x0][0x248] ;  /* 0x00009200000c7ab9 */ /* 0x000fe20000000a00 */
[----:B--2---:R-:W-:-:S04]  /*10b0*/  IABS R5, R14 ;  /* 0x0000000e00057213 */ /* 0x004fc80000000000 */
[----:B------:R-:W2:Y:S08]  /*10c0*/  I2F.RP R2, R5 ;  /* 0x0000000500027306 */ /* 0x000eb00000209400 */
[----:B--2---:R-:W2:Y:S02]  /*10d0*/  MUFU.RCP R2, R2 ;  /* 0x0000000200027308 */ /* 0x004ea40000001000 */
[----:B--2---:R-:W-:-:S06]  /*10e0*/  VIADD R2, R2, 0xffffffe ;  /* 0x0ffffffe02027836 */ /* 0x004fcc0000000000 */
[----:B------:R2:W5:Y:S02]  /*10f0*/  F2I.FTZ.U32.TRUNC.NTZ R3, R2 ;  /* 0x0000000200037305 */ /* 0x000564000021f000 */
[----:B--2---:R-:W-:Y:S01]  /*1100*/  MOV R2, UR7 ;  /* 0x0000000700027c02 */ /* 0x004fe20008000f00 */
[----:B-----5:R-:W-:-:S03]  /*1110*/  IMAD.MOV R0, RZ, RZ, -R3 ;  /* 0x000000ffff007224 */ /* 0x020fc600078e0a03 */
[----:B------:R-:W-:Y:S01]  /*1120*/  IABS R4, R2 ;  /* 0x0000000200047213 */ /* 0x000fe20000000000 */
[----:B------:R-:W-:Y:S02]  /*1130*/  IMAD R0, R0, R5, RZ ;  /* 0x0000000500007224 */ /* 0x000fe400078e02ff */
[----:B------:R-:W-:-:S04]  /*1140*/  IMAD.MOV.U32 R2, RZ, RZ, RZ ;  /* 0x000000ffff027224 */ /* 0x000fc800078e00ff */
[----:B------:R-:W-:Y:S01]  /*1150*/  IMAD.HI.U32 R0, R3, R0, R2 ;  /* 0x0000000003007227 */ /* 0x000fe200078e0002 */
[----:B------:R-:W-:-:S05]  /*1160*/  MOV R3, R4 ;  /* 0x0000000400037202 */ /* 0x000fca0000000f00 */
[----:B------:R-:W-:-:S04]  /*1170*/  IMAD.HI.U32 R0, R0, R3, RZ ;  /* 0x0000000300007227 */ /* 0x000fc800078e00ff */
[----:B------:R-:W-:-:S04]  /*1180*/  IMAD.MOV R2, RZ, RZ, -R0 ;  /* 0x000000ffff027224 */ /* 0x000fc800078e0a00 */
[----:B------:R-:W-:-:S05]  /*1190*/  IMAD R2, R5, R2, R3 ;  /* 0x0000000205027224 */ /* 0x000fca00078e0203 */
[----:B------:R-:W-:-:S13]  /*11a0*/  ISETP.GT.U32.AND P2, PT, R5, R2, PT ;  /* 0x000000020500720c */ /* 0x000fda0003f44070 */
[-C--:B------:R-:W-:Y:S01]  /*11b0*/  @!P2 IADD3 R2, R2, -R5.reuse, RZ ;  /* 0x800000050202a210 */ /* 0x080fe20007ffe0ff */
[----:B------:R-:W-:Y:S01]  /*11c0*/  @!P2 VIADD R0, R0, 0x1 ;  /* 0x000000010000a836 */ /* 0x000fe20000000000 */
[----:B------:R-:W-:Y:S02]  /*11d0*/  ISETP.NE.AND P2, PT, R14, RZ, PT ;  /* 0x000000ff0e00720c */ /* 0x000fe40003f45270 */
[----:B------:R-:W-:Y:S02]  /*11e0*/  ISETP.GE.U32.AND P3, PT, R2, R5, PT ;  /* 0x000000050200720c */ /* 0x000fe40003f66070 */
[----:B------:R-:W-:-:S04]  /*11f0*/  LOP3.LUT R2, R14, UR7, RZ, 0x3c, !PT ;  /* 0x000000070e027c12 */ /* 0x000fc8000f8e3cff */
[----:B------:R-:W-:-:S07]  /*1200*/  ISETP.GE.AND P1, PT, R2, RZ, PT ;  /* 0x000000ff0200720c */ /* 0x000fce0003f26270 */
[----:B------:R-:W-:-:S05]  /*1210*/  @P3 IADD3 R0, R0, 0x1, RZ ;  /* 0x0000000100003810 */ /* 0x000fca0007ffe0ff */
[----:B------:R-:W-:-:S05]  /*1220*/  IMAD.MOV.U32 R4, RZ, RZ, R0 ;  /* 0x000000ffff047224 */ /* 0x000fca00078e0000 */
[----:B------:R-:W-:Y:S02]  /*1230*/  @!P1 IADD3 R4, -R4, RZ, RZ ;  /* 0x000000ff04049210 */ /* 0x000fe40007ffe1ff */
[----:B------:R-:W-:-:S05]  /*1240*/  @!P2 LOP3.LUT R4, RZ, R14, RZ, 0x33, !PT ;  /* 0x0000000eff04a212 */ /* 0x000fca00078e33ff */
[----:B------:R-:W-:-:S05]  /*1250*/  IMAD.WIDE R2, R4, 0x4, R196 ;  /* 0x0000000404027825 */ /* 0x000fca00078e02c4 */
[----:B------:R2:W5:Y:S01]  /*1260*/  LDG.E R5, desc[UR22][R2.64] ;  /* 0x0000001602057981 */ /* 0x000562000c1e1900 */
[----:B---3--:R-:W-:Y:S02]  /*1270*/  IABS R6, R7 ;  /* 0x0000000700067213 */ /* 0x008fe40000000000 */
[----:B----4-:R-:W-:Y:S02]  /*1280*/  IABS R8, R8 ;  /* 0x0000000800087213 */ /* 0x010fe40000000000 */
[----:B--2---:R-:W2:Y:S08]  /*1290*/  I2F.RP R2, R6 ;  /* 0x0000000600027306 */ /* 0x004eb00000209400 */
[----:B--2---:R-:W2:Y:S02]  /*12a0*/  MUFU.RCP R2, R2 ;  /* 0x0000000200027308 */ /* 0x004ea40000001000 */
[----:B--2---:R-:W-:-:S06]  /*12b0*/  VIADD R2, R2, 0xffffffe ;  /* 0x0ffffffe02027836 */ /* 0x004fcc0000000000 */
[----:B------:R-:W2:Y:S02]  /*12c0*/  F2I.FTZ.U32.TRUNC.NTZ R3, R2 ;  /* 0x0000000200037305 */ /* 0x000ea4000021f000 */
[----:B--2---:R-:W-:Y:S01]  /*12d0*/  IADD3 R0, RZ, -R3, RZ ;  /* 0x80000003ff007210 */ /* 0x004fe20007ffe0ff */
[----:B------:R-:W-:-:S04]  /*12e0*/  IMAD.MOV.U32 R2, RZ, RZ, RZ ;  /* 0x000000ffff027224 */ /* 0x000fc800078e00ff */
[----:B------:R-:W-:-:S04]  /*12f0*/  IMAD R0, R0, R6, RZ ;  /* 0x0000000600007224 */ /* 0x000fc800078e02ff */
[----:B------:R-:W-:Y:S01]  /*1300*/  IMAD.HI.U32 R0, R3, R0, R2 ;  /* 0x0000000003007227 */ /* 0x000fe200078e0002 */
[----:B------:R-:W-:-:S05]  /*1310*/  MOV R3, R8 ;  /* 0x0000000800037202 */ /* 0x000fca0000000f00 */
[----:B------:R-:W-:-:S04]  /*1320*/  IMAD.HI.U32 R0, R0, R3, RZ ;  /* 0x0000000300007227 */ /* 0x000fc800078e00ff */
[----:B------:R-:W-:-:S04]  /*1330*/  IMAD.MOV R2, RZ, RZ, -R0 ;  /* 0x000000ffff027224 */ /* 0x000fc800078e0a00 */
[----:B------:R-:W-:Y:S01]  /*1340*/  IMAD R2, R6, R2, R3 ;  /* 0x0000000206027224 */ /* 0x000fe200078e0203 */
[----:B------:R-:W-:-:S04]  /*1350*/  LOP3.LUT R3, R7, UR10, RZ, 0x3c, !PT ;  /* 0x0000000a07037c12 */ /* 0x000fc8000f8e3cff */
[----:B------:R-:W-:Y:S02]  /*1360*/  ISETP.GT.U32.AND P2, PT, R6, R2, PT ;  /* 0x000000020600720c */ /* 0x000fe40003f44070 */
[----:B------:R-:W-:-:S11]  /*1370*/  ISETP.GE.AND P1, PT, R3, RZ, PT ;  /* 0x000000ff0300720c */ /* 0x000fd60003f26270 */
[-C--:B------:R-:W-:Y:S02]  /*1380*/  @!P2 IADD3 R2, R2, -R6.reuse, RZ ;  /* 0x800000060202a210 */ /* 0x080fe40007ffe0ff */
[----:B------:R-:W-:Y:S02]  /*1390*/  @!P2 IADD3 R0, R0, 0x1, RZ ;  /* 0x000000010000a810 */ /* 0x000fe40007ffe0ff */
[----:B------:R-:W-:Y:S01]  /*13a0*/  ISETP.GE.U32.AND P3, PT, R2, R6, PT ;  /* 0x000000060200720c */ /* 0x000fe20003f66070 */
[----:B------:R-:W-:Y:S01]  /*13b0*/  IMAD.MOV R2, RZ, RZ, -R4 ;  /* 0x000000ffff027224 */ /* 0x000fe200078e0a04 */
[----:B------:R-:W-:-:S03]  /*13c0*/  ISETP.NE.AND P2, PT, R7, RZ, PT ;  /* 0x000000ff0700720c */ /* 0x000fc60003f45270 */
[----:B------:R-:W-:-:S05]  /*13d0*/  IMAD R14, R14, R2, UR7 ;  /* 0x000000070e0e7e24 */ /* 0x000fca000f8e0202 */
[----:B------:R-:W-:-:S03]  /*13e0*/  SHF.R.S32.HI R15, RZ, 0x1f, R14 ;  /* 0x0000001fff0f7819 */ /* 0x000fc6000001140e */
[----:B------:R-:W-:Y:S02]  /*13f0*/  @P3 VIADD R0, R0, 0x1 ;  /* 0x0000000100003836 */ /* 0x000fe40000000000 */
[----:B------:R-:W-:-:S03]  /*1400*/  IMAD R4, R15, UR12, RZ ;  /* 0x0000000c0f047c24 */ /* 0x000fc6000f8e02ff */
[----:B------:R-:W-:Y:S01]  /*1410*/  @!P1 IADD3 R0, -R0, RZ, RZ ;  /* 0x000000ff00009210 */ /* 0x000fe20007ffe1ff */
[----:B------:R-:W-:Y:S01]  /*1420*/  IMAD R4, R14, UR13, R4 ;  /* 0x0000000d0e047c24 */ /* 0x000fe2000f8e0204 */
[----:B------:R-:W-:-:S04]  /*1430*/  @!P2 LOP3.LUT R0, RZ, R7, RZ, 0x33, !PT ;  /* 0x00000007ff00a212 */ /* 0x000fc800078e33ff */
[--C-:B------:R-:W-:Y:S01]  /*1440*/  SHF.R.S32.HI R10, RZ, 0x1f, R0.reuse ;  /* 0x0000001fff0a7819 */ /* 0x100fe20000011400 */
[----:B------:R-:W-:Y:S01]  /*1450*/  IMAD.MOV.U32 R9, RZ, RZ, R0 ;  /* 0x000000ffff097224 */ /* 0x000fe200078e0000 */
[----:B-----5:R-:W-:-:S13]  /*1460*/  R2UR UR9, R5 ;  /* 0x00000000050972ca */ /* 0x020fda00000e0000 */
[----:B------:R-:W-:Y:S02]  /*1470*/  USHF.R.S32.HI UR8, URZ, 0x1f, UR9 ;  /* 0x0000001f3f087899 */ /* 0x000fe40008011409 */
[----:B------:R-:W-:Y:S02]  /*1480*/  UIMAD.WIDE.U32 UR14, UR9, UR4, URZ ;  /* 0x00000004090e72a5 */ /* 0x000fe4000f8e003f */
[----:B------:R-:W-:-:S04]  /*1490*/  UIMAD UR6, UR8, UR4, URZ ;  /* 0x00000004080672a4 */ /* 0x000fc8000f8e023f */
[----:B------:R-:W-:Y:S01]  /*14a0*/  UIMAD UR4, UR9, UR5, UR6 ;  /* 0x00000005090472a4 */ /* 0x000fe2000f8e0206 */
[----:B------:R-:W-:Y:S01]  /*14b0*/  MOV R3, UR15 ;  /* 0x0000000f00037c02 */ /* 0x000fe20008000f00 */
[----:B------:R-:W-:Y:S01]  /*14c0*/  IMAD.U32 R2, RZ, RZ, UR14 ;  /* 0x0000000eff027e24 */ /* 0x000fe2000f8e00ff */
[----:B------:R-:W-:Y:S01]  /*14d0*/  ULDC.64 UR6, c[0x0][0x260] ;  /* 0x0000980000067ab9 */ /* 0x000fe20000000a00 */
[----:B------:R-:W-:-:S06]  /*14e0*/  UIADD3 UR4, UR15, UR4, URZ ;  /* 0x000000040f047290 */ /* 0x000fcc000fffe03f */
[----:B------:R-:W-:Y:S01]  /*14f0*/  IMAD.U32 R3, RZ, RZ, UR4 ;  /* 0x00000004ff037e24 */ /* 0x000fe2000f8e00ff */
[----:B------:R-:W-:Y:S02]  /*1500*/  ULDC.64 UR4, c[0x0][0x238] ;  /* 0x00008e0000047ab9 */ /* 0x000fe40000000a00 */
[----:B------:R-:W-:Y:S01]  /*1510*/  UIMAD UR8, UR8, UR4, URZ ;  /* 0x00000004080872a4 */ /* 0x000fe2000f8e023f */
[----:B------:R-:W-:Y:S01]  /*1520*/  IMAD.WIDE.U32 R2, R14, UR12, R2 ;  /* 0x0000000c0e027c25 */ /* 0x000fe2000f8e0002 */
[----:B------:R-:W-:Y:S02]  /*1530*/  UIMAD.WIDE.U32 UR14, UR9, UR4, URZ ;  /* 0x00000004090e72a5 */ /* 0x000fe4000f8e003f */
[----:B------:R-:W-:Y:S02]  /*1540*/  UIMAD UR5, UR9, UR5, UR8 ;  /* 0x00000005090572a4 */ /* 0x000fe4000f8e0208 */
[----:B------:R-:W-:Y:S01]  /*1550*/  IADD3 R3, R3, R4, RZ ;  /* 0x0000000403037210 */ /* 0x000fe20007ffe0ff */
[----:B------:R-:W-:Y:S01]  /*1560*/  IMAD R4, R10, UR6, RZ ;  /* 0x000000060a047c24 */ /* 0x000fe2000f8e02ff */
[----:B------:R-:W-:Y:S01]  /*1570*/  UIADD3 UR11, UR15, UR5, URZ ;  /* 0x000000050f0b7290 */ /* 0x000fe2000fffe03f */
[----:B------:R-:W-:-:S04]  /*1580*/  IMAD.WIDE.U32 R2, R0, UR6, R2 ;  /* 0x0000000600027c25 */ /* 0x000fc8000f8e0002 */
[----:B------:R-:W-:Y:S01]  /*1590*/  IMAD R4, R0, UR7, R4 ;  /* 0x0000000700047c24 */ /* 0x000fe2000f8e0204 */
[----:B------:R-:W-:-:S03]  /*15a0*/  MOV R7, R2 ;  /* 0x0000000200077202 */ /* 0x000fc60000000f00 */
[----:B------:R-:W-:Y:S01]  /*15b0*/  IMAD.IADD R11, R3, 0x1, R4 ;  /* 0x00000001030b7824 */ /* 0x000fe200078e0204 */
[----:B------:R-:W-:Y:S06]  /*15c0*/  BRA `(.L_x_828) ;  /* 0x0000000400547947 */ /* 0x000fec0003800000 */
.L_x_827:
[----:B------:R-:W2:Y:S01]  /*15d0*/  LDC R7, c[0x0][0x278] ;  /* 0x00009e00ff077b82 */ /* 0x000ea20000000800 */
[----:B------:R-:W3:Y:S01]  /*15e0*/  S2R R4, SR_CTAID.Z ;  /* 0x0000000000047919 */ /* 0x000ee20000002700 */
        /* <DEDUP_REMOVED lines=9> */
[----:B--2---:R-:W-:Y:S02]  /*1680*/  IABS R6, R7 ;  /* 0x0000000700067213 */ /* 0x004fe40000000000 */
[----:B------:R-:W-:Y:S02]  /*1690*/  ISETP.NE.AND P2, PT, R7, RZ, PT ;  /* 0x000000ff0700720c */ /* 0x000fe40003f45270 */
[----:B------:R-:W2:Y:S01]  /*16a0*/  I2F.RP R2, R6 ;  /* 0x0000000600027306 */ /* 0x000ea20000209400 */
[----:B---3--:R-:W-:-:S07]  /*16b0*/  IABS R4, R4 ;  /* 0x0000000400047213 */ /* 0x008fce0000000000 */
[----:B--2---:R-:W2:Y:S02]  /*16c0*/  MUFU.RCP R2, R2 ;  /* 0x0000000200027308 */ /* 0x004ea40000001000 */
[----:B--2---:R-:W-:-:S06]  /*16d0*/  VIADD R2, R2, 0xffffffe ;  /* 0x0ffffffe02027836 */ /* 0x004fcc0000000000 */
[----:B------:R-:W2:Y:S02]  /*16e0*/  F2I.FTZ.U32.TRUNC.NTZ R3, R2 ;  /* 0x0000000200037305 */ /* 0x000ea4000021f000 */
[----:B--2---:R-:W-:Y:S01]  /*16f0*/  IMAD.MOV R0, RZ, RZ, -R3 ;  /* 0x000000ffff007224 */ /* 0x004fe200078e0a03 */
[----:B------:R-:W-:-:S03]  /*1700*/  MOV R2, RZ ;  /* 0x000000ff00027202 */ /* 0x000fc60000000f00 */
[----:B------:R-:W-:-:S04]  /*1710*/  IMAD R0, R0, R6, RZ ;  /* 0x0000000600007224 */ /* 0x000fc800078e02ff */
[----:B------:R-:W-:-:S04]  /*1720*/  IMAD.HI.U32 R0, R3, R0, R2 ;  /* 0x0000000003007227 */ /* 0x000fc800078e0002 */
[----:B------:R-:W-:Y:S02]  /*1730*/  IMAD.MOV.U32 R3, RZ, RZ, R4 ;  /* 0x000000ffff037224 */ /* 0x000fe400078e0004 */
[----:B------:R-:W2:Y:S02]  /*1740*/  LDC.64 R4, c[0x0][0x260] ;  /* 0x00009800ff047b82 */ /* 0x000ea40000000a00 */
        /* <DEDUP_REMOVED lines=10> */
[----:B------:R-:W-:Y:S06]  /*17f0*/  @P1 BRA `(.L_x_829) ;  /* 0x0000000000301947 */ /* 0x000fec0003800000 */
        /* <DEDUP_REMOVED lines=12> */
.L_x_829:
[----:B------:R-:W-:Y:S01]  /*18c0*/  UIMAD UR4, UR14, UR12, URZ ;  /* 0x0000000c0e0472a4 */ /* 0x000fe2000f8e023f */
[----:B------:R-:W-:Y:S01]  /*18d0*/  @!P3 IADD3 R0, -R0, RZ, RZ ;  /* 0x000000ff0000b210 */ /* 0x000fe20007ffe1ff */
[----:B------:R-:W-:Y:S01]  /*18e0*/  UMOV UR29, UR5 ;  /* 0x00000005001d7c82 */ /* 0x000fe20008000000 */
[----:B------:R-:W-:Y:S01]  /*18f0*/  @!P2 LOP3.LUT R0, RZ, R7, RZ, 0x33, !PT ;  /* 0x00000007ff00a212 */ /* 0x000fe200078e33ff */
[----:B------:R-:W-:Y:S01]  /*1900*/  UIMAD.WIDE.U32 UR28, UR12, UR9, UR28 ;  /* 0x000000090c1c72a5 */ /* 0x000fe2000f8e001c */
[----:B------:R-:W-:Y:S01]  /*1910*/  MOV R15, UR14 ;  /* 0x0000000e000f7c02 */ /* 0x000fe20008000f00 */
[----:B------:R-:W-:Y:S01]  /*1920*/  UIMAD UR4, UR13, UR9, UR4 ;  /* 0x000000090d0472a4 */ /* 0x000fe2000f8e0204 */
[----:B------:R-:W-:Y:S01]  /*1930*/  SHF.R.S32.HI R10, RZ, 0x1f, R0 ;  /* 0x0000001fff0a7819 */ /* 0x000fe20000011400 */
[----:B------:R-:W-:Y:S01]  /*1940*/  @UP0 UIADD3 UR8, UR7, UR8, URZ ;  /* 0x0000000807080290 */ /* 0x000fe2000fffe03f */
[----:B------:R-:W-:Y:S01]  /*1950*/  IMAD.U32 R14, RZ, RZ, UR9 ;  /* 0x00000009ff0e7e24 */ /* 0x000fe2000f8e00ff */
[----:B------:R-:W-:Y:S01]  /*1960*/  UIADD3 UR4, UR29, UR4, URZ ;  /* 0x000000041d047290 */ /* 0x000fe2000fffe03f */
[----:B------:R-:W-:Y:S01]  /*1970*/  IMAD.U32 R3, RZ, RZ, UR29 ;  /* 0x0000001dff037e24 */ /* 0x000fe2000f8e00ff */
[----:B------:R-:W-:Y:S01]  /*1980*/  MOV R2, UR28 ;  /* 0x0000001c00027c02 */ /* 0x000fe20008000f00 */
[----:B--2---:R-:W-:-:S02]  /*1990*/  IMAD R6, R10, R4, RZ ;  /* 0x000000040a067224 */ /* 0x004fc400078e02ff */
[----:B------:R-:W-:Y:S01]  /*19a0*/  IMAD.MOV.U32 R9, RZ, RZ, R0 ;  /* 0x000000ffff097224 */ /* 0x000fe200078e0000 */
[----:B------:R-:W-:Y:S01]  /*19b0*/  MOV R3, UR4 ;  /* 0x0000000400037c02 */ /* 0x000fe20008000f00 */
[----:B------:R-:W-:Y:S02]  /*19c0*/  @UP0 ULDC.64 UR4, c[0x0][0x250] ;  /* 0x0000940000040ab9 */ /* 0x000fe40000000a00 */
[----:B------:R-:W-:Y:S01]  /*19d0*/  @UP0 UIMAD.WIDE.U32 UR28, UR8, UR4, URZ ;  /* 0x00000004081c02a5 */ /* 0x000fe2000f8e003f */
[----:B------:R-:W-:-:S03]  /*19e0*/  IMAD.WIDE.U32 R2, R0, R4, R2 ;  /* 0x0000000400027225 */ /* 0x000fc600078e0002 */
[----:B------:R-:W-:Y:S01]  /*19f0*/  @UP0 UIMAD UR11, UR8, UR5, UR29 ;  /* 0x00000005080b02a4 */ /* 0x000fe2000f8e021d */
[----:B------:R-:W-:Y:S02]  /*1a00*/  IMAD R4, R0, R5, R6 ;  /* 0x0000000500047224 */ /* 0x000fe400078e0206 */
[----:B------:R-:W-:Y:S01]  /*1a10*/  @UP0 UMOV UR14, UR28 ;  /* 0x0000001c000e0c82 */ /* 0x000fe20008000000 */
[----:B------:R-:W-:Y:S02]  /*1a20*/  IMAD.MOV.U32 R7, RZ, RZ, R2 ;  /* 0x000000ffff077224 */ /* 0x000fe400078e0002 */
[----:B------:R-:W-:Y:S01]  /*1a30*/  IADD3 R11, R3, R4, RZ ;  /* 0x00000004030b7210 */ /* 0x000fe20007ffe0ff */
[----:B------:R-:W-:Y:S06]  /*1a40*/  @P1 BRA `(.L_x_828) ;  /* 0x0000000000341947 */ /* 0x000fec0003800000 */
        /* <DEDUP_REMOVED lines=13> */
.L_x_828:
[----:B------:R-:W-:Y:S01]  /*1b20*/  SHF.R.S32.HI R36, RZ, 0x1f, R189 ;  /* 0x0000001fff247819 */ /* 0x000fe200000114bd */
[----:B------:R-:W-:Y:S01]  /*1b30*/  UISETP.NE.AND UP0, UPT, UR16, -0x1, UPT ;  /* 0xffffffff1000788c */ /* 0x000fe2000bf05270 */
[----:B------:R-:W2:Y:S01]  /*1b40*/  S2R R2, SR_CTAID.X ;  /* 0x0000000000027919 */ /* 0x000ea20000002500 */
[----:B------:R-:W3:Y:S01]  /*1b50*/  S2UR UR21, SR_CgaCtaId ;  /* 0x00000000001579c3 */ /* 0x000ee20000008800 */
[CC--:B------:R-:W-:Y:S01]  /*1b60*/  LEA.HI R0, R36.reuse, R189.reuse, RZ, 0x3 ;  /* 0x000000bd24007211 */ /* 0x0c0fe200078f18ff */
[----:B------:R-:W-:Y:S01]  /*1b70*/  ULDC.64 UR8, c[0x0][0x258] ;  /* 0x0000960000087ab9 */ /* 0x000fe20000000a00 */
[----:B------:R-:W-:Y:S01]  /*1b80*/  LEA.HI R35, R36, R189, RZ, 0x4 ;  /* 0x000000bd24237211 */ /* 0x000fe200078f20ff */
[----:B------:R-:W-:Y:S01]  /*1b90*/  UIADD3 UR17, UR20, -0x1, URZ ;  /* 0xffffffff14117890 */ /* 0x000fe2000fffe03f */
[----:B------:R-:W-:Y:S01]  /*1ba0*/  SHF.R.S32.HI R12, RZ, 0x3, R0 ;  /* 0x00000003ff0c7819 */ /* 0x000fe20000011400 */
[----:B------:R-:W-:Y:S01]  /*1bb0*/  IMAD.U32 R8, RZ, RZ, UR8 ;  /* 0x00000008ff087e24 */ /* 0x000fe2000f8e00ff */
[----:B------:R-:W-:Y:S01]  /*1bc0*/  LOP3.LUT R0, R0, 0xfffffff8, RZ, 0xc0, !PT ;  /* 0xfffffff800007812 */ /* 0x000fe200078ec0ff */
[----:B------:R-:W-:Y:S01]  /*1bd0*/  USHF.L.U32 UR19, UR17, 0x8, URZ ;  /* 0x0000000811137899 */ /* 0x000fe2000800063f */
[----:B------:R-:W-:Y:S01]  /*1be0*/  SHF.R.S32.HI R13, RZ, 0x1f, R12 ;  /* 0x0000001fff0d7819 */ /* 0x000fe2000001140c */
[C---:B------:R-:W-:Y:S01]  /*1bf0*/  IMAD.SHL.U32 R4, R12.reuse, 0x40, RZ ;  /* 0x000000400c047824 */ /* 0x040fe200078e00ff */
[----:B------:R-:W-:Y:S01]  /*1c00*/  @UP0 ULDC.64 UR4, c[0x0][0x240] ;  /* 0x0000900000040ab9 */ /* 0x000fe20000000a00 */
[----:B------:R-:W-:Y:S01]  /*1c10*/  IMAD.IADD R32, R189, 0x1, -R0 ;  /* 0x00000001bd207824 */ /* 0x000fe200078e0a00 */
[----:B------:R-:W-:Y:S01]  /*1c20*/  @UP0 UIMAD.WIDE.U32 UR28, UR16, UR4, URZ ;  /* 0x00000004101c02a5 */ /* 0x000fe2000f8e003f */
[----:B------:R-:W-:Y:S01]  /*1c30*/  VIADD R27, R12, 0x10 ;  /* 0x000000100c1b7836 */ /* 0x000fe20000000000 */
[----:B------:R-:W-:Y:S01]  /*1c40*/  LOP3.LUT R0, R4, 0x1c0, RZ, 0xc0, !PT ;  /* 0x000001c004007812 */ /* 0x000fe200078ec0ff */
[----:B------:R-:W-:Y:S01]  /*1c50*/  IMAD.SHL.U32 R194, R32, 0x8, RZ ;  /* 0x0000000820c27824 */ /* 0x000fe200078e00ff */
[----:B------:R-:W-:Y:S01]  /*1c60*/  LOP3.LUT R4, R35, 0xfffffff0, RZ, 0xc0, !PT ;  /* 0xfffffff023047812 */ /* 0x000fe200078ec0ff */
[----:B------:R-:W-:Y:S01]  /*1c70*/  @!UP0 USHF.R.S32.HI UR6, URZ, 0x1f, UR27 ;  /* 0x0000001f3f068899 */ /* 0x000fe2000801141b */
[----:B------:R-:W-:Y:S01]  /*1c80*/  SHF.R.U32.HI R5, RZ, 0x3, R0 ;  /* 0x00000003ff057819 */ /* 0x000fe20000011600 */
[----:B------:R-:W-:Y:S01]  /*1c90*/  @UP0 UIMAD UR15, UR16, UR5, UR29 ;  /* 0x00000005100f02a4 */ /* 0x000fe2000f8e021d */
[----:B------:R-:W-:Y:S01]  /*1ca0*/  LOP3.LUT R6, R0, 0x38, R194, 0xf8, !PT ;  /* 0x0000003800067812 */ /* 0x000fe200078ef8c2 */
[----:B------:R-:W-:Y:S01]  /*1cb0*/  IMAD.IADD R0, R189, 0x1, -R4 ;  /* 0x00000001bd007824 */ /* 0x000fe200078e0a04 */
[----:B------:R-:W-:Y:S01]  /*1cc0*/  @!UP0 ULDC.64 UR4, c[0x0][0x228] ;  /* 0x00008a0000048ab9 */ /* 0x000fe20000000a00 */
[----:B------:R4:W-:Y:S01]  /*1cd0*/  STL [R1+0x18], R194 ;  /* 0x000018c201007387 */ /* 0x0009e20000100800 */
[----:B------:R-:W-:Y:S01]  /*1ce0*/  LOP3.LUT R5, R6, R5, RZ, 0x3c, !PT ;  /* 0x0000000506057212 */ /* 0x000fe200078e3cff */
[----:B------:R-:W-:Y:S01]  /*1cf0*/  @!UP0 UIMAD UR6, UR6, UR4, URZ ;  /* 0x00000004060682a4 */ /* 0x000fe2000f8e023f */
[----:B------:R-:W-:Y:S01]  /*1d00*/  SHF.R.S32.HI R4, RZ, 0x1f, R0 ;  /* 0x0000001fff047819 */ /* 0x000fe20000011400 */
[----:B------:R-:W-:Y:S01]  /*1d10*/  @!UP0 UIMAD.WIDE.U32 UR30, UR27, UR4, URZ ;  /* 0x000000041b1e82a5 */ /* 0x000fe2000f8e003f */
[----:B------:R-:W-:Y:S01]  /*1d20*/  LEA.HI R6, R36, R189, RZ, 0x6 ;  /* 0x000000bd24067211 */ /* 0x000fe200078f30ff */
[----:B------:R-:W-:Y:S01]  /*1d30*/  @!UP0 UIMAD UR27, UR27, UR5, UR6 ;  /* 0x000000051b1b82a4 */ /* 0x000fe2000f8e0206 */
[----:B------:R-:W-:Y:S01]  /*1d40*/  LEA.HI R34, R4, R0, RZ, 0x3 ;  /* 0x0000000004227211 */ /* 0x000fe200078f18ff */
[----:B------:R-:W-:Y:S01]  /*1d50*/  UIADD3 UR5, -UR25, UR18, URZ ;  /* 0x0000001219057290 */ /* 0x000fe2000fffe13f */
[----:B------:R-:W-:Y:S01]  /*1d60*/  IADD3 R16, P3, R194, R7, RZ ;  /* 0x00000007c2107210 */ /* 0x000fe20007f7e0ff */
[----:B------:R-:W-:Y:S01]  /*1d70*/  IMAD.SHL.U32 R6, R6, 0x8, RZ ;  /* 0x0000000806067824 */ /* 0x000fe200078e00ff */
[----:B------:R-:W-:Y:S01]  /*1d80*/  LOP3.LUT R4, R34, 0xfffffff8, RZ, 0xc0, !PT ;  /* 0xfffffff822047812 */ /* 0x000fe200078ec0ff */
[----:B------:R-:W-:Y:S01]  /*1d90*/  @!UP0 UIADD3 UR15, UR31, UR27, URZ ;  /* 0x0000001b1f0f8290 */ /* 0x000fe2000fffe03f */
[----:B------:R-:W-:Y:S01]  /*1da0*/  VIADD R29, R12, 0x20 ;  /* 0x000000200c1d7836 */ /* 0x000fe20000000000 */
[----:B------:R-:W-:Y:S01]  /*1db0*/  @!UP0 UMOV UR28, UR30 ;  /* 0x0000001e001c8c82 */ /* 0x000fe20008000000 */
[----:B------:R-:W-:Y:S01]  /*1dc0*/  USHF.R.S32.HI UR29, URZ, 0x1f, UR10 ;  /* 0x0000001f3f1d7899 */ /* 0x000fe2000801140a */
[----:B------:R-:W-:Y:S01]  /*1dd0*/  LOP3.LUT R241, R5, 0xfffffe00, R6, 0xf8, !PT ;  /* 0xfffffe0005f17812 */ /* 0x000fe200078ef806 */
[----:B------:R-:W-:Y:S01]  /*1de0*/  IMAD.IADD R33, R0, 0x1, -R4 ;  /* 0x0000000100217824 */ /* 0x000fe200078e0a04 */
[----:B------:R-:W-:Y:S01]  /*1df0*/  SHF.R.S32.HI R0, RZ, 0x1f, R194 ;  /* 0x0000001fff007819 */ /* 0x000fe200000114c2 */
[----:B------:R-:W-:Y:S01]  /*1e00*/  UIMAD UR29, UR29, UR8, URZ ;  /* 0x000000081d1d72a4 */ /* 0x000fe2000f8e023f */
[----:B------:R-:W-:Y:S01]  /*1e10*/  IADD3 R6, P1, R194, UR28, RZ ;  /* 0x0000001cc2067c10 */ /* 0x000fe2000ff3e0ff */
[----:B------:R-:W-:Y:S01]  /*1e20*/  ULDC.64 UR6, c[0x0][0x268] ;  /* 0x00009a0000067ab9 */ /* 0x000fe20000000a00 */
[----:B------:R-:W-:Y:S01]  /*1e30*/  ISETP.GE.AND P5, PT, R12, UR5, PT ;  /* 0x000000050c007c0c */ /* 0x000fe2000bfa6270 */
[----:B------:R-:W-:Y:S01]  /*1e40*/  UIMAD UR9, UR10, UR9, UR29 ;  /* 0x000000090a0972a4 */ /* 0x000fe2000f8e021d */
[----:B------:R-:W-:Y:S01]  /*1e50*/  IADD3 R4, P2, R194, UR14, RZ ;  /* 0x0000000ec2047c10 */ /* 0x000fe2000ff5e0ff */
[----:B------:R-:W-:Y:S01]  /*1e60*/  UMOV UR4, 0x400 ;  /* 0x0000040000047882 */ /* 0x000fe20000000000 */
[----:B------:R-:W-:Y:S01]  /*1e70*/  IADD3.X R7, R0, UR15, RZ, P1, !PT ;  /* 0x0000000f00077c10 */ /* 0x000fe20008ffe4ff */
[----:B------:R-:W-:Y:S01]  /*1e80*/  IMAD R10, R10, UR6, RZ ;  /* 0x000000060a0a7c24 */ /* 0x000fe2000f8e02ff */
[----:B------:R-:W-:Y:S01]  /*1e90*/  IADD3.X R5, R0, UR11, RZ, P2, !PT ;  /* 0x0000000b00057c10 */ /* 0x000fe200097fe4ff */
[----:B---3--:R-:W-:Y:S01]  /*1ea0*/  ULEA UR4, UR21, UR4, 0x18 ;  /* 0x0000000415047291 */ /* 0x008fe2000f8ec03f */
[----:B------:R-:W-:Y:S01]  /*1eb0*/  VIADD R28, R12, 0x30 ;  /* 0x000000300c1c7836 */ /* 0x000fe20000000000 */
[----:B------:R-:W-:Y:S01]  /*1ec0*/  UIADD3 UR21, -UR19, UR26, URZ ;  /* 0x0000001a13157290 */ /* 0x000fe2000fffe13f */
[----:B------:R-:W-:Y:S01]  /*1ed0*/  IMAD.WIDE.U32 R6, R8, UR10, R6 ;  /* 0x0000000a08067c25 */ /* 0x000fe2000f8e0006 */
[----:B------:R-:W-:Y:S01]  /*1ee0*/  BSSY B0, `(.L_x_830) ;  /* 0x000001c000007945 */ /* 0x000fe20003800000 */
[----:B------:R-:W-:-:S02]  /*1ef0*/  ISETP.GE.AND P4, PT, R27, UR5, PT ;  /* 0x000000051b007c0c */ /* 0x000fc4000bf86270 */
[----:B------:R-:W-:Y:S01]  /*1f00*/  IMAD.WIDE.U32 R18, R9, UR6, R4 ;  /* 0x0000000609127c25 */ /* 0x000fe2000f8e0004 */
[----:B------:R-:W-:Y:S02]  /*1f10*/  ISETP.GE.AND P1, PT, R29, UR5, PT ;  /* 0x000000051d007c0c */ /* 0x000fe4000bf26270 */
[----:B------:R-:W-:Y:S01]  /*1f20*/  ISETP.GE.AND P2, PT, R28, UR5, PT ;  /* 0x000000051c007c0c */ /* 0x000fe2000bf46270 */
[----:B------:R-:W-:Y:S01]  /*1f30*/  IMAD R31, R9, UR7, R10 ;  /* 0x00000007091f7c24 */ /* 0x000fe2000f8e020a */
[----:B------:R-:W-:Y:S01]  /*1f40*/  LEA R241, R241, UR4, 0x1 ;  /* 0x00000004f1f17c11 */ /* 0x000fe2000f8e08ff */
[----:B------:R-:W-:Y:S02]  /*1f50*/  VIADD R5, R7, UR9 ;  /* 0x0000000907057c36 */ /* 0x000fe40008000000 */
[----:B--2---:R-:W-:-:S04]  /*1f60*/  IMAD.WIDE R2, R2, 0x40, R12 ;  /* 0x0000004002027825 */ /* 0x004fc800078e020c */
[----:B------:R-:W-:Y:S01]  /*1f70*/  IMAD.X R17, R0, 0x1, R11, P3 ;  /* 0x0000000100117824 */ /* 0x000fe200018e060b */
[----:B----4-:R-:W-:Y:S06]  /*1f80*/  @P5 BRA `(.L_x_831) ;  /* 0x0000000000445947 */ /* 0x010fec0003800000 */
        /* <DEDUP_REMOVED lines=17> */
.L_x_831:
[----:B------:R-:W-:Y:S05]  /*20a0*/  BSYNC B0 ;  /* 0x0000000000007941 */ /* 0x000fea0003800000 */
.L_x_830:
        /* <DEDUP_REMOVED lines=8> */
[----:B------:R-:W-:-:S03]  /*2130*/  MOV R9, R5 ;  /* 0x0000000500097202 */ /* 0x000fc60000000f00 */
[----:B------:R-:W-:-:S04]  /*2140*/  IMAD.X R8, RZ, RZ, R3, P3 ;  /* 0x000000ffff087224 */ /* 0x000fc800018e0603 */
[----:B---3--:R-:W-:Y:S02]  /*2150*/  IMAD R10, R8, UR6, RZ ;  /* 0x00000006080a7c24 */ /* 0x008fe4000f8e02ff */
[----:B------:R-:W-:-:S04]  /*2160*/  IMAD.MOV.U32 R8, RZ, RZ, R6 ;  /* 0x000000ffff087224 */ /* 0x000fc800078e0006 */
        /* <DEDUP_REMOVED lines=10> */
.L_x_833:
[----:B------:R-:W-:Y:S05]  /*2210*/  BSYNC B0 ;  /* 0x0000000000007941 */ /* 0x000fea0003800000 */
.L_x_832:
        /* <DEDUP_REMOVED lines=22> */
.L_x_835:
[----:B------:R-:W-:Y:S05]  /*2380*/  BSYNC B0 ;  /* 0x0000000000007941 */ /* 0x000fea0003800000 */
.L_x_834:
        /* <DEDUP_REMOVED lines=9> */
[----:B------:R-:W-:-:S03]  /*2420*/  IADD3.X R2, RZ, R3, RZ, P1, !PT ;  /* 0x00000003ff027210 */ /* 0x000fc60000ffe4ff */
        /* <DEDUP_REMOVED lines=11> */
.L_x_837:
[----:B------:R-:W-:Y:S05]  /*24e0*/  BSYNC B0 ;  /* 0x0000000000007941 */ /* 0x000fea0003800000 */
.L_x_836:
[C---:B------:R-:W-:Y:S01]  /*24f0*/  ISETP.GE.AND P6, PT, R12.reuse, UR21, PT ;  /* 0x000000150c007c0c */ /* 0x040fe2000bfc6270 */
[C---:B-1----:R-:W-:Y:S01]  /*2500*/  IMAD R2, R13.reuse, UR12, RZ ;  /* 0x0000000c0d027c24 */ /* 0x042fe2000f8e02ff */
        /* <DEDUP_REMOVED lines=12> */
[C---:B------:R-:W-:Y:S01]  /*25d0*/  IMAD R2, R12.reuse, UR13, R2 ;  /* 0x0000000d0c027c24 */ /* 0x040fe2000f8e0202 */
        /* <DEDUP_REMOVED lines=19> */
.L_x_839:
[----:B------:R-:W-:Y:S05]  /*2710*/  BSYNC B0 ;  /* 0x0000000000007941 */ /* 0x000fea0003800000 */
.L_x_838:
        /* <DEDUP_REMOVED lines=10> */
[----:B------:R-:W-:Y:S01]  /*27c0*/  IADD3 R0, P5, R38, UR15, RZ ;  /* 0x0000000f26007c10 */ /* 0x000fe2000ffbe0ff */
[----:B------:R-:W-:-:S03]  /*27d0*/  ULDC.64 UR6, c[0x0][0x218] ;  /* 0x0000860000067ab9 */ /* 0x000fc60000000a00 */
[----:B------:R-:W-:Y:S02]  /*27e0*/  IADD3.X R2, R39, UR14, RZ, P5, !PT ;  /* 0x0000000e27027c10 */ /* 0x000fe4000affe4ff */
[----:B-1----:R-:W-:-:S04]  /*27f0*/  LEA R4, P5, R0, UR6, 0x1 ;  /* 0x0000000600047c11 */ /* 0x002fc8000f8a08ff */
[----:B------:R-:W-:-:S05]  /*2800*/  LEA.HI.X R5, R0, UR7, R2, 0x1, P5 ;  /* 0x0000000700057c11 */ /* 0x000fca000a8f0c02 */
[----:B------:R-:W-:Y:S01]  /*2810*/  @!PT LDS RZ, [RZ] ;  /* 0x00000000fffff984 */ /* 0x000fe20000000800 */
[----:B------:R-:W-:Y:S01]  /*2820*/  @!PT LDS RZ, [RZ] ;  /* 0x00000000fffff984 */ /* 0x000fe20000000800 */
[----:B------:R-:W-:Y:S01]  /*2830*/  @!PT LDS RZ, [RZ] ;  /* 0x00000000fffff984 */ /* 0x000fe20000000800 */
[----:B------:R1:W-:Y:S04]  /*2840*/  LDGSTS.E.BYPASS.LTC128B.128 [R241+0x2800], desc[UR22][R4.64] ;  /* 0x0280000004f17fae */ /* 0x0003e8000b901d56 */
.L_x_841:
[----:B------:R-:W-:Y:S05]  /*2850*/  BSYNC B0 ;  /* 0x0000000000007941 */ /* 0x000fea0003800000 */
.L_x_840:
        /* <DEDUP_REMOVED lines=9> */
[----:B------:R-:W-:Y:S01]  /*28f0*/  ULDC.64 UR6, c[0x0][0x218] ;  /* 0x0000860000067ab9 */ /* 0x000fe20000000a00 */
[----:B-1----:R-:W-:Y:S02]  /*2900*/  IMAD.U32 R4, RZ, RZ, UR12 ;  /* 0x0000000cff047e24 */ /* 0x002fe4000f8e00ff */
        /* <DEDUP_REMOVED lines=9> */
.L_x_843:
[----:B------:R-:W-:Y:S05]  /*29a0*/  BSYNC B0 ;  /* 0x0000000000007941 */ /* 0x000fea0003800000 */
.L_x_842:
        /* <DEDUP_REMOVED lines=8> */
[----:B-1----:R-:W-:Y:S01]  /*2a30*/  MOV R5, R39 ;  /* 0x0000002700057202 */ /* 0x002fe20000000f00 */
[----:B------:R-:W-:Y:S01]  /*2a40*/  IMAD.U32 R0, RZ, RZ, UR12 ;  /* 0x0000000cff007e24 */ /* 0x000fe2000f8e00ff */
[----:B------:R-:W-:Y:S01]  /*2a50*/  UIMAD UR8, UR13, 0x30, URZ ;  /* 0x000000300d0878a4 */ /* 0x000fe2000f8e023f */
[----:B------:R-:W-:Y:S01]  /*2a60*/  IMAD.MOV.U32 R4, RZ, RZ, R38 ;  /* 0x000000ffff047224 */ /* 0x000fe200078e0026 */
[----:B------:R-:W-:-:S03]  /*2a70*/  ULDC.64 UR6, c[0x0][0x218] ;  /* 0x0000860000067ab9 */ /* 0x000fc60000000a00 */
        /* <DEDUP_REMOVED lines=8> */
.L_x_845:
[----:B------:R-:W-:Y:S05]  /*2b00*/  BSYNC B0 ;  /* 0x0000000000007941 */ /* 0x000fea0003800000 */
.L_x_844:
        /* <DEDUP_REMOVED lines=20> */
.L_x_847:
[----:B------:R-:W-:Y:S05]  /*2c50*/  BSYNC B0 ;  /* 0x0000000000007941 */ /* 0x000fea0003800000 */
.L_x_846:
        /* <DEDUP_REMOVED lines=21> */
.L_x_849:
[----:B------:R-:W-:Y:S05]  /*2db0*/  BSYNC B0 ;  /* 0x0000000000007941 */ /* 0x000fea0003800000 */
.L_x_848:
        /* <DEDUP_REMOVED lines=21> */
.L_x_851:
[----:B------:R-:W-:Y:S05]  /*2f10*/  BSYNC B0 ;  /* 0x0000000000007941 */ /* 0x000fea0003800000 */
.L_x_850:
[----:B------:R-:W-:Y:S01]  /*2f20*/  BSSY B0, `(.L_x_852) ;  /* 0x0000015000007945 */ /* 0x000fe20003800000 */
[----:B------:R-:W-:Y:S02]  /*2f30*/  ISETP.GE.AND P6, PT, R14, UR21, PT ;  /* 0x000000150e007c0c */ /* 0x000fe4000bfc6270 */
[----:B---3--:R-:W-:Y:S01]  /*2f40*/  IADD3 R11, R12, 0xd0, RZ ;  /* 0x000000d00c0b7810 */ /* 0x008fe20007ffe0ff */
        /* <DEDUP_REMOVED lines=18> */
.L_x_853:
[----:B------:R-:W-:Y:S05]  /*3070*/  BSYNC B0 ;  /* 0x0000000000007941 */ /* 0x000fea0003800000 */
.L_x_852:
        /* <DEDUP_REMOVED lines=20> */
.L_x_855:
[----:B------:R-:W-:Y:S05]  /*31c0*/  BSYNC B0 ;  /* 0x0000000000007941 */ /* 0x000fea0003800000 */
.L_x_854:
        /* <DEDUP_REMOVED lines=21> */
.L_x_857:
[----:B------:R-:W-:Y:S05]  /*3320*/  BSYNC B0 ;  /* 0x0000000000007941 */ /* 0x000fea0003800000 */
.L_x_856:
[----:B------:R-:W-:Y:S01]  /*3330*/  ULDC.64 UR8, c[0x0][0x250] ;  /* 0x0000940000087ab9 */ /* 0x000fe20000000a00 */
[----:B------:R-:W-:Y:S01]  /*3340*/  BSSY B0, `(.L_x_858) ;  /* 0x0000016000007945 */ /* 0x000fe20003800000 */
[----:B------:R-:W-:Y:S01]  /*3350*/  ISETP.GE.AND P3, PT, R30, UR21, PT ;  /* 0x000000151e007c0c */ /* 0x000fe2000bf66270 */
[----:B------:R-:W-:Y:S01]  /*3360*/  IMAD R2, R15, UR8, RZ ;  /* 0x000000080f027c24 */ /* 0x000fe2000f8e02ff */
[----:B------:R-:W-:Y:S01]  /*3370*/  IADD3 R9, R19, R31, RZ ;  /* 0x0000001f13097210 */ /* 0x000fe20007ffe0ff */
        /* <DEDUP_REMOVED lines=18> */
.L_x_859:
[----:B------:R-:W-:Y:S05]  /*34a0*/  BSYNC B0 ;  /* 0x0000000000007941 */ /* 0x000fea0003800000 */
.L_x_858:
[----:B------:R-:W-:Y:S04]  /*34b0*/  BSSY B0, `(.L_x_860) ;  /* 0x0000013000007945 */ /* 0x000fe80003800000 */
        /* <DEDUP_REMOVED lines=18> */
.L_x_861:
[----:B------:R-:W-:Y:S05]  /*35e0*/  BSYNC B0 ;  /* 0x0000000000007941 */ /* 0x000fea0003800000 */
.L_x_860:
        /* <DEDUP_REMOVED lines=19> */
.L_x_863:
[----:B------:R-:W-:Y:S05]  /*3720*/  BSYNC B0 ;  /* 0x0000000000007941 */ /* 0x000fea0003800000 */
.L_x_862:
        /* <DEDUP_REMOVED lines=19> */
.L_x_865:
[----:B------:R-:W-:Y:S05]  /*3860*/  BSYNC B0 ;  /* 0x0000000000007941 */ /* 0x000fea0003800000 */
.L_x_864:
        /* <DEDUP_REMOVED lines=19> */
.L_x_867:
[----:B------:R-:W-:Y:S05]  /*39a0*/  BSYNC B0 ;  /* 0x0000000000007941 */ /* 0x000fea0003800000 */
.L_x_866:
        /* <DEDUP_REMOVED lines=19> */
.L_x_869:
[----:B------:R-:W-:Y:S05]  /*3ae0*/  BSYNC B0 ;  /* 0x0000000000007941 */ /* 0x000fea0003800000 */
.L_x_868:
[----:B------:R-:W0:Y:S01]  /*3af0*/  LDGDEPBAR ;  /* 0x00000000000079af */ /* 0x000e220000000000 */
[----:B------:R-:W-:Y:S01]  /*3b00*/  ISETP.GE.AND P5, PT, R12, UR21, PT ;  /* 0x000000150c007c0c */ /* 0x000fe2000bfa6270 */
[----:B------:R-:W-:Y:S01]  /*3b10*/  IMAD.MOV.U32 R8, RZ, RZ, R18 ;  /* 0x000000ffff087224 */ /* 0x000fe200078e0012 */
[----:B------:R-:W-:Y:S01]  /*3b20*/  LEA.HI R96, R36, R189, RZ, 0x5 ;  /* 0x000000bd24607211 */ /* 0x000fe200078f28ff */
[C---:B------:R-:W-:Y:S01]  /*3b30*/  IMAD R0, R20.reuse, UR9, R2 ;  /* 0x0000000914007c24 */ /* 0x040fe2000f8e0202 */
[----:B------:R-:W-:Y:S01]  /*3b40*/  ULDC.64 UR10, c[0x0][0x220] ;  /* 0x00008800000a7ab9 */ /* 0x000fe20000000a00 */
[----:B------:R-:W-:Y:S01]  /*3b50*/  IMAD.WIDE.U32 R98, R20, UR8, R8 ;  /* 0x0000000814627c25 */ /* 0x000fe2000f8e0008 */
[----:B-1----:R-:W-:Y:S01]  /*3b60*/  SHF.R.S32.HI R7, RZ, 0x5, R96 ;  /* 0x00000005ff077819 */ /* 0x002fe20000011460 */
[----:B------:R-:W-:Y:S01]  /*3b70*/  BSSY B0, `(.L_x_870) ;  /* 0x0000019000007945 */ /* 0x000fe20003800000 */
[----:B------:R-:W-:Y:S01]  /*3b80*/  ISETP.GE.AND P4, PT, R27, UR21, PT ;  /* 0x000000151b007c0c */ /* 0x000fe2000bf86270 */
        /* <DEDUP_REMOVED lines=23> */
.L_x_871:
[----:B------:R-:W-:Y:S05]  /*3d00*/  BSYNC B0 ;  /* 0x0000000000007941 */ /* 0x000fea0003800000 */
.L_x_870:
        /* <DEDUP_REMOVED lines=19> */
.L_x_873:
[----:B------:R-:W-:Y:S05]  /*3e40*/  BSYNC B0 ;  /* 0x0000000000007941 */ /* 0x000fea0003800000 */
.L_x_872:
        /* <DEDUP_REMOVED lines=17> */
.L_x_875:
[----:B------:R-:W-:Y:S05]  /*3f60*/  BSYNC B0 ;  /* 0x0000000000007941 */ /* 0x000fea0003800000 */
.L_x_874:
        /* <DEDUP_REMOVED lines=18> */
.L_x_877:
[----:B------:R-:W-:Y:S05]  /*4090*/  BSYNC B0 ;  /* 0x0000000000007941 */ /* 0x000fea0003800000 */
.L_x_876:
        /* <DEDUP_REMOVED lines=17> */
.L_x_879:
[----:B------:R-:W-:Y:S05]  /*41b0*/  BSYNC B0 ;  /* 0x0000000000007941 */ /* 0x000fea0003800000 */
.L_x_878:
        /* <DEDUP_REMOVED lines=18> */
.L_x_881:
[----:B------:R-:W-:Y:S05]  /*42e0*/  BSYNC B0 ;  /* 0x0000000000007941 */ /* 0x000fea0003800000 */
.L_x_880:
        /* <DEDUP_REMOVED lines=18> */
.L_x_883:
[----:B------:R-:W-:Y:S05]  /*4410*/  BSYNC B0 ;  /* 0x0000000000007941 */ /* 0x000fea0003800000 */
.L_x_882:
        /* <DEDUP_REMOVED lines=19> */
.L_x_885:
[----:B------:R-:W-:Y:S05]  /*4550*/  BSYNC B0 ;  /* 0x0000000000007941 */ /* 0x000fea0003800000 */
.L_x_884:
        /* <DEDUP_REMOVED lines=19> */
.L_x_887:
[----:B------:R-:W-:Y:S05]  /*4690*/  BSYNC B0 ;  /* 0x0000000000007941 */ /* 0x000fea0003800000 */
.L_x_886:
[----:B------:R2:W-:Y:S01]  /*46a0*/  @P2 STS.128 [R241+0xe800], RZ ;  /* 0x00e800fff1002388 */ /* 0x0005e20000000c00 */
[----:B-1----:R-:W-:Y:S01]  /*46b0*/  IMAD.SHL.U32 R4, R32, 0x40, RZ ;  /* 0x0000004020047824 */ /* 0x002fe200078e00ff */
        /* <DEDUP_REMOVED lines=17> */
[----:B--2---:R-:W-:Y:S05]  /*47d0*/  @P2 BRA `(.L_x_889) ;  /* 0x0000000000382947 */ /* 0x004fea0003800000 */
        /* <DEDUP_REMOVED lines=14> */
.L_x_889:
[----:B------:R-:W-:Y:S05]  /*48c0*/  BSYNC B0 ;  /* 0x0000000000007941 */ /* 0x000fea0003800000 */
.L_x_888:
        /* <DEDUP_REMOVED lines=14> */
[----:B--2---:R-:W-:Y:S02]  /*49b0*/  MOV R4, R67 ;  /* 0x0000004300047202 */ /* 0x004fe40000000f00 */
[----:B------:R-:W-:-:S03]  /*49c0*/  MOV R5, R68 ;  /* 0x0000004400057202 */ /* 0x000fc60000000f00 */
[----:B------:R-:W-:-:S05]  /*49d0*/  IMAD.WIDE.U32 R4, R0, 0x140, R4 ;  /* 0x0000014000047825 */ /* 0x000fca00078e0004 */
[----:B------:R-:W-:-:S05]  /*49e0*/  IADD3 R5, R5, UR6, RZ ;  /* 0x0000000605057c10 */ /* 0x000fca000fffe0ff */
[----:B------:R-:W-:Y:S01]  /*49f0*/  @!PT LDS RZ, [RZ] ;  /* 0x00000000fffff984 */ /* 0x000fe20000000800 */
[----:B------:R-:W-:Y:S01]  /*4a00*/  @!PT LDS RZ, [RZ] ;  /* 0x00000000fffff984 */ /* 0x000fe20000000800 */
[----:B------:R-:W-:Y:S01]  /*4a10*/  @!PT LDS RZ, [RZ] ;  /* 0x00000000fffff984 */ /* 0x000fe20000000800 */
[----:B------:R2:W-:Y:S02]  /*4a20*/  LDGSTS.E.BYPASS.LTC128B.128 [R241+0xf000], desc[UR22][R4.64] ;  /* 0x0f00000004f17fae */ /* 0x0005e4000b901d56 */
.L_x_891:
[----:B------:R-:W-:Y:S05]  /*4a30*/  BSYNC B0 ;  /* 0x0000000000007941 */ /* 0x000fea0003800000 */
.L_x_890:
[----:B------:R1:W-:Y:S01]  /*4a40*/  @P6 STS.128 [R241+0xf800], RZ ;  /* 0x00f800fff1006388 */ /* 0x0003e20000000c00 */
[----:B------:R-:W-:Y:S04]  /*4a50*/  BSSY B0, `(.L_x_892) ;  /* 0x0000010000007945 */ /* 0x000fe80003800000 */
        /* <DEDUP_REMOVED lines=15> */
.L_x_893:
[----:B------:R-:W-:Y:S05]  /*4b50*/  BSYNC B0 ;  /* 0x0000000000007941 */ /* 0x000fea0003800000 */
.L_x_892:
        /* <DEDUP_REMOVED lines=17> */
.L_x_895:
[----:B------:R-:W-:Y:S05]  /*4c70*/  BSYNC B0 ;  /* 0x0000000000007941 */ /* 0x000fea0003800000 */
.L_x_894:
        /* <DEDUP_REMOVED lines=17> */
.L_x_897:
[----:B------:R-:W-:Y:S05]  /*4d90*/  BSYNC B0 ;  /* 0x0000000000007941 */ /* 0x000fea0003800000 */
.L_x_896:
        /* <DEDUP_REMOVED lines=17> */
.L_x_899:
[----:B------:R-:W-:Y:S05]  /*4eb0*/  BSYNC B0 ;  /* 0x0000000000007941 */ /* 0x000fea0003800000 */
.L_x_898:
        /* <DEDUP_REMOVED lines=17> */
.L_x_901:
[----:B------:R-:W-:Y:S05]  /*4fd0*/  BSYNC B0 ;  /* 0x0000000000007941 */ /* 0x000fea0003800000 */
.L_x_900:
[----:B------:R-:W-:Y:S01]  /*4fe0*/  LDSM.16.M88.4 R16, [R221] ;  /* 0x00000000dd10783b */ /* 0x000fe20000000200 */
[C---:B------:R-:W-:Y:S01]  /*4ff0*/  LOP3.LUT P1, RZ, R32.reuse, 0x2, RZ, 0xc0, !PT ;  /* 0x0000000220ff7812 */ /* 0x040fe2000782c0ff */
[----:B------:R-:W-:Y:S01]  /*5000*/  ULDC UR6, c[0x0][0x39c] ;  /* 0x0000e70000067ab9 */ /* 0x000fe20000000800 */
[----:B------:R-:W-:Y:S01]  /*5010*/  LEA R0, R223, R221, 0x1 ;  /* 0x000000dddf007211 */ /* 0x000fe200078e08ff */
[----:B--2---:R-:W2:Y:S01]  /*5020*/  LDSM.16.M88.4 R4, [R134+0x2000] ;  /* 0x002000008604783b */ /* 0x004ea20000000200 */
[----:B------:R-:W-:Y:S01]  /*5030*/  SEL R2, R3, 0xfffffff0, !P1 ;  /* 0xfffffff003027807 */ /* 0x000fe20004800000 */
[----:B------:R-:W-:Y:S01]  /*5040*/  UISETP.GE.AND UP0, UPT, UR20, 0x2, UPT ;  /* 0x000000021400788c */ /* 0x000fe2000bf06270 */
[----:B------:R-:W-:Y:S01]  /*5050*/  LOP3.LUT P1, RZ, R32, 0x4, RZ, 0xc0, !PT ;  /* 0x0000000420ff7812 */ /* 0x000fe2000782c0ff */
[----:B------:R-:W-:Y:S01]  /*5060*/  LDSM.16.M88.4 R12, [R0] ;  /* 0x00000000000c783b */ /* 0x000fe20000000200 */
[----:B------:R-:W-:Y:S02]  /*5070*/  LEA R220, R2, R134, 0x1 ;  /* 0x0000008602dc7211 */ /* 0x000fe400078e08ff */
[C---:B------:R-:W-:Y:S01]  /*5080*/  IADD3 R3, R134.reuse, 0x2000, RZ ;  /* 0x0000200086037810 */ /* 0x040fe20007ffe0ff */
[----:B------:R-:W5:Y:S01]  /*5090*/  LDSM.16.M88.4 R40, [R134+0x2800] ;  /* 0x002800008628783b */ /* 0x000f620000000200 */
[----:B------:R-:W-:-:S03]  /*50a0*/  IADD3 R222, R134, 0x2040, RZ ;  /* 0x0000204086de7810 */ /* 0x000fc60007ffe0ff */
[----:B------:R-:W3:Y:S04]  /*50b0*/  LDSM.16.M88.4 R28, [R220+0x2000] ;  /* 0x00200000dc1c783b */ /* 0x000ee80000000200 */
[----:B------:R4:W-:Y:S01]  /*50c0*/  STL [R1+0x20], R0 ;  /* 0x0000200001007387 */ /* 0x0009e20000100800 */
[----:B------:R-:W-:Y:S02]  /*50d0*/  @P1 IADD3 R222, R3, -0x40, RZ ;  /* 0xffffffc003de1810 */ /* 0x000fe40007ffe0ff */
[----:B------:R-:W-:Y:S01]  /*50e0*/  PLOP3.LUT P1, PT, PT, PT, UP0, 0x80, 0x0 ;  /* 0x000000000000781c */ /* 0x000fe20003f2f008 */
[----:B------:R-:W1:Y:S01]  /*50f0*/  LDSM.16.M88.4 R52, [R220+0x2800] ;  /* 0x00280000dc34783b */ /* 0x000e620000000200 */
[----:B------:R-:W-:Y:S02]  /*5100*/  LEA R219, R2, R222, 0x1 ;  /* 0x000000de02db7211 */ /* 0x000fe400078e08ff */
[C---:B------:R-:W-:Y:S01]  /*5110*/  IADD3 R240, R222.reuse, 0x800, RZ ;  /* 0x00000800def07810 */ /* 0x040fe20007ffe0ff */
[----:B------:R-:W-:Y:S01]  /*5120*/  LDSM.16.M88.4 R48, [R222] ;  /* 0x00000000de30783b */ /* 0x000fe20000000200 */
[----:B------:R-:W-:-:S02]  /*5130*/  IADD3 R239, R222, 0x1000, RZ ;  /* 0x00001000deef7810 */ /* 0x000fc40007ffe0ff */
[C---:B------:R-:W-:Y:S01]  /*5140*/  IADD3 R238, R222.reuse, 0x1800, RZ ;  /* 0x00001800deee7810 */ /* 0x040fe20007ffe0ff */
[----:B------:R-:W-:Y:S01]  /*5150*/  LDSM.16.M88.4 R76, [R219] ;  /* 0x00000000db4c783b */ /* 0x000fe20000000200 */
[C---:B------:R-:W-:Y:S02]  /*5160*/  IADD3 R237, R222.reuse, 0x2000, RZ ;  /* 0x00002000deed7810 */ /* 0x040fe40007ffe0ff */
[C---:B------:R-:W-:Y:S01]  /*5170*/  IADD3 R236, R222.reuse, 0x2800, RZ ;  /* 0x00002800deec7810 */ /* 0x040fe20007ffe0ff */
[----:B------:R-:W-:Y:S01]  /*5180*/  LDSM.16.M88.4 R60, [R134+0x3000] ;  /* 0x00300000863c783b */ /* 0x000fe20000000200 */
[C---:B------:R-:W-:Y:S02]  /*5190*/  IADD3 R235, R222.reuse, 0x3000, RZ ;  /* 0x00003000deeb7810 */ /* 0x040fe40007ffe0ff */
[C---:B------:R-:W-:Y:S01]  /*51a0*/  IADD3 R234, R222.reuse, 0x3800, RZ ;  /* 0x00003800deea7810 */ /* 0x040fe20007ffe0ff */
[----:B------:R-:W-:Y:S01]  /*51b0*/  LDSM.16.M88.4 R72, [R222+0x800] ;  /* 0x00080000de48783b */ /* 0x000fe20000000200 */
[----:B------:R-:W-:-:S02]  /*51c0*/  IADD3 R233, R222, 0x4000, RZ ;  /* 0x00004000dee97810 */ /* 0x000fc40007ffe0ff */
[----:B------:R-:W-:Y:S01]  /*51d0*/  IADD3 R232, R222, 0x4800, RZ ;  /* 0x00004800dee87810 */ /* 0x000fe20007ffe0ff */
[C---:B--2---:R-:W-:Y:S01]  /*51e0*/  HMMA.16816.F32.BF16 R20, R16.reuse, R4, RZ ;  /* 0x000000041014723c */ /* 0x044fe200000418ff */
[----:B----4-:R-:W-:Y:S01]  /*51f0*/  LEA R0, R224, R221, 0x1 ;  /* 0x000000dde0007211 */ /* 0x010fe200078e08ff */
[----:B------:R-:W-:Y:S01]  /*5200*/  LDSM.16.M88.4 R56, [R220+0x3000] ;  /* 0x00300000dc38783b */ /* 0x000fe20000000200 */
[C---:B------:R-:W-:Y:S02]  /*5210*/  IADD3 R231, R222.reuse, 0x5000, RZ ;  /* 0x00005000dee77810 */ /* 0x040fe40007ffe0ff */
[----:B------:R-:W-:Y:S01]  /*5220*/  LEA R225, R223, R0, 0x1 ;  /* 0x00000000dfe17211 */ /* 0x000fe200078e08ff */
[----:B------:R-:W2:Y:S01]  /*5230*/  LDSM.16.M88.4 R8, [R0] ;  /* 0x000000000008783b */ /* 0x000ea20000000200 */
[----:B------:R-:W-:Y:S01]  /*5240*/  HMMA.16816.F32.BF16 R32, R16, R6, RZ ;  /* 0x000000061020723c */ /* 0x000fe200000418ff */
[C---:B------:R-:W-:Y:S02]  /*5250*/  IADD3 R230, R222.reuse, 0x5800, RZ ;  /* 0x00005800dee67810 */ /* 0x040fe40007ffe0ff */
[----:B------:R-:W4:Y:S01]  /*5260*/  LDSM.16.M88.4 R4, [R225] ;  /* 0x00000000e104783b */ /* 0x000f220000000200 */
[----:B------:R-:W-:-:S02]  /*5270*/  IADD3 R229, R222, 0x6000, RZ ;  /* 0x00006000dee57810 */ /* 0x000fc40007ffe0ff */
[----:B-----5:R-:W-:Y:S01]  /*5280*/  HMMA.16816.F32.BF16 R24, R16, R40, RZ ;  /* 0x000000281018723c */ /* 0x020fe200000418ff */
[----:B------:R-:W-:Y:S01]  /*5290*/  LDSM.16.M88.4 R84, [R219+0x800] ;  /* 0x00080000db54783b */ /* 0x000fe20000000200 */
[C---:B------:R-:W-:Y:S02]  /*52a0*/  IADD3 R228, R222.reuse, 0x6800, RZ ;  /* 0x00006800dee47810 */ /* 0x040fe40007ffe0ff */
[C---:B------:R-:W-:Y:S01]  /*52b0*/  IADD3 R227, R222.reuse, 0x7000, RZ ;  /* 0x00007000dee37810 */ /* 0x040fe20007ffe0ff */
[----:B------:R-:W5:Y:S01]  /*52c0*/  LDSM.16.M88.4 R80, [R134+0x3800] ;  /* 0x003800008650783b */ /* 0x000f620000000200 */
[----:B------:R-:W-:-:S03]  /*52d0*/  IADD3 R226, R222, 0x7800, RZ ;  /* 0x00007800dee27810 */ /* 0x000fc60007ffe0ff */
[----:B------:R-:W-:Y:S02]  /*52e0*/  LDSM.16.M88.4 R88, [R219+0x1000] ;  /* 0x00100000db58783b */ /* 0x000fe40000000200 */
[C---:B---3--:R-:W-:Y:S02]  /*52f0*/  HMMA.16816.F32.BF16 R20, R12.reuse, R28, R20 ;  /* 0x0000001c0c14723c */ /* 0x048fe40000041814 */
[----:B------:R-:W-:Y:S04]  /*5300*/  LDSM.16.M88.4 R92, [R219+0x2800] ;  /* 0x00280000db5c783b */ /* 0x000fe80000000200 */
[----:B------:R-:W0:Y:S01]  /*5310*/  LDGDEPBAR ;  /* 0x00000000000079af */ /* 0x000e220000000000 */
[C---:B------:R-:W-:Y:S06]  /*5320*/  HMMA.16816.F32.BF16 R28, R12.reuse, R30, R32 ;  /* 0x0000001e0c1c723c */ /* 0x040fec0000041820 */
[----:B-1----:R-:W-:Y:S06]  /*5330*/  HMMA.16816.F32.BF16 R44, R12, R52, R24 ;  /* 0x000000340c2c723c */ /* 0x002fec0000041818 */
[----:B------:R-:W-:Y:S06]  /*5340*/  HMMA.16816.F32.BF16 R24, R16, R42, RZ ;  /* 0x0000002a1018723c */ /* 0x000fec00000418ff */
[C---:B--2---:R-:W-:Y:S06]  /*5350*/  HMMA.16816.F32.BF16 R20, R8.reuse, R48, R20 ;  /* 0x000000300814723c */ /* 0x044fec0000041814 */
[----:B------:R-:W-:Y:S06]  /*5360*/  HMMA.16816.F32.BF16 R28, R8, R50, R28 ;  /* 0x00000032081c723c */ /* 0x000fec000004181c */
[----:B------:R-:W-:Y:S06]  /*5370*/  HMMA.16816.F32.BF16 R40, R16, R60, RZ ;  /* 0x0000003c1028723c */ /* 0x000fec00000418ff */
[----:B------:R-:W-:Y:S06]  /*5380*/  HMMA.16816.F32.BF16 R24, R12, R54, R24 ;  /* 0x000000360c18723c */ /* 0x000fec0000041818 */
[C---:B----4-:R-:W-:Y:S06]  /*5390*/  HMMA.16816.F32.BF16 R32, R4.reuse, R76, R20 ;  /* 0x0000004c0420723c */ /* 0x050fec0000041814 */
[----:B------:R-:W-:Y:S01]  /*53a0*/  HMMA.16816.F32.BF16 R48, R4, R78, R28 ;  /* 0x0000004e0430723c */ /* 0x000fe2000004181c */
[----:B------:R-:W1:Y:S05]  /*53b0*/  LDSM.16.M88.4 R76, [R222+0x1000] ;  /* 0x00100000de4c783b */ /* 0x000e6a0000000200 */
[----:B------:R-:W-:Y:S06]  /*53c0*/  HMMA.16816.F32.BF16 R20, R8, R72, R44 ;  /* 0x000000480814723c */ /* 0x000fec000004182c */
[----:B------:R-:W-:Y:S01]  /*53d0*/  HMMA.16816.F32.BF16 R28, R16, R62, RZ ;  /* 0x0000003e101c723c */ /* 0x000fe200000418ff */
[----:B------:R-:W2:Y:S05]  /*53e0*/  LDSM.16.M88.4 R60, [R220+0x3800] ;  /* 0x00380000dc3c783b */ /* 0x000eaa0000000200 */
[----:B------:R-:W-:Y:S01]  /*53f0*/  FMUL.FTZ R0, R32, UR6 ;  /* 0x0000000620007c20 */ /* 0x000fe20008410000 */
[----:B------:R-:W-:Y:S03]  /*5400*/  HMMA.16816.F32.BF16 R44, R12, R56, R40 ;  /* 0x000000380c2c723c */ /* 0x000fe60000041828 */
[----:B------:R3:W4:Y:S03]  /*5410*/  MUFU.TANH R188, R0 ;  /* 0x0000000000bc7308 */ /* 0x0007260000002400 */
[----:B------:R-:W-:Y:S01]  /*5420*/  HMMA.16816.F32.BF16 R40, R8, R74, R24 ;  /* 0x0000004a0828723c */ /* 0x000fe20000041818 */
[----:B------:R-:W-:Y:S10]  /*5430*/  LDSM.16.M88.4 R72, [R220+0x4000] ;  /* 0x00400000dc48783b */ /* 0x000ff40000000200 */
[----:B------:R-:W-:Y:S01]  /*5440*/  HMMA.16816.F32.BF16 R24, R12, R58, R28 ;  /* 0x0000003a0c18723c */ /* 0x000fe2000004181c */
[----:B------:R-:W4:Y:S01]  /*5450*/  LDSM.16.M88.4 R56, [R134+0x4000] ;  /* 0x004000008638783b */ /* 0x000f220000000200 */
[----:B---3--:R-:W-:-:S04]  /*5460*/  FMUL.FTZ R0, R33, UR6 ;  /* 0x0000000621007c20 */ /* 0x008fc80008410000 */
[----:B-----5:R-:W-:Y:S01]  /*5470*/  HMMA.16816.F32.BF16 R28, R16, R80, RZ ;  /* 0x00000050101c723c */ /* 0x020fe200000418ff */
[----:B------:R3:W1:Y:S06]  /*5480*/  MUFU.TANH R187, R0 ;  /* 0x0000000000bb7308 */ /* 0x00066c0000002400 */
[----:B------:R-:W-:Y:S06]  /*5490*/  HMMA.16816.F32.BF16 R52, R4, R86, R40 ;  /* 0x000000560434723c */ /* 0x000fec0000041828 */
[----:B------:R-:W-:Y:S01]  /*54a0*/  HMMA.16816.F32.BF16 R40, R16, R82, RZ ;  /* 0x000000521028723c */ /* 0x000fe200000418ff */
[----:B------:R-:W-:Y:S01]  /*54b0*/  LDSM.16.M88.4 R80, [R219+0x1800] ;  /* 0x00180000db50783b */ /* 0x000fe20000000200 */
[----:B---3--:R-:W-:-:S04]  /*54c0*/  FMUL.FTZ R0, R34, UR6 ;  /* 0x0000000622007c20 */ /* 0x008fc80008410000 */
[----:B------:R3:W1:Y:S02]  /*54d0*/  MUFU.TANH R185, R0 ;  /* 0x0000000000b97308 */ /* 0x0006640000002400 */
[----:B---3--:R-:W-:Y:S02]  /*54e0*/  FMUL.FTZ R0, R35, UR6 ;  /* 0x0000000623007c20 */ /* 0x008fe40008410000 */
[----:B------:R-:W-:Y:S01]  /*54f0*/  HMMA.16816.F32.BF16 R32, R4, R84, R20 ;  /* 0x000000540420723c */ /* 0x000fe20000041814 */
[----:B------:R-:W3:Y:S03]  /*5500*/  LDSM.16.M88.4 R84, [R222+0x1800] ;  /* 0x00180000de54783b */ /* 0x000ee60000000200 */
[----:B------:R5:W2:Y:S02]  /*5510*/  MUFU.TANH R183, R0 ;  /* 0x0000000000b77308 */ /* 0x000aa40000002400 */
[C---:B-1----:R-:W-:Y:S06]  /*5520*/  HMMA.16816.F32.BF16 R20, R8.reuse, R76, R44 ;  /* 0x0000004c0814723c */ /* 0x042fec000004182c */
[----:B------:R-:W-:Y:S01]  /*5530*/  HMMA.16816.F32.BF16 R44, R8, R78, R24 ;  /* 0x0000004e082c723c */ /* 0x000fe20000041818 */
[----:B------:R-:W1:Y:S01]  /*5540*/  LDSM.16.M88.4 R76, [R134+0x4800] ;  /* 0x00480000864c783b */ /* 0x000e620000000200 */
[----:B-----5:R-:W-:-:S04]  /*5550*/  FMUL.FTZ R0, R48, UR6 ;  /* 0x0000000630007c20 */ /* 0x020fc80008410000 */
[----:B------:R5:W1:-:S12]  /*5560*/  MUFU.TANH R182, R0 ;  /* 0x0000000000b67308 */ /* 0x000a580000002400 */
[----:B------:R-:W-:Y:S01]  /*5570*/  HMMA.16816.F32.BF16 R20, R4, R88, R20 ;  /* 0x000000580414723c */ /* 0x000fe20000041814 */
[----:B-----5:R-:W-:-:S04]  /*5580*/  FMUL.FTZ R0, R49, UR6 ;  /* 0x0000000631007c20 */ /* 0x020fc80008410000 */
[----:B------:R5:W1:Y:S02]  /*5590*/  MUFU.TANH R181, R0 ;  /* 0x0000000000b57308 */ /* 0x000a640000002400 */
[----:B-----5:R-:W-:-:S06]  /*55a0*/  FMUL.FTZ R0, R50, UR6 ;  /* 0x0000000632007c20 */ /* 0x020fcc0008410000 */
[----:B------:R5:W1:Y:S02]  /*55b0*/  MUFU.TANH R179, R0 ;  /* 0x0000000000b37308 */ /* 0x000a640000002400 */
[----:B-----5:R-:W-:Y:S02]  /*55c0*/  FMUL.FTZ R0, R51, UR6 ;  /* 0x0000000633007c20 */ /* 0x020fe40008410000 */
[C---:B--2---:R-:W-:Y:S04]  /*55d0*/  HMMA.16816.F32.BF16 R48, R12.reuse, R60, R28 ;  /* 0x0000003c0c30723c */ /* 0x044fe8000004181c */
[----:B------:R2:W1:Y:S02]  /*55e0*/  MUFU.TANH R177, R0 ;  /* 0x0000000000b17308 */ /* 0x0004640000002400 */
[----:B------:R-:W-:Y:S01]  /*55f0*/  HMMA.16816.F32.BF16 R28, R12, R62, R40 ;  /* 0x0000003e0c1c723c */ /* 0x000fe20000041828 */
[----:B------:R-:W-:Y:S05]  /*5600*/  LDSM.16.M88.4 R60, [R134+0x5000] ;  /* 0x00500000863c783b */ /* 0x000fea0000000200 */
[----:B----4-:R-:W-:Y:S01]  /*5610*/  HMMA.16816.F32.BF16 R40, R16, R58, RZ ;  /* 0x0000003a1028723c */ /* 0x010fe200000418ff */
[----:B--2---:R-:W-:-:S04]  /*5620*/  FMUL.FTZ R0, R32, UR6 ;  /* 0x0000000620007c20 */ /* 0x004fc80008410000 */
[----:B------:R2:W4:Y:S07]  /*5630*/  MUFU.TANH R175, R0 ;  /* 0x0000000000af7308 */ /* 0x00052e0000002400 */
[----:B---3--:R-:W-:Y:S01]  /*5640*/  HMMA.16816.F32.BF16 R24, R8, R84, R48 ;  /* 0x000000540818723c */ /* 0x008fe20000041830 */
[----:B--2---:R-:W-:-:S04]  /*5650*/  FMUL.FTZ R0, R33, UR6 ;  /* 0x0000000621007c20 */ /* 0x004fc80008410000 */
[----:B------:R2:W3:Y:S02]  /*5660*/  MUFU.TANH R174, R0 ;  /* 0x0000000000ae7308 */ /* 0x0004e40000002400 */
[----:B--2---:R-:W-:-:S06]  /*5670*/  FMUL.FTZ R0, R34, UR6 ;  /* 0x0000000622007c20 */ /* 0x004fcc0008410000 */
[----:B------:R2:W1:Y:S02]  /*5680*/  MUFU.TANH R172, R0 ;  /* 0x0000000000ac7308 */ /* 0x0004640000002400 */
[----:B--2---:R-:W-:Y:S02]  /*5690*/  FMUL.FTZ R0, R35, UR6 ;  /* 0x0000000623007c20 */ /* 0x004fe40008410000 */
[----:B------:R-:W-:Y:S01]  /*56a0*/  HMMA.16816.F32.BF16 R32, R16, R56, RZ ;  /* 0x000000381020723c */ /* 0x000fe200000418ff */
[----:B------:R-:W-:Y:S03]  /*56b0*/  LDSM.16.M88.4 R56, [R220+0x4800] ;  /* 0x00480000dc38783b */ /* 0x000fe60000000200 */
[----:B------:R2:W1:Y:S02]  /*56c0*/  MUFU.TANH R170, R0 ;  /* 0x0000000000aa7308 */ /* 0x0004640000002400 */
[----:B--2---:R-:W-:-:S06]  /*56d0*/  FMUL.FTZ R0, R52, UR6 ;  /* 0x0000000634007c20 */ /* 0x004fcc0008410000 */
[----:B------:R2:W2:-:S12]  /*56e0*/  MUFU.TANH R168, R0 ;  /* 0x0000000000a87308 */ /* 0x0004980000002400 */
[----:B------:R-:W-:Y:S06]  /*56f0*/  HMMA.16816.F32.BF16 R48, R12, R72, R32 ;  /* 0x000000480c30723c */ /* 0x000fec0000041820 */
[----:B-1----:R-:W-:Y:S01]  /*5700*/  HMMA.16816.F32.BF16 R32, R16, R76, RZ ;  /* 0x0000004c1020723c */ /* 0x002fe200000418ff */
[----:B--2---:R-:W-:-:S04]  /*5710*/  FMUL.FTZ R0, R53, UR6 ;  /* 0x0000000635007c20 */ /* 0x004fc80008410000 */
[----:B------:R1:W2:Y:S02]  /*5720*/  MUFU.TANH R162, R0 ;  /* 0x0000000000a27308 */ /* 0x0002a40000002400 */
[----:B-1----:R-:W-:-:S06]  /*5730*/  FMUL.FTZ R0, R54, UR6 ;  /* 0x0000000636007c20 */ /* 0x002fcc0008410000 */
[----:B------:R1:W1:Y:S02]  /*5740*/  MUFU.TANH R160, R0 ;  /* 0x0000000000a07308 */ /* 0x0002640000002400 */
[----:B-1----:R-:W-:Y:S02]  /*5750*/  FMUL.FTZ R0, R55, UR6 ;  /* 0x0000000637007c20 */ /* 0x002fe40008410000 */
[----:B------:R-:W-:Y:S01]  /*5760*/  HMMA.16816.F32.BF16 R52, R4, R90, R44 ;  /* 0x0000005a0434723c */ /* 0x000fe2000004182c */
[----:B------:R-:W1:Y:S03]  /*5770*/  LDSM.16.M88.4 R88, [R222+0x2000] ;  /* 0x00200000de58783b */ /* 0x000e660000000200 */
[----:B------:R5:W1:Y:S02]  /*5780*/  MUFU.TANH R159, R0 ;  /* 0x00000000009f7308 */ /* 0x000a640000002400 */
[----:B------:R-:W-:Y:S01]  /*5790*/  HMMA.16816.F32.BF16 R44, R8, R86, R28 ;  /* 0x00000056082c723c */ /* 0x000fe2000004181c */
[----:B------:R-:W4:Y:S05]  /*57a0*/  LDSM.16.M88.4 R84, [R219+0x2000] ;  /* 0x00200000db54783b */ /* 0x000f2a0000000200 */
[----:B------:R-:W-:Y:S01]  /*57b0*/  HMMA.16816.F32.BF16 R28, R12, R74, R40 ;  /* 0x0000004a0c1c723c */ /* 0x000fe20000041828 */
[----:B------:R-:W-:Y:S05]  /*57c0*/  LDSM.16.M88.4 R72, [R220+0x5000] ;  /* 0x00500000dc48783b */ /* 0x000fea0000000200 */
[----:B------:R-:W-:Y:S01]  /*57d0*/  HMMA.16816.F32.BF16 R40, R16, R78, RZ ;  /* 0x0000004e1028723c */ /* 0x000fe200000418ff */
[----:B-----5:R-:W-:Y:S01]  /*57e0*/  FMUL.FTZ R0, R20, UR6 ;  /* 0x0000000614007c20 */ /* 0x020fe20008410000 */
[----:B------:R-:W-:Y:S03]  /*57f0*/  LDSM.16.M88.4 R76, [R134+0x5800] ;  /* 0x00580000864c783b */ /* 0x000fe60000000200 */
[----:B------:R5:W1:Y:S02]  /*5800*/  MUFU.TANH R66, R0 ;  /* 0x0000000000427308 */ /* 0x000a640000002400 */
[----:B-----5:R-:W-:-:S06]  /*5810*/  FMUL.FTZ R0, R21, UR6 ;  /* 0x0000000615007c20 */ /* 0x020fcc0008410000 */
[----:B------:R5:W1:Y:S02]  /*5820*/  MUFU.TANH R157, R0 ;  /* 0x00000000009d7308 */ /* 0x000a640000002400 */
[----:B-----5:R-:W-:-:S06]  /*5830*/  FMUL.FTZ R0, R22, UR6 ;  /* 0x0000000616007c20 */ /* 0x020fcc0008410000 */
[----:B------:R5:W1:Y:S02]  /*5840*/  MUFU.TANH R69, R0 ;  /* 0x0000000000457308 */ /* 0x000a640000002400 */
[----:B-----5:R-:W-:Y:S02]  /*5850*/  FMUL.FTZ R0, R23, UR6 ;  /* 0x0000000617007c20 */ /* 0x020fe40008410000 */
[----:B------:R-:W-:Y:S04]  /*5860*/  HMMA.16816.F32.BF16 R20, R4, R80, R24 ;  /* 0x000000500414723c */ /* 0x000fe80000041818 */
[----:B------:R5:W2:Y:S02]  /*5870*/  MUFU.TANH R156, R0 ;  /* 0x00000000009c7308 */ /* 0x000aa40000002400 */
[----:B-1----:R-:W-:Y:S06]  /*5880*/  HMMA.16816.F32.BF16 R24, R8, R88, R48 ;  /* 0x000000580818723c */ /* 0x002fec0000041830 */
[----:B------:R-:W-:Y:S06]  /*5890*/  HMMA.16816.F32.BF16 R48, R12, R56, R32 ;  /* 0x000000380c30723c */ /* 0x000fec0000041820 */
[----:B------:R-:W-:Y:S01]  /*58a0*/  HMMA.16816.F32.BF16 R32, R16, R60, RZ ;  /* 0x0000003c1020723c */ /* 0x000fe200000418ff */
[----:B-----5:R-:W-:-:S04]  /*58b0*/  FMUL.FTZ R0, R52, UR6 ;  /* 0x0000000634007c20 */ /* 0x020fc80008410000 */
[----:B------:R1:W1:Y:S02]  /*58c0*/  MUFU.TANH R70, R0 ;  /* 0x0000000000467308 */ /* 0x0002640000002400 */
[----:B-1----:R-:W-:-:S06]  /*58d0*/  FMUL.FTZ R0, R53, UR6 ;  /* 0x0000000635007c20 */ /* 0x002fcc0008410000 */
[----:B------:R1:W1:Y:S02]  /*58e0*/  MUFU.TANH R151, R0 ;  /* 0x0000000000977308 */ /* 0x0002640000002400 */
[----:B-1----:R-:W-:-:S06]  /*58f0*/  FMUL.FTZ R0, R54, UR6 ;  /* 0x0000000636007c20 */ /* 0x002fcc0008410000 */
[----:B------:R1:W1:Y:S02]  /*5900*/  MUFU.TANH R149, R0 ;  /* 0x0000000000957308 */ /* 0x0002640000002400 */
[----:B-1----:R-:W-:Y:S02]  /*5910*/  FMUL.FTZ R0, R55, UR6 ;  /* 0x0000000637007c20 */ /* 0x002fe40008410000 */
[----:B------:R-:W-:Y:S01]  /*5920*/  HMMA.16816.F32.BF16 R52, R4, R82, R44 ;  /* 0x000000520434723c */ /* 0x000fe2000004182c */
[----:B------:R-:W1:Y:S03]  /*5930*/  LDSM.16.M88.4 R80, [R222+0x2800] ;  /* 0x00280000de50783b */ /* 0x000e660000000200 */
[----:B------:R5:W1:Y:S02]  /*5940*/  MUFU.TANH R148, R0 ;  /* 0x0000000000947308 */ /* 0x000a640000002400 */
[----:B------:R-:W-:Y:S01]  /*5950*/  HMMA.16816.F32.BF16 R44, R8, R90, R28 ;  /* 0x0000005a082c723c */ /* 0x000fe2000004181c */
[----:B------:R-:W-:Y:S05]  /*5960*/  LDSM.16.M88.4 R88, [R219+0x3000] ;  /* 0x00300000db58783b */ /* 0x000fea0000000200 */
        /* <DEDUP_REMOVED lines=11> */
[----:B----4-:R-:W-:Y:S04]  /*5a20*/  HMMA.16816.F32.BF16 R20, R4, R84, R24 ;  /* 0x000000540414723c */ /* 0x010fe80000041818 */
[----:B------:R4:W2:Y:S02]  /*5a30*/  MUFU.TANH R144, R0 ;  /* 0x0000000000907308 */ /* 0x0008a40000002400 */
[----:B-1----:R-:W-:Y:S06]  /*5a40*/  HMMA.16816.F32.BF16 R24, R8, R80, R48 ;  /* 0x000000500818723c */ /* 0x002fec0000041830 */
[----:B------:R-:W-:Y:S06]  /*5a50*/  HMMA.16816.F32.BF16 R48, R12, R72, R32 ;  /* 0x000000480c30723c */ /* 0x000fec0000041820 */
[----:B------:R-:W-:Y:S01]  /*5a60*/  HMMA.16816.F32.BF16 R32, R16, R76, RZ ;  /* 0x0000004c1020723c */ /* 0x000fe200000418ff */
[----:B----4-:R-:W-:-:S04]  /*5a70*/  FMUL.FTZ R0, R52, UR6 ;  /* 0x0000000634007c20 */ /* 0x010fc80008410000 */
[----:B------:R1:W4:Y:S02]  /*5a80*/  MUFU.TANH R101, R0 ;  /* 0x0000000000657308 */ /* 0x0003240000002400 */
        /* <DEDUP_REMOVED lines=9> */
[----:B------:R-:W3:Y:S05]  /*5b20*/  LDSM.16.M88.4 R80, [R222+0x3800] ;  /* 0x00380000de50783b */ /* 0x000eea0000000200 */
[----:B------:R-:W-:Y:S01]  /*5b30*/  HMMA.16816.F32.BF16 R28, R12, R74, R40 ;  /* 0x0000004a0c1c723c */ /* 0x000fe20000041828 */
[----:B------:R-:W2:Y:S05]  /*5b40*/  LDSM.16.M88.4 R72, [R220+0x6000] ;  /* 0x00600000dc48783b */ /* 0x000eaa0000000200 */
[----:B------:R-:W-:Y:S01]  /*5b50*/  HMMA.16816.F32.BF16 R40, R16, R78, RZ ;  /* 0x0000004e1028723c */ /* 0x000fe200000418ff */
[----:B-----5:R-:W-:Y:S01]  /*5b60*/  FMUL.FTZ R0, R20, UR6 ;  /* 0x0000000614007c20 */ /* 0x020fe20008410000 */
[----:B------:R-:W5:Y:S03]  /*5b70*/  LDSM.16.M88.4 R76, [R134+0x6800] ;  /* 0x00680000864c783b */ /* 0x000f660000000200 */
[----:B------:R4:W1:Y:S02]  /*5b80*/  MUFU.TANH R106, R0 ;  /* 0x00000000006a7308 */ /* 0x0008640000002400 */
[----:B----4-:R-:W-:-:S06]  /*5b90*/  FMUL.FTZ R0, R21, UR6 ;  /* 0x0000000615007c20 */ /* 0x010fcc0008410000 */
[----:B------:R4:W1:Y:S02]  /*5ba0*/  MUFU.TANH R141, R0 ;  /* 0x00000000008d7308 */ /* 0x0008640000002400 */
[----:B----4-:R-:W-:-:S06]  /*5bb0*/  FMUL.FTZ R0, R22, UR6 ;  /* 0x0000000616007c20 */ /* 0x010fcc0008410000 */
[----:B------:R4:W1:Y:S02]  /*5bc0*/  MUFU.TANH R107, R0 ;  /* 0x00000000006b7308 */ /* 0x0008640000002400 */
[----:B----4-:R-:W-:Y:S02]  /*5bd0*/  FMUL.FTZ R0, R23, UR6 ;  /* 0x0000000617007c20 */ /* 0x010fe40008410000 */
[----:B------:R-:W-:Y:S04]  /*5be0*/  HMMA.16816.F32.BF16 R20, R4, R92, R24 ;  /* 0x0000005c0414723c */ /* 0x000fe80000041818 */
        /* <DEDUP_REMOVED lines=17> */
[----:B------:R-:W4:Y:S05]  /*5d00*/  LDSM.16.M88.4 R56, [R220+0x6800] ;  /* 0x00680000dc38783b */ /* 0x000f2a0000000200 */
[----:B------:R-:W-:Y:S01]  /*5d10*/  HMMA.16816.F32.BF16 R40, R16, R62, RZ ;  /* 0x0000003e1028723c */ /* 0x000fe200000418ff */
[----:B---3--:R-:W-:Y:S01]  /*5d20*/  FMUL.FTZ R0, R20, UR6 ;  /* 0x0000000614007c20 */ /* 0x008fe20008410000 */
[----:B------:R-:W3:Y:S03]  /*5d30*/  LDSM.16.M88.4 R60, [R134+0x7000] ;  /* 0x00700000863c783b */ /* 0x000ee60000000200 */
[----:B------:R5:W1:Y:S02]  /*5d40*/  MUFU.TANH R113, R0 ;  /* 0x0000000000717308 */ /* 0x000a640000002400 */
[----:B-----5:R-:W-:-:S06]  /*5d50*/  FMUL.FTZ R0, R21, UR6 ;  /* 0x0000000615007c20 */ /* 0x020fcc0008410000 */
[----:B------:R5:W1:Y:S02]  /*5d60*/  MUFU.TANH R114, R0 ;  /* 0x0000000000727308 */ /* 0x000a640000002400 */
[----:B-----5:R-:W-:-:S06]  /*5d70*/  FMUL.FTZ R0, R22, UR6 ;  /* 0x0000000616007c20 */ /* 0x020fcc0008410000 */
[----:B------:R5:W1:Y:S02]  /*5d80*/  MUFU.TANH R65, R0 ;  /* 0x0000000000417308 */ /* 0x000a640000002400 */
[----:B-----5:R-:W-:Y:S02]  /*5d90*/  FMUL.FTZ R0, R23, UR6 ;  /* 0x0000000617007c20 */ /* 0x020fe40008410000 */
[----:B------:R-:W-:Y:S04]  /*5da0*/  HMMA.16816.F32.BF16 R20, R4, R88, R24 ;  /* 0x000000580414723c */ /* 0x000fe80000041818 */
[----:B------:R5:W1:Y:S02]  /*5db0*/  MUFU.TANH R71, R0 ;  /* 0x0000000000477308 */ /* 0x000a640000002400 */
[----:B------:R-:W-:Y:S06]  /*5dc0*/  HMMA.16816.F32.BF16 R24, R8, R80, R48 ;  /* 0x000000500818723c */ /* 0x000fec0000041830 */
[----:B--2---:R-:W-:Y:S06]  /*5dd0*/  HMMA.16816.F32.BF16 R48, R12, R72, R32 ;  /* 0x000000480c30723c */ /* 0x004fec0000041820 */
[----:B------:R-:W-:Y:S01]  /*5de0*/  HMMA.16816.F32.BF16 R32, R16, R76, RZ ;  /* 0x0000004c1020723c */ /* 0x000fe200000418ff */
[----:B-----5:R-:W-:-:S04]  /*5df0*/  FMUL.FTZ R0, R52, UR6 ;  /* 0x0000000634007c20 */ /* 0x020fc80008410000 */
[----:B------:R2:W1:Y:S02]  /*5e00*/  MUFU.TANH R116, R0 ;  /* 0x0000000000747308 */ /* 0x0004640000002400 */
[----:B--2---:R-:W-:-:S06]  /*5e10*/  FMUL.FTZ R0, R53, UR6 ;  /* 0x0000000635007c20 */ /* 0x004fcc0008410000 */
[----:B------:R2:W1:Y:S02]  /*5e20*/  MUFU.TANH R138, R0 ;  /* 0x00000000008a7308 */ /* 0x0004640000002400 */
[----:B--2---:R-:W-:-:S06]  /*5e30*/  FMUL.FTZ R0, R54, UR6 ;  /* 0x0000000636007c20 */ /* 0x004fcc0008410000 */
[----:B------:R2:W1:Y:S02]  /*5e40*/  MUFU.TANH R118, R0 ;  /* 0x0000000000767308 */ /* 0x0004640000002400 */
[----:B--2---:R-:W-:Y:S02]  /*5e50*/  FMUL.FTZ R0, R55, UR6 ;  /* 0x0000000637007c20 */ /* 0x004fe40008410000 */
[----:B------:R-:W-:Y:S01]  /*5e60*/  HMMA.16816.F32.BF16 R52, R4, R90, R44 ;  /* 0x0000005a0434723c */ /* 0x000fe2000004182c */
[----:B------:R-:W2:Y:S03]  /*5e70*/  LDSM.16.M88.4 R88, [R219+0x4000] ;  /* 0x00400000db58783b */ /* 0x000ea60000000200 */
[----:B------:R5:W1:Y:S02]  /*5e80*/  MUFU.TANH R137, R0 ;  /* 0x0000000000897308 */ /* 0x000a640000002400 */
[----:B------:R-:W-:Y:S01]  /*5e90*/  HMMA.16816.F32.BF16 R44, R8, R82, R28 ;  /* 0x00000052082c723c */ /* 0x000fe2000004181c */
[----:B------:R-:W2:Y:S05]  /*5ea0*/  LDSM.16.M88.4 R80, [R222+0x4800] ;  /* 0x00480000de50783b */ /* 0x000eaa0000000200 */
        /* <DEDUP_REMOVED lines=11> */
[----:B-1----:R-:W-:Y:S04]  /*5f60*/  HMMA.16816.F32.BF16 R20, R4, R92, R24 ;  /* 0x0000005c0414723c */ /* 0x002fe80000041818 */
[----:B------:R1:W4:Y:S02]  /*5f70*/  MUFU.TANH R104, R0 ;  /* 0x0000000000687308 */ /* 0x0003240000002400 */
[----:B------:R-:W-:Y:S06]  /*5f80*/  HMMA.16816.F32.BF16 R24, R8, R84, R48 ;  /* 0x000000540818723c */ /* 0x000fec0000041830 */
[----:B------:R-:W-:Y:S06]  /*5f90*/  HMMA.16816.F32.BF16 R48, R12, R56, R32 ;  /* 0x000000380c30723c */ /* 0x000fec0000041820 */
[----:B---3--:R-:W-:Y:S01]  /*5fa0*/  HMMA.16816.F32.BF16 R32, R16, R60, RZ ;  /* 0x0000003c1020723c */ /* 0x008fe200000418ff */
[----:B-1----:R-:W-:-:S04]  /*5fb0*/  FMUL.FTZ R0, R52, UR6 ;  /* 0x0000000634007c20 */ /* 0x002fc80008410000 */
[----:B------:R1:W3:Y:S02]  /*5fc0*/  MUFU.TANH R124, R0 ;  /* 0x00000000007c7308 */ /* 0x0002e40000002400 */
        /* <DEDUP_REMOVED lines=11> */
[----:B------:R-:W3:Y:S05]  /*6080*/  LDSM.16.M88.4 R56, [R220+0x7800] ;  /* 0x00780000dc38783b */ /* 0x000eea0000000200 */
[----:B------:R-:W-:Y:S01]  /*6090*/  HMMA.16816.F32.BF16 R40, R16, R62, RZ ;  /* 0x0000003e1028723c */ /* 0x000fe200000418ff */
[----:B--2---:R-:W-:Y:S01]  /*60a0*/  FMUL.FTZ R0, R20, UR6 ;  /* 0x0000000614007c20 */ /* 0x004fe20008410000 */
[----:B------:R-:W2:Y:S03]  /*60b0*/  LDSM.16.M88.4 R60, [R134+0x8000] ;  /* 0x00800000863c783b */ /* 0x000ea60000000200 */
        /* <DEDUP_REMOVED lines=9> */
[----:B------:R-:W-:Y:S06]  /*6150*/  HMMA.16816.F32.BF16 R48, R12, R72, R32 ;  /* 0x000000480c30723c */ /* 0x000fec0000041820 */
[----:B------:R-:W-:Y:S01]  /*6160*/  HMMA.16816.F32.BF16 R32, R16, R76, RZ ;  /* 0x0000004c1020723c */ /* 0x000fe200000418ff */
[----:B-----5:R-:W-:-:S04]  /*6170*/  FMUL.FTZ R0, R52, UR6 ;  /* 0x0000000634007c20 */ /* 0x020fc80008410000 */
[----:B------:R5:W1:Y:S02]  /*6180*/  MUFU.TANH R130, R0 ;  /* 0x0000000000827308 */ /* 0x000a640000002400 */
[----:B-----5:R-:W-:-:S06]  /*6190*/  FMUL.FTZ R0, R53, UR6 ;  /* 0x0000000635007c20 */ /* 0x020fcc0008410000 */
[----:B------:R5:W1:Y:S02]  /*61a0*/  MUFU.TANH R132, R0 ;  /* 0x0000000000847308 */ /* 0x000a640000002400 */
[----:B-----5:R-:W-:-:S06]  /*61b0*/  FMUL.FTZ R0, R54, UR6 ;  /* 0x0000000636007c20 */ /* 0x020fcc0008410000 */
[----:B------:R5:W1:Y:S02]  /*61c0*/  MUFU.TANH R115, R0 ;  /* 0x0000000000737308 */ /* 0x000a640000002400 */
[----:B-----5:R-:W-:Y:S02]  /*61d0*/  FMUL.FTZ R0, R55, UR6 ;  /* 0x0000000637007c20 */ /* 0x020fe40008410000 */
[----:B------:R-:W-:Y:S01]  /*61e0*/  HMMA.16816.F32.BF16 R52, R4, R90, R44 ;  /* 0x0000005a0434723c */ /* 0x000fe2000004182c */
[----:B------:R-:W5:Y:S03]  /*61f0*/  LDSM.16.M88.4 R88, [R219+0x5000] ;  /* 0x00500000db58783b */ /* 0x000f660000000200 */
[----:B------:R4:W1:Y:S02]  /*6200*/  MUFU.TANH R117, R0 ;  /* 0x0000000000757308 */ /* 0x0008640000002400 */
[----:B------:R-:W-:Y:S01]  /*6210*/  HMMA.16816.F32.BF16 R44, R8, R82, R28 ;  /* 0x00000052082c723c */ /* 0x000fe2000004181c */
[----:B------:R-:W-:Y:S05]  /*6220*/  LDSM.16.M88.4 R80, [R134+0x8800] ;  /* 0x008800008650783b */ /* 0x000fea0000000200 */
[----:B------:R-:W-:Y:S01]  /*6230*/  HMMA.16816.F32.BF16 R28, R12, R74, R40 ;  /* 0x0000004a0c1c723c */ /* 0x000fe20000041828 */
[----:B------:R-:W5:Y:S05]  /*6240*/  LDSM.16.M88.4 R72, [R222+0x5800] ;  /* 0x00580000de48783b */ /* 0x000f6a0000000200 */
[----:B------:R-:W-:Y:S01]  /*6250*/  HMMA.16816.F32.BF16 R40, R16, R78, RZ ;  /* 0x0000004e1028723c */ /* 0x000fe200000418ff */
[----:B----4-:R-:W-:Y:S01]  /*6260*/  FMUL.FTZ R0, R20, UR6 ;  /* 0x0000000614007c20 */ /* 0x010fe20008410000 */
[----:B------:R-:W4:Y:S03]  /*6270*/  LDSM.16.M88.4 R76, [R220+0x8000] ;  /* 0x00800000dc4c783b */ /* 0x000f260000000200 */
[----:B------:R3:W1:Y:S02]  /*6280*/  MUFU.TANH R136, R0 ;  /* 0x0000000000887308 */ /* 0x0006640000002400 */
[----:B---3--:R-:W-:-:S06]  /*6290*/  FMUL.FTZ R0, R21, UR6 ;  /* 0x0000000615007c20 */ /* 0x008fcc0008410000 */
[----:B------:R3:W1:Y:S02]  /*62a0*/  MUFU.TANH R152, R0 ;  /* 0x0000000000987308 */ /* 0x0006640000002400 */
[----:B---3--:R-:W-:-:S06]  /*62b0*/  FMUL.FTZ R0, R22, UR6 ;  /* 0x0000000616007c20 */ /* 0x008fcc0008410000 */
[----:B------:R3:W1:Y:S02]  /*62c0*/  MUFU.TANH R119, R0 ;  /* 0x0000000000777308 */ /* 0x0006640000002400 */
[----:B---3--:R-:W-:Y:S02]  /*62d0*/  FMUL.FTZ R0, R23, UR6 ;  /* 0x0000000617007c20 */ /* 0x008fe40008410000 */
[----:B-1----:R-:W-:Y:S04]  /*62e0*/  HMMA.16816.F32.BF16 R20, R4, R92, R24 ;  /* 0x0000005c0414723c */ /* 0x002fe80000041818 */
[----:B------:R1:W3:Y:S02]  /*62f0*/  MUFU.TANH R122, R0 ;  /* 0x00000000007a7308 */ /* 0x0002e40000002400 */
[----:B------:R-:W-:Y:S06]  /*6300*/  HMMA.16816.F32.BF16 R24, R8, R84, R48 ;  /* 0x000000540818723c */ /* 0x000fec0000041830 */
[----:B------:R-:W-:Y:S06]  /*6310*/  HMMA.16816.F32.BF16 R48, R12, R56, R32 ;  /* 0x000000380c30723c */ /* 0x000fec0000041820 */
[----:B--2---:R-:W-:Y:S01]  /*6320*/  HMMA.16816.F32.BF16 R32, R16, R60, RZ ;  /* 0x0000003c1020723c */ /* 0x004fe200000418ff */
[----:B-1----:R-:W-:-:S04]  /*6330*/  FMUL.FTZ R0, R52, UR6 ;  /* 0x0000000634007c20 */ /* 0x002fc80008410000 */
[----:B------:R1:W2:Y:S02]  /*6340*/  MUFU.TANH R154, R0 ;  /* 0x00000000009a7308 */ /* 0x0002a40000002400 */
        /* <DEDUP_REMOVED lines=24> */
[----:B----4-:R-:W-:Y:S06]  /*64d0*/  HMMA.16816.F32.BF16 R48, R12, R76, R32 ;  /* 0x0000004c0c30723c */ /* 0x010fec0000041820 */
[----:B------:R-:W-:Y:S01]  /*64e0*/  HMMA.16816.F32.BF16 R32, R16, R80, RZ ;  /* 0x000000501020723c */ /* 0x000fe200000418ff */
[----:B-----5:R-:W-:-:S04]  /*64f0*/  FMUL.FTZ R0, R52, UR6 ;  /* 0x0000000634007c20 */ /* 0x020fc80008410000 */
[----:B------:R4:W1:Y:S02]  /*6500*/  MUFU.TANH R171, R0 ;  /* 0x0000000000ab7308 */ /* 0x0008640000002400 */
[----:B----4-:R-:W-:-:S06]  /*6510*/  FMUL.FTZ R0, R53, UR6 ;  /* 0x0000000635007c20 */ /* 0x010fcc0008410000 */
[----:B------:R4:W1:Y:S02]  /*6520*/  MUFU.TANH R173, R0 ;  /* 0x0000000000ad7308 */ /* 0x0008640000002400 */
[----:B----4-:R-:W-:-:S06]  /*6530*/  FMUL.FTZ R0, R54, UR6 ;  /* 0x0000000636007c20 */ /* 0x010fcc0008410000 */
[----:B------:R4:W1:Y:S02]  /*6540*/  MUFU.TANH R133, R0 ;  /* 0x0000000000857308 */ /* 0x0008640000002400 */
[----:B----4-:R-:W-:Y:S02]  /*6550*/  FMUL.FTZ R0, R55, UR6 ;  /* 0x0000000637007c20 */ /* 0x010fe40008410000 */
[----:B------:R-:W-:Y:S01]  /*6560*/  HMMA.16816.F32.BF16 R52, R4, R90, R44 ;  /* 0x0000005a0434723c */ /* 0x000fe2000004182c */
[----:B------:R-:W-:Y:S03]  /*6570*/  LDSM.16.M88.4 R88, [R219+0x6000] ;  /* 0x00600000db58783b */ /* 0x000fe60000000200 */
[----:B------:R4:W1:Y:S02]  /*6580*/  MUFU.TANH R153, R0 ;  /* 0x0000000000997308 */ /* 0x0008640000002400 */
[----:B------:R-:W-:Y:S01]  /*6590*/  HMMA.16816.F32.BF16 R44, R8, R74, R28 ;  /* 0x0000004a082c723c */ /* 0x000fe2000004181c */
[----:B------:R-:W5:Y:S05]  /*65a0*/  LDSM.16.M88.4 R72, [R220+0x8800] ;  /* 0x00880000dc48783b */ /* 0x000f6a0000000200 */
[----:B------:R-:W-:Y:S01]  /*65b0*/  HMMA.16816.F32.BF16 R28, R12, R78, R40 ;  /* 0x0000004e0c1c723c */ /* 0x000fe20000041828 */
[----:B------:R-:W2:Y:S05]  /*65c0*/  LDSM.16.M88.4 R76, [R222+0x6800] ;  /* 0x00680000de4c783b */ /* 0x000eaa0000000200 */
[----:B------:R-:W-:Y:S01]  /*65d0*/  HMMA.16816.F32.BF16 R40, R16, R82, RZ ;  /* 0x000000521028723c */ /* 0x000fe200000418ff */
[----:B----4-:R-:W-:Y:S01]  /*65e0*/  FMUL.FTZ R0, R20, UR6 ;  /* 0x0000000614007c20 */ /* 0x010fe20008410000 */
[----:B------:R-:W-:Y:S03]  /*65f0*/  LDSM.16.M88.4 R80, [R222+0x7000] ;  /* 0x00700000de50783b */ /* 0x000fe60000000200 */
        /* <DEDUP_REMOVED lines=8> */
[----:B---3--:R-:W-:Y:S06]  /*6680*/  HMMA.16816.F32.BF16 R24, R8, R84, R48 ;  /* 0x000000540818723c */ /* 0x008fec0000041830 */
[----:B-----5:R-:W-:Y:S06]  /*6690*/  HMMA.16816.F32.BF16 R48, R12, R72, R32 ;  /* 0x000000480c30723c */ /* 0x020fec0000041820 */
[----:B------:R-:W-:Y:S01]  /*66a0*/  HMMA.16816.F32.BF16 R32, R16, R56, RZ ;  /* 0x000000381020723c */ /* 0x000fe200000418ff */
[----:B-1----:R-:W-:-:S04]  /*66b0*/  FMUL.FTZ R0, R52, UR6 ;  /* 0x0000000634007c20 */ /* 0x002fc80008410000 */
[----:B------:R1:W3:Y:S02]  /*66c0*/  MUFU.TANH R161, R0 ;  /* 0x0000000000a17308 */ /* 0x0002e40000002400 */
[----:B-1----:R-:W-:-:S06]  /*66d0*/  FMUL.FTZ R0, R53, UR6 ;  /* 0x0000000635007c20 */ /* 0x002fcc0008410000 */
[----:B------:R1:W1:Y:S02]  /*66e0*/  MUFU.TANH R164, R0 ;  /* 0x0000000000a47308 */ /* 0x0002640000002400 */
[----:B-1----:R-:W-:-:S06]  /*66f0*/  FMUL.FTZ R0, R54, UR6 ;  /* 0x0000000636007c20 */ /* 0x002fcc0008410000 */
[----:B------:R1:W1:Y:S02]  /*6700*/  MUFU.TANH R163, R0 ;  /* 0x0000000000a37308 */ /* 0x0002640000002400 */
[----:B-1----:R-:W-:Y:S02]  /*6710*/  FMUL.FTZ R0, R55, UR6 ;  /* 0x0000000637007c20 */ /* 0x002fe40008410000 */
[----:B------:R-:W-:Y:S04]  /*6720*/  HMMA.16816.F32.BF16 R52, R4, R94, R44 ;  /* 0x0000005e0434723c */ /* 0x000fe8000004182c */
[----:B------:R1:W1:Y:S02]  /*6730*/  MUFU.TANH R165, R0 ;  /* 0x0000000000a57308 */ /* 0x0002640000002400 */
[----:B------:R-:W-:Y:S01]  /*6740*/  HMMA.16816.F32.BF16 R44, R8, R86, R28 ;  /* 0x00000056082c723c */ /* 0x000fe2000004181c */
[----:B------:R-:W5:Y:S05]  /*6750*/  LDSM.16.M88.4 R84, [R219+0x6800] ;  /* 0x00680000db54783b */ /* 0x000f6a0000000200 */
[----:B------:R-:W-:Y:S01]  /*6760*/  HMMA.16816.F32.BF16 R28, R12, R74, R40 ;  /* 0x0000004a0c1c723c */ /* 0x000fe20000041828 */
[----:B------:R-:W4:Y:S05]  /*6770*/  LDSM.16.M88.4 R72, [R134+0x9800] ;  /* 0x009800008648783b */ /* 0x000f2a0000000200 */
[----:B------:R-:W-:Y:S01]  /*6780*/  HMMA.16816.F32.BF16 R40, R16, R58, RZ ;  /* 0x0000003a1028723c */ /* 0x000fe200000418ff */
[----:B-1----:R-:W-:Y:S01]  /*6790*/  FMUL.FTZ R0, R20, UR6 ;  /* 0x0000000614007c20 */ /* 0x002fe20008410000 */
[----:B------:R-:W1:Y:S03]  /*67a0*/  LDSM.16.M88.4 R56, [R220+0x9800] ;  /* 0x00980000dc38783b */ /* 0x000e660000000200 */
[----:B------:R2:W1:Y:S02]  /*67b0*/  MUFU.TANH R178, R0 ;  /* 0x0000000000b27308 */ /* 0x0004640000002400 */
[----:B--2---:R-:W-:-:S06]  /*67c0*/  FMUL.FTZ R0, R21, UR6 ;  /* 0x0000000615007c20 */ /* 0x004fcc0008410000 */
[----:B------:R2:W1:Y:S02]  /*67d0*/  MUFU.TANH R180, R0 ;  /* 0x0000000000b47308 */ /* 0x0004640000002400 */
[----:B--2---:R-:W-:-:S06]  /*67e0*/  FMUL.FTZ R0, R22, UR6 ;  /* 0x0000000616007c20 */ /* 0x004fcc0008410000 */
[----:B------:R2:W1:Y:S02]  /*67f0*/  MUFU.TANH R169, R0 ;  /* 0x0000000000a97308 */ /* 0x0004640000002400 */
[----:B--2---:R-:W-:Y:S02]  /*6800*/  FMUL.FTZ R0, R23, UR6 ;  /* 0x0000000617007c20 */ /* 0x004fe40008410000 */
[----:B------:R-:W-:Y:S04]  /*6810*/  HMMA.16816.F32.BF16 R20, R4, R88, R24 ;  /* 0x000000580414723c */ /* 0x000fe80000041818 */
[----:B------:R2:W1:Y:S02]  /*6820*/  MUFU.TANH R186, R0 ;  /* 0x0000000000ba7308 */ /* 0x0004640000002400 */
[----:B------:R-:W-:Y:S06]  /*6830*/  HMMA.16816.F32.BF16 R24, R8, R76, R48 ;  /* 0x0000004c0818723c */ /* 0x000fec0000041830 */
[----:B------:R-:W-:Y:S06]  /*6840*/  HMMA.16816.F32.BF16 R48, R4, R90, R44 ;  /* 0x0000005a0430723c */ /* 0x000fec000004182c */
[----:B------:R-:W-:Y:S01]  /*6850*/  HMMA.16816.F32.BF16 R44, R12, R60, R32 ;  /* 0x0000003c0c2c723c */ /* 0x000fe20000041820 */
[----:B--2---:R-:W-:-:S04]  /*6860*/  FMUL.FTZ R0, R52, UR6 ;  /* 0x0000000634007c20 */ /* 0x004fc80008410000 */
[----:B------:R2:W1:Y:S01]  /*6870*/  MUFU.TANH R184, R0 ;  /* 0x0000000000b87308 */ /* 0x0004620000002400 */
[----:B------:R-:W-:Y:S06]  /*6880*/  HMMA.16816.F32.BF16 R32, R8, R78, R28 ;  /* 0x0000004e0820723c */ /* 0x000fec000004181c */
[----:B-----5:R-:W-:Y:S06]  /*6890*/  HMMA.16816.F32.BF16 R24, R4, R84, R24 ;  /* 0x000000540418723c */ /* 0x020fec0000041818 */
[----:B------:R-:W-:Y:S01]  /*68a0*/  HMMA.16816.F32.BF16 R28, R12, R62, R40 ;  /* 0x0000003e0c1c723c */ /* 0x000fe20000041828 */
[----:B--2---:R-:W-:-:S05]  /*68b0*/  FMUL.FTZ R0, R53, UR6 ;  /* 0x0000000635007c20 */ /* 0x004fca0008410000 */
[----:B------:R-:W-:Y:S01]  /*68c0*/  HMMA.16816.F32.BF16 R40, R8, R80, R44 ;  /* 0x000000500828723c */ /* 0x000fe2000004182c */
[----:B------:R2:W1:Y:S05]  /*68d0*/  MUFU.TANH R192, R0 ;  /* 0x0000000000c07308 */ /* 0x00046a0000002400 */
[----:B------:R-:W-:Y:S06]  /*68e0*/  HMMA.16816.F32.BF16 R44, R4, R86, R32 ;  /* 0x00000056042c723c */ /* 0x000fec0000041820 */
[----:B----4-:R-:W-:Y:S01]  /*68f0*/  HMMA.16816.F32.BF16 R32, R16, R74, RZ ;  /* 0x0000004a1020723c */ /* 0x010fe200000418ff */
[----:B--2---:R-:W-:-:S04]  /*6900*/  FMUL.FTZ R0, R54, UR6 ;  /* 0x0000000636007c20 */ /* 0x004fc80008410000 */
[----:B------:R2:W4:-:S13]  /*6910*/  MUFU.TANH R193, R0 ;  /* 0x0000000000c17308 */ /* 0x00051a0000002400 */
[----:B------:R-:W-:-:S04]  /*6920*/  FMUL.FTZ R46, R46, UR6 ;  /* 0x000000062e2e7c20 */ /* 0x000fc80008410000 */
[----:B------:R-:W1:Y:S01]  /*6930*/  MUFU.TANH R81, R46 ;  /* 0x0000002e00517308 */ /* 0x000e620000002400 */
[----:B--2---:R-:W-:Y:S02]  /*6940*/  FMUL.FTZ R0, R55, UR6 ;  /* 0x0000000637007c20 */ /* 0x004fe40008410000 */
[----:B------:R-:W2:Y:S05]  /*6950*/  LDSM.16.M88.4 R52, [R219+0x7000] ;  /* 0x00700000db34783b */ /* 0x000eaa0000000200 */
[----:B------:R5:W1:Y:S02]  /*6960*/  MUFU.TANH R200, R0 ;  /* 0x0000000000c87308 */ /* 0x000a640000002400 */
[----:B-----5:R-:W-:-:S06]  /*6970*/  FMUL.FTZ R0, R20, UR6 ;  /* 0x0000000614007c20 */ /* 0x020fcc0008410000 */
[----:B------:R5:W1:Y:S02]  /*6980*/  MUFU.TANH R206, R0 ;  /* 0x0000000000ce7308 */ /* 0x000a640000002400 */
[----:B-----5:R-:W-:-:S06]  /*6990*/  FMUL.FTZ R0, R21, UR6 ;  /* 0x0000000615007c20 */ /* 0x020fcc0008410000 */
[----:B------:R5:W1:Y:S02]  /*69a0*/  MUFU.TANH R209, R0 ;  /* 0x0000000000d17308 */ /* 0x000a640000002400 */
[----:B-----5:R-:W-:-:S06]  /*69b0*/  FMUL.FTZ R0, R22, UR6 ;  /* 0x0000000616007c20 */ /* 0x020fcc0008410000 */
[----:B------:R5:W1:Y:S02]  /*69c0*/  MUFU.TANH R204, R0 ;  /* 0x0000000000cc7308 */ /* 0x000a640000002400 */
[----:B-----5:R-:W-:Y:S02]  /*69d0*/  FMUL.FTZ R0, R23, UR6 ;  /* 0x0000000617007c20 */ /* 0x020fe40008410000 */
[----:B------:R-:W-:Y:S04]  /*69e0*/  HMMA.16816.F32.BF16 R20, R16, R72, RZ ;  /* 0x000000481014723c */ /* 0x000fe800000418ff */
[----:B------:R5:W1:Y:S02]  /*69f0*/  MUFU.TANH R90, R0 ;  /* 0x00000000005a7308 */ /* 0x000a640000002400 */
[----:B-----5:R-:W-:-:S06]  /*6a00*/  FMUL.FTZ R0, R48, UR6 ;  /* 0x0000000630007c20 */ /* 0x020fcc0008410000 */
[----:B------:R5:W2:-:S12]  /*6a10*/  MUFU.TANH R211, R0 ;  /* 0x0000000000d37308 */ /* 0x000a980000002400 */
[----:B-1----:R-:W-:Y:S06]  /*6a20*/  HMMA.16816.F32.BF16 R16, R12, R56, R20 ;  /* 0x000000380c10723c */ /* 0x002fec0000041814 */
[----:B------:R-:W-:Y:S01]  /*6a30*/  HMMA.16816.F32.BF16 R20, R8, R82, R28 ;  /* 0x000000520814723c */ /* 0x000fe2000004181c */
[----:B------:R-:W-:Y:S05]  /*6a40*/  LDSM.16.M88.4 R28, [R219+0x7800] ;  /* 0x00780000db1c783b */ /* 0x000fea0000000200 */
[----:B------:R-:W-:Y:S01]  /*6a50*/  HMMA.16816.F32.BF16 R12, R12, R58, R32 ;  /* 0x0000003a0c0c723c */ /* 0x000fe20000041820 */
[----:B-----5:R-:W-:-:S04]  /*6a60*/  FMUL.FTZ R0, R49, UR6 ;  /* 0x0000000631007c20 */ /* 0x020fc80008410000 */
[----:B------:R1:W1:-:S13]  /*6a70*/  MUFU.TANH R212, R0 ;  /* 0x0000000000d47308 */ /* 0x00025a0000002400 */
[----:B--2---:R-:W-:Y:S01]  /*6a80*/  HMMA.16816.F32.BF16 R20, R4, R54, R20 ;  /* 0x000000360414723c */ /* 0x004fe20000041814 */
[----:B-1----:R-:W-:-:S04]  /*6a90*/  FMUL.FTZ R0, R50, UR6 ;  /* 0x0000000632007c20 */ /* 0x002fc80008410000 */
[----:B------:R1:W2:Y:S02]  /*6aa0*/  MUFU.TANH R89, R0 ;  /* 0x0000000000597308 */ /* 0x0002a40000002400 */
[----:B-1----:R-:W-:Y:S02]  /*6ab0*/  FMUL.FTZ R0, R51, UR6 ;  /* 0x0000000633007c20 */ /* 0x002fe40008410000 */
[----:B------:R-:W1:Y:S01]  /*6ac0*/  LDSM.16.M88.4 R48, [R222+0x7800] ;  /* 0x00780000de30783b */ /* 0x000e620000000200 */
[----:B------:R-:W-:-:S04]  /*6ad0*/  DEPBAR.LE SB0, 0x0 ;  /* 0x000080000000791a */ /* 0x000fc80000000000 */
[----:B------:R5:W1:Y:S02]  /*6ae0*/  MUFU.TANH R88, R0 ;  /* 0x0000000000587308 */ /* 0x000a640000002400 */
[----:B-----5:R-:W-:-:S06]  /*6af0*/  FMUL.FTZ R0, R24, UR6 ;  /* 0x0000000618007c20 */ /* 0x020fcc0008410000 */
[----:B------:R5:W2:Y:S01]  /*6b00*/  MUFU.TANH R135, R0 ;  /* 0x0000000000877308 */ /* 0x000aa20000002400 */
[----:B-1----:R-:W-:Y:S01]  /*6b10*/  HMMA.16816.F32.BF16 R16, R8, R48, R16 ;  /* 0x000000300810723c */ /* 0x002fe20000041810 */
[----:B-----5:R-:W-:-:S05]  /*6b20*/  FMUL.FTZ R0, R25, UR6 ;  /* 0x0000000619007c20 */ /* 0x020fca0008410000 */
[----:B------:R-:W-:Y:S01]  /*6b30*/  HMMA.16816.F32.BF16 R8, R8, R50, R12 ;  /* 0x000000320808723c */ /* 0x000fe2000004180c */
[----:B------:R1:W1:Y:S02]  /*6b40*/  MUFU.TANH R91, R0 ;  /* 0x00000000005b7308 */ /* 0x0002640000002400 */
[----:B-1----:R-:W-:-:S15]  /*6b50*/  FMUL.FTZ R0, R26, UR6 ;  /* 0x000000061a007c20 */ /* 0x002fde0008410000 */
[C---:B------:R-:W-:Y:S01]  /*6b60*/  HMMA.16816.F32.BF16 R16, R4.reuse, R28, R16 ;  /* 0x0000001c0410723c */ /* 0x040fe20000041810 */
[----:B------:R1:W1:Y:S05]  /*6b70*/  MUFU.TANH R84, R0 ;  /* 0x0000000000547308 */ /* 0x00026a0000002400 */
[----:B------:R-:W-:Y:S01]  /*6b80*/  HMMA.16816.F32.BF16 R8, R4, R30, R8 ;  /* 0x0000001e0408723c */ /* 0x000fe20000041808 */
[----:B-1----:R-:W-:-:S05]  /*6b90*/  FMUL.FTZ R0, R27, UR6 ;  /* 0x000000061b007c20 */ /* 0x002fca0008410000 */
[----:B------:R-:W-:Y:S01]  /*6ba0*/  HMMA.16816.F32.BF16 R24, R4, R52, R40 ;  /* 0x000000340418723c */ /* 0x000fe20000041828 */
[----:B------:R1:W1:Y:S11]  /*6bb0*/  MUFU.TANH R82, R0 ;  /* 0x0000000000527308 */ /* 0x0002760000002400 */
[----:B------:R-:W-:Y:S01]  /*6bc0*/  FMUL.FTZ R2, R17, UR6 ;  /* 0x0000000611027c20 */ /* 0x000fe20008410000 */
[----:B------:R-:W-:-:S05]  /*6bd0*/  MOV R4, 0x8 ;  /* 0x0000000800047802 */ /* 0x000fca0000000f00 */
[----:B------:R-:W-:Y:S01]  /*6be0*/  FMUL.FTZ R8, R8, UR6 ;  /* 0x0000000608087c20 */ /* 0x000fe20008410000 */
[----:B------:R-:W-:Y:S01]  /*6bf0*/  FMUL.FTZ R9, R9, UR6 ;  /* 0x0000000609097c20 */ /* 0x000fe20008410000 */
[----:B------:R5:W2:Y:S01]  /*6c00*/  MUFU.TANH R76, R2 ;  /* 0x00000002004c7308 */ /* 0x000aa20000002400 */
[----:B------:R-:W-:Y:S01]  /*6c10*/  FMUL.FTZ R10, R10, UR6 ;  /* 0x000000060a0a7c20 */ /* 0x000fe20008410000 */
[----:B------:R-:W-:-:S06]  /*6c20*/  FMUL.FTZ R11, R11, UR6 ;  /* 0x000000060b0b7c20 */ /* 0x000fcc0008410000 */
[----:B------:R-:W2:Y:S01]  /*6c30*/  MUFU.TANH R73, R8 ;  /* 0x0000000800497308 */ /* 0x000ea20000002400 */
[----:B-1----:R-:W-:Y:S01]  /*6c40*/  FMUL.FTZ R0, R44, UR6 ;  /* 0x000000062c007c20 */ /* 0x002fe20008410000 */
[----:B------:R-:W-:-:S06]  /*6c50*/  FMUL.FTZ R27, R27, UR6 ;  /* 0x000000061b1b7c20 */ /* 0x000fcc0008410000 */
[----:B------:R1:W1:Y:S01]  /*6c60*/  MUFU.TANH R87, R0 ;  /* 0x0000000000577308 */ /* 0x0002620000002400 */
[----:B-----5:R-:W-:-:S07]  /*6c70*/  FMUL.FTZ R2, R18, UR6 ;  /* 0x0000000612027c20 */ /* 0x020fce0008410000 */
[----:B------:R-:W2:Y:S08]  /*6c80*/  MUFU.TANH R61, R2 ;  /* 0x00000002003d7308 */ /* 0x000eb00000002400 */
[----:B------:R-:W2:Y:S01]  /*6c90*/  MUFU.TANH R74, R27 ;  /* 0x0000001b004a7308 */ /* 0x000ea20000002400 */
[----:B-1----:R-:W-:-:S07]  /*6ca0*/  FMUL.FTZ R0, R45, UR6 ;  /* 0x000000062d007c20 */ /* 0x002fce0008410000 */
[----:B------:R1:W1:Y:S08]  /*6cb0*/  MUFU.TANH R86, R0 ;  /* 0x0000000000567308 */ /* 0x0002700000002400 */
[----:B------:R-:W2:Y:S08]  /*6cc0*/  MUFU.TANH R72, R9 ;  /* 0x0000000900487308 */ /* 0x000eb00000002400 */
[----:B------:R-:W2:Y:S01]  /*6cd0*/  MUFU.TANH R59, R10 ;  /* 0x0000000a003b7308 */ /* 0x000ea20000002400 */
[----:B-1----:R-:W-:-:S07]  /*6ce0*/  FMUL.FTZ R0, R47, UR6 ;  /* 0x000000062f007c20 */ /* 0x002fce0008410000 */
[----:B------:R1:W1:Y:S08]  /*6cf0*/  MUFU.TANH R78, R0 ;  /* 0x00000000004e7308 */ /* 0x0002700000002400 */
[----:B------:R-:W2:Y:S01]  /*6d00*/  MUFU.TANH R58, R11 ;  /* 0x0000000b003a7308 */ /* 0x000ea20000002400 */
[----:B-1----:R-:W-:-:S07]  /*6d10*/  FMUL.FTZ R0, R24, UR6 ;  /* 0x0000000618007c20 */ /* 0x002fce0008410000 */
[----:B------:R1:W1:Y:S02]  /*6d20*/  MUFU.TANH R85, R0 ;  /* 0x0000000000557308 */ /* 0x0002640000002400 */
[----:B-1----:R-:W-:-:S06]  /*6d30*/  FMUL.FTZ R0, R25, UR6 ;  /* 0x0000000619007c20 */ /* 0x002fcc0008410000 */
        /* <DEDUP_REMOVED lines=13> */
[----:B-1----:R-:W-:-:S04]  /*6e10*/  LOP3.LUT R0, R96, 0xffffffe0, RZ, 0xc0, !PT ;  /* 0xffffffe060007812 */ /* 0x002fc800078ec0ff */
[----:B------:R-:W-:Y:S02]  /*6e20*/  IADD3 R0, -R0, R189, RZ ;  /* 0x000000bd00007210 */ /* 0x000fe40007ffe1ff */
[----:B------:R-:W-:Y:S02]  /*6e30*/  SHF.L.U32 R189, R189, 0x1, RZ ;  /* 0x00000001bdbd7819 */ /* 0x000fe400000006ff */
[----:B------:R-:W-:Y:S02]  /*6e40*/  SHF.R.S32.HI R3, RZ, 0x1f, R0 ;  /* 0x0000001fff037819 */ /* 0x000fe40000011400 */
[----:B------:R-:W-:Y:S02]  /*6e50*/  LOP3.LUT R189, R189, 0x6, RZ, 0xc0, !PT ;  /* 0x00000006bdbd7812 */ /* 0x000fe400078ec0ff */
[----:B------:R-:W-:Y:S01]  /*6e60*/  LEA.HI R0, R3, R0, RZ, 0x2 ;  /* 0x0000000003007211 */ /* 0x000fe200078f10ff */
[----:B------:R-:W-:-:S03]  /*6e70*/  FMUL.FTZ R3, R19, UR6 ;  /* 0x0000000613037c20 */ /* 0x000fc60008410000 */
[----:B------:R-:W-:Y:S01]  /*6e80*/  LEA.HI.SX32 R2, R0, R176, 0x1e ;  /* 0x000000b000027211 */ /* 0x000fe200078ff2ff */
[----:B------:R1:W1:Y:S01]  /*6e90*/  MUFU.TANH R60, R3 ;  /* 0x00000003003c7308 */ /* 0x0002620000002400 */
[----:B------:R-:W-:-:S04]  /*6ea0*/  MOV R0, UR18 ;  /* 0x0000001200007c02 */ /* 0x000fc80008000f00 */
[----:B------:R-:W-:-:S04]  /*6eb0*/  IADD3 R0, -R0, 0x1, R2 ;  /* 0x0000000100007810 */ /* 0x000fc80007ffe102 */
[----:B------:R-:W-:Y:S02]  /*6ec0*/  IADD3 R5, R0, UR26, R190 ;  /* 0x0000001a00057c10 */ /* 0x000fe4000fffe0be */
[----:B------:R-:W-:Y:S02]  /*6ed0*/  IADD3 R0, R37, R36, RZ ;  /* 0x0000002425007210 */ /* 0x000fe40007ffe0ff */
[C---:B------:R-:W-:Y:S02]  /*6ee0*/  VIADDMNMX R4, R5.reuse, R4, UR26, PT ;  /* 0x0000001a05047e46 */ /* 0x040fe4000b800104 */
[----:B------:R-:W-:Y:S01]  /*6ef0*/  VIMNMX R5, R5, UR26, PT ;  /* 0x0000001a05057c48 */ /* 0x000fe2000bfe0100 */
[----:B------:R-:W-:Y:S06]  /*6f00*/  BAR.SYNC.DEFER_BLOCKING 0x0 ;  /* 0x0000000000007b1d */ /* 0x000fec0000010000 */
[----:B-1234-:R-:W-:Y:S05]  /*6f10*/  @!P1 BRA `(.L_x_902) ;  /* 0x00000010008c9947 */ /* 0x01efea0003800000 */
[----:B------:R-:W-:Y:S05]  /*6f20*/  @!P0 BRA `(.L_x_903) ;  /* 0x0000000000fc8947 */ /* 0x000fea0003800000 */
[----:B------:R-:W1:Y:S01]  /*6f30*/  LDC R11, c[0x0][0x380] ;  /* 0x0000e000ff0b7b82 */ /* 0x000e620000000800 */
[----:B------:R-:W-:Y:S01]  /*6f40*/  UIADD3 UR6, UR19, -0x100, URZ ;  /* 0xffffff0013067890 */ /* 0x000fe2000fffe03f */
[----:B------:R-:W-:Y:S02]  /*6f50*/  IABS R7, UR19 ;  /* 0x0000001300077c13 */ /* 0x000fe40008000000 */
[----:B-1----:R-:W-:-:S04]  /*6f60*/  IABS R10, R11 ;  /* 0x0000000b000a7213 */ /* 0x002fc80000000000 */
[----:B------:R-:W1:Y:S08]  /*6f70*/  I2F.RP R2, R10 ;  /* 0x0000000a00027306 */ /* 0x000e700000209400 */
[----:B-1----:R-:W1:Y:S02]  /*6f80*/  MUFU.RCP R2, R2 ;  /* 0x0000000200027308 */ /* 0x002e640000001000 */
[----:B-1----:R-:W-:-:S06]  /*6f90*/  VIADD R2, R2, 0xffffffe ;  /* 0x0ffffffe02027836 */ /* 0x002fcc0000000000 */
[----:B------:R-:W1:Y:S02]  /*6fa0*/  F2I.FTZ.U32.TRUNC.NTZ R3, R2 ;  /* 0x0000000200037305 */ /* 0x000e64000021f000 */
[----:B-1----:R-:W-:-:S05]  /*6fb0*/  IMAD.MOV R2, RZ, RZ, -R3 ;  /* 0x000000ffff027224 */ /* 0x002fca00078e0a03 */
[----:B------:R-:W-:Y:S01]  /*6fc0*/  MOV R6, R2 ;  /* 0x0000000200067202 */ /* 0x000fe20000000f00 */
[----:B------:R-:W-:-:S04]  /*6fd0*/  IMAD.U32 R2, RZ, RZ, UR6 ;  /* 0x00000006ff027e24 */ /* 0x000fc8000f8e00ff */
[----:B------:R-:W-:Y:S01]  /*6fe0*/  IMAD R6, R6, R10, RZ ;  /* 0x0000000a06067224 */ /* 0x000fe200078e02ff */
[----:B------:R-:W-:Y:S02]  /*6ff0*/  IABS R8, R2 ;  /* 0x0000000200087213 */ /* 0x000fe40000000000 */
[----:B------:R-:W-:-:S05]  /*7000*/  MOV R2, RZ ;  /* 0x000000ff00027202 */ /* 0x000fca0000000f00 */
[----:B------:R-:W-:-:S04]  /*7010*/  IMAD.HI.U32 R2, R3, R6, R2 ;  /* 0x0000000603027227 */ /* 0x000fc800078e0002 */
[----:B------:R-:W-:Y:S02]  /*7020*/  IMAD.MOV.U32 R6, RZ, RZ, R8 ;  /* 0x000000ffff067224 */ /* 0x000fe400078e0008 */
[----:B------:R-:W-:-:S04]  /*7030*/  IMAD.HI.U32 R3, R2, R7, RZ ;  /* 0x0000000702037227 */ /* 0x000fc800078e00ff */
[----:B------:R-:W-:Y:S01]  /*7040*/  IMAD.HI.U32 R2, R2, R6, RZ ;  /* 0x0000000602027227 */ /* 0x000fe200078e00ff */
[----:B------:R-:W-:-:S03]  /*7050*/  IADD3 R8, -R3, RZ, RZ ;  /* 0x000000ff03087210 */ /* 0x000fc60007ffe1ff */
[----:B------:R-:W-:Y:S02]  /*7060*/  IMAD.MOV R9, RZ, RZ, -R2 ;  /* 0x000000ffff097224 */ /* 0x000fe400078e0a02 */
[C---:B------:R-:W-:Y:S02]  /*7070*/  IMAD R7, R10.reuse, R8, R7 ;  /* 0x000000080a077224 */ /* 0x040fe400078e0207 */
[----:B------:R-:W-:-:S03]  /*7080*/  IMAD R6, R10, R9, R6 ;  /* 0x000000090a067224 */ /* 0x000fc600078e0206 */
[C---:B------:R-:W-:Y:S02]  /*7090*/  ISETP.GT.U32.AND P2, PT, R10.reuse, R7, PT ;  /* 0x000000070a00720c */ /* 0x040fe40003f44070 */
[----:B------:R-:W-:-:S11]  /*70a0*/  ISETP.GT.U32.AND P3, PT, R10, R6, PT ;  /* 0x000000060a00720c */ /* 0x000fd60003f64070 */
[-C--:B------:R-:W-:Y:S02]  /*70b0*/  @!P2 IADD3 R7, R7, -R10.reuse, RZ ;  /* 0x8000000a0707a210 */ /* 0x080fe40007ffe0ff */
[----:B------:R-:W-:Y:S01]  /*70c0*/  @!P3 IMAD.IADD R6, R6, 0x1, -R10 ;  /* 0x000000010606b824 */ /* 0x000fe200078e0a0a */
[----:B------:R-:W-:Y:S01]  /*70d0*/  @!P2 IADD3 R3, R3, 0x1, RZ ;  /* 0x000000010303a810 */ /* 0x000fe20007ffe0ff */
[----:B------:R-:W-:Y:S01]  /*70e0*/  @!P3 VIADD R2, R2, 0x1 ;  /* 0x000000010202b836 */ /* 0x000fe20000000000 */
[-C--:B------:R-:W-:Y:S02]  /*70f0*/  ISETP.GE.U32.AND P6, PT, R7, R10.reuse, PT ;  /* 0x0000000a0700720c */ /* 0x080fe40003fc6070 */
[----:B------:R-:W-:Y:S02]  /*7100*/  ISETP.GE.U32.AND P5, PT, R6, R10, PT ;  /* 0x0000000a0600720c */ /* 0x000fe40003fa6070 */
[C---:B------:R-:W-:Y:S01]  /*7110*/  LOP3.LUT R6, R11.reuse, UR6, RZ, 0x3c, !PT ;  /* 0x000000060b067c12 */ /* 0x040fe2000f8e3cff */
[----:B------:R-:W-:Y:S01]  /*7120*/  ULDC.64 UR6, c[0x0][0x230] ;  /* 0x00008c0000067ab9 */ /* 0x000fe20000000a00 */
[----:B------:R-:W-:-:S02]  /*7130*/  LOP3.LUT R7, R11, UR19, RZ, 0x3c, !PT ;  /* 0x000000130b077c12 */ /* 0x000fc4000f8e3cff */
[----:B------:R-:W-:Y:S02]  /*7140*/  ISETP.GE.AND P2, PT, R6, RZ, PT ;  /* 0x000000ff0600720c */ /* 0x000fe40003f46270 */
[----:B------:R-:W-:Y:S02]  /*7150*/  ISETP.GE.AND P4, PT, R7, RZ, PT ;  /* 0x000000ff0700720c */ /* 0x000fe40003f86270 */
[----:B------:R-:W-:Y:S02]  /*7160*/  ISETP.NE.AND P3, PT, R11, RZ, PT ;  /* 0x000000ff0b00720c */ /* 0x000fe40003f65270 */
[----:B------:R-:W-:Y:S01]  /*7170*/  @P6 IADD3 R3, R3, 0x1, RZ ;  /* 0x0000000103036810 */ /* 0x000fe20007ffe0ff */
[----:B------:R-:W-:Y:S01]  /*7180*/  @P5 VIADD R2, R2, 0x1 ;  /* 0x0000000102025836 */ /* 0x000fe20000000000 */
[----:B------:R-:W-:-:S05]  /*7190*/  LOP3.LUT R6, RZ, R11, RZ, 0x33, !PT ;  /* 0x0000000bff067212 */ /* 0x000fca00078e33ff */
[----:B------:R-:W-:Y:S02]  /*71a0*/  @!P2 IMAD.MOV R2, RZ, RZ, -R2 ;  /* 0x000000ffff02a224 */ /* 0x000fe400078e0a02 */
[----:B------:R-:W-:-:S03]  /*71b0*/  @!P4 IADD3 R3, -R3, RZ, RZ ;  /* 0x000000ff0303c210 */ /* 0x000fc60007ffe1ff */
[C---:B------:R-:W-:Y:S02]  /*71c0*/  SEL R2, R6.reuse, R2, !P3 ;  /* 0x0000000206027207 */ /* 0x040fe40005800000 */
[----:B------:R-:W-:-:S03]  /*71d0*/  SEL R3, R6, R3, !P3 ;  /* 0x0000000306037207 */ /* 0x000fc60005800000 */
[----:B------:R-:W-:-:S04]  /*71e0*/  IMAD.WIDE R8, R2, 0x4, R196 ;  /* 0x0000000402087825 */ /* 0x000fc800078e02c4 */
[C---:B------:R-:W-:Y:S02]  /*71f0*/  IMAD.WIDE R6, R3.reuse, 0x4, R196 ;  /* 0x0000000403067825 */ /* 0x040fe400078e02c4 */
[----:B------:R-:W2:Y:S04]  /*7200*/  LDG.E R8, desc[UR22][R8.64] ;  /* 0x0000001608087981 */ /* 0x000ea8000c1e1900 */
[----:B------:R-:W2:Y:S01]  /*7210*/  LDG.E R6, desc[UR22][R6.64] ;  /* 0x0000001606067981 */ /* 0x000ea2000c1e1900 */
[----:B------:R-:W-:-:S05]  /*7220*/  IADD3 R2, R3, -R2, RZ ;  /* 0x8000000203027210 */ /* 0x000fca0007ffe0ff */
[----:B------:R-:W-:-:S05]  /*7230*/  IMAD R2, R2, R11, -0x100 ;  /* 0xffffff0002027424 */ /* 0x000fca00078e020b */
[----:B------:R-:W-:-:S05]  /*7240*/  SHF.R.S32.HI R3, RZ, 0x1f, R2 ;  /* 0x0000001fff037819 */ /* 0x000fca0000011402 */
[----:B------:R-:W-:Y:S02]  /*7250*/  IMAD R3, R3, UR12, RZ ;  /* 0x0000000c03037c24 */ /* 0x000fe4000f8e02ff */
[----:B--2---:R-:W-:Y:S02]  /*7260*/  IMAD.IADD R9, R8, 0x1, -R6 ;  /* 0x0000000108097824 */ /* 0x004fe400078e0a06 */
[----:B------:R-:W-:-:S03]  /*7270*/  IMAD.WIDE.U32 R6, R2, UR12, RZ ;  /* 0x0000000c02067c25 */ /* 0x000fc6000f8e00ff */
[----:B------:R-:W-:Y:S01]  /*7280*/  SHF.R.S32.HI R8, RZ, 0x1f, R9 ;  /* 0x0000001fff087819 */ /* 0x000fe20000011409 */
[----:B------:R-:W-:-:S04]  /*7290*/  IMAD R2, R2, UR13, R3 ;  /* 0x0000000d02027c24 */ /* 0x000fc8000f8e0203 */
[----:B------:R-:W-:Y:S01]  /*72a0*/  IMAD R8, R8, UR6, RZ ;  /* 0x0000000608087c24 */ /* 0x000fe2000f8e02ff */
[----:B------:R-:W-:Y:S01]  /*72b0*/  IADD3 R3, R7, R2, RZ ;  /* 0x0000000207037210 */ /* 0x000fe20007ffe0ff */
[----:B------:R-:W-:Y:S02]  /*72c0*/  IMAD.MOV.U32 R2, RZ, RZ, R6 ;  /* 0x000000ffff027224 */ /* 0x000fe400078e0006 */
[C---:B------:R-:W-:Y:S02]  /*72d0*/  IMAD R8, R9.reuse, UR7, R8 ;  /* 0x0000000709087c24 */ /* 0x040fe4000f8e0208 */
[----:B------:R-:W-:-:S04]  /*72e0*/  IMAD.WIDE.U32 R6, R9, UR6, R2 ;  /* 0x0000000609067c25 */ /* 0x000fc8000f8e0002 */
[----:B------:R-:W-:Y:S01]  /*72f0*/  IMAD.MOV.U32 R3, RZ, RZ, R6 ;  /* 0x000000ffff037224 */ /* 0x000fe200078e0006 */
[----:B------:R-:W-:Y:S01]  /*7300*/  IADD3 R2, R7, R8, RZ ;  /* 0x0000000807027210 */ /* 0x000fe20007ffe0ff */
[----:B------:R-:W-:Y:S06]  /*7310*/  BRA `(.L_x_904) ;  /* 0x0000000000107947 */ /* 0x000fec0003800000 */
.L_x_903:
[----:B------:R-:W-:-:S04]  /*7320*/  ULEA UR6, -UR12, URZ, 0x8 ;  /* 0x0000003f0c067291 */ /* 0x000fc8000f8e413f */
[----:B------:R-:W-:Y:S02]  /*7330*/  USHF.R.S32.HI UR7, URZ, 0x1f, UR6 ;  /* 0x0000001f3f077899 */ /* 0x000fe40008011406 */
[----:B------:R-:W-:-:S04]  /*7340*/  MOV R3, UR6 ;  /* 0x0000000600037c02 */ /* 0x000fc80008000f00 */
[----:B------:R-:W-:-:S07]  /*7350*/  MOV R2, UR7 ;  /* 0x0000000700027c02 */ /* 0x000fce0008000f00 */
.L_x_904:
        /* <DEDUP_REMOVED lines=11> */
[----:B------:R-:W-:Y:S01]  /*7410*/  IMAD.U32 R6, RZ, RZ, UR13 ;  /* 0x0000000dff067e24 */ /* 0x000fe2000f8e00ff */
[----:B------:R-:W-:Y:S01]  /*7420*/  @!P2 LEA R53, P3, R8, R38, 0x6 ;  /* 0x000000260835a211 */ /* 0x000fe200078630ff */
[----:B------:R-:W-:Y:S01]  /*7430*/  IMAD.U32 R8, RZ, RZ, UR13 ;  /* 0x0000000dff087e24 */ /* 0x000fe2000f8e00ff */
[-C--:B------:R-:W-:Y:S01]  /*7440*/  @!P2 LEA.HI.X R51, R10, R39.reuse, R9, 0x5, P4 ;  /* 0x000000270a33a211 */ /* 0x080fe200020f2c09 */
[----:B------:R-:W-:Y:S01]  /*7450*/  IMAD.U32 R9, RZ, RZ, UR12 ;  /* 0x0000000cff097e24 */ /* 0x000fe2000f8e00ff */
[----:B------:R-:W-:Y:S01]  /*7460*/  @!P2 LEA.HI.X R52, R7, R39, R6, 0x6, P3 ;  /* 0x000000270734a211 */ /* 0x000fe200018f3406 */
[----:B------:R-:W-:Y:S01]  /*7470*/  @!P2 IMAD.MOV.U32 R6, RZ, RZ, R38 ;  /* 0x000000ffff06a224 */ /* 0x000fe200078e0026 */
[----:B------:R-:W-:Y:S01]  /*7480*/  VOTEU.ALL UP0, P2 ;  /* 0x00000000003f7886 */ /* 0x000fe20001000000 */
[----:B------:R-:W-:Y:S01]  /*7490*/  @!P2 IMAD.MOV.U32 R7, RZ, RZ, R39 ;  /* 0x000000ffff07a224 */ /* 0x000fe200078e0027 */
[----:B------:R-:W1:Y:S01]  /*74a0*/  @!P2 LDC.64 R30, c[0x0][0x218] ;  /* 0x00008600ff1eab82 */ /* 0x000e620000000a00 */
[----:B------:R-:W-:Y:S01]  /*74b0*/  IMAD.U32 R16, RZ, RZ, UR12 ;  /* 0x0000000cff107e24 */ /* 0x000fe2000f8e00ff */
[----:B------:R2:W-:Y:S01]  /*74c0*/  @P2 STS.128 [R241+0x2000], RZ ;  /* 0x002000fff1002388 */ /* 0x0005e20000000c00 */
[----:B------:R-:W-:Y:S01]  /*74d0*/  @!P2 IMAD.WIDE.U32 R20, R20, 0x30, R6 ;  /* 0x000000301414a825 */ /* 0x000fe200078e0006 */
[----:B------:R-:W-:-:S02]  /*74e0*/  @!UP0 UIMAD UR6, UR13, 0x30, URZ ;  /* 0x000000300d0688a4 */ /* 0x000fc4000f8e023f */
[----:B------:R-:W-:Y:S01]  /*74f0*/  @!UP0 UIMAD UR21, UR13, 0x50, URZ ;  /* 0x000000500d1588a4 */ /* 0x000fe2000f8e023f */
[----:B------:R-:W-:Y:S01]  /*7500*/  @!P2 IMAD.WIDE.U32 R18, R18, 0x50, R6 ;  /* 0x000000501212a825 */ /* 0x000fe200078e0006 */
[----:B------:R-:W-:Y:S01]  /*7510*/  @!P2 IADD3 R20, P4, R3, R20, RZ ;  /* 0x000000140314a210 */ /* 0x000fe20007f9e0ff */
[----:B------:R-:W-:Y:S01]  /*7520*/  @!UP0 UIMAD UR7, UR13, 0x60, URZ ;  /* 0x000000600d0788a4 */ /* 0x000fe2000f8e023f */
[----:B------:R-:W3:Y:S01]  /*7530*/  @!P2 LDC.64 R32, c[0x0][0x218] ;  /* 0x00008600ff20ab82 */ /* 0x000ee20000000a00 */
[----:B------:R-:W-:Y:S01]  /*7540*/  IMAD.U32 R6, RZ, RZ, UR12 ;  /* 0x0000000cff067e24 */ /* 0x000fe2000f8e00ff */
[----:B------:R-:W-:Y:S01]  /*7550*/  @!P2 IADD3.X R41, R2, UR6, R21, P4, !PT ;  /* 0x000000060229ac10 */ /* 0x000fe2000a7fe415 */
[----:B------:R-:W-:Y:S01]  /*7560*/  IMAD.U32 R14, RZ, RZ, UR12 ;  /* 0x0000000cff0e7e24 */ /* 0x000fe2000f8e00ff */
[----:B------:R-:W-:Y:S01]  /*7570*/  @!UP0 UIMAD UR6, UR13, 0x70, URZ ;  /* 0x000000700d0688a4 */ /* 0x000fe2000f8e023f */
[----:B------:R-:W-:Y:S01]  /*7580*/  IMAD.U32 R12, RZ, RZ, UR12 ;  /* 0x0000000cff0c7e24 */ /* 0x000fe2000f8e00ff */
[----:B------:R-:W-:Y:S01]  /*7590*/  @!P2 LEA R54, P3, R6, R38, 0x7 ;  /* 0x000000260636a211 */ /* 0x000fe200078638ff */
[----:B------:R-:W-:Y:S01]  /*75a0*/  @!P2 IMAD.MOV.U32 R6, RZ, RZ, R38 ;  /* 0x000000ffff06a224 */ /* 0x000fe200078e0026 */
[----:B------:R-:W-:Y:S01]  /*75b0*/  @!UP0 UIMAD UR26, UR13, 0x90, URZ ;  /* 0x000000900d1a88a4 */ /* 0x000fe2000f8e023f */
[----:B------:R-:W-:Y:S01]  /*75c0*/  IMAD.U32 R22, RZ, RZ, UR12 ;  /* 0x0000000cff167e24 */ /* 0x000fe2000f8e00ff */
[----:B------:R-:W-:Y:S01]  /*75d0*/  @!P2 LEA.HI.X R55, R9, R39, R8, 0x7, P3 ;  /* 0x000000270937a211 */ /* 0x000fe200018f3c08 */
[----:B------:R-:W-:Y:S01]  /*75e0*/  IMAD.U32 R8, RZ, RZ, UR12 ;  /* 0x0000000cff087e24 */ /* 0x000fe2000f8e00ff */
[----:B------:R-:W-:Y:S01]  /*75f0*/  @!P2 IADD3 R18, P3, R3, R18, RZ ;  /* 0x000000120312a210 */ /* 0x000fe20007f7e0ff */
[----:B------:R-:W-:-:S03]  /*7600*/  @!P2 IMAD.WIDE.U32 R16, R16, 0x60, R6 ;  /* 0x000000601010a825 */ /* 0x000fc600078e0006 */
[----:B------:R-:W-:Y:S01]  /*7610*/  @!P2 IADD3.X R19, R2, UR21, R19, P3, !PT ;  /* 0x000000150213ac10 */ /* 0x000fe20009ffe413 */
[--C-:B------:R-:W-:Y:S01]  /*7620*/  @!P2 IMAD.WIDE.U32 R14, R14, 0x70, R6.reuse ;  /* 0x000000700e0ea825 */ /* 0x100fe200078e0006 */
[C---:B------:R-:W-:Y:S01]  /*7630*/  @!P2 IADD3 R28, P4, R3.reuse, R16, RZ ;  /* 0x00000010031ca210 */ /* 0x040fe20007f9e0ff */
[----:B------:R-:W-:Y:S02]  /*7640*/  @!UP0 UIMAD UR21, UR13, 0xa0, URZ ;  /* 0x000000a00d1588a4 */ /* 0x000fe4000f8e023f */
[----:B------:R-:W-:Y:S01]  /*7650*/  @!P2 IMAD.WIDE.U32 R12, R12, 0x90, R6 ;  /* 0x000000900c0ca825 */ /* 0x000fe200078e0006 */
[C---:B------:R-:W-:Y:S02]  /*7660*/  @!P2 IADD3 R21, P3, R3.reuse, R14, RZ ;  /* 0x0000000e0315a210 */ /* 0x040fe40007f7e0ff */
[----:B------:R-:W-:Y:S01]  /*7670*/  @!P2 IADD3.X R43, R2, UR7, R17, P4, !PT ;  /* 0x00000007022bac10 */ /* 0x000fe2000a7fe411 */
[----:B------:R-:W-:Y:S01]  /*7680*/  @!P2 IMAD.WIDE.U32 R10, R10, 0xa0, R6 ;  /* 0x000000a00a0aa825 */ /* 0x000fe200078e0006 */
[----:B------:R-:W-:Y:S01]  /*7690*/  @!P2 IADD3.X R42, R2, UR6, R15, P3, !PT ;  /* 0x00000006022aac10 */ /* 0x000fe20009ffe40f */
[----:B------:R-:W-:Y:S01]  /*76a0*/  @!UP0 UIMAD UR6, UR13, 0xc0, URZ ;  /* 0x000000c00d0688a4 */ /* 0x000fe2000f8e023f */
[----:B------:R-:W4:Y:S01]  /*76b0*/  @!P2 LDC.64 R16, c[0x0][0x218] ;  /* 0x00008600ff10ab82 */ /* 0x000f220000000a00 */
[----:B------:R-:W-:Y:S01]  /*76c0*/  @!P2 IMAD.WIDE.U32 R8, R8, 0xb0, R6 ;  /* 0x000000b00808a825 */ /* 0x000fe200078e0006 */
[----:B------:R-:W-:Y:S01]  /*76d0*/  @!UP0 UIMAD UR7, UR13, 0xb0, URZ ;  /* 0x000000b00d0788a4 */ /* 0x000fe2000f8e023f */
[----:B------:R-:W-:-:S02]  /*76e0*/  @!P2 IADD3 R36, P5, R3, R10, RZ ;  /* 0x0000000a0324a210 */ /* 0x000fc40007fbe0ff */
[----:B------:R-:W-:Y:S01]  /*76f0*/  @!P2 IMAD.WIDE.U32 R6, R22, 0xc0, R6 ;  /* 0x000000c01606a825 */ /* 0x000fe200078e0006 */
[C---:B------:R-:W-:Y:S02]  /*7700*/  @!P2 IADD3 R37, P4, R3.reuse, R8, RZ ;  /* 0x000000080325a210 */ /* 0x040fe40007f9e0ff */
[C---:B------:R-:W-:Y:S01]  /*7710*/  @!P2 IADD3.X R48, R2.reuse, UR21, R11, P5, !PT ;  /* 0x000000150230ac10 */ /* 0x040fe2000affe40b */
[----:B------:R-:W-:Y:S01]  /*7720*/  IMAD.U32 R24, RZ, RZ, UR12 ;  /* 0x0000000cff187e24 */ /* 0x000fe2000f8e00ff */
[C---:B------:R-:W-:Y:S01]  /*7730*/  @!P2 IADD3 R40, P3, R3.reuse, R6, RZ ;  /* 0x000000060328a210 */ /* 0x040fe20007f7e0ff */
[----:B------:R-:W-:Y:S01]  /*7740*/  @!P2 IMAD.MOV.U32 R22, RZ, RZ, R38 ;  /* 0x000000ffff16a224 */ /* 0x000fe200078e0026 */
[C---:B------:R-:W-:Y:S01]  /*7750*/  @!P2 IADD3.X R46, R2.reuse, UR7, R9, P4, !PT ;  /* 0x00000007022eac10 */ /* 0x040fe2000a7fe409 */
[----:B------:R-:W-:Y:S01]  /*7760*/  @!P2 IMAD.MOV.U32 R23, RZ, RZ, R39 ;  /* 0x000000ffff17a224 */ /* 0x000fe200078e0027 */
[----:B------:R-:W-:Y:S01]  /*7770*/  @!P2 IADD3.X R50, R2, UR6, R7, P3, !PT ;  /* 0x000000060232ac10 */ /* 0x000fe20009ffe407 */
[----:B------:R-:W-:Y:S01]  /*7780*/  IMAD.U32 R26, RZ, RZ, UR12 ;  /* 0x0000000cff1a7e24 */ /* 0x000fe2000f8e00ff */
[C---:B------:R-:W-:Y:S01]  /*7790*/  @!P2 IADD3 R7, P3, R3.reuse, R38, RZ ;  /* 0x000000260307a210 */ /* 0x040fe20007f7e0ff */
[--C-:B------:R-:W-:Y:S01]  /*77a0*/  @!P2 IMAD.WIDE.U32 R24, R24, 0xd0, R22.reuse ;  /* 0x000000d01818a825 */ /* 0x100fe200078e0016 */
[----:B------:R-:W-:Y:S01]  /*77b0*/  @!UP0 UIMAD UR6, UR13, 0xe0, URZ ;  /* 0x000000e00d0688a4 */ /* 0x000fe2000f8e023f */
[----:B------:R-:W5:Y:S01]  /*77c0*/  @!P2 LDC.64 R14, c[0x0][0x218] ;  /* 0x00008600ff0eab82 */ /* 0x000f620000000a00 */
[----:B------:R-:W-:Y:S01]  /*77d0*/  @!UP0 UIMAD UR7, UR13, 0xd0, URZ ;  /* 0x000000d00d0788a4 */ /* 0x000fe2000f8e023f */
[----:B------:R-:W-:Y:S01]  /*77e0*/  @!P2 IMAD.WIDE.U32 R22, R26, 0xe0, R22 ;  /* 0x000000e01a16a825 */ /* 0x000fe200078e0016 */
[----:B------:R-:W-:-:S02]  /*77f0*/  @!P2 IADD3 R34, P4, R3, R24, RZ ;  /* 0x000000180322a210 */ /* 0x000fc40007f9e0ff */
[C---:B------:R-:W-:Y:S01]  /*7800*/  @!P2 IADD3 R29, P6, R3.reuse, R12, RZ ;  /* 0x0000000c031da210 */ /* 0x040fe20007fde0ff */
[C---:B------:R-:W-:Y:S01]  /*7810*/  @!P2 IMAD.X R8, R2.reuse, 0x1, R39, P3 ;  /* 0x000000010208a824 */ /* 0x040fe200018e0627 */
[C---:B------:R-:W-:Y:S01]  /*7820*/  @!P2 IADD3 R35, P3, R3.reuse, R22, RZ ;  /* 0x000000160323a210 */ /* 0x040fe20007f7e0ff */
[----:B------:R-:W2:Y:S01]  /*7830*/  @!P2 LDC.64 R26, c[0x0][0x218] ;  /* 0x00008600ff1aab82 */ /* 0x000ea20000000a00 */
[C---:B------:R-:W-:Y:S02]  /*7840*/  @!P2 IADD3.X R47, R2.reuse, UR7, R25, P4, !PT ;  /* 0x00000007022fac10 */ /* 0x040fe4000a7fe419 */
[C---:B------:R-:W-:Y:S02]  /*7850*/  @!P2 IADD3.X R44, R2.reuse, UR6, R23, P3, !PT ;  /* 0x00000006022cac10 */ /* 0x040fe40009ffe417 */
[----:B------:R-:W-:Y:S02]  /*7860*/  @!P2 IADD3 R11, P3, R3, R49, RZ ;  /* 0x00000031030ba210 */ /* 0x000fe40007f7e0ff */
[C---:B------:R-:W-:Y:S01]  /*7870*/  @!P2 IADD3.X R45, R2.reuse, UR26, R13, P6, !PT ;  /* 0x0000001a022dac10 */ /* 0x040fe2000b7fe40d */
[----:B------:R-:W5:Y:S02]  /*7880*/  @!P2 LDC.64 R24, c[0x0][0x218] ;  /* 0x00008600ff18ab82 */ /* 0x000f640000000a00 */
[----:B------:R-:W-:Y:S01]  /*7890*/  @!P2 IMAD.X R13, R2, 0x1, R51, P3 ;  /* 0x00000001020da824 */ /* 0x000fe200018e0633 */
[----:B---3--:R-:W-:-:S04]  /*78a0*/  @!P2 LEA R10, P3, R11, R32, 0x1 ;  /* 0x000000200b0aa211 */ /* 0x008fc800078608ff */
[----:B------:R-:W-:Y:S01]  /*78b0*/  @!P2 LEA.HI.X R11, R11, R33, R13, 0x1, P3 ;  /* 0x000000210b0ba211 */ /* 0x000fe200018f0c0d */
[----:B------:R-:W3:Y:S01]  /*78c0*/  @!P2 LDC.64 R22, c[0x0][0x218] ;  /* 0x00008600ff16ab82 */ /* 0x000ee20000000a00 */
[----:B--2---:R-:W-:-:S04]  /*78d0*/  @!P2 LEA R6, P5, R7, R26, 0x1 ;  /* 0x0000001a0706a211 */ /* 0x004fc800078a08ff */
[----:B------:R-:W-:-:S03]  /*78e0*/  @!P2 LEA.HI.X R7, R7, R27, R8, 0x1, P5 ;  /* 0x0000001b0707a211 */ /* 0x000fc600028f0c08 */
[----:B------:R-:W2:Y:S01]  /*78f0*/  @!P2 LDC.64 R26, c[0x0][0x218] ;  /* 0x00008600ff1aab82 */ /* 0x000ea20000000a00 */
[----:B------:R-:W-:Y:S01]  /*7900*/  @!P2 IADD3 R9, P5, P4, R3, UR15, R38 ;  /* 0x0000000f0309ac10 */ /* 0x000fe2000fcbe026 */
[----:B------:R-:W-:Y:S01]  /*7910*/  @!PT LDS RZ, [RZ] ;  /* 0x00000000fffff984 */ /* 0x000fe20000000800 */
[----:B------:R-:W-:Y:S01]  /*7920*/  @!PT LDS RZ, [RZ] ;  /* 0x00000000fffff984 */ /* 0x000fe20000000800 */
[----:B------:R-:W-:Y:S01]  /*7930*/  @!PT LDS RZ, [RZ] ;  /* 0x00000000fffff984 */ /* 0x000fe20000000800 */
[----:B------:R4:W-:Y:S03]  /*7940*/  @!P2 LDGSTS.E.BYPASS.LTC128B.128 [R241+0x2000], desc[UR22][R6.64] ;  /* 0x0200000006f1afae */ /* 0x0009e6000b901d56 */
[----:B------:R-:W-:Y:S02]  /*7950*/  @!P2 IADD3.X R12, R2, UR14, R39, P5, P4 ;  /* 0x0000000e020cac10 */ /* 0x000fe4000afe8427 */
[C---:B-1----:R-:W-:Y:S01]  /*7960*/  @!P2 LEA R8, P4, R9.reuse, R30, 0x1 ;  /* 0x0000001e0908a211 */ /* 0x042fe200078808ff */
[----:B------:R1:W-:Y:S03]  /*7970*/  @P2 STS.128 [R241+0x2800], RZ ;  /* 0x002800fff1002388 */ /* 0x0003e60000000c00 */
[----:B------:R-:W-:-:S02]  /*7980*/  @!P2 LEA.HI.X R9, R9, R31, R12, 0x1, P4 ;  /* 0x0000001f0909a211 */ /* 0x000fc400020f0c0c */
[----:B------:R-:W-:-:S03]  /*7990*/  @!P2 IADD3 R12, P3, R3, R53, RZ ;  /* 0x00000035030ca210 */ /* 0x000fc60007f7e0ff */
        /* <DEDUP_REMOVED lines=10> */
[----:B----4-:R-:W-:-:S04]  /*7a40*/  @!P2 LEA R6, P4, R20, R16, 0x1 ;  /* 0x000000101406a211 */ /* 0x010fc800078808ff */
[----:B------:R-:W-:Y:S02]  /*7a50*/  @!P2 LEA.HI.X R7, R20, R17, R41, 0x1, P4 ;  /* 0x000000111407a211 */ /* 0x000fe400020f0c29 */
[----:B------:R-:W4:Y:S03]  /*7a60*/  @!P2 LDC.64 R16, c[0x0][0x218] ;  /* 0x00008600ff10ab82 */ /* 0x000f260000000a00 */
[----:B------:R-:W-:Y:S01]  /*7a70*/  @!PT LDS RZ, [RZ] ;  /* 0x00000000fffff984 */ /* 0x000fe20000000800 */
[----:B------:R-:W-:Y:S01]  /*7a80*/  @!PT LDS RZ, [RZ] ;  /* 0x00000000fffff984 */ /* 0x000fe20000000800 */
[----:B------:R-:W-:Y:S01]  /*7a90*/  @!PT LDS RZ, [RZ] ;  /* 0x00000000fffff984 */ /* 0x000fe20000000800 */
[----:B------:R2:W-:Y:S01]  /*7aa0*/  @!P2 LDGSTS.E.BYPASS.LTC128B.128 [R241+0x3800], desc[UR22][R6.64] ;  /* 0x0380000006f1afae */ /* 0x0005e2000b901d56 */
[----:B-----5:R-:W-:Y:S01]  /*7ab0*/  @!P2 IMAD.X R9, R2, 0x1, R52, P3 ;  /* 0x000000010209a824 */ /* 0x020fe200018e0634 */
[C---:B------:R-:W-:Y:S02]  /*7ac0*/  @!P2 LEA R8, P3, R12.reuse, R14, 0x1 ;  /* 0x0000000e0c08a211 */ /* 0x040fe400078608ff */
[----:B------:R1:W-:Y:S02]  /*7ad0*/  @P2 STS.128 [R241+0x4000], RZ ;  /* 0x004000fff1002388 */ /* 0x0003e40000000c00 */
[----:B------:R-:W-:-:S02]  /*7ae0*/  @!P2 LEA.HI.X R9, R12, R15, R9, 0x1, P3 ;  /* 0x0000000f0c09a211 */ /* 0x000fc400018f0c09 */
[----:B------:R-:W5:Y:S01]  /*7af0*/  @!P2 LDC.64 R14, c[0x0][0x218] ;  /* 0x00008600ff0eab82 */ /* 0x000f620000000a00 */
[C---:B---3--:R-:W-:Y:S02]  /*7b00*/  @!P2 LEA R10, P4, R28.reuse, R22, 0x1 ;  /* 0x000000161c0aa211 */ /* 0x048fe400078808ff */
[----:B------:R-:W-:Y:S01]  /*7b10*/  @!PT LDS RZ, [RZ] ;  /* 0x00000000fffff984 */ /* 0x000fe20000000800 */
[----:B------:R-:W-:Y:S01]  /*7b20*/  @!PT LDS RZ, [RZ] ;  /* 0x00000000fffff984 */ /* 0x000fe20000000800 */
[----:B------:R-:W-:Y:S01]  /*7b30*/  @!PT LDS RZ, [RZ] ;  /* 0x00000000fffff984 */ /* 0x000fe20000000800 */
[----:B------:R-:W-:Y:S02]  /*7b40*/  @!P2 LDGSTS.E.BYPASS.LTC128B.128 [R241+0x4000], desc[UR22][R8.64] ;  /* 0x0400000008f1afae */ /* 0x000fe4000b901d56 */
[----:B------:R-:W-:Y:S02]  /*7b50*/  @!P2 LEA.HI.X R11, R28, R23, R43, 0x1, P4 ;  /* 0x000000171c0ba211 */ /* 0x000fe400020f0c2b */
[----:B------:R1:W-:Y:S01]  /*7b60*/  @P2 STS.128 [R241+0x4800], RZ ;  /* 0x004800fff1002388 */ /* 0x0003e20000000c00 */
[----:B------:R-:W3:Y:S01]  /*7b70*/  @!P2 LDC.64 R22, c[0x0][0x218] ;  /* 0x00008600ff16ab82 */ /* 0x000ee20000000a00 */
[----:B--2---:R-:W-:-:S04]  /*7b80*/  @!P2 LEA R6, P3, R18, R26, 0x1 ;  /* 0x0000001a1206a211 */ /* 0x004fc800078608ff */
[----:B------:R-:W-:Y:S02]  /*7b90*/  @!P2 LEA.HI.X R7, R18, R27, R19, 0x1, P3 ;  /* 0x0000001b1207a211 */ /* 0x000fe400018f0c13 */
[C---:B------:R-:W-:Y:S01]  /*7ba0*/  @!P2 LEA R12, P3, R21.reuse, R24, 0x1 ;  /* 0x00000018150ca211 */ /* 0x040fe200078608ff */
[----:B------:R-:W2:Y:S02]  /*7bb0*/  @!P2 LDC.64 R18, c[0x0][0x218] ;  /* 0x00008600ff12ab82 */ /* 0x000ea40000000a00 */
[----:B------:R-:W-:Y:S01]  /*7bc0*/  @!PT LDS RZ, [RZ] ;  /* 0x00000000fffff984 */ /* 0x000fe20000000800 */
[----:B------:R-:W-:Y:S01]  /*7bd0*/  @!PT LDS RZ, [RZ] ;  /* 0x00000000fffff984 */ /* 0x000fe20000000800 */
[----:B------:R-:W-:Y:S01]  /*7be0*/  @!PT LDS RZ, [RZ] ;  /* 0x00000000fffff984 */ /* 0x000fe20000000800 */
[----:B------:R1:W-:Y:S01]  /*7bf0*/  @!P2 LDGSTS.E.BYPASS.LTC128B.128 [R241+0x4800], desc[UR22][R6.64] ;  /* 0x0480000006f1afae */ /* 0x0003e2000b901d56 */
[----:B------:R-:W-:-:S03]  /*7c00*/  @!P2 LEA.HI.X R13, R21, R25, R42, 0x1, P3 ;  /* 0x00000019150da211 */ /* 0x000fc600018f0c2a */
[----:B------:R1:W-:Y:S02]  /*7c10*/  @P2 STS.128 [R241+0x5000], RZ ;  /* 0x005000fff1002388 */ /* 0x0003e40000000c00 */
[----:B------:R-:W3:Y:S02]  /*7c20*/  @!P2 LDC.64 R26, c[0x0][0x218] ;  /* 0x00008600ff1aab82 */ /* 0x000ee40000000a00 */
[----:B------:R-:W-:Y:S01]  /*7c30*/  @!PT LDS RZ, [RZ] ;  /* 0x00000000fffff984 */ /* 0x000fe20000000800 */
[----:B------:R-:W-:Y:S01]  /*7c40*/  @!PT LDS RZ, [RZ] ;  /* 0x00000000fffff984 */ /* 0x000fe20000000800 */
[----:B------:R-:W-:Y:S01]  /*7c50*/  @!PT LDS RZ, [RZ] ;  /* 0x00000000fffff984 */ /* 0x000fe20000000800 */
[----:B------:R-:W-:Y:S04]  /*7c60*/  @!P2 LDGSTS.E.BYPASS.LTC128B.128 [R241+0x5000], desc[UR22][R10.64] ;  /* 0x050000000af1afae */ /* 0x000fe8000b901d56 */
[----:B------:R2:W-:Y:S02]  /*7c70*/  @P2 STS.128 [R241+0x5800], RZ ;  /* 0x005800fff1002388 */ /* 0x0005e40000000c00 */
[----:B------:R-:W3:Y:S02]  /*7c80*/  @!P2 LDC.64 R20, c[0x0][0x218] ;  /* 0x00008600ff14ab82 */ /* 0x000ee40000000a00 */
[----:B------:R-:W-:Y:S01]  /*7c90*/  @!PT LDS RZ, [RZ] ;  /* 0x00000000fffff984 */ /* 0x000fe20000000800 */
[----:B------:R-:W-:Y:S01]  /*7ca0*/  @!PT LDS RZ, [RZ] ;  /* 0x00000000fffff984 */ /* 0x000fe20000000800 */
[----:B------:R-:W-:Y:S01]  /*7cb0*/  @!PT LDS RZ, [RZ] ;  /* 0x00000000fffff984 */ /* 0x000fe20000000800 */
[----:B------:R3:W-:Y:S04]  /*7cc0*/  @!P2 LDGSTS.E.BYPASS.LTC128B.128 [R241+0x5800], desc[UR22][R12.64] ;  /* 0x058000000cf1afae */ /* 0x0007e8000b901d56 */
[----:B------:R2:W-:Y:S02]  /*7cd0*/  @P2 STS.128 [R241+0x6000], RZ ;  /* 0x006000fff1002388 */ /* 0x0005e40000000c00 */
[----:B------:R-:W3:Y:S01]  /*7ce0*/  @!P2 LDC.64 R24, c[0x0][0x218] ;  /* 0x00008600ff18ab82 */ /* 0x000ee20000000a00 */
[----:B-1----:R-:W-:-:S05]  /*7cf0*/  @!P2 IADD3 R6, P3, R3, R54, RZ ;  /* 0x000000360306a210 */ /* 0x002fca0007f7e0ff */
[----:B------:R-:W-:Y:S01]  /*7d00*/  @!P2 IMAD.X R7, R2, 0x1, R55, P3 ;  /* 0x000000010207a824 */ /* 0x000fe200018e0637 */
[----:B----4-:R-:W-:-:S04]  /*7d10*/  @!P2 LEA R8, P3, R6, R16, 0x1 ;  /* 0x000000100608a211 */ /* 0x010fc800078608ff */
[----:B------:R-:W-:Y:S02]  /*7d20*/  @!P2 LEA.HI.X R9, R6, R17, R7, 0x1, P3 ;  /* 0x000000110609a211 */ /* 0x000fe400018f0c07 */
[C---:B-----5:R-:W-:Y:S02]  /*7d30*/  @!P2 LEA R6, P3, R29.reuse, R14, 0x1 ;  /* 0x0000000e1d06a211 */ /* 0x060fe400078608ff */
[C---:B--2---:R-:W-:Y:S01]  /*7d40*/  @!P2 LEA R14, P4, R36.reuse, R18, 0x1 ;  /* 0x00000012240ea211 */ /* 0x044fe200078808ff */
[----:B------:R-:W-:Y:S01]  /*7d50*/  @!PT LDS RZ, [RZ] ;  /* 0x00000000fffff984 */ /* 0x000fe20000000800 */
[----:B------:R-:W-:Y:S01]  /*7d60*/  @!PT LDS RZ, [RZ] ;  /* 0x00000000fffff984 */ /* 0x000fe20000000800 */
[----:B------:R-:W-:Y:S01]  /*7d70*/  @!PT LDS RZ, [RZ] ;  /* 0x00000000fffff984 */ /* 0x000fe20000000800 */
[----:B------:R1:W-:Y:S01]  /*7d80*/  @!P2 LDGSTS.E.BYPASS.LTC128B.128 [R241+0x6000], desc[UR22][R8.64] ;  /* 0x0600000008f1afae */ /* 0x0003e2000b901d56 */
[----:B------:R-:W-:Y:S02]  /*7d90*/  @!P2 LEA.HI.X R7, R29, R15, R45, 0x1, P3 ;  /* 0x0000000f1d07a211 */ /* 0x000fe400018f0c2d */
[----:B---3--:R-:W-:Y:S01]  /*7da0*/  @!P2 LEA R12, P3, R37, R26, 0x1 ;  /* 0x0000001a250ca211 */ /* 0x008fe200078608ff */
[----:B------:R2:W-:Y:S01]  /*7db0*/  @P2 STS.128 [R241+0x6800], RZ ;  /* 0x006800fff1002388 */ /* 0x0005e20000000c00 */
[----:B------:R-:W-:-:S02]  /*7dc0*/  @!P2 LEA.HI.X R15, R36, R19, R48, 0x1, P4 ;  /* 0x00000013240fa211 */ /* 0x000fc400020f0c30 */
[C---:B------:R-:W-:Y:S01]  /*7dd0*/  @!P2 LEA R10, P5, R40.reuse, R20, 0x1 ;  /* 0x00000014280aa211 */ /* 0x040fe200078a08ff */
[----:B------:R-:W-:Y:S01]  /*7de0*/  @!PT LDS RZ, [RZ] ;  /* 0x00000000fffff984 */ /* 0x000fe20000000800 */
[----:B------:R-:W-:Y:S01]  /*7df0*/  @!PT LDS RZ, [RZ] ;  /* 0x00000000fffff984 */ /* 0x000fe20000000800 */
[----:B------:R-:W-:Y:S01]  /*7e00*/  @!PT LDS RZ, [RZ] ;  /* 0x00000000fffff984 */ /* 0x000fe20000000800 */
[----:B------:R3:W-:Y:S01]  /*7e10*/  @!P2 LDGSTS.E.BYPASS.LTC128B.128 [R241+0x6800], desc[UR22][R6.64] ;  /* 0x0680000006f1afae */ /* 0x0007e2000b901d56 */
[----:B------:R-:W-:Y:S02]  /*7e20*/  @!P2 LEA.HI.X R13, R37, R27, R46, 0x1, P3 ;  /* 0x0000001b250da211 */ /* 0x000fe400018f0c2e */
[----:B------:R-:W-:Y:S01]  /*7e30*/  @!P2 LEA.HI.X R11, R40, R21, R50, 0x1, P5 ;  /* 0x00000015280ba211 */ /* 0x000fe200028f0c32 */
        /* <DEDUP_REMOVED lines=9> */
[----:B------:R2:W-:Y:S01]  /*7ed0*/  @!P2 LDGSTS.E.BYPASS.LTC128B.128 [R241+0x7800], desc[UR22][R12.64] ;  /* 0x078000000cf1afae */ /* 0x0005e2000b901d56 */
[----:B-1----:R-:W-:-:S03]  /*7ee0*/  @!P2 LEA R8, P4, R34, R22, 0x1 ;  /* 0x000000162208a211 */ /* 0x002fc600078808ff */
[----:B------:R2:W-:Y:S01]  /*7ef0*/  @P2 STS.128 [R241+0x8000], RZ ;  /* 0x008000fff1002388 */ /* 0x0005e20000000c00 */
[----:B------:R-:W-:-:S03]  /*7f00*/  @!P2 LEA.HI.X R9, R34, R23, R47, 0x1, P4 ;  /* 0x000000172209a211 */ /* 0x000fc600020f0c2f */
[----:B------:R-:W-:Y:S01]  /*7f10*/  @!PT LDS RZ, [RZ] ;  /* 0x00000000fffff984 */ /* 0x000fe20000000800 */
[----:B------:R-:W-:Y:S01]  /*7f20*/  @!PT LDS RZ, [RZ] ;  /* 0x00000000fffff984 */ /* 0x000fe20000000800 */
[----:B------:R-:W-:Y:S01]  /*7f30*/  @!PT LDS RZ, [RZ] ;  /* 0x00000000fffff984 */ /* 0x000fe20000000800 */
[----:B------:R2:W-:Y:S01]  /*7f40*/  @!P2 LDGSTS.E.BYPASS.LTC128B.128 [R241+0x8000], desc[UR22][R10.64] ;  /* 0x080000000af1afae */ /* 0x0005e2000b901d56 */
[----:B---3--:R-:W-:-:S03]  /*7f50*/  @!P2 LEA R6, P3, R35, R24, 0x1 ;  /* 0x000000182306a211 */ /* 0x008fc600078608ff */
[----:B------:R2:W-:Y:S01]  /*7f60*/  @P2 STS.128 [R241+0x8800], RZ ;  /* 0x008800fff1002388 */ /* 0x0005e20000000c00 */
[----:B------:R-:W-:-:S03]  /*7f70*/  @!P2 LEA.HI.X R7, R35, R25, R44, 0x1, P3 ;  /* 0x000000192307a211 */ /* 0x000fc600018f0c2c */
        /* <DEDUP_REMOVED lines=11> */
[----:B--2---:R-:W-:Y:S01]  /*8030*/  IMAD.U32 R8, RZ, RZ, UR12 ;  /* 0x0000000cff087e24 */ /* 0x004fe2000f8e00ff */
[----:B------:R-:W-:Y:S01]  /*8040*/  UIMAD UR21, UR13, 0xf0, URZ ;  /* 0x000000f00d1578a4 */ /* 0x000fe2000f8e023f */
[----:B------:R-:W-:Y:S01]  /*8050*/  IMAD.MOV.U32 R6, RZ, RZ, R38 ;  /* 0x000000ffff067224 */ /* 0x000fe200078e0026 */
[----:B------:R-:W-:Y:S01]  /*8060*/  ULDC.64 UR6, c[0x0][0x218] ;  /* 0x0000860000067ab9 */ /* 0x000fe20000000a00 */
[----:B------:R-:W-:Y:S02]  /*8070*/  IMAD.MOV.U32 R7, RZ, RZ, R39 ;  /* 0x000000ffff077224 */ /* 0x000fe400078e0027 */
[----:B------:R-:W-:-:S03]  /*8080*/  IMAD.WIDE.U32 R6, R8, 0xf0, R6 ;  /* 0x000000f008067825 */ /* 0x000fc600078e0006 */
        /* <DEDUP_REMOVED lines=8> */
.L_x_906:
[----:B------:R-:W-:Y:S05]  /*8110*/  BSYNC B0 ;  /* 0x0000000000007941 */ /* 0x000fea0003800000 */
.L_x_905:
[----:B------:R-:W0:Y:S01]  /*8120*/  LDGDEPBAR ;  /* 0x00000000000079af */ /* 0x000e220000000000 */
[----:B------:R-:W-:-:S04]  /*8130*/  IADD3 R38, P2, R3, R38, RZ ;  /* 0x0000002603267210 */ /* 0x000fc80007f5e0ff */
[----:B------:R-:W-:-:S09]  /*8140*/  IADD3.X R39, R2, R39, RZ, P2, !PT ;  /* 0x0000002702277210 */ /* 0x000fd200017fe4ff */
.L_x_902:
[----:B------:R-:W-:Y:S01]  /*8150*/  VIADD R2, R189, UR19 ;  /* 0x00000013bd027c36 */ /* 0x000fe20008000000 */
[----:B------:R-:W-:-:S03]  /*8160*/  ULDC UR6, c[0x0][0x2ec] ;  /* 0x0000bb0000067ab9 */ /* 0x000fc60000000800 */
[C---:B------:R-:W-:Y:S01]  /*8170*/  VIADD R3, R2.reuse, 0x1 ;  /* 0x0000000102037836 */ /* 0x040fe20000000000 */
[CC--:B------:R-:W-:Y:S01]  /*8180*/  ISETP.GE.AND P2, PT, R2.reuse, R4.reuse, PT ;  /* 0x000000040200720c */ /* 0x0c0fe20003f46270 */
[C---:B-12---:R-:W-:Y:S02]  /*8190*/  VIADD R6, R2.reuse, 0x8 ;  /* 0x0000000802067836 */ /* 0x046fe40000000000 */
[C---:B------:R-:W-:Y:S01]  /*81a0*/  VIADD R7, R2.reuse, 0x78 ;  /* 0x0000007802077836 */ /* 0x040fe20000000000 */
[CC--:B------:R-:W-:Y:S01]  /*81b0*/  ISETP.GE.AND P6, PT, R3.reuse, R5.reuse, PT ;  /* 0x000000050300720c */ /* 0x0c0fe20003fc6270 */
[C---:B------:R-:W-:Y:S01]  /*81c0*/  VIADD R8, R2.reuse, 0xa9 ;  /* 0x000000a902087836 */ /* 0x040fe20000000000 */
[-C--:B------:R-:W-:Y:S01]  /*81d0*/  ISETP.GE.AND P4, PT, R3, R4.reuse, PT ;  /* 0x000000040300720c */ /* 0x080fe20003f86270 */
[C---:B------:R-:W-:Y:S01]  /*81e0*/  VIADD R3, R2.reuse, 0x9 ;  /* 0x0000000902037836 */ /* 0x040fe20000000000 */
[----:B------:R-:W-:Y:S01]  /*81f0*/  FSEL R29, R185, -INF , !P2 ;  /* 0xff800000b91d7808 */ /* 0x000fe20005000000 */
[C---:B------:R-:W-:Y:S01]  /*8200*/  VIADD R18, R2.reuse, 0xb1 ;  /* 0x000000b102127836 */ /* 0x040fe20000000000 */
[----:B------:R-:W-:Y:S01]  /*8210*/  FSEL R49, R187, -INF , !P6 ;  /* 0xff800000bb317808 */ /* 0x000fe20007000000 */
[----:B------:R-:W-:Y:S01]  /*8220*/  VIADD R12, R2, 0xb8 ;  /* 0x000000b8020c7836 */ /* 0x000fe20000000000 */
[-C--:B------:R-:W-:Y:S01]  /*8230*/  ISETP.GE.AND P3, PT, R6, R5.reuse, PT ;  /* 0x000000050600720c */ /* 0x080fe20003f66270 */
[----:B------:R-:W-:Y:S01]  /*8240*/  VIADD R17, R2, 0xb9 ;  /* 0x000000b902117836 */ /* 0x000fe20000000000 */
[-C--:B------:R-:W-:Y:S01]  /*8250*/  ISETP.GE.AND P5, PT, R6, R4.reuse, PT ;  /* 0x000000040600720c */ /* 0x080fe20003fa6270 */
[C---:B------:R-:W-:Y:S01]  /*8260*/  VIADD R6, R2.reuse, 0x10 ;  /* 0x0000001002067836 */ /* 0x040fe20000000000 */
[CC--:B------:R-:W-:Y:S01]  /*8270*/  ISETP.GE.AND P2, PT, R3.reuse, R5.reuse, PT ;  /* 0x000000050300720c */ /* 0x0c0fe20003f46270 */
[C---:B------:R-:W-:Y:S01]  /*8280*/  VIADD R11, R2.reuse, 0xc0 ;  /* 0x000000c0020b7836 */ /* 0x040fe20000000000 */
[-C--:B------:R-:W-:Y:S01]  /*8290*/  ISETP.GE.AND P6, PT, R3, R4.reuse, PT ;  /* 0x000000040300720c */ /* 0x080fe20003fc6270 */
[C---:B------:R-:W-:Y:S01]  /*82a0*/  VIADD R3, R2.reuse, 0x11 ;  /* 0x0000001102037836 */ /* 0x040fe20000000000 */
[----:B------:R-:W-:Y:S01]  /*82b0*/  FSEL R30, R183, -INF , !P4 ;  /* 0xff800000b71e7808 */ /* 0x000fe20006000000 */
[----:B------:R-:W-:Y:S01]  /*82c0*/  VIADD R16, R2, 0xc1 ;  /* 0x000000c102107836 */ /* 0x000fe20000000000 */
[----:B------:R-:W-:Y:S01]  /*82d0*/  FSEL R51, R182, -INF , !P3 ;  /* 0xff800000b6337808 */ /* 0x000fe20005800000 */
        /* <DEDUP_REMOVED lines=17> */
[----:B------:R-:W-:Y:S01]  /*83f0*/  FSEL R35, R172, -INF , !P3 ;  /* 0xff800000ac237808 */ /* 0x000fe20005800000 */
[----:B------:R-:W-:Y:S01]  /*8400*/  VIADD R24, R2, 0xe1 ;  /* 0x000000e102187836 */ /* 0x000fe20000000000 */
[----:B------:R-:W-:Y:S01]  /*8410*/  FSEL R54, R174, -INF , !P5 ;  /* 0xff800000ae367808 */ /* 0x000fe20006800000 */
[----:B------:R-:W-:Y:S01]  /*8420*/  VIADD R14, R2, 0xe8 ;  /* 0x000000e8020e7836 */ /* 0x000fe20000000000 */
[-C--:B------:R-:W-:Y:S01]  /*8430*/  ISETP.GE.AND P6, PT, R6, R5.reuse, PT ;  /* 0x000000050600720c */ /* 0x080fe20003fc6270 */
[----:B------:R-:W-:Y:S01]  /*8440*/  VIADD R19, R2, 0xe9 ;  /* 0x000000e902137836 */ /* 0x000fe20000000000 */
[-C--:B------:R-:W-:Y:S01]  /*8450*/  ISETP.GE.AND P4, PT, R6, R4.reuse, PT ;  /* 0x000000040600720c */ /* 0x080fe20003f86270 */
[C---:B------:R-:W-:Y:S01]  /*8460*/  VIADD R6, R2.reuse, 0x20 ;  /* 0x0000002002067836 */ /* 0x040fe20000000000 */
[C---:B------:R-:W-:Y:S01]  /*8470*/  ISETP.GE.AND P3, PT, R3.reuse, R5, PT ;  /* 0x000000050300720c */ /* 0x040fe20003f66270 */
[C---:B------:R-:W-:Y:S01]  /*8480*/  VIADD R13, R2.reuse, 0xf0 ;  /* 0x000000f0020d7836 */ /* 0x040fe20000000000 */
[----:B------:R-:W-:Y:S01]  /*8490*/  ISETP.GE.AND P5, PT, R3, R4, PT ;  /* 0x000000040300720c */ /* 0x000fe20003fa6270 */
[----:B------:R-:W-:Y:S01]  /*84a0*/  VIADD R3, R2, 0x21 ;  /* 0x0000002102037836 */ /* 0x000fe20000000000 */
[----:B------:R-:W-:Y:S01]  /*84b0*/  FSEL R34, R170, -INF , !P2 ;  /* 0xff800000aa227808 */ /* 0x000fe20005000000 */
[----:B------:R-:W-:Y:S01]  /*84c0*/  VIADD R28, R2, 0xf1 ;  /* 0x000000f1021c7836 */ /* 0x000fe20000000000 */
[----:B------:R-:W-:Y:S01]  /*84d0*/  FSEL R55, R168, -INF , !P6 ;  /* 0xff800000a8377808 */ /* 0x000fe20007000000 */
[----:B------:R-:W-:Y:S01]  /*84e0*/  VIADD R27, R2, 0xf8 ;  /* 0x000000f8021b7836 */ /* 0x000fe20000000000 */
[----:B------:R-:W-:Y:S01]  /*84f0*/  FSEL R33, R160, -INF , !P4 ;  /* 0xff800000a0217808 */ /* 0x000fe20006000000 */
[----:B------:R-:W-:Y:S01]  /*8500*/  VIADD R23, R2, 0xf9 ;  /* 0x000000f902177836 */ /* 0x000fe20000000000 */
[----:B------:R-:W-:-:S02]  /*8510*/  FSEL R57, R162, -INF , !P3 ;  /* 0xff800000a2397808 */ /* 0x000fc40005800000 */
[CC--:B------:R-:W-:Y:S02]  /*8520*/  ISETP.GE.AND P2, PT, R6.reuse, R5.reuse, PT ;  /* 0x000000050600720c */ /* 0x0c0fe40003f46270 */
[-C--:B------:R-:W-:Y:S01]  /*8530*/  ISETP.GE.AND P6, PT, R6, R4.reuse, PT ;  /* 0x000000040600720c */ /* 0x080fe20003fc6270 */
[C---:B------:R-:W-:Y:S01]  /*8540*/  VIADD R6, R2.reuse, 0x28 ;  /* 0x0000002802067836 */ /* 0x040fe20000000000 */
[C---:B------:R-:W-:Y:S02]  /*8550*/  ISETP.GE.AND P4, PT, R3.reuse, R5, PT ;  /* 0x000000050300720c */ /* 0x040fe40003f86270 */
[----:B------:R-:W-:Y:S01]  /*8560*/  ISETP.GE.AND P3, PT, R3, R4, PT ;  /* 0x000000040300720c */ /* 0x000fe20003f66270 */
[----:B------:R-:W-:Y:S01]  /*8570*/  VIADD R3, R2, 0x29 ;  /* 0x0000002902037836 */ /* 0x000fe20000000000 */
[----:B------:R-:W-:Y:S02]  /*8580*/  FSEL R40, R69, -INF , !P6 ;  /* 0xff80000045287808 */ /* 0x000fe40007000000 */
[----:B------:R-:W-:-:S02]  /*8590*/  FSEL R32, R159, -INF , !P5 ;  /* 0xff8000009f207808 */ /* 0x000fc40006800000 */
[----:B------:R-:W-:Y:S02]  /*85a0*/  FSEL R66, R66, -INF , !P2 ;  /* 0xff80000042427808 */ /* 0x000fe40005000000 */
[----:B------:R-:W-:Y:S02]  /*85b0*/  FSEL R69, R157, -INF , !P4 ;  /* 0xff8000009d457808 */ /* 0x000fe40006000000 */
[CC--:B------:R-:W-:Y:S02]  /*85c0*/  ISETP.GE.AND P5, PT, R6.reuse, R5.reuse, PT ;  /* 0x000000050600720c */ /* 0x0c0fe40003fa6270 */
[-C--:B------:R-:W-:Y:S01]  /*85d0*/  ISETP.GE.AND P2, PT, R6, R4.reuse, PT ;  /* 0x000000040600720c */ /* 0x080fe20003f46270 */
[C---:B------:R-:W-:Y:S01]  /*85e0*/  VIADD R6, R2.reuse, 0x30 ;  /* 0x0000003002067836 */ /* 0x040fe20000000000 */
[C---:B------:R-:W-:Y:S02]  /*85f0*/  ISETP.GE.AND P6, PT, R3.reuse, R5, PT ;  /* 0x000000050300720c */ /* 0x040fe40003fc6270 */
[----:B------:R-:W-:Y:S01]  /*8600*/  ISETP.GE.AND P4, PT, R3, R4, PT ;  /* 0x000000040300720c */ /* 0x000fe20003f86270 */
[----:B------:R-:W-:Y:S01]  /*8610*/  VIADD R3, R2, 0x31 ;  /* 0x0000003102037836 */ /* 0x000fe20000000000 */
[----:B------:R-:W-:-:S02]  /*8620*/  FSEL R44, R156, -INF , !P3 ;  /* 0xff8000009c2c7808 */ /* 0x000fc40005800000 */
[----:B------:R-:W-:Y:S02]  /*8630*/  FSEL R70, R70, -INF , !P5 ;  /* 0xff80000046467808 */ /* 0x000fe40006800000 */
[----:B------:R-:W-:Y:S02]  /*8640*/  FSEL R43, R149, -INF , !P2 ;  /* 0xff800000952b7808 */ /* 0x000fe40005000000 */
[----:B------:R-:W-:Y:S02]  /*8650*/  FSEL R92, R151, -INF , !P6 ;  /* 0xff800000975c7808 */ /* 0x000fe40007000000 */
[CC--:B------:R-:W-:Y:S02]  /*8660*/  ISETP.GE.AND P3, PT, R6.reuse, R5.reuse, PT ;  /* 0x000000050600720c */ /* 0x0c0fe40003f66270 */
[----:B------:R-:W-:Y:S01]  /*8670*/  ISETP.GE.AND P5, PT, R6, R4, PT ;  /* 0x000000040600720c */ /* 0x000fe20003fa6270 */
[----:B------:R-:W-:Y:S01]  /*8680*/  VIADD R6, R2, 0x38 ;  /* 0x0000003802067836 */ /* 0x000fe20000000000 */
[----:B------:R-:W-:-:S02]  /*8690*/  ISETP.GE.AND P2, PT, R3, R5, PT ;  /* 0x000000050300720c */ /* 0x000fc40003f46270 */
[----:B------:R-:W-:Y:S01]  /*86a0*/  ISETP.GE.AND P6, PT, R3, R4, PT ;  /* 0x000000040300720c */ /* 0x000fe20003fc6270 */
[----:B------:R-:W-:Y:S01]  /*86b0*/  VIADD R3, R2, 0x39 ;  /* 0x0000003902037836 */ /* 0x000fe20000000000 */
[----:B------:R-:W-:Y:S02]  /*86c0*/  FSEL R41, R100, -INF , !P5 ;  /* 0xff80000064297808 */ /* 0x000fe40006800000 */
[----:B------:R-:W-:Y:S02]  /*86d0*/  FSEL R42, R148, -INF , !P4 ;  /* 0xff800000942a7808 */ /* 0x000fe40006000000 */
[----:B------:R-:W-:Y:S02]  /*86e0*/  FSEL R95, R146, -INF , !P3 ;  /* 0xff800000925f7808 */ /* 0x000fe40005800000 */
[----:B------:R-:W-:Y:S02]  /*86f0*/  FSEL R100, R145, -INF , !P2 ;  /* 0xff80000091647808 */ /* 0x000fe40005000000 */
[----:B------:R-:W-:-:S02]  /*8700*/  ISETP.GE.AND P4, PT, R6, R5, PT ;  /* 0x000000050600720c */ /* 0x000fc40003f86270 */
[-C--:B------:R-:W-:Y:S01]  /*8710*/  ISETP.GE.AND P3, PT, R6, R4.reuse, PT ;  /* 0x000000040600720c */ /* 0x080fe20003f66270 */
[C---:B------:R-:W-:Y:S01]  /*8720*/  VIADD R6, R2.reuse, 0x40 ;  /* 0x0000004002067836 */ /* 0x040fe20000000000 */
[C---:B------:R-:W-:Y:S02]  /*8730*/  ISETP.GE.AND P5, PT, R3.reuse, R5, PT ;  /* 0x000000050300720c */ /* 0x040fe40003fa6270 */
[----:B------:R-:W-:Y:S01]  /*8740*/  ISETP.GE.AND P2, PT, R3, R4, PT ;  /* 0x000000040300720c */ /* 0x000fe20003f46270 */
[----:B------:R-:W-:Y:S01]  /*8750*/  VIADD R3, R2, 0x41 ;  /* 0x0000004102037836 */ /* 0x000fe20000000000 */
[----:B------:R-:W-:Y:S02]  /*8760*/  FSEL R46, R103, -INF , !P3 ;  /* 0xff800000672e7808 */ /* 0x000fe40005800000 */
[----:B------:R-:W-:Y:S02]  /*8770*/  FSEL R45, R144, -INF , !P6 ;  /* 0xff800000902d7808 */ /* 0x000fe40007000000 */
[----:B------:R-:W-:-:S02]  /*8780*/  FSEL R101, R101, -INF , !P4 ;  /* 0xff80000065657808 */ /* 0x000fc40006000000 */
        /* <DEDUP_REMOVED lines=31> */
[-C--:B------:R-:W-:Y:S02]  /*8980*/  ISETP.GE.AND P5, PT, R6, R4.reuse, PT ;  /* 0x000000040600720c */ /* 0x080fe40003fa6270 */
[CC--:B------:R-:W-:Y:S02]  /*8990*/  ISETP.GE.AND P2, PT, R3.reuse, R5.reuse, PT ;  /* 0x000000050300720c */ /* 0x0c0fe40003f46270 */
[----:B------:R-:W-:Y:S01]  /*89a0*/  ISETP.GE.AND P6, PT, R3, R4, PT ;  /* 0x000000040300720c */ /* 0x000fe20003fc6270 */
[----:B------:R-:W-:Y:S01]  /*89b0*/  VIADD R3, R2, 0x61 ;  /* 0x0000006102037836 */ /* 0x000fe20000000000 */
[----:B------:R-:W-:Y:S01]  /*89c0*/  ISETP.GE.AND P3, PT, R6, R5, PT ;  /* 0x000000050600720c */ /* 0x000fe20003f66270 */
[----:B------:R-:W-:Y:S01]  /*89d0*/  VIADD R6, R2, 0x60 ;  /* 0x0000006002067836 */ /* 0x000fe20000000000 */
[----:B------:R-:W-:-:S02]  /*89e0*/  FSEL R93, R118, -INF , !P5 ;  /* 0xff800000765d7808 */ /* 0x000fc40006800000 */
[----:B------:R-:W-:Y:S02]  /*89f0*/  FSEL R118, R138, -INF , !P2 ;  /* 0xff8000008a767808 */ /* 0x000fe40005000000 */
[----:B------:R-:W-:Y:S02]  /*8a00*/  FSEL R116, R116, -INF , !P3 ;  /* 0xff80000074747808 */ /* 0x000fe40005800000 */
[C---:B------:R-:W-:Y:S02]  /*8a10*/  ISETP.GE.AND P5, PT, R3.reuse, R5, PT ;  /* 0x000000050300720c */ /* 0x040fe40003fa6270 */
[-C--:B------:R-:W-:Y:S01]  /*8a20*/  ISETP.GE.AND P2, PT, R3, R4.reuse, PT ;  /* 0x000000040300720c */ /* 0x080fe20003f46270 */
[----:B------:R-:W-:Y:S01]  /*8a30*/  VIADD R3, R2, 0x69 ;  /* 0x0000006902037836 */ /* 0x000fe20000000000 */
[----:B------:R-:W-:Y:S02]  /*8a40*/  ISETP.GE.AND P3, PT, R6, R4, PT ;  /* 0x000000040600720c */ /* 0x000fe40003f66270 */
[----:B------:R-:W-:-:S02]  /*8a50*/  FSEL R121, R121, -INF , !P5 ;  /* 0xff80000079797808 */ /* 0x000fc40006800000 */
[----:B------:R-:W-:Y:S02]  /*8a60*/  FSEL R102, R102, -INF , !P3 ;  /* 0xff80000066667808 */ /* 0x000fe40005800000 */
[C---:B------:R-:W-:Y:S02]  /*8a70*/  ISETP.GE.AND P3, PT, R3.reuse, R5, PT ;  /* 0x000000050300720c */ /* 0x040fe40003f66270 */
[----:B------:R-:W-:Y:S02]  /*8a80*/  ISETP.GE.AND P5, PT, R3, R4, PT ;  /* 0x000000040300720c */ /* 0x000fe40003fa6270 */
[----:B------:R-:W-:Y:S02]  /*8a90*/  FMNMX.FTZ R3, R29, R30, !PT ;  /* 0x0000001e1d037209 */ /* 0x000fe40007810000 */
[----:B------:R-:W-:Y:S02]  /*8aa0*/  FSEL R71, R71, -INF , !P4 ;  /* 0xff80000047477808 */ /* 0x000fe40006000000 */
[----:B------:R-:W-:-:S02]  /*8ab0*/  FMNMX.FTZ R3, R31, R3, !PT ;  /* 0x000000031f037209 */ /* 0x000fc40007810000 */
[----:B------:R-:W-:Y:S01]  /*8ac0*/  ISETP.GE.AND P4, PT, R6, R5, PT ;  /* 0x000000050600720c */ /* 0x000fe20003f86270 */
[----:B------:R-:W-:Y:S01]  /*8ad0*/  VIADD R6, R2, 0x68 ;  /* 0x0000006802067836 */ /* 0x000fe20000000000 */
[----:B------:R-:W-:Y:S02]  /*8ae0*/  FMNMX.FTZ R3, R37, R3, !PT ;  /* 0x0000000325037209 */ /* 0x000fe40007810000 */
[----:B------:R-:W-:Y:S02]  /*8af0*/  FSEL R94, R137, -INF , !P6 ;  /* 0xff800000895e7808 */ /* 0x000fe40007000000 */
[----:B------:R-:W-:Y:S02]  /*8b00*/  FMNMX.FTZ R3, R35, R3, !PT ;  /* 0x0000000323037209 */ /* 0x000fe40007810000 */
[----:B------:R-:W-:Y:S02]  /*8b10*/  FSEL R120, R120, -INF , !P4 ;  /* 0xff80000078787808 */ /* 0x000fe40006000000 */
[----:B------:R-:W-:-:S02]  /*8b20*/  FMNMX.FTZ R3, R34, R3, !PT ;  /* 0x0000000322037209 */ /* 0x000fc40007810000 */
[C---:B------:R-:W-:Y:S02]  /*8b30*/  ISETP.GE.AND P6, PT, R6.reuse, R5, PT ;  /* 0x000000050600720c */ /* 0x040fe40003fc6270 */
[----:B------:R-:W-:Y:S02]  /*8b40*/  FMNMX.FTZ R3, R33, R3, !PT ;  /* 0x0000000321037209 */ /* 0x000fe40007810000 */
[----:B------:R-:W-:Y:S01]  /*8b50*/  ISETP.GE.AND P4, PT, R6, R4, PT ;  /* 0x000000040600720c */ /* 0x000fe20003f86270 */
[----:B------:R-:W-:Y:S01]  /*8b60*/  VIADD R6, R2, 0x70 ;  /* 0x0000007002067836 */ /* 0x000fe20000000000 */
[----:B------:R-:W-:Y:S02]  /*8b70*/  FMNMX.FTZ R3, R32, R3, !PT ;  /* 0x0000000320037209 */ /* 0x000fe40007810000 */
[----:B------:R-:W-:Y:S02]  /*8b80*/  FSEL R104, R104, -INF , !P2 ;  /* 0xff80000068687808 */ /* 0x000fe40005000000 */
[----:B------:R-:W-:-:S02]  /*8b90*/  FMNMX.FTZ R3, R40, R3, !PT ;  /* 0x0000000328037209 */ /* 0x000fc40007810000 */
[----:B------:R-:W-:Y:S02]  /*8ba0*/  FSEL R124, R124, -INF , !P6 ;  /* 0xff8000007c7c7808 */ /* 0x000fe40007000000 */
[----:B------:R-:W-:Y:S02]  /*8bb0*/  FMNMX.FTZ R3, R44, R3, !PT ;  /* 0x000000032c037209 */ /* 0x000fe40007810000 */
[C---:B------:R-:W-:Y:S02]  /*8bc0*/  ISETP.GE.AND P2, PT, R6.reuse, R5, PT ;  /* 0x000000050600720c */ /* 0x040fe40003f46270 */
[----:B------:R-:W-:Y:S02]  /*8bd0*/  FMNMX.FTZ R3, R43, R3, !PT ;  /* 0x000000032b037209 */ /* 0x000fe40007810000 */
[----:B------:R-:W-:Y:S01]  /*8be0*/  ISETP.GE.AND P6, PT, R6, R4, PT ;  /* 0x000000040600720c */ /* 0x000fe20003fc6270 */
[----:B------:R-:W-:Y:S01]  /*8bf0*/  VIADD R6, R2, 0x71 ;  /* 0x0000007102067836 */ /* 0x000fe20000000000 */
[----:B------:R-:W-:-:S02]  /*8c00*/  FMNMX.FTZ R3, R42, R3, !PT ;  /* 0x000000032a037209 */ /* 0x000fc40007810000 */
[----:B------:R-:W-:Y:S02]  /*8c10*/  FSEL R105, R105, -INF , !P4 ;  /* 0xff80000069697808 */ /* 0x000fe40006000000 */
[----:B------:R-:W-:Y:S02]  /*8c20*/  FMNMX.FTZ R3, R41, R3, !PT ;  /* 0x0000000329037209 */ /* 0x000fe40007810000 */
[----:B------:R-:W-:Y:S02]  /*8c30*/  FSEL R125, R125, -INF , !P3 ;  /* 0xff8000007d7d7808 */ /* 0x000fe40005800000 */
[----:B------:R-:W-:Y:S02]  /*8c40*/  FMNMX.FTZ R3, R45, R3, !PT ;  /* 0x000000032d037209 */ /* 0x000fe40007810000 */
[----:B------:R-:W-:Y:S02]  /*8c50*/  FSEL R109, R109, -INF , !P5 ;  /* 0xff8000006d6d7808 */ /* 0x000fe40006800000 */
[----:B------:R-:W-:-:S02]  /*8c60*/  FSEL R127, R127, -INF , !P2 ;  /* 0xff8000007f7f7808 */ /* 0x000fc40005000000 */
[CC--:B------:R-:W-:Y:S02]  /*8c70*/  ISETP.GE.AND P4, PT, R6.reuse, R5.reuse, PT ;  /* 0x000000050600720c */ /* 0x0c0fe40003f86270 */
[-C--:B------:R-:W-:Y:S01]  /*8c80*/  ISETP.GE.AND P3, PT, R6, R4.reuse, PT ;  /* 0x000000040600720c */ /* 0x080fe20003f66270 */
[C---:B------:R-:W-:Y:S01]  /*8c90*/  VIADD R6, R2.reuse, 0x80 ;  /* 0x0000008002067836 */ /* 0x040fe20000000000 */
[C---:B------:R-:W-:Y:S02]  /*8ca0*/  ISETP.GE.AND P5, PT, R7.reuse, R5, PT ;  /* 0x000000050700720c */ /* 0x040fe40003fa6270 */
[----:B------:R-:W-:Y:S01]  /*8cb0*/  ISETP.GE.AND P2, PT, R7, R4, PT ;  /* 0x000000040700720c */ /* 0x000fe20003f46270 */
[----:B------:R-:W-:Y:S01]  /*8cc0*/  VIADD R7, R2, 0x79 ;  /* 0x0000007902077836 */ /* 0x000fe20000000000 */
[----:B------:R-:W-:Y:S02]  /*8cd0*/  FMNMX.FTZ R3, R46, R3, !PT ;  /* 0x000000032e037209 */ /* 0x000fe40007810000 */
[----:B------:R-:W-:-:S02]  /*8ce0*/  FSEL R110, R110, -INF , !P6 ;  /* 0xff8000006e6e7808 */ /* 0x000fc40007000000 */
[----:B------:R-:W-:Y:S02]  /*8cf0*/  FMNMX.FTZ R3, R47, R3, !PT ;  /* 0x000000032f037209 */ /* 0x000fe40007810000 */
        /* <DEDUP_REMOVED lines=9> */
[----:B------:R-:W-:Y:S02]  /*8d90*/  FMNMX.FTZ R3, R48, R3, !PT ;  /* 0x0000000330037209 */ /* 0x000fe40007810000 */
[----:B------:R-:W-:Y:S02]  /*8da0*/  FSEL R115, R115, -INF , !P2 ;  /* 0xff80000073737808 */ /* 0x000fe40005000000 */
[----:B------:R-:W-:Y:S02]  /*8db0*/  FSEL R132, R132, -INF , !P6 ;  /* 0xff80000084847808 */ /* 0x000fe40007000000 */
        /* <DEDUP_REMOVED lines=13> */
[C---:B------:R-:W-:Y:S02]  /*8e90*/  ISETP.GE.AND P5, PT, R6.reuse, R5, PT ;  /* 0x000000050600720c */ /* 0x040fe40003fa6270 */
[----:B------:R-:W-:Y:S01]  /*8ea0*/  ISETP.GE.AND P2, PT, R6, R4, PT ;  /* 0x000000040600720c */ /* 0x000fe20003f46270 */
[----:B------:R-:W-:Y:S01]  /*8eb0*/  VIADD R6, R2, 0x98 ;  /* 0x0000009802067836 */ /* 0x000fe20000000000 */
[----:B------:R-:W-:-:S02]  /*8ec0*/  FSEL R122, R122, -INF , !P6 ;  /* 0xff8000007a7a7808 */ /* 0x000fc40007000000 */
[C---:B------:R-:W-:Y:S02]  /*8ed0*/  ISETP.GE.AND P4, PT, R7.reuse, R4, PT ;  /* 0x000000040700720c */ /* 0x040fe40003f86270 */
[----:B------:R-:W-:Y:S01]  /*8ee0*/  ISETP.GE.AND P6, PT, R7, R5, PT ;  /* 0x000000050700720c */ /* 0x000fe20003fc6270 */
[----:B------:R-:W-:Y:S01]  /*8ef0*/  VIADD R7, R2, 0x91 ;  /* 0x0000009102077836 */ /* 0x000fe20000000000 */
[----:B------:R-:W-:Y:S02]  /*8f00*/  FMNMX.FTZ R3, R64, R3, !PT ;  /* 0x0000000340037209 */ /* 0x000fe40007810000 */
[----:B------:R-:W-:Y:S02]  /*8f10*/  FSEL R129, R129, -INF , !P4 ;  /* 0xff80000081817808 */ /* 0x000fe40006000000 */
[----:B------:R-:W-:Y:S02]  /*8f20*/  FSEL R126, R126, -INF , !P2 ;  /* 0xff8000007e7e7808 */ /* 0x000fe40005000000 */
[----:B------:R-:W-:-:S02]  /*8f30*/  FSEL R166, R166, -INF , !P6 ;  /* 0xff800000a6a67808 */ /* 0x000fc40007000000 */
[-C--:B------:R-:W-:Y:S02]  /*8f40*/  ISETP.GE.AND P4, PT, R2, R5.reuse, PT ;  /* 0x000000050200720c */ /* 0x080fe40003f86270 */
[----:B------:R-:W-:Y:S02]  /*8f50*/  FSEL R123, R123, -INF , !P3 ;  /* 0xff8000007b7b7808 */ /* 0x000fe40005800000 */
[----:B------:R-:W-:Y:S02]  /*8f60*/  FSEL R155, R155, -INF , !P5 ;  /* 0xff8000009b9b7808 */ /* 0x000fe40006800000 */
[C---:B------:R-:W-:Y:S02]  /*8f70*/  ISETP.GE.AND P2, PT, R6.reuse, R5, PT ;  /* 0x000000050600720c */ /* 0x040fe40003f46270 */
[----:B------:R-:W-:Y:S01]  /*8f80*/  ISETP.GE.AND P6, PT, R6, R4, PT ;  /* 0x000000040600720c */ /* 0x000fe20003fc6270 */
[----:B------:R-:W-:Y:S01]  /*8f90*/  VIADD R6, R2, 0x99 ;  /* 0x0000009902067836 */ /* 0x000fe20000000000 */
[----:B------:R-:W-:-:S02]  /*8fa0*/  FMNMX.FTZ R3, R65, R3, !PT ;  /* 0x0000000341037209 */ /* 0x000fc40007810000 */
[C---:B------:R-:W-:Y:S02]  /*8fb0*/  ISETP.GE.AND P3, PT, R7.reuse, R5, PT ;  /* 0x000000050700720c */ /* 0x040fe40003f66270 */
[----:B------:R-:W-:Y:S01]  /*8fc0*/  ISETP.GE.AND P5, PT, R7, R4, PT ;  /* 0x000000040700720c */ /* 0x000fe20003fa6270 */
[----:B------:R-:W-:Y:S01]  /*8fd0*/  VIADD R7, R2, 0xa0 ;  /* 0x000000a002077836 */ /* 0x000fe20000000000 */
[----:B------:R-:W-:Y:S02]  /*8fe0*/  FSEL R9, R188, -INF , !P4 ;  /* 0xff800000bc097808 */ /* 0x000fe40006000000 */
[----:B------:R-:W-:Y:S02]  /*8ff0*/  FMNMX.FTZ R3, R71, R3, !PT ;  /* 0x0000000347037209 */ /* 0x000fe40007810000 */
[----:B------:R-:W-:Y:S02]  /*9000*/  FSEL R167, R167, -INF , !P3 ;  /* 0xff800000a7a77808 */ /* 0x000fe40005800000 */
[----:B------:R-:W-:-:S02]  /*9010*/  FSEL R131, R131, -INF , !P5 ;  /* 0xff80000083837808 */ /* 0x000fc40006800000 */
[C---:B------:R-:W-:Y:S02]  /*9020*/  ISETP.GE.AND P3, PT, R6.reuse, R5, PT ;  /* 0x000000050600720c */ /* 0x040fe40003f66270 */
[----:B------:R-:W-:Y:S02]  /*9030*/  ISETP.GE.AND P5, PT, R6, R4, PT ;  /* 0x000000040600720c */ /* 0x000fe40003fa6270 */
        /* <DEDUP_REMOVED lines=27> */
[----:B------:R-:W-:-:S02]  /*91f0*/  FSEL R171, R171, -INF , !P2 ;  /* 0xff800000abab7808 */ /* 0x000fc40005000000 */
[----:B------:R-:W-:Y:S02]  /*9200*/  FMNMX.FTZ R3, R126, R3, !PT ;  /* 0x000000037e037209 */ /* 0x000fe40007810000 */
[C---:B------:R-:W-:Y:S02]  /*9210*/  ISETP.GE.AND P2, PT, R7.reuse, R5, PT ;  /* 0x000000050700720c */ /* 0x040fe40003f46270 */
[----:B------:R-:W-:Y:S01]  /*9220*/  ISETP.GE.AND P4, PT, R7, R4, PT ;  /* 0x000000040700720c */ /* 0x000fe20003f86270 */
[----:B------:R-:W-:Y:S01]  /*9230*/  VIADD R7, R2, 0xa1 ;  /* 0x000000a102077836 */ /* 0x000fe20000000000 */
[----:B------:R-:W-:Y:S02]  /*9240*/  FMNMX.FTZ R6, R103, R6, !PT ;  /* 0x0000000667067209 */ /* 0x000fe40007810000 */
[----:B------:R-:W-:Y:S02]  /*9250*/  FMNMX.FTZ R3, R129, R3, !PT ;  /* 0x0000000381037209 */ /* 0x000fe40007810000 */
[----:B------:R-:W-:-:S02]  /*9260*/  FSEL R133, R133, -INF , !P6 ;  /* 0xff80000085857808 */ /* 0x000fc40007000000 */
[----:B------:R-:W-:Y:S02]  /*9270*/  FSEL R173, R173, -INF , !P3 ;  /* 0xff800000adad7808 */ /* 0x000fe40005800000 */
[C---:B------:R-:W-:Y:S02]  /*9280*/  ISETP.GE.AND P6, PT, R7.reuse, R5, PT ;  /* 0x000000050700720c */ /* 0x040fe40003fc6270 */
[----:B------:R-:W-:Y:S01]  /*9290*/  ISETP.GE.AND P3, PT, R7, R4, PT ;  /* 0x000000040700720c */ /* 0x000fe20003f66270 */
[----:B------:R-:W-:Y:S01]  /*92a0*/  VIADD R7, R2, 0xa8 ;  /* 0x000000a802077836 */ /* 0x000fe20000000000 */
[----:B------:R-:W-:Y:S02]  /*92b0*/  FMNMX.FTZ R6, R106, R6, !PT ;  /* 0x000000066a067209 */ /* 0x000fe40007810000 */
[----:B------:R-:W-:Y:S02]  /*92c0*/  FMNMX.FTZ R3, R131, R3, !PT ;  /* 0x0000000383037209 */ /* 0x000fe40007810000 */
[----:B------:R-:W-:-:S02]  /*92d0*/  FMNMX.FTZ R6, R107, R6, !PT ;  /* 0x000000066b067209 */ /* 0x000fc40007810000 */
[----:B------:R-:W-:Y:S02]  /*92e0*/  FSEL R153, R153, -INF , !P5 ;  /* 0xff80000099997808 */ /* 0x000fe40006800000 */
[----:B------:R-:W-:Y:S02]  /*92f0*/  FSEL R191, R191, -INF , !P2 ;  /* 0xff800000bfbf7808 */ /* 0x000fe40005000000 */
[----:B------:R-:W-:Y:S02]  /*9300*/  FMNMX.FTZ R3, R133, R3, !PT ;  /* 0x0000000385037209 */ /* 0x000fe40007810000 */
[C---:B------:R-:W-:Y:S02]  /*9310*/  ISETP.GE.AND P5, PT, R7.reuse, R5, PT ;  /* 0x000000050700720c */ /* 0x040fe40003fa6270 */
[----:B------:R-:W-:Y:S01]  /*9320*/  ISETP.GE.AND P2, PT, R7, R4, PT ;  /* 0x000000040700720c */ /* 0x000fe20003f46270 */
[----:B------:R-:W-:Y:S01]  /*9330*/  VIADD R7, R2, 0xb0 ;  /* 0x000000b002077836 */ /* 0x000fe20000000000 */
[----:B------:R-:W-:-:S02]  /*9340*/  FMNMX.FTZ R2, R108, R6, !PT ;  /* 0x000000066c027209 */ /* 0x000fc40007810000 */
[----:B------:R-:W-:Y:S02]  /*9350*/  FSEL R147, R147, -INF , !P4 ;  /* 0xff80000093937808 */ /* 0x000fe40006000000 */
[----:B------:R-:W-:Y:S02]  /*9360*/  FMNMX.FTZ R3, R153, R3, !PT ;  /* 0x0000000399037209 */ /* 0x000fe40007810000 */
[----:B------:R-:W-:Y:S02]  /*9370*/  FMNMX.FTZ R2, R111, R2, !PT ;  /* 0x000000026f027209 */ /* 0x000fe40007810000 */
[----:B------:R-:W-:Y:S02]  /*9380*/  FSEL R150, R150, -INF , !P3 ;  /* 0xff80000096967808 */ /* 0x000fe40005800000 */
[----:B------:R-:W-:Y:S02]  /*9390*/  FMNMX.FTZ R3, R147, R3, !PT ;  /* 0x0000000393037209 */ /* 0x000fe40007810000 */
[----:B------:R-:W-:-:S02]  /*93a0*/  FMNMX.FTZ R2, R113, R2, !PT ;  /* 0x0000000271027209 */ /* 0x000fc40007810000 */
[----:B------:R-:W-:Y:S02]  /*93b0*/  ISETP.GE.AND P3, PT, R8, R4, PT ;  /* 0x000000040800720c */ /* 0x000fe40003f66270 */
[----:B------:R-:W-:Y:S02]  /*93c0*/  FSEL R163, R163, -INF , !P2 ;  /* 0xff800000a3a37808 */ /* 0x000fe40005000000 */
[----:B------:R-:W-:Y:S02]  /*93d0*/  FMNMX.FTZ R3, R150, R3, !PT ;  /* 0x0000000396037209 */ /* 0x000fe40007810000 */
[----:B------:R-:W-:Y:S02]  /*93e0*/  FMNMX.FTZ R2, R114, R2, !PT ;  /* 0x0000000272027209 */ /* 0x000fe40007810000 */
[----:B------:R-:W-:Y:S02]  /*93f0*/  ISETP.GE.AND P2, PT, R7, R4, PT ;  /* 0x000000040700720c */ /* 0x000fe40003f46270 */
[----:B------:R-:W-:-:S02]  /*9400*/  FSEL R165, R165, -INF , !P3 ;  /* 0xff800000a5a57808 */ /* 0x000fc40005800000 */
[----:B------:R-:W-:Y:S02]  /*9410*/  FMNMX.FTZ R3, R163, R3, !PT ;  /* 0x00000003a3037209 */ /* 0x000fe40007810000 */
[----:B------:R-:W-:Y:S02]  /*9420*/  FMNMX.FTZ R2, R116, R2, !PT ;  /* 0x0000000274027209 */ /* 0x000fe40007810000 */
[----:B------:R-:W-:Y:S02]  /*9430*/  ISETP.GE.AND P3, PT, R18, R4, PT ;  /* 0x000000041200720c */ /* 0x000fe40003f66270 */
        /* <DEDUP_REMOVED lines=70> */
[----:B------:R-:W-:Y:S02]  /*98a0*/  FSEL R158, R158, -INF , !P6 ;  /* 0xff8000009e9e7808 */ /* 0x000fe40007000000 */
[----:B------:R-:W-:Y:S02]  /*98b0*/  FMNMX.FTZ R2, R191, R2, !PT ;  /* 0x00000002bf027209 */ /* 0x000fe40007810000 */
[----:B------:R-:W-:Y:S02]  /*98c0*/  ISETP.GE.AND P3, PT, R23, R4, PT ;  /* 0x000000041700720c */ /* 0x000fe40003f66270 */
[----:B------:R-:W-:Y:S02]  /*98d0*/  FSEL R172, R59, -INF , !P2 ;  /* 0xff8000003bac7808 */ /* 0x000fe40005000000 */
[----:B------:R-:W-:-:S02]  /*98e0*/  FMNMX.FTZ R3, R139, R3, !PT ;  /* 0x000000038b037209 */ /* 0x000fc40007810000 */
[----:B------:R-:W-:Y:S02]  /*98f0*/  ISETP.GE.AND P2, PT, R8, R5, PT ;  /* 0x000000050800720c */ /* 0x000fe40003f46270 */
[----:B------:R-:W-:Y:S02]  /*9900*/  FSEL R161, R161, -INF , !P5 ;  /* 0xff800000a1a17808 */ /* 0x000fe40006800000 */
[----:B------:R-:W-:Y:S02]  /*9910*/  FMNMX.FTZ R2, R158, R2, !PT ;  /* 0x000000029e027209 */ /* 0x000fe40007810000 */
[----:B------:R-:W-:Y:S02]  /*9920*/  FSEL R157, R58, -INF , !P3 ;  /* 0xff8000003a9d7808 */ /* 0x000fe40005800000 */
[----:B------:R-:W-:Y:S02]  /*9930*/  FMNMX.FTZ R3, R172, R3, !PT ;  /* 0x00000003ac037209 */ /* 0x000fe40007810000 */
[----:B------:R-:W-:-:S02]  /*9940*/  ISETP.GE.AND P3, PT, R7, R5, PT ;  /* 0x000000050700720c */ /* 0x000fc40003f66270 */
[----:B------:R-:W-:Y:S02]  /*9950*/  FSEL R164, R164, -INF , !P2 ;  /* 0xff800000a4a47808 */ /* 0x000fe40005000000 */
[----:B------:R-:W-:Y:S02]  /*9960*/  FMNMX.FTZ R2, R161, R2, !PT ;  /* 0x00000002a1027209 */ /* 0x000fe40007810000 */
[----:B------:R-:W-:Y:S02]  /*9970*/  FMNMX.FTZ R3, R157, R3, !PT ;  /* 0x000000039d037209 */ /* 0x000fe40007810000 */
[----:B------:R-:W-:Y:S02]  /*9980*/  ISETP.GE.AND P2, PT, R18, R5, PT ;  /* 0x000000051200720c */ /* 0x000fe40003f46270 */
[----:B------:R-:W-:Y:S01]  /*9990*/  FSEL R178, R178, -INF , !P3 ;  /* 0xff800000b2b27808 */ /* 0x000fe20005800000 */
[----:B------:R-:W1:Y:S01]  /*99a0*/  SHFL.BFLY PT, R6, R3, 0x2, 0x1f ;  /* 0x0c401f0003067f89 */ /* 0x000e6200000e0000 */
[----:B------:R-:W-:-:S02]  /*99b0*/  FMNMX.FTZ R2, R164, R2, !PT ;  /* 0x00000002a4027209 */ /* 0x000fc40007810000 */
[-C--:B------:R-:W-:Y:S02]  /*99c0*/  ISETP.GE.AND P3, PT, R12, R5.reuse, PT ;  /* 0x000000050c00720c */ /* 0x080fe40003f66270 */
[----:B------:R-:W-:Y:S02]  /*99d0*/  FSEL R180, R180, -INF , !P2 ;  /* 0xff800000b4b47808 */ /* 0x000fe40005000000 */
[----:B------:R-:W-:Y:S02]  /*99e0*/  FMNMX.FTZ R2, R178, R2, !PT ;  /* 0x00000002b2027209 */ /* 0x000fe40007810000 */
[----:B------:R-:W-:Y:S02]  /*99f0*/  ISETP.GE.AND P2, PT, R17, R5, PT ;  /* 0x000000051100720c */ /* 0x000fe40003f46270 */
[----:B------:R-:W-:Y:S02]  /*9a00*/  FSEL R184, R184, -INF , !P3 ;  /* 0xff800000b8b87808 */ /* 0x000fe40005800000 */
        /* <DEDUP_REMOVED lines=13> */
[----:B-1----:R-:W-:Y:S02]  /*9ae0*/  FMNMX.FTZ R3, R3, R6, !PT ;  /* 0x0000000603037209 */ /* 0x002fe40007810000 */
[-C--:B------:R-:W-:Y:S02]  /*9af0*/  ISETP.GE.AND P3, PT, R15, R5.reuse, PT ;  /* 0x000000050f00720c */ /* 0x080fe40003f66270 */
[----:B------:R-:W-:Y:S01]  /*9b00*/  FSEL R212, R212, -INF , !P2 ;  /* 0xff800000d4d47808 */ /* 0x000fe20005000000 */
[----:B------:R-:W1:Y:S01]  /*9b10*/  SHFL.BFLY PT, R6, R3, 0x1, 0x1f ;  /* 0x0c201f0003067f89 */ /* 0x000e6200000e0000 */
[----:B------:R-:W-:Y:S02]  /*9b20*/  FMNMX.FTZ R2, R211, R2, !PT ;  /* 0x00000002d3027209 */ /* 0x000fe40007810000 */
[----:B------:R-:W-:Y:S02]  /*9b30*/  ISETP.GE.AND P2, PT, R26, R5, PT ;  /* 0x000000051a00720c */ /* 0x000fe40003f46270 */
[----:B------:R-:W-:-:S02]  /*9b40*/  FSEL R138, R135, -INF , !P3 ;  /* 0xff800000878a7808 */ /* 0x000fc40005800000 */
[----:B------:R-:W-:Y:S02]  /*9b50*/  FMNMX.FTZ R2, R212, R2, !PT ;  /* 0x00000002d4027209 */ /* 0x000fe40007810000 */
[-C--:B------:R-:W-:Y:S02]  /*9b60*/  ISETP.GE.AND P3, PT, R21, R5.reuse, PT ;  /* 0x000000051500720c */ /* 0x080fe40003f66270 */
[----:B------:R-:W-:Y:S02]  /*9b70*/  FSEL R149, R91, -INF , !P2 ;  /* 0xff8000005b957808 */ /* 0x000fe40005000000 */
        /* <DEDUP_REMOVED lines=13> */
[----:B-1----:R-:W-:Y:S02]  /*9c50*/  FMNMX.FTZ R3, R3, R6, !PT ;  /* 0x0000000603037209 */ /* 0x002fe40007810000 */
[----:B------:R-:W-:-:S02]  /*9c60*/  ISETP.GE.AND P3, PT, R19, R5, PT ;  /* 0x000000051300720c */ /* 0x000fc40003f66270 */
[----:B------:R-:W-:Y:S02]  /*9c70*/  FSEL R208, R80, -INF , !P2 ;  /* 0xff80000050d07808 */ /* 0x000fe40005000000 */
[----:B------:R-:W-:Y:S01]  /*9c80*/  FMNMX.FTZ R6, R146, R2, !PT ;  /* 0x0000000292067209 */ /* 0x000fe20007810000 */
[----:B------:R-:W-:Y:S01]  /*9c90*/  FMUL.FTZ R2, R3, UR6 ;  /* 0x0000000603027c20 */ /* 0x000fe20008410000 */
[----:B------:R-:W-:Y:S02]  /*9ca0*/  ISETP.GE.AND P4, PT, R13, R5, PT ;  /* 0x000000050d00720c */ /* 0x000fe40003f86270 */
[----:B------:R-:W-:Y:S02]  /*9cb0*/  FSEL R159, R79, -INF , !P3 ;  /* 0xff8000004f9f7808 */ /* 0x000fe40005800000 */
[----:B------:R-:W-:Y:S02]  /*9cc0*/  FMNMX.FTZ R6, R208, R6, !PT ;  /* 0x00000006d0067209 */ /* 0x000fe40007810000 */
[----:B------:R-:W-:-:S02]  /*9cd0*/  FSETP.NEU.FTZ.AND P2, PT, R3, -INF , PT ;  /* 0xff8000000300780b */ /* 0x000fc40003f5d000 */
[-C--:B------:R-:W-:Y:S02]  /*9ce0*/  ISETP.GE.AND P3, PT, R28, R5.reuse, PT ;  /* 0x000000051c00720c */ /* 0x080fe40003f66270 */
[----:B------:R-:W-:Y:S02]  /*9cf0*/  FSEL R148, R77, -INF , !P4 ;  /* 0xff8000004d947808 */ /* 0x000fe40006000000 */
[----:B------:R-:W-:Y:S02]  /*9d00*/  FMNMX.FTZ R36, R159, R6, !PT ;  /* 0x000000069f247209 */ /* 0x000fe40007810000 */
[----:B------:R-:W-:Y:S02]  /*9d10*/  FSEL R2, R2, RZ, P2 ;  /* 0x000000ff02027208 */ /* 0x000fe40001000000 */
[-C--:B------:R-:W-:Y:S02]  /*9d20*/  ISETP.GE.AND P2, PT, R27, R5.reuse, PT ;  /* 0x000000051b00720c */ /* 0x080fe40003f46270 */
[----:B------:R-:W-:Y:S01]  /*9d30*/  FSEL R143, R76, -INF , !P3 ;  /* 0xff8000004c8f7808 */ /* 0x000fe20005800000 */
[--C-:B------:R-:W-:Y:S01]  /*9d40*/  FFMA.FTZ R6, R29, UR6, -R2.reuse ;  /* 0x000000061d067c23 */ /* 0x100fe20008010802 */
[----:B------:R-:W-:Y:S01]  /*9d50*/  FMNMX.FTZ R36, R148, R36, !PT ;  /* 0x0000002494247209 */ /* 0x000fe20007810000 */
[----:B------:R-:W-:Y:S01]  /*9d60*/  FFMA.FTZ R7, R32, UR6, -R2 ;  /* 0x0000000620077c23 */ /* 0x000fe20008010802 */
[----:B------:R-:W-:Y:S01]  /*9d70*/  ISETP.GE.AND P3, PT, R23, R5, PT ;  /* 0x000000051700720c */ /* 0x000fe20003f66270 */
[----:B------:R1:W-:Y:S01]  /*9d80*/  MUFU.EX2 R203, R6 ;  /* 0x0000000600cb7308 */ /* 0x0003e20000000800 */
[----:B------:R-:W-:-:S02]  /*9d90*/  FSEL R141, R73, -INF , !P2 ;  /* 0xff800000498d7808 */ /* 0x000fc40005000000 */
[----:B------:R-:W-:Y:S02]  /*9da0*/  FMNMX.FTZ R36, R143, R36, !PT ;  /* 0x000000248f247209 */ /* 0x000fe40007810000 */
[----:B------:R-:W-:Y:S02]  /*9db0*/  FSEL R140, R72, -INF , !P3 ;  /* 0xff800000488c7808 */ /* 0x000fe40005800000 */
[----:B------:R-:W-:Y:S01]  /*9dc0*/  FMNMX.FTZ R36, R141, R36, !PT ;  /* 0x000000248d247209 */ /* 0x000fe20007810000 */
[----:B------:R-:W-:Y:S01]  /*9dd0*/  MUFU.EX2 R215, R7 ;  /* 0x0000000700d77308 */ /* 0x000fe20000000800 */
[----:B------:R-:W-:Y:S02]  /*9de0*/  LEA R135, R0, UR4, 0x1 ;  /* 0x0000000400877c11 */ /* 0x000fe4000f8e08ff */
[----:B------:R-:W-:-:S03]  /*9df0*/  FMNMX.FTZ R36, R140, R36, !PT ;  /* 0x000000248c247209 */ /* 0x000fc60007810000 */
[----:B------:R-:W-:Y:S01]  /*9e00*/  LDSM.16.MT88.4 R12, [R135+0xa000] ;  /* 0x00a00000870c783b */ /* 0x000fe20000004200 */
[C-C-:B------:R-:W-:Y:S02]  /*9e10*/  IMAD R218, R223.reuse, 0x2, R135.reuse ;  /* 0x00000002dfda7824 */ /* 0x140fe400078e0287 */
[----:B-1----:R-:W-:Y:S01]  /*9e20*/  FFMA.FTZ R6, R30, UR6, -R2 ;  /* 0x000000061e067c23 */ /* 0x002fe20008010802 */
[----:B------:R-:W1:Y:S01]  /*9e30*/  SHFL.BFLY PT, R8, R36, 0x2, 0x1f ;  /* 0x0c401f0024087f89 */ /* 0x000e6200000e0000 */
[----:B------:R-:W-:Y:S02]  /*9e40*/  IMAD R216, R224, 0x2, R135 ;  /* 0x00000002e0d87824 */ /* 0x000fe400078e0287 */
[----:B------:R2:W-:Y:S01]  /*9e50*/  MUFU.EX2 R201, R6 ;  /* 0x0000000600c97308 */ /* 0x0005e20000000800 */
[----:B------:R-:W-:Y:S01]  /*9e60*/  LDSM.16.MT88.4 R20, [R218+0xa000] ;  /* 0x00a00000da14783b */ /* 0x000fe20000004200 */
[----:B------:R-:W-:-:S03]  /*9e70*/  IMAD R217, R223, 0x2, R216 ;  /* 0x00000002dfd97824 */ /* 0x000fc600078e02d8 */
[----:B------:R-:W-:Y:S04]  /*9e80*/  LDSM.16.MT88.4 R24, [R216+0xa000] ;  /* 0x00a00000d818783b */ /* 0x000fe80000004200 */
[----:B------:R-:W-:Y:S01]  /*9e90*/  LDSM.16.MT88.4 R76, [R217+0xa800] ;  /* 0x00a80000d94c783b */ /* 0x000fe20000004200 */
[----:B--2---:R-:W-:-:S04]  /*9ea0*/  FFMA.FTZ R6, R31, UR6, -R2 ;  /* 0x000000061f067c23 */ /* 0x004fc80008010802 */
[----:B------:R2:W-:Y:S01]  /*9eb0*/  MUFU.EX2 R202, R6 ;  /* 0x0000000600ca7308 */ /* 0x0005e20000000800 */
[----:B-1----:R-:W-:-:S05]  /*9ec0*/  FMNMX.FTZ R36, R36, R8, !PT ;  /* 0x0000000824247209 */ /* 0x002fca0007810000 */
[----:B------:R-:W1:Y:S01]  /*9ed0*/  SHFL.BFLY PT, R7, R36, 0x1, 0x1f ;  /* 0x0c201f0024077f89 */ /* 0x000e6200000e0000 */
[----:B--2---:R-:W-:Y:S01]  /*9ee0*/  FFMA.FTZ R6, R37, UR6, -R2 ;  /* 0x0000000625067c23 */ /* 0x004fe20008010802 */
[----:B------:R-:W-:-:S03]  /*9ef0*/  IMAD.MOV.U32 R37, RZ, RZ, R207 ;  /* 0x000000ffff257224 */ /* 0x000fc600078e00cf */
[----:B------:R2:W3:Y:S01]  /*9f00*/  MUFU.EX2 R205, R6 ;  /* 0x0000000600cd7308 */ /* 0x0004e20000000800 */
[----:B-1----:R-:W-:-:S04]  /*9f10*/  FMNMX.FTZ R36, R36, R7, !PT ;  /* 0x0000000724247209 */ /* 0x002fc80007810000 */
[C---:B------:R-:W-:Y:S01]  /*9f20*/  FSETP.NEU.FTZ.AND P2, PT, R36.reuse, -INF , PT ;  /* 0xff8000002400780b */ /* 0x040fe20003f5d000 */
[----:B------:R-:W-:Y:S01]  /*9f30*/  FMUL.FTZ R7, R36, UR6 ;  /* 0x0000000624077c20 */ /* 0x000fe20008410000 */
[----:B--2---:R-:W-:Y:S01]  /*9f40*/  FFMA.FTZ R6, R35, UR6, -R2 ;  /* 0x0000000623067c23 */ /* 0x004fe20008010802 */
[----:B---3--:R-:W-:-:S03]  /*9f50*/  F2FP.BF16.F32.PACK_AB R11, R205, R202 ;  /* 0x000000cacd0b723e */ /* 0x008fc600000010ff */
[----:B------:R1:W-:Y:S02]  /*9f60*/  MUFU.EX2 R210, R6 ;  /* 0x0000000600d27308 */ /* 0x0003e40000000800 */
[----:B-1----:R-:W-:-:S06]  /*9f70*/  FFMA.FTZ R6, R34, UR6, -R2 ;  /* 0x0000000622067c23 */ /* 0x002fcc0008010802 */
[----:B------:R1:W-:Y:S02]  /*9f80*/  MUFU.EX2 R214, R6 ;  /* 0x0000000600d67308 */ /* 0x0003e40000000800 */
[--C-:B-1----:R-:W-:Y:S02]  /*9f90*/  FFMA.FTZ R6, R33, UR6, -R2.reuse ;  /* 0x0000000621067c23 */ /* 0x102fe40008010802 */
[----:B------:R-:W-:Y:S04]  /*9fa0*/  LDSM.16.MT88.4 R32, [R135+0xa800] ;  /* 0x00a800008720783b */ /* 0x000fe80000004200 */
[----:B------:R1:W-:Y:S02]  /*9fb0*/  MUFU.EX2 R242, R6 ;  /* 0x0000000600f27308 */ /* 0x0003e40000000800 */
[----:B-1----:R-:W-:-:S06]  /*9fc0*/  FFMA.FTZ R6, R40, UR6, -R2 ;  /* 0x0000000628067c23 */ /* 0x002fcc0008010802 */
[----:B------:R1:W-:Y:S02]  /*9fd0*/  MUFU.EX2 R243, R6 ;  /* 0x0000000600f37308 */ /* 0x0003e40000000800 */
[----:B-1----:R-:W-:-:S06]  /*9fe0*/  FFMA.FTZ R6, R44, UR6, -R2 ;  /* 0x000000062c067c23 */ /* 0x002fcc0008010802 */
[----:B------:R1:W-:Y:S02]  /*9ff0*/  MUFU.EX2 R246, R6 ;  /* 0x0000000600f67308 */ /* 0x0003e40000000800 */
[----:B-1----:R-:W-:-:S06]  /*a000*/  FFMA.FTZ R6, R43, UR6, -R2 ;  /* 0x000000062b067c23 */ /* 0x002fcc0008010802 */
[----:B------:R1:W-:Y:S02]  /*a010*/  MUFU.EX2 R247, R6 ;  /* 0x0000000600f77308 */ /* 0x0003e40000000800 */
[----:B-1----:R-:W-:-:S06]  /*a020*/  FFMA.FTZ R6, R42, UR6, -R2 ;  /* 0x000000062a067c23 */ /* 0x002fcc0008010802 */
[----:B------:R1:W-:Y:S02]  /*a030*/  MUFU.EX2 R248, R6 ;  /* 0x0000000600f87308 */ /* 0x0003e40000000800 */
[--C-:B-1----:R-:W-:Y:S02]  /*a040*/  FFMA.FTZ R6, R41, UR6, -R2.reuse ;  /* 0x0000000629067c23 */ /* 0x102fe40008010802 */
[----:B------:R-:W1:Y:S04]  /*a050*/  LDSM.16.MT88.4 R40, [R217+0xa000] ;  /* 0x00a00000d928783b */ /* 0x000e680000004200 */
[----:B------:R2:W-:Y:S02]  /*a060*/  MUFU.EX2 R249, R6 ;  /* 0x0000000600f97308 */ /* 0x0005e40000000800 */
[----:B--2---:R-:W-:-:S06]  /*a070*/  FFMA.FTZ R6, R45, UR6, -R2 ;  /* 0x000000062d067c23 */ /* 0x004fcc0008010802 */
[----:B------:R2:W-:Y:S02]  /*a080*/  MUFU.EX2 R213, R6 ;  /* 0x0000000600d57308 */ /* 0x0005e40000000800 */
[----:B--2---:R-:W-:-:S06]  /*a090*/  FFMA.FTZ R6, R46, UR6, -R2 ;  /* 0x000000062e067c23 */ /* 0x004fcc0008010802 */
[----:B------:R2:W-:Y:S02]  /*a0a0*/  MUFU.EX2 R190, R6 ;  /* 0x0000000600be7308 */ /* 0x0005e40000000800 */
[----:B--2---:R-:W-:Y:S01]  /*a0b0*/  FSEL R6, R7, RZ, P2 ;  /* 0x000000ff07067208 */ /* 0x004fe20001000000 */
[----:B------:R-:W-:-:S04]  /*a0c0*/  FFMA.FTZ R7, R47, UR6, -R2 ;  /* 0x000000062f077c23 */ /* 0x000fc80008010802 */
[--C-:B------:R-:W-:Y:S01]  /*a0d0*/  FFMA.FTZ R0, R49, UR6, -R6.reuse ;  /* 0x0000000631007c23 */ /* 0x100fe20008010806 */
[----:B------:R2:W-:Y:S08]  /*a0e0*/  MUFU.EX2 R144, R7 ;  /* 0x0000000700907308 */ /* 0x0005f00000000800 */
[----:B------:R3:W-:Y:S01]  /*a0f0*/  MUFU.EX2 R179, R0 ;  /* 0x0000000000b37308 */ /* 0x0007e20000000800 */
[----:B--2---:R-:W-:Y:S01]  /*a100*/  FFMA.FTZ R7, R9, UR6, -R6 ;  /* 0x0000000609077c23 */ /* 0x004fe20008010806 */
[----:B------:R-:W-:-:S06]  /*a110*/  F2FP.BF16.F32.PACK_AB R9, R201, R203 ;  /* 0x000000cbc909723e */ /* 0x000fcc00000010ff */
[----:B------:R-:W2:Y:S01]  /*a120*/  MUFU.EX2 R181, R7 ;  /* 0x0000000700b57308 */ /* 0x000ea20000000800 */
[----:B---3--:R-:W-:-:S07]  /*a130*/  FFMA.FTZ R0, R51, UR6, -R6 ;  /* 0x0000000633007c23 */ /* 0x008fce0008010806 */
[----:B------:R3:W-:Y:S01]  /*a140*/  MUFU.EX2 R182, R0 ;  /* 0x0000000000b67308 */ /* 0x0007e20000000800 */
[----:B--2---:R-:W-:Y:S01]  /*a150*/  F2FP.BF16.F32.PACK_AB R8, R179, R181 ;  /* 0x000000b5b308723e */ /* 0x004fe200000010ff */
[----:B------:R-:W-:Y:S02]  /*a160*/  IMAD.MOV.U32 R7, RZ, RZ, R208 ;  /* 0x000000ffff077224 */ /* 0x000fe400078e00d0 */
[----:B---3--:R-:W-:-:S04]  /*a170*/  FFMA.FTZ R0, R52, UR6, -R6 ;  /* 0x0000000634007c23 */ /* 0x008fc80008010806 */
[----:B------:R2:W3:Y:S02]  /*a180*/  MUFU.EX2 R195, R0 ;  /* 0x0000000000c37308 */ /* 0x0004e40000000800 */
[----:B--2---:R-:W-:Y:S01]  /*a190*/  FFMA.FTZ R0, R48, UR6, -R2 ;  /* 0x0000000630007c23 */ /* 0x004fe20008010802 */
[----:B---3--:R-:W-:-:S05]  /*a1a0*/  F2FP.BF16.F32.PACK_AB R10, R195, R182 ;  /* 0x000000b6c30a723e */ /* 0x008fca00000010ff */
[----:B------:R2:W-:Y:S02]  /*a1b0*/  MUFU.EX2 R176, R0 ;  /* 0x0000000000b07308 */ /* 0x0005e40000000800 */
[C---:B------:R-:W-:Y:S06]  /*a1c0*/  HMMA.16816.F32.BF16 R28, R8.reuse, R12, RZ ;  /* 0x0000000c081c723c */ /* 0x040fec00000418ff */
[----:B------:R-:W-:Y:S01]  /*a1d0*/  HMMA.16816.F32.BF16 R16, R8, R14, RZ ;  /* 0x0000000e0810723c */ /* 0x000fe200000418ff */
[----:B------:R-:W-:-:S05]  /*a1e0*/  F2FP.BF16.F32.PACK_AB R13, R214, R210 ;  /* 0x000000d2d60d723e */ /* 0x000fca00000010ff */
[C---:B------:R-:W-:Y:S01]  /*a1f0*/  HMMA.16816.F32.BF16 R44, R8.reuse, R20, RZ ;  /* 0x00000014082c723c */ /* 0x040fe200000418ff */
[----:B--2---:R-:W-:Y:S01]  /*a200*/  FFMA.FTZ R0, R50, UR6, -R2 ;  /* 0x0000000632007c23 */ /* 0x004fe20008010802 */
[----:B------:R-:W-:Y:S01]  /*a210*/  F2FP.BF16.F32.PACK_AB R15, R215, R242 ;  /* 0x000000f2d70f723e */ /* 0x000fe200000010ff */
[----:B------:R-:W2:Y:S02]  /*a220*/  LDSM.16.MT88.4 R48, [R218+0xa800] ;  /* 0x00a80000da30783b */ /* 0x000ea40000004200 */
[----:B------:R3:W-:Y:S01]  /*a230*/  MUFU.EX2 R160, R0 ;  /* 0x0000000000a07308 */ /* 0x0007e20000000800 */
[C---:B------:R-:W-:Y:S06]  /*a240*/  HMMA.16816.F32.BF16 R60, R8.reuse, R24, RZ ;  /* 0x00000018083c723c */ /* 0x040fec00000418ff */
[C---:B------:R-:W-:Y:S06]  /*a250*/  HMMA.16816.F32.BF16 R72, R8.reuse, R26, RZ ;  /* 0x0000001a0848723c */ /* 0x040fec00000418ff */
[----:B-1----:R-:W-:Y:S01]  /*a260*/  HMMA.16816.F32.BF16 R80, R8, R42, RZ ;  /* 0x0000002a0850723c */ /* 0x002fe200000418ff */
[----:B---3--:R-:W-:-:S05]  /*a270*/  FFMA.FTZ R0, R53, UR6, -R6 ;  /* 0x0000000635007c23 */ /* 0x008fca0008010806 */
[----:B------:R-:W-:Y:S01]  /*a280*/  HMMA.16816.F32.BF16 R88, R8, R40, RZ ;  /* 0x000000280858723c */ /* 0x000fe200000418ff */
[----:B------:R1:W-:Y:S02]  /*a290*/  MUFU.EX2 R196, R0 ;  /* 0x0000000000c47308 */ /* 0x0003e40000000800 */
[----:B-1----:R-:W-:-:S06]  /*a2a0*/  FFMA.FTZ R0, R54, UR6, -R6 ;  /* 0x0000000636007c23 */ /* 0x002fcc0008010806 */
[----:B------:R1:W3:Y:S02]  /*a2b0*/  MUFU.EX2 R197, R0 ;  /* 0x0000000000c57308 */ /* 0x0002e40000000800 */
[----:B-1----:R-:W-:Y:S01]  /*a2c0*/  FFMA.FTZ R0, R55, UR6, -R6 ;  /* 0x0000000637007c23 */ /* 0x002fe20008010806 */
[----:B---3--:R-:W-:Y:S01]  /*a2d0*/  F2FP.BF16.F32.PACK_AB R12, R197, R196 ;  /* 0x000000c4c50c723e */ /* 0x008fe200000010ff */
[----:B------:R-:W-:Y:S01]  /*a2e0*/  HMMA.16816.F32.BF16 R52, R8, R22, RZ ;  /* 0x000000160834723c */ /* 0x000fe200000418ff */
[----:B------:R-:W-:Y:S03]  /*a2f0*/  LDSM.16.MT88.4 R20, [R135+0xb000] ;  /* 0x00b000008714783b */ /* 0x000fe60000004200 */
[----:B------:R1:W-:Y:S03]  /*a300*/  MUFU.EX2 R198, R0 ;  /* 0x0000000000c67308 */ /* 0x0003e60000000800 */
[----:B------:R-:W-:-:S02]  /*a310*/  F2FP.BF16.F32.PACK_AB R9, R246, R243 ;  /* 0x000000f3f609723e */ /* 0x000fc400000010ff */
[----:B------:R-:W-:Y:S01]  /*a320*/  F2FP.BF16.F32.PACK_AB R11, R248, R247 ;  /* 0x000000f7f80b723e */ /* 0x000fe200000010ff */
[----:B-1----:R-:W-:-:S04]  /*a330*/  FFMA.FTZ R0, R57, UR6, -R6 ;  /* 0x0000000639007c23 */ /* 0x002fc80008010806 */
[----:B------:R1:W3:Y:S02]  /*a340*/  MUFU.EX2 R199, R0 ;  /* 0x0000000000c77308 */ /* 0x0002e40000000800 */
[--C-:B-1----:R-:W-:Y:S01]  /*a350*/  FFMA.FTZ R0, R56, UR6, -R2.reuse ;  /* 0x0000000638007c23 */ /* 0x102fe20008010802 */
[----:B---3--:R-:W-:Y:S01]  /*a360*/  F2FP.BF16.F32.PACK_AB R14, R199, R198 ;  /* 0x000000c6c70e723e */ /* 0x008fe200000010ff */
[----:B------:R-:W1:Y:S04]  /*a370*/  LDSM.16.MT88.4 R56, [R216+0xa800] ;  /* 0x00a80000d838783b */ /* 0x000e680000004200 */
[----:B------:R3:W-:Y:S02]  /*a380*/  MUFU.EX2 R251, R0 ;  /* 0x0000000000fb7308 */ /* 0x0007e40000000800 */
[C---:B------:R-:W-:Y:S06]  /*a390*/  HMMA.16816.F32.BF16 R84, R12.reuse, R32, R28 ;  /* 0x000000200c54723c */ /* 0x040fec000004181c */
[C---:B------:R-:W-:Y:S01]  /*a3a0*/  HMMA.16816.F32.BF16 R32, R12.reuse, R34, R16 ;  /* 0x000000220c20723c */ /* 0x040fe20000041810 */
[----:B------:R-:W4:Y:S05]  /*a3b0*/  LDSM.16.MT88.4 R16, [R218+0xb000] ;  /* 0x00b00000da10783b */ /* 0x000f2a0000004200 */
[C---:B--2---:R-:W-:Y:S01]  /*a3c0*/  HMMA.16816.F32.BF16 R28, R12.reuse, R48, R44 ;  /* 0x000000300c1c723c */ /* 0x044fe2000004182c */
[----:B---3--:R-:W-:Y:S01]  /*a3d0*/  FFMA.FTZ R0, R64, UR6, -R2 ;  /* 0x0000000640007c23 */ /* 0x008fe20008010802 */
[----:B------:R-:W-:Y:S01]  /*a3e0*/  IMAD.MOV.U32 R64, RZ, RZ, R190 ;  /* 0x000000ffff407224 */ /* 0x000fe200078e00be */
[----:B------:R-:W2:Y:S02]  /*a3f0*/  LDSM.16.MT88.4 R44, [R216+0xb000] ;  /* 0x00b00000d82c783b */ /* 0x000ea40000004200 */
[----:B------:R3:W-:Y:S01]  /*a400*/  MUFU.EX2 R175, R0 ;  /* 0x0000000000af7308 */ /* 0x0007e20000000800 */
[C---:B------:R-:W-:Y:S01]  /*a410*/  HMMA.16816.F32.BF16 R24, R12.reuse, R50, R52 ;  /* 0x000000320c18723c */ /* 0x040fe20000041834 */
[----:B------:R-:W5:Y:S05]  /*a420*/  LDSM.16.MT88.4 R52, [R217+0xb000] ;  /* 0x00b00000d934783b */ /* 0x000f6a0000004200 */
[----:B------:R-:W-:Y:S01]  /*a430*/  HMMA.16816.F32.BF16 R88, R12, R76, R88 ;  /* 0x0000004c0c58723c */ /* 0x000fe20000041858 */
[----:B---3--:R-:W-:-:S05]  /*a440*/  FFMA.FTZ R0, R65, UR6, -R2 ;  /* 0x0000000641007c23 */ /* 0x008fca0008010802 */
[C---:B-1----:R-:W-:Y:S01]  /*a450*/  HMMA.16816.F32.BF16 R40, R12.reuse, R56, R60 ;  /* 0x000000380c28723c */ /* 0x042fe2000004183c */
[----:B------:R-:W-:Y:S01]  /*a460*/  IMAD.MOV.U32 R65, RZ, RZ, R162 ;  /* 0x000000ffff417224 */ /* 0x000fe200078e00a2 */
[----:B------:R1:W-:Y:S04]  /*a470*/  MUFU.EX2 R250, R0 ;  /* 0x0000000000fa7308 */ /* 0x0003e80000000800 */
[C---:B------:R-:W-:Y:S01]  /*a480*/  HMMA.16816.F32.BF16 R48, R12.reuse, R58, R72 ;  /* 0x0000003a0c30723c */ /* 0x040fe20000041848 */
[----:B------:R-:W3:Y:S05]  /*a490*/  LDSM.16.MT88.4 R56, [R135+0xb800] ;  /* 0x00b800008738783b */ /* 0x000eea0000004200 */
[----:B------:R-:W-:Y:S01]  /*a4a0*/  HMMA.16816.F32.BF16 R72, R12, R78, R80 ;  /* 0x0000004e0c48723c */ /* 0x000fe20000041850 */
[----:B-1----:R-:W-:Y:S01]  /*a4b0*/  FFMA.FTZ R0, R66, UR6, -R6 ;  /* 0x0000000642007c23 */ /* 0x002fe20008010806 */
[----:B------:R-:W-:-:S03]  /*a4c0*/  IMAD.MOV.U32 R66, RZ, RZ, R213 ;  /* 0x000000ffff427224 */ /* 0x000fc600078e00d5 */
[----:B------:R1:W-:Y:S02]  /*a4d0*/  MUFU.EX2 R185, R0 ;  /* 0x0000000000b97308 */ /* 0x0003e40000000800 */
[----:B------:R-:W-:Y:S01]  /*a4e0*/  F2FP.BF16.F32.PACK_AB R13, R66, R249 ;  /* 0x000000f9420d723e */ /* 0x000fe200000010ff */
[----:B-1----:R-:W-:Y:S01]  /*a4f0*/  FFMA.FTZ R0, R69, UR6, -R6 ;  /* 0x0000000645007c23 */ /* 0x002fe20008010806 */
[----:B------:R-:W-:-:S04]  /*a500*/  IMAD.MOV.U32 R69, RZ, RZ, R172 ;  /* 0x000000ffff457224 */ /* 0x000fc800078e00ac */
[----:B------:R1:W4:Y:S02]  /*a510*/  MUFU.EX2 R190, R0 ;  /* 0x0000000000be7308 */ /* 0x0003240000000800 */
[----:B-1----:R-:W-:Y:S01]  /*a520*/  FFMA.FTZ R0, R70, UR6, -R6 ;  /* 0x0000000646007c23 */ /* 0x002fe20008010806 */
[----:B----4-:R-:W-:-:S05]  /*a530*/  F2FP.BF16.F32.PACK_AB R8, R190, R185 ;  /* 0x000000b9be08723e */ /* 0x010fca00000010ff */
[----:B------:R1:W-:Y:S02]  /*a540*/  MUFU.EX2 R189, R0 ;  /* 0x0000000000bd7308 */ /* 0x0003e40000000800 */
[----:B-1----:R-:W-:Y:S01]  /*a550*/  FFMA.FTZ R0, R92, UR6, -R6 ;  /* 0x000000065c007c23 */ /* 0x002fe20008010806 */
[----:B------:R-:W-:-:S05]  /*a560*/  IMAD.MOV.U32 R92, RZ, RZ, R183 ;  /* 0x000000ffff5c7224 */ /* 0x000fca00078e00b7 */
[----:B------:R1:W4:Y:S02]  /*a570*/  MUFU.EX2 R187, R0 ;  /* 0x0000000000bb7308 */ /* 0x0003240000000800 */
[----:B-1----:R-:W-:Y:S01]  /*a580*/  FFMA.FTZ R0, R71, UR6, -R2 ;  /* 0x0000000647007c23 */ /* 0x002fe20008010802 */
[----:B----4-:R-:W-:-:S05]  /*a590*/  F2FP.BF16.F32.PACK_AB R10, R187, R189 ;  /* 0x000000bdbb0a723e */ /* 0x010fca00000010ff */
[----:B------:R1:W-:Y:S02]  /*a5a0*/  MUFU.EX2 R213, R0 ;  /* 0x0000000000d57308 */ /* 0x0003e40000000800 */
[C---:B------:R-:W-:Y:S06]  /*a5b0*/  HMMA.16816.F32.BF16 R80, R8.reuse, R20, R84 ;  /* 0x000000140850723c */ /* 0x040fec0000041854 */
[C---:B------:R-:W-:Y:S01]  /*a5c0*/  HMMA.16816.F32.BF16 R60, R8.reuse, R22, R32 ;  /* 0x00000016083c723c */ /* 0x040fe20000041820 */
[----:B------:R-:W4:Y:S05]  /*a5d0*/  LDSM.16.MT88.4 R20, [R218+0xb800] ;  /* 0x00b80000da14783b */ /* 0x000f2a0000004200 */
[----:B------:R-:W-:Y:S01]  /*a5e0*/  HMMA.16816.F32.BF16 R76, R8, R16, R28 ;  /* 0x00000010084c723c */ /* 0x000fe2000004181c */
[----:B-1----:R-:W-:Y:S01]  /*a5f0*/  FFMA.FTZ R0, R93, UR6, -R2 ;  /* 0x000000065d007c23 */ /* 0x002fe20008010802 */
[----:B------:R-:W-:-:S03]  /*a600*/  IMAD.MOV.U32 R93, RZ, RZ, R194 ;  /* 0x000000ffff5d7224 */ /* 0x000fc600078e00c2 */
[----:B------:R1:W-:Y:S01]  /*a610*/  MUFU.EX2 R208, R0 ;  /* 0x0000000000d07308 */ /* 0x0003e20000000800 */
[C---:B------:R-:W-:Y:S01]  /*a620*/  HMMA.16816.F32.BF16 R32, R8.reuse, R18, R24 ;  /* 0x000000120820723c */ /* 0x040fe20000041818 */
[----:B------:R-:W4:Y:S05]  /*a630*/  LDSM.16.MT88.4 R16, [R216+0xb800] ;  /* 0x00b80000d810783b */ /* 0x000f2a0000004200 */
[C---:B--2---:R-:W-:Y:S01]  /*a640*/  HMMA.16816.F32.BF16 R28, R8.reuse, R44, R40 ;  /* 0x0000002c081c723c */ /* 0x044fe20000041828 */
[----:B------:R-:W2:Y:S05]  /*a650*/  LDSM.16.MT88.4 R40, [R217+0xb800] ;  /* 0x00b80000d928783b */ /* 0x000eaa0000004200 */
[----:B------:R-:W-:Y:S01]  /*a660*/  HMMA.16816.F32.BF16 R24, R8, R46, R48 ;  /* 0x0000002e0818723c */ /* 0x000fe20000041830 */
[----:B------:R-:W2:Y:S01]  /*a670*/  LDSM.16.MT88.4 R48, [R135+0xc000] ;  /* 0x00c000008730783b */ /* 0x000ea20000004200 */
[----:B-1----:R-:W-:Y:S01]  /*a680*/  FFMA.FTZ R0, R94, UR6, -R2 ;  /* 0x000000065e007c23 */ /* 0x002fe20008010802 */
[----:B------:R-:W-:-:S03]  /*a690*/  IMAD.MOV.U32 R94, RZ, RZ, R176 ;  /* 0x000000ffff5e7224 */ /* 0x000fc600078e00b0 */
[C---:B-----5:R-:W-:Y:S01]  /*a6a0*/  HMMA.16816.F32.BF16 R44, R8.reuse, R54, R72 ;  /* 0x00000036082c723c */ /* 0x060fe20000041848 */
[----:B------:R1:W-:Y:S05]  /*a6b0*/  MUFU.EX2 R207, R0 ;  /* 0x0000000000cf7308 */ /* 0x0003ea0000000800 */
[----:B------:R-:W-:Y:S01]  /*a6c0*/  HMMA.16816.F32.BF16 R84, R8, R52, R88 ;  /* 0x000000340854723c */ /* 0x000fe20000041858 */
[----:B------:R-:W-:Y:S06]  /*a6d0*/  LDSM.16.MT88.4 R52, [R218+0xc000] ;  /* 0x00c00000da34783b */ /* 0x000fec0000004200 */
[----:B------:R-:W-:-:S02]  /*a6e0*/  IMAD.MOV.U32 R90, RZ, RZ, R170 ;  /* 0x000000ffff5a7224 */ /* 0x000fc400078e00aa */
[----:B------:R-:W-:Y:S02]  /*a6f0*/  IMAD.MOV.U32 R89, RZ, RZ, R168 ;  /* 0x000000ffff597224 */ /* 0x000fe400078e00a8 */
[----:B------:R-:W-:Y:S02]  /*a700*/  IMAD.MOV.U32 R88, RZ, RZ, R151 ;  /* 0x000000ffff587224 */ /* 0x000fe400078e0097 */
[----:B-1----:R-:W-:Y:S01]  /*a710*/  FFMA.FTZ R0, R95, UR6, -R6 ;  /* 0x000000065f007c23 */ /* 0x002fe20008010806 */
[----:B------:R-:W-:Y:S02]  /*a720*/  IMAD.MOV.U32 R91, RZ, RZ, R157 ;  /* 0x000000ffff5b7224 */ /* 0x000fe400078e009d */
[----:B------:R-:W-:Y:S01]  /*a730*/  IMAD.MOV.U32 R95, RZ, RZ, R7 ;  /* 0x000000ffff5f7224 */ /* 0x000fe200078e0007 */
[----:B------:R1:W-:Y:S01]  /*a740*/  MUFU.EX2 R177, R0 ;  /* 0x0000000000b17308 */ /* 0x0003e20000000800 */
[----:B------:R-:W-:-:S04]  /*a750*/  IMAD.MOV.U32 R7, RZ, RZ, R137 ;  /* 0x000000ffff077224 */ /* 0x000fc800078e0089 */
[----:B------:R-:W-:Y:S01]  /*a760*/  FFMA.FTZ R7, R7, UR6, -R2 ;  /* 0x0000000607077c23 */ /* 0x000fe20008010802 */
[----:B-1----:R-:W-:Y:S01]  /*a770*/  FFMA.FTZ R0, R100, UR6, -R6 ;  /* 0x0000000664007c23 */ /* 0x002fe20008010806 */
[----:B------:R-:W-:-:S03]  /*a780*/  IMAD.MOV.U32 R100, RZ, RZ, R140 ;  /* 0x000000ffff647224 */ /* 0x000fc600078e008c */
[----:B------:R1:W5:Y:S02]  /*a790*/  MUFU.EX2 R174, R0 ;  /* 0x0000000000ae7308 */ /* 0x0003640000000800 */
[----:B-1----:R-:W-:Y:S01]  /*a7a0*/  FFMA.FTZ R0, R101, UR6, -R6 ;  /* 0x0000000665007c23 */ /* 0x002fe20008010806 */
[----:B------:R-:W-:Y:S01]  /*a7b0*/  IMAD.MOV.U32 R101, RZ, RZ, R64 ;  /* 0x000000ffff657224 */ /* 0x000fe200078e0040 */
[----:B-----5:R-:W-:Y:S01]  /*a7c0*/  F2FP.BF16.F32.PACK_AB R12, R174, R177 ;  /* 0x000000b1ae0c723e */ /* 0x020fe200000010ff */
[----:B------:R-:W-:-:S03]  /*a7d0*/  IMAD.MOV.U32 R64, RZ, RZ, R188 ;  /* 0x000000ffff407224 */ /* 0x000fc600078e00bc */
[----:B------:R1:W-:Y:S01]  /*a7e0*/  MUFU.EX2 R172, R0 ;  /* 0x0000000000ac7308 */ /* 0x0003e20000000800 */
[----:B------:R-:W-:Y:S01]  /*a7f0*/  F2FP.BF16.F32.PACK_AB R15, R144, R101 ;  /* 0x00000065900f723e */ /* 0x000fe200000010ff */
[----:B-1----:R-:W-:Y:S01]  /*a800*/  FFMA.FTZ R0, R103, UR6, -R6 ;  /* 0x0000000667007c23 */ /* 0x002fe20008010806 */
[----:B------:R-:W-:-:S05]  /*a810*/  IMAD.MOV.U32 R103, RZ, RZ, R141 ;  /* 0x000000ffff677224 */ /* 0x000fca00078e008d */
[----:B------:R1:W5:Y:S02]  /*a820*/  MUFU.EX2 R176, R0 ;  /* 0x0000000000b07308 */ /* 0x0003640000000800 */
[----:B-1----:R-:W-:Y:S01]  /*a830*/  FFMA.FTZ R0, R102, UR6, -R2 ;  /* 0x0000000666007c23 */ /* 0x002fe20008010802 */
[----:B-----5:R-:W-:Y:S01]  /*a840*/  F2FP.BF16.F32.PACK_AB R14, R176, R172 ;  /* 0x000000acb00e723e */ /* 0x020fe200000010ff */
[----:B------:R-:W-:-:S04]  /*a850*/  IMAD.MOV.U32 R102, RZ, RZ, R142 ;  /* 0x000000ffff667224 */ /* 0x000fc800078e008e */
[----:B------:R1:W-:Y:S02]  /*a860*/  MUFU.EX2 R194, R0 ;  /* 0x0000000000c27308 */ /* 0x0003e40000000800 */
[C---:B---3--:R-:W-:Y:S06]  /*a870*/  HMMA.16816.F32.BF16 R80, R12.reuse, R56, R80 ;  /* 0x000000380c50723c */ /* 0x048fec0000041850 */
[C---:B------:R-:W-:Y:S06]  /*a880*/  HMMA.16816.F32.BF16 R60, R12.reuse, R58, R60 ;  /* 0x0000003a0c3c723c */ /* 0x040fec000004183c */
[----:B----4-:R-:W-:Y:S01]  /*a890*/  HMMA.16816.F32.BF16 R72, R12, R20, R76 ;  /* 0x000000140c48723c */ /* 0x010fe2000004184c */
[----:B-1----:R-:W-:Y:S01]  /*a8a0*/  FFMA.FTZ R0, R104, UR6, -R2 ;  /* 0x0000000668007c23 */ /* 0x002fe20008010802 */
[----:B------:R-:W-:-:S03]  /*a8b0*/  IMAD.MOV.U32 R104, RZ, RZ, R143 ;  /* 0x000000ffff687224 */ /* 0x000fc600078e008f */
[----:B------:R1:W-:Y:S01]  /*a8c0*/  MUFU.EX2 R188, R0 ;  /* 0x0000000000bc7308 */ /* 0x0003e20000000800 */
[C---:B------:R-:W-:Y:S01]  /*a8d0*/  HMMA.16816.F32.BF16 R56, R12.reuse, R22, R32 ;  /* 0x000000160c38723c */ /* 0x040fe20000041820 */
[----:B------:R-:W-:Y:S02]  /*a8e0*/  IMAD.MOV.U32 R76, RZ, RZ, R66 ;  /* 0x000000ffff4c7224 */ /* 0x000fe400078e0042 */
[----:B------:R-:W-:Y:S02]  /*a8f0*/  IMAD.MOV.U32 R77, RZ, RZ, R65 ;  /* 0x000000ffff4d7224 */ /* 0x000fe400078e0041 */
[----:B------:R-:W-:Y:S01]  /*a900*/  IMAD.MOV.U32 R78, RZ, RZ, R64 ;  /* 0x000000ffff4e7224 */ /* 0x000fe200078e0040 */
[----:B------:R-:W-:Y:S01]  /*a910*/  HMMA.16816.F32.BF16 R28, R12, R16, R28 ;  /* 0x000000100c1c723c */ /* 0x000fe2000004181c */
[----:B------:R-:W-:-:S05]  /*a920*/  IMAD.MOV.U32 R79, RZ, RZ, R138 ;  /* 0x000000ffff4f7224 */ /* 0x000fca00078e008a */
[----:B------:R-:W-:Y:S01]  /*a930*/  HMMA.16816.F32.BF16 R20, R12, R18, R24 ;  /* 0x000000120c14723c */ /* 0x000fe20000041818 */
[----:B------:R-:W3:Y:S01]  /*a940*/  LDSM.16.MT88.4 R16, [R216+0xc000] ;  /* 0x00c00000d810783b */ /* 0x000ee20000004200 */
[----:B-1----:R-:W-:-:S03]  /*a950*/  FFMA.FTZ R0, R105, UR6, -R2 ;  /* 0x0000000669007c23 */ /* 0x002fc60008010802 */
[----:B------:R-:W1:Y:S01]  /*a960*/  LDSM.16.MT88.4 R24, [R217+0xc000] ;  /* 0x00c00000d918783b */ /* 0x000e620000004200 */
[C---:B--2---:R-:W-:Y:S01]  /*a970*/  HMMA.16816.F32.BF16 R84, R12.reuse, R40, R84 ;  /* 0x000000280c54723c */ /* 0x044fe20000041854 */
[----:B------:R-:W-:Y:S01]  /*a980*/  IMAD.MOV.U32 R105, RZ, RZ, R139 ;  /* 0x000000ffff697224 */ /* 0x000fe200078e008b */
[----:B------:R2:W-:Y:S04]  /*a990*/  MUFU.EX2 R183, R0 ;  /* 0x0000000000b77308 */ /* 0x0005e80000000800 */
[----:B------:R-:W-:Y:S01]  /*a9a0*/  HMMA.16816.F32.BF16 R32, R12, R42, R44 ;  /* 0x0000002a0c20723c */ /* 0x000fe2000004182c */
[----:B------:R-:W4:Y:S04]  /*a9b0*/  LDSM.16.MT88.4 R40, [R135+0xc800] ;  /* 0x00c800008728783b */ /* 0x000f280000004200 */
[----:B------:R-:W5:Y:S02]  /*a9c0*/  LDSM.16.MT88.4 R44, [R218+0xc800] ;  /* 0x00c80000da2c783b */ /* 0x000f640000004200 */
[----:B------:R-:W-:-:S02]  /*a9d0*/  F2FP.BF16.F32.PACK_AB R13, R213, R250 ;  /* 0x000000fad50d723e */ /* 0x000fc400000010ff */
[----:B------:R-:W-:Y:S01]  /*a9e0*/  F2FP.BF16.F32.PACK_AB R15, R207, R208 ;  /* 0x000000d0cf0f723e */ /* 0x000fe200000010ff */
[----:B--2---:R-:W-:Y:S01]  /*a9f0*/  FFMA.FTZ R0, R106, UR6, -R6 ;  /* 0x000000066a007c23 */ /* 0x004fe20008010806 */
[----:B------:R-:W-:-:S03]  /*aa00*/  IMAD.MOV.U32 R106, RZ, RZ, R160 ;  /* 0x000000ffff6a7224 */ /* 0x000fc600078e00a0 */
[----:B------:R2:W-:Y:S02]  /*aa10*/  MUFU.EX2 R71, R0 ;  /* 0x0000000000477308 */ /* 0x0005e40000000800 */
[----:B--2---:R-:W-:Y:S01]  /*aa20*/  FFMA.FTZ R0, R107, UR6, -R6 ;  /* 0x000000066b007c23 */ /* 0x004fe20008010806 */
[----:B------:R-:W-:-:S05]  /*aa30*/  IMAD.MOV.U32 R107, RZ, RZ, R37 ;  /* 0x000000ffff6b7224 */ /* 0x000fca00078e0025 */
[----:B------:R2:W3:Y:S02]  /*aa40*/  MUFU.EX2 R70, R0 ;  /* 0x0000000000467308 */ /* 0x0004e40000000800 */
[----:B--2---:R-:W-:Y:S01]  /*aa50*/  FFMA.FTZ R0, R108, UR6, -R6 ;  /* 0x000000066c007c23 */ /* 0x004fe20008010806 */
[----:B---3--:R-:W-:Y:S01]  /*aa60*/  F2FP.BF16.F32.PACK_AB R8, R70, R71 ;  /* 0x000000474608723e */ /* 0x008fe200000010ff */
[----:B------:R-:W-:-:S04]  /*aa70*/  IMAD.MOV.U32 R108, RZ, RZ, R92 ;  /* 0x000000ffff6c7224 */ /* 0x000fc800078e005c */
[----:B------:R2:W-:Y:S01]  /*aa80*/  MUFU.EX2 R162, R0 ;  /* 0x0000000000a27308 */ /* 0x0005e20000000800 */
[----:B------:R-:W-:Y:S02]  /*aa90*/  IMAD.MOV.U32 R92, RZ, RZ, R156 ;  /* 0x000000ffff5c7224 */ /* 0x000fe400078e009c */
[----:B--2---:R-:W-:Y:S01]  /*aaa0*/  FFMA.FTZ R0, R111, UR6, -R6 ;  /* 0x000000066f007c23 */ /* 0x004fe20008010806 */
[----:B------:R-:W-:-:S04]  /*aab0*/  IMAD.MOV.U32 R111, RZ, RZ, R175 ;  /* 0x000000ffff6f7224 */ /* 0x000fc800078e00af */
[----:B------:R2:W3:Y:S01]  /*aac0*/  MUFU.EX2 R160, R0 ;  /* 0x0000000000a07308 */ /* 0x0004e20000000800 */
[----:B------:R-:W-:Y:S01]  /*aad0*/  F2FP.BF16.F32.PACK_AB R11, R111, R251 ;  /* 0x000000fb6f0b723e */ /* 0x000fe200000010ff */
[----:B--2---:R-:W-:Y:S01]  /*aae0*/  FFMA.FTZ R0, R109, UR6, -R2 ;  /* 0x000000066d007c23 */ /* 0x004fe20008010802 */
[----:B------:R-:W-:Y:S01]  /*aaf0*/  IMAD.MOV.U32 R109, RZ, RZ, R69 ;  /* 0x000000ffff6d7224 */ /* 0x000fe200078e0045 */
[----:B---3--:R-:W-:-:S04]  /*ab00*/  F2FP.BF16.F32.PACK_AB R10, R160, R162 ;  /* 0x000000a2a00a723e */ /* 0x008fc800000010ff */
[----:B------:R2:W3:Y:S02]  /*ab10*/  MUFU.EX2 R175, R0 ;  /* 0x0000000000af7308 */ /* 0x0004e40000000800 */
[----:B--2---:R-:W-:Y:S01]  /*ab20*/  FFMA.FTZ R0, R110, UR6, -R2 ;  /* 0x000000066e007c23 */ /* 0x004fe20008010802 */
[----:B------:R-:W-:Y:S02]  /*ab30*/  IMAD.MOV.U32 R110, RZ, RZ, R94 ;  /* 0x000000ffff6e7224 */ /* 0x000fe400078e005e */
[----:B------:R-:W-:-:S03]  /*ab40*/  IMAD.MOV.U32 R94, RZ, RZ, R93 ;  /* 0x000000ffff5e7224 */ /* 0x000fc600078e005d */
[----:B------:R2:W-:Y:S01]  /*ab50*/  MUFU.EX2 R170, R0 ;  /* 0x0000000000aa7308 */ /* 0x0005e20000000800 */
[----:B------:R-:W-:Y:S01]  /*ab60*/  IMAD.MOV.U32 R93, RZ, RZ, R146 ;  /* 0x000000ffff5d7224 */ /* 0x000fe200078e0092 */
[----:B------:R-:W-:-:S07]  /*ab70*/  F2FP.BF16.F32.PACK_AB R9, R106, R110 ;  /* 0x0000006e6a09723e */ /* 0x000fce00000010ff */
[C---:B------:R-:W-:Y:S06]  /*ab80*/  HMMA.16816.F32.BF16 R80, R8.reuse, R48, R80 ;  /* 0x000000300850723c */ /* 0x040fec0000041850 */
[----:B------:R-:W-:Y:S01]  /*ab90*/  HMMA.16816.F32.BF16 R48, R8, R50, R60 ;  /* 0x000000320830723c */ /* 0x000fe2000004183c */
[----:B--2---:R-:W-:Y:S01]  /*aba0*/  FFMA.FTZ R0, R112, UR6, -R2 ;  /* 0x0000000670007c23 */ /* 0x004fe20008010802 */
[----:B------:R-:W-:-:S03]  /*abb0*/  IMAD.MOV.U32 R112, RZ, RZ, R149 ;  /* 0x000000ffff707224 */ /* 0x000fc600078e0095 */
[----:B------:R2:W-:Y:S01]  /*abc0*/  MUFU.EX2 R168, R0 ;  /* 0x0000000000a87308 */ /* 0x0005e20000000800 */
[C---:B------:R-:W-:Y:S01]  /*abd0*/  HMMA.16816.F32.BF16 R60, R8.reuse, R16, R28 ;  /* 0x00000010083c723c */ /* 0x040fe2000004181c */
[----:B------:R-:W-:Y:S05]  /*abe0*/  LDSM.16.MT88.4 R28, [R217+0xc800] ;  /* 0x00c80000d91c783b */ /* 0x000fea0000004200 */
[C---:B------:R-:W-:Y:S01]  /*abf0*/  HMMA.16816.F32.BF16 R20, R8.reuse, R18, R20 ;  /* 0x000000120814723c */ /* 0x040fe20000041814 */
[----:B------:R-:W5:Y:S05]  /*ac00*/  LDSM.16.MT88.4 R16, [R216+0xc800] ;  /* 0x00c80000d810783b */ /* 0x000f6a0000004200 */
[----:B------:R-:W-:Y:S01]  /*ac10*/  HMMA.16816.F32.BF16 R72, R8, R52, R72 ;  /* 0x000000340848723c */ /* 0x000fe20000041848 */
[----:B--2---:R-:W-:Y:S01]  /*ac20*/  FFMA.FTZ R0, R113, UR6, -R6 ;  /* 0x0000000671007c23 */ /* 0x004fe20008010806 */
[----:B------:R-:W-:-:S04]  /*ac30*/  IMAD.MOV.U32 R113, RZ, RZ, R144 ;  /* 0x000000ffff717224 */ /* 0x000fc800078e0090 */
[C---:B------:R-:W-:Y:S01]  /*ac40*/  HMMA.16816.F32.BF16 R56, R8.reuse, R54, R56 ;  /* 0x000000360838723c */ /* 0x040fe20000041838 */
[----:B------:R-:W-:Y:S01]  /*ac50*/  LDSM.16.MT88.4 R52, [R218+0xe000] ;  /* 0x00e00000da34783b */ /* 0x000fe20000004200 */
[----:B------:R2:W-:Y:S04]  /*ac60*/  MUFU.EX2 R69, R0 ;  /* 0x0000000000457308 */ /* 0x0005e80000000800 */
[C---:B-1----:R-:W-:Y:S06]  /*ac70*/  HMMA.16816.F32.BF16 R84, R8.reuse, R24, R84 ;  /* 0x000000180854723c */ /* 0x042fec0000041854 */
[----:B------:R-:W-:Y:S01]  /*ac80*/  HMMA.16816.F32.BF16 R32, R8, R26, R32 ;  /* 0x0000001a0820723c */ /* 0x000fe20000041820 */
[----:B--2---:R-:W-:-:S06]  /*ac90*/  FFMA.FTZ R0, R114, UR6, -R6 ;  /* 0x0000000672007c23 */ /* 0x004fcc0008010806 */
[----:B------:R-:W-:Y:S01]  /*aca0*/  F2FP.BF16.F32.PACK_AB R9, R188, R194 ;  /* 0x000000c2bc09723e */ /* 0x000fe200000010ff */
[----:B------:R-:W-:Y:S01]  /*acb0*/  IMAD.MOV.U32 R114, RZ, RZ, R145 ;  /* 0x000000ffff727224 */ /* 0x000fe200078e0091 */
[----:B---3--:R-:W-:Y:S01]  /*acc0*/  F2FP.BF16.F32.PACK_AB R11, R175, R183 ;  /* 0x000000b7af0b723e */ /* 0x008fe200000010ff */
[----:B------:R1:W2:Y:S02]  /*acd0*/  MUFU.EX2 R149, R0 ;  /* 0x0000000000957308 */ /* 0x0002a40000000800 */
[----:B-1----:R-:W-:Y:S01]  /*ace0*/  FFMA.FTZ R0, R116, UR6, -R6 ;  /* 0x0000000674007c23 */ /* 0x002fe20008010806 */
[----:B--2---:R-:W-:Y:S01]  /*acf0*/  F2FP.BF16.F32.PACK_AB R12, R149, R69 ;  /* 0x00000045950c723e */ /* 0x004fe200000010ff */
[----:B------:R-:W-:-:S04]  /*ad00*/  IMAD.MOV.U32 R116, RZ, RZ, R148 ;  /* 0x000000ffff747224 */ /* 0x000fc800078e0094 */
[----:B------:R1:W-:Y:S02]  /*ad10*/  MUFU.EX2 R66, R0 ;  /* 0x0000000000427308 */ /* 0x0003e40000000800 */
[----:B-1----:R-:W-:Y:S01]  /*ad20*/  FFMA.FTZ R0, R118, UR6, -R6 ;  /* 0x0000000676007c23 */ /* 0x002fe20008010806 */
[----:B------:R-:W-:-:S05]  /*ad30*/  IMAD.MOV.U32 R118, RZ, RZ, R159 ;  /* 0x000000ffff767224 */ /* 0x000fca00078e009f */
[----:B------:R1:W2:Y:S02]  /*ad40*/  MUFU.EX2 R151, R0 ;  /* 0x0000000000977308 */ /* 0x0002a40000000800 */
[----:B-1----:R-:W-:Y:S01]  /*ad50*/  FFMA.FTZ R0, R115, UR6, -R2 ;  /* 0x0000000673007c23 */ /* 0x002fe20008010802 */
[----:B--2---:R-:W-:-:S05]  /*ad60*/  F2FP.BF16.F32.PACK_AB R14, R151, R66 ;  /* 0x00000042970e723e */ /* 0x004fca00000010ff */
[----:B------:R1:W-:Y:S02]  /*ad70*/  MUFU.EX2 R159, R0 ;  /* 0x00000000009f7308 */ /* 0x0003e40000000800 */
[C---:B----4-:R-:W-:Y:S06]  /*ad80*/  HMMA.16816.F32.BF16 R80, R12.reuse, R40, R80 ;  /* 0x000000280c50723c */ /* 0x050fec0000041850 */
[C---:B------:R-:W-:Y:S01]  /*ad90*/  HMMA.16816.F32.BF16 R48, R12.reuse, R42, R48 ;  /* 0x0000002a0c30723c */ /* 0x040fe20000041830 */
[----:B------:R-:W2:Y:S05]  /*ada0*/  LDSM.16.MT88.4 R40, [R135+0xd000] ;  /* 0x00d000008728783b */ /* 0x000eaa0000004200 */
[----:B-----5:R-:W-:Y:S01]  /*adb0*/  HMMA.16816.F32.BF16 R72, R12, R44, R72 ;  /* 0x0000002c0c48723c */ /* 0x020fe20000041848 */
[----:B-1----:R-:W-:-:S04]  /*adc0*/  FFMA.FTZ R0, R117, UR6, -R2 ;  /* 0x0000000675007c23 */ /* 0x002fc80008010802 */
[----:B------:R1:W3:Y:S01]  /*add0*/  MUFU.EX2 R157, R0 ;  /* 0x00000000009d7308 */ /* 0x0002e20000000800 */
[C---:B------:R-:W-:Y:S01]  /*ade0*/  HMMA.16816.F32.BF16 R56, R12.reuse, R46, R56 ;  /* 0x0000002e0c38723c */ /* 0x040fe20000041838 */
[----:B------:R-:W4:Y:S05]  /*adf0*/  LDSM.16.MT88.4 R44, [R218+0xd000] ;  /* 0x00d00000da2c783b */ /* 0x000f2a0000004200 */
[C---:B------:R-:W-:Y:S01]  /*ae00*/  HMMA.16816.F32.BF16 R24, R12.reuse, R18, R20 ;  /* 0x000000120c18723c */ /* 0x040fe20000041814 */
[----:B------:R-:W5:Y:S05]  /*ae10*/  LDSM.16.MT88.4 R20, [R216+0xd000] ;  /* 0x00d00000d814783b */ /* 0x000f6a0000004200 */
[----:B------:R-:W-:Y:S01]  /*ae20*/  HMMA.16816.F32.BF16 R60, R12, R16, R60 ;  /* 0x000000100c3c723c */ /* 0x000fe2000004183c */
[----:B------:R-:W5:Y:S01]  /*ae30*/  LDSM.16.MT88.4 R16, [R217+0xd000] ;  /* 0x00d00000d910783b */ /* 0x000f620000004200 */
[----:B-1----:R-:W-:-:S04]  /*ae40*/  FFMA.FTZ R0, R119, UR6, -R2 ;  /* 0x0000000677007c23 */ /* 0x002fc80008010802 */
[C---:B------:R-:W-:Y:S01]  /*ae50*/  HMMA.16816.F32.BF16 R84, R12.reuse, R28, R84 ;  /* 0x0000001c0c54723c */ /* 0x040fe20000041854 */
[----:B------:R1:W-:Y:S05]  /*ae60*/  MUFU.EX2 R156, R0 ;  /* 0x00000000009c7308 */ /* 0x0003ea0000000800 */
[----:B------:R-:W-:Y:S07]  /*ae70*/  HMMA.16816.F32.BF16 R32, R12, R30, R32 ;  /* 0x0000001e0c20723c */ /* 0x000fee0000041820 */
[----:B------:R-:W-:-:S02]  /*ae80*/  F2FP.BF16.F32.PACK_AB R13, R168, R170 ;  /* 0x000000aaa80d723e */ /* 0x000fc400000010ff */
[----:B---3--:R-:W-:Y:S01]  /*ae90*/  F2FP.BF16.F32.PACK_AB R15, R157, R159 ;  /* 0x0000009f9d0f723e */ /* 0x008fe200000010ff */
[----:B-1----:R-:W-:-:S04]  /*aea0*/  FFMA.FTZ R0, R120, UR6, -R6 ;  /* 0x0000000678007c23 */ /* 0x002fc80008010806 */
[----:B------:R1:W-:Y:S02]  /*aeb0*/  MUFU.EX2 R65, R0 ;  /* 0x0000000000417308 */ /* 0x0003e40000000800 */
[----:B-1----:R-:W-:-:S06]  /*aec0*/  FFMA.FTZ R0, R121, UR6, -R6 ;  /* 0x0000000679007c23 */ /* 0x002fcc0008010806 */
[----:B------:R1:W3:Y:S02]  /*aed0*/  MUFU.EX2 R144, R0 ;  /* 0x0000000000907308 */ /* 0x0002e40000000800 */
[----:B-1----:R-:W-:Y:S01]  /*aee0*/  FFMA.FTZ R0, R124, UR6, -R6 ;  /* 0x000000067c007c23 */ /* 0x002fe20008010806 */
[----:B---3--:R-:W-:-:S05]  /*aef0*/  F2FP.BF16.F32.PACK_AB R8, R144, R65 ;  /* 0x000000419008723e */ /* 0x008fca00000010ff */
[----:B------:R1:W-:Y:S02]  /*af00*/  MUFU.EX2 R64, R0 ;  /* 0x0000000000407308 */ /* 0x0003e40000000800 */
[----:B-1----:R-:W-:-:S06]  /*af10*/  FFMA.FTZ R0, R125, UR6, -R6 ;  /* 0x000000067d007c23 */ /* 0x002fcc0008010806 */
[----:B------:R1:W3:Y:S02]  /*af20*/  MUFU.EX2 R143, R0 ;  /* 0x00000000008f7308 */ /* 0x0002e40000000800 */
[----:B-1----:R-:W-:Y:S01]  /*af30*/  FFMA.FTZ R0, R122, UR6, -R2 ;  /* 0x000000067a007c23 */ /* 0x002fe20008010802 */
[----:B---3--:R-:W-:-:S05]  /*af40*/  F2FP.BF16.F32.PACK_AB R10, R143, R64 ;  /* 0x000000408f0a723e */ /* 0x008fca00000010ff */
[----:B------:R1:W3:Y:S02]  /*af50*/  MUFU.EX2 R148, R0 ;  /* 0x0000000000947308 */ /* 0x0002e40000000800 */
[C---:B--2---:R-:W-:Y:S06]  /*af60*/  HMMA.16816.F32.BF16 R80, R8.reuse, R40, R80 ;  /* 0x000000280850723c */ /* 0x044fec0000041850 */
[C---:B------:R-:W-:Y:S01]  /*af70*/  HMMA.16816.F32.BF16 R48, R8.reuse, R42, R48 ;  /* 0x0000002a0830723c */ /* 0x040fe20000041830 */
[----:B------:R-:W2:Y:S05]  /*af80*/  LDSM.16.MT88.4 R40, [R135+0xd800] ;  /* 0x00d800008728783b */ /* 0x000eaa0000004200 */
[----:B----4-:R-:W-:Y:S01]  /*af90*/  HMMA.16816.F32.BF16 R72, R8, R44, R72 ;  /* 0x0000002c0848723c */ /* 0x010fe20000041848 */
[----:B-1----:R-:W-:-:S04]  /*afa0*/  FFMA.FTZ R0, R123, UR6, -R2 ;  /* 0x000000067b007c23 */ /* 0x002fc80008010802 */
[----:B------:R1:W-:Y:S01]  /*afb0*/  MUFU.EX2 R146, R0 ;  /* 0x0000000000927308 */ /* 0x0003e20000000800 */
[C---:B------:R-:W-:Y:S01]  /*afc0*/  HMMA.16816.F32.BF16 R56, R8.reuse, R46, R56 ;  /* 0x0000002e0838723c */ /* 0x040fe20000041838 */
[----:B------:R-:W4:Y:S05]  /*afd0*/  LDSM.16.MT88.4 R44, [R218+0xd800] ;  /* 0x00d80000da2c783b */ /* 0x000f2a0000004200 */
[C---:B-----5:R-:W-:Y:S01]  /*afe0*/  HMMA.16816.F32.BF16 R28, R8.reuse, R22, R24 ;  /* 0x00000016081c723c */ /* 0x060fe20000041818 */
[----:B------:R-:W5:Y:S05]  /*aff0*/  LDSM.16.MT88.4 R24, [R216+0xd800] ;  /* 0x00d80000d818783b */ /* 0x000f6a0000004200 */
[----:B------:R-:W-:Y:S01]  /*b000*/  HMMA.16816.F32.BF16 R60, R8, R20, R60 ;  /* 0x00000014083c723c */ /* 0x000fe2000004183c */
[----:B-1----:R-:W-:-:S05]  /*b010*/  FFMA.FTZ R0, R126, UR6, -R2 ;  /* 0x000000067e007c23 */ /* 0x002fca0008010802 */
[C---:B------:R-:W-:Y:S01]  /*b020*/  HMMA.16816.F32.BF16 R84, R8.reuse, R16, R84 ;  /* 0x000000100854723c */ /* 0x040fe20000041854 */
[----:B------:R1:W2:Y:S05]  /*b030*/  MUFU.EX2 R145, R0 ;  /* 0x0000000000917308 */ /* 0x0002aa0000000800 */
[----:B------:R-:W-:Y:S01]  /*b040*/  HMMA.16816.F32.BF16 R20, R8, R18, R32 ;  /* 0x000000120814723c */ /* 0x000fe20000041820 */
[----:B------:R-:W5:Y:S04]  /*b050*/  LDSM.16.MT88.4 R16, [R217+0xd800] ;  /* 0x00d80000d910783b */ /* 0x000f680000004200 */
[----:B------:R-:W-:Y:S02]  /*b060*/  LDSM.16.MT88.4 R32, [R216+0xe000] ;  /* 0x00e00000d820783b */ /* 0x000fe40000004200 */
[----:B---3--:R-:W-:Y:S01]  /*b070*/  F2FP.BF16.F32.PACK_AB R9, R148, R156 ;  /* 0x0000009c9409723e */ /* 0x008fe200000010ff */
[----:B-1----:R-:W-:Y:S01]  /*b080*/  FFMA.FTZ R0, R127, UR6, -R6 ;  /* 0x000000067f007c23 */ /* 0x002fe20008010806 */
[----:B--2---:R-:W-:-:S03]  /*b090*/  F2FP.BF16.F32.PACK_AB R11, R145, R146 ;  /* 0x00000092910b723e */ /* 0x004fc600000010ff */
[----:B------:R1:W-:Y:S02]  /*b0a0*/  MUFU.EX2 R137, R0 ;  /* 0x0000000000897308 */ /* 0x0003e40000000800 */
[----:B-1----:R-:W-:-:S06]  /*b0b0*/  FFMA.FTZ R0, R128, UR6, -R6 ;  /* 0x0000000680007c23 */ /* 0x002fcc0008010806 */
[----:B------:R1:W2:Y:S02]  /*b0c0*/  MUFU.EX2 R37, R0 ;  /* 0x0000000000257308 */ /* 0x0002a40000000800 */
[----:B-1----:R-:W-:Y:S01]  /*b0d0*/  FFMA.FTZ R0, R130, UR6, -R6 ;  /* 0x0000000682007c23 */ /* 0x002fe20008010806 */
[----:B--2---:R-:W-:-:S05]  /*b0e0*/  F2FP.BF16.F32.PACK_AB R12, R37, R137 ;  /* 0x00000089250c723e */ /* 0x004fca00000010ff */
[----:B------:R1:W-:Y:S02]  /*b0f0*/  MUFU.EX2 R139, R0 ;  /* 0x00000000008b7308 */ /* 0x0003e40000000800 */
[----:B-1----:R-:W-:-:S06]  /*b100*/  FFMA.FTZ R0, R132, UR6, -R6 ;  /* 0x0000000684007c23 */ /* 0x002fcc0008010806 */
[----:B------:R1:W2:Y:S02]  /*b110*/  MUFU.EX2 R138, R0 ;  /* 0x00000000008a7308 */ /* 0x0002a40000000800 */
[----:B-1----:R-:W-:Y:S01]  /*b120*/  FFMA.FTZ R0, R129, UR6, -R2 ;  /* 0x0000000681007c23 */ /* 0x002fe20008010802 */
[----:B--2---:R-:W-:-:S05]  /*b130*/  F2FP.BF16.F32.PACK_AB R14, R138, R139 ;  /* 0x0000008b8a0e723e */ /* 0x004fca00000010ff */
[----:B------:R1:W-:Y:S02]  /*b140*/  MUFU.EX2 R142, R0 ;  /* 0x00000000008e7308 */ /* 0x0003e40000000800 */
[C---:B------:R-:W-:Y:S06]  /*b150*/  HMMA.16816.F32.BF16 R80, R12.reuse, R40, R80 ;  /* 0x000000280c50723c */ /* 0x040fec0000041850 */
[C---:B------:R-:W-:Y:S01]  /*b160*/  HMMA.16816.F32.BF16 R48, R12.reuse, R42, R48 ;  /* 0x0000002a0c30723c */ /* 0x040fe20000041830 */
[----:B------:R-:W2:Y:S05]  /*b170*/  LDSM.16.MT88.4 R40, [R135+0xe000] ;  /* 0x00e000008728783b */ /* 0x000eaa0000004200 */
[----:B----4-:R-:W-:Y:S01]  /*b180*/  HMMA.16816.F32.BF16 R72, R12, R44, R72 ;  /* 0x0000002c0c48723c */ /* 0x010fe20000041848 */
[----:B-1----:R-:W-:-:S04]  /*b190*/  FFMA.FTZ R0, R131, UR6, -R2 ;  /* 0x0000000683007c23 */ /* 0x002fc80008010802 */
[----:B------:R1:W3:Y:S01]  /*b1a0*/  MUFU.EX2 R141, R0 ;  /* 0x00000000008d7308 */ /* 0x0002e20000000800 */
[C---:B------:R-:W-:Y:S06]  /*b1b0*/  HMMA.16816.F32.BF16 R56, R12.reuse, R46, R56 ;  /* 0x0000002e0c38723c */ /* 0x040fec0000041838 */
[C---:B-----5:R-:W-:Y:S06]  /*b1c0*/  HMMA.16816.F32.BF16 R44, R12.reuse, R26, R28 ;  /* 0x0000001a0c2c723c */ /* 0x060fec000004181c */
[----:B------:R-:W-:Y:S01]  /*b1d0*/  HMMA.16816.F32.BF16 R84, R12, R16, R84 ;  /* 0x000000100c54723c */ /* 0x000fe20000041854 */
[----:B-1----:R-:W-:-:S05]  /*b1e0*/  FFMA.FTZ R0, R133, UR6, -R2 ;  /* 0x0000000685007c23 */ /* 0x002fca0008010802 */
[C---:B------:R-:W-:Y:S01]  /*b1f0*/  HMMA.16816.F32.BF16 R28, R12.reuse, R18, R20 ;  /* 0x000000120c1c723c */ /* 0x040fe20000041814 */
[----:B------:R-:W1:Y:S01]  /*b200*/  LDSM.16.MT88.4 R16, [R217+0xe000] ;  /* 0x00e00000d910783b */ /* 0x000e620000004200 */
[----:B------:R4:W-:Y:S03]  /*b210*/  MUFU.EX2 R140, R0 ;  /* 0x00000000008c7308 */ /* 0x0009e60000000800 */
[----:B------:R-:W5:Y:S01]  /*b220*/  LDSM.16.MT88.4 R20, [R135+0xe800] ;  /* 0x00e800008714783b */ /* 0x000f620000004200 */
[----:B------:R-:W-:Y:S07]  /*b230*/  HMMA.16816.F32.BF16 R60, R12, R24, R60 ;  /* 0x000000180c3c723c */ /* 0x000fee000004183c */
[----:B---3--:R-:W-:Y:S01]  /*b240*/  F2FP.BF16.F32.PACK_AB R13, R141, R142 ;  /* 0x0000008e8d0d723e */ /* 0x008fe200000010ff */
[----:B----4-:R-:W-:-:S04]  /*b250*/  FFMA.FTZ R0, R136, UR6, -R6 ;  /* 0x0000000688007c23 */ /* 0x010fc80008010806 */
[----:B------:R3:W-:Y:S02]  /*b260*/  MUFU.EX2 R133, R0 ;  /* 0x0000000000857308 */ /* 0x0007e40000000800 */
[----:B---3--:R-:W-:Y:S01]  /*b270*/  FFMA.FTZ R0, R152, UR6, -R6 ;  /* 0x0000000698007c23 */ /* 0x008fe20008010806 */
[----:B------:R-:W-:-:S05]  /*b280*/  IMAD.MOV.U32 R152, RZ, RZ, R102 ;  /* 0x000000ffff987224 */ /* 0x000fca00078e0066 */
[----:B------:R3:W4:Y:S02]  /*b290*/  MUFU.EX2 R131, R0 ;  /* 0x0000000000837308 */ /* 0x0007240000000800 */
[----:B---3--:R-:W-:Y:S01]  /*b2a0*/  FFMA.FTZ R0, R154, UR6, -R6 ;  /* 0x000000069a007c23 */ /* 0x008fe20008010806 */
[----:B----4-:R-:W-:Y:S01]  /*b2b0*/  F2FP.BF16.F32.PACK_AB R8, R131, R133 ;  /* 0x000000858308723e */ /* 0x010fe200000010ff */
[----:B------:R-:W-:-:S04]  /*b2c0*/  IMAD.MOV.U32 R154, RZ, RZ, R104 ;  /* 0x000000ffff9a7224 */ /* 0x000fc800078e0068 */
[----:B------:R3:W-:Y:S02]  /*b2d0*/  MUFU.EX2 R130, R0 ;  /* 0x0000000000827308 */ /* 0x0007e40000000800 */
[----:B---3--:R-:W-:Y:S01]  /*b2e0*/  FFMA.FTZ R0, R155, UR6, -R6 ;  /* 0x000000069b007c23 */ /* 0x008fe20008010806 */
[----:B------:R-:W-:-:S05]  /*b2f0*/  IMAD.MOV.U32 R155, RZ, RZ, R105 ;  /* 0x000000ffff9b7224 */ /* 0x000fca00078e0069 */
[----:B------:R3:W4:Y:S02]  /*b300*/  MUFU.EX2 R128, R0 ;  /* 0x0000000000807308 */ /* 0x0007240000000800 */
[----:B---3--:R-:W-:Y:S01]  /*b310*/  FFMA.FTZ R0, R153, UR6, -R2 ;  /* 0x0000000699007c23 */ /* 0x008fe20008010802 */
[----:B----4-:R-:W-:Y:S01]  /*b320*/  F2FP.BF16.F32.PACK_AB R10, R128, R130 ;  /* 0x00000082800a723e */ /* 0x010fe200000010ff */
[----:B------:R-:W-:-:S04]  /*b330*/  IMAD.MOV.U32 R153, RZ, RZ, R116 ;  /* 0x000000ffff997224 */ /* 0x000fc800078e0074 */
[----:B------:R3:W4:Y:S02]  /*b340*/  MUFU.EX2 R136, R0 ;  /* 0x0000000000887308 */ /* 0x0007240000000800 */
[C---:B--2---:R-:W-:Y:S06]  /*b350*/  HMMA.16816.F32.BF16 R24, R8.reuse, R42, R48 ;  /* 0x0000002a0818723c */ /* 0x044fec0000041830 */
[C---:B------:R-:W-:Y:S06]  /*b360*/  HMMA.16816.F32.BF16 R72, R8.reuse, R52, R72 ;  /* 0x000000340848723c */ /* 0x040fec0000041848 */
[C---:B------:R-:W-:Y:S01]  /*b370*/  HMMA.16816.F32.BF16 R56, R8.reuse, R54, R56 ;  /* 0x000000360838723c */ /* 0x040fe20000041838 */
[----:B---3--:R-:W-:Y:S01]  /*b380*/  FFMA.FTZ R0, R147, UR6, -R2 ;  /* 0x0000000693007c23 */ /* 0x008fe20008010802 */
[----:B------:R-:W2:Y:S01]  /*b390*/  LDSM.16.MT88.4 R52, [R218+0xe800] ;  /* 0x00e80000da34783b */ /* 0x000ea20000004200 */
[----:B------:R-:W-:Y:S01]  /*b3a0*/  IMAD.MOV.U32 R147, RZ, RZ, R118 ;  /* 0x000000ffff937224 */ /* 0x000fe200078e0076 */
[----:B----4-:R-:W-:Y:S01]  /*b3b0*/  F2FP.BF16.F32.PACK_AB R15, R136, R140 ;  /* 0x0000008c880f723e */ /* 0x010fe200000010ff */
[----:B------:R3:W-:Y:S01]  /*b3c0*/  MUFU.EX2 R132, R0 ;  /* 0x0000000000847308 */ /* 0x0007e20000000800 */
[C---:B------:R-:W-:Y:S01]  /*b3d0*/  HMMA.16816.F32.BF16 R48, R8.reuse, R34, R44 ;  /* 0x000000220830723c */ /* 0x040fe2000004182c */
[----:B------:R-:W4:Y:S05]  /*b3e0*/  LDSM.16.MT88.4 R44, [R216+0xe800] ;  /* 0x00e80000d82c783b */ /* 0x000f2a0000004200 */
[C---:B------:R-:W-:Y:S06]  /*b3f0*/  HMMA.16816.F32.BF16 R80, R8.reuse, R40, R80 ;  /* 0x000000280850723c */ /* 0x040fec0000041850 */
[----:B------:R-:W-:Y:S01]  /*b400*/  HMMA.16816.F32.BF16 R60, R8, R32, R60 ;  /* 0x00000020083c723c */ /* 0x000fe2000004183c */
[----:B------:R-:W4:Y:S01]  /*b410*/  LDSM.16.MT88.4 R32, [R217+0xe800] ;  /* 0x00e80000d920783b */ /* 0x000f220000004200 */
[----:B---3--:R-:W-:Y:S01]  /*b420*/  FFMA.FTZ R0, R150, UR6, -R2 ;  /* 0x0000000696007c23 */ /* 0x008fe20008010802 */
[----:B------:R-:W-:-:S03]  /*b430*/  IMAD.MOV.U32 R150, RZ, RZ, R109 ;  /* 0x000000ffff967224 */ /* 0x000fc600078e006d */
[C---:B-1----:R-:W-:Y:S01]  /*b440*/  HMMA.16816.F32.BF16 R40, R8.reuse, R18, R28 ;  /* 0x000000120828723c */ /* 0x042fe2000004181c */
[----:B------:R1:W3:Y:S05]  /*b450*/  MUFU.EX2 R129, R0 ;  /* 0x0000000000817308 */ /* 0x0002ea0000000800 */
[----:B------:R-:W-:Y:S01]  /*b460*/  HMMA.16816.F32.BF16 R84, R8, R16, R84 ;  /* 0x000000100854723c */ /* 0x000fe20000041854 */
[----:B------:R-:W-:Y:S01]  /*b470*/  LDSM.16.MT88.4 R16, [R218+0xf000] ;  /* 0x00f00000da10783b */ /* 0x000fe20000004200 */
[----:B-1----:R-:W-:Y:S01]  /*b480*/  FFMA.FTZ R0, R166, UR6, -R6 ;  /* 0x00000006a6007c23 */ /* 0x002fe20008010806 */
[----:B------:R-:W-:-:S04]  /*b490*/  IMAD.MOV.U32 R166, RZ, RZ, R114 ;  /* 0x000000ffffa67224 */ /* 0x000fc800078e0072 */
[----:B---3--:R-:W-:Y:S01]  /*b4a0*/  F2FP.BF16.F32.PACK_AB R9, R129, R132 ;  /* 0x000000848109723e */ /* 0x008fe200000010ff */
[----:B------:R-:W-:Y:S01]  /*b4b0*/  IMAD.MOV.U32 R114, RZ, RZ, R78 ;  /* 0x000000ffff727224 */ /* 0x000fe200078e004e */
[----:B------:R1:W-:Y:S02]  /*b4c0*/  MUFU.EX2 R126, R0 ;  /* 0x00000000007e7308 */ /* 0x0003e40000000800 */
[----:B-1----:R-:W-:-:S06]  /*b4d0*/  FFMA.FTZ R0, R167, UR6, -R6 ;  /* 0x00000006a7007c23 */ /* 0x002fcc0008010806 */
[----:B------:R1:W3:Y:S02]  /*b4e0*/  MUFU.EX2 R125, R0 ;  /* 0x00000000007d7308 */ /* 0x0002e40000000800 */
[----:B-1----:R-:W-:Y:S01]  /*b4f0*/  FFMA.FTZ R0, R171, UR6, -R6 ;  /* 0x00000006ab007c23 */ /* 0x002fe20008010806 */
[----:B---3--:R-:W-:Y:S01]  /*b500*/  F2FP.BF16.F32.PACK_AB R12, R125, R126 ;  /* 0x0000007e7d0c723e */ /* 0x008fe200000010ff */
[----:B------:R-:W-:-:S04]  /*b510*/  IMAD.MOV.U32 R171, RZ, RZ, R106 ;  /* 0x000000ffffab7224 */ /* 0x000fc800078e006a */
[----:B------:R1:W-:Y:S02]  /*b520*/  MUFU.EX2 R124, R0 ;  /* 0x00000000007c7308 */ /* 0x0003e40000000800 */
[----:B-1----:R-:W-:Y:S01]  /*b530*/  FFMA.FTZ R0, R173, UR6, -R6 ;  /* 0x00000006ad007c23 */ /* 0x002fe20008010806 */
[----:B------:R-:W-:Y:S02]  /*b540*/  IMAD.MOV.U32 R173, RZ, RZ, R113 ;  /* 0x000000ffffad7224 */ /* 0x000fe400078e0071 */
[----:B------:R-:W-:-:S03]  /*b550*/  IMAD.MOV.U32 R113, RZ, RZ, R77 ;  /* 0x000000ffff717224 */ /* 0x000fc600078e004d */
[----:B------:R1:W3:Y:S01]  /*b560*/  MUFU.EX2 R122, R0 ;  /* 0x00000000007a7308 */ /* 0x0002e20000000800 */
[----:B------:R-:W-:Y:S02]  /*b570*/  IMAD.MOV.U32 R167, RZ, RZ, R113 ;  /* 0x000000ffffa77224 */ /* 0x000fe400078e0071 */
[----:B-1----:R-:W-:Y:S01]  /*b580*/  FFMA.FTZ R0, R163, UR6, -R2 ;  /* 0x00000006a3007c23 */ /* 0x002fe20008010802 */
[----:B---3--:R-:W-:Y:S01]  /*b590*/  F2FP.BF16.F32.PACK_AB R14, R122, R124 ;  /* 0x0000007c7a0e723e */ /* 0x008fe200000010ff */
[----:B------:R-:W-:-:S03]  /*b5a0*/  IMAD.MOV.U32 R163, RZ, RZ, R108 ;  /* 0x000000ffffa37224 */ /* 0x000fc600078e006c */
[----:B------:R1:W-:Y:S03]  /*b5b0*/  MUFU.EX2 R127, R0 ;  /* 0x00000000007f7308 */ /* 0x0003e60000000800 */
[C---:B-----5:R-:W-:Y:S06]  /*b5c0*/  HMMA.16816.F32.BF16 R80, R12.reuse, R20, R80 ;  /* 0x000000140c50723c */ /* 0x060fec0000041850 */
[C---:B------:R-:W-:Y:S01]  /*b5d0*/  HMMA.16816.F32.BF16 R28, R12.reuse, R22, R24 ;  /* 0x000000160c1c723c */ /* 0x040fe20000041818 */
[----:B------:R-:W3:Y:S05]  /*b5e0*/  LDSM.16.MT88.4 R20, [R135+0xf000] ;  /* 0x00f000008714783b */ /* 0x000eea0000004200 */
[----:B--2---:R-:W-:Y:S01]  /*b5f0*/  HMMA.16816.F32.BF16 R24, R12, R52, R72 ;  /* 0x000000340c18723c */ /* 0x004fe20000041848 */
[----:B-1----:R-:W-:Y:S01]  /*b600*/  FFMA.FTZ R0, R165, UR6, -R2 ;  /* 0x00000006a5007c23 */ /* 0x002fe20008010802 */
[----:B------:R-:W-:-:S02]  /*b610*/  IMAD.MOV.U32 R165, RZ, RZ, R112 ;  /* 0x000000ffffa57224 */ /* 0x000fc400078e0070 */
[----:B------:R-:W-:Y:S01]  /*b620*/  IMAD.MOV.U32 R112, RZ, RZ, R76 ;  /* 0x000000ffff707224 */ /* 0x000fe200078e004c */
[----:B------:R1:W2:Y:S01]  /*b630*/  MUFU.EX2 R123, R0 ;  /* 0x00000000007b7308 */ /* 0x0002a20000000800 */
[C---:B----4-:R-:W-:Y:S01]  /*b640*/  HMMA.16816.F32.BF16 R72, R12.reuse, R46, R48 ;  /* 0x0000002e0c48723c */ /* 0x050fe20000041830 */
[----:B------:R-:W4:Y:S05]  /*b650*/  LDSM.16.MT88.4 R48, [R216+0xf000] ;  /* 0x00f00000d830783b */ /* 0x000f2a0000004200 */
[C---:B------:R-:W-:Y:S06]  /*b660*/  HMMA.16816.F32.BF16 R60, R12.reuse, R44, R60 ;  /* 0x0000002c0c3c723c */ /* 0x040fec000004183c */
[----:B------:R-:W-:Y:S01]  /*b670*/  HMMA.16816.F32.BF16 R84, R12, R32, R84 ;  /* 0x000000200c54723c */ /* 0x000fe20000041854 */
[----:B-1----:R-:W-:Y:S01]  /*b680*/  FFMA.FTZ R0, R169, UR6, -R2 ;  /* 0x00000006a9007c23 */ /* 0x002fe20008010802 */
[----:B------:R-:W-:Y:S01]  /*b690*/  IMAD.MOV.U32 R169, RZ, RZ, R111 ;  /* 0x000000ffffa97224 */ /* 0x000fe200078e006f */
[----:B--2---:R-:W-:-:S02]  /*b6a0*/  F2FP.BF16.F32.PACK_AB R11, R123, R127 ;  /* 0x0000007f7b0b723e */ /* 0x004fc400000010ff */
[----:B------:R1:W-:Y:S02]  /*b6b0*/  MUFU.EX2 R121, R0 ;  /* 0x0000000000797308 */ /* 0x0003e40000000800 */
[--C-:B-1----:R-:W-:Y:S01]  /*b6c0*/  FFMA.FTZ R0, R191, UR6, -R6.reuse ;  /* 0x00000006bf007c23 */ /* 0x102fe20008010806 */
[----:B------:R-:W-:Y:S02]  /*b6d0*/  IMAD.MOV.U32 R191, RZ, RZ, R79 ;  /* 0x000000ffffbf7224 */ /* 0x000fe400078e004f */
[C---:B------:R-:W-:Y:S03]  /*b6e0*/  HMMA.16816.F32.BF16 R76, R12.reuse, R54, R56 ;  /* 0x000000360c4c723c */ /* 0x040fe60000041838 */
[----:B------:R1:W-:Y:S03]  /*b6f0*/  MUFU.EX2 R118, R0 ;  /* 0x0000000000767308 */ /* 0x0003e60000000800 */
[----:B------:R-:W-:Y:S01]  /*b700*/  HMMA.16816.F32.BF16 R56, R12, R34, R40 ;  /* 0x000000220c38723c */ /* 0x000fe20000041828 */
[----:B------:R-:W2:Y:S04]  /*b710*/  LDSM.16.MT88.4 R12, [R217+0xf000] ;  /* 0x00f00000d90c783b */ /* 0x000ea80000004200 */
[----:B------:R-:W-:Y:S01]  /*b720*/  LDSM.16.MT88.4 R32, [R135+0xf800] ;  /* 0x00f800008720783b */ /* 0x000fe20000004200 */
[----:B-1----:R-:W-:Y:S01]  /*b730*/  FFMA.FTZ R0, R158, UR6, -R6 ;  /* 0x000000069e007c23 */ /* 0x002fe20008010806 */
[----:B------:R-:W-:-:S03]  /*b740*/  IMAD.MOV.U32 R158, RZ, RZ, R110 ;  /* 0x000000ffff9e7224 */ /* 0x000fc600078e006e */
[----:B------:R1:W5:Y:S02]  /*b750*/  MUFU.EX2 R120, R0 ;  /* 0x0000000000787308 */ /* 0x0003640000000800 */
[----:B-1----:R-:W-:Y:S01]  /*b760*/  FFMA.FTZ R0, R161, UR6, -R6 ;  /* 0x00000006a1007c23 */ /* 0x002fe20008010806 */
[----:B------:R-:W-:Y:S01]  /*b770*/  IMAD.MOV.U32 R161, RZ, RZ, R112 ;  /* 0x000000ffffa17224 */ /* 0x000fe200078e0070 */
[----:B-----5:R-:W-:-:S04]  /*b780*/  F2FP.BF16.F32.PACK_AB R8, R120, R118 ;  /* 0x000000767808723e */ /* 0x020fc800000010ff */
[----:B------:R1:W-:Y:S02]  /*b790*/  MUFU.EX2 R117, R0 ;  /* 0x0000000000757308 */ /* 0x0003e40000000800 */
[----:B-1----:R-:W-:Y:S01]  /*b7a0*/  FFMA.FTZ R0, R164, UR6, -R6 ;  /* 0x00000006a4007c23 */ /* 0x002fe20008010806 */
[----:B------:R-:W-:-:S05]  /*b7b0*/  IMAD.MOV.U32 R164, RZ, RZ, R114 ;  /* 0x000000ffffa47224 */ /* 0x000fca00078e0072 */
[----:B------:R1:W5:Y:S02]  /*b7c0*/  MUFU.EX2 R116, R0 ;  /* 0x0000000000747308 */ /* 0x0003640000000800 */
[----:B-1----:R-:W-:Y:S01]  /*b7d0*/  FFMA.FTZ R0, R186, UR6, -R2 ;  /* 0x00000006ba007c23 */ /* 0x002fe20008010802 */
[----:B-----5:R-:W-:Y:S01]  /*b7e0*/  F2FP.BF16.F32.PACK_AB R10, R116, R117 ;  /* 0x00000075740a723e */ /* 0x020fe200000010ff */
[----:B------:R-:W-:-:S04]  /*b7f0*/  IMAD.MOV.U32 R186, RZ, RZ, R107 ;  /* 0x000000ffffba7224 */ /* 0x000fc800078e006b */
[----:B------:R1:W5:Y:S02]  /*b800*/  MUFU.EX2 R119, R0 ;  /* 0x0000000000777308 */ /* 0x0003640000000800 */
[C---:B---3--:R-:W-:Y:S06]  /*b810*/  HMMA.16816.F32.BF16 R52, R8.reuse, R22, R28 ;  /* 0x000000160834723c */ /* 0x048fec000004181c */
[C---:B------:R-:W-:Y:S06]  /*b820*/  HMMA.16816.F32.BF16 R44, R8.reuse, R16, R24 ;  /* 0x00000010082c723c */ /* 0x040fec0000041818 */
[----:B------:R-:W-:Y:S01]  /*b830*/  HMMA.16816.F32.BF16 R28, R8, R18, R76 ;  /* 0x00000012081c723c */ /* 0x000fe2000004184c */
[----:B-1----:R-:W-:Y:S01]  /*b840*/  FFMA.FTZ R0, R193, UR6, -R2 ;  /* 0x00000006c1007c23 */ /* 0x002fe20008010802 */
[----:B------:R-:W1:Y:S01]  /*b850*/  LDSM.16.MT88.4 R16, [R218+0xf800] ;  /* 0x00f80000da10783b */ /* 0x000e620000004200 */
[----:B------:R-:W-:-:S02]  /*b860*/  IMAD.MOV.U32 R193, RZ, RZ, R89 ;  /* 0x000000ffffc17224 */ /* 0x000fc400078e0059 */
[----:B------:R3:W-:Y:S01]  /*b870*/  MUFU.EX2 R115, R0 ;  /* 0x0000000000737308 */ /* 0x0007e20000000800 */
[----:B------:R-:W-:Y:S01]  /*b880*/  HMMA.16816.F32.BF16 R80, R8, R20, R80 ;  /* 0x000000140850723c */ /* 0x000fe20000041850 */
[----:B------:R-:W1:Y:S01]  /*b890*/  LDSM.16.MT88.4 R20, [R216+0xf800] ;  /* 0x00f80000d814783b */ /* 0x000e620000004200 */
[----:B------:R-:W-:-:S04]  /*b8a0*/  IMAD.MOV.U32 R89, RZ, RZ, R103 ;  /* 0x000000ffff597224 */ /* 0x000fc800078e0067 */
[C---:B----4-:R-:W-:Y:S01]  /*b8b0*/  HMMA.16816.F32.BF16 R24, R8.reuse, R48, R60 ;  /* 0x000000300818723c */ /* 0x050fe2000004183c */
[----:B------:R-:W-:Y:S05]  /*b8c0*/  LDSM.16.MT88.4 R60, [R135+0x10000] ;  /* 0x01000000873c783b */ /* 0x000fea0000004200 */
[----:B------:R-:W-:Y:S01]  /*b8d0*/  HMMA.16816.F32.BF16 R40, R8, R50, R72 ;  /* 0x000000320828723c */ /* 0x000fe20000041848 */
[----:B------:R-:W4:Y:S01]  /*b8e0*/  LDSM.16.MT88.4 R48, [R217+0xf800] ;  /* 0x00f80000d930783b */ /* 0x000f220000004200 */
[----:B---3--:R-:W-:Y:S01]  /*b8f0*/  FFMA.FTZ R0, R200, UR6, -R2 ;  /* 0x00000006c8007c23 */ /* 0x008fe20008010802 */
[----:B------:R-:W-:-:S03]  /*b900*/  IMAD.MOV.U32 R200, RZ, RZ, R193 ;  /* 0x000000ffffc87224 */ /* 0x000fc600078e00c1 */
[C---:B--2---:R-:W-:Y:S01]  /*b910*/  HMMA.16816.F32.BF16 R84, R8.reuse, R12, R84 ;  /* 0x0000000c0854723c */ /* 0x044fe20000041854 */
[----:B------:R-:W-:Y:S01]  /*b920*/  IMAD.MOV.U32 R193, RZ, RZ, R186 ;  /* 0x000000ffffc17224 */ /* 0x000fe200078e00ba */
[----:B------:R2:W3:Y:S01]  /*b930*/  MUFU.EX2 R113, R0 ;  /* 0x0000000000717308 */ /* 0x0004e20000000800 */
[----:B------:R-:W-:Y:S02]  /*b940*/  IMAD.MOV.U32 R186, RZ, RZ, R164 ;  /* 0x000000ffffba7224 */ /* 0x000fe400078e00a4 */
[----:B------:R-:W-:Y:S01]  /*b950*/  IMAD.MOV.U32 R164, RZ, RZ, R191 ;  /* 0x000000ffffa47224 */ /* 0x000fe200078e00bf */
[----:B------:R-:W-:Y:S01]  /*b960*/  HMMA.16816.F32.BF16 R76, R8, R14, R56 ;  /* 0x0000000e084c723c */ /* 0x000fe20000041838 */
[----:B-----5:R-:W-:Y:S01]  /*b970*/  F2FP.BF16.F32.PACK_AB R13, R119, R121 ;  /* 0x00000079770d723e */ /* 0x020fe200000010ff */
[----:B------:R-:W-:Y:S02]  /*b980*/  IMAD.MOV.U32 R191, RZ, RZ, R165 ;  /* 0x000000ffffbf7224 */ /* 0x000fe400078e00a5 */
[----:B------:R-:W-:-:S02]  /*b990*/  IMAD.MOV.U32 R165, RZ, RZ, R173 ;  /* 0x000000ffffa57224 */ /* 0x000fc400078e00ad */
[----:B------:R-:W-:Y:S02]  /*b9a0*/  IMAD.MOV.U32 R173, RZ, RZ, R166 ;  /* 0x000000ffffad7224 */ /* 0x000fe400078e00a6 */
[----:B------:R-:W-:Y:S01]  /*b9b0*/  FADD.FTZ R8, R181, R179 ;  /* 0x000000b3b5087221 */ /* 0x000fe20000010000 */
[----:B------:R-:W-:Y:S02]  /*b9c0*/  IMAD.MOV.U32 R166, RZ, RZ, R101 ;  /* 0x000000ffffa67224 */ /* 0x000fe400078e0065 */
[----:B------:R5:W-:Y:S01]  /*b9d0*/  MUFU.EX2 R101, R7 ;  /* 0x0000000700657308 */ /* 0x000be20000000800 */
[----:B--2---:R-:W-:Y:S01]  /*b9e0*/  FFMA.FTZ R0, R204, UR6, -R2 ;  /* 0x00000006cc007c23 */ /* 0x004fe20008010802 */
[----:B---3--:R-:W-:-:S06]  /*b9f0*/  F2FP.BF16.F32.PACK_AB R15, R113, R115 ;  /* 0x00000073710f723e */ /* 0x008fcc00000010ff */
[----:B------:R2:W-:Y:S01]  /*ba00*/  MUFU.EX2 R114, R0 ;  /* 0x0000000000727308 */ /* 0x0005e20000000800 */
[----:B-----5:R-:W-:Y:S01]  /*ba10*/  FFMA.FTZ R7, R200, UR6, -R2 ;  /* 0x00000006c8077c23 */ /* 0x020fe20008010802 */
[----:B------:R-:W-:Y:S02]  /*ba20*/  IMAD.MOV.U32 R200, RZ, RZ, R186 ;  /* 0x000000ffffc87224 */ /* 0x000fe400078e00ba */
[----:B------:R-:W-:Y:S02]  /*ba30*/  IMAD.MOV.U32 R186, RZ, RZ, R191 ;  /* 0x000000ffffba7224 */ /* 0x000fe400078e00bf */
[----:B------:R-:W-:Y:S02]  /*ba40*/  IMAD.MOV.U32 R191, RZ, RZ, R171 ;  /* 0x000000ffffbf7224 */ /* 0x000fe400078e00ab */
[----:B------:R-:W-:Y:S02]  /*ba50*/  IMAD.MOV.U32 R171, RZ, RZ, R155 ;  /* 0x000000ffffab7224 */ /* 0x000fe400078e009b */
[----:B--2---:R-:W-:Y:S01]  /*ba60*/  FFMA.FTZ R0, R178, UR6, -R6 ;  /* 0x00000006b2007c23 */ /* 0x004fe20008010806 */
[----:B------:R-:W-:-:S02]  /*ba70*/  IMAD.MOV.U32 R155, RZ, RZ, R154 ;  /* 0x000000ffff9b7224 */ /* 0x000fc400078e009a */
[----:B------:R-:W-:Y:S01]  /*ba80*/  IMAD.MOV.U32 R154, RZ, RZ, R95 ;  /* 0x000000ffff9a7224 */ /* 0x000fe200078e005f */
[----:B------:R2:W-:Y:S02]  /*ba90*/  MUFU.EX2 R112, R0 ;  /* 0x0000000000707308 */ /* 0x0005e40000000800 */
[----:B--2---:R-:W-:-:S06]  /*baa0*/  FFMA.FTZ R0, R180, UR6, -R6 ;  /* 0x00000006b4007c23 */ /* 0x004fcc0008010806 */
[----:B------:R2:W3:Y:S02]  /*bab0*/  MUFU.EX2 R111, R0 ;  /* 0x00000000006f7308 */ /* 0x0004e40000000800 */
[----:B--2---:R-:W-:Y:S01]  /*bac0*/  FFMA.FTZ R0, R184, UR6, -R6 ;  /* 0x00000006b8007c23 */ /* 0x004fe20008010806 */
[----:B---3--:R-:W-:-:S05]  /*bad0*/  F2FP.BF16.F32.PACK_AB R12, R111, R112 ;  /* 0x000000706f0c723e */ /* 0x008fca00000010ff */
[----:B------:R2:W-:Y:S02]  /*bae0*/  MUFU.EX2 R110, R0 ;  /* 0x00000000006e7308 */ /* 0x0005e40000000800 */
[----:B--2---:R-:W-:-:S06]  /*baf0*/  FFMA.FTZ R0, R192, UR6, -R6 ;  /* 0x00000006c0007c23 */ /* 0x004fcc0008010806 */
[----:B------:R2:W3:Y:S02]  /*bb00*/  MUFU.EX2 R108, R0 ;  /* 0x00000000006c7308 */ /* 0x0004e40000000800 */
[----:B--2---:R-:W-:Y:S01]  /*bb10*/  FFMA.FTZ R0, R244, UR6, -R2 ;  /* 0x00000006f4007c23 */ /* 0x004fe20008010802 */
[----:B---3--:R-:W-:-:S05]  /*bb20*/  F2FP.BF16.F32.PACK_AB R14, R108, R110 ;  /* 0x0000006e6c0e723e */ /* 0x008fca00000010ff */
[----:B------:R2:W3:Y:S02]  /*bb30*/  MUFU.EX2 R109, R0 ;  /* 0x00000000006d7308 */ /* 0x0004e40000000800 */
[C---:B-1----:R-:W-:Y:S01]  /*bb40*/  HMMA.16816.F32.BF16 R56, R12.reuse, R16, R44 ;  /* 0x000000100c38723c */ /* 0x042fe2000004182c */
[----:B------:R-:W-:Y:S05]  /*bb50*/  LDSM.16.MT88.4 R44, [R218+0x10000] ;  /* 0x01000000da2c783b */ /* 0x000fea0000004200 */
[----:B------:R-:W-:Y:S01]  /*bb60*/  HMMA.16816.F32.BF16 R72, R12, R34, R52 ;  /* 0x000000220c48723c */ /* 0x000fe20000041834 */
[----:B------:R-:W-:Y:S01]  /*bb70*/  FFMA.FTZ R17, R193, UR6, -R2 ;  /* 0x00000006c1117c23 */ /* 0x000fe20008010802 */
[----:B------:R-:W-:Y:S01]  /*bb80*/  FADD.FTZ R16, R182, R8 ;  /* 0x00000008b6107221 */ /* 0x000fe20000010000 */
[----:B------:R-:W-:-:S02]  /*bb90*/  IMAD.MOV.U32 R193, RZ, RZ, R164 ;  /* 0x000000ffffc17224 */ /* 0x000fc400078e00a4 */
[----:B------:R-:W-:Y:S01]  /*bba0*/  IMAD.MOV.U32 R164, RZ, RZ, R152 ;  /* 0x000000ffffa47224 */ /* 0x000fe200078e0098 */
[C---:B------:R-:W-:Y:S01]  /*bbb0*/  HMMA.16816.F32.BF16 R80, R12.reuse, R32, R80 ;  /* 0x000000200c50723c */ /* 0x040fe20000041850 */
[----:B--2---:R-:W-:Y:S01]  /*bbc0*/  FFMA.FTZ R0, R245, UR6, -R2 ;  /* 0x00000006f5007c23 */ /* 0x004fe20008010802 */
[----:B------:R-:W-:Y:S01]  /*bbd0*/  IMAD.MOV.U32 R152, RZ, RZ, R100 ;  /* 0x000000ffff987224 */ /* 0x000fe200078e0064 */
[----:B------:R-:W-:Y:S01]  /*bbe0*/  MUFU.EX2 R95, R17 ;  /* 0x00000011005f7308 */ /* 0x000fe20000000800 */
[----:B---3--:R-:W-:Y:S02]  /*bbf0*/  F2FP.BF16.F32.PACK_AB R9, R109, R114 ;  /* 0x000000726d09723e */ /* 0x008fe400000010ff */
[C---:B------:R-:W-:Y:S05]  /*bc00*/  HMMA.16816.F32.BF16 R52, R12.reuse, R18, R28 ;  /* 0x000000120c34723c */ /* 0x040fea000004181c */
[----:B------:R1:W-:Y:S01]  /*bc10*/  MUFU.EX2 R106, R0 ;  /* 0x00000000006a7308 */ /* 0x0003e20000000800 */
[C---:B------:R-:W-:Y:S06]  /*bc20*/  HMMA.16816.F32.BF16 R24, R12.reuse, R20, R24 ;  /* 0x000000140c18723c */ /* 0x040fec0000041818 */
[C---:B------:R-:W-:Y:S01]  /*bc30*/  HMMA.16816.F32.BF16 R40, R12.reuse, R22, R40 ;  /* 0x000000160c28723c */ /* 0x040fe20000041828 */
[----:B------:R2:W-:Y:S01]  /*bc40*/  MUFU.EX2 R100, R7 ;  /* 0x0000000700647308 */ /* 0x0005e20000000800 */
[----:B------:R-:W-:Y:S04]  /*bc50*/  LDSM.16.MT88.4 R20, [R216+0x10000] ;  /* 0x01000000d814783b */ /* 0x000fe80000004200 */
[----:B----4-:R-:W-:Y:S01]  /*bc60*/  HMMA.16816.F32.BF16 R32, R12, R48, R84 ;  /* 0x000000300c20723c */ /* 0x010fe20000041854 */
[----:B-1----:R-:W-:-:S05]  /*bc70*/  FFMA.FTZ R0, R252, UR6, -R2 ;  /* 0x00000006fc007c23 */ /* 0x002fca0008010802 */
[----:B------:R-:W-:Y:S01]  /*bc80*/  HMMA.16816.F32.BF16 R28, R12, R50, R76 ;  /* 0x000000320c1c723c */ /* 0x000fe2000004184c */
[----:B------:R1:W3:Y:S01]  /*bc90*/  MUFU.EX2 R107, R0 ;  /* 0x00000000006b7308 */ /* 0x0002e20000000800 */
[----:B--2---:R-:W-:-:S05]  /*bca0*/  FADD.FTZ R7, R195, R16 ;  /* 0x00000010c3077221 */ /* 0x004fca0000010000 */
[----:B------:R-:W-:Y:S01]  /*bcb0*/  FFMA.FTZ R12, R200, UR6, -R2 ;  /* 0x00000006c80c7c23 */ /* 0x000fe20008010802 */
[----:B------:R-:W-:Y:S01]  /*bcc0*/  IMAD.MOV.U32 R200, RZ, RZ, R193 ;  /* 0x000000ffffc87224 */ /* 0x000fe200078e00c1 */
[----:B------:R-:W2:Y:S01]  /*bcd0*/  LDSM.16.MT88.4 R16, [R217+0x10000] ;  /* 0x01000000d910783b */ /* 0x000ea20000004200 */
[----:B------:R-:W-:Y:S02]  /*bce0*/  IMAD.MOV.U32 R193, RZ, RZ, R164 ;  /* 0x000000ffffc17224 */ /* 0x000fe400078e00a4 */
[----:B------:R-:W-:Y:S01]  /*bcf0*/  FADD.FTZ R7, R196, R7 ;  /* 0x00000007c4077221 */ /* 0x000fe20000010000 */
[----:B------:R-:W-:Y:S02]  /*bd00*/  IMAD.MOV.U32 R164, RZ, RZ, R161 ;  /* 0x000000ffffa47224 */ /* 0x000fe400078e00a1 */
[----:B------:R-:W-:Y:S02]  /*bd10*/  IMAD.MOV.U32 R161, RZ, RZ, R158 ;  /* 0x000000ffffa17224 */ /* 0x000fe400078e009e */
[----:B------:R-:W-:Y:S01]  /*bd20*/  FADD.FTZ R7, R197, R7 ;  /* 0x00000007c5077221 */ /* 0x000fe20000010000 */
[----:B------:R-:W-:-:S02]  /*bd30*/  IMAD.MOV.U32 R158, RZ, RZ, R163 ;  /* 0x000000ffff9e7224 */ /* 0x000fc400078e00a3 */
[----:B------:R-:W-:Y:S02]  /*bd40*/  IMAD.MOV.U32 R163, RZ, RZ, R94 ;  /* 0x000000ffffa37224 */ /* 0x000fe400078e005e */
[----:B-1----:R-:W-:Y:S01]  /*bd50*/  FFMA.FTZ R0, R206, UR6, -R6 ;  /* 0x00000006ce007c23 */ /* 0x002fe20008010806 */
[----:B------:R1:W-:Y:S01]  /*bd60*/  MUFU.EX2 R94, R12 ;  /* 0x0000000c005e7308 */ /* 0x0003e20000000800 */
[----:B------:R-:W-:Y:S01]  /*bd70*/  FADD.FTZ R7, R198, R7 ;  /* 0x00000007c6077221 */ /* 0x000fe20000010000 */
[----:B---3--:R-:W-:-:S03]  /*bd80*/  F2FP.BF16.F32.PACK_AB R11, R107, R106 ;  /* 0x0000006a6b0b723e */ /* 0x008fc600000010ff */
[----:B------:R-:W-:-:S03]  /*bd90*/  FADD.FTZ R7, R199, R7 ;  /* 0x00000007c7077221 */ /* 0x000fc60000010000 */
[----:B------:R3:W-:Y:S01]  /*bda0*/  MUFU.EX2 R105, R0 ;  /* 0x0000000000697308 */ /* 0x0007e20000000800 */
[----:B------:R-:W-:-:S04]  /*bdb0*/  FADD.FTZ R7, R185, R7 ;  /* 0x00000007b9077221 */ /* 0x000fc80000010000 */
[----:B------:R-:W-:Y:S01]  /*bdc0*/  FADD.FTZ R7, R190, R7 ;  /* 0x00000007be077221 */ /* 0x000fe20000010000 */
[----:B-1----:R-:W-:Y:S01]  /*bdd0*/  FFMA.FTZ R12, R200, UR6, -R6 ;  /* 0x00000006c80c7c23 */ /* 0x002fe20008010806 */
[----:B------:R-:W-:Y:S02]  /*bde0*/  IMAD.MOV.U32 R200, RZ, RZ, R193 ;  /* 0x000000ffffc87224 */ /* 0x000fe400078e00c1 */
[----:B------:R-:W-:Y:S01]  /*bdf0*/  FADD.FTZ R7, R189, R7 ;  /* 0x00000007bd077221 */ /* 0x000fe20000010000 */
[----:B------:R-:W-:Y:S02]  /*be00*/  IMAD.MOV.U32 R193, RZ, RZ, R164 ;  /* 0x000000ffffc17224 */ /* 0x000fe400078e00a4 */
[----:B------:R-:W-:Y:S02]  /*be10*/  IMAD.MOV.U32 R164, RZ, RZ, R161 ;  /* 0x000000ffffa47224 */ /* 0x000fe400078e00a1 */
[----:B------:R-:W-:Y:S01]  /*be20*/  FADD.FTZ R7, R187, R7 ;  /* 0x00000007bb077221 */ /* 0x000fe20000010000 */
[----:B------:R-:W-:-:S02]  /*be30*/  IMAD.MOV.U32 R161, RZ, RZ, R158 ;  /* 0x000000ffffa17224 */ /* 0x000fc400078e009e */
[--C-:B---3--:R-:W-:Y:S01]  /*be40*/  FFMA.FTZ R0, R209, UR6, -R6.reuse ;  /* 0x00000006d1007c23 */ /* 0x108fe20008010806 */
[----:B------:R-:W-:Y:S02]  /*be50*/  IMAD.MOV.U32 R158, RZ, RZ, R163 ;  /* 0x000000ffff9e7224 */ /* 0x000fe400078e00a3 */
[----:B------:R-:W-:Y:S01]  /*be60*/  IMAD.MOV.U32 R163, RZ, RZ, R93 ;  /* 0x000000ffffa37224 */ /* 0x000fe200078e005d */
[----:B------:R1:W3:Y:S08]  /*be70*/  MUFU.EX2 R104, R0 ;  /* 0x0000000000687308 */ /* 0x0002f00000000800 */
[----:B------:R4:W-:Y:S01]  /*be80*/  MUFU.EX2 R93, R12 ;  /* 0x0000000c005d7308 */ /* 0x0009e20000000800 */
[----:B-1----:R-:W-:Y:S01]  /*be90*/  FFMA.FTZ R0, R211, UR6, -R6 ;  /* 0x00000006d3007c23 */ /* 0x002fe20008010806 */
[----:B---3--:R-:W-:-:S06]  /*bea0*/  F2FP.BF16.F32.PACK_AB R8, R104, R105 ;  /* 0x000000696808723e */ /* 0x008fcc00000010ff */
[----:B------:R1:W-:Y:S01]  /*beb0*/  MUFU.EX2 R103, R0 ;  /* 0x0000000000677308 */ /* 0x0003e20000000800 */
[----:B----4-:R-:W-:Y:S01]  /*bec0*/  FFMA.FTZ R12, R186, UR6, -R6 ;  /* 0x00000006ba0c7c23 */ /* 0x010fe20008010806 */
[----:B------:R-:W-:-:S06]  /*bed0*/  IMAD.MOV.U32 R186, RZ, RZ, R92 ;  /* 0x000000ffffba7224 */ /* 0x000fcc00078e005c */
[----:B------:R3:W-:Y:S01]  /*bee0*/  MUFU.EX2 R92, R12 ;  /* 0x0000000c005c7308 */ /* 0x0007e20000000800 */
[----:B-1----:R-:W-:-:S07]  /*bef0*/  FFMA.FTZ R0, R212, UR6, -R6 ;  /* 0x00000006d4007c23 */ /* 0x002fce0008010806 */
[----:B------:R1:W4:Y:S01]  /*bf00*/  MUFU.EX2 R102, R0 ;  /* 0x0000000000667308 */ /* 0x0003220000000800 */
[----:B---3--:R-:W-:Y:S01]  /*bf10*/  FFMA.FTZ R12, R200, UR6, -R6 ;  /* 0x00000006c80c7c23 */ /* 0x008fe20008010806 */
[----:B------:R-:W-:Y:S02]  /*bf20*/  IMAD.MOV.U32 R200, RZ, RZ, R193 ;  /* 0x000000ffffc87224 */ /* 0x000fe400078e00c1 */
[----:B------:R-:W-:Y:S02]  /*bf30*/  IMAD.MOV.U32 R193, RZ, RZ, R161 ;  /* 0x000000ffffc17224 */ /* 0x000fe400078e00a1 */
[----:B------:R-:W-:Y:S02]  /*bf40*/  IMAD.MOV.U32 R161, RZ, RZ, R158 ;  /* 0x000000ffffa17224 */ /* 0x000fe400078e009e */
[----:B------:R-:W-:Y:S02]  /*bf50*/  IMAD.MOV.U32 R158, RZ, RZ, R191 ;  /* 0x000000ffff9e7224 */ /* 0x000fe400078e00bf */
[----:B------:R-:W-:-:S02]  /*bf60*/  IMAD.MOV.U32 R191, RZ, RZ, R166 ;  /* 0x000000ffffbf7224 */ /* 0x000fc400078e00a6 */
[----:B------:R-:W-:Y:S02]  /*bf70*/  IMAD.MOV.U32 R166, RZ, RZ, R147 ;  /* 0x000000ffffa67224 */ /* 0x000fe400078e0093 */
[----:B-1----:R-:W-:Y:S01]  /*bf80*/  FADD.FTZ R0, R203, R201 ;  /* 0x000000c9cb007221 */ /* 0x002fe20000010000 */
[----:B------:R-:W-:Y:S01]  /*bf90*/  IMAD.MOV.U32 R147, RZ, RZ, R91 ;  /* 0x000000ffff937224 */ /* 0x000fe200078e005b */
[----:B----4-:R-:W-:Y:S01]  /*bfa0*/  F2FP.BF16.F32.PACK_AB R10, R102, R103 ;  /* 0x00000067660a723e */ /* 0x010fe200000010ff */
[----:B------:R1:W-:Y:S01]  /*bfb0*/  MUFU.EX2 R91, R12 ;  /* 0x0000000c005b7308 */ /* 0x0003e20000000800 */
[----:B------:R-:W-:-:S04]  /*bfc0*/  FADD.FTZ R0, R202, R0 ;  /* 0x00000000ca007221 */ /* 0x000fc80000010000 */
[----:B------:R-:W-:Y:S01]  /*bfd0*/  FADD.FTZ R0, R205, R0 ;  /* 0x00000000cd007221 */ /* 0x000fe20000010000 */
[----:B--2---:R-:W-:Y:S03]  /*bfe0*/  HMMA.16816.F32.BF16 R48, R8, R16, R32 ;  /* 0x000000100830723c */ /* 0x004fe60000041820 */
[----:B------:R-:W-:-:S03]  /*bff0*/  FADD.FTZ R0, R210, R0 ;  /* 0x00000000d2007221 */ /* 0x000fc60000010000 */
[C---:B------:R-:W-:Y:S01]  /*c000*/  HMMA.16816.F32.BF16 R32, R8.reuse, R18, R28 ;  /* 0x000000120820723c */ /* 0x040fe2000004181c */
[----:B------:R-:W-:Y:S01]  /*c010*/  FADD.FTZ R0, R214, R0 ;  /* 0x00000000d6007221 */ /* 0x000fe20000010000 */
[----:B------:R-:W2:Y:S03]  /*c020*/  LDSM.16.MT88.4 R16, [R217+0x10800] ;  /* 0x01080000d910783b */ /* 0x000ea60000004200 */
[----:B------:R-:W-:Y:S01]  /*c030*/  FADD.FTZ R0, R242, R0 ;  /* 0x00000000f2007221 */ /* 0x000fe20000010000 */
[----:B-1----:R-:W-:Y:S01]  /*c040*/  FFMA.FTZ R12, R186, UR6, -R6 ;  /* 0x00000006ba0c7c23 */ /* 0x002fe20008010806 */
[----:B------:R-:W-:Y:S01]  /*c050*/  IMAD.MOV.U32 R186, RZ, RZ, R90 ;  /* 0x000000ffffba7224 */ /* 0x000fe200078e005a */
[C---:B------:R-:W-:Y:S01]  /*c060*/  HMMA.16816.F32.BF16 R76, R8.reuse, R60, R80 ;  /* 0x0000003c084c723c */ /* 0x040fe20000041850 */
[----:B------:R-:W-:Y:S01]  /*c070*/  FADD.FTZ R0, R215, R0 ;  /* 0x00000000d7007221 */ /* 0x000fe20000010000 */
[----:B------:R1:W3:Y:S01]  /*c080*/  MUFU.EX2 R90, R12 ;  /* 0x0000000c005a7308 */ /* 0x0002e20000000800 */
[----:B------:R-:W-:Y:S01]  /*c090*/  FFMA.FTZ R13, R186, UR6, -R2 ;  /* 0x00000006ba0d7c23 */ /* 0x000fe20008010802 */
[----:B------:R-:W-:Y:S01]  /*c0a0*/  LDSM.16.MT88.4 R28, [R135+0x11000] ;  /* 0x01100000871c783b */ /* 0x000fe20000004200 */
[----:B------:R-:W-:Y:S01]  /*c0b0*/  FADD.FTZ R0, R243, R0 ;  /* 0x00000000f3007221 */ /* 0x000fe20000010000 */
[----:B------:R-:W-:Y:S03]  /*c0c0*/  HMMA.16816.F32.BF16 R60, R8, R62, R72 ;  /* 0x0000003e083c723c */ /* 0x000fe60000041848 */
[----:B------:R-:W-:-:S03]  /*c0d0*/  FADD.FTZ R0, R246, R0 ;  /* 0x00000000f6007221 */ /* 0x000fc60000010000 */
[----:B------:R-:W-:Y:S01]  /*c0e0*/  HMMA.16816.F32.BF16 R72, R8, R46, R52 ;  /* 0x0000002e0848723c */ /* 0x000fe20000041834 */
[----:B------:R-:W-:-:S04]  /*c0f0*/  FADD.FTZ R0, R247, R0 ;  /* 0x00000000f7007221 */ /* 0x000fc80000010000 */
[----:B------:R-:W-:Y:S01]  /*c100*/  FADD.FTZ R0, R248, R0 ;  /* 0x00000000f8007221 */ /* 0x000fe20000010000 */
[C---:B------:R-:W-:Y:S01]  /*c110*/  HMMA.16816.F32.BF16 R80, R8.reuse, R44, R56 ;  /* 0x0000002c0850723c */ /* 0x040fe20000041838 */
[----:B-1----:R-:W-:Y:S01]  /*c120*/  FADD.FTZ R12, R177, R7 ;  /* 0x00000007b10c7221 */ /* 0x002fe20000010000 */
[----:B------:R-:W1:Y:S01]  /*c130*/  LDSM.16.MT88.4 R44, [R135+0x10800] ;  /* 0x01080000872c783b */ /* 0x000e620000004200 */
[----:B------:R-:W-:Y:S02]  /*c140*/  FADD.FTZ R0, R249, R0 ;  /* 0x00000000f9007221 */ /* 0x000fe40000010000 */
[----:B------:R-:W-:Y:S01]  /*c150*/  FADD.FTZ R12, R174, R12 ;  /* 0x0000000cae0c7221 */ /* 0x000fe20000010000 */
[C---:B------:R-:W-:Y:S01]  /*c160*/  HMMA.16816.F32.BF16 R84, R8.reuse, R20, R24 ;  /* 0x000000140854723c */ /* 0x040fe20000041818 */
[----:B------:R-:W-:Y:S01]  /*c170*/  FADD.FTZ R7, R200, R0 ;  /* 0x00000000c8077221 */ /* 0x000fe20000010000 */
[----:B------:R-:W-:Y:S01]  /*c180*/  FFMA.FTZ R0, R193, UR6, -R2 ;  /* 0x00000006c1007c23 */ /* 0x000fe20008010802 */
[----:B------:R-:W-:Y:S01]  /*c190*/  FADD.FTZ R12, R172, R12 ;  /* 0x0000000cac0c7221 */ /* 0x000fe20000010000 */
[----:B------:R-:W4:Y:S01]  /*c1a0*/  LDSM.16.MT88.4 R24, [R218+0x10800] ;  /* 0x01080000da18783b */ /* 0x000f220000004200 */
[----:B------:R-:W-:Y:S01]  /*c1b0*/  FADD.FTZ R7, R191, R7 ;  /* 0x00000007bf077221 */ /* 0x000fe20000010000 */
[----:B------:R-:W-:Y:S01]  /*c1c0*/  IMAD.MOV.U32 R191, RZ, RZ, R167 ;  /* 0x000000ffffbf7224 */ /* 0x000fe200078e00a7 */
[----:B------:R-:W-:Y:S01]  /*c1d0*/  HMMA.16816.F32.BF16 R52, R8, R22, R40 ;  /* 0x000000160834723c */ /* 0x000fe20000041828 */
[----:B------:R-:W-:Y:S01]  /*c1e0*/  IMAD.MOV.U32 R167, RZ, RZ, R154 ;  /* 0x000000ffffa77224 */ /* 0x000fe200078e009a */
[----:B------:R-:W5:Y:S01]  /*c1f0*/  LDSM.16.MT88.4 R20, [R216+0x10800] ;  /* 0x01080000d814783b */ /* 0x000f620000004200 */
[----:B------:R-:W-:-:S02]  /*c200*/  IMAD.MOV.U32 R154, RZ, RZ, R89 ;  /* 0x000000ffff9a7224 */ /* 0x000fc400078e0059 */
[----:B------:R2:W-:Y:S02]  /*c210*/  MUFU.EX2 R89, R0 ;  /* 0x0000000000597308 */ /* 0x0005e40000000800 */
[----:B------:R-:W-:Y:S02]  /*c220*/  F2FP.BF16.F32.PACK_AB R9, R100, R101 ;  /* 0x000000656409723e */ /* 0x000fe400000010ff */
[----:B------:R-:W-:Y:S02]  /*c230*/  F2FP.BF16.F32.PACK_AB R11, R94, R95 ;  /* 0x0000005f5e0b723e */ /* 0x000fe400000010ff */
[----:B------:R-:W-:Y:S02]  /*c240*/  F2FP.BF16.F32.PACK_AB R8, R92, R93 ;  /* 0x0000005d5c08723e */ /* 0x000fe400000010ff */
[----:B---3--:R-:W-:-:S07]  /*c250*/  F2FP.BF16.F32.PACK_AB R10, R90, R91 ;  /* 0x0000005b5a0a723e */ /* 0x008fce00000010ff */
[C---:B--2---:R-:W-:Y:S01]  /*c260*/  HMMA.16816.F32.BF16 R32, R8.reuse, R18, R32 ;  /* 0x000000120820723c */ /* 0x044fe20000041820 */
[----:B------:R-:W-:Y:S01]  /*c270*/  FADD.FTZ R0, R165, R7 ;  /* 0x00000007a5007221 */ /* 0x000fe20000010000 */
[----:B------:R-:W-:Y:S01]  /*c280*/  FADD.FTZ R7, R176, R12 ;  /* 0x0000000cb0077221 */ /* 0x000fe20000010000 */
[----:B------:R-:W-:Y:S01]  /*c290*/  FFMA.FTZ R12, R161, UR6, -R2 ;  /* 0x00000006a10c7c23 */ /* 0x000fe20008010802 */
[----:B------:R-:W-:Y:S02]  /*c2a0*/  IMAD.MOV.U32 R165, RZ, RZ, R173 ;  /* 0x000000ffffa57224 */ /* 0x000fe400078e00ad */
[----:B------:R-:W-:Y:S01]  /*c2b0*/  FADD.FTZ R0, R164, R0 ;  /* 0x00000000a4007221 */ /* 0x000fe20000010000 */
[----:B------:R-:W-:Y:S01]  /*c2c0*/  FADD.FTZ R7, R71, R7 ;  /* 0x0000000747077221 */ /* 0x000fe20000010000 */
[----:B------:R-:W-:Y:S01]  /*c2d0*/  IMAD.MOV.U32 R173, RZ, RZ, R88 ;  /* 0x000000ffffad7224 */ /* 0x000fe200078e0058 */
[----:B------:R2:W-:Y:S01]  /*c2e0*/  MUFU.EX2 R71, R12 ;  /* 0x0000000c00477308 */ /* 0x0005e20000000800 */
[----:B------:R-:W-:Y:S01]  /*c2f0*/  FADD.FTZ R0, R158, R0 ;  /* 0x000000009e007221 */ /* 0x000fe20000010000 */
[----:B------:R-:W-:Y:S01]  /*c300*/  FADD.FTZ R7, R70, R7 ;  /* 0x0000000746077221 */ /* 0x000fe20000010000 */
[----:B-1----:R-:W-:Y:S02]  /*c310*/  HMMA.16816.F32.BF16 R56, R8, R44, R76 ;  /* 0x0000002c0838723c */ /* 0x002fe4000004184c */
[----:B------:R-:W-:Y:S01]  /*c320*/  FADD.FTZ R0, R251, R0 ;  /* 0x00000000fb007221 */ /* 0x000fe20000010000 */
[----:B------:R-:W-:-:S02]  /*c330*/  FADD.FTZ R7, R162, R7 ;  /* 0x00000007a2077221 */ /* 0x000fc40000010000 */
[----:B------:R-:W1:Y:S01]  /*c340*/  MUFU.EX2 R88, R13 ;  /* 0x0000000d00587308 */ /* 0x000e620000000800 */
[----:B------:R-:W-:Y:S01]  /*c350*/  FADD.FTZ R0, R169, R0 ;  /* 0x00000000a9007221 */ /* 0x000fe20000010000 */
[----:B------:R-:W-:Y:S01]  /*c360*/  FADD.FTZ R7, R160, R7 ;  /* 0x00000007a0077221 */ /* 0x000fe20000010000 */
[----:B------:R-:W-:Y:S02]  /*c370*/  HMMA.16816.F32.BF16 R60, R8, R46, R60 ;  /* 0x0000002e083c723c */ /* 0x000fe4000004183c */
[----:B------:R-:W-:Y:S01]  /*c380*/  FADD.FTZ R0, R250, R0 ;  /* 0x00000000fa007221 */ /* 0x000fe20000010000 */
[----:B------:R-:W-:-:S03]  /*c390*/  FADD.FTZ R7, R69, R7 ;  /* 0x0000000745077221 */ /* 0x000fc60000010000 */
[----:B------:R-:W-:Y:S01]  /*c3a0*/  FADD.FTZ R0, R213, R0 ;  /* 0x00000000d5007221 */ /* 0x000fe20000010000 */
[----:B------:R-:W-:Y:S01]  /*c3b0*/  FADD.FTZ R7, R149, R7 ;  /* 0x0000000795077221 */ /* 0x000fe20000010000 */
[----:B--2---:R-:W-:Y:S01]  /*c3c0*/  FFMA.FTZ R12, R191, UR6, -R2 ;  /* 0x00000006bf0c7c23 */ /* 0x004fe20008010802 */
[C---:B----4-:R-:W-:Y:S01]  /*c3d0*/  HMMA.16816.F32.BF16 R44, R8.reuse, R24, R80 ;  /* 0x00000018082c723c */ /* 0x050fe20000041850 */
[----:B------:R-:W-:Y:S01]  /*c3e0*/  FADD.FTZ R0, R208, R0 ;  /* 0x00000000d0007221 */ /* 0x000fe20000010000 */
[----:B------:R-:W-:Y:S01]  /*c3f0*/  FADD.FTZ R7, R66, R7 ;  /* 0x0000000742077221 */ /* 0x000fe20000010000 */
[----:B------:R2:W3:Y:S02]  /*c400*/  MUFU.EX2 R70, R12 ;  /* 0x0000000c00467308 */ /* 0x0004e40000000800 */
[----:B------:R-:W-:Y:S01]  /*c410*/  FADD.FTZ R0, R207, R0 ;  /* 0x00000000cf007221 */ /* 0x000fe20000010000 */
[----:B------:R-:W-:Y:S01]  /*c420*/  FADD.FTZ R7, R151, R7 ;  /* 0x0000000797077221 */ /* 0x000fe20000010000 */
[----:B------:R-:W-:Y:S01]  /*c430*/  HMMA.16816.F32.BF16 R40, R8, R26, R72 ;  /* 0x0000001a0828723c */ /* 0x000fe20000041848 */
[----:B------:R-:W-:Y:S01]  /*c440*/  LDSM.16.MT88.4 R24, [R217+0x11000] ;  /* 0x01100000d918783b */ /* 0x000fe20000004200 */
[----:B------:R-:W-:Y:S01]  /*c450*/  FADD.FTZ R0, R194, R0 ;  /* 0x00000000c2007221 */ /* 0x000fe20000010000 */
[----:B------:R-:W-:-:S03]  /*c460*/  FADD.FTZ R7, R65, R7 ;  /* 0x0000000741077221 */ /* 0x000fc60000010000 */
[----:B------:R-:W-:Y:S01]  /*c470*/  FADD.FTZ R0, R188, R0 ;  /* 0x00000000bc007221 */ /* 0x000fe20000010000 */
[----:B------:R-:W-:Y:S01]  /*c480*/  FADD.FTZ R7, R144, R7 ;  /* 0x0000000790077221 */ /* 0x000fe20000010000 */
[C---:B-----5:R-:W-:Y:S02]  /*c490*/  HMMA.16816.F32.BF16 R84, R8.reuse, R20, R84 ;  /* 0x000000140854723c */ /* 0x060fe40000041854 */
[----:B------:R-:W-:Y:S01]  /*c4a0*/  FADD.FTZ R0, R183, R0 ;  /* 0x00000000b7007221 */ /* 0x000fe20000010000 */
[----:B------:R-:W-:Y:S01]  /*c4b0*/  FADD.FTZ R7, R64, R7 ;  /* 0x0000000740077221 */ /* 0x000fe20000010000 */
[----:B--2---:R-:W-:Y:S02]  /*c4c0*/  FFMA.FTZ R12, R165, UR6, -R6 ;  /* 0x00000006a50c7c23 */ /* 0x004fe40008010806 */
[----:B------:R-:W-:Y:S01]  /*c4d0*/  FADD.FTZ R0, R175, R0 ;  /* 0x00000000af007221 */ /* 0x000fe20000010000 */
[----:B------:R-:W-:Y:S01]  /*c4e0*/  FADD.FTZ R7, R143, R7 ;  /* 0x000000078f077221 */ /* 0x000fe20000010000 */
[----:B------:R-:W-:Y:S01]  /*c4f0*/  HMMA.16816.F32.BF16 R52, R8, R22, R52 ;  /* 0x000000160834723c */ /* 0x000fe20000041834 */
[----:B------:R2:W-:Y:S01]  /*c500*/  MUFU.EX2 R69, R12 ;  /* 0x0000000c00457308 */ /* 0x0005e20000000800 */
[----:B------:R-:W-:Y:S01]  /*c510*/  FADD.FTZ R0, R170, R0 ;  /* 0x00000000aa007221 */ /* 0x000fe20000010000 */
[----:B------:R-:W-:Y:S01]  /*c520*/  FADD.FTZ R7, R137, R7 ;  /* 0x0000000789077221 */ /* 0x000fe20000010000 */
[----:B------:R-:W-:Y:S02]  /*c530*/  LDSM.16.MT88.4 R20, [R218+0x11000] ;  /* 0x01100000da14783b */ /* 0x000fe40000004200 */
[----:B------:R-:W-:-:S04]  /*c540*/  FADD.FTZ R0, R168, R0 ;  /* 0x00000000a8007221 */ /* 0x000fc80000010000 */
[----:B------:R-:W-:-:S04]  /*c550*/  FADD.FTZ R0, R159, R0 ;  /* 0x000000009f007221 */ /* 0x000fc80000010000 */
[----:B------:R-:W-:Y:S01]  /*c560*/  FADD.FTZ R0, R157, R0 ;  /* 0x000000009d007221 */ /* 0x000fe20000010000 */
[----:B--2---:R-:W-:-:S03]  /*c570*/  FFMA.FTZ R12, R163, UR6, -R6 ;  /* 0x00000006a30c7c23 */ /* 0x004fc60008010806 */
[----:B------:R-:W-:Y:S01]  /*c580*/  FADD.FTZ R0, R156, R0 ;  /* 0x000000009c007221 */ /* 0x000fe20000010000 */
[----:B------:R2:W4:Y:S03]  /*c590*/  MUFU.EX2 R66, R12 ;  /* 0x0000000c00427308 */ /* 0x0005260000000800 */
[----:B------:R-:W-:-:S04]  /*c5a0*/  FADD.FTZ R0, R148, R0 ;  /* 0x0000000094007221 */ /* 0x000fc80000010000 */
[----:B------:R-:W-:-:S04]  /*c5b0*/  FADD.FTZ R0, R146, R0 ;  /* 0x0000000092007221 */ /* 0x000fc80000010000 */
[----:B------:R-:W-:-:S04]  /*c5c0*/  FADD.FTZ R0, R145, R0 ;  /* 0x0000000091007221 */ /* 0x000fc80000010000 */
[----:B------:R-:W-:Y:S01]  /*c5d0*/  FADD.FTZ R0, R142, R0 ;  /* 0x000000008e007221 */ /* 0x000fe20000010000 */
[----:B--2---:R-:W-:-:S03]  /*c5e0*/  FFMA.FTZ R12, R167, UR6, -R6 ;  /* 0x00000006a70c7c23 */ /* 0x004fc60008010806 */
[----:B------:R-:W-:Y:S01]  /*c5f0*/  FADD.FTZ R0, R141, R0 ;  /* 0x000000008d007221 */ /* 0x000fe20000010000 */
[----:B------:R2:W-:Y:S03]  /*c600*/  MUFU.EX2 R65, R12 ;  /* 0x0000000c00417308 */ /* 0x0005e60000000800 */
[----:B------:R-:W-:-:S04]  /*c610*/  FADD.FTZ R0, R140, R0 ;  /* 0x000000008c007221 */ /* 0x000fc80000010000 */
[----:B------:R-:W-:-:S04]  /*c620*/  FADD.FTZ R0, R136, R0 ;  /* 0x0000000088007221 */ /* 0x000fc80000010000 */
[----:B------:R-:W-:-:S04]  /*c630*/  FADD.FTZ R0, R132, R0 ;  /* 0x0000000084007221 */ /* 0x000fc80000010000 */
[----:B------:R-:W-:Y:S01]  /*c640*/  FADD.FTZ R0, R129, R0 ;  /* 0x0000000081007221 */ /* 0x000fe20000010000 */
[----:B--2---:R-:W-:-:S03]  /*c650*/  FFMA.FTZ R12, R166, UR6, -R6 ;  /* 0x00000006a60c7c23 */ /* 0x004fc60008010806 */
[----:B------:R-:W-:Y:S01]  /*c660*/  FADD.FTZ R0, R127, R0 ;  /* 0x000000007f007221 */ /* 0x000fe20000010000 */
[----:B------:R-:W-:Y:S01]  /*c670*/  HMMA.16816.F32.BF16 R164, R8, R16, R48 ;  /* 0x0000001008a4723c */ /* 0x000fe20000041830 */
[----:B------:R-:W2:Y:S01]  /*c680*/  LDSM.16.MT88.4 R16, [R216+0x11000] ;  /* 0x01100000d810783b */ /* 0x000ea20000004200 */
[----:B------:R5:W5:Y:S01]  /*c690*/  MUFU.EX2 R64, R12 ;  /* 0x0000000c00407308 */ /* 0x000b620000000800 */
[----:B------:R-:W-:-:S04]  /*c6a0*/  FADD.FTZ R0, R123, R0 ;  /* 0x000000007b007221 */ /* 0x000fc80000010000 */
[----:B------:R-:W-:Y:S01]  /*c6b0*/  FADD.FTZ R0, R121, R0 ;  /* 0x0000000079007221 */ /* 0x000fe20000010000 */
[----:B-1----:R-:W-:Y:S02]  /*c6c0*/  F2FP.BF16.F32.PACK_AB R9, R88, R89 ;  /* 0x000000595809723e */ /* 0x002fe400000010ff */
[----:B---3--:R-:W-:Y:S01]  /*c6d0*/  F2FP.BF16.F32.PACK_AB R11, R70, R71 ;  /* 0x00000047460b723e */ /* 0x008fe200000010ff */
[----:B------:R-:W-:Y:S01]  /*c6e0*/  FADD.FTZ R0, R119, R0 ;  /* 0x0000000077007221 */ /* 0x000fe20000010000 */
[----:B----4-:R-:W-:-:S03]  /*c6f0*/  F2FP.BF16.F32.PACK_AB R8, R66, R69 ;  /* 0x000000454208723e */ /* 0x010fc600000010ff */
[----:B------:R-:W-:Y:S01]  /*c700*/  FADD.FTZ R0, R115, R0 ;  /* 0x0000000073007221 */ /* 0x000fe20000010000 */
[----:B-----5:R-:W-:-:S03]  /*c710*/  FFMA.FTZ R12, R173, UR6, -R2 ;  /* 0x00000006ad0c7c23 */ /* 0x020fc60008010802 */
[----:B------:R-:W-:Y:S01]  /*c720*/  FADD.FTZ R0, R113, R0 ;  /* 0x0000000071007221 */ /* 0x000fe20000010000 */
[----:B------:R-:W-:Y:S01]  /*c730*/  F2FP.BF16.F32.PACK_AB R10, R64, R65 ;  /* 0x00000041400a723e */ /* 0x000fe200000010ff */
[----:B------:R1:W-:Y:S02]  /*c740*/  MUFU.EX2 R48, R12 ;  /* 0x0000000c00307308 */ /* 0x0003e40000000800 */
[----:B------:R-:W-:-:S04]  /*c750*/  FADD.FTZ R0, R114, R0 ;  /* 0x0000000072007221 */ /* 0x000fc80000010000 */
[----:B------:R-:W-:Y:S01]  /*c760*/  FADD.FTZ R0, R109, R0 ;  /* 0x000000006d007221 */ /* 0x000fe20000010000 */
[----:B------:R-:W-:Y:S03]  /*c770*/  HMMA.16816.F32.BF16 R56, R8, R28, R56 ;  /* 0x0000001c0838723c */ /* 0x000fe60000041838 */
[----:B------:R-:W-:-:S03]  /*c780*/  FADD.FTZ R0, R106, R0 ;  /* 0x000000006a007221 */ /* 0x000fc60000010000 */
[C---:B------:R-:W-:Y:S01]  /*c790*/  HMMA.16816.F32.BF16 R60, R8.reuse, R30, R60 ;  /* 0x0000001e083c723c */ /* 0x040fe2000004183c */
[----:B------:R-:W-:Y:S01]  /*c7a0*/  FADD.FTZ R0, R107, R0 ;  /* 0x000000006b007221 */ /* 0x000fe20000010000 */
[----:B-1----:R-:W-:Y:S01]  /*c7b0*/  FADD.FTZ R12, R37, R7 ;  /* 0x00000007250c7221 */ /* 0x002fe20000010000 */
[----:B------:R-:W-:Y:S02]  /*c7c0*/  FFMA.FTZ R7, R171, UR6, -R2 ;  /* 0x00000006ab077c23 */ /* 0x000fe40008010802 */
[----:B------:R-:W-:Y:S01]  /*c7d0*/  FADD.FTZ R0, R101, R0 ;  /* 0x0000000065007221 */ /* 0x000fe20000010000 */
[----:B--2---:R-:W-:Y:S01]  /*c7e0*/  HMMA.16816.F32.BF16 R156, R8, R16, R84 ;  /* 0x00000010089c723c */ /* 0x004fe20000041854 */
[----:B------:R1:W2:Y:S02]  /*c7f0*/  MUFU.EX2 R37, R7 ;  /* 0x0000000700257308 */ /* 0x0002a40000000800 */
[----:B------:R-:W-:-:S03]  /*c800*/  FADD.FTZ R0, R100, R0 ;  /* 0x0000000064007221 */ /* 0x000fc60000010000 */
[----:B------:R-:W-:Y:S01]  /*c810*/  HMMA.16816.F32.BF16 R44, R8, R20, R44 ;  /* 0x00000014082c723c */ /* 0x000fe2000004182c */
[----:B------:R-:W-:-:S04]  /*c820*/  FADD.FTZ R0, R95, R0 ;  /* 0x000000005f007221 */ /* 0x000fc80000010000 */
[----:B------:R-:W-:Y:S01]  /*c830*/  FADD.FTZ R0, R94, R0 ;  /* 0x000000005e007221 */ /* 0x000fe20000010000 */
[----:B------:R-:W-:Y:S03]  /*c840*/  HMMA.16816.F32.BF16 R40, R8, R22, R40 ;  /* 0x000000160828723c */ /* 0x000fe60000041828 */
[----:B------:R-:W-:-:S03]  /*c850*/  FADD.FTZ R0, R89, R0 ;  /* 0x0000000059007221 */ /* 0x000fc60000010000 */
[C---:B------:R-:W-:Y:S01]  /*c860*/  HMMA.16816.F32.BF16 R16, R8.reuse, R18, R52 ;  /* 0x000000120810723c */ /* 0x040fe20000041834 */
[----:B-1----:R-:W-:Y:S01]  /*c870*/  FADD.FTZ R7, R139, R12 ;  /* 0x0000000c8b077221 */ /* 0x002fe20000010000 */
[----:B------:R-:W-:Y:S01]  /*c880*/  FFMA.FTZ R12, R150, UR6, -R2 ;  /* 0x00000006960c7c23 */ /* 0x000fe20008010802 */
[----:B------:R-:W-:Y:S01]  /*c890*/  FADD.FTZ R0, R88, R0 ;  /* 0x0000000058007221 */ /* 0x000fe20000010000 */
[----:B------:R-:W-:Y:S01]  /*c8a0*/  LDSM.16.MT88.4 R148, [R218+0x11800] ;  /* 0x01180000da94783b */ /* 0x000fe20000004200 */
[----:B------:R-:W-:Y:S01]  /*c8b0*/  FADD.FTZ R7, R138, R7 ;  /* 0x000000078a077221 */ /* 0x000fe20000010000 */
[----:B------:R1:W3:Y:S01]  /*c8c0*/  MUFU.EX2 R15, R12 ;  /* 0x0000000c000f7308 */ /* 0x0002e20000000800 */
[----:B------:R-:W-:Y:S01]  /*c8d0*/  FADD.FTZ R0, R71, R0 ;  /* 0x0000000047007221 */ /* 0x000fe20000010000 */
[----:B------:R-:W-:Y:S01]  /*c8e0*/  HMMA.16816.F32.BF16 R164, R8, R24, R164 ;  /* 0x0000001808a4723c */ /* 0x000fe200000418a4 */
[----:B--2---:R-:W-:Y:S02]  /*c8f0*/  F2FP.BF16.F32.PACK_AB R161, R37, R48 ;  /* 0x0000003025a1723e */ /* 0x004fe400000010ff */
[----:B------:R-:W-:-:S03]  /*c900*/  FADD.FTZ R0, R70, R0 ;  /* 0x0000000046007221 */ /* 0x000fc60000010000 */
[----:B------:R-:W-:Y:S01]  /*c910*/  HMMA.16816.F32.BF16 R32, R8, R26, R32 ;  /* 0x0000001a0820723c */ /* 0x000fe20000041820 */
[----:B------:R-:W-:Y:S01]  /*c920*/  LDSM.16.MT88.4 R8, [R217+0x11800] ;  /* 0x01180000d908783b */ /* 0x000fe20000004200 */
[----:B------:R-:W-:-:S04]  /*c930*/  FADD.FTZ R0, R48, R0 ;  /* 0x0000000030007221 */ /* 0x000fc80000010000 */
[----:B------:R-:W-:Y:S01]  /*c940*/  FADD.FTZ R0, R37, R0 ;  /* 0x0000000025007221 */ /* 0x000fe20000010000 */
[----:B-1----:R-:W-:Y:S01]  /*c950*/  FFMA.FTZ R12, R147, UR6, -R2 ;  /* 0x00000006930c7c23 */ /* 0x002fe20008010802 */
[----:B------:R-:W-:Y:S01]  /*c960*/  FADD.FTZ R2, R133, R7 ;  /* 0x0000000785027221 */ /* 0x000fe20000010000 */
[----:B------:R-:W-:Y:S01]  /*c970*/  FFMA.FTZ R7, R153, UR6, -R6 ;  /* 0x0000000699077c23 */ /* 0x000fe20008010806 */
[----:B------:R-:W1:Y:S01]  /*c980*/  LDSM.16.MT88.4 R144, [R135+0x11800] ;  /* 0x011800008790783b */ /* 0x000e620000004200 */
[----:B------:R-:W2:Y:S01]  /*c990*/  MUFU.EX2 R14, R12 ;  /* 0x0000000c000e7308 */ /* 0x000ea20000000800 */
[----:B------:R-:W-:Y:S01]  /*c9a0*/  FADD.FTZ R2, R131, R2 ;  /* 0x0000000283027221 */ /* 0x000fe20000010000 */
[----:B---3--:R-:W-:-:S03]  /*c9b0*/  FADD.FTZ R0, R15, R0 ;  /* 0x000000000f007221 */ /* 0x008fc60000010000 */
[----:B------:R-:W-:-:S03]  /*c9c0*/  FADD.FTZ R2, R130, R2 ;  /* 0x0000000282027221 */ /* 0x000fc60000010000 */
[----:B------:R3:W-:Y:S01]  /*c9d0*/  MUFU.EX2 R13, R7 ;  /* 0x00000007000d7308 */ /* 0x0007e20000000800 */
[----:B------:R-:W-:-:S04]  /*c9e0*/  FADD.FTZ R2, R128, R2 ;  /* 0x0000000280027221 */ /* 0x000fc80000010000 */
[----:B------:R-:W-:-:S04]  /*c9f0*/  FADD.FTZ R2, R126, R2 ;  /* 0x000000027e027221 */ /* 0x000fc80000010000 */
[----:B------:R-:W-:Y:S01]  /*ca00*/  FADD.FTZ R2, R125, R2 ;  /* 0x000000027d027221 */ /* 0x000fe20000010000 */
[----:B--2---:R-:W-:-:S03]  /*ca10*/  F2FP.BF16.F32.PACK_AB R163, R14, R15 ;  /* 0x0000000f0ea3723e */ /* 0x004fc600000010ff */
[----:B------:R-:W-:-:S04]  /*ca20*/  FADD.FTZ R2, R124, R2 ;  /* 0x000000027c027221 */ /* 0x000fc80000010000 */
[----:B------:R-:W-:Y:S01]  /*ca30*/  FADD.FTZ R2, R122, R2 ;  /* 0x000000027a027221 */ /* 0x000fe20000010000 */
[----:B---3--:R-:W-:-:S03]  /*ca40*/  FFMA.FTZ R7, R155, UR6, -R6 ;  /* 0x000000069b077c23 */ /* 0x008fc60008010806 */
[----:B------:R-:W-:Y:S01]  /*ca50*/  FADD.FTZ R2, R118, R2 ;  /* 0x0000000276027221 */ /* 0x000fe20000010000 */
[----:B------:R2:W3:Y:S03]  /*ca60*/  MUFU.EX2 R12, R7 ;  /* 0x00000007000c7308 */ /* 0x0004e60000000800 */
[----:B------:R-:W-:-:S04]  /*ca70*/  FADD.FTZ R2, R120, R2 ;  /* 0x0000000278027221 */ /* 0x000fc80000010000 */
[----:B------:R-:W-:-:S04]  /*ca80*/  FADD.FTZ R2, R117, R2 ;  /* 0x0000000275027221 */ /* 0x000fc80000010000 */
[----:B------:R-:W-:-:S04]  /*ca90*/  FADD.FTZ R2, R116, R2 ;  /* 0x0000000274027221 */ /* 0x000fc80000010000 */
[----:B------:R-:W-:Y:S01]  /*caa0*/  FADD.FTZ R2, R112, R2 ;  /* 0x0000000270027221 */ /* 0x000fe20000010000 */
[--C-:B--2---:R-:W-:Y:S01]  /*cab0*/  FFMA.FTZ R7, R154, UR6, -R6.reuse ;  /* 0x000000069a077c23 */ /* 0x104fe20008010806 */
[----:B------:R-:W-:Y:S02]  /*cac0*/  FFMA.FTZ R6, R152, UR6, -R6 ;  /* 0x0000000698067c23 */ /* 0x000fe40008010806 */
[----:B------:R-:W-:Y:S01]  /*cad0*/  FADD.FTZ R2, R111, R2 ;  /* 0x000000026f027221 */ /* 0x000fe20000010000 */
[----:B------:R-:W2:Y:S01]  /*cae0*/  LDSM.16.MT88.4 R152, [R216+0x11800] ;  /* 0x01180000d898783b */ /* 0x000ea20000004200 */
[----:B---3--:R-:W-:Y:S01]  /*caf0*/  F2FP.BF16.F32.PACK_AB R160, R12, R13 ;  /* 0x0000000d0ca0723e */ /* 0x008fe200000010ff */
[----:B------:R-:W-:Y:S01]  /*cb00*/  ULDC.64 UR6, c[0x0][0x218] ;  /* 0x0000860000067ab9 */ /* 0x000fe20000000a00 */
[----:B------:R-:W-:Y:S01]  /*cb10*/  FADD.FTZ R2, R110, R2 ;  /* 0x000000026e027221 */ /* 0x000fe20000010000 */
[----:B------:R-:W-:Y:S01]  /*cb20*/  MUFU.EX2 R7, R7 ;  /* 0x0000000700077308 */ /* 0x000fe20000000800 */
[----:B------:R-:W-:-:S02]  /*cb30*/  LEA R133, P2, R38, UR6, 0x1 ;  /* 0x0000000626857c11 */ /* 0x000fc4000f8408ff */
[----:B------:R-:W-:Y:S02]  /*cb40*/  FADD.FTZ R2, R108, R2 ;  /* 0x000000026c027221 */ /* 0x000fe40000010000 */
[----:B------:R-:W-:Y:S01]  /*cb50*/  LEA.HI.X R252, R38, UR7, R39, 0x1, P2 ;  /* 0x0000000726fc7c11 */ /* 0x000fe200090f0c27 */
[----:B------:R-:W-:Y:S02]  /*cb60*/  IMAD.MOV.U32 R242, RZ, RZ, R133 ;  /* 0x000000fffff27224 */ /* 0x000fe400078e0085 */
[----:B------:R-:W-:Y:S01]  /*cb70*/  FADD.FTZ R2, R105, R2 ;  /* 0x0000000269027221 */ /* 0x000fe20000010000 */
[----:B------:R-:W3:Y:S01]  /*cb80*/  MUFU.EX2 R6, R6 ;  /* 0x0000000600067308 */ /* 0x000ee20000000800 */
[----:B------:R-:W-:Y:S02]  /*cb90*/  IMAD.MOV.U32 R243, RZ, RZ, R252 ;  /* 0x000000fffff37224 */ /* 0x000fe400078e00fc */
[----:B------:R-:W-:-:S04]  /*cba0*/  FADD.FTZ R2, R104, R2 ;  /* 0x0000000268027221 */ /* 0x000fc80000010000 */
[----:B------:R-:W-:-:S04]  /*cbb0*/  FADD.FTZ R2, R103, R2 ;  /* 0x0000000267027221 */ /* 0x000fc80000010000 */
[----:B------:R-:W-:-:S04]  /*cbc0*/  FADD.FTZ R2, R102, R2 ;  /* 0x0000000266027221 */ /* 0x000fc80000010000 */
[----:B------:R-:W-:Y:S01]  /*cbd0*/  FADD.FTZ R2, R93, R2 ;  /* 0x000000025d027221 */ /* 0x000fe20000010000 */
[----:B---3--:R-:W-:-:S03]  /*cbe0*/  F2FP.BF16.F32.PACK_AB R162, R6, R7 ;  /* 0x0000000706a2723e */ /* 0x008fc600000010ff */
[----:B------:R-:W-:-:S04]  /*cbf0*/  FADD.FTZ R2, R92, R2 ;  /* 0x000000025c027221 */ /* 0x000fc80000010000 */
[----:B------:R-:W-:Y:S01]  /*cc00*/  FADD.FTZ R2, R91, R2 ;  /* 0x000000025b027221 */ /* 0x000fe20000010000 */
[----:B-1----:R-:W-:Y:S03]  /*cc10*/  HMMA.16816.F32.BF16 R136, R160, R144, R56 ;  /* 0x00000090a088723c */ /* 0x002fe60000041838 */
[----:B------:R-:W-:-:S03]  /*cc20*/  FADD.FTZ R2, R90, R2 ;  /* 0x000000025a027221 */ /* 0x000fc60000010000 */
[----:B------:R-:W-:Y:S01]  /*cc30*/  HMMA.16816.F32.BF16 R140, R160, R148, R44 ;  /* 0x00000094a08c723c */ /* 0x000fe2000004182c */
[----:B------:R-:W-:-:S04]  /*cc40*/  FADD.FTZ R2, R69, R2 ;  /* 0x0000000245027221 */ /* 0x000fc80000010000 */
[----:B------:R-:W-:Y:S01]  /*cc50*/  FADD.FTZ R2, R66, R2 ;  /* 0x0000000242027221 */ /* 0x000fe20000010000 */
[----:B--2---:R-:W-:Y:S03]  /*cc60*/  HMMA.16816.F32.BF16 R156, R160, R152, R156 ;  /* 0x00000098a09c723c */ /* 0x004fe6000004189c */
[----:B------:R-:W-:-:S03]  /*cc70*/  FADD.FTZ R2, R65, R2 ;  /* 0x0000000241027221 */ /* 0x000fc60000010000 */
[----:B------:R-:W-:Y:S01]  /*cc80*/  HMMA.16816.F32.BF16 R144, R160, R146, R60 ;  /* 0x00000092a090723c */ /* 0x000fe2000004183c */
[----:B------:R-:W-:-:S04]  /*cc90*/  FADD.FTZ R2, R64, R2 ;  /* 0x0000000240027221 */ /* 0x000fc80000010000 */
[----:B------:R-:W-:Y:S01]  /*cca0*/  FADD.FTZ R2, R13, R2 ;  /* 0x000000020d027221 */ /* 0x000fe20000010000 */
[----:B------:R-:W-:Y:S03]  /*ccb0*/  HMMA.16816.F32.BF16 R148, R160, R150, R40 ;  /* 0x00000096a094723c */ /* 0x000fe60000041828 */
[----:B------:R-:W-:-:S03]  /*ccc0*/  FADD.FTZ R2, R12, R2 ;  /* 0x000000020c027221 */ /* 0x000fc60000010000 */
[----:B------:R-:W-:Y:S01]  /*ccd0*/  HMMA.16816.F32.BF16 R152, R160, R154, R16 ;  /* 0x0000009aa098723c */ /* 0x000fe20000041810 */
[----:B------:R-:W-:Y:S01]  /*cce0*/  FADD.FTZ R2, R7, R2 ;  /* 0x0000000207027221 */ /* 0x000fe20000010000 */
[----:B------:R-:W-:-:S03]  /*ccf0*/  FADD.FTZ R7, R14, R0 ;  /* 0x000000000e077221 */ /* 0x000fc60000010000 */
[----:B------:R-:W-:Y:S01]  /*cd00*/  FADD.FTZ R0, R6, R2 ;  /* 0x0000000206007221 */ /* 0x000fe20000010000 */
[C---:B------:R-:W-:Y:S01]  /*cd10*/  HMMA.16816.F32.BF16 R164, R160.reuse, R8, R164 ;  /* 0x00000008a0a4723c */ /* 0x040fe200000418a4 */
[----:B------:R1:W-:Y:S04]  /*cd20*/  STL [R1+0x14], R7 ;  /* 0x0000140701007387 */ /* 0x0003e80000100800 */
[----:B------:R1:W-:Y:S01]  /*cd30*/  STL [R1+0x10], R0 ;  /* 0x0000100001007387 */ /* 0x0003e20000100800 */
[----:B------:R-:W-:Y:S01]  /*cd40*/  HMMA.16816.F32.BF16 R160, R160, R10, R32 ;  /* 0x0000000aa0a0723c */ /* 0x000fe20000041820 */
[----:B------:R-:W-:-:S08]  /*cd50*/  NOP ;  /* 0x0000000000007918 */ /* 0x000fd00000000000 */
[----:B------:R-:W-:-:S15]  /*cd60*/  @!P1 BRA `(.L_x_907) ;  /* 0x000000a400149947 */ /* 0x000fde0003800000 */
[----:B------:R-:W-:-:S04]  /*cd70*/  DEPBAR.LE SB0, 0x0 ;  /* 0x000080000000791a */ /* 0x000fc80000000000 */
[----:B------:R-:W-:Y:S01]  /*cd80*/  UIADD3 UR17, UR20, -0x2, URZ ;  /* 0xfffffffe14117890 */ /* 0x000fe2000fffe03f */
[----:B------:R-:W-:Y:S06]  /*cd90*/  BAR.SYNC.DEFER_BLOCKING 0x0 ;  /* 0x0000000000007b1d */ /* 0x000fec0000010000 */
[----:B------:R-:W-:Y:S05]  /*cda0*/  @!P0 BRA `(.L_x_908) ;  /* 0x0000000400048947 */ /* 0x000fea0003800000 */
[----:B------:R-:W2:Y:S01]  /*cdb0*/  LDL.64 R192, [R1+0x8] ;  /* 0x0000080001c07983 */ /* 0x000ea20000100a00 */
[----:B------:R-:W3:Y:S01]  /*cdc0*/  LDC R11, c[0x0][0x380] ;  /* 0x0000e000ff0b7b82 */ /* 0x000ee20000000800 */
[----:B------:R-:W-:-:S04]  /*cdd0*/  USHF.L.U32 UR4, UR17, 0x8, URZ ;  /* 0x0000000811047899 */ /* 0x000fc8000800063f */
[----:B------:R-:W-:Y:S02]  /*cde0*/  UIADD3 UR6, UR4, 0x100, URZ ;  /* 0x0000010004067890 */ /* 0x000fe4000fffe03f */
[----:B------:R-:W-:-:S04]  /*cdf0*/  IMAD.U32 R8, RZ, RZ, UR4 ;  /* 0x00000004ff087e24 */ /* 0x000fc8000f8e00ff */
[----:B------:R-:W-:Y:S02]  /*ce00*/  MOV R2, UR6 ;  /* 0x0000000600027c02 */ /* 0x000fe40008000f00 */
[----:B------:R-:W-:Y:S02]  /*ce10*/  IABS R8, R8 ;  /* 0x0000000800087213 */ /* 0x000fe40000000000 */
[----:B------:R-:W-:Y:S02]  /*ce20*/  IABS R2, R2 ;  /* 0x0000000200027213 */ /* 0x000fe40000000000 */
[----:B---3--:R-:W-:-:S04]  /*ce30*/  IABS R10, R11 ;  /* 0x0000000b000a7213 */ /* 0x008fc80000000000 */
[----:B------:R-:W3:Y:S08]  /*ce40*/  I2F.RP R6, R10 ;  /* 0x0000000a00067306 */ /* 0x000ef00000209400 */
[----:B---3--:R-:W3:Y:S02]  /*ce50*/  MUFU.RCP R6, R6 ;  /* 0x0000000600067308 */ /* 0x008ee40000001000 */
[----:B---3--:R-:W-:-:S06]  /*ce60*/  VIADD R6, R6, 0xffffffe ;  /* 0x0ffffffe06067836 */ /* 0x008fcc0000000000 */
[----:B-1----:R-:W1:Y:S02]  /*ce70*/  F2I.FTZ.U32.TRUNC.NTZ R7, R6 ;  /* 0x0000000600077305 */ /* 0x002e64000021f000 */
[----:B-1----:R-:W-:Y:S01]  /*ce80*/  IMAD.MOV R0, RZ, RZ, -R7 ;  /* 0x000000ffff007224 */ /* 0x002fe200078e0a07 */
[----:B------:R-:W-:-:S03]  /*ce90*/  MOV R6, RZ ;  /* 0x000000ff00067202 */ /* 0x000fc60000000f00 */
[----:B------:R-:W-:-:S04]  /*cea0*/  IMAD R0, R0, R10, RZ ;  /* 0x0000000a00007224 */ /* 0x000fc800078e02ff */
[----:B------:R-:W-:Y:S01]  /*ceb0*/  IMAD.HI.U32 R0, R7, R0, R6 ;  /* 0x0000000007007227 */ /* 0x000fe200078e0006 */
[----:B------:R-:W-:-:S03]  /*cec0*/  MOV R6, R8 ;  /* 0x0000000800067202 */ /* 0x000fc60000000f00 */
[----:B------:R-:W-:-:S04]  /*ced0*/  IMAD.MOV.U32 R7, RZ, RZ, R2 ;  /* 0x000000ffff077224 */ /* 0x000fc800078e0002 */
[----:B------:R-:W-:-:S04]  /*cee0*/  IMAD.HI.U32 R2, R0, R7, RZ ;  /* 0x0000000700027227 */ /* 0x000fc800078e00ff */
[----:B------:R-:W-:-:S04]  /*cef0*/  IMAD.HI.U32 R0, R0, R6, RZ ;  /* 0x0000000600007227 */ /* 0x000fc800078e00ff */
[----:B------:R-:W-:Y:S01]  /*cf00*/  IMAD.MOV R8, RZ, RZ, -R2 ;  /* 0x000000ffff087224 */ /* 0x000fe200078e0a02 */
[----:B------:R-:W-:-:S03]  /*cf10*/  IADD3 R9, -R0, RZ, RZ ;  /* 0x000000ff00097210 */ /* 0x000fc60007ffe1ff */
[C---:B------:R-:W-:Y:S02]  /*cf20*/  IMAD R7, R10.reuse, R8, R7 ;  /* 0x000000080a077224 */ /* 0x040fe400078e0207 */
[----:B------:R-:W-:-:S03]  /*cf30*/  IMAD R6, R10, R9, R6 ;  /* 0x000000090a067224 */ /* 0x000fc600078e0206 */
[C---:B------:R-:W-:Y:S02]  /*cf40*/  ISETP.GT.U32.AND P4, PT, R10.reuse, R7, PT ;  /* 0x000000070a00720c */ /* 0x040fe40003f84070 */
[----:B------:R-:W-:-:S11]  /*cf50*/  ISETP.GT.U32.AND P2, PT, R10, R6, PT ;  /* 0x000000060a00720c */ /* 0x000fd60003f44070 */
        /* <DEDUP_REMOVED lines=19> */
[----:B--2---:R-:W-:-:S04]  /*d090*/  IMAD.WIDE R6, R2, 0x4, R192 ;  /* 0x0000000402067825 */ /* 0x004fc800078e02c0 */
[----:B------:R-:W-:Y:S02]  /*d0a0*/  IMAD.WIDE R8, R0, 0x4, R192 ;  /* 0x0000000400087825 */ /* 0x000fe400078e02c0 */
[----:B------:R-:W2:Y:S04]  /*d0b0*/  LDG.E R6, desc[UR22][R6.64] ;  /* 0x0000001606067981 */ /* 0x000ea8000c1e1900 */
[----:B------:R-:W2:Y:S01]  /*d0c0*/  LDG.E R8, desc[UR22][R8.64] ;  /* 0x0000001608087981 */ /* 0x000ea2000c1e1900 */
[----:B------:R-:W-:-:S04]  /*d0d0*/  IMAD.IADD R0, R2, 0x1, -R0 ;  /* 0x0000000102007824 */ /* 0x000fc800078e0a00 */
[----:B------:R-:W-:-:S05]  /*d0e0*/  IMAD R0, R0, R11, -0x100 ;  /* 0xffffff0000007424 */ /* 0x000fca00078e020b */
[----:B------:R-:W-:-:S05]  /*d0f0*/  SHF.R.S32.HI R2, RZ, 0x1f, R0 ;  /* 0x0000001fff027819 */ /* 0x000fca0000011400 */
[----:B------:R-:W-:Y:S01]  /*d100*/  IMAD R2, R2, UR8, RZ ;  /* 0x0000000802027c24 */ /* 0x000fe2000f8e02ff */
[----:B--2---:R-:W-:Y:S01]  /*d110*/  IADD3 R8, -R6, R8, RZ ;  /* 0x0000000806087210 */ /* 0x004fe20007ffe1ff */
[----:B------:R-:W-:-:S03]  /*d120*/  IMAD.WIDE.U32 R6, R0, UR8, RZ ;  /* 0x0000000800067c25 */ /* 0x000fc6000f8e00ff */
[----:B------:R-:W-:Y:S01]  /*d130*/  SHF.R.S32.HI R9, RZ, 0x1f, R8 ;  /* 0x0000001fff097819 */ /* 0x000fe20000011408 */
[----:B------:R-:W-:-:S04]  /*d140*/  IMAD R0, R0, UR9, R2 ;  /* 0x0000000900007c24 */ /* 0x000fc8000f8e0202 */
[----:B------:R-:W-:Y:S02]  /*d150*/  IMAD R2, R9, UR6, RZ ;  /* 0x0000000609027c24 */ /* 0x000fe4000f8e02ff */
[----:B------:R-:W-:Y:S02]  /*d160*/  IMAD.IADD R7, R7, 0x1, R0 ;  /* 0x0000000107077824 */ /* 0x000fe400078e0200 */
[C---:B------:R-:W-:Y:S02]  /*d170*/  IMAD R2, R8.reuse, UR7, R2 ;  /* 0x0000000708027c24 */ /* 0x040fe4000f8e0202 */
[----:B------:R-:W-:-:S04]  /*d180*/  IMAD.WIDE.U32 R6, R8, UR6, R6 ;  /* 0x0000000608067c25 */ /* 0x000fc8000f8e0006 */
[----:B------:R-:W-:Y:S01]  /*d190*/  IMAD.MOV.U32 R0, RZ, RZ, R6 ;  /* 0x000000ffff007224 */ /* 0x000fe200078e0006 */
[----:B------:R-:W-:Y:S01]  /*d1a0*/  IADD3 R2, R7, R2, RZ ;  /* 0x0000000207027210 */ /* 0x000fe20007ffe0ff */
[----:B------:R-:W-:Y:S06]  /*d1b0*/  BRA `(.L_x_909) ;  /* 0x0000000000107947 */ /* 0x000fec0003800000 */
.L_x_908:
[----:B------:R-:W-:-:S04]  /*d1c0*/  ULEA UR4, -UR8, URZ, 0x8 ;  /* 0x0000003f08047291 */ /* 0x000fc8000f8e413f */
[----:B------:R-:W-:Y:S02]  /*d1d0*/  USHF.R.S32.HI UR6, URZ, 0x1f, UR4 ;  /* 0x0000001f3f067899 */ /* 0x000fe40008011404 */
[----:B-1----:R-:W-:-:S04]  /*d1e0*/  MOV R0, UR4 ;  /* 0x0000000400007c02 */ /* 0x002fc80008000f00 */
[----:B------:R-:W-:-:S07]  /*d1f0*/  MOV R2, UR6 ;  /* 0x0000000600027c02 */ /* 0x000fce0008000f00 */
.L_x_909:
[----:B------:R-:W2:Y:S01]  /*d200*/  LDL.64 R8, [R1+0x18] ;  /* 0x0000180001087983 */ /* 0x000ea20000100a00 */
[----:B------:R-:W-:-:S03]  /*d210*/  ULDC UR4, c[0x0][0x2d0] ;  /* 0x0000b40000047ab9 */ /* 0x000fc60000000800 */
[----:B------:R-:W3:Y:S01]  /*d220*/  LDL.LU R6, [R1+0x20] ;  /* 0x0000200001067983 */ /* 0x000ee20000300800 */
[C---:B------:R-:W-:Y:S01]  /*d230*/  LEA R67, P2, R0.reuse, R67, 0x1 ;  /* 0x0000004300437211 */ /* 0x040fe200078408ff */
[----:B------:R-:W-:Y:S01]  /*d240*/  IMAD.U32 R50, RZ, RZ, UR9 ;  /* 0x00000009ff327e24 */ /* 0x000fe2000f8e00ff */
[----:B------:R-:W-:Y:S01]  /*d250*/  MOV R51, UR9 ;  /* 0x0000000900337c02 */ /* 0x000fe20008000f00 */
[----:B------:R-:W-:Y:S01]  /*d260*/  IMAD.U32 R30, RZ, RZ, UR8 ;  /* 0x00000008ff1e7e24 */ /* 0x000fe2000f8e00ff */
[----:B------:R-:W-:Y:S01]  /*d270*/  LEA.HI.X R68, R0, R68, R2, 0x1, P2 ;  /* 0x0000004400447211 */ /* 0x000fe200010f0c02 */
[----:B------:R-:W-:Y:S01]  /*d280*/  IMAD.U32 R31, RZ, RZ, UR9 ;  /* 0x00000009ff1f7e24 */ /* 0x000fe2000f8e00ff */
[----:B------:R-:W-:Y:S01]  /*d290*/  STL [R1+0x50], R141 ;  /* 0x0000508d01007387 */ /* 0x000fe20000100800 */
[----:B------:R-:W-:Y:S02]  /*d2a0*/  IMAD.U32 R26, RZ, RZ, UR8 ;  /* 0x00000008ff1a7e24 */ /* 0x000fe4000f8e00ff */
[----:B------:R-:W-:Y:S01]  /*d2b0*/  IMAD.U32 R24, RZ, RZ, UR8 ;  /* 0x00000008ff187e24 */ /* 0x000fe2000f8e00ff */
[----:B------:R-:W-:Y:S01]  /*d2c0*/  STL [R1+0x4c], R140 ;  /* 0x00004c8c01007387 */ /* 0x000fe20000100800 */
[----:B------:R-:W-:-:S02]  /*d2d0*/  IMAD.U32 R35, RZ, RZ, UR8 ;  /* 0x00000008ff237e24 */ /* 0x000fc4000f8e00ff */
[----:B------:R-:W-:Y:S01]  /*d2e0*/  IMAD.MOV.U32 R243, RZ, RZ, R133 ;  /* 0x000000fffff37224 */ /* 0x000fe200078e0085 */
[----:B------:R-:W-:Y:S04]  /*d2f0*/  STL [R1+0x48], R139 ;  /* 0x0000488b01007387 */ /* 0x000fe80000100800 */
[----:B------:R-:W-:Y:S04]  /*d300*/  STL [R1+0x44], R138 ;  /* 0x0000448a01007387 */ /* 0x000fe80000100800 */
[----:B------:R-:W-:Y:S04]  /*d310*/  STL [R1+0x40], R137 ;  /* 0x0000408901007387 */ /* 0x000fe80000100800 */
[----:B------:R-:W-:Y:S04]  /*d320*/  STL [R1+0x3c], R136 ;  /* 0x00003c8801007387 */ /* 0x000fe80000100800 */
[----:B------:R-:W-:Y:S04]  /*d330*/  STL [R1+0x38], R135 ;  /* 0x0000388701007387 */ /* 0x000fe80000100800 */
[----:B------:R-:W-:Y:S04]  /*d340*/  STL [R1+0x34], R39 ;  /* 0x0000342701007387 */ /* 0x000fe80000100800 */
[----:B------:R-:W-:Y:S04]  /*d350*/  STL [R1+0x30], R38 ;  /* 0x0000302601007387 */ /* 0x000fe80000100800 */
[----:B------:R-:W-:Y:S04]  /*d360*/  STL [R1+0x2c], R36 ;  /* 0x00002c2401007387 */ /* 0x000fe80000100800 */
[----:B------:R-:W-:Y:S01]  /*d370*/  STL [R1+0x28], R3 ;  /* 0x0000280301007387 */ /* 0x000fe20000100800 */
[----:B--2---:R-:W-:Y:S01]  /*d380*/  ISETP.GE.AND P1, PT, R8, UR4, PT ;  /* 0x0000000408007c0c */ /* 0x004fe2000bf26270 */
[----:B------:R-:W-:-:S02]  /*d390*/  IMAD.U32 R8, RZ, RZ, UR8 ;  /* 0x00000008ff087e24 */ /* 0x000fc4000f8e00ff */
[----:B---3--:R-:W-:Y:S02]  /*d3a0*/  IMAD.MOV.U32 R52, RZ, RZ, R6 ;  /* 0x000000ffff347224 */ /* 0x008fe400078e0006 */
[----:B------:R-:W-:-:S08]  /*d3b0*/  IMAD.U32 R6, RZ, RZ, UR8 ;  /* 0x00000008ff067e24 */ /* 0x000fd0000f8e00ff */
[-C--:B------:R-:W-:Y:S01]  /*d3c0*/  @!P1 LEA R33, P2, R6, R98.reuse, 0x5 ;  /* 0x0000006206219211 */ /* 0x080fe200078428ff */
[----:B------:R-:W-:Y:S01]  /*d3d0*/  @!P1 IMAD.MOV.U32 R7, RZ, RZ, R68 ;  /* 0x000000ffff079224 */ /* 0x000fe200078e0044 */
[----:B------:R-:W-:Y:S01]  /*d3e0*/  @!P1 MOV R6, R67 ;  /* 0x0000004300069202 */ /* 0x000fe20000000f00 */
[----:B------:R-:W-:Y:S01]  /*d3f0*/  @P1 STS.128 [R241+0xa000], RZ ;  /* 0x00a000fff1001388 */ /* 0x000fe20000000c00 */
[CC--:B------:R-:W-:Y:S01]  /*d400*/  @!P1 LEA.HI.X R50, R8.reuse, R97.reuse, R50, 0x5, P2 ;  /* 0x0000006108329211 */ /* 0x0c0fe200010f2c32 */
[----:B------:R-:W-:Y:S01]  /*d410*/  @!P1 IMAD.MOV.U32 R22, RZ, RZ, R98 ;  /* 0x000000ffff169224 */ /* 0x000fe200078e0062 */
[----:B------:R-:W-:Y:S01]  /*d420*/  @!P1 MOV R16, R98 ;  /* 0x0000006200109202 */ /* 0x000fe20000000f00 */
[----:B------:R-:W-:Y:S01]  /*d430*/  @!PT LDS RZ, [RZ] ;  /* 0x00000000fffff984 */ /* 0x000fe20000000800 */
[----:B------:R-:W-:Y:S01]  /*d440*/  @!PT LDS RZ, [RZ] ;  /* 0x00000000fffff984 */ /* 0x000fe20000000800 */
[----:B------:R-:W-:Y:S01]  /*d450*/  @!PT LDS RZ, [RZ] ;  /* 0x00000000fffff984 */ /* 0x000fe20000000800 */
[----:B------:R1:W-:Y:S01]  /*d460*/  @!P1 LDGSTS.E.BYPASS.LTC128B.128 [R241+0xa000], desc[UR22][R6.64] ;  /* 0x0a00000006f19fae */ /* 0x0003e2000b901d56 */
[--C-:B------:R-:W-:Y:S01]  /*d470*/  @!P1 IMAD.MOV.U32 R23, RZ, RZ, R97.reuse ;  /* 0x000000ffff179224 */ /* 0x100fe200078e0061 */
[-C--:B------:R-:W-:Y:S01]  /*d480*/  @!P1 MOV R21, R97.reuse ;  /* 0x0000006100159202 */ /* 0x080fe20000000f00 */
[----:B------:R-:W-:Y:S01]  /*d490*/  @!P1 IMAD.MOV.U32 R17, RZ, RZ, R97 ;  /* 0x000000ffff119224 */ /* 0x000fe200078e0061 */
[-C--:B------:R-:W-:Y:S01]  /*d4a0*/  @!P1 MOV R13, R97.reuse ;  /* 0x00000061000d9202 */ /* 0x080fe20000000f00 */
[C---:B------:R-:W-:Y:S01]  /*d4b0*/  @!P1 IMAD.WIDE.U32 R22, R8.reuse, 0x50, R22 ;  /* 0x0000005008169825 */ /* 0x040fe200078e0016 */
[-C--:B------:R-:W-:Y:S01]  /*d4c0*/  @!P1 MOV R9, R97.reuse ;  /* 0x0000006100099202 */ /* 0x080fe20000000f00 */
[----:B------:R-:W-:Y:S01]  /*d4d0*/  VOTEU.ALL UP0, P1 ;  /* 0x00000000003f7886 */ /* 0x000fe20000800000 */
[----:B------:R-:W-:Y:S01]  /*d4e0*/  @!P1 MOV R27, R97 ;  /* 0x00000061001b9202 */ /* 0x000fe20000000f00 */
[----:B------:R-:W-:Y:S01]  /*d4f0*/  @!P1 IMAD.WIDE.U32 R16, R8, 0x90, R16 ;  /* 0x0000009008109825 */ /* 0x000fe200078e0010 */
[----:B------:R-:W-:Y:S01]  /*d500*/  @!P1 IADD3 R40, P4, R0, R22, RZ ;  /* 0x0000001600289210 */ /* 0x000fe20007f9e0ff */
[----:B------:R-:W-:Y:S01]  /*d510*/  @P1 STS.128 [R241+0xa800], RZ ;  /* 0x00a800fff1001388 */ /* 0x000fe20000000c00 */
[----:B------:R-:W-:Y:S01]  /*d520*/  @!UP0 UIMAD UR19, UR9, 0x30, URZ ;  /* 0x00000030091388a4 */ /* 0x000fe2000f8e023f */
[--C-:B------:R-:W-:Y:S01]  /*d530*/  @!P1 IMAD.MOV.U32 R20, RZ, RZ, R98.reuse ;  /* 0x000000ffff149224 */ /* 0x100fe200078e0062 */
[----:B------:R-:W-:Y:S01]  /*d540*/  @!UP0 UIMAD UR7, UR9, 0x50, URZ ;  /* 0x00000050090788a4 */ /* 0x000fe2000f8e023f */
[--C-:B------:R-:W-:Y:S01]  /*d550*/  @!P1 IMAD.MOV.U32 R18, RZ, RZ, R98.reuse ;  /* 0x000000ffff129224 */ /* 0x100fe200078e0062 */
[----:B------:R-:W-:Y:S01]  /*d560*/  @!UP0 UIMAD UR4, UR9, 0x70, URZ ;  /* 0x00000070090488a4 */ /* 0x000fe2000f8e023f */
[----:B------:R-:W-:Y:S01]  /*d570*/  @!P1 IMAD.MOV.U32 R19, RZ, RZ, R97 ;  /* 0x000000ffff139224 */ /* 0x000fe200078e0061 */
[----:B------:R-:W-:Y:S01]  /*d580*/  @!UP0 UIMAD UR6, UR9, 0x60, URZ ;  /* 0x00000060090688a4 */ /* 0x000fe2000f8e023f */
[--C-:B------:R-:W-:Y:S01]  /*d590*/  @!P1 IMAD.MOV.U32 R14, RZ, RZ, R98.reuse ;  /* 0x000000ffff0e9224 */ /* 0x100fe200078e0062 */
[----:B------:R-:W-:Y:S01]  /*d5a0*/  @!P1 IADD3.X R23, R2, UR7, R23, P4, !PT ;  /* 0x0000000702179c10 */ /* 0x000fe2000a7fe417 */
[----:B------:R-:W-:Y:S01]  /*d5b0*/  @!P1 IMAD.MOV.U32 R15, RZ, RZ, R97 ;  /* 0x000000ffff0f9224 */ /* 0x000fe200078e0061 */
[----:B------:R-:W-:Y:S01]  /*d5c0*/  @!UP0 UIMAD UR7, UR9, 0x90, URZ ;  /* 0x00000090090788a4 */ /* 0x000fe2000f8e023f */
[----:B------:R-:W-:-:S02]  /*d5d0*/  @!P1 IMAD.MOV.U32 R12, RZ, RZ, R98 ;  /* 0x000000ffff0c9224 */ /* 0x000fc400078e0062 */
[--C-:B------:R-:W-:Y:S02]  /*d5e0*/  @!P1 IMAD.MOV.U32 R10, RZ, RZ, R98.reuse ;  /* 0x000000ffff0a9224 */ /* 0x100fe400078e0062 */
[----:B-1----:R-:W-:Y:S02]  /*d5f0*/  IMAD.U32 R6, RZ, RZ, UR8 ;  /* 0x00000008ff067e24 */ /* 0x002fe4000f8e00ff */
[----:B------:R-:W-:Y:S02]  /*d600*/  IMAD.U32 R7, RZ, RZ, UR8 ;  /* 0x00000008ff077e24 */ /* 0x000fe4000f8e00ff */
[----:B------:R-:W-:Y:S01]  /*d610*/  @!P1 IMAD.MOV.U32 R11, RZ, RZ, R97 ;  /* 0x000000ffff0b9224 */ /* 0x000fe200078e0061 */
[C---:B------:R-:W-:Y:S01]  /*d620*/  @!P1 LEA R32, P2, R6.reuse, R98, 0x6 ;  /* 0x0000006206209211 */ /* 0x040fe200078430ff */
[----:B------:R-:W-:Y:S02]  /*d630*/  @!P1 IMAD.MOV.U32 R8, RZ, RZ, R98 ;  /* 0x000000ffff089224 */ /* 0x000fe400078e0062 */
[----:B------:R-:W-:Y:S01]  /*d640*/  @!P1 IMAD.WIDE.U32 R20, R6, 0x60, R20 ;  /* 0x0000006006149825 */ /* 0x000fe200078e0014 */
[----:B------:R-:W-:-:S02]  /*d650*/  @!P1 LEA.HI.X R51, R7, R97, R51, 0x6, P2 ;  /* 0x0000006107339211 */ /* 0x000fc400010f3433 */
[----:B------:R-:W-:Y:S01]  /*d660*/  @!P1 LEA R30, P2, R30, R98, 0x7 ;  /* 0x000000621e1e9211 */ /* 0x000fe200078438ff */
[----:B------:R-:W-:-:S03]  /*d670*/  @!P1 IMAD.WIDE.U32 R18, R6, 0x70, R18 ;  /* 0x0000007006129825 */ /* 0x000fc600078e0012 */
[----:B------:R-:W-:Y:S01]  /*d680*/  @!P1 LEA.HI.X R31, R7, R97, R31, 0x7, P2 ;  /* 0x00000061071f9211 */ /* 0x000fe200010f3c1f */
[----:B------:R-:W-:Y:S01]  /*d690*/  @!P1 IMAD.WIDE.U32 R14, R6, 0xa0, R14 ;  /* 0x000000a0060e9825 */ /* 0x000fe200078e000e */
[----:B------:R-:W-:-:S03]  /*d6a0*/  @!P1 IADD3 R28, P3, P2, R0, UR25, R98 ;  /* 0x00000019001c9c10 */ /* 0x000fc6000fa7e062 */
[C---:B------:R-:W-:Y:S01]  /*d6b0*/  @!P1 IMAD.WIDE.U32 R12, R7.reuse, 0xb0, R12 ;  /* 0x000000b0070c9825 */ /* 0x040fe200078e000c */
[----:B------:R-:W-:Y:S02]  /*d6c0*/  @!P1 IADD3.X R29, R2, UR24, R97, P3, P2 ;  /* 0x00000018021d9c10 */ /* 0x000fe40009fe4461 */
[----:B------:R-:W-:Y:S01]  /*d6d0*/  @!P1 LEA R34, P2, R28, UR10, 0x1 ;  /* 0x0000000a1c229c11 */ /* 0x000fe2000f8408ff */
[----:B------:R-:W-:Y:S01]  /*d6e0*/  @!P1 IMAD.WIDE.U32 R10, R6, 0xc0, R10 ;  /* 0x000000c0060a9825 */ /* 0x000fe200078e000a */
[C---:B------:R-:W-:Y:S02]  /*d6f0*/  @!P1 IADD3 R20, P3, R0.reuse, R20, RZ ;  /* 0x0000001400149210 */ /* 0x040fe40007f7e0ff */
[----:B------:R-:W-:Y:S01]  /*d700*/  @!P1 IADD3 R12, P5, R0, R12, RZ ;  /* 0x0000000c000c9210 */ /* 0x000fe20007fbe0ff */
[----:B------:R-:W-:Y:S01]  /*d710*/  @!P1 IMAD.WIDE.U32 R8, R7, 0xd0, R8 ;  /* 0x000000d007089825 */ /* 0x000fe200078e0008 */
[----:B------:R-:W-:Y:S01]  /*d720*/  @!P1 IADD3.X R21, R2, UR6, R21, P3, !PT ;  /* 0x0000000602159c10 */ /* 0x000fe20009ffe415 */
[----:B------:R-:W-:Y:S01]  /*d730*/  @!UP0 UIMAD UR6, UR9, 0xc0, URZ ;  /* 0x000000c0090688a4 */ /* 0x000fe2000f8e023f */
[----:B------:R-:W-:Y:S01]  /*d740*/  @!P1 IADD3 R42, P4, R0, R10, RZ ;  /* 0x0000000a002a9210 */ /* 0x000fe20007f9e0ff */
[----:B------:R-:W-:-:S02]  /*d750*/  @!P1 IMAD.MOV.U32 R6, RZ, RZ, R98 ;  /* 0x000000ffff069224 */ /* 0x000fc400078e0062 */
[----:B------:R-:W-:Y:S02]  /*d760*/  @!P1 IMAD.MOV.U32 R7, RZ, RZ, R97 ;  /* 0x000000ffff079224 */ /* 0x000fe400078e0061 */
[----:B------:R-:W-:Y:S01]  /*d770*/  @!P1 IMAD.MOV.U32 R96, RZ, RZ, R98 ;  /* 0x000000ffff609224 */ /* 0x000fe200078e0062 */
[----:B------:R-:W-:Y:S01]  /*d780*/  @!P1 IADD3.X R49, R2, UR6, R11, P4, !PT ;  /* 0x0000000602319c10 */ /* 0x000fe2000a7fe40b */
[----:B------:R-:W-:Y:S01]  /*d790*/  @!P1 IMAD.WIDE.U32 R6, R26, 0xe0, R6 ;  /* 0x000000e01a069825 */ /* 0x000fe200078e0006 */
[----:B------:R-:W-:-:S03]  /*d7a0*/  USHF.L.U32 UR6, UR17, 0x8, URZ ;  /* 0x0000000811067899 */ /* 0x000fc6000800063f */
[----:B------:R-:W-:Y:S02]  /*d7b0*/  @!P1 IMAD.MOV.U32 R26, RZ, RZ, R98 ;  /* 0x000000ffff1a9224 */ /* 0x000fe400078e0062 */
[----:B------:R-:W-:-:S04]  /*d7c0*/  @!P1 IMAD.WIDE.U32 R24, R24, 0x30, R96 ;  /* 0x0000003018189825 */ /* 0x000fc800078e0060 */
[----:B------:R-:W-:Y:S01]  /*d7d0*/  @!P1 IMAD.WIDE.U32 R26, R35, 0xf0, R26 ;  /* 0x000000f0231a9825 */ /* 0x000fe200078e001a */
[----:B------:R-:W-:Y:S02]  /*d7e0*/  @!P1 LEA.HI.X R35, R28, UR11, R29, 0x1, P2 ;  /* 0x0000000b1c239c11 */ /* 0x000fe400090f0c1d */
[----:B------:R-:W-:-:S03]  /*d7f0*/  @!P1 IADD3 R37, P2, R0, R24, RZ ;  /* 0x0000001800259210 */ /* 0x000fc60007f5e0ff */
[----:B------:R-:W-:Y:S01]  /*d800*/  @!PT LDS RZ, [RZ] ;  /* 0x00000000fffff984 */ /* 0x000fe20000000800 */
[----:B------:R-:W-:Y:S01]  /*d810*/  @!PT LDS RZ, [RZ] ;  /* 0x00000000fffff984 */ /* 0x000fe20000000800 */
[----:B------:R-:W-:Y:S01]  /*d820*/  @!PT LDS RZ, [RZ] ;  /* 0x00000000fffff984 */ /* 0x000fe20000000800 */
[----:B------:R-:W-:Y:S01]  /*d830*/  @!P1 LDGSTS.E.BYPASS.LTC128B.128 [R241+0xa800], desc[UR22][R34.64] ;  /* 0x0a80000022f19fae */ /* 0x000fe2000b901d56 */
[----:B------:R-:W-:Y:S01]  /*d840*/  @!P1 IADD3.X R25, R2, UR19, R25, P2, !PT ;  /* 0x0000001302199c10 */ /* 0x000fe200097fe419 */
[----:B------:R-:W-:Y:S01]  /*d850*/  @!UP0 UIMAD UR19, UR9, 0xb0, URZ ;  /* 0x000000b0091388a4 */ /* 0x000fe2000f8e023f */
[----:B------:R-:W-:Y:S01]  /*d860*/  @!P1 IADD3 R45, P2, R0, R18, RZ ;  /* 0x00000012002d9210 */ /* 0x000fe20007f5e0ff */
[----:B------:R-:W-:Y:S03]  /*d870*/  @P1 STS.128 [R241+0xb000], RZ ;  /* 0x00b000fff1001388 */ /* 0x000fe60000000c00 */
[----:B------:R-:W-:Y:S01]  /*d880*/  @!P1 IADD3.X R48, R2, UR4, R19, P2, !PT ;  /* 0x0000000402309c10 */ /* 0x000fe200097fe413 */
[----:B------:R-:W-:Y:S01]  /*d890*/  @!UP0 UIMAD UR4, UR9, 0xa0, URZ ;  /* 0x000000a0090488a4 */ /* 0x000fe2000f8e023f */
[C---:B------:R-:W-:Y:S02]  /*d8a0*/  @!P1 IADD3 R19, P3, R0.reuse, R16, RZ ;  /* 0x0000001000139210 */ /* 0x040fe40007f7e0ff */
[----:B------:R-:W-:-:S02]  /*d8b0*/  @!P1 IADD3 R41, P2, R0, R14, RZ ;  /* 0x0000000e00299210 */ /* 0x000fc40007f5e0ff */
[C---:B------:R-:W-:Y:S01]  /*d8c0*/  @!P1 IADD3.X R17, R2.reuse, UR7, R17, P3, !PT ;  /* 0x0000000702119c10 */ /* 0x040fe20009ffe411 */
[----:B------:R-:W-:Y:S01]  /*d8d0*/  @!UP0 UIMAD UR7, UR9, 0xd0, URZ ;  /* 0x000000d0090788a4 */ /* 0x000fe2000f8e023f */
[----:B------:R-:W-:Y:S01]  /*d8e0*/  @!P1 IADD3.X R15, R2, UR4, R15, P2, !PT ;  /* 0x00000004020f9c10 */ /* 0x000fe200097fe40f */
[----:B------:R-:W-:Y:S01]  /*d8f0*/  @!UP0 UIMAD UR4, UR9, 0xe0, URZ ;  /* 0x000000e0090488a4 */ /* 0x000fe2000f8e023f */
[C---:B------:R-:W-:Y:S01]  /*d900*/  @!P1 IADD3 R43, P3, R0.reuse, R8, RZ ;  /* 0x00000008002b9210 */ /* 0x040fe20007f7e0ff */
[----:B------:R-:W-:Y:S01]  /*d910*/  @!UP0 UIMAD UR9, UR9, 0xf0, URZ ;  /* 0x000000f0090988a4 */ /* 0x000fe2000f8e023f */
[----:B------:R-:W-:Y:S02]  /*d920*/  @!P1 IADD3 R44, P2, R0, R6, RZ ;  /* 0x00000006002c9210 */ /* 0x000fe40007f5e0ff */
[C---:B------:R-:W-:Y:S02]  /*d930*/  @!P1 IADD3.X R47, R2.reuse, UR7, R9, P3, !PT ;  /* 0x00000007022f9c10 */ /* 0x040fe40009ffe409 */
[----:B------:R-:W-:Y:S01]  /*d940*/  @!P1 IADD3.X R46, R2, UR4, R7, P2, !PT ;  /* 0x00000004022e9c10 */ /* 0x000fe200097fe407 */
[----:B------:R-:W-:Y:S01]  /*d950*/  ULDC UR4, c[0x0][0x39c] ;  /* 0x0000e70000047ab9 */ /* 0x000fe20000000800 */
[----:B------:R-:W-:-:S02]  /*d960*/  @!P1 IADD3 R6, P4, R0, R33, RZ ;  /* 0x0000002100069210 */ /* 0x000fc40007f9e0ff */
[C---:B------:R-:W-:Y:S02]  /*d970*/  @!P1 IADD3 R7, P3, R0.reuse, R32, RZ ;  /* 0x0000002000079210 */ /* 0x040fe40007f7e0ff */
[----:B------:R-:W-:Y:S01]  /*d980*/  @!P1 IADD3 R8, P2, R0, R30, RZ ;  /* 0x0000001e00089210 */ /* 0x000fe20007f5e0ff */
[C---:B------:R-:W-:Y:S01]  /*d990*/  @!P1 IMAD.X R9, R2.reuse, 0x1, R50, P4 ;  /* 0x0000000102099824 */ /* 0x040fe200020e0632 */
[----:B------:R-:W-:Y:S01]  /*d9a0*/  @!P1 LEA R30, P4, R7, UR10, 0x1 ;  /* 0x0000000a071e9c11 */ /* 0x000fe2000f8808ff */
[C---:B------:R-:W-:Y:S01]  /*d9b0*/  @!P1 IMAD.X R10, R2.reuse, 0x1, R51, P3 ;  /* 0x00000001020a9824 */ /* 0x040fe200018e0633 */
[C---:B------:R-:W-:Y:S01]  /*d9c0*/  @!P1 IADD3.X R13, R2.reuse, UR19, R13, P5, !PT ;  /* 0x00000013020d9c10 */ /* 0x040fe2000affe40d */
[----:B------:R-:W-:Y:S01]  /*d9d0*/  @!P1 IMAD.X R11, R2, 0x1, R31, P2 ;  /* 0x00000001020b9824 */ /* 0x000fe200010e061f */
[----:B------:R-:W-:Y:S02]  /*d9e0*/  @!P1 LEA R28, P3, R8, UR10, 0x1 ;  /* 0x0000000a081c9c11 */ /* 0x000fe4000f8608ff */
[----:B------:R-:W-:-:S02]  /*d9f0*/  @!P1 IADD3 R0, P2, R0, R26, RZ ;  /* 0x0000001a00009210 */ /* 0x000fc40007f5e0ff */
[----:B------:R-:W-:Y:S02]  /*da00*/  @!P1 LEA R32, P5, R6, UR10, 0x1 ;  /* 0x0000000a06209c11 */ /* 0x000fe4000f8a08ff */
[----:B------:R-:W-:Y:S02]  /*da10*/  @!P1 LEA.HI.X R31, R7, UR11, R10, 0x1, P4 ;  /* 0x0000000b071f9c11 */ /* 0x000fe4000a0f0c0a */
[----:B------:R-:W-:Y:S02]  /*da20*/  @!P1 LEA R26, P4, R37, UR10, 0x1 ;  /* 0x0000000a251a9c11 */ /* 0x000fe4000f8808ff */
[----:B------:R-:W-:Y:S02]  /*da30*/  @!P1 LEA.HI.X R29, R8, UR11, R11, 0x1, P3 ;  /* 0x0000000b081d9c11 */ /* 0x000fe400098f0c0b */
[----:B------:R-:W-:Y:S02]  /*da40*/  @!P1 IADD3.X R2, R2, UR9, R27, P2, !PT ;  /* 0x0000000902029c10 */ /* 0x000fe400097fe41b */
[----:B------:R-:W-:-:S02]  /*da50*/  @!P1 LEA.HI.X R33, R6, UR11, R9, 0x1, P5 ;  /* 0x0000000b06219c11 */ /* 0x000fc4000a8f0c09 */
[----:B------:R-:W-:Y:S02]  /*da60*/  @!P1 LEA R24, P3, R40, UR10, 0x1 ;  /* 0x0000000a28189c11 */ /* 0x000fe4000f8608ff */
        /* <DEDUP_REMOVED lines=18> */
[C---:B------:R-:W-:Y:S01]  /*db90*/  @!P1 LEA R14, P2, R12.reuse, UR10, 0x1 ;  /* 0x0000000a0c0e9c11 */ /* 0x040fe2000f8408ff */
[----:B------:R-:W-:Y:S01]  /*dba0*/  @!PT LDS RZ, [RZ] ;  /* 0x00000000fffff984 */ /* 0x000fe20000000800 */
[----:B------:R-:W-:Y:S01]  /*dbb0*/  @!PT LDS RZ, [RZ] ;  /* 0x00000000fffff984 */ /* 0x000fe20000000800 */
[----:B------:R-:W-:Y:S01]  /*dbc0*/  @!PT LDS RZ, [RZ] ;  /* 0x00000000fffff984 */ /* 0x000fe20000000800 */
[----:B------:R-:W-:Y:S01]  /*dbd0*/  @!P1 LDGSTS.E.BYPASS.LTC128B.128 [R241+0xc000], desc[UR22][R30.64] ;  /* 0x0c0000001ef19fae */ /* 0x000fe2000b901d56 */
[----:B------:R-:W-:Y:S02]  /*dbe0*/  @!P1 LEA.HI.X R19, R19, UR11, R17, 0x1, P4 ;  /* 0x0000000b13139c11 */ /* 0x000fe4000a0f0c11 */
[----:B------:R-:W-:Y:S01]  /*dbf0*/  @!P1 LEA.HI.X R17, R41, UR11, R15, 0x1, P3 ;  /* 0x0000000b29119c11 */ /* 0x000fe200098f0c0f */
[----:B------:R-:W-:Y:S01]  /*dc00*/  @P1 STS.128 [R241+0xc800], RZ ;  /* 0x00c800fff1001388 */ /* 0x000fe20000000c00 */
[----:B------:R-:W-:-:S02]  /*dc10*/  @!P1 LEA.HI.X R15, R12, UR11, R13, 0x1, P2 ;  /* 0x0000000b0c0f9c11 */ /* 0x000fc400090f0c0d */
[----:B------:R-:W-:Y:S01]  /*dc20*/  @!P1 LEA R12, P5, R42, UR10, 0x1 ;  /* 0x0000000a2a0c9c11 */ /* 0x000fe2000f8a08ff */
[----:B------:R-:W-:Y:S01]  /*dc30*/  @!PT LDS RZ, [RZ] ;  /* 0x00000000fffff984 */ /* 0x000fe20000000800 */
[----:B------:R-:W-:Y:S01]  /*dc40*/  @!PT LDS RZ, [RZ] ;  /* 0x00000000fffff984 */ /* 0x000fe20000000800 */
[----:B------:R-:W-:Y:S01]  /*dc50*/  @!PT LDS RZ, [RZ] ;  /* 0x00000000fffff984 */ /* 0x000fe20000000800 */
[----:B------:R-:W-:Y:S01]  /*dc60*/  @!P1 LDGSTS.E.BYPASS.LTC128B.128 [R241+0xc800], desc[UR22][R24.64] ;  /* 0x0c80000018f19fae */ /* 0x000fe2000b901d56 */
[C---:B------:R-:W-:Y:S02]  /*dc70*/  @!P1 LEA R10, P4, R43.reuse, UR10, 0x1 ;  /* 0x0000000a2b0a9c11 */ /* 0x040fe4000f8808ff */
        /* <DEDUP_REMOVED lines=8> */
[----:B------:R-:W-:-:S02]  /*dd00*/  @!P1 LEA.HI.X R11, R43, UR11, R47, 0x1, P4 ;  /* 0x0000000b2b0b9c11 */ /* 0x000fc4000a0f0c2f */
[----:B------:R-:W-:Y:S01]  /*dd10*/  @!P1 LEA.HI.X R9, R44, UR11, R46, 0x1, P3 ;  /* 0x0000000b2c099c11 */ /* 0x000fe200098f0c2e */
[----:B------:R-:W-:Y:S01]  /*dd20*/  @P1 STS.128 [R241+0xd800], RZ ;  /* 0x00d800fff1001388 */ /* 0x000fe20000000c00 */
[----:B------:R-:W-:Y:S01]  /*dd30*/  @!P1 LEA.HI.X R7, R0, UR11, R2, 0x1, P2 ;  /* 0x0000000b00079c11 */ /* 0x000fe200090f0c02 */
[----:B------:R-:W-:Y:S02]  /*dd40*/  IMAD R0, R224, 0x2, R221 ;  /* 0x00000002e0007824 */ /* 0x000fe400078e02dd */
        /* <DEDUP_REMOVED lines=44> */
[----:B-1----:R-:W-:Y:S04]  /*e010*/  LDSM.16.M88.4 R20, [R221] ;  /* 0x00000000dd14783b */ /* 0x002fe80000000200 */
[----:B--2---:R-:W3:Y:S04]  /*e020*/  LDSM.16.M88.4 R12, [R134+0x2000] ;  /* 0x00200000860c783b */ /* 0x004ee80000000200 */
[----:B------:R-:W1:Y:S04]  /*e030*/  LDSM.16.M88.4 R24, [R134+0x2800] ;  /* 0x002800008618783b */ /* 0x000e680000000200 */
[----:B------:R1:W-:Y:S04]  /*e040*/  LDSM.16.M88.4 R16, [R52] ;  /* 0x000000003410783b */ /* 0x0003e80000000200 */
[----:B------:R-:W-:Y:S04]  /*e050*/  LDSM.16.M88.4 R40, [R220+0x2000] ;  /* 0x00200000dc28783b */ /* 0x000fe80000000200 */
[----:B------:R-:W2:Y:S04]  /*e060*/  LDSM.16.M88.4 R48, [R134+0x3000] ;  /* 0x003000008630783b */ /* 0x000ea80000000200 */
[----:B------:R-:W4:Y:S04]  /*e070*/  LDSM.16.M88.4 R88, [R134+0x3800] ;  /* 0x003800008658783b */ /* 0x000f280000000200 */
[----:B------:R-:W4:Y:S04]  /*e080*/  LDSM.16.M88.4 R60, [R220+0x2800] ;  /* 0x00280000dc3c783b */ /* 0x000f280000000200 */
[----:B------:R-:W4:Y:S04]  /*e090*/  LDSM.16.M88.4 R56, [R220+0x3000] ;  /* 0x00300000dc38783b */ /* 0x000f280000000200 */
[----:B------:R-:W4:Y:S04]  /*e0a0*/  LDSM.16.M88.4 R104, [R220+0x3800] ;  /* 0x00380000dc68783b */ /* 0x000f280000000200 */
[----:B------:R-:W-:Y:S01]  /*e0b0*/  LDSM.16.M88.4 R80, [R222] ;  /* 0x00000000de50783b */ /* 0x000fe20000000200 */
[C---:B---3--:R-:W-:Y:S03]  /*e0c0*/  HMMA.16816.F32.BF16 R8, R20.reuse, R12, RZ ;  /* 0x0000000c1408723c */ /* 0x048fe600000418ff */
[----:B------:R-:W-:Y:S04]  /*e0d0*/  LDSM.16.M88.4 R108, [R239] ;  /* 0x00000000ef6c783b */ /* 0x000fe80000000200 */
[----:B------:R-:W-:Y:S01]  /*e0e0*/  LDSM.16.M88.4 R112, [R238] ;  /* 0x00000000ee70783b */ /* 0x000fe20000000200 */
[C---:B-1----:R-:W-:Y:S03]  /*e0f0*/  HMMA.16816.F32.BF16 R52, R20.reuse, R24, RZ ;  /* 0x000000181434723c */ /* 0x042fe600000418ff */
[----:B------:R-:W-:Y:S03]  /*e100*/  LDSM.16.M88.4 R92, [R240] ;  /* 0x00000000f05c783b */ /* 0x000fe60000000200 */
[C---:B------:R-:W-:Y:S01]  /*e110*/  HMMA.16816.F32.BF16 R44, R20.reuse, R14, RZ ;  /* 0x0000000e142c723c */ /* 0x040fe200000418ff */
[----:B------:R-:W1:Y:S04]  /*e120*/  LDSM.16.M88.4 R12, [R0] ;  /* 0x00000000000c783b */ /* 0x000e680000000200 */
[----:B------:R-:W-:Y:S01]  /*e130*/  LDSM.16.M88.4 R96, [R134+0x4000] ;  /* 0x004000008660783b */ /* 0x000fe20000000200 */
[----:B--2---:R-:W-:Y:S03]  /*e140*/  HMMA.16816.F32.BF16 R28, R20, R48, RZ ;  /* 0x00000030141c723c */ /* 0x004fe600000418ff */
[----:B------:R-:W-:Y:S03]  /*e150*/  LDSM.16.M88.4 R100, [R134+0x4800] ;  /* 0x004800008664783b */ /* 0x000fe60000000200 */
[----:B------:R-:W-:Y:S01]  /*e160*/  HMMA.16816.F32.BF16 R84, R16, R40, R8 ;  /* 0x000000281054723c */ /* 0x000fe20000041808 */
[----:B------:R-:W0:Y:S05]  /*e170*/  LDGDEPBAR ;  /* 0x00000000000079af */ /* 0x000e2a0000000000 */
[C---:B----4-:R-:W-:Y:S06]  /*e180*/  HMMA.16816.F32.BF16 R8, R20.reuse, R88, RZ ;  /* 0x000000581408723c */ /* 0x050fec00000418ff */
[C---:B------:R-:W-:Y:S06]  /*e190*/  HMMA.16816.F32.BF16 R32, R20.reuse, R26, RZ ;  /* 0x0000001a1420723c */ /* 0x040fec00000418ff */
[----:B------:R-:W-:Y:S06]  /*e1a0*/  HMMA.16816.F32.BF16 R24, R20, R50, RZ ;  /* 0x000000321418723c */ /* 0x000fec00000418ff */
[C---:B------:R-:W-:Y:S06]  /*e1b0*/  HMMA.16816.F32.BF16 R72, R16.reuse, R60, R52 ;  /* 0x0000003c1048723c */ /* 0x040fec0000041834 */
[C---:B------:R-:W-:Y:S06]  /*e1c0*/  HMMA.16816.F32.BF16 R52, R16.reuse, R56, R28 ;  /* 0x000000381034723c */ /* 0x040fec000004181c */
[C---:B------:R-:W-:Y:S01]  /*e1d0*/  HMMA.16816.F32.BF16 R44, R16.reuse, R42, R44 ;  /* 0x0000002a102c723c */ /* 0x040fe2000004182c */
[----:B------:R-:W-:Y:S05]  /*e1e0*/  LDSM.16.M88.4 R40, [R219] ;  /* 0x00000000db28783b */ /* 0x000fea0000000200 */
[C---:B------:R-:W-:Y:S01]  /*e1f0*/  HMMA.16816.F32.BF16 R28, R16.reuse, R104, R8 ;  /* 0x00000068101c723c */ /* 0x040fe20000041808 */
[----:B------:R-:W2:Y:S05]  /*e200*/  LDSM.16.M88.4 R8, [R225] ;  /* 0x00000000e108783b */ /* 0x000eaa0000000200 */
[----:B------:R-:W-:Y:S06]  /*e210*/  HMMA.16816.F32.BF16 R48, R16, R58, R24 ;  /* 0x0000003a1030723c */ /* 0x000fec0000041818 */
[C---:B-1----:R-:W-:Y:S01]  /*e220*/  HMMA.16816.F32.BF16 R24, R12.reuse, R80, R84 ;  /* 0x000000500c18723c */ /* 0x042fe20000041854 */
[----:B------:R-:W1:Y:S05]  /*e230*/  LDSM.16.M88.4 R84, [R219+0x1000] ;  /* 0x00100000db54783b */ /* 0x000e6a0000000200 */
[C---:B------:R-:W-:Y:S06]  /*e240*/  HMMA.16816.F32.BF16 R44, R12.reuse, R82, R44 ;  /* 0x000000520c2c723c */ /* 0x040fec000004182c */
[C---:B------:R-:W-:Y:S06]  /*e250*/  HMMA.16816.F32.BF16 R52, R12.reuse, R108, R52 ;  /* 0x0000006c0c34723c */ /* 0x040fec0000041834 */
[C---:B------:R-:W-:Y:S06]  /*e260*/  HMMA.16816.F32.BF16 R48, R12.reuse, R110, R48 ;  /* 0x0000006e0c30723c */ /* 0x040fec0000041830 */
[----:B------:R-:W-:Y:S06]  /*e270*/  HMMA.16816.F32.BF16 R108, R12, R112, R28 ;  /* 0x000000700c6c723c */ /* 0x000fec000004181c */
[----:B--2---:R-:W-:Y:S06]  /*e280*/  HMMA.16816.F32.BF16 R28, R8, R40, R24 ;  /* 0x00000028081c723c */ /* 0x004fec0000041818 */
[----:B------:R-:W-:Y:S01]  /*e290*/  HMMA.16816.F32.BF16 R76, R16, R62, R32 ;  /* 0x0000003e104c723c */ /* 0x000fe20000041820 */
[----:B------:R-:W2:Y:S05]  /*e2a0*/  LDSM.16.M88.4 R60, [R219+0x800] ;  /* 0x00080000db3c783b */ /* 0x000eaa0000000200 */
[----:B------:R-:W-:Y:S01]  /*e2b0*/  HMMA.16816.F32.BF16 R32, R20, R90, RZ ;  /* 0x0000005a1420723c */ /* 0x000fe200000418ff */
[----:B------:R-:W-:Y:S05]  /*e2c0*/  LDSM.16.M88.4 R88, [R134+0x5800] ;  /* 0x005800008658783b */ /* 0x000fea0000000200 */
[----:B------:R-:W-:Y:S01]  /*e2d0*/  HMMA.16816.F32.BF16 R24, R8, R42, R44 ;  /* 0x0000002a0818723c */ /* 0x000fe2000004182c */
[----:B------:R-:W3:Y:S04]  /*e2e0*/  LDSM.16.M88.4 R44, [R134+0x7800] ;  /* 0x00780000862c783b */ /* 0x000ee80000000200 */
[----:B------:R-:W-:Y:S01]  /*e2f0*/  LDSM.16.M88.4 R40, [R134+0x7000] ;  /* 0x007000008628783b */ /* 0x000fe20000000200 */
[----:B------:R-:W-:Y:S01]  /*e300*/  FMUL.FTZ R0, R28, UR4 ;  /* 0x000000041c007c20 */ /* 0x000fe20008410000 */
[C---:B------:R-:W-:Y:S03]  /*e310*/  HMMA.16816.F32.BF16 R56, R12.reuse, R92, R72 ;  /* 0x0000005c0c38723c */ /* 0x040fe60000041848 */
[----:B------:R4:W-:Y:S03]  /*e320*/  MUFU.TANH R137, R0 ;  /* 0x0000000000897308 */ /* 0x0009e60000002400 */
[----:B------:R-:W-:Y:S01]  /*e330*/  HMMA.16816.F32.BF16 R72, R12, R94, R76 ;  /* 0x0000005e0c48723c */ /* 0x000fe2000004184c */
[----:B------:R-:W-:Y:S04]  /*e340*/  LDSM.16.M88.4 R92, [R134+0x5000] ;  /* 0x00500000865c783b */ /* 0x000fe80000000200 */
[----:B------:R-:W-:Y:S01]  /*e350*/  LDSM.16.M88.4 R76, [R134+0x6000] ;  /* 0x00600000864c783b */ /* 0x000fe20000000200 */
[----:B------:R-:W-:Y:S03]  /*e360*/  HMMA.16816.F32.BF16 R120, R16, R106, R32 ;  /* 0x0000006a1078723c */ /* 0x000fe60000041820 */
[----:B------:R-:W3:Y:S03]  /*e370*/  LDSM.16.M88.4 R32, [R134+0x6800] ;  /* 0x006800008620783b */ /* 0x000ee60000000200 */
[----:B-1----:R-:W-:Y:S01]  /*e380*/  HMMA.16816.F32.BF16 R80, R8, R84, R52 ;  /* 0x000000540850723c */ /* 0x002fe20000041834 */
[----:B----4-:R-:W-:-:S04]  /*e390*/  FMUL.FTZ R0, R29, UR4 ;  /* 0x000000041d007c20 */ /* 0x010fc80008410000 */
[----:B------:R1:W-:Y:S01]  /*e3a0*/  MUFU.TANH R2, R0 ;  /* 0x0000000000027308 */ /* 0x0003e20000002400 */
[C---:B------:R-:W-:Y:S01]  /*e3b0*/  HMMA.16816.F32.BF16 R84, R8.reuse, R86, R48 ;  /* 0x000000560854723c */ /* 0x040fe20000041830 */
[----:B------:R-:W4:Y:S05]  /*e3c0*/  LDSM.16.M88.4 R48, [R134+0x8000] ;  /* 0x008000008630783b */ /* 0x000f2a0000000200 */
[C---:B--2---:R-:W-:Y:S06]  /*e3d0*/  HMMA.16816.F32.BF16 R56, R8.reuse, R60, R56 ;  /* 0x0000003c0838723c */ /* 0x044fec0000041838 */
[----:B------:R-:W-:Y:S01]  /*e3e0*/  HMMA.16816.F32.BF16 R60, R8, R62, R72 ;  /* 0x0000003e083c723c */ /* 0x000fe20000041848 */
[----:B-1----:R-:W-:-:S05]  /*e3f0*/  FMUL.FTZ R0, R30, UR4 ;  /* 0x000000041e007c20 */ /* 0x002fca0008410000 */
[C---:B---3--:R-:W-:Y:S01]  /*e400*/  HMMA.16816.F32.BF16 R192, R20.reuse, R44, RZ ;  /* 0x0000002c14c0723c */ /* 0x048fe200000418ff */
[----:B------:R1:W-:Y:S05]  /*e410*/  MUFU.TANH R135, R0 ;  /* 0x0000000000877308 */ /* 0x0003ea0000002400 */
[C---:B------:R-:W-:Y:S01]  /*e420*/  HMMA.16816.F32.BF16 R196, R20.reuse, R46, RZ ;  /* 0x0000002e14c4723c */ /* 0x040fe200000418ff */
[----:B------:R-:W-:Y:S05]  /*e430*/  LDSM.16.M88.4 R44, [R220+0x4000] ;  /* 0x00400000dc2c783b */ /* 0x000fea0000000200 */
[C---:B------:R-:W-:Y:S06]  /*e440*/  HMMA.16816.F32.BF16 R176, R20.reuse, R32, RZ ;  /* 0x0000002014b0723c */ /* 0x040fec00000418ff */
[C---:B------:R-:W-:Y:S01]  /*e450*/  HMMA.16816.F32.BF16 R180, R20.reuse, R34, RZ ;  /* 0x0000002214b4723c */ /* 0x040fe200000418ff */
[----:B-1----:R-:W-:Y:S01]  /*e460*/  FMUL.FTZ R0, R31, UR4 ;  /* 0x000000041f007c20 */ /* 0x002fe20008410000 */
[----:B------:R-:W1:Y:S03]  /*e470*/  LDSM.16.M88.4 R32, [R134+0x8800] ;  /* 0x008800008620783b */ /* 0x000e660000000200 */
[----:B------:R2:W-:Y:S01]  /*e480*/  MUFU.TANH R3, R0 ;  /* 0x0000000000037308 */ /* 0x0005e20000002400 */
[----:B------:R-:W3:Y:S01]  /*e490*/  LDSM.16.M88.4 R28, [R134+0x9000] ;  /* 0x00900000861c783b */ /* 0x000ee20000000200 */
[C---:B----4-:R-:W-:Y:S06]  /*e4a0*/  HMMA.16816.F32.BF16 R200, R20.reuse, R48, RZ ;  /* 0x0000003014c8723c */ /* 0x050fec00000418ff */
[C---:B------:R-:W-:Y:S01]  /*e4b0*/  HMMA.16816.F32.BF16 R204, R20.reuse, R50, RZ ;  /* 0x0000003214cc723c */ /* 0x040fe200000418ff */
[----:B------:R-:W4:Y:S05]  /*e4c0*/  LDSM.16.M88.4 R48, [R219+0x1800] ;  /* 0x00180000db30783b */ /* 0x000f2a0000000200 */
[----:B------:R-:W-:Y:S01]  /*e4d0*/  HMMA.16816.F32.BF16 R72, R20, R96, RZ ;  /* 0x000000601448723c */ /* 0x000fe200000418ff */
[----:B--2---:R-:W-:-:S05]  /*e4e0*/  FMUL.FTZ R0, R24, UR4 ;  /* 0x0000000418007c20 */ /* 0x004fca0008410000 */
[C---:B------:R-:W-:Y:S01]  /*e4f0*/  HMMA.16816.F32.BF16 R104, R20.reuse, R100, RZ ;  /* 0x000000641468723c */ /* 0x040fe200000418ff */
[----:B------:R2:W4:Y:S05]  /*e500*/  MUFU.TANH R6, R0 ;  /* 0x0000000000067308 */ /* 0x00052a0000002400 */
[C---:B------:R-:W-:Y:S06]  /*e510*/  HMMA.16816.F32.BF16 R116, R20.reuse, R92, RZ ;  /* 0x0000005c1474723c */ /* 0x040fec00000418ff */
[----:B------:R-:W-:Y:S01]  /*e520*/  HMMA.16816.F32.BF16 R96, R20, R98, RZ ;  /* 0x000000621460723c */ /* 0x000fe200000418ff */
[----:B--2---:R-:W-:-:S05]  /*e530*/  FMUL.FTZ R0, R25, UR4 ;  /* 0x0000000419007c20 */ /* 0x004fca0008410000 */
[C---:B------:R-:W-:Y:S01]  /*e540*/  HMMA.16816.F32.BF16 R100, R20.reuse, R102, RZ ;  /* 0x000000661464723c */ /* 0x040fe200000418ff */
[----:B------:R2:W-:Y:S05]  /*e550*/  MUFU.TANH R65, R0 ;  /* 0x0000000000417308 */ /* 0x0005ea0000002400 */
[C---:B------:R-:W-:Y:S06]  /*e560*/  HMMA.16816.F32.BF16 R92, R20.reuse, R94, RZ ;  /* 0x0000005e145c723c */ /* 0x040fec00000418ff */
[C---:B------:R-:W-:Y:S06]  /*e570*/  HMMA.16816.F32.BF16 R124, R20.reuse, R88, RZ ;  /* 0x00000058147c723c */ /* 0x040fec00000418ff */
[----:B------:R-:W-:Y:S01]  /*e580*/  HMMA.16816.F32.BF16 R128, R20, R90, RZ ;  /* 0x0000005a1480723c */ /* 0x000fe200000418ff */
[----:B--2---:R-:W-:-:S04]  /*e590*/  FMUL.FTZ R0, R26, UR4 ;  /* 0x000000041a007c20 */ /* 0x004fc80008410000 */
[----:B------:R2:W-:Y:S01]  /*e5a0*/  MUFU.TANH R242, R0 ;  /* 0x0000000000f27308 */ /* 0x0005e20000002400 */
[C---:B------:R-:W-:Y:S06]  /*e5b0*/  HMMA.16816.F32.BF16 R168, R20.reuse, R76, RZ ;  /* 0x0000004c14a8723c */ /* 0x040fec00000418ff */
[C---:B------:R-:W-:Y:S06]  /*e5c0*/  HMMA.16816.F32.BF16 R172, R20.reuse, R78, RZ ;  /* 0x0000004e14ac723c */ /* 0x040fec00000418ff */
[----:B------:R-:W-:Y:S01]  /*e5d0*/  HMMA.16816.F32.BF16 R184, R20, R40, RZ ;  /* 0x0000002814b8723c */ /* 0x000fe200000418ff */
[----:B--2---:R-:W-:-:S02]  /*e5e0*/  FMUL.FTZ R0, R27, UR4 ;  /* 0x000000041b007c20 */ /* 0x004fc40008410000 */
[----:B------:R-:W2:Y:S03]  /*e5f0*/  LDSM.16.M88.4 R24, [R134+0x9800] ;  /* 0x009800008618783b */ /* 0x000ea60000000200 */
[C---:B------:R-:W-:Y:S01]  /*e600*/  HMMA.16816.F32.BF16 R188, R20.reuse, R42, RZ ;  /* 0x0000002a14bc723c */ /* 0x040fe200000418ff */
[----:B------:R3:W-:Y:S05]  /*e610*/  MUFU.TANH R64, R0 ;  /* 0x0000000000407308 */ /* 0x0007ea0000002400 */
[C---:B-1----:R-:W-:Y:S06]  /*e620*/  HMMA.16816.F32.BF16 R208, R20.reuse, R32, RZ ;  /* 0x0000002014d0723c */ /* 0x042fec00000418ff */
[----:B------:R-:W-:Y:S01]  /*e630*/  HMMA.16816.F32.BF16 R212, R20, R34, RZ ;  /* 0x0000002214d4723c */ /* 0x000fe200000418ff */
[----:B---3--:R-:W-:-:S05]  /*e640*/  FMUL.FTZ R0, R56, UR4 ;  /* 0x0000000438007c20 */ /* 0x008fca0008410000 */
[C---:B------:R-:W-:Y:S01]  /*e650*/  HMMA.16816.F32.BF16 R244, R20.reuse, R28, RZ ;  /* 0x0000001c14f4723c */ /* 0x040fe200000418ff */
[----:B------:R1:W-:Y:S05]  /*e660*/  MUFU.TANH R36, R0 ;  /* 0x0000000000247308 */ /* 0x0003ea0000002400 */
[----:B------:R-:W-:Y:S01]  /*e670*/  HMMA.16816.F32.BF16 R248, R20, R30, RZ ;  /* 0x0000001e14f8723c */ /* 0x000fe200000418ff */
[----:B------:R-:W3:Y:S05]  /*e680*/  LDSM.16.M88.4 R28, [R237] ;  /* 0x00000000ed1c783b */ /* 0x000eea0000000200 */
[----:B----4-:R-:W-:Y:S07]  /*e690*/  HMMA.16816.F32.BF16 R32, R8, R48, R108 ;  /* 0x000000300820723c */ /* 0x010fee000004186c */
[----:B------:R-:W-:-:S02]  /*e6a0*/  IMAD.MOV.U32 R108, RZ, RZ, R6 ;  /* 0x000000ffff6c7224 */ /* 0x000fc400078e0006 */
[----:B-1----:R-:W-:Y:S01]  /*e6b0*/  FMUL.FTZ R0, R57, UR4 ;  /* 0x0000000439007c20 */ /* 0x002fe20008410000 */
[C---:B--2---:R-:W-:Y:S03]  /*e6c0*/  HMMA.16816.F32.BF16 R52, R20.reuse, R24, RZ ;  /* 0x000000181434723c */ /* 0x044fe600000418ff */
[----:B------:R1:W-:Y:S03]  /*e6d0*/  MUFU.TANH R69, R0 ;  /* 0x0000000000457308 */ /* 0x0003e60000002400 */
[----:B------:R-:W-:Y:S01]  /*e6e0*/  HMMA.16816.F32.BF16 R20, R20, R26, RZ ;  /* 0x0000001a1414723c */ /* 0x000fe200000418ff */
[----:B-1----:R-:W-:-:S04]  /*e6f0*/  FMUL.FTZ R0, R58, UR4 ;  /* 0x000000043a007c20 */ /* 0x002fc80008410000 */
[----:B------:R1:W-:-:S13]  /*e700*/  MUFU.TANH R7, R0 ;  /* 0x0000000000077308 */ /* 0x0003da0000002400 */
[----:B------:R-:W-:Y:S01]  /*e710*/  MOV R40, R55 ;  /* 0x0000003700287202 */ /* 0x000fe20000000f00 */
[----:B------:R-:W-:Y:S02]  /*e720*/  IMAD.MOV.U32 R25, RZ, RZ, R53 ;  /* 0x000000ffff197224 */ /* 0x000fe400078e0035 */
[----:B------:R-:W-:Y:S02]  /*e730*/  IMAD.MOV.U32 R24, RZ, RZ, R54 ;  /* 0x000000ffff187224 */ /* 0x000fe400078e0036 */
[----:B------:R-:W-:Y:S01]  /*e740*/  IMAD.MOV.U32 R66, RZ, RZ, R52 ;  /* 0x000000ffff427224 */ /* 0x000fe200078e0034 */
[----:B------:R-:W-:Y:S01]  /*e750*/  MOV R140, R20 ;  /* 0x00000014008c7202 */ /* 0x000fe20000000f00 */
[----:B------:R-:W2:Y:S01]  /*e760*/  LDSM.16.M88.4 R52, [R220+0x4800] ;  /* 0x00480000dc34783b */ /* 0x000ea20000000200 */
[----:B------:R-:W-:Y:S01]  /*e770*/  IMAD.MOV.U32 R141, RZ, RZ, R23 ;  /* 0x000000ffff8d7224 */ /* 0x000fe200078e0017 */
[----:B------:R-:W-:Y:S01]  /*e780*/  MOV R109, R25 ;  /* 0x00000019006d7202 */ /* 0x000fe20000000f00 */
[----:B------:R-:W-:-:S02]  /*e790*/  IMAD.MOV.U32 R71, RZ, RZ, R21 ;  /* 0x000000ffff477224 */ /* 0x000fc400078e0015 */
[----:B------:R-:W-:Y:S02]  /*e7a0*/  IMAD.MOV.U32 R70, RZ, RZ, R22 ;  /* 0x000000ffff467224 */ /* 0x000fe400078e0016 */
[----:B------:R-:W-:Y:S01]  /*e7b0*/  HMMA.16816.F32.BF16 R20, R16, R44, R72 ;  /* 0x0000002c1014723c */ /* 0x000fe20000041848 */
[----:B------:R-:W-:Y:S02]  /*e7c0*/  IMAD.MOV.U32 R110, RZ, RZ, R24 ;  /* 0x000000ffff6e7224 */ /* 0x000fe400078e0018 */
[----:B-1----:R-:W-:Y:S01]  /*e7d0*/  FMUL.FTZ R0, R59, UR4 ;  /* 0x000000043b007c20 */ /* 0x002fe20008410000 */
[----:B------:R-:W-:Y:S02]  /*e7e0*/  IMAD.MOV.U32 R111, RZ, RZ, R40 ;  /* 0x000000ffff6f7224 */ /* 0x000fe400078e0028 */
[----:B------:R-:W-:Y:S01]  /*e7f0*/  LDSM.16.M88.4 R40, [R220+0x5000] ;  /* 0x00500000dc28783b */ /* 0x000fe20000000200 */
[----:B------:R1:W-:Y:S01]  /*e800*/  MUFU.TANH R39, R0 ;  /* 0x0000000000277308 */ /* 0x0003e20000002400 */
[----:B------:R-:W-:Y:S06]  /*e810*/  HMMA.16816.F32.BF16 R24, R12, R114, R120 ;  /* 0x000000720c18723c */ /* 0x000fec0000041878 */
[----:B------:R-:W-:Y:S01]  /*e820*/  HMMA.16816.F32.BF16 R56, R16, R46, R96 ;  /* 0x0000002e1038723c */ /* 0x000fe20000041860 */
[----:B------:R-:W4:Y:S01]  /*e830*/  LDSM.16.M88.4 R44, [R220+0x5800] ;  /* 0x00580000dc2c783b */ /* 0x000f220000000200 */
[----:B------:R-:W-:-:S02]  /*e840*/  IMAD.MOV.U32 R122, RZ, RZ, R137 ;  /* 0x000000ffff7a7224 */ /* 0x000fc400078e0089 */
[----:B------:R-:W-:Y:S02]  /*e850*/  IMAD.MOV.U32 R121, RZ, RZ, R141 ;  /* 0x000000ffff797224 */ /* 0x000fe400078e008d */
[----:B------:R-:W-:Y:S02]  /*e860*/  IMAD.MOV.U32 R115, RZ, RZ, R71 ;  /* 0x000000ffff737224 */ /* 0x000fe400078e0047 */
[----:B------:R-:W-:Y:S02]  /*e870*/  IMAD.MOV.U32 R114, RZ, RZ, R252 ;  /* 0x000000ffff727224 */ /* 0x000fe400078e00fc */
[----:B-1----:R-:W-:Y:S01]  /*e880*/  FMUL.FTZ R0, R60, UR4 ;  /* 0x000000043c007c20 */ /* 0x002fe20008410000 */
[----:B---3--:R-:W-:Y:S01]  /*e890*/  HMMA.16816.F32.BF16 R20, R12, R28, R20 ;  /* 0x0000001c0c14723c */ /* 0x008fe20000041814 */
[----:B------:R-:W-:Y:S02]  /*e8a0*/  IMAD.MOV.U32 R120, RZ, RZ, R70 ;  /* 0x000000ffff787224 */ /* 0x000fe400078e0046 */
[----:B------:R1:W-:Y:S04]  /*e8b0*/  MUFU.TANH R113, R0 ;  /* 0x0000000000717308 */ /* 0x0003e80000002400 */
[----:B------:R-:W-:Y:S06]  /*e8c0*/  HMMA.16816.F32.BF16 R24, R8, R50, R24 ;  /* 0x000000320818723c */ /* 0x000fec0000041818 */
[C---:B--2---:R-:W-:Y:S06]  /*e8d0*/  HMMA.16816.F32.BF16 R76, R16.reuse, R52, R104 ;  /* 0x00000034104c723c */ /* 0x044fec0000041868 */
[C---:B------:R-:W-:Y:S01]  /*e8e0*/  HMMA.16816.F32.BF16 R72, R16.reuse, R54, R100 ;  /* 0x000000361048723c */ /* 0x040fe20000041864 */
[----:B-1----:R-:W-:Y:S01]  /*e8f0*/  FMUL.FTZ R0, R61, UR4 ;  /* 0x000000043d007c20 */ /* 0x002fe20008410000 */
[----:B------:R-:W-:Y:S03]  /*e900*/  LDSM.16.M88.4 R52, [R236] ;  /* 0x00000000ec34783b */ /* 0x000fe60000000200 */
[----:B------:R1:W2:Y:S01]  /*e910*/  MUFU.TANH R38, R0 ;  /* 0x0000000000267308 */ /* 0x0002a20000002400 */
[----:B----4-:R-:W-:Y:S01]  /*e920*/  HMMA.16816.F32.BF16 R88, R16, R44, R124 ;  /* 0x0000002c1058723c */ /* 0x010fe2000004187c */
[----:B-1----:R-:W-:-:S06]  /*e930*/  FMUL.FTZ R0, R62, UR4 ;  /* 0x000000043e007c20 */ /* 0x002fcc0008410000 */
[----:B--2---:R-:W-:Y:S01]  /*e940*/  MOV R124, R38 ;  /* 0x00000026007c7202 */ /* 0x004fe20000000f00 */
[----:B------:R1:W-:Y:S02]  /*e950*/  MUFU.TANH R139, R0 ;  /* 0x00000000008b7308 */ /* 0x0003e40000002400 */
[----:B-1----:R-:W-:Y:S02]  /*e960*/  FMUL.FTZ R0, R63, UR4 ;  /* 0x000000043f007c20 */ /* 0x002fe40008410000 */
[----:B------:R-:W-:Y:S04]  /*e970*/  LDSM.16.M88.4 R60, [R219+0x2000] ;  /* 0x00200000db3c783b */ /* 0x000fe80000000200 */
[----:B------:R1:W2:Y:S02]  /*e980*/  MUFU.TANH R136, R0 ;  /* 0x0000000000887308 */ /* 0x0002a40000002400 */
[----:B-1----:R-:W-:-:S06]  /*e990*/  FMUL.FTZ R0, R80, UR4 ;  /* 0x0000000450007c20 */ /* 0x002fcc0008410000 */
[----:B------:R1:W-:Y:S02]  /*e9a0*/  MUFU.TANH R132, R0 ;  /* 0x0000000000847308 */ /* 0x0003e40000002400 */
[----:B-1----:R-:W-:-:S06]  /*e9b0*/  FMUL.FTZ R0, R81, UR4 ;  /* 0x0000000451007c20 */ /* 0x002fcc0008410000 */
[----:B------:R1:W-:Y:S02]  /*e9c0*/  MUFU.TANH R133, R0 ;  /* 0x0000000000857308 */ /* 0x0003e40000002400 */
[----:B-1----:R-:W-:-:S06]  /*e9d0*/  FMUL.FTZ R0, R82, UR4 ;  /* 0x0000000452007c20 */ /* 0x002fcc0008410000 */
[----:B------:R1:W-:Y:S02]  /*e9e0*/  MUFU.TANH R138, R0 ;  /* 0x00000000008a7308 */ /* 0x0003e40000002400 */
[----:B-1----:R-:W-:Y:S02]  /*e9f0*/  FMUL.FTZ R0, R83, UR4 ;  /* 0x0000000453007c20 */ /* 0x002fe40008410000 */
[----:B------:R-:W-:Y:S04]  /*ea00*/  HMMA.16816.F32.BF16 R80, R16, R40, R116 ;  /* 0x000000281050723c */ /* 0x000fe80000041874 */
[----:B------:R1:W-:Y:S03]  /*ea10*/  MUFU.TANH R37, R0 ;  /* 0x0000000000257308 */ /* 0x0003e60000002400 */
[----:B--2---:R-:W-:Y:S01]  /*ea20*/  MOV R119, R136 ;  /* 0x0000008800777202 */ /* 0x004fe20000000f00 */
[----:B------:R-:W-:-:S02]  /*ea30*/  IMAD.MOV.U32 R116, RZ, RZ, R39 ;  /* 0x000000ffff747224 */ /* 0x000fc400078e0027 */
[----:B------:R-:W-:Y:S02]  /*ea40*/  IMAD.MOV.U32 R118, RZ, RZ, R135 ;  /* 0x000000ffff767224 */ /* 0x000fe400078e0087 */
[----:B-1----:R-:W-:-:S04]  /*ea50*/  FMUL.FTZ R0, R84, UR4 ;  /* 0x0000000454007c20 */ /* 0x002fc80008410000 */
[----:B------:R1:W-:Y:S02]  /*ea60*/  MUFU.TANH R6, R0 ;  /* 0x0000000000067308 */ /* 0x0003e40000002400 */
[----:B-1----:R-:W-:-:S06]  /*ea70*/  FMUL.FTZ R0, R85, UR4 ;  /* 0x0000000455007c20 */ /* 0x002fcc0008410000 */
[----:B------:R1:W-:Y:S02]  /*ea80*/  MUFU.TANH R123, R0 ;  /* 0x00000000007b7308 */ /* 0x0003e40000002400 */
[----:B-1----:R-:W-:-:S06]  /*ea90*/  FMUL.FTZ R0, R86, UR4 ;  /* 0x0000000456007c20 */ /* 0x002fcc0008410000 */
[----:B------:R1:W-:Y:S02]  /*eaa0*/  MUFU.TANH R112, R0 ;  /* 0x0000000000707308 */ /* 0x0003e40000002400 */
[----:B-1----:R-:W-:Y:S02]  /*eab0*/  FMUL.FTZ R0, R87, UR4 ;  /* 0x0000000457007c20 */ /* 0x002fe40008410000 */
[C---:B------:R-:W-:Y:S01]  /*eac0*/  HMMA.16816.F32.BF16 R84, R16.reuse, R42, R92 ;  /* 0x0000002a1054723c */ /* 0x040fe2000004185c */
[----:B------:R-:W1:Y:S03]  /*ead0*/  LDSM.16.M88.4 R40, [R220+0x6000] ;  /* 0x00600000dc28783b */ /* 0x000e660000000200 */
[----:B------:R2:W-:Y:S02]  /*eae0*/  MUFU.TANH R137, R0 ;  /* 0x0000000000897308 */ /* 0x0005e40000002400 */
[----:B------:R-:W-:Y:S01]  /*eaf0*/  HMMA.16816.F32.BF16 R92, R16, R46, R128 ;  /* 0x0000002e105c723c */ /* 0x000fe20000041880 */
[----:B------:R-:W3:Y:S06]  /*eb00*/  LDSM.16.M88.4 R44, [R235] ;  /* 0x00000000eb2c783b */ /* 0x000eec0000000200 */
[----:B------:R-:W-:Y:S01]  /*eb10*/  IMAD.MOV.U32 R131, RZ, RZ, R122 ;  /* 0x000000ffff837224 */ /* 0x000fe200078e007a */
[----:B------:R-:W-:Y:S01]  /*eb20*/  MOV R122, R140 ;  /* 0x0000008c007a7202 */ /* 0x000fe20000000f00 */
[----:B------:R-:W-:-:S02]  /*eb30*/  IMAD.MOV.U32 R130, RZ, RZ, R108 ;  /* 0x000000ffff827224 */ /* 0x000fc400078e006c */
[----:B------:R-:W-:Y:S02]  /*eb40*/  IMAD.MOV.U32 R108, RZ, RZ, R243 ;  /* 0x000000ffff6c7224 */ /* 0x000fe400078e00f3 */
[----:B--2---:R-:W-:-:S04]  /*eb50*/  FMUL.FTZ R0, R32, UR4 ;  /* 0x0000000420007c20 */ /* 0x004fc80008410000 */
[----:B------:R2:W4:Y:S02]  /*eb60*/  MUFU.TANH R48, R0 ;  /* 0x0000000000307308 */ /* 0x0005240000002400 */
[----:B--2---:R-:W-:Y:S01]  /*eb70*/  FMUL.FTZ R0, R33, UR4 ;  /* 0x0000000421007c20 */ /* 0x004fe20008410000 */
[----:B----4-:R-:W-:Y:S01]  /*eb80*/  IMAD.MOV.U32 R127, RZ, RZ, R48 ;  /* 0x000000ffff7f7224 */ /* 0x010fe200078e0030 */
[----:B-1----:R-:W-:Y:S04]  /*eb90*/  HMMA.16816.F32.BF16 R96, R16, R42, R172 ;  /* 0x0000002a1060723c */ /* 0x002fe800000418ac */
[----:B------:R1:W2:Y:S03]  /*eba0*/  MUFU.TANH R49, R0 ;  /* 0x0000000000317308 */ /* 0x0002a60000002400 */
[----:B------:R-:W-:-:S02]  /*ebb0*/  IMAD.MOV.U32 R175, RZ, RZ, R127 ;  /* 0x000000ffffaf7224 */ /* 0x000fc400078e007f */
[----:B------:R-:W-:Y:S02]  /*ebc0*/  IMAD.MOV.U32 R174, RZ, RZ, R116 ;  /* 0x000000ffffae7224 */ /* 0x000fe400078e0074 */
[----:B------:R-:W-:Y:S02]  /*ebd0*/  IMAD.MOV.U32 R127, RZ, RZ, R108 ;  /* 0x000000ffff7f7224 */ /* 0x000fe400078e006c */
[----:B------:R-:W-:Y:S02]  /*ebe0*/  IMAD.MOV.U32 R116, RZ, RZ, R109 ;  /* 0x000000ffff747224 */ /* 0x000fe400078e006d */
[----:B-1----:R-:W-:Y:S01]  /*ebf0*/  FMUL.FTZ R0, R34, UR4 ;  /* 0x0000000422007c20 */ /* 0x002fe20008410000 */
[----:B--2---:R-:W-:Y:S02]  /*ec00*/  IMAD.MOV.U32 R117, RZ, RZ, R49 ;  /* 0x000000ffff757224 */ /* 0x004fe400078e0031 */
[----:B------:R-:W-:Y:S01]  /*ec10*/  LDSM.16.M88.4 R48, [R219+0x2800] ;  /* 0x00280000db30783b */ /* 0x000fe20000000200 */
[----:B------:R1:W2:Y:S01]  /*ec20*/  MUFU.TANH R28, R0 ;  /* 0x00000000001c7308 */ /* 0x0002a20000002400 */
[----:B------:R-:W-:-:S02]  /*ec30*/  IMAD.MOV.U32 R172, RZ, RZ, R117 ;  /* 0x000000ffffac7224 */ /* 0x000fc400078e0075 */
[----:B------:R-:W-:Y:S02]  /*ec40*/  IMAD.MOV.U32 R117, RZ, RZ, R110 ;  /* 0x000000ffff757224 */ /* 0x000fe400078e006e */
[----:B-1----:R-:W-:Y:S01]  /*ec50*/  FMUL.FTZ R0, R35, UR4 ;  /* 0x0000000423007c20 */ /* 0x002fe20008410000 */
[----:B--2---:R-:W-:Y:S01]  /*ec60*/  IMAD.MOV.U32 R126, RZ, RZ, R28 ;  /* 0x000000ffff7e7224 */ /* 0x004fe200078e001c */
[----:B------:R-:W-:Y:S02]  /*ec70*/  HMMA.16816.F32.BF16 R32, R8, R60, R20 ;  /* 0x0000003c0820723c */ /* 0x000fe40000041814 */
[----:B------:R1:W-:Y:S04]  /*ec80*/  MUFU.TANH R136, R0 ;  /* 0x0000000000887308 */ /* 0x0003e80000002400 */
[C---:B------:R-:W-:Y:S01]  /*ec90*/  HMMA.16816.F32.BF16 R20, R12.reuse, R30, R56 ;  /* 0x0000001e0c14723c */ /* 0x040fe20000041838 */
[----:B------:R-:W2:Y:S05]  /*eca0*/  LDSM.16.M88.4 R56, [R220+0x6800] ;  /* 0x00680000dc38783b */ /* 0x000eaa0000000200 */
[----:B------:R-:W-:Y:S06]  /*ecb0*/  HMMA.16816.F32.BF16 R28, R12, R52, R76 ;  /* 0x000000340c1c723c */ /* 0x000fec000004184c */
[----:B------:R-:W-:Y:S01]  /*ecc0*/  HMMA.16816.F32.BF16 R76, R16, R40, R168 ;  /* 0x00000028104c723c */ /* 0x000fe200000418a8 */
[----:B-1----:R-:W-:-:S04]  /*ecd0*/  FMUL.FTZ R0, R24, UR4 ;  /* 0x0000000418007c20 */ /* 0x002fc80008410000 */
[----:B------:R1:W-:Y:S01]  /*ece0*/  MUFU.TANH R39, R0 ;  /* 0x0000000000277308 */ /* 0x0003e20000002400 */
[----:B---3--:R-:W-:Y:S01]  /*ecf0*/  HMMA.16816.F32.BF16 R40, R12, R44, R80 ;  /* 0x0000002c0c28723c */ /* 0x008fe20000041850 */
[----:B------:R-:W-:Y:S01]  /*ed00*/  MOV R168, R126 ;  /* 0x0000007e00a87202 */ /* 0x000fe20000000f00 */
[----:B------:R-:W-:Y:S02]  /*ed10*/  IMAD.MOV.U32 R171, RZ, RZ, R130 ;  /* 0x000000ffffab7224 */ /* 0x000fe400078e0082 */
[----:B------:R-:W-:Y:S02]  /*ed20*/  IMAD.MOV.U32 R170, RZ, RZ, R131 ;  /* 0x000000ffffaa7224 */ /* 0x000fe400078e0083 */
[----:B------:R-:W-:Y:S01]  /*ed30*/  HMMA.16816.F32.BF16 R20, R8, R62, R20 ;  /* 0x0000003e0814723c */ /* 0x000fe20000041814 */
[----:B------:R-:W3:Y:S01]  /*ed40*/  LDSM.16.M88.4 R60, [R220+0x7000] ;  /* 0x00700000dc3c783b */ /* 0x000ee20000000200 */
[----:B------:R-:W-:Y:S01]  /*ed50*/  IMAD.MOV.U32 R169, RZ, RZ, R124 ;  /* 0x000000ffffa97224 */ /* 0x000fe200078e007c */
[----:B------:R-:W-:Y:S01]  /*ed60*/  MOV R124, R122 ;  /* 0x0000007a007c7202 */ /* 0x000fe20000000f00 */
[----:B------:R-:W-:-:S02]  /*ed70*/  IMAD.MOV.U32 R130, RZ, RZ, R120 ;  /* 0x000000ffff827224 */ /* 0x000fc400078e0078 */
[----:B------:R-:W-:Y:S02]  /*ed80*/  IMAD.MOV.U32 R131, RZ, RZ, R121 ;  /* 0x000000ffff837224 */ /* 0x000fe400078e0079 */
[----:B------:R-:W-:Y:S02]  /*ed90*/  IMAD.MOV.U32 R126, RZ, RZ, R123 ;  /* 0x000000ffff7e7224 */ /* 0x000fe400078e007b */
[----:B-1----:R-:W-:-:S04]  /*eda0*/  FMUL.FTZ R0, R25, UR4 ;  /* 0x0000000419007c20 */ /* 0x002fc80008410000 */
[----:B------:R1:W-:Y:S01]  /*edb0*/  MUFU.TANH R135, R0 ;  /* 0x0000000000877308 */ /* 0x0003e20000002400 */
[----:B--2---:R-:W-:Y:S07]  /*edc0*/  HMMA.16816.F32.BF16 R100, R16, R56, R176 ;  /* 0x000000381064723c */ /* 0x004fee00000418b0 */
[----:B------:R-:W-:Y:S01]  /*edd0*/  MOV R178, R139 ;  /* 0x0000008b00b27202 */ /* 0x000fe20000000f00 */
[----:B------:R-:W-:Y:S01]  /*ede0*/  IMAD.MOV.U32 R179, RZ, RZ, R242 ;  /* 0x000000ffffb37224 */ /* 0x000fe200078e00f2 */
[----:B------:R-:W-:Y:S01]  /*edf0*/  MOV R176, R174 ;  /* 0x000000ae00b07202 */ /* 0x000fe20000000f00 */
[----:B------:R-:W-:Y:S01]  /*ee00*/  IMAD.MOV.U32 R177, RZ, RZ, R175 ;  /* 0x000000ffffb17224 */ /* 0x000fe200078e00af */
[----:B------:R-:W-:Y:S01]  /*ee10*/  MOV R175, R113 ;  /* 0x0000007100af7202 */ /* 0x000fe20000000f00 */
[----:B------:R-:W-:-:S02]  /*ee20*/  IMAD.MOV.U32 R174, RZ, RZ, R112 ;  /* 0x000000ffffae7224 */ /* 0x000fc400078e0070 */
[----:B-1----:R-:W-:-:S04]  /*ee30*/  FMUL.FTZ R0, R26, UR4 ;  /* 0x000000041a007c20 */ /* 0x002fc80008410000 */
[----:B------:R1:W-:Y:S01]  /*ee40*/  MUFU.TANH R38, R0 ;  /* 0x0000000000267308 */ /* 0x0003e20000002400 */
[C---:B---3--:R-:W-:Y:S06]  /*ee50*/  HMMA.16816.F32.BF16 R104, R16.reuse, R60, R184 ;  /* 0x0000003c1068723c */ /* 0x048fec00000418b8 */
[----:B------:R-:W-:Y:S01]  /*ee60*/  HMMA.16816.F32.BF16 R80, R16, R62, R188 ;  /* 0x0000003e1050723c */ /* 0x000fe200000418bc */
[----:B------:R-:W-:Y:S01]  /*ee70*/  LDSM.16.M88.4 R60, [R233] ;  /* 0x00000000e93c783b */ /* 0x000fe20000000200 */
[----:B------:R-:W-:Y:S02]  /*ee80*/  IMAD.MOV.U32 R184, RZ, RZ, R119 ;  /* 0x000000ffffb87224 */ /* 0x000fe400078e0077 */
[----:B-1----:R-:W-:-:S02]  /*ee90*/  FMUL.FTZ R0, R27, UR4 ;  /* 0x000000041b007c20 */ /* 0x002fc40008410000 */
[----:B------:R-:W-:Y:S01]  /*eea0*/  HMMA.16816.F32.BF16 R24, R12, R54, R72 ;  /* 0x000000360c18723c */ /* 0x000fe20000041848 */
[----:B------:R-:W-:Y:S01]  /*eeb0*/  LDSM.16.M88.4 R52, [R219+0x3000] ;  /* 0x00300000db34783b */ /* 0x000fe20000000200 */
[----:B------:R1:W-:Y:S04]  /*eec0*/  MUFU.TANH R141, R0 ;  /* 0x00000000008d7308 */ /* 0x0003e80000002400 */
[----:B------:R-:W-:Y:S01]  /*eed0*/  HMMA.16816.F32.BF16 R72, R16, R58, R180 ;  /* 0x0000003a1048723c */ /* 0x000fe200000418b4 */
[----:B------:R-:W-:Y:S06]  /*eee0*/  LDSM.16.M88.4 R56, [R219+0x3800] ;  /* 0x00380000db38783b */ /* 0x000fec0000000200 */
[----:B------:R-:W-:Y:S01]  /*eef0*/  IMAD.MOV.U32 R180, RZ, RZ, R114 ;  /* 0x000000ffffb47224 */ /* 0x000fe200078e0072 */
[----:B------:R-:W-:Y:S01]  /*ef00*/  MOV R114, R69 ;  /* 0x0000004500727202 */ /* 0x000fe20000000f00 */
[----:B------:R-:W-:-:S02]  /*ef10*/  IMAD.MOV.U32 R182, RZ, RZ, R3 ;  /* 0x000000ffffb67224 */ /* 0x000fc400078e0003 */
[----:B------:R-:W-:Y:S02]  /*ef20*/  IMAD.MOV.U32 R183, RZ, RZ, R176 ;  /* 0x000000ffffb77224 */ /* 0x000fe400078e00b0 */
[----:B-1----:R-:W-:Y:S01]  /*ef30*/  FMUL.FTZ R0, R32, UR4 ;  /* 0x0000000420007c20 */ /* 0x002fe20008410000 */
[----:B------:R-:W-:Y:S01]  /*ef40*/  IMAD.MOV.U32 R188, RZ, RZ, R114 ;  /* 0x000000ffffbc7224 */ /* 0x000fe200078e0072 */
[----:B------:R-:W-:Y:S02]  /*ef50*/  MOV R114, R111 ;  /* 0x0000006f00727202 */ /* 0x000fe40000000f00 */
[----:B------:R1:W-:Y:S02]  /*ef60*/  MUFU.TANH R128, R0 ;  /* 0x0000000000807308 */ /* 0x0003e40000002400 */
[----:B-1----:R-:W-:-:S06]  /*ef70*/  FMUL.FTZ R0, R33, UR4 ;  /* 0x0000000421007c20 */ /* 0x002fcc0008410000 */
[----:B------:R1:W-:Y:S02]  /*ef80*/  MUFU.TANH R71, R0 ;  /* 0x0000000000477308 */ /* 0x0003e40000002400 */
[----:B-1----:R-:W-:-:S06]  /*ef90*/  FMUL.FTZ R0, R34, UR4 ;  /* 0x0000000422007c20 */ /* 0x002fcc0008410000 */
[----:B------:R1:W2:Y:S02]  /*efa0*/  MUFU.TANH R129, R0 ;  /* 0x0000000000817308 */ /* 0x0002a40000002400 */
[----:B-1----:R-:W-:Y:S01]  /*efb0*/  FMUL.FTZ R0, R35, UR4 ;  /* 0x0000000423007c20 */ /* 0x002fe20008410000 */
[----:B--2---:R-:W-:Y:S01]  /*efc0*/  IMAD.MOV.U32 R187, RZ, RZ, R129 ;  /* 0x000000ffffbb7224 */ /* 0x004fe200078e0081 */
[----:B------:R-:W-:Y:S01]  /*efd0*/  HMMA.16816.F32.BF16 R32, R8, R48, R28 ;  /* 0x000000300820723c */ /* 0x000fe2000004181c */
[----:B------:R-:W1:Y:S03]  /*efe0*/  LDSM.16.M88.4 R28, [R220+0x7800] ;  /* 0x00780000dc1c783b */ /* 0x000e660000000200 */
[----:B------:R2:W-:Y:S01]  /*eff0*/  MUFU.TANH R252, R0 ;  /* 0x0000000000fc7308 */ /* 0x0005e20000002400 */
[----:B------:R-:W-:Y:S02]  /*f000*/  IMAD.MOV.U32 R129, RZ, RZ, R115 ;  /* 0x000000ffff817224 */ /* 0x000fe400078e0073 */
[----:B------:R-:W-:-:S02]  /*f010*/  IMAD.MOV.U32 R115, RZ, RZ, R66 ;  /* 0x000000ffff737224 */ /* 0x000fc400078e0042 */
[----:B--2---:R-:W-:-:S04]  /*f020*/  FMUL.FTZ R0, R20, UR4 ;  /* 0x0000000414007c20 */ /* 0x004fc80008410000 */
[----:B------:R2:W-:Y:S02]  /*f030*/  MUFU.TANH R140, R0 ;  /* 0x00000000008c7308 */ /* 0x0005e40000002400 */
[----:B--2---:R-:W-:Y:S01]  /*f040*/  FMUL.FTZ R0, R21, UR4 ;  /* 0x0000000415007c20 */ /* 0x004fe20008410000 */
[----:B-1----:R-:W-:Y:S05]  /*f050*/  HMMA.16816.F32.BF16 R108, R16, R30, R196 ;  /* 0x0000001e106c723c */ /* 0x002fea00000418c4 */
[----:B------:R1:W-:Y:S02]  /*f060*/  MUFU.TANH R70, R0 ;  /* 0x0000000000467308 */ /* 0x0003e40000002400 */
[----:B-1----:R-:W-:-:S06]  /*f070*/  FMUL.FTZ R0, R22, UR4 ;  /* 0x0000000416007c20 */ /* 0x002fcc0008410000 */
[----:B------:R1:W2:Y:S02]  /*f080*/  MUFU.TANH R125, R0 ;  /* 0x00000000007d7308 */ /* 0x0002a40000002400 */
[----:B-1----:R-:W-:Y:S02]  /*f090*/  FMUL.FTZ R0, R23, UR4 ;  /* 0x0000000417007c20 */ /* 0x002fe40008410000 */
[----:B------:R-:W-:Y:S01]  /*f0a0*/  HMMA.16816.F32.BF16 R20, R8, R50, R24 ;  /* 0x000000320814723c */ /* 0x000fe20000041818 */
[----:B------:R-:W1:Y:S03]  /*f0b0*/  LDSM.16.M88.4 R48, [R220+0x8000] ;  /* 0x00800000dc30783b */ /* 0x000e660000000200 */
[----:B------:R3:W-:Y:S02]  /*f0c0*/  MUFU.TANH R243, R0 ;  /* 0x0000000000f37308 */ /* 0x0007e40000002400 */
[----:B------:R-:W-:Y:S01]  /*f0d0*/  HMMA.16816.F32.BF16 R24, R12, R46, R84 ;  /* 0x0000002e0c18723c */ /* 0x000fe20000041854 */
[----:B------:R-:W-:Y:S05]  /*f0e0*/  LDSM.16.M88.4 R44, [R234] ;  /* 0x00000000ea2c783b */ /* 0x000fea0000000200 */
[----:B------:R-:W-:Y:S01]  /*f0f0*/  HMMA.16816.F32.BF16 R84, R16, R28, R192 ;  /* 0x0000001c1054723c */ /* 0x000fe200000418c0 */
[----:B---3--:R-:W-:-:S06]  /*f100*/  FMUL.FTZ R0, R32, UR4 ;  /* 0x0000000420007c20 */ /* 0x008fcc0008410000 */
[----:B--2---:R-:W-:Y:S01]  /*f110*/  IMAD.MOV.U32 R195, RZ, RZ, R125 ;  /* 0x000000ffffc37224 */ /* 0x004fe200078e007d */
[----:B------:R2:W-:Y:S10]  /*f120*/  MUFU.TANH R173, R0 ;  /* 0x0000000000ad7308 */ /* 0x0005f40000002400 */
[----:B------:R-:W-:Y:S06]  /*f130*/  HMMA.16816.F32.BF16 R28, R8, R54, R24 ;  /* 0x00000036081c723c */ /* 0x000fec0000041818 */
[----:B------:R-:W-:Y:S01]  /*f140*/  HMMA.16816.F32.BF16 R24, R12, R60, R76 ;  /* 0x0000003c0c18723c */ /* 0x000fe2000004184c */
[----:B--2---:R-:W-:-:S05]  /*f150*/  FMUL.FTZ R0, R33, UR4 ;  /* 0x0000000421007c20 */ /* 0x004fca0008410000 */
[----:B-1----:R-:W-:Y:S01]  /*f160*/  HMMA.16816.F32.BF16 R120, R16, R48, R200 ;  /* 0x000000301078723c */ /* 0x002fe200000418c8 */
[----:B------:R-:W-:Y:S01]  /*f170*/  IMAD.MOV.U32 R78, RZ, RZ, R133 ;  /* 0x000000ffff4e7224 */ /* 0x000fe200078e0085 */
[----:B------:R1:W-:Y:S05]  /*f180*/  MUFU.TANH R69, R0 ;  /* 0x0000000000457308 */ /* 0x0003ea0000002400 */
[----:B------:R-:W-:Y:S02]  /*f190*/  IMAD.MOV.U32 R203, RZ, RZ, R178 ;  /* 0x000000ffffcb7224 */ /* 0x000fe400078e00b2 */
[----:B------:R-:W-:Y:S02]  /*f1a0*/  IMAD.MOV.U32 R178, RZ, RZ, R168 ;  /* 0x000000ffffb27224 */ /* 0x000fe400078e00a8 */
[----:B------:R-:W-:-:S02]  /*f1b0*/  IMAD.MOV.U32 R168, RZ, RZ, R169 ;  /* 0x000000ffffa87224 */ /* 0x000fc400078e00a9 */
[----:B------:R-:W-:Y:S01]  /*f1c0*/  IMAD.MOV.U32 R169, RZ, RZ, R170 ;  /* 0x000000ffffa97224 */ /* 0x000fe200078e00aa */
[----:B------:R-:W-:Y:S01]  /*f1d0*/  MOV R170, R171 ;  /* 0x000000ab00aa7202 */ /* 0x000fe20000000f00 */
[----:B------:R-:W-:Y:S01]  /*f1e0*/  IMAD.MOV.U32 R171, RZ, RZ, R128 ;  /* 0x000000ffffab7224 */ /* 0x000fe200078e0080 */
[----:B------:R-:W-:Y:S01]  /*f1f0*/  MOV R196, R178 ;  /* 0x000000b200c47202 */ /* 0x000fe20000000f00 */
[----:B------:R-:W-:Y:S02]  /*f200*/  IMAD.MOV.U32 R128, RZ, RZ, R124 ;  /* 0x000000ffff807224 */ /* 0x000fe400078e007c */
[----:B-1----:R-:W-:Y:S01]  /*f210*/  FMUL.FTZ R0, R34, UR4 ;  /* 0x0000000422007c20 */ /* 0x002fe20008410000 */
[----:B------:R-:W-:Y:S02]  /*f220*/  IMAD.MOV.U32 R124, RZ, RZ, R65 ;  /* 0x000000ffff7c7224 */ /* 0x000fe400078e0041 */
[----:B------:R-:W-:Y:S01]  /*f230*/  IMAD.MOV.U32 R202, RZ, RZ, R179 ;  /* 0x000000ffffca7224 */ /* 0x000fe200078e00b3 */
[----:B------:R1:W-:Y:S01]  /*f240*/  MUFU.TANH R139, R0 ;  /* 0x00000000008b7308 */ /* 0x0003e20000002400 */
[----:B------:R-:W-:Y:S01]  /*f250*/  IMAD.MOV.U32 R179, RZ, RZ, R127 ;  /* 0x000000ffffb37224 */ /* 0x000fe200078e007f */
[----:B------:R-:W-:Y:S01]  /*f260*/  MOV R127, R116 ;  /* 0x00000074007f7202 */ /* 0x000fe20000000f00 */
[----:B------:R-:W-:Y:S01]  /*f270*/  IMAD.MOV.U32 R200, RZ, RZ, R172 ;  /* 0x000000ffffc87224 */ /* 0x000fe200078e00ac */
[----:B------:R-:W-:Y:S01]  /*f280*/  MOV R197, R124 ;  /* 0x0000007c00c57202 */ /* 0x000fe20000000f00 */
[----:B------:R-:W-:-:S02]  /*f290*/  IMAD.MOV.U32 R172, RZ, RZ, R126 ;  /* 0x000000ffffac7224 */ /* 0x000fc400078e007e */
[----:B------:R-:W-:Y:S02]  /*f2a0*/  IMAD.MOV.U32 R116, RZ, RZ, R117 ;  /* 0x000000ffff747224 */ /* 0x000fe400078e0075 */
[----:B------:R-:W-:Y:S02]  /*f2b0*/  IMAD.MOV.U32 R117, RZ, RZ, R114 ;  /* 0x000000ffff757224 */ /* 0x000fe400078e0072 */
[----:B------:R-:W-:Y:S02]  /*f2c0*/  IMAD.MOV.U32 R126, RZ, RZ, R115 ;  /* 0x000000ffff7e7224 */ /* 0x000fe400078e0073 */
[----:B------:R-:W-:Y:S01]  /*f2d0*/  HMMA.16816.F32.BF16 R112, R16, R50, R204 ;  /* 0x000000321070723c */ /* 0x000fe200000418cc */
[----:B------:R-:W2:Y:S01]  /*f2e0*/  LDSM.16.M88.4 R48, [R220+0x9000] ;  /* 0x00900000dc30783b */ /* 0x000ea20000000200 */
[----:B------:R-:W-:Y:S02]  /*f2f0*/  IMAD.MOV.U32 R194, RZ, RZ, R169 ;  /* 0x000000ffffc27224 */ /* 0x000fe400078e00a9 */
[----:B-1----:R-:W-:Y:S01]  /*f300*/  FMUL.FTZ R0, R35, UR4 ;  /* 0x0000000423007c20 */ /* 0x002fe20008410000 */
[----:B------:R-:W-:Y:S01]  /*f310*/  IMAD.MOV.U32 R201, RZ, RZ, R170 ;  /* 0x000000ffffc97224 */ /* 0x000fe200078e00aa */
[----:B------:R-:W-:Y:S01]  /*f320*/  HMMA.16816.F32.BF16 R32, R8, R52, R40 ;  /* 0x000000340820723c */ /* 0x000fe20000041828 */
[----:B------:R-:W1:Y:S01]  /*f330*/  LDSM.16.M88.4 R40, [R220+0x8800] ;  /* 0x00880000dc28783b */ /* 0x000e620000000200 */
[----:B------:R3:W-:Y:S01]  /*f340*/  MUFU.TANH R242, R0 ;  /* 0x0000000000f27308 */ /* 0x0007e20000002400 */
[----:B------:R-:W-:-:S02]  /*f350*/  IMAD.MOV.U32 R204, RZ, RZ, R168 ;  /* 0x000000ffffcc7224 */ /* 0x000fc400078e00a8 */
[----:B------:R-:W4:Y:S01]  /*f360*/  LDSM.16.M88.4 R52, [R220+0x9800] ;  /* 0x00980000dc34783b */ /* 0x000f220000000200 */
[----:B------:R-:W-:Y:S02]  /*f370*/  IMAD.MOV.U32 R191, RZ, RZ, R171 ;  /* 0x000000ffffbf7224 */ /* 0x000fe400078e00ab */
[----:B------:R-:W-:Y:S02]  /*f380*/  IMAD.MOV.U32 R178, RZ, RZ, R116 ;  /* 0x000000ffffb27224 */ /* 0x000fe400078e0074 */
[----:B------:R-:W-:Y:S02]  /*f390*/  IMAD.MOV.U32 R205, RZ, RZ, R177 ;  /* 0x000000ffffcd7224 */ /* 0x000fe400078e00b1 */
[----:B------:R-:W-:Y:S02]  /*f3a0*/  IMAD.MOV.U32 R176, RZ, RZ, R126 ;  /* 0x000000ffffb07224 */ /* 0x000fe400078e007e */
[----:B------:R-:W-:Y:S02]  /*f3b0*/  IMAD.MOV.U32 R177, RZ, RZ, R127 ;  /* 0x000000ffffb17224 */ /* 0x000fe400078e007f */
[----:B------:R-:W-:-:S02]  /*f3c0*/  IMAD.MOV.U32 R60, RZ, RZ, R197 ;  /* 0x000000ffff3c7224 */ /* 0x000fc400078e00c5 */
[----:B---3--:R-:W-:-:S04]  /*f3d0*/  FMUL.FTZ R0, R20, UR4 ;  /* 0x0000000414007c20 */ /* 0x008fc80008410000 */
[----:B------:R3:W1:Y:S01]  /*f3e0*/  MUFU.TANH R181, R0 ;  /* 0x0000000000b57308 */ /* 0x0006620000002400 */
[----:B--2---:R-:W-:Y:S01]  /*f3f0*/  HMMA.16816.F32.BF16 R124, R16, R48, R244 ;  /* 0x00000030107c723c */ /* 0x004fe200000418f4 */
[----:B---3--:R-:W-:-:S05]  /*f400*/  FMUL.FTZ R0, R21, UR4 ;  /* 0x0000000415007c20 */ /* 0x008fca0008410000 */
[C---:B-1----:R-:W-:Y:S01]  /*f410*/  HMMA.16816.F32.BF16 R168, R16.reuse, R40, R208 ;  /* 0x0000002810a8723c */ /* 0x042fe200000418d0 */
[----:B------:R-:W-:Y:S01]  /*f420*/  IMAD.MOV.U32 R207, RZ, RZ, R181 ;  /* 0x000000ffffcf7224 */ /* 0x000fe200078e00b5 */
[----:B------:R-:W-:Y:S01]  /*f430*/  MOV R247, R60 ;  /* 0x0000003c00f77202 */ /* 0x000fe20000000f00 */
[----:B------:R1:W-:Y:S01]  /*f440*/  MUFU.TANH R66, R0 ;  /* 0x0000000000427308 */ /* 0x0003e20000002400 */
[----:B------:R-:W-:Y:S02]  /*f450*/  IMAD.MOV.U32 R181, RZ, RZ, R118 ;  /* 0x000000ffffb57224 */ /* 0x000fe400078e0076 */
[C---:B----4-:R-:W-:Y:S01]  /*f460*/  HMMA.16816.F32.BF16 R128, R16.reuse, R54, R128 ;  /* 0x000000361080723c */ /* 0x050fe20000041880 */
[----:B------:R-:W-:Y:S02]  /*f470*/  MOV R211, R179 ;  /* 0x000000b300d37202 */ /* 0x000fe40000000f00 */
[----:B------:R-:W-:Y:S02]  /*f480*/  MOV R179, R117 ;  /* 0x0000007500b37202 */ /* 0x000fe40000000f00 */
[----:B------:R-:W-:Y:S01]  /*f490*/  MOV R209, R187 ;  /* 0x000000bb00d17202 */ /* 0x000fe20000000f00 */
[----:B------:R-:W-:Y:S01]  /*f4a0*/  HMMA.16816.F32.BF16 R116, R16, R42, R212 ;  /* 0x0000002a1074723c */ /* 0x000fe200000418d4 */
[----:B------:R-:W-:Y:S01]  /*f4b0*/  LDSM.16.M88.4 R40, [R232] ;  /* 0x00000000e828783b */ /* 0x000fe20000000200 */
[----:B------:R-:W-:Y:S01]  /*f4c0*/  IMAD.MOV.U32 R187, RZ, RZ, R37 ;  /* 0x000000ffffbb7224 */ /* 0x000fe200078e0025 */
[----:B------:R-:W-:-:S02]  /*f4d0*/  MOV R77, R181 ;  /* 0x000000b5004d7202 */ /* 0x000fc40000000f00 */
[----:B------:R-:W-:Y:S01]  /*f4e0*/  MOV R181, R2 ;  /* 0x0000000200b57202 */ /* 0x000fe20000000f00 */
[----:B------:R-:W-:Y:S01]  /*f4f0*/  HMMA.16816.F32.BF16 R176, R16, R52, R176 ;  /* 0x0000003410b0723c */ /* 0x000fe200000418b0 */
[----:B------:R-:W-:Y:S02]  /*f500*/  IMAD.MOV.U32 R214, RZ, RZ, R132 ;  /* 0x000000ffffd67224 */ /* 0x000fe400078e0084 */
[----:B-1----:R-:W-:Y:S01]  /*f510*/  FMUL.FTZ R0, R22, UR4 ;  /* 0x0000000416007c20 */ /* 0x002fe20008410000 */
[----:B------:R-:W-:Y:S02]  /*f520*/  IMAD.U32 R2, RZ, RZ, UR6 ;  /* 0x00000006ff027e24 */ /* 0x000fe4000f8e00ff */
[----:B------:R-:W-:Y:S01]  /*f530*/  IMAD.MOV.U32 R215, RZ, RZ, R195 ;  /* 0x000000ffffd77224 */ /* 0x000fe200078e00c3 */
[----:B------:R1:W-:Y:S01]  /*f540*/  MUFU.TANH R199, R0 ;  /* 0x0000000000c77308 */ /* 0x0003e20000002400 */
[----:B------:R-:W-:Y:S01]  /*f550*/  IMAD.MOV.U32 R213, RZ, RZ, R6 ;  /* 0x000000ffffd57224 */ /* 0x000fe200078e0006 */
[----:B------:R-:W-:Y:S01]  /*f560*/  MOV R246, R247 ;  /* 0x000000f700f67202 */ /* 0x000fe20000000f00 */
[----:B------:R-:W-:-:S02]  /*f570*/  IMAD.MOV.U32 R212, RZ, RZ, R7 ;  /* 0x000000ffffd47224 */ /* 0x000fc400078e0007 */
[----:B-1----:R-:W-:Y:S02]  /*f580*/  FMUL.FTZ R0, R23, UR4 ;  /* 0x0000000417007c20 */ /* 0x002fe40008410000 */
[----:B------:R-:W-:Y:S02]  /*f590*/  HMMA.16816.F32.BF16 R20, R12, R44, R88 ;  /* 0x0000002c0c14723c */ /* 0x000fe40000041858 */
[----:B------:R1:W-:Y:S05]  /*f5a0*/  MUFU.TANH R192, R0 ;  /* 0x0000000000c07308 */ /* 0x0003ea0000002400 */
[----:B------:R-:W-:Y:S02]  /*f5b0*/  IMAD.MOV.U32 R88, RZ, RZ, R172 ;  /* 0x000000ffff587224 */ /* 0x000fe400078e00ac */
[----:B------:R-:W-:-:S02]  /*f5c0*/  IMAD.MOV.U32 R89, RZ, RZ, R173 ;  /* 0x000000ffff597224 */ /* 0x000fc400078e00ad */
[----:B------:R-:W-:Y:S02]  /*f5d0*/  IMAD.MOV.U32 R90, RZ, RZ, R174 ;  /* 0x000000ffff5a7224 */ /* 0x000fe400078e00ae */
[----:B------:R-:W-:Y:S02]  /*f5e0*/  IMAD.MOV.U32 R91, RZ, RZ, R175 ;  /* 0x000000ffff5b7224 */ /* 0x000fe400078e00af */
[----:B------:R-:W-:Y:S01]  /*f5f0*/  HMMA.16816.F32.BF16 R172, R16, R50, R248 ;  /* 0x0000003210ac723c */ /* 0x000fe200000418f8 */
[----:B------:R-:W2:Y:S01]  /*f600*/  LDSM.16.M88.4 R48, [R231] ;  /* 0x00000000e730783b */ /* 0x000ea20000000200 */
[----:B-1----:R-:W-:-:S04]  /*f610*/  FMUL.FTZ R0, R32, UR4 ;  /* 0x0000000420007c20 */ /* 0x002fc80008410000 */
[----:B------:R1:W-:Y:S03]  /*f620*/  MUFU.TANH R198, R0 ;  /* 0x0000000000c67308 */ /* 0x0003e60000002400 */
[----:B------:R-:W-:Y:S01]  /*f630*/  HMMA.16816.F32.BF16 R20, R8, R56, R20 ;  /* 0x000000380814723c */ /* 0x000fe20000041814 */
[----:B-1----:R-:W-:-:S04]  /*f640*/  FMUL.FTZ R0, R33, UR4 ;  /* 0x0000000421007c20 */ /* 0x002fc80008410000 */
[----:B------:R1:W-:Y:S01]  /*f650*/  MUFU.TANH R65, R0 ;  /* 0x0000000000417308 */ /* 0x0003e20000002400 */
[----:B--2---:R-:W-:Y:S01]  /*f660*/  HMMA.16816.F32.BF16 R16, R12, R48, R104 ;  /* 0x000000300c10723c */ /* 0x004fe20000041868 */
[----:B-1----:R-:W-:-:S06]  /*f670*/  FMUL.FTZ R0, R34, UR4 ;  /* 0x0000000422007c20 */ /* 0x002fcc0008410000 */
[----:B------:R1:W-:Y:S02]  /*f680*/  MUFU.TANH R193, R0 ;  /* 0x0000000000c17308 */ /* 0x0003e40000002400 */
[----:B-1----:R-:W-:Y:S02]  /*f690*/  FMUL.FTZ R0, R35, UR4 ;  /* 0x0000000423007c20 */ /* 0x002fe40008410000 */
[----:B------:R-:W-:Y:S01]  /*f6a0*/  HMMA.16816.F32.BF16 R32, R12, R46, R92 ;  /* 0x0000002e0c20723c */ /* 0x000fe2000004185c */
[----:B------:R-:W1:Y:S03]  /*f6b0*/  LDSM.16.M88.4 R44, [R219+0x4000] ;  /* 0x00400000db2c783b */ /* 0x000e660000000200 */
[----:B------:R2:W-:Y:S03]  /*f6c0*/  MUFU.TANH R190, R0 ;  /* 0x0000000000be7308 */ /* 0x0005e60000002400 */
[----:B------:R-:W-:-:S02]  /*f6d0*/  IMAD.MOV.U32 R95, RZ, RZ, R188 ;  /* 0x000000ffff5f7224 */ /* 0x000fc400078e00bc */
[----:B------:R-:W-:Y:S02]  /*f6e0*/  IMAD.MOV.U32 R188, RZ, RZ, R180 ;  /* 0x000000ffffbc7224 */ /* 0x000fe400078e00b4 */
[----:B------:R-:W-:Y:S02]  /*f6f0*/  IMAD.MOV.U32 R180, RZ, RZ, R64 ;  /* 0x000000ffffb47224 */ /* 0x000fe400078e0040 */
[----:B------:R-:W3:Y:S01]  /*f700*/  S2R R64, SR_TID.X ;  /* 0x0000000000407919 */ /* 0x000ee20000002100 */
[----:B------:R-:W-:Y:S01]  /*f710*/  IMAD.MOV.U32 R93, RZ, RZ, R204 ;  /* 0x000000ffff5d7224 */ /* 0x000fe200078e00cc */
[----:B------:R-:W-:Y:S01]  /*f720*/  MOV R204, R207 ;  /* 0x000000cf00cc7202 */ /* 0x000fe20000000f00 */
[----:B------:R-:W-:Y:S02]  /*f730*/  IMAD.MOV.U32 R207, RZ, RZ, R202 ;  /* 0x000000ffffcf7224 */ /* 0x000fe400078e00ca */
[----:B------:R-:W-:Y:S02]  /*f740*/  IMAD.MOV.U32 R202, RZ, RZ, R203 ;  /* 0x000000ffffca7224 */ /* 0x000fe400078e00cb */
[----:B--2---:R-:W-:Y:S01]  /*f750*/  FMUL.FTZ R0, R28, UR4 ;  /* 0x000000041c007c20 */ /* 0x004fe20008410000 */
[----:B------:R-:W-:-:S02]  /*f760*/  IMAD.MOV.U32 R94, RZ, RZ, R200 ;  /* 0x000000ffff5e7224 */ /* 0x000fc400078e00c8 */
[----:B------:R-:W-:Y:S01]  /*f770*/  IMAD.MOV.U32 R61, RZ, RZ, R95 ;  /* 0x000000ffff3d7224 */ /* 0x000fe200078e005f */
[----:B------:R2:W4:Y:S01]  /*f780*/  MUFU.TANH R3, R0 ;  /* 0x0000000000037308 */ /* 0x0005220000002400 */
[----:B------:R-:W-:Y:S01]  /*f790*/  HMMA.16816.F32.BF16 R32, R8, R58, R32 ;  /* 0x0000003a0820723c */ /* 0x000fe20000041820 */
[----:B------:R-:W4:Y:S01]  /*f7a0*/  LDSM.16.M88.4 R56, [R219+0x4800] ;  /* 0x00480000db38783b */ /* 0x000f220000000200 */
[----:B------:R-:W-:Y:S01]  /*f7b0*/  IMAD.MOV.U32 R76, RZ, RZ, R93 ;  /* 0x000000ffff4c7224 */ /* 0x000fe200078e005d */
[----:B------:R-:W-:Y:S01]  /*f7c0*/  MOV R79, R94 ;  /* 0x0000005e004f7202 */ /* 0x000fe20000000f00 */
[----:B------:R-:W-:Y:S02]  /*f7d0*/  IMAD.MOV.U32 R60, RZ, RZ, R61 ;  /* 0x000000ffff3c7224 */ /* 0x000fe400078e003d */
[----:B------:R-:W-:Y:S02]  /*f7e0*/  IMAD.MOV.U32 R61, RZ, RZ, R76 ;  /* 0x000000ffff3d7224 */ /* 0x000fe400078e004c */
[----:B------:R-:W-:-:S02]  /*f7f0*/  IMAD.MOV.U32 R76, RZ, RZ, R141 ;  /* 0x000000ffff4c7224 */ /* 0x000fc400078e008d */
[----:B------:R-:W-:Y:S01]  /*f800*/  IMAD.MOV.U32 R92, RZ, RZ, R211 ;  /* 0x000000ffff5c7224 */ /* 0x000fe200078e00d3 */
[----:B------:R-:W-:Y:S01]  /*f810*/  MOV R211, R89 ;  /* 0x0000005900d37202 */ /* 0x000fe20000000f00 */
[----:B------:R-:W-:Y:S01]  /*f820*/  IMAD.MOV.U32 R95, RZ, RZ, R91 ;  /* 0x000000ffff5f7224 */ /* 0x000fe200078e005b */
[----:B------:R1:W5:Y:S01]  /*f830*/  LDL.LU R141, [R1+0x50] ;  /* 0x00005000018d7983 */ /* 0x0003620000300800 */
[----:B--2---:R-:W-:Y:S01]  /*f840*/  FMUL.FTZ R0, R29, UR4 ;  /* 0x000000041d007c20 */ /* 0x004fe20008410000 */
[----:B------:R-:W-:Y:S02]  /*f850*/  IMAD.MOV.U32 R94, RZ, RZ, R88 ;  /* 0x000000ffff5e7224 */ /* 0x000fe400078e0058 */
[----:B------:R-:W-:Y:S01]  /*f860*/  IMAD.MOV.U32 R93, RZ, RZ, R209 ;  /* 0x000000ffff5d7224 */ /* 0x000fe200078e00d1 */
[----:B------:R2:W4:Y:S01]  /*f870*/  MUFU.TANH R189, R0 ;  /* 0x0000000000bd7308 */ /* 0x0005220000002400 */
[----:B---3--:R-:W-:Y:S02]  /*f880*/  IMAD.SHL.U32 R64, R64, 0x2, RZ ;  /* 0x0000000240407824 */ /* 0x008fe400078e00ff */
[----:B------:R-:W-:-:S02]  /*f890*/  IMAD.MOV.U32 R247, RZ, RZ, R60 ;  /* 0x000000fffff77224 */ /* 0x000fc400078e003c */
[----:B------:R-:W-:Y:S01]  /*f8a0*/  IMAD.MOV.U32 R209, RZ, RZ, R90 ;  /* 0x000000ffffd17224 */ /* 0x000fe200078e005a */
[----:B------:R-:W-:-:S04]  /*f8b0*/  LOP3.LUT R64, R64, 0x6, RZ, 0xc0, !PT ;  /* 0x0000000640407812 */ /* 0x000fc800078ec0ff */
[----:B------:R-:W-:-:S04]  /*f8c0*/  LOP3.LUT R2, R2, 0x8, R64, 0xfe, !PT ;  /* 0x0000000802027812 */ /* 0x000fc800078efe40 */
[C---:B------:R-:W-:Y:S02]  /*f8d0*/  ISETP.GE.AND P6, PT, R2.reuse, R5, PT ;  /* 0x000000050200720c */ /* 0x040fe40003fc6270 */
[----:B------:R-:W-:Y:S01]  /*f8e0*/  ISETP.GE.AND P4, PT, R2, R4, PT ;  /* 0x000000040200720c */ /* 0x000fe20003f86270 */
[----:B--2---:R-:W-:-:S04]  /*f8f0*/  FMUL.FTZ R0, R30, UR4 ;  /* 0x000000041e007c20 */ /* 0x004fc80008410000 */
[----:B------:R2:W-:Y:S02]  /*f900*/  MUFU.TANH R210, R0 ;  /* 0x0000000000d27308 */ /* 0x0005e40000002400 */
[----:B--2---:R-:W-:Y:S02]  /*f910*/  FMUL.FTZ R0, R31, UR4 ;  /* 0x000000041f007c20 */ /* 0x004fe40008410000 */
[----:B-1----:R-:W-:Y:S04]  /*f920*/  HMMA.16816.F32.BF16 R28, R8, R44, R24 ;  /* 0x0000002c081c723c */ /* 0x002fe80000041818 */
[----:B------:R1:W2:Y:S02]  /*f930*/  MUFU.TANH R186, R0 ;  /* 0x0000000000ba7308 */ /* 0x0002a40000002400 */
[----:B------:R-:W-:Y:S01]  /*f940*/  HMMA.16816.F32.BF16 R24, R12, R62, R96 ;  /* 0x0000003e0c18723c */ /* 0x000fe20000041860 */
[----:B-1----:R-:W-:-:S05]  /*f950*/  FMUL.FTZ R0, R20, UR4 ;  /* 0x0000000414007c20 */ /* 0x002fca0008410000 */
[----:B------:R1:W-:-:S12]  /*f960*/  MUFU.TANH R208, R0 ;  /* 0x0000000000d07308 */ /* 0x0003d80000002400 */
[----:B------:R-:W-:Y:S01]  /*f970*/  FMUL.FTZ R6, R31, UR4 ;  /* 0x000000041f067c20 */ /* 0x000fe20008410000 */
[----:B------:R-:W-:-:S05]  /*f980*/  IMAD.MOV.U32 R60, RZ, RZ, R61 ;  /* 0x000000ffff3c7224 */ /* 0x000fca00078e003d */
[----:B------:R-:W-:Y:S01]  /*f990*/  HMMA.16816.F32.BF16 R96, R8, R46, R24 ;  /* 0x0000002e0860723c */ /* 0x000fe20000041818 */
[----:B------:R-:W-:Y:S01]  /*f9a0*/  MUFU.TANH R49, R6 ;  /* 0x0000000600317308 */ /* 0x000fe20000002400 */
[----:B------:R-:W-:Y:S01]  /*f9b0*/  LDSM.16.M88.4 R24, [R230] ;  /* 0x00000000e618783b */ /* 0x000fe20000000200 */
[----:B-1----:R-:W-:Y:S01]  /*f9c0*/  FMUL.FTZ R0, R21, UR4 ;  /* 0x0000000415007c20 */ /* 0x002fe20008410000 */
[----:B------:R-:W-:Y:S02]  /*f9d0*/  IMAD.MOV.U32 R61, RZ, RZ, R76 ;  /* 0x000000ffff3d7224 */ /* 0x000fe400078e004c */
[----:B------:R-:W-:Y:S03]  /*f9e0*/  LDSM.16.M88.4 R44, [R219+0x5800] ;  /* 0x00580000db2c783b */ /* 0x000fe60000000200 */
[----:B------:R1:W3:-:S15]  /*f9f0*/  MUFU.TANH R185, R0 ;  /* 0x0000000000b97308 */ /* 0x0002de0000002400 */
[----:B------:R-:W-:Y:S01]  /*fa00*/  FMUL.FTZ R7, R97, UR4 ;  /* 0x0000000461077c20 */ /* 0x000fe20008410000 */
[----:B------:R-:W-:Y:S02]  /*fa10*/  IMAD.MOV.U32 R76, RZ, RZ, R77 ;  /* 0x000000ffff4c7224 */ /* 0x000fe400078e004d */
[----:B-1----:R-:W-:Y:S01]  /*fa20*/  FMUL.FTZ R0, R22, UR4 ;  /* 0x0000000416007c20 */ /* 0x002fe20008410000 */
[----:B------:R-:W-:Y:S08]  /*fa30*/  MUFU.TANH R48, R7 ;  /* 0x0000000700307308 */ /* 0x000ff00000002400 */
[----:B------:R1:W-:Y:S02]  /*fa40*/  MUFU.TANH R206, R0 ;  /* 0x0000000000ce7308 */ /* 0x0003e40000002400 */
[----:B-1----:R-:W-:-:S02]  /*fa50*/  FMUL.FTZ R0, R23, UR4 ;  /* 0x0000000417007c20 */ /* 0x002fc40008410000 */
[----:B------:R-:W-:Y:S04]  /*fa60*/  HMMA.16816.F32.BF16 R20, R12, R40, R100 ;  /* 0x000000280c14723c */ /* 0x000fe80000041864 */
[----:B------:R1:W3:Y:S02]  /*fa70*/  MUFU.TANH R52, R0 ;  /* 0x0000000000347308 */ /* 0x0002e40000002400 */
[----:B-1----:R-:W-:-:S06]  /*fa80*/  FMUL.FTZ R0, R32, UR4 ;  /* 0x0000000420007c20 */ /* 0x002fcc0008410000 */
[----:B------:R1:W-:Y:S01]  /*fa90*/  MUFU.TANH R203, R0 ;  /* 0x0000000000cb7308 */ /* 0x0003e20000002400 */
[----:B------:R-:W-:-:S11]  /*faa0*/  MOV R77, R78 ;  /* 0x0000004e004d7202 */ /* 0x000fd60000000f00 */
[----:B----4-:R-:W-:Y:S01]  /*fab0*/  HMMA.16816.F32.BF16 R100, R8, R56, R20 ;  /* 0x000000380864723c */ /* 0x010fe20000041814 */
[----:B-1----:R-:W-:-:S04]  /*fac0*/  FMUL.FTZ R0, R33, UR4 ;  /* 0x0000000421007c20 */ /* 0x002fc80008410000 */
[----:B------:R1:W4:Y:S02]  /*fad0*/  MUFU.TANH R37, R0 ;  /* 0x0000000000257308 */ /* 0x0003240000002400 */
[----:B-1----:R-:W-:-:S06]  /*fae0*/  FMUL.FTZ R0, R34, UR4 ;  /* 0x0000000422007c20 */ /* 0x002fcc0008410000 */
[----:B------:R1:W-:Y:S02]  /*faf0*/  MUFU.TANH R200, R0 ;  /* 0x0000000000c87308 */ /* 0x0003e40000002400 */
[----:B-1----:R-:W-:Y:S02]  /*fb00*/  FMUL.FTZ R0, R35, UR4 ;  /* 0x0000000423007c20 */ /* 0x002fe40008410000 */
[----:B------:R-:W-:Y:S01]  /*fb10*/  HMMA.16816.F32.BF16 R32, R12, R42, R72 ;  /* 0x0000002a0c20723c */ /* 0x000fe20000041848 */
[----:B------:R-:W1:Y:S03]  /*fb20*/  LDSM.16.M88.4 R40, [R219+0x5000] ;  /* 0x00500000db28783b */ /* 0x000e660000000200 */
[----:B------:R2:W4:Y:S02]  /*fb30*/  MUFU.TANH R133, R0 ;  /* 0x0000000000857308 */ /* 0x0005240000002400 */
[----:B--2---:R-:W-:-:S06]  /*fb40*/  FMUL.FTZ R0, R28, UR4 ;  /* 0x000000041c007c20 */ /* 0x004fcc0008410000 */
[----:B------:R2:W-:Y:S01]  /*fb50*/  MUFU.TANH R197, R0 ;  /* 0x0000000000c57308 */ /* 0x0005e20000002400 */
[----:B------:R-:W-:-:S11]  /*fb60*/  IMAD.MOV.U32 R78, RZ, RZ, R213 ;  /* 0x000000ffff4e7224 */ /* 0x000fd600078e00d5 */
[----:B------:R-:W-:Y:S01]  /*fb70*/  HMMA.16816.F32.BF16 R88, R8, R58, R32 ;  /* 0x0000003a0858723c */ /* 0x000fe20000041820 */
[----:B--2---:R-:W-:Y:S01]  /*fb80*/  FMUL.FTZ R0, R29, UR4 ;  /* 0x000000041d007c20 */ /* 0x004fe20008410000 */
[----:B------:R-:W-:-:S04]  /*fb90*/  IMAD.MOV.U32 R213, RZ, RZ, R140 ;  /* 0x000000ffffd57224 */ /* 0x000fc800078e008c */
[----:B------:R-:W-:Y:S01]  /*fba0*/  HMMA.16816.F32.BF16 R20, R12, R50, R80 ;  /* 0x000000320c14723c */ /* 0x000fe20000041850 */
[----:B------:R-:W2:Y:S01]  /*fbb0*/  LDSM.16.M88.4 R32, [R229] ;  /* 0x00000000e520783b */ /* 0x000ea20000000200 */
[----:B------:R3:W4:Y:S03]  /*fbc0*/  MUFU.TANH R132, R0 ;  /* 0x0000000000847308 */ /* 0x0007260000002400 */
[----:B------:R2:W5:Y:S01]  /*fbd0*/  LDL.LU R140, [R1+0x4c] ;  /* 0x00004c00018c7983 */ /* 0x0005620000300800 */
[----:B---3--:R-:W-:Y:S01]  /*fbe0*/  FMUL.FTZ R0, R30, UR4 ;  /* 0x000000041e007c20 */ /* 0x008fe20008410000 */
[----:B-1----:R-:W-:Y:S02]  /*fbf0*/  HMMA.16816.F32.BF16 R80, R8, R40, R16 ;  /* 0x000000280850723c */ /* 0x002fe40000041810 */
[----:B------:R-:W1:Y:S01]  /*fc00*/  LDSM.16.M88.4 R28, [R219+0x6000] ;  /* 0x00600000db1c783b */ /* 0x000e620000000200 */
[----:B------:R3:W-:Y:S02]  /*fc10*/  MUFU.TANH R195, R0 ;  /* 0x0000000000c37308 */ /* 0x0007e40000002400 */
[----:B---3--:R-:W-:-:S05]  /*fc20*/  LOP3.LUT R0, R64, UR6, RZ, 0xfc, !PT ;  /* 0x0000000640007c12 */ /* 0x008fca000f8efcff */
[C---:B------:R-:W-:Y:S02]  /*fc30*/  VIADD R2, R0.reuse, 0x9 ;  /* 0x0000000900027836 */ /* 0x040fe40000000000 */
[----:B------:R-:W-:-:S03]  /*fc40*/  VIADD R6, R0, 0x1 ;  /* 0x0000000100067836 */ /* 0x000fc60000000000 */
[-C--:B------:R-:W-:Y:S02]  /*fc50*/  ISETP.GE.AND P3, PT, R2, R5.reuse, PT ;  /* 0x000000050200720c */ /* 0x080fe40003f66270 */
[----:B------:R-:W-:Y:S02]  /*fc60*/  ISETP.GE.AND P5, PT, R6, R5, PT ;  /* 0x000000050600720c */ /* 0x000fe40003fa6270 */
[----:B------:R-:W-:Y:S01]  /*fc70*/  FSEL R107, R246, -INF , !P3 ;  /* 0xff800000f66b7808 */ /* 0x000fe20005800000 */
[----:B------:R-:W-:Y:S01]  /*fc80*/  IMAD.MOV.U32 R246, RZ, RZ, R247 ;  /* 0x000000fffff67224 */ /* 0x000fe200078e00f7 */
[----:B------:R-:W-:Y:S01]  /*fc90*/  FSEL R181, R181, -INF , !P5 ;  /* 0xff800000b5b57808 */ /* 0x000fe20006800000 */
[----:B------:R-:W-:Y:S01]  /*fca0*/  IMAD.MOV.U32 R247, RZ, RZ, R60 ;  /* 0x000000fffff77224 */ /* 0x000fe200078e003c */
[----:B------:R-:W-:Y:S01]  /*fcb0*/  MOV R60, R61 ;  /* 0x0000003d003c7202 */ /* 0x000fe20000000f00 */
[----:B------:R-:W-:Y:S01]  /*fcc0*/  IMAD.MOV.U32 R61, RZ, RZ, R76 ;  /* 0x000000ffff3d7224 */ /* 0x000fe200078e004c */
[-C--:B------:R-:W-:Y:S01]  /*fcd0*/  ISETP.GE.AND P5, PT, R2, R4.reuse, PT ;  /* 0x000000040200720c */ /* 0x080fe20003fa6270 */
[----:B------:R-:W-:Y:S01]  /*fce0*/  VIADD R2, R0, 0x11 ;  /* 0x0000001100027836 */ /* 0x000fe20000000000 */
[----:B------:R-:W-:Y:S01]  /*fcf0*/  ISETP.GE.AND P2, PT, R6, R4, PT ;  /* 0x000000040600720c */ /* 0x000fe20003f46270 */
[----:B------:R-:W-:-:S02]  /*fd00*/  IMAD.MOV.U32 R76, RZ, RZ, R77 ;  /* 0x000000ffff4c7224 */ /* 0x000fc400078e004d */
[----:B------:R-:W-:Y:S02]  /*fd10*/  IMAD.MOV.U32 R77, RZ, RZ, R78 ;  /* 0x000000ffff4d7224 */ /* 0x000fe400078e004e */
[----:B------:R-:W-:Y:S01]  /*fd20*/  IMAD.MOV.U32 R78, RZ, RZ, R213 ;  /* 0x000000ffff4e7224 */ /* 0x000fe200078e00d5 */
[----:B------:R-:W-:Y:S01]  /*fd30*/  MOV R213, R215 ;  /* 0x000000d700d57202 */ /* 0x000fe20000000f00 */
[----:B------:R-:W-:Y:S01]  /*fd40*/  IMAD.MOV.U32 R245, RZ, RZ, R246 ;  /* 0x000000fffff57224 */ /* 0x000fe200078e00f6 */
[----:B------:R-:W-:Y:S01]  /*fd50*/  FSEL R182, R182, -INF , !P2 ;  /* 0xff800000b6b67808 */ /* 0x000fe20005000000 */
[----:B------:R-:W-:Y:S01]  /*fd60*/  IMAD.MOV.U32 R246, RZ, RZ, R247 ;  /* 0x000000fffff67224 */ /* 0x000fe200078e00f7 */
[----:B------:R-:W-:Y:S01]  /*fd70*/  MOV R247, R60 ;  /* 0x0000003c00f77202 */ /* 0x000fe20000000f00 */
[----:B------:R-:W-:Y:S01]  /*fd80*/  IMAD.MOV.U32 R215, RZ, RZ, R139 ;  /* 0x000000ffffd77224 */ /* 0x000fe200078e008b */
[----:B------:R-:W-:Y:S01]  /*fd90*/  ISETP.GE.AND P2, PT, R2, R5, PT ;  /* 0x000000050200720c */ /* 0x000fe20003f46270 */
[----:B------:R-:W-:-:S02]  /*fda0*/  IMAD.MOV.U32 R60, RZ, RZ, R76 ;  /* 0x000000ffff3c7224 */ /* 0x000fc400078e004c */
[----:B------:R-:W-:Y:S01]  /*fdb0*/  FMUL.FTZ R6, R99, UR4 ;  /* 0x0000000463067c20 */ /* 0x000fe20008410000 */
[----:B------:R-:W-:Y:S01]  /*fdc0*/  IMAD.MOV.U32 R76, RZ, RZ, R77 ;  /* 0x000000ffff4c7224 */ /* 0x000fe200078e004d */
[----:B------:R-:W-:Y:S01]  /*fdd0*/  ISETP.GE.AND P3, PT, R2, R4, PT ;  /* 0x000000040200720c */ /* 0x000fe20003f66270 */
[----:B------:R-:W-:Y:S01]  /*fde0*/  IMAD.MOV.U32 R77, RZ, RZ, R78 ;  /* 0x000000ffff4d7224 */ /* 0x000fe200078e004e */
[----:B------:R-:W-:Y:S01]  /*fdf0*/  FSEL R105, R245, -INF , !P2 ;  /* 0xff800000f5697808 */ /* 0x000fe20005000000 */
[----:B------:R-:W-:Y:S01]  /*fe00*/  IMAD.MOV.U32 R78, RZ, RZ, R213 ;  /* 0x000000ffff4e7224 */ /* 0x000fe200078e00d5 */
[----:B------:R-:W-:Y:S01]  /*fe10*/  MOV R213, R215 ;  /* 0x000000d700d57202 */ /* 0x000fe20000000f00 */
[----:B------:R-:W-:Y:S01]  /*fe20*/  IMAD.MOV.U32 R215, RZ, RZ, R92 ;  /* 0x000000ffffd77224 */ /* 0x000fe200078e005c */
[----:B------:R-:W-:Y:S01]  /*fe30*/  FSEL R180, R180, -INF , !P5 ;  /* 0xff800000b4b47808 */ /* 0x000fe20006800000 */
[----:B------:R-:W-:Y:S01]  /*fe40*/  IMAD.MOV.U32 R245, RZ, RZ, R246 ;  /* 0x000000fffff57224 */ /* 0x000fe200078e00f6 */
[----:B------:R-:W-:Y:S01]  /*fe50*/  MOV R246, R247 ;  /* 0x000000f700f67202 */ /* 0x000fe20000000f00 */
[----:B------:R-:W-:Y:S01]  /*fe60*/  IMAD.MOV.U32 R92, RZ, RZ, R94 ;  /* 0x000000ffff5c7224 */ /* 0x000fe200078e005e */
[----:B------:R-:W-:Y:S01]  /*fe70*/  HMMA.16816.F32.BF16 R16, R12, R24, R84 ;  /* 0x000000180c10723c */ /* 0x000fe20000041854 */
[----:B------:R-:W-:Y:S01]  /*fe80*/  IMAD.MOV.U32 R247, RZ, RZ, R60 ;  /* 0x000000fffff77224 */ /* 0x000fe200078e003c */
[----:B------:R3:W5:Y:S01]  /*fe90*/  LDL.LU R139, [R1+0x48] ;  /* 0x00004800018b7983 */ /* 0x0007620000300800 */
[----:B------:R-:W-:-:S02]  /*fea0*/  IMAD.MOV.U32 R60, RZ, RZ, R76 ;  /* 0x000000ffff3c7224 */ /* 0x000fc400078e004c */
[----:B------:R-:W-:Y:S02]  /*feb0*/  IMAD.MOV.U32 R76, RZ, RZ, R77 ;  /* 0x000000ffff4c7224 */ /* 0x000fe400078e004d */
[----:B------:R-:W-:Y:S01]  /*fec0*/  IMAD.MOV.U32 R244, RZ, RZ, R245 ;  /* 0x000000fffff47224 */ /* 0x000fe200078e00f5 */
[----:B------:R-:W-:Y:S01]  /*fed0*/  MOV R245, R246 ;  /* 0x000000f600f57202 */ /* 0x000fe20000000f00 */
[----:B------:R-:W-:Y:S01]  /*fee0*/  IMAD.MOV.U32 R77, RZ, RZ, R78 ;  /* 0x000000ffff4d7224 */ /* 0x000fe200078e004e */
[----:B------:R-:W-:Y:S01]  /*fef0*/  MOV R78, R92 ;  /* 0x0000005c004e7202 */ /* 0x000fe20000000f00 */
[----:B------:R-:W-:Y:S02]  /*ff00*/  IMAD.MOV.U32 R246, RZ, RZ, R247 ;  /* 0x000000fffff67224 */ /* 0x000fe400078e00f7 */
[----:B------:R-:W-:Y:S02]  /*ff10*/  VIADD R2, R0, 0x19 ;  /* 0x0000001900027836 */ /* 0x000fe40000000000 */
[----:B------:R-:W-:Y:S01]  /*ff20*/  IMAD.MOV.U32 R247, RZ, RZ, R60 ;  /* 0x000000fffff77224 */ /* 0x000fe200078e003c */
[----:B------:R4:W3:Y:S01]  /*ff30*/  MUFU.TANH R104, R6 ;  /* 0x0000000600687308 */ /* 0x0008e20000002400 */
[----:B------:R-:W-:-:S02]  /*ff40*/  IMAD.MOV.U32 R60, RZ, RZ, R76 ;  /* 0x000000ffff3c7224 */ /* 0x000fc400078e004c */
[----:B------:R-:W-:Y:S01]  /*ff50*/  IMAD.MOV.U32 R76, RZ, RZ, R77 ;  /* 0x000000ffff4c7224 */ /* 0x000fe200078e004d */
[----:B------:R-:W-:Y:S01]  /*ff60*/  MOV R77, R78 ;  /* 0x0000004e004d7202 */ /* 0x000fe20000000f00 */
[----:B------:R-:W-:Y:S01]  /*ff70*/  IMAD.MOV.U32 R78, RZ, RZ, R79 ;  /* 0x000000ffff4e7224 */ /* 0x000fe200078e004f */
[C---:B------:R-:W-:Y:S01]  /*ff80*/  ISETP.GE.AND P5, PT, R2.reuse, R5, PT ;  /* 0x000000050200720c */ /* 0x040fe20003fa6270 */
[----:B------:R-:W-:Y:S01]  /*ff90*/  IMAD.MOV.U32 R79, RZ, RZ, R136 ;  /* 0x000000ffff4f7224 */ /* 0x000fe200078e0088 */
[----:B------:R-:W-:Y:S01]  /*ffa0*/  ISETP.GE.AND P2, PT, R2, R4, PT ;  /* 0x000000040200720c */ /* 0x000fe20003f46270 */
[----:B------:R-:W-:Y:S02]  /*ffb0*/  VIADD R2, R0, 0x21 ;  /* 0x0000002100027836 */ /* 0x000fe40000000000 */
[----:B------:R-:W-:Y:S02]  /*ffc0*/  IMAD.MOV.U32 R248, RZ, RZ, R246 ;  /* 0x000000fffff87224 */ /* 0x000fe400078e00f6 */
[----:B----4-:R-:W-:Y:S01]  /*ffd0*/  FMUL.FTZ R6, R101, UR4 ;  /* 0x0000000465067c20 */ /* 0x010fe20008410000 */
[----:B------:R-:W-:-:S03]  /*ffe0*/  IMAD.MOV.U32 R249, RZ, RZ, R77 ;  /* 0x000000fffff97224 */ /* 0x000fc600078e004d */
[----:B------:R4:W3:Y:S01]  /*fff0*/  MUFU.TANH R101, R6 ;  /* 0x0000000600657308 */ /* 0x0008e20000002400 */
[----:B------:R-:W-:Y:S01]  /*10000*/  IMAD.MOV.U32 R250, RZ, RZ, R78 ;  /* 0x000000fffffa7224 */ /* 0x000fe200078e004e */
[----:B------:R-:W-:Y:S01]  /*10010*/  FSEL R183, R183, -INF , !P3 ;  /* 0xff800000b7b77808 */ /* 0x000fe20005800000 */
[----:B------:R-:W-:Y:S01]  /*10020*/  IMAD.MOV.U32 R251, RZ, RZ, R79 ;  /* 0x000000fffffb7224 */ /* 0x000fe200078e004f */
[----:B------:R-:W-:Y:S01]  /*10030*/  ISETP.GE.AND P3, PT, R2, R5, PT ;  /* 0x000000050200720c */ /* 0x000fe20003f66270 */
[----:B------:R-:W-:Y:S02]  /*10040*/  IMAD.MOV.U32 R53, RZ, RZ, R248 ;  /* 0x000000ffff357224 */ /* 0x000fe400078e00f8 */
[----:B------:R-:W-:Y:S02]  /*10050*/  IMAD.MOV.U32 R248, RZ, RZ, R249 ;  /* 0x000000fffff87224 */ /* 0x000fe400078e00f9 */
[----:B------:R-:W-:Y:S02]  /*10060*/  IMAD.MOV.U32 R249, RZ, RZ, R250 ;  /* 0x000000fffff97224 */ /* 0x000fe400078e00fa */
[----:B------:R-:W-:-:S02]  /*10070*/  IMAD.MOV.U32 R250, RZ, RZ, R251 ;  /* 0x000000fffffa7224 */ /* 0x000fc400078e00fb */
[----:B----4-:R-:W-:Y:S01]  /*10080*/  FMUL.FTZ R6, R103, UR4 ;  /* 0x0000000467067c20 */ /* 0x010fe20008410000 */
[----:B------:R-:W-:Y:S01]  /*10090*/  FSEL R103, R244, -INF , !P5 ;  /* 0xff800000f4677808 */ /* 0x000fe20006800000 */
[----:B------:R-:W-:Y:S01]  /*100a0*/  IMAD.MOV.U32 R244, RZ, RZ, R135 ;  /* 0x000000fffff47224 */ /* 0x000fe200078e0087 */
[----:B------:R-:W-:Y:S01]  /*100b0*/  FSEL R106, R53, -INF , !P3 ;  /* 0xff800000356a7808 */ /* 0x000fe20005800000 */
[----:B------:R-:W-:-:S03]  /*100c0*/  IMAD.MOV.U32 R53, RZ, RZ, R248 ;  /* 0x000000ffff357224 */ /* 0x000fc600078e00f8 */
[----:B------:R-:W-:Y:S01]  /*100d0*/  MOV R251, R244 ;  /* 0x000000f400fb7202 */ /* 0x000fe20000000f00 */
[----:B------:R-:W-:Y:S01]  /*100e0*/  IMAD.MOV.U32 R244, RZ, RZ, R245 ;  /* 0x000000fffff47224 */ /* 0x000fe200078e00f5 */
[----:B------:R-:W-:Y:S01]  /*100f0*/  MOV R248, R249 ;  /* 0x000000f900f87202 */ /* 0x000fe20000000f00 */
[----:B------:R-:W-:Y:S01]  /*10100*/  IMAD.MOV.U32 R245, RZ, RZ, R201 ;  /* 0x000000fffff57224 */ /* 0x000fe200078e00c9 */
[----:B------:R-:W-:Y:S01]  /*10110*/  ISETP.GE.AND P5, PT, R2, R4, PT ;  /* 0x000000040200720c */ /* 0x000fe20003fa6270 */
[----:B------:R-:W-:Y:S01]  /*10120*/  IMAD.MOV.U32 R246, RZ, RZ, R60 ;  /* 0x000000fffff67224 */ /* 0x000fe200078e003c */
[----:B------:R-:W-:Y:S01]  /*10130*/  MOV R60, R76 ;  /* 0x0000004c003c7202 */ /* 0x000fe20000000f00 */
[----:B------:R-:W-:Y:S01]  /*10140*/  IMAD.MOV.U32 R249, RZ, RZ, R250 ;  /* 0x000000fffff97224 */ /* 0x000fe200078e00fa */
[----:B------:R-:W-:Y:S01]  /*10150*/  IADD3 R2, R0, 0x29, RZ ;  /* 0x0000002900027810 */ /* 0x000fe20007ffe0ff */
[----:B------:R-:W-:Y:S01]  /*10160*/  HMMA.16816.F32.BF16 R76, R8, R42, R20 ;  /* 0x0000002a084c723c */ /* 0x000fe20000041814 */
[----:B------:R-:W-:Y:S01]  /*10170*/  IMAD.MOV.U32 R250, RZ, RZ, R251 ;  /* 0x000000fffffa7224 */ /* 0x000fe200078e00fb */
[----:B------:R-:W-:Y:S01]  /*10180*/  MOV R63, R53 ;  /* 0x00000035003f7202 */ /* 0x000fe20000000f00 */
[----:B------:R-:W-:Y:S01]  /*10190*/  IMAD.MOV.U32 R251, RZ, RZ, R244 ;  /* 0x000000fffffb7224 */ /* 0x000fe200078e00f4 */
[----:B------:R-:W-:-:S02]  /*101a0*/  MOV R244, R245 ;  /* 0x000000f500f47202 */ /* 0x000fc40000000f00 */
[----:B------:R-:W-:Y:S01]  /*101b0*/  FSEL R184, R184, -INF , !P2 ;  /* 0xff800000b8b87808 */ /* 0x000fe20005000000 */
[----:B------:R-:W-:Y:S01]  /*101c0*/  HMMA.16816.F32.BF16 R20, R12, R26, R108 ;  /* 0x0000001a0c14723c */ /* 0x000fe2000004186c */
[----:B------:R-:W4:Y:S01]  /*101d0*/  LDSM.16.M88.4 R24, [R228] ;  /* 0x00000000e418783b */ /* 0x000f220000000200 */
[----:B------:R-:W-:Y:S01]  /*101e0*/  IMAD.MOV.U32 R53, RZ, RZ, R248 ;  /* 0x000000ffff357224 */ /* 0x000fe200078e00f8 */
[C---:B------:R-:W-:Y:S01]  /*101f0*/  ISETP.GE.AND P2, PT, R2.reuse, R5, PT ;  /* 0x000000050200720c */ /* 0x040fe20003f46270 */
        /* <DEDUP_REMOVED lines=8> */
[----:B------:R-:W-:-:S02]  /*10280*/  VIADD R2, R0, 0x31 ;  /* 0x0000003100027836 */ /* 0x000fc40000000000 */
[----:B------:R-:W-:Y:S01]  /*10290*/  IMAD.MOV.U32 R92, RZ, RZ, R188 ;  /* 0x000000ffff5c7224 */ /* 0x000fe200078e00bc */
[----:B------:R-:W-:Y:S01]  /*102a0*/  HMMA.16816.F32.BF16 R56, R8, R44, R16 ;  /* 0x0000002c0838723c */ /* 0x000fe20000041810 */
[----:B------:R-:W-:Y:S02]  /*102b0*/  IMAD.MOV.U32 R244, RZ, RZ, R245 ;  /* 0x000000fffff47224 */ /* 0x000fe400078e00f5 */
[----:B------:R-:W-:Y:S01]  /*102c0*/  IMAD.MOV.U32 R94, RZ, RZ, R138 ;  /* 0x000000ffff5e7224 */ /* 0x000fe200078e008a */
[----:B------:R1:W3:Y:S01]  /*102d0*/  MUFU.TANH R99, R6 ;  /* 0x0000000600637308 */ /* 0x0002e20000002400 */
[----:B------:R-:W-:Y:S01]  /*102e0*/  IMAD.MOV.U32 R245, RZ, RZ, R247 ;  /* 0x000000fffff57224 */ /* 0x000fe200078e00f7 */
[----:B------:R-:W-:Y:S01]  /*102f0*/  MOV R247, R212 ;  /* 0x000000d400f77202 */ /* 0x000fe20000000f00 */
[----:B------:R-:W-:Y:S01]  /*10300*/  IMAD.MOV.U32 R63, RZ, RZ, R53 ;  /* 0x000000ffff3f7224 */ /* 0x000fe200078e0035 */
[----:B------:R-:W-:Y:S01]  /*10310*/  MOV R53, R248 ;  /* 0x000000f800357202 */ /* 0x000fe20000000f00 */
[----:B------:R-:W-:Y:S01]  /*10320*/  IMAD.MOV.U32 R248, RZ, RZ, R249 ;  /* 0x000000fffff87224 */ /* 0x000fe200078e00f9 */
[C---:B------:R-:W-:Y:S01]  /*10330*/  ISETP.GE.AND P5, PT, R2.reuse, R5, PT ;  /* 0x000000050200720c */ /* 0x040fe20003fa6270 */
[----:B------:R-:W-:Y:S01]  /*10340*/  IMAD.MOV.U32 R212, RZ, RZ, R214 ;  /* 0x000000ffffd47224 */ /* 0x000fe200078e00d6 */
[----:B------:R-:W-:Y:S01]  /*10350*/  ISETP.GE.AND P2, PT, R2, R4, PT ;  /* 0x000000040200720c */ /* 0x000fe20003f46270 */
[----:B------:R-:W-:Y:S01]  /*10360*/  IMAD.MOV.U32 R249, RZ, RZ, R250 ;  /* 0x000000fffff97224 */ /* 0x000fe200078e00fa */
[----:B------:R-:W-:Y:S01]  /*10370*/  LDSM.16.M88.4 R40, [R219+0x7000] ;  /* 0x00700000db28783b */ /* 0x000fe20000000200 */
[----:B------:R-:W-:-:S02]  /*10380*/  IMAD.MOV.U32 R188, RZ, RZ, R137 ;  /* 0x000000ffffbc7224 */ /* 0x000fc400078e0089 */
[----:B------:R-:W-:Y:S01]  /*10390*/  IMAD.MOV.U32 R214, RZ, RZ, R36 ;  /* 0x000000ffffd67224 */ /* 0x000fe200078e0024 */
[----:B--2---:R-:W-:Y:S01]  /*103a0*/  HMMA.16816.F32.BF16 R16, R12, R32, R120 ;  /* 0x000000200c10723c */ /* 0x004fe20000041878 */
[----:B------:R-:W-:Y:S01]  /*103b0*/  IMAD.MOV.U32 R250, RZ, RZ, R251 ;  /* 0x000000fffffa7224 */ /* 0x000fe200078e00fb */
[----:B------:R-:W-:Y:S01]  /*103c0*/  MOV R251, R244 ;  /* 0x000000f400fb7202 */ /* 0x000fe20000000f00 */
[----:B------:R-:W-:Y:S01]  /*103d0*/  VIADD R2, R0, 0x39 ;  /* 0x0000003900027836 */ /* 0x000fe20000000000 */
[----:B------:R2:W5:Y:S01]  /*103e0*/  LDL.LU R138, [R1+0x44] ;  /* 0x00004400018a7983 */ /* 0x0005620000300800 */
[----:B------:R-:W-:Y:S02]  /*103f0*/  IMAD.MOV.U32 R244, RZ, RZ, R247 ;  /* 0x000000fffff47224 */ /* 0x000fe400078e00f7 */
[----:B------:R-:W-:Y:S01]  /*10400*/  IMAD.MOV.U32 R247, RZ, RZ, R212 ;  /* 0x000000fffff77224 */ /* 0x000fe200078e00d4 */
[----:B------:R-:W-:Y:S01]  /*10410*/  FSEL R188, R188, -INF , !P3 ;  /* 0xff800000bcbc7808 */ /* 0x000fe20005800000 */
[----:B------:R-:W-:Y:S01]  /*10420*/  IMAD.MOV.U32 R212, RZ, RZ, R214 ;  /* 0x000000ffffd47224 */ /* 0x000fe200078e00d6 */
[----:B------:R-:W-:Y:S01]  /*10430*/  MOV R214, R215 ;  /* 0x000000d700d67202 */ /* 0x000fe20000000f00 */
[----:B------:R-:W-:Y:S01]  /*10440*/  IMAD.MOV.U32 R215, RZ, RZ, R3 ;  /* 0x000000ffffd77224 */ /* 0x000fe200078e0003 */
[----:B------:R-:W-:Y:S01]  /*10450*/  ISETP.GE.AND P3, PT, R2, R5, PT ;  /* 0x000000050200720c */ /* 0x000fe20003f66270 */
[----:B-1----:R-:W-:Y:S01]  /*10460*/  FMUL.FTZ R6, R89, UR4 ;  /* 0x0000000459067c20 */ /* 0x002fe20008410000 */
[----:B------:R-:W-:Y:S01]  /*10470*/  FSEL R108, R63, -INF , !P5 ;  /* 0xff8000003f6c7808 */ /* 0x000fe20006800000 */
[----:B------:R-:W-:Y:S01]  /*10480*/  IMAD.MOV.U32 R63, RZ, RZ, R251 ;  /* 0x000000ffff3f7224 */ /* 0x000fe200078e00fb */
[----:B------:R-:W-:Y:S01]  /*10490*/  FSEL R120, R53, -INF , !P2 ;  /* 0xff80000035787808 */ /* 0x000fe20005000000 */
[----:B------:R-:W-:Y:S01]  /*104a0*/  IMAD.MOV.U32 R251, RZ, RZ, R247 ;  /* 0x000000fffffb7224 */ /* 0x000fe200078e00f7 */
[----:B------:R-:W-:Y:S01]  /*104b0*/  FSEL R110, R248, -INF , !P3 ;  /* 0xff800000f86e7808 */ /* 0x000fe20005800000 */
[----:B------:R-:W-:Y:S01]  /*104c0*/  IMAD.MOV.U32 R53, RZ, RZ, R212 ;  /* 0x000000ffff357224 */ /* 0x000fe200078e00d4 */
[----:B------:R-:W-:Y:S01]  /*104d0*/  MOV R62, R249 ;  /* 0x000000f9003e7202 */ /* 0x000fe20000000f00 */
[----:B------:R-:W-:Y:S01]  /*104e0*/  IMAD.MOV.U32 R247, RZ, RZ, R215 ;  /* 0x000000fffff77224 */ /* 0x000fe200078e00d7 */
[----:B------:R-:W-:Y:S01]  /*104f0*/  MOV R212, R214 ;  /* 0x000000d600d47202 */ /* 0x000fe20000000f00 */
[----:B------:R-:W-:Y:S01]  /*10500*/  IMAD.MOV.U32 R214, RZ, RZ, R92 ;  /* 0x000000ffffd67224 */ /* 0x000fe200078e005c */
[----:B------:R-:W-:Y:S01]  /*10510*/  MOV R249, R94 ;  /* 0x0000005e00f97202 */ /* 0x000fe20000000f00 */
[----:B------:R-:W-:Y:S01]  /*10520*/  IMAD.MOV.U32 R248, RZ, RZ, R93 ;  /* 0x000000fffff87224 */ /* 0x000fe200078e005d */
[C---:B------:R-:W-:Y:S01]  /*10530*/  HMMA.16816.F32.BF16 R84, R8.reuse, R28, R16 ;  /* 0x0000001c0854723c */ /* 0x040fe20000041810 */
[----:B------:R-:W-:Y:S01]  /*10540*/  IMAD.MOV.U32 R215, RZ, RZ, R95 ;  /* 0x000000ffffd77224 */ /* 0x000fe200078e005f */
[----:B------:R1:W2:Y:S01]  /*10550*/  MUFU.TANH R97, R6 ;  /* 0x0000000600617308 */ /* 0x0002a20000002400 */
[----:B------:R-:W-:Y:S01]  /*10560*/  ISETP.GE.AND P5, PT, R2, R4, PT ;  /* 0x000000040200720c */ /* 0x000fe20003fa6270 */
[----:B------:R-:W-:Y:S01]  /*10570*/  IMAD.MOV.U32 R61, RZ, RZ, R38 ;  /* 0x000000ffff3d7224 */ /* 0x000fe200078e0026 */
[----:B------:R2:W5:Y:S01]  /*10580*/  LDL.LU R137, [R1+0x40] ;  /* 0x0000400001897983 */ /* 0x0005620000300800 */
[----:B------:R-:W-:Y:S01]  /*10590*/  HMMA.16816.F32.BF16 R92, R8, R46, R20 ;  /* 0x0000002e085c723c */ /* 0x000fe20000041814 */
[----:B------:R-:W-:-:S02]  /*105a0*/  VIADD R2, R0, 0x41 ;  /* 0x0000004100027836 */ /* 0x000fc40000000000 */
[----:B------:R-:W3:Y:S03]  /*105b0*/  LDSM.16.M88.4 R44, [R219+0x6800] ;  /* 0x00680000db2c783b */ /* 0x000ee60000000200 */
[----:B------:R-:W-:Y:S01]  /*105c0*/  HMMA.16816.F32.BF16 R20, R12, R34, R112 ;  /* 0x000000220c14723c */ /* 0x000fe20000041870 */
[----:B------:R-:W2:Y:S01]  /*105d0*/  LDSM.16.M88.4 R32, [R227] ;  /* 0x00000000e320783b */ /* 0x000ea20000000200 */
[----:B-1----:R-:W-:Y:S01]  /*105e0*/  FMUL.FTZ R6, R91, UR4 ;  /* 0x000000045b067c20 */ /* 0x002fe20008410000 */
[----:B------:R-:W-:-:S03]  /*105f0*/  ISETP.GE.AND P2, PT, R2, R5, PT ;  /* 0x000000050200720c */ /* 0x000fc60003f46270 */
[----:B----4-:R-:W-:Y:S01]  /*10600*/  HMMA.16816.F32.BF16 R16, R12, R24, R168 ;  /* 0x000000180c10723c */ /* 0x010fe200000418a8 */
[----:B------:R-:W-:Y:S01]  /*10610*/  FSEL R121, R62, -INF , !P5 ;  /* 0xff8000003e797808 */ /* 0x000fe20006800000 */
[----:B------:R1:W4:Y:S01]  /*10620*/  MUFU.TANH R89, R6 ;  /* 0x0000000600597308 */ /* 0x0003220000002400 */
[-C--:B------:R-:W-:Y:S01]  /*10630*/  ISETP.GE.AND P3, PT, R2, R4.reuse, PT ;  /* 0x000000040200720c */ /* 0x080fe20003f66270 */
[----:B------:R-:W-:Y:S01]  /*10640*/  VIADD R2, R0, 0x49 ;  /* 0x0000004900027836 */ /* 0x000fe20000000000 */
[----:B------:R-:W-:Y:S01]  /*10650*/  FSEL R111, R71, -INF , !P2 ;  /* 0xff800000476f7808 */ /* 0x000fe20005000000 */
[----:B------:R-:W-:Y:S01]  /*10660*/  IMAD.MOV.U32 R55, RZ, RZ, R251 ;  /* 0x000000ffff377224 */ /* 0x000fe200078e00fb */
[----:B------:R2:W5:Y:S02]  /*10670*/  LDL.LU R136, [R1+0x3c] ;  /* 0x00003c0001887983 */ /* 0x0005640000300800 */
[C---:B------:R-:W-:Y:S02]  /*10680*/  ISETP.GE.AND P5, PT, R2.reuse, R5, PT ;  /* 0x000000050200720c */ /* 0x040fe40003fa6270 */
[----:B------:R-:W-:Y:S01]  /*10690*/  ISETP.GE.AND P2, PT, R2, R4, PT ;  /* 0x000000040200720c */ /* 0x000fe20003f46270 */
[----:B-1----:R-:W-:Y:S01]  /*106a0*/  FMUL.FTZ R6, R81, UR4 ;  /* 0x0000000451067c20 */ /* 0x002fe20008410000 */
[----:B------:R-:W-:-:S05]  /*106b0*/  FSEL R123, R252, -INF , !P3 ;  /* 0xff800000fc7b7808 */ /* 0x000fca0005800000 */
[----:B------:R-:W-:Y:S01]  /*106c0*/  HMMA.16816.F32.BF16 R72, R8, R30, R20 ;  /* 0x0000001e0848723c */ /* 0x000fe20000041814 */
[----:B------:R-:W-:Y:S01]  /*106d0*/  VIADD R2, R0, 0x51 ;  /* 0x0000005100027836 */ /* 0x000fe20000000000 */
[----:B------:R1:W4:Y:S01]  /*106e0*/  MUFU.TANH R7, R6 ;  /* 0x0000000600077308 */ /* 0x0003220000002400 */
[----:B------:R-:W-:Y:S01]  /*106f0*/  FSEL R112, R70, -INF , !P5 ;  /* 0xff80000046707808 */ /* 0x000fe20006800000 */
[----:B------:R-:W-:Y:S01]  /*10700*/  IMAD.MOV.U32 R54, RZ, RZ, R53 ;  /* 0x000000ffff367224 */ /* 0x000fe200078e0035 */
[----:B------:R-:W-:Y:S01]  /*10710*/  MOV R251, R244 ;  /* 0x000000f400fb7202 */ /* 0x000fe20000000f00 */
[----:B------:R-:W-:Y:S01]  /*10720*/  LDSM.16.M88.4 R28, [R219+0x7800] ;  /* 0x00780000db1c783b */ /* 0x000fe20000000200 */
[C---:B------:R-:W-:Y:S02]  /*10730*/  ISETP.GE.AND P3, PT, R2.reuse, R5, PT ;  /* 0x000000050200720c */ /* 0x040fe40003f66270 */
[----:B------:R-:W-:Y:S01]  /*10740*/  ISETP.GE.AND P5, PT, R2, R4, PT ;  /* 0x000000040200720c */ /* 0x000fe20003fa6270 */
[----:B------:R-:W-:Y:S01]  /*10750*/  VIADD R2, R0, 0x59 ;  /* 0x0000005900027836 */ /* 0x000fe20000000000 */
[----:B------:R2:W5:Y:S01]  /*10760*/  LDL.LU R135, [R1+0x38] ;  /* 0x0000380001877983 */ /* 0x0005620000300800 */
[----:B-1----:R-:W-:-:S04]  /*10770*/  FMUL.FTZ R6, R83, UR4 ;  /* 0x0000000453067c20 */ /* 0x002fc80008410000 */
[----:B------:R1:W4:Y:S01]  /*10780*/  MUFU.TANH R81, R6 ;  /* 0x0000000600517308 */ /* 0x0003220000002400 */
[----:B------:R-:W-:Y:S01]  /*10790*/  FSEL R113, R69, -INF , !P3 ;  /* 0xff80000045717808 */ /* 0x000fe20005800000 */
[----:B------:R-:W-:Y:S01]  /*107a0*/  HMMA.16816.F32.BF16 R20, R12, R26, R116 ;  /* 0x0000001a0c14723c */ /* 0x000fe20000041874 */
[----:B------:R-:W-:Y:S01]  /*107b0*/  ISETP.GE.AND P3, PT, R2, R4, PT ;  /* 0x000000040200720c */ /* 0x000fe20003f66270 */
[----:B------:R-:W4:Y:S01]  /*107c0*/  LDSM.16.M88.4 R24, [R226] ;  /* 0x00000000e218783b */ /* 0x000f220000000200 */
[----:B------:R-:W-:Y:S01]  /*107d0*/  FSEL R168, R242, -INF , !P5 ;  /* 0xff800000f2a87808 */ /* 0x000fe20006800000 */
[----:B-1----:R-:W-:Y:S01]  /*107e0*/  FMUL.FTZ R6, R77, UR4 ;  /* 0x000000044d067c20 */ /* 0x002fe20008410000 */
[----:B------:R-:W-:Y:S01]  /*107f0*/  FSEL R192, R192, -INF , !P3 ;  /* 0xff800000c0c07808 */ /* 0x000fe20005800000 */
[----:B------:R-:W-:Y:S01]  /*10800*/  IMAD.MOV.U32 R244, RZ, RZ, R245 ;  /* 0x000000fffff47224 */ /* 0x000fe200078e00f5 */
[----:B------:R-:W-:Y:S01]  /*10810*/  MOV R53, R61 ;  /* 0x0000003d00357202 */ /* 0x000fe20000000f00 */
[----:B------:R1:W4:Y:S01]  /*10820*/  MUFU.TANH R77, R6 ;  /* 0x00000006004d7308 */ /* 0x0003220000002400 */
[----:B------:R-:W-:Y:S01]  /*10830*/  IMAD.MOV.U32 R50, RZ, RZ, R55 ;  /* 0x000000ffff327224 */ /* 0x000fe200078e0037 */
[----:B------:R-:W-:Y:S01]  /*10840*/  MOV R83, R194 ;  /* 0x000000c200537202 */ /* 0x000fe20000000f00 */
[----:B------:R-:W-:-:S02]  /*10850*/  IMAD.MOV.U32 R91, RZ, RZ, R199 ;  /* 0x000000ffff5b7224 */ /* 0x000fc400078e00c7 */
[----:B------:R-:W-:Y:S02]  /*10860*/  IMAD.MOV.U32 R201, RZ, RZ, R39 ;  /* 0x000000ffffc97224 */ /* 0x000fe400078e0027 */
[----:B------:R-:W-:Y:S01]  /*10870*/  FMUL.FTZ R78, R78, UR4 ;  /* 0x000000044e4e7c20 */ /* 0x000fe20008410000 */
[----:B------:R-:W-:Y:S01]  /*10880*/  IMAD.MOV.U32 R245, RZ, RZ, R246 ;  /* 0x000000fffff57224 */ /* 0x000fe200078e00f6 */
[----:B------:R2:W5:Y:S01]  /*10890*/  LDL.LU R39, [R1+0x34] ;  /* 0x0000340001277983 */ /* 0x0005620000300800 */
[----:B------:R-:W-:Y:S01]  /*108a0*/  IMAD.MOV.U32 R115, RZ, RZ, R204 ;  /* 0x000000ffff737224 */ /* 0x000fe200078e00cc */
[----:B------:R-:W-:Y:S01]  /*108b0*/  UISETP.GE.AND UP1, UPT, UR20, 0x3, UPT ;  /* 0x000000031400788c */ /* 0x000fe2000bf26270 */
[----:B------:R-:W-:Y:S01]  /*108c0*/  IMAD.MOV.U32 R118, RZ, RZ, R248 ;  /* 0x000000ffff767224 */ /* 0x000fe200078e00f8 */
[----:B------:R2:W5:Y:S01]  /*108d0*/  LDL.LU R38, [R1+0x30] ;  /* 0x0000300001267983 */ /* 0x0005620000300800 */
[----:B------:R-:W-:-:S04]  /*108e0*/  DEPBAR.LE SB0, 0x0 ;  /* 0x000080000000791a */ /* 0x000fc80000000000 */
[----:B-1----:R-:W-:Y:S01]  /*108f0*/  FMUL.FTZ R6, R79, UR4 ;  /* 0x000000044f067c20 */ /* 0x002fe20008410000 */
[----:B------:R-:W-:Y:S01]  /*10900*/  IMAD.MOV.U32 R79, RZ, RZ, R63 ;  /* 0x000000ffff4f7224 */ /* 0x000fe200078e003f */
[----:B------:R-:W-:Y:S01]  /*10910*/  MOV R63, R191 ;  /* 0x000000bf003f7202 */ /* 0x000fe20000000f00 */
[----:B------:R-:W-:Y:S01]  /*10920*/  IMAD.MOV.U32 R246, RZ, RZ, R60 ;  /* 0x000000fffff67224 */ /* 0x000fe200078e003c */
[----:B------:R-:W-:Y:S01]  /*10930*/  FSEL R191, R243, -INF , !P2 ;  /* 0xff800000f3bf7808 */ /* 0x000fe20005000000 */
[----:B------:R1:W4:Y:S01]  /*10940*/  MUFU.TANH R71, R6 ;  /* 0x0000000600477308 */ /* 0x0003220000002400 */
[----:B------:R-:W-:Y:S01]  /*10950*/  ISETP.GE.AND P2, PT, R2, R5, PT ;  /* 0x000000050200720c */ /* 0x000fe20003f46270 */
[----:B------:R-:W-:Y:S01]  /*10960*/  VIADD R2, R0, 0x61 ;  /* 0x0000006100027836 */ /* 0x000fe20000000000 */
[----:B------:R2:W5:Y:S02]  /*10970*/  LDL.LU R36, [R1+0x2c] ;  /* 0x00002c0001247983 */ /* 0x0005640000300800 */
[----:B------:R-:W-:-:S02]  /*10980*/  FSEL R114, R66, -INF , !P2 ;  /* 0xff80000042727808 */ /* 0x000fc40005000000 */
[CC--:B------:R-:W-:Y:S01]  /*10990*/  ISETP.GE.AND P5, PT, R2.reuse, R5.reuse, PT ;  /* 0x000000050200720c */ /* 0x0c0fe20003fa6270 */
[----:B------:R-:W-:Y:S01]  /*109a0*/  IMAD.MOV.U32 R117, RZ, RZ, R63 ;  /* 0x000000ffff757224 */ /* 0x000fe200078e003f */
[----:B------:R-:W-:Y:S01]  /*109b0*/  ISETP.GE.AND P2, PT, R2, R4, PT ;  /* 0x000000040200720c */ /* 0x000fe20003f46270 */
[----:B------:R-:W-:Y:S01]  /*109c0*/  IMAD.MOV.U32 R51, RZ, RZ, R53 ;  /* 0x000000ffff337224 */ /* 0x000fe200078e0035 */
[----:B------:R-:W-:Y:S01]  /*109d0*/  IADD3 R2, R0, 0x69, RZ ;  /* 0x0000006900027810 */ /* 0x000fe20007ffe0ff */
[----:B------:R-:W-:Y:S02]  /*109e0*/  IMAD.MOV.U32 R242, RZ, RZ, R211 ;  /* 0x000000fffff27224 */ /* 0x000fe400078e00d3 */
[----:B-1----:R-:W-:Y:S01]  /*109f0*/  FMUL.FTZ R6, R57, UR4 ;  /* 0x0000000439067c20 */ /* 0x002fe20008410000 */
[----:B------:R-:W-:Y:S01]  /*10a00*/  IMAD.MOV.U32 R243, RZ, RZ, R213 ;  /* 0x000000fffff37224 */ /* 0x000fe200078e00d5 */
[----:B------:R1:W5:Y:S02]  /*10a10*/  LDL.LU R3, [R1+0x28] ;  /* 0x0000280001037983 */ /* 0x0003640000300800 */
[----:B------:R4:W1:Y:S01]  /*10a20*/  MUFU.TANH R70, R6 ;  /* 0x0000000600467308 */ /* 0x0008620000002400 */
[----:B------:R-:W-:Y:S01]  /*10a30*/  FSEL R122, R65, -INF , !P5 ;  /* 0xff800000417a7808 */ /* 0x000fe20006800000 */
[----:B------:R-:W-:Y:S01]  /*10a40*/  BAR.SYNC.DEFER_BLOCKING 0x0 ;  /* 0x0000000000007b1d */ /* 0x000fe20000010000 */
[----:B------:R-:W-:-:S02]  /*10a50*/  ISETP.GE.AND P3, PT, R2, R5, PT ;  /* 0x000000050200720c */ /* 0x000fc40003f66270 */
[----:B------:R-:W-:Y:S01]  /*10a60*/  ISETP.GE.AND P5, PT, R2, R4, PT ;  /* 0x000000040200720c */ /* 0x000fe20003fa6270 */
[----:B------:R-:W-:Y:S01]  /*10a70*/  VIADD R2, R0, 0x71 ;  /* 0x0000007100027836 */ /* 0x000fe20000000000 */
[----:B---3--:R-:W-:Y:S01]  /*10a80*/  HMMA.16816.F32.BF16 R60, R8, R44, R16 ;  /* 0x0000002c083c723c */ /* 0x008fe20000041810 */
[----:B----4-:R-:W-:-:S04]  /*10a90*/  FMUL.FTZ R6, R59, UR4 ;  /* 0x000000043b067c20 */ /* 0x010fc80008410000 */
[----:B------:R3:W4:Y:S01]  /*10aa0*/  MUFU.TANH R69, R6 ;  /* 0x0000000600457308 */ /* 0x0007220000002400 */
[----:B------:R-:W-:Y:S01]  /*10ab0*/  FSEL R190, R190, -INF , !P2 ;  /* 0xff800000bebe7808 */ /* 0x000fe20005000000 */
[----:B--2---:R-:W-:Y:S01]  /*10ac0*/  HMMA.16816.F32.BF16 R16, R12, R32, R124 ;  /* 0x000000200c10723c */ /* 0x004fe2000004187c */
[----:B------:R-:W-:Y:S02]  /*10ad0*/  FSEL R189, R189, -INF , !P3 ;  /* 0xff800000bdbd7808 */ /* 0x000fe40005800000 */
[C---:B------:R-:W-:Y:S02]  /*10ae0*/  ISETP.GE.AND P2, PT, R2.reuse, R5, PT ;  /* 0x000000050200720c */ /* 0x040fe40003f46270 */
[----:B------:R-:W-:Y:S01]  /*10af0*/  ISETP.GE.AND P3, PT, R2, R4, PT ;  /* 0x000000040200720c */ /* 0x000fe20003f66270 */
[----:B------:R-:W-:Y:S02]  /*10b00*/  VIADD R2, R0, 0x79 ;  /* 0x0000007900027836 */ /* 0x000fe40000000000 */
[----:B---3--:R-:W-:-:S04]  /*10b10*/  FMUL.FTZ R6, R93, UR4 ;  /* 0x000000045d067c20 */ /* 0x008fc80008410000 */
[----:B------:R2:W3:Y:S01]  /*10b20*/  MUFU.TANH R66, R6 ;  /* 0x0000000600427308 */ /* 0x0004e20000002400 */
[----:B------:R-:W-:Y:S02]  /*10b30*/  FSEL R186, R186, -INF , !P5 ;  /* 0xff800000baba7808 */ /* 0x000fe40006800000 */
[----:B------:R-:W-:Y:S02]  /*10b40*/  FSEL R185, R185, -INF , !P2 ;  /* 0xff800000b9b97808 */ /* 0x000fe40005000000 */
[C---:B------:R-:W-:Y:S02]  /*10b50*/  ISETP.GE.AND P5, PT, R2.reuse, R5, PT ;  /* 0x000000050200720c */ /* 0x040fe40003fa6270 */
[----:B------:R-:W-:Y:S01]  /*10b60*/  ISETP.GE.AND P2, PT, R2, R4, PT ;  /* 0x000000040200720c */ /* 0x000fe20003f46270 */
[----:B------:R-:W-:Y:S02]  /*10b70*/  VIADD R2, R0, 0x81 ;  /* 0x0000008100027836 */ /* 0x000fe40000000000 */
[----:B--2---:R-:W-:-:S04]  /*10b80*/  FMUL.FTZ R6, R95, UR4 ;  /* 0x000000045f067c20 */ /* 0x004fc80008410000 */
        /* <DEDUP_REMOVED lines=9> */
[----:B------:R-:W-:Y:S01]  /*10c20*/  ISETP.GE.AND P2, PT, R2, R5, PT ;  /* 0x000000050200720c */ /* 0x000fe20003f46270 */
[----:B------:R-:W-:Y:S02]  /*10c30*/  IMAD.MOV.U32 R116, RZ, RZ, R51 ;  /* 0x000000ffff747224 */ /* 0x000fe400078e0033 */
[----:B--2---:R-:W-:-:S04]  /*10c40*/  FMUL.FTZ R6, R87, UR4 ;  /* 0x0000000457067c20 */ /* 0x004fc80008410000 */
[----:B------:R2:W3:Y:S01]  /*10c50*/  MUFU.TANH R59, R6 ;  /* 0x00000006003b7308 */ /* 0x0004e20000002400 */
[----:B------:R-:W-:Y:S02]  /*10c60*/  FSEL R133, R48, -INF , !P2 ;  /* 0xff80000030857808 */ /* 0x000fe40005000000 */
[----:B------:R-:W-:Y:S01]  /*10c70*/  FSEL R132, R132, -INF , !P3 ;  /* 0xff80000084847808 */ /* 0x000fe20005800000 */
[----:B--2---:R-:W-:Y:S01]  /*10c80*/  FMUL.FTZ R6, R73, UR4 ;  /* 0x0000000449067c20 */ /* 0x004fe20008410000 */
[----:B------:R-:W-:Y:S02]  /*10c90*/  MOV R73, R54 ;  /* 0x0000003600497202 */ /* 0x000fe40000000f00 */
[----:B------:R-:W-:Y:S01]  /*10ca0*/  HMMA.16816.F32.BF16 R52, R8, R46, R20 ;  /* 0x0000002e0834723c */ /* 0x000fe20000041814 */
[----:B------:R2:W3:Y:S05]  /*10cb0*/  MUFU.TANH R37, R6 ;  /* 0x0000000600257308 */ /* 0x0004ea0000002400 */
[----:B------:R-:W-:Y:S07]  /*10cc0*/  HMMA.16816.F32.BF16 R20, R12, R34, R172 ;  /* 0x000000220c14723c */ /* 0x000fee00000418ac */
[----:B------:R-:W-:Y:S01]  /*10cd0*/  FSEL R174, R49, -INF , !P5 ;  /* 0xff80000031ae7808 */ /* 0x000fe20006800000 */
[----:B--2---:R-:W-:Y:S01]  /*10ce0*/  FMUL.FTZ R6, R75, UR4 ;  /* 0x000000044b067c20 */ /* 0x004fe20008410000 */
[----:B------:R-:W-:-:S02]  /*10cf0*/  MOV R75, R50 ;  /* 0x00000032004b7202 */ /* 0x000fc40000000f00 */
[----:B------:R-:W-:Y:S01]  /*10d00*/  HMMA.16816.F32.BF16 R48, R8, R40, R16 ;  /* 0x000000280830723c */ /* 0x000fe20000041810 */
[----:B------:R-:W-:-:S05]  /*10d10*/  ISETP.GE.AND P3, PT, R2, R4, PT ;  /* 0x000000040200720c */ /* 0x000fca0003f66270 */
[C---:B------:R-:W-:Y:S01]  /*10d20*/  HMMA.16816.F32.BF16 R16, R12.reuse, R24, R176 ;  /* 0x000000180c10723c */ /* 0x040fe200000418b0 */
[----:B------:R-:W-:Y:S01]  /*10d30*/  IADD3 R2, R0, 0x91, RZ ;  /* 0x0000009100027810 */ /* 0x000fe20007ffe0ff */
[----:B------:R2:W3:Y:S03]  /*10d40*/  MUFU.TANH R34, R6 ;  /* 0x0000000600227308 */ /* 0x0004e60000002400 */
[CC--:B------:R-:W-:Y:S01]  /*10d50*/  ISETP.GE.AND P5, PT, R2.reuse, R5.reuse, PT ;  /* 0x000000050200720c */ /* 0x0c0fe20003fa6270 */
[----:B------:R-:W-:Y:S01]  /*10d60*/  HMMA.16816.F32.BF16 R12, R12, R26, R128 ;  /* 0x0000001a0c0c723c */ /* 0x000fe20000041880 */
[----:B------:R-:W-:Y:S01]  /*10d70*/  ISETP.GE.AND P2, PT, R2, R4, PT ;  /* 0x000000040200720c */ /* 0x000fe20003f46270 */
[----:B------:R-:W-:Y:S01]  /*10d80*/  VIADD R2, R0, 0x99 ;  /* 0x0000009900027836 */ /* 0x000fe20000000000 */
[----:B------:R-:W-:Y:S02]  /*10d90*/  FSEL R175, R104, -INF , !P3 ;  /* 0xff80000068af7808 */ /* 0x000fe40005800000 */
[----:B------:R-:W-:Y:S01]  /*10da0*/  FSEL R169, R101, -INF , !P5 ;  /* 0xff80000065a97808 */ /* 0x000fe20006800000 */
[----:B------:R-:W-:Y:S01]  /*10db0*/  HMMA.16816.F32.BF16 R44, R8, R42, R20 ;  /* 0x0000002a082c723c */ /* 0x000fe20000041814 */
[----:B------:R-:W-:-:S02]  /*10dc0*/  ISETP.GE.AND P3, PT, R2, R5, PT ;  /* 0x000000050200720c */ /* 0x000fc40003f66270 */
[----:B------:R-:W-:Y:S01]  /*10dd0*/  ISETP.GE.AND P5, PT, R2, R4, PT ;  /* 0x000000040200720c */ /* 0x000fe20003fa6270 */
[----:B--2---:R-:W-:Y:S01]  /*10de0*/  FMUL.FTZ R6, R61, UR4 ;  /* 0x000000043d067c20 */ /* 0x004fe20008410000 */
[----:B------:R-:W-:-:S03]  /*10df0*/  VIADD R2, R0, 0xa1 ;  /* 0x000000a100027836 */ /* 0x000fc60000000000 */
[----:B------:R2:W3:Y:S01]  /*10e00*/  MUFU.TANH R33, R6 ;  /* 0x0000000600217308 */ /* 0x0004e20000002400 */
[----:B------:R-:W-:Y:S02]  /*10e10*/  FSEL R179, R99, -INF , !P2 ;  /* 0xff80000063b37808 */ /* 0x000fe40005000000 */
[----:B------:R-:W-:Y:S02]  /*10e20*/  FSEL R172, R97, -INF , !P3 ;  /* 0xff80000061ac7808 */ /* 0x000fe40005800000 */
[C---:B------:R-:W-:Y:S02]  /*10e30*/  ISETP.GE.AND P2, PT, R2.reuse, R5, PT ;  /* 0x000000050200720c */ /* 0x040fe40003f46270 */
[----:B------:R-:W-:Y:S01]  /*10e40*/  ISETP.GE.AND P3, PT, R2, R4, PT ;  /* 0x000000040200720c */ /* 0x000fe20003f66270 */
[----:B------:R-:W-:Y:S01]  /*10e50*/  VIADD R2, R0, 0xa9 ;  /* 0x000000a900027836 */ /* 0x000fe20000000000 */
[----:B------:R-:W-:Y:S01]  /*10e60*/  HMMA.16816.F32.BF16 R40, R8, R28, R16 ;  /* 0x0000001c0828723c */ /* 0x000fe20000041810 */
[----:B--2---:R-:W-:-:S04]  /*10e70*/  FMUL.FTZ R6, R63, UR4 ;  /* 0x000000043f067c20 */ /* 0x004fc80008410000 */
[----:B------:R2:W3:Y:S01]  /*10e80*/  MUFU.TANH R32, R6 ;  /* 0x0000000600207308 */ /* 0x0004e20000002400 */
[----:B------:R-:W-:Y:S02]  /*10e90*/  FSEL R194, R89, -INF , !P5 ;  /* 0xff80000059c27808 */ /* 0x000fe40006800000 */
[C---:B------:R-:W-:Y:S02]  /*10ea0*/  ISETP.GE.AND P5, PT, R2.reuse, R5, PT ;  /* 0x000000050200720c */ /* 0x040fe40003fa6270 */
[----:B------:R-:W-:Y:S02]  /*10eb0*/  FSEL R173, R7, -INF , !P2 ;  /* 0xff80000007ad7808 */ /* 0x000fe40005000000 */
[----:B------:R-:W-:Y:S02]  /*10ec0*/  ISETP.GE.AND P2, PT, R2, R4, PT ;  /* 0x000000040200720c */ /* 0x000fe40003f46270 */
[----:B------:R-:W-:Y:S01]  /*10ed0*/  MOV R87, R196 ;  /* 0x000000c400577202 */ /* 0x000fe20000000f00 */
[----:B--2---:R-:W-:-:S04]  /*10ee0*/  FMUL.FTZ R6, R53, UR4 ;  /* 0x0000000435067c20 */ /* 0x004fc80008410000 */
[----:B------:R2:W3:Y:S01]  /*10ef0*/  MUFU.TANH R22, R6 ;  /* 0x0000000600167308 */ /* 0x0004e20000002400 */
[----:B------:R-:W-:Y:S01]  /*10f00*/  IADD3 R2, R0, 0xb9, RZ ;  /* 0x000000b900027810 */ /* 0x000fe20007ffe0ff */
[----:B------:R-:W-:Y:S01]  /*10f10*/  FMUL.FTZ R7, R55, UR4 ;  /* 0x0000000437077c20 */ /* 0x000fe20008410000 */
[----:B------:R-:W-:Y:S02]  /*10f20*/  FSEL R196, R81, -INF , !P3 ;  /* 0xff80000051c47808 */ /* 0x000fe40005800000 */
[----:B------:R-:W-:Y:S01]  /*10f30*/  FSEL R177, R77, -INF , !P5 ;  /* 0xff8000004db17808 */ /* 0x000fe20006800000 */
[----:B------:R-:W-:Y:S01]  /*10f40*/  HMMA.16816.F32.BF16 R24, R8, R30, R12 ;  /* 0x0000001e0818723c */ /* 0x000fe2000004180c */
[----:B------:R-:W-:Y:S01]  /*10f50*/  FSEL R199, R71, -INF , !P2 ;  /* 0xff80000047c77808 */ /* 0x000fe20005000000 */
[----:B------:R-:W-:Y:S01]  /*10f60*/  IMAD.MOV.U32 R93, RZ, RZ, R246 ;  /* 0x000000ffff5d7224 */ /* 0x000fe200078e00f6 */
[----:B------:R-:W-:Y:S01]  /*10f70*/  ISETP.GE.AND P2, PT, R2, R5, PT ;  /* 0x000000050200720c */ /* 0x000fe20003f46270 */
[----:B--2---:R-:W-:Y:S01]  /*10f80*/  VIADD R6, R0, 0xb1 ;  /* 0x000000b100067836 */ /* 0x004fe20000000000 */
[----:B------:R2:W2:Y:S01]  /*10f90*/  MUFU.TANH R21, R7 ;  /* 0x0000000700157308 */ /* 0x0004a20000002400 */
[----:B------:R-:W-:-:S03]  /*10fa0*/  IMAD.MOV.U32 R246, RZ, RZ, R193 ;  /* 0x000000fffff67224 */ /* 0x000fc600078e00c1 */
[CC--:B------:R-:W-:Y:S02]  /*10fb0*/  ISETP.GE.AND P3, PT, R6.reuse, R5.reuse, PT ;  /* 0x000000050600720c */ /* 0x0c0fe40003f66270 */
[-C--:B------:R-:W-:Y:S01]  /*10fc0*/  ISETP.GE.AND P5, PT, R6, R4.reuse, PT ;  /* 0x000000040600720c */ /* 0x080fe20003fa6270 */
[----:B------:R-:W-:Y:S01]  /*10fd0*/  VIADD R6, R0, 0xc1 ;  /* 0x000000c100067836 */ /* 0x000fe20000000000 */
[----:B-1----:R-:W-:Y:S01]  /*10fe0*/  FSEL R193, R70, -INF , !P3 ;  /* 0xff80000046c17808 */ /* 0x002fe20005800000 */
[----:B------:R-:W-:Y:S01]  /*10ff0*/  IMAD.MOV.U32 R125, RZ, RZ, R244 ;  /* 0x000000ffff7d7224 */ /* 0x000fe200078e00f4 */
[-C--:B------:R-:W-:Y:S01]  /*11000*/  ISETP.GE.AND P3, PT, R2, R4.reuse, PT ;  /* 0x000000040200720c */ /* 0x080fe20003f66270 */
[----:B------:R-:W-:Y:S01]  /*11010*/  IMAD.MOV.U32 R101, RZ, RZ, R202 ;  /* 0x000000ffff657224 */ /* 0x000fe200078e00ca */
[----:B----4-:R-:W-:Y:S01]  /*11020*/  FSEL R202, R69, -INF , !P5 ;  /* 0xff80000045ca7808 */ /* 0x010fe20006800000 */
[----:B------:R-:W-:Y:S01]  /*11030*/  IMAD.MOV.U32 R244, RZ, RZ, R198 ;  /* 0x000000fffff47224 */ /* 0x000fe200078e00c6 */
[----:B------:R-:W-:Y:S01]  /*11040*/  ISETP.GE.AND P5, PT, R6, R5, PT ;  /* 0x000000050600720c */ /* 0x000fe20003fa6270 */
[----:B------:R-:W-:Y:S01]  /*11050*/  VIADD R2, R0, 0xc9 ;  /* 0x000000c900027836 */ /* 0x000fe20000000000 */
[----:B---3--:R-:W-:Y:S01]  /*11060*/  FSEL R198, R66, -INF , !P2 ;  /* 0xff80000042c67808 */ /* 0x008fe20005000000 */
[----:B--2---:R-:W-:Y:S01]  /*11070*/  FMUL.FTZ R7, R49, UR4 ;  /* 0x0000000431077c20 */ /* 0x004fe20008410000 */
[----:B------:R-:W-:Y:S01]  /*11080*/  ISETP.GE.AND P2, PT, R6, R4, PT ;  /* 0x000000040600720c */ /* 0x000fe20003f46270 */
[----:B------:R-:W-:Y:S01]  /*11090*/  FMUL.FTZ R6, R45, UR4 ;  /* 0x000000042d067c20 */ /* 0x000fe20008410000 */
[----:B------:R-:W-:Y:S01]  /*110a0*/  IMAD.MOV.U32 R85, RZ, RZ, R201 ;  /* 0x000000ffff557224 */ /* 0x000fe200078e00c9 */
[----:B------:R1:W2:Y:S01]  /*110b0*/  MUFU.TANH R20, R7 ;  /* 0x0000000700147308 */ /* 0x0002a20000002400 */
[----:B------:R-:W-:-:S02]  /*110c0*/  FSEL R204, R65, -INF , !P3 ;  /* 0xff80000041cc7808 */ /* 0x000fc40005800000 */
[----:B------:R-:W-:Y:S02]  /*110d0*/  FSEL R201, R57, -INF , !P5 ;  /* 0xff80000039c97808 */ /* 0x000fe40006800000 */
[C---:B------:R-:W-:Y:S02]  /*110e0*/  ISETP.GE.AND P3, PT, R2.reuse, R5, PT ;  /* 0x000000050200720c */ /* 0x040fe40003f66270 */
[----:B------:R-:W-:Y:S01]  /*110f0*/  ISETP.GE.AND P5, PT, R2, R4, PT ;  /* 0x000000040200720c */ /* 0x000fe20003fa6270 */
[----:B------:R3:W-:Y:S01]  /*11100*/  MUFU.TANH R16, R6 ;  /* 0x0000000600107308 */ /* 0x0007e20000002400 */
[----:B------:R-:W-:Y:S01]  /*11110*/  VIADD R2, R0, 0xd1 ;  /* 0x000000d100027836 */ /* 0x000fe20000000000 */
[----:B------:R-:W-:Y:S01]  /*11120*/  MOV R127, R205 ;  /* 0x000000cd007f7202 */ /* 0x000fe20000000f00 */
[----:B------:R-:W-:Y:S02]  /*11130*/  IMAD.MOV.U32 R63, RZ, RZ, R207 ;  /* 0x000000ffff3f7224 */ /* 0x000fe400078e00cf */
[----:B-1----:R-:W-:Y:S01]  /*11140*/  FMUL.FTZ R7, R51, UR4 ;  /* 0x0000000433077c20 */ /* 0x002fe20008410000 */
[----:B------:R-:W-:-:S03]  /*11150*/  FSEL R207, R59, -INF , !P2 ;  /* 0xff8000003bcf7808 */ /* 0x000fc60005000000 */
[----:B------:R1:W4:Y:S01]  /*11160*/  MUFU.TANH R17, R7 ;  /* 0x0000000700117308 */ /* 0x0003220000002400 */
[----:B------:R-:W-:Y:S01]  /*11170*/  FSEL R205, R37, -INF , !P3 ;  /* 0xff80000025cd7808 */ /* 0x000fe20005800000 */
[----:B---3--:R-:W-:Y:S01]  /*11180*/  FMUL.FTZ R6, R47, UR4 ;  /* 0x000000042f067c20 */ /* 0x008fe20008410000 */
[C---:B------:R-:W-:Y:S02]  /*11190*/  ISETP.GE.AND P2, PT, R2.reuse, R5, PT ;  /* 0x000000050200720c */ /* 0x040fe40003f46270 */
[----:B------:R-:W-:-:S03]  /*111a0*/  ISETP.GE.AND P3, PT, R2, R4, PT ;  /* 0x000000040200720c */ /* 0x000fc60003f66270 */
[----:B------:R3:W4:Y:S01]  /*111b0*/  MUFU.TANH R10, R6 ;  /* 0x00000006000a7308 */ /* 0x0007220000002400 */
[----:B------:R-:W-:Y:S01]  /*111c0*/  VIADD R2, R0, 0xe1 ;  /* 0x000000e100027836 */ /* 0x000fe20000000000 */
[----:B------:R-:W-:Y:S01]  /*111d0*/  MOV R104, R215 ;  /* 0x000000d700687202 */ /* 0x000fe20000000f00 */
[----:B------:R-:W-:Y:S02]  /*111e0*/  IMAD.MOV.U32 R126, RZ, RZ, R209 ;  /* 0x000000ffff7e7224 */ /* 0x000fe400078e00d1 */
[----:B-1----:R-:W-:Y:S01]  /*111f0*/  FMUL.FTZ R7, R41, UR4 ;  /* 0x0000000429077c20 */ /* 0x002fe20008410000 */
[----:B------:R-:W-:-:S03]  /*11200*/  FSEL R209, R34, -INF , !P5 ;  /* 0xff80000022d17808 */ /* 0x000fc60006800000 */
[----:B------:R1:W4:Y:S01]  /*11210*/  MUFU.TANH R9, R7 ;  /* 0x0000000700097308 */ /* 0x0003220000002400 */
[----:B------:R-:W-:Y:S02]  /*11220*/  FSEL R211, R33, -INF , !P2 ;  /* 0xff80000021d37808 */ /* 0x000fe40005000000 */
[----:B---3--:R-:W-:Y:S02]  /*11230*/  IADD3 R6, R0, 0xd9, RZ ;  /* 0x000000d900067810 */ /* 0x008fe40007ffe0ff */
[----:B------:R-:W-:Y:S02]  /*11240*/  FSEL R215, R32, -INF , !P3 ;  /* 0xff80000020d77808 */ /* 0x000fe40005800000 */
[CC--:B------:R-:W-:Y:S02]  /*11250*/  ISETP.GE.AND P5, PT, R6.reuse, R5.reuse, PT ;  /* 0x000000050600720c */ /* 0x0c0fe40003fa6270 */
[----:B------:R-:W-:Y:S01]  /*11260*/  ISETP.GE.AND P2, PT, R6, R4, PT ;  /* 0x000000040600720c */ /* 0x000fe20003f46270 */
[----:B------:R-:W-:Y:S01]  /*11270*/  VIADD R6, R0, 0xe9 ;  /* 0x000000e900067836 */ /* 0x000fe20000000000 */
[----:B------:R-:W-:Y:S01]  /*11280*/  ISETP.GE.AND P3, PT, R2, R5, PT ;  /* 0x000000050200720c */ /* 0x000fe20003f66270 */
[----:B-1----:R-:W-:Y:S01]  /*11290*/  FMUL.FTZ R7, R43, UR4 ;  /* 0x000000042b077c20 */ /* 0x002fe20008410000 */
[----:B------:R-:W-:-:S03]  /*112a0*/  MOV R95, R245 ;  /* 0x000000f5005f7202 */ /* 0x000fc60000000f00 */
[----:B------:R1:W3:Y:S01]  /*112b0*/  MUFU.TANH R8, R7 ;  /* 0x0000000700087308 */ /* 0x0002e20000002400 */
[----:B------:R-:W-:Y:S02]  /*112c0*/  FSEL R213, R22, -INF , !P5 ;  /* 0xff80000016d57808 */ /* 0x000fe40006800000 */
[----:B------:R-:W-:Y:S02]  /*112d0*/  FSEL R245, R21, -INF , !P2 ;  /* 0xff80000015f57808 */ /* 0x000fe40005000000 */
[----:B--2---:R-:W-:Y:S02]  /*112e0*/  FSEL R248, R20, -INF , !P3 ;  /* 0xff80000014f87808 */ /* 0x004fe40005800000 */
[-C--:B------:R-:W-:Y:S01]  /*112f0*/  ISETP.GE.AND P5, PT, R2, R4.reuse, PT ;  /* 0x000000040200720c */ /* 0x080fe20003fa6270 */
[----:B------:R-:W-:Y:S01]  /*11300*/  VIADD R2, R0, 0xf1 ;  /* 0x000000f100027836 */ /* 0x000fe20000000000 */
[C---:B------:R-:W-:Y:S02]  /*11310*/  ISETP.GE.AND P2, PT, R6.reuse, R5, PT ;  /* 0x000000050600720c */ /* 0x040fe40003f46270 */
[----:B------:R-:W-:Y:S01]  /*11320*/  ISETP.GE.AND P3, PT, R6, R4, PT ;  /* 0x000000040600720c */ /* 0x000fe20003f66270 */
[----:B-1----:R-:W-:Y:S01]  /*11330*/  FMUL.FTZ R7, R25, UR4 ;  /* 0x0000000419077c20 */ /* 0x002fe20008410000 */
[----:B------:R-:W-:-:S03]  /*11340*/  IMAD.MOV.U32 R35, RZ, RZ, R250 ;  /* 0x000000ffff237224 */ /* 0x000fc600078e00fa */
[----:B------:R1:W2:Y:S01]  /*11350*/  MUFU.TANH R6, R7 ;  /* 0x0000000700067308 */ /* 0x0002a20000002400 */
[----:B------:R-:W-:Y:S01]  /*11360*/  IMAD.MOV.U32 R124, RZ, RZ, R249 ;  /* 0x000000ffff7c7224 */ /* 0x000fe200078e00f9 */
[----:B----4-:R-:W-:Y:S01]  /*11370*/  FSEL R250, R17, -INF , !P5 ;  /* 0xff80000011fa7808 */ /* 0x010fe20006800000 */
[----:B------:R-:W-:Y:S01]  /*11380*/  IMAD.MOV.U32 R61, RZ, RZ, R251 ;  /* 0x000000ffff3d7224 */ /* 0x000fe200078e00fb */
[-C--:B------:R-:W-:Y:S02]  /*11390*/  ISETP.GE.AND P5, PT, R2, R5.reuse, PT ;  /* 0x000000050200720c */ /* 0x080fe40003fa6270 */
[----:B------:R-:W-:Y:S02]  /*113a0*/  FSEL R249, R16, -INF , !P2 ;  /* 0xff80000010f97808 */ /* 0x000fe40005000000 */
[----:B------:R-:W-:Y:S01]  /*113b0*/  ISETP.GE.AND P2, PT, R2, R4, PT ;  /* 0x000000040200720c */ /* 0x000fe20003f46270 */
[----:B------:R-:W-:Y:S01]  /*113c0*/  FMUL.FTZ R2, R96, UR4 ;  /* 0x0000000460027c20 */ /* 0x000fe20008410000 */
[----:B------:R-:W-:Y:S01]  /*113d0*/  VIADD R37, R0, 0xf9 ;  /* 0x000000f900257836 */ /* 0x000fe20000000000 */
[----:B------:R-:W-:Y:S01]  /*113e0*/  FSEL R251, R10, -INF , !P3 ;  /* 0xff8000000afb7808 */ /* 0x000fe20005800000 */
[----:B------:R-:W-:Y:S01]  /*113f0*/  IMAD.MOV.U32 R178, RZ, RZ, R63 ;  /* 0x000000ffffb27224 */ /* 0x000fe200078e003f */
[----:B------:R-:W-:Y:S01]  /*11400*/  FSEL R252, R9, -INF , !P5 ;  /* 0xff80000009fc7808 */ /* 0x000fe20006800000 */
[----:B------:R-:W-:Y:S01]  /*11410*/  IMAD.MOV.U32 R63, RZ, RZ, R104 ;  /* 0x000000ffff3f7224 */ /* 0x000fe200078e0068 */
[----:B-1----:R-:W-:Y:S01]  /*11420*/  MOV R7, UR6 ;  /* 0x0000000600077c02 */ /* 0x002fe20008000f00 */
[----:B------:R1:W4:Y:S01]  /*11430*/  MUFU.TANH R81, R2 ;  /* 0x0000000200517308 */ /* 0x0003220000002400 */
[----:B------:R-:W-:-:S02]  /*11440*/  ISETP.GE.AND P3, PT, R0, R5, PT ;  /* 0x000000050000720c */ /* 0x000fc40003f66270 */
[----:B------:R-:W-:Y:S02]  /*11450*/  ISETP.GE.AND P5, PT, R0, R4, PT ;  /* 0x000000040000720c */ /* 0x000fe40003fa6270 */
[----:B------:R-:W-:Y:S02]  /*11460*/  LOP3.LUT R0, R7, 0x10, R64, 0xfe, !PT ;  /* 0x0000001007007812 */ /* 0x000fe400078efe40 */
[----:B------:R-:W-:Y:S01]  /*11470*/  MOV R104, R61 ;  /* 0x0000003d00687202 */ /* 0x000fe20000000f00 */
[----:B------:R-:W-:Y:S01]  /*11480*/  IMAD.MOV.U32 R61, RZ, RZ, R35 ;  /* 0x000000ffff3d7224 */ /* 0x000fe200078e0023 */
[----:B---3--:R-:W-:Y:S01]  /*11490*/  FSEL R7, R8, -INF , !P2 ;  /* 0xff80000008077808 */ /* 0x008fe20005000000 */
[----:B------:R-:W-:Y:S01]  /*114a0*/  IMAD.MOV.U32 R35, RZ, RZ, R75 ;  /* 0x000000ffff237224 */ /* 0x000fe200078e004b */
[----:B------:R-:W-:Y:S01]  /*114b0*/  ISETP.GE.AND P2, PT, R37, R5, PT ;  /* 0x000000052500720c */ /* 0x000fe20003f46270 */
[----:B------:R-:W-:Y:S01]  /*114c0*/  IMAD.MOV.U32 R75, RZ, RZ, R73 ;  /* 0x000000ffff4b7224 */ /* 0x000fe200078e0049 */
[----:B------:R-:W-:Y:S01]  /*114d0*/  MOV R73, R79 ;  /* 0x0000004f00497202 */ /* 0x000fe20000000f00 */
[----:B-1----:R-:W-:Y:S01]  /*114e0*/  FMUL.FTZ R2, R98, UR4 ;  /* 0x0000000462027c20 */ /* 0x002fe20008410000 */
[----:B------:R-:W-:-:S03]  /*114f0*/  FSEL R83, R83, -INF , !P3 ;  /* 0xff80000053537808 */ /* 0x000fc60005800000 */
[----:B------:R2:W1:Y:S01]  /*11500*/  MUFU.TANH R79, R2 ;  /* 0x00000002004f7308 */ /* 0x0004620000002400 */
[----:B------:R-:W-:Y:S01]  /*11510*/  ISETP.GE.AND P3, PT, R0, R5, PT ;  /* 0x000000050000720c */ /* 0x000fe20003f66270 */
[----:B------:R-:W-:Y:S01]  /*11520*/  STL [R1+0x4], R7 ;  /* 0x0000040701007387 */ /* 0x000fe20000100800 */
[----:B------:R-:W-:Y:S01]  /*11530*/  IMAD.U32 R15, RZ, RZ, UR6 ;  /* 0x00000006ff0f7e24 */ /* 0x000fe2000f8e00ff */
[----:B------:R-:W-:Y:S01]  /*11540*/  MOV R89, R61 ;  /* 0x0000003d00597202 */ /* 0x000fe20000000f00 */
[----:B------:R-:W-:Y:S02]  /*11550*/  IMAD.U32 R47, RZ, RZ, UR6 ;  /* 0x00000006ff2f7e24 */ /* 0x000fe4000f8e00ff */
[----:B------:R-:W-:Y:S01]  /*11560*/  FMUL.FTZ R61, R56, UR4 ;  /* 0x00000004383d7c20 */ /* 0x000fe20008410000 */
[----:B------:R-:W-:Y:S01]  /*11570*/  IMAD.MOV.U32 R176, RZ, RZ, R104 ;  /* 0x000000ffffb07224 */ /* 0x000fe200078e0068 */
[----:B--2---:R-:W-:Y:S02]  /*11580*/  FSEL R2, R6, -INF , !P2 ;  /* 0xff80000006027808 */ /* 0x004fe40005000000 */
[----:B------:R-:W-:Y:S01]  /*11590*/  ISETP.GE.AND P2, PT, R0, R4, PT ;  /* 0x000000040000720c */ /* 0x000fe20003f46270 */
[----:B------:R-:W-:-:S02]  /*115a0*/  FMUL.FTZ R0, R100, UR4 ;  /* 0x0000000464007c20 */ /* 0x000fc40008410000 */
[----:B------:R2:W-:Y:S02]  /*115b0*/  STL [R1], R2 ;  /* 0x0000000201007387 */ /* 0x0005e40000100800 */
[----:B------:R3:W1:Y:S01]  /*115c0*/  MUFU.TANH R77, R0 ;  /* 0x00000000004d7308 */ /* 0x0006620000002400 */
[----:B------:R-:W-:Y:S01]  /*115d0*/  IMAD.MOV.U32 R99, RZ, RZ, R75 ;  /* 0x000000ffff637224 */ /* 0x000fe200078e004b */
[----:B------:R-:W-:Y:S01]  /*115e0*/  MOV R12, UR6 ;  /* 0x00000006000c7c02 */ /* 0x000fe20008000f00 */
[----:B------:R-:W-:Y:S02]  /*115f0*/  IMAD.MOV.U32 R131, RZ, RZ, R73 ;  /* 0x000000ffff837224 */ /* 0x000fe400078e0049 */
[----:B------:R-:W-:Y:S01]  /*11600*/  IMAD.U32 R6, RZ, RZ, UR6 ;  /* 0x00000006ff067e24 */ /* 0x000fe2000f8e00ff */
[----:B------:R-:W-:Y:S01]  /*11610*/  MOV R53, UR6 ;  /* 0x0000000600357c02 */ /* 0x000fe20008000f00 */
[----:B------:R-:W-:Y:S02]  /*11620*/  IMAD.MOV.U32 R104, RZ, RZ, R35 ;  /* 0x000000ffff687224 */ /* 0x000fe400078e0023 */
[----:B------:R-:W-:-:S02]  /*11630*/  IMAD.U32 R10, RZ, RZ, UR6 ;  /* 0x00000006ff0a7e24 */ /* 0x000fc4000f8e00ff */
[----:B------:R-:W-:Y:S01]  /*11640*/  IMAD.U32 R13, RZ, RZ, UR6 ;  /* 0x00000006ff0d7e24 */ /* 0x000fe2000f8e00ff */
[--C-:B------:R-:W-:Y:S01]  /*11650*/  LOP3.LUT R28, R15, 0x50, R64.reuse, 0xfe, !PT ;  /* 0x000000500f1c7812 */ /* 0x100fe200078efe40 */
[----:B------:R-:W-:Y:S01]  /*11660*/  IMAD.U32 R17, RZ, RZ, UR6 ;  /* 0x00000006ff117e24 */ /* 0x000fe2000f8e00ff */
[----:B---3--:R-:W-:Y:S01]  /*11670*/  MOV R0, UR6 ;  /* 0x0000000600007c02 */ /* 0x008fe20008000f00 */
[----:B------:R-:W-:Y:S02]  /*11680*/  IMAD.U32 R51, RZ, RZ, UR6 ;  /* 0x00000006ff337e24 */ /* 0x000fe4000f8e00ff */
[----:B--2---:R-:W-:Y:S01]  /*11690*/  FMUL.FTZ R2, R102, UR4 ;  /* 0x0000000466027c20 */ /* 0x004fe20008410000 */
[----:B------:R-:W-:Y:S01]  /*116a0*/  IMAD.U32 R56, RZ, RZ, UR6 ;  /* 0x00000006ff387e24 */ /* 0x000fe2000f8e00ff */
[----:B------:R-:W-:Y:S02]  /*116b0*/  LOP3.LUT R35, R0, 0x18, R64, 0xfe, !PT ;  /* 0x0000001800237812 */ /* 0x000fe400078efe40 */
[----:B------:R2:W3:Y:S01]  /*116c0*/  MUFU.TANH R75, R2 ;  /* 0x00000002004b7308 */ /* 0x0004e20000002400 */
[----:B------:R-:W-:-:S02]  /*116d0*/  IMAD.MOV.U32 R97, RZ, RZ, R178 ;  /* 0x000000ffff617224 */ /* 0x000fc400078e00b2 */
[----:B------:R-:W-:Y:S01]  /*116e0*/  FMUL.FTZ R9, R88, UR4 ;  /* 0x0000000458097c20 */ /* 0x000fe20008410000 */
[----:B------:R-:W-:Y:S02]  /*116f0*/  IMAD.U32 R14, RZ, RZ, UR6 ;  /* 0x00000006ff0e7e24 */ /* 0x000fe4000f8e00ff */
[----:B------:R-:W-:Y:S01]  /*11700*/  FMUL.FTZ R8, R90, UR4 ;  /* 0x000000045a087c20 */ /* 0x000fe20008410000 */
[----:B------:R-:W-:Y:S01]  /*11710*/  IMAD.U32 R45, RZ, RZ, UR6 ;  /* 0x00000006ff2d7e24 */ /* 0x000fe2000f8e00ff */
[--C-:B------:R-:W-:Y:S01]  /*11720*/  LOP3.LUT R15, R47, 0xa0, R64.reuse, 0xfe, !PT ;  /* 0x000000a02f0f7812 */ /* 0x100fe200078efe40 */
[----:B------:R-:W-:Y:S02]  /*11730*/  IMAD.U32 R49, RZ, RZ, UR6 ;  /* 0x00000006ff317e24 */ /* 0x000fe4000f8e00ff */
[----:B------:R-:W-:Y:S01]  /*11740*/  FMUL.FTZ R7, R80, UR4 ;  /* 0x0000000450077c20 */ /* 0x000fe20008410000 */
[----:B------:R-:W-:Y:S01]  /*11750*/  IMAD.MOV.U32 R178, RZ, RZ, R63 ;  /* 0x000000ffffb27224 */ /* 0x000fe200078e003f */
[--C-:B------:R-:W-:Y:S01]  /*11760*/  LOP3.LUT R34, R6, 0x20, R64.reuse, 0xfe, !PT ;  /* 0x0000002006227812 */ /* 0x100fe200078efe40 */
[----:B------:R-:W-:Y:S01]  /*11770*/  IMAD.U32 R63, RZ, RZ, UR6 ;  /* 0x00000006ff3f7e24 */ /* 0x000fe2000f8e00ff */
[----:B------:R-:W-:-:S02]  /*11780*/  LOP3.LUT R31, R12, 0x38, R64, 0xfe, !PT ;  /* 0x000000380c1f7812 */ /* 0x000fc400078efe40 */
[----:B------:R-:W-:Y:S01]  /*11790*/  FSEL R47, R131, -INF , !P5 ;  /* 0xff800000832f7808 */ /* 0x000fe20006800000 */
[----:B--2---:R-:W-:Y:S01]  /*117a0*/  IMAD.U32 R2, RZ, RZ, UR6 ;  /* 0x00000006ff027e24 */ /* 0x004fe2000f8e00ff */
[--C-:B------:R-:W-:Y:S01]  /*117b0*/  LOP3.LUT R32, R10, 0x30, R64.reuse, 0xfe, !PT ;  /* 0x000000300a207812 */ /* 0x100fe200078efe40 */
[----:B------:R-:W-:Y:S01]  /*117c0*/  FMUL.FTZ R11, R82, UR4 ;  /* 0x00000004520b7c20 */ /* 0x000fe20008410000 */
[--C-:B------:R-:W-:Y:S01]  /*117d0*/  LOP3.LUT R30, R13, 0x40, R64.reuse, 0xfe, !PT ;  /* 0x000000400d1e7812 */ /* 0x100fe200078efe40 */
[----:B------:R-:W-:Y:S01]  /*117e0*/  IMAD.U32 R55, RZ, RZ, UR6 ;  /* 0x00000006ff377e24 */ /* 0x000fe2000f8e00ff */
[--C-:B------:R-:W-:Y:S02]  /*117f0*/  LOP3.LUT R12, R53, 0xb8, R64.reuse, 0xfe, !PT ;  /* 0x000000b8350c7812 */ /* 0x100fe400078efe40 */
[----:B------:R-:W-:Y:S01]  /*11800*/  ISETP.GE.AND P5, PT, R35, R5, PT ;  /* 0x000000052300720c */ /* 0x000fe20003fa6270 */
[----:B------:R2:W3:Y:S01]  /*11810*/  MUFU.TANH R73, R9 ;  /* 0x0000000900497308 */ /* 0x0004e20000002400 */
[----:B------:R-:W-:-:S02]  /*11820*/  LOP3.LUT R33, R2, 0x28, R64, 0xfe, !PT ;  /* 0x0000002802217812 */ /* 0x000fc400078efe40 */
[--C-:B------:R-:W-:Y:S02]  /*11830*/  LOP3.LUT R22, R17, 0x68, R64.reuse, 0xfe, !PT ;  /* 0x0000006811167812 */ /* 0x100fe400078efe40 */
[--C-:B------:R-:W-:Y:S02]  /*11840*/  LOP3.LUT R13, R51, 0xb0, R64.reuse, 0xfe, !PT ;  /* 0x000000b0330d7812 */ /* 0x100fe400078efe40 */
[--C-:B------:R-:W-:Y:S01]  /*11850*/  LOP3.LUT R10, R56, 0xc8, R64.reuse, 0xfe, !PT ;  /* 0x000000c8380a7812 */ /* 0x100fe200078efe40 */
[----:B------:R4:W3:Y:S01]  /*11860*/  MUFU.TANH R71, R8 ;  /* 0x0000000800477308 */ /* 0x0008e20000002400 */
[----:B------:R-:W-:Y:S02]  /*11870*/  FSEL R53, R89, -INF , !P6 ;  /* 0xff80000059357808 */ /* 0x000fe40007000000 */
[----:B------:R-:W-:Y:S02]  /*11880*/  MOV R16, UR6 ;  /* 0x0000000600107c02 */ /* 0x000fe40008000f00 */
[----:B------:R-:W-:-:S02]  /*11890*/  LOP3.LUT R29, R14, 0x48, R64, 0xfe, !PT ;  /* 0x000000480e1d7812 */ /* 0x000fc400078efe40 */
[--C-:B------:R-:W-:Y:S01]  /*118a0*/  LOP3.LUT R17, R45, 0x90, R64.reuse, 0xfe, !PT ;  /* 0x000000902d117812 */ /* 0x100fe200078efe40 */
[----:B------:R1:W3:Y:S01]  /*118b0*/  MUFU.TANH R70, R7 ;  /* 0x0000000700467308 */ /* 0x0002e20000002400 */
[----:B------:R-:W-:Y:S01]  /*118c0*/  ISETP.GE.AND P6, PT, R35, R4, PT ;  /* 0x000000042300720c */ /* 0x000fe20003fc6270 */
[----:B--2---:R-:W-:Y:S01]  /*118d0*/  IMAD.U32 R9, RZ, RZ, UR6 ;  /* 0x00000006ff097e24 */ /* 0x004fe2000f8e00ff */
[----:B------:R-:W-:Y:S02]  /*118e0*/  FSEL R56, R97, -INF , !P4 ;  /* 0xff80000061387808 */ /* 0x000fe40006000000 */
[----:B------:R-:W-:Y:S01]  /*118f0*/  FSEL R51, R99, -INF , !P3 ;  /* 0xff80000063337808 */ /* 0x000fe20005800000 */
[----:B------:R-:W-:Y:S01]  /*11900*/  FMUL.FTZ R65, R58, UR4 ;  /* 0x000000043a417c20 */ /* 0x000fe20008410000 */
[----:B------:R-:W-:Y:S01]  /*11910*/  LOP3.LUT R14, R49, 0xa8, R64, 0xfe, !PT ;  /* 0x000000a8310e7812 */ /* 0x000fe200078efe40 */
[----:B------:R2:W-:Y:S01]  /*11920*/  MUFU.TANH R45, R61 ;  /* 0x0000003d002d7308 */ /* 0x0005e20000002400 */
[----:B----4-:R-:W-:-:S02]  /*11930*/  MOV R8, UR6 ;  /* 0x0000000600087c02 */ /* 0x010fc40008000f00 */
[C---:B------:R-:W-:Y:S02]  /*11940*/  ISETP.GE.AND P4, PT, R34.reuse, R5, PT ;  /* 0x000000052200720c */ /* 0x040fe40003f86270 */
[-C--:B------:R-:W-:Y:S01]  /*11950*/  ISETP.GE.AND P3, PT, R34, R4.reuse, PT ;  /* 0x000000042200720c */ /* 0x080fe20003f66270 */
[----:B------:R-:W-:Y:S01]  /*11960*/  IMAD.U32 R58, RZ, RZ, UR6 ;  /* 0x00000006ff3a7e24 */ /* 0x000fe2000f8e00ff */
[----:B------:R-:W-:Y:S01]  /*11970*/  MOV R57, UR6 ;  /* 0x0000000600397c02 */ /* 0x000fe20008000f00 */
[----:B------:R4:W3:Y:S01]  /*11980*/  MUFU.TANH R69, R11 ;  /* 0x0000000b00457308 */ /* 0x0008e20000002400 */
[----:B-1----:R-:W-:Y:S01]  /*11990*/  IMAD.U32 R7, RZ, RZ, UR6 ;  /* 0x00000006ff077e24 */ /* 0x002fe2000f8e00ff */
[----:B------:R-:W-:Y:S01]  /*119a0*/  FSEL R49, R178, -INF , !P5 ;  /* 0xff800000b2317808 */ /* 0x000fe20006800000 */
[----:B------:R-:W-:Y:S01]  /*119b0*/  FMUL.FTZ R20, R76, UR4 ;  /* 0x000000044c147c20 */ /* 0x000fe20008410000 */
[----:B------:R-:W-:Y:S01]  /*119c0*/  LOP3.LUT R2, R63, 0xf0, R64, 0xfe, !PT ;  /* 0x000000f03f027812 */ /* 0x000fe200078efe40 */
[----:B------:R-:W-:Y:S01]  /*119d0*/  IMAD.U32 R59, RZ, RZ, UR6 ;  /* 0x00000006ff3b7e24 */ /* 0x000fe2000f8e00ff */
[----:B------:R-:W-:-:S02]  /*119e0*/  ISETP.GE.AND P5, PT, R33, R4, PT ;  /* 0x000000042100720c */ /* 0x000fc40003fa6270 */
[----:B--2---:R-:W-:Y:S02]  /*119f0*/  FSEL R61, R176, -INF , !P2 ;  /* 0xff800000b03d7808 */ /* 0x004fe40005000000 */
[----:B------:R-:W-:Y:S02]  /*11a00*/  ISETP.GE.AND P2, PT, R33, R5, PT ;  /* 0x000000052100720c */ /* 0x000fe40003f46270 */
[--C-:B------:R-:W-:Y:S02]  /*11a10*/  LOP3.LUT R25, R16, 0x58, R64.reuse, 0xfe, !PT ;  /* 0x0000005810197812 */ /* 0x100fe400078efe40 */
[----:B------:R-:W-:Y:S02]  /*11a20*/  FSEL R63, R101, -INF , !P6 ;  /* 0xff800000653f7808 */ /* 0x000fe40007000000 */
[--C-:B----4-:R-:W-:Y:S02]  /*11a30*/  LOP3.LUT R11, R55, 0xc0, R64.reuse, 0xfe, !PT ;  /* 0x000000c0370b7812 */ /* 0x110fe400078efe40 */
[----:B------:R-:W-:-:S02]  /*11a40*/  LOP3.LUT R16, R8, 0x98, R64, 0xfe, !PT ;  /* 0x0000009808107812 */ /* 0x000fc400078efe40 */
[----:B------:R-:W-:Y:S02]  /*11a50*/  ISETP.GE.AND P6, PT, R32, R5, PT ;  /* 0x000000052000720c */ /* 0x000fe40003fc6270 */
[----:B------:R-:W-:Y:S02]  /*11a60*/  FSEL R55, R104, -INF , !P4 ;  /* 0xff80000068377808 */ /* 0x000fe40006000000 */
[----:B------:R-:W-:Y:S02]  /*11a70*/  FSEL R76, R124, -INF , !P3 ;  /* 0xff8000007c4c7808 */ /* 0x000fe40005800000 */
[--C-:B------:R-:W-:Y:S02]  /*11a80*/  LOP3.LUT R23, R9, 0x60, R64.reuse, 0xfe, !PT ;  /* 0x0000006009177812 */ /* 0x100fe400078efe40 */
[----:B------:R-:W-:Y:S02]  /*11a90*/  LOP3.LUT R8, R57, 0xd8, R64, 0xfe, !PT ;  /* 0x000000d839087812 */ /* 0x000fe400078efe40 */
[----:B------:R-:W-:-:S02]  /*11aa0*/  ISETP.GE.AND P4, PT, R32, R4, PT ;  /* 0x000000042000720c */ /* 0x000fc40003f86270 */
[----:B------:R-:W-:Y:S02]  /*11ab0*/  ISETP.GE.AND P3, PT, R31, R5, PT ;  /* 0x000000051f00720c */ /* 0x000fe40003f66270 */
[--C-:B------:R-:W-:Y:S02]  /*11ac0*/  LOP3.LUT R9, R7, 0xd0, R64.reuse, 0xfe, !PT ;  /* 0x000000d007097812 */ /* 0x100fe400078efe40 */
[----:B------:R-:W-:Y:S02]  /*11ad0*/  FSEL R57, R125, -INF , !P2 ;  /* 0xff8000007d397808 */ /* 0x000fe40005000000 */
[----:B------:R-:W-:Y:S01]  /*11ae0*/  FSEL R80, R126, -INF , !P5 ;  /* 0xff8000007e507808 */ /* 0x000fe20006800000 */
[----:B------:R-:W-:Y:S01]  /*11af0*/  FMUL.FTZ R33, R84, UR4 ;  /* 0x0000000454217c20 */ /* 0x000fe20008410000 */
[----:B------:R-:W-:Y:S02]  /*11b00*/  LOP3.LUT R7, R58, 0xe0, R64, 0xfe, !PT ;  /* 0x000000e03a077812 */ /* 0x000fe400078efe40 */
[----:B------:R-:W-:-:S02]  /*11b10*/  ISETP.GE.AND P2, PT, R31, R4, PT ;  /* 0x000000041f00720c */ /* 0x000fc40003f46270 */
[CC--:B------:R-:W-:Y:S02]  /*11b20*/  ISETP.GE.AND P5, PT, R30.reuse, R5.reuse, PT ;  /* 0x000000051e00720c */ /* 0x0c0fe40003fa6270 */
[----:B------:R-:W-:Y:S02]  /*11b30*/  LOP3.LUT R6, R59, 0xe8, R64, 0xfe, !PT ;  /* 0x000000e83b067812 */ /* 0x000fe400078efe40 */
[----:B------:R-:W-:Y:S02]  /*11b40*/  FSEL R58, R127, -INF , !P6 ;  /* 0xff8000007f3a7808 */ /* 0x000fe40007000000 */
[----:B------:R-:W-:Y:S01]  /*11b50*/  ISETP.GE.AND P6, PT, R30, R4, PT ;  /* 0x000000041e00720c */ /* 0x000fe20003fc6270 */
[----:B------:R-:W-:Y:S01]  /*11b60*/  FMUL.FTZ R30, R72, UR4 ;  /* 0x00000004481e7c20 */ /* 0x000fe20008410000 */
[----:B------:R-:W-:Y:S02]  /*11b70*/  FSEL R84, R87, -INF , !P4 ;  /* 0xff80000057547808 */ /* 0x000fe40006000000 */
[----:B------:R-:W-:Y:S01]  /*11b80*/  FSEL R59, R85, -INF , !P3 ;  /* 0xff800000553b7808 */ /* 0x000fe20005800000 */
[----:B------:R-:W-:Y:S01]  /*11b90*/  IMAD.U32 R18, RZ, RZ, UR6 ;  /* 0x00000006ff127e24 */ /* 0x000fe2000f8e00ff */
[----:B------:R-:W-:-:S02]  /*11ba0*/  ISETP.GE.AND P4, PT, R29, R5, PT ;  /* 0x000000051d00720c */ /* 0x000fc40003f86270 */
[-C--:B------:R-:W-:Y:S01]  /*11bb0*/  ISETP.GE.AND P3, PT, R29, R4.reuse, PT ;  /* 0x000000041d00720c */ /* 0x080fe20003f66270 */
[----:B------:R-:W-:Y:S01]  /*11bc0*/  IMAD.U32 R41, RZ, RZ, UR6 ;  /* 0x00000006ff297e24 */ /* 0x000fe2000f8e00ff */
[----:B------:R-:W-:Y:S02]  /*11bd0*/  FSEL R85, R116, -INF , !P2 ;  /* 0xff80000074557808 */ /* 0x000fe40005000000 */
[----:B------:R-:W-:Y:S02]  /*11be0*/  FSEL R72, R117, -INF , !P5 ;  /* 0xff80000075487808 */ /* 0x000fe40006800000 */
[----:B------:R-:W-:Y:S02]  /*11bf0*/  MOV R19, UR6 ;  /* 0x0000000600137c02 */ /* 0x000fe40008000f00 */
[C---:B------:R-:W-:Y:S02]  /*11c00*/  ISETP.GE.AND P2, PT, R28.reuse, R5, PT ;  /* 0x000000051c00720c */ /* 0x040fe40003f46270 */
[----:B------:R-:W-:Y:S01]  /*11c10*/  ISETP.GE.AND P5, PT, R28, R4, PT ;  /* 0x000000041c00720c */ /* 0x000fe20003fa6270 */
[----:B------:R-:W-:Y:S01]  /*11c20*/  FMUL.FTZ R28, R74, UR4 ;  /* 0x000000044a1c7c20 */ /* 0x000fe20008410000 */
[----:B------:R-:W-:Y:S01]  /*11c30*/  FSEL R88, R118, -INF , !P6 ;  /* 0xff80000076587808 */ /* 0x000fe20007000000 */
[----:B------:R1:W2:Y:S01]  /*11c40*/  MUFU.TANH R66, R20 ;  /* 0x0000001400427308 */ /* 0x0002a20000002400 */
[----:B------:R-:W-:-:S02]  /*11c50*/  FSEL R74, R95, -INF , !P4 ;  /* 0xff8000005f4a7808 */ /* 0x000fc40006000000 */
[----:B------:R-:W-:Y:S01]  /*11c60*/  FSEL R89, R93, -INF , !P3 ;  /* 0xff8000005d597808 */ /* 0x000fe20005800000 */
[----:B------:R-:W-:Y:S01]  /*11c70*/  IMAD.U32 R43, RZ, RZ, UR6 ;  /* 0x00000006ff2b7e24 */ /* 0x000fe2000f8e00ff */
[CC--:B------:R-:W-:Y:S02]  /*11c80*/  ISETP.GE.AND P6, PT, R25.reuse, R5.reuse, PT ;  /* 0x000000051900720c */ /* 0x0c0fe40003fc6270 */
[----:B------:R-:W-:Y:S02]  /*11c90*/  ISETP.GE.AND P4, PT, R25, R4, PT ;  /* 0x000000041900720c */ /* 0x000fe40003f86270 */
[----:B------:R-:W-:Y:S02]  /*11ca0*/  ISETP.GE.AND P3, PT, R23, R5, PT ;  /* 0x000000051700720c */ /* 0x000fe40003f66270 */
[----:B------:R-:W-:Y:S01]  /*11cb0*/  LOP3.LUT R21, R18, 0x70, R64, 0xfe, !PT ;  /* 0x0000007012157812 */ /* 0x000fe200078efe40 */
[----:B------:R-:W-:Y:S01]  /*11cc0*/  FMUL.FTZ R31, R86, UR4 ;  /* 0x00000004561f7c20 */ /* 0x000fe20008410000 */
[----:B------:R-:W-:-:S02]  /*11cd0*/  FSEL R82, R242, -INF , !P2 ;  /* 0xff800000f2527808 */ /* 0x000fc40005000000 */
[--C-:B-1----:R-:W-:Y:S02]  /*11ce0*/  LOP3.LUT R20, R19, 0x78, R64.reuse, 0xfe, !PT ;  /* 0x0000007813147812 */ /* 0x102fe400078efe40 */
[----:B------:R-:W-:Y:S01]  /*11cf0*/  LOP3.LUT R19, R41, 0x80, R64, 0xfe, !PT ;  /* 0x0000008029137812 */ /* 0x000fe200078efe40 */
[----:B------:R-:W-:Y:S01]  /*11d00*/  FMUL.FTZ R41, R92, UR4 ;  /* 0x000000045c297c20 */ /* 0x000fe20008410000 */
[----:B------:R-:W-:Y:S02]  /*11d10*/  ISETP.GE.AND P2, PT, R23, R4, PT ;  /* 0x000000041700720c */ /* 0x000fe40003f46270 */
[----:B------:R-:W-:Y:S02]  /*11d20*/  FSEL R92, R243, -INF , !P5 ;  /* 0xff800000f35c7808 */ /* 0x000fe40006800000 */
[----:B------:R-:W-:Y:S02]  /*11d30*/  FSEL R86, R115, -INF , !P6 ;  /* 0xff80000073567808 */ /* 0x000fe40007000000 */
[----:B------:R-:W-:-:S02]  /*11d40*/  FSEL R93, R91, -INF , !P4 ;  /* 0xff8000005b5d7808 */ /* 0x000fc40006000000 */
[----:B------:R-:W-:Y:S01]  /*11d50*/  FSEL R87, R244, -INF , !P3 ;  /* 0xff800000f4577808 */ /* 0x000fe20005800000 */
[----:B------:R-:W-:Y:S01]  /*11d60*/  FMUL.FTZ R34, R94, UR4 ;  /* 0x000000045e227c20 */ /* 0x000fe20008410000 */
[CC--:B------:R-:W-:Y:S02]  /*11d70*/  ISETP.GE.AND P5, PT, R22.reuse, R5.reuse, PT ;  /* 0x000000051600720c */ /* 0x0c0fe40003fa6270 */
[-C--:B------:R-:W-:Y:S02]  /*11d80*/  ISETP.GE.AND P6, PT, R22, R4.reuse, PT ;  /* 0x000000041600720c */ /* 0x080fe40003fc6270 */
[C---:B------:R-:W-:Y:S02]  /*11d90*/  ISETP.GE.AND P4, PT, R21.reuse, R5, PT ;  /* 0x000000051500720c */ /* 0x040fe40003f86270 */
[----:B------:R-:W-:Y:S01]  /*11da0*/  ISETP.GE.AND P3, PT, R21, R4, PT ;  /* 0x000000041500720c */ /* 0x000fe20003f66270 */
[----:B------:R-:W1:Y:S01]  /*11db0*/  MUFU.TANH R78, R78 ;  /* 0x0000004e004e7308 */ /* 0x000e620000002400 */
[----:B------:R-:W-:-:S02]  /*11dc0*/  LOP3.LUT R18, R43, 0x88, R64, 0xfe, !PT ;  /* 0x000000882b127812 */ /* 0x000fc400078efe40 */
[----:B------:R-:W-:Y:S02]  /*11dd0*/  FSEL R96, R246, -INF , !P2 ;  /* 0xff800000f6607808 */ /* 0x000fe40005000000 */
[-C--:B------:R-:W-:Y:S02]  /*11de0*/  ISETP.GE.AND P2, PT, R20, R5.reuse, PT ;  /* 0x000000051400720c */ /* 0x080fe40003f46270 */
[----:B------:R-:W-:Y:S02]  /*11df0*/  FSEL R90, R247, -INF , !P5 ;  /* 0xff800000f75a7808 */ /* 0x000fe40006800000 */
[----:B------:R-:W-:Y:S02]  /*11e00*/  FSEL R97, R210, -INF , !P6 ;  /* 0xff800000d2617808 */ /* 0x000fe40007000000 */
[----:B------:R-:W-:Y:S02]  /*11e10*/  FSEL R91, R208, -INF , !P4 ;  /* 0xff800000d05b7808 */ /* 0x000fe40006000000 */
[----:B------:R-:W-:Y:S01]  /*11e20*/  FSEL R99, R206, -INF , !P3 ;  /* 0xff800000ce637808 */ /* 0x000fe20005800000 */
[----:B------:R-:W4:Y:S01]  /*11e30*/  MUFU.TANH R43, R65 ;  /* 0x00000041002b7308 */ /* 0x000f220000002400 */
[-C--:B------:R-:W-:Y:S01]  /*11e40*/  ISETP.GE.AND P5, PT, R20, R4.reuse, PT ;  /* 0x000000041400720c */ /* 0x080fe20003fa6270 */
[----:B------:R-:W-:Y:S01]  /*11e50*/  FMUL.FTZ R60, R60, UR4 ;  /* 0x000000043c3c7c20 */ /* 0x000fe20008410000 */
[CC--:B------:R-:W-:Y:S01]  /*11e60*/  ISETP.GE.AND P6, PT, R19.reuse, R5.reuse, PT ;  /* 0x000000051300720c */ /* 0x0c0fe20003fc6270 */
[----:B------:R-:W-:Y:S01]  /*11e70*/  FMUL.FTZ R22, R62, UR4 ;  /* 0x000000043e167c20 */ /* 0x000fe20008410000 */
[-C--:B------:R-:W-:Y:S01]  /*11e80*/  ISETP.GE.AND P4, PT, R19, R4.reuse, PT ;  /* 0x000000041300720c */ /* 0x080fe20003f86270 */
[----:B------:R-:W-:Y:S01]  /*11e90*/  FMUL.FTZ R52, R52, UR4 ;  /* 0x0000000434347c20 */ /* 0x000fe20008410000 */
[----:B------:R-:W-:Y:S01]  /*11ea0*/  ISETP.GE.AND P3, PT, R18, R5, PT ;  /* 0x000000051200720c */ /* 0x000fe20003f66270 */
[----:B------:R-:W4:Y:S01]  /*11eb0*/  MUFU.TANH R41, R41 ;  /* 0x0000002900297308 */ /* 0x000f220000002400 */
[----:B------:R-:W-:Y:S01]  /*11ec0*/  FSEL R94, R203, -INF , !P2 ;  /* 0xff800000cb5e7808 */ /* 0x000fe20005000000 */
[----:B------:R-:W-:Y:S01]  /*11ed0*/  FMUL.FTZ R54, R54, UR4 ;  /* 0x0000000436367c20 */ /* 0x000fe20008410000 */
[----:B------:R-:W-:-:S02]  /*11ee0*/  ISETP.GE.AND P2, PT, R18, R4, PT ;  /* 0x000000041200720c */ /* 0x000fc40003f46270 */
[----:B------:R-:W-:-:S03]  /*11ef0*/  FSEL R100, R200, -INF , !P5 ;  /* 0xff800000c8647808 */ /* 0x000fc60006800000 */
[----:B------:R-:W4:Y:S01]  /*11f00*/  MUFU.TANH R34, R34 ;  /* 0x0000002200227308 */ /* 0x000f220000002400 */
[----:B------:R-:W-:Y:S02]  /*11f10*/  FSEL R95, R197, -INF , !P6 ;  /* 0xff800000c55f7808 */ /* 0x000fe40007000000 */
[----:B------:R-:W-:Y:S02]  /*11f20*/  FSEL R104, R195, -INF , !P4 ;  /* 0xff800000c3687808 */ /* 0x000fe40006000000 */
[----:B------:R-:W-:-:S03]  /*11f30*/  FSEL R98, R81, -INF , !P3 ;  /* 0xff80000051627808 */ /* 0x000fc60005800000 */
[----:B------:R-:W4:Y:S01]  /*11f40*/  MUFU.TANH R33, R33 ;  /* 0x0000002100217308 */ /* 0x000f220000002400 */
[CC--:B------:R-:W-:Y:S02]  /*11f50*/  ISETP.GE.AND P5, PT, R17.reuse, R5.reuse, PT ;  /* 0x000000051100720c */ /* 0x0c0fe40003fa6270 */
[----:B------:R-:W-:Y:S02]  /*11f60*/  ISETP.GE.AND P6, PT, R17, R4, PT ;  /* 0x000000041100720c */ /* 0x000fe40003fc6270 */
[----:B------:R-:W-:-:S03]  /*11f70*/  ISETP.GE.AND P4, PT, R16, R5, PT ;  /* 0x000000051000720c */ /* 0x000fc60003f86270 */
[----:B------:R-:W4:Y:S01]  /*11f80*/  MUFU.TANH R31, R31 ;  /* 0x0000001f001f7308 */ /* 0x000f220000002400 */
[----:B------:R-:W-:Y:S02]  /*11f90*/  ISETP.GE.AND P3, PT, R16, R4, PT ;  /* 0x000000041000720c */ /* 0x000fe40003f66270 */
[----:B------:R-:W-:Y:S01]  /*11fa0*/  FSEL R115, R79, -INF , !P2 ;  /* 0xff8000004f737808 */ /* 0x000fe20005000000 */
[----:B------:R-:W-:Y:S01]  /*11fb0*/  FMUL.FTZ R40, R40, UR4 ;  /* 0x0000000428287c20 */ /* 0x000fe20008410000 */
[----:B------:R-:W-:-:S03]  /*11fc0*/  ISETP.GE.AND P2, PT, R15, R5, PT ;  /* 0x000000050f00720c */ /* 0x000fc60003f46270 */
[----:B------:R-:W4:Y:S01]  /*11fd0*/  MUFU.TANH R30, R30 ;  /* 0x0000001e001e7308 */ /* 0x000f220000002400 */
[----:B------:R-:W-:Y:S02]  /*11fe0*/  FSEL R101, R77, -INF , !P5 ;  /* 0xff8000004d657808 */ /* 0x000fe40006800000 */
[----:B---3--:R-:W-:Y:S02]  /*11ff0*/  FSEL R116, R75, -INF , !P6 ;  /* 0xff8000004b747808 */ /* 0x008fe40007000000 */
[----:B------:R-:W-:-:S03]  /*12000*/  FSEL R102, R73, -INF , !P4 ;  /* 0xff80000049667808 */ /* 0x000fc60006000000 */
[----:B------:R-:W3:Y:S01]  /*12010*/  MUFU.TANH R28, R28 ;  /* 0x0000001c001c7308 */ /* 0x000ee20000002400 */
[----:B------:R-:W-:Y:S02]  /*12020*/  FSEL R117, R71, -INF , !P3 ;  /* 0xff80000047757808 */ /* 0x000fe40005800000 */
[----:B------:R-:W-:Y:S02]  /*12030*/  ISETP.GE.AND P5, PT, R15, R4, PT ;  /* 0x000000040f00720c */ /* 0x000fe40003fa6270 */
[----:B------:R-:W-:-:S03]  /*12040*/  ISETP.GE.AND P6, PT, R14, R5, PT ;  /* 0x000000050e00720c */ /* 0x000fc60003fc6270 */
[----:B------:R-:W3:Y:S01]  /*12050*/  MUFU.TANH R60, R60 ;  /* 0x0000003c003c7308 */ /* 0x000ee20000002400 */
[----:B------:R-:W-:Y:S02]  /*12060*/  ISETP.GE.AND P4, PT, R14, R4, PT ;  /* 0x000000040e00720c */ /* 0x000fe40003f86270 */
[----:B------:R-:W-:-:S05]  /*12070*/  ISETP.GE.AND P3, PT, R13, R5, PT ;  /* 0x000000050d00720c */ /* 0x000fca0003f66270 */
[----:B------:R-:W3:Y:S01]  /*12080*/  MUFU.TANH R22, R22 ;  /* 0x0000001600167308 */ /* 0x000ee20000002400 */
[----:B------:R-:W-:-:S07]  /*12090*/  FSEL R70, R70, -INF , !P2 ;  /* 0xff80000046467808 */ /* 0x000fce0005000000 */
[----:B------:R-:W3:Y:S01]  /*120a0*/  MUFU.TANH R52, R52 ;  /* 0x0000003400347308 */ /* 0x000ee20000002400 */
[----:B------:R-:W-:Y:S02]  /*120b0*/  ISETP.GE.AND P2, PT, R13, R4, PT ;  /* 0x000000040d00720c */ /* 0x000fe40003f46270 */
[----:B------:R-:W-:Y:S02]  /*120c0*/  FSEL R125, R69, -INF , !P5 ;  /* 0xff800000457d7808 */ /* 0x000fe40006800000 */
[----:B--2---:R-:W-:-:S03]  /*120d0*/  FSEL R71, R66, -INF , !P6 ;  /* 0xff80000042477808 */ /* 0x004fc60007000000 */
[----:B------:R-:W2:Y:S01]  /*120e0*/  MUFU.TANH R54, R54 ;  /* 0x0000003600367308 */ /* 0x000ea20000002400 */
[----:B-1----:R-:W-:Y:S02]  /*120f0*/  FSEL R126, R78, -INF , !P4 ;  /* 0xff8000004e7e7808 */ /* 0x002fe40006000000 */
[----:B------:R-:W-:Y:S02]  /*12100*/  FSEL R118, R45, -INF , !P3 ;  /* 0xff8000002d767808 */ /* 0x000fe40005800000 */
[CC--:B------:R-:W-:Y:S02]  /*12110*/  ISETP.GE.AND P5, PT, R12.reuse, R5.reuse, PT ;  /* 0x000000050c00720c */ /* 0x0c0fe40003fa6270 */
[-C--:B------:R-:W-:Y:S01]  /*12120*/  ISETP.GE.AND P6, PT, R12, R4.reuse, PT ;  /* 0x000000040c00720c */ /* 0x080fe20003fc6270 */
[----:B------:R-:W1:Y:S01]  /*12130*/  MUFU.TANH R40, R40 ;  /* 0x0000002800287308 */ /* 0x000e620000002400 */
[C---:B------:R-:W-:Y:S02]  /*12140*/  ISETP.GE.AND P4, PT, R11.reuse, R5, PT ;  /* 0x000000050b00720c */ /* 0x040fe40003f86270 */
[----:B------:R-:W-:-:S02]  /*12150*/  ISETP.GE.AND P3, PT, R11, R4, PT ;  /* 0x000000040b00720c */ /* 0x000fc40003f66270 */
[----:B----4-:R-:W-:Y:S02]  /*12160*/  FSEL R128, R43, -INF , !P2 ;  /* 0xff8000002b807808 */ /* 0x010fe40005000000 */
[-C--:B------:R-:W-:Y:S02]  /*12170*/  ISETP.GE.AND P2, PT, R10, R5.reuse, PT ;  /* 0x000000050a00720c */ /* 0x080fe40003f46270 */
[----:B------:R-:W-:Y:S02]  /*12180*/  FSEL R124, R41, -INF , !P5 ;  /* 0xff800000297c7808 */ /* 0x000fe40006800000 */
[----:B------:R-:W-:Y:S02]  /*12190*/  FSEL R129, R34, -INF , !P6 ;  /* 0xff80000022817808 */ /* 0x000fe40007000000 */
[----:B------:R-:W-:Y:S02]  /*121a0*/  FSEL R127, R33, -INF , !P4 ;  /* 0xff800000217f7808 */ /* 0x000fe40006000000 */
[----:B------:R-:W-:Y:S01]  /*121b0*/  FSEL R131, R31, -INF , !P3 ;  /* 0xff8000001f837808 */ /* 0x000fe20005800000 */
[----:B------:R-:W-:Y:S01]  /*121c0*/  FMUL.FTZ R48, R48, UR4 ;  /* 0x0000000430307c20 */ /* 0x000fe20008410000 */
[-C--:B------:R-:W-:Y:S01]  /*121d0*/  ISETP.GE.AND P5, PT, R10, R4.reuse, PT ;  /* 0x000000040a00720c */ /* 0x080fe20003fa6270 */
[----:B------:R-:W-:Y:S01]  /*121e0*/  FMUL.FTZ R50, R50, UR4 ;  /* 0x0000000432327c20 */ /* 0x000fe20008410000 */
[CC--:B------:R-:W-:Y:S01]  /*121f0*/  ISETP.GE.AND P6, PT, R9.reuse, R5.reuse, PT ;  /* 0x000000050900720c */ /* 0x0c0fe20003fc6270 */
[----:B------:R-:W-:Y:S01]  /*12200*/  FMUL.FTZ R44, R44, UR4 ;  /* 0x000000042c2c7c20 */ /* 0x000fe20008410000 */
[----:B------:R-:W-:Y:S01]  /*12210*/  ISETP.GE.AND P4, PT, R9, R4, PT ;  /* 0x000000040900720c */ /* 0x000fe20003f86270 */
[----:B------:R-:W-:Y:S01]  /*12220*/  FMUL.FTZ R46, R46, UR4 ;  /* 0x000000042e2e7c20 */ /* 0x000fe20008410000 */
[----:B------:R-:W-:-:S02]  /*12230*/  ISETP.GE.AND P3, PT, R8, R5, PT ;  /* 0x000000050800720c */ /* 0x000fc40003f66270 */
[----:B------:R-:W-:Y:S02]  /*12240*/  FSEL R130, R30, -INF , !P2 ;  /* 0xff8000001e827808 */ /* 0x000fe40005000000 */
[-C--:B------:R-:W-:Y:S02]  /*12250*/  ISETP.GE.AND P2, PT, R8, R4.reuse, PT ;  /* 0x000000040800720c */ /* 0x080fe40003f46270 */
[----:B---3--:R-:W-:Y:S02]  /*12260*/  FSEL R176, R28, -INF , !P5 ;  /* 0xff8000001cb07808 */ /* 0x008fe40006800000 */
[----:B------:R-:W-:Y:S02]  /*12270*/  FSEL R178, R60, -INF , !P6 ;  /* 0xff8000003cb27808 */ /* 0x000fe40007000000 */
[----:B------:R-:W-:Y:S02]  /*12280*/  FSEL R197, R22, -INF , !P4 ;  /* 0xff80000016c57808 */ /* 0x000fe40006000000 */
[----:B------:R-:W-:Y:S01]  /*12290*/  FSEL R195, R52, -INF , !P3 ;  /* 0xff80000034c37808 */ /* 0x000fe20005800000 */
[----:B------:R-:W-:Y:S01]  /*122a0*/  FMUL.FTZ R42, R42, UR4 ;  /* 0x000000042a2a7c20 */ /* 0x000fe20008410000 */
[CC--:B------:R-:W-:Y:S01]  /*122b0*/  ISETP.GE.AND P5, PT, R7.reuse, R5.reuse, PT ;  /* 0x000000050700720c */ /* 0x0c0fe20003fa6270 */
[----:B------:R-:W-:Y:S01]  /*122c0*/  FMUL.FTZ R24, R24, UR4 ;  /* 0x0000000418187c20 */ /* 0x000fe20008410000 */
[----:B------:R-:W-:Y:S01]  /*122d0*/  ISETP.GE.AND P6, PT, R7, R4, PT ;  /* 0x000000040700720c */ /* 0x000fe20003fc6270 */
[----:B------:R-:W-:Y:S01]  /*122e0*/  FMUL.FTZ R7, R26, UR4 ;  /* 0x000000041a077c20 */ /* 0x000fe20008410000 */
[----:B------:R-:W-:-:S02]  /*122f0*/  ISETP.GE.AND P4, PT, R6, R5, PT ;  /* 0x000000050600720c */ /* 0x000fc40003f86270 */
[----:B------:R-:W-:Y:S01]  /*12300*/  ISETP.GE.AND P3, PT, R6, R4, PT ;  /* 0x000000040600720c */ /* 0x000fe20003f66270 */
[----:B------:R-:W-:Y:S01]  /*12310*/  FMUL.FTZ R6, R27, UR4 ;  /* 0x000000041b067c20 */ /* 0x000fe20008410000 */
[----:B------:R-:W3:Y:S01]  /*12320*/  MUFU.TANH R48, R48 ;  /* 0x0000003000307308 */ /* 0x000ee20000002400 */
[----:B--2---:R-:W-:Y:S02]  /*12330*/  FSEL R200, R54, -INF , !P2 ;  /* 0xff80000036c87808 */ /* 0x004fe40005000000 */
[----:B------:R-:W-:-:S05]  /*12340*/  ISETP.GE.AND P2, PT, R2, R5, PT ;  /* 0x000000050200720c */ /* 0x000fca0003f46270 */
[----:B------:R-:W2:Y:S01]  /*12350*/  MUFU.TANH R50, R50 ;  /* 0x0000003200327308 */ /* 0x000ea20000002400 */
[----:B------:R-:W-:-:S07]  /*12360*/  MOV R247, R212 ;  /* 0x000000d400f77202 */ /* 0x000fce0000000f00 */
[----:B------:R-:W4:Y:S01]  /*12370*/  MUFU.TANH R44, R44 ;  /* 0x0000002c002c7308 */ /* 0x000f220000002400 */
[----:B-1----:R-:W-:-:S07]  /*12380*/  FSEL R212, R40, -INF , !P2 ;  /* 0xff80000028d47808 */ /* 0x002fce0005000000 */
[----:B------:R-:W1:Y:S01]  /*12390*/  MUFU.TANH R46, R46 ;  /* 0x0000002e002e7308 */ /* 0x000e620000002400 */
[----:B------:R-:W-:-:S07]  /*123a0*/  PLOP3.LUT P2, PT, PT, PT, UP1, 0x80, 0x0 ;  /* 0x000000000000781c */ /* 0x000fce0003f4f018 */
[----:B------:R-:W1:Y:S08]  /*123b0*/  MUFU.TANH R42, R42 ;  /* 0x0000002a002a7308 */ /* 0x000e700000002400 */
[----:B------:R-:W1:Y:S08]  /*123c0*/  MUFU.TANH R24, R24 ;  /* 0x0000001800187308 */ /* 0x000e700000002400 */
[----:B------:R-:W1:Y:S08]  /*123d0*/  MUFU.TANH R7, R7 ;  /* 0x0000000700077308 */ /* 0x000e700000002400 */
[----:B------:R-:W1:Y:S01]  /*123e0*/  MUFU.TANH R6, R6 ;  /* 0x0000000600067308 */ /* 0x000e620000002400 */
[----:B------:R-:W-:-:S02]  /*123f0*/  LOP3.LUT R0, R0, 0xf8, R64, 0xfe, !PT ;  /* 0x000000f800007812 */ /* 0x000fc400078efe40 */
[----:B---3--:R-:W-:Y:S02]  /*12400*/  FSEL R203, R48, -INF , !P5 ;  /* 0xff80000030cb7808 */ /* 0x008fe40006800000 */
[----:B--2---:R-:W-:Y:S02]  /*12410*/  FSEL R208, R50, -INF , !P6 ;  /* 0xff80000032d07808 */ /* 0x004fe40007000000 */
[----:B----4-:R-:W-:Y:S02]  /*12420*/  FSEL R206, R44, -INF , !P4 ;  /* 0xff8000002cce7808 */ /* 0x010fe40006000000 */
[----:B-1----:R-:W-:Y:S02]  /*12430*/  FSEL R210, R46, -INF , !P3 ;  /* 0xff8000002ed27808 */ /* 0x002fe40005800000 */
[----:B------:R-:W-:Y:S02]  /*12440*/  ISETP.GE.AND P5, PT, R2, R4, PT ;  /* 0x000000040200720c */ /* 0x000fe40003fa6270 */
[----:B------:R-:W-:-:S02]  /*12450*/  ISETP.GE.AND P6, PT, R0, R5, PT ;  /* 0x000000050000720c */ /* 0x000fc40003fc6270 */
[-C--:B------:R-:W-:Y:S02]  /*12460*/  ISETP.GE.AND P4, PT, R0, R4.reuse, PT ;  /* 0x000000040000720c */ /* 0x080fe40003f86270 */
[----:B------:R-:W-:Y:S01]  /*12470*/  ISETP.GE.AND P3, PT, R37, R4, PT ;  /* 0x000000042500720c */ /* 0x000fe20003f66270 */
[----:B------:R-:W-:Y:S01]  /*12480*/  IMAD.MOV.U32 R242, RZ, RZ, R247 ;  /* 0x000000fffff27224 */ /* 0x000fe200078e00f7 */
[----:B------:R-:W-:Y:S01]  /*12490*/  FSEL R244, R42, -INF , !P5 ;  /* 0xff8000002af47808 */ /* 0x000fe20006800000 */
[----:B------:R-:W-:Y:S01]  /*124a0*/  IMAD.MOV.U32 R243, RZ, RZ, R214 ;  /* 0x000000fffff37224 */ /* 0x000fe200078e00d6 */
[----:B------:R-:W-:Y:S02]  /*124b0*/  FSEL R214, R24, -INF , !P6 ;  /* 0xff80000018d67808 */ /* 0x000fe40007000000 */
[----:B------:R-:W-:Y:S02]  /*124c0*/  FSEL R246, R7, -INF , !P4 ;  /* 0xff80000007f67808 */ /* 0x000fe40006000000 */
[----:B------:R-:W-:Y:S01]  /*124d0*/  FSEL R247, R6, -INF , !P3 ;  /* 0xff80000006f77808 */ /* 0x000fe20005800000 */
[----:B------:R-:W-:Y:S06]  /*124e0*/  @!P2 BRA `(.L_x_910) ;  /* 0x000000100038a947 */ /* 0x000fec0003800000 */
[----:B------:R-:W-:Y:S05]  /*124f0*/  @!P0 BRA `(.L_x_911) ;  /* 0x0000000000f48947 */ /* 0x000fea0003800000 */
[----:B------:R-:W2:Y:S01]  /*12500*/  LDL.64 R64, [R1+0x8] ;  /* 0x0000080001407983 */ /* 0x000ea20000100a00 */
        /* <DEDUP_REMOVED lines=33> */
[----:B------:R-:W-:Y:S01]  /*12720*/  ISETP.NE.AND P3, PT, R9, RZ, PT ;  /* 0x000000ff0900720c */ /* 0x000fe20003f65270 */
[----:B------:R-:W-:Y:S01]  /*12730*/  @P6 VIADD R2, R2, 0x1 ;  /* 0x0000000102026836 */ /* 0x000fe20000000000 */
[----:B------:R-:W-:Y:S02]  /*12740*/  LOP3.LUT R4, RZ, R9, RZ, 0x33, !PT ;  /* 0x00000009ff047212 */ /* 0x000fe400078e33ff */
[----:B------:R-:W-:-:S05]  /*12750*/  @P5 IADD3 R0, R0, 0x1, RZ ;  /* 0x0000000100005810 */ /* 0x000fca0007ffe0ff */
        /* <DEDUP_REMOVED lines=23> */
.L_x_911:
[----:B------:R-:W-:-:S04]  /*128d0*/  ULEA UR6, -UR12, URZ, 0x8 ;  /* 0x0000003f0c067291 */ /* 0x000fc8000f8e413f */
[----:B------:R-:W-:Y:S02]  /*128e0*/  USHF.R.S32.HI UR4, URZ, 0x1f, UR6 ;  /* 0x0000001f3f047899 */ /* 0x000fe40008011406 */
[----:B------:R-:W-:-:S04]  /*128f0*/  MOV R0, UR6 ;  /* 0x0000000600007c02 */ /* 0x000fc80008000f00 */
[----:B------:R-:W-:-:S07]  /*12900*/  MOV R2, UR4 ;  /* 0x0000000400027c02 */ /* 0x000fce0008000f00 */
.L_x_912:
[--C-:B-----5:R-:W-:Y:S01]  /*12910*/  @!P1 IADD3 R24, P3, P2, R0, UR15, R38.reuse ;  /* 0x0000000f00189c10 */ /* 0x120fe2000fa7e026 */
[----:B------:R-:W-:Y:S01]  /*12920*/  ULDC.64 UR6, c[0x0][0x218] ;  /* 0x0000860000067ab9 */ /* 0x000fe20000000a00 */
[----:B------:R-:W-:Y:S01]  /*12930*/  IMAD.U32 R26, RZ, RZ, UR12 ;  /* 0x0000000cff1a7e24 */ /* 0x000fe2000f8e00ff */
[----:B------:R-:W-:Y:S01]  /*12940*/  @!UP0 UIMAD UR9, UR13, 0x50, URZ ;  /* 0x000000500d0988a4 */ /* 0x000fe2000f8e023f */
[----:B------:R-:W-:Y:S01]  /*12950*/  @!P1 IADD3.X R33, R2, UR14, R39, P3, P2 ;  /* 0x0000000e02219c10 */ /* 0x000fe20009fe4427 */
[----:B------:R-:W-:Y:S01]  /*12960*/  IMAD.U32 R20, RZ, RZ, UR12 ;  /* 0x0000000cff147e24 */ /* 0x000fe2000f8e00ff */
[----:B------:R-:W-:Y:S01]  /*12970*/  @!P1 LEA R32, P4, R24, UR6, 0x1 ;  /* 0x0000000618209c11 */ /* 0x000fe2000f8808ff */
[----:B------:R-:W-:Y:S01]  /*12980*/  IMAD.U32 R18, RZ, RZ, UR12 ;  /* 0x0000000cff127e24 */ /* 0x000fe2000f8e00ff */
[----:B------:R-:W-:Y:S01]  /*12990*/  @!P1 LEA R41, P2, R26, R38, 0x6 ;  /* 0x000000261a299211 */ /* 0x000fe200078430ff */
[----:B------:R-:W-:Y:S01]  /*129a0*/  IMAD.U32 R16, RZ, RZ, UR12 ;  /* 0x0000000cff107e24 */ /* 0x000fe2000f8e00ff */
[----:B------:R-:W-:Y:S01]  /*129b0*/  @!P1 LEA.HI.X R33, R24, UR7, R33, 0x1, P4 ;  /* 0x0000000718219c11 */ /* 0x000fe2000a0f0c21 */
[----:B------:R-:W-:Y:S01]  /*129c0*/  @!P1 IMAD.MOV.U32 R4, RZ, RZ, R38 ;  /* 0x000000ffff049224 */ /* 0x000fe200078e0026 */
[----:B------:R-:W-:Y:S01]  /*129d0*/  @!UP0 UIMAD UR4, UR13, 0x60, URZ ;  /* 0x000000600d0488a4 */ /* 0x000fe2000f8e023f */
[----:B------:R-:W-:Y:S01]  /*129e0*/  @!P1 IMAD.MOV.U32 R5, RZ, RZ, R39 ;  /* 0x000000ffff059224 */ /* 0x000fe200078e0027 */
[----:B------:R-:W-:Y:S01]  /*129f0*/  @!UP0 UIMAD UR10, UR13, 0x30, URZ ;  /* 0x000000300d0a88a4 */ /* 0x000fe2000f8e023f */
[----:B------:R-:W-:Y:S01]  /*12a00*/  IMAD.U32 R14, RZ, RZ, UR12 ;  /* 0x0000000cff0e7e24 */ /* 0x000fe2000f8e00ff */
[----:B------:R-:W-:Y:S01]  /*12a10*/  @!UP0 UIMAD UR11, UR13, 0xa0, URZ ;  /* 0x000000a00d0b88a4 */ /* 0x000fe2000f8e023f */
[----:B------:R-:W-:Y:S01]  /*12a20*/  IMAD.U32 R12, RZ, RZ, UR12 ;  /* 0x0000000cff0c7e24 */ /* 0x000fe2000f8e00ff */
[----:B------:R1:W-:Y:S01]  /*12a30*/  @P1 STS.128 [R241+0x2000], RZ ;  /* 0x002000fff1001388 */ /* 0x0003e20000000c00 */
[----:B------:R-:W-:Y:S01]  /*12a40*/  IMAD.U32 R10, RZ, RZ, UR12 ;  /* 0x0000000cff0a7e24 */ /* 0x000fe2000f8e00ff */
[----:B------:R-:W-:Y:S01]  /*12a50*/  BSSY B0, `(.L_x_913) ;  /* 0x00000b4000007945 */ /* 0x000fe20003800000 */
[----:B------:R-:W-:-:S02]  /*12a60*/  IMAD.U32 R8, RZ, RZ, UR12 ;  /* 0x0000000cff087e24 */ /* 0x000fc4000f8e00ff */
[----:B------:R-:W-:Y:S02]  /*12a70*/  IMAD.U32 R6, RZ, RZ, UR12 ;  /* 0x0000000cff067e24 */ /* 0x000fe4000f8e00ff */
[----:B------:R-:W-:Y:S02]  /*12a80*/  IMAD.U32 R22, RZ, RZ, UR12 ;  /* 0x0000000cff167e24 */ /* 0x000fe4000f8e00ff */
[----:B------:R-:W-:Y:S02]  /*12a90*/  IMAD.U32 R27, RZ, RZ, UR12 ;  /* 0x0000000cff1b7e24 */ /* 0x000fe4000f8e00ff */
[----:B------:R-:W-:Y:S02]  /*12aa0*/  IMAD.U32 R29, RZ, RZ, UR12 ;  /* 0x0000000cff1d7e24 */ /* 0x000fe4000f8e00ff */
[----:B------:R-:W-:Y:S01]  /*12ab0*/  IMAD.U32 R28, RZ, RZ, UR13 ;  /* 0x0000000dff1c7e24 */ /* 0x000fe2000f8e00ff */
[----:B------:R-:W-:Y:S01]  /*12ac0*/  @!P1 LEA R34, P3, R27, R38, 0x5 ;  /* 0x000000261b229211 */ /* 0x000fe200078628ff */
[----:B------:R-:W-:-:S02]  /*12ad0*/  IMAD.U32 R24, RZ, RZ, UR12 ;  /* 0x0000000cff187e24 */ /* 0x000fc4000f8e00ff */
[----:B------:R-:W-:Y:S01]  /*12ae0*/  @!P1 IMAD.WIDE.U32 R20, R20, 0x30, R4 ;  /* 0x0000003014149825 */ /* 0x000fe200078e0004 */
[----:B------:R-:W-:Y:S02]  /*12af0*/  @!P1 LEA.HI.X R28, R29, R39, R28, 0x6, P2 ;  /* 0x000000271d1c9211 */ /* 0x000fe400010f341c */
[----:B------:R-:W-:Y:S01]  /*12b00*/  @!P1 LEA R24, P2, R24, R38, 0x7 ;  /* 0x0000002618189211 */ /* 0x000fe200078438ff */
[----:B------:R-:W-:Y:S01]  /*12b10*/  @!P1 IMAD.WIDE.U32 R18, R18, 0x50, R4 ;  /* 0x0000005012129825 */ /* 0x000fe200078e0004 */
[----:B------:R-:W-:-:S03]  /*12b20*/  @!P1 IADD3 R20, P4, R0, R20, RZ ;  /* 0x0000001400149210 */ /* 0x000fc60007f9e0ff */
[----:B------:R-:W-:Y:S01]  /*12b30*/  @!P1 IMAD.WIDE.U32 R16, R16, 0x60, R4 ;  /* 0x0000006010109825 */ /* 0x000fe200078e0004 */
[----:B------:R-:W-:Y:S01]  /*12b40*/  @!P1 IADD3.X R21, R2, UR10, R21, P4, !PT ;  /* 0x0000000a02159c10 */ /* 0x000fe2000a7fe415 */
[----:B------:R-:W-:Y:S02]  /*12b50*/  @!UP0 UIMAD UR10, UR13, 0xb0, URZ ;  /* 0x000000b00d0a88a4 */ /* 0x000fe4000f8e023f */
[----:B------:R-:W-:-:S04]  /*12b60*/  @!P1 IMAD.WIDE.U32 R14, R14, 0x70, R4 ;  /* 0x000000700e0e9825 */ /* 0x000fc800078e0004 */
[----:B------:R-:W-:-:S04]  /*12b70*/  @!P1 IMAD.WIDE.U32 R12, R12, 0x90, R4 ;  /* 0x000000900c0c9825 */ /* 0x000fc800078e0004 */
[----:B------:R-:W-:-:S04]  /*12b80*/  @!P1 IMAD.WIDE.U32 R10, R10, 0xa0, R4 ;  /* 0x000000a00a0a9825 */ /* 0x000fc800078e0004 */
[----:B------:R-:W-:-:S04]  /*12b90*/  @!P1 IMAD.WIDE.U32 R8, R8, 0xb0, R4 ;  /* 0x000000b008089825 */ /* 0x000fc800078e0004 */
[----:B------:R-:W-:Y:S01]  /*12ba0*/  @!P1 IMAD.WIDE.U32 R6, R6, 0xc0, R4 ;  /* 0x000000c006069825 */ /* 0x000fe200078e0004 */
[----:B------:R-:W-:-:S03]  /*12bb0*/  @!P1 IADD3 R8, P4, R0, R8, RZ ;  /* 0x0000000800089210 */ /* 0x000fc60007f9e0ff */
[----:B------:R-:W-:Y:S01]  /*12bc0*/  @!P1 IMAD.WIDE.U32 R4, R22, 0xd0, R4 ;  /* 0x000000d016049825 */ /* 0x000fe200078e0004 */
[----:B------:R-:W-:-:S03]  /*12bd0*/  @!P1 IADD3.X R9, R2, UR10, R9, P4, !PT ;  /* 0x0000000a02099c10 */ /* 0x000fc6000a7fe409 */
[----:B------:R-:W-:Y:S02]  /*12be0*/  IMAD.U32 R31, RZ, RZ, UR12 ;  /* 0x0000000cff1f7e24 */ /* 0x000fe4000f8e00ff */
[----:B------:R-:W-:Y:S02]  /*12bf0*/  IMAD.U32 R30, RZ, RZ, UR13 ;  /* 0x0000000dff1e7e24 */ /* 0x000fe4000f8e00ff */
[----:B------:R-:W-:Y:S02]  /*12c00*/  IMAD.U32 R25, RZ, RZ, UR12 ;  /* 0x0000000cff197e24 */ /* 0x000fe4000f8e00ff */
[----:B------:R-:W-:Y:S01]  /*12c10*/  @!P1 IMAD.MOV.U32 R22, RZ, RZ, R38 ;  /* 0x000000ffff169224 */ /* 0x000fe200078e0026 */
[----:B------:R-:W-:Y:S01]  /*12c20*/  @!P1 LEA.HI.X R30, R31, R39, R30, 0x5, P3 ;  /* 0x000000271f1e9211 */ /* 0x000fe200018f2c1e */
[----:B------:R-:W-:Y:S02]  /*12c30*/  @!P1 IMAD.MOV.U32 R23, RZ, RZ, R39 ;  /* 0x000000ffff179224 */ /* 0x000fe400078e0027 */
[----:B------:R-:W-:-:S02]  /*12c40*/  IMAD.U32 R26, RZ, RZ, UR13 ;  /* 0x0000000dff1a7e24 */ /* 0x000fc4000f8e00ff */
[----:B------:R-:W-:Y:S01]  /*12c50*/  @!P1 IMAD.WIDE.U32 R22, R25, 0xe0, R22 ;  /* 0x000000e019169825 */ /* 0x000fe200078e0016 */
[C---:B------:R-:W-:Y:S02]  /*12c60*/  @!P1 IADD3 R25, P3, R0.reuse, R18, RZ ;  /* 0x0000001200199210 */ /* 0x040fe40007f7e0ff */
[----:B------:R-:W-:Y:S02]  /*12c70*/  @!P1 LEA.HI.X R18, R27, R39, R26, 0x7, P2 ;  /* 0x000000271b129211 */ /* 0x000fe400010f3c1a */
[----:B------:R-:W-:Y:S02]  /*12c80*/  @!P1 IADD3 R16, P2, R0, R16, RZ ;  /* 0x0000001000109210 */ /* 0x000fe40007f5e0ff */
[C---:B------:R-:W-:Y:S01]  /*12c90*/  @!P1 IADD3.X R42, R2.reuse, UR9, R19, P3, !PT ;  /* 0x00000009022a9c10 */ /* 0x040fe20009ffe413 */
[----:B------:R-:W-:Y:S01]  /*12ca0*/  @!UP0 UIMAD UR9, UR13, 0x70, URZ ;  /* 0x000000700d0988a4 */ /* 0x000fe2000f8e023f */
[----:B------:R-:W-:Y:S01]  /*12cb0*/  @!P1 IADD3.X R19, R2, UR4, R17, P2, !PT ;  /* 0x0000000402139c10 */ /* 0x000fe200097fe411 */
[----:B------:R-:W-:Y:S01]  /*12cc0*/  @!UP0 UIMAD UR4, UR13, 0x90, URZ ;  /* 0x000000900d0488a4 */ /* 0x000fe2000f8e023f */
[----:B------:R-:W-:-:S02]  /*12cd0*/  @!P1 IADD3 R17, P3, R0, R14, RZ ;  /* 0x0000000e00119210 */ /* 0x000fc40007f7e0ff */
[----:B------:R-:W-:Y:S02]  /*12ce0*/  @!P1 IADD3 R35, P2, R0, R12, RZ ;  /* 0x0000000c00239210 */ /* 0x000fe40007f5e0ff */
[C---:B------:R-:W-:Y:S01]  /*12cf0*/  @!P1 IADD3.X R15, R2.reuse, UR9, R15, P3, !PT ;  /* 0x00000009020f9c10 */ /* 0x040fe20009ffe40f */
[----:B------:R-:W-:Y:S01]  /*12d00*/  @!UP0 UIMAD UR9, UR13, 0xc0, URZ ;  /* 0x000000c00d0988a4 */ /* 0x000fe2000f8e023f */
[----:B------:R-:W-:Y:S01]  /*12d10*/  @!P1 IADD3.X R43, R2, UR4, R13, P2, !PT ;  /* 0x00000004022b9c10 */ /* 0x000fe200097fe40d */
[----:B------:R-:W-:Y:S01]  /*12d20*/  @!UP0 UIMAD UR4, UR13, 0xd0, URZ ;  /* 0x000000d00d0488a4 */ /* 0x000fe2000f8e023f */
[C---:B------:R-:W-:Y:S02]  /*12d30*/  @!P1 IADD3 R37, P3, R0.reuse, R6, RZ ;  /* 0x0000000600259210 */ /* 0x040fe40007f7e0ff */
[----:B------:R-:W-:Y:S02]  /*12d40*/  @!P1 IADD3 R40, P2, R0, R4, RZ ;  /* 0x0000000400289210 */ /* 0x000fe40007f5e0ff */
[----:B------:R-:W-:-:S02]  /*12d50*/  @!P1 IADD3.X R45, R2, UR9, R7, P3, !PT ;  /* 0x00000009022d9c10 */ /* 0x000fc40009ffe407 */
[----:B------:R-:W-:Y:S01]  /*12d60*/  @!P1 IADD3.X R44, R2, UR4, R5, P2, !PT ;  /* 0x00000004022c9c10 */ /* 0x000fe200097fe405 */
[----:B------:R-:W-:Y:S01]  /*12d70*/  @!UP0 UIMAD UR4, UR13, 0xe0, URZ ;  /* 0x000000e00d0488a4 */ /* 0x000fe2000f8e023f */
[C---:B------:R-:W-:Y:S02]  /*12d80*/  @!P1 IADD3 R4, P4, R0.reuse, R34, RZ ;  /* 0x0000002200049210 */ /* 0x040fe40007f9e0ff */
[C---:B------:R-:W-:Y:S02]  /*12d90*/  @!P1 IADD3 R5, P3, R0.reuse, R41, RZ ;  /* 0x0000002900059210 */ /* 0x040fe40007f7e0ff */
[----:B------:R-:W-:Y:S01]  /*12da0*/  @!P1 IADD3 R34, P2, R0, R22, RZ ;  /* 0x0000001600229210 */ /* 0x000fe20007f5e0ff */
[----:B------:R-:W-:Y:S01]  /*12db0*/  @!P1 IMAD.X R6, R2, 0x1, R30, P4 ;  /* 0x0000000102069824 */ /* 0x000fe200020e061e */
[----:B------:R-:W-:Y:S01]  /*12dc0*/  @!P1 LEA R30, P4, R4, UR6, 0x1 ;  /* 0x00000006041e9c11 */ /* 0x000fe2000f8808ff */
[----:B------:R-:W-:Y:S01]  /*12dd0*/  @!P1 IMAD.X R7, R2, 0x1, R28, P3 ;  /* 0x0000000102079824 */ /* 0x000fe200018e061c */
[----:B------:R-:W-:-:S02]  /*12de0*/  @!P1 LEA R26, P3, R5, UR6, 0x1 ;  /* 0x00000006051a9c11 */ /* 0x000fc4000f8608ff */
[----:B------:R-:W-:Y:S02]  /*12df0*/  @!P1 IADD3.X R41, R2, UR4, R23, P2, !PT ;  /* 0x0000000402299c10 */ /* 0x000fe400097fe417 */
[----:B------:R-:W-:Y:S02]  /*12e00*/  @!P1 LEA.HI.X R31, R4, UR7, R6, 0x1, P4 ;  /* 0x00000007041f9c11 */ /* 0x000fe4000a0f0c06 */
[----:B------:R-:W-:Y:S02]  /*12e10*/  @!P1 LEA.HI.X R27, R5, UR7, R7, 0x1, P3 ;  /* 0x00000007051b9c11 */ /* 0x000fe400098f0c07 */
[----:B------:R-:W-:Y:S02]  /*12e20*/  @!P1 LEA R28, P2, R20, UR6, 0x1 ;  /* 0x00000006141c9c11 */ /* 0x000fe4000f8408ff */
[----:B------:R-:W-:Y:S02]  /*12e30*/  @!P1 IADD3 R4, P3, R0, R24, RZ ;  /* 0x0000001800049210 */ /* 0x000fe40007f7e0ff */
[----:B------:R-:W-:-:S02]  /*12e40*/  @!P1 LEA.HI.X R29, R20, UR7, R21, 0x1, P2 ;  /* 0x00000007141d9c11 */ /* 0x000fc400090f0c15 */
[----:B------:R-:W-:Y:S01]  /*12e50*/  @!P1 LEA R22, P2, R16, UR6, 0x1 ;  /* 0x0000000610169c11 */ /* 0x000fe2000f8408ff */
[----:B------:R-:W-:Y:S01]  /*12e60*/  @!P1 IMAD.X R5, R2, 0x1, R18, P3 ;  /* 0x0000000102059824 */ /* 0x000fe200018e0612 */
[----:B------:R-:W-:Y:S02]  /*12e70*/  @!P1 LEA R18, P3, R4, UR6, 0x1 ;  /* 0x0000000604129c11 */ /* 0x000fe4000f8608ff */
[----:B------:R-:W-:Y:S02]  /*12e80*/  @!P1 IADD3 R13, P5, R0, R10, RZ ;  /* 0x0000000a000d9210 */ /* 0x000fe40007fbe0ff */
[----:B------:R-:W-:Y:S02]  /*12e90*/  @!P1 LEA.HI.X R23, R16, UR7, R19, 0x1, P2 ;  /* 0x0000000710179c11 */ /* 0x000fe400090f0c13 */
[----:B------:R-:W-:Y:S02]  /*12ea0*/  @!P1 LEA.HI.X R19, R4, UR7, R5, 0x1, P3 ;  /* 0x0000000704139c11 */ /* 0x000fe400098f0c05 */
[----:B------:R-:W-:-:S02]  /*12eb0*/  @!P1 IADD3.X R11, R2, UR11, R11, P5, !PT ;  /* 0x0000000b020b9c10 */ /* 0x000fc4000affe40b */
[----:B------:R-:W-:Y:S02]  /*12ec0*/  @!P1 LEA R12, P3, R13, UR6, 0x1 ;  /* 0x000000060d0c9c11 */ /* 0x000fe4000f8608ff */
[----:B------:R-:W-:Y:S02]  /*12ed0*/  @!P1 LEA R20, P2, R17, UR6, 0x1 ;  /* 0x0000000611149c11 */ /* 0x000fe4000f8408ff */
[----:B------:R-:W-:Y:S02]  /*12ee0*/  @!P1 LEA.HI.X R13, R13, UR7, R11, 0x1, P3 ;  /* 0x000000070d0d9c11 */ /* 0x000fe400098f0c0b */
[C---:B------:R-:W-:Y:S02]  /*12ef0*/  LEA R242, P3, R38.reuse, UR6, 0x1 ;  /* 0x0000000626f27c11 */ /* 0x040fe4000f8608ff */
[----:B------:R-:W-:Y:S02]  /*12f00*/  @!P1 LEA.HI.X R21, R17, UR7, R15, 0x1, P2 ;  /* 0x0000000711159c11 */ /* 0x000fe400090f0c0f */
[----:B------:R-:W-:-:S02]  /*12f10*/  LEA.HI.X R243, R38, UR7, R39, 0x1, P3 ;  /* 0x0000000726f37c11 */ /* 0x000fc400098f0c27 */
[C---:B------:R-:W-:Y:S02]  /*12f20*/  @!P1 LEA R16, P3, R0.reuse, R242, 0x1 ;  /* 0x000000f200109211 */ /* 0x040fe400078608ff */
[C---:B------:R-:W-:Y:S02]  /*12f30*/  @!P1 LEA R24, P4, R25.reuse, UR6, 0x1 ;  /* 0x0000000619189c11 */ /* 0x040fe4000f8808ff */
[----:B------:R-:W-:Y:S02]  /*12f40*/  @!P1 LEA.HI.X R17, R0, R243, R2, 0x1, P3 ;  /* 0x000000f300119211 */ /* 0x000fe400018f0c02 */
[----:B------:R-:W-:Y:S02]  /*12f50*/  @!P1 LEA.HI.X R25, R25, UR7, R42, 0x1, P4 ;  /* 0x0000000719199c11 */ /* 0x000fe4000a0f0c2a */
[----:B------:R-:W-:Y:S01]  /*12f60*/  @!P1 LEA R14, P4, R35, UR6, 0x1 ;  /* 0x00000006230e9c11 */ /* 0x000fe2000f8808ff */
[----:B------:R-:W-:Y:S01]  /*12f70*/  @!PT LDS RZ, [RZ] ;  /* 0x00000000fffff984 */ /* 0x000fe20000000800 */
[----:B------:R-:W-:Y:S01]  /*12f80*/  @!PT LDS RZ, [RZ] ;  /* 0x00000000fffff984 */ /* 0x000fe20000000800 */
[----:B------:R-:W-:Y:S01]  /*12f90*/  @!PT LDS RZ, [RZ] ;  /* 0x00000000fffff984 */ /* 0x000fe20000000800 */
[----:B------:R1:W-:Y:S01]  /*12fa0*/  @!P1 LDGSTS.E.BYPASS.LTC128B.128 [R241+0x2000], desc[UR22][R16.64] ;  /* 0x0200000010f19fae */ /* 0x0003e2000b901d56 */
[----:B------:R-:W-:-:S02]  /*12fb0*/  @!P1 LEA R10, P2, R8, UR6, 0x1 ;  /* 0x00000006080a9c11 */ /* 0x000fc4000f8408ff */
[----:B------:R-:W-:Y:S01]  /*12fc0*/  @!P1 LEA.HI.X R15, R35, UR7, R43, 0x1, P4 ;  /* 0x00000007230f9c11 */ /* 0x000fe2000a0f0c2b */
[----:B------:R1:W-:Y:S01]  /*12fd0*/  @P1 STS.128 [R241+0x2800], RZ ;  /* 0x002800fff1001388 */ /* 0x0003e20000000c00 */
[----:B------:R-:W-:Y:S02]  /*12fe0*/  @!P1 LEA.HI.X R11, R8, UR7, R9, 0x1, P2 ;  /* 0x00000007080b9c11 */ /* 0x000fe400090f0c09 */
[C---:B------:R-:W-:Y:S01]  /*12ff0*/  @!P1 LEA R6, P2, R40.reuse, UR6, 0x1 ;  /* 0x0000000628069c11 */ /* 0x040fe2000f8408ff */
[----:B------:R-:W-:Y:S01]  /*13000*/  @!PT LDS RZ, [RZ] ;  /* 0x00000000fffff984 */ /* 0x000fe20000000800 */
[----:B------:R-:W-:Y:S01]  /*13010*/  @!PT LDS RZ, [RZ] ;  /* 0x00000000fffff984 */ /* 0x000fe20000000800 */
[----:B------:R-:W-:Y:S01]  /*13020*/  @!PT LDS RZ, [RZ] ;  /* 0x00000000fffff984 */ /* 0x000fe20000000800 */
[----:B------:R1:W-:Y:S01]  /*13030*/  @!P1 LDGSTS.E.BYPASS.LTC128B.128 [R241+0x2800], desc[UR22][R32.64] ;  /* 0x0280000020f19fae */ /* 0x0003e2000b901d56 */
[C---:B------:R-:W-:Y:S02]  /*13040*/  @!P1 LEA R8, P4, R37.reuse, UR6, 0x1 ;  /* 0x0000000625089c11 */ /* 0x040fe4000f8808ff */
[----:B------:R-:W-:Y:S01]  /*13050*/  @!P1 LEA.HI.X R7, R40, UR7, R44, 0x1, P2 ;  /* 0x0000000728079c11 */ /* 0x000fe200090f0c2c */
[----:B------:R1:W-:Y:S01]  /*13060*/  @P1 STS.128 [R241+0x3000], RZ ;  /* 0x003000fff1001388 */ /* 0x0003e20000000c00 */
[----:B------:R-:W-:-:S02]  /*13070*/  @!P1 LEA.HI.X R9, R37, UR7, R45, 0x1, P4 ;  /* 0x0000000725099c11 */ /* 0x000fc4000a0f0c2d */
[C---:B------:R-:W-:Y:S01]  /*13080*/  @!P1 LEA R4, P2, R34.reuse, UR6, 0x1 ;  /* 0x0000000622049c11 */ /* 0x040fe2000f8408ff */
[----:B------:R-:W-:Y:S01]  /*13090*/  @!PT LDS RZ, [RZ] ;  /* 0x00000000fffff984 */ /* 0x000fe20000000800 */
[----:B------:R-:W-:Y:S01]  /*130a0*/  @!PT LDS RZ, [RZ] ;  /* 0x00000000fffff984 */ /* 0x000fe20000000800 */
[----:B------:R-:W-:Y:S01]  /*130b0*/  @!PT LDS RZ, [RZ] ;  /* 0x00000000fffff984 */ /* 0x000fe20000000800 */
[----:B------:R1:W-:Y:S03]  /*130c0*/  @!P1 LDGSTS.E.BYPASS.LTC128B.128 [R241+0x3000], desc[UR22][R30.64] ;  /* 0x030000001ef19fae */ /* 0x0003e6000b901d56 */
[----:B------:R-:W-:Y:S01]  /*130d0*/  @!P1 LEA.HI.X R5, R34, UR7, R41, 0x1, P2 ;  /* 0x0000000722059c11 */ /* 0x000fe200090f0c29 */
        /* <DEDUP_REMOVED lines=62> */
[----:B-1----:R-:W-:Y:S01]  /*134c0*/  IMAD.U32 R6, RZ, RZ, UR12 ;  /* 0x0000000cff067e24 */ /* 0x002fe2000f8e00ff */
[----:B------:R-:W-:Y:S01]  /*134d0*/  UIMAD UR4, UR13, 0xf0, URZ ;  /* 0x000000f00d0478a4 */ /* 0x000fe2000f8e023f */
[----:B------:R-:W-:Y:S02]  /*134e0*/  IMAD.MOV.U32 R4, RZ, RZ, R38 ;  /* 0x000000ffff047224 */ /* 0x000fe400078e0026 */
        /* <DEDUP_REMOVED lines=10> */
.L_x_914:
[----:B------:R-:W-:Y:S05]  /*13590*/  BSYNC B0 ;  /* 0x0000000000007941 */ /* 0x000fea0003800000 */
.L_x_913:
[----:B------:R-:W0:Y:S01]  /*135a0*/  LDGDEPBAR ;  /* 0x00000000000079af */ /* 0x000e220000000000 */
[----:B------:R-:W-:-:S04]  /*135b0*/  LEA R242, P1, R0, R242, 0x1 ;  /* 0x000000f200f27211 */ /* 0x000fc800078208ff */
[----:B------:R-:W-:-:S09]  /*135c0*/  LEA.HI.X R243, R0, R243, R2, 0x1, P1 ;  /* 0x000000f300f37211 */ /* 0x000fd200008f0c02 */
.L_x_910:
[----:B------:R-:W3:Y:S01]  /*135d0*/  LDL.LU R34, [R1] ;  /* 0x0000000001227983 */ /* 0x000ee20000300800 */
[----:B-----5:R-:W-:Y:S01]  /*135e0*/  FMNMX.FTZ R0, R36, R83, !PT ;  /* 0x0000005324007209 */ /* 0x020fe20007810000 */
[----:B------:R-:W-:Y:S02]  /*135f0*/  ULDC UR4, c[0x0][0x2ec] ;  /* 0x0000bb0000047ab9 */ /* 0x000fe40000000800 */
[----:B------:R-:W4:Y:S01]  /*13600*/  LDL.LU R81, [R1+0x4] ;  /* 0x0000040001517983 */ /* 0x000f220000300800 */
[----:B------:R-:W-:-:S03]  /*13610*/  FMNMX.FTZ R0, R181, R0, !PT ;  /* 0x00000000b5007209 */ /* 0x000fc60007810000 */
[----:B-1----:R-:W4:Y:S01]  /*13620*/  LDL.LU R7, [R1+0x14] ;  /* 0x0000140001077983 */ /* 0x002f220000300800 */
[----:B------:R-:W-:-:S03]  /*13630*/  FMNMX.FTZ R0, R53, R0, !PT ;  /* 0x0000000035007209 */ /* 0x000fc60007810000 */
[----:B------:R-:W4:Y:S01]  /*13640*/  LDL.LU R8, [R1+0x10] ;  /* 0x0000100001087983 */ /* 0x000f220000300800 */
[----:B------:R-:W-:-:S03]  /*13650*/  FMNMX.FTZ R0, R107, R0, !PT ;  /* 0x000000006b007209 */ /* 0x000fc60007810000 */
[----:B------:R-:W-:Y:S01]  /*13660*/  STL [R1+0x34], R219 ;  /* 0x000034db01007387 */ /* 0x000fe20000100800 */
[----:B------:R-:W-:-:S03]  /*13670*/  FMNMX.FTZ R0, R51, R0, !PT ;  /* 0x0000000033007209 */ /* 0x000fc60007810000 */
[----:B------:R-:W-:Y:S01]  /*13680*/  STL [R1+0x30], R134 ;  /* 0x0000308601007387 */ /* 0x000fe20000100800 */
[----:B------:R-:W-:-:S03]  /*13690*/  FMNMX.FTZ R0, R105, R0, !PT ;  /* 0x0000000069007209 */ /* 0x000fc60007810000 */
[----:B------:R-:W-:Y:S01]  /*136a0*/  STL [R1+0x2c], R68 ;  /* 0x00002c4401007387 */ /* 0x000fe20000100800 */
[----:B------:R-:W-:-:S03]  /*136b0*/  FMNMX.FTZ R0, R49, R0, !PT ;  /* 0x0000000031007209 */ /* 0x000fc60007810000 */
[----:B------:R-:W-:Y:S01]  /*136c0*/  STL [R1+0x28], R67 ;  /* 0x0000284301007387 */ /* 0x000fe20000100800 */
[----:B------:R-:W-:-:S03]  /*136d0*/  FMNMX.FTZ R0, R103, R0, !PT ;  /* 0x0000000067007209 */ /* 0x000fc60007810000 */
[----:B------:R-:W-:Y:S01]  /*136e0*/  LDSM.16.MT88.4 R12, [R135+0xa000] ;  /* 0x00a00000870c783b */ /* 0x000fe20000004200 */
[----:B------:R-:W-:-:S03]  /*136f0*/  FMNMX.FTZ R0, R55, R0, !PT ;  /* 0x0000000037007209 */ /* 0x000fc60007810000 */
[----:B------:R-:W-:Y:S01]  /*13700*/  LDSM.16.MT88.4 R16, [R218+0xa000] ;  /* 0x00a00000da10783b */ /* 0x000fe20000004200 */
[----:B------:R-:W-:-:S03]  /*13710*/  FMNMX.FTZ R0, R106, R0, !PT ;  /* 0x000000006a007209 */ /* 0x000fc60007810000 */
[----:B------:R-:W-:Y:S01]  /*13720*/  LDSM.16.MT88.4 R28, [R218+0xa800] ;  /* 0x00a80000da1c783b */ /* 0x000fe20000004200 */
[----:B------:R-:W-:Y:S02]  /*13730*/  FMNMX.FTZ R2, R57, R0, !PT ;  /* 0x0000000039027209 */ /* 0x000fe40007810000 */
[----:B------:R-:W-:Y:S01]  /*13740*/  FMNMX.FTZ R0, R3, R47, !PT ;  /* 0x0000002f03007209 */ /* 0x000fe20007810000 */
[----:B------:R-:W-:Y:S01]  /*13750*/  LDSM.16.MT88.4 R40, [R217+0xb000] ;  /* 0x00b00000d928783b */ /* 0x000fe20000004200 */
[----:B------:R-:W-:Y:S02]  /*13760*/  FMNMX.FTZ R2, R109, R2, !PT ;  /* 0x000000026d027209 */ /* 0x000fe40007810000 */
[----:B------:R-:W-:Y:S02]  /*13770*/  FMNMX.FTZ R0, R182, R0, !PT ;  /* 0x00000000b6007209 */ /* 0x000fe40007810000 */
[----:B--2---:R-:W-:Y:S02]  /*13780*/  FMNMX.FTZ R4, R58, R2, !PT ;  /* 0x000000023a047209 */ /* 0x004fe40007810000 */
        /* <DEDUP_REMOVED lines=100> */
[----:B------:R-:W-:-:S04]  /*13dd0*/  FMNMX.FTZ R2, R197, R0, !PT ;  /* 0x00000000c5027209 */ /* 0x000fc80007810000 */
[----:B------:R-:W-:-:S04]  /*13de0*/  FMNMX.FTZ R2, R215, R2, !PT ;  /* 0x00000002d7027209 */ /* 0x000fc80007810000 */
[----:B------:R-:W-:-:S04]  /*13df0*/  FMNMX.FTZ R2, R200, R2, !PT ;  /* 0x00000002c8027209 */ /* 0x000fc80007810000 */
[----:B------:R-:W-:-:S04]  /*13e00*/  FMNMX.FTZ R2, R245, R2, !PT ;  /* 0x00000002f5027209 */ /* 0x000fc80007810000 */
[----:B------:R-:W-:-:S04]  /*13e10*/  FMNMX.FTZ R2, R208, R2, !PT ;  /* 0x00000002d0027209 */ /* 0x000fc80007810000 */
[----:B------:R-:W-:-:S04]  /*13e20*/  FMNMX.FTZ R2, R250, R2, !PT ;  /* 0x00000002fa027209 */ /* 0x000fc80007810000 */
[----:B------:R-:W-:-:S04]  /*13e30*/  FMNMX.FTZ R2, R210, R2, !PT ;  /* 0x00000002d2027209 */ /* 0x000fc80007810000 */
[----:B------:R-:W-:Y:S02]  /*13e40*/  FMNMX.FTZ R2, R251, R2, !PT ;  /* 0x00000002fb027209 */ /* 0x000fe40007810000 */
[----:B---3--:R-:W-:-:S05]  /*13e50*/  FMNMX.FTZ R0, R34, R4, !PT ;  /* 0x0000000422007209 */ /* 0x008fca0007810000 */
[----:B------:R-:W1:Y:S01]  /*13e60*/  SHFL.BFLY PT, R4, R0, 0x2, 0x1f ;  /* 0x0c401f0000047f89 */ /* 0x000e6200000e0000 */
[----:B----4-:R-:W-:-:S04]  /*13e70*/  MOV R20, R8 ;  /* 0x0000000800147202 */ /* 0x010fc80000000f00 */
[----:B------:R-:W-:-:S04]  /*13e80*/  MOV R24, R20 ;  /* 0x0000001400187202 */ /* 0x000fc80000000f00 */
[----:B------:R-:W-:Y:S02]  /*13e90*/  MOV R75, R24 ;  /* 0x00000018004b7202 */ /* 0x000fe40000000f00 */
[----:B-1----:R-:W-:Y:S02]  /*13ea0*/  FMNMX.FTZ R0, R0, R4, !PT ;  /* 0x0000000400007209 */ /* 0x002fe40007810000 */
[----:B------:R-:W-:-:S03]  /*13eb0*/  FMNMX.FTZ R4, R244, R2, !PT ;  /* 0x00000002f4047209 */ /* 0x000fc60007810000 */
[----:B------:R-:W1:Y:S01]  /*13ec0*/  SHFL.BFLY PT, R2, R0, 0x1, 0x1f ;  /* 0x0c201f0000027f89 */ /* 0x000e6200000e0000 */
[----:B------:R-:W-:-:S04]  /*13ed0*/  FMNMX.FTZ R4, R81, R4, !PT ;  /* 0x0000000451047209 */ /* 0x000fc80007810000 */
[----:B------:R-:W-:-:S04]  /*13ee0*/  FMNMX.FTZ R4, R246, R4, !PT ;  /* 0x00000004f6047209 */ /* 0x000fc80007810000 */
[----:B------:R-:W-:-:S05]  /*13ef0*/  FMNMX.FTZ R4, R247, R4, !PT ;  /* 0x00000004f7047209 */ /* 0x000fca0007810000 */
[----:B------:R-:W2:Y:S01]  /*13f00*/  SHFL.BFLY PT, R6, R4, 0x2, 0x1f ;  /* 0x0c401f0004067f89 */ /* 0x000ea200000e0000 */
[----:B-1----:R-:W-:-:S04]  /*13f10*/  FMNMX.FTZ R69, R0, R2, !PT ;  /* 0x0000000200457209 */ /* 0x002fc80007810000 */
[C---:B------:R-:W-:Y:S01]  /*13f20*/  FSETP.NEU.FTZ.AND P2, PT, R69.reuse, -INF , PT ;  /* 0xff8000004500780b */ /* 0x040fe20003f5d000 */
[----:B------:R-:W-:-:S05]  /*13f30*/  FMUL.FTZ R2, R69, UR4 ;  /* 0x0000000445027c20 */ /* 0x000fca0008410000 */
[----:B------:R-:W-:Y:S02]  /*13f40*/  FSEL R2, R2, RZ, P2 ;  /* 0x000000ff02027208 */ /* 0x000fe40001000000 */
[----:B--2---:R-:W-:-:S03]  /*13f50*/  FMNMX.FTZ R0, R4, R6, !PT ;  /* 0x0000000604007209 */ /* 0x004fc60007810000 */
[--C-:B------:R-:W-:Y:S01]  /*13f60*/  FFMA.FTZ R5, R83, UR4, -R2.reuse ;  /* 0x0000000453057c23 */ /* 0x100fe20008010802 */
[----:B------:R-:W-:-:S03]  /*13f70*/  FFMA.FTZ R4, R181, UR4, -R2 ;  /* 0x00000004b5047c23 */ /* 0x000fc60008010802 */
[----:B------:R1:W-:Y:S08]  /*13f80*/  MUFU.EX2 R11, R5 ;  /* 0x00000005000b7308 */ /* 0x0003f00000000800 */
[----:B------:R2:W-:Y:S01]  /*13f90*/  MUFU.EX2 R35, R4 ;  /* 0x0000000400237308 */ /* 0x0005e20000000800 */
[----:B-1----:R-:W1:Y:S01]  /*13fa0*/  SHFL.BFLY PT, R5, R0, 0x1, 0x1f ;  /* 0x0c201f0000057f89 */ /* 0x002e6200000e0000 */
[----:B--2---:R-:W-:-:S06]  /*13fb0*/  FFMA.FTZ R4, R53, UR4, -R2 ;  /* 0x0000000435047c23 */ /* 0x004fcc0008010802 */
[----:B------:R2:W-:Y:S01]  /*13fc0*/  MUFU.EX2 R181, R4 ;  /* 0x0000000400b57308 */ /* 0x0005e20000000800 */
[----:B-1----:R-:W-:Y:S01]  /*13fd0*/  FMNMX.FTZ R66, R0, R5, !PT ;  /* 0x0000000500427209 */ /* 0x002fe20007810000 */
[--C-:B------:R-:W-:Y:S01]  /*13fe0*/  FFMA.FTZ R0, R49, UR4, -R2.reuse ;  /* 0x0000000431007c23 */ /* 0x100fe20008010802 */
[----:B------:R-:W-:Y:S02]  /*13ff0*/  FSEL R5, R69, RZ, P2 ;  /* 0x000000ff45057208 */ /* 0x000fe40001000000 */
[----:B------:R-:W-:Y:S01]  /*14000*/  FSETP.NEU.FTZ.AND P1, PT, R66, -INF , PT ;  /* 0xff8000004200780b */ /* 0x000fe20003f3d000 */
[----:B--2---:R-:W-:Y:S02]  /*14010*/  FFMA.FTZ R4, R107, UR4, -R2 ;  /* 0x000000046b047c23 */ /* 0x004fe40008010802 */
[----:B------:R1:W-:Y:S01]  /*14020*/  MUFU.EX2 R22, R0 ;  /* 0x0000000000167308 */ /* 0x0003e20000000800 */
[----:B------:R-:W-:-:S04]  /*14030*/  FADD.FTZ R5, R36, -R5 ;  /* 0x8000000524057221 */ /* 0x000fc80000010000 */
[----:B------:R-:W-:-:S03]  /*14040*/  FMUL.FTZ R5, R5, UR4 ;  /* 0x0000000405057c20 */ /* 0x000fc60008410000 */
[----:B------:R2:W-:Y:S08]  /*14050*/  MUFU.EX2 R9, R4 ;  /* 0x0000000400097308 */ /* 0x0005f00000000800 */
[----:B------:R-:W3:Y:S01]  /*14060*/  MUFU.EX2 R64, R5 ;  /* 0x0000000500407308 */ /* 0x000ee20000000800 */
[----:B-1----:R-:W-:-:S05]  /*14070*/  FMUL.FTZ R0, R66, UR4 ;  /* 0x0000000442007c20 */ /* 0x002fca0008410000 */
[----:B------:R-:W-:Y:S01]  /*14080*/  FSEL R0, R0, RZ, P1 ;  /* 0x000000ff00007208 */ /* 0x000fe20000800000 */
[----:B--2---:R-:W-:-:S04]  /*14090*/  FFMA.FTZ R4, R51, UR4, -R2 ;  /* 0x0000000433047c23 */ /* 0x004fc80008010802 */
[----:B------:R-:W-:Y:S01]  /*140a0*/  FFMA.FTZ R6, R180, UR4, -R0 ;  /* 0x00000004b4067c23 */ /* 0x000fe20008010800 */
[----:B------:R-:W-:Y:S01]  /*140b0*/  MOV R180, R7 ;  /* 0x0000000700b47202 */ /* 0x000fe20000000f00 */
[----:B------:R1:W2:Y:S01]  /*140c0*/  MUFU.EX2 R10, R4 ;  /* 0x00000004000a7308 */ /* 0x0002a20000000800 */
[-C--:B---3--:R-:W-:Y:S01]  /*140d0*/  FMUL.FTZ R136, R136, R64.reuse ;  /* 0x0000004088887220 */ /* 0x088fe20000410000 */
[-C--:B------:R-:W-:Y:S01]  /*140e0*/  FMUL.FTZ R137, R137, R64.reuse ;  /* 0x0000004089897220 */ /* 0x080fe20000410000 */
[-C--:B------:R-:W-:Y:S01]  /*140f0*/  FMUL.FTZ R144, R144, R64.reuse ;  /* 0x0000004090907220 */ /* 0x080fe20000410000 */
[----:B------:R-:W-:-:S04]  /*14100*/  FMUL.FTZ R145, R145, R64 ;  /* 0x0000004091917220 */ /* 0x000fc80000410000 */
[----:B------:R-:W-:Y:S01]  /*14110*/  MUFU.EX2 R79, R6 ;  /* 0x00000006004f7308 */ /* 0x000fe20000000800 */
        /* <DEDUP_REMOVED lines=8> */
[--C-:B-1----:R-:W-:Y:S01]  /*141a0*/  FFMA.FTZ R4, R105, UR4, -R2.reuse ;  /* 0x0000000469047c23 */ /* 0x102fe20008010802 */
[----:B--2---:R-:W-:Y:S01]  /*141b0*/  MOV R105, R10 ;  /* 0x0000000a00697202 */ /* 0x004fe20000000f00 */
[-C--:B------:R-:W-:Y:S01]  /*141c0*/  FMUL.FTZ R152, R152, R64.reuse ;  /* 0x0000004098987220 */ /* 0x080fe20000410000 */
[-C--:B------:R-:W-:Y:S01]  /*141d0*/  FMUL.FTZ R153, R153, R64.reuse ;  /* 0x0000004099997220 */ /* 0x080fe20000410000 */
[----:B------:R1:W-:Y:S01]  /*141e0*/  MUFU.EX2 R26, R4 ;  /* 0x00000004001a7308 */ /* 0x0003e20000000800 */
[-C--:B------:R-:W-:Y:S01]  /*141f0*/  FMUL.FTZ R160, R160, R64.reuse ;  /* 0x00000040a0a07220 */ /* 0x080fe20000410000 */
[----:B------:R-:W-:Y:S01]  /*14200*/  FMUL.FTZ R161, R161, R64 ;  /* 0x00000040a1a17220 */ /* 0x000fe20000410000 */
[----:B-1----:R-:W-:Y:S01]  /*14210*/  FFMA.FTZ R4, R103, UR4, -R2 ;  /* 0x0000000467047c23 */ /* 0x002fe20008010802 */
[----:B------:R-:W-:-:S04]  /*14220*/  MOV R103, R11 ;  /* 0x0000000b00677202 */ /* 0x000fc80000000f00 */
[----:B------:R1:W-:Y:S01]  /*14230*/  MUFU.EX2 R25, R4 ;  /* 0x0000000400197308 */ /* 0x0003e20000000800 */
[----:B------:R-:W-:Y:S01]  /*14240*/  F2FP.BF16.F32.PACK_AB R8, R35, R103 ;  /* 0x000000672308723e */ /* 0x000fe200000010ff */
[----:B-1----:R-:W-:Y:S02]  /*14250*/  FFMA.FTZ R4, R55, UR4, -R2 ;  /* 0x0000000437047c23 */ /* 0x002fe40008010802 */
[----:B------:R-:W-:Y:S04]  /*14260*/  LDSM.16.MT88.4 R52, [R216+0xb000] ;  /* 0x00b00000d834783b */ /* 0x000fe80000004200 */
[----:B------:R1:W-:Y:S02]  /*14270*/  MUFU.EX2 R21, R4 ;  /* 0x0000000400157308 */ /* 0x0003e40000000800 */
[----:B-1----:R-:W-:-:S02]  /*14280*/  FFMA.FTZ R4, R47, UR4, -R0 ;  /* 0x000000042f047c23 */ /* 0x002fc40008010800 */
[----:B------:R-:W-:Y:S04]  /*14290*/  LDSM.16.MT88.4 R44, [R218+0xb000] ;  /* 0x00b00000da2c783b */ /* 0x000fe80000004200 */
[----:B------:R1:W-:Y:S02]  /*142a0*/  MUFU.EX2 R33, R4 ;  /* 0x0000000400217308 */ /* 0x0003e40000000800 */
[----:B-1----:R-:W-:Y:S01]  /*142b0*/  FFMA.FTZ R4, R182, UR4, -R0 ;  /* 0x00000004b6047c23 */ /* 0x002fe20008010800 */
[----:B------:R-:W-:-:S05]  /*142c0*/  MOV R182, R9 ;  /* 0x0000000900b67202 */ /* 0x000fca0000000f00 */
[----:B------:R1:W2:Y:S01]  /*142d0*/  MUFU.EX2 R67, R4 ;  /* 0x0000000400437308 */ /* 0x0002a20000000800 */
[----:B------:R-:W-:Y:S01]  /*142e0*/  F2FP.BF16.F32.PACK_AB R10, R182, R181 ;  /* 0x000000b5b60a723e */ /* 0x000fe200000010ff */
[----:B-1----:R-:W-:Y:S01]  /*142f0*/  FFMA.FTZ R4, R56, UR4, -R0 ;  /* 0x0000000438047c23 */ /* 0x002fe20008010800 */
[----:B--2---:R-:W-:-:S05]  /*14300*/  F2FP.BF16.F32.PACK_AB R9, R67, R33 ;  /* 0x000000214309723e */ /* 0x004fca00000010ff */
[----:B------:R1:W2:Y:S02]  /*14310*/  MUFU.EX2 R83, R4 ;  /* 0x0000000400537308 */ /* 0x0002a40000000800 */
[----:B-1----:R-:W-:Y:S02]  /*14320*/  FSEL R4, R66, RZ, P1 ;  /* 0x000000ff42047208 */ /* 0x002fe40000800000 */
[----:B--2---:R-:W-:-:S03]  /*14330*/  F2FP.BF16.F32.PACK_AB R11, R79, R83 ;  /* 0x000000534f0b723e */ /* 0x004fc600000010ff */
[----:B------:R-:W-:Y:S01]  /*14340*/  FADD.FTZ R3, R3, -R4 ;  /* 0x8000000403037221 */ /* 0x000fe20000010000 */
[----:B------:R-:W-:-:S03]  /*14350*/  FFMA.FTZ R4, R108, UR4, -R2 ;  /* 0x000000046c047c23 */ /* 0x000fc60008010802 */
[----:B------:R-:W-:Y:S01]  /*14360*/  FMUL.FTZ R3, R3, UR4 ;  /* 0x0000000403037c20 */ /* 0x000fe20008410000 */
[----:B------:R1:W-:Y:S08]  /*14370*/  MUFU.EX2 R108, R4 ;  /* 0x00000004006c7308 */ /* 0x0003f00000000800 */
[----:B------:R2:W3:Y:S01]  /*14380*/  MUFU.EX2 R65, R3 ;  /* 0x0000000300417308 */ /* 0x0004e20000000800 */
[----:B-1----:R-:W-:Y:S01]  /*14390*/  FFMA.FTZ R4, R63, UR4, -R0 ;  /* 0x000000043f047c23 */ /* 0x002fe20008010800 */
[----:B--2---:R-:W-:Y:S01]  /*143a0*/  FFMA.FTZ R3, R106, UR4, -R2 ;  /* 0x000000046a037c23 */ /* 0x004fe20008010802 */
[-C--:B---3--:R-:W-:Y:S01]  /*143b0*/  FMUL.FTZ R138, R138, R65.reuse ;  /* 0x000000418a8a7220 */ /* 0x088fe20000410000 */
[-C--:B------:R-:W-:Y:S01]  /*143c0*/  FMUL.FTZ R139, R139, R65.reuse ;  /* 0x000000418b8b7220 */ /* 0x080fe20000410000 */
[-C--:B------:R-:W-:Y:S01]  /*143d0*/  FMUL.FTZ R146, R146, R65.reuse ;  /* 0x0000004192927220 */ /* 0x080fe20000410000 */
[----:B------:R-:W-:-:S02]  /*143e0*/  FMUL.FTZ R147, R147, R65 ;  /* 0x0000004193937220 */ /* 0x000fc40000410000 */
[----:B------:R1:W-:Y:S01]  /*143f0*/  MUFU.EX2 R78, R3 ;  /* 0x00000003004e7308 */ /* 0x0003e20000000800 */
[----:B------:R-:W-:Y:S01]  /*14400*/  MOV R106, R21 ;  /* 0x00000015006a7202 */ /* 0x000fe20000000f00 */
[-C--:B------:R-:W-:Y:S01]  /*14410*/  FMUL.FTZ R142, R142, R65.reuse ;  /* 0x000000418e8e7220 */ /* 0x080fe20000410000 */
[-C--:B------:R-:W-:Y:S01]  /*14420*/  FMUL.FTZ R143, R143, R65.reuse ;  /* 0x000000418f8f7220 */ /* 0x080fe20000410000 */
[C---:B------:R-:W-:Y:S01]  /*14430*/  HMMA.16816.F32.BF16 R136, R8.reuse, R12, R136 ;  /* 0x0000000c0888723c */ /* 0x040fe20000041888 */
[-C--:B------:R-:W-:Y:S01]  /*14440*/  FMUL.FTZ R150, R150, R65.reuse ;  /* 0x0000004196967220 */ /* 0x080fe20000410000 */
[-C--:B------:R-:W-:Y:S01]  /*14450*/  FMUL.FTZ R151, R151, R65.reuse ;  /* 0x0000004197977220 */ /* 0x080fe20000410000 */
[-C--:B------:R-:W-:Y:S01]  /*14460*/  FMUL.FTZ R166, R166, R65.reuse ;  /* 0x00000041a6a67220 */ /* 0x080fe20000410000 */
[-C--:B------:R-:W-:Y:S01]  /*14470*/  FMUL.FTZ R167, R167, R65.reuse ;  /* 0x00000041a7a77220 */ /* 0x080fe20000410000 */
[-C--:B------:R-:W-:Y:S01]  /*14480*/  FMUL.FTZ R158, R158, R65.reuse ;  /* 0x000000419e9e7220 */ /* 0x080fe20000410000 */
[C---:B------:R-:W-:Y:S01]  /*14490*/  HMMA.16816.F32.BF16 R144, R8.reuse, R14, R144 ;  /* 0x0000000e0890723c */ /* 0x040fe20000041890 */
[----:B------:R-:W2:Y:S01]  /*144a0*/  LDSM.16.MT88.4 R12, [R217+0xa000] ;  /* 0x00a00000d90c783b */ /* 0x000ea20000004200 */
[-C--:B------:R-:W-:Y:S01]  /*144b0*/  FMUL.FTZ R159, R159, R65.reuse ;  /* 0x000000419f9f7220 */ /* 0x080fe20000410000 */
[-C--:B------:R-:W-:Y:S01]  /*144c0*/  FMUL.FTZ R154, R154, R65.reuse ;  /* 0x000000419a9a7220 */ /* 0x080fe20000410000 */
[-C--:B------:R-:W-:Y:S01]  /*144d0*/  FMUL.FTZ R155, R155, R65.reuse ;  /* 0x000000419b9b7220 */ /* 0x080fe20000410000 */
[-C--:B------:R-:W-:Y:S01]  /*144e0*/  FMUL.FTZ R162, R162, R65.reuse ;  /* 0x00000041a2a27220 */ /* 0x080fe20000410000 */
[----:B------:R-:W-:Y:S01]  /*144f0*/  HMMA.16816.F32.BF16 R48, R8, R16, R140 ;  /* 0x000000100830723c */ /* 0x000fe2000004188c */
[----:B-1----:R-:W-:Y:S01]  /*14500*/  FFMA.FTZ R3, R57, UR4, -R2 ;  /* 0x0000000439037c23 */ /* 0x002fe20008010802 */
[----:B------:R-:W-:-:S03]  /*14510*/  FMUL.FTZ R163, R163, R65 ;  /* 0x00000041a3a37220 */ /* 0x000fc60000410000 */
[----:B------:R1:W-:Y:S02]  /*14520*/  MUFU.EX2 R219, R3 ;  /* 0x0000000300db7308 */ /* 0x0003e40000000800 */
[----:B------:R-:W-:Y:S02]  /*14530*/  IMAD.MOV.U32 R141, RZ, RZ, R26 ;  /* 0x000000ffff8d7224 */ /* 0x000fe400078e001a */
[--C-:B-1----:R-:W-:Y:S01]  /*14540*/  FFMA.FTZ R3, R109, UR4, -R2.reuse ;  /* 0x000000046d037c23 */ /* 0x102fe20008010802 */
[----:B------:R-:W-:Y:S02]  /*14550*/  MOV R109, R22 ;  /* 0x00000016006d7202 */ /* 0x000fe40000000f00 */
[----:B------:R-:W1:Y:S01]  /*14560*/  LDSM.16.MT88.4 R20, [R216+0xa000] ;  /* 0x00a00000d814783b */ /* 0x000e620000004200 */
[----:B------:R3:W-:Y:S01]  /*14570*/  MUFU.EX2 R36, R3 ;  /* 0x0000000300247308 */ /* 0x0007e20000000800 */
[C---:B--2---:R-:W-:Y:S06]  /*14580*/  HMMA.16816.F32.BF16 R164, R8.reuse, R12, R164 ;  /* 0x0000000c08a4723c */ /* 0x044fec00000418a4 */
[----:B------:R-:W-:Y:S01]  /*14590*/  HMMA.16816.F32.BF16 R160, R8, R14, R160 ;  /* 0x0000000e08a0723c */ /* 0x000fe200000418a0 */
[--C-:B------:R-:W-:Y:S01]  /*145a0*/  FFMA.FTZ R12, R111, UR4, -R2.reuse ;  /* 0x000000046f0c7c23 */ /* 0x100fe20008010802 */
[----:B---3--:R-:W-:-:S04]  /*145b0*/  FFMA.FTZ R3, R58, UR4, -R2 ;  /* 0x000000043a037c23 */ /* 0x008fc80008010802 */
[----:B------:R2:W-:Y:S02]  /*145c0*/  MUFU.EX2 R73, R3 ;  /* 0x0000000300497308 */ /* 0x0005e40000000800 */
[----:B--2---:R-:W-:Y:S01]  /*145d0*/  FFMA.FTZ R3, R59, UR4, -R2 ;  /* 0x000000043b037c23 */ /* 0x004fe20008010802 */
[C---:B-1----:R-:W-:Y:S05]  /*145e0*/  HMMA.16816.F32.BF16 R156, R8.reuse, R20, R156 ;  /* 0x00000014089c723c */ /* 0x042fea000004189c */
[----:B------:R1:W-:Y:S01]  /*145f0*/  MUFU.EX2 R68, R3 ;  /* 0x0000000300447308 */ /* 0x0003e20000000800 */
[C---:B------:R-:W-:Y:S01]  /*14600*/  HMMA.16816.F32.BF16 R56, R8.reuse, R18, R148 ;  /* 0x000000120838723c */ /* 0x040fe20000041894 */
[----:B------:R-:W2:Y:S06]  /*14610*/  LDSM.16.MT88.4 R16, [R135+0xa800] ;  /* 0x00a800008710783b */ /* 0x000eac0000004200 */
[----:B------:R3:W-:Y:S01]  /*14620*/  MUFU.EX2 R151, R4 ;  /* 0x0000000400977308 */ /* 0x0007e20000000800 */
[----:B------:R-:W-:Y:S01]  /*14630*/  HMMA.16816.F32.BF16 R152, R8, R22, R152 ;  /* 0x000000160898723c */ /* 0x000fe20000041898 */
[----:B------:R-:W4:Y:S01]  /*14640*/  LDSM.16.MT88.4 R8, [R217+0xa800] ;  /* 0x00a80000d908783b */ /* 0x000f220000004200 */
[----:B------:R-:W-:-:S02]  /*14650*/  MOV R148, R25 ;  /* 0x0000001900947202 */ /* 0x000fc40000000f00 */
[----:B------:R-:W-:Y:S01]  /*14660*/  MOV R150, R33 ;  /* 0x0000002100967202 */ /* 0x000fe20000000f00 */
[----:B------:R-:W4:Y:S01]  /*14670*/  LDSM.16.MT88.4 R24, [R216+0xa800] ;  /* 0x00a80000d818783b */ /* 0x000f220000004200 */
[----:B------:R-:W-:Y:S01]  /*14680*/  F2FP.BF16.F32.PACK_AB R6, R148, R109 ;  /* 0x0000006d9406723e */ /* 0x000fe200000010ff */
[----:B------:R3:W-:Y:S01]  /*14690*/  MUFU.EX2 R149, R12 ;  /* 0x0000000c00957308 */ /* 0x0007e20000000800 */
[----:B-1----:R-:W-:-:S07]  /*146a0*/  FFMA.FTZ R3, R61, UR4, -R0 ;  /* 0x000000043d037c23 */ /* 0x002fce0008010800 */
[----:B------:R1:W-:Y:S01]  /*146b0*/  MUFU.EX2 R142, R3 ;  /* 0x00000003008e7308 */ /* 0x0003e20000000800 */
[----:B---3--:R-:W-:Y:S01]  /*146c0*/  F2FP.BF16.F32.PACK_AB R4, R141, R105 ;  /* 0x000000698d04723e */ /* 0x008fe200000010ff */
[----:B------:R-:W3:Y:S01]  /*146d0*/  LDSM.16.MT88.4 R12, [R135+0xb000] ;  /* 0x00b00000870c783b */ /* 0x000ee20000004200 */
[----:B-1----:R-:W-:Y:S01]  /*146e0*/  FFMA.FTZ R3, R183, UR4, -R0 ;  /* 0x00000004b7037c23 */ /* 0x002fe20008010800 */
[----:B------:R-:W-:-:S04]  /*146f0*/  MOV R183, R180 ;  /* 0x000000b400b77202 */ /* 0x000fc80000000f00 */
[----:B------:R1:W2:Y:S02]  /*14700*/  MUFU.EX2 R140, R3 ;  /* 0x00000003008c7308 */ /* 0x0002a40000000800 */
[----:B-1----:R-:W-:Y:S01]  /*14710*/  FFMA.FTZ R3, R184, UR4, -R0 ;  /* 0x00000004b8037c23 */ /* 0x002fe20008010800 */
[----:B--2---:R-:W-:-:S05]  /*14720*/  F2FP.BF16.F32.PACK_AB R5, R140, R142 ;  /* 0x0000008e8c05723e */ /* 0x004fca00000010ff */
[----:B------:R1:W2:Y:S02]  /*14730*/  MUFU.EX2 R143, R3 ;  /* 0x00000003008f7308 */ /* 0x0002a40000000800 */
[----:B-1----:R-:W-:Y:S01]  /*14740*/  FFMA.FTZ R3, R110, UR4, -R2 ;  /* 0x000000046e037c23 */ /* 0x002fe20008010802 */
[----:B--2---:R-:W-:-:S05]  /*14750*/  F2FP.BF16.F32.PACK_AB R7, R143, R151 ;  /* 0x000000978f07723e */ /* 0x004fca00000010ff */
[----:B------:R1:W2:Y:S02]  /*14760*/  MUFU.EX2 R134, R3 ;  /* 0x0000000300867308 */ /* 0x0002a40000000800 */
[C---:B------:R-:W-:Y:S06]  /*14770*/  HMMA.16816.F32.BF16 R20, R4.reuse, R16, R136 ;  /* 0x000000100414723c */ /* 0x040fec0000041888 */
[----:B------:R-:W-:Y:S01]  /*14780*/  HMMA.16816.F32.BF16 R16, R4, R18, R144 ;  /* 0x000000120410723c */ /* 0x000fe20000041890 */
[----:B------:R-:W-:Y:S01]  /*14790*/  IMAD.MOV.U32 R138, RZ, RZ, R181 ;  /* 0x000000ffff8a7224 */ /* 0x000fe200078e00b5 */
[----:B------:R-:W-:-:S02]  /*147a0*/  MOV R137, R83 ;  /* 0x0000005300897202 */ /* 0x000fc40000000f00 */
[----:B------:R-:W-:Y:S02]  /*147b0*/  MOV R83, R81 ;  /* 0x0000005100537202 */ /* 0x000fe40000000f00 */
[C---:B----4-:R-:W-:Y:S01]  /*147c0*/  HMMA.16816.F32.BF16 R60, R4.reuse, R8, R164 ;  /* 0x00000008043c723c */ /* 0x050fe200000418a4 */
[----:B-1----:R-:W-:Y:S01]  /*147d0*/  FFMA.FTZ R3, R72, UR4, -R2 ;  /* 0x0000000448037c23 */ /* 0x002fe20008010802 */
[----:B------:R-:W-:Y:S02]  /*147e0*/  MOV R146, R35 ;  /* 0x0000002300927202 */ /* 0x000fe40000000f00 */
[----:B------:R-:W-:Y:S01]  /*147f0*/  MOV R147, R34 ;  /* 0x0000002200937202 */ /* 0x000fe20000000f00 */
[----:B------:R1:W-:Y:S01]  /*14800*/  MUFU.EX2 R111, R3 ;  /* 0x00000003006f7308 */ /* 0x0003e20000000800 */
[----:B------:R-:W-:Y:S01]  /*14810*/  HMMA.16816.F32.BF16 R160, R4, R10, R160 ;  /* 0x0000000a04a0723c */ /* 0x000fe200000418a0 */
[----:B------:R-:W-:Y:S02]  /*14820*/  F2FP.BF16.F32.PACK_AB R8, R78, R106 ;  /* 0x0000006a4e08723e */ /* 0x000fe400000010ff */
[----:B------:R-:W-:-:S02]  /*14830*/  MOV R81, R75 ;  /* 0x0000004b00517202 */ /* 0x000fc40000000f00 */
[----:B------:R-:W-:Y:S01]  /*14840*/  MOV R144, R138 ;  /* 0x0000008a00907202 */ /* 0x000fe20000000f00 */
[----:B------:R-:W-:Y:S01]  /*14850*/  HMMA.16816.F32.BF16 R48, R4, R28, R48 ;  /* 0x0000001c0430723c */ /* 0x000fe20000041830 */
[----:B------:R-:W-:-:S05]  /*14860*/  MOV R138, R151 ;  /* 0x00000097008a7202 */ /* 0x000fca0000000f00 */
[----:B------:R-:W-:Y:S01]  /*14870*/  HMMA.16816.F32.BF16 R56, R4, R30, R56 ;  /* 0x0000001e0438723c */ /* 0x000fe20000041838 */
[----:B-1----:R-:W-:-:S05]  /*14880*/  FFMA.FTZ R3, R74, UR4, -R2 ;  /* 0x000000044a037c23 */ /* 0x002fca0008010802 */
[C---:B------:R-:W-:Y:S01]  /*14890*/  HMMA.16816.F32.BF16 R156, R4.reuse, R24, R156 ;  /* 0x00000018049c723c */ /* 0x040fe2000004189c */
[----:B------:R1:W4:Y:S05]  /*148a0*/  MUFU.EX2 R32, R3 ;  /* 0x0000000300207308 */ /* 0x00032a0000000800 */
[----:B------:R-:W-:Y:S07]  /*148b0*/  HMMA.16816.F32.BF16 R152, R4, R26, R152 ;  /* 0x0000001a0498723c */ /* 0x000fee0000041898 */
[----:B--2---:R-:W-:Y:S01]  /*148c0*/  F2FP.BF16.F32.PACK_AB R6, R134, R68 ;  /* 0x000000448606723e */ /* 0x004fe200000010ff */
[----:B-1----:R-:W-:Y:S01]  /*148d0*/  FFMA.FTZ R3, R76, UR4, -R0 ;  /* 0x000000044c037c23 */ /* 0x002fe20008010800 */
[----:B----4-:R-:W-:-:S03]  /*148e0*/  MOV R145, R32 ;  /* 0x0000002000917202 */ /* 0x010fc60000000f00 */
        /* <DEDUP_REMOVED lines=9> */
[----:B------:R-:W-:Y:S02]  /*14980*/  MOV R112, R36 ;  /* 0x0000002400707202 */ /* 0x000fe40000000f00 */
[----:B--2---:R-:W-:-:S03]  /*14990*/  F2FP.BF16.F32.PACK_AB R11, R139, R110 ;  /* 0x0000006e8b0b723e */ /* 0x004fc600000010ff */
[----:B------:R1:W-:Y:S01]  /*149a0*/  MUFU.EX2 R76, R3 ;  /* 0x00000003004c7308 */ /* 0x0003e20000000800 */
[----:B------:R-:W-:-:S07]  /*149b0*/  F2FP.BF16.F32.PACK_AB R10, R112, R219 ;  /* 0x000000db700a723e */ /* 0x000fce00000010ff */
[C---:B---3--:R-:W-:Y:S01]  /*149c0*/  HMMA.16816.F32.BF16 R36, R8.reuse, R12, R20 ;  /* 0x0000000c0824723c */ /* 0x048fe20000041814 */
[----:B------:R-:W2:Y:S05]  /*149d0*/  LDSM.16.MT88.4 R20, [R135+0xb800] ;  /* 0x00b800008714783b */ /* 0x000eaa0000004200 */
[----:B------:R-:W-:Y:S01]  /*149e0*/  HMMA.16816.F32.BF16 R32, R8, R14, R16 ;  /* 0x0000000e0820723c */ /* 0x000fe20000041810 */
[----:B------:R-:W3:Y:S01]  /*149f0*/  LDSM.16.MT88.4 R16, [R218+0xb800] ;  /* 0x00b80000da10783b */ /* 0x000ee20000004200 */
[--C-:B------:R-:W-:Y:S01]  /*14a00*/  FFMA.FTZ R12, R87, UR4, -R2.reuse ;  /* 0x00000004570c7c23 */ /* 0x100fe20008010802 */
[----:B-1----:R-:W-:Y:S01]  /*14a10*/  FFMA.FTZ R3, R82, UR4, -R2 ;  /* 0x0000000452037c23 */ /* 0x002fe20008010802 */
[----:B------:R-:W-:-:S02]  /*14a20*/  IMAD.MOV.U32 R87, RZ, RZ, R73 ;  /* 0x000000ffff577224 */ /* 0x000fc400078e0049 */
[----:B------:R-:W-:Y:S01]  /*14a30*/  HMMA.16816.F32.BF16 R28, R8, R44, R48 ;  /* 0x0000002c081c723c */ /* 0x000fe20000041830 */
[----:B------:R1:W-:Y:S01]  /*14a40*/  MUFU.EX2 R82, R3 ;  /* 0x0000000300527308 */ /* 0x0003e20000000800 */
[----:B------:R-:W4:Y:S01]  /*14a50*/  LDSM.16.MT88.4 R48, [R216+0xb800] ;  /* 0x00b80000d830783b */ /* 0x000f220000004200 */
[----:B------:R-:W-:-:S03]  /*14a60*/  F2FP.BF16.F32.PACK_AB R4, R108, R87 ;  /* 0x000000576c04723e */ /* 0x000fc600000010ff */
[C---:B------:R-:W-:Y:S03]  /*14a70*/  HMMA.16816.F32.BF16 R24, R8.reuse, R46, R56 ;  /* 0x0000002e0818723c */ /* 0x040fe60000041838 */
[----:B------:R2:W-:Y:S03]  /*14a80*/  MUFU.EX2 R184, R12 ;  /* 0x0000000c00b87308 */ /* 0x0005e60000000800 */
[----:B------:R-:W-:Y:S01]  /*14a90*/  HMMA.16816.F32.BF16 R44, R8, R52, R156 ;  /* 0x00000034082c723c */ /* 0x000fe2000004189c */
[----:B-1----:R-:W-:-:S05]  /*14aa0*/  FFMA.FTZ R3, R113, UR4, -R2 ;  /* 0x0000000471037c23 */ /* 0x002fca0008010802 */
[C---:B------:R-:W-:Y:S01]  /*14ab0*/  HMMA.16816.F32.BF16 R52, R8.reuse, R54, R152 ;  /* 0x000000360834723c */ /* 0x040fe20000041898 */
[----:B------:R-:W-:Y:S01]  /*14ac0*/  MOV R113, R78 ;  /* 0x0000004e00717202 */ /* 0x000fe20000000f00 */
[----:B------:R1:W-:Y:S04]  /*14ad0*/  MUFU.EX2 R136, R3 ;  /* 0x0000000300887308 */ /* 0x0003e80000000800 */
[C---:B------:R-:W-:Y:S01]  /*14ae0*/  HMMA.16816.F32.BF16 R60, R8.reuse, R40, R60 ;  /* 0x00000028083c723c */ /* 0x040fe2000004183c */
[----:B--2---:R-:W-:Y:S05]  /*14af0*/  LDSM.16.MT88.4 R12, [R216+0xc000] ;  /* 0x00c00000d80c783b */ /* 0x004fea0000004200 */
[----:B------:R-:W-:Y:S01]  /*14b00*/  HMMA.16816.F32.BF16 R160, R8, R42, R160 ;  /* 0x0000002a08a0723c */ /* 0x000fe200000418a0 */
[----:B------:R-:W2:Y:S01]  /*14b10*/  LDSM.16.MT88.4 R8, [R217+0xb800] ;  /* 0x00b80000d908783b */ /* 0x000ea20000004200 */
[----:B-1----:R-:W-:Y:S01]  /*14b20*/  FFMA.FTZ R3, R84, UR4, -R0 ;  /* 0x0000000454037c23 */ /* 0x002fe20008010800 */
[----:B------:R-:W-:-:S02]  /*14b30*/  MOV R84, R149 ;  /* 0x0000009500547202 */ /* 0x000fc40000000f00 */
[----:B------:R-:W-:Y:S02]  /*14b40*/  MOV R149, R182 ;  /* 0x000000b600957202 */ /* 0x000fe40000000f00 */
[----:B------:R1:W-:Y:S02]  /*14b50*/  MUFU.EX2 R182, R3 ;  /* 0x0000000300b67308 */ /* 0x0003e40000000800 */
[----:B------:R-:W-:Y:S02]  /*14b60*/  MOV R80, R149 ;  /* 0x0000009500507202 */ /* 0x000fe40000000f00 */
[----:B------:R-:W-:Y:S01]  /*14b70*/  MOV R149, R183 ;  /* 0x000000b700957202 */ /* 0x000fe20000000f00 */
[----:B-1----:R-:W-:-:S04]  /*14b80*/  FFMA.FTZ R3, R120, UR4, -R0 ;  /* 0x0000000478037c23 */ /* 0x002fc80008010800 */
[----:B------:R1:W3:Y:S02]  /*14b90*/  MUFU.EX2 R180, R3 ;  /* 0x0000000300b47308 */ /* 0x0002e40000000800 */
[----:B-1----:R-:W-:Y:S01]  /*14ba0*/  FFMA.FTZ R3, R85, UR4, -R0 ;  /* 0x0000000455037c23 */ /* 0x002fe20008010800 */
[----:B---3--:R-:W-:-:S05]  /*14bb0*/  F2FP.BF16.F32.PACK_AB R5, R180, R182 ;  /* 0x000000b6b405723e */ /* 0x008fca00000010ff */
[----:B------:R1:W-:Y:S02]  /*14bc0*/  MUFU.EX2 R167, R3 ;  /* 0x0000000300a77308 */ /* 0x0003e40000000800 */
[----:B-1----:R-:W-:Y:S01]  /*14bd0*/  FFMA.FTZ R3, R121, UR4, -R0 ;  /* 0x0000000479037c23 */ /* 0x002fe20008010800 */
[----:B------:R-:W-:-:S05]  /*14be0*/  MOV R121, R138 ;  /* 0x0000008a00797202 */ /* 0x000fca0000000f00 */
[----:B------:R1:W3:Y:S02]  /*14bf0*/  MUFU.EX2 R181, R3 ;  /* 0x0000000300b57308 */ /* 0x0002e40000000800 */
[----:B-1----:R-:W-:Y:S01]  /*14c00*/  FFMA.FTZ R3, R86, UR4, -R2 ;  /* 0x0000000456037c23 */ /* 0x002fe20008010802 */
[----:B---3--:R-:W-:Y:S02]  /*14c10*/  F2FP.BF16.F32.PACK_AB R7, R181, R167 ;  /* 0x000000a7b507723e */ /* 0x008fe400000010ff */
[----:B------:R-:W-:-:S03]  /*14c20*/  MOV R86, R139 ;  /* 0x0000008b00567202 */ /* 0x000fc60000000f00 */
[----:B------:R1:W-:Y:S02]  /*14c30*/  MUFU.EX2 R188, R3 ;  /* 0x0000000300bc7308 */ /* 0x0003e40000000800 */
[C---:B------:R-:W-:Y:S06]  /*14c40*/  HMMA.16816.F32.BF16 R72, R4.reuse, R20, R36 ;  /* 0x000000140448723c */ /* 0x040fec0000041824 */
[C---:B------:R-:W-:Y:S06]  /*14c50*/  HMMA.16816.F32.BF16 R36, R4.reuse, R16, R28 ;  /* 0x000000100424723c */ /* 0x040fec000004181c */
[----:B------:R-:W-:Y:S01]  /*14c60*/  HMMA.16816.F32.BF16 R28, R4, R18, R24 ;  /* 0x00000012041c723c */ /* 0x000fe20000041818 */
[----:B-1----:R-:W-:Y:S01]  /*14c70*/  FFMA.FTZ R3, R114, UR4, -R2 ;  /* 0x0000000472037c23 */ /* 0x002fe20008010802 */
[----:B------:R-:W1:Y:S01]  /*14c80*/  LDSM.16.MT88.4 R16, [R218+0xc000] ;  /* 0x00c00000da10783b */ /* 0x000e620000004200 */
[----:B------:R-:W-:-:S02]  /*14c90*/  IMAD.MOV.U32 R114, RZ, RZ, R77 ;  /* 0x000000ffff727224 */ /* 0x000fc400078e004d */
[----:B------:R3:W2:Y:S01]  /*14ca0*/  MUFU.EX2 R187, R3 ;  /* 0x0000000300bb7308 */ /* 0x0006a20000000800 */
[C---:B------:R-:W-:Y:S01]  /*14cb0*/  HMMA.16816.F32.BF16 R40, R4.reuse, R22, R32 ;  /* 0x000000160428723c */ /* 0x040fe20000041820 */
[----:B------:R-:W1:Y:S05]  /*14cc0*/  LDSM.16.MT88.4 R32, [R135+0xc000] ;  /* 0x00c000008720783b */ /* 0x000e6a0000004200 */
[C---:B----4-:R-:W-:Y:S06]  /*14cd0*/  HMMA.16816.F32.BF16 R24, R4.reuse, R48, R44 ;  /* 0x000000300418723c */ /* 0x050fec000004182c */
[----:B------:R-:W-:Y:S01]  /*14ce0*/  HMMA.16816.F32.BF16 R20, R4, R50, R52 ;  /* 0x000000320414723c */ /* 0x000fe20000041834 */
[----:B------:R-:W4:Y:S01]  /*14cf0*/  LDSM.16.MT88.4 R48, [R217+0xc000] ;  /* 0x00c00000d930783b */ /* 0x000f220000004200 */
[----:B---3--:R-:W-:Y:S01]  /*14d00*/  FFMA.FTZ R3, R122, UR4, -R2 ;  /* 0x000000047a037c23 */ /* 0x008fe20008010802 */
[----:B------:R-:W-:-:S03]  /*14d10*/  MOV R122, R145 ;  /* 0x00000091007a7202 */ /* 0x000fc60000000f00 */
[C---:B--2---:R-:W-:Y:S01]  /*14d20*/  HMMA.16816.F32.BF16 R60, R4.reuse, R8, R60 ;  /* 0x00000008043c723c */ /* 0x044fe2000004183c */
[----:B------:R-:W-:Y:S01]  /*14d30*/  MOV R145, R137 ;  /* 0x0000008900917202 */ /* 0x000fe20000000f00 */
[----:B------:R2:W-:Y:S01]  /*14d40*/  MUFU.EX2 R183, R3 ;  /* 0x0000000300b77308 */ /* 0x0005e20000000800 */
[----:B------:R-:W-:Y:S01]  /*14d50*/  IMAD.MOV.U32 R137, RZ, RZ, R148 ;  /* 0x000000ffff897224 */ /* 0x000fe200078e0094 */
[----:B------:R-:W3:Y:S02]  /*14d60*/  LDSM.16.MT88.4 R52, [R135+0xc800] ;  /* 0x00c800008734783b */ /* 0x000ee40000004200 */
[----:B------:R-:W-:Y:S01]  /*14d70*/  HMMA.16816.F32.BF16 R160, R4, R10, R160 ;  /* 0x0000000a04a0723c */ /* 0x000fe200000418a0 */
[----:B------:R-:W-:Y:S02]  /*14d80*/  F2FP.BF16.F32.PACK_AB R8, R84, R111 ;  /* 0x0000006f5408723e */ /* 0x000fe400000010ff */
[----:B------:R-:W-:-:S04]  /*14d90*/  MOV R85, R137 ;  /* 0x0000008900557202 */ /* 0x000fc80000000f00 */
[----:B------:R-:W-:Y:S02]  /*14da0*/  F2FP.BF16.F32.PACK_AB R10, R76, R122 ;  /* 0x0000007a4c0a723e */ /* 0x000fe400000010ff */
[----:B------:R-:W-:Y:S01]  /*14db0*/  F2FP.BF16.F32.PACK_AB R6, R187, R188 ;  /* 0x000000bcbb06723e */ /* 0x000fe200000010ff */
[----:B--2---:R-:W-:Y:S01]  /*14dc0*/  FFMA.FTZ R3, R88, UR4, -R0 ;  /* 0x0000000458037c23 */ /* 0x004fe20008010800 */
[----:B------:R-:W-:-:S03]  /*14dd0*/  MOV R88, R80 ;  /* 0x0000005000587202 */ /* 0x000fc60000000f00 */
[----:B------:R2:W-:Y:S02]  /*14de0*/  MUFU.EX2 R159, R3 ;  /* 0x00000003009f7308 */ /* 0x0005e40000000800 */
[----:B--2---:R-:W-:-:S06]  /*14df0*/  FFMA.FTZ R3, R123, UR4, -R0 ;  /* 0x000000047b037c23 */ /* 0x004fcc0008010800 */
[----:B------:R2:W1:Y:S02]  /*14e00*/  MUFU.EX2 R157, R3 ;  /* 0x00000003009d7308 */ /* 0x0004640000000800 */
[----:B--2---:R-:W-:Y:S01]  /*14e10*/  FFMA.FTZ R3, R89, UR4, -R0 ;  /* 0x0000000459037c23 */ /* 0x004fe20008010800 */
[----:B-1----:R-:W-:Y:S02]  /*14e20*/  F2FP.BF16.F32.PACK_AB R9, R157, R159 ;  /* 0x0000009f9d09723e */ /* 0x002fe400000010ff */
[----:B------:R-:W-:-:S03]  /*14e30*/  MOV R89, R144 ;  /* 0x0000009000597202 */ /* 0x000fc60000000f00 */
[----:B------:R1:W-:Y:S02]  /*14e40*/  MUFU.EX2 R158, R3 ;  /* 0x00000003009e7308 */ /* 0x0003e40000000800 */
[----:B-1----:R-:W-:Y:S01]  /*14e50*/  FFMA.FTZ R3, R191, UR4, -R0 ;  /* 0x00000004bf037c23 */ /* 0x002fe20008010800 */
[----:B------:R-:W-:Y:S02]  /*14e60*/  MOV R191, R106 ;  /* 0x0000006a00bf7202 */ /* 0x000fe40000000f00 */
[----:B------:R-:W-:-:S03]  /*14e70*/  MOV R106, R81 ;  /* 0x00000051006a7202 */ /* 0x000fc60000000f00 */
[----:B------:R1:W2:Y:S02]  /*14e80*/  MUFU.EX2 R156, R3 ;  /* 0x00000003009c7308 */ /* 0x0002a40000000800 */
[----:B-1----:R-:W-:Y:S01]  /*14e90*/  FFMA.FTZ R3, R90, UR4, -R2 ;  /* 0x000000045a037c23 */ /* 0x002fe20008010802 */
[----:B--2---:R-:W-:Y:S02]  /*14ea0*/  F2FP.BF16.F32.PACK_AB R11, R156, R158 ;  /* 0x0000009e9c0b723e */ /* 0x004fe400000010ff */
[----:B------:R-:W-:-:S03]  /*14eb0*/  MOV R90, R145 ;  /* 0x00000091005a7202 */ /* 0x000fc60000000f00 */
[----:B------:R1:W-:Y:S02]  /*14ec0*/  MUFU.EX2 R166, R3 ;  /* 0x0000000300a67308 */ /* 0x0003e40000000800 */
[C---:B------:R-:W-:Y:S01]  /*14ed0*/  HMMA.16816.F32.BF16 R44, R8.reuse, R16, R36 ;  /* 0x00000010082c723c */ /* 0x040fe20000041824 */
[----:B------:R-:W2:Y:S05]  /*14ee0*/  LDSM.16.MT88.4 R36, [R218+0xc800] ;  /* 0x00c80000da24783b */ /* 0x000eaa0000004200 */
[C---:B------:R-:W-:Y:S06]  /*14ef0*/  HMMA.16816.F32.BF16 R56, R8.reuse, R34, R40 ;  /* 0x000000220838723c */ /* 0x040fec0000041828 */
[----:B------:R-:W-:Y:S01]  /*14f00*/  HMMA.16816.F32.BF16 R40, R8, R18, R28 ;  /* 0x000000120828723c */ /* 0x000fe2000004181c */
[----:B-1----:R-:W-:Y:S01]  /*14f10*/  FFMA.FTZ R3, R189, UR4, -R2 ;  /* 0x00000004bd037c23 */ /* 0x002fe20008010802 */
[----:B------:R-:W-:-:S03]  /*14f20*/  MOV R189, R147 ;  /* 0x0000009300bd7202 */ /* 0x000fc60000000f00 */
[----:B------:R1:W-:Y:S01]  /*14f30*/  MUFU.EX2 R164, R3 ;  /* 0x0000000300a47308 */ /* 0x0003e20000000800 */
[C---:B------:R-:W-:Y:S06]  /*14f40*/  HMMA.16816.F32.BF16 R72, R8.reuse, R32, R72 ;  /* 0x000000200848723c */ /* 0x040fec0000041848 */
[C---:B------:R-:W-:Y:S01]  /*14f50*/  HMMA.16816.F32.BF16 R28, R8.reuse, R14, R20 ;  /* 0x0000000e081c723c */ /* 0x040fe20000041814 */
[----:B------:R-:W2:Y:S05]  /*14f60*/  LDSM.16.MT88.4 R20, [R216+0xc800] ;  /* 0x00c80000d814783b */ /* 0x000eaa0000004200 */
[----:B------:R-:W-:Y:S01]  /*14f70*/  HMMA.16816.F32.BF16 R32, R8, R12, R24 ;  /* 0x0000000c0820723c */ /* 0x000fe20000041818 */
[----:B-1----:R-:W-:Y:S01]  /*14f80*/  FFMA.FTZ R3, R91, UR4, -R2 ;  /* 0x000000045b037c23 */ /* 0x002fe20008010802 */
[----:B------:R-:W-:-:S04]  /*14f90*/  MOV R91, R146 ;  /* 0x00000092005b7202 */ /* 0x000fc80000000f00 */
[C---:B----4-:R-:W-:Y:S01]  /*14fa0*/  HMMA.16816.F32.BF16 R24, R8.reuse, R48, R60 ;  /* 0x000000300818723c */ /* 0x050fe2000004183c */
[----:B------:R-:W-:Y:S01]  /*14fb0*/  FFMA.FTZ R12, R119, UR4, -R2 ;  /* 0x00000004770c7c23 */ /* 0x000fe20008010802 */
[----:B------:R1:W-:Y:S04]  /*14fc0*/  MUFU.EX2 R165, R3 ;  /* 0x0000000300a57308 */ /* 0x0003e80000000800 */
[----:B------:R-:W-:Y:S01]  /*14fd0*/  HMMA.16816.F32.BF16 R16, R8, R50, R160 ;  /* 0x000000320810723c */ /* 0x000fe200000418a0 */
[----:B------:R-:W4:Y:S03]  /*14fe0*/  LDSM.16.MT88.4 R8, [R217+0xc800] ;  /* 0x00c80000d908783b */ /* 0x000f260000004200 */
[----:B------:R3:W-:Y:S01]  /*14ff0*/  MUFU.EX2 R153, R12 ;  /* 0x0000000c00997308 */ /* 0x0007e20000000800 */
[----:B------:R-:W-:Y:S02]  /*15000*/  LDSM.16.MT88.4 R48, [R135+0xd000] ;  /* 0x00d000008730783b */ /* 0x000fe40000004200 */
[----:B------:R-:W-:Y:S01]  /*15010*/  IMAD.MOV.U32 R161, RZ, RZ, R142 ;  /* 0x000000ffffa17224 */ /* 0x000fe200078e008e */
[----:B------:R-:W-:-:S02]  /*15020*/  MOV R163, R140 ;  /* 0x0000008c00a37202 */ /* 0x000fc40000000f00 */
[----:B------:R-:W-:Y:S01]  /*15030*/  MOV R162, R141 ;  /* 0x0000008d00a27202 */ /* 0x000fe20000000f00 */
[----:B-1----:R-:W-:Y:S01]  /*15040*/  FFMA.FTZ R3, R92, UR4, -R0 ;  /* 0x000000045c037c23 */ /* 0x002fe20008010800 */
[----:B------:R-:W-:-:S03]  /*15050*/  IMAD.MOV.U32 R92, RZ, RZ, R150 ;  /* 0x000000ffff5c7224 */ /* 0x000fc600078e0096 */
[----:B------:R1:W-:Y:S01]  /*15060*/  MUFU.EX2 R151, R3 ;  /* 0x0000000300977308 */ /* 0x0003e20000000800 */
[----:B---3--:R-:W-:Y:S01]  /*15070*/  LDSM.16.MT88.4 R12, [R217+0xd000] ;  /* 0x00d00000d90c783b */ /* 0x008fe20000004200 */
[----:B-1----:R-:W-:Y:S01]  /*15080*/  FFMA.FTZ R3, R168, UR4, -R0 ;  /* 0x00000004a8037c23 */ /* 0x002fe20008010800 */
[----:B------:R-:W-:Y:S02]  /*15090*/  MOV R168, R136 ;  /* 0x0000008800a87202 */ /* 0x000fe40000000f00 */
[----:B------:R-:W-:-:S03]  /*150a0*/  MOV R136, R149 ;  /* 0x0000009500887202 */ /* 0x000fc60000000f00 */
[----:B------:R1:W3:Y:S01]  /*150b0*/  MUFU.EX2 R149, R3 ;  /* 0x0000000300957308 */ /* 0x0002e20000000800 */
[----:B------:R-:W-:Y:S01]  /*150c0*/  MOV R160, R136 ;  /* 0x0000008800a07202 */ /* 0x000fe20000000f00 */
[----:B-1----:R-:W-:Y:S01]  /*150d0*/  FFMA.FTZ R3, R93, UR4, -R0 ;  /* 0x000000045d037c23 */ /* 0x002fe20008010800 */
[----:B---3--:R-:W-:Y:S02]  /*150e0*/  F2FP.BF16.F32.PACK_AB R5, R149, R151 ;  /* 0x000000979505723e */ /* 0x008fe400000010ff */
[----:B------:R-:W-:-:S03]  /*150f0*/  MOV R93, R108 ;  /* 0x0000006c005d7202 */ /* 0x000fc60000000f00 */
[----:B------:R1:W-:Y:S01]  /*15100*/  MUFU.EX2 R148, R3 ;  /* 0x0000000300947308 */ /* 0x0003e20000000800 */
[----:B------:R-:W-:Y:S01]  /*15110*/  MOV R108, R83 ;  /* 0x00000053006c7202 */ /* 0x000fe20000000f00 */
[----:B-1----:R-:W-:Y:S01]  /*15120*/  FFMA.FTZ R3, R192, UR4, -R0 ;  /* 0x00000004c0037c23 */ /* 0x002fe20008010800 */
[----:B------:R-:W-:-:S05]  /*15130*/  MOV R192, R82 ;  /* 0x0000005200c07202 */ /* 0x000fca0000000f00 */
[----:B------:R1:W3:Y:S01]  /*15140*/  MUFU.EX2 R150, R3 ;  /* 0x0000000300967308 */ /* 0x0002e20000000800 */
[----:B------:R-:W-:Y:S01]  /*15150*/  F2FP.BF16.F32.PACK_AB R4, R168, R192 ;  /* 0x000000c0a804723e */ /* 0x000fe200000010ff */
[----:B-1----:R-:W-:Y:S01]  /*15160*/  FFMA.FTZ R3, R185, UR4, -R2 ;  /* 0x00000004b9037c23 */ /* 0x002fe20008010802 */
[----:B---3--:R-:W-:Y:S02]  /*15170*/  F2FP.BF16.F32.PACK_AB R7, R150, R148 ;  /* 0x000000949607723e */ /* 0x008fe400000010ff */
[----:B------:R-:W-:-:S03]  /*15180*/  MOV R185, R76 ;  /* 0x0000004c00b97202 */ /* 0x000fc60000000f00 */
[----:B------:R1:W3:Y:S02]  /*15190*/  MUFU.EX2 R154, R3 ;  /* 0x00000003009a7308 */ /* 0x0002e40000000800 */
[C---:B------:R-:W-:Y:S06]  /*151a0*/  HMMA.16816.F32.BF16 R60, R4.reuse, R54, R56 ;  /* 0x00000036043c723c */ /* 0x040fec0000041838 */
[C---:B--2---:R-:W-:Y:S06]  /*151b0*/  HMMA.16816.F32.BF16 R56, R4.reuse, R38, R40 ;  /* 0x000000260438723c */ /* 0x044fec0000041828 */
[----:B------:R-:W-:Y:S01]  /*151c0*/  HMMA.16816.F32.BF16 R80, R4, R52, R72 ;  /* 0x000000340450723c */ /* 0x000fe20000041848 */
[----:B-1----:R-:W-:Y:S01]  /*151d0*/  FFMA.FTZ R3, R94, UR4, -R2 ;  /* 0x000000045e037c23 */ /* 0x002fe20008010802 */
[----:B------:R-:W-:-:S03]  /*151e0*/  MOV R94, R143 ;  /* 0x0000008f005e7202 */ /* 0x000fc60000000f00 */
[----:B------:R1:W2:Y:S01]  /*151f0*/  MUFU.EX2 R155, R3 ;  /* 0x00000003009b7308 */ /* 0x0002a20000000800 */
[C---:B------:R-:W-:Y:S06]  /*15200*/  HMMA.16816.F32.BF16 R72, R4.reuse, R20, R32 ;  /* 0x000000140448723c */ /* 0x040fec0000041820 */
[C---:B------:R-:W-:Y:S01]  /*15210*/  HMMA.16816.F32.BF16 R52, R4.reuse, R22, R28 ;  /* 0x000000160434723c */ /* 0x040fe2000004181c */
[----:B------:R-:W-:Y:S05]  /*15220*/  LDSM.16.MT88.4 R20, [R135+0xd800] ;  /* 0x00d800008714783b */ /* 0x000fea0000004200 */
[----:B----4-:R-:W-:Y:S01]  /*15230*/  HMMA.16816.F32.BF16 R40, R4, R8, R24 ;  /* 0x000000080428723c */ /* 0x010fe20000041818 */
[----:B-1----:R-:W-:Y:S01]  /*15240*/  FFMA.FTZ R3, R95, UR4, -R2 ;  /* 0x000000045f037c23 */ /* 0x002fe20008010802 */
[----:B------:R-:W-:-:S04]  /*15250*/  MOV R95, R79 ;  /* 0x0000004f005f7202 */ /* 0x000fc80000000f00 */
[C---:B------:R-:W-:Y:S01]  /*15260*/  HMMA.16816.F32.BF16 R32, R4.reuse, R10, R16 ;  /* 0x0000000a0420723c */ /* 0x040fe20000041810 */
[----:B------:R-:W-:Y:S01]  /*15270*/  F2FP.BF16.F32.PACK_AB R8, R183, R184 ;  /* 0x000000b8b708723e */ /* 0x000fe200000010ff */
[----:B------:R1:W-:Y:S01]  /*15280*/  MUFU.EX2 R152, R3 ;  /* 0x0000000300987308 */ /* 0x0003e20000000800 */
[----:B------:R-:W-:Y:S03]  /*15290*/  LDSM.16.MT88.4 R16, [R218+0xd800] ;  /* 0x00d80000da10783b */ /* 0x000fe60000004200 */
[----:B------:R-:W-:Y:S01]  /*152a0*/  HMMA.16816.F32.BF16 R76, R4, R36, R44 ;  /* 0x00000024044c723c */ /* 0x000fe2000004182c */
[----:B------:R-:W4:Y:S01]  /*152b0*/  LDSM.16.MT88.4 R44, [R218+0xd000] ;  /* 0x00d00000da2c783b */ /* 0x000f220000004200 */
[----:B------:R-:W-:-:S03]  /*152c0*/  F2FP.BF16.F32.PACK_AB R10, R164, R166 ;  /* 0x000000a6a40a723e */ /* 0x000fc600000010ff */
[----:B------:R-:W4:Y:S02]  /*152d0*/  LDSM.16.MT88.4 R36, [R216+0xd000] ;  /* 0x00d00000d824783b */ /* 0x000f240000004200 */
[----:B---3--:R-:W-:Y:S02]  /*152e0*/  F2FP.BF16.F32.PACK_AB R4, R154, R165 ;  /* 0x000000a59a04723e */ /* 0x008fe400000010ff */
[----:B--2---:R-:W-:Y:S01]  /*152f0*/  F2FP.BF16.F32.PACK_AB R6, R153, R155 ;  /* 0x0000009b9906723e */ /* 0x004fe200000010ff */
[--C-:B-1----:R-:W-:Y:S01]  /*15300*/  FFMA.FTZ R3, R96, UR4, -R0.reuse ;  /* 0x0000000460037c23 */ /* 0x102fe20008010800 */
[----:B------:R-:W-:Y:S02]  /*15310*/  MOV R96, R162 ;  /* 0x000000a200607202 */ /* 0x000fe40000000f00 */
[----:B------:R-:W-:Y:S01]  /*15320*/  MOV R162, R84 ;  /* 0x0000005400a27202 */ /* 0x000fe20000000f00 */
[----:B------:R1:W-:Y:S02]  /*15330*/  MUFU.EX2 R144, R3 ;  /* 0x0000000300907308 */ /* 0x0003e40000000800 */
[----:B-1----:R-:W-:Y:S01]  /*15340*/  FFMA.FTZ R3, R190, UR4, -R0 ;  /* 0x00000004be037c23 */ /* 0x002fe20008010800 */
[----:B------:R-:W-:-:S02]  /*15350*/  MOV R190, R163 ;  /* 0x000000a300be7202 */ /* 0x000fc40000000f00 */
[----:B------:R-:W-:-:S03]  /*15360*/  MOV R163, R122 ;  /* 0x0000007a00a37202 */ /* 0x000fc60000000f00 */
[----:B------:R1:W2:Y:S02]  /*15370*/  MUFU.EX2 R139, R3 ;  /* 0x00000003008b7308 */ /* 0x0002a40000000800 */
[----:B-1----:R-:W-:Y:S01]  /*15380*/  FFMA.FTZ R3, R97, UR4, -R0 ;  /* 0x0000000461037c23 */ /* 0x002fe20008010800 */
[----:B--2---:R-:W-:Y:S01]  /*15390*/  F2FP.BF16.F32.PACK_AB R9, R139, R144 ;  /* 0x000000908b09723e */ /* 0x004fe200000010ff */
[----:B------:R-:W-:-:S04]  /*153a0*/  IMAD.MOV.U32 R97, RZ, RZ, R87 ;  /* 0x000000ffff617224 */ /* 0x000fc800078e0057 */
[----:B------:R1:W-:Y:S02]  /*153b0*/  MUFU.EX2 R138, R3 ;  /* 0x00000003008a7308 */ /* 0x0003e40000000800 */
[----:B-1----:R-:W-:Y:S01]  /*153c0*/  FFMA.FTZ R3, R186, UR4, -R0 ;  /* 0x00000004ba037c23 */ /* 0x002fe20008010800 */
[----:B------:R-:W-:-:S05]  /*153d0*/  MOV R186, R86 ;  /* 0x0000005600ba7202 */ /* 0x000fca0000000f00 */
[----:B------:R1:W2:Y:S02]  /*153e0*/  MUFU.EX2 R137, R3 ;  /* 0x0000000300897308 */ /* 0x0002a40000000800 */
[----:B-1----:R-:W-:Y:S01]  /*153f0*/  FFMA.FTZ R3, R132, UR4, -R2 ;  /* 0x0000000484037c23 */ /* 0x002fe20008010802 */
[----:B--2---:R-:W-:-:S05]  /*15400*/  F2FP.BF16.F32.PACK_AB R11, R137, R138 ;  /* 0x0000008a890b723e */ /* 0x004fca00000010ff */
[----:B------:R1:W-:Y:S02]  /*15410*/  MUFU.EX2 R147, R3 ;  /* 0x0000000300937308 */ /* 0x0003e40000000800 */
[C---:B----4-:R-:W-:Y:S06]  /*15420*/  HMMA.16816.F32.BF16 R24, R8.reuse, R44, R76 ;  /* 0x0000002c0818723c */ /* 0x050fec000004184c */
[C---:B------:R-:W-:Y:S06]  /*15430*/  HMMA.16816.F32.BF16 R44, R8.reuse, R46, R56 ;  /* 0x0000002e082c723c */ /* 0x040fec0000041838 */
[----:B------:R-:W-:Y:S01]  /*15440*/  HMMA.16816.F32.BF16 R56, R8, R36, R72 ;  /* 0x000000240838723c */ /* 0x000fe20000041848 */
[----:B-1----:R-:W-:Y:S01]  /*15450*/  FFMA.FTZ R3, R98, UR4, -R2 ;  /* 0x0000000462037c23 */ /* 0x002fe20008010802 */
[----:B------:R-:W-:-:S03]  /*15460*/  MOV R98, R121 ;  /* 0x0000007900627202 */ /* 0x000fc60000000f00 */
[----:B------:R1:W-:Y:S01]  /*15470*/  MUFU.EX2 R145, R3 ;  /* 0x0000000300917308 */ /* 0x0003e20000000800 */
[C---:B------:R-:W-:Y:S06]  /*15480*/  HMMA.16816.F32.BF16 R72, R8.reuse, R38, R52 ;  /* 0x000000260848723c */ /* 0x040fec0000041834 */
[C---:B------:R-:W-:Y:S06]  /*15490*/  HMMA.16816.F32.BF16 R80, R8.reuse, R48, R80 ;  /* 0x000000300850723c */ /* 0x040fec0000041850 */
[----:B------:R-:W-:Y:S01]  /*154a0*/  HMMA.16816.F32.BF16 R28, R8, R50, R60 ;  /* 0x00000032081c723c */ /* 0x000fe2000004183c */
[----:B------:R-:W2:Y:S01]  /*154b0*/  LDSM.16.MT88.4 R48, [R216+0xd800] ;  /* 0x00d80000d830783b */ /* 0x000ea20000004200 */
[----:B-1----:R-:W-:-:S04]  /*154c0*/  FFMA.FTZ R3, R133, UR4, -R2 ;  /* 0x0000000485037c23 */ /* 0x002fc80008010802 */
[C---:B------:R-:W-:Y:S01]  /*154d0*/  HMMA.16816.F32.BF16 R52, R8.reuse, R12, R40 ;  /* 0x0000000c0834723c */ /* 0x040fe20000041828 */
[----:B------:R1:W-:Y:S05]  /*154e0*/  MUFU.EX2 R146, R3 ;  /* 0x0000000300927308 */ /* 0x0003ea0000000800 */
[----:B------:R-:W-:Y:S01]  /*154f0*/  HMMA.16816.F32.BF16 R40, R8, R14, R32 ;  /* 0x0000000e0828723c */ /* 0x000fe20000041820 */
[----:B------:R-:W3:Y:S01]  /*15500*/  LDSM.16.MT88.4 R8, [R217+0xd800] ;  /* 0x00d80000d908783b */ /* 0x000ee20000004200 */
[----:B------:R-:W-:-:S03]  /*15510*/  FFMA.FTZ R12, R102, UR4, -R2 ;  /* 0x00000004660c7c23 */ /* 0x000fc60008010802 */
[----:B------:R-:W4:Y:S01]  /*15520*/  LDSM.16.MT88.4 R32, [R135+0xe000] ;  /* 0x00e000008720783b */ /* 0x000f220000004200 */
[----:B------:R2:W-:Y:S01]  /*15530*/  MUFU.EX2 R141, R12 ;  /* 0x0000000c008d7308 */ /* 0x0005e20000000800 */
[----:B-1----:R-:W-:Y:S01]  /*15540*/  FFMA.FTZ R3, R99, UR4, -R0 ;  /* 0x0000000463037c23 */ /* 0x002fe20008010800 */
[----:B------:R-:W-:-:S06]  /*15550*/  MOV R99, R85 ;  /* 0x0000005500637202 */ /* 0x000fcc0000000f00 */
[----:B------:R1:W-:Y:S01]  /*15560*/  MUFU.EX2 R132, R3 ;  /* 0x0000000300847308 */ /* 0x0003e20000000800 */
[----:B--2---:R-:W-:Y:S01]  /*15570*/  LDSM.16.MT88.4 R12, [R216+0xe000] ;  /* 0x00e00000d80c783b */ /* 0x004fe20000004200 */
[----:B-1----:R-:W-:Y:S01]  /*15580*/  FFMA.FTZ R3, R170, UR4, -R0 ;  /* 0x00000004aa037c23 */ /* 0x002fe20008010800 */
[----:B------:R-:W-:-:S05]  /*15590*/  MOV R170, R112 ;  /* 0x0000007000aa7202 */ /* 0x000fca0000000f00 */
[----:B------:R1:W2:Y:S02]  /*155a0*/  MUFU.EX2 R123, R3 ;  /* 0x00000003007b7308 */ /* 0x0002a40000000800 */
[----:B-1----:R-:W-:Y:S01]  /*155b0*/  FFMA.FTZ R3, R100, UR4, -R0 ;  /* 0x0000000464037c23 */ /* 0x002fe20008010800 */
[----:B--2---:R-:W-:Y:S02]  /*155c0*/  F2FP.BF16.F32.PACK_AB R5, R123, R132 ;  /* 0x000000847b05723e */ /* 0x004fe400000010ff */
[----:B------:R-:W-:-:S03]  /*155d0*/  MOV R100, R110 ;  /* 0x0000006e00647202 */ /* 0x000fc60000000f00 */
[----:B------:R1:W-:Y:S02]  /*155e0*/  MUFU.EX2 R136, R3 ;  /* 0x0000000300887308 */ /* 0x0003e40000000800 */
[----:B-1----:R-:W-:Y:S01]  /*155f0*/  FFMA.FTZ R3, R171, UR4, -R0 ;  /* 0x00000004ab037c23 */ /* 0x002fe20008010800 */
[----:B------:R-:W-:-:S05]  /*15600*/  IMAD.MOV.U32 R171, RZ, RZ, R109 ;  /* 0x000000ffffab7224 */ /* 0x000fca00078e006d */
[----:B------:R1:W2:Y:S02]  /*15610*/  MUFU.EX2 R133, R3 ;  /* 0x0000000300857308 */ /* 0x0002a40000000800 */
[----:B-1----:R-:W-:Y:S01]  /*15620*/  FFMA.FTZ R3, R101, UR4, -R2 ;  /* 0x0000000465037c23 */ /* 0x002fe20008010802 */
[----:B--2---:R-:W-:Y:S02]  /*15630*/  F2FP.BF16.F32.PACK_AB R7, R133, R136 ;  /* 0x000000888507723e */ /* 0x004fe400000010ff */
[----:B------:R-:W-:-:S03]  /*15640*/  MOV R101, R105 ;  /* 0x0000006900657202 */ /* 0x000fc60000000f00 */
[----:B------:R1:W-:Y:S02]  /*15650*/  MUFU.EX2 R143, R3 ;  /* 0x00000003008f7308 */ /* 0x0003e40000000800 */
[C---:B------:R-:W-:Y:S06]  /*15660*/  HMMA.16816.F32.BF16 R80, R4.reuse, R20, R80 ;  /* 0x000000140450723c */ /* 0x040fec0000041850 */
[C---:B------:R-:W-:Y:S06]  /*15670*/  HMMA.16816.F32.BF16 R60, R4.reuse, R22, R28 ;  /* 0x00000016043c723c */ /* 0x040fec000004181c */
[----:B------:R-:W-:Y:S01]  /*15680*/  HMMA.16816.F32.BF16 R36, R4, R16, R24 ;  /* 0x000000100424723c */ /* 0x000fe20000041818 */
[----:B-1----:R-:W-:Y:S01]  /*15690*/  FFMA.FTZ R3, R169, UR4, -R2 ;  /* 0x00000004a9037c23 */ /* 0x002fe20008010802 */
[----:B------:R-:W-:-:S02]  /*156a0*/  MOV R169, R170 ;  /* 0x000000aa00a97202 */ /* 0x000fc40000000f00 */
[----:B------:R-:W-:Y:S01]  /*156b0*/  MOV R170, R97 ;  /* 0x0000006100aa7202 */ /* 0x000fe20000000f00 */
[----:B------:R1:W2:Y:S01]  /*156c0*/  MUFU.EX2 R142, R3 ;  /* 0x00000003008e7308 */ /* 0x0002a20000000800 */
[C---:B------:R-:W-:Y:S06]  /*156d0*/  HMMA.16816.F32.BF16 R24, R4.reuse, R48, R56 ;  /* 0x000000300418723c */ /* 0x040fec0000041838 */
[C---:B---3--:R-:W-:Y:S06]  /*156e0*/  HMMA.16816.F32.BF16 R56, R4.reuse, R8, R52 ;  /* 0x000000080438723c */ /* 0x048fec0000041834 */
[----:B------:R-:W-:Y:S01]  /*156f0*/  HMMA.16816.F32.BF16 R52, R4, R10, R40 ;  /* 0x0000000a0434723c */ /* 0x000fe20000041828 */
[----:B------:R-:W-:Y:S01]  /*15700*/  F2FP.BF16.F32.PACK_AB R8, R147, R152 ;  /* 0x000000989308723e */ /* 0x000fe200000010ff */
[----:B------:R-:W-:Y:S01]  /*15710*/  LDSM.16.MT88.4 R40, [R217+0xe000] ;  /* 0x00e00000d928783b */ /* 0x000fe20000004200 */
[----:B-1----:R-:W-:Y:S01]  /*15720*/  FFMA.FTZ R3, R172, UR4, -R2 ;  /* 0x00000004ac037c23 */ /* 0x002fe20008010802 */
[----:B------:R-:W-:-:S02]  /*15730*/  MOV R172, R100 ;  /* 0x0000006400ac7202 */ /* 0x000fc40000000f00 */
[C---:B------:R-:W-:Y:S01]  /*15740*/  HMMA.16816.F32.BF16 R28, R4.reuse, R18, R44 ;  /* 0x00000012041c723c */ /* 0x040fe2000004182c */
[----:B------:R-:W-:Y:S01]  /*15750*/  F2FP.BF16.F32.PACK_AB R10, R146, R145 ;  /* 0x00000091920a723e */ /* 0x000fe200000010ff */
[----:B------:R1:W3:Y:S01]  /*15760*/  MUFU.EX2 R140, R3 ;  /* 0x00000003008c7308 */ /* 0x0002e20000000800 */
[----:B------:R-:W4:Y:S03]  /*15770*/  LDSM.16.MT88.4 R16, [R218+0xe000] ;  /* 0x00e00000da10783b */ /* 0x000f260000004200 */
[----:B------:R-:W-:Y:S01]  /*15780*/  HMMA.16816.F32.BF16 R20, R4, R50, R72 ;  /* 0x000000320414723c */ /* 0x000fe20000041848 */
[----:B------:R-:W-:Y:S06]  /*15790*/  LDSM.16.MT88.4 R48, [R218+0xe800] ;  /* 0x00e80000da30783b */ /* 0x000fec0000004200 */
[----:B--2---:R-:W-:Y:S01]  /*157a0*/  F2FP.BF16.F32.PACK_AB R4, R142, R143 ;  /* 0x0000008f8e04723e */ /* 0x004fe200000010ff */
[----:B-1----:R-:W-:Y:S01]  /*157b0*/  FFMA.FTZ R3, R104, UR4, -R0 ;  /* 0x0000000468037c23 */ /* 0x002fe20008010800 */
[----:B---3--:R-:W-:-:S03]  /*157c0*/  F2FP.BF16.F32.PACK_AB R6, R140, R141 ;  /* 0x0000008d8c06723e */ /* 0x008fc600000010ff */
[----:B------:R1:W-:Y:S02]  /*157d0*/  MUFU.EX2 R120, R3 ;  /* 0x0000000300787308 */ /* 0x0003e40000000800 */
[----:B-1----:R-:W-:Y:S01]  /*157e0*/  FFMA.FTZ R3, R174, UR4, -R0 ;  /* 0x00000004ae037c23 */ /* 0x002fe20008010800 */
[----:B------:R-:W-:-:S05]  /*157f0*/  MOV R174, R114 ;  /* 0x0000007200ae7202 */ /* 0x000fca0000000f00 */
[----:B------:R1:W2:Y:S02]  /*15800*/  MUFU.EX2 R119, R3 ;  /* 0x0000000300777308 */ /* 0x0002a40000000800 */
[----:B-1----:R-:W-:Y:S01]  /*15810*/  FFMA.FTZ R3, R115, UR4, -R0 ;  /* 0x0000000473037c23 */ /* 0x002fe20008010800 */
[----:B--2---:R-:W-:-:S05]  /*15820*/  F2FP.BF16.F32.PACK_AB R9, R119, R120 ;  /* 0x000000787709723e */ /* 0x004fca00000010ff */
[----:B------:R1:W-:Y:S02]  /*15830*/  MUFU.EX2 R114, R3 ;  /* 0x0000000300727308 */ /* 0x0003e40000000800 */
[----:B-1----:R-:W-:Y:S01]  /*15840*/  FFMA.FTZ R3, R175, UR4, -R0 ;  /* 0x00000004af037c23 */ /* 0x002fe20008010800 */
[----:B------:R-:W-:-:S05]  /*15850*/  MOV R175, R113 ;  /* 0x0000007100af7202 */ /* 0x000fca0000000f00 */
[----:B------:R1:W2:Y:S02]  /*15860*/  MUFU.EX2 R113, R3 ;  /* 0x0000000300717308 */ /* 0x0002a40000000800 */
[----:B-1----:R-:W-:Y:S01]  /*15870*/  FFMA.FTZ R3, R70, UR4, -R2 ;  /* 0x0000000446037c23 */ /* 0x002fe20008010802 */
[----:B--2---:R-:W-:Y:S02]  /*15880*/  F2FP.BF16.F32.PACK_AB R11, R113, R114 ;  /* 0x00000072710b723e */ /* 0x004fe400000010ff */
[----:B------:R-:W-:-:S03]  /*15890*/  MOV R70, R95 ;  /* 0x0000005f00467202 */ /* 0x000fc60000000f00 */
[----:B------:R1:W-:Y:S01]  /*158a0*/  MUFU.EX2 R122, R3 ;  /* 0x00000003007a7308 */ /* 0x0003e20000000800 */
[----:B------:R-:W-:Y:S02]  /*158b0*/  MOV R95, R161 ;  /* 0x000000a1005f7202 */ /* 0x000fe40000000f00 */
[----:B------:R-:W-:Y:S01]  /*158c0*/  MOV R161, R111 ;  /* 0x0000006f00a17202 */ /* 0x000fe20000000f00 */
[C---:B----4-:R-:W-:Y:S06]  /*158d0*/  HMMA.16816.F32.BF16 R84, R8.reuse, R32, R80 ;  /* 0x000000200854723c */ /* 0x050fec0000041850 */
[C---:B------:R-:W-:Y:S01]  /*158e0*/  HMMA.16816.F32.BF16 R80, R8.reuse, R34, R60 ;  /* 0x000000220850723c */ /* 0x040fe2000004183c */
[----:B------:R-:W2:Y:S05]  /*158f0*/  LDSM.16.MT88.4 R60, [R135+0xe800] ;  /* 0x00e80000873c783b */ /* 0x000eaa0000004200 */
[----:B------:R-:W-:Y:S01]  /*15900*/  HMMA.16816.F32.BF16 R72, R8, R16, R36 ;  /* 0x000000100848723c */ /* 0x000fe20000041824 */
[----:B-1----:R-:W-:Y:S01]  /*15910*/  FFMA.FTZ R3, R173, UR4, -R2 ;  /* 0x00000004ad037c23 */ /* 0x002fe20008010802 */
[----:B------:R-:W-:Y:S01]  /*15920*/  MOV R173, R191 ;  /* 0x000000bf00ad7202 */ /* 0x000fe20000000f00 */
[----:B------:R-:W-:-:S02]  /*15930*/  IMAD.MOV.U32 R191, RZ, RZ, R108 ;  /* 0x000000ffffbf7224 */ /* 0x000fc400078e006c */
[----:B------:R1:W-:Y:S01]  /*15940*/  MUFU.EX2 R115, R3 ;  /* 0x0000000300737308 */ /* 0x0003e20000000800 */
[C---:B------:R-:W-:Y:S01]  /*15950*/  HMMA.16816.F32.BF16 R36, R8.reuse, R14, R20 ;  /* 0x0000000e0824723c */ /* 0x040fe20000041814 */
[----:B------:R-:W3:Y:S05]  /*15960*/  LDSM.16.MT88.4 R20, [R216+0xe800] ;  /* 0x00e80000d814783b */ /* 0x000eea0000004200 */
[C---:B------:R-:W-:Y:S06]  /*15970*/  HMMA.16816.F32.BF16 R76, R8.reuse, R18, R28 ;  /* 0x00000012084c723c */ /* 0x040fec000004181c */
[----:B------:R-:W-:Y:S01]  /*15980*/  HMMA.16816.F32.BF16 R44, R8, R12, R24 ;  /* 0x0000000c082c723c */ /* 0x000fe20000041818 */
[----:B-1----:R-:W-:Y:S01]  /*15990*/  FFMA.FTZ R3, R71, UR4, -R2 ;  /* 0x0000000447037c23 */ /* 0x002fe20008010802 */
[----:B------:R-:W-:-:S04]  /*159a0*/  MOV R71, R94 ;  /* 0x0000005e00477202 */ /* 0x000fc80000000f00 */
[----:B------:R-:W-:Y:S01]  /*159b0*/  HMMA.16816.F32.BF16 R32, R8, R40, R56 ;  /* 0x000000280820723c */ /* 0x000fe20000041838 */
[----:B------:R-:W-:Y:S01]  /*159c0*/  FFMA.FTZ R12, R193, UR4, -R2 ;  /* 0x00000004c10c7c23 */ /* 0x000fe20008010802 */
[----:B------:R1:W-:Y:S01]  /*159d0*/  MUFU.EX2 R121, R3 ;  /* 0x0000000300797308 */ /* 0x0003e20000000800 */
[----:B------:R-:W-:-:S03]  /*159e0*/  MOV R193, R101 ;  /* 0x0000006500c17202 */ /* 0x000fc60000000f00 */
[----:B------:R-:W-:Y:S01]  /*159f0*/  HMMA.16816.F32.BF16 R16, R8, R42, R52 ;  /* 0x0000002a0810723c */ /* 0x000fe20000041834 */
[----:B------:R-:W4:Y:S04]  /*15a00*/  LDSM.16.MT88.4 R8, [R217+0xe800] ;  /* 0x00e80000d908783b */ /* 0x000f280000004200 */
[----:B------:R-:W-:Y:S04]  /*15a10*/  LDSM.16.MT88.4 R40, [R218+0xf000] ;  /* 0x00f00000da28783b */ /* 0x000fe80000004200 */
[----:B------:R-:W-:Y:S01]  /*15a20*/  LDSM.16.MT88.4 R52, [R217+0xf000] ;  /* 0x00f00000d934783b */ /* 0x000fe20000004200 */
[----:B-1----:R-:W-:Y:S01]  /*15a30*/  FFMA.FTZ R3, R116, UR4, -R0 ;  /* 0x0000000474037c23 */ /* 0x002fe20008010800 */
[----:B------:R-:W-:-:S03]  /*15a40*/  MOV R116, R95 ;  /* 0x0000005f00747202 */ /* 0x000fc60000000f00 */
[----:B------:R1:W-:Y:S02]  /*15a50*/  MUFU.EX2 R111, R3 ;  /* 0x00000003006f7308 */ /* 0x0003e40000000800 */
        /* <DEDUP_REMOVED lines=8> */
[----:B------:R-:W-:Y:S01]  /*15ae0*/  MOV R194, R171 ;  /* 0x000000ab00c27202 */ /* 0x000fe20000000f00 */
[----:B------:R-:W-:Y:S01]  /*15af0*/  IMAD.MOV.U32 R171, RZ, RZ, R186 ;  /* 0x000000ffffab7224 */ /* 0x000fe200078e00ba */
[----:B------:R-:W-:-:S03]  /*15b00*/  MOV R186, R93 ;  /* 0x0000005d00ba7202 */ /* 0x000fc60000000f00 */
[----:B------:R1:W2:Y:S02]  /*15b10*/  MUFU.EX2 R105, R3 ;  /* 0x0000000300697308 */ /* 0x0002a40000000800 */
[----:B-1----:R-:W-:Y:S01]  /*15b20*/  FFMA.FTZ R3, R177, UR4, -R2 ;  /* 0x00000004b1037c23 */ /* 0x002fe20008010802 */
[----:B--2---:R-:W-:Y:S02]  /*15b30*/  F2FP.BF16.F32.PACK_AB R7, R105, R109 ;  /* 0x0000006d6907723e */ /* 0x004fe400000010ff */
[----:B------:R-:W-:-:S03]  /*15b40*/  MOV R177, R190 ;  /* 0x000000be00b17202 */ /* 0x000fc60000000f00 */
[----:B------:R1:W2:Y:S01]  /*15b50*/  MUFU.EX2 R112, R3 ;  /* 0x0000000300707308 */ /* 0x0002a20000000800 */
[----:B------:R-:W-:Y:S01]  /*15b60*/  MOV R190, R107 ;  /* 0x0000006b00be7202 */ /* 0x000fe20000000f00 */
[C---:B------:R-:W-:Y:S06]  /*15b70*/  HMMA.16816.F32.BF16 R28, R4.reuse, R60, R84 ;  /* 0x0000003c041c723c */ /* 0x040fec0000041854 */
[----:B------:R3:W-:Y:S01]  /*15b80*/  MUFU.EX2 R107, R12 ;  /* 0x0000000c006b7308 */ /* 0x0007e20000000800 */
[----:B------:R-:W-:Y:S01]  /*15b90*/  HMMA.16816.F32.BF16 R24, R4, R62, R80 ;  /* 0x0000003e0418723c */ /* 0x000fe20000041850 */
[----:B------:R-:W-:-:S02]  /*15ba0*/  MOV R87, R106 ;  /* 0x0000006a00577202 */ /* 0x000fc40000000f00 */
[----:B------:R-:W-:Y:S02]  /*15bb0*/  MOV R86, R103 ;  /* 0x0000006700567202 */ /* 0x000fe40000000f00 */
[----:B------:R-:W-:Y:S01]  /*15bc0*/  MOV R84, R90 ;  /* 0x0000005a00547202 */ /* 0x000fe20000000f00 */
[C---:B------:R-:W-:Y:S01]  /*15bd0*/  HMMA.16816.F32.BF16 R60, R4.reuse, R48, R72 ;  /* 0x00000030043c723c */ /* 0x040fe20000041848 */
[--C-:B-1----:R-:W-:Y:S01]  /*15be0*/  FFMA.FTZ R3, R118, UR4, -R2.reuse ;  /* 0x0000000476037c23 */ /* 0x102fe20008010802 */
[----:B------:R-:W-:Y:S02]  /*15bf0*/  MOV R118, R96 ;  /* 0x0000006000767202 */ /* 0x000fe40000000f00 */
[----:B------:R-:W-:Y:S01]  /*15c00*/  MOV R85, R89 ;  /* 0x0000005900557202 */ /* 0x000fe20000000f00 */
[----:B------:R1:W-:Y:S01]  /*15c10*/  MUFU.EX2 R108, R3 ;  /* 0x00000003006c7308 */ /* 0x0003e20000000800 */
[C---:B------:R-:W-:Y:S01]  /*15c20*/  HMMA.16816.F32.BF16 R80, R4.reuse, R50, R76 ;  /* 0x000000320450723c */ /* 0x040fe2000004184c */
[----:B---3--:R-:W3:Y:S05]  /*15c30*/  LDSM.16.MT88.4 R12, [R135+0xf000] ;  /* 0x00f00000870c783b */ /* 0x008eea0000004200 */
[C---:B------:R-:W-:Y:S01]  /*15c40*/  HMMA.16816.F32.BF16 R72, R4.reuse, R20, R44 ;  /* 0x000000140448723c */ /* 0x040fe2000004182c */
[----:B------:R-:W3:Y:S05]  /*15c50*/  LDSM.16.MT88.4 R44, [R216+0xf000] ;  /* 0x00f00000d82c783b */ /* 0x000eea0000004200 */
[----:B------:R-:W-:Y:S01]  /*15c60*/  HMMA.16816.F32.BF16 R36, R4, R22, R36 ;  /* 0x000000160424723c */ /* 0x000fe20000041824 */
[----:B-1----:R-:W-:Y:S01]  /*15c70*/  FFMA.FTZ R3, R124, UR4, -R2 ;  /* 0x000000047c037c23 */ /* 0x002fe20008010802 */
[----:B------:R-:W-:-:S04]  /*15c80*/  MOV R124, R91 ;  /* 0x0000005b007c7202 */ /* 0x000fc80000000f00 */
[C---:B----4-:R-:W-:Y:S01]  /*15c90*/  HMMA.16816.F32.BF16 R76, R4.reuse, R8, R32 ;  /* 0x00000008044c723c */ /* 0x050fe20000041820 */
[----:B------:R1:W-:Y:S05]  /*15ca0*/  MUFU.EX2 R106, R3 ;  /* 0x00000003006a7308 */ /* 0x0003ea0000000800 */
[----:B------:R-:W-:Y:S07]  /*15cb0*/  HMMA.16816.F32.BF16 R56, R4, R10, R16 ;  /* 0x0000000a0438723c */ /* 0x000fee0000041810 */
[----:B------:R-:W-:-:S02]  /*15cc0*/  F2FP.BF16.F32.PACK_AB R4, R115, R122 ;  /* 0x0000007a7304723e */ /* 0x000fc400000010ff */
[----:B--2---:R-:W-:Y:S01]  /*15cd0*/  F2FP.BF16.F32.PACK_AB R6, R112, R121 ;  /* 0x000000797006723e */ /* 0x004fe200000010ff */
[----:B-1----:R-:W-:Y:S01]  /*15ce0*/  FFMA.FTZ R3, R125, UR4, -R0 ;  /* 0x000000047d037c23 */ /* 0x002fe20008010800 */
[----:B------:R-:W-:-:S03]  /*15cf0*/  MOV R125, R160 ;  /* 0x000000a0007d7202 */ /* 0x000fc60000000f00 */
[----:B------:R1:W-:Y:S02]  /*15d00*/  MUFU.EX2 R100, R3 ;  /* 0x0000000300647308 */ /* 0x0003e40000000800 */
[----:B-1----:R-:W-:Y:S01]  /*15d10*/  FFMA.FTZ R3, R196, UR4, -R0 ;  /* 0x00000004c4037c23 */ /* 0x002fe20008010800 */
[----:B------:R-:W-:-:S05]  /*15d20*/  IMAD.MOV.U32 R196, RZ, RZ, R92 ;  /* 0x000000ffffc47224 */ /* 0x000fca00078e005c */
        /* <DEDUP_REMOVED lines=8> */
[----:B------:R1:W2:Y:S02]  /*15db0*/  MUFU.EX2 R104, R3 ;  /* 0x0000000300687308 */ /* 0x0002a40000000800 */
[C---:B---3--:R-:W-:Y:S01]  /*15dc0*/  HMMA.16816.F32.BF16 R48, R4.reuse, R12, R28 ;  /* 0x0000000c0430723c */ /* 0x048fe2000004181c */
[----:B------:R-:W3:Y:S05]  /*15dd0*/  LDSM.16.MT88.4 R28, [R135+0xf800] ;  /* 0x00f80000871c783b */ /* 0x000eea0000004200 */
[C---:B------:R-:W-:Y:S06]  /*15de0*/  HMMA.16816.F32.BF16 R20, R4.reuse, R40, R60 ;  /* 0x000000280414723c */ /* 0x040fec000004183c */
[C---:B------:R-:W-:Y:S01]  /*15df0*/  HMMA.16816.F32.BF16 R16, R4.reuse, R42, R80 ;  /* 0x0000002a0410723c */ /* 0x040fe20000041850 */
[--C-:B-1----:R-:W-:Y:S01]  /*15e00*/  FFMA.FTZ R3, R127, UR4, -R2.reuse ;  /* 0x000000047f037c23 */ /* 0x102fe20008010802 */
[----:B------:R-:W1:Y:S03]  /*15e10*/  LDSM.16.MT88.4 R40, [R216+0xf800] ;  /* 0x00f80000d828783b */ /* 0x000e660000004200 */
[----:B------:R4:W-:Y:S01]  /*15e20*/  MUFU.EX2 R101, R3 ;  /* 0x0000000300657308 */ /* 0x0009e20000000800 */
[C---:B------:R-:W-:Y:S01]  /*15e30*/  HMMA.16816.F32.BF16 R32, R4.reuse, R14, R24 ;  /* 0x0000000e0420723c */ /* 0x040fe20000041818 */
[----:B------:R-:W1:Y:S04]  /*15e40*/  LDSM.16.MT88.4 R24, [R218+0xf800] ;  /* 0x00f80000da18783b */ /* 0x000e680000004200 */
[----:B------:R-:W1:Y:S01]  /*15e50*/  LDSM.16.MT88.4 R80, [R217+0xf800] ;  /* 0x00f80000d950783b */ /* 0x000e620000004200 */
[C---:B------:R-:W-:Y:S06]  /*15e60*/  HMMA.16816.F32.BF16 R12, R4.reuse, R44, R72 ;  /* 0x0000002c040c723c */ /* 0x040fec0000041848 */
[----:B------:R-:W-:Y:S01]  /*15e70*/  HMMA.16816.F32.BF16 R44, R4, R46, R36 ;  /* 0x0000002e042c723c */ /* 0x000fe20000041824 */
[----:B----4-:R-:W-:-:S05]  /*15e80*/  FFMA.FTZ R3, R201, UR4, -R2 ;  /* 0x00000004c9037c23 */ /* 0x010fca0008010802 */
[C---:B------:R-:W-:Y:S01]  /*15e90*/  HMMA.16816.F32.BF16 R72, R4.reuse, R52, R76 ;  /* 0x000000340448723c */ /* 0x040fe2000004184c */
[----:B------:R-:W-:Y:S01]  /*15ea0*/  FFMA.FTZ R36, R87, R64, R86 ;  /* 0x0000004057247223 */ /* 0x000fe20000010056 */
[----:B------:R4:W-:Y:S01]  /*15eb0*/  MUFU.EX2 R102, R3 ;  /* 0x0000000300667308 */ /* 0x0009e20000000800 */
[----:B------:R-:W-:Y:S02]  /*15ec0*/  MOV R86, R88 ;  /* 0x0000005800567202 */ /* 0x000fe40000000f00 */
[----:B------:R-:W-:Y:S01]  /*15ed0*/  MOV R87, R70 ;  /* 0x0000004600577202 */ /* 0x000fe20000000f00 */
[----:B------:R-:W-:Y:S01]  /*15ee0*/  HMMA.16816.F32.BF16 R56, R4, R54, R56 ;  /* 0x000000360438723c */ /* 0x000fe20000041838 */
[----:B------:R-:W-:Y:S01]  /*15ef0*/  F2FP.BF16.F32.PACK_AB R8, R107, R108 ;  /* 0x0000006c6b08723e */ /* 0x000fe200000010ff */
[----:B------:R-:W-:Y:S01]  /*15f00*/  LDSM.16.MT88.4 R52, [R135+0x10000] ;  /* 0x010000008734783b */ /* 0x000fe20000004200 */
[----:B--2---:R-:W-:Y:S02]  /*15f10*/  F2FP.BF16.F32.PACK_AB R10, R104, R106 ;  /* 0x0000006a680a723e */ /* 0x004fe400000010ff */
[----:B------:R-:W-:Y:S01]  /*15f20*/  MOV R70, R175 ;  /* 0x000000af00467202 */ /* 0x000fe20000000f00 */
[----:B----4-:R-:W-:Y:S01]  /*15f30*/  FFMA.FTZ R3, R128, UR4, -R0 ;  /* 0x0000000480037c23 */ /* 0x010fe20008010800 */
[----:B------:R-:W-:Y:S01]  /*15f40*/  FFMA.FTZ R4, R178, UR4, -R2 ;  /* 0x00000004b2047c23 */ /* 0x000fe20008010802 */
[----:B------:R-:W-:-:S02]  /*15f50*/  MOV R175, R174 ;  /* 0x000000ae00af7202 */ /* 0x000fc40000000f00 */
[----:B------:R2:W-:Y:S01]  /*15f60*/  MUFU.EX2 R97, R3 ;  /* 0x0000000300617308 */ /* 0x0005e20000000800 */
[----:B------:R-:W-:Y:S02]  /*15f70*/  MOV R174, R219 ;  /* 0x000000db00ae7202 */ /* 0x000fe40000000f00 */
[----:B------:R-:W-:Y:S01]  /*15f80*/  MOV R160, R134 ;  /* 0x0000008600a07202 */ /* 0x000fe20000000f00 */
[----:B------:R4:W5:Y:S04]  /*15f90*/  LDL.LU R219, [R1+0x34] ;  /* 0x0000340001db7983 */ /* 0x0009680000300800 */
[----:B------:R4:W5:Y:S01]  /*15fa0*/  LDL.LU R134, [R1+0x30] ;  /* 0x0000300001867983 */ /* 0x0009620000300800 */
[----:B--2---:R-:W-:-:S04]  /*15fb0*/  FFMA.FTZ R3, R202, UR4, -R0 ;  /* 0x00000004ca037c23 */ /* 0x004fc80008010800 */
[----:B------:R2:W3:Y:S02]  /*15fc0*/  MUFU.EX2 R96, R3 ;  /* 0x0000000300607308 */ /* 0x0004e40000000800 */
[----:B--2---:R-:W-:-:S06]  /*15fd0*/  FFMA.FTZ R3, R129, UR4, -R0 ;  /* 0x0000000481037c23 */ /* 0x004fcc0008010800 */
[----:B------:R2:W-:Y:S02]  /*15fe0*/  MUFU.EX2 R95, R3 ;  /* 0x00000003005f7308 */ /* 0x0005e40000000800 */
[----:B--2---:R-:W-:-:S06]  /*15ff0*/  FFMA.FTZ R3, R204, UR4, -R0 ;  /* 0x00000004cc037c23 */ /* 0x004fcc0008010800 */
[----:B------:R2:W1:Y:S02]  /*16000*/  MUFU.EX2 R93, R3 ;  /* 0x00000003005d7308 */ /* 0x0004640000000800 */
[----:B--2---:R-:W-:-:S06]  /*16010*/  FFMA.FTZ R3, R130, UR4, -R2 ;  /* 0x0000000482037c23 */ /* 0x004fcc0008010802 */
[----:B------:R2:W-:Y:S02]  /*16020*/  MUFU.EX2 R94, R3 ;  /* 0x00000003005e7308 */ /* 0x0005e40000000800 */
[----:B--2---:R-:W-:-:S06]  /*16030*/  FFMA.FTZ R3, R205, UR4, -R2 ;  /* 0x00000004cd037c23 */ /* 0x004fcc0008010802 */
[----:B------:R2:W-:Y:S02]  /*16040*/  MUFU.EX2 R92, R3 ;  /* 0x00000003005c7308 */ /* 0x0005e40000000800 */
[----:B--2---:R-:W-:-:S06]  /*16050*/  FFMA.FTZ R3, R131, UR4, -R0 ;  /* 0x0000000483037c23 */ /* 0x004fcc0008010800 */
[----:B------:R2:W-:Y:S02]  /*16060*/  MUFU.EX2 R91, R3 ;  /* 0x00000003005b7308 */ /* 0x0005e40000000800 */
[----:B--2---:R-:W-:-:S06]  /*16070*/  FFMA.FTZ R3, R207, UR4, -R0 ;  /* 0x00000004cf037c23 */ /* 0x004fcc0008010800 */
[----:B------:R2:W4:Y:S02]  /*16080*/  MUFU.EX2 R90, R3 ;  /* 0x00000003005a7308 */ /* 0x0005240000000800 */
[----:B--2---:R-:W-:-:S06]  /*16090*/  FFMA.FTZ R3, R176, UR4, -R0 ;  /* 0x00000004b0037c23 */ /* 0x004fcc0008010800 */
[----:B------:R2:W-:Y:S01]  /*160a0*/  MUFU.EX2 R89, R3 ;  /* 0x0000000300597308 */ /* 0x0005e20000000800 */
[----:B---3--:R-:W-:Y:S02]  /*160b0*/  F2FP.BF16.F32.PACK_AB R9, R96, R97 ;  /* 0x000000616009723e */ /* 0x008fe400000010ff */
[----:B-1----:R-:W-:Y:S01]  /*160c0*/  F2FP.BF16.F32.PACK_AB R11, R93, R95 ;  /* 0x0000005f5d0b723e */ /* 0x002fe200000010ff */
[----:B--2---:R-:W-:-:S04]  /*160d0*/  FFMA.FTZ R3, R209, UR4, -R0 ;  /* 0x00000004d1037c23 */ /* 0x004fc80008010800 */
[----:B------:R1:W2:Y:S02]  /*160e0*/  MUFU.EX2 R88, R3 ;  /* 0x0000000300587308 */ /* 0x0002a40000000800 */
[----:B------:R-:W-:Y:S01]  /*160f0*/  HMMA.16816.F32.BF16 R60, R8, R30, R32 ;  /* 0x0000001e083c723c */ /* 0x000fe20000041820 */
[----:B-1----:R-:W-:Y:S01]  /*16100*/  FFMA.FTZ R3, R125, R65, R196 ;  /* 0x000000417d037223 */ /* 0x002fe200000100c4 */
[----:B------:R-:W-:Y:S01]  /*16110*/  MOV R125, R124 ;  /* 0x0000007c007d7202 */ /* 0x000fe20000000f00 */
[----:B------:R-:W-:Y:S01]  /*16120*/  IMAD.MOV.U32 R124, RZ, RZ, R84 ;  /* 0x000000ffff7c7224 */ /* 0x000fe200078e0054 */
[----:B------:R-:W-:Y:S02]  /*16130*/  MOV R84, R85 ;  /* 0x0000005500547202 */ /* 0x000fe40000000f00 */
[----:B------:R-:W-:Y:S02]  /*16140*/  MOV R85, R86 ;  /* 0x0000005600557202 */ /* 0x000fe40000000f00 */
[----:B------:R-:W-:Y:S01]  /*16150*/  MOV R86, R87 ;  /* 0x0000005700567202 */ /* 0x000fe20000000f00 */
[----:B------:R-:W-:Y:S01]  /*16160*/  FADD.FTZ R5, R125, R36 ;  /* 0x000000247d057221 */ /* 0x000fe20000010000 */
[----:B------:R-:W-:-:S02]  /*16170*/  MOV R87, R193 ;  /* 0x000000c100577202 */ /* 0x000fc40000000f00 */
[----:B------:R-:W-:Y:S02]  /*16180*/  MOV R125, R84 ;  /* 0x00000054007d7202 */ /* 0x000fe40000000f00 */
[----:B------:R-:W-:Y:S02]  /*16190*/  MOV R84, R85 ;  /* 0x0000005500547202 */ /* 0x000fe40000000f00 */
[----:B------:R-:W-:Y:S02]  /*161a0*/  MOV R85, R86 ;  /* 0x0000005600557202 */ /* 0x000fe40000000f00 */
[----:B------:R-:W-:Y:S02]  /*161b0*/  MOV R86, R87 ;  /* 0x0000005700567202 */ /* 0x000fe40000000f00 */
[----:B------:R1:W-:Y:S01]  /*161c0*/  MUFU.EX2 R87, R4 ;  /* 0x0000000400577308 */ /* 0x0003e20000000800 */
[----:B------:R-:W-:Y:S01]  /*161d0*/  FADD.FTZ R3, R67, R3 ;  /* 0x0000000343037221 */ /* 0x000fe20000010000 */
[----:B------:R-:W-:Y:S01]  /*161e0*/  HMMA.16816.F32.BF16 R32, R8, R40, R12 ;  /* 0x000000280820723c */ /* 0x000fe2000004180c */
[----:B------:R-:W-:-:S06]  /*161f0*/  MOV R193, R116 ;  /* 0x0000007400c17202 */ /* 0x000fcc0000000f00 */
[----:B------:R-:W-:Y:S01]  /*16200*/  FADD.FTZ R14, R124, R3 ;  /* 0x000000037c0e7221 */ /* 0x000fe20000010000 */
[----:B------:R-:W-:Y:S01]  /*16210*/  FFMA.FTZ R3, R211, UR4, -R2 ;  /* 0x00000004d3037c23 */ /* 0x000fe20008010802 */
[----:B-1----:R-:W-:Y:S01]  /*16220*/  FADD.FTZ R4, R125, R5 ;  /* 0x000000057d047221 */ /* 0x002fe20000010000 */
[C---:B------:R-:W-:Y:S03]  /*16230*/  HMMA.16816.F32.BF16 R76, R8.reuse, R28, R48 ;  /* 0x0000001c084c723c */ /* 0x040fe60000041830 */
[----:B------:R-:W-:Y:S01]  /*16240*/  FADD.FTZ R13, R84, R4 ;  /* 0x00000004540d7221 */ /* 0x000fe20000010000 */
[----:B------:R-:W-:Y:S02]  /*16250*/  MOV R84, R85 ;  /* 0x0000005500547202 */ /* 0x000fe40000000f00 */
[----:B------:R-:W-:Y:S01]  /*16260*/  MOV R85, R86 ;  /* 0x0000005600557202 */ /* 0x000fe20000000f00 */
[C---:B------:R-:W-:Y:S01]  /*16270*/  HMMA.16816.F32.BF16 R48, R8.reuse, R24, R20 ;  /* 0x000000180830723c */ /* 0x040fe20000041814 */
[----:B------:R1:W3:Y:S05]  /*16280*/  MUFU.EX2 R86, R3 ;  /* 0x0000000300567308 */ /* 0x0002ea0000000800 */
[C---:B------:R-:W-:Y:S06]  /*16290*/  HMMA.16816.F32.BF16 R40, R8.reuse, R42, R44 ;  /* 0x0000002a0828723c */ /* 0x040fec000004182c */
[C---:B------:R-:W-:Y:S01]  /*162a0*/  HMMA.16816.F32.BF16 R72, R8.reuse, R80, R72 ;  /* 0x000000500848723c */ /* 0x040fe20000041848 */
[----:B------:R-:W-:Y:S01]  /*162b0*/  MOV R116, R71 ;  /* 0x0000004700747202 */ /* 0x000fe20000000f00 */
[----:B------:R-:W-:Y:S01]  /*162c0*/  FFMA.FTZ R12, R195, UR4, -R2 ;  /* 0x00000004c30c7c23 */ /* 0x000fe20008010802 */
[----:B------:R-:W3:Y:S03]  /*162d0*/  LDSM.16.MT88.4 R20, [R218+0x10000] ;  /* 0x01000000da14783b */ /* 0x000ee60000004200 */
[C---:B------:R-:W-:Y:S01]  /*162e0*/  HMMA.16816.F32.BF16 R28, R8.reuse, R26, R16 ;  /* 0x0000001a081c723c */ /* 0x040fe20000041810 */
[----:B-1----:R-:W-:Y:S01]  /*162f0*/  FADD.FTZ R3, R85, R13 ;  /* 0x0000000d55037221 */ /* 0x002fe20000010000 */
[----:B------:R-:W-:Y:S01]  /*16300*/  MOV R71, R173 ;  /* 0x000000ad00477202 */ /* 0x000fe20000000f00 */
[----:B------:R-:W1:Y:S03]  /*16310*/  LDSM.16.MT88.4 R16, [R216+0x10000] ;  /* 0x01000000d810783b */ /* 0x000e660000004200 */
[----:B------:R-:W-:Y:S01]  /*16320*/  HMMA.16816.F32.BF16 R24, R8, R82, R56 ;  /* 0x000000520818723c */ /* 0x000fe20000041838 */
[----:B------:R-:W-:-:S06]  /*16330*/  FADD.FTZ R3, R118, R3 ;  /* 0x0000000376037221 */ /* 0x000fcc0000010000 */
[----:B------:R-:W-:Y:S01]  /*16340*/  FADD.FTZ R9, R84, R14 ;  /* 0x0000000e54097221 */ /* 0x000fe20000010000 */
[----:B------:R-:W-:-:S03]  /*16350*/  FFMA.FTZ R8, R213, UR4, -R2 ;  /* 0x00000004d5087c23 */ /* 0x000fc60008010802 */
[----:B------:R-:W-:Y:S01]  /*16360*/  FADD.FTZ R9, R193, R9 ;  /* 0x00000009c1097221 */ /* 0x000fe20000010000 */
[----:B------:R4:W-:Y:S03]  /*16370*/  MUFU.EX2 R84, R8 ;  /* 0x0000000800547308 */ /* 0x0009e60000000800 */
[----:B------:R-:W-:Y:S01]  /*16380*/  FADD.FTZ R9, R177, R9 ;  /* 0x00000009b1097221 */ /* 0x000fe20000010000 */
[----:B------:R-:W-:Y:S01]  /*16390*/  MOV R173, R190 ;  /* 0x000000be00ad7202 */ /* 0x000fe20000000f00 */
[----:B----4-:R-:W-:Y:S02]  /*163a0*/  FADD.FTZ R8, R194, R3 ;  /* 0x00000003c2087221 */ /* 0x010fe40000010000 */
[----:B------:R-:W-:Y:S02]  /*163b0*/  FADD.FTZ R3, R117, R9 ;  /* 0x0000000975037221 */ /* 0x000fe40000010000 */
[----:B------:R-:W-:-:S02]  /*163c0*/  FADD.FTZ R8, R179, R8 ;  /* 0x00000008b3087221 */ /* 0x000fc40000010000 */
[----:B------:R-:W-:Y:S02]  /*163d0*/  FADD.FTZ R3, R116, R3 ;  /* 0x0000000374037221 */ /* 0x000fe40000010000 */
[----:B------:R-:W-:Y:S02]  /*163e0*/  FADD.FTZ R8, R71, R8 ;  /* 0x0000000847087221 */ /* 0x000fe40000010000 */
[----:B------:R-:W-:Y:S01]  /*163f0*/  FADD.FTZ R3, R173, R3 ;  /* 0x00000003ad037221 */ /* 0x000fe20000010000 */
[----:B------:R-:W-:Y:S01]  /*16400*/  FFMA.FTZ R9, R215, UR4, -R0 ;  /* 0x00000004d7097c23 */ /* 0x000fe20008010800 */
[----:B------:R-:W-:Y:S01]  /*16410*/  FADD.FTZ R8, R70, R8 ;  /* 0x0000000846087221 */ /* 0x000fe20000010000 */
[----:B------:R4:W-:Y:S01]  /*16420*/  MUFU.EX2 R85, R12 ;  /* 0x0000000c00557308 */ /* 0x0009e20000000800 */
[----:B------:R-:W-:Y:S02]  /*16430*/  FADD.FTZ R3, R175, R3 ;  /* 0x00000003af037221 */ /* 0x000fe40000010000 */
[----:B------:R-:W-:-:S02]  /*16440*/  FADD.FTZ R8, R174, R8 ;  /* 0x00000008ae087221 */ /* 0x000fc40000010000 */
[----:B------:R-:W-:-:S03]  /*16450*/  FADD.FTZ R3, R172, R3 ;  /* 0x00000003ac037221 */ /* 0x000fc60000010000 */
[----:B------:R2:W-:Y:S01]  /*16460*/  MUFU.EX2 R82, R9 ;  /* 0x0000000900527308 */ /* 0x0005e20000000800 */
[----:B------:R-:W-:Y:S01]  /*16470*/  FADD.FTZ R8, R169, R8 ;  /* 0x00000008a9087221 */ /* 0x000fe20000010000 */
[----:B----4-:R-:W4:Y:S01]  /*16480*/  LDSM.16.MT88.4 R12, [R217+0x10000] ;  /* 0x01000000d90c783b */ /* 0x010f220000004200 */
[----:B------:R-:W-:Y:S02]  /*16490*/  FADD.FTZ R3, R171, R3 ;  /* 0x00000003ab037221 */ /* 0x000fe40000010000 */
[----:B------:R-:W-:Y:S01]  /*164a0*/  FADD.FTZ R8, R170, R8 ;  /* 0x00000008aa087221 */ /* 0x000fe20000010000 */
[----:B--2---:R-:W-:-:S04]  /*164b0*/  FFMA.FTZ R9, R200, UR4, -R0 ;  /* 0x00000004c8097c23 */ /* 0x004fc80008010800 */
[----:B------:R2:W-:Y:S01]  /*164c0*/  MUFU.EX2 R81, R9 ;  /* 0x0000000900517308 */ /* 0x0005e20000000800 */
[----:B------:R-:W-:Y:S01]  /*164d0*/  FADD.FTZ R3, R182, R3 ;  /* 0x00000003b6037221 */ /* 0x000fe20000010000 */
[----:B------:R-:W-:Y:S01]  /*164e0*/  IMAD.MOV.U32 R190, RZ, RZ, R68 ;  /* 0x000000ffffbe7224 */ /* 0x000fe200078e0044 */
[----:B------:R-:W-:Y:S02]  /*164f0*/  F2FP.BF16.F32.PACK_AB R4, R102, R101 ;  /* 0x000000656604723e */ /* 0x000fe400000010ff */
[----:B------:R-:W-:Y:S02]  /*16500*/  F2FP.BF16.F32.PACK_AB R5, R90, R91 ;  /* 0x0000005b5a05723e */ /* 0x000fe400000010ff */
[----:B------:R-:W-:Y:S02]  /*16510*/  F2FP.BF16.F32.PACK_AB R6, R92, R94 ;  /* 0x0000005e5c06723e */ /* 0x000fe400000010ff */
[----:B------:R-:W-:Y:S01]  /*16520*/  F2FP.BF16.F32.PACK_AB R7, R88, R89 ;  /* 0x000000595807723e */ /* 0x000fe200000010ff */
[--C-:B------:R-:W-:Y:S01]  /*16530*/  FFMA.FTZ R10, R197, UR4, -R0.reuse ;  /* 0x00000004c50a7c23 */ /* 0x100fe20008010800 */
[----:B------:R1:W5:Y:S01]  /*16540*/  LDL.LU R68, [R1+0x2c] ;  /* 0x00002c0001447983 */ /* 0x0003620000300800 */
[----:B--2---:R-:W-:-:S04]  /*16550*/  FFMA.FTZ R9, R245, UR4, -R0 ;  /* 0x00000004f5097c23 */ /* 0x004fc80008010800 */
[----:B---3--:R-:W-:Y:S01]  /*16560*/  HMMA.16816.F32.BF16 R44, R4, R22, R28 ;  /* 0x00000016042c723c */ /* 0x008fe2000004181c */
[----:B------:R-:W2:Y:S01]  /*16570*/  LDSM.16.MT88.4 R28, [R135+0x10800] ;  /* 0x01080000871c783b */ /* 0x000ea20000004200 */
[----:B------:R3:W-:Y:S03]  /*16580*/  MUFU.EX2 R80, R9 ;  /* 0x0000000900507308 */ /* 0x0007e60000000800 */
[----:B------:R1:W5:Y:S01]  /*16590*/  LDL.LU R67, [R1+0x28] ;  /* 0x0000280001437983 */ /* 0x0003620000300800 */
[----:B---3--:R-:W-:Y:S01]  /*165a0*/  FADD.FTZ R9, R186, R8 ;  /* 0x00000008ba097221 */ /* 0x008fe20000010000 */
[----:B------:R-:W-:Y:S01]  /*165b0*/  FADD.FTZ R8, R180, R3 ;  /* 0x00000003b4087221 */ /* 0x000fe20000010000 */
[----:B------:R-:W-:Y:S02]  /*165c0*/  FFMA.FTZ R3, R203, UR4, -R2 ;  /* 0x00000004cb037c23 */ /* 0x000fe40008010802 */
[----:B------:R-:W-:Y:S01]  /*165d0*/  FADD.FTZ R9, R190, R9 ;  /* 0x00000009be097221 */ /* 0x000fe20000010000 */
[----:B------:R-:W-:Y:S01]  /*165e0*/  FADD.FTZ R8, R167, R8 ;  /* 0x00000008a7087221 */ /* 0x000fe20000010000 */
[----:B------:R3:W-:Y:S02]  /*165f0*/  MUFU.EX2 R71, R3 ;  /* 0x0000000300477308 */ /* 0x0007e40000000800 */
[----:B------:R-:W-:Y:S01]  /*16600*/  FADD.FTZ R9, R160, R9 ;  /* 0x00000009a0097221 */ /* 0x000fe20000010000 */
[----:B---3--:R-:W-:-:S03]  /*16610*/  FADD.FTZ R3, R181, R8 ;  /* 0x00000008b5037221 */ /* 0x008fc60000010000 */
[----:B------:R-:W-:Y:S01]  /*16620*/  FADD.FTZ R8, R161, R9 ;  /* 0x00000009a1087221 */ /* 0x000fe20000010000 */
[----:B------:R-:W-:-:S03]  /*16630*/  FADD.FTZ R3, R159, R3 ;  /* 0x000000039f037221 */ /* 0x000fc60000010000 */
[----:B------:R-:W-:Y:S01]  /*16640*/  FADD.FTZ R8, R162, R8 ;  /* 0x00000008a2087221 */ /* 0x000fe20000010000 */
[----:B------:R-:W-:-:S03]  /*16650*/  FADD.FTZ R3, R157, R3 ;  /* 0x000000039d037221 */ /* 0x000fc60000010000 */
[----:B------:R-:W-:Y:S01]  /*16660*/  FADD.FTZ R8, R163, R8 ;  /* 0x00000008a3087221 */ /* 0x000fe20000010000 */
[----:B------:R-:W-:-:S03]  /*16670*/  FADD.FTZ R3, R158, R3 ;  /* 0x000000039e037221 */ /* 0x000fc60000010000 */
[----:B------:R-:W-:Y:S01]  /*16680*/  FADD.FTZ R8, R185, R8 ;  /* 0x00000008b9087221 */ /* 0x000fe20000010000 */
[----:B-1----:R-:W-:Y:S01]  /*16690*/  HMMA.16816.F32.BF16 R36, R4, R16, R32 ;  /* 0x000000100424723c */ /* 0x002fe20000041820 */
[----:B------:R-:W-:Y:S02]  /*166a0*/  FADD.FTZ R3, R156, R3 ;  /* 0x000000039c037221 */ /* 0x000fe40000010000 */
[----:B------:R-:W-:-:S03]  /*166b0*/  FADD.FTZ R8, R192, R8 ;  /* 0x00000008c0087221 */ /* 0x000fc60000010000 */
[----:B----4-:R-:W-:Y:S01]  /*166c0*/  HMMA.16816.F32.BF16 R72, R4, R12, R72 ;  /* 0x0000000c0448723c */ /* 0x010fe20000041848 */
[----:B------:R-:W-:-:S05]  /*166d0*/  FADD.FTZ R3, R151, R3 ;  /* 0x0000000397037221 */ /* 0x000fca0000010000 */
[C---:B------:R-:W-:Y:S01]  /*166e0*/  HMMA.16816.F32.BF16 R32, R4.reuse, R14, R24 ;  /* 0x0000000e0420723c */ /* 0x040fe20000041818 */
[----:B------:R-:W1:Y:S01]  /*166f0*/  LDSM.16.MT88.4 R12, [R217+0x10800] ;  /* 0x01080000d90c783b */ /* 0x000e620000004200 */
[----:B------:R-:W-:Y:S01]  /*16700*/  FADD.FTZ R8, R168, R8 ;  /* 0x00000008a8087221 */ /* 0x000fe20000010000 */
[----:B------:R-:W-:Y:S01]  /*16710*/  FFMA.FTZ R9, R206, UR4, -R2 ;  /* 0x00000004ce097c23 */ /* 0x000fe20008010802 */
[----:B------:R-:W-:Y:S01]  /*16720*/  FADD.FTZ R3, R149, R3 ;  /* 0x0000000395037221 */ /* 0x000fe20000010000 */
[----:B------:R-:W3:Y:S01]  /*16730*/  MUFU.EX2 R83, R10 ;  /* 0x0000000a00537308 */ /* 0x000ee20000000800 */
[----:B------:R-:W-:Y:S01]  /*16740*/  FADD.FTZ R8, R188, R8 ;  /* 0x00000008bc087221 */ /* 0x000fe20000010000 */
[----:B------:R-:W-:Y:S01]  /*16750*/  HMMA.16816.F32.BF16 R76, R4, R52, R76 ;  /* 0x00000034044c723c */ /* 0x000fe2000004184c */
[----:B------:R-:W-:Y:S01]  /*16760*/  FADD.FTZ R3, R148, R3 ;  /* 0x0000000394037221 */ /* 0x000fe20000010000 */
[----:B------:R-:W-:Y:S01]  /*16770*/  LDSM.16.MT88.4 R24, [R135+0x11000] ;  /* 0x011000008718783b */ /* 0x000fe20000004200 */
[----:B------:R-:W-:-:S03]  /*16780*/  FADD.FTZ R8, R187, R8 ;  /* 0x00000008bb087221 */ /* 0x000fc60000010000 */
[----:B------:R4:W-:Y:S01]  /*16790*/  MUFU.EX2 R65, R9 ;  /* 0x0000000900417308 */ /* 0x0009e20000000800 */
[----:B------:R-:W-:Y:S01]  /*167a0*/  HMMA.16816.F32.BF16 R60, R4, R54, R60 ;  /* 0x00000036043c723c */ /* 0x000fe2000004183c */
[----:B------:R-:W-:Y:S01]  /*167b0*/  FADD.FTZ R3, R150, R3 ;  /* 0x0000000396037221 */ /* 0x000fe20000010000 */
[----:B------:R-:W-:Y:S01]  /*167c0*/  FADD.FTZ R8, R184, R8 ;  /* 0x00000008b8087221 */ /* 0x000fe20000010000 */
[----:B------:R-:W-:Y:S02]  /*167d0*/  LDSM.16.MT88.4 R148, [R218+0x11800] ;  /* 0x01180000da94783b */ /* 0x000fe40000004200 */
[----:B------:R-:W-:Y:S01]  /*167e0*/  FADD.FTZ R3, R144, R3 ;  /* 0x0000000390037221 */ /* 0x000fe20000010000 */
[----:B------:R-:W-:Y:S01]  /*167f0*/  FADD.FTZ R8, R183, R8 ;  /* 0x00000008b7087221 */ /* 0x000fe20000010000 */
[----:B----4-:R-:W-:-:S04]  /*16800*/  FFMA.FTZ R9, R249, UR4, -R2 ;  /* 0x00000004f9097c23 */ /* 0x010fc80008010802 */
[----:B------:R4:W-:Y:S01]  /*16810*/  MUFU.EX2 R64, R9 ;  /* 0x0000000900407308 */ /* 0x0009e20000000800 */
[----:B------:R-:W-:Y:S01]  /*16820*/  FADD.FTZ R3, R139, R3 ;  /* 0x000000038b037221 */ /* 0x000fe20000010000 */
[----:B------:R-:W-:-:S03]  /*16830*/  FADD.FTZ R8, R166, R8 ;  /* 0x00000008a6087221 */ /* 0x000fc60000010000 */
[----:B------:R-:W-:Y:S01]  /*16840*/  FADD.FTZ R3, R138, R3 ;  /* 0x000000038a037221 */ /* 0x000fe20000010000 */
[----:B----4-:R-:W-:-:S04]  /*16850*/  FFMA.FTZ R9, R208, UR4, -R0 ;  /* 0x00000004d0097c23 */ /* 0x010fc80008010800 */
[----:B------:R4:W-:Y:S01]  /*16860*/  MUFU.EX2 R59, R9 ;  /* 0x00000009003b7308 */ /* 0x0009e20000000800 */
[----:B------:R-:W-:Y:S01]  /*16870*/  FADD.FTZ R8, R164, R8 ;  /* 0x00000008a4087221 */ /* 0x000fe20000010000 */
[----:B------:R-:W-:Y:S01]  /*16880*/  HMMA.16816.F32.BF16 R48, R4, R20, R48 ;  /* 0x000000140430723c */ /* 0x000fe20000041830 */
[----:B------:R-:W-:-:S05]  /*16890*/  FADD.FTZ R3, R137, R3 ;  /* 0x0000000389037221 */ /* 0x000fca0000010000 */
[----:B------:R-:W-:Y:S01]  /*168a0*/  HMMA.16816.F32.BF16 R40, R4, R18, R40 ;  /* 0x000000120428723c */ /* 0x000fe20000041828 */
[----:B----4-:R-:W-:-:S06]  /*168b0*/  FFMA.FTZ R9, R250, UR4, -R0 ;  /* 0x00000004fa097c23 */ /* 0x010fcc0008010800 */
[----:B------:R-:W-:Y:S01]  /*168c0*/  F2FP.BF16.F32.PACK_AB R4, R86, R87 ;  /* 0x000000575604723e */ /* 0x000fe200000010ff */
[----:B------:R-:W-:Y:S01]  /*168d0*/  FADD.FTZ R8, R165, R8 ;  /* 0x00000008a5087221 */ /* 0x000fe20000010000 */
[----:B---3--:R-:W-:Y:S01]  /*168e0*/  F2FP.BF16.F32.PACK_AB R5, R82, R83 ;  /* 0x000000535205723e */ /* 0x008fe200000010ff */
[----:B------:R3:W-:Y:S01]  /*168f0*/  MUFU.EX2 R58, R9 ;  /* 0x00000009003a7308 */ /* 0x0007e20000000800 */
[----:B------:R-:W-:Y:S01]  /*16900*/  F2FP.BF16.F32.PACK_AB R6, R84, R85 ;  /* 0x000000555406723e */ /* 0x000fe200000010ff */
[----:B------:R-:W-:Y:S01]  /*16910*/  FADD.FTZ R3, R132, R3 ;  /* 0x0000000384037221 */ /* 0x000fe20000010000 */
[----:B------:R-:W-:Y:S01]  /*16920*/  F2FP.BF16.F32.PACK_AB R7, R80, R81 ;  /* 0x000000515007723e */ /* 0x000fe200000010ff */
[----:B------:R-:W-:Y:S01]  /*16930*/  FFMA.FTZ R10, R248, UR4, -R2 ;  /* 0x00000004f80a7c23 */ /* 0x000fe20008010802 */
[----:B------:R-:W4:Y:S04]  /*16940*/  LDSM.16.MT88.4 R20, [R218+0x10800] ;  /* 0x01080000da14783b */ /* 0x000f280000004200 */
[----:B------:R-:W4:Y:S01]  /*16950*/  LDSM.16.MT88.4 R16, [R216+0x10800] ;  /* 0x01080000d810783b */ /* 0x000f220000004200 */
[----:B---3--:R-:W-:-:S04]  /*16960*/  FFMA.FTZ R9, R210, UR4, -R0 ;  /* 0x00000004d2097c23 */ /* 0x008fc80008010800 */
[----:B------:R3:W-:Y:S01]  /*16970*/  MUFU.EX2 R57, R9 ;  /* 0x0000000900397308 */ /* 0x0007e20000000800 */
[----:B--2---:R-:W-:Y:S01]  /*16980*/  HMMA.16816.F32.BF16 R76, R4, R28, R76 ;  /* 0x0000001c044c723c */ /* 0x004fe2000004184c */
[----:B------:R-:W-:-:S05]  /*16990*/  FADD.FTZ R3, R123, R3 ;  /* 0x000000037b037221 */ /* 0x000fca0000010000 */
[----:B------:R-:W-:Y:S01]  /*169a0*/  HMMA.16816.F32.BF16 R60, R4, R30, R60 ;  /* 0x0000001e043c723c */ /* 0x000fe2000004183c */
[----:B---3--:R-:W-:-:S04]  /*169b0*/  FFMA.FTZ R9, R251, UR4, -R0 ;  /* 0x00000004fb097c23 */ /* 0x008fc80008010800 */
[----:B------:R2:W-:Y:S01]  /*169c0*/  MUFU.EX2 R56, R9 ;  /* 0x0000000900387308 */ /* 0x0005e20000000800 */
[----:B-1----:R-:W-:Y:S01]  /*169d0*/  HMMA.16816.F32.BF16 R28, R4, R14, R32 ;  /* 0x0000000e041c723c */ /* 0x002fe20000041820 */
[----:B------:R-:W-:-:S04]  /*169e0*/  FADD.FTZ R3, R136, R3 ;  /* 0x0000000388037221 */ /* 0x000fc80000010000 */
[----:B------:R-:W-:Y:S01]  /*169f0*/  FADD.FTZ R3, R133, R3 ;  /* 0x0000000385037221 */ /* 0x000fe20000010000 */
[----:B--2---:R-:W-:Y:S01]  /*16a00*/  FADD.FTZ R9, R154, R8 ;  /* 0x000000089a097221 */ /* 0x004fe20000010000 */
[----:B------:R-:W-:-:S04]  /*16a10*/  FFMA.FTZ R8, R252, UR4, -R2 ;  /* 0x00000004fc087c23 */ /* 0x000fc80008010802 */
[----:B------:R1:W-:Y:S08]  /*16a20*/  MUFU.EX2 R34, R8 ;  /* 0x0000000800227308 */ /* 0x0003f00000000800 */
[----:B------:R2:W3:Y:S01]  /*16a30*/  MUFU.EX2 R70, R10 ;  /* 0x0000000a00467308 */ /* 0x0004e20000000800 */
[----:B-1----:R-:W-:Y:S01]  /*16a40*/  FADD.FTZ R8, R155, R9 ;  /* 0x000000099b087221 */ /* 0x002fe20000010000 */
[----:B------:R-:W-:-:S03]  /*16a50*/  FFMA.FTZ R9, R214, UR4, -R2 ;  /* 0x00000004d6097c23 */ /* 0x000fc60008010802 */
[----:B------:R-:W-:-:S03]  /*16a60*/  FADD.FTZ R8, R153, R8 ;  /* 0x0000000899087221 */ /* 0x000fc60000010000 */
[----:B------:R1:W-:Y:S01]  /*16a70*/  MUFU.EX2 R33, R9 ;  /* 0x0000000900217308 */ /* 0x0003e20000000800 */
[----:B--2---:R-:W-:Y:S01]  /*16a80*/  FFMA.FTZ R10, R212, UR4, -R2 ;  /* 0x00000004d40a7c23 */ /* 0x004fe20008010802 */
[----:B------:R-:W-:Y:S01]  /*16a90*/  FADD.FTZ R8, R152, R8 ;  /* 0x0000000898087221 */ /* 0x000fe20000010000 */
[----:B----4-:R-:W-:Y:S01]  /*16aa0*/  HMMA.16816.F32.BF16 R52, R4, R20, R48 ;  /* 0x000000140434723c */ /* 0x010fe20000041830 */
[----:B------:R-:W-:Y:S01]  /*16ab0*/  LDSM.16.MT88.4 R152, [R216+0x11800] ;  /* 0x01180000d898783b */ /* 0x000fe20000004200 */
[----:B-1----:R-:W-:Y:S01]  /*16ac0*/  FFMA.FTZ R9, R189, UR4, -R2 ;  /* 0x00000004bd097c23 */ /* 0x002fe20008010802 */
[----:B------:R-:W-:Y:S01]  /*16ad0*/  FADD.FTZ R2, R120, R3 ;  /* 0x0000000378027221 */ /* 0x000fe20000010000 */
[----:B------:R-:W-:-:S03]  /*16ae0*/  FADD.FTZ R3, R147, R8 ;  /* 0x0000000893037221 */ /* 0x000fc60000010000 */
[----:B------:R-:W-:Y:S01]  /*16af0*/  FADD.FTZ R2, R119, R2 ;  /* 0x0000000277027221 */ /* 0x000fe20000010000 */
[----:B------:R-:W-:-:S03]  /*16b00*/  FADD.FTZ R3, R145, R3 ;  /* 0x0000000391037221 */ /* 0x000fc60000010000 */
[----:B------:R-:W-:Y:S01]  /*16b10*/  FADD.FTZ R2, R114, R2 ;  /* 0x0000000272027221 */ /* 0x000fe20000010000 */
[----:B------:R-:W-:Y:S01]  /*16b20*/  FADD.FTZ R3, R146, R3 ;  /* 0x0000000392037221 */ /* 0x000fe20000010000 */
[----:B------:R-:W-:Y:S01]  /*16b30*/  FFMA.FTZ R8, R244, UR4, -R0 ;  /* 0x00000004f4087c23 */ /* 0x000fe20008010800 */
[----:B------:R-:W1:Y:S01]  /*16b40*/  MUFU.EX2 R35, R10 ;  /* 0x0000000a00237308 */ /* 0x000e620000000800 */
[----:B------:R-:W-:Y:S01]  /*16b50*/  FADD.FTZ R2, R113, R2 ;  /* 0x0000000271027221 */ /* 0x000fe20000010000 */
[----:B------:R-:W-:Y:S01]  /*16b60*/  FADD.FTZ R3, R143, R3 ;  /* 0x000000038f037221 */ /* 0x000fe20000010000 */
[C---:B------:R-:W-:Y:S01]  /*16b70*/  HMMA.16816.F32.BF16 R48, R4.reuse, R22, R44 ;  /* 0x000000160430723c */ /* 0x040fe2000004182c */
[----:B------:R-:W-:Y:S01]  /*16b80*/  LDSM.16.MT88.4 R20, [R217+0x11000] ;  /* 0x01100000d914783b */ /* 0x000fe20000004200 */
[----:B------:R-:W-:Y:S01]  /*16b90*/  FADD.FTZ R2, R111, R2 ;  /* 0x000000026f027221 */ /* 0x000fe20000010000 */
[----:B------:R-:W-:Y:S02]  /*16ba0*/  FADD.FTZ R3, R142, R3 ;  /* 0x000000038e037221 */ /* 0x000fe40000010000 */
[----:B------:R2:W4:Y:S01]  /*16bb0*/  MUFU.EX2 R11, R8 ;  /* 0x00000008000b7308 */ /* 0x0005220000000800 */
[----:B------:R-:W-:Y:S01]  /*16bc0*/  FADD.FTZ R2, R110, R2 ;  /* 0x000000026e027221 */ /* 0x000fe20000010000 */
[----:B------:R-:W-:Y:S01]  /*16bd0*/  FADD.FTZ R3, R141, R3 ;  /* 0x000000038d037221 */ /* 0x000fe20000010000 */
[----:B------:R-:W-:Y:S01]  /*16be0*/  HMMA.16816.F32.BF16 R40, R4, R18, R40 ;  /* 0x000000120428723c */ /* 0x000fe20000041828 */
[----:B------:R-:W-:Y:S01]  /*16bf0*/  LDSM.16.MT88.4 R144, [R135+0x11800] ;  /* 0x011800008790783b */ /* 0x000fe20000004200 */
[----:B------:R-:W-:Y:S01]  /*16c00*/  FADD.FTZ R2, R109, R2 ;  /* 0x000000026d027221 */ /* 0x000fe20000010000 */
[----:B------:R-:W-:-:S02]  /*16c10*/  FADD.FTZ R3, R140, R3 ;  /* 0x000000038c037221 */ /* 0x000fc40000010000 */
[----:B------:R-:W-:Y:S01]  /*16c20*/  MUFU.EX2 R32, R9 ;  /* 0x0000000900207308 */ /* 0x000fe20000000800 */
[----:B------:R-:W-:Y:S01]  /*16c30*/  FADD.FTZ R2, R105, R2 ;  /* 0x0000000269027221 */ /* 0x000fe20000010000 */
[----:B--2---:R-:W-:-:S06]  /*16c40*/  FFMA.FTZ R8, R191, UR4, -R0 ;  /* 0x00000004bf087c23 */ /* 0x004fcc0008010800 */
[----:B------:R2:W4:Y:S01]  /*16c50*/  MUFU.EX2 R10, R8 ;  /* 0x00000008000a7308 */ /* 0x0005220000000800 */
[----:B------:R-:W-:Y:S01]  /*16c60*/  FADD.FTZ R3, R122, R3 ;  /* 0x000000037a037221 */ /* 0x000fe20000010000 */
[----:B--2---:R-:W-:-:S06]  /*16c70*/  FFMA.FTZ R8, R246, UR4, -R0 ;  /* 0x00000004f6087c23 */ /* 0x004fcc0008010800 */
[----:B------:R2:W4:Y:S01]  /*16c80*/  MUFU.EX2 R9, R8 ;  /* 0x0000000800097308 */ /* 0x0005220000000800 */
[----:B------:R-:W-:Y:S01]  /*16c90*/  HMMA.16816.F32.BF16 R44, R4, R16, R36 ;  /* 0x00000010042c723c */ /* 0x000fe20000041824 */
[----:B------:R-:W1:Y:S01]  /*16ca0*/  LDSM.16.MT88.4 R16, [R218+0x11000] ;  /* 0x01100000da10783b */ /* 0x000e620000004200 */
[----:B--2---:R-:W-:Y:S01]  /*16cb0*/  FFMA.FTZ R8, R247, UR4, -R0 ;  /* 0x00000004f7087c23 */ /* 0x004fe20008010800 */
        /* <DEDUP_REMOVED lines=8> */
[----:B------:R-:W-:Y:S01]  /*16d40*/  HMMA.16816.F32.BF16 R36, R4, R12, R72 ;  /* 0x0000000c0424723c */ /* 0x000fe20000041848 */
[----:B------:R-:W2:Y:S01]  /*16d50*/  LDSM.16.MT88.4 R12, [R216+0x11000] ;  /* 0x01100000d80c783b */ /* 0x000ea20000004200 */
[----:B------:R-:W-:Y:S01]  /*16d60*/  FADD.FTZ R0, R97, R0 ;  /* 0x0000000061007221 */ /* 0x000fe20000010000 */
[----:B------:R-:W-:-:S03]  /*16d70*/  FADD.FTZ R2, R107, R2 ;  /* 0x000000026b027221 */ /* 0x000fc60000010000 */
        /* <DEDUP_REMOVED lines=14> */
[----:B---3--:R-:W-:Y:S02]  /*16e60*/  F2FP.BF16.F32.PACK_AB R4, R70, R71 ;  /* 0x000000474604723e */ /* 0x008fe400000010ff */
[----:B------:R-:W-:Y:S01]  /*16e70*/  FADD.FTZ R0, R83, R0 ;  /* 0x0000000053007221 */ /* 0x000fe20000010000 */
[----:B------:R-:W-:Y:S02]  /*16e80*/  F2FP.BF16.F32.PACK_AB R5, R58, R59 ;  /* 0x0000003b3a05723e */ /* 0x000fe400000010ff */
[----:B------:R-:W-:Y:S02]  /*16e90*/  F2FP.BF16.F32.PACK_AB R6, R64, R65 ;  /* 0x000000414006723e */ /* 0x000fe400000010ff */
[----:B------:R-:W-:Y:S01]  /*16ea0*/  F2FP.BF16.F32.PACK_AB R7, R56, R57 ;  /* 0x000000393807723e */ /* 0x000fe200000010ff */
[----:B------:R-:W-:Y:S01]  /*16eb0*/  FADD.FTZ R2, R86, R2 ;  /* 0x0000000256027221 */ /* 0x000fe20000010000 */
[----:B------:R-:W-:-:S03]  /*16ec0*/  FADD.FTZ R0, R82, R0 ;  /* 0x0000000052007221 */ /* 0x000fc60000010000 */
[----:B------:R-:W-:Y:S01]  /*16ed0*/  FADD.FTZ R2, R85, R2 ;  /* 0x0000000255027221 */ /* 0x000fe20000010000 */
[----:B------:R-:W-:Y:S01]  /*16ee0*/  FADD.FTZ R0, R81, R0 ;  /* 0x0000000051007221 */ /* 0x000fe20000010000 */
[----:B------:R-:W-:Y:S02]  /*16ef0*/  HMMA.16816.F32.BF16 R136, R4, R24, R76 ;  /* 0x000000180488723c */ /* 0x000fe4000004184c */
[----:B------:R-:W-:Y:S01]  /*16f00*/  FADD.FTZ R2, R84, R2 ;  /* 0x0000000254027221 */ /* 0x000fe20000010000 */
[----:B------:R-:W-:-:S03]  /*16f10*/  FADD.FTZ R0, R80, R0 ;  /* 0x0000000050007221 */ /* 0x000fc60000010000 */
[C---:B------:R-:W-:Y:S06]  /*16f20*/  HMMA.16816.F32.BF16 R24, R4.reuse, R26, R60 ;  /* 0x0000001a0418723c */ /* 0x040fec000004183c */
[C---:B-1----:R-:W-:Y:S06]  /*16f30*/  HMMA.16816.F32.BF16 R52, R4.reuse, R16, R52 ;  /* 0x000000100434723c */ /* 0x042fec0000041834 */
[C---:B------:R-:W-:Y:S06]  /*16f40*/  HMMA.16816.F32.BF16 R48, R4.reuse, R18, R48 ;  /* 0x000000120430723c */ /* 0x040fec0000041830 */
[C---:B--2---:R-:W-:Y:S06]  /*16f50*/  HMMA.16816.F32.BF16 R44, R4.reuse, R12, R44 ;  /* 0x0000000c042c723c */ /* 0x044fec000004182c */
[C---:B------:R-:W-:Y:S06]  /*16f60*/  HMMA.16816.F32.BF16 R40, R4.reuse, R14, R40 ;  /* 0x0000000e0428723c */ /* 0x040fec0000041828 */
[C---:B------:R-:W-:Y:S06]  /*16f70*/  HMMA.16816.F32.BF16 R36, R4.reuse, R20, R36 ;  /* 0x000000140424723c */ /* 0x040fec0000041824 */
[----:B------:R-:W-:Y:S01]  /*16f80*/  HMMA.16816.F32.BF16 R28, R4, R22, R28 ;  /* 0x00000016041c723c */ /* 0x000fe2000004181c */
[----:B------:R-:W1:Y:S01]  /*16f90*/  LDSM.16.MT88.4 R4, [R217+0x11800] ;  /* 0x01180000d904783b */ /* 0x000e620000004200 */
[----:B------:R-:W-:Y:S01]  /*16fa0*/  FADD.FTZ R2, R71, R2 ;  /* 0x0000000247027221 */ /* 0x000fe20000010000 */
[----:B------:R-:W-:-:S03]  /*16fb0*/  FADD.FTZ R0, R59, R0 ;  /* 0x000000003b007221 */ /* 0x000fc60000010000 */
[----:B------:R-:W-:Y:S01]  /*16fc0*/  FADD.FTZ R2, R70, R2 ;  /* 0x0000000246027221 */ /* 0x000fe20000010000 */
[----:B------:R-:W-:Y:S01]  /*16fd0*/  FADD.FTZ R0, R58, R0 ;  /* 0x000000003a007221 */ /* 0x000fe20000010000 */
[----:B------:R-:W2:Y:S02]  /*16fe0*/  MUFU.EX2 R8, R8 ;  /* 0x0000000800087308 */ /* 0x000ea40000000800 */
[----:B------:R-:W-:Y:S01]  /*16ff0*/  FADD.FTZ R2, R65, R2 ;  /* 0x0000000241027221 */ /* 0x000fe20000010000 */
[----:B------:R-:W-:-:S03]  /*17000*/  FADD.FTZ R0, R57, R0 ;  /* 0x0000000039007221 */ /* 0x000fc60000010000 */
[----:B------:R-:W-:Y:S01]  /*17010*/  FADD.FTZ R2, R64, R2 ;  /* 0x0000000240027221 */ /* 0x000fe20000010000 */
[----:B------:R-:W-:-:S03]  /*17020*/  FADD.FTZ R0, R56, R0 ;  /* 0x0000000038007221 */ /* 0x000fc60000010000 */
[----:B------:R-:W-:Y:S01]  /*17030*/  FADD.FTZ R2, R35, R2 ;  /* 0x0000000223027221 */ /* 0x000fe20000010000 */
[----:B----4-:R-:W-:-:S03]  /*17040*/  FADD.FTZ R0, R11, R0 ;  /* 0x000000000b007221 */ /* 0x010fc60000010000 */
[----:B------:R-:W-:Y:S01]  /*17050*/  FADD.FTZ R2, R34, R2 ;  /* 0x0000000222027221 */ /* 0x000fe20000010000 */
[----:B------:R-:W-:-:S03]  /*17060*/  FADD.FTZ R0, R10, R0 ;  /* 0x000000000a007221 */ /* 0x000fc60000010000 */
[----:B------:R-:W-:Y:S01]  /*17070*/  FADD.FTZ R2, R33, R2 ;  /* 0x0000000221027221 */ /* 0x000fe20000010000 */
[----:B------:R-:W-:Y:S01]  /*17080*/  FADD.FTZ R0, R9, R0 ;  /* 0x0000000009007221 */ /* 0x000fe20000010000 */
[----:B------:R-:W-:Y:S02]  /*17090*/  F2FP.BF16.F32.PACK_AB R160, R34, R35 ;  /* 0x0000002322a0723e */ /* 0x000fe400000010ff */
[----:B------:R-:W-:Y:S01]  /*170a0*/  F2FP.BF16.F32.PACK_AB R161, R10, R11 ;  /* 0x0000000b0aa1723e */ /* 0x000fe200000010ff */
[C---:B------:R-:W-:Y:S01]  /*170b0*/  FADD.FTZ R2, R32.reuse, R2 ;  /* 0x0000000220027221 */ /* 0x040fe20000010000 */
[----:B------:R-:W-:Y:S02]  /*170c0*/  F2FP.BF16.F32.PACK_AB R162, R32, R33 ;  /* 0x0000002120a2723e */ /* 0x000fe400000010ff */
[C---:B--2---:R-:W-:Y:S01]  /*170d0*/  F2FP.BF16.F32.PACK_AB R163, R8.reuse, R9 ;  /* 0x0000000908a3723e */ /* 0x044fe200000010ff */
[----:B------:R-:W-:Y:S01]  /*170e0*/  FADD.FTZ R0, R8, R0 ;  /* 0x0000000008007221 */ /* 0x000fe20000010000 */
[----:B------:R2:W-:Y:S04]  /*170f0*/  STL [R1+0x10], R2 ;  /* 0x0000100201007387 */ /* 0x0005e80000100800 */
[----:B------:R2:W-:Y:S01]  /*17100*/  STL [R1+0x14], R0 ;  /* 0x0000140001007387 */ /* 0x0005e20000100800 */
[C---:B------:R-:W-:Y:S06]  /*17110*/  HMMA.16816.F32.BF16 R136, R160.reuse, R144, R136 ;  /* 0x00000090a088723c */ /* 0x040fec0000041888 */
[C---:B------:R-:W-:Y:S06]  /*17120*/  HMMA.16816.F32.BF16 R140, R160.reuse, R148, R52 ;  /* 0x00000094a08c723c */ /* 0x040fec0000041834 */
[C---:B------:R-:W-:Y:S06]  /*17130*/  HMMA.16816.F32.BF16 R156, R160.reuse, R152, R44 ;  /* 0x00000098a09c723c */ /* 0x040fec000004182c */
[C---:B------:R-:W-:Y:S06]  /*17140*/  HMMA.16816.F32.BF16 R144, R160.reuse, R146, R24 ;  /* 0x00000092a090723c */ /* 0x040fec0000041818 */
[C---:B------:R-:W-:Y:S06]  /*17150*/  HMMA.16816.F32.BF16 R148, R160.reuse, R150, R48 ;  /* 0x00000096a094723c */ /* 0x040fec0000041830 */
[C---:B------:R-:W-:Y:S06]  /*17160*/  HMMA.16816.F32.BF16 R152, R160.reuse, R154, R40 ;  /* 0x0000009aa098723c */ /* 0x040fec0000041828 */
[C---:B-1----:R-:W-:Y:S06]  /*17170*/  HMMA.16816.F32.BF16 R164, R160.reuse, R4, R36 ;  /* 0x00000004a0a4723c */ /* 0x042fec0000041824 */
[----:B------:R-:W-:Y:S01]  /*17180*/  HMMA.16816.F32.BF16 R160, R160, R6, R28 ;  /* 0x00000006a0a0723c */ /* 0x000fe2000004181c */
[----:B------:R-:W-:-:S02]  /*17190*/  MOV R3, R66 ;  /* 0x0000004200037202 */ /* 0x000fc40000000f00 */
[----:B--2---:R-:W-:-:S15]  /*171a0*/  MOV R36, R69 ;  /* 0x0000004500247202 */ /* 0x004fde0000000f00 */
[----:B------:R-:W-:-:S06]  /*171b0*/  NOP ;  /* 0x0000000000007918 */ /* 0x000fcc0000000000 */
.L_x_907:
[----:B------:R-:W-:-:S06]  /*171c0*/  UISETP.GE.AND UP0, UPT, UR17, 0x1, UPT ;  /* 0x000000011100788c */ /* 0x000fcc000bf06270 */
[----:B------:R-:W-:-:S13]  /*171d0*/  PLOP3.LUT P1, PT, PT, PT, UP0, 0x80, 0x0 ;  /* 0x000000000000781c */ /* 0x000fda0003f2f008 */
[----:B------:R-:W-:Y:S05]  /*171e0*/  @!P1 BRA `(.L_x_915) ;  /* 0x0000007400709947 */ /* 0x000fea0003800000 */
[----:B------:R-:W-:Y:S01]  /*171f0*/  ULEA UR7, -UR8, URZ, 0x8 ;  /* 0x0000003f08077291 */ /* 0x000fe2000f8e413f */
[----:B------:R-:W-:Y:S01]  /*17200*/  IMAD.MOV.U32 R133, RZ, RZ, R3 ;  /* 0x000000ffff857224 */ /* 0x000fe200078e0003 */
[----:B------:R-:W-:Y:S01]  /*17210*/  ULDC UR19, c[0x0][0x2d0] ;  /* 0x0000b40000137ab9 */ /* 0x000fe20000000800 */
[----:B------:R-:W-:Y:S01]  /*17220*/  IMAD.MOV.U32 R132, RZ, RZ, R36 ;  /* 0x000000ffff847224 */ /* 0x000fe200078e0024 */
[----:B------:R-:W-:Y:S02]  /*17230*/  USHF.R.S32.HI UR6, URZ, 0x1f, UR7 ;  /* 0x0000001f3f067899 */ /* 0x000fe40008011407 */
[----:B------:R-:W-:Y:S01]  /*17240*/  MOV R2, UR7 ;  /* 0x0000000700027c02 */ /* 0x000fe20008000f00 */
[----:B------:R-:W-:Y:S01]  /*17250*/  ULDC.64 UR8, c[0x0][0x250] ;  /* 0x0000940000087ab9 */ /* 0x000fe20000000a00 */
[----:B------:R-:W-:Y:S01]  /*17260*/  ULDC UR13, c[0x0][0x39c] ;  /* 0x0000e700000d7ab9 */ /* 0x000fe20000000800 */
[----:B------:R-:W-:Y:S01]  /*17270*/  ULDC UR4, c[0x0][0x2ec] ;  /* 0x0000bb0000047ab9 */ /* 0x000fe20000000800 */
[----:B-1----:R-:W-:Y:S01]  /*17280*/  MOV R0, UR6 ;  /* 0x0000000600007c02 */ /* 0x002fe20008000f00 */
[----:B------:R1:W-:Y:S01]  /*17290*/  STL [R1+0x24], R2 ;  /* 0x0000240201007387 */ /* 0x0003e20000100800 */
[----:B------:R-:W-:Y:S01]  /*172a0*/  ULDC UR12, c[0x0][0x250] ;  /* 0x00009400000c7ab9 */ /* 0x000fe20000000800 */
[----:B------:R-:W-:Y:S01]  /*172b0*/  ULDC.64 UR6, c[0x0][0x248] ;  /* 0x0000920000067ab9 */ /* 0x000fe20000000a00 */
[----:B------:R-:W-:Y:S01]  /*172c0*/  UMOV UR10, UR9 ;  /* 0x00000009000a7c82 */ /* 0x000fe20008000000 */
[----:B------:R1:W-:Y:S04]  /*172d0*/  STL [R1+0x20], R0 ;  /* 0x0000200001007387 */ /* 0x0003e80000100800 */
.L_x_919:
[----:B-12---:R-:W2:Y:S01]  /*172e0*/  LDL.64 R2, [R1+0x18] ;  /* 0x0000180001027983 */ /* 0x006ea20000100a00 */
[----:B------:R-:W-:Y:S04]  /*172f0*/  DEPBAR.LE SB0, 0x0 ;  /* 0x000080000000791a */ /* 0x000fe80000000000 */
[----:B-----5:R1:W5:Y:S01]  /*17300*/  LDL R0, [R1+0x24] ;  /* 0x0000240001007983 */ /* 0x0203620000100800 */
[----:B------:R-:W-:Y:S01]  /*17310*/  UMOV UR21, UR12 ;  /* 0x0000000c00157c82 */ /* 0x000fe20008000000 */
[----:B------:R-:W-:Y:S01]  /*17320*/  UMOV UR20, UR9 ;  /* 0x0000000900147c82 */ /* 0x000fe20008000000 */
[----:B------:R-:W-:Y:S01]  /*17330*/  BAR.SYNC.DEFER_BLOCKING 0x0 ;  /* 0x0000000000007b1d */ /* 0x000fe20000010000 */
[----:B--2---:R-:W-:Y:S05]  /*17340*/  ISETP.GE.AND P1, PT, R2, UR19, PT ;  /* 0x0000001302007c0c */ /* 0x004fea000bf26270 */
[----:B------:R1:W5:Y:S08]  /*17350*/  LDL R2, [R1+0x20] ;  /* 0x0000200001027983 */ /* 0x0003700000100800 */
[----:B------:R-:W2:Y:S08]  /*17360*/  @!P1 LDC.64 R8, c[0x0][0x250] ;  /* 0x00009400ff089b82 */ /* 0x000eb00000000a00 */
[----:B------:R-:W3:Y:S01]  /*17370*/  @!P1 LDC.64 R12, c[0x0][0x250] ;  /* 0x00009400ff0c9b82 */ /* 0x000ee20000000a00 */
[----:B------:R-:W-:Y:S05]  /*17380*/  @!P0 BRA `(.L_x_916) ;  /* 0x0000000400088947 */ /* 0x000fea0003800000 */
[----:B------:R-:W4:Y:S01]  /*17390*/  LDL.64 R14, [R1+0x8] ;  /* 0x00000800010e7983 */ /* 0x000f220000100a00 */
[----:B------:R-:W1:Y:S01]  /*173a0*/  LDC R10, c[0x0][0x380] ;  /* 0x0000e000ff0a7b82 */ /* 0x000e620000000800 */
[----:B------:R-:W-:Y:S01]  /*173b0*/  USHF.L.U32 UR20, UR17, 0x8, URZ ;  /* 0x0000000811147899 */ /* 0x000fe2000800063f */
[----:B------:R-:W-:Y:S03]  /*173c0*/  UMOV UR21, UR8 ;  /* 0x0000000800157c82 */ /* 0x000fe60008000000 */
[----:B------:R-:W-:Y:S02]  /*173d0*/  UIADD3 UR11, UR20, -0x100, URZ ;  /* 0xffffff00140b7890 */ /* 0x000fe4000fffe03f */
[----:B------:R-:W-:Y:S04]  /*173e0*/  IMAD.U32 R4, RZ, RZ, UR20 ;  /* 0x00000014ff047e24 */ /* 0x000fe8000f8e00ff */
[----:B------:R-:W-:Y:S02]  /*173f0*/  MOV R5, UR11 ;  /* 0x0000000b00057c02 */ /* 0x000fe40008000f00 */
[----:B------:R-:W-:Y:S02]  /*17400*/  IABS R4, R4 ;  /* 0x0000000400047213 */ /* 0x000fe40000000000 */
[----:B------:R-:W-:Y:S02]  /*17410*/  IABS R5, R5 ;  /* 0x0000000500057213 */ /* 0x000fe40000000000 */
[----:B-1----:R-:W-:Y:S04]  /*17420*/  IABS R7, R10 ;  /* 0x0000000a00077213 */ /* 0x002fe80000000000 */
[----:B-----5:R-:W1:Y:S10]  /*17430*/  I2F.RP R2, R7 ;  /* 0x0000000700027306 */ /* 0x020e740000209400 */
        /* <DEDUP_REMOVED lines=20> */
[----:B------:R-:W-:Y:S02]  /*17580*/  LOP3.LUT R3, R10, UR11, RZ, 0x3c, !PT ;  /* 0x0000000b0a037c12 */ /* 0x000fe4000f8e3cff */
[----:B------:R-:W-:Y:S02]  /*17590*/  ISETP.GE.U32.AND P6, PT, R4, R7, PT ;  /* 0x000000070400720c */ /* 0x000fe40003fc6070 */
[----:B------:R-:W-:Y:S02]  /*175a0*/  ISETP.GE.AND P2, PT, R3, RZ, PT ;  /* 0x000000ff0300720c */ /* 0x000fe40003f46270 */
[C---:B------:R-:W-:Y:S01]  /*175b0*/  LOP3.LUT R4, R10.reuse, UR20, RZ, 0x3c, !PT ;  /* 0x000000140a047c12 */ /* 0x040fe2000f8e3cff */
[----:B------:R-:W-:Y:S01]  /*175c0*/  UMOV UR20, UR10 ;  /* 0x0000000a00147c82 */ /* 0x000fe20008000000 */
[----:B------:R-:W-:Y:S02]  /*175d0*/  ISETP.NE.AND P4, PT, R10, RZ, PT ;  /* 0x000000ff0a00720c */ /* 0x000fe40003f85270 */
[----:B------:R-:W-:Y:S02]  /*175e0*/  ISETP.GE.AND P3, PT, R4, RZ, PT ;  /* 0x000000ff0400720c */ /* 0x000fe40003f66270 */
[----:B------:R-:W-:Y:S02]  /*175f0*/  @P5 IADD3 R0, R0, 0x1, RZ ;  /* 0x0000000100005810 */ /* 0x000fe40007ffe0ff */
[----:B------:R-:W-:Y:S01]  /*17600*/  LOP3.LUT R3, RZ, R10, RZ, 0x33, !PT ;  /* 0x0000000aff037212 */ /* 0x000fe200078e33ff */
[----:B------:R-:W-:Y:S02]  /*17610*/  @P6 VIADD R2, R2, 0x1 ;  /* 0x0000000102026836 */ /* 0x000fe40000000000 */
[----:B------:R-:W-:Y:S05]  /*17620*/  @!P2 IMAD.MOV R0, RZ, RZ, -R0 ;  /* 0x000000ffff00a224 */ /* 0x000fea00078e0a00 */
[C---:B------:R-:W-:Y:S02]  /*17630*/  SEL R0, R3.reuse, R0, !P4 ;  /* 0x0000000003007207 */ /* 0x040fe40006000000 */
[----:B------:R-:W-:Y:S04]  /*17640*/  @!P3 IADD3 R2, -R2, RZ, RZ ;  /* 0x000000ff0202b210 */ /* 0x000fe80007ffe1ff */
[----:B------:R-:W-:Y:S02]  /*17650*/  SEL R2, R3, R2, !P4 ;  /* 0x0000000203027207 */ /* 0x000fe40006000000 */
[-C--:B----4-:R-:W-:Y:S02]  /*17660*/  LEA R6, P3, R0, R14.reuse, 0x2 ;  /* 0x0000000e00067211 */ /* 0x090fe400078610ff */
[----:B------:R-:W-:Y:S02]  /*17670*/  LEA R4, P2, R2, R14, 0x2 ;  /* 0x0000000e02047211 */ /* 0x000fe400078410ff */
[-C--:B------:R-:W-:Y:S02]  /*17680*/  LEA.HI.X.SX32 R7, R0, R15.reuse, 0x2, P3 ;  /* 0x0000000f00077211 */ /* 0x080fe400018f16ff */
[C---:B------:R-:W-:Y:S01]  /*17690*/  LEA.HI.X.SX32 R5, R2.reuse, R15, 0x2, P2 ;  /* 0x0000000f02057211 */ /* 0x040fe200010f16ff */
[----:B------:R-:W-:Y:S03]  /*176a0*/  IMAD.IADD R2, R2, 0x1, -R0 ;  /* 0x0000000102027824 */ /* 0x000fe600078e0a00 */
[----:B------:R-:W4:Y:S01]  /*176b0*/  LDG.E R7, desc[UR22][R6.64] ;  /* 0x0000001606077981 */ /* 0x000f22000c1e1900 */
[----:B------:R-:W-:Y:S04]  /*176c0*/  IMAD R2, R2, R10, -0x100 ;  /* 0xffffff0002027424 */ /* 0x000fe800078e020a */
[C---:B------:R-:W-:Y:S01]  /*176d0*/  IMAD R0, R2.reuse, UR10, RZ ;  /* 0x0000000a02007c24 */ /* 0x040fe2000f8e02ff */
[----:B------:R-:W-:Y:S05]  /*176e0*/  SHF.R.S32.HI R3, RZ, 0x1f, R2 ;  /* 0x0000001fff037819 */ /* 0x000fea0000011402 */
[----:B------:R-:W-:Y:S02]  /*176f0*/  IMAD R0, R3, UR8, R0 ;  /* 0x0000000803007c24 */ /* 0x000fe4000f8e0200 */
[----:B------:R-:W-:Y:S05]  /*17700*/  IMAD.WIDE.U32 R2, R2, UR8, RZ ;  /* 0x0000000802027c25 */ /* 0x000fea000f8e00ff */
[----:B------:R-:W-:Y:S01]  /*17710*/  IADD3 R3, R3, R0, RZ ;  /* 0x0000000003037210 */ /* 0x000fe20007ffe0ff */
[----:B------:R1:W4:Y:S02]  /*17720*/  LDG.E R6, desc[UR22][R4.64] ;  /* 0x0000001604067981 */ /* 0x000324000c1e1900 */
[----:B-1----:R-:W1:Y:S01]  /*17730*/  LDC.64 R4, c[0x0][0x238] ;  /* 0x00008e00ff047b82 */ /* 0x002e620000000a00 */
[----:B----4-:R-:W-:Y:S04]  /*17740*/  IMAD.IADD R6, R7, 0x1, -R6 ;  /* 0x0000000107067824 */ /* 0x010fe800078e0a06 */
[CC--:B-1----:R-:W-:Y:S01]  /*17750*/  IMAD.WIDE.U32 R2, R6.reuse, R4.reuse, R2 ;  /* 0x0000000406027225 */ /* 0x0c2fe200078e0002 */
[----:B------:R-:W-:Y:S05]  /*17760*/  SHF.R.S32.HI R7, RZ, 0x1f, R6 ;  /* 0x0000001fff077819 */ /* 0x000fea0000011406 */
[----:B------:R-:W-:Y:S04]  /*17770*/  IMAD R0, R7, R4, RZ ;  /* 0x0000000407007224 */ /* 0x000fe800078e02ff */
[----:B------:R-:W-:Y:S02]  /*17780*/  IMAD R5, R6, R5, R0 ;  /* 0x0000000506057224 */ /* 0x000fe400078e0200 */
[----:B------:R-:W-:Y:S03]  /*17790*/  IMAD.MOV.U32 R0, RZ, RZ, R2 ;  /* 0x000000ffff007224 */ /* 0x000fe600078e0002 */
[----:B------:R-:W-:Y:S07]  /*177a0*/  IADD3 R2, R3, R5, RZ ;  /* 0x0000000503027210 */ /* 0x000fee0007ffe0ff */
.L_x_916:
[CC--:B-----5:R-:W-:Y:S01]  /*177b0*/  LEA R244, P3, R0.reuse, R67.reuse, 0x1 ;  /* 0x0000004300f47211 */ /* 0x0e0fe200078608ff */
[----:B------:R-:W-:Y:S01]  /*177c0*/  @P1 STS.128 [R241+0xa000], RZ ;  /* 0x00a000fff1001388 */ /* 0x000fe20000000c00 */
[C---:B------:R-:W-:Y:S01]  /*177d0*/  @!P1 IADD3 R3, P2, R0.reuse, UR25, RZ ;  /* 0x0000001900039c10 */ /* 0x040fe2000ff5e0ff */
[----:B------:R-:W4:Y:S01]  /*177e0*/  @!P1 LDC.64 R10, c[0x0][0x250] ;  /* 0x00009400ff0a9b82 */ /* 0x000f220000000a00 */
[----:B------:R-:W-:Y:S01]  /*177f0*/  LEA.HI.X R245, R0, R68, R2, 0x1, P3 ;  /* 0x0000004400f57211 */ /* 0x000fe200018f0c02 */
[----:B------:R-:W-:Y:S01]  /*17800*/  UISETP.GE.AND UP0, UPT, UR17, 0x2, UPT ;  /* 0x000000021100788c */ /* 0x000fe2000bf06270 */
[----:B------:R-:W-:Y:S02]  /*17810*/  @!P1 IADD3.X R5, R2, UR24, RZ, P2, !PT ;  /* 0x0000001802059c10 */ /* 0x000fe400097fe4ff */
[C---:B------:R-:W-:Y:S01]  /*17820*/  @!P1 LEA R4, P2, R3.reuse, R67, 0x1 ;  /* 0x0000004303049211 */ /* 0x040fe200078408ff */
[----:B------:R-:W-:Y:S01]  /*17830*/  @!PT LDS RZ, [RZ] ;  /* 0x00000000fffff984 */ /* 0x000fe20000000800 */
[----:B------:R-:W-:Y:S01]  /*17840*/  @!PT LDS RZ, [RZ] ;  /* 0x00000000fffff984 */ /* 0x000fe20000000800 */
[----:B------:R-:W-:Y:S01]  /*17850*/  @!PT LDS RZ, [RZ] ;  /* 0x00000000fffff984 */ /* 0x000fe20000000800 */
[----:B------:R-:W-:Y:S01]  /*17860*/  @!P1 LDGSTS.E.BYPASS.LTC128B.128 [R241+0xa000], desc[UR22][R244.64] ;  /* 0x0a000000f4f19fae */ /* 0x000fe2000b901d56 */
[----:B------:R-:W-:Y:S01]  /*17870*/  @!P1 MOV R7, R2 ;  /* 0x0000000200079202 */ /* 0x000fe20000000f00 */
[----:B------:R-:W1:Y:S01]  /*17880*/  @!P1 LDC.64 R14, c[0x0][0x250] ;  /* 0x00009400ff0e9b82 */ /* 0x000e620000000a00 */
[----:B------:R-:W-:Y:S02]  /*17890*/  @!P1 LEA.HI.X R5, R3, R68, R5, 0x1, P2 ;  /* 0x0000004403059211 */ /* 0x000fe400010f0c05 */
[C---:B--2---:R-:W-:Y:S02]  /*178a0*/  @!P1 LEA R3, P2, R8.reuse, R0, 0x5 ;  /* 0x0000000008039211 */ /* 0x044fe400078428ff */
[----:B------:R-:W-:Y:S01]  /*178b0*/  LEA R172, R223, R221, 0x1 ;  /* 0x000000dddfac7211 */ /* 0x000fe200078e08ff */
[----:B------:R-:W-:Y:S01]  /*178c0*/  @P1 STS.128 [R241+0xa800], RZ ;  /* 0x00a800fff1001388 */ /* 0x000fe20000000c00 */
[----:B------:R-:W-:Y:S01]  /*178d0*/  @!P1 LEA.HI.X R6, R8, R2, R9, 0x5, P2 ;  /* 0x0000000208069211 */ /* 0x000fe200010f2c09 */
[----:B------:R-:W2:Y:S01]  /*178e0*/  @!P1 LDC.64 R16, c[0x0][0x250] ;  /* 0x00009400ff109b82 */ /* 0x000ea20000000a00 */
[CC--:B------:R-:W-:Y:S04]  /*178f0*/  @!P1 LEA R8, P2, R3.reuse, R67.reuse, 0x1 ;  /* 0x0000004303089211 */ /* 0x0c0fe800078408ff */
[----:B------:R-:W-:Y:S01]  /*17900*/  @!P1 LEA.HI.X R9, R3, R68, R6, 0x1, P2 ;  /* 0x0000004403099211 */ /* 0x000fe200010f0c06 */
[----:B------:R-:W-:Y:S01]  /*17910*/  @!PT LDS RZ, [RZ] ;  /* 0x00000000fffff984 */ /* 0x000fe20000000800 */
[----:B------:R-:W-:Y:S01]  /*17920*/  @!PT LDS RZ, [RZ] ;  /* 0x00000000fffff984 */ /* 0x000fe20000000800 */
[----:B------:R-:W-:Y:S01]  /*17930*/  @!PT LDS RZ, [RZ] ;  /* 0x00000000fffff984 */ /* 0x000fe20000000800 */
[----:B------:R4:W-:Y:S01]  /*17940*/  @!P1 LDGSTS.E.BYPASS.LTC128B.128 [R241+0xa800], desc[UR22][R4.64] ;  /* 0x0a80000004f19fae */ /* 0x0009e2000b901d56 */
[----:B------:R-:W-:Y:S01]  /*17950*/  @!P1 MOV R6, R0 ;  /* 0x0000000000069202 */ /* 0x000fe20000000f00 */
[----:B---3--:R-:W-:Y:S01]  /*17960*/  @!P1 IMAD R3, R13, 0x30, RZ ;  /* 0x000000300d039824 */ /* 0x008fe200078e02ff */
[----:B------:R-:W3:Y:S03]  /*17970*/  @!P1 LDC.64 R18, c[0x0][0x250] ;  /* 0x00009400ff129b82 */ /* 0x000ee60000000a00 */
[----:B------:R-:W-:Y:S02]  /*17980*/  @!P1 IMAD.WIDE.U32 R6, R12, 0x30, R6 ;  /* 0x000000300c069825 */ /* 0x000fe400078e0006 */
[----:B------:R-:W-:Y:S03]  /*17990*/  @P1 STS.128 [R241+0xb000], RZ ;  /* 0x00b000fff1001388 */ /* 0x000fe60000000c00 */
[----:B------:R-:W3:Y:S01]  /*179a0*/  @!P1 LDC.64 R24, c[0x0][0x250] ;  /* 0x00009400ff189b82 */ /* 0x000ee20000000a00 */
[C---:B------:R-:W-:Y:S02]  /*179b0*/  @!P1 LEA R12, P3, R6.reuse, R67, 0x1 ;  /* 0x00000043060c9211 */ /* 0x040fe400078608ff */
[----:B------:R-:W-:Y:S05]  /*179c0*/  @!P1 IADD3 R7, R3, R7, RZ ;  /* 0x0000000703079210 */ /* 0x000fea0007ffe0ff */
[----:B------:R-:W3:Y:S01]  /*179d0*/  @!P1 LDC.64 R20, c[0x0][0x250] ;  /* 0x00009400ff149b82 */ /* 0x000ee20000000a00 */
[----:B------:R-:W-:Y:S01]  /*179e0*/  @!PT LDS RZ, [RZ] ;  /* 0x00000000fffff984 */ /* 0x000fe20000000800 */
[----:B------:R-:W-:Y:S01]  /*179f0*/  @!PT LDS RZ, [RZ] ;  /* 0x00000000fffff984 */ /* 0x000fe20000000800 */
[----:B------:R-:W-:Y:S01]  /*17a00*/  @!PT LDS RZ, [RZ] ;  /* 0x00000000fffff984 */ /* 0x000fe20000000800 */
[----:B------:R-:W-:Y:S01]  /*17a10*/  @!P1 LDGSTS.E.BYPASS.LTC128B.128 [R241+0xb000], desc[UR22][R8.64] ;  /* 0x0b00000008f19fae */ /* 0x000fe2000b901d56 */
[----:B------:R-:W-:Y:S02]  /*17a20*/  @!P1 LEA.HI.X R13, R6, R68, R7, 0x1, P3 ;  /* 0x00000044060d9211 */ /* 0x000fe400018f0c07 */
[----:B------:R-:W-:Y:S02]  /*17a30*/  @!P1 MOV R6, R0 ;  /* 0x0000000000069202 */ /* 0x000fe40000000f00 */
[----:B------:R-:W-:Y:S02]  /*17a40*/  @!P1 MOV R7, R2 ;  /* 0x0000000200079202 */ /* 0x000fe40000000f00 */
[----:B------:R-:W3:Y:S01]  /*17a50*/  @!P1 LDC.64 R22, c[0x0][0x250] ;  /* 0x00009400ff169b82 */ /* 0x000ee20000000a00 */
[----:B------:R-:W-:Y:S01]  /*17a60*/  @P1 STS.128 [R241+0xb800], RZ ;  /* 0x00b800fff1001388 */ /* 0x000fe20000000c00 */
[----:B----4-:R-:W-:Y:S02]  /*17a70*/  @!P1 MOV R4, R0 ;  /* 0x0000000000049202 */ /* 0x010fe40000000f00 */
[----:B------:R-:W-:Y:S05]  /*17a80*/  @!P1 MOV R5, R2 ;  /* 0x0000000200059202 */ /* 0x000fea0000000f00 */
[----:B------:R-:W-:Y:S01]  /*17a90*/  @!PT LDS RZ, [RZ] ;  /* 0x00000000fffff984 */ /* 0x000fe20000000800 */
[----:B------:R-:W-:Y:S01]  /*17aa0*/  @!PT LDS RZ, [RZ] ;  /* 0x00000000fffff984 */ /* 0x000fe20000000800 */
[----:B------:R-:W-:Y:S01]  /*17ab0*/  @!PT LDS RZ, [RZ] ;  /* 0x00000000fffff984 */ /* 0x000fe20000000800 */
[----:B------:R4:W-:Y:S08]  /*17ac0*/  @!P1 LDGSTS.E.BYPASS.LTC128B.128 [R241+0xb800], desc[UR22][R12.64] ;  /* 0x0b8000000cf19fae */ /* 0x0009f0000b901d56 */
[----:B------:R-:W-:Y:S01]  /*17ad0*/  @P1 STS.128 [R241+0xc000], RZ ;  /* 0x00c000fff1001388 */ /* 0x000fe20000000c00 */
[----:B----4-:R-:W4:Y:S01]  /*17ae0*/  @!P1 LDC.64 R12, c[0x0][0x250] ;  /* 0x00009400ff0c9b82 */ /* 0x010f220000000a00 */
[----:B------:R-:W-:Y:S01]  /*17af0*/  @!P1 LEA R3, P2, R10, R0, 0x6 ;  /* 0x000000000a039211 */ /* 0x000fe200078430ff */
[----:B-1----:R-:W-:Y:S02]  /*17b00*/  @!P1 IMAD R8, R15, 0x50, RZ ;  /* 0x000000500f089824 */ /* 0x002fe400078e02ff */
[----:B------:R-:W-:Y:S01]  /*17b10*/  @!P1 IMAD.WIDE.U32 R4, R14, 0x50, R4 ;  /* 0x000000500e049825 */ /* 0x000fe200078e0004 */
[----:B------:R-:W-:Y:S03]  /*17b20*/  @!P1 LEA.HI.X R11, R10, R2, R11, 0x6, P2 ;  /* 0x000000020a0b9211 */ /* 0x000fe600010f340b */
[----:B------:R-:W1:Y:S01]  /*17b30*/  @!P1 LDC.64 R14, c[0x0][0x250] ;  /* 0x00009400ff0e9b82 */ /* 0x000e620000000a00 */
[C---:B------:R-:W-:Y:S01]  /*17b40*/  @!P1 LEA R10, P3, R3.reuse, R67, 0x1 ;  /* 0x00000043030a9211 */ /* 0x040fe200078608ff */
[----:B--2---:R-:W-:Y:S01]  /*17b50*/  @!P1 IMAD.WIDE.U32 R6, R16, 0x60, R6 ;  /* 0x0000006010069825 */ /* 0x004fe200078e0006 */
[----:B------:R-:W-:Y:S02]  /*17b60*/  @!P1 IADD3 R5, R8, R5, RZ ;  /* 0x0000000508059210 */ /* 0x000fe40007ffe0ff */
[-C--:B------:R-:W-:Y:S01]  /*17b70*/  @!P1 LEA.HI.X R11, R3, R68.reuse, R11, 0x1, P3 ;  /* 0x00000044030b9211 */ /* 0x080fe200018f0c0b */
[----:B------:R-:W-:Y:S01]  /*17b80*/  @!P1 IMAD R3, R17, 0x60, RZ ;  /* 0x0000006011039824 */ /* 0x000fe200078e02ff */
[C---:B------:R-:W-:Y:S01]  /*17b90*/  @!P1 LEA R8, P2, R4.reuse, R67, 0x1 ;  /* 0x0000004304089211 */ /* 0x040fe200078408ff */
[----:B------:R-:W2:Y:S02]  /*17ba0*/  @!P1 LDC.64 R16, c[0x0][0x250] ;  /* 0x00009400ff109b82 */ /* 0x000ea40000000a00 */
[----:B------:R-:W-:Y:S01]  /*17bb0*/  @!PT LDS RZ, [RZ] ;  /* 0x00000000fffff984 */ /* 0x000fe20000000800 */
[----:B------:R-:W-:Y:S01]  /*17bc0*/  @!PT LDS RZ, [RZ] ;  /* 0x00000000fffff984 */ /* 0x000fe20000000800 */
[----:B------:R-:W-:Y:S01]  /*17bd0*/  @!PT LDS RZ, [RZ] ;  /* 0x00000000fffff984 */ /* 0x000fe20000000800 */
[----:B------:R4:W-:Y:S01]  /*17be0*/  @!P1 LDGSTS.E.BYPASS.LTC128B.128 [R241+0xc000], desc[UR22][R10.64] ;  /* 0x0c0000000af19fae */ /* 0x0009e2000b901d56 */
[----:B------:R-:W-:Y:S02]  /*17bf0*/  @!P1 LEA.HI.X R9, R4, R68, R5, 0x1, P2 ;  /* 0x0000004404099211 */ /* 0x000fe400010f0c05 */
[----:B------:R-:W-:Y:S01]  /*17c00*/  @!P1 IADD3 R3, R3, R7, RZ ;  /* 0x0000000703039210 */ /* 0x000fe20007ffe0ff */
[----:B---3--:R-:W-:Y:S01]  /*17c10*/  @!P1 IMAD R7, R19, 0x70, RZ ;  /* 0x0000007013079824 */ /* 0x008fe200078e02ff */
[----:B------:R-:W-:Y:S02]  /*17c20*/  @!P1 MOV R4, R0 ;  /* 0x0000000000049202 */ /* 0x000fe40000000f00 */
[----:B------:R-:W-:Y:S01]  /*17c30*/  @!P1 MOV R5, R2 ;  /* 0x0000000200059202 */ /* 0x000fe20000000f00 */
[----:B------:R-:W-:Y:S02]  /*17c40*/  @P1 STS.128 [R241+0xc800], RZ ;  /* 0x00c800fff1001388 */ /* 0x000fe40000000c00 */
[----:B------:R-:W-:Y:S02]  /*17c50*/  @!P1 IMAD.WIDE.U32 R4, R18, 0x70, R4 ;  /* 0x0000007012049825 */ /* 0x000fe400078e0004 */
[----:B------:R-:W3:Y:S04]  /*17c60*/  @!P1 LDC.64 R18, c[0x0][0x250] ;  /* 0x00009400ff129b82 */ /* 0x000ee80000000a00 */
[----:B------:R-:W-:Y:S01]  /*17c70*/  @!PT LDS RZ, [RZ] ;  /* 0x00000000fffff984 */ /* 0x000fe20000000800 */
[----:B------:R-:W-:Y:S01]  /*17c80*/  @!PT LDS RZ, [RZ] ;  /* 0x00000000fffff984 */ /* 0x000fe20000000800 */
[----:B------:R-:W-:Y:S01]  /*17c90*/  @!PT LDS RZ, [RZ] ;  /* 0x00000000fffff984 */ /* 0x000fe20000000800 */
[----:B------:R1:W-:Y:S01]  /*17ca0*/  @!P1 LDGSTS.E.BYPASS.LTC128B.128 [R241+0xc800], desc[UR22][R8.64] ;  /* 0x0c80000008f19fae */ /* 0x0003e2000b901d56 */
[----:B------:R-:W-:Y:S07]  /*17cb0*/  @!P1 IADD3 R5, R7, R5, RZ ;  /* 0x0000000507059210 */ /* 0x000fee0007ffe0ff */
[----:B------:R-:W-:Y:S01]  /*17cc0*/  @P1 STS.128 [R241+0xd000], RZ ;  /* 0x00d000fff1001388 */ /* 0x000fe20000000c00 */
[CC--:B----4-:R-:W-:Y:S04]  /*17cd0*/  @!P1 LEA R10, P3, R4.reuse, R67.reuse, 0x1 ;  /* 0x00000043040a9211 */ /* 0x0d0fe800078608ff */
[----:B------:R-:W-:Y:S02]  /*17ce0*/  @!P1 LEA.HI.X R11, R4, R68, R5, 0x1, P3 ;  /* 0x00000044040b9211 */ /* 0x000fe400018f0c05 */
[----:B------:R-:W-:Y:S02]  /*17cf0*/  @!P1 MOV R5, R2 ;  /* 0x0000000200059202 */ /* 0x000fe40000000f00 */
[----:B------:R-:W-:Y:S05]  /*17d00*/  @!P1 MOV R4, R0 ;  /* 0x0000000000049202 */ /* 0x000fea0000000f00 */
[----:B------:R-:W-:Y:S01]  /*17d10*/  @!P1 IMAD.WIDE.U32 R4, R12, 0x90, R4 ;  /* 0x000000900c049825 */ /* 0x000fe200078e0004 */
[CC--:B-1----:R-:W-:Y:S04]  /*17d20*/  @!P1 LEA R8, P2, R6.reuse, R67.reuse, 0x1 ;  /* 0x0000004306089211 */ /* 0x0c2fe800078408ff */
[----:B------:R-:W-:Y:S02]  /*17d30*/  @!P1 LEA.HI.X R9, R6, R68, R3, 0x1, P2 ;  /* 0x0000004406099211 */ /* 0x000fe400010f0c03 */
[C---:B------:R-:W-:Y:S03]  /*17d40*/  @!P1 LEA R3, P2, R14.reuse, R0, 0x7 ;  /* 0x000000000e039211 */ /* 0x040fe600078438ff */
[----:B------:R-:W-:Y:S01]  /*17d50*/  @!PT LDS RZ, [RZ] ;  /* 0x00000000fffff984 */ /* 0x000fe20000000800 */
[----:B------:R-:W-:Y:S01]  /*17d60*/  @!PT LDS RZ, [RZ] ;  /* 0x00000000fffff984 */ /* 0x000fe20000000800 */
[----:B------:R-:W-:Y:S01]  /*17d70*/  @!PT LDS RZ, [RZ] ;  /* 0x00000000fffff984 */ /* 0x000fe20000000800 */
[----:B------:R1:W-:Y:S01]  /*17d80*/  @!P1 LDGSTS.E.BYPASS.LTC128B.128 [R241+0xd000], desc[UR22][R8.64] ;  /* 0x0d00000008f19fae */ /* 0x0003e2000b901d56 */
[----:B------:R-:W-:Y:S01]  /*17d90*/  @!P1 LEA.HI.X R15, R14, R2, R15, 0x7, P2 ;  /* 0x000000020e0f9211 */ /* 0x000fe200010f3c0f */
[----:B------:R-:W-:Y:S01]  /*17da0*/  @!P1 IMAD R14, R25, 0xb0, RZ ;  /* 0x000000b0190e9824 */ /* 0x000fe200078e02ff */
[CC--:B------:R-:W-:Y:S04]  /*17db0*/  @!P1 LEA R6, P2, R3.reuse, R67.reuse, 0x1 ;  /* 0x0000004303069211 */ /* 0x0c0fe800078408ff */
[----:B------:R-:W-:Y:S01]  /*17dc0*/  @!P1 LEA.HI.X R7, R3, R68, R15, 0x1, P2 ;  /* 0x0000004403079211 */ /* 0x000fe200010f0c0f */
[----:B------:R-:W-:Y:S01]  /*17dd0*/  @P1 STS.128 [R241+0xd800], RZ ;  /* 0x00d800fff1001388 */ /* 0x000fe20000000c00 */
[----:B------:R-:W-:Y:S01]  /*17de0*/  @!P1 LEA R12, P2, R4, R67, 0x1 ;  /* 0x00000043040c9211 */ /* 0x000fe200078408ff */
[----:B------:R-:W-:Y:S06]  /*17df0*/  @!P1 IMAD R15, R21, 0xc0, RZ ;  /* 0x000000c0150f9824 */ /* 0x000fec00078e02ff */
[----:B------:R-:W-:Y:S01]  /*17e00*/  @!PT LDS RZ, [RZ] ;  /* 0x00000000fffff984 */ /* 0x000fe20000000800 */
[----:B------:R-:W-:Y:S01]  /*17e10*/  @!PT LDS RZ, [RZ] ;  /* 0x00000000fffff984 */ /* 0x000fe20000000800 */
[----:B------:R-:W-:Y:S01]  /*17e20*/  @!PT LDS RZ, [RZ] ;  /* 0x00000000fffff984 */ /* 0x000fe20000000800 */
[----:B------:R4:W-:Y:S08]  /*17e30*/  @!P1 LDGSTS.E.BYPASS.LTC128B.128 [R241+0xd800], desc[UR22][R10.64] ;  /* 0x0d8000000af19fae */ /* 0x0009f0000b901d56 */
[----:B------:R-:W-:Y:S01]  /*17e40*/  @P1 STS.128 [R241+0xe000], RZ ;  /* 0x00e000fff1001388 */ /* 0x000fe20000000c00 */
[----:B-1----:R-:W-:Y:S01]  /*17e50*/  @!P1 IMAD R8, R13, 0x90, RZ ;  /* 0x000000900d089824 */ /* 0x002fe200078e02ff */
[----:B------:R-:W-:Y:S06]  /*17e60*/  @!P1 MOV R9, R2 ;  /* 0x0000000200099202 */ /* 0x000fec0000000f00 */
[----:B------:R-:W-:Y:S01]  /*17e70*/  @!PT LDS RZ, [RZ] ;  /* 0x00000000fffff984 */ /* 0x000fe20000000800 */
[----:B------:R-:W-:Y:S01]  /*17e80*/  @!PT LDS RZ, [RZ] ;  /* 0x00000000fffff984 */ /* 0x000fe20000000800 */
[----:B------:R-:W-:Y:S01]  /*17e90*/  @!PT LDS RZ, [RZ] ;  /* 0x00000000fffff984 */ /* 0x000fe20000000800 */
[----:B------:R1:W-:Y:S01]  /*17ea0*/  @!P1 LDGSTS.E.BYPASS.LTC128B.128 [R241+0xe000], desc[UR22][R6.64] ;  /* 0x0e00000006f19fae */ /* 0x0003e2000b901d56 */
[----:B------:R-:W-:Y:S02]  /*17eb0*/  @!P1 IADD3 R3, R8, R5, RZ ;  /* 0x0000000508039210 */ /* 0x000fe40007ffe0ff */
[----:B------:R-:W-:Y:S02]  /*17ec0*/  @!P1 MOV R8, R0 ;  /* 0x0000000000089202 */ /* 0x000fe40000000f00 */
[----:B------:R-:W-:Y:S01]  /*17ed0*/  @!P1 LEA.HI.X R13, R4, R68, R3, 0x1, P2 ;  /* 0x00000044040d9211 */ /* 0x000fe200010f0c03 */
[----:B--2---:R-:W-:Y:S01]  /*17ee0*/  @!P1 IMAD R3, R17, 0xa0, RZ ;  /* 0x000000a011039824 */ /* 0x004fe200078e02ff */
[----:B------:R-:W-:Y:S01]  /*17ef0*/  @!P1 MOV R5, R2 ;  /* 0x0000000200059202 */ /* 0x000fe20000000f00 */
[----:B------:R-:W-:Y:S01]  /*17f00*/  @P1 STS.128 [R241+0xe800], RZ ;  /* 0x00e800fff1001388 */ /* 0x000fe20000000c00 */
[----:B------:R-:W-:Y:S01]  /*17f10*/  @!P1 IMAD.WIDE.U32 R8, R16, 0xa0, R8 ;  /* 0x000000a010089825 */ /* 0x000fe200078e0008 */
[----:B------:R-:W-:Y:S02]  /*17f20*/  @!P1 MOV R4, R0 ;  /* 0x0000000000049202 */ /* 0x000fe40000000f00 */
[----:B----4-:R-:W-:Y:S03]  /*17f30*/  @!P1 LEA R10, P2, R8, R67, 0x1 ;  /* 0x00000043080a9211 */ /* 0x010fe600078408ff */
[----:B------:R-:W-:Y:S01]  /*17f40*/  @!P1 IMAD.WIDE.U32 R4, R20, 0xc0, R4 ;  /* 0x000000c014049825 */ /* 0x000fe200078e0004 */
[----:B------:R-:W-:Y:S01]  /*17f50*/  @!PT LDS RZ, [RZ] ;  /* 0x00000000fffff984 */ /* 0x000fe20000000800 */
[----:B------:R-:W-:Y:S01]  /*17f60*/  @!PT LDS RZ, [RZ] ;  /* 0x00000000fffff984 */ /* 0x000fe20000000800 */
[----:B------:R-:W-:Y:S01]  /*17f70*/  @!PT LDS RZ, [RZ] ;  /* 0x00000000fffff984 */ /* 0x000fe20000000800 */
[----:B------:R-:W-:Y:S02]  /*17f80*/  @!P1 LDGSTS.E.BYPASS.LTC128B.128 [R241+0xe800], desc[UR22][R12.64] ;  /* 0x0e8000000cf19fae */ /* 0x000fe4000b901d56 */
[----:B------:R-:W-:Y:S02]  /*17f90*/  @!P1 IADD3 R3, R3, R9, RZ ;  /* 0x0000000903039210 */ /* 0x000fe40007ffe0ff */
[----:B------:R-:W-:Y:S02]  /*17fa0*/  @!P1 IADD3 R5, R15, R5, RZ ;  /* 0x000000050f059210 */ /* 0x000fe40007ffe0ff */
[----:B------:R-:W-:Y:S02]  /*17fb0*/  @!P1 LEA.HI.X R11, R8, R68, R3, 0x1, P2 ;  /* 0x00000044080b9211 */ /* 0x000fe400010f0c03 */
[----:B------:R-:W-:Y:S01]  /*17fc0*/  @P1 STS.128 [R241+0xf000], RZ ;  /* 0x00f000fff1001388 */ /* 0x000fe20000000c00 */
[-C--:B------:R-:W-:Y:S02]  /*17fd0*/  @!P1 MOV R8, R0.reuse ;  /* 0x0000000000089202 */ /* 0x080fe40000000f00 */
[----:B-1----:R-:W-:Y:S02]  /*17fe0*/  @!P1 MOV R6, R0 ;  /* 0x0000000000069202 */ /* 0x002fe40000000f00 */
[-C--:B------:R-:W-:Y:S02]  /*17ff0*/  @!P1 MOV R7, R2.reuse ;  /* 0x0000000200079202 */ /* 0x080fe40000000f00 */
[----:B------:R-:W-:Y:S01]  /*18000*/  @!P1 MOV R9, R2 ;  /* 0x0000000200099202 */ /* 0x000fe20000000f00 */
[----:B------:R-:W-:Y:S01]  /*18010*/  @!PT LDS RZ, [RZ] ;  /* 0x00000000fffff984 */ /* 0x000fe20000000800 */
[----:B------:R-:W-:Y:S01]  /*18020*/  @!PT LDS RZ, [RZ] ;  /* 0x00000000fffff984 */ /* 0x000fe20000000800 */
[----:B------:R-:W-:Y:S01]  /*18030*/  @!PT LDS RZ, [RZ] ;  /* 0x00000000fffff984 */ /* 0x000fe20000000800 */
[----:B------:R1:W-:Y:S01]  /*18040*/  @!P1 LDGSTS.E.BYPASS.LTC128B.128 [R241+0xf000], desc[UR22][R10.64] ;  /* 0x0f0000000af19fae */ /* 0x0003e2000b901d56 */
[----:B------:R-:W-:Y:S02]  /*18050*/  @!P1 IMAD.WIDE.U32 R6, R24, 0xb0, R6 ;  /* 0x000000b018069825 */ /* 0x000fe400078e0006 */
[----:B------:R-:W2:Y:S01]  /*18060*/  @!P1 LDC.64 R24, c[0x0][0x250] ;  /* 0x00009400ff189b82 */ /* 0x000ea20000000a00 */
[----:B------:R-:W-:Y:S04]  /*18070*/  @!P1 LEA R16, P3, R6, R67, 0x1 ;  /* 0x0000004306109211 */ /* 0x000fe800078608ff */
[----:B------:R-:W-:Y:S01]  /*18080*/  @P1 STS.128 [R241+0xf800], RZ ;  /* 0x00f800fff1001388 */ /* 0x000fe20000000c00 */
[----:B------:R-:W-:Y:S02]  /*18090*/  @!P1 IADD3 R3, R14, R7, RZ ;  /* 0x000000070e039210 */ /* 0x000fe40007ffe0ff */
[-C--:B------:R-:W-:Y:S02]  /*180a0*/  @!P1 LEA R14, P2, R4, R67.reuse, 0x1 ;  /* 0x00000043040e9211 */ /* 0x080fe400078408ff */
[-C--:B------:R-:W-:Y:S01]  /*180b0*/  @!P1 LEA.HI.X R17, R6, R68.reuse, R3, 0x1, P3 ;  /* 0x0000004406119211 */ /* 0x080fe200018f0c03 */
[----:B---3--:R-:W-:Y:S01]  /*180c0*/  @!P1 IMAD R3, R19, 0xd0, RZ ;  /* 0x000000d013039824 */ /* 0x008fe200078e02ff */
[----:B------:R-:W-:Y:S02]  /*180d0*/  @!P1 LEA.HI.X R15, R4, R68, R5, 0x1, P2 ;  /* 0x00000044040f9211 */ /* 0x000fe400010f0c05 */
[----:B------:R-:W-:Y:S01]  /*180e0*/  @!P1 MOV R6, R0 ;  /* 0x0000000000069202 */ /* 0x000fe20000000f00 */
[----:B------:R-:W-:Y:S01]  /*180f0*/  @!PT LDS RZ, [RZ] ;  /* 0x00000000fffff984 */ /* 0x000fe20000000800 */
[----:B------:R-:W-:Y:S01]  /*18100*/  @!PT LDS RZ, [RZ] ;  /* 0x00000000fffff984 */ /* 0x000fe20000000800 */
[----:B------:R-:W-:Y:S01]  /*18110*/  @!PT LDS RZ, [RZ] ;  /* 0x00000000fffff984 */ /* 0x000fe20000000800 */
[----:B------:R-:W-:Y:S01]  /*18120*/  @!P1 LDGSTS.E.BYPASS.LTC128B.128 [R241+0xf800], desc[UR22][R16.64] ;  /* 0x0f80000010f19fae */ /* 0x000fe2000b901d56 */
[----:B------:R-:W-:Y:S02]  /*18130*/  @!P1 MOV R7, R2 ;  /* 0x0000000200079202 */ /* 0x000fe40000000f00 */
[----:B------:R-:W-:Y:S02]  /*18140*/  @!P1 MOV R4, R0 ;  /* 0x0000000000049202 */ /* 0x000fe40000000f00 */
[----:B------:R-:W-:Y:S01]  /*18150*/  @!P1 MOV R5, R2 ;  /* 0x0000000200059202 */ /* 0x000fe20000000f00 */
[----:B------:R-:W-:Y:S02]  /*18160*/  @!P1 IMAD.WIDE.U32 R6, R18, 0xd0, R6 ;  /* 0x000000d012069825 */ /* 0x000fe400078e0006 */
[----:B------:R-:W-:Y:S02]  /*18170*/  @P1 STS.128 [R241+0x10000], RZ ;  /* 0x010000fff1001388 */ /* 0x000fe40000000c00 */
[----:B-1----:R-:W-:Y:S01]  /*18180*/  @!P1 IMAD R10, R23, 0xe0, RZ ;  /* 0x000000e0170a9824 */ /* 0x002fe200078e02ff */
[----:B------:R-:W-:Y:S01]  /*18190*/  @!P1 LEA R12, P4, R6, R67, 0x1 ;  /* 0x00000043060c9211 */ /* 0x000fe200078808ff */
[----:B------:R-:W-:Y:S01]  /*181a0*/  @!P1 IMAD.WIDE.U32 R4, R22, 0xe0, R4 ;  /* 0x000000e016049825 */ /* 0x000fe200078e0004 */
[----:B------:R-:W-:Y:S03]  /*181b0*/  @!P1 IADD3 R0, R3, R7, RZ ;  /* 0x0000000703009210 */ /* 0x000fe60007ffe0ff */
[----:B------:R-:W-:Y:S01]  /*181c0*/  @!PT LDS RZ, [RZ] ;  /* 0x00000000fffff984 */ /* 0x000fe20000000800 */
[----:B------:R-:W-:Y:S01]  /*181d0*/  @!PT LDS RZ, [RZ] ;  /* 0x00000000fffff984 */ /* 0x000fe20000000800 */
[----:B------:R-:W-:Y:S01]  /*181e0*/  @!PT LDS RZ, [RZ] ;  /* 0x00000000fffff984 */ /* 0x000fe20000000800 */
[----:B------:R-:W-:Y:S01]  /*181f0*/  @!P1 LDGSTS.E.BYPASS.LTC128B.128 [R241+0x10000], desc[UR22][R14.64] ;  /* 0x100000000ef19fae */ /* 0x000fe2000b901d56 */
[-C--:B------:R-:W-:Y:S01]  /*18200*/  @!P1 LEA.HI.X R13, R6, R68.reuse, R0, 0x1, P4 ;  /* 0x00000044060d9211 */ /* 0x080fe200020f0c00 */
[----:B--2---:R-:W-:Y:S01]  /*18210*/  @!P1 IMAD R11, R25, 0xf0, RZ ;  /* 0x000000f0190b9824 */ /* 0x004fe200078e02ff */
[----:B------:R-:W-:Y:S01]  /*18220*/  @!P1 IADD3 R3, R10, R5, RZ ;  /* 0x000000050a039210 */ /* 0x000fe20007ffe0ff */
[----:B------:R-:W-:Y:S01]  /*18230*/  @!P1 IMAD.WIDE.U32 R8, R24, 0xf0, R8 ;  /* 0x000000f018089825 */ /* 0x000fe200078e0008 */
[C---:B------:R-:W-:Y:S03]  /*18240*/  @!P1 LEA R10, P3, R4.reuse, R67, 0x1 ;  /* 0x00000043040a9211 */ /* 0x040fe600078608ff */
[----:B------:R-:W-:Y:S01]  /*18250*/  @P1 STS.128 [R241+0x10800], RZ ;  /* 0x010800fff1001388 */ /* 0x000fe20000000c00 */
[----:B------:R-:W-:Y:S02]  /*18260*/  @!P1 IADD3 R5, R11, R9, RZ ;  /* 0x000000090b059210 */ /* 0x000fe40007ffe0ff */
[-C--:B------:R-:W-:Y:S02]  /*18270*/  @!P1 LEA.HI.X R11, R4, R68.reuse, R3, 0x1, P3 ;  /* 0x00000044040b9211 */ /* 0x080fe400018f0c03 */
[C---:B------:R-:W-:Y:S03]  /*18280*/  @!P1 LEA R2, P2, R8.reuse, R67, 0x1 ;  /* 0x0000004308029211 */ /* 0x040fe600078408ff */
[----:B------:R-:W-:Y:S01]  /*18290*/  @!PT LDS RZ, [RZ] ;  /* 0x00000000fffff984 */ /* 0x000fe20000000800 */
[----:B------:R-:W-:Y:S01]  /*182a0*/  @!PT LDS RZ, [RZ] ;  /* 0x00000000fffff984 */ /* 0x000fe20000000800 */
[----:B------:R-:W-:Y:S01]  /*182b0*/  @!PT LDS RZ, [RZ] ;  /* 0x00000000fffff984 */ /* 0x000fe20000000800 */
[----:B------:R-:W-:Y:S01]  /*182c0*/  @!P1 LDGSTS.E.BYPASS.LTC128B.128 [R241+0x10800], desc[UR22][R12.64] ;  /* 0x108000000cf19fae */ /* 0x000fe2000b901d56 */
[----:B------:R-:W-:Y:S02]  /*182d0*/  @!P1 LEA.HI.X R3, R8, R68, R5, 0x1, P2 ;  /* 0x0000004408039211 */ /* 0x000fe400010f0c05 */
[----:B------:R-:W-:Y:S05]  /*182e0*/  PLOP3.LUT P2, PT, PT, PT, UP0, 0x80, 0x0 ;  /* 0x000000000000781c */ /* 0x000fea0003f4f008 */
[----:B------:R-:W-:Y:S08]  /*182f0*/  @P1 STS.128 [R241+0x11000], RZ ;  /* 0x011000fff1001388 */ /* 0x000ff00000000c00 */
[----:B------:R-:W-:Y:S01]  /*18300*/  @!PT LDS RZ, [RZ] ;  /* 0x00000000fffff984 */ /* 0x000fe20000000800 */
[----:B------:R-:W-:Y:S01]  /*18310*/  @!PT LDS RZ, [RZ] ;  /* 0x00000000fffff984 */ /* 0x000fe20000000800 */
[----:B------:R-:W-:Y:S01]  /*18320*/  @!PT LDS RZ, [RZ] ;  /* 0x00000000fffff984 */ /* 0x000fe20000000800 */
[----:B------:R1:W-:Y:S08]  /*18330*/  @!P1 LDGSTS.E.BYPASS.LTC128B.128 [R241+0x11000], desc[UR22][R10.64] ;  /* 0x110000000af19fae */ /* 0x0003f0000b901d56 */
[----:B------:R-:W-:Y:S08]  /*18340*/  @P1 STS.128 [R241+0x11800], RZ ;  /* 0x011800fff1001388 */ /* 0x000ff00000000c00 */
[----:B------:R-:W-:Y:S01]  /*18350*/  @!PT LDS RZ, [RZ] ;  /* 0x00000000fffff984 */ /* 0x000fe20000000800 */
[----:B------:R-:W-:Y:S01]  /*18360*/  @!PT LDS RZ, [RZ] ;  /* 0x00000000fffff984 */ /* 0x000fe20000000800 */
[----:B------:R-:W-:Y:S01]  /*18370*/  @!PT LDS RZ, [RZ] ;  /* 0x00000000fffff984 */ /* 0x000fe20000000800 */
[----:B------:R2:W-:Y:S08]  /*18380*/  @!P1 LDGSTS.E.BYPASS.LTC128B.128 [R241+0x11800], desc[UR22][R2.64] ;  /* 0x1180000002f19fae */ /* 0x0005f0000b901d56 */
[----:B------:R-:W-:Y:S08]  /*18390*/  LDSM.16.M88.4 R128, [R221] ;  /* 0x00000000dd80783b */ /* 0x000ff00000000200 */
[----:B-1----:R-:W1:Y:S08]  /*183a0*/  LDSM.16.M88.4 R8, [R134+0x2000] ;  /* 0x002000008608783b */ /* 0x002e700000000200 */
[----:B------:R-:W3:Y:S08]  /*183b0*/  LDSM.16.M88.4 R16, [R134+0x2800] ;  /* 0x002800008610783b */ /* 0x000ef00000000200 */
[----:B------:R-:W4:Y:S08]  /*183c0*/  LDSM.16.M88.4 R24, [R134+0x3000] ;  /* 0x003000008618783b */ /* 0x000f300000000200 */
[----:B------:R-:W0:Y:S08]  /*183d0*/  LDGDEPBAR ;  /* 0x00000000000079af */ /* 0x000e300000000000 */
[----:B------:R-:W2:Y:S08]  /*183e0*/  LDSM.16.M88.4 R32, [R134+0x3800] ;  /* 0x003800008620783b */ /* 0x000eb00000000200 */
[----:B------:R-:W2:Y:S01]  /*183f0*/  LDSM.16.M88.4 R40, [R134+0x4000] ;  /* 0x004000008628783b */ /* 0x000ea20000000200 */
[C---:B-1----:R-:W-:Y:S07]  /*18400*/  HMMA.16816.F32.BF16 R4, R128.reuse, R8, RZ ;  /* 0x000000088004723c */ /* 0x042fee00000418ff */
[----:B------:R-:W1:Y:S01]  /*18410*/  LDSM.16.M88.4 R48, [R134+0x4800] ;  /* 0x004800008630783b */ /* 0x000e620000000200 */
[C---:B------:R-:W-:Y:S07]  /*18420*/  HMMA.16816.F32.BF16 R8, R128.reuse, R10, RZ ;  /* 0x0000000a8008723c */ /* 0x040fee00000418ff */
[----:B------:R-:W1:Y:S01]  /*18430*/  LDSM.16.M88.4 R56, [R134+0x5000] ;  /* 0x005000008638783b */ /* 0x000e620000000200 */
[C---:B---3--:R-:W-:Y:S06]  /*18440*/  HMMA.16816.F32.BF16 R12, R128.reuse, R16, RZ ;  /* 0x00000010800c723c */ /* 0x048fec00000418ff */
[C---:B------:R-:W-:Y:S01]  /*18450*/  HMMA.16816.F32.BF16 R16, R128.reuse, R18, RZ ;  /* 0x000000128010723c */ /* 0x040fe200000418ff */
[----:B------:R-:W3:Y:S05]  /*18460*/  LDSM.16.M88.4 R64, [R134+0x5800] ;  /* 0x005800008640783b */ /* 0x000eea0000000200 */
[C---:B----4-:R-:W-:Y:S03]  /*18470*/  HMMA.16816.F32.BF16 R20, R128.reuse, R24, RZ ;  /* 0x000000188014723c */ /* 0x050fe600000418ff */
[----:B------:R-:W4:Y:S03]  /*18480*/  LDSM.16.M88.4 R72, [R134+0x6000] ;  /* 0x006000008648783b */ /* 0x000f260000000200 */
[C---:B------:R-:W-:Y:S05]  /*18490*/  HMMA.16816.F32.BF16 R24, R128.reuse, R26, RZ ;  /* 0x0000001a8018723c */ /* 0x040fea00000418ff */
[----:B------:R-:W4:Y:S01]  /*184a0*/  LDSM.16.M88.4 R80, [R134+0x6800] ;  /* 0x006800008650783b */ /* 0x000f220000000200 */
[C---:B--2---:R-:W-:Y:S06]  /*184b0*/  HMMA.16816.F32.BF16 R28, R128.reuse, R32, RZ ;  /* 0x00000020801c723c */ /* 0x044fec00000418ff */
[C---:B------:R-:W-:Y:S01]  /*184c0*/  HMMA.16816.F32.BF16 R32, R128.reuse, R34, RZ ;  /* 0x000000228020723c */ /* 0x040fe200000418ff */
[----:B------:R-:W2:Y:S05]  /*184d0*/  LDSM.16.M88.4 R88, [R134+0x7000] ;  /* 0x007000008658783b */ /* 0x000eaa0000000200 */
[C---:B------:R-:W-:Y:S03]  /*184e0*/  HMMA.16816.F32.BF16 R36, R128.reuse, R40, RZ ;  /* 0x000000288024723c */ /* 0x040fe600000418ff */
[----:B------:R-:W2:Y:S03]  /*184f0*/  LDSM.16.M88.4 R96, [R134+0x7800] ;  /* 0x007800008660783b */ /* 0x000ea60000000200 */
[C---:B------:R-:W-:Y:S05]  /*18500*/  HMMA.16816.F32.BF16 R40, R128.reuse, R42, RZ ;  /* 0x0000002a8028723c */ /* 0x040fea00000418ff */
[----:B------:R-:W2:Y:S01]  /*18510*/  LDSM.16.M88.4 R104, [R134+0x8000] ;  /* 0x008000008668783b */ /* 0x000ea20000000200 */
[C---:B-1----:R-:W-:Y:S06]  /*18520*/  HMMA.16816.F32.BF16 R44, R128.reuse, R48, RZ ;  /* 0x00000030802c723c */ /* 0x042fec00000418ff */
[C---:B------:R-:W-:Y:S01]  /*18530*/  HMMA.16816.F32.BF16 R48, R128.reuse, R50, RZ ;  /* 0x000000328030723c */ /* 0x040fe200000418ff */
[----:B------:R-:W1:Y:S05]  /*18540*/  LDSM.16.M88.4 R112, [R134+0x8800] ;  /* 0x008800008670783b */ /* 0x000e6a0000000200 */
[C---:B------:R-:W-:Y:S03]  /*18550*/  HMMA.16816.F32.BF16 R52, R128.reuse, R56, RZ ;  /* 0x000000388034723c */ /* 0x040fe600000418ff */
[----:B------:R-:W1:Y:S03]  /*18560*/  LDSM.16.M88.4 R120, [R134+0x9000] ;  /* 0x009000008678783b */ /* 0x000e660000000200 */
[C---:B------:R-:W-:Y:S05]  /*18570*/  HMMA.16816.F32.BF16 R56, R128.reuse, R58, RZ ;  /* 0x0000003a8038723c */ /* 0x040fea00000418ff */
[----:B------:R-:W1:Y:S01]  /*18580*/  LDSM.16.M88.4 R168, [R134+0x9800] ;  /* 0x0098000086a8783b */ /* 0x000e620000000200 */
[C---:B---3--:R-:W-:Y:S06]  /*18590*/  HMMA.16816.F32.BF16 R60, R128.reuse, R64, RZ ;  /* 0x00000040803c723c */ /* 0x048fec00000418ff */
[C---:B------:R-:W-:Y:S01]  /*185a0*/  HMMA.16816.F32.BF16 R64, R128.reuse, R66, RZ ;  /* 0x000000428040723c */ /* 0x040fe200000418ff */
[----:B------:R-:W-:Y:S05]  /*185b0*/  LDSM.16.M88.4 R172, [R172] ;  /* 0x00000000acac783b */ /* 0x000fea0000000200 */
[C---:B----4-:R-:W-:Y:S03]  /*185c0*/  HMMA.16816.F32.BF16 R68, R128.reuse, R72, RZ ;  /* 0x000000488044723c */ /* 0x050fe600000418ff */
[----:B------:R-:W3:Y:S03]  /*185d0*/  LDSM.16.M88.4 R176, [R220+0x2000] ;  /* 0x00200000dcb0783b */ /* 0x000ee60000000200 */
[C---:B------:R-:W-:Y:S05]  /*185e0*/  HMMA.16816.F32.BF16 R72, R128.reuse, R74, RZ ;  /* 0x0000004a8048723c */ /* 0x040fea00000418ff */
[----:B------:R-:W4:Y:S01]  /*185f0*/  LDSM.16.M88.4 R180, [R220+0x2800] ;  /* 0x00280000dcb4783b */ /* 0x000f220000000200 */
[C---:B------:R-:W-:Y:S06]  /*18600*/  HMMA.16816.F32.BF16 R76, R128.reuse, R80, RZ ;  /* 0x00000050804c723c */ /* 0x040fec00000418ff */
[C---:B------:R-:W-:Y:S01]  /*18610*/  HMMA.16816.F32.BF16 R80, R128.reuse, R82, RZ ;  /* 0x000000528050723c */ /* 0x040fe200000418ff */
[----:B------:R-:W4:Y:S05]  /*18620*/  LDSM.16.M88.4 R184, [R220+0x3000] ;  /* 0x00300000dcb8783b */ /* 0x000f2a0000000200 */
[C---:B--2---:R-:W-:Y:S03]  /*18630*/  HMMA.16816.F32.BF16 R84, R128.reuse, R88, RZ ;  /* 0x000000588054723c */ /* 0x044fe600000418ff */
[----:B------:R-:W2:Y:S03]  /*18640*/  LDSM.16.M88.4 R188, [R220+0x3800] ;  /* 0x00380000dcbc783b */ /* 0x000ea60000000200 */
[C---:B------:R-:W-:Y:S05]  /*18650*/  HMMA.16816.F32.BF16 R88, R128.reuse, R90, RZ ;  /* 0x0000005a8058723c */ /* 0x040fea00000418ff */
[----:B------:R-:W2:Y:S01]  /*18660*/  LDSM.16.M88.4 R192, [R220+0x4000] ;  /* 0x00400000dcc0783b */ /* 0x000ea20000000200 */
[C---:B------:R-:W-:Y:S06]  /*18670*/  HMMA.16816.F32.BF16 R92, R128.reuse, R96, RZ ;  /* 0x00000060805c723c */ /* 0x040fec00000418ff */
        /* <DEDUP_REMOVED lines=11> */
[C---:B------:R-:W-:Y:S06]  /*18730*/  HMMA.16816.F32.BF16 R120, R128.reuse, R122, RZ ;  /* 0x0000007a8078723c */ /* 0x040fec00000418ff */
[C---:B------:R-:W-:Y:S06]  /*18740*/  HMMA.16816.F32.BF16 R124, R128.reuse, R168, RZ ;  /* 0x000000a8807c723c */ /* 0x040fec00000418ff */
[----:B------:R-:W-:Y:S01]  /*18750*/  HMMA.16816.F32.BF16 R128, R128, R170, RZ ;  /* 0x000000aa8080723c */ /* 0x000fe200000418ff */
[----:B------:R-:W1:Y:S05]  /*18760*/  LDSM.16.M88.4 R168, [R220+0x7000] ;  /* 0x00700000dca8783b */ /* 0x000e6a0000000200 */
        /* <DEDUP_REMOVED lines=9> */
[C---:B--2---:R-:W-:Y:S06]  /*18800*/  HMMA.16816.F32.BF16 R28, R172.reuse, R188, R28 ;  /* 0x000000bcac1c723c */ /* 0x044fec000004181c */
[C---:B------:R-:W-:Y:S01]  /*18810*/  HMMA.16816.F32.BF16 R32, R172.reuse, R190, R32 ;  /* 0x000000beac20723c */ /* 0x040fe20000041820 */
[----:B------:R-:W2:Y:S05]  /*18820*/  LDSM.16.M88.4 R188, [R220+0x9000] ;  /* 0x00900000dcbc783b */ /* 0x000eaa0000000200 */
[C---:B------:R-:W-:Y:S06]  /*18830*/  HMMA.16816.F32.BF16 R36, R172.reuse, R192, R36 ;  /* 0x000000c0ac24723c */ /* 0x040fec0000041824 */
[C---:B------:R-:W-:Y:S05]  /*18840*/  HMMA.16816.F32.BF16 R40, R172.reuse, R194, R40 ;  /* 0x000000c2ac28723c */ /* 0x040fea0000041828 */
[----:B------:R-:W-:Y:S01]  /*18850*/  LEA R192, R224, R221, 0x1 ;  /* 0x000000dde0c07211 */ /* 0x000fe200078e08ff */
[C---:B------:R-:W-:Y:S05]  /*18860*/  HMMA.16816.F32.BF16 R44, R172.reuse, R196, R44 ;  /* 0x000000c4ac2c723c */ /* 0x040fea000004182c */
[----:B------:R-:W-:Y:S01]  /*18870*/  LDSM.16.M88.4 R192, [R192] ;  /* 0x00000000c0c0783b */ /* 0x000fe20000000200 */
[C---:B------:R-:W-:Y:S06]  /*18880*/  HMMA.16816.F32.BF16 R48, R172.reuse, R198, R48 ;  /* 0x000000c6ac30723c */ /* 0x040fec0000041830 */
[C---:B------:R-:W-:Y:S01]  /*18890*/  HMMA.16816.F32.BF16 R52, R172.reuse, R200, R52 ;  /* 0x000000c8ac34723c */ /* 0x040fe20000041834 */
[----:B------:R-:W-:Y:S05]  /*188a0*/  LDSM.16.M88.4 R196, [R222] ;  /* 0x00000000dec4783b */ /* 0x000fea0000000200 */
[C---:B------:R-:W-:Y:S03]  /*188b0*/  HMMA.16816.F32.BF16 R56, R172.reuse, R202, R56 ;  /* 0x000000caac38723c */ /* 0x040fe60000041838 */
[----:B------:R-:W-:Y:S03]  /*188c0*/  LDSM.16.M88.4 R200, [R240] ;  /* 0x00000000f0c8783b */ /* 0x000fe60000000200 */
[C---:B------:R-:W-:Y:S06]  /*188d0*/  HMMA.16816.F32.BF16 R60, R172.reuse, R204, R60 ;  /* 0x000000ccac3c723c */ /* 0x040fec000004183c */
[C---:B------:R-:W-:Y:S01]  /*188e0*/  HMMA.16816.F32.BF16 R64, R172.reuse, R206, R64 ;  /* 0x000000ceac40723c */ /* 0x040fe20000041840 */
[----:B------:R-:W-:Y:S05]  /*188f0*/  LDSM.16.M88.4 R204, [R239] ;  /* 0x00000000efcc783b */ /* 0x000fea0000000200 */
[C---:B-1----:R-:W-:Y:S06]  /*18900*/  HMMA.16816.F32.BF16 R68, R172.reuse, R208, R68 ;  /* 0x000000d0ac44723c */ /* 0x042fec0000041844 */
[C---:B------:R-:W-:Y:S01]  /*18910*/  HMMA.16816.F32.BF16 R72, R172.reuse, R210, R72 ;  /* 0x000000d2ac48723c */ /* 0x040fe20000041848 */
[----:B------:R-:W-:Y:S05]  /*18920*/  LDSM.16.M88.4 R208, [R238] ;  /* 0x00000000eed0783b */ /* 0x000fea0000000200 */
[C---:B------:R-:W-:Y:S06]  /*18930*/  HMMA.16816.F32.BF16 R76, R172.reuse, R212, R76 ;  /* 0x000000d4ac4c723c */ /* 0x040fec000004184c */
[C---:B------:R-:W-:Y:S01]  /*18940*/  HMMA.16816.F32.BF16 R80, R172.reuse, R214, R80 ;  /* 0x000000d6ac50723c */ /* 0x040fe20000041850 */
[----:B------:R-:W-:Y:S05]  /*18950*/  LDSM.16.M88.4 R212, [R237] ;  /* 0x00000000edd4783b */ /* 0x000fea0000000200 */
[C---:B------:R-:W-:Y:S06]  /*18960*/  HMMA.16816.F32.BF16 R84, R172.reuse, R168, R84 ;  /* 0x000000a8ac54723c */ /* 0x040fec0000041854 */
[C---:B------:R-:W-:Y:S01]  /*18970*/  HMMA.16816.F32.BF16 R88, R172.reuse, R170, R88 ;  /* 0x000000aaac58723c */ /* 0x040fe20000041858 */
[----:B------:R-:W1:Y:S05]  /*18980*/  LDSM.16.M88.4 R168, [R220+0x9800] ;  /* 0x00980000dca8783b */ /* 0x000e6a0000000200 */
[C---:B---3--:R-:W-:Y:S06]  /*18990*/  HMMA.16816.F32.BF16 R92, R172.reuse, R176, R92 ;  /* 0x000000b0ac5c723c */ /* 0x048fec000004185c */
[C---:B------:R-:W-:Y:S01]  /*189a0*/  HMMA.16816.F32.BF16 R96, R172.reuse, R178, R96 ;  /* 0x000000b2ac60723c */ /* 0x040fe20000041860 */
[----:B------:R-:W3:Y:S05]  /*189b0*/  LDSM.16.M88.4 R176, [R236] ;  /* 0x00000000ecb0783b */ /* 0x000eea0000000200 */
[C---:B----4-:R-:W-:Y:S06]  /*189c0*/  HMMA.16816.F32.BF16 R100, R172.reuse, R180, R100 ;  /* 0x000000b4ac64723c */ /* 0x050fec0000041864 */
[C---:B------:R-:W-:Y:S01]  /*189d0*/  HMMA.16816.F32.BF16 R104, R172.reuse, R182, R104 ;  /* 0x000000b6ac68723c */ /* 0x040fe20000041868 */
[----:B------:R-:W4:Y:S05]  /*189e0*/  LDSM.16.M88.4 R180, [R235] ;  /* 0x00000000ebb4783b */ /* 0x000f2a0000000200 */
[C---:B------:R-:W-:Y:S06]  /*189f0*/  HMMA.16816.F32.BF16 R108, R172.reuse, R184, R108 ;  /* 0x000000b8ac6c723c */ /* 0x040fec000004186c */
[C---:B------:R-:W-:Y:S01]  /*18a00*/  HMMA.16816.F32.BF16 R112, R172.reuse, R186, R112 ;  /* 0x000000baac70723c */ /* 0x040fe20000041870 */
[----:B------:R-:W-:Y:S05]  /*18a10*/  LDSM.16.M88.4 R184, [R232] ;  /* 0x00000000e8b8783b */ /* 0x000fea0000000200 */
[C---:B--2---:R-:W-:Y:S06]  /*18a20*/  HMMA.16816.F32.BF16 R116, R172.reuse, R188, R116 ;  /* 0x000000bcac74723c */ /* 0x044fec0000041874 */
[C---:B------:R-:W-:Y:S01]  /*18a30*/  HMMA.16816.F32.BF16 R120, R172.reuse, R190, R120 ;  /* 0x000000beac78723c */ /* 0x040fe20000041878 */
[----:B------:R-:W-:Y:S05]  /*18a40*/  LDSM.16.M88.4 R188, [R230] ;  /* 0x00000000e6bc783b */ /* 0x000fea0000000200 */
[C---:B-1----:R-:W-:Y:S06]  /*18a50*/  HMMA.16816.F32.BF16 R124, R172.reuse, R168, R124 ;  /* 0x000000a8ac7c723c */ /* 0x042fec000004187c */
[----:B------:R-:W-:Y:S01]  /*18a60*/  HMMA.16816.F32.BF16 R128, R172, R170, R128 ;  /* 0x000000aaac80723c */ /* 0x000fe20000041880 */
[----:B------:R-:W1:Y:S05]  /*18a70*/  LDSM.16.M88.4 R168, [R234] ;  /* 0x00000000eaa8783b */ /* 0x000e6a0000000200 */
[C---:B------:R-:W-:Y:S03]  /*18a80*/  HMMA.16816.F32.BF16 R4, R192.reuse, R196, R4 ;  /* 0x000000c4c004723c */ /* 0x040fe60000041804 */
[----:B------:R-:W2:Y:S03]  /*18a90*/  LDSM.16.M88.4 R172, [R233] ;  /* 0x00000000e9ac783b */ /* 0x000ea60000000200 */
[C---:B------:R-:W-:Y:S05]  /*18aa0*/  HMMA.16816.F32.BF16 R8, R192.reuse, R198, R8 ;  /* 0x000000c6c008723c */ /* 0x040fea0000041808 */
[----:B------:R-:W-:Y:S01]  /*18ab0*/  LDSM.16.M88.4 R196, [R229] ;  /* 0x00000000e5c4783b */ /* 0x000fe20000000200 */
        /* <DEDUP_REMOVED lines=12> */
[C---:B---3--:R-:W-:Y:S06]  /*18b80*/  HMMA.16816.F32.BF16 R44, R192.reuse, R176, R44 ;  /* 0x000000b0c02c723c */ /* 0x048fec000004182c */
[C---:B------:R-:W-:Y:S01]  /*18b90*/  HMMA.16816.F32.BF16 R48, R192.reuse, R178, R48 ;  /* 0x000000b2c030723c */ /* 0x040fe20000041830 */
[----:B------:R-:W3:Y:S05]  /*18ba0*/  LDSM.16.M88.4 R176, [R231] ;  /* 0x00000000e7b0783b */ /* 0x000eea0000000200 */
[C---:B----4-:R-:W-:Y:S06]  /*18bb0*/  HMMA.16816.F32.BF16 R52, R192.reuse, R180, R52 ;  /* 0x000000b4c034723c */ /* 0x050fec0000041834 */
[C---:B------:R-:W-:Y:S01]  /*18bc0*/  HMMA.16816.F32.BF16 R56, R192.reuse, R182, R56 ;  /* 0x000000b6c038723c */ /* 0x040fe20000041838 */
[----:B------:R-:W4:Y:S05]  /*18bd0*/  LDSM.16.M88.4 R180, [R225] ;  /* 0x00000000e1b4783b */ /* 0x000f2a0000000200 */
[C---:B-1----:R-:W-:Y:S06]  /*18be0*/  HMMA.16816.F32.BF16 R60, R192.reuse, R168, R60 ;  /* 0x000000a8c03c723c */ /* 0x042fec000004183c */
[C---:B------:R-:W-:Y:S01]  /*18bf0*/  HMMA.16816.F32.BF16 R64, R192.reuse, R170, R64 ;  /* 0x000000aac040723c */ /* 0x040fe20000041840 */
[----:B------:R-:W1:Y:S05]  /*18c00*/  LDSM.16.M88.4 R168, [R219+0x800] ;  /* 0x00080000dba8783b */ /* 0x000e6a0000000200 */
[C---:B--2---:R-:W-:Y:S06]  /*18c10*/  HMMA.16816.F32.BF16 R68, R192.reuse, R172, R68 ;  /* 0x000000acc044723c */ /* 0x044fec0000041844 */
[C---:B------:R-:W-:Y:S06]  /*18c20*/  HMMA.16816.F32.BF16 R72, R192.reuse, R174, R72 ;  /* 0x000000aec048723c */ /* 0x040fec0000041848 */
[C---:B------:R-:W-:Y:S06]  /*18c30*/  HMMA.16816.F32.BF16 R76, R192.reuse, R184, R76 ;  /* 0x000000b8c04c723c */ /* 0x040fec000004184c */
[C---:B------:R-:W-:Y:S06]  /*18c40*/  HMMA.16816.F32.BF16 R80, R192.reuse, R186, R80 ;  /* 0x000000bac050723c */ /* 0x040fec0000041850 */
[C---:B---3--:R-:W-:Y:S06]  /*18c50*/  HMMA.16816.F32.BF16 R84, R192.reuse, R176, R84 ;  /* 0x000000b0c054723c */ /* 0x048fec0000041854 */
        /* <DEDUP_REMOVED lines=10> */
[----:B------:R-:W-:Y:S06]  /*18d00*/  HMMA.16816.F32.BF16 R128, R192, R210, R128 ;  /* 0x000000d2c080723c */ /* 0x000fec0000041880 */
[C---:B----4-:R-:W-:Y:S06]  /*18d10*/  HMMA.16816.F32.BF16 R4, R180.reuse, R212, R4 ;  /* 0x000000d4b404723c */ /* 0x050fec0000041804 */
[C---:B------:R-:W-:Y:S06]  /*18d20*/  HMMA.16816.F32.BF16 R8, R180.reuse, R214, R8 ;  /* 0x000000d6b408723c */ /* 0x040fec0000041808 */
[C---:B-1----:R-:W-:Y:S06]  /*18d30*/  HMMA.16816.F32.BF16 R12, R180.reuse, R168, R12 ;  /* 0x000000a8b40c723c */ /* 0x042fec000004180c */
[C---:B------:R-:W-:Y:S06]  /*18d40*/  HMMA.16816.F32.BF16 R16, R180.reuse, R170, R16 ;  /* 0x000000aab410723c */ /* 0x040fec0000041810 */
[----:B------:R-:W-:Y:S01]  /*18d50*/  FMUL.FTZ R4, R4, UR13 ;  /* 0x0000000d04047c20 */ /* 0x000fe20008410000 */
[----:B------:R-:W-:Y:S01]  /*18d60*/  FMUL.FTZ R5, R5, UR13 ;  /* 0x0000000d05057c20 */ /* 0x000fe20008410000 */
[----:B------:R-:W-:Y:S02]  /*18d70*/  FMUL.FTZ R6, R6, UR13 ;  /* 0x0000000d06067c20 */ /* 0x000fe40008410000 */
[----:B------:R-:W1:Y:S01]  /*18d80*/  MUFU.TANH R191, R4 ;  /* 0x0000000400bf7308 */ /* 0x000e620000002400 */
[----:B------:R-:W-:Y:S01]  /*18d90*/  FMUL.FTZ R7, R7, UR13 ;  /* 0x0000000d07077c20 */ /* 0x000fe20008410000 */
[----:B------:R-:W-:Y:S01]  /*18da0*/  FMUL.FTZ R8, R8, UR13 ;  /* 0x0000000d08087c20 */ /* 0x000fe20008410000 */
[----:B------:R-:W-:Y:S01]  /*18db0*/  FMUL.FTZ R9, R9, UR13 ;  /* 0x0000000d09097c20 */ /* 0x000fe20008410000 */
[----:B------:R-:W-:Y:S01]  /*18dc0*/  FMUL.FTZ R10, R10, UR13 ;  /* 0x0000000d0a0a7c20 */ /* 0x000fe20008410000 */
[----:B------:R-:W-:Y:S05]  /*18dd0*/  FMUL.FTZ R11, R11, UR13 ;  /* 0x0000000d0b0b7c20 */ /* 0x000fea0008410000 */
[----:B------:R-:W2:Y:S01]  /*18de0*/  MUFU.TANH R199, R5 ;  /* 0x0000000500c77308 */ /* 0x000ea20000002400 */
[----:B------:R-:W-:Y:S01]  /*18df0*/  FMUL.FTZ R12, R12, UR13 ;  /* 0x0000000d0c0c7c20 */ /* 0x000fe20008410000 */
[----:B------:R-:W-:Y:S01]  /*18e00*/  FMUL.FTZ R13, R13, UR13 ;  /* 0x0000000d0d0d7c20 */ /* 0x000fe20008410000 */
[----:B------:R-:W-:Y:S01]  /*18e10*/  FMUL.FTZ R14, R14, UR13 ;  /* 0x0000000d0e0e7c20 */ /* 0x000fe20008410000 */
[----:B------:R-:W-:Y:S01]  /*18e20*/  FMUL.FTZ R15, R15, UR13 ;  /* 0x0000000d0f0f7c20 */ /* 0x000fe20008410000 */
[----:B------:R-:W-:Y:S01]  /*18e30*/  FMUL.FTZ R16, R16, UR13 ;  /* 0x0000000d10107c20 */ /* 0x000fe20008410000 */
[----:B------:R-:W-:Y:S04]  /*18e40*/  FMUL.FTZ R17, R17, UR13 ;  /* 0x0000000d11117c20 */ /* 0x000fe80008410000 */
[----:B------:R-:W3:Y:S01]  /*18e50*/  MUFU.TANH R189, R6 ;  /* 0x0000000600bd7308 */ /* 0x000ee20000002400 */
[----:B------:R-:W-:Y:S01]  /*18e60*/  FMUL.FTZ R18, R18, UR13 ;  /* 0x0000000d12127c20 */ /* 0x000fe20008410000 */
[----:B------:R-:W-:Y:S08]  /*18e70*/  FMUL.FTZ R19, R19, UR13 ;  /* 0x0000000d13137c20 */ /* 0x000ff00008410000 */
[----:B------:R4:W1:Y:S10]  /*18e80*/  MUFU.TANH R198, R7 ;  /* 0x0000000700c67308 */ /* 0x0008740000002400 */
[----:B------:R-:W1:Y:S10]  /*18e90*/  MUFU.TANH R197, R8 ;  /* 0x0000000800c57308 */ /* 0x000e740000002400 */
[----:B------:R-:W1:Y:S01]  /*18ea0*/  MUFU.TANH R196, R9 ;  /* 0x0000000900c47308 */ /* 0x000e620000002400 */
[----:B----4-:R-:W4:Y:S09]  /*18eb0*/  LDSM.16.M88.4 R4, [R219+0x1000] ;  /* 0x00100000db04783b */ /* 0x010f320000000200 */
[----:B------:R-:W1:Y:S10]  /*18ec0*/  MUFU.TANH R195, R10 ;  /* 0x0000000a00c37308 */ /* 0x000e740000002400 */
[----:B------:R2:W1:Y:S10]  /*18ed0*/  MUFU.TANH R192, R11 ;  /* 0x0000000b00c07308 */ /* 0x0004740000002400 */
[----:B------:R-:W1:Y:S10]  /*18ee0*/  MUFU.TANH R190, R12 ;  /* 0x0000000c00be7308 */ /* 0x000e740000002400 */
[----:B------:R-:W1:Y:S01]  /*18ef0*/  MUFU.TANH R188, R13 ;  /* 0x0000000d00bc7308 */ /* 0x000e620000002400 */
[----:B--2---:R-:W2:Y:S09]  /*18f00*/  LDSM.16.M88.4 R8, [R219+0x1800] ;  /* 0x00180000db08783b */ /* 0x004eb20000000200 */
[----:B------:R-:W1:Y:S01]  /*18f10*/  MUFU.TANH R186, R14 ;  /* 0x0000000e00ba7308 */ /* 0x000e620000002400 */
[C---:B----4-:R-:W-:Y:S06]  /*18f20*/  HMMA.16816.F32.BF16 R20, R180.reuse, R4, R20 ;  /* 0x00000004b414723c */ /* 0x050fec0000041814 */
[C---:B------:R-:W-:Y:S03]  /*18f30*/  HMMA.16816.F32.BF16 R24, R180.reuse, R6, R24 ;  /* 0x00000006b418723c */ /* 0x040fe60000041818 */
[----:B------:R-:W4:Y:S01]  /*18f40*/  MUFU.TANH R185, R15 ;  /* 0x0000000f00b97308 */ /* 0x000f220000002400 */
[----:B------:R-:W3:Y:S09]  /*18f50*/  LDSM.16.M88.4 R4, [R219+0x2000] ;  /* 0x00200000db04783b */ /* 0x000ef20000000200 */
[----:B------:R-:W1:Y:S10]  /*18f60*/  MUFU.TANH R177, R16 ;  /* 0x0000001000b17308 */ /* 0x000e740000002400 */
[----:B------:R-:W1:Y:S01]  /*18f70*/  MUFU.TANH R176, R17 ;  /* 0x0000001100b07308 */ /* 0x000e620000002400 */
[----:B------:R-:W-:Y:S01]  /*18f80*/  FMUL.FTZ R20, R20, UR13 ;  /* 0x0000000d14147c20 */ /* 0x000fe20008410000 */
[----:B------:R-:W-:Y:S01]  /*18f90*/  FMUL.FTZ R21, R21, UR13 ;  /* 0x0000000d15157c20 */ /* 0x000fe20008410000 */
[----:B------:R-:W-:Y:S01]  /*18fa0*/  FMUL.FTZ R22, R22, UR13 ;  /* 0x0000000d16167c20 */ /* 0x000fe20008410000 */
[----:B------:R-:W-:Y:S01]  /*18fb0*/  FMUL.FTZ R23, R23, UR13 ;  /* 0x0000000d17177c20 */ /* 0x000fe20008410000 */
[----:B------:R-:W-:Y:S05]  /*18fc0*/  FMUL.FTZ R24, R24, UR13 ;  /* 0x0000000d18187c20 */ /* 0x000fea0008410000 */
[----:B------:R-:W1:Y:S01]  /*18fd0*/  MUFU.TANH R175, R18 ;  /* 0x0000001200af7308 */ /* 0x000e620000002400 */
[C---:B--2---:R-:W-:Y:S03]  /*18fe0*/  HMMA.16816.F32.BF16 R28, R180.reuse, R8, R28 ;  /* 0x00000008b41c723c */ /* 0x044fe6000004181c */
[----:B------:R-:W-:Y:S01]  /*18ff0*/  FMUL.FTZ R25, R25, UR13 ;  /* 0x0000000d19197c20 */ /* 0x000fe20008410000 */
[----:B------:R-:W-:Y:S01]  /*19000*/  FMUL.FTZ R26, R26, UR13 ;  /* 0x0000000d1a1a7c20 */ /* 0x000fe20008410000 */
[----:B------:R-:W-:Y:S01]  /*19010*/  FMUL.FTZ R27, R27, UR13 ;  /* 0x0000000d1b1b7c20 */ /* 0x000fe20008410000 */
[C---:B------:R-:W-:Y:S03]  /*19020*/  HMMA.16816.F32.BF16 R32, R180.reuse, R10, R32 ;  /* 0x0000000ab420723c */ /* 0x040fe60000041820 */
[----:B------:R-:W2:Y:S01]  /*19030*/  MUFU.TANH R174, R19 ;  /* 0x0000001300ae7308 */ /* 0x000ea20000002400 */
[----:B------:R-:W4:Y:S09]  /*19040*/  LDSM.16.M88.4 R8, [R219+0x2800] ;  /* 0x00280000db08783b */ /* 0x000f320000000200 */
[----:B------:R-:W1:Y:S01]  /*19050*/  MUFU.TANH R172, R20 ;  /* 0x0000001400ac7308 */ /* 0x000e620000002400 */
[C---:B---3--:R-:W-:Y:S06]  /*19060*/  HMMA.16816.F32.BF16 R36, R180.reuse, R4, R36 ;  /* 0x00000004b424723c */ /* 0x048fec0000041824 */
[C---:B------:R-:W-:Y:S03]  /*19070*/  HMMA.16816.F32.BF16 R40, R180.reuse, R6, R40 ;  /* 0x00000006b428723c */ /* 0x040fe60000041828 */
[----:B------:R-:W3:Y:S01]  /*19080*/  MUFU.TANH R171, R21 ;  /* 0x0000001500ab7308 */ /* 0x000ee20000002400 */
[----:B------:R-:W2:Y:S01]  /*19090*/  LDSM.16.M88.4 R4, [R219+0x3000] ;  /* 0x00300000db04783b */ /* 0x000ea20000000200 */
[----:B------:R-:W-:Y:S01]  /*190a0*/  FMUL.FTZ R29, R29, UR13 ;  /* 0x0000000d1d1d7c20 */ /* 0x000fe20008410000 */
[----:B------:R-:W-:Y:S01]  /*190b0*/  FMUL.FTZ R30, R30, UR13 ;  /* 0x0000000d1e1e7c20 */ /* 0x000fe20008410000 */
[----:B------:R-:W-:Y:S01]  /*190c0*/  FMUL.FTZ R31, R31, UR13 ;  /* 0x0000000d1f1f7c20 */ /* 0x000fe20008410000 */
[----:B------:R-:W-:Y:S05]  /*190d0*/  FMUL.FTZ R32, R32, UR13 ;  /* 0x0000000d20207c20 */ /* 0x000fea0008410000 */
[----:B------:R-:W1:Y:S01]  /*190e0*/  MUFU.TANH R187, R29 ;  /* 0x0000001d00bb7308 */ /* 0x000e620000002400 */
[----:B------:R-:W-:Y:S01]  /*190f0*/  FMUL.FTZ R33, R33, UR13 ;  /* 0x0000000d21217c20 */ /* 0x000fe20008410000 */
[----:B------:R-:W-:Y:S01]  /*19100*/  FMUL.FTZ R34, R34, UR13 ;  /* 0x0000000d22227c20 */ /* 0x000fe20008410000 */
[----:B------:R-:W-:Y:S01]  /*19110*/  FMUL.FTZ R35, R35, UR13 ;  /* 0x0000000d23237c20 */ /* 0x000fe20008410000 */
[----:B------:R-:W-:Y:S06]  /*19120*/  FMUL.FTZ R28, R28, UR13 ;  /* 0x0000000d1c1c7c20 */ /* 0x000fec0008410000 */
[----:B------:R-:W1:Y:S01]  /*19130*/  MUFU.TANH R194, R30 ;  /* 0x0000001e00c27308 */ /* 0x000e620000002400 */
[----:B------:R-:W-:Y:S01]  /*19140*/  FMUL.FTZ R37, R37, UR13 ;  /* 0x0000000d25257c20 */ /* 0x000fe20008410000 */
[----:B------:R-:W-:Y:S01]  /*19150*/  FMUL.FTZ R36, R36, UR13 ;  /* 0x0000000d24247c20 */ /* 0x000fe20008410000 */
[----:B------:R-:W-:Y:S01]  /*19160*/  FMUL.FTZ R38, R38, UR13 ;  /* 0x0000000d26267c20 */ /* 0x000fe20008410000 */
[----:B------:R-:W-:Y:S01]  /*19170*/  FMUL.FTZ R39, R39, UR13 ;  /* 0x0000000d27277c20 */ /* 0x000fe20008410000 */
[----:B------:R-:W-:Y:S05]  /*19180*/  FMUL.FTZ R40, R40, UR13 ;  /* 0x0000000d28287c20 */ /* 0x000fea0008410000 */
[----:B------:R3:W1:Y:S01]  /*19190*/  MUFU.TANH R202, R37 ;  /* 0x0000002500ca7308 */ /* 0x0006620000002400 */
[C---:B----4-:R-:W-:Y:S03]  /*191a0*/  HMMA.16816.F32.BF16 R44, R180.reuse, R8, R44 ;  /* 0x00000008b42c723c */ /* 0x050fe6000004182c */
[----:B------:R-:W-:Y:S01]  /*191b0*/  FMUL.FTZ R41, R41, UR13 ;  /* 0x0000000d29297c20 */ /* 0x000fe20008410000 */
[----:B------:R-:W-:Y:S01]  /*191c0*/  FMUL.FTZ R42, R42, UR13 ;  /* 0x0000000d2a2a7c20 */ /* 0x000fe20008410000 */
[----:B------:R-:W-:Y:S01]  /*191d0*/  FMUL.FTZ R43, R43, UR13 ;  /* 0x0000000d2b2b7c20 */ /* 0x000fe20008410000 */
[C---:B------:R-:W-:Y:S03]  /*191e0*/  HMMA.16816.F32.BF16 R48, R180.reuse, R10, R48 ;  /* 0x0000000ab430723c */ /* 0x040fe60000041830 */
[----:B------:R-:W4:Y:S01]  /*191f0*/  MUFU.TANH R193, R31 ;  /* 0x0000001f00c17308 */ /* 0x000f220000002400 */
[----:B------:R-:W1:Y:S09]  /*19200*/  LDSM.16.M88.4 R8, [R219+0x3800] ;  /* 0x00380000db08783b */ /* 0x000e720000000200 */
[----:B------:R-:W1:Y:S01]  /*19210*/  MUFU.TANH R200, R35 ;  /* 0x0000002300c87308 */ /* 0x000e620000002400 */
[C---:B--2---:R-:W-:Y:S06]  /*19220*/  HMMA.16816.F32.BF16 R52, R180.reuse, R4, R52 ;  /* 0x00000004b434723c */ /* 0x044fec0000041834 */
[C---:B------:R-:W-:Y:S03]  /*19230*/  HMMA.16816.F32.BF16 R56, R180.reuse, R6, R56 ;  /* 0x00000006b438723c */ /* 0x040fe60000041838 */
[----:B------:R-:W2:Y:S01]  /*19240*/  MUFU.TANH R201, R36 ;  /* 0x0000002400c97308 */ /* 0x000ea20000002400 */
[----:B------:R-:W3:Y:S01]  /*19250*/  LDSM.16.M88.4 R4, [R219+0x4000] ;  /* 0x00400000db04783b */ /* 0x000ee20000000200 */
        /* <DEDUP_REMOVED lines=9> */
[----:B------:R-:W2:Y:S01]  /*192f0*/  MUFU.TANH R247, R51 ;  /* 0x0000003300f77308 */ /* 0x000ea20000002400 */
[----:B------:R-:W-:Y:S01]  /*19300*/  FMUL.FTZ R52, R52, UR13 ;  /* 0x0000000d34347c20 */ /* 0x000fe20008410000 */
[----:B------:R-:W-:Y:S01]  /*19310*/  FMUL.FTZ R53, R53, UR13 ;  /* 0x0000000d35357c20 */ /* 0x000fe20008410000 */
[----:B------:R-:W-:Y:S01]  /*19320*/  FMUL.FTZ R54, R54, UR13 ;  /* 0x0000000d36367c20 */ /* 0x000fe20008410000 */
[----:B------:R-:W-:Y:S01]  /*19330*/  FMUL.FTZ R55, R55, UR13 ;  /* 0x0000000d37377c20 */ /* 0x000fe20008410000 */
[----:B------:R-:W-:Y:S05]  /*19340*/  FMUL.FTZ R56, R56, UR13 ;  /* 0x0000000d38387c20 */ /* 0x000fea0008410000 */
[----:B------:R-:W2:Y:S01]  /*19350*/  MUFU.TANH R203, R39 ;  /* 0x0000002700cb7308 */ /* 0x000ea20000002400 */
[C---:B-1----:R-:W-:Y:S03]  /*19360*/  HMMA.16816.F32.BF16 R60, R180.reuse, R8, R60 ;  /* 0x00000008b43c723c */ /* 0x042fe6000004183c */
[----:B------:R-:W-:Y:S01]  /*19370*/  FMUL.FTZ R57, R57, UR13 ;  /* 0x0000000d39397c20 */ /* 0x000fe20008410000 */
[----:B------:R-:W-:Y:S01]  /*19380*/  FMUL.FTZ R58, R58, UR13 ;  /* 0x0000000d3a3a7c20 */ /* 0x000fe20008410000 */
[----:B------:R-:W-:Y:S01]  /*19390*/  FMUL.FTZ R59, R59, UR13 ;  /* 0x0000000d3b3b7c20 */ /* 0x000fe20008410000 */
[C---:B------:R-:W-:Y:S03]  /*193a0*/  HMMA.16816.F32.BF16 R64, R180.reuse, R10, R64 ;  /* 0x0000000ab440723c */ /* 0x040fe60000041840 */
[----:B------:R-:W1:Y:S01]  /*193b0*/  MUFU.TANH R205, R40 ;  /* 0x0000002800cd7308 */ /* 0x000e620000002400 */
        /* <DEDUP_REMOVED lines=21> */
[----:B------:R-:W1:Y:S01]  /*19510*/  MUFU.TANH R210, R45 ;  /* 0x0000002d00d27308 */ /* 0x000e620000002400 */
[C---:B----4-:R-:W-:Y:S03]  /*19520*/  HMMA.16816.F32.BF16 R76, R180.reuse, R8, R76 ;  /* 0x00000008b44c723c */ /* 0x050fe6000004184c */
[----:B------:R-:W-:Y:S01]  /*19530*/  FMUL.FTZ R73, R73, UR13 ;  /* 0x0000000d49497c20 */ /* 0x000fe20008410000 */
[----:B------:R-:W-:Y:S01]  /*19540*/  FMUL.FTZ R74, R74, UR13 ;  /* 0x0000000d4a4a7c20 */ /* 0x000fe20008410000 */
[----:B------:R-:W-:Y:S01]  /*19550*/  FMUL.FTZ R75, R75, UR13 ;  /* 0x0000000d4b4b7c20 */ /* 0x000fe20008410000 */
[C---:B------:R-:W-:Y:S03]  /*19560*/  HMMA.16816.F32.BF16 R80, R180.reuse, R10, R80 ;  /* 0x0000000ab450723c */ /* 0x040fe60000041850 */
[----:B------:R-:W4:Y:S01]  /*19570*/  MUFU.TANH R211, R46 ;  /* 0x0000002e00d37308 */ /* 0x000f220000002400 */
[----:B------:R-:W3:Y:S09]  /*19580*/  LDSM.16.M88.4 R8, [R219+0x5800] ;  /* 0x00580000db08783b */ /* 0x000ef20000000200 */
[----:B------:R-:W1:Y:S01]  /*19590*/  MUFU.TANH R212, R47 ;  /* 0x0000002f00d47308 */ /* 0x000e620000002400 */
[C---:B--2---:R-:W-:Y:S06]  /*195a0*/  HMMA.16816.F32.BF16 R84, R180.reuse, R4, R84 ;  /* 0x00000004b454723c */ /* 0x044fec0000041854 */
[C---:B------:R-:W-:Y:S03]  /*195b0*/  HMMA.16816.F32.BF16 R88, R180.reuse, R6, R88 ;  /* 0x00000006b458723c */ /* 0x040fe60000041858 */
[----:B------:R-:W2:Y:S01]  /*195c0*/  MUFU.TANH R213, R48 ;  /* 0x0000003000d57308 */ /* 0x000ea20000002400 */
[----:B------:R-:W4:Y:S01]  /*195d0*/  LDSM.16.M88.4 R4, [R219+0x6000] ;  /* 0x00600000db04783b */ /* 0x000f220000000200 */
        /* <DEDUP_REMOVED lines=16> */
[C---:B---3--:R-:W-:Y:S03]  /*196e0*/  HMMA.16816.F32.BF16 R92, R180.reuse, R8, R92 ;  /* 0x00000008b45c723c */ /* 0x048fe6000004185c */
[----:B------:R-:W-:Y:S01]  /*196f0*/  FMUL.FTZ R89, R89, UR13 ;  /* 0x0000000d59597c20 */ /* 0x000fe20008410000 */
[----:B------:R-:W-:Y:S01]  /*19700*/  FMUL.FTZ R90, R90, UR13 ;  /* 0x0000000d5a5a7c20 */ /* 0x000fe20008410000 */
[----:B------:R-:W-:Y:S01]  /*19710*/  FMUL.FTZ R91, R91, UR13 ;  /* 0x0000000d5b5b7c20 */ /* 0x000fe20008410000 */
[C---:B------:R-:W-:Y:S03]  /*19720*/  HMMA.16816.F32.BF16 R96, R180.reuse, R10, R96 ;  /* 0x0000000ab460723c */ /* 0x040fe60000041860 */
[----:B------:R-:W3:Y:S01]  /*19730*/  MUFU.TANH R170, R22 ;  /* 0x0000001600aa7308 */ /* 0x000ee20000002400 */
[----:B------:R-:W2:Y:S09]  /*19740*/  LDSM.16.M88.4 R8, [R219+0x6800] ;  /* 0x00680000db08783b */ /* 0x000eb20000000200 */
[----:B------:R-:W1:Y:S01]  /*19750*/  MUFU.TANH R169, R23 ;  /* 0x0000001700a97308 */ /* 0x000e620000002400 */
[C---:B----4-:R-:W-:Y:S06]  /*19760*/  HMMA.16816.F32.BF16 R100, R180.reuse, R4, R100 ;  /* 0x00000004b464723c */ /* 0x050fec0000041864 */
[C---:B------:R-:W-:Y:S03]  /*19770*/  HMMA.16816.F32.BF16 R104, R180.reuse, R6, R104 ;  /* 0x00000006b468723c */ /* 0x040fe60000041868 */
[----:B------:R-:W4:Y:S01]  /*19780*/  MUFU.TANH R168, R24 ;  /* 0x0000001800a87308 */ /* 0x000f220000002400 */
        /* <DEDUP_REMOVED lines=23> */
[----:B------:R-:W4:Y:S02]  /*19900*/  LDSM.16.M88.4 R8, [R219+0x7800] ;  /* 0x00780000db08783b */ /* 0x000f240000000200 */
[----:B------:R-:W-:Y:S07]  /*19910*/  DEPBAR.LE SB0, 0x0 ;  /* 0x000080000000791a */ /* 0x000fee0000000000 */
[----:B------:R-:W1:Y:S01]  /*19920*/  MUFU.TANH R32, R32 ;  /* 0x0000002000207308 */ /* 0x000e620000002400 */
[----:B------:R-:W-:Y:S01]  /*19930*/  BAR.SYNC.DEFER_BLOCKING 0x0 ;  /* 0x0000000000007b1d */ /* 0x000fe20000010000 */
[C---:B---3--:R-:W-:Y:S08]  /*19940*/  HMMA.16816.F32.BF16 R116, R180.reuse, R4, R116 ;  /* 0x00000004b474723c */ /* 0x048ff00000041874 */
[----:B------:R-:W3:Y:S01]  /*19950*/  MUFU.TANH R33, R33 ;  /* 0x0000002100217308 */ /* 0x000ee20000002400 */
[C---:B------:R-:W-:Y:S03]  /*19960*/  HMMA.16816.F32.BF16 R120, R180.reuse, R6, R120 ;  /* 0x00000006b478723c */ /* 0x040fe60000041878 */
[----:B------:R-:W-:Y:S01]  /*19970*/  FMUL.FTZ R108, R108, UR13 ;  /* 0x0000000d6c6c7c20 */ /* 0x000fe20008410000 */
[----:B------:R-:W-:Y:S01]  /*19980*/  FMUL.FTZ R110, R110, UR13 ;  /* 0x0000000d6e6e7c20 */ /* 0x000fe20008410000 */
[----:B------:R-:W-:Y:S04]  /*19990*/  FMUL.FTZ R112, R112, UR13 ;  /* 0x0000000d70707c20 */ /* 0x000fe80008410000 */
[----:B------:R-:W1:Y:S02]  /*199a0*/  MUFU.TANH R34, R34 ;  /* 0x0000002200227308 */ /* 0x000e640000002400 */
[----:B------:R-:W-:Y:S01]  /*199b0*/  FMUL.FTZ R113, R113, UR13 ;  /* 0x0000000d71717c20 */ /* 0x000fe20008410000 */
[----:B------:R-:W-:Y:S01]  /*199c0*/  FMUL.FTZ R114, R114, UR13 ;  /* 0x0000000d72727c20 */ /* 0x000fe20008410000 */
[----:B------:R-:W-:Y:S01]  /*199d0*/  FMUL.FTZ R109, R109, UR13 ;  /* 0x0000000d6d6d7c20 */ /* 0x000fe20008410000 */
[----:B------:R-:W-:Y:S01]  /*199e0*/  FMUL.FTZ R111, R111, UR13 ;  /* 0x0000000d6f6f7c20 */ /* 0x000fe20008410000 */
[----:B------:R-:W-:Y:S04]  /*199f0*/  FMUL.FTZ R115, R115, UR13 ;  /* 0x0000000d73737c20 */ /* 0x000fe80008410000 */
[----:B------:R-:W1:Y:S01]  /*19a00*/  MUFU.TANH R246, R52 ;  /* 0x0000003400f67308 */ /* 0x000e620000002400 */
[----:B------:R-:W-:Y:S01]  /*19a10*/  FMUL.FTZ R118, R118, UR13 ;  /* 0x0000000d76767c20 */ /* 0x000fe20008410000 */
[----:B------:R-:W-:Y:S01]  /*19a20*/  FMUL.FTZ R119, R119, UR13 ;  /* 0x0000000d77777c20 */ /* 0x000fe20008410000 */
[----:B------:R-:W-:Y:S01]  /*19a30*/  FMUL.FTZ R116, R116, UR13 ;  /* 0x0000000d74747c20 */ /* 0x000fe20008410000 */
[----:B------:R-:W-:Y:S06]  /*19a40*/  FMUL.FTZ R117, R117, UR13 ;  /* 0x0000000d75757c20 */ /* 0x000fec0008410000 */
[----:B------:R-:W1:Y:S01]  /*19a50*/  MUFU.TANH R248, R53 ;  /* 0x0000003500f87308 */ /* 0x000e620000002400 */
[C---:B----4-:R-:W-:Y:S03]  /*19a60*/  HMMA.16816.F32.BF16 R124, R180.reuse, R8, R124 ;  /* 0x00000008b47c723c */ /* 0x050fe6000004187c */
[----:B------:R-:W-:Y:S01]  /*19a70*/  FMUL.FTZ R120, R120, UR13 ;  /* 0x0000000d78787c20 */ /* 0x000fe20008410000 */
[----:B------:R-:W-:Y:S01]  /*19a80*/  FMUL.FTZ R121, R121, UR13 ;  /* 0x0000000d79797c20 */ /* 0x000fe20008410000 */
[----:B------:R-:W-:Y:S01]  /*19a90*/  FMUL.FTZ R122, R122, UR13 ;  /* 0x0000000d7a7a7c20 */ /* 0x000fe20008410000 */
[----:B------:R-:W-:Y:S03]  /*19aa0*/  HMMA.16816.F32.BF16 R128, R180, R10, R128 ;  /* 0x0000000ab480723c */ /* 0x000fe60000041880 */
[----:B------:R-:W4:Y:S02]  /*19ab0*/  MUFU.TANH R249, R54 ;  /* 0x0000003600f97308 */ /* 0x000f240000002400 */
[----:B------:R-:W-:Y:S08]  /*19ac0*/  FMUL.FTZ R123, R123, UR13 ;  /* 0x0000000d7b7b7c20 */ /* 0x000ff00008410000 */
        /* <DEDUP_REMOVED lines=8> */
[----:B------:R-:W-:Y:S01]  /*19b50*/  FMUL.FTZ R37, R130, UR13 ;  /* 0x0000000d82257c20 */ /* 0x000fe20008410000 */
[----:B------:R-:W-:Y:S01]  /*19b60*/  FMUL.FTZ R129, R129, UR13 ;  /* 0x0000000d81817c20 */ /* 0x000fe20008410000 */
[----:B------:R-:W-:Y:S07]  /*19b70*/  FMUL.FTZ R0, R131, UR13 ;  /* 0x0000000d83007c20 */ /* 0x000fee0008410000 */
[----:B------:R-:W1:Y:S10]  /*19b80*/  MUFU.TANH R31, R58 ;  /* 0x0000003a001f7308 */ /* 0x000e740000002400 */
[----:B------:R-:W1:Y:S10]  /*19b90*/  MUFU.TANH R29, R59 ;  /* 0x0000003b001d7308 */ /* 0x000e740000002400 */
[----:B------:R-:W1:Y:S10]  /*19ba0*/  MUFU.TANH R50, R60 ;  /* 0x0000003c00327308 */ /* 0x000e740000002400 */
[----:B------:R-:W1:Y:S10]  /*19bb0*/  MUFU.TANH R49, R61 ;  /* 0x0000003d00317308 */ /* 0x000e740000002400 */
[----:B------:R-:W1:Y:S10]  /*19bc0*/  MUFU.TANH R47, R62 ;  /* 0x0000003e002f7308 */ /* 0x000e740000002400 */
[----:B------:R-:W1:Y:S10]  /*19bd0*/  MUFU.TANH R35, R63 ;  /* 0x0000003f00237308 */ /* 0x000e740000002400 */
[----:B------:R-:W1:Y:S10]  /*19be0*/  MUFU.TANH R30, R64 ;  /* 0x00000040001e7308 */ /* 0x000e740000002400 */
[----:B------:R-:W1:Y:S10]  /*19bf0*/  MUFU.TANH R65, R65 ;  /* 0x0000004100417308 */ /* 0x000e740000002400 */
[----:B------:R2:W1:Y:S10]  /*19c00*/  MUFU.TANH R66, R67 ;  /* 0x0000004300427308 */ /* 0x0004740000002400 */
[----:B------:R3:W1:Y:S10]  /*19c10*/  MUFU.TANH R48, R68 ;  /* 0x0000004400307308 */ /* 0x0006740000002400 */
[----:B------:R-:W1:Y:S01]  /*19c20*/  MUFU.TANH R69, R69 ;  /* 0x0000004500457308 */ /* 0x000e620000002400 */
[----:B--2---:R-:W-:Y:S09]  /*19c30*/  MOV R67, R244 ;  /* 0x000000f400437202 */ /* 0x004ff20000000f00 */
[----:B------:R-:W2:Y:S01]  /*19c40*/  MUFU.TANH R70, R70 ;  /* 0x0000004600467308 */ /* 0x000ea20000002400 */
[----:B---3--:R-:W-:Y:S09]  /*19c50*/  MOV R68, R245 ;  /* 0x000000f500447202 */ /* 0x008ff20000000f00 */
[----:B------:R-:W3:Y:S10]  /*19c60*/  MUFU.TANH R71, R71 ;  /* 0x0000004700477308 */ /* 0x000ef40000002400 */
        /* <DEDUP_REMOVED lines=38> */
[----:B------:R-:W1:Y:S10]  /*19ed0*/  MUFU.TANH R110, R110 ;  /* 0x0000006e006e7308 */ /* 0x000e740000002400 */
[----:B------:R1:W1:Y:S10]  /*19ee0*/  MUFU.TANH R44, R111 ;  /* 0x0000006f002c7308 */ /* 0x0002740000002400 */
[----:B------:R-:W1:Y:S10]  /*19ef0*/  MUFU.TANH R112, R112 ;  /* 0x0000007000707308 */ /* 0x000e740000002400 */
[----:B------:R-:W1:Y:S10]  /*19f00*/  MUFU.TANH R113, R113 ;  /* 0x0000007100717308 */ /* 0x000e740000002400 */
[----:B------:R-:W1:Y:S10]  /*19f10*/  MUFU.TANH R114, R114 ;  /* 0x0000007200727308 */ /* 0x000e740000002400 */
[----:B------:R1:W1:Y:S10]  /*19f20*/  MUFU.TANH R46, R115 ;  /* 0x00000073002e7308 */ /* 0x0002740000002400 */
[----:B------:R1:W1:Y:S10]  /*19f30*/  MUFU.TANH R45, R116 ;  /* 0x00000074002d7308 */ /* 0x0002740000002400 */
[----:B------:R1:W1:Y:S10]  /*19f40*/  MUFU.TANH R42, R117 ;  /* 0x00000075002a7308 */ /* 0x0002740000002400 */
[----:B------:R-:W1:Y:S10]  /*19f50*/  MUFU.TANH R118, R118 ;  /* 0x0000007600767308 */ /* 0x000e740000002400 */
[----:B------:R-:W1:Y:S10]  /*19f60*/  MUFU.TANH R119, R119 ;  /* 0x0000007700777308 */ /* 0x000e740000002400 */
[----:B------:R1:W1:Y:S10]  /*19f70*/  MUFU.TANH R36, R120 ;  /* 0x0000007800247308 */ /* 0x0002740000002400 */
[----:B------:R1:W1:Y:S10]  /*19f80*/  MUFU.TANH R39, R121 ;  /* 0x0000007900277308 */ /* 0x0002740000002400 */
[----:B------:R1:W1:Y:S10]  /*19f90*/  MUFU.TANH R40, R122 ;  /* 0x0000007a00287308 */ /* 0x0002740000002400 */
[----:B------:R1:W1:Y:S10]  /*19fa0*/  MUFU.TANH R41, R123 ;  /* 0x0000007b00297308 */ /* 0x0002740000002400 */
[----:B------:R-:W1:Y:S10]  /*19fb0*/  MUFU.TANH R124, R124 ;  /* 0x0000007c007c7308 */ /* 0x000e740000002400 */
[----:B------:R-:W1:Y:S10]  /*19fc0*/  MUFU.TANH R125, R125 ;  /* 0x0000007d007d7308 */ /* 0x000e740000002400 */
[----:B------:R-:W1:Y:S10]  /*19fd0*/  MUFU.TANH R126, R126 ;  /* 0x0000007e007e7308 */ /* 0x000e740000002400 */
[----:B------:R1:W1:Y:S10]  /*19fe0*/  MUFU.TANH R180, R127 ;  /* 0x0000007f00b47308 */ /* 0x0002740000002400 */
[----:B------:R-:W1:Y:S10]  /*19ff0*/  MUFU.TANH R128, R128 ;  /* 0x0000008000807308 */ /* 0x000e740000002400 */
[----:B------:R1:W1:Y:S10]  /*1a000*/  MUFU.TANH R181, R129 ;  /* 0x0000008100b57308 */ /* 0x0002740000002400 */
[----:B------:R-:W1:Y:S10]  /*1a010*/  MUFU.TANH R37, R37 ;  /* 0x0000002500257308 */ /* 0x000e740000002400 */
[----:B------:R1:W1:Y:S01]  /*1a020*/  MUFU.TANH R38, R0 ;  /* 0x0000000000267308 */ /* 0x0002620000002400 */
[----:B--234-:R-:W-:Y:S05]  /*1a030*/  @!P2 BRA `(.L_x_917) ;  /* 0x000000100028a947 */ /* 0x01cfea0003800000 */
[----:B------:R-:W1:Y:S01]  /*1a040*/  LDC R28, c[0x0][0x248] ;  /* 0x00009200ff1c7b82 */ /* 0x000e620000000800 */
[----:B------:R-:W-:Y:S07]  /*1a050*/  ULDC.64 UR10, c[0x0][0x248] ;  /* 0x00009200000a7ab9 */ /* 0x000fee0000000a00 */
[----:B------:R-:W2:Y:S08]  /*1a060*/  @!P1 LDC R8, c[0x0][0x24c] ;  /* 0x00009300ff089b82 */ /* 0x000eb00000000800 */
[----:B------:R-:W3:Y:S01]  /*1a070*/  @!P1 LDC R9, c[0x0][0x24c] ;  /* 0x00009300ff099b82 */ /* 0x000ee20000000800 */
[----:B-1----:R-:W-:Y:S04]  /*1a080*/  LEA R0, -R28, RZ, 0x8 ;  /* 0x000000ff1c007211 */ /* 0x002fe800078e41ff */
[----:B------:R-:W-:Y:S01]  /*1a090*/  SHF.R.S32.HI R2, RZ, 0x1f, R0 ;  /* 0x0000001fff027819 */ /* 0x000fe20000011400 */
[----:B------:R-:W-:Y:S06]  /*1a0a0*/  @!P0 BRA `(.L_x_918) ;  /* 0x00000004000c8947 */ /* 0x000fec0003800000 */
[----:B------:R-:W4:Y:S01]  /*1a0b0*/  LDL.64 R12, [R1+0x8] ;  /* 0x00000800010c7983 */ /* 0x000f220000100a00 */
        /* <DEDUP_REMOVED lines=31> */
[----:B------:R-:W-:Y:S01]  /*1a2b0*/  LOP3.LUT R3, R10, UR10, RZ, 0x3c, !PT ;  /* 0x0000000a0a037c12 */ /* 0x000fe2000f8e3cff */
[----:B------:R-:W-:Y:S01]  /*1a2c0*/  UMOV UR10, UR6 ;  /* 0x00000006000a7c82 */ /* 0x000fe20008000000 */
[----:B------:R-:W-:Y:S02]  /*1a2d0*/  ISETP.GE.U32.AND P6, PT, R4, R7, PT ;  /* 0x000000070400720c */ /* 0x000fe40003fc6070 */
[----:B------:R-:W-:Y:S02]  /*1a2e0*/  ISETP.GE.AND P2, PT, R3, RZ, PT ;  /* 0x000000ff0300720c */ /* 0x000fe40003f46270 */
[C---:B------:R-:W-:Y:S02]  /*1a2f0*/  LOP3.LUT R4, R10.reuse, UR8, RZ, 0x3c, !PT ;  /* 0x000000080a047c12 */ /* 0x040fe4000f8e3cff */
        /* <DEDUP_REMOVED lines=30> */
.L_x_918:
[----:B------:R4:W-:Y:S01]  /*1a4e0*/  @P1 STS.128 [R241+0x2000], RZ ;  /* 0x002000fff1001388 */ /* 0x0009e20000000c00 */
[CC--:B------:R-:W-:Y:S01]  /*1a4f0*/  LEA R4, P3, R0.reuse, R242.reuse, 0x1 ;  /* 0x000000f200047211 */ /* 0x0c0fe200078608ff */
[--C-:B------:R-:W-:Y:S01]  /*1a500*/  @!P1 IMAD.MOV.U32 R7, RZ, RZ, R2.reuse ;  /* 0x000000ffff079224 */ /* 0x100fe200078e0002 */
[C---:B------:R-:W-:Y:S01]  /*1a510*/  @!P1 IADD3 R3, P2, R0.reuse, UR15, RZ ;  /* 0x0000000f00039c10 */ /* 0x040fe2000ff5e0ff */
[----:B---3--:R-:W-:Y:S01]  /*1a520*/  @!P1 IMAD R9, R9, 0x30, RZ ;  /* 0x0000003009099824 */ /* 0x008fe200078e02ff */
[-C--:B------:R-:W-:Y:S01]  /*1a530*/  LEA.HI.X R5, R0, R243.reuse, R2, 0x1, P3 ;  /* 0x000000f300057211 */ /* 0x080fe200018f0c02 */
[----:B------:R-:W1:Y:S01]  /*1a540*/  @!P1 LDC R15, c[0x0][0x24c] ;  /* 0x00009300ff0f9b82 */ /* 0x000e620000000800 */
[----:B------:R-:W-:Y:S01]  /*1a550*/  @!P1 IADD3.X R6, R2, UR14, RZ, P2, !PT ;  /* 0x0000000e02069c10 */ /* 0x000fe200097fe4ff */
[--C-:B------:R-:W-:Y:S01]  /*1a560*/  @!P1 IMAD.MOV.U32 R22, RZ, RZ, R0.reuse ;  /* 0x000000ffff169224 */ /* 0x100fe200078e0000 */
[C---:B------:R-:W-:Y:S01]  /*1a570*/  @!P1 LEA R12, P2, R3.reuse, R242, 0x1 ;  /* 0x000000f2030c9211 */ /* 0x040fe200078408ff */
[----:B------:R-:W-:Y:S01]  /*1a580*/  @!PT LDS RZ, [RZ] ;  /* 0x00000000fffff984 */ /* 0x000fe20000000800 */
[----:B------:R-:W-:Y:S01]  /*1a590*/  @!PT LDS RZ, [RZ] ;  /* 0x00000000fffff984 */ /* 0x000fe20000000800 */
[----:B------:R-:W-:Y:S01]  /*1a5a0*/  @!PT LDS RZ, [RZ] ;  /* 0x00000000fffff984 */ /* 0x000fe20000000800 */
[----:B------:R-:W-:Y:S01]  /*1a5b0*/  @!P1 LDGSTS.E.BYPASS.LTC128B.128 [R241+0x2000], desc[UR22][R4.64] ;  /* 0x0200000004f19fae */ /* 0x000fe2000b901d56 */
[----:B------:R-:W-:Y:S01]  /*1a5c0*/  @!P1 IMAD.MOV.U32 R20, RZ, RZ, R0 ;  /* 0x000000ffff149224 */ /* 0x000fe200078e0000 */
[----:B------:R-:W-:Y:S01]  /*1a5d0*/  @!P1 MOV R23, R2 ;  /* 0x0000000200179202 */ /* 0x000fe20000000f00 */
[----:B------:R-:W-:Y:S01]  /*1a5e0*/  @!P1 IMAD.MOV.U32 R21, RZ, RZ, R2 ;  /* 0x000000ffff159224 */ /* 0x000fe200078e0002 */
[----:B------:R4:W-:Y:S01]  /*1a5f0*/  @P1 STS.128 [R241+0x2800], RZ ;  /* 0x002800fff1001388 */ /* 0x0009e20000000c00 */
[-C--:B------:R-:W-:Y:S01]  /*1a600*/  @!P1 LEA.HI.X R13, R3, R243.reuse, R6, 0x1, P2 ;  /* 0x000000f3030d9211 */ /* 0x080fe200010f0c06 */
[----:B------:R-:W-:Y:S01]  /*1a610*/  @!P1 IMAD.MOV.U32 R6, RZ, RZ, R0 ;  /* 0x000000ffff069224 */ /* 0x000fe200078e0000 */
[C---:B------:R-:W-:Y:S01]  /*1a620*/  @!P1 LEA R3, P3, R28.reuse, R0, 0x5 ;  /* 0x000000001c039211 */ /* 0x040fe200078628ff */
[----:B------:R-:W3:Y:S01]  /*1a630*/  @!P1 LDC R16, c[0x0][0x24c] ;  /* 0x00009300ff109b82 */ /* 0x000ee20000000800 */
[----:B------:R-:W-:Y:S01]  /*1a640*/  @!P1 IMAD.MOV.U32 R19, RZ, RZ, R2 ;  /* 0x000000ffff139224 */ /* 0x000fe200078e0002 */
[----:B------:R-:W-:Y:S01]  /*1a650*/  @!PT LDS RZ, [RZ] ;  /* 0x00000000fffff984 */ /* 0x000fe20000000800 */
[----:B------:R-:W-:Y:S01]  /*1a660*/  @!PT LDS RZ, [RZ] ;  /* 0x00000000fffff984 */ /* 0x000fe20000000800 */
[----:B------:R-:W-:Y:S01]  /*1a670*/  @!PT LDS RZ, [RZ] ;  /* 0x00000000fffff984 */ /* 0x000fe20000000800 */
[----:B------:R-:W-:Y:S01]  /*1a680*/  @!P1 LDGSTS.E.BYPASS.LTC128B.128 [R241+0x2800], desc[UR22][R12.64] ;  /* 0x028000000cf19fae */ /* 0x000fe2000b901d56 */
[C---:B------:R-:W-:Y:S01]  /*1a690*/  @!P1 LEA R10, P2, R3.reuse, R242, 0x1 ;  /* 0x000000f2030a9211 */ /* 0x040fe200078408ff */
[C---:B------:R-:W-:Y:S01]  /*1a6a0*/  @!P1 IMAD.WIDE.U32 R6, R28.reuse, 0x30, R6 ;  /* 0x000000301c069825 */ /* 0x040fe200078e0006 */
[----:B--2---:R-:W-:Y:S01]  /*1a6b0*/  @!P1 LEA.HI.X R8, R28, R2, R8, 0x5, P3 ;  /* 0x000000021c089211 */ /* 0x004fe200018f2c08 */
[----:B------:R4:W-:Y:S01]  /*1a6c0*/  @P1 STS.128 [R241+0x3000], RZ ;  /* 0x003000fff1001388 */ /* 0x0009e20000000c00 */
[----:B------:R-:W-:Y:S01]  /*1a6d0*/  UMOV UR6, UR10 ;  /* 0x0000000a00067c82 */ /* 0x000fe20008000000 */
[----:B------:R-:W2:Y:S01]  /*1a6e0*/  @!P1 LDC R18, c[0x0][0x24c] ;  /* 0x00009300ff129b82 */ /* 0x000ea20000000800 */
[-C--:B------:R-:W-:Y:S01]  /*1a6f0*/  @!P1 LEA.HI.X R11, R3, R243.reuse, R8, 0x1, P2 ;  /* 0x000000f3030b9211 */ /* 0x080fe200010f0c08 */
[----:B------:R-:W-:Y:S01]  /*1a700*/  @!P1 IMAD.IADD R3, R9, 0x1, R7 ;  /* 0x0000000109039824 */ /* 0x000fe200078e0207 */
[C---:B------:R-:W-:Y:S01]  /*1a710*/  @!P1 LEA R8, P2, R6.reuse, R242, 0x1 ;  /* 0x000000f206089211 */ /* 0x040fe200078408ff */
[----:B------:R-:W-:Y:S01]  /*1a720*/  @!P1 IMAD.MOV.U32 R7, RZ, RZ, R2 ;  /* 0x000000ffff079224 */ /* 0x000fe200078e0002 */
[----:B------:R-:W-:Y:S01]  /*1a730*/  UMOV UR7, UR11 ;  /* 0x0000000b00077c82 */ /* 0x000fe20008000000 */
[----:B------:R-:W-:Y:S01]  /*1a740*/  @!PT LDS RZ, [RZ] ;  /* 0x00000000fffff984 */ /* 0x000fe20000000800 */
[----:B------:R-:W-:Y:S01]  /*1a750*/  @!PT LDS RZ, [RZ] ;  /* 0x00000000fffff984 */ /* 0x000fe20000000800 */
[----:B------:R-:W-:Y:S01]  /*1a760*/  @!PT LDS RZ, [RZ] ;  /* 0x00000000fffff984 */ /* 0x000fe20000000800 */
[----:B------:R-:W-:Y:S01]  /*1a770*/  @!P1 LDGSTS.E.BYPASS.LTC128B.128 [R241+0x3000], desc[UR22][R10.64] ;  /* 0x030000000af19fae */ /* 0x000fe2000b901d56 */
[-C--:B------:R-:W-:Y:S01]  /*1a780*/  @!P1 LEA.HI.X R9, R6, R243.reuse, R3, 0x1, P2 ;  /* 0x000000f306099211 */ /* 0x080fe200010f0c03 */
[----:B------:R-:W5:Y:S01]  /*1a790*/  @!P1 LDC R17, c[0x0][0x24c] ;  /* 0x00009300ff119b82 */ /* 0x000f620000000800 */
[C---:B------:R-:W-:Y:S01]  /*1a7a0*/  @!P1 LEA R3, P3, R28.reuse, R0, 0x6 ;  /* 0x000000001c039211 */ /* 0x040fe200078630ff */
[----:B------:R4:W-:Y:S01]  /*1a7b0*/  @P1 STS.128 [R241+0x3800], RZ ;  /* 0x003800fff1001388 */ /* 0x0009e20000000c00 */
[C---:B------:R-:W-:Y:S03]  /*1a7c0*/  @!P1 IMAD.WIDE.U32 R22, R28.reuse, 0xd0, R22 ;  /* 0x000000d01c169825 */ /* 0x040fe600078e0016 */
[----:B------:R-:W-:Y:S01]  /*1a7d0*/  @!PT LDS RZ, [RZ] ;  /* 0x00000000fffff984 */ /* 0x000fe20000000800 */
[----:B------:R-:W-:Y:S01]  /*1a7e0*/  @!PT LDS RZ, [RZ] ;  /* 0x00000000fffff984 */ /* 0x000fe20000000800 */
[----:B------:R-:W-:Y:S01]  /*1a7f0*/  @!PT LDS RZ, [RZ] ;  /* 0x00000000fffff984 */ /* 0x000fe20000000800 */
[----:B------:R1:W-:Y:S01]  /*1a800*/  @!P1 LDGSTS.E.BYPASS.LTC128B.128 [R241+0x3800], desc[UR22][R8.64] ;  /* 0x0380000008f19fae */ /* 0x0003e2000b901d56 */
[C---:B------:R-:W-:Y:S01]  /*1a810*/  @!P1 LEA R14, P2, R3.reuse, R242, 0x1 ;  /* 0x000000f2030e9211 */ /* 0x040fe200078408ff */
[----:B------:R-:W4:Y:S01]  /*1a820*/  @!P1 LDC R24, c[0x0][0x24c] ;  /* 0x00009300ff189b82 */ /* 0x000f220000000800 */
[C---:B------:R-:W-:Y:S01]  /*1a830*/  @!P1 IMAD.WIDE.U32 R20, R28.reuse, 0xe0, R20 ;  /* 0x000000e01c149825 */ /* 0x040fe200078e0014 */
[----:B------:R1:W-:Y:S06]  /*1a840*/  @P1 STS.128 [R241+0x4000], RZ ;  /* 0x004000fff1001388 */ /* 0x0003ec0000000c00 */
[----:B------:R-:W4:Y:S08]  /*1a850*/  @!P1 LDC R25, c[0x0][0x24c] ;  /* 0x00009300ff199b82 */ /* 0x000f300000000800 */
[----:B------:R-:W4:Y:S08]  /*1a860*/  @!P1 LDC R26, c[0x0][0x24c] ;  /* 0x00009300ff1a9b82 */ /* 0x000f300000000800 */
[----:B------:R-:W4:Y:S01]  /*1a870*/  @!P1 LDC R27, c[0x0][0x24c] ;  /* 0x00009300ff1b9b82 */ /* 0x000f220000000800 */
[----:B-1----:R-:W-:Y:S01]  /*1a880*/  @!P1 MOV R8, R0 ;  /* 0x0000000000089202 */ /* 0x002fe20000000f00 */
[----:B------:R-:W-:Y:S04]  /*1a890*/  @!P1 IMAD.MOV.U32 R9, RZ, RZ, R2 ;  /* 0x000000ffff099224 */ /* 0x000fe800078e0002 */
[C---:B------:R-:W-:Y:S01]  /*1a8a0*/  @!P1 IMAD.WIDE.U32 R8, R28.reuse, 0x50, R8 ;  /* 0x000000501c089825 */ /* 0x040fe200078e0008 */
[----:B------:R-:W-:Y:S03]  /*1a8b0*/  @!P1 LEA.HI.X R6, R28, R2, R15, 0x6, P3 ;  /* 0x000000021c069211 */ /* 0x000fe600018f340f */
[----:B---3--:R-:W-:Y:S01]  /*1a8c0*/  @!P1 IMAD R11, R16, 0x50, RZ ;  /* 0x00000050100b9824 */ /* 0x008fe200078e02ff */
[----:B------:R-:W-:Y:S01]  /*1a8d0*/  @!P1 LEA.HI.X R15, R3, R243, R6, 0x1, P2 ;  /* 0x000000f3030f9211 */ /* 0x000fe200010f0c06 */
[----:B------:R-:W-:Y:S01]  /*1a8e0*/  @!P1 IMAD.MOV.U32 R6, RZ, RZ, R0 ;  /* 0x000000ffff069224 */ /* 0x000fe200078e0000 */
[-C--:B------:R-:W-:Y:S01]  /*1a8f0*/  @!P1 LEA R12, P3, R8, R242.reuse, 0x1 ;  /* 0x000000f2080c9211 */ /* 0x080fe200078608ff */
[----:B------:R-:W1:Y:S01]  /*1a900*/  @!P1 LDC R16, c[0x0][0x24c] ;  /* 0x00009300ff109b82 */ /* 0x000e620000000800 */
[----:B------:R-:W-:Y:S01]  /*1a910*/  @!P1 IADD3 R11, R11, R9, RZ ;  /* 0x000000090b0b9210 */ /* 0x000fe20007ffe0ff */
[----:B------:R-:W-:Y:S01]  /*1a920*/  @!PT LDS RZ, [RZ] ;  /* 0x00000000fffff984 */ /* 0x000fe20000000800 */
[----:B------:R-:W-:Y:S01]  /*1a930*/  @!PT LDS RZ, [RZ] ;  /* 0x00000000fffff984 */ /* 0x000fe20000000800 */
[----:B------:R-:W-:Y:S01]  /*1a940*/  @!PT LDS RZ, [RZ] ;  /* 0x00000000fffff984 */ /* 0x000fe20000000800 */
[----:B------:R3:W-:Y:S01]  /*1a950*/  @!P1 LDGSTS.E.BYPASS.LTC128B.128 [R241+0x4000], desc[UR22][R14.64] ;  /* 0x040000000ef19fae */ /* 0x0007e2000b901d56 */
[----:B------:R-:W-:Y:S03]  /*1a960*/  @!P1 IMAD.WIDE.U32 R6, R28, 0x60, R6 ;  /* 0x000000601c069825 */ /* 0x000fe600078e0006 */
[----:B------:R1:W-:Y:S01]  /*1a970*/  @P1 STS.128 [R241+0x4800], RZ ;  /* 0x004800fff1001388 */ /* 0x0003e20000000c00 */
[----:B--2---:R-:W-:Y:S01]  /*1a980*/  @!P1 IMAD R3, R18, 0x60, RZ ;  /* 0x0000006012039824 */ /* 0x004fe200078e02ff */
[-C--:B------:R-:W-:Y:S01]  /*1a990*/  @!P1 LEA.HI.X R13, R8, R243.reuse, R11, 0x1, P3 ;  /* 0x000000f3080d9211 */ /* 0x080fe200018f0c0b */
[----:B------:R-:W-:Y:S01]  /*1a9a0*/  @!P1 IMAD.MOV.U32 R8, RZ, RZ, R0 ;  /* 0x000000ffff089224 */ /* 0x000fe200078e0000 */
[C---:B------:R-:W-:Y:S01]  /*1a9b0*/  @!P1 LEA R10, P2, R6.reuse, R242, 0x1 ;  /* 0x000000f2060a9211 */ /* 0x040fe200078408ff */
[----:B------:R-:W-:Y:S01]  /*1a9c0*/  @!P1 IMAD.IADD R3, R3, 0x1, R7 ;  /* 0x0000000103039824 */ /* 0x000fe200078e0207 */
[-C--:B------:R-:W-:Y:S01]  /*1a9d0*/  @!P1 MOV R18, R0.reuse ;  /* 0x0000000000129202 */ /* 0x080fe20000000f00 */
[----:B------:R-:W-:Y:S01]  /*1a9e0*/  @!PT LDS RZ, [RZ] ;  /* 0x00000000fffff984 */ /* 0x000fe20000000800 */
[----:B------:R-:W-:Y:S01]  /*1a9f0*/  @!PT LDS RZ, [RZ] ;  /* 0x00000000fffff984 */ /* 0x000fe20000000800 */
[----:B------:R-:W-:Y:S01]  /*1aa00*/  @!PT LDS RZ, [RZ] ;  /* 0x00000000fffff984 */ /* 0x000fe20000000800 */
[----:B------:R2:W-:Y:S01]  /*1aa10*/  @!P1 LDGSTS.E.BYPASS.LTC128B.128 [R241+0x4800], desc[UR22][R12.64] ;  /* 0x048000000cf19fae */ /* 0x0005e2000b901d56 */
[----:B------:R-:W-:Y:S02]  /*1aa20*/  @!P1 IMAD.MOV.U32 R7, RZ, RZ, R2 ;  /* 0x000000ffff079224 */ /* 0x000fe400078e0002 */
[----:B------:R-:W-:Y:S01]  /*1aa30*/  @!P1 LEA.HI.X R11, R6, R243, R3, 0x1, P2 ;  /* 0x000000f3060b9211 */ /* 0x000fe200010f0c03 */
[----:B------:R1:W-:Y:S01]  /*1aa40*/  @P1 STS.128 [R241+0x5000], RZ ;  /* 0x005000fff1001388 */ /* 0x0003e20000000c00 */
[----:B------:R-:W-:Y:S02]  /*1aa50*/  @!P1 IMAD.MOV.U32 R6, RZ, RZ, R0 ;  /* 0x000000ffff069224 */ /* 0x000fe400078e0000 */
[----:B------:R-:W-:Y:S01]  /*1aa60*/  @!P1 IMAD.MOV.U32 R9, RZ, RZ, R2 ;  /* 0x000000ffff099224 */ /* 0x000fe200078e0002 */
[----:B------:R-:W-:Y:S01]  /*1aa70*/  @!PT LDS RZ, [RZ] ;  /* 0x00000000fffff984 */ /* 0x000fe20000000800 */
[----:B------:R-:W-:Y:S01]  /*1aa80*/  @!PT LDS RZ, [RZ] ;  /* 0x00000000fffff984 */ /* 0x000fe20000000800 */
[----:B------:R-:W-:Y:S01]  /*1aa90*/  @!PT LDS RZ, [RZ] ;  /* 0x00000000fffff984 */ /* 0x000fe20000000800 */
[----:B------:R4:W-:Y:S01]  /*1aaa0*/  @!P1 LDGSTS.E.BYPASS.LTC128B.128 [R241+0x5000], desc[UR22][R10.64] ;  /* 0x050000000af19fae */ /* 0x0009e2000b901d56 */
[----:B------:R-:W-:Y:S03]  /*1aab0*/  @!P1 IMAD.WIDE.U32 R6, R28, 0x70, R6 ;  /* 0x000000701c069825 */ /* 0x000fe600078e0006 */
[----:B------:R1:W-:Y:S01]  /*1aac0*/  @P1 STS.128 [R241+0x5800], RZ ;  /* 0x005800fff1001388 */ /* 0x0003e20000000c00 */
[----:B-----5:R-:W-:Y:S02]  /*1aad0*/  @!P1 IMAD R3, R17, 0x70, RZ ;  /* 0x0000007011039824 */ /* 0x020fe400078e02ff */
[--C-:B------:R-:W-:Y:S01]  /*1aae0*/  @!P1 IMAD.MOV.U32 R17, RZ, RZ, R2.reuse ;  /* 0x000000ffff119224 */ /* 0x100fe200078e0002 */
[----:B---3--:R-:W-:Y:S01]  /*1aaf0*/  @!P1 MOV R14, R0 ;  /* 0x00000000000e9202 */ /* 0x008fe20000000f00 */
[----:B------:R-:W-:Y:S01]  /*1ab00*/  @!P1 IMAD.MOV.U32 R15, RZ, RZ, R2 ;  /* 0x000000ffff0f9224 */ /* 0x000fe200078e0002 */
[----:B------:R-:W-:Y:S01]  /*1ab10*/  @!P1 IADD3 R3, R3, R7, RZ ;  /* 0x0000000703039210 */ /* 0x000fe20007ffe0ff */
[----:B-1----:R-:W-:Y:S02]  /*1ab20*/  @!P1 IMAD R7, R16, 0x90, RZ ;  /* 0x0000009010079824 */ /* 0x002fe400078e02ff */
[----:B------:R-:W-:Y:S02]  /*1ab30*/  @!P1 IMAD.MOV.U32 R16, RZ, RZ, R0 ;  /* 0x000000ffff109224 */ /* 0x000fe400078e0000 */
[----:B------:R-:W-:Y:S01]  /*1ab40*/  @!P1 IMAD.WIDE.U32 R8, R28, 0x90, R8 ;  /* 0x000000901c089825 */ /* 0x000fe200078e0008 */
[C---:B--2---:R-:W-:Y:S03]  /*1ab50*/  @!P1 LEA R12, P2, R6.reuse, R242, 0x1 ;  /* 0x000000f2060c9211 */ /* 0x044fe600078408ff */
[----:B------:R-:W-:Y:S02]  /*1ab60*/  @!P1 IMAD.IADD R7, R7, 0x1, R9 ;  /* 0x0000000107079824 */ /* 0x000fe400078e0209 */
[----:B------:R-:W1:Y:S01]  /*1ab70*/  @!P1 LDC R9, c[0x0][0x24c] ;  /* 0x00009300ff099b82 */ /* 0x000e620000000800 */
[-C--:B------:R-:W-:Y:S01]  /*1ab80*/  @!P1 LEA.HI.X R13, R6, R243.reuse, R3, 0x1, P2 ;  /* 0x000000f3060d9211 */ /* 0x080fe200010f0c03 */
[C---:B------:R-:W-:Y:S01]  /*1ab90*/  @!P1 IMAD.WIDE.U32 R16, R28.reuse, 0xb0, R16 ;  /* 0x000000b01c109825 */ /* 0x040fe200078e0010 */
[C---:B------:R-:W-:Y:S02]  /*1aba0*/  @!P1 LEA R3, P2, R28.reuse, R0, 0x7 ;  /* 0x000000001c039211 */ /* 0x040fe400078438ff */
[-C--:B----4-:R-:W-:Y:S01]  /*1abb0*/  @!P1 MOV R11, R2.reuse ;  /* 0x00000002000b9202 */ /* 0x090fe20000000f00 */
[----:B------:R-:W-:Y:S01]  /*1abc0*/  @!PT LDS RZ, [RZ] ;  /* 0x00000000fffff984 */ /* 0x000fe20000000800 */
[----:B------:R-:W-:Y:S01]  /*1abd0*/  @!PT LDS RZ, [RZ] ;  /* 0x00000000fffff984 */ /* 0x000fe20000000800 */
[----:B------:R-:W-:Y:S01]  /*1abe0*/  @!PT LDS RZ, [RZ] ;  /* 0x00000000fffff984 */ /* 0x000fe20000000800 */
[----:B------:R2:W-:Y:S01]  /*1abf0*/  @!P1 LDGSTS.E.BYPASS.LTC128B.128 [R241+0x5800], desc[UR22][R12.64] ;  /* 0x058000000cf19fae */ /* 0x0005e2000b901d56 */
[----:B------:R-:W-:Y:S01]  /*1ac00*/  @!P1 IMAD.MOV.U32 R10, RZ, RZ, R0 ;  /* 0x000000ffff0a9224 */ /* 0x000fe200078e0000 */
[C---:B------:R-:W-:Y:S01]  /*1ac10*/  @!P1 LEA.HI.X R0, R28.reuse, R2, R24, 0x7, P2 ;  /* 0x000000021c009211 */ /* 0x040fe200010f3c18 */
[C---:B------:R-:W-:Y:S01]  /*1ac20*/  @!P1 IMAD.WIDE.U32 R14, R28.reuse, 0xc0, R14 ;  /* 0x000000c01c0e9825 */ /* 0x040fe200078e000e */
[----:B------:R3:W-:Y:S01]  /*1ac30*/  @P1 STS.128 [R241+0x6000], RZ ;  /* 0x006000fff1001388 */ /* 0x0007e20000000c00 */
[----:B------:R-:W4:Y:S01]  /*1ac40*/  @!P1 LDC R24, c[0x0][0x24c] ;  /* 0x00009300ff189b82 */ /* 0x000f220000000800 */
[CC--:B------:R-:W-:Y:S01]  /*1ac50*/  @!P1 LEA R2, P3, R3.reuse, R242.reuse, 0x1 ;  /* 0x000000f203029211 */ /* 0x0c0fe200078608ff */
[----:B------:R-:W-:Y:S01]  /*1ac60*/  @!P1 IMAD.WIDE.U32 R10, R28, 0xa0, R10 ;  /* 0x000000a01c0a9825 */ /* 0x000fe200078e000a */
[-C--:B------:R-:W-:Y:S02]  /*1ac70*/  @!P1 LEA R6, P2, R8, R242.reuse, 0x1 ;  /* 0x000000f208069211 */ /* 0x080fe400078408ff */
[-C--:B------:R-:W-:Y:S01]  /*1ac80*/  @!P1 LEA.HI.X R3, R3, R243.reuse, R0, 0x1, P3 ;  /* 0x000000f303039211 */ /* 0x080fe200018f0c00 */
[----:B------:R-:W-:Y:S01]  /*1ac90*/  @!P1 IMAD.WIDE.U32 R18, R28, 0xf0, R18 ;  /* 0x000000f01c129825 */ /* 0x000fe200078e0012 */
[----:B------:R-:W-:Y:S02]  /*1aca0*/  @!P1 LEA.HI.X R7, R8, R243, R7, 0x1, P2 ;  /* 0x000000f308079211 */ /* 0x000fe400010f0c07 */
[----:B------:R-:W5:Y:S01]  /*1acb0*/  @!P1 LDC R8, c[0x0][0x24c] ;  /* 0x00009300ff089b82 */ /* 0x000f620000000800 */
[----:B------:R-:W-:Y:S01]  /*1acc0*/  @!PT LDS RZ, [RZ] ;  /* 0x00000000fffff984 */ /* 0x000fe20000000800 */
[----:B------:R-:W-:Y:S01]  /*1acd0*/  @!PT LDS RZ, [RZ] ;  /* 0x00000000fffff984 */ /* 0x000fe20000000800 */
[----:B------:R-:W-:Y:S01]  /*1ace0*/  @!PT LDS RZ, [RZ] ;  /* 0x00000000fffff984 */ /* 0x000fe20000000800 */
[----:B------:R3:W-:Y:S01]  /*1acf0*/  @!P1 LDGSTS.E.BYPASS.LTC128B.128 [R241+0x6000], desc[UR22][R2.64] ;  /* 0x0600000002f19fae */ /* 0x0007e2000b901d56 */
[----:B------:R-:W-:Y:S03]  /*1ad00*/  @!P1 IMAD R0, R25, 0xa0, RZ ;  /* 0x000000a019009824 */ /* 0x000fe600078e02ff */
[----:B------:R1:W-:Y:S02]  /*1ad10*/  @P1 STS.128 [R241+0x6800], RZ ;  /* 0x006800fff1001388 */ /* 0x0003e40000000c00 */
[----:B------:R-:W-:Y:S02]  /*1ad20*/  @!P1 IADD3 R0, R0, R11, RZ ;  /* 0x0000000b00009210 */ /* 0x000fe40007ffe0ff */
[----:B------:R-:W-:Y:S01]  /*1ad30*/  @!PT LDS RZ, [RZ] ;  /* 0x00000000fffff984 */ /* 0x000fe20000000800 */
[----:B------:R-:W-:Y:S01]  /*1ad40*/  @!PT LDS RZ, [RZ] ;  /* 0x00000000fffff984 */ /* 0x000fe20000000800 */
[----:B------:R-:W-:Y:S01]  /*1ad50*/  @!PT LDS RZ, [RZ] ;  /* 0x00000000fffff984 */ /* 0x000fe20000000800 */
[----:B------:R1:W-:Y:S04]  /*1ad60*/  @!P1 LDGSTS.E.BYPASS.LTC128B.128 [R241+0x6800], desc[UR22][R6.64] ;  /* 0x0680000006f19fae */ /* 0x0003e8000b901d56 */
[----:B------:R1:W-:Y:S01]  /*1ad70*/  @P1 STS.128 [R241+0x7000], RZ ;  /* 0x007000fff1001388 */ /* 0x0003e20000000c00 */
[-C--:B--2---:R-:W-:Y:S02]  /*1ad80*/  @!P1 LEA R12, P3, R16, R242.reuse, 0x1 ;  /* 0x000000f2100c9211 */ /* 0x084fe400078608ff */
[CC--:B---3--:R-:W-:Y:S04]  /*1ad90*/  @!P1 LEA R2, P2, R10.reuse, R242.reuse, 0x1 ;  /* 0x000000f20a029211 */ /* 0x0c8fe800078408ff */
[-C--:B------:R-:W-:Y:S02]  /*1ada0*/  @!P1 LEA.HI.X R3, R10, R243.reuse, R0, 0x1, P2 ;  /* 0x000000f30a039211 */ /* 0x080fe400010f0c00 */
[-C--:B------:R-:W-:Y:S01]  /*1adb0*/  @!P1 LEA R10, P2, R14, R242.reuse, 0x1 ;  /* 0x000000f20e0a9211 */ /* 0x080fe200078408ff */
[----:B-1----:R-:W-:Y:S02]  /*1adc0*/  @!P1 IMAD R6, R26, 0xb0, RZ ;  /* 0x000000b01a069824 */ /* 0x002fe400078e02ff */
[----:B------:R-:W-:Y:S01]  /*1add0*/  @!PT LDS RZ, [RZ] ;  /* 0x00000000fffff984 */ /* 0x000fe20000000800 */
[----:B------:R-:W-:Y:S01]  /*1ade0*/  @!PT LDS RZ, [RZ] ;  /* 0x00000000fffff984 */ /* 0x000fe20000000800 */
[----:B------:R-:W-:Y:S01]  /*1adf0*/  @!PT LDS RZ, [RZ] ;  /* 0x00000000fffff984 */ /* 0x000fe20000000800 */
[----:B------:R5:W-:Y:S01]  /*1ae00*/  @!P1 LDGSTS.E.BYPASS.LTC128B.128 [R241+0x7000], desc[UR22][R2.64] ;  /* 0x0700000002f19fae */ /* 0x000be2000b901d56 */
[----:B------:R-:W-:Y:S02]  /*1ae10*/  @!P1 IMAD R7, R27, 0xc0, RZ ;  /* 0x000000c01b079824 */ /* 0x000fe400078e02ff */
[----:B------:R-:W-:Y:S01]  /*1ae20*/  @!P1 IMAD.IADD R0, R6, 0x1, R17 ;  /* 0x0000000106009824 */ /* 0x000fe200078e0211 */
[----:B------:R2:W-:Y:S01]  /*1ae30*/  @P1 STS.128 [R241+0x7800], RZ ;  /* 0x007800fff1001388 */ /* 0x0005e20000000c00 */
[----:B------:R-:W-:Y:S02]  /*1ae40*/  @!P1 IMAD.IADD R6, R7, 0x1, R15 ;  /* 0x0000000107069824 */ /* 0x000fe400078e020f */
[----:B----4-:R-:W-:Y:S01]  /*1ae50*/  @!P1 IMAD R7, R24, 0xf0, RZ ;  /* 0x000000f018079824 */ /* 0x010fe200078e02ff */
[-C--:B------:R-:W-:Y:S01]  /*1ae60*/  @!P1 LEA.HI.X R13, R16, R243.reuse, R0, 0x1, P3 ;  /* 0x000000f3100d9211 */ /* 0x080fe200018f0c00 */
[----:B------:R-:W-:Y:S01]  /*1ae70*/  @!P1 IMAD R0, R9, 0xe0, RZ ;  /* 0x000000e009009824 */ /* 0x000fe200078e02ff */
[----:B------:R-:W-:Y:S02]  /*1ae80*/  @!P1 LEA.HI.X R11, R14, R243, R6, 0x1, P2 ;  /* 0x000000f30e0b9211 */ /* 0x000fe400010f0c06 */
[-C--:B------:R-:W-:Y:S01]  /*1ae90*/  @!P1 LEA R6, P3, R20, R242.reuse, 0x1 ;  /* 0x000000f214069211 */ /* 0x080fe200078608ff */
[----:B------:R-:W-:Y:S01]  /*1aea0*/  @!PT LDS RZ, [RZ] ;  /* 0x00000000fffff984 */ /* 0x000fe20000000800 */
[----:B------:R-:W-:Y:S01]  /*1aeb0*/  @!PT LDS RZ, [RZ] ;  /* 0x00000000fffff984 */ /* 0x000fe20000000800 */
[----:B------:R-:W-:Y:S01]  /*1aec0*/  @!PT LDS RZ, [RZ] ;  /* 0x00000000fffff984 */ /* 0x000fe20000000800 */
[----:B------:R2:W-:Y:S01]  /*1aed0*/  @!P1 LDGSTS.E.BYPASS.LTC128B.128 [R241+0x7800], desc[UR22][R12.64] ;  /* 0x078000000cf19fae */ /* 0x0005e2000b901d56 */
[----:B------:R-:W-:Y:S03]  /*1aee0*/  @!P1 IMAD.IADD R0, R0, 0x1, R21 ;  /* 0x0000000100009824 */ /* 0x000fe600078e0215 */
[----:B------:R2:W-:Y:S04]  /*1aef0*/  @P1 STS.128 [R241+0x8000], RZ ;  /* 0x008000fff1001388 */ /* 0x0005e80000000c00 */
[----:B------:R-:W-:Y:S01]  /*1af00*/  @!PT LDS RZ, [RZ] ;  /* 0x00000000fffff984 */ /* 0x000fe20000000800 */
[----:B------:R-:W-:Y:S01]  /*1af10*/  @!PT LDS RZ, [RZ] ;  /* 0x00000000fffff984 */ /* 0x000fe20000000800 */
[----:B------:R-:W-:Y:S01]  /*1af20*/  @!PT LDS RZ, [RZ] ;  /* 0x00000000fffff984 */ /* 0x000fe20000000800 */
[----:B------:R2:W-:Y:S04]  /*1af30*/  @!P1 LDGSTS.E.BYPASS.LTC128B.128 [R241+0x8000], desc[UR22][R10.64] ;  /* 0x080000000af19fae */ /* 0x0005e8000b901d56 */
[----:B------:R2:W-:Y:S01]  /*1af40*/  @P1 STS.128 [R241+0x8800], RZ ;  /* 0x008800fff1001388 */ /* 0x0005e20000000c00 */
[----:B-----5:R-:W-:Y:S01]  /*1af50*/  @!P1 IMAD R3, R8, 0xd0, RZ ;  /* 0x000000d008039824 */ /* 0x020fe200078e02ff */
[-C--:B------:R-:W-:Y:S02]  /*1af60*/  @!P1 LEA R8, P4, R22, R242.reuse, 0x1 ;  /* 0x000000f216089211 */ /* 0x080fe400078808ff */
[----:B------:R-:W-:Y:S02]  /*1af70*/  @!P1 LEA R2, P2, R18, R242, 0x1 ;  /* 0x000000f212029211 */ /* 0x000fe400078408ff */
[----:B------:R-:W-:Y:S01]  /*1af80*/  @!P1 IADD3 R9, R3, R23, RZ ;  /* 0x0000001703099210 */ /* 0x000fe20007ffe0ff */
[----:B------:R-:W-:Y:S01]  /*1af90*/  @!P1 IMAD.IADD R3, R7, 0x1, R19 ;  /* 0x0000000107039824 */ /* 0x000fe200078e0213 */
[-C--:B------:R-:W-:Y:S02]  /*1afa0*/  @!P1 LEA.HI.X R7, R20, R243.reuse, R0, 0x1, P3 ;  /* 0x000000f314079211 */ /* 0x080fe400018f0c00 */
[-C--:B------:R-:W-:Y:S02]  /*1afb0*/  @!P1 LEA.HI.X R9, R22, R243.reuse, R9, 0x1, P4 ;  /* 0x000000f316099211 */ /* 0x080fe400020f0c09 */
[----:B------:R-:W-:Y:S01]  /*1afc0*/  @!P1 LEA.HI.X R3, R18, R243, R3, 0x1, P2 ;  /* 0x000000f312039211 */ /* 0x000fe200010f0c03 */
[----:B------:R-:W-:Y:S01]  /*1afd0*/  IMAD.MOV.U32 R243, RZ, RZ, R5 ;  /* 0x000000fffff37224 */ /* 0x000fe200078e0005 */
[----:B------:R-:W-:Y:S01]  /*1afe0*/  MOV R242, R4 ;  /* 0x0000000400f27202 */ /* 0x000fe20000000f00 */
        /* <DEDUP_REMOVED lines=14> */
[----:B------:R-:W0:Y:S02]  /*1b0d0*/  LDGDEPBAR ;  /* 0x00000000000079af */ /* 0x000e240000000000 */
.L_x_917:
[----:B-1----:R-:W-:Y:S01]  /*1b0e0*/  FMNMX.FTZ R0, R191, R132, !PT ;  /* 0x00000084bf007209 */ /* 0x002fe20007810000 */
[----:B------:R-:W-:Y:S01]  /*1b0f0*/  LDSM.16.MT88.4 R16, [R135+0xa000] ;  /* 0x00a000008710783b */ /* 0x000fe20000004200 */
[----:B------:R-:W-:Y:S01]  /*1b100*/  MOV R131, R36 ;  /* 0x0000002400837202 */ /* 0x000fe20000000f00 */
[----:B------:R-:W-:Y:S01]  /*1b110*/  UISETP.GT.AND UP0, UPT, UR17, 0x1, UPT ;  /* 0x000000011100788c */ /* 0x000fe2000bf04270 */
[----:B--2---:R-:W-:Y:S01]  /*1b120*/  FMNMX.FTZ R2, R199, R0, !PT ;  /* 0x00000000c7027209 */ /* 0x004fe20007810000 */
[----:B------:R-:W-:Y:S01]  /*1b130*/  UIADD3 UR17, UR17, -0x1, URZ ;  /* 0xffffffff11117890 */ /* 0x000fe2000fffe03f */
[----:B------:R-:W-:Y:S01]  /*1b140*/  FMNMX.FTZ R0, R189, R133, !PT ;  /* 0x00000085bd007209 */ /* 0x000fe20007810000 */
[----:B------:R-:W-:Y:S01]  /*1b150*/  UMOV UR10, UR20 ;  /* 0x00000014000a7c82 */ /* 0x000fe20008000000 */
[----:B------:R-:W-:Y:S01]  /*1b160*/  FMNMX.FTZ R2, R197, R2, !PT ;  /* 0x00000002c5027209 */ /* 0x000fe20007810000 */
[----:B------:R-:W-:Y:S01]  /*1b170*/  LDSM.16.MT88.4 R20, [R218+0xa000] ;  /* 0x00a00000da14783b */ /* 0x000fe20000004200 */
[----:B------:R-:W-:Y:S01]  /*1b180*/  FMNMX.FTZ R0, R198, R0, !PT ;  /* 0x00000000c6007209 */ /* 0x000fe20007810000 */
[----:B------:R-:W-:Y:S01]  /*1b190*/  UMOV UR8, UR21 ;  /* 0x0000001500087c82 */ /* 0x000fe20008000000 */
[----:B------:R-:W-:Y:S02]  /*1b1a0*/  FMNMX.FTZ R36, R196, R2, !PT ;  /* 0x00000002c4247209 */ /* 0x000fe40007810000 */
[----:B------:R-:W-:Y:S02]  /*1b1b0*/  FMNMX.FTZ R0, R195, R0, !PT ;  /* 0x00000000c3007209 */ /* 0x000fe40007810000 */
[----:B------:R-:W-:Y:S01]  /*1b1c0*/  FMNMX.FTZ R36, R190, R36, !PT ;  /* 0x00000024be247209 */ /* 0x000fe20007810000 */
[----:B------:R-:W-:Y:S01]  /*1b1d0*/  LDSM.16.MT88.4 R52, [R218+0xa800] ;  /* 0x00a80000da34783b */ /* 0x000fe20000004200 */
        /* <DEDUP_REMOVED lines=78> */
[----:B------:R-:W-:Y:S02]  /*1b6c0*/  MOV R117, R43 ;  /* 0x0000002b00757202 */ /* 0x000fe40000000f00 */
        /* <DEDUP_REMOVED lines=39> */
[----:B------:R-:W-:Y:S02]  /*1b940*/  MOV R127, R41 ;  /* 0x00000029007f7202 */ /* 0x000fe40000000f00 */
[----:B------:R-:W-:Y:S01]  /*1b950*/  FMNMX.FTZ R0, R129, R0, !PT ;  /* 0x0000000081007209 */ /* 0x000fe20007810000 */
[----:B------:R-:W1:Y:S03]  /*1b960*/  SHFL.BFLY PT, R3, R36, 0x2, 0x1f ;  /* 0x0c401f0024037f89 */ /* 0x000e6600000e0000 */
[----:B------:R-:W-:Y:S04]  /*1b970*/  FMNMX.FTZ R0, R127, R0, !PT ;  /* 0x000000007f007209 */ /* 0x000fe80007810000 */
[----:B------:R-:W-:Y:S04]  /*1b980*/  FMNMX.FTZ R0, R126, R0, !PT ;  /* 0x000000007e007209 */ /* 0x000fe80007810000 */
[----:B------:R-:W-:Y:S04]  /*1b990*/  FMNMX.FTZ R0, R180, R0, !PT ;  /* 0x00000000b4007209 */ /* 0x000fe80007810000 */
[----:B------:R-:W-:Y:S04]  /*1b9a0*/  FMNMX.FTZ R0, R37, R0, !PT ;  /* 0x0000000025007209 */ /* 0x000fe80007810000 */
[----:B------:R-:W-:Y:S02]  /*1b9b0*/  FMNMX.FTZ R0, R38, R0, !PT ;  /* 0x0000000026007209 */ /* 0x000fe40007810000 */
[----:B-1----:R-:W-:Y:S03]  /*1b9c0*/  FMNMX.FTZ R36, R36, R3, !PT ;  /* 0x0000000324247209 */ /* 0x002fe60007810000 */
[----:B------:R-:W1:Y:S08]  /*1b9d0*/  SHFL.BFLY PT, R2, R0, 0x2, 0x1f ;  /* 0x0c401f0000027f89 */ /* 0x000e7000000e0000 */
[----:B------:R-:W2:Y:S01]  /*1b9e0*/  SHFL.BFLY PT, R4, R36, 0x1, 0x1f ;  /* 0x0c201f0024047f89 */ /* 0x000ea200000e0000 */
[----:B-1----:R-:W-:Y:S02]  /*1b9f0*/  FMNMX.FTZ R0, R0, R2, !PT ;  /* 0x0000000200007209 */ /* 0x002fe40007810000 */
[----:B--2---:R-:W-:Y:S05]  /*1ba00*/  FMNMX.FTZ R36, R36, R4, !PT ;  /* 0x0000000424247209 */ /* 0x004fea0007810000 */
[----:B------:R-:W1:Y:S01]  /*1ba10*/  SHFL.BFLY PT, R3, R0, 0x1, 0x1f ;  /* 0x0c201f0000037f89 */ /* 0x000e6200000e0000 */
[C---:B------:R-:W-:Y:S01]  /*1ba20*/  FSETP.NEU.FTZ.AND P1, PT, R36.reuse, -INF , PT ;  /* 0xff8000002400780b */ /* 0x040fe20003f3d000 */
[C---:B------:R-:W-:Y:S01]  /*1ba30*/  FMUL.FTZ R39, R36.reuse, UR4 ;  /* 0x0000000424277c20 */ /* 0x040fe20008410000 */
[----:B------:R-:W-:Y:S01]  /*1ba40*/  FADD.FTZ R2, -R36, R132 ;  /* 0x0000008424027221 */ /* 0x000fe20000010100 */
[----:B------:R-:W-:Y:S03]  /*1ba50*/  MOV R132, R46 ;  /* 0x0000002e00847202 */ /* 0x000fe60000000f00 */
[----:B------:R-:W-:Y:S01]  /*1ba60*/  FSEL R39, R39, RZ, P1 ;  /* 0x000000ff27277208 */ /* 0x000fe20000800000 */
[----:B------:R-:W-:Y:S04]  /*1ba70*/  FMUL.FTZ R2, R2, UR4 ;  /* 0x0000000402027c20 */ /* 0x000fe80008410000 */
[--C-:B------:R-:W-:Y:S01]  /*1ba80*/  FFMA.FTZ R4, R191, UR4, -R39.reuse ;  /* 0x00000004bf047c23 */ /* 0x100fe20008010827 */
[--C-:B------:R-:W-:Y:S01]  /*1ba90*/  FFMA.FTZ R60, R201, UR4, -R39.reuse ;  /* 0x00000004c93c7c23 */ /* 0x100fe20008010827 */
[----:B------:R-:W2:Y:S01]  /*1baa0*/  MUFU.EX2 R2, R2 ;  /* 0x0000000200027308 */ /* 0x000ea20000000800 */
[--C-:B------:R-:W-:Y:S01]  /*1bab0*/  FFMA.FTZ R8, R168, UR4, -R39.reuse ;  /* 0x00000004a8087c23 */ /* 0x100fe20008010827 */
[----:B------:R-:W-:Y:S01]  /*1bac0*/  MOV R168, R29 ;  /* 0x0000001d00a87202 */ /* 0x000fe20000000f00 */
[--C-:B------:R-:W-:Y:S01]  /*1bad0*/  FFMA.FTZ R5, R188, UR4, -R39.reuse ;  /* 0x00000004bc057c23 */ /* 0x100fe20008010827 */
[----:B------:R-:W-:Y:S01]  /*1bae0*/  MOV R201, R129 ;  /* 0x0000008100c97202 */ /* 0x000fe20000000f00 */
[--C-:B------:R-:W-:Y:S01]  /*1baf0*/  FFMA.FTZ R6, R190, UR4, -R39.reuse ;  /* 0x00000004be067c23 */ /* 0x100fe20008010827 */
[----:B------:R-:W-:Y:S04]  /*1bb00*/  FFMA.FTZ R7, R197, UR4, -R39 ;  /* 0x00000004c5077c23 */ /* 0x000fe80008010827 */
[----:B------:R3:W-:Y:S01]  /*1bb10*/  MUFU.EX2 R182, R4 ;  /* 0x0000000400b67308 */ /* 0x0007e20000000800 */
[----:B-1----:R-:W-:Y:S04]  /*1bb20*/  FMNMX.FTZ R3, R0, R3, !PT ;  /* 0x0000000300037209 */ /* 0x002fe80007810000 */
[C---:B------:R-:W-:Y:S01]  /*1bb30*/  FSETP.NEU.FTZ.AND P1, PT, R3.reuse, -INF , PT ;  /* 0xff8000000300780b */ /* 0x040fe20003f3d000 */
[C---:B------:R-:W-:Y:S01]  /*1bb40*/  FMUL.FTZ R64, R3.reuse, UR4 ;  /* 0x0000000403407c20 */ /* 0x040fe20008410000 */
[----:B------:R-:W-:Y:S03]  /*1bb50*/  FADD.FTZ R0, -R3, R133 ;  /* 0x0000008503007221 */ /* 0x000fe60000010100 */
[----:B------:R1:W-:Y:S01]  /*1bb60*/  MUFU.EX2 R190, R6 ;  /* 0x0000000600be7308 */ /* 0x0003e20000000800 */
[----:B------:R-:W-:Y:S01]  /*1bb70*/  MOV R133, R44 ;  /* 0x0000002c00857202 */ /* 0x000fe20000000f00 */
[----:B--2---:R-:W-:Y:S01]  /*1bb80*/  FMUL.FTZ R13, R2, R141 ;  /* 0x0000008d020d7220 */ /* 0x004fe20000410000 */
[----:B------:R-:W-:Y:S01]  /*1bb90*/  FSEL R64, R64, RZ, P1 ;  /* 0x000000ff40407208 */ /* 0x000fe20000800000 */
[C---:B------:R-:W-:Y:S01]  /*1bba0*/  FMUL.FTZ R24, R2.reuse, R152 ;  /* 0x0000009802187220 */ /* 0x040fe20000410000 */
[----:B------:R-:W-:Y:S01]  /*1bbb0*/  MOV R141, R49 ;  /* 0x00000031008d7202 */ /* 0x000fe20000000f00 */
[----:B------:R-:W-:Y:S01]  /*1bbc0*/  FMUL.FTZ R25, R2, R153 ;  /* 0x0000009902197220 */ /* 0x000fe20000410000 */
[----:B------:R-:W-:Y:S03]  /*1bbd0*/  FMUL.FTZ R0, R0, UR4 ;  /* 0x0000000400007c20 */ /* 0x000fe60008410000 */
[----:B------:R2:W-:Y:S01]  /*1bbe0*/  MUFU.EX2 R111, R8 ;  /* 0x00000008006f7308 */ /* 0x0005e20000000800 */
[--C-:B---3--:R-:W-:Y:S01]  /*1bbf0*/  FFMA.FTZ R4, R199, UR4, -R39.reuse ;  /* 0x00000004c7047c23 */ /* 0x108fe20008010827 */
[--C-:B------:R-:W-:Y:S01]  /*1bc00*/  FFMA.FTZ R56, R34, UR4, -R64.reuse ;  /* 0x0000000422387c23 */ /* 0x100fe20008010840 */
[--C-:B------:R-:W-:Y:S01]  /*1bc10*/  FFMA.FTZ R12, R179, UR4, -R64.reuse ;  /* 0x00000004b30c7c23 */ /* 0x100fe20008010840 */
[--C-:B------:R-:W-:Y:S01]  /*1bc20*/  FFMA.FTZ R26, R193, UR4, -R64.reuse ;  /* 0x00000004c11a7c23 */ /* 0x100fe20008010840 */
[--C-:B------:R-:W-:Y:S01]  /*1bc30*/  FFMA.FTZ R37, R37, UR4, -R64.reuse ;  /* 0x0000000425257c23 */ /* 0x100fe20008010840 */
[----:B------:R-:W-:Y:S04]  /*1bc40*/  PLOP3.LUT P1, PT, PT, PT, UP0, 0x80, 0x0 ;  /* 0x000000000000781c */ /* 0x000fe80003f2f008 */
[----:B------:R3:W4:Y:S01]  /*1bc50*/  MUFU.EX2 R191, R4 ;  /* 0x0000000400bf7308 */ /* 0x0007220000000800 */
[--C-:B-1----:R-:W-:Y:S09]  /*1bc60*/  FFMA.FTZ R6, R172, UR4, -R39.reuse ;  /* 0x00000004ac067c23 */ /* 0x102ff20008010827 */
[----:B------:R-:W1:Y:S01]  /*1bc70*/  MUFU.EX2 R0, R0 ;  /* 0x0000000000007308 */ /* 0x000e620000000800 */
[--C-:B--2---:R-:W-:Y:S09]  /*1bc80*/  FFMA.FTZ R8, R173, UR4, -R39.reuse ;  /* 0x00000004ad087c23 */ /* 0x104ff20008010827 */
[----:B------:R2:W-:Y:S01]  /*1bc90*/  MUFU.EX2 R197, R7 ;  /* 0x0000000700c57308 */ /* 0x0005e20000000800 */
[--C-:B---3--:R-:W-:Y:S01]  /*1bca0*/  FFMA.FTZ R4, R189, UR4, -R64.reuse ;  /* 0x00000004bd047c23 */ /* 0x108fe20008010840 */
[----:B----4-:R-:W-:Y:S08]  /*1bcb0*/  F2FP.BF16.F32.PACK_AB R40, R191, R182 ;  /* 0x000000b6bf28723e */ /* 0x010ff000000010ff */
[----:B------:R3:W-:Y:S01]  /*1bcc0*/  MUFU.EX2 R183, R4 ;  /* 0x0000000400b77308 */ /* 0x0007e20000000800 */
[C---:B-1----:R-:W-:Y:S01]  /*1bcd0*/  FMUL.FTZ R27, R0.reuse, R155 ;  /* 0x0000009b001b7220 */ /* 0x042fe20000410000 */
[C---:B------:R-:W-:Y:S01]  /*1bce0*/  FMUL.FTZ R34, R0.reuse, R162 ;  /* 0x000000a200227220 */ /* 0x040fe20000410000 */
[C---:B------:R-:W-:Y:S01]  /*1bcf0*/  FMUL.FTZ R11, R0.reuse, R147 ;  /* 0x00000093000b7220 */ /* 0x040fe20000410000 */
[----:B------:R-:W-:Y:S01]  /*1bd00*/  MOV R147, R35 ;  /* 0x0000002300937202 */ /* 0x000fe20000000f00 */
[C---:B------:R-:W-:Y:S01]  /*1bd10*/  FMUL.FTZ R35, R0.reuse, R163 ;  /* 0x000000a300237220 */ /* 0x040fe20000410000 */
[C---:B------:R-:W-:Y:S01]  /*1bd20*/  FMUL.FTZ R14, R0.reuse, R142 ;  /* 0x0000008e000e7220 */ /* 0x040fe20000410000 */
[C---:B------:R-:W-:Y:S03]  /*1bd30*/  FMUL.FTZ R15, R0.reuse, R143 ;  /* 0x0000008f000f7220 */ /* 0x040fe60000410000 */
[----:B------:R1:W-:Y:S01]  /*1bd40*/  MUFU.EX2 R121, R6 ;  /* 0x0000000600797308 */ /* 0x0003e20000000800 */
[----:B------:R-:W-:Y:S01]  /*1bd50*/  MOV R143, R168 ;  /* 0x000000a8008f7202 */ /* 0x000fe20000000f00 */
[----:B--2---:R-:W-:Y:S08]  /*1bd60*/  FMUL.FTZ R7, R0, R139 ;  /* 0x0000008b00077220 */ /* 0x004ff00000410000 */
[----:B------:R2:W-:Y:S01]  /*1bd70*/  MUFU.EX2 R109, R8 ;  /* 0x00000008006d7308 */ /* 0x0005e20000000800 */
[--C-:B---3--:R-:W-:Y:S09]  /*1bd80*/  FFMA.FTZ R4, R198, UR4, -R64.reuse ;  /* 0x00000004c6047c23 */ /* 0x108ff20008010840 */
[----:B------:R3:W4:Y:S01]  /*1bd90*/  MUFU.EX2 R198, R4 ;  /* 0x0000000400c67308 */ /* 0x0007220000000800 */
[----:B-1----:R-:W-:Y:S09]  /*1bda0*/  FMUL.FTZ R6, R0, R138 ;  /* 0x0000008a00067220 */ /* 0x002ff20000410000 */
[----:B------:R1:W-:Y:S01]  /*1bdb0*/  MUFU.EX2 R245, R12 ;  /* 0x0000000c00f57308 */ /* 0x0003e20000000800 */
[----:B--2---:R-:W-:Y:S01]  /*1bdc0*/  FMUL.FTZ R8, R2, R144 ;  /* 0x0000009002087220 */ /* 0x004fe20000410000 */
[----:B------:R-:W-:Y:S08]  /*1bdd0*/  MOV R144, R48 ;  /* 0x0000003000907202 */ /* 0x000ff00000000f00 */
[----:B------:R2:W-:Y:S01]  /*1bde0*/  MUFU.EX2 R179, R60 ;  /* 0x0000003c00b37308 */ /* 0x0005e20000000800 */
[--C-:B---3--:R-:W-:Y:S01]  /*1bdf0*/  FFMA.FTZ R4, R196, UR4, -R39.reuse ;  /* 0x00000004c4047c23 */ /* 0x108fe20008010827 */
[----:B----4-:R-:W-:Y:S08]  /*1be00*/  F2FP.BF16.F32.PACK_AB R41, R198, R183 ;  /* 0x000000b7c629723e */ /* 0x010ff000000010ff */
[----:B------:R3:W4:Y:S01]  /*1be10*/  MUFU.EX2 R196, R4 ;  /* 0x0000000400c47308 */ /* 0x0007220000000800 */
[----:B-1----:R-:W-:Y:S01]  /*1be20*/  FMUL.FTZ R12, R2, R140 ;  /* 0x0000008c020c7220 */ /* 0x002fe20000410000 */
[----:B------:R-:W-:Y:S01]  /*1be30*/  MOV R140, R47 ;  /* 0x0000002f008c7202 */ /* 0x000fe20000000f00 */
[----:B--2---:R-:W-:Y:S01]  /*1be40*/  LDSM.16.MT88.4 R60, [R135+0xb000] ;  /* 0x00b00000873c783b */ /* 0x004fe20000004200 */
[--C-:B---3--:R-:W-:Y:S01]  /*1be50*/  FFMA.FTZ R4, R195, UR4, -R64.reuse ;  /* 0x00000004c3047c23 */ /* 0x108fe20008010840 */
[----:B----4-:R-:W-:Y:S05]  /*1be60*/  F2FP.BF16.F32.PACK_AB R42, R196, R197 ;  /* 0x000000c5c42a723e */ /* 0x010fea00000010ff */
[----:B------:R1:W-:Y:S10]  /*1be70*/  MUFU.EX2 R195, R5 ;  /* 0x0000000500c37308 */ /* 0x0003f40000000800 */
[----:B------:R2:W-:Y:S01]  /*1be80*/  MUFU.EX2 R189, R4 ;  /* 0x0000000400bd7308 */ /* 0x0005e20000000800 */
[--C-:B-1----:R-:W-:Y:S09]  /*1be90*/  FFMA.FTZ R5, R174, UR4, -R64.reuse ;  /* 0x00000004ae057c23 */ /* 0x102ff20008010840 */
[----:B------:R1:W-:Y:S01]  /*1bea0*/  MUFU.EX2 R122, R5 ;  /* 0x00000005007a7308 */ /* 0x0003e20000000800 */
[--C-:B--2---:R-:W-:Y:S09]  /*1beb0*/  FFMA.FTZ R4, R192, UR4, -R64.reuse ;  /* 0x00000004c0047c23 */ /* 0x104ff20008010840 */
[----:B------:R2:W3:Y:S01]  /*1bec0*/  MUFU.EX2 R192, R4 ;  /* 0x0000000400c07308 */ /* 0x0004e20000000800 */
[----:B-1----:R-:W-:Y:S01]  /*1bed0*/  FMUL.FTZ R5, R2, R137 ;  /* 0x0000008902057220 */ /* 0x002fe20000410000 */
[--C-:B--2---:R-:W-:Y:S01]  /*1bee0*/  FFMA.FTZ R4, R186, UR4, -R64.reuse ;  /* 0x00000004ba047c23 */ /* 0x104fe20008010840 */
[----:B---3--:R-:W-:Y:S07]  /*1bef0*/  F2FP.BF16.F32.PACK_AB R43, R192, R189 ;  /* 0x000000bdc02b723e */ /* 0x008fee00000010ff */
[----:B------:R1:W-:Y:S02]  /*1bf00*/  MUFU.EX2 R188, R4 ;  /* 0x0000000400bc7308 */ /* 0x0003e40000000800 */
[--C-:B-1----:R-:W-:Y:S08]  /*1bf10*/  FFMA.FTZ R4, R185, UR4, -R64.reuse ;  /* 0x00000004b9047c23 */ /* 0x102ff00008010840 */
[----:B------:R1:W-:Y:S02]  /*1bf20*/  MUFU.EX2 R244, R4 ;  /* 0x0000000400f47308 */ /* 0x0003e40000000800 */
[--C-:B-1----:R-:W-:Y:S08]  /*1bf30*/  FFMA.FTZ R4, R177, UR4, -R39.reuse ;  /* 0x00000004b1047c23 */ /* 0x102ff00008010827 */
[----:B------:R1:W-:Y:S02]  /*1bf40*/  MUFU.EX2 R199, R4 ;  /* 0x0000000400c77308 */ /* 0x0003e40000000800 */
[--C-:B-1----:R-:W-:Y:S08]  /*1bf50*/  FFMA.FTZ R4, R176, UR4, -R39.reuse ;  /* 0x00000004b0047c23 */ /* 0x102ff00008010827 */
[----:B------:R1:W2:Y:S02]  /*1bf60*/  MUFU.EX2 R10, R4 ;  /* 0x00000004000a7308 */ /* 0x0002a40000000800 */
[--C-:B-1----:R-:W-:Y:S01]  /*1bf70*/  FFMA.FTZ R4, R175, UR4, -R64.reuse ;  /* 0x00000004af047c23 */ /* 0x102fe20008010840 */
[----:B--2---:R-:W-:Y:S01]  /*1bf80*/  MOV R138, R10 ;  /* 0x0000000a008a7202 */ /* 0x004fe20000000f00 */
[----:B------:R-:W-:Y:S01]  /*1bf90*/  FMUL.FTZ R10, R0, R146 ;  /* 0x00000092000a7220 */ /* 0x000fe20000410000 */
[----:B------:R-:W-:Y:S05]  /*1bfa0*/  MOV R146, R50 ;  /* 0x0000003200927202 */ /* 0x000fea0000000f00 */
[----:B------:R1:W2:Y:S02]  /*1bfb0*/  MUFU.EX2 R9, R4 ;  /* 0x0000000400097308 */ /* 0x0002a40000000800 */
[--C-:B-1----:R-:W-:Y:S01]  /*1bfc0*/  FFMA.FTZ R4, R171, UR4, -R39.reuse ;  /* 0x00000004ab047c23 */ /* 0x102fe20008010827 */
[----:B------:R-:W-:Y:S02]  /*1bfd0*/  MOV R171, R31 ;  /* 0x0000001f00ab7202 */ /* 0x000fe40000000f00 */
[----:B--2---:R-:W-:Y:S05]  /*1bfe0*/  MOV R139, R9 ;  /* 0x00000009008b7202 */ /* 0x004fea0000000f00 */
[----:B------:R1:W-:Y:S01]  /*1bff0*/  MUFU.EX2 R116, R4 ;  /* 0x0000000400747308 */ /* 0x0003e20000000800 */
[----:B------:R-:W-:Y:S01]  /*1c000*/  FMUL.FTZ R9, R2, R145 ;  /* 0x0000009102097220 */ /* 0x000fe20000410000 */
[----:B------:R-:W-:Y:S02]  /*1c010*/  MOV R145, R51 ;  /* 0x0000003300917202 */ /* 0x000fe40000000f00 */
[----:B------:R-:W-:Y:S01]  /*1c020*/  LDSM.16.MT88.4 R48, [R135+0xa800] ;  /* 0x00a800008730783b */ /* 0x000fe20000004200 */
[--C-:B-1----:R-:W-:Y:S05]  /*1c030*/  FFMA.FTZ R4, R170, UR4, -R64.reuse ;  /* 0x00000004aa047c23 */ /* 0x102fea0008010840 */
[----:B------:R1:W-:Y:S02]  /*1c040*/  MUFU.EX2 R120, R4 ;  /* 0x0000000400787308 */ /* 0x0003e40000000800 */
[--C-:B-1----:R-:W-:Y:S01]  /*1c050*/  FFMA.FTZ R4, R169, UR4, -R64.reuse ;  /* 0x00000004a9047c23 */ /* 0x102fe20008010840 */
[----:B------:R-:W-:Y:S02]  /*1c060*/  MOV R169, R30 ;  /* 0x0000001e00a97202 */ /* 0x000fe40000000f00 */
[----:B------:R-:W1:Y:S05]  /*1c070*/  LDSM.16.MT88.4 R28, [R216+0xa000] ;  /* 0x00a00000d81c783b */ /* 0x000e6a0000004200 */
[----:B------:R2:W3:Y:S02]  /*1c080*/  MUFU.EX2 R115, R4 ;  /* 0x0000000400737308 */ /* 0x0004e40000000800 */
[----:B--2---:R-:W-:Y:S01]  /*1c090*/  FMUL.FTZ R4, R2, R136 ;  /* 0x0000008802047220 */ /* 0x004fe20000410000 */
[----:B------:R-:W-:Y:S02]  /*1c0a0*/  MOV R136, R45 ;  /* 0x0000002d00887202 */ /* 0x000fe40000000f00 */
[----:B------:R-:W2:Y:S04]  /*1c0b0*/  LDSM.16.MT88.4 R44, [R217+0xa000] ;  /* 0x00a00000d92c783b */ /* 0x000ea80000004200 */
[C---:B------:R-:W-:Y:S06]  /*1c0c0*/  HMMA.16816.F32.BF16 R4, R40.reuse, R16, R4 ;  /* 0x000000102804723c */ /* 0x040fec0000041804 */
[C---:B------:R-:W-:Y:S05]  /*1c0d0*/  HMMA.16816.F32.BF16 R8, R40.reuse, R18, R8 ;  /* 0x000000122808723c */ /* 0x040fea0000041808 */
[--C-:B------:R-:W-:Y:S01]  /*1c0e0*/  FFMA.FTZ R16, R178, UR4, -R64.reuse ;  /* 0x00000004b2107c23 */ /* 0x100fe20008010840 */
[C---:B------:R-:W-:Y:S03]  /*1c0f0*/  HMMA.16816.F32.BF16 R12, R40.reuse, R20, R12 ;  /* 0x00000014280c723c */ /* 0x040fe6000004180c */
[----:B------:R4:W5:Y:S02]  /*1c100*/  MUFU.EX2 R137, R16 ;  /* 0x0000001000897308 */ /* 0x0009640000000800 */
[----:B------:R-:W-:Y:S01]  /*1c110*/  FMUL.FTZ R17, R2, R149 ;  /* 0x0000009502117220 */ /* 0x000fe20000410000 */
[C---:B------:R-:W-:Y:S01]  /*1c120*/  FMUL.FTZ R18, R0.reuse, R150 ;  /* 0x0000009600127220 */ /* 0x040fe20000410000 */
[--C-:B------:R-:W-:Y:S01]  /*1c130*/  FFMA.FTZ R20, R187, UR4, -R39.reuse ;  /* 0x00000004bb147c23 */ /* 0x100fe20008010827 */
[----:B------:R-:W-:Y:S05]  /*1c140*/  FMUL.FTZ R19, R0, R151 ;  /* 0x0000009700137220 */ /* 0x000fea0000410000 */
[----:B------:R3:W5:Y:S01]  /*1c150*/  MUFU.EX2 R142, R20 ;  /* 0x00000014008e7308 */ /* 0x0007620000000800 */
[----:B------:R-:W-:Y:S01]  /*1c160*/  FMUL.FTZ R21, R2, R157 ;  /* 0x0000009d02157220 */ /* 0x000fe20000410000 */
[--C-:B----4-:R-:W-:Y:S08]  /*1c170*/  FFMA.FTZ R16, R184, UR4, -R39.reuse ;  /* 0x00000004b8107c23 */ /* 0x110ff00008010827 */
[----:B------:R4:W-:Y:S01]  /*1c180*/  MUFU.EX2 R184, R56 ;  /* 0x0000003800b87308 */ /* 0x0009e20000000800 */
[--C-:B---3--:R-:W-:Y:S09]  /*1c190*/  FFMA.FTZ R20, R194, UR4, -R64.reuse ;  /* 0x00000004c2147c23 */ /* 0x108ff20008010840 */
[----:B------:R3:W-:Y:S10]  /*1c1a0*/  MUFU.EX2 R187, R16 ;  /* 0x0000001000bb7308 */ /* 0x0007f40000000800 */
[----:B------:R1:W-:Y:S01]  /*1c1b0*/  MUFU.EX2 R193, R20 ;  /* 0x0000001400c17308 */ /* 0x0003e20000000800 */
[----:B----4-:R-:W4:Y:S09]  /*1c1c0*/  LDSM.16.MT88.4 R56, [R216+0xa800] ;  /* 0x00a80000d838783b */ /* 0x010f320000004200 */
[----:B------:R2:W5:Y:S01]  /*1c1d0*/  MUFU.EX2 R194, R26 ;  /* 0x0000001a00c27308 */ /* 0x0005620000000800 */
[C---:B---3--:R-:W-:Y:S01]  /*1c1e0*/  FMUL.FTZ R16, R2.reuse, R148 ;  /* 0x0000009402107220 */ /* 0x048fe20000410000 */
[----:B------:R-:W-:Y:S06]  /*1c1f0*/  MOV R148, R171 ;  /* 0x000000ab00947202 */ /* 0x000fec0000000f00 */
[C---:B------:R-:W-:Y:S03]  /*1c200*/  HMMA.16816.F32.BF16 R16, R40.reuse, R22, R16 ;  /* 0x000000162810723c */ /* 0x040fe60000041810 */
[----:B-1----:R-:W-:Y:S04]  /*1c210*/  FMUL.FTZ R20, R2, R156 ;  /* 0x0000009c02147220 */ /* 0x002fe80000410000 */
[C---:B------:R-:W-:Y:S01]  /*1c220*/  FMUL.FTZ R22, R0.reuse, R158 ;  /* 0x0000009e00167220 */ /* 0x040fe20000410000 */
[C---:B------:R-:W-:Y:S03]  /*1c230*/  FMUL.FTZ R23, R0.reuse, R159 ;  /* 0x0000009f00177220 */ /* 0x040fe60000410000 */
[----:B--2---:R-:W-:Y:S04]  /*1c240*/  FMUL.FTZ R26, R0, R154 ;  /* 0x0000009a001a7220 */ /* 0x004fe80000410000 */
[C---:B------:R-:W-:Y:S06]  /*1c250*/  HMMA.16816.F32.BF16 R20, R40.reuse, R28, R20 ;  /* 0x0000001c2814723c */ /* 0x040fec0000041814 */
[C---:B------:R-:W-:Y:S05]  /*1c260*/  HMMA.16816.F32.BF16 R24, R40.reuse, R30, R24 ;  /* 0x0000001e2818723c */ /* 0x040fea0000041818 */
[--C-:B------:R-:W-:Y:S01]  /*1c270*/  FFMA.FTZ R28, R32, UR4, -R39.reuse ;  /* 0x00000004201c7c23 */ /* 0x100fe20008010827 */
[----:B------:R-:W-:Y:S01]  /*1c280*/  FMUL.FTZ R29, R2, R165 ;  /* 0x000000a5021d7220 */ /* 0x000fe20000410000 */
[--C-:B------:R-:W-:Y:S01]  /*1c290*/  FFMA.FTZ R30, R33, UR4, -R39.reuse ;  /* 0x00000004211e7c23 */ /* 0x100fe20008010827 */
[----:B------:R-:W-:Y:S01]  /*1c2a0*/  FMUL.FTZ R31, R0, R167 ;  /* 0x000000a7001f7220 */ /* 0x000fe20000410000 */
[----:B------:R1:W-:Y:S02]  /*1c2b0*/  MUFU.EX2 R186, R28 ;  /* 0x0000001c00ba7308 */ /* 0x0003e40000000800 */
[C---:B------:R-:W-:Y:S01]  /*1c2c0*/  FMUL.FTZ R32, R2.reuse, R160 ;  /* 0x000000a002207220 */ /* 0x040fe20000410000 */
[C---:B------:R-:W-:Y:S07]  /*1c2d0*/  FMUL.FTZ R33, R2.reuse, R161 ;  /* 0x000000a102217220 */ /* 0x040fee0000410000 */
[----:B------:R2:W3:Y:S01]  /*1c2e0*/  MUFU.EX2 R185, R30 ;  /* 0x0000001e00b97308 */ /* 0x0004e20000000800 */
[----:B-1----:R-:W-:Y:S01]  /*1c2f0*/  FMUL.FTZ R28, R2, R164 ;  /* 0x000000a4021c7220 */ /* 0x002fe20000410000 */
[----:B--2---:R-:W-:Y:S07]  /*1c300*/  FMUL.FTZ R30, R0, R166 ;  /* 0x000000a6001e7220 */ /* 0x004fee0000410000 */
[C---:B------:R-:W-:Y:S06]  /*1c310*/  HMMA.16816.F32.BF16 R28, R40.reuse, R44, R28 ;  /* 0x0000002c281c723c */ /* 0x040fec000004181c */
[----:B------:R-:W-:Y:S05]  /*1c320*/  HMMA.16816.F32.BF16 R32, R40, R46, R32 ;  /* 0x0000002e2820723c */ /* 0x000fea0000041820 */
[--C-:B------:R-:W-:Y:S01]  /*1c330*/  FFMA.FTZ R44, R200, UR4, -R64.reuse ;  /* 0x00000004c82c7c23 */ /* 0x100fe20008010840 */
[----:B------:R-:W-:Y:S02]  /*1c340*/  MOV R200, R127 ;  /* 0x0000007f00c87202 */ /* 0x000fe40000000f00 */
[----:B------:R-:W-:Y:S01]  /*1c350*/  F2FP.BF16.F32.PACK_AB R40, R195, R190 ;  /* 0x000000bec328723e */ /* 0x000fe200000010ff */
[----:B------:R1:W2:Y:S02]  /*1c360*/  MUFU.EX2 R177, R44 ;  /* 0x0000002c00b17308 */ /* 0x0002a40000000800 */
[----:B------:R-:W-:Y:S02]  /*1c370*/  F2FP.BF16.F32.PACK_AB R41, R244, R188 ;  /* 0x000000bcf429723e */ /* 0x000fe400000010ff */
[----:B------:R-:W-:Y:S02]  /*1c380*/  F2FP.BF16.F32.PACK_AB R42, R138, R199 ;  /* 0x000000c78a2a723e */ /* 0x000fe400000010ff */
[----:B------:R-:W-:Y:S07]  /*1c390*/  F2FP.BF16.F32.PACK_AB R43, R122, R139 ;  /* 0x0000008b7a2b723e */ /* 0x000fee00000010ff */
[C---:B------:R-:W-:Y:S01]  /*1c3a0*/  HMMA.16816.F32.BF16 R4, R40.reuse, R48, R4 ;  /* 0x000000302804723c */ /* 0x040fe20000041804 */
[----:B-1----:R-:W1:Y:S05]  /*1c3b0*/  LDSM.16.MT88.4 R44, [R217+0xa800] ;  /* 0x00a80000d92c783b */ /* 0x002e6a0000004200 */
[C---:B------:R-:W-:Y:S05]  /*1c3c0*/  HMMA.16816.F32.BF16 R8, R40.reuse, R50, R8 ;  /* 0x000000322808723c */ /* 0x040fea0000041808 */
[--C-:B------:R-:W-:Y:S01]  /*1c3d0*/  FFMA.FTZ R48, R202, UR4, -R39.reuse ;  /* 0x00000004ca307c23 */ /* 0x100fe20008010827 */
[C---:B------:R-:W-:Y:S03]  /*1c3e0*/  HMMA.16816.F32.BF16 R12, R40.reuse, R52, R12 ;  /* 0x00000034280c723c */ /* 0x040fe6000004180c */
[----:B------:R3:W-:Y:S02]  /*1c3f0*/  MUFU.EX2 R178, R48 ;  /* 0x0000003000b27308 */ /* 0x0007e40000000800 */
[----:B------:R-:W-:Y:S01]  /*1c400*/  F2FP.BF16.F32.PACK_AB R49, R115, R120 ;  /* 0x000000787331723e */ /* 0x000fe200000010ff */
[C---:B------:R-:W-:Y:S01]  /*1c410*/  HMMA.16816.F32.BF16 R16, R40.reuse, R54, R16 ;  /* 0x000000362810723c */ /* 0x040fe20000041810 */
[----:B------:R-:W2:Y:S04]  /*1c420*/  LDSM.16.MT88.4 R52, [R218+0xb000] ;  /* 0x00b00000da34783b */ /* 0x000ea80000004200 */
[----:B------:R-:W-:Y:S01]  /*1c430*/  F2FP.BF16.F32.PACK_AB R50, R109, R111 ;  /* 0x0000006f6d32723e */ /* 0x000fe200000010ff */
[C---:B----4-:R-:W-:Y:S05]  /*1c440*/  HMMA.16816.F32.BF16 R20, R40.reuse, R56, R20 ;  /* 0x000000382814723c */ /* 0x050fea0000041814 */
[----:B-----5:R-:W-:Y:S01]  /*1c450*/  F2FP.BF16.F32.PACK_AB R51, R137, R245 ;  /* 0x000000f58933723e */ /* 0x020fe200000010ff */
[C---:B------:R-:W-:Y:S01]  /*1c460*/  HMMA.16816.F32.BF16 R24, R40.reuse, R58, R24 ;  /* 0x0000003a2818723c */ /* 0x040fe20000041818 */
[----:B------:R-:W4:Y:S04]  /*1c470*/  LDSM.16.MT88.4 R56, [R216+0xb000] ;  /* 0x00b00000d838783b */ /* 0x000f280000004200 */
[--C-:B---3--:R-:W-:Y:S01]  /*1c480*/  FFMA.FTZ R48, R204, UR4, -R64.reuse ;  /* 0x00000004cc307c23 */ /* 0x108fe20008010840 */
[----:B------:R-:W-:Y:S02]  /*1c490*/  MOV R204, R131 ;  /* 0x0000008300cc7202 */ /* 0x000fe40000000f00 */
[----:B------:R-:W-:Y:S01]  /*1c4a0*/  MOV R202, R130 ;  /* 0x0000008200ca7202 */ /* 0x000fe20000000f00 */
[----:B------:R3:W-:Y:S01]  /*1c4b0*/  MUFU.EX2 R176, R48 ;  /* 0x0000003000b07308 */ /* 0x0007e20000000800 */
[C---:B-1----:R-:W-:Y:S06]  /*1c4c0*/  HMMA.16816.F32.BF16 R28, R40.reuse, R44, R28 ;  /* 0x0000002c281c723c */ /* 0x042fec000004181c */
[----:B------:R-:W-:Y:S01]  /*1c4d0*/  HMMA.16816.F32.BF16 R32, R40, R46, R32 ;  /* 0x0000002e2820723c */ /* 0x000fe20000041820 */
[----:B------:R-:W1:Y:S04]  /*1c4e0*/  LDSM.16.MT88.4 R40, [R217+0xb000] ;  /* 0x00b00000d928783b */ /* 0x000e680000004200 */
[--C-:B------:R-:W-:Y:S01]  /*1c4f0*/  FFMA.FTZ R44, R207, UR4, -R64.reuse ;  /* 0x00000004cf2c7c23 */ /* 0x100fe20008010840 */
[--C-:B---3--:R-:W-:Y:S01]  /*1c500*/  FFMA.FTZ R48, R203, UR4, -R64.reuse ;  /* 0x00000004cb307c23 */ /* 0x108fe20008010840 */
[----:B------:R-:W-:Y:S02]  /*1c510*/  MOV R207, R133 ;  /* 0x0000008500cf7202 */ /* 0x000fe40000000f00 */
[----:B------:R3:W-:Y:S02]  /*1c520*/  MUFU.EX2 R170, R44 ;  /* 0x0000002c00aa7308 */ /* 0x0007e40000000800 */
[----:B------:R-:W-:Y:S08]  /*1c530*/  MOV R203, R123 ;  /* 0x0000007b00cb7202 */ /* 0x000ff00000000f00 */
[----:B------:R5:W1:Y:S01]  /*1c540*/  MUFU.EX2 R175, R48 ;  /* 0x0000003000af7308 */ /* 0x000a620000000800 */
[--C-:B---3--:R-:W-:Y:S01]  /*1c550*/  FFMA.FTZ R44, R209, UR4, -R39.reuse ;  /* 0x00000004d12c7c23 */ /* 0x108fe20008010827 */
[----:B------:R-:W-:Y:S02]  /*1c560*/  MOV R209, R142 ;  /* 0x0000008e00d17202 */ /* 0x000fe40000000f00 */
[----:B------:R-:W-:Y:S02]  /*1c570*/  MOV R142, R146 ;  /* 0x00000092008e7202 */ /* 0x000fe40000000f00 */
[----:B------:R-:W-:Y:S04]  /*1c580*/  MOV R146, R169 ;  /* 0x000000a900927202 */ /* 0x000fe80000000f00 */
[----:B------:R3:W-:Y:S01]  /*1c590*/  MUFU.EX2 R169, R44 ;  /* 0x0000002c00a97308 */ /* 0x0007e20000000800 */
[--C-:B-----5:R-:W-:Y:S01]  /*1c5a0*/  FFMA.FTZ R48, R205, UR4, -R39.reuse ;  /* 0x00000004cd307c23 */ /* 0x120fe20008010827 */
[----:B------:R-:W-:Y:S08]  /*1c5b0*/  MOV R205, R136 ;  /* 0x0000008800cd7202 */ /* 0x000ff00000000f00 */
[----:B------:R5:W-:Y:S01]  /*1c5c0*/  MUFU.EX2 R174, R48 ;  /* 0x0000003000ae7308 */ /* 0x000be20000000800 */
[--C-:B---3--:R-:W-:Y:S01]  /*1c5d0*/  FFMA.FTZ R44, R210, UR4, -R39.reuse ;  /* 0x00000004d22c7c23 */ /* 0x108fe20008010827 */
[----:B------:R-:W-:Y:S08]  /*1c5e0*/  MOV R210, R117 ;  /* 0x0000007500d27202 */ /* 0x000ff00000000f00 */
[----:B------:R3:W-:Y:S01]  /*1c5f0*/  MUFU.EX2 R168, R44 ;  /* 0x0000002c00a87308 */ /* 0x0007e20000000800 */
[--C-:B-----5:R-:W-:Y:S01]  /*1c600*/  FFMA.FTZ R48, R206, UR4, -R39.reuse ;  /* 0x00000004ce307c23 */ /* 0x120fe20008010827 */
[----:B------:R-:W-:Y:S08]  /*1c610*/  MOV R206, R132 ;  /* 0x0000008400ce7202 */ /* 0x000ff00000000f00 */
[----:B------:R5:W1:Y:S01]  /*1c620*/  MUFU.EX2 R173, R48 ;  /* 0x0000003000ad7308 */ /* 0x000a620000000800 */
[----:B---3--:R-:W3:Y:S01]  /*1c630*/  LDSM.16.MT88.4 R44, [R135+0xb800] ;  /* 0x00b80000872c783b */ /* 0x008ee20000004200 */
[--C-:B-----5:R-:W-:Y:S01]  /*1c640*/  FFMA.FTZ R48, R208, UR4, -R64.reuse ;  /* 0x00000004d0307c23 */ /* 0x120fe20008010840 */
[----:B------:R-:W-:Y:S07]  /*1c650*/  MOV R208, R114 ;  /* 0x0000007200d07202 */ /* 0x000fee0000000f00 */
[----:B------:R5:W3:Y:S02]  /*1c660*/  MUFU.EX2 R172, R48 ;  /* 0x0000003000ac7308 */ /* 0x000ae40000000800 */
[----:B-----5:R-:W-:Y:S07]  /*1c670*/  F2FP.BF16.F32.PACK_AB R48, R116, R121 ;  /* 0x000000797430723e */ /* 0x020fee00000010ff */
[C---:B------:R-:W-:Y:S06]  /*1c680*/  HMMA.16816.F32.BF16 R4, R48.reuse, R60, R4 ;  /* 0x0000003c3004723c */ /* 0x040fec0000041804 */
[C---:B------:R-:W-:Y:S05]  /*1c690*/  HMMA.16816.F32.BF16 R8, R48.reuse, R62, R8 ;  /* 0x0000003e3008723c */ /* 0x040fea0000041808 */
[--C-:B------:R-:W-:Y:S01]  /*1c6a0*/  FFMA.FTZ R60, R247, UR4, -R64.reuse ;  /* 0x00000004f73c7c23 */ /* 0x100fe20008010840 */
[C---:B--2---:R-:W-:Y:S03]  /*1c6b0*/  HMMA.16816.F32.BF16 R12, R48.reuse, R52, R12 ;  /* 0x00000034300c723c */ /* 0x044fe6000004180c */
[----:B------:R2:W-:Y:S02]  /*1c6c0*/  MUFU.EX2 R164, R60 ;  /* 0x0000003c00a47308 */ /* 0x0005e40000000800 */
[----:B------:R-:W-:Y:S01]  /*1c6d0*/  MOV R247, R120 ;  /* 0x0000007800f77202 */ /* 0x000fe20000000f00 */
[C---:B------:R-:W-:Y:S05]  /*1c6e0*/  HMMA.16816.F32.BF16 R16, R48.reuse, R54, R16 ;  /* 0x000000363010723c */ /* 0x040fea0000041810 */
[--C-:B------:R-:W-:Y:S01]  /*1c6f0*/  FFMA.FTZ R52, R211, UR4, -R64.reuse ;  /* 0x00000004d3347c23 */ /* 0x100fe20008010840 */
[C---:B----4-:R-:W-:Y:S03]  /*1c700*/  HMMA.16816.F32.BF16 R20, R48.reuse, R56, R20 ;  /* 0x000000383014723c */ /* 0x050fe60000041814 */
[----:B------:R4:W-:Y:S02]  /*1c710*/  MUFU.EX2 R165, R52 ;  /* 0x0000003400a57308 */ /* 0x0009e40000000800 */
[----:B------:R-:W-:Y:S01]  /*1c720*/  MOV R211, R137 ;  /* 0x0000008900d37202 */ /* 0x000fe20000000f00 */
[C---:B------:R-:W-:Y:S01]  /*1c730*/  HMMA.16816.F32.BF16 R24, R48.reuse, R58, R24 ;  /* 0x0000003a3018723c */ /* 0x040fe20000041818 */
[----:B--2---:R-:W-:Y:S04]  /*1c740*/  LDSM.16.MT88.4 R60, [R135+0xc000] ;  /* 0x00c00000873c783b */ /* 0x004fe80000004200 */
[--C-:B------:R-:W-:Y:S01]  /*1c750*/  FFMA.FTZ R56, R213, UR4, -R39.reuse ;  /* 0x00000004d5387c23 */ /* 0x100fe20008010827 */
[C---:B-1----:R-:W-:Y:S03]  /*1c760*/  HMMA.16816.F32.BF16 R28, R48.reuse, R40, R28 ;  /* 0x00000028301c723c */ /* 0x042fe6000004181c */
[----:B------:R1:W-:Y:S02]  /*1c770*/  MUFU.EX2 R167, R56 ;  /* 0x0000003800a77308 */ /* 0x0003e40000000800 */
[----:B------:R-:W-:Y:S01]  /*1c780*/  MOV R213, R111 ;  /* 0x0000006f00d57202 */ /* 0x000fe20000000f00 */
[----:B------:R-:W-:Y:S01]  /*1c790*/  HMMA.16816.F32.BF16 R32, R48, R42, R32 ;  /* 0x0000002a3020723c */ /* 0x000fe20000041820 */
[----:B------:R-:W-:Y:S04]  /*1c7a0*/  LDSM.16.MT88.4 R48, [R217+0xb800] ;  /* 0x00b80000d930783b */ /* 0x000fe80000004200 */
[--C-:B------:R-:W-:Y:S01]  /*1c7b0*/  FFMA.FTZ R40, R215, UR4, -R64.reuse ;  /* 0x00000004d7287c23 */ /* 0x100fe20008010840 */
[----:B------:R-:W-:Y:S01]  /*1c7c0*/  F2FP.BF16.F32.PACK_AB R41, R194, R193 ;  /* 0x000000c1c229723e */ /* 0x000fe200000010ff */
[--C-:B----4-:R-:W-:Y:S01]  /*1c7d0*/  FFMA.FTZ R52, R212, UR4, -R64.reuse ;  /* 0x00000004d4347c23 */ /* 0x110fe20008010840 */
[----:B------:R-:W-:Y:S01]  /*1c7e0*/  F2FP.BF16.F32.PACK_AB R42, R185, R186 ;  /* 0x000000bab92a723e */ /* 0x000fe200000010ff */
[----:B------:R2:W-:Y:S02]  /*1c7f0*/  MUFU.EX2 R161, R40 ;  /* 0x0000002800a17308 */ /* 0x0005e40000000800 */
[----:B------:R-:W-:Y:S02]  /*1c800*/  F2FP.BF16.F32.PACK_AB R43, R177, R184 ;  /* 0x000000b8b12b723e */ /* 0x000fe400000010ff */
[----:B------:R-:W-:Y:S01]  /*1c810*/  MOV R212, R109 ;  /* 0x0000006d00d47202 */ /* 0x000fe20000000f00 */
[--C-:B-1----:R-:W-:Y:S01]  /*1c820*/  FFMA.FTZ R56, R214, UR4, -R39.reuse ;  /* 0x00000004d6387c23 */ /* 0x102fe20008010827 */
[----:B------:R-:W-:Y:S04]  /*1c830*/  MOV R214, R115 ;  /* 0x0000007300d67202 */ /* 0x000fe80000000f00 */
[----:B------:R1:W4:Y:S01]  /*1c840*/  MUFU.EX2 R171, R52 ;  /* 0x0000003400ab7308 */ /* 0x0003220000000800 */
[----:B------:R-:W-:Y:S09]  /*1c850*/  MOV R215, R116 ;  /* 0x0000007400d77202 */ /* 0x000ff20000000f00 */
[----:B------:R5:W4:Y:S01]  /*1c860*/  MUFU.EX2 R166, R56 ;  /* 0x0000003800a67308 */ /* 0x000b220000000800 */
[----:B--2---:R-:W-:Y:S07]  /*1c870*/  F2FP.BF16.F32.PACK_AB R40, R209, R187 ;  /* 0x000000bbd128723e */ /* 0x004fee00000010ff */
[C---:B---3--:R-:W-:Y:S01]  /*1c880*/  HMMA.16816.F32.BF16 R4, R40.reuse, R44, R4 ;  /* 0x0000002c2804723c */ /* 0x048fe20000041804 */
[----:B-1----:R-:W1:Y:S05]  /*1c890*/  LDSM.16.MT88.4 R52, [R218+0xb800] ;  /* 0x00b80000da34783b */ /* 0x002e6a0000004200 */
[C---:B------:R-:W-:Y:S03]  /*1c8a0*/  HMMA.16816.F32.BF16 R8, R40.reuse, R46, R8 ;  /* 0x0000002e2808723c */ /* 0x040fe60000041808 */
[----:B-----5:R-:W2:Y:S02]  /*1c8b0*/  LDSM.16.MT88.4 R56, [R216+0xb800] ;  /* 0x00b80000d838783b */ /* 0x020ea40000004200 */
[--C-:B------:R-:W-:Y:S01]  /*1c8c0*/  FFMA.FTZ R44, R246, UR4, -R39.reuse ;  /* 0x00000004f62c7c23 */ /* 0x100fe20008010827 */
[----:B------:R-:W-:Y:S02]  /*1c8d0*/  F2FP.BF16.F32.PACK_AB R45, R175, R176 ;  /* 0x000000b0af2d723e */ /* 0x000fe400000010ff */
[----:B------:R-:W-:Y:S01]  /*1c8e0*/  F2FP.BF16.F32.PACK_AB R46, R173, R174 ;  /* 0x000000aead2e723e */ /* 0x000fe200000010ff */
[----:B------:R3:W-:Y:S02]  /*1c8f0*/  MUFU.EX2 R163, R44 ;  /* 0x0000002c00a37308 */ /* 0x0007e40000000800 */
[----:B------:R-:W-:Y:S02]  /*1c900*/  F2FP.BF16.F32.PACK_AB R47, R170, R172 ;  /* 0x000000acaa2f723e */ /* 0x000fe400000010ff */
[----:B------:R-:W-:Y:S01]  /*1c910*/  MOV R246, R121 ;  /* 0x0000007900f67202 */ /* 0x000fe20000000f00 */
[--C-:B---3--:R-:W-:Y:S01]  /*1c920*/  FFMA.FTZ R44, R248, UR4, -R39.reuse ;  /* 0x00000004f82c7c23 */ /* 0x108fe20008010827 */
[----:B------:R-:W-:Y:S04]  /*1c930*/  MOV R248, R122 ;  /* 0x0000007a00f87202 */ /* 0x000fe80000000f00 */
[----:B------:R3:W-:Y:S01]  /*1c940*/  MUFU.EX2 R162, R44 ;  /* 0x0000002c00a27308 */ /* 0x0007e20000000800 */
[C---:B-1----:R-:W-:Y:S06]  /*1c950*/  HMMA.16816.F32.BF16 R12, R40.reuse, R52, R12 ;  /* 0x00000034280c723c */ /* 0x042fec000004180c */
[C---:B------:R-:W-:Y:S01]  /*1c960*/  HMMA.16816.F32.BF16 R16, R40.reuse, R54, R16 ;  /* 0x000000362810723c */ /* 0x040fe20000041810 */
[----:B------:R-:W1:Y:S04]  /*1c970*/  LDSM.16.MT88.4 R52, [R218+0xc000] ;  /* 0x00c00000da34783b */ /* 0x000e680000004200 */
[--C-:B---3--:R-:W-:Y:S01]  /*1c980*/  FFMA.FTZ R44, R249, UR4, -R64.reuse ;  /* 0x00000004f92c7c23 */ /* 0x108fe20008010840 */
[C---:B--2---:R-:W-:Y:S03]  /*1c990*/  HMMA.16816.F32.BF16 R20, R40.reuse, R56, R20 ;  /* 0x000000382814723c */ /* 0x044fe60000041814 */
[----:B------:R2:W-:Y:S02]  /*1c9a0*/  MUFU.EX2 R159, R44 ;  /* 0x0000002c009f7308 */ /* 0x0005e40000000800 */
[----:B------:R-:W-:Y:S01]  /*1c9b0*/  MOV R249, R138 ;  /* 0x0000008a00f97202 */ /* 0x000fe20000000f00 */
[C---:B------:R-:W-:Y:S01]  /*1c9c0*/  HMMA.16816.F32.BF16 R24, R40.reuse, R58, R24 ;  /* 0x0000003a2818723c */ /* 0x040fe20000041818 */
[----:B------:R-:W3:Y:S05]  /*1c9d0*/  LDSM.16.MT88.4 R56, [R216+0xc000] ;  /* 0x00c00000d838783b */ /* 0x000eea0000004200 */
[C---:B------:R-:W-:Y:S06]  /*1c9e0*/  HMMA.16816.F32.BF16 R28, R40.reuse, R48, R28 ;  /* 0x00000030281c723c */ /* 0x040fec000004181c */
[----:B------:R-:W-:Y:S01]  /*1c9f0*/  HMMA.16816.F32.BF16 R32, R40, R50, R32 ;  /* 0x000000322820723c */ /* 0x000fe20000041820 */
[----:B------:R-:W5:Y:S04]  /*1ca00*/  LDSM.16.MT88.4 R40, [R217+0xc000] ;  /* 0x00c00000d928783b */ /* 0x000f680000004200 */
[--C-:B--2---:R-:W-:Y:S01]  /*1ca10*/  FFMA.FTZ R44, R251, UR4, -R64.reuse ;  /* 0x00000004fb2c7c23 */ /* 0x104fe20008010840 */
[--C-:B------:R-:W-:Y:S01]  /*1ca20*/  FFMA.FTZ R48, R148, UR4, -R64.reuse ;  /* 0x0000000494307c23 */ /* 0x100fe20008010840 */
[----:B------:R-:W-:Y:S02]  /*1ca30*/  MOV R251, R139 ;  /* 0x0000008b00fb7202 */ /* 0x000fe40000000f00 */
[----:B------:R2:W4:Y:S10]  /*1ca40*/  MUFU.EX2 R160, R44 ;  /* 0x0000002c00a07308 */ /* 0x0005340000000800 */
[----:B------:R1:W-:Y:S01]  /*1ca50*/  MUFU.EX2 R154, R48 ;  /* 0x00000030009a7308 */ /* 0x0003e20000000800 */
[--C-:B--2---:R-:W-:Y:S09]  /*1ca60*/  FFMA.FTZ R44, R250, UR4, -R39.reuse ;  /* 0x00000004fa2c7c23 */ /* 0x104ff20008010827 */
[----:B------:R2:W-:Y:S01]  /*1ca70*/  MUFU.EX2 R158, R44 ;  /* 0x0000002c009e7308 */ /* 0x0005e20000000800 */
[--C-:B-1----:R-:W-:Y:S09]  /*1ca80*/  FFMA.FTZ R48, R143, UR4, -R64.reuse ;  /* 0x000000048f307c23 */ /* 0x102ff20008010840 */
[----:B------:R1:W-:Y:S01]  /*1ca90*/  MUFU.EX2 R155, R48 ;  /* 0x00000030009b7308 */ /* 0x0003e20000000800 */
[--C-:B--2---:R-:W-:Y:S09]  /*1caa0*/  FFMA.FTZ R44, R252, UR4, -R39.reuse ;  /* 0x00000004fc2c7c23 */ /* 0x104ff20008010827 */
[----:B------:R2:W4:Y:S01]  /*1cab0*/  MUFU.EX2 R157, R44 ;  /* 0x0000002c009d7308 */ /* 0x0005220000000800 */
[--C-:B-1----:R-:W-:Y:S09]  /*1cac0*/  FFMA.FTZ R48, R142, UR4, -R39.reuse ;  /* 0x000000048e307c23 */ /* 0x102ff20008010827 */
[----:B------:R1:W-:Y:S01]  /*1cad0*/  MUFU.EX2 R151, R48 ;  /* 0x0000003000977308 */ /* 0x0003e20000000800 */
[----:B--2---:R-:W-:Y:S07]  /*1cae0*/  F2FP.BF16.F32.PACK_AB R44, R178, R179 ;  /* 0x000000b3b22c723e */ /* 0x004fee00000010ff */
[C---:B------:R-:W-:Y:S01]  /*1caf0*/  HMMA.16816.F32.BF16 R4, R44.reuse, R60, R4 ;  /* 0x0000003c2c04723c */ /* 0x040fe20000041804 */
[----:B-1----:R-:W1:Y:S05]  /*1cb00*/  LDSM.16.MT88.4 R48, [R135+0xc800] ;  /* 0x00c800008730783b */ /* 0x002e6a0000004200 */
[C---:B------:R-:W-:Y:S05]  /*1cb10*/  HMMA.16816.F32.BF16 R8, R44.reuse, R62, R8 ;  /* 0x0000003e2c08723c */ /* 0x040fea0000041808 */
[--C-:B------:R-:W-:Y:S01]  /*1cb20*/  FFMA.FTZ R60, R145, UR4, -R64.reuse ;  /* 0x00000004913c7c23 */ /* 0x100fe20008010840 */
[C---:B------:R-:W-:Y:S03]  /*1cb30*/  HMMA.16816.F32.BF16 R12, R44.reuse, R52, R12 ;  /* 0x000000342c0c723c */ /* 0x040fe6000004180c */
[----:B------:R2:W-:Y:S03]  /*1cb40*/  MUFU.EX2 R148, R60 ;  /* 0x0000003c00947308 */ /* 0x0005e60000000800 */
[C---:B------:R-:W-:Y:S05]  /*1cb50*/  HMMA.16816.F32.BF16 R16, R44.reuse, R54, R16 ;  /* 0x000000362c10723c */ /* 0x040fea0000041810 */
[--C-:B------:R-:W-:Y:S01]  /*1cb60*/  FFMA.FTZ R52, R141, UR4, -R39.reuse ;  /* 0x000000048d347c23 */ /* 0x100fe20008010827 */
[C---:B---3--:R-:W-:Y:S03]  /*1cb70*/  HMMA.16816.F32.BF16 R20, R44.reuse, R56, R20 ;  /* 0x000000382c14723c */ /* 0x048fe60000041814 */
[----:B------:R3:W-:Y:S03]  /*1cb80*/  MUFU.EX2 R156, R52 ;  /* 0x00000034009c7308 */ /* 0x0007e60000000800 */
[C---:B------:R-:W-:Y:S01]  /*1cb90*/  HMMA.16816.F32.BF16 R24, R44.reuse, R58, R24 ;  /* 0x0000003a2c18723c */ /* 0x040fe20000041818 */
[----:B--2---:R-:W-:Y:S04]  /*1cba0*/  LDSM.16.MT88.4 R60, [R135+0xd000] ;  /* 0x00d00000873c783b */ /* 0x004fe80000004200 */
[--C-:B------:R-:W-:Y:S01]  /*1cbb0*/  FFMA.FTZ R56, R147, UR4, -R64.reuse ;  /* 0x0000000493387c23 */ /* 0x100fe20008010840 */
[C---:B-----5:R-:W-:Y:S03]  /*1cbc0*/  HMMA.16816.F32.BF16 R28, R44.reuse, R40, R28 ;  /* 0x000000282c1c723c */ /* 0x060fe6000004181c */
[----:B------:R2:W-:Y:S03]  /*1cbd0*/  MUFU.EX2 R152, R56 ;  /* 0x0000003800987308 */ /* 0x0005e60000000800 */
[----:B------:R-:W-:Y:S01]  /*1cbe0*/  HMMA.16816.F32.BF16 R32, R44, R42, R32 ;  /* 0x0000002a2c20723c */ /* 0x000fe20000041820 */
[----:B------:R-:W-:Y:S04]  /*1cbf0*/  LDSM.16.MT88.4 R44, [R217+0xc800] ;  /* 0x00c80000d92c783b */ /* 0x000fe80000004200 */
[--C-:B------:R-:W-:Y:S01]  /*1cc00*/  FFMA.FTZ R40, R65, UR4, -R39.reuse ;  /* 0x0000000441287c23 */ /* 0x100fe20008010827 */
[----:B----4-:R-:W-:Y:S01]  /*1cc10*/  F2FP.BF16.F32.PACK_AB R41, R171, R165 ;  /* 0x000000a5ab29723e */ /* 0x010fe200000010ff */
[--C-:B---3--:R-:W-:Y:S01]  /*1cc20*/  FFMA.FTZ R52, R140, UR4, -R64.reuse ;  /* 0x000000048c347c23 */ /* 0x108fe20008010840 */
[----:B------:R-:W-:Y:S01]  /*1cc30*/  F2FP.BF16.F32.PACK_AB R42, R166, R167 ;  /* 0x000000a7a62a723e */ /* 0x000fe200000010ff */
[----:B------:R3:W-:Y:S02]  /*1cc40*/  MUFU.EX2 R149, R40 ;  /* 0x0000002800957308 */ /* 0x0007e40000000800 */
[----:B------:R-:W-:Y:S01]  /*1cc50*/  F2FP.BF16.F32.PACK_AB R43, R164, R161 ;  /* 0x000000a1a42b723e */ /* 0x000fe200000010ff */
[--C-:B--2---:R-:W-:Y:S07]  /*1cc60*/  FFMA.FTZ R56, R146, UR4, -R39.reuse ;  /* 0x0000000492387c23 */ /* 0x104fee0008010827 */
[----:B------:R2:W4:Y:S10]  /*1cc70*/  MUFU.EX2 R153, R52 ;  /* 0x0000003400997308 */ /* 0x0005340000000800 */
[----:B------:R5:W4:Y:S01]  /*1cc80*/  MUFU.EX2 R150, R56 ;  /* 0x0000003800967308 */ /* 0x000b220000000800 */
[----:B---3--:R-:W-:Y:S07]  /*1cc90*/  F2FP.BF16.F32.PACK_AB R40, R168, R169 ;  /* 0x000000a9a828723e */ /* 0x008fee00000010ff */
[C---:B-1----:R-:W-:Y:S01]  /*1cca0*/  HMMA.16816.F32.BF16 R4, R40.reuse, R48, R4 ;  /* 0x000000302804723c */ /* 0x042fe20000041804 */
[----:B--2---:R-:W1:Y:S05]  /*1ccb0*/  LDSM.16.MT88.4 R52, [R218+0xc800] ;  /* 0x00c80000da34783b */ /* 0x004e6a0000004200 */
[C---:B------:R-:W-:Y:S03]  /*1ccc0*/  HMMA.16816.F32.BF16 R8, R40.reuse, R50, R8 ;  /* 0x000000322808723c */ /* 0x040fe60000041808 */
[----:B-----5:R-:W2:Y:S02]  /*1ccd0*/  LDSM.16.MT88.4 R56, [R216+0xc800] ;  /* 0x00c80000d838783b */ /* 0x020ea40000004200 */
[--C-:B------:R-:W-:Y:S01]  /*1cce0*/  FFMA.FTZ R48, R66, UR4, -R64.reuse ;  /* 0x0000000442307c23 */ /* 0x100fe20008010840 */
[----:B------:R-:W-:Y:S02]  /*1ccf0*/  F2FP.BF16.F32.PACK_AB R49, R160, R159 ;  /* 0x0000009fa031723e */ /* 0x000fe400000010ff */
[----:B------:R-:W-:Y:S01]  /*1cd00*/  F2FP.BF16.F32.PACK_AB R50, R157, R158 ;  /* 0x0000009e9d32723e */ /* 0x000fe200000010ff */
[----:B------:R3:W5:Y:S02]  /*1cd10*/  MUFU.EX2 R146, R48 ;  /* 0x0000003000927308 */ /* 0x0007640000000800 */
[----:B------:R-:W5:Y:S01]  /*1cd20*/  LDL.LU R66, [R1+0x10] ;  /* 0x0000100001427983 */ /* 0x000f620000300800 */
[----:B------:R-:W-:Y:S03]  /*1cd30*/  F2FP.BF16.F32.PACK_AB R51, R155, R154 ;  /* 0x0000009a9b33723e */ /* 0x000fe600000010ff */
[----:B------:R-:W5:Y:S01]  /*1cd40*/  LDL.LU R65, [R1+0x14] ;  /* 0x0000140001417983 */ /* 0x000f620000300800 */
[--C-:B---3--:R-:W-:Y:S04]  /*1cd50*/  FFMA.FTZ R48, R144, UR4, -R39.reuse ;  /* 0x0000000490307c23 */ /* 0x108fe80008010827 */
[----:B------:R3:W-:Y:S01]  /*1cd60*/  MUFU.EX2 R145, R48 ;  /* 0x0000003000917308 */ /* 0x0007e20000000800 */
[C---:B-1----:R-:W-:Y:S06]  /*1cd70*/  HMMA.16816.F32.BF16 R12, R40.reuse, R52, R12 ;  /* 0x00000034280c723c */ /* 0x042fec000004180c */
[C---:B------:R-:W-:Y:S01]  /*1cd80*/  HMMA.16816.F32.BF16 R16, R40.reuse, R54, R16 ;  /* 0x000000362810723c */ /* 0x040fe20000041810 */
[----:B------:R-:W1:Y:S04]  /*1cd90*/  LDSM.16.MT88.4 R52, [R218+0xd000] ;  /* 0x00d00000da34783b */ /* 0x000e680000004200 */
[--C-:B---3--:R-:W-:Y:S01]  /*1cda0*/  FFMA.FTZ R48, R69, UR4, -R39.reuse ;  /* 0x0000000445307c23 */ /* 0x108fe20008010827 */
[C---:B--2---:R-:W-:Y:S03]  /*1cdb0*/  HMMA.16816.F32.BF16 R20, R40.reuse, R56, R20 ;  /* 0x000000382814723c */ /* 0x044fe60000041814 */
[----:B------:R2:W-:Y:S03]  /*1cdc0*/  MUFU.EX2 R147, R48 ;  /* 0x0000003000937308 */ /* 0x0005e60000000800 */
[C---:B------:R-:W-:Y:S01]  /*1cdd0*/  HMMA.16816.F32.BF16 R24, R40.reuse, R58, R24 ;  /* 0x0000003a2818723c */ /* 0x040fe20000041818 */
[----:B------:R-:W3:Y:S05]  /*1cde0*/  LDSM.16.MT88.4 R56, [R216+0xd000] ;  /* 0x00d00000d838783b */ /* 0x000eea0000004200 */
[C---:B------:R-:W-:Y:S06]  /*1cdf0*/  HMMA.16816.F32.BF16 R28, R40.reuse, R44, R28 ;  /* 0x0000002c281c723c */ /* 0x040fec000004181c */
[----:B------:R-:W-:Y:S01]  /*1ce00*/  HMMA.16816.F32.BF16 R32, R40, R46, R32 ;  /* 0x0000002e2820723c */ /* 0x000fe20000041820 */
[----:B------:R-:W4:Y:S04]  /*1ce10*/  LDSM.16.MT88.4 R40, [R217+0xd000] ;  /* 0x00d00000d928783b */ /* 0x000f280000004200 */
[--C-:B--2---:R-:W-:Y:S01]  /*1ce20*/  FFMA.FTZ R48, R70, UR4, -R64.reuse ;  /* 0x0000000446307c23 */ /* 0x104fe20008010840 */
[--C-:B------:R-:W-:Y:S03]  /*1ce30*/  FFMA.FTZ R44, R73, UR4, -R39.reuse ;  /* 0x00000004492c7c23 */ /* 0x100fe60008010827 */
[----:B------:R2:W-:Y:S10]  /*1ce40*/  MUFU.EX2 R69, R48 ;  /* 0x0000003000457308 */ /* 0x0005f40000000800 */
[----:B------:R1:W-:Y:S01]  /*1ce50*/  MUFU.EX2 R142, R44 ;  /* 0x0000002c008e7308 */ /* 0x0003e20000000800 */
[--C-:B--2---:R-:W-:Y:S09]  /*1ce60*/  FFMA.FTZ R48, R71, UR4, -R64.reuse ;  /* 0x0000000447307c23 */ /* 0x104ff20008010840 */
[----:B------:R2:W5:Y:S01]  /*1ce70*/  MUFU.EX2 R144, R48 ;  /* 0x0000003000907308 */ /* 0x0005620000000800 */
[--C-:B-1----:R-:W-:Y:S09]  /*1ce80*/  FFMA.FTZ R44, R74, UR4, -R64.reuse ;  /* 0x000000044a2c7c23 */ /* 0x102ff20008010840 */
[----:B------:R1:W-:Y:S01]  /*1ce90*/  MUFU.EX2 R140, R44 ;  /* 0x0000002c008c7308 */ /* 0x0003e20000000800 */
[--C-:B--2---:R-:W-:Y:S09]  /*1cea0*/  FFMA.FTZ R48, R72, UR4, -R39.reuse ;  /* 0x0000000448307c23 */ /* 0x104ff20008010827 */
[----:B------:R2:W5:Y:S01]  /*1ceb0*/  MUFU.EX2 R143, R48 ;  /* 0x00000030008f7308 */ /* 0x0005620000000800 */
[--C-:B-1----:R-:W-:Y:S09]  /*1cec0*/  FFMA.FTZ R44, R75, UR4, -R64.reuse ;  /* 0x000000044b2c7c23 */ /* 0x102ff20008010840 */
[----:B------:R1:W5:Y:S01]  /*1ced0*/  MUFU.EX2 R141, R44 ;  /* 0x0000002c008d7308 */ /* 0x0003620000000800 */
        /* <DEDUP_REMOVED lines=14> */
[C---:B----4-:R-:W-:Y:S03]  /*1cfc0*/  HMMA.16816.F32.BF16 R28, R48.reuse, R40, R28 ;  /* 0x00000028301c723c */ /* 0x050fe6000004181c */
[----:B------:R2:W-:Y:S03]  /*1cfd0*/  MUFU.EX2 R136, R56 ;  /* 0x0000003800887308 */ /* 0x0005e60000000800 */
[----:B------:R-:W-:Y:S01]  /*1cfe0*/  HMMA.16816.F32.BF16 R32, R48, R42, R32 ;  /* 0x0000002a3020723c */ /* 0x000fe20000041820 */
[----:B------:R-:W-:Y:S04]  /*1cff0*/  LDSM.16.MT88.4 R48, [R217+0xd800] ;  /* 0x00d80000d930783b */ /* 0x000fe80000004200 */
[--C-:B------:R-:W-:Y:S01]  /*1d000*/  FFMA.FTZ R40, R80, UR4, -R39.reuse ;  /* 0x0000000450287c23 */ /* 0x100fe20008010827 */
[----:B------:R-:W-:Y:S01]  /*1d010*/  F2FP.BF16.F32.PACK_AB R41, R152, R153 ;  /* 0x000000999829723e */ /* 0x000fe200000010ff */
[--C-:B---3--:R-:W-:Y:S01]  /*1d020*/  FFMA.FTZ R52, R77, UR4, -R39.reuse ;  /* 0x000000044d347c23 */ /* 0x108fe20008010827 */
[----:B------:R-:W-:Y:S01]  /*1d030*/  F2FP.BF16.F32.PACK_AB R42, R149, R150 ;  /* 0x00000096952a723e */ /* 0x000fe200000010ff */
[----:B------:R3:W-:Y:S02]  /*1d040*/  MUFU.EX2 R131, R40 ;  /* 0x0000002800837308 */ /* 0x0007e40000000800 */
[----:B-----5:R-:W-:Y:S01]  /*1d050*/  F2FP.BF16.F32.PACK_AB R43, R146, R148 ;  /* 0x00000094922b723e */ /* 0x020fe200000010ff */
[--C-:B--2---:R-:W-:Y:S07]  /*1d060*/  FFMA.FTZ R56, R79, UR4, -R64.reuse ;  /* 0x000000044f387c23 */ /* 0x104fee0008010840 */
[----:B------:R2:W-:Y:S10]  /*1d070*/  MUFU.EX2 R138, R52 ;  /* 0x00000034008a7308 */ /* 0x0005f40000000800 */
[----:B------:R4:W5:Y:S01]  /*1d080*/  MUFU.EX2 R137, R56 ;  /* 0x0000003800897308 */ /* 0x0009620000000800 */
[----:B---3--:R-:W-:Y:S07]  /*1d090*/  F2FP.BF16.F32.PACK_AB R40, R156, R151 ;  /* 0x000000979c28723e */ /* 0x008fee00000010ff */
[C---:B-1----:R-:W-:Y:S01]  /*1d0a0*/  HMMA.16816.F32.BF16 R4, R40.reuse, R44, R4 ;  /* 0x0000002c2804723c */ /* 0x042fe20000041804 */
[----:B--2---:R-:W1:Y:S05]  /*1d0b0*/  LDSM.16.MT88.4 R52, [R218+0xd800] ;  /* 0x00d80000da34783b */ /* 0x004e6a0000004200 */
[C---:B------:R-:W-:Y:S03]  /*1d0c0*/  HMMA.16816.F32.BF16 R8, R40.reuse, R46, R8 ;  /* 0x0000002e2808723c */ /* 0x040fe60000041808 */
[----:B----4-:R-:W2:Y:S02]  /*1d0d0*/  LDSM.16.MT88.4 R56, [R216+0xd800] ;  /* 0x00d80000d838783b */ /* 0x010ea40000004200 */
[--C-:B------:R-:W-:Y:S01]  /*1d0e0*/  FFMA.FTZ R44, R82, UR4, -R64.reuse ;  /* 0x00000004522c7c23 */ /* 0x100fe20008010840 */
[----:B------:R-:W-:Y:S02]  /*1d0f0*/  F2FP.BF16.F32.PACK_AB R45, R144, R69 ;  /* 0x00000045902d723e */ /* 0x000fe400000010ff */
[----:B------:R-:W-:Y:S01]  /*1d100*/  F2FP.BF16.F32.PACK_AB R46, R142, R143 ;  /* 0x0000008f8e2e723e */ /* 0x000fe200000010ff */
[----:B------:R3:W-:Y:S02]  /*1d110*/  MUFU.EX2 R132, R44 ;  /* 0x0000002c00847308 */ /* 0x0007e40000000800 */
[----:B------:R-:W-:Y:S01]  /*1d120*/  F2FP.BF16.F32.PACK_AB R47, R141, R140 ;  /* 0x0000008c8d2f723e */ /* 0x000fe200000010ff */
[----:B---3--:R-:W-:Y:S07]  /*1d130*/  FFMA.FTZ R44, R83, UR4, -R64 ;  /* 0x00000004532c7c23 */ /* 0x008fee0008010840 */
[----:B------:R3:W4:Y:S01]  /*1d140*/  MUFU.EX2 R130, R44 ;  /* 0x0000002c00827308 */ /* 0x0007220000000800 */
[C---:B-1----:R-:W-:Y:S06]  /*1d150*/  HMMA.16816.F32.BF16 R12, R40.reuse, R52, R12 ;  /* 0x00000034280c723c */ /* 0x042fec000004180c */
[C---:B------:R-:W-:Y:S01]  /*1d160*/  HMMA.16816.F32.BF16 R16, R40.reuse, R54, R16 ;  /* 0x000000362810723c */ /* 0x040fe20000041810 */
[----:B------:R-:W1:Y:S05]  /*1d170*/  LDSM.16.MT88.4 R52, [R218+0xe000] ;  /* 0x00e00000da34783b */ /* 0x000e6a0000004200 */
[C---:B--2---:R-:W-:Y:S05]  /*1d180*/  HMMA.16816.F32.BF16 R20, R40.reuse, R56, R20 ;  /* 0x000000382814723c */ /* 0x044fea0000041814 */
[--C-:B---3--:R-:W-:Y:S01]  /*1d190*/  FFMA.FTZ R44, R84, UR4, -R39.reuse ;  /* 0x00000004542c7c23 */ /* 0x108fe20008010827 */
[C---:B------:R-:W-:Y:S01]  /*1d1a0*/  HMMA.16816.F32.BF16 R24, R40.reuse, R58, R24 ;  /* 0x0000003a2818723c */ /* 0x040fe20000041818 */
[----:B------:R-:W2:Y:S02]  /*1d1b0*/  LDSM.16.MT88.4 R56, [R216+0xe000] ;  /* 0x00e00000d838783b */ /* 0x000ea40000004200 */
[----:B------:R3:W-:Y:S03]  /*1d1c0*/  MUFU.EX2 R129, R44 ;  /* 0x0000002c00817308 */ /* 0x0007e60000000800 */
[C---:B------:R-:W-:Y:S06]  /*1d1d0*/  HMMA.16816.F32.BF16 R28, R40.reuse, R48, R28 ;  /* 0x00000030281c723c */ /* 0x040fec000004181c */
[----:B------:R-:W-:Y:S01]  /*1d1e0*/  HMMA.16816.F32.BF16 R32, R40, R50, R32 ;  /* 0x000000322820723c */ /* 0x000fe20000041820 */
[----:B------:R-:W4:Y:S04]  /*1d1f0*/  LDSM.16.MT88.4 R40, [R217+0xe000] ;  /* 0x00e00000d928783b */ /* 0x000f280000004200 */
[--C-:B------:R-:W-:Y:S01]  /*1d200*/  FFMA.FTZ R48, R88, UR4, -R39.reuse ;  /* 0x0000000458307c23 */ /* 0x100fe20008010827 */
[--C-:B---3--:R-:W-:Y:S03]  /*1d210*/  FFMA.FTZ R44, R85, UR4, -R39.reuse ;  /* 0x00000004552c7c23 */ /* 0x108fe60008010827 */
[----:B------:R3:W-:Y:S10]  /*1d220*/  MUFU.EX2 R121, R48 ;  /* 0x0000003000797308 */ /* 0x0007f40000000800 */
[----:B------:R5:W-:Y:S01]  /*1d230*/  MUFU.EX2 R127, R44 ;  /* 0x0000002c007f7308 */ /* 0x000be20000000800 */
[----:B---3--:R-:W-:Y:S01]  /*1d240*/  FFMA.FTZ R48, R89, UR4, -R39 ;  /* 0x0000000459307c23 */ /* 0x008fe20008010827 */
[----:B------:R-:W-:Y:S08]  /*1d250*/  FFMA.FTZ R0, R0, R65, R183 ;  /* 0x0000004100007223 */ /* 0x000ff000000100b7 */
[----:B------:R3:W4:Y:S01]  /*1d260*/  MUFU.EX2 R120, R48 ;  /* 0x0000003000787308 */ /* 0x0007220000000800 */
[----:B------:R-:W-:Y:S01]  /*1d270*/  FADD.FTZ R0, R198, R0 ;  /* 0x00000000c6007221 */ /* 0x000fe20000010000 */
[--C-:B-----5:R-:W-:Y:S08]  /*1d280*/  FFMA.FTZ R44, R86, UR4, -R64.reuse ;  /* 0x00000004562c7c23 */ /* 0x120ff00008010840 */
[----:B------:R5:W-:Y:S01]  /*1d290*/  MUFU.EX2 R123, R44 ;  /* 0x0000002c007b7308 */ /* 0x000be20000000800 */
[--C-:B---3--:R-:W-:Y:S09]  /*1d2a0*/  FFMA.FTZ R48, R90, UR4, -R64.reuse ;  /* 0x000000045a307c23 */ /* 0x108ff20008010840 */
[----:B------:R3:W-:Y:S01]  /*1d2b0*/  MUFU.EX2 R117, R48 ;  /* 0x0000003000757308 */ /* 0x0007e20000000800 */
[--C-:B-----5:R-:W-:Y:S09]  /*1d2c0*/  FFMA.FTZ R44, R87, UR4, -R64.reuse ;  /* 0x00000004572c7c23 */ /* 0x120ff20008010840 */
[----:B------:R5:W-:Y:S01]  /*1d2d0*/  MUFU.EX2 R122, R44 ;  /* 0x0000002c007a7308 */ /* 0x000be20000000800 */
[----:B---3--:R-:W3:Y:S01]  /*1d2e0*/  LDSM.16.MT88.4 R48, [R135+0xe800] ;  /* 0x00e800008730783b */ /* 0x008ee20000004200 */
[----:B-----5:R-:W-:Y:S07]  /*1d2f0*/  F2FP.BF16.F32.PACK_AB R44, R147, R145 ;  /* 0x00000091932c723e */ /* 0x020fee00000010ff */
[C---:B------:R-:W-:Y:S06]  /*1d300*/  HMMA.16816.F32.BF16 R4, R44.reuse, R60, R4 ;  /* 0x0000003c2c04723c */ /* 0x040fec0000041804 */
[C---:B------:R-:W-:Y:S01]  /*1d310*/  HMMA.16816.F32.BF16 R8, R44.reuse, R62, R8 ;  /* 0x0000003e2c08723c */ /* 0x040fe20000041808 */
[----:B------:R-:W-:Y:S05]  /*1d320*/  LDSM.16.MT88.4 R60, [R135+0xf000] ;  /* 0x00f00000873c783b */ /* 0x000fea0000004200 */
[C---:B-1----:R-:W-:Y:S06]  /*1d330*/  HMMA.16816.F32.BF16 R12, R44.reuse, R52, R12 ;  /* 0x000000342c0c723c */ /* 0x042fec000004180c */
[C---:B------:R-:W-:Y:S05]  /*1d340*/  HMMA.16816.F32.BF16 R16, R44.reuse, R54, R16 ;  /* 0x000000362c10723c */ /* 0x040fea0000041810 */
[--C-:B------:R-:W-:Y:S01]  /*1d350*/  FFMA.FTZ R52, R91, UR4, -R64.reuse ;  /* 0x000000045b347c23 */ /* 0x100fe20008010840 */
[C---:B--2---:R-:W-:Y:S03]  /*1d360*/  HMMA.16816.F32.BF16 R20, R44.reuse, R56, R20 ;  /* 0x000000382c14723c */ /* 0x044fe60000041814 */
[----:B------:R1:W2:Y:S03]  /*1d370*/  MUFU.EX2 R116, R52 ;  /* 0x0000003400747308 */ /* 0x0002a60000000800 */
[C---:B------:R-:W-:Y:S05]  /*1d380*/  HMMA.16816.F32.BF16 R24, R44.reuse, R58, R24 ;  /* 0x0000003a2c18723c */ /* 0x040fea0000041818 */
[--C-:B------:R-:W-:Y:S01]  /*1d390*/  FFMA.FTZ R56, R93, UR4, -R39.reuse ;  /* 0x000000045d387c23 */ /* 0x100fe20008010827 */
[C---:B----4-:R-:W-:Y:S03]  /*1d3a0*/  HMMA.16816.F32.BF16 R28, R44.reuse, R40, R28 ;  /* 0x000000282c1c723c */ /* 0x050fe6000004181c */
[----:B------:R4:W-:Y:S03]  /*1d3b0*/  MUFU.EX2 R114, R56 ;  /* 0x0000003800727308 */ /* 0x0009e60000000800 */
[----:B------:R-:W-:Y:S05]  /*1d3c0*/  HMMA.16816.F32.BF16 R32, R44, R42, R32 ;  /* 0x0000002a2c20723c */ /* 0x000fea0000041820 */
[--C-:B------:R-:W-:Y:S01]  /*1d3d0*/  FFMA.FTZ R40, R95, UR4, -R64.reuse ;  /* 0x000000045f287c23 */ /* 0x100fe20008010840 */
[----:B------:R-:W-:Y:S01]  /*1d3e0*/  F2FP.BF16.F32.PACK_AB R41, R137, R136 ;  /* 0x000000888929723e */ /* 0x000fe200000010ff */
[--C-:B-1----:R-:W-:Y:S01]  /*1d3f0*/  FFMA.FTZ R52, R92, UR4, -R39.reuse ;  /* 0x000000045c347c23 */ /* 0x102fe20008010827 */
[----:B------:R-:W-:Y:S01]  /*1d400*/  F2FP.BF16.F32.PACK_AB R42, R133, R131 ;  /* 0x00000083852a723e */ /* 0x000fe200000010ff */
[----:B------:R1:W-:Y:S02]  /*1d410*/  MUFU.EX2 R109, R40 ;  /* 0x00000028006d7308 */ /* 0x0003e40000000800 */
[----:B------:R-:W-:Y:S01]  /*1d420*/  F2FP.BF16.F32.PACK_AB R43, R130, R132 ;  /* 0x00000084822b723e */ /* 0x000fe200000010ff */
[--C-:B------:R-:W-:Y:S01]  /*1d430*/  FFMA.FTZ R44, R96, UR4, -R39.reuse ;  /* 0x00000004602c7c23 */ /* 0x100fe20008010827 */
[--C-:B----4-:R-:W-:Y:S06]  /*1d440*/  FFMA.FTZ R56, R94, UR4, -R64.reuse ;  /* 0x000000045e387c23 */ /* 0x110fec0008010840 */
[----:B------:R4:W-:Y:S10]  /*1d450*/  MUFU.EX2 R115, R52 ;  /* 0x0000003400737308 */ /* 0x0009f40000000800 */
[----:B------:R5:W-:Y:S01]  /*1d460*/  MUFU.EX2 R111, R56 ;  /* 0x00000038006f7308 */ /* 0x000be20000000800 */
[----:B-1----:R-:W-:Y:S07]  /*1d470*/  F2FP.BF16.F32.PACK_AB R40, R138, R139 ;  /* 0x0000008b8a28723e */ /* 0x002fee00000010ff */
[C---:B---3--:R-:W-:Y:S01]  /*1d480*/  HMMA.16816.F32.BF16 R4, R40.reuse, R48, R4 ;  /* 0x000000302804723c */ /* 0x048fe20000041804 */
[----:B----4-:R-:W1:Y:S01]  /*1d490*/  LDSM.16.MT88.4 R52, [R218+0xe800] ;  /* 0x00e80000da34783b */ /* 0x010e620000004200 */
[----:B------:R3:W-:Y:S04]  /*1d4a0*/  MUFU.EX2 R96, R44 ;  /* 0x0000002c00607308 */ /* 0x0007e80000000800 */
[C---:B------:R-:W-:Y:S03]  /*1d4b0*/  HMMA.16816.F32.BF16 R8, R40.reuse, R50, R8 ;  /* 0x000000322808723c */ /* 0x040fe60000041808 */
[----:B-----5:R-:W4:Y:S02]  /*1d4c0*/  LDSM.16.MT88.4 R56, [R216+0xe800] ;  /* 0x00e80000d838783b */ /* 0x020f240000004200 */
[--C-:B------:R-:W-:Y:S02]  /*1d4d0*/  FFMA.FTZ R48, R97, UR4, -R39.reuse ;  /* 0x0000000461307c23 */ /* 0x100fe40008010827 */
[----:B------:R-:W-:Y:S02]  /*1d4e0*/  F2FP.BF16.F32.PACK_AB R50, R120, R121 ;  /* 0x000000797832723e */ /* 0x000fe400000010ff */
[----:B------:R5:W4:Y:S02]  /*1d4f0*/  MUFU.EX2 R95, R48 ;  /* 0x00000030005f7308 */ /* 0x000b240000000800 */
[----:B--2---:R-:W-:Y:S01]  /*1d500*/  F2FP.BF16.F32.PACK_AB R51, R116, R117 ;  /* 0x000000757433723e */ /* 0x004fe200000010ff */
[----:B---3--:R-:W2:Y:S01]  /*1d510*/  LDSM.16.MT88.4 R44, [R217+0xe800] ;  /* 0x00e80000d92c783b */ /* 0x008ea20000004200 */
[--C-:B-----5:R-:W-:Y:S06]  /*1d520*/  FFMA.FTZ R48, R98, UR4, -R64.reuse ;  /* 0x0000000462307c23 */ /* 0x120fec0008010840 */
[----:B------:R3:W-:Y:S01]  /*1d530*/  MUFU.EX2 R93, R48 ;  /* 0x00000030005d7308 */ /* 0x0007e20000000800 */
[C---:B-1----:R-:W-:Y:S06]  /*1d540*/  HMMA.16816.F32.BF16 R12, R40.reuse, R52, R12 ;  /* 0x00000034280c723c */ /* 0x042fec000004180c */
[C---:B------:R-:W-:Y:S01]  /*1d550*/  HMMA.16816.F32.BF16 R16, R40.reuse, R54, R16 ;  /* 0x000000362810723c */ /* 0x040fe20000041810 */
[----:B------:R-:W1:Y:S05]  /*1d560*/  LDSM.16.MT88.4 R52, [R218+0xf000] ;  /* 0x00f00000da34783b */ /* 0x000e6a0000004200 */
[C---:B----4-:R-:W-:Y:S05]  /*1d570*/  HMMA.16816.F32.BF16 R20, R40.reuse, R56, R20 ;  /* 0x000000382814723c */ /* 0x050fea0000041814 */
[----:B---3--:R-:W-:Y:S01]  /*1d580*/  FFMA.FTZ R48, R99, UR4, -R64 ;  /* 0x0000000463307c23 */ /* 0x008fe20008010840 */
[C---:B------:R-:W-:Y:S01]  /*1d590*/  HMMA.16816.F32.BF16 R24, R40.reuse, R58, R24 ;  /* 0x0000003a2818723c */ /* 0x040fe20000041818 */
[----:B------:R-:W3:Y:S02]  /*1d5a0*/  LDSM.16.MT88.4 R56, [R216+0xf000] ;  /* 0x00f00000d838783b */ /* 0x000ee40000004200 */
[----:B------:R4:W5:Y:S03]  /*1d5b0*/  MUFU.EX2 R94, R48 ;  /* 0x00000030005e7308 */ /* 0x0009660000000800 */
[C---:B--2---:R-:W-:Y:S06]  /*1d5c0*/  HMMA.16816.F32.BF16 R28, R40.reuse, R44, R28 ;  /* 0x0000002c281c723c */ /* 0x044fec000004181c */
[----:B------:R-:W-:Y:S01]  /*1d5d0*/  HMMA.16816.F32.BF16 R32, R40, R46, R32 ;  /* 0x0000002e2820723c */ /* 0x000fe20000041820 */
[----:B------:R-:W2:Y:S06]  /*1d5e0*/  LDSM.16.MT88.4 R40, [R217+0xf000] ;  /* 0x00f00000d928783b */ /* 0x000eac0000004200 */
[----:B------:R-:W-:Y:S01]  /*1d5f0*/  F2FP.BF16.F32.PACK_AB R46, R95, R96 ;  /* 0x000000605f2e723e */ /* 0x000fe200000010ff */
[----:B----4-:R-:W-:Y:S03]  /*1d600*/  FFMA.FTZ R48, R2, R66, R182 ;  /* 0x0000004202307223 */ /* 0x010fe600000100b6 */
[----:B------:R-:W-:Y:S01]  /*1d610*/  FFMA.FTZ R2, R100, UR4, -R39 ;  /* 0x0000000464027c23 */ /* 0x000fe20008010827 */
[----:B------:R-:W-:Y:S01]  /*1d620*/  FADD.FTZ R48, R191, R48 ;  /* 0x00000030bf307221 */ /* 0x000fe20000010000 */
[----:B-----5:R-:W-:Y:S02]  /*1d630*/  F2FP.BF16.F32.PACK_AB R47, R94, R93 ;  /* 0x0000005d5e2f723e */ /* 0x020fe400000010ff */
[----:B------:R4:W-:Y:S01]  /*1d640*/  MUFU.EX2 R92, R2 ;  /* 0x00000002005c7308 */ /* 0x0009e20000000800 */
[----:B------:R-:W-:Y:S01]  /*1d650*/  FADD.FTZ R49, R197, R48 ;  /* 0x00000030c5317221 */ /* 0x000fe20000010000 */
[----:B------:R-:W-:Y:S03]  /*1d660*/  FADD.FTZ R48, R189, R0 ;  /* 0x00000000bd307221 */ /* 0x000fe60000010000 */
[----:B------:R-:W-:Y:S01]  /*1d670*/  FADD.FTZ R0, R196, R49 ;  /* 0x00000031c4007221 */ /* 0x000fe20000010000 */
[----:B------:R-:W-:Y:S01]  /*1d680*/  FADD.FTZ R65, R192, R48 ;  /* 0x00000030c0417221 */ /* 0x000fe20000010000 */
[----:B------:R-:W-:Y:S02]  /*1d690*/  F2FP.BF16.F32.PACK_AB R48, R127, R129 ;  /* 0x000000817f30723e */ /* 0x000fe400000010ff */
[----:B------:R-:W-:Y:S01]  /*1d6a0*/  FADD.FTZ R66, R190, R0 ;  /* 0x00000000be427221 */ /* 0x000fe20000010000 */
[----:B------:R-:W-:Y:S01]  /*1d6b0*/  FFMA.FTZ R0, R103, UR4, -R64 ;  /* 0x0000000467007c23 */ /* 0x000fe20008010840 */
[----:B------:R-:W-:Y:S02]  /*1d6c0*/  F2FP.BF16.F32.PACK_AB R49, R122, R123 ;  /* 0x0000007b7a31723e */ /* 0x000fe400000010ff */
[----:B------:R-:W-:Y:S01]  /*1d6d0*/  FADD.FTZ R44, R195, R66 ;  /* 0x00000042c32c7221 */ /* 0x000fe20000010000 */
[----:B------:R5:W-:Y:S01]  /*1d6e0*/  MUFU.EX2 R90, R0 ;  /* 0x00000000005a7308 */ /* 0x000be20000000800 */
[--C-:B----4-:R-:W-:Y:S03]  /*1d6f0*/  FFMA.FTZ R2, R101, UR4, -R39.reuse ;  /* 0x0000000465027c23 */ /* 0x110fe60008010827 */
[C---:B------:R-:W-:Y:S06]  /*1d700*/  HMMA.16816.F32.BF16 R4, R48.reuse, R60, R4 ;  /* 0x0000003c3004723c */ /* 0x040fec0000041804 */
[----:B------:R4:W-:Y:S01]  /*1d710*/  MUFU.EX2 R91, R2 ;  /* 0x00000002005b7308 */ /* 0x0009e20000000800 */
[----:B------:R-:W-:Y:S01]  /*1d720*/  FADD.FTZ R44, R199, R44 ;  /* 0x0000002cc72c7221 */ /* 0x000fe20000010000 */
[C---:B------:R-:W-:Y:S01]  /*1d730*/  HMMA.16816.F32.BF16 R8, R48.reuse, R62, R8 ;  /* 0x0000003e3008723c */ /* 0x040fe20000041808 */
[----:B------:R-:W2:Y:S02]  /*1d740*/  LDSM.16.MT88.4 R60, [R135+0xf800] ;  /* 0x00f80000873c783b */ /* 0x000ea40000004200 */
[----:B------:R-:W-:Y:S03]  /*1d750*/  FADD.FTZ R44, R249, R44 ;  /* 0x0000002cf92c7221 */ /* 0x000fe60000010000 */
[C---:B-1----:R-:W-:Y:S05]  /*1d760*/  HMMA.16816.F32.BF16 R12, R48.reuse, R52, R12 ;  /* 0x00000034300c723c */ /* 0x042fea000004180c */
[----:B-----5:R-:W-:Y:S01]  /*1d770*/  FFMA.FTZ R0, R104, UR4, -R39 ;  /* 0x0000000468007c23 */ /* 0x020fe20008010827 */
[C---:B------:R-:W-:Y:S01]  /*1d780*/  HMMA.16816.F32.BF16 R16, R48.reuse, R54, R16 ;  /* 0x000000363010723c */ /* 0x040fe20000041810 */
[----:B------:R-:W1:Y:S02]  /*1d790*/  LDSM.16.MT88.4 R52, [R218+0xf800] ;  /* 0x00f80000da34783b */ /* 0x000e640000004200 */
[----:B------:R-:W-:Y:S02]  /*1d7a0*/  MUFU.EX2 R88, R0 ;  /* 0x0000000000587308 */ /* 0x000fe40000000800 */
[--C-:B----4-:R-:W-:Y:S01]  /*1d7b0*/  FFMA.FTZ R2, R102, UR4, -R64.reuse ;  /* 0x0000000466027c23 */ /* 0x110fe20008010840 */
[C---:B---3--:R-:W-:Y:S07]  /*1d7c0*/  HMMA.16816.F32.BF16 R20, R48.reuse, R56, R20 ;  /* 0x000000383014723c */ /* 0x048fee0000041814 */
[----:B------:R3:W-:Y:S01]  /*1d7d0*/  MUFU.EX2 R89, R2 ;  /* 0x0000000200597308 */ /* 0x0007e20000000800 */
[C---:B------:R-:W-:Y:S01]  /*1d7e0*/  HMMA.16816.F32.BF16 R24, R48.reuse, R58, R24 ;  /* 0x0000003a3018723c */ /* 0x040fe20000041818 */
[----:B------:R-:W4:Y:S05]  /*1d7f0*/  LDSM.16.MT88.4 R56, [R216+0xf800] ;  /* 0x00f80000d838783b */ /* 0x000f2a0000004200 */
[C---:B--2---:R-:W-:Y:S06]  /*1d800*/  HMMA.16816.F32.BF16 R28, R48.reuse, R40, R28 ;  /* 0x00000028301c723c */ /* 0x044fec000004181c */
[----:B------:R-:W-:Y:S01]  /*1d810*/  HMMA.16816.F32.BF16 R32, R48, R42, R32 ;  /* 0x0000002a3020723c */ /* 0x000fe20000041820 */
[----:B------:R-:W2:Y:S04]  /*1d820*/  LDSM.16.MT88.4 R40, [R217+0xf800] ;  /* 0x00f80000d928783b */ /* 0x000ea80000004200 */
[----:B---3--:R-:W-:Y:S02]  /*1d830*/  FADD.FTZ R2, R188, R65 ;  /* 0x00000041bc027221 */ /* 0x008fe40000010000 */
[----:B------:R-:W-:Y:S04]  /*1d840*/  FFMA.FTZ R48, R110, UR4, -R64 ;  /* 0x000000046e307c23 */ /* 0x000fe80008010840 */
[----:B------:R-:W-:Y:S01]  /*1d850*/  FADD.FTZ R45, R244, R2 ;  /* 0x00000002f42d7221 */ /* 0x000fe20000010000 */
[----:B------:R-:W-:Y:S01]  /*1d860*/  FFMA.FTZ R2, R105, UR4, -R39 ;  /* 0x0000000469027c23 */ /* 0x000fe20008010827 */
[----:B------:R-:W-:Y:S02]  /*1d870*/  MUFU.EX2 R82, R48 ;  /* 0x0000003000527308 */ /* 0x000fe40000000800 */
[----:B------:R-:W-:Y:S01]  /*1d880*/  FADD.FTZ R0, R251, R45 ;  /* 0x0000002dfb007221 */ /* 0x000fe20000010000 */
[----:B------:R-:W-:Y:S03]  /*1d890*/  F2FP.BF16.F32.PACK_AB R45, R109, R111 ;  /* 0x0000006f6d2d723e */ /* 0x000fe600000010ff */
[----:B------:R-:W-:Y:S04]  /*1d8a0*/  FADD.FTZ R0, R248, R0 ;  /* 0x00000000f8007221 */ /* 0x000fe80000010000 */
[----:B------:R3:W5:Y:S01]  /*1d8b0*/  MUFU.EX2 R87, R2 ;  /* 0x0000000200577308 */ /* 0x0007620000000800 */
[----:B------:R-:W-:Y:S01]  /*1d8c0*/  FADD.FTZ R0, R247, R0 ;  /* 0x00000000f7007221 */ /* 0x000fe20000010000 */
[----:B---3--:R-:W-:Y:S01]  /*1d8d0*/  FADD.FTZ R2, R246, R44 ;  /* 0x0000002cf6027221 */ /* 0x008fe20000010000 */
[----:B------:R-:W-:Y:S01]  /*1d8e0*/  FFMA.FTZ R44, R106, UR4, -R64 ;  /* 0x000000046a2c7c23 */ /* 0x000fe20008010840 */
[----:B-----5:R-:W-:Y:S02]  /*1d8f0*/  F2FP.BF16.F32.PACK_AB R50, R87, R88 ;  /* 0x000000585732723e */ /* 0x020fe400000010ff */
[----:B------:R-:W-:Y:S04]  /*1d900*/  FADD.FTZ R2, R215, R2 ;  /* 0x00000002d7027221 */ /* 0x000fe80000010000 */
[----:B------:R3:W-:Y:S01]  /*1d910*/  MUFU.EX2 R86, R44 ;  /* 0x0000002c00567308 */ /* 0x0007e20000000800 */
[----:B------:R-:W-:Y:S01]  /*1d920*/  FADD.FTZ R2, R213, R2 ;  /* 0x00000002d5027221 */ /* 0x000fe20000010000 */
[----:B---3--:R-:W-:Y:S01]  /*1d930*/  FADD.FTZ R44, R214, R0 ;  /* 0x00000000d62c7221 */ /* 0x008fe20000010000 */
[----:B------:R-:W-:Y:S03]  /*1d940*/  FFMA.FTZ R0, R107, UR4, -R64 ;  /* 0x000000046b007c23 */ /* 0x000fe60008010840 */
[----:B------:R-:W-:Y:S04]  /*1d950*/  FADD.FTZ R44, R245, R44 ;  /* 0x0000002cf52c7221 */ /* 0x000fe80000010000 */
[----:B------:R3:W5:Y:S01]  /*1d960*/  MUFU.EX2 R85, R0 ;  /* 0x0000000000557308 */ /* 0x0007620000000800 */
[----:B------:R-:W-:Y:S01]  /*1d970*/  FADD.FTZ R65, R211, R44 ;  /* 0x0000002cd3417221 */ /* 0x000fe20000010000 */
[----:B------:R-:W-:Y:S07]  /*1d980*/  F2FP.BF16.F32.PACK_AB R44, R114, R115 ;  /* 0x00000073722c723e */ /* 0x000fee00000010ff */
[C---:B------:R-:W-:Y:S06]  /*1d990*/  HMMA.16816.F32.BF16 R4, R44.reuse, R60, R4 ;  /* 0x0000003c2c04723c */ /* 0x040fec0000041804 */
[C---:B------:R-:W-:Y:S01]  /*1d9a0*/  HMMA.16816.F32.BF16 R8, R44.reuse, R62, R8 ;  /* 0x0000003e2c08723c */ /* 0x040fe20000041808 */
[----:B------:R-:W5:Y:S04]  /*1d9b0*/  LDSM.16.MT88.4 R60, [R135+0x10000] ;  /* 0x01000000873c783b */ /* 0x000f680000004200 */
[----:B---3--:R-:W-:Y:S01]  /*1d9c0*/  FADD.FTZ R0, R212, R2 ;  /* 0x00000002d4007221 */ /* 0x008fe20000010000 */
[C---:B-1----:R-:W-:Y:S05]  /*1d9d0*/  HMMA.16816.F32.BF16 R12, R44.reuse, R52, R12 ;  /* 0x000000342c0c723c */ /* 0x042fea000004180c */
[--C-:B------:R-:W-:Y:S01]  /*1d9e0*/  FFMA.FTZ R2, R108, UR4, -R39.reuse ;  /* 0x000000046c027c23 */ /* 0x100fe20008010827 */
[C---:B------:R-:W-:Y:S01]  /*1d9f0*/  HMMA.16816.F32.BF16 R16, R44.reuse, R54, R16 ;  /* 0x000000362c10723c */ /* 0x040fe20000041810 */
[----:B------:R-:W1:Y:S02]  /*1da00*/  LDSM.16.MT88.4 R52, [R218+0x10000] ;  /* 0x01000000da34783b */ /* 0x000e640000004200 */
[----:B------:R3:W-:Y:S02]  /*1da10*/  MUFU.EX2 R84, R2 ;  /* 0x0000000200547308 */ /* 0x0007e40000000800 */
[----:B------:R-:W-:Y:S01]  /*1da20*/  FADD.FTZ R66, R187, R0 ;  /* 0x00000000bb427221 */ /* 0x000fe20000010000 */
[C---:B----4-:R-:W-:Y:S05]  /*1da30*/  HMMA.16816.F32.BF16 R20, R44.reuse, R56, R20 ;  /* 0x000000382c14723c */ /* 0x050fea0000041814 */
[----:B------:R-:W-:Y:S01]  /*1da40*/  FFMA.FTZ R0, R210, UR4, -R39 ;  /* 0x00000004d2007c23 */ /* 0x000fe20008010827 */
[C---:B------:R-:W-:Y:S01]  /*1da50*/  HMMA.16816.F32.BF16 R24, R44.reuse, R58, R24 ;  /* 0x0000003a2c18723c */ /* 0x040fe20000041818 */
[----:B------:R-:W4:Y:S02]  /*1da60*/  LDSM.16.MT88.4 R56, [R216+0x10000] ;  /* 0x01000000d838783b */ /* 0x000f240000004200 */
[----:B------:R5:W-:Y:S02]  /*1da70*/  MUFU.EX2 R83, R0 ;  /* 0x0000000000537308 */ /* 0x000be40000000800 */
[----:B------:R-:W-:Y:S01]  /*1da80*/  FADD.FTZ R49, R209, R66 ;  /* 0x00000042d1317221 */ /* 0x000fe20000010000 */
[C---:B--2---:R-:W-:Y:S05]  /*1da90*/  HMMA.16816.F32.BF16 R28, R44.reuse, R40, R28 ;  /* 0x000000282c1c723c */ /* 0x044fea000004181c */
[----:B---3--:R-:W-:Y:S01]  /*1daa0*/  FADD.FTZ R2, R193, R65 ;  /* 0x00000041c1027221 */ /* 0x008fe20000010000 */
[----:B------:R-:W-:Y:S01]  /*1dab0*/  HMMA.16816.F32.BF16 R32, R44, R42, R32 ;  /* 0x0000002a2c20723c */ /* 0x000fe20000041820 */
[----:B------:R-:W2:Y:S04]  /*1dac0*/  LDSM.16.MT88.4 R40, [R217+0x10000] ;  /* 0x01000000d928783b */ /* 0x000ea80000004200 */
[----:B-----5:R-:W-:Y:S01]  /*1dad0*/  F2FP.BF16.F32.PACK_AB R51, R85, R86 ;  /* 0x000000565533723e */ /* 0x020fe200000010ff */
[----:B------:R-:W-:Y:S01]  /*1dae0*/  FADD.FTZ R0, R194, R2 ;  /* 0x00000002c2007221 */ /* 0x000fe20000010000 */
[----:B------:R-:W-:Y:S04]  /*1daf0*/  FADD.FTZ R2, R186, R49 ;  /* 0x00000031ba027221 */ /* 0x000fe80000010000 */
[----:B------:R-:W-:Y:S01]  /*1db00*/  FADD.FTZ R0, R184, R0 ;  /* 0x00000000b8007221 */ /* 0x000fe20000010000 */
[----:B------:R-:W-:Y:S01]  /*1db10*/  FFMA.FTZ R49, R207, UR4, -R64 ;  /* 0x00000004cf317c23 */ /* 0x000fe20008010840 */
[----:B------:R-:W-:Y:S02]  /*1db20*/  FADD.FTZ R2, R185, R2 ;  /* 0x00000002b9027221 */ /* 0x000fe40000010000 */
[----:B------:R-:W-:Y:S01]  /*1db30*/  FADD.FTZ R48, R177, R0 ;  /* 0x00000000b1307221 */ /* 0x000fe20000010000 */
[----:B------:R-:W-:Y:S01]  /*1db40*/  MUFU.EX2 R81, R49 ;  /* 0x0000003100517308 */ /* 0x000fe20000000800 */
[----:B------:R-:W-:Y:S02]  /*1db50*/  FADD.FTZ R0, R179, R2 ;  /* 0x00000002b3007221 */ /* 0x000fe40000010000 */
[----:B------:R-:W-:Y:S02]  /*1db60*/  FADD.FTZ R48, R176, R48 ;  /* 0x00000030b0307221 */ /* 0x000fe40000010000 */
[----:B------:R-:W-:Y:S01]  /*1db70*/  FADD.FTZ R2, R178, R0 ;  /* 0x00000000b2027221 */ /* 0x000fe20000010000 */
[--C-:B------:R-:W-:Y:S01]  /*1db80*/  FFMA.FTZ R0, R112, UR4, -R39.reuse ;  /* 0x0000000470007c23 */ /* 0x100fe20008010827 */
[----:B------:R-:W-:Y:S02]  /*1db90*/  FADD.FTZ R48, R175, R48 ;  /* 0x00000030af307221 */ /* 0x000fe40000010000 */
[----:B------:R-:W-:Y:S01]  /*1dba0*/  FADD.FTZ R2, R174, R2 ;  /* 0x00000002ae027221 */ /* 0x000fe20000010000 */
[----:B------:R3:W-:Y:S03]  /*1dbb0*/  MUFU.EX2 R80, R0 ;  /* 0x0000000000507308 */ /* 0x0007e60000000800 */
[----:B------:R-:W-:Y:S01]  /*1dbc0*/  FADD.FTZ R2, R173, R2 ;  /* 0x00000002ad027221 */ /* 0x000fe20000010000 */
[----:B---3--:R-:W-:Y:S01]  /*1dbd0*/  FADD.FTZ R0, R172, R48 ;  /* 0x00000030ac007221 */ /* 0x008fe20000010000 */
[----:B------:R-:W-:Y:S03]  /*1dbe0*/  FFMA.FTZ R48, R113, UR4, -R39 ;  /* 0x0000000471307c23 */ /* 0x000fe60008010827 */
[----:B------:R-:W-:Y:S01]  /*1dbf0*/  FADD.FTZ R49, R170, R0 ;  /* 0x00000000aa317221 */ /* 0x000fe20000010000 */
[----:B------:R-:W-:Y:S01]  /*1dc00*/  FADD.FTZ R0, R169, R2 ;  /* 0x00000002a9007221 */ /* 0x000fe20000010000 */
[----:B------:R-:W-:Y:S01]  /*1dc10*/  FFMA.FTZ R2, R208, UR4, -R64 ;  /* 0x00000004d0027c23 */ /* 0x000fe20008010840 */
[----:B------:R3:W5:Y:S01]  /*1dc20*/  MUFU.EX2 R79, R48 ;  /* 0x00000030004f7308 */ /* 0x0007620000000800 */
[----:B------:R-:W-:Y:S01]  /*1dc30*/  FADD.FTZ R65, R165, R49 ;  /* 0x00000031a5417221 */ /* 0x000fe20000010000 */
[----:B------:R-:W-:Y:S01]  /*1dc40*/  FADD.FTZ R66, R168, R0 ;  /* 0x00000000a8427221 */ /* 0x000fe20000010000 */
[----:B------:R-:W-:Y:S01]  /*1dc50*/  FFMA.FTZ R0, R206, UR4, -R64 ;  /* 0x00000004ce007c23 */ /* 0x000fe20008010840 */
[----:B------:R-:W-:Y:S02]  /*1dc60*/  F2FP.BF16.F32.PACK_AB R49, R90, R89 ;  /* 0x000000595a31723e */ /* 0x000fe400000010ff */
[----:B------:R-:W-:Y:S04]  /*1dc70*/  FADD.FTZ R44, R167, R66 ;  /* 0x00000042a72c7221 */ /* 0x000fe80000010000 */
[----:B------:R1:W-:Y:S01]  /*1dc80*/  MUFU.EX2 R77, R0 ;  /* 0x00000000004d7308 */ /* 0x0003e20000000800 */
[----:B------:R-:W-:Y:S01]  /*1dc90*/  FADD.FTZ R45, R166, R44 ;  /* 0x0000002ca62d7221 */ /* 0x000fe20000010000 */
[--C-:B------:R-:W-:Y:S08]  /*1dca0*/  FFMA.FTZ R44, R203, UR4, -R39.reuse ;  /* 0x00000004cb2c7c23 */ /* 0x100ff00008010827 */
[----:B------:R4:W2:Y:S01]  /*1dcb0*/  MUFU.EX2 R78, R2 ;  /* 0x00000002004e7308 */ /* 0x0008a20000000800 */
[----:B---3--:R-:W-:Y:S02]  /*1dcc0*/  F2FP.BF16.F32.PACK_AB R48, R91, R92 ;  /* 0x0000005c5b30723e */ /* 0x008fe400000010ff */
[----:B-----5:R-:W-:Y:S05]  /*1dcd0*/  F2FP.BF16.F32.PACK_AB R46, R79, R80 ;  /* 0x000000504f2e723e */ /* 0x020fea00000010ff */
[C---:B------:R-:W-:Y:S02]  /*1dce0*/  HMMA.16816.F32.BF16 R4, R48.reuse, R60, R4 ;  /* 0x0000003c3004723c */ /* 0x040fe40000041804 */
[----:B------:R-:W-:Y:S03]  /*1dcf0*/  MUFU.EX2 R75, R44 ;  /* 0x0000002c004b7308 */ /* 0x000fe60000000800 */
[----:B-1----:R-:W-:Y:S01]  /*1dd00*/  FFMA.FTZ R0, R205, UR4, -R39 ;  /* 0x00000004cd007c23 */ /* 0x002fe20008010827 */
[C---:B------:R-:W-:Y:S01]  /*1dd10*/  HMMA.16816.F32.BF16 R8, R48.reuse, R62, R8 ;  /* 0x0000003e3008723c */ /* 0x040fe20000041808 */
[----:B------:R-:W1:Y:S05]  /*1dd20*/  LDSM.16.MT88.4 R60, [R135+0x10800] ;  /* 0x01080000873c783b */ /* 0x000e6a0000004200 */
[----:B------:R3:W5:Y:S01]  /*1dd30*/  MUFU.EX2 R76, R0 ;  /* 0x00000000004c7308 */ /* 0x0007620000000800 */
[----:B----4-:R-:W-:Y:S01]  /*1dd40*/  FADD.FTZ R2, R171, R65 ;  /* 0x00000041ab027221 */ /* 0x010fe20000010000 */
[C---:B------:R-:W-:Y:S03]  /*1dd50*/  HMMA.16816.F32.BF16 R12, R48.reuse, R52, R12 ;  /* 0x00000034300c723c */ /* 0x040fe6000004180c */
[----:B------:R-:W-:Y:S03]  /*1dd60*/  FADD.FTZ R2, R161, R2 ;  /* 0x00000002a1027221 */ /* 0x000fe60000010000 */
[C---:B------:R-:W-:Y:S01]  /*1dd70*/  HMMA.16816.F32.BF16 R16, R48.reuse, R54, R16 ;  /* 0x000000363010723c */ /* 0x040fe20000041810 */
[----:B------:R-:W4:Y:S04]  /*1dd80*/  LDSM.16.MT88.4 R52, [R218+0x10800] ;  /* 0x01080000da34783b */ /* 0x000f280000004200 */
[----:B--2---:R-:W-:Y:S01]  /*1dd90*/  F2FP.BF16.F32.PACK_AB R47, R77, R78 ;  /* 0x0000004e4d2f723e */ /* 0x004fe200000010ff */
[C---:B------:R-:W-:Y:S05]  /*1dda0*/  HMMA.16816.F32.BF16 R20, R48.reuse, R56, R20 ;  /* 0x000000383014723c */ /* 0x040fea0000041814 */
[----:B---3--:R-:W-:Y:S01]  /*1ddb0*/  FADD.FTZ R0, R164, R2 ;  /* 0x00000002a4007221 */ /* 0x008fe20000010000 */
[C---:B------:R-:W-:Y:S01]  /*1ddc0*/  HMMA.16816.F32.BF16 R24, R48.reuse, R58, R24 ;  /* 0x0000003a3018723c */ /* 0x040fe20000041818 */
[----:B------:R-:W2:Y:S04]  /*1ddd0*/  LDSM.16.MT88.4 R56, [R216+0x10800] ;  /* 0x01080000d838783b */ /* 0x000ea80000004200 */
[----:B------:R-:W-:Y:S01]  /*1dde0*/  FADD.FTZ R44, R159, R0 ;  /* 0x000000009f2c7221 */ /* 0x000fe20000010000 */
[C---:B------:R-:W-:Y:S05]  /*1ddf0*/  HMMA.16816.F32.BF16 R28, R48.reuse, R40, R28 ;  /* 0x00000028301c723c */ /* 0x040fea000004181c */
[----:B------:R-:W-:Y:S01]  /*1de00*/  FFMA.FTZ R0, R118, UR4, -R64 ;  /* 0x0000000476007c23 */ /* 0x000fe20008010840 */
[----:B------:R-:W-:Y:S01]  /*1de10*/  HMMA.16816.F32.BF16 R32, R48, R42, R32 ;  /* 0x0000002a3020723c */ /* 0x000fe20000041820 */
[----:B------:R-:W3:Y:S02]  /*1de20*/  LDSM.16.MT88.4 R40, [R217+0x10800] ;  /* 0x01080000d928783b */ /* 0x000ee40000004200 */
[----:B------:R5:W-:Y:S02]  /*1de30*/  MUFU.EX2 R74, R0 ;  /* 0x00000000004a7308 */ /* 0x000be40000000800 */
[----:B------:R-:W-:Y:S06]  /*1de40*/  FADD.FTZ R2, R163, R45 ;  /* 0x0000002da3027221 */ /* 0x000fec0000010000 */
[----:B------:R-:W-:Y:S01]  /*1de50*/  FADD.FTZ R45, R162, R2 ;  /* 0x00000002a22d7221 */ /* 0x000fe20000010000 */
[----:B------:R-:W-:Y:S03]  /*1de60*/  FADD.FTZ R2, R160, R44 ;  /* 0x0000002ca0027221 */ /* 0x000fe60000010000 */
[----:B------:R-:W-:Y:S01]  /*1de70*/  FADD.FTZ R44, R158, R45 ;  /* 0x0000002d9e2c7221 */ /* 0x000fe20000010000 */
[----:B------:R-:W-:Y:S01]  /*1de80*/  F2FP.BF16.F32.PACK_AB R45, R81, R82 ;  /* 0x00000052512d723e */ /* 0x000fe200000010ff */
[----:B------:R-:W-:Y:S02]  /*1de90*/  FADD.FTZ R2, R154, R2 ;  /* 0x000000029a027221 */ /* 0x000fe40000010000 */
[----:B------:R-:W-:Y:S01]  /*1dea0*/  FADD.FTZ R44, R157, R44 ;  /* 0x0000002c9d2c7221 */ /* 0x000fe20000010000 */
[----:B-----5:R-:W-:Y:S01]  /*1deb0*/  FFMA.FTZ R0, R119, UR4, -R64 ;  /* 0x0000000477007c23 */ /* 0x020fe20008010840 */
[----:B------:R-:W-:Y:S01]  /*1dec0*/  FADD.FTZ R65, R155, R2 ;  /* 0x000000029b417221 */ /* 0x000fe20000010000 */
[--C-:B------:R-:W-:Y:S01]  /*1ded0*/  FFMA.FTZ R2, R202, UR4, -R39.reuse ;  /* 0x00000004ca027c23 */ /* 0x100fe20008010827 */
[----:B------:R-:W-:Y:S01]  /*1dee0*/  FADD.FTZ R66, R151, R44 ;  /* 0x0000002c97427221 */ /* 0x000fe20000010000 */
[----:B------:R5:W3:Y:S01]  /*1def0*/  MUFU.EX2 R73, R0 ;  /* 0x0000000000497308 */ /* 0x000ae20000000800 */
[----:B------:R-:W-:Y:S02]  /*1df00*/  F2FP.BF16.F32.PACK_AB R44, R83, R84 ;  /* 0x00000054532c723e */ /* 0x000fe400000010ff */
[----:B------:R-:W-:Y:S05]  /*1df10*/  FADD.FTZ R48, R156, R66 ;  /* 0x000000429c307221 */ /* 0x000fea0000010000 */
[C---:B-1----:R-:W-:Y:S02]  /*1df20*/  HMMA.16816.F32.BF16 R4, R44.reuse, R60, R4 ;  /* 0x0000003c2c04723c */ /* 0x042fe40000041804 */
[----:B------:R1:W-:Y:S04]  /*1df30*/  MUFU.EX2 R71, R2 ;  /* 0x0000000200477308 */ /* 0x0003e80000000800 */
[C---:B------:R-:W-:Y:S05]  /*1df40*/  HMMA.16816.F32.BF16 R8, R44.reuse, R62, R8 ;  /* 0x0000003e2c08723c */ /* 0x040fea0000041808 */
[----:B-----5:R-:W-:Y:S01]  /*1df50*/  FFMA.FTZ R0, R204, UR4, -R39 ;  /* 0x00000004cc007c23 */ /* 0x020fe20008010827 */
[C---:B----4-:R-:W-:Y:S03]  /*1df60*/  HMMA.16816.F32.BF16 R12, R44.reuse, R52, R12 ;  /* 0x000000342c0c723c */ /* 0x050fe6000004180c */
[----:B------:R4:W5:Y:S03]  /*1df70*/  MUFU.EX2 R72, R0 ;  /* 0x0000000000487308 */ /* 0x0009660000000800 */
[C---:B------:R-:W-:Y:S05]  /*1df80*/  HMMA.16816.F32.BF16 R16, R44.reuse, R54, R16 ;  /* 0x000000362c10723c */ /* 0x040fea0000041810 */
[----:B-1----:R-:W-:Y:S01]  /*1df90*/  FADD.FTZ R2, R150, R48 ;  /* 0x0000003096027221 */ /* 0x002fe20000010000 */
[C---:B--2---:R-:W-:Y:S05]  /*1dfa0*/  HMMA.16816.F32.BF16 R20, R44.reuse, R56, R20 ;  /* 0x000000382c14723c */ /* 0x044fea0000041814 */
[----:B------:R-:W-:Y:S01]  /*1dfb0*/  FFMA.FTZ R48, R201, UR4, -R64 ;  /* 0x00000004c9307c23 */ /* 0x000fe20008010840 */
[C---:B------:R-:W-:Y:S03]  /*1dfc0*/  HMMA.16816.F32.BF16 R24, R44.reuse, R58, R24 ;  /* 0x0000003a2c18723c */ /* 0x040fe60000041818 */
[----:B------:R1:W-:Y:S02]  /*1dfd0*/  MUFU.EX2 R70, R48 ;  /* 0x0000003000467308 */ /* 0x0003e40000000800 */
[----:B----4-:R-:W-:Y:S01]  /*1dfe0*/  FADD.FTZ R0, R153, R65 ;  /* 0x0000004199007221 */ /* 0x010fe20000010000 */
[C---:B---3--:R-:W-:Y:S05]  /*1dff0*/  HMMA.16816.F32.BF16 R28, R44.reuse, R40, R28 ;  /* 0x000000282c1c723c */ /* 0x048fea000004181c */
[----:B------:R-:W-:Y:S01]  /*1e000*/  FADD.FTZ R0, R152, R0 ;  /* 0x0000000098007221 */ /* 0x000fe20000010000 */
[----:B------:R-:W-:Y:S01]  /*1e010*/  HMMA.16816.F32.BF16 R32, R44, R42, R32 ;  /* 0x0000002a2c20723c */ /* 0x000fe20000041820 */
[----:B------:R-:W-:Y:S04]  /*1e020*/  LDSM.16.MT88.4 R44, [R217+0x11000] ;  /* 0x01100000d92c783b */ /* 0x000fe80000004200 */
[----:B------:R-:W-:Y:S01]  /*1e030*/  FADD.FTZ R0, R148, R0 ;  /* 0x0000000094007221 */ /* 0x000fe20000010000 */
[----:B------:R-:W-:Y:S01]  /*1e040*/  FADD.FTZ R2, R149, R2 ;  /* 0x0000000295027221 */ /* 0x000fe20000010000 */
[----:B------:R-:W-:Y:S01]  /*1e050*/  FFMA.FTZ R52, R124, UR4, -R39 ;  /* 0x000000047c347c23 */ /* 0x000fe20008010827 */
[----:B------:R-:W-:Y:S01]  /*1e060*/  F2FP.BF16.F32.PACK_AB R40, R75, R76 ;  /* 0x0000004c4b28723e */ /* 0x000fe200000010ff */
[----:B-1----:R-:W1:Y:S02]  /*1e070*/  LDSM.16.MT88.4 R48, [R135+0x11000] ;  /* 0x011000008730783b */ /* 0x002e640000004200 */
[----:B------:R-:W-:Y:S01]  /*1e080*/  FADD.FTZ R60, R146, R0 ;  /* 0x00000000923c7221 */ /* 0x000fe20000010000 */
[----:B------:R-:W-:Y:S01]  /*1e090*/  FFMA.FTZ R0, R200, UR4, -R64 ;  /* 0x00000004c8007c23 */ /* 0x000fe20008010840 */
[----:B------:R-:W-:Y:S01]  /*1e0a0*/  FADD.FTZ R2, R145, R2 ;  /* 0x0000000291027221 */ /* 0x000fe20000010000 */
[----:B------:R-:W-:Y:S01]  /*1e0b0*/  MUFU.EX2 R66, R52 ;  /* 0x0000003400427308 */ /* 0x000fe20000000800 */
[----:B------:R-:W-:Y:S01]  /*1e0c0*/  FADD.FTZ R53, R69, R60 ;  /* 0x0000003c45357221 */ /* 0x000fe20000010000 */
[----:B------:R-:W-:Y:S01]  /*1e0d0*/  F2FP.BF16.F32.PACK_AB R41, R73, R74 ;  /* 0x0000004a4929723e */ /* 0x000fe200000010ff */
[----:B------:R-:W-:Y:S01]  /*1e0e0*/  LDSM.16.MT88.4 R148, [R218+0x11800] ;  /* 0x01180000da94783b */ /* 0x000fe20000004200 */
[----:B-----5:R-:W-:Y:S06]  /*1e0f0*/  F2FP.BF16.F32.PACK_AB R42, R71, R72 ;  /* 0x00000048472a723e */ /* 0x020fec00000010ff */
[----:B------:R2:W3:Y:S01]  /*1e100*/  MUFU.EX2 R69, R0 ;  /* 0x0000000000457308 */ /* 0x0004e20000000800 */
[----:B------:R-:W-:Y:S01]  /*1e110*/  LDSM.16.MT88.4 R152, [R216+0x11800] ;  /* 0x01180000d898783b */ /* 0x000fe20000004200 */
[----:B--2---:R-:W-:Y:S01]  /*1e120*/  FADD.FTZ R0, R147, R2 ;  /* 0x0000000293007221 */ /* 0x004fe20000010000 */
[----:B------:R-:W-:Y:S01]  /*1e130*/  FADD.FTZ R2, R144, R53 ;  /* 0x0000003590027221 */ /* 0x000fe20000010000 */
[----:B---3--:R-:W-:Y:S05]  /*1e140*/  F2FP.BF16.F32.PACK_AB R43, R69, R70 ;  /* 0x00000046452b723e */ /* 0x008fea00000010ff */
[----:B------:R-:W2:Y:S01]  /*1e150*/  LDSM.16.MT88.4 R52, [R218+0x11000] ;  /* 0x01100000da34783b */ /* 0x000ea20000004200 */
[----:B------:R-:W-:Y:S01]  /*1e160*/  FADD.FTZ R60, R143, R0 ;  /* 0x000000008f3c7221 */ /* 0x000fe20000010000 */
[----:B------:R-:W-:Y:S01]  /*1e170*/  FADD.FTZ R0, R140, R2 ;  /* 0x000000028c007221 */ /* 0x000fe20000010000 */
[----:B------:R-:W-:Y:S02]  /*1e180*/  FFMA.FTZ R2, R125, UR4, -R39 ;  /* 0x000000047d027c23 */ /* 0x000fe40008010827 */
[----:B------:R-:W-:Y:S01]  /*1e190*/  FADD.FTZ R56, R142, R60 ;  /* 0x0000003c8e387221 */ /* 0x000fe20000010000 */
[----:B------:R-:W-:Y:S01]  /*1e1a0*/  FADD.FTZ R0, R141, R0 ;  /* 0x000000008d007221 */ /* 0x000fe20000010000 */
[C---:B-1----:R-:W-:Y:S01]  /*1e1b0*/  HMMA.16816.F32.BF16 R4, R40.reuse, R48, R4 ;  /* 0x000000302804723c */ /* 0x042fe20000041804 */
[----:B------:R1:W3:Y:S01]  /*1e1c0*/  MUFU.EX2 R65, R2 ;  /* 0x0000000200417308 */ /* 0x0002e20000000800 */
[----:B------:R-:W-:Y:S03]  /*1e1d0*/  LDSM.16.MT88.4 R144, [R135+0x11800] ;  /* 0x011800008790783b */ /* 0x000fe60000004200 */
[----:B------:R-:W-:Y:S01]  /*1e1e0*/  FADD.FTZ R56, R139, R56 ;  /* 0x000000388b387221 */ /* 0x000fe20000010000 */
[C---:B------:R-:W-:Y:S05]  /*1e1f0*/  HMMA.16816.F32.BF16 R8, R40.reuse, R50, R8 ;  /* 0x000000322808723c */ /* 0x040fea0000041808 */
[----:B------:R-:W-:Y:S01]  /*1e200*/  FADD.FTZ R60, R136, R0 ;  /* 0x00000000883c7221 */ /* 0x000fe20000010000 */
[----:B------:R-:W-:Y:S02]  /*1e210*/  FADD.FTZ R0, R138, R56 ;  /* 0x000000388a007221 */ /* 0x000fe40000010000 */
[----:B------:R-:W4:Y:S03]  /*1e220*/  LDSM.16.MT88.4 R56, [R216+0x11000] ;  /* 0x01100000d838783b */ /* 0x000f260000004200 */
[----:B------:R-:W-:Y:S01]  /*1e230*/  FADD.FTZ R61, R137, R60 ;  /* 0x0000003c893d7221 */ /* 0x000fe20000010000 */
[----:B------:R-:W-:Y:S01]  /*1e240*/  FADD.FTZ R60, R131, R0 ;  /* 0x00000000833c7221 */ /* 0x000fe20000010000 */
[--C-:B------:R-:W-:Y:S01]  /*1e250*/  FFMA.FTZ R0, R180, UR4, -R64.reuse ;  /* 0x00000004b4007c23 */ /* 0x100fe20008010840 */
[--C-:B-1----:R-:W-:Y:S01]  /*1e260*/  FFMA.FTZ R2, R126, UR4, -R64.reuse ;  /* 0x000000047e027c23 */ /* 0x102fe20008010840 */
[----:B------:R-:W-:Y:S01]  /*1e270*/  FFMA.FTZ R64, R38, UR4, -R64 ;  /* 0x0000000426407c23 */ /* 0x000fe20008010840 */
[----:B------:R-:W-:Y:S01]  /*1e280*/  FADD.FTZ R60, R133, R60 ;  /* 0x0000003c853c7221 */ /* 0x000fe20000010000 */
[----:B------:R1:W-:Y:S01]  /*1e290*/  MUFU.EX2 R62, R0 ;  /* 0x00000000003e7308 */ /* 0x0003e20000000800 */
[----:B---3--:R-:W-:Y:S02]  /*1e2a0*/  F2FP.BF16.F32.PACK_AB R160, R65, R66 ;  /* 0x0000004241a0723e */ /* 0x008fe400000010ff */
[----:B------:R-:W-:Y:S07]  /*1e2b0*/  MOV R133, R3 ;  /* 0x0000000300857202 */ /* 0x000fee0000000f00 */
[----:B------:R3:W5:Y:S01]  /*1e2c0*/  MUFU.EX2 R63, R2 ;  /* 0x00000002003f7308 */ /* 0x0007620000000800 */
[C---:B--2---:R-:W-:Y:S06]  /*1e2d0*/  HMMA.16816.F32.BF16 R12, R40.reuse, R52, R12 ;  /* 0x00000034280c723c */ /* 0x044fec000004180c */
[C---:B------:R-:W-:Y:S03]  /*1e2e0*/  HMMA.16816.F32.BF16 R16, R40.reuse, R54, R16 ;  /* 0x000000362810723c */ /* 0x040fe60000041810 */
[----:B------:R-:W-:Y:S02]  /*1e2f0*/  MUFU.EX2 R64, R64 ;  /* 0x0000004000407308 */ /* 0x000fe40000000800 */
[----:B-1----:R-:W-:Y:S01]  /*1e300*/  FADD.FTZ R0, R132, R61 ;  /* 0x0000003d84007221 */ /* 0x002fe20000010000 */
[--C-:B------:R-:W-:Y:S01]  /*1e310*/  FFMA.FTZ R61, R128, UR4, -R39.reuse ;  /* 0x00000004803d7c23 */ /* 0x100fe20008010827 */
[----:B------:R-:W-:Y:S01]  /*1e320*/  FFMA.FTZ R39, R181, UR4, -R39 ;  /* 0x00000004b5277c23 */ /* 0x000fe20008010827 */
[----:B------:R-:W-:Y:S05]  /*1e330*/  MOV R132, R36 ;  /* 0x0000002400847202 */ /* 0x000fea0000000f00 */
[----:B------:R1:W-:Y:S01]  /*1e340*/  MUFU.EX2 R49, R39 ;  /* 0x0000002700317308 */ /* 0x0003e20000000800 */
[----:B---3--:R-:W-:Y:S01]  /*1e350*/  FADD.FTZ R2, R130, R0 ;  /* 0x0000000082027221 */ /* 0x008fe20000010000 */
[----:B------:R-:W-:Y:S01]  /*1e360*/  FADD.FTZ R0, R129, R60 ;  /* 0x0000003c81007221 */ /* 0x000fe20000010000 */
[----:B-----5:R-:W-:Y:S01]  /*1e370*/  F2FP.BF16.F32.PACK_AB R161, R62, R63 ;  /* 0x0000003f3ea1723e */ /* 0x020fe200000010ff */
[C---:B----4-:R-:W-:Y:S03]  /*1e380*/  HMMA.16816.F32.BF16 R20, R40.reuse, R56, R20 ;  /* 0x000000382814723c */ /* 0x050fe60000041814 */
[----:B------:R-:W-:Y:S01]  /*1e390*/  FADD.FTZ R2, R123, R2 ;  /* 0x000000027b027221 */ /* 0x000fe20000010000 */
[----:B------:R-:W-:Y:S02]  /*1e3a0*/  FADD.FTZ R48, R127, R0 ;  /* 0x000000007f307221 */ /* 0x000fe40000010000 */
[----:B------:R-:W2:Y:S01]  /*1e3b0*/  MUFU.EX2 R61, R61 ;  /* 0x0000003d003d7308 */ /* 0x000ea20000000800 */
[C---:B------:R-:W-:Y:S04]  /*1e3c0*/  HMMA.16816.F32.BF16 R24, R40.reuse, R58, R24 ;  /* 0x0000003a2818723c */ /* 0x040fe80000041818 */
[----:B------:R-:W-:Y:S02]  /*1e3d0*/  FADD.FTZ R0, R122, R2 ;  /* 0x000000027a007221 */ /* 0x000fe40000010000 */
[C---:B------:R-:W-:Y:S05]  /*1e3e0*/  HMMA.16816.F32.BF16 R28, R40.reuse, R44, R28 ;  /* 0x0000002c281c723c */ /* 0x040fea000004181c */
[----:B-1----:R-:W-:Y:S01]  /*1e3f0*/  FADD.FTZ R39, R121, R48 ;  /* 0x0000003079277221 */ /* 0x002fe20000010000 */
[----:B------:R-:W-:Y:S01]  /*1e400*/  HMMA.16816.F32.BF16 R32, R40, R46, R32 ;  /* 0x0000002e2820723c */ /* 0x000fe20000041820 */
[----:B------:R-:W1:Y:S04]  /*1e410*/  LDSM.16.MT88.4 R40, [R217+0x11800] ;  /* 0x01180000d928783b */ /* 0x000e680000004200 */
[----:B------:R-:W-:Y:S01]  /*1e420*/  FADD.FTZ R2, R117, R0 ;  /* 0x0000000075027221 */ /* 0x000fe20000010000 */
[----:B------:R-:W-:Y:S01]  /*1e430*/  FADD.FTZ R0, R120, R39 ;  /* 0x0000002778007221 */ /* 0x000fe20000010000 */
[----:B--2---:R-:W-:Y:S01]  /*1e440*/  F2FP.BF16.F32.PACK_AB R162, R49, R61 ;  /* 0x0000003d31a2723e */ /* 0x004fe200000010ff */
[----:B------:R2:W3:Y:S03]  /*1e450*/  MUFU.EX2 R39, R37 ;  /* 0x0000002500277308 */ /* 0x0004e60000000800 */
[----:B------:R-:W-:Y:S01]  /*1e460*/  FADD.FTZ R2, R116, R2 ;  /* 0x0000000274027221 */ /* 0x000fe20000010000 */
[----:B------:R-:W-:Y:S03]  /*1e470*/  FADD.FTZ R0, R115, R0 ;  /* 0x0000000073007221 */ /* 0x000fe60000010000 */
[----:B------:R-:W-:Y:S01]  /*1e480*/  FADD.FTZ R2, R111, R2 ;  /* 0x000000026f027221 */ /* 0x000fe20000010000 */
[----:B--2---:R-:W-:Y:S03]  /*1e490*/  FADD.FTZ R37, R114, R0 ;  /* 0x0000000072257221 */ /* 0x004fe60000010000 */
[----:B------:R-:W-:Y:S01]  /*1e4a0*/  FADD.FTZ R0, R109, R2 ;  /* 0x000000026d007221 */ /* 0x000fe20000010000 */
[----:B---3--:R-:W-:Y:S01]  /*1e4b0*/  F2FP.BF16.F32.PACK_AB R163, R64, R39 ;  /* 0x0000002740a3723e */ /* 0x008fe200000010ff */
[----:B------:R-:W-:Y:S02]  /*1e4c0*/  FADD.FTZ R2, R96, R37 ;  /* 0x0000002560027221 */ /* 0x000fe40000010000 */
[----:B------:R-:W-:Y:S02]  /*1e4d0*/  FADD.FTZ R37, R93, R0 ;  /* 0x000000005d257221 */ /* 0x000fe40000010000 */
[----:B------:R-:W-:Y:S02]  /*1e4e0*/  FADD.FTZ R0, R95, R2 ;  /* 0x000000025f007221 */ /* 0x000fe40000010000 */
[C---:B------:R-:W-:Y:S05]  /*1e4f0*/  HMMA.16816.F32.BF16 R136, R160.reuse, R144, R4 ;  /* 0x00000090a088723c */ /* 0x040fea0000041804 */
[----:B------:R-:W-:Y:S01]  /*1e500*/  FADD.FTZ R2, R94, R37 ;  /* 0x000000255e027221 */ /* 0x000fe20000010000 */
[C---:B------:R-:W-:Y:S05]  /*1e510*/  HMMA.16816.F32.BF16 R144, R160.reuse, R146, R8 ;  /* 0x00000092a090723c */ /* 0x040fea0000041808 */
[----:B------:R-:W-:Y:S01]  /*1e520*/  FADD.FTZ R0, R92, R0 ;  /* 0x000000005c007221 */ /* 0x000fe20000010000 */
[C---:B------:R-:W-:Y:S05]  /*1e530*/  HMMA.16816.F32.BF16 R140, R160.reuse, R148, R12 ;  /* 0x00000094a08c723c */ /* 0x040fea000004180c */
[----:B------:R-:W-:Y:S01]  /*1e540*/  FADD.FTZ R2, R89, R2 ;  /* 0x0000000259027221 */ /* 0x000fe20000010000 */
[----:B------:R-:W-:Y:S01]  /*1e550*/  FADD.FTZ R0, R91, R0 ;  /* 0x000000005b007221 */ /* 0x000fe20000010000 */
[C---:B------:R-:W-:Y:S04]  /*1e560*/  HMMA.16816.F32.BF16 R148, R160.reuse, R150, R16 ;  /* 0x00000096a094723c */ /* 0x040fe80000041810 */
[----:B------:R-:W-:Y:S01]  /*1e570*/  FADD.FTZ R2, R90, R2 ;  /* 0x000000025a027221 */ /* 0x000fe20000010000 */
[----:B------:R-:W-:Y:S01]  /*1e580*/  FADD.FTZ R37, R88, R0 ;  /* 0x0000000058257221 */ /* 0x000fe20000010000 */
[C---:B------:R-:W-:Y:S05]  /*1e590*/  HMMA.16816.F32.BF16 R156, R160.reuse, R152, R20 ;  /* 0x00000098a09c723c */ /* 0x040fea0000041814 */
[----:B------:R-:W-:Y:S01]  /*1e5a0*/  FADD.FTZ R4, R87, R37 ;  /* 0x0000002557047221 */ /* 0x000fe20000010000 */
[----:B------:R-:W-:Y:S01]  /*1e5b0*/  FADD.FTZ R0, R86, R2 ;  /* 0x0000000256007221 */ /* 0x000fe20000010000 */
[C---:B------:R-:W-:Y:S04]  /*1e5c0*/  HMMA.16816.F32.BF16 R152, R160.reuse, R154, R24 ;  /* 0x0000009aa098723c */ /* 0x040fe80000041818 */
[----:B------:R-:W-:Y:S01]  /*1e5d0*/  FADD.FTZ R2, R85, R0 ;  /* 0x0000000055027221 */ /* 0x000fe20000010000 */
[----:B------:R-:W-:Y:S01]  /*1e5e0*/  FADD.FTZ R0, R84, R4 ;  /* 0x0000000454007221 */ /* 0x000fe20000010000 */
[C---:B-1----:R-:W-:Y:S05]  /*1e5f0*/  HMMA.16816.F32.BF16 R164, R160.reuse, R40, R28 ;  /* 0x00000028a0a4723c */ /* 0x042fea000004181c */
[----:B------:R-:W-:Y:S01]  /*1e600*/  FADD.FTZ R2, R82, R2 ;  /* 0x0000000252027221 */ /* 0x000fe20000010000 */
[----:B------:R-:W-:Y:S01]  /*1e610*/  FADD.FTZ R4, R83, R0 ;  /* 0x0000000053047221 */ /* 0x000fe20000010000 */
[----:B------:R-:W-:Y:S04]  /*1e620*/  HMMA.16816.F32.BF16 R160, R160, R42, R32 ;  /* 0x0000002aa0a0723c */ /* 0x000fe80000041820 */
[----:B------:R-:W-:Y:S01]  /*1e630*/  FADD.FTZ R4, R80, R4 ;  /* 0x0000000450047221 */ /* 0x000fe20000010000 */
[----:B------:R-:W-:Y:S06]  /*1e640*/  FADD.FTZ R0, R81, R2 ;  /* 0x0000000251007221 */ /* 0x000fec0000010000 */
[----:B------:R-:W-:Y:S01]  /*1e650*/  FADD.FTZ R2, R78, R0 ;  /* 0x000000004e027221 */ /* 0x000fe20000010000 */
[----:B------:R-:W-:Y:S03]  /*1e660*/  FADD.FTZ R0, R79, R4 ;  /* 0x000000044f007221 */ /* 0x000fe60000010000 */
        /* <DEDUP_REMOVED lines=16> */
[----:B------:R-:W-:Y:S02]  /*1e770*/  FADD.FTZ R0, R64, R0 ;  /* 0x0000000040007221 */ /* 0x000fe40000010000 */
[----:B------:R2:W-:Y:S04]  /*1e780*/  STL [R1+0x10], R2 ;  /* 0x0000100201007387 */ /* 0x0005e80000100800 */
[----:B------:R2:W-:Y:S01]  /*1e790*/  STL [R1+0x14], R0 ;  /* 0x0000140001007387 */ /* 0x0005e20000100800 */
[----:B------:R-:W-:Y:S05]  /*1e7a0*/  @P1 BRA `(.L_x_919) ;  /* 0xffffff8800cc1947 */ /* 0x000fea000383ffff */
.L_x_915:
[----:B------:R-:W2:Y:S04]  /*1e7b0*/  LDL.LU R5, [R1+0x10] ;  /* 0x0000100001057983 */ /* 0x000ea80000300800 */
[----:B------:R-:W3:Y:S01]  /*1e7c0*/  LDL.LU R4, [R1+0x14] ;  /* 0x0000140001047983 */ /* 0x000ee20000300800 */
[----:B------:R-:W4:Y:S01]  /*1e7d0*/  S2UR UR4, SR_CgaCtaId ;  /* 0x00000000000479c3 */ /* 0x000f220000008800 */
[----:B------:R-:W-:Y:S01]  /*1e7e0*/  UMOV UR6, 0x400 ;  /* 0x0000040000067882 */ /* 0x000fe20000000000 */
[----:B-1----:R-:W-:Y:S01]  /*1e7f0*/  IMAD.MOV.U32 R7, RZ, RZ, -0x10 ;  /* 0xfffffff0ff077424 */ /* 0x002fe200078e00ff */
[----:B------:R-:W1:Y:S01]  /*1e800*/  S2R R27, SR_TID.X ;  /* 0x00000000001b7919 */ /* 0x000e620000002100 */
[----:B------:R-:W-:Y:S01]  /*1e810*/  IMAD.MOV.U32 R8, RZ, RZ, 0x20 ;  /* 0x00000020ff087424 */ /* 0x000fe200078e00ff */
[----:B------:R-:W-:-:S02]  /*1e820*/  UISETP.NE.AND UP0, UPT, UR16, -0x1, UPT ;  /* 0xffffffff1000788c */ /* 0x000fc4000bf05270 */
[----:B----4-:R-:W-:-:S09]  /*1e830*/  ULEA UR4, UR4, UR6, 0x18 ;  /* 0x0000000604047291 */ /* 0x010fd2000f8ec03f */
[----:B------:R-:W-:Y:S02]  /*1e840*/  @UP0 ULDC.64 UR6, c[0x0][0x298] ;  /* 0x0000a60000060ab9 */ /* 0x000fe40000000a00 */
[----:B------:R-:W-:-:S04]  /*1e850*/  @UP0 UIMAD.WIDE.U32 UR10, UR16, UR6, URZ ;  /* 0x00000006100a02a5 */ /* 0x000fc8000f8e003f */
[----:B------:R-:W-:Y:S01]  /*1e860*/  @UP0 UIMAD UR8, UR16, UR7, UR11 ;  /* 0x00000007100802a4 */ /* 0x000fe2000f8e020b */
[----:B-1----:R-:W-:-:S04]  /*1e870*/  SHF.R.S32.HI R28, RZ, 0x1f, R27 ;  /* 0x0000001fff1c7819 */ /* 0x002fc8000001141b */
[----:B------:R-:W-:-:S04]  /*1e880*/  LEA.HI R26, R28, R27, RZ, 0x5 ;  /* 0x0000001b1c1a7211 */ /* 0x000fc800078f28ff */
[----:B------:R-:W-:Y:S01]  /*1e890*/  SHF.R.S32.HI R25, RZ, 0x5, R26 ;  /* 0x00000005ff197819 */ /* 0x000fe2000001141a */
[----:B--2---:R-:W1:Y:S04]  /*1e8a0*/  SHFL.BFLY PT, R0, R5, 0x2, 0x1f ;  /* 0x0c401f0005007f89 */ /* 0x004e6800000e0000 */
[----:B---3--:R-:W2:Y:S01]  /*1e8b0*/  SHFL.BFLY PT, R2, R4, 0x2, 0x1f ;  /* 0x0c401f0004027f89 */ /* 0x008ea200000e0000 */
[----:B-1----:R-:W-:Y:S01]  /*1e8c0*/  FADD.FTZ R0, R0, R5 ;  /* 0x0000000500007221 */ /* 0x002fe20000010000 */
[----:B--2---:R-:W-:-:S04]  /*1e8d0*/  FADD.FTZ R2, R2, R4 ;  /* 0x0000000402027221 */ /* 0x004fc80000010000 */
[----:B------:R-:W1:Y:S04]  /*1e8e0*/  SHFL.BFLY PT, R5, R0, 0x1, 0x1f ;  /* 0x0c201f0000057f89 */ /* 0x000e6800000e0000 */
[----:B------:R-:W2:Y:S01]  /*1e8f0*/  SHFL.BFLY PT, R4, R2, 0x1, 0x1f ;  /* 0x0c201f0002047f89 */ /* 0x000ea200000e0000 */
[----:B-1----:R-:W-:Y:S01]  /*1e900*/  FADD.FTZ R24, R0, R5 ;  /* 0x0000000500187221 */ /* 0x002fe20000010000 */
[----:B------:R-:W-:Y:S01]  /*1e910*/  MOV R0, 0x3f800000 ;  /* 0x3f80000000007802 */ /* 0x000fe20000000f00 */
[----:B--2---:R-:W-:-:S03]  /*1e920*/  FADD.FTZ R23, R2, R4 ;  /* 0x0000000402177221 */ /* 0x004fc60000010000 */
[----:B------:R-:W-:Y:S02]  /*1e930*/  FSETP.NE.FTZ.AND P4, PT, R24, RZ, PT ;  /* 0x000000ff1800720b */ /* 0x000fe40003f95000 */
[----:B------:R-:W-:Y:S02]  /*1e940*/  MOV R2, 0x3f800000 ;  /* 0x3f80000000027802 */ /* 0x000fe40000000f00 */
[----:B------:R-:W-:Y:S02]  /*1e950*/  FSETP.NE.FTZ.AND P3, PT, R23, RZ, PT ;  /* 0x000000ff1700720b */ /* 0x000fe40003f75000 */
[----:B------:R-:W-:-:S04]  /*1e960*/  LEA.HI R4, R28, R27, RZ, 0x2 ;  /* 0x0000001b1c047211 */ /* 0x000fc800078f10ff */
[----:B------:R-:W-:-:S03]  /*1e970*/  SHF.R.S32.HI R5, RZ, 0x2, R4 ;  /* 0x00000002ff057819 */ /* 0x000fc60000011404 */
[----:B------:R-:W1:Y:S08]  /*1e980*/  @P4 MUFU.RCP R0, R24 ;  /* 0x0000001800004308 */ /* 0x000e700000001000 */
[----:B------:R-:W2:Y:S01]  /*1e990*/  @P3 MUFU.RCP R2, R23 ;  /* 0x0000001700023308 */ /* 0x000ea20000001000 */
[C---:B-1----:R-:W-:Y:S01]  /*1e9a0*/  FMUL.FTZ R136, R0.reuse, R136 ;  /* 0x0000008800887220 */ /* 0x042fe20000410000 */
        /* <DEDUP_REMOVED lines=14> */
[----:B------:R-:W-:Y:S01]  /*1ea90*/  FMUL.FTZ R10, R0, R161 ;  /* 0x000000a1000a7220 */ /* 0x000fe20000410000 */
[----:B------:R-:W-:Y:S01]  /*1eaa0*/  SHF.R.S32.HI R0, RZ, 0x1f, R4 ;  /* 0x0000001fff007819 */ /* 0x000fe20000011404 */
[C---:B--2---:R-:W-:Y:S01]  /*1eab0*/  FMUL.FTZ R139, R2.reuse, R139 ;  /* 0x0000008b028b7220 */ /* 0x044fe20000410000 */
[C---:B------:R-:W-:Y:S01]  /*1eac0*/  FMUL.FTZ R6, R2.reuse, R138 ;  /* 0x0000008a02067220 */ /* 0x040fe20000410000 */
[----:B------:R-:W-:Y:S01]  /*1ead0*/  FMUL.FTZ R147, R2, R147 ;  /* 0x0000009302937220 */ /* 0x000fe20000410000 */
[----:B------:R-:W-:Y:S01]  /*1eae0*/  LEA.HI R0, R0, R5, RZ, 0x3 ;  /* 0x0000000500007211 */ /* 0x000fe200078f18ff */
[C---:B------:R-:W-:Y:S01]  /*1eaf0*/  FMUL.FTZ R18, R2.reuse, R146 ;  /* 0x0000009202127220 */ /* 0x040fe20000410000 */
[C---:B------:R-:W-:Y:S01]  /*1eb00*/  FMUL.FTZ R143, R2.reuse, R143 ;  /* 0x0000008f028f7220 */ /* 0x040fe20000410000 */
[----:B------:R-:W-:Y:S01]  /*1eb10*/  FMUL.FTZ R16, R2, R142 ;  /* 0x0000008e02107220 */ /* 0x000fe20000410000 */
[----:B------:R-:W-:Y:S01]  /*1eb20*/  LOP3.LUT R0, R0, 0xfffffff8, RZ, 0xc0, !PT ;  /* 0xfffffff800007812 */ /* 0x000fe200078ec0ff */
[C---:B------:R-:W-:Y:S01]  /*1eb30*/  FMUL.FTZ R151, R2.reuse, R151 ;  /* 0x0000009702977220 */ /* 0x040fe20000410000 */
[C---:B------:R-:W-:Y:S01]  /*1eb40*/  FMUL.FTZ R14, R2.reuse, R150 ;  /* 0x00000096020e7220 */ /* 0x040fe20000410000 */
[C---:B------:R-:W-:Y:S01]  /*1eb50*/  FMUL.FTZ R159, R2.reuse, R159 ;  /* 0x0000009f029f7220 */ /* 0x040fe20000410000 */
[----:B------:R-:W-:Y:S01]  /*1eb60*/  FMUL.FTZ R19, R2, R158 ;  /* 0x0000009e02137220 */ /* 0x000fe20000410000 */
[----:B------:R-:W-:-:S02]  /*1eb70*/  IMAD.IADD R0, R5, 0x1, -R0 ;  /* 0x0000000105007824 */ /* 0x000fc400078e0a00 */
[C---:B------:R-:W-:Y:S01]  /*1eb80*/  FMUL.FTZ R155, R2.reuse, R155 ;  /* 0x0000009b029b7220 */ /* 0x040fe20000410000 */
[C---:B------:R-:W-:Y:S01]  /*1eb90*/  FMUL.FTZ R154, R2.reuse, R154 ;  /* 0x0000009a029a7220 */ /* 0x040fe20000410000 */
[C---:B------:R-:W-:Y:S01]  /*1eba0*/  FMUL.FTZ R167, R2.reuse, R167 ;  /* 0x000000a702a77220 */ /* 0x040fe20000410000 */
[C---:B------:R-:W-:Y:S01]  /*1ebb0*/  FMUL.FTZ R20, R2.reuse, R166 ;  /* 0x000000a602147220 */ /* 0x040fe20000410000 */
[C---:B------:R-:W-:Y:S01]  /*1ebc0*/  FMUL.FTZ R163, R2.reuse, R163 ;  /* 0x000000a302a37220 */ /* 0x040fe20000410000 */
[----:B------:R-:W-:Y:S01]  /*1ebd0*/  FMUL.FTZ R9, R2, R162 ;  /* 0x000000a202097220 */ /* 0x000fe20000410000 */
[----:B------:R-:W-:Y:S02]  /*1ebe0*/  LOP3.LUT R2, R4, 0x3ffffffc, RZ, 0xc0, !PT ;  /* 0x3ffffffc04027812 */ /* 0x000fe400078ec0ff */
[C---:B------:R-:W-:Y:S02]  /*1ebf0*/  SHF.L.U32 R4, R0.reuse, 0x6, RZ ;  /* 0x0000000600047819 */ /* 0x040fe400000006ff */
[----:B------:R-:W-:Y:S01]  /*1ec00*/  LOP3.LUT R5, R0, 0x1, RZ, 0xc0, !PT ;  /* 0x0000000100057812 */ /* 0x000fe200078ec0ff */
[----:B------:R-:W-:Y:S01]  /*1ec10*/  IMAD.IADD R2, R27, 0x1, -R2 ;  /* 0x000000011b027824 */ /* 0x000fe200078e0a02 */
[----:B------:R-:W-:-:S02]  /*1ec20*/  LOP3.LUT R4, R4, 0x1c0, RZ, 0xc0, !PT ;  /* 0x000001c004047812 */ /* 0x000fc400078ec0ff */
[----:B------:R-:W-:Y:S02]  /*1ec30*/  ISETP.NE.U32.AND P0, PT, R5, 0x1, PT ;  /* 0x000000010500780c */ /* 0x000fe40003f05070 */
[----:B------:R-:W-:Y:S02]  /*1ec40*/  LEA R2, R25, R2, 0x9 ;  /* 0x0000000219027211 */ /* 0x000fe400078e48ff */
[----:B------:R-:W-:Y:S02]  /*1ec50*/  LEA.HI R4, R4, R4, RZ, 0x1d ;  /* 0x0000000404047211 */ /* 0x000fe400078fe8ff */
[----:B------:R-:W-:Y:S02]  /*1ec60*/  R2P PR, R0, 0x6 ;  /* 0x0000000600007804 */ /* 0x000fe40000000000 */
[----:B------:R-:W-:Y:S02]  /*1ec70*/  LEA R2, R2, R4, 0x1 ;  /* 0x0000000402027211 */ /* 0x000fe400078e08ff */
[----:B------:R-:W-:-:S02]  /*1ec80*/  SEL R7, R7, 0x10, !P0 ;  /* 0x0000001007077807 */ /* 0x000fc40004000000 */
[----:B------:R-:W-:Y:S01]  /*1ec90*/  LEA R0, R2, UR4, 0x1 ;  /* 0x0000000402007c11 */ /* 0x000fe2000f8e08ff */
[----:B------:R-:W-:Y:S01]  /*1eca0*/  ULDC.U8 UR4, c[0x0][0x3d8] ;  /* 0x0000f60000047ab9 */ /* 0x000fe20000000000 */
[----:B------:R-:W-:Y:S02]  /*1ecb0*/  F2FP.BF16.F32.PACK_AB R6, R139, R6 ;  /* 0x000000068b06723e */ /* 0x000fe400000010ff */
[----:B------:R-:W-:Y:S02]  /*1ecc0*/  SEL R8, R8, 0xffffffe0, !P1 ;  /* 0xffffffe008087807 */ /* 0x000fe40004800000 */
[----:B------:R-:W-:Y:S01]  /*1ecd0*/  IADD3 R4, R0, R7, RZ ;  /* 0x0000000700047210 */ /* 0x000fe20007ffe0ff */
[----:B------:R1:W-:Y:S01]  /*1ece0*/  STS [R0+0x400], R6 ;  /* 0x0004000600007388 */ /* 0x0003e20000000800 */
[----:B------:R-:W-:Y:S02]  /*1ecf0*/  F2FP.BF16.F32.PACK_AB R11, R11, R136 ;  /* 0x000000880b0b723e */ /* 0x000fe400000010ff */
[----:B------:R-:W-:Y:S01]  /*1ed00*/  F2FP.BF16.F32.PACK_AB R12, R12, R144 ;  /* 0x000000900c0c723e */ /* 0x000fe200000010ff */
[----:B------:R-:W-:Y:S01]  /*1ed10*/  IMAD.IADD R5, R4, 0x1, R8 ;  /* 0x0000000104057824 */ /* 0x000fe200078e0208 */
[----:B------:R-:W-:Y:S01]  /*1ed20*/  F2FP.BF16.F32.PACK_AB R18, R147, R18 ;  /* 0x000000129312723e */ /* 0x000fe200000010ff */
[----:B------:R-:W-:Y:S01]  /*1ed30*/  STS [R0], R11 ;  /* 0x0000000b00007388 */ /* 0x000fe20000000800 */
[----:B------:R-:W-:-:S02]  /*1ed40*/  F2FP.BF16.F32.PACK_AB R17, R17, R140 ;  /* 0x0000008c1111723e */ /* 0x000fc400000010ff */
[----:B------:R-:W-:Y:S01]  /*1ed50*/  F2FP.BF16.F32.PACK_AB R16, R143, R16 ;  /* 0x000000108f10723e */ /* 0x000fe200000010ff */
[----:B------:R-:W-:Y:S01]  /*1ed60*/  STS [R4], R12 ;  /* 0x0000000c04007388 */ /* 0x000fe20000000800 */
[----:B------:R-:W-:Y:S02]  /*1ed70*/  F2FP.BF16.F32.PACK_AB R15, R15, R148 ;  /* 0x000000940f0f723e */ /* 0x000fe400000010ff */
[----:B------:R-:W-:Y:S01]  /*1ed80*/  F2FP.BF16.F32.PACK_AB R14, R151, R14 ;  /* 0x0000000e970e723e */ /* 0x000fe200000010ff */
[----:B------:R2:W-:Y:S01]  /*1ed90*/  STS [R4+0x400], R18 ;  /* 0x0004001204007388 */ /* 0x0005e20000000800 */
[----:B------:R-:W-:Y:S02]  /*1eda0*/  IADD3 R2, R0, 0x40, RZ ;  /* 0x0000004000027810 */ /* 0x000fe40007ffe0ff */
[----:B------:R-:W-:Y:S02]  /*1edb0*/  F2FP.BF16.F32.PACK_AB R13, R13, R156 ;  /* 0x0000009c0d0d723e */ /* 0x000fe400000010ff */
[----:B------:R-:W-:-:S02]  /*1edc0*/  F2FP.BF16.F32.PACK_AB R19, R159, R19 ;  /* 0x000000139f13723e */ /* 0x000fc400000010ff */
[----:B------:R-:W-:Y:S02]  /*1edd0*/  @P2 IADD3 R2, R0, -0x40, RZ ;  /* 0xffffffc000022810 */ /* 0x000fe40007ffe0ff */
[----:B------:R-:W-:Y:S01]  /*1ede0*/  F2FP.BF16.F32.PACK_AB R22, R22, R152 ;  /* 0x000000981616723e */ /* 0x000fe200000010ff */
[----:B-1----:R-:W-:Y:S01]  /*1edf0*/  IMAD.IADD R6, R0, 0x1, R8 ;  /* 0x0000000100067824 */ /* 0x002fe200078e0208 */
[----:B------:R-:W-:Y:S02]  /*1ee00*/  F2FP.BF16.F32.PACK_AB R154, R155, R154 ;  /* 0x0000009a9b9a723e */ /* 0x000fe400000010ff */
[----:B------:R-:W-:Y:S02]  /*1ee10*/  F2FP.BF16.F32.PACK_AB R21, R21, R164 ;  /* 0x000000a41515723e */ /* 0x000fe400000010ff */
[----:B------:R-:W-:Y:S01]  /*1ee20*/  STS [R6], R17 ;  /* 0x0000001106007388 */ /* 0x000fe20000000800 */
[----:B------:R-:W-:Y:S02]  /*1ee30*/  F2FP.BF16.F32.PACK_AB R20, R167, R20 ;  /* 0x00000014a714723e */ /* 0x000fe400000010ff */
[----:B------:R-:W-:Y:S01]  /*1ee40*/  F2FP.BF16.F32.PACK_AB R10, R10, R160 ;  /* 0x000000a00a0a723e */ /* 0x000fe200000010ff */
[----:B------:R1:W-:Y:S01]  /*1ee50*/  STS [R6+0x400], R16 ;  /* 0x0004001006007388 */ /* 0x0003e20000000800 */
[----:B------:R-:W-:-:S02]  /*1ee60*/  F2FP.BF16.F32.PACK_AB R9, R163, R9 ;  /* 0x00000009a309723e */ /* 0x000fc400000010ff */
[----:B------:R-:W-:Y:S01]  /*1ee70*/  PLOP3.LUT P0, PT, PT, PT, UP0, 0x80, 0x0 ;  /* 0x000000000000781c */ /* 0x000fe20003f0f008 */
[----:B------:R-:W-:Y:S01]  /*1ee80*/  STS [R5], R15 ;  /* 0x0000000f05007388 */ /* 0x000fe20000000800 */
[----:B--2---:R-:W-:Y:S01]  /*1ee90*/  IMAD.IADD R4, R7, 0x1, R2 ;  /* 0x0000000107047824 */ /* 0x004fe200078e0202 */
[----:B------:R-:W-:Y:S01]  /*1eea0*/  ISETP.NE.AND P1, PT, RZ, UR4, PT ;  /* 0x00000004ff007c0c */ /* 0x000fe2000bf25270 */
[----:B------:R-:W-:Y:S01]  /*1eeb0*/  IMAD.MOV.U32 R7, RZ, RZ, 0x7f800000 ;  /* 0x7f800000ff077424 */ /* 0x000fe200078e00ff */
[----:B------:R2:W-:Y:S01]  /*1eec0*/  STS [R5+0x400], R14 ;  /* 0x0004000e05007388 */ /* 0x0005e20000000800 */
[----:B------:R-:W-:-:S03]  /*1eed0*/  IMAD.IADD R0, R8, 0x1, R4 ;  /* 0x0000000108007824 */ /* 0x000fc600078e0204 */
[----:B------:R-:W-:Y:S04]  /*1eee0*/  STS [R2], R13 ;  /* 0x0000000d02007388 */ /* 0x000fe80000000800 */
[----:B------:R3:W-:Y:S04]  /*1eef0*/  STS [R2+0x400], R19 ;  /* 0x0004001302007388 */ /* 0x0007e80000000800 */
[----:B------:R-:W-:Y:S04]  /*1ef00*/  STS [R4], R22 ;  /* 0x0000001604007388 */ /* 0x000fe80000000800 */
[----:B------:R4:W-:Y:S01]  /*1ef10*/  STS [R4+0x400], R154 ;  /* 0x0004009a04007388 */ /* 0x0009e20000000800 */
[----:B-1----:R-:W-:Y:S01]  /*1ef20*/  MOV R6, 0x7f800000 ;  /* 0x7f80000000067802 */ /* 0x002fe20000000f00 */
[----:B--2---:R-:W1:Y:S01]  /*1ef30*/  @P4 MUFU.LG2 R5, R24 ;  /* 0x0000001800054308 */ /* 0x004e620000000c00 */
[----:B---3--:R-:W-:-:S05]  /*1ef40*/  IADD3 R2, R8, R2, RZ ;  /* 0x0000000208027210 */ /* 0x008fca0007ffe0ff */
[----:B------:R-:W-:Y:S01]  /*1ef50*/  STS [R2], R21 ;  /* 0x0000001502007388 */ /* 0x000fe20000000800 */
[----:B----4-:R-:W2:Y:S03]  /*1ef60*/  @P4 LDC R4, c[0x0][0x2e8] ;  /* 0x0000ba00ff044b82 */ /* 0x010ea60000000800 */
[----:B------:R3:W-:Y:S01]  /*1ef70*/  STS [R2+0x400], R20 ;  /* 0x0004001402007388 */ /* 0x0007e20000000800 */
[----:B-1----:R-:W-:-:S03]  /*1ef80*/  @P4 FMUL.FTZ R5, R5, 0.69314718246459960938 ;  /* 0x3f31721805054820 */ /* 0x002fc60000410000 */
[----:B------:R-:W-:Y:S04]  /*1ef90*/  STS [R0], R10 ;  /* 0x0000000a00007388 */ /* 0x000fe80000000800 */
[----:B------:R1:W-:Y:S01]  /*1efa0*/  STS [R0+0x400], R9 ;  /* 0x0004000900007388 */ /* 0x0003e20000000800 */
[----:B---3--:R-:W3:Y:S01]  /*1efb0*/  @P3 LDC R2, c[0x0][0x2e8] ;  /* 0x0000ba00ff023b82 */ /* 0x008ee20000000800 */
[----:B-1----:R-:W1:Y:S02]  /*1efc0*/  @P3 MUFU.LG2 R0, R23 ;  /* 0x0000001700003308 */ /* 0x002e640000000c00 */
[----:B-1----:R-:W-:Y:S01]  /*1efd0*/  @P3 FMUL.FTZ R0, R0, 0.69314718246459960938 ;  /* 0x3f31721800003820 */ /* 0x002fe20000410000 */
[----:B--2---:R-:W-:Y:S06]  /*1efe0*/  @P0 BRA `(.L_x_920) ;  /* 0x00000000001c0947 */ /* 0x004fec0003800000 */
[----:B------:R-:W1:Y:S01]  /*1eff0*/  S2UR UR8, SR_CTAID.Y ;  /* 0x00000000000879c3 */ /* 0x000e620000002600 */
[----:B------:R-:W-:Y:S01]  /*1f000*/  ULDC.64 UR6, c[0x0][0x290] ;  /* 0x0000a40000067ab9 */ /* 0x000fe20000000a00 */
[----:B-1----:R-:W-:Y:S02]  /*1f010*/  USHF.R.S32.HI UR4, URZ, 0x1f, UR8 ;  /* 0x0000001f3f047899 */ /* 0x002fe40008011408 */
[----:B------:R-:W-:Y:S02]  /*1f020*/  UIMAD.WIDE.U32 UR10, UR8, UR6, URZ ;  /* 0x00000006080a72a5 */ /* 0x000fe4000f8e003f */
[----:B------:R-:W-:-:S04]  /*1f030*/  UIMAD UR4, UR4, UR6, URZ ;  /* 0x00000006040472a4 */ /* 0x000fc8000f8e023f */
[----:B------:R-:W-:-:S04]  /*1f040*/  UIMAD UR4, UR8, UR7, UR4 ;  /* 0x00000007080472a4 */ /* 0x000fc8000f8e0204 */
[----:B------:R-:W-:-:S12]  /*1f050*/  UIADD3 UR8, UR11, UR4, URZ ;  /* 0x000000040b087290 */ /* 0x000fd8000fffe03f */
.L_x_920:
[----:B------:R-:W-:Y:S01]  /*1f060*/  @P4 FFMA.FTZ R6, R36, R4, R5 ;  /* 0x0000000424064223 */ /* 0x000fe20000010005 */
[----:B---3--:R-:W-:Y:S01]  /*1f070*/  @P3 FFMA.FTZ R7, R3, R2, R0 ;  /* 0x0000000203073223 */ /* 0x008fe20000010000 */
        /* <DEDUP_REMOVED lines=8> */
.L_x_921:
[----:B------:R-:W-:Y:S01]  /*1f100*/  S2UR UR4, SR_CTAID.Z ;  /* 0x00000000000479c3 */ /* 0x000fe20000002700 */
[----:B------:R-:W-:Y:S01]  /*1f110*/  ULDC UR6, c[0x0][0x270] ;  /* 0x00009c0000067ab9 */ /* 0x000fe20000000800 */
[----:B------:R-:W-:-:S06]  /*1f120*/  ULDC UR16, c[0x0][0x2c4] ;  /* 0x0000b10000107ab9 */ /* 0x000fcc0000000800 */
[----:B------:R-:W1:Y:S02]  /*1f130*/  S2UR UR7, SR_CTAID.Y ;  /* 0x00000000000779c3 */ /* 0x000e640000002600 */
[----:B-1----:R-:W-:-:S04]  /*1f140*/  UIMAD UR6, UR7, UR6, UR4 ;  /* 0x00000006070672a4 */ /* 0x002fc8000f8e0204 */
[----:B------:R-:W-:Y:S02]  /*1f150*/  UIMAD UR16, UR6, UR16, URZ ;  /* 0x00000010061072a4 */ /* 0x000fe4000f8e023f */
.L_x_922:
        /* <DEDUP_REMOVED lines=28> */
.L_x_924:
[----:B------:R-:W-:Y:S05]  /*1f320*/  BSYNC B0 ;  /* 0x0000000000007941 */ /* 0x000fea0003800000 */
.L_x_923:
[----:B------:R-:W3:Y:S01]  /*1f330*/  LDL.LU.64 R4, [R1+0x18] ;  /* 0x0000180001047983 */ /* 0x000ee20000300a00 */
[----:B------:R-:W4:Y:S01]  /*1f340*/  S2UR UR9, SR_CTAID.X ;  /* 0x00000000000979c3 */ /* 0x000f220000002500 */
[----:B-12---:R-:W-:Y:S01]  /*1f350*/  SHF.R.S32.HI R2, RZ, 0x1f, R9 ;  /* 0x0000001fff027819 */ /* 0x006fe20000011409 */
[----:B------:R-:W-:Y:S01]  /*1f360*/  ULDC UR7, c[0x0][0x2d0] ;  /* 0x0000b40000077ab9 */ /* 0x000fe20000000800 */
[----:B------:R-:W-:Y:S01]  /*1f370*/  LEA.HI R0, R28, R27, RZ, 0x3 ;  /* 0x0000001b1c007211 */ /* 0x000fe200078f18ff */
[----:B------:R1:W2:Y:S01]  /*1f380*/  LDS.128 R20, [R241+0x1800] ;  /* 0x00180000f1147984 */ /* 0x0002a20000000c00 */
[----:B------:R-:W-:Y:S01]  /*1f390*/  LEA.HI R9, R2, R9, RZ, 0x3 ;  /* 0x0000000902097211 */ /* 0x000fe200078f18ff */
[----:B------:R-:W-:Y:S01]  /*1f3a0*/  BSSY B0, `(.L_x_925) ;  /* 0x000002b000007945 */ /* 0x000fe20003800000 */
[----:B------:R-:W-:Y:S01]  /*1f3b0*/  SHF.R.S32.HI R10, RZ, 0x3, R0 ;  /* 0x00000003ff0a7819 */ /* 0x000fe20000011400 */
[----:B------:R-:W1:Y:S04]  /*1f3c0*/  LDC.64 R16, c[0x0][0x298] ;  /* 0x0000a600ff107b82 */ /* 0x000e680000000a00 */
[----:B------:R-:W-:-:S04]  /*1f3d0*/  VIADD R8, R10, 0x20 ;  /* 0x000000200a087836 */ /* 0x000fc80000000000 */
[----:B------:R-:W2:Y:S01]  /*1f3e0*/  LDC.64 R6, c[0x0][0x2a0] ;  /* 0x0000a800ff067b82 */ /* 0x000ea20000000a00 */
[----:B----4-:R-:W-:-:S04]  /*1f3f0*/  USHF.L.U32 UR9, UR9, 0x6, URZ ;  /* 0x0000000609097899 */ /* 0x010fc8000800063f */
[----:B------:R-:W-:-:S06]  /*1f400*/  USHF.R.S32.HI UR6, URZ, 0x1f, UR9 ;  /* 0x0000001f3f067899 */ /* 0x000fcc0008011409 */
[----:B-1----:R-:W-:Y:S01]  /*1f410*/  IMAD R0, R16, UR6, RZ ;  /* 0x0000000610007c24 */ /* 0x002fe2000f8e02ff */
[----:B------:R-:W-:Y:S01]  /*1f420*/  USHF.R.S32.HI UR6, URZ, 0x1f, UR4 ;  /* 0x0000001f3f067899 */ /* 0x000fe20008011404 */
[--C-:B---3--:R-:W-:Y:S02]  /*1f430*/  IMAD.MOV.U32 R12, RZ, RZ, R4.reuse ;  /* 0x000000ffff0c7224 */ /* 0x108fe400078e0004 */
[----:B------:R-:W-:Y:S02]  /*1f440*/  IMAD.MOV.U32 R12, RZ, RZ, R4 ;  /* 0x000000ffff0c7224 */ /* 0x000fe400078e0004 */
[----:B------:R-:W-:Y:S02]  /*1f450*/  IMAD.MOV.U32 R13, RZ, RZ, R5 ;  /* 0x000000ffff0d7224 */ /* 0x000fe400078e0005 */
[C---:B------:R-:W-:Y:S01]  /*1f460*/  VIADD R4, R10.reuse, 0x10 ;  /* 0x000000100a047836 */ /* 0x040fe20000000000 */
[----:B------:R-:W-:Y:S01]  /*1f470*/  SHF.R.S32.HI R13, RZ, 0x1f, R12 ;  /* 0x0000001fff0d7819 */ /* 0x000fe2000001140c */
[----:B------:R-:W-:Y:S01]  /*1f480*/  VIADD R5, R10, 0x30 ;  /* 0x000000300a057836 */ /* 0x000fe20000000000 */
[----:B------:R-:W-:-:S03]  /*1f490*/  ISETP.GE.AND P0, PT, R12, UR7, PT ;  /* 0x000000070c007c0c */ /* 0x000fc6000bf06270 */
[----:B------:R1:W-:Y:S01]  /*1f4a0*/  STL [R1+0x1c], R13 ;  /* 0x00001c0d01007387 */ /* 0x0003e20000100800 */
[----:B------:R-:W-:Y:S01]  /*1f4b0*/  IMAD.WIDE.U32 R2, R16, UR9, R12 ;  /* 0x0000000910027c25 */ /* 0x000fe2000f8e000c */
[----:B------:R-:W-:Y:S02]  /*1f4c0*/  ISETP.GE.OR P3, PT, R4, UR5, P0 ;  /* 0x0000000504007c0c */ /* 0x000fe40008766670 */
[----:B------:R1:W3:Y:S01]  /*1f4d0*/  LDS.128 R12, [R241] ;  /* 0x00000000f10c7984 */ /* 0x0002e20000000c00 */
[----:B------:R-:W-:Y:S01]  /*1f4e0*/  IMAD R4, R17, UR9, R0 ;  /* 0x0000000911047c24 */ /* 0x000fe2000f8e0200 */
[----:B------:R-:W-:Y:S01]  /*1f4f0*/  IADD3 R2, P1, R2, UR10, RZ ;  /* 0x0000000a02027c10 */ /* 0x000fe2000ff3e0ff */
[----:B------:R-:W-:Y:S01]  /*1f500*/  UIADD3 UR9, -UR9, UR18, URZ ;  /* 0x0000001209097290 */ /* 0x000fe2000fffe13f */
[----:B------:R-:W-:Y:S01]  /*1f510*/  ISETP.GE.OR P2, PT, R8, UR5, P0 ;  /* 0x0000000508007c0c */ /* 0x000fe20008746670 */
[----:B--2---:R-:W-:Y:S01]  /*1f520*/  IMAD R0, R6, UR6, RZ ;  /* 0x0000000606007c24 */ /* 0x004fe2000f8e02ff */
[----:B------:R-:W-:-:S02]  /*1f530*/  IADD3.X R3, R3, UR8, R4, P1, !PT ;  /* 0x0000000803037c10 */ /* 0x000fc40008ffe404 */
[----:B------:R-:W-:Y:S01]  /*1f540*/  ISETP.GE.OR P1, PT, R5, UR5, P0 ;  /* 0x0000000505007c0c */ /* 0x000fe20008726670 */
[----:B------:R-:W-:Y:S01]  /*1f550*/  IMAD R4, R7, UR4, R0 ;  /* 0x0000000407047c24 */ /* 0x000fe2000f8e0200 */
[----:B------:R-:W-:Y:S01]  /*1f560*/  ISETP.GE.OR P0, PT, R10, UR9, P0 ;  /* 0x000000090a007c0c */ /* 0x000fe20008706670 */
[----:B------:R-:W-:Y:S01]  /*1f570*/  IMAD.WIDE.U32 R6, R6, UR4, R2 ;  /* 0x0000000406067c25 */ /* 0x000fe2000f8e0002 */
[----:B------:R-:W-:-:S03]  /*1f580*/  SHF.R.S32.HI R0, RZ, 0x3, R9 ;  /* 0x00000003ff007819 */ /* 0x000fc60000011409 */
[----:B------:R-:W-:Y:S01]  /*1f590*/  IMAD.IADD R5, R4, 0x1, R7 ;  /* 0x0000000104057824 */ /* 0x000fe200078e0207 */
[----:B------:R-:W-:-:S07]  /*1f5a0*/  SHF.R.S32.HI R11, RZ, 0x1f, R0 ;  /* 0x0000001fff0b7819 */ /* 0x000fce0000011400 */
[----:B-1----:R-:W-:Y:S05]  /*1f5b0*/  @P0 BRA `(.L_x_926) ;  /* 0x0000000000240947 */ /* 0x002fea0003800000 */
        /* <DEDUP_REMOVED lines=8> */
[----:B---3--:R1:W-:Y:S02]  /*1f640*/  STG.E.128 desc[UR22][R8.64], R12 ;  /* 0x0000000c08007986 */ /* 0x0083e4000c101d16 */
.L_x_926:
[----:B------:R-:W-:Y:S05]  /*1f650*/  BSYNC B0 ;  /* 0x0000000000007941 */ /* 0x000fea0003800000 */
.L_x_925:
[----:B-1-3--:R1:W2:Y:S01]  /*1f660*/  LDS.128 R12, [R241+0x800] ;  /* 0x00080000f10c7984 */ /* 0x00a2a20000000c00 */
[----:B------:R-:W-:Y:S04]  /*1f670*/  BSSY B0, `(.L_x_927) ;  /* 0x000000e000007945 */ /* 0x000fe80003800000 */
[----:B------:R-:W-:Y:S05]  /*1f680*/  @P3 BRA `(.L_x_928) ;  /* 0x0000000000303947 */ /* 0x000fea0003800000 */
[----:B------:R-:W-:Y:S01]  /*1f690*/  IADD3 R0, P0, R10, 0x10, RZ ;  /* 0x000000100a007810 */ /* 0x000fe20007f1e0ff */
[----:B------:R-:W-:Y:S01]  /*1f6a0*/  ULDC.64 UR6, c[0x0][0x280] ;  /* 0x0000a00000067ab9 */ /* 0x000fe20000000a00 */
[----:B------:R-:W-:-:S03]  /*1f6b0*/  MOV R3, R5 ;  /* 0x0000000500037202 */ /* 0x000fc60000000f00 */
[----:B------:R-:W-:-:S04]  /*1f6c0*/  IMAD.X R2, RZ, RZ, R11, P0 ;  /* 0x000000ffff027224 */ /* 0x000fc800000e060b */
[----:B------:R-:W-:Y:S02]  /*1f6d0*/  IMAD R8, R2, R16, RZ ;  /* 0x0000001002087224 */ /* 0x000fe400078e02ff */
[----:B------:R-:W-:-:S04]  /*1f6e0*/  IMAD.MOV.U32 R2, RZ, RZ, R6 ;  /* 0x000000ffff027224 */ /* 0x000fc800078e0006 */
[----:B------:R-:W-:-:S04]  /*1f6f0*/  IMAD.WIDE.U32 R2, R0, R16, R2 ;  /* 0x0000001000027225 */ /* 0x000fc800078e0002 */
[----:B------:R-:W-:Y:S01]  /*1f700*/  IMAD R0, R0, R17, R8 ;  /* 0x0000001100007224 */ /* 0x000fe200078e0208 */
[----:B------:R-:W-:-:S04]  /*1f710*/  LEA R8, P0, R2, UR6, 0x1 ;  /* 0x0000000602087c11 */ /* 0x000fc8000f8008ff */
[----:B------:R-:W-:-:S04]  /*1f720*/  IADD3 R0, R0, R3, RZ ;  /* 0x0000000300007210 */ /* 0x000fc80007ffe0ff */
[----:B------:R-:W-:-:S05]  /*1f730*/  LEA.HI.X R9, R2, UR7, R0, 0x1, P0 ;  /* 0x0000000702097c11 */ /* 0x000fca00080f0c00 */
[----:B--2---:R3:W-:Y:S02]  /*1f740*/  STG.E.128 desc[UR22][R8.64], R12 ;  /* 0x0000000c08007986 */ /* 0x0047e4000c101d16 */
.L_x_928:
[----:B------:R-:W-:Y:S05]  /*1f750*/  BSYNC B0 ;  /* 0x0000000000007941 */ /* 0x000fea0003800000 */
.L_x_927:
[----:B--23--:R2:W3:Y:S01]  /*1f760*/  LDS.128 R12, [R241+0x1000] ;  /* 0x00100000f10c7984 */ /* 0x00c4e20000000c00 */
        /* <DEDUP_REMOVED lines=13> */
[----:B---3--:R4:W-:Y:S02]  /*1f840*/  STG.E.128 desc[UR22][R8.64], R12 ;  /* 0x0000000c08007986 */ /* 0x0089e4000c101d16 */
.L_x_930:
[----:B------:R-:W-:Y:S05]  /*1f850*/  BSYNC B0 ;  /* 0x0000000000007941 */ /* 0x000fea0003800000 */
.L_x_929:
[----:B------:R-:W-:Y:S05]  /*1f860*/  @P1 EXIT ;  /* 0x000000000000194d */ /* 0x000fea0003800000 */
[----:B------:R-:W-:Y:S01]  /*1f870*/  IADD3 R7, P0, R10, 0x30, RZ ;  /* 0x000000300a077810 */ /* 0x000fe20007f1e0ff */
[----:B------:R-:W-:Y:S01]  /*1f880*/  IMAD.MOV.U32 R2, RZ, RZ, R6 ;  /* 0x000000ffff027224 */ /* 0x000fe200078e0006 */
[----:B------:R-:W-:Y:S01]  /*1f890*/  MOV R3, R5 ;  /* 0x0000000500037202 */ /* 0x000fe20000000f00 */
[----:B------:R-:W-:Y:S02]  /*1f8a0*/  ULDC.64 UR4, c[0x0][0x280] ;  /* 0x0000a00000047ab9 */ /* 0x000fe40000000a00 */
[----:B------:R-:W-:Y:S02]  /*1f8b0*/  IMAD.X R0, RZ, RZ, R11, P0 ;  /* 0x000000ffff007224 */ /* 0x000fe400000e060b */
[----:B------:R-:W-:-:S04]  /*1f8c0*/  IMAD.WIDE.U32 R4, R7, R16, R2 ;  /* 0x0000001007047225 */ /* 0x000fc800078e0002 */
[----:B------:R-:W-:Y:S01]  /*1f8d0*/  IMAD R0, R0, R16, RZ ;  /* 0x0000001000007224 */ /* 0x000fe200078e02ff */
[----:B------:R-:W-:-:S03]  /*1f8e0*/  LEA R2, P0, R4, UR4, 0x1 ;  /* 0x0000000404027c11 */ /* 0x000fc6000f8008ff */
[----:B------:R-:W-:-:S05]  /*1f8f0*/  IMAD R0, R7, R17, R0 ;  /* 0x0000001107007224 */ /* 0x000fca00078e0200 */
[----:B------:R-:W-:-:S04]  /*1f900*/  IADD3 R0, R0, R5, RZ ;  /* 0x0000000500007210 */ /* 0x000fc80007ffe0ff */
[----:B------:R-:W-:-:S05]  /*1f910*/  LEA.HI.X R3, R4, UR5, R0, 0x1, P0 ;  /* 0x0000000504037c11 */ /* 0x000fca00080f0c00 */
[----:B------:R-:W-:Y:S01]  /*1f920*/  STG.E.128 desc[UR22][R2.64], R20 ;  /* 0x0000001402007986 */ /* 0x000fe2000c101d16 */
[----:B------:R-:W-:Y:S05]  /*1f930*/  EXIT ;  /* 0x000000000000794d */ /* 0x000fea0003800000 */
.L_x_931:
        /* <DEDUP_REMOVED lines=12> */
.L_x_7993:


//--------------------- .text._ZN5flash24flash_fwd_splitkv_kernelI23Flash_fwd_kernel_traitsILi64ELi64ELi256ELi4ELb0ELb0EN7cutlass10bfloat16_tE19Flash_kernel_traitsILi64ELi64ELi256ELi4ES3_EELb1ELb0ELb0ELb0ELb0ELb0ELb0ELb1EEEvNS_16Flash_fwd_paramsE --------------------------
	.section	.text._ZN5flash24flash_fwd_splitkv_kernelI23Flash_fwd_kernel_traitsILi64ELi64ELi256ELi4ELb0ELb0EN7cutlass10bfloat16_tE19Flash_kernel_traitsILi64ELi64ELi256ELi4ES3_EELb1ELb0ELb0ELb0ELb0ELb0ELb0ELb1EEEvNS_16Flash_fwd_paramsE,"ax",@progbits
	.align	128
        .global         _ZN5flash24flash_fwd_splitkv_kernelI23Flash_fwd_kernel_traitsILi64ELi64ELi256ELi4ELb0ELb0EN7cutlass10bfloat16_tE19Flash_kernel_traitsILi64ELi64ELi256ELi4ES3_EELb1ELb0ELb0ELb0ELb0ELb0ELb0ELb1EEEvNS_16Flash_fwd_paramsE
        .type           _ZN5flash24flash_fwd_splitkv_kernelI23Flash_fwd_kernel_traitsILi64ELi64ELi256ELi4ELb0ELb0EN7cutlass10bfloat16_tE19Flash_kernel_traitsILi64ELi64ELi256ELi4ES3_EELb1ELb0ELb0ELb0ELb0ELb0ELb0ELb1EEEvNS_16Flash_fwd_paramsE,@function
        .size           _ZN5flash24flash_fwd_splitkv_kernelI23Flash_fwd_kernel_traitsILi64ELi64ELi256ELi4ELb0ELb0EN7cutlass10bfloat16_tE19Flash_kernel_traitsILi64ELi64ELi256ELi4ES3_EELb1ELb0ELb0ELb0ELb0ELb0ELb0ELb1EEEvNS_16Flash_fwd_paramsE,(.L_x_7952 - _ZN5flash24flash_fwd_splitkv_kernelI23Flash_fwd_kernel_traitsILi64ELi64ELi256ELi4ELb0ELb0EN7cutlass10bfloat16_tE19Flash_kernel_traitsILi64ELi64ELi256ELi4ES3_EELb1ELb0ELb0ELb0ELb0ELb0ELb0ELb1EEEvNS_16Flash_fwd_paramsE)
        .other          _ZN5flash24flash_fwd_splitkv_kernelI23Flash_fwd_kernel_traitsILi64ELi64ELi256ELi4ELb0ELb0EN7cutlass10bfloat16_tE19Flash_kernel_traitsILi64ELi64ELi256ELi4ES3_EELb1ELb0ELb0ELb0ELb0ELb0ELb0ELb1EEEvNS_16Flash_fwd_paramsE,@"STO_CUDA_ENTRY STV_DEFAULT"
_ZN5flash24flash_fwd_splitkv_kernelI23Flash_fwd_kernel_traitsILi64ELi64ELi256ELi4ELb0ELb0EN7cutlass10bfloat16_tE19Flash_kernel_traitsILi64ELi64ELi256ELi4ES3_EELb1ELb0ELb0ELb0ELb0ELb0ELb0ELb1EEEvNS_16Flash_fwd_paramsE:
.text._ZN5flash24flash_fwd_splitkv_kernelI23Flash_fwd_kernel_traitsILi64ELi64ELi256ELi4ELb0ELb0EN7cutlass10bfloat16_tE19Flash_kernel_traitsILi64ELi64ELi256ELi4ES3_EELb1ELb0ELb0ELb0ELb0ELb0ELb0ELb1EEEvNS_16Flash_fwd_paramsE:
[----:B------:R-:W1:Y:S08]  /*0000*/  LDC R1, c[0x0][0x28] ;  /* 0x00000a00ff017b82 */ /* 0x000e700000000800 */
[----:B------:R-:W2:Y:S01]  /*0010*/  LDC.64 R24, c[0x0][0x198] ;  /* 0x00006600ff187b82 */ /* 0x000ea20000000a00 */
[----:B------:R-:W-:Y:S01]  /*0020*/  BSSY B3, `(.L_x_932) ;  /* 0x0000003000037945 */ /* 0x000fe20003800000 */
[----:B-1----:R-:W-:-:S06]  /*0030*/  IADD3 R1, R1, -0x178, RZ ;  /* 0xfffffe8801017810 */ /* 0x002fcc0007ffe0ff */
[----:B--2---:R-:W-:Y:S05]  /*0040*/  CALL.REL.NOINC `($_ZN5flash24flash_fwd_splitkv_kernelI23Flash_fwd_kernel_traitsILi64ELi64ELi256ELi4ELb0ELb0EN7cutlass10bfloat16_tE19Flash_kernel_traitsILi64ELi64ELi256ELi4ES3_EELb1ELb0ELb0ELb0ELb0ELb0ELb0ELb1EEEvNS_16Flash_fwd_paramsE$_ZN5flash30compute_attn_1rowblock_splitkvI23Flash_fwd_kernel_traitsILi64ELi64ELi256ELi4ELb0ELb0EN7cutlass10bfloat16_tE19Flash_kernel_traitsILi64ELi64ELi256ELi4ES3_EELb1ELb0ELb0ELb0ELb0ELb0ELb0ELb1ENS_16Flash_fwd_paramsEEEvRKT8_iiiii) ;  /* 0x0000000000087944 */ /* 0x004fea0003c00000 */
[----:B------:R-:W-:Y:S05]  /*0050*/  BSYNC B3 ;  /* 0x0000000000037941 */ /* 0x000fea0003800000 */
.L_x_932:
[----:B------:R-:W-:Y:S05]  /*0060*/  EXIT ;  /* 0x000000000000794d */ /* 0x000fea0003800000 */
        .type           $_ZN5flash24flash_fwd_splitkv_kernelI23Flash_fwd_kernel_traitsILi64ELi64ELi256ELi4ELb0ELb0EN7cutlass10bfloat16_tE19Flash_kernel_traitsILi64ELi64ELi256ELi4ES3_EELb1ELb0ELb0ELb0ELb0ELb0ELb0ELb1EEEvNS_16Flash_fwd_paramsE$_ZN5flash30compute_attn_1rowblock_splitkvI23Flash_fwd_kernel_traitsILi64ELi64ELi256ELi4ELb0ELb0EN7cutlass10bfloat16_tE19Flash_kernel_traitsILi64ELi64ELi256ELi4ES3_EELb1ELb0ELb0ELb0ELb0ELb0ELb0ELb1ENS_16Flash_fwd_paramsEEEvRKT8_iiiii,@function
        .size           $_ZN5flash24flash_fwd_splitkv_kernelI23Flash_fwd_kernel_traitsILi64ELi64ELi256ELi4ELb0ELb0EN7cutlass10bfloat16_tE19Flash_kernel_traitsILi64ELi64ELi256ELi4ES3_EELb1ELb0ELb0ELb0ELb0ELb0ELb0ELb1EEEvNS_16Flash_fwd_paramsE$_ZN5flash30compute_attn_1rowblock_splitkvI23Flash_fwd_kernel_traitsILi64ELi64ELi256ELi4ELb0ELb0EN7cutlass10bfloat16_tE19Flash_kernel_traitsILi64ELi64ELi256ELi4ES3_EELb1ELb0ELb0ELb0ELb0ELb0ELb0ELb1ENS_16Flash_fwd_paramsEEEvRKT8_iiiii,(.L_x_7952 - $_ZN5flash24flash_fwd_splitkv_kernelI23Flash_fwd_kernel_traitsILi64ELi64ELi256ELi4ELb0ELb0EN7cutlass10bfloat16_tE19Flash_kernel_traitsILi64ELi64ELi256ELi4ES3_EELb1ELb0ELb0ELb0ELb0ELb0ELb0ELb1EEEvNS_16Flash_fwd_paramsE$_ZN5flash30compute_attn_1rowblock_splitkvI23Flash_fwd_kernel_traitsILi64ELi64ELi256ELi4ELb0ELb0EN7cutlass10bfloat16_tE19Flash_kernel_traitsILi64ELi64ELi256ELi4ES3_EELb1ELb0ELb0ELb0ELb0ELb0ELb0ELb1ENS_16Flash_fwd_paramsEEEvRKT8_iiiii)
$_ZN5flash24flash_fwd_splitkv_kernelI23Flash_fwd_kernel_traitsILi64ELi64ELi256ELi4ELb0ELb0EN7cutlass10bfloat16_tE19Flash_kernel_traitsILi64ELi64ELi256ELi4ES3_EELb1ELb0ELb0ELb0ELb0ELb0ELb0ELb1EEEvNS_16Flash_fwd_paramsE$_ZN5flash30compute_attn_1rowblock_splitkvI23Flash_fwd_kernel_traitsILi64ELi64ELi256ELi4ELb0ELb0EN7cutlass10bfloat16_tE19Flash_kernel_traitsILi64ELi64ELi256ELi4ES3_EELb1ELb0ELb0ELb0ELb0ELb0ELb0ELb1ENS_16Flash_fwd_paramsEEEvRKT8_iiiii:
[----:B------:R-:W-:Y:S02]  /*0070*/  ULDC.64 UR6, c[0x0][0x208] ;  /* 0x0000820000067ab9 */ /* 0x000fe40000000a00 */
[----:B------:R-:W2:Y:S01]  /*0080*/  LD.E.64 R2, desc[UR6][R24.64+0xe0] ;  /* 0x0000e00618027980 */ /* 0x000ea2000c101b00 */
[----:B------:R-:W1:Y:S01]  /*0090*/  S2R R37, SR_CTAID.Y ;  /* 0x0000000000257919 */ /* 0x000e620000002600 */
[----:B------:R-:W-:Y:S02]  /*00a0*/  IMAD.MOV.U32 R41, RZ, RZ, -0x1 ;  /* 0xffffffffff297424 */ /* 0x000fe400078e00ff */
[----:B------:R-:W3:Y:S01]  /*00b0*/  LD.E.64 R4, desc[UR6][R24.64+0xf0] ;  /* 0x0000f00618047980 */ /* 0x000ee2000c101b00 */
[----:B--2---:R-:W-:-:S04]  /*00c0*/  ISETP.NE.U32.AND P0, PT, R2, RZ, PT ;  /* 0x000000ff0200720c */ /* 0x004fc80003f05070 */
[----:B------:R-:W-:Y:S01]  /*00d0*/  ISETP.NE.AND.EX P0, PT, R3, RZ, PT, P0 ;  /* 0x000000ff0300720c */ /* 0x000fe20003f05300 */
[----:B-1----:R-:W-:-:S12]  /*00e0*/  IMAD.WIDE R2, R37, 0x4, R2 ;  /* 0x0000000425027825 */ /* 0x002fd800078e0202 */
[----:B------:R-:W2:Y:S04]  /*00f0*/  @P0 LD.E R41, desc[UR6][R2.64] ;  /* 0x0000000602290980 */ /* 0x000ea8000c101900 */
[----:B------:R-:W2:Y:S01]  /*0100*/  @P0 LD.E R0, desc[UR6][R2.64+0x4] ;  /* 0x0000040602000980 */ /* 0x000ea2000c101900 */
[----:B---3--:R-:W-:-:S04]  /*0110*/  ISETP.NE.U32.AND P4, PT, R4, RZ, PT ;  /* 0x000000ff0400720c */ /* 0x008fc80003f85070 */
[----:B------:R-:W-:Y:S01]  /*0120*/  ISETP.NE.AND.EX P4, PT, R5, RZ, PT, P4 ;  /* 0x000000ff0500720c */ /* 0x000fe20003f85340 */
[----:B------:R-:W-:Y:S01]  /*0130*/  IMAD.MOV.U32 R10, RZ, RZ, RZ ;  /* 0x000000ffff0a7224 */ /* 0x000fe200078e00ff */
[----:B------:R-:W3:Y:S01]  /*0140*/  LD.E.64 R2, desc[UR6][R24.64+0xe8] ;  /* 0x0000e80618027980 */ /* 0x000ee2000c101b00 */
[----:B------:R-:W-:-:S10]  /*0150*/  IMAD.WIDE R32, R37, 0x4, R4 ;  /* 0x0000000425207825 */ /* 0x000fd400078e0204 */
[----:B------:R1:W5:Y:S01]  /*0160*/  @P4 LD.E R10, desc[UR6][R32.64] ;  /* 0x00000006200a4980 */ /* 0x000362000c101900 */
[----:B--2---:R-:W-:-:S06]  /*0170*/  @P0 IADD3 R8, -R41, R0, RZ ;  /* 0x0000000029080210 */ /* 0x004fcc0007ffe1ff */
[----:B------:R-:W2:Y:S04]  /*0180*/  @!P0 LD.E R8, desc[UR6][R24.64+0xb4] ;  /* 0x0000b40618088980 */ /* 0x000ea8000c101900 */
[----:B------:R1:W-:Y:S01]  /*0190*/  STL [R1+0x148], R41 ;  /* 0x0001482901007387 */ /* 0x0003e20000100800 */
[----:B---3--:R-:W-:-:S04]  /*01a0*/  ISETP.NE.U32.AND P0, PT, R2, RZ, PT ;  /* 0x000000ff0200720c */ /* 0x008fc80003f05070 */
[----:B------:R-:W-:Y:S01]  /*01b0*/  ISETP.NE.AND.EX P0, PT, R3, RZ, PT, P0 ;  /* 0x000000ff0300720c */ /* 0x000fe20003f05300 */
[----:B------:R-:W-:Y:S01]  /*01c0*/  BSSY B0, `(.L_x_933) ;  /* 0x0000009000007945 */ /* 0x000fe20003800000 */
[----:B------:R-:W-:Y:S02]  /*01d0*/  IMAD.MOV.U32 R20, RZ, RZ, -0x1 ;  /* 0xffffffffff147424 */ /* 0x000fe400078e00ff */
[----:B------:R-:W-:Y:S01]  /*01e0*/  IMAD.WIDE R2, R37, 0x4, R2 ;  /* 0x0000000425027825 */ /* 0x000fe200078e0202 */
[----:B--2---:R1:W-:Y:S08]  /*01f0*/  STL [R1+0x14c], R8 ;  /* 0x00014c0801007387 */ /* 0x0043f00000100800 */
[----:B------:R-:W-:Y:S05]  /*0200*/  @!P0 BRA `(.L_x_934) ;  /* 0x0000000000108947 */ /* 0x000fea0003800000 */
[----:B------:R-:W2:Y:S02]  /*0210*/  LD.E.U8 R0, desc[UR6][R24.64+0x1b2] ;  /* 0x0001b20618007980 */ /* 0x000ea4000c101100 */
[----:B--2---:R-:W-:-:S13]  /*0220*/  ISETP.NE.AND P1, PT, R0, RZ, PT ;  /* 0x000000ff0000720c */ /* 0x004fda0003f25270 */
[----:B------:R-:W-:Y:S05]  /*0230*/  @!P1 BRA `(.L_x_934) ;  /* 0x0000000000049947 */ /* 0x000fea0003800000 */
[----:B------:R2:W5:Y:S02]  /*0240*/  LD.E R20, desc[UR6][R2.64] ;  /* 0x0000000602147980 */ /* 0x000564000c101900 */
.L_x_934:
[----:B------:R-:W-:Y:S05]  /*0250*/  BSYNC B0 ;  /* 0x0000000000007941 */ /* 0x000fea0003800000 */
.L_x_933:
[----:B------:R-:W-:Y:S04]  /*0260*/  BSSY B0, `(.L_x_935) ;  /* 0x0000009000007945 */ /* 0x000fe80003800000 */
[----:B------:R-:W-:Y:S05]  /*0270*/  @!P0 BRA `(.L_x_936) ;  /* 0x0000000000188947 */ /* 0x000fea0003800000 */
[----:B------:R-:W3:Y:S02]  /*0280*/  LD.E.U8 R0, desc[UR6][R24.64+0x1b2] ;  /* 0x0001b20618007980 */ /* 0x000ee4000c101100 */
[----:B---3--:R-:W-:-:S13]  /*0290*/  ISETP.NE.AND P0, PT, R0, RZ, PT ;  /* 0x000000ff0000720c */ /* 0x008fda0003f05270 */
[----:B------:R-:W3:Y:S02]  /*02a0*/  @P0 LD.E R0, desc[UR6][R2.64+0x4] ;  /* 0x0000040602000980 */ /* 0x000ee4000c101900 */
[----:B---3-5:R-:W-:-:S06]  /*02b0*/  @P0 IADD3 R0, R0, -R20, RZ ;  /* 0x8000001400000210 */ /* 0x028fcc0007ffe0ff */
[----:B------:R4:W5:Y:S01]  /*02c0*/  @!P0 LD.E R0, desc[UR6][R2.64] ;  /* 0x0000000602008980 */ /* 0x000962000c101900 */
[----:B------:R-:W-:Y:S05]  /*02d0*/  BRA `(.L_x_937) ;  /* 0x0000000000047947 */ /* 0x000fea0003800000 */
.L_x_936:
[----:B------:R3:W5:Y:S02]  /*02e0*/  LD.E R0, desc[UR6][R24.64+0xb8] ;  /* 0x0000b80618007980 */ /* 0x000764000c101900 */
.L_x_937:
[----:B------:R-:W-:Y:S05]  /*02f0*/  BSYNC B0 ;  /* 0x0000000000007941 */ /* 0x000fea0003800000 */
.L_x_935:
[----:B--2-4-:R-:W2:Y:S01]  /*0300*/  LD.E.64 R2, desc[UR6][R24.64+0xf8] ;  /* 0x0000f80618027980 */ /* 0x014ea2000c101b00 */
[----:B------:R-:W-:Y:S01]  /*0310*/  BSSY B1, `(.L_x_938) ;  /* 0x0000012000017945 */ /* 0x000fe20003800000 */
[----:B-----5:R-:W-:Y:S01]  /*0320*/  IMAD.IADD R166, R0, 0x1, -R10 ;  /* 0x0000000100a67824 */ /* 0x020fe200078e0a0a */
[----:B--2---:R-:W-:-:S04]  /*0330*/  ISETP.NE.U32.AND P0, PT, R2, RZ, PT ;  /* 0x000000ff0200720c */ /* 0x004fc80003f05070 */
[----:B------:R-:W-:-:S13]  /*0340*/  ISETP.NE.AND.EX P0, PT, R3, RZ, PT, P0 ;  /* 0x000000ff0300720c */ /* 0x000fda0003f05300 */
[----:B------:R-:W-:Y:S05]  /*0350*/  @!P0 BRA `(.L_x_939) ;  /* 0x0000000000108947 */ /* 0x000fea0003800000 */
[----:B------:R-:W-:-:S05]  /*0360*/  IMAD.WIDE R2, R37, 0x4, R2 ;  /* 0x0000000425027825 */ /* 0x000fca00078e0202 */
[----:B------:R-:W2:Y:S02]  /*0370*/  LD.E R0, desc[UR6][R2.64] ;  /* 0x0000000602007980 */ /* 0x000ea4000c101900 */
[----:B--2---:R-:W-:Y:S01]  /*0380*/  IADD3 R216, R0, -R10, RZ ;  /* 0x8000000a00d87210 */ /* 0x004fe20007ffe0ff */
[----:B------:R-:W-:Y:S05]  /*0390*/  BRA `(.L_x_940) ;  /* 0x0000000000247947 */ /* 0x000fea0003800000 */
.L_x_939:
[----:B------:R-:W2:Y:S01]  /*03a0*/  LD.E.64 R2, desc[UR6][R24.64+0x108] ;  /* 0x0001080618027980 */ /* 0x000ea2000c101b00 */
[----:B------:R-:W-:Y:S01]  /*03b0*/  BSSY B0, `(.L_x_941) ;  /* 0x0000006000007945 */ /* 0x000fe20003800000 */
[----:B------:R-:W-:Y:S01]  /*03c0*/  IMAD.MOV.U32 R0, RZ, RZ, RZ ;  /* 0x000000ffff007224 */ /* 0x000fe200078e00ff */
[----:B--2---:R-:W-:-:S04]  /*03d0*/  ISETP.NE.U32.AND P0, PT, R2, RZ, PT ;  /* 0x000000ff0200720c */ /* 0x004fc80003f05070 */
[----:B------:R-:W-:-:S13]  /*03e0*/  ISETP.NE.AND.EX P0, PT, R3, RZ, PT, P0 ;  /* 0x000000ff0300720c */ /* 0x000fda0003f05300 */
[----:B------:R-:W-:Y:S05]  /*03f0*/  @!P0 BRA `(.L_x_942) ;  /* 0x0000000000048947 */ /* 0x000fea0003800000 */
[----:B------:R2:W5:Y:S02]  /*0400*/  LD.E R0, desc[UR6][R24.64+0xbc] ;  /* 0x0000bc0618007980 */ /* 0x000564000c101900 */
.L_x_942:
[----:B------:R-:W-:Y:S05]  /*0410*/  BSYNC B0 ;  /* 0x0000000000007941 */ /* 0x000fea0003800000 */
.L_x_941:
[----:B-----5:R-:W-:Y:S02]  /*0420*/  IADD3 R216, R166, R0, RZ ;  /* 0x00000000a6d87210 */ /* 0x020fe40007ffe0ff */
.L_x_940:
[----:B------:R-:W-:Y:S05]  /*0430*/  BSYNC B1 ;  /* 0x0000000000017941 */ /* 0x000fea0003800000 */
.L_x_938:
[----:B------:R-:W4:Y:S01]  /*0440*/  S2R R39, SR_CTAID.X ;  /* 0x0000000000277919 */ /* 0x000f220000002500 */
[----:B------:R-:W-:Y:S01]  /*0450*/  MOV R28, 0x50 ;  /* 0x00000050001c7802 */ /* 0x000fe20000000f00 */
[----:B------:R-:W-:-:S03]  /*0460*/  IMAD.MOV.U32 R3, RZ, RZ, 0x0 ;  /* 0x00000000ff037424 */ /* 0x000fc600078e00ff */
[----:B------:R-:W-:Y:S01]  /*0470*/  MOV R2, R28 ;  /* 0x0000001c00027202 */ /* 0x000fe20000000f00 */
[----:B----4-:R-:W-:-:S05]  /*0480*/  IMAD.SHL.U32 R30, R39, 0x40, RZ ;  /* 0x00000040271e7824 */ /* 0x010fca00078e00ff */
[----:B------:R-:W-:-:S13]  /*0490*/  ISETP.GT.AND P0, PT, R8, R30, PT ;  /* 0x0000001e0800720c */ /* 0x000fda0003f04270 */
[----:B-123--:R-:W-:Y:S05]  /*04a0*/  @!P0 RET.REL.NODEC R2 `(_ZN5flash24flash_fwd_splitkv_kernelI23Flash_fwd_kernel_traitsILi64ELi64ELi256ELi4ELb0ELb0EN7cutlass10bfloat16_tE19Flash_kernel_traitsILi64ELi64ELi256ELi4ES3_EELb1ELb0ELb0ELb0ELb0ELb0ELb0ELb1EEEvNS_16Flash_fwd_paramsE) ;  /* 0xfffffff802d48950 */ /* 0x00efea0003c3ffff */
[----:B------:R-:W2:Y:S04]  /*04b0*/  LD.E R0, desc[UR6][R24.64+0xb8] ;  /* 0x0000b80618007980 */ /* 0x000ea8000c101900 */
[----:B------:R-:W3:Y:S01]  /*04c0*/  LD.E R2, desc[UR6][R24.64+0x188] ;  /* 0x0001880618027980 */ /* 0x000ee2000c101900 */
[----:B------:R-:W-:Y:S01]  /*04d0*/  IADD3 R4, -R8, 0x13f, R30 ;  /* 0x0000013f08047810 */ /* 0x000fe20007ffe11e */
[----:B------:R-:W-:Y:S01]  /*04e0*/  VIADD R3, R216, 0xff ;  /* 0x000000ffd8037836 */ /* 0x000fe20000000000 */
[----:B------:R-:W1:Y:S01]  /*04f0*/  S2R R38, SR_TID.X ;  /* 0x0000000000267919 */ /* 0x000e620000002100 */
[----:B--2---:R-:W-:Y:S01]  /*0500*/  VIADD R0, R0, 0xff ;  /* 0x000000ff00007836 */ /* 0x004fe20000000000 */
[----:B---3--:R-:W-:Y:S02]  /*0510*/  IADD3 R2, R2, R4, R216 ;  /* 0x0000000402027210 */ /* 0x008fe40007ffe0d8 */
[----:B------:R-:W-:-:S02]  /*0520*/  SHF.R.S32.HI R4, RZ, 0x1f, R3 ;  /* 0x0000001fff047819 */ /* 0x000fc40000011403 */
[----:B------:R-:W-:Y:S02]  /*0530*/  SHF.R.S32.HI R6, RZ, 0x1f, R0 ;  /* 0x0000001fff067819 */ /* 0x000fe40000011400 */
[----:B------:R-:W-:Y:S02]  /*0540*/  SHF.R.S32.HI R5, RZ, 0x1f, R2 ;  /* 0x0000001fff057819 */ /* 0x000fe40000011402 */
[----:B------:R-:W-:Y:S02]  /*0550*/  LEA.HI R3, R4, R3, RZ, 0x8 ;  /* 0x0000000304037211 */ /* 0x000fe400078f40ff */
[----:B------:R-:W-:Y:S02]  /*0560*/  LEA.HI R4, R6, R0, RZ, 0x8 ;  /* 0x0000000006047211 */ /* 0x000fe400078f40ff */
[----:B------:R-:W-:Y:S02]  /*0570*/  LEA.HI R0, R5, R2, RZ, 0x8 ;  /* 0x0000000205007211 */ /* 0x000fe400078f40ff */
[----:B------:R-:W-:-:S02]  /*0580*/  SHF.R.S32.HI R2, RZ, 0x8, R3 ;  /* 0x00000008ff027819 */ /* 0x000fc40000011403 */
[----:B------:R-:W-:Y:S02]  /*0590*/  SHF.R.S32.HI R3, RZ, 0x8, R4 ;  /* 0x00000008ff037819 */ /* 0x000fe40000011404 */
[----:B------:R-:W-:-:S04]  /*05a0*/  SHF.R.S32.HI R0, RZ, 0x8, R0 ;  /* 0x00000008ff007819 */ /* 0x000fc80000011400 */
[----:B------:R-:W-:-:S04]  /*05b0*/  VIMNMX3 R35, R3, R2, R0, PT ;  /* 0x000000020323720f */ /* 0x000fc80003800100 */
[----:B------:R-:W-:Y:S01]  /*05c0*/  ISETP.GT.AND P0, PT, R35, RZ, PT ;  /* 0x000000ff2300720c */ /* 0x000fe20003f04270 */
[----:B------:R2:W-:-:S12]  /*05d0*/  STL [R1+0x100], R35 ;  /* 0x0001002301007387 */ /* 0x0005d80000100800 */
[----:B-1----:R-:W-:Y:S05]  /*05e0*/  @P0 BRA `(.L_x_943) ;  /* 0x0000000400fc0947 */ /* 0x002fea0003800000 */
[----:B------:R-:W-:Y:S01]  /*05f0*/  ISETP.NE.AND P0, PT, R41, -0x1, PT ;  /* 0xffffffff2900780c */ /* 0x000fe20003f05270 */
[----:B------:R-:W3:Y:S04]  /*0600*/  LD.E.64 R2, desc[UR6][R24.64+0x88] ;  /* 0x0000880618027980 */ /* 0x000ee8000c101b00 */
[----:B------:R-:W4:Y:S04]  /*0610*/  LD.E R21, desc[UR6][R24.64+0x60] ;  /* 0x0000600618157980 */ /* 0x000f28000c101900 */
[----:B------:R-:W2:Y:S04]  /*0620*/  LD.E R22, desc[UR6][R24.64+0xb4] ;  /* 0x0000b40618167980 */ /* 0x000ea8000c101900 */
[----:B------:R-:W4:Y:S04]  /*0630*/  @!P0 LD.E.64 R6, desc[UR6][R24.64+0x80] ;  /* 0x0000800618068980 */ /* 0x000f28000c101b00 */
[----:B------:R-:W2:Y:S04]  /*0640*/  LD.E R17, desc[UR6][R24.64+0xc0] ;  /* 0x0000c00618117980 */ /* 0x000ea8000c101900 */
[----:B------:R-:W2:Y:S04]  /*0650*/  LD.E.64 R10, desc[UR6][R24.64+0x90] ;  /* 0x00009006180a7980 */ /* 0x000ea8000c101b00 */
[----:B------:R-:W2:Y:S04]  /*0660*/  LD.E.64 R12, desc[UR6][R24.64+0xa0] ;  /* 0x0000a006180c7980 */ /* 0x000ea8000c101b00 */
[----:B------:R-:W5:Y:S01]  /*0670*/  LD.E.64 R24, desc[UR6][R24.64+0x70] ;  /* 0x0000700618187980 */ /* 0x000f62000c101b00 */
[----:B------:R-:W-:Y:S01]  /*0680*/  SHF.R.S32.HI R16, RZ, 0x1f, R38 ;  /* 0x0000001fff107819 */ /* 0x000fe20000011426 */
[----:B------:R-:W1:Y:S03]  /*0690*/  S2R R29, SR_CTAID.Z ;  /* 0x00000000001d7919 */ /* 0x000e660000002700 */
[----:B------:R-:W-:-:S04]  /*06a0*/  LEA.HI R16, R16, R38, RZ, 0x3 ;  /* 0x0000002610107211 */ /* 0x000fc800078f18ff */
[----:B------:R-:W-:Y:S02]  /*06b0*/  SHF.R.S32.HI R0, RZ, 0x3, R16 ;  /* 0x00000003ff007819 */ /* 0x000fe40000011410 */
[----:B------:R-:W-:Y:S01]  /*06c0*/  LOP3.LUT R16, R16, 0xfffffff8, RZ, 0xc0, !PT ;  /* 0xfffffff810107812 */ /* 0x000fe200078ec0ff */
[----:B------:R-:W-:Y:S02]  /*06d0*/  IMAD.IADD R19, R8, 0x1, -R30 ;  /* 0x0000000108137824 */ /* 0x000fe400078e0a1e */
[----:B------:R-:W-:Y:S02]  /*06e0*/  VIADD R4, R0, 0x10 ;  /* 0x0000001000047836 */ /* 0x000fe40000000000 */
[----:B------:R-:W-:-:S03]  /*06f0*/  IMAD.IADD R16, R38, 0x1, -R16 ;  /* 0x0000000126107824 */ /* 0x000fc600078e0a10 */
[----:B------:R-:W-:Y:S01]  /*0700*/  ISETP.GE.AND P2, PT, R4, R19, PT ;  /* 0x000000130400720c */ /* 0x000fe20003f46270 */
[----:B------:R-:W-:Y:S01]  /*0710*/  IMAD.SHL.U32 R4, R16, 0x8, RZ ;  /* 0x0000000810047824 */ /* 0x000fe200078e00ff */
[----:B------:R-:W-:-:S04]  /*0720*/  @!P0 SHF.R.S32.HI R23, RZ, 0x1f, R37 ;  /* 0x0000001fff178819 */ /* 0x000fc80000011425 */
[----:B------:R-:W-:Y:S02]  /*0730*/  SHF.R.S32.HI R5, RZ, 0x1f, R4 ;  /* 0x0000001fff057819 */ /* 0x000fe40000011404 */
[----:B------:R-:W-:Y:S01]  /*0740*/  SHF.R.S32.HI R27, RZ, 0x1f, R30 ;  /* 0x0000001fff1b7819 */ /* 0x000fe2000001141e */
[----:B------:R-:W-:Y:S01]  /*0750*/  BSSY B0, `(.L_x_944) ;  /* 0x000002d000007945 */ /* 0x000fe20003800000 */
[C---:B------:R-:W-:Y:S02]  /*0760*/  ISETP.NE.AND P6, PT, R16.reuse, RZ, PT ;  /* 0x000000ff1000720c */ /* 0x040fe40003fc5270 */
[----:B------:R-:W-:Y:S02]  /*0770*/  ISETP.NE.OR P5, PT, R16, RZ, P2 ;  /* 0x000000ff1000720c */ /* 0x000fe400017a5670 */
[----:B------:R-:W-:Y:S01]  /*0780*/  ISETP.GE.OR P6, PT, R0, R19, P6 ;  /* 0x000000130000720c */ /* 0x000fe200037c6670 */
[----:B---3--:R-:W-:-:S04]  /*0790*/  @P0 IMAD.WIDE.U32 R8, R2, R41, RZ ;  /* 0x0000002902080225 */ /* 0x008fc800078e00ff */
[C---:B------:R-:W-:Y:S02]  /*07a0*/  @P0 IMAD R18, R3.reuse, R41, RZ ;  /* 0x0000002903120224 */ /* 0x040fe400078e02ff */
[----:B------:R-:W-:Y:S02]  /*07b0*/  IMAD R26, R3, R30, RZ ;  /* 0x0000001e031a7224 */ /* 0x000fe400078e02ff */
[-C--:B----4-:R-:W-:Y:S02]  /*07c0*/  @!P0 IMAD R20, R7, R37.reuse, RZ ;  /* 0x0000002507148224 */ /* 0x090fe400078e02ff */
[----:B------:R-:W-:-:S04]  /*07d0*/  @!P0 IMAD.WIDE.U32 R14, R6, R37, RZ ;  /* 0x00000025060e8225 */ /* 0x000fc800078e00ff */
[----:B------:R-:W-:Y:S02]  /*07e0*/  @!P0 IMAD R20, R6, R23, R20 ;  /* 0x0000001706148224 */ /* 0x000fe400078e0214 */
[----:B------:R-:W-:Y:S02]  /*07f0*/  @!P0 IMAD.MOV.U32 R8, RZ, RZ, R14 ;  /* 0x000000ffff088224 */ /* 0x000fe400078e000e */
[----:B------:R-:W-:-:S04]  /*0800*/  IMAD.WIDE.U32 R6, R30, R2, R4 ;  /* 0x000000021e067225 */ /* 0x000fc800078e0004 */
[----:B-1----:R-:W-:Y:S02]  /*0810*/  IMAD R14, R37, R21, R29 ;  /* 0x00000015250e7224 */ /* 0x002fe400078e021d */
[----:B------:R-:W-:Y:S01]  /*0820*/  @P0 IMAD.IADD R9, R9, 0x1, R18 ;  /* 0x0000000109090824 */ /* 0x000fe200078e0212 */
[----:B------:R-:W-:Y:S01]  /*0830*/  IADD3 R8, P3, R8, R6, RZ ;  /* 0x0000000608087210 */ /* 0x000fe20007f7e0ff */
[----:B------:R-:W-:Y:S02]  /*0840*/  IMAD R18, R2, R27, R26 ;  /* 0x0000001b02127224 */ /* 0x000fe400078e021a */
[----:B------:R-:W-:Y:S02]  /*0850*/  @!P0 IMAD.IADD R9, R15, 0x1, R20 ;  /* 0x000000010f098824 */ /* 0x000fe400078e0214 */
[----:B--2---:R-:W-:-:S03]  /*0860*/  IMAD R14, R22, R14, R30 ;  /* 0x0000000e160e7224 */ /* 0x004fc600078e021e */
[----:B------:R-:W-:Y:S02]  /*0870*/  IADD3.X R9, R9, R7, R18, P3, !PT ;  /* 0x0000000709097210 */ /* 0x000fe40001ffe412 */
[----:B------:R-:W-:Y:S02]  /*0880*/  SHF.R.S32.HI R18, RZ, 0x1f, R0 ;  /* 0x0000001fff127819 */ /* 0x000fe40000011400 */
[----:B------:R-:W-:-:S04]  /*0890*/  IADD3 R6, P3, R14, R0, RZ ;  /* 0x000000000e067210 */ /* 0x000fc80007f7e0ff */
[----:B------:R-:W-:Y:S02]  /*08a0*/  LEA.HI.X.SX32 R7, R14, R18, 0x1, P3 ;  /* 0x000000120e077211 */ /* 0x000fe400018f0eff */
[----:B------:R-:W-:Y:S01]  /*08b0*/  ISETP.GE.AND P3, PT, R4, R17, PT ;  /* 0x000000110400720c */ /* 0x000fe20003f66270 */
[----:B------:R-:W-:-:S03]  /*08c0*/  VIADD R15, R0, 0x30 ;  /* 0x00000030000f7836 */ /* 0x000fc60000000000 */
[CC--:B------:R-:W-:Y:S01]  /*08d0*/  ISETP.GE.OR P3, PT, R0.reuse, R19.reuse, P3 ;  /* 0x000000130000720c */ /* 0x0c0fe20001f66670 */
[----:B------:R-:W-:Y:S01]  /*08e0*/  VIADD R20, R0, 0x20 ;  /* 0x0000002000147836 */ /* 0x000fe20000000000 */
[----:B------:R-:W-:Y:S01]  /*08f0*/  ISETP.GE.AND P0, PT, R15, R19, PT ;  /* 0x000000130f00720c */ /* 0x000fe20003f06270 */
[----:B------:R-:W-:Y:S01]  /*0900*/  IMAD R11, R11, R29, RZ ;  /* 0x0000001d0b0b7224 */ /* 0x000fe200078e02ff */
[----:B------:R-:W-:Y:S01]  /*0910*/  SHF.R.S32.HI R15, RZ, 0x1f, R29 ;  /* 0x0000001fff0f7819 */ /* 0x000fe2000001141d */
[----:B------:R-:W-:Y:S01]  /*0920*/  IMAD.WIDE.U32 R8, R29, R10, R8 ;  /* 0x0000000a1d087225 */ /* 0x000fe200078e0008 */
[----:B------:R-:W-:Y:S02]  /*0930*/  LEA R14, P4, R6, R12, 0x2 ;  /* 0x0000000c060e7211 */ /* 0x000fe400078810ff */
[----:B------:R-:W-:Y:S01]  /*0940*/  ISETP.GE.AND P1, PT, R20, R19, PT ;  /* 0x000000131400720c */ /* 0x000fe20003f26270 */
[----:B------:R-:W-:Y:S01]  /*0950*/  IMAD R11, R10, R15, R11 ;  /* 0x0000000f0a0b7224 */ /* 0x000fe200078e020b */
[----:B------:R-:W-:-:S02]  /*0960*/  LEA.HI.X R15, R6, R13, R7, 0x2, P4 ;  /* 0x0000000d060f7211 */ /* 0x000fc400020f1407 */
[----:B------:R-:W-:Y:S01]  /*0970*/  ISETP.NE.OR P4, PT, R16, RZ, P1 ;  /* 0x000000ff1000720c */ /* 0x000fe20000f85670 */
[----:B------:R-:W-:Y:S01]  /*0980*/  IMAD.IADD R7, R9, 0x1, R11 ;  /* 0x0000000109077824 */ /* 0x000fe200078e020b */
[----:B------:R-:W-:Y:S11]  /*0990*/  @P3 BRA `(.L_x_945) ;  /* 0x0000000000203947 */ /* 0x000ff60003800000 */
[----:B------:R-:W-:Y:S01]  /*09a0*/  MOV R6, R8 ;  /* 0x0000000800067202 */ /* 0x000fe20000000f00 */
[----:B------:R-:W-:-:S04]  /*09b0*/  IMAD R12, R3, R0, RZ ;  /* 0x00000000030c7224 */ /* 0x000fc800078e02ff */
[----:B------:R-:W-:-:S04]  /*09c0*/  IMAD.WIDE.U32 R10, R2, R0, R6 ;  /* 0x00000000020a7225 */ /* 0x000fc800078e0006 */
[----:B------:R-:W-:-:S05]  /*09d0*/  IMAD R12, R2, R18, R12 ;  /* 0x00000012020c7224 */ /* 0x000fca00078e020c */
[----:B------:R-:W-:Y:S02]  /*09e0*/  IADD3 R11, R11, R12, RZ ;  /* 0x0000000c0b0b7210 */ /* 0x000fe40007ffe0ff */
[----:B-----5:R-:W-:-:S04]  /*09f0*/  LEA R12, P3, R10, R24, 0x1 ;  /* 0x000000180a0c7211 */ /* 0x020fc800078608ff */
[----:B------:R-:W-:-:S05]  /*0a00*/  LEA.HI.X R13, R10, R25, R11, 0x1, P3 ;  /* 0x000000190a0d7211 */ /* 0x000fca00018f0c0b */
[----:B------:R1:W-:Y:S04]  /*0a10*/  ST.E.128 desc[UR6][R12.64], RZ ;  /* 0x000000ff0c007985 */ /* 0x0003e8000c101d06 */
.L_x_945:
[----:B------:R-:W-:Y:S05]  /*0a20*/  BSYNC B0 ;  /* 0x0000000000007941 */ /* 0x000fea0003800000 */
.L_x_944:
[-C--:B------:R-:W-:Y:S01]  /*0a30*/  ISETP.GE.OR P2, PT, R4, R17.reuse, P2 ;  /* 0x000000110400720c */ /* 0x080fe20001746670 */
[----:B------:R-:W-:Y:S01]  /*0a40*/  BSSY B0, `(.L_x_946) ;  /* 0x0000013000007945 */ /* 0x000fe20003800000 */
[----:B------:R-:W-:Y:S01]  /*0a50*/  ISETP.NE.OR P3, PT, R16, RZ, P0 ;  /* 0x000000ff1000720c */ /* 0x000fe20000765670 */
[----:B------:R-:W-:Y:S01]  /*0a60*/  @!P6 IMAD.MOV.U32 R16, RZ, RZ, 0x7f800000 ;  /* 0x7f800000ff10e424 */ /* 0x000fe200078e00ff */
[CC--:B------:R-:W-:Y:S01]  /*0a70*/  ISETP.GE.OR P1, PT, R4.reuse, R17.reuse, P1 ;  /* 0x000000110400720c */ /* 0x0c0fe20000f26670 */
[----:B-1----:R-:W-:Y:S01]  /*0a80*/  @!P5 IMAD.MOV.U32 R13, RZ, RZ, 0x7f800000 ;  /* 0x7f800000ff0dd424 */ /* 0x002fe200078e00ff */
[----:B------:R-:W-:Y:S01]  /*0a90*/  ISETP.GE.OR P0, PT, R4, R17, P0 ;  /* 0x000000110400720c */ /* 0x000fe20000706670 */
[----:B------:R-:W-:-:S06]  /*0aa0*/  @!P4 IMAD.MOV.U32 R12, RZ, RZ, 0x7f800000 ;  /* 0x7f800000ff0cc424 */ /* 0x000fcc00078e00ff */
[----:B------:R-:W-:Y:S06]  /*0ab0*/  @P2 BRA `(.L_x_947) ;  /* 0x00000000002c2947 */ /* 0x000fec0003800000 */
[----:B------:R-:W-:Y:S02]  /*0ac0*/  IADD3 R10, P2, R0, 0x10, RZ ;  /* 0x00000010000a7810 */ /* 0x000fe40007f5e0ff */
[----:B------:R-:W-:-:S03]  /*0ad0*/  MOV R5, R7 ;  /* 0x0000000700057202 */ /* 0x000fc60000000f00 */
[----:B------:R-:W-:-:S04]  /*0ae0*/  IMAD.X R4, RZ, RZ, R18, P2 ;  /* 0x000000ffff047224 */ /* 0x000fc800010e0612 */
[----:B------:R-:W-:Y:S02]  /*0af0*/  IMAD R11, R4, R2, RZ ;  /* 0x00000002040b7224 */ /* 0x000fe400078e02ff */
[----:B------:R-:W-:Y:S02]  /*0b00*/  IMAD.MOV.U32 R4, RZ, RZ, R8 ;  /* 0x000000ffff047224 */ /* 0x000fe400078e0008 */
[-C--:B------:R-:W-:Y:S02]  /*0b10*/  IMAD R11, R3, R10.reuse, R11 ;  /* 0x0000000a030b7224 */ /* 0x080fe400078e020b */
[----:B------:R-:W-:-:S03]  /*0b20*/  IMAD.WIDE.U32 R4, R2, R10, R4 ;  /* 0x0000000a02047225 */ /* 0x000fc600078e0004 */
[----:B-----5:R-:W-:Y:S02]  /*0b30*/  LEA R10, P2, R4, R24, 0x1 ;  /* 0x00000018040a7211 */ /* 0x020fe400078408ff */
[----:B------:R-:W-:-:S04]  /*0b40*/  IADD3 R11, R5, R11, RZ ;  /* 0x0000000b050b7210 */ /* 0x000fc80007ffe0ff */
[----:B------:R-:W-:-:S05]  /*0b50*/  LEA.HI.X R11, R4, R25, R11, 0x1, P2 ;  /* 0x00000019040b7211 */ /* 0x000fca00010f0c0b */
[----:B------:R1:W-:Y:S02]  /*0b60*/  ST.E.128 desc[UR6][R10.64], RZ ;  /* 0x000000ff0a007985 */ /* 0x0003e4000c101d06 */
.L_x_947:
[----:B------:R-:W-:Y:S05]  /*0b70*/  BSYNC B0 ;  /* 0x0000000000007941 */ /* 0x000fea0003800000 */
.L_x_946:
[----:B------:R-:W-:Y:S04]  /*0b80*/  BSSY B0, `(.L_x_948) ;  /* 0x000000d000007945 */ /* 0x000fe80003800000 */
[----:B------:R-:W-:Y:S05]  /*0b90*/  @P1 BRA `(.L_x_949) ;  /* 0x00000000002c1947 */ /* 0x000fea0003800000 */
[----:B-1----:R-:W-:Y:S02]  /*0ba0*/  IADD3 R10, P1, R0, 0x20, RZ ;  /* 0x00000020000a7810 */ /* 0x002fe40007f3e0ff */
        /* <DEDUP_REMOVED lines=10> */
.L_x_949:
[----:B------:R-:W-:Y:S05]  /*0c50*/  BSYNC B0 ;  /* 0x0000000000007941 */ /* 0x000fea0003800000 */
.L_x_948:
[----:B------:R-:W-:Y:S04]  /*0c60*/  BSSY B0, `(.L_x_950) ;  /* 0x000000c000007945 */ /* 0x000fe80003800000 */
[----:B------:R-:W-:Y:S05]  /*0c70*/  @P0 BRA `(.L_x_951) ;  /* 0x0000000000280947 */ /* 0x000fea0003800000 */
[----:B------:R-:W-:Y:S02]  /*0c80*/  IADD3 R0, P0, R0, 0x30, RZ ;  /* 0x0000003000007810 */ /* 0x000fe40007f1e0ff */
[----:B------:R-:W-:Y:S02]  /*0c90*/  MOV R6, R8 ;  /* 0x0000000800067202 */ /* 0x000fe40000000f00 */
[----:B------:R-:W-:-:S03]  /*0ca0*/  IADD3.X R4, RZ, R18, RZ, P0, !PT ;  /* 0x00000012ff047210 */ /* 0x000fc600007fe4ff */
[----:B------:R-:W-:-:S04]  /*0cb0*/  IMAD.WIDE.U32 R6, R2, R0, R6 ;  /* 0x0000000002067225 */ /* 0x000fc800078e0006 */
[----:B------:R-:W-:Y:S01]  /*0cc0*/  IMAD R4, R4, R2, RZ ;  /* 0x0000000204047224 */ /* 0x000fe200078e02ff */
[----:B-----5:R-:W-:-:S03]  /*0cd0*/  LEA R2, P0, R6, R24, 0x1 ;  /* 0x0000001806027211 */ /* 0x020fc600078008ff */
[----:B------:R-:W-:-:S05]  /*0ce0*/  IMAD R3, R3, R0, R4 ;  /* 0x0000000003037224 */ /* 0x000fca00078e0204 */
[----:B------:R-:W-:-:S04]  /*0cf0*/  IADD3 R3, R7, R3, RZ ;  /* 0x0000000307037210 */ /* 0x000fc80007ffe0ff */
[----:B------:R-:W-:-:S05]  /*0d00*/  LEA.HI.X R3, R6, R25, R3, 0x1, P0 ;  /* 0x0000001906037211 */ /* 0x000fca00000f0c03 */
[----:B------:R3:W-:Y:S02]  /*0d10*/  ST.E.128 desc[UR6][R2.64], RZ ;  /* 0x000000ff02007985 */ /* 0x0007e4000c101d06 */
.L_x_951:
[----:B------:R-:W-:Y:S05]  /*0d20*/  BSYNC B0 ;  /* 0x0000000000007941 */ /* 0x000fea0003800000 */
.L_x_950:
[----:B---3--:R-:W-:Y:S01]  /*0d30*/  MOV R2, R28 ;  /* 0x0000001c00027202 */ /* 0x008fe20000000f00 */
[----:B------:R-:W-:Y:S01]  /*0d40*/  @!P6 ST.E desc[UR6][R14.64], R16 ;  /* 0x000000100e00e985 */ /* 0x000fe2000c101906 */
[----:B------:R-:W-:-:S03]  /*0d50*/  MOV R3, 0x0 ;  /* 0x0000000000037802 */ /* 0x000fc60000000f00 */
[----:B------:R-:W-:Y:S04]  /*0d60*/  @!P5 ST.E desc[UR6][R14.64+0x40], R13 ;  /* 0x0000400d0e00d985 */ /* 0x000fe8000c101906 */
[----:B------:R1:W-:Y:S02]  /*0d70*/  @!P4 ST.E desc[UR6][R14.64+0x80], R12 ;  /* 0x0000800c0e00c985 */ /* 0x0003e4000c101906 */
[----:B-12--5:R-:W-:Y:S05]  /*0d80*/  @P3 RET.REL.NODEC R2 `(_ZN5flash24flash_fwd_splitkv_kernelI23Flash_fwd_kernel_traitsILi64ELi64ELi256ELi4ELb0ELb0EN7cutlass10bfloat16_tE19Flash_kernel_traitsILi64ELi64ELi256ELi4ES3_EELb1ELb0ELb0ELb0ELb0ELb0ELb0ELb1EEEvNS_16Flash_fwd_paramsE) ;  /* 0xfffffff0029c3950 */ /* 0x026fea0003c3ffff */
[----:B------:R-:W-:Y:S02]  /*0d90*/  MOV R0, 0x7f800000 ;  /* 0x7f80000000007802 */ /* 0x000fe40000000f00 */
[----:B------:R-:W-:Y:S02]  /*0da0*/  MOV R2, R28 ;  /* 0x0000001c00027202 */ /* 0x000fe40000000f00 */
[----:B------:R-:W-:Y:S01]  /*0db0*/  MOV R3, 0x0 ;  /* 0x0000000000037802 */ /* 0x000fe20000000f00 */
[----:B------:R1:W-:Y:S03]  /*0dc0*/  ST.E desc[UR6][R14.64+0xc0], R0 ;  /* 0x0000c0000e007985 */ /* 0x0003e6000c101906 */
[----:B-1----:R-:W-:Y:S05]  /*0dd0*/  RET.REL.NODEC R2 `(_ZN5flash24flash_fwd_splitkv_kernelI23Flash_fwd_kernel_traitsILi64ELi64ELi256ELi4ELb0ELb0EN7cutlass10bfloat16_tE19Flash_kernel_traitsILi64ELi64ELi256ELi4ES3_EELb1ELb0ELb0ELb0ELb0ELb0ELb0ELb1EEEvNS_16Flash_fwd_paramsE) ;  /* 0xfffffff002887950 */ /* 0x002fea0003c3ffff */
.L_x_943:
[----:B------:R-:W3:Y:S04]  /*0de0*/  LD.E.64 R4, desc[UR6][R24.64+0x160] ;  /* 0x0001600618047980 */ /* 0x000ee8000c101b00 */
[----:B------:R-:W4:Y:S01]  /*0df0*/  LD.E.64 R2, desc[UR6][R24.64+0x158] ;  /* 0x0001580618027980 */ /* 0x000f22000c101b00 */
[----:B---3--:R-:W-:-:S04]  /*0e00*/  ISETP.NE.U32.AND P1, PT, R4, RZ, PT ;  /* 0x000000ff0400720c */ /* 0x008fc80003f25070 */
[----:B------:R-:W-:-:S13]  /*0e10*/  ISETP.NE.AND.EX P1, PT, R5, RZ, PT, P1 ;  /* 0x000000ff0500720c */ /* 0x000fda0003f25310 */
[----:B------:R-:W3:Y:S01]  /*0e20*/  @P1 LD.E.64 R6, desc[UR6][R24.64+0x168] ;  /* 0x0001680618061980 */ /* 0x000ee2000c101b00 */
[----:B----4-:R-:W-:Y:S01]  /*0e30*/  ISETP.NE.U32.AND P0, PT, R2, RZ, PT ;  /* 0x000000ff0200720c */ /* 0x010fe20003f05070 */
[----:B------:R-:W-:-:S03]  /*0e40*/  IMAD.MOV.U32 R12, RZ, RZ, R37 ;  /* 0x000000ffff0c7224 */ /* 0x000fc600078e0025 */
[----:B------:R-:W-:Y:S02]  /*0e50*/  ISETP.NE.AND.EX P0, PT, R3, RZ, PT, P0 ;  /* 0x000000ff0300720c */ /* 0x000fe40003f05300 */
[----:B------:R-:W-:-:S11]  /*0e60*/  @P1 SHF.R.S32.HI R0, RZ, 0x1f, R37 ;  /* 0x0000001fff001819 */ /* 0x000fd60000011425 */
[----:B------:R-:W-:-:S05]  /*0e70*/  @P0 IMAD.WIDE R2, R37, 0x4, R2 ;  /* 0x0000000425020825 */ /* 0x000fca00078e0202 */
[----:B------:R1:W5:Y:S01]  /*0e80*/  @P0 LD.E R12, desc[UR6][R2.64] ;  /* 0x00000006020c0980 */ /* 0x000362000c101900 */
[----:B------:R-:W-:Y:S01]  /*0e90*/  BSSY B0, `(.L_x_952) ;  /* 0x00000bf000007945 */ /* 0x000fe20003800000 */
[----:B------:R-:W4:Y:S01]  /*0ea0*/  S2R R40, SR_CTAID.Z ;  /* 0x0000000000287919 */ /* 0x000f220000002700 */
[-C--:B---3--:R-:W-:Y:S02]  /*0eb0*/  @P1 IMAD R7, R7, R37.reuse, RZ ;  /* 0x0000002507071224 */ /* 0x088fe400078e02ff */
[----:B-1----:R-:W-:-:S04]  /*0ec0*/  @P1 IMAD.WIDE.U32 R2, R6, R37, RZ ;  /* 0x0000002506021225 */ /* 0x002fc800078e00ff */
[----:B------:R-:W-:Y:S02]  /*0ed0*/  @P1 IMAD R7, R6, R0, R7 ;  /* 0x0000000006071224 */ /* 0x000fe400078e0207 */
[----:B------:R-:W-:Y:S01]  /*0ee0*/  IMAD.MOV.U32 R6, RZ, RZ, RZ ;  /* 0x000000ffff067224 */ /* 0x000fe200078e00ff */
[----:B------:R-:W-:Y:S01]  /*0ef0*/  @P1 LEA R6, P0, R2, R4, 0x2 ;  /* 0x0000000402061211 */ /* 0x000fe200078010ff */
[----:B------:R-:W-:Y:S01]  /*0f00*/  IMAD.MOV.U32 R0, RZ, RZ, RZ ;  /* 0x000000ffff007224 */ /* 0x000fe200078e00ff */
[----:B------:R-:W-:-:S03]  /*0f10*/  @P1 IADD3 R7, R3, R7, RZ ;  /* 0x0000000703071210 */ /* 0x000fc60007ffe0ff */
[----:B------:R-:W-:Y:S01]  /*0f20*/  IMAD.MOV.U32 R220, RZ, RZ, R6 ;  /* 0x000000ffffdc7224 */ /* 0x000fe200078e0006 */
[----:B------:R-:W-:-:S04]  /*0f30*/  @P1 LEA.HI.X R0, R2, R5, R7, 0x2, P0 ;  /* 0x0000000502001211 */ /* 0x000fc800000f1407 */
[----:B------:R-:W-:Y:S02]  /*0f40*/  MOV R221, R0 ;  /* 0x0000000000dd7202 */ /* 0x000fe40000000f00 */
[----:B------:R-:W-:-:S04]  /*0f50*/  ISETP.NE.U32.AND P0, PT, R220, RZ, PT ;  /* 0x000000ffdc00720c */ /* 0x000fc80003f05070 */
[----:B------:R-:W-:-:S13]  /*0f60*/  ISETP.NE.AND.EX P0, PT, R221, RZ, PT, P0 ;  /* 0x000000ffdd00720c */ /* 0x000fda0003f05300 */
[----:B----4-:R-:W-:Y:S05]  /*0f70*/  @!P0 BRA `(.L_x_953) ;  /* 0x00000004006c8947 */ /* 0x010fea0003800000 */
[----:B------:R-:W3:Y:S04]  /*0f80*/  LD.E R13, desc[UR6][R24.64+0x170] ;  /* 0x00017006180d7980 */ /* 0x000ee8000c101900 */
[----:B------:R-:W4:Y:S01]  /*0f90*/  LD.E R14, desc[UR6][R24.64+0x68] ;  /* 0x00006806180e7980 */ /* 0x000f22000c101900 */
[----:B------:R-:W-:-:S03]  /*0fa0*/  LEA R19, R35, 0xffffff00, 0x8 ;  /* 0xffffff0023137811 */ /* 0x000fc600078e40ff */
[----:B------:R-:W2:Y:S04]  /*0fb0*/  LD.E.64 R20, desc[UR6][R24.64+0x40] ;  /* 0x0000400618147980 */ /* 0x000ea8000c101b00 */
[----:B------:R-:W2:Y:S04]  /*0fc0*/  LD.E.64 R190, desc[UR6][R24.64+0x38] ;  /* 0x0000380618be7980 */ /* 0x000ea8000c101b00 */
[----:B------:R-:W2:Y:S04]  /*0fd0*/  LD.E.64 R8, desc[UR6][R24.64+0x28] ;  /* 0x0000280618087980 */ /* 0x000ea8000c101b00 */
[----:B------:R-:W2:Y:S04]  /*0fe0*/  LD.E.64 R10, desc[UR6][R24.64+0x50] ;  /* 0x00005006180a7980 */ /* 0x000ea8000c101b00 */
[----:B------:R-:W5:Y:S01]  /*0ff0*/  LD.E.64 R28, desc[UR6][R24.64+0x58] ;  /* 0x00005806181c7980 */ /* 0x000f62000c101b00 */
[----:B---3--:R-:W-:-:S04]  /*1000*/  IABS R4, R13 ;  /* 0x0000000d00047213 */ /* 0x008fc80000000000 */
[----:B------:R-:W1:Y:S08]  /*1010*/  I2F.RP R2, R4 ;  /* 0x0000000400027306 */ /* 0x000e700000209400 */
[----:B-1----:R-:W1:Y:S02]  /*1020*/  MUFU.RCP R2, R2 ;  /* 0x0000000200027308 */ /* 0x002e640000001000 */
[----:B-1----:R-:W-:-:S06]  /*1030*/  VIADD R2, R2, 0xffffffe ;  /* 0x0ffffffe02027836 */ /* 0x002fcc0000000000 */
[----:B------:R-:W1:Y:S01]  /*1040*/  F2I.FTZ.U32.TRUNC.NTZ R3, R2 ;  /* 0x0000000200037305 */ /* 0x000e62000021f000 */
[----:B------:R-:W-:Y:S01]  /*1050*/  IABS R6, R13 ;  /* 0x0000000d00067213 */ /* 0x000fe20000000000 */
[----:B-1----:R-:W-:Y:S01]  /*1060*/  IMAD.MOV R0, RZ, RZ, -R3 ;  /* 0x000000ffff007224 */ /* 0x002fe200078e0a03 */
[----:B------:R-:W-:-:S03]  /*1070*/  MOV R2, RZ ;  /* 0x000000ff00027202 */ /* 0x000fc60000000f00 */
[----:B------:R-:W-:Y:S01]  /*1080*/  IMAD R5, R0, R4, RZ ;  /* 0x0000000400057224 */ /* 0x000fe200078e02ff */
[----:B------:R-:W-:-:S03]  /*1090*/  IABS R0, R19 ;  /* 0x0000001300007213 */ /* 0x000fc60000000000 */
[----:B------:R-:W-:-:S04]  /*10a0*/  IMAD.HI.U32 R5, R3, R5, R2 ;  /* 0x0000000503057227 */ /* 0x000fc800078e0002 */
[----:B------:R-:W-:Y:S01]  /*10b0*/  IMAD.MOV.U32 R2, RZ, RZ, R0 ;  /* 0x000000ffff027224 */ /* 0x000fe200078e0000 */
[----:B------:R-:W-:Y:S02]  /*10c0*/  IADD3 R0, RZ, -R6, RZ ;  /* 0x80000006ff007210 */ /* 0x000fe40007ffe0ff */
[----:B------:R-:W3:Y:S03]  /*10d0*/  LD.E.64 R6, desc[UR6][R24.64+0x20] ;  /* 0x0000200618067980 */ /* 0x000ee6000c101b00 */
[----:B------:R-:W-:Y:S02]  /*10e0*/  IMAD.MOV.U32 R3, RZ, RZ, R0 ;  /* 0x000000ffff037224 */ /* 0x000fe400078e0000 */
[----:B------:R-:W-:-:S04]  /*10f0*/  IMAD.HI.U32 R0, R5, R2, RZ ;  /* 0x0000000205007227 */ /* 0x000fc800078e00ff */
[----:B------:R-:W-:-:S05]  /*1100*/  IMAD R2, R0, R3, R2 ;  /* 0x0000000300027224 */ /* 0x000fca00078e0202 */
[----:B------:R-:W-:-:S13]  /*1110*/  ISETP.GT.U32.AND P1, PT, R4, R2, PT ;  /* 0x000000020400720c */ /* 0x000fda0003f24070 */
[----:B------:R-:W-:-:S04]  /*1120*/  @!P1 IADD3 R2, R2, -R4, RZ ;  /* 0x8000000402029210 */ /* 0x000fc80007ffe0ff */
[----:B------:R-:W-:Y:S02]  /*1130*/  ISETP.GE.U32.AND P2, PT, R2, R4, PT ;  /* 0x000000040200720c */ /* 0x000fe40003f46070 */
[----:B------:R-:W-:Y:S01]  /*1140*/  LOP3.LUT R2, R19, R13, RZ, 0x3c, !PT ;  /* 0x0000000d13027212 */ /* 0x000fe200078e3cff */
[----:B------:R-:W-:Y:S01]  /*1150*/  @!P1 VIADD R0, R0, 0x1 ;  /* 0x0000000100009836 */ /* 0x000fe20000000000 */
[----:B------:R-:W-:Y:S02]  /*1160*/  ISETP.NE.AND P1, PT, R13, RZ, PT ;  /* 0x000000ff0d00720c */ /* 0x000fe40003f25270 */
[----:B------:R-:W-:-:S07]  /*1170*/  ISETP.GE.AND P0, PT, R2, RZ, PT ;  /* 0x000000ff0200720c */ /* 0x000fce0003f06270 */
[----:B------:R-:W-:-:S05]  /*1180*/  @P2 IADD3 R0, R0, 0x1, RZ ;  /* 0x0000000100002810 */ /* 0x000fca0007ffe0ff */
[----:B------:R-:W-:-:S05]  /*1190*/  IMAD.MOV.U32 R5, RZ, RZ, R0 ;  /* 0x000000ffff057224 */ /* 0x000fca00078e0000 */
[----:B------:R-:W-:Y:S02]  /*11a0*/  @!P0 IADD3 R5, -R5, RZ, RZ ;  /* 0x000000ff05058210 */ /* 0x000fe40007ffe1ff */
[----:B------:R-:W-:-:S05]  /*11b0*/  @!P1 LOP3.LUT R5, RZ, R13, RZ, 0x33, !PT ;  /* 0x0000000dff059212 */ /* 0x000fca00078e33ff */
[----:B------:R-:W-:-:S05]  /*11c0*/  IMAD.WIDE R2, R5, 0x4, R220 ;  /* 0x0000000405027825 */ /* 0x000fca00078e02dc */
[----:B-----5:R1:W3:Y:S01]  /*11d0*/  LD.E R12, desc[UR6][R2.64] ;  /* 0x00000006020c7980 */ /* 0x0202e2000c101900 */
[----:B----4-:R-:W-:-:S04]  /*11e0*/  IABS R4, R14 ;  /* 0x0000000e00047213 */ /* 0x010fc80000000000 */
[----:B-1----:R-:W1:Y:S08]  /*11f0*/  I2F.RP R2, R4 ;  /* 0x0000000400027306 */ /* 0x002e700000209400 */
[----:B-1----:R-:W1:Y:S02]  /*1200*/  MUFU.RCP R2, R2 ;  /* 0x0000000200027308 */ /* 0x002e640000001000 */
[----:B-1----:R-:W-:-:S06]  /*1210*/  VIADD R2, R2, 0xffffffe ;  /* 0x0ffffffe02027836 */ /* 0x002fcc0000000000 */
[----:B------:R-:W1:Y:S01]  /*1220*/  F2I.FTZ.U32.TRUNC.NTZ R3, R2 ;  /* 0x0000000200037305 */ /* 0x000e62000021f000 */
[----:B------:R-:W-:Y:S02]  /*1230*/  IABS R16, R40 ;  /* 0x0000002800107213 */ /* 0x000fe40000000000 */
[----:B------:R-:W-:Y:S02]  /*1240*/  IABS R15, R14 ;  /* 0x0000000e000f7213 */ /* 0x000fe40000000000 */
[----:B-1----:R-:W-:Y:S01]  /*1250*/  IADD3 R0, RZ, -R3, RZ ;  /* 0x80000003ff007210 */ /* 0x002fe20007ffe0ff */
[----:B------:R-:W-:-:S04]  /*1260*/  IMAD.MOV.U32 R2, RZ, RZ, RZ ;  /* 0x000000ffff027224 */ /* 0x000fc800078e00ff */
[----:B------:R-:W-:-:S04]  /*1270*/  IMAD R0, R0, R4, RZ ;  /* 0x0000000400007224 */ /* 0x000fc800078e02ff */
[----:B------:R-:W-:Y:S01]  /*1280*/  IMAD.HI.U32 R2, R3, R0, R2 ;  /* 0x0000000003027227 */ /* 0x000fe200078e0002 */
[----:B------:R-:W-:-:S03]  /*1290*/  MOV R3, R16 ;  /* 0x0000001000037202 */ /* 0x000fc60000000f00 */
[----:B------:R-:W-:Y:S02]  /*12a0*/  IMAD.MOV R0, RZ, RZ, -R15 ;  /* 0x000000ffff007224 */ /* 0x000fe400078e0a0f */
[----:B------:R-:W-:-:S04]  /*12b0*/  IMAD.HI.U32 R2, R2, R3, RZ ;  /* 0x0000000302027227 */ /* 0x000fc800078e00ff */
[----:B------:R-:W-:-:S05]  /*12c0*/  IMAD R0, R2, R0, R3 ;  /* 0x0000000002007224 */ /* 0x000fca00078e0203 */
[----:B------:R-:W-:-:S13]  /*12d0*/  ISETP.GT.U32.AND P1, PT, R4, R0, PT ;  /* 0x000000000400720c */ /* 0x000fda0003f24070 */
[----:B------:R-:W-:-:S04]  /*12e0*/  @!P1 IADD3 R0, R0, -R4, RZ ;  /* 0x8000000400009210 */ /* 0x000fc80007ffe0ff */
[----:B------:R-:W-:Y:S02]  /*12f0*/  ISETP.GE.U32.AND P2, PT, R0, R4, PT ;  /* 0x000000040000720c */ /* 0x000fe40003f46070 */
[----:B------:R-:W-:Y:S01]  /*1300*/  LOP3.LUT R0, R40, R14, RZ, 0x3c, !PT ;  /* 0x0000000e28007212 */ /* 0x000fe200078e3cff */
[----:B------:R-:W-:Y:S01]  /*1310*/  IMAD.MOV R5, RZ, RZ, -R5 ;  /* 0x000000ffff057224 */ /* 0x000fe200078e0a05 */
[----:B------:R-:W-:Y:S02]  /*1320*/  @!P1 IADD3 R2, R2, 0x1, RZ ;  /* 0x0000000102029810 */ /* 0x000fe40007ffe0ff */
[----:B------:R-:W-:Y:S01]  /*1330*/  ISETP.GE.AND P0, PT, R0, RZ, PT ;  /* 0x000000ff0000720c */ /* 0x000fe20003f06270 */
[----:B------:R-:W-:Y:S01]  /*1340*/  IMAD R13, R13, R5, R19 ;  /* 0x000000050d0d7224 */ /* 0x000fe200078e0213 */
[----:B------:R-:W-:-:S05]  /*1350*/  ISETP.NE.AND P1, PT, R14, RZ, PT ;  /* 0x000000ff0e00720c */ /* 0x000fca0003f25270 */
[----:B------:R-:W-:Y:S01]  /*1360*/  @P2 VIADD R2, R2, 0x1 ;  /* 0x0000000102022836 */ /* 0x000fe20000000000 */
[----:B--2---:R1:W-:Y:S01]  /*1370*/  STL.64 [R1+0x8], R20 ;  /* 0x0000081401007387 */ /* 0x0043e20000100a00 */
[----:B------:R-:W-:Y:S02]  /*1380*/  SHF.R.S32.HI R22, RZ, 0x1f, R13 ;  /* 0x0000001fff167819 */ /* 0x000fe4000001140d */
[----:B------:R-:W-:Y:S02]  /*1390*/  IMAD.MOV.U32 R0, RZ, RZ, R2 ;  /* 0x000000ffff007224 */ /* 0x000fe400078e0002 */
[----:B------:R-:W-:Y:S02]  /*13a0*/  IMAD R4, R191, R13, RZ ;  /* 0x0000000dbf047224 */ /* 0x000fe400078e02ff */
[----:B------:R-:W-:Y:S02]  /*13b0*/  @!P0 IMAD.MOV R0, RZ, RZ, -R0 ;  /* 0x000000ffff008224 */ /* 0x000fe400078e0a00 */
[----:B------:R-:W-:Y:S01]  /*13c0*/  IMAD R4, R190, R22, R4 ;  /* 0x00000016be047224 */ /* 0x000fe200078e0204 */
[----:B------:R-:W-:-:S04]  /*13d0*/  @!P1 LOP3.LUT R0, RZ, R14, RZ, 0x33, !PT ;  /* 0x0000000eff009212 */ /* 0x000fc800078e33ff */
[----:B------:R-:W-:Y:S02]  /*13e0*/  SHF.R.S32.HI R30, RZ, 0x1f, R0 ;  /* 0x0000001fff1e7819 */ /* 0x000fe40000011400 */
[----:B------:R-:W-:Y:S02]  /*13f0*/  MOV R18, R0 ;  /* 0x0000000000127202 */ /* 0x000fe40000000f00 */
[----:B---3--:R-:W-:Y:S01]  /*1400*/  SHF.R.S32.HI R15, RZ, 0x1f, R12 ;  /* 0x0000001fff0f7819 */ /* 0x008fe2000001140c */
[----:B------:R-:W-:-:S04]  /*1410*/  IMAD R3, R7, R12, RZ ;  /* 0x0000000c07037224 */ /* 0x000fc800078e02ff */
[C---:B------:R-:W-:Y:S02]  /*1420*/  IMAD R3, R6.reuse, R15, R3 ;  /* 0x0000000f06037224 */ /* 0x040fe400078e0203 */
[----:B------:R-:W-:-:S05]  /*1430*/  IMAD.WIDE.U32 R6, R6, R12, RZ ;  /* 0x0000000c06067225 */ /* 0x000fca00078e00ff */
[----:B------:R-:W-:Y:S02]  /*1440*/  IADD3 R3, R7, R3, RZ ;  /* 0x0000000307037210 */ /* 0x000fe40007ffe0ff */
[----:B------:R-:W-:-:S05]  /*1450*/  MOV R2, R6 ;  /* 0x0000000600027202 */ /* 0x000fca0000000f00 */
[----:B------:R-:W-:-:S04]  /*1460*/  IMAD.WIDE.U32 R2, R13, R190, R2 ;  /* 0x000000be0d027225 */ /* 0x000fc800078e0002 */
[----:B------:R-:W-:Y:S01]  /*1470*/  IMAD R9, R9, R12, RZ ;  /* 0x0000000c09097224 */ /* 0x000fe200078e02ff */
[----:B------:R-:W-:Y:S01]  /*1480*/  IADD3 R3, R3, R4, RZ ;  /* 0x0000000403037210 */ /* 0x000fe20007ffe0ff */
[----:B------:R-:W-:Y:S02]  /*1490*/  IMAD R4, R11, R0, RZ ;  /* 0x000000000b047224 */ /* 0x000fe400078e02ff */
[----:B------:R-:W-:-:S04]  /*14a0*/  IMAD.WIDE.U32 R6, R8, R12, RZ ;  /* 0x0000000c08067225 */ /* 0x000fc800078e00ff */
[----:B------:R-:W-:Y:S02]  /*14b0*/  IMAD R9, R8, R15, R9 ;  /* 0x0000000f08097224 */ /* 0x000fe400078e0209 */
[----:B------:R-:W-:-:S04]  /*14c0*/  IMAD.WIDE.U32 R2, R0, R10, R2 ;  /* 0x0000000a00027225 */ /* 0x000fc800078e0002 */
[----:B------:R-:W-:Y:S01]  /*14d0*/  IMAD R4, R10, R30, R4 ;  /* 0x0000001e0a047224 */ /* 0x000fe200078e0204 */
[----:B------:R-:W-:Y:S01]  /*14e0*/  IADD3 R9, R7, R9, RZ ;  /* 0x0000000907097210 */ /* 0x000fe20007ffe0ff */
[----:B------:R-:W-:Y:S01]  /*14f0*/  IMAD.MOV.U32 R8, RZ, RZ, R6 ;  /* 0x000000ffff087224 */ /* 0x000fe200078e0006 */
[----:B------:R-:W-:Y:S01]  /*1500*/  MOV R23, R2 ;  /* 0x0000000200177202 */ /* 0x000fe20000000f00 */
[----:B------:R-:W-:Y:S01]  /*1510*/  IMAD.IADD R26, R3, 0x1, R4 ;  /* 0x00000001031a7824 */ /* 0x000fe200078e0204 */
[----:B-1----:R-:W-:Y:S05]  /*1520*/  BRA `(.L_x_954) ;  /* 0x0000000400547947 */ /* 0x002fea0003800000 */
.L_x_953:
[----:B------:R-:W3:Y:S01]  /*1530*/  LD.E R11, desc[UR6][R24.64+0x68] ;  /* 0x00006806180b7980 */ /* 0x000ee2000c101900 */
[----:B------:R-:W-:-:S03]  /*1540*/  ISETP.NE.AND P3, PT, R20, -0x1, PT ;  /* 0xffffffff1400780c */ /* 0x000fc60003f65270 */
[----:B------:R-:W4:Y:S04]  /*1550*/  LD.E.64 R2, desc[UR6][R24.64+0x40] ;  /* 0x0000400618027980 */ /* 0x000f28000c101b00 */
[----:B------:R-:W2:Y:S04]  /*1560*/  LD.E.64 R190, desc[UR6][R24.64+0x38] ;  /* 0x0000380618be7980 */ /* 0x000ea8000c101b00 */
[----:B------:R-:W2:Y:S04]  /*1570*/  LD.E.64 R16, desc[UR6][R24.64+0x50] ;  /* 0x0000500618107980 */ /* 0x000ea8000c101b00 */
[----:B------:R-:W2:Y:S04]  /*1580*/  @!P3 LD.E.64 R6, desc[UR6][R24.64+0x20] ;  /* 0x000020061806b980 */ /* 0x000ea8000c101b00 */
[----:B------:R-:W2:Y:S04]  /*1590*/  @!P3 LD.E.64 R14, desc[UR6][R24.64+0x28] ;  /* 0x00002806180eb980 */ /* 0x000ea8000c101b00 */
[----:B------:R1:W5:Y:S01]  /*15a0*/  LD.E.64 R28, desc[UR6][R24.64+0x58] ;  /* 0x00005806181c7980 */ /* 0x000362000c101b00 */
[----:B------:R-:W-:-:S02]  /*15b0*/  IABS R5, R40 ;  /* 0x0000002800057213 */ /* 0x000fc40000000000 */
[----:B-----5:R-:W-:Y:S02]  /*15c0*/  @!P3 SHF.R.S32.HI R13, RZ, 0x1f, R12 ;  /* 0x0000001fff0db819 */ /* 0x020fe4000001140c */
[----:B------:R-:W-:-:S04]  /*15d0*/  LEA R19, R35, 0xffffff00, 0x8 ;  /* 0xffffff0023137811 */ /* 0x000fc800078e40ff */
[----:B------:R-:W-:Y:S02]  /*15e0*/  SHF.R.S32.HI R22, RZ, 0x1f, R19 ;  /* 0x0000001fff167819 */ /* 0x000fe40000011413 */
[----:B---3--:R-:W-:Y:S01]  /*15f0*/  IABS R8, R11 ;  /* 0x0000000b00087213 */ /* 0x008fe20000000000 */
[----:B----4-:R3:W-:Y:S01]  /*1600*/  STL.64 [R1+0x8], R2 ;  /* 0x0000080201007387 */ /* 0x0107e20000100a00 */
[----:B------:R-:W-:Y:S02]  /*1610*/  IMAD.MOV.U32 R21, RZ, RZ, R2 ;  /* 0x000000ffff157224 */ /* 0x000fe400078e0002 */
[----:B---3--:R-:W3:Y:S08]  /*1620*/  I2F.RP R2, R8 ;  /* 0x0000000800027306 */ /* 0x008ef00000209400 */
[----:B---3--:R-:W3:Y:S01]  /*1630*/  MUFU.RCP R2, R2 ;  /* 0x0000000200027308 */ /* 0x008ee20000001000 */
[----:B------:R-:W-:-:S02]  /*1640*/  MOV R23, R3 ;  /* 0x0000000300177202 */ /* 0x000fc40000000f00 */
[----:B---3--:R-:W-:-:S05]  /*1650*/  IADD3 R2, R2, 0xffffffe, RZ ;  /* 0x0ffffffe02027810 */ /* 0x008fca0007ffe0ff */
[----:B------:R-:W3:Y:S01]  /*1660*/  F2I.FTZ.U32.TRUNC.NTZ R3, R2 ;  /* 0x0000000200037305 */ /* 0x000ee2000021f000 */
[----:B------:R-:W-:Y:S01]  /*1670*/  IABS R4, R11 ;  /* 0x0000000b00047213 */ /* 0x000fe20000000000 */
[----:B---3--:R-:W-:Y:S01]  /*1680*/  IMAD.MOV R0, RZ, RZ, -R3 ;  /* 0x000000ffff007224 */ /* 0x008fe200078e0a03 */
[----:B------:R-:W-:-:S03]  /*1690*/  MOV R2, RZ ;  /* 0x000000ff00027202 */ /* 0x000fc60000000f00 */
[----:B------:R-:W-:-:S04]  /*16a0*/  IMAD R0, R0, R8, RZ ;  /* 0x0000000800007224 */ /* 0x000fc800078e02ff */
[----:B------:R-:W-:Y:S01]  /*16b0*/  IMAD.HI.U32 R2, R3, R0, R2 ;  /* 0x0000000003027227 */ /* 0x000fe200078e0002 */
[----:B------:R-:W-:-:S03]  /*16c0*/  IADD3 R0, RZ, -R4, RZ ;  /* 0x80000004ff007210 */ /* 0x000fc60007ffe0ff */
[----:B------:R-:W-:-:S04]  /*16d0*/  IMAD.MOV.U32 R3, RZ, RZ, R5 ;  /* 0x000000ffff037224 */ /* 0x000fc800078e0005 */
[----:B------:R-:W-:Y:S01]  /*16e0*/  IMAD.HI.U32 R9, R2, R3, RZ ;  /* 0x0000000302097227 */ /* 0x000fe200078e00ff */
[----:B------:R-:W-:-:S03]  /*16f0*/  @!P3 SHF.R.S32.HI R5, RZ, 0x1f, R10 ;  /* 0x0000001fff05b819 */ /* 0x000fc6000001140a */
[----:B------:R-:W-:Y:S02]  /*1700*/  IMAD R0, R9, R0, R3 ;  /* 0x0000000009007224 */ /* 0x000fe400078e0203 */
[----:B--2---:R-:W-:-:S03]  /*1710*/  @!P3 IMAD R2, R191, R10, RZ ;  /* 0x0000000abf02b224 */ /* 0x004fc600078e02ff */
[----:B------:R-:W-:Y:S01]  /*1720*/  ISETP.GT.U32.AND P0, PT, R8, R0, PT ;  /* 0x000000000800720c */ /* 0x000fe20003f04070 */
[----:B------:R-:W-:Y:S02]  /*1730*/  @!P3 IMAD R5, R5, R190, R2 ;  /* 0x000000be0505b224 */ /* 0x000fe400078e0202 */
[----:B------:R-:W-:-:S04]  /*1740*/  @!P3 IMAD.WIDE.U32 R2, R190, R10, RZ ;  /* 0x0000000abe02b225 */ /* 0x000fc800078e00ff */
[----:B------:R-:W-:Y:S01]  /*1750*/  @P3 IMAD.IADD R4, R10, 0x1, R20 ;  /* 0x000000010a043824 */ /* 0x000fe200078e0214 */
[----:B------:R-:W-:Y:S01]  /*1760*/  @!P3 IADD3 R3, R3, R5, RZ ;  /* 0x000000050303b210 */ /* 0x000fe20007ffe0ff */
[----:B------:R-:W-:Y:S02]  /*1770*/  @!P3 IMAD R7, R7, R12, RZ ;  /* 0x0000000c0707b224 */ /* 0x000fe400078e02ff */
[-C--:B------:R-:W-:Y:S02]  /*1780*/  @P3 IMAD R18, R191, R4.reuse, RZ ;  /* 0x00000004bf123224 */ /* 0x080fe400078e02ff */
[----:B------:R-:W-:Y:S02]  /*1790*/  @!P0 IMAD.IADD R0, R0, 0x1, -R8 ;  /* 0x0000000100008824 */ /* 0x000fe400078e0a08 */
[----:B------:R-:W-:-:S04]  /*17a0*/  @P3 IMAD.WIDE.U32 R4, R190, R4, RZ ;  /* 0x00000004be043225 */ /* 0x000fc800078e00ff */
[----:B------:R-:W-:Y:S01]  /*17b0*/  @!P3 IMAD.WIDE.U32 R2, R6, R12, R2 ;  /* 0x0000000c0602b225 */ /* 0x000fe200078e0002 */
[----:B------:R-:W-:-:S03]  /*17c0*/  ISETP.GE.U32.AND P2, PT, R0, R8, PT ;  /* 0x000000080000720c */ /* 0x000fc60003f46070 */
[----:B------:R-:W-:Y:S01]  /*17d0*/  @!P3 IMAD R7, R6, R13, R7 ;  /* 0x0000000d0607b224 */ /* 0x000fe200078e0207 */
[----:B------:R-:W-:Y:S02]  /*17e0*/  @P3 IADD3 R5, R5, R18, RZ ;  /* 0x0000001205053210 */ /* 0x000fe40007ffe0ff */
[----:B------:R-:W-:Y:S01]  /*17f0*/  @!P3 MOV R4, R2 ;  /* 0x000000020004b202 */ /* 0x000fe20000000f00 */
[----:B------:R-:W-:Y:S01]  /*1800*/  @!P3 IMAD R2, R23, R10, RZ ;  /* 0x0000000a1702b224 */ /* 0x000fe200078e02ff */
[----:B------:R-:W-:Y:S02]  /*1810*/  @!P3 SHF.R.S32.HI R0, RZ, 0x1f, R10 ;  /* 0x0000001fff00b819 */ /* 0x000fe4000001140a */
[----:B------:R-:W-:Y:S01]  /*1820*/  @!P3 IADD3 R5, R3, R7, RZ ;  /* 0x000000070305b210 */ /* 0x000fe20007ffe0ff */
[----:B------:R-:W-:Y:S01]  /*1830*/  IMAD R3, R191, R19, RZ ;  /* 0x00000013bf037224 */ /* 0x000fe200078e02ff */
[----:B------:R-:W-:Y:S01]  /*1840*/  LOP3.LUT R6, R40, R11, RZ, 0x3c, !PT ;  /* 0x0000000b28067212 */ /* 0x000fe200078e3cff */
[----:B------:R-:W-:-:S02]  /*1850*/  @!P3 IMAD R8, R0, R21, R2 ;  /* 0x000000150008b224 */ /* 0x000fc400078e0202 */
[----:B------:R-:W-:Y:S01]  /*1860*/  IMAD R0, R22, R190, R3 ;  /* 0x000000be16007224 */ /* 0x000fe200078e0203 */
[----:B------:R-:W-:Y:S01]  /*1870*/  MOV R3, R5 ;  /* 0x0000000500037202 */ /* 0x000fe20000000f00 */
[----:B------:R-:W-:Y:S01]  /*1880*/  IMAD.MOV.U32 R2, RZ, RZ, R4 ;  /* 0x000000ffff027224 */ /* 0x000fe200078e0004 */
[----:B------:R-:W-:Y:S02]  /*1890*/  ISETP.GE.AND P1, PT, R6, RZ, PT ;  /* 0x000000ff0600720c */ /* 0x000fe40003f26270 */
[----:B------:R-:W-:Y:S02]  /*18a0*/  @!P0 IADD3 R9, R9, 0x1, RZ ;  /* 0x0000000109098810 */ /* 0x000fe40007ffe0ff */
[----:B------:R-:W-:Y:S01]  /*18b0*/  ISETP.NE.AND P0, PT, R11, RZ, PT ;  /* 0x000000ff0b00720c */ /* 0x000fe20003f05270 */
[----:B------:R-:W-:-:S04]  /*18c0*/  IMAD.WIDE.U32 R2, R190, R19, R2 ;  /* 0x00000013be027225 */ /* 0x000fc800078e0002 */
[----:B------:R-:W-:Y:S01]  /*18d0*/  @P2 VIADD R9, R9, 0x1 ;  /* 0x0000000109092836 */ /* 0x000fe20000000000 */
[----:B------:R-:W-:Y:S01]  /*18e0*/  IADD3 R5, R3, R0, RZ ;  /* 0x0000000003057210 */ /* 0x000fe20007ffe0ff */
[----:B------:R-:W-:-:S04]  /*18f0*/  @!P3 IMAD.WIDE.U32 R6, R21, R10, RZ ;  /* 0x0000000a1506b225 */ /* 0x000fc800078e00ff */
[----:B------:R-:W-:Y:S01]  /*1900*/  IMAD.MOV.U32 R0, RZ, RZ, R9 ;  /* 0x000000ffff007224 */ /* 0x000fe200078e0009 */
[----:B------:R-:W-:Y:S02]  /*1910*/  @!P3 IADD3 R3, R7, R8, RZ ;  /* 0x000000080703b210 */ /* 0x000fe40007ffe0ff */
[----:B------:R-:W-:Y:S01]  /*1920*/  MOV R4, R2 ;  /* 0x0000000200047202 */ /* 0x000fe20000000f00 */
[----:B------:R-:W-:Y:S01]  /*1930*/  @!P1 IMAD.MOV R0, RZ, RZ, -R0 ;  /* 0x000000ffff009224 */ /* 0x000fe200078e0a00 */
[----:B------:R-:W-:Y:S02]  /*1940*/  @P3 IADD3 R8, R10, R20, RZ ;  /* 0x000000140a083210 */ /* 0x000fe40007ffe0ff */
[----:B------:R-:W-:Y:S02]  /*1950*/  @!P3 MOV R2, R6 ;  /* 0x000000060002b202 */ /* 0x000fe40000000f00 */
[----:B------:R-:W-:Y:S01]  /*1960*/  @!P0 LOP3.LUT R0, RZ, R11, RZ, 0x33, !PT ;  /* 0x0000000bff008212 */ /* 0x000fe200078e33ff */
[----:B------:R-:W-:Y:S01]  /*1970*/  @!P3 IMAD R7, R15, R12, RZ ;  /* 0x0000000c0f07b224 */ /* 0x000fe200078e02ff */
[----:B------:R-:W-:Y:S01]  /*1980*/  @!P3 SHF.R.S32.HI R6, RZ, 0x1f, R12 ;  /* 0x0000001fff06b819 */ /* 0x000fe2000001140c */
[----:B------:R-:W-:Y:S01]  /*1990*/  @P3 IMAD R11, R23, R8, RZ ;  /* 0x00000008170b3224 */ /* 0x000fe200078e02ff */
[----:B------:R-:W-:Y:S01]  /*19a0*/  SHF.R.S32.HI R30, RZ, 0x1f, R0 ;  /* 0x0000001fff1e7819 */ /* 0x000fe20000011400 */
[----:B------:R-:W-:-:S02]  /*19b0*/  IMAD R10, R17, R0, RZ ;  /* 0x00000000110a7224 */ /* 0x000fc400078e02ff */
[----:B------:R-:W-:-:S04]  /*19c0*/  @P3 IMAD.WIDE.U32 R8, R21, R8, RZ ;  /* 0x0000000815083225 */ /* 0x000fc800078e00ff */
[C---:B------:R-:W-:Y:S02]  /*19d0*/  @!P3 IMAD R13, R14.reuse, R6, R7 ;  /* 0x000000060e0db224 */ /* 0x040fe400078e0207 */
[----:B------:R-:W-:Y:S01]  /*19e0*/  @!P3 IMAD.WIDE.U32 R6, R14, R12, R2 ;  /* 0x0000000c0e06b225 */ /* 0x000fe200078e0002 */
[----:B------:R-:W-:-:S03]  /*19f0*/  @P3 IADD3 R9, R9, R11, RZ ;  /* 0x0000000b09093210 */ /* 0x000fc60007ffe0ff */
[----:B------:R-:W-:-:S04]  /*1a00*/  IMAD.WIDE.U32 R2, R16, R0, R4 ;  /* 0x0000000010027225 */ /* 0x000fc800078e0004 */
[----:B------:R-:W-:Y:S01]  /*1a10*/  IMAD R4, R16, R30, R10 ;  /* 0x0000001e10047224 */ /* 0x000fe200078e020a */
[----:B------:R-:W-:Y:S01]  /*1a20*/  @!P3 MOV R8, R6 ;  /* 0x000000060008b202 */ /* 0x000fe20000000f00 */
[----:B------:R-:W-:Y:S01]  /*1a30*/  @!P3 IMAD.IADD R9, R7, 0x1, R13 ;  /* 0x000000010709b824 */ /* 0x000fe200078e020d */
[----:B------:R-:W-:Y:S01]  /*1a40*/  MOV R23, R2 ;  /* 0x0000000200177202 */ /* 0x000fe20000000f00 */
[----:B------:R-:W-:Y:S01]  /*1a50*/  IMAD.IADD R26, R3, 0x1, R4 ;  /* 0x00000001031a7824 */ /* 0x000fe200078e0204 */
[----:B------:R-:W-:Y:S02]  /*1a60*/  MOV R13, R19 ;  /* 0x00000013000d7202 */ /* 0x000fe40000000f00 */
[----:B-1----:R-:W-:Y:S02]  /*1a70*/  MOV R18, R0 ;  /* 0x0000000000127202 */ /* 0x002fe40000000f00 */
.L_x_954:
[----:B------:R-:W-:Y:S05]  /*1a80*/  BSYNC B0 ;  /* 0x0000000000007941 */ /* 0x000fea0003800000 */
.L_x_952:
[----:B------:R-:W2:Y:S01]  /*1a90*/  LDL R34, [R1+0x8] ;  /* 0x0000080001227983 */ /* 0x000ea20000100800 */
[----:B------:R-:W-:-:S03]  /*1aa0*/  ISETP.NE.AND P0, PT, R41, -0x1, PT ;  /* 0xffffffff2900780c */ /* 0x000fc60003f05270 */
[----:B------:R-:W3:Y:S04]  /*1ab0*/  LDL R36, [R1+0xc] ;  /* 0x00000c0001247983 */ /* 0x000ee80000100800 */
[----:B------:R-:W4:Y:S04]  /*1ac0*/  LD.E.64 R4, desc[UR6][R24.64+0x30] ;  /* 0x0000300618047980 */ /* 0x000f28000c101b00 */
[----:B------:R-:W4:Y:S04]  /*1ad0*/  LD.E.64 R10, desc[UR6][R24.64+0x48] ;  /* 0x00004806180a7980 */ /* 0x000f28000c101b00 */
[----:B------:R-:W4:Y:S04]  /*1ae0*/  @!P0 LD.E.64 R6, desc[UR6][R24.64+0x18] ;  /* 0x0000180618068980 */ /* 0x000f28000c101b00 */
[----:B------:R-:W4:Y:S04]  /*1af0*/  LD.E.64 R16, desc[UR6][R24.64+0x10] ;  /* 0x0000100618107980 */ /* 0x000f28000c101b00 */
[----:B------:R-:W4:Y:S04]  /*1b00*/  LD.E.64 R20, desc[UR6][R24.64+0x8] ;  /* 0x0000080618147980 */ /* 0x000f28000c101b00 */
[----:B------:R1:W5:Y:S04]  /*1b10*/  @P4 LD.E R31, desc[UR6][R32.64] ;  /* 0x00000006201f4980 */ /* 0x000368000c101900 */
[----:B------:R2:W5:Y:S04]  /*1b20*/  LD.E R251, desc[UR6][R24.64+0xc0] ;  /* 0x0000c00618fb7980 */ /* 0x000568000c101900 */
[----:B------:R2:W5:Y:S01]  /*1b30*/  LD.E.64 R168, desc[UR6][R24.64] ;  /* 0x0000000618a87980 */ /* 0x000562000c101b00 */
[----:B-1----:R-:W-:-:S04]  /*1b40*/  SHF.R.S32.HI R32, RZ, 0x1f, R38 ;  /* 0x0000001fff207819 */ /* 0x002fc80000011426 */
[----:B------:R-:W-:-:S04]  /*1b50*/  LEA.HI R0, R32, R38, RZ, 0x3 ;  /* 0x0000002620007211 */ /* 0x000fc800078f18ff */
[----:B------:R-:W-:-:S05]  /*1b60*/  LOP3.LUT R2, R0, 0xfffffff8, RZ, 0xc0, !PT ;  /* 0xfffffff800027812 */ /* 0x000fca00078ec0ff */
[----:B------:R-:W-:-:S04]  /*1b70*/  IMAD.IADD R224, R38, 0x1, -R2 ;  /* 0x0000000126e07824 */ /* 0x000fc800078e0a02 */
[----:B------:R-:W-:Y:S01]  /*1b80*/  IMAD.SHL.U32 R132, R224, 0x8, RZ ;  /* 0x00000008e0847824 */ /* 0x000fe200078e00ff */
[----:B------:R-:W-:-:S04]  /*1b90*/  SHF.R.S32.HI R80, RZ, 0x3, R0 ;  /* 0x00000003ff507819 */ /* 0x000fc80000011400 */
[----:B------:R-:W-:Y:S02]  /*1ba0*/  IADD3 R2, P1, R132, R8, RZ ;  /* 0x0000000884027210 */ /* 0x000fe40007f3e0ff */
[----:B------:R-:W-:-:S04]  /*1bb0*/  SHF.R.S32.HI R133, RZ, 0x1f, R132 ;  /* 0x0000001fff857819 */ /* 0x000fc80000011484 */
[----:B------:R-:W-:Y:S02]  /*1bc0*/  IADD3.X R3, R133, R9, RZ, P1, !PT ;  /* 0x0000000985037210 */ /* 0x000fe40000ffe4ff */
[----:B------:R-:W-:Y:S01]  /*1bd0*/  LEA.HI R12, R32, R38, RZ, 0x4 ;  /* 0x00000026200c7211 */ /* 0x000fe200078f20ff */
[----:B------:R-:W-:-:S03]  /*1be0*/  IMAD.SHL.U32 R8, R80, 0x40, RZ ;  /* 0x0000004050087824 */ /* 0x000fc600078e00ff */
[----:B------:R-:W-:Y:S02]  /*1bf0*/  LOP3.LUT R12, R12, 0xfffffff0, RZ, 0xc0, !PT ;  /* 0xfffffff00c0c7812 */ /* 0x000fe400078ec0ff */
[----:B------:R-:W-:Y:S02]  /*1c00*/  LOP3.LUT R9, R8, 0x1c0, RZ, 0xc0, !PT ;  /* 0x000001c008097812 */ /* 0x000fe400078ec0ff */
[----:B------:R-:W-:Y:S02]  /*1c10*/  SHF.R.S32.HI R33, RZ, 0x1f, R37 ;  /* 0x0000001fff217819 */ /* 0x000fe40000011425 */
[----:B------:R-:W-:Y:S02]  /*1c20*/  LOP3.LUT R8, R9, 0x38, R132, 0xf8, !PT ;  /* 0x0000003809087812 */ /* 0x000fe400078ef884 */
[----:B------:R-:W-:-:S04]  /*1c30*/  SHF.R.U32.HI R9, RZ, 0x3, R9 ;  /* 0x00000003ff097819 */ /* 0x000fc80000011609 */
[----:B------:R-:W-:Y:S02]  /*1c40*/  LOP3.LUT R27, R8, R9, RZ, 0x3c, !PT ;  /* 0x00000009081b7212 */ /* 0x000fe400078e3cff */
[----:B------:R-:W-:Y:S01]  /*1c50*/  SHF.R.S32.HI R81, RZ, 0x1f, R80 ;  /* 0x0000001fff517819 */ /* 0x000fe20000011450 */
[----:B------:R-:W-:Y:S01]  /*1c60*/  IMAD.MOV.U32 R187, RZ, RZ, 0x20 ;  /* 0x00000020ffbb7424 */ /* 0x000fe200078e00ff */
[C---:B------:R-:W-:Y:S01]  /*1c70*/  SHF.L.U64.HI R119, R190.reuse, 0x4, R191 ;  /* 0x00000004be777819 */ /* 0x040fe200000102bf */
[----:B------:R-:W-:Y:S01]  /*1c80*/  IMAD.SHL.U32 R117, R190, 0x10, RZ ;  /* 0x00000010be757824 */ /* 0x000fe200078e00ff */
[----:B------:R-:W-:Y:S01]  /*1c90*/  SHF.L.U32 R252, R224, 0x2, RZ ;  /* 0x00000002e0fc7819 */ /* 0x000fe200000006ff */
[-C--:B--2---:R-:W-:Y:S02]  /*1ca0*/  IMAD R0, R22, R34.reuse, RZ ;  /* 0x0000002216007224 */ /* 0x084fe400078e02ff */
[----:B------:R-:W-:-:S04]  /*1cb0*/  IMAD.WIDE.U32 R2, R13, R34, R2 ;  /* 0x000000220d027225 */ /* 0x000fc800078e0002 */
[----:B---3--:R-:W-:-:S04]  /*1cc0*/  IMAD R0, R13, R36, R0 ;  /* 0x000000240d007224 */ /* 0x008fc800078e0200 */
[----:B------:R-:W-:Y:S02]  /*1cd0*/  IMAD.IADD R3, R3, 0x1, R0 ;  /* 0x0000000103037824 */ /* 0x000fe400078e0200 */
[----:B------:R-:W-:-:S04]  /*1ce0*/  IMAD R0, R29, R18, RZ ;  /* 0x000000121d007224 */ /* 0x000fc800078e02ff */
[----:B------:R-:W-:Y:S02]  /*1cf0*/  IMAD R22, R30, R28, R0 ;  /* 0x0000001c1e167224 */ /* 0x000fe400078e0200 */
[----:B------:R-:W-:Y:S02]  /*1d00*/  IMAD.IADD R0, R38, 0x1, -R12 ;  /* 0x0000000126007824 */ /* 0x000fe400078e0a0c */
[----:B----4-:R-:W-:-:S03]  /*1d10*/  @!P0 IMAD R15, R7, R37, RZ ;  /* 0x00000025070f8224 */ /* 0x010fc600078e02ff */
[----:B------:R-:W-:Y:S01]  /*1d20*/  SHF.R.S32.HI R7, RZ, 0x1f, R0 ;  /* 0x0000001fff077819 */ /* 0x000fe20000011400 */
[----:B------:R-:W-:-:S03]  /*1d30*/  @!P0 IMAD R15, R6, R33, R15 ;  /* 0x00000021060f8224 */ /* 0x000fc600078e020f */
[----:B------:R-:W-:Y:S01]  /*1d40*/  LEA.HI R249, R7, R0, RZ, 0x3 ;  /* 0x0000000007f97211 */ /* 0x000fe200078f18ff */
[----:B------:R-:W-:-:S04]  /*1d50*/  @!P0 IMAD.WIDE.U32 R6, R6, R37, RZ ;  /* 0x0000002506068225 */ /* 0x000fc800078e00ff */
[----:B------:R-:W-:-:S04]  /*1d60*/  IMAD.WIDE.U32 R8, R18, R28, R2 ;  /* 0x0000001c12087225 */ /* 0x000fc800078e0002 */
[----:B------:R-:W-:Y:S01]  /*1d70*/  @P0 IMAD.WIDE.U32 R2, R4, R41, RZ ;  /* 0x0000002904020225 */ /* 0x000fe200078e00ff */
[----:B------:R-:W-:-:S03]  /*1d80*/  LOP3.LUT R12, R249, 0xfffffff8, RZ, 0xc0, !PT ;  /* 0xfffffff8f90c7812 */ /* 0x000fc600078ec0ff */
[----:B------:R-:W-:Y:S02]  /*1d90*/  @P0 IMAD R14, R5, R41, RZ ;  /* 0x00000029050e0224 */ /* 0x000fe400078e02ff */
[----:B------:R-:W-:-:S03]  /*1da0*/  @!P0 IMAD.MOV.U32 R2, RZ, RZ, R6 ;  /* 0x000000ffff028224 */ /* 0x000fc600078e0006 */
[----:B------:R-:W-:Y:S01]  /*1db0*/  @P0 IADD3 R3, R3, R14, RZ ;  /* 0x0000000e03030210 */ /* 0x000fe20007ffe0ff */
[----:B------:R-:W-:Y:S01]  /*1dc0*/  @!P0 IMAD.IADD R3, R7, 0x1, R15 ;  /* 0x0000000107038824 */ /* 0x000fe200078e020f */
[----:B------:R-:W-:Y:S01]  /*1dd0*/  IADD3 R2, P1, R132, R2, RZ ;  /* 0x0000000284027210 */ /* 0x000fe20007f3e0ff */
[----:B------:R-:W-:Y:S01]  /*1de0*/  IMAD.IADD R248, R0, 0x1, -R12 ;  /* 0x0000000100f87824 */ /* 0x000fe200078e0a0c */
[----:B------:R-:W-:Y:S01]  /*1df0*/  SHF.R.S32.HI R6, RZ, 0x1f, R40 ;  /* 0x0000001fff067819 */ /* 0x000fe20000011428 */
[----:B------:R-:W-:Y:S02]  /*1e00*/  IMAD R0, R11, R40, RZ ;  /* 0x000000280b007224 */ /* 0x000fe400078e02ff */
[----:B------:R-:W-:Y:S02]  /*1e10*/  IMAD.X R3, R133, 0x1, R3, P1 ;  /* 0x0000000185037824 */ /* 0x000fe400008e0603 */
[----:B------:R-:W-:Y:S01]  /*1e20*/  @P0 IMAD.MOV.U32 R170, RZ, RZ, R4 ;  /* 0x000000ffffaa0224 */ /* 0x000fe200078e0004 */
[----:B------:R-:W-:Y:S01]  /*1e30*/  @!P0 MOV R170, R4 ;  /* 0x0000000400aa8202 */ /* 0x000fe20000000f00 */
[----:B------:R-:W-:Y:S01]  /*1e40*/  @P0 IMAD.MOV.U32 R171, RZ, RZ, R5 ;  /* 0x000000ffffab0224 */ /* 0x000fe200078e0005 */
[----:B------:R-:W-:Y:S01]  /*1e50*/  LEA.HI R13, R32, R38, RZ, 0x6 ;  /* 0x00000026200d7211 */ /* 0x000fe200078f30ff */
[----:B------:R-:W-:-:S02]  /*1e60*/  IMAD R4, R10, R6, R0 ;  /* 0x000000060a047224 */ /* 0x000fc400078e0200 */
[----:B------:R-:W-:Y:S02]  /*1e70*/  @!P0 IMAD.MOV.U32 R171, RZ, RZ, R5 ;  /* 0x000000ffffab8224 */ /* 0x000fe400078e0005 */
[----:B------:R-:W-:Y:S01]  /*1e80*/  IMAD.WIDE.U32 R6, R40, R10, R2 ;  /* 0x0000000a28067225 */ /* 0x000fe200078e0002 */
[----:B------:R-:W-:-:S03]  /*1e90*/  IADD3 R2, P0, R132, R23, RZ ;  /* 0x0000001784027210 */ /* 0x000fc60007f1e0ff */
[----:B------:R-:W-:Y:S01]  /*1ea0*/  IMAD.SHL.U32 R13, R13, 0x8, RZ ;  /* 0x000000080d0d7824 */ /* 0x000fe200078e00ff */
[----:B------:R-:W-:Y:S01]  /*1eb0*/  IADD3 R9, R9, R22, RZ ;  /* 0x0000001609097210 */ /* 0x000fe20007ffe0ff */
[----:B------:R-:W-:Y:S02]  /*1ec0*/  IMAD R0, R191, R80, RZ ;  /* 0x00000050bf007224 */ /* 0x000fe400078e02ff */
[----:B------:R-:W-:Y:S01]  /*1ed0*/  IMAD.WIDE R10, R39, 0x40, R80 ;  /* 0x00000040270a7825 */ /* 0x000fe200078e0250 */
[----:B------:R-:W-:-:S03]  /*1ee0*/  LOP3.LUT R214, R27, 0xfffffe00, R13, 0xf8, !PT ;  /* 0xfffffe001bd67812 */ /* 0x000fc600078ef80d */
[----:B------:R-:W-:Y:S02]  /*1ef0*/  IMAD.X R3, R133, 0x1, R26, P0 ;  /* 0x0000000185037824 */ /* 0x000fe400000e061a */
[----:B------:R-:W-:Y:S01]  /*1f00*/  IMAD R12, R36, R80, RZ ;  /* 0x00000050240c7224 */ /* 0x000fe200078e02ff */
[----:B------:R-:W-:Y:S01]  /*1f10*/  IADD3 R7, R7, R4, RZ ;  /* 0x0000000407077210 */ /* 0x000fe20007ffe0ff */
[----:B------:R-:W-:Y:S02]  /*1f20*/  IMAD R0, R81, R190, R0 ;  /* 0x000000be51007224 */ /* 0x000fe400078e0200 */
[----:B------:R-:W-:Y:S02]  /*1f30*/  IMAD R13, R11, R170, RZ ;  /* 0x000000aa0b0d7224 */ /* 0x000fe400078e02ff */
[----:B------:R-:W-:-:S04]  /*1f40*/  IMAD.WIDE.U32 R4, R80, R190, R2 ;  /* 0x000000be50047225 */ /* 0x000fc800078e0002 */
[-C--:B------:R-:W-:Y:S02]  /*1f50*/  IMAD R11, R81, R34.reuse, R12 ;  /* 0x00000022510b7224 */ /* 0x080fe400078e020c */
[----:B------:R-:W-:-:S04]  /*1f60*/  IMAD.WIDE.U32 R2, R80, R34, R8 ;  /* 0x0000002250027225 */ /* 0x000fc800078e0008 */
[----:B------:R-:W-:Y:S01]  /*1f70*/  IMAD.IADD R0, R5, 0x1, R0 ;  /* 0x0000000105007824 */ /* 0x000fe200078e0200 */
[----:B------:R-:W-:Y:S01]  /*1f80*/  LEA R218, P0, R2, R16, 0x1 ;  /* 0x0000001002da7211 */ /* 0x000fe200078008ff */
[----:B------:R-:W-:Y:S01]  /*1f90*/  IMAD.IADD R5, R3, 0x1, R11 ;  /* 0x0000000103057824 */ /* 0x000fe200078e020b */
[----:B------:R-:W-:-:S04]  /*1fa0*/  SHF.R.S32.HI R3, RZ, 0x1f, R166 ;  /* 0x0000001fff037819 */ /* 0x000fc800000114a6 */
[----:B------:R-:W-:Y:S02]  /*1fb0*/  LEA.HI.X R219, R2, R17, R5, 0x1, P0 ;  /* 0x0000001102db7211 */ /* 0x000fe400000f0c05 */
[----:B------:R-:W-:Y:S02]  /*1fc0*/  LEA.HI R2, R3, R166, RZ, 0x8 ;  /* 0x000000a603027211 */ /* 0x000fe400078f40ff */
[C---:B------:R-:W-:Y:S02]  /*1fd0*/  LEA R222, P1, R4.reuse, R20, 0x1 ;  /* 0x0000001404de7211 */ /* 0x040fe400078208ff */
[----:B------:R-:W-:Y:S02]  /*1fe0*/  SHF.R.S32.HI R2, RZ, 0x8, R2 ;  /* 0x00000008ff027819 */ /* 0x000fe40000011402 */
[----:B------:R-:W-:Y:S02]  /*1ff0*/  LEA.HI.X R223, R4, R21, R0, 0x1, P1 ;  /* 0x0000001504df7211 */ /* 0x000fe400008f0c00 */
[----:B------:R-:W-:-:S02]  /*2000*/  VIMNMX R118, RZ, R2, !PT ;  /* 0x00000002ff767248 */ /* 0x000fc40007fe0100 */
[----:B------:R-:W-:Y:S02]  /*2010*/  R2P PR, R248, 0x6 ;  /* 0x00000006f8007804 */ /* 0x000fe40000000000 */
[----:B------:R-:W-:Y:S02]  /*2020*/  ISETP.GT.AND P0, PT, R35, R118, PT ;  /* 0x000000762300720c */ /* 0x000fe40003f04270 */
[----:B------:R-:W-:Y:S01]  /*2030*/  LEA.HI R3, R32, R38, RZ, 0x5 ;  /* 0x0000002620037211 */ /* 0x000fe200078f28ff */
[C---:B------:R-:W-:Y:S01]  /*2040*/  IMAD R13, R10.reuse, R171, R13 ;  /* 0x000000ab0a0d7224 */ /* 0x040fe200078e020d */
[----:B------:R-:W-:Y:S01]  /*2050*/  MOV R0, 0x10 ;  /* 0x0000001000007802 */ /* 0x000fe20000000f00 */
[----:B------:R-:W-:Y:S01]  /*2060*/  IMAD.WIDE.U32 R212, R10, R170, R6 ;  /* 0x000000aa0ad47225 */ /* 0x000fe200078e0006 */
[----:B------:R-:W-:Y:S02]  /*2070*/  LOP3.LUT R2, R3, 0xffffffe0, RZ, 0xc0, !PT ;  /* 0xffffffe003027812 */ /* 0x000fe400078ec0ff */
[C---:B------:R-:W-:Y:S01]  /*2080*/  SHF.L.U64.HI R217, R34.reuse, 0x4, R36 ;  /* 0x0000000422d97819 */ /* 0x040fe20000010224 */
[----:B------:R-:W-:Y:S01]  /*2090*/  @!P4 IMAD.MOV.U32 R31, RZ, RZ, RZ ;  /* 0x000000ffff1fc224 */ /* 0x000fe200078e00ff */
[----:B------:R-:W-:Y:S01]  /*20a0*/  SHF.L.U32 R189, R34, 0x4, RZ ;  /* 0x0000000422bd7819 */ /* 0x000fe200000006ff */
[----:B------:R-:W-:Y:S01]  /*20b0*/  IMAD.IADD R250, R38, 0x1, -R2 ;  /* 0x0000000126fa7824 */ /* 0x000fe200078e0a02 */
[----:B------:R-:W-:Y:S01]  /*20c0*/  SHF.R.S32.HI R3, RZ, 0x5, R3 ;  /* 0x00000005ff037819 */ /* 0x000fe20000011403 */
[----:B------:R-:W-:Y:S01]  /*20d0*/  IMAD.IADD R215, R213, 0x1, R13 ;  /* 0x00000001d5d77824 */ /* 0x000fe200078e020d */
[----:B------:R-:W-:-:S02]  /*20e0*/  SEL R186, R0, 0xfffffff0, !P1 ;  /* 0xfffffff000ba7807 */ /* 0x000fc40004800000 */
[----:B------:R-:W-:Y:S01]  /*20f0*/  SEL R187, R187, 0xffffffe0, !P2 ;  /* 0xffffffe0bbbb7807 */ /* 0x000fe20005000000 */
[----:B------:R-:W-:Y:S06]  /*2100*/  @!P0 BRA `(.L_x_955) ;  /* 0x000000d800348947 */ /* 0x000fec0003800000 */
[----:B------:R-:W2:Y:S04]  /*2110*/  LD.E.64 R4, desc[UR6][R24.64+0x120] ;  /* 0x0001200618047980 */ /* 0x000ea8000c101b00 */
[----:B------:R-:W3:Y:S04]  /*2120*/  LD.E.64 R6, desc[UR6][R24.64+0x118] ;  /* 0x0001180618067980 */ /* 0x000ee8000c101b00 */
[----:B------:R-:W4:Y:S04]  /*2130*/  LD.E.64 R2, desc[UR6][R24.64+0x130] ;  /* 0x0001300618027980 */ /* 0x000f28000c101b00 */
[----:B------:R-:W4:Y:S04]  /*2140*/  LD.E.64 R64, desc[UR6][R24.64+0x128] ;  /* 0x0001280618407980 */ /* 0x000f28000c101b00 */
[----:B------:R-:W4:Y:S04]  /*2150*/  LD.E.64 R8, desc[UR6][R24.64+0x140] ;  /* 0x0001400618087980 */ /* 0x000f28000c101b00 */
[----:B------:R-:W4:Y:S04]  /*2160*/  LD.E.64 R12, desc[UR6][R24.64+0x138] ;  /* 0x00013806180c7980 */ /* 0x000f28000c101b00 */
[----:B------:R-:W4:Y:S04]  /*2170*/  LD.E R21, desc[UR6][R24.64+0xd0] ;  /* 0x0000d00618157980 */ /* 0x000f28000c101900 */
[----:B------:R-:W4:Y:S04]  /*2180*/  LD.E.64 R26, desc[UR6][R24.64+0x108] ;  /* 0x00010806181a7980 */ /* 0x000f28000c101b00 */
[----:B------:R-:W4:Y:S04]  /*2190*/  LD.E.64 R22, desc[UR6][R24.64+0x110] ;  /* 0x0001100618167980 */ /* 0x000f28000c101b00 */
[----:B------:R-:W4:Y:S04]  /*21a0*/  LD.E.64 R14, desc[UR6][R24.64+0x150] ;  /* 0x00015006180e7980 */ /* 0x000f28000c101b00 */
[----:B------:R-:W4:Y:S01]  /*21b0*/  LD.E.64 R16, desc[UR6][R24.64+0x148] ;  /* 0x0001480618107980 */ /* 0x000f22000c101b00 */
[----:B------:R-:W-:-:S04]  /*21c0*/  IMAD.WIDE.U32 R164, R34, 0x60, RZ ;  /* 0x0000006022a47825 */ /* 0x000fc800078e00ff */
        /* <DEDUP_REMOVED lines=9> */
[----:B------:R-:W-:Y:S01]  /*2260*/  IMAD.WIDE.U32 R144, R34, 0x1e0, RZ ;  /* 0x000001e022907825 */ /* 0x000fe200078e00ff */
[C---:B------:R-:W-:Y:S02]  /*2270*/  IADD3 R82, R80.reuse, 0x10, RZ ;  /* 0x0000001050527810 */ /* 0x040fe40007ffe0ff */
[C---:B------:R-:W-:Y:S01]  /*2280*/  IADD3 R83, R80.reuse, 0x30, RZ ;  /* 0x0000003050537810 */ /* 0x040fe20007ffe0ff */
[C---:B------:R-:W-:Y:S01]  /*2290*/  VIADD R79, R80.reuse, 0x20 ;  /* 0x00000020504f7836 */ /* 0x040fe20000000000 */
        /* <DEDUP_REMOVED lines=8> */
[----:B------:R-:W-:Y:S01]  /*2320*/  IADD3 R88, R80, 0xa0, RZ ;  /* 0x000000a050587810 */ /* 0x000fe20007ffe0ff */
[----:B------:R-:W-:Y:S01]  /*2330*/  IMAD.SHL.U32 R97, R190, 0x40, RZ ;  /* 0x00000040be617824 */ /* 0x000fe200078e00ff */
[C---:B------:R-:W-:Y:S01]  /*2340*/  IADD3 R86, R80.reuse, 0xc0, RZ ;  /* 0x000000c050567810 */ /* 0x040fe20007ffe0ff */
[----:B------:R-:W-:Y:S01]  /*2350*/  IMAD.MOV.U32 R68, RZ, RZ, R222 ;  /* 0x000000ffff447224 */ /* 0x000fe200078e00de */
[C---:B------:R-:W-:Y:S01]  /*2360*/  IADD3 R85, R80.reuse, 0xd0, RZ ;  /* 0x000000d050557810 */ /* 0x040fe20007ffe0ff */
[----:B------:R-:W-:Y:S01]  /*2370*/  IMAD.MOV.U32 R71, RZ, RZ, R219 ;  /* 0x000000ffff477224 */ /* 0x000fe200078e00db */
[----:B------:R-:W-:-:S02]  /*2380*/  IADD3 R95, R80, 0xf0, RZ ;  /* 0x000000f0505f7810 */ /* 0x000fc40007ffe0ff */
[C-C-:B------:R-:W-:Y:S02]  /*2390*/  SHF.L.U64.HI R116, R190.reuse, 0x5, R191.reuse ;  /* 0x00000005be747819 */ /* 0x140fe400000102bf */
[C---:B------:R-:W-:Y:S02]  /*23a0*/  SHF.L.U32 R98, R190.reuse, 0x5, RZ ;  /* 0x00000005be627819 */ /* 0x040fe400000006ff */
[C-C-:B------:R-:W-:Y:S02]  /*23b0*/  SHF.L.U64.HI R115, R190.reuse, 0x6, R191.reuse ;  /* 0x00000006be737819 */ /* 0x140fe400000102bf */
[C---:B------:R-:W-:Y:S02]  /*23c0*/  SHF.L.U64.HI R114, R190.reuse, 0x7, R191 ;  /* 0x00000007be727819 */ /* 0x040fe400000102bf */
[----:B------:R-:W-:Y:S02]  /*23d0*/  SHF.L.U32 R96, R190, 0x7, RZ ;  /* 0x00000007be607819 */ /* 0x000fe400000006ff */
[----:B------:R-:W-:-:S02]  /*23e0*/  MOV R67, R223 ;  /* 0x000000df00437202 */ /* 0x000fc40000000f00 */
[----:B------:R-:W-:Y:S01]  /*23f0*/  MOV R72, R218 ;  /* 0x000000da00487202 */ /* 0x000fe20000000f00 */
[----:B--2---:R-:W-:-:S04]  /*2400*/  IMAD R20, R5, R37, RZ ;  /* 0x0000002505147224 */ /* 0x004fc800078e02ff */
[----:B------:R-:W-:Y:S02]  /*2410*/  IMAD R20, R4, R33, R20 ;  /* 0x0000002104147224 */ /* 0x000fe400078e0214 */
[----:B------:R-:W-:-:S04]  /*2420*/  IMAD.WIDE.U32 R4, R37, R4, R132 ;  /* 0x0000000425047225 */ /* 0x000fc800078e0084 */
[----:B---3--:R-:W-:Y:S01]  /*2430*/  IMAD R0, R7, R37, RZ ;  /* 0x0000002507007224 */ /* 0x008fe200078e02ff */
[----:B------:R-:W-:Y:S01]  /*2440*/  IADD3 R7, R5, R20, RZ ;  /* 0x0000001405077210 */ /* 0x000fe20007ffe0ff */
[----:B------:R-:W-:-:S04]  /*2450*/  IMAD.WIDE.U32 R10, R37, R6, R132 ;  /* 0x00000006250a7225 */ /* 0x000fc800078e0084 */
[----:B------:R-:W-:Y:S01]  /*2460*/  IMAD R5, R6, R33, R0 ;  /* 0x0000002106057224 */ /* 0x000fe200078e0200 */
[----:B------:R-:W-:Y:S01]  /*2470*/  SHF.R.S32.HI R0, RZ, 0x1f, R19 ;  /* 0x0000001fff007819 */ /* 0x000fe20000011413 */
[----:B----4-:R-:W-:Y:S02]  /*2480*/  IMAD R20, R3, R19, RZ ;  /* 0x0000001303147224 */ /* 0x010fe400078e02ff */
[----:B------:R-:W-:Y:S01]  /*2490*/  IMAD.MOV.U32 R6, RZ, RZ, R4 ;  /* 0x000000ffff067224 */ /* 0x000fe200078e0004 */
[----:B------:R-:W-:Y:S01]  /*24a0*/  IADD3 R5, R11, R5, RZ ;  /* 0x000000050b057210 */ /* 0x000fe20007ffe0ff */
[----:B------:R-:W-:Y:S02]  /*24b0*/  IMAD R11, R65, R19, RZ ;  /* 0x00000013410b7224 */ /* 0x000fe400078e02ff */
[----:B------:R-:W-:Y:S02]  /*24c0*/  IMAD.MOV.U32 R4, RZ, RZ, R10 ;  /* 0x000000ffff047224 */ /* 0x000fe400078e000a */
[----:B------:R-:W-:-:S02]  /*24d0*/  IMAD R20, R2, R0, R20 ;  /* 0x0000000002147224 */ /* 0x000fc400078e0214 */
[----:B------:R-:W-:-:S04]  /*24e0*/  IMAD.WIDE.U32 R6, R2, R19, R6 ;  /* 0x0000001302067225 */ /* 0x000fc800078e0006 */
[C---:B------:R-:W-:Y:S02]  /*24f0*/  IMAD R0, R64.reuse, R0, R11 ;  /* 0x0000000040007224 */ /* 0x040fe400078e020b */
[----:B------:R-:W-:Y:S01]  /*2500*/  IMAD.WIDE.U32 R4, R64, R19, R4 ;  /* 0x0000001340047225 */ /* 0x000fe200078e0004 */
[----:B------:R-:W-:-:S03]  /*2510*/  IADD3 R7, R7, R20, RZ ;  /* 0x0000001407077210 */ /* 0x000fc60007ffe0ff */
[-C--:B------:R-:W-:Y:S02]  /*2520*/  IMAD R9, R9, R18.reuse, RZ ;  /* 0x0000001209097224 */ /* 0x080fe400078e02ff */
[----:B------:R-:W-:Y:S02]  /*2530*/  IMAD.IADD R5, R5, 0x1, R0 ;  /* 0x0000000105057824 */ /* 0x000fe400078e0200 */
[----:B------:R-:W-:Y:S02]  /*2540*/  IMAD R0, R13, R18, RZ ;  /* 0x000000120d007224 */ /* 0x000fe400078e02ff */
[C---:B------:R-:W-:Y:S01]  /*2550*/  IMAD R11, R8.reuse, R30, R9 ;  /* 0x0000001e080b7224 */ /* 0x040fe200078e0209 */
[----:B------:R-:W-:Y:S01]  /*2560*/  SHF.R.S32.HI R9, RZ, 0x1f, R166 ;  /* 0x0000001fff097819 */ /* 0x000fe200000114a6 */
[----:B------:R-:W-:Y:S01]  /*2570*/  IMAD.WIDE.U32 R6, R8, R18, R6 ;  /* 0x0000001208067225 */ /* 0x000fe200078e0006 */
[----:B------:R-:W-:-:S03]  /*2580*/  IADD3 R8, P0, -R166, R80, RZ ;  /* 0x00000050a6087210 */ /* 0x000fc60007f1e1ff */
[C---:B------:R-:W-:Y:S01]  /*2590*/  IMAD R10, R12.reuse, R30, R0 ;  /* 0x0000001e0c0a7224 */ /* 0x040fe200078e0200 */
[----:B------:R-:W-:Y:S01]  /*25a0*/  LEA.HI R0, R21, R21, RZ, 0x1 ;  /* 0x0000001515007211 */ /* 0x000fe200078f08ff */
[----:B------:R-:W-:Y:S01]  /*25b0*/  IMAD.WIDE.U32 R4, R12, R18, R4 ;  /* 0x000000120c047225 */ /* 0x000fe200078e0004 */
[----:B------:R-:W-:Y:S02]  /*25c0*/  IADD3.X R9, R81, ~R9, RZ, P0, !PT ;  /* 0x8000000951097210 */ /* 0x000fe400007fe4ff */
[----:B------:R-:W-:Y:S01]  /*25d0*/  SHF.R.S32.HI R0, RZ, 0x1, R0 ;  /* 0x00000001ff007819 */ /* 0x000fe20000011400 */
[----:B------:R-:W-:Y:S01]  /*25e0*/  IMAD.IADD R7, R7, 0x1, R11 ;  /* 0x0000000107077824 */ /* 0x000fe200078e020b */
[----:B------:R-:W-:Y:S01]  /*25f0*/  IADD3 R5, R5, R10, RZ ;  /* 0x0000000a05057210 */ /* 0x000fe20007ffe0ff */
[C---:B------:R-:W-:Y:S02]  /*2600*/  IMAD R11, R9.reuse, R2, RZ ;  /* 0x00000002090b7224 */ /* 0x040fe400078e02ff */
[----:B------:R-:W-:-:S02]  /*2610*/  IMAD R10, R9, R64, RZ ;  /* 0x00000040090a7224 */ /* 0x000fc400078e02ff */
[----:B-----5:R-:W-:Y:S02]  /*2620*/  IMAD.IADD R19, R31, 0x1, R19 ;  /* 0x000000011f137824 */ /* 0x020fe400078e0213 */
[----:B------:R-:W-:Y:S02]  /*2630*/  IMAD R9, R80, R0, R252 ;  /* 0x0000000050097224 */ /* 0x000fe400078e02fc */
[-C--:B------:R-:W-:Y:S02]  /*2640*/  IMAD R10, R65, R8.reuse, R10 ;  /* 0x00000008410a7224 */ /* 0x080fe400078e020a */
[----:B------:R-:W-:-:S04]  /*2650*/  IMAD.WIDE.U32 R4, R64, R8, R4 ;  /* 0x0000000840047225 */ /* 0x000fc800078e0004 */
[-C--:B------:R-:W-:Y:S02]  /*2660*/  IMAD R11, R3, R8.reuse, R11 ;  /* 0x00000008030b7224 */ /* 0x080fe400078e020b */
[----:B------:R-:W-:Y:S02]  /*2670*/  IMAD R19, R0, R19, RZ ;  /* 0x0000001300137224 */ /* 0x000fe400078e02ff */
[----:B------:R-:W-:Y:S01]  /*2680*/  IMAD.WIDE.U32 R6, R2, R8, R6 ;  /* 0x0000000802067225 */ /* 0x000fe200078e0006 */
[-C--:B------:R-:W-:Y:S02]  /*2690*/  IADD3 R8, R252, R9.reuse, RZ ;  /* 0x00000009fc087210 */ /* 0x080fe40007ffe0ff */
[----:B------:R-:W-:Y:S02]  /*26a0*/  IADD3 R10, R5, R10, RZ ;  /* 0x0000000a050a7210 */ /* 0x000fe40007ffe0ff */
[C---:B------:R-:W-:Y:S02]  /*26b0*/  IADD3 R5, P2, R19.reuse, R8, RZ ;  /* 0x0000000813057210 */ /* 0x040fe40007f5e0ff */
[----:B------:R-:W-:Y:S01]  /*26c0*/  IADD3 R18, P3, R19, R9, RZ ;  /* 0x0000000913127210 */ /* 0x000fe20007f7e0ff */
[----:B------:R-:W-:Y:S01]  /*26d0*/  IMAD.IADD R77, R7, 0x1, R11 ;  /* 0x00000001074d7824 */ /* 0x000fe200078e020b */
[----:B------:R-:W-:-:S02]  /*26e0*/  SHF.R.S32.HI R12, RZ, 0x1f, R19 ;  /* 0x0000001fff0c7819 */ /* 0x000fc40000011413 */
[----:B------:R-:W-:Y:S01]  /*26f0*/  LEA R70, P0, R4, R26, 0x1 ;  /* 0x0000001a04467211 */ /* 0x000fe200078008ff */
[----:B------:R-:W-:Y:S01]  /*2700*/  IMAD.SHL.U32 R76, R5, 0x2, RZ ;  /* 0x00000002054c7824 */ /* 0x000fe200078e00ff */
[----:B------:R-:W-:Y:S02]  /*2710*/  LEA R78, P1, R6, R22, 0x1 ;  /* 0x00000016064e7211 */ /* 0x000fe400078208ff */
[----:B------:R-:W-:Y:S02]  /*2720*/  SHF.L.U32 R19, R18, 0x1, RZ ;  /* 0x0000000112137819 */ /* 0x000fe400000006ff */
[----:B------:R-:W-:Y:S02]  /*2730*/  LEA.HI.X R69, R4, R27, R10, 0x1, P0 ;  /* 0x0000001b04457211 */ /* 0x000fe400000f0c0a */
[-C--:B------:R-:W-:Y:S02]  /*2740*/  LEA.HI.X.SX32 R9, R9, R12.reuse, 0x1, P3 ;  /* 0x0000000c09097211 */ /* 0x080fe400018f0eff */
[----:B------:R-:W-:-:S02]  /*2750*/  LEA.HI.X.SX32 R4, R8, R12, 0x1, P2 ;  /* 0x0000000c08047211 */ /* 0x000fc400010f0eff */
[----:B------:R-:W-:Y:S02]  /*2760*/  LEA.HI.X R77, R6, R23, R77, 0x1, P1 ;  /* 0x00000017064d7211 */ /* 0x000fe400008f0c4d */
[-C--:B------:R-:W-:Y:S02]  /*2770*/  IADD3 R41, P1, R14, R19.reuse, RZ ;  /* 0x000000130e297210 */ /* 0x080fe40007f3e0ff */
[----:B------:R-:W-:Y:S02]  /*2780*/  SHF.L.U64.HI R18, R18, 0x1, R9 ;  /* 0x0000000112127819 */ /* 0x000fe40000010209 */
[----:B------:R-:W-:Y:S02]  /*2790*/  IADD3 R75, P3, R14, R76, RZ ;  /* 0x0000004c0e4b7210 */ /* 0x000fe40007f7e0ff */
[----:B------:R-:W-:Y:S02]  /*27a0*/  IADD3 R19, P0, R16, R19, RZ ;  /* 0x0000001310137210 */ /* 0x000fe40007f1e0ff */
[----:B------:R-:W-:-:S02]  /*27b0*/  SHF.L.U64.HI R4, R5, 0x1, R4 ;  /* 0x0000000105047819 */ /* 0x000fc40000010204 */
[----:B------:R-:W-:Y:S02]  /*27c0*/  IADD3 R76, P2, R16, R76, RZ ;  /* 0x0000004c104c7210 */ /* 0x000fe40007f5e0ff */
[----:B------:R-:W-:Y:S01]  /*27d0*/  IADD3.X R40, R15, R18, RZ, P1, !PT ;  /* 0x000000120f287210 */ /* 0x000fe20000ffe4ff */
[C---:B------:R-:W-:Y:S01]  /*27e0*/  IMAD.X R18, R17.reuse, 0x1, R18, P0 ;  /* 0x0000000111127824 */ /* 0x040fe200000e0612 */
[-C--:B------:R-:W-:Y:S01]  /*27f0*/  IADD3.X R73, R17, R4.reuse, RZ, P2, !PT ;  /* 0x0000000411497210 */ /* 0x080fe200017fe4ff */
[----:B------:R-:W-:Y:S01]  /*2800*/  IMAD.SHL.U32 R5, R34, 0x40, RZ ;  /* 0x0000004022057824 */ /* 0x000fe200078e00ff */
[----:B------:R-:W-:Y:S01]  /*2810*/  IADD3.X R74, R15, R4, RZ, P3, !PT ;  /* 0x000000040f4a7210 */ /* 0x000fe20001ffe4ff */
[----:B------:R-:W-:Y:S01]  /*2820*/  IMAD R17, R36, 0x60, RZ ;  /* 0x0000006024117824 */ /* 0x000fe200078e02ff */
[--C-:B------:R-:W-:Y:S01]  /*2830*/  SHF.L.U64.HI R20, R34, 0x5, R36.reuse ;  /* 0x0000000522147819 */ /* 0x100fe20000010224 */
[----:B------:R-:W-:Y:S01]  /*2840*/  IMAD R16, R36, 0xa0, RZ ;  /* 0x000000a024107824 */ /* 0x000fe200078e02ff */
[----:B------:R-:W-:Y:S01]  /*2850*/  SHF.L.U32 R4, R34, 0x5, RZ ;  /* 0x0000000522047819 */ /* 0x000fe200000006ff */
[----:B------:R-:W-:Y:S01]  /*2860*/  IMAD R14, R36, 0xe0, RZ ;  /* 0x000000e0240e7824 */ /* 0x000fe200078e02ff */
[--C-:B------:R-:W-:Y:S01]  /*2870*/  SHF.L.U64.HI R22, R34, 0x6, R36.reuse ;  /* 0x0000000622167819 */ /* 0x100fe20000010224 */
[----:B------:R-:W-:Y:S01]  /*2880*/  IMAD R13, R36, 0x120, RZ ;  /* 0x00000120240d7824 */ /* 0x000fe200078e02ff */
[----:B------:R-:W-:Y:S01]  /*2890*/  SHF.L.U64.HI R23, R34, 0x7, R36 ;  /* 0x0000000722177819 */ /* 0x000fe20000010224 */
[----:B------:R-:W-:Y:S01]  /*28a0*/  IMAD R11, R36, 0x160, RZ ;  /* 0x00000160240b7824 */ /* 0x000fe200078e02ff */
[----:B------:R-:W-:Y:S01]  /*28b0*/  SHF.L.U32 R6, R34, 0x7, RZ ;  /* 0x0000000722067819 */ /* 0x000fe200000006ff */
[----:B------:R-:W-:-:S02]  /*28c0*/  IMAD R10, R36, 0x180, RZ ;  /* 0x00000180240a7824 */ /* 0x000fc400078e02ff */
[C---:B------:R-:W-:Y:S02]  /*28d0*/  IMAD R8, R36.reuse, 0x1c0, RZ ;  /* 0x000001c024087824 */ /* 0x040fe400078e02ff */
[C---:B------:R-:W-:Y:S02]  /*28e0*/  IMAD R15, R36.reuse, 0xc0, RZ ;  /* 0x000000c0240f7824 */ /* 0x040fe400078e02ff */
[C---:B------:R-:W-:Y:S02]  /*28f0*/  IMAD R12, R36.reuse, 0x140, RZ ;  /* 0x00000140240c7824 */ /* 0x040fe400078e02ff */
[C---:B------:R-:W-:Y:S02]  /*2900*/  IMAD R9, R36.reuse, 0x1a0, RZ ;  /* 0x000001a024097824 */ /* 0x040fe400078e02ff */
[----:B------:R-:W-:Y:S01]  /*2910*/  IMAD R7, R36, 0x1e0, RZ ;  /* 0x000001e024077824 */ /* 0x000fe200078e02ff */
[----:B------:R-:W-:Y:S01]  /*2920*/  SHF.L.U64.HI R211, R4, 0x1, R20 ;  /* 0x0000000104d37819 */ /* 0x000fe20000010214 */
[----:B------:R-:W-:Y:S01]  /*2930*/  IMAD.IADD R203, R161, 0x1, R15 ;  /* 0x00000001a1cb7824 */ /* 0x000fe200078e020f */
[----:B------:R-:W-:Y:S01]  /*2940*/  SHF.L.U64.HI R209, R5, 0x1, R22 ;  /* 0x0000000105d17819 */ /* 0x000fe20000010216 */
[----:B------:R-:W-:Y:S01]  /*2950*/  IMAD.IADD R200, R155, 0x1, R12 ;  /* 0x000000019bc87824 */ /* 0x000fe200078e020c */
[C---:B------:R-:W-:Y:S01]  /*2960*/  SHF.L.U64.HI R207, R6.reuse, 0x1, R23 ;  /* 0x0000000106cf7819 */ /* 0x040fe20000010217 */
[----:B------:R-:W-:Y:S01]  /*2970*/  IMAD.IADD R197, R149, 0x1, R9 ;  /* 0x0000000195c57824 */ /* 0x000fe200078e0209 */
[----:B------:R-:W-:Y:S01]  /*2980*/  IADD3 R205, R165, R17, RZ ;  /* 0x00000011a5cd7210 */ /* 0x000fe20007ffe0ff */
[----:B------:R-:W-:Y:S01]  /*2990*/  IMAD.SHL.U32 R206, R6, 0x2, RZ ;  /* 0x0000000206ce7824 */ /* 0x000fe200078e00ff */
[----:B------:R-:W-:Y:S01]  /*29a0*/  IADD3 R204, R163, R16, RZ ;  /* 0x00000010a3cc7210 */ /* 0x000fe20007ffe0ff */
[----:B------:R-:W-:Y:S01]  /*29b0*/  IMAD R17, R3, 0x60, RZ ;  /* 0x0000006003117824 */ /* 0x000fe200078e02ff */
        /* <DEDUP_REMOVED lines=9> */
[C---:B------:R-:W-:Y:S01]  /*2a50*/  IMAD R12, R3.reuse, 0x140, RZ ;  /* 0x00000140030c7824 */ /* 0x040fe200078e02ff */
[----:B------:R-:W-:Y:S01]  /*2a60*/  SHF.L.U32 R210, R4, 0x1, RZ ;  /* 0x0000000104d27819 */ /* 0x000fe200000006ff */
[----:B------:R-:W-:Y:S01]  /*2a70*/  IMAD R11, R3, 0x160, RZ ;  /* 0x00000160030b7824 */ /* 0x000fe200078e02ff */
[----:B------:R-:W-:Y:S01]  /*2a80*/  IADD3 R195, R145, R7, RZ ;  /* 0x0000000791c37210 */ /* 0x000fe20007ffe0ff */
[C---:B------:R-:W-:Y:S01]  /*2a90*/  IMAD R10, R3.reuse, 0x180, RZ ;  /* 0x00000180030a7824 */ /* 0x040fe200078e02ff */
[C-C-:B------:R-:W-:Y:S01]  /*2aa0*/  SHF.L.U64.HI R26, R2.reuse, 0x4, R3.reuse ;  /* 0x00000004021a7819 */ /* 0x140fe20000010203 */
[C---:B------:R-:W-:Y:S01]  /*2ab0*/  IMAD R9, R3.reuse, 0x1a0, RZ ;  /* 0x000001a003097824 */ /* 0x040fe200078e02ff */
[C-C-:B------:R-:W-:Y:S01]  /*2ac0*/  SHF.L.U64.HI R20, R2.reuse, 0x5, R3.reuse ;  /* 0x0000000502147819 */ /* 0x140fe20000010203 */
[----:B------:R-:W-:Y:S01]  /*2ad0*/  IMAD R8, R3, 0x1c0, RZ ;  /* 0x000001c003087824 */ /* 0x000fe200078e02ff */
[C-C-:B------:R-:W-:Y:S01]  /*2ae0*/  SHF.L.U64.HI R22, R2.reuse, 0x6, R3.reuse ;  /* 0x0000000602167819 */ /* 0x140fe20000010203 */
[C---:B------:R-:W-:Y:S01]  /*2af0*/  IMAD.SHL.U32 R7, R2.reuse, 0x10, RZ ;  /* 0x0000001002077824 */ /* 0x040fe200078e00ff */
[C---:B------:R-:W-:Y:S01]  /*2b00*/  SHF.L.U64.HI R23, R2.reuse, 0x7, R3 ;  /* 0x0000000702177819 */ /* 0x040fe20000010203 */
[C---:B------:R-:W-:Y:S01]  /*2b10*/  IMAD.SHL.U32 R6, R2.reuse, 0x80, RZ ;  /* 0x0000008002067824 */ /* 0x040fe200078e00ff */
[----:B------:R-:W-:Y:S01]  /*2b20*/  SHF.L.U32 R208, R5, 0x1, RZ ;  /* 0x0000000105d07819 */ /* 0x000fe200000006ff */
[----:B------:R-:W-:Y:S01]  /*2b30*/  IMAD R3, R3, 0x1e0, RZ ;  /* 0x000001e003037824 */ /* 0x000fe200078e02ff */
[C---:B------:R-:W-:Y:S01]  /*2b40*/  SHF.L.U32 R4, R2.reuse, 0x5, RZ ;  /* 0x0000000502047819 */ /* 0x040fe200000006ff */
[C---:B------:R-:W-:Y:S01]  /*2b50*/  IMAD.WIDE.U32 R140, R2.reuse, 0xa0, RZ ;  /* 0x000000a0028c7825 */ /* 0x040fe200078e00ff */
[----:B------:R-:W-:-:S02]  /*2b60*/  SHF.L.U32 R5, R2, 0x6, RZ ;  /* 0x0000000602057819 */ /* 0x000fc400000006ff */
[----:B------:R-:W-:Y:S01]  /*2b70*/  SHF.L.U32 R113, R0, 0x4, RZ ;  /* 0x0000000400717819 */ /* 0x000fe200000006ff */
[----:B------:R-:W-:Y:S01]  /*2b80*/  IMAD.WIDE.U32 R138, R2, 0xc0, RZ ;  /* 0x000000c0028a7825 */ /* 0x000fe200078e00ff */
[C---:B------:R-:W-:Y:S02]  /*2b90*/  SHF.L.U32 R110, R0.reuse, 0x6, RZ ;  /* 0x00000006006e7819 */ /* 0x040fe400000006ff */
[----:B------:R-:W-:Y:S01]  /*2ba0*/  SHF.L.U32 R106, R0, 0x7, RZ ;  /* 0x00000007006a7819 */ /* 0x000fe200000006ff */
[----:B------:R-:W-:-:S04]  /*2bb0*/  IMAD.WIDE.U32 R134, R2, 0x120, RZ ;  /* 0x0000012002867825 */ /* 0x000fc800078e00ff */
[----:B------:R-:W-:-:S04]  /*2bc0*/  IMAD.WIDE.U32 R130, R2, 0x140, RZ ;  /* 0x0000014002827825 */ /* 0x000fc800078e00ff */
[----:B------:R-:W-:-:S04]  /*2bd0*/  IMAD.WIDE.U32 R126, R2, 0x180, RZ ;  /* 0x00000180027e7825 */ /* 0x000fc800078e00ff */
[----:B------:R-:W-:-:S04]  /*2be0*/  IMAD.WIDE.U32 R124, R2, 0x1a0, RZ ;  /* 0x000001a0027c7825 */ /* 0x000fc800078e00ff */
[----:B------:R-:W-:-:S04]  /*2bf0*/  IMAD.WIDE.U32 R120, R2, 0x1e0, RZ ;  /* 0x000001e002787825 */ /* 0x000fc800078e00ff */
[C---:B------:R-:W-:Y:S02]  /*2c00*/  IMAD.SHL.U32 R112, R0.reuse, 0x20, RZ ;  /* 0x0000002000707824 */ /* 0x040fe400078e00ff */
[C---:B------:R-:W-:Y:S02]  /*2c10*/  IMAD R111, R0.reuse, 0x30, RZ ;  /* 0x00000030006f7824 */ /* 0x040fe400078e02ff */
[C---:B------:R-:W-:Y:S02]  /*2c20*/  IMAD R109, R0.reuse, 0x50, RZ ;  /* 0x00000050006d7824 */ /* 0x040fe400078e02ff */
[C---:B------:R-:W-:Y:S02]  /*2c30*/  IMAD R108, R0.reuse, 0x60, RZ ;  /* 0x00000060006c7824 */ /* 0x040fe400078e02ff */
[C---:B------:R-:W-:Y:S02]  /*2c40*/  IMAD R107, R0.reuse, 0x70, RZ ;  /* 0x00000070006b7824 */ /* 0x040fe400078e02ff */
[----:B------:R-:W-:-:S02]  /*2c50*/  IMAD R105, R0, 0x90, RZ ;  /* 0x0000009000697824 */ /* 0x000fc400078e02ff */
[C---:B------:R-:W-:Y:S02]  /*2c60*/  IMAD R104, R0.reuse, 0xa0, RZ ;  /* 0x000000a000687824 */ /* 0x040fe400078e02ff */
[C---:B------:R-:W-:Y:S02]  /*2c70*/  IMAD R103, R0.reuse, 0xb0, RZ ;  /* 0x000000b000677824 */ /* 0x040fe400078e02ff */
[C---:B------:R-:W-:Y:S02]  /*2c80*/  IMAD R102, R0.reuse, 0xc0, RZ ;  /* 0x000000c000667824 */ /* 0x040fe400078e02ff */
[C---:B------:R-:W-:Y:S02]  /*2c90*/  IMAD R101, R0.reuse, 0xd0, RZ ;  /* 0x000000d000657824 */ /* 0x040fe400078e02ff */
[C---:B------:R-:W-:Y:S02]  /*2ca0*/  IMAD R100, R0.reuse, 0xe0, RZ ;  /* 0x000000e000647824 */ /* 0x040fe400078e02ff */
[----:B------:R-:W-:-:S02]  /*2cb0*/  IMAD R99, R0, 0xf0, RZ ;  /* 0x000000f000637824 */ /* 0x000fc400078e02ff */
[----:B------:R-:W-:-:S04]  /*2cc0*/  IMAD.WIDE.U32 R142, R2, 0x60, RZ ;  /* 0x00000060028e7825 */ /* 0x000fc800078e00ff */
[----:B------:R-:W-:-:S04]  /*2cd0*/  IMAD.WIDE.U32 R136, R2, 0xe0, RZ ;  /* 0x000000e002887825 */ /* 0x000fc800078e00ff */
[----:B------:R-:W-:-:S04]  /*2ce0*/  IMAD.WIDE.U32 R128, R2, 0x160, RZ ;  /* 0x0000016002807825 */ /* 0x000fc800078e00ff */
[----:B------:R-:W-:Y:S01]  /*2cf0*/  IMAD.WIDE.U32 R122, R2, 0x1c0, RZ ;  /* 0x000001c0027a7825 */ /* 0x000fe200078e00ff */
[----:B------:R-:W-:Y:S02]  /*2d00*/  MOV R21, R35 ;  /* 0x0000002300157202 */ /* 0x000fe40000000f00 */
[C-C-:B------:R-:W-:Y:S01]  /*2d10*/  SHF.L.U64.HI R244, R64.reuse, 0x5, R65.reuse ;  /* 0x0000000540f47819 */ /* 0x140fe20000010241 */
[C---:B------:R-:W-:Y:S01]  /*2d20*/  IMAD.SHL.U32 R227, R64.reuse, 0x80, RZ ;  /* 0x0000008040e37824 */ /* 0x040fe200078e00ff */
[----:B------:R-:W-:Y:S01]  /*2d30*/  SHF.L.U32 R225, R64, 0x5, RZ ;  /* 0x0000000540e17819 */ /* 0x000fe200000006ff */
[----:B------:R-:W-:Y:S01]  /*2d40*/  IMAD.SHL.U32 R188, R4, 0x2, RZ ;  /* 0x0000000204bc7824 */ /* 0x000fe200078e00ff */
[C---:B------:R-:W-:Y:S01]  /*2d50*/  SHF.L.U64.HI R245, R64.reuse, 0x6, R65 ;  /* 0x0000000640f57819 */ /* 0x040fe20000010241 */
[----:B------:R-:W-:Y:S01]  /*2d60*/  IMAD.IADD R181, R143, 0x1, R17 ;  /* 0x000000018fb57824 */ /* 0x000fe200078e0211 */
[C---:B------:R-:W-:Y:S01]  /*2d70*/  SHF.L.U32 R226, R64.reuse, 0x6, RZ ;  /* 0x0000000640e27819 */ /* 0x040fe200000006ff */
[----:B------:R-:W-:Y:S01]  /*2d80*/  IMAD.IADD R178, R137, 0x1, R14 ;  /* 0x0000000189b27824 */ /* 0x000fe200078e020e */
[C---:B------:R-:W-:Y:S01]  /*2d90*/  SHF.L.U64.HI R246, R64.reuse, 0x7, R65 ;  /* 0x0000000740f67819 */ /* 0x040fe20000010241 */
[----:B------:R-:W-:Y:S01]  /*2da0*/  IMAD.IADD R175, R129, 0x1, R11 ;  /* 0x0000000181af7824 */ /* 0x000fe200078e020b */
[C---:B------:R-:W-:Y:S01]  /*2db0*/  SHF.L.U64.HI R247, R64.reuse, 0x4, R65 ;  /* 0x0000000440f77819 */ /* 0x040fe20000010241 */
[----:B------:R-:W-:Y:S01]  /*2dc0*/  IMAD.IADD R172, R123, 0x1, R8 ;  /* 0x000000017bac7824 */ /* 0x000fe200078e0208 */
[----:B------:R-:W-:-:S02]  /*2dd0*/  SHF.L.U32 R228, R64, 0x4, RZ ;  /* 0x0000000440e47819 */ /* 0x000fc400000006ff */
[C---:B------:R-:W-:Y:S02]  /*2de0*/  SHF.L.U64.HI R194, R7.reuse, 0x1, R26 ;  /* 0x0000000107c27819 */ /* 0x040fe4000001021a */
[----:B------:R-:W-:Y:S02]  /*2df0*/  SHF.L.U32 R193, R7, 0x1, RZ ;  /* 0x0000000107c17819 */ /* 0x000fe400000006ff */
[----:B------:R-:W-:Y:S02]  /*2e00*/  SHF.L.U64.HI R192, R4, 0x1, R20 ;  /* 0x0000000104c07819 */ /* 0x000fe40000010214 */
[C---:B------:R-:W-:Y:S02]  /*2e10*/  SHF.L.U64.HI R185, R5.reuse, 0x1, R22 ;  /* 0x0000000105b97819 */ /* 0x040fe40000010216 */
[----:B------:R-:W-:Y:S02]  /*2e20*/  SHF.L.U32 R184, R5, 0x1, RZ ;  /* 0x0000000105b87819 */ /* 0x000fe400000006ff */
[----:B------:R-:W-:-:S02]  /*2e30*/  SHF.L.U64.HI R183, R6, 0x1, R23 ;  /* 0x0000000106b77819 */ /* 0x000fc40000010217 */
[----:B------:R-:W-:Y:S02]  /*2e40*/  SHF.L.U32 R182, R6, 0x1, RZ ;  /* 0x0000000106b67819 */ /* 0x000fe400000006ff */
[----:B------:R-:W-:Y:S02]  /*2e50*/  IADD3 R180, R141, R16, RZ ;  /* 0x000000108db47210 */ /* 0x000fe40007ffe0ff */
[----:B------:R-:W-:Y:S02]  /*2e60*/  IADD3 R179, R139, R15, RZ ;  /* 0x0000000f8bb37210 */ /* 0x000fe40007ffe0ff */
[----:B------:R-:W-:Y:S02]  /*2e70*/  IADD3 R177, R135, R13, RZ ;  /* 0x0000000d87b17210 */ /* 0x000fe40007ffe0ff */
[----:B------:R-:W-:Y:S02]  /*2e80*/  IADD3 R176, R131, R12, RZ ;  /* 0x0000000c83b07210 */ /* 0x000fe40007ffe0ff */
[----:B------:R-:W-:-:S02]  /*2e90*/  IADD3 R174, R127, R10, RZ ;  /* 0x0000000a7fae7210 */ /* 0x000fc40007ffe0ff */
[----:B------:R-:W-:Y:S02]  /*2ea0*/  IADD3 R173, R125, R9, RZ ;  /* 0x000000097dad7210 */ /* 0x000fe40007ffe0ff */
[----:B------:R-:W-:Y:S02]  /*2eb0*/  IADD3 R167, R121, R3, RZ ;  /* 0x0000000379a77210 */ /* 0x000fe40007ffe0ff */
[----:B------:R-:W-:Y:S02]  /*2ec0*/  SHF.R.S32.HI R243, RZ, 0x1f, R113 ;  /* 0x0000001ffff37819 */ /* 0x000fe40000011471 */
[----:B------:R-:W-:Y:S02]  /*2ed0*/  SHF.R.S32.HI R242, RZ, 0x1f, R112 ;  /* 0x0000001ffff27819 */ /* 0x000fe40000011470 */
[----:B------:R-:W-:Y:S02]  /*2ee0*/  SHF.R.S32.HI R241, RZ, 0x1f, R111 ;  /* 0x0000001ffff17819 */ /* 0x000fe4000001146f */
[----:B------:R-:W-:-:S02]  /*2ef0*/  SHF.R.S32.HI R240, RZ, 0x1f, R110 ;  /* 0x0000001ffff07819 */ /* 0x000fc4000001146e */
[----:B------:R-:W-:Y:S02]  /*2f00*/  SHF.R.S32.HI R239, RZ, 0x1f, R109 ;  /* 0x0000001fffef7819 */ /* 0x000fe4000001146d */
[----:B------:R-:W-:Y:S02]  /*2f10*/  SHF.R.S32.HI R238, RZ, 0x1f, R108 ;  /* 0x0000001fffee7819 */ /* 0x000fe4000001146c */
        /* <DEDUP_REMOVED lines=8> */
[----:B------:R-:W-:-:S07]  /*2fa0*/  SHF.R.S32.HI R229, RZ, 0x1f, R99 ;  /* 0x0000001fffe57819 */ /* 0x000fce0000011463 */
.L_x_1059:
[----:B------:R-:W-:Y:S01]  /*2fb0*/  ISETP.GE.AND P0, PT, R132, R251, PT ;  /* 0x000000fb8400720c */ /* 0x000fe20003f06270 */
[----:B------:R-:W-:Y:S01]  /*2fc0*/  IMAD.SHL.U32 R22, R21, 0x100, RZ ;  /* 0x0000010015167824 */ /* 0x000fe200078e00ff */
[----:B------:R-:W-:Y:S01]  /*2fd0*/  LOP3.LUT R62, R62, 0xfffffeff, RZ, 0xc0, !PT ;  /* 0xfffffeff3e3e7812 */ /* 0x000fe200078ec0ff */
[----:B------:R-:W-:Y:S01]  /*2fe0*/  IMAD.MOV.U32 R46, RZ, RZ, R78 ;  /* 0x000000ffff2e7224 */ /* 0x000fe200078e004e */
[----:B------:R-:W-:Y:S01]  /*2ff0*/  BSSY B2, `(.L_x_956) ;  /* 0x0000c31000027945 */ /* 0x000fe20003800000 */
[----:B------:R-:W-:Y:S02]  /*3000*/  VIADD R20, R22, 0xffffff00 ;  /* 0xffffff0016147836 */ /* 0x000fe40000000000 */
[----:B------:R-:W-:Y:S02]  /*3010*/  IMAD.MOV.U32 R47, RZ, RZ, R77 ;  /* 0x000000ffff2f7224 */ /* 0x000fe400078e004d */
[--C-:B------:R-:W-:Y:S02]  /*3020*/  IMAD.IADD R63, R216, 0x1, -R20.reuse ;  /* 0x00000001d83f7824 */ /* 0x100fe400078e0a14 */
[----:B------:R-:W-:Y:S03]  /*3030*/  IMAD.IADD R66, R166, 0x1, -R20 ;  /* 0x00000001a6427824 */ /* 0x000fe600078e0a14 */
[-C--:B------:R-:W-:Y:S02]  /*3040*/  ISETP.GE.OR P1, PT, R82, R63.reuse, P0 ;  /* 0x0000003f5200720c */ /* 0x080fe40000726670 */
[-C--:B------:R-:W-:Y:S02]  /*3050*/  ISETP.GE.OR P3, PT, R94, R63.reuse, P0 ;  /* 0x0000003f5e00720c */ /* 0x080fe40000766670 */
[-C--:B------:R-:W-:Y:S02]  /*3060*/  ISETP.LT.OR P6, PT, R82, R66.reuse, P1 ;  /* 0x000000425200720c */ /* 0x080fe40000fc1670 */
[CC--:B------:R-:W-:Y:S02]  /*3070*/  ISETP.GE.OR P1, PT, R79.reuse, R63.reuse, P0 ;  /* 0x0000003f4f00720c */ /* 0x0c0fe40000726670 */
[-C--:B------:R-:W-:Y:S02]  /*3080*/  ISETP.LT.OR P3, PT, R94, R66.reuse, P3 ;  /* 0x000000425e00720c */ /* 0x080fe40001f61670 */
[-C--:B------:R-:W-:Y:S02]  /*3090*/  ISETP.LT.OR P5, PT, R79, R66.reuse, P1 ;  /* 0x000000424f00720c */ /* 0x080fe40000fa1670 */
[C---:B------:R-:W-:Y:S04]  /*30a0*/  ISETP.GE.OR P1, PT, R83.reuse, R63, P0 ;  /* 0x0000003f5300720c */ /* 0x040fe80000726670 */
[----:B------:R-:W-:Y:S02]  /*30b0*/  ISETP.LT.OR P4, PT, R83, R66, P1 ;  /* 0x000000425300720c */ /* 0x000fe40000f81670 */
[----:B------:R-:W-:Y:S02]  /*30c0*/  @!P6 IADD3 R16, P2, R78, R193, RZ ;  /* 0x000000c14e10e210 */ /* 0x000fe40007f5e0ff */
[----:B------:R-:W-:Y:S02]  /*30d0*/  @!P6 LEA R14, P1, R189, R72, 0x1 ;  /* 0x00000048bd0ee211 */ /* 0x000fe400078208ff */
[----:B------:R-:W-:Y:S01]  /*30e0*/  @P6 LOP3.LUT R62, R62, 0x100, RZ, 0xfc, !PT ;  /* 0x000001003e3e6812 */ /* 0x000fe200078efcff */
[----:B------:R-:W-:Y:S01]  /*30f0*/  @!P6 IMAD.X R17, R77, 0x1, R194, P2 ;  /* 0x000000014d11e824 */ /* 0x000fe200010e06c2 */
[----:B------:R-:W-:Y:S02]  /*3100*/  @!P6 LEA.HI.X R15, R189, R71, R217, 0x1, P1 ;  /* 0x00000047bd0fe211 */ /* 0x000fe400008f0cd9 */
[----:B--234-:R-:W-:Y:S02]  /*3110*/  @!P5 IADD3 R10, P1, R72, R210, RZ ;  /* 0x000000d2480ad210 */ /* 0x01cfe40007f3e0ff */
[----:B------:R-:W-:Y:S02]  /*3120*/  @!P5 IADD3 R12, P2, R78, R188, RZ ;  /* 0x000000bc4e0cd210 */ /* 0x000fe40007f5e0ff */
[----:B------:R-:W-:Y:S01]  /*3130*/  LOP3.LUT R62, R62, 0xffffff7f, RZ, 0xc0, !PT ;  /* 0xffffff7f3e3e7812 */ /* 0x000fe200078ec0ff */
[----:B------:R-:W-:Y:S01]  /*3140*/  @!P5 IMAD.X R11, R71, 0x1, R211, P1 ;  /* 0x00000001470bd824 */ /* 0x000fe200008e06d3 */
[----:B------:R-:W-:Y:S01]  /*3150*/  @!P4 IADD3 R8, P1, R78, R142, RZ ;  /* 0x0000008e4e08c210 */ /* 0x000fe20007f3e0ff */
[----:B------:R-:W-:Y:S01]  /*3160*/  @!P5 IMAD.X R13, R77, 0x1, R192, P2 ;  /* 0x000000014d0dd824 */ /* 0x000fe200010e06c0 */
[-C--:B------:R-:W-:Y:S02]  /*3170*/  ISETP.GE.OR P2, PT, R93, R63.reuse, P0 ;  /* 0x0000003f5d00720c */ /* 0x080fe40000746670 */
[----:B------:R-:W-:Y:S01]  /*3180*/  @P5 LOP3.LUT R62, R62, 0x80, RZ, 0xfc, !PT ;  /* 0x000000803e3e5812 */ /* 0x000fe200078efcff */
[----:B------:R-:W-:Y:S01]  /*3190*/  @!P4 IMAD.X R9, R77, 0x1, R181, P1 ;  /* 0x000000014d09c824 */ /* 0x000fe200008e06b5 */
[----:B------:R-:W-:Y:S02]  /*31a0*/  ISETP.LT.OR P2, PT, R93, R66, P2 ;  /* 0x000000425d00720c */ /* 0x000fe40001741670 */
[----:B------:R-:W-:Y:S02]  /*31b0*/  @!P4 IADD3 R6, P1, R72, R164, RZ ;  /* 0x000000a44806c210 */ /* 0x000fe40007f3e0ff */
[----:B------:R-:W-:Y:S02]  /*31c0*/  LOP3.LUT R62, R62, 0xffffffbf, RZ, 0xc0, !PT ;  /* 0xffffffbf3e3e7812 */ /* 0x000fe400078ec0ff */
[-C--:B------:R-:W-:Y:S01]  /*31d0*/  ISETP.GE.OR P6, PT, R88, R63.reuse, P0 ;  /* 0x0000003f5800720c */ /* 0x080fe200007c6670 */
[----:B------:R-:W-:Y:S01]  /*31e0*/  @!P4 IMAD.X R7, R71, 0x1, R205, P1 ;  /* 0x000000014707c824 */ /* 0x000fe200008e06cd */
[----:B------:R-:W-:Y:S02]  /*31f0*/  @P4 LOP3.LUT R62, R62, 0x40, RZ, 0xfc, !PT ;  /* 0x000000403e3e4812 */ /* 0x000fe400078efcff */
[----:B------:R-:W-:Y:S02]  /*3200*/  @!P3 IADD3 R4, P1, R78, R184, RZ ;  /* 0x000000b84e04b210 */ /* 0x000fe40007f3e0ff */
[----:B------:R-:W-:Y:S02]  /*3210*/  LOP3.LUT R62, R62, 0xffffffdf, RZ, 0xc0, !PT ;  /* 0xffffffdf3e3e7812 */ /* 0x000fe400078ec0ff */
[----:B------:R-:W-:Y:S01]  /*3220*/  ISETP.LT.OR P6, PT, R88, R66, P6 ;  /* 0x000000425800720c */ /* 0x000fe200037c1670 */
[----:B------:R-:W-:Y:S01]  /*3230*/  @!P3 IMAD.X R5, R77, 0x1, R185, P1 ;  /* 0x000000014d05b824 */ /* 0x000fe200008e06b9 */
[----:B------:R-:W-:Y:S02]  /*3240*/  @!P2 IADD3 R32, P1, R78, R140, RZ ;  /* 0x0000008c4e20a210 */ /* 0x000fe40007f3e0ff */
[----:B------:R-:W-:Y:S02]  /*3250*/  @P3 LOP3.LUT R62, R62, 0x20, RZ, 0xfc, !PT ;  /* 0x000000203e3e3812 */ /* 0x000fe400078efcff */
[-C--:B------:R-:W-:Y:S01]  /*3260*/  ISETP.GE.OR P5, PT, R87, R63.reuse, P0 ;  /* 0x0000003f5700720c */ /* 0x080fe200007a6670 */
[----:B------:R-:W-:Y:S01]  /*3270*/  @!P2 IMAD.X R33, R77, 0x1, R180, P1 ;  /* 0x000000014d21a824 */ /* 0x000fe200008e06b4 */
[----:B------:R-:W-:Y:S02]  /*3280*/  LOP3.LUT R62, R62, 0xffffffef, RZ, 0xc0, !PT ;  /* 0xffffffef3e3e7812 */ /* 0x000fe400078ec0ff */
[-C--:B------:R-:W-:Y:S02]  /*3290*/  ISETP.GE.OR P1, PT, R92, R63.reuse, P0 ;  /* 0x0000003f5c00720c */ /* 0x080fe40000726670 */
[----:B------:R-:W-:Y:S02]  /*32a0*/  @P2 LOP3.LUT R62, R62, 0x10, RZ, 0xfc, !PT ;  /* 0x000000103e3e2812 */ /* 0x000fe400078efcff */
[-C--:B------:R-:W-:Y:S02]  /*32b0*/  ISETP.LT.OR P2, PT, R92, R66.reuse, P1 ;  /* 0x000000425c00720c */ /* 0x080fe40000f41670 */
[----:B------:R-:W-:Y:S02]  /*32c0*/  LOP3.LUT R62, R62, 0xfffffff7, RZ, 0xc0, !PT ;  /* 0xfffffff73e3e7812 */ /* 0x000fe400078ec0ff */
[-C--:B------:R-:W-:Y:S02]  /*32d0*/  ISETP.LT.OR P5, PT, R87, R66.reuse, P5 ;  /* 0x000000425700720c */ /* 0x080fe40002fa1670 */
[CC--:B------:R-:W-:Y:S02]  /*32e0*/  ISETP.GE.OR P4, PT, R86.reuse, R63.reuse, P0 ;  /* 0x0000003f5600720c */ /* 0x0c0fe40000786670 */
[CC--:B------:R-:W-:Y:S02]  /*32f0*/  ISETP.GE.OR P3, PT, R85.reuse, R63.reuse, P0 ;  /* 0x0000003f5500720c */ /* 0x0c0fe40000766670 */
[-C--:B------:R-:W-:Y:S02]  /*3300*/  ISETP.LT.OR P4, PT, R86, R66.reuse, P4 ;  /* 0x000000425600720c */ /* 0x080fe40002781670 */
[----:B------:R-:W-:Y:S02]  /*3310*/  ISETP.LT.OR P3, PT, R85, R66, P3 ;  /* 0x000000425500720c */ /* 0x000fe40001f61670 */
[----:B------:R-:W-:Y:S02]  /*3320*/  @!P2 IADD3 R38, P1, R78, R138, RZ ;  /* 0x0000008a4e26a210 */ /* 0x000fe40007f3e0ff */
[----:B------:R-:W-:Y:S03]  /*3330*/  @P2 LOP3.LUT R62, R62, 0x8, RZ, 0xfc, !PT ;  /* 0x000000083e3e2812 */ /* 0x000fe600078efcff */
[----:B------:R-:W-:Y:S01]  /*3340*/  @!P2 IMAD.X R39, R77, 0x1, R179, P1 ;  /* 0x000000014d27a824 */ /* 0x000fe200008e06b3 */
[CC--:B------:R-:W-:Y:S02]  /*3350*/  ISETP.GE.OR P1, PT, R91.reuse, R63.reuse, P0 ;  /* 0x0000003f5b00720c */ /* 0x0c0fe40000726670 */
[----:B------:R-:W-:Y:S02]  /*3360*/  LOP3.LUT R62, R62, 0xfffffffb, RZ, 0xc0, !PT ;  /* 0xfffffffb3e3e7812 */ /* 0x000fe400078ec0ff */
[----:B------:R-:W-:Y:S11]  /*3370*/  ISETP.LT.OR P2, PT, R91, R66, P1 ;  /* 0x000000425b00720c */ /* 0x000ff60000f41670 */
[----:B------:R-:W-:Y:S02]  /*3380*/  @!UPT UIADD3 URZ, URZ, URZ, URZ ;  /* 0x0000003f3f3ff290 */ /* 0x000fe4000fffe03f */
[----:B------:R-:W-:Y:S02]  /*3390*/  @!P2 IADD3 R42, P1, R78, R136, RZ ;  /* 0x000000884e2aa210 */ /* 0x000fe40007f3e0ff */
[----:B------:R-:W-:Y:S03]  /*33a0*/  @P2 LOP3.LUT R62, R62, 0x4, RZ, 0xfc, !PT ;  /* 0x000000043e3e2812 */ /* 0x000fe600078efcff */
[C---:B------:R-:W-:Y:S01]  /*33b0*/  @!P2 IMAD.X R43, R77.reuse, 0x1, R178, P1 ;  /* 0x000000014d2ba824 */ /* 0x040fe200008e06b2 */
[-C--:B------:R-:W-:Y:S02]  /*33c0*/  ISETP.GE.OR P1, PT, R90, R63.reuse, P0 ;  /* 0x0000003f5a00720c */ /* 0x080fe40000726670 */
[----:B------:R-:W-:Y:S02]  /*33d0*/  LOP3.LUT R62, R62, 0xfffffffd, RZ, 0xc0, !PT ;  /* 0xfffffffd3e3e7812 */ /* 0x000fe400078ec0ff */
[----:B------:R-:W-:Y:S11]  /*33e0*/  ISETP.LT.OR P2, PT, R90, R66, P1 ;  /* 0x000000425a00720c */ /* 0x000ff60000f41670 */
[----:B------:R-:W-:Y:S02]  /*33f0*/  @!UPT UIADD3 URZ, URZ, URZ, URZ ;  /* 0x0000003f3f3ff290 */ /* 0x000fe4000fffe03f */
        /* <DEDUP_REMOVED lines=10> */
[----:B------:R-:W-:Y:S02]  /*34a0*/  @!P6 IADD3 R50, P1, R78, R130, RZ ;  /* 0x000000824e32e210 */ /* 0x000fe40007f3e0ff */
[-C--:B------:R-:W-:Y:S02]  /*34b0*/  ISETP.GE.OR P2, PT, R84, R63.reuse, P0 ;  /* 0x0000003f5400720c */ /* 0x080fe40000746670 */
[----:B------:R-:W-:Y:S01]  /*34c0*/  LOP3.LUT R62, R62, 0xffffdfff, RZ, 0xc0, !PT ;  /* 0xffffdfff3e3e7812 */ /* 0x000fe200078ec0ff */
[C---:B------:R-:W-:Y:S01]  /*34d0*/  @!P6 IMAD.X R51, R77.reuse, 0x1, R176, P1 ;  /* 0x000000014d33e824 */ /* 0x040fe200008e06b0 */
[----:B------:R-:W-:Y:S02]  /*34e0*/  @!P5 IADD3 R52, P1, R78, R128, RZ ;  /* 0x000000804e34d210 */ /* 0x000fe40007f3e0ff */
[----:B------:R-:W-:Y:S02]  /*34f0*/  ISETP.LT.OR P2, PT, R84, R66, P2 ;  /* 0x000000425400720c */ /* 0x000fe40001741670 */
[----:B------:R-:W-:Y:S01]  /*3500*/  @P6 LOP3.LUT R62, R62, 0x2000, RZ, 0xfc, !PT ;  /* 0x000020003e3e6812 */ /* 0x000fe200078efcff */
[C---:B------:R-:W-:Y:S01]  /*3510*/  @!P5 IMAD.X R53, R77.reuse, 0x1, R175, P1 ;  /* 0x000000014d35d824 */ /* 0x040fe200008e06af */
[----:B------:R-:W-:Y:S02]  /*3520*/  @!P4 IADD3 R54, P1, R78, R126, RZ ;  /* 0x0000007e4e36c210 */ /* 0x000fe40007f3e0ff */
[C---:B------:R-:W-:Y:S02]  /*3530*/  LOP3.LUT P6, RZ, R62.reuse, 0x1, RZ, 0xc0, !PT ;  /* 0x000000013eff7812 */ /* 0x040fe400078cc0ff */
[----:B------:R-:W-:Y:S01]  /*3540*/  LOP3.LUT R62, R62, 0xffffbfff, RZ, 0xc0, !PT ;  /* 0xffffbfff3e3e7812 */ /* 0x000fe200078ec0ff */
[C---:B------:R-:W-:Y:S01]  /*3550*/  @!P4 IMAD.X R55, R77.reuse, 0x1, R174, P1 ;  /* 0x000000014d37c824 */ /* 0x040fe200008e06ae */
[C---:B------:R-:W-:Y:S05]  /*3560*/  @!P3 IADD3 R56, P1, R78.reuse, R124, RZ ;  /* 0x0000007c4e38b210 */ /* 0x040fea0007f3e0ff */
[C---:B------:R-:W-:Y:S01]  /*3570*/  @!P3 IMAD.X R57, R77.reuse, 0x1, R173, P1 ;  /* 0x000000014d39b824 */ /* 0x040fe200008e06ad */
[----:B------:R-:W-:Y:S03]  /*3580*/  @!P2 IADD3 R58, P1, R78, R122, RZ ;  /* 0x0000007a4e3aa210 */ /* 0x000fe60007f3e0ff */
[----:B------:R-:W-:Y:S02]  /*3590*/  @P6 LOP3.LUT R62, R62, 0x4000, RZ, 0xfc, !PT ;  /* 0x000040003e3e6812 */ /* 0x000fe400078efcff */
[----:B------:R-:W-:Y:S01]  /*35a0*/  @!P2 IMAD.X R59, R77, 0x1, R172, P1 ;  /* 0x000000014d3ba824 */ /* 0x000fe200008e06ac */
[CC--:B------:R-:W-:Y:S02]  /*35b0*/  ISETP.GE.OR P1, PT, R95.reuse, R63.reuse, P0 ;  /* 0x0000003f5f00720c */ /* 0x0c0fe40000726670 */
[----:B------:R-:W-:Y:S02]  /*35c0*/  ISETP.GE.OR P0, PT, R80, R63, P0 ;  /* 0x0000003f5000720c */ /* 0x000fe40000706670 */
[----:B------:R-:W-:Y:S02]  /*35d0*/  LOP3.LUT P6, RZ, R62, 0x2, RZ, 0xc0, !PT ;  /* 0x000000023eff7812 */ /* 0x000fe400078cc0ff */
[-C--:B------:R-:W-:Y:S02]  /*35e0*/  ISETP.LT.OR P0, PT, R80, R66.reuse, P0 ;  /* 0x000000425000720c */ /* 0x080fe40000701670 */
[----:B------:R-:W-:Y:S02]  /*35f0*/  ISETP.LT.OR P1, PT, R95, R66, P1 ;  /* 0x000000425f00720c */ /* 0x000fe40000f21670 */
[----:B------:R-:W-:Y:S07]  /*3600*/  LOP3.LUT R62, R62, 0xffff7fff, RZ, 0xc0, !PT ;  /* 0xffff7fff3e3e7812 */ /* 0x000fee00078ec0ff */
[----:B------:R-:W-:Y:S02]  /*3610*/  @P6 LOP3.LUT R62, R62, 0x8000, RZ, 0xfc, !PT ;  /* 0x000080003e3e6812 */ /* 0x000fe400078efcff */
[----:B------:R-:W2:Y:S01]  /*3620*/  @!P0 LD.E.128 R28, desc[UR6][R46.64] ;  /* 0x000000062e1c8980 */ /* 0x000ea2000c101d00 */
[----:B------:R-:W-:Y:S01]  /*3630*/  @!P0 IMAD.MOV.U32 R2, RZ, RZ, R72 ;  /* 0x000000ffff028224 */ /* 0x000fe200078e0048 */
[C---:B------:R-:W-:Y:S01]  /*3640*/  LOP3.LUT P6, RZ, R62.reuse, 0x4, RZ, 0xc0, !PT ;  /* 0x000000043eff7812 */ /* 0x040fe200078cc0ff */
[----:B------:R-:W-:Y:S01]  /*3650*/  @!P0 IMAD.MOV.U32 R3, RZ, RZ, R71 ;  /* 0x000000ffff038224 */ /* 0x000fe200078e0047 */
[----:B------:R-:W-:Y:S11]  /*3660*/  LOP3.LUT R62, R62, 0xfffeffff, RZ, 0xc0, !PT ;  /* 0xfffeffff3e3e7812 */ /* 0x000ff600078ec0ff */
[----:B------:R-:W-:Y:S04]  /*3670*/  @P6 LOP3.LUT R62, R62, 0x10000, RZ, 0xfc, !PT ;  /* 0x000100003e3e6812 */ /* 0x000fe800078efcff */
[C---:B------:R-:W-:Y:S02]  /*3680*/  LOP3.LUT P6, RZ, R62.reuse, 0x8, RZ, 0xc0, !PT ;  /* 0x000000083eff7812 */ /* 0x040fe400078cc0ff */
[----:B------:R-:W-:Y:S11]  /*3690*/  LOP3.LUT R62, R62, 0xfffdffff, RZ, 0xc0, !PT ;  /* 0xfffdffff3e3e7812 */ /* 0x000ff600078ec0ff */
[----:B------:R-:W-:Y:S04]  /*36a0*/  @P6 LOP3.LUT R62, R62, 0x20000, RZ, 0xfc, !PT ;  /* 0x000200003e3e6812 */ /* 0x000fe800078efcff */
[C---:B------:R-:W-:Y:S02]  /*36b0*/  LOP3.LUT P6, RZ, R62.reuse, 0x10, RZ, 0xc0, !PT ;  /* 0x000000103eff7812 */ /* 0x040fe400078cc0ff */
[----:B------:R-:W-:Y:S11]  /*36c0*/  LOP3.LUT R62, R62, 0xfffbffff, RZ, 0xc0, !PT ;  /* 0xfffbffff3e3e7812 */ /* 0x000ff600078ec0ff */
[----:B------:R-:W-:Y:S04]  /*36d0*/  @P6 LOP3.LUT R62, R62, 0x40000, RZ, 0xfc, !PT ;  /* 0x000400003e3e6812 */ /* 0x000fe800078efcff */
[C---:B------:R-:W-:Y:S02]  /*36e0*/  LOP3.LUT P6, RZ, R62.reuse, 0x20, RZ, 0xc0, !PT ;  /* 0x000000203eff7812 */ /* 0x040fe400078cc0ff */
[----:B------:R-:W-:Y:S02]  /*36f0*/  LOP3.LUT R62, R62, 0xfffffdff, RZ, 0xc0, !PT ;  /* 0xfffffdff3e3e7812 */ /* 0x000fe400078ec0ff */
[----:B------:R-:W-:Y:S02]  /*3700*/  P2R R0, PR, RZ, 0x40 ;  /* 0x00000040ff007803 */ /* 0x000fe40000000000 */
[----:B------:R-:W-:Y:S02]  /*3710*/  @!P1 IADD3 R60, P6, R78, R120, RZ ;  /* 0x000000784e3c9210 */ /* 0x000fe40007fde0ff */
[----:B------:R-:W-:Y:S03]  /*3720*/  @P0 LOP3.LUT R62, R62, 0x200, RZ, 0xfc, !PT ;  /* 0x000002003e3e0812 */ /* 0x000fe600078efcff */
[----:B------:R-:W-:Y:S01]  /*3730*/  @!P1 IMAD.X R61, R77, 0x1, R167, P6 ;  /* 0x000000014d3d9824 */ /* 0x000fe200030e06a7 */
[----:B------:R-:W-:Y:S01]  /*3740*/  ISETP.NE.AND P6, PT, R0, RZ, PT ;  /* 0x000000ff0000720c */ /* 0x000fe20003fc5270 */
[----:B--2---:R1:W-:Y:S11]  /*3750*/  @!P0 ST.E.128 desc[UR6][R2.64], R28 ;  /* 0x0000001c02008985 */ /* 0x0043f6000c101d06 */
[----:B------:R-:W-:Y:S01]  /*3760*/  @!UPT UIADD3 URZ, URZ, URZ, URZ ;  /* 0x0000003f3f3ff290 */ /* 0x000fe2000fffe03f */
[----:B-1----:R-:W-:Y:S05]  /*3770*/  @!P6 IADD3 R2, P0, R72, R208, RZ ;  /* 0x000000d04802e210 */ /* 0x002fea0007f1e0ff */
[C---:B------:R-:W-:Y:S01]  /*3780*/  @!P6 IMAD.X R3, R71.reuse, 0x1, R209, P0 ;  /* 0x000000014703e824 */ /* 0x040fe200000e06d1 */
[----:B------:R-:W-:Y:S11]  /*3790*/  LOP3.LUT P6, RZ, R62, 0x40000, RZ, 0xc0, !PT ;  /* 0x000400003eff7812 */ /* 0x000ff600078cc0ff */
[----:B------:R-:W-:Y:S02]  /*37a0*/  @!UPT UIADD3 URZ, URZ, URZ, URZ ;  /* 0x0000003f3f3ff290 */ /* 0x000fe4000fffe03f */
[----:B------:R-:W-:Y:S05]  /*37b0*/  @!P6 IADD3 R26, P0, R72, R162, RZ ;  /* 0x000000a2481ae210 */ /* 0x000fea0007f1e0ff */
[C---:B------:R-:W-:Y:S01]  /*37c0*/  @!P6 IMAD.X R27, R71.reuse, 0x1, R204, P0 ;  /* 0x00000001471be824 */ /* 0x040fe200000e06cc */
[C---:B------:R-:W-:Y:S02]  /*37d0*/  LOP3.LUT P0, RZ, R62.reuse, 0x100, RZ, 0xc0, !PT ;  /* 0x000001003eff7812 */ /* 0x040fe4000780c0ff */
[----:B------:R-:W-:Y:S11]  /*37e0*/  LOP3.LUT P6, RZ, R62, 0x20000, RZ, 0xc0, !PT ;  /* 0x000200003eff7812 */ /* 0x000ff600078cc0ff */
[----:B------:R-:W2:Y:S04]  /*37f0*/  @!P0 LD.E.128 R28, desc[UR6][R16.64] ;  /* 0x00000006101c8980 */ /* 0x000ea8000c101d00 */
[----:B--2---:R1:W-:Y:S01]  /*3800*/  @!P0 ST.E.128 desc[UR6][R14.64], R28 ;  /* 0x0000001c0e008985 */ /* 0x0043e2000c101d06 */
[----:B------:R-:W-:Y:S05]  /*3810*/  @!P6 IADD3 R16, P0, R72, R160, RZ ;  /* 0x000000a04810e210 */ /* 0x000fea0007f1e0ff */
[C---:B------:R-:W-:Y:S01]  /*3820*/  @!P6 IMAD.X R17, R71.reuse, 0x1, R203, P0 ;  /* 0x000000014711e824 */ /* 0x040fe200000e06cb */
[----:B------:R-:W-:Y:S11]  /*3830*/  LOP3.LUT P6, RZ, R62, 0x10000, RZ, 0xc0, !PT ;  /* 0x000100003eff7812 */ /* 0x000ff600078cc0ff */
[----:B------:R-:W-:Y:S02]  /*3840*/  @!UPT UIADD3 URZ, URZ, URZ, URZ ;  /* 0x0000003f3f3ff290 */ /* 0x000fe4000fffe03f */
[----:B-1----:R-:W-:Y:S05]  /*3850*/  @!P6 IADD3 R30, P0, R72, R158, RZ ;  /* 0x0000009e481ee210 */ /* 0x002fea0007f1e0ff */
[C---:B------:R-:W-:Y:S01]  /*3860*/  @!P6 IMAD.X R31, R71.reuse, 0x1, R202, P0 ;  /* 0x00000001471fe824 */ /* 0x040fe200000e06ca */
[C---:B------:R-:W-:Y:S02]  /*3870*/  LOP3.LUT P0, RZ, R62.reuse, 0x80, RZ, 0xc0, !PT ;  /* 0x000000803eff7812 */ /* 0x040fe4000780c0ff */
[----:B------:R-:W-:Y:S11]  /*3880*/  LOP3.LUT P6, RZ, R62, 0x8000, RZ, 0xc0, !PT ;  /* 0x000080003eff7812 */ /* 0x000ff600078cc0ff */
[----:B------:R-:W2:Y:S04]  /*3890*/  @!P0 LD.E.128 R12, desc[UR6][R12.64] ;  /* 0x000000060c0c8980 */ /* 0x000ea8000c101d00 */
[----:B--2---:R1:W-:Y:S02]  /*38a0*/  @!P0 ST.E.128 desc[UR6][R10.64], R12 ;  /* 0x0000000c0a008985 */ /* 0x0043e4000c101d06 */
[----:B-1----:R-:W-:Y:S05]  /*38b0*/  @!P6 IADD3 R14, P0, R72, R206, RZ ;  /* 0x000000ce480ee210 */ /* 0x002fea0007f1e0ff */
[C---:B------:R-:W-:Y:S01]  /*38c0*/  @!P6 IMAD.X R15, R71.reuse, 0x1, R207, P0 ;  /* 0x00000001470fe824 */ /* 0x040fe200000e06cf */
[----:B------:R-:W-:Y:S11]  /*38d0*/  LOP3.LUT P6, RZ, R62, 0x4000, RZ, 0xc0, !PT ;  /* 0x000040003eff7812 */ /* 0x000ff600078cc0ff */
[----:B------:R-:W-:Y:S02]  /*38e0*/  @!UPT UIADD3 URZ, URZ, URZ, URZ ;  /* 0x0000003f3f3ff290 */ /* 0x000fe4000fffe03f */
[----:B------:R-:W-:Y:S05]  /*38f0*/  @!P6 IADD3 R28, P0, R72, R156, RZ ;  /* 0x0000009c481ce210 */ /* 0x000fea0007f1e0ff */
[C---:B------:R-:W-:Y:S01]  /*3900*/  @!P6 IMAD.X R29, R71.reuse, 0x1, R201, P0 ;  /* 0x00000001471de824 */ /* 0x040fe200000e06c9 */
[C---:B------:R-:W-:Y:S02]  /*3910*/  LOP3.LUT P0, RZ, R62.reuse, 0x40, RZ, 0xc0, !PT ;  /* 0x000000403eff7812 */ /* 0x040fe4000780c0ff */
[C---:B------:R-:W-:Y:S02]  /*3920*/  LOP3.LUT P6, RZ, R62.reuse, 0x2000, RZ, 0xc0, !PT ;  /* 0x000020003eff7812 */ /* 0x040fe400078cc0ff */
[----:B------:R-:W-:Y:S09]  /*3930*/  LOP3.LUT R62, R62, 0xfffffbff, RZ, 0xc0, !PT ;  /* 0xfffffbff3e3e7812 */ /* 0x000ff200078ec0ff */
[----:B------:R-:W2:Y:S02]  /*3940*/  @!P0 LD.E.128 R8, desc[UR6][R8.64] ;  /* 0x0000000608088980 */ /* 0x000ea4000c101d00 */
[----:B------:R-:W-:Y:S02]  /*3950*/  @P6 LOP3.LUT R62, R62, 0x400, RZ, 0xfc, !PT ;  /* 0x000004003e3e6812 */ /* 0x000fe400078efcff */
[----:B--2---:R1:W-:Y:S01]  /*3960*/  @!P0 ST.E.128 desc[UR6][R6.64], R8 ;  /* 0x0000000806008985 */ /* 0x0043e2000c101d06 */
[----:B------:R-:W-:Y:S05]  /*3970*/  @!P6 IADD3 R12, P0, R72, R154, RZ ;  /* 0x0000009a480ce210 */ /* 0x000fea0007f1e0ff */
[C---:B------:R-:W-:Y:S01]  /*3980*/  @!P6 IMAD.X R13, R71.reuse, 0x1, R200, P0 ;  /* 0x00000001470de824 */ /* 0x040fe200000e06c8 */
[C---:B------:R-:W-:Y:S02]  /*3990*/  LOP3.LUT P6, RZ, R62.reuse, 0x2, RZ, 0xc0, !PT ;  /* 0x000000023eff7812 */ /* 0x040fe400078cc0ff */
[----:B------:R-:W-:Y:S02]  /*39a0*/  LOP3.LUT R62, R62, 0xfffff7ff, RZ, 0xc0, !PT ;  /* 0xfffff7ff3e3e7812 */ /* 0x000fe400078ec0ff */
[----:B------:R-:W-:Y:S05]  /*39b0*/  @!P5 IADD3 R36, P0, R72, R152, RZ ;  /* 0x000000984824d210 */ /* 0x000fea0007f1e0ff */
[C---:B------:R-:W-:Y:S04]  /*39c0*/  @!P5 IMAD.X R37, R71.reuse, 0x1, R199, P0 ;  /* 0x000000014725d824 */ /* 0x040fe800000e06c7 */
[----:B------:R-:W-:Y:S04]  /*39d0*/  @P6 LOP3.LUT R62, R62, 0x800, RZ, 0xfc, !PT ;  /* 0x000008003e3e6812 */ /* 0x000fe800078efcff */
[C---:B------:R-:W-:Y:S02]  /*39e0*/  LOP3.LUT P6, RZ, R62.reuse, 0x4, RZ, 0xc0, !PT ;  /* 0x000000043eff7812 */ /* 0x040fe400078cc0ff */
[----:B------:R-:W-:Y:S11]  /*39f0*/  LOP3.LUT R62, R62, 0xffffefff, RZ, 0xc0, !PT ;  /* 0xffffefff3e3e7812 */ /* 0x000ff600078ec0ff */
[----:B------:R-:W-:Y:S04]  /*3a00*/  @P6 LOP3.LUT R62, R62, 0x1000, RZ, 0xfc, !PT ;  /* 0x000010003e3e6812 */ /* 0x000fe800078efcff */
[C---:B------:R-:W-:Y:S02]  /*3a10*/  LOP3.LUT P0, RZ, R62.reuse, 0x20, RZ, 0xc0, !PT ;  /* 0x000000203eff7812 */ /* 0x040fe4000780c0ff */
[----:B------:R-:W-:Y:S11]  /*3a20*/  LOP3.LUT P6, RZ, R62, 0x8, RZ, 0xc0, !PT ;  /* 0x000000083eff7812 */ /* 0x000ff600078cc0ff */
[----:B-1----:R-:W2:Y:S04]  /*3a30*/  @!P0 LD.E.128 R4, desc[UR6][R4.64] ;  /* 0x0000000604048980 */ /* 0x002ea8000c101d00 */
[----:B--2---:R1:W-:Y:S02]  /*3a40*/  @!P0 ST.E.128 desc[UR6][R2.64], R4 ;  /* 0x0000000402008985 */ /* 0x0043e4000c101d06 */
[C---:B-1----:R-:W-:Y:S05]  /*3a50*/  @!P4 IADD3 R2, P0, R72.reuse, R150, RZ ;  /* 0x000000964802c210 */ /* 0x042fea0007f1e0ff */
[C---:B------:R-:W-:Y:S01]  /*3a60*/  @!P4 IMAD.X R3, R71.reuse, 0x1, R198, P0 ;  /* 0x000000014703c824 */ /* 0x040fe200000e06c6 */
[----:B------:R-:W-:Y:S05]  /*3a70*/  @!P3 IADD3 R34, P0, R72, R148, RZ ;  /* 0x000000944822b210 */ /* 0x000fea0007f1e0ff */
[C---:B------:R-:W-:Y:S01]  /*3a80*/  @!P3 IMAD.X R35, R71.reuse, 0x1, R197, P0 ;  /* 0x000000014723b824 */ /* 0x040fe200000e06c5 */
[----:B------:R-:W-:Y:S11]  /*3a90*/  LOP3.LUT P0, RZ, R62, 0x10, RZ, 0xc0, !PT ;  /* 0x000000103eff7812 */ /* 0x000ff6000780c0ff */
[----:B------:R-:W-:Y:S02]  /*3aa0*/  @!UPT UIADD3 URZ, URZ, URZ, URZ ;  /* 0x0000003f3f3ff290 */ /* 0x000fe4000fffe03f */
[----:B------:R-:W2:Y:S04]  /*3ab0*/  @!P0 LD.E.128 R4, desc[UR6][R32.64] ;  /* 0x0000000620048980 */ /* 0x000ea8000c101d00 */
[----:B--2---:R1:W-:Y:S04]  /*3ac0*/  @!P0 ST.E.128 desc[UR6][R26.64], R4 ;  /* 0x000000041a008985 */ /* 0x0043e8000c101d06 */
[----:B------:R-:W2:Y:S01]  /*3ad0*/  @!P6 LD.E.128 R8, desc[UR6][R38.64] ;  /* 0x000000062608e980 */ /* 0x000ea2000c101d00 */
[C---:B-1----:R-:W-:Y:S05]  /*3ae0*/  @!P2 IADD3 R26, P0, R72.reuse, R146, RZ ;  /* 0x00000092481aa210 */ /* 0x042fea0007f1e0ff */
[C---:B------:R-:W-:Y:S01]  /*3af0*/  @!P2 IMAD.X R27, R71.reuse, 0x1, R196, P0 ;  /* 0x00000001471ba824 */ /* 0x040fe200000e06c4 */
[----:B------:R-:W-:Y:S05]  /*3b00*/  @!P1 IADD3 R32, P0, R72, R144, RZ ;  /* 0x0000009048209210 */ /* 0x000fea0007f1e0ff */
[----:B------:R-:W-:Y:S01]  /*3b10*/  @!P1 IMAD.X R33, R71, 0x1, R195, P0 ;  /* 0x0000000147219824 */ /* 0x000fe200000e06c3 */
[C---:B------:R-:W-:Y:S01]  /*3b20*/  LOP3.LUT P0, RZ, R62.reuse, 0x1, RZ, 0xc0, !PT ;  /* 0x000000013eff7812 */ /* 0x040fe2000780c0ff */
[----:B--2---:R-:W-:Y:S01]  /*3b30*/  @!P6 ST.E.128 desc[UR6][R16.64], R8 ;  /* 0x000000081000e985 */ /* 0x004fe2000c101d06 */
[C---:B------:R-:W-:Y:S11]  /*3b40*/  LOP3.LUT P6, RZ, R62.reuse, 0x1000, RZ, 0xc0, !PT ;  /* 0x000010003eff7812 */ /* 0x040ff600078cc0ff */
[----:B------:R-:W-:Y:S02]  /*3b50*/  @!UPT UIADD3 URZ, URZ, URZ, URZ ;  /* 0x0000003f3f3ff290 */ /* 0x000fe4000fffe03f */
[----:B------:R-:W2:Y:S04]  /*3b60*/  @!P6 LD.E.128 R4, desc[UR6][R42.64] ;  /* 0x000000062a04e980 */ /* 0x000ea8000c101d00 */
[----:B--2---:R1:W-:Y:S01]  /*3b70*/  @!P6 ST.E.128 desc[UR6][R30.64], R4 ;  /* 0x000000041e00e985 */ /* 0x0043e2000c101d06 */
[C---:B------:R-:W-:Y:S11]  /*3b80*/  LOP3.LUT P6, RZ, R62.reuse, 0x800, RZ, 0xc0, !PT ;  /* 0x000008003eff7812 */ /* 0x040ff600078cc0ff */
[----:B------:R-:W-:Y:S02]  /*3b90*/  @!UPT UIADD3 URZ, URZ, URZ, URZ ;  /* 0x0000003f3f3ff290 */ /* 0x000fe4000fffe03f */
[----:B-1----:R-:W2:Y:S04]  /*3ba0*/  @!P6 LD.E.128 R4, desc[UR6][R44.64] ;  /* 0x000000062c04e980 */ /* 0x002ea8000c101d00 */
[----:B--2---:R1:W-:Y:S01]  /*3bb0*/  @!P6 ST.E.128 desc[UR6][R14.64], R4 ;  /* 0x000000040e00e985 */ /* 0x0043e2000c101d06 */
[----:B------:R-:W-:Y:S03]  /*3bc0*/  LOP3.LUT P6, RZ, R62, 0x400, RZ, 0xc0, !PT ;  /* 0x000004003eff7812 */ /* 0x000fe600078cc0ff */
[----:B-1----:R-:W2:Y:S04]  /*3bd0*/  @!P0 LD.E.128 R4, desc[UR6][R48.64] ;  /* 0x0000000630048980 */ /* 0x002ea8000c101d00 */
[----:B--2---:R1:W-:Y:S06]  /*3be0*/  @!P0 ST.E.128 desc[UR6][R28.64], R4 ;  /* 0x000000041c008985 */ /* 0x0043ec000c101d06 */
[----:B-1----:R-:W2:Y:S04]  /*3bf0*/  @!P6 LD.E.128 R28, desc[UR6][R50.64] ;  /* 0x00000006321ce980 */ /* 0x002ea8000c101d00 */
[----:B--2---:R1:W-:Y:S04]  /*3c00*/  @!P6 ST.E.128 desc[UR6][R12.64], R28 ;  /* 0x0000001c0c00e985 */ /* 0x0043e8000c101d06 */
[----:B-1----:R-:W2:Y:S04]  /*3c10*/  @!P5 LD.E.128 R12, desc[UR6][R52.64] ;  /* 0x00000006340cd980 */ /* 0x002ea8000c101d00 */
[----:B--2---:R-:W-:Y:S04]  /*3c20*/  @!P5 ST.E.128 desc[UR6][R36.64], R12 ;  /* 0x0000000c2400d985 */ /* 0x004fe8000c101d06 */
[----:B------:R-:W2:Y:S04]  /*3c30*/  @!P4 LD.E.128 R8, desc[UR6][R54.64] ;  /* 0x000000063608c980 */ /* 0x000ea8000c101d00 */
[----:B--2---:R-:W-:Y:S04]  /*3c40*/  @!P4 ST.E.128 desc[UR6][R2.64], R8 ;  /* 0x000000080200c985 */ /* 0x004fe8000c101d06 */
[----:B------:R-:W2:Y:S04]  /*3c50*/  @!P3 LD.E.128 R4, desc[UR6][R56.64] ;  /* 0x000000063804b980 */ /* 0x000ea8000c101d00 */
[----:B--2---:R1:W-:Y:S04]  /*3c60*/  @!P3 ST.E.128 desc[UR6][R34.64], R4 ;  /* 0x000000042200b985 */ /* 0x0043e8000c101d06 */
[----:B-1----:R-:W2:Y:S04]  /*3c70*/  @!P2 LD.E.128 R4, desc[UR6][R58.64] ;  /* 0x000000063a04a980 */ /* 0x002ea8000c101d00 */
[----:B--2---:R1:W-:Y:S04]  /*3c80*/  @!P2 ST.E.128 desc[UR6][R26.64], R4 ;  /* 0x000000041a00a985 */ /* 0x0043e8000c101d06 */
[----:B-1----:R-:W2:Y:S04]  /*3c90*/  @!P1 LD.E.128 R4, desc[UR6][R60.64] ;  /* 0x000000063c049980 */ /* 0x002ea8000c101d00 */
[----:B--2---:R1:W-:Y:S04]  /*3ca0*/  @!P1 ST.E.128 desc[UR6][R32.64], R4 ;  /* 0x0000000420009985 */ /* 0x0043e8000c101d06 */
[----:B------:R-:W2:Y:S04]  /*3cb0*/  LD.E R0, desc[UR6][R24.64+0x130] ;  /* 0x0001300618007980 */ /* 0x000ea8000c101900 */
[----:B------:R-:W3:Y:S01]  /*3cc0*/  LD.E R12, desc[UR6][R24.64+0xd0] ;  /* 0x0000d006180c7980 */ /* 0x000ee2000c101900 */
[----:B--2---:R-:W-:Y:S05]  /*3cd0*/  IMAD.U32 R0, R0, -0x100, RZ ;  /* 0xffffff0000007824 */ /* 0x004fea00078e00ff */
[C---:B------:R-:W-:Y:S04]  /*3ce0*/  LEA R78, P0, R0.reuse, R46, 0x1 ;  /* 0x0000002e004e7211 */ /* 0x040fe800078008ff */
[----:B------:R-:W-:Y:S02]  /*3cf0*/  LEA.HI.X.SX32 R77, R0, R47, 0x1, P0 ;  /* 0x0000002f004d7211 */ /* 0x000fe400000f0eff */
[----:B---3--:R-:W-:Y:S11]  /*3d00*/  ISETP.NE.AND P0, PT, R12, RZ, PT ;  /* 0x000000ff0c00720c */ /* 0x008ff60003f05270 */
[----:B------:R-:W-:Y:S02]  /*3d10*/  @!UPT UIADD3 URZ, URZ, URZ, URZ ;  /* 0x0000003f3f3ff290 */ /* 0x000fe4000fffe03f */
[----:B-1----:R-:W-:Y:S05]  /*3d20*/  @!P0 BRA `(.L_x_957) ;  /* 0x000000a800948947 */ /* 0x002fea0003800000 */
[----:B------:R-:W2:Y:S01]  /*3d30*/  LD.E.U8 R0, desc[UR6][R24.64+0x1b3] ;  /* 0x0001b30618007980 */ /* 0x000ea2000c101100 */
[----:B------:R-:W-:Y:S03]  /*3d40*/  ISETP.GE.AND P0, PT, R80, R63, PT ;  /* 0x0000003f5000720c */ /* 0x000fe60003f06270 */
[----:B------:R1:W5:Y:S01]  /*3d50*/  LD.E R42, desc[UR6][R24.64+0xc0] ;  /* 0x0000c006182a7980 */ /* 0x000362000c101900 */
[----:B--2---:R-:W-:Y:S11]  /*3d60*/  ISETP.NE.AND P1, PT, R0, RZ, PT ;  /* 0x000000ff0000720c */ /* 0x004ff60003f25270 */
[----:B------:R-:W-:Y:S02]  /*3d70*/  @!UPT UIADD3 URZ, URZ, URZ, URZ ;  /* 0x0000003f3f3ff290 */ /* 0x000fe4000fffe03f */
[----:B-1----:R-:W-:Y:S05]  /*3d80*/  @!P1 BRA `(.L_x_958) ;  /* 0x00000040009c9947 */ /* 0x002fea0003800000 */
[----:B-----5:R-:W-:Y:S01]  /*3d90*/  ISETP.GE.OR P0, PT, R132, R42, P0 ;  /* 0x0000002a8400720c */ /* 0x020fe20000706670 */
[----:B------:R-:W-:Y:S01]  /*3da0*/  BSSY B0, `(.L_x_959) ;  /* 0x0000041000007945 */ /* 0x000fe20003800000 */
[-C--:B------:R-:W-:Y:S02]  /*3db0*/  ISETP.GE.AND P4, PT, R82, R63.reuse, PT ;  /* 0x0000003f5200720c */ /* 0x080fe40003f86270 */
[----:B------:R-:W-:Y:S02]  /*3dc0*/  ISETP.LT.OR P0, PT, R80, R66, P0 ;  /* 0x000000425000720c */ /* 0x000fe40000701670 */
[-C--:B------:R-:W-:Y:S02]  /*3dd0*/  ISETP.GE.AND P1, PT, R79, R63.reuse, PT ;  /* 0x0000003f4f00720c */ /* 0x080fe40003f26270 */
[-C--:B------:R-:W-:Y:S02]  /*3de0*/  ISETP.GE.OR P4, PT, R132, R42.reuse, P4 ;  /* 0x0000002a8400720c */ /* 0x080fe40002786670 */
[-C--:B------:R-:W-:Y:S02]  /*3df0*/  ISETP.GE.AND P5, PT, R83, R63.reuse, PT ;  /* 0x0000003f5300720c */ /* 0x080fe40003fa6270 */
[-C--:B------:R-:W-:Y:S02]  /*3e00*/  ISETP.GE.AND P2, PT, R94, R63.reuse, PT ;  /* 0x0000003f5e00720c */ /* 0x080fe40003f46270 */
[----:B------:R-:W-:Y:S02]  /*3e10*/  ISETP.GE.AND P3, PT, R93, R63, PT ;  /* 0x0000003f5d00720c */ /* 0x000fe40003f66270 */
[----:B------:R-:W-:Y:S02]  /*3e20*/  ISETP.GE.OR P1, PT, R132, R42, P1 ;  /* 0x0000002a8400720c */ /* 0x000fe40000f26670 */
[----:B------:R-:W-:Y:S01]  /*3e30*/  ISETP.LT.OR P4, PT, R82, R66, P4 ;  /* 0x000000425200720c */ /* 0x000fe20002781670 */
[----:B------:R-:W-:Y:S01]  /*3e40*/  @!UPT UIADD3 URZ, URZ, URZ, URZ ;  /* 0x0000003f3f3ff290 */ /* 0x000fe2000fffe03f */
[----:B------:R-:W-:Y:S11]  /*3e50*/  @P0 BRA `(.L_x_960) ;  /* 0x0000000000d40947 */ /* 0x000ff60003800000 */
[----:B------:R-:W-:Y:S01]  /*3e60*/  MOV R4, R70 ;  /* 0x0000004600047202 */ /* 0x000fe20000000f00 */
[----:B------:R-:W-:Y:S01]  /*3e70*/  IMAD.MOV.U32 R5, RZ, RZ, R69 ;  /* 0x000000ffff057224 */ /* 0x000fe200078e0045 */
[----:B------:R-:W-:Y:S04]  /*3e80*/  ISETP.GE.AND P0, PT, R132, R12, PT ;  /* 0x0000000c8400720c */ /* 0x000fe80003f06270 */
[----:B------:R1:W2:Y:S09]  /*3e90*/  LD.E.128 R8, desc[UR6][R4.64] ;  /* 0x0000000604087980 */ /* 0x0002b2000c101d00 */
[----:B------:R-:W-:Y:S01]  /*3ea0*/  @!P0 MOV R2, R19 ;  /* 0x0000001300028202 */ /* 0x000fe20000000f00 */
[----:B------:R-:W-:Y:S06]  /*3eb0*/  @!P0 IMAD.MOV.U32 R3, RZ, RZ, R18 ;  /* 0x000000ffff038224 */ /* 0x000fec00078e0012 */
[----:B------:R-:W3:Y:S01]  /*3ec0*/  @!P0 LD.E.64 R2, desc[UR6][R2.64] ;  /* 0x0000000602028980 */ /* 0x000ee2000c101b00 */
[----:B-1----:R-:W-:Y:S01]  /*3ed0*/  @!P0 MOV R4, R41 ;  /* 0x0000002900048202 */ /* 0x002fe20000000f00 */
[----:B------:R-:W-:Y:S05]  /*3ee0*/  @!P0 IMAD.MOV.U32 R5, RZ, RZ, R40 ;  /* 0x000000ffff058224 */ /* 0x000fea00078e0028 */
[----:B------:R3:W4:Y:S01]  /*3ef0*/  @!P0 LD.E.64 R16, desc[UR6][R4.64] ;  /* 0x0000000604108980 */ /* 0x000722000c101b00 */
[----:B--2---:R-:W-:Y:S02]  /*3f00*/  @!P0 LOP3.LUT R0, R8, 0xffff0000, RZ, 0xc0, !PT ;  /* 0xffff000008008812 */ /* 0x004fe400078ec0ff */
[C---:B---3--:R-:W-:Y:S01]  /*3f10*/  @!P0 SHF.L.U32 R4, R2.reuse, 0x10, RZ ;  /* 0x0000001002048819 */ /* 0x048fe200000006ff */
[C---:B------:R-:W-:Y:S01]  /*3f20*/  @!P0 IMAD.U32 R7, R3.reuse, 0x10000, RZ ;  /* 0x0001000003078824 */ /* 0x040fe200078e00ff */
[----:B------:R-:W-:Y:S02]  /*3f30*/  @!P0 LOP3.LUT R5, R2, 0xffff0000, RZ, 0xc0, !PT ;  /* 0xffff000002058812 */ /* 0x000fe400078ec0ff */
[----:B------:R-:W-:Y:S01]  /*3f40*/  @!P0 LOP3.LUT R6, R3, 0xffff0000, RZ, 0xc0, !PT ;  /* 0xffff000003068812 */ /* 0x000fe200078ec0ff */
[----:B------:R-:W-:Y:S01]  /*3f50*/  @!P0 IMAD.U32 R3, R8, 0x10000, RZ ;  /* 0x0001000008038824 */ /* 0x000fe200078e00ff */
[----:B------:R-:W-:Y:S02]  /*3f60*/  @!P0 LOP3.LUT R2, R9, 0xffff0000, RZ, 0xc0, !PT ;  /* 0xffff000009028812 */ /* 0x000fe400078ec0ff */
[C---:B----4-:R-:W-:Y:S02]  /*3f70*/  @!P0 SHF.L.U32 R13, R16.reuse, 0x10, RZ ;  /* 0x00000010100d8819 */ /* 0x050fe400000006ff */
[----:B------:R-:W-:Y:S02]  /*3f80*/  @!P0 LOP3.LUT R14, R16, 0xffff0000, RZ, 0xc0, !PT ;  /* 0xffff0000100e8812 */ /* 0x000fe400078ec0ff */
[C---:B------:R-:W-:Y:S01]  /*3f90*/  @!P0 SHF.L.U32 R15, R17.reuse, 0x10, RZ ;  /* 0x00000010110f8819 */ /* 0x040fe200000006ff */
[C---:B------:R-:W-:Y:S01]  /*3fa0*/  @!P0 FMUL.FTZ R23, R0.reuse, R13 ;  /* 0x0000000d00178220 */ /* 0x040fe20000410000 */
[----:B------:R-:W-:Y:S01]  /*3fb0*/  @!P0 LOP3.LUT R16, R17, 0xffff0000, RZ, 0xc0, !PT ;  /* 0xffff000011108812 */ /* 0x000fe200078ec0ff */
[----:B------:R-:W-:Y:S01]  /*3fc0*/  @!P0 FMUL.FTZ R0, R0, R4 ;  /* 0x0000000400008220 */ /* 0x000fe20000410000 */
[----:B------:R-:W-:Y:S01]  /*3fd0*/  @!P0 FMUL.FTZ R17, R2, R14 ;  /* 0x0000000e02118220 */ /* 0x000fe20000410000 */
[----:B------:R-:W-:Y:S01]  /*3fe0*/  @!P0 FFMA.FTZ R28, R3, R4, -R23 ;  /* 0x00000004031c8223 */ /* 0x000fe20000010817 */
[----:B------:R-:W-:Y:S01]  /*3ff0*/  @!P0 LOP3.LUT R4, R11, 0xffff0000, RZ, 0xc0, !PT ;  /* 0xffff00000b048812 */ /* 0x000fe200078ec0ff */
[----:B------:R-:W-:Y:S01]  /*4000*/  @!P0 FFMA.FTZ R0, R13, R3, R0 ;  /* 0x000000030d008223 */ /* 0x000fe20000010000 */
[----:B------:R-:W-:Y:S01]  /*4010*/  @!P0 LOP3.LUT R3, R10, 0xffff0000, RZ, 0xc0, !PT ;  /* 0xffff00000a038812 */ /* 0x000fe200078ec0ff */
[----:B------:R-:W-:Y:S02]  /*4020*/  @!P0 IMAD.U32 R13, R9, 0x10000, RZ ;  /* 0x00010000090d8824 */ /* 0x000fe400078e00ff */
[-C--:B------:R-:W-:Y:S01]  /*4030*/  @!P0 FMUL.FTZ R2, R2, R5.reuse ;  /* 0x0000000502028220 */ /* 0x080fe20000410000 */
[----:B------:R-:W-:Y:S01]  /*4040*/  @!P0 FMUL.FTZ R26, R4, R16 ;  /* 0x00000010041a8220 */ /* 0x000fe20000410000 */
[----:B------:R-:W-:Y:S01]  /*4050*/  @!P0 F2FP.BF16.F32.PACK_AB R0, R0, R28 ;  /* 0x0000001c0000823e */ /* 0x000fe200000010ff */
[----:B------:R-:W-:Y:S01]  /*4060*/  @!P0 FFMA.FTZ R27, R13, R5, -R17 ;  /* 0x000000050d1b8223 */ /* 0x000fe20000010811 */
[----:B------:R-:W-:Y:S01]  /*4070*/  @!P0 SHF.L.U32 R5, R10, 0x10, RZ ;  /* 0x000000100a058819 */ /* 0x000fe200000006ff */
[----:B------:R-:W-:Y:S01]  /*4080*/  @!P0 FMUL.FTZ R23, R3, R15 ;  /* 0x0000000f03178220 */ /* 0x000fe20000410000 */
[----:B------:R-:W-:Y:S01]  /*4090*/  @!P0 SHF.L.U32 R17, R11, 0x10, RZ ;  /* 0x000000100b118819 */ /* 0x000fe200000006ff */
[----:B------:R-:W-:Y:S01]  /*40a0*/  @!P0 FMUL.FTZ R3, R3, R7 ;  /* 0x0000000703038220 */ /* 0x000fe20000410000 */
[-C--:B------:R-:W-:Y:S01]  /*40b0*/  @!P0 FMUL.FTZ R4, R4, R6.reuse ;  /* 0x0000000604048220 */ /* 0x080fe20000410000 */
[----:B------:R-:W-:Y:S01]  /*40c0*/  @!P0 FFMA.FTZ R2, R14, R13, R2 ;  /* 0x0000000d0e028223 */ /* 0x000fe20000010002 */
[----:B------:R-:W-:Y:S01]  /*40d0*/  @!P0 FFMA.FTZ R23, R5, R7, -R23 ;  /* 0x0000000705178223 */ /* 0x000fe20000010817 */
[----:B------:R-:W-:Y:S01]  /*40e0*/  @!P0 FFMA.FTZ R3, R15, R5, R3 ;  /* 0x000000050f038223 */ /* 0x000fe20000010003 */
[----:B------:R-:W-:Y:S01]  /*40f0*/  @!P0 FFMA.FTZ R26, R17, R6, -R26 ;  /* 0x00000006111a8223 */ /* 0x000fe2000001081a */
[----:B------:R-:W-:Y:S01]  /*4100*/  MOV R6, R68 ;  /* 0x0000004400067202 */ /* 0x000fe20000000f00 */
[----:B------:R-:W-:Y:S01]  /*4110*/  @!P0 FFMA.FTZ R4, R16, R17, R4 ;  /* 0x0000001110048223 */ /* 0x000fe20000010004 */
[----:B------:R-:W-:Y:S01]  /*4120*/  @!P0 F2FP.BF16.F32.PACK_AB R2, R2, R27 ;  /* 0x0000001b0202823e */ /* 0x000fe200000010ff */
[----:B------:R-:W-:Y:S01]  /*4130*/  @!P0 IMAD.MOV.U32 R8, RZ, RZ, R0 ;  /* 0x000000ffff088224 */ /* 0x000fe200078e0000 */
[----:B------:R-:W-:Y:S01]  /*4140*/  @!P0 F2FP.BF16.F32.PACK_AB R3, R3, R23 ;  /* 0x000000170303823e */ /* 0x000fe200000010ff */
[----:B------:R-:W-:Y:S01]  /*4150*/  IMAD.MOV.U32 R7, RZ, RZ, R67 ;  /* 0x000000ffff077224 */ /* 0x000fe200078e0043 */
[----:B------:R-:W-:Y:S02]  /*4160*/  @!P0 F2FP.BF16.F32.PACK_AB R4, R4, R26 ;  /* 0x0000001a0404823e */ /* 0x000fe400000010ff */
[----:B------:R-:W-:Y:S02]  /*4170*/  @!P0 MOV R9, R2 ;  /* 0x0000000200098202 */ /* 0x000fe40000000f00 */
[----:B------:R-:W-:Y:S02]  /*4180*/  @!P0 MOV R10, R3 ;  /* 0x00000003000a8202 */ /* 0x000fe40000000f00 */
[----:B------:R-:W-:Y:S05]  /*4190*/  @!P0 MOV R11, R4 ;  /* 0x00000004000b8202 */ /* 0x000fea0000000f00 */
[----:B------:R1:W-:Y:S02]  /*41a0*/  ST.E.128 desc[UR6][R6.64], R8 ;  /* 0x0000000806007985 */ /* 0x0003e4000c101d06 */
.L_x_960:
[----:B------:R-:W-:Y:S05]  /*41b0*/  BSYNC B0 ;  /* 0x0000000000007941 */ /* 0x000fea0003800000 */
.L_x_959:
[----:B------:R-:W-:Y:S04]  /*41c0*/  BSSY B0, `(.L_x_961) ;  /* 0x0000039000007945 */ /* 0x000fe80003800000 */
[----:B------:R-:W-:Y:S05]  /*41d0*/  @P4 BRA `(.L_x_962) ;  /* 0x0000000000dc4947 */ /* 0x000fea0003800000 */
[----:B------:R-:W-:Y:S02]  /*41e0*/  ISETP.GE.AND P0, PT, R132, R12, PT ;  /* 0x0000000c8400720c */ /* 0x000fe40003f06270 */
[C---:B-1----:R-:W-:Y:S04]  /*41f0*/  LEA R8, P4, R228.reuse, R70, 0x1 ;  /* 0x00000046e4087211 */ /* 0x042fe800078808ff */
[----:B------:R-:W-:Y:S06]  /*4200*/  LEA.HI.X R9, R228, R69, R247, 0x1, P4 ;  /* 0x00000045e4097211 */ /* 0x000fec00020f0cf7 */
[----:B------:R-:W2:Y:S01]  /*4210*/  LD.E.128 R8, desc[UR6][R8.64] ;  /* 0x0000000608087980 */ /* 0x000ea2000c101d00 */
[C---:B------:R-:W-:Y:S01]  /*4220*/  @!P0 SHF.L.U64.HI R0, R113.reuse, 0x1, R243 ;  /* 0x0000000171008819 */ /* 0x040fe200000102f3 */
[----:B------:R-:W-:Y:S05]  /*4230*/  @!P0 IMAD.SHL.U32 R4, R113, 0x2, RZ ;  /* 0x0000000271048824 */ /* 0x000fea00078e00ff */
[C---:B------:R-:W-:Y:S02]  /*4240*/  @!P0 IADD3 R2, P6, R4.reuse, R19, RZ ;  /* 0x0000001304028210 */ /* 0x040fe40007fde0ff */
[----:B------:R-:W-:Y:S03]  /*4250*/  @!P0 IADD3 R4, P4, R4, R41, RZ ;  /* 0x0000002904048210 */ /* 0x000fe60007f9e0ff */
[C---:B------:R-:W-:Y:S01]  /*4260*/  @!P0 IMAD.X R3, R0.reuse, 0x1, R18, P6 ;  /* 0x0000000100038824 */ /* 0x040fe200030e0612 */
[----:B------:R-:W-:Y:S05]  /*4270*/  @!P0 IADD3.X R5, R0, R40, RZ, P4, !PT ;  /* 0x0000002800058210 */ /* 0x000fea00027fe4ff */
[----:B------:R-:W3:Y:S06]  /*4280*/  @!P0 LD.E.64 R16, desc[UR6][R4.64] ;  /* 0x0000000604108980 */ /* 0x000eec000c101b00 */
[----:B------:R-:W4:Y:S01]  /*4290*/  @!P0 LD.E.64 R2, desc[UR6][R2.64] ;  /* 0x0000000602028980 */ /* 0x000f22000c101b00 */
[----:B--2---:R-:W-:Y:S02]  /*42a0*/  @!P0 LOP3.LUT R0, R8, 0xffff0000, RZ, 0xc0, !PT ;  /* 0xffff000008008812 */ /* 0x004fe400078ec0ff */
[C---:B---3--:R-:W-:Y:S01]  /*42b0*/  @!P0 LOP3.LUT R14, R16.reuse, 0xffff0000, RZ, 0xc0, !PT ;  /* 0xffff0000100e8812 */ /* 0x048fe200078ec0ff */
[----:B------:R-:W-:Y:S01]  /*42c0*/  @!P0 IMAD.U32 R13, R16, 0x10000, RZ ;  /* 0x00010000100d8824 */ /* 0x000fe200078e00ff */
[C---:B------:R-:W-:Y:S01]  /*42d0*/  @!P0 LOP3.LUT R16, R17.reuse, 0xffff0000, RZ, 0xc0, !PT ;  /* 0xffff000011108812 */ /* 0x040fe200078ec0ff */
[----:B------:R-:W-:Y:S02]  /*42e0*/  @!P0 IMAD.U32 R15, R17, 0x10000, RZ ;  /* 0x00010000110f8824 */ /* 0x000fe400078e00ff */
[----:B------:R-:W-:Y:S01]  /*42f0*/  @!P0 FMUL.FTZ R23, R0, R13 ;  /* 0x0000000d00178220 */ /* 0x000fe20000410000 */
[C---:B----4-:R-:W-:Y:S01]  /*4300*/  @!P0 SHF.L.U32 R7, R3.reuse, 0x10, RZ ;  /* 0x0000001003078819 */ /* 0x050fe200000006ff */
[----:B------:R-:W-:Y:S01]  /*4310*/  @!P0 IMAD.U32 R4, R2, 0x10000, RZ ;  /* 0x0001000002048824 */ /* 0x000fe200078e00ff */
[----:B------:R-:W-:Y:S02]  /*4320*/  @!P0 LOP3.LUT R6, R3, 0xffff0000, RZ, 0xc0, !PT ;  /* 0xffff000003068812 */ /* 0x000fe400078ec0ff */
[----:B------:R-:W-:Y:S01]  /*4330*/  @!P0 SHF.L.U32 R3, R8, 0x10, RZ ;  /* 0x0000001008038819 */ /* 0x000fe200000006ff */
[-C--:B------:R-:W-:Y:S01]  /*4340*/  @!P0 FMUL.FTZ R0, R0, R4.reuse ;  /* 0x0000000400008220 */ /* 0x080fe20000410000 */
[----:B------:R-:W-:Y:S02]  /*4350*/  @!P0 LOP3.LUT R5, R2, 0xffff0000, RZ, 0xc0, !PT ;  /* 0xffff000002058812 */ /* 0x000fe400078ec0ff */
[----:B------:R-:W-:Y:S01]  /*4360*/  @!P0 LOP3.LUT R2, R9, 0xffff0000, RZ, 0xc0, !PT ;  /* 0xffff000009028812 */ /* 0x000fe200078ec0ff */
[----:B------:R-:W-:Y:S01]  /*4370*/  @!P0 FFMA.FTZ R28, R3, R4, -R23 ;  /* 0x00000004031c8223 */ /* 0x000fe20000010817 */
[----:B------:R-:W-:Y:S01]  /*4380*/  @!P0 LOP3.LUT R4, R11, 0xffff0000, RZ, 0xc0, !PT ;  /* 0xffff00000b048812 */ /* 0x000fe200078ec0ff */
[----:B------:R-:W-:Y:S01]  /*4390*/  @!P0 FFMA.FTZ R0, R13, R3, R0 ;  /* 0x000000030d008223 */ /* 0x000fe20000010000 */
[----:B------:R-:W-:Y:S01]  /*43a0*/  @!P0 SHF.L.U32 R13, R9, 0x10, RZ ;  /* 0x00000010090d8819 */ /* 0x000fe200000006ff */
[----:B------:R-:W-:Y:S01]  /*43b0*/  @!P0 FMUL.FTZ R17, R2, R14 ;  /* 0x0000000e02118220 */ /* 0x000fe20000410000 */
[----:B------:R-:W-:Y:S01]  /*43c0*/  @!P0 LOP3.LUT R3, R10, 0xffff0000, RZ, 0xc0, !PT ;  /* 0xffff00000a038812 */ /* 0x000fe200078ec0ff */
[-C--:B------:R-:W-:Y:S01]  /*43d0*/  @!P0 FMUL.FTZ R2, R2, R5.reuse ;  /* 0x0000000502028220 */ /* 0x080fe20000410000 */
[----:B------:R-:W-:Y:S01]  /*43e0*/  @!P0 F2FP.BF16.F32.PACK_AB R0, R0, R28 ;  /* 0x0000001c0000823e */ /* 0x000fe200000010ff */
[----:B------:R-:W-:Y:S01]  /*43f0*/  @!P0 FFMA.FTZ R27, R13, R5, -R17 ;  /* 0x000000050d1b8223 */ /* 0x000fe20000010811 */
[----:B------:R-:W-:Y:S01]  /*4400*/  @!P0 SHF.L.U32 R17, R11, 0x10, RZ ;  /* 0x000000100b118819 */ /* 0x000fe200000006ff */
[C---:B------:R-:W-:Y:S01]  /*4410*/  @!P0 FMUL.FTZ R23, R3.reuse, R15 ;  /* 0x0000000f03178220 */ /* 0x040fe20000410000 */
[----:B------:R-:W-:Y:S02]  /*4420*/  @!P0 IMAD.U32 R5, R10, 0x10000, RZ ;  /* 0x000100000a058824 */ /* 0x000fe400078e00ff */
[----:B------:R-:W-:Y:S01]  /*4430*/  @!P0 FMUL.FTZ R3, R3, R7 ;  /* 0x0000000703038220 */ /* 0x000fe20000410000 */
[C---:B------:R-:W-:Y:S01]  /*4440*/  @!P0 FMUL.FTZ R26, R4.reuse, R16 ;  /* 0x00000010041a8220 */ /* 0x040fe20000410000 */
[-C--:B------:R-:W-:Y:S01]  /*4450*/  @!P0 FMUL.FTZ R4, R4, R6.reuse ;  /* 0x0000000604048220 */ /* 0x080fe20000410000 */
[----:B------:R-:W-:Y:S01]  /*4460*/  @!P0 FFMA.FTZ R2, R14, R13, R2 ;  /* 0x0000000d0e028223 */ /* 0x000fe20000010002 */
[----:B------:R-:W-:Y:S01]  /*4470*/  @!P0 FFMA.FTZ R23, R5, R7, -R23 ;  /* 0x0000000705178223 */ /* 0x000fe20000010817 */
[----:B------:R-:W-:Y:S01]  /*4480*/  @!P0 FFMA.FTZ R3, R15, R5, R3 ;  /* 0x000000050f038223 */ /* 0x000fe20000010003 */
[----:B------:R-:W-:Y:S01]  /*4490*/  @!P0 FFMA.FTZ R26, R17, R6, -R26 ;  /* 0x00000006111a8223 */ /* 0x000fe2000001081a */
[----:B------:R-:W-:Y:S01]  /*44a0*/  LEA R6, P4, R117, R68, 0x1 ;  /* 0x0000004475067211 */ /* 0x000fe200078808ff */
[----:B------:R-:W-:Y:S01]  /*44b0*/  @!P0 FFMA.FTZ R4, R16, R17, R4 ;  /* 0x0000001110048223 */ /* 0x000fe20000010004 */
[----:B------:R-:W-:Y:S01]  /*44c0*/  @!P0 F2FP.BF16.F32.PACK_AB R2, R2, R27 ;  /* 0x0000001b0202823e */ /* 0x000fe200000010ff */
[----:B------:R-:W-:Y:S01]  /*44d0*/  @!P0 IMAD.MOV.U32 R8, RZ, RZ, R0 ;  /* 0x000000ffff088224 */ /* 0x000fe200078e0000 */
[----:B------:R-:W-:Y:S02]  /*44e0*/  @!P0 F2FP.BF16.F32.PACK_AB R3, R3, R23 ;  /* 0x000000170303823e */ /* 0x000fe400000010ff */
[----:B------:R-:W-:Y:S02]  /*44f0*/  @!P0 F2FP.BF16.F32.PACK_AB R4, R4, R26 ;  /* 0x0000001a0404823e */ /* 0x000fe400000010ff */
[----:B------:R-:W-:Y:S01]  /*4500*/  LEA.HI.X R7, R117, R67, R119, 0x1, P4 ;  /* 0x0000004375077211 */ /* 0x000fe200020f0c77 */
[----:B------:R-:W-:Y:S01]  /*4510*/  @!P0 IMAD.MOV.U32 R10, RZ, RZ, R3 ;  /* 0x000000ffff0a8224 */ /* 0x000fe200078e0003 */
[----:B------:R-:W-:Y:S02]  /*4520*/  @!P0 MOV R9, R2 ;  /* 0x0000000200098202 */ /* 0x000fe40000000f00 */
[----:B------:R-:W-:Y:S05]  /*4530*/  @!P0 MOV R11, R4 ;  /* 0x00000004000b8202 */ /* 0x000fea0000000f00 */
[----:B------:R2:W-:Y:S02]  /*4540*/  ST.E.128 desc[UR6][R6.64], R8 ;  /* 0x0000000806007985 */ /* 0x0005e4000c101d06 */
.L_x_962:
[----:B------:R-:W-:Y:S05]  /*4550*/  BSYNC B0 ;  /* 0x0000000000007941 */ /* 0x000fea0003800000 */
.L_x_961:
[----:B------:R-:W-:Y:S01]  /*4560*/  ISETP.LT.OR P1, PT, R79, R66, P1 ;  /* 0x000000424f00720c */ /* 0x000fe20000f21670 */
[----:B------:R-:W-:Y:S01]  /*4570*/  BSSY B0, `(.L_x_963) ;  /* 0x000003b000007945 */ /* 0x000fe20003800000 */
[----:B------:R-:W-:Y:S02]  /*4580*/  ISETP.GE.AND P4, PT, R92, R63, PT ;  /* 0x0000003f5c00720c */ /* 0x000fe40003f86270 */
[----:B------:R-:W-:Y:S09]  /*4590*/  ISETP.GE.OR P5, PT, R132, R42, P5 ;  /* 0x0000002a8400720c */ /* 0x000ff20002fa6670 */
[----:B------:R-:W-:Y:S05]  /*45a0*/  @P1 BRA `(.L_x_964) ;  /* 0x0000000000dc1947 */ /* 0x000fea0003800000 */
[----:B------:R-:W-:Y:S02]  /*45b0*/  ISETP.GE.AND P0, PT, R132, R12, PT ;  /* 0x0000000c8400720c */ /* 0x000fe40003f06270 */
[C---:B-12---:R-:W-:Y:S04]  /*45c0*/  LEA R8, P1, R225.reuse, R70, 0x1 ;  /* 0x00000046e1087211 */ /* 0x046fe800078208ff */
        /* <DEDUP_REMOVED lines=53> */
.L_x_964:
[----:B------:R-:W-:Y:S05]  /*4920*/  BSYNC B0 ;  /* 0x0000000000007941 */ /* 0x000fea0003800000 */
.L_x_963:
[----:B------:R-:W-:Y:S01]  /*4930*/  ISETP.LT.OR P0, PT, R83, R66, P5 ;  /* 0x000000425300720c */ /* 0x000fe20002f01670 */
[----:B------:R-:W-:Y:S01]  /*4940*/  BSSY B0, `(.L_x_965) ;  /* 0x0000042000007945 */ /* 0x000fe20003800000 */
[----:B------:R-:W-:Y:S02]  /*4950*/  ISETP.GE.AND P1, PT, R91, R63, PT ;  /* 0x0000003f5b00720c */ /* 0x000fe40003f26270 */
[----:B------:R-:W-:Y:S09]  /*4960*/  ISETP.GE.OR P5, PT, R132, R42, P2 ;  /* 0x0000002a8400720c */ /* 0x000ff200017a6670 */
[----:B------:R-:W-:Y:S05]  /*4970*/  @P0 BRA `(.L_x_966) ;  /* 0x0000000000f80947 */ /* 0x000fea0003800000 */
[----:B------:R-:W-:Y:S01]  /*4980*/  ISETP.GE.AND P0, PT, R132, R12, PT ;  /* 0x0000000c8400720c */ /* 0x000fe20003f06270 */
[----:B-123--:R-:W-:Y:S01]  /*4990*/  IMAD.MOV.U32 R9, RZ, RZ, R69 ;  /* 0x000000ffff097224 */ /* 0x00efe200078e0045 */
[----:B------:R-:W-:Y:S01]  /*49a0*/  MOV R8, R70 ;  /* 0x0000004600087202 */ /* 0x000fe20000000f00 */
[----:B------:R-:W-:Y:S04]  /*49b0*/  IMAD R3, R65, 0x60, RZ ;  /* 0x0000006041037824 */ /* 0x000fe800078e02ff */
[----:B------:R-:W-:Y:S04]  /*49c0*/  IMAD.WIDE.U32 R8, R64, 0x60, R8 ;  /* 0x0000006040087825 */ /* 0x000fe800078e0008 */
[----:B------:R-:W-:Y:S02]  /*49d0*/  IMAD.IADD R9, R9, 0x1, R3 ;  /* 0x0000000109097824 */ /* 0x000fe400078e0203 */
[C---:B------:R-:W-:Y:S02]  /*49e0*/  @!P0 SHF.L.U32 R4, R111.reuse, 0x1, RZ ;  /* 0x000000016f048819 */ /* 0x040fe400000006ff */
[----:B------:R-:W-:Y:S02]  /*49f0*/  @!P0 SHF.L.U64.HI R0, R111, 0x1, R241 ;  /* 0x000000016f008819 */ /* 0x000fe400000102f1 */
[C---:B------:R-:W-:Y:S01]  /*4a00*/  @!P0 IADD3 R2, P6, R4.reuse, R19, RZ ;  /* 0x0000001304028210 */ /* 0x040fe20007fde0ff */
[----:B------:R-:W2:Y:S01]  /*4a10*/  LD.E.128 R8, desc[UR6][R8.64] ;  /* 0x0000000608087980 */ /* 0x000ea2000c101d00 */
[----:B------:R-:W-:Y:S02]  /*4a20*/  @!P0 IADD3 R4, P2, R4, R41, RZ ;  /* 0x0000002904048210 */ /* 0x000fe40007f5e0ff */
[C---:B------:R-:W-:Y:S03]  /*4a30*/  @!P0 IADD3.X R3, R0.reuse, R18, RZ, P6, !PT ;  /* 0x0000001200038210 */ /* 0x040fe600037fe4ff */
[----:B------:R-:W-:Y:S03]  /*4a40*/  @!P0 IMAD.X R5, R0, 0x1, R40, P2 ;  /* 0x0000000100058824 */ /* 0x000fe600010e0628 */
[----:B------:R-:W3:Y:S06]  /*4a50*/  @!P0 LD.E.64 R2, desc[UR6][R2.64] ;  /* 0x0000000602028980 */ /* 0x000eec000c101b00 */
[----:B------:R3:W4:Y:S01]  /*4a60*/  @!P0 LD.E.64 R16, desc[UR6][R4.64] ;  /* 0x0000000604108980 */ /* 0x000722000c101b00 */
[----:B--2---:R-:W-:Y:S02]  /*4a70*/  @!P0 LOP3.LUT R0, R8, 0xffff0000, RZ, 0xc0, !PT ;  /* 0xffff000008008812 */ /* 0x004fe400078ec0ff */
[C---:B---3--:R-:W-:Y:S01]  /*4a80*/  @!P0 SHF.L.U32 R4, R2.reuse, 0x10, RZ ;  /* 0x0000001002048819 */ /* 0x048fe200000006ff */
[C---:B------:R-:W-:Y:S01]  /*4a90*/  @!P0 IMAD.U32 R7, R3.reuse, 0x10000, RZ ;  /* 0x0001000003078824 */ /* 0x040fe200078e00ff */
[----:B------:R-:W-:Y:S02]  /*4aa0*/  @!P0 LOP3.LUT R5, R2, 0xffff0000, RZ, 0xc0, !PT ;  /* 0xffff000002058812 */ /* 0x000fe400078ec0ff */
[----:B------:R-:W-:Y:S01]  /*4ab0*/  @!P0 LOP3.LUT R6, R3, 0xffff0000, RZ, 0xc0, !PT ;  /* 0xffff000003068812 */ /* 0x000fe200078ec0ff */
[----:B------:R-:W-:Y:S01]  /*4ac0*/  @!P0 IMAD.U32 R3, R8, 0x10000, RZ ;  /* 0x0001000008038824 */ /* 0x000fe200078e00ff */
[C---:B----4-:R-:W-:Y:S02]  /*4ad0*/  @!P0 SHF.L.U32 R13, R16.reuse, 0x10, RZ ;  /* 0x00000010100d8819 */ /* 0x050fe400000006ff */
[----:B------:R-:W-:Y:S02]  /*4ae0*/  @!P0 LOP3.LUT R2, R9, 0xffff0000, RZ, 0xc0, !PT ;  /* 0xffff000009028812 */ /* 0x000fe400078ec0ff */
[----:B------:R-:W-:Y:S01]  /*4af0*/  @!P0 LOP3.LUT R14, R16, 0xffff0000, RZ, 0xc0, !PT ;  /* 0xffff0000100e8812 */ /* 0x000fe200078ec0ff */
[C---:B------:R-:W-:Y:S01]  /*4b00*/  @!P0 FMUL.FTZ R23, R0.reuse, R13 ;  /* 0x0000000d00178220 */ /* 0x040fe20000410000 */
[C---:B------:R-:W-:Y:S01]  /*4b10*/  @!P0 SHF.L.U32 R15, R17.reuse, 0x10, RZ ;  /* 0x00000010110f8819 */ /* 0x040fe200000006ff */
[-C--:B------:R-:W-:Y:S01]  /*4b20*/  @!P0 FMUL.FTZ R0, R0, R4.reuse ;  /* 0x0000000400008220 */ /* 0x080fe20000410000 */
[----:B------:R-:W-:Y:S01]  /*4b30*/  @!P0 LOP3.LUT R16, R17, 0xffff0000, RZ, 0xc0, !PT ;  /* 0xffff000011108812 */ /* 0x000fe200078ec0ff */
[----:B------:R-:W-:Y:S01]  /*4b40*/  @!P0 FFMA.FTZ R28, R3, R4, -R23 ;  /* 0x00000004031c8223 */ /* 0x000fe20000010817 */
[----:B------:R-:W-:Y:S01]  /*4b50*/  @!P0 LOP3.LUT R4, R11, 0xffff0000, RZ, 0xc0, !PT ;  /* 0xffff00000b048812 */ /* 0x000fe200078ec0ff */
[----:B------:R-:W-:Y:S01]  /*4b60*/  @!P0 FFMA.FTZ R0, R13, R3, R0 ;  /* 0x000000030d008223 */ /* 0x000fe20000010000 */
[----:B------:R-:W-:Y:S01]  /*4b70*/  @!P0 LOP3.LUT R3, R10, 0xffff0000, RZ, 0xc0, !PT ;  /* 0xffff00000a038812 */ /* 0x000fe200078ec0ff */
[----:B------:R-:W-:Y:S02]  /*4b80*/  @!P0 IMAD.U32 R13, R9, 0x10000, RZ ;  /* 0x00010000090d8824 */ /* 0x000fe400078e00ff */
[C---:B------:R-:W-:Y:S01]  /*4b90*/  @!P0 FMUL.FTZ R17, R2.reuse, R14 ;  /* 0x0000000e02118220 */ /* 0x040fe20000410000 */
[----:B------:R-:W-:Y:S01]  /*4ba0*/  @!P0 FMUL.FTZ R2, R2, R5 ;  /* 0x0000000502028220 */ /* 0x000fe20000410000 */
[----:B------:R-:W-:Y:S01]  /*4bb0*/  @!P0 FMUL.FTZ R26, R4, R16 ;  /* 0x00000010041a8220 */ /* 0x000fe20000410000 */
[----:B------:R-:W-:Y:S01]  /*4bc0*/  @!P0 FMUL.FTZ R23, R3, R15 ;  /* 0x0000000f03178220 */ /* 0x000fe20000410000 */
[----:B------:R-:W-:Y:S01]  /*4bd0*/  @!P0 FFMA.FTZ R27, R13, R5, -R17 ;  /* 0x000000050d1b8223 */ /* 0x000fe20000010811 */
[----:B------:R-:W-:Y:S01]  /*4be0*/  @!P0 SHF.L.U32 R5, R10, 0x10, RZ ;  /* 0x000000100a058819 */ /* 0x000fe200000006ff */
[----:B------:R-:W-:Y:S02]  /*4bf0*/  @!P0 IMAD.U32 R17, R11, 0x10000, RZ ;  /* 0x000100000b118824 */ /* 0x000fe400078e00ff */
[----:B------:R-:W-:Y:S01]  /*4c00*/  @!P0 FMUL.FTZ R3, R3, R7 ;  /* 0x0000000703038220 */ /* 0x000fe20000410000 */
[----:B------:R-:W-:Y:S01]  /*4c10*/  @!P0 FMUL.FTZ R4, R4, R6 ;  /* 0x0000000604048220 */ /* 0x000fe20000410000 */
[----:B------:R-:W-:Y:S01]  /*4c20*/  @!P0 FFMA.FTZ R2, R14, R13, R2 ;  /* 0x0000000d0e028223 */ /* 0x000fe20000010002 */
[----:B------:R-:W-:Y:S01]  /*4c30*/  @!P0 F2FP.BF16.F32.PACK_AB R13, R0, R28 ;  /* 0x0000001c000d823e */ /* 0x000fe200000010ff */
[----:B------:R-:W-:Y:S01]  /*4c40*/  @!P0 FFMA.FTZ R23, R5, R7, -R23 ;  /* 0x0000000705178223 */ /* 0x000fe20000010817 */
[----:B------:R-:W-:Y:S01]  /*4c50*/  MOV R7, R67 ;  /* 0x0000004300077202 */ /* 0x000fe20000000f00 */
[----:B------:R-:W-:Y:S01]  /*4c60*/  @!P0 FFMA.FTZ R26, R17, R6, -R26 ;  /* 0x00000006111a8223 */ /* 0x000fe2000001081a */
[----:B------:R-:W-:Y:S01]  /*4c70*/  MOV R6, R68 ;  /* 0x0000004400067202 */ /* 0x000fe20000000f00 */
[----:B------:R-:W-:Y:S01]  /*4c80*/  @!P0 FFMA.FTZ R3, R15, R5, R3 ;  /* 0x000000050f038223 */ /* 0x000fe20000010003 */
[----:B------:R-:W-:Y:S01]  /*4c90*/  @!P0 F2FP.BF16.F32.PACK_AB R2, R2, R27 ;  /* 0x0000001b0202823e */ /* 0x000fe200000010ff */
[----:B------:R-:W-:Y:S01]  /*4ca0*/  @!P0 FFMA.FTZ R4, R16, R17, R4 ;  /* 0x0000001110048223 */ /* 0x000fe20000010004 */
[----:B------:R-:W-:Y:S01]  /*4cb0*/  @!P0 MOV R8, R13 ;  /* 0x0000000d00088202 */ /* 0x000fe20000000f00 */
[----:B------:R-:W-:Y:S01]  /*4cc0*/  IMAD.WIDE.U32 R6, R190, 0x60, R6 ;  /* 0x00000060be067825 */ /* 0x000fe200078e0006 */
[----:B------:R-:W-:Y:S02]  /*4cd0*/  @!P0 F2FP.BF16.F32.PACK_AB R3, R3, R23 ;  /* 0x000000170303823e */ /* 0x000fe400000010ff */
[----:B------:R-:W-:Y:S01]  /*4ce0*/  @!P0 F2FP.BF16.F32.PACK_AB R0, R4, R26 ;  /* 0x0000001a0400823e */ /* 0x000fe200000010ff */
[----:B------:R-:W-:Y:S01]  /*4cf0*/  IMAD R14, R191, 0x60, RZ ;  /* 0x00000060bf0e7824 */ /* 0x000fe200078e02ff */
[----:B------:R-:W-:Y:S01]  /*4d00*/  MOV R4, R6 ;  /* 0x0000000600047202 */ /* 0x000fe20000000f00 */
[----:B------:R-:W-:Y:S01]  /*4d10*/  @!P0 IMAD.MOV.U32 R9, RZ, RZ, R2 ;  /* 0x000000ffff098224 */ /* 0x000fe200078e0002 */
[----:B------:R-:W-:Y:S01]  /*4d20*/  @!P0 MOV R10, R3 ;  /* 0x00000003000a8202 */ /* 0x000fe20000000f00 */
[----:B------:R-:W-:Y:S01]  /*4d30*/  IMAD.IADD R5, R7, 0x1, R14 ;  /* 0x0000000107057824 */ /* 0x000fe200078e020e */
[----:B------:R-:W-:Y:S05]  /*4d40*/  @!P0 MOV R11, R0 ;  /* 0x00000000000b8202 */ /* 0x000fea0000000f00 */
[----:B------:R4:W-:Y:S02]  /*4d50*/  ST.E.128 desc[UR6][R4.64], R8 ;  /* 0x0000000804007985 */ /* 0x0009e4000c101d06 */
.L_x_966:
[----:B------:R-:W-:Y:S05]  /*4d60*/  BSYNC B0 ;  /* 0x0000000000007941 */ /* 0x000fea0003800000 */
.L_x_965:
[----:B------:R-:W-:Y:S01]  /*4d70*/  ISETP.LT.OR P0, PT, R94, R66, P5 ;  /* 0x000000425e00720c */ /* 0x000fe20002f01670 */
[----:B------:R-:W-:Y:S01]  /*4d80*/  BSSY B0, `(.L_x_967) ;  /* 0x000003b000007945 */ /* 0x000fe20003800000 */
[----:B------:R-:W-:Y:S02]  /*4d90*/  ISETP.GE.AND P2, PT, R90, R63, PT ;  /* 0x0000003f5a00720c */ /* 0x000fe40003f46270 */
[----:B------:R-:W-:Y:S09]  /*4da0*/  ISETP.GE.OR P5, PT, R132, R42, P3 ;  /* 0x0000002a8400720c */ /* 0x000ff20001fa6670 */
[----:B------:R-:W-:Y:S05]  /*4db0*/  @P0 BRA `(.L_x_968) ;  /* 0x0000000000dc0947 */ /* 0x000fea0003800000 */
[----:B------:R-:W-:Y:S02]  /*4dc0*/  ISETP.GE.AND P0, PT, R132, R12, PT ;  /* 0x0000000c8400720c */ /* 0x000fe40003f06270 */
[C---:B-1234-:R-:W-:Y:S04]  /*4dd0*/  LEA R8, P3, R226.reuse, R70, 0x1 ;  /* 0x00000046e2087211 */ /* 0x05efe800078608ff */
        /* <DEDUP_REMOVED lines=53> */
.L_x_968:
[----:B------:R-:W-:Y:S05]  /*5130*/  BSYNC B0 ;  /* 0x0000000000007941 */ /* 0x000fea0003800000 */
.L_x_967:
[----:B------:R-:W-:Y:S01]  /*5140*/  ISETP.LT.OR P0, PT, R93, R66, P5 ;  /* 0x000000425d00720c */ /* 0x000fe20002f01670 */
[----:B------:R-:W-:Y:S01]  /*5150*/  BSSY B0, `(.L_x_969) ;  /* 0x0000042000007945 */ /* 0x000fe20003800000 */
[----:B------:R-:W-:Y:S02]  /*5160*/  ISETP.GE.AND P3, PT, R89, R63, PT ;  /* 0x0000003f5900720c */ /* 0x000fe40003f66270 */
[----:B------:R-:W-:Y:S09]  /*5170*/  ISETP.GE.OR P5, PT, R132, R42, P4 ;  /* 0x0000002a8400720c */ /* 0x000ff200027a6670 */
[----:B------:R-:W-:Y:S05]  /*5180*/  @P0 BRA `(.L_x_970) ;  /* 0x0000000000f80947 */ /* 0x000fea0003800000 */
[----:B------:R-:W-:Y:S01]  /*5190*/  ISETP.GE.AND P0, PT, R132, R12, PT ;  /* 0x0000000c8400720c */ /* 0x000fe20003f06270 */
[----:B-1234-:R-:W-:Y:S01]  /*51a0*/  IMAD.MOV.U32 R9, RZ, RZ, R69 ;  /* 0x000000ffff097224 */ /* 0x01efe200078e0045 */
        /* <DEDUP_REMOVED lines=60> */
.L_x_970:
[----:B------:R-:W-:Y:S05]  /*5570*/  BSYNC B0 ;  /* 0x0000000000007941 */ /* 0x000fea0003800000 */
.L_x_969:
        /* <DEDUP_REMOVED lines=67> */
.L_x_972:
[----:B------:R-:W-:Y:S05]  /*59b0*/  BSYNC B0 ;  /* 0x0000000000007941 */ /* 0x000fea0003800000 */
.L_x_971:
        /* <DEDUP_REMOVED lines=67> */
.L_x_974:
[----:B------:R-:W-:Y:S05]  /*5df0*/  BSYNC B0 ;  /* 0x0000000000007941 */ /* 0x000fea0003800000 */
.L_x_973:
[----:B------:R-:W-:Y:S01]  /*5e00*/  ISETP.LT.OR P6, PT, R90, R66, P6 ;  /* 0x000000425a00720c */ /* 0x000fe200037c1670 */
[----:B------:R-:W-:Y:S01]  /*5e10*/  BSSY B0, `(.L_x_975) ;  /* 0x000003c000007945 */ /* 0x000fe20003800000 */
[----:B------:R-:W-:Y:S02]  /*5e20*/  ISETP.GE.AND P2, PT, R86, R63, PT ;  /* 0x0000003f5600720c */ /* 0x000fe40003f46270 */
[CC--:B------:R-:W-:Y:S02]  /*5e30*/  ISETP.GE.OR P5, PT, R132.reuse, R42.reuse, P3 ;  /* 0x0000002a8400720c */ /* 0x0c0fe40001fa6670 */
[----:B------:R-:W-:Y:S07]  /*5e40*/  ISETP.GE.OR P4, PT, R132, R42, P4 ;  /* 0x0000002a8400720c */ /* 0x000fee0002786670 */
[----:B------:R-:W-:Y:S06]  /*5e50*/  @P6 BRA `(.L_x_976) ;  /* 0x0000000000dc6947 */ /* 0x000fec0003800000 */
        /* <DEDUP_REMOVED lines=55> */
.L_x_976:
[----:B------:R-:W-:Y:S05]  /*61d0*/  BSYNC B0 ;  /* 0x0000000000007941 */ /* 0x000fea0003800000 */
.L_x_975:
[-C--:B------:R-:W-:Y:S01]  /*61e0*/  ISETP.LT.OR P0, PT, R89, R66.reuse, P5 ;  /* 0x000000425900720c */ /* 0x080fe20002f01670 */
[----:B------:R-:W-:Y:S01]  /*61f0*/  BSSY B0, `(.L_x_977) ;  /* 0x0000042000007945 */ /* 0x000fe20003800000 */
[----:B------:R-:W-:Y:S02]  /*6200*/  ISETP.GE.AND P3, PT, R85, R63, PT ;  /* 0x0000003f5500720c */ /* 0x000fe40003f66270 */
[----:B------:R-:W-:Y:S09]  /*6210*/  ISETP.LT.OR P5, PT, R88, R66, P4 ;  /* 0x000000425800720c */ /* 0x000ff200027a1670 */
        /* <DEDUP_REMOVED lines=63> */
.L_x_978:
[----:B------:R-:W-:Y:S05]  /*6610*/  BSYNC B0 ;  /* 0x0000000000007941 */ /* 0x000fea0003800000 */
.L_x_977:
[----:B------:R-:W-:Y:S01]  /*6620*/  ISETP.GE.AND P4, PT, R84, R63, PT ;  /* 0x0000003f5400720c */ /* 0x000fe20003f86270 */
[----:B------:R-:W-:Y:S04]  /*6630*/  BSSY B0, `(.L_x_979) ;  /* 0x0000040000007945 */ /* 0x000fe80003800000 */
[----:B------:R-:W-:Y:S08]  /*6640*/  @P5 BRA `(.L_x_980) ;  /* 0x0000000000f85947 */ /* 0x000ff00003800000 */
        /* <DEDUP_REMOVED lines=62> */
.L_x_980:
[----:B------:R-:W-:Y:S05]  /*6a30*/  BSYNC B0 ;  /* 0x0000000000007941 */ /* 0x000fea0003800000 */
.L_x_979:
[----:B------:R-:W-:Y:S01]  /*6a40*/  ISETP.GE.AND P0, PT, R95, R63, PT ;  /* 0x0000003f5f00720c */ /* 0x000fe20003f06270 */
[----:B------:R-:W-:Y:S01]  /*6a50*/  BSSY B0, `(.L_x_981) ;  /* 0x000004b000007945 */ /* 0x000fe20003800000 */
[CC--:B------:R-:W-:Y:S02]  /*6a60*/  ISETP.GE.OR P6, PT, R132.reuse, R42.reuse, P1 ;  /* 0x0000002a8400720c */ /* 0x0c0fe40000fc6670 */
[C---:B------:R-:W-:Y:S02]  /*6a70*/  ISETP.GE.OR P1, PT, R132.reuse, R42, P0 ;  /* 0x0000002a8400720c */ /* 0x040fe40000726670 */
[----:B------:R-:W-:Y:S02]  /*6a80*/  ISETP.LT.OR P0, PT, R87, R66, P6 ;  /* 0x000000425700720c */ /* 0x000fe40003701670 */
[CC--:B------:R-:W-:Y:S02]  /*6a90*/  ISETP.GE.OR P5, PT, R132.reuse, R42.reuse, P2 ;  /* 0x0000002a8400720c */ /* 0x0c0fe400017a6670 */
[CC--:B------:R-:W-:Y:S02]  /*6aa0*/  ISETP.GE.OR P3, PT, R132.reuse, R42.reuse, P3 ;  /* 0x0000002a8400720c */ /* 0x0c0fe40001f66670 */
[----:B------:R-:W-:Y:S02]  /*6ab0*/  ISETP.GE.OR P2, PT, R132, R42, P4 ;  /* 0x0000002a8400720c */ /* 0x000fe40002746670 */
[-C--:B------:R-:W-:Y:S02]  /*6ac0*/  ISETP.LT.OR P4, PT, R86, R66.reuse, P5 ;  /* 0x000000425600720c */ /* 0x080fe40002f81670 */
[-C--:B------:R-:W-:Y:S02]  /*6ad0*/  ISETP.LT.OR P3, PT, R85, R66.reuse, P3 ;  /* 0x000000425500720c */ /* 0x080fe40001f61670 */
[-C--:B------:R-:W-:Y:S02]  /*6ae0*/  ISETP.LT.OR P2, PT, R84, R66.reuse, P2 ;  /* 0x000000425400720c */ /* 0x080fe40001741670 */
[----:B------:R-:W-:Y:S01]  /*6af0*/  ISETP.LT.OR P1, PT, R95, R66, P1 ;  /* 0x000000425f00720c */ /* 0x000fe20000f21670 */
[----:B------:R-:W-:Y:S01]  /*6b00*/  @!UPT UIADD3 URZ, URZ, URZ, URZ ;  /* 0x0000003f3f3ff290 */ /* 0x000fe2000fffe03f */
[----:B------:R-:W-:Y:S11]  /*6b10*/  @P0 BRA `(.L_x_982) ;  /* 0x0000000000f80947 */ /* 0x000ff60003800000 */
        /* <DEDUP_REMOVED lines=62> */
.L_x_982:
[----:B------:R-:W-:Y:S05]  /*6f00*/  BSYNC B0 ;  /* 0x0000000000007941 */ /* 0x000fea0003800000 */
.L_x_981:
[----:B------:R-:W-:Y:S04]  /*6f10*/  BSSY B0, `(.L_x_983) ;  /* 0x0000040000007945 */ /* 0x000fe80003800000 */
        /* <DEDUP_REMOVED lines=63> */
.L_x_984:
[----:B------:R-:W-:Y:S05]  /*7310*/  BSYNC B0 ;  /* 0x0000000000007941 */ /* 0x000fea0003800000 */
.L_x_983:
        /* <DEDUP_REMOVED lines=64> */
.L_x_986:
[----:B------:R-:W-:Y:S05]  /*7720*/  BSYNC B0 ;  /* 0x0000000000007941 */ /* 0x000fea0003800000 */
.L_x_985:
        /* <DEDUP_REMOVED lines=64> */
.L_x_988:
[----:B------:R-:W-:Y:S05]  /*7b30*/  BSYNC B0 ;  /* 0x0000000000007941 */ /* 0x000fea0003800000 */
.L_x_987:
        /* <DEDUP_REMOVED lines=64> */
.L_x_990:
[----:B------:R-:W-:Y:S05]  /*7f40*/  BSYNC B0 ;  /* 0x0000000000007941 */ /* 0x000fea0003800000 */
.L_x_989:
[----:B-1--4-:R-:W-:Y:S01]  /*7f50*/  MOV R5, R18 ;  /* 0x0000001200057202 */ /* 0x012fe20000000f00 */
[----:B------:R-:W4:Y:S01]  /*7f60*/  LD.E R0, desc[UR6][R24.64+0xd0] ;  /* 0x0000d00618007980 */ /* 0x000f22000c101900 */
[----:B------:R-:W-:Y:S01]  /*7f70*/  MOV R3, R40 ;  /* 0x0000002800037202 */ /* 0x000fe20000000f00 */
[----:B------:R-:W-:Y:S02]  /*7f80*/  IMAD.MOV.U32 R4, RZ, RZ, R19 ;  /* 0x000000ffff047224 */ /* 0x000fe400078e0013 */
[----:B------:R-:W-:Y:S02]  /*7f90*/  IMAD.MOV.U32 R2, RZ, RZ, R41 ;  /* 0x000000ffff027224 */ /* 0x000fe400078e0029 */
[----:B----4-:R-:W-:Y:S05]  /*7fa0*/  IMAD.U32 R0, R0, -0x80, RZ ;  /* 0xffffff8000007824 */ /* 0x010fea00078e00ff */
[C---:B------:R-:W-:Y:S02]  /*7fb0*/  LEA R19, P1, R0.reuse, R4, 0x1 ;  /* 0x0000000400137211 */ /* 0x040fe400078208ff */
[C---:B------:R-:W-:Y:S02]  /*7fc0*/  LEA R41, P0, R0.reuse, R2, 0x1 ;  /* 0x0000000200297211 */ /* 0x040fe400078008ff */
[C---:B------:R-:W-:Y:S02]  /*7fd0*/  LEA.HI.X.SX32 R18, R0.reuse, R5, 0x1, P1 ;  /* 0x0000000500127211 */ /* 0x040fe400008f0eff */
[----:B------:R-:W-:Y:S01]  /*7fe0*/  LEA.HI.X.SX32 R40, R0, R3, 0x1, P0 ;  /* 0x0000000300287211 */ /* 0x000fe200000f0eff */
[----:B------:R-:W-:Y:S05]  /*7ff0*/  BRA `(.L_x_991) ;  /* 0x0000007000c07947 */ /* 0x000fea0003800000 */
.L_x_958:
[----:B-----5:R-:W-:Y:S01]  /*8000*/  ISETP.GE.OR P0, PT, R132, R42, P0 ;  /* 0x0000002a8400720c */ /* 0x020fe20000706670 */
[----:B------:R-:W-:Y:S01]  /*8010*/  BSSY B1, `(.L_x_992) ;  /* 0x0000061000017945 */ /* 0x000fe20003800000 */
[----:B------:R-:W-:Y:S02]  /*8020*/  LEA.HI R0, R12, R12, RZ, 0x1 ;  /* 0x0000000c0c007211 */ /* 0x000fe400078f08ff */
[----:B------:R-:W-:Y:S02]  /*8030*/  ISETP.LT.OR P0, PT, R80, R66, P0 ;  /* 0x000000425000720c */ /* 0x000fe40000701670 */
[----:B------:R-:W-:Y:S05]  /*8040*/  SHF.R.S32.HI R33, RZ, 0x1, R0 ;  /* 0x00000001ff217819 */ /* 0x000fea0000011400 */
[----:B------:R-:W-:Y:S06]  /*8050*/  IMAD.MOV.U32 R49, RZ, RZ, R33 ;  /* 0x000000ffff317224 */ /* 0x000fec00078e0021 */
[----:B------:R-:W-:Y:S05]  /*8060*/  @P0 BRA `(.L_x_993) ;  /* 0x00000004006c0947 */ /* 0x000fea0003800000 */
[----:B------:R-:W-:Y:S01]  /*8070*/  ISETP.GE.AND P0, PT, R132, R12, PT ;  /* 0x0000000c8400720c */ /* 0x000fe20003f06270 */
[----:B------:R-:W-:Y:S01]  /*8080*/  IMAD.MOV.U32 R2, RZ, RZ, R70 ;  /* 0x000000ffff027224 */ /* 0x000fe200078e0046 */
[----:B------:R-:W-:Y:S01]  /*8090*/  BSSY B0, `(.L_x_994) ;  /* 0x0000057000007945 */ /* 0x000fe20003800000 */
[----:B------:R-:W-:Y:S01]  /*80a0*/  IMAD.MOV.U32 R3, RZ, RZ, R69 ;  /* 0x000000ffff037224 */ /* 0x000fe200078e0045 */
[----:B------:R-:W-:Y:S02]  /*80b0*/  MOV R34, R68 ;  /* 0x0000004400227202 */ /* 0x000fe40000000f00 */
[----:B------:R-:W-:Y:S02]  /*80c0*/  MOV R35, R67 ;  /* 0x0000004300237202 */ /* 0x000fe40000000f00 */
[----:B------:R1:W5:Y:S05]  /*80d0*/  LD.E.128 R8, desc[UR6][R2.64] ;  /* 0x0000000602087980 */ /* 0x00036a000c101d00 */
[----:B------:R-:W-:Y:S05]  /*80e0*/  @P0 BRA `(.L_x_995) ;  /* 0x0000000400440947 */ /* 0x000fea0003800000 */
[----:B------:R-:W-:Y:S01]  /*80f0*/  ISETP.GE.AND P1, PT, R132, R49, PT ;  /* 0x000000318400720c */ /* 0x000fe20003f26270 */
[----:B------:R-:W-:Y:S01]  /*8100*/  IMAD.MOV.U32 R0, RZ, RZ, R49 ;  /* 0x000000ffff007224 */ /* 0x000fe200078e0031 */
[----:B------:R-:W-:Y:S01]  /*8110*/  MOV R13, RZ ;  /* 0x000000ff000d7202 */ /* 0x000fe20000000f00 */
[----:B------:R-:W-:Y:S01]  /*8120*/  IMAD.MOV.U32 R15, RZ, RZ, R74 ;  /* 0x000000ffff0f7224 */ /* 0x000fe200078e004a */
[----:B------:R-:W-:Y:S01]  /*8130*/  MOV R14, R75 ;  /* 0x0000004b000e7202 */ /* 0x000fe20000000f00 */
[C---:B-----5:R-:W-:Y:S01]  /*8140*/  IMAD.U32 R27, R9.reuse, 0x10000, RZ ;  /* 0x00010000091b7824 */ /* 0x060fe200078e00ff */
[----:B------:R-:W-:Y:S01]  /*8150*/  LOP3.LUT R28, R9, 0xffff0000, RZ, 0xc0, !PT ;  /* 0xffff0000091c7812 */ /* 0x000fe200078ec0ff */
[C---:B------:R-:W-:Y:S01]  /*8160*/  IMAD.U32 R31, R11.reuse, 0x10000, RZ ;  /* 0x000100000b1f7824 */ /* 0x040fe200078e00ff */
[----:B------:R-:W-:Y:S02]  /*8170*/  LOP3.LUT R32, R11, 0xffff0000, RZ, 0xc0, !PT ;  /* 0xffff00000b207812 */ /* 0x000fe400078ec0ff */
[C---:B------:R-:W-:Y:S02]  /*8180*/  SHF.L.U32 R29, R10.reuse, 0x10, RZ ;  /* 0x000000100a1d7819 */ /* 0x040fe400000006ff */
[----:B------:R-:W-:Y:S01]  /*8190*/  LOP3.LUT R30, R10, 0xffff0000, RZ, 0xc0, !PT ;  /* 0xffff00000a1e7812 */ /* 0x000fe200078ec0ff */
[--C-:B------:R-:W-:Y:S01]  /*81a0*/  @P1 IMAD.MOV R0, RZ, RZ, -R33.reuse ;  /* 0x000000ffff001224 */ /* 0x100fe200078e0a21 */
[C---:B------:R-:W-:Y:S01]  /*81b0*/  SHF.L.U32 R23, R8.reuse, 0x10, RZ ;  /* 0x0000001008177819 */ /* 0x040fe200000006ff */
[--C-:B------:R-:W-:Y:S01]  /*81c0*/  @P1 IMAD.MOV R13, RZ, RZ, -R33.reuse ;  /* 0x000000ffff0d1224 */ /* 0x100fe200078e0a21 */
[----:B------:R-:W-:Y:S02]  /*81d0*/  LOP3.LUT R26, R8, 0xffff0000, RZ, 0xc0, !PT ;  /* 0xffff0000081a7812 */ /* 0x000fe400078ec0ff */
[C---:B-1----:R-:W-:Y:S04]  /*81e0*/  LEA R2, P0, R0.reuse, R2, 0x1 ;  /* 0x0000000200027211 */ /* 0x042fe800078008ff */
[----:B------:R-:W-:Y:S02]  /*81f0*/  LEA.HI.X.SX32 R3, R0, R3, 0x1, P0 ;  /* 0x0000000300037211 */ /* 0x000fe400000f0eff */
[C---:B------:R-:W-:Y:S02]  /*8200*/  LEA R14, P0, R13.reuse, R14, 0x1 ;  /* 0x0000000e0d0e7211 */ /* 0x040fe400078008ff */
[----:B------:R-:W-:Y:S01]  /*8210*/  MOV R0, RZ ;  /* 0x000000ff00007202 */ /* 0x000fe20000000f00 */
[----:B------:R1:W2:Y:S01]  /*8220*/  LD.E.128 R4, desc[UR6][R2.64] ;  /* 0x0000000602047980 */ /* 0x0002a2000c101d00 */
[----:B------:R-:W-:Y:S01]  /*8230*/  LEA.HI.X.SX32 R15, R13, R15, 0x1, P0 ;  /* 0x0000000f0d0f7211 */ /* 0x000fe200000f0eff */
[----:B------:R-:W-:Y:S06]  /*8240*/  @P1 IMAD.MOV R0, RZ, RZ, -R33 ;  /* 0x000000ffff001224 */ /* 0x000fec00078e0a21 */
[----:B------:R3:W4:Y:S01]  /*8250*/  LD.E.128 R44, desc[UR6][R14.64] ;  /* 0x000000060e2c7980 */ /* 0x000722000c101d00 */
[----:B-1----:R-:W-:Y:S01]  /*8260*/  MOV R2, R76 ;  /* 0x0000004c00027202 */ /* 0x002fe20000000f00 */
[----:B------:R-:W-:Y:S03]  /*8270*/  IMAD.MOV.U32 R3, RZ, RZ, R73 ;  /* 0x000000ffff037224 */ /* 0x000fe600078e0049 */
[C---:B------:R-:W-:Y:S04]  /*8280*/  LEA R2, P0, R0.reuse, R2, 0x1 ;  /* 0x0000000200027211 */ /* 0x040fe800078008ff */
[----:B------:R-:W-:Y:S05]  /*8290*/  LEA.HI.X.SX32 R3, R0, R3, 0x1, P0 ;  /* 0x0000000300037211 */ /* 0x000fea00000f0eff */
[----:B------:R1:W4:Y:S01]  /*82a0*/  LD.E.128 R36, desc[UR6][R2.64] ;  /* 0x0000000602247980 */ /* 0x000322000c101d00 */
[C---:B--2---:R-:W-:Y:S01]  /*82b0*/  SHF.L.U32 R9, R4.reuse, 0x10, RZ ;  /* 0x0000001004097819 */ /* 0x044fe200000006ff */
[----:B---3--:R-:W-:Y:S01]  /*82c0*/  IMAD.U32 R14, R5, 0x10000, RZ ;  /* 0x00010000050e7824 */ /* 0x008fe200078e00ff */
[----:B------:R-:W-:Y:S01]  /*82d0*/  LOP3.LUT R11, R4, 0xffff0000, RZ, 0xc0, !PT ;  /* 0xffff0000040b7812 */ /* 0x000fe200078ec0ff */
[----:B------:R-:W-:Y:S01]  /*82e0*/  IMAD.U32 R17, R7, 0x10000, RZ ;  /* 0x0001000007117824 */ /* 0x000fe200078e00ff */
[----:B------:R-:W-:Y:S02]  /*82f0*/  LOP3.LUT R10, R5, 0xffff0000, RZ, 0xc0, !PT ;  /* 0xffff0000050a7812 */ /* 0x000fe400078ec0ff */
[----:B------:R-:W-:Y:S02]  /*8300*/  SHF.L.U32 R13, R6, 0x10, RZ ;  /* 0x00000010060d7819 */ /* 0x000fe400000006ff */
[C---:B----4-:R-:W-:Y:S01]  /*8310*/  SHF.L.U32 R0, R44.reuse, 0x10, RZ ;  /* 0x000000102c007819 */ /* 0x050fe200000006ff */
[C---:B-1----:R-:W-:Y:S01]  /*8320*/  IMAD.U32 R3, R45.reuse, 0x10000, RZ ;  /* 0x000100002d037824 */ /* 0x042fe200078e00ff */
[----:B------:R-:W-:Y:S02]  /*8330*/  LOP3.LUT R4, R45, 0xffff0000, RZ, 0xc0, !PT ;  /* 0xffff00002d047812 */ /* 0x000fe400078ec0ff */
[----:B------:R-:W-:Y:S01]  /*8340*/  LOP3.LUT R2, R44, 0xffff0000, RZ, 0xc0, !PT ;  /* 0xffff00002c027812 */ /* 0x000fe200078ec0ff */
[----:B------:R-:W-:Y:S01]  /*8350*/  @!P1 FADD.FTZ R0, -R0, -RZ ;  /* 0x800000ff00009221 */ /* 0x000fe20000010100 */
[----:B------:R-:W-:Y:S01]  /*8360*/  SHF.L.U32 R5, R46, 0x10, RZ ;  /* 0x000000102e057819 */ /* 0x000fe200000006ff */
[----:B------:R-:W-:Y:S01]  /*8370*/  @!P1 FADD.FTZ R4, -R4, -RZ ;  /* 0x800000ff04049221 */ /* 0x000fe20000010100 */
[----:B------:R-:W-:Y:S01]  /*8380*/  LOP3.LUT R8, R47, 0xffff0000, RZ, 0xc0, !PT ;  /* 0xffff00002f087812 */ /* 0x000fe200078ec0ff */
[----:B------:R-:W-:Y:S01]  /*8390*/  @!P1 FADD.FTZ R2, -R2, -RZ ;  /* 0x800000ff02029221 */ /* 0x000fe20000010100 */
[----:B------:R-:W-:Y:S01]  /*83a0*/  LOP3.LUT R16, R6, 0xffff0000, RZ, 0xc0, !PT ;  /* 0xffff000006107812 */ /* 0x000fe200078ec0ff */
[----:B------:R-:W-:Y:S01]  /*83b0*/  @!P1 FADD.FTZ R5, -R5, -RZ ;  /* 0x800000ff05059221 */ /* 0x000fe20000010100 */
[----:B------:R-:W-:Y:S01]  /*83c0*/  LOP3.LUT R15, R7, 0xffff0000, RZ, 0xc0, !PT ;  /* 0xffff0000070f7812 */ /* 0x000fe200078ec0ff */
[----:B------:R-:W-:Y:S01]  /*83d0*/  IMAD.U32 R7, R47, 0x10000, RZ ;  /* 0x000100002f077824 */ /* 0x000fe200078e00ff */
[----:B------:R-:W-:Y:S01]  /*83e0*/  LOP3.LUT R6, R46, 0xffff0000, RZ, 0xc0, !PT ;  /* 0xffff00002e067812 */ /* 0x000fe200078ec0ff */
[----:B------:R-:W-:Y:S01]  /*83f0*/  @!P1 FADD.FTZ R3, -R3, -RZ ;  /* 0x800000ff03039221 */ /* 0x000fe20000010100 */
[----:B------:R-:W-:Y:S01]  /*8400*/  FMUL.FTZ R0, R9, R0 ;  /* 0x0000000009007220 */ /* 0x000fe20000410000 */
[----:B------:R-:W-:Y:S01]  /*8410*/  FMUL.FTZ R4, R10, R4 ;  /* 0x000000040a047220 */ /* 0x000fe20000410000 */
[----:B------:R-:W-:Y:S01]  /*8420*/  @!P1 FADD.FTZ R8, -R8, -RZ ;  /* 0x800000ff08089221 */ /* 0x000fe20000010100 */
[----:B------:R-:W-:Y:S01]  /*8430*/  FMUL.FTZ R2, R11, R2 ;  /* 0x000000020b027220 */ /* 0x000fe20000410000 */
[----:B------:R-:W-:Y:S01]  /*8440*/  @!P1 FADD.FTZ R6, -R6, -RZ ;  /* 0x800000ff06069221 */ /* 0x000fe20000010100 */
[----:B------:R-:W-:Y:S01]  /*8450*/  @!P1 FADD.FTZ R7, -R7, -RZ ;  /* 0x800000ff07079221 */ /* 0x000fe20000010100 */
[----:B------:R-:W-:Y:S01]  /*8460*/  FMUL.FTZ R5, R13, R5 ;  /* 0x000000050d057220 */ /* 0x000fe20000410000 */
[----:B------:R-:W-:Y:S01]  /*8470*/  FMUL.FTZ R3, R14, R3 ;  /* 0x000000030e037220 */ /* 0x000fe20000410000 */
[----:B------:R-:W-:Y:S01]  /*8480*/  FMUL.FTZ R8, R15, R8 ;  /* 0x000000080f087220 */ /* 0x000fe20000410000 */
[----:B------:R-:W-:Y:S01]  /*8490*/  FMUL.FTZ R6, R16, R6 ;  /* 0x0000000610067220 */ /* 0x000fe20000410000 */
[----:B------:R-:W-:Y:S01]  /*84a0*/  FMUL.FTZ R7, R17, R7 ;  /* 0x0000000711077220 */ /* 0x000fe20000410000 */
[C---:B------:R-:W-:Y:S01]  /*84b0*/  SHF.L.U32 R9, R36.reuse, 0x10, RZ ;  /* 0x0000001024097819 */ /* 0x040fe200000006ff */
[----:B------:R-:W-:Y:S01]  /*84c0*/  IMAD.U32 R11, R37, 0x10000, RZ ;  /* 0x00010000250b7824 */ /* 0x000fe200078e00ff */
[----:B------:R-:W-:Y:S01]  /*84d0*/  LOP3.LUT R10, R36, 0xffff0000, RZ, 0xc0, !PT ;  /* 0xffff0000240a7812 */ /* 0x000fe200078ec0ff */
[----:B------:R-:W-:Y:S01]  /*84e0*/  IMAD.U32 R16, R39, 0x10000, RZ ;  /* 0x0001000027107824 */ /* 0x000fe200078e00ff */
[----:B------:R-:W-:Y:S01]  /*84f0*/  LOP3.LUT R13, R37, 0xffff0000, RZ, 0xc0, !PT ;  /* 0xffff0000250d7812 */ /* 0x000fe200078ec0ff */
[----:B------:R-:W-:Y:S01]  /*8500*/  FFMA.FTZ R0, R23, R9, R0 ;  /* 0x0000000917007223 */ /* 0x000fe20000010000 */
[----:B------:R-:W-:Y:S01]  /*8510*/  SHF.L.U32 R14, R38, 0x10, RZ ;  /* 0x00000010260e7819 */ /* 0x000fe200000006ff */
[----:B------:R-:W-:Y:S01]  /*8520*/  FFMA.FTZ R2, R26, R10, R2 ;  /* 0x0000000a1a027223 */ /* 0x000fe20000010002 */
[----:B------:R-:W-:Y:S01]  /*8530*/  LOP3.LUT R15, R38, 0xffff0000, RZ, 0xc0, !PT ;  /* 0xffff0000260f7812 */ /* 0x000fe200078ec0ff */
[----:B------:R-:W-:Y:S01]  /*8540*/  FFMA.FTZ R3, R27, R11, R3 ;  /* 0x0000000b1b037223 */ /* 0x000fe20000010003 */
[----:B------:R-:W-:Y:S01]  /*8550*/  LOP3.LUT R17, R39, 0xffff0000, RZ, 0xc0, !PT ;  /* 0xffff000027117812 */ /* 0x000fe200078ec0ff */
[----:B------:R-:W-:Y:S01]  /*8560*/  FFMA.FTZ R4, R28, R13, R4 ;  /* 0x0000000d1c047223 */ /* 0x000fe20000010004 */
[----:B------:R-:W-:Y:S01]  /*8570*/  F2FP.BF16.F32.PACK_AB R0, R2, R0 ;  /* 0x000000000200723e */ /* 0x000fe200000010ff */
[----:B------:R-:W-:Y:S01]  /*8580*/  FFMA.FTZ R5, R29, R14, R5 ;  /* 0x0000000e1d057223 */ /* 0x000fe20000010005 */
[----:B------:R-:W-:Y:S01]  /*8590*/  FFMA.FTZ R6, R30, R15, R6 ;  /* 0x0000000f1e067223 */ /* 0x000fe20000010006 */
[----:B------:R-:W-:Y:S01]  /*85a0*/  FFMA.FTZ R7, R31, R16, R7 ;  /* 0x000000101f077223 */ /* 0x000fe20000010007 */
[----:B------:R-:W-:Y:S01]  /*85b0*/  F2FP.BF16.F32.PACK_AB R9, R4, R3 ;  /* 0x000000030409723e */ /* 0x000fe200000010ff */
[----:B------:R-:W-:Y:S02]  /*85c0*/  FFMA.FTZ R8, R32, R17, R8 ;  /* 0x0000001120087223 */ /* 0x000fe40000010008 */
[----:B------:R-:W-:Y:S03]  /*85d0*/  F2FP.BF16.F32.PACK_AB R10, R6, R5 ;  /* 0x00000005060a723e */ /* 0x000fe600000010ff */
[----:B------:R-:W-:Y:S02]  /*85e0*/  F2FP.BF16.F32.PACK_AB R11, R8, R7 ;  /* 0x00000007080b723e */ /* 0x000fe400000010ff */
[----:B------:R-:W-:Y:S02]  /*85f0*/  MOV R8, R0 ;  /* 0x0000000000087202 */ /* 0x000fe40000000f00 */
.L_x_995:
[----:B------:R-:W-:Y:S05]  /*8600*/  BSYNC B0 ;  /* 0x0000000000007941 */ /* 0x000fea0003800000 */
.L_x_994:
[----:B-----5:R2:W-:Y:S02]  /*8610*/  ST.E.128 desc[UR6][R34.64], R8 ;  /* 0x0000000822007985 */ /* 0x0205e4000c101d06 */
.L_x_993:
[----:B------:R-:W-:Y:S05]  /*8620*/  BSYNC B1 ;  /* 0x0000000000017941 */ /* 0x000fea0003800000 */
.L_x_992:
[----:B------:R-:W-:Y:S01]  /*8630*/  ISETP.GE.AND P0, PT, R82, R63, PT ;  /* 0x0000003f5200720c */ /* 0x000fe20003f06270 */
[----:B------:R-:W-:Y:S03]  /*8640*/  BSSY B1, `(.L_x_996) ;  /* 0x0000060000017945 */ /* 0x000fe60003800000 */
[----:B------:R-:W-:Y:S04]  /*8650*/  ISETP.GE.OR P0, PT, R132, R42, P0 ;  /* 0x0000002a8400720c */ /* 0x000fe80000706670 */
[----:B------:R-:W-:Y:S11]  /*8660*/  ISETP.LT.OR P0, PT, R82, R66, P0 ;  /* 0x000000425200720c */ /* 0x000ff60000701670 */
[----:B------:R-:W-:Y:S02]  /*8670*/  @!UPT UIADD3 URZ, URZ, URZ, URZ ;  /* 0x0000003f3f3ff290 */ /* 0x000fe4000fffe03f */
[----:B------:R-:W-:Y:S05]  /*8680*/  @P0 BRA `(.L_x_997) ;  /* 0x00000004006c0947 */ /* 0x000fea0003800000 */
[----:B-1----:R-:W-:Y:S01]  /*8690*/  LEA R2, P0, R228, R70, 0x1 ;  /* 0x00000046e4027211 */ /* 0x002fe200078008ff */
[----:B------:R-:W-:Y:S01]  /*86a0*/  BSSY B0, `(.L_x_998) ;  /* 0x0000058000007945 */ /* 0x000fe20003800000 */
[----:B------:R-:W-:Y:S02]  /*86b0*/  ISETP.GE.AND P1, PT, R132, R12, PT ;  /* 0x0000000c8400720c */ /* 0x000fe40003f26270 */
[----:B------:R-:W-:Y:S02]  /*86c0*/  LEA.HI.X R3, R228, R69, R247, 0x1, P0 ;  /* 0x00000045e4037211 */ /* 0x000fe400000f0cf7 */
[C---:B--2---:R-:W-:Y:S03]  /*86d0*/  LEA R34, P0, R117.reuse, R68, 0x1 ;  /* 0x0000004475227211 */ /* 0x044fe600078008ff */
[----:B------:R1:W5:Y:S01]  /*86e0*/  LD.E.128 R8, desc[UR6][R2.64] ;  /* 0x0000000602087980 */ /* 0x000362000c101d00 */
[----:B------:R-:W-:Y:S05]  /*86f0*/  LEA.HI.X R35, R117, R67, R119, 0x1, P0 ;  /* 0x0000004375237211 */ /* 0x000fea00000f0c77 */
[----:B------:R-:W-:Y:S05]  /*8700*/  @P1 BRA `(.L_x_999) ;  /* 0x0000000400441947 */ /* 0x000fea0003800000 */
[----:B------:R-:W-:Y:S01]  /*8710*/  ISETP.GE.AND P1, PT, R132, R49, PT ;  /* 0x000000318400720c */ /* 0x000fe20003f26270 */
[----:B------:R-:W-:Y:S01]  /*8720*/  IMAD.MOV.U32 R4, RZ, RZ, R49 ;  /* 0x000000ffff047224 */ /* 0x000fe200078e0031 */
[----:B-----5:R-:W-:Y:S01]  /*8730*/  LOP3.LUT R28, R9, 0xffff0000, RZ, 0xc0, !PT ;  /* 0xffff0000091c7812 */ /* 0x020fe200078ec0ff */
[----:B------:R-:W-:Y:S01]  /*8740*/  IMAD.MOV.U32 R0, RZ, RZ, RZ ;  /* 0x000000ffff007224 */ /* 0x000fe200078e00ff */
[----:B------:R-:W-:Y:S01]  /*8750*/  LOP3.LUT R32, R11, 0xffff0000, RZ, 0xc0, !PT ;  /* 0xffff00000b207812 */ /* 0x000fe200078ec0ff */
[----:B------:R-:W-:Y:S01]  /*8760*/  IMAD.U32 R27, R9, 0x10000, RZ ;  /* 0x00010000091b7824 */ /* 0x000fe200078e00ff */
[C---:B------:R-:W-:Y:S01]  /*8770*/  SHF.L.U32 R29, R10.reuse, 0x10, RZ ;  /* 0x000000100a1d7819 */ /* 0x040fe200000006ff */
[----:B------:R-:W-:Y:S01]  /*8780*/  IMAD.U32 R31, R11, 0x10000, RZ ;  /* 0x000100000b1f7824 */ /* 0x000fe200078e00ff */
[----:B------:R-:W-:Y:S01]  /*8790*/  LOP3.LUT R30, R10, 0xffff0000, RZ, 0xc0, !PT ;  /* 0xffff00000a1e7812 */ /* 0x000fe200078ec0ff */
[C---:B------:R-:W-:Y:S01]  /*87a0*/  IMAD.U32 R23, R8.reuse, 0x10000, RZ ;  /* 0x0001000008177824 */ /* 0x040fe200078e00ff */
[----:B------:R-:W-:Y:S03]  /*87b0*/  LOP3.LUT R26, R8, 0xffff0000, RZ, 0xc0, !PT ;  /* 0xffff0000081a7812 */ /* 0x000fe600078ec0ff */
[----:B------:R-:W-:Y:S01]  /*87c0*/  @P1 IADD3 R4, -R33, RZ, RZ ;  /* 0x000000ff21041210 */ /* 0x000fe20007ffe1ff */
[----:B------:R-:W-:Y:S03]  /*87d0*/  @P1 IMAD.MOV R0, RZ, RZ, -R33 ;  /* 0x000000ffff001224 */ /* 0x000fe600078e0a21 */
[C---:B-1----:R-:W-:Y:S02]  /*87e0*/  LEA R2, P0, R4.reuse, R2, 0x1 ;  /* 0x0000000204027211 */ /* 0x042fe400078008ff */
[----:B------:R-:W-:Y:S02]  /*87f0*/  IADD3 R13, P2, R113, R0, RZ ;  /* 0x00000000710d7210 */ /* 0x000fe40007f5e0ff */
[----:B------:R-:W-:Y:S02]  /*8800*/  LEA.HI.X.SX32 R3, R4, R3, 0x1, P0 ;  /* 0x0000000304037211 */ /* 0x000fe400000f0eff */
[----:B------:R-:W-:Y:S02]  /*8810*/  LEA.HI.X.SX32 R0, R0, R243, 0x1, P2 ;  /* 0x000000f300007211 */ /* 0x000fe400010f0eff */
[C---:B------:R-:W-:Y:S01]  /*8820*/  LEA R14, P0, R13.reuse, R75, 0x1 ;  /* 0x0000004b0d0e7211 */ /* 0x040fe200078008ff */
[----:B------:R1:W2:Y:S03]  /*8830*/  LD.E.128 R4, desc[UR6][R2.64] ;  /* 0x0000000602047980 */ /* 0x0002a6000c101d00 */
[----:B------:R-:W-:Y:S01]  /*8840*/  LEA.HI.X R15, R13, R74, R0, 0x1, P0 ;  /* 0x0000004a0d0f7211 */ /* 0x000fe200000f0c00 */
[----:B------:R-:W-:Y:S01]  /*8850*/  IMAD.MOV.U32 R0, RZ, RZ, RZ ;  /* 0x000000ffff007224 */ /* 0x000fe200078e00ff */
[----:B------:R-:W-:Y:S03]  /*8860*/  @P1 IADD3 R0, -R33, RZ, RZ ;  /* 0x000000ff21001210 */ /* 0x000fe60007ffe1ff */
[----:B------:R3:W4:Y:S01]  /*8870*/  LD.E.128 R44, desc[UR6][R14.64] ;  /* 0x000000060e2c7980 */ /* 0x000722000c101d00 */
[----:B-1----:R-:W-:Y:S04]  /*8880*/  IADD3 R3, P0, R113, R0, RZ ;  /* 0x0000000071037210 */ /* 0x002fe80007f1e0ff */
[----:B------:R-:W-:Y:S02]  /*8890*/  LEA.HI.X.SX32 R0, R0, R243, 0x1, P0 ;  /* 0x000000f300007211 */ /* 0x000fe400000f0eff */
[C---:B------:R-:W-:Y:S04]  /*88a0*/  LEA R2, P0, R3.reuse, R76, 0x1 ;  /* 0x0000004c03027211 */ /* 0x040fe800078008ff */
[----:B------:R-:W-:Y:S05]  /*88b0*/  LEA.HI.X R3, R3, R73, R0, 0x1, P0 ;  /* 0x0000004903037211 */ /* 0x000fea00000f0c00 */
[----:B------:R1:W4:Y:S01]  /*88c0*/  LD.E.128 R36, desc[UR6][R2.64] ;  /* 0x0000000602247980 */ /* 0x000322000c101d00 */
[C---:B--2---:R-:W-:Y:S01]  /*88d0*/  LOP3.LUT R11, R4.reuse, 0xffff0000, RZ, 0xc0, !PT ;  /* 0xffff0000040b7812 */ /* 0x044fe200078ec0ff */
[----:B------:R-:W-:Y:S01]  /*88e0*/  IMAD.U32 R9, R4, 0x10000, RZ ;  /* 0x0001000004097824 */ /* 0x000fe200078e00ff */
[C---:B---3--:R-:W-:Y:S01]  /*88f0*/  SHF.L.U32 R14, R5.reuse, 0x10, RZ ;  /* 0x00000010050e7819 */ /* 0x048fe200000006ff */
[C---:B------:R-:W-:Y:S01]  /*8900*/  IMAD.U32 R13, R6.reuse, 0x10000, RZ ;  /* 0x00010000060d7824 */ /* 0x040fe200078e00ff */
[----:B------:R-:W-:Y:S01]  /*8910*/  LOP3.LUT R10, R5, 0xffff0000, RZ, 0xc0, !PT ;  /* 0xffff0000050a7812 */ /* 0x000fe200078ec0ff */
[----:B------:R-:W-:Y:S01]  /*8920*/  IMAD.U32 R17, R7, 0x10000, RZ ;  /* 0x0001000007117824 */ /* 0x000fe200078e00ff */
[----:B------:R-:W-:Y:S02]  /*8930*/  LOP3.LUT R16, R6, 0xffff0000, RZ, 0xc0, !PT ;  /* 0xffff000006107812 */ /* 0x000fe400078ec0ff */
        /* <DEDUP_REMOVED lines=10> */
[----:B------:R-:W-:Y:S01]  /*89e0*/  IMAD.U32 R7, R47, 0x10000, RZ ;  /* 0x000100002f077824 */ /* 0x000fe200078e00ff */
[----:B------:R-:W-:Y:S01]  /*89f0*/  LOP3.LUT R6, R46, 0xffff0000, RZ, 0xc0, !PT ;  /* 0xffff00002e067812 */ /* 0x000fe200078ec0ff */
[----:B------:R-:W-:Y:S01]  /*8a00*/  @!P1 FADD.FTZ R5, -R5, -RZ ;  /* 0x800000ff05059221 */ /* 0x000fe20000010100 */
        /* <DEDUP_REMOVED lines=33> */
.L_x_999:
[----:B------:R-:W-:Y:S05]  /*8c20*/  BSYNC B0 ;  /* 0x0000000000007941 */ /* 0x000fea0003800000 */
.L_x_998:
[----:B-----5:R3:W-:Y:S02]  /*8c30*/  ST.E.128 desc[UR6][R34.64], R8 ;  /* 0x0000000822007985 */ /* 0x0207e4000c101d06 */
.L_x_997:
[----:B------:R-:W-:Y:S05]  /*8c40*/  BSYNC B1 ;  /* 0x0000000000017941 */ /* 0x000fea0003800000 */
.L_x_996:
[C---:B------:R-:W-:Y:S01]  /*8c50*/  ISETP.GE.AND P0, PT, R79.reuse, R63, PT ;  /* 0x0000003f4f00720c */ /* 0x040fe20003f06270 */
[----:B------:R-:W-:Y:S03]  /*8c60*/  BSSY B1, `(.L_x_1000) ;  /* 0x0000060000017945 */ /* 0x000fe60003800000 */
[----:B------:R-:W-:Y:S04]  /*8c70*/  ISETP.GE.OR P0, PT, R132, R42, P0 ;  /* 0x0000002a8400720c */ /* 0x000fe80000706670 */
[----:B------:R-:W-:Y:S11]  /*8c80*/  ISETP.LT.OR P0, PT, R79, R66, P0 ;  /* 0x000000424f00720c */ /* 0x000ff60000701670 */
[----:B------:R-:W-:Y:S02]  /*8c90*/  @!UPT UIADD3 URZ, URZ, URZ, URZ ;  /* 0x0000003f3f3ff290 */ /* 0x000fe4000fffe03f */
[----:B------:R-:W-:Y:S05]  /*8ca0*/  @P0 BRA `(.L_x_1001) ;  /* 0x00000004006c0947 */ /* 0x000fea0003800000 */
[C---:B-1----:R-:W-:Y:S01]  /*8cb0*/  LEA R2, P0, R225.reuse, R70, 0x1 ;  /* 0x00000046e1027211 */ /* 0x042fe200078008ff */
[----:B------:R-:W-:Y:S01]  /*8cc0*/  BSSY B0, `(.L_x_1002) ;  /* 0x0000058000007945 */ /* 0x000fe20003800000 */
[----:B------:R-:W-:Y:S02]  /*8cd0*/  ISETP.GE.AND P1, PT, R132, R12, PT ;  /* 0x0000000c8400720c */ /* 0x000fe40003f26270 */
[----:B------:R-:W-:Y:S02]  /*8ce0*/  LEA.HI.X R3, R225, R69, R244, 0x1, P0 ;  /* 0x00000045e1037211 */ /* 0x000fe400000f0cf4 */
[C---:B--23--:R-:W-:Y:S03]  /*8cf0*/  LEA R34, P0, R98.reuse, R68, 0x1 ;  /* 0x0000004462227211 */ /* 0x04cfe600078008ff */
        /* <DEDUP_REMOVED lines=16> */
[----:B-1----:R-:W-:Y:S02]  /*8e00*/  LEA R2, P0, R4, R2, 0x1 ;  /* 0x0000000204027211 */ /* 0x002fe400078008ff */
        /* <DEDUP_REMOVED lines=67> */
.L_x_1003:
[----:B------:R-:W-:Y:S05]  /*9240*/  BSYNC B0 ;  /* 0x0000000000007941 */ /* 0x000fea0003800000 */
.L_x_1002:
[----:B-----5:R4:W-:Y:S02]  /*9250*/  ST.E.128 desc[UR6][R34.64], R8 ;  /* 0x0000000822007985 */ /* 0x0209e4000c101d06 */
.L_x_1001:
[----:B------:R-:W-:Y:S05]  /*9260*/  BSYNC B1 ;  /* 0x0000000000017941 */ /* 0x000fea0003800000 */
.L_x_1000:
[C---:B------:R-:W-:Y:S01]  /*9270*/  ISETP.GE.AND P0, PT, R83.reuse, R63, PT ;  /* 0x0000003f5300720c */ /* 0x040fe20003f06270 */
[----:B------:R-:W-:Y:S03]  /*9280*/  BSSY B1, `(.L_x_1004) ;  /* 0x0000067000017945 */ /* 0x000fe60003800000 */
[----:B------:R-:W-:Y:S04]  /*9290*/  ISETP.GE.OR P0, PT, R132, R42, P0 ;  /* 0x0000002a8400720c */ /* 0x000fe80000706670 */
[----:B------:R-:W-:Y:S11]  /*92a0*/  ISETP.LT.OR P0, PT, R83, R66, P0 ;  /* 0x000000425300720c */ /* 0x000ff60000701670 */
[----:B------:R-:W-:Y:S02]  /*92b0*/  @!UPT UIADD3 URZ, URZ, URZ, URZ ;  /* 0x0000003f3f3ff290 */ /* 0x000fe4000fffe03f */
[----:B------:R-:W-:Y:S05]  /*92c0*/  @P0 BRA `(.L_x_1005) ;  /* 0x0000000400880947 */ /* 0x000fea0003800000 */
[----:B------:R-:W-:Y:S01]  /*92d0*/  IMAD R0, R65, 0x60, RZ ;  /* 0x0000006041007824 */ /* 0x000fe200078e02ff */
[----:B-1----:R-:W-:Y:S01]  /*92e0*/  MOV R2, R70 ;  /* 0x0000004600027202 */ /* 0x002fe20000000f00 */
[----:B------:R-:W-:Y:S01]  /*92f0*/  IMAD.MOV.U32 R5, RZ, RZ, R67 ;  /* 0x000000ffff057224 */ /* 0x000fe200078e0043 */
[----:B------:R-:W-:Y:S01]  /*9300*/  MOV R3, R69 ;  /* 0x0000004500037202 */ /* 0x000fe20000000f00 */
[----:B------:R-:W-:Y:S01]  /*9310*/  BSSY B0, `(.L_x_1006) ;  /* 0x000005c000007945 */ /* 0x000fe20003800000 */
[----:B------:R-:W-:Y:S02]  /*9320*/  ISETP.GE.AND P0, PT, R132, R12, PT ;  /* 0x0000000c8400720c */ /* 0x000fe40003f06270 */
[----:B------:R-:W-:Y:S01]  /*9330*/  MOV R4, R68 ;  /* 0x0000004400047202 */ /* 0x000fe20000000f00 */
[----:B------:R-:W-:Y:S04]  /*9340*/  IMAD.WIDE.U32 R2, R64, 0x60, R2 ;  /* 0x0000006040027825 */ /* 0x000fe800078e0002 */
[----:B------:R-:W-:Y:S02]  /*9350*/  IMAD.IADD R3, R3, 0x1, R0 ;  /* 0x0000000103037824 */ /* 0x000fe400078e0200 */
[----:B------:R-:W-:Y:S02]  /*9360*/  IMAD R0, R191, 0x60, RZ ;  /* 0x00000060bf007824 */ /* 0x000fe400078e02ff */
[----:B------:R-:W-:Y:S01]  /*9370*/  IMAD.WIDE.U32 R4, R190, 0x60, R4 ;  /* 0x00000060be047825 */ /* 0x000fe200078e0004 */
[----:B--234-:R1:W5:Y:S04]  /*9380*/  LD.E.128 R8, desc[UR6][R2.64] ;  /* 0x0000000602087980 */ /* 0x01c368000c101d00 */
[----:B------:R-:W-:Y:S02]  /*9390*/  IADD3 R35, R5, R0, RZ ;  /* 0x0000000005237210 */ /* 0x000fe40007ffe0ff */
[----:B------:R-:W-:Y:S01]  /*93a0*/  MOV R34, R4 ;  /* 0x0000000400227202 */ /* 0x000fe20000000f00 */
[----:B------:R-:W-:Y:S06]  /*93b0*/  @P0 BRA `(.L_x_1007) ;  /* 0x0000000400440947 */ /* 0x000fec0003800000 */
        /* <DEDUP_REMOVED lines=81> */
.L_x_1007:
[----:B------:R-:W-:Y:S05]  /*98d0*/  BSYNC B0 ;  /* 0x0000000000007941 */ /* 0x000fea0003800000 */
.L_x_1006:
[----:B-----5:R2:W-:Y:S02]  /*98e0*/  ST.E.128 desc[UR6][R34.64], R8 ;  /* 0x0000000822007985 */ /* 0x0205e4000c101d06 */
.L_x_1005:
[----:B------:R-:W-:Y:S05]  /*98f0*/  BSYNC B1 ;  /* 0x0000000000017941 */ /* 0x000fea0003800000 */
.L_x_1004:
        /* <DEDUP_REMOVED lines=10> */
[C---:B--234-:R-:W-:Y:S03]  /*99a0*/  LEA R34, P0, R97.reuse, R68, 0x1 ;  /* 0x0000004461227211 */ /* 0x05cfe600078008ff */
        /* <DEDUP_REMOVED lines=84> */
.L_x_1011:
[----:B------:R-:W-:Y:S05]  /*9ef0*/  BSYNC B0 ;  /* 0x0000000000007941 */ /* 0x000fea0003800000 */
.L_x_1010:
[----:B-----5:R2:W-:Y:S02]  /*9f00*/  ST.E.128 desc[UR6][R34.64], R8 ;  /* 0x0000000822007985 */ /* 0x0205e4000c101d06 */
.L_x_1009:
[----:B------:R-:W-:Y:S05]  /*9f10*/  BSYNC B1 ;  /* 0x0000000000017941 */ /* 0x000fea0003800000 */
.L_x_1008:
        /* <DEDUP_REMOVED lines=102> */
.L_x_1015:
[----:B------:R-:W-:Y:S05]  /*a580*/  BSYNC B0 ;  /* 0x0000000000007941 */ /* 0x000fea0003800000 */
.L_x_1014:
[----:B-----5:R2:W-:Y:S02]  /*a590*/  ST.E.128 desc[UR6][R34.64], R8 ;  /* 0x0000000822007985 */ /* 0x0205e4000c101d06 */
.L_x_1013:
[----:B------:R-:W-:Y:S05]  /*a5a0*/  BSYNC B1 ;  /* 0x0000000000017941 */ /* 0x000fea0003800000 */
.L_x_1012:
[----:B------:R-:W-:Y:S01]  /*a5b0*/  ISETP.GE.AND P0, PT, R92, R63, PT ;  /* 0x0000003f5c00720c */ /* 0x000fe20003f06270 */
        /* <DEDUP_REMOVED lines=101> */
.L_x_1019:
[----:B------:R-:W-:Y:S05]  /*ac10*/  BSYNC B0 ;  /* 0x0000000000007941 */ /* 0x000fea0003800000 */
.L_x_1018:
[----:B-----5:R2:W-:Y:S02]  /*ac20*/  ST.E.128 desc[UR6][R34.64], R8 ;  /* 0x0000000822007985 */ /* 0x0205e4000c101d06 */
.L_x_1017:
[----:B------:R-:W-:Y:S05]  /*ac30*/  BSYNC B1 ;  /* 0x0000000000017941 */ /* 0x000fea0003800000 */
.L_x_1016:
        /* <DEDUP_REMOVED lines=102> */
.L_x_1023:
[----:B------:R-:W-:Y:S05]  /*b2a0*/  BSYNC B0 ;  /* 0x0000000000007941 */ /* 0x000fea0003800000 */
.L_x_1022:
[----:B-----5:R2:W-:Y:S02]  /*b2b0*/  ST.E.128 desc[UR6][R34.64], R8 ;  /* 0x0000000822007985 */ /* 0x0205e4000c101d06 */
.L_x_1021:
[----:B------:R-:W-:Y:S05]  /*b2c0*/  BSYNC B1 ;  /* 0x0000000000017941 */ /* 0x000fea0003800000 */
.L_x_1020:
[----:B------:R-:W-:Y:S01]  /*b2d0*/  ISETP.GE.AND P0, PT, R90, R63, PT ;  /* 0x0000003f5a00720c */ /* 0x000fe20003f06270 */
        /* <DEDUP_REMOVED lines=94> */
.L_x_1027:
[----:B------:R-:W-:Y:S05]  /*b8c0*/  BSYNC B0 ;  /* 0x0000000000007941 */ /* 0x000fea0003800000 */
.L_x_1026:
[----:B-----5:R2:W-:Y:S02]  /*b8d0*/  ST.E.128 desc[UR6][R34.64], R8 ;  /* 0x0000000822007985 */ /* 0x0205e4000c101d06 */
.L_x_1025:
[----:B------:R-:W-:Y:S05]  /*b8e0*/  BSYNC B1 ;  /* 0x0000000000017941 */ /* 0x000fea0003800000 */
.L_x_1024:
        /* <DEDUP_REMOVED lines=102> */
.L_x_1031:
[----:B------:R-:W-:Y:S05]  /*bf50*/  BSYNC B0 ;  /* 0x0000000000007941 */ /* 0x000fea0003800000 */
.L_x_1030:
[----:B-----5:R2:W-:Y:S02]  /*bf60*/  ST.E.128 desc[UR6][R34.64], R8 ;  /* 0x0000000822007985 */ /* 0x0205e4000c101d06 */
.L_x_1029:
[----:B------:R-:W-:Y:S05]  /*bf70*/  BSYNC B1 ;  /* 0x0000000000017941 */ /* 0x000fea0003800000 */
.L_x_1028:
        /* <DEDUP_REMOVED lines=102> */
.L_x_1035:
[----:B------:R-:W-:Y:S05]  /*c5e0*/  BSYNC B0 ;  /* 0x0000000000007941 */ /* 0x000fea0003800000 */
.L_x_1034:
[----:B-----5:R2:W-:Y:S02]  /*c5f0*/  ST.E.128 desc[UR6][R34.64], R8 ;  /* 0x0000000822007985 */ /* 0x0205e4000c101d06 */
.L_x_1033:
[----:B------:R-:W-:Y:S05]  /*c600*/  BSYNC B1 ;  /* 0x0000000000017941 */ /* 0x000fea0003800000 */
.L_x_1032:
        /* <DEDUP_REMOVED lines=102> */
.L_x_1039:
[----:B------:R-:W-:Y:S05]  /*cc70*/  BSYNC B0 ;  /* 0x0000000000007941 */ /* 0x000fea0003800000 */
.L_x_1038:
[----:B-----5:R2:W-:Y:S02]  /*cc80*/  ST.E.128 desc[UR6][R34.64], R8 ;  /* 0x0000000822007985 */ /* 0x0205e4000c101d06 */
.L_x_1037:
[----:B------:R-:W-:Y:S05]  /*cc90*/  BSYNC B1 ;  /* 0x0000000000017941 */ /* 0x000fea0003800000 */
.L_x_1036:
        /* <DEDUP_REMOVED lines=102> */
.L_x_1043:
[----:B------:R-:W-:Y:S05]  /*d300*/  BSYNC B0 ;  /* 0x0000000000007941 */ /* 0x000fea0003800000 */
.L_x_1042:
[----:B-----5:R2:W-:Y:S02]  /*d310*/  ST.E.128 desc[UR6][R34.64], R8 ;  /* 0x0000000822007985 */ /* 0x0205e4000c101d06 */
.L_x_1041:
[----:B------:R-:W-:Y:S05]  /*d320*/  BSYNC B1 ;  /* 0x0000000000017941 */ /* 0x000fea0003800000 */
.L_x_1040:
        /* <DEDUP_REMOVED lines=102> */
.L_x_1047:
[----:B------:R-:W-:Y:S05]  /*d990*/  BSYNC B0 ;  /* 0x0000000000007941 */ /* 0x000fea0003800000 */
.L_x_1046:
[----:B-----5:R2:W-:Y:S02]  /*d9a0*/  ST.E.128 desc[UR6][R34.64], R8 ;  /* 0x0000000822007985 */ /* 0x0205e4000c101d06 */
.L_x_1045:
[----:B------:R-:W-:Y:S05]  /*d9b0*/  BSYNC B1 ;  /* 0x0000000000017941 */ /* 0x000fea0003800000 */
.L_x_1044:
        /* <DEDUP_REMOVED lines=102> */
.L_x_1051:
[----:B------:R-:W-:Y:S05]  /*e020*/  BSYNC B0 ;  /* 0x0000000000007941 */ /* 0x000fea0003800000 */
.L_x_1050:
[----:B-----5:R2:W-:Y:S02]  /*e030*/  ST.E.128 desc[UR6][R34.64], R8 ;  /* 0x0000000822007985 */ /* 0x0205e4000c101d06 */
.L_x_1049:
[----:B------:R-:W-:Y:S05]  /*e040*/  BSYNC B1 ;  /* 0x0000000000017941 */ /* 0x000fea0003800000 */
.L_x_1048:
        /* <DEDUP_REMOVED lines=22> */
[----:B------:R-:W-:Y:S01]  /*e1b0*/  IMAD.MOV.U32 R0, RZ, RZ, RZ ;  /* 0x000000ffff007224 */ /* 0x000fe200078e00ff */
[C---:B-----5:R-:W-:Y:S01]  /*e1c0*/  LOP3.LUT R27, R9.reuse, 0xffff0000, RZ, 0xc0, !PT ;  /* 0xffff0000091b7812 */ /* 0x060fe200078ec0ff */
[----:B------:R-:W-:Y:S01]  /*e1d0*/  IMAD.U32 R26, R9, 0x10000, RZ ;  /* 0x00010000091a7824 */ /* 0x000fe200078e00ff */
[C---:B------:R-:W-:Y:S01]  /*e1e0*/  SHF.L.U32 R30, R11.reuse, 0x10, RZ ;  /* 0x000000100b1e7819 */ /* 0x040fe200000006ff */
[C---:B------:R-:W-:Y:S01]  /*e1f0*/  IMAD.U32 R28, R10.reuse, 0x10000, RZ ;  /* 0x000100000a1c7824 */ /* 0x040fe200078e00ff */
[----:B------:R-:W-:Y:S02]  /*e200*/  LOP3.LUT R31, R11, 0xffff0000, RZ, 0xc0, !PT ;  /* 0xffff00000b1f7812 */ /* 0x000fe400078ec0ff */
[----:B------:R-:W-:Y:S02]  /*e210*/  LOP3.LUT R29, R10, 0xffff0000, RZ, 0xc0, !PT ;  /* 0xffff00000a1d7812 */ /* 0x000fe400078ec0ff */
[C---:B------:R-:W-:Y:S02]  /*e220*/  SHF.L.U32 R17, R8.reuse, 0x10, RZ ;  /* 0x0000001008117819 */ /* 0x040fe400000006ff */
[----:B------:R-:W-:Y:S01]  /*e230*/  LOP3.LUT R23, R8, 0xffff0000, RZ, 0xc0, !PT ;  /* 0xffff000008177812 */ /* 0x000fe200078ec0ff */
[--C-:B------:R-:W-:Y:S01]  /*e240*/  @P1 IMAD.MOV R49, RZ, RZ, -R33.reuse ;  /* 0x000000ffff311224 */ /* 0x100fe200078e0a21 */
[----:B------:R-:W-:Y:S04]  /*e250*/  @P1 IADD3 R0, -R33, RZ, RZ ;  /* 0x000000ff21001210 */ /* 0x000fe80007ffe1ff */
[----:B-1----:R-:W-:Y:S02]  /*e260*/  LEA R2, P0, R49, R2, 0x1 ;  /* 0x0000000231027211 */ /* 0x002fe400078008ff */
[----:B------:R-:W-:Y:S02]  /*e270*/  IADD3 R13, P2, R99, R0, RZ ;  /* 0x00000000630d7210 */ /* 0x000fe40007f5e0ff */
[----:B------:R-:W-:Y:S02]  /*e280*/  LEA.HI.X.SX32 R3, R49, R3, 0x1, P0 ;  /* 0x0000000331037211 */ /* 0x000fe400000f0eff */
[----:B------:R-:W-:Y:S02]  /*e290*/  LEA.HI.X.SX32 R0, R0, R229, 0x1, P2 ;  /* 0x000000e500007211 */ /* 0x000fe400010f0eff */
[C---:B------:R-:W-:Y:S01]  /*e2a0*/  LEA R12, P0, R13.reuse, R75, 0x1 ;  /* 0x0000004b0d0c7211 */ /* 0x040fe200078008ff */
[----:B------:R1:W2:Y:S03]  /*e2b0*/  LD.E.128 R4, desc[UR6][R2.64] ;  /* 0x0000000602047980 */ /* 0x0002a6000c101d00 */
[----:B------:R-:W-:Y:S01]  /*e2c0*/  LEA.HI.X R13, R13, R74, R0, 0x1, P0 ;  /* 0x0000004a0d0d7211 */ /* 0x000fe200000f0c00 */
[----:B------:R-:W-:Y:S02]  /*e2d0*/  IMAD.MOV.U32 R0, RZ, RZ, RZ ;  /* 0x000000ffff007224 */ /* 0x000fe400078e00ff */
[----:B------:R-:W-:Y:S02]  /*e2e0*/  @P1 IMAD.MOV R0, RZ, RZ, -R33 ;  /* 0x000000ffff001224 */ /* 0x000fe400078e0a21 */
[----:B------:R3:W4:Y:S03]  /*e2f0*/  LD.E.128 R36, desc[UR6][R12.64] ;  /* 0x000000060c247980 */ /* 0x000726000c101d00 */
[----:B-1----:R-:W-:Y:S04]  /*e300*/  IADD3 R3, P0, R99, R0, RZ ;  /* 0x0000000063037210 */ /* 0x002fe80007f1e0ff */
[----:B------:R-:W-:Y:S02]  /*e310*/  LEA.HI.X.SX32 R0, R0, R229, 0x1, P0 ;  /* 0x000000e500007211 */ /* 0x000fe400000f0eff */
[C---:B------:R-:W-:Y:S04]  /*e320*/  LEA R2, P0, R3.reuse, R76, 0x1 ;  /* 0x0000004c03027211 */ /* 0x040fe800078008ff */
[----:B------:R-:W-:Y:S05]  /*e330*/  LEA.HI.X R3, R3, R73, R0, 0x1, P0 ;  /* 0x0000004903037211 */ /* 0x000fea00000f0c00 */
[----:B------:R1:W4:Y:S01]  /*e340*/  LD.E.128 R32, desc[UR6][R2.64] ;  /* 0x0000000602207980 */ /* 0x000322000c101d00 */
[C---:B--2---:R-:W-:Y:S01]  /*e350*/  LOP3.LUT R11, R4.reuse, 0xffff0000, RZ, 0xc0, !PT ;  /* 0xffff0000040b7812 */ /* 0x044fe200078ec0ff */
[----:B------:R-:W-:Y:S01]  /*e360*/  IMAD.U32 R9, R4, 0x10000, RZ ;  /* 0x0001000004097824 */ /* 0x000fe200078e00ff */
[C---:B------:R-:W-:Y:S01]  /*e370*/  LOP3.LUT R10, R5.reuse, 0xffff0000, RZ, 0xc0, !PT ;  /* 0xffff0000050a7812 */ /* 0x040fe200078ec0ff */
[----:B---3--:R-:W-:Y:S01]  /*e380*/  IMAD.U32 R13, R5, 0x10000, RZ ;  /* 0x00010000050d7824 */ /* 0x008fe200078e00ff */
[C---:B------:R-:W-:Y:S01]  /*e390*/  SHF.L.U32 R12, R6.reuse, 0x10, RZ ;  /* 0x00000010060c7819 */ /* 0x040fe200000006ff */
        /* <DEDUP_REMOVED lines=33> */
[C---:B------:R-:W-:Y:S01]  /*e5b0*/  SHF.L.U32 R13, R34.reuse, 0x10, RZ ;  /* 0x00000010220d7819 */ /* 0x040fe200000006ff */
        /* <DEDUP_REMOVED lines=14> */
.L_x_1055:
[----:B------:R-:W-:Y:S05]  /*e6a0*/  BSYNC B0 ;  /* 0x0000000000007941 */ /* 0x000fea0003800000 */
.L_x_1054:
[----:B-----5:R2:W-:Y:S02]  /*e6b0*/  ST.E.128 desc[UR6][R42.64], R8 ;  /* 0x000000082a007985 */ /* 0x0205e4000c101d06 */
.L_x_1053:
[----:B------:R-:W-:Y:S05]  /*e6c0*/  BSYNC B1 ;  /* 0x0000000000017941 */ /* 0x000fea0003800000 */
.L_x_1052:
[----:B------:R-:W-:Y:S01]  /*e6d0*/  MOV R5, R73 ;  /* 0x0000004900057202 */ /* 0x000fe20000000f00 */
[----:B------:R-:W5:Y:S01]  /*e6e0*/  LD.E R0, desc[UR6][R24.64+0xd0] ;  /* 0x0000d00618007980 */ /* 0x000f62000c101900 */
[----:B-1----:R-:W-:Y:S01]  /*e6f0*/  MOV R3, R74 ;  /* 0x0000004a00037202 */ /* 0x002fe20000000f00 */
[----:B------:R-:W-:Y:S02]  /*e700*/  IMAD.MOV.U32 R4, RZ, RZ, R76 ;  /* 0x000000ffff047224 */ /* 0x000fe400078e004c */
[----:B------:R-:W-:Y:S02]  /*e710*/  IMAD.MOV.U32 R2, RZ, RZ, R75 ;  /* 0x000000ffff027224 */ /* 0x000fe400078e004b */
[----:B-----5:R-:W-:Y:S05]  /*e720*/  IMAD.U32 R0, R0, -0x80, RZ ;  /* 0xffffff8000007824 */ /* 0x020fea00078e00ff */
[C---:B------:R-:W-:Y:S02]  /*e730*/  LEA R76, P1, R0.reuse, R4, 0x1 ;  /* 0x00000004004c7211 */ /* 0x040fe400078208ff */
[C---:B------:R-:W-:Y:S02]  /*e740*/  LEA R75, P0, R0.reuse, R2, 0x1 ;  /* 0x00000002004b7211 */ /* 0x040fe400078008ff */
[C---:B------:R-:W-:Y:S02]  /*e750*/  LEA.HI.X.SX32 R73, R0.reuse, R5, 0x1, P1 ;  /* 0x0000000500497211 */ /* 0x040fe400008f0eff */
[----:B------:R-:W-:Y:S01]  /*e760*/  LEA.HI.X.SX32 R74, R0, R3, 0x1, P0 ;  /* 0x00000003004a7211 */ /* 0x000fe200000f0eff */
[----:B------:R-:W-:Y:S05]  /*e770*/  BRA `(.L_x_991) ;  /* 0x0000000800e07947 */ /* 0x000fea0003800000 */
.L_x_957:
[----:B------:R-:W-:Y:S02]  /*e780*/  P2R R17, PR, RZ, 0x10 ;  /* 0x00000010ff117803 */ /* 0x000fe40000000000 */
[C---:B------:R-:W-:Y:S02]  /*e790*/  LOP3.LUT P4, RZ, R62.reuse, 0x200, RZ, 0xc0, !PT ;  /* 0x000002003eff7812 */ /* 0x040fe4000788c0ff */
[----:B------:R-:W-:Y:S02]  /*e7a0*/  P2R R0, PR, RZ, 0x40 ;  /* 0x00000040ff007803 */ /* 0x000fe40000000000 */
[C---:B------:R-:W-:Y:S02]  /*e7b0*/  LOP3.LUT P6, RZ, R62.reuse, 0x100, RZ, 0xc0, !PT ;  /* 0x000001003eff7812 */ /* 0x040fe400078cc0ff */
[----:B------:R-:W-:Y:S02]  /*e7c0*/  P2R R23, PR, RZ, 0x8 ;  /* 0x00000008ff177803 */ /* 0x000fe40000000000 */
[C---:B------:R-:W-:Y:S02]  /*e7d0*/  LOP3.LUT P3, RZ, R62.reuse, 0x80, RZ, 0xc0, !PT ;  /* 0x000000803eff7812 */ /* 0x040fe4000786c0ff */
[----:B------:R-:W-:Y:S02]  /*e7e0*/  P2R R26, PR, RZ, 0x4 ;  /* 0x00000004ff1a7803 */ /* 0x000fe40000000000 */
[----:B------:R-:W-:Y:S01]  /*e7f0*/  LOP3.LUT P2, RZ, R62, 0x40, RZ, 0xc0, !PT ;  /* 0x000000403eff7812 */ /* 0x000fe2000784c0ff */
[----:B------:R-:W-:Y:S01]  /*e800*/  @!P4 IMAD.MOV.U32 R3, RZ, RZ, R69 ;  /* 0x000000ffff03c224 */ /* 0x000fe200078e0045 */
[-C--:B------:R-:W-:Y:S02]  /*e810*/  @!P4 MOV R2, R70.reuse ;  /* 0x000000460002c202 */ /* 0x080fe40000000f00 */
[----:B------:R-:W-:Y:S02]  /*e820*/  P2R R16, PR, RZ, 0x20 ;  /* 0x00000020ff107803 */ /* 0x000fe40000000000 */
[----:B------:R-:W-:Y:S01]  /*e830*/  @!P6 LEA R8, P0, R228, R70, 0x1 ;  /* 0x00000046e408e211 */ /* 0x000fe200078008ff */
[----:B------:R1:W2:Y:S01]  /*e840*/  @!P4 LD.E.128 R12, desc[UR6][R2.64] ;  /* 0x00000006020cc980 */ /* 0x0002a2000c101d00 */
[----:B------:R-:W-:Y:S02]  /*e850*/  LOP3.LUT P5, RZ, R62, 0x20, RZ, 0xc0, !PT ;  /* 0x000000203eff7812 */ /* 0x000fe400078ac0ff */
[----:B------:R-:W-:Y:S02]  /*e860*/  @!P6 LEA.HI.X R9, R228, R69, R247, 0x1, P0 ;  /* 0x00000045e409e211 */ /* 0x000fe400000f0cf7 */
[C---:B------:R-:W-:Y:S02]  /*e870*/  @!P6 LEA R6, P0, R117.reuse, R68, 0x1 ;  /* 0x000000447506e211 */ /* 0x040fe400078008ff */
[----:B------:R-:W-:Y:S02]  /*e880*/  P2R R27, PR, RZ, 0x2 ;  /* 0x00000002ff1b7803 */ /* 0x000fe40000000000 */
[----:B------:R-:W-:Y:S02]  /*e890*/  @!P6 LEA.HI.X R7, R117, R67, R119, 0x1, P0 ;  /* 0x000000437507e211 */ /* 0x000fe400000f0c77 */
[C---:B------:R-:W-:Y:S02]  /*e8a0*/  @!P3 LEA R4, P0, R225.reuse, R70, 0x1 ;  /* 0x00000046e104b211 */ /* 0x040fe400078008ff */
[C---:B------:R-:W-:Y:S02]  /*e8b0*/  LOP3.LUT P1, RZ, R62.reuse, 0x2, RZ, 0xc0, !PT ;  /* 0x000000023eff7812 */ /* 0x040fe4000782c0ff */
[----:B------:R-:W-:Y:S01]  /*e8c0*/  @!P3 LEA.HI.X R5, R225, R69, R244, 0x1, P0 ;  /* 0x00000045e105b211 */ /* 0x000fe200000f0cf4 */
[----:B-1----:R-:W-:Y:S01]  /*e8d0*/  @!P4 IMAD.MOV.U32 R3, RZ, RZ, R67 ;  /* 0x000000ffff03c224 */ /* 0x002fe200078e0043 */
[-C--:B------:R-:W-:Y:S05]  /*e8e0*/  @!P4 MOV R2, R68.reuse ;  /* 0x000000440002c202 */ /* 0x080fea0000000f00 */
[----:B--2---:R1:W-:Y:S01]  /*e8f0*/  @!P4 ST.E.128 desc[UR6][R2.64], R12 ;  /* 0x0000000c0200c985 */ /* 0x0043e2000c101d06 */
[----:B------:R-:W-:Y:S04]  /*e900*/  LOP3.LUT P4, RZ, R62, 0x10, RZ, 0xc0, !PT ;  /* 0x000000103eff7812 */ /* 0x000fe8000788c0ff */
[----:B------:R-:W2:Y:S01]  /*e910*/  @!P6 LD.E.128 R8, desc[UR6][R8.64] ;  /* 0x000000060808e980 */ /* 0x000ea2000c101d00 */
[C---:B-1----:R-:W-:Y:S04]  /*e920*/  @!P3 LEA R2, P0, R98.reuse, R68, 0x1 ;  /* 0x000000446202b211 */ /* 0x042fe800078008ff */
[----:B------:R-:W-:Y:S01]  /*e930*/  @!P3 LEA.HI.X R3, R98, R67, R116, 0x1, P0 ;  /* 0x000000436203b211 */ /* 0x000fe200000f0c74 */
[----:B--2---:R1:W-:Y:S01]  /*e940*/  @!P6 ST.E.128 desc[UR6][R6.64], R8 ;  /* 0x000000080600e985 */ /* 0x0043e2000c101d06 */
[----:B------:R-:W-:Y:S01]  /*e950*/  ISETP.NE.AND P6, PT, R0, RZ, PT ;  /* 0x000000ff0000720c */ /* 0x000fe20003fc5270 */
[----:B------:R-:W-:Y:S03]  /*e960*/  @!P2 IMAD R0, R65, 0x60, RZ ;  /* 0x000000604100a824 */ /* 0x000fe600078e02ff */
[----:B-1----:R-:W2:Y:S01]  /*e970*/  @!P3 LD.E.128 R8, desc[UR6][R4.64] ;  /* 0x000000060408b980 */ /* 0x002ea2000c101d00 */
[C---:B------:R-:W-:Y:S04]  /*e980*/  @!P5 LEA R6, P0, R226.reuse, R70, 0x1 ;  /* 0x00000046e206d211 */ /* 0x040fe800078008ff */
[----:B------:R-:W-:Y:S02]  /*e990*/  @!P5 LEA.HI.X R7, R226, R69, R245, 0x1, P0 ;  /* 0x00000045e207d211 */ /* 0x000fe400000f0cf5 */
[C---:B------:R-:W-:Y:S04]  /*e9a0*/  @!P5 LEA R12, P0, R97.reuse, R68, 0x1 ;  /* 0x00000044610cd211 */ /* 0x040fe800078008ff */
[-C--:B------:R-:W-:Y:S01]  /*e9b0*/  @!P5 LEA.HI.X R13, R97, R67.reuse, R115, 0x1, P0 ;  /* 0x00000043610dd211 */ /* 0x080fe200000f0c73 */
[----:B--2---:R1:W-:Y:S01]  /*e9c0*/  @!P3 ST.E.128 desc[UR6][R2.64], R8 ;  /* 0x000000080200b985 */ /* 0x0043e2000c101d06 */
[----:B------:R-:W-:Y:S01]  /*e9d0*/  LOP3.LUT P3, RZ, R62, 0x8, RZ, 0xc0, !PT ;  /* 0x000000083eff7812 */ /* 0x000fe2000786c0ff */
[----:B-1----:R-:W-:Y:S01]  /*e9e0*/  @!P2 IMAD.MOV.U32 R3, RZ, RZ, R69 ;  /* 0x000000ffff03a224 */ /* 0x002fe200078e0045 */
[----:B------:R-:W-:Y:S05]  /*e9f0*/  @!P2 MOV R2, R70 ;  /* 0x000000460002a202 */ /* 0x000fea0000000f00 */
[----:B------:R-:W-:Y:S05]  /*ea00*/  @!P2 IMAD.WIDE.U32 R2, R64, 0x60, R2 ;  /* 0x000000604002a825 */ /* 0x000fea00078e0002 */
[----:B------:R-:W-:Y:S01]  /*ea10*/  @!P2 IADD3 R3, R3, R0, RZ ;  /* 0x000000000303a210 */ /* 0x000fe20007ffe0ff */
[----:B------:R-:W-:Y:S04]  /*ea20*/  @!P2 IMAD R0, R191, 0x60, RZ ;  /* 0x00000060bf00a824 */ /* 0x000fe800078e02ff */
[----:B------:R1:W2:Y:S02]  /*ea30*/  @!P2 LD.E.128 R8, desc[UR6][R2.64] ;  /* 0x000000060208a980 */ /* 0x0002a4000c101d00 */
[----:B-1----:R-:W-:Y:S01]  /*ea40*/  @!P2 IMAD.MOV.U32 R2, RZ, RZ, R68 ;  /* 0x000000ffff02a224 */ /* 0x002fe200078e0044 */
[----:B------:R-:W-:Y:S03]  /*ea50*/  @!P2 MOV R3, R67 ;  /* 0x000000430003a202 */ /* 0x000fe60000000f00 */
[----:B------:R-:W-:Y:S04]  /*ea60*/  @!P2 IMAD.WIDE.U32 R2, R190, 0x60, R2 ;  /* 0x00000060be02a825 */ /* 0x000fe800078e0002 */
[----:B------:R-:W-:Y:S02]  /*ea70*/  @!P2 IMAD.IADD R3, R3, 0x1, R0 ;  /* 0x000000010303a824 */ /* 0x000fe400078e0200 */
[----:B------:R-:W-:Y:S03]  /*ea80*/  @!P4 IMAD R0, R65, 0xa0, RZ ;  /* 0x000000a04100c824 */ /* 0x000fe600078e02ff */
[----:B--2---:R1:W-:Y:S01]  /*ea90*/  @!P2 ST.E.128 desc[UR6][R2.64], R8 ;  /* 0x000000080200a985 */ /* 0x0043e2000c101d06 */
[----:B------:R-:W-:Y:S04]  /*eaa0*/  LOP3.LUT P2, RZ, R62, 0x4, RZ, 0xc0, !PT ;  /* 0x000000043eff7812 */ /* 0x000fe8000784c0ff */
[----:B------:R-:W2:Y:S01]  /*eab0*/  @!P5 LD.E.128 R4, desc[UR6][R6.64] ;  /* 0x000000060604d980 */ /* 0x000ea2000c101d00 */
[----:B-1----:R-:W-:Y:S01]  /*eac0*/  @!P4 IMAD.MOV.U32 R3, RZ, RZ, R69 ;  /* 0x000000ffff03c224 */ /* 0x002fe200078e0045 */
[-C--:B------:R-:W-:Y:S02]  /*ead0*/  @!P4 MOV R2, R70.reuse ;  /* 0x000000460002c202 */ /* 0x080fe40000000f00 */
[C---:B------:R-:W-:Y:S03]  /*eae0*/  @!P1 LEA R8, P0, R227.reuse, R70, 0x1 ;  /* 0x00000046e3089211 */ /* 0x040fe600078008ff */
[----:B------:R-:W-:Y:S01]  /*eaf0*/  @!P4 IMAD.WIDE.U32 R2, R64, 0xa0, R2 ;  /* 0x000000a04002c825 */ /* 0x000fe200078e0002 */
[----:B------:R-:W-:Y:S02]  /*eb00*/  @!P1 LEA.HI.X R9, R227, R69, R246, 0x1, P0 ;  /* 0x00000045e3099211 */ /* 0x000fe400000f0cf6 */
[C---:B------:R-:W-:Y:S02]  /*eb10*/  @!P1 LEA R10, P0, R96.reuse, R68, 0x1 ;  /* 0x00000044600a9211 */ /* 0x040fe400078008ff */
[----:B------:R-:W-:Y:S01]  /*eb20*/  @!P4 IADD3 R3, R3, R0, RZ ;  /* 0x000000000303c210 */ /* 0x000fe20007ffe0ff */
[----:B------:R-:W-:Y:S01]  /*eb30*/  @!P4 IMAD R0, R191, 0xa0, RZ ;  /* 0x000000a0bf00c824 */ /* 0x000fe200078e02ff */
[-C--:B------:R-:W-:Y:S02]  /*eb40*/  @!P1 LEA.HI.X R11, R96, R67.reuse, R114, 0x1, P0 ;  /* 0x00000043600b9211 */ /* 0x080fe400000f0c72 */
[----:B------:R-:W-:Y:S01]  /*eb50*/  LOP3.LUT P0, RZ, R62, 0x1, RZ, 0xc0, !PT ;  /* 0x000000013eff7812 */ /* 0x000fe2000780c0ff */
[----:B--2---:R1:W-:Y:S01]  /*eb60*/  @!P5 ST.E.128 desc[UR6][R12.64], R4 ;  /* 0x000000040c00d985 */ /* 0x0043e2000c101d06 */
[----:B------:R-:W-:Y:S04]  /*eb70*/  ISETP.NE.AND P5, PT, R16, RZ, PT ;  /* 0x000000ff1000720c */ /* 0x000fe80003fa5270 */
[----:B-1----:R1:W2:Y:S02]  /*eb80*/  @!P4 LD.E.128 R4, desc[UR6][R2.64] ;  /* 0x000000060204c980 */ /* 0x0022a4000c101d00 */
[----:B-1----:R-:W-:Y:S01]  /*eb90*/  @!P4 IMAD.MOV.U32 R2, RZ, RZ, R68 ;  /* 0x000000ffff02c224 */ /* 0x002fe200078e0044 */
[-C--:B------:R-:W-:Y:S03]  /*eba0*/  @!P4 MOV R3, R67.reuse ;  /* 0x000000430003c202 */ /* 0x080fe60000000f00 */
[----:B------:R-:W-:Y:S04]  /*ebb0*/  @!P4 IMAD.WIDE.U32 R2, R190, 0xa0, R2 ;  /* 0x000000a0be02c825 */ /* 0x000fe800078e0002 */
[----:B------:R-:W-:Y:S02]  /*ebc0*/  @!P4 IMAD.IADD R3, R3, 0x1, R0 ;  /* 0x000000010303c824 */ /* 0x000fe400078e0200 */
[----:B------:R-:W-:Y:S03]  /*ebd0*/  @!P3 IMAD R0, R65, 0xc0, RZ ;  /* 0x000000c04100b824 */ /* 0x000fe600078e02ff */
[----:B--2---:R1:W-:Y:S01]  /*ebe0*/  @!P4 ST.E.128 desc[UR6][R2.64], R4 ;  /* 0x000000040200c985 */ /* 0x0043e2000c101d06 */
[----:B------:R-:W-:Y:S01]  /*ebf0*/  ISETP.NE.AND P4, PT, R17, RZ, PT ;  /* 0x000000ff1100720c */ /* 0x000fe20003f85270 */
[----:B-1----:R-:W-:Y:S01]  /*ec00*/  @!P3 IMAD.MOV.U32 R3, RZ, RZ, R69 ;  /* 0x000000ffff03b224 */ /* 0x002fe200078e0045 */
[----:B------:R-:W-:Y:S05]  /*ec10*/  @!P3 MOV R2, R70 ;  /* 0x000000460002b202 */ /* 0x000fea0000000f00 */
[----:B------:R-:W-:Y:S05]  /*ec20*/  @!P3 IMAD.WIDE.U32 R2, R64, 0xc0, R2 ;  /* 0x000000c04002b825 */ /* 0x000fea00078e0002 */
[----:B------:R-:W-:Y:S01]  /*ec30*/  @!P3 IADD3 R3, R3, R0, RZ ;  /* 0x000000000303b210 */ /* 0x000fe20007ffe0ff */
[----:B------:R-:W-:Y:S04]  /*ec40*/  @!P3 IMAD R0, R191, 0xc0, RZ ;  /* 0x000000c0bf00b824 */ /* 0x000fe800078e02ff */
[----:B------:R1:W2:Y:S02]  /*ec50*/  @!P3 LD.E.128 R4, desc[UR6][R2.64] ;  /* 0x000000060204b980 */ /* 0x0002a4000c101d00 */
        /* <DEDUP_REMOVED lines=20> */
[----:B-1----:R-:W-:Y:S03]  /*eda0*/  @!P0 IMAD.MOV.U32 R3, RZ, RZ, R69 ;  /* 0x000000ffff038224 */ /* 0x002fe600078e0045 */
[----:B------:R-:W2:Y:S01]  /*edb0*/  @!P1 LD.E.128 R4, desc[UR6][R8.64] ;  /* 0x0000000608049980 */ /* 0x000ea2000c101d00 */
[----:B------:R-:W-:Y:S05]  /*edc0*/  @!P0 MOV R2, R70 ;  /* 0x0000004600028202 */ /* 0x000fea0000000f00 */
[----:B------:R-:W-:Y:S05]  /*edd0*/  @!P0 IMAD.WIDE.U32 R2, R64, 0x120, R2 ;  /* 0x0000012040028825 */ /* 0x000fea00078e0002 */
[----:B------:R-:W-:Y:S01]  /*ede0*/  @!P0 IADD3 R3, R3, R0, RZ ;  /* 0x0000000003038210 */ /* 0x000fe20007ffe0ff */
[----:B------:R-:W-:Y:S01]  /*edf0*/  @!P0 IMAD R0, R191, 0x120, RZ ;  /* 0x00000120bf008824 */ /* 0x000fe200078e02ff */
[----:B--2---:R1:W-:Y:S01]  /*ee00*/  @!P1 ST.E.128 desc[UR6][R10.64], R4 ;  /* 0x000000040a009985 */ /* 0x0043e2000c101d06 */
[----:B------:R-:W-:Y:S01]  /*ee10*/  ISETP.NE.AND P1, PT, R27, RZ, PT ;  /* 0x000000ff1b00720c */ /* 0x000fe20003f25270 */
[----:B-1----:R-:W-:Y:S03]  /*ee20*/  @!P0 IMAD.MOV.U32 R4, RZ, RZ, R68 ;  /* 0x000000ffff048224 */ /* 0x002fe600078e0044 */
[----:B------:R1:W2:Y:S01]  /*ee30*/  @!P0 LD.E.128 R8, desc[UR6][R2.64] ;  /* 0x0000000602088980 */ /* 0x0002a2000c101d00 */
[----:B------:R-:W-:Y:S01]  /*ee40*/  @!P6 IMAD R6, R65, 0x140, RZ ;  /* 0x000001404106e824 */ /* 0x000fe200078e02ff */
[----:B------:R-:W-:Y:S03]  /*ee50*/  @!P0 MOV R5, R67 ;  /* 0x0000004300058202 */ /* 0x000fe60000000f00 */
[----:B------:R-:W-:Y:S04]  /*ee60*/  @!P0 IMAD.WIDE.U32 R4, R190, 0x120, R4 ;  /* 0x00000120be048825 */ /* 0x000fe800078e0004 */
[----:B------:R-:W-:Y:S02]  /*ee70*/  @!P0 IMAD.IADD R5, R5, 0x1, R0 ;  /* 0x0000000105058824 */ /* 0x000fe400078e0200 */
[----:B------:R-:W-:Y:S02]  /*ee80*/  @!P6 IMAD R0, R191, 0x140, RZ ;  /* 0x00000140bf00e824 */ /* 0x000fe400078e02ff */
[----:B-1----:R-:W-:Y:S01]  /*ee90*/  @!P6 IMAD.MOV.U32 R2, RZ, RZ, R70 ;  /* 0x000000ffff02e224 */ /* 0x002fe200078e0046 */
[----:B------:R-:W-:Y:S03]  /*eea0*/  @!P6 MOV R3, R69 ;  /* 0x000000450003e202 */ /* 0x000fe60000000f00 */
[----:B------:R-:W-:Y:S05]  /*eeb0*/  @!P6 IMAD.WIDE.U32 R2, R64, 0x140, R2 ;  /* 0x000001404002e825 */ /* 0x000fea00078e0002 */
[----:B------:R-:W-:Y:S01]  /*eec0*/  @!P6 IADD3 R3, R3, R6, RZ ;  /* 0x000000060303e210 */ /* 0x000fe20007ffe0ff */
[----:B------:R-:W-:Y:S01]  /*eed0*/  @!P5 IMAD R6, R65, 0x160, RZ ;  /* 0x000001604106d824 */ /* 0x000fe200078e02ff */
[----:B--2---:R1:W-:Y:S02]  /*eee0*/  @!P0 ST.E.128 desc[UR6][R4.64], R8 ;  /* 0x0000000804008985 */ /* 0x0043e4000c101d06 */
[----:B-1----:R-:W-:Y:S03]  /*eef0*/  @!P6 IMAD.MOV.U32 R4, RZ, RZ, R68 ;  /* 0x000000ffff04e224 */ /* 0x002fe600078e0044 */
[----:B------:R1:W2:Y:S01]  /*ef00*/  @!P6 LD.E.128 R8, desc[UR6][R2.64] ;  /* 0x000000060208e980 */ /* 0x0002a2000c101d00 */
        /* <DEDUP_REMOVED lines=36> */
[-C--:B------:R-:W-:Y:S03]  /*f150*/  @!P3 MOV R5, R67.reuse ;  /* 0x000000430005b202 */ /* 0x080fe60000000f00 */
[----:B------:R-:W-:Y:S05]  /*f160*/  @!P3 IMAD.WIDE.U32 R4, R190, 0x1a0, R4 ;  /* 0x000001a0be04b825 */ /* 0x000fea00078e0004 */
[----:B------:R-:W-:Y:S01]  /*f170*/  @!P3 IADD3 R5, R5, R0, RZ ;  /* 0x000000000505b210 */ /* 0x000fe20007ffe0ff */
[----:B------:R-:W-:Y:S02]  /*f180*/  @!P2 IMAD R0, R191, 0x1c0, RZ ;  /* 0x000001c0bf00a824 */ /* 0x000fe400078e02ff */
[----:B-1----:R-:W-:Y:S01]  /*f190*/  @!P2 IMAD.MOV.U32 R3, RZ, RZ, R69 ;  /* 0x000000ffff03a224 */ /* 0x002fe200078e0045 */
[----:B------:R-:W-:Y:S05]  /*f1a0*/  @!P2 MOV R2, R70 ;  /* 0x000000460002a202 */ /* 0x000fea0000000f00 */
        /* <DEDUP_REMOVED lines=9> */
[----:B------:R-:W-:Y:S01]  /*f240*/  @!P1 IMAD R0, R191, 0x1e0, RZ ;  /* 0x000001e0bf009824 */ /* 0x000fe200078e02ff */
[----:B-1----:R-:W-:Y:S01]  /*f250*/  @!P1 MOV R2, R70 ;  /* 0x0000004600029202 */ /* 0x002fe20000000f00 */
[----:B------:R-:W-:Y:S04]  /*f260*/  @!P1 IMAD.MOV.U32 R3, RZ, RZ, R69 ;  /* 0x000000ffff039224 */ /* 0x000fe800078e0045 */
[----:B------:R-:W-:Y:S05]  /*f270*/  @!P1 IMAD.WIDE.U32 R2, R64, 0x1e0, R2 ;  /* 0x000001e040029825 */ /* 0x000fea00078e0002 */
[----:B------:R-:W-:Y:S01]  /*f280*/  @!P1 IADD3 R3, R3, R6, RZ ;  /* 0x0000000603039210 */ /* 0x000fe20007ffe0ff */
[----:B--2---:R1:W-:Y:S05]  /*f290*/  @!P2 ST.E.128 desc[UR6][R4.64], R8 ;  /* 0x000000080400a985 */ /* 0x0043ea000c101d06 */
[----:B-1----:R1:W2:Y:S02]  /*f2a0*/  @!P1 LD.E.128 R4, desc[UR6][R2.64] ;  /* 0x0000000602049980 */ /* 0x0022a4000c101d00 */
[----:B-1----:R-:W-:Y:S01]  /*f2b0*/  @!P1 IMAD.MOV.U32 R2, RZ, RZ, R68 ;  /* 0x000000ffff029224 */ /* 0x002fe200078e0044 */
[----:B------:R-:W-:Y:S03]  /*f2c0*/  @!P1 MOV R3, R67 ;  /* 0x0000004300039202 */ /* 0x000fe60000000f00 */
[----:B------:R-:W-:Y:S05]  /*f2d0*/  @!P1 IMAD.WIDE.U32 R2, R190, 0x1e0, R2 ;  /* 0x000001e0be029825 */ /* 0x000fea00078e0002 */
[----:B------:R-:W-:Y:S05]  /*f2e0*/  @!P1 IADD3 R3, R3, R0, RZ ;  /* 0x0000000003039210 */ /* 0x000fea0007ffe0ff */
[----:B--2---:R1:W-:Y:S02]  /*f2f0*/  @!P1 ST.E.128 desc[UR6][R2.64], R4 ;  /* 0x0000000402009985 */ /* 0x0043e4000c101d06 */
.L_x_991:
[----:B------:R-:W-:Y:S05]  /*f300*/  BSYNC B2 ;  /* 0x0000000000027941 */ /* 0x000fea0003800000 */
.L_x_956:
[----:B------:R-:W-:Y:S01]  /*f310*/  ISETP.NE.U32.AND P1, PT, R220, RZ, PT ;  /* 0x000000ffdc00720c */ /* 0x000fe20003f25070 */
[----:B------:R-:W5:Y:S01]  /*f320*/  LD.E R0, desc[UR6][R24.64+0x128] ;  /* 0x0001280618007980 */ /* 0x000f62000c101900 */
[----:B-1----:R-:W-:Y:S01]  /*f330*/  IMAD.MOV.U32 R2, RZ, RZ, R70 ;  /* 0x000000ffff027224 */ /* 0x002fe200078e0046 */
[----:B------:R-:W-:Y:S01]  /*f340*/  BSSY B0, `(.L_x_1056) ;  /* 0x0000065000007945 */ /* 0x000fe20003800000 */
[----:B------:R-:W-:Y:S01]  /*f350*/  ISETP.NE.AND.EX P1, PT, R221, RZ, PT, P1 ;  /* 0x000000ffdd00720c */ /* 0x000fe20003f25310 */
[----:B------:R-:W-:Y:S02]  /*f360*/  IMAD.MOV.U32 R3, RZ, RZ, R69 ;  /* 0x000000ffff037224 */ /* 0x000fe400078e0045 */
[----:B-----5:R-:W-:Y:S05]  /*f370*/  IMAD.U32 R0, R0, -0x100, RZ ;  /* 0xffffff0000007824 */ /* 0x020fea00078e00ff */
[C---:B------:R-:W-:Y:S04]  /*f380*/  LEA R70, P0, R0.reuse, R2, 0x1 ;  /* 0x0000000200467211 */ /* 0x040fe800078008ff */
[----:B------:R-:W-:Y:S01]  /*f390*/  LEA.HI.X.SX32 R69, R0, R3, 0x1, P0 ;  /* 0x0000000300457211 */ /* 0x000fe200000f0eff */
[----:B------:R-:W-:Y:S08]  /*f3a0*/  @!P1 BRA `(.L_x_1057) ;  /* 0x0000000400489947 */ /* 0x000ff00003800000 */
[----:B------:R-:W-:Y:S04]  /*f3b0*/  IADD3 R0, R21, -0x1, RZ ;  /* 0xffffffff15007810 */ /* 0x000fe80007ffe0ff */
[----:B------:R-:W-:Y:S11]  /*f3c0*/  ISETP.GT.AND P0, PT, R0, R118, PT ;  /* 0x000000760000720c */ /* 0x000ff60003f04270 */
[----:B------:R-:W-:Y:S02]  /*f3d0*/  @!UPT UIADD3 URZ, URZ, URZ, URZ ;  /* 0x0000003f3f3ff290 */ /* 0x000fe4000fffe03f */
[----:B------:R-:W-:Y:S05]  /*f3e0*/  @!P0 BRA `(.L_x_1058) ;  /* 0x0000000400688947 */ /* 0x000fea0003800000 */
[----:B------:R-:W5:Y:S01]  /*f3f0*/  LD.E R3, desc[UR6][R24.64+0x170] ;  /* 0x0001700618037980 */ /* 0x000f62000c101900 */
[----:B--234-:R-:W-:Y:S03]  /*f400*/  IABS R9, R20 ;  /* 0x0000001400097213 */ /* 0x01cfe60000000000 */
[----:B------:R-:W2:Y:S01]  /*f410*/  LD.E.64 R12, desc[UR6][R24.64+0x28] ;  /* 0x00002806180c7980 */ /* 0x000ea2000c101b00 */
[-C--:B-----5:R-:W-:Y:S02]  /*f420*/  IABS R5, R3.reuse ;  /* 0x0000000300057213 */ /* 0x0a0fe40000000000 */
[----:B------:R-:W-:Y:S02]  /*f430*/  IABS R8, R3 ;  /* 0x0000000300087213 */ /* 0x000fe40000000000 */
[----:B------:R-:W1:Y:S03]  /*f440*/  I2F.RP R6, R5 ;  /* 0x0000000500067306 */ /* 0x000e660000209400 */
[----:B------:R-:W-:Y:S07]  /*f450*/  IMAD.MOV R8, RZ, RZ, -R8 ;  /* 0x000000ffff087224 */ /* 0x000fee00078e0a08 */
[----:B-1----:R-:W1:Y:S02]  /*f460*/  MUFU.RCP R6, R6 ;  /* 0x0000000600067308 */ /* 0x002e640000001000 */
[----:B-1----:R-:W-:Y:S08]  /*f470*/  VIADD R6, R6, 0xffffffe ;  /* 0x0ffffffe06067836 */ /* 0x002ff00000000000 */
[----:B------:R-:W1:Y:S02]  /*f480*/  F2I.FTZ.U32.TRUNC.NTZ R7, R6 ;  /* 0x0000000600077305 */ /* 0x000e64000021f000 */
[--C-:B-1----:R-:W-:Y:S02]  /*f490*/  IMAD.MOV R0, RZ, RZ, -R7.reuse ;  /* 0x000000ffff007224 */ /* 0x102fe400078e0a07 */
[----:B------:R-:W-:Y:S03]  /*f4a0*/  IMAD.MOV.U32 R6, RZ, RZ, RZ ;  /* 0x000000ffff067224 */ /* 0x000fe600078e00ff */
[----:B------:R-:W-:Y:S01]  /*f4b0*/  MOV R2, R0 ;  /* 0x0000000000027202 */ /* 0x000fe20000000f00 */
[----:B------:R-:W-:Y:S04]  /*f4c0*/  VIADD R0, R22, 0xfffffe00 ;  /* 0xfffffe0016007836 */ /* 0x000fe80000000000 */
[----:B------:R-:W-:Y:S01]  /*f4d0*/  IMAD R2, R2, R5, RZ ;  /* 0x0000000502027224 */ /* 0x000fe200078e02ff */
[----:B------:R-:W-:Y:S03]  /*f4e0*/  IABS R4, R0 ;  /* 0x0000000000047213 */ /* 0x000fe60000000000 */
[----:B------:R-:W-:Y:S01]  /*f4f0*/  IMAD.HI.U32 R7, R7, R2, R6 ;  /* 0x0000000207077227 */ /* 0x000fe200078e0006 */
[----:B------:R-:W-:Y:S05]  /*f500*/  MOV R6, R4 ;  /* 0x0000000400067202 */ /* 0x000fea0000000f00 */
[C---:B------:R-:W-:Y:S04]  /*f510*/  IMAD.HI.U32 R2, R7.reuse, R6, RZ ;  /* 0x0000000607027227 */ /* 0x040fe800078e00ff */
[----:B------:R-:W-:Y:S04]  /*f520*/  IMAD.HI.U32 R4, R7, R9, RZ ;  /* 0x0000000907047227 */ /* 0x000fe800078e00ff */
[-C--:B------:R-:W-:Y:S02]  /*f530*/  IMAD R6, R2, R8.reuse, R6 ;  /* 0x0000000802067224 */ /* 0x080fe400078e0206 */
[----:B------:R-:W-:Y:S03]  /*f540*/  IMAD R7, R4, R8, R9 ;  /* 0x0000000804077224 */ /* 0x000fe600078e0209 */
[C---:B------:R-:W-:Y:S02]  /*f550*/  ISETP.GT.U32.AND P0, PT, R5.reuse, R6, PT ;  /* 0x000000060500720c */ /* 0x040fe40003f04070 */
[----:B------:R-:W-:Y:S11]  /*f560*/  ISETP.GT.U32.AND P3, PT, R5, R7, PT ;  /* 0x000000070500720c */ /* 0x000ff60003f64070 */
[----:B------:R-:W-:Y:S02]  /*f570*/  @!P0 IMAD.IADD R6, R6, 0x1, -R5 ;  /* 0x0000000106068824 */ /* 0x000fe400078e0a05 */
[-C--:B------:R-:W-:Y:S01]  /*f580*/  @!P3 IADD3 R7, R7, -R5.reuse, RZ ;  /* 0x800000050707b210 */ /* 0x080fe20007ffe0ff */
[----:B------:R-:W-:Y:S01]  /*f590*/  @!P0 VIADD R2, R2, 0x1 ;  /* 0x0000000102028836 */ /* 0x000fe20000000000 */
[----:B------:R-:W-:Y:S01]  /*f5a0*/  ISETP.NE.AND P0, PT, R3, RZ, PT ;  /* 0x000000ff0300720c */ /* 0x000fe20003f05270 */
[----:B------:R-:W-:Y:S01]  /*f5b0*/  @!P3 VIADD R4, R4, 0x1 ;  /* 0x000000010404b836 */ /* 0x000fe20000000000 */
[-C--:B------:R-:W-:Y:S02]  /*f5c0*/  ISETP.GE.U32.AND P4, PT, R6, R5.reuse, PT ;  /* 0x000000050600720c */ /* 0x080fe40003f86070 */
[----:B------:R-:W-:Y:S02]  /*f5d0*/  ISETP.GE.U32.AND P5, PT, R7, R5, PT ;  /* 0x000000050700720c */ /* 0x000fe40003fa6070 */
[-C--:B------:R-:W-:Y:S02]  /*f5e0*/  LOP3.LUT R6, R0, R3.reuse, RZ, 0x3c, !PT ;  /* 0x0000000300067212 */ /* 0x080fe400078e3cff */
[-C--:B------:R-:W-:Y:S02]  /*f5f0*/  LOP3.LUT R5, R20, R3.reuse, RZ, 0x3c, !PT ;  /* 0x0000000314057212 */ /* 0x080fe400078e3cff */
[----:B------:R-:W-:Y:S02]  /*f600*/  ISETP.GE.AND P1, PT, R6, RZ, PT ;  /* 0x000000ff0600720c */ /* 0x000fe40003f26270 */
[----:B------:R-:W-:Y:S02]  /*f610*/  ISETP.GE.AND P2, PT, R5, RZ, PT ;  /* 0x000000ff0500720c */ /* 0x000fe40003f46270 */
[----:B------:R-:W-:Y:S02]  /*f620*/  LOP3.LUT R6, RZ, R3, RZ, 0x33, !PT ;  /* 0x00000003ff067212 */ /* 0x000fe400078e33ff */
[----:B------:R-:W-:Y:S01]  /*f630*/  @P4 IADD3 R2, R2, 0x1, RZ ;  /* 0x0000000102024810 */ /* 0x000fe20007ffe0ff */
[----:B------:R-:W-:Y:S01]  /*f640*/  @P5 VIADD R4, R4, 0x1 ;  /* 0x0000000104045836 */ /* 0x000fe20000000000 */
[----:B------:R-:W-:Y:S05]  /*f650*/  IADD3 R0, -R20, R0, RZ ;  /* 0x0000000014007210 */ /* 0x000fea0007ffe1ff */
[----:B------:R-:W-:Y:S02]  /*f660*/  @!P1 IADD3 R2, -R2, RZ, RZ ;  /* 0x000000ff02029210 */ /* 0x000fe40007ffe1ff */
[----:B------:R-:W-:Y:S02]  /*f670*/  @!P2 IMAD.MOV R4, RZ, RZ, -R4 ;  /* 0x000000ffff04a224 */ /* 0x000fe400078e0a04 */
[C---:B------:R-:W-:Y:S03]  /*f680*/  SEL R5, R6.reuse, R2, !P0 ;  /* 0x0000000206057207 */ /* 0x040fe60004000000 */
[----:B------:R-:W-:Y:S02]  /*f690*/  SEL R2, R6, R4, !P0 ;  /* 0x0000000406027207 */ /* 0x000fe40004000000 */
[CC--:B------:R-:W-:Y:S01]  /*f6a0*/  LEA R10, P1, R5.reuse, R220.reuse, 0x2 ;  /* 0x000000dc050a7211 */ /* 0x0c0fe200078210ff */
[----:B------:R-:W3:Y:S01]  /*f6b0*/  LD.E.64 R6, desc[UR6][R24.64+0x40] ;  /* 0x0000400618067980 */ /* 0x000ee2000c101b00 */
[C---:B------:R-:W-:Y:S02]  /*f6c0*/  LEA R8, P0, R2.reuse, R220, 0x2 ;  /* 0x000000dc02087211 */ /* 0x040fe400078010ff */
[-C--:B------:R-:W-:Y:S02]  /*f6d0*/  LEA.HI.X.SX32 R11, R5, R221.reuse, 0x2, P1 ;  /* 0x000000dd050b7211 */ /* 0x080fe400008f16ff */
[C---:B------:R-:W-:Y:S01]  /*f6e0*/  LEA.HI.X.SX32 R9, R2.reuse, R221, 0x2, P0 ;  /* 0x000000dd02097211 */ /* 0x040fe200000f16ff */
[----:B------:R-:W-:Y:S02]  /*f6f0*/  IMAD.IADD R2, R2, 0x1, -R5 ;  /* 0x0000000102027824 */ /* 0x000fe400078e0a05 */
[----:B------:R-:W4:Y:S02]  /*f700*/  LD.E R15, desc[UR6][R10.64] ;  /* 0x000000060a0f7980 */ /* 0x000f24000c101900 */
[----:B------:R-:W-:Y:S02]  /*f710*/  IMAD R0, R2, R3, R0 ;  /* 0x0000000302007224 */ /* 0x000fe400078e0200 */
[----:B------:R-:W4:Y:S03]  /*f720*/  LD.E R4, desc[UR6][R8.64] ;  /* 0x0000000608047980 */ /* 0x000f26000c101900 */
[----:B------:R-:W-:Y:S01]  /*f730*/  SHF.R.S32.HI R14, RZ, 0x1f, R0 ;  /* 0x0000001fff0e7819 */ /* 0x000fe20000011400 */
[----:B------:R-:W5:Y:S06]  /*f740*/  LD.E.64 R10, desc[UR6][R24.64+0x38] ;  /* 0x00003806180a7980 */ /* 0x000f6c000c101b00 */
[----:B------:R-:W5:Y:S01]  /*f750*/  LD.E.64 R8, desc[UR6][R24.64+0x20] ;  /* 0x0000200618087980 */ /* 0x000f62000c101b00 */
[----:B---3--:R-:W-:Y:S04]  /*f760*/  IMAD R2, R7, R0, RZ ;  /* 0x0000000007027224 */ /* 0x008fe800078e02ff */
[----:B------:R-:W-:Y:S01]  /*f770*/  IMAD R7, R6, R14, R2 ;  /* 0x0000000e06077224 */ /* 0x000fe200078e0202 */
[----:B----4-:R-:W-:Y:S01]  /*f780*/  IADD3 R15, -R4, R15, RZ ;  /* 0x0000000f040f7210 */ /* 0x010fe20007ffe1ff */
[----:B------:R-:W-:Y:S03]  /*f790*/  IMAD.WIDE.U32 R4, R6, R0, RZ ;  /* 0x0000000006047225 */ /* 0x000fe600078e00ff */
[----:B------:R-:W-:Y:S01]  /*f7a0*/  SHF.R.S32.HI R16, RZ, 0x1f, R15 ;  /* 0x0000001fff107819 */ /* 0x000fe2000001140f */
[----:B------:R-:W-:Y:S02]  /*f7b0*/  IMAD.IADD R5, R5, 0x1, R7 ;  /* 0x0000000105057824 */ /* 0x000fe400078e0207 */
[----:B--2---:R-:W-:Y:S03]  /*f7c0*/  IMAD.WIDE.U32 R4, R15, R12, R4 ;  /* 0x0000000c0f047225 */ /* 0x004fe600078e0004 */
[----:B------:R-:W-:Y:S01]  /*f7d0*/  LEA R72, P1, R4, R72, 0x1 ;  /* 0x0000004804487211 */ /* 0x000fe200078208ff */
[-C--:B-----5:R-:W-:Y:S04]  /*f7e0*/  IMAD R2, R9, R15.reuse, RZ ;  /* 0x0000000f09027224 */ /* 0x0a0fe800078e02ff */
[C---:B------:R-:W-:Y:S02]  /*f7f0*/  IMAD R6, R8.reuse, R16, R2 ;  /* 0x0000001008067224 */ /* 0x040fe400078e0202 */
[-C--:B------:R-:W-:Y:S04]  /*f800*/  IMAD.WIDE.U32 R2, R8, R15.reuse, RZ ;  /* 0x0000000f08027225 */ /* 0x080fe800078e00ff */
[----:B------:R-:W-:Y:S01]  /*f810*/  IMAD R15, R13, R15, RZ ;  /* 0x0000000f0d0f7224 */ /* 0x000fe200078e02ff */
[----:B------:R-:W-:Y:S01]  /*f820*/  IADD3 R3, R3, R6, RZ ;  /* 0x0000000603037210 */ /* 0x000fe20007ffe0ff */
[----:B------:R-:W-:Y:S02]  /*f830*/  IMAD R6, R11, R0, RZ ;  /* 0x000000000b067224 */ /* 0x000fe400078e02ff */
[----:B------:R-:W-:Y:S04]  /*f840*/  IMAD.WIDE.U32 R2, R0, R10, R2 ;  /* 0x0000000a00027225 */ /* 0x000fe800078e0002 */
[----:B------:R-:W-:Y:S01]  /*f850*/  IMAD R0, R12, R16, R15 ;  /* 0x000000100c007224 */ /* 0x000fe200078e020f */
[----:B------:R-:W-:Y:S01]  /*f860*/  LEA R68, P0, R2, R68, 0x1 ;  /* 0x0000004402447211 */ /* 0x000fe200078008ff */
[----:B------:R-:W-:Y:S02]  /*f870*/  IMAD R10, R10, R14, R6 ;  /* 0x0000000e0a0a7224 */ /* 0x000fe400078e0206 */
[----:B------:R-:W-:Y:S03]  /*f880*/  IMAD.IADD R0, R5, 0x1, R0 ;  /* 0x0000000105007824 */ /* 0x000fe600078e0200 */
[----:B------:R-:W-:Y:S02]  /*f890*/  IADD3 R10, R3, R10, RZ ;  /* 0x0000000a030a7210 */ /* 0x000fe40007ffe0ff */
[----:B------:R-:W-:Y:S02]  /*f8a0*/  LEA.HI.X R71, R4, R71, R0, 0x1, P1 ;  /* 0x0000004704477211 */ /* 0x000fe400008f0c00 */
[----:B------:R-:W-:Y:S01]  /*f8b0*/  LEA.HI.X R67, R2, R67, R10, 0x1, P0 ;  /* 0x0000004302437211 */ /* 0x000fe200000f0c0a */
[----:B------:R-:W-:Y:S05]  /*f8c0*/  BRA `(.L_x_1058) ;  /* 0x0000000000307947 */ /* 0x000fea0003800000 */
.L_x_1057:
[----:B------:R-:W-:Y:S01]  /*f8d0*/  MOV R5, R71 ;  /* 0x0000004700057202 */ /* 0x000fe20000000f00 */
[----:B--23--:R-:W2:Y:S01]  /*f8e0*/  LD.E R6, desc[UR6][R24.64+0x40] ;  /* 0x0000400618067980 */ /* 0x00cea2000c101900 */
[----:B------:R-:W-:Y:S01]  /*f8f0*/  MOV R3, R67 ;  /* 0x0000004300037202 */ /* 0x000fe20000000f00 */
[----:B------:R-:W-:Y:S02]  /*f900*/  IMAD.MOV.U32 R4, RZ, RZ, R72 ;  /* 0x000000ffff047224 */ /* 0x000fe400078e0048 */
[----:B------:R-:W3:Y:S01]  /*f910*/  LD.E R0, desc[UR6][R24.64+0x38] ;  /* 0x0000380618007980 */ /* 0x000ee2000c101900 */
[----:B------:R-:W-:Y:S02]  /*f920*/  IMAD.MOV.U32 R2, RZ, RZ, R68 ;  /* 0x000000ffff027224 */ /* 0x000fe400078e0044 */
[----:B---3--:R-:W-:Y:S02]  /*f930*/  IMAD.U32 R0, R0, -0x100, RZ ;  /* 0xffffff0000007824 */ /* 0x008fe400078e00ff */
[----:B--2---:R-:W-:Y:S03]  /*f940*/  IMAD.U32 R6, R6, -0x100, RZ ;  /* 0xffffff0006067824 */ /* 0x004fe600078e00ff */
[----:B------:R-:W-:Y:S02]  /*f950*/  LEA R68, P0, R0, R2, 0x1 ;  /* 0x0000000200447211 */ /* 0x000fe400078008ff */
[----:B------:R-:W-:Y:S02]  /*f960*/  LEA R72, P1, R6, R4, 0x1 ;  /* 0x0000000406487211 */ /* 0x000fe400078208ff */
[----:B------:R-:W-:Y:S02]  /*f970*/  LEA.HI.X.SX32 R67, R0, R3, 0x1, P0 ;  /* 0x0000000300437211 */ /* 0x000fe400000f0eff */
[----:B------:R-:W-:Y:S09]  /*f980*/  LEA.HI.X.SX32 R71, R6, R5, 0x1, P1 ;  /* 0x0000000506477211 */ /* 0x000ff200008f0eff */
.L_x_1058:
[----:B------:R-:W-:Y:S05]  /*f990*/  BSYNC B0 ;  /* 0x0000000000007941 */ /* 0x000fea0003800000 */
.L_x_1056:
[----:B------:R-:W-:Y:S04]  /*f9a0*/  IADD3 R21, R21, -0x1, RZ ;  /* 0xffffffff15157810 */ /* 0x000fe80007ffe0ff */
[----:B------:R-:W-:Y:S11]  /*f9b0*/  ISETP.GT.AND P0, PT, R21, R118, PT ;  /* 0x000000761500720c */ /* 0x000ff60003f04270 */
[----:B------:R-:W-:Y:S02]  /*f9c0*/  @!UPT UIADD3 URZ, URZ, URZ, URZ ;  /* 0x0000003f3f3ff290 */ /* 0x000fe4000fffe03f */
[----:B------:R-:W-:Y:S05]  /*f9d0*/  @P0 BRA `(.L_x_1059) ;  /* 0xffffff3400740947 */ /* 0x000fea000383ffff */
.L_x_955:
[----:B------:R-:W-:Y:S05]  /*f9e0*/  WARPSYNC.ALL ;  /* 0x0000000000007948 */ /* 0x000fea0003800000 */
[----:B------:R-:W-:Y:S06]  /*f9f0*/  BAR.SYNC.DEFER_BLOCKING 0x0 ;  /* 0x0000000000007b1d */ /* 0x000fec0000010000 */
[----:B--234-:R-:W2:Y:S02]  /*fa00*/  LD.E R35, desc[UR6][R24.64+0xd0] ;  /* 0x0000d00618237980 */ /* 0x01cea4000c101900 */
[----:B------:R-:W1:Y:S01]  /*fa10*/  S2UR UR4, SR_CgaCtaId ;  /* 0x00000000000479c3 */ /* 0x000e620000008800 */
[----:B------:R-:W-:Y:S01]  /*fa20*/  UMOV UR5, 0x400 ;  /* 0x0000040000057882 */ /* 0x000fe20000000000 */
[----:B------:R-:W-:Y:S01]  /*fa30*/  BSSY B2, `(.L_x_1060) ;  /* 0x00002e9000027945 */ /* 0x000fe20003800000 */
[----:B------:R-:W3:Y:S01]  /*fa40*/  S2R R0, SR_CTAID.X ;  /* 0x0000000000007919 */ /* 0x000ee20000002500 */
[C---:B------:R-:W-:Y:S01]  /*fa50*/  SHF.L.U64.HI R6, R170.reuse, 0x4, R171 ;  /* 0x00000004aa067819 */ /* 0x040fe200000102ab */
[----:B------:R-:W-:Y:S01]  /*fa60*/  IMAD.SHL.U32 R4, R170, 0x10, RZ ;  /* 0x00000010aa047824 */ /* 0x000fe200078e00ff */
[----:B-1----:R-:W-:-:S06]  /*fa70*/  ULEA UR4, UR4, UR5, 0x18 ;  /* 0x0000000504047291 */ /* 0x002fcc000f8ec03f */
[----:B------:R-:W-:Y:S01]  /*fa80*/  LEA R188, R214, UR4, 0x1 ;  /* 0x00000004d6bc7c11 */ /* 0x000fe2000f8e08ff */
[----:B---3--:R-:W-:Y:S01]  /*fa90*/  IMAD.SHL.U32 R179, R0, 0x40, RZ ;  /* 0x0000004000b37824 */ /* 0x008fe200078e00ff */
[----:B--2---:R-:W-:-:S13]  /*faa0*/  ISETP.NE.AND P0, PT, R35, RZ, PT ;  /* 0x000000ff2300720c */ /* 0x004fda0003f05270 */
[----:B------:R-:W-:Y:S05]  /*fab0*/  @!P0 BRA `(.L_x_1061) ;  /* 0x0000002800808947 */ /* 0x000fea0003800000 */
[----:B------:R-:W2:Y:S01]  /*fac0*/  LD.E.64 R2, desc[UR6][R24.64+0xf0] ;  /* 0x0000f00618027980 */ /* 0x000ea2000c101b00 */
[----:B------:R-:W1:Y:S01]  /*fad0*/  S2R R5, SR_CTAID.Y ;  /* 0x0000000000057919 */ /* 0x000e620000002600 */
[----:B------:R-:W3:Y:S02]  /*fae0*/  S2R R0, SR_CTAID.Y ;  /* 0x0000000000007919 */ /* 0x000ee40000002600 */
[----:B------:R-:W4:Y:S04]  /*faf0*/  LD.E.U8 R12, desc[UR6][R24.64+0x1b3] ;  /* 0x0001b306180c7980 */ /* 0x000f28000c101100 */
[----:B------:R-:W4:Y:S04]  /*fb00*/  LDL R13, [R1+0x14c] ;  /* 0x00014c00010d7983 */ /* 0x000f280000100800 */
[----:B------:R-:W5:Y:S04]  /*fb10*/  LD.E R40, desc[UR6][R24.64+0xc0] ;  /* 0x0000c00618287980 */ /* 0x000f68000c101900 */
[----:B------:R-:W5:Y:S04]  /*fb20*/  LD.E.64 R26, desc[UR6][R24.64+0x148] ;  /* 0x00014806181a7980 */ /* 0x000f68000c101b00 */
[----:B------:R-:W5:Y:S01]  /*fb30*/  LD.E.64 R22, desc[UR6][R24.64+0x150] ;  /* 0x0001500618167980 */ /* 0x000f62000c101b00 */
[----:B-1----:R-:W-:-:S02]  /*fb40*/  SHF.R.S32.HI R5, RZ, 0x1f, R5 ;  /* 0x0000001fff057819 */ /* 0x002fc40000011405 */
[----:B--2---:R-:W-:-:S04]  /*fb50*/  ISETP.NE.U32.AND P1, PT, R2, RZ, PT ;  /* 0x000000ff0200720c */ /* 0x004fc80003f25070 */
[----:B------:R-:W-:-:S13]  /*fb60*/  ISETP.NE.AND.EX P1, PT, R3, RZ, PT, P1 ;  /* 0x000000ff0300720c */ /* 0x000fda0003f25310 */
[----:B---3--:R-:W-:-:S04]  /*fb70*/  @P1 LEA R2, P0, R0, R2, 0x2 ;  /* 0x0000000200021211 */ /* 0x008fc800078010ff */
[----:B------:R-:W-:Y:S01]  /*fb80*/  @P1 LEA.HI.X R3, R0, R3, R5, 0x2, P0 ;  /* 0x0000000300031211 */ /* 0x000fe200000f1405 */
[----:B------:R-:W-:-:S06]  /*fb90*/  IMAD.MOV.U32 R0, RZ, RZ, RZ ;  /* 0x000000ffff007224 */ /* 0x000fcc00078e00ff */
[----:B------:R1:W2:Y:S01]  /*fba0*/  @P1 LD.E R0, desc[UR6][R2.64] ;  /* 0x0000000602001980 */ /* 0x0002a2000c101900 */
[----:B------:R-:W-:Y:S01]  /*fbb0*/  LEA R5, P0, R170, R212, 0x5 ;  /* 0x000000d4aa057211 */ /* 0x000fe200078028ff */
[----:B------:R-:W-:-:S03]  /*fbc0*/  IMAD.MOV.U32 R214, RZ, RZ, R212 ;  /* 0x000000ffffd67224 */ /* 0x000fc600078e00d4 */
[----:B------:R-:W-:Y:S01]  /*fbd0*/  LEA.HI.X R7, R170, R215, R171, 0x5, P0 ;  /* 0x000000d7aa077211 */ /* 0x000fe200000f2cab */
[----:B------:R-:W-:Y:S01]  /*fbe0*/  IMAD R10, R171, 0x30, RZ ;  /* 0x00000030ab0a7824 */ /* 0x000fe200078e02ff */
[----:B-----5:R-:W-:Y:S02]  /*fbf0*/  LEA R42, P0, R5, R168, 0x1 ;  /* 0x000000a8052a7211 */ /* 0x020fe400078008ff */
[----:B------:R-:W-:Y:S02]  /*fc00*/  LEA.HI R20, R35, R35, RZ, 0x1 ;  /* 0x0000002323147211 */ /* 0x000fe400078f08ff */
[----:B------:R-:W-:Y:S02]  /*fc10*/  LEA.HI.X R43, R5, R169, R7, 0x1, P0 ;  /* 0x000000a9052b7211 */ /* 0x000fe400000f0c07 */
[----:B------:R-:W-:Y:S02]  /*fc20*/  IADD3 R4, P1, R4, R212, RZ ;  /* 0x000000d404047210 */ /* 0x000fe40007f3e0ff */
[----:B------:R-:W-:Y:S01]  /*fc30*/  SHF.R.S32.HI R20, RZ, 0x1, R20 ;  /* 0x00000001ff147819 */ /* 0x000fe20000011414 */
[----:B-1----:R-:W-:-:S04]  /*fc40*/  IMAD.WIDE.U32 R2, R170, 0x30, R214 ;  /* 0x00000030aa027825 */ /* 0x002fc800078e00d6 */
[----:B------:R-:W-:Y:S01]  /*fc50*/  IMAD.IADD R5, R3, 0x1, R10 ;  /* 0x0000000103057824 */ /* 0x000fe200078e020a */
[-C--:B------:R-:W-:Y:S01]  /*fc60*/  LEA R48, P0, R2, R168.reuse, 0x1 ;  /* 0x000000a802307211 */ /* 0x080fe200078008ff */
[----:B------:R-:W-:Y:S01]  /*fc70*/  IMAD.X R6, R6, 0x1, R215, P1 ;  /* 0x0000000106067824 */ /* 0x000fe200008e06d7 */
[-C--:B------:R-:W-:Y:S02]  /*fc80*/  LEA R28, P1, R4, R168.reuse, 0x1 ;  /* 0x000000a8041c7211 */ /* 0x080fe400078208ff */
[-C--:B------:R-:W-:Y:S02]  /*fc90*/  LEA.HI.X R49, R2, R169.reuse, R5, 0x1, P0 ;  /* 0x000000a902317211 */ /* 0x080fe400000f0c05 */
[----:B----4-:R-:W-:Y:S02]  /*fca0*/  ISETP.NE.AND P0, PT, R12, RZ, PT ;  /* 0x000000ff0c00720c */ /* 0x010fe40003f05270 */
[----:B------:R-:W-:Y:S02]  /*fcb0*/  LEA.HI.X R29, R4, R169, R6, 0x1, P1 ;  /* 0x000000a9041d7211 */ /* 0x000fe400008f0c06 */
[----:B------:R-:W-:-:S04]  /*fcc0*/  LEA R8, P2, R212, R168, 0x1 ;  /* 0x000000a8d4087211 */ /* 0x000fc800078408ff */
[----:B------:R-:W-:Y:S01]  /*fcd0*/  LEA.HI.X R9, R212, R169, R215, 0x1, P2 ;  /* 0x000000a9d4097211 */ /* 0x000fe200010f0cd7 */
[--C-:B------:R-:W-:Y:S02]  /*fce0*/  IMAD.IADD R38, R13, 0x1, -R179.reuse ;  /* 0x000000010d267824 */ /* 0x100fe400078e0ab3 */
[----:B------:R-:W-:Y:S01]  /*fcf0*/  IMAD.SHL.U32 R50, R20, 0x10, RZ ;  /* 0x0000001014327824 */ /* 0x000fe200078e00ff */
[----:B--2---:R-:W-:Y:S01]  /*fd00*/  IADD3 R11, R0, R166, R179 ;  /* 0x000000a6000b7210 */ /* 0x004fe20007ffe0b3 */
[----:B------:R-:W-:-:S04]  /*fd10*/  IMAD R0, R80, R20, R252 ;  /* 0x0000001450007224 */ /* 0x000fc800078e02fc */
[----:B------:R-:W-:Y:S02]  /*fd20*/  IMAD R4, R11, R20, RZ ;  /* 0x000000140b047224 */ /* 0x000fe400078e02ff */
[----:B------:R-:W-:-:S03]  /*fd30*/  IMAD.IADD R3, R252, 0x1, R0 ;  /* 0x00000001fc037824 */ /* 0x000fc600078e0200 */
[----:B------:R-:W-:Y:S02]  /*fd40*/  SHF.R.S32.HI R6, RZ, 0x1f, R4 ;  /* 0x0000001fff067819 */ /* 0x000fe40000011404 */
[C---:B------:R-:W-:Y:S02]  /*fd50*/  IADD3 R15, P2, R4.reuse, R0, RZ ;  /* 0x00000000040f7210 */ /* 0x040fe40007f5e0ff */
[----:B------:R-:W-:Y:S02]  /*fd60*/  IADD3 R39, P1, R4, R3, RZ ;  /* 0x0000000304277210 */ /* 0x000fe40007f3e0ff */
[-C--:B------:R-:W-:Y:S02]  /*fd70*/  LEA.HI.X.SX32 R17, R0, R6.reuse, 0x1, P2 ;  /* 0x0000000600117211 */ /* 0x080fe400010f0eff */
[----:B------:R-:W-:Y:S01]  /*fd80*/  LEA.HI.X.SX32 R37, R3, R6, 0x1, P1 ;  /* 0x0000000603257211 */ /* 0x000fe200008f0eff */
[----:B------:R-:W-:Y:S08]  /*fd90*/  @!P0 BRA `(.L_x_1062) ;  /* 0x0000000c00cc8947 */ /* 0x000ff00003800000 */
[----:B------:R-:W1:Y:S01]  /*fda0*/  S2R R30, SR_TID.X ;  /* 0x00000000001e7919 */ /* 0x000e620000002100 */
[----:B------:R-:W-:Y:S01]  /*fdb0*/  ISETP.GE.AND P0, PT, R80, R38, PT ;  /* 0x000000265000720c */ /* 0x000fe20003f06270 */
[----:B------:R-:W-:Y:S03]  /*fdc0*/  BSSY B1, `(.L_x_1063) ;  /* 0x0000038000017945 */ /* 0x000fe60003800000 */
[----:B-1----:R-:W-:-:S13]  /*fdd0*/  ISETP.LT.OR P0, PT, R30, -0x7, P0 ;  /* 0xfffffff91e00780c */ /* 0x002fda0000701670 */
[----:B------:R-:W-:Y:S05]  /*fde0*/  @P0 BRA `(.L_x_1064) ;  /* 0x0000000000d40947 */ /* 0x000fea0003800000 */
[----:B------:R-:W-:-:S13]  /*fdf0*/  ISETP.GE.AND P0, PT, R132, R40, PT ;  /* 0x000000288400720c */ /* 0x000fda0003f06270 */
[----:B------:R1:W-:Y:S01]  /*fe00*/  @P0 STS.128 [R188], RZ ;  /* 0x000000ffbc000388 */ /* 0x0003e20000000c00 */
[----:B------:R-:W-:Y:S05]  /*fe10*/  @P0 BRA `(.L_x_1064) ;  /* 0x0000000000c80947 */ /* 0x000fea0003800000 */
[----:B------:R2:W5:Y:S01]  /*fe20*/  LD.E.128 R4, desc[UR6][R8.64] ;  /* 0x0000000608047980 */ /* 0x000562000c101d00 */
[----:B------:R-:W-:Y:S01]  /*fe30*/  ISETP.GE.AND P0, PT, R132, R35, PT ;  /* 0x000000238400720c */ /* 0x000fe20003f06270 */
[----:B------:R-:W-:-:S12]  /*fe40*/  BSSY B0, `(.L_x_1065) ;  /* 0x000002e000007945 */ /* 0x000fd80003800000 */
[----:B------:R-:W-:Y:S05]  /*fe50*/  @P0 BRA `(.L_x_1066) ;  /* 0x0000000000b00947 */ /* 0x000fea0003800000 */
[C---:B------:R-:W-:Y:S02]  /*fe60*/  SHF.L.U32 R2, R15.reuse, 0x1, RZ ;  /* 0x000000010f027819 */ /* 0x040fe400000006ff */
[----:B------:R-:W-:Y:S02]  /*fe70*/  SHF.L.U64.HI R0, R15, 0x1, R17 ;  /* 0x000000010f007819 */ /* 0x000fe40000010211 */
[-C--:B--2---:R-:W-:Y:S02]  /*fe80*/  IADD3 R8, P1, R26, R2.reuse, RZ ;  /* 0x000000021a087210 */ /* 0x084fe40007f3e0ff */
[----:B------:R-:W-:Y:S02]  /*fe90*/  IADD3 R2, P0, R22, R2, RZ ;  /* 0x0000000216027210 */ /* 0x000fe40007f1e0ff */
[----:B------:R-:W-:-:S03]  /*fea0*/  IADD3.X R9, R27, R0, RZ, P1, !PT ;  /* 0x000000001b097210 */ /* 0x000fc60000ffe4ff */
[----:B------:R-:W-:Y:S02]  /*feb0*/  IMAD.X R3, R23, 0x1, R0, P0 ;  /* 0x0000000117037824 */ /* 0x000fe400000e0600 */
[----:B------:R2:W3:Y:S04]  /*fec0*/  LD.E.64 R10, desc[UR6][R8.64] ;  /* 0x00000006080a7980 */ /* 0x0004e8000c101b00 */
[----:B------:R4:W3:Y:S01]  /*fed0*/  LD.E.64 R12, desc[UR6][R2.64] ;  /* 0x00000006020c7980 */ /* 0x0008e2000c101b00 */
[----:B-----5:R-:W-:Y:S02]  /*fee0*/  LOP3.LUT R0, R7, 0xffff0000, RZ, 0xc0, !PT ;  /* 0xffff000007007812 */ /* 0x020fe400078ec0ff */
[C---:B--2---:R-:W-:Y:S02]  /*fef0*/  SHF.L.U32 R8, R5.reuse, 0x10, RZ ;  /* 0x0000001005087819 */ /* 0x044fe400000006ff */
[----:B----4-:R-:W-:-:S02]  /*ff00*/  LOP3.LUT R3, R5, 0xffff0000, RZ, 0xc0, !PT ;  /* 0xffff000005037812 */ /* 0x010fc400078ec0ff */
[----:B------:R-:W-:Y:S01]  /*ff10*/  SHF.L.U32 R2, R7, 0x10, RZ ;  /* 0x0000001007027819 */ /* 0x000fe200000006ff */
[C---:B------:R-:W-:Y:S01]  /*ff20*/  IMAD.U32 R9, R4.reuse, 0x10000, RZ ;  /* 0x0001000004097824 */ /* 0x040fe200078e00ff */
[----:B------:R-:W-:Y:S01]  /*ff30*/  LOP3.LUT R4, R4, 0xffff0000, RZ, 0xc0, !PT ;  /* 0xffff000004047812 */ /* 0x000fe200078ec0ff */
[C---:B------:R-:W-:Y:S01]  /*ff40*/  IMAD.U32 R5, R6.reuse, 0x10000, RZ ;  /* 0x0001000006057824 */ /* 0x040fe200078e00ff */
[----:B------:R-:W-:Y:S02]  /*ff50*/  LOP3.LUT R6, R6, 0xffff0000, RZ, 0xc0, !PT ;  /* 0xffff000006067812 */ /* 0x000fe400078ec0ff */
[----:B---3--:R-:W-:Y:S02]  /*ff60*/  LOP3.LUT R16, R10, 0xffff0000, RZ, 0xc0, !PT ;  /* 0xffff00000a107812 */ /* 0x008fe400078ec0ff */
[----:B------:R-:W-:Y:S02]  /*ff70*/  LOP3.LUT R19, R11, 0xffff0000, RZ, 0xc0, !PT ;  /* 0xffff00000b137812 */ /* 0x000fe400078ec0ff */
[----:B------:R-:W-:-:S02]  /*ff80*/  LOP3.LUT R18, R12, 0xffff0000, RZ, 0xc0, !PT ;  /* 0xffff00000c127812 */ /* 0x000fc400078ec0ff */
[----:B------:R-:W-:Y:S01]  /*ff90*/  LOP3.LUT R21, R13, 0xffff0000, RZ, 0xc0, !PT ;  /* 0xffff00000d157812 */ /* 0x000fe200078ec0ff */
[C---:B------:R-:W-:Y:S02]  /*ffa0*/  FMUL.FTZ R7, R3.reuse, R16 ;  /* 0x0000001003077220 */ /* 0x040fe40000410000 */
[----:B------:R-:W-:Y:S01]  /*ffb0*/  FMUL.FTZ R14, R3, R18 ;  /* 0x00000012030e7220 */ /* 0x000fe20000410000 */
[----:B------:R-:W-:Y:S01]  /*ffc0*/  SHF.L.U32 R12, R12, 0x10, RZ ;  /* 0x000000100c0c7819 */ /* 0x000fe200000006ff */
[C---:B------:R-:W-:Y:S01]  /*ffd0*/  FMUL.FTZ R3, R0.reuse, R21 ;  /* 0x0000001500037220 */ /* 0x040fe20000410000 */
[----:B------:R-:W-:Y:S01]  /*ffe0*/  FMUL.FTZ R0, R0, R19 ;  /* 0x0000001300007220 */ /* 0x000fe20000410000 */
[----:B------:R-:W-:Y:S01]  /*fff0*/  SHF.L.U32 R13, R13, 0x10, RZ ;  /* 0x000000100d0d7819 */ /* 0x000fe200000006ff */
[----:B------:R-:W-:Y:S01]  /*10000*/  FFMA.FTZ R14, R8, R16, -R14 ;  /* 0x00000010080e7223 */ /* 0x000fe2000001080e */
[----:B------:R-:W-:Y:S02]  /*10010*/  IMAD.U32 R10, R10, 0x10000, RZ ;  /* 0x000100000a0a7824 */ /* 0x000fe400078e00ff */
[----:B------:R-:W-:Y:S01]  /*10020*/  FFMA.FTZ R8, R8, R18, R7 ;  /* 0x0000001208087223 */ /* 0x000fe20000010007 */
[----:B------:R-:W-:-:S02]  /*10030*/  IMAD.U32 R11, R11, 0x10000, RZ ;  /* 0x000100000b0b7824 */ /* 0x000fc400078e00ff */
[C---:B------:R-:W-:Y:S01]  /*10040*/  FFMA.FTZ R3, R2.reuse, R19, -R3 ;  /* 0x0000001302037223 */ /* 0x040fe20000010803 */
[----:B------:R-:W-:Y:S01]  /*10050*/  FFMA.FTZ R7, R2, R21, R0 ;  /* 0x0000001502077223 */ /* 0x000fe20000010000 */
[----:B------:R-:W-:Y:S01]  /*10060*/  FMUL.FTZ R2, R4, R12 ;  /* 0x0000000c04027220 */ /* 0x000fe20000410000 */
[----:B------:R-:W-:Y:S01]  /*10070*/  FMUL.FTZ R0, R6, R13 ;  /* 0x0000000d06007220 */ /* 0x000fe20000410000 */
[-C--:B------:R-:W-:Y:S01]  /*10080*/  FMUL.FTZ R4, R4, R10.reuse ;  /* 0x0000000a04047220 */ /* 0x080fe20000410000 */
[-C--:B------:R-:W-:Y:S01]  /*10090*/  FMUL.FTZ R6, R6, R11.reuse ;  /* 0x0000000b06067220 */ /* 0x080fe20000410000 */
[----:B------:R-:W-:Y:S01]  /*100a0*/  FFMA.FTZ R2, R9, R10, -R2 ;  /* 0x0000000a09027223 */ /* 0x000fe20000010802 */
[----:B------:R-:W-:Y:S01]  /*100b0*/  FFMA.FTZ R0, R5, R11, -R0 ;  /* 0x0000000b05007223 */ /* 0x000fe20000010800 */
[----:B------:R-:W-:Y:S01]  /*100c0*/  FFMA.FTZ R4, R9, R12, R4 ;  /* 0x0000000c09047223 */ /* 0x000fe20000010004 */
[----:B------:R-:W-:Y:S01]  /*100d0*/  FFMA.FTZ R6, R5, R13, R6 ;  /* 0x0000000d05067223 */ /* 0x000fe20000010006 */
[----:B------:R-:W-:-:S02]  /*100e0*/  F2FP.BF16.F32.PACK_AB R5, R8, R14 ;  /* 0x0000000e0805723e */ /* 0x000fc400000010ff */
[----:B------:R-:W-:Y:S02]  /*100f0*/  F2FP.BF16.F32.PACK_AB R7, R7, R3 ;  /* 0x000000030707723e */ /* 0x000fe400000010ff */
[----:B------:R-:W-:Y:S02]  /*10100*/  F2FP.BF16.F32.PACK_AB R4, R4, R2 ;  /* 0x000000020404723e */ /* 0x000fe400000010ff */
[----:B------:R-:W-:Y:S02]  /*10110*/  F2FP.BF16.F32.PACK_AB R6, R6, R0 ;  /* 0x000000000606723e */ /* 0x000fe400000010ff */
.L_x_1066:
[----:B------:R-:W-:Y:S05]  /*10120*/  BSYNC B0 ;  /* 0x0000000000007941 */ /* 0x000fea0003800000 */
.L_x_1065:
[----:B-----5:R3:W-:Y:S02]  /*10130*/  STS.128 [R188], R4 ;  /* 0x00000004bc007388 */ /* 0x0207e40000000c00 */
.L_x_1064:
[----:B------:R-:W-:Y:S05]  /*10140*/  BSYNC B1 ;  /* 0x0000000000017941 */ /* 0x000fea0003800000 */
.L_x_1063:
[----:B------:R-:W-:Y:S01]  /*10150*/  VIADD R44, R80, 0x10 ;  /* 0x00000010502c7836 */ /* 0x000fe20000000000 */
[----:B------:R-:W-:Y:S04]  /*10160*/  BSSY B1, `(.L_x_1067) ;  /* 0x000003b000017945 */ /* 0x000fe80003800000 */
[----:B------:R-:W-:-:S04]  /*10170*/  ISETP.GE.AND P0, PT, R44, R38, PT ;  /* 0x000000262c00720c */ /* 0x000fc80003f06270 */
[----:B------:R-:W-:-:S13]  /*10180*/  ISETP.LT.OR P0, PT, R30, -0x87, P0 ;  /* 0xffffff791e00780c */ /* 0x000fda0000701670 */
[----:B------:R-:W-:Y:S05]  /*10190*/  @P0 BRA `(.L_x_1068) ;  /* 0x0000000000dc0947 */ /* 0x000fea0003800000 */
[----:B------:R-:W-:-:S13]  /*101a0*/  ISETP.GE.AND P0, PT, R132, R40, PT ;  /* 0x000000288400720c */ /* 0x000fda0003f06270 */
[----:B------:R4:W-:Y:S01]  /*101b0*/  @P0 STS.128 [R188+0x800], RZ ;  /* 0x000800ffbc000388 */ /* 0x0009e20000000c00 */
[----:B------:R-:W-:Y:S05]  /*101c0*/  @P0 BRA `(.L_x_1068) ;  /* 0x0000000000d00947 */ /* 0x000fea0003800000 */
[----:B---3--:R3:W5:Y:S01]  /*101d0*/  LD.E.128 R4, desc[UR6][R28.64] ;  /* 0x000000061c047980 */ /* 0x008762000c101d00 */
[----:B------:R-:W-:Y:S01]  /*101e0*/  ISETP.GE.AND P0, PT, R132, R35, PT ;  /* 0x000000238400720c */ /* 0x000fe20003f06270 */
[----:B------:R-:W-:-:S12]  /*101f0*/  BSSY B0, `(.L_x_1069) ;  /* 0x0000030000007945 */ /* 0x000fd80003800000 */
[----:B------:R-:W-:Y:S05]  /*10200*/  @P0 BRA `(.L_x_1070) ;  /* 0x0000000000b80947 */ /* 0x000fea0003800000 */
[----:B------:R-:W-:-:S04]  /*10210*/  IADD3 R0, P0, R50, R15, RZ ;  /* 0x0000000f32007210 */ /* 0x000fc80007f1e0ff */
[----:B------:R-:W-:Y:S01]  /*10220*/  LEA.HI.X.SX32 R2, R50, R17, 0x1, P0 ;  /* 0x0000001132027211 */ /* 0x000fe200000f0eff */
[----:B------:R-:W-:-:S03]  /*10230*/  IMAD.SHL.U32 R3, R0, 0x2, RZ ;  /* 0x0000000200037824 */ /* 0x000fc600078e00ff */
[----:B------:R-:W-:Y:S02]  /*10240*/  SHF.L.U64.HI R0, R0, 0x1, R2 ;  /* 0x0000000100007819 */ /* 0x000fe40000010202 */
[-C--:B------:R-:W-:Y:S02]  /*10250*/  IADD3 R2, P0, R22, R3.reuse, RZ ;  /* 0x0000000316027210 */ /* 0x080fe40007f1e0ff */
[----:B--2---:R-:W-:-:S03]  /*10260*/  IADD3 R8, P1, R26, R3, RZ ;  /* 0x000000031a087210 */ /* 0x004fc60007f3e0ff */
[----:B------:R-:W-:Y:S01]  /*10270*/  IMAD.X R3, R23, 0x1, R0, P0 ;  /* 0x0000000117037824 */ /* 0x000fe200000e0600 */
[----:B------:R-:W-:-:S04]  /*10280*/  IADD3.X R9, R27, R0, RZ, P1, !PT ;  /* 0x000000001b097210 */ /* 0x000fc80000ffe4ff */
[----:B------:R2:W4:Y:S04]  /*10290*/  LD.E.64 R12, desc[UR6][R2.64] ;  /* 0x00000006020c7980 */ /* 0x000528000c101b00 */
[----:B------:R1:W3:Y:S01]  /*102a0*/  LD.E.64 R10, desc[UR6][R8.64] ;  /* 0x00000006080a7980 */ /* 0x0002e2000c101b00 */
[----:B-----5:R-:W-:Y:S02]  /*102b0*/  LOP3.LUT R0, R7, 0xffff0000, RZ, 0xc0, !PT ;  /* 0xffff000007007812 */ /* 0x020fe400078ec0ff */
[----:B--2---:R-:W-:Y:S02]  /*102c0*/  LOP3.LUT R3, R5, 0xffff0000, RZ, 0xc0, !PT ;  /* 0xffff000005037812 */ /* 0x004fe400078ec0ff */
[----:B------:R-:W-:Y:S02]  /*102d0*/  SHF.L.U32 R2, R7, 0x10, RZ ;  /* 0x0000001007027819 */ /* 0x000fe400000006ff */
[----:B-1----:R-:W-:Y:S01]  /*102e0*/  SHF.L.U32 R8, R5, 0x10, RZ ;  /* 0x0000001005087819 */ /* 0x002fe200000006ff */
[C---:B------:R-:W-:Y:S01]  /*102f0*/  IMAD.U32 R9, R4.reuse, 0x10000, RZ ;  /* 0x0001000004097824 */ /* 0x040fe200078e00ff */
[----:B------:R-:W-:Y:S01]  /*10300*/  LOP3.LUT R4, R4, 0xffff0000, RZ, 0xc0, !PT ;  /* 0xffff000004047812 */ /* 0x000fe200078ec0ff */
[C---:B------:R-:W-:Y:S01]  /*10310*/  IMAD.U32 R5, R6.reuse, 0x10000, RZ ;  /* 0x0001000006057824 */ /* 0x040fe200078e00ff */
[----:B------:R-:W-:-:S02]  /*10320*/  LOP3.LUT R6, R6, 0xffff0000, RZ, 0xc0, !PT ;  /* 0xffff000006067812 */ /* 0x000fc400078ec0ff */
[----:B----4-:R-:W-:Y:S02]  /*10330*/  LOP3.LUT R18, R12, 0xffff0000, RZ, 0xc0, !PT ;  /* 0xffff00000c127812 */ /* 0x010fe400078ec0ff */
[----:B------:R-:W-:Y:S02]  /*10340*/  LOP3.LUT R21, R13, 0xffff0000, RZ, 0xc0, !PT ;  /* 0xffff00000d157812 */ /* 0x000fe400078ec0ff */
[C---:B---3--:R-:W-:Y:S01]  /*10350*/  LOP3.LUT R16, R10.reuse, 0xffff0000, RZ, 0xc0, !PT ;  /* 0xffff00000a107812 */ /* 0x048fe200078ec0ff */
[----:B------:R-:W-:Y:S01]  /*10360*/  FMUL.FTZ R14, R3, R18 ;  /* 0x00000012030e7220 */ /* 0x000fe20000410000 */
[----:B------:R-:W-:Y:S01]  /*10370*/  LOP3.LUT R19, R11, 0xffff0000, RZ, 0xc0, !PT ;  /* 0xffff00000b137812 */ /* 0x000fe200078ec0ff */
[----:B------:R-:W-:Y:S01]  /*10380*/  IMAD.U32 R10, R10, 0x10000, RZ ;  /* 0x000100000a0a7824 */ /* 0x000fe200078e00ff */
[----:B------:R-:W-:Y:S01]  /*10390*/  SHF.L.U32 R12, R12, 0x10, RZ ;  /* 0x000000100c0c7819 */ /* 0x000fe200000006ff */
[-C--:B------:R-:W-:Y:S01]  /*103a0*/  FMUL.FTZ R7, R3, R16.reuse ;  /* 0x0000001003077220 */ /* 0x080fe20000410000 */
[C---:B------:R-:W-:Y:S01]  /*103b0*/  FMUL.FTZ R3, R0.reuse, R21 ;  /* 0x0000001500037220 */ /* 0x040fe20000410000 */
[----:B------:R-:W-:Y:S01]  /*103c0*/  FMUL.FTZ R0, R0, R19 ;  /* 0x0000001300007220 */ /* 0x000fe20000410000 */
[----:B------:R-:W-:Y:S01]  /*103d0*/  SHF.L.U32 R13, R13, 0x10, RZ ;  /* 0x000000100d0d7819 */ /* 0x000fe200000006ff */
[----:B------:R-:W-:Y:S01]  /*103e0*/  FFMA.FTZ R14, R8, R16, -R14 ;  /* 0x00000010080e7223 */ /* 0x000fe2000001080e */
[----:B------:R-:W-:-:S02]  /*103f0*/  IMAD.U32 R11, R11, 0x10000, RZ ;  /* 0x000100000b0b7824 */ /* 0x000fc400078e00ff */
[----:B------:R-:W-:Y:S01]  /*10400*/  FFMA.FTZ R8, R8, R18, R7 ;  /* 0x0000001208087223 */ /* 0x000fe20000010007 */
        /* <DEDUP_REMOVED lines=14> */
.L_x_1070:
[----:B------:R-:W-:Y:S05]  /*104f0*/  BSYNC B0 ;  /* 0x0000000000007941 */ /* 0x000fea0003800000 */
.L_x_1069:
[----:B-----5:R1:W-:Y:S02]  /*10500*/  STS.128 [R188+0x800], R4 ;  /* 0x00080004bc007388 */ /* 0x0203e40000000c00 */
.L_x_1068:
[----:B------:R-:W-:Y:S05]  /*10510*/  BSYNC B1 ;  /* 0x0000000000017941 */ /* 0x000fea0003800000 */
.L_x_1067:
        /* <DEDUP_REMOVED lines=8> */
[----:B-1-3--:R1:W5:Y:S01]  /*105a0*/  LD.E.128 R4, desc[UR6][R42.64] ;  /* 0x000000062a047980 */ /* 0x00a362000c101d00 */
[----:B------:R-:W-:Y:S01]  /*105b0*/  ISETP.GE.AND P0, PT, R132, R35, PT ;  /* 0x000000238400720c */ /* 0x000fe20003f06270 */
[----:B------:R-:W-:-:S12]  /*105c0*/  BSSY B0, `(.L_x_1073) ;  /* 0x0000031000007945 */ /* 0x000fd80003800000 */
[----:B------:R-:W-:Y:S05]  /*105d0*/  @P0 BRA `(.L_x_1074) ;  /* 0x0000000000bc0947 */ /* 0x000fea0003800000 */
[----:B------:R-:W-:-:S05]  /*105e0*/  IMAD.SHL.U32 R2, R20, 0x20, RZ ;  /* 0x0000002014027824 */ /* 0x000fca00078e00ff */
        /* <DEDUP_REMOVED lines=8> */
[----:B------:R2:W3:Y:S04]  /*10670*/  LD.E.64 R12, desc[UR6][R2.64] ;  /* 0x00000006020c7980 */ /* 0x0004e8000c101b00 */
[----:B------:R4:W3:Y:S01]  /*10680*/  LD.E.64 R10, desc[UR6][R8.64] ;  /* 0x00000006080a7980 */ /* 0x0008e2000c101b00 */
[----:B-----5:R-:W-:Y:S02]  /*10690*/  LOP3.LUT R0, R7, 0xffff0000, RZ, 0xc0, !PT ;  /* 0xffff000007007812 */ /* 0x020fe400078ec0ff */
[----:B--2---:R-:W-:Y:S02]  /*106a0*/  LOP3.LUT R3, R5, 0xffff0000, RZ, 0xc0, !PT ;  /* 0xffff000005037812 */ /* 0x004fe400078ec0ff */
[----:B------:R-:W-:Y:S02]  /*106b0*/  SHF.L.U32 R2, R7, 0x10, RZ ;  /* 0x0000001007027819 */ /* 0x000fe400000006ff */
[----:B----4-:R-:W-:Y:S01]  /*106c0*/  SHF.L.U32 R8, R5, 0x10, RZ ;  /* 0x0000001005087819 */ /* 0x010fe200000006ff */
[C---:B------:R-:W-:Y:S01]  /*106d0*/  IMAD.U32 R9, R4.reuse, 0x10000, RZ ;  /* 0x0001000004097824 */ /* 0x040fe200078e00ff */
[----:B------:R-:W-:Y:S01]  /*106e0*/  LOP3.LUT R4, R4, 0xffff0000, RZ, 0xc0, !PT ;  /* 0xffff000004047812 */ /* 0x000fe200078ec0ff */
[C---:B------:R-:W-:Y:S01]  /*106f0*/  IMAD.U32 R5, R6.reuse, 0x10000, RZ ;  /* 0x0001000006057824 */ /* 0x040fe200078e00ff */
[----:B------:R-:W-:-:S02]  /*10700*/  LOP3.LUT R6, R6, 0xffff0000, RZ, 0xc0, !PT ;  /* 0xffff000006067812 */ /* 0x000fc400078ec0ff */
[----:B---3--:R-:W-:Y:S02]  /*10710*/  LOP3.LUT R18, R12, 0xffff0000, RZ, 0xc0, !PT ;  /* 0xffff00000c127812 */ /* 0x008fe400078ec0ff */
[----:B------:R-:W-:Y:S02]  /*10720*/  LOP3.LUT R21, R13, 0xffff0000, RZ, 0xc0, !PT ;  /* 0xffff00000d157812 */ /* 0x000fe400078ec0ff */
[C---:B------:R-:W-:Y:S01]  /*10730*/  LOP3.LUT R16, R10.reuse, 0xffff0000, RZ, 0xc0, !PT ;  /* 0xffff00000a107812 */ /* 0x040fe200078ec0ff */
[----:B------:R-:W-:Y:S01]  /*10740*/  FMUL.FTZ R14, R3, R18 ;  /* 0x00000012030e7220 */ /* 0x000fe20000410000 */
[----:B------:R-:W-:Y:S01]  /*10750*/  LOP3.LUT R19, R11, 0xffff0000, RZ, 0xc0, !PT ;  /* 0xffff00000b137812 */ /* 0x000fe200078ec0ff */
[----:B------:R-:W-:Y:S01]  /*10760*/  IMAD.U32 R10, R10, 0x10000, RZ ;  /* 0x000100000a0a7824 */ /* 0x000fe200078e00ff */
[----:B------:R-:W-:Y:S01]  /*10770*/  SHF.L.U32 R12, R12, 0x10, RZ ;  /* 0x000000100c0c7819 */ /* 0x000fe200000006ff */
[-C--:B------:R-:W-:Y:S01]  /*10780*/  FMUL.FTZ R7, R3, R16.reuse ;  /* 0x0000001003077220 */ /* 0x080fe20000410000 */
[C---:B------:R-:W-:Y:S01]  /*10790*/  FMUL.FTZ R3, R0.reuse, R21 ;  /* 0x0000001500037220 */ /* 0x040fe20000410000 */
[-C--:B------:R-:W-:Y:S01]  /*107a0*/  FMUL.FTZ R0, R0, R19.reuse ;  /* 0x0000001300007220 */ /* 0x080fe20000410000 */
[----:B------:R-:W-:Y:S01]  /*107b0*/  SHF.L.U32 R13, R13, 0x10, RZ ;  /* 0x000000100d0d7819 */ /* 0x000fe200000006ff */
[C---:B------:R-:W-:Y:S01]  /*107c0*/  FFMA.FTZ R14, R8.reuse, R16, -R14 ;  /* 0x00000010080e7223 */ /* 0x040fe2000001080e */
[----:B------:R-:W-:Y:S01]  /*107d0*/  SHF.L.U32 R11, R11, 0x10, RZ ;  /* 0x000000100b0b7819 */ /* 0x000fe200000006ff */
        /* <DEDUP_REMOVED lines=15> */
.L_x_1074:
[----:B------:R-:W-:Y:S05]  /*108d0*/  BSYNC B0 ;  /* 0x0000000000007941 */ /* 0x000fea0003800000 */
.L_x_1073:
[----:B-----5:R3:W-:Y:S02]  /*108e0*/  STS.128 [R188+0x1000], R4 ;  /* 0x00100004bc007388 */ /* 0x0207e40000000c00 */
.L_x_1072:
[----:B------:R-:W-:Y:S05]  /*108f0*/  BSYNC B1 ;  /* 0x0000000000017941 */ /* 0x000fea0003800000 */
.L_x_1071:
[----:B---3--:R-:W-:-:S05]  /*10900*/  VIADD R29, R80, 0x30 ;  /* 0x00000030501d7836 */ /* 0x008fca0000000000 */
[----:B------:R-:W-:-:S04]  /*10910*/  ISETP.GE.AND P0, PT, R29, R38, PT ;  /* 0x000000261d00720c */ /* 0x000fc80003f06270 */
[----:B------:R-:W-:-:S13]  /*10920*/  ISETP.LT.OR P0, PT, R30, -0x187, P0 ;  /* 0xfffffe791e00780c */ /* 0x000fda0000701670 */
[----:B------:R-:W-:Y:S05]  /*10930*/  @P0 BRA `(.L_x_1075) ;  /* 0x0000001c00e00947 */ /* 0x000fea0003800000 */
[----:B------:R-:W-:-:S13]  /*10940*/  ISETP.GE.AND P0, PT, R132, R40, PT ;  /* 0x000000288400720c */ /* 0x000fda0003f06270 */
[----:B------:R3:W-:Y:S01]  /*10950*/  @P0 STS.128 [R188+0x1800], RZ ;  /* 0x001800ffbc000388 */ /* 0x0007e20000000c00 */
[----:B------:R-:W-:Y:S05]  /*10960*/  @P0 BRA `(.L_x_1075) ;  /* 0x0000001c00d40947 */ /* 0x000fea0003800000 */
[----:B-1----:R1:W5:Y:S01]  /*10970*/  LD.E.128 R4, desc[UR6][R48.64] ;  /* 0x0000000630047980 */ /* 0x002362000c101d00 */
[----:B------:R-:W-:Y:S01]  /*10980*/  ISETP.GE.AND P0, PT, R132, R35, PT ;  /* 0x000000238400720c */ /* 0x000fe20003f06270 */
[----:B------:R-:W-:-:S12]  /*10990*/  BSSY B0, `(.L_x_1076) ;  /* 0x0000031000007945 */ /* 0x000fd80003800000 */
[----:B------:R-:W-:Y:S05]  /*109a0*/  @P0 BRA `(.L_x_1077) ;  /* 0x0000000000bc0947 */ /* 0x000fea0003800000 */
[----:B------:R-:W-:-:S05]  /*109b0*/  IMAD R2, R20, 0x30, RZ ;  /* 0x0000003014027824 */ /* 0x000fca00078e02ff */
[----:B------:R-:W-:-:S04]  /*109c0*/  IADD3 R0, P0, R2, R15, RZ ;  /* 0x0000000f02007210 */ /* 0x000fc80007f1e0ff */
[----:B------:R-:W-:Y:S02]  /*109d0*/  LEA.HI.X.SX32 R2, R2, R17, 0x1, P0 ;  /* 0x0000001102027211 */ /* 0x000fe400000f0eff */
[C---:B------:R-:W-:Y:S02]  /*109e0*/  SHF.L.U32 R3, R0.reuse, 0x1, RZ ;  /* 0x0000000100037819 */ /* 0x040fe400000006ff */
[----:B------:R-:W-:Y:S02]  /*109f0*/  SHF.L.U64.HI R0, R0, 0x1, R2 ;  /* 0x0000000100007819 */ /* 0x000fe40000010202 */
[-C--:B--2---:R-:W-:Y:S02]  /*10a00*/  IADD3 R8, P1, R26, R3.reuse, RZ ;  /* 0x000000031a087210 */ /* 0x084fe40007f3e0ff */
[----:B------:R-:W-:Y:S02]  /*10a10*/  IADD3 R2, P0, R22, R3, RZ ;  /* 0x0000000316027210 */ /* 0x000fe40007f1e0ff */
[----:B------:R-:W-:-:S03]  /*10a20*/  IADD3.X R9, R27, R0, RZ, P1, !PT ;  /* 0x000000001b097210 */ /* 0x000fc60000ffe4ff */
[----:B------:R-:W-:-:S03]  /*10a30*/  IMAD.X R3, R23, 0x1, R0, P0 ;  /* 0x0000000117037824 */ /* 0x000fc600000e0600 */
[----:B------:R-:W2:Y:S04]  /*10a40*/  LD.E.64 R8, desc[UR6][R8.64] ;  /* 0x0000000608087980 */ /* 0x000ea8000c101b00 */
[----:B------:R3:W4:Y:S01]  /*10a50*/  LD.E.64 R12, desc[UR6][R2.64] ;  /* 0x00000006020c7980 */ /* 0x000722000c101b00 */
[----:B-----5:R-:W-:Y:S02]  /*10a60*/  SHF.L.U32 R10, R4, 0x10, RZ ;  /* 0x00000010040a7819 */ /* 0x020fe400000006ff */
[----:B------:R-:W-:Y:S02]  /*10a70*/  SHF.L.U32 R11, R6, 0x10, RZ ;  /* 0x00000010060b7819 */ /* 0x000fe400000006ff */
[----:B------:R-:W-:Y:S02]  /*10a80*/  LOP3.LUT R0, R7, 0xffff0000, RZ, 0xc0, !PT ;  /* 0xffff000007007812 */ /* 0x000fe400078ec0ff */
[----:B---3--:R-:W-:-:S02]  /*10a90*/  LOP3.LUT R2, R4, 0xffff0000, RZ, 0xc0, !PT ;  /* 0xffff000004027812 */ /* 0x008fc400078ec0ff */
[C---:B------:R-:W-:Y:S01]  /*10aa0*/  LOP3.LUT R3, R5.reuse, 0xffff0000, RZ, 0xc0, !PT ;  /* 0xffff000005037812 */ /* 0x040fe200078ec0ff */
[----:B------:R-:W-:Y:S01]  /*10ab0*/  IMAD.U32 R4, R5, 0x10000, RZ ;  /* 0x0001000005047824 */ /* 0x000fe200078e00ff */
[----:B------:R-:W-:Y:S01]  /*10ac0*/  LOP3.LUT R5, R6, 0xffff0000, RZ, 0xc0, !PT ;  /* 0xffff000006057812 */ /* 0x000fe200078ec0ff */
[----:B------:R-:W-:Y:S01]  /*10ad0*/  IMAD.U32 R6, R7, 0x10000, RZ ;  /* 0x0001000007067824 */ /* 0x000fe200078e00ff */
[----:B--2---:R-:W-:Y:S01]  /*10ae0*/  SHF.L.U32 R14, R8, 0x10, RZ ;  /* 0x00000010080e7819 */ /* 0x004fe200000006ff */
[C---:B----4-:R-:W-:Y:S01]  /*10af0*/  IMAD.U32 R15, R12.reuse, 0x10000, RZ ;  /* 0x000100000c0f7824 */ /* 0x050fe200078e00ff */
[----:B------:R-:W-:Y:S02]  /*10b00*/  LOP3.LUT R17, R12, 0xffff0000, RZ, 0xc0, !PT ;  /* 0xffff00000c117812 */ /* 0x000fe400078ec0ff */
[----:B------:R-:W-:Y:S01]  /*10b10*/  LOP3.LUT R16, R8, 0xffff0000, RZ, 0xc0, !PT ;  /* 0xffff000008107812 */ /* 0x000fe200078ec0ff */
[C---:B------:R-:W-:Y:S01]  /*10b20*/  FMUL.FTZ R8, R2.reuse, R15 ;  /* 0x0000000f02087220 */ /* 0x040fe20000410000 */
[----:B------:R-:W-:Y:S01]  /*10b30*/  FMUL.FTZ R2, R2, R14 ;  /* 0x0000000e02027220 */ /* 0x000fe20000410000 */
[----:B------:R-:W-:-:S02]  /*10b40*/  FMUL.FTZ R7, R3, R17 ;  /* 0x0000001103077220 */ /* 0x000fc40000410000 */
[C---:B------:R-:W-:Y:S01]  /*10b50*/  FFMA.FTZ R14, R10.reuse, R14, -R8 ;  /* 0x0000000e0a0e7223 */ /* 0x040fe20000010808 */
[----:B------:R-:W-:Y:S01]  /*10b60*/  FFMA.FTZ R12, R10, R15, R2 ;  /* 0x0000000f0a0c7223 */ /* 0x000fe20000010002 */
[-C--:B------:R-:W-:Y:S01]  /*10b70*/  FMUL.FTZ R2, R3, R16.reuse ;  /* 0x0000001003027220 */ /* 0x080fe20000410000 */
[C---:B------:R-:W-:Y:S01]  /*10b80*/  FFMA.FTZ R10, R4.reuse, R16, -R7 ;  /* 0x00000010040a7223 */ /* 0x040fe20000010807 */
[----:B------:R-:W-:Y:S02]  /*10b90*/  LOP3.LUT R15, R13, 0xffff0000, RZ, 0xc0, !PT ;  /* 0xffff00000d0f7812 */ /* 0x000fe400078ec0ff */
[C---:B------:R-:W-:Y:S01]  /*10ba0*/  LOP3.LUT R7, R9.reuse, 0xffff0000, RZ, 0xc0, !PT ;  /* 0xffff000009077812 */ /* 0x040fe200078ec0ff */
[----:B------:R-:W-:Y:S01]  /*10bb0*/  IMAD.U32 R9, R9, 0x10000, RZ ;  /* 0x0001000009097824 */ /* 0x000fe200078e00ff */
[----:B------:R-:W-:Y:S01]  /*10bc0*/  SHF.L.U32 R13, R13, 0x10, RZ ;  /* 0x000000100d0d7819 */ /* 0x000fe200000006ff */
[----:B------:R-:W-:Y:S01]  /*10bd0*/  FFMA.FTZ R8, R4, R17, R2 ;  /* 0x0000001104087223 */ /* 0x000fe20000010002 */
[C---:B------:R-:W-:Y:S01]  /*10be0*/  FMUL.FTZ R2, R0.reuse, R15 ;  /* 0x0000000f00027220 */ /* 0x040fe20000410000 */
[----:B------:R-:W-:Y:S01]  /*10bf0*/  FMUL.FTZ R0, R0, R7 ;  /* 0x0000000700007220 */ /* 0x000fe20000410000 */
[C---:B------:R-:W-:Y:S01]  /*10c00*/  FMUL.FTZ R3, R5.reuse, R9 ;  /* 0x0000000905037220 */ /* 0x040fe20000410000 */
[----:B------:R-:W-:Y:S01]  /*10c10*/  FMUL.FTZ R4, R5, R13 ;  /* 0x0000000d05047220 */ /* 0x000fe20000410000 */
[C---:B------:R-:W-:Y:S01]  /*10c20*/  FFMA.FTZ R7, R6.reuse, R7, -R2 ;  /* 0x0000000706077223 */ /* 0x040fe20000010802 */
[----:B------:R-:W-:Y:S01]  /*10c30*/  FFMA.FTZ R0, R6, R15, R0 ;  /* 0x0000000f06007223 */ /* 0x000fe20000010000 */
[C---:B------:R-:W-:Y:S01]  /*10c40*/  FFMA.FTZ R6, R11.reuse, R13, R3 ;  /* 0x0000000d0b067223 */ /* 0x040fe20000010003 */
[----:B------:R-:W-:Y:S01]  /*10c50*/  FFMA.FTZ R2, R11, R9, -R4 ;  /* 0x000000090b027223 */ /* 0x000fe20000010804 */
[----:B------:R-:W-:-:S02]  /*10c60*/  F2FP.BF16.F32.PACK_AB R5, R8, R10 ;  /* 0x0000000a0805723e */ /* 0x000fc400000010ff */
[----:B------:R-:W-:Y:S02]  /*10c70*/  F2FP.BF16.F32.PACK_AB R4, R12, R14 ;  /* 0x0000000e0c04723e */ /* 0x000fe400000010ff */
[----:B------:R-:W-:Y:S02]  /*10c80*/  F2FP.BF16.F32.PACK_AB R7, R0, R7 ;  /* 0x000000070007723e */ /* 0x000fe400000010ff */
[----:B------:R-:W-:Y:S02]  /*10c90*/  F2FP.BF16.F32.PACK_AB R6, R6, R2 ;  /* 0x000000020606723e */ /* 0x000fe400000010ff */
.L_x_1077:
[----:B------:R-:W-:Y:S05]  /*10ca0*/  BSYNC B0 ;  /* 0x0000000000007941 */ /* 0x000fea0003800000 */
.L_x_1076:
[----:B-----5:R1:W-:Y:S01]  /*10cb0*/  STS.128 [R188+0x1800], R4 ;  /* 0x00180004bc007388 */ /* 0x0203e20000000c00 */
[----:B------:R-:W-:Y:S05]  /*10cc0*/  BRA `(.L_x_1075) ;  /* 0x0000001800fc7947 */ /* 0x000fea0003800000 */
.L_x_1062:
        /* <DEDUP_REMOVED lines=12> */
[----:B------:R-:W-:Y:S01]  /*10d90*/  ISETP.GE.AND P1, PT, R132, R20, PT ;  /* 0x000000148400720c */ /* 0x000fe20003f26270 */
[----:B------:R-:W-:Y:S02]  /*10da0*/  IMAD.MOV.U32 R0, RZ, RZ, RZ ;  /* 0x000000ffff007224 */ /* 0x000fe400078e00ff */
[----:B------:R-:W-:-:S10]  /*10db0*/  IMAD.MOV.U32 R2, RZ, RZ, R20 ;  /* 0x000000ffff027224 */ /* 0x000fd400078e0014 */
[----:B------:R-:W-:Y:S01]  /*10dc0*/  @P1 IADD3 R0, -R20, RZ, RZ ;  /* 0x000000ff14001210 */ /* 0x000fe20007ffe1ff */
[----:B------:R-:W-:-:S03]  /*10dd0*/  @P1 IMAD.MOV R2, RZ, RZ, -R20 ;  /* 0x000000ffff021224 */ /* 0x000fc600078e0a14 */
[----:B------:R-:W-:Y:S01]  /*10de0*/  IADD3 R3, P0, R0, R39, RZ ;  /* 0x0000002700037210 */ /* 0x000fe20007f1e0ff */
[----:B--2---:R-:W-:-:S03]  /*10df0*/  IMAD.WIDE R8, R2, 0x2, R8 ;  /* 0x0000000202087825 */ /* 0x004fc600078e0208 */
[----:B------:R-:W-:Y:S02]  /*10e00*/  LEA.HI.X.SX32 R0, R0, R37, 0x1, P0 ;  /* 0x0000002500007211 */ /* 0x000fe400000f0eff */
[C---:B------:R-:W-:Y:S01]  /*10e10*/  LEA R12, P0, R3.reuse, R22, 0x1 ;  /* 0x00000016030c7211 */ /* 0x040fe200078008ff */
[----:B------:R-:W2:Y:S03]  /*10e20*/  LD.E.128 R8, desc[UR6][R8.64] ;  /* 0x0000000608087980 */ /* 0x000ea6000c101d00 */
[----:B------:R-:W-:Y:S01]  /*10e30*/  LEA.HI.X R13, R3, R23, R0, 0x1, P0 ;  /* 0x00000017030d7211 */ /* 0x000fe200000f0c00 */
[----:B------:R-:W-:Y:S01]  /*10e40*/  IMAD.MOV.U32 R0, RZ, RZ, RZ ;  /* 0x000000ffff007224 */ /* 0x000fe200078e00ff */
[----:B------:R-:W-:-:S04]  /*10e50*/  @P1 IADD3 R0, -R20, RZ, RZ ;  /* 0x000000ff14001210 */ /* 0x000fc80007ffe1ff */
[C---:B------:R-:W-:Y:S01]  /*10e60*/  IADD3 R2, P0, R0.reuse, R39, RZ ;  /* 0x0000002700027210 */ /* 0x040fe20007f1e0ff */
[----:B------:R-:W3:Y:S03]  /*10e70*/  LD.E.128 R12, desc[UR6][R12.64] ;  /* 0x000000060c0c7980 */ /* 0x000ee6000c101d00 */
[----:B------:R-:W-:Y:S02]  /*10e80*/  LEA.HI.X.SX32 R0, R0, R37, 0x1, P0 ;  /* 0x0000002500007211 */ /* 0x000fe400000f0eff */
[----:B------:R-:W-:-:S04]  /*10e90*/  LEA R16, P0, R2, R26, 0x1 ;  /* 0x0000001a02107211 */ /* 0x000fc800078008ff */
[----:B------:R-:W-:-:S06]  /*10ea0*/  LEA.HI.X R17, R2, R27, R0, 0x1, P0 ;  /* 0x0000001b02117211 */ /* 0x000fcc00000f0c00 */
[----:B------:R-:W4:Y:S01]  /*10eb0*/  LD.E.128 R16, desc[UR6][R16.64] ;  /* 0x0000000610107980 */ /* 0x000f22000c101d00 */
[C---:B-----5:R-:W-:Y:S01]  /*10ec0*/  LOP3.LUT R33, R5.reuse, 0xffff0000, RZ, 0xc0, !PT ;  /* 0xffff000005217812 */ /* 0x060fe200078ec0ff */
[----:B------:R-:W-:Y:S01]  /*10ed0*/  IMAD.U32 R32, R6, 0x10000, RZ ;  /* 0x0001000006207824 */ /* 0x000fe200078e00ff */
[----:B------:R-:W-:Y:S01]  /*10ee0*/  SHF.L.U32 R21, R5, 0x10, RZ ;  /* 0x0000001005157819 */ /* 0x000fe200000006ff */
[----:B------:R-:W-:Y:S01]  /*10ef0*/  IMAD.U32 R30, R4, 0x10000, RZ ;  /* 0x00010000041e7824 */ /* 0x000fe200078e00ff */
[----:B------:R-:W-:Y:S02]  /*10f00*/  LOP3.LUT R36, R6, 0xffff0000, RZ, 0xc0, !PT ;  /* 0xffff000006247812 */ /* 0x000fe400078ec0ff */
[----:B------:R-:W-:Y:S02]  /*10f10*/  LOP3.LUT R31, R4, 0xffff0000, RZ, 0xc0, !PT ;  /* 0xffff0000041f7812 */ /* 0x000fe400078ec0ff */
[C---:B------:R-:W-:Y:S02]  /*10f20*/  LOP3.LUT R34, R7.reuse, 0xffff0000, RZ, 0xc0, !PT ;  /* 0xffff000007227812 */ /* 0x040fe400078ec0ff */
[----:B------:R-:W-:Y:S01]  /*10f30*/  SHF.L.U32 R7, R7, 0x10, RZ ;  /* 0x0000001007077819 */ /* 0x000fe200000006ff */
[C---:B--2---:R-:W-:Y:S01]  /*10f40*/  IMAD.U32 R41, R8.reuse, 0x10000, RZ ;  /* 0x0001000008297824 */ /* 0x044fe200078e00ff */
[----:B------:R-:W-:-:S02]  /*10f50*/  LOP3.LUT R44, R8, 0xffff0000, RZ, 0xc0, !PT ;  /* 0xffff0000082c7812 */ /* 0x000fc400078ec0ff */
[C---:B------:R-:W-:Y:S02]  /*10f60*/  SHF.L.U32 R45, R9.reuse, 0x10, RZ ;  /* 0x00000010092d7819 */ /* 0x040fe400000006ff */
[----:B------:R-:W-:Y:S01]  /*10f70*/  LOP3.LUT R8, R9, 0xffff0000, RZ, 0xc0, !PT ;  /* 0xffff000009087812 */ /* 0x000fe200078ec0ff */
[C---:B------:R-:W-:Y:S01]  /*10f80*/  IMAD.U32 R9, R10.reuse, 0x10000, RZ ;  /* 0x000100000a097824 */ /* 0x040fe200078e00ff */
[----:B------:R-:W-:Y:S02]  /*10f90*/  LOP3.LUT R46, R10, 0xffff0000, RZ, 0xc0, !PT ;  /* 0xffff00000a2e7812 */ /* 0x000fe400078ec0ff */
[----:B------:R-:W-:Y:S01]  /*10fa0*/  LOP3.LUT R10, R11, 0xffff0000, RZ, 0xc0, !PT ;  /* 0xffff00000b0a7812 */ /* 0x000fe200078ec0ff */
[C---:B---3--:R-:W-:Y:S01]  /*10fb0*/  IMAD.U32 R6, R12.reuse, 0x10000, RZ ;  /* 0x000100000c067824 */ /* 0x048fe200078e00ff */
[----:B------:R-:W-:Y:S01]  /*10fc0*/  LOP3.LUT R5, R12, 0xffff0000, RZ, 0xc0, !PT ;  /* 0xffff00000c057812 */ /* 0x000fe200078ec0ff */
[----:B------:R-:W-:Y:S01]  /*10fd0*/  IMAD.U32 R3, R14, 0x10000, RZ ;  /* 0x000100000e037824 */ /* 0x000fe200078e00ff */
[----:B------:R-:W-:Y:S01]  /*10fe0*/  LOP3.LUT R12, R13, 0xffff0000, RZ, 0xc0, !PT ;  /* 0xffff00000d0c7812 */ /* 0x000fe200078ec0ff */
[----:B------:R-:W-:Y:S01]  /*10ff0*/  @!P1 FADD.FTZ R6, -R6, -RZ ;  /* 0x800000ff06069221 */ /* 0x000fe20000010100 */
[----:B------:R-:W-:Y:S01]  /*11000*/  LOP3.LUT R2, R14, 0xffff0000, RZ, 0xc0, !PT ;  /* 0xffff00000e027812 */ /* 0x000fe200078ec0ff */
[----:B------:R-:W-:Y:S01]  /*11010*/  @!P1 FADD.FTZ R3, -R3, -RZ ;  /* 0x800000ff03039221 */ /* 0x000fe20000010100 */
[----:B------:R-:W-:Y:S01]  /*11020*/  LOP3.LUT R14, R15, 0xffff0000, RZ, 0xc0, !PT ;  /* 0xffff00000f0e7812 */ /* 0x000fe200078ec0ff */
[----:B------:R-:W-:Y:S01]  /*11030*/  @!P1 FADD.FTZ R12, -R12, -RZ ;  /* 0x800000ff0c0c9221 */ /* 0x000fe20000010100 */
[----:B------:R-:W-:Y:S01]  /*11040*/  SHF.L.U32 R4, R13, 0x10, RZ ;  /* 0x000000100d047819 */ /* 0x000fe200000006ff */
[----:B------:R-:W-:Y:S01]  /*11050*/  @!P1 FADD.FTZ R5, -R5, -RZ ;  /* 0x800000ff05059221 */ /* 0x000fe20000010100 */
[----:B------:R-:W-:Y:S01]  /*11060*/  SHF.L.U32 R0, R15, 0x10, RZ ;  /* 0x000000100f007819 */ /* 0x000fe200000006ff */
[----:B------:R-:W-:Y:S01]  /*11070*/  @!P1 FADD.FTZ R14, -R14, -RZ ;  /* 0x800000ff0e0e9221 */ /* 0x000fe20000010100 */
[----:B------:R-:W-:Y:S01]  /*11080*/  SHF.L.U32 R47, R11, 0x10, RZ ;  /* 0x000000100b2f7819 */ /* 0x000fe200000006ff */
[----:B------:R-:W-:Y:S01]  /*11090*/  @!P1 FADD.FTZ R4, -R4, -RZ ;  /* 0x800000ff04049221 */ /* 0x000fe20000010100 */
[----:B------:R-:W-:Y:S01]  /*110a0*/  FMUL.FTZ R12, R8, R12 ;  /* 0x0000000c080c7220 */ /* 0x000fe20000410000 */
[----:B------:R-:W-:Y:S01]  /*110b0*/  @!P1 FADD.FTZ R0, -R0, -RZ ;  /* 0x800000ff00009221 */ /* 0x000fe20000010100 */
[----:B------:R-:W-:Y:S01]  /*110c0*/  FMUL.FTZ R3, R9, R3 ;  /* 0x0000000309037220 */ /* 0x000fe20000410000 */
[----:B------:R-:W-:Y:S01]  /*110d0*/  FMUL.FTZ R6, R41, R6 ;  /* 0x0000000629067220 */ /* 0x000fe20000410000 */
[----:B------:R-:W-:Y:S01]  /*110e0*/  @!P1 FADD.FTZ R2, -R2, -RZ ;  /* 0x800000ff02029221 */ /* 0x000fe20000010100 */
[C---:B----4-:R-:W-:Y:S01]  /*110f0*/  IMAD.U32 R8, R16.reuse, 0x10000, RZ ;  /* 0x0001000010087824 */ /* 0x050fe200078e00ff */
[----:B------:R-:W-:Y:S01]  /*11100*/  LOP3.LUT R9, R16, 0xffff0000, RZ, 0xc0, !PT ;  /* 0xffff000010097812 */ /* 0x000fe200078ec0ff */
[----:B------:R-:W-:Y:S01]  /*11110*/  FMUL.FTZ R5, R44, R5 ;  /* 0x000000052c057220 */ /* 0x000fe20000410000 */
[----:B------:R-:W-:Y:S01]  /*11120*/  FMUL.FTZ R14, R10, R14 ;  /* 0x0000000e0a0e7220 */ /* 0x000fe20000410000 */
[----:B------:R-:W-:Y:S01]  /*11130*/  SHF.L.U32 R11, R17, 0x10, RZ ;  /* 0x00000010110b7819 */ /* 0x000fe200000006ff */
[----:B------:R-:W-:Y:S01]  /*11140*/  FMUL.FTZ R4, R45, R4 ;  /* 0x000000042d047220 */ /* 0x000fe20000410000 */
[----:B------:R-:W-:Y:S01]  /*11150*/  LOP3.LUT R16, R17, 0xffff0000, RZ, 0xc0, !PT ;  /* 0xffff000011107812 */ /* 0x000fe200078ec0ff */
[C---:B------:R-:W-:Y:S01]  /*11160*/  IMAD.U32 R10, R18.reuse, 0x10000, RZ ;  /* 0x00010000120a7824 */ /* 0x040fe200078e00ff */
[----:B------:R-:W-:Y:S01]  /*11170*/  LOP3.LUT R15, R18, 0xffff0000, RZ, 0xc0, !PT ;  /* 0xffff0000120f7812 */ /* 0x000fe200078ec0ff */
[----:B------:R-:W-:Y:S01]  /*11180*/  FMUL.FTZ R0, R47, R0 ;  /* 0x000000002f007220 */ /* 0x000fe20000410000 */
[C---:B------:R-:W-:Y:S01]  /*11190*/  SHF.L.U32 R13, R19.reuse, 0x10, RZ ;  /* 0x00000010130d7819 */ /* 0x040fe200000006ff */
[----:B------:R-:W-:Y:S01]  /*111a0*/  FMUL.FTZ R2, R46, R2 ;  /* 0x000000022e027220 */ /* 0x000fe20000410000 */
[----:B------:R-:W-:Y:S01]  /*111b0*/  LOP3.LUT R18, R19, 0xffff0000, RZ, 0xc0, !PT ;  /* 0xffff000013127812 */ /* 0x000fe200078ec0ff */
[----:B------:R-:W-:Y:S01]  /*111c0*/  FFMA.FTZ R8, R30, R8, R6 ;  /* 0x000000081e087223 */ /* 0x000fe20000010006 */
[----:B------:R-:W-:Y:S01]  /*111d0*/  FFMA.FTZ R6, R31, R9, R5 ;  /* 0x000000091f067223 */ /* 0x000fe20000010005 */
[----:B------:R-:W-:Y:S01]  /*111e0*/  FFMA.FTZ R4, R21, R11, R4 ;  /* 0x0000000b15047223 */ /* 0x000fe20000010004 */
[----:B------:R-:W-:Y:S01]  /*111f0*/  FFMA.FTZ R5, R33, R16, R12 ;  /* 0x0000001021057223 */ /* 0x000fe2000001000c */
[----:B------:R-:W-:Y:S01]  /*11200*/  FFMA.FTZ R0, R7, R13, R0 ;  /* 0x0000000d07007223 */ /* 0x000fe20000010000 */
[----:B------:R-:W-:Y:S01]  /*11210*/  FFMA.FTZ R3, R32, R10, R3 ;  /* 0x0000000a20037223 */ /* 0x000fe20000010003 */
[----:B------:R-:W-:Y:S01]  /*11220*/  FFMA.FTZ R7, R34, R18, R14 ;  /* 0x0000001222077223 */ /* 0x000fe2000001000e */
[----:B------:R-:W-:Y:S01]  /*11230*/  FFMA.FTZ R2, R36, R15, R2 ;  /* 0x0000000f24027223 */ /* 0x000fe20000010002 */
[----:B------:R-:W-:-:S02]  /*11240*/  F2FP.BF16.F32.PACK_AB R5, R5, R4 ;  /* 0x000000040505723e */ /* 0x000fc400000010ff */
[----:B------:R-:W-:Y:S02]  /*11250*/  F2FP.BF16.F32.PACK_AB R4, R6, R8 ;  /* 0x000000080604723e */ /* 0x000fe400000010ff */
[----:B------:R-:W-:Y:S02]  /*11260*/  F2FP.BF16.F32.PACK_AB R7, R7, R0 ;  /* 0x000000000707723e */ /* 0x000fe400000010ff */
[----:B------:R-:W-:Y:S02]  /*11270*/  F2FP.BF16.F32.PACK_AB R6, R2, R3 ;  /* 0x000000030206723e */ /* 0x000fe400000010ff */
.L_x_1081:
[----:B------:R-:W-:Y:S05]  /*11280*/  BSYNC B0 ;  /* 0x0000000000007941 */ /* 0x000fea0003800000 */
.L_x_1080:
[----:B-----5:R3:W-:Y:S02]  /*11290*/  STS.128 [R188], R4 ;  /* 0x00000004bc007388 */ /* 0x0207e40000000c00 */
.L_x_1079:
[----:B------:R-:W-:Y:S05]  /*112a0*/  BSYNC B1 ;  /* 0x0000000000017941 */ /* 0x000fea0003800000 */
.L_x_1078:
        /* <DEDUP_REMOVED lines=12> */
[----:B------:R-:W-:Y:S01]  /*11370*/  ISETP.GE.AND P0, PT, R132, R20, PT ;  /* 0x000000148400720c */ /* 0x000fe20003f06270 */
[----:B------:R-:W-:Y:S01]  /*11380*/  IMAD.MOV.U32 R0, RZ, RZ, RZ ;  /* 0x000000ffff007224 */ /* 0x000fe200078e00ff */
[----:B------:R-:W-:-:S04]  /*11390*/  IADD3 R16, P1, R50, R39, RZ ;  /* 0x0000002732107210 */ /* 0x000fc80007f3e0ff */
[----:B------:R-:W-:-:S07]  /*113a0*/  LEA.HI.X.SX32 R17, R50, R37, 0x1, P1 ;  /* 0x0000002532117211 */ /* 0x000fce00008f0eff */
[----:B------:R-:W-:-:S05]  /*113b0*/  @P0 IMAD.MOV R0, RZ, RZ, -R20 ;  /* 0x000000ffff000224 */ /* 0x000fca00078e0a14 */
[----:B------:R-:W-:-:S04]  /*113c0*/  IADD3 R2, P1, R0, R16, RZ ;  /* 0x0000001000027210 */ /* 0x000fc80007f3e0ff */
[----:B------:R-:W-:Y:S02]  /*113d0*/  LEA.HI.X.SX32 R3, R0, R17, 0x1, P1 ;  /* 0x0000001100037211 */ /* 0x000fe400008f0eff */
[----:B------:R-:W-:Y:S01]  /*113e0*/  MOV R0, R20 ;  /* 0x0000001400007202 */ /* 0x000fe20000000f00 */
[----:B------:R-:W-:Y:S01]  /*113f0*/  @P0 IMAD.MOV R0, RZ, RZ, -R20 ;  /* 0x000000ffff000224 */ /* 0x000fe200078e0a14 */
[----:B------:R-:W-:-:S03]  /*11400*/  LEA R12, P1, R2, R22, 0x1 ;  /* 0x00000016020c7211 */ /* 0x000fc600078208ff */
[----:B--2---:R-:W-:Y:S01]  /*11410*/  IMAD.WIDE R8, R0, 0x2, R28 ;  /* 0x0000000200087825 */ /* 0x004fe200078e021c */
[----:B------:R-:W-:-:S03]  /*11420*/  LEA.HI.X R13, R2, R23, R3, 0x1, P1 ;  /* 0x00000017020d7211 */ /* 0x000fc600008f0c03 */
[----:B------:R-:W-:Y:S01]  /*11430*/  IMAD.MOV.U32 R0, RZ, RZ, RZ ;  /* 0x000000ffff007224 */ /* 0x000fe200078e00ff */
[----:B------:R-:W-:Y:S01]  /*11440*/  @P0 IADD3 R0, -R20, RZ, RZ ;  /* 0x000000ff14000210 */ /* 0x000fe20007ffe1ff */
[----:B------:R-:W2:Y:S03]  /*11450*/  LD.E.128 R8, desc[UR6][R8.64] ;  /* 0x0000000608087980 */ /* 0x000ea6000c101d00 */
[C---:B------:R-:W-:Y:S01]  /*11460*/  IADD3 R2, P1, R0.reuse, R16, RZ ;  /* 0x0000001000027210 */ /* 0x040fe20007f3e0ff */
[----:B------:R-:W4:Y:S03]  /*11470*/  LD.E.128 R12, desc[UR6][R12.64] ;  /* 0x000000060c0c7980 */ /* 0x000f26000c101d00 */
[----:B------:R-:W-:Y:S02]  /*11480*/  LEA.HI.X.SX32 R0, R0, R17, 0x1, P1 ;  /* 0x0000001100007211 */ /* 0x000fe400008f0eff */
[----:B------:R-:W-:-:S04]  /*11490*/  LEA R16, P1, R2, R26, 0x1 ;  /* 0x0000001a02107211 */ /* 0x000fc800078208ff */
[----:B------:R-:W-:-:S06]  /*114a0*/  LEA.HI.X R17, R2, R27, R0, 0x1, P1 ;  /* 0x0000001b02117211 */ /* 0x000fcc00008f0c00 */
[----:B------:R-:W4:Y:S01]  /*114b0*/  LD.E.128 R16, desc[UR6][R16.64] ;  /* 0x0000000610107980 */ /* 0x000f22000c101d00 */
[C---:B-----5:R-:W-:Y:S01]  /*114c0*/  LOP3.LUT R32, R5.reuse, 0xffff0000, RZ, 0xc0, !PT ;  /* 0xffff000005207812 */ /* 0x060fe200078ec0ff */
[----:B------:R-:W-:Y:S01]  /*114d0*/  IMAD.U32 R21, R5, 0x10000, RZ ;  /* 0x0001000005157824 */ /* 0x000fe200078e00ff */
[C---:B------:R-:W-:Y:S02]  /*114e0*/  SHF.L.U32 R30, R6.reuse, 0x10, RZ ;  /* 0x00000010061e7819 */ /* 0x040fe400000006ff */
[----:B------:R-:W-:Y:S01]  /*114f0*/  LOP3.LUT R31, R6, 0xffff0000, RZ, 0xc0, !PT ;  /* 0xffff0000061f7812 */ /* 0x000fe200078ec0ff */
[C---:B---3--:R-:W-:Y:S01]  /*11500*/  IMAD.U32 R28, R4.reuse, 0x10000, RZ ;  /* 0x00010000041c7824 */ /* 0x048fe200078e00ff */
[----:B------:R-:W-:Y:S02]  /*11510*/  LOP3.LUT R29, R4, 0xffff0000, RZ, 0xc0, !PT ;  /* 0xffff0000041d7812 */ /* 0x000fe400078ec0ff */
[C---:B------:R-:W-:Y:S01]  /*11520*/  LOP3.LUT R33, R7.reuse, 0xffff0000, RZ, 0xc0, !PT ;  /* 0xffff000007217812 */ /* 0x040fe200078ec0ff */
[----:B------:R-:W-:Y:S01]  /*11530*/  IMAD.U32 R7, R7, 0x10000, RZ ;  /* 0x0001000007077824 */ /* 0x000fe200078e00ff */
[----:B--2---:R-:W-:Y:S01]  /*11540*/  SHF.L.U32 R34, R9, 0x10, RZ ;  /* 0x0000001009227819 */ /* 0x004fe200000006ff */
[C---:B----4-:R-:W-:Y:S01]  /*11550*/  IMAD.U32 R6, R12.reuse, 0x10000, RZ ;  /* 0x000100000c067824 */ /* 0x050fe200078e00ff */
[----:B------:R-:W-:Y:S01]  /*11560*/  LOP3.LUT R5, R12, 0xffff0000, RZ, 0xc0, !PT ;  /* 0xffff00000c057812 */ /* 0x000fe200078ec0ff */
[----:B------:R-:W-:Y:S01]  /*11570*/  IMAD.U32 R3, R14, 0x10000, RZ ;  /* 0x000100000e037824 */ /* 0x000fe200078e00ff */
[----:B------:R-:W-:-:S02]  /*11580*/  LOP3.LUT R12, R13, 0xffff0000, RZ, 0xc0, !PT ;  /* 0xffff00000d0c7812 */ /* 0x000fc400078ec0ff */
[----:B------:R-:W-:Y:S02]  /*11590*/  LOP3.LUT R2, R14, 0xffff0000, RZ, 0xc0, !PT ;  /* 0xffff00000e027812 */ /* 0x000fe400078ec0ff */
[----:B------:R-:W-:Y:S01]  /*115a0*/  SHF.L.U32 R4, R13, 0x10, RZ ;  /* 0x000000100d047819 */ /* 0x000fe200000006ff */
[C---:B------:R-:W-:Y:S01]  /*115b0*/  IMAD.U32 R13, R8.reuse, 0x10000, RZ ;  /* 0x00010000080d7824 */ /* 0x040fe200078e00ff */
[C---:B------:R-:W-:Y:S02]  /*115c0*/  SHF.L.U32 R0, R15.reuse, 0x10, RZ ;  /* 0x000000100f007819 */ /* 0x040fe400000006ff */
[----:B------:R-:W-:Y:S02]  /*115d0*/  LOP3.LUT R14, R15, 0xffff0000, RZ, 0xc0, !PT ;  /* 0xffff00000f0e7812 */ /* 0x000fe400078ec0ff */
[----:B------:R-:W-:Y:S02]  /*115e0*/  LOP3.LUT R15, R8, 0xffff0000, RZ, 0xc0, !PT ;  /* 0xffff0000080f7812 */ /* 0x000fe400078ec0ff */
[----:B------:R-:W-:Y:S01]  /*115f0*/  LOP3.LUT R8, R9, 0xffff0000, RZ, 0xc0, !PT ;  /* 0xffff000009087812 */ /* 0x000fe200078ec0ff */
[C---:B------:R-:W-:Y:S01]  /*11600*/  IMAD.U32 R9, R10.reuse, 0x10000, RZ ;  /* 0x000100000a097824 */ /* 0x040fe200078e00ff */
[----:B------:R-:W-:Y:S01]  /*11610*/  LOP3.LUT R36, R10, 0xffff0000, RZ, 0xc0, !PT ;  /* 0xffff00000a247812 */ /* 0x000fe200078ec0ff */
[----:B------:R-:W-:Y:S01]  /*11620*/  @!P0 FADD.FTZ R12, -R12, -RZ ;  /* 0x800000ff0c0c8221 */ /* 0x000fe20000010100 */
[----:B------:R-:W-:Y:S01]  /*11630*/  LOP3.LUT R10, R11, 0xffff0000, RZ, 0xc0, !PT ;  /* 0xffff00000b0a7812 */ /* 0x000fe200078ec0ff */
[----:B------:R-:W-:Y:S01]  /*11640*/  @!P0 FADD.FTZ R3, -R3, -RZ ;  /* 0x800000ff03038221 */ /* 0x000fe20000010100 */
[----:B------:R-:W-:Y:S01]  /*11650*/  @!P0 FADD.FTZ R6, -R6, -RZ ;  /* 0x800000ff06068221 */ /* 0x000fe20000010100 */
[----:B------:R-:W-:Y:S01]  /*11660*/  @!P0 FADD.FTZ R5, -R5, -RZ ;  /* 0x800000ff05058221 */ /* 0x000fe20000010100 */
[----:B------:R-:W-:Y:S01]  /*11670*/  @!P0 FADD.FTZ R14, -R14, -RZ ;  /* 0x800000ff0e0e8221 */ /* 0x000fe20000010100 */
[----:B------:R-:W-:Y:S01]  /*11680*/  SHF.L.U32 R41, R11, 0x10, RZ ;  /* 0x000000100b297819 */ /* 0x000fe200000006ff */
[----:B------:R-:W-:Y:S01]  /*11690*/  @!P0 FADD.FTZ R4, -R4, -RZ ;  /* 0x800000ff04048221 */ /* 0x000fe20000010100 */
[----:B------:R-:W-:Y:S01]  /*116a0*/  @!P0 FADD.FTZ R0, -R0, -RZ ;  /* 0x800000ff00008221 */ /* 0x000fe20000010100 */
[----:B------:R-:W-:Y:S01]  /*116b0*/  FMUL.FTZ R12, R8, R12 ;  /* 0x0000000c080c7220 */ /* 0x000fe20000410000 */
[----:B------:R-:W-:Y:S01]  /*116c0*/  @!P0 FADD.FTZ R2, -R2, -RZ ;  /* 0x800000ff02028221 */ /* 0x000fe20000010100 */
[----:B------:R-:W-:Y:S01]  /*116d0*/  FMUL.FTZ R3, R9, R3 ;  /* 0x0000000309037220 */ /* 0x000fe20000410000 */
[----:B------:R-:W-:Y:S01]  /*116e0*/  FMUL.FTZ R6, R13, R6 ;  /* 0x000000060d067220 */ /* 0x000fe20000410000 */
[----:B------:R-:W-:Y:S01]  /*116f0*/  FMUL.FTZ R5, R15, R5 ;  /* 0x000000050f057220 */ /* 0x000fe20000410000 */
[----:B------:R-:W-:Y:S01]  /*11700*/  FMUL.FTZ R14, R10, R14 ;  /* 0x0000000e0a0e7220 */ /* 0x000fe20000410000 */
[C---:B------:R-:W-:Y:S01]  /*11710*/  IMAD.U32 R9, R16.reuse, 0x10000, RZ ;  /* 0x0001000010097824 */ /* 0x040fe200078e00ff */
[----:B------:R-:W-:Y:S01]  /*11720*/  LOP3.LUT R8, R16, 0xffff0000, RZ, 0xc0, !PT ;  /* 0xffff000010087812 */ /* 0x000fe200078ec0ff */
[----:B------:R-:W-:Y:S01]  /*11730*/  IMAD.U32 R10, R18, 0x10000, RZ ;  /* 0x00010000120a7824 */ /* 0x000fe200078e00ff */
[C---:B------:R-:W-:Y:S01]  /*11740*/  SHF.L.U32 R11, R17.reuse, 0x10, RZ ;  /* 0x00000010110b7819 */ /* 0x040fe200000006ff */
[----:B------:R-:W-:Y:S01]  /*11750*/  FMUL.FTZ R4, R34, R4 ;  /* 0x0000000422047220 */ /* 0x000fe20000410000 */
[----:B------:R-:W-:Y:S01]  /*11760*/  LOP3.LUT R16, R17, 0xffff0000, RZ, 0xc0, !PT ;  /* 0xffff000011107812 */ /* 0x000fe200078ec0ff */
[----:B------:R-:W-:Y:S01]  /*11770*/  FMUL.FTZ R0, R41, R0 ;  /* 0x0000000029007220 */ /* 0x000fe20000410000 */
[----:B------:R-:W-:-:S02]  /*11780*/  LOP3.LUT R13, R18, 0xffff0000, RZ, 0xc0, !PT ;  /* 0xffff0000120d7812 */ /* 0x000fc400078ec0ff */
        /* <DEDUP_REMOVED lines=15> */
.L_x_1085:
[----:B------:R-:W-:Y:S05]  /*11880*/  BSYNC B0 ;  /* 0x0000000000007941 */ /* 0x000fea0003800000 */
.L_x_1084:
[----:B-----5:R1:W-:Y:S02]  /*11890*/  STS.128 [R188+0x800], R4 ;  /* 0x00080004bc007388 */ /* 0x0203e40000000c00 */
.L_x_1083:
[----:B------:R-:W-:Y:S05]  /*118a0*/  BSYNC B1 ;  /* 0x0000000000017941 */ /* 0x000fea0003800000 */
.L_x_1082:
        /* <DEDUP_REMOVED lines=12> */
[----:B------:R-:W-:Y:S01]  /*11970*/  ISETP.GE.AND P0, PT, R132, R20, PT ;  /* 0x000000148400720c */ /* 0x000fe20003f06270 */
[----:B------:R-:W-:Y:S02]  /*11980*/  IMAD.SHL.U32 R17, R20, 0x20, RZ ;  /* 0x0000002014117824 */ /* 0x000fe400078e00ff */
[----:B------:R-:W-:-:S03]  /*11990*/  IMAD.MOV.U32 R0, RZ, RZ, RZ ;  /* 0x000000ffff007224 */ /* 0x000fc600078e00ff */
[----:B------:R-:W-:-:S04]  /*119a0*/  IADD3 R16, P1, R17, R39, RZ ;  /* 0x0000002711107210 */ /* 0x000fc80007f3e0ff */
[----:B------:R-:W-:-:S03]  /*119b0*/  LEA.HI.X.SX32 R17, R17, R37, 0x1, P1 ;  /* 0x0000002511117211 */ /* 0x000fc600008f0eff */
[----:B------:R-:W-:-:S04]  /*119c0*/  @P0 IADD3 R0, -R20, RZ, RZ ;  /* 0x000000ff14000210 */ /* 0x000fc80007ffe1ff */
[----:B------:R-:W-:-:S04]  /*119d0*/  IADD3 R2, P1, R0, R16, RZ ;  /* 0x0000001000027210 */ /* 0x000fc80007f3e0ff */
[----:B------:R-:W-:Y:S01]  /*119e0*/  LEA.HI.X.SX32 R3, R0, R17, 0x1, P1 ;  /* 0x0000001100037211 */ /* 0x000fe200008f0eff */
[--C-:B------:R-:W-:Y:S01]  /*119f0*/  IMAD.MOV.U32 R0, RZ, RZ, R20.reuse ;  /* 0x000000ffff007224 */ /* 0x100fe200078e0014 */
[----:B------:R-:W-:Y:S01]  /*11a00*/  LEA R12, P1, R2, R22, 0x1 ;  /* 0x00000016020c7211 */ /* 0x000fe200078208ff */
[----:B------:R-:W-:-:S03]  /*11a10*/  @P0 IMAD.MOV R0, RZ, RZ, -R20 ;  /* 0x000000ffff000224 */ /* 0x000fc600078e0a14 */
[----:B------:R-:W-:Y:S01]  /*11a20*/  LEA.HI.X R13, R2, R23, R3, 0x1, P1 ;  /* 0x00000017020d7211 */ /* 0x000fe200008f0c03 */
[----:B--2---:R-:W-:Y:S01]  /*11a30*/  IMAD.WIDE R8, R0, 0x2, R42 ;  /* 0x0000000200087825 */ /* 0x004fe200078e022a */
[----:B------:R-:W-:-:S03]  /*11a40*/  MOV R0, RZ ;  /* 0x000000ff00007202 */ /* 0x000fc60000000f00 */
[----:B------:R-:W-:Y:S01]  /*11a50*/  @P0 IMAD.MOV R0, RZ, RZ, -R20 ;  /* 0x000000ffff000224 */ /* 0x000fe200078e0a14 */
[----:B------:R-:W2:Y:S04]  /*11a60*/  LD.E.128 R12, desc[UR6][R12.64] ;  /* 0x000000060c0c7980 */ /* 0x000ea8000c101d00 */
        /* <DEDUP_REMOVED lines=15> */
[----:B------:R-:W-:Y:S01]  /*11b60*/  LOP3.LUT R5, R12, 0xffff0000, RZ, 0xc0, !PT ;  /* 0xffff00000c057812 */ /* 0x000fe200078ec0ff */
[----:B------:R-:W-:Y:S01]  /*11b70*/  IMAD.U32 R3, R14, 0x10000, RZ ;  /* 0x000100000e037824 */ /* 0x000fe200078e00ff */
[----:B------:R-:W-:Y:S01]  /*11b80*/  LOP3.LUT R12, R13, 0xffff0000, RZ, 0xc0, !PT ;  /* 0xffff00000d0c7812 */ /* 0x000fe200078ec0ff */
[----:B------:R-:W-:Y:S01]  /*11b90*/  @!P0 FADD.FTZ R6, -R6, -RZ ;  /* 0x800000ff06068221 */ /* 0x000fe20000010100 */
[----:B------:R-:W-:Y:S01]  /*11ba0*/  LOP3.LUT R2, R14, 0xffff0000, RZ, 0xc0, !PT ;  /* 0xffff00000e027812 */ /* 0x000fe200078ec0ff */
[----:B------:R-:W-:Y:S01]  /*11bb0*/  @!P0 FADD.FTZ R3, -R3, -RZ ;  /* 0x800000ff03038221 */ /* 0x000fe20000010100 */
[----:B------:R-:W-:Y:S01]  /*11bc0*/  SHF.L.U32 R4, R13, 0x10, RZ ;  /* 0x000000100d047819 */ /* 0x000fe200000006ff */
[----:B---3--:R-:W-:Y:S01]  /*11bd0*/  IMAD.U32 R13, R8, 0x10000, RZ ;  /* 0x00010000080d7824 */ /* 0x008fe200078e00ff */
[C---:B------:R-:W-:Y:S01]  /*11be0*/  SHF.L.U32 R0, R15.reuse, 0x10, RZ ;  /* 0x000000100f007819 */ /* 0x040fe200000006ff */
[----:B------:R-:W-:Y:S01]  /*11bf0*/  @!P0 FADD.FTZ R12, -R12, -RZ ;  /* 0x800000ff0c0c8221 */ /* 0x000fe20000010100 */
[----:B------:R-:W-:Y:S01]  /*11c00*/  LOP3.LUT R14, R15, 0xffff0000, RZ, 0xc0, !PT ;  /* 0xffff00000f0e7812 */ /* 0x000fe200078ec0ff */
[----:B------:R-:W-:Y:S01]  /*11c10*/  @!P0 FADD.FTZ R5, -R5, -RZ ;  /* 0x800000ff05058221 */ /* 0x000fe20000010100 */
[----:B------:R-:W-:Y:S01]  /*11c20*/  LOP3.LUT R15, R8, 0xffff0000, RZ, 0xc0, !PT ;  /* 0xffff0000080f7812 */ /* 0x000fe200078ec0ff */
[----:B------:R-:W-:Y:S01]  /*11c30*/  @!P0 FADD.FTZ R4, -R4, -RZ ;  /* 0x800000ff04048221 */ /* 0x000fe20000010100 */
[C---:B------:R-:W-:Y:S01]  /*11c40*/  SHF.L.U32 R36, R9.reuse, 0x10, RZ ;  /* 0x0000001009247819 */ /* 0x040fe200000006ff */
[----:B------:R-:W-:Y:S01]  /*11c50*/  @!P0 FADD.FTZ R14, -R14, -RZ ;  /* 0x800000ff0e0e8221 */ /* 0x000fe20000010100 */
[----:B------:R-:W-:Y:S01]  /*11c60*/  LOP3.LUT R8, R9, 0xffff0000, RZ, 0xc0, !PT ;  /* 0xffff000009087812 */ /* 0x000fe200078ec0ff */
[C---:B------:R-:W-:Y:S01]  /*11c70*/  IMAD.U32 R9, R10.reuse, 0x10000, RZ ;  /* 0x000100000a097824 */ /* 0x040fe200078e00ff */
[----:B------:R-:W-:Y:S01]  /*11c80*/  LOP3.LUT R41, R10, 0xffff0000, RZ, 0xc0, !PT ;  /* 0xffff00000a297812 */ /* 0x000fe200078ec0ff */
[----:B------:R-:W-:Y:S01]  /*11c90*/  @!P0 FADD.FTZ R0, -R0, -RZ ;  /* 0x800000ff00008221 */ /* 0x000fe20000010100 */
[C---:B------:R-:W-:Y:S01]  /*11ca0*/  LOP3.LUT R10, R11.reuse, 0xffff0000, RZ, 0xc0, !PT ;  /* 0xffff00000b0a7812 */ /* 0x040fe200078ec0ff */
[----:B------:R-:W-:Y:S01]  /*11cb0*/  FMUL.FTZ R12, R8, R12 ;  /* 0x0000000c080c7220 */ /* 0x000fe20000410000 */
[----:B-1----:R-:W-:Y:S01]  /*11cc0*/  SHF.L.U32 R42, R11, 0x10, RZ ;  /* 0x000000100b2a7819 */ /* 0x002fe200000006ff */
[----:B------:R-:W-:Y:S01]  /*11cd0*/  @!P0 FADD.FTZ R2, -R2, -RZ ;  /* 0x800000ff02028221 */ /* 0x000fe20000010100 */
[----:B------:R-:W-:Y:S01]  /*11ce0*/  FMUL.FTZ R3, R9, R3 ;  /* 0x0000000309037220 */ /* 0x000fe20000410000 */
[----:B------:R-:W-:Y:S01]  /*11cf0*/  FMUL.FTZ R6, R13, R6 ;  /* 0x000000060d067220 */ /* 0x000fe20000410000 */
[----:B------:R-:W-:Y:S01]  /*11d00*/  FMUL.FTZ R5, R15, R5 ;  /* 0x000000050f057220 */ /* 0x000fe20000410000 */
[----:B------:R-:W-:Y:S01]  /*11d10*/  FMUL.FTZ R14, R10, R14 ;  /* 0x0000000e0a0e7220 */ /* 0x000fe20000410000 */
[C---:B----4-:R-:W-:Y:S01]  /*11d20*/  IMAD.U32 R9, R16.reuse, 0x10000, RZ ;  /* 0x0001000010097824 */ /* 0x050fe200078e00ff */
[----:B------:R-:W-:Y:S01]  /*11d30*/  LOP3.LUT R8, R16, 0xffff0000, RZ, 0xc0, !PT ;  /* 0xffff000010087812 */ /* 0x000fe200078ec0ff */
[----:B------:R-:W-:Y:S01]  /*11d40*/  IMAD.U32 R10, R18, 0x10000, RZ ;  /* 0x00010000120a7824 */ /* 0x000fe200078e00ff */
[C---:B------:R-:W-:Y:S01]  /*11d50*/  SHF.L.U32 R11, R17.reuse, 0x10, RZ ;  /* 0x00000010110b7819 */ /* 0x040fe200000006ff */
[----:B------:R-:W-:Y:S01]  /*11d60*/  FMUL.FTZ R4, R36, R4 ;  /* 0x0000000424047220 */ /* 0x000fe20000410000 */
[----:B------:R-:W-:Y:S01]  /*11d70*/  LOP3.LUT R16, R17, 0xffff0000, RZ, 0xc0, !PT ;  /* 0xffff000011107812 */ /* 0x000fe200078ec0ff */
[----:B------:R-:W-:Y:S01]  /*11d80*/  FMUL.FTZ R0, R42, R0 ;  /* 0x000000002a007220 */ /* 0x000fe20000410000 */
[----:B------:R-:W-:Y:S01]  /*11d90*/  LOP3.LUT R13, R18, 0xffff0000, RZ, 0xc0, !PT ;  /* 0xffff0000120d7812 */ /* 0x000fe200078ec0ff */
[----:B------:R-:W-:Y:S01]  /*11da0*/  FMUL.FTZ R2, R41, R2 ;  /* 0x0000000229027220 */ /* 0x000fe20000410000 */
[C---:B------:R-:W-:Y:S01]  /*11db0*/  SHF.L.U32 R15, R19.reuse, 0x10, RZ ;  /* 0x00000010130f7819 */ /* 0x040fe200000006ff */
[----:B------:R-:W-:Y:S01]  /*11dc0*/  FFMA.FTZ R9, R28, R9, R6 ;  /* 0x000000091c097223 */ /* 0x000fe20000010006 */
        /* <DEDUP_REMOVED lines=12> */
.L_x_1089:
[----:B------:R-:W-:Y:S05]  /*11e90*/  BSYNC B0 ;  /* 0x0000000000007941 */ /* 0x000fea0003800000 */
.L_x_1088:
[----:B-----5:R3:W-:Y:S02]  /*11ea0*/  STS.128 [R188+0x1000], R4 ;  /* 0x00100004bc007388 */ /* 0x0207e40000000c00 */
.L_x_1087:
[----:B------:R-:W-:Y:S05]  /*11eb0*/  BSYNC B1 ;  /* 0x0000000000017941 */ /* 0x000fea0003800000 */
.L_x_1086:
        /* <DEDUP_REMOVED lines=11> */
[----:B------:R-:W-:Y:S01]  /*11f70*/  ISETP.GE.AND P0, PT, R132, R20, PT ;  /* 0x000000148400720c */ /* 0x000fe20003f06270 */
[----:B------:R-:W-:Y:S02]  /*11f80*/  IMAD R17, R20, 0x30, RZ ;  /* 0x0000003014117824 */ /* 0x000fe400078e02ff */
[----:B------:R-:W-:Y:S02]  /*11f90*/  IMAD.MOV.U32 R0, RZ, RZ, RZ ;  /* 0x000000ffff007224 */ /* 0x000fe400078e00ff */
[----:B------:R-:W-:Y:S01]  /*11fa0*/  IMAD.MOV.U32 R2, RZ, RZ, R20 ;  /* 0x000000ffff027224 */ /* 0x000fe200078e0014 */
[----:B------:R-:W-:-:S04]  /*11fb0*/  IADD3 R16, P1, R17, R39, RZ ;  /* 0x0000002711107210 */ /* 0x000fc80007f3e0ff */
[----:B------:R-:W-:-:S03]  /*11fc0*/  LEA.HI.X.SX32 R17, R17, R37, 0x1, P1 ;  /* 0x0000002511117211 */ /* 0x000fc600008f0eff */
        /* <DEDUP_REMOVED lines=55> */
[C---:B------:R-:W-:Y:S01]  /*12340*/  SHF.L.U32 R11, R17.reuse, 0x10, RZ ;  /* 0x00000010110b7819 */ /* 0x040fe200000006ff */
[----:B------:R-:W-:Y:S01]  /*12350*/  FMUL.FTZ R4, R32, R4 ;  /* 0x0000000420047220 */ /* 0x000fe20000410000 */
[----:B------:R-:W-:Y:S01]  /*12360*/  LOP3.LUT R16, R17, 0xffff0000, RZ, 0xc0, !PT ;  /* 0xffff000011107812 */ /* 0x000fe200078ec0ff */
[C---:B------:R-:W-:Y:S01]  /*12370*/  IMAD.U32 R10, R18.reuse, 0x10000, RZ ;  /* 0x00010000120a7824 */ /* 0x040fe200078e00ff */
[----:B------:R-:W-:Y:S01]  /*12380*/  LOP3.LUT R15, R18, 0xffff0000, RZ, 0xc0, !PT ;  /* 0xffff0000120f7812 */ /* 0x000fe200078ec0ff */
[----:B------:R-:W-:Y:S01]  /*12390*/  FMUL.FTZ R0, R35, R0 ;  /* 0x0000000023007220 */ /* 0x000fe20000410000 */
[----:B------:R-:W-:Y:S01]  /*123a0*/  SHF.L.U32 R13, R19, 0x10, RZ ;  /* 0x00000010130d7819 */ /* 0x000fe200000006ff */
        /* <DEDUP_REMOVED lines=14> */
.L_x_1091:
[----:B------:R-:W-:Y:S05]  /*12490*/  BSYNC B0 ;  /* 0x0000000000007941 */ /* 0x000fea0003800000 */
.L_x_1090:
[----:B-----5:R1:W-:Y:S01]  /*124a0*/  STS.128 [R188+0x1800], R4 ;  /* 0x00180004bc007388 */ /* 0x0203e20000000c00 */
[----:B------:R-:W-:Y:S05]  /*124b0*/  BRA `(.L_x_1075) ;  /* 0x0000000400007947 */ /* 0x000fea0003800000 */
.L_x_1061:
[----:B------:R-:W2:Y:S01]  /*124c0*/  LDL R0, [R1+0x14c] ;  /* 0x00014c0001007983 */ /* 0x000ea20000100800 */
[C---:B------:R-:W-:Y:S01]  /*124d0*/  VIADD R44, R80.reuse, 0x10 ;  /* 0x00000010502c7836 */ /* 0x040fe20000000000 */
[----:B------:R-:W-:Y:S01]  /*124e0*/  BSSY B0, `(.L_x_1092) ;  /* 0x0000012000007945 */ /* 0x000fe20003800000 */
[C---:B------:R-:W-:Y:S02]  /*124f0*/  VIADD R34, R80.reuse, 0x20 ;  /* 0x0000002050227836 */ /* 0x040fe40000000000 */
[----:B------:R-:W-:Y:S02]  /*12500*/  VIADD R29, R80, 0x30 ;  /* 0x00000030501d7836 */ /* 0x000fe40000000000 */
[----:B--2---:R-:W-:-:S05]  /*12510*/  IMAD.IADD R0, R0, 0x1, -R179 ;  /* 0x0000000100007824 */ /* 0x004fca00078e0ab3 */
[-C--:B------:R-:W-:Y:S02]  /*12520*/  ISETP.GE.AND P0, PT, R80, R0.reuse, PT ;  /* 0x000000005000720c */ /* 0x080fe40003f06270 */
[-C--:B------:R-:W-:Y:S02]  /*12530*/  ISETP.GE.AND P3, PT, R44, R0.reuse, PT ;  /* 0x000000002c00720c */ /* 0x080fe40003f66270 */
[-C--:B------:R-:W-:Y:S02]  /*12540*/  ISETP.GE.AND P2, PT, R34, R0.reuse, PT ;  /* 0x000000002200720c */ /* 0x080fe40003f46270 */
[----:B------:R-:W-:-:S07]  /*12550*/  ISETP.GE.AND P1, PT, R29, R0, PT ;  /* 0x000000001d00720c */ /* 0x000fce0003f26270 */
[----:B------:R-:W-:Y:S06]  /*12560*/  @P0 BRA `(.L_x_1093) ;  /* 0x0000000000240947 */ /* 0x000fec0003800000 */
[----:B-----5:R-:W-:-:S13]  /*12570*/  ISETP.GE.AND P0, PT, R132, R251, PT ;  /* 0x000000fb8400720c */ /* 0x020fda0003f06270 */
[----:B------:R1:W-:Y:S01]  /*12580*/  @P0 STS.128 [R188], RZ ;  /* 0x000000ffbc000388 */ /* 0x0003e20000000c00 */
[----:B------:R-:W-:Y:S05]  /*12590*/  @P0 BRA `(.L_x_1093) ;  /* 0x0000000000180947 */ /* 0x000fea0003800000 */
[----:B------:R-:W-:-:S04]  /*125a0*/  LEA R2, P0, R212, R168, 0x1 ;  /* 0x000000a8d4027211 */ /* 0x000fc800078008ff */
[----:B------:R-:W-:-:S05]  /*125b0*/  LEA.HI.X R3, R212, R169, R215, 0x1, P0 ;  /* 0x000000a9d4037211 */ /* 0x000fca00000f0cd7 */
[----:B------:R-:W-:Y:S01]  /*125c0*/  @!PT LDS RZ, [RZ] ;  /* 0x00000000fffff984 */ /* 0x000fe20000000800 */
[----:B------:R-:W-:Y:S01]  /*125d0*/  @!PT LDS RZ, [RZ] ;  /* 0x00000000fffff984 */ /* 0x000fe20000000800 */
[----:B------:R-:W-:Y:S01]  /*125e0*/  @!PT LDS RZ, [RZ] ;  /* 0x00000000fffff984 */ /* 0x000fe20000000800 */
[----:B------:R2:W-:Y:S04]  /*125f0*/  LDGSTS.E.BYPASS.LTC128B.128 [R188], desc[UR6][R2.64] ;  /* 0x0000000002bc7fae */ /* 0x0005e8000b901d46 */
.L_x_1093:
[----:B------:R-:W-:Y:S05]  /*12600*/  BSYNC B0 ;  /* 0x0000000000007941 */ /* 0x000fea0003800000 */
.L_x_1092:
[----:B------:R-:W-:Y:S04]  /*12610*/  BSSY B0, `(.L_x_1094) ;  /* 0x000000d000007945 */ /* 0x000fe80003800000 */
[----:B------:R-:W-:Y:S05]  /*12620*/  @P3 BRA `(.L_x_1095) ;  /* 0x00000000002c3947 */ /* 0x000fea0003800000 */
[----:B-----5:R-:W-:-:S13]  /*12630*/  ISETP.GE.AND P0, PT, R132, R251, PT ;  /* 0x000000fb8400720c */ /* 0x020fda0003f06270 */
[----:B------:R3:W-:Y:S01]  /*12640*/  @P0 STS.128 [R188+0x800], RZ ;  /* 0x000800ffbc000388 */ /* 0x0007e20000000c00 */
[----:B------:R-:W-:Y:S05]  /*12650*/  @P0 BRA `(.L_x_1095) ;  /* 0x0000000000200947 */ /* 0x000fea0003800000 */
[----:B------:R-:W-:-:S05]  /*12660*/  IADD3 R0, P0, R4, R212, RZ ;  /* 0x000000d404007210 */ /* 0x000fca0007f1e0ff */
[----:B--2---:R-:W-:Y:S01]  /*12670*/  IMAD.X R3, R6, 0x1, R215, P0 ;  /* 0x0000000106037824 */ /* 0x004fe200000e06d7 */
[----:B------:R-:W-:-:S04]  /*12680*/  LEA R2, P0, R0, R168, 0x1 ;  /* 0x000000a800027211 */ /* 0x000fc800078008ff */
[----:B------:R-:W-:-:S05]  /*12690*/  LEA.HI.X R3, R0, R169, R3, 0x1, P0 ;  /* 0x000000a900037211 */ /* 0x000fca00000f0c03 */
[----:B------:R-:W-:Y:S01]  /*126a0*/  @!PT LDS RZ, [RZ] ;  /* 0x00000000fffff984 */ /* 0x000fe20000000800 */
[----:B------:R-:W-:Y:S01]  /*126b0*/  @!PT LDS RZ, [RZ] ;  /* 0x00000000fffff984 */ /* 0x000fe20000000800 */
[----:B------:R-:W-:Y:S01]  /*126c0*/  @!PT LDS RZ, [RZ] ;  /* 0x00000000fffff984 */ /* 0x000fe20000000800 */
[----:B------:R4:W-:Y:S04]  /*126d0*/  LDGSTS.E.BYPASS.LTC128B.128 [R188+0x800], desc[UR6][R2.64] ;  /* 0x0080000002bc7fae */ /* 0x0009e8000b901d46 */
.L_x_1095:
[----:B------:R-:W-:Y:S05]  /*126e0*/  BSYNC B0 ;  /* 0x0000000000007941 */ /* 0x000fea0003800000 */
.L_x_1094:
[----:B------:R-:W-:Y:S04]  /*126f0*/  BSSY B0, `(.L_x_1096) ;  /* 0x000000d000007945 */ /* 0x000fe80003800000 */
[----:B------:R-:W-:Y:S05]  /*12700*/  @P2 BRA `(.L_x_1097) ;  /* 0x00000000002c2947 */ /* 0x000fea0003800000 */
[----:B-----5:R-:W-:-:S13]  /*12710*/  ISETP.GE.AND P0, PT, R132, R251, PT ;  /* 0x000000fb8400720c */ /* 0x020fda0003f06270 */
[----:B------:R1:W-:Y:S01]  /*12720*/  @P0 STS.128 [R188+0x1000], RZ ;  /* 0x001000ffbc000388 */ /* 0x0003e20000000c00 */
[----:B------:R-:W-:Y:S05]  /*12730*/  @P0 BRA `(.L_x_1097) ;  /* 0x0000000000200947 */ /* 0x000fea0003800000 */
[----:B------:R-:W-:-:S04]  /*12740*/  LEA R0, P0, R170, R212, 0x5 ;  /* 0x000000d4aa007211 */ /* 0x000fc800078028ff */
[----:B--2-4-:R-:W-:Y:S02]  /*12750*/  LEA.HI.X R3, R170, R215, R171, 0x5, P0 ;  /* 0x000000d7aa037211 */ /* 0x014fe400000f2cab */
[----:B------:R-:W-:-:S04]  /*12760*/  LEA R2, P0, R0, R168, 0x1 ;  /* 0x000000a800027211 */ /* 0x000fc800078008ff */
[----:B------:R-:W-:-:S05]  /*12770*/  LEA.HI.X R3, R0, R169, R3, 0x1, P0 ;  /* 0x000000a900037211 */ /* 0x000fca00000f0c03 */
[----:B------:R-:W-:Y:S01]  /*12780*/  @!PT LDS RZ, [RZ] ;  /* 0x00000000fffff984 */ /* 0x000fe20000000800 */
[----:B------:R-:W-:Y:S01]  /*12790*/  @!PT LDS RZ, [RZ] ;  /* 0x00000000fffff984 */ /* 0x000fe20000000800 */
[----:B------:R-:W-:Y:S01]  /*127a0*/  @!PT LDS RZ, [RZ] ;  /* 0x00000000fffff984 */ /* 0x000fe20000000800 */
[----:B------:R2:W-:Y:S04]  /*127b0*/  LDGSTS.E.BYPASS.LTC128B.128 [R188+0x1000], desc[UR6][R2.64] ;  /* 0x0100000002bc7fae */ /* 0x0005e8000b901d46 */
.L_x_1097:
[----:B------:R-:W-:Y:S05]  /*127c0*/  BSYNC B0 ;  /* 0x0000000000007941 */ /* 0x000fea0003800000 */
.L_x_1096:
[----:B------:R-:W-:Y:S05]  /*127d0*/  @P1 BRA `(.L_x_1075) ;  /* 0x0000000000381947 */ /* 0x000fea0003800000 */
[----:B-----5:R-:W-:-:S13]  /*127e0*/  ISETP.GE.AND P0, PT, R132, R251, PT ;  /* 0x000000fb8400720c */ /* 0x020fda0003f06270 */
[----:B------:R1:W-:Y:S01]  /*127f0*/  @P0 STS.128 [R188+0x1800], RZ ;  /* 0x001800ffbc000388 */ /* 0x0003e20000000c00 */
[----:B------:R-:W-:Y:S05]  /*12800*/  @P0 BRA `(.L_x_1075) ;  /* 0x00000000002c0947 */ /* 0x000fea0003800000 */
[----:B------:R-:W-:Y:S01]  /*12810*/  MOV R4, R212 ;  /* 0x000000d400047202 */ /* 0x000fe20000000f00 */
[----:B------:R-:W-:Y:S01]  /*12820*/  IMAD R0, R171, 0x30, RZ ;  /* 0x00000030ab007824 */ /* 0x000fe200078e02ff */
[----:B------:R-:W-:-:S03]  /*12830*/  MOV R5, R215 ;  /* 0x000000d700057202 */ /* 0x000fc60000000f00 */
[----:B------:R-:W-:-:S05]  /*12840*/  IMAD.WIDE.U32 R4, R170, 0x30, R4 ;  /* 0x00000030aa047825 */ /* 0x000fca00078e0004 */
[----:B------:R-:W-:Y:S02]  /*12850*/  IADD3 R0, R5, R0, RZ ;  /* 0x0000000005007210 */ /* 0x000fe40007ffe0ff */
[----:B--2-4-:R-:W-:-:S04]  /*12860*/  LEA R2, P0, R4, R168, 0x1 ;  /* 0x000000a804027211 */ /* 0x014fc800078008ff */
[----:B------:R-:W-:-:S05]  /*12870*/  LEA.HI.X R3, R4, R169, R0, 0x1, P0 ;  /* 0x000000a904037211 */ /* 0x000fca00000f0c00 */
[----:B------:R-:W-:Y:S01]  /*12880*/  @!PT LDS RZ, [RZ] ;  /* 0x00000000fffff984 */ /* 0x000fe20000000800 */
[----:B------:R-:W-:Y:S01]  /*12890*/  @!PT LDS RZ, [RZ] ;  /* 0x00000000fffff984 */ /* 0x000fe20000000800 */
[----:B------:R-:W-:Y:S01]  /*128a0*/  @!PT LDS RZ, [RZ] ;  /* 0x00000000fffff984 */ /* 0x000fe20000000800 */
[----:B------:R2:W-:Y:S04]  /*128b0*/  LDGSTS.E.BYPASS.LTC128B.128 [R188+0x1800], desc[UR6][R2.64] ;  /* 0x0180000002bc7fae */ /* 0x0005e8000b901d46 */
.L_x_1075:
[----:B------:R-:W-:Y:S05]  /*128c0*/  BSYNC B2 ;  /* 0x0000000000027941 */ /* 0x000fea0003800000 */
.L_x_1060:
[----:B------:R-:W4:Y:S01]  /*128d0*/  LDL R178, [R1+0x100] ;  /* 0x0001000001b27983 */ /* 0x000f220000100800 */
[C---:B-1----:R-:W-:Y:S01]  /*128e0*/  VIADD R7, R80.reuse, 0x40 ;  /* 0x0000004050077836 */ /* 0x042fe20000000000 */
[----:B------:R-:W-:Y:S01]  /*128f0*/  BSSY B0, `(.L_x_1098) ;  /* 0x0000018000007945 */ /* 0x000fe20003800000 */
[C---:B------:R-:W-:Y:S02]  /*12900*/  VIADD R6, R80.reuse, 0x50 ;  /* 0x0000005050067836 */ /* 0x040fe40000000000 */
[C---:B------:R-:W-:Y:S02]  /*12910*/  VIADD R5, R80.reuse, 0x60 ;  /* 0x0000006050057836 */ /* 0x040fe40000000000 */
[----:B------:R-:W-:Y:S02]  /*12920*/  VIADD R11, R80, 0x70 ;  /* 0x00000070500b7836 */ /* 0x000fe40000000000 */
[----:B----4-:R-:W-:-:S04]  /*12930*/  VIADD R252, R178, 0xffffffff ;  /* 0xffffffffb2fc7836 */ /* 0x010fc80000000000 */
[----:B------:R-:W-:-:S04]  /*12940*/  IMAD.SHL.U32 R26, R252, 0x100, RZ ;  /* 0x00000100fc1a7824 */ /* 0x000fc800078e00ff */
[----:B------:R-:W-:-:S05]  /*12950*/  IMAD.IADD R4, R216, 0x1, -R26 ;  /* 0x00000001d8047824 */ /* 0x000fca00078e0a1a */
[-C--:B------:R-:W-:Y:S02]  /*12960*/  ISETP.GE.AND P2, PT, R80, R4.reuse, PT ;  /* 0x000000045000720c */ /* 0x080fe40003f46270 */
[-C--:B------:R-:W-:Y:S02]  /*12970*/  ISETP.GE.AND P1, PT, R44, R4.reuse, PT ;  /* 0x000000042c00720c */ /* 0x080fe40003f26270 */
[-C--:B------:R-:W-:Y:S02]  /*12980*/  ISETP.GE.AND P0, PT, R34, R4.reuse, PT ;  /* 0x000000042200720c */ /* 0x080fe40003f06270 */
[-C--:B------:R-:W-:Y:S02]  /*12990*/  ISETP.GE.AND P6, PT, R29, R4.reuse, PT ;  /* 0x000000041d00720c */ /* 0x080fe40003fc6270 */
[-C--:B------:R-:W-:Y:S02]  /*129a0*/  ISETP.GE.AND P5, PT, R7, R4.reuse, PT ;  /* 0x000000040700720c */ /* 0x080fe40003fa6270 */
[----:B------:R-:W-:-:S02]  /*129b0*/  ISETP.GE.AND P4, PT, R6, R4, PT ;  /* 0x000000040600720c */ /* 0x000fc40003f86270 */
[----:B------:R-:W-:Y:S01]  /*129c0*/  ISETP.GE.AND P3, PT, R5, R4, PT ;  /* 0x000000040500720c */ /* 0x000fe20003f66270 */
[----:B------:R-:W-:-:S12]  /*129d0*/  @P2 BRA `(.L_x_1099) ;  /* 0x0000000000242947 */ /* 0x000fd80003800000 */
[----:B-----5:R-:W-:-:S13]  /*129e0*/  ISETP.GE.AND P2, PT, R132, R251, PT ;  /* 0x000000fb8400720c */ /* 0x020fda0003f46270 */
[----:B------:R1:W-:Y:S01]  /*129f0*/  @P2 STS.128 [R188+0x2000], RZ ;  /* 0x002000ffbc002388 */ /* 0x0003e20000000c00 */
[----:B------:R-:W-:Y:S05]  /*12a00*/  @P2 BRA `(.L_x_1099) ;  /* 0x0000000000182947 */ /* 0x000fea0003800000 */
[----:B--2---:R-:W-:Y:S02]  /*12a10*/  MOV R2, R222 ;  /* 0x000000de00027202 */ /* 0x004fe40000000f00 */
[----:B------:R-:W-:-:S05]  /*12a20*/  MOV R3, R223 ;  /* 0x000000df00037202 */ /* 0x000fca0000000f00 */
[----:B------:R-:W-:Y:S01]  /*12a30*/  @!PT LDS RZ, [RZ] ;  /* 0x00000000fffff984 */ /* 0x000fe20000000800 */
[----:B------:R-:W-:Y:S01]  /*12a40*/  @!PT LDS RZ, [RZ] ;  /* 0x00000000fffff984 */ /* 0x000fe20000000800 */
[----:B------:R-:W-:Y:S01]  /*12a50*/  @!PT LDS RZ, [RZ] ;  /* 0x00000000fffff984 */ /* 0x000fe20000000800 */
[----:B------:R4:W-:Y:S02]  /*12a60*/  LDGSTS.E.BYPASS.LTC128B.128 [R188+0x2000], desc[UR6][R2.64] ;  /* 0x0200000002bc7fae */ /* 0x0009e4000b901d46 */
.L_x_1099:
[----:B------:R-:W-:Y:S05]  /*12a70*/  BSYNC B0 ;  /* 0x0000000000007941 */ /* 0x000fea0003800000 */
.L_x_1098:
[----:B------:R-:W-:Y:S01]  /*12a80*/  BSSY B0, `(.L_x_1100) ;  /* 0x000000d000007945 */ /* 0x000fe20003800000 */
[----:B------:R-:W-:Y:S02]  /*12a90*/  ISETP.GE.AND P2, PT, R11, R4, PT ;  /* 0x000000040b00720c */ /* 0x000fe40003f46270 */
[----:B------:R-:W-:Y:S01]  /*12aa0*/  IADD3 R10, R80, 0x80, RZ ;  /* 0x00000080500a7810 */ /* 0x000fe20007ffe0ff */
[----:B------:R-:W-:Y:S05]  /*12ab0*/  @P1 BRA `(.L_x_1101) ;  /* 0x0000000000241947 */ /* 0x000fea0003800000 */
[----:B-----5:R-:W-:-:S13]  /*12ac0*/  ISETP.GE.AND P1, PT, R132, R251, PT ;  /* 0x000000fb8400720c */ /* 0x020fda0003f26270 */
[----:B------:R1:W-:Y:S01]  /*12ad0*/  @P1 STS.128 [R188+0x2800], RZ ;  /* 0x002800ffbc001388 */ /* 0x0003e20000000c00 */
[----:B------:R-:W-:Y:S05]  /*12ae0*/  @P1 BRA `(.L_x_1101) ;  /* 0x0000000000181947 */ /* 0x000fea0003800000 */
[----:B--2-4-:R-:W-:-:S04]  /*12af0*/  LEA R2, P1, R117, R222, 0x1 ;  /* 0x000000de75027211 */ /* 0x014fc800078208ff */
[----:B------:R-:W-:-:S05]  /*12b00*/  LEA.HI.X R3, R117, R223, R119, 0x1, P1 ;  /* 0x000000df75037211 */ /* 0x000fca00008f0c77 */
[----:B------:R-:W-:Y:S01]  /*12b10*/  @!PT LDS RZ, [RZ] ;  /* 0x00000000fffff984 */ /* 0x000fe20000000800 */
[----:B------:R-:W-:Y:S01]  /*12b20*/  @!PT LDS RZ, [RZ] ;  /* 0x00000000fffff984 */ /* 0x000fe20000000800 */
[----:B------:R-:W-:Y:S01]  /*12b30*/  @!PT LDS RZ, [RZ] ;  /* 0x00000000fffff984 */ /* 0x000fe20000000800 */
[----:B------:R2:W-:Y:S04]  /*12b40*/  LDGSTS.E.BYPASS.LTC128B.128 [R188+0x2800], desc[UR6][R2.64] ;  /* 0x0280000002bc7fae */ /* 0x0005e8000b901d46 */
.L_x_1101:
[----:B------:R-:W-:Y:S05]  /*12b50*/  BSYNC B0 ;  /* 0x0000000000007941 */ /* 0x000fea0003800000 */
.L_x_1100:
[----:B------:R-:W-:Y:S01]  /*12b60*/  BSSY B0, `(.L_x_1102) ;  /* 0x000000d000007945 */ /* 0x000fe20003800000 */
[----:B------:R-:W-:Y:S02]  /*12b70*/  ISETP.GE.AND P1, PT, R10, R4, PT ;  /* 0x000000040a00720c */ /* 0x000fe40003f26270 */
[----:B--2---:R-:W-:Y:S01]  /*12b80*/  IADD3 R9, R80, 0x90, RZ ;  /* 0x0000009050097810 */ /* 0x004fe20007ffe0ff */
[----:B------:R-:W-:Y:S05]  /*12b90*/  @P0 BRA `(.L_x_1103) ;  /* 0x0000000000240947 */ /* 0x000fea0003800000 */
[----:B-----5:R-:W-:-:S13]  /*12ba0*/  ISETP.GE.AND P0, PT, R132, R251, PT ;  /* 0x000000fb8400720c */ /* 0x020fda0003f06270 */
[----:B------:R2:W-:Y:S01]  /*12bb0*/  @P0 STS.128 [R188+0x3000], RZ ;  /* 0x003000ffbc000388 */ /* 0x0005e20000000c00 */
[----:B------:R-:W-:Y:S05]  /*12bc0*/  @P0 BRA `(.L_x_1103) ;  /* 0x0000000000180947 */ /* 0x000fea0003800000 */
[----:B----4-:R-:W-:-:S04]  /*12bd0*/  LEA R2, P0, R190, R222, 0x6 ;  /* 0x000000debe027211 */ /* 0x010fc800078030ff */
[----:B------:R-:W-:-:S05]  /*12be0*/  LEA.HI.X R3, R190, R223, R191, 0x6, P0 ;  /* 0x000000dfbe037211 */ /* 0x000fca00000f34bf */
[----:B------:R-:W-:Y:S01]  /*12bf0*/  @!PT LDS RZ, [RZ] ;  /* 0x00000000fffff984 */ /* 0x000fe20000000800 */
[----:B------:R-:W-:Y:S01]  /*12c00*/  @!PT LDS RZ, [RZ] ;  /* 0x00000000fffff984 */ /* 0x000fe20000000800 */
[----:B------:R-:W-:Y:S01]  /*12c10*/  @!PT LDS RZ, [RZ] ;  /* 0x00000000fffff984 */ /* 0x000fe20000000800 */
[----:B------:R4:W-:Y:S04]  /*12c20*/  LDGSTS.E.BYPASS.LTC128B.128 [R188+0x3000], desc[UR6][R2.64] ;  /* 0x0300000002bc7fae */ /* 0x0009e8000b901d46 */
.L_x_1103:
[----:B------:R-:W-:Y:S05]  /*12c30*/  BSYNC B0 ;  /* 0x0000000000007941 */ /* 0x000fea0003800000 */
.L_x_1102:
[----:B------:R-:W-:Y:S01]  /*12c40*/  BSSY B0, `(.L_x_1104) ;  /* 0x0000010000007945 */ /* 0x000fe20003800000 */
[----:B------:R-:W-:Y:S02]  /*12c50*/  ISETP.GE.AND P0, PT, R9, R4, PT ;  /* 0x000000040900720c */ /* 0x000fe40003f06270 */
[----:B------:R-:W-:Y:S01]  /*12c60*/  IADD3 R13, R80, 0xa0, RZ ;  /* 0x000000a0500d7810 */ /* 0x000fe20007ffe0ff */
[----:B------:R-:W-:Y:S05]  /*12c70*/  @P6 BRA `(.L_x_1105) ;  /* 0x0000000000306947 */ /* 0x000fea0003800000 */
[----:B-----5:R-:W-:-:S13]  /*12c80*/  ISETP.GE.AND P6, PT, R132, R251, PT ;  /* 0x000000fb8400720c */ /* 0x020fda0003fc6270 */
[----:B------:R1:W-:Y:S01]  /*12c90*/  @P6 STS.128 [R188+0x3800], RZ ;  /* 0x003800ffbc006388 */ /* 0x0003e20000000c00 */
[----:B------:R-:W-:Y:S05]  /*12ca0*/  @P6 BRA `(.L_x_1105) ;  /* 0x0000000000246947 */ /* 0x000fea0003800000 */
[----:B----4-:R-:W-:Y:S01]  /*12cb0*/  MOV R2, R222 ;  /* 0x000000de00027202 */ /* 0x010fe20000000f00 */
[----:B------:R-:W-:Y:S01]  /*12cc0*/  IMAD R0, R191, 0x60, RZ ;  /* 0x00000060bf007824 */ /* 0x000fe200078e02ff */
[----:B------:R-:W-:-:S03]  /*12cd0*/  MOV R3, R223 ;  /* 0x000000df00037202 */ /* 0x000fc60000000f00 */
[----:B------:R-:W-:-:S05]  /*12ce0*/  IMAD.WIDE.U32 R2, R190, 0x60, R2 ;  /* 0x00000060be027825 */ /* 0x000fca00078e0002 */
[----:B------:R-:W-:-:S05]  /*12cf0*/  IADD3 R3, R0, R3, RZ ;  /* 0x0000000300037210 */ /* 0x000fca0007ffe0ff */
[----:B------:R-:W-:Y:S01]  /*12d00*/  @!PT LDS RZ, [RZ] ;  /* 0x00000000fffff984 */ /* 0x000fe20000000800 */
[----:B------:R-:W-:Y:S01]  /*12d10*/  @!PT LDS RZ, [RZ] ;  /* 0x00000000fffff984 */ /* 0x000fe20000000800 */
[----:B------:R-:W-:Y:S01]  /*12d20*/  @!PT LDS RZ, [RZ] ;  /* 0x00000000fffff984 */ /* 0x000fe20000000800 */
[----:B------:R4:W-:Y:S02]  /*12d30*/  LDGSTS.E.BYPASS.LTC128B.128 [R188+0x3800], desc[UR6][R2.64] ;  /* 0x0380000002bc7fae */ /* 0x0009e4000b901d46 */
.L_x_1105:
[----:B------:R-:W-:Y:S05]  /*12d40*/  BSYNC B0 ;  /* 0x0000000000007941 */ /* 0x000fea0003800000 */
.L_x_1104:
[----:B------:R-:W-:Y:S01]  /*12d50*/  BSSY B0, `(.L_x_1106) ;  /* 0x000000d000007945 */ /* 0x000fe20003800000 */
[----:B------:R-:W-:Y:S02]  /*12d60*/  ISETP.GE.AND P6, PT, R13, R4, PT ;  /* 0x000000040d00720c */ /* 0x000fe40003fc6270 */
[----:B------:R-:W-:Y:S01]  /*12d70*/  IADD3 R8, R80, 0xb0, RZ ;  /* 0x000000b050087810 */ /* 0x000fe20007ffe0ff */
        /* <DEDUP_REMOVED lines=10> */
.L_x_1107:
[----:B------:R-:W-:Y:S05]  /*12e20*/  BSYNC B0 ;  /* 0x0000000000007941 */ /* 0x000fea0003800000 */
.L_x_1106:
        /* <DEDUP_REMOVED lines=16> */
.L_x_1109:
[----:B------:R-:W-:Y:S05]  /*12f30*/  BSYNC B0 ;  /* 0x0000000000007941 */ /* 0x000fea0003800000 */
.L_x_1108:
        /* <DEDUP_REMOVED lines=16> */
.L_x_1111:
[----:B------:R-:W-:Y:S05]  /*13040*/  BSYNC B0 ;  /* 0x0000000000007941 */ /* 0x000fea0003800000 */
.L_x_1110:
        /* <DEDUP_REMOVED lines=16> */
.L_x_1113:
[----:B------:R-:W-:Y:S05]  /*13150*/  BSYNC B0 ;  /* 0x0000000000007941 */ /* 0x000fea0003800000 */
.L_x_1112:
        /* <DEDUP_REMOVED lines=13> */
.L_x_1115:
[----:B------:R-:W-:Y:S05]  /*13230*/  BSYNC B0 ;  /* 0x0000000000007941 */ /* 0x000fea0003800000 */
.L_x_1114:
[----:B------:R-:W-:Y:S01]  /*13240*/  BSSY B0, `(.L_x_1116) ;  /* 0x000000f000007945 */ /* 0x000fe20003800000 */
[----:B------:R-:W-:-:S03]  /*13250*/  ISETP.GE.AND P1, PT, R16, R4, PT ;  /* 0x000000041000720c */ /* 0x000fc60003f26270 */
[----:B------:R-:W-:Y:S10]  /*13260*/  @P0 BRA `(.L_x_1117) ;  /* 0x0000000000300947 */ /* 0x000ff40003800000 */
        /* <DEDUP_REMOVED lines=12> */
.L_x_1117:
[----:B------:R-:W-:Y:S05]  /*13330*/  BSYNC B0 ;  /* 0x0000000000007941 */ /* 0x000fea0003800000 */
.L_x_1116:
[----:B------:R-:W-:Y:S04]  /*13340*/  BSSY B0, `(.L_x_1118) ;  /* 0x000000e000007945 */ /* 0x000fe80003800000 */
        /* <DEDUP_REMOVED lines=13> */
.L_x_1119:
[----:B------:R-:W-:Y:S05]  /*13420*/  BSYNC B0 ;  /* 0x0000000000007941 */ /* 0x000fea0003800000 */
.L_x_1118:
        /* <DEDUP_REMOVED lines=14> */
.L_x_1121:
[----:B------:R-:W-:Y:S05]  /*13510*/  BSYNC B0 ;  /* 0x0000000000007941 */ /* 0x000fea0003800000 */
.L_x_1120:
        /* <DEDUP_REMOVED lines=14> */
.L_x_1123:
[----:B------:R-:W-:Y:S05]  /*13600*/  BSYNC B0 ;  /* 0x0000000000007941 */ /* 0x000fea0003800000 */
.L_x_1122:
        /* <DEDUP_REMOVED lines=14> */
.L_x_1125:
[----:B------:R-:W-:Y:S05]  /*136f0*/  BSYNC B0 ;  /* 0x0000000000007941 */ /* 0x000fea0003800000 */
.L_x_1124:
        /* <DEDUP_REMOVED lines=14> */
.L_x_1127:
[----:B------:R-:W-:Y:S05]  /*137e0*/  BSYNC B0 ;  /* 0x0000000000007941 */ /* 0x000fea0003800000 */
.L_x_1126:
        /* <DEDUP_REMOVED lines=14> */
.L_x_1129:
[----:B------:R-:W-:Y:S05]  /*138d0*/  BSYNC B0 ;  /* 0x0000000000007941 */ /* 0x000fea0003800000 */
.L_x_1128:
[----:B------:R-:W0:Y:S01]  /*138e0*/  LDGDEPBAR ;  /* 0x00000000000079af */ /* 0x000e220000000000 */
[-C--:B------:R-:W-:Y:S02]  /*138f0*/  ISETP.GE.AND P2, PT, R80, R4.reuse, PT ;  /* 0x000000045000720c */ /* 0x080fe40003f46270 */
[-C--:B------:R-:W-:Y:S01]  /*13900*/  ISETP.GE.AND P1, PT, R44, R4.reuse, PT ;  /* 0x000000042c00720c */ /* 0x080fe20003f26270 */
[----:B------:R1:W5:Y:S01]  /*13910*/  LD.E R78, desc[UR6][R24.64+0x188] ;  /* 0x00018806184e7980 */ /* 0x000362000c101900 */
[-C--:B------:R-:W-:Y:S02]  /*13920*/  ISETP.GE.AND P0, PT, R34, R4.reuse, PT ;  /* 0x000000042200720c */ /* 0x080fe40003f06270 */
[-C--:B------:R-:W-:Y:S02]  /*13930*/  ISETP.GE.AND P6, PT, R29, R4.reuse, PT ;  /* 0x000000041d00720c */ /* 0x080fe40003fc6270 */
[-C--:B------:R-:W-:Y:S02]  /*13940*/  ISETP.GE.AND P5, PT, R7, R4.reuse, PT ;  /* 0x000000040700720c */ /* 0x080fe40003fa6270 */
[----:B------:R-:W-:-:S02]  /*13950*/  ISETP.GE.AND P4, PT, R6, R4, PT ;  /* 0x000000040600720c */ /* 0x000fc40003f86270 */
[----:B------:R-:W-:Y:S01]  /*13960*/  ISETP.GE.AND P3, PT, R5, R4, PT ;  /* 0x000000040500720c */ /* 0x000fe20003f66270 */
[----:B------:R-:W-:-:S04]  /*13970*/  DEPBAR.LE SB0, 0x0 ;  /* 0x000080000000791a */ /* 0x000fc80000000000 */
[----:B------:R-:W-:Y:S06]  /*13980*/  BAR.SYNC.DEFER_BLOCKING 0x0 ;  /* 0x0000000000007b1d */ /* 0x000fec0000010000 */
[----:B------:R-:W-:Y:S01]  /*13990*/  BSSY B0, `(.L_x_1130) ;  /* 0x000000c000007945 */ /* 0x000fe20003800000 */
[----:B------:R1:W-:Y:S03]  /*139a0*/  @P2 STS.128 [R188+0xa000], RZ ;  /* 0x00a000ffbc002388 */ /* 0x0003e60000000c00 */
[----:B------:R-:W-:Y:S05]  /*139b0*/  @P2 BRA `(.L_x_1131) ;  /* 0x0000000000242947 */ /* 0x000fea0003800000 */
[----:B-----5:R-:W-:-:S13]  /*139c0*/  ISETP.GE.AND P2, PT, R132, R251, PT ;  /* 0x000000fb8400720c */ /* 0x020fda0003f46270 */
[----:B------:R1:W-:Y:S01]  /*139d0*/  @P2 STS.128 [R188+0xa000], RZ ;  /* 0x00a000ffbc002388 */ /* 0x0003e20000000c00 */
[----:B------:R-:W-:Y:S05]  /*139e0*/  @P2 BRA `(.L_x_1131) ;  /* 0x0000000000182947 */ /* 0x000fea0003800000 */
[----:B----4-:R-:W-:Y:S02]  /*139f0*/  MOV R2, R218 ;  /* 0x000000da00027202 */ /* 0x010fe40000000f00 */
[----:B------:R-:W-:-:S05]  /*13a00*/  MOV R3, R219 ;  /* 0x000000db00037202 */ /* 0x000fca0000000f00 */
[----:B------:R-:W-:Y:S01]  /*13a10*/  @!PT LDS RZ, [RZ] ;  /* 0x00000000fffff984 */ /* 0x000fe20000000800 */
[----:B------:R-:W-:Y:S01]  /*13a20*/  @!PT LDS RZ, [RZ] ;  /* 0x00000000fffff984 */ /* 0x000fe20000000800 */
[----:B------:R-:W-:Y:S01]  /*13a30*/  @!PT LDS RZ, [RZ] ;  /* 0x00000000fffff984 */ /* 0x000fe20000000800 */
[----:B------:R4:W-:Y:S02]  /*13a40*/  LDGSTS.E.BYPASS.LTC128B.128 [R188+0xa000], desc[UR6][R2.64] ;  /* 0x0a00000002bc7fae */ /* 0x0009e4000b901d46 */
.L_x_1131:
[----:B------:R-:W-:Y:S05]  /*13a50*/  BSYNC B0 ;  /* 0x0000000000007941 */ /* 0x000fea0003800000 */
.L_x_1130:
[----:B------:R1:W-:Y:S01]  /*13a60*/  @P1 STS.128 [R188+0xa800], RZ ;  /* 0x00a800ffbc001388 */ /* 0x0003e20000000c00 */
[----:B------:R-:W-:Y:S01]  /*13a70*/  BSSY B0, `(.L_x_1132) ;  /* 0x000000c000007945 */ /* 0x000fe20003800000 */
[----:B------:R-:W-:-:S03]  /*13a80*/  ISETP.GE.AND P2, PT, R11, R4, PT ;  /* 0x000000040b00720c */ /* 0x000fc60003f46270 */
[----:B------:R-:W-:Y:S10]  /*13a90*/  @P1 BRA `(.L_x_1133) ;  /* 0x0000000000241947 */ /* 0x000ff40003800000 */
        /* <DEDUP_REMOVED lines=9> */
.L_x_1133:
[----:B------:R-:W-:Y:S05]  /*13b30*/  BSYNC B0 ;  /* 0x0000000000007941 */ /* 0x000fea0003800000 */
.L_x_1132:
[----:B------:R1:W-:Y:S01]  /*13b40*/  @P0 STS.128 [R188+0xb000], RZ ;  /* 0x00b000ffbc000388 */ /* 0x0003e20000000c00 */
[----:B------:R-:W-:Y:S01]  /*13b50*/  BSSY B0, `(.L_x_1134) ;  /* 0x000000e000007945 */ /* 0x000fe20003800000 */
[----:B------:R-:W-:-:S03]  /*13b60*/  ISETP.GE.AND P1, PT, R10, R4, PT ;  /* 0x000000040a00720c */ /* 0x000fc60003f26270 */
[----:B------:R-:W-:Y:S10]  /*13b70*/  @P0 BRA `(.L_x_1135) ;  /* 0x00000000002c0947 */ /* 0x000ff40003800000 */
[----:B-----5:R-:W-:-:S13]  /*13b80*/  ISETP.GE.AND P0, PT, R132, R251, PT ;  /* 0x000000fb8400720c */ /* 0x020fda0003f06270 */
[----:B------:R1:W-:Y:S01]  /*13b90*/  @P0 STS.128 [R188+0xb000], RZ ;  /* 0x00b000ffbc000388 */ /* 0x0003e20000000c00 */
[----:B------:R-:W-:Y:S05]  /*13ba0*/  @P0 BRA `(.L_x_1135) ;  /* 0x0000000000200947 */ /* 0x000fea0003800000 */
[----:B------:R-:W4:Y:S04]  /*13bb0*/  LDL R0, [R1+0x8] ;  /* 0x0000080001007983 */ /* 0x000f280000100800 */
[----:B------:R-:W5:Y:S01]  /*13bc0*/  LDL R5, [R1+0xc] ;  /* 0x00000c0001057983 */ /* 0x000f620000100800 */
[----:B----4-:R-:W-:-:S04]  /*13bd0*/  LEA R2, P0, R0, R218, 0x6 ;  /* 0x000000da00027211 */ /* 0x010fc800078030ff */
[----:B-----5:R-:W-:-:S05]  /*13be0*/  LEA.HI.X R3, R0, R219, R5, 0x6, P0 ;  /* 0x000000db00037211 */ /* 0x020fca00000f3405 */
[----:B------:R-:W-:Y:S01]  /*13bf0*/  @!PT LDS RZ, [RZ] ;  /* 0x00000000fffff984 */ /* 0x000fe20000000800 */
[----:B------:R-:W-:Y:S01]  /*13c00*/  @!PT LDS RZ, [RZ] ;  /* 0x00000000fffff984 */ /* 0x000fe20000000800 */
[----:B------:R-:W-:Y:S01]  /*13c10*/  @!PT LDS RZ, [RZ] ;  /* 0x00000000fffff984 */ /* 0x000fe20000000800 */
[----:B------:R4:W-:Y:S04]  /*13c20*/  LDGSTS.E.BYPASS.LTC128B.128 [R188+0xb000], desc[UR6][R2.64] ;  /* 0x0b00000002bc7fae */ /* 0x0009e8000b901d46 */
.L_x_1135:
[----:B------:R-:W-:Y:S05]  /*13c30*/  BSYNC B0 ;  /* 0x0000000000007941 */ /* 0x000fea0003800000 */
.L_x_1134:
[----:B------:R1:W-:Y:S01]  /*13c40*/  @P6 STS.128 [R188+0xb800], RZ ;  /* 0x00b800ffbc006388 */ /* 0x0003e20000000c00 */
[----:B------:R-:W-:Y:S01]  /*13c50*/  BSSY B0, `(.L_x_1136) ;  /* 0x0000012000007945 */ /* 0x000fe20003800000 */
[----:B------:R-:W-:-:S03]  /*13c60*/  ISETP.GE.AND P0, PT, R9, R4, PT ;  /* 0x000000040900720c */ /* 0x000fc60003f06270 */
[----:B------:R-:W-:Y:S10]  /*13c70*/  @P6 BRA `(.L_x_1137) ;  /* 0x00000000003c6947 */ /* 0x000ff40003800000 */
[----:B-----5:R-:W-:-:S13]  /*13c80*/  ISETP.GE.AND P6, PT, R132, R251, PT ;  /* 0x000000fb8400720c */ /* 0x020fda0003fc6270 */
[----:B------:R1:W-:Y:S01]  /*13c90*/  @P6 STS.128 [R188+0xb800], RZ ;  /* 0x00b800ffbc006388 */ /* 0x0003e20000000c00 */
[----:B------:R-:W-:Y:S05]  /*13ca0*/  @P6 BRA `(.L_x_1137) ;  /* 0x0000000000306947 */ /* 0x000fea0003800000 */
[----:B----4-:R-:W4:Y:S04]  /*13cb0*/  LDL R2, [R1+0x8] ;  /* 0x0000080001027983 */ /* 0x010f280000100800 */
[----:B------:R-:W5:Y:S01]  /*13cc0*/  LDL R0, [R1+0xc] ;  /* 0x00000c0001007983 */ /* 0x000f620000100800 */
[----:B------:R-:W-:Y:S02]  /*13cd0*/  MOV R3, R219 ;  /* 0x000000db00037202 */ /* 0x000fe40000000f00 */
[----:B----4-:R-:W-:Y:S02]  /*13ce0*/  MOV R5, R2 ;  /* 0x0000000200057202 */ /* 0x010fe40000000f00 */
[----:B------:R-:W-:Y:S01]  /*13cf0*/  MOV R2, R218 ;  /* 0x000000da00027202 */ /* 0x000fe20000000f00 */
[----:B-----5:R-:W-:-:S04]  /*13d00*/  IMAD R0, R0, 0x60, RZ ;  /* 0x0000006000007824 */ /* 0x020fc800078e02ff */
[----:B------:R-:W-:-:S05]  /*13d10*/  IMAD.WIDE.U32 R2, R5, 0x60, R2 ;  /* 0x0000006005027825 */ /* 0x000fca00078e0002 */
[----:B------:R-:W-:-:S05]  /*13d20*/  IADD3 R3, R0, R3, RZ ;  /* 0x0000000300037210 */ /* 0x000fca0007ffe0ff */
[----:B------:R-:W-:Y:S01]  /*13d30*/  @!PT LDS RZ, [RZ] ;  /* 0x00000000fffff984 */ /* 0x000fe20000000800 */
[----:B------:R-:W-:Y:S01]  /*13d40*/  @!PT LDS RZ, [RZ] ;  /* 0x00000000fffff984 */ /* 0x000fe20000000800 */
[----:B------:R-:W-:Y:S01]  /*13d50*/  @!PT LDS RZ, [RZ] ;  /* 0x00000000fffff984 */ /* 0x000fe20000000800 */
[----:B------:R4:W-:Y:S02]  /*13d60*/  LDGSTS.E.BYPASS.LTC128B.128 [R188+0xb800], desc[UR6][R2.64] ;  /* 0x0b80000002bc7fae */ /* 0x0009e4000b901d46 */
.L_x_1137:
[----:B------:R-:W-:Y:S05]  /*13d70*/  BSYNC B0 ;  /* 0x0000000000007941 */ /* 0x000fea0003800000 */
.L_x_1136:
        /* <DEDUP_REMOVED lines=15> */
.L_x_1139:
[----:B------:R-:W-:Y:S05]  /*13e70*/  BSYNC B0 ;  /* 0x0000000000007941 */ /* 0x000fea0003800000 */
.L_x_1138:
        /* <DEDUP_REMOVED lines=19> */
.L_x_1141:
[----:B------:R-:W-:Y:S05]  /*13fb0*/  BSYNC B0 ;  /* 0x0000000000007941 */ /* 0x000fea0003800000 */
.L_x_1140:
[----:B------:R-:W2:Y:S01]  /*13fc0*/  S2R R0, SR_TID.X ;  /* 0x0000000000007919 */ /* 0x000ea20000002100 */
[----:B------:R-:W-:Y:S01]  /*13fd0*/  BSSY B0, `(.L_x_1142) ;  /* 0x0000016000007945 */ /* 0x000fe20003800000 */
[----:B------:R-:W-:Y:S01]  /*13fe0*/  ISETP.GE.AND P4, PT, R12, R4, PT ;  /* 0x000000040c00720c */ /* 0x000fe20003f86270 */
[----:B------:R1:W-:Y:S01]  /*13ff0*/  @P3 STS.128 [R188+0xd000], RZ ;  /* 0x00d000ffbc003388 */ /* 0x0003e20000000c00 */
[----:B--2---:R-:W-:-:S04]  /*14000*/  SHF.R.S32.HI R5, RZ, 0x1f, R0 ;  /* 0x0000001fff057819 */ /* 0x004fc80000011400 */
[----:B------:R-:W-:-:S04]  /*14010*/  LEA.HI R5, R5, R0, RZ, 0x4 ;  /* 0x0000000005057211 */ /* 0x000fc800078f20ff */
[----:B------:R-:W-:Y:S01]  /*14020*/  SHF.R.S32.HI R6, RZ, 0x4, R5 ;  /* 0x00000004ff067819 */ /* 0x000fe20000011405 */
[----:B-1----:R-:W-:Y:S05]  /*14030*/  @P3 BRA `(.L_x_1143) ;  /* 0x00000000003c3947 */ /* 0x002fea0003800000 */
[----:B-----5:R-:W-:-:S13]  /*14040*/  ISETP.GE.AND P3, PT, R132, R251, PT ;  /* 0x000000fb8400720c */ /* 0x020fda0003f66270 */
[----:B------:R1:W-:Y:S01]  /*14050*/  @P3 STS.128 [R188+0xd000], RZ ;  /* 0x00d000ffbc003388 */ /* 0x0003e20000000c00 */
[----:B------:R-:W-:Y:S05]  /*14060*/  @P3 BRA `(.L_x_1143) ;  /* 0x0000000000303947 */ /* 0x000fea0003800000 */
[----:B----4-:R-:W2:Y:S04]  /*14070*/  LDL R2, [R1+0x8] ;  /* 0x0000080001027983 */ /* 0x010ea80000100800 */
[----:B------:R-:W4:Y:S01]  /*14080*/  LDL R0, [R1+0xc] ;  /* 0x00000c0001007983 */ /* 0x000f220000100800 */
[----:B------:R-:W-:Y:S02]  /*14090*/  MOV R3, R219 ;  /* 0x000000db00037202 */ /* 0x000fe40000000f00 */
[----:B--2---:R-:W-:Y:S02]  /*140a0*/  MOV R7, R2 ;  /* 0x0000000200077202 */ /* 0x004fe40000000f00 */
[----:B------:R-:W-:Y:S01]  /*140b0*/  MOV R2, R218 ;  /* 0x000000da00027202 */ /* 0x000fe20000000f00 */
[----:B----4-:R-:W-:-:S04]  /*140c0*/  IMAD R0, R0, 0xc0, RZ ;  /* 0x000000c000007824 */ /* 0x010fc800078e02ff */
[----:B------:R-:W-:-:S05]  /*140d0*/  IMAD.WIDE.U32 R2, R7, 0xc0, R2 ;  /* 0x000000c007027825 */ /* 0x000fca00078e0002 */
[----:B------:R-:W-:-:S05]  /*140e0*/  IADD3 R3, R0, R3, RZ ;  /* 0x0000000300037210 */ /* 0x000fca0007ffe0ff */
[----:B------:R-:W-:Y:S01]  /*140f0*/  @!PT LDS RZ, [RZ] ;  /* 0x00000000fffff984 */ /* 0x000fe20000000800 */
[----:B------:R-:W-:Y:S01]  /*14100*/  @!PT LDS RZ, [RZ] ;  /* 0x00000000fffff984 */ /* 0x000fe20000000800 */
[----:B------:R-:W-:Y:S01]  /*14110*/  @!PT LDS RZ, [RZ] ;  /* 0x00000000fffff984 */ /* 0x000fe20000000800 */
[----:B------:R2:W-:Y:S02]  /*14120*/  LDGSTS.E.BYPASS.LTC128B.128 [R188+0xd000], desc[UR6][R2.64] ;  /* 0x0d00000002bc7fae */ /* 0x0005e4000b901d46 */
.L_x_1143:
[----:B------:R-:W-:Y:S05]  /*14130*/  BSYNC B0 ;  /* 0x0000000000007941 */ /* 0x000fea0003800000 */
.L_x_1142:
[----:B------:R1:W-:Y:S01]  /*14140*/  @P2 STS.128 [R188+0xd800], RZ ;  /* 0x00d800ffbc002388 */ /* 0x0003e20000000c00 */
[----:B------:R-:W-:Y:S01]  /*14150*/  LEA.HI R5, R5, R6, RZ, 0x1 ;  /* 0x0000000605057211 */ /* 0x000fe200078f08ff */
[----:B------:R-:W-:Y:S01]  /*14160*/  BSSY B0, `(.L_x_1144) ;  /* 0x0000013000007945 */ /* 0x000fe20003800000 */
[----:B------:R-:W-:Y:S02]  /*14170*/  ISETP.GE.AND P3, PT, R14, R4, PT ;  /* 0x000000040e00720c */ /* 0x000fe40003f66270 */
[----:B------:R-:W-:Y:S01]  /*14180*/  LOP3.LUT R5, R5, 0xfffffffe, RZ, 0xc0, !PT ;  /* 0xfffffffe05057812 */ /* 0x000fe200078ec0ff */
[----:B------:R-:W-:Y:S05]  /*14190*/  @P2 BRA `(.L_x_1145) ;  /* 0x00000000003c2947 */ /* 0x000fea0003800000 */
[----:B-----5:R-:W-:-:S13]  /*141a0*/  ISETP.GE.AND P2, PT, R132, R251, PT ;  /* 0x000000fb8400720c */ /* 0x020fda0003f46270 */
[----:B------:R1:W-:Y:S01]  /*141b0*/  @P2 STS.128 [R188+0xd800], RZ ;  /* 0x00d800ffbc002388 */ /* 0x0003e20000000c00 */
[----:B------:R-:W-:Y:S05]  /*141c0*/  @P2 BRA `(.L_x_1145) ;  /* 0x0000000000302947 */ /* 0x000fea0003800000 */
[----:B--2-4-:R-:W2:Y:S04]  /*141d0*/  LDL R2, [R1+0x8] ;  /* 0x0000080001027983 */ /* 0x014ea80000100800 */
        /* <DEDUP_REMOVED lines=11> */
.L_x_1145:
[----:B------:R-:W-:Y:S05]  /*14290*/  BSYNC B0 ;  /* 0x0000000000007941 */ /* 0x000fea0003800000 */
.L_x_1144:
[----:B------:R-:W3:Y:S01]  /*142a0*/  S2R R9, SR_TID.X ;  /* 0x0000000000097919 */ /* 0x000ee20000002100 */
[----:B------:R-:W-:Y:S01]  /*142b0*/  IMAD.SHL.U32 R0, R224, 0x40, RZ ;  /* 0x00000040e0007824 */ /* 0x000fe200078e00ff */
[----:B------:R-:W-:Y:S01]  /*142c0*/  BSSY B0, `(.L_x_1146) ;  /* 0x0000021000007945 */ /* 0x000fe20003800000 */
[----:B--2-4-:R-:W-:Y:S01]  /*142d0*/  IMAD.SHL.U32 R2, R248, 0x40, RZ ;  /* 0x00000040f8027824 */ /* 0x014fe200078e00ff */
[----:B------:R2:W-:Y:S01]  /*142e0*/  @P1 STS.128 [R188+0xe000], RZ ;  /* 0x00e000ffbc001388 */ /* 0x0005e20000000c00 */
[----:B------:R-:W-:Y:S01]  /*142f0*/  IMAD.IADD R5, R6, 0x1, -R5 ;  /* 0x0000000106057824 */ /* 0x000fe200078e0a05 */
[----:B------:R-:W-:Y:S01]  /*14300*/  LOP3.LUT R0, R0, 0x1c0, RZ, 0xc0, !PT ;  /* 0x000001c000007812 */ /* 0x000fe200078ec0ff */
[----:B------:R-:W-:Y:S01]  /*14310*/  IMAD.SHL.U32 R3, R80, 0x8, RZ ;  /* 0x0000000850037824 */ /* 0x000fe200078e00ff */
[----:B------:R-:W-:Y:S01]  /*14320*/  LOP3.LUT R2, R2, 0x1c0, RZ, 0xc0, !PT ;  /* 0x000001c002027812 */ /* 0x000fe200078ec0ff */
[----:B------:R-:W-:Y:S01]  /*14330*/  IMAD.SHL.U32 R6, R5, 0x8, RZ ;  /* 0x0000000805067824 */ /* 0x000fe200078e00ff */
[----:B------:R-:W-:Y:S01]  /*14340*/  ISETP.GE.AND P2, PT, R15, R4, PT ;  /* 0x000000040f00720c */ /* 0x000fe20003f46270 */
[----:B------:R-:W-:Y:S01]  /*14350*/  IMAD.SHL.U32 R7, R249, 0x40, RZ ;  /* 0x00000040f9077824 */ /* 0x000fe200078e00ff */
[----:B------:R-:W-:-:S02]  /*14360*/  LOP3.LUT R8, R0, 0x8, R3, 0xf8, !PT ;  /* 0x0000000800087812 */ /* 0x000fc400078ef803 */
[----:B------:R-:W-:Y:S02]  /*14370*/  LOP3.LUT R3, R2, 0x8, R6, 0xf8, !PT ;  /* 0x0000000802037812 */ /* 0x000fe400078ef806 */
[----:B------:R-:W-:Y:S02]  /*14380*/  LOP3.LUT R77, R7, 0xfffffe00, RZ, 0xc0, !PT ;  /* 0xfffffe00074d7812 */ /* 0x000fe400078ec0ff */
[----:B------:R-:W-:Y:S02]  /*14390*/  SHF.R.U32.HI R0, RZ, 0x3, R0 ;  /* 0x00000003ff007819 */ /* 0x000fe40000011600 */
[----:B------:R-:W-:Y:S02]  /*143a0*/  SHF.R.U32.HI R2, RZ, 0x3, R2 ;  /* 0x00000003ff027819 */ /* 0x000fe40000011602 */
[----:B------:R-:W-:Y:S02]  /*143b0*/  LOP3.LUT R0, R8, R0, RZ, 0x3c, !PT ;  /* 0x0000000008007212 */ /* 0x000fe400078e3cff */
[----:B------:R-:W-:-:S02]  /*143c0*/  LOP3.LUT R27, R3, R2, RZ, 0x3c, !PT ;  /* 0x00000002031b7212 */ /* 0x000fc400078e3cff */
[----:B---3--:R-:W-:-:S04]  /*143d0*/  SHF.R.S32.HI R116, RZ, 0x1f, R9 ;  /* 0x0000001fff747819 */ /* 0x008fc80000011409 */
[----:B------:R-:W-:-:S04]  /*143e0*/  LEA.HI R116, R116, R9, RZ, 0x5 ;  /* 0x0000000974747211 */ /* 0x000fc800078f28ff */
[----:B------:R-:W-:-:S05]  /*143f0*/  SHF.R.S32.HI R116, RZ, 0x5, R116 ;  /* 0x00000005ff747819 */ /* 0x000fca0000011474 */
[----:B------:R-:W-:Y:S01]  /*14400*/  IMAD R6, R116, 0x400, R77 ;  /* 0x0000040074067824 */ /* 0x000fe200078e024d */
[----:B--2---:R-:W-:Y:S05]  /*14410*/  @P1 BRA `(.L_x_1147) ;  /* 0x00000000002c1947 */ /* 0x004fea0003800000 */
[----:B-----5:R-:W-:-:S13]  /*14420*/  ISETP.GE.AND P1, PT, R132, R251, PT ;  /* 0x000000fb8400720c */ /* 0x020fda0003f26270 */
[----:B------:R2:W-:Y:S01]  /*14430*/  @P1 STS.128 [R188+0xe000], RZ ;  /* 0x00e000ffbc001388 */ /* 0x0005e20000000c00 */
[----:B------:R-:W-:Y:S05]  /*14440*/  @P1 BRA `(.L_x_1147) ;  /* 0x0000000000201947 */ /* 0x000fea0003800000 */
[----:B------:R-:W3:Y:S04]  /*14450*/  LDL R9, [R1+0x8] ;  /* 0x0000080001097983 */ /* 0x000ee80000100800 */
[----:B------:R-:W4:Y:S01]  /*14460*/  LDL R10, [R1+0xc] ;  /* 0x00000c00010a7983 */ /* 0x000f220000100800 */
[----:B---3--:R-:W-:-:S04]  /*14470*/  LEA R2, P1, R9, R218, 0x8 ;  /* 0x000000da09027211 */ /* 0x008fc800078240ff */
[----:B----4-:R-:W-:-:S05]  /*14480*/  LEA.HI.X R3, R9, R219, R10, 0x8, P1 ;  /* 0x000000db09037211 */ /* 0x010fca00008f440a */
[----:B------:R-:W-:Y:S01]  /*14490*/  @!PT LDS RZ, [RZ] ;  /* 0x00000000fffff984 */ /* 0x000fe20000000800 */
[----:B------:R-:W-:Y:S01]  /*144a0*/  @!PT LDS RZ, [RZ] ;  /* 0x00000000fffff984 */ /* 0x000fe20000000800 */
[----:B------:R-:W-:Y:S01]  /*144b0*/  @!PT LDS RZ, [RZ] ;  /* 0x00000000fffff984 */ /* 0x000fe20000000800 */
[----:B------:R3:W-:Y:S04]  /*144c0*/  LDGSTS.E.BYPASS.LTC128B.128 [R188+0xe000], desc[UR6][R2.64] ;  /* 0x0e00000002bc7fae */ /* 0x0007e8000b901d46 */
.L_x_1147:
[----:B------:R-:W-:Y:S05]  /*144d0*/  BSYNC B0 ;  /* 0x0000000000007941 */ /* 0x000fea0003800000 */
.L_x_1146:
[----:B------:R4:W-:Y:S01]  /*144e0*/  @P0 STS.128 [R188+0xe800], RZ ;  /* 0x00e800ffbc000388 */ /* 0x0009e20000000c00 */
[----:B------:R-:W-:Y:S01]  /*144f0*/  IMAD R0, R5, 0x200, R0 ;  /* 0x0000020005007824 */ /* 0x000fe200078e0200 */
[----:B------:R-:W-:Y:S01]  /*14500*/  BSSY B0, `(.L_x_1148) ;  /* 0x0000014000007945 */ /* 0x000fe20003800000 */
[----:B---3--:R-:W-:Y:S01]  /*14510*/  IMAD.IADD R2, R27, 0x1, R6 ;  /* 0x000000011b027824 */ /* 0x008fe200078e0206 */
[----:B------:R-:W-:Y:S02]  /*14520*/  ISETP.GE.AND P1, PT, R16, R4, PT ;  /* 0x000000041000720c */ /* 0x000fe40003f26270 */
[----:B------:R-:W-:Y:S02]  /*14530*/  LEA R176, R0, UR4, 0x1 ;  /* 0x0000000400b07c11 */ /* 0x000fe4000f8e08ff */
[----:B------:R-:W-:Y:S01]  /*14540*/  LEA R183, R2, UR4, 0x1 ;  /* 0x0000000402b77c11 */ /* 0x000fe2000f8e08ff */
[----:B------:R-:W-:Y:S05]  /*14550*/  @P0 BRA `(.L_x_1149) ;  /* 0x0000000000380947 */ /* 0x000fea0003800000 */
[----:B-----5:R-:W-:-:S13]  /*14560*/  ISETP.GE.AND P0, PT, R132, R251, PT ;  /* 0x000000fb8400720c */ /* 0x020fda0003f06270 */
[----:B------:R3:W-:Y:S01]  /*14570*/  @P0 STS.128 [R188+0xe800], RZ ;  /* 0x00e800ffbc000388 */ /* 0x0007e20000000c00 */
[----:B------:R-:W-:Y:S05]  /*14580*/  @P0 BRA `(.L_x_1149) ;  /* 0x00000000002c0947 */ /* 0x000fea0003800000 */
[----:B------:R-:W5:Y:S04]  /*14590*/  LDL R3, [R1+0xc] ;  /* 0x00000c0001037983 */ /* 0x000f680000100800 */
[----:B------:R-:W2:Y:S01]  /*145a0*/  LDL R7, [R1+0x8] ;  /* 0x0000080001077983 */ /* 0x000ea20000100800 */
[----:B------:R-:W-:Y:S01]  /*145b0*/  MOV R2, R218 ;  /* 0x000000da00027202 */ /* 0x000fe20000000f00 */
[----:B-----5:R-:W-:Y:S01]  /*145c0*/  IMAD R0, R3, 0x120, RZ ;  /* 0x0000012003007824 */ /* 0x020fe200078e02ff */
[----:B------:R-:W-:-:S03]  /*145d0*/  MOV R3, R219 ;  /* 0x000000db00037202 */ /* 0x000fc60000000f00 */
[----:B--2---:R-:W-:-:S05]  /*145e0*/  IMAD.WIDE.U32 R2, R7, 0x120, R2 ;  /* 0x0000012007027825 */ /* 0x004fca00078e0002 */
[----:B------:R-:W-:-:S05]  /*145f0*/  IADD3 R3, R0, R3, RZ ;  /* 0x0000000300037210 */ /* 0x000fca0007ffe0ff */
[----:B------:R-:W-:Y:S01]  /*14600*/  @!PT LDS RZ, [RZ] ;  /* 0x00000000fffff984 */ /* 0x000fe20000000800 */
[----:B------:R-:W-:Y:S01]  /*14610*/  @!PT LDS RZ, [RZ] ;  /* 0x00000000fffff984 */ /* 0x000fe20000000800 */
[----:B------:R-:W-:Y:S01]  /*14620*/  @!PT LDS RZ, [RZ] ;  /* 0x00000000fffff984 */ /* 0x000fe20000000800 */
[----:B------:R2:W-:Y:S02]  /*14630*/  LDGSTS.E.BYPASS.LTC128B.128 [R188+0xe800], desc[UR6][R2.64] ;  /* 0x0e80000002bc7fae */ /* 0x0005e4000b901d46 */
.L_x_1149:
[----:B------:R-:W-:Y:S05]  /*14640*/  BSYNC B0 ;  /* 0x0000000000007941 */ /* 0x000fea0003800000 */
.L_x_1148:
[----:B------:R1:W-:Y:S01]  /*14650*/  @P6 STS.128 [R188+0xf000], RZ ;  /* 0x00f000ffbc006388 */ /* 0x0003e20000000c00 */
[----:B------:R-:W-:Y:S04]  /*14660*/  BSSY B0, `(.L_x_1150) ;  /* 0x0000011000007945 */ /* 0x000fe80003800000 */
[----:B------:R-:W-:Y:S05]  /*14670*/  @P6 BRA `(.L_x_1151) ;  /* 0x00000000003c6947 */ /* 0x000fea0003800000 */
[----:B-----5:R-:W-:-:S13]  /*14680*/  ISETP.GE.AND P0, PT, R132, R251, PT ;  /* 0x000000fb8400720c */ /* 0x020fda0003f06270 */
[----:B------:R1:W-:Y:S01]  /*14690*/  @P0 STS.128 [R188+0xf000], RZ ;  /* 0x00f000ffbc000388 */ /* 0x0003e20000000c00 */
[----:B------:R-:W-:Y:S05]  /*146a0*/  @P0 BRA `(.L_x_1151) ;  /* 0x0000000000300947 */ /* 0x000fea0003800000 */
[----:B--2---:R-:W2:Y:S04]  /*146b0*/  LDL R2, [R1+0x8] ;  /* 0x0000080001027983 */ /* 0x004ea80000100800 */
[----:B------:R-:W5:Y:S01]  /*146c0*/  LDL R0, [R1+0xc] ;  /* 0x00000c0001007983 */ /* 0x000f620000100800 */
[----:B------:R-:W-:Y:S02]  /*146d0*/  MOV R3, R219 ;  /* 0x000000db00037202 */ /* 0x000fe40000000f00 */
[----:B--2---:R-:W-:Y:S02]  /*146e0*/  MOV R4, R2 ;  /* 0x0000000200047202 */ /* 0x004fe40000000f00 */
        /* <DEDUP_REMOVED lines=8> */
.L_x_1151:
[----:B------:R-:W-:Y:S05]  /*14770*/  BSYNC B0 ;  /* 0x0000000000007941 */ /* 0x000fea0003800000 */
.L_x_1150:
        /* <DEDUP_REMOVED lines=18> */
.L_x_1153:
[----:B------:R-:W-:Y:S05]  /*148a0*/  BSYNC B0 ;  /* 0x0000000000007941 */ /* 0x000fea0003800000 */
.L_x_1152:
        /* <DEDUP_REMOVED lines=18> */
.L_x_1155:
[----:B------:R-:W-:Y:S05]  /*149d0*/  BSYNC B0 ;  /* 0x0000000000007941 */ /* 0x000fea0003800000 */
.L_x_1154:
        /* <DEDUP_REMOVED lines=18> */
.L_x_1157:
[----:B------:R-:W-:Y:S05]  /*14b00*/  BSYNC B0 ;  /* 0x0000000000007941 */ /* 0x000fea0003800000 */
.L_x_1156:
        /* <DEDUP_REMOVED lines=18> */
.L_x_1159:
[----:B------:R-:W-:Y:S05]  /*14c30*/  BSYNC B0 ;  /* 0x0000000000007941 */ /* 0x000fea0003800000 */
.L_x_1158:
        /* <DEDUP_REMOVED lines=18> */
.L_x_1161:
[----:B------:R-:W-:Y:S05]  /*14d60*/  BSYNC B0 ;  /* 0x0000000000007941 */ /* 0x000fea0003800000 */
.L_x_1160:
[----:B--2---:R-:W2:Y:S01]  /*14d70*/  LDL R2, [R1+0x14c] ;  /* 0x00014c0001027983 */ /* 0x004ea20000100800 */
[----:B------:R-:W-:Y:S01]  /*14d80*/  R2P PR, R224, 0x6 ;  /* 0x00000006e0007804 */ /* 0x000fe20000000000 */
[----:B------:R-:W-:Y:S01]  /*14d90*/  IMAD.MOV.U32 R0, RZ, RZ, 0x20 ;  /* 0x00000020ff007424 */ /* 0x000fe200078e00ff */
[----:B------:R-:W-:Y:S01]  /*14da0*/  BSSY B1, `(.L_x_1162) ;  /* 0x000033a000017945 */ /* 0x000fe20003800000 */
[----:B------:R-:W-:Y:S01]  /*14db0*/  LDSM.16.M88.4 R4, [R183] ;  /* 0x00000000b704783b */ /* 0x000fe20000000200 */
[----:B------:R-:W-:Y:S02]  /*14dc0*/  IMAD R3, R186, 0x2, R183 ;  /* 0x00000002ba037824 */ /* 0x000fe400078e02b7 */
[----:B------:R-:W-:Y:S01]  /*14dd0*/  SEL R184, R0, 0xffffffe0, !P1 ;  /* 0xffffffe000b87807 */ /* 0x000fe20004800000 */
[----:B------:R-:W3:Y:S01]  /*14de0*/  LDSM.16.M88.4 R36, [R176+0x2000] ;  /* 0x00200000b024783b */ /* 0x000ee20000000200 */
[C---:B------:R-:W-:Y:S02]  /*14df0*/  VIADD R0, R176.reuse, 0x2000 ;  /* 0x00002000b0007836 */ /* 0x040fe40000000000 */
[C---:B------:R-:W-:Y:S01]  /*14e00*/  VIADD R177, R176.reuse, 0x2040 ;  /* 0x00002040b0b17836 */ /* 0x040fe20000000000 */
[----:B------:R-:W4:Y:S01]  /*14e10*/  LDSM.16.M88.4 R32, [R176+0x2800] ;  /* 0x00280000b020783b */ /* 0x000f220000000200 */
[----:B------:R-:W-:-:S02]  /*14e20*/  IMAD.IADD R76, R176, 0x1, R184 ;  /* 0x00000001b04c7824 */ /* 0x000fc400078e02b8 */
[----:B------:R-:W-:Y:S01]  /*14e30*/  @P2 VIADD R177, R0, 0xffffffc0 ;  /* 0xffffffc000b12836 */ /* 0x000fe20000000000 */
[----:B-----5:R-:W1:Y:S01]  /*14e40*/  LDSM.16.M88.4 R28, [R176+0x3000] ;  /* 0x00300000b01c783b */ /* 0x020e620000000200 */
[----:B------:R-:W-:Y:S02]  /*14e50*/  SHF.R.S32.HI R0, RZ, 0x1f, R250 ;  /* 0x0000001fff007819 */ /* 0x000fe400000114fa */
[----:B------:R-:W-:Y:S01]  /*14e60*/  IMAD.IADD R182, R184, 0x1, R177 ;  /* 0x00000001b8b67824 */ /* 0x000fe200078e02b1 */
[----:B------:R-:W1:Y:S01]  /*14e70*/  LDSM.16.M88.4 R20, [R176+0x3800] ;  /* 0x00380000b014783b */ /* 0x000e620000000200 */
[----:B------:R-:W-:-:S03]  /*14e80*/  LEA.HI R0, R0, R250, RZ, 0x2 ;  /* 0x000000fa00007211 */ /* 0x000fc600078f10ff */
[----:B------:R-:W1:Y:S01]  /*14e90*/  LDSM.16.M88.4 R12, [R176+0x4800] ;  /* 0x00480000b00c783b */ /* 0x000e620000000200 */
[----:B------:R-:W-:-:S03]  /*14ea0*/  SHF.R.S32.HI R0, RZ, 0x2, R0 ;  /* 0x00000002ff007819 */ /* 0x000fc60000011400 */
[----:B------:R-:W1:Y:S02]  /*14eb0*/  LDSM.16.M88.4 R8, [R176+0x5000] ;  /* 0x00500000b008783b */ /* 0x000e640000000200 */
[----:B------:R-:W-:Y:S02]  /*14ec0*/  IMAD R0, R116, 0x10, R0 ;  /* 0x0000001074007824 */ /* 0x000fe400078e0200 */
[----:B------:R-:W1:Y:S03]  /*14ed0*/  LDSM.16.M88.4 R16, [R176+0x4000] ;  /* 0x00400000b010783b */ /* 0x000e660000000200 */
[----:B------:R-:W-:Y:S01]  /*14ee0*/  IADD3 R0, R0, 0x1, R179 ;  /* 0x0000000100007810 */ /* 0x000fe20007ffe0b3 */
[----:B------:R-:W1:Y:S04]  /*14ef0*/  LDSM.16.M88.4 R44, [R176+0x6800] ;  /* 0x00680000b02c783b */ /* 0x000e680000000200 */
[----:B------:R-:W1:Y:S04]  /*14f00*/  LDSM.16.M88.4 R40, [R176+0x5800] ;  /* 0x00580000b028783b */ /* 0x000e680000000200 */
[----:B------:R-:W1:Y:S01]  /*14f10*/  LDSM.16.M88.4 R48, [R176+0x6000] ;  /* 0x00600000b030783b */ /* 0x000e620000000200 */
[C---:B---3--:R-:W-:Y:S03]  /*14f20*/  HMMA.16816.F32.BF16 R96, R4.reuse, R36, RZ ;  /* 0x000000240460723c */ /* 0x048fe600000418ff */
[----:B------:R-:W-:Y:S04]  /*14f30*/  LDSM.16.M88.4 R52, [R76+0x2000] ;  /* 0x002000004c34783b */ /* 0x000fe80000000200 */
[----:B------:R-:W-:Y:S01]  /*14f40*/  STL [R1+0x8c], R3 ;  /* 0x00008c0301007387 */ /* 0x000fe20000100800 */
[C---:B------:R-:W-:Y:S03]  /*14f50*/  HMMA.16816.F32.BF16 R104, R4.reuse, R38, RZ ;  /* 0x000000260468723c */ /* 0x040fe600000418ff */
[----:B------:R-:W3:Y:S03]  /*14f60*/  LDSM.16.M88.4 R36, [R176+0x7000] ;  /* 0x00700000b024783b */ /* 0x000ee60000000200 */
[C---:B----4-:R-:W-:Y:S01]  /*14f70*/  HMMA.16816.F32.BF16 R108, R4.reuse, R32, RZ ;  /* 0x00000020046c723c */ /* 0x050fe200000418ff */
[----:B------:R-:W0:Y:S05]  /*14f80*/  LDGDEPBAR ;  /* 0x00000000000079af */ /* 0x000e2a0000000000 */
[C---:B------:R-:W-:Y:S01]  /*14f90*/  HMMA.16816.F32.BF16 R112, R4.reuse, R34, RZ ;  /* 0x000000220470723c */ /* 0x040fe200000418ff */
[----:B------:R-:W-:Y:S05]  /*14fa0*/  LDSM.16.M88.4 R32, [R176+0x9800] ;  /* 0x00980000b020783b */ /* 0x000fea0000000200 */
[C---:B-1----:R-:W-:Y:S06]  /*14fb0*/  HMMA.16816.F32.BF16 R120, R4.reuse, R28, RZ ;  /* 0x0000001c0478723c */ /* 0x042fec00000418ff */
[C---:B------:R-:W-:Y:S01]  /*14fc0*/  HMMA.16816.F32.BF16 R124, R4.reuse, R30, RZ ;  /* 0x0000001e047c723c */ /* 0x040fe200000418ff */
[----:B------:R-:W1:Y:S05]  /*14fd0*/  LDSM.16.M88.4 R28, [R176+0x7800] ;  /* 0x00780000b01c783b */ /* 0x000e6a0000000200 */
[C---:B------:R-:W-:Y:S06]  /*14fe0*/  HMMA.16816.F32.BF16 R144, R4.reuse, R20, RZ ;  /* 0x000000140490723c */ /* 0x040fec00000418ff */
[C---:B------:R-:W-:Y:S01]  /*14ff0*/  HMMA.16816.F32.BF16 R136, R4.reuse, R22, RZ ;  /* 0x000000160488723c */ /* 0x040fe200000418ff */
[----:B------:R-:W-:Y:S05]  /*15000*/  LDSM.16.M88.4 R20, [R176+0x9000] ;  /* 0x00900000b014783b */ /* 0x000fea0000000200 */
[C---:B------:R-:W-:Y:S06]  /*15010*/  HMMA.16816.F32.BF16 R84, R4.reuse, R12, RZ ;  /* 0x0000000c0454723c */ /* 0x040fec00000418ff */
[C---:B------:R-:W-:Y:S01]  /*15020*/  HMMA.16816.F32.BF16 R68, R4.reuse, R14, RZ ;  /* 0x0000000e0444723c */ /* 0x040fe200000418ff */
[----:B------:R-:W4:Y:S05]  /*15030*/  LDSM.16.M88.4 R12, [R176+0x8000] ;  /* 0x00800000b00c783b */ /* 0x000f2a0000000200 */
[C---:B------:R-:W-:Y:S06]  /*15040*/  HMMA.16816.F32.BF16 R80, R4.reuse, R8, RZ ;  /* 0x000000080450723c */ /* 0x040fec00000418ff */
[C---:B------:R-:W-:Y:S01]  /*15050*/  HMMA.16816.F32.BF16 R88, R4.reuse, R10, RZ ;  /* 0x0000000a0458723c */ /* 0x040fe200000418ff */
[----:B------:R-:W4:Y:S05]  /*15060*/  LDSM.16.M88.4 R8, [R176+0x8800] ;  /* 0x00880000b008783b */ /* 0x000f2a0000000200 */
[C---:B------:R-:W-:Y:S06]  /*15070*/  HMMA.16816.F32.BF16 R100, R4.reuse, R16, RZ ;  /* 0x000000100464723c */ /* 0x040fec00000418ff */
[C---:B------:R-:W-:Y:S01]  /*15080*/  HMMA.16816.F32.BF16 R92, R4.reuse, R18, RZ ;  /* 0x00000012045c723c */ /* 0x040fe200000418ff */
[----:B------:R3:W-:Y:S05]  /*15090*/  LDSM.16.M88.4 R16, [R3] ;  /* 0x000000000310783b */ /* 0x0007ea0000000200 */
[C---:B------:R-:W-:Y:S06]  /*150a0*/  HMMA.16816.F32.BF16 R140, R4.reuse, R44, RZ ;  /* 0x0000002c048c723c */ /* 0x040fec00000418ff */
[C---:B------:R-:W-:Y:S01]  /*150b0*/  HMMA.16816.F32.BF16 R164, R4.reuse, R46, RZ ;  /* 0x0000002e04a4723c */ /* 0x040fe200000418ff */
[----:B------:R-:W4:Y:S05]  /*150c0*/  LDSM.16.M88.4 R44, [R76+0x3000] ;  /* 0x003000004c2c783b */ /* 0x000f2a0000000200 */
[C---:B------:R-:W-:Y:S06]  /*150d0*/  HMMA.16816.F32.BF16 R72, R4.reuse, R40, RZ ;  /* 0x000000280448723c */ /* 0x040fec00000418ff */
[C---:B------:R-:W-:Y:S01]  /*150e0*/  HMMA.16816.F32.BF16 R64, R4.reuse, R42, RZ ;  /* 0x0000002a0440723c */ /* 0x040fe200000418ff */
[----:B------:R-:W4:Y:S01]  /*150f0*/  LDSM.16.M88.4 R40, [R76+0x3800] ;  /* 0x003800004c28783b */ /* 0x000f220000000200 */
[----:B---3--:R-:W3:Y:S04]  /*15100*/  S2R R3, SR_TID.X ;  /* 0x0000000000037919 */ /* 0x008ee80000002100 */
[C---:B------:R-:W-:Y:S06]  /*15110*/  HMMA.16816.F32.BF16 R60, R4.reuse, R48, RZ ;  /* 0x00000030043c723c */ /* 0x040fec00000418ff */
[C---:B------:R-:W-:Y:S01]  /*15120*/  HMMA.16816.F32.BF16 R56, R4.reuse, R50, RZ ;  /* 0x000000320438723c */ /* 0x040fe200000418ff */
[----:B------:R-:W-:Y:S05]  /*15130*/  LDSM.16.M88.4 R48, [R76+0x2800] ;  /* 0x002800004c30783b */ /* 0x000fea0000000200 */
[C---:B------:R-:W-:Y:S06]  /*15140*/  HMMA.16816.F32.BF16 R196, R4.reuse, R36, RZ ;  /* 0x0000002404c4723c */ /* 0x040fec00000418ff */
[C---:B------:R-:W-:Y:S01]  /*15150*/  HMMA.16816.F32.BF16 R160, R4.reuse, R38, RZ ;  /* 0x0000002604a0723c */ /* 0x040fe200000418ff */
[----:B------:R-:W-:Y:S05]  /*15160*/  LDSM.16.M88.4 R36, [R76+0x4000] ;  /* 0x004000004c24783b */ /* 0x000fea0000000200 */
[C---:B-1----:R-:W-:Y:S06]  /*15170*/  HMMA.16816.F32.BF16 R192, R4.reuse, R28, RZ ;  /* 0x0000001c04c0723c */ /* 0x042fec00000418ff */
[----:B------:R-:W-:Y:S01]  /*15180*/  HMMA.16816.F32.BF16 R172, R4, R30, RZ ;  /* 0x0000001e04ac723c */ /* 0x000fe200000418ff */
[----:B------:R-:W1:Y:S01]  /*15190*/  LDSM.16.M88.4 R28, [R76+0x4800] ;  /* 0x004800004c1c783b */ /* 0x000e620000000200 */
[----:B---3--:R-:W-:-:S04]  /*151a0*/  IMAD.SHL.U32 R3, R3, 0x2, RZ ;  /* 0x0000000203037824 */ /* 0x008fc800078e00ff */
[----:B----4-:R-:W-:Y:S01]  /*151b0*/  HMMA.16816.F32.BF16 R208, R4, R12, RZ ;  /* 0x0000000c04d0723c */ /* 0x010fe200000418ff */
[----:B------:R-:W-:-:S05]  /*151c0*/  LOP3.LUT R3, R3, 0x6, RZ, 0xc0, !PT ;  /* 0x0000000603037812 */ /* 0x000fca00078ec0ff */
[----:B------:R-:W-:Y:S01]  /*151d0*/  HMMA.16816.F32.BF16 R204, R4, R14, RZ ;  /* 0x0000000e04cc723c */ /* 0x000fe200000418ff */
[----:B------:R-:W-:Y:S01]  /*151e0*/  LDSM.16.M88.4 R12, [R76+0x5000] ;  /* 0x005000004c0c783b */ /* 0x000fe20000000200 */
[----:B------:R-:W-:-:S04]  /*151f0*/  IMAD.IADD R3, R26, 0x1, R3 ;  /* 0x000000011a037824 */ /* 0x000fc800078e0203 */
[C---:B------:R-:W-:Y:S06]  /*15200*/  HMMA.16816.F32.BF16 R200, R4.reuse, R8, RZ ;  /* 0x0000000804c8723c */ /* 0x040fec00000418ff */
[C---:B------:R-:W-:Y:S01]  /*15210*/  HMMA.16816.F32.BF16 R168, R4.reuse, R10, RZ ;  /* 0x0000000a04a8723c */ /* 0x040fe200000418ff */
[----:B------:R-:W-:Y:S05]  /*15220*/  LDSM.16.M88.4 R8, [R76+0x5800] ;  /* 0x005800004c08783b */ /* 0x000fea0000000200 */
[C---:B------:R-:W-:Y:S06]  /*15230*/  HMMA.16816.F32.BF16 R156, R4.reuse, R20, RZ ;  /* 0x00000014049c723c */ /* 0x040fec00000418ff */
[C---:B------:R-:W-:Y:S01]  /*15240*/  HMMA.16816.F32.BF16 R152, R4.reuse, R22, RZ ;  /* 0x000000160498723c */ /* 0x040fe200000418ff */
[----:B------:R-:W-:Y:S05]  /*15250*/  LDSM.16.M88.4 R20, [R76+0x9000] ;  /* 0x009000004c14783b */ /* 0x000fea0000000200 */
[C---:B------:R-:W-:Y:S06]  /*15260*/  HMMA.16816.F32.BF16 R148, R4.reuse, R32, RZ ;  /* 0x000000200494723c */ /* 0x040fec00000418ff */
[----:B------:R-:W-:Y:S01]  /*15270*/  HMMA.16816.F32.BF16 R128, R4, R34, RZ ;  /* 0x000000220480723c */ /* 0x000fe200000418ff */
[----:B------:R-:W3:Y:S04]  /*15280*/  LDSM.16.M88.4 R4, [R76+0x6000] ;  /* 0x006000004c04783b */ /* 0x000ee80000000200 */
[----:B------:R-:W-:Y:S01]  /*15290*/  LDSM.16.M88.4 R32, [R76+0x8000] ;  /* 0x008000004c20783b */ /* 0x000fe20000000200 */
[C---:B------:R-:W-:Y:S06]  /*152a0*/  HMMA.16816.F32.BF16 R120, R16.reuse, R44, R120 ;  /* 0x0000002c1078723c */ /* 0x040fec0000041878 */
[C---:B------:R-:W-:Y:S01]  /*152b0*/  HMMA.16816.F32.BF16 R124, R16.reuse, R46, R124 ;  /* 0x0000002e107c723c */ /* 0x040fe2000004187c */
[----:B------:R-:W4:Y:S05]  /*152c0*/  LDSM.16.M88.4 R44, [R76+0x7000] ;  /* 0x007000004c2c783b */ /* 0x000f2a0000000200 */
[C---:B------:R-:W-:Y:S06]  /*152d0*/  HMMA.16816.F32.BF16 R96, R16.reuse, R52, R96 ;  /* 0x000000341060723c */ /* 0x040fec0000041860 */
[C---:B------:R-:W-:Y:S01]  /*152e0*/  HMMA.16816.F32.BF16 R104, R16.reuse, R54, R104 ;  /* 0x000000361068723c */ /* 0x040fe20000041868 */
[----:B------:R-:W4:Y:S05]  /*152f0*/  LDSM.16.M88.4 R52, [R76+0x6800] ;  /* 0x006800004c34783b */ /* 0x000f2a0000000200 */
[C---:B------:R-:W-:Y:S06]  /*15300*/  HMMA.16816.F32.BF16 R144, R16.reuse, R40, R144 ;  /* 0x000000281090723c */ /* 0x040fec0000041890 */
[C---:B------:R-:W-:Y:S01]  /*15310*/  HMMA.16816.F32.BF16 R136, R16.reuse, R42, R136 ;  /* 0x0000002a1088723c */ /* 0x040fe20000041888 */
[----:B------:R-:W4:Y:S05]  /*15320*/  LDSM.16.M88.4 R40, [R76+0x7800] ;  /* 0x007800004c28783b */ /* 0x000f2a0000000200 */
[C---:B-1----:R-:W-:Y:S06]  /*15330*/  HMMA.16816.F32.BF16 R84, R16.reuse, R28, R84 ;  /* 0x0000001c1054723c */ /* 0x042fec0000041854 */
[C---:B------:R-:W-:Y:S01]  /*15340*/  HMMA.16816.F32.BF16 R212, R16.reuse, R30, R68 ;  /* 0x0000001e10d4723c */ /* 0x040fe20000041844 */
[----:B------:R-:W1:Y:S05]  /*15350*/  LDSM.16.M88.4 R28, [R76+0x8800] ;  /* 0x008800004c1c783b */ /* 0x000e6a0000000200 */
[C---:B---3--:R-:W-:Y:S06]  /*15360*/  HMMA.16816.F32.BF16 R240, R16.reuse, R4, R60 ;  /* 0x0000000410f0723c */ /* 0x048fec000004183c */
[----:B------:R-:W-:Y:S01]  /*15370*/  HMMA.16816.F32.BF16 R244, R16, R6, R56 ;  /* 0x0000000610f4723c */ /* 0x000fe20000041838 */
[----:B------:R-:W3:Y:S01]  /*15380*/  LDSM.16.M88.4 R4, [R76+0x9800] ;  /* 0x009800004c04783b */ /* 0x000ee20000000200 */
[----:B--2---:R-:W-:-:S04]  /*15390*/  IMAD.MOV.U32 R79, RZ, RZ, R2 ;  /* 0x000000ffff4f7224 */ /* 0x004fc800078e0002 */
[----:B------:R-:W-:Y:S01]  /*153a0*/  HMMA.16816.F32.BF16 R100, R16, R36, R100 ;  /* 0x000000241064723c */ /* 0x000fe20000041864 */
[----:B------:R-:W-:Y:S01]  /*153b0*/  IMAD R2, R187, 0x2, R183 ;  /* 0x00000002bb027824 */ /* 0x000fe200078e02b7 */
[----:B------:R-:W-:-:S03]  /*153c0*/  IADD3 R0, R216, R0, -R79 ;  /* 0x00000000d8007210 */ /* 0x000fc60007ffe84f */
[----:B------:R-:W-:Y:S01]  /*153d0*/  IMAD R185, R186, 0x2, R2 ;  /* 0x00000002bab97824 */ /* 0x000fe200078e0202 */
[----:B------:R-:W-:Y:S01]  /*153e0*/  HMMA.16816.F32.BF16 R92, R16, R38, R92 ;  /* 0x00000026105c723c */ /* 0x000fe2000004185c */
[----:B------:R-:W-:Y:S01]  /*153f0*/  LDSM.16.M88.4 R36, [R177] ;  /* 0x00000000b124783b */ /* 0x000fe20000000200 */
[----:B------:R-:W-:-:S04]  /*15400*/  IMAD.IADD R0, R78, 0x1, R0 ;  /* 0x000000014e007824 */ /* 0x000fc800078e0200 */
[C---:B------:R-:W-:Y:S06]  /*15410*/  HMMA.16816.F32.BF16 R224, R16.reuse, R12, R80 ;  /* 0x0000000c10e0723c */ /* 0x040fec0000041850 */
[C---:B------:R-:W-:Y:S01]  /*15420*/  HMMA.16816.F32.BF16 R228, R16.reuse, R14, R88 ;  /* 0x0000000e10e4723c */ /* 0x040fe20000041858 */
[----:B------:R-:W2:Y:S05]  /*15430*/  LDSM.16.M88.4 R12, [R2] ;  /* 0x00000000020c783b */ /* 0x000eaa0000000200 */
[C---:B------:R-:W-:Y:S06]  /*15440*/  HMMA.16816.F32.BF16 R108, R16.reuse, R48, R108 ;  /* 0x00000030106c723c */ /* 0x040fec000004186c */
[C---:B------:R-:W-:Y:S01]  /*15450*/  HMMA.16816.F32.BF16 R112, R16.reuse, R50, R112 ;  /* 0x000000321070723c */ /* 0x040fe20000041870 */
[----:B------:R-:W2:Y:S05]  /*15460*/  LDSM.16.M88.4 R48, [R177+0x800] ;  /* 0x00080000b130783b */ /* 0x000eaa0000000200 */
[C---:B----4-:R-:W-:Y:S06]  /*15470*/  HMMA.16816.F32.BF16 R196, R16.reuse, R44, R196 ;  /* 0x0000002c10c4723c */ /* 0x050fec00000418c4 */
[C---:B------:R-:W-:Y:S01]  /*15480*/  HMMA.16816.F32.BF16 R160, R16.reuse, R46, R160 ;  /* 0x0000002e10a0723c */ /* 0x040fe200000418a0 */
[----:B------:R-:W4:Y:S05]  /*15490*/  LDSM.16.M88.4 R44, [R177+0x1000] ;  /* 0x00100000b12c783b */ /* 0x000f2a0000000200 */
[C---:B------:R-:W-:Y:S06]  /*154a0*/  HMMA.16816.F32.BF16 R232, R16.reuse, R8, R72 ;  /* 0x0000000810e8723c */ /* 0x040fec0000041848 */
[C---:B------:R-:W-:Y:S01]  /*154b0*/  HMMA.16816.F32.BF16 R236, R16.reuse, R10, R64 ;  /* 0x0000000a10ec723c */ /* 0x040fe20000041840 */
[----:B------:R-:W-:Y:S05]  /*154c0*/  LDSM.16.M88.4 R8, [R185] ;  /* 0x00000000b908783b */ /* 0x000fea0000000200 */
[C---:B------:R-:W-:Y:S06]  /*154d0*/  HMMA.16816.F32.BF16 R140, R16.reuse, R52, R140 ;  /* 0x00000034108c723c */ /* 0x040fec000004188c */
[C---:B------:R-:W-:Y:S01]  /*154e0*/  HMMA.16816.F32.BF16 R164, R16.reuse, R54, R164 ;  /* 0x0000003610a4723c */ /* 0x040fe200000418a4 */
[----:B------:R-:W4:Y:S05]  /*154f0*/  LDSM.16.M88.4 R52, [R182] ;  /* 0x00000000b634783b */ /* 0x000f2a0000000200 */
[C---:B------:R-:W-:Y:S06]  /*15500*/  HMMA.16816.F32.BF16 R192, R16.reuse, R40, R192 ;  /* 0x0000002810c0723c */ /* 0x040fec00000418c0 */
[C---:B------:R-:W-:Y:S01]  /*15510*/  HMMA.16816.F32.BF16 R172, R16.reuse, R42, R172 ;  /* 0x0000002a10ac723c */ /* 0x040fe200000418ac */
[----:B------:R-:W4:Y:S05]  /*15520*/  LDSM.16.M88.4 R40, [R177+0x2000] ;  /* 0x00200000b128783b */ /* 0x000f2a0000000200 */
[C---:B------:R-:W-:Y:S06]  /*15530*/  HMMA.16816.F32.BF16 R208, R16.reuse, R32, R208 ;  /* 0x0000002010d0723c */ /* 0x040fec00000418d0 */
[C---:B------:R-:W-:Y:S01]  /*15540*/  HMMA.16816.F32.BF16 R204, R16.reuse, R34, R204 ;  /* 0x0000002210cc723c */ /* 0x040fe200000418cc */
[----:B------:R-:W-:Y:S05]  /*15550*/  LDSM.16.M88.4 R32, [R177+0x1800] ;  /* 0x00180000b120783b */ /* 0x000fea0000000200 */
[C---:B-1----:R-:W-:Y:S06]  /*15560*/  HMMA.16816.F32.BF16 R200, R16.reuse, R28, R200 ;  /* 0x0000001c10c8723c */ /* 0x042fec00000418c8 */
[C---:B------:R-:W-:Y:S06]  /*15570*/  HMMA.16816.F32.BF16 R168, R16.reuse, R30, R168 ;  /* 0x0000001e10a8723c */ /* 0x040fec00000418a8 */
[C---:B------:R-:W-:Y:S06]  /*15580*/  HMMA.16816.F32.BF16 R156, R16.reuse, R20, R156 ;  /* 0x00000014109c723c */ /* 0x040fec000004189c */
[----:B------:R-:W-:Y:S01]  /*15590*/  HMMA.16816.F32.BF16 R152, R16, R22, R152 ;  /* 0x000000161098723c */ /* 0x000fe20000041898 */
[----:B------:R-:W-:-:S05]  /*155a0*/  VIADD R20, R3, 0x8 ;  /* 0x0000000803147836 */ /* 0x000fca0000000000 */
[C---:B---3--:R-:W-:Y:S06]  /*155b0*/  HMMA.16816.F32.BF16 R148, R16.reuse, R4, R148 ;  /* 0x000000041094723c */ /* 0x048fec0000041894 */
[----:B------:R-:W-:Y:S06]  /*155c0*/  HMMA.16816.F32.BF16 R128, R16, R6, R128 ;  /* 0x000000061080723c */ /* 0x000fec0000041880 */
[C---:B--2---:R-:W-:Y:S06]  /*155d0*/  HMMA.16816.F32.BF16 R4, R12.reuse, R36, R96 ;  /* 0x000000240c04723c */ /* 0x044fec0000041860 */
[C---:B------:R-:W-:Y:S01]  /*155e0*/  HMMA.16816.F32.BF16 R16, R12.reuse, R38, R104 ;  /* 0x000000260c10723c */ /* 0x040fe20000041868 */
[----:B------:R-:W1:Y:S05]  /*155f0*/  LDSM.16.M88.4 R36, [R182+0x800] ;  /* 0x00080000b624783b */ /* 0x000e6a0000000200 */
[C---:B------:R-:W-:Y:S06]  /*15600*/  HMMA.16816.F32.BF16 R28, R12.reuse, R48, R108 ;  /* 0x000000300c1c723c */ /* 0x040fec000004186c */
[C---:B----4-:R-:W-:Y:S06]  /*15610*/  HMMA.16816.F32.BF16 R68, R12.reuse, R44, R120 ;  /* 0x0000002c0c44723c */ /* 0x050fec0000041878 */
[C---:B------:R-:W-:Y:S01]  /*15620*/  HMMA.16816.F32.BF16 R80, R12.reuse, R46, R124 ;  /* 0x0000002e0c50723c */ /* 0x040fe2000004187c */
[----:B------:R-:W2:Y:S05]  /*15630*/  LDSM.16.M88.4 R44, [R182+0x1000] ;  /* 0x00100000b62c783b */ /* 0x000eaa0000000200 */
[----:B------:R-:W-:Y:S01]  /*15640*/  HMMA.16816.F32.BF16 R56, R12, R50, R112 ;  /* 0x000000320c38723c */ /* 0x000fe20000041870 */
[----:B------:R-:W-:Y:S05]  /*15650*/  LDSM.16.M88.4 R48, [R182+0x1800] ;  /* 0x00180000b630783b */ /* 0x000fea0000000200 */
[C---:B------:R-:W-:Y:S06]  /*15660*/  HMMA.16816.F32.BF16 R88, R8.reuse, R52, R4 ;  /* 0x000000340858723c */ /* 0x040fec0000041804 */
[----:B------:R-:W-:Y:S01]  /*15670*/  HMMA.16816.F32.BF16 R16, R8, R54, R16 ;  /* 0x000000360810723c */ /* 0x000fe20000041810 */
[C---:B------:R-:W-:Y:S01]  /*15680*/  VIMNMX R7, R0.reuse, R216, PT ;  /* 0x000000d800077248 */ /* 0x040fe20003fe0100 */
[C---:B------:R-:W-:Y:S01]  /*15690*/  VIADD R4, R3.reuse, 0x1 ;  /* 0x0000000103047836 */ /* 0x040fe20000000000 */
[----:B------:R-:W-:Y:S01]  /*156a0*/  VIADDMNMX R5, R0, 0x8, R216, PT ;  /* 0x0000000800057846 */ /* 0x000fe200038001d8 */
[----:B------:R-:W-:Y:S01]  /*156b0*/  VIADD R6, R3, 0x9 ;  /* 0x0000000903067836 */ /* 0x000fe20000000000 */
[C---:B------:R-:W-:Y:S01]  /*156c0*/  ISETP.GE.AND P2, PT, R20.reuse, R7, PT ;  /* 0x000000071400720c */ /* 0x040fe20003f46270 */
[----:B------:R-:W-:Y:S01]  /*156d0*/  HMMA.16816.F32.BF16 R72, R12, R42, R92 ;  /* 0x0000002a0c48723c */ /* 0x000fe2000004185c */
[----:B------:R-:W-:Y:S01]  /*156e0*/  ISETP.GE.AND P4, PT, R20, R5, PT ;  /* 0x000000051400720c */ /* 0x000fe20003f86270 */
[----:B------:R-:W3:Y:S01]  /*156f0*/  LDSM.16.M88.4 R52, [R177+0x2800] ;  /* 0x00280000b134783b */ /* 0x000ee20000000200 */
[----:B------:R-:W-:-:S02]  /*15700*/  ISETP.GE.AND P0, PT, R4, R7, PT ;  /* 0x000000070400720c */ /* 0x000fc40003f06270 */
[----:B------:R-:W-:Y:S01]  /*15710*/  ISETP.GE.AND P5, PT, R4, R5, PT ;  /* 0x000000050400720c */ /* 0x000fe20003fa6270 */
[C---:B-1----:R-:W-:Y:S01]  /*15720*/  HMMA.16816.F32.BF16 R20, R8.reuse, R36, R28 ;  /* 0x000000240814723c */ /* 0x042fe2000004181c */
[C---:B------:R-:W-:Y:S01]  /*15730*/  ISETP.GE.AND P1, PT, R6.reuse, R7, PT ;  /* 0x000000070600720c */ /* 0x040fe20003f26270 */
[C---:B------:R-:W-:Y:S01]  /*15740*/  VIADD R4, R3.reuse, 0x10 ;  /* 0x0000001003047836 */ /* 0x040fe20000000000 */
[-C--:B------:R-:W-:Y:S01]  /*15750*/  ISETP.GE.AND P6, PT, R6, R5.reuse, PT ;  /* 0x000000050600720c */ /* 0x080fe20003fc6270 */
[C---:B------:R-:W-:Y:S01]  /*15760*/  VIADD R6, R3.reuse, 0x11 ;  /* 0x0000001103067836 */ /* 0x040fe20000000000 */
[----:B------:R-:W-:Y:S01]  /*15770*/  ISETP.GE.AND P3, PT, R3, R5, PT ;  /* 0x000000050300720c */ /* 0x000fe20003f66270 */
[----:B------:R-:W-:Y:S01]  /*15780*/  HMMA.16816.F32.BF16 R28, R8, R38, R56 ;  /* 0x00000026081c723c */ /* 0x000fe20000041838 */
[----:B------:R-:W-:Y:S01]  /*15790*/  LOP3.LUT R0, R27, R77, RZ, 0xfc, !PT ;  /* 0x0000004d1b007212 */ /* 0x000fe200078efcff */
[----:B------:R-:W1:Y:S01]  /*157a0*/  LDSM.16.M88.4 R56, [R177+0x3800] ;  /* 0x00380000b138783b */ /* 0x000e620000000200 */
[----:B------:R-:W-:-:S02]  /*157b0*/  FSEL R79, R90, -INF , !P3 ;  /* 0xff8000005a4f7808 */ /* 0x000fc40005800000 */
[----:B------:R-:W-:Y:S01]  /*157c0*/  FSEL R97, R89, -INF , !P0 ;  /* 0xff80000059617808 */ /* 0x000fe20004000000 */
[C---:B------:R-:W-:Y:S01]  /*157d0*/  HMMA.16816.F32.BF16 R36, R12.reuse, R40, R100 ;  /* 0x000000280c24723c */ /* 0x040fe20000041864 */
[----:B------:R-:W-:Y:S01]  /*157e0*/  LDSM.16.M88.4 R40, [R182+0x2000] ;  /* 0x00200000b628783b */ /* 0x000fe20000000200 */
[----:B------:R-:W-:Y:S02]  /*157f0*/  FSEL R77, R91, -INF , !P5 ;  /* 0xff8000005b4d7808 */ /* 0x000fe40006800000 */
[----:B------:R-:W-:Y:S02]  /*15800*/  FSEL R99, R16, -INF , !P2 ;  /* 0xff80000010637808 */ /* 0x000fe40005000000 */
[----:B------:R-:W-:Y:S01]  /*15810*/  HMMA.16816.F32.BF16 R60, R12, R32, R144 ;  /* 0x000000200c3c723c */ /* 0x000fe20000041890 */
[----:B------:R-:W-:Y:S02]  /*15820*/  FSEL R96, R18, -INF , !P4 ;  /* 0xff80000012607808 */ /* 0x000fe40006000000 */
[----:B------:R-:W-:-:S02]  /*15830*/  FSEL R98, R17, -INF , !P1 ;  /* 0xff80000011627808 */ /* 0x000fc40004800000 */
[----:B------:R-:W-:Y:S01]  /*15840*/  FSEL R78, R19, -INF , !P6 ;  /* 0xff800000134e7808 */ /* 0x000fe20007000000 */
[----:B------:R-:W-:Y:S01]  /*15850*/  HMMA.16816.F32.BF16 R64, R12, R34, R136 ;  /* 0x000000220c40723c */ /* 0x000fe20000041888 */
[C---:B------:R-:W-:Y:S01]  /*15860*/  ISETP.GE.AND P3, PT, R4.reuse, R7, PT ;  /* 0x000000070400720c */ /* 0x040fe20003f66270 */
[----:B------:R-:W4:Y:S01]  /*15870*/  LDSM.16.M88.4 R32, [R177+0x3000] ;  /* 0x00300000b120783b */ /* 0x000f220000000200 */
[----:B------:R-:W-:Y:S01]  /*15880*/  ISETP.GE.AND P0, PT, R4, R5, PT ;  /* 0x000000050400720c */ /* 0x000fe20003f06270 */
[C---:B------:R-:W-:Y:S01]  /*15890*/  VIADD R4, R3.reuse, 0x18 ;  /* 0x0000001803047836 */ /* 0x040fe20000000000 */
[C---:B------:R-:W-:Y:S01]  /*158a0*/  ISETP.GE.AND P5, PT, R6.reuse, R7, PT ;  /* 0x000000070600720c */ /* 0x040fe20003fa6270 */
[----:B--2---:R-:W-:Y:S01]  /*158b0*/  HMMA.16816.F32.BF16 R16, R8, R44, R68 ;  /* 0x0000002c0810723c */ /* 0x004fe20000041844 */
[----:B------:R-:W-:Y:S01]  /*158c0*/  ISETP.GE.AND P2, PT, R6, R5, PT ;  /* 0x000000050600720c */ /* 0x000fe20003f46270 */
[----:B------:R-:W-:Y:S01]  /*158d0*/  VIADD R6, R3, 0x20 ;  /* 0x0000002003067836 */ /* 0x000fe20000000000 */
[----:B------:R-:W-:-:S02]  /*158e0*/  FSEL R101, R20, -INF , !P3 ;  /* 0xff80000014657808 */ /* 0x000fc40005800000 */
[----:B------:R-:W-:Y:S01]  /*158f0*/  FSEL R91, R22, -INF , !P0 ;  /* 0xff800000165b7808 */ /* 0x000fe20004000000 */
[----:B---3--:R-:W-:Y:S01]  /*15900*/  HMMA.16816.F32.BF16 R68, R12, R52, R84 ;  /* 0x000000340c44723c */ /* 0x008fe20000041854 */
[----:B------:R-:W-:Y:S02]  /*15910*/  FSEL R100, R21, -INF , !P5 ;  /* 0xff80000015647808 */ /* 0x000fe40006800000 */
[----:B------:R-:W-:Y:S02]  /*15920*/  FSEL R90, R23, -INF , !P2 ;  /* 0xff800000175a7808 */ /* 0x000fe40005000000 */
[C---:B------:R-:W-:Y:S01]  /*15930*/  ISETP.GE.AND P4, PT, R4.reuse, R7, PT ;  /* 0x000000070400720c */ /* 0x040fe20003f86270 */
[----:B------:R-:W-:Y:S01]  /*15940*/  HMMA.16816.F32.BF16 R20, R8, R46, R80 ;  /* 0x0000002e0814723c */ /* 0x000fe20000041850 */
[----:B------:R-:W-:Y:S01]  /*15950*/  ISETP.GE.AND P1, PT, R4, R5, PT ;  /* 0x000000050400720c */ /* 0x000fe20003f26270 */
[----:B------:R-:W-:Y:S01]  /*15960*/  VIADD R4, R3, 0x19 ;  /* 0x0000001903047836 */ /* 0x000fe20000000000 */
[----:B------:R-:W-:-:S02]  /*15970*/  ISETP.GE.AND P0, PT, R6, R7, PT ;  /* 0x000000070600720c */ /* 0x000fc40003f06270 */
[----:B------:R-:W-:Y:S01]  /*15980*/  ISETP.GE.AND P5, PT, R6, R5, PT ;  /* 0x000000050600720c */ /* 0x000fe20003fa6270 */
[C---:B------:R-:W-:Y:S01]  /*15990*/  VIADD R6, R3.reuse, 0x21 ;  /* 0x0000002103067836 */ /* 0x040fe20000000000 */
[C---:B------:R-:W-:Y:S01]  /*159a0*/  ISETP.GE.AND P6, PT, R4.reuse, R7, PT ;  /* 0x000000070400720c */ /* 0x040fe20003fc6270 */
[C---:B-1----:R-:W-:Y:S01]  /*159b0*/  HMMA.16816.F32.BF16 R44, R12.reuse, R56, R232 ;  /* 0x000000380c2c723c */ /* 0x042fe200000418e8 */
[----:B------:R-:W-:Y:S01]  /*159c0*/  ISETP.GE.AND P3, PT, R4, R5, PT ;  /* 0x000000050400720c */ /* 0x000fe20003f66270 */
[----:B------:R-:W-:Y:S01]  /*159d0*/  VIADD R4, R3, 0x28 ;  /* 0x0000002803047836 */ /* 0x000fe20000000000 */
[----:B------:R-:W-:Y:S02]  /*159e0*/  FSEL R94, R28, -INF , !P4 ;  /* 0xff8000001c5e7808 */ /* 0x000fe40006000000 */
[----:B------:R-:W-:Y:S01]  /*159f0*/  FSEL R89, R30, -INF , !P1 ;  /* 0xff8000001e597808 */ /* 0x000fe20004800000 */
[----:B------:R-:W-:Y:S01]  /*15a00*/  HMMA.16816.F32.BF16 R80, R12, R58, R236 ;  /* 0x0000003a0c50723c */ /* 0x000fe200000418ec */
[----:B------:R-:W-:Y:S01]  /*15a10*/  FSEL R93, R29, -INF , !P6 ;  /* 0xff8000001d5d7808 */ /* 0x000fe20007000000 */
[----:B------:R-:W-:Y:S01]  /*15a20*/  LDSM.16.M88.4 R56, [R182+0x3800] ;  /* 0x00380000b638783b */ /* 0x000fe20000000200 */
[----:B------:R-:W-:-:S02]  /*15a30*/  FSEL R92, R31, -INF , !P3 ;  /* 0xff8000001f5c7808 */ /* 0x000fc40005800000 */
[C---:B------:R-:W-:Y:S01]  /*15a40*/  ISETP.GE.AND P2, PT, R6.reuse, R7, PT ;  /* 0x000000070600720c */ /* 0x040fe20003f46270 */
[----:B------:R-:W-:Y:S01]  /*15a50*/  HMMA.16816.F32.BF16 R28, R8, R48, R60 ;  /* 0x00000030081c723c */ /* 0x000fe2000004183c */
[----:B------:R-:W-:Y:S01]  /*15a60*/  ISETP.GE.AND P4, PT, R6, R5, PT ;  /* 0x000000050600720c */ /* 0x000fe20003f86270 */
[C---:B------:R-:W-:Y:S01]  /*15a70*/  VIADD R6, R3.reuse, 0x29 ;  /* 0x0000002903067836 */ /* 0x040fe20000000000 */
[----:B------:R-:W-:Y:S01]  /*15a80*/  FSEL R109, R16, -INF , !P0 ;  /* 0xff800000106d7808 */ /* 0x000fe20004000000 */
[----:B------:R-:W-:Y:S01]  /*15a90*/  LDSM.16.M88.4 R60, [R182+0x2800] ;  /* 0x00280000b63c783b */ /* 0x000fe20000000200 */
[C---:B------:R-:W-:Y:S01]  /*15aa0*/  ISETP.GE.AND P1, PT, R4.reuse, R7, PT ;  /* 0x000000070400720c */ /* 0x040fe20003f26270 */
[----:B------:R-:W-:Y:S01]  /*15ab0*/  HMMA.16816.F32.BF16 R84, R12, R54, R212 ;  /* 0x000000360c54723c */ /* 0x000fe200000418d4 */
[----:B------:R-:W-:Y:S01]  /*15ac0*/  ISETP.GE.AND P6, PT, R4, R5, PT ;  /* 0x000000050400720c */ /* 0x000fe20003fc6270 */
[----:B------:R-:W-:Y:S01]  /*15ad0*/  VIADD R4, R3, 0x30 ;  /* 0x0000003003047836 */ /* 0x000fe20000000000 */
[----:B------:R-:W-:-:S02]  /*15ae0*/  ISETP.GE.AND P3, PT, R6, R7, PT ;  /* 0x000000070600720c */ /* 0x000fc40003f66270 */
[----:B------:R-:W-:Y:S01]  /*15af0*/  ISETP.GE.AND P0, PT, R6, R5, PT ;  /* 0x000000050600720c */ /* 0x000fe20003f06270 */
[----:B------:R-:W-:Y:S01]  /*15b00*/  VIADD R6, R3, 0x38 ;  /* 0x0000003803067836 */ /* 0x000fe20000000000 */
[----:B------:R-:W-:Y:S01]  /*15b10*/  FSEL R108, R20, -INF , !P1 ;  /* 0xff800000146c7808 */ /* 0x000fe20004800000 */
[----:B----4-:R-:W-:Y:S01]  /*15b20*/  HMMA.16816.F32.BF16 R52, R12, R34, R228 ;  /* 0x000000220c34723c */ /* 0x010fe200000418e4 */
[----:B------:R-:W-:Y:S02]  /*15b30*/  FSEL R95, R22, -INF , !P6 ;  /* 0xff800000165f7808 */ /* 0x000fe40007000000 */
[----:B------:R-:W-:Y:S02]  /*15b40*/  FSEL R105, R21, -INF , !P3 ;  /* 0xff80000015697808 */ /* 0x000fe40005800000 */
[----:B------:R-:W-:Y:S02]  /*15b50*/  FSEL R103, R23, -INF , !P0 ;  /* 0xff80000017677808 */ /* 0x000fe40004000000 */
[----:B------:R-:W-:Y:S01]  /*15b60*/  HMMA.16816.F32.BF16 R20, R8, R40, R36 ;  /* 0x000000280814723c */ /* 0x000fe20000041824 */
[----:B------:R-:W1:Y:S01]  /*15b70*/  LDSM.16.M88.4 R36, [R182+0x3000] ;  /* 0x00300000b624783b */ /* 0x000e620000000200 */
[----:B------:R-:W-:-:S02]  /*15b80*/  FSEL R104, R18, -INF , !P5 ;  /* 0xff80000012687808 */ /* 0x000fc40006800000 */
[----:B------:R-:W-:Y:S02]  /*15b90*/  FSEL R107, R17, -INF , !P2 ;  /* 0xff800000116b7808 */ /* 0x000fe40005000000 */
[C---:B------:R-:W-:Y:S02]  /*15ba0*/  ISETP.GE.AND P5, PT, R4.reuse, R7, PT ;  /* 0x000000070400720c */ /* 0x040fe40003fa6270 */
[----:B------:R-:W-:Y:S01]  /*15bb0*/  ISETP.GE.AND P2, PT, R4, R5, PT ;  /* 0x000000050400720c */ /* 0x000fe20003f46270 */
[----:B------:R-:W-:Y:S01]  /*15bc0*/  VIADD R4, R3, 0x31 ;  /* 0x0000003103047836 */ /* 0x000fe20000000000 */
[----:B------:R-:W-:Y:S02]  /*15bd0*/  FSEL R102, R19, -INF , !P4 ;  /* 0xff80000013667808 */ /* 0x000fe40006000000 */
[----:B------:R-:W-:Y:S01]  /*15be0*/  FSEL R118, R28, -INF , !P5 ;  /* 0xff8000001c767808 */ /* 0x000fe20006800000 */
[----:B------:R-:W-:Y:S01]  /*15bf0*/  HMMA.16816.F32.BF16 R16, R8, R50, R64 ;  /* 0x000000320810723c */ /* 0x000fe20000041840 */
[C---:B------:R-:W-:Y:S01]  /*15c00*/  ISETP.GE.AND P4, PT, R4.reuse, R7, PT ;  /* 0x000000070400720c */ /* 0x040fe20003f86270 */
[----:B------:R-:W2:Y:S01]  /*15c10*/  LDSM.16.M88.4 R48, [R177+0x4000] ;  /* 0x00400000b130783b */ /* 0x000ea20000000200 */
[----:B------:R-:W-:Y:S01]  /*15c20*/  ISETP.GE.AND P1, PT, R4, R5, PT ;  /* 0x000000050400720c */ /* 0x000fe20003f26270 */
[----:B------:R-:W-:Y:S01]  /*15c30*/  VIADD R4, R3, 0x40 ;  /* 0x0000004003047836 */ /* 0x000fe20000000000 */
[----:B------:R-:W-:Y:S01]  /*15c40*/  FSEL R112, R30, -INF , !P2 ;  /* 0xff8000001e707808 */ /* 0x000fe20005000000 */
[----:B------:R-:W-:Y:S01]  /*15c50*/  HMMA.16816.F32.BF16 R64, R12, R32, R224 ;  /* 0x000000200c40723c */ /* 0x000fe200000418e0 */
[----:B------:R-:W-:-:S02]  /*15c60*/  FSEL R115, R29, -INF , !P4 ;  /* 0xff8000001d737808 */ /* 0x000fc40006000000 */
[----:B------:R-:W-:Y:S02]  /*15c70*/  FSEL R110, R31, -INF , !P1 ;  /* 0xff8000001f6e7808 */ /* 0x000fe40004800000 */
[C---:B------:R-:W-:Y:S01]  /*15c80*/  ISETP.GE.AND P6, PT, R6.reuse, R7, PT ;  /* 0x000000070600720c */ /* 0x040fe20003fc6270 */
[----:B------:R-:W-:Y:S01]  /*15c90*/  HMMA.16816.F32.BF16 R28, R8, R42, R72 ;  /* 0x0000002a081c723c */ /* 0x000fe20000041848 */
[----:B------:R-:W3:Y:S01]  /*15ca0*/  LDSM.16.M88.4 R40, [R177+0x4800] ;  /* 0x00480000b128783b */ /* 0x000ee20000000200 */
[----:B------:R-:W-:Y:S01]  /*15cb0*/  ISETP.GE.AND P3, PT, R6, R5, PT ;  /* 0x000000050600720c */ /* 0x000fe20003f66270 */
[C---:B------:R-:W-:Y:S01]  /*15cc0*/  VIADD R6, R3.reuse, 0x39 ;  /* 0x0000003903067836 */ /* 0x040fe20000000000 */
[C---:B------:R-:W-:Y:S02]  /*15cd0*/  ISETP.GE.AND P2, PT, R4.reuse, R7, PT ;  /* 0x000000070400720c */ /* 0x040fe40003f46270 */
        /* <DEDUP_REMOVED lines=8> */
[----:B------:R-:W-:Y:S01]  /*15d60*/  FSEL R111, R19, -INF , !P5 ;  /* 0xff800000136f7808 */ /* 0x000fe20006800000 */
[----:B-1----:R-:W-:Y:S01]  /*15d70*/  HMMA.16816.F32.BF16 R32, R8, R36, R64 ;  /* 0x000000240820723c */ /* 0x002fe20000041840 */
[----:B------:R-:W-:Y:S01]  /*15d80*/  LDSM.16.M88.4 R64, [R182+0x4000] ;  /* 0x00400000b640783b */ /* 0x000fe20000000200 */
[----:B------:R-:W-:-:S02]  /*15d90*/  ISETP.GE.AND P3, PT, R4, R7, PT ;  /* 0x000000070400720c */ /* 0x000fc40003f66270 */
[----:B------:R-:W-:Y:S01]  /*15da0*/  ISETP.GE.AND P0, PT, R4, R5, PT ;  /* 0x000000050400720c */ /* 0x000fe20003f06270 */
[C---:B------:R-:W-:Y:S01]  /*15db0*/  VIADD R4, R3.reuse, 0x49 ;  /* 0x0000004903047836 */ /* 0x040fe20000000000 */
[----:B------:R-:W-:Y:S01]  /*15dc0*/  HMMA.16816.F32.BF16 R16, R8, R60, R68 ;  /* 0x0000003c0810723c */ /* 0x000fe20000041844 */
[----:B------:R-:W1:Y:S01]  /*15dd0*/  LDSM.16.M88.4 R68, [R177+0x5000] ;  /* 0x00500000b144783b */ /* 0x000e620000000200 */
[C---:B------:R-:W-:Y:S02]  /*15de0*/  ISETP.GE.AND P1, PT, R6.reuse, R7, PT ;  /* 0x000000070600720c */ /* 0x040fe40003f26270 */
[----:B------:R-:W-:Y:S01]  /*15df0*/  ISETP.GE.AND P6, PT, R6, R5, PT ;  /* 0x000000050600720c */ /* 0x000fe20003fc6270 */
[----:B------:R-:W-:Y:S01]  /*15e00*/  VIADD R6, R3, 0x50 ;  /* 0x0000005003067836 */ /* 0x000fe20000000000 */
[----:B------:R-:W-:Y:S01]  /*15e10*/  FSEL R127, R20, -INF , !P2 ;  /* 0xff800000147f7808 */ /* 0x000fe20005000000 */
[----:B--2---:R-:W-:Y:S01]  /*15e20*/  HMMA.16816.F32.BF16 R72, R12, R48, R240 ;  /* 0x000000300c48723c */ /* 0x004fe200000418f0 */
[----:B------:R-:W-:-:S02]  /*15e30*/  ISETP.GE.AND P5, PT, R4, R7, PT ;  /* 0x000000070400720c */ /* 0x000fc40003fa6270 */
[----:B------:R-:W-:Y:S01]  /*15e40*/  ISETP.GE.AND P2, PT, R4, R5, PT ;  /* 0x000000050400720c */ /* 0x000fe20003f46270 */
[----:B------:R-:W-:Y:S01]  /*15e50*/  VIADD R4, R3, 0x58 ;  /* 0x0000005803047836 */ /* 0x000fe20000000000 */
[----:B------:R-:W-:Y:S02]  /*15e60*/  FSEL R122, R22, -INF , !P4 ;  /* 0xff800000167a7808 */ /* 0x000fe40006000000 */
[----:B------:R-:W-:Y:S02]  /*15e70*/  FSEL R125, R21, -INF , !P1 ;  /* 0xff800000157d7808 */ /* 0x000fe40004800000 */
[----:B------:R-:W-:Y:S02]  /*15e80*/  FSEL R120, R23, -INF , !P6 ;  /* 0xff80000017787808 */ /* 0x000fe40007000000 */
[----:B------:R-:W-:Y:S01]  /*15e90*/  FSEL R126, R28, -INF , !P3 ;  /* 0xff8000001c7e7808 */ /* 0x000fe20005800000 */
[----:B------:R-:W-:Y:S01]  /*15ea0*/  HMMA.16816.F32.BF16 R20, R8, R62, R84 ;  /* 0x0000003e0814723c */ /* 0x000fe20000041854 */
[----:B------:R-:W-:-:S02]  /*15eb0*/  FSEL R114, R30, -INF , !P0 ;  /* 0xff8000001e727808 */ /* 0x000fc40004000000 */
[----:B------:R-:W-:Y:S02]  /*15ec0*/  FSEL R123, R29, -INF , !P5 ;  /* 0xff8000001d7b7808 */ /* 0x000fe40006800000 */
[----:B------:R-:W-:Y:S01]  /*15ed0*/  FSEL R121, R31, -INF , !P2 ;  /* 0xff8000001f797808 */ /* 0x000fe20005000000 */
[----:B---3--:R-:W-:Y:S01]  /*15ee0*/  HMMA.16816.F32.BF16 R60, R12, R40, R140 ;  /* 0x000000280c3c723c */ /* 0x008fe2000004188c */
[C---:B------:R-:W-:Y:S02]  /*15ef0*/  ISETP.GE.AND P4, PT, R6.reuse, R7, PT ;  /* 0x000000070600720c */ /* 0x040fe40003f86270 */
[----:B------:R-:W-:Y:S01]  /*15f00*/  ISETP.GE.AND P1, PT, R6, R5, PT ;  /* 0x000000050600720c */ /* 0x000fe20003f26270 */
[----:B------:R-:W-:Y:S01]  /*15f10*/  VIADD R6, R3, 0x51 ;  /* 0x0000005103067836 */ /* 0x000fe20000000000 */
[----:B------:R-:W-:Y:S01]  /*15f20*/  FSEL R145, R16, -INF , !P4 ;  /* 0xff80000010917808 */ /* 0x000fe20006000000 */
[----:B------:R-:W-:Y:S01]  /*15f30*/  HMMA.16816.F32.BF16 R28, R8, R56, R44 ;  /* 0x00000038081c723c */ /* 0x000fe2000004182c */
[----:B------:R-:W-:-:S02]  /*15f40*/  FSEL R136, R18, -INF , !P1 ;  /* 0xff80000012887808 */ /* 0x000fc40004800000 */
[C---:B------:R-:W-:Y:S02]  /*15f50*/  ISETP.GE.AND P6, PT, R6.reuse, R7, PT ;  /* 0x000000070600720c */ /* 0x040fe40003fc6270 */
[----:B------:R-:W-:Y:S01]  /*15f60*/  ISETP.GE.AND P3, PT, R6, R5, PT ;  /* 0x000000050600720c */ /* 0x000fe20003f66270 */
[----:B------:R-:W-:Y:S01]  /*15f70*/  HMMA.16816.F32.BF16 R44, R12, R42, R164 ;  /* 0x0000002a0c2c723c */ /* 0x000fe200000418a4 */
[----:B------:R-:W-:Y:S01]  /*15f80*/  LDSM.16.M88.4 R40, [R182+0x4800] ;  /* 0x00480000b628783b */ /* 0x000fe20000000200 */
[----:B------:R-:W-:Y:S01]  /*15f90*/  FSEL R139, R17, -INF , !P6 ;  /* 0xff800000118b7808 */ /* 0x000fe20007000000 */
[----:B------:R-:W-:Y:S01]  /*15fa0*/  VIADD R6, R3, 0x59 ;  /* 0x0000005903067836 */ /* 0x000fe20000000000 */
[----:B------:R-:W-:Y:S02]  /*15fb0*/  FSEL R134, R19, -INF , !P3 ;  /* 0xff80000013867808 */ /* 0x000fe40005800000 */
[C---:B------:R-:W-:Y:S01]  /*15fc0*/  ISETP.GE.AND P0, PT, R4.reuse, R7, PT ;  /* 0x000000070400720c */ /* 0x040fe20003f06270 */
[----:B------:R-:W-:Y:S01]  /*15fd0*/  HMMA.16816.F32.BF16 R16, R8, R38, R52 ;  /* 0x000000260810723c */ /* 0x000fe20000041834 */
[----:B------:R-:W-:Y:S01]  /*15fe0*/  ISETP.GE.AND P5, PT, R4, R5, PT ;  /* 0x000000050400720c */ /* 0x000fe20003fa6270 */
[----:B------:R-:W-:Y:S01]  /*15ff0*/  VIADD R4, R3, 0x60 ;  /* 0x0000006003047836 */ /* 0x000fe20000000000 */
[----:B------:R-:W2:Y:S01]  /*16000*/  LDSM.16.M88.4 R52, [R177+0x5800] ;  /* 0x00580000b134783b */ /* 0x000ea20000000200 */
[----:B------:R-:W-:-:S02]  /*16010*/  ISETP.GE.AND P2, PT, R6, R7, PT ;  /* 0x000000070600720c */ /* 0x000fc40003f46270 */
[C---:B------:R-:W-:Y:S01]  /*16020*/  HMMA.16816.F32.BF16 R84, R12.reuse, R50, R244 ;  /* 0x000000320c54723c */ /* 0x040fe200000418f4 */
[C---:B------:R-:W-:Y:S01]  /*16030*/  ISETP.GE.AND P1, PT, R4.reuse, R7, PT ;  /* 0x000000070400720c */ /* 0x040fe20003f26270 */
[----:B------:R-:W3:Y:S01]  /*16040*/  LDSM.16.M88.4 R48, [R182+0x5000] ;  /* 0x00500000b630783b */ /* 0x000ee20000000200 */
[-C--:B------:R-:W-:Y:S01]  /*16050*/  ISETP.GE.AND P6, PT, R4, R5.reuse, PT ;  /* 0x000000050400720c */ /* 0x080fe20003fc6270 */
[C---:B------:R-:W-:Y:S01]  /*16060*/  VIADD R4, R3.reuse, 0x61 ;  /* 0x0000006103047836 */ /* 0x040fe20000000000 */
[----:B------:R-:W-:Y:S01]  /*16070*/  ISETP.GE.AND P4, PT, R6, R5, PT ;  /* 0x000000050600720c */ /* 0x000fe20003f86270 */
[C---:B------:R-:W-:Y:S01]  /*16080*/  VIADD R6, R3.reuse, 0x68 ;  /* 0x0000006803067836 */ /* 0x040fe20000000000 */
[----:B------:R-:W-:Y:S01]  /*16090*/  FSEL R144, R20, -INF , !P0 ;  /* 0xff80000014907808 */ /* 0x000fe20004000000 */
[----:B-1----:R-:W-:Y:S01]  /*160a0*/  HMMA.16816.F32.BF16 R36, R12, R68, R196 ;  /* 0x000000440c24723c */ /* 0x002fe200000418c4 */
[C---:B------:R-:W-:Y:S02]  /*160b0*/  ISETP.GE.AND P3, PT, R4.reuse, R7, PT ;  /* 0x000000070400720c */ /* 0x040fe40003f66270 */
[----:B------:R-:W-:Y:S01]  /*160c0*/  ISETP.GE.AND P0, PT, R4, R5, PT ;  /* 0x000000050400720c */ /* 0x000fe20003f06270 */
[----:B------:R-:W-:Y:S01]  /*160d0*/  VIADD R4, R3, 0x70 ;  /* 0x0000007003047836 */ /* 0x000fe20000000000 */
        /* <DEDUP_REMOVED lines=8> */
[----:B------:R-:W-:-:S02]  /*16160*/  FSEL R142, R34, -INF , !P6 ;  /* 0xff800000228e7808 */ /* 0x000fc40007000000 */
[----:B------:R-:W-:Y:S02]  /*16170*/  FSEL R146, R33, -INF , !P3 ;  /* 0xff80000021927808 */ /* 0x000fe40005800000 */
[----:B------:R-:W-:Y:S01]  /*16180*/  FSEL R140, R35, -INF , !P0 ;  /* 0xff800000238c7808 */ /* 0x000fe20004000000 */
[----:B------:R-:W-:Y:S01]  /*16190*/  HMMA.16816.F32.BF16 R72, R12, R70, R160 ;  /* 0x000000460c48723c */ /* 0x000fe200000418a0 */
[----:B------:R-:W1:Y:S01]  /*161a0*/  LDSM.16.M88.4 R68, [R177+0x6000] ;  /* 0x00600000b144783b */ /* 0x000e620000000200 */
[C---:B------:R-:W-:Y:S02]  /*161b0*/  ISETP.GE.AND P4, PT, R6.reuse, R7, PT ;  /* 0x000000070600720c */ /* 0x040fe40003f86270 */
[----:B------:R-:W-:Y:S01]  /*161c0*/  ISETP.GE.AND P1, PT, R6, R5, PT ;  /* 0x000000050600720c */ /* 0x000fe20003f26270 */
[----:B------:R-:W-:Y:S01]  /*161d0*/  VIADD R6, R3, 0x71 ;  /* 0x0000007103067836 */ /* 0x000fe20000000000 */
[----:B------:R-:W-:Y:S01]  /*161e0*/  HMMA.16816.F32.BF16 R32, R8, R58, R80 ;  /* 0x0000003a0820723c */ /* 0x000fe20000041850 */
[----:B------:R-:W-:-:S02]  /*161f0*/  ISETP.GE.AND P6, PT, R4, R7, PT ;  /* 0x000000070400720c */ /* 0x000fc40003fc6270 */
[----:B------:R-:W-:Y:S01]  /*16200*/  ISETP.GE.AND P3, PT, R4, R5, PT ;  /* 0x000000050400720c */ /* 0x000fe20003f66270 */
[C---:B------:R-:W-:Y:S01]  /*16210*/  VIADD R4, R3.reuse, 0x78 ;  /* 0x0000007803047836 */ /* 0x040fe20000000000 */
[----:B------:R-:W-:Y:S01]  /*16220*/  FSEL R147, R16, -INF , !P5 ;  /* 0xff80000010937808 */ /* 0x000fe20006800000 */
[----:B--2---:R-:W-:Y:S01]  /*16230*/  HMMA.16816.F32.BF16 R80, R12, R52, R192 ;  /* 0x000000340c50723c */ /* 0x004fe200000418c0 */
[C---:B------:R-:W-:Y:S02]  /*16240*/  ISETP.GE.AND P0, PT, R6.reuse, R7, PT ;  /* 0x000000070600720c */ /* 0x040fe40003f06270 */
[----:B------:R-:W-:Y:S01]  /*16250*/  ISETP.GE.AND P5, PT, R6, R5, PT ;  /* 0x000000050600720c */ /* 0x000fe20003fa6270 */
[----:B------:R-:W-:Y:S01]  /*16260*/  VIADD R6, R3, 0x79 ;  /* 0x0000007903067836 */ /* 0x000fe20000000000 */
[----:B------:R-:W-:Y:S01]  /*16270*/  FSEL R138, R18, -INF , !P2 ;  /* 0xff800000128a7808 */ /* 0x000fe20005000000 */
[----:B------:R-:W-:Y:S01]  /*16280*/  HMMA.16816.F32.BF16 R44, R8, R42, R44 ;  /* 0x0000002a082c723c */ /* 0x000fe2000004182c */
[----:B------:R-:W-:-:S02]  /*16290*/  FSEL R143, R17, -INF , !P4 ;  /* 0xff800000118f7808 */ /* 0x000fc40006000000 */
[----:B------:R-:W-:Y:S02]  /*162a0*/  FSEL R141, R19, -INF , !P1 ;  /* 0xff800000138d7808 */ /* 0x000fe40004800000 */
[----:B------:R-:W-:Y:S01]  /*162b0*/  FSEL R166, R28, -INF , !P6 ;  /* 0xff8000001ca67808 */ /* 0x000fe20007000000 */
[----:B------:R-:W-:Y:S01]  /*162c0*/  HMMA.16816.F32.BF16 R16, R8, R66, R84 ;  /* 0x000000420810723c */ /* 0x000fe20000041854 */
[----:B------:R-:W-:Y:S01]  /*162d0*/  FSEL R164, R30, -INF , !P3 ;  /* 0xff8000001ea47808 */ /* 0x000fe20005800000 */
[----:B------:R-:W-:Y:S01]  /*162e0*/  LDSM.16.M88.4 R64, [R182+0x5800] ;  /* 0x00580000b640783b */ /* 0x000fe20000000200 */
[----:B------:R-:W-:Y:S02]  /*162f0*/  FSEL R165, R29, -INF , !P0 ;  /* 0xff8000001da57808 */ /* 0x000fe40004000000 */
[----:B------:R-:W-:Y:S01]  /*16300*/  FSEL R160, R31, -INF , !P5 ;  /* 0xff8000001fa07808 */ /* 0x000fe20006800000 */
[----:B------:R-:W-:Y:S01]  /*16310*/  HMMA.16816.F32.BF16 R56, R12, R54, R172 ;  /* 0x000000360c38723c */ /* 0x000fe200000418ac */
[----:B------:R-:W-:-:S02]  /*16320*/  ISETP.GE.AND P2, PT, R4, R7, PT ;  /* 0x000000070400720c */ /* 0x000fc40003f46270 */
[----:B------:R-:W-:Y:S01]  /*16330*/  ISETP.GE.AND P4, PT, R4, R5, PT ;  /* 0x000000050400720c */ /* 0x000fe20003f86270 */
[C---:B------:R-:W-:Y:S01]  /*16340*/  VIADD R4, R3.reuse, 0x80 ;  /* 0x0000008003047836 */ /* 0x040fe20000000000 */
[C---:B------:R-:W-:Y:S01]  /*16350*/  ISETP.GE.AND P1, PT, R6.reuse, R7, PT ;  /* 0x000000070600720c */ /* 0x040fe20003f26270 */
[C---:B------:R-:W-:Y:S01]  /*16360*/  HMMA.16816.F32.BF16 R28, R8.reuse, R40, R60 ;  /* 0x00000028081c723c */ /* 0x040fe2000004183c */
[----:B------:R-:W2:Y:S01]  /*16370*/  LDSM.16.M88.4 R60, [R177+0x6800] ;  /* 0x00680000b13c783b */ /* 0x000ea20000000200 */
[----:B------:R-:W-:Y:S01]  /*16380*/  ISETP.GE.AND P6, PT, R6, R5, PT ;  /* 0x000000050600720c */ /* 0x000fe20003fc6270 */
[C---:B------:R-:W-:Y:S01]  /*16390*/  VIADD R6, R3.reuse, 0x88 ;  /* 0x0000008803067836 */ /* 0x040fe20000000000 */
[C---:B------:R-:W-:Y:S02]  /*163a0*/  ISETP.GE.AND P3, PT, R4.reuse, R7, PT ;  /* 0x000000070400720c */ /* 0x040fe40003f66270 */
[----:B------:R-:W-:Y:S01]  /*163b0*/  ISETP.GE.AND P0, PT, R4, R5, PT ;  /* 0x000000050400720c */ /* 0x000fe20003f06270 */
[----:B------:R-:W-:Y:S01]  /*163c0*/  VIADD R4, R3, 0x81 ;  /* 0x0000008103047836 */ /* 0x000fe20000000000 */
[----:B------:R-:W-:Y:S01]  /*163d0*/  FSEL R161, R32, -INF , !P2 ;  /* 0xff80000020a17808 */ /* 0x000fe20005000000 */
[----:B---3--:R-:W-:Y:S01]  /*163e0*/  HMMA.16816.F32.BF16 R36, R8, R48, R36 ;  /* 0x000000300824723c */ /* 0x008fe20000041824 */
[----:B------:R-:W-:-:S02]  /*163f0*/  FSEL R84, R34, -INF , !P4 ;  /* 0xff80000022547808 */ /* 0x000fc40006000000 */
[----:B------:R-:W-:Y:S02]  /*16400*/  FSEL R86, R33, -INF , !P1 ;  /* 0xff80000021567808 */ /* 0x000fe40004800000 */
[----:B------:R-:W-:Y:S01]  /*16410*/  FSEL R85, R35, -INF , !P6 ;  /* 0xff80000023557808 */ /* 0x000fe20007000000 */
[----:B-1----:R-:W-:Y:S01]  /*16420*/  HMMA.16816.F32.BF16 R40, R12, R70, R204 ;  /* 0x000000460c28723c */ /* 0x002fe200000418cc */
[C---:B------:R-:W-:Y:S01]  /*16430*/  ISETP.GE.AND P5, PT, R4.reuse, R7, PT ;  /* 0x000000070400720c */ /* 0x040fe20003fa6270 */
[----:B------:R-:W1:Y:S01]  /*16440*/  LDSM.16.M88.4 R32, [R182+0x6000] ;  /* 0x00600000b620783b */ /* 0x000e620000000200 */
[----:B------:R-:W-:Y:S01]  /*16450*/  ISETP.GE.AND P2, PT, R4, R5, PT ;  /* 0x000000050400720c */ /* 0x000fe20003f46270 */
[----:B------:R-:W-:Y:S01]  /*16460*/  VIADD R4, R3, 0x90 ;  /* 0x0000009003047836 */ /* 0x000fe20000000000 */
[----:B------:R-:W-:Y:S02]  /*16470*/  FSEL R194, R20, -INF , !P3 ;  /* 0xff80000014c27808 */ /* 0x000fe40005800000 */
[----:B------:R-:W-:-:S02]  /*16480*/  FSEL R167, R22, -INF , !P0 ;  /* 0xff80000016a77808 */ /* 0x000fc40004000000 */
[----:B------:R-:W-:Y:S02]  /*16490*/  FSEL R192, R21, -INF , !P5 ;  /* 0xff80000015c07808 */ /* 0x000fe40006800000 */
[----:B------:R-:W-:Y:S02]  /*164a0*/  FSEL R162, R23, -INF , !P2 ;  /* 0xff80000017a27808 */ /* 0x000fe40005000000 */
[C---:B------:R-:W-:Y:S01]  /*164b0*/  ISETP.GE.AND P4, PT, R6.reuse, R7, PT ;  /* 0x000000070600720c */ /* 0x040fe20003f86270 */
[----:B------:R-:W-:Y:S01]  /*164c0*/  HMMA.16816.F32.BF16 R20, R8, R50, R72 ;  /* 0x000000320814723c */ /* 0x000fe20000041848 */
[----:B------:R-:W-:Y:S01]  /*164d0*/  ISETP.GE.AND P1, PT, R6, R5, PT ;  /* 0x000000050600720c */ /* 0x000fe20003f26270 */
[----:B------:R-:W-:Y:S01]  /*164e0*/  VIADD R6, R3, 0x89 ;  /* 0x0000008903067836 */ /* 0x000fe20000000000 */
[----:B------:R-:W3:Y:S01]  /*164f0*/  LDSM.16.M88.4 R48, [R177+0x7000] ;  /* 0x00700000b130783b */ /* 0x000ee20000000200 */
[----:B------:R-:W-:Y:S02]  /*16500*/  FSEL R193, R16, -INF , !P4 ;  /* 0xff80000010c17808 */ /* 0x000fe40006000000 */
[----:B------:R-:W-:Y:S01]  /*16510*/  FSEL R87, R18, -INF , !P1 ;  /* 0xff80000012577808 */ /* 0x000fe20004800000 */
[----:B------:R-:W4:Y:S01]  /*16520*/  LDSM.16.M88.4 R72, [R182+0x6800] ;  /* 0x00680000b648783b */ /* 0x000f220000000200 */
[----:B------:R-:W-:-:S02]  /*16530*/  ISETP.GE.AND P6, PT, R6, R7, PT ;  /* 0x000000070600720c */ /* 0x000fc40003fc6270 */
[----:B------:R-:W-:Y:S01]  /*16540*/  ISETP.GE.AND P3, PT, R6, R5, PT ;  /* 0x000000050600720c */ /* 0x000fe20003f66270 */
[----:B------:R-:W-:Y:S01]  /*16550*/  VIADD R6, R3, 0x91 ;  /* 0x0000009103067836 */ /* 0x000fe20000000000 */
[----:B------:R-:W-:Y:S01]  /*16560*/  FSEL R172, R17, -INF , !P6 ;  /* 0xff80000011ac7808 */ /* 0x000fe20007000000 */
[C---:B--2---:R-:W-:Y:S01]  /*16570*/  HMMA.16816.F32.BF16 R52, R12.reuse, R60, R200 ;  /* 0x0000003c0c34723c */ /* 0x044fe200000418c8 */
[----:B------:R-:W-:Y:S02]  /*16580*/  FSEL R163, R19, -INF , !P3 ;  /* 0xff80000013a37808 */ /* 0x000fe40005800000 */
[C---:B------:R-:W-:Y:S02]  /*16590*/  ISETP.GE.AND P0, PT, R4.reuse, R7, PT ;  /* 0x000000070400720c */ /* 0x040fe40003f06270 */
[----:B------:R-:W-:Y:S01]  /*165a0*/  ISETP.GE.AND P5, PT, R4, R5, PT ;  /* 0x000000050400720c */ /* 0x000fe20003fa6270 */
[----:B------:R-:W-:Y:S01]  /*165b0*/  HMMA.16816.F32.BF16 R16, R12, R68, R208 ;  /* 0x000000440c10723c */ /* 0x000fe200000418d0 */
[C---:B------:R-:W-:Y:S01]  /*165c0*/  ISETP.GE.AND P2, PT, R6.reuse, R7, PT ;  /* 0x000000070600720c */ /* 0x040fe20003f46270 */
[C---:B------:R-:W-:Y:S01]  /*165d0*/  VIADD R4, R3.reuse, 0x98 ;  /* 0x0000009803047836 */ /* 0x040fe20000000000 */
[----:B------:R-:W-:Y:S01]  /*165e0*/  ISETP.GE.AND P4, PT, R6, R5, PT ;  /* 0x000000050600720c */ /* 0x000fe20003f86270 */
[----:B------:R-:W-:Y:S01]  /*165f0*/  VIADD R6, R3, 0x99 ;  /* 0x0000009903067836 */ /* 0x000fe20000000000 */
[----:B------:R-:W-:Y:S01]  /*16600*/  FSEL R213, R28, -INF , !P0 ;  /* 0xff8000001cd57808 */ /* 0x000fe20004000000 */
[----:B------:R-:W2:Y:S01]  /*16610*/  LDSM.16.M88.4 R68, [R177+0x7800] ;  /* 0x00780000b144783b */ /* 0x000ea20000000200 */
[----:B------:R-:W-:-:S02]  /*16620*/  ISETP.GE.AND P1, PT, R4, R7, PT ;  /* 0x000000070400720c */ /* 0x000fc40003f26270 */
[----:B------:R-:W-:Y:S01]  /*16630*/  ISETP.GE.AND P6, PT, R4, R5, PT ;  /* 0x000000050400720c */ /* 0x000fe20003fc6270 */
[C---:B------:R-:W-:Y:S01]  /*16640*/  VIADD R4, R3.reuse, 0xa0 ;  /* 0x000000a003047836 */ /* 0x040fe20000000000 */
[C---:B------:R-:W-:Y:S02]  /*16650*/  ISETP.GE.AND P3, PT, R6.reuse, R7, PT ;  /* 0x000000070600720c */ /* 0x040fe40003f66270 */
[----:B------:R-:W-:Y:S01]  /*16660*/  ISETP.GE.AND P0, PT, R6, R5, PT ;  /* 0x000000050600720c */ /* 0x000fe20003f06270 */
[----:B------:R-:W-:Y:S01]  /*16670*/  VIADD R6, R3, 0xa8 ;  /* 0x000000a803067836 */ /* 0x000fe20000000000 */
[----:B------:R-:W-:Y:S02]  /*16680*/  FSEL R198, R30, -INF , !P5 ;  /* 0xff8000001ec67808 */ /* 0x000fe40006800000 */
[----:B------:R-:W-:Y:S02]  /*16690*/  FSEL R209, R29, -INF , !P2 ;  /* 0xff8000001dd17808 */ /* 0x000fe40005000000 */
[----:B------:R-:W-:-:S02]  /*166a0*/  FSEL R195, R31, -INF , !P4 ;  /* 0xff8000001fc37808 */ /* 0x000fc40006000000 */
[----:B------:R-:W-:Y:S01]  /*166b0*/  FSEL R208, R44, -INF , !P1 ;  /* 0xff8000002cd07808 */ /* 0x000fe20004800000 */
[C---:B------:R-:W-:Y:S01]  /*166c0*/  HMMA.16816.F32.BF16 R28, R8.reuse, R64, R80 ;  /* 0x00000040081c723c */ /* 0x040fe20000041850 */
[----:B------:R-:W-:Y:S02]  /*166d0*/  FSEL R173, R46, -INF , !P6 ;  /* 0xff8000002ead7808 */ /* 0x000fe40007000000 */
[----:B------:R-:W-:Y:S02]  /*166e0*/  FSEL R196, R45, -INF , !P3 ;  /* 0xff8000002dc47808 */ /* 0x000fe40005800000 */
[----:B------:R-:W-:Y:S01]  /*166f0*/  FSEL R175, R47, -INF , !P0 ;  /* 0xff8000002faf7808 */ /* 0x000fe20004000000 */
[C---:B-1----:R-:W-:Y:S01]  /*16700*/  HMMA.16816.F32.BF16 R16, R8.reuse, R32, R16 ;  /* 0x000000200810723c */ /* 0x042fe20000041810 */
[C---:B------:R-:W-:Y:S02]  /*16710*/  ISETP.GE.AND P5, PT, R4.reuse, R7, PT ;  /* 0x000000070400720c */ /* 0x040fe40003fa6270 */
[----:B------:R-:W-:Y:S01]  /*16720*/  ISETP.GE.AND P2, PT, R4, R5, PT ;  /* 0x000000050400720c */ /* 0x000fe20003f46270 */
[----:B------:R-:W-:Y:S01]  /*16730*/  VIADD R4, R3, 0xa1 ;  /* 0x000000a103047836 */ /* 0x000fe20000000000 */
[----:B------:R-:W-:Y:S01]  /*16740*/  FSEL R204, R36, -INF , !P5 ;  /* 0xff80000024cc7808 */ /* 0x000fe20006800000 */
[----:B------:R-:W-:Y:S01]  /*16750*/  HMMA.16816.F32.BF16 R44, R8, R66, R56 ;  /* 0x00000042082c723c */ /* 0x000fe20000041838 */
[----:B------:R-:W-:-:S02]  /*16760*/  ISETP.GE.AND P6, PT, R6, R7, PT ;  /* 0x000000070600720c */ /* 0x000fc40003fc6270 */
[C---:B------:R-:W-:Y:S02]  /*16770*/  ISETP.GE.AND P4, PT, R4.reuse, R7, PT ;  /* 0x000000070400720c */ /* 0x040fe40003f86270 */
[-C--:B------:R-:W-:Y:S01]  /*16780*/  ISETP.GE.AND P1, PT, R4, R5.reuse, PT ;  /* 0x000000050400720c */ /* 0x080fe20003f26270 */
[C---:B------:R-:W-:Y:S01]  /*16790*/  HMMA.16816.F32.BF16 R64, R12.reuse, R62, R168 ;  /* 0x0000003e0c40723c */ /* 0x040fe200000418a8 */
[----:B------:R-:W1:Y:S01]  /*167a0*/  LDSM.16.M88.4 R60, [R182+0x7000] ;  /* 0x00700000b63c783b */ /* 0x000e620000000200 */
[C---:B------:R-:W-:Y:S01]  /*167b0*/  VIADD R4, R3.reuse, 0xa9 ;  /* 0x000000a903047836 */ /* 0x040fe20000000000 */
[----:B------:R-:W-:Y:S01]  /*167c0*/  ISETP.GE.AND P3, PT, R6, R5, PT ;  /* 0x000000050600720c */ /* 0x000fe20003f66270 */
[----:B------:R-:W-:Y:S01]  /*167d0*/  VIADD R6, R3, 0xb0 ;  /* 0x000000b003067836 */ /* 0x000fe20000000000 */
[----:B------:R-:W-:Y:S01]  /*167e0*/  FSEL R197, R38, -INF , !P2 ;  /* 0xff80000026c57808 */ /* 0x000fe20005000000 */
[----:B---3--:R-:W-:Y:S01]  /*167f0*/  HMMA.16816.F32.BF16 R56, R12, R48, R156 ;  /* 0x000000300c38723c */ /* 0x008fe2000004189c */
[----:B------:R-:W-:-:S02]  /*16800*/  ISETP.GE.AND P0, PT, R4, R7, PT ;  /* 0x000000070400720c */ /* 0x000fc40003f06270 */
[----:B------:R-:W-:Y:S01]  /*16810*/  ISETP.GE.AND P5, PT, R4, R5, PT ;  /* 0x000000050400720c */ /* 0x000fe20003fa6270 */
[----:B------:R-:W-:Y:S01]  /*16820*/  VIADD R4, R3, 0xb1 ;  /* 0x000000b103047836 */ /* 0x000fe20000000000 */
[----:B------:R-:W-:Y:S02]  /*16830*/  FSEL R200, R37, -INF , !P4 ;  /* 0xff80000025c87808 */ /* 0x000fe40006000000 */
[----:B------:R-:W-:Y:S02]  /*16840*/  FSEL R174, R39, -INF , !P1 ;  /* 0xff80000027ae7808 */ /* 0x000fe40004800000 */
[----:B------:R-:W-:Y:S01]  /*16850*/  FSEL R199, R20, -INF , !P6 ;  /* 0xff80000014c77808 */ /* 0x000fe20007000000 */
[----:B------:R-:W-:Y:S01]  /*16860*/  HMMA.16816.F32.BF16 R36, R12, R50, R152 ;  /* 0x000000320c24723c */ /* 0x000fe20000041898 */
[C---:B------:R-:W-:Y:S01]  /*16870*/  ISETP.GE.AND P1, PT, R4.reuse, R7, PT ;  /* 0x000000070400720c */ /* 0x040fe20003f26270 */
[----:B------:R-:W3:Y:S01]  /*16880*/  LDSM.16.M88.4 R48, [R182+0x7800] ;  /* 0x00780000b630783b */ /* 0x000ee20000000200 */
[----:B------:R-:W-:Y:S01]  /*16890*/  ISETP.GE.AND P6, PT, R4, R5, PT ;  /* 0x000000050400720c */ /* 0x000fe20003fc6270 */
[----:B------:R-:W-:Y:S01]  /*168a0*/  VIADD R4, R3, 0xb8 ;  /* 0x000000b803047836 */ /* 0x000fe20000000000 */
[----:B------:R-:W-:Y:S01]  /*168b0*/  ISETP.GE.AND P2, PT, R6, R7, PT ;  /* 0x000000070600720c */ /* 0x000fe20003f46270 */
[----:B------:R-:W-:-:S04]  /*168c0*/  DEPBAR.LE SB0, 0x0 ;  /* 0x000080000000791a */ /* 0x000fc80000000000 */
[----:B------:R-:W-:Y:S01]  /*168d0*/  BAR.SYNC.DEFER_BLOCKING 0x0 ;  /* 0x0000000000007b1d */ /* 0x000fe20000010000 */
[----:B------:R-:W-:Y:S01]  /*168e0*/  ISETP.GE.AND P4, PT, R6, R5, PT ;  /* 0x000000050600720c */ /* 0x000fe20003f86270 */
[----:B------:R-:W-:Y:S01]  /*168f0*/  VIADD R6, R3, 0xb9 ;  /* 0x000000b903067836 */ /* 0x000fe20000000000 */
[----:B------:R-:W-:Y:S02]  /*16900*/  FSEL R168, R22, -INF , !P3 ;  /* 0xff80000016a87808 */ /* 0x000fe40005800000 */
[----:B------:R-:W-:Y:S02]  /*16910*/  FSEL R169, R21, -INF , !P0 ;  /* 0xff80000015a97808 */ /* 0x000fe40004000000 */
[----:B------:R-:W-:Y:S02]  /*16920*/  FSEL R170, R23, -INF , !P5 ;  /* 0xff80000017aa7808 */ /* 0x000fe40006800000 */
[----:B------:R-:W-:Y:S01]  /*16930*/  HMMA.16816.F32.BF16 R20, R8, R34, R40 ;  /* 0x000000220814723c */ /* 0x000fe20000041828 */
[----:B------:R-:W-:-:S02]  /*16940*/  ISETP.GE.AND P3, PT, R4, R7, PT ;  /* 0x000000070400720c */ /* 0x000fc40003f66270 */
[----:B------:R-:W-:Y:S01]  /*16950*/  ISETP.GE.AND P0, PT, R4, R5, PT ;  /* 0x000000050400720c */ /* 0x000fe20003f06270 */
[C---:B------:R-:W-:Y:S01]  /*16960*/  VIADD R4, R3.reuse, 0xc1 ;  /* 0x000000c103047836 */ /* 0x040fe20000000000 */
[----:B------:R-:W-:Y:S01]  /*16970*/  FSEL R171, R28, -INF , !P2 ;  /* 0xff8000001cab7808 */ /* 0x000fe20005000000 */
[C---:B----4-:R-:W-:Y:S01]  /*16980*/  HMMA.16816.F32.BF16 R32, R8.reuse, R72, R52 ;  /* 0x000000480820723c */ /* 0x050fe20000041834 */
[C---:B------:R-:W-:Y:S02]  /*16990*/  ISETP.GE.AND P5, PT, R6.reuse, R7, PT ;  /* 0x000000070600720c */ /* 0x040fe40003fa6270 */
[----:B------:R-:W-:Y:S01]  /*169a0*/  ISETP.GE.AND P2, PT, R6, R5, PT ;  /* 0x000000050600720c */ /* 0x000fe20003f46270 */
[----:B------:R-:W-:Y:S01]  /*169b0*/  VIADD R6, R3, 0xc0 ;  /* 0x000000c003067836 */ /* 0x000fe20000000000 */
[----:B------:R-:W-:Y:S01]  /*169c0*/  FSEL R156, R31, -INF , !P6 ;  /* 0xff8000001f9c7808 */ /* 0x000fe20007000000 */
[----:B------:R-:W-:Y:S01]  /*169d0*/  HMMA.16816.F32.BF16 R40, R8, R74, R64 ;  /* 0x0000004a0828723c */ /* 0x000fe20000041840 */
[----:B------:R-:W-:-:S02]  /*169e0*/  FSEL R159, R44, -INF , !P3 ;  /* 0xff8000002c9f7808 */ /* 0x000fc40005800000 */
[----:B------:R-:W-:Y:S02]  /*169f0*/  FSEL R157, R30, -INF , !P4 ;  /* 0xff8000001e9d7808 */ /* 0x000fe40006000000 */
[C---:B------:R-:W-:Y:S02]  /*16a00*/  ISETP.GE.AND P6, PT, R4.reuse, R7, PT ;  /* 0x000000070400720c */ /* 0x040fe40003fc6270 */
[----:B------:R-:W-:Y:S01]  /*16a10*/  ISETP.GE.AND P3, PT, R4, R5, PT ;  /* 0x000000050400720c */ /* 0x000fe20003f66270 */
[----:B------:R-:W-:Y:S01]  /*16a20*/  VIADD R4, R3, 0xc9 ;  /* 0x000000c903047836 */ /* 0x000fe20000000000 */
[----:B------:R-:W-:Y:S02]  /*16a30*/  ISETP.GE.AND P4, PT, R6, R7, PT ;  /* 0x000000070600720c */ /* 0x000fe40003f86270 */
[----:B------:R-:W-:Y:S02]  /*16a40*/  FSEL R153, R46, -INF , !P0 ;  /* 0xff8000002e997808 */ /* 0x000fe40004000000 */
[----:B------:R-:W-:-:S02]  /*16a50*/  FSEL R154, R45, -INF , !P5 ;  /* 0xff8000002d9a7808 */ /* 0x000fc40006800000 */
[----:B------:R-:W-:Y:S02]  /*16a60*/  FSEL R152, R47, -INF , !P2 ;  /* 0xff8000002f987808 */ /* 0x000fe40005000000 */
[----:B------:R-:W-:Y:S01]  /*16a70*/  FSEL R202, R16, -INF , !P4 ;  /* 0xff80000010ca7808 */ /* 0x000fe20006000000 */
[----:B--2---:R-:W-:Y:S01]  /*16a80*/  HMMA.16816.F32.BF16 R44, R12, R68, R148 ;  /* 0x000000440c2c723c */ /* 0x004fe20000041894 */
[----:B------:R-:W-:Y:S02]  /*16a90*/  FSEL R158, R29, -INF , !P1 ;  /* 0xff8000001d9e7808 */ /* 0x000fe40004800000 */
[C---:B------:R-:W-:Y:S02]  /*16aa0*/  ISETP.GE.AND P2, PT, R4.reuse, R7, PT ;  /* 0x000000070400720c */ /* 0x040fe40003f46270 */
[-C--:B------:R-:W-:Y:S01]  /*16ab0*/  ISETP.GE.AND P4, PT, R4, R5.reuse, PT ;  /* 0x000000050400720c */ /* 0x080fe20003f86270 */
[C---:B------:R-:W-:Y:S01]  /*16ac0*/  VIADD R4, R3.reuse, 0xd0 ;  /* 0x000000d003047836 */ /* 0x040fe20000000000 */
[----:B------:R-:W-:Y:S01]  /*16ad0*/  ISETP.GE.AND P1, PT, R6, R5, PT ;  /* 0x000000050600720c */ /* 0x000fe20003f26270 */
[----:B------:R-:W-:Y:S01]  /*16ae0*/  VIADD R6, R3, 0xc8 ;  /* 0x000000c803067836 */ /* 0x000fe20000000000 */
[----:B------:R-:W-:Y:S01]  /*16af0*/  FSEL R201, R17, -INF , !P6 ;  /* 0xff80000011c97808 */ /* 0x000fe20007000000 */
[----:B-1----:R-:W-:Y:S01]  /*16b00*/  HMMA.16816.F32.BF16 R28, R8, R60, R56 ;  /* 0x0000003c081c723c */ /* 0x002fe20000041838 */
[----:B------:R-:W-:-:S02]  /*16b10*/  FSEL R149, R18, -INF , !P1 ;  /* 0xff80000012957808 */ /* 0x000fc40004800000 */
[C---:B------:R-:W-:Y:S02]  /*16b20*/  ISETP.GE.AND P1, PT, R4.reuse, R7, PT ;  /* 0x000000070400720c */ /* 0x040fe40003f26270 */
[----:B------:R-:W-:Y:S01]  /*16b30*/  ISETP.GE.AND P6, PT, R4, R5, PT ;  /* 0x000000050400720c */ /* 0x000fe20003fc6270 */
[----:B------:R-:W-:Y:S01]  /*16b40*/  VIADD R4, R3, 0xd1 ;  /* 0x000000d103047836 */ /* 0x000fe20000000000 */
[----:B------:R-:W-:Y:S01]  /*16b50*/  ISETP.GE.AND P0, PT, R6, R7, PT ;  /* 0x000000070600720c */ /* 0x000fe20003f06270 */
[----:B------:R-:W-:Y:S01]  /*16b60*/  HMMA.16816.F32.BF16 R12, R12, R70, R128 ;  /* 0x000000460c0c723c */ /* 0x000fe20000041880 */
[----:B------:R-:W-:Y:S02]  /*16b70*/  FSEL R148, R19, -INF , !P3 ;  /* 0xff80000013947808 */ /* 0x000fe40005800000 */
[----:B------:R-:W-:Y:S02]  /*16b80*/  FSEL R155, R20, -INF , !P0 ;  /* 0xff800000149b7808 */ /* 0x000fe40004000000 */
[----:B------:R-:W-:Y:S01]  /*16b90*/  ISETP.GE.AND P5, PT, R6, R5, PT ;  /* 0x000000050600720c */ /* 0x000fe20003fa6270 */
[C---:B------:R-:W-:Y:S01]  /*16ba0*/  VIADD R6, R3.reuse, 0xd8 ;  /* 0x000000d803067836 */ /* 0x040fe20000000000 */
[C---:B------:R-:W-:Y:S01]  /*16bb0*/  ISETP.GE.AND P3, PT, R4.reuse, R7, PT ;  /* 0x000000070400720c */ /* 0x040fe20003f66270 */
[----:B---3--:R-:W-:Y:S01]  /*16bc0*/  HMMA.16816.F32.BF16 R16, R8, R48, R44 ;  /* 0x000000300810723c */ /* 0x008fe2000004182c */
[----:B------:R-:W-:Y:S01]  /*16bd0*/  ISETP.GE.AND P0, PT, R4, R5, PT ;  /* 0x000000050400720c */ /* 0x000fe20003f06270 */
[----:B------:R-:W-:Y:S01]  /*16be0*/  VIADD R4, R3, 0xe0 ;  /* 0x000000e003047836 */ /* 0x000fe20000000000 */
[----:B------:R-:W-:-:S02]  /*16bf0*/  FSEL R130, R22, -INF , !P5 ;  /* 0xff80000016827808 */ /* 0x000fc40006800000 */
[----:B------:R-:W-:Y:S02]  /*16c00*/  FSEL R150, R21, -INF , !P2 ;  /* 0xff80000015967808 */ /* 0x000fe40005000000 */
[----:B------:R-:W-:Y:S02]  /*16c10*/  FSEL R128, R23, -INF , !P4 ;  /* 0xff80000017807808 */ /* 0x000fe40006000000 */
[----:B------:R-:W-:Y:S01]  /*16c20*/  FSEL R129, R34, -INF , !P6 ;  /* 0xff80000022817808 */ /* 0x000fe20007000000 */
[C---:B------:R-:W-:Y:S01]  /*16c30*/  HMMA.16816.F32.BF16 R20, R8.reuse, R62, R36 ;  /* 0x0000003e0814723c */ /* 0x040fe20000041824 */
[----:B------:R-:W-:Y:S02]  /*16c40*/  FSEL R206, R33, -INF , !P3 ;  /* 0xff80000021ce7808 */ /* 0x000fe40005800000 */
[C---:B------:R-:W-:Y:S02]  /*16c50*/  ISETP.GE.AND P6, PT, R4.reuse, R7, PT ;  /* 0x000000070400720c */ /* 0x040fe40003fc6270 */
[----:B------:R-:W-:Y:S01]  /*16c60*/  ISETP.GE.AND P3, PT, R4, R5, PT ;  /* 0x000000050400720c */ /* 0x000fe20003f66270 */
[C---:B------:R-:W-:Y:S01]  /*16c70*/  VIADD R4, R3.reuse, 0xe1 ;  /* 0x000000e103047836 */ /* 0x040fe20000000000 */
[C---:B------:R-:W-:Y:S01]  /*16c80*/  ISETP.GE.AND P5, PT, R6.reuse, R7, PT ;  /* 0x000000070600720c */ /* 0x040fe20003fa6270 */
[----:B------:R-:W-:Y:S01]  /*16c90*/  HMMA.16816.F32.BF16 R8, R8, R50, R12 ;  /* 0x000000320808723c */ /* 0x000fe2000004180c */
        /* <DEDUP_REMOVED lines=12> */
[----:B------:R-:W-:Y:S01]  /*16d60*/  ISETP.GE.AND P6, PT, R4, R5, PT ;  /* 0x000000050400720c */ /* 0x000fe20003fc6270 */
[C---:B------:R-:W-:Y:S01]  /*16d70*/  VIADD R4, R3.reuse, 0xf0 ;  /* 0x000000f003047836 */ /* 0x040fe20000000000 */
[----:B------:R-:W-:Y:S01]  /*16d80*/  ISETP.GE.AND P4, PT, R6, R7, PT ;  /* 0x000000070600720c */ /* 0x000fe20003f86270 */
[----:B------:R-:W-:Y:S01]  /*16d90*/  VIADD R6, R3, 0xe8 ;  /* 0x000000e803067836 */ /* 0x000fe20000000000 */
[----:B------:R-:W-:Y:S02]  /*16da0*/  FSEL R211, R30, -INF , !P3 ;  /* 0xff8000001ed37808 */ /* 0x000fe40005800000 */
[----:B------:R-:W-:-:S02]  /*16db0*/  FSEL R216, R29, -INF , !P0 ;  /* 0xff8000001dd87808 */ /* 0x000fc40004000000 */
[----:B------:R-:W-:Y:S02]  /*16dc0*/  FSEL R207, R41, -INF , !P4 ;  /* 0xff80000029cf7808 */ /* 0x000fe40006000000 */
[C---:B------:R-:W-:Y:S02]  /*16dd0*/  ISETP.GE.AND P3, PT, R4.reuse, R7, PT ;  /* 0x000000070400720c */ /* 0x040fe40003f66270 */
[-C--:B------:R-:W-:Y:S01]  /*16de0*/  ISETP.GE.AND P0, PT, R4, R5.reuse, PT ;  /* 0x000000050400720c */ /* 0x080fe20003f06270 */
[C---:B------:R-:W-:Y:S01]  /*16df0*/  VIADD R4, R3.reuse, 0xf8 ;  /* 0x000000f803047836 */ /* 0x040fe20000000000 */
[----:B------:R-:W-:Y:S02]  /*16e00*/  ISETP.GE.AND P4, PT, R6, R5, PT ;  /* 0x000000050600720c */ /* 0x000fe40003f86270 */
[----:B------:R-:W-:Y:S02]  /*16e10*/  FSEL R151, R42, -INF , !P2 ;  /* 0xff8000002a977808 */ /* 0x000fe40005000000 */
        /* <DEDUP_REMOVED lines=8> */
[----:B------:R-:W-:Y:S02]  /*16ea0*/  FSEL R225, R20, -INF , !P2 ;  /* 0xff80000014e17808 */ /* 0x000fe40005000000 */
[----:B------:R-:W-:-:S02]  /*16eb0*/  ISETP.GE.AND P5, PT, R6, R7, PT ;  /* 0x000000070600720c */ /* 0x000fc40003fa6270 */
[----:B------:R-:W-:Y:S01]  /*16ec0*/  ISETP.GE.AND P2, PT, R6, R5, PT ;  /* 0x000000050600720c */ /* 0x000fe20003f46270 */
[----:B------:R-:W-:Y:S01]  /*16ed0*/  VIADD R6, R177, 0x800 ;  /* 0x00000800b1067836 */ /* 0x000fe20000000000 */
[----:B------:R-:W-:Y:S02]  /*16ee0*/  FSEL R231, R16, -INF , !P3 ;  /* 0xff80000010e77808 */ /* 0x000fe40005800000 */
[----:B------:R-:W-:Y:S02]  /*16ef0*/  FSEL R228, R18, -INF , !P0 ;  /* 0xff80000012e47808 */ /* 0x000fe40004000000 */
[----:B------:R-:W-:Y:S01]  /*16f00*/  FSEL R227, R23, -INF , !P6 ;  /* 0xff80000017e37808 */ /* 0x000fe20007000000 */
[----:B------:R1:W-:Y:S01]  /*16f10*/  STL [R1+0x90], R6 ;  /* 0x0000900601007387 */ /* 0x0003e20000100800 */
[C---:B------:R-:W-:Y:S02]  /*16f20*/  ISETP.GE.AND P3, PT, R4.reuse, R7, PT ;  /* 0x000000070400720c */ /* 0x040fe40003f66270 */
[----:B------:R-:W-:Y:S01]  /*16f30*/  ISETP.GE.AND P0, PT, R4, R5, PT ;  /* 0x000000050400720c */ /* 0x000fe20003f06270 */
[----:B------:R-:W-:Y:S01]  /*16f40*/  VIADD R4, R177, 0x1000 ;  /* 0x00001000b1047836 */ /* 0x000fe20000000000 */
[----:B------:R-:W-:Y:S01]  /*16f50*/  ISETP.GE.AND P6, PT, R3, R7, PT ;  /* 0x000000070300720c */ /* 0x000fe20003fc6270 */
[----:B------:R-:W-:Y:S01]  /*16f60*/  VIADD R3, R177, 0x1800 ;  /* 0x00001800b1037836 */ /* 0x000fe20000000000 */
[----:B------:R-:W-:-:S02]  /*16f70*/  FSEL R229, R19, -INF , !P2 ;  /* 0xff80000013e57808 */ /* 0x000fc40005000000 */
[----:B------:R2:W-:Y:S01]  /*16f80*/  STL [R1+0x94], R4 ;  /* 0x0000940401007387 */ /* 0x0005e20000100800 */
[----:B------:R-:W-:Y:S02]  /*16f90*/  ISETP.GE.AND P2, PT, R178, 0x2, PT ;  /* 0x00000002b200780c */ /* 0x000fe40003f46270 */
[----:B------:R-:W-:Y:S01]  /*16fa0*/  FSEL R235, R11, -INF , !P0 ;  /* 0xff8000000beb7808 */ /* 0x000fe20004000000 */
[----:B------:R3:W-:Y:S01]  /*16fb0*/  STL [R1+0x98], R3 ;  /* 0x0000980301007387 */ /* 0x0007e20000100800 */
[----:B------:R-:W-:Y:S02]  /*16fc0*/  ISETP.NE.U32.AND P0, PT, R220, RZ, PT ;  /* 0x000000ffdc00720c */ /* 0x000fe40003f05070 */
[----:B------:R-:W-:Y:S02]  /*16fd0*/  FSEL R88, R88, -INF , !P6 ;  /* 0xff80000058587808 */ /* 0x000fe40007000000 */
[----:B------:R-:W-:Y:S02]  /*16fe0*/  FSEL R232, R17, -INF , !P5 ;  /* 0xff80000011e87808 */ /* 0x000fe40006800000 */
[----:B------:R-:W-:-:S02]  /*16ff0*/  FSEL R233, R8, -INF , !P4 ;  /* 0xff80000008e97808 */ /* 0x000fc40006000000 */
[----:B------:R-:W-:Y:S02]  /*17000*/  FSEL R230, R10, -INF , !P1 ;  /* 0xff8000000ae67808 */ /* 0x000fe40004800000 */
[----:B------:R-:W-:Y:S01]  /*17010*/  FSEL R234, R9, -INF , !P3 ;  /* 0xff80000009ea7808 */ /* 0x000fe20005800000 */
[----:B-1----:R-:W-:Y:S01]  /*17020*/  VIADD R6, R177, 0x2000 ;  /* 0x00002000b1067836 */ /* 0x002fe20000000000 */
[----:B------:R-:W-:-:S04]  /*17030*/  ISETP.NE.AND.EX P0, PT, R221, RZ, PT, P0 ;  /* 0x000000ffdd00720c */ /* 0x000fc80003f05300 */
[----:B------:R1:W-:Y:S01]  /*17040*/  STL [R1+0x9c], R6 ;  /* 0x00009c0601007387 */ /* 0x0003e20000100800 */
[C---:B--2---:R-:W-:Y:S02]  /*17050*/  VIADD R4, R177.reuse, 0x2800 ;  /* 0x00002800b1047836 */ /* 0x044fe40000000000 */
[----:B---3--:R-:W-:-:S03]  /*17060*/  VIADD R3, R177, 0x3000 ;  /* 0x00003000b1037836 */ /* 0x008fc60000000000 */
[----:B------:R2:W-:Y:S04]  /*17070*/  STL [R1+0xa0], R4 ;  /* 0x0000a00401007387 */ /* 0x0005e80000100800 */
[----:B------:R3:W-:Y:S01]  /*17080*/  STL [R1+0xa4], R3 ;  /* 0x0000a40301007387 */ /* 0x0007e20000100800 */
[----:B-1----:R-:W-:-:S05]  /*17090*/  VIADD R6, R177, 0x3800 ;  /* 0x00003800b1067836 */ /* 0x002fca0000000000 */
        /* <DEDUP_REMOVED lines=14> */
[----:B---3--:R-:W-:-:S05]  /*17180*/  VIADD R3, R177, 0x7800 ;  /* 0x00007800b1037836 */ /* 0x008fca0000000000 */
[----:B------:R1:W-:Y:S04]  /*17190*/  STL [R1+0xc8], R3 ;  /* 0x0000c80301007387 */ /* 0x0003e80000100800 */
[----:B------:R1:W-:Y:S01]  /*171a0*/  STL [R1+0xc4], R4 ;  /* 0x0000c40401007387 */ /* 0x0003e20000100800 */
[----:B------:R-:W-:Y:S05]  /*171b0*/  @!P2 BRA `(.L_x_1163) ;  /* 0x0000000c00e0a947 */ /* 0x000fea0003800000 */
[----:B------:R-:W-:Y:S04]  /*171c0*/  BSSY B0, `(.L_x_1164) ;  /* 0x0000043000007945 */ /* 0x000fe80003800000 */
[----:B------:R-:W-:Y:S05]  /*171d0*/  @!P0 BRA `(.L_x_1165) ;  /* 0x0000000000f88947 */ /* 0x000fea0003800000 */
[----:B-1----:R-:W2:Y:S01]  /*171e0*/  LD.E R4, desc[UR6][R24.64+0x170] ;  /* 0x0001700618047980 */ /* 0x002ea2000c101900 */
[----:B------:R-:W-:Y:S02]  /*171f0*/  IADD3 R12, R26, -0x100, RZ ;  /* 0xffffff001a0c7810 */ /* 0x000fe40007ffe0ff */
[----:B------:R-:W-:Y:S02]  /*17200*/  IABS R10, R26 ;  /* 0x0000001a000a7213 */ /* 0x000fe40000000000 */
[----:B------:R-:W-:Y:S02]  /*17210*/  IABS R13, R12 ;  /* 0x0000000c000d7213 */ /* 0x000fe40000000000 */
[-C--:B--2---:R-:W-:Y:S02]  /*17220*/  IABS R3, R4.reuse ;  /* 0x0000000400037213 */ /* 0x084fe40000000000 */
[-C--:B------:R-:W-:Y:S02]  /*17230*/  IABS R11, R4.reuse ;  /* 0x00000004000b7213 */ /* 0x080fe40000000000 */
[----:B------:R-:W1:Y:S01]  /*17240*/  I2F.RP R8, R3 ;  /* 0x0000000300087306 */ /* 0x000e620000209400 */
[----:B------:R-:W-:-:S02]  /*17250*/  LOP3.LUT R12, R12, R4, RZ, 0x3c, !PT ;  /* 0x000000040c0c7212 */ /* 0x000fc400078e3cff */
[----:B------:R-:W-:-:S05]  /*17260*/  IADD3 R11, RZ, -R11, RZ ;  /* 0x8000000bff0b7210 */ /* 0x000fca0007ffe0ff */
[----:B-1----:R-:W1:Y:S02]  /*17270*/  MUFU.RCP R8, R8 ;  /* 0x0000000800087308 */ /* 0x002e640000001000 */
[----:B-1----:R-:W-:-:S06]  /*17280*/  VIADD R8, R8, 0xffffffe ;  /* 0x0ffffffe08087836 */ /* 0x002fcc0000000000 */
[----:B------:R-:W1:Y:S02]  /*17290*/  F2I.FTZ.U32.TRUNC.NTZ R9, R8 ;  /* 0x0000000800097305 */ /* 0x000e64000021f000 */
[----:B-1----:R-:W-:Y:S02]  /*172a0*/  IMAD.MOV R6, RZ, RZ, -R9 ;  /* 0x000000ffff067224 */ /* 0x002fe400078e0a09 */
[----:B------:R-:W-:Y:S02]  /*172b0*/  IMAD.MOV.U32 R8, RZ, RZ, RZ ;  /* 0x000000ffff087224 */ /* 0x000fe400078e00ff */
[----:B------:R-:W-:-:S04]  /*172c0*/  IMAD R6, R6, R3, RZ ;  /* 0x0000000306067224 */ /* 0x000fc800078e02ff */
[----:B------:R-:W-:-:S04]  /*172d0*/  IMAD.HI.U32 R6, R9, R6, R8 ;  /* 0x0000000609067227 */ /* 0x000fc800078e0008 */
[----:B------:R-:W-:Y:S02]  /*172e0*/  IMAD.MOV.U32 R9, RZ, RZ, R13 ;  /* 0x000000ffff097224 */ /* 0x000fe400078e000d */
[----:B------:R-:W-:-:S04]  /*172f0*/  IMAD.HI.U32 R8, R6, R10, RZ ;  /* 0x0000000a06087227 */ /* 0x000fc800078e00ff */
[----:B------:R-:W-:-:S04]  /*17300*/  IMAD.HI.U32 R6, R6, R9, RZ ;  /* 0x0000000906067227 */ /* 0x000fc800078e00ff */
[-C--:B------:R-:W-:Y:S02]  /*17310*/  IMAD R9, R6, R11.reuse, R9 ;  /* 0x0000000b06097224 */ /* 0x080fe400078e0209 */
        /* <DEDUP_REMOVED lines=9> */
[----:B------:R-:W-:-:S02]  /*173b0*/  LOP3.LUT R3, R26, R4, RZ, 0x3c, !PT ;  /* 0x000000041a037212 */ /* 0x000fc400078e3cff */
[----:B------:R-:W-:Y:S02]  /*173c0*/  ISETP.GE.AND P1, PT, R12, RZ, PT ;  /* 0x000000ff0c00720c */ /* 0x000fe40003f26270 */
[----:B------:R-:W-:Y:S02]  /*173d0*/  ISETP.GE.AND P4, PT, R3, RZ, PT ;  /* 0x000000ff0300720c */ /* 0x000fe40003f86270 */
[----:B------:R-:W-:Y:S02]  /*173e0*/  ISETP.NE.AND P3, PT, R4, RZ, PT ;  /* 0x000000ff0400720c */ /* 0x000fe40003f65270 */
[----:B------:R-:W-:Y:S01]  /*173f0*/  LOP3.LUT R9, RZ, R4, RZ, 0x33, !PT ;  /* 0x00000004ff097212 */ /* 0x000fe200078e33ff */
[----:B------:R-:W-:Y:S02]  /*17400*/  @P5 VIADD R6, R6, 0x1 ;  /* 0x0000000106065836 */ /* 0x000fe40000000000 */
[----:B------:R-:W-:-:S04]  /*17410*/  @P6 IADD3 R8, R8, 0x1, RZ ;  /* 0x0000000108086810 */ /* 0x000fc80007ffe0ff */
[----:B------:R-:W-:Y:S02]  /*17420*/  @!P1 IMAD.MOV R6, RZ, RZ, -R6 ;  /* 0x000000ffff069224 */ /* 0x000fe400078e0a06 */
[----:B------:R-:W-:-:S03]  /*17430*/  @!P4 IADD3 R8, -R8, RZ, RZ ;  /* 0x000000ff0808c210 */ /* 0x000fc60007ffe1ff */
[C---:B------:R-:W-:Y:S02]  /*17440*/  SEL R6, R9.reuse, R6, !P3 ;  /* 0x0000000609067207 */ /* 0x040fe40005800000 */
[----:B------:R-:W-:Y:S02]  /*17450*/  SEL R3, R9, R8, !P3 ;  /* 0x0000000809037207 */ /* 0x000fe40005800000 */
[----:B------:R-:W2:Y:S01]  /*17460*/  LD.E.64 R8, desc[UR6][R24.64+0x38] ;  /* 0x0000380618087980 */ /* 0x000ea2000c101b00 */
[----:B------:R-:W-:-:S04]  /*17470*/  IMAD.WIDE R12, R6, 0x4, R220 ;  /* 0x00000004060c7825 */ /* 0x000fc800078e02dc */
[C---:B------:R-:W-:Y:S02]  /*17480*/  IMAD.WIDE R10, R3.reuse, 0x4, R220 ;  /* 0x00000004030a7825 */ /* 0x040fe400078e02dc */
[----:B------:R-:W3:Y:S04]  /*17490*/  LD.E R12, desc[UR6][R12.64] ;  /* 0x000000060c0c7980 */ /* 0x000ee8000c101900 */
[----:B------:R-:W3:Y:S04]  /*174a0*/  LD.E R14, desc[UR6][R10.64] ;  /* 0x000000060a0e7980 */ /* 0x000ee8000c101900 */
[----:B------:R-:W4:Y:S01]  /*174b0*/  LD.E.64 R10, desc[UR6][R24.64+0x20] ;  /* 0x00002006180a7980 */ /* 0x000f22000c101b00 */
[----:B------:R-:W-:-:S05]  /*174c0*/  IADD3 R3, R3, -R6, RZ ;  /* 0x8000000603037210 */ /* 0x000fca0007ffe0ff */
[----:B------:R-:W-:-:S05]  /*174d0*/  IMAD R4, R4, R3, -0x100 ;  /* 0xffffff0004047424 */ /* 0x000fca00078e0203 */
[----:B------:R-:W-:Y:S01]  /*174e0*/  SHF.R.S32.HI R6, RZ, 0x1f, R4 ;  /* 0x0000001fff067819 */ /* 0x000fe20000011404 */
[-C--:B--2---:R-:W-:Y:S02]  /*174f0*/  IMAD R3, R9, R4.reuse, RZ ;  /* 0x0000000409037224 */ /* 0x084fe400078e02ff */
[----:B---3--:R-:W-:Y:S02]  /*17500*/  IMAD.IADD R14, R12, 0x1, -R14 ;  /* 0x000000010c0e7824 */ /* 0x008fe400078e0a0e */
[----:B------:R-:W-:-:S04]  /*17510*/  IMAD.WIDE.U32 R12, R8, R4, RZ ;  /* 0x00000004080c7225 */ /* 0x000fc800078e00ff */
[----:B------:R-:W-:Y:S01]  /*17520*/  IMAD R8, R8, R6, R3 ;  /* 0x0000000608087224 */ /* 0x000fe200078e0203 */
[----:B------:R-:W-:-:S04]  /*17530*/  SHF.R.S32.HI R3, RZ, 0x1f, R14 ;  /* 0x0000001fff037819 */ /* 0x000fc8000001140e */
[----:B------:R-:W-:Y:S01]  /*17540*/  IADD3 R9, R13, R8, RZ ;  /* 0x000000080d097210 */ /* 0x000fe20007ffe0ff */
[----:B------:R-:W-:Y:S02]  /*17550*/  IMAD.MOV.U32 R8, RZ, RZ, R12 ;  /* 0x000000ffff087224 */ /* 0x000fe400078e000c */
[----:B----4-:R-:W-:Y:S02]  /*17560*/  IMAD R4, R11, R14, RZ ;  /* 0x0000000e0b047224 */ /* 0x010fe400078e02ff */
[----:B------:R-:W-:-:S04]  /*17570*/  IMAD.WIDE.U32 R8, R14, R10, R8 ;  /* 0x0000000a0e087225 */ /* 0x000fc800078e0008 */
[----:B------:R-:W-:Y:S02]  /*17580*/  IMAD R4, R10, R3, R4 ;  /* 0x000000030a047224 */ /* 0x000fe400078e0204 */
[----:B------:R-:W-:-:S03]  /*17590*/  IMAD.MOV.U32 R3, RZ, RZ, R8 ;  /* 0x000000ffff037224 */ /* 0x000fc600078e0008 */
[----:B------:R-:W-:Y:S01]  /*175a0*/  IADD3 R4, R9, R4, RZ ;  /* 0x0000000409047210 */ /* 0x000fe20007ffe0ff */
[----:B------:R-:W-:Y:S05]  /*175b0*/  BRA `(.L_x_1166) ;  /* 0x00000000000c7947 */ /* 0x000fea0003800000 */
.L_x_1165:
[----:B-1----:R-:W2:Y:S02]  /*175c0*/  LD.E R3, desc[UR6][R24.64+0x38] ;  /* 0x0000380618037980 */ /* 0x002ea4000c101900 */
[----:B--2---:R-:W-:-:S04]  /*175d0*/  LEA R3, -R3, RZ, 0x8 ;  /* 0x000000ff03037211 */ /* 0x004fc800078e41ff */
[----:B------:R-:W-:Y:S02]  /*175e0*/  SHF.R.S32.HI R4, RZ, 0x1f, R3 ;  /* 0x0000001fff047819 */ /* 0x000fe40000011403 */
.L_x_1166:
[----:B------:R-:W-:Y:S05]  /*175f0*/  BSYNC B0 ;  /* 0x0000000000007941 */ /* 0x000fea0003800000 */
.L_x_1164:
[----:B------:R-:W-:Y:S01]  /*17600*/  ISETP.GE.AND P1, PT, R132, R251, PT ;  /* 0x000000fb8400720c */ /* 0x000fe20003f26270 */
[----:B------:R-:W-:-:S12]  /*17610*/  BSSY B0, `(.L_x_1167) ;  /* 0x00000af000007945 */ /* 0x000fd80003800000 */
[----:B------:R-:W-:Y:S01]  /*17620*/  @!P1 IADD3 R6, P4, R3, R117, RZ ;  /* 0x0000007503069210 */ /* 0x000fe20007f9e0ff */
[----:B------:R-:W-:Y:S01]  /*17630*/  @!P1 IMAD.MOV.U32 R14, RZ, RZ, R3 ;  /* 0x000000ffff0e9224 */ /* 0x000fe200078e0003 */
[----:B------:R-:W-:Y:S01]  /*17640*/  @!P1 LEA R8, P3, R190, R3, 0x5 ;  /* 0x00000003be089211 */ /* 0x000fe200078628ff */
[C---:B------:R-:W-:Y:S01]  /*17650*/  @!P1 IMAD R16, R191.reuse, 0x50, RZ ;  /* 0x00000050bf109824 */ /* 0x040fe200078e02ff */
[-C--:B------:R-:W-:Y:S01]  /*17660*/  @!P1 MOV R15, R4.reuse ;  /* 0x00000004000f9202 */ /* 0x080fe20000000f00 */
[----:B------:R-:W-:Y:S01]  /*17670*/  @!P1 IMAD.X R9, R4, 0x1, R119, P4 ;  /* 0x0000000104099824 */ /* 0x000fe200020e0677 */
[----:B------:R-:W-:Y:S01]  /*17680*/  @!P1 LEA.HI.X R10, R190, R4, R191, 0x5, P3 ;  /* 0x00000004be0a9211 */ /* 0x000fe200018f2cbf */
[C---:B------:R-:W-:Y:S01]  /*17690*/  @!P1 IMAD R17, R191.reuse, 0x30, RZ ;  /* 0x00000030bf119824 */ /* 0x040fe200078e02ff */
[-C--:B------:R-:W-:Y:S01]  /*176a0*/  @!P1 LEA R44, P4, R6, R222.reuse, 0x1 ;  /* 0x000000de062c9211 */ /* 0x080fe200078808ff */
[C---:B------:R-:W-:Y:S01]  /*176b0*/  @!P1 IMAD R19, R191.reuse, 0x90, RZ ;  /* 0x00000090bf139824 */ /* 0x040fe200078e02ff */
[----:B------:R-:W-:Y:S01]  /*176c0*/  @!P1 LEA R42, P3, R8, R222, 0x1 ;  /* 0x000000de082a9211 */ /* 0x000fe200078608ff */
[----:B------:R-:W-:Y:S01]  /*176d0*/  @!P1 IMAD R18, R191, 0x70, RZ ;  /* 0x00000070bf129824 */ /* 0x000fe200078e02ff */
[-C--:B------:R-:W-:Y:S01]  /*176e0*/  @!P1 LEA.HI.X R45, R6, R223.reuse, R9, 0x1, P4 ;  /* 0x000000df062d9211 */ /* 0x080fe200020f0c09 */
[----:B------:R-:W-:Y:S01]  /*176f0*/  @!P1 IMAD.MOV.U32 R9, RZ, RZ, R4 ;  /* 0x000000ffff099224 */ /* 0x000fe200078e0004 */
[----:B------:R-:W-:Y:S01]  /*17700*/  @!P1 LEA.HI.X R43, R8, R223, R10, 0x1, P3 ;  /* 0x000000df082b9211 */ /* 0x000fe200018f0c0a */
[----:B------:R-:W-:Y:S01]  /*17710*/  @!P1 IMAD.MOV.U32 R8, RZ, RZ, R3 ;  /* 0x000000ffff089224 */ /* 0x000fe200078e0003 */
[CC--:B------:R-:W-:Y:S01]  /*17720*/  @!P1 LEA R6, P4, R190.reuse, R3.reuse, 0x6 ;  /* 0x00000003be069211 */ /* 0x0c0fe200078830ff */
[----:B------:R1:W-:Y:S01]  /*17730*/  @P1 STS.128 [R188+0x2000], RZ ;  /* 0x002000ffbc001388 */ /* 0x0003e20000000c00 */
[C---:B------:R-:W-:Y:S01]  /*17740*/  @!P1 LEA R12, P3, R190.reuse, R3, 0x7 ;  /* 0x00000003be0c9211 */ /* 0x040fe200078638ff */
[C---:B------:R-:W-:Y:S01]  /*17750*/  @!P1 IMAD.WIDE.U32 R10, R190.reuse, 0x30, R8 ;  /* 0x00000030be0a9825 */ /* 0x040fe200078e0008 */
[----:B------:R-:W-:-:S02]  /*17760*/  @!P1 LEA.HI.X R13, R190, R4, R191, 0x6, P4 ;  /* 0x00000004be0d9211 */ /* 0x000fc400020f34bf */
[-C--:B------:R-:W-:Y:S01]  /*17770*/  @!P1 LEA R40, P4, R6, R222.reuse, 0x1 ;  /* 0x000000de06289211 */ /* 0x080fe200078808ff */
[----:B------:R-:W-:Y:S01]  /*17780*/  @!P1 IMAD.WIDE.U32 R8, R190, 0x50, R14 ;  /* 0x00000050be089825 */ /* 0x000fe200078e000e */
[-C--:B------:R-:W-:Y:S02]  /*17790*/  @!P1 LEA R38, P5, R10, R222.reuse, 0x1 ;  /* 0x000000de0a269211 */ /* 0x080fe400078a08ff */
[-C--:B------:R-:W-:Y:S01]  /*177a0*/  @!P1 LEA.HI.X R41, R6, R223.reuse, R13, 0x1, P4 ;  /* 0x000000df06299211 */ /* 0x080fe200020f0c0d */
[----:B------:R-:W-:Y:S01]  /*177b0*/  @!P1 IMAD.IADD R9, R9, 0x1, R16 ;  /* 0x0000000109099824 */ /* 0x000fe200078e0210 */
[----:B------:R-:W-:Y:S01]  /*177c0*/  @!P1 LEA R36, P4, R8, R222, 0x1 ;  /* 0x000000de08249211 */ /* 0x000fe200078808ff */
[----:B------:R-:W-:Y:S01]  /*177d0*/  @!P1 IMAD.IADD R6, R11, 0x1, R17 ;  /* 0x000000010b069824 */ /* 0x000fe200078e0211 */
[----:B------:R-:W-:Y:S01]  /*177e0*/  @!P1 LEA.HI.X R13, R190, R4, R191, 0x7, P3 ;  /* 0x00000004be0d9211 */ /* 0x000fe200018f3cbf */
[----:B------:R-:W-:Y:S01]  /*177f0*/  @!P1 IMAD.MOV.U32 R16, RZ, RZ, R3 ;  /* 0x000000ffff109224 */ /* 0x000fe200078e0003 */
[-C--:B------:R-:W-:Y:S01]  /*17800*/  @!P1 LEA.HI.X R37, R8, R223.reuse, R9, 0x1, P4 ;  /* 0x000000df08259211 */ /* 0x080fe200020f0c09 */
[----:B------:R-:W-:Y:S01]  /*17810*/  @!P1 IMAD.MOV.U32 R8, RZ, RZ, R3 ;  /* 0x000000ffff089224 */ /* 0x000fe200078e0003 */
[C---:B------:R-:W-:Y:S01]  /*17820*/  @!P1 LEA R34, P3, R12.reuse, R222, 0x1 ;  /* 0x000000de0c229211 */ /* 0x040fe200078608ff */
[----:B------:R-:W-:Y:S01]  /*17830*/  @!P1 IMAD.MOV.U32 R11, RZ, RZ, R4 ;  /* 0x000000ffff0b9224 */ /* 0x000fe200078e0004 */
[-C--:B------:R-:W-:Y:S01]  /*17840*/  @!P1 MOV R9, R4.reuse ;  /* 0x0000000400099202 */ /* 0x080fe20000000f00 */
[C---:B------:R-:W-:Y:S01]  /*17850*/  @!P1 IMAD R22, R191.reuse, 0xb0, RZ ;  /* 0x000000b0bf169824 */ /* 0x040fe200078e02ff */
[----:B------:R-:W-:Y:S01]  /*17860*/  @!P1 MOV R17, R4 ;  /* 0x0000000400119202 */ /* 0x000fe20000000f00 */
[----:B------:R-:W-:Y:S01]  /*17870*/  @!P1 IMAD R23, R191, 0xc0, RZ ;  /* 0x000000c0bf179824 */ /* 0x000fe200078e02ff */
[-C--:B------:R-:W-:Y:S01]  /*17880*/  @!P1 LEA.HI.X R35, R12, R223.reuse, R13, 0x1, P3 ;  /* 0x000000df0c239211 */ /* 0x080fe200018f0c0d */
[----:B------:R-:W-:Y:S01]  /*17890*/  @!P1 IMAD.WIDE.U32 R12, R190, 0x60, R8 ;  /* 0x00000060be0c9825 */ /* 0x000fe200078e0008 */
[----:B------:R-:W-:-:S02]  /*178a0*/  @!P1 LEA.HI.X R39, R10, R223, R6, 0x1, P5 ;  /* 0x000000df0a279211 */ /* 0x000fc400028f0c06 */
[CC--:B------:R-:W-:Y:S01]  /*178b0*/  @!P1 LEA R14, P3, R3.reuse, R222.reuse, 0x1 ;  /* 0x000000de030e9211 */ /* 0x0c0fe200078608ff */
[----:B------:R-:W-:Y:S01]  /*178c0*/  @!P1 IMAD.WIDE.U32 R8, R190, 0x90, R16 ;  /* 0x00000090be089825 */ /* 0x000fe200078e0010 */
[-C--:B------:R-:W-:Y:S02]  /*178d0*/  @!P1 LEA R32, P5, R12, R222.reuse, 0x1 ;  /* 0x000000de0c209211 */ /* 0x080fe400078a08ff */
[----:B------:R-:W-:Y:S01]  /*178e0*/  @!P1 LEA.HI.X R15, R3, R223, R4, 0x1, P3 ;  /* 0x000000df030f9211 */ /* 0x000fe200018f0c04 */
[----:B------:R-:W-:Y:S01]  /*178f0*/  @!P1 IMAD.MOV.U32 R10, RZ, RZ, R3 ;  /* 0x000000ffff0a9224 */ /* 0x000fe200078e0003 */
[----:B------:R-:W-:Y:S01]  /*17900*/  @!P1 LEA R28, P3, R8, R222, 0x1 ;  /* 0x000000de081c9211 */ /* 0x000fe200078608ff */
[----:B------:R-:W-:Y:S02]  /*17910*/  @!P1 IMAD R6, R191, 0x60, RZ ;  /* 0x00000060bf069824 */ /* 0x000fe400078e02ff */
[----:B------:R-:W-:Y:S01]  /*17920*/  @!P1 IMAD.IADD R9, R9, 0x1, R19 ;  /* 0x0000000109099824 */ /* 0x000fe200078e0213 */
[----:B------:R-:W-:Y:S01]  /*17930*/  @!PT LDS RZ, [RZ] ;  /* 0x00000000fffff984 */ /* 0x000fe20000000800 */
[----:B------:R-:W-:Y:S01]  /*17940*/  @!PT LDS RZ, [RZ] ;  /* 0x00000000fffff984 */ /* 0x000fe20000000800 */
[----:B------:R-:W-:Y:S01]  /*17950*/  @!PT LDS RZ, [RZ] ;  /* 0x00000000fffff984 */ /* 0x000fe20000000800 */
[----:B------:R2:W-:Y:S01]  /*17960*/  @!P1 LDGSTS.E.BYPASS.LTC128B.128 [R188+0x2000], desc[UR6][R14.64] ;  /* 0x020000000ebc9fae */ /* 0x0005e2000b901d46 */
[----:B------:R-:W-:-:S03]  /*17970*/  @!P1 IMAD.WIDE.U32 R10, R190, 0x70, R10 ;  /* 0x00000070be0a9825 */ /* 0x000fc600078e000a */
[----:B------:R-:W-:Y:S01]  /*17980*/  @!P1 LEA.HI.X R29, R8, R223, R9, 0x1, P3 ;  /* 0x000000df081d9211 */ /* 0x000fe200018f0c09 */
[----:B------:R-:W-:Y:S01]  /*17990*/  @!P1 IMAD.IADD R13, R6, 0x1, R13 ;  /* 0x00000001060d9824 */ /* 0x000fe200078e020d */
[C---:B------:R-:W-:Y:S01]  /*179a0*/  @!P1 LEA R30, P4, R10.reuse, R222, 0x1 ;  /* 0x000000de0a1e9211 */ /* 0x040fe200078808ff */
[----:B------:R-:W-:Y:S01]  /*179b0*/  @!P1 IMAD.IADD R6, R11, 0x1, R18 ;  /* 0x000000010b069824 */ /* 0x000fe200078e0212 */
[----:B------:R-:W-:Y:S01]  /*179c0*/  @!P1 MOV R8, R3 ;  /* 0x0000000300089202 */ /* 0x000fe20000000f00 */
[--C-:B------:R-:W-:Y:S01]  /*179d0*/  @!P1 IMAD.MOV.U32 R9, RZ, RZ, R4.reuse ;  /* 0x000000ffff099224 */ /* 0x100fe200078e0004 */
[----:B------:R1:W-:Y:S01]  /*179e0*/  @P1 STS.128 [R188+0x2800], RZ ;  /* 0x002800ffbc001388 */ /* 0x0003e20000000c00 */
[----:B------:R-:W-:Y:S01]  /*179f0*/  @!P1 IMAD.MOV.U32 R11, RZ, RZ, R4 ;  /* 0x000000ffff0b9224 */ /* 0x000fe200078e0004 */
[-C--:B------:R-:W-:Y:S01]  /*17a00*/  @!P1 LEA.HI.X R31, R10, R223.reuse, R6, 0x1, P4 ;  /* 0x000000df0a1f9211 */ /* 0x080fe200020f0c06 */
[----:B------:R-:W-:Y:S01]  /*17a10*/  @!P1 IMAD R6, R191, 0xa0, RZ ;  /* 0x000000a0bf069824 */ /* 0x000fe200078e02ff */
[----:B------:R-:W-:Y:S01]  /*17a20*/  @!PT LDS RZ, [RZ] ;  /* 0x00000000fffff984 */ /* 0x000fe20000000800 */
[----:B------:R-:W-:Y:S01]  /*17a30*/  @!PT LDS RZ, [RZ] ;  /* 0x00000000fffff984 */ /* 0x000fe20000000800 */
[----:B------:R-:W-:Y:S01]  /*17a40*/  @!PT LDS RZ, [RZ] ;  /* 0x00000000fffff984 */ /* 0x000fe20000000800 */
[----:B------:R1:W-:Y:S01]  /*17a50*/  @!P1 LDGSTS.E.BYPASS.LTC128B.128 [R188+0x2800], desc[UR6][R44.64] ;  /* 0x028000002cbc9fae */ /* 0x0003e2000b901d46 */
[----:B------:R-:W-:Y:S01]  /*17a60*/  @!P1 IMAD.WIDE.U32 R16, R190, 0xa0, R8 ;  /* 0x000000a0be109825 */ /* 0x000fe200078e0008 */
[----:B------:R-:W-:-:S02]  /*17a70*/  @!P1 LEA.HI.X R33, R12, R223, R13, 0x1, P5 ;  /* 0x000000df0c219211 */ /* 0x000fc400028f0c0d */
[----:B------:R1:W-:Y:S01]  /*17a80*/  @P1 STS.128 [R188+0x3000], RZ ;  /* 0x003000ffbc001388 */ /* 0x0003e20000000c00 */
[--C-:B------:R-:W-:Y:S01]  /*17a90*/  @!P1 IMAD.MOV.U32 R10, RZ, RZ, R3.reuse ;  /* 0x000000ffff0a9224 */ /* 0x100fe200078e0003 */
[----:B------:R-:W-:Y:S01]  /*17aa0*/  @!P1 MOV R18, R3 ;  /* 0x0000000300129202 */ /* 0x000fe20000000f00 */
[----:B------:R-:W-:Y:S01]  /*17ab0*/  @!P1 IMAD.MOV.U32 R19, RZ, RZ, R4 ;  /* 0x000000ffff139224 */ /* 0x000fe200078e0004 */
[----:B------:R-:W-:Y:S01]  /*17ac0*/  @!PT LDS RZ, [RZ] ;  /* 0x00000000fffff984 */ /* 0x000fe20000000800 */
[----:B------:R-:W-:Y:S01]  /*17ad0*/  @!PT LDS RZ, [RZ] ;  /* 0x00000000fffff984 */ /* 0x000fe20000000800 */
[----:B------:R-:W-:Y:S01]  /*17ae0*/  @!PT LDS RZ, [RZ] ;  /* 0x00000000fffff984 */ /* 0x000fe20000000800 */
[----:B------:R1:W-:Y:S01]  /*17af0*/  @!P1 LDGSTS.E.BYPASS.LTC128B.128 [R188+0x3000], desc[UR6][R42.64] ;  /* 0x030000002abc9fae */ /* 0x0003e2000b901d46 */
[----:B------:R-:W-:Y:S01]  /*17b00*/  @!P1 IADD3 R6, R6, R17, RZ ;  /* 0x0000001106069210 */ /* 0x000fe20007ffe0ff */
[----:B------:R-:W-:Y:S01]  /*17b10*/  @!P1 IMAD.MOV.U32 R20, RZ, RZ, R3 ;  /* 0x000000ffff149224 */ /* 0x000fe200078e0003 */
[----:B------:R-:W-:Y:S01]  /*17b20*/  @!P1 LEA R26, P3, R16, R222, 0x1 ;  /* 0x000000de101a9211 */ /* 0x000fe200078608ff */
[----:B------:R1:W-:Y:S01]  /*17b30*/  @P1 STS.128 [R188+0x3800], RZ ;  /* 0x003800ffbc001388 */ /* 0x0003e20000000c00 */
[----:B--2---:R-:W-:Y:S02]  /*17b40*/  @!P1 IMAD.WIDE.U32 R14, R190, 0xb0, R10 ;  /* 0x000000b0be0e9825 */ /* 0x004fe400078e000a */
[----:B------:R-:W-:Y:S01]  /*17b50*/  @!P1 LEA.HI.X R27, R16, R223, R6, 0x1, P3 ;  /* 0x000000df101b9211 */ /* 0x000fe200018f0c06 */
[----:B------:R-:W-:Y:S01]  /*17b60*/  @!PT LDS RZ, [RZ] ;  /* 0x00000000fffff984 */ /* 0x000fe20000000800 */
[----:B------:R-:W-:Y:S01]  /*17b70*/  @!PT LDS RZ, [RZ] ;  /* 0x00000000fffff984 */ /* 0x000fe20000000800 */
[----:B------:R-:W-:Y:S01]  /*17b80*/  @!PT LDS RZ, [RZ] ;  /* 0x00000000fffff984 */ /* 0x000fe20000000800 */
[----:B------:R1:W-:Y:S01]  /*17b90*/  @!P1 LDGSTS.E.BYPASS.LTC128B.128 [R188+0x3800], desc[UR6][R38.64] ;  /* 0x0380000026bc9fae */ /* 0x0003e2000b901d46 */
[----:B------:R-:W-:-:S02]  /*17ba0*/  @!P1 IMAD.MOV.U32 R21, RZ, RZ, R4 ;  /* 0x000000ffff159224 */ /* 0x000fc400078e0004 */
[C---:B------:R-:W-:Y:S01]  /*17bb0*/  @!P1 IMAD.WIDE.U32 R12, R190.reuse, 0xc0, R8 ;  /* 0x000000c0be0c9825 */ /* 0x040fe200078e0008 */
[----:B------:R1:W-:Y:S03]  /*17bc0*/  @P1 STS.128 [R188+0x4000], RZ ;  /* 0x004000ffbc001388 */ /* 0x0003e60000000c00 */
[----:B------:R-:W-:Y:S01]  /*17bd0*/  @!P1 IMAD R46, R191, 0xd0, RZ ;  /* 0x000000d0bf2e9824 */ /* 0x000fe200078e02ff */
[----:B------:R-:W-:Y:S01]  /*17be0*/  @!PT LDS RZ, [RZ] ;  /* 0x00000000fffff984 */ /* 0x000fe20000000800 */
[----:B------:R-:W-:Y:S01]  /*17bf0*/  @!PT LDS RZ, [RZ] ;  /* 0x00000000fffff984 */ /* 0x000fe20000000800 */
[----:B------:R-:W-:Y:S01]  /*17c00*/  @!PT LDS RZ, [RZ] ;  /* 0x00000000fffff984 */ /* 0x000fe20000000800 */
[----:B------:R1:W-:Y:S01]  /*17c10*/  @!P1 LDGSTS.E.BYPASS.LTC128B.128 [R188+0x4000], desc[UR6][R40.64] ;  /* 0x0400000028bc9fae */ /* 0x0003e2000b901d46 */
[----:B------:R-:W-:-:S03]  /*17c20*/  @!P1 IMAD.WIDE.U32 R10, R190, 0xd0, R18 ;  /* 0x000000d0be0a9825 */ /* 0x000fc600078e0012 */
[----:B------:R1:W-:Y:S01]  /*17c30*/  @P1 STS.128 [R188+0x4800], RZ ;  /* 0x004800ffbc001388 */ /* 0x0003e20000000c00 */
[----:B------:R-:W-:Y:S01]  /*17c40*/  @!P1 IMAD.IADD R6, R15, 0x1, R22 ;  /* 0x000000010f069824 */ /* 0x000fe200078e0216 */
[-C--:B------:R-:W-:Y:S01]  /*17c50*/  @!P1 LEA R22, P6, R14, R222.reuse, 0x1 ;  /* 0x000000de0e169211 */ /* 0x080fe200078c08ff */
[----:B------:R-:W-:Y:S01]  /*17c60*/  @!P1 IMAD R47, R191, 0xe0, RZ ;  /* 0x000000e0bf2f9824 */ /* 0x000fe200078e02ff */
[----:B------:R-:W-:Y:S01]  /*17c70*/  @!PT LDS RZ, [RZ] ;  /* 0x00000000fffff984 */ /* 0x000fe20000000800 */
[----:B------:R-:W-:Y:S01]  /*17c80*/  @!PT LDS RZ, [RZ] ;  /* 0x00000000fffff984 */ /* 0x000fe20000000800 */
[----:B------:R-:W-:Y:S01]  /*17c90*/  @!PT LDS RZ, [RZ] ;  /* 0x00000000fffff984 */ /* 0x000fe20000000800 */
[----:B------:R1:W-:Y:S01]  /*17ca0*/  @!P1 LDGSTS.E.BYPASS.LTC128B.128 [R188+0x4800], desc[UR6][R36.64] ;  /* 0x0480000024bc9fae */ /* 0x0003e2000b901d46 */
[----:B------:R-:W-:Y:S01]  /*17cb0*/  @!P1 IMAD.WIDE.U32 R8, R190, 0xe0, R20 ;  /* 0x000000e0be089825 */ /* 0x000fe200078e0014 */
[----:B------:R-:W-:Y:S02]  /*17cc0*/  @!P1 LEA R20, P5, R12, R222, 0x1 ;  /* 0x000000de0c149211 */ /* 0x000fe400078a08ff */
[----:B------:R1:W-:Y:S01]  /*17cd0*/  @P1 STS.128 [R188+0x5000], RZ ;  /* 0x005000ffbc001388 */ /* 0x0003e20000000c00 */
[----:B------:R-:W-:Y:S01]  /*17ce0*/  @!P1 IMAD.IADD R13, R23, 0x1, R13 ;  /* 0x00000001170d9824 */ /* 0x000fe200078e020d */
[----:B------:R-:W-:Y:S01]  /*17cf0*/  @!P1 IADD3 R11, R11, R46, RZ ;  /* 0x0000002e0b0b9210 */ /* 0x000fe20007ffe0ff */
[----:B------:R-:W-:Y:S01]  /*17d00*/  @!P1 IMAD.IADD R9, R47, 0x1, R9 ;  /* 0x000000012f099824 */ /* 0x000fe200078e0209 */
[----:B------:R-:W-:Y:S01]  /*17d10*/  @!PT LDS RZ, [RZ] ;  /* 0x00000000fffff984 */ /* 0x000fe20000000800 */
[----:B------:R-:W-:Y:S01]  /*17d20*/  @!PT LDS RZ, [RZ] ;  /* 0x00000000fffff984 */ /* 0x000fe20000000800 */
[----:B------:R-:W-:Y:S01]  /*17d30*/  @!PT LDS RZ, [RZ] ;  /* 0x00000000fffff984 */ /* 0x000fe20000000800 */
[----:B------:R1:W-:Y:S01]  /*17d40*/  @!P1 LDGSTS.E.BYPASS.LTC128B.128 [R188+0x5000], desc[UR6][R32.64] ;  /* 0x0500000020bc9fae */ /* 0x0003e2000b901d46 */
[----:B------:R-:W-:-:S02]  /*17d50*/  @!P1 LEA R18, P4, R10, R222, 0x1 ;  /* 0x000000de0a129211 */ /* 0x000fc400078808ff */
[-C--:B------:R-:W-:Y:S01]  /*17d60*/  @!P1 LEA.HI.X R23, R14, R223.reuse, R6, 0x1, P6 ;  /* 0x000000df0e179211 */ /* 0x080fe200030f0c06 */
[----:B------:R1:W-:Y:S01]  /*17d70*/  @P1 STS.128 [R188+0x5800], RZ ;  /* 0x005800ffbc001388 */ /* 0x0003e20000000c00 */
[----:B------:R-:W-:Y:S02]  /*17d80*/  @!P1 LEA R16, P3, R8, R222, 0x1 ;  /* 0x000000de08109211 */ /* 0x000fe400078608ff */
[-C--:B------:R-:W-:Y:S01]  /*17d90*/  @!P1 LEA.HI.X R21, R12, R223.reuse, R13, 0x1, P5 ;  /* 0x000000df0c159211 */ /* 0x080fe200028f0c0d */
[----:B------:R-:W-:Y:S01]  /*17da0*/  @!PT LDS RZ, [RZ] ;  /* 0x00000000fffff984 */ /* 0x000fe20000000800 */
[----:B------:R-:W-:Y:S01]  /*17db0*/  @!PT LDS RZ, [RZ] ;  /* 0x00000000fffff984 */ /* 0x000fe20000000800 */
[----:B------:R-:W-:Y:S01]  /*17dc0*/  @!PT LDS RZ, [RZ] ;  /* 0x00000000fffff984 */ /* 0x000fe20000000800 */
[----:B------:R1:W-:Y:S01]  /*17dd0*/  @!P1 LDGSTS.E.BYPASS.LTC128B.128 [R188+0x5800], desc[UR6][R30.64] ;  /* 0x058000001ebc9fae */ /* 0x0003e2000b901d46 */
[-C--:B------:R-:W-:Y:S02]  /*17de0*/  @!P1 LEA.HI.X R19, R10, R223.reuse, R11, 0x1, P4 ;  /* 0x000000df0a139211 */ /* 0x080fe400020f0c0b */
        /* <DEDUP_REMOVED lines=38> */
[----:B------:R-:W-:Y:S01]  /*18050*/  MOV R8, R3 ;  /* 0x0000000300087202 */ /* 0x000fe20000000f00 */
[----:B------:R-:W-:Y:S01]  /*18060*/  IMAD R6, R191, 0xf0, RZ ;  /* 0x000000f0bf067824 */ /* 0x000fe200078e02ff */
[----:B------:R-:W-:-:S03]  /*18070*/  MOV R9, R4 ;  /* 0x0000000400097202 */ /* 0x000fc60000000f00 */
[----:B------:R-:W-:-:S05]  /*18080*/  IMAD.WIDE.U32 R8, R190, 0xf0, R8 ;  /* 0x000000f0be087825 */ /* 0x000fca00078e0008 */
[----:B------:R-:W-:Y:S02]  /*18090*/  IADD3 R6, R9, R6, RZ ;  /* 0x0000000609067210 */ /* 0x000fe40007ffe0ff */
[----:B------:R-:W-:-:S04]  /*180a0*/  LEA R10, P1, R8, R222, 0x1 ;  /* 0x000000de080a7211 */ /* 0x000fc800078208ff */
[----:B------:R-:W-:-:S05]  /*180b0*/  LEA.HI.X R11, R8, R223, R6, 0x1, P1 ;  /* 0x000000df080b7211 */ /* 0x000fca00008f0c06 */
[----:B------:R-:W-:Y:S01]  /*180c0*/  @!PT LDS RZ, [RZ] ;  /* 0x00000000fffff984 */ /* 0x000fe20000000800 */
[----:B------:R-:W-:Y:S01]  /*180d0*/  @!PT LDS RZ, [RZ] ;  /* 0x00000000fffff984 */ /* 0x000fe20000000800 */
[----:B------:R-:W-:Y:S01]  /*180e0*/  @!PT LDS RZ, [RZ] ;  /* 0x00000000fffff984 */ /* 0x000fe20000000800 */
[----:B------:R2:W-:Y:S04]  /*180f0*/  LDGSTS.E.BYPASS.LTC128B.128 [R188+0x9800], desc[UR6][R10.64] ;  /* 0x098000000abc7fae */ /* 0x0005e8000b901d46 */
.L_x_1168:
[----:B------:R-:W-:Y:S05]  /*18100*/  BSYNC B0 ;  /* 0x0000000000007941 */ /* 0x000fea0003800000 */
.L_x_1167:
[----:B------:R-:W0:Y:S01]  /*18110*/  LDGDEPBAR ;  /* 0x00000000000079af */ /* 0x000e220000000000 */
[----:B------:R-:W-:-:S04]  /*18120*/  LEA R222, P1, R3, R222, 0x1 ;  /* 0x000000de03de7211 */ /* 0x000fc800078208ff */
[----:B------:R-:W-:-:S09]  /*18130*/  LEA.HI.X R223, R3, R223, R4, 0x1, P1 ;  /* 0x000000df03df7211 */ /* 0x000fd200008f0c04 */
.L_x_1163:
[----:B------:R-:W-:Y:S05]  /*18140*/  BSYNC B1 ;  /* 0x0000000000017941 */ /* 0x000fea0003800000 */
.L_x_1162:
[----:B-1----:R-:W-:-:S04]  /*18150*/  FMNMX.FTZ R3, R79, R77, !PT ;  /* 0x0000004d4f037209 */ /* 0x002fc80007810000 */
[----:B------:R-:W-:-:S04]  /*18160*/  FMNMX.FTZ R3, R96, R3, !PT ;  /* 0x0000000360037209 */ /* 0x000fc80007810000 */
[----:B------:R-:W-:Y:S02]  /*18170*/  FMNMX.FTZ R4, R78, R3, !PT ;  /* 0x000000034e047209 */ /* 0x000fe40007810000 */
[----:B------:R-:W3:Y:S01]  /*18180*/  LD.E R3, desc[UR6][R24.64+0xdc] ;  /* 0x0000dc0618037980 */ /* 0x000ee2000c101900 */
        /* <DEDUP_REMOVED lines=121> */
[----:B------:R-:W-:Y:S01]  /*18920*/  LEA R178, R0, UR4, 0x1 ;  /* 0x0000000400b27c11 */ /* 0x000fe2000f8e08ff */
[----:B------:R-:W1:Y:S01]  /*18930*/  SHFL.BFLY PT, R6, R4, 0x2, 0x1f ;  /* 0x0c401f0004067f89 */ /* 0x000e6200000e0000 */
[----:B------:R-:W-:Y:S02]  /*18940*/  FMNMX.FTZ R38, R233, R38, !PT ;  /* 0x00000026e9267209 */ /* 0x000fe40007810000 */
[----:B------:R-:W-:Y:S01]  /*18950*/  LEA R181, R186, R178, 0x1 ;  /* 0x000000b2bab57211 */ /* 0x000fe200078e08ff */
[----:B------:R-:W-:Y:S01]  /*18960*/  LDSM.16.MT88.4 R20, [R178+0xa000] ;  /* 0x00a00000b214783b */ /* 0x000fe20000004200 */
[----:B------:R-:W-:-:S02]  /*18970*/  FMNMX.FTZ R38, R234, R38, !PT ;  /* 0x00000026ea267209 */ /* 0x000fc40007810000 */
[----:B------:R-:W-:Y:S01]  /*18980*/  LEA R179, R187, R178, 0x1 ;  /* 0x000000b2bbb37211 */ /* 0x000fe200078e08ff */
[----:B------:R-:W-:Y:S03]  /*18990*/  LDSM.16.MT88.4 R12, [R181+0xa000] ;  /* 0x00a00000b50c783b */ /* 0x000fe60000004200 */
[----:B------:R-:W-:Y:S01]  /*189a0*/  LEA R180, R186, R179, 0x1 ;  /* 0x000000b3bab47211 */ /* 0x000fe200078e08ff */
[----:B------:R-:W4:Y:S04]  /*189b0*/  SHFL.BFLY PT, R8, R38, 0x2, 0x1f ;  /* 0x0c401f0026087f89 */ /* 0x000f2800000e0000 */
[----:B------:R-:W-:Y:S04]  /*189c0*/  LDSM.16.MT88.4 R16, [R179+0xa000] ;  /* 0x00a00000b310783b */ /* 0x000fe80000004200 */
[----:B------:R-:W-:Y:S01]  /*189d0*/  LDSM.16.MT88.4 R28, [R180+0xa000] ;  /* 0x00a00000b41c783b */ /* 0x000fe20000004200 */
[----:B-1----:R-:W-:-:S03]  /*189e0*/  FMNMX.FTZ R4, R4, R6, !PT ;  /* 0x0000000604047209 */ /* 0x002fc60007810000 */
[----:B------:R-:W-:Y:S04]  /*189f0*/  LDSM.16.MT88.4 R48, [R178+0xa800] ;  /* 0x00a80000b230783b */ /* 0x000fe80000004200 */
[----:B------:R-:W1:Y:S04]  /*18a00*/  SHFL.BFLY PT, R6, R4, 0x1, 0x1f ;  /* 0x0c201f0004067f89 */ /* 0x000e6800000e0000 */
[----:B------:R-:W-:Y:S01]  /*18a10*/  LDSM.16.MT88.4 R44, [R181+0xa800] ;  /* 0x00a80000b52c783b */ /* 0x000fe20000004200 */
[----:B----4-:R-:W-:-:S05]  /*18a20*/  FMNMX.FTZ R38, R38, R8, !PT ;  /* 0x0000000826267209 */ /* 0x010fca0007810000 */
[----:B------:R-:W4:Y:S01]  /*18a30*/  SHFL.BFLY PT, R8, R38, 0x1, 0x1f ;  /* 0x0c201f0026087f89 */ /* 0x000f2200000e0000 */
[----:B-1----:R-:W-:-:S04]  /*18a40*/  FMNMX.FTZ R39, R4, R6, !PT ;  /* 0x0000000604277209 */ /* 0x002fc80007810000 */
[----:B------:R-:W-:Y:S01]  /*18a50*/  FSETP.NEU.FTZ.AND P1, PT, R39, -INF , PT ;  /* 0xff8000002700780b */ /* 0x000fe20003f3d000 */
[----:B---3--:R-:W-:-:S05]  /*18a60*/  FMUL.FTZ R4, R3, R39 ;  /* 0x0000002703047220 */ /* 0x008fca0000410000 */
[----:B------:R-:W-:Y:S02]  /*18a70*/  FSEL R4, R4, RZ, P1 ;  /* 0x000000ff04047208 */ /* 0x000fe40000800000 */
[----:B----4-:R-:W-:-:S03]  /*18a80*/  FMNMX.FTZ R38, R38, R8, !PT ;  /* 0x0000000826267209 */ /* 0x010fc60007810000 */
[-CC-:B------:R-:W-:Y:S01]  /*18a90*/  FFMA.FTZ R6, R79, R3.reuse, -R4.reuse ;  /* 0x000000034f067223 */ /* 0x180fe20000010804 */
[----:B------:R-:W-:Y:S01]  /*18aa0*/  FSETP.NEU.FTZ.AND P1, PT, R38, -INF , PT ;  /* 0xff8000002600780b */ /* 0x000fe20003f3d000 */
[----:B------:R-:W-:Y:S02]  /*18ab0*/  FMUL.FTZ R8, R3, R38 ;  /* 0x0000002603087220 */ /* 0x000fe40000410000 */
[----:B------:R1:W-:Y:S02]  /*18ac0*/  MUFU.EX2 R80, R6 ;  /* 0x0000000600507308 */ /* 0x0003e40000000800 */
[----:B-1----:R-:W-:-:S06]  /*18ad0*/  FFMA.FTZ R6, R77, R3, -R4 ;  /* 0x000000034d067223 */ /* 0x002fcc0000010804 */
[----:B------:R1:W3:Y:S02]  /*18ae0*/  MUFU.EX2 R26, R6 ;  /* 0x00000006001a7308 */ /* 0x0002e40000000800 */
[----:B-1----:R-:W-:Y:S01]  /*18af0*/  FFMA.FTZ R6, R96, R3, -R4 ;  /* 0x0000000360067223 */ /* 0x002fe20000010804 */
[----:B---3--:R-:W-:-:S05]  /*18b00*/  F2FP.BF16.F32.PACK_AB R9, R26, R80 ;  /* 0x000000501a09723e */ /* 0x008fca00000010ff */
[----:B------:R1:W-:Y:S02]  /*18b10*/  MUFU.EX2 R96, R6 ;  /* 0x0000000600607308 */ /* 0x0003e40000000800 */
[----:B-1----:R-:W-:Y:S01]  /*18b20*/  FSEL R6, R8, RZ, P1 ;  /* 0x000000ff08067208 */ /* 0x002fe20000800000 */
[----:B------:R-:W-:-:S04]  /*18b30*/  FFMA.FTZ R8, R78, R3, -R4 ;  /* 0x000000034e087223 */ /* 0x000fc80000010804 */
[-CC-:B------:R-:W-:Y:S01]  /*18b40*/  FFMA.FTZ R0, R97, R3.reuse, -R6.reuse ;  /* 0x0000000361007223 */ /* 0x180fe20000010806 */
[----:B------:R1:W2:Y:S08]  /*18b50*/  MUFU.EX2 R81, R8 ;  /* 0x0000000800517308 */ /* 0x0002b00000000800 */
[----:B------:R3:W-:Y:S01]  /*18b60*/  MUFU.EX2 R78, R0 ;  /* 0x00000000004e7308 */ /* 0x0007e20000000800 */
[----:B-1----:R-:W-:Y:S01]  /*18b70*/  FFMA.FTZ R8, R88, R3, -R6 ;  /* 0x0000000358087223 */ /* 0x002fe20000010806 */
[----:B--2---:R-:W-:-:S06]  /*18b80*/  F2FP.BF16.F32.PACK_AB R11, R81, R96 ;  /* 0x00000060510b723e */ /* 0x004fcc00000010ff */
[----:B------:R-:W1:Y:S01]  /*18b90*/  MUFU.EX2 R79, R8 ;  /* 0x00000008004f7308 */ /* 0x000e620000000800 */
[----:B---3--:R-:W-:-:S07]  /*18ba0*/  FFMA.FTZ R0, R99, R3, -R6 ;  /* 0x0000000363007223 */ /* 0x008fce0000010806 */
[----:B------:R2:W-:Y:S01]  /*18bb0*/  MUFU.EX2 R97, R0 ;  /* 0x0000000000617308 */ /* 0x0005e20000000800 */
[----:B-1----:R-:W-:Y:S01]  /*18bc0*/  F2FP.BF16.F32.PACK_AB R8, R78, R79 ;  /* 0x0000004f4e08723e */ /* 0x002fe200000010ff */
[----:B--2---:R-:W-:-:S06]  /*18bd0*/  FFMA.FTZ R0, R98, R3, -R6 ;  /* 0x0000000362007223 */ /* 0x004fcc0000010806 */
[----:B------:R1:W2:Y:S02]  /*18be0*/  MUFU.EX2 R99, R0 ;  /* 0x0000000000637308 */ /* 0x0002a40000000800 */
[----:B-1----:R-:W-:Y:S01]  /*18bf0*/  FFMA.FTZ R0, R91, R3, -R4 ;  /* 0x000000035b007223 */ /* 0x002fe20000010804 */
[----:B--2---:R-:W-:-:S05]  /*18c00*/  F2FP.BF16.F32.PACK_AB R10, R99, R97 ;  /* 0x00000061630a723e */ /* 0x004fca00000010ff */
[----:B------:R1:W-:Y:S02]  /*18c10*/  MUFU.EX2 R98, R0 ;  /* 0x0000000000627308 */ /* 0x0003e40000000800 */
[C---:B------:R-:W-:Y:S06]  /*18c20*/  HMMA.16816.F32.BF16 R52, R8.reuse, R12, RZ ;  /* 0x0000000c0834723c */ /* 0x040fec00000418ff */
[C---:B------:R-:W-:Y:S01]  /*18c30*/  HMMA.16816.F32.BF16 R56, R8.reuse, R14, RZ ;  /* 0x0000000e0838723c */ /* 0x040fe200000418ff */
[----:B------:R-:W2:Y:S05]  /*18c40*/  LDSM.16.MT88.4 R12, [R179+0xa800] ;  /* 0x00a80000b30c783b */ /* 0x000eaa0000004200 */
[----:B------:R-:W-:Y:S01]  /*18c50*/  HMMA.16816.F32.BF16 R40, R8, R16, RZ ;  /* 0x000000100828723c */ /* 0x000fe200000418ff */
[----:B-1----:R-:W-:-:S04]  /*18c60*/  FFMA.FTZ R0, R90, R3, -R4 ;  /* 0x000000035a007223 */ /* 0x002fc80000010804 */
[----:B------:R1:W3:Y:S01]  /*18c70*/  MUFU.EX2 R82, R0 ;  /* 0x0000000000527308 */ /* 0x0002e20000000800 */
[C---:B------:R-:W-:Y:S01]  /*18c80*/  HMMA.16816.F32.BF16 R32, R8.reuse, R18, RZ ;  /* 0x000000120820723c */ /* 0x040fe200000418ff */
[----:B------:R-:W4:Y:S05]  /*18c90*/  LDSM.16.MT88.4 R16, [R180+0xa800] ;  /* 0x00a80000b410783b */ /* 0x000f2a0000004200 */
[C---:B------:R-:W-:Y:S06]  /*18ca0*/  HMMA.16816.F32.BF16 R68, R8.reuse, R20, RZ ;  /* 0x000000140844723c */ /* 0x040fec00000418ff */
[----:B------:R-:W-:Y:S01]  /*18cb0*/  HMMA.16816.F32.BF16 R60, R8, R22, RZ ;  /* 0x00000016083c723c */ /* 0x000fe200000418ff */
[----:B-1----:R-:W-:-:S05]  /*18cc0*/  FFMA.FTZ R0, R89, R3, -R4 ;  /* 0x0000000359007223 */ /* 0x002fca0000010804 */
[C---:B------:R-:W-:Y:S01]  /*18cd0*/  HMMA.16816.F32.BF16 R64, R8.reuse, R28, RZ ;  /* 0x0000001c0840723c */ /* 0x040fe200000418ff */
[----:B------:R1:W-:Y:S05]  /*18ce0*/  MUFU.EX2 R236, R0 ;  /* 0x0000000000ec7308 */ /* 0x0003ea0000000800 */
[----:B------:R-:W-:Y:S07]  /*18cf0*/  HMMA.16816.F32.BF16 R20, R8, R30, RZ ;  /* 0x0000001e0814723c */ /* 0x000fee00000418ff */
[----:B---3--:R-:W-:Y:S01]  /*18d00*/  F2FP.BF16.F32.PACK_AB R9, R82, R98 ;  /* 0x000000625209723e */ /* 0x008fe200000010ff */
[----:B-1----:R-:W-:-:S04]  /*18d10*/  FFMA.FTZ R0, R101, R3, -R6 ;  /* 0x0000000365007223 */ /* 0x002fc80000010806 */
[----:B------:R1:W3:Y:S02]  /*18d20*/  MUFU.EX2 R27, R0 ;  /* 0x00000000001b7308 */ /* 0x0002e40000000800 */
[----:B-1----:R-:W-:Y:S01]  /*18d30*/  FFMA.FTZ R0, R100, R3, -R6 ;  /* 0x0000000364007223 */ /* 0x002fe20000010806 */
[----:B---3--:R-:W-:-:S05]  /*18d40*/  MOV R100, R27 ;  /* 0x0000001b00647202 */ /* 0x008fca0000000f00 */
[----:B------:R1:W3:Y:S02]  /*18d50*/  MUFU.EX2 R83, R0 ;  /* 0x0000000000537308 */ /* 0x0002e40000000800 */
[----:B-1----:R-:W-:Y:S01]  /*18d60*/  FFMA.FTZ R0, R94, R3, -R6 ;  /* 0x000000035e007223 */ /* 0x002fe20000010806 */
[----:B---3--:R-:W-:-:S05]  /*18d70*/  F2FP.BF16.F32.PACK_AB R8, R83, R100 ;  /* 0x000000645308723e */ /* 0x008fca00000010ff */
[----:B------:R1:W-:Y:S02]  /*18d80*/  MUFU.EX2 R101, R0 ;  /* 0x0000000000657308 */ /* 0x0003e40000000800 */
[----:B-1----:R-:W-:-:S06]  /*18d90*/  FFMA.FTZ R0, R93, R3, -R6 ;  /* 0x000000035d007223 */ /* 0x002fcc0000010806 */
[----:B------:R1:W3:Y:S02]  /*18da0*/  MUFU.EX2 R27, R0 ;  /* 0x00000000001b7308 */ /* 0x0002e40000000800 */
[----:B-1----:R-:W-:Y:S01]  /*18db0*/  FFMA.FTZ R0, R92, R3, -R4 ;  /* 0x000000035c007223 */ /* 0x002fe20000010804 */
[----:B---3--:R-:W-:-:S05]  /*18dc0*/  F2FP.BF16.F32.PACK_AB R10, R27, R101 ;  /* 0x000000651b0a723e */ /* 0x008fca00000010ff */
[----:B------:R1:W3:Y:S02]  /*18dd0*/  MUFU.EX2 R77, R0 ;  /* 0x00000000004d7308 */ /* 0x0002e40000000800 */
[----:B-1----:R-:W-:Y:S01]  /*18de0*/  FFMA.FTZ R0, R104, R3, -R4 ;  /* 0x0000000368007223 */ /* 0x002fe20000010804 */
[----:B---3--:R-:W-:-:S05]  /*18df0*/  F2FP.BF16.F32.PACK_AB R11, R77, R236 ;  /* 0x000000ec4d0b723e */ /* 0x008fca00000010ff */
[----:B------:R1:W-:Y:S02]  /*18e00*/  MUFU.EX2 R37, R0 ;  /* 0x0000000000257308 */ /* 0x0003e40000000800 */
[C---:B------:R-:W-:Y:S06]  /*18e10*/  HMMA.16816.F32.BF16 R68, R8.reuse, R48, R68 ;  /* 0x000000300844723c */ /* 0x040fec0000041844 */
[C---:B------:R-:W-:Y:S06]  /*18e20*/  HMMA.16816.F32.BF16 R60, R8.reuse, R50, R60 ;  /* 0x00000032083c723c */ /* 0x040fec000004183c */
[----:B------:R-:W-:Y:S01]  /*18e30*/  HMMA.16816.F32.BF16 R48, R8, R44, R52 ;  /* 0x0000002c0830723c */ /* 0x000fe20000041834 */
[----:B-1----:R-:W-:-:S04]  /*18e40*/  FFMA.FTZ R0, R102, R3, -R4 ;  /* 0x0000000366007223 */ /* 0x002fc80000010804 */
[----:B------:R1:W3:Y:S01]  /*18e50*/  MUFU.EX2 R36, R0 ;  /* 0x0000000000247308 */ /* 0x0002e20000000800 */
[C---:B------:R-:W-:Y:S06]  /*18e60*/  HMMA.16816.F32.BF16 R52, R8.reuse, R46, R56 ;  /* 0x0000002e0834723c */ /* 0x040fec0000041838 */
[C---:B--2---:R-:W-:Y:S06]  /*18e70*/  HMMA.16816.F32.BF16 R44, R8.reuse, R12, R40 ;  /* 0x0000000c082c723c */ /* 0x044fec0000041828 */
[----:B------:R-:W-:Y:S01]  /*18e80*/  HMMA.16816.F32.BF16 R40, R8, R14, R32 ;  /* 0x0000000e0828723c */ /* 0x000fe20000041820 */
[----:B------:R-:W2:Y:S01]  /*18e90*/  LDSM.16.MT88.4 R12, [R178+0xb000] ;  /* 0x00b00000b20c783b */ /* 0x000ea20000004200 */
[----:B-1----:R-:W-:-:S04]  /*18ea0*/  FFMA.FTZ R0, R95, R3, -R4 ;  /* 0x000000035f007223 */ /* 0x002fc80000010804 */
[C---:B----4-:R-:W-:Y:S01]  /*18eb0*/  HMMA.16816.F32.BF16 R32, R8.reuse, R16, R64 ;  /* 0x000000100820723c */ /* 0x050fe20000041840 */
[----:B------:R1:W-:Y:S05]  /*18ec0*/  MUFU.EX2 R104, R0 ;  /* 0x0000000000687308 */ /* 0x0003ea0000000800 */
[----:B------:R-:W-:Y:S01]  /*18ed0*/  HMMA.16816.F32.BF16 R28, R8, R18, R20 ;  /* 0x00000012081c723c */ /* 0x000fe20000041814 */
[----:B---3--:R-:W-:Y:S01]  /*18ee0*/  MOV R64, R36 ;  /* 0x0000002400407202 */ /* 0x008fe20000000f00 */
[----:B------:R-:W3:Y:S01]  /*18ef0*/  LDSM.16.MT88.4 R16, [R181+0xb000] ;  /* 0x00b00000b510783b */ /* 0x000ee20000004200 */
[----:B------:R-:W-:-:S03]  /*18f00*/  MOV R67, R236 ;  /* 0x000000ec00437202 */ /* 0x000fc60000000f00 */
[----:B------:R-:W4:Y:S01]  /*18f10*/  LDSM.16.MT88.4 R20, [R179+0xb000] ;  /* 0x00b00000b314783b */ /* 0x000f220000004200 */
[----:B------:R-:W-:Y:S01]  /*18f20*/  F2FP.BF16.F32.PACK_AB R9, R64, R37 ;  /* 0x000000254009723e */ /* 0x000fe200000010ff */
[----:B-1----:R-:W-:-:S04]  /*18f30*/  FFMA.FTZ R0, R109, R3, -R6 ;  /* 0x000000036d007223 */ /* 0x002fc80000010806 */
[----:B------:R1:W5:Y:S02]  /*18f40*/  MUFU.EX2 R72, R0 ;  /* 0x0000000000487308 */ /* 0x0003640000000800 */
[----:B-1----:R-:W-:-:S06]  /*18f50*/  FFMA.FTZ R0, R107, R3, -R6 ;  /* 0x000000036b007223 */ /* 0x002fcc0000010806 */
[----:B------:R1:W2:Y:S02]  /*18f60*/  MUFU.EX2 R36, R0 ;  /* 0x0000000000247308 */ /* 0x0002a40000000800 */
[----:B-1----:R-:W-:-:S06]  /*18f70*/  FFMA.FTZ R0, R108, R3, -R6 ;  /* 0x000000036c007223 */ /* 0x002fcc0000010806 */
[----:B------:R1:W-:Y:S02]  /*18f80*/  MUFU.EX2 R102, R0 ;  /* 0x0000000000667308 */ /* 0x0003e40000000800 */
[----:B-1----:R-:W-:Y:S01]  /*18f90*/  FFMA.FTZ R0, R105, R3, -R6 ;  /* 0x0000000369007223 */ /* 0x002fe20000010806 */
[----:B-----5:R-:W-:-:S05]  /*18fa0*/  MOV R105, R72 ;  /* 0x0000004800697202 */ /* 0x020fca0000000f00 */
[----:B------:R1:W5:Y:S01]  /*18fb0*/  MUFU.EX2 R109, R0 ;  /* 0x00000000006d7308 */ /* 0x0003620000000800 */
[----:B--2---:R-:W-:Y:S01]  /*18fc0*/  F2FP.BF16.F32.PACK_AB R8, R36, R105 ;  /* 0x000000692408723e */ /* 0x004fe200000010ff */
[----:B-1----:R-:W-:Y:S01]  /*18fd0*/  FFMA.FTZ R0, R103, R3, -R4 ;  /* 0x0000000367007223 */ /* 0x002fe20000010804 */
[----:B-----5:R-:W-:-:S05]  /*18fe0*/  F2FP.BF16.F32.PACK_AB R10, R109, R102 ;  /* 0x000000666d0a723e */ /* 0x020fca00000010ff */
[----:B------:R-:W1:Y:S02]  /*18ff0*/  MUFU.EX2 R107, R0 ;  /* 0x00000000006b7308 */ /* 0x000e640000000800 */
[----:B-1----:R-:W-:Y:S01]  /*19000*/  F2FP.BF16.F32.PACK_AB R11, R107, R104 ;  /* 0x000000686b0b723e */ /* 0x002fe200000010ff */
[----:B------:R-:W-:-:S05]  /*19010*/  FFMA.FTZ R0, R112, R3, -R4 ;  /* 0x0000000370007223 */ /* 0x000fca0000010804 */
[----:B------:R1:W-:Y:S01]  /*19020*/  MUFU.EX2 R94, R0 ;  /* 0x00000000005e7308 */ /* 0x0003e20000000800 */
[C---:B------:R-:W-:Y:S06]  /*19030*/  HMMA.16816.F32.BF16 R72, R8.reuse, R12, R68 ;  /* 0x0000000c0848723c */ /* 0x040fec0000041844 */
[----:B------:R-:W-:Y:S01]  /*19040*/  HMMA.16816.F32.BF16 R56, R8, R14, R60 ;  /* 0x0000000e0838723c */ /* 0x000fe2000004183c */
[----:B------:R-:W2:Y:S01]  /*19050*/  LDSM.16.MT88.4 R12, [R180+0xb000] ;  /* 0x00b00000b40c783b */ /* 0x000ea20000004200 */
[----:B------:R-:W-:-:S04]  /*19060*/  MOV R71, R37 ;  /* 0x0000002500477202 */ /* 0x000fc80000000f00 */
[----:B---3--:R-:W-:Y:S01]  /*19070*/  HMMA.16816.F32.BF16 R48, R8, R16, R48 ;  /* 0x000000100830723c */ /* 0x008fe20000041830 */
[----:B-1----:R-:W-:-:S05]  /*19080*/  FFMA.FTZ R0, R110, R3, -R4 ;  /* 0x000000036e007223 */ /* 0x002fca0000010804 */
[C---:B------:R-:W-:Y:S01]  /*19090*/  HMMA.16816.F32.BF16 R52, R8.reuse, R18, R52 ;  /* 0x000000120834723c */ /* 0x040fe20000041834 */
[----:B------:R1:W-:Y:S01]  /*190a0*/  MUFU.EX2 R65, R0 ;  /* 0x0000000000417308 */ /* 0x0003e20000000800 */
[----:B------:R-:W-:Y:S04]  /*190b0*/  LDSM.16.MT88.4 R16, [R181+0xb800] ;  /* 0x00b80000b510783b */ /* 0x000fe80000004200 */
[C---:B----4-:R-:W-:Y:S06]  /*190c0*/  HMMA.16816.F32.BF16 R44, R8.reuse, R20, R44 ;  /* 0x00000014082c723c */ /* 0x050fec000004182c */
[----:B------:R-:W-:Y:S01]  /*190d0*/  HMMA.16816.F32.BF16 R40, R8, R22, R40 ;  /* 0x000000160828723c */ /* 0x000fe20000041828 */
[----:B------:R-:W-:Y:S01]  /*190e0*/  LDSM.16.MT88.4 R20, [R179+0xb800] ;  /* 0x00b80000b314783b */ /* 0x000fe20000004200 */
[----:B-1----:R-:W-:-:S04]  /*190f0*/  FFMA.FTZ R0, R106, R3, -R4 ;  /* 0x000000036a007223 */ /* 0x002fc80000010804 */
[----:B------:R1:W-:Y:S01]  /*19100*/  MUFU.EX2 R108, R0 ;  /* 0x00000000006c7308 */ /* 0x0003e20000000800 */
[C---:B--2---:R-:W-:Y:S06]  /*19110*/  HMMA.16816.F32.BF16 R32, R8.reuse, R12, R32 ;  /* 0x0000000c0820723c */ /* 0x044fec0000041820 */
[----:B------:R-:W-:Y:S01]  /*19120*/  HMMA.16816.F32.BF16 R28, R8, R14, R28 ;  /* 0x0000000e081c723c */ /* 0x000fe2000004181c */
[----:B------:R-:W2:Y:S01]  /*19130*/  LDSM.16.MT88.4 R12, [R178+0xb800] ;  /* 0x00b80000b20c783b */ /* 0x000ea20000004200 */
[----:B-1----:R-:W-:Y:S01]  /*19140*/  FFMA.FTZ R0, R118, R3, -R6 ;  /* 0x0000000376007223 */ /* 0x002fe20000010806 */
[----:B------:R-:W-:-:S03]  /*19150*/  MOV R118, R67 ;  /* 0x0000004300767202 */ /* 0x000fc60000000f00 */
[----:B------:R1:W3:Y:S02]  /*19160*/  MUFU.EX2 R66, R0 ;  /* 0x0000000000427308 */ /* 0x0002e40000000800 */
[----:B-1----:R-:W-:Y:S01]  /*19170*/  FFMA.FTZ R0, R115, R3, -R6 ;  /* 0x0000000373007223 */ /* 0x002fe20000010806 */
[----:B------:R-:W-:-:S05]  /*19180*/  MOV R115, R27 ;  /* 0x0000001b00737202 */ /* 0x000fca0000000f00 */
[----:B------:R1:W4:Y:S02]  /*19190*/  MUFU.EX2 R106, R0 ;  /* 0x00000000006a7308 */ /* 0x0003240000000800 */
[----:B-1----:R-:W-:Y:S01]  /*191a0*/  FFMA.FTZ R0, R116, R3, -R6 ;  /* 0x0000000374007223 */ /* 0x002fe20000010806 */
[----:B------:R-:W-:-:S05]  /*191b0*/  MOV R116, R71 ;  /* 0x0000004700747202 */ /* 0x000fca0000000f00 */
[----:B------:R1:W-:Y:S02]  /*191c0*/  MUFU.EX2 R95, R0 ;  /* 0x00000000005f7308 */ /* 0x0003e40000000800 */
[----:B-1----:R-:W-:Y:S01]  /*191d0*/  FFMA.FTZ R0, R113, R3, -R6 ;  /* 0x0000000371007223 */ /* 0x002fe20000010806 */
[----:B---3--:R-:W-:Y:S01]  /*191e0*/  MOV R113, R66 ;  /* 0x0000004200717202 */ /* 0x008fe20000000f00 */
[----:B------:R-:W-:-:S04]  /*191f0*/  IMAD.MOV.U32 R66, RZ, RZ, R81 ;  /* 0x000000ffff427224 */ /* 0x000fc800078e0051 */
[----:B------:R1:W3:Y:S01]  /*19200*/  MUFU.EX2 R92, R0 ;  /* 0x00000000005c7308 */ /* 0x0002e20000000800 */
[----:B----4-:R-:W-:Y:S01]  /*19210*/  F2FP.BF16.F32.PACK_AB R8, R106, R113 ;  /* 0x000000716a08723e */ /* 0x010fe200000010ff */
[----:B------:R-:W-:Y:S02]  /*19220*/  IMAD.MOV.U32 R110, RZ, RZ, R66 ;  /* 0x000000ffff6e7224 */ /* 0x000fe400078e0042 */
[----:B-1----:R-:W-:Y:S01]  /*19230*/  FFMA.FTZ R0, R111, R3, -R4 ;  /* 0x000000036f007223 */ /* 0x002fe20000010804 */
[----:B------:R-:W-:Y:S02]  /*19240*/  MOV R111, R65 ;  /* 0x00000041006f7202 */ /* 0x000fe40000000f00 */
[----:B---3--:R-:W-:Y:S01]  /*19250*/  F2FP.BF16.F32.PACK_AB R10, R92, R95 ;  /* 0x0000005f5c0a723e */ /* 0x008fe200000010ff */
[----:B------:R-:W1:Y:S01]  /*19260*/  MUFU.EX2 R93, R0 ;  /* 0x00000000005d7308 */ /* 0x000e620000000800 */
[----:B------:R-:W-:Y:S02]  /*19270*/  F2FP.BF16.F32.PACK_AB R9, R111, R94 ;  /* 0x0000005e6f09723e */ /* 0x000fe400000010ff */
[----:B------:R-:W-:-:S02]  /*19280*/  MOV R65, R77 ;  /* 0x0000004d00417202 */ /* 0x000fc40000000f00 */
[----:B-1----:R-:W-:Y:S01]  /*19290*/  F2FP.BF16.F32.PACK_AB R11, R93, R108 ;  /* 0x0000006c5d0b723e */ /* 0x002fe200000010ff */
[----:B------:R-:W-:Y:S01]  /*192a0*/  FFMA.FTZ R0, R122, R3, -R4 ;  /* 0x000000037a007223 */ /* 0x000fe20000010804 */
[----:B------:R-:W-:-:S03]  /*192b0*/  MOV R122, R36 ;  /* 0x00000024007a7202 */ /* 0x000fc60000000f00 */
[----:B------:R1:W-:Y:S02]  /*192c0*/  MUFU.EX2 R90, R0 ;  /* 0x00000000005a7308 */ /* 0x0003e40000000800 */
[C---:B--2---:R-:W-:Y:S06]  /*192d0*/  HMMA.16816.F32.BF16 R72, R8.reuse, R12, R72 ;  /* 0x0000000c0848723c */ /* 0x044fec0000041848 */
[C---:B------:R-:W-:Y:S01]  /*192e0*/  HMMA.16816.F32.BF16 R56, R8.reuse, R14, R56 ;  /* 0x0000000e0838723c */ /* 0x040fe20000041838 */
[----:B------:R-:W2:Y:S05]  /*192f0*/  LDSM.16.MT88.4 R12, [R180+0xb800] ;  /* 0x00b80000b40c783b */ /* 0x000eaa0000004200 */
[----:B------:R-:W-:Y:S01]  /*19300*/  HMMA.16816.F32.BF16 R48, R8, R16, R48 ;  /* 0x000000100830723c */ /* 0x000fe20000041830 */
[----:B-1----:R-:W-:-:S05]  /*19310*/  FFMA.FTZ R0, R120, R3, -R4 ;  /* 0x0000000378007223 */ /* 0x002fca0000010804 */
[C---:B------:R-:W-:Y:S01]  /*19320*/  HMMA.16816.F32.BF16 R52, R8.reuse, R18, R52 ;  /* 0x000000120834723c */ /* 0x040fe20000041834 */
[----:B------:R1:W3:Y:S01]  /*19330*/  MUFU.EX2 R112, R0 ;  /* 0x0000000000707308 */ /* 0x0002e20000000800 */
[----:B------:R-:W-:Y:S04]  /*19340*/  LDSM.16.MT88.4 R16, [R181+0xc000] ;  /* 0x00c00000b510783b */ /* 0x000fe80000004200 */
[C---:B------:R-:W-:Y:S06]  /*19350*/  HMMA.16816.F32.BF16 R44, R8.reuse, R20, R44 ;  /* 0x00000014082c723c */ /* 0x040fec000004182c */
[----:B------:R-:W-:Y:S01]  /*19360*/  HMMA.16816.F32.BF16 R40, R8, R22, R40 ;  /* 0x000000160828723c */ /* 0x000fe20000041828 */
[----:B------:R-:W-:Y:S01]  /*19370*/  LDSM.16.MT88.4 R20, [R179+0xc000] ;  /* 0x00c00000b314783b */ /* 0x000fe20000004200 */
[----:B-1----:R-:W-:-:S04]  /*19380*/  FFMA.FTZ R0, R114, R3, -R4 ;  /* 0x0000000372007223 */ /* 0x002fc80000010804 */
[----:B------:R1:W-:Y:S01]  /*19390*/  MUFU.EX2 R81, R0 ;  /* 0x0000000000517308 */ /* 0x0003e20000000800 */
[C---:B--2---:R-:W-:Y:S06]  /*193a0*/  HMMA.16816.F32.BF16 R32, R8.reuse, R12, R32 ;  /* 0x0000000c0820723c */ /* 0x044fec0000041820 */
[----:B------:R-:W-:Y:S01]  /*193b0*/  HMMA.16816.F32.BF16 R28, R8, R14, R28 ;  /* 0x0000000e081c723c */ /* 0x000fe2000004181c */
[----:B------:R-:W2:Y:S01]  /*193c0*/  LDSM.16.MT88.4 R12, [R178+0xc000] ;  /* 0x00c00000b20c783b */ /* 0x000ea20000004200 */
[----:B-1----:R-:W-:-:S05]  /*193d0*/  FFMA.FTZ R0, R127, R3, -R6 ;  /* 0x000000037f007223 */ /* 0x002fca0000010806 */
[----:B---3--:R-:W-:Y:S01]  /*193e0*/  F2FP.BF16.F32.PACK_AB R9, R112, R90 ;  /* 0x0000005a7009723e */ /* 0x008fe200000010ff */
[----:B------:R1:W-:Y:S02]  /*193f0*/  MUFU.EX2 R77, R0 ;  /* 0x00000000004d7308 */ /* 0x0003e40000000800 */
[----:B-1----:R-:W-:-:S06]  /*19400*/  FFMA.FTZ R0, R125, R3, -R6 ;  /* 0x000000037d007223 */ /* 0x002fcc0000010806 */
        /* <DEDUP_REMOVED lines=8> */
[----:B------:R-:W1:Y:S02]  /*19490*/  MUFU.EX2 R89, R0 ;  /* 0x0000000000597308 */ /* 0x000e640000000800 */
[----:B-1----:R-:W-:Y:S01]  /*194a0*/  F2FP.BF16.F32.PACK_AB R11, R89, R81 ;  /* 0x00000051590b723e */ /* 0x002fe200000010ff */
[----:B------:R-:W-:-:S05]  /*194b0*/  FFMA.FTZ R0, R136, R3, -R4 ;  /* 0x0000000388007223 */ /* 0x000fca0000010804 */
[----:B------:R1:W-:Y:S01]  /*194c0*/  MUFU.EX2 R249, R0 ;  /* 0x0000000000f97308 */ /* 0x0003e20000000800 */
        /* <DEDUP_REMOVED lines=81> */
[----:B------:R-:W-:-:S04]  /*199e0*/  MOV R166, R60 ;  /* 0x0000003c00a67202 */ /* 0x000fc80000000f00 */
[----:B---3--:R-:W-:Y:S01]  /*199f0*/  F2FP.BF16.F32.PACK_AB R9, R212, R164 ;  /* 0x000000a4d409723e */ /* 0x008fe200000010ff */
[----:B------:R1:W-:Y:S02]  /*19a00*/  MUFU.EX2 R36, R0 ;  /* 0x0000000000247308 */ /* 0x0003e40000000800 */
[----:B-1----:R-:W-:Y:S01]  /*19a10*/  FFMA.FTZ R0, R165, R3, -R6 ;  /* 0x00000003a5007223 */ /* 0x002fe20000010806 */
[----:B------:R-:W-:Y:S02]  /*19a20*/  MOV R165, R108 ;  /* 0x0000006c00a57202 */ /* 0x000fe40000000f00 */
[----:B------:R-:W-:-:S03]  /*19a30*/  MOV R108, R65 ;  /* 0x00000041006c7202 */ /* 0x000fc60000000f00 */
[----:B------:R1:W3:Y:S02]  /*19a40*/  MUFU.EX2 R147, R0 ;  /* 0x0000000000937308 */ /* 0x0002e40000000800 */
[----:B-1----:R-:W-:Y:S01]  /*19a50*/  FFMA.FTZ R0, R161, R3, -R6 ;  /* 0x00000003a1007223 */ /* 0x002fe20000010806 */
[----:B---3--:R-:W-:Y:S02]  /*19a60*/  F2FP.BF16.F32.PACK_AB R8, R147, R36 ;  /* 0x000000249308723e */ /* 0x008fe400000010ff */
[----:B------:R-:W-:-:S03]  /*19a70*/  MOV R161, R64 ;  /* 0x0000004000a17202 */ /* 0x000fc60000000f00 */
[----:B------:R1:W-:Y:S02]  /*19a80*/  MUFU.EX2 R27, R0 ;  /* 0x00000000001b7308 */ /* 0x0003e40000000800 */
[----:B-1----:R-:W-:-:S06]  /*19a90*/  FFMA.FTZ R0, R86, R3, -R6 ;  /* 0x0000000356007223 */ /* 0x002fcc0000010806 */
[----:B------:R1:W3:Y:S02]  /*19aa0*/  MUFU.EX2 R160, R0 ;  /* 0x0000000000a07308 */ /* 0x0002e40000000800 */
[----:B-1----:R-:W-:Y:S01]  /*19ab0*/  FFMA.FTZ R0, R85, R3, -R4 ;  /* 0x0000000355007223 */ /* 0x002fe20000010804 */
[----:B---3--:R-:W-:-:S05]  /*19ac0*/  F2FP.BF16.F32.PACK_AB R10, R160, R27 ;  /* 0x0000001ba00a723e */ /* 0x008fca00000010ff */
[----:B------:R-:W1:Y:S02]  /*19ad0*/  MUFU.EX2 R146, R0 ;  /* 0x0000000000927308 */ /* 0x000e640000000800 */
[----:B-1----:R-:W-:Y:S01]  /*19ae0*/  F2FP.BF16.F32.PACK_AB R11, R146, R236 ;  /* 0x000000ec920b723e */ /* 0x002fe200000010ff */
[----:B------:R-:W-:Y:S01]  /*19af0*/  FFMA.FTZ R0, R167, R3, -R4 ;  /* 0x00000003a7007223 */ /* 0x000fe20000010804 */
[----:B------:R-:W-:-:S04]  /*19b00*/  MOV R167, R122 ;  /* 0x0000007a00a77202 */ /* 0x000fc80000000f00 */
[----:B------:R1:W-:Y:S01]  /*19b10*/  MUFU.EX2 R143, R0 ;  /* 0x00000000008f7308 */ /* 0x0003e20000000800 */
[C---:B--2---:R-:W-:Y:S06]  /*19b20*/  HMMA.16816.F32.BF16 R72, R8.reuse, R12, R72 ;  /* 0x0000000c0848723c */ /* 0x044fec0000041848 */
[C---:B------:R-:W-:Y:S01]  /*19b30*/  HMMA.16816.F32.BF16 R68, R8.reuse, R14, R56 ;  /* 0x0000000e0844723c */ /* 0x040fe20000041838 */
[----:B------:R-:W2:Y:S05]  /*19b40*/  LDSM.16.MT88.4 R12, [R180+0xd800] ;  /* 0x00d80000b40c783b */ /* 0x000eaa0000004200 */
[----:B------:R-:W-:Y:S01]  /*19b50*/  HMMA.16816.F32.BF16 R60, R8, R18, R52 ;  /* 0x00000012083c723c */ /* 0x000fe20000041834 */
[----:B-1----:R-:W-:Y:S01]  /*19b60*/  FFMA.FTZ R0, R162, R3, -R4 ;  /* 0x00000003a2007223 */ /* 0x002fe20000010804 */
[----:B------:R-:W-:-:S04]  /*19b70*/  MOV R162, R81 ;  /* 0x0000005100a27202 */ /* 0x000fc80000000f00 */
[C---:B------:R-:W-:Y:S01]  /*19b80*/  HMMA.16816.F32.BF16 R64, R8.reuse, R16, R48 ;  /* 0x000000100840723c */ /* 0x040fe20000041830 */
[----:B------:R1:W3:Y:S01]  /*19b90*/  MUFU.EX2 R144, R0 ;  /* 0x0000000000907308 */ /* 0x0002e20000000800 */
[----:B------:R-:W4:Y:S04]  /*19ba0*/  LDSM.16.MT88.4 R16, [R178+0xe000] ;  /* 0x00e00000b210783b */ /* 0x000f280000004200 */
        /* <DEDUP_REMOVED lines=11> */
[----:B------:R1:W-:Y:S01]  /*19c60*/  MUFU.EX2 R142, R0 ;  /* 0x00000000008e7308 */ /* 0x0003e20000000800 */
[----:B------:R-:W-:Y:S01]  /*19c70*/  MOV R103, R82 ;  /* 0x0000005200677202 */ /* 0x000fe20000000f00 */
        /* <DEDUP_REMOVED lines=8> */
[----:B-1----:R-:W-:Y:S01]  /*19d00*/  FFMA.FTZ R0, R172, R3, -R6 ;  /* 0x00000003ac007223 */ /* 0x002fe20000010806 */
[----:B------:R-:W-:-:S05]  /*19d10*/  MOV R172, R113 ;  /* 0x0000007100ac7202 */ /* 0x000fca0000000f00 */
[----:B------:R1:W3:Y:S02]  /*19d20*/  MUFU.EX2 R140, R0 ;  /* 0x00000000008c7308 */ /* 0x0002e40000000800 */
[----:B-1----:R-:W-:Y:S01]  /*19d30*/  FFMA.FTZ R0, R163, R3, -R4 ;  /* 0x00000003a3007223 */ /* 0x002fe20000010804 */
[----:B---3--:R-:W-:Y:S02]  /*19d40*/  F2FP.BF16.F32.PACK_AB R10, R140, R139 ;  /* 0x0000008b8c0a723e */ /* 0x008fe400000010ff */
[----:B------:R-:W-:-:S03]  /*19d50*/  MOV R163, R110 ;  /* 0x0000006e00a37202 */ /* 0x000fc60000000f00 */
[----:B------:R-:W1:Y:S01]  /*19d60*/  MUFU.EX2 R138, R0 ;  /* 0x00000000008a7308 */ /* 0x000e620000000800 */
[----:B------:R-:W-:Y:S01]  /*19d70*/  IMAD.MOV.U32 R110, RZ, RZ, R108 ;  /* 0x000000ffff6e7224 */ /* 0x000fe200078e006c */
[----:B------:R-:W-:Y:S02]  /*19d80*/  MOV R108, R80 ;  /* 0x00000050006c7202 */ /* 0x000fe40000000f00 */
[----:B-1----:R-:W-:Y:S01]  /*19d90*/  F2FP.BF16.F32.PACK_AB R11, R138, R145 ;  /* 0x000000918a0b723e */ /* 0x002fe200000010ff */
[----:B------:R-:W-:Y:S01]  /*19da0*/  FFMA.FTZ R0, R198, R3, -R4 ;  /* 0x00000003c6007223 */ /* 0x000fe20000010804 */
[----:B------:R-:W-:-:S03]  /*19db0*/  MOV R198, R116 ;  /* 0x0000007400c67202 */ /* 0x000fc60000000f00 */
[----:B------:R1:W-:Y:S02]  /*19dc0*/  MUFU.EX2 R134, R0 ;  /* 0x0000000000867308 */ /* 0x0003e40000000800 */
[C---:B----4-:R-:W-:Y:S06]  /*19dd0*/  HMMA.16816.F32.BF16 R48, R8.reuse, R18, R68 ;  /* 0x000000120830723c */ /* 0x050fec0000041844 */
[C---:B--2---:R-:W-:Y:S06]  /*19de0*/  HMMA.16816.F32.BF16 R44, R8.reuse, R12, R64 ;  /* 0x0000000c082c723c */ /* 0x044fec0000041840 */
[----:B------:R-:W-:Y:S01]  /*19df0*/  HMMA.16816.F32.BF16 R68, R8, R14, R60 ;  /* 0x0000000e0844723c */ /* 0x000fe2000004183c */
[----:B------:R-:W2:Y:S01]  /*19e00*/  LDSM.16.MT88.4 R12, [R180+0xe000] ;  /* 0x00e00000b40c783b */ /* 0x000ea20000004200 */
[----:B-1----:R-:W-:Y:S01]  /*19e10*/  FFMA.FTZ R0, R195, R3, -R4 ;  /* 0x00000003c3007223 */ /* 0x002fe20000010804 */
[----:B------:R-:W-:-:S03]  /*19e20*/  MOV R195, R115 ;  /* 0x0000007300c37202 */ /* 0x000fc60000000f00 */
[C---:B------:R-:W-:Y:S01]  /*19e30*/  HMMA.16816.F32.BF16 R32, R8.reuse, R16, R72 ;  /* 0x000000100820723c */ /* 0x040fe20000041848 */
[----:B------:R1:W3:Y:S01]  /*19e40*/  MUFU.EX2 R136, R0 ;  /* 0x0000000000887308 */ /* 0x0002e20000000800 */
[----:B------:R-:W-:Y:S04]  /*19e50*/  LDSM.16.MT88.4 R16, [R178+0xe800] ;  /* 0x00e80000b210783b */ /* 0x000fe80000004200 */
[C---:B------:R-:W-:Y:S06]  /*19e60*/  HMMA.16816.F32.BF16 R72, R8.reuse, R22, R52 ;  /* 0x000000160848723c */ /* 0x040fec0000041834 */
[----:B------:R-:W-:Y:S01]  /*19e70*/  HMMA.16816.F32.BF16 R80, R8, R20, R56 ;  /* 0x000000140850723c */ /* 0x000fe20000041838 */
[----:B------:R-:W-:Y:S01]  /*19e80*/  LDSM.16.MT88.4 R20, [R179+0xe800] ;  /* 0x00e80000b314783b */ /* 0x000fe20000004200 */
[----:B-1----:R-:W-:Y:S01]  /*19e90*/  FFMA.FTZ R0, R173, R3, -R4 ;  /* 0x00000003ad007223 */ /* 0x002fe20000010804 */
[----:B------:R-:W-:-:S02]  /*19ea0*/  MOV R173, R106 ;  /* 0x0000006a00ad7202 */ /* 0x000fc40000000f00 */
[----:B------:R-:W-:Y:S01]  /*19eb0*/  MOV R106, R112 ;  /* 0x00000070006a7202 */ /* 0x000fe20000000f00 */
[----:B------:R1:W-:Y:S01]  /*19ec0*/  MUFU.EX2 R137, R0 ;  /* 0x0000000000897308 */ /* 0x0003e20000000800 */
[----:B--2---:R-:W-:Y:S01]  /*19ed0*/  HMMA.16816.F32.BF16 R52, R8, R12, R40 ;  /* 0x0000000c0834723c */ /* 0x004fe20000041828 */
[----:B-1----:R-:W-:Y:S01]  /*19ee0*/  FFMA.FTZ R0, R213, R3, -R6 ;  /* 0x00000003d5007223 */ /* 0x002fe20000010806 */
[----:B------:R-:W-:-:S04]  /*19ef0*/  MOV R213, R118 ;  /* 0x0000007600d57202 */ /* 0x000fc80000000f00 */
[----:B------:R-:W-:Y:S01]  /*19f00*/  HMMA.16816.F32.BF16 R60, R8, R14, R28 ;  /* 0x0000000e083c723c */ /* 0x000fe2000004181c */
[----:B------:R-:W1:Y:S01]  /*19f10*/  LDSM.16.MT88.4 R12, [R181+0xe800] ;  /* 0x00e80000b50c783b */ /* 0x000e620000004200 */
[----:B------:R2:W-:Y:S03]  /*19f20*/  MUFU.EX2 R135, R0 ;  /* 0x0000000000877308 */ /* 0x0005e60000000800 */
[----:B------:R-:W-:Y:S02]  /*19f30*/  LDSM.16.MT88.4 R28, [R181+0xf000] ;  /* 0x00f00000b51c783b */ /* 0x000fe40000004200 */
[----:B---3--:R-:W-:Y:S01]  /*19f40*/  F2FP.BF16.F32.PACK_AB R9, R136, R134 ;  /* 0x000000868809723e */ /* 0x008fe200000010ff */
[----:B--2---:R-:W-:Y:S01]  /*19f50*/  FFMA.FTZ R0, R209, R3, -R6 ;  /* 0x00000003d1007223 */ /* 0x004fe20000010806 */
[----:B------:R-:W-:-:S03]  /*19f60*/  IMAD.MOV.U32 R209, RZ, RZ, R110 ;  /* 0x000000ffffd17224 */ /* 0x000fc600078e006e */
[----:B------:R2:W3:Y:S02]  /*19f70*/  MUFU.EX2 R127, R0 ;  /* 0x00000000007f7308 */ /* 0x0004e40000000800 */
[----:B--2---:R-:W-:Y:S01]  /*19f80*/  FFMA.FTZ R0, R208, R3, -R6 ;  /* 0x00000003d0007223 */ /* 0x004fe20000010806 */
[----:B---3--:R-:W-:Y:S02]  /*19f90*/  F2FP.BF16.F32.PACK_AB R8, R127, R135 ;  /* 0x000000877f08723e */ /* 0x008fe400000010ff */
[----:B------:R-:W-:-:S03]  /*19fa0*/  MOV R208, R108 ;  /* 0x0000006c00d07202 */ /* 0x000fc60000000f00 */
[----:B------:R2:W-:Y:S02]  /*19fb0*/  MUFU.EX2 R125, R0 ;  /* 0x00000000007d7308 */ /* 0x0005e40000000800 */
[----:B--2---:R-:W-:Y:S01]  /*19fc0*/  FFMA.FTZ R0, R196, R3, -R6 ;  /* 0x00000003c4007223 */ /* 0x004fe20000010806 */
[----:B------:R-:W-:-:S05]  /*19fd0*/  MOV R196, R109 ;  /* 0x0000006d00c47202 */ /* 0x000fca0000000f00 */
[----:B------:R2:W3:Y:S02]  /*19fe0*/  MUFU.EX2 R126, R0 ;  /* 0x00000000007e7308 */ /* 0x0004e40000000800 */
[----:B--2---:R-:W-:Y:S01]  /*19ff0*/  FFMA.FTZ R0, R175, R3, -R4 ;  /* 0x00000003af007223 */ /* 0x004fe20000010804 */
[----:B---3--:R-:W-:Y:S02]  /*1a000*/  F2FP.BF16.F32.PACK_AB R10, R126, R125 ;  /* 0x0000007d7e0a723e */ /* 0x008fe400000010ff */
[----:B------:R-:W-:-:S03]  /*1a010*/  MOV R175, R107 ;  /* 0x0000006b00af7202 */ /* 0x000fc60000000f00 */
[----:B------:R2:W3:Y:S02]  /*1a020*/  MUFU.EX2 R124, R0 ;  /* 0x00000000007c7308 */ /* 0x0004e40000000800 */
[----:B--2---:R-:W-:Y:S01]  /*1a030*/  FFMA.FTZ R0, R197, R3, -R4 ;  /* 0x00000003c5007223 */ /* 0x004fe20000010804 */
[----:B---3--:R-:W-:Y:S02]  /*1a040*/  F2FP.BF16.F32.PACK_AB R11, R124, R137 ;  /* 0x000000897c0b723e */ /* 0x008fe400000010ff */
[----:B------:R-:W-:-:S03]  /*1a050*/  MOV R197, R209 ;  /* 0x000000d100c57202 */ /* 0x000fc60000000f00 */
[----:B------:R2:W-:Y:S01]  /*1a060*/  MUFU.EX2 R121, R0 ;  /* 0x0000000000797308 */ /* 0x0005e20000000800 */
[----:B------:R-:W-:Y:S02]  /*1a070*/  MOV R209, R172 ;  /* 0x000000ac00d17202 */ /* 0x000fe40000000f00 */
[----:B------:R-:W-:Y:S01]  /*1a080*/  MOV R172, R92 ;  /* 0x0000005c00ac7202 */ /* 0x000fe20000000f00 */
[C---:B-1----:R-:W-:Y:S06]  /*1a090*/  HMMA.16816.F32.BF16 R44, R8.reuse, R12, R44 ;  /* 0x0000000c082c723c */ /* 0x042fec000004182c */
[C---:B------:R-:W-:Y:S01]  /*1a0a0*/  HMMA.16816.F32.BF16 R40, R8.reuse, R14, R68 ;  /* 0x0000000e0828723c */ /* 0x040fe20000041844 */
[----:B------:R-:W1:Y:S05]  /*1a0b0*/  LDSM.16.MT88.4 R12, [R180+0xe800] ;  /* 0x00e80000b40c783b */ /* 0x000e6a0000004200 */
[C---:B------:R-:W-:Y:S01]  /*1a0c0*/  HMMA.16816.F32.BF16 R56, R8.reuse, R18, R48 ;  /* 0x000000120838723c */ /* 0x040fe20000041830 */
[----:B--2---:R-:W-:Y:S01]  /*1a0d0*/  FFMA.FTZ R0, R174, R3, -R4 ;  /* 0x00000003ae007223 */ /* 0x004fe20000010804 */
[----:B------:R-:W2:Y:S01]  /*1a0e0*/  LDSM.16.MT88.4 R48, [R179+0xf000] ;  /* 0x00f00000b330783b */ /* 0x000ea20000004200 */
[----:B------:R-:W-:Y:S01]  /*1a0f0*/  MOV R174, R213 ;  /* 0x000000d500ae7202 */ /* 0x000fe20000000f00 */
[----:B------:R-:W-:Y:S01]  /*1a100*/  IMAD.MOV.U32 R213, RZ, RZ, R193 ;  /* 0x000000ffffd57224 */ /* 0x000fe200078e00c1 */
[----:B------:R3:W4:Y:S01]  /*1a110*/  MUFU.EX2 R123, R0 ;  /* 0x00000000007b7308 */ /* 0x0007220000000800 */
[----:B------:R-:W-:Y:S01]  /*1a120*/  HMMA.16816.F32.BF16 R64, R8, R16, R32 ;  /* 0x000000100840723c */ /* 0x000fe20000041820 */
[----:B------:R-:W5:Y:S01]  /*1a130*/  LDSM.16.MT88.4 R32, [R178+0xf000] ;  /* 0x00f00000b220783b */ /* 0x000f620000004200 */
[----:B------:R-:W-:-:S02]  /*1a140*/  MOV R71, R195 ;  /* 0x000000c300477202 */ /* 0x000fc40000000f00 */
[----:B------:R-:W-:Y:S02]  /*1a150*/  MOV R195, R165 ;  /* 0x000000a500c37202 */ /* 0x000fe40000000f00 */
[C---:B------:R-:W-:Y:S01]  /*1a160*/  HMMA.16816.F32.BF16 R16, R8.reuse, R20, R80 ;  /* 0x000000140810723c */ /* 0x040fe20000041850 */
[----:B------:R-:W-:Y:S02]  /*1a170*/  MOV R165, R91 ;  /* 0x0000005b00a57202 */ /* 0x000fe40000000f00 */
[----:B------:R-:W-:Y:S02]  /*1a180*/  MOV R193, R90 ;  /* 0x0000005a00c17202 */ /* 0x000fe40000000f00 */
[----:B------:R-:W-:Y:S01]  /*1a190*/  MOV R70, R163 ;  /* 0x000000a300467202 */ /* 0x000fe20000000f00 */
[----:B------:R-:W-:Y:S01]  /*1a1a0*/  HMMA.16816.F32.BF16 R20, R8, R22, R72 ;  /* 0x000000160814723c */ /* 0x000fe20000041848 */
[----:B------:R-:W-:Y:S02]  /*1a1b0*/  IMAD.MOV.U32 R163, RZ, RZ, R93 ;  /* 0x000000ffffa37224 */ /* 0x000fe400078e005d */
[----:B---3--:R-:W-:Y:S01]  /*1a1c0*/  FFMA.FTZ R0, R168, R3, -R4 ;  /* 0x00000003a8007223 */ /* 0x008fe20000010804 */
[----:B------:R-:W-:-:S02]  /*1a1d0*/  MOV R168, R167 ;  /* 0x000000a700a87202 */ /* 0x000fc40000000f00 */
[----:B------:R-:W-:Y:S01]  /*1a1e0*/  MOV R167, R88 ;  /* 0x0000005800a77202 */ /* 0x000fe20000000f00 */
[----:B------:R3:W-:Y:S01]  /*1a1f0*/  MUFU.EX2 R122, R0 ;  /* 0x00000000007a7308 */ /* 0x0007e20000000800 */
[C---:B-1----:R-:W-:Y:S06]  /*1a200*/  HMMA.16816.F32.BF16 R52, R8.reuse, R12, R52 ;  /* 0x0000000c0834723c */ /* 0x042fec0000041834 */
[----:B------:R-:W-:Y:S01]  /*1a210*/  HMMA.16816.F32.BF16 R60, R8, R14, R60 ;  /* 0x0000000e083c723c */ /* 0x000fe2000004183c */
[----:B------:R-:W1:Y:S01]  /*1a220*/  LDSM.16.MT88.4 R12, [R180+0xf000] ;  /* 0x00f00000b40c783b */ /* 0x000e620000004200 */
[----:B---3--:R-:W-:Y:S01]  /*1a230*/  FFMA.FTZ R0, R204, R3, -R6 ;  /* 0x00000003cc007223 */ /* 0x008fe20000010806 */
[----:B------:R-:W-:-:S02]  /*1a240*/  MOV R204, R161 ;  /* 0x000000a100cc7202 */ /* 0x000fc40000000f00 */
[----:B------:R-:W-:Y:S01]  /*1a250*/  MOV R161, R89 ;  /* 0x0000005900a17202 */ /* 0x000fe20000000f00 */
[----:B------:R3:W-:Y:S01]  /*1a260*/  MUFU.EX2 R120, R0 ;  /* 0x0000000000787308 */ /* 0x0007e20000000800 */
[----:B----4-:R-:W-:Y:S01]  /*1a270*/  F2FP.BF16.F32.PACK_AB R9, R123, R121 ;  /* 0x000000797b09723e */ /* 0x010fe200000010ff */
[----:B---3--:R-:W-:Y:S01]  /*1a280*/  FFMA.FTZ R0, R200, R3, -R6 ;  /* 0x00000003c8007223 */ /* 0x008fe20000010806 */
[----:B------:R-:W-:-:S05]  /*1a290*/  MOV R200, R105 ;  /* 0x0000006900c87202 */ /* 0x000fca0000000f00 */
[----:B------:R3:W4:Y:S02]  /*1a2a0*/  MUFU.EX2 R116, R0 ;  /* 0x0000000000747308 */ /* 0x0007240000000800 */
[----:B---3--:R-:W-:Y:S01]  /*1a2b0*/  FFMA.FTZ R0, R199, R3, -R6 ;  /* 0x00000003c7007223 */ /* 0x008fe20000010806 */
[----:B----4-:R-:W-:Y:S02]  /*1a2c0*/  F2FP.BF16.F32.PACK_AB R8, R116, R120 ;  /* 0x000000787408723e */ /* 0x010fe400000010ff */
[----:B------:R-:W-:-:S03]  /*1a2d0*/  MOV R199, R198 ;  /* 0x000000c600c77202 */ /* 0x000fc60000000f00 */
[----:B------:R3:W-:Y:S01]  /*1a2e0*/  MUFU.EX2 R115, R0 ;  /* 0x0000000000737308 */ /* 0x0007e20000000800 */
[----:B------:R-:W-:Y:S01]  /*1a2f0*/  MOV R198, R95 ;  /* 0x0000005f00c67202 */ /* 0x000fe20000000f00 */
[----:B---3--:R-:W-:Y:S01]  /*1a300*/  FFMA.FTZ R0, R169, R3, -R6 ;  /* 0x00000003a9007223 */ /* 0x008fe20000010806 */
[----:B------:R-:W-:-:S05]  /*1a310*/  MOV R169, R71 ;  /* 0x0000004700a97202 */ /* 0x000fca0000000f00 */
[----:B------:R3:W4:Y:S02]  /*1a320*/  MUFU.EX2 R118, R0 ;  /* 0x0000000000767308 */ /* 0x0007240000000800 */
[----:B---3--:R-:W-:Y:S01]  /*1a330*/  FFMA.FTZ R0, R170, R3, -R4 ;  /* 0x00000003aa007223 */ /* 0x008fe20000010804 */
[----:B----4-:R-:W-:Y:S02]  /*1a340*/  F2FP.BF16.F32.PACK_AB R10, R118, R115 ;  /* 0x00000073760a723e */ /* 0x010fe400000010ff */
[----:B------:R-:W-:-:S03]  /*1a350*/  MOV R170, R197 ;  /* 0x000000c500aa7202 */ /* 0x000fc60000000f00 */
[----:B------:R3:W4:Y:S01]  /*1a360*/  MUFU.EX2 R114, R0 ;  /* 0x0000000000727308 */ /* 0x0007220000000800 */
[----:B------:R-:W-:Y:S01]  /*1a370*/  MOV R197, R102 ;  /* 0x0000006600c57202 */ /* 0x000fe20000000f00 */
[----:B---3--:R-:W-:Y:S01]  /*1a380*/  FFMA.FTZ R0, R157, R3, -R4 ;  /* 0x000000039d007223 */ /* 0x008fe20000010804 */
[----:B----4-:R-:W-:Y:S02]  /*1a390*/  F2FP.BF16.F32.PACK_AB R11, R114, R122 ;  /* 0x0000007a720b723e */ /* 0x010fe400000010ff */
[----:B------:R-:W-:-:S03]  /*1a3a0*/  MOV R157, R101 ;  /* 0x00000065009d7202 */ /* 0x000fc60000000f00 */
[----:B------:R3:W-:Y:S02]  /*1a3b0*/  MUFU.EX2 R110, R0 ;  /* 0x00000000006e7308 */ /* 0x0007e40000000800 */
[C---:B--2---:R-:W-:Y:S06]  /*1a3c0*/  HMMA.16816.F32.BF16 R84, R8.reuse, R48, R16 ;  /* 0x000000300854723c */ /* 0x044fec0000041810 */
[C---:B-----5:R-:W-:Y:S01]  /*1a3d0*/  HMMA.16816.F32.BF16 R64, R8.reuse, R32, R64 ;  /* 0x000000200840723c */ /* 0x060fe20000041840 */
[----:B------:R-:W-:Y:S02]  /*1a3e0*/  IMAD.MOV.U32 R48, RZ, RZ, R106 ;  /* 0x000000ffff307224 */ /* 0x000fe400078e006a */
[----:B------:R-:W-:Y:S01]  /*1a3f0*/  FADD.FTZ R16, R208, R26 ;  /* 0x0000001ad0107221 */ /* 0x000fe20000010000 */
[----:B------:R-:W-:Y:S01]  /*1a400*/  FADD.FTZ R17, R79, R78 ;  /* 0x0000004e4f117221 */ /* 0x000fe20000010000 */
[----:B------:R-:W-:Y:S01]  /*1a410*/  MOV R49, R174 ;  /* 0x000000ae00317202 */ /* 0x000fe20000000f00 */
[C---:B------:R-:W-:Y:S01]  /*1a420*/  HMMA.16816.F32.BF16 R56, R8.reuse, R34, R56 ;  /* 0x000000220838723c */ /* 0x040fe20000041838 */
[----:B---3--:R-:W-:Y:S01]  /*1a430*/  FFMA.FTZ R0, R156, R3, -R4 ;  /* 0x000000039c007223 */ /* 0x008fe20000010804 */
[----:B------:R-:W-:Y:S01]  /*1a440*/  MOV R156, R103 ;  /* 0x00000067009c7202 */ /* 0x000fe20000000f00 */
[----:B------:R-:W-:Y:S01]  /*1a450*/  FADD.FTZ R16, R96, R16 ;  /* 0x0000001060107221 */ /* 0x000fe20000010000 */
[----:B------:R-:W-:Y:S01]  /*1a460*/  MOV R208, R94 ;  /* 0x0000005e00d07202 */ /* 0x000fe20000000f00 */
[----:B------:R2:W3:Y:S01]  /*1a470*/  MUFU.EX2 R111, R0 ;  /* 0x00000000006f7308 */ /* 0x0004e20000000800 */
[C---:B------:R-:W-:Y:S01]  /*1a480*/  HMMA.16816.F32.BF16 R32, R8.reuse, R28, R44 ;  /* 0x0000001c0820723c */ /* 0x040fe2000004182c */
[----:B------:R-:W-:Y:S01]  /*1a490*/  MOV R174, R104 ;  /* 0x0000006800ae7202 */ /* 0x000fe20000000f00 */
[----:B------:R-:W-:Y:S04]  /*1a4a0*/  LDSM.16.MT88.4 R44, [R180+0xf800] ;  /* 0x00f80000b42c783b */ /* 0x000fe80000004200 */
[C---:B------:R-:W-:Y:S01]  /*1a4b0*/  HMMA.16816.F32.BF16 R40, R8.reuse, R30, R40 ;  /* 0x0000001e0828723c */ /* 0x040fe20000041828 */
[----:B------:R-:W4:Y:S05]  /*1a4c0*/  LDSM.16.MT88.4 R28, [R178+0xf800] ;  /* 0x00f80000b21c783b */ /* 0x000f2a0000004200 */
[----:B------:R-:W-:Y:S01]  /*1a4d0*/  HMMA.16816.F32.BF16 R88, R8, R50, R20 ;  /* 0x000000320858723c */ /* 0x000fe20000041814 */
[----:B------:R-:W5:Y:S01]  /*1a4e0*/  LDSM.16.MT88.4 R20, [R181+0xf800] ;  /* 0x00f80000b514783b */ /* 0x000f620000004200 */
[----:B--2---:R-:W-:Y:S01]  /*1a4f0*/  FFMA.FTZ R0, R153, R3, -R4 ;  /* 0x0000000399007223 */ /* 0x004fe20000010804 */
[----:B------:R-:W-:-:S03]  /*1a500*/  MOV R153, R100 ;  /* 0x0000006400997202 */ /* 0x000fc60000000f00 */
[C---:B-1----:R-:W-:Y:S01]  /*1a510*/  HMMA.16816.F32.BF16 R92, R8.reuse, R12, R52 ;  /* 0x0000000c085c723c */ /* 0x042fe20000041834 */
[----:B------:R-:W-:Y:S01]  /*1a520*/  LDSM.16.MT88.4 R52, [R178+0x10000] ;  /* 0x01000000b234783b */ /* 0x000fe20000004200 */
[----:B------:R1:W-:Y:S04]  /*1a530*/  MUFU.EX2 R112, R0 ;  /* 0x0000000000707308 */ /* 0x0003e80000000800 */
[----:B------:R-:W-:Y:S01]  /*1a540*/  HMMA.16816.F32.BF16 R80, R8, R14, R60 ;  /* 0x0000000e0850723c */ /* 0x000fe2000004183c */
[----:B------:R-:W-:Y:S01]  /*1a550*/  FADD.FTZ R13, R97, R17 ;  /* 0x00000011610d7221 */ /* 0x000fe20000010000 */
[----:B------:R-:W-:Y:S02]  /*1a560*/  FADD.FTZ R12, R70, R16 ;  /* 0x00000010460c7221 */ /* 0x000fe40000010000 */
[----:B------:R-:W2:Y:S01]  /*1a570*/  LDSM.16.MT88.4 R16, [R179+0xf800] ;  /* 0x00f80000b310783b */ /* 0x000ea20000004200 */
[----:B------:R-:W-:Y:S01]  /*1a580*/  FADD.FTZ R26, R99, R13 ;  /* 0x0000000d631a7221 */ /* 0x000fe20000010000 */
[----:B------:R-:W-:Y:S01]  /*1a590*/  FADD.FTZ R13, R98, R12 ;  /* 0x0000000c620d7221 */ /* 0x000fe20000010000 */
[----:B---3--:R-:W-:Y:S01]  /*1a5a0*/  F2FP.BF16.F32.PACK_AB R9, R111, R110 ;  /* 0x0000006e6f09723e */ /* 0x008fe200000010ff */
[----:B------:R-:W-:Y:S01]  /*1a5b0*/  FFMA.FTZ R14, R131, R3, -R4 ;  /* 0x00000003830e7223 */ /* 0x000fe20000010804 */
[----:B------:R-:W-:Y:S01]  /*1a5c0*/  FADD.FTZ R12, R153, R26 ;  /* 0x0000001a990c7221 */ /* 0x000fe20000010000 */
[----:B------:R-:W-:-:S02]  /*1a5d0*/  MOV R153, R48 ;  /* 0x0000003000997202 */ /* 0x000fc40000000f00 */
[----:B------:R-:W-:Y:S01]  /*1a5e0*/  MUFU.EX2 R98, R14 ;  /* 0x0000000e00627308 */ /* 0x000fe20000000800 */
[----:B-1----:R-:W-:Y:S01]  /*1a5f0*/  FFMA.FTZ R0, R152, R3, -R4 ;  /* 0x0000000398007223 */ /* 0x002fe20000010804 */
[----:B------:R-:W-:Y:S01]  /*1a600*/  MOV R152, R156 ;  /* 0x0000009c00987202 */ /* 0x000fe20000000f00 */
[----:B------:R-:W-:Y:S01]  /*1a610*/  FADD.FTZ R12, R153, R12 ;  /* 0x0000000c990c7221 */ /* 0x000fe20000010000 */
[----:B------:R-:W-:Y:S02]  /*1a620*/  MOV R156, R49 ;  /* 0x00000031009c7202 */ /* 0x000fe40000000f00 */
[----:B------:R-:W-:Y:S02]  /*1a630*/  LDSM.16.MT88.4 R48, [R181+0x10000] ;  /* 0x01000000b530783b */ /* 0x000fe40000004200 */
        /* <DEDUP_REMOVED lines=14> */
[C---:B----4-:R-:W-:Y:S06]  /*1a720*/  HMMA.16816.F32.BF16 R72, R8.reuse, R28, R64 ;  /* 0x0000001c0848723c */ /* 0x050fec0000041840 */
[C---:B-----5:R-:W-:Y:S06]  /*1a730*/  HMMA.16816.F32.BF16 R64, R8.reuse, R20, R32 ;  /* 0x000000140840723c */ /* 0x060fec0000041820 */
[C---:B------:R-:W-:Y:S01]  /*1a740*/  HMMA.16816.F32.BF16 R60, R8.reuse, R22, R40 ;  /* 0x00000016083c723c */ /* 0x040fe20000041828 */
[-CC-:B-1----:R-:W-:Y:S01]  /*1a750*/  FFMA.FTZ R0, R148, R3.reuse, -R4.reuse ;  /* 0x0000000394007223 */ /* 0x182fe20000010804 */
[----:B------:R-:W1:Y:S03]  /*1a760*/  LDSM.16.MT88.4 R20, [R180+0x10000] ;  /* 0x01000000b414783b */ /* 0x000e660000004200 */
[----:B------:R3:W-:Y:S01]  /*1a770*/  MUFU.EX2 R103, R0 ;  /* 0x0000000000677308 */ /* 0x0007e20000000800 */
[C---:B------:R-:W-:Y:S01]  /*1a780*/  HMMA.16816.F32.BF16 R68, R8.reuse, R30, R56 ;  /* 0x0000001e0844723c */ /* 0x040fe20000041838 */
[----:B------:R-:W4:Y:S05]  /*1a790*/  LDSM.16.MT88.4 R28, [R179+0x10000] ;  /* 0x01000000b31c783b */ /* 0x000f2a0000004200 */
[C---:B--2---:R-:W-:Y:S06]  /*1a7a0*/  HMMA.16816.F32.BF16 R56, R8.reuse, R16, R84 ;  /* 0x000000100838723c */ /* 0x044fec0000041854 */
[----:B------:R-:W-:Y:S01]  /*1a7b0*/  HMMA.16816.F32.BF16 R32, R8, R18, R88 ;  /* 0x000000120820723c */ /* 0x000fe20000041858 */
[----:B---3--:R-:W-:-:S05]  /*1a7c0*/  FFMA.FTZ R0, R130, R3, -R4 ;  /* 0x0000000382007223 */ /* 0x008fca0000010804 */
[C---:B------:R-:W-:Y:S01]  /*1a7d0*/  HMMA.16816.F32.BF16 R40, R8.reuse, R44, R92 ;  /* 0x0000002c0828723c */ /* 0x040fe2000004185c */
[----:B------:R2:W-:Y:S05]  /*1a7e0*/  MUFU.EX2 R104, R0 ;  /* 0x0000000000687308 */ /* 0x0005ea0000000800 */
[----:B------:R-:W-:Y:S07]  /*1a7f0*/  HMMA.16816.F32.BF16 R80, R8, R46, R80 ;  /* 0x0000002e0850723c */ /* 0x000fee0000041850 */
[----:B------:R-:W-:-:S04]  /*1a800*/  FFMA.FTZ R9, R210, R3, -R4 ;  /* 0x00000003d2097223 */ /* 0x000fc80000010804 */
[----:B------:R-:W-:Y:S01]  /*1a810*/  MUFU.EX2 R85, R9 ;  /* 0x0000000900557308 */ /* 0x000fe20000000800 */
[----:B--2---:R-:W-:-:S07]  /*1a820*/  FFMA.FTZ R0, R128, R3, -R4 ;  /* 0x0000000380007223 */ /* 0x004fce0000010804 */
[----:B------:R2:W3:Y:S02]  /*1a830*/  MUFU.EX2 R102, R0 ;  /* 0x0000000000667308 */ /* 0x0004e40000000800 */
[----:B--2---:R-:W-:Y:S01]  /*1a840*/  FFMA.FTZ R0, R129, R3, -R4 ;  /* 0x0000000381007223 */ /* 0x004fe20000010804 */
[----:B---3--:R-:W-:-:S05]  /*1a850*/  F2FP.BF16.F32.PACK_AB R15, R102, R104 ;  /* 0x00000068660f723e */ /* 0x008fca00000010ff */
[----:B------:R2:W3:Y:S02]  /*1a860*/  MUFU.EX2 R101, R0 ;  /* 0x0000000000657308 */ /* 0x0004e40000000800 */
[----:B--2---:R-:W-:Y:S01]  /*1a870*/  FFMA.FTZ R0, R202, R3, -R6 ;  /* 0x00000003ca007223 */ /* 0x004fe20000010806 */
[----:B---3--:R-:W-:-:S05]  /*1a880*/  F2FP.BF16.F32.PACK_AB R9, R98, R101 ;  /* 0x000000656209723e */ /* 0x008fca00000010ff */
[----:B------:R2:W-:Y:S02]  /*1a890*/  MUFU.EX2 R100, R0 ;  /* 0x0000000000647308 */ /* 0x0005e40000000800 */
[----:B--2---:R-:W-:-:S06]  /*1a8a0*/  FFMA.FTZ R0, R201, R3, -R6 ;  /* 0x00000003c9007223 */ /* 0x004fcc0000010806 */
[----:B------:R2:W-:Y:S02]  /*1a8b0*/  MUFU.EX2 R97, R0 ;  /* 0x0000000000617308 */ /* 0x0005e40000000800 */
[----:B--2---:R-:W-:-:S06]  /*1a8c0*/  FFMA.FTZ R0, R155, R3, -R6 ;  /* 0x000000039b007223 */ /* 0x004fcc0000010806 */
[----:B------:R2:W-:Y:S02]  /*1a8d0*/  MUFU.EX2 R99, R0 ;  /* 0x0000000000637308 */ /* 0x0005e40000000800 */
[----:B--2---:R-:W-:-:S06]  /*1a8e0*/  FFMA.FTZ R0, R150, R3, -R6 ;  /* 0x0000000396007223 */ /* 0x004fcc0000010806 */
[----:B------:R2:W3:Y:S02]  /*1a8f0*/  MUFU.EX2 R96, R0 ;  /* 0x0000000000607308 */ /* 0x0004e40000000800 */
[----:B--2---:R-:W-:Y:S01]  /*1a900*/  FADD.FTZ R0, R152, R13 ;  /* 0x0000000d98007221 */ /* 0x004fe20000010000 */
[----:B------:R-:W-:Y:S01]  /*1a910*/  FADD.FTZ R13, R157, R12 ;  /* 0x0000000c9d0d7221 */ /* 0x000fe20000010000 */
[----:B------:R-:W-:Y:S01]  /*1a920*/  FFMA.FTZ R12, R151, R3, -R4 ;  /* 0x00000003970c7223 */ /* 0x000fe20000010804 */
[----:B---3--:R-:W-:Y:S01]  /*1a930*/  F2FP.BF16.F32.PACK_AB R14, R96, R99 ;  /* 0x00000063600e723e */ /* 0x008fe200000010ff */
[----:B------:R-:W-:Y:S01]  /*1a940*/  FADD.FTZ R0, R156, R0 ;  /* 0x000000009c007221 */ /* 0x000fe20000010000 */
[----:B------:R-:W-:Y:S01]  /*1a950*/  FADD.FTZ R16, R169, R13 ;  /* 0x0000000da9107221 */ /* 0x000fe20000010000 */
[----:B------:R2:W3:Y:S01]  /*1a960*/  MUFU.EX2 R90, R12 ;  /* 0x0000000c005a7308 */ /* 0x0004e20000000800 */
[----:B------:R-:W-:Y:S01]  /*1a970*/  F2FP.BF16.F32.PACK_AB R13, R103, R106 ;  /* 0x0000006a670d723e */ /* 0x000fe200000010ff */
[----:B------:R-:W-:Y:S01]  /*1a980*/  FADD.FTZ R0, R170, R0 ;  /* 0x00000000aa007221 */ /* 0x000fe20000010000 */
[----:B------:R-:W-:Y:S01]  /*1a990*/  FADD.FTZ R8, R200, R16 ;  /* 0x00000010c8087221 */ /* 0x000fe20000010000 */
[----:B------:R-:W-:Y:S02]  /*1a9a0*/  LDSM.16.MT88.4 R152, [R181+0x11800] ;  /* 0x01180000b598783b */ /* 0x000fe40000004200 */
[----:B------:R-:W-:Y:S01]  /*1a9b0*/  FADD.FTZ R17, R199, R0 ;  /* 0x00000000c7117221 */ /* 0x000fe20000010000 */
[----:B------:R-:W-:Y:S01]  /*1a9c0*/  FFMA.FTZ R0, R203, R3, -R6 ;  /* 0x00000003cb007223 */ /* 0x000fe20000010806 */
[----:B------:R-:W-:-:S03]  /*1a9d0*/  FADD.FTZ R8, R168, R8 ;  /* 0x00000008a8087221 */ /* 0x000fc60000010000 */
[----:B------:R5:W-:Y:S01]  /*1a9e0*/  MUFU.EX2 R89, R0 ;  /* 0x0000000000597308 */ /* 0x000be20000000800 */
[----:B------:R-:W-:Y:S01]  /*1a9f0*/  FADD.FTZ R8, R197, R8 ;  /* 0x00000008c5087221 */ /* 0x000fe20000010000 */
[----:B--2---:R-:W-:Y:S02]  /*1aa00*/  F2FP.BF16.F32.PACK_AB R12, R97, R100 ;  /* 0x00000064610c723e */ /* 0x004fe400000010ff */
[----:B---3--:R-:W-:-:S05]  /*1aa10*/  F2FP.BF16.F32.PACK_AB R11, R85, R90 ;  /* 0x0000005a550b723e */ /* 0x008fca00000010ff */
[----:B------:R-:W-:Y:S01]  /*1aa20*/  HMMA.16816.F32.BF16 R72, R12, R52, R72 ;  /* 0x000000340c48723c */ /* 0x000fe20000041848 */
[----:B-----5:R-:W-:-:S05]  /*1aa30*/  FFMA.FTZ R0, R206, R3, -R6 ;  /* 0x00000003ce007223 */ /* 0x020fca0000010806 */
[C---:B------:R-:W-:Y:S01]  /*1aa40*/  HMMA.16816.F32.BF16 R68, R12.reuse, R54, R68 ;  /* 0x000000360c44723c */ /* 0x040fe20000041844 */
[----:B------:R-:W2:Y:S01]  /*1aa50*/  LDSM.16.MT88.4 R52, [R178+0x10800] ;  /* 0x01080000b234783b */ /* 0x000ea20000004200 */
[----:B------:R3:W-:Y:S04]  /*1aa60*/  MUFU.EX2 R88, R0 ;  /* 0x0000000000587308 */ /* 0x0007e80000000800 */
[C---:B-1----:R-:W-:Y:S06]  /*1aa70*/  HMMA.16816.F32.BF16 R40, R12.reuse, R20, R40 ;  /* 0x000000140c28723c */ /* 0x042fec0000041828 */
[C---:B------:R-:W-:Y:S06]  /*1aa80*/  HMMA.16816.F32.BF16 R64, R12.reuse, R48, R64 ;  /* 0x000000300c40723c */ /* 0x040fec0000041840 */
[C---:B------:R-:W-:Y:S01]  /*1aa90*/  HMMA.16816.F32.BF16 R60, R12.reuse, R50, R60 ;  /* 0x000000320c3c723c */ /* 0x040fe2000004183c */
[-CC-:B---3--:R-:W-:Y:S01]  /*1aaa0*/  FFMA.FTZ R0, R205, R3.reuse, -R6.reuse ;  /* 0x00000003cd007223 */ /* 0x188fe20000010806 */
[----:B------:R-:W1:Y:S03]  /*1aab0*/  LDSM.16.MT88.4 R48, [R181+0x10800] ;  /* 0x01080000b530783b */ /* 0x000e660000004200 */
[----:B------:R3:W-:Y:S01]  /*1aac0*/  MUFU.EX2 R87, R0 ;  /* 0x0000000000577308 */ /* 0x0007e20000000800 */
[C---:B----4-:R-:W-:Y:S06]  /*1aad0*/  HMMA.16816.F32.BF16 R56, R12.reuse, R28, R56 ;  /* 0x0000001c0c38723c */ /* 0x050fec0000041838 */
[C---:B------:R-:W-:Y:S01]  /*1aae0*/  HMMA.16816.F32.BF16 R44, R12.reuse, R30, R32 ;  /* 0x0000001e0c2c723c */ /* 0x040fe20000041820 */
[----:B------:R-:W4:Y:S04]  /*1aaf0*/  LDSM.16.MT88.4 R28, [R179+0x10800] ;  /* 0x01080000b31c783b */ /* 0x000f280000004200 */
[----:B------:R-:W-:Y:S01]  /*1ab00*/  LDSM.16.MT88.4 R32, [R178+0x11000] ;  /* 0x01100000b220783b */ /* 0x000fe20000004200 */
[----:B------:R-:W-:Y:S01]  /*1ab10*/  HMMA.16816.F32.BF16 R20, R12, R22, R80 ;  /* 0x000000160c14723c */ /* 0x000fe20000041850 */
[----:B---3--:R-:W-:-:S06]  /*1ab20*/  FFMA.FTZ R0, R207, R3, -R6 ;  /* 0x00000003cf007223 */ /* 0x008fcc0000010806 */
[-CC-:B------:R-:W-:Y:S01]  /*1ab30*/  FFMA.FTZ R12, R214, R3.reuse, -R4.reuse ;  /* 0x00000003d60c7223 */ /* 0x180fe20000010804 */
[----:B------:R3:W5:Y:S01]  /*1ab40*/  MUFU.EX2 R86, R0 ;  /* 0x0000000000567308 */ /* 0x0007620000000800 */
[----:B------:R-:W-:-:S07]  /*1ab50*/  FFMA.FTZ R14, R229, R3, -R4 ;  /* 0x00000003e50e7223 */ /* 0x000fce0000010804 */
[----:B------:R2:W-:Y:S01]  /*1ab60*/  MUFU.EX2 R79, R12 ;  /* 0x0000000c004f7308 */ /* 0x0005e20000000800 */
[----:B---3--:R-:W-:Y:S01]  /*1ab70*/  FADD.FTZ R0, R204, R17 ;  /* 0x00000011cc007221 */ /* 0x008fe20000010000 */
[----:B------:R-:W-:Y:S01]  /*1ab80*/  FADD.FTZ R17, R196, R8 ;  /* 0x00000008c4117221 */ /* 0x000fe20000010000 */
[----:B------:R-:W-:Y:S01]  /*1ab90*/  FFMA.FTZ R8, R211, R3, -R4 ;  /* 0x00000003d3087223 */ /* 0x000fe20000010804 */
[----:B-----5:R-:W-:Y:S01]  /*1aba0*/  F2FP.BF16.F32.PACK_AB R10, R86, R87 ;  /* 0x00000057560a723e */ /* 0x020fe200000010ff */
[----:B------:R-:W-:-:S03]  /*1abb0*/  FADD.FTZ R0, R174, R0 ;  /* 0x00000000ae007221 */ /* 0x000fc60000010000 */
[----:B------:R3:W-:Y:S01]  /*1abc0*/  MUFU.EX2 R84, R8 ;  /* 0x0000000800547308 */ /* 0x0007e20000000800 */
[----:B------:R-:W-:-:S04]  /*1abd0*/  FADD.FTZ R0, R175, R0 ;  /* 0x00000000af007221 */ /* 0x000fc80000010000 */
[----:B------:R-:W-:Y:S01]  /*1abe0*/  FADD.FTZ R16, R208, R0 ;  /* 0x00000000d0107221 */ /* 0x000fe20000010000 */
[----:B------:R-:W-:-:S03]  /*1abf0*/  FADD.FTZ R0, R209, R17 ;  /* 0x00000011d1007221 */ /* 0x000fc60000010000 */
[----:B------:R-:W-:Y:S01]  /*1ac00*/  FADD.FTZ R13, R213, R16 ;  /* 0x00000010d50d7221 */ /* 0x000fe20000010000 */
[----:B--2---:R-:W-:Y:S01]  /*1ac10*/  FADD.FTZ R12, R173, R0 ;  /* 0x00000000ad0c7221 */ /* 0x004fe20000010000 */
[----:B------:R-:W2:Y:S02]  /*1ac20*/  LDSM.16.MT88.4 R16, [R180+0x10800] ;  /* 0x01080000b410783b */ /* 0x000ea40000004200 */
[----:B------:R-:W-:Y:S01]  /*1ac30*/  FADD.FTZ R0, R195, R13 ;  /* 0x0000000dc3007221 */ /* 0x000fe20000010000 */
[----:B------:R-:W-:Y:S01]  /*1ac40*/  FFMA.FTZ R13, R215, R3, -R4 ;  /* 0x00000003d70d7223 */ /* 0x000fe20000010804 */
[----:B------:R-:W-:Y:S01]  /*1ac50*/  FADD.FTZ R12, R198, R12 ;  /* 0x0000000cc60c7221 */ /* 0x000fe20000010000 */
[----:B---3--:R-:W-:Y:S01]  /*1ac60*/  F2FP.BF16.F32.PACK_AB R8, R88, R89 ;  /* 0x000000595808723e */ /* 0x008fe200000010ff */
[----:B------:R-:W-:Y:S01]  /*1ac70*/  FADD.FTZ R0, R163, R0 ;  /* 0x00000000a3007221 */ /* 0x000fe20000010000 */
[----:B------:R3:W-:Y:S03]  /*1ac80*/  MUFU.EX2 R78, R13 ;  /* 0x0000000d004e7308 */ /* 0x0007e60000000800 */
[----:B------:R-:W-:-:S02]  /*1ac90*/  FADD.FTZ R0, R193, R0 ;  /* 0x00000000c1007221 */ /* 0x000fc40000010000 */
[----:B------:R-:W-:Y:S02]  /*1aca0*/  HMMA.16816.F32.BF16 R68, R8, R54, R68 ;  /* 0x000000360844723c */ /* 0x000fe40000041844 */
[----:B------:R-:W-:-:S04]  /*1acb0*/  FADD.FTZ R0, R192, R0 ;  /* 0x00000000c0007221 */ /* 0x000fc80000010000 */
[----:B------:R-:W-:Y:S01]  /*1acc0*/  FADD.FTZ R0, R162, R0 ;  /* 0x00000000a2007221 */ /* 0x000fe20000010000 */
[C---:B------:R-:W-:Y:S03]  /*1acd0*/  HMMA.16816.F32.BF16 R72, R8.reuse, R52, R72 ;  /* 0x000000340848723c */ /* 0x040fe60000041848 */
[----:B------:R-:W-:Y:S01]  /*1ace0*/  FADD.FTZ R0, R161, R0 ;  /* 0x00000000a1007221 */ /* 0x000fe20000010000 */
[----:B---3--:R-:W-:Y:S01]  /*1acf0*/  FADD.FTZ R13, R172, R12 ;  /* 0x0000000cac0d7221 */ /* 0x008fe20000010000 */
[----:B------:R-:W-:Y:S02]  /*1ad00*/  FFMA.FTZ R12, R224, R3, -R6 ;  /* 0x00000003e00c7223 */ /* 0x000fe40000010806 */
[----:B------:R-:W-:Y:S01]  /*1ad10*/  FADD.FTZ R0, R249, R0 ;  /* 0x00000000f9007221 */ /* 0x000fe20000010000 */
[----:B-1----:R-:W-:Y:S01]  /*1ad20*/  HMMA.16816.F32.BF16 R64, R8, R48, R64 ;  /* 0x000000300840723c */ /* 0x002fe20000041840 */
[----:B------:R-:W-:-:S02]  /*1ad30*/  FADD.FTZ R13, R77, R13 ;  /* 0x0000000d4d0d7221 */ /* 0x000fc40000010000 */
[----:B------:R1:W-:Y:S01]  /*1ad40*/  MUFU.EX2 R77, R12 ;  /* 0x0000000c004d7308 */ /* 0x0003e20000000800 */
[----:B------:R-:W-:Y:S01]  /*1ad50*/  FADD.FTZ R0, R250, R0 ;  /* 0x00000000fa007221 */ /* 0x000fe20000010000 */
[----:B------:R-:W-:Y:S01]  /*1ad60*/  FADD.FTZ R13, R194, R13 ;  /* 0x0000000dc20d7221 */ /* 0x000fe20000010000 */
[----:B------:R-:W-:Y:S02]  /*1ad70*/  HMMA.16816.F32.BF16 R60, R8, R50, R60 ;  /* 0x00000032083c723c */ /* 0x000fe4000004183c */
[----:B------:R-:W-:Y:S01]  /*1ad80*/  FADD.FTZ R0, R166, R0 ;  /* 0x00000000a6007221 */ /* 0x000fe20000010000 */
[----:B------:R-:W-:-:S03]  /*1ad90*/  FADD.FTZ R13, R167, R13 ;  /* 0x0000000da70d7221 */ /* 0x000fc60000010000 */
[----:B------:R-:W-:Y:S01]  /*1ada0*/  FADD.FTZ R0, R244, R0 ;  /* 0x00000000f4007221 */ /* 0x000fe20000010000 */
[----:B------:R-:W-:Y:S01]  /*1adb0*/  FADD.FTZ R13, R165, R13 ;  /* 0x0000000da50d7221 */ /* 0x000fe20000010000 */
[----:B----4-:R-:W-:Y:S02]  /*1adc0*/  HMMA.16816.F32.BF16 R48, R8, R30, R44 ;  /* 0x0000001e0830723c */ /* 0x010fe4000004182c */
[----:B------:R-:W-:Y:S01]  /*1add0*/  FADD.FTZ R0, R241, R0 ;  /* 0x00000000f1007221 */ /* 0x000fe20000010000 */
[----:B------:R-:W-:Y:S01]  /*1ade0*/  FADD.FTZ R13, R248, R13 ;  /* 0x0000000df80d7221 */ /* 0x000fe20000010000 */
[----:B-1----:R-:W-:-:S03]  /*1adf0*/  FFMA.FTZ R12, R216, R3, -R6 ;  /* 0x00000003d80c7223 */ /* 0x002fc60000010806 */
[----:B------:R-:W-:Y:S01]  /*1ae00*/  FADD.FTZ R13, R247, R13 ;  /* 0x0000000df70d7221 */ /* 0x000fe20000010000 */
[----:B------:R-:W-:Y:S01]  /*1ae10*/  FADD.FTZ R0, R243, R0 ;  /* 0x00000000f3007221 */ /* 0x000fe20000010000 */
[----:B--2---:R-:W-:Y:S01]  /*1ae20*/  HMMA.16816.F32.BF16 R44, R8, R16, R40 ;  /* 0x00000010082c723c */ /* 0x004fe20000041828 */
[----:B------:R1:W2:Y:S01]  /*1ae30*/  MUFU.EX2 R55, R12 ;  /* 0x0000000c00377308 */ /* 0x0002a20000000800 */
[----:B------:R-:W-:-:S04]  /*1ae40*/  FADD.FTZ R13, R245, R13 ;  /* 0x0000000df50d7221 */ /* 0x000fc80000010000 */
[----:B------:R-:W-:Y:S01]  /*1ae50*/  FADD.FTZ R13, R246, R13 ;  /* 0x0000000df60d7221 */ /* 0x000fe20000010000 */
[C---:B------:R-:W-:Y:S01]  /*1ae60*/  HMMA.16816.F32.BF16 R40, R8.reuse, R18, R20 ;  /* 0x000000120828723c */ /* 0x040fe20000041814 */
[----:B------:R-:W3:Y:S02]  /*1ae70*/  LDSM.16.MT88.4 R20, [R179+0x11000] ;  /* 0x01100000b314783b */ /* 0x000ee40000004200 */
[----:B------:R-:W-:Y:S02]  /*1ae80*/  FADD.FTZ R13, R240, R13 ;  /* 0x0000000df00d7221 */ /* 0x000fe40000010000 */
[----:B------:R-:W-:Y:S01]  /*1ae90*/  LDSM.16.MT88.4 R16, [R180+0x11000] ;  /* 0x01100000b410783b */ /* 0x000fe20000004200 */
[----:B------:R-:W-:Y:S01]  /*1aea0*/  HMMA.16816.F32.BF16 R56, R8, R28, R56 ;  /* 0x0000001c0838723c */ /* 0x000fe20000041838 */
[----:B------:R-:W-:Y:S02]  /*1aeb0*/  FADD.FTZ R13, R239, R13 ;  /* 0x0000000def0d7221 */ /* 0x000fe40000010000 */
[----:B------:R-:W4:Y:S01]  /*1aec0*/  LDSM.16.MT88.4 R28, [R181+0x11000] ;  /* 0x01100000b51c783b */ /* 0x000f220000004200 */
[----:B-1----:R-:W-:Y:S01]  /*1aed0*/  FFMA.FTZ R12, R225, R3, -R6 ;  /* 0x00000003e10c7223 */ /* 0x002fe20000010806 */
[----:B------:R-:W-:-:S02]  /*1aee0*/  FADD.FTZ R13, R37, R13 ;  /* 0x0000000d250d7221 */ /* 0x000fc40000010000 */
[----:B--2---:R-:W-:Y:S01]  /*1aef0*/  F2FP.BF16.F32.PACK_AB R8, R55, R77 ;  /* 0x0000004d3708723e */ /* 0x004fe200000010ff */
[----:B------:R1:W-:Y:S01]  /*1af00*/  MUFU.EX2 R54, R12 ;  /* 0x0000000c00367308 */ /* 0x0003e20000000800 */
[----:B------:R-:W-:Y:S01]  /*1af10*/  FADD.FTZ R13, R238, R13 ;  /* 0x0000000dee0d7221 */ /* 0x000fe20000010000 */
[----:B------:R-:W-:Y:S01]  /*1af20*/  F2FP.BF16.F32.PACK_AB R9, R79, R84 ;  /* 0x000000544f09723e */ /* 0x000fe200000010ff */
[----:B-1----:R-:W-:-:S05]  /*1af30*/  FFMA.FTZ R12, R226, R3, -R6 ;  /* 0x00000003e20c7223 */ /* 0x002fca0000010806 */
[----:B------:R1:W2:Y:S02]  /*1af40*/  MUFU.EX2 R53, R12 ;  /* 0x0000000c00357308 */ /* 0x0002a40000000800 */
[----:B-1----:R-:W-:Y:S01]  /*1af50*/  FFMA.FTZ R12, R227, R3, -R4 ;  /* 0x00000003e30c7223 */ /* 0x002fe20000010804 */
[----:B--2---:R-:W-:-:S05]  /*1af60*/  F2FP.BF16.F32.PACK_AB R10, R53, R54 ;  /* 0x00000036350a723e */ /* 0x004fca00000010ff */
[----:B------:R1:W2:Y:S02]  /*1af70*/  MUFU.EX2 R52, R12 ;  /* 0x0000000c00347308 */ /* 0x0002a40000000800 */
[----:B-1----:R-:W-:Y:S01]  /*1af80*/  FADD.FTZ R12, R242, R0 ;  /* 0x00000000f20c7221 */ /* 0x002fe20000010000 */
[-C--:B------:R-:W-:Y:S01]  /*1af90*/  FFMA.FTZ R0, R228, R3.reuse, -R4 ;  /* 0x00000003e4007223 */ /* 0x080fe20000010804 */
[----:B--2---:R-:W-:Y:S02]  /*1afa0*/  F2FP.BF16.F32.PACK_AB R11, R52, R78 ;  /* 0x0000004e340b723e */ /* 0x004fe400000010ff */
[----:B------:R-:W-:Y:S02]  /*1afb0*/  FADD.FTZ R12, R237, R12 ;  /* 0x0000000ced0c7221 */ /* 0x000fe40000010000 */
[----:B------:R1:W-:Y:S03]  /*1afc0*/  MUFU.EX2 R37, R0 ;  /* 0x0000000000257308 */ /* 0x0003e60000000800 */
[C---:B---3--:R-:W-:Y:S06]  /*1afd0*/  HMMA.16816.F32.BF16 R148, R8.reuse, R20, R56 ;  /* 0x000000140894723c */ /* 0x048fec0000041838 */
[C---:B----4-:R-:W-:Y:S06]  /*1afe0*/  HMMA.16816.F32.BF16 R156, R8.reuse, R28, R64 ;  /* 0x0000001c089c723c */ /* 0x050fec0000041840 */
[C---:B------:R-:W-:Y:S01]  /*1aff0*/  HMMA.16816.F32.BF16 R60, R8.reuse, R30, R60 ;  /* 0x0000001e083c723c */ /* 0x040fe2000004183c */
[----:B-1----:R-:W-:Y:S01]  /*1b000*/  FADD.FTZ R0, R164, R12 ;  /* 0x0000000ca4007221 */ /* 0x002fe20000010000 */
[----:B------:R-:W-:Y:S01]  /*1b010*/  FADD.FTZ R12, R36, R13 ;  /* 0x0000000d240c7221 */ /* 0x000fe20000010000 */
[----:B------:R-:W-:Y:S01]  /*1b020*/  FFMA.FTZ R13, R230, R3, -R4 ;  /* 0x00000003e60d7223 */ /* 0x000fe20000010804 */
[----:B------:R-:W1:Y:S01]  /*1b030*/  MUFU.EX2 R36, R14 ;  /* 0x0000000e00247308 */ /* 0x000e620000000800 */
[----:B------:R-:W-:Y:S01]  /*1b040*/  FADD.FTZ R0, R212, R0 ;  /* 0x00000000d4007221 */ /* 0x000fe20000010000 */
[----:B------:R-:W-:Y:S01]  /*1b050*/  FADD.FTZ R12, R147, R12 ;  /* 0x0000000c930c7221 */ /* 0x000fe20000010000 */
[----:B------:R-:W-:Y:S02]  /*1b060*/  HMMA.16816.F32.BF16 R164, R8, R32, R72 ;  /* 0x0000002008a4723c */ /* 0x000fe40000041848 */
[----:B------:R-:W-:Y:S01]  /*1b070*/  FADD.FTZ R0, R236, R0 ;  /* 0x00000000ec007221 */ /* 0x000fe20000010000 */
[----:B------:R-:W-:-:S02]  /*1b080*/  FADD.FTZ R12, R27, R12 ;  /* 0x0000000c1b0c7221 */ /* 0x000fc40000010000 */
[----:B------:R2:W-:Y:S01]  /*1b090*/  MUFU.EX2 R27, R13 ;  /* 0x0000000d001b7308 */ /* 0x0005e20000000800 */
[----:B------:R-:W-:Y:S01]  /*1b0a0*/  FADD.FTZ R0, R146, R0 ;  /* 0x0000000092007221 */ /* 0x000fe20000010000 */
[----:B------:R-:W-:Y:S01]  /*1b0b0*/  FADD.FTZ R12, R160, R12 ;  /* 0x0000000ca00c7221 */ /* 0x000fe20000010000 */
[----:B------:R-:W-:Y:S01]  /*1b0c0*/  HMMA.16816.F32.BF16 R32, R8, R34, R68 ;  /* 0x000000220820723c */ /* 0x000fe20000041844 */
[----:B------:R-:W3:Y:S01]  /*1b0d0*/  LDSM.16.MT88.4 R160, [R178+0x11800] ;  /* 0x01180000b2a0783b */ /* 0x000ee20000004200 */
[----:B------:R-:W-:Y:S01]  /*1b0e0*/  FADD.FTZ R0, R143, R0 ;  /* 0x000000008f007221 */ /* 0x000fe20000010000 */
[----:B------:R-:W-:-:S03]  /*1b0f0*/  FADD.FTZ R12, R142, R12 ;  /* 0x0000000c8e0c7221 */ /* 0x000fc60000010000 */
[----:B------:R-:W-:Y:S01]  /*1b100*/  FADD.FTZ R0, R144, R0 ;  /* 0x0000000090007221 */ /* 0x000fe20000010000 */
[----:B------:R-:W-:Y:S01]  /*1b110*/  FADD.FTZ R12, R141, R12 ;  /* 0x0000000c8d0c7221 */ /* 0x000fe20000010000 */
[C---:B------:R-:W-:Y:S02]  /*1b120*/  HMMA.16816.F32.BF16 R20, R8.reuse, R22, R48 ;  /* 0x000000160814723c */ /* 0x040fe40000041830 */
[----:B------:R-:W-:Y:S01]  /*1b130*/  FADD.FTZ R0, R145, R0 ;  /* 0x0000000091007221 */ /* 0x000fe20000010000 */
[----:B------:R-:W-:Y:S01]  /*1b140*/  FADD.FTZ R12, R139, R12 ;  /* 0x0000000c8b0c7221 */ /* 0x000fe20000010000 */
[----:B------:R-:W4:Y:S01]  /*1b150*/  LDSM.16.MT88.4 R144, [R179+0x11800] ;  /* 0x01180000b390783b */ /* 0x000f220000004200 */
[----:B--2---:R-:W-:Y:S01]  /*1b160*/  FFMA.FTZ R13, R231, R3, -R6 ;  /* 0x00000003e70d7223 */ /* 0x004fe20000010806 */
[----:B------:R-:W-:Y:S01]  /*1b170*/  FADD.FTZ R0, R138, R0 ;  /* 0x000000008a007221 */ /* 0x000fe20000010000 */
[----:B------:R-:W-:Y:S01]  /*1b180*/  FADD.FTZ R12, R140, R12 ;  /* 0x0000000c8c0c7221 */ /* 0x000fe20000010000 */
[----:B------:R-:W-:Y:S01]  /*1b190*/  HMMA.16816.F32.BF16 R44, R8, R16, R44 ;  /* 0x00000010082c723c */ /* 0x000fe2000004182c */
[----:B------:R2:W-:Y:S01]  /*1b1a0*/  MUFU.EX2 R26, R13 ;  /* 0x0000000d001a7308 */ /* 0x0005e20000000800 */
[----:B------:R-:W-:Y:S01]  /*1b1b0*/  FADD.FTZ R0, R134, R0 ;  /* 0x0000000086007221 */ /* 0x000fe20000010000 */
[----:B------:R-:W-:-:S03]  /*1b1c0*/  FADD.FTZ R12, R135, R12 ;  /* 0x0000000c870c7221 */ /* 0x000fc60000010000 */
[----:B------:R-:W-:Y:S01]  /*1b1d0*/  FADD.FTZ R0, R136, R0 ;  /* 0x0000000088007221 */ /* 0x000fe20000010000 */
[----:B------:R-:W-:Y:S01]  /*1b1e0*/  HMMA.16816.F32.BF16 R40, R8, R18, R40 ;  /* 0x000000120828723c */ /* 0x000fe20000041828 */
[----:B------:R-:W5:Y:S02]  /*1b1f0*/  LDSM.16.MT88.4 R8, [R180+0x11800] ;  /* 0x01180000b408783b */ /* 0x000f640000004200 */
[----:B------:R-:W-:Y:S01]  /*1b200*/  FADD.FTZ R0, R137, R0 ;  /* 0x0000000089007221 */ /* 0x000fe20000010000 */
[----:B-1----:R-:W-:Y:S01]  /*1b210*/  F2FP.BF16.F32.PACK_AB R137, R36, R37 ;  /* 0x000000252489723e */ /* 0x002fe200000010ff */
[----:B--2---:R-:W-:-:S04]  /*1b220*/  FFMA.FTZ R13, R232, R3, -R6 ;  /* 0x00000003e80d7223 */ /* 0x004fc80000010806 */
[----:B------:R1:W2:Y:S02]  /*1b230*/  MUFU.EX2 R15, R13 ;  /* 0x0000000d000f7308 */ /* 0x0002a40000000800 */
[----:B-1----:R-:W-:Y:S01]  /*1b240*/  FFMA.FTZ R13, R233, R3, -R6 ;  /* 0x00000003e90d7223 */ /* 0x002fe20000010806 */
[----:B--2---:R-:W-:-:S05]  /*1b250*/  F2FP.BF16.F32.PACK_AB R136, R15, R26 ;  /* 0x0000001a0f88723e */ /* 0x004fca00000010ff */
[----:B------:R1:W-:Y:S02]  /*1b260*/  MUFU.EX2 R14, R13 ;  /* 0x0000000d000e7308 */ /* 0x0003e40000000800 */
[-C--:B-1----:R-:W-:Y:S01]  /*1b270*/  FFMA.FTZ R13, R234, R3.reuse, -R6 ;  /* 0x00000003ea0d7223 */ /* 0x082fe20000010806 */
[----:B------:R-:W-:Y:S01]  /*1b280*/  FADD.FTZ R6, R127, R12 ;  /* 0x0000000c7f067221 */ /* 0x000fe20000010000 */
[----:B------:R-:W-:-:S03]  /*1b290*/  FFMA.FTZ R3, R235, R3, -R4 ;  /* 0x00000003eb037223 */ /* 0x000fc60000010804 */
[----:B------:R-:W-:Y:S01]  /*1b2a0*/  FADD.FTZ R12, R125, R6 ;  /* 0x000000067d0c7221 */ /* 0x000fe20000010000 */
[----:B------:R-:W-:Y:S01]  /*1b2b0*/  FADD.FTZ R6, R124, R0 ;  /* 0x000000007c067221 */ /* 0x000fe20000010000 */
[----:B------:R-:W1:Y:S02]  /*1b2c0*/  MUFU.EX2 R13, R13 ;  /* 0x0000000d000d7308 */ /* 0x000e640000000800 */
[----:B------:R-:W-:Y:S01]  /*1b2d0*/  FADD.FTZ R0, R126, R12 ;  /* 0x0000000c7e007221 */ /* 0x000fe20000010000 */
[----:B------:R-:W-:-:S05]  /*1b2e0*/  FADD.FTZ R4, R121, R6 ;  /* 0x0000000679047221 */ /* 0x000fca0000010000 */
[----:B------:R2:W3:Y:S01]  /*1b2f0*/  MUFU.EX2 R6, R3 ;  /* 0x0000000300067308 */ /* 0x0004e20000000800 */
[----:B-1----:R-:W-:Y:S01]  /*1b300*/  F2FP.BF16.F32.PACK_AB R138, R13, R14 ;  /* 0x0000000e0d8a723e */ /* 0x002fe200000010ff */
[----:B--2---:R-:W-:Y:S01]  /*1b310*/  FADD.FTZ R3, R120, R0 ;  /* 0x0000000078037221 */ /* 0x004fe20000010000 */
[----:B------:R-:W-:Y:S01]  /*1b320*/  FADD.FTZ R0, R123, R4 ;  /* 0x000000047b007221 */ /* 0x000fe20000010000 */
[----:B---3--:R-:W-:Y:S02]  /*1b330*/  F2FP.BF16.F32.PACK_AB R139, R6, R27 ;  /* 0x0000001b068b723e */ /* 0x008fe400000010ff */
[----:B------:R-:W-:Y:S01]  /*1b340*/  FADD.FTZ R3, R116, R3 ;  /* 0x0000000374037221 */ /* 0x000fe20000010000 */
[----:B------:R-:W-:-:S03]  /*1b350*/  FADD.FTZ R0, R122, R0 ;  /* 0x000000007a007221 */ /* 0x000fc60000010000 */
[----:B------:R-:W-:Y:S01]  /*1b360*/  FADD.FTZ R3, R115, R3 ;  /* 0x0000000373037221 */ /* 0x000fe20000010000 */
[----:B------:R-:W-:Y:S01]  /*1b370*/  FADD.FTZ R0, R114, R0 ;  /* 0x0000000072007221 */ /* 0x000fe20000010000 */
[----:B------:R-:W-:Y:S02]  /*1b380*/  HMMA.16816.F32.BF16 R164, R136, R160, R164 ;  /* 0x000000a088a4723c */ /* 0x000fe400000418a4 */
        /* <DEDUP_REMOVED lines=29> */
[----:B-----5:R-:W-:Y:S02]  /*1b560*/  HMMA.16816.F32.BF16 R140, R136, R8, R44 ;  /* 0x00000008888c723c */ /* 0x020fe4000004182c */
        /* <DEDUP_REMOVED lines=17> */
[----:B------:R-:W-:-:S05]  /*1b680*/  FADD.FTZ R0, R13, R3 ;  /* 0x000000030d007221 */ /* 0x000fca0000010000 */
[----:B------:R1:W-:Y:S04]  /*1b690*/  STL [R1+0x4], R0 ;  /* 0x0000040001007387 */ /* 0x0003e80000100800 */
[----:B------:R1:W-:Y:S01]  /*1b6a0*/  STL [R1], R4 ;  /* 0x0000000401007387 */ /* 0x0003e20000100800 */
[----:B------:R-:W-:Y:S05]  /*1b6b0*/  @!P2 BRA `(.L_x_1169) ;  /* 0x0000008800c8a947 */ /* 0x000fea0003800000 */
[----:B------:R-:W2:Y:S01]  /*1b6c0*/  LDL R248, [R1+0x100] ;  /* 0x0001000001f87983 */ /* 0x000ea20000100800 */
[----:B------:R-:W-:-:S04]  /*1b6d0*/  DEPBAR.LE SB0, 0x0 ;  /* 0x000080000000791a */ /* 0x000fc80000000000 */
[----:B------:R-:W-:Y:S05]  /*1b6e0*/  WARPSYNC.ALL ;  /* 0x0000000000007948 */ /* 0x000fea0003800000 */
[----:B------:R-:W-:Y:S01]  /*1b6f0*/  BSSY B0, `(.L_x_1170) ;  /* 0x0000047000007945 */ /* 0x000fe20003800000 */
[----:B------:R-:W-:Y:S01]  /*1b700*/  BAR.SYNC.DEFER_BLOCKING 0x0 ;  /* 0x0000000000007b1d */ /* 0x000fe20000010000 */
[----:B--2---:R-:W-:-:S05]  /*1b710*/  IADD3 R252, R248, -0x2, RZ ;  /* 0xfffffffef8fc7810 */ /* 0x004fca0007ffe0ff */
[----:B------:R-:W-:Y:S05]  /*1b720*/  @!P0 BRA `(.L_x_1171) ;  /* 0x0000000400008947 */ /* 0x000fea0003800000 */
[----:B------:R-:W1:Y:S01]  /*1b730*/  LD.E R3, desc[UR6][R24.64+0x170] ;  /* 0x0001700618037980 */ /* 0x000e62000c101900 */
[----:B------:R-:W-:-:S04]  /*1b740*/  SHF.L.U32 R10, R252, 0x8, RZ ;  /* 0x00000008fc0a7819 */ /* 0x000fc800000006ff */
[----:B------:R-:W-:-:S04]  /*1b750*/  IADD3 R12, R10, 0x100, RZ ;  /* 0x000001000a0c7810 */ /* 0x000fc80007ffe0ff */
[----:B------:R-:W-:Y:S02]  /*1b760*/  IABS R11, R12 ;  /* 0x0000000c000b7213 */ /* 0x000fe40000000000 */
[-C--:B-1----:R-:W-:Y:S02]  /*1b770*/  IABS R0, R3.reuse ;  /* 0x0000000300007213 */ /* 0x082fe40000000000 */
[-C--:B------:R-:W-:Y:S02]  /*1b780*/  IABS R13, R3.reuse ;  /* 0x00000003000d7213 */ /* 0x080fe40000000000 */
[----:B------:R-:W1:Y:S01]  /*1b790*/  I2F.RP R8, R0 ;  /* 0x0000000000087306 */ /* 0x000e620000209400 */
[----:B------:R-:W-:-:S04]  /*1b7a0*/  LOP3.LUT R12, R12, R3, RZ, 0x3c, !PT ;  /* 0x000000030c0c7212 */ /* 0x000fc800078e3cff */
[----:B------:R-:W-:-:S03]  /*1b7b0*/  ISETP.GE.AND P3, PT, R12, RZ, PT ;  /* 0x000000ff0c00720c */ /* 0x000fc60003f66270 */
[----:B-1----:R-:W1:Y:S02]  /*1b7c0*/  MUFU.RCP R8, R8 ;  /* 0x0000000800087308 */ /* 0x002e640000001000 */
[----:B-1----:R-:W-:-:S06]  /*1b7d0*/  VIADD R8, R8, 0xffffffe ;  /* 0x0ffffffe08087836 */ /* 0x002fcc0000000000 */
[----:B------:R-:W1:Y:S02]  /*1b7e0*/  F2I.FTZ.U32.TRUNC.NTZ R9, R8 ;  /* 0x0000000800097305 */ /* 0x000e64000021f000 */
[----:B-1----:R-:W-:Y:S02]  /*1b7f0*/  IMAD.MOV R4, RZ, RZ, -R9 ;  /* 0x000000ffff047224 */ /* 0x002fe400078e0a09 */
[----:B------:R-:W-:Y:S02]  /*1b800*/  IMAD.MOV.U32 R8, RZ, RZ, RZ ;  /* 0x000000ffff087224 */ /* 0x000fe400078e00ff */
[----:B------:R-:W-:Y:S01]  /*1b810*/  IMAD.MOV.U32 R6, RZ, RZ, R4 ;  /* 0x000000ffff067224 */ /* 0x000fe200078e0004 */
[----:B------:R-:W-:Y:S02]  /*1b820*/  IABS R4, R10 ;  /* 0x0000000a00047213 */ /* 0x000fe40000000000 */
[----:B------:R-:W-:Y:S01]  /*1b830*/  LOP3.LUT R10, R10, R3, RZ, 0x3c, !PT ;  /* 0x000000030a0a7212 */ /* 0x000fe200078e3cff */
[----:B------:R-:W-:-:S03]  /*1b840*/  IMAD R6, R6, R0, RZ ;  /* 0x0000000006067224 */ /* 0x000fc600078e02ff */
[----:B------:R-:W-:Y:S01]  /*1b850*/  ISETP.GE.AND P1, PT, R10, RZ, PT ;  /* 0x000000ff0a00720c */ /* 0x000fe20003f26270 */
[----:B------:R-:W-:Y:S01]  /*1b860*/  IMAD.HI.U32 R6, R9, R6, R8 ;  /* 0x0000000609067227 */ /* 0x000fe200078e0008 */
[----:B------:R-:W-:-:S03]  /*1b870*/  MOV R8, R4 ;  /* 0x0000000400087202 */ /* 0x000fc60000000f00 */
[----:B------:R-:W-:Y:S02]  /*1b880*/  IMAD.MOV R9, RZ, RZ, -R13 ;  /* 0x000000ffff097224 */ /* 0x000fe400078e0a0d */
[----:B------:R-:W-:-:S04]  /*1b890*/  IMAD.HI.U32 R4, R6, R8, RZ ;  /* 0x0000000806047227 */ /* 0x000fc800078e00ff */
[----:B------:R-:W-:-:S04]  /*1b8a0*/  IMAD.HI.U32 R6, R6, R11, RZ ;  /* 0x0000000b06067227 */ /* 0x000fc800078e00ff */
[-C--:B------:R-:W-:Y:S02]  /*1b8b0*/  IMAD R8, R4, R9.reuse, R8 ;  /* 0x0000000904087224 */ /* 0x080fe400078e0208 */
        /* <DEDUP_REMOVED lines=9> */
[----:B------:R-:W-:Y:S01]  /*1b950*/  ISETP.NE.AND P2, PT, R3, RZ, PT ;  /* 0x000000ff0300720c */ /* 0x000fe20003f45270 */
[----:B------:R-:W2:Y:S01]  /*1b960*/  LD.E.64 R8, desc[UR6][R24.64+0x40] ;  /* 0x0000400618087980 */ /* 0x000ea2000c101b00 */
[----:B------:R-:W-:-:S07]  /*1b970*/  LOP3.LUT R0, RZ, R3, RZ, 0x33, !PT ;  /* 0x00000003ff007212 */ /* 0x000fce00078e33ff */
[----:B------:R-:W-:Y:S02]  /*1b980*/  @P5 IADD3 R4, R4, 0x1, RZ ;  /* 0x0000000104045810 */ /* 0x000fe40007ffe0ff */
[----:B------:R-:W-:Y:S02]  /*1b990*/  @P6 VIADD R6, R6, 0x1 ;  /* 0x0000000106066836 */ /* 0x000fe40000000000 */
[----:B------:R-:W-:Y:S02]  /*1b9a0*/  @!P1 IADD3 R4, -R4, RZ, RZ ;  /* 0x000000ff04049210 */ /* 0x000fe40007ffe1ff */
[----:B------:R-:W-:Y:S02]  /*1b9b0*/  @!P3 IMAD.MOV R6, RZ, RZ, -R6 ;  /* 0x000000ffff06b224 */ /* 0x000fe400078e0a06 */
[----:B------:R-:W-:-:S03]  /*1b9c0*/  SEL R4, R0, R4, !P2 ;  /* 0x0000000400047207 */ /* 0x000fc60005000000 */
[----:B------:R-:W-:Y:S02]  /*1b9d0*/  SEL R6, R0, R6, !P2 ;  /* 0x0000000600067207 */ /* 0x000fe40005000000 */
        /* <DEDUP_REMOVED lines=21> */
.L_x_1171:
[----:B-1----:R-:W2:Y:S02]  /*1bb30*/  LD.E R0, desc[UR6][R24.64+0x40] ;  /* 0x0000400618007980 */ /* 0x002ea4000c101900 */
[----:B--2---:R-:W-:-:S04]  /*1bb40*/  LEA R0, -R0, RZ, 0x8 ;  /* 0x000000ff00007211 */ /* 0x004fc800078e41ff */
[----:B------:R-:W-:Y:S02]  /*1bb50*/  SHF.R.S32.HI R3, RZ, 0x1f, R0 ;  /* 0x0000001fff037819 */ /* 0x000fe40000011400 */
.L_x_1172:
[----:B------:R-:W-:Y:S05]  /*1bb60*/  BSYNC B0 ;  /* 0x0000000000007941 */ /* 0x000fea0003800000 */
.L_x_1170:
[----:B------:R-:W2:Y:S04]  /*1bb70*/  LDL.LU R20, [R1+0x90] ;  /* 0x0000900001147983 */ /* 0x000ea80000300800 */
[----:B------:R-:W3:Y:S04]  /*1bb80*/  LDL.LU R19, [R1+0x94] ;  /* 0x0000940001137983 */ /* 0x000ee80000300800 */
[----:B------:R-:W4:Y:S04]  /*1bb90*/  LDL R18, [R1+0xc] ;  /* 0x00000c0001127983 */ /* 0x000f280000100800 */
[----:B------:R-:W4:Y:S04]  /*1bba0*/  LDL.LU R17, [R1+0xc0] ;  /* 0x0000c00001117983 */ /* 0x000f280000300800 */
        /* <DEDUP_REMOVED lines=13> */
[----:B------:R-:W4:Y:S01]  /*1bc80*/  LDL R66, [R1+0x8] ;  /* 0x0000080001427983 */ /* 0x000f220000100800 */
[----:B------:R-:W-:-:S02]  /*1bc90*/  ISETP.GE.AND P1, PT, R132, R251, PT ;  /* 0x000000fb8400720c */ /* 0x000fc40003f26270 */
[C---:B------:R-:W-:Y:S01]  /*1bca0*/  LEA R134, P3, R0.reuse, R218, 0x1 ;  /* 0x000000da00867211 */ /* 0x040fe200078608ff */
[----:B------:R-:W-:Y:S03]  /*1bcb0*/  STL [R1+0x174], R119 ;  /* 0x0001747701007387 */ /* 0x000fe60000100800 */
[--C-:B------:R-:W-:Y:S01]  /*1bcc0*/  LEA.HI.X R135, R0, R219, R3.reuse, 0x1, P3 ;  /* 0x000000db00877211 */ /* 0x100fe200018f0c03 */
[----:B------:R1:W-:Y:S04]  /*1bcd0*/  STL [R1+0x170], R117 ;  /* 0x0001707501007387 */ /* 0x0003e80000100800 */
[----:B------:R-:W-:Y:S02]  /*1bce0*/  STL [R1+0x16c], R39 ;  /* 0x00016c2701007387 */ /* 0x000fe40000100800 */
[----:B------:R-:W-:-:S02]  /*1bcf0*/  @!P1 IMAD.MOV.U32 R21, RZ, RZ, R3 ;  /* 0x000000ffff159224 */ /* 0x000fc400078e0003 */
[----:B------:R-:W-:Y:S04]  /*1bd00*/  @P1 STS.128 [R188+0xa000], RZ ;  /* 0x00a000ffbc001388 */ /* 0x000fe80000000c00 */
[----:B------:R-:W-:Y:S01]  /*1bd10*/  @!PT LDS RZ, [RZ] ;  /* 0x00000000fffff984 */ /* 0x000fe20000000800 */
[----:B------:R-:W-:Y:S01]  /*1bd20*/  @!PT LDS RZ, [RZ] ;  /* 0x00000000fffff984 */ /* 0x000fe20000000800 */
[----:B------:R-:W-:Y:S01]  /*1bd30*/  @!PT LDS RZ, [RZ] ;  /* 0x00000000fffff984 */ /* 0x000fe20000000800 */
[----:B------:R-:W-:Y:S04]  /*1bd40*/  @!P1 LDGSTS.E.BYPASS.LTC128B.128 [R188+0xa000], desc[UR6][R134.64] ;  /* 0x0a00000086bc9fae */ /* 0x000fe8000b901d46 */
[----:B------:R-:W-:Y:S04]  /*1bd50*/  @P1 STS.128 [R188+0xa800], RZ ;  /* 0x00a800ffbc001388 */ /* 0x000fe80000000c00 */
[----:B------:R-:W-:Y:S04]  /*1bd60*/  STL [R1+0x168], R38 ;  /* 0x0001682601007387 */ /* 0x000fe80000100800 */
[----:B------:R-:W-:Y:S04]  /*1bd70*/  STL [R1+0x164], R25 ;  /* 0x0001641901007387 */ /* 0x000fe80000100800 */
[----:B------:R-:W-:Y:S04]  /*1bd80*/  STL [R1+0x160], R24 ;  /* 0x0001601801007387 */ /* 0x000fe80000100800 */
[----:B------:R-:W-:Y:S04]  /*1bd90*/  STL.64 [R1+0x158], R138 ;  /* 0x0001588a01007387 */ /* 0x000fe80000100a00 */
[----:B------:R-:W-:Y:S01]  /*1bda0*/  STL.64 [R1+0x150], R136 ;  /* 0x0001508801007387 */ /* 0x000fe20000100a00 */
[----:B--2---:R-:W-:-:S02]  /*1bdb0*/  IMAD.MOV.U32 R63, RZ, RZ, R20 ;  /* 0x000000ffff3f7224 */ /* 0x004fc400078e0014 */
[----:B------:R-:W-:Y:S02]  /*1bdc0*/  @!P1 IMAD.MOV.U32 R20, RZ, RZ, R0 ;  /* 0x000000ffff149224 */ /* 0x000fe400078e0000 */
[----:B---3--:R-:W-:Y:S02]  /*1bdd0*/  IMAD.MOV.U32 R62, RZ, RZ, R19 ;  /* 0x000000ffff3e7224 */ /* 0x008fe400078e0013 */
[----:B------:R-:W-:Y:S02]  /*1bde0*/  @!P1 IMAD.MOV.U32 R19, RZ, RZ, R3 ;  /* 0x000000ffff139224 */ /* 0x000fe400078e0003 */
[----:B----4-:R-:W-:Y:S02]  /*1bdf0*/  IMAD.MOV.U32 R27, RZ, RZ, R18 ;  /* 0x000000ffff1b7224 */ /* 0x010fe400078e0012 */
[----:B------:R-:W-:Y:S02]  /*1be00*/  @!P1 IMAD.MOV.U32 R18, RZ, RZ, R0 ;  /* 0x000000ffff129224 */ /* 0x000fe400078e0000 */
[----:B------:R-:W-:-:S02]  /*1be10*/  IMAD.MOV.U32 R61, RZ, RZ, R17 ;  /* 0x000000ffff3d7224 */ /* 0x000fc400078e0011 */
[C---:B------:R-:W-:Y:S02]  /*1be20*/  @!P1 IMAD R22, R27.reuse, 0x70, RZ ;  /* 0x000000701b169824 */ /* 0x040fe400078e02ff */
[----:B------:R-:W-:Y:S02]  /*1be30*/  IMAD.MOV.U32 R60, RZ, RZ, R16 ;  /* 0x000000ffff3c7224 */ /* 0x000fe400078e0010 */
[C---:B------:R-:W-:Y:S02]  /*1be40*/  @!P1 IMAD R23, R27.reuse, 0x90, RZ ;  /* 0x000000901b179824 */ /* 0x040fe400078e02ff */
[----:B------:R-:W-:Y:S02]  /*1be50*/  IMAD.MOV.U32 R59, RZ, RZ, R15 ;  /* 0x000000ffff3b7224 */ /* 0x000fe400078e000f */
[----:B------:R-:W-:Y:S02]  /*1be60*/  @!P1 IMAD R26, R27, 0xa0, RZ ;  /* 0x000000a01b1a9824 */ /* 0x000fe400078e02ff */
[----:B------:R-:W-:-:S02]  /*1be70*/  IMAD.MOV.U32 R58, RZ, RZ, R14 ;  /* 0x000000ffff3a7224 */ /* 0x000fc400078e000e */
[----:B------:R-:W-:Y:S02]  /*1be80*/  IMAD.MOV.U32 R97, RZ, RZ, R63 ;  /* 0x000000ffff617224 */ /* 0x000fe400078e003f */
[----:B------:R-:W-:Y:S02]  /*1be90*/  IMAD.MOV.U32 R57, RZ, RZ, R13 ;  /* 0x000000ffff397224 */ /* 0x000fe400078e000d */
[----:B------:R-:W-:Y:S02]  /*1bea0*/  IMAD.MOV.U32 R98, RZ, RZ, R62 ;  /* 0x000000ffff627224 */ /* 0x000fe400078e003e */
[----:B------:R-:W-:Y:S02]  /*1beb0*/  IMAD.MOV.U32 R56, RZ, RZ, R12 ;  /* 0x000000ffff387224 */ /* 0x000fe400078e000c */
[----:B------:R-:W-:Y:S02]  /*1bec0*/  IMAD.MOV.U32 R99, RZ, RZ, R61 ;  /* 0x000000ffff637224 */ /* 0x000fe400078e003d */
[----:B------:R-:W-:-:S02]  /*1bed0*/  IMAD.MOV.U32 R55, RZ, RZ, R11 ;  /* 0x000000ffff377224 */ /* 0x000fc400078e000b */
[----:B------:R-:W-:Y:S02]  /*1bee0*/  @!P1 IMAD R11, R27, 0x30, RZ ;  /* 0x000000301b0b9824 */ /* 0x000fe400078e02ff */
[----:B------:R-:W-:Y:S02]  /*1bef0*/  IMAD.MOV.U32 R54, RZ, RZ, R10 ;  /* 0x000000ffff367224 */ /* 0x000fe400078e000a */
[----:B------:R-:W-:Y:S02]  /*1bf00*/  IMAD.MOV.U32 R104, RZ, RZ, R60 ;  /* 0x000000ffff687224 */ /* 0x000fe400078e003c */
[----:B------:R-:W-:Y:S01]  /*1bf10*/  IMAD.MOV.U32 R53, RZ, RZ, R9 ;  /* 0x000000ffff357224 */ /* 0x000fe200078e0009 */
[----:B------:R-:W-:Y:S01]  /*1bf20*/  MOV R109, R54 ;  /* 0x00000036006d7202 */ /* 0x000fe20000000f00 */
[----:B------:R-:W-:Y:S02]  /*1bf30*/  @!P1 IMAD.MOV.U32 R9, RZ, RZ, R3 ;  /* 0x000000ffff099224 */ /* 0x000fe400078e0003 */
[----:B------:R-:W-:-:S02]  /*1bf40*/  IMAD.MOV.U32 R52, RZ, RZ, R8 ;  /* 0x000000ffff347224 */ /* 0x000fc400078e0008 */
[----:B------:R-:W-:Y:S02]  /*1bf50*/  @!P1 IMAD.MOV.U32 R8, RZ, RZ, R0 ;  /* 0x000000ffff089224 */ /* 0x000fe400078e0000 */
[----:B------:R-:W-:Y:S02]  /*1bf60*/  IMAD.MOV.U32 R51, RZ, RZ, R6 ;  /* 0x000000ffff337224 */ /* 0x000fe400078e0006 */
[----:B------:R-:W-:Y:S02]  /*1bf70*/  IMAD.MOV.U32 R105, RZ, RZ, R59 ;  /* 0x000000ffff697224 */ /* 0x000fe400078e003b */
[----:B------:R-:W-:Y:S01]  /*1bf80*/  IMAD.MOV.U32 R50, RZ, RZ, R4 ;  /* 0x000000ffff327224 */ /* 0x000fe200078e0004 */
[----:B------:R-:W-:Y:S01]  /*1bf90*/  @!P1 IADD3 R4, P2, R0, R189, RZ ;  /* 0x000000bd00049210 */ /* 0x000fe20007f5e0ff */
[----:B------:R-:W-:Y:S02]  /*1bfa0*/  IMAD.MOV.U32 R111, RZ, RZ, R58 ;  /* 0x000000ffff6f7224 */ /* 0x000fe400078e003a */
[----:B------:R-:W-:-:S02]  /*1bfb0*/  IMAD.MOV.U32 R106, RZ, RZ, R57 ;  /* 0x000000ffff6a7224 */ /* 0x000fc400078e0039 */
[----:B------:R-:W-:Y:S01]  /*1bfc0*/  @!P1 IMAD.X R6, R3, 0x1, R217, P2 ;  /* 0x0000000103069824 */ /* 0x000fe200010e06d9 */
[C---:B------:R-:W-:Y:S01]  /*1bfd0*/  @!P1 LEA R48, P2, R4.reuse, R218, 0x1 ;  /* 0x000000da04309211 */ /* 0x040fe200078408ff */
[----:B------:R-:W-:Y:S02]  /*1bfe0*/  IMAD.MOV.U32 R96, RZ, RZ, R64 ;  /* 0x000000ffff607224 */ /* 0x000fe400078e0040 */
[----:B------:R-:W-:Y:S01]  /*1bff0*/  IMAD.MOV.U32 R107, RZ, RZ, R56 ;  /* 0x000000ffff6b7224 */ /* 0x000fe200078e0038 */
[----:B------:R-:W-:Y:S01]  /*1c000*/  @!P1 LEA.HI.X R49, R4, R219, R6, 0x1, P2 ;  /* 0x000000db04319211 */ /* 0x000fe200010f0c06 */
[C---:B------:R-:W-:Y:S01]  /*1c010*/  @!P1 IMAD.WIDE.U32 R8, R66.reuse, 0x30, R8 ;  /* 0x0000003042089825 */ /* 0x040fe200078e0008 */
[CC--:B------:R-:W-:Y:S02]  /*1c020*/  @!P1 LEA R10, P4, R66.reuse, R0.reuse, 0x5 ;  /* 0x00000000420a9211 */ /* 0x0c0fe400078828ff */
[C---:B------:R-:W-:Y:S01]  /*1c030*/  @!P1 LEA R4, P3, R66.reuse, R0, 0x6 ;  /* 0x0000000042049211 */ /* 0x040fe200078630ff */
[----:B------:R-:W-:Y:S01]  /*1c040*/  @!P1 IMAD.IADD R11, R9, 0x1, R11 ;  /* 0x00000001090b9824 */ /* 0x000fe200078e020b */
[-C--:B------:R-:W-:Y:S01]  /*1c050*/  @!P1 LEA.HI.X R12, R66, R3.reuse, R27, 0x5, P4 ;  /* 0x00000003420c9211 */ /* 0x080fe200020f2c1b */
[----:B------:R-:W-:Y:S01]  /*1c060*/  @!P1 IMAD.MOV.U32 R9, RZ, RZ, R3 ;  /* 0x000000ffff099224 */ /* 0x000fe200078e0003 */
[----:B------:R-:W-:Y:S01]  /*1c070*/  @!P1 LEA R44, P4, R8, R218, 0x1 ;  /* 0x000000da082c9211 */ /* 0x000fe200078808ff */
[----:B------:R-:W-:Y:S01]  /*1c080*/  @!PT LDS RZ, [RZ] ;  /* 0x00000000fffff984 */ /* 0x000fe20000000800 */
[----:B------:R-:W-:Y:S01]  /*1c090*/  @!PT LDS RZ, [RZ] ;  /* 0x00000000fffff984 */ /* 0x000fe20000000800 */
[----:B------:R-:W-:Y:S01]  /*1c0a0*/  @!PT LDS RZ, [RZ] ;  /* 0x00000000fffff984 */ /* 0x000fe20000000800 */
[----:B------:R-:W-:Y:S01]  /*1c0b0*/  @!P1 LDGSTS.E.BYPASS.LTC128B.128 [R188+0xa800], desc[UR6][R48.64] ;  /* 0x0a80000030bc9fae */ /* 0x000fe2000b901d46 */
[C---:B------:R-:W-:Y:S01]  /*1c0c0*/  @!P1 LEA.HI.X R13, R66.reuse, R3, R27, 0x6, P3 ;  /* 0x00000003420d9211 */ /* 0x040fe200018f341b */
[----:B------:R-:W-:Y:S01]  /*1c0d0*/  IMAD.MOV.U32 R108, RZ, RZ, R55 ;  /* 0x000000ffff6c7224 */ /* 0x000fe200078e0037 */
[----:B------:R-:W-:Y:S01]  /*1c0e0*/  @!P1 LEA R6, P2, R66, R0, 0x7 ;  /* 0x0000000042069211 */ /* 0x000fe200078438ff */
[----:B------:R-:W-:Y:S01]  /*1c0f0*/  @P1 STS.128 [R188+0xb000], RZ ;  /* 0x00b000ffbc001388 */ /* 0x000fe20000000c00 */
[-C--:B------:R-:W-:Y:S01]  /*1c100*/  @!P1 LEA R42, P3, R4, R218.reuse, 0x1 ;  /* 0x000000da042a9211 */ /* 0x080fe200078608ff */
[----:B------:R-:W-:Y:S01]  /*1c110*/  IMAD.MOV.U32 R110, RZ, RZ, R53 ;  /* 0x000000ffff6e7224 */ /* 0x000fe200078e0035 */
[----:B------:R-:W-:Y:S01]  /*1c120*/  @!P1 LEA.HI.X R45, R8, R219, R11, 0x1, P4 ;  /* 0x000000db082d9211 */ /* 0x000fe200020f0c0b */
[----:B------:R-:W-:Y:S01]  /*1c130*/  @!P1 IMAD.MOV.U32 R8, RZ, RZ, R0 ;  /* 0x000000ffff089224 */ /* 0x000fe200078e0000 */
[----:B------:R-:W-:Y:S01]  /*1c140*/  @!P1 LEA R46, P5, R10, R218, 0x1 ;  /* 0x000000da0a2e9211 */ /* 0x000fe200078a08ff */
[----:B------:R-:W-:Y:S01]  /*1c150*/  @!P1 IMAD.MOV.U32 R11, RZ, RZ, R3 ;  /* 0x000000ffff0b9224 */ /* 0x000fe200078e0003 */
[C---:B------:R-:W-:Y:S01]  /*1c160*/  @!P1 LEA.HI.X R14, R66.reuse, R3, R27, 0x7, P2 ;  /* 0x00000003420e9211 */ /* 0x040fe200010f3c1b */
[----:B------:R-:W-:Y:S01]  /*1c170*/  @!P1 IMAD.WIDE.U32 R16, R66, 0x50, R8 ;  /* 0x0000005042109825 */ /* 0x000fe200078e0008 */
[----:B------:R-:W-:-:S02]  /*1c180*/  @!P1 LEA.HI.X R43, R4, R219, R13, 0x1, P3 ;  /* 0x000000db042b9211 */ /* 0x000fc400018f0c0d */
[-C--:B------:R-:W-:Y:S01]  /*1c190*/  @!P1 LEA R40, P2, R6, R218.reuse, 0x1 ;  /* 0x000000da06289211 */ /* 0x080fe200078408ff */
[----:B------:R-:W-:Y:S01]  /*1c1a0*/  @!P1 IMAD R4, R27, 0x50, RZ ;  /* 0x000000501b049824 */ /* 0x000fe200078e02ff */
[-C--:B------:R-:W-:Y:S01]  /*1c1b0*/  @!P1 LEA.HI.X R47, R10, R219.reuse, R12, 0x1, P5 ;  /* 0x000000db0a2f9211 */ /* 0x080fe200028f0c0c */
[----:B------:R-:W-:Y:S01]  /*1c1c0*/  @!P1 IMAD.MOV.U32 R10, RZ, RZ, R0 ;  /* 0x000000ffff0a9224 */ /* 0x000fe200078e0000 */
[-C--:B------:R-:W-:Y:S01]  /*1c1d0*/  @!P1 LEA.HI.X R41, R6, R219.reuse, R14, 0x1, P2 ;  /* 0x000000db06299211 */ /* 0x080fe200010f0c0e */
[----:B------:R-:W-:Y:S01]  /*1c1e0*/  @!P1 IMAD.IADD R4, R17, 0x1, R4 ;  /* 0x0000000111049824 */ /* 0x000fe200078e0204 */
[-C--:B------:R-:W-:Y:S01]  /*1c1f0*/  @!P1 LEA R36, P2, R16, R218.reuse, 0x1 ;  /* 0x000000da10249211 */ /* 0x080fe200078408ff */
[----:B------:R-:W-:Y:S01]  /*1c200*/  @!P1 IMAD.WIDE.U32 R14, R66, 0x60, R10 ;  /* 0x00000060420e9825 */ /* 0x000fe200078e000a */
[----:B------:R-:W-:Y:S01]  /*1c210*/  @!PT LDS RZ, [RZ] ;  /* 0x00000000fffff984 */ /* 0x000fe20000000800 */
[----:B------:R-:W-:Y:S01]  /*1c220*/  @!PT LDS RZ, [RZ] ;  /* 0x00000000fffff984 */ /* 0x000fe20000000800 */
[----:B------:R-:W-:Y:S01]  /*1c230*/  @!PT LDS RZ, [RZ] ;  /* 0x00000000fffff984 */ /* 0x000fe20000000800 */
[----:B------:R-:W-:Y:S02]  /*1c240*/  @!P1 LDGSTS.E.BYPASS.LTC128B.128 [R188+0xb000], desc[UR6][R46.64] ;  /* 0x0b0000002ebc9fae */ /* 0x000fe4000b901d46 */
[-C--:B------:R-:W-:Y:S01]  /*1c250*/  @!P1 LEA.HI.X R37, R16, R219.reuse, R4, 0x1, P2 ;  /* 0x000000db10259211 */ /* 0x080fe200010f0c04 */
[----:B------:R-:W-:Y:S01]  /*1c260*/  @!P1 IMAD.WIDE.U32 R12, R66, 0x70, R8 ;  /* 0x00000070420c9825 */ /* 0x000fe200078e0008 */
[-C--:B------:R-:W-:Y:S01]  /*1c270*/  @!P1 LEA R34, P5, R14, R218.reuse, 0x1 ;  /* 0x000000da0e229211 */ /* 0x080fe200078a08ff */
[----:B------:R-:W-:Y:S02]  /*1c280*/  @P1 STS.128 [R188+0xb800], RZ ;  /* 0x00b800ffbc001388 */ /* 0x000fe40000000c00 */
[----:B------:R-:W-:Y:S01]  /*1c290*/  @!P1 IMAD R6, R27, 0x60, RZ ;  /* 0x000000601b069824 */ /* 0x000fe200078e02ff */
[-C--:B------:R-:W-:Y:S01]  /*1c2a0*/  @!P1 LEA R32, P4, R12, R218.reuse, 0x1 ;  /* 0x000000da0c209211 */ /* 0x080fe200078808ff */
[C---:B------:R-:W-:Y:S01]  /*1c2b0*/  @!P1 IMAD.WIDE.U32 R10, R66.reuse, 0x90, R18 ;  /* 0x00000090420a9825 */ /* 0x040fe200078e0012 */
[----:B------:R-:W-:Y:S01]  /*1c2c0*/  @!PT LDS RZ, [RZ] ;  /* 0x00000000fffff984 */ /* 0x000fe20000000800 */
[----:B------:R-:W-:Y:S01]  /*1c2d0*/  @!PT LDS RZ, [RZ] ;  /* 0x00000000fffff984 */ /* 0x000fe20000000800 */
[----:B------:R-:W-:Y:S01]  /*1c2e0*/  @!PT LDS RZ, [RZ] ;  /* 0x00000000fffff984 */ /* 0x000fe20000000800 */
[----:B------:R-:W-:Y:S03]  /*1c2f0*/  @!P1 LDGSTS.E.BYPASS.LTC128B.128 [R188+0xb800], desc[UR6][R44.64] ;  /* 0x0b8000002cbc9fae */ /* 0x000fe6000b901d46 */
[----:B------:R-:W-:Y:S01]  /*1c300*/  @!P1 IMAD.WIDE.U32 R8, R66, 0xa0, R20 ;  /* 0x000000a042089825 */ /* 0x000fe200078e0014 */
[----:B------:R-:W-:Y:S01]  /*1c310*/  @!P1 LEA R30, P3, R10, R218, 0x1 ;  /* 0x000000da0a1e9211 */ /* 0x000fe200078608ff */
[----:B------:R-:W-:Y:S02]  /*1c320*/  @P1 STS.128 [R188+0xc000], RZ ;  /* 0x00c000ffbc001388 */ /* 0x000fe40000000c00 */
[----:B------:R-:W-:Y:S01]  /*1c330*/  @!P1 IMAD.IADD R4, R6, 0x1, R15 ;  /* 0x0000000106049824 */ /* 0x000fe200078e020f */
[----:B------:R-:W-:Y:S01]  /*1c340*/  @!P1 IADD3 R6, R13, R22, RZ ;  /* 0x000000160d069210 */ /* 0x000fe20007ffe0ff */
[----:B------:R-:W-:Y:S01]  /*1c350*/  @!P1 IMAD.IADD R11, R11, 0x1, R23 ;  /* 0x000000010b0b9824 */ /* 0x000fe200078e0217 */
[----:B------:R-:W-:Y:S01]  /*1c360*/  @!P1 LEA R28, P2, R8, R218, 0x1 ;  /* 0x000000da081c9211 */ /* 0x000fe200078408ff */
[----:B------:R-:W-:Y:S01]  /*1c370*/  @!P1 IMAD.IADD R9, R26, 0x1, R9 ;  /* 0x000000011a099824 */ /* 0x000fe200078e0209 */
[-C--:B------:R-:W-:Y:S01]  /*1c380*/  @!P1 LEA.HI.X R35, R14, R219.reuse, R4, 0x1, P5 ;  /* 0x000000db0e239211 */ /* 0x080fe200028f0c04 */
[----:B------:R-:W-:Y:S01]  /*1c390*/  @!P1 IMAD.MOV.U32 R16, RZ, RZ, R0 ;  /* 0x000000ffff109224 */ /* 0x000fe200078e0000 */
[-C--:B------:R-:W-:Y:S01]  /*1c3a0*/  @!P1 LEA.HI.X R33, R12, R219.reuse, R6, 0x1, P4 ;  /* 0x000000db0c219211 */ /* 0x080fe200020f0c06 */
[----:B------:R-:W-:Y:S01]  /*1c3b0*/  @!P1 IMAD.MOV.U32 R17, RZ, RZ, R3 ;  /* 0x000000ffff119224 */ /* 0x000fe200078e0003 */
[-C--:B------:R-:W-:Y:S01]  /*1c3c0*/  @!P1 LEA.HI.X R31, R10, R219.reuse, R11, 0x1, P3 ;  /* 0x000000db0a1f9211 */ /* 0x080fe200018f0c0b */
[--C-:B------:R-:W-:Y:S01]  /*1c3d0*/  @!P1 IMAD.MOV.U32 R14, RZ, RZ, R0.reuse ;  /* 0x000000ffff0e9224 */ /* 0x100fe200078e0000 */
[----:B------:R-:W-:Y:S01]  /*1c3e0*/  @!P1 LEA.HI.X R29, R8, R219, R9, 0x1, P2 ;  /* 0x000000db081d9211 */ /* 0x000fe200010f0c09 */
[--C-:B------:R-:W-:Y:S01]  /*1c3f0*/  @!P1 IMAD.MOV.U32 R12, RZ, RZ, R0.reuse ;  /* 0x000000ffff0c9224 */ /* 0x100fe200078e0000 */
[----:B------:R-:W-:Y:S01]  /*1c400*/  @!PT LDS RZ, [RZ] ;  /* 0x00000000fffff984 */ /* 0x000fe20000000800 */
[----:B------:R-:W-:Y:S01]  /*1c410*/  @!PT LDS RZ, [RZ] ;  /* 0x00000000fffff984 */ /* 0x000fe20000000800 */
[----:B------:R-:W-:Y:S01]  /*1c420*/  @!PT LDS RZ, [RZ] ;  /* 0x00000000fffff984 */ /* 0x000fe20000000800 */
[----:B------:R-:W-:Y:S01]  /*1c430*/  @!P1 LDGSTS.E.BYPASS.LTC128B.128 [R188+0xc000], desc[UR6][R42.64] ;  /* 0x0c0000002abc9fae */ /* 0x000fe2000b901d46 */
[----:B------:R-:W-:-:S02]  /*1c440*/  @!P1 IMAD.MOV.U32 R10, RZ, RZ, R0 ;  /* 0x000000ffff0a9224 */ /* 0x000fc400078e0000 */
[----:B------:R-:W-:Y:S01]  /*1c450*/  @!P1 IMAD.MOV.U32 R8, RZ, RZ, R0 ;  /* 0x000000ffff089224 */ /* 0x000fe200078e0000 */
[----:B------:R-:W-:Y:S01]  /*1c460*/  @P1 STS.128 [R188+0xc800], RZ ;  /* 0x00c800ffbc001388 */ /* 0x000fe20000000c00 */
[----:B------:R-:W-:Y:S02]  /*1c470*/  @!P1 IMAD R0, R27, 0xb0, RZ ;  /* 0x000000b01b009824 */ /* 0x000fe400078e02ff */
[----:B------:R-:W-:Y:S01]  /*1c480*/  @!P1 IMAD.WIDE.U32 R16, R66, 0xb0, R16 ;  /* 0x000000b042109825 */ /* 0x000fe200078e0010 */
[----:B------:R-:W-:Y:S01]  /*1c490*/  @!PT LDS RZ, [RZ] ;  /* 0x00000000fffff984 */ /* 0x000fe20000000800 */
[----:B------:R-:W-:Y:S01]  /*1c4a0*/  @!PT LDS RZ, [RZ] ;  /* 0x00000000fffff984 */ /* 0x000fe20000000800 */
[----:B------:R-:W-:Y:S01]  /*1c4b0*/  @!PT LDS RZ, [RZ] ;  /* 0x00000000fffff984 */ /* 0x000fe20000000800 */
[----:B------:R-:W-:Y:S03]  /*1c4c0*/  @!P1 LDGSTS.E.BYPASS.LTC128B.128 [R188+0xc800], desc[UR6][R36.64] ;  /* 0x0c80000024bc9fae */ /* 0x000fe6000b901d46 */
[--C-:B------:R-:W-:Y:S01]  /*1c4d0*/  @!P1 IMAD.MOV.U32 R15, RZ, RZ, R3.reuse ;  /* 0x000000ffff0f9224 */ /* 0x100fe200078e0003 */
[----:B------:R-:W-:Y:S01]  /*1c4e0*/  @!P1 LEA R26, P2, R16, R218, 0x1 ;  /* 0x000000da101a9211 */ /* 0x000fe200078408ff */
[----:B------:R-:W-:Y:S01]  /*1c4f0*/  @!P1 IMAD.MOV.U32 R13, RZ, RZ, R3 ;  /* 0x000000ffff0d9224 */ /* 0x000fe200078e0003 */
[----:B------:R-:W-:Y:S01]  /*1c500*/  @P1 STS.128 [R188+0xd000], RZ ;  /* 0x00d000ffbc001388 */ /* 0x000fe20000000c00 */
[----:B------:R-:W-:-:S02]  /*1c510*/  @!P1 IMAD.IADD R0, R17, 0x1, R0 ;  /* 0x0000000111009824 */ /* 0x000fc400078e0200 */
[--C-:B------:R-:W-:Y:S01]  /*1c520*/  @!P1 IMAD.MOV.U32 R11, RZ, RZ, R3.reuse ;  /* 0x000000ffff0b9224 */ /* 0x100fe200078e0003 */
[----:B------:R-:W-:Y:S01]  /*1c530*/  @!PT LDS RZ, [RZ] ;  /* 0x00000000fffff984 */ /* 0x000fe20000000800 */
[----:B------:R-:W-:Y:S01]  /*1c540*/  @!PT LDS RZ, [RZ] ;  /* 0x00000000fffff984 */ /* 0x000fe20000000800 */
[----:B------:R-:W-:Y:S01]  /*1c550*/  @!PT LDS RZ, [RZ] ;  /* 0x00000000fffff984 */ /* 0x000fe20000000800 */
[----:B------:R-:W-:Y:S01]  /*1c560*/  @!P1 LDGSTS.E.BYPASS.LTC128B.128 [R188+0xd000], desc[UR6][R34.64] ;  /* 0x0d00000022bc9fae */ /* 0x000fe2000b901d46 */
[----:B------:R-:W-:Y:S02]  /*1c570*/  @!P1 IMAD.MOV.U32 R9, RZ, RZ, R3 ;  /* 0x000000ffff099224 */ /* 0x000fe400078e0003 */
[----:B------:R-:W-:Y:S01]  /*1c580*/  @!P1 IMAD R6, R27, 0xc0, RZ ;  /* 0x000000c01b069824 */ /* 0x000fe200078e02ff */
[----:B------:R-:W-:Y:S01]  /*1c590*/  @P1 STS.128 [R188+0xd800], RZ ;  /* 0x00d800ffbc001388 */ /* 0x000fe20000000c00 */
[----:B------:R-:W-:-:S03]  /*1c5a0*/  @!P1 IMAD.WIDE.U32 R14, R66, 0xc0, R14 ;  /* 0x000000c0420e9825 */ /* 0x000fc600078e000e */
[----:B------:R-:W-:Y:S01]  /*1c5b0*/  @!PT LDS RZ, [RZ] ;  /* 0x00000000fffff984 */ /* 0x000fe20000000800 */
[----:B------:R-:W-:Y:S01]  /*1c5c0*/  @!PT LDS RZ, [RZ] ;  /* 0x00000000fffff984 */ /* 0x000fe20000000800 */
[----:B------:R-:W-:Y:S01]  /*1c5d0*/  @!PT LDS RZ, [RZ] ;  /* 0x00000000fffff984 */ /* 0x000fe20000000800 */
[----:B------:R-:W-:Y:S01]  /*1c5e0*/  @!P1 LDGSTS.E.BYPASS.LTC128B.128 [R188+0xd800], desc[UR6][R32.64] ;  /* 0x0d80000020bc9fae */ /* 0x000fe2000b901d46 */
[C---:B------:R-:W-:Y:S01]  /*1c5f0*/  @!P1 IMAD R3, R27.reuse, 0xd0, RZ ;  /* 0x000000d01b039824 */ /* 0x040fe200078e02ff */
[-C--:B------:R-:W-:Y:S01]  /*1c600*/  @!P1 LEA R22, P5, R14, R218.reuse, 0x1 ;  /* 0x000000da0e169211 */ /* 0x080fe200078a08ff */
[C---:B------:R-:W-:Y:S01]  /*1c610*/  @!P1 IMAD R4, R27.reuse, 0xe0, RZ ;  /* 0x000000e01b049824 */ /* 0x040fe200078e02ff */
[----:B------:R-:W-:Y:S01]  /*1c620*/  @P1 STS.128 [R188+0xe000], RZ ;  /* 0x00e000ffbc001388 */ /* 0x000fe20000000c00 */
[----:B------:R-:W-:Y:S01]  /*1c630*/  @!P1 IMAD R18, R27, 0xf0, RZ ;  /* 0x000000f01b129824 */ /* 0x000fe200078e02ff */
[----:B------:R-:W-:Y:S01]  /*1c640*/  @!P1 LEA.HI.X R27, R16, R219, R0, 0x1, P2 ;  /* 0x000000db101b9211 */ /* 0x000fe200010f0c00 */
        /* <DEDUP_REMOVED lines=8> */
[----:B------:R-:W-:-:S02]  /*1c6d0*/  @!P1 IMAD.WIDE.U32 R8, R66, 0xf0, R8 ;  /* 0x000000f042089825 */ /* 0x000fc400078e0008 */
[----:B------:R-:W-:Y:S01]  /*1c6e0*/  @!PT LDS RZ, [RZ] ;  /* 0x00000000fffff984 */ /* 0x000fe20000000800 */
[----:B------:R-:W-:Y:S01]  /*1c6f0*/  @!PT LDS RZ, [RZ] ;  /* 0x00000000fffff984 */ /* 0x000fe20000000800 */
[----:B------:R-:W-:Y:S01]  /*1c700*/  @!PT LDS RZ, [RZ] ;  /* 0x00000000fffff984 */ /* 0x000fe20000000800 */
[----:B------:R-:W-:Y:S02]  /*1c710*/  @!P1 LDGSTS.E.BYPASS.LTC128B.128 [R188+0xe800], desc[UR6][R30.64] ;  /* 0x0e8000001ebc9fae */ /* 0x000fe4000b901d46 */
[----:B------:R-:W-:Y:S01]  /*1c720*/  @!P1 IMAD.IADD R0, R6, 0x1, R15 ;  /* 0x0000000106009824 */ /* 0x000fe200078e020f */
[-C--:B------:R-:W-:Y:S01]  /*1c730*/  @!P1 LEA R16, P2, R8, R218.reuse, 0x1 ;  /* 0x000000da08109211 */ /* 0x080fe200078408ff */
[----:B------:R-:W-:Y:S01]  /*1c740*/  @!P1 IMAD.IADD R3, R13, 0x1, R3 ;  /* 0x000000010d039824 */ /* 0x000fe200078e0203 */
[----:B------:R-:W-:Y:S01]  /*1c750*/  @P1 STS.128 [R188+0xf000], RZ ;  /* 0x00f000ffbc001388 */ /* 0x000fe20000000c00 */
[----:B------:R-:W-:Y:S01]  /*1c760*/  @!P1 IMAD.IADD R4, R4, 0x1, R11 ;  /* 0x0000000104049824 */ /* 0x000fe200078e020b */
[-C--:B------:R-:W-:Y:S01]  /*1c770*/  @!P1 LEA.HI.X R23, R14, R219.reuse, R0, 0x1, P5 ;  /* 0x000000db0e179211 */ /* 0x080fe200028f0c00 */
[----:B------:R-:W-:Y:S01]  /*1c780*/  @!P1 IMAD.IADD R6, R9, 0x1, R18 ;  /* 0x0000000109069824 */ /* 0x000fe200078e0212 */
[----:B------:R-:W-:Y:S01]  /*1c790*/  @!P1 LEA R18, P3, R10, R218, 0x1 ;  /* 0x000000da0a129211 */ /* 0x000fe200078608ff */
[----:B------:R-:W-:Y:S01]  /*1c7a0*/  @!PT LDS RZ, [RZ] ;  /* 0x00000000fffff984 */ /* 0x000fe20000000800 */
[----:B------:R-:W-:Y:S01]  /*1c7b0*/  @!PT LDS RZ, [RZ] ;  /* 0x00000000fffff984 */ /* 0x000fe20000000800 */
[----:B------:R-:W-:Y:S01]  /*1c7c0*/  @!PT LDS RZ, [RZ] ;  /* 0x00000000fffff984 */ /* 0x000fe20000000800 */
[----:B------:R2:W-:Y:S01]  /*1c7d0*/  @!P1 LDGSTS.E.BYPASS.LTC128B.128 [R188+0xf000], desc[UR6][R28.64] ;  /* 0x0f0000001cbc9fae */ /* 0x0005e2000b901d46 */
[-C--:B------:R-:W-:Y:S01]  /*1c7e0*/  @!P1 LEA.HI.X R21, R12, R219.reuse, R3, 0x1, P4 ;  /* 0x000000db0c159211 */ /* 0x080fe200020f0c03 */
[----:B------:R-:W-:Y:S01]  /*1c7f0*/  IMAD.MOV.U32 R79, RZ, RZ, R52 ;  /* 0x000000ffff4f7224 */ /* 0x000fe200078e0034 */
[-C--:B------:R-:W-:Y:S01]  /*1c800*/  @!P1 LEA.HI.X R19, R10, R219.reuse, R4, 0x1, P3 ;  /* 0x000000db0a139211 */ /* 0x080fe200018f0c04 */
[----:B------:R-:W-:Y:S01]  /*1c810*/  @P1 STS.128 [R188+0xf800], RZ ;  /* 0x00f800ffbc001388 */ /* 0x000fe20000000c00 */
[----:B------:R-:W-:Y:S01]  /*1c820*/  @!P1 LEA.HI.X R17, R8, R219, R6, 0x1, P2 ;  /* 0x000000db08119211 */ /* 0x000fe200010f0c06 */
[----:B------:R-:W-:-:S02]  /*1c830*/  IMAD.MOV.U32 R78, RZ, RZ, R51 ;  /* 0x000000ffff4e7224 */ /* 0x000fc400078e0033 */
[----:B------:R-:W-:Y:S01]  /*1c840*/  @!PT LDS RZ, [RZ] ;  /* 0x00000000fffff984 */ /* 0x000fe20000000800 */
[----:B------:R-:W-:Y:S01]  /*1c850*/  @!PT LDS RZ, [RZ] ;  /* 0x00000000fffff984 */ /* 0x000fe20000000800 */
[----:B------:R-:W-:Y:S01]  /*1c860*/  @!PT LDS RZ, [RZ] ;  /* 0x00000000fffff984 */ /* 0x000fe20000000800 */
[----:B------:R-:W-:Y:S01]  /*1c870*/  @!P1 LDGSTS.E.BYPASS.LTC128B.128 [R188+0xf800], desc[UR6][R26.64] ;  /* 0x0f8000001abc9fae */ /* 0x000fe2000b901d46 */
[----:B------:R-:W-:Y:S02]  /*1c880*/  IMAD.MOV.U32 R77, RZ, RZ, R50 ;  /* 0x000000ffff4d7224 */ /* 0x000fe400078e0032 */
[----:B------:R-:W-:Y:S01]  /*1c890*/  IMAD.MOV.U32 R198, RZ, RZ, R99 ;  /* 0x000000ffffc67224 */ /* 0x000fe200078e0063 */
[----:B------:R-:W-:Y:S01]  /*1c8a0*/  @P1 STS.128 [R188+0x10000], RZ ;  /* 0x010000ffbc001388 */ /* 0x000fe20000000c00 */
[----:B------:R-:W-:Y:S02]  /*1c8b0*/  IMAD.MOV.U32 R199, RZ, RZ, R98 ;  /* 0x000000ffffc77224 */ /* 0x000fe400078e0062 */
[----:B------:R-:W-:Y:S01]  /*1c8c0*/  IMAD.MOV.U32 R200, RZ, RZ, R97 ;  /* 0x000000ffffc87224 */ /* 0x000fe200078e0061 */
[----:B------:R-:W-:Y:S01]  /*1c8d0*/  @!PT LDS RZ, [RZ] ;  /* 0x00000000fffff984 */ /* 0x000fe20000000800 */
[----:B------:R-:W-:Y:S01]  /*1c8e0*/  @!PT LDS RZ, [RZ] ;  /* 0x00000000fffff984 */ /* 0x000fe20000000800 */
[----:B------:R-:W-:Y:S01]  /*1c8f0*/  @!PT LDS RZ, [RZ] ;  /* 0x00000000fffff984 */ /* 0x000fe20000000800 */
[----:B------:R-:W-:Y:S01]  /*1c900*/  @!P1 LDGSTS.E.BYPASS.LTC128B.128 [R188+0x10000], desc[UR6][R22.64] ;  /* 0x1000000016bc9fae */ /* 0x000fe2000b901d46 */
[----:B------:R-:W-:Y:S02]  /*1c910*/  IMAD.MOV.U32 R201, RZ, RZ, R96 ;  /* 0x000000ffffc97224 */ /* 0x000fe400078e0060 */
[----:B------:R-:W-:Y:S01]  /*1c920*/  IMAD.MOV.U32 R116, RZ, RZ, R107 ;  /* 0x000000ffff747224 */ /* 0x000fe200078e006b */
[----:B------:R-:W-:Y:S01]  /*1c930*/  @P1 STS.128 [R188+0x10800], RZ ;  /* 0x010800ffbc001388 */ /* 0x000fe20000000c00 */
[----:B------:R-:W-:-:S02]  /*1c940*/  IMAD.MOV.U32 R118, RZ, RZ, R106 ;  /* 0x000000ffff767224 */ /* 0x000fc400078e006a */
[----:B------:R-:W-:Y:S01]  /*1c950*/  IMAD.MOV.U32 R196, RZ, RZ, R105 ;  /* 0x000000ffffc47224 */ /* 0x000fe200078e0069 */
[----:B------:R-:W-:Y:S01]  /*1c960*/  @!PT LDS RZ, [RZ] ;  /* 0x00000000fffff984 */ /* 0x000fe20000000800 */
[----:B------:R-:W-:Y:S01]  /*1c970*/  @!PT LDS RZ, [RZ] ;  /* 0x00000000fffff984 */ /* 0x000fe20000000800 */
[----:B------:R-:W-:Y:S01]  /*1c980*/  @!PT LDS RZ, [RZ] ;  /* 0x00000000fffff984 */ /* 0x000fe20000000800 */
[----:B------:R3:W-:Y:S01]  /*1c990*/  @!P1 LDGSTS.E.BYPASS.LTC128B.128 [R188+0x10800], desc[UR6][R20.64] ;  /* 0x1080000014bc9fae */ /* 0x0007e2000b901d46 */
        /* <DEDUP_REMOVED lines=9> */
[----:B-1----:R-:W-:-:S02]  /*1ca30*/  IMAD.MOV.U32 R117, RZ, RZ, R111 ;  /* 0x000000ffff757224 */ /* 0x002fc400078e006f */
[----:B------:R-:W-:Y:S01]  /*1ca40*/  IMAD.MOV.U32 R249, RZ, RZ, R198 ;  /* 0x000000fffff97224 */ /* 0x000fe200078e00c6 */
[----:B------:R-:W-:Y:S01]  /*1ca50*/  @P1 STS.128 [R188+0x11800], RZ ;  /* 0x011800ffbc001388 */ /* 0x000fe20000000c00 */
[----:B------:R-:W-:-:S03]  /*1ca60*/  IMAD.MOV.U32 R250, RZ, RZ, R197 ;  /* 0x000000fffffa7224 */ /* 0x000fc600078e00c5 */
[----:B------:R-:W-:Y:S01]  /*1ca70*/  @!PT LDS RZ, [RZ] ;  /* 0x00000000fffff984 */ /* 0x000fe20000000800 */
[----:B------:R-:W-:Y:S01]  /*1ca80*/  @!PT LDS RZ, [RZ] ;  /* 0x00000000fffff984 */ /* 0x000fe20000000800 */
[----:B------:R-:W-:Y:S01]  /*1ca90*/  @!PT LDS RZ, [RZ] ;  /* 0x00000000fffff984 */ /* 0x000fe20000000800 */
[----:B------:R1:W-:Y:S04]  /*1caa0*/  @!P1 LDGSTS.E.BYPASS.LTC128B.128 [R188+0x11800], desc[UR6][R16.64] ;  /* 0x1180000010bc9fae */ /* 0x0003e8000b901d46 */
[----:B------:R-:W-:Y:S04]  /*1cab0*/  LDSM.16.M88.4 R8, [R183] ;  /* 0x00000000b708783b */ /* 0x000fe80000000200 */
[----:B--2---:R-:W2:Y:S04]  /*1cac0*/  LDSM.16.M88.4 R28, [R176+0x2000] ;  /* 0x00200000b01c783b */ /* 0x004ea80000000200 */
[----:B---3--:R-:W3:Y:S04]  /*1cad0*/  LDSM.16.M88.4 R20, [R176+0x2800] ;  /* 0x00280000b014783b */ /* 0x008ee80000000200 */
[----:B------:R-:W4:Y:S04]  /*1cae0*/  LDSM.16.M88.4 R44, [R176+0x3800] ;  /* 0x00380000b02c783b */ /* 0x000f280000000200 */
[----:B------:R-:W4:Y:S04]  /*1caf0*/  LDSM.16.M88.4 R12, [R176+0x3000] ;  /* 0x00300000b00c783b */ /* 0x000f280000000200 */
[----:B------:R-:W-:Y:S04]  /*1cb00*/  LDSM.16.M88.4 R72, [R76+0x2000] ;  /* 0x002000004c48783b */ /* 0x000fe80000000200 */
[----:B-1----:R-:W1:Y:S04]  /*1cb10*/  LDSM.16.M88.4 R16, [R65] ;  /* 0x000000004110783b */ /* 0x002e680000000200 */
[----:B------:R-:W1:Y:S04]  /*1cb20*/  LDSM.16.M88.4 R80, [R176+0x4000] ;  /* 0x00400000b050783b */ /* 0x000e680000000200 */
[----:B------:R-:W1:Y:S04]  /*1cb30*/  LDSM.16.M88.4 R64, [R76+0x3800] ;  /* 0x003800004c40783b */ /* 0x000e680000000200 */
[----:B------:R-:W1:Y:S04]  /*1cb40*/  LDSM.16.M88.4 R68, [R76+0x2800] ;  /* 0x002800004c44783b */ /* 0x000e680000000200 */
[----:B------:R-:W1:Y:S01]  /*1cb50*/  LDSM.16.M88.4 R84, [R76+0x3000] ;  /* 0x003000004c54783b */ /* 0x000e620000000200 */
[C---:B--2---:R-:W-:Y:S03]  /*1cb60*/  HMMA.16816.F32.BF16 R60, R8.reuse, R28, RZ ;  /* 0x0000001c083c723c */ /* 0x044fe600000418ff */
[----:B------:R-:W2:Y:S04]  /*1cb70*/  LDSM.16.M88.4 R92, [R76+0x4000] ;  /* 0x004000004c5c783b */ /* 0x000ea80000000200 */
[----:B------:R-:W2:Y:S01]  /*1cb80*/  LDSM.16.M88.4 R88, [R176+0x4800] ;  /* 0x00480000b058783b */ /* 0x000ea20000000200 */
[C---:B------:R-:W-:Y:S03]  /*1cb90*/  HMMA.16816.F32.BF16 R56, R8.reuse, R30, RZ ;  /* 0x0000001e0838723c */ /* 0x040fe600000418ff */
[----:B------:R-:W-:Y:S03]  /*1cba0*/  LDSM.16.M88.4 R100, [R176+0x5000] ;  /* 0x00500000b064783b */ /* 0x000fe60000000200 */
[C---:B---3--:R-:W-:Y:S01]  /*1cbb0*/  HMMA.16816.F32.BF16 R52, R8.reuse, R20, RZ ;  /* 0x000000140834723c */ /* 0x048fe200000418ff */
[----:B------:R-:W-:Y:S04]  /*1cbc0*/  LDSM.16.M88.4 R168, [R76+0x5800] ;  /* 0x005800004ca8783b */ /* 0x000fe80000000200 */
[----:B------:R-:W-:Y:S01]  /*1cbd0*/  LDSM.16.M88.4 R124, [R76+0x6000] ;  /* 0x006000004c7c783b */ /* 0x000fe20000000200 */
[C---:B------:R-:W-:Y:S03]  /*1cbe0*/  HMMA.16816.F32.BF16 R48, R8.reuse, R22, RZ ;  /* 0x000000160830723c */ /* 0x040fe600000418ff */
[----:B------:R-:W-:Y:S03]  /*1cbf0*/  LDSM.16.M88.4 R120, [R76+0x6800] ;  /* 0x006800004c78783b */ /* 0x000fe60000000200 */
[C---:B----4-:R-:W-:Y:S01]  /*1cc00*/  HMMA.16816.F32.BF16 R28, R8.reuse, R44, RZ ;  /* 0x0000002c081c723c */ /* 0x050fe200000418ff */
[----:B------:R-:W-:Y:S04]  /*1cc10*/  LDSM.16.M88.4 R112, [R76+0x7000] ;  /* 0x007000004c70783b */ /* 0x000fe80000000200 */
[----:B------:R-:W-:Y:S01]  /*1cc20*/  LDSM.16.M88.4 R96, [R176+0x8800] ;  /* 0x00880000b060783b */ /* 0x000fe20000000200 */
[C---:B------:R-:W-:Y:S03]  /*1cc30*/  HMMA.16816.F32.BF16 R20, R8.reuse, R46, RZ ;  /* 0x0000002e0814723c */ /* 0x040fe600000418ff */
[----:B------:R-:W-:Y:S03]  /*1cc40*/  LDSM.16.M88.4 R104, [R176+0x9000] ;  /* 0x00900000b068783b */ /* 0x000fe60000000200 */
[C---:B------:R-:W-:Y:S01]  /*1cc50*/  HMMA.16816.F32.BF16 R40, R8.reuse, R12, RZ ;  /* 0x0000000c0828723c */ /* 0x040fe200000418ff */
[----:B------:R-:W-:Y:S04]  /*1cc60*/  LDSM.16.M88.4 R128, [R176+0x9800] ;  /* 0x00980000b080783b */ /* 0x000fe80000000200 */
[----:B------:R-:W-:Y:S01]  /*1cc70*/  LDSM.16.M88.4 R108, [R76+0x7800] ;  /* 0x007800004c6c783b */ /* 0x000fe20000000200 */
[----:B------:R-:W-:Y:S03]  /*1cc80*/  HMMA.16816.F32.BF16 R32, R8, R14, RZ ;  /* 0x0000000e0820723c */ /* 0x000fe600000418ff */
[----:B------:R-:W0:Y:S03]  /*1cc90*/  LDGDEPBAR ;  /* 0x00000000000079af */ /* 0x000e260000000000 */
[----:B-1----:R-:W-:Y:S06]  /*1cca0*/  HMMA.16816.F32.BF16 R36, R16, R74, R56 ;  /* 0x0000004a1024723c */ /* 0x002fec0000041838 */
[----:B------:R-:W-:Y:S06]  /*1ccb0*/  HMMA.16816.F32.BF16 R12, R8, R80, RZ ;  /* 0x00000050080c723c */ /* 0x000fec00000418ff */
[C---:B------:R-:W-:Y:S06]  /*1ccc0*/  HMMA.16816.F32.BF16 R28, R16.reuse, R64, R28 ;  /* 0x00000040101c723c */ /* 0x040fec000004181c */
[C---:B------:R-:W-:Y:S06]  /*1ccd0*/  HMMA.16816.F32.BF16 R20, R16.reuse, R66, R20 ;  /* 0x000000421014723c */ /* 0x040fec0000041814 */
[----:B------:R-:W-:Y:S01]  /*1cce0*/  HMMA.16816.F32.BF16 R44, R16, R68, R52 ;  /* 0x00000044102c723c */ /* 0x000fe20000041834 */
[----:B------:R-:W-:Y:S01]  /*1ccf0*/  LDSM.16.M88.4 R52, [R176+0x6800] ;  /* 0x00680000b034783b */ /* 0x000fe20000000200 */
[----:B------:R-:W-:-:S02]  /*1cd00*/  IMAD.MOV.U32 R6, RZ, RZ, R37 ;  /* 0x000000ffff067224 */ /* 0x000fc400078e0025 */
[----:B------:R-:W-:Y:S02]  /*1cd10*/  IMAD.MOV.U32 R4, RZ, RZ, R38 ;  /* 0x000000ffff047224 */ /* 0x000fe400078e0026 */
[C---:B------:R-:W-:Y:S01]  /*1cd20*/  HMMA.16816.F32.BF16 R232, R16.reuse, R84, R40 ;  /* 0x0000005410e8723c */ /* 0x040fe20000041828 */
[----:B------:R-:W1:Y:S01]  /*1cd30*/  LDSM.16.M88.4 R40, [R176+0x5800] ;  /* 0x00580000b028783b */ /* 0x000e620000000200 */
[----:B------:R-:W-:Y:S02]  /*1cd40*/  IMAD.MOV.U32 R3, RZ, RZ, R39 ;  /* 0x000000ffff037224 */ /* 0x000fe400078e0027 */
[----:B------:R-:W-:Y:S02]  /*1cd50*/  IMAD.MOV.U32 R24, RZ, RZ, R36 ;  /* 0x000000ffff187224 */ /* 0x000fe400078e0024 */
[C---:B------:R-:W-:Y:S01]  /*1cd60*/  HMMA.16816.F32.BF16 R244, R16.reuse, R70, R48 ;  /* 0x0000004610f4723c */ /* 0x040fe20000041830 */
[----:B------:R-:W3:Y:S01]  /*1cd70*/  LDSM.16.M88.4 R48, [R76+0x4800] ;  /* 0x004800004c30783b */ /* 0x000ee20000000200 */
[----:B------:R-:W-:Y:S01]  /*1cd80*/  IMAD.MOV.U32 R38, RZ, RZ, R28 ;  /* 0x000000ffff267224 */ /* 0x000fe200078e001c */
[----:B------:R-:W-:Y:S01]  /*1cd90*/  MOV R0, R31 ;  /* 0x0000001f00007202 */ /* 0x000fe20000000f00 */
[----:B------:R-:W-:Y:S01]  /*1cda0*/  IMAD.MOV.U32 R37, RZ, RZ, R29 ;  /* 0x000000ffff257224 */ /* 0x000fe200078e001d */
[----:B------:R-:W-:Y:S01]  /*1cdb0*/  LDSM.16.M88.4 R68, [R76+0x5000] ;  /* 0x005000004c44783b */ /* 0x000fe20000000200 */
[----:B------:R-:W-:Y:S01]  /*1cdc0*/  HMMA.16816.F32.BF16 R240, R16, R86, R32 ;  /* 0x0000005610f0723c */ /* 0x000fe20000041820 */
[----:B------:R-:W-:-:S02]  /*1cdd0*/  IMAD.MOV.U32 R25, RZ, RZ, R30 ;  /* 0x000000ffff197224 */ /* 0x000fc400078e001e */
[----:B------:R-:W4:Y:S01]  /*1cde0*/  LDSM.16.M88.4 R32, [R176+0x6000] ;  /* 0x00600000b020783b */ /* 0x000f220000000200 */
[----:B------:R-:W-:Y:S02]  /*1cdf0*/  IMAD.MOV.U32 R202, RZ, RZ, R20 ;  /* 0x000000ffffca7224 */ /* 0x000fe400078e0014 */
[C---:B------:R-:W-:Y:S01]  /*1ce00*/  HMMA.16816.F32.BF16 R136, R16.reuse, R72, R60 ;  /* 0x000000481088723c */ /* 0x040fe2000004183c */
[----:B------:R-:W4:Y:S01]  /*1ce10*/  LDSM.16.M88.4 R72, [R176+0x7000] ;  /* 0x00700000b048783b */ /* 0x000f220000000200 */
[----:B------:R-:W-:Y:S02]  /*1ce20*/  IMAD.MOV.U32 R189, RZ, RZ, R21 ;  /* 0x000000ffffbd7224 */ /* 0x000fe400078e0015 */
[----:B------:R-:W-:Y:S02]  /*1ce30*/  IMAD.MOV.U32 R119, RZ, RZ, R22 ;  /* 0x000000ffff777224 */ /* 0x000fe400078e0016 */
[----:B------:R-:W-:Y:S01]  /*1ce40*/  IMAD.MOV.U32 R39, RZ, RZ, R23 ;  /* 0x000000ffff277224 */ /* 0x000fe200078e0017 */
[----:B--2---:R-:W-:Y:S01]  /*1ce50*/  HMMA.16816.F32.BF16 R12, R16, R92, R12 ;  /* 0x0000005c100c723c */ /* 0x004fe2000004180c */
[----:B------:R-:W-:-:S02]  /*1ce60*/  IMAD.MOV.U32 R172, RZ, RZ, R44 ;  /* 0x000000ffffac7224 */ /* 0x000fc400078e002c */
[----:B------:R-:W-:Y:S02]  /*1ce70*/  IMAD.MOV.U32 R36, RZ, RZ, R45 ;  /* 0x000000ffff247224 */ /* 0x000fe400078e002d */
[----:B------:R-:W-:Y:S01]  /*1ce80*/  IMAD.MOV.U32 R27, RZ, RZ, R46 ;  /* 0x000000ffff1b7224 */ /* 0x000fe200078e002e */
[----:B------:R-:W-:Y:S01]  /*1ce90*/  HMMA.16816.F32.BF16 R28, R8, R88, RZ ;  /* 0x00000058081c723c */ /* 0x000fe200000418ff */
[----:B------:R-:W-:-:S05]  /*1cea0*/  IMAD.MOV.U32 R26, RZ, RZ, R47 ;  /* 0x000000ffff1a7224 */ /* 0x000fca00078e002f */
[C---:B------:R-:W-:Y:S01]  /*1ceb0*/  HMMA.16816.F32.BF16 R20, R8.reuse, R90, RZ ;  /* 0x0000005a0814723c */ /* 0x040fe200000418ff */
[----:B------:R-:W-:Y:S05]  /*1cec0*/  LDSM.16.M88.4 R88, [R176+0x8000] ;  /* 0x00800000b058783b */ /* 0x000fea0000000200 */
[C---:B------:R-:W-:Y:S01]  /*1ced0*/  HMMA.16816.F32.BF16 R44, R8.reuse, R82, RZ ;  /* 0x00000052082c723c */ /* 0x040fe200000418ff */
[----:B------:R-:W2:Y:S05]  /*1cee0*/  LDSM.16.M88.4 R80, [R176+0x7800] ;  /* 0x00780000b050783b */ /* 0x000eaa0000000200 */
[----:B------:R-:W-:Y:S01]  /*1cef0*/  IMAD.MOV.U32 R206, RZ, RZ, R12 ;  /* 0x000000ffffce7224 */ /* 0x000fe200078e000c */
[----:B-1----:R-:W-:Y:S01]  /*1cf00*/  HMMA.16816.F32.BF16 R60, R8, R40, RZ ;  /* 0x00000028083c723c */ /* 0x002fe200000418ff */
[----:B------:R-:W-:-:S02]  /*1cf10*/  IMAD.MOV.U32 R205, RZ, RZ, R13 ;  /* 0x000000ffffcd7224 */ /* 0x000fc400078e000d */
[----:B------:R-:W-:Y:S02]  /*1cf20*/  IMAD.MOV.U32 R204, RZ, RZ, R14 ;  /* 0x000000ffffcc7224 */ /* 0x000fe400078e000e */
[----:B------:R-:W-:Y:S01]  /*1cf30*/  IMAD.MOV.U32 R203, RZ, RZ, R15 ;  /* 0x000000ffffcb7224 */ /* 0x000fe200078e000f */
[----:B---3--:R-:W-:Y:S06]  /*1cf40*/  HMMA.16816.F32.BF16 R224, R16, R48, R28 ;  /* 0x0000003010e0723c */ /* 0x008fec000004181c */
[----:B------:R-:W-:Y:S06]  /*1cf50*/  HMMA.16816.F32.BF16 R12, R8, R100, RZ ;  /* 0x00000064080c723c */ /* 0x000fec00000418ff */
[----:B------:R-:W-:Y:S06]  /*1cf60*/  HMMA.16816.F32.BF16 R212, R16, R50, R20 ;  /* 0x0000003210d4723c */ /* 0x000fec0000041814 */
[----:B------:R-:W-:Y:S06]  /*1cf70*/  HMMA.16816.F32.BF16 R64, R8, R102, RZ ;  /* 0x000000660840723c */ /* 0x000fec00000418ff */
[----:B------:R-:W-:Y:S06]  /*1cf80*/  HMMA.16816.F32.BF16 R208, R16, R94, R44 ;  /* 0x0000005e10d0723c */ /* 0x000fec000004182c */
[C---:B----4-:R-:W-:Y:S06]  /*1cf90*/  HMMA.16816.F32.BF16 R48, R8.reuse, R32, RZ ;  /* 0x000000200830723c */ /* 0x050fec00000418ff */
[C---:B------:R-:W-:Y:S06]  /*1cfa0*/  HMMA.16816.F32.BF16 R44, R8.reuse, R34, RZ ;  /* 0x00000022082c723c */ /* 0x040fec00000418ff */
[C---:B------:R-:W-:Y:S06]  /*1cfb0*/  HMMA.16816.F32.BF16 R56, R8.reuse, R42, RZ ;  /* 0x0000002a0838723c */ /* 0x040fec00000418ff */
[C---:B------:R-:W-:Y:S06]  /*1cfc0*/  HMMA.16816.F32.BF16 R32, R8.reuse, R54, RZ ;  /* 0x000000360820723c */ /* 0x040fec00000418ff */
[----:B------:R-:W-:Y:S06]  /*1cfd0*/  HMMA.16816.F32.BF16 R28, R8, R72, RZ ;  /* 0x00000048081c723c */ /* 0x000fec00000418ff */
[C---:B------:R-:W-:Y:S06]  /*1cfe0*/  HMMA.16816.F32.BF16 R192, R16.reuse, R168, R60 ;  /* 0x000000a810c0723c */ /* 0x040fec000004183c */
[----:B------:R-:W-:Y:S01]  /*1cff0*/  HMMA.16816.F32.BF16 R216, R16, R68, R12 ;  /* 0x0000004410d8723c */ /* 0x000fe2000004180c */
[----:B------:R-:W-:-:S02]  /*1d000*/  IMAD.MOV.U32 R60, RZ, RZ, R206 ;  /* 0x000000ffff3c7224 */ /* 0x000fc400078e00ce */
[----:B------:R-:W-:Y:S02]  /*1d010*/  IMAD.MOV.U32 R61, RZ, RZ, R205 ;  /* 0x000000ffff3d7224 */ /* 0x000fe400078e00cd */
[----:B------:R-:W-:Y:S01]  /*1d020*/  IMAD.MOV.U32 R62, RZ, RZ, R204 ;  /* 0x000000ffff3e7224 */ /* 0x000fe200078e00cc */
[C---:B------:R-:W-:Y:S01]  /*1d030*/  HMMA.16816.F32.BF16 R228, R16.reuse, R70, R64 ;  /* 0x0000004610e4723c */ /* 0x040fe20000041840 */
[----:B------:R-:W-:Y:S02]  /*1d040*/  IMAD.MOV.U32 R68, RZ, RZ, R38 ;  /* 0x000000ffff447224 */ /* 0x000fe400078e0026 */
[----:B------:R-:W-:Y:S02]  /*1d050*/  IMAD.MOV.U32 R38, RZ, RZ, R199 ;  /* 0x000000ffff267224 */ /* 0x000fe400078e00c7 */
[----:B------:R-:W-:Y:S01]  /*1d060*/  IMAD.MOV.U32 R69, RZ, RZ, R37 ;  /* 0x000000ffff457224 */ /* 0x000fe200078e0025 */
[----:B------:R-:W-:Y:S01]  /*1d070*/  HMMA.16816.F32.BF16 R204, R16, R124, R48 ;  /* 0x0000007c10cc723c */ /* 0x000fe20000041830 */
[----:B------:R-:W-:Y:S01]  /*1d080*/  IMAD.MOV.U32 R65, RZ, RZ, R189 ;  /* 0x000000ffff417224 */ /* 0x000fe200078e00bd */
[----:B------:R-:W-:Y:S01]  /*1d090*/  MOV R189, R174 ;  /* 0x000000ae00bd7202 */ /* 0x000fe20000000f00 */
[----:B------:R-:W-:-:S02]  /*1d0a0*/  IMAD.MOV.U32 R66, RZ, RZ, R119 ;  /* 0x000000ffff427224 */ /* 0x000fc400078e0077 */
[----:B------:R-:W-:Y:S01]  /*1d0b0*/  IMAD.MOV.U32 R70, RZ, RZ, R25 ;  /* 0x000000ffff467224 */ /* 0x000fe200078e0019 */
[----:B------:R-:W-:Y:S01]  /*1d0c0*/  HMMA.16816.F32.BF16 R20, R8, R74, RZ ;  /* 0x0000004a0814723c */ /* 0x000fe200000418ff */
[----:B------:R-:W-:Y:S02]  /*1d0d0*/  IMAD.MOV.U32 R71, RZ, RZ, R0 ;  /* 0x000000ffff477224 */ /* 0x000fe400078e0000 */
[----:B------:R-:W-:Y:S02]  /*1d0e0*/  IMAD.MOV.U32 R119, RZ, RZ, R196 ;  /* 0x000000ffff777224 */ /* 0x000fe400078e00c4 */
[----:B------:R-:W-:Y:S01]  /*1d0f0*/  IMAD.MOV.U32 R25, RZ, RZ, R175 ;  /* 0x000000ffff197224 */ /* 0x000fe200078e00af */
[----:B------:R-:W-:Y:S01]  /*1d100*/  HMMA.16816.F32.BF16 R196, R16, R170, R56 ;  /* 0x000000aa10c4723c */ /* 0x000fe20000041838 */
[----:B------:R-:W-:Y:S02]  /*1d110*/  IMAD.MOV.U32 R0, RZ, RZ, R173 ;  /* 0x000000ffff007224 */ /* 0x000fe400078e00ad */
[----:B------:R-:W-:-:S02]  /*1d120*/  IMAD.MOV.U32 R48, RZ, RZ, R172 ;  /* 0x000000ffff307224 */ /* 0x000fc400078e00ac */
[----:B------:R-:W-:Y:S01]  /*1d130*/  IMAD.MOV.U32 R37, RZ, RZ, R200 ;  /* 0x000000ffff257224 */ /* 0x000fe200078e00c8 */
[C---:B------:R-:W-:Y:S01]  /*1d140*/  HMMA.16816.F32.BF16 R172, R16.reuse, R122, R32 ;  /* 0x0000007a10ac723c */ /* 0x040fe20000041820 */
[----:B------:R-:W1:Y:S01]  /*1d150*/  LDSM.16.M88.4 R32, [R76+0x8000] ;  /* 0x008000004c20783b */ /* 0x000e620000000200 */
[----:B------:R-:W-:Y:S02]  /*1d160*/  IMAD.MOV.U32 R67, RZ, RZ, R39 ;  /* 0x000000ffff437224 */ /* 0x000fe400078e0027 */
[----:B------:R-:W-:Y:S02]  /*1d170*/  IMAD.MOV.U32 R63, RZ, RZ, R203 ;  /* 0x000000ffff3f7224 */ /* 0x000fe400078e00cb */
[----:B------:R-:W-:Y:S01]  /*1d180*/  HMMA.16816.F32.BF16 R168, R16, R112, R28 ;  /* 0x0000007010a8723c */ /* 0x000fe2000004181c */
[----:B------:R-:W3:Y:S01]  /*1d190*/  LDSM.16.M88.4 R28, [R76+0x8800] ;  /* 0x008800004c1c783b */ /* 0x000ee20000000200 */
[----:B------:R-:W-:Y:S02]  /*1d1a0*/  IMAD.MOV.U32 R64, RZ, RZ, R202 ;  /* 0x000000ffff407224 */ /* 0x000fe400078e00ca */
[----:B------:R-:W-:-:S02]  /*1d1b0*/  IMAD.MOV.U32 R39, RZ, RZ, R201 ;  /* 0x000000ffff277224 */ /* 0x000fc400078e00c9 */
[C---:B------:R-:W-:Y:S01]  /*1d1c0*/  HMMA.16816.F32.BF16 R40, R8.reuse, R52, RZ ;  /* 0x000000340828723c */ /* 0x040fe200000418ff */
[----:B------:R-:W-:Y:S02]  /*1d1d0*/  IMAD.MOV.U32 R49, RZ, RZ, R36 ;  /* 0x000000ffff317224 */ /* 0x000fe400078e0024 */
[----:B------:R-:W-:Y:S02]  /*1d1e0*/  IMAD.MOV.U32 R50, RZ, RZ, R27 ;  /* 0x000000ffff327224 */ /* 0x000fe400078e001b */
[----:B------:R-:W-:Y:S01]  /*1d1f0*/  IMAD.MOV.U32 R51, RZ, RZ, R26 ;  /* 0x000000ffff337224 */ /* 0x000fe200078e001a */
[C---:B--2---:R-:W-:Y:S06]  /*1d200*/  HMMA.16816.F32.BF16 R12, R8.reuse, R80, RZ ;  /* 0x00000050080c723c */ /* 0x044fec00000418ff */
[C---:B------:R-:W-:Y:S06]  /*1d210*/  HMMA.16816.F32.BF16 R92, R8.reuse, R88, RZ ;  /* 0x00000058085c723c */ /* 0x040fec00000418ff */
[C---:B------:R-:W-:Y:S06]  /*1d220*/  HMMA.16816.F32.BF16 R52, R8.reuse, R82, RZ ;  /* 0x000000520834723c */ /* 0x040fec00000418ff */
[C---:B------:R-:W-:Y:S06]  /*1d230*/  HMMA.16816.F32.BF16 R84, R8.reuse, R96, RZ ;  /* 0x000000600854723c */ /* 0x040fec00000418ff */
[C---:B------:R-:W-:Y:S06]  /*1d240*/  HMMA.16816.F32.BF16 R80, R8.reuse, R98, RZ ;  /* 0x000000620850723c */ /* 0x040fec00000418ff */
[C---:B------:R-:W-:Y:S06]  /*1d250*/  HMMA.16816.F32.BF16 R72, R8.reuse, R104, RZ ;  /* 0x000000680848723c */ /* 0x040fec00000418ff */
[C---:B------:R-:W-:Y:S06]  /*1d260*/  HMMA.16816.F32.BF16 R100, R8.reuse, R106, RZ ;  /* 0x0000006a0864723c */ /* 0x040fec00000418ff */
[C---:B------:R-:W-:Y:S06]  /*1d270*/  HMMA.16816.F32.BF16 R104, R8.reuse, R128, RZ ;  /* 0x000000800868723c */ /* 0x040fec00000418ff */
[----:B------:R-:W-:Y:S06]  /*1d280*/  HMMA.16816.F32.BF16 R96, R8, R130, RZ ;  /* 0x000000820860723c */ /* 0x000fec00000418ff */
[----:B------:R-:W-:Y:S01]  /*1d290*/  HMMA.16816.F32.BF16 R128, R16, R114, R20 ;  /* 0x000000721080723c */ /* 0x000fe20000041814 */
[----:B------:R-:W2:Y:S05]  /*1d2a0*/  LDSM.16.M88.4 R20, [R76+0x9000] ;  /* 0x009000004c14783b */ /* 0x000eaa0000000200 */
[----:B------:R-:W-:Y:S01]  /*1d2b0*/  HMMA.16816.F32.BF16 R88, R8, R90, RZ ;  /* 0x0000005a0858723c */ /* 0x000fe200000418ff */
[----:B------:R-:W4:Y:S05]  /*1d2c0*/  LDSM.16.M88.4 R8, [R76+0x9800] ;  /* 0x009800004c08783b */ /* 0x000f2a0000000200 */
[C---:B------:R-:W-:Y:S01]  /*1d2d0*/  HMMA.16816.F32.BF16 R236, R16.reuse, R126, R44 ;  /* 0x0000007e10ec723c */ /* 0x040fe2000004182c */
[----:B------:R3:W-:Y:S05]  /*1d2e0*/  LDSM.16.M88.4 R44, [R38] ;  /* 0x00000000262c783b */ /* 0x0007ea0000000200 */
[C---:B------:R-:W-:Y:S01]  /*1d2f0*/  HMMA.16816.F32.BF16 R200, R16.reuse, R120, R40 ;  /* 0x0000007810c8723c */ /* 0x040fe20000041828 */
[----:B------:R-:W-:Y:S05]  /*1d300*/  LDSM.16.M88.4 R40, [R37] ;  /* 0x000000002528783b */ /* 0x000fea0000000200 */
[C---:B------:R-:W-:Y:S01]  /*1d310*/  HMMA.16816.F32.BF16 R124, R16.reuse, R108, R12 ;  /* 0x0000006c107c723c */ /* 0x040fe2000004180c */
[----:B------:R-:W4:Y:S05]  /*1d320*/  LDSM.16.M88.4 R12, [R2] ;  /* 0x00000000020c783b */ /* 0x000f2a0000000200 */
[C---:B-1----:R-:W-:Y:S06]  /*1d330*/  HMMA.16816.F32.BF16 R112, R16.reuse, R32, R92 ;  /* 0x000000201070723c */ /* 0x042fec000004185c */
[----:B---3--:R-:W-:Y:S01]  /*1d340*/  HMMA.16816.F32.BF16 R92, R16, R28, R84 ;  /* 0x0000001c105c723c */ /* 0x008fe20000041854 */
[----:B------:R-:W-:-:S02]  /*1d350*/  IMAD.MOV.U32 R38, RZ, RZ, R119 ;  /* 0x000000ffff267224 */ /* 0x000fc400078e0077 */
[----:B------:R-:W-:Y:S02]  /*1d360*/  IMAD.MOV.U32 R119, RZ, RZ, R118 ;  /* 0x000000ffff777224 */ /* 0x000fe400078e0076 */
[----:B------:R-:W-:Y:S01]  /*1d370*/  IMAD.MOV.U32 R118, RZ, RZ, R78 ;  /* 0x000000ffff767224 */ /* 0x000fe200078e004e */
[C---:B------:R-:W-:Y:S01]  /*1d380*/  HMMA.16816.F32.BF16 R84, R16.reuse, R30, R80 ;  /* 0x0000001e1054723c */ /* 0x040fe20000041850 */
[----:B------:R-:W1:Y:S05]  /*1d390*/  LDSM.16.M88.4 R28, [R79] ;  /* 0x000000004f1c783b */ /* 0x000e6a0000000200 */
[C---:B------:R-:W-:Y:S06]  /*1d3a0*/  HMMA.16816.F32.BF16 R120, R16.reuse, R110, R52 ;  /* 0x0000006e1078723c */ /* 0x040fec0000041834 */
[C---:B--2---:R-:W-:Y:S06]  /*1d3b0*/  HMMA.16816.F32.BF16 R56, R16.reuse, R20, R72 ;  /* 0x000000141038723c */ /* 0x044fec0000041848 */
[C---:B------:R-:W-:Y:S01]  /*1d3c0*/  HMMA.16816.F32.BF16 R52, R16.reuse, R22, R100 ;  /* 0x000000161034723c */ /* 0x040fe20000041864 */
[----:B------:R2:W3:Y:S05]  /*1d3d0*/  LDSM.16.M88.4 R20, [R77] ;  /* 0x000000004d14783b */ /* 0x0004ea0000000200 */
[C---:B------:R-:W-:Y:S01]  /*1d3e0*/  HMMA.16816.F32.BF16 R108, R16.reuse, R34, R88 ;  /* 0x00000022106c723c */ /* 0x040fe20000041858 */
[----:B------:R-:W-:Y:S05]  /*1d3f0*/  LDSM.16.M88.4 R32, [R119] ;  /* 0x000000007720783b */ /* 0x000fea0000000200 */
[C---:B----4-:R-:W-:Y:S06]  /*1d400*/  HMMA.16816.F32.BF16 R104, R16.reuse, R8, R104 ;  /* 0x000000081068723c */ /* 0x050fec0000041868 */
[----:B------:R-:W-:Y:S01]  /*1d410*/  HMMA.16816.F32.BF16 R96, R16, R10, R96 ;  /* 0x0000000a1060723c */ /* 0x000fe20000041860 */
[----:B------:R-:W4:Y:S04]  /*1d420*/  LDSM.16.M88.4 R16, [R0] ;  /* 0x000000000010783b */ /* 0x000f280000000200 */
[----:B------:R-:W-:Y:S01]  /*1d430*/  LDSM.16.M88.4 R8, [R189] ;  /* 0x00000000bd08783b */ /* 0x000fe20000000200 */
[C---:B------:R-:W-:Y:S03]  /*1d440*/  HMMA.16816.F32.BF16 R88, R12.reuse, R40, R48 ;  /* 0x000000280c58723c */ /* 0x040fe60000041830 */
[----:B------:R-:W-:Y:S03]  /*1d450*/  LDSM.16.M88.4 R48, [R39] ;  /* 0x000000002730783b */ /* 0x000fe60000000200 */
[C---:B------:R-:W-:Y:S01]  /*1d460*/  HMMA.16816.F32.BF16 R80, R12.reuse, R42, R244 ;  /* 0x0000002a0c50723c */ /* 0x040fe200000418f4 */
[----:B------:R-:W4:Y:S05]  /*1d470*/  LDSM.16.M88.4 R40, [R25] ;  /* 0x000000001928783b */ /* 0x000f2a0000000200 */
[C---:B--2---:R-:W-:Y:S06]  /*1d480*/  HMMA.16816.F32.BF16 R76, R12.reuse, R44, R232 ;  /* 0x0000002c0c4c723c */ /* 0x044fec00000418e8 */
[C---:B------:R-:W-:Y:S01]  /*1d490*/  HMMA.16816.F32.BF16 R72, R12.reuse, R46, R240 ;  /* 0x0000002e0c48723c */ /* 0x040fe200000418f0 */
[----:B------:R-:W2:Y:S05]  /*1d4a0*/  LDSM.16.M88.4 R44, [R117] ;  /* 0x00000000752c783b */ /* 0x000eaa0000000200 */
[C---:B-1----:R-:W-:Y:S06]  /*1d4b0*/  HMMA.16816.F32.BF16 R68, R12.reuse, R28, R68 ;  /* 0x0000001c0c44723c */ /* 0x042fec0000041844 */
[C---:B------:R-:W-:Y:S01]  /*1d4c0*/  HMMA.16816.F32.BF16 R64, R12.reuse, R30, R64 ;  /* 0x0000001e0c40723c */ /* 0x040fe20000041840 */
[----:B------:R-:W1:Y:S05]  /*1d4d0*/  LDSM.16.M88.4 R28, [R38] ;  /* 0x00000000261c783b */ /* 0x000e6a0000000200 */
[C---:B---3--:R-:W-:Y:S06]  /*1d4e0*/  HMMA.16816.F32.BF16 R60, R12.reuse, R20, R60 ;  /* 0x000000140c3c723c */ /* 0x048fec000004183c */
[C---:B------:R-:W-:Y:S01]  /*1d4f0*/  HMMA.16816.F32.BF16 R100, R12.reuse, R22, R208 ;  /* 0x000000160c64723c */ /* 0x040fe200000418d0 */
[----:B------:R-:W-:Y:S05]  /*1d500*/  LDSM.16.M88.4 R20, [R250] ;  /* 0x00000000fa14783b */ /* 0x000fea0000000200 */
[C---:B----4-:R-:W-:Y:S06]  /*1d510*/  HMMA.16816.F32.BF16 R208, R12.reuse, R16, R224 ;  /* 0x000000100cd0723c */ /* 0x050fec00000418e0 */
[C---:B------:R-:W-:Y:S06]  /*1d520*/  HMMA.16816.F32.BF16 R224, R12.reuse, R40, R192 ;  /* 0x000000280ce0723c */ /* 0x040fec00000418c0 */
[C---:B------:R-:W-:Y:S06]  /*1d530*/  HMMA.16816.F32.BF16 R216, R12.reuse, R8, R216 ;  /* 0x000000080cd8723c */ /* 0x040fec00000418d8 */
[C---:B------:R-:W-:Y:S06]  /*1d540*/  HMMA.16816.F32.BF16 R228, R12.reuse, R10, R228 ;  /* 0x0000000a0ce4723c */ /* 0x040fec00000418e4 */
[C---:B--2---:R-:W-:Y:S06]  /*1d550*/  HMMA.16816.F32.BF16 R232, R12.reuse, R44, R200 ;  /* 0x0000002c0ce8723c */ /* 0x044fec00000418c8 */
[C---:B------:R-:W-:Y:S06]  /*1d560*/  HMMA.16816.F32.BF16 R192, R12.reuse, R46, R172 ;  /* 0x0000002e0cc0723c */ /* 0x040fec00000418ac */
[C---:B------:R-:W-:Y:S01]  /*1d570*/  HMMA.16816.F32.BF16 R8, R12.reuse, R42, R196 ;  /* 0x0000002a0c08723c */ /* 0x040fe200000418c4 */
[----:B------:R-:W2:Y:S05]  /*1d580*/  LDSM.16.M88.4 R40, [R177] ;  /* 0x00000000b128783b */ /* 0x000eaa0000000200 */
[----:B------:R-:W-:Y:S01]  /*1d590*/  HMMA.16816.F32.BF16 R240, R12, R32, R168 ;  /* 0x000000200cf0723c */ /* 0x000fe200000418a8 */
[----:B------:R-:W-:-:S02]  /*1d5a0*/  IMAD.MOV.U32 R196, RZ, RZ, R24 ;  /* 0x000000ffffc47224 */ /* 0x000fc400078e0018 */
[----:B------:R-:W-:Y:S02]  /*1d5b0*/  IMAD.MOV.U32 R197, RZ, RZ, R6 ;  /* 0x000000ffffc57224 */ /* 0x000fe400078e0006 */
[----:B------:R-:W-:Y:S01]  /*1d5c0*/  IMAD.MOV.U32 R198, RZ, RZ, R4 ;  /* 0x000000ffffc67224 */ /* 0x000fe200078e0004 */
[----:B------:R-:W-:Y:S01]  /*1d5d0*/  HMMA.16816.F32.BF16 R44, R12, R34, R128 ;  /* 0x000000220c2c723c */ /* 0x000fe20000041880 */
[----:B------:R-:W-:-:S05]  /*1d5e0*/  IMAD.MOV.U32 R199, RZ, RZ, R3 ;  /* 0x000000ffffc77224 */ /* 0x000fca00078e0003 */
[C---:B-1----:R-:W-:Y:S01]  /*1d5f0*/  HMMA.16816.F32.BF16 R32, R12.reuse, R28, R124 ;  /* 0x0000001c0c20723c */ /* 0x042fe2000004187c */
[----:B------:R-:W-:Y:S02]  /*1d600*/  IMAD.MOV.U32 R175, RZ, RZ, R195 ;  /* 0x000000ffffaf7224 */ /* 0x000fe400078e00c3 */
[----:B------:R-:W-:Y:S02]  /*1d610*/  IMAD.MOV.U32 R174, RZ, RZ, R192 ;  /* 0x000000ffffae7224 */ /* 0x000fe400078e00c0 */
[----:B------:R-:W-:Y:S01]  /*1d620*/  IMAD.MOV.U32 R173, RZ, RZ, R193 ;  /* 0x000000ffffad7224 */ /* 0x000fe200078e00c1 */
[C---:B------:R-:W-:Y:S01]  /*1d630*/  HMMA.16816.F32.BF16 R28, R12.reuse, R30, R120 ;  /* 0x0000001e0c1c723c */ /* 0x040fe20000041878 */
[----:B------:R-:W-:Y:S02]  /*1d640*/  IMAD.MOV.U32 R119, RZ, RZ, R8 ;  /* 0x000000ffff777224 */ /* 0x000fe400078e0008 */
[----:B------:R-:W-:Y:S02]  /*1d650*/  IMAD.MOV.U32 R117, RZ, RZ, R9 ;  /* 0x000000ffff757224 */ /* 0x000fe400078e0009 */
[----:B------:R-:W-:Y:S01]  /*1d660*/  IMAD.MOV.U32 R39, RZ, RZ, R10 ;  /* 0x000000ffff277224 */ /* 0x000fe200078e000a */
[----:B------:R-:W-:Y:S01]  /*1d670*/  HMMA.16816.F32.BF16 R212, R12, R18, R212 ;  /* 0x000000120cd4723c */ /* 0x000fe200000418d4 */
[----:B------:R-:W-:Y:S01]  /*1d680*/  LDSM.16.M88.4 R16, [R249] ;  /* 0x00000000f910783b */ /* 0x000fe20000000200 */
[----:B------:R-:W-:-:S02]  /*1d690*/  IMAD.MOV.U32 R2, RZ, RZ, R11 ;  /* 0x000000ffff027224 */ /* 0x000fc400078e000b */
[----:B------:R-:W-:Y:S01]  /*1d6a0*/  IMAD.MOV.U32 R172, RZ, RZ, R194 ;  /* 0x000000ffffac7224 */ /* 0x000fe200078e00c2 */
[----:B------:R1:W-:Y:S01]  /*1d6b0*/  LDSM.16.M88.4 R8, [R118] ;  /* 0x000000007608783b */ /* 0x0003e20000000200 */
[C---:B------:R-:W-:Y:S01]  /*1d6c0*/  HMMA.16816.F32.BF16 R244, R12.reuse, R48, R204 ;  /* 0x000000300cf4723c */ /* 0x040fe200000418cc */
[----:B------:R-:W-:Y:S02]  /*1d6d0*/  IMAD.MOV.U32 R131, RZ, RZ, R47 ;  /* 0x000000ffff837224 */ /* 0x000fe400078e002f */
[----:B------:R-:W-:Y:S01]  /*1d6e0*/  LDSM.16.M88.4 R192, [R182] ;  /* 0x00000000b6c0783b */ /* 0x000fe20000000200 */
[----:B------:R-:W-:Y:S02]  /*1d6f0*/  IMAD.MOV.U32 R130, RZ, RZ, R44 ;  /* 0x000000ffff827224 */ /* 0x000fe400078e002c */
[----:B------:R-:W-:Y:S01]  /*1d700*/  HMMA.16816.F32.BF16 R236, R12, R50, R236 ;  /* 0x000000320cec723c */ /* 0x000fe200000418ec */
[----:B------:R-:W3:Y:S01]  /*1d710*/  LDSM.16.M88.4 R48, [R116] ;  /* 0x000000007430783b */ /* 0x000ee20000000200 */
[----:B------:R-:W-:-:S02]  /*1d720*/  IMAD.MOV.U32 R169, RZ, RZ, R35 ;  /* 0x000000ffffa97224 */ /* 0x000fc400078e0023 */
[----:B------:R-:W-:Y:S02]  /*1d730*/  IMAD.MOV.U32 R168, RZ, RZ, R34 ;  /* 0x000000ffffa87224 */ /* 0x000fe400078e0022 */
[----:B------:R-:W-:Y:S01]  /*1d740*/  IMAD.MOV.U32 R126, RZ, RZ, R30 ;  /* 0x000000ffff7e7224 */ /* 0x000fe200078e001e */
[----:B------:R-:W-:Y:S01]  /*1d750*/  MOV R124, R29 ;  /* 0x0000001d007c7202 */ /* 0x000fe20000000f00 */
[----:B------:R-:W-:Y:S01]  /*1d760*/  IMAD.MOV.U32 R125, RZ, RZ, R28 ;  /* 0x000000ffff7d7224 */ /* 0x000fe200078e001c */
[----:B--2---:R-:W-:Y:S01]  /*1d770*/  HMMA.16816.F32.BF16 R136, R12, R40, R136 ;  /* 0x000000280c88723c */ /* 0x004fe20000041888 */
[----:B------:R-:W-:Y:S02]  /*1d780*/  IMAD.MOV.U32 R0, RZ, RZ, R32 ;  /* 0x000000ffff007224 */ /* 0x000fe400078e0020 */
[----:B------:R-:W-:Y:S02]  /*1d790*/  IMAD.MOV.U32 R127, RZ, RZ, R33 ;  /* 0x000000ffff7f7224 */ /* 0x000fe400078e0021 */
[----:B------:R-:W-:Y:S01]  /*1d7a0*/  LDSM.16.M88.4 R32, [R182+0x800] ;  /* 0x00080000b620783b */ /* 0x000fe20000000200 */
[----:B------:R-:W-:-:S02]  /*1d7b0*/  IMAD.MOV.U32 R129, RZ, RZ, R45 ;  /* 0x000000ffff817224 */ /* 0x000fc400078e002d */
[----:B-1----:R-:W-:Y:S02]  /*1d7c0*/  IMAD.MOV.U32 R118, RZ, RZ, R31 ;  /* 0x000000ffff767224 */ /* 0x002fe400078e001f */
[----:B------:R-:W-:Y:S01]  /*1d7d0*/  HMMA.16816.F32.BF16 R28, R12, R20, R112 ;  /* 0x000000140c1c723c */ /* 0x000fe20000041870 */
[----:B------:R-:W-:-:S05]  /*1d7e0*/  IMAD.MOV.U32 R128, RZ, RZ, R46 ;  /* 0x000000ffff807224 */ /* 0x000fca00078e002e */
[C---:B------:R-:W-:Y:S01]  /*1d7f0*/  HMMA.16816.F32.BF16 R20, R12.reuse, R22, R108 ;  /* 0x000000160c14723c */ /* 0x040fe2000004186c */
[----:B------:R-:W-:Y:S02]  /*1d800*/  IMAD.MOV.U32 R114, RZ, RZ, R168 ;  /* 0x000000ffff727224 */ /* 0x000fe400078e00a8 */
[----:B------:R-:W-:Y:S02]  /*1d810*/  IMAD.MOV.U32 R115, RZ, RZ, R169 ;  /* 0x000000ffff737224 */ /* 0x000fe400078e00a9 */
[----:B------:R-:W-:Y:S01]  /*1d820*/  IMAD.MOV.U32 R112, RZ, RZ, R129 ;  /* 0x000000ffff707224 */ /* 0x000fe200078e0081 */
[----:B---3--:R-:W-:-:S12]  /*1d830*/  HMMA.16816.F32.BF16 R44, R12, R48, R104 ;  /* 0x000000300c2c723c */ /* 0x008fd80000041868 */
[----:B------:R-:W-:Y:S02]  /*1d840*/  IMAD.MOV.U32 R122, RZ, RZ, R30 ;  /* 0x000000ffff7a7224 */ /* 0x000fe400078e001e */
[----:B------:R-:W-:Y:S02]  /*1d850*/  IMAD.MOV.U32 R121, RZ, RZ, R31 ;  /* 0x000000ffff797224 */ /* 0x000fe400078e001f */
[----:B------:R-:W-:Y:S01]  /*1d860*/  IMAD.MOV.U32 R120, RZ, RZ, R28 ;  /* 0x000000ffff787224 */ /* 0x000fe200078e001c */
[----:B------:R-:W-:Y:S01]  /*1d870*/  HMMA.16816.F32.BF16 R48, R12, R50, R96 ;  /* 0x000000320c30723c */ /* 0x000fe20000041860 */
[----:B------:R-:W-:Y:S02]  /*1d880*/  IMAD.MOV.U32 R38, RZ, RZ, R21 ;  /* 0x000000ffff267224 */ /* 0x000fe400078e0015 */
[----:B------:R-:W-:Y:S02]  /*1d890*/  IMAD.MOV.U32 R25, RZ, RZ, R22 ;  /* 0x000000ffff197224 */ /* 0x000fe400078e0016 */
[----:B------:R-:W-:-:S02]  /*1d8a0*/  IMAD.MOV.U32 R24, RZ, RZ, R23 ;  /* 0x000000ffff187224 */ /* 0x000fc400078e0017 */
[----:B------:R-:W-:Y:S02]  /*1d8b0*/  IMAD.MOV.U32 R116, RZ, RZ, R20 ;  /* 0x000000ffff747224 */ /* 0x000fe400078e0014 */
[C---:B------:R-:W-:Y:S01]  /*1d8c0*/  HMMA.16816.F32.BF16 R20, R12.reuse, R16, R92 ;  /* 0x000000100c14723c */ /* 0x040fe2000004185c */
[----:B------:R-:W-:Y:S02]  /*1d8d0*/  IMAD.MOV.U32 R113, RZ, RZ, R29 ;  /* 0x000000ffff717224 */ /* 0x000fe400078e001d */
[----:B------:R-:W-:Y:S01]  /*1d8e0*/  LDSM.16.M88.4 R28, [R182+0x1000] ;  /* 0x00100000b61c783b */ /* 0x000fe20000000200 */
[----:B------:R-:W-:Y:S02]  /*1d8f0*/  IMAD.MOV.U32 R96, RZ, RZ, R175 ;  /* 0x000000ffff607224 */ /* 0x000fe400078e00af */
[----:B------:R-:W-:Y:S01]  /*1d900*/  HMMA.16816.F32.BF16 R16, R12, R18, R84 ;  /* 0x000000120c10723c */ /* 0x000fe20000041854 */
[----:B------:R-:W-:Y:S02]  /*1d910*/  IMAD.MOV.U32 R97, RZ, RZ, R174 ;  /* 0x000000ffff617224 */ /* 0x000fe400078e00ae */
[----:B------:R-:W-:-:S02]  /*1d920*/  IMAD.MOV.U32 R26, RZ, RZ, R44 ;  /* 0x000000ffff1a7224 */ /* 0x000fc400078e002c */
[----:B------:R-:W-:Y:S02]  /*1d930*/  IMAD.MOV.U32 R6, RZ, RZ, R45 ;  /* 0x000000ffff067224 */ /* 0x000fe400078e002d */
[----:B------:R-:W-:Y:S02]  /*1d940*/  IMAD.MOV.U32 R4, RZ, RZ, R46 ;  /* 0x000000ffff047224 */ /* 0x000fe400078e002e */
[----:B------:R-:W-:Y:S02]  /*1d950*/  IMAD.MOV.U32 R3, RZ, RZ, R47 ;  /* 0x000000ffff037224 */ /* 0x000fe400078e002f */
[----:B------:R-:W-:Y:S01]  /*1d960*/  LDSM.16.M88.4 R44, [R182+0x2800] ;  /* 0x00280000b62c783b */ /* 0x000fe20000000200 */
[----:B------:R-:W-:Y:S02]  /*1d970*/  IMAD.MOV.U32 R107, RZ, RZ, R131 ;  /* 0x000000ffff6b7224 */ /* 0x000fe400078e0083 */
[----:B------:R-:W-:Y:S02]  /*1d980*/  IMAD.MOV.U32 R95, RZ, RZ, R130 ;  /* 0x000000ffff5f7224 */ /* 0x000fe400078e0082 */
[----:B------:R-:W-:-:S02]  /*1d990*/  IMAD.MOV.U32 R106, RZ, RZ, R128 ;  /* 0x000000ffff6a7224 */ /* 0x000fc400078e0080 */
[----:B------:R-:W-:Y:S02]  /*1d9a0*/  IMAD.MOV.U32 R111, RZ, RZ, R23 ;  /* 0x000000ffff6f7224 */ /* 0x000fe400078e0017 */
[----:B------:R-:W-:Y:S02]  /*1d9b0*/  IMAD.MOV.U32 R110, RZ, RZ, R20 ;  /* 0x000000ffff6e7224 */ /* 0x000fe400078e0014 */
[----:B------:R-:W-:Y:S02]  /*1d9c0*/  IMAD.MOV.U32 R109, RZ, RZ, R21 ;  /* 0x000000ffff6d7224 */ /* 0x000fe400078e0015 */
        /* <DEDUP_REMOVED lines=9> */
[----:B------:R-:W-:Y:S01]  /*1da60*/  IMAD.MOV.U32 R99, RZ, RZ, R87 ;  /* 0x000000ffff637224 */ /* 0x000fe200078e0057 */
[----:B------:R-:W-:Y:S01]  /*1da70*/  MOV R59, R111 ;  /* 0x0000006f003b7202 */ /* 0x000fe20000000f00 */
        /* <DEDUP_REMOVED lines=8> */
[----:B------:R-:W-:Y:S02]  /*1db00*/  IMAD.MOV.U32 R94, RZ, RZ, R17 ;  /* 0x000000ffff5e7224 */ /* 0x000fe400078e0011 */
[----:B------:R-:W-:Y:S02]  /*1db10*/  IMAD.MOV.U32 R93, RZ, RZ, R18 ;  /* 0x000000ffff5d7224 */ /* 0x000fe400078e0012 */
[----:B------:R-:W-:Y:S01]  /*1db20*/  IMAD.MOV.U32 R92, RZ, RZ, R16 ;  /* 0x000000ffff5c7224 */ /* 0x000fe200078e0010 */
[----:B------:R-:W-:Y:S01]  /*1db30*/  MOV R189, R9 ;  /* 0x0000000900bd7202 */ /* 0x000fe20000000f00 */
[----:B------:R-:W-:Y:S02]  /*1db40*/  IMAD.MOV.U32 R249, RZ, RZ, R8 ;  /* 0x000000fffff97224 */ /* 0x000fe400078e0008 */
[----:B------:R-:W-:-:S02]  /*1db50*/  IMAD.MOV.U32 R37, RZ, RZ, R10 ;  /* 0x000000ffff257224 */ /* 0x000fc400078e000a */
[----:B------:R-:W-:Y:S02]  /*1db60*/  IMAD.MOV.U32 R36, RZ, RZ, R11 ;  /* 0x000000ffff247224 */ /* 0x000fe400078e000b */
[----:B------:R-:W1:Y:S01]  /*1db70*/  LDSM.16.M88.4 R8, [R185] ;  /* 0x00000000b908783b */ /* 0x000e620000000200 */
[----:B------:R-:W-:Y:S02]  /*1db80*/  IMAD.MOV.U32 R250, RZ, RZ, R19 ;  /* 0x000000fffffa7224 */ /* 0x000fe400078e0013 */
[----:B------:R-:W-:Y:S01]  /*1db90*/  HMMA.16816.F32.BF16 R16, R12, R42, R196 ;  /* 0x0000002a0c10723c */ /* 0x000fe200000418c4 */
[----:B------:R-:W2:Y:S01]  /*1dba0*/  LDSM.16.M88.4 R40, [R182+0x2000] ;  /* 0x00200000b628783b */ /* 0x000ea20000000200 */
[----:B------:R-:W-:Y:S02]  /*1dbb0*/  IMAD.MOV.U32 R52, RZ, RZ, R120 ;  /* 0x000000ffff347224 */ /* 0x000fe400078e0078 */
        /* <DEDUP_REMOVED lines=8> */
[----:B------:R-:W-:-:S05]  /*1dc40*/  IMAD.SHL.U32 R12, R252, 0x100, RZ ;  /* 0x00000100fc0c7824 */ /* 0x000fca00078e00ff */
[C---:B-1----:R-:W-:Y:S06]  /*1dc50*/  HMMA.16816.F32.BF16 R204, R8.reuse, R194, R16 ;  /* 0x000000c208cc723c */ /* 0x042fec0000041810 */
[C---:B------:R-:W-:Y:S01]  /*1dc60*/  HMMA.16816.F32.BF16 R200, R8.reuse, R32, R88 ;  /* 0x0000002008c8723c */ /* 0x040fe20000041858 */
[----:B------:R-:W-:Y:S02]  /*1dc70*/  IMAD.MOV.U32 R17, RZ, RZ, R248 ;  /* 0x000000ffff117224 */ /* 0x000fe400078e00f8 */
[----:B------:R-:W-:Y:S01]  /*1dc80*/  IMAD.MOV.U32 R18, RZ, RZ, R173 ;  /* 0x000000ffff127224 */ /* 0x000fe200078e00ad */
[----:B------:R-:W1:Y:S01]  /*1dc90*/  S2R R248, SR_TID.X ;  /* 0x0000000000f87919 */ /* 0x000e620000002100 */
[----:B------:R-:W-:Y:S01]  /*1dca0*/  IMAD.MOV.U32 R19, RZ, RZ, R172 ;  /* 0x000000ffff137224 */ /* 0x000fe200078e00ac */
[----:B------:R-:W-:Y:S01]  /*1dcb0*/  ISETP.GE.AND P2, PT, R17, 0x3, PT ;  /* 0x000000031100780c */ /* 0x000fe20003f46270 */
[----:B------:R-:W-:Y:S01]  /*1dcc0*/  IMAD.MOV.U32 R90, RZ, RZ, R18 ;  /* 0x000000ffff5a7224 */ /* 0x000fe200078e0012 */
[----:B------:R-:W-:Y:S01]  /*1dcd0*/  HMMA.16816.F32.BF16 R196, R8, R34, R80 ;  /* 0x0000002208c4723c */ /* 0x000fe20000041850 */
[----:B------:R-:W-:Y:S01]  /*1dce0*/  IMAD.MOV.U32 R91, RZ, RZ, R19 ;  /* 0x000000ffff5b7224 */ /* 0x000fe200078e0013 */
[----:B------:R-:W-:Y:S01]  /*1dcf0*/  LDSM.16.M88.4 R32, [R182+0x4800] ;  /* 0x00480000b620783b */ /* 0x000fe20000000200 */
[----:B------:R-:W-:-:S02]  /*1dd00*/  IMAD.MOV.U32 R194, RZ, RZ, R96 ;  /* 0x000000ffffc27224 */ /* 0x000fc400078e0060 */
[----:B------:R-:W-:Y:S01]  /*1dd10*/  IMAD.MOV.U32 R89, RZ, RZ, R97 ;  /* 0x000000ffff597224 */ /* 0x000fe200078e0061 */
[----:B------:R-:W3:Y:S01]  /*1dd20*/  LDSM.16.M88.4 R16, [R182+0x4000] ;  /* 0x00400000b610783b */ /* 0x000ee20000000200 */
[C---:B------:R-:W-:Y:S01]  /*1dd30*/  HMMA.16816.F32.BF16 R172, R8.reuse, R28, R76 ;  /* 0x0000001c08ac723c */ /* 0x040fe2000004184c */
[----:B------:R-:W-:Y:S02]  /*1dd40*/  IMAD.MOV.U32 R82, RZ, RZ, R98 ;  /* 0x000000ffff527224 */ /* 0x000fe400078e0062 */
[----:B------:R-:W-:Y:S02]  /*1dd50*/  IMAD.MOV.U32 R83, RZ, RZ, R99 ;  /* 0x000000ffff537224 */ /* 0x000fe400078e0063 */
[----:B------:R-:W-:Y:S01]  /*1dd60*/  IMAD.MOV.U32 R81, RZ, RZ, R105 ;  /* 0x000000ffff517224 */ /* 0x000fe200078e0069 */
[----:B------:R-:W-:Y:S01]  /*1dd70*/  HMMA.16816.F32.BF16 R168, R8, R30, R72 ;  /* 0x0000001e08a8723c */ /* 0x000fe20000041848 */
[----:B------:R-:W4:Y:S01]  /*1dd80*/  LDSM.16.M88.4 R28, [R182+0x5000] ;  /* 0x00500000b61c783b */ /* 0x000f220000000200 */
[----:B------:R-:W-:-:S02]  /*1dd90*/  IMAD.MOV.U32 R79, RZ, RZ, R126 ;  /* 0x000000ffff4f7224 */ /* 0x000fc400078e007e */
[----:B------:R-:W-:Y:S02]  /*1dda0*/  IMAD.MOV.U32 R77, RZ, RZ, R125 ;  /* 0x000000ffff4d7224 */ /* 0x000fe400078e007d */
[C---:B------:R-:W-:Y:S01]  /*1ddb0*/  HMMA.16816.F32.BF16 R128, R8.reuse, R20, R68 ;  /* 0x000000140880723c */ /* 0x040fe20000041844 */
[----:B------:R-:W-:Y:S02]  /*1ddc0*/  IMAD.MOV.U32 R78, RZ, RZ, R124 ;  /* 0x000000ffff4e7224 */ /* 0x000fe400078e007c */
[----:B------:R-:W-:Y:S02]  /*1ddd0*/  IMAD.MOV.U32 R80, RZ, RZ, R95 ;  /* 0x000000ffff507224 */ /* 0x000fe400078e005f */
[----:B------:R-:W-:Y:S01]  /*1dde0*/  IMAD.MOV.U32 R72, RZ, RZ, R119 ;  /* 0x000000ffff487224 */ /* 0x000fe200078e0077 */
[----:B------:R-:W-:Y:S01]  /*1ddf0*/  HMMA.16816.F32.BF16 R120, R8, R22, R64 ;  /* 0x000000160878723c */ /* 0x000fe20000041840 */
[----:B------:R-:W1:Y:S01]  /*1de00*/  LDSM.16.M88.4 R20, [R182+0x3800] ;  /* 0x00380000b614783b */ /* 0x000e620000000200 */
[----:B------:R-:W-:-:S02]  /*1de10*/  IMAD.MOV.U32 R70, RZ, RZ, R106 ;  /* 0x000000ffff467224 */ /* 0x000fc400078e006a */
[----:B------:R-:W-:Y:S01]  /*1de20*/  IMAD.MOV.U32 R71, RZ, RZ, R107 ;  /* 0x000000ffff477224 */ /* 0x000fe200078e006b */
[----:B------:R1:W5:Y:S01]  /*1de30*/  LDL.LU R119, [R1+0x174] ;  /* 0x0001740001777983 */ /* 0x0003620000300800 */
[----:B------:R-:W-:Y:S01]  /*1de40*/  IMAD.MOV.U32 R69, RZ, RZ, R112 ;  /* 0x000000ffff457224 */ /* 0x000fe200078e0070 */
[----:B------:R-:W-:Y:S01]  /*1de50*/  MOV R65, R113 ;  /* 0x0000007100417202 */ /* 0x000fe20000000f00 */
[----:B------:R-:W-:Y:S01]  /*1de60*/  IMAD.MOV.U32 R67, RZ, RZ, R92 ;  /* 0x000000ffff437224 */ /* 0x000fe200078e005c */
[C---:B--2---:R-:W-:Y:S01]  /*1de70*/  HMMA.16816.F32.BF16 R84, R8.reuse, R40, R60 ;  /* 0x000000280854723c */ /* 0x044fe2000004183c */
[----:B------:R-:W-:Y:S02]  /*1de80*/  IMAD.MOV.U32 R66, RZ, RZ, R115 ;  /* 0x000000ffff427224 */ /* 0x000fe400078e0073 */
[----:B------:R-:W-:Y:S02]  /*1de90*/  IMAD.MOV.U32 R68, RZ, RZ, R94 ;  /* 0x000000ffff447224 */ /* 0x000fe400078e005e */
[----:B------:R-:W-:Y:S01]  /*1dea0*/  IMAD.MOV.U32 R64, RZ, RZ, R127 ;  /* 0x000000ffff407224 */ /* 0x000fe200078e007f */
[----:B------:R-:W-:Y:S01]  /*1deb0*/  HMMA.16816.F32.BF16 R108, R8, R42, R100 ;  /* 0x0000002a086c723c */ /* 0x000fe20000041864 */
[----:B------:R-:W-:-:S02]  /*1dec0*/  IMAD.MOV.U32 R63, RZ, RZ, R65 ;  /* 0x000000ffff3f7224 */ /* 0x000fc400078e0041 */
[----:B------:R-:W-:Y:S02]  /*1ded0*/  IMAD.MOV.U32 R61, RZ, RZ, R66 ;  /* 0x000000ffff3d7224 */ /* 0x000fe400078e0042 */
[----:B------:R-:W-:Y:S01]  /*1dee0*/  IMAD.MOV.U32 R88, RZ, RZ, R104 ;  /* 0x000000ffff587224 */ /* 0x000fe200078e0068 */
[C---:B------:R-:W-:Y:S01]  /*1def0*/  HMMA.16816.F32.BF16 R124, R8.reuse, R44, R208 ;  /* 0x0000002c087c723c */ /* 0x040fe200000418d0 */
[----:B------:R-:W-:Y:S02]  /*1df00*/  IMAD.MOV.U32 R60, RZ, RZ, R68 ;  /* 0x000000ffff3c7224 */ /* 0x000fe400078e0044 */
[----:B------:R-:W-:Y:S02]  /*1df10*/  IMAD.MOV.U32 R65, RZ, RZ, R69 ;  /* 0x000000ffff417224 */ /* 0x000fe400078e0045 */
[----:B------:R-:W-:Y:S02]  /*1df20*/  IMAD.MOV.U32 R66, RZ, RZ, R70 ;  /* 0x000000ffff427224 */ /* 0x000fe400078e0046 */
[----:B------:R-:W-:Y:S01]  /*1df30*/  IMAD.MOV.U32 R211, RZ, RZ, R67 ;  /* 0x000000ffffd37224 */ /* 0x000fe200078e0043 */
[----:B---3--:R-:W-:Y:S01]  /*1df40*/  HMMA.16816.F32.BF16 R100, R8, R16, R244 ;  /* 0x000000100864723c */ /* 0x008fe200000418f4 */
[----:B------:R-:W-:-:S02]  /*1df50*/  IMAD.MOV.U32 R67, RZ, RZ, R71 ;  /* 0x000000ffff437224 */ /* 0x000fc400078e0047 */
[----:B------:R-:W-:Y:S02]  /*1df60*/  IMAD.MOV.U32 R76, RZ, RZ, R114 ;  /* 0x000000ffff4c7224 */ /* 0x000fe400078e0072 */
[----:B------:R-:W-:Y:S01]  /*1df70*/  IMAD.MOV.U32 R195, RZ, RZ, R93 ;  /* 0x000000ffffc37224 */ /* 0x000fe200078e005d */
[C---:B------:R-:W-:Y:S01]  /*1df80*/  HMMA.16816.F32.BF16 R68, R8.reuse, R18, R236 ;  /* 0x000000120844723c */ /* 0x040fe200000418ec */
[----:B------:R-:W2:Y:S01]  /*1df90*/  LDSM.16.M88.4 R16, [R182+0x5800] ;  /* 0x00580000b610783b */ /* 0x000ea20000000200 */
[----:B------:R-:W-:Y:S02]  /*1dfa0*/  IMAD.MOV.U32 R210, RZ, RZ, R116 ;  /* 0x000000ffffd27224 */ /* 0x000fe400078e0074 */
[----:B------:R-:W-:Y:S02]  /*1dfb0*/  IMAD.MOV.U32 R62, RZ, RZ, R64 ;  /* 0x000000ffff3e7224 */ /* 0x000fe400078e0040 */
[----:B------:R-:W-:Y:S01]  /*1dfc0*/  HMMA.16816.F32.BF16 R96, R8, R46, R212 ;  /* 0x0000002e0860723c */ /* 0x000fe200000418d4 */
[----:B------:R-:W-:-:S02]  /*1dfd0*/  IMAD.MOV.U32 R64, RZ, RZ, R80 ;  /* 0x000000ffff407224 */ /* 0x000fc400078e0050 */
[----:B------:R-:W-:Y:S02]  /*1dfe0*/  IMAD.MOV.U32 R42, RZ, RZ, R81 ;  /* 0x000000ffff2a7224 */ /* 0x000fe400078e0051 */
[----:B------:R-:W-:Y:S02]  /*1dff0*/  IMAD.MOV.U32 R43, RZ, RZ, R82 ;  /* 0x000000ffff2b7224 */ /* 0x000fe400078e0052 */
[----:B------:R-:W-:Y:S01]  /*1e000*/  IMAD.MOV.U32 R40, RZ, RZ, R83 ;  /* 0x000000ffff287224 */ /* 0x000fe200078e0053 */
[----:B------:R-:W-:Y:S01]  /*1e010*/  MOV R83, R194 ;  /* 0x000000c200537202 */ /* 0x000fe20000000f00 */
        /* <DEDUP_REMOVED lines=11> */
[----:B------:R-:W-:Y:S01]  /*1e0d0*/  IMAD.MOV.U32 R212, RZ, RZ, R214 ;  /* 0x000000ffffd47224 */ /* 0x000fe200078e00d6 */
[----:B------:R-:W-:Y:S01]  /*1e0e0*/  HMMA.16816.F32.BF16 R80, R8, R34, R80 ;  /* 0x000000220850723c */ /* 0x000fe20000041850 */
[----:B------:R-:W-:Y:S01]  /*1e0f0*/  IMAD.MOV.U32 R210, RZ, RZ, R211 ;  /* 0x000000ffffd27224 */ /* 0x000fe200078e00d3 */
[----:B------:R3:W5:Y:S01]  /*1e100*/  LDL.LU R117, [R1+0x170] ;  /* 0x0001700001757983 */ /* 0x0007620000300800 */
[----:B------:R-:W-:Y:S02]  /*1e110*/  IMAD.MOV.U32 R211, RZ, RZ, R60 ;  /* 0x000000ffffd37224 */ /* 0x000fe400078e003c */
[----:B------:R-:W-:-:S02]  /*1e120*/  IMAD.MOV.U32 R60, RZ, RZ, R61 ;  /* 0x000000ffff3c7224 */ /* 0x000fc400078e003d */
[----:B------:R-:W-:Y:S01]  /*1e130*/  IMAD.MOV.U32 R47, RZ, RZ, R213 ;  /* 0x000000ffff2f7224 */ /* 0x000fe200078e00d5 */
[----:B----4-:R-:W-:Y:S01]  /*1e140*/  HMMA.16816.F32.BF16 R64, R8, R30, R64 ;  /* 0x0000001e0840723c */ /* 0x010fe20000041840 */
[----:B------:R-:W-:Y:S01]  /*1e150*/  IMAD.MOV.U32 R61, RZ, RZ, R62 ;  /* 0x000000ffff3d7224 */ /* 0x000fe200078e003e */
[----:B------:R3:W5:Y:S01]  /*1e160*/  LDL.LU R39, [R1+0x16c] ;  /* 0x00016c0001277983 */ /* 0x0007620000300800 */
[----:B------:R-:W-:Y:S02]  /*1e170*/  IMAD.MOV.U32 R214, RZ, RZ, R44 ;  /* 0x000000ffffd67224 */ /* 0x000fe400078e002c */
[----:B------:R-:W-:Y:S02]  /*1e180*/  IMAD.MOV.U32 R62, RZ, RZ, R63 ;  /* 0x000000ffff3e7224 */ /* 0x000fe400078e003f */
[----:B------:R-:W-:Y:S02]  /*1e190*/  IMAD.MOV.U32 R213, RZ, RZ, R215 ;  /* 0x000000ffffd57224 */ /* 0x000fe400078e00d7 */
[----:B------:R-:W-:-:S02]  /*1e1a0*/  IMAD.MOV.U32 R41, RZ, RZ, R88 ;  /* 0x000000ffff297224 */ /* 0x000fc400078e0058 */
[----:B------:R-:W-:Y:S01]  /*1e1b0*/  IMAD.MOV.U32 R63, RZ, RZ, R76 ;  /* 0x000000ffff3f7224 */ /* 0x000fe200078e004c */
[----:B------:R-:W-:Y:S01]  /*1e1c0*/  HMMA.16816.F32.BF16 R88, R8, R32, R232 ;  /* 0x000000200858723c */ /* 0x000fe200000418e8 */
[----:B------:R-:W4:Y:S01]  /*1e1d0*/  LDSM.16.M88.4 R32, [R182+0x6000] ;  /* 0x00600000b620783b */ /* 0x000f220000000200 */
[----:B-1----:R-:W-:-:S04]  /*1e1e0*/  IMAD.SHL.U32 R248, R248, 0x2, RZ ;  /* 0x00000002f8f87824 */ /* 0x002fc800078e00ff */
[C---:B------:R-:W-:Y:S01]  /*1e1f0*/  HMMA.16816.F32.BF16 R76, R8.reuse, R28, R240 ;  /* 0x0000001c084c723c */ /* 0x040fe200000418f0 */
[----:B------:R-:W1:Y:S05]  /*1e200*/  LDSM.16.M88.4 R28, [R182+0x6800] ;  /* 0x00680000b61c783b */ /* 0x000e6a0000000200 */
[C---:B------:R-:W-:Y:S06]  /*1e210*/  HMMA.16816.F32.BF16 R112, R8.reuse, R48, R216 ;  /* 0x000000300870723c */ /* 0x040fec00000418d8 */
[C---:B------:R-:W-:Y:S01]  /*1e220*/  HMMA.16816.F32.BF16 R104, R8.reuse, R20, R224 ;  /* 0x000000140868723c */ /* 0x040fe200000418e0 */
[----:B------:R-:W-:Y:S01]  /*1e230*/  IMAD.MOV.U32 R216, RZ, RZ, R47 ;  /* 0x000000ffffd87224 */ /* 0x000fe200078e002f */
[----:B------:R-:W-:Y:S01]  /*1e240*/  MOV R219, R214 ;  /* 0x000000d600db7202 */ /* 0x000fe20000000f00 */
[----:B------:R-:W-:Y:S01]  /*1e250*/  IMAD.MOV.U32 R217, RZ, RZ, R212 ;  /* 0x000000ffffd97224 */ /* 0x000fe200078e00d4 */
[----:B------:R-:W-:Y:S01]  /*1e260*/  LOP3.LUT R248, R248, 0x6, RZ, 0xc0, !PT ;  /* 0x00000006f8f87812 */ /* 0x000fe200078ec0ff */
[----:B------:R-:W-:Y:S01]  /*1e270*/  IMAD.MOV.U32 R218, RZ, RZ, R213 ;  /* 0x000000ffffda7224 */ /* 0x000fe200078e00d5 */
[C---:B------:R-:W-:Y:S01]  /*1e280*/  HMMA.16816.F32.BF16 R72, R8.reuse, R22, R72 ;  /* 0x000000160848723c */ /* 0x040fe20000041848 */
[----:B------:R-:W3:Y:S05]  /*1e290*/  LDSM.16.M88.4 R20, [R182+0x7000] ;  /* 0x00700000b614783b */ /* 0x000eea0000000200 */
[C---:B------:R-:W-:Y:S06]  /*1e2a0*/  HMMA.16816.F32.BF16 R92, R8.reuse, R50, R228 ;  /* 0x00000032085c723c */ /* 0x040fec00000418e4 */
[----:B--2---:R-:W-:Y:S01]  /*1e2b0*/  HMMA.16816.F32.BF16 R60, R8, R16, R60 ;  /* 0x00000010083c723c */ /* 0x004fe2000004183c */
[----:B------:R-:W-:Y:S01]  /*1e2c0*/  IMAD.MOV.U32 R209, RZ, RZ, R25 ;  /* 0x000000ffffd17224 */ /* 0x000fe200078e0019 */
[----:B------:R-:W-:-:S04]  /*1e2d0*/  LOP3.LUT R0, R12, 0x8, R248, 0xfe, !PT ;  /* 0x000000080c007812 */ /* 0x000fc800078efef8 */
[----:B------:R-:W-:Y:S01]  /*1e2e0*/  HMMA.16816.F32.BF16 R48, R8, R18, R216 ;  /* 0x000000120830723c */ /* 0x000fe200000418d8 */
[----:B------:R-:W2:Y:S01]  /*1e2f0*/  LDSM.16.M88.4 R16, [R182+0x7800] ;  /* 0x00780000b610783b */ /* 0x000ea20000000200 */
        /* <DEDUP_REMOVED lines=11> */
[----:B------:R-:W-:Y:S01]  /*1e3b0*/  IMAD.MOV.U32 R243, RZ, RZ, R36 ;  /* 0x000000fffff37224 */ /* 0x000fe200078e0024 */
[----:B----4-:R-:W-:Y:S01]  /*1e3c0*/  HMMA.16816.F32.BF16 R52, R8, R32, R52 ;  /* 0x000000200834723c */ /* 0x010fe20000041834 */
[----:B------:R-:W-:Y:S01]  /*1e3d0*/  IMAD.MOV.U32 R209, RZ, RZ, R194 ;  /* 0x000000ffffd17224 */ /* 0x000fe200078e00c2 */
[----:B------:R4:W5:Y:S01]  /*1e3e0*/  LDL.LU R38, [R1+0x168] ;  /* 0x0001680001267983 */ /* 0x0009620000300800 */
[----:B------:R-:W-:-:S03]  /*1e3f0*/  IMAD.MOV.U32 R45, RZ, RZ, R208 ;  /* 0x000000ffff2d7224 */ /* 0x000fc600078e00d0 */
[----:B-1----:R-:W-:Y:S01]  /*1e400*/  HMMA.16816.F32.BF16 R56, R8, R28, R56 ;  /* 0x0000001c0838723c */ /* 0x002fe20000041838 */
[----:B------:R-:W-:Y:S01]  /*1e410*/  IMAD.MOV.U32 R46, RZ, RZ, R215 ;  /* 0x000000ffff2e7224 */ /* 0x000fe200078e00d7 */
[----:B------:R4:W5:Y:S01]  /*1e420*/  LDL.LU R25, [R1+0x164] ;  /* 0x0001640001197983 */ /* 0x0009620000300800 */
[----:B------:R-:W-:-:S03]  /*1e430*/  IMAD.MOV.U32 R47, RZ, RZ, R209 ;  /* 0x000000ffff2f7224 */ /* 0x000fc600078e00d1 */
[C---:B------:R-:W-:Y:S01]  /*1e440*/  HMMA.16816.F32.BF16 R40, R8.reuse, R30, R40 ;  /* 0x0000001e0828723c */ /* 0x040fe20000041828 */
[----:B------:R-:W-:Y:S01]  /*1e450*/  IMAD.MOV.U32 R244, RZ, RZ, R27 ;  /* 0x000000fffff47224 */ /* 0x000fe200078e001b */
[----:B------:R4:W5:Y:S01]  /*1e460*/  LDL.LU R24, [R1+0x160] ;  /* 0x0001600001187983 */ /* 0x0009620000300800 */
[----:B------:R-:W-:Y:S02]  /*1e470*/  IMAD.MOV.U32 R245, RZ, RZ, R15 ;  /* 0x000000fffff57224 */ /* 0x000fe400078e000f */
[----:B------:R-:W-:Y:S01]  /*1e480*/  IMAD.MOV.U32 R246, RZ, RZ, R14 ;  /* 0x000000fffff67224 */ /* 0x000fe200078e000e */
[----:B------:R-:W-:Y:S01]  /*1e490*/  HMMA.16816.F32.BF16 R44, R8, R34, R44 ;  /* 0x00000022082c723c */ /* 0x000fe2000004182c */
[----:B------:R-:W-:Y:S01]  /*1e4a0*/  IMAD.MOV.U32 R247, RZ, RZ, R13 ;  /* 0x000000fffff77224 */ /* 0x000fe200078e000d */
[----:B------:R-:W-:Y:S01]  /*1e4b0*/  LOP3.LUT R2, R12, 0x10, R248, 0xfe, !PT ;  /* 0x000000100c027812 */ /* 0x000fe200078efef8 */
[----:B------:R-:W-:-:S04]  /*1e4c0*/  DEPBAR.LE SB0, 0x0 ;  /* 0x000080000000791a */ /* 0x000fc80000000000 */
[C---:B---3--:R-:W-:Y:S06]  /*1e4d0*/  HMMA.16816.F32.BF16 R32, R8.reuse, R20, R236 ;  /* 0x000000140820723c */ /* 0x048fec00000418ec */
[----:B------:R-:W-:Y:S01]  /*1e4e0*/  HMMA.16816.F32.BF16 R28, R8, R22, R240 ;  /* 0x00000016081c723c */ /* 0x000fe200000418f0 */
[----:B------:R-:W-:Y:S02]  /*1e4f0*/  IMAD.MOV.U32 R20, RZ, RZ, R26 ;  /* 0x000000ffff147224 */ /* 0x000fe400078e001a */
[----:B------:R-:W-:-:S04]  /*1e500*/  IMAD.MOV.U32 R21, RZ, RZ, R6 ;  /* 0x000000ffff157224 */ /* 0x000fc800078e0006 */
[----:B------:R-:W-:Y:S02]  /*1e510*/  IMAD.MOV.U32 R22, RZ, RZ, R4 ;  /* 0x000000ffff167224 */ /* 0x000fe400078e0004 */
[----:B------:R-:W-:-:S07]  /*1e520*/  IMAD.MOV.U32 R23, RZ, RZ, R3 ;  /* 0x000000ffff177224 */ /* 0x000fce00078e0003 */
[C---:B--2---:R-:W-:Y:S06]  /*1e530*/  HMMA.16816.F32.BF16 R20, R8.reuse, R16, R20 ;  /* 0x000000100814723c */ /* 0x044fec0000041814 */
[C---:B------:R-:W-:Y:S06]  /*1e540*/  HMMA.16816.F32.BF16 R16, R8.reuse, R18, R244 ;  /* 0x000000120810723c */ /* 0x040fec00000418f4 */
[----:B------:R-:W-:Y:S01]  /*1e550*/  HMMA.16816.F32.BF16 R8, R8, R192, R136 ;  /* 0x000000c00808723c */ /* 0x000fe20000041888 */
[----:B------:R4:W5:Y:S04]  /*1e560*/  LDL.LU.64 R138, [R1+0x158] ;  /* 0x00015800018a7983 */ /* 0x0009680000300a00 */
[----:B------:R4:W5:Y:S01]  /*1e570*/  LDL.LU.64 R136, [R1+0x150] ;  /* 0x0001500001887983 */ /* 0x0009620000300a00 */
[----:B------:R-:W-:-:S02]  /*1e580*/  ISETP.GE.AND P3, PT, R0, R7, PT ;  /* 0x000000070000720c */ /* 0x000fc40003f66270 */
[----:B------:R-:W-:Y:S02]  /*1e590*/  ISETP.GE.AND P4, PT, R0, R5, PT ;  /* 0x000000050000720c */ /* 0x000fe40003f86270 */
[C---:B------:R-:W-:Y:S02]  /*1e5a0*/  ISETP.GE.AND P5, PT, R2.reuse, R7, PT ;  /* 0x000000070200720c */ /* 0x040fe40003fa6270 */
[----:B------:R-:W-:Y:S02]  /*1e5b0*/  ISETP.GE.AND P6, PT, R2, R5, PT ;  /* 0x000000050200720c */ /* 0x000fe40003fc6270 */
[C-C-:B------:R-:W-:Y:S02]  /*1e5c0*/  LOP3.LUT R2, R12.reuse, 0x18, R248.reuse, 0xfe, !PT ;  /* 0x000000180c027812 */ /* 0x140fe400078efef8 */
[----:B------:R-:W-:Y:S02]  /*1e5d0*/  LOP3.LUT R0, R12, 0x20, R248, 0xfe, !PT ;  /* 0x000000200c007812 */ /* 0x000fe400078efef8 */
[----:B------:R-:W-:-:S02]  /*1e5e0*/  FSEL R204, R204, -INF , !P3 ;  /* 0xff800000cccc7808 */ /* 0x000fc40005800000 */
[----:B------:R-:W-:Y:S02]  /*1e5f0*/  FSEL R206, R206, -INF , !P4 ;  /* 0xff800000cece7808 */ /* 0x000fe40006000000 */
[----:B------:R-:W-:Y:S02]  /*1e600*/  FSEL R200, R200, -INF , !P5 ;  /* 0xff800000c8c87808 */ /* 0x000fe40006800000 */
[----:B------:R-:W-:Y:S02]  /*1e610*/  FSEL R202, R202, -INF , !P6 ;  /* 0xff800000caca7808 */ /* 0x000fe40007000000 */
[C---:B------:R-:W-:Y:S02]  /*1e620*/  ISETP.GE.AND P3, PT, R2.reuse, R7, PT ;  /* 0x000000070200720c */ /* 0x040fe40003f66270 */
[----:B------:R-:W-:Y:S02]  /*1e630*/  ISETP.GE.AND P4, PT, R2, R5, PT ;  /* 0x000000050200720c */ /* 0x000fe40003f86270 */
[----:B------:R-:W-:-:S02]  /*1e640*/  ISETP.GE.AND P5, PT, R0, R7, PT ;  /* 0x000000070000720c */ /* 0x000fc40003fa6270 */
[----:B------:R-:W-:Y:S02]  /*1e650*/  ISETP.GE.AND P6, PT, R0, R5, PT ;  /* 0x000000050000720c */ /* 0x000fe40003fc6270 */
[C-C-:B------:R-:W-:Y:S02]  /*1e660*/  LOP3.LUT R2, R12.reuse, 0x28, R248.reuse, 0xfe, !PT ;  /* 0x000000280c027812 */ /* 0x140fe400078efef8 */
[----:B------:R-:W-:Y:S02]  /*1e670*/  LOP3.LUT R0, R12, 0x30, R248, 0xfe, !PT ;  /* 0x000000300c007812 */ /* 0x000fe400078efef8 */
[----:B------:R-:W-:Y:S02]  /*1e680*/  FSEL R196, R196, -INF , !P3 ;  /* 0xff800000c4c47808 */ /* 0x000fe40005800000 */
[----:B------:R-:W-:Y:S02]  /*1e690*/  FSEL R198, R198, -INF , !P4 ;  /* 0xff800000c6c67808 */ /* 0x000fe40006000000 */
[----:B------:R-:W-:-:S02]  /*1e6a0*/  FSEL R172, R172, -INF , !P5 ;  /* 0xff800000acac7808 */ /* 0x000fc40006800000 */
[----:B------:R-:W-:Y:S02]  /*1e6b0*/  FSEL R174, R174, -INF , !P6 ;  /* 0xff800000aeae7808 */ /* 0x000fe40007000000 */
[C---:B------:R-:W-:Y:S02]  /*1e6c0*/  ISETP.GE.AND P3, PT, R2.reuse, R7, PT ;  /* 0x000000070200720c */ /* 0x040fe40003f66270 */
[----:B------:R-:W-:Y:S02]  /*1e6d0*/  ISETP.GE.AND P4, PT, R2, R5, PT ;  /* 0x000000050200720c */ /* 0x000fe40003f86270 */
[C---:B------:R-:W-:Y:S02]  /*1e6e0*/  ISETP.GE.AND P5, PT, R0.reuse, R7, PT ;  /* 0x000000070000720c */ /* 0x040fe40003fa6270 */
[----:B------:R-:W-:Y:S02]  /*1e6f0*/  ISETP.GE.AND P6, PT, R0, R5, PT ;  /* 0x000000050000720c */ /* 0x000fe40003fc6270 */
[----:B------:R-:W-:-:S02]  /*1e700*/  LOP3.LUT R2, R12, 0x38, R248, 0xfe, !PT ;  /* 0x000000380c027812 */ /* 0x000fc400078efef8 */
[----:B------:R-:W-:Y:S02]  /*1e710*/  LOP3.LUT R0, R12, 0x40, R248, 0xfe, !PT ;  /* 0x000000400c007812 */ /* 0x000fe400078efef8 */
[----:B------:R-:W-:Y:S02]  /*1e720*/  FSEL R168, R168, -INF , !P3 ;  /* 0xff800000a8a87808 */ /* 0x000fe40005800000 */
[----:B------:R-:W-:Y:S02]  /*1e730*/  FSEL R170, R170, -INF , !P4 ;  /* 0xff800000aaaa7808 */ /* 0x000fe40006000000 */
[----:B------:R-:W-:Y:S02]  /*1e740*/  FSEL R128, R128, -INF , !P5 ;  /* 0xff80000080807808 */ /* 0x000fe40006800000 */
[----:B------:R-:W-:Y:S02]  /*1e750*/  FSEL R130, R130, -INF , !P6 ;  /* 0xff80000082827808 */ /* 0x000fe40007000000 */
        /* <DEDUP_REMOVED lines=14> */
[----:B------:R-:W-:Y:S02]  /*1e840*/  LOP3.LUT R0, R12, 0x58, R248, 0xfe, !PT ;  /* 0x000000580c007812 */ /* 0x000fe400078efef8 */
[----:B------:R-:W-:Y:S02]  /*1e850*/  FSEL R108, R108, -INF , !P3 ;  /* 0xff8000006c6c7808 */ /* 0x000fe40005800000 */
[----:B------:R-:W-:Y:S02]  /*1e860*/  FSEL R110, R110, -INF , !P4 ;  /* 0xff8000006e6e7808 */ /* 0x000fe40006000000 */
[C---:B------:R-:W-:Y:S02]  /*1e870*/  ISETP.GE.AND P3, PT, R0.reuse, R7, PT ;  /* 0x000000070000720c */ /* 0x040fe40003f66270 */
[----:B------:R-:W-:-:S02]  /*1e880*/  ISETP.GE.AND P4, PT, R0, R5, PT ;  /* 0x000000050000720c */ /* 0x000fc40003f86270 */
[C-C-:B------:R-:W-:Y:S02]  /*1e890*/  LOP3.LUT R2, R12.reuse, 0x60, R248.reuse, 0xfe, !PT ;  /* 0x000000600c027812 */ /* 0x140fe400078efef8 */
[----:B------:R-:W-:Y:S02]  /*1e8a0*/  LOP3.LUT R0, R12, 0x68, R248, 0xfe, !PT ;  /* 0x000000680c007812 */ /* 0x000fe400078efef8 */
[----:B------:R-:W-:Y:S02]  /*1e8b0*/  FSEL R124, R124, -INF , !P5 ;  /* 0xff8000007c7c7808 */ /* 0x000fe40006800000 */
[----:B------:R-:W-:Y:S02]  /*1e8c0*/  FSEL R126, R126, -INF , !P6 ;  /* 0xff8000007e7e7808 */ /* 0x000fe40007000000 */
[----:B------:R-:W-:Y:S02]  /*1e8d0*/  FSEL R96, R96, -INF , !P3 ;  /* 0xff80000060607808 */ /* 0x000fe40005800000 */
[----:B------:R-:W-:-:S02]  /*1e8e0*/  FSEL R98, R98, -INF , !P4 ;  /* 0xff80000062627808 */ /* 0x000fc40006000000 */
[C---:B------:R-:W-:Y:S02]  /*1e8f0*/  ISETP.GE.AND P5, PT, R2.reuse, R7, PT ;  /* 0x000000070200720c */ /* 0x040fe40003fa6270 */
[----:B------:R-:W-:Y:S02]  /*1e900*/  ISETP.GE.AND P6, PT, R2, R5, PT ;  /* 0x000000050200720c */ /* 0x000fe40003fc6270 */
[C---:B------:R-:W-:Y:S02]  /*1e910*/  ISETP.GE.AND P3, PT, R0.reuse, R7, PT ;  /* 0x000000070000720c */ /* 0x040fe40003f66270 */
[----:B------:R-:W-:Y:S02]  /*1e920*/  ISETP.GE.AND P4, PT, R0, R5, PT ;  /* 0x000000050000720c */ /* 0x000fe40003f86270 */
[C-C-:B------:R-:W-:Y:S02]  /*1e930*/  LOP3.LUT R2, R12.reuse, 0x70, R248.reuse, 0xfe, !PT ;  /* 0x000000700c027812 */ /* 0x140fe400078efef8 */
[----:B------:R-:W-:-:S02]  /*1e940*/  LOP3.LUT R0, R12, 0x78, R248, 0xfe, !PT ;  /* 0x000000780c007812 */ /* 0x000fc400078efef8 */
[----:B------:R-:W-:Y:S02]  /*1e950*/  FSEL R112, R112, -INF , !P5 ;  /* 0xff80000070707808 */ /* 0x000fe40006800000 */
[----:B------:R-:W-:Y:S02]  /*1e960*/  FSEL R114, R114, -INF , !P6 ;  /* 0xff80000072727808 */ /* 0x000fe40007000000 */
[----:B------:R-:W-:Y:S02]  /*1e970*/  FSEL R118, R92, -INF , !P3 ;  /* 0xff8000005c767808 */ /* 0x000fe40005800000 */
[----:B------:R-:W-:Y:S02]  /*1e980*/  FSEL R94, R94, -INF , !P4 ;  /* 0xff8000005e5e7808 */ /* 0x000fe40006000000 */
[C---:B------:R-:W-:Y:S02]  /*1e990*/  ISETP.GE.AND P5, PT, R2.reuse, R7, PT ;  /* 0x000000070200720c */ /* 0x040fe40003fa6270 */
[----:B------:R-:W-:-:S02]  /*1e9a0*/  ISETP.GE.AND P6, PT, R2, R5, PT ;  /* 0x000000050200720c */ /* 0x000fc40003fc6270 */
[C---:B------:R-:W-:Y:S02]  /*1e9b0*/  ISETP.GE.AND P3, PT, R0.reuse, R7, PT ;  /* 0x000000070000720c */ /* 0x040fe40003f66270 */
[----:B------:R-:W-:Y:S02]  /*1e9c0*/  ISETP.GE.AND P4, PT, R0, R5, PT ;  /* 0x000000050000720c */ /* 0x000fe40003f86270 */
[C-C-:B------:R-:W-:Y:S02]  /*1e9d0*/  LOP3.LUT R2, R12.reuse, 0x80, R248.reuse, 0xfe, !PT ;  /* 0x000000800c027812 */ /* 0x140fe400078efef8 */
[----:B------:R-:W-:Y:S02]  /*1e9e0*/  LOP3.LUT R0, R12, 0x88, R248, 0xfe, !PT ;  /* 0x000000880c007812 */ /* 0x000fe400078efef8 */
[----:B------:R-:W-:Y:S02]  /*1e9f0*/  FSEL R194, R104, -INF , !P5 ;  /* 0xff80000068c27808 */ /* 0x000fe40006800000 */
[----:B------:R-:W-:-:S02]  /*1ea00*/  FSEL R106, R106, -INF , !P6 ;  /* 0xff8000006a6a7808 */ /* 0x000fc40007000000 */
[----:B------:R-:W-:Y:S02]  /*1ea10*/  FSEL R208, R72, -INF , !P3 ;  /* 0xff80000048d07808 */ /* 0x000fe40005800000 */
[----:B------:R-:W-:Y:S02]  /*1ea20*/  FSEL R84, R74, -INF , !P4 ;  /* 0xff8000004a547808 */ /* 0x000fe40006000000 */
[C---:B------:R-:W-:Y:S02]  /*1ea30*/  ISETP.GE.AND P5, PT, R2.reuse, R7, PT ;  /* 0x000000070200720c */ /* 0x040fe40003fa6270 */
[----:B------:R-:W-:Y:S02]  /*1ea40*/  ISETP.GE.AND P6, PT, R2, R5, PT ;  /* 0x000000050200720c */ /* 0x000fe40003fc6270 */
        /* <DEDUP_REMOVED lines=63> */
[----:B------:R-:W-:Y:S02]  /*1ee40*/  LOP3.LUT R0, R12, R248, RZ, 0xfc, !PT ;  /* 0x000000f80c007212 */ /* 0x000fe400078efcff */
[----:B------:R-:W-:Y:S02]  /*1ee50*/  FSEL R52, R32, -INF , !P5 ;  /* 0xff80000020347808 */ /* 0x000fe40006800000 */
[----:B------:R-:W-:Y:S02]  /*1ee60*/  FSEL R249, R34, -INF , !P6 ;  /* 0xff80000022f97808 */ /* 0x000fe40007000000 */
[C---:B------:R-:W-:Y:S02]  /*1ee70*/  ISETP.GE.AND P5, PT, R2.reuse, R7, PT ;  /* 0x000000070200720c */ /* 0x040fe40003fa6270 */
[----:B------:R-:W-:Y:S01]  /*1ee80*/  ISETP.GE.AND P6, PT, R2, R5, PT ;  /* 0x000000050200720c */ /* 0x000fe20003fc6270 */
[----:B------:R-:W-:Y:S01]  /*1ee90*/  VIADD R2, R0, 0x1 ;  /* 0x0000000100027836 */ /* 0x000fe20000000000 */
[----:B------:R-:W-:-:S02]  /*1eea0*/  LOP3.LUT R3, R12, 0xf8, R248, 0xfe, !PT ;  /* 0x000000f80c037812 */ /* 0x000fc400078efef8 */
[----:B------:R-:W-:Y:S02]  /*1eeb0*/  FSEL R56, R28, -INF , !P3 ;  /* 0xff8000001c387808 */ /* 0x000fe40005800000 */
[----:B------:R-:W-:Y:S02]  /*1eec0*/  FSEL R64, R30, -INF , !P4 ;  /* 0xff8000001e407808 */ /* 0x000fe40006000000 */
[C---:B------:R-:W-:Y:S02]  /*1eed0*/  ISETP.GE.AND P3, PT, R3.reuse, R7, PT ;  /* 0x000000070300720c */ /* 0x040fe40003f66270 */
[----:B------:R-:W-:Y:S01]  /*1eee0*/  ISETP.GE.AND P4, PT, R3, R5, PT ;  /* 0x000000050300720c */ /* 0x000fe20003f86270 */
[----:B------:R-:W-:Y:S01]  /*1eef0*/  VIADD R3, R0, 0x9 ;  /* 0x0000000900037836 */ /* 0x000fe20000000000 */
[----:B------:R-:W-:Y:S02]  /*1ef00*/  FSEL R60, R20, -INF , !P5 ;  /* 0xff800000143c7808 */ /* 0x000fe40006800000 */
[----:B------:R-:W-:-:S02]  /*1ef10*/  ISETP.GE.AND P5, PT, R2, R7, PT ;  /* 0x000000070200720c */ /* 0x000fc40003fa6270 */
[----:B------:R-:W-:Y:S02]  /*1ef20*/  FSEL R58, R22, -INF , !P6 ;  /* 0xff800000163a7808 */ /* 0x000fe40007000000 */
[----:B------:R-:W-:Y:S01]  /*1ef30*/  ISETP.GE.AND P6, PT, R2, R5, PT ;  /* 0x000000050200720c */ /* 0x000fe20003fc6270 */
[----:B------:R-:W-:Y:S01]  /*1ef40*/  VIADD R2, R0, 0x11 ;  /* 0x0000001100027836 */ /* 0x000fe20000000000 */
[----:B------:R-:W-:Y:S02]  /*1ef50*/  FSEL R68, R16, -INF , !P3 ;  /* 0xff80000010447808 */ /* 0x000fe40005800000 */
[----:B------:R-:W-:Y:S02]  /*1ef60*/  FSEL R46, R9, -INF , !P5 ;  /* 0xff800000092e7808 */ /* 0x000fe40006800000 */
        /* <DEDUP_REMOVED lines=9> */
[----:B------:R-:W-:Y:S02]  /*1f000*/  ISETP.GE.AND P5, PT, R3, R7, PT ;  /* 0x000000070300720c */ /* 0x000fe40003fa6270 */
[----:B------:R-:W-:-:S02]  /*1f010*/  FSEL R201, R201, -INF , !P6 ;  /* 0xff800000c9c97808 */ /* 0x000fc40007000000 */
        /* <DEDUP_REMOVED lines=15> */
[----:B------:R-:W-:Y:S02]  /*1f110*/  FSEL R171, R171, -INF , !P3 ;  /* 0xff800000abab7808 */ /* 0x000fe40005800000 */
[----:B------:R-:W-:Y:S02]  /*1f120*/  FSEL R129, R129, -INF , !P5 ;  /* 0xff80000081817808 */ /* 0x000fe40006800000 */
[----:B------:R-:W-:Y:S02]  /*1f130*/  ISETP.GE.AND P6, PT, R2, R5, PT ;  /* 0x000000050200720c */ /* 0x000fe40003fc6270 */
[C---:B------:R-:W-:Y:S02]  /*1f140*/  ISETP.GE.AND P3, PT, R3.reuse, R7, PT ;  /* 0x000000070300720c */ /* 0x040fe40003f66270 */
[----:B------:R-:W-:Y:S01]  /*1f150*/  ISETP.GE.AND P5, PT, R3, R5, PT ;  /* 0x000000050300720c */ /* 0x000fe20003fa6270 */
[C---:B------:R-:W-:Y:S01]  /*1f160*/  VIADD R3, R0.reuse, 0x49 ;  /* 0x0000004900037836 */ /* 0x040fe20000000000 */
[----:B------:R-:W-:-:S02]  /*1f170*/  IADD3 R2, R0, 0x41, RZ ;  /* 0x0000004100027810 */ /* 0x000fc40007ffe0ff */
        /* <DEDUP_REMOVED lines=24> */
[C---:B------:R-:W-:Y:S01]  /*1f300*/  VIADD R2, R0.reuse, 0x71 ;  /* 0x0000007100027836 */ /* 0x040fe20000000000 */
        /* <DEDUP_REMOVED lines=39> */
[C---:B------:R-:W-:Y:S01]  /*1f580*/  VIADD R2, R0.reuse, 0xb1 ;  /* 0x000000b100027836 */ /* 0x040fe20000000000 */
[----:B------:R-:W-:Y:S02]  /*1f590*/  FSEL R83, R83, -INF , !P5 ;  /* 0xff80000053537808 */ /* 0x000fe40006800000 */
[----:B------:R-:W-:Y:S02]  /*1f5a0*/  ISETP.GE.AND P5, PT, R3, R7, PT ;  /* 0x000000070300720c */ /* 0x000fe40003fa6270 */
[----:B------:R-:W-:Y:S01]  /*1f5b0*/  FSEL R192, R77, -INF , !P6 ;  /* 0xff8000004dc07808 */ /* 0x000fe20007000000 */
[C---:B------:R-:W-:Y:S01]  /*1f5c0*/  VIADD R4, R0.reuse, 0xb9 ;  /* 0x000000b900047836 */ /* 0x040fe20000000000 */
[----:B------:R-:W-:Y:S01]  /*1f5d0*/  BAR.SYNC.DEFER_BLOCKING 0x0 ;  /* 0x0000000000007b1d */ /* 0x000fe20000010000 */
        /* <DEDUP_REMOVED lines=9> */
[----:B------:R-:W-:-:S02]  /*1f670*/  FSEL R81, R67, -INF , !P6 ;  /* 0xff80000043517808 */ /* 0x000fc40007000000 */
[C---:B------:R-:W-:Y:S02]  /*1f680*/  ISETP.GE.AND P3, PT, R4.reuse, R5, PT ;  /* 0x000000050400720c */ /* 0x040fe40003f66270 */
[-C--:B------:R-:W-:Y:S02]  /*1f690*/  ISETP.GE.AND P5, PT, R3, R7.reuse, PT ;  /* 0x000000070300720c */ /* 0x080fe40003fa6270 */
[----:B------:R-:W-:Y:S02]  /*1f6a0*/  ISETP.GE.AND P6, PT, R4, R7, PT ;  /* 0x000000070400720c */ /* 0x000fe40003fc6270 */
[----:B------:R-:W-:Y:S02]  /*1f6b0*/  FSEL R209, R51, -INF , !P3 ;  /* 0xff80000033d17808 */ /* 0x000fe40005800000 */
[----:B------:R-:W-:Y:S02]  /*1f6c0*/  FSEL R227, R53, -INF , !P5 ;  /* 0xff80000035e37808 */ /* 0x000fe40006800000 */
[----:B------:R-:W-:-:S02]  /*1f6d0*/  FSEL R215, R49, -INF , !P6 ;  /* 0xff80000031d77808 */ /* 0x000fc40007000000 */
[C---:B------:R-:W-:Y:S02]  /*1f6e0*/  ISETP.GE.AND P3, PT, R2.reuse, R7, PT ;  /* 0x000000070200720c */ /* 0x040fe40003f66270 */
[-C--:B------:R-:W-:Y:S01]  /*1f6f0*/  ISETP.GE.AND P5, PT, R2, R5.reuse, PT ;  /* 0x000000050200720c */ /* 0x080fe20003fa6270 */
[C---:B------:R-:W-:Y:S01]  /*1f700*/  VIADD R2, R0.reuse, 0xd1 ;  /* 0x000000d100027836 */ /* 0x040fe20000000000 */
[----:B------:R-:W-:Y:S01]  /*1f710*/  ISETP.GE.AND P6, PT, R3, R5, PT ;  /* 0x000000050300720c */ /* 0x000fe20003fc6270 */
[----:B------:R-:W-:Y:S01]  /*1f720*/  VIADD R3, R0, 0xd9 ;  /* 0x000000d900037836 */ /* 0x000fe20000000000 */
[----:B------:R-:W-:Y:S02]  /*1f730*/  FSEL R228, R45, -INF , !P3 ;  /* 0xff8000002de47808 */ /* 0x000fe40005800000 */
[----:B------:R-:W-:Y:S02]  /*1f740*/  FSEL R210, R55, -INF , !P6 ;  /* 0xff80000037d27808 */ /* 0x000fe40007000000 */
[----:B------:R-:W-:-:S02]  /*1f750*/  ISETP.GE.AND P6, PT, R2, R7, PT ;  /* 0x000000070200720c */ /* 0x000fc40003fc6270 */
        /* <DEDUP_REMOVED lines=8> */
[C---:B------:R-:W-:Y:S02]  /*1f7e0*/  ISETP.GE.AND P3, PT, R2.reuse, R7, PT ;  /* 0x000000070200720c */ /* 0x040fe40003f66270 */
[----:B------:R-:W-:Y:S02]  /*1f7f0*/  FSEL R237, R41, -INF , !P5 ;  /* 0xff80000029ed7808 */ /* 0x000fe40006800000 */
[----:B------:R-:W-:Y:S01]  /*1f800*/  ISETP.GE.AND P5, PT, R2, R5, PT ;  /* 0x000000050200720c */ /* 0x000fe20003fa6270 */
[----:B------:R-:W-:Y:S01]  /*1f810*/  VIADD R2, R0, 0xf1 ;  /* 0x000000f100027836 */ /* 0x000fe20000000000 */
[----:B------:R-:W-:Y:S02]  /*1f820*/  FSEL R239, R43, -INF , !P6 ;  /* 0xff8000002bef7808 */ /* 0x000fe40007000000 */
[----:B------:R-:W-:Y:S02]  /*1f830*/  ISETP.GE.AND P6, PT, R3, R7, PT ;  /* 0x000000070300720c */ /* 0x000fe40003fc6270 */
[----:B------:R-:W-:-:S02]  /*1f840*/  FSEL R246, R33, -INF , !P3 ;  /* 0xff80000021f67808 */ /* 0x000fc40005800000 */
[----:B------:R-:W-:Y:S02]  /*1f850*/  ISETP.GE.AND P3, PT, R3, R5, PT ;  /* 0x000000050300720c */ /* 0x000fe40003f66270 */
[----:B------:R-:W-:Y:S02]  /*1f860*/  FSEL R243, R35, -INF , !P5 ;  /* 0xff80000023f37808 */ /* 0x000fe40006800000 */
[----:B------:R-:W-:Y:S02]  /*1f870*/  FSEL R247, R29, -INF , !P6 ;  /* 0xff8000001df77808 */ /* 0x000fe40007000000 */
[C---:B------:R-:W-:Y:S02]  /*1f880*/  ISETP.GE.AND P5, PT, R2.reuse, R7, PT ;  /* 0x000000070200720c */ /* 0x040fe40003fa6270 */
[----:B------:R-:W-:Y:S01]  /*1f890*/  ISETP.GE.AND P6, PT, R2, R5, PT ;  /* 0x000000050200720c */ /* 0x000fe20003fc6270 */
[----:B------:R-:W-:Y:S01]  /*1f8a0*/  VIADD R2, R0, 0xf9 ;  /* 0x000000f900027836 */ /* 0x000fe20000000000 */
[----:B------:R-:W-:-:S02]  /*1f8b0*/  FSEL R248, R31, -INF , !P3 ;  /* 0xff8000001ff87808 */ /* 0x000fc40005800000 */
[----:B------:R-:W-:Y:S02]  /*1f8c0*/  ISETP.GE.AND P3, PT, R0, R7, PT ;  /* 0x000000070000720c */ /* 0x000fe40003f66270 */
[----:B------:R-:W-:Y:S02]  /*1f8d0*/  FSEL R67, R21, -INF , !P5 ;  /* 0xff80000015437808 */ /* 0x000fe40006800000 */
[----:B------:R-:W-:Y:S02]  /*1f8e0*/  FSEL R250, R23, -INF , !P6 ;  /* 0xff80000017fa7808 */ /* 0x000fe40007000000 */
[----:B------:R-:W-:Y:S01]  /*1f8f0*/  FSEL R43, R8, -INF , !P3 ;  /* 0xff800000082b7808 */ /* 0x000fe20005800000 */
[----:B------:R-:W-:Y:S01]  /*1f900*/  BSSY B1, `(.L_x_1173) ;  /* 0x0000100000017945 */ /* 0x000fe20003800000 */
[----:B------:R-:W-:Y:S02]  /*1f910*/  ISETP.GE.AND P5, PT, R0, R5, PT ;  /* 0x000000050000720c */ /* 0x000fe40003fa6270 */
[----:B------:R-:W-:-:S02]  /*1f920*/  ISETP.GE.AND P6, PT, R2, R7, PT ;  /* 0x000000070200720c */ /* 0x000fc40003fc6270 */
[----:B------:R-:W-:Y:S01]  /*1f930*/  ISETP.GE.AND P3, PT, R2, R5, PT ;  /* 0x000000050200720c */ /* 0x000fe20003f66270 */
[----:B------:R-:W-:Y:S01]  /*1f940*/  IMAD.MOV.U32 R218, RZ, RZ, R134 ;  /* 0x000000ffffda7224 */ /* 0x000fe200078e0086 */
[----:B------:R-:W-:Y:S01]  /*1f950*/  FSEL R42, R10, -INF , !P5 ;  /* 0xff8000000a2a7808 */ /* 0x000fe20006800000 */
[----:B------:R-:W-:Y:S01]  /*1f960*/  IMAD.MOV.U32 R219, RZ, RZ, R135 ;  /* 0x000000ffffdb7224 */ /* 0x000fe200078e0087 */
[----:B------:R-:W-:Y:S02]  /*1f970*/  FSEL R48, R18, -INF , !P4 ;  /* 0xff80000012307808 */ /* 0x000fe40006000000 */
[----:B------:R-:W-:Y:S02]  /*1f980*/  FSEL R62, R17, -INF , !P6 ;  /* 0xff800000113e7808 */ /* 0x000fe40007000000 */
[----:B------:R-:W-:Y:S01]  /*1f990*/  FSEL R50, R19, -INF , !P3 ;  /* 0xff80000013327808 */ /* 0x000fe20005800000 */
[----:B----4-:R-:W-:Y:S05]  /*1f9a0*/  @!P2 BRA `(.L_x_1174) ;  /* 0x0000000c00d4a947 */ /* 0x010fea0003800000 */
[----:B------:R-:W-:Y:S04]  /*1f9b0*/  BSSY B0, `(.L_x_1175) ;  /* 0x0000041000007945 */ /* 0x000fe80003800000 */
[----:B------:R-:W-:Y:S05]  /*1f9c0*/  @!P0 BRA `(.L_x_1176) ;  /* 0x0000000000f08947 */ /* 0x000fea0003800000 */
[----:B-----5:R-:W2:Y:S01]  /*1f9d0*/  LD.E R2, desc[UR6][R24.64+0x170] ;  /* 0x0001700618027980 */ /* 0x020ea2000c101900 */
[C---:B------:R-:W-:Y:S02]  /*1f9e0*/  IADD3 R8, R12.reuse, -0x100, RZ ;  /* 0xffffff000c087810 */ /* 0x040fe40007ffe0ff */
[----:B------:R-:W-:Y:S02]  /*1f9f0*/  IABS R6, R12 ;  /* 0x0000000c00067213 */ /* 0x000fe40000000000 */
[----:B------:R-:W-:Y:S02]  /*1fa00*/  IABS R7, R8 ;  /* 0x0000000800077213 */ /* 0x000fe40000000000 */
[-C--:B--2---:R-:W-:Y:S02]  /*1fa10*/  IABS R0, R2.reuse ;  /* 0x0000000200007213 */ /* 0x084fe40000000000 */
        /* <DEDUP_REMOVED lines=9> */
[----:B------:R-:W-:-:S04]  /*1fab0*/  IMAD R3, R3, R0, RZ ;  /* 0x0000000003037224 */ /* 0x000fc800078e02ff */
[----:B------:R-:W-:Y:S01]  /*1fac0*/  IMAD.HI.U32 R3, R5, R3, R4 ;  /* 0x0000000305037227 */ /* 0x000fe200078e0004 */
[----:B------:R-:W-:-:S05]  /*1fad0*/  IADD3 R5, RZ, -R9, RZ ;  /* 0x80000009ff057210 */ /* 0x000fca0007ffe0ff */
        /* <DEDUP_REMOVED lines=13> */
[----:B------:R-:W-:Y:S02]  /*1fbb0*/  ISETP.NE.AND P2, PT, R2, RZ, PT ;  /* 0x000000ff0200720c */ /* 0x000fe40003f45270 */
[----:B------:R-:W-:Y:S02]  /*1fbc0*/  ISETP.GE.AND P0, PT, R0, RZ, PT ;  /* 0x000000ff0000720c */ /* 0x000fe40003f06270 */
[----:B------:R-:W-:-:S03]  /*1fbd0*/  LOP3.LUT R5, RZ, R2, RZ, 0x33, !PT ;  /* 0x00000002ff057212 */ /* 0x000fc600078e33ff */
[----:B------:R-:W-:Y:S02]  /*1fbe0*/  @P6 VIADD R4, R4, 0x1 ;  /* 0x0000000104046836 */ /* 0x000fe40000000000 */
[----:B------:R-:W-:Y:S02]  /*1fbf0*/  @P5 IADD3 R3, R3, 0x1, RZ ;  /* 0x0000000103035810 */ /* 0x000fe40007ffe0ff */
[----:B------:R-:W-:-:S04]  /*1fc00*/  @!P3 IMAD.MOV R4, RZ, RZ, -R4 ;  /* 0x000000ffff04b224 */ /* 0x000fc800078e0a04 */
[----:B------:R-:W-:Y:S02]  /*1fc10*/  @!P0 IADD3 R3, -R3, RZ, RZ ;  /* 0x000000ff03038210 */ /* 0x000fe40007ffe1ff */
[C---:B------:R-:W-:Y:S02]  /*1fc20*/  SEL R0, R5.reuse, R4, !P2 ;  /* 0x0000000405007207 */ /* 0x040fe40005000000 */
[----:B------:R-:W-:Y:S02]  /*1fc30*/  SEL R3, R5, R3, !P2 ;  /* 0x0000000305037207 */ /* 0x000fe40005000000 */
[----:B------:R-:W2:Y:S01]  /*1fc40*/  LD.E.64 R4, desc[UR6][R24.64+0x38] ;  /* 0x0000380618047980 */ /* 0x000ea2000c101b00 */
[----:B------:R-:W-:-:S04]  /*1fc50*/  IMAD.WIDE R6, R0, 0x4, R220 ;  /* 0x0000000400067825 */ /* 0x000fc800078e02dc */
[----:B------:R-:W-:Y:S01]  /*1fc60*/  IMAD.WIDE R8, R3, 0x4, R220 ;  /* 0x0000000403087825 */ /* 0x000fe200078e02dc */
[----:B------:R-:W3:Y:S05]  /*1fc70*/  LD.E R10, desc[UR6][R6.64] ;  /* 0x00000006060a7980 */ /* 0x000eea000c101900 */
[----:B------:R1:W3:Y:S04]  /*1fc80*/  LD.E R9, desc[UR6][R8.64] ;  /* 0x0000000608097980 */ /* 0x0002e8000c101900 */
[----:B------:R-:W4:Y:S01]  /*1fc90*/  LD.E.64 R6, desc[UR6][R24.64+0x20] ;  /* 0x0000200618067980 */ /* 0x000f22000c101b00 */
[----:B------:R-:W-:-:S04]  /*1fca0*/  IMAD.IADD R0, R0, 0x1, -R3 ;  /* 0x0000000100007824 */ /* 0x000fc800078e0a03 */
[----:B------:R-:W-:-:S05]  /*1fcb0*/  IMAD R2, R2, R0, -0x100 ;  /* 0xffffff0002027424 */ /* 0x000fca00078e0200 */
[----:B-1----:R-:W-:Y:S01]  /*1fcc0*/  SHF.R.S32.HI R8, RZ, 0x1f, R2 ;  /* 0x0000001fff087819 */ /* 0x002fe20000011402 */
[-C--:B--2---:R-:W-:Y:S02]  /*1fcd0*/  IMAD R0, R5, R2.reuse, RZ ;  /* 0x0000000205007224 */ /* 0x084fe400078e02ff */
[----:B------:R-:W-:-:S04]  /*1fce0*/  IMAD.WIDE.U32 R2, R4, R2, RZ ;  /* 0x0000000204027225 */ /* 0x000fc800078e00ff */
[----:B------:R-:W-:Y:S01]  /*1fcf0*/  IMAD R4, R4, R8, R0 ;  /* 0x0000000804047224 */ /* 0x000fe200078e0200 */
[----:B---3--:R-:W-:-:S03]  /*1fd00*/  IADD3 R9, -R10, R9, RZ ;  /* 0x000000090a097210 */ /* 0x008fc60007ffe1ff */
[----:B------:R-:W-:Y:S01]  /*1fd10*/  IMAD.IADD R3, R3, 0x1, R4 ;  /* 0x0000000103037824 */ /* 0x000fe200078e0204 */
[----:B------:R-:W-:Y:S01]  /*1fd20*/  SHF.R.S32.HI R5, RZ, 0x1f, R9 ;  /* 0x0000001fff057819 */ /* 0x000fe20000011409 */
[----:B----4-:R-:W-:-:S04]  /*1fd30*/  IMAD R0, R7, R9, RZ ;  /* 0x0000000907007224 */ /* 0x010fc800078e02ff */
[----:B------:R-:W-:Y:S02]  /*1fd40*/  IMAD R0, R6, R5, R0 ;  /* 0x0000000506007224 */ /* 0x000fe400078e0200 */
[----:B------:R-:W-:-:S05]  /*1fd50*/  IMAD.WIDE.U32 R6, R9, R6, R2 ;  /* 0x0000000609067225 */ /* 0x000fca00078e0002 */
[----:B------:R-:W-:Y:S01]  /*1fd60*/  IADD3 R2, R7, R0, RZ ;  /* 0x0000000007027210 */ /* 0x000fe20007ffe0ff */
[----:B------:R-:W-:Y:S01]  /*1fd70*/  IMAD.MOV.U32 R0, RZ, RZ, R6 ;  /* 0x000000ffff007224 */ /* 0x000fe200078e0006 */
[----:B------:R-:W-:Y:S05]  /*1fd80*/  BRA `(.L_x_1177) ;  /* 0x00000000000c7947 */ /* 0x000fea0003800000 */
.L_x_1176:
[----:B-----5:R-:W2:Y:S02]  /*1fd90*/  LD.E R0, desc[UR6][R24.64+0x38] ;  /* 0x0000380618007980 */ /* 0x020ea4000c101900 */
[----:B--2---:R-:W-:-:S04]  /*1fda0*/  LEA R0, -R0, RZ, 0x8 ;  /* 0x000000ff00007211 */ /* 0x004fc800078e41ff */
[----:B------:R-:W-:Y:S02]  /*1fdb0*/  SHF.R.S32.HI R2, RZ, 0x1f, R0 ;  /* 0x0000001fff027819 */ /* 0x000fe40000011400 */
.L_x_1177:
[----:B------:R-:W-:Y:S05]  /*1fdc0*/  BSYNC B0 ;  /* 0x0000000000007941 */ /* 0x000fea0003800000 */
.L_x_1175:
[----:B------:R-:W-:Y:S01]  /*1fdd0*/  @!P1 IADD3 R3, P2, R0, R117, RZ ;  /* 0x0000007500039210 */ /* 0x000fe20007f5e0ff */
[--C-:B------:R-:W-:Y:S01]  /*1fde0*/  @!P1 IMAD.MOV.U32 R10, RZ, RZ, R0.reuse ;  /* 0x000000ffff0a9224 */ /* 0x100fe200078e0000 */
[----:B------:R-:W-:Y:S01]  /*1fdf0*/  @!P1 LEA R4, P0, R190, R0, 0x5 ;  /* 0x00000000be049211 */ /* 0x000fe200078028ff */
[C---:B------:R-:W-:Y:S01]  /*1fe00*/  @!P1 IMAD R13, R191.reuse, 0x50, RZ ;  /* 0x00000050bf0d9824 */ /* 0x040fe200078e02ff */
[-C--:B------:R-:W-:Y:S01]  /*1fe10*/  @!P1 MOV R11, R2.reuse ;  /* 0x00000002000b9202 */ /* 0x080fe20000000f00 */
[----:B------:R-:W-:Y:S01]  /*1fe20*/  @!P1 IMAD.X R5, R2, 0x1, R119, P2 ;  /* 0x0000000102059824 */ /* 0x000fe200010e0677 */
[----:B------:R-:W-:Y:S01]  /*1fe30*/  @!P1 LEA.HI.X R6, R190, R2, R191, 0x5, P0 ;  /* 0x00000002be069211 */ /* 0x000fe200000f2cbf */
[----:B------:R-:W-:Y:S01]  /*1fe40*/  @!P1 IMAD R12, R191, 0x30, RZ ;  /* 0x00000030bf0c9824 */ /* 0x000fe200078e02ff */
[CC--:B------:R-:W-:Y:S01]  /*1fe50*/  @!P1 LEA R40, P2, R3.reuse, R222.reuse, 0x1 ;  /* 0x000000de03289211 */ /* 0x0c0fe200078408ff */
[----:B------:R-:W-:Y:S01]  /*1fe60*/  @!P1 IMAD.MOV.U32 R16, RZ, RZ, R0 ;  /* 0x000000ffff109224 */ /* 0x000fe200078e0000 */
[C---:B------:R-:W-:Y:S01]  /*1fe70*/  @!P1 LEA R36, P0, R4.reuse, R222, 0x1 ;  /* 0x000000de04249211 */ /* 0x040fe200078008ff */
[--C-:B------:R-:W-:Y:S01]  /*1fe80*/  @!P1 IMAD.MOV.U32 R17, RZ, RZ, R2.reuse ;  /* 0x000000ffff119224 */ /* 0x100fe200078e0002 */
[-C--:B------:R-:W-:Y:S01]  /*1fe90*/  @!P1 LEA.HI.X R41, R3, R223.reuse, R5, 0x1, P2 ;  /* 0x000000df03299211 */ /* 0x080fe200010f0c05 */
[----:B------:R-:W-:Y:S01]  /*1fea0*/  @!P1 IMAD.MOV.U32 R5, RZ, RZ, R2 ;  /* 0x000000ffff059224 */ /* 0x000fe200078e0002 */
[----:B------:R-:W-:Y:S01]  /*1feb0*/  @!P1 LEA.HI.X R37, R4, R223, R6, 0x1, P0 ;  /* 0x000000df04259211 */ /* 0x000fe200000f0c06 */
[----:B------:R-:W-:Y:S01]  /*1fec0*/  @!P1 IMAD.MOV.U32 R4, RZ, RZ, R0 ;  /* 0x000000ffff049224 */ /* 0x000fe200078e0000 */
[----:B------:R-:W-:Y:S01]  /*1fed0*/  @!P1 LEA R3, P0, R190, R0, 0x6 ;  /* 0x00000000be039211 */ /* 0x000fe200078030ff */
[----:B------:R1:W-:Y:S01]  /*1fee0*/  @P1 STS.128 [R188+0x2000], RZ ;  /* 0x002000ffbc001388 */ /* 0x0003e20000000c00 */
[----:B------:R-:W-:Y:S01]  /*1fef0*/  @!P1 LEA R8, P2, R0, R222, 0x1 ;  /* 0x000000de00089211 */ /* 0x000fe200078408ff */
[C---:B------:R-:W-:Y:S01]  /*1ff00*/  @!P1 IMAD.WIDE.U32 R6, R190.reuse, 0x30, R4 ;  /* 0x00000030be069825 */ /* 0x040fe200078e0004 */
[C---:B------:R-:W-:Y:S01]  /*1ff10*/  @!P1 LEA.HI.X R9, R190.reuse, R2, R191, 0x6, P0 ;  /* 0x00000002be099211 */ /* 0x040fe200000f34bf */
[----:B------:R-:W-:Y:S01]  /*1ff20*/  BSSY B0, `(.L_x_1178) ;  /* 0x000009a000007945 */ /* 0x000fe20003800000 */
[----:B------:R-:W-:Y:S01]  /*1ff30*/  @!P1 LEA R34, P0, R3, R222, 0x1 ;  /* 0x000000de03229211 */ /* 0x000fe200078008ff */
[----:B------:R-:W-:Y:S01]  /*1ff40*/  @!P1 IMAD.WIDE.U32 R4, R190, 0x50, R10 ;  /* 0x00000050be049825 */ /* 0x000fe200078e000a */
[----:B------:R-:W-:-:S02]  /*1ff50*/  @!P1 MOV R15, R2 ;  /* 0x00000002000f9202 */ /* 0x000fc40000000f00 */
[-C--:B------:R-:W-:Y:S01]  /*1ff60*/  @!P1 LEA.HI.X R35, R3, R223.reuse, R9, 0x1, P0 ;  /* 0x000000df03239211 */ /* 0x080fe200000f0c09 */
[----:B------:R-:W-:Y:S01]  /*1ff70*/  @!P1 IMAD.IADD R5, R13, 0x1, R5 ;  /* 0x000000010d059824 */ /* 0x000fe200078e0205 */
[-C--:B------:R-:W-:Y:S01]  /*1ff80*/  @!P1 LEA R30, P0, R4, R222.reuse, 0x1 ;  /* 0x000000de041e9211 */ /* 0x080fe200078008ff */
[----:B------:R-:W-:Y:S01]  /*1ff90*/  @!P1 IMAD.IADD R3, R12, 0x1, R7 ;  /* 0x000000010c039824 */ /* 0x000fe200078e0207 */
[-CC-:B------:R-:W-:Y:S01]  /*1ffa0*/  @!P1 LEA.HI.X R9, R0, R223.reuse, R2.reuse, 0x1, P2 ;  /* 0x000000df00099211 */ /* 0x180fe200010f0c02 */
[----:B------:R-:W-:Y:S01]  /*1ffb0*/  @!P1 IMAD.MOV.U32 R7, RZ, RZ, R2 ;  /* 0x000000ffff079224 */ /* 0x000fe200078e0002 */
[-C--:B------:R-:W-:Y:S01]  /*1ffc0*/  @!P1 LEA.HI.X R31, R4, R223.reuse, R5, 0x1, P0 ;  /* 0x000000df041f9211 */ /* 0x080fe200000f0c05 */
[----:B------:R-:W-:Y:S01]  /*1ffd0*/  @!P1 IMAD.MOV.U32 R4, RZ, RZ, R0 ;  /* 0x000000ffff049224 */ /* 0x000fe200078e0000 */
[C---:B------:R-:W-:Y:S01]  /*1ffe0*/  @!P1 LEA R32, P2, R6.reuse, R222, 0x1 ;  /* 0x000000de06209211 */ /* 0x040fe200078408ff */
[----:B------:R-:W-:Y:S01]  /*1fff0*/  @!PT LDS RZ, [RZ] ;  /* 0x00000000fffff984 */ /* 0x000fe20000000800 */
[----:B------:R-:W-:Y:S01]  /*20000*/  @!PT LDS RZ, [RZ] ;  /* 0x00000000fffff984 */ /* 0x000fe20000000800 */
[----:B------:R-:W-:Y:S01]  /*20010*/  @!PT LDS RZ, [RZ] ;  /* 0x00000000fffff984 */ /* 0x000fe20000000800 */
[----:B------:R2:W-:Y:S01]  /*20020*/  @!P1 LDGSTS.E.BYPASS.LTC128B.128 [R188+0x2000], desc[UR6][R8.64] ;  /* 0x0200000008bc9fae */ /* 0x0005e2000b901d46 */
[----:B------:R-:W-:Y:S01]  /*20030*/  @!P1 MOV R5, R2 ;  /* 0x0000000200059202 */ /* 0x000fe20000000f00 */
[C---:B------:R-:W-:Y:S01]  /*20040*/  @!P1 IMAD R18, R191.reuse, 0x70, RZ ;  /* 0x00000070bf129824 */ /* 0x040fe200078e02ff */
[----:B------:R-:W-:Y:S01]  /*20050*/  @!P1 LEA.HI.X R33, R6, R223, R3, 0x1, P2 ;  /* 0x000000df06219211 */ /* 0x000fe200010f0c03 */
[----:B------:R-:W-:Y:S01]  /*20060*/  @!P1 IMAD R3, R191, 0x60, RZ ;  /* 0x00000060bf039824 */ /* 0x000fe200078e02ff */
[----:B------:R1:W-:Y:S01]  /*20070*/  @P1 STS.128 [R188+0x2800], RZ ;  /* 0x002800ffbc001388 */ /* 0x0003e20000000c00 */
[----:B------:R-:W-:-:S03]  /*20080*/  @!P1 IMAD.WIDE.U32 R12, R190, 0x60, R4 ;  /* 0x00000060be0c9825 */ /* 0x000fc600078e0004 */
[----:B------:R-:W-:Y:S01]  /*20090*/  @!PT LDS RZ, [RZ] ;  /* 0x00000000fffff984 */ /* 0x000fe20000000800 */
[----:B------:R-:W-:Y:S01]  /*200a0*/  @!PT LDS RZ, [RZ] ;  /* 0x00000000fffff984 */ /* 0x000fe20000000800 */
[----:B------:R-:W-:Y:S01]  /*200b0*/  @!PT LDS RZ, [RZ] ;  /* 0x00000000fffff984 */ /* 0x000fe20000000800 */
[----:B------:R1:W-:Y:S01]  /*200c0*/  @!P1 LDGSTS.E.BYPASS.LTC128B.128 [R188+0x2800], desc[UR6][R40.64] ;  /* 0x0280000028bc9fae */ /* 0x0003e2000b901d46 */
[----:B------:R-:W-:Y:S01]  /*200d0*/  @!P1 IMAD.MOV.U32 R6, RZ, RZ, R0 ;  /* 0x000000ffff069224 */ /* 0x000fe200078e0000 */
[----:B------:R-:W-:Y:S01]  /*200e0*/  @!P1 LEA R28, P0, R12, R222, 0x1 ;  /* 0x000000de0c1c9211 */ /* 0x000fe200078008ff */
[----:B------:R-:W-:Y:S01]  /*200f0*/  @!P1 IMAD.IADD R3, R3, 0x1, R13 ;  /* 0x0000000103039824 */ /* 0x000fe200078e020d */
[----:B------:R1:W-:Y:S01]  /*20100*/  @P1 STS.128 [R188+0x3000], RZ ;  /* 0x003000ffbc001388 */ /* 0x0003e20000000c00 */
[----:B------:R-:W-:-:S03]  /*20110*/  @!P1 IMAD.WIDE.U32 R10, R190, 0x70, R6 ;  /* 0x00000070be0a9825 */ /* 0x000fc600078e0006 */
[----:B------:R-:W-:Y:S01]  /*20120*/  @!P1 LEA.HI.X R29, R12, R223, R3, 0x1, P0 ;  /* 0x000000df0c1d9211 */ /* 0x000fe200000f0c03 */
[C---:B------:R-:W-:Y:S01]  /*20130*/  @!P1 IMAD R21, R191.reuse, 0xb0, RZ ;  /* 0x000000b0bf159824 */ /* 0x040fe200078e02ff */
[----:B------:R-:W-:Y:S01]  /*20140*/  @!P1 IADD3 R3, R18, R11, RZ ;  /* 0x0000000b12039210 */ /* 0x000fe20007ffe0ff */
[----:B------:R-:W-:Y:S01]  /*20150*/  @!P1 IMAD.MOV.U32 R14, RZ, RZ, R0 ;  /* 0x000000ffff0e9224 */ /* 0x000fe200078e0000 */
[C---:B------:R-:W-:Y:S01]  /*20160*/  @!P1 LEA R26, P4, R10.reuse, R222, 0x1 ;  /* 0x000000de0a1a9211 */ /* 0x040fe200078808ff */
[C---:B------:R-:W-:Y:S01]  /*20170*/  @!P1 IMAD R19, R191.reuse, 0x90, RZ ;  /* 0x00000090bf139824 */ /* 0x040fe200078e02ff */
[----:B------:R-:W-:Y:S01]  /*20180*/  @!PT LDS RZ, [RZ] ;  /* 0x00000000fffff984 */ /* 0x000fe20000000800 */
[----:B------:R-:W-:Y:S01]  /*20190*/  @!PT LDS RZ, [RZ] ;  /* 0x00000000fffff984 */ /* 0x000fe20000000800 */
[----:B------:R-:W-:Y:S01]  /*201a0*/  @!PT LDS RZ, [RZ] ;  /* 0x00000000fffff984 */ /* 0x000fe20000000800 */
[----:B------:R1:W-:Y:S01]  /*201b0*/  @!P1 LDGSTS.E.BYPASS.LTC128B.128 [R188+0x3000], desc[UR6][R36.64] ;  /* 0x0300000024bc9fae */ /* 0x0003e2000b901d46 */
[----:B------:R-:W-:Y:S01]  /*201c0*/  @!P1 IMAD R20, R191, 0xa0, RZ ;  /* 0x000000a0bf149824 */ /* 0x000fe200078e02ff */
[----:B------:R-:W-:Y:S01]  /*201d0*/  @!P1 LEA.HI.X R27, R10, R223, R3, 0x1, P4 ;  /* 0x000000df0a1b9211 */ /* 0x000fe200020f0c03 */
[C---:B------:R-:W-:Y:S01]  /*201e0*/  @!P1 IMAD.WIDE.U32 R6, R190.reuse, 0xa0, R14 ;  /* 0x000000a0be069825 */ /* 0x040fe200078e000e */
[----:B------:R-:W-:Y:S01]  /*201f0*/  @!P1 MOV R10, R0 ;  /* 0x00000000000a9202 */ /* 0x000fe20000000f00 */
[----:B------:R1:W-:Y:S02]  /*20200*/  @P1 STS.128 [R188+0x3800], RZ ;  /* 0x003800ffbc001388 */ /* 0x0003e40000000c00 */
[----:B--2---:R-:W-:-:S02]  /*20210*/  @!P1 IMAD.WIDE.U32 R8, R190, 0x90, R4 ;  /* 0x00000090be089825 */ /* 0x004fc400078e0004 */
[----:B------:R-:W-:Y:S01]  /*20220*/  @!PT LDS RZ, [RZ] ;  /* 0x00000000fffff984 */ /* 0x000fe20000000800 */
[----:B------:R-:W-:Y:S01]  /*20230*/  @!PT LDS RZ, [RZ] ;  /* 0x00000000fffff984 */ /* 0x000fe20000000800 */
[----:B------:R-:W-:Y:S01]  /*20240*/  @!PT LDS RZ, [RZ] ;  /* 0x00000000fffff984 */ /* 0x000fe20000000800 */
[----:B------:R1:W-:Y:S02]  /*20250*/  @!P1 LDGSTS.E.BYPASS.LTC128B.128 [R188+0x3800], desc[UR6][R32.64] ;  /* 0x0380000020bc9fae */ /* 0x0003e4000b901d46 */
[----:B------:R-:W-:Y:S01]  /*20260*/  @!P1 IMAD.WIDE.U32 R4, R190, 0xb0, R16 ;  /* 0x000000b0be049825 */ /* 0x000fe200078e0010 */
[-C--:B------:R-:W-:Y:S01]  /*20270*/  @!P1 LEA R22, P3, R8, R222.reuse, 0x1 ;  /* 0x000000de08169211 */ /* 0x080fe200078608ff */
[----:B------:R1:W-:Y:S02]  /*20280*/  @P1 STS.128 [R188+0x4000], RZ ;  /* 0x004000ffbc001388 */ /* 0x0003e40000000c00 */
[----:B------:R-:W-:Y:S01]  /*20290*/  @!P1 IMAD.IADD R5, R21, 0x1, R5 ;  /* 0x0000000115059824 */ /* 0x000fe200078e0205 */
[----:B------:R-:W-:Y:S01]  /*202a0*/  @!P1 LEA R18, P0, R4, R222, 0x1 ;  /* 0x000000de04129211 */ /* 0x000fe200078008ff */
[----:B------:R-:W-:Y:S01]  /*202b0*/  @!P1 IMAD.IADD R9, R19, 0x1, R9 ;  /* 0x0000000113099824 */ /* 0x000fe200078e0209 */
[----:B------:R-:W-:Y:S01]  /*202c0*/  @!PT LDS RZ, [RZ] ;  /* 0x00000000fffff984 */ /* 0x000fe20000000800 */
[----:B------:R-:W-:Y:S01]  /*202d0*/  @!PT LDS RZ, [RZ] ;  /* 0x00000000fffff984 */ /* 0x000fe20000000800 */
[----:B------:R-:W-:Y:S01]  /*202e0*/  @!PT LDS RZ, [RZ] ;  /* 0x00000000fffff984 */ /* 0x000fe20000000800 */
[----:B------:R1:W-:Y:S01]  /*202f0*/  @!P1 LDGSTS.E.BYPASS.LTC128B.128 [R188+0x4000], desc[UR6][R34.64] ;  /* 0x0400000022bc9fae */ /* 0x0003e2000b901d46 */
[----:B------:R-:W-:Y:S01]  /*20300*/  @!P1 IMAD.IADD R7, R20, 0x1, R7 ;  /* 0x0000000114079824 */ /* 0x000fe200078e0207 */
[-C--:B------:R-:W-:Y:S01]  /*20310*/  @!P1 LEA.HI.X R19, R4, R223.reuse, R5, 0x1, P0 ;  /* 0x000000df04139211 */ /* 0x080fe200000f0c05 */
[--C-:B------:R-:W-:Y:S01]  /*20320*/  @!P1 IMAD.MOV.U32 R5, RZ, RZ, R2.reuse ;  /* 0x000000ffff059224 */ /* 0x100fe200078e0002 */
[----:B------:R-:W-:Y:S01]  /*20330*/  @!P1 MOV R4, R0 ;  /* 0x0000000000049202 */ /* 0x000fe20000000f00 */
[----:B------:R-:W-:Y:S01]  /*20340*/  @!P1 IMAD.MOV.U32 R11, RZ, RZ, R2 ;  /* 0x000000ffff0b9224 */ /* 0x000fe200078e0002 */
[----:B------:R-:W-:Y:S01]  /*20350*/  @!P1 LEA R20, P2, R6, R222, 0x1 ;  /* 0x000000de06149211 */ /* 0x000fe200078408ff */
[----:B------:R1:W-:Y:S01]  /*20360*/  @P1 STS.128 [R188+0x4800], RZ ;  /* 0x004800ffbc001388 */ /* 0x0003e20000000c00 */
[----:B------:R-:W-:Y:S01]  /*20370*/  @!P1 LEA R3, P0, R190, R0, 0x7 ;  /* 0x00000000be039211 */ /* 0x000fe200078038ff */
[----:B------:R-:W-:Y:S01]  /*20380*/  @!P1 IMAD R13, R191, 0xc0, RZ ;  /* 0x000000c0bf0d9824 */ /* 0x000fe200078e02ff */
[-C--:B------:R-:W-:Y:S01]  /*20390*/  @!P1 LEA.HI.X R23, R8, R223.reuse, R9, 0x1, P3 ;  /* 0x000000df08179211 */ /* 0x080fe200018f0c09 */
[----:B------:R-:W-:Y:S01]  /*203a0*/  @!P1 IMAD.WIDE.U32 R8, R190, 0xc0, R4 ;  /* 0x000000c0be089825 */ /* 0x000fe200078e0004 */
[-C--:B------:R-:W-:Y:S01]  /*203b0*/  @!P1 LEA.HI.X R21, R6, R223.reuse, R7, 0x1, P2 ;  /* 0x000000df06159211 */ /* 0x080fe200010f0c07 */
[----:B------:R-:W-:Y:S01]  /*203c0*/  @!PT LDS RZ, [RZ] ;  /* 0x00000000fffff984 */ /* 0x000fe20000000800 */
[----:B------:R-:W-:Y:S01]  /*203d0*/  @!PT LDS RZ, [RZ] ;  /* 0x00000000fffff984 */ /* 0x000fe20000000800 */
[----:B------:R-:W-:Y:S01]  /*203e0*/  @!PT LDS RZ, [RZ] ;  /* 0x00000000fffff984 */ /* 0x000fe20000000800 */
[----:B------:R1:W-:Y:S01]  /*203f0*/  @!P1 LDGSTS.E.BYPASS.LTC128B.128 [R188+0x4800], desc[UR6][R30.64] ;  /* 0x048000001ebc9fae */ /* 0x0003e2000b901d46 */
[C---:B------:R-:W-:Y:S01]  /*20400*/  @!P1 LEA R16, P4, R3.reuse, R222, 0x1 ;  /* 0x000000de03109211 */ /* 0x040fe200078808ff */
[C---:B------:R-:W-:Y:S01]  /*20410*/  @!P1 IMAD.WIDE.U32 R4, R190.reuse, 0xe0, R10 ;  /* 0x000000e0be049825 */ /* 0x040fe200078e000a */
[----:B------:R-:W-:Y:S01]  /*20420*/  @!P1 LEA.HI.X R11, R190, R2, R191, 0x7, P0 ;  /* 0x00000002be0b9211 */ /* 0x000fe200000f3cbf */
[----:B------:R1:W-:Y:S02]  /*20430*/  @P1 STS.128 [R188+0x5000], RZ ;  /* 0x005000ffbc001388 */ /* 0x0003e40000000c00 */
[----:B------:R-:W-:Y:S01]  /*20440*/  @!P1 IMAD.MOV.U32 R6, RZ, RZ, R0 ;  /* 0x000000ffff069224 */ /* 0x000fe200078e0000 */
[----:B------:R-:W-:Y:S01]  /*20450*/  @!P1 LEA.HI.X R17, R3, R223, R11, 0x1, P4 ;  /* 0x000000df03119211 */ /* 0x000fe200020f0c0b */
[----:B------:R-:W-:Y:S01]  /*20460*/  @!P1 IMAD.MOV.U32 R7, RZ, RZ, R2 ;  /* 0x000000ffff079224 */ /* 0x000fe200078e0002 */
[----:B------:R-:W-:Y:S01]  /*20470*/  @!PT LDS RZ, [RZ] ;  /* 0x00000000fffff984 */ /* 0x000fe20000000800 */
[----:B------:R-:W-:Y:S01]  /*20480*/  @!PT LDS RZ, [RZ] ;  /* 0x00000000fffff984 */ /* 0x000fe20000000800 */
[----:B------:R-:W-:Y:S01]  /*20490*/  @!PT LDS RZ, [RZ] ;  /* 0x00000000fffff984 */ /* 0x000fe20000000800 */
[----:B------:R1:W-:Y:S01]  /*204a0*/  @!P1 LDGSTS.E.BYPASS.LTC128B.128 [R188+0x5000], desc[UR6][R28.64] ;  /* 0x050000001cbc9fae */ /* 0x0003e2000b901d46 */
[C---:B------:R-:W-:Y:S01]  /*204b0*/  @!P1 IMAD R14, R191.reuse, 0xe0, RZ ;  /* 0x000000e0bf0e9824 */ /* 0x040fe200078e02ff */
[----:B------:R-:W-:Y:S01]  /*204c0*/  @!P1 LEA R10, P0, R4, R222, 0x1 ;  /* 0x000000de040a9211 */ /* 0x000fe200078008ff */
[----:B------:R-:W-:Y:S01]  /*204d0*/  @!P1 IMAD R12, R191, 0xd0, RZ ;  /* 0x000000d0bf0c9824 */ /* 0x000fe200078e02ff */
[----:B------:R1:W-:Y:S01]  /*204e0*/  @P1 STS.128 [R188+0x5800], RZ ;  /* 0x005800ffbc001388 */ /* 0x0003e20000000c00 */
[----:B------:R-:W-:-:S03]  /*204f0*/  @!P1 IMAD.WIDE.U32 R6, R190, 0xd0, R6 ;  /* 0x000000d0be069825 */ /* 0x000fc600078e0006 */
[----:B------:R-:W-:Y:S01]  /*20500*/  @!PT LDS RZ, [RZ] ;  /* 0x00000000fffff984 */ /* 0x000fe20000000800 */
[----:B------:R-:W-:Y:S01]  /*20510*/  @!PT LDS RZ, [RZ] ;  /* 0x00000000fffff984 */ /* 0x000fe20000000800 */
[----:B------:R-:W-:Y:S01]  /*20520*/  @!PT LDS RZ, [RZ] ;  /* 0x00000000fffff984 */ /* 0x000fe20000000800 */
[----:B------:R1:W-:Y:S01]  /*20530*/  @!P1 LDGSTS.E.BYPASS.LTC128B.128 [R188+0x5800], desc[UR6][R26.64] ;  /* 0x058000001abc9fae */ /* 0x0003e2000b901d46 */
[----:B------:R-:W-:Y:S01]  /*20540*/  @!P1 IMAD.IADD R13, R13, 0x1, R9 ;  /* 0x000000010d0d9824 */ /* 0x000fe200078e0209 */
[----:B------:R-:W-:Y:S01]  /*20550*/  @!P1 IADD3 R7, R12, R7, RZ ;  /* 0x000000070c079210 */ /* 0x000fe20007ffe0ff */
[----:B------:R-:W-:Y:S01]  /*20560*/  @!P1 IMAD.IADD R5, R14, 0x1, R5 ;  /* 0x000000010e059824 */ /* 0x000fe200078e0205 */
[-C--:B------:R-:W-:Y:S01]  /*20570*/  @!P1 LEA R14, P3, R8, R222.reuse, 0x1 ;  /* 0x000000de080e9211 */ /* 0x080fe200078608ff */
[----:B------:R1:W-:Y:S01]  /*20580*/  @P1 STS.128 [R188+0x6000], RZ ;  /* 0x006000ffbc001388 */ /* 0x0003e20000000c00 */
[----:B------:R-:W-:Y:S02]  /*20590*/  @!P1 LEA R12, P2, R6, R222, 0x1 ;  /* 0x000000de060c9211 */ /* 0x000fe400078408ff */
[-C--:B------:R-:W-:Y:S01]  /*205a0*/  @!P1 LEA.HI.X R15, R8, R223.reuse, R13, 0x1, P3 ;  /* 0x000000df080f9211 */ /* 0x080fe200018f0c0d */
[----:B------:R-:W-:Y:S01]  /*205b0*/  @!PT LDS RZ, [RZ] ;  /* 0x00000000fffff984 */ /* 0x000fe20000000800 */
[----:B------:R-:W-:Y:S01]  /*205c0*/  @!PT LDS RZ, [RZ] ;  /* 0x00000000fffff984 */ /* 0x000fe20000000800 */
[----:B------:R-:W-:Y:S01]  /*205d0*/  @!PT LDS RZ, [RZ] ;  /* 0x00000000fffff984 */ /* 0x000fe20000000800 */
[----:B------:R1:W-:Y:S01]  /*205e0*/  @!P1 LDGSTS.E.BYPASS.LTC128B.128 [R188+0x6000], desc[UR6][R16.64] ;  /* 0x0600000010bc9fae */ /* 0x0003e2000b901d46 */
[----:B------:R-:W-:-:S02]  /*205f0*/  @!P1 LEA.HI.X R13, R6, R223, R7, 0x1, P2 ;  /* 0x000000df060d9211 */ /* 0x000fc400010f0c07 */
        /* <DEDUP_REMOVED lines=44> */
.L_x_1179:
[----:B------:R-:W-:Y:S05]  /*208c0*/  BSYNC B0 ;  /* 0x0000000000007941 */ /* 0x000fea0003800000 */
.L_x_1178:
[----:B------:R-:W0:Y:S01]  /*208d0*/  LDGDEPBAR ;  /* 0x00000000000079af */ /* 0x000e220000000000 */
[----:B------:R-:W-:-:S04]  /*208e0*/  LEA R222, P0, R0, R222, 0x1 ;  /* 0x000000de00de7211 */ /* 0x000fc800078008ff */
[----:B------:R-:W-:-:S09]  /*208f0*/  LEA.HI.X R223, R0, R223, R2, 0x1, P0 ;  /* 0x000000df00df7211 */ /* 0x000fd200000f0c02 */
.L_x_1174:
[----:B------:R-:W-:Y:S05]  /*20900*/  BSYNC B1 ;  /* 0x0000000000017941 */ /* 0x000fea0003800000 */
.L_x_1173:
[----:B-----5:R-:W-:Y:S01]  /*20910*/  FMNMX.FTZ R0, R39, R42, !PT ;  /* 0x0000002a27007209 */ /* 0x020fe20007810000 */
[----:B-1----:R-:W3:Y:S01]  /*20920*/  LDL.LU R12, [R1+0x4] ;  /* 0x00000400010c7983 */ /* 0x002ee20000300800 */
[----:B------:R-:W-:Y:S02]  /*20930*/  MOV R134, R52 ;  /* 0x0000003400867202 */ /* 0x000fe40000000f00 */
[----:B------:R-:W-:Y:S01]  /*20940*/  FMNMX.FTZ R0, R44, R0, !PT ;  /* 0x000000002c007209 */ /* 0x000fe20007810000 */
[----:B------:R-:W4:Y:S03]  /*20950*/  LDL.LU R13, [R1] ;  /* 0x00000000010d7983 */ /* 0x000f260000300800 */
[----:B------:R-:W-:Y:S01]  /*20960*/  FMNMX.FTZ R0, R206, R0, !PT ;  /* 0x00000000ce007209 */ /* 0x000fe20007810000 */
[----:B------:R-:W-:Y:S03]  /*20970*/  LDSM.16.MT88.4 R16, [R181+0xa000] ;  /* 0x00a00000b510783b */ /* 0x000fe60000004200 */
[----:B------:R-:W-:Y:S01]  /*20980*/  FMNMX.FTZ R2, R207, R0, !PT ;  /* 0x00000000cf027209 */ /* 0x000fe20007810000 */
[----:B------:R-:W-:Y:S03]  /*20990*/  LDSM.16.MT88.4 R8, [R178+0xa000] ;  /* 0x00a00000b208783b */ /* 0x000fe60000004200 */
[----:B------:R-:W-:Y:S01]  /*209a0*/  FMNMX.FTZ R2, R202, R2, !PT ;  /* 0x00000002ca027209 */ /* 0x000fe20007810000 */
[----:B------:R1:W3:Y:S03]  /*209b0*/  LD.E R0, desc[UR6][R24.64+0xdc] ;  /* 0x0000dc0618007980 */ /* 0x0002e6000c101900 */
[----:B------:R-:W-:Y:S01]  /*209c0*/  FMNMX.FTZ R2, R203, R2, !PT ;  /* 0x00000002cb027209 */ /* 0x000fe20007810000 */
[----:B------:R-:W-:Y:S03]  /*209d0*/  LDSM.16.MT88.4 R28, [R180+0xa000] ;  /* 0x00a00000b41c783b */ /* 0x000fe60000004200 */
[----:B------:R-:W-:Y:S01]  /*209e0*/  FMNMX.FTZ R2, R198, R2, !PT ;  /* 0x00000002c6027209 */ /* 0x000fe20007810000 */
[----:B------:R-:W-:Y:S03]  /*209f0*/  LDSM.16.MT88.4 R32, [R179+0xa800] ;  /* 0x00a80000b320783b */ /* 0x000fe60000004200 */
[----:B------:R-:W-:-:S04]  /*20a00*/  FMNMX.FTZ R2, R199, R2, !PT ;  /* 0x00000002c7027209 */ /* 0x000fc80007810000 */
[----:B------:R-:W-:-:S04]  /*20a10*/  FMNMX.FTZ R2, R174, R2, !PT ;  /* 0x00000002ae027209 */ /* 0x000fc80007810000 */
[----:B------:R-:W-:-:S04]  /*20a20*/  FMNMX.FTZ R2, R175, R2, !PT ;  /* 0x00000002af027209 */ /* 0x000fc80007810000 */
[----:B------:R-:W-:Y:S02]  /*20a30*/  FMNMX.FTZ R2, R170, R2, !PT ;  /* 0x00000002aa027209 */ /* 0x000fe40007810000 */
[----:B------:R-:W-:Y:S01]  /*20a40*/  FMNMX.FTZ R3, R38, R43, !PT ;  /* 0x0000002b26037209 */ /* 0x000fe20007810000 */
[----:B-1----:R-:W-:Y:S01]  /*20a50*/  LDSM.16.MT88.4 R24, [R178+0xa800] ;  /* 0x00a80000b218783b */ /* 0x002fe20000004200 */
[----:B------:R-:W-:-:S04]  /*20a60*/  FMNMX.FTZ R2, R171, R2, !PT ;  /* 0x00000002ab027209 */ /* 0x000fc80007810000 */
        /* <DEDUP_REMOVED lines=92> */
[----:B------:R-:W-:-:S03]  /*21030*/  FMNMX.FTZ R3, R192, R3, !PT ;  /* 0x00000003c0037209 */ /* 0x000fc60007810000 */
[----:B------:R-:W1:Y:S01]  /*21040*/  SHFL.BFLY PT, R4, R2, 0x2, 0x1f ;  /* 0x0c401f0002047f89 */ /* 0x000e6200000e0000 */
[----:B------:R-:W-:-:S04]  /*21050*/  FMNMX.FTZ R3, R232, R3, !PT ;  /* 0x00000003e8037209 */ /* 0x000fc80007810000 */
[----:B------:R-:W-:-:S04]  /*21060*/  FMNMX.FTZ R3, R193, R3, !PT ;  /* 0x00000003c1037209 */ /* 0x000fc80007810000 */
[----:B------:R-:W-:-:S04]  /*21070*/  FMNMX.FTZ R3, R234, R3, !PT ;  /* 0x00000003ea037209 */ /* 0x000fc80007810000 */
[----:B------:R-:W-:-:S04]  /*21080*/  FMNMX.FTZ R3, R213, R3, !PT ;  /* 0x00000003d5037209 */ /* 0x000fc80007810000 */
[----:B------:R-:W-:-:S04]  /*21090*/  FMNMX.FTZ R3, R236, R3, !PT ;  /* 0x00000003ec037209 */ /* 0x000fc80007810000 */
[----:B------:R-:W-:Y:S02]  /*210a0*/  FMNMX.FTZ R3, R215, R3, !PT ;  /* 0x00000003d7037209 */ /* 0x000fe40007810000 */
[----:B-1----:R-:W-:Y:S02]  /*210b0*/  FMNMX.FTZ R2, R2, R4, !PT ;  /* 0x0000000402027209 */ /* 0x002fe40007810000 */
        /* <DEDUP_REMOVED lines=17> */
[----:B------:R-:W-:-:S05]  /*211d0*/  FMNMX.FTZ R2, R62, R2, !PT ;  /* 0x000000023e027209 */ /* 0x000fca0007810000 */
[----:B--2---:R-:W1:Y:S01]  /*211e0*/  SHFL.BFLY PT, R6, R2, 0x2, 0x1f ;  /* 0x0c401f0002067f89 */ /* 0x004e6200000e0000 */
[----:B---3--:R-:W-:Y:S01]  /*211f0*/  FMUL.FTZ R3, R0, R77 ;  /* 0x0000004d00037220 */ /* 0x008fe20000410000 */
[----:B------:R-:W-:-:S04]  /*21200*/  FSETP.NEU.FTZ.AND P0, PT, R77, -INF , PT ;  /* 0xff8000004d00780b */ /* 0x000fc80003f1d000 */
[----:B------:R-:W-:-:S05]  /*21210*/  FSEL R3, R3, RZ, P0 ;  /* 0x000000ff03037208 */ /* 0x000fca0000000000 */
[-CC-:B------:R-:W-:Y:S01]  /*21220*/  FFMA.FTZ R4, R42, R0.reuse, -R3.reuse ;  /* 0x000000002a047223 */ /* 0x180fe20000010803 */
[----:B------:R-:W-:-:S03]  /*21230*/  FFMA.FTZ R5, R174, R0, -R3 ;  /* 0x00000000ae057223 */ /* 0x000fc60000010803 */
[----:B------:R2:W3:Y:S01]  /*21240*/  MUFU.EX2 R7, R4 ;  /* 0x0000000400077308 */ /* 0x0004e20000000800 */
[----:B-1----:R-:W-:-:S07]  /*21250*/  FMNMX.FTZ R2, R2, R6, !PT ;  /* 0x0000000602027209 */ /* 0x002fce0007810000 */
[----:B------:R1:W-:Y:S01]  /*21260*/  MUFU.EX2 R57, R5 ;  /* 0x0000000500397308 */ /* 0x0003e20000000800 */
[----:B--2---:R-:W-:-:S07]  /*21270*/  FFMA.FTZ R4, R44, R0, -R3 ;  /* 0x000000002c047223 */ /* 0x004fce0000010803 */
[----:B------:R2:W-:Y:S01]  /*21280*/  MUFU.EX2 R20, R4 ;  /* 0x0000000400147308 */ /* 0x0005e20000000800 */
[----:B-1----:R-:W1:Y:S01]  /*21290*/  SHFL.BFLY PT, R5, R2, 0x1, 0x1f ;  /* 0x0c201f0002057f89 */ /* 0x002e6200000e0000 */
[----:B--2---:R-:W-:-:S06]  /*212a0*/  FFMA.FTZ R4, R206, R0, -R3 ;  /* 0x00000000ce047223 */ /* 0x004fcc0000010803 */
[----:B------:R2:W-:Y:S02]  /*212b0*/  MUFU.EX2 R206, R4 ;  /* 0x0000000400ce7308 */ /* 0x0005e40000000800 */
[----:B--2---:R-:W-:-:S06]  /*212c0*/  FFMA.FTZ R4, R207, R0, -R3 ;  /* 0x00000000cf047223 */ /* 0x004fcc0000010803 */
[----:B------:R2:W-:Y:S01]  /*212d0*/  MUFU.EX2 R207, R4 ;  /* 0x0000000400cf7308 */ /* 0x0005e20000000800 */
[----:B-1----:R-:W-:Y:S01]  /*212e0*/  FMNMX.FTZ R76, R2, R5, !PT ;  /* 0x00000005024c7209 */ /* 0x002fe20007810000 */
[-CC-:B------:R-:W-:Y:S01]  /*212f0*/  FFMA.FTZ R2, R122, R0.reuse, -R3.reuse ;  /* 0x000000007a027223 */ /* 0x180fe20000010803 */
[----:B--2---:R-:W-:-:S05]  /*21300*/  FFMA.FTZ R4, R202, R0, -R3 ;  /* 0x00000000ca047223 */ /* 0x004fca0000010803 */
[----:B------:R1:W-:Y:S01]  /*21310*/  MUFU.EX2 R117, R4 ;  /* 0x0000000400757308 */ /* 0x0003e20000000800 */
[----:B------:R-:W-:Y:S01]  /*21320*/  FMUL.FTZ R5, R0, R76 ;  /* 0x0000004c00057220 */ /* 0x000fe20000410000 */
[----:B------:R-:W-:Y:S01]  /*21330*/  FSETP.NEU.FTZ.AND P1, PT, R76, -INF , PT ;  /* 0xff8000004c00780b */ /* 0x000fe20003f3d000 */
[----:B-1----:R-:W-:-:S05]  /*21340*/  FFMA.FTZ R4, R203, R0, -R3 ;  /* 0x00000000cb047223 */ /* 0x002fca0000010803 */
[----:B------:R1:W-:Y:S01]  /*21350*/  MUFU.EX2 R203, R4 ;  /* 0x0000000400cb7308 */ /* 0x0003e20000000800 */
[----:B------:R-:W-:-:S07]  /*21360*/  FSEL R5, R5, RZ, P1 ;  /* 0x000000ff05057208 */ /* 0x000fce0000800000 */
[----:B------:R2:W-:Y:S01]  /*21370*/  MUFU.EX2 R66, R2 ;  /* 0x0000000200427308 */ /* 0x0005e20000000800 */
[----:B-1----:R-:W-:-:S07]  /*21380*/  FFMA.FTZ R4, R198, R0, -R3 ;  /* 0x00000000c6047223 */ /* 0x002fce0000010803 */
[----:B------:R1:W-:Y:S01]  /*21390*/  MUFU.EX2 R119, R4 ;  /* 0x0000000400777308 */ /* 0x0003e20000000800 */
[----:B--2---:R-:W-:-:S07]  /*213a0*/  FFMA.FTZ R2, R123, R0, -R3 ;  /* 0x000000007b027223 */ /* 0x004fce0000010803 */
[----:B------:R2:W-:Y:S01]  /*213b0*/  MUFU.EX2 R59, R2 ;  /* 0x00000002003b7308 */ /* 0x0005e20000000800 */
[----:B-1----:R-:W-:-:S07]  /*213c0*/  FFMA.FTZ R4, R199, R0, -R3 ;  /* 0x00000000c7047223 */ /* 0x002fce0000010803 */
[----:B------:R1:W4:Y:S01]  /*213d0*/  MUFU.EX2 R15, R4 ;  /* 0x00000004000f7308 */ /* 0x0003220000000800 */
[----:B--2---:R-:W-:-:S07]  /*213e0*/  FFMA.FTZ R2, R86, R0, -R3 ;  /* 0x0000000056027223 */ /* 0x004fce0000010803 */
[----:B------:R2:W-:Y:S01]  /*213f0*/  MUFU.EX2 R42, R2 ;  /* 0x00000002002a7308 */ /* 0x0005e20000000800 */
[----:B-1----:R-:W-:-:S07]  /*21400*/  FFMA.FTZ R4, R175, R0, -R3 ;  /* 0x00000000af047223 */ /* 0x002fce0000010803 */
[----:B------:R1:W4:Y:S01]  /*21410*/  MUFU.EX2 R14, R4 ;  /* 0x00000004000e7308 */ /* 0x0003220000000800 */
[-C--:B--2---:R-:W-:Y:S01]  /*21420*/  FFMA.FTZ R2, R43, R0.reuse, -R5 ;  /* 0x000000002b027223 */ /* 0x084fe20000010805 */
[----:B-1----:R-:W-:-:S06]  /*21430*/  FFMA.FTZ R4, R170, R0, -R3 ;  /* 0x00000000aa047223 */ /* 0x002fcc0000010803 */
[----:B------:R1:W-:Y:S01]  /*21440*/  MUFU.EX2 R49, R4 ;  /* 0x0000000400317308 */ /* 0x0003e20000000800 */
[-C--:B------:R-:W-:Y:S01]  /*21450*/  FFMA.FTZ R6, R205, R0.reuse, -R5 ;  /* 0x00000000cd067223 */ /* 0x080fe20000010805 */
[----:B-1----:R-:W-:-:S06]  /*21460*/  FFMA.FTZ R4, R171, R0, -R3 ;  /* 0x00000000ab047223 */ /* 0x002fcc0000010803 */
[----:B------:R1:W-:Y:S08]  /*21470*/  MUFU.EX2 R171, R2 ;  /* 0x0000000200ab7308 */ /* 0x0003f00000000800 */
[----:B------:R2:W-:Y:S01]  /*21480*/  MUFU.EX2 R61, R4 ;  /* 0x00000004003d7308 */ /* 0x0005e20000000800 */
[----:B-1----:R-:W-:-:S07]  /*21490*/  FFMA.FTZ R2, R46, R0, -R5 ;  /* 0x000000002e027223 */ /* 0x002fce0000010805 */
[----:B------:R1:W-:Y:S01]  /*214a0*/  MUFU.EX2 R198, R2 ;  /* 0x0000000200c67308 */ /* 0x0003e20000000800 */
[----:B--2---:R-:W-:-:S07]  /*214b0*/  FFMA.FTZ R4, R130, R0, -R3 ;  /* 0x0000000082047223 */ /* 0x004fce0000010803 */
[----:B------:R2:W-:Y:S01]  /*214c0*/  MUFU.EX2 R40, R4 ;  /* 0x0000000400287308 */ /* 0x0005e20000000800 */
[----:B-1----:R-:W-:-:S07]  /*214d0*/  FFMA.FTZ R2, R204, R0, -R5 ;  /* 0x00000000cc027223 */ /* 0x002fce0000010805 */
[----:B------:R1:W-:Y:S01]  /*214e0*/  MUFU.EX2 R202, R2 ;  /* 0x0000000200ca7308 */ /* 0x0003e20000000800 */
[----:B--2---:R-:W-:-:S07]  /*214f0*/  FFMA.FTZ R4, R131, R0, -R3 ;  /* 0x0000000083047223 */ /* 0x004fce0000010803 */
[----:B------:R2:W-:Y:S01]  /*21500*/  MUFU.EX2 R72, R4 ;  /* 0x0000000400487308 */ /* 0x0005e20000000800 */
[----:B-1----:R-:W-:-:S07]  /*21510*/  FSEL R2, R77, RZ, P0 ;  /* 0x000000ff4d027208 */ /* 0x002fce0000000000 */
[----:B------:R1:W-:Y:S01]  /*21520*/  MUFU.EX2 R199, R6 ;  /* 0x0000000600c77308 */ /* 0x0003e20000000800 */
[----:B------:R-:W-:Y:S01]  /*21530*/  FADD.FTZ R2, R39, -R2 ;  /* 0x8000000227027221 */ /* 0x000fe20000010000 */
[----:B--2---:R-:W-:Y:S02]  /*21540*/  FSEL R4, R76, RZ, P1 ;  /* 0x000000ff4c047208 */ /* 0x004fe40000800000 */
[----:B---3--:R-:W-:Y:S01]  /*21550*/  MOV R86, R7 ;  /* 0x0000000700567202 */ /* 0x008fe20000000f00 */
[----:B-1----:R-:W-:Y:S02]  /*21560*/  FMUL.FTZ R6, R0, R2 ;  /* 0x0000000200067220 */ /* 0x002fe40000410000 */
[----:B------:R-:W-:Y:S01]  /*21570*/  FADD.FTZ R2, R38, -R4 ;  /* 0x8000000426027221 */ /* 0x000fe20000010000 */
[----:B----4-:R-:W-:Y:S01]  /*21580*/  MOV R122, R15 ;  /* 0x0000000f007a7202 */ /* 0x010fe20000000f00 */
[----:B------:R-:W-:Y:S02]  /*21590*/  LDSM.16.MT88.4 R36, [R181+0xa800] ;  /* 0x00a80000b524783b */ /* 0x000fe40000004200 */
[----:B------:R-:W-:-:S04]  /*215a0*/  FMUL.FTZ R2, R0, R2 ;  /* 0x0000000200027220 */ /* 0x000fc80000410000 */
[----:B------:R1:W-:Y:S08]  /*215b0*/  MUFU.EX2 R7, R2 ;  /* 0x0000000200077308 */ /* 0x0003f00000000800 */
[----:B------:R-:W2:Y:S01]  /*215c0*/  MUFU.EX2 R6, R6 ;  /* 0x0000000600067308 */ /* 0x000ea20000000800 */
[----:B-1----:R-:W-:-:S07]  /*215d0*/  FFMA.FTZ R2, R87, R0, -R3 ;  /* 0x0000000057027223 */ /* 0x002fce0000010803 */
[----:B------:R1:W-:Y:S01]  /*215e0*/  MUFU.EX2 R205, R2 ;  /* 0x0000000200cd7308 */ /* 0x0003e20000000800 */
[----:B------:R-:W-:Y:S01]  /*215f0*/  MOV R123, R14 ;  /* 0x0000000e007b7202 */ /* 0x000fe20000000f00 */
[----:B-1----:R-:W-:-:S06]  /*21600*/  FFMA.FTZ R2, R110, R0, -R3 ;  /* 0x000000006e027223 */ /* 0x002fcc0000010803 */
[----:B------:R1:W-:Y:S01]  /*21610*/  MUFU.EX2 R204, R2 ;  /* 0x0000000200cc7308 */ /* 0x0003e20000000800 */
[----:B------:R-:W-:Y:S02]  /*21620*/  MOV R110, R20 ;  /* 0x00000014006e7202 */ /* 0x000fe40000000f00 */
[----:B------:R-:W3:Y:S01]  /*21630*/  LDSM.16.MT88.4 R20, [R179+0xa000] ;  /* 0x00a00000b314783b */ /* 0x000ee20000004200 */
[----:B------:R-:W-:Y:S01]  /*21640*/  MOV R41, R13 ;  /* 0x0000000d00297202 */ /* 0x000fe20000000f00 */
[----:B--2---:R-:W-:Y:S01]  /*21650*/  FMUL.FTZ R158, R158, R6 ;  /* 0x000000069e9e7220 */ /* 0x004fe20000410000 */
[----:B------:R-:W-:Y:S01]  /*21660*/  MOV R51, R12 ;  /* 0x0000000c00337202 */ /* 0x000fe20000000f00 */
[----:B-1----:R-:W-:-:S04]  /*21670*/  FFMA.FTZ R2, R200, R0, -R5 ;  /* 0x00000000c8027223 */ /* 0x002fc80000010805 */
[----:B------:R1:W-:Y:S01]  /*21680*/  MUFU.EX2 R175, R2 ;  /* 0x0000000200af7308 */ /* 0x0003e20000000800 */
[----:B------:R-:W-:Y:S01]  /*21690*/  F2FP.BF16.F32.PACK_AB R12, R198, R171 ;  /* 0x000000abc60c723e */ /* 0x000fe200000010ff */
[----:B------:R-:W-:Y:S01]  /*216a0*/  FMUL.FTZ R159, R159, R6 ;  /* 0x000000069f9f7220 */ /* 0x000fe20000410000 */
[----:B------:R-:W-:Y:S01]  /*216b0*/  F2FP.BF16.F32.PACK_AB R13, R110, R86 ;  /* 0x000000566e0d723e */ /* 0x000fe200000010ff */
[-C--:B------:R-:W-:Y:S01]  /*216c0*/  FMUL.FTZ R156, R156, R7.reuse ;  /* 0x000000079c9c7220 */ /* 0x080fe20000410000 */
[----:B------:R-:W-:Y:S01]  /*216d0*/  F2FP.BF16.F32.PACK_AB R14, R199, R202 ;  /* 0x000000cac70e723e */ /* 0x000fe200000010ff */
[----:B------:R-:W-:Y:S01]  /*216e0*/  FMUL.FTZ R157, R157, R7 ;  /* 0x000000079d9d7220 */ /* 0x000fe20000410000 */
[----:B------:R-:W-:Y:S01]  /*216f0*/  F2FP.BF16.F32.PACK_AB R15, R207, R206 ;  /* 0x000000cecf0f723e */ /* 0x000fe200000010ff */
[----:B-1----:R-:W-:-:S04]  /*21700*/  FFMA.FTZ R2, R201, R0, -R5 ;  /* 0x00000000c9027223 */ /* 0x002fc80000010805 */
[----:B------:R1:W2:Y:S02]  /*21710*/  MUFU.EX2 R174, R2 ;  /* 0x0000000200ae7308 */ /* 0x0002a40000000800 */
[----:B------:R-:W-:Y:S01]  /*21720*/  HMMA.16816.F32.BF16 R44, R12, R16, R156 ;  /* 0x000000100c2c723c */ /* 0x000fe2000004189c */
[----:B-1----:R-:W-:-:S05]  /*21730*/  FFMA.FTZ R2, R196, R0, -R5 ;  /* 0x00000000c4027223 */ /* 0x002fca0000010805 */
[----:B------:R1:W-:Y:S01]  /*21740*/  MUFU.EX2 R170, R2 ;  /* 0x0000000200aa7308 */ /* 0x0003e20000000800 */
[-C--:B------:R-:W-:Y:S01]  /*21750*/  FMUL.FTZ R166, R166, R6.reuse ;  /* 0x00000006a6a67220 */ /* 0x080fe20000410000 */
[-C--:B------:R-:W-:Y:S01]  /*21760*/  FMUL.FTZ R167, R167, R6.reuse ;  /* 0x00000006a7a77220 */ /* 0x080fe20000410000 */
[-C--:B------:R-:W-:Y:S01]  /*21770*/  FMUL.FTZ R164, R164, R7.reuse ;  /* 0x00000007a4a47220 */ /* 0x080fe20000410000 */
[----:B------:R-:W-:Y:S01]  /*21780*/  FMUL.FTZ R165, R165, R7 ;  /* 0x00000007a5a57220 */ /* 0x000fe20000410000 */
[----:B------:R-:W-:Y:S01]  /*21790*/  FMUL.FTZ R162, R162, R6 ;  /* 0x00000006a2a27220 */ /* 0x000fe20000410000 */
[----:B-1----:R-:W-:-:S04]  /*217a0*/  FFMA.FTZ R2, R197, R0, -R5 ;  /* 0x00000000c5027223 */ /* 0x002fc80000010805 */
[----:B------:R1:W4:Y:S01]  /*217b0*/  MUFU.EX2 R158, R2 ;  /* 0x00000002009e7308 */ /* 0x0003220000000800 */
[-C--:B------:R-:W-:Y:S01]  /*217c0*/  FMUL.FTZ R163, R163, R6.reuse ;  /* 0x00000006a3a37220 */ /* 0x080fe20000410000 */
[-C--:B------:R-:W-:Y:S01]  /*217d0*/  FMUL.FTZ R160, R160, R7.reuse ;  /* 0x00000007a0a07220 */ /* 0x080fe20000410000 */
[-C--:B------:R-:W-:Y:S01]  /*217e0*/  FMUL.FTZ R161, R161, R7.reuse ;  /* 0x00000007a1a17220 */ /* 0x080fe20000410000 */
[-C--:B------:R-:W-:Y:S01]  /*217f0*/  FMUL.FTZ R154, R154, R6.reuse ;  /* 0x000000069a9a7220 */ /* 0x080fe20000410000 */
[----:B------:R-:W-:Y:S01]  /*21800*/  FMUL.FTZ R155, R155, R6 ;  /* 0x000000069b9b7220 */ /* 0x000fe20000410000 */
[----:B------:R-:W-:Y:S01]  /*21810*/  FMUL.FTZ R152, R152, R7 ;  /* 0x0000000798987220 */ /* 0x000fe20000410000 */
[----:B-1----:R-:W-:-:S04]  /*21820*/  FFMA.FTZ R2, R126, R0, -R3 ;  /* 0x000000007e027223 */ /* 0x002fc80000010803 */
[----:B------:R1:W-:Y:S01]  /*21830*/  MUFU.EX2 R200, R2 ;  /* 0x0000000200c87308 */ /* 0x0003e20000000800 */
[----:B------:R-:W-:Y:S01]  /*21840*/  FMUL.FTZ R153, R153, R7 ;  /* 0x0000000799997220 */ /* 0x000fe20000410000 */
[C---:B------:R-:W-:Y:S06]  /*21850*/  HMMA.16816.F32.BF16 R164, R12.reuse, R8, R164 ;  /* 0x000000080ca4723c */ /* 0x040fec00000418a4 */
[----:B------:R-:W-:Y:S01]  /*21860*/  HMMA.16816.F32.BF16 R160, R12, R10, R160 ;  /* 0x0000000a0ca0723c */ /* 0x000fe200000418a0 */
[----:B-1----:R-:W-:-:S04]  /*21870*/  FFMA.FTZ R2, R127, R0, -R3 ;  /* 0x000000007f027223 */ /* 0x002fc80000010803 */
[----:B------:R1:W-:Y:S01]  /*21880*/  MUFU.EX2 R197, R2 ;  /* 0x0000000200c57308 */ /* 0x0003e20000000800 */
[C---:B------:R-:W-:Y:S01]  /*21890*/  HMMA.16816.F32.BF16 R52, R12.reuse, R18, R152 ;  /* 0x000000120c34723c */ /* 0x040fe20000041898 */
        /* <DEDUP_REMOVED lines=10> */
[----:B-1----:R-:W-:Y:S01]  /*21940*/  FFMA.FTZ R2, R98, R0, -R3 ;  /* 0x0000000062027223 */ /* 0x002fe20000010803 */
[-C--:B------:R-:W-:Y:S01]  /*21950*/  FMUL.FTZ R136, R136, R7.reuse ;  /* 0x0000000788887220 */ /* 0x080fe20000410000 */
[----:B------:R-:W-:Y:S01]  /*21960*/  FMUL.FTZ R137, R137, R7 ;  /* 0x0000000789897220 */ /* 0x000fe20000410000 */
[----:B--2---:R-:W-:Y:S01]  /*21970*/  F2FP.BF16.F32.PACK_AB R8, R174, R175 ;  /* 0x000000afae08723e */ /* 0x004fe200000010ff */
[----:B------:R1:W-:Y:S01]  /*21980*/  MUFU.EX2 R196, R2 ;  /* 0x0000000200c47308 */ /* 0x0003e20000000800 */
[----:B---3--:R-:W-:Y:S01]  /*21990*/  HMMA.16816.F32.BF16 R148, R12, R20, R148 ;  /* 0x000000140c94723c */ /* 0x008fe20000041894 */
[----:B------:R-:W-:Y:S01]  /*219a0*/  F2FP.BF16.F32.PACK_AB R9, R203, R117 ;  /* 0x00000075cb09723e */ /* 0x000fe200000010ff */
[----:B------:R-:W-:Y:S01]  /*219b0*/  FMUL.FTZ R146, R146, R6 ;  /* 0x0000000692927220 */ /* 0x000fe20000410000 */
[----:B----4-:R-:W-:Y:S01]  /*219c0*/  F2FP.BF16.F32.PACK_AB R10, R158, R170 ;  /* 0x000000aa9e0a723e */ /* 0x010fe200000010ff */
[----:B------:R-:W-:Y:S01]  /*219d0*/  FMUL.FTZ R147, R147, R6 ;  /* 0x0000000693937220 */ /* 0x000fe20000410000 */
[----:B------:R-:W-:Y:S01]  /*219e0*/  F2FP.BF16.F32.PACK_AB R11, R122, R119 ;  /* 0x000000777a0b723e */ /* 0x000fe200000010ff */
[-C--:B------:R-:W-:Y:S01]  /*219f0*/  FMUL.FTZ R144, R144, R7.reuse ;  /* 0x0000000790907220 */ /* 0x080fe20000410000 */
[----:B------:R-:W-:Y:S01]  /*21a00*/  FMUL.FTZ R145, R145, R7 ;  /* 0x0000000791917220 */ /* 0x000fe20000410000 */
[----:B------:R-:W2:Y:S01]  /*21a10*/  LDSM.16.MT88.4 R16, [R180+0xa800] ;  /* 0x00a80000b410783b */ /* 0x000ea20000004200 */
[----:B-1----:R-:W-:-:S04]  /*21a20*/  FFMA.FTZ R2, R172, R0, -R5 ;  /* 0x00000000ac027223 */ /* 0x002fc80000010805 */
[----:B------:R1:W-:Y:S01]  /*21a30*/  MUFU.EX2 R152, R2 ;  /* 0x0000000200987308 */ /* 0x0003e20000000800 */
[----:B------:R-:W-:Y:S01]  /*21a40*/  HMMA.16816.F32.BF16 R140, R12, R28, R140 ;  /* 0x0000001c0c8c723c */ /* 0x000fe2000004188c */
[----:B-1----:R-:W-:-:S06]  /*21a50*/  FFMA.FTZ R2, R173, R0, -R5 ;  /* 0x00000000ad027223 */ /* 0x002fcc0000010805 */
[----:B------:R1:W-:Y:S01]  /*21a60*/  MUFU.EX2 R154, R2 ;  /* 0x00000002009a7308 */ /* 0x0003e20000000800 */
[----:B------:R-:W-:Y:S01]  /*21a70*/  HMMA.16816.F32.BF16 R136, R12, R30, R136 ;  /* 0x0000001e0c88723c */ /* 0x000fe20000041888 */
[----:B-1----:R-:W-:-:S06]  /*21a80*/  FFMA.FTZ R2, R168, R0, -R5 ;  /* 0x00000000a8027223 */ /* 0x002fcc0000010805 */
[----:B------:R1:W-:Y:S01]  /*21a90*/  MUFU.EX2 R153, R2 ;  /* 0x0000000200997308 */ /* 0x0003e20000000800 */
[C---:B------:R-:W-:Y:S06]  /*21aa0*/  HMMA.16816.F32.BF16 R28, R8.reuse, R24, R164 ;  /* 0x00000018081c723c */ /* 0x040fec00000418a4 */
[----:B------:R-:W-:Y:S01]  /*21ab0*/  HMMA.16816.F32.BF16 R24, R8, R26, R160 ;  /* 0x0000001a0818723c */ /* 0x000fe200000418a0 */
[----:B-1----:R-:W-:-:S04]  /*21ac0*/  FFMA.FTZ R2, R169, R0, -R5 ;  /* 0x00000000a9027223 */ /* 0x002fc80000010805 */
[----:B------:R1:W-:Y:S01]  /*21ad0*/  MUFU.EX2 R156, R2 ;  /* 0x00000002009c7308 */ /* 0x0003e20000000800 */
[----:B------:R-:W-:Y:S01]  /*21ae0*/  HMMA.16816.F32.BF16 R144, R12, R22, R144 ;  /* 0x000000160c90723c */ /* 0x000fe20000041890 */
[-CC-:B------:R-:W-:Y:S01]  /*21af0*/  FFMA.FTZ R4, R111, R0.reuse, -R3.reuse ;  /* 0x000000006f047223 */ /* 0x180fe20000010803 */
[--C-:B-1----:R-:W-:Y:S01]  /*21b00*/  FFMA.FTZ R2, R99, R0, -R3.reuse ;  /* 0x0000000063027223 */ /* 0x102fe20000010803 */
[----:B------:R-:W-:Y:S01]  /*21b10*/  MOV R98, R61 ;  /* 0x0000003d00627202 */ /* 0x000fe20000000f00 */
[----:B------:R-:W1:Y:S03]  /*21b20*/  LDSM.16.MT88.4 R20, [R178+0xb000] ;  /* 0x00b00000b214783b */ /* 0x000e660000004200 */
[----:B------:R3:W-:Y:S01]  /*21b30*/  MUFU.EX2 R161, R2 ;  /* 0x0000000200a17308 */ /* 0x0007e20000000800 */
[----:B------:R-:W-:Y:S02]  /*21b40*/  MOV R111, R68 ;  /* 0x00000044006f7202 */ /* 0x000fe40000000f00 */
[----:B------:R-:W-:Y:S01]  /*21b50*/  HMMA.16816.F32.BF16 R68, R8, R32, R148 ;  /* 0x000000200844723c */ /* 0x000fe20000041894 */
[----:B---3--:R-:W-:-:S04]  /*21b60*/  FFMA.FTZ R2, R114, R0, -R3 ;  /* 0x0000000072027223 */ /* 0x008fc80000010803 */
[----:B------:R3:W-:Y:S02]  /*21b70*/  MUFU.EX2 R160, R2 ;  /* 0x0000000200a07308 */ /* 0x0007e40000000800 */
[----:B---3--:R-:W-:-:S06]  /*21b80*/  FFMA.FTZ R2, R115, R0, -R3 ;  /* 0x0000000073027223 */ /* 0x008fcc0000010803 */
[----:B------:R3:W-:Y:S01]  /*21b90*/  MUFU.EX2 R159, R2 ;  /* 0x00000002009f7308 */ /* 0x0007e20000000800 */
[----:B------:R-:W-:Y:S01]  /*21ba0*/  MOV R87, R60 ;  /* 0x0000003c00577202 */ /* 0x000fe20000000f00 */
[----:B---3--:R-:W-:-:S06]  /*21bb0*/  FFMA.FTZ R2, R128, R0, -R5 ;  /* 0x0000000080027223 */ /* 0x008fcc0000010805 */
[----:B------:R3:W-:Y:S08]  /*21bc0*/  MUFU.EX2 R150, R2 ;  /* 0x0000000200967308 */ /* 0x0007f00000000800 */
[----:B------:R4:W2:Y:S01]  /*21bd0*/  MUFU.EX2 R43, R4 ;  /* 0x00000004002b7308 */ /* 0x0008a20000000800 */
[----:B---3--:R-:W-:-:S07]  /*21be0*/  FFMA.FTZ R2, R129, R0, -R5 ;  /* 0x0000000081027223 */ /* 0x008fce0000010805 */
[----:B------:R3:W1:Y:S01]  /*21bf0*/  MUFU.EX2 R148, R2 ;  /* 0x0000000200947308 */ /* 0x0006620000000800 */
[----:B----4-:R-:W-:Y:S02]  /*21c00*/  MOV R4, R62 ;  /* 0x0000003e00047202 */ /* 0x010fe40000000f00 */
[----:B------:R-:W-:Y:S01]  /*21c10*/  HMMA.16816.F32.BF16 R60, R8, R34, R144 ;  /* 0x00000022083c723c */ /* 0x000fe20000041890 */
[----:B---3--:R-:W-:-:S04]  /*21c20*/  FFMA.FTZ R2, R120, R0, -R5 ;  /* 0x0000000078027223 */ /* 0x008fc80000010805 */
[----:B------:R3:W-:Y:S01]  /*21c30*/  MUFU.EX2 R147, R2 ;  /* 0x0000000200937308 */ /* 0x0007e20000000800 */
[----:B--2---:R-:W-:Y:S02]  /*21c40*/  MOV R173, R43 ;  /* 0x0000002b00ad7202 */ /* 0x004fe40000000f00 */
[----:B------:R-:W-:Y:S01]  /*21c50*/  MOV R169, R42 ;  /* 0x0000002a00a97202 */ /* 0x000fe20000000f00 */
[----:B---3--:R-:W-:-:S04]  /*21c60*/  FFMA.FTZ R2, R121, R0, -R5 ;  /* 0x0000000079027223 */ /* 0x008fc80000010805 */
[----:B------:R2:W3:Y:S01]  /*21c70*/  MUFU.EX2 R146, R2 ;  /* 0x0000000200927308 */ /* 0x0004e20000000800 */
[----:B------:R-:W-:Y:S02]  /*21c80*/  MOV R135, R41 ;  /* 0x0000002900877202 */ /* 0x000fe40000000f00 */
[----:B------:R-:W-:Y:S02]  /*21c90*/  MOV R201, R40 ;  /* 0x0000002800c97202 */ /* 0x000fe40000000f00 */
[----:B------:R-:W4:Y:S01]  /*21ca0*/  LDSM.16.MT88.4 R40, [R181+0xb000] ;  /* 0x00b00000b528783b */ /* 0x000f220000004200 */
[----:B--2---:R-:W-:-:S04]  /*21cb0*/  FFMA.FTZ R2, R94, R0, -R3 ;  /* 0x000000005e027223 */ /* 0x004fc80000010803 */
[----:B------:R2:W-:Y:S01]  /*21cc0*/  MUFU.EX2 R157, R2 ;  /* 0x00000002009d7308 */ /* 0x0005e20000000800 */
[----:B------:R-:W-:Y:S01]  /*21cd0*/  HMMA.16816.F32.BF16 R44, R8, R36, R44 ;  /* 0x00000024082c723c */ /* 0x000fe2000004182c */
[----:B------:R-:W-:-:S05]  /*21ce0*/  MOV R114, R72 ;  /* 0x0000004800727202 */ /* 0x000fca0000000f00 */
[----:B------:R-:W-:Y:S01]  /*21cf0*/  HMMA.16816.F32.BF16 R52, R8, R38, R52 ;  /* 0x000000260834723c */ /* 0x000fe20000041834 */
[----:B------:R-:W3:Y:S01]  /*21d00*/  LDSM.16.MT88.4 R36, [R180+0xb000] ;  /* 0x00b00000b424783b */ /* 0x000ee20000004200 */
        /* <DEDUP_REMOVED lines=8> */
[----:B------:R-:W-:Y:S02]  /*21d90*/  F2FP.BF16.F32.PACK_AB R12, R154, R152 ;  /* 0x000000989a0c723e */ /* 0x000fe400000010ff */
[----:B------:R-:W-:Y:S02]  /*21da0*/  F2FP.BF16.F32.PACK_AB R13, R123, R57 ;  /* 0x000000397b0d723e */ /* 0x000fe400000010ff */
[----:B------:R-:W-:Y:S01]  /*21db0*/  F2FP.BF16.F32.PACK_AB R14, R156, R153 ;  /* 0x000000999c0e723e */ /* 0x000fe200000010ff */
[----:B--2---:R-:W-:-:S04]  /*21dc0*/  FFMA.FTZ R2, R116, R0, -R5 ;  /* 0x0000000074027223 */ /* 0x004fc80000010805 */
[----:B------:R2:W-:Y:S01]  /*21dd0*/  MUFU.EX2 R143, R2 ;  /* 0x00000002008f7308 */ /* 0x0005e20000000800 */
[----:B------:R-:W-:Y:S02]  /*21de0*/  F2FP.BF16.F32.PACK_AB R15, R98, R167 ;  /* 0x000000a7620f723e */ /* 0x000fe400000010ff */
[----:B------:R-:W-:Y:S02]  /*21df0*/  MOV R65, R51 ;  /* 0x0000003300417202 */ /* 0x000fe40000000f00 */
[----:B------:R-:W-:Y:S02]  /*21e00*/  MOV R131, R50 ;  /* 0x0000003200837202 */ /* 0x000fe40000000f00 */
[----:B------:R-:W-:Y:S02]  /*21e10*/  MOV R130, R48 ;  /* 0x0000003000827202 */ /* 0x000fe40000000f00 */
[----:B------:R-:W3:Y:S01]  /*21e20*/  LDSM.16.MT88.4 R48, [R179+0xb000] ;  /* 0x00b00000b330783b */ /* 0x000ee20000004200 */
[----:B--2---:R-:W-:-:S04]  /*21e30*/  FFMA.FTZ R2, R85, R0, -R5 ;  /* 0x0000000055027223 */ /* 0x004fc80000010805 */
[----:B------:R2:W3:Y:S01]  /*21e40*/  MUFU.EX2 R142, R2 ;  /* 0x00000002008e7308 */ /* 0x0004e20000000800 */
[C---:B-1----:R-:W-:Y:S01]  /*21e50*/  HMMA.16816.F32.BF16 R32, R12.reuse, R20, R28 ;  /* 0x000000140c20723c */ /* 0x042fe2000004181c */
[----:B------:R-:W1:Y:S05]  /*21e60*/  LDSM.16.MT88.4 R28, [R181+0xb800] ;  /* 0x00b80000b51c783b */ /* 0x000e6a0000004200 */
[----:B------:R-:W-:Y:S01]  /*21e70*/  HMMA.16816.F32.BF16 R24, R12, R22, R24 ;  /* 0x000000160c18723c */ /* 0x000fe20000041818 */
[----:B--2---:R-:W-:-:S04]  /*21e80*/  FFMA.FTZ R2, R108, R0, -R5 ;  /* 0x000000006c027223 */ /* 0x004fc80000010805 */
[----:B------:R2:W-:Y:S02]  /*21e90*/  MUFU.EX2 R141, R2 ;  /* 0x00000002008d7308 */ /* 0x0005e40000000800 */
[----:B--2---:R-:W-:-:S06]  /*21ea0*/  FFMA.FTZ R2, R109, R0, -R5 ;  /* 0x000000006d027223 */ /* 0x004fcc0000010805 */
[----:B------:R2:W1:Y:S01]  /*21eb0*/  MUFU.EX2 R140, R2 ;  /* 0x00000002008c7308 */ /* 0x0004620000000800 */
[----:B------:R-:W-:Y:S02]  /*21ec0*/  MOV R121, R201 ;  /* 0x000000c900797202 */ /* 0x000fe40000000f00 */
[----:B------:R-:W-:Y:S01]  /*21ed0*/  MOV R94, R59 ;  /* 0x0000003b005e7202 */ /* 0x000fe20000000f00 */
[----:B--2---:R-:W-:-:S04]  /*21ee0*/  FFMA.FTZ R2, R107, R0, -R3 ;  /* 0x000000006b027223 */ /* 0x004fc80000010803 */
[----:B------:R2:W-:Y:S01]  /*21ef0*/  MUFU.EX2 R149, R2 ;  /* 0x0000000200957308 */ /* 0x0005e20000000800 */
[----:B----4-:R-:W-:Y:S01]  /*21f00*/  HMMA.16816.F32.BF16 R20, R12, R40, R44 ;  /* 0x000000280c14723c */ /* 0x010fe2000004182c */
[----:B------:R-:W-:Y:S02]  /*21f10*/  F2FP.BF16.F32.PACK_AB R8, R148, R150 ;  /* 0x000000969408723e */ /* 0x000fe400000010ff */
[----:B------:R-:W-:Y:S02]  /*21f20*/  F2FP.BF16.F32.PACK_AB R9, R114, R121 ;  /* 0x000000797209723e */ /* 0x000fe400000010ff */
[----:B---3--:R-:W-:Y:S01]  /*21f30*/  F2FP.BF16.F32.PACK_AB R10, R146, R147 ;  /* 0x00000093920a723e */ /* 0x008fe200000010ff */
[----:B--2---:R-:W-:-:S04]  /*21f40*/  FFMA.FTZ R2, R84, R0, -R3 ;  /* 0x0000000054027223 */ /* 0x004fc80000010803 */
[----:B------:R2:W-:Y:S01]  /*21f50*/  MUFU.EX2 R145, R2 ;  /* 0x0000000200917308 */ /* 0x0005e20000000800 */
[----:B------:R-:W-:Y:S01]  /*21f60*/  HMMA.16816.F32.BF16 R40, R12, R42, R52 ;  /* 0x0000002a0c28723c */ /* 0x000fe20000041834 */
[----:B------:R-:W-:Y:S01]  /*21f70*/  F2FP.BF16.F32.PACK_AB R11, R94, R66 ;  /* 0x000000425e0b723e */ /* 0x000fe200000010ff */
[----:B------:R-:W3:Y:S01]  /*21f80*/  LDSM.16.MT88.4 R52, [R179+0xb800] ;  /* 0x00b80000b334783b */ /* 0x000ee20000004200 */
[----:B------:R-:W-:Y:S02]  /*21f90*/  MOV R95, R57 ;  /* 0x00000039005f7202 */ /* 0x000fe40000000f00 */
[----:B------:R-:W-:Y:S02]  /*21fa0*/  MOV R164, R58 ;  /* 0x0000003a00a47202 */ /* 0x000fe40000000f00 */
[----:B------:R-:W-:Y:S01]  /*21fb0*/  MOV R162, R56 ;  /* 0x0000003800a27202 */ /* 0x000fe20000000f00 */
[----:B--2---:R-:W-:-:S04]  /*21fc0*/  FFMA.FTZ R2, R78, R0, -R3 ;  /* 0x000000004e027223 */ /* 0x004fc80000010803 */
[----:B------:R2:W-:Y:S01]  /*21fd0*/  MUFU.EX2 R144, R2 ;  /* 0x0000000200907308 */ /* 0x0005e20000000800 */
[C---:B------:R-:W-:Y:S01]  /*21fe0*/  HMMA.16816.F32.BF16 R56, R12.reuse, R38, R136 ;  /* 0x000000260c38723c */ /* 0x040fe20000041888 */
[----:B------:R-:W-:Y:S02]  /*21ff0*/  MOV R127, R4 ;  /* 0x00000004007f7202 */ /* 0x000fe40000000f00 */
[----:B------:R-:W-:Y:S02]  /*22000*/  MOV R126, R111 ;  /* 0x0000006f007e7202 */ /* 0x000fe40000000f00 */
[----:B------:R-:W-:Y:S01]  /*22010*/  MOV R201, R67 ;  /* 0x0000004300c97202 */ /* 0x000fe20000000f00 */
[----:B------:R-:W-:Y:S01]  /*22020*/  HMMA.16816.F32.BF16 R72, R12, R36, R72 ;  /* 0x000000240c48723c */ /* 0x000fe20000041848 */
[----:B------:R-:W-:Y:S01]  /*22030*/  MOV R106, R66 ;  /* 0x00000042006a7202 */ /* 0x000fe20000000f00 */
[----:B------:R-:W4:Y:S01]  /*22040*/  LDSM.16.MT88.4 R36, [R178+0xc000] ;  /* 0x00c00000b224783b */ /* 0x000f220000004200 */
[----:B------:R-:W-:Y:S01]  /*22050*/  MOV R111, R65 ;  /* 0x00000041006f7202 */ /* 0x000fe20000000f00 */
[----:B--2---:R-:W-:Y:S01]  /*22060*/  FFMA.FTZ R2, R124, R0, -R5 ;  /* 0x000000007c027223 */ /* 0x004fe20000010805 */
[----:B------:R-:W-:-:S03]  /*22070*/  MOV R4, R64 ;  /* 0x0000004000047202 */ /* 0x000fc60000000f00 */
[----:B------:R2:W-:Y:S01]  /*22080*/  MUFU.EX2 R136, R2 ;  /* 0x0000000200887308 */ /* 0x0005e20000000800 */
[----:B------:R-:W-:Y:S01]  /*22090*/  MOV R163, R87 ;  /* 0x0000005700a37202 */ /* 0x000fe20000000f00 */
[C---:B------:R-:W-:Y:S01]  /*220a0*/  HMMA.16816.F32.BF16 R64, R8.reuse, R16, R32 ;  /* 0x000000100840723c */ /* 0x040fe20000041820 */
[----:B------:R-:W-:Y:S01]  /*220b0*/  MOV R87, R135 ;  /* 0x0000008700577202 */ /* 0x000fe20000000f00 */
[----:B------:R-:W-:Y:S04]  /*220c0*/  LDSM.16.MT88.4 R32, [R179+0xc000] ;  /* 0x00c00000b320783b */ /* 0x000fe80000004200 */
[----:B------:R-:W-:Y:S01]  /*220d0*/  HMMA.16816.F32.BF16 R44, R8, R18, R24 ;  /* 0x00000012082c723c */ /* 0x000fe20000041818 */
[----:B------:R-:W4:Y:S01]  /*220e0*/  LDSM.16.MT88.4 R16, [R181+0xc000] ;  /* 0x00c00000b510783b */ /* 0x000f220000004200 */
[----:B--2---:R-:W-:-:S04]  /*220f0*/  FFMA.FTZ R2, R125, R0, -R5 ;  /* 0x000000007d027223 */ /* 0x004fc80000010805 */
[----:B------:R2:W4:Y:S01]  /*22100*/  MUFU.EX2 R135, R2 ;  /* 0x0000000200877308 */ /* 0x0005220000000800 */
[----:B------:R-:W-:Y:S02]  /*22110*/  MOV R168, R134 ;  /* 0x0000008600a87202 */ /* 0x000fe40000000f00 */
[----:B------:R-:W-:Y:S01]  /*22120*/  MOV R116, R167 ;  /* 0x000000a700747202 */ /* 0x000fe20000000f00 */
[----:B------:R-:W-:Y:S01]  /*22130*/  HMMA.16816.F32.BF16 R68, R12, R48, R68 ;  /* 0x000000300c44723c */ /* 0x000fe20000041844 */
[----:B------:R-:W-:Y:S02]  /*22140*/  MOV R167, R201 ;  /* 0x000000c900a77202 */ /* 0x000fe40000000f00 */
[----:B------:R-:W-:Y:S01]  /*22150*/  MOV R201, R131 ;  /* 0x0000008300c97202 */ /* 0x000fe20000000f00 */
[----:B--2---:R-:W-:-:S04]  /*22160*/  FFMA.FTZ R2, R96, R0, -R5 ;  /* 0x0000000060027223 */ /* 0x004fc80000010805 */
[----:B------:R2:W-:Y:S01]  /*22170*/  MUFU.EX2 R134, R2 ;  /* 0x0000000200867308 */ /* 0x0005e20000000800 */
[----:B------:R-:W-:Y:S01]  /*22180*/  HMMA.16816.F32.BF16 R60, R12, R50, R60 ;  /* 0x000000320c3c723c */ /* 0x000fe2000004183c */
[----:B------:R-:W4:Y:S05]  /*22190*/  LDSM.16.MT88.4 R48, [R180+0xb800] ;  /* 0x00b80000b430783b */ /* 0x000f2a0000004200 */
[----:B-1----:R-:W-:Y:S01]  /*221a0*/  HMMA.16816.F32.BF16 R24, R8, R28, R20 ;  /* 0x0000001c0818723c */ /* 0x002fe20000041814 */
[----:B--2---:R-:W-:-:S04]  /*221b0*/  FFMA.FTZ R2, R97, R0, -R5 ;  /* 0x0000000061027223 */ /* 0x004fc80000010805 */
[----:B------:R1:W2:Y:S01]  /*221c0*/  MUFU.EX2 R131, R2 ;  /* 0x0000000200837308 */ /* 0x0002a20000000800 */
[----:B------:R-:W-:Y:S01]  /*221d0*/  HMMA.16816.F32.BF16 R20, R8, R30, R40 ;  /* 0x0000001e0814723c */ /* 0x000fe20000041828 */
[----:B-1----:R-:W-:-:S06]  /*221e0*/  FFMA.FTZ R2, R102, R0, -R3 ;  /* 0x0000000066027223 */ /* 0x002fcc0000010803 */
[----:B------:R1:W-:Y:S01]  /*221f0*/  MUFU.EX2 R139, R2 ;  /* 0x00000002008b7308 */ /* 0x0003e20000000800 */
[----:B------:R-:W-:Y:S01]  /*22200*/  MOV R165, R127 ;  /* 0x0000007f00a57202 */ /* 0x000fe20000000f00 */
[----:B-1----:R-:W-:-:S06]  /*22210*/  FFMA.FTZ R2, R103, R0, -R3 ;  /* 0x0000000067027223 */ /* 0x002fcc0000010803 */
[----:B------:R1:W-:Y:S01]  /*22220*/  MUFU.EX2 R138, R2 ;  /* 0x00000002008a7308 */ /* 0x0003e20000000800 */
[----:B------:R-:W-:Y:S02]  /*22230*/  F2FP.BF16.F32.PACK_AB R12, R142, R143 ;  /* 0x0000008f8e0c723e */ /* 0x000fe400000010ff */
[----:B------:R-:W-:Y:S02]  /*22240*/  F2FP.BF16.F32.PACK_AB R13, R205, R169 ;  /* 0x000000a9cd0d723e */ /* 0x000fe400000010ff */
[----:B------:R-:W-:Y:S01]  /*22250*/  F2FP.BF16.F32.PACK_AB R14, R140, R141 ;  /* 0x0000008d8c0e723e */ /* 0x000fe200000010ff */
[----:B-1----:R-:W-:-:S04]  /*22260*/  FFMA.FTZ R2, R92, R0, -R3 ;  /* 0x000000005c027223 */ /* 0x002fc80000010803 */
[----:B------:R1:W-:Y:S01]  /*22270*/  MUFU.EX2 R137, R2 ;  /* 0x0000000200897308 */ /* 0x0003e20000000800 */
[----:B------:R-:W-:Y:S02]  /*22280*/  F2FP.BF16.F32.PACK_AB R15, R173, R204 ;  /* 0x000000ccad0f723e */ /* 0x000fe400000010ff */
[----:B------:R-:W-:Y:S01]  /*22290*/  MOV R166, R126 ;  /* 0x0000007e00a67202 */ /* 0x000fe20000000f00 */
[----:B---3--:R-:W-:Y:S01]  /*222a0*/  HMMA.16816.F32.BF16 R68, R8, R52, R68 ;  /* 0x000000340844723c */ /* 0x008fe20000041844 */
[----:B-1----:R-:W-:-:S04]  /*222b0*/  FFMA.FTZ R2, R112, R0, -R5 ;  /* 0x0000000070027223 */ /* 0x002fc80000010805 */
[----:B------:R1:W-:Y:S01]  /*222c0*/  MUFU.EX2 R127, R2 ;  /* 0x00000002007f7308 */ /* 0x0003e20000000800 */
[----:B------:R-:W-:Y:S06]  /*222d0*/  HMMA.16816.F32.BF16 R40, R8, R54, R60 ;  /* 0x000000360828723c */ /* 0x000fec000004183c */
[----:B----4-:R-:W-:Y:S01]  /*222e0*/  HMMA.16816.F32.BF16 R52, R12, R38, R44 ;  /* 0x000000260c34723c */ /* 0x010fe2000004182c */
[----:B------:R-:W3:Y:S01]  /*222f0*/  LDSM.16.MT88.4 R44, [R178+0xc800] ;  /* 0x00c80000b22c783b */ /* 0x000ee20000004200 */
[----:B-1----:R-:W-:-:S04]  /*22300*/  FFMA.FTZ R2, R113, R0, -R5 ;  /* 0x0000000071027223 */ /* 0x002fc80000010805 */
[----:B------:R1:W4:Y:S01]  /*22310*/  MUFU.EX2 R126, R2 ;  /* 0x00000002007e7308 */ /* 0x0003220000000800 */
[----:B------:R-:W-:Y:S01]  /*22320*/  HMMA.16816.F32.BF16 R28, R12, R18, R20 ;  /* 0x000000120c1c723c */ /* 0x000fe20000041814 */
[----:B------:R-:W4:Y:S01]  /*22330*/  LDSM.16.MT88.4 R20, [R181+0xc800] ;  /* 0x00c80000b514783b */ /* 0x000f220000004200 */
[----:B------:R-:W-:Y:S01]  /*22340*/  MOV R172, R130 ;  /* 0x0000008200ac7202 */ /* 0x000fe20000000f00 */
[----:B-1----:R-:W-:-:S04]  /*22350*/  FFMA.FTZ R2, R118, R0, -R5 ;  /* 0x0000000076027223 */ /* 0x002fc80000010805 */
[----:B------:R1:W-:Y:S01]  /*22360*/  MUFU.EX2 R125, R2 ;  /* 0x00000002007d7308 */ /* 0x0003e20000000800 */
[C---:B------:R-:W-:Y:S06]  /*22370*/  HMMA.16816.F32.BF16 R72, R8.reuse, R48, R72 ;  /* 0x000000300848723c */ /* 0x040fec0000041848 */
[----:B------:R-:W-:Y:S01]  /*22380*/  HMMA.16816.F32.BF16 R56, R8, R50, R56 ;  /* 0x000000320838723c */ /* 0x000fe20000041838 */
[----:B------:R-:W4:Y:S01]  /*22390*/  LDSM.16.MT88.4 R48, [R180+0xc000] ;  /* 0x00c00000b430783b */ /* 0x000f220000004200 */
[----:B-1----:R-:W-:-:S04]  /*223a0*/  FFMA.FTZ R2, R93, R0, -R5 ;  /* 0x000000005d027223 */ /* 0x002fc80000010805 */
[----:B------:R1:W4:Y:S01]  /*223b0*/  MUFU.EX2 R124, R2 ;  /* 0x00000002007c7308 */ /* 0x0003220000000800 */
[C---:B------:R-:W-:Y:S06]  /*223c0*/  HMMA.16816.F32.BF16 R64, R12.reuse, R36, R64 ;  /* 0x000000240c40723c */ /* 0x040fec0000041840 */
[----:B------:R-:W-:Y:S01]  /*223d0*/  HMMA.16816.F32.BF16 R60, R12, R16, R24 ;  /* 0x000000100c3c723c */ /* 0x000fe20000041818 */
[----:B------:R-:W4:Y:S01]  /*223e0*/  LDSM.16.MT88.4 R16, [R179+0xc800] ;  /* 0x00c80000b310783b */ /* 0x000f220000004200 */
[----:B------:R-:W-:Y:S02]  /*223f0*/  F2FP.BF16.F32.PACK_AB R8, R135, R136 ;  /* 0x000000888708723e */ /* 0x000fe400000010ff */
[----:B------:R-:W-:Y:S01]  /*22400*/  F2FP.BF16.F32.PACK_AB R9, R197, R200 ;  /* 0x000000c8c509723e */ /* 0x000fe200000010ff */
[----:B------:R-:W4:Y:S01]  /*22410*/  LDSM.16.MT88.4 R36, [R180+0xc800] ;  /* 0x00c80000b424783b */ /* 0x000f220000004200 */
[----:B-1----:R-:W-:-:S04]  /*22420*/  FFMA.FTZ R2, R80, R0, -R3 ;  /* 0x0000000050027223 */ /* 0x002fc80000010803 */
[----:B------:R1:W-:Y:S02]  /*22430*/  MUFU.EX2 R130, R2 ;  /* 0x0000000200827308 */ /* 0x0003e40000000800 */
[----:B-1----:R-:W-:-:S06]  /*22440*/  FFMA.FTZ R2, R90, R0, -R3 ;  /* 0x000000005a027223 */ /* 0x002fcc0000010803 */
[----:B------:R1:W-:Y:S02]  /*22450*/  MUFU.EX2 R129, R2 ;  /* 0x0000000200817308 */ /* 0x0003e40000000800 */
[----:B-1----:R-:W-:-:S06]  /*22460*/  FFMA.FTZ R2, R91, R0, -R3 ;  /* 0x000000005b027223 */ /* 0x002fcc0000010803 */
[----:B------:R1:W-:Y:S01]  /*22470*/  MUFU.EX2 R128, R2 ;  /* 0x0000000200807308 */ /* 0x0003e20000000800 */
[----:B--2---:R-:W-:Y:S01]  /*22480*/  F2FP.BF16.F32.PACK_AB R10, R131, R134 ;  /* 0x00000086830a723e */ /* 0x004fe200000010ff */
[----:B------:R-:W-:Y:S01]  /*22490*/  HMMA.16816.F32.BF16 R68, R12, R32, R68 ;  /* 0x000000200c44723c */ /* 0x000fe20000041844 */
[----:B------:R-:W-:Y:S01]  /*224a0*/  F2FP.BF16.F32.PACK_AB R11, R161, R196 ;  /* 0x000000c4a10b723e */ /* 0x000fe200000010ff */
[----:B-1----:R-:W-:-:S04]  /*224b0*/  FFMA.FTZ R2, R194, R0, -R5 ;  /* 0x00000000c2027223 */ /* 0x002fc80000010805 */
[----:B------:R1:W-:Y:S01]  /*224c0*/  MUFU.EX2 R118, R2 ;  /* 0x0000000200767308 */ /* 0x0003e20000000800 */
[----:B------:R-:W-:Y:S01]  /*224d0*/  MOV R99, R119 ;  /* 0x0000007700637202 */ /* 0x000fe20000000f00 */
[----:B------:R-:W-:Y:S01]  /*224e0*/  HMMA.16816.F32.BF16 R24, R12, R34, R40 ;  /* 0x000000220c18723c */ /* 0x000fe20000041828 */
[----:B-1----:R-:W-:-:S05]  /*224f0*/  FFMA.FTZ R2, R105, R0, -R5 ;  /* 0x0000000069027223 */ /* 0x002fca0000010805 */
[----:B------:R1:W2:Y:S01]  /*22500*/  MUFU.EX2 R120, R2 ;  /* 0x0000000200787308 */ /* 0x0002a20000000800 */
[----:B---3--:R-:W-:Y:S01]  /*22510*/  HMMA.16816.F32.BF16 R64, R8, R44, R64 ;  /* 0x0000002c0840723c */ /* 0x008fe20000041840 */
[----:B------:R-:W-:-:S05]  /*22520*/  MOV R115, R123 ;  /* 0x0000007b00737202 */ /* 0x000fca0000000f00 */
[----:B------:R-:W-:Y:S01]  /*22530*/  HMMA.16816.F32.BF16 R52, R8, R46, R52 ;  /* 0x0000002e0834723c */ /* 0x000fe20000041834 */
[----:B------:R-:W3:Y:S01]  /*22540*/  LDSM.16.MT88.4 R44, [R178+0xd000] ;  /* 0x00d00000b22c783b */ /* 0x000ee20000004200 */
[----:B-1----:R-:W-:-:S04]  /*22550*/  FFMA.FTZ R2, R208, R0, -R5 ;  /* 0x00000000d0027223 */ /* 0x002fc80000010805 */
[----:B------:R1:W-:Y:S01]  /*22560*/  MUFU.EX2 R119, R2 ;  /* 0x0000000200777308 */ /* 0x0003e20000000800 */
[----:B----4-:R-:W-:Y:S01]  /*22570*/  HMMA.16816.F32.BF16 R32, R8, R22, R28 ;  /* 0x000000160820723c */ /* 0x010fe2000004181c */
[----:B------:R-:W4:Y:S01]  /*22580*/  LDSM.16.MT88.4 R28, [R181+0xd000] ;  /* 0x00d00000b51c783b */ /* 0x000f220000004200 */
[----:B-1----:R-:W-:Y:S01]  /*22590*/  FFMA.FTZ R2, R82, R0, -R5 ;  /* 0x0000000052027223 */ /* 0x002fe20000010805 */
[----:B------:R-:W-:Y:S02]  /*225a0*/  MOV R82, R99 ;  /* 0x0000006300527202 */ /* 0x000fe40000000f00 */
[----:B------:R-:W-:Y:S02]  /*225b0*/  MOV R99, R117 ;  /* 0x0000007500637202 */ /* 0x000fe40000000f00 */
[----:B------:R1:W2:Y:S01]  /*225c0*/  MUFU.EX2 R117, R2 ;  /* 0x0000000200757308 */ /* 0x0002a20000000800 */
[----:B------:R-:W-:Y:S01]  /*225d0*/  HMMA.16816.F32.BF16 R72, R12, R48, R72 ;  /* 0x000000300c48723c */ /* 0x000fe20000041848 */
[----:B------:R-:W-:-:S05]  /*225e0*/  MOV R78, R121 ;  /* 0x00000079004e7202 */ /* 0x000fca0000000f00 */
[----:B------:R-:W-:Y:S01]  /*225f0*/  HMMA.16816.F32.BF16 R40, R12, R50, R56 ;  /* 0x000000320c28723c */ /* 0x000fe20000041838 */
[----:B-1----:R-:W-:Y:S01]  /*22600*/  FFMA.FTZ R2, R189, R0, -R3 ;  /* 0x00000000bd027223 */ /* 0x002fe20000010803 */
[----:B------:R-:W-:-:S03]  /*22610*/  MOV R189, R106 ;  /* 0x0000006a00bd7202 */ /* 0x000fc60000000f00 */
[----:B------:R1:W-:Y:S01]  /*22620*/  MUFU.EX2 R123, R2 ;  /* 0x00000002007b7308 */ /* 0x0003e20000000800 */
[----:B------:R-:W-:Y:S01]  /*22630*/  MOV R106, R122 ;  /* 0x0000007a006a7202 */ /* 0x000fe20000000f00 */
[----:B------:R-:W-:Y:S01]  /*22640*/  HMMA.16816.F32.BF16 R60, R8, R20, R60 ;  /* 0x00000014083c723c */ /* 0x000fe2000004183c */
[----:B------:R-:W2:Y:S01]  /*22650*/  LDSM.16.MT88.4 R20, [R179+0xd000] ;  /* 0x00d00000b314783b */ /* 0x000ea20000004200 */
[----:B-1----:R-:W-:-:S04]  /*22660*/  FFMA.FTZ R2, R83, R0, -R3 ;  /* 0x0000000053027223 */ /* 0x002fc80000010803 */
[----:B------:R1:W-:Y:S01]  /*22670*/  MUFU.EX2 R122, R2 ;  /* 0x00000002007a7308 */ /* 0x0003e20000000800 */
[C---:B------:R-:W-:Y:S06]  /*22680*/  HMMA.16816.F32.BF16 R68, R8.reuse, R16, R68 ;  /* 0x000000100844723c */ /* 0x040fec0000041844 */
[----:B------:R-:W-:Y:S01]  /*22690*/  HMMA.16816.F32.BF16 R24, R8, R18, R24 ;  /* 0x000000120818723c */ /* 0x000fe20000041818 */
[----:B------:R-:W2:Y:S01]  /*226a0*/  LDSM.16.MT88.4 R16, [R180+0xd000] ;  /* 0x00d00000b410783b */ /* 0x000ea20000004200 */
[----:B-1----:R-:W-:-:S04]  /*226b0*/  FFMA.FTZ R2, R195, R0, -R3 ;  /* 0x00000000c3027223 */ /* 0x002fc80000010803 */
[----:B------:R1:W-:Y:S01]  /*226c0*/  MUFU.EX2 R121, R2 ;  /* 0x0000000200797308 */ /* 0x0003e20000000800 */
[----:B------:R-:W-:Y:S02]  /*226d0*/  MOV R195, R114 ;  /* 0x0000007200c37202 */ /* 0x000fe40000000f00 */
[----:B------:R-:W-:Y:S02]  /*226e0*/  MOV R80, R95 ;  /* 0x0000005f00507202 */ /* 0x000fe40000000f00 */
[----:B------:R-:W-:Y:S01]  /*226f0*/  MOV R95, R99 ;  /* 0x00000063005f7202 */ /* 0x000fe20000000f00 */
[----:B-1----:R-:W-:-:S04]  /*22700*/  FFMA.FTZ R2, R212, R0, -R5 ;  /* 0x00000000d4027223 */ /* 0x002fc80000010805 */
[----:B------:R1:W-:Y:S01]  /*22710*/  MUFU.EX2 R114, R2 ;  /* 0x0000000200727308 */ /* 0x0003e20000000800 */
[----:B------:R-:W-:Y:S02]  /*22720*/  MOV R99, R4 ;  /* 0x0000000400637202 */ /* 0x000fe40000000f00 */
[----:B------:R-:W-:Y:S02]  /*22730*/  MOV R4, R111 ;  /* 0x0000006f00047202 */ /* 0x000fe40000000f00 */
[----:B------:R-:W-:Y:S01]  /*22740*/  MOV R212, R115 ;  /* 0x0000007300d47202 */ /* 0x000fe20000000f00 */
[----:B-1----:R-:W-:-:S04]  /*22750*/  FFMA.FTZ R2, R101, R0, -R5 ;  /* 0x0000000065027223 */ /* 0x002fc80000010805 */
[----:B------:R1:W2:Y:S01]  /*22760*/  MUFU.EX2 R112, R2 ;  /* 0x0000000200707308 */ /* 0x0002a20000000800 */
[----:B------:R-:W-:Y:S01]  /*22770*/  MOV R115, R98 ;  /* 0x0000006200737202 */ /* 0x000fe20000000f00 */
[C---:B------:R-:W-:Y:S01]  /*22780*/  HMMA.16816.F32.BF16 R72, R8.reuse, R36, R72 ;  /* 0x000000240848723c */ /* 0x040fe20000041848 */
[----:B------:R-:W-:Y:S02]  /*22790*/  F2FP.BF16.F32.PACK_AB R12, R126, R127 ;  /* 0x0000007f7e0c723e */ /* 0x000fe400000010ff */
[----:B------:R-:W-:Y:S02]  /*227a0*/  F2FP.BF16.F32.PACK_AB R13, R159, R160 ;  /* 0x000000a09f0d723e */ /* 0x000fe400000010ff */
[----:B------:R-:W-:Y:S01]  /*227b0*/  F2FP.BF16.F32.PACK_AB R14, R124, R125 ;  /* 0x0000007d7c0e723e */ /* 0x000fe200000010ff */
[----:B------:R-:W-:Y:S01]  /*227c0*/  HMMA.16816.F32.BF16 R40, R8, R38, R40 ;  /* 0x000000260828723c */ /* 0x000fe20000041828 */
[----:B------:R-:W-:Y:S01]  /*227d0*/  F2FP.BF16.F32.PACK_AB R15, R155, R157 ;  /* 0x0000009d9b0f723e */ /* 0x000fe200000010ff */
[----:B-1----:R-:W-:-:S04]  /*227e0*/  FFMA.FTZ R2, R214, R0, -R5 ;  /* 0x00000000d6027223 */ /* 0x002fc80000010805 */
[----:B------:R1:W-:Y:S01]  /*227f0*/  MUFU.EX2 R111, R2 ;  /* 0x00000002006f7308 */ /* 0x0003e20000000800 */
[----:B------:R-:W-:Y:S02]  /*22800*/  MOV R98, R110 ;  /* 0x0000006e00627202 */ /* 0x000fe40000000f00 */
[----:B------:R-:W-:Y:S01]  /*22810*/  MOV R83, R116 ;  /* 0x0000007400537202 */ /* 0x000fe20000000f00 */
[----:B---3--:R-:W-:Y:S01]  /*22820*/  HMMA.16816.F32.BF16 R64, R12, R44, R64 ;  /* 0x0000002c0c40723c */ /* 0x008fe20000041840 */
[----:B-1----:R-:W-:-:S04]  /*22830*/  FFMA.FTZ R2, R88, R0, -R5 ;  /* 0x0000000058027223 */ /* 0x002fc80000010805 */
[----:B------:R1:W3:Y:S01]  /*22840*/  MUFU.EX2 R110, R2 ;  /* 0x00000002006e7308 */ /* 0x0002e20000000800 */
[----:B------:R-:W-:Y:S01]  /*22850*/  HMMA.16816.F32.BF16 R52, R12, R46, R52 ;  /* 0x0000002e0c34723c */ /* 0x000fe20000041834 */
[----:B------:R-:W3:Y:S01]  /*22860*/  LDSM.16.MT88.4 R44, [R178+0xd800] ;  /* 0x00d80000b22c783b */ /* 0x000ee20000004200 */
[----:B------:R-:W-:-:S04]  /*22870*/  MOV R214, R115 ;  /* 0x0000007300d67202 */ /* 0x000fc80000000f00 */
[----:B----4-:R-:W-:Y:S01]  /*22880*/  HMMA.16816.F32.BF16 R36, R12, R30, R32 ;  /* 0x0000001e0c24723c */ /* 0x010fe20000041820 */
[----:B------:R-:W4:Y:S01]  /*22890*/  LDSM.16.MT88.4 R32, [R181+0xd800] ;  /* 0x00d80000b520783b */ /* 0x000f220000004200 */
[----:B-1----:R-:W-:-:S04]  /*228a0*/  FFMA.FTZ R2, R79, R0, -R3 ;  /* 0x000000004f027223 */ /* 0x002fc80000010803 */
[----:B------:R1:W-:Y:S01]  /*228b0*/  MUFU.EX2 R116, R2 ;  /* 0x0000000200747308 */ /* 0x0003e20000000800 */
[----:B------:R-:W-:Y:S01]  /*228c0*/  HMMA.16816.F32.BF16 R60, R12, R28, R60 ;  /* 0x0000001c0c3c723c */ /* 0x000fe2000004183c */
[----:B-1----:R-:W-:-:S06]  /*228d0*/  FFMA.FTZ R2, R211, R0, -R3 ;  /* 0x00000000d3027223 */ /* 0x002fcc0000010803 */
[----:B------:R1:W-:Y:S01]  /*228e0*/  MUFU.EX2 R115, R2 ;  /* 0x0000000200737308 */ /* 0x0003e20000000800 */
[----:B--2---:R-:W-:Y:S01]  /*228f0*/  HMMA.16816.F32.BF16 R68, R12, R20, R68 ;  /* 0x000000140c44723c */ /* 0x004fe20000041844 */
[----:B------:R-:W-:Y:S01]  /*22900*/  MOV R79, R106 ;  /* 0x0000006a004f7202 */ /* 0x000fe20000000f00 */
[----:B-1----:R-:W-:-:S05]  /*22910*/  FFMA.FTZ R2, R81, R0, -R3 ;  /* 0x0000000051027223 */ /* 0x002fca0000010803 */
[----:B------:R1:W-:Y:S01]  /*22920*/  MUFU.EX2 R113, R2 ;  /* 0x0000000200717308 */ /* 0x0003e20000000800 */
[C---:B------:R-:W-:Y:S01]  /*22930*/  HMMA.16816.F32.BF16 R28, R12.reuse, R22, R24 ;  /* 0x000000160c1c723c */ /* 0x040fe20000041818 */
[----:B------:R-:W2:Y:S05]  /*22940*/  LDSM.16.MT88.4 R24, [R179+0xd800] ;  /* 0x00d80000b318783b */ /* 0x000eaa0000004200 */
[----:B------:R-:W-:Y:S01]  /*22950*/  HMMA.16816.F32.BF16 R72, R12, R16, R72 ;  /* 0x000000100c48723c */ /* 0x000fe20000041848 */
[----:B-1----:R-:W-:-:S04]  /*22960*/  FFMA.FTZ R2, R224, R0, -R5 ;  /* 0x00000000e0027223 */ /* 0x002fc80000010805 */
[----:B------:R1:W-:Y:S01]  /*22970*/  MUFU.EX2 R107, R2 ;  /* 0x00000002006b7308 */ /* 0x0003e20000000800 */
[----:B------:R-:W-:Y:S01]  /*22980*/  HMMA.16816.F32.BF16 R20, R12, R18, R40 ;  /* 0x000000120c14723c */ /* 0x000fe20000041828 */
[----:B------:R-:W2:Y:S01]  /*22990*/  LDSM.16.MT88.4 R16, [R180+0xd800] ;  /* 0x00d80000b410783b */ /* 0x000ea20000004200 */
[----:B------:R-:W-:Y:S02]  /*229a0*/  F2FP.BF16.F32.PACK_AB R8, R120, R118 ;  /* 0x000000767808723e */ /* 0x000fe400000010ff */
[----:B------:R-:W-:Y:S01]  /*229b0*/  F2FP.BF16.F32.PACK_AB R9, R149, R151 ;  /* 0x000000979509723e */ /* 0x000fe200000010ff */
[----:B------:R-:W-:Y:S01]  /*229c0*/  LDSM.16.MT88.4 R40, [R181+0xe000] ;  /* 0x00e00000b528783b */ /* 0x000fe20000004200 */
[----:B-1----:R-:W-:-:S04]  /*229d0*/  FFMA.FTZ R2, R89, R0, -R5 ;  /* 0x0000000059027223 */ /* 0x002fc80000010805 */
[----:B------:R1:W2:Y:S01]  /*229e0*/  MUFU.EX2 R106, R2 ;  /* 0x00000002006a7308 */ /* 0x0002a20000000800 */
[----:B------:R-:W-:Y:S02]  /*229f0*/  F2FP.BF16.F32.PACK_AB R10, R117, R119 ;  /* 0x00000077750a723e */ /* 0x000fe400000010ff */
[----:B------:R-:W-:Y:S01]  /*22a00*/  F2FP.BF16.F32.PACK_AB R11, R144, R145 ;  /* 0x00000091900b723e */ /* 0x000fe200000010ff */
[----:B-1----:R-:W-:-:S04]  /*22a10*/  FFMA.FTZ R2, R226, R0, -R5 ;  /* 0x00000000e2027223 */ /* 0x002fc80000010805 */
[----:B------:R1:W-:Y:S02]  /*22a20*/  MUFU.EX2 R105, R2 ;  /* 0x0000000200697308 */ /* 0x0003e40000000800 */
[----:B---3--:R-:W-:Y:S01]  /*22a30*/  HMMA.16816.F32.BF16 R64, R8, R44, R64 ;  /* 0x0000002c0840723c */ /* 0x008fe20000041840 */
[----:B-1----:R-:W-:-:S05]  /*22a40*/  FFMA.FTZ R2, R100, R0, -R5 ;  /* 0x0000000064027223 */ /* 0x002fca0000010805 */
[----:B------:R1:W3:Y:S01]  /*22a50*/  MUFU.EX2 R103, R2 ;  /* 0x0000000200677308 */ /* 0x0002e20000000800 */
[----:B------:R-:W-:Y:S01]  /*22a60*/  HMMA.16816.F32.BF16 R52, R8, R46, R52 ;  /* 0x0000002e0834723c */ /* 0x000fe20000041834 */
[----:B------:R-:W3:Y:S01]  /*22a70*/  LDSM.16.MT88.4 R44, [R178+0xe000] ;  /* 0x00e00000b22c783b */ /* 0x000ee20000004200 */
[----:B-1----:R-:W-:-:S05]  /*22a80*/  FFMA.FTZ R2, R217, R0, -R3 ;  /* 0x00000000d9027223 */ /* 0x002fca0000010803 */
[----:B------:R1:W-:Y:S01]  /*22a90*/  MUFU.EX2 R109, R2 ;  /* 0x00000002006d7308 */ /* 0x0003e20000000800 */
[C---:B----4-:R-:W-:Y:S06]  /*22aa0*/  HMMA.16816.F32.BF16 R60, R8.reuse, R32, R60 ;  /* 0x00000020083c723c */ /* 0x050fec000004183c */
[----:B------:R-:W-:Y:S01]  /*22ab0*/  HMMA.16816.F32.BF16 R48, R8, R34, R36 ;  /* 0x000000220830723c */ /* 0x000fe20000041824 */
[----:B------:R-:W4:Y:S01]  /*22ac0*/  LDSM.16.MT88.4 R32, [R179+0xe000] ;  /* 0x00e00000b320783b */ /* 0x000f220000004200 */
[----:B-1----:R-:W-:-:S04]  /*22ad0*/  FFMA.FTZ R2, R104, R0, -R3 ;  /* 0x0000000068027223 */ /* 0x002fc80000010803 */
[----:B------:R1:W-:Y:S01]  /*22ae0*/  MUFU.EX2 R108, R2 ;  /* 0x00000002006c7308 */ /* 0x0003e20000000800 */
[----:B------:R-:W-:Y:S01]  /*22af0*/  MOV R208, R99 ;  /* 0x0000006300d07202 */ /* 0x000fe20000000f00 */
[----:B-1----:R-:W-:-:S06]  /*22b00*/  FFMA.FTZ R2, R225, R0, -R3 ;  /* 0x00000000e1027223 */ /* 0x002fcc0000010803 */
[----:B------:R1:W-:Y:S01]  /*22b10*/  MUFU.EX2 R104, R2 ;  /* 0x0000000200687308 */ /* 0x0003e20000000800 */
[----:B--2---:R-:W-:Y:S01]  /*22b20*/  HMMA.16816.F32.BF16 R36, R8, R26, R28 ;  /* 0x0000001a0824723c */ /* 0x004fe2000004181c */
[----:B------:R-:W-:Y:S01]  /*22b30*/  MOV R81, R98 ;  /* 0x0000006200517202 */ /* 0x000fe20000000f00 */
[----:B-1----:R-:W-:-:S05]  /*22b40*/  FFMA.FTZ R2, R230, R0, -R5 ;  /* 0x00000000e6027223 */ /* 0x002fca0000010805 */
[----:B------:R1:W-:Y:S01]  /*22b50*/  MUFU.EX2 R99, R2 ;  /* 0x0000000200637308 */ /* 0x0003e20000000800 */
[C---:B------:R-:W-:Y:S06]  /*22b60*/  HMMA.16816.F32.BF16 R72, R8.reuse, R16, R72 ;  /* 0x000000100848723c */ /* 0x040fec0000041848 */
[----:B------:R-:W-:Y:S01]  /*22b70*/  HMMA.16816.F32.BF16 R28, R8, R18, R20 ;  /* 0x00000012081c723c */ /* 0x000fe20000041814 */
[----:B------:R-:W2:Y:S04]  /*22b80*/  LDSM.16.MT88.4 R16, [R180+0xe000] ;  /* 0x00e00000b410783b */ /* 0x000ea80000004200 */
[----:B------:R-:W2:Y:S01]  /*22b90*/  LDSM.16.MT88.4 R20, [R178+0xe800] ;  /* 0x00e80000b214783b */ /* 0x000ea20000004200 */
[----:B-1----:R-:W-:-:S04]  /*22ba0*/  FFMA.FTZ R2, R192, R0, -R5 ;  /* 0x00000000c0027223 */ /* 0x002fc80000010805 */
[----:B------:R1:W2:Y:S02]  /*22bb0*/  MUFU.EX2 R101, R2 ;  /* 0x0000000200657308 */ /* 0x0002a40000000800 */
[----:B-1----:R-:W-:-:S06]  /*22bc0*/  FFMA.FTZ R2, R232, R0, -R5 ;  /* 0x00000000e8027223 */ /* 0x002fcc0000010805 */
[----:B------:R1:W-:Y:S01]  /*22bd0*/  MUFU.EX2 R98, R2 ;  /* 0x0000000200627308 */ /* 0x0003e20000000800 */
[----:B------:R-:W-:Y:S01]  /*22be0*/  F2FP.BF16.F32.PACK_AB R12, R112, R114 ;  /* 0x00000072700c723e */ /* 0x000fe200000010ff */
[----:B-1----:R-:W-:-:S06]  /*22bf0*/  FFMA.FTZ R2, R193, R0, -R5 ;  /* 0x00000000c1027223 */ /* 0x002fcc0000010805 */
[----:B------:R1:W2:Y:S01]  /*22c00*/  MUFU.EX2 R97, R2 ;  /* 0x0000000200617308 */ /* 0x0002a20000000800 */
[----:B------:R-:W-:Y:S02]  /*22c10*/  F2FP.BF16.F32.PACK_AB R13, R138, R139 ;  /* 0x0000008b8a0d723e */ /* 0x000fe400000010ff */
[----:B------:R-:W-:Y:S02]  /*22c20*/  F2FP.BF16.F32.PACK_AB R14, R110, R111 ;  /* 0x0000006f6e0e723e */ /* 0x000fe400000010ff */
[----:B------:R-:W-:Y:S01]  /*22c30*/  F2FP.BF16.F32.PACK_AB R15, R130, R137 ;  /* 0x00000089820f723e */ /* 0x000fe200000010ff */
[----:B-1----:R-:W-:-:S04]  /*22c40*/  FFMA.FTZ R2, R209, R0, -R3 ;  /* 0x00000000d1027223 */ /* 0x002fc80000010803 */
[----:B------:R1:W-:Y:S01]  /*22c50*/  MUFU.EX2 R102, R2 ;  /* 0x0000000200667308 */ /* 0x0003e20000000800 */
[----:B------:R-:W-:Y:S01]  /*22c60*/  HMMA.16816.F32.BF16 R68, R8, R24, R68 ;  /* 0x000000180844723c */ /* 0x000fe20000041844 */
[----:B------:R-:W-:Y:S01]  /*22c70*/  MOV R211, R95 ;  /* 0x0000005f00d37202 */ /* 0x000fe20000000f00 */
[----:B-1----:R-:W-:-:S05]  /*22c80*/  FFMA.FTZ R2, R231, R0, -R3 ;  /* 0x00000000e7027223 */ /* 0x002fca0000010803 */
[----:B------:R1:W-:Y:S01]  /*22c90*/  MUFU.EX2 R100, R2 ;  /* 0x0000000200647308 */ /* 0x0003e20000000800 */
[C---:B---3--:R-:W-:Y:S06]  /*22ca0*/  HMMA.16816.F32.BF16 R64, R12.reuse, R44, R64 ;  /* 0x0000002c0c40723c */ /* 0x048fec0000041840 */
[----:B------:R-:W-:Y:S01]  /*22cb0*/  HMMA.16816.F32.BF16 R24, R12, R46, R52 ;  /* 0x0000002e0c18723c */ /* 0x000fe20000041834 */
[----:B------:R-:W3:Y:S01]  /*22cc0*/  LDSM.16.MT88.4 R44, [R181+0xe800] ;  /* 0x00e80000b52c783b */ /* 0x000ee20000004200 */
[----:B-1----:R-:W-:-:S04]  /*22cd0*/  FFMA.FTZ R2, R210, R0, -R3 ;  /* 0x00000000d2027223 */ /* 0x002fc80000010803 */
[----:B------:R1:W-:Y:S01]  /*22ce0*/  MUFU.EX2 R96, R2 ;  /* 0x0000000200607308 */ /* 0x0003e20000000800 */
[----:B----4-:R-:W-:Y:S01]  /*22cf0*/  HMMA.16816.F32.BF16 R52, R12, R34, R36 ;  /* 0x000000220c34723c */ /* 0x010fe20000041824 */
[----:B------:R-:W4:Y:S01]  /*22d00*/  LDSM.16.MT88.4 R36, [R180+0xe800] ;  /* 0x00e80000b424783b */ /* 0x000f220000004200 */
[----:B-1----:R-:W-:-:S05]  /*22d10*/  FFMA.FTZ R2, R234, R0, -R5 ;  /* 0x00000000ea027223 */ /* 0x002fca0000010805 */
[----:B------:R1:W-:Y:S01]  /*22d20*/  MUFU.EX2 R95, R2 ;  /* 0x00000002005f7308 */ /* 0x0003e20000000800 */
[----:B------:R-:W-:Y:S01]  /*22d30*/  HMMA.16816.F32.BF16 R60, R12, R40, R60 ;  /* 0x000000280c3c723c */ /* 0x000fe2000004183c */
[----:B------:R-:W-:Y:S01]  /*22d40*/  F2FP.BF16.F32.PACK_AB R8, R106, R107 ;  /* 0x0000006b6a08723e */ /* 0x000fe200000010ff */
[----:B-1----:R-:W-:-:S05]  /*22d50*/  FFMA.FTZ R2, R213, R0, -R5 ;  /* 0x00000000d5027223 */ /* 0x002fca0000010805 */
[----:B------:R1:W4:Y:S01]  /*22d60*/  MUFU.EX2 R93, R2 ;  /* 0x00000002005d7308 */ /* 0x0003220000000800 */
[C---:B------:R-:W-:Y:S01]  /*22d70*/  HMMA.16816.F32.BF16 R56, R12.reuse, R42, R48 ;  /* 0x0000002a0c38723c */ /* 0x040fe20000041830 */
[----:B------:R-:W-:Y:S01]  /*22d80*/  F2FP.BF16.F32.PACK_AB R9, R128, R129 ;  /* 0x000000818009723e */ /* 0x000fe200000010ff */
[----:B------:R-:W4:Y:S01]  /*22d90*/  LDSM.16.MT88.4 R48, [R179+0xe800] ;  /* 0x00e80000b330783b */ /* 0x000f220000004200 */
[----:B------:R-:W-:Y:S02]  /*22da0*/  F2FP.BF16.F32.PACK_AB R10, R103, R105 ;  /* 0x00000069670a723e */ /* 0x000fe400000010ff */
[----:B------:R-:W-:Y:S01]  /*22db0*/  F2FP.BF16.F32.PACK_AB R11, R122, R123 ;  /* 0x0000007b7a0b723e */ /* 0x000fe200000010ff */
[----:B--2---:R-:W-:Y:S01]  /*22dc0*/  HMMA.16816.F32.BF16 R72, R12, R16, R72 ;  /* 0x000000100c48723c */ /* 0x004fe20000041848 */
[----:B-1----:R-:W-:-:S04]  /*22dd0*/  FFMA.FTZ R2, R236, R0, -R5 ;  /* 0x00000000ec027223 */ /* 0x002fc80000010805 */
[----:B------:R1:W-:Y:S01]  /*22de0*/  MUFU.EX2 R92, R2 ;  /* 0x00000002005c7308 */ /* 0x0003e20000000800 */
[----:B------:R-:W-:Y:S01]  /*22df0*/  HMMA.16816.F32.BF16 R40, R12, R18, R28 ;  /* 0x000000120c28723c */ /* 0x000fe2000004181c */
[----:B------:R-:W-:Y:S01]  /*22e00*/  MOV R194, R94 ;  /* 0x0000005e00c27202 */ /* 0x000fe20000000f00 */
[----:B-1----:R-:W-:-:S05]  /*22e10*/  FFMA.FTZ R2, R215, R0, -R5 ;  /* 0x00000000d7027223 */ /* 0x002fca0000010805 */
[----:B------:R1:W2:Y:S01]  /*22e20*/  MUFU.EX2 R91, R2 ;  /* 0x00000002005b7308 */ /* 0x0002a20000000800 */
[----:B------:R-:W-:Y:S01]  /*22e30*/  HMMA.16816.F32.BF16 R68, R12, R32, R68 ;  /* 0x000000200c44723c */ /* 0x000fe20000041844 */
[----:B------:R-:W-:Y:S01]  /*22e40*/  MOV R224, R4 ;  /* 0x0000000400e07202 */ /* 0x000fe20000000f00 */
[----:B------:R-:W-:Y:S04]  /*22e50*/  LDSM.16.MT88.4 R12, [R181+0xf000] ;  /* 0x00f00000b50c783b */ /* 0x000fe80000004200 */
[----:B------:R-:W-:Y:S01]  /*22e60*/  HMMA.16816.F32.BF16 R64, R8, R20, R64 ;  /* 0x000000140840723c */ /* 0x000fe20000041840 */
[----:B-1----:R-:W-:-:S05]  /*22e70*/  FFMA.FTZ R2, R235, R0, -R3 ;  /* 0x00000000eb027223 */ /* 0x002fca0000010803 */
[----:B------:R-:W-:Y:S01]  /*22e80*/  HMMA.16816.F32.BF16 R32, R8, R22, R24 ;  /* 0x000000160820723c */ /* 0x000fe20000041818 */
[----:B------:R-:W1:Y:S01]  /*22e90*/  LDSM.16.MT88.4 R20, [R178+0xf000] ;  /* 0x00f00000b214783b */ /* 0x000e620000004200 */
[----:B------:R3:W-:Y:S02]  /*22ea0*/  MUFU.EX2 R94, R2 ;  /* 0x00000002005e7308 */ /* 0x0007e40000000800 */
[----:B---3--:R-:W-:-:S06]  /*22eb0*/  FFMA.FTZ R2, R216, R0, -R3 ;  /* 0x00000000d8027223 */ /* 0x008fcc0000010803 */
[----:B------:R3:W-:Y:S01]  /*22ec0*/  MUFU.EX2 R90, R2 ;  /* 0x00000002005a7308 */ /* 0x0007e20000000800 */
[----:B------:R-:W-:Y:S01]  /*22ed0*/  MOV R4, R87 ;  /* 0x0000005700047202 */ /* 0x000fe20000000f00 */
[----:B------:R-:W-:Y:S01]  /*22ee0*/  HMMA.16816.F32.BF16 R24, R8, R46, R56 ;  /* 0x0000002e0818723c */ /* 0x000fe20000041838 */
[----:B---3--:R-:W-:-:S05]  /*22ef0*/  FFMA.FTZ R2, R238, R0, -R3 ;  /* 0x00000000ee027223 */ /* 0x008fca0000010803 */
[----:B------:R3:W-:Y:S01]  /*22f00*/  MUFU.EX2 R89, R2 ;  /* 0x0000000200597308 */ /* 0x0007e20000000800 */
[----:B----4-:R-:W-:Y:S01]  /*22f10*/  HMMA.16816.F32.BF16 R72, R8, R36, R72 ;  /* 0x000000240848723c */ /* 0x010fe20000041848 */
[----:B------:R-:W-:-:S05]  /*22f20*/  MOV R226, R86 ;  /* 0x0000005600e27202 */ /* 0x000fca0000000f00 */
[----:B------:R-:W-:Y:S01]  /*22f30*/  HMMA.16816.F32.BF16 R56, R8, R38, R40 ;  /* 0x000000260838723c */ /* 0x000fe20000041828 */
[----:B------:R-:W4:Y:S01]  /*22f40*/  LDSM.16.MT88.4 R36, [R180+0xf000] ;  /* 0x00f00000b424783b */ /* 0x000f220000004200 */
[----:B---3--:R-:W-:-:S04]  /*22f50*/  FFMA.FTZ R2, R240, R0, -R5 ;  /* 0x00000000f0027223 */ /* 0x008fc80000010805 */
[----:B------:R3:W-:Y:S01]  /*22f60*/  MUFU.EX2 R88, R2 ;  /* 0x0000000200587308 */ /* 0x0007e20000000800 */
[----:B------:R-:W-:Y:S01]  /*22f70*/  HMMA.16816.F32.BF16 R28, R8, R44, R60 ;  /* 0x0000002c081c723c */ /* 0x000fe2000004183c */
[----:B------:R-:W2:Y:S01]  /*22f80*/  LDSM.16.MT88.4 R44, [R179+0xf000] ;  /* 0x00f00000b32c783b */ /* 0x000ea20000004200 */
[----:B---3--:R-:W-:-:S05]  /*22f90*/  FFMA.FTZ R2, R227, R0, -R5 ;  /* 0x00000000e3027223 */ /* 0x008fca0000010805 */
[----:B------:R3:W2:Y:S01]  /*22fa0*/  MUFU.EX2 R87, R2 ;  /* 0x0000000200577308 */ /* 0x0006a20000000800 */
[----:B------:R-:W-:Y:S01]  /*22fb0*/  F2FP.BF16.F32.PACK_AB R16, R101, R99 ;  /* 0x000000636510723e */ /* 0x000fe200000010ff */
[----:B---3--:R-:W-:-:S06]  /*22fc0*/  FFMA.FTZ R2, R241, R0, -R5 ;  /* 0x00000000f1027223 */ /* 0x008fcc0000010805 */
[----:B------:R3:W-:Y:S01]  /*22fd0*/  MUFU.EX2 R86, R2 ;  /* 0x0000000200567308 */ /* 0x0007e20000000800 */
[----:B------:R-:W-:Y:S01]  /*22fe0*/  F2FP.BF16.F32.PACK_AB R17, R116, R121 ;  /* 0x000000797411723e */ /* 0x000fe200000010ff */
[----:B------:R-:W-:Y:S01]  /*22ff0*/  HMMA.16816.F32.BF16 R68, R8, R48, R68 ;  /* 0x000000300844723c */ /* 0x000fe20000041844 */
[----:B------:R-:W-:Y:S02]  /*23000*/  F2FP.BF16.F32.PACK_AB R18, R97, R98 ;  /* 0x000000626112723e */ /* 0x000fe400000010ff */
[----:B------:R-:W-:Y:S01]  /*23010*/  F2FP.BF16.F32.PACK_AB R19, R113, R115 ;  /* 0x000000737113723e */ /* 0x000fe200000010ff */
[----:B---3--:R-:W-:-:S04]  /*23020*/  FFMA.FTZ R2, R228, R0, -R5 ;  /* 0x00000000e4027223 */ /* 0x008fc80000010805 */
[----:B------:R3:W2:Y:S01]  /*23030*/  MUFU.EX2 R85, R2 ;  /* 0x0000000200557308 */ /* 0x0006a20000000800 */
[----:B------:R-:W-:Y:S01]  /*23040*/  HMMA.16816.F32.BF16 R60, R8, R50, R52 ;  /* 0x00000032083c723c */ /* 0x000fe20000041834 */
[----:B------:R-:W-:Y:S04]  /*23050*/  LDSM.16.MT88.4 R8, [R179+0xf800] ;  /* 0x00f80000b308783b */ /* 0x000fe80000004200 */
[----:B------:R-:W-:Y:S01]  /*23060*/  LDSM.16.MT88.4 R48, [R178+0xf800] ;  /* 0x00f80000b230783b */ /* 0x000fe20000004200 */
[----:B---3--:R-:W-:-:S04]  /*23070*/  FFMA.FTZ R2, R229, R0, -R3 ;  /* 0x00000000e5027223 */ /* 0x008fc80000010803 */
[----:B------:R3:W-:Y:S01]  /*23080*/  MUFU.EX2 R84, R2 ;  /* 0x0000000200547308 */ /* 0x0007e20000000800 */
[C---:B-1----:R-:W-:Y:S06]  /*23090*/  HMMA.16816.F32.BF16 R64, R16.reuse, R20, R64 ;  /* 0x000000141040723c */ /* 0x042fec0000041840 */
[----:B------:R-:W-:Y:S01]  /*230a0*/  HMMA.16816.F32.BF16 R52, R16, R22, R32 ;  /* 0x000000161034723c */ /* 0x000fe20000041820 */
[----:B------:R-:W1:Y:S01]  /*230b0*/  LDSM.16.MT88.4 R20, [R181+0xf800] ;  /* 0x00f80000b514783b */ /* 0x000e620000004200 */
[----:B---3--:R-:W-:Y:S01]  /*230c0*/  FFMA.FTZ R2, R4, R6, R226 ;  /* 0x0000000604027223 */ /* 0x008fe200000100e2 */
[----:B------:R-:W-:Y:S01]  /*230d0*/  FFMA.FTZ R6, R224, R7, R171 ;  /* 0x00000007e0067223 */ /* 0x000fe200000100ab */
[-C--:B------:R-:W-:Y:S01]  /*230e0*/  FFMA.FTZ R4, R242, R0.reuse, -R3 ;  /* 0x00000000f2047223 */ /* 0x080fe20000010803 */
[----:B------:R-:W-:Y:S01]  /*230f0*/  MOV R224, R79 ;  /* 0x0000004f00e07202 */ /* 0x000fe20000000f00 */
[----:B------:R-:W-:Y:S01]  /*23100*/  FADD.FTZ R7, R81, R2 ;  /* 0x0000000251077221 */ /* 0x000fe20000010000 */
[----:B------:R-:W-:Y:S01]  /*23110*/  MOV R79, R83 ;  /* 0x00000053004f7202 */ /* 0x000fe20000000f00 */
[----:B------:R-:W-:Y:S01]  /*23120*/  FFMA.FTZ R2, R244, R0, -R5 ;  /* 0x00000000f4027223 */ /* 0x000fe20000010805 */
[----:B------:R-:W-:Y:S01]  /*23130*/  FADD.FTZ R6, R198, R6 ;  /* 0x00000006c6067221 */ /* 0x000fe20000010000 */
[----:B------:R3:W-:Y:S01]  /*23140*/  MUFU.EX2 R83, R4 ;  /* 0x0000000400537308 */ /* 0x0007e20000000800 */
[----:B------:R-:W-:-:S02]  /*23150*/  MOV R226, R211 ;  /* 0x000000d300e27202 */ /* 0x000fc40000000f00 */
[----:B------:R-:W-:Y:S01]  /*23160*/  MOV R211, R82 ;  /* 0x0000005200d37202 */ /* 0x000fe20000000f00 */
[----:B------:R-:W-:-:S04]  /*23170*/  FADD.FTZ R6, R202, R6 ;  /* 0x00000006ca067221 */ /* 0x000fc80000010000 */
[----:B------:R4:W-:Y:S01]  /*23180*/  MUFU.EX2 R82, R2 ;  /* 0x0000000200527308 */ /* 0x0009e20000000800 */
[----:B------:R-:W-:Y:S01]  /*23190*/  FADD.FTZ R6, R199, R6 ;  /* 0x00000006c7067221 */ /* 0x000fe20000010000 */
[----:B---3--:R-:W-:-:S04]  /*231a0*/  FADD.FTZ R4, R206, R7 ;  /* 0x00000007ce047221 */ /* 0x008fc80000010000 */
[----:B------:R-:W-:Y:S01]  /*231b0*/  FADD.FTZ R4, R207, R4 ;  /* 0x00000004cf047221 */ /* 0x000fe20000010000 */
[----:B----4-:R-:W-:Y:S01]  /*231c0*/  FFMA.FTZ R2, R233, R0, -R5 ;  /* 0x00000000e9027223 */ /* 0x010fe20000010805 */
[----:B------:R-:W-:-:S03]  /*231d0*/  FADD.FTZ R6, R175, R6 ;  /* 0x00000006af067221 */ /* 0x000fc60000010000 */
[----:B------:R3:W4:Y:S01]  /*231e0*/  MUFU.EX2 R81, R2 ;  /* 0x0000000200517308 */ /* 0x0007220000000800 */
[C---:B------:R-:W-:Y:S06]  /*231f0*/  HMMA.16816.F32.BF16 R40, R16.reuse, R12, R28 ;  /* 0x0000000c1028723c */ /* 0x040fec000004181c */
[----:B------:R-:W-:Y:S01]  /*23200*/  HMMA.16816.F32.BF16 R32, R16, R14, R24 ;  /* 0x0000000e1020723c */ /* 0x000fe20000041818 */
[----:B---3--:R-:W-:Y:S01]  /*23210*/  FADD.FTZ R2, R226, R4 ;  /* 0x00000004e2027221 */ /* 0x008fe20000010000 */
[----:B------:R-:W-:Y:S01]  /*23220*/  FFMA.FTZ R4, R245, R0, -R5 ;  /* 0x00000000f5047223 */ /* 0x000fe20000010805 */
[----:B------:R-:W-:-:S02]  /*23230*/  MOV R226, R224 ;  /* 0x000000e000e27202 */ /* 0x000fc40000000f00 */
[----:B------:R-:W-:Y:S01]  /*23240*/  MOV R224, R212 ;  /* 0x000000d400e07202 */ /* 0x000fe20000000f00 */
[----:B------:R-:W-:Y:S01]  /*23250*/  FADD.FTZ R2, R203, R2 ;  /* 0x00000002cb027221 */ /* 0x000fe20000010000 */
[----:B------:R-:W-:Y:S02]  /*23260*/  MOV R212, R80 ;  /* 0x0000005000d47202 */ /* 0x000fe40000000f00 */
[----:B------:R3:W-:Y:S01]  /*23270*/  MUFU.EX2 R80, R4 ;  /* 0x0000000400507308 */ /* 0x0007e20000000800 */
[----:B------:R-:W-:Y:S01]  /*23280*/  HMMA.16816.F32.BF16 R72, R16, R36, R72 ;  /* 0x000000241048723c */ /* 0x000fe20000041848 */
[----:B------:R-:W-:-:S05]  /*23290*/  FADD.FTZ R2, R211, R2 ;  /* 0x00000002d3027221 */ /* 0x000fca0000010000 */
[----:B--2---:R-:W-:Y:S01]  /*232a0*/  HMMA.16816.F32.BF16 R28, R16, R44, R68 ;  /* 0x0000002c101c723c */ /* 0x004fe20000041844 */
[----:B------:R-:W-:-:S05]  /*232b0*/  FADD.FTZ R2, R226, R2 ;  /* 0x00000002e2027221 */ /* 0x000fca0000010000 */
[----:B------:R-:W-:Y:S01]  /*232c0*/  HMMA.16816.F32.BF16 R24, R16, R46, R60 ;  /* 0x0000002e1018723c */ /* 0x000fe2000004183c */
[----:B---3--:R-:W-:-:S05]  /*232d0*/  FADD.FTZ R4, R174, R6 ;  /* 0x00000006ae047221 */ /* 0x008fca0000010000 */
[----:B------:R-:W-:Y:S01]  /*232e0*/  HMMA.16816.F32.BF16 R36, R16, R38, R56 ;  /* 0x000000261024723c */ /* 0x000fe20000041838 */
[----:B------:R-:W2:Y:S01]  /*232f0*/  LDSM.16.MT88.4 R16, [R180+0xf800] ;  /* 0x00f80000b410783b */ /* 0x000ea20000004200 */
[----:B------:R-:W-:Y:S01]  /*23300*/  FADD.FTZ R4, R170, R4 ;  /* 0x00000004aa047221 */ /* 0x000fe20000010000 */
[----:B------:R-:W-:-:S03]  /*23310*/  FADD.FTZ R2, R212, R2 ;  /* 0x00000002d4027221 */ /* 0x000fc60000010000 */
[----:B------:R-:W-:Y:S01]  /*23320*/  FADD.FTZ R4, R158, R4 ;  /* 0x000000049e047221 */ /* 0x000fe20000010000 */
[----:B------:R-:W-:Y:S01]  /*23330*/  FFMA.FTZ R6, R237, R0, -R5 ;  /* 0x00000000ed067223 */ /* 0x000fe20000010805 */
[----:B------:R-:W-:Y:S02]  /*23340*/  MOV R211, R79 ;  /* 0x0000004f00d37202 */ /* 0x000fe40000000f00 */
[----:B------:R-:W-:Y:S01]  /*23350*/  FADD.FTZ R4, R152, R4 ;  /* 0x0000000498047221 */ /* 0x000fe20000010000 */
[----:B------:R-:W-:Y:S01]  /*23360*/  FADD.FTZ R2, R224, R2 ;  /* 0x00000002e0027221 */ /* 0x000fe20000010000 */
[----:B------:R3:W4:Y:S02]  /*23370*/  MUFU.EX2 R79, R6 ;  /* 0x00000006004f7308 */ /* 0x0007240000000800 */
[----:B------:R-:W-:Y:S01]  /*23380*/  FADD.FTZ R4, R154, R4 ;  /* 0x000000049a047221 */ /* 0x000fe20000010000 */
[----:B------:R-:W-:Y:S01]  /*23390*/  FADD.FTZ R2, R211, R2 ;  /* 0x00000002d3027221 */ /* 0x000fe20000010000 */
[----:B------:R-:W-:-:S02]  /*233a0*/  F2FP.BF16.F32.PACK_AB R12, R93, R95 ;  /* 0x0000005f5d0c723e */ /* 0x000fc400000010ff */
[----:B------:R-:W-:Y:S01]  /*233b0*/  F2FP.BF16.F32.PACK_AB R13, R108, R109 ;  /* 0x0000006d6c0d723e */ /* 0x000fe200000010ff */
[----:B------:R-:W-:Y:S01]  /*233c0*/  FADD.FTZ R7, R153, R4 ;  /* 0x0000000499077221 */ /* 0x000fe20000010000 */
[----:B------:R-:W-:Y:S02]  /*233d0*/  F2FP.BF16.F32.PACK_AB R14, R91, R92 ;  /* 0x0000005c5b0e723e */ /* 0x000fe400000010ff */
[----:B------:R-:W-:Y:S02]  /*233e0*/  F2FP.BF16.F32.PACK_AB R15, R102, R104 ;  /* 0x00000068660f723e */ /* 0x000fe400000010ff */
[----:B------:R-:W-:Y:S01]  /*233f0*/  MOV R212, R78 ;  /* 0x0000004e00d47202 */ /* 0x000fe20000000f00 */
[-CC-:B---3--:R-:W-:Y:S01]  /*23400*/  FFMA.FTZ R6, R239, R0.reuse, -R3.reuse ;  /* 0x00000000ef067223 */ /* 0x188fe20000010803 */
[----:B------:R-:W-:-:S03]  /*23410*/  FFMA.FTZ R4, R249, R0, -R3 ;  /* 0x00000000f9047223 */ /* 0x000fc60000010803 */
[----:B------:R3:W4:Y:S01]  /*23420*/  MUFU.EX2 R78, R6 ;  /* 0x00000006004e7308 */ /* 0x0007220000000800 */
[C---:B-1----:R-:W-:Y:S06]  /*23430*/  HMMA.16816.F32.BF16 R44, R12.reuse, R22, R32 ;  /* 0x000000160c2c723c */ /* 0x042fec0000041820 */
[----:B------:R-:W-:Y:S01]  /*23440*/  HMMA.16816.F32.BF16 R32, R12, R8, R28 ;  /* 0x000000080c20723c */ /* 0x000fe2000004181c */
[----:B------:R1:W-:Y:S01]  /*23450*/  MUFU.EX2 R71, R4 ;  /* 0x0000000400477308 */ /* 0x0003e20000000800 */
[----:B---3--:R-:W-:Y:S01]  /*23460*/  FADD.FTZ R6, R214, R2 ;  /* 0x00000002d6067221 */ /* 0x008fe20000010000 */
[----:B------:R-:W-:-:S03]  /*23470*/  FADD.FTZ R2, R156, R7 ;  /* 0x000000079c027221 */ /* 0x000fc60000010000 */
[----:B------:R-:W-:Y:S01]  /*23480*/  HMMA.16816.F32.BF16 R28, R12, R10, R24 ;  /* 0x0000000a0c1c723c */ /* 0x000fe20000041818 */
[----:B------:R-:W3:Y:S01]  /*23490*/  LDSM.16.MT88.4 R24, [R179+0x10000] ;  /* 0x01000000b318783b */ /* 0x000ee20000004200 */
[----:B------:R-:W-:Y:S01]  /*234a0*/  FADD.FTZ R6, R212, R6 ;  /* 0x00000006d4067221 */ /* 0x000fe20000010000 */
[----:B-1----:R-:W-:-:S03]  /*234b0*/  FADD.FTZ R4, R150, R2 ;  /* 0x0000000296047221 */ /* 0x002fc60000010000 */
        /* <DEDUP_REMOVED lines=11> */
[C---:B------:R-:W-:Y:S01]  /*23570*/  HMMA.16816.F32.BF16 R48, R12.reuse, R20, R40 ;  /* 0x000000140c30723c */ /* 0x040fe20000041828 */
[----:B------:R-:W4:Y:S01]  /*23580*/  LDSM.16.MT88.4 R40, [R181+0x10000] ;  /* 0x01000000b528783b */ /* 0x000f220000004200 */
[----:B------:R-:W-:Y:S01]  /*23590*/  FADD.FTZ R2, R205, R2 ;  /* 0x00000002cd027221 */ /* 0x000fe20000010000 */
[----:B------:R-:W-:Y:S02]  /*235a0*/  FADD.FTZ R6, R142, R6 ;  /* 0x000000068e067221 */ /* 0x000fe40000010000 */
[----:B------:R-:W-:Y:S01]  /*235b0*/  LDSM.16.MT88.4 R20, [R178+0x10800] ;  /* 0x01080000b214783b */ /* 0x000fe20000004200 */
[----:B--2---:R-:W-:Y:S01]  /*235c0*/  HMMA.16816.F32.BF16 R72, R12, R16, R72 ;  /* 0x000000100c48723c */ /* 0x004fe20000041848 */
[----:B------:R-:W-:-:S05]  /*235d0*/  FADD.FTZ R2, R204, R2 ;  /* 0x00000002cc027221 */ /* 0x000fca0000010000 */
[----:B------:R-:W-:Y:S01]  /*235e0*/  HMMA.16816.F32.BF16 R16, R12, R18, R36 ;  /* 0x000000120c10723c */ /* 0x000fe20000041824 */
[----:B------:R-:W2:Y:S01]  /*235f0*/  LDSM.16.MT88.4 R12, [R180+0x10000] ;  /* 0x01000000b40c783b */ /* 0x000ea20000004200 */
[----:B------:R-:W-:Y:S01]  /*23600*/  FADD.FTZ R6, R141, R6 ;  /* 0x000000068d067221 */ /* 0x000fe20000010000 */
[----:B------:R-:W-:Y:S01]  /*23610*/  FADD.FTZ R2, R173, R2 ;  /* 0x00000002ad027221 */ /* 0x000fe20000010000 */
[----:B------:R-:W-:Y:S02]  /*23620*/  FFMA.FTZ R4, R208, R0, -R3 ;  /* 0x00000000d0047223 */ /* 0x000fe40000010803 */
[----:B------:R-:W-:Y:S01]  /*23630*/  FADD.FTZ R6, R140, R6 ;  /* 0x000000068c067221 */ /* 0x000fe20000010000 */
[----:B------:R-:W-:Y:S01]  /*23640*/  FADD.FTZ R2, R200, R2 ;  /* 0x00000002c8027221 */ /* 0x000fe20000010000 */
[----:B------:R3:W-:Y:S02]  /*23650*/  MUFU.EX2 R70, R4 ;  /* 0x0000000400467308 */ /* 0x0007e40000000800 */
[----:B------:R-:W-:Y:S01]  /*23660*/  FADD.FTZ R6, R136, R6 ;  /* 0x0000000688067221 */ /* 0x000fe20000010000 */
[----:B------:R-:W-:Y:S01]  /*23670*/  F2FP.BF16.F32.PACK_AB R8, R87, R88 ;  /* 0x000000585708723e */ /* 0x000fe200000010ff */
[----:B------:R-:W-:Y:S01]  /*23680*/  FADD.FTZ R2, R197, R2 ;  /* 0x00000002c5027221 */ /* 0x000fe20000010000 */
[----:B------:R-:W-:Y:S01]  /*23690*/  F2FP.BF16.F32.PACK_AB R9, R96, R100 ;  /* 0x000000646009723e */ /* 0x000fe200000010ff */
[----:B------:R-:W-:Y:S01]  /*236a0*/  FADD.FTZ R6, R135, R6 ;  /* 0x0000000687067221 */ /* 0x000fe20000010000 */
[----:B------:R-:W-:-:S02]  /*236b0*/  F2FP.BF16.F32.PACK_AB R10, R85, R86 ;  /* 0x00000056550a723e */ /* 0x000fc400000010ff */
[----:B------:R-:W-:Y:S01]  /*236c0*/  F2FP.BF16.F32.PACK_AB R11, R90, R94 ;  /* 0x0000005e5a0b723e */ /* 0x000fe200000010ff */
[----:B------:R-:W-:Y:S01]  /*236d0*/  FADD.FTZ R2, R196, R2 ;  /* 0x00000002c4027221 */ /* 0x000fe20000010000 */
[----:B------:R-:W-:Y:S01]  /*236e0*/  FADD.FTZ R6, R134, R6 ;  /* 0x0000000686067221 */ /* 0x000fe20000010000 */
[----:B---3--:R-:W-:-:S04]  /*236f0*/  FFMA.FTZ R4, R168, R0, -R5 ;  /* 0x00000000a8047223 */ /* 0x008fc80000010805 */
[----:B------:R3:W-:Y:S01]  /*23700*/  MUFU.EX2 R68, R4 ;  /* 0x0000000400447308 */ /* 0x0007e20000000800 */
[----:B------:R-:W-:Y:S01]  /*23710*/  HMMA.16816.F32.BF16 R36, R8, R24, R32 ;  /* 0x000000180824723c */ /* 0x000fe20000041820 */
[----:B------:R-:W-:Y:S01]  /*23720*/  FADD.FTZ R2, R161, R2 ;  /* 0x00000002a1027221 */ /* 0x000fe20000010000 */
[----:B------:R-:W-:-:S04]  /*23730*/  FADD.FTZ R6, R131, R6 ;  /* 0x0000000683067221 */ /* 0x000fc80000010000 */
[----:B-1----:R-:W-:Y:S01]  /*23740*/  HMMA.16816.F32.BF16 R64, R8, R52, R64 ;  /* 0x000000340840723c */ /* 0x002fe20000041840 */
[----:B------:R-:W-:-:S05]  /*23750*/  FADD.FTZ R2, R160, R2 ;  /* 0x00000002a0027221 */ /* 0x000fca0000010000 */
[----:B------:R-:W-:Y:S01]  /*23760*/  HMMA.16816.F32.BF16 R56, R8, R54, R56 ;  /* 0x000000360838723c */ /* 0x000fe20000041838 */
[----:B---3--:R-:W-:-:S05]  /*23770*/  FFMA.FTZ R4, R246, R0, -R5 ;  /* 0x00000000f6047223 */ /* 0x008fca0000010805 */
[----:B------:R-:W-:Y:S01]  /*23780*/  HMMA.16816.F32.BF16 R32, R8, R26, R28 ;  /* 0x0000001a0820723c */ /* 0x000fe2000004181c */
[----:B------:R-:W1:Y:S01]  /*23790*/  LDSM.16.MT88.4 R24, [R181+0x10800] ;  /* 0x01080000b518783b */ /* 0x000e620000004200 */
[----:B------:R3:W1:Y:S01]  /*237a0*/  MUFU.EX2 R63, R4 ;  /* 0x00000004003f7308 */ /* 0x0006620000000800 */
[----:B------:R-:W-:Y:S01]  /*237b0*/  FADD.FTZ R6, R127, R6 ;  /* 0x000000067f067221 */ /* 0x000fe20000010000 */
[----:B------:R-:W-:-:S03]  /*237c0*/  FADD.FTZ R2, R159, R2 ;  /* 0x000000029f027221 */ /* 0x000fc60000010000 */
[----:B------:R-:W-:Y:S01]  /*237d0*/  FADD.FTZ R6, R126, R6 ;  /* 0x000000067e067221 */ /* 0x000fe20000010000 */
[----:B------:R-:W-:Y:S01]  /*237e0*/  FADD.FTZ R2, R157, R2 ;  /* 0x000000029d027221 */ /* 0x000fe20000010000 */
[----:B---3--:R-:W-:-:S04]  /*237f0*/  FFMA.FTZ R4, R162, R0, -R5 ;  /* 0x00000000a2047223 */ /* 0x008fc80000010805 */
[----:B------:R3:W-:Y:S01]  /*23800*/  MUFU.EX2 R62, R4 ;  /* 0x00000004003e7308 */ /* 0x0007e20000000800 */
[----:B------:R-:W-:Y:S01]  /*23810*/  FADD.FTZ R6, R125, R6 ;  /* 0x000000067d067221 */ /* 0x000fe20000010000 */
[----:B----4-:R-:W-:Y:S03]  /*23820*/  HMMA.16816.F32.BF16 R48, R8, R40, R48 ;  /* 0x000000280830723c */ /* 0x010fe60000041830 */
[----:B------:R-:W-:-:S03]  /*23830*/  FADD.FTZ R6, R124, R6 ;  /* 0x000000067c067221 */ /* 0x000fc60000010000 */
[----:B------:R-:W-:Y:S01]  /*23840*/  HMMA.16816.F32.BF16 R44, R8, R42, R44 ;  /* 0x0000002a082c723c */ /* 0x000fe2000004182c */
[----:B---3--:R-:W-:-:S04]  /*23850*/  FFMA.FTZ R4, R247, R0, -R5 ;  /* 0x00000000f7047223 */ /* 0x008fc80000010805 */
[----:B------:R3:W-:Y:S01]  /*23860*/  MUFU.EX2 R61, R4 ;  /* 0x00000004003d7308 */ /* 0x0007e20000000800 */
[----:B--2---:R-:W-:Y:S01]  /*23870*/  HMMA.16816.F32.BF16 R40, R8, R12, R72 ;  /* 0x0000000c0828723c */ /* 0x004fe20000041848 */
[----:B------:R-:W-:-:S05]  /*23880*/  FADD.FTZ R6, R118, R6 ;  /* 0x0000000676067221 */ /* 0x000fca0000010000 */
[----:B------:R-:W-:Y:S01]  /*23890*/  HMMA.16816.F32.BF16 R28, R8, R14, R16 ;  /* 0x0000000e081c723c */ /* 0x000fe20000041810 */
[----:B------:R-:W2:Y:S04]  /*238a0*/  LDSM.16.MT88.4 R12, [R179+0x10800] ;  /* 0x01080000b30c783b */ /* 0x000ea80000004200 */
[----:B------:R-:W4:Y:S01]  /*238b0*/  LDSM.16.MT88.4 R16, [R180+0x10800] ;  /* 0x01080000b410783b */ /* 0x000f220000004200 */
[----:B---3--:R-:W-:Y:S01]  /*238c0*/  FFMA.FTZ R4, R248, R0, -R3 ;  /* 0x00000000f8047223 */ /* 0x008fe20000010803 */
[----:B------:R-:W-:-:S03]  /*238d0*/  F2FP.BF16.F32.PACK_AB R8, R81, R82 ;  /* 0x000000525108723e */ /* 0x000fc600000010ff */
[----:B------:R3:W-:Y:S01]  /*238e0*/  MUFU.EX2 R60, R4 ;  /* 0x00000004003c7308 */ /* 0x0007e20000000800 */
[----:B------:R-:W-:Y:S02]  /*238f0*/  F2FP.BF16.F32.PACK_AB R9, R84, R89 ;  /* 0x000000595409723e */ /* 0x000fe400000010ff */
[----:B------:R-:W-:Y:S02]  /*23900*/  F2FP.BF16.F32.PACK_AB R10, R79, R80 ;  /* 0x000000504f0a723e */ /* 0x000fe400000010ff */
[----:B------:R-:W-:Y:S01]  /*23910*/  F2FP.BF16.F32.PACK_AB R11, R78, R83 ;  /* 0x000000534e0b723e */ /* 0x000fe200000010ff */
[----:B---3--:R-:W-:Y:S01]  /*23920*/  FADD.FTZ R4, R155, R2 ;  /* 0x000000029b047221 */ /* 0x008fe20000010000 */
[----:B------:R-:W-:-:S05]  /*23930*/  FFMA.FTZ R2, R164, R0, -R3 ;  /* 0x00000000a4027223 */ /* 0x000fca0000010803 */
[C---:B------:R-:W-:Y:S01]  /*23940*/  HMMA.16816.F32.BF16 R64, R8.reuse, R20, R64 ;  /* 0x000000140840723c */ /* 0x040fe20000041840 */
[----:B------:R-:W-:Y:S01]  /*23950*/  FFMA.FTZ R7, R243, R0, -R3 ;  /* 0x00000000f3077223 */ /* 0x000fe20000010803 */
[----:B------:R-:W-:Y:S01]  /*23960*/  FADD.FTZ R4, R151, R4 ;  /* 0x0000000497047221 */ /* 0x000fe20000010000 */
[----:B------:R3:W-:Y:S01]  /*23970*/  MUFU.EX2 R55, R2 ;  /* 0x0000000200377308 */ /* 0x0007e20000000800 */
[----:B------:R-:W-:Y:S01]  /*23980*/  MOV R168, R172 ;  /* 0x000000ac00a87202 */ /* 0x000fe20000000f00 */
[----:B------:R-:W-:Y:S01]  /*23990*/  LDSM.16.MT88.4 R152, [R181+0x11800] ;  /* 0x01180000b598783b */ /* 0x000fe20000004200 */
[----:B------:R-:W-:Y:S03]  /*239a0*/  HMMA.16816.F32.BF16 R56, R8, R22, R56 ;  /* 0x000000160838723c */ /* 0x000fe60000041838 */
[----:B------:R-:W4:Y:S01]  /*239b0*/  LDSM.16.MT88.4 R20, [R181+0x11000] ;  /* 0x01100000b514783b */ /* 0x000f220000004200 */
[----:B---3--:R-:W-:Y:S01]  /*239c0*/  FADD.FTZ R2, R149, R4 ;  /* 0x0000000495027221 */ /* 0x008fe20000010000 */
[----:B------:R-:W-:-:S03]  /*239d0*/  FADD.FTZ R4, R120, R6 ;  /* 0x0000000678047221 */ /* 0x000fc60000010000 */
[----:B------:R-:W-:Y:S01]  /*239e0*/  FADD.FTZ R2, R145, R2 ;  /* 0x0000000291027221 */ /* 0x000fe20000010000 */
[----:B------:R-:W-:-:S03]  /*239f0*/  FADD.FTZ R4, R119, R4 ;  /* 0x0000000477047221 */ /* 0x000fc60000010000 */
[----:B------:R-:W-:Y:S01]  /*23a00*/  FADD.FTZ R2, R144, R2 ;  /* 0x0000000290027221 */ /* 0x000fe20000010000 */
[----:B------:R-:W-:Y:S01]  /*23a10*/  FADD.FTZ R4, R117, R4 ;  /* 0x0000000475047221 */ /* 0x000fe20000010000 */
[----:B------:R-:W3:Y:S01]  /*23a20*/  MUFU.EX2 R69, R7 ;  /* 0x0000000700457308 */ /* 0x000ee20000000800 */
[C---:B-1----:R-:W-:Y:S01]  /*23a30*/  HMMA.16816.F32.BF16 R48, R8.reuse, R24, R48 ;  /* 0x000000180830723c */ /* 0x042fe20000041830 */
[----:B------:R-:W-:Y:S01]  /*23a40*/  FADD.FTZ R2, R139, R2 ;  /* 0x000000028b027221 */ /* 0x000fe20000010000 */
[----:B------:R-:W-:Y:S01]  /*23a50*/  FADD.FTZ R4, R114, R4 ;  /* 0x0000000472047221 */ /* 0x000fe20000010000 */
[----:B------:R-:W-:Y:S01]  /*23a60*/  MOV R173, R163 ;  /* 0x000000a300ad7202 */ /* 0x000fe20000000f00 */
[----:B------:R-:W-:Y:S01]  /*23a70*/  FFMA.FTZ R6, R168, R0, -R3 ;  /* 0x00000000a8067223 */ /* 0x000fe20000010803 */
[----:B------:R-:W-:Y:S01]  /*23a80*/  FADD.FTZ R2, R138, R2 ;  /* 0x000000028a027221 */ /* 0x000fe20000010000 */
[----:B------:R-:W-:Y:S01]  /*23a90*/  FADD.FTZ R4, R112, R4 ;  /* 0x0000000470047221 */ /* 0x000fe20000010000 */
[C---:B------:R-:W-:Y:S01]  /*23aa0*/  HMMA.16816.F32.BF16 R44, R8.reuse, R26, R44 ;  /* 0x0000001a082c723c */ /* 0x040fe2000004182c */
[----:B------:R1:W-:Y:S01]  /*23ab0*/  MUFU.EX2 R53, R6 ;  /* 0x0000000600357308 */ /* 0x0003e20000000800 */
[----:B------:R-:W-:Y:S01]  /*23ac0*/  FADD.FTZ R2, R137, R2 ;  /* 0x0000000289027221 */ /* 0x000fe20000010000 */
[----:B------:R-:W-:Y:S01]  /*23ad0*/  FADD.FTZ R4, R111, R4 ;  /* 0x000000046f047221 */ /* 0x000fe20000010000 */
[----:B------:R-:W-:Y:S01]  /*23ae0*/  MOV R162, R167 ;  /* 0x000000a700a27202 */ /* 0x000fe20000000f00 */
[----:B------:R-:W3:Y:S01]  /*23af0*/  LDSM.16.MT88.4 R24, [R178+0x11000] ;  /* 0x01100000b218783b */ /* 0x000ee20000004200 */
[----:B------:R-:W-:Y:S01]  /*23b00*/  FADD.FTZ R2, R130, R2 ;  /* 0x0000000282027221 */ /* 0x000fe20000010000 */
[----:B------:R-:W-:Y:S01]  /*23b10*/  FADD.FTZ R4, R110, R4 ;  /* 0x000000046e047221 */ /* 0x000fe20000010000 */
[C---:B--2---:R-:W-:Y:S06]  /*23b20*/  HMMA.16816.F32.BF16 R36, R8.reuse, R12, R36 ;  /* 0x0000000c0824723c */ /* 0x044fec0000041824 */
[----:B------:R-:W-:Y:S01]  /*23b30*/  HMMA.16816.F32.BF16 R32, R8, R14, R32 ;  /* 0x0000000e0820723c */ /* 0x000fe20000041820 */
[----:B------:R-:W-:Y:S01]  /*23b40*/  FADD.FTZ R2, R129, R2 ;  /* 0x0000000281027221 */ /* 0x000fe20000010000 */
[----:B------:R-:W-:-:S04]  /*23b50*/  FADD.FTZ R4, R107, R4 ;  /* 0x000000046b047221 */ /* 0x000fc80000010000 */
[----:B----4-:R-:W-:Y:S01]  /*23b60*/  HMMA.16816.F32.BF16 R40, R8, R16, R40 ;  /* 0x000000100828723c */ /* 0x010fe20000041828 */
[----:B------:R-:W-:Y:S01]  /*23b70*/  FADD.FTZ R2, R128, R2 ;  /* 0x0000000280027221 */ /* 0x000fe20000010000 */
[----:B-1----:R-:W-:Y:S01]  /*23b80*/  FFMA.FTZ R6, R173, R0, -R5 ;  /* 0x00000000ad067223 */ /* 0x002fe20000010805 */
[----:B------:R-:W-:-:S03]  /*23b90*/  FADD.FTZ R4, R106, R4 ;  /* 0x000000046a047221 */ /* 0x000fc60000010000 */
[----:B------:R-:W-:Y:S01]  /*23ba0*/  HMMA.16816.F32.BF16 R28, R8, R18, R28 ;  /* 0x00000012081c723c */ /* 0x000fe2000004181c */
[----:B------:R-:W-:Y:S01]  /*23bb0*/  FADD.FTZ R2, R123, R2 ;  /* 0x000000027b027221 */ /* 0x000fe20000010000 */
[----:B------:R1:W2:Y:S01]  /*23bc0*/  MUFU.EX2 R52, R6 ;  /* 0x0000000600347308 */ /* 0x0002a20000000800 */
[----:B------:R-:W-:Y:S01]  /*23bd0*/  FADD.FTZ R4, R105, R4 ;  /* 0x0000000469047221 */ /* 0x000fe20000010000 */
[----:B------:R-:W-:Y:S02]  /*23be0*/  MOV R163, R166 ;  /* 0x000000a600a37202 */ /* 0x000fe40000000f00 */
[----:B------:R-:W-:Y:S01]  /*23bf0*/  MOV R172, R165 ;  /* 0x000000a500ac7202 */ /* 0x000fe20000000f00 */
[----:B------:R-:W-:Y:S01]  /*23c00*/  FFMA.FTZ R7, R250, R0, -R3 ;  /* 0x00000000fa077223 */ /* 0x000fe20000010803 */
[----:B------:R-:W-:Y:S01]  /*23c10*/  F2FP.BF16.F32.PACK_AB R8, R63, R68 ;  /* 0x000000443f08723e */ /* 0x000fe200000010ff */
[----:B------:R-:W-:Y:S01]  /*23c20*/  LDSM.16.MT88.4 R12, [R180+0x11000] ;  /* 0x01100000b40c783b */ /* 0x000fe20000004200 */
[----:B---3--:R-:W-:-:S02]  /*23c30*/  F2FP.BF16.F32.PACK_AB R9, R69, R71 ;  /* 0x000000474509723e */ /* 0x008fc400000010ff */
[----:B------:R-:W-:Y:S01]  /*23c40*/  F2FP.BF16.F32.PACK_AB R10, R61, R62 ;  /* 0x0000003e3d0a723e */ /* 0x000fe200000010ff */
[----:B------:R-:W-:Y:S01]  /*23c50*/  LDSM.16.MT88.4 R144, [R179+0x11800] ;  /* 0x01180000b390783b */ /* 0x000fe20000004200 */
[----:B------:R-:W-:Y:S01]  /*23c60*/  F2FP.BF16.F32.PACK_AB R11, R60, R70 ;  /* 0x000000463c0b723e */ /* 0x000fe200000010ff */
[----:B------:R-:W-:Y:S01]  /*23c70*/  FADD.FTZ R2, R122, R2 ;  /* 0x000000027a027221 */ /* 0x000fe20000010000 */
[----:B------:R-:W-:Y:S01]  /*23c80*/  FADD.FTZ R4, R103, R4 ;  /* 0x0000000467047221 */ /* 0x000fe20000010000 */
[----:B------:R-:W3:Y:S01]  /*23c90*/  LDSM.16.MT88.4 R16, [R179+0x11000] ;  /* 0x01100000b310783b */ /* 0x000ee20000004200 */
[----:B-1----:R-:W-:-:S03]  /*23ca0*/  FFMA.FTZ R6, R162, R0, -R5 ;  /* 0x00000000a2067223 */ /* 0x002fc60000010805 */
[----:B------:R-:W-:Y:S01]  /*23cb0*/  HMMA.16816.F32.BF16 R156, R8, R20, R48 ;  /* 0x00000014089c723c */ /* 0x000fe20000041830 */
[----:B------:R1:W-:Y:S01]  /*23cc0*/  MUFU.EX2 R48, R6 ;  /* 0x0000000600307308 */ /* 0x0003e20000000800 */
[----:B------:R-:W-:Y:S01]  /*23cd0*/  FADD.FTZ R2, R121, R2 ;  /* 0x0000000279027221 */ /* 0x000fe20000010000 */
[-C--:B------:R-:W-:Y:S01]  /*23ce0*/  FFMA.FTZ R3, R201, R0.reuse, -R3 ;  /* 0x00000000c9037223 */ /* 0x080fe20000010803 */
[-CC-:B-1----:R-:W-:Y:S01]  /*23cf0*/  FFMA.FTZ R6, R163, R0.reuse, -R5.reuse ;  /* 0x00000000a3067223 */ /* 0x182fe20000010805 */
[----:B------:R-:W-:Y:S01]  /*23d00*/  FFMA.FTZ R5, R172, R0, -R5 ;  /* 0x00000000ac057223 */ /* 0x000fe20000010805 */
[----:B------:R-:W-:Y:S01]  /*23d10*/  FADD.FTZ R0, R99, R4 ;  /* 0x0000000463007221 */ /* 0x000fe20000010000 */
[----:B------:R-:W-:Y:S02]  /*23d20*/  FADD.FTZ R4, R116, R2 ;  /* 0x0000000274047221 */ /* 0x000fe40000010000 */
[----:B------:R-:W1:Y:S01]  /*23d30*/  MUFU.EX2 R54, R7 ;  /* 0x0000000700367308 */ /* 0x000e620000000800 */
[----:B------:R-:W4:Y:S01]  /*23d40*/  LDSM.16.MT88.4 R160, [R178+0x11800] ;  /* 0x01180000b2a0783b */ /* 0x000f220000004200 */
        /* <DEDUP_REMOVED lines=26> */
[----:B------:R-:W4:Y:S02]  /*23ef0*/  MUFU.EX2 R21, R6 ;  /* 0x0000000600157308 */ /* 0x000f240000000800 */
[----:B------:R-:W-:Y:S01]  /*23f00*/  FADD.FTZ R2, R80, R2 ;  /* 0x0000000250027221 */ /* 0x000fe20000010000 */
[----:B------:R-:W-:-:S05]  /*23f10*/  FADD.FTZ R0, R78, R0 ;  /* 0x000000004e007221 */ /* 0x000fca0000010000 */
[----:B------:R2:W4:Y:S01]  /*23f20*/  MUFU.EX2 R20, R5 ;  /* 0x0000000500147308 */ /* 0x0005220000000800 */
[----:B------:R-:W-:Y:S01]  /*23f30*/  FADD.FTZ R2, R79, R2 ;  /* 0x000000024f027221 */ /* 0x000fe20000010000 */
[----:B------:R-:W-:-:S03]  /*23f40*/  FADD.FTZ R0, R71, R0 ;  /* 0x0000000047007221 */ /* 0x000fc60000010000 */
[----:B------:R-:W-:Y:S01]  /*23f50*/  FADD.FTZ R2, R68, R2 ;  /* 0x0000000244027221 */ /* 0x000fe20000010000 */
[----:B------:R-:W-:Y:S01]  /*23f60*/  FADD.FTZ R0, R69, R0 ;  /* 0x0000000045007221 */ /* 0x000fe20000010000 */
[----:B--2---:R-:W2:Y:S02]  /*23f70*/  LDSM.16.MT88.4 R4, [R180+0x11800] ;  /* 0x01180000b404783b */ /* 0x004ea40000004200 */
[----:B------:R-:W-:Y:S01]  /*23f80*/  FADD.FTZ R2, R63, R2 ;  /* 0x000000023f027221 */ /* 0x000fe20000010000 */
[----:B------:R-:W-:Y:S01]  /*23f90*/  FADD.FTZ R0, R70, R0 ;  /* 0x0000000046007221 */ /* 0x000fe20000010000 */
[----:B------:R-:W-:Y:S01]  /*23fa0*/  HMMA.16816.F32.BF16 R164, R8, R24, R64 ;  /* 0x0000001808a4723c */ /* 0x000fe20000041840 */
[----:B------:R-:W4:Y:S01]  /*23fb0*/  MUFU.EX2 R3, R3 ;  /* 0x0000000300037308 */ /* 0x000f220000000800 */
[----:B------:R-:W-:Y:S01]  /*23fc0*/  FADD.FTZ R2, R62, R2 ;  /* 0x000000023e027221 */ /* 0x000fe20000010000 */
[----:B------:R-:W-:-:S03]  /*23fd0*/  FADD.FTZ R0, R60, R0 ;  /* 0x000000003c007221 */ /* 0x000fc60000010000 */
[----:B---3--:R-:W-:Y:S01]  /*23fe0*/  HMMA.16816.F32.BF16 R148, R8, R16, R36 ;  /* 0x000000100894723c */ /* 0x008fe20000041824 */
[----:B------:R-:W-:-:S05]  /*23ff0*/  FADD.FTZ R2, R61, R2 ;  /* 0x000000023d027221 */ /* 0x000fca0000010000 */
[----:B------:R-:W-:Y:S01]  /*24000*/  HMMA.16816.F32.BF16 R24, R8, R26, R56 ;  /* 0x0000001a0818723c */ /* 0x000fe20000041838 */
[----:B------:R-:W-:-:S05]  /*24010*/  FADD.FTZ R0, R55, R0 ;  /* 0x0000000037007221 */ /* 0x000fca0000010000 */
[C---:B------:R-:W-:Y:S06]  /*24020*/  HMMA.16816.F32.BF16 R44, R8.reuse, R22, R44 ;  /* 0x00000016082c723c */ /* 0x040fec000004182c */
[C---:B------:R-:W-:Y:S06]  /*24030*/  HMMA.16816.F32.BF16 R16, R8.reuse, R18, R32 ;  /* 0x000000120810723c */ /* 0x040fec0000041820 */
[----:B------:R-:W-:Y:S01]  /*24040*/  HMMA.16816.F32.BF16 R40, R8, R12, R40 ;  /* 0x0000000c0828723c */ /* 0x000fe20000041828 */
[----:B------:R-:W-:-:S05]  /*24050*/  FADD.FTZ R2, R52, R2 ;  /* 0x0000000234027221 */ /* 0x000fca0000010000 */
[----:B------:R-:W-:Y:S01]  /*24060*/  HMMA.16816.F32.BF16 R28, R8, R14, R28 ;  /* 0x0000000e081c723c */ /* 0x000fe2000004181c */
[----:B-1----:R-:W-:Y:S01]  /*24070*/  FADD.FTZ R0, R54, R0 ;  /* 0x0000000036007221 */ /* 0x002fe20000010000 */
[----:B------:R-:W-:-:S03]  /*24080*/  FADD.FTZ R2, R48, R2 ;  /* 0x0000000230027221 */ /* 0x000fc60000010000 */
[----:B------:R-:W-:Y:S01]  /*24090*/  FADD.FTZ R0, R53, R0 ;  /* 0x0000000035007221 */ /* 0x000fe20000010000 */
[----:B----4-:R-:W-:Y:S01]  /*240a0*/  FADD.FTZ R2, R21, R2 ;  /* 0x0000000215027221 */ /* 0x010fe20000010000 */
[----:B------:R-:W-:Y:S02]  /*240b0*/  F2FP.BF16.F32.PACK_AB R136, R48, R52 ;  /* 0x000000343088723e */ /* 0x000fe400000010ff */
[----:B------:R-:W-:Y:S02]  /*240c0*/  F2FP.BF16.F32.PACK_AB R137, R54, R55 ;  /* 0x000000373689723e */ /* 0x000fe400000010ff */
[C---:B------:R-:W-:Y:S02]  /*240d0*/  F2FP.BF16.F32.PACK_AB R138, R20.reuse, R21 ;  /* 0x00000015148a723e */ /* 0x040fe400000010ff */
[C---:B------:R-:W-:Y:S01]  /*240e0*/  F2FP.BF16.F32.PACK_AB R139, R3.reuse, R53 ;  /* 0x00000035038b723e */ /* 0x040fe200000010ff */
[----:B------:R-:W-:Y:S01]  /*240f0*/  FADD.FTZ R3, R3, R0 ;  /* 0x0000000003037221 */ /* 0x000fe20000010000 */
[----:B------:R-:W-:-:S04]  /*24100*/  FADD.FTZ R0, R20, R2 ;  /* 0x0000000214007221 */ /* 0x000fc80000010000 */
[----:B------:R3:W-:Y:S01]  /*24110*/  STL [R1], R3 ;  /* 0x0000000301007387 */ /* 0x0007e20000100800 */
[C---:B------:R-:W-:Y:S03]  /*24120*/  HMMA.16816.F32.BF16 R164, R136.reuse, R160, R164 ;  /* 0x000000a088a4723c */ /* 0x040fe600000418a4 */
[----:B------:R3:W-:Y:S03]  /*24130*/  STL [R1+0x4], R0 ;  /* 0x0000040001007387 */ /* 0x0007e60000100800 */
[C---:B------:R-:W-:Y:S06]  /*24140*/  HMMA.16816.F32.BF16 R156, R136.reuse, R152, R156 ;  /* 0x00000098889c723c */ /* 0x040fec000004189c */
[C---:B------:R-:W-:Y:S06]  /*24150*/  HMMA.16816.F32.BF16 R148, R136.reuse, R144, R148 ;  /* 0x000000908894723c */ /* 0x040fec0000041894 */
[C---:B------:R-:W-:Y:S06]  /*24160*/  HMMA.16816.F32.BF16 R160, R136.reuse, R162, R24 ;  /* 0x000000a288a0723c */ /* 0x040fec0000041818 */
[C---:B------:R-:W-:Y:S06]  /*24170*/  HMMA.16816.F32.BF16 R152, R136.reuse, R154, R44 ;  /* 0x0000009a8898723c */ /* 0x040fec000004182c */
[C---:B------:R-:W-:Y:S06]  /*24180*/  HMMA.16816.F32.BF16 R144, R136.reuse, R146, R16 ;  /* 0x000000928890723c */ /* 0x040fec0000041810 */
[C---:B--2---:R-:W-:Y:S06]  /*24190*/  HMMA.16816.F32.BF16 R140, R136.reuse, R4, R40 ;  /* 0x00000004888c723c */ /* 0x044fec0000041828 */
[----:B------:R-:W-:Y:S01]  /*241a0*/  HMMA.16816.F32.BF16 R136, R136, R6, R28 ;  /* 0x000000068888723c */ /* 0x000fe2000004181c */
[----:B------:R-:W-:-:S02]  /*241b0*/  MOV R39, R77 ;  /* 0x0000004d00277202 */ /* 0x000fc40000000f00 */
[----:B---3--:R-:W-:-:S15]  /*241c0*/  MOV R38, R76 ;  /* 0x0000004c00267202 */ /* 0x008fde0000000f00 */
[----:B------:R-:W-:-:S06]  /*241d0*/  NOP ;  /* 0x0000000000007918 */ /* 0x000fcc0000000000 */
.L_x_1169:
[----:B------:R-:W-:-:S13]  /*241e0*/  ISETP.GE.AND P0, PT, R252, 0x1, PT ;  /* 0x00000001fc00780c */ /* 0x000fda0003f06270 */
[----:B------:R-:W-:Y:S05]  /*241f0*/  @!P0 BRA `(.L_x_1180) ;  /* 0x0000006c00388947 */ /* 0x000fea0003800000 */
[----:B------:R-:W2:Y:S04]  /*24200*/  LDL R24, [R1+0xc] ;  /* 0x00000c0001187983 */ /* 0x000ea80000100800 */
[----:B------:R-:W3:Y:S01]  /*24210*/  LDL R23, [R1+0x8] ;  /* 0x0000080001177983 */ /* 0x000ee20000100800 */
[C---:B------:R-:W-:Y:S01]  /*24220*/  IMAD.WIDE.U32 R44, R190.reuse, 0x30, RZ ;  /* 0x00000030be2c7825 */ /* 0x040fe200078e00ff */
[----:B------:R-:W-:Y:S02]  /*24230*/  MOV R134, R39 ;  /* 0x0000002700867202 */ /* 0x000fe40000000f00 */
[----:B------:R-:W-:Y:S01]  /*24240*/  MOV R135, R38 ;  /* 0x0000002600877202 */ /* 0x000fe20000000f00 */
        /* <DEDUP_REMOVED lines=8> */
[C---:B------:R-:W-:Y:S02]  /*242d0*/  IMAD R11, R191.reuse, 0x30, RZ ;  /* 0x00000030bf0b7824 */ /* 0x040fe400078e02ff */
[C---:B------:R-:W-:Y:S02]  /*242e0*/  IMAD R10, R191.reuse, 0x50, RZ ;  /* 0x00000050bf0a7824 */ /* 0x040fe400078e02ff */
[----:B------:R-:W-:Y:S01]  /*242f0*/  IMAD R9, R191, 0x60, RZ ;  /* 0x00000060bf097824 */ /* 0x000fe200078e02ff */
[----:B------:R-:W-:Y:S01]  /*24300*/  IADD3 R11, R11, R45, RZ ;  /* 0x0000002d0b0b7210 */ /* 0x000fe20007ffe0ff */
[C---:B------:R-:W-:Y:S01]  /*24310*/  IMAD R8, R191.reuse, 0x70, RZ ;  /* 0x00000070bf087824 */ /* 0x040fe200078e02ff */
[----:B------:R-:W-:Y:S01]  /*24320*/  IADD3 R10, R10, R43, RZ ;  /* 0x0000002b0a0a7210 */ /* 0x000fe20007ffe0ff */
[----:B------:R-:W-:Y:S01]  /*24330*/  IMAD R7, R191, 0x90, RZ ;  /* 0x00000090bf077824 */ /* 0x000fe200078e02ff */
[----:B------:R-:W-:Y:S01]  /*24340*/  IADD3 R9, R9, R41, RZ ;  /* 0x0000002909097210 */ /* 0x000fe20007ffe0ff */
[C---:B------:R-:W-:Y:S01]  /*24350*/  IMAD R6, R191.reuse, 0xa0, RZ ;  /* 0x000000a0bf067824 */ /* 0x040fe200078e02ff */
[----:B------:R-:W-:Y:S01]  /*24360*/  IADD3 R8, R8, R39, RZ ;  /* 0x0000002708087210 */ /* 0x000fe20007ffe0ff */
[----:B------:R-:W-:Y:S01]  /*24370*/  IMAD R5, R191, 0xb0, RZ ;  /* 0x000000b0bf057824 */ /* 0x000fe200078e02ff */
[----:B------:R-:W-:Y:S01]  /*24380*/  IADD3 R7, R7, R37, RZ ;  /* 0x0000002507077210 */ /* 0x000fe20007ffe0ff */
[C---:B-1----:R-:W-:Y:S01]  /*24390*/  IMAD R4, R191.reuse, 0xc0, RZ ;  /* 0x000000c0bf047824 */ /* 0x042fe200078e02ff */
[----:B------:R-:W-:Y:S01]  /*243a0*/  IADD3 R6, R6, R35, RZ ;  /* 0x0000002306067210 */ /* 0x000fe20007ffe0ff */
[----:B------:R-:W-:Y:S01]  /*243b0*/  IMAD R3, R191, 0xd0, RZ ;  /* 0x000000d0bf037824 */ /* 0x000fe200078e02ff */
[----:B------:R-:W-:Y:S01]  /*243c0*/  IADD3 R5, R5, R33, RZ ;  /* 0x0000002105057210 */ /* 0x000fe20007ffe0ff */
[C---:B------:R-:W-:Y:S01]  /*243d0*/  IMAD R0, R191.reuse, 0xf0, RZ ;  /* 0x000000f0bf007824 */ /* 0x040fe200078e02ff */
[----:B------:R-:W-:Y:S01]  /*243e0*/  IADD3 R4, R4, R31, RZ ;  /* 0x0000001f04047210 */ /* 0x000fe20007ffe0ff */
[----:B------:R-:W-:Y:S01]  /*243f0*/  IMAD R2, R191, 0xe0, RZ ;  /* 0x000000e0bf027824 */ /* 0x000fe200078e02ff */
[----:B------:R-:W-:Y:S01]  /*24400*/  IADD3 R3, R3, R29, RZ ;  /* 0x0000001d03037210 */ /* 0x000fe20007ffe0ff */
[----:B--2---:R-:W-:-:S02]  /*24410*/  IMAD R22, R24, 0x30, RZ ;  /* 0x0000003018167824 */ /* 0x004fc400078e02ff */
[C---:B------:R-:W-:Y:S01]  /*24420*/  IMAD R21, R24.reuse, 0x50, RZ ;  /* 0x0000005018157824 */ /* 0x040fe200078e02ff */
[C-C-:B---3--:R-:W-:Y:S01]  /*24430*/  SHF.L.U64.HI R26, R23.reuse, 0x5, R24.reuse ;  /* 0x00000005171a7819 */ /* 0x148fe20000010218 */
[C---:B------:R-:W-:Y:S01]  /*24440*/  IMAD R20, R24.reuse, 0x60, RZ ;  /* 0x0000006018147824 */ /* 0x040fe200078e02ff */
[C---:B------:R-:W-:Y:S01]  /*24450*/  SHF.L.U32 R25, R23.reuse, 0x5, RZ ;  /* 0x0000000517197819 */ /* 0x040fe200000006ff */
[C---:B------:R-:W-:Y:S01]  /*24460*/  IMAD R19, R24.reuse, 0x70, RZ ;  /* 0x0000007018137824 */ /* 0x040fe200078e02ff */
[----:B------:R-:W-:Y:S01]  /*24470*/  SHF.L.U64.HI R27, R23, 0x6, R24 ;  /* 0x00000006171b7819 */ /* 0x000fe20000010218 */
[----:B------:R1:W-:Y:S01]  /*24480*/  STL [R1+0x144], R26 ;  /* 0x0001441a01007387 */ /* 0x0003e20000100800 */
[C---:B------:R-:W-:Y:S02]  /*24490*/  IMAD R18, R24.reuse, 0x90, RZ ;  /* 0x0000009018127824 */ /* 0x040fe400078e02ff */
[C---:B------:R-:W-:Y:S01]  /*244a0*/  IMAD R17, R24.reuse, 0xa0, RZ ;  /* 0x000000a018117824 */ /* 0x040fe200078e02ff */
[----:B------:R2:W-:Y:S01]  /*244b0*/  STL [R1+0x140], R25 ;  /* 0x0001401901007387 */ /* 0x0005e20000100800 */
[----:B------:R-:W-:-:S02]  /*244c0*/  IMAD R16, R24, 0xb0, RZ ;  /* 0x000000b018107824 */ /* 0x000fc400078e02ff */
[C---:B------:R-:W-:Y:S01]  /*244d0*/  IMAD R15, R24.reuse, 0xc0, RZ ;  /* 0x000000c0180f7824 */ /* 0x040fe200078e02ff */
[----:B------:R-:W-:Y:S01]  /*244e0*/  STL [R1+0x13c], R27 ;  /* 0x00013c1b01007387 */ /* 0x000fe20000100800 */
[C---:B------:R-:W-:Y:S02]  /*244f0*/  IMAD R14, R24.reuse, 0xd0, RZ ;  /* 0x000000d0180e7824 */ /* 0x040fe400078e02ff */
[C---:B------:R-:W-:Y:S02]  /*24500*/  IMAD R13, R24.reuse, 0xe0, RZ ;  /* 0x000000e0180d7824 */ /* 0x040fe400078e02ff */
[----:B------:R-:W-:Y:S02]  /*24510*/  IMAD R12, R24, 0xf0, RZ ;  /* 0x000000f0180c7824 */ /* 0x000fe400078e02ff */
[----:B------:R-:W-:-:S04]  /*24520*/  IMAD.WIDE.U32 R66, R23, 0x30, RZ ;  /* 0x0000003017427825 */ /* 0x000fc800078e00ff */
[----:B------:R-:W-:Y:S01]  /*24530*/  IMAD.WIDE.U32 R64, R23, 0x50, RZ ;  /* 0x0000005017407825 */ /* 0x000fe200078e00ff */
[----:B------:R-:W-:-:S03]  /*24540*/  IADD3 R22, R22, R67, RZ ;  /* 0x0000004316167210 */ /* 0x000fc60007ffe0ff */
[----:B------:R-:W-:Y:S01]  /*24550*/  IMAD.WIDE.U32 R62, R23, 0x60, RZ ;  /* 0x00000060173e7825 */ /* 0x000fe200078e00ff */
[----:B------:R-:W-:Y:S02]  /*24560*/  IADD3 R21, R21, R65, RZ ;  /* 0x0000004115157210 */ /* 0x000fe40007ffe0ff */
[C---:B-1----:R-:W-:Y:S01]  /*24570*/  SHF.L.U32 R26, R23.reuse, 0x6, RZ ;  /* 0x00000006171a7819 */ /* 0x042fe200000006ff */
[C---:B------:R-:W-:Y:S01]  /*24580*/  IMAD.WIDE.U32 R60, R23.reuse, 0x70, RZ ;  /* 0x00000070173c7825 */ /* 0x040fe200078e00ff */
[----:B------:R-:W-:Y:S02]  /*24590*/  IADD3 R20, R20, R63, RZ ;  /* 0x0000003f14147210 */ /* 0x000fe40007ffe0ff */
[C---:B--2---:R-:W-:Y:S01]  /*245a0*/  SHF.L.U64.HI R25, R23.reuse, 0x7, R24 ;  /* 0x0000000717197819 */ /* 0x044fe20000010218 */
[----:B------:R1:W-:Y:S01]  /*245b0*/  STL [R1+0x138], R26 ;  /* 0x0001381a01007387 */ /* 0x0003e20000100800 */
[C---:B------:R-:W-:Y:S01]  /*245c0*/  SHF.L.U32 R24, R23.reuse, 0x7, RZ ;  /* 0x0000000717187819 */ /* 0x040fe200000006ff */
[----:B------:R-:W-:Y:S01]  /*245d0*/  IMAD.WIDE.U32 R58, R23, 0x90, RZ ;  /* 0x00000090173a7825 */ /* 0x000fe200078e00ff */
[----:B------:R-:W-:Y:S01]  /*245e0*/  IADD3 R19, R19, R61, RZ ;  /* 0x0000003d13137210 */ /* 0x000fe20007ffe0ff */
[----:B------:R2:W-:Y:S02]  /*245f0*/  STL [R1+0x134], R25 ;  /* 0x0001341901007387 */ /* 0x0005e40000100800 */
[C---:B------:R-:W-:Y:S01]  /*24600*/  IMAD.WIDE.U32 R56, R23.reuse, 0xa0, RZ ;  /* 0x000000a017387825 */ /* 0x040fe200078e00ff */
[----:B------:R-:W-:Y:S01]  /*24610*/  IADD3 R18, R18, R59, RZ ;  /* 0x0000003b12127210 */ /* 0x000fe20007ffe0ff */
[----:B------:R3:W-:Y:S02]  /*24620*/  STL [R1+0x130], R24 ;  /* 0x0001301801007387 */ /* 0x0007e40000100800 */
[----:B------:R-:W-:Y:S01]  /*24630*/  IMAD.WIDE.U32 R54, R23, 0xb0, RZ ;  /* 0x000000b017367825 */ /* 0x000fe200078e00ff */
[----:B------:R-:W-:-:S03]  /*24640*/  IADD3 R17, R17, R57, RZ ;  /* 0x0000003911117210 */ /* 0x000fc60007ffe0ff */
[----:B------:R-:W-:Y:S01]  /*24650*/  IMAD.WIDE.U32 R52, R23, 0xc0, RZ ;  /* 0x000000c017347825 */ /* 0x000fe200078e00ff */
[----:B------:R-:W-:-:S03]  /*24660*/  IADD3 R16, R16, R55, RZ ;  /* 0x0000003710107210 */ /* 0x000fc60007ffe0ff */
[----:B------:R-:W-:Y:S01]  /*24670*/  IMAD.WIDE.U32 R50, R23, 0xd0, RZ ;  /* 0x000000d017327825 */ /* 0x000fe200078e00ff */
[----:B------:R-:W-:-:S03]  /*24680*/  IADD3 R15, R15, R53, RZ ;  /* 0x000000350f0f7210 */ /* 0x000fc60007ffe0ff */
[C---:B------:R-:W-:Y:S01]  /*24690*/  IMAD.WIDE.U32 R48, R23.reuse, 0xe0, RZ ;  /* 0x000000e017307825 */ /* 0x040fe200078e00ff */
[----:B------:R-:W-:Y:S02]  /*246a0*/  IADD3 R14, R14, R51, RZ ;  /* 0x000000330e0e7210 */ /* 0x000fe40007ffe0ff */
[C-C-:B-1----:R-:W-:Y:S01]  /*246b0*/  SHF.L.U64.HI R26, R190.reuse, 0x5, R191.reuse ;  /* 0x00000005be1a7819 */ /* 0x142fe200000102bf */
[----:B------:R-:W-:Y:S01]  /*246c0*/  IMAD.WIDE.U32 R46, R23, 0xf0, RZ ;  /* 0x000000f0172e7825 */ /* 0x000fe200078e00ff */
[----:B------:R-:W-:Y:S02]  /*246d0*/  IADD3 R13, R13, R49, RZ ;  /* 0x000000310d0d7210 */ /* 0x000fe40007ffe0ff */
[----:B--2---:R-:W-:Y:S01]  /*246e0*/  SHF.L.U32 R25, R190, 0x5, RZ ;  /* 0x00000005be197819 */ /* 0x004fe200000006ff */
[----:B------:R1:W-:Y:S01]  /*246f0*/  STL [R1+0x12c], R26 ;  /* 0x00012c1a01007387 */ /* 0x0003e20000100800 */
[----:B------:R-:W-:Y:S02]  /*24700*/  IADD3 R12, R12, R47, RZ ;  /* 0x0000002f0c0c7210 */ /* 0x000fe40007ffe0ff */
[C---:B---3--:R-:W-:Y:S01]  /*24710*/  SHF.L.U64.HI R24, R190.reuse, 0x6, R191 ;  /* 0x00000006be187819 */ /* 0x048fe200000102bf */
[----:B------:R2:W-:Y:S04]  /*24720*/  STL [R1+0x128], R25 ;  /* 0x0001281901007387 */ /* 0x0005e80000100800 */
[----:B------:R3:W-:Y:S01]  /*24730*/  STL [R1+0x124], R24 ;  /* 0x0001241801007387 */ /* 0x0007e20000100800 */
[----:B-1----:R-:W-:-:S02]  /*24740*/  SHF.L.U32 R26, R190, 0x6, RZ ;  /* 0x00000006be1a7819 */ /* 0x002fc400000006ff */
[----:B--2---:R-:W-:-:S03]  /*24750*/  SHF.L.U64.HI R25, R190, 0x7, R191 ;  /* 0x00000007be197819 */ /* 0x004fc600000102bf */
[----:B------:R1:W-:Y:S01]  /*24760*/  STL [R1+0x120], R26 ;  /* 0x0001201a01007387 */ /* 0x0003e20000100800 */
[----:B---3--:R-:W-:-:S03]  /*24770*/  SHF.L.U32 R24, R190, 0x7, RZ ;  /* 0x00000007be187819 */ /* 0x008fc600000006ff */
[----:B------:R-:W-:Y:S04]  /*24780*/  STL [R1+0x11c], R25 ;  /* 0x00011c1901007387 */ /* 0x000fe80000100800 */
[----:B------:R2:W-:Y:S04]  /*24790*/  STL [R1+0x118], R24 ;  /* 0x0001181801007387 */ /* 0x0005e80000100800 */
[----:B------:R3:W-:Y:S04]  /*247a0*/  STL.64 [R1+0xb8], R66 ;  /* 0x0000b84201007387 */ /* 0x0007e80000100a00 */
[----:B------:R3:W-:Y:S04]  /*247b0*/  STL.64 [R1+0xb0], R64 ;  /* 0x0000b04001007387 */ /* 0x0007e80000100a00 */
[----:B------:R3:W-:Y:S04]  /*247c0*/  STL.64 [R1+0x28], R62 ;  /* 0x0000283e01007387 */ /* 0x0007e80000100a00 */
[----:B------:R3:W-:Y:S01]  /*247d0*/  STL.64 [R1+0xa8], R60 ;  /* 0x0000a83c01007387 */ /* 0x0007e20000100a00 */
[----:B-1----:R-:W-:-:S03]  /*247e0*/  IMAD.WIDE.U32 R26, R190, 0xe0, RZ ;  /* 0x000000e0be1a7825 */ /* 0x002fc600078e00ff */
[----:B------:R3:W-:Y:S02]  /*247f0*/  STL.64 [R1+0xa0], R58 ;  /* 0x0000a03a01007387 */ /* 0x0007e40000100a00 */
[----:B------:R-:W-:Y:S02]  /*24800*/  IADD3 R2, R2, R27, RZ ;  /* 0x0000001b02027210 */ /* 0x000fe40007ffe0ff */
[----:B------:R3:W-:Y:S01]  /*24810*/  STL.64 [R1+0x20], R56 ;  /* 0x0000203801007387 */ /* 0x0007e20000100a00 */
[----:B--2---:R-:W-:-:S03]  /*24820*/  IMAD.WIDE.U32 R24, R190, 0xf0, RZ ;  /* 0x000000f0be187825 */ /* 0x004fc600078e00ff */
[----:B------:R3:W-:Y:S02]  /*24830*/  STL.64 [R1+0x98], R54 ;  /* 0x0000983601007387 */ /* 0x0007e40000100a00 */
[----:B------:R-:W-:Y:S02]  /*24840*/  IADD3 R0, R0, R25, RZ ;  /* 0x0000001900007210 */ /* 0x000fe40007ffe0ff */
[----:B------:R3:W-:Y:S04]  /*24850*/  STL.64 [R1+0x18], R52 ;  /* 0x0000183401007387 */ /* 0x0007e80000100a00 */
        /* <DEDUP_REMOVED lines=12> */
[----:B------:R3:W-:Y:S04]  /*24920*/  STL [R1+0x114], R22 ;  /* 0x0001141601007387 */ /* 0x0007e80000100800 */
[----:B------:R3:W-:Y:S04]  /*24930*/  STL.64 [R1+0x38], R26 ;  /* 0x0000381a01007387 */ /* 0x0007e80000100a00 */
[----:B------:R3:W-:Y:S04]  /*24940*/  STL [R1+0x110], R21 ;  /* 0x0001101501007387 */ /* 0x0007e80000100800 */
[----:B------:R3:W-:Y:S04]  /*24950*/  STL.64 [R1+0x30], R24 ;  /* 0x0000301801007387 */ /* 0x0007e80000100a00 */
[----:B------:R3:W-:Y:S04]  /*24960*/  STL [R1+0x10c], R20 ;  /* 0x00010c1401007387 */ /* 0x0007e80000100800 */
        /* <DEDUP_REMOVED lines=18> */
[----:B------:R3:W-:Y:S02]  /*24a90*/  STL [R1+0xc4], R2 ;  /* 0x0000c40201007387 */ /* 0x0007e40000100800 */
.L_x_1189:
[----:B---3--:R-:W1:Y:S01]  /*24aa0*/  LDC.64 R14, c[0x0][0x198] ;  /* 0x00006600ff0e7b82 */ /* 0x008e620000000a00 */
[----:B------:R-:W-:Y:S04]  /*24ab0*/  DEPBAR.LE SB0, 0x0 ;  /* 0x000080000000791a */ /* 0x000fe80000000000 */
[----:B------:R-:W-:Y:S05]  /*24ac0*/  WARPSYNC.ALL ;  /* 0x0000000000007948 */ /* 0x000fea0003800000 */
[----:B--2---:R-:W2:Y:S08]  /*24ad0*/  LDC.64 R12, c[0x0][0x208] ;  /* 0x00008200ff0c7b82 */ /* 0x004eb00000000a00 */
[----:B------:R-:W-:Y:S01]  /*24ae0*/  BAR.SYNC.DEFER_BLOCKING 0x0 ;  /* 0x0000000000007b1d */ /* 0x000fe20000010000 */
[----:B------:R-:W-:Y:S04]  /*24af0*/  ISETP.NE.U32.AND P0, PT, R220, RZ, PT ;  /* 0x000000ffdc00720c */ /* 0x000fe80003f05070 */
[----:B------:R-:W-:Y:S01]  /*24b00*/  ISETP.NE.AND.EX P0, PT, R221, RZ, PT, P0 ;  /* 0x000000ffdd00720c */ /* 0x000fe20003f05300 */
[----:B------:R-:W-:Y:S11]  /*24b10*/  BSSY B0, `(.L_x_1181) ;  /* 0x0000050000007945 */ /* 0x000ff60003800000 */
[----:B------:R-:W-:Y:S01]  /*24b20*/  @!UPT UIADD3 URZ, URZ, URZ, URZ ;  /* 0x0000003f3f3ff290 */ /* 0x000fe2000fffe03f */
[----:B------:R-:W-:Y:S05]  /*24b30*/  @!P0 BRA `(.L_x_1182) ;  /* 0x00000004001c8947 */ /* 0x000fea0003800000 */
[----:B------:R-:W-:Y:S01]  /*24b40*/  IMAD.SHL.U32 R9, R252, 0x100, RZ ;  /* 0x00000100fc097824 */ /* 0x000fe200078e00ff */
[C---:B--2---:R-:W-:Y:S02]  /*24b50*/  R2UR UR4, R12.reuse ;  /* 0x000000000c0472ca */ /* 0x044fe400000e0000 */
[----:B------:R-:W-:Y:S01]  /*24b60*/  R2UR UR5, R13 ;  /* 0x000000000d0572ca */ /* 0x000fe200000e0000 */
[----:B------:R-:W-:Y:S01]  /*24b70*/  VIADD R10, R9, 0xffffff00 ;  /* 0xffffff00090a7836 */ /* 0x000fe20000000000 */
[----:B------:R-:W-:Y:S02]  /*24b80*/  IABS R6, R9 ;  /* 0x0000000900067213 */ /* 0x000fe40000000000 */
[C---:B------:R-:W-:Y:S02]  /*24b90*/  R2UR UR10, R12.reuse ;  /* 0x000000000c0a72ca */ /* 0x040fe400000e0000 */
[----:B------:R-:W-:Y:S02]  /*24ba0*/  IABS R8, R10 ;  /* 0x0000000a00087213 */ /* 0x000fe40000000000 */
[C---:B------:R-:W-:Y:S02]  /*24bb0*/  R2UR UR11, R13.reuse ;  /* 0x000000000d0b72ca */ /* 0x040fe400000e0000 */
[C---:B------:R-:W-:Y:S02]  /*24bc0*/  R2UR UR12, R12.reuse ;  /* 0x000000000c0c72ca */ /* 0x040fe400000e0000 */
[C---:B------:R-:W-:Y:S01]  /*24bd0*/  R2UR UR13, R13.reuse ;  /* 0x000000000d0d72ca */ /* 0x040fe200000e0000 */
[----:B-1----:R-:W2:Y:S01]  /*24be0*/  LD.E R2, desc[UR4][R14.64+0x170] ;  /* 0x000170040e027980 */ /* 0x002ea2000c101900 */
[----:B------:R-:W-:Y:S02]  /*24bf0*/  R2UR UR8, R12 ;  /* 0x000000000c0872ca */ /* 0x000fe400000e0000 */
[----:B------:R-:W-:Y:S02]  /*24c00*/  R2UR UR9, R13 ;  /* 0x000000000d0972ca */ /* 0x000fe400000e0000 */
[-C--:B--2---:R-:W-:Y:S02]  /*24c10*/  IABS R0, R2.reuse ;  /* 0x0000000200007213 */ /* 0x084fe40000000000 */
[-C--:B------:R-:W-:Y:S02]  /*24c20*/  IABS R7, R2.reuse ;  /* 0x0000000200077213 */ /* 0x080fe40000000000 */
[----:B------:R-:W1:Y:S01]  /*24c30*/  I2F.RP R4, R0 ;  /* 0x0000000000047306 */ /* 0x000e620000209400 */
[-C--:B------:R-:W-:Y:S02]  /*24c40*/  LOP3.LUT R10, R10, R2.reuse, RZ, 0x3c, !PT ;  /* 0x000000020a0a7212 */ /* 0x080fe400078e3cff */
[----:B------:R-:W-:Y:S01]  /*24c50*/  IMAD.MOV R7, RZ, RZ, -R7 ;  /* 0x000000ffff077224 */ /* 0x000fe200078e0a07 */
[----:B------:R-:W-:Y:S02]  /*24c60*/  LOP3.LUT R9, R9, R2, RZ, 0x3c, !PT ;  /* 0x0000000209097212 */ /* 0x000fe400078e3cff */
[----:B------:R-:W-:Y:S04]  /*24c70*/  ISETP.GE.AND P0, PT, R10, RZ, PT ;  /* 0x000000ff0a00720c */ /* 0x000fe80003f06270 */
        /* <DEDUP_REMOVED lines=8> */
[----:B------:R-:W-:Y:S04]  /*24d00*/  IMAD.HI.U32 R4, R5, R6, RZ ;  /* 0x0000000605047227 */ /* 0x000fe800078e00ff */
[-C--:B------:R-:W-:Y:S02]  /*24d10*/  IMAD R5, R3, R7.reuse, R8 ;  /* 0x0000000703057224 */ /* 0x080fe400078e0208 */
[----:B------:R-:W-:Y:S03]  /*24d20*/  IMAD R6, R4, R7, R6 ;  /* 0x0000000704067224 */ /* 0x000fe600078e0206 */
[C---:B------:R-:W-:Y:S02]  /*24d30*/  ISETP.GT.U32.AND P1, PT, R0.reuse, R5, PT ;  /* 0x000000050000720c */ /* 0x040fe40003f24070 */
[----:B------:R-:W-:Y:S11]  /*24d40*/  ISETP.GT.U32.AND P2, PT, R0, R6, PT ;  /* 0x000000060000720c */ /* 0x000ff60003f44070 */
[--C-:B------:R-:W-:Y:S02]  /*24d50*/  @!P1 IMAD.IADD R5, R5, 0x1, -R0.reuse ;  /* 0x0000000105059824 */ /* 0x100fe400078e0a00 */
[----:B------:R-:W-:Y:S01]  /*24d60*/  @!P2 IMAD.IADD R6, R6, 0x1, -R0 ;  /* 0x000000010606a824 */ /* 0x000fe200078e0a00 */
[----:B------:R-:W-:Y:S01]  /*24d70*/  @!P2 IADD3 R4, R4, 0x1, RZ ;  /* 0x000000010404a810 */ /* 0x000fe20007ffe0ff */
[----:B------:R-:W-:Y:S01]  /*24d80*/  @!P1 VIADD R3, R3, 0x1 ;  /* 0x0000000103039836 */ /* 0x000fe20000000000 */
[-C--:B------:R-:W-:Y:S02]  /*24d90*/  ISETP.GE.U32.AND P3, PT, R5, R0.reuse, PT ;  /* 0x000000000500720c */ /* 0x080fe40003f66070 */
[----:B------:R-:W-:Y:S02]  /*24da0*/  ISETP.GE.U32.AND P4, PT, R6, R0, PT ;  /* 0x000000000600720c */ /* 0x000fe40003f86070 */
[----:B------:R-:W-:Y:S02]  /*24db0*/  ISETP.GE.AND P1, PT, R9, RZ, PT ;  /* 0x000000ff0900720c */ /* 0x000fe40003f26270 */
[----:B------:R-:W-:Y:S02]  /*24dc0*/  ISETP.NE.AND P2, PT, R2, RZ, PT ;  /* 0x000000ff0200720c */ /* 0x000fe40003f45270 */
[----:B------:R-:W-:Y:S05]  /*24dd0*/  LOP3.LUT R0, RZ, R2, RZ, 0x33, !PT ;  /* 0x00000002ff007212 */ /* 0x000fea00078e33ff */
[----:B------:R-:W-:Y:S02]  /*24de0*/  @P3 VIADD R3, R3, 0x1 ;  /* 0x0000000103033836 */ /* 0x000fe40000000000 */
[----:B------:R-:W-:Y:S02]  /*24df0*/  @P4 VIADD R4, R4, 0x1 ;  /* 0x0000000104044836 */ /* 0x000fe40000000000 */
[----:B------:R-:W-:Y:S02]  /*24e00*/  @!P0 IMAD.MOV R3, RZ, RZ, -R3 ;  /* 0x000000ffff038224 */ /* 0x000fe400078e0a03 */
[----:B------:R-:W-:Y:S03]  /*24e10*/  @!P1 IMAD.MOV R4, RZ, RZ, -R4 ;  /* 0x000000ffff049224 */ /* 0x000fe600078e0a04 */
[C---:B------:R-:W-:Y:S02]  /*24e20*/  SEL R3, R0.reuse, R3, !P2 ;  /* 0x0000000300037207 */ /* 0x040fe40005000000 */
[----:B------:R-:W-:Y:S02]  /*24e30*/  SEL R0, R0, R4, !P2 ;  /* 0x0000000400007207 */ /* 0x000fe40005000000 */
[CC--:B------:R-:W-:Y:S01]  /*24e40*/  LEA R8, P1, R3.reuse, R220.reuse, 0x2 ;  /* 0x000000dc03087211 */ /* 0x0c0fe200078210ff */
[----:B------:R-:W2:Y:S01]  /*24e50*/  LD.E.64 R4, desc[UR4][R14.64+0x40] ;  /* 0x000040040e047980 */ /* 0x000ea2000c101b00 */
[C---:B------:R-:W-:Y:S02]  /*24e60*/  LEA R6, P0, R0.reuse, R220, 0x2 ;  /* 0x000000dc00067211 */ /* 0x040fe400078010ff */
[-C--:B------:R-:W-:Y:S02]  /*24e70*/  LEA.HI.X.SX32 R9, R3, R221.reuse, 0x2, P1 ;  /* 0x000000dd03097211 */ /* 0x080fe400008f16ff */
[C---:B------:R-:W-:Y:S01]  /*24e80*/  LEA.HI.X.SX32 R7, R0.reuse, R221, 0x2, P0 ;  /* 0x000000dd00077211 */ /* 0x040fe200000f16ff */
[----:B------:R-:W-:Y:S02]  /*24e90*/  IMAD.IADD R0, R0, 0x1, -R3 ;  /* 0x0000000100007824 */ /* 0x000fe400078e0a03 */
[----:B------:R1:W3:Y:S02]  /*24ea0*/  LD.E R10, desc[UR10][R8.64] ;  /* 0x0000000a080a7980 */ /* 0x0002e4000c101900 */
[----:B------:R-:W-:Y:S02]  /*24eb0*/  IMAD R2, R2, R0, -0x100 ;  /* 0xffffff0002027424 */ /* 0x000fe400078e0200 */
[----:B------:R-:W3:Y:S03]  /*24ec0*/  LD.E R9, desc[UR12][R6.64] ;  /* 0x0000000c06097980 */ /* 0x000ee6000c101900 */
[----:B-1----:R-:W-:Y:S01]  /*24ed0*/  SHF.R.S32.HI R8, RZ, 0x1f, R2 ;  /* 0x0000001fff087819 */ /* 0x002fe20000011402 */
[----:B------:R-:W4:Y:S01]  /*24ee0*/  LD.E.64 R6, desc[UR8][R14.64+0x28] ;  /* 0x000028080e067980 */ /* 0x000f22000c101b00 */
[-C--:B--2---:R-:W-:Y:S02]  /*24ef0*/  IMAD R0, R5, R2.reuse, RZ ;  /* 0x0000000205007224 */ /* 0x084fe400078e02ff */
[C---:B------:R-:W-:Y:S04]  /*24f00*/  IMAD.WIDE.U32 R2, R4.reuse, R2, RZ ;  /* 0x0000000204027225 */ /* 0x040fe800078e00ff */
[----:B------:R-:W-:Y:S04]  /*24f10*/  IMAD R4, R4, R8, R0 ;  /* 0x0000000804047224 */ /* 0x000fe800078e0200 */
[----:B------:R-:W-:Y:S01]  /*24f20*/  IMAD.IADD R3, R3, 0x1, R4 ;  /* 0x0000000103037824 */ /* 0x000fe200078e0204 */
[----:B---3--:R-:W-:Y:S04]  /*24f30*/  IADD3 R9, -R9, R10, RZ ;  /* 0x0000000a09097210 */ /* 0x008fe80007ffe1ff */
[----:B------:R-:W-:Y:S01]  /*24f40*/  SHF.R.S32.HI R4, RZ, 0x1f, R9 ;  /* 0x0000001fff047819 */ /* 0x000fe20000011409 */
[----:B----4-:R-:W-:Y:S04]  /*24f50*/  IMAD R0, R7, R9, RZ ;  /* 0x0000000907007224 */ /* 0x010fe800078e02ff */
[----:B------:R-:W-:Y:S02]  /*24f60*/  IMAD R0, R6, R4, R0 ;  /* 0x0000000406007224 */ /* 0x000fe400078e0200 */
[----:B------:R-:W-:Y:S04]  /*24f70*/  IMAD.WIDE.U32 R6, R9, R6, R2 ;  /* 0x0000000609067225 */ /* 0x000fe800078e0002 */
[----:B------:R-:W-:Y:S02]  /*24f80*/  IMAD.IADD R2, R7, 0x1, R0 ;  /* 0x0000000107027824 */ /* 0x000fe400078e0200 */
[----:B------:R-:W-:Y:S01]  /*24f90*/  IMAD.MOV.U32 R0, RZ, RZ, R6 ;  /* 0x000000ffff007224 */ /* 0x000fe200078e0006 */
[----:B------:R-:W-:Y:S05]  /*24fa0*/  BRA `(.L_x_1183) ;  /* 0x0000000000187947 */ /* 0x000fea0003800000 */
.L_x_1182:
[----:B--2---:R-:W-:Y:S02]  /*24fb0*/  R2UR UR4, R12 ;  /* 0x000000000c0472ca */ /* 0x004fe400000e0000 */
[----:B------:R-:W-:Y:S11]  /*24fc0*/  R2UR UR5, R13 ;  /* 0x000000000d0572ca */ /* 0x000ff600000e0000 */
[----:B------:R-:W-:Y:S02]  /*24fd0*/  @!UPT UIADD3 URZ, URZ, URZ, URZ ;  /* 0x0000003f3f3ff290 */ /* 0x000fe4000fffe03f */
[----:B-1----:R-:W2:Y:S02]  /*24fe0*/  LD.E R0, desc[UR4][R14.64+0x40] ;  /* 0x000040040e007980 */ /* 0x002ea4000c101900 */
[----:B--2---:R-:W-:Y:S05]  /*24ff0*/  IMAD.U32 R0, R0, -0x100, RZ ;  /* 0xffffff0000007824 */ /* 0x004fea00078e00ff */
[----:B------:R-:W-:Y:S02]  /*25000*/  SHF.R.S32.HI R2, RZ, 0x1f, R0 ;  /* 0x0000001fff027819 */ /* 0x000fe40000011400 */
.L_x_1183:
[----:B------:R-:W-:Y:S05]  /*25010*/  BSYNC B0 ;  /* 0x0000000000007941 */ /* 0x000fea0003800000 */
.L_x_1181:
[----:B------:R-:W2:Y:S01]  /*25020*/  LDL.64 R14, [R1+0xb8] ;  /* 0x0000b800010e7983 */ /* 0x000ea20000100a00 */
[----:B------:R-:W-:Y:S01]  /*25030*/  ISETP.GE.AND P0, PT, R132, R251, PT ;  /* 0x000000fb8400720c */ /* 0x000fe20003f06270 */
[----:B------:R-:W-:Y:S01]  /*25040*/  ULDC.64 UR4, c[0x0][0x208] ;  /* 0x0000820000047ab9 */ /* 0x000fe20000000a00 */
[C---:B------:R-:W-:Y:S01]  /*25050*/  LEA R192, P5, R0.reuse, R218, 0x1 ;  /* 0x000000da00c07211 */ /* 0x040fe200078a08ff */
[----:B------:R-:W3:Y:S01]  /*25060*/  LDL R6, [R1+0xc] ;  /* 0x00000c0001067983 */ /* 0x000ee20000100800 */
[----:B------:R-:W-:Y:S02]  /*25070*/  BSSY B1, `(.L_x_1184) ;  /* 0x00002a6000017945 */ /* 0x000fe40003800000 */
[----:B------:R-:W-:Y:S01]  /*25080*/  LEA.HI.X R193, R0, R219, R2, 0x1, P5 ;  /* 0x000000db00c17211 */ /* 0x000fe200028f0c02 */
[----:B------:R-:W4:Y:S04]  /*25090*/  LDL R5, [R1+0x8] ;  /* 0x0000080001057983 */ /* 0x000f280000100800 */
[----:B------:R-:W5:Y:S02]  /*250a0*/  LDL R11, [R1+0x138] ;  /* 0x00013800010b7983 */ /* 0x000f640000100800 */
[C---:B------:R-:W-:Y:S02]  /*250b0*/  @!P0 R2UR UR39, R13.reuse ;  /* 0x000000000d2782ca */ /* 0x040fe400000e0000 */
[----:B------:R-:W5:Y:S01]  /*250c0*/  LDL R4, [R1+0x140] ;  /* 0x0001400001047983 */ /* 0x000f620000100800 */
[C---:B------:R-:W-:Y:S02]  /*250d0*/  @!P0 R2UR UR37, R13.reuse ;  /* 0x000000000d2582ca */ /* 0x040fe400000e0000 */
[C---:B------:R-:W-:Y:S01]  /*250e0*/  @!P0 R2UR UR35, R13.reuse ;  /* 0x000000000d2382ca */ /* 0x040fe200000e0000 */
[----:B------:R-:W5:Y:S01]  /*250f0*/  LDL R7, [R1+0x144] ;  /* 0x0001440001077983 */ /* 0x000f620000100800 */
[C---:B------:R-:W-:Y:S02]  /*25100*/  @!P0 R2UR UR33, R13.reuse ;  /* 0x000000000d2182ca */ /* 0x040fe400000e0000 */
[C---:B------:R-:W-:Y:S01]  /*25110*/  @!P0 R2UR UR31, R13.reuse ;  /* 0x000000000d1f82ca */ /* 0x040fe200000e0000 */
[----:B------:R-:W5:Y:S01]  /*25120*/  LDL R8, [R1+0x114] ;  /* 0x0001140001087983 */ /* 0x000f620000100800 */
[C---:B------:R-:W-:Y:S02]  /*25130*/  @!P0 R2UR UR29, R13.reuse ;  /* 0x000000000d1d82ca */ /* 0x040fe400000e0000 */
[C---:B------:R-:W-:Y:S01]  /*25140*/  @!P0 R2UR UR27, R13.reuse ;  /* 0x000000000d1b82ca */ /* 0x040fe200000e0000 */
[----:B------:R-:W5:Y:S01]  /*25150*/  LDL.64 R24, [R1+0xb0] ;  /* 0x0000b00001187983 */ /* 0x000f620000100a00 */
        /* <DEDUP_REMOVED lines=12> */
[----:B------:R-:W-:Y:S02]  /*25220*/  @!P0 R2UR UR9, R13 ;  /* 0x000000000d0982ca */ /* 0x000fe400000e0000 */
        /* <DEDUP_REMOVED lines=23> */
[----:B------:R-:W-:Y:S03]  /*253a0*/  @!P0 R2UR UR8, R12 ;  /* 0x000000000c0882ca */ /* 0x000fe600000e0000 */
[----:B------:R-:W5:Y:S04]  /*253b0*/  LDL R12, [R1+0x100] ;  /* 0x00010000010c7983 */ /* 0x000f680000100800 */
[----:B------:R-:W5:Y:S04]  /*253c0*/  LDL.64 R40, [R1+0x90] ;  /* 0x0000900001287983 */ /* 0x000f680000100a00 */
[----:B------:R-:W5:Y:S04]  /*253d0*/  LDL R34, [R1+0xf4] ;  /* 0x0000f40001227983 */ /* 0x000f680000100800 */
[----:B------:R-:W5:Y:S04]  /*253e0*/  LDL.64 R32, [R1+0x10] ;  /* 0x0000100001207983 */ /* 0x000f680000100a00 */
[----:B------:R-:W5:Y:S04]  /*253f0*/  LDL R35, [R1+0xf0] ;  /* 0x0000f00001237983 */ /* 0x000f680000100800 */
[----:B------:R-:W5:Y:S04]  /*25400*/  LDL.64 R38, [R1+0x88] ;  /* 0x0000880001267983 */ /* 0x000f680000100a00 */
[----:B------:R-:W5:Y:S04]  /*25410*/  LDL R36, [R1+0xec] ;  /* 0x0000ec0001247983 */ /* 0x000f680000100800 */
[----:B------:R-:W-:Y:S04]  /*25420*/  @P0 STS.128 [R188+0xa000], RZ ;  /* 0x00a000ffbc000388 */ /* 0x000fe80000000c00 */
[----:B------:R-:W-:Y:S01]  /*25430*/  @!PT LDS RZ, [RZ] ;  /* 0x00000000fffff984 */ /* 0x000fe20000000800 */
[----:B------:R-:W-:Y:S01]  /*25440*/  @!PT LDS RZ, [RZ] ;  /* 0x00000000fffff984 */ /* 0x000fe20000000800 */
[----:B------:R-:W-:Y:S01]  /*25450*/  @!PT LDS RZ, [RZ] ;  /* 0x00000000fffff984 */ /* 0x000fe20000000800 */
[----:B------:R-:W-:Y:S04]  /*25460*/  @!P0 LDGSTS.E.BYPASS.LTC128B.128 [R188+0xa000], desc[UR38][R192.64] ;  /* 0x0a000000c0bc8fae */ /* 0x000fe8000b901d66 */
[----:B------:R-:W-:Y:S04]  /*25470*/  @P0 STS.128 [R188+0xa800], RZ ;  /* 0x00a800ffbc000388 */ /* 0x000fe80000000c00 */
[----:B--2---:R-:W2:Y:S01]  /*25480*/  LDL R15, [R1+0x130] ;  /* 0x00013000010f7983 */ /* 0x004ea20000100800 */
[C---:B----4-:R-:W-:Y:S01]  /*25490*/  IMAD.SHL.U32 R3, R5.reuse, 0x10, RZ ;  /* 0x0000001005037824 */ /* 0x050fe200078e00ff */
[----:B---3--:R-:W-:Y:S02]  /*254a0*/  SHF.L.U64.HI R6, R5, 0x4, R6 ;  /* 0x0000000405067819 */ /* 0x008fe40000010206 */
[C---:B------:R-:W-:Y:S02]  /*254b0*/  @!P0 IADD3 R5, P1, R0.reuse, R14, RZ ;  /* 0x0000000e00058210 */ /* 0x040fe40007f3e0ff */
[----:B------:R-:W3:Y:S01]  /*254c0*/  LDL R14, [R1+0x134] ;  /* 0x00013400010e7983 */ /* 0x000ee20000100800 */
[C---:B------:R-:W-:Y:S02]  /*254d0*/  @!P0 IADD3 R3, P3, R0.reuse, R3, RZ ;  /* 0x0000000300038210 */ /* 0x040fe40007f7e0ff */
[----:B-----5:R-:W-:Y:S03]  /*254e0*/  @!P0 IADD3 R4, P2, R0, R4, RZ ;  /* 0x0000000400048210 */ /* 0x020fe60007f5e0ff */
[C---:B------:R-:W-:Y:S01]  /*254f0*/  @!P0 IMAD.X R6, R2.reuse, 0x1, R6, P3 ;  /* 0x0000000102068824 */ /* 0x040fe200018e0606 */
[CC--:B------:R-:W-:Y:S01]  /*25500*/  @!P0 LEA R30, P3, R3.reuse, R218.reuse, 0x1 ;  /* 0x000000da031e8211 */ /* 0x0c0fe200078608ff */
[----:B------:R-:W-:Y:S01]  /*25510*/  @!P0 IMAD.X R7, R2, 0x1, R7, P2 ;  /* 0x0000000102078824 */ /* 0x000fe200010e0607 */
[-C--:B------:R-:W-:Y:S02]  /*25520*/  @!P0 LEA R28, P2, R4, R218.reuse, 0x1 ;  /* 0x000000da041c8211 */ /* 0x080fe400078408ff */
[----:B------:R-:W-:Y:S01]  /*25530*/  @!P0 LEA.HI.X R31, R3, R219, R6, 0x1, P3 ;  /* 0x000000db031f8211 */ /* 0x000fe200018f0c06 */
[----:B------:R-:W-:Y:S01]  /*25540*/  @!P0 IMAD.X R8, R2, 0x1, R8, P1 ;  /* 0x0000000102088824 */ /* 0x000fe200008e0608 */
[----:B------:R-:W-:Y:S02]  /*25550*/  @!P0 IADD3 R3, P4, R0, R11, RZ ;  /* 0x0000000b00038210 */ /* 0x000fe40007f9e0ff */
[----:B------:R-:W4:Y:S01]  /*25560*/  LDL R11, [R1+0xfc] ;  /* 0x0000fc00010b7983 */ /* 0x000f220000100800 */
[-C--:B------:R-:W-:Y:S02]  /*25570*/  @!P0 LEA.HI.X R29, R4, R219.reuse, R7, 0x1, P2 ;  /* 0x000000db041d8211 */ /* 0x080fe400010f0c07 */
[C---:B------:R-:W-:Y:S01]  /*25580*/  @!P0 LEA R26, P1, R5.reuse, R218, 0x1 ;  /* 0x000000da051a8211 */ /* 0x040fe200078208ff */
[----:B------:R-:W-:Y:S01]  /*25590*/  @!PT LDS RZ, [RZ] ;  /* 0x00000000fffff984 */ /* 0x000fe20000000800 */
[----:B------:R-:W-:Y:S01]  /*255a0*/  @!PT LDS RZ, [RZ] ;  /* 0x00000000fffff984 */ /* 0x000fe20000000800 */
[----:B------:R-:W-:Y:S01]  /*255b0*/  @!PT LDS RZ, [RZ] ;  /* 0x00000000fffff984 */ /* 0x000fe20000000800 */
[----:B------:R-:W-:Y:S01]  /*255c0*/  @!P0 LDGSTS.E.BYPASS.LTC128B.128 [R188+0xa800], desc[UR36][R30.64] ;  /* 0x0a8000001ebc8fae */ /* 0x000fe2000b901d64 */
[----:B------:R-:W-:Y:S01]  /*255d0*/  @!P0 IADD3 R4, P3, R0, R24, RZ ;  /* 0x0000001800048210 */ /* 0x000fe20007f7e0ff */
[----:B------:R-:W-:Y:S01]  /*255e0*/  @!P0 IMAD.X R7, R2, 0x1, R19, P4 ;  /* 0x0000000102078824 */ /* 0x000fe200020e0613 */
[-C--:B------:R-:W-:Y:S01]  /*255f0*/  @!P0 LEA.HI.X R27, R5, R219.reuse, R8, 0x1, P1 ;  /* 0x000000db051b8211 */ /* 0x080fe200008f0c08 */
[----:B------:R-:W-:Y:S01]  /*25600*/  @P0 STS.128 [R188+0xb000], RZ ;  /* 0x00b000ffbc000388 */ /* 0x000fe20000000c00 */
[C---:B------:R-:W-:Y:S02]  /*25610*/  @!P0 LEA R24, P4, R3.reuse, R218, 0x1 ;  /* 0x000000da03188211 */ /* 0x040fe400078808ff */
[----:B------:R-:W-:Y:S01]  /*25620*/  @!P0 IADD3 R5, P2, R0, R22, RZ ;  /* 0x0000001600058210 */ /* 0x000fe20007f5e0ff */
[----:B------:R-:W-:Y:S01]  /*25630*/  @!PT LDS RZ, [RZ] ;  /* 0x00000000fffff984 */ /* 0x000fe20000000800 */
[----:B------:R-:W-:Y:S01]  /*25640*/  @!PT LDS RZ, [RZ] ;  /* 0x00000000fffff984 */ /* 0x000fe20000000800 */
[----:B------:R-:W-:Y:S01]  /*25650*/  @!PT LDS RZ, [RZ] ;  /* 0x00000000fffff984 */ /* 0x000fe20000000800 */
[----:B------:R-:W-:Y:S01]  /*25660*/  @!P0 LDGSTS.E.BYPASS.LTC128B.128 [R188+0xb000], desc[UR34][R28.64] ;  /* 0x0b0000001cbc8fae */ /* 0x000fe2000b901d62 */
[-C--:B------:R-:W-:Y:S01]  /*25670*/  @!P0 LEA.HI.X R25, R3, R219.reuse, R7, 0x1, P4 ;  /* 0x000000db03198211 */ /* 0x080fe200020f0c07 */
[----:B------:R-:W-:Y:S01]  /*25680*/  @!P0 IMAD.X R8, R2, 0x1, R18, P3 ;  /* 0x0000000102088824 */ /* 0x000fe200018e0612 */
[----:B------:R-:W-:Y:S01]  /*25690*/  @!P0 LEA R22, P3, R4, R218, 0x1 ;  /* 0x000000da04168211 */ /* 0x000fe200078608ff */
[----:B------:R-:W-:Y:S01]  /*256a0*/  @P0 STS.128 [R188+0xb800], RZ ;  /* 0x00b800ffbc000388 */ /* 0x000fe20000000c00 */
[----:B------:R-:W-:Y:S02]  /*256b0*/  @!P0 IADD3 R6, P1, R0, R20, RZ ;  /* 0x0000001400068210 */ /* 0x000fe40007f3e0ff */
[-C--:B------:R-:W-:Y:S01]  /*256c0*/  @!P0 LEA.HI.X R23, R4, R219.reuse, R8, 0x1, P3 ;  /* 0x000000db04178211 */ /* 0x080fe200018f0c08 */
[----:B------:R-:W-:Y:S01]  /*256d0*/  @!PT LDS RZ, [RZ] ;  /* 0x00000000fffff984 */ /* 0x000fe20000000800 */
[----:B------:R-:W-:Y:S01]  /*256e0*/  @!PT LDS RZ, [RZ] ;  /* 0x00000000fffff984 */ /* 0x000fe20000000800 */
[----:B------:R-:W-:Y:S01]  /*256f0*/  @!PT LDS RZ, [RZ] ;  /* 0x00000000fffff984 */ /* 0x000fe20000000800 */
[----:B------:R-:W-:Y:S01]  /*25700*/  @!P0 LDGSTS.E.BYPASS.LTC128B.128 [R188+0xb800], desc[UR32][R26.64] ;  /* 0x0b8000001abc8fae */ /* 0x000fe2000b901d60 */
[C---:B------:R-:W-:Y:S01]  /*25710*/  @!P0 IMAD.X R9, R2.reuse, 0x1, R9, P2 ;  /* 0x0000000102098824 */ /* 0x040fe200010e0609 */
[CC--:B------:R-:W-:Y:S02]  /*25720*/  @!P0 LEA R20, P2, R5.reuse, R218.reuse, 0x1 ;  /* 0x000000da05148211 */ /* 0x0c0fe400078408ff */
[----:B------:R-:W-:Y:S01]  /*25730*/  @P0 STS.128 [R188+0xc000], RZ ;  /* 0x00c000ffbc000388 */ /* 0x000fe20000000c00 */
[----:B------:R-:W-:Y:S01]  /*25740*/  @!P0 IMAD.X R10, R2, 0x1, R10, P1 ;  /* 0x00000001020a8824 */ /* 0x000fe200008e060a */
[-C--:B------:R-:W-:Y:S02]  /*25750*/  @!P0 LEA.HI.X R21, R5, R219.reuse, R9, 0x1, P2 ;  /* 0x000000db05158211 */ /* 0x080fe400010f0c09 */
[----:B------:R-:W-:Y:S01]  /*25760*/  @!PT LDS RZ, [RZ] ;  /* 0x00000000fffff984 */ /* 0x000fe20000000800 */
[----:B------:R-:W-:Y:S01]  /*25770*/  @!PT LDS RZ, [RZ] ;  /* 0x00000000fffff984 */ /* 0x000fe20000000800 */
[----:B------:R-:W-:Y:S01]  /*25780*/  @!PT LDS RZ, [RZ] ;  /* 0x00000000fffff984 */ /* 0x000fe20000000800 */
[----:B------:R-:W-:Y:S01]  /*25790*/  @!P0 LDGSTS.E.BYPASS.LTC128B.128 [R188+0xc000], desc[UR30][R24.64] ;  /* 0x0c00000018bc8fae */ /* 0x000fe2000b901d5e */
[C---:B------:R-:W-:Y:S03]  /*257a0*/  @!P0 LEA R18, P1, R6.reuse, R218, 0x1 ;  /* 0x000000da06128211 */ /* 0x040fe600078208ff */
[----:B------:R-:W-:Y:S01]  /*257b0*/  @P0 STS.128 [R188+0xc800], RZ ;  /* 0x00c800ffbc000388 */ /* 0x000fe20000000c00 */
[-C--:B------:R-:W-:Y:S02]  /*257c0*/  @!P0 LEA.HI.X R19, R6, R219.reuse, R10, 0x1, P1 ;  /* 0x000000db06138211 */ /* 0x080fe400008f0c0a */
[C---:B------:R-:W-:Y:S01]  /*257d0*/  @!P0 IADD3 R6, P1, R0.reuse, R16, RZ ;  /* 0x0000001000068210 */ /* 0x040fe20007f3e0ff */
[----:B------:R-:W-:Y:S01]  /*257e0*/  @!PT LDS RZ, [RZ] ;  /* 0x00000000fffff984 */ /* 0x000fe20000000800 */
[----:B------:R-:W-:Y:S01]  /*257f0*/  @!PT LDS RZ, [RZ] ;  /* 0x00000000fffff984 */ /* 0x000fe20000000800 */
[----:B------:R-:W-:Y:S01]  /*25800*/  @!PT LDS RZ, [RZ] ;  /* 0x00000000fffff984 */ /* 0x000fe20000000800 */
[----:B------:R-:W-:Y:S01]  /*25810*/  @!P0 LDGSTS.E.BYPASS.LTC128B.128 [R188+0xc800], desc[UR28][R22.64] ;  /* 0x0c80000016bc8fae */ /* 0x000fe2000b901d5c */
[C---:B------:R-:W-:Y:S03]  /*25820*/  @!P0 IADD3 R4, P3, R0.reuse, R46, RZ ;  /* 0x0000002e00048210 */ /* 0x040fe60007f7e0ff */
[----:B------:R-:W-:Y:S01]  /*25830*/  @P0 STS.128 [R188+0xd000], RZ ;  /* 0x00d000ffbc000388 */ /* 0x000fe20000000c00 */
[----:B------:R-:W-:Y:S01]  /*25840*/  @!P0 IADD3 R5, P2, R0, R44, RZ ;  /* 0x0000002c00058210 */ /* 0x000fe20007f5e0ff */
[C---:B------:R-:W-:Y:S02]  /*25850*/  @!P0 IMAD.X R8, R2.reuse, 0x1, R13, P3 ;  /* 0x0000000102088824 */ /* 0x040fe400018e060d */
        /* <DEDUP_REMOVED lines=8> */
[----:B------:R-:W-:Y:S01]  /*258e0*/  @!P0 LDGSTS.E.BYPASS.LTC128B.128 [R188+0xd800], desc[UR24][R18.64] ;  /* 0x0d80000012bc8fae */ /* 0x000fe2000b901d58 */
[----:B------:R-:W-:Y:S01]  /*258f0*/  @!P0 IMAD.X R9, R2, 0x1, R12, P2 ;  /* 0x0000000102098824 */ /* 0x000fe200010e060c */
[C---:B------:R-:W-:Y:S02]  /*25900*/  @!P0 LEA R12, P2, R5.reuse, R218, 0x1 ;  /* 0x000000da050c8211 */ /* 0x040fe400078408ff */
[----:B------:R-:W-:Y:S02]  /*25910*/  @P0 STS.128 [R188+0xe000], RZ ;  /* 0x00e000ffbc000388 */ /* 0x000fe40000000c00 */
[----:B------:R-:W-:Y:S02]  /*25920*/  @!P0 LEA.HI.X R13, R5, R219, R9, 0x1, P2 ;  /* 0x000000db050d8211 */ /* 0x000fe400010f0c09 */
[----:B------:R-:W-:Y:S05]  /*25930*/  @!P0 IADD3 R32, P2, R0, R32, RZ ;  /* 0x0000002000208210 */ /* 0x000fea0007f5e0ff */
[----:B------:R-:W-:Y:S01]  /*25940*/  @!P0 IMAD.X R35, R2, 0x1, R35, P2 ;  /* 0x0000000102238824 */ /* 0x000fe200010e0623 */
[----:B--2---:R-:W-:Y:S05]  /*25950*/  @!P0 IADD3 R3, P4, R0, R15, RZ ;  /* 0x0000000f00038210 */ /* 0x004fea0007f9e0ff */
[----:B---3--:R-:W-:Y:S01]  /*25960*/  @!P0 IMAD.X R7, R2, 0x1, R14, P4 ;  /* 0x0000000102078824 */ /* 0x008fe200020e060e */
[CC--:B------:R-:W-:Y:S02]  /*25970*/  @!P0 LEA R16, P4, R3.reuse, R218.reuse, 0x1 ;  /* 0x000000da03108211 */ /* 0x0c0fe400078808ff */
[C---:B------:R-:W-:Y:S02]  /*25980*/  @!P0 LEA R14, P3, R4.reuse, R218, 0x1 ;  /* 0x000000da040e8211 */ /* 0x040fe400078608ff */
[-C--:B------:R-:W-:Y:S02]  /*25990*/  @!P0 LEA.HI.X R17, R3, R219.reuse, R7, 0x1, P4 ;  /* 0x000000db03118211 */ /* 0x080fe400020f0c07 */
[-C--:B------:R-:W-:Y:S02]  /*259a0*/  @!P0 LEA.HI.X R15, R4, R219.reuse, R8, 0x1, P3 ;  /* 0x000000db040f8211 */ /* 0x080fe400018f0c08 */
[C---:B------:R-:W-:Y:S01]  /*259b0*/  @!P0 IADD3 R3, P4, R0.reuse, R42, RZ ;  /* 0x0000002a00038210 */ /* 0x040fe20007f9e0ff */
[----:B------:R-:W-:Y:S01]  /*259c0*/  @!PT LDS RZ, [RZ] ;  /* 0x00000000fffff984 */ /* 0x000fe20000000800 */
[----:B------:R-:W-:Y:S01]  /*259d0*/  @!PT LDS RZ, [RZ] ;  /* 0x00000000fffff984 */ /* 0x000fe20000000800 */
[----:B------:R-:W-:Y:S01]  /*259e0*/  @!PT LDS RZ, [RZ] ;  /* 0x00000000fffff984 */ /* 0x000fe20000000800 */
[----:B------:R-:W-:Y:S01]  /*259f0*/  @!P0 LDGSTS.E.BYPASS.LTC128B.128 [R188+0xe000], desc[UR22][R16.64] ;  /* 0x0e00000010bc8fae */ /* 0x000fe2000b901d56 */
[----:B------:R-:W-:Y:S02]  /*25a00*/  @!P0 IADD3 R5, P3, R0, R40, RZ ;  /* 0x0000002800058210 */ /* 0x000fe40007f7e0ff */
[-C--:B------:R-:W-:Y:S01]  /*25a10*/  @!P0 LEA R4, P2, R32, R218.reuse, 0x1 ;  /* 0x000000da20048211 */ /* 0x080fe200078408ff */
[----:B------:R-:W-:Y:S01]  /*25a20*/  @P0 STS.128 [R188+0xe800], RZ ;  /* 0x00e800ffbc000388 */ /* 0x000fe20000000c00 */
[----:B----4-:R-:W-:Y:S01]  /*25a30*/  @!P0 IMAD.X R11, R2, 0x1, R11, P1 ;  /* 0x00000001020b8824 */ /* 0x010fe200008e060b */
[-C--:B------:R-:W-:Y:S01]  /*25a40*/  @!P0 LEA R10, P1, R6, R218.reuse, 0x1 ;  /* 0x000000da060a8211 */ /* 0x080fe200078208ff */
[C---:B------:R-:W-:Y:S01]  /*25a50*/  @!P0 IMAD.X R7, R2.reuse, 0x1, R37, P4 ;  /* 0x0000000102078824 */ /* 0x040fe200020e0625 */
[----:B------:R-:W-:Y:S01]  /*25a60*/  @!PT LDS RZ, [RZ] ;  /* 0x00000000fffff984 */ /* 0x000fe20000000800 */
[----:B------:R-:W-:Y:S01]  /*25a70*/  @!PT LDS RZ, [RZ] ;  /* 0x00000000fffff984 */ /* 0x000fe20000000800 */
[----:B------:R-:W-:Y:S01]  /*25a80*/  @!PT LDS RZ, [RZ] ;  /* 0x00000000fffff984 */ /* 0x000fe20000000800 */
[----:B------:R-:W-:Y:S01]  /*25a90*/  @!P0 LDGSTS.E.BYPASS.LTC128B.128 [R188+0xe800], desc[UR20][R14.64] ;  /* 0x0e8000000ebc8fae */ /* 0x000fe2000b901d54 */
[CC--:B------:R-:W-:Y:S01]  /*25aa0*/  @!P0 LEA R8, P4, R3.reuse, R218.reuse, 0x1 ;  /* 0x000000da03088211 */ /* 0x0c0fe200078808ff */
[----:B------:R-:W-:Y:S01]  /*25ab0*/  @!P0 IMAD.X R34, R2, 0x1, R34, P3 ;  /* 0x0000000102228824 */ /* 0x000fe200018e0622 */
[-C--:B------:R-:W-:Y:S01]  /*25ac0*/  @!P0 LEA.HI.X R11, R6, R219.reuse, R11, 0x1, P1 ;  /* 0x000000db060b8211 */ /* 0x080fe200008f0c0b */
[----:B------:R-:W-:Y:S01]  /*25ad0*/  @P0 STS.128 [R188+0xf000], RZ ;  /* 0x00f000ffbc000388 */ /* 0x000fe20000000c00 */
[-C--:B------:R-:W-:Y:S02]  /*25ae0*/  @!P0 LEA.HI.X R9, R3, R219.reuse, R7, 0x1, P4 ;  /* 0x000000db03098211 */ /* 0x080fe400020f0c07 */
[C---:B------:R-:W-:Y:S01]  /*25af0*/  @!P0 LEA R6, P3, R5.reuse, R218, 0x1 ;  /* 0x000000da05068211 */ /* 0x040fe200078608ff */
[----:B------:R-:W-:Y:S01]  /*25b00*/  @!PT LDS RZ, [RZ] ;  /* 0x00000000fffff984 */ /* 0x000fe20000000800 */
[----:B------:R-:W-:Y:S01]  /*25b10*/  @!PT LDS RZ, [RZ] ;  /* 0x00000000fffff984 */ /* 0x000fe20000000800 */
[----:B------:R-:W-:Y:S01]  /*25b20*/  @!PT LDS RZ, [RZ] ;  /* 0x00000000fffff984 */ /* 0x000fe20000000800 */
[----:B------:R-:W-:Y:S01]  /*25b30*/  @!P0 LDGSTS.E.BYPASS.LTC128B.128 [R188+0xf000], desc[UR18][R12.64] ;  /* 0x0f0000000cbc8fae */ /* 0x000fe2000b901d52 */
[----:B------:R-:W-:Y:S02]  /*25b40*/  @!P0 IADD3 R33, P1, R0, R38, RZ ;  /* 0x0000002600218210 */ /* 0x000fe40007f3e0ff */
[-C--:B------:R-:W-:Y:S01]  /*25b50*/  @!P0 LEA.HI.X R7, R5, R219.reuse, R34, 0x1, P3 ;  /* 0x000000db05078211 */ /* 0x080fe200018f0c22 */
[----:B------:R-:W-:Y:S01]  /*25b60*/  @P0 STS.128 [R188+0xf800], RZ ;  /* 0x00f800ffbc000388 */ /* 0x000fe20000000c00 */
[-C--:B------:R-:W-:Y:S01]  /*25b70*/  @!P0 LEA.HI.X R5, R32, R219.reuse, R35, 0x1, P2 ;  /* 0x000000db20058211 */ /* 0x080fe200010f0c23 */
[----:B------:R-:W-:Y:S01]  /*25b80*/  @!P0 IMAD.X R0, R2, 0x1, R36, P1 ;  /* 0x0000000102008824 */ /* 0x000fe200008e0624 */
[C---:B------:R-:W-:Y:S01]  /*25b90*/  @!P0 LEA R2, P1, R33.reuse, R218, 0x1 ;  /* 0x000000da21028211 */ /* 0x040fe200078208ff */
[----:B------:R-:W-:Y:S01]  /*25ba0*/  @!PT LDS RZ, [RZ] ;  /* 0x00000000fffff984 */ /* 0x000fe20000000800 */
[----:B------:R-:W-:Y:S01]  /*25bb0*/  @!PT LDS RZ, [RZ] ;  /* 0x00000000fffff984 */ /* 0x000fe20000000800 */
[----:B------:R-:W-:Y:S01]  /*25bc0*/  @!PT LDS RZ, [RZ] ;  /* 0x00000000fffff984 */ /* 0x000fe20000000800 */
[----:B------:R-:W-:Y:S01]  /*25bd0*/  @!P0 LDGSTS.E.BYPASS.LTC128B.128 [R188+0xf800], desc[UR16][R10.64] ;  /* 0x0f8000000abc8fae */ /* 0x000fe2000b901d50 */
[----:B------:R-:W-:Y:S02]  /*25be0*/  IMAD.MOV.U32 R218, RZ, RZ, R192 ;  /* 0x000000ffffda7224 */ /* 0x000fe400078e00c0 */
[----:B------:R-:W-:Y:S01]  /*25bf0*/  @!P0 LEA.HI.X R3, R33, R219, R0, 0x1, P1 ;  /* 0x000000db21038211 */ /* 0x000fe200008f0c00 */
[----:B------:R-:W-:Y:S01]  /*25c00*/  @P0 STS.128 [R188+0x10000], RZ ;  /* 0x010000ffbc000388 */ /* 0x000fe20000000c00 */
[----:B------:R-:W-:Y:S02]  /*25c10*/  IMAD.IADD R0, R176, 0x1, R184 ;  /* 0x00000001b0007824 */ /* 0x000fe400078e02b8 */
[----:B------:R-:W-:Y:S01]  /*25c20*/  IMAD.MOV.U32 R219, RZ, RZ, R193 ;  /* 0x000000ffffdb7224 */ /* 0x000fe200078e00c1 */
        /* <DEDUP_REMOVED lines=18> */
[----:B------:R2:W-:Y:S01]  /*25d50*/  @!P0 LDGSTS.E.BYPASS.LTC128B.128 [R188+0x11800], desc[UR8][R2.64] ;  /* 0x1180000002bc8fae */ /* 0x0005e2000b901d48 */
[----:B------:R-:W-:Y:S03]  /*25d60*/  ISETP.GE.AND P0, PT, R252, 0x2, PT ;  /* 0x00000002fc00780c */ /* 0x000fe60003f06270 */
[----:B------:R-:W-:Y:S04]  /*25d70*/  LDSM.16.M88.4 R128, [R183] ;  /* 0x00000000b780783b */ /* 0x000fe80000000200 */
[----:B-1----:R-:W1:Y:S04]  /*25d80*/  LDSM.16.M88.4 R8, [R176+0x2000] ;  /* 0x00200000b008783b */ /* 0x002e680000000200 */
[----:B------:R-:W3:Y:S04]  /*25d90*/  LDSM.16.M88.4 R16, [R176+0x2800] ;  /* 0x00280000b010783b */ /* 0x000ee80000000200 */
[----:B------:R-:W4:Y:S04]  /*25da0*/  LDSM.16.M88.4 R24, [R176+0x3000] ;  /* 0x00300000b018783b */ /* 0x000f280000000200 */
[----:B------:R-:W5:Y:S04]  /*25db0*/  LDSM.16.M88.4 R32, [R176+0x3800] ;  /* 0x00380000b020783b */ /* 0x000f680000000200 */
[----:B------:R-:W0:Y:S01]  /*25dc0*/  LDGDEPBAR ;  /* 0x00000000000079af */ /* 0x000e220000000000 */
[----:B--2---:R-:W2:Y:S03]  /*25dd0*/  LDC.64 R2, c[0x0][0x198] ;  /* 0x00006600ff027b82 */ /* 0x004ea60000000a00 */
[----:B------:R-:W2:Y:S04]  /*25de0*/  LDSM.16.M88.4 R40, [R176+0x4000] ;  /* 0x00400000b028783b */ /* 0x000ea80000000200 */
[----:B------:R-:W2:Y:S04]  /*25df0*/  LDSM.16.M88.4 R48, [R176+0x4800] ;  /* 0x00480000b030783b */ /* 0x000ea80000000200 */
[----:B------:R-:W2:Y:S04]  /*25e00*/  LDSM.16.M88.4 R56, [R176+0x5000] ;  /* 0x00500000b038783b */ /* 0x000ea80000000200 */
[----:B------:R-:W2:Y:S04]  /*25e10*/  LDSM.16.M88.4 R64, [R176+0x5800] ;  /* 0x00580000b040783b */ /* 0x000ea80000000200 */
[----:B------:R-:W2:Y:S01]  /*25e20*/  LDSM.16.M88.4 R72, [R176+0x6000] ;  /* 0x00600000b048783b */ /* 0x000ea20000000200 */
[C---:B-1----:R-:W-:Y:S03]  /*25e30*/  HMMA.16816.F32.BF16 R4, R128.reuse, R8, RZ ;  /* 0x000000088004723c */ /* 0x042fe600000418ff */
[----:B------:R-:W1:Y:S04]  /*25e40*/  LDSM.16.M88.4 R80, [R176+0x6800] ;  /* 0x00680000b050783b */ /* 0x000e680000000200 */
[----:B------:R-:W1:Y:S01]  /*25e50*/  LDSM.16.M88.4 R88, [R176+0x7000] ;  /* 0x00700000b058783b */ /* 0x000e620000000200 */
[C---:B------:R-:W-:Y:S03]  /*25e60*/  HMMA.16816.F32.BF16 R8, R128.reuse, R10, RZ ;  /* 0x0000000a8008723c */ /* 0x040fe600000418ff */
[----:B------:R-:W1:Y:S03]  /*25e70*/  LDSM.16.M88.4 R96, [R176+0x7800] ;  /* 0x00780000b060783b */ /* 0x000e660000000200 */
[C---:B---3--:R-:W-:Y:S01]  /*25e80*/  HMMA.16816.F32.BF16 R12, R128.reuse, R16, RZ ;  /* 0x00000010800c723c */ /* 0x048fe200000418ff */
[----:B------:R-:W3:Y:S04]  /*25e90*/  LDSM.16.M88.4 R104, [R176+0x8000] ;  /* 0x00800000b068783b */ /* 0x000ee80000000200 */
[----:B------:R-:W3:Y:S01]  /*25ea0*/  LDSM.16.M88.4 R112, [R176+0x8800] ;  /* 0x00880000b070783b */ /* 0x000ee20000000200 */
[C---:B------:R-:W-:Y:S03]  /*25eb0*/  HMMA.16816.F32.BF16 R16, R128.reuse, R18, RZ ;  /* 0x000000128010723c */ /* 0x040fe600000418ff */
[----:B------:R-:W3:Y:S03]  /*25ec0*/  LDSM.16.M88.4 R120, [R176+0x9000] ;  /* 0x00900000b078783b */ /* 0x000ee60000000200 */
[C---:B----4-:R-:W-:Y:S01]  /*25ed0*/  HMMA.16816.F32.BF16 R20, R128.reuse, R24, RZ ;  /* 0x000000188014723c */ /* 0x050fe200000418ff */
[----:B------:R-:W4:Y:S04]  /*25ee0*/  LDSM.16.M88.4 R168, [R176+0x9800] ;  /* 0x00980000b0a8783b */ /* 0x000f280000000200 */
[----:B------:R-:W-:Y:S01]  /*25ef0*/  LDSM.16.M88.4 R172, [R0+0x2000] ;  /* 0x0020000000ac783b */ /* 0x000fe20000000200 */
[C---:B------:R-:W-:Y:S06]  /*25f00*/  HMMA.16816.F32.BF16 R24, R128.reuse, R26, RZ ;  /* 0x0000001a8018723c */ /* 0x040fec00000418ff */
[C---:B-----5:R-:W-:Y:S06]  /*25f10*/  HMMA.16816.F32.BF16 R28, R128.reuse, R32, RZ ;  /* 0x00000020801c723c */ /* 0x060fec00000418ff */
[C---:B------:R-:W-:Y:S06]  /*25f20*/  HMMA.16816.F32.BF16 R32, R128.reuse, R34, RZ ;  /* 0x000000228020723c */ /* 0x040fec00000418ff */
        /* <DEDUP_REMOVED lines=10> */
[C---:B-1----:R-:W-:Y:S06]  /*25fd0*/  HMMA.16816.F32.BF16 R76, R128.reuse, R80, RZ ;  /* 0x00000050804c723c */ /* 0x042fec00000418ff */
[C---:B------:R-:W-:Y:S06]  /*25fe0*/  HMMA.16816.F32.BF16 R80, R128.reuse, R82, RZ ;  /* 0x000000528050723c */ /* 0x040fec00000418ff */
[C---:B------:R-:W-:Y:S06]  /*25ff0*/  HMMA.16816.F32.BF16 R84, R128.reuse, R88, RZ ;  /* 0x000000588054723c */ /* 0x040fec00000418ff */
[C---:B------:R-:W-:Y:S06]  /*26000*/  HMMA.16816.F32.BF16 R88, R128.reuse, R90, RZ ;  /* 0x0000005a8058723c */ /* 0x040fec00000418ff */
[C---:B------:R-:W-:Y:S06]  /*26010*/  HMMA.16816.F32.BF16 R92, R128.reuse, R96, RZ ;  /* 0x00000060805c723c */ /* 0x040fec00000418ff */
[C---:B------:R-:W-:Y:S06]  /*26020*/  HMMA.16816.F32.BF16 R96, R128.reuse, R98, RZ ;  /* 0x000000628060723c */ /* 0x040fec00000418ff */
[C---:B---3--:R-:W-:Y:S06]  /*26030*/  HMMA.16816.F32.BF16 R100, R128.reuse, R104, RZ ;  /* 0x000000688064723c */ /* 0x048fec00000418ff */
[C---:B------:R-:W-:Y:S06]  /*26040*/  HMMA.16816.F32.BF16 R104, R128.reuse, R106, RZ ;  /* 0x0000006a8068723c */ /* 0x040fec00000418ff */
[C---:B------:R-:W-:Y:S06]  /*26050*/  HMMA.16816.F32.BF16 R108, R128.reuse, R112, RZ ;  /* 0x00000070806c723c */ /* 0x040fec00000418ff */
[C---:B------:R-:W-:Y:S06]  /*26060*/  HMMA.16816.F32.BF16 R112, R128.reuse, R114, RZ ;  /* 0x000000728070723c */ /* 0x040fec00000418ff */
[C---:B------:R-:W-:Y:S06]  /*26070*/  HMMA.16816.F32.BF16 R116, R128.reuse, R120, RZ ;  /* 0x000000788074723c */ /* 0x040fec00000418ff */
[C---:B------:R-:W-:Y:S06]  /*26080*/  HMMA.16816.F32.BF16 R120, R128.reuse, R122, RZ ;  /* 0x0000007a8078723c */ /* 0x040fec00000418ff */
[C---:B----4-:R-:W-:Y:S06]  /*26090*/  HMMA.16816.F32.BF16 R124, R128.reuse, R168, RZ ;  /* 0x000000a8807c723c */ /* 0x050fec00000418ff */
[----:B------:R-:W-:Y:S01]  /*260a0*/  HMMA.16816.F32.BF16 R128, R128, R170, RZ ;  /* 0x000000aa8080723c */ /* 0x000fe200000418ff */
[--C-:B------:R-:W-:Y:S06]  /*260b0*/  IMAD R168, R186, 0x2, R183.reuse ;  /* 0x00000002baa87824 */ /* 0x100fec00078e02b7 */
[----:B------:R-:W1:Y:S02]  /*260c0*/  LDSM.16.M88.4 R168, [R168] ;  /* 0x00000000a8a8783b */ /* 0x000e640000000200 */
[C---:B-1----:R-:W-:Y:S06]  /*260d0*/  HMMA.16816.F32.BF16 R4, R168.reuse, R172, R4 ;  /* 0x000000aca804723c */ /* 0x042fec0000041804 */
[C---:B------:R-:W-:Y:S01]  /*260e0*/  HMMA.16816.F32.BF16 R8, R168.reuse, R174, R8 ;  /* 0x000000aea808723c */ /* 0x040fe20000041808 */
[----:B------:R-:W1:Y:S05]  /*260f0*/  LDSM.16.M88.4 R172, [R0+0x2800] ;  /* 0x0028000000ac783b */ /* 0x000e6a0000000200 */
        /* <DEDUP_REMOVED lines=41> */
[----:B------:R1:W2:Y:S04]  /*26390*/  LDSM.16.M88.4 R172, [R0+0x9800] ;  /* 0x0098000000ac783b */ /* 0x0002a80000000200 */
[----:B-1----:R-:W-:Y:S01]  /*263a0*/  VIADD R0, R177, 0x5800 ;  /* 0x00005800b1007836 */ /* 0x002fe20000000000 */
[C---:B--2---:R-:W-:Y:S06]  /*263b0*/  HMMA.16816.F32.BF16 R124, R168.reuse, R172, R124 ;  /* 0x000000aca87c723c */ /* 0x044fec000004187c */
[----:B------:R-:W-:Y:S01]  /*263c0*/  HMMA.16816.F32.BF16 R128, R168, R174, R128 ;  /* 0x000000aea880723c */ /* 0x000fe20000041880 */
[----:B------:R-:W-:Y:S06]  /*263d0*/  LDSM.16.M88.4 R172, [R177] ;  /* 0x00000000b1ac783b */ /* 0x000fec0000000200 */
[----:B------:R-:W-:Y:S06]  /*263e0*/  IMAD R168, R187, 0x2, R183 ;  /* 0x00000002bba87824 */ /* 0x000fec00078e02b7 */
[----:B------:R-:W1:Y:S02]  /*263f0*/  LDSM.16.M88.4 R168, [R168] ;  /* 0x00000000a8a8783b */ /* 0x000e640000000200 */
[C---:B-1----:R-:W-:Y:S06]  /*26400*/  HMMA.16816.F32.BF16 R4, R168.reuse, R172, R4 ;  /* 0x000000aca804723c */ /* 0x042fec0000041804 */
[C---:B------:R-:W-:Y:S05]  /*26410*/  HMMA.16816.F32.BF16 R8, R168.reuse, R174, R8 ;  /* 0x000000aea808723c */ /* 0x040fea0000041808 */
[C---:B------:R-:W-:Y:S06]  /*26420*/  VIADD R172, R177.reuse, 0x800 ;  /* 0x00000800b1ac7836 */ /* 0x040fec0000000000 */
        /* <DEDUP_REMOVED lines=38> */
[C---:B------:R-:W-:Y:S01]  /*26690*/  HMMA.16816.F32.BF16 R88, R168.reuse, R174, R88 ;  /* 0x000000aea858723c */ /* 0x040fe20000041858 */
[----:B------:R-:W1:Y:S05]  /*266a0*/  LDSM.16.M88.4 R172, [R0] ;  /* 0x0000000000ac783b */ /* 0x000e6a0000000200 */
        /* <DEDUP_REMOVED lines=14> */
[----:B------:R-:W-:Y:S06]  /*26790*/  VIADD R172, R177, 0x7800 ;  /* 0x00007800b1ac7836 */ /* 0x000fec0000000000 */
[----:B------:R-:W1:Y:S02]  /*267a0*/  LDSM.16.M88.4 R172, [R172] ;  /* 0x00000000acac783b */ /* 0x000e640000000200 */
[C---:B-1----:R-:W-:Y:S06]  /*267b0*/  HMMA.16816.F32.BF16 R124, R168.reuse, R172, R124 ;  /* 0x000000aca87c723c */ /* 0x042fec000004187c */
[----:B------:R-:W-:Y:S01]  /*267c0*/  HMMA.16816.F32.BF16 R128, R168, R174, R128 ;  /* 0x000000aea880723c */ /* 0x000fe20000041880 */
[----:B------:R-:W-:Y:S04]  /*267d0*/  LDSM.16.M88.4 R168, [R185] ;  /* 0x00000000b9a8783b */ /* 0x000fe80000000200 */
        /* <DEDUP_REMOVED lines=45> */
[----:B------:R-:W1:Y:S01]  /*26ab0*/  LDSM.16.M88.4 R172, [R182+0x7800] ;  /* 0x00780000b6ac783b */ /* 0x000e620000000200 */
[----:B------:R-:W-:Y:S04]  /*26ac0*/  DEPBAR.LE SB0, 0x0 ;  /* 0x000080000000791a */ /* 0x000fe80000000000 */
[----:B------:R-:W-:Y:S01]  /*26ad0*/  BAR.SYNC.DEFER_BLOCKING 0x0 ;  /* 0x0000000000007b1d */ /* 0x000fe20000010000 */
[C---:B-1----:R-:W-:Y:S06]  /*26ae0*/  HMMA.16816.F32.BF16 R124, R168.reuse, R172, R124 ;  /* 0x000000aca87c723c */ /* 0x042fec000004187c */
[----:B------:R-:W-:Y:S01]  /*26af0*/  HMMA.16816.F32.BF16 R128, R168, R174, R128 ;  /* 0x000000aea880723c */ /* 0x000fe20000041880 */
[----:B------:R-:W-:Y:S11]  /*26b00*/  @!UPT UIADD3 URZ, URZ, URZ, URZ ;  /* 0x0000003f3f3ff290 */ /* 0x000ff6000fffe03f */
[----:B------:R-:W-:Y:S01]  /*26b10*/  @!UPT UIADD3 URZ, URZ, URZ, URZ ;  /* 0x0000003f3f3ff290 */ /* 0x000fe2000fffe03f */
[----:B------:R-:W-:Y:S11]  /*26b20*/  @!P0 BRA `(.L_x_1185) ;  /* 0x0000000c00e88947 */ /* 0x000ff60003800000 */
[----:B------:R-:W-:Y:S01]  /*26b30*/  ISETP.NE.U32.AND P0, PT, R220, RZ, PT ;  /* 0x000000ffdc00720c */ /* 0x000fe20003f05070 */
[----:B------:R-:W-:Y:S03]  /*26b40*/  BSSY B0, `(.L_x_1186) ;  /* 0x0000048000007945 */ /* 0x000fe60003800000 */
[----:B------:R-:W-:Y:S11]  /*26b50*/  ISETP.NE.AND.EX P0, PT, R221, RZ, PT, P0 ;  /* 0x000000ffdd00720c */ /* 0x000ff60003f05300 */
[----:B------:R-:W-:Y:S02]  /*26b60*/  @!UPT UIADD3 URZ, URZ, URZ, URZ ;  /* 0x0000003f3f3ff290 */ /* 0x000fe4000fffe03f */
[----:B------:R-:W-:Y:S05]  /*26b70*/  @!P0 BRA `(.L_x_1187) ;  /* 0x0000000400048947 */ /* 0x000fea0003800000 */
[----:B------:R-:W2:Y:S02]  /*26b80*/  LD.E R168, desc[UR4][R2.64+0x170] ;  /* 0x0001700402a87980 */ /* 0x000ea4000c101900 */
[-C--:B--2---:R-:W-:Y:S02]  /*26b90*/  IABS R0, R168.reuse ;  /* 0x000000a800007213 */ /* 0x084fe40000000000 */
[----:B------:R-:W-:Y:S02]  /*26ba0*/  IABS R174, R168 ;  /* 0x000000a800ae7213 */ /* 0x000fe40000000000 */
[----:B------:R-:W1:Y:S03]  /*26bb0*/  I2F.RP R170, R0 ;  /* 0x0000000000aa7306 */ /* 0x000e660000209400 */
[----:B------:R-:W-:Y:S07]  /*26bc0*/  IMAD.MOV R174, RZ, RZ, -R174 ;  /* 0x000000ffffae7224 */ /* 0x000fee00078e0aae */
[----:B-1----:R-:W1:Y:S02]  /*26bd0*/  MUFU.RCP R170, R170 ;  /* 0x000000aa00aa7308 */ /* 0x002e640000001000 */
[----:B-1----:R-:W-:Y:S08]  /*26be0*/  VIADD R170, R170, 0xffffffe ;  /* 0x0ffffffeaaaa7836 */ /* 0x002ff00000000000 */
[----:B------:R-:W1:Y:S02]  /*26bf0*/  F2I.FTZ.U32.TRUNC.NTZ R171, R170 ;  /* 0x000000aa00ab7305 */ /* 0x000e64000021f000 */
[----:B-1----:R-:W-:Y:S01]  /*26c00*/  IMAD.MOV R169, RZ, RZ, -R171 ;  /* 0x000000ffffa97224 */ /* 0x002fe200078e0aab */
[----:B------:R-:W-:Y:S03]  /*26c10*/  MOV R170, RZ ;  /* 0x000000ff00aa7202 */ /* 0x000fe60000000f00 */
[----:B------:R-:W-:Y:S01]  /*26c20*/  IMAD.MOV.U32 R172, RZ, RZ, R169 ;  /* 0x000000ffffac7224 */ /* 0x000fe200078e00a9 */
[----:B------:R-:W-:Y:S03]  /*26c30*/  SHF.L.U32 R169, R252, 0x8, RZ ;  /* 0x00000008fca97819 */ /* 0x000fe600000006ff */
[----:B------:R-:W-:Y:S02]  /*26c40*/  IMAD R172, R172, R0, RZ ;  /* 0x00000000acac7224 */ /* 0x000fe400078e02ff */
[C---:B------:R-:W-:Y:S02]  /*26c50*/  VIADD R189, R169.reuse, 0xfffffe00 ;  /* 0xfffffe00a9bd7836 */ /* 0x040fe40000000000 */
[----:B------:R-:W-:Y:S02]  /*26c60*/  VIADD R175, R169, 0xffffff00 ;  /* 0xffffff00a9af7836 */ /* 0x000fe40000000000 */
[----:B------:R-:W-:Y:S01]  /*26c70*/  IMAD.HI.U32 R171, R171, R172, R170 ;  /* 0x000000acabab7227 */ /* 0x000fe200078e00aa */
[----:B------:R-:W-:Y:S02]  /*26c80*/  IABS R173, R189 ;  /* 0x000000bd00ad7213 */ /* 0x000fe40000000000 */
[----:B------:R-:W-:Y:S02]  /*26c90*/  IABS R172, R175 ;  /* 0x000000af00ac7213 */ /* 0x000fe40000000000 */
[-C--:B------:R-:W-:Y:S01]  /*26ca0*/  LOP3.LUT R189, R189, R168.reuse, RZ, 0x3c, !PT ;  /* 0x000000a8bdbd7212 */ /* 0x080fe200078e3cff */
[----:B------:R-:W-:Y:S01]  /*26cb0*/  IMAD.HI.U32 R169, R171, R173, RZ ;  /* 0x000000adaba97227 */ /* 0x000fe200078e00ff */
[----:B------:R-:W-:Y:S02]  /*26cc0*/  LOP3.LUT R175, R175, R168, RZ, 0x3c, !PT ;  /* 0x000000a8afaf7212 */ /* 0x000fe400078e3cff */
[----:B------:R-:W-:Y:S01]  /*26cd0*/  ISETP.GE.AND P0, PT, R189, RZ, PT ;  /* 0x000000ffbd00720c */ /* 0x000fe20003f06270 */
[----:B------:R-:W-:Y:S01]  /*26ce0*/  IMAD.HI.U32 R170, R171, R172, RZ ;  /* 0x000000acabaa7227 */ /* 0x000fe200078e00ff */
[----:B------:R-:W-:Y:S03]  /*26cf0*/  ISETP.GE.AND P2, PT, R175, RZ, PT ;  /* 0x000000ffaf00720c */ /* 0x000fe60003f46270 */
        /* <DEDUP_REMOVED lines=11> */
[----:B------:R-:W-:Y:S09]  /*26db0*/  LOP3.LUT R0, RZ, R168, RZ, 0x33, !PT ;  /* 0x000000a8ff007212 */ /* 0x000ff200078e33ff */
[----:B------:R-:W-:Y:S02]  /*26dc0*/  @P4 IADD3 R169, R169, 0x1, RZ ;  /* 0x00000001a9a94810 */ /* 0x000fe40007ffe0ff */
[----:B------:R-:W-:Y:S03]  /*26dd0*/  @P5 VIADD R170, R170, 0x1 ;  /* 0x00000001aaaa5836 */ /* 0x000fe60000000000 */
[----:B------:R-:W-:Y:S02]  /*26de0*/  @!P0 IMAD.MOV R169, RZ, RZ, -R169 ;  /* 0x000000ffffa98224 */ /* 0x000fe400078e0aa9 */
[----:B------:R-:W-:Y:S03]  /*26df0*/  @!P2 IADD3 R170, -R170, RZ, RZ ;  /* 0x000000ffaaaaa210 */ /* 0x000fe60007ffe1ff */
[C---:B------:R-:W-:Y:S02]  /*26e00*/  SEL R169, R0.reuse, R169, !P1 ;  /* 0x000000a900a97207 */ /* 0x040fe40004800000 */
[----:B------:R-:W-:Y:S02]  /*26e10*/  SEL R0, R0, R170, !P1 ;  /* 0x000000aa00007207 */ /* 0x000fe40004800000 */
[CC--:B------:R-:W-:Y:S01]  /*26e20*/  LEA R174, P1, R169.reuse, R220.reuse, 0x2 ;  /* 0x000000dca9ae7211 */ /* 0x0c0fe200078210ff */
[----:B------:R-:W2:Y:S01]  /*26e30*/  LD.E.64 R170, desc[UR4][R2.64+0x38] ;  /* 0x0000380402aa7980 */ /* 0x000ea2000c101b00 */
[C---:B------:R-:W-:Y:S02]  /*26e40*/  LEA R172, P0, R0.reuse, R220, 0x2 ;  /* 0x000000dc00ac7211 */ /* 0x040fe400078010ff */
[-C--:B------:R-:W-:Y:S02]  /*26e50*/  LEA.HI.X.SX32 R175, R169, R221.reuse, 0x2, P1 ;  /* 0x000000dda9af7211 */ /* 0x080fe400008f16ff */
[C---:B------:R-:W-:Y:S01]  /*26e60*/  LEA.HI.X.SX32 R173, R0.reuse, R221, 0x2, P0 ;  /* 0x000000dd00ad7211 */ /* 0x040fe200000f16ff */
[----:B------:R-:W-:Y:S03]  /*26e70*/  IMAD.IADD R0, R0, 0x1, -R169 ;  /* 0x0000000100007824 */ /* 0x000fe600078e0aa9 */
[----:B------:R-:W3:Y:S01]  /*26e80*/  LD.E R175, desc[UR4][R174.64] ;  /* 0x00000004aeaf7980 */ /* 0x000ee2000c101900 */
[----:B------:R-:W-:Y:S05]  /*26e90*/  IMAD R168, R168, R0, -0x100 ;  /* 0xffffff00a8a87424 */ /* 0x000fea00078e0200 */
[----:B------:R-:W-:Y:S01]  /*26ea0*/  SHF.R.S32.HI R169, RZ, 0x1f, R168 ;  /* 0x0000001fffa97819 */ /* 0x000fe200000114a8 */
[----:B------:R-:W3:Y:S04]  /*26eb0*/  LD.E R174, desc[UR4][R172.64] ;  /* 0x00000004acae7980 */ /* 0x000ee8000c101900 */
[----:B------:R-:W4:Y:S01]  /*26ec0*/  LD.E.64 R172, desc[UR4][R2.64+0x20] ;  /* 0x0000200402ac7980 */ /* 0x000f22000c101b00 */
[-C--:B--2---:R-:W-:Y:S04]  /*26ed0*/  IMAD R0, R171, R168.reuse, RZ ;  /* 0x000000a8ab007224 */ /* 0x084fe800078e02ff */
[C---:B------:R-:W-:Y:S02]  /*26ee0*/  IMAD R0, R170.reuse, R169, R0 ;  /* 0x000000a9aa007224 */ /* 0x040fe400078e0200 */
[----:B------:R-:W-:Y:S05]  /*26ef0*/  IMAD.WIDE.U32 R168, R170, R168, RZ ;  /* 0x000000a8aaa87225 */ /* 0x000fea00078e00ff */
[----:B------:R-:W-:Y:S01]  /*26f00*/  IADD3 R169, R169, R0, RZ ;  /* 0x00000000a9a97210 */ /* 0x000fe20007ffe0ff */
[----:B---3--:R-:W-:Y:S05]  /*26f10*/  IMAD.IADD R174, R175, 0x1, -R174 ;  /* 0x00000001afae7824 */ /* 0x008fea00078e0aae */
[----:B------:R-:W-:Y:S01]  /*26f20*/  SHF.R.S32.HI R175, RZ, 0x1f, R174 ;  /* 0x0000001fffaf7819 */ /* 0x000fe200000114ae */
[----:B----4-:R-:W-:Y:S02]  /*26f30*/  IMAD R0, R173, R174, RZ ;  /* 0x000000aead007224 */ /* 0x010fe400078e02ff */
[----:B------:R-:W-:Y:S04]  /*26f40*/  IMAD.WIDE.U32 R170, R174, R172, R168 ;  /* 0x000000acaeaa7225 */ /* 0x000fe800078e00a8 */
[----:B------:R-:W-:Y:S01]  /*26f50*/  IMAD R168, R172, R175, R0 ;  /* 0x000000afaca87224 */ /* 0x000fe200078e0200 */
[----:B------:R-:W-:Y:S03]  /*26f60*/  MOV R0, R170 ;  /* 0x000000aa00007202 */ /* 0x000fe60000000f00 */
[----:B------:R-:W-:Y:S01]  /*26f70*/  IMAD.IADD R168, R171, 0x1, R168 ;  /* 0x00000001aba87824 */ /* 0x000fe200078e02a8 */
[----:B------:R-:W-:Y:S05]  /*26f80*/  BRA `(.L_x_1188) ;  /* 0x00000000000c7947 */ /* 0x000fea0003800000 */
.L_x_1187:
[----:B------:R-:W2:Y:S02]  /*26f90*/  LD.E R0, desc[UR4][R2.64+0x38] ;  /* 0x0000380402007980 */ /* 0x000ea4000c101900 */
[----:B--2---:R-:W-:Y:S04]  /*26fa0*/  LEA R0, -R0, RZ, 0x8 ;  /* 0x000000ff00007211 */ /* 0x004fe800078e41ff */
[----:B------:R-:W-:Y:S02]  /*26fb0*/  SHF.R.S32.HI R168, RZ, 0x1f, R0 ;  /* 0x0000001fffa87819 */ /* 0x000fe40000011400 */
.L_x_1188:
[----:B------:R-:W-:Y:S05]  /*26fc0*/  BSYNC B0 ;  /* 0x0000000000007941 */ /* 0x000fea0003800000 */
.L_x_1186:
[----:B------:R-:W2:Y:S01]  /*26fd0*/  LDL R192, [R1+0x128] ;  /* 0x0001280001c07983 */ /* 0x000ea20000100800 */
[----:B------:R-:W-:Y:S01]  /*26fe0*/  ISETP.GE.AND P0, PT, R132, R251, PT ;  /* 0x000000fb8400720c */ /* 0x000fe20003f06270 */
[C---:B------:R-:W-:Y:S01]  /*26ff0*/  IMAD.SHL.U32 R169, R190.reuse, 0x10, RZ ;  /* 0x00000010bea97824 */ /* 0x040fe200078e00ff */
[----:B------:R-:W-:Y:S01]  /*27000*/  SHF.L.U64.HI R170, R190, 0x4, R191 ;  /* 0x00000004beaa7819 */ /* 0x000fe200000102bf */
[----:B------:R-:W3:Y:S04]  /*27010*/  LDL R198, [R1+0x12c] ;  /* 0x00012c0001c67983 */ /* 0x000ee80000100800 */
[----:B------:R-:W4:Y:S04]  /*27020*/  LDL.64 R196, [R1+0x80] ;  /* 0x0000800001c47983 */ /* 0x000f280000100a00 */
[----:B------:R-:W5:Y:S02]  /*27030*/  LDL R193, [R1+0xe8] ;  /* 0x0000e80001c17983 */ /* 0x000f640000100800 */
[----:B------:R-:W-:Y:S02]  /*27040*/  @!P0 IADD3 R169, P1, R0, R169, RZ ;  /* 0x000000a900a98210 */ /* 0x000fe40007f3e0ff */
[----:B------:R-:W5:Y:S03]  /*27050*/  LDL R189, [R1+0x120] ;  /* 0x0001200001bd7983 */ /* 0x000f660000100800 */
[----:B------:R-:W-:Y:S01]  /*27060*/  @!P0 IMAD.X R170, R168, 0x1, R170, P1 ;  /* 0x00000001a8aa8824 */ /* 0x000fe200008e06aa */
[----:B------:R-:W5:Y:S01]  /*27070*/  LDL R175, [R1+0x124] ;  /* 0x0001240001af7983 */ /* 0x000f620000100800 */
[CC--:B------:R-:W-:Y:S03]  /*27080*/  @!P0 LEA R172, P1, R169.reuse, R222.reuse, 0x1 ;  /* 0x000000dea9ac8211 */ /* 0x0c0fe600078208ff */
[----:B------:R-:W5:Y:S01]  /*27090*/  LDL.64 R194, [R1+0x78] ;  /* 0x0000780001c27983 */ /* 0x000f620000100a00 */
[-C--:B------:R-:W-:Y:S02]  /*270a0*/  @!P0 LEA.HI.X R173, R169, R223.reuse, R170, 0x1, P1 ;  /* 0x000000dfa9ad8211 */ /* 0x080fe400008f0caa */
[C---:B------:R-:W-:Y:S01]  /*270b0*/  LEA R170, P1, R0.reuse, R222, 0x1 ;  /* 0x000000de00aa7211 */ /* 0x040fe200078208ff */
[----:B------:R-:W5:Y:S03]  /*270c0*/  LDL R174, [R1+0xe4] ;  /* 0x0000e40001ae7983 */ /* 0x000f660000100800 */
[CC--:B------:R-:W-:Y:S01]  /*270d0*/  LEA.HI.X R171, R0.reuse, R223.reuse, R168, 0x1, P1 ;  /* 0x000000df00ab7211 */ /* 0x0c0fe200008f0ca8 */
[----:B------:R-:W5:Y:S04]  /*270e0*/  LDL.64 R200, [R1+0x70] ;  /* 0x0000700001c87983 */ /* 0x000f680000100a00 */
[----:B------:R-:W5:Y:S04]  /*270f0*/  LDL R204, [R1+0xd4] ;  /* 0x0000d40001cc7983 */ /* 0x000f680000100800 */
[----:B------:R-:W5:Y:S04]  /*27100*/  LDL.64 R202, [R1+0x50] ;  /* 0x0000500001ca7983 */ /* 0x000f680000100a00 */
[----:B------:R1:W-:Y:S04]  /*27110*/  @P0 STS.128 [R188+0x2000], RZ ;  /* 0x002000ffbc000388 */ /* 0x0003e80000000c00 */
[----:B------:R-:W-:Y:S01]  /*27120*/  @!PT LDS RZ, [RZ] ;  /* 0x00000000fffff984 */ /* 0x000fe20000000800 */
[----:B------:R-:W-:Y:S01]  /*27130*/  @!PT LDS RZ, [RZ] ;  /* 0x00000000fffff984 */ /* 0x000fe20000000800 */
[----:B------:R-:W-:Y:S01]  /*27140*/  @!PT LDS RZ, [RZ] ;  /* 0x00000000fffff984 */ /* 0x000fe20000000800 */
[----:B------:R-:W-:Y:S04]  /*27150*/  @!P0 LDGSTS.E.BYPASS.LTC128B.128 [R188+0x2000], desc[UR4][R170.64] ;  /* 0x02000000aabc8fae */ /* 0x000fe8000b901d44 */
[----:B------:R1:W-:Y:S04]  /*27160*/  @P0 STS.128 [R188+0x2800], RZ ;  /* 0x002800ffbc000388 */ /* 0x0003e80000000c00 */
[----:B------:R-:W-:Y:S01]  /*27170*/  @!PT LDS RZ, [RZ] ;  /* 0x00000000fffff984 */ /* 0x000fe20000000800 */
[----:B------:R-:W-:Y:S01]  /*27180*/  @!PT LDS RZ, [RZ] ;  /* 0x00000000fffff984 */ /* 0x000fe20000000800 */
[----:B------:R-:W-:Y:S01]  /*27190*/  @!PT LDS RZ, [RZ] ;  /* 0x00000000fffff984 */ /* 0x000fe20000000800 */
[----:B------:R3:W-:Y:S04]  /*271a0*/  @!P0 LDGSTS.E.BYPASS.LTC128B.128 [R188+0x2800], desc[UR4][R172.64] ;  /* 0x02800000acbc8fae */ /* 0x0007e8000b901d44 */
[----:B------:R1:W-:Y:S01]  /*271b0*/  @P0 STS.128 [R188+0x3000], RZ ;  /* 0x003000ffbc000388 */ /* 0x0003e20000000c00 */
[----:B--2---:R-:W-:Y:S03]  /*271c0*/  @!P0 IADD3 R169, P1, R0, R192, RZ ;  /* 0x000000c000a98210 */ /* 0x004fe60007f3e0ff */
[----:B------:R-:W2:Y:S02]  /*271d0*/  LDL R192, [R1+0xe0] ;  /* 0x0000e00001c07983 */ /* 0x000ea40000100800 */
[----:B---3--:R-:W-:Y:S01]  /*271e0*/  @!P0 IMAD.X R173, R168, 0x1, R198, P1 ;  /* 0x00000001a8ad8824 */ /* 0x008fe200008e06c6 */
[C---:B------:R-:W-:Y:S01]  /*271f0*/  @!P0 LEA R172, P1, R169.reuse, R222, 0x1 ;  /* 0x000000dea9ac8211 */ /* 0x040fe200078208ff */
[----:B------:R-:W3:Y:S03]  /*27200*/  LDL.64 R198, [R1+0x68] ;  /* 0x0000680001c67983 */ /* 0x000ee60000100a00 */
[-C--:B------:R-:W-:Y:S02]  /*27210*/  @!P0 LEA.HI.X R173, R169, R223.reuse, R173, 0x1, P1 ;  /* 0x000000dfa9ad8211 */ /* 0x080fe400008f0cad */
[----:B----4-:R-:W-:Y:S02]  /*27220*/  @!P0 IADD3 R169, P1, R0, R196, RZ ;  /* 0x000000c400a98210 */ /* 0x010fe40007f3e0ff */
[----:B------:R-:W4:Y:S04]  /*27230*/  LDL R196, [R1+0xdc] ;  /* 0x0000dc0001c47983 */ /* 0x000f280000100800 */
[----:B------:R-:W-:Y:S01]  /*27240*/  @!PT LDS RZ, [RZ] ;  /* 0x00000000fffff984 */ /* 0x000fe20000000800 */
[----:B------:R-:W-:Y:S01]  /*27250*/  @!PT LDS RZ, [RZ] ;  /* 0x00000000fffff984 */ /* 0x000fe20000000800 */
[----:B------:R-:W-:Y:S01]  /*27260*/  @!PT LDS RZ, [RZ] ;  /* 0x00000000fffff984 */ /* 0x000fe20000000800 */
[----:B------:R5:W-:Y:S04]  /*27270*/  @!P0 LDGSTS.E.BYPASS.LTC128B.128 [R188+0x3000], desc[UR4][R172.64] ;  /* 0x03000000acbc8fae */ /* 0x000be8000b901d44 */
[----:B------:R1:W-:Y:S01]  /*27280*/  @P0 STS.128 [R188+0x3800], RZ ;  /* 0x003800ffbc000388 */ /* 0x0003e20000000c00 */
[----:B-----5:R-:W-:Y:S01]  /*27290*/  @!P0 IMAD.X R173, R168, 0x1, R193, P1 ;  /* 0x00000001a8ad8824 */ /* 0x020fe200008e06c1 */
[CC--:B------:R-:W-:Y:S04]  /*272a0*/  @!P0 LEA R172, P1, R169.reuse, R222.reuse, 0x1 ;  /* 0x000000dea9ac8211 */ /* 0x0c0fe800078208ff */
[----:B------:R-:W-:Y:S02]  /*272b0*/  @!P0 LEA.HI.X R173, R169, R223, R173, 0x1, P1 ;  /* 0x000000dfa9ad8211 */ /* 0x000fe400008f0cad */
[----:B------:R-:W-:Y:S02]  /*272c0*/  @!P0 IADD3 R169, P1, R0, R189, RZ ;  /* 0x000000bd00a98210 */ /* 0x000fe40007f3e0ff */
[----:B------:R-:W5:Y:S04]  /*272d0*/  LDL R189, [R1+0x118] ;  /* 0x0001180001bd7983 */ /* 0x000f680000100800 */
[----:B------:R-:W-:Y:S01]  /*272e0*/  @!PT LDS RZ, [RZ] ;  /* 0x00000000fffff984 */ /* 0x000fe20000000800 */
[----:B------:R-:W-:Y:S01]  /*272f0*/  @!PT LDS RZ, [RZ] ;  /* 0x00000000fffff984 */ /* 0x000fe20000000800 */
[----:B------:R-:W-:Y:S01]  /*27300*/  @!PT LDS RZ, [RZ] ;  /* 0x00000000fffff984 */ /* 0x000fe20000000800 */
[----:B------:R1:W-:Y:S04]  /*27310*/  @!P0 LDGSTS.E.BYPASS.LTC128B.128 [R188+0x3800], desc[UR4][R172.64] ;  /* 0x03800000acbc8fae */ /* 0x0003e8000b901d44 */
[----:B------:R1:W-:Y:S02]  /*27320*/  @P0 STS.128 [R188+0x4000], RZ ;  /* 0x004000ffbc000388 */ /* 0x0003e40000000c00 */
[----:B-1----:R-:W-:Y:S01]  /*27330*/  @!P0 IMAD.X R173, R168, 0x1, R175, P1 ;  /* 0x00000001a8ad8824 */ /* 0x002fe200008e06af */
[C---:B------:R-:W-:Y:S01]  /*27340*/  @!P0 LEA R172, P1, R169.reuse, R222, 0x1 ;  /* 0x000000dea9ac8211 */ /* 0x040fe200078208ff */
[----:B------:R-:W5:Y:S03]  /*27350*/  LDL R175, [R1+0x11c] ;  /* 0x00011c0001af7983 */ /* 0x000f660000100800 */
[-C--:B------:R-:W-:Y:S02]  /*27360*/  @!P0 LEA.HI.X R173, R169, R223.reuse, R173, 0x1, P1 ;  /* 0x000000dfa9ad8211 */ /* 0x080fe400008f0cad */
[----:B------:R-:W-:Y:S02]  /*27370*/  @!P0 IADD3 R169, P1, R0, R194, RZ ;  /* 0x000000c200a98210 */ /* 0x000fe40007f3e0ff */
[----:B------:R-:W5:Y:S04]  /*27380*/  LDL.64 R194, [R1+0x60] ;  /* 0x0000600001c27983 */ /* 0x000f680000100a00 */
        /* <DEDUP_REMOVED lines=15> */
[----:B------:R1:W-:Y:S01]  /*27480*/  @P0 STS.128 [R188+0x5000], RZ ;  /* 0x005000ffbc000388 */ /* 0x0003e20000000c00 */
[----:B--2---:R-:W-:Y:S01]  /*27490*/  @!P0 IMAD.X R173, R168, 0x1, R192, P1 ;  /* 0x00000001a8ad8824 */ /* 0x004fe200008e06c0 */
[C---:B------:R-:W-:Y:S02]  /*274a0*/  @!P0 LEA R172, P1, R169.reuse, R222, 0x1 ;  /* 0x000000dea9ac8211 */ /* 0x040fe400078208ff */
[----:B------:R-:W2:Y:S02]  /*274b0*/  LDL.64 R192, [R1+0x58] ;  /* 0x0000580001c07983 */ /* 0x000ea40000100a00 */
[-C--:B------:R-:W-:Y:S02]  /*274c0*/  @!P0 LEA.HI.X R173, R169, R223.reuse, R173, 0x1, P1 ;  /* 0x000000dfa9ad8211 */ /* 0x080fe400008f0cad */
[----:B---3--:R-:W3:Y:S01]  /*274d0*/  LDL R199, [R1+0xd0] ;  /* 0x0000d00001c77983 */ /* 0x008ee20000100800 */
[----:B------:R-:W-:Y:S03]  /*274e0*/  @!P0 IADD3 R169, P1, R0, R198, RZ ;  /* 0x000000c600a98210 */ /* 0x000fe60007f3e0ff */
[----:B------:R-:W3:Y:S04]  /*274f0*/  LDL R198, [R1+0xcc] ;  /* 0x0000cc0001c67983 */ /* 0x000ee80000100800 */
[----:B------:R-:W-:Y:S01]  /*27500*/  @!PT LDS RZ, [RZ] ;  /* 0x00000000fffff984 */ /* 0x000fe20000000800 */
[----:B------:R-:W-:Y:S01]  /*27510*/  @!PT LDS RZ, [RZ] ;  /* 0x00000000fffff984 */ /* 0x000fe20000000800 */
[----:B------:R-:W-:Y:S01]  /*27520*/  @!PT LDS RZ, [RZ] ;  /* 0x00000000fffff984 */ /* 0x000fe20000000800 */
[----:B------:R4:W-:Y:S04]  /*27530*/  @!P0 LDGSTS.E.BYPASS.LTC128B.128 [R188+0x5000], desc[UR4][R172.64] ;  /* 0x05000000acbc8fae */ /* 0x0009e8000b901d44 */
[----:B------:R1:W-:Y:S01]  /*27540*/  @P0 STS.128 [R188+0x5800], RZ ;  /* 0x005800ffbc000388 */ /* 0x0003e20000000c00 */
[----:B----4-:R-:W-:Y:S01]  /*27550*/  @!P0 IMAD.X R173, R168, 0x1, R196, P1 ;  /* 0x00000001a8ad8824 */ /* 0x010fe200008e06c4 */
[CC--:B------:R-:W-:Y:S02]  /*27560*/  @!P0 LEA R172, P1, R169.reuse, R222.reuse, 0x1 ;  /* 0x000000dea9ac8211 */ /* 0x0c0fe400078208ff */
[----:B------:R-:W4:Y:S02]  /*27570*/  LDL.64 R196, [R1+0x40] ;  /* 0x0000400001c47983 */ /* 0x000f240000100a00 */
[----:B------:R-:W-:Y:S05]  /*27580*/  @!P0 LEA.HI.X R173, R169, R223, R173, 0x1, P1 ;  /* 0x000000dfa9ad8211 */ /* 0x000fea00008f0cad */
[----:B------:R-:W-:Y:S01]  /*27590*/  @!PT LDS RZ, [RZ] ;  /* 0x00000000fffff984 */ /* 0x000fe20000000800 */
[----:B------:R-:W-:Y:S01]  /*275a0*/  @!PT LDS RZ, [RZ] ;  /* 0x00000000fffff984 */ /* 0x000fe20000000800 */
[----:B------:R-:W-:Y:S01]  /*275b0*/  @!PT LDS RZ, [RZ] ;  /* 0x00000000fffff984 */ /* 0x000fe20000000800 */
[----:B------:R1:W-:Y:S01]  /*275c0*/  @!P0 LDGSTS.E.BYPASS.LTC128B.128 [R188+0x5800], desc[UR4][R172.64] ;  /* 0x05800000acbc8fae */ /* 0x0003e2000b901d44 */
[----:B-----5:R-:W-:Y:S03]  /*275d0*/  @!P0 IADD3 R169, P1, R0, R189, RZ ;  /* 0x000000bd00a98210 */ /* 0x020fe60007f3e0ff */
[----:B------:R-:W5:Y:S04]  /*275e0*/  LDL R189, [R1+0xc8] ;  /* 0x0000c80001bd7983 */ /* 0x000f680000100800 */
        /* <DEDUP_REMOVED lines=15> */
[-C--:B------:R-:W-:Y:S05]  /*276e0*/  @!P0 LEA.HI.X R173, R169, R223.reuse, R173, 0x1, P1 ;  /* 0x000000dfa9ad8211 */ /* 0x080fea00008f0cad */
[----:B------:R-:W-:Y:S01]  /*276f0*/  @!PT LDS RZ, [RZ] ;  /* 0x00000000fffff984 */ /* 0x000fe20000000800 */
[----:B------:R-:W-:Y:S01]  /*27700*/  @!PT LDS RZ, [RZ] ;  /* 0x00000000fffff984 */ /* 0x000fe20000000800 */
[----:B------:R-:W-:Y:S01]  /*27710*/  @!PT LDS RZ, [RZ] ;  /* 0x00000000fffff984 */ /* 0x000fe20000000800 */
[----:B------:R1:W-:Y:S04]  /*27720*/  @!P0 LDGSTS.E.BYPASS.LTC128B.128 [R188+0x6800], desc[UR4][R172.64] ;  /* 0x06800000acbc8fae */ /* 0x0003e8000b901d44 */
[----:B------:R1:W-:Y:S01]  /*27730*/  @P0 STS.128 [R188+0x7000], RZ ;  /* 0x007000ffbc000388 */ /* 0x0003e20000000c00 */
[----:B--2---:R-:W-:Y:S03]  /*27740*/  @!P0 IADD3 R169, P1, R0, R192, RZ ;  /* 0x000000c000a98210 */ /* 0x004fe60007f3e0ff */
[----:B------:R-:W2:Y:S02]  /*27750*/  LDL.64 R192, [R1+0x30] ;  /* 0x0000300001c07983 */ /* 0x000ea40000100a00 */
[----:B-1----:R-:W-:Y:S01]  /*27760*/  @!P0 IMAD.X R173, R168, 0x1, R204, P1 ;  /* 0x00000001a8ad8824 */ /* 0x002fe200008e06cc */
[C---:B------:R-:W-:Y:S04]  /*27770*/  @!P0 LEA R172, P1, R169.reuse, R222, 0x1 ;  /* 0x000000dea9ac8211 */ /* 0x040fe800078208ff */
[-C--:B------:R-:W-:Y:S02]  /*27780*/  @!P0 LEA.HI.X R173, R169, R223.reuse, R173, 0x1, P1 ;  /* 0x000000dfa9ad8211 */ /* 0x080fe400008f0cad */
[----:B------:R-:W-:Y:S03]  /*27790*/  @!P0 IADD3 R169, P1, R0, R202, RZ ;  /* 0x000000ca00a98210 */ /* 0x000fe60007f3e0ff */
[----:B------:R-:W-:Y:S01]  /*277a0*/  @!PT LDS RZ, [RZ] ;  /* 0x00000000fffff984 */ /* 0x000fe20000000800 */
[----:B------:R-:W-:Y:S01]  /*277b0*/  @!PT LDS RZ, [RZ] ;  /* 0x00000000fffff984 */ /* 0x000fe20000000800 */
[----:B------:R-:W-:Y:S01]  /*277c0*/  @!PT LDS RZ, [RZ] ;  /* 0x00000000fffff984 */ /* 0x000fe20000000800 */
[----:B------:R3:W-:Y:S04]  /*277d0*/  @!P0 LDGSTS.E.BYPASS.LTC128B.128 [R188+0x7000], desc[UR4][R172.64] ;  /* 0x07000000acbc8fae */ /* 0x0007e8000b901d44 */
[----:B------:R1:W-:Y:S01]  /*277e0*/  @P0 STS.128 [R188+0x7800], RZ ;  /* 0x007800ffbc000388 */ /* 0x0003e20000000c00 */
[----:B---3--:R-:W-:Y:S01]  /*277f0*/  @!P0 IMAD.X R173, R168, 0x1, R199, P1 ;  /* 0x00000001a8ad8824 */ /* 0x008fe200008e06c7 */
        /* <DEDUP_REMOVED lines=11> */
[----:B----4-:R-:W-:Y:S03]  /*278b0*/  @!P0 IADD3 R169, P1, R0, R196, RZ ;  /* 0x000000c400a98210 */ /* 0x010fe60007f3e0ff */
[----:B------:R-:W-:Y:S01]  /*278c0*/  @!PT LDS RZ, [RZ] ;  /* 0x00000000fffff984 */ /* 0x000fe20000000800 */
[----:B------:R-:W-:Y:S01]  /*278d0*/  @!PT LDS RZ, [RZ] ;  /* 0x00000000fffff984 */ /* 0x000fe20000000800 */
[----:B------:R-:W-:Y:S01]  /*278e0*/  @!PT LDS RZ, [RZ] ;  /* 0x00000000fffff984 */ /* 0x000fe20000000800 */
[----:B------:R5:W-:Y:S04]  /*278f0*/  @!P0 LDGSTS.E.BYPASS.LTC128B.128 [R188+0x8000], desc[UR4][R172.64] ;  /* 0x08000000acbc8fae */ /* 0x000be8000b901d44 */
[----:B------:R1:W-:Y:S01]  /*27900*/  @P0 STS.128 [R188+0x8800], RZ ;  /* 0x008800ffbc000388 */ /* 0x0003e20000000c00 */
[----:B-----5:R-:W-:Y:S01]  /*27910*/  @!P0 IMAD.X R173, R168, 0x1, R189, P1 ;  /* 0x00000001a8ad8824 */ /* 0x020fe200008e06bd */
        /* <DEDUP_REMOVED lines=10> */
[-C--:B------:R-:W-:Y:S05]  /*279c0*/  @!P0 LEA.HI.X R173, R169, R223.reuse, R173, 0x1, P1 ;  /* 0x000000dfa9ad8211 */ /* 0x080fea00008f0cad */
[----:B------:R-:W-:Y:S01]  /*279d0*/  @!PT LDS RZ, [RZ] ;  /* 0x00000000fffff984 */ /* 0x000fe20000000800 */
[----:B------:R-:W-:Y:S01]  /*279e0*/  @!PT LDS RZ, [RZ] ;  /* 0x00000000fffff984 */ /* 0x000fe20000000800 */
[----:B------:R-:W-:Y:S01]  /*279f0*/  @!PT LDS RZ, [RZ] ;  /* 0x00000000fffff984 */ /* 0x000fe20000000800 */
[----:B------:R1:W-:Y:S04]  /*27a00*/  @!P0 LDGSTS.E.BYPASS.LTC128B.128 [R188+0x9000], desc[UR4][R172.64] ;  /* 0x09000000acbc8fae */ /* 0x0003e8000b901d44 */
[----:B------:R1:W-:Y:S01]  /*27a10*/  @P0 STS.128 [R188+0x9800], RZ ;  /* 0x009800ffbc000388 */ /* 0x0003e20000000c00 */
[----:B--2---:R-:W-:Y:S05]  /*27a20*/  @!P0 IADD3 R0, P1, R0, R192, RZ ;  /* 0x000000c000008210 */ /* 0x004fea0007f3e0ff */
[----:B------:R-:W-:Y:S01]  /*27a30*/  @!P0 IMAD.X R169, R168, 0x1, R174, P1 ;  /* 0x00000001a8a98824 */ /* 0x000fe200008e06ae */
[C---:B------:R-:W-:Y:S01]  /*27a40*/  @!P0 LEA R168, P1, R0.reuse, R222, 0x1 ;  /* 0x000000de00a88211 */ /* 0x040fe200078208ff */
[----:B------:R-:W-:Y:S03]  /*27a50*/  IMAD.MOV.U32 R222, RZ, RZ, R170 ;  /* 0x000000ffffde7224 */ /* 0x000fe600078e00aa */
[----:B------:R-:W-:Y:S01]  /*27a60*/  @!P0 LEA.HI.X R169, R0, R223, R169, 0x1, P1 ;  /* 0x000000df00a98211 */ /* 0x000fe200008f0ca9 */
[----:B------:R-:W-:Y:S04]  /*27a70*/  IMAD.MOV.U32 R223, RZ, RZ, R171 ;  /* 0x000000ffffdf7224 */ /* 0x000fe800078e00ab */
[----:B------:R-:W-:Y:S01]  /*27a80*/  @!PT LDS RZ, [RZ] ;  /* 0x00000000fffff984 */ /* 0x000fe20000000800 */
[----:B------:R-:W-:Y:S01]  /*27a90*/  @!PT LDS RZ, [RZ] ;  /* 0x00000000fffff984 */ /* 0x000fe20000000800 */
[----:B------:R-:W-:Y:S01]  /*27aa0*/  @!PT LDS RZ, [RZ] ;  /* 0x00000000fffff984 */ /* 0x000fe20000000800 */
[----:B------:R1:W-:Y:S04]  /*27ab0*/  @!P0 LDGSTS.E.BYPASS.LTC128B.128 [R188+0x9800], desc[UR4][R168.64] ;  /* 0x09800000a8bc8fae */ /* 0x0003e8000b901d44 */
[----:B------:R-:W0:Y:S02]  /*27ac0*/  LDGDEPBAR ;  /* 0x00000000000079af */ /* 0x000e240000000000 */
.L_x_1185:
[----:B------:R-:W-:Y:S05]  /*27ad0*/  BSYNC B1 ;  /* 0x0000000000017941 */ /* 0x000fea0003800000 */
.L_x_1184:
[----:B------:R2:W1:Y:S02]  /*27ae0*/  LD.E R0, desc[UR4][R2.64+0xdc] ;  /* 0x0000dc0402007980 */ /* 0x000464000c101900 */
[----:B--2---:R-:W-:Y:S04]  /*27af0*/  FMNMX.FTZ R2, R6, R134, !PT ;  /* 0x0000008606027209 */ /* 0x004fe80007810000 */
[----:B------:R-:W-:Y:S04]  /*27b00*/  FMNMX.FTZ R2, R7, R2, !PT ;  /* 0x0000000207027209 */ /* 0x000fe80007810000 */
        /* <DEDUP_REMOVED lines=61> */
[----:B------:R-:W-:Y:S05]  /*27ee0*/  FMNMX.FTZ R2, R131, R2, !PT ;  /* 0x0000000283027209 */ /* 0x000fea0007810000 */
[----:B------:R-:W2:Y:S02]  /*27ef0*/  SHFL.BFLY PT, R3, R2, 0x2, 0x1f ;  /* 0x0c401f0002037f89 */ /* 0x000ea400000e0000 */
[----:B--2---:R-:W-:Y:S06]  /*27f00*/  FMNMX.FTZ R2, R2, R3, !PT ;  /* 0x0000000302027209 */ /* 0x004fec0007810000 */
[----:B------:R-:W2:Y:S02]  /*27f10*/  SHFL.BFLY PT, R3, R2, 0x1, 0x1f ;  /* 0x0c201f0002037f89 */ /* 0x000ea400000e0000 */
[----:B--2---:R-:W-:Y:S04]  /*27f20*/  FMNMX.FTZ R3, R2, R3, !PT ;  /* 0x0000000302037209 */ /* 0x004fe80007810000 */
[C---:B------:R-:W-:Y:S01]  /*27f30*/  FSETP.NEU.FTZ.AND P0, PT, R3.reuse, -INF , PT ;  /* 0xff8000000300780b */ /* 0x040fe20003f1d000 */
[C---:B-1----:R-:W-:Y:S01]  /*27f40*/  FMUL.FTZ R169, R0.reuse, R3 ;  /* 0x0000000300a97220 */ /* 0x042fe20000410000 */
[----:B------:R-:W-:Y:S04]  /*27f50*/  FADD.FTZ R2, -R3, R134 ;  /* 0x0000008603027221 */ /* 0x000fe80000010100 */
[----:B------:R-:W-:Y:S01]  /*27f60*/  FSEL R169, R169, RZ, P0 ;  /* 0x000000ffa9a97208 */ /* 0x000fe20000000000 */
[----:B------:R-:W-:Y:S04]  /*27f70*/  FMUL.FTZ R2, R0, R2 ;  /* 0x0000000200027220 */ /* 0x000fe80000410000 */
[-CC-:B------:R-:W-:Y:S01]  /*27f80*/  FFMA.FTZ R198, R38, R0.reuse, -R169.reuse ;  /* 0x0000000026c67223 */ /* 0x180fe200000108a9 */
[-CC-:B------:R-:W-:Y:S01]  /*27f90*/  FFMA.FTZ R6, R6, R0.reuse, -R169.reuse ;  /* 0x0000000006067223 */ /* 0x180fe200000108a9 */
[----:B------:R-:W1:Y:S01]  /*27fa0*/  MUFU.EX2 R2, R2 ;  /* 0x0000000200027308 */ /* 0x000e620000000800 */
[----:B------:R-:W2:Y:S01]  /*27fb0*/  LDL.LU R38, [R1] ;  /* 0x0000000001267983 */ /* 0x000ea20000300800 */
[-CC-:B------:R-:W-:Y:S01]  /*27fc0*/  FFMA.FTZ R207, R47, R0.reuse, -R169.reuse ;  /* 0x000000002fcf7223 */ /* 0x180fe200000108a9 */
[-CC-:B------:R-:W-:Y:S01]  /*27fd0*/  FFMA.FTZ R208, R46, R0.reuse, -R169.reuse ;  /* 0x000000002ed07223 */ /* 0x180fe200000108a9 */
[-CC-:B------:R-:W-:Y:S01]  /*27fe0*/  FFMA.FTZ R197, R34, R0.reuse, -R169.reuse ;  /* 0x0000000022c57223 */ /* 0x180fe200000108a9 */
[-CC-:B------:R-:W-:Y:S01]  /*27ff0*/  FFMA.FTZ R134, R10, R0.reuse, -R169.reuse ;  /* 0x000000000a867223 */ /* 0x180fe200000108a9 */
[-CC-:B------:R-:W-:Y:S01]  /*28000*/  FFMA.FTZ R170, R11, R0.reuse, -R169.reuse ;  /* 0x000000000baa7223 */ /* 0x180fe200000108a9 */
[-CC-:B------:R-:W-:Y:S03]  /*28010*/  FFMA.FTZ R173, R18, R0.reuse, -R169.reuse ;  /* 0x0000000012ad7223 */ /* 0x180fe600000108a9 */
[----:B------:R3:W2:Y:S01]  /*28020*/  MUFU.EX2 R47, R6 ;  /* 0x00000006002f7308 */ /* 0x0006a20000000800 */
[-CC-:B------:R-:W-:Y:S01]  /*28030*/  FFMA.FTZ R172, R19, R0.reuse, -R169.reuse ;  /* 0x0000000013ac7223 */ /* 0x180fe200000108a9 */
[-CC-:B------:R-:W-:Y:S01]  /*28040*/  FFMA.FTZ R175, R22, R0.reuse, -R169.reuse ;  /* 0x0000000016af7223 */ /* 0x180fe200000108a9 */
[-CC-:B------:R-:W-:Y:S01]  /*28050*/  FFMA.FTZ R168, R7, R0.reuse, -R169.reuse ;  /* 0x0000000007a87223 */ /* 0x180fe200000108a9 */
[-CC-:B------:R-:W-:Y:S01]  /*28060*/  FFMA.FTZ R171, R14, R0.reuse, -R169.reuse ;  /* 0x000000000eab7223 */ /* 0x180fe200000108a9 */
[-CC-:B------:R-:W-:Y:S01]  /*28070*/  FFMA.FTZ R174, R15, R0.reuse, -R169.reuse ;  /* 0x000000000fae7223 */ /* 0x180fe200000108a9 */
[-CC-:B------:R-:W-:Y:S01]  /*28080*/  FFMA.FTZ R193, R23, R0.reuse, -R169.reuse ;  /* 0x0000000017c17223 */ /* 0x180fe200000108a9 */
[-CC-:B------:R-:W-:Y:S01]  /*28090*/  FFMA.FTZ R192, R26, R0.reuse, -R169.reuse ;  /* 0x000000001ac07223 */ /* 0x180fe200000108a9 */
[--C-:B------:R-:W-:Y:S01]  /*280a0*/  FFMA.FTZ R189, R27, R0, -R169.reuse ;  /* 0x000000001bbd7223 */ /* 0x100fe200000108a9 */
[----:B-1----:R-:W-:Y:S01]  /*280b0*/  FMUL.FTZ R34, R2, R138 ;  /* 0x0000008a02227220 */ /* 0x002fe20000410000 */
[-CC-:B------:R-:W-:Y:S01]  /*280c0*/  FFMA.FTZ R194, R30, R0.reuse, -R169.reuse ;  /* 0x000000001ec27223 */ /* 0x180fe200000108a9 */
[----:B------:R-:W4:Y:S01]  /*280d0*/  LDL.LU R138, [R1+0x4] ;  /* 0x00000400018a7983 */ /* 0x000f220000300800 */
[-CC-:B------:R-:W-:Y:S01]  /*280e0*/  FFMA.FTZ R195, R31, R0.reuse, -R169.reuse ;  /* 0x000000001fc37223 */ /* 0x180fe200000108a9 */
[--C-:B------:R-:W-:Y:S01]  /*280f0*/  FFMA.FTZ R196, R35, R0, -R169.reuse ;  /* 0x0000000023c47223 */ /* 0x100fe200000108a9 */
[C---:B------:R-:W-:Y:S01]  /*28100*/  FMUL.FTZ R10, R2.reuse, R162 ;  /* 0x000000a2020a7220 */ /* 0x040fe20000410000 */
[C---:B------:R-:W-:Y:S01]  /*28110*/  FMUL.FTZ R11, R2.reuse, R163 ;  /* 0x000000a3020b7220 */ /* 0x040fe20000410000 */
[C---:B------:R-:W-:Y:S01]  /*28120*/  FMUL.FTZ R18, R2.reuse, R154 ;  /* 0x0000009a02127220 */ /* 0x040fe20000410000 */
[C---:B------:R-:W-:Y:S01]  /*28130*/  FMUL.FTZ R19, R2.reuse, R155 ;  /* 0x0000009b02137220 */ /* 0x040fe20000410000 */
[C---:B---3--:R-:W-:Y:S01]  /*28140*/  FMUL.FTZ R6, R2.reuse, R166 ;  /* 0x000000a602067220 */ /* 0x048fe20000410000 */
        /* <DEDUP_REMOVED lines=10> */
[-CC-:B------:R-:W-:Y:S01]  /*281f0*/  FFMA.FTZ R199, R39, R0.reuse, -R169.reuse ;  /* 0x0000000027c77223 */ /* 0x180fe200000108a9 */
        /* <DEDUP_REMOVED lines=12> */
[----:B------:R-:W-:Y:S01]  /*282c0*/  MUFU.EX2 R43, R170 ;  /* 0x000000aa002b7308 */ /* 0x000fe20000000800 */
        /* <DEDUP_REMOVED lines=31> */
[----:B------:R-:W-:Y:S01]  /*284c0*/  FFMA.FTZ R169, R131, R0, -R169 ;  /* 0x0000000083a97223 */ /* 0x000fe200000108a9 */
[----:B--2---:R-:W-:Y:S01]  /*284d0*/  FFMA.FTZ R46, R2, R38, R47 ;  /* 0x00000026022e7223 */ /* 0x004fe2000001002f */
        /* <DEDUP_REMOVED lines=64> */
[----:B------:R-:W1:Y:S02]  /*288e0*/  SHFL.BFLY PT, R2, R38, 0x2, 0x1f ;  /* 0x0c401f0026027f89 */ /* 0x000e6400000e0000 */
[----:B-1----:R-:W-:Y:S06]  /*288f0*/  FMNMX.FTZ R38, R38, R2, !PT ;  /* 0x0000000226267209 */ /* 0x002fec0007810000 */
[----:B------:R-:W1:Y:S02]  /*28900*/  SHFL.BFLY PT, R2, R38, 0x1, 0x1f ;  /* 0x0c201f0026027f89 */ /* 0x000e6400000e0000 */
[----:B-1----:R-:W-:Y:S04]  /*28910*/  FMNMX.FTZ R38, R38, R2, !PT ;  /* 0x0000000226267209 */ /* 0x002fe80007810000 */
[----:B------:R-:W-:Y:S01]  /*28920*/  FSETP.NEU.FTZ.AND P0, PT, R38, -INF , PT ;  /* 0xff8000002600780b */ /* 0x000fe20003f1d000 */
[----:B------:R-:W-:Y:S01]  /*28930*/  FMUL.FTZ R39, R0, R38 ;  /* 0x0000002600277220 */ /* 0x000fe20000410000 */
[----:B------:R-:W-:Y:S04]  /*28940*/  FADD.FTZ R2, -R38, R135 ;  /* 0x0000008726027221 */ /* 0x000fe80000010100 */
[----:B------:R-:W-:Y:S01]  /*28950*/  FSEL R39, R39, RZ, P0 ;  /* 0x000000ff27277208 */ /* 0x000fe20000000000 */
[----:B------:R-:W-:Y:S01]  /*28960*/  FMUL.FTZ R2, R0, R2 ;  /* 0x0000000200027220 */ /* 0x000fe20000410000 */
[----:B------:R-:W-:Y:S03]  /*28970*/  ISETP.GT.AND P0, PT, R252, 0x1, PT ;  /* 0x00000001fc00780c */ /* 0x000fe60003f04270 */
[-CC-:B------:R-:W-:Y:S01]  /*28980*/  FFMA.FTZ R82, R41, R0.reuse, -R39.reuse ;  /* 0x0000000029527223 */ /* 0x180fe20000010827 */
[-CC-:B------:R-:W-:Y:S01]  /*28990*/  FFMA.FTZ R91, R44, R0.reuse, -R39.reuse ;  /* 0x000000002c5b7223 */ /* 0x180fe20000010827 */
[----:B------:R-:W1:Y:S01]  /*289a0*/  MUFU.EX2 R41, R168 ;  /* 0x000000a800297308 */ /* 0x000e620000000800 */
[-CC-:B------:R-:W-:Y:S01]  /*289b0*/  FFMA.FTZ R42, R4, R0.reuse, -R39.reuse ;  /* 0x00000000042a7223 */ /* 0x180fe20000010827 */
[-CC-:B------:R-:W-:Y:S01]  /*289c0*/  FFMA.FTZ R87, R45, R0.reuse, -R39.reuse ;  /* 0x000000002d577223 */ /* 0x180fe20000010827 */
[-CC-:B------:R-:W-:Y:S01]  /*289d0*/  FFMA.FTZ R54, R5, R0.reuse, -R39.reuse ;  /* 0x0000000005367223 */ /* 0x180fe20000010827 */
[-CC-:B------:R-:W-:Y:S01]  /*289e0*/  FFMA.FTZ R51, R8, R0.reuse, -R39.reuse ;  /* 0x0000000008337223 */ /* 0x180fe20000010827 */
[-CC-:B------:R-:W-:Y:S01]  /*289f0*/  FFMA.FTZ R50, R9, R0.reuse, -R39.reuse ;  /* 0x0000000009327223 */ /* 0x180fe20000010827 */
[-CC-:B------:R-:W-:Y:S01]  /*28a00*/  FFMA.FTZ R58, R16, R0.reuse, -R39.reuse ;  /* 0x00000000103a7223 */ /* 0x180fe20000010827 */
[-CC-:B------:R-:W-:Y:S03]  /*28a10*/  FFMA.FTZ R55, R17, R0.reuse, -R39.reuse ;  /* 0x0000000011377223 */ /* 0x180fe60000010827 */
[----:B------:R-:W2:Y:S01]  /*28a20*/  MUFU.EX2 R2, R2 ;  /* 0x0000000200027308 */ /* 0x000ea20000000800 */
[-CC-:B------:R-:W-:Y:S01]  /*28a30*/  FFMA.FTZ R62, R12, R0.reuse, -R39.reuse ;  /* 0x000000000c3e7223 */ /* 0x180fe20000010827 */
[-CC-:B------:R-:W-:Y:S01]  /*28a40*/  FFMA.FTZ R59, R13, R0.reuse, -R39.reuse ;  /* 0x000000000d3b7223 */ /* 0x180fe20000010827 */
[-CC-:B------:R-:W-:Y:S01]  /*28a50*/  FFMA.FTZ R67, R21, R0.reuse, -R39.reuse ;  /* 0x0000000015437223 */ /* 0x180fe20000010827 */
[-CC-:B------:R-:W-:Y:S01]  /*28a60*/  FFMA.FTZ R66, R24, R0.reuse, -R39.reuse ;  /* 0x0000000018427223 */ /* 0x180fe20000010827 */
[-CC-:B------:R-:W-:Y:S01]  /*28a70*/  FFMA.FTZ R63, R25, R0.reuse, -R39.reuse ;  /* 0x00000000193f7223 */ /* 0x180fe20000010827 */
[-CC-:B------:R-:W-:Y:S01]  /*28a80*/  FFMA.FTZ R83, R48, R0.reuse, -R39.reuse ;  /* 0x0000000030537223 */ /* 0x180fe20000010827 */
[-CC-:B------:R-:W-:Y:S03]  /*28a90*/  FFMA.FTZ R79, R49, R0.reuse, -R39.reuse ;  /* 0x00000000314f7223 */ /* 0x180fe60000010827 */
[----:B------:R-:W3:Y:S01]  /*28aa0*/  MUFU.EX2 R5, R134 ;  /* 0x0000008600057308 */ /* 0x000ee20000000800 */
[C---:B-1----:R-:W-:Y:S01]  /*28ab0*/  FADD.FTZ R4, R41.reuse, R46 ;  /* 0x0000002e29047221 */ /* 0x042fe20000010000 */
[----:B------:R-:W-:Y:S01]  /*28ac0*/  F2FP.BF16.F32.PACK_AB R41, R41, R47 ;  /* 0x0000002f2929723e */ /* 0x000fe200000010ff */
[-CC-:B------:R-:W-:Y:S01]  /*28ad0*/  FFMA.FTZ R86, R40, R0.reuse, -R39.reuse ;  /* 0x0000000028567223 */ /* 0x180fe20000010827 */
[----:B------:R-:W1:Y:S01]  /*28ae0*/  LDSM.16.MT88.4 R44, [R178+0xa000] ;  /* 0x00a00000b22c783b */ /* 0x000e620000004200 */
[-CC-:B------:R-:W-:Y:S01]  /*28af0*/  FFMA.FTZ R98, R53, R0.reuse, -R39.reuse ;  /* 0x0000000035627223 */ /* 0x180fe20000010827 */
[-CC-:B------:R-:W-:Y:S01]  /*28b00*/  FFMA.FTZ R99, R56, R0.reuse, -R39.reuse ;  /* 0x0000000038637223 */ /* 0x180fe20000010827 */
[--C-:B------:R-:W-:Y:S03]  /*28b10*/  FFMA.FTZ R102, R57, R0, -R39.reuse ;  /* 0x0000000039667223 */ /* 0x100fe60000010827 */
[----:B------:R-:W4:Y:S01]  /*28b20*/  MUFU.EX2 R40, R42 ;  /* 0x0000002a00287308 */ /* 0x000f220000000800 */
[C---:B--2---:R-:W-:Y:S01]  /*28b30*/  FMUL.FTZ R16, R2.reuse, R152 ;  /* 0x0000009802107220 */ /* 0x044fe20000410000 */
[----:B------:R-:W-:Y:S01]  /*28b40*/  FMUL.FTZ R17, R2, R153 ;  /* 0x0000009902117220 */ /* 0x000fe20000410000 */
[-CC-:B------:R-:W-:Y:S01]  /*28b50*/  FFMA.FTZ R103, R60, R0.reuse, -R39.reuse ;  /* 0x000000003c677223 */ /* 0x180fe20000010827 */
[-CC-:B------:R-:W-:Y:S01]  /*28b60*/  FFMA.FTZ R106, R61, R0.reuse, -R39.reuse ;  /* 0x000000003d6a7223 */ /* 0x180fe20000010827 */
[--C-:B------:R-:W-:Y:S01]  /*28b70*/  FFMA.FTZ R110, R65, R0, -R39.reuse ;  /* 0x00000000416e7223 */ /* 0x100fe20000010827 */
[C---:B------:R-:W-:Y:S01]  /*28b80*/  FMUL.FTZ R8, R2.reuse, R160 ;  /* 0x000000a002087220 */ /* 0x040fe20000410000 */
[----:B------:R-:W-:Y:S03]  /*28b90*/  FMUL.FTZ R9, R2, R161 ;  /* 0x000000a102097220 */ /* 0x000fe60000410000 */
[----:B------:R-:W-:Y:S01]  /*28ba0*/  MUFU.EX2 R151, R54 ;  /* 0x0000003600977308 */ /* 0x000fe20000000800 */
[----:B------:R-:W-:Y:S01]  /*28bb0*/  LDSM.16.MT88.4 R160, [R178+0x11800] ;  /* 0x01180000b2a0783b */ /* 0x000fe20000004200 */
[-CC-:B------:R-:W-:Y:S01]  /*28bc0*/  FFMA.FTZ R70, R20, R0.reuse, -R39.reuse ;  /* 0x0000000014467223 */ /* 0x180fe20000010827 */
[-CC-:B------:R-:W-:Y:S01]  /*28bd0*/  FFMA.FTZ R71, R32, R0.reuse, -R39.reuse ;  /* 0x0000000020477223 */ /* 0x180fe20000010827 */
[-CC-:B------:R-:W-:Y:S01]  /*28be0*/  FFMA.FTZ R95, R52, R0.reuse, -R39.reuse ;  /* 0x00000000345f7223 */ /* 0x180fe20000010827 */
[-CC-:B------:R-:W-:Y:S01]  /*28bf0*/  FFMA.FTZ R107, R64, R0.reuse, -R39.reuse ;  /* 0x00000000406b7223 */ /* 0x180fe20000010827 */
[-CC-:B------:R-:W-:Y:S01]  /*28c00*/  FFMA.FTZ R111, R68, R0.reuse, -R39.reuse ;  /* 0x00000000446f7223 */ /* 0x180fe20000010827 */
[--C-:B------:R-:W-:Y:S03]  /*28c10*/  FFMA.FTZ R114, R69, R0, -R39.reuse ;  /* 0x0000000045727223 */ /* 0x100fe60000010827 */
[----:B------:R-:W-:Y:S01]  /*28c20*/  MUFU.EX2 R152, R51 ;  /* 0x0000003300987308 */ /* 0x000fe20000000800 */
[C---:B------:R-:W-:Y:S01]  /*28c30*/  FMUL.FTZ R12, R2.reuse, R156 ;  /* 0x0000009c020c7220 */ /* 0x040fe20000410000 */
[C---:B------:R-:W-:Y:S01]  /*28c40*/  FMUL.FTZ R13, R2.reuse, R157 ;  /* 0x0000009d020d7220 */ /* 0x040fe20000410000 */
[C---:B------:R-:W-:Y:S01]  /*28c50*/  FMUL.FTZ R20, R2.reuse, R148 ;  /* 0x0000009402147220 */ /* 0x040fe20000410000 */
[C---:B------:R-:W-:Y:S01]  /*28c60*/  FMUL.FTZ R21, R2.reuse, R149 ;  /* 0x0000009502157220 */ /* 0x040fe20000410000 */
[C---:B------:R-:W-:Y:S01]  /*28c70*/  FMUL.FTZ R24, R2.reuse, R144 ;  /* 0x0000009002187220 */ /* 0x040fe20000410000 */
[C---:B------:R-:W-:Y:S01]  /*28c80*/  FMUL.FTZ R25, R2.reuse, R145 ;  /* 0x0000009102197220 */ /* 0x040fe20000410000 */
[----:B------:R-:W-:Y:S03]  /*28c90*/  FMUL.FTZ R32, R2, R136 ;  /* 0x0000008802207220 */ /* 0x000fe60000410000 */
[----:B------:R-:W2:Y:S01]  /*28ca0*/  MUFU.EX2 R153, R50 ;  /* 0x0000003200997308 */ /* 0x000ea20000000800 */
[----:B---3--:R-:W-:Y:S01]  /*28cb0*/  FADD.FTZ R4, R5, R4 ;  /* 0x0000000405047221 */ /* 0x008fe20000010000 */
[-CC-:B------:R-:W-:Y:S01]  /*28cc0*/  FFMA.FTZ R75, R28, R0.reuse, -R39.reuse ;  /* 0x000000001c4b7223 */ /* 0x180fe20000010827 */
[-CC-:B------:R-:W-:Y:S01]  /*28cd0*/  FFMA.FTZ R74, R29, R0.reuse, -R39.reuse ;  /* 0x000000001d4a7223 */ /* 0x180fe20000010827 */
[-CC-:B------:R-:W-:Y:S01]  /*28ce0*/  FFMA.FTZ R78, R33, R0.reuse, -R39.reuse ;  /* 0x00000000214e7223 */ /* 0x180fe20000010827 */
[-CC-:B------:R-:W-:Y:S01]  /*28cf0*/  FFMA.FTZ R94, R36, R0.reuse, -R39.reuse ;  /* 0x00000000245e7223 */ /* 0x180fe20000010827 */
[-CC-:B------:R-:W-:Y:S01]  /*28d00*/  FFMA.FTZ R90, R37, R0.reuse, -R39.reuse ;  /* 0x00000000255a7223 */ /* 0x180fe20000010827 */
[-CC-:B------:R-:W-:Y:S03]  /*28d10*/  FFMA.FTZ R84, R84, R0.reuse, -R39.reuse ;  /* 0x0000000054547223 */ /* 0x180fe60000010827 */
[----:B------:R-:W3:Y:S01]  /*28d20*/  MUFU.EX2 R36, R171 ;  /* 0x000000ab00247308 */ /* 0x000ee20000000800 */
[-CC-:B------:R-:W-:Y:S01]  /*28d30*/  FFMA.FTZ R85, R85, R0.reuse, -R39.reuse ;  /* 0x0000000055557223 */ /* 0x180fe20000010827 */
[-CC-:B------:R-:W-:Y:S01]  /*28d40*/  FFMA.FTZ R88, R88, R0.reuse, -R39.reuse ;  /* 0x0000000058587223 */ /* 0x180fe20000010827 */
[-CC-:B------:R-:W-:Y:S01]  /*28d50*/  FFMA.FTZ R89, R89, R0.reuse, -R39.reuse ;  /* 0x0000000059597223 */ /* 0x180fe20000010827 */
[-CC-:B------:R-:W-:Y:S01]  /*28d60*/  FFMA.FTZ R100, R100, R0.reuse, -R39.reuse ;  /* 0x0000000064647223 */ /* 0x180fe20000010827 */
[-CC-:B------:R-:W-:Y:S01]  /*28d70*/  FFMA.FTZ R101, R101, R0.reuse, -R39.reuse ;  /* 0x0000000065657223 */ /* 0x180fe20000010827 */
[-CC-:B------:R-:W-:Y:S01]  /*28d80*/  FFMA.FTZ R104, R104, R0.reuse, -R39.reuse ;  /* 0x0000000068687223 */ /* 0x180fe20000010827 */
[-CC-:B------:R-:W-:Y:S03]  /*28d90*/  FFMA.FTZ R105, R105, R0.reuse, -R39.reuse ;  /* 0x0000000069697223 */ /* 0x180fe60000010827 */
[----:B------:R-:W-:Y:S01]  /*28da0*/  MUFU.EX2 R147, R62 ;  /* 0x0000003e00937308 */ /* 0x000fe20000000800 */
[-CC-:B------:R-:W-:Y:S01]  /*28db0*/  FFMA.FTZ R108, R108, R0.reuse, -R39.reuse ;  /* 0x000000006c6c7223 */ /* 0x180fe20000010827 */
[-CC-:B------:R-:W-:Y:S01]  /*28dc0*/  FFMA.FTZ R109, R109, R0.reuse, -R39.reuse ;  /* 0x000000006d6d7223 */ /* 0x180fe20000010827 */
[-CC-:B------:R-:W-:Y:S01]  /*28dd0*/  FFMA.FTZ R112, R112, R0.reuse, -R39.reuse ;  /* 0x0000000070707223 */ /* 0x180fe20000010827 */
[-CC-:B------:R-:W-:Y:S01]  /*28de0*/  FFMA.FTZ R113, R113, R0.reuse, -R39.reuse ;  /* 0x0000000071717223 */ /* 0x180fe20000010827 */
[-CC-:B------:R-:W-:Y:S01]  /*28df0*/  FFMA.FTZ R115, R72, R0.reuse, -R39.reuse ;  /* 0x0000000048737223 */ /* 0x180fe20000010827 */
[-CC-:B------:R-:W-:Y:S01]  /*28e00*/  FFMA.FTZ R118, R73, R0.reuse, -R39.reuse ;  /* 0x0000000049767223 */ /* 0x180fe20000010827 */
[-CC-:B------:R-:W-:Y:S03]  /*28e10*/  FFMA.FTZ R119, R76, R0.reuse, -R39.reuse ;  /* 0x000000004c777223 */ /* 0x180fe60000010827 */
[----:B------:R-:W5:Y:S01]  /*28e20*/  MUFU.EX2 R148, R59 ;  /* 0x0000003b00947308 */ /* 0x000f620000000800 */
[-CC-:B------:R-:W-:Y:S01]  /*28e30*/  FFMA.FTZ R122, R77, R0.reuse, -R39.reuse ;  /* 0x000000004d7a7223 */ /* 0x180fe20000010827 */
[-CC-:B------:R-:W-:Y:S01]  /*28e40*/  FFMA.FTZ R123, R80, R0.reuse, -R39.reuse ;  /* 0x00000000507b7223 */ /* 0x180fe20000010827 */
[-CC-:B------:R-:W-:Y:S01]  /*28e50*/  FFMA.FTZ R126, R81, R0.reuse, -R39.reuse ;  /* 0x00000000517e7223 */ /* 0x180fe20000010827 */
[-CC-:B------:R-:W-:Y:S01]  /*28e60*/  FFMA.FTZ R92, R92, R0.reuse, -R39.reuse ;  /* 0x000000005c5c7223 */ /* 0x180fe20000010827 */
[-CC-:B------:R-:W-:Y:S01]  /*28e70*/  FFMA.FTZ R93, R93, R0.reuse, -R39.reuse ;  /* 0x000000005d5d7223 */ /* 0x180fe20000010827 */
[-CC-:B------:R-:W-:Y:S01]  /*28e80*/  FFMA.FTZ R96, R96, R0.reuse, -R39.reuse ;  /* 0x0000000060607223 */ /* 0x180fe20000010827 */
[-CC-:B------:R-:W-:Y:S03]  /*28e90*/  FFMA.FTZ R127, R97, R0.reuse, -R39.reuse ;  /* 0x00000000617f7223 */ /* 0x180fe60000010827 */
[----:B------:R5:W-:Y:S01]  /*28ea0*/  MUFU.EX2 R149, R58 ;  /* 0x0000003a00957308 */ /* 0x000be20000000800 */
        /* <DEDUP_REMOVED lines=8> */
[----:B------:R-:W-:Y:S01]  /*28f30*/  FFMA.FTZ R39, R129, R0, -R39 ;  /* 0x0000000081277223 */ /* 0x000fe20000010827 */
[C---:B------:R-:W-:Y:S01]  /*28f40*/  FADD.FTZ R0, R43.reuse, R4 ;  /* 0x000000042b007221 */ /* 0x040fe20000010000 */
[----:B------:R-:W-:Y:S01]  /*28f50*/  F2FP.BF16.F32.PACK_AB R43, R43, R5 ;  /* 0x000000052b2b723e */ /* 0x000fe200000010ff */
[C---:B----4-:R-:W-:Y:S01]  /*28f60*/  FFMA.FTZ R97, R2.reuse, R138, R40 ;  /* 0x0000008a02617223 */ /* 0x050fe20000010028 */
[----:B--2---:R-:W-:Y:S01]  /*28f70*/  F2FP.BF16.F32.PACK_AB R42, R153, R152 ;  /* 0x00000098992a723e */ /* 0x004fe200000010ff */
[C---:B------:R-:W-:Y:S01]  /*28f80*/  FMUL.FTZ R4, R2.reuse, R164 ;  /* 0x000000a402047220 */ /* 0x040fe20000410000 */
[C---:B------:R-:W-:Y:S03]  /*28f90*/  FMUL.FTZ R5, R2.reuse, R165 ;  /* 0x000000a502057220 */ /* 0x040fe60000410000 */
[----:B------:R-:W-:Y:S01]  /*28fa0*/  MUFU.EX2 R52, R175 ;  /* 0x000000af00347308 */ /* 0x000fe20000000800 */
[----:B------:R-:W-:Y:S01]  /*28fb0*/  F2FP.BF16.F32.PACK_AB R40, R151, R40 ;  /* 0x000000289728723e */ /* 0x000fe200000010ff */
[----:B------:R-:W-:Y:S01]  /*28fc0*/  LDSM.16.MT88.4 R48, [R181+0xa800] ;  /* 0x00a80000b530783b */ /* 0x000fe20000004200 */
[C---:B------:R-:W-:Y:S01]  /*28fd0*/  FMUL.FTZ R28, R2.reuse, R140 ;  /* 0x0000008c021c7220 */ /* 0x040fe20000410000 */
[C---:B------:R-:W-:Y:S01]  /*28fe0*/  FMUL.FTZ R29, R2.reuse, R141 ;  /* 0x0000008d021d7220 */ /* 0x040fe20000410000 */
[----:B------:R-:W-:Y:S01]  /*28ff0*/  FMUL.FTZ R33, R2, R137 ;  /* 0x0000008902217220 */ /* 0x000fe20000410000 */
[----:B---3--:R-:W-:Y:S04]  /*29000*/  FADD.FTZ R0, R36, R0 ;  /* 0x0000000024007221 */ /* 0x008fe80000010000 */
[----:B------:R-:W-:Y:S01]  /*29010*/  MUFU.EX2 R2, R173 ;  /* 0x000000ad00027308 */ /* 0x000fe20000000800 */
[C---:B-1----:R-:W-:Y:S01]  /*29020*/  HMMA.16816.F32.BF16 R4, R40.reuse, R44, R4 ;  /* 0x0000002c2804723c */ /* 0x042fe20000041804 */
[----:B-----5:R-:W-:Y:S05]  /*29030*/  LDSM.16.MT88.4 R56, [R178+0xb800] ;  /* 0x00b80000b238783b */ /* 0x020fea0000004200 */
[C---:B------:R-:W-:Y:S03]  /*29040*/  HMMA.16816.F32.BF16 R8, R40.reuse, R46, R8 ;  /* 0x0000002e2808723c */ /* 0x040fe60000041808 */
[----:B------:R-:W-:Y:S01]  /*29050*/  MUFU.EX2 R37, R192 ;  /* 0x000000c000257308 */ /* 0x000fe20000000800 */
[----:B------:R-:W1:Y:S09]  /*29060*/  LDSM.16.MT88.4 R44, [R181+0xa000] ;  /* 0x00a00000b52c783b */ /* 0x000e720000004200 */
[----:B------:R-:W-:Y:S10]  /*29070*/  MUFU.EX2 R143, R70 ;  /* 0x00000046008f7308 */ /* 0x000ff40000000800 */
[----:B------:R-:W-:Y:S10]  /*29080*/  MUFU.EX2 R144, R67 ;  /* 0x0000004300907308 */ /* 0x000ff40000000800 */
[----:B------:R-:W-:Y:S10]  /*29090*/  MUFU.EX2 R145, R66 ;  /* 0x0000004200917308 */ /* 0x000ff40000000800 */
[----:B------:R2:W-:Y:S10]  /*290a0*/  MUFU.EX2 R146, R63 ;  /* 0x0000003f00927308 */ /* 0x0005f40000000800 */
[----:B------:R-:W-:Y:S01]  /*290b0*/  MUFU.EX2 R129, R75 ;  /* 0x0000004b00817308 */ /* 0x000fe20000000800 */
[C---:B-1----:R-:W-:Y:S09]  /*290c0*/  HMMA.16816.F32.BF16 R12, R40.reuse, R44, R12 ;  /* 0x0000002c280c723c */ /* 0x042ff2000004180c */
[----:B------:R-:W-:Y:S01]  /*290d0*/  MUFU.EX2 R137, R74 ;  /* 0x0000004a00897308 */ /* 0x000fe20000000800 */
[C---:B------:R-:W-:Y:S01]  /*290e0*/  HMMA.16816.F32.BF16 R16, R40.reuse, R46, R16 ;  /* 0x0000002e2810723c */ /* 0x040fe20000041810 */
[----:B------:R-:W1:Y:S08]  /*290f0*/  LDSM.16.MT88.4 R44, [R179+0xa000] ;  /* 0x00a00000b32c783b */ /* 0x000e700000004200 */
[----:B------:R-:W-:Y:S01]  /*29100*/  MUFU.EX2 R138, R71 ;  /* 0x00000047008a7308 */ /* 0x000fe20000000800 */
[----:B--2---:R-:W-:Y:S09]  /*29110*/  LDSM.16.MT88.4 R60, [R179+0xc000] ;  /* 0x00c00000b33c783b */ /* 0x004ff20000004200 */
[----:B------:R-:W-:Y:S10]  /*29120*/  MUFU.EX2 R139, R78 ;  /* 0x0000004e008b7308 */ /* 0x000ff40000000800 */
[----:B------:R-:W-:Y:S10]  /*29130*/  MUFU.EX2 R64, R198 ;  /* 0x000000c600407308 */ /* 0x000ff40000000800 */
[----:B------:R-:W-:Y:S10]  /*29140*/  MUFU.EX2 R124, R94 ;  /* 0x0000005e007c7308 */ /* 0x000ff40000000800 */
[----:B------:R-:W-:Y:S01]  /*29150*/  MUFU.EX2 R125, R90 ;  /* 0x0000005a007d7308 */ /* 0x000fe20000000800 */
[C---:B-1----:R-:W-:Y:S09]  /*29160*/  HMMA.16816.F32.BF16 R20, R40.reuse, R44, R20 ;  /* 0x0000002c2814723c */ /* 0x042ff20000041814 */
[----:B------:R-:W-:Y:S01]  /*29170*/  MUFU.EX2 R128, R86 ;  /* 0x0000005600807308 */ /* 0x000fe20000000800 */
[C---:B------:R-:W-:Y:S01]  /*29180*/  HMMA.16816.F32.BF16 R24, R40.reuse, R46, R24 ;  /* 0x0000002e2818723c */ /* 0x040fe20000041818 */
[----:B------:R-:W1:Y:S08]  /*29190*/  LDSM.16.MT88.4 R44, [R180+0xa000] ;  /* 0x00a00000b42c783b */ /* 0x000e700000004200 */
[----:B------:R-:W-:Y:S10]  /*291a0*/  MUFU.EX2 R136, R82 ;  /* 0x0000005200887308 */ /* 0x000ff40000000800 */
[----:B------:R-:W-:Y:S10]  /*291b0*/  MUFU.EX2 R69, R208 ;  /* 0x000000d000457308 */ /* 0x000ff40000000800 */
[----:B------:R-:W-:Y:S10]  /*291c0*/  MUFU.EX2 R68, R207 ;  /* 0x000000cf00447308 */ /* 0x000ff40000000800 */
[----:B------:R-:W-:Y:S10]  /*291d0*/  MUFU.EX2 R71, R206 ;  /* 0x000000ce00477308 */ /* 0x000ff40000000800 */
[----:B------:R-:W-:Y:S01]  /*291e0*/  MUFU.EX2 R70, R205 ;  /* 0x000000cd00467308 */ /* 0x000fe20000000800 */
[C---:B-1----:R-:W-:Y:S09]  /*291f0*/  HMMA.16816.F32.BF16 R28, R40.reuse, R44, R28 ;  /* 0x0000002c281c723c */ /* 0x042ff2000004181c */
[----:B------:R-:W-:Y:S01]  /*29200*/  MUFU.EX2 R135, R91 ;  /* 0x0000005b00877308 */ /* 0x000fe20000000800 */
[----:B------:R-:W-:Y:S01]  /*29210*/  HMMA.16816.F32.BF16 R32, R40, R46, R32 ;  /* 0x0000002e2820723c */ /* 0x000fe20000041820 */
[----:B------:R-:W1:Y:S08]  /*29220*/  LDSM.16.MT88.4 R44, [R178+0xa800] ;  /* 0x00a80000b22c783b */ /* 0x000e700000004200 */
[----:B------:R-:W2:Y:S02]  /*29230*/  MUFU.EX2 R41, R174 ;  /* 0x000000ae00297308 */ /* 0x000ea40000000800 */
[----:B------:R-:W-:Y:S02]  /*29240*/  F2FP.BF16.F32.PACK_AB R40, R148, R147 ;  /* 0x000000939428723e */ /* 0x000fe400000010ff */
[----:B------:R-:W-:Y:S06]  /*29250*/  F2FP.BF16.F32.PACK_AB R42, R150, R149 ;  /* 0x00000095962a723e */ /* 0x000fec00000010ff */
[----:B------:R-:W3:Y:S10]  /*29260*/  MUFU.EX2 R43, R172 ;  /* 0x000000ac002b7308 */ /* 0x000ef40000000800 */
[----:B------:R-:W-:Y:S01]  /*29270*/  MUFU.EX2 R141, R87 ;  /* 0x00000057008d7308 */ /* 0x000fe20000000800 */
[C---:B--2---:R-:W-:Y:S01]  /*29280*/  FADD.FTZ R0, R41.reuse, R0 ;  /* 0x0000000029007221 */ /* 0x044fe20000010000 */
[----:B------:R-:W-:Y:S03]  /*29290*/  F2FP.BF16.F32.PACK_AB R41, R41, R36 ;  /* 0x000000242929723e */ /* 0x000fe600000010ff */
[----:B------:R-:W-:Y:S05]  /*292a0*/  FADD.FTZ R0, R2, R0 ;  /* 0x0000000002007221 */ /* 0x000fea0000010000 */
[----:B------:R-:W-:Y:S01]  /*292b0*/  MUFU.EX2 R36, R189 ;  /* 0x000000bd00247308 */ /* 0x000fe20000000800 */
[C---:B---3--:R-:W-:Y:S01]  /*292c0*/  FADD.FTZ R0, R43.reuse, R0 ;  /* 0x000000002b007221 */ /* 0x048fe20000010000 */
[----:B------:R-:W-:Y:S03]  /*292d0*/  F2FP.BF16.F32.PACK_AB R43, R43, R2 ;  /* 0x000000022b2b723e */ /* 0x000fe600000010ff */
[----:B------:R-:W-:Y:S05]  /*292e0*/  FADD.FTZ R0, R52, R0 ;  /* 0x0000000034007221 */ /* 0x000fea0000010000 */
[----:B------:R-:W2:Y:S01]  /*292f0*/  MUFU.EX2 R2, R193 ;  /* 0x000000c100027308 */ /* 0x000ea20000000800 */
[C---:B-1----:R-:W-:Y:S06]  /*29300*/  HMMA.16816.F32.BF16 R4, R40.reuse, R44, R4 ;  /* 0x0000002c2804723c */ /* 0x042fec0000041804 */
[C---:B------:R-:W-:Y:S03]  /*29310*/  HMMA.16816.F32.BF16 R8, R40.reuse, R46, R8 ;  /* 0x0000002e2808723c */ /* 0x040fe60000041808 */
[----:B------:R-:W-:Y:S01]  /*29320*/  MUFU.EX2 R140, R83 ;  /* 0x00000053008c7308 */ /* 0x000fe20000000800 */
[----:B------:R-:W1:Y:S02]  /*29330*/  LDSM.16.MT88.4 R44, [R179+0xa800] ;  /* 0x00a80000b32c783b */ /* 0x000e640000004200 */
[C---:B------:R-:W-:Y:S07]  /*29340*/  HMMA.16816.F32.BF16 R12, R40.reuse, R48, R12 ;  /* 0x00000030280c723c */ /* 0x040fee000004180c */
[----:B------:R-:W-:Y:S01]  /*29350*/  MUFU.EX2 R142, R79 ;  /* 0x0000004f008e7308 */ /* 0x000fe20000000800 */
[----:B--2---:R-:W-:Y:S01]  /*29360*/  FADD.FTZ R0, R2, R0 ;  /* 0x0000000002007221 */ /* 0x004fe20000010000 */
[C---:B------:R-:W-:Y:S01]  /*29370*/  HMMA.16816.F32.BF16 R16, R40.reuse, R50, R16 ;  /* 0x000000322810723c */ /* 0x040fe20000041810 */
[----:B------:R-:W2:Y:S07]  /*29380*/  LDSM.16.MT88.4 R48, [R180+0xa800] ;  /* 0x00a80000b430783b */ /* 0x000eae0000004200 */
[----:B------:R-:W-:Y:S03]  /*29390*/  MUFU.EX2 R73, R204 ;  /* 0x000000cc00497308 */ /* 0x000fe60000000800 */
[----:B------:R-:W-:Y:S04]  /*293a0*/  FADD.FTZ R0, R37, R0 ;  /* 0x0000000025007221 */ /* 0x000fe80000010000 */
[----:B------:R-:W-:Y:S03]  /*293b0*/  FADD.FTZ R0, R36, R0 ;  /* 0x0000000024007221 */ /* 0x000fe60000010000 */
[----:B------:R-:W-:Y:S10]  /*293c0*/  MUFU.EX2 R94, R84 ;  /* 0x00000054005e7308 */ /* 0x000ff40000000800 */
[----:B------:R-:W-:Y:S10]  /*293d0*/  MUFU.EX2 R91, R85 ;  /* 0x00000055005b7308 */ /* 0x000ff40000000800 */
[----:B------:R-:W-:Y:S01]  /*293e0*/  MUFU.EX2 R90, R88 ;  /* 0x00000058005a7308 */ /* 0x000fe20000000800 */
[C---:B-1----:R-:W-:Y:S06]  /*293f0*/  HMMA.16816.F32.BF16 R20, R40.reuse, R44, R20 ;  /* 0x0000002c2814723c */ /* 0x042fec0000041814 */
[C---:B------:R-:W-:Y:S01]  /*29400*/  HMMA.16816.F32.BF16 R24, R40.reuse, R46, R24 ;  /* 0x0000002e2818723c */ /* 0x040fe20000041818 */
[----:B------:R-:W1:Y:S02]  /*29410*/  LDSM.16.MT88.4 R44, [R178+0xb000] ;  /* 0x00b00000b22c783b */ /* 0x000e640000004200 */
[----:B------:R-:W-:Y:S03]  /*29420*/  MUFU.EX2 R89, R89 ;  /* 0x0000005900597308 */ /* 0x000fe60000000800 */
[C---:B--2---:R-:W-:Y:S07]  /*29430*/  HMMA.16816.F32.BF16 R28, R40.reuse, R48, R28 ;  /* 0x00000030281c723c */ /* 0x044fee000004181c */
[----:B------:R-:W-:Y:S01]  /*29440*/  MUFU.EX2 R84, R100 ;  /* 0x0000006400547308 */ /* 0x000fe20000000800 */
[----:B------:R-:W-:Y:S01]  /*29450*/  HMMA.16816.F32.BF16 R32, R40, R50, R32 ;  /* 0x000000322820723c */ /* 0x000fe20000041820 */
[----:B------:R-:W2:Y:S08]  /*29460*/  LDSM.16.MT88.4 R48, [R181+0xb000] ;  /* 0x00b00000b530783b */ /* 0x000eb00000004200 */
[----:B------:R-:W-:Y:S02]  /*29470*/  MUFU.EX2 R83, R104 ;  /* 0x0000006800537308 */ /* 0x000fe40000000800 */
[----:B------:R-:W-:Y:S02]  /*29480*/  F2FP.BF16.F32.PACK_AB R41, R2, R52 ;  /* 0x000000340229723e */ /* 0x000fe400000010ff */
[----:B------:R-:W3:Y:S01]  /*29490*/  LDSM.16.MT88.4 R52, [R179+0xb000] ;  /* 0x00b00000b334783b */ /* 0x000ee20000004200 */
[----:B------:R-:W-:Y:S02]  /*294a0*/  F2FP.BF16.F32.PACK_AB R43, R36, R37 ;  /* 0x00000025242b723e */ /* 0x000fe400000010ff */
[----:B------:R-:W-:Y:S03]  /*294b0*/  F2FP.BF16.F32.PACK_AB R40, R144, R143 ;  /* 0x0000008f9028723e */ /* 0x000fe600000010ff */
[----:B------:R-:W4:Y:S01]  /*294c0*/  MUFU.EX2 R36, R194 ;  /* 0x000000c200247308 */ /* 0x000f220000000800 */
[----:B------:R-:W-:Y:S09]  /*294d0*/  F2FP.BF16.F32.PACK_AB R42, R146, R145 ;  /* 0x00000091922a723e */ /* 0x000ff200000010ff */
[----:B------:R-:W-:Y:S01]  /*294e0*/  MUFU.EX2 R37, R199 ;  /* 0x000000c700257308 */ /* 0x000fe20000000800 */
[C---:B-1----:R-:W-:Y:S09]  /*294f0*/  HMMA.16816.F32.BF16 R4, R40.reuse, R44, R4 ;  /* 0x0000002c2804723c */ /* 0x042ff20000041804 */
[----:B------:R-:W-:Y:S02]  /*29500*/  MUFU.EX2 R39, R39 ;  /* 0x0000002700277308 */ /* 0x000fe40000000800 */
[----:B----4-:R-:W-:Y:S01]  /*29510*/  FADD.FTZ R0, R36, R0 ;  /* 0x0000000024007221 */ /* 0x010fe20000010000 */
[C---:B------:R-:W-:Y:S01]  /*29520*/  HMMA.16816.F32.BF16 R8, R40.reuse, R46, R8 ;  /* 0x0000002e2808723c */ /* 0x040fe20000041808 */
[----:B------:R-:W1:Y:S06]  /*29530*/  LDSM.16.MT88.4 R44, [R180+0xb000] ;  /* 0x00b00000b42c783b */ /* 0x000e6c0000004200 */
[----:B------:R-:W-:Y:S01]  /*29540*/  MUFU.EX2 R2, R197 ;  /* 0x000000c500027308 */ /* 0x000fe20000000800 */
[C---:B--2---:R-:W-:Y:S09]  /*29550*/  HMMA.16816.F32.BF16 R12, R40.reuse, R48, R12 ;  /* 0x00000030280c723c */ /* 0x044ff2000004180c */
[----:B------:R-:W2:Y:S01]  /*29560*/  MUFU.EX2 R49, R195 ;  /* 0x000000c300317308 */ /* 0x000ea20000000800 */
[C---:B------:R-:W-:Y:S03]  /*29570*/  HMMA.16816.F32.BF16 R16, R40.reuse, R50, R16 ;  /* 0x000000322810723c */ /* 0x040fe60000041810 */
[----:B------:R-:W-:Y:S03]  /*29580*/  F2FP.BF16.F32.PACK_AB R48, R137, R129 ;  /* 0x000000818930723e */ /* 0x000fe600000010ff */
[C---:B---3--:R-:W-:Y:S03]  /*29590*/  HMMA.16816.F32.BF16 R20, R40.reuse, R52, R20 ;  /* 0x000000342814723c */ /* 0x048fe60000041814 */
[----:B------:R-:W3:Y:S02]  /*295a0*/  MUFU.EX2 R51, R196 ;  /* 0x000000c400337308 */ /* 0x000ee40000000800 */
[----:B------:R-:W-:Y:S01]  /*295b0*/  F2FP.BF16.F32.PACK_AB R50, R139, R138 ;  /* 0x0000008a8b32723e */ /* 0x000fe200000010ff */
[C---:B------:R-:W-:Y:S01]  /*295c0*/  HMMA.16816.F32.BF16 R24, R40.reuse, R54, R24 ;  /* 0x000000362818723c */ /* 0x040fe20000041818 */
[----:B------:R-:W4:Y:S06]  /*295d0*/  LDSM.16.MT88.4 R52, [R181+0xb800] ;  /* 0x00b80000b534783b */ /* 0x000f2c0000004200 */
[----:B------:R-:W-:Y:S01]  /*295e0*/  MUFU.EX2 R72, R203 ;  /* 0x000000cb00487308 */ /* 0x000fe20000000800 */
[C---:B--2---:R-:W-:Y:S03]  /*295f0*/  FADD.FTZ R0, R49.reuse, R0 ;  /* 0x0000000031007221 */ /* 0x044fe60000010000 */
[----:B------:R-:W-:Y:S01]  /*29600*/  F2FP.BF16.F32.PACK_AB R49, R49, R36 ;  /* 0x000000243131723e */ /* 0x000fe200000010ff */
[----:B------:R-:W-:Y:S05]  /*29610*/  FADD.FTZ R0, R2, R0 ;  /* 0x0000000002007221 */ /* 0x000fea0000010000 */
[----:B------:R-:W2:Y:S01]  /*29620*/  MUFU.EX2 R36, R200 ;  /* 0x000000c800247308 */ /* 0x000ea20000000800 */
[C---:B---3--:R-:W-:Y:S01]  /*29630*/  FADD.FTZ R0, R51.reuse, R0 ;  /* 0x0000000033007221 */ /* 0x048fe20000010000 */
[----:B------:R-:W-:Y:S01]  /*29640*/  F2FP.BF16.F32.PACK_AB R51, R51, R2 ;  /* 0x000000023333723e */ /* 0x000fe200000010ff */
[C---:B-1----:R-:W-:Y:S03]  /*29650*/  HMMA.16816.F32.BF16 R28, R40.reuse, R44, R28 ;  /* 0x0000002c281c723c */ /* 0x042fe6000004181c */
[----:B------:R-:W-:Y:S04]  /*29660*/  FADD.FTZ R0, R64, R0 ;  /* 0x0000000040007221 */ /* 0x000fe80000010000 */
[----:B------:R-:W1:Y:S01]  /*29670*/  MUFU.EX2 R2, R209 ;  /* 0x000000d100027308 */ /* 0x000e620000000800 */
[----:B------:R-:W-:Y:S01]  /*29680*/  HMMA.16816.F32.BF16 R32, R40, R46, R32 ;  /* 0x0000002e2820723c */ /* 0x000fe20000041820 */
[----:B------:R-:W3:Y:S02]  /*29690*/  LDSM.16.MT88.4 R40, [R179+0xb800] ;  /* 0x00b80000b328783b */ /* 0x000ee40000004200 */
[----:B------:R-:W-:Y:S03]  /*296a0*/  FADD.FTZ R0, R37, R0 ;  /* 0x0000000025007221 */ /* 0x000fe60000010000 */
[C---:B------:R-:W-:Y:S03]  /*296b0*/  HMMA.16816.F32.BF16 R4, R48.reuse, R56, R4 ;  /* 0x000000383004723c */ /* 0x040fe60000041804 */
[----:B------:R-:W5:Y:S01]  /*296c0*/  MUFU.EX2 R75, R202 ;  /* 0x000000ca004b7308 */ /* 0x000f620000000800 */
[----:B------:R-:W5:Y:S01]  /*296d0*/  LDSM.16.MT88.4 R44, [R180+0xb800] ;  /* 0x00b80000b42c783b */ /* 0x000f620000004200 */
[----:B--2---:R-:W-:Y:S01]  /*296e0*/  FADD.FTZ R0, R36, R0 ;  /* 0x0000000024007221 */ /* 0x004fe20000010000 */
[C---:B------:R-:W-:Y:S07]  /*296f0*/  HMMA.16816.F32.BF16 R8, R48.reuse, R58, R8 ;  /* 0x0000003a3008723c */ /* 0x040fee0000041808 */
[----:B------:R-:W2:Y:S01]  /*29700*/  MUFU.EX2 R74, R201 ;  /* 0x000000c9004a7308 */ /* 0x000ea20000000800 */
[----:B------:R-:W-:Y:S01]  /*29710*/  LDSM.16.MT88.4 R56, [R181+0xc000] ;  /* 0x00c00000b538783b */ /* 0x000fe20000004200 */
[C---:B----4-:R-:W-:Y:S03]  /*29720*/  HMMA.16816.F32.BF16 R12, R48.reuse, R52, R12 ;  /* 0x00000034300c723c */ /* 0x050fe6000004180c */
[----:B-1----:R-:W-:Y:S03]  /*29730*/  FADD.FTZ R0, R2, R0 ;  /* 0x0000000002007221 */ /* 0x002fe60000010000 */
[C---:B------:R-:W-:Y:S01]  /*29740*/  HMMA.16816.F32.BF16 R16, R48.reuse, R54, R16 ;  /* 0x000000363010723c */ /* 0x040fe20000041810 */
[----:B------:R-:W1:Y:S01]  /*29750*/  LDSM.16.MT88.4 R52, [R178+0xc000] ;  /* 0x00c00000b234783b */ /* 0x000e620000004200 */
[----:B------:R-:W-:Y:S03]  /*29760*/  MUFU.EX2 R95, R95 ;  /* 0x0000005f005f7308 */ /* 0x000fe60000000800 */
[----:B------:R-:W-:Y:S07]  /*29770*/  FADD.FTZ R0, R69, R0 ;  /* 0x0000000045007221 */ /* 0x000fee0000010000 */
[----:B------:R-:W-:Y:S01]  /*29780*/  MUFU.EX2 R98, R98 ;  /* 0x0000006200627308 */ /* 0x000fe20000000800 */
[----:B------:R-:W-:Y:S04]  /*29790*/  FADD.FTZ R0, R68, R0 ;  /* 0x0000000044007221 */ /* 0x000fe80000010000 */
[----:B------:R-:W-:Y:S01]  /*297a0*/  FADD.FTZ R0, R71, R0 ;  /* 0x0000000047007221 */ /* 0x000fe20000010000 */
[C---:B---3--:R-:W-:Y:S04]  /*297b0*/  HMMA.16816.F32.BF16 R20, R48.reuse, R40, R20 ;  /* 0x000000283014723c */ /* 0x048fe80000041814 */
[----:B------:R-:W-:Y:S01]  /*297c0*/  MUFU.EX2 R99, R99 ;  /* 0x0000006300637308 */ /* 0x000fe20000000800 */
[----:B------:R-:W-:Y:S01]  /*297d0*/  FADD.FTZ R0, R70, R0 ;  /* 0x0000000046007221 */ /* 0x000fe20000010000 */
[C---:B------:R-:W-:Y:S08]  /*297e0*/  HMMA.16816.F32.BF16 R24, R48.reuse, R42, R24 ;  /* 0x0000002a3018723c */ /* 0x040ff00000041818 */
[----:B------:R-:W-:Y:S03]  /*297f0*/  MUFU.EX2 R102, R102 ;  /* 0x0000006600667308 */ /* 0x000fe60000000800 */
[----:B------:R-:W-:Y:S01]  /*29800*/  F2FP.BF16.F32.PACK_AB R41, R37, R64 ;  /* 0x000000402529723e */ /* 0x000fe200000010ff */
[C---:B-----5:R-:W-:Y:S01]  /*29810*/  HMMA.16816.F32.BF16 R28, R48.reuse, R44, R28 ;  /* 0x0000002c301c723c */ /* 0x060fe2000004181c */
[----:B------:R-:W-:Y:S02]  /*29820*/  LDSM.16.MT88.4 R64, [R179+0xc800] ;  /* 0x00c80000b340783b */ /* 0x000fe40000004200 */
[----:B------:R-:W-:Y:S03]  /*29830*/  F2FP.BF16.F32.PACK_AB R43, R2, R36 ;  /* 0x00000024022b723e */ /* 0x000fe600000010ff */
[----:B------:R-:W-:Y:S01]  /*29840*/  HMMA.16816.F32.BF16 R32, R48, R46, R32 ;  /* 0x0000002e3020723c */ /* 0x000fe20000041820 */
[----:B------:R-:W3:Y:S02]  /*29850*/  MUFU.EX2 R82, R210 ;  /* 0x000000d200527308 */ /* 0x000ee40000000800 */
[----:B------:R-:W4:Y:S02]  /*29860*/  LDSM.16.MT88.4 R44, [R180+0xc000] ;  /* 0x00c00000b42c783b */ /* 0x000f240000004200 */
[----:B------:R-:W-:Y:S01]  /*29870*/  F2FP.BF16.F32.PACK_AB R40, R125, R124 ;  /* 0x0000007c7d28723e */ /* 0x000fe200000010ff */
[----:B------:R-:W-:Y:S01]  /*29880*/  FADD.FTZ R0, R73, R0 ;  /* 0x0000000049007221 */ /* 0x000fe20000010000 */
[----:B------:R-:W-:Y:S04]  /*29890*/  F2FP.BF16.F32.PACK_AB R42, R136, R128 ;  /* 0x00000080882a723e */ /* 0x000fe800000010ff */
[----:B------:R-:W5:Y:S01]  /*298a0*/  MUFU.EX2 R80, R211 ;  /* 0x000000d300507308 */ /* 0x000f620000000800 */
[----:B------:R-:W-:Y:S01]  /*298b0*/  F2FP.BF16.F32.PACK_AB R49, R68, R69 ;  /* 0x000000454431723e */ /* 0x000fe200000010ff */
[----:B------:R-:W-:Y:S01]  /*298c0*/  FADD.FTZ R0, R72, R0 ;  /* 0x0000000048007221 */ /* 0x000fe20000010000 */
[----:B------:R-:W-:Y:S01]  /*298d0*/  F2FP.BF16.F32.PACK_AB R51, R70, R71 ;  /* 0x000000474633723e */ /* 0x000fe200000010ff */
[C---:B-1----:R-:W-:Y:S01]  /*298e0*/  HMMA.16816.F32.BF16 R4, R40.reuse, R52, R4 ;  /* 0x000000342804723c */ /* 0x042fe20000041804 */
[----:B------:R-:W-:Y:S05]  /*298f0*/  LDSM.16.MT88.4 R68, [R181+0xd000] ;  /* 0x00d00000b544783b */ /* 0x000fea0000004200 */
[----:B------:R-:W1:Y:S01]  /*29900*/  MUFU.EX2 R37, R212 ;  /* 0x000000d400257308 */ /* 0x000e620000000800 */
[----:B------:R-:W-:Y:S01]  /*29910*/  F2FP.BF16.F32.PACK_AB R48, R141, R135 ;  /* 0x000000878d30723e */ /* 0x000fe200000010ff */
[C---:B------:R-:W-:Y:S01]  /*29920*/  HMMA.16816.F32.BF16 R8, R40.reuse, R54, R8 ;  /* 0x000000362808723c */ /* 0x040fe20000041808 */
[----:B------:R-:W1:Y:S02]  /*29930*/  LDSM.16.MT88.4 R52, [R178+0xc800] ;  /* 0x00c80000b234783b */ /* 0x000e640000004200 */
[----:B------:R-:W-:Y:S03]  /*29940*/  F2FP.BF16.F32.PACK_AB R50, R142, R140 ;  /* 0x0000008c8e32723e */ /* 0x000fe600000010ff */
[C---:B------:R-:W-:Y:S02]  /*29950*/  HMMA.16816.F32.BF16 R12, R40.reuse, R56, R12 ;  /* 0x00000038280c723c */ /* 0x040fe4000004180c */
[----:B------:R-:W1:Y:S03]  /*29960*/  MUFU.EX2 R36, R213 ;  /* 0x000000d500247308 */ /* 0x000e660000000800 */
[----:B------:R-:W-:Y:S01]  /*29970*/  FADD.FTZ R0, R75, R0 ;  /* 0x000000004b007221 */ /* 0x000fe20000010000 */
[C---:B------:R-:W-:Y:S01]  /*29980*/  HMMA.16816.F32.BF16 R16, R40.reuse, R58, R16 ;  /* 0x0000003a2810723c */ /* 0x040fe20000041810 */
[----:B------:R-:W1:Y:S05]  /*29990*/  LDSM.16.MT88.4 R56, [R181+0xc800] ;  /* 0x00c80000b538783b */ /* 0x000e6a0000004200 */
[----:B------:R-:W-:Y:S01]  /*299a0*/  MUFU.EX2 R103, R103 ;  /* 0x0000006700677308 */ /* 0x000fe20000000800 */
[----:B--2---:R-:W-:Y:S01]  /*299b0*/  FADD.FTZ R0, R74, R0 ;  /* 0x000000004a007221 */ /* 0x004fe20000010000 */
[C---:B------:R-:W-:Y:S08]  /*299c0*/  HMMA.16816.F32.BF16 R20, R40.reuse, R60, R20 ;  /* 0x0000003c2814723c */ /* 0x040ff00000041814 */
[----:B------:R-:W-:Y:S01]  /*299d0*/  MUFU.EX2 R106, R106 ;  /* 0x0000006a006a7308 */ /* 0x000fe20000000800 */
[C---:B------:R-:W-:Y:S01]  /*299e0*/  HMMA.16816.F32.BF16 R24, R40.reuse, R62, R24 ;  /* 0x0000003e2818723c */ /* 0x040fe20000041818 */
[----:B------:R-:W2:Y:S02]  /*299f0*/  LDSM.16.MT88.4 R60, [R180+0xc800] ;  /* 0x00c80000b43c783b */ /* 0x000ea40000004200 */
[----:B---3--:R-:W-:Y:S03]  /*29a00*/  FADD.FTZ R0, R82, R0 ;  /* 0x0000000052007221 */ /* 0x008fe60000010000 */
[C---:B----4-:R-:W-:Y:S03]  /*29a10*/  HMMA.16816.F32.BF16 R28, R40.reuse, R44, R28 ;  /* 0x0000002c281c723c */ /* 0x050fe6000004181c */
[----:B------:R-:W-:Y:S02]  /*29a20*/  MUFU.EX2 R107, R107 ;  /* 0x0000006b006b7308 */ /* 0x000fe40000000800 */
[----:B-----5:R-:W-:Y:S01]  /*29a30*/  FADD.FTZ R0, R80, R0 ;  /* 0x0000000050007221 */ /* 0x020fe20000010000 */
[----:B------:R-:W-:Y:S01]  /*29a40*/  HMMA.16816.F32.BF16 R32, R40, R46, R32 ;  /* 0x0000002e2820723c */ /* 0x000fe20000041820 */
[----:B------:R-:W3:Y:S06]  /*29a50*/  LDSM.16.MT88.4 R44, [R178+0xd000] ;  /* 0x00d00000b22c783b */ /* 0x000eec0000004200 */
[----:B------:R-:W-:Y:S01]  /*29a60*/  MUFU.EX2 R110, R110 ;  /* 0x0000006e006e7308 */ /* 0x000fe20000000800 */
[----:B-1----:R-:W-:Y:S01]  /*29a70*/  FADD.FTZ R0, R37, R0 ;  /* 0x0000000025007221 */ /* 0x002fe20000010000 */
[C---:B------:R-:W-:Y:S08]  /*29a80*/  HMMA.16816.F32.BF16 R4, R48.reuse, R52, R4 ;  /* 0x000000343004723c */ /* 0x040ff00000041804 */
[----:B------:R-:W1:Y:S03]  /*29a90*/  MUFU.EX2 R79, R216 ;  /* 0x000000d8004f7308 */ /* 0x000e660000000800 */
[----:B------:R-:W-:Y:S01]  /*29aa0*/  F2FP.BF16.F32.PACK_AB R41, R72, R73 ;  /* 0x000000494829723e */ /* 0x000fe200000010ff */
[C---:B------:R-:W-:Y:S01]  /*29ab0*/  HMMA.16816.F32.BF16 R8, R48.reuse, R54, R8 ;  /* 0x000000363008723c */ /* 0x040fe20000041808 */
[----:B------:R-:W4:Y:S02]  /*29ac0*/  LDSM.16.MT88.4 R52, [R179+0xd000] ;  /* 0x00d00000b334783b */ /* 0x000f240000004200 */
[----:B------:R-:W-:Y:S03]  /*29ad0*/  F2FP.BF16.F32.PACK_AB R43, R74, R75 ;  /* 0x0000004b4a2b723e */ /* 0x000fe600000010ff */
[C---:B------:R-:W-:Y:S01]  /*29ae0*/  HMMA.16816.F32.BF16 R12, R48.reuse, R56, R12 ;  /* 0x00000038300c723c */ /* 0x040fe2000004180c */
[----:B------:R-:W-:Y:S04]  /*29af0*/  MUFU.EX2 R75, R228 ;  /* 0x000000e4004b7308 */ /* 0x000fe80000000800 */
[----:B------:R-:W-:Y:S01]  /*29b00*/  F2FP.BF16.F32.PACK_AB R40, R98, R95 ;  /* 0x0000005f6228723e */ /* 0x000fe200000010ff */
[C---:B------:R-:W-:Y:S01]  /*29b10*/  HMMA.16816.F32.BF16 R16, R48.reuse, R58, R16 ;  /* 0x0000003a3010723c */ /* 0x040fe20000041810 */
[----:B------:R-:W-:Y:S04]  /*29b20*/  LDSM.16.MT88.4 R56, [R178+0xd800] ;  /* 0x00d80000b238783b */ /* 0x000fe80000004200 */
[----:B------:R-:W5:Y:S01]  /*29b30*/  MUFU.EX2 R78, R215 ;  /* 0x000000d7004e7308 */ /* 0x000f620000000800 */
[----:B------:R-:W-:Y:S01]  /*29b40*/  F2FP.BF16.F32.PACK_AB R42, R102, R99 ;  /* 0x00000063662a723e */ /* 0x000fe200000010ff */
[C---:B------:R-:W-:Y:S08]  /*29b50*/  HMMA.16816.F32.BF16 R20, R48.reuse, R64, R20 ;  /* 0x000000403014723c */ /* 0x040ff00000041814 */
[----:B------:R-:W4:Y:S01]  /*29b60*/  MUFU.EX2 R81, R214 ;  /* 0x000000d600517308 */ /* 0x000f220000000800 */
[C---:B------:R-:W-:Y:S01]  /*29b70*/  HMMA.16816.F32.BF16 R24, R48.reuse, R66, R24 ;  /* 0x000000423018723c */ /* 0x040fe20000041818 */
[----:B------:R-:W-:Y:S02]  /*29b80*/  LDSM.16.MT88.4 R64, [R179+0xd800] ;  /* 0x00d80000b340783b */ /* 0x000fe40000004200 */
[----:B------:R-:W-:Y:S03]  /*29b90*/  FADD.FTZ R0, R36, R0 ;  /* 0x0000000024007221 */ /* 0x000fe60000010000 */
[C---:B--2---:R-:W-:Y:S03]  /*29ba0*/  HMMA.16816.F32.BF16 R28, R48.reuse, R60, R28 ;  /* 0x0000003c301c723c */ /* 0x044fe6000004181c */
[----:B------:R-:W2:Y:S02]  /*29bb0*/  MUFU.EX2 R76, R217 ;  /* 0x000000d9004c7308 */ /* 0x000ea40000000800 */
[----:B-1----:R-:W-:Y:S01]  /*29bc0*/  FADD.FTZ R0, R79, R0 ;  /* 0x000000004f007221 */ /* 0x002fe20000010000 */
[----:B------:R-:W-:Y:S01]  /*29bd0*/  HMMA.16816.F32.BF16 R32, R48, R62, R32 ;  /* 0x0000003e3020723c */ /* 0x000fe20000041820 */
[----:B------:R-:W1:Y:S06]  /*29be0*/  LDSM.16.MT88.4 R48, [R180+0xd000] ;  /* 0x00d00000b430783b */ /* 0x000e6c0000004200 */
[----:B------:R-:W-:Y:S01]  /*29bf0*/  MUFU.EX2 R111, R111 ;  /* 0x0000006f006f7308 */ /* 0x000fe20000000800 */
[----:B-----5:R-:W-:Y:S01]  /*29c00*/  FADD.FTZ R0, R78, R0 ;  /* 0x000000004e007221 */ /* 0x020fe20000010000 */
[C---:B---3--:R-:W-:Y:S01]  /*29c10*/  HMMA.16816.F32.BF16 R4, R40.reuse, R44, R4 ;  /* 0x0000002c2804723c */ /* 0x048fe20000041804 */
[----:B------:R-:W3:Y:S07]  /*29c20*/  LDSM.16.MT88.4 R60, [R181+0xd800] ;  /* 0x00d80000b53c783b */ /* 0x000eee0000004200 */
[----:B------:R-:W5:Y:S01]  /*29c30*/  MUFU.EX2 R114, R114 ;  /* 0x0000007200727308 */ /* 0x000f620000000800 */
[C---:B------:R-:W-:Y:S03]  /*29c40*/  HMMA.16816.F32.BF16 R8, R40.reuse, R46, R8 ;  /* 0x0000002e2808723c */ /* 0x040fe60000041808 */
[----:B------:R-:W-:Y:S03]  /*29c50*/  F2FP.BF16.F32.PACK_AB R45, R80, R82 ;  /* 0x00000052502d723e */ /* 0x000fe600000010ff */
[C---:B------:R-:W-:Y:S03]  /*29c60*/  HMMA.16816.F32.BF16 R12, R40.reuse, R68, R12 ;  /* 0x00000044280c723c */ /* 0x040fe6000004180c */
[----:B------:R-:W-:Y:S02]  /*29c70*/  MUFU.EX2 R69, R229 ;  /* 0x000000e500457308 */ /* 0x000fe40000000800 */
[----:B------:R-:W-:Y:S01]  /*29c80*/  F2FP.BF16.F32.PACK_AB R47, R36, R37 ;  /* 0x00000025242f723e */ /* 0x000fe200000010ff */
[C---:B------:R-:W-:Y:S07]  /*29c90*/  HMMA.16816.F32.BF16 R16, R40.reuse, R70, R16 ;  /* 0x000000462810723c */ /* 0x040fee0000041810 */
[----:B------:R-:W-:Y:S01]  /*29ca0*/  MUFU.EX2 R37, R230 ;  /* 0x000000e600257308 */ /* 0x000fe20000000800 */
[----:B------:R-:W-:Y:S01]  /*29cb0*/  F2FP.BF16.F32.PACK_AB R44, R106, R103 ;  /* 0x000000676a2c723e */ /* 0x000fe200000010ff */
[C---:B----4-:R-:W-:Y:S03]  /*29cc0*/  HMMA.16816.F32.BF16 R20, R40.reuse, R52, R20 ;  /* 0x000000342814723c */ /* 0x050fe60000041814 */
[----:B------:R-:W-:Y:S03]  /*29cd0*/  F2FP.BF16.F32.PACK_AB R46, R110, R107 ;  /* 0x0000006b6e2e723e */ /* 0x000fe600000010ff */
[C---:B------:R-:W-:Y:S01]  /*29ce0*/  HMMA.16816.F32.BF16 R24, R40.reuse, R54, R24 ;  /* 0x000000362818723c */ /* 0x040fe20000041818 */
[----:B------:R-:W4:Y:S01]  /*29cf0*/  LDSM.16.MT88.4 R52, [R180+0xd800] ;  /* 0x00d80000b434783b */ /* 0x000f220000004200 */
[----:B------:R-:W-:Y:S03]  /*29d00*/  MUFU.EX2 R36, R231 ;  /* 0x000000e700247308 */ /* 0x000fe60000000800 */
[----:B------:R-:W-:Y:S01]  /*29d10*/  FADD.FTZ R0, R81, R0 ;  /* 0x0000000051007221 */ /* 0x000fe20000010000 */
[C---:B-1----:R-:W-:Y:S06]  /*29d20*/  HMMA.16816.F32.BF16 R28, R40.reuse, R48, R28 ;  /* 0x00000030281c723c */ /* 0x042fec000004181c */
[----:B------:R-:W-:Y:S01]  /*29d30*/  MUFU.EX2 R82, R105 ;  /* 0x0000006900527308 */ /* 0x000fe20000000800 */
[----:B--2---:R-:W-:Y:S01]  /*29d40*/  FADD.FTZ R0, R76, R0 ;  /* 0x000000004c007221 */ /* 0x004fe20000010000 */
[----:B------:R-:W-:Y:S01]  /*29d50*/  HMMA.16816.F32.BF16 R32, R40, R50, R32 ;  /* 0x000000322820723c */ /* 0x000fe20000041820 */
[----:B------:R-:W1:Y:S05]  /*29d60*/  LDSM.16.MT88.4 R48, [R178+0xe000] ;  /* 0x00e00000b230783b */ /* 0x000e6a0000004200 */
[C---:B------:R-:W-:Y:S02]  /*29d70*/  HMMA.16816.F32.BF16 R4, R44.reuse, R56, R4 ;  /* 0x000000382c04723c */ /* 0x040fe40000041804 */
[----:B------:R-:W-:Y:S03]  /*29d80*/  MUFU.EX2 R80, R108 ;  /* 0x0000006c00507308 */ /* 0x000fe60000000800 */
[----:B------:R-:W-:Y:S01]  /*29d90*/  F2FP.BF16.F32.PACK_AB R41, R78, R79 ;  /* 0x0000004f4e29723e */ /* 0x000fe200000010ff */
[C---:B------:R-:W-:Y:S01]  /*29da0*/  HMMA.16816.F32.BF16 R8, R44.reuse, R58, R8 ;  /* 0x0000003a2c08723c */ /* 0x040fe20000041808 */
[----:B------:R-:W2:Y:S05]  /*29db0*/  LDSM.16.MT88.4 R56, [R181+0xe000] ;  /* 0x00e00000b538783b */ /* 0x000eaa0000004200 */
[----:B------:R-:W-:Y:S01]  /*29dc0*/  MUFU.EX2 R79, R109 ;  /* 0x0000006d004f7308 */ /* 0x000fe20000000800 */
[----:B------:R-:W-:Y:S01]  /*29dd0*/  F2FP.BF16.F32.PACK_AB R43, R76, R81 ;  /* 0x000000514c2b723e */ /* 0x000fe200000010ff */
[C---:B---3--:R-:W-:Y:S03]  /*29de0*/  HMMA.16816.F32.BF16 R12, R44.reuse, R60, R12 ;  /* 0x0000003c2c0c723c */ /* 0x048fe6000004180c */
[----:B-----5:R-:W-:Y:S03]  /*29df0*/  F2FP.BF16.F32.PACK_AB R40, R114, R111 ;  /* 0x0000006f7228723e */ /* 0x020fe600000010ff */
[C---:B------:R-:W-:Y:S01]  /*29e00*/  HMMA.16816.F32.BF16 R16, R44.reuse, R62, R16 ;  /* 0x0000003e2c10723c */ /* 0x040fe20000041810 */
[----:B------:R-:W3:Y:S01]  /*29e10*/  LDSM.16.MT88.4 R60, [R179+0xe000] ;  /* 0x00e00000b33c783b */ /* 0x000ee20000004200 */
[----:B------:R-:W-:Y:S04]  /*29e20*/  MUFU.EX2 R81, R101 ;  /* 0x0000006500517308 */ /* 0x000fe80000000800 */
[C---:B------:R-:W-:Y:S06]  /*29e30*/  HMMA.16816.F32.BF16 R20, R44.reuse, R64, R20 ;  /* 0x000000402c14723c */ /* 0x040fec0000041814 */
[----:B------:R-:W-:Y:S01]  /*29e40*/  MUFU.EX2 R115, R115 ;  /* 0x0000007300737308 */ /* 0x000fe20000000800 */
[C---:B------:R-:W-:Y:S01]  /*29e50*/  HMMA.16816.F32.BF16 R24, R44.reuse, R66, R24 ;  /* 0x000000422c18723c */ /* 0x040fe20000041818 */
[----:B------:R-:W5:Y:S05]  /*29e60*/  LDSM.16.MT88.4 R64, [R180+0xe000] ;  /* 0x00e00000b440783b */ /* 0x000f6a0000004200 */
[C---:B----4-:R-:W-:Y:S03]  /*29e70*/  HMMA.16816.F32.BF16 R28, R44.reuse, R52, R28 ;  /* 0x000000342c1c723c */ /* 0x050fe6000004181c */
[----:B------:R-:W4:Y:S03]  /*29e80*/  MUFU.EX2 R118, R118 ;  /* 0x0000007600767308 */ /* 0x000f260000000800 */
[----:B------:R-:W-:Y:S01]  /*29e90*/  HMMA.16816.F32.BF16 R32, R44, R54, R32 ;  /* 0x000000362c20723c */ /* 0x000fe20000041820 */
[----:B------:R-:W5:Y:S06]  /*29ea0*/  LDSM.16.MT88.4 R52, [R178+0xe800] ;  /* 0x00e80000b234783b */ /* 0x000f6c0000004200 */
[----:B------:R-:W2:Y:S10]  /*29eb0*/  MUFU.EX2 R77, R224 ;  /* 0x000000e0004d7308 */ /* 0x000eb40000000800 */
[----:B------:R-:W3:Y:S01]  /*29ec0*/  MUFU.EX2 R74, R225 ;  /* 0x000000e1004a7308 */ /* 0x000ee20000000800 */
[----:B----4-:R-:W-:Y:S07]  /*29ed0*/  F2FP.BF16.F32.PACK_AB R42, R118, R115 ;  /* 0x00000073762a723e */ /* 0x010fee00000010ff */
[C---:B-1----:R-:W-:Y:S02]  /*29ee0*/  HMMA.16816.F32.BF16 R4, R40.reuse, R48, R4 ;  /* 0x000000302804723c */ /* 0x042fe40000041804 */
[----:B------:R-:W-:Y:S03]  /*29ef0*/  MUFU.EX2 R78, R112 ;  /* 0x00000070004e7308 */ /* 0x000fe60000000800 */
[----:B--2---:R-:W-:Y:S01]  /*29f00*/  FADD.FTZ R0, R77, R0 ;  /* 0x000000004d007221 */ /* 0x004fe20000010000 */
[C---:B------:R-:W-:Y:S01]  /*29f10*/  HMMA.16816.F32.BF16 R8, R40.reuse, R50, R8 ;  /* 0x000000322808723c */ /* 0x040fe20000041808 */
[----:B------:R-:W1:Y:S05]  /*29f20*/  LDSM.16.MT88.4 R48, [R181+0xe800] ;  /* 0x00e80000b530783b */ /* 0x000e6a0000004200 */
[----:B------:R-:W2:Y:S01]  /*29f30*/  MUFU.EX2 R72, R226 ;  /* 0x000000e200487308 */ /* 0x000ea20000000800 */
[C---:B---3--:R-:W-:Y:S01]  /*29f40*/  F2FP.BF16.F32.PACK_AB R45, R74.reuse, R77 ;  /* 0x0000004d4a2d723e */ /* 0x048fe200000010ff */
[C---:B------:R-:W-:Y:S08]  /*29f50*/  HMMA.16816.F32.BF16 R12, R40.reuse, R56, R12 ;  /* 0x00000038280c723c */ /* 0x040ff0000004180c */
[----:B------:R-:W-:Y:S01]  /*29f60*/  MUFU.EX2 R77, R113 ;  /* 0x00000071004d7308 */ /* 0x000fe20000000800 */
[C---:B------:R-:W-:Y:S01]  /*29f70*/  HMMA.16816.F32.BF16 R16, R40.reuse, R58, R16 ;  /* 0x0000003a2810723c */ /* 0x040fe20000041810 */
[----:B------:R-:W3:Y:S02]  /*29f80*/  LDSM.16.MT88.4 R56, [R179+0xe800] ;  /* 0x00e80000b338783b */ /* 0x000ee40000004200 */
[----:B------:R-:W-:Y:S03]  /*29f90*/  FADD.FTZ R0, R74, R0 ;  /* 0x000000004a007221 */ /* 0x000fe60000010000 */
[C---:B------:R-:W-:Y:S03]  /*29fa0*/  HMMA.16816.F32.BF16 R20, R40.reuse, R60, R20 ;  /* 0x0000003c2814723c */ /* 0x040fe60000041814 */
[----:B------:R-:W4:Y:S02]  /*29fb0*/  MUFU.EX2 R2, R227 ;  /* 0x000000e300027308 */ /* 0x000f240000000800 */
[----:B--2---:R-:W-:Y:S01]  /*29fc0*/  FADD.FTZ R0, R72, R0 ;  /* 0x0000000048007221 */ /* 0x004fe20000010000 */
[C---:B------:R-:W-:Y:S01]  /*29fd0*/  HMMA.16816.F32.BF16 R24, R40.reuse, R62, R24 ;  /* 0x0000003e2818723c */ /* 0x040fe20000041818 */
[----:B------:R-:W2:Y:S06]  /*29fe0*/  LDSM.16.MT88.4 R60, [R180+0xe800] ;  /* 0x00e80000b43c783b */ /* 0x000eac0000004200 */
[----:B------:R-:W-:Y:S01]  /*29ff0*/  MUFU.EX2 R119, R119 ;  /* 0x0000007700777308 */ /* 0x000fe20000000800 */
[C---:B-----5:R-:W-:Y:S09]  /*2a000*/  HMMA.16816.F32.BF16 R28, R40.reuse, R64, R28 ;  /* 0x00000040281c723c */ /* 0x060ff2000004181c */
[----:B------:R-:W5:Y:S01]  /*2a010*/  MUFU.EX2 R122, R122 ;  /* 0x0000007a007a7308 */ /* 0x000f620000000800 */
[----:B------:R-:W-:Y:S01]  /*2a020*/  HMMA.16816.F32.BF16 R32, R40, R66, R32 ;  /* 0x000000422820723c */ /* 0x000fe20000041820 */
[----:B------:R-:W2:Y:S02]  /*2a030*/  LDSM.16.MT88.4 R64, [R178+0xf000] ;  /* 0x00f00000b240783b */ /* 0x000ea40000004200 */
[C---:B----4-:R-:W-:Y:S01]  /*2a040*/  F2FP.BF16.F32.PACK_AB R47, R2.reuse, R72 ;  /* 0x00000048022f723e */ /* 0x050fe200000010ff */
[----:B------:R-:W-:Y:S05]  /*2a050*/  FADD.FTZ R0, R2, R0 ;  /* 0x0000000002007221 */ /* 0x000fea0000010000 */
[----:B------:R-:W-:Y:S02]  /*2a060*/  MUFU.EX2 R123, R123 ;  /* 0x0000007b007b7308 */ /* 0x000fe40000000800 */
[----:B------:R-:W-:Y:S02]  /*2a070*/  F2FP.BF16.F32.PACK_AB R41, R69, R75 ;  /* 0x0000004b4529723e */ /* 0x000fe400000010ff */
[----:B------:R-:W-:Y:S01]  /*2a080*/  F2FP.BF16.F32.PACK_AB R43, R36, R37 ;  /* 0x00000025242b723e */ /* 0x000fe200000010ff */
[----:B------:R-:W-:Y:S01]  /*2a090*/  FADD.FTZ R0, R75, R0 ;  /* 0x000000004b007221 */ /* 0x000fe20000010000 */
[----:B------:R-:W-:Y:S04]  /*2a0a0*/  F2FP.BF16.F32.PACK_AB R40, R91, R94 ;  /* 0x0000005e5b28723e */ /* 0x000fe800000010ff */
[----:B------:R-:W4:Y:S01]  /*2a0b0*/  MUFU.EX2 R126, R126 ;  /* 0x0000007e007e7308 */ /* 0x000f220000000800 */
[----:B-----5:R-:W-:Y:S01]  /*2a0c0*/  F2FP.BF16.F32.PACK_AB R44, R122, R119 ;  /* 0x000000777a2c723e */ /* 0x020fe200000010ff */
[----:B------:R-:W-:Y:S01]  /*2a0d0*/  FADD.FTZ R0, R69, R0 ;  /* 0x0000000045007221 */ /* 0x000fe20000010000 */
[----:B------:R-:W-:Y:S03]  /*2a0e0*/  F2FP.BF16.F32.PACK_AB R42, R89, R90 ;  /* 0x0000005a592a723e */ /* 0x000fe600000010ff */
[----:B------:R-:W-:Y:S04]  /*2a0f0*/  FADD.FTZ R0, R37, R0 ;  /* 0x0000000025007221 */ /* 0x000fe80000010000 */
[----:B------:R-:W-:Y:S01]  /*2a100*/  MUFU.EX2 R72, R236 ;  /* 0x000000ec00487308 */ /* 0x000fe20000000800 */
[----:B------:R-:W-:Y:S01]  /*2a110*/  FADD.FTZ R2, R36, R0 ;  /* 0x0000000024027221 */ /* 0x000fe20000010000 */
[----:B------:R-:W-:Y:S04]  /*2a120*/  FADD.FTZ R0, R151, R97 ;  /* 0x0000006197007221 */ /* 0x000fe80000010000 */
[----:B------:R-:W-:Y:S04]  /*2a130*/  FADD.FTZ R0, R152, R0 ;  /* 0x0000000098007221 */ /* 0x000fe80000010000 */
[----:B------:R-:W-:Y:S01]  /*2a140*/  MUFU.EX2 R37, R237 ;  /* 0x000000ed00257308 */ /* 0x000fe20000000800 */
[----:B----4-:R-:W-:Y:S01]  /*2a150*/  F2FP.BF16.F32.PACK_AB R46, R126, R123 ;  /* 0x0000007b7e2e723e */ /* 0x010fe200000010ff */
[----:B------:R-:W-:Y:S02]  /*2a160*/  FADD.FTZ R0, R153, R0 ;  /* 0x0000000099007221 */ /* 0x000fe40000010000 */
[----:B------:R-:W-:Y:S02]  /*2a170*/  LDSM.16.MT88.4 R152, [R181+0x11800] ;  /* 0x01180000b598783b */ /* 0x000fe40000004200 */
[----:B------:R-:W-:Y:S02]  /*2a180*/  FADD.FTZ R0, R147, R0 ;  /* 0x0000000093007221 */ /* 0x000fe40000010000 */
[C---:B------:R-:W-:Y:S02]  /*2a190*/  HMMA.16816.F32.BF16 R4, R44.reuse, R52, R4 ;  /* 0x000000342c04723c */ /* 0x040fe40000041804 */
[----:B------:R-:W-:Y:S03]  /*2a1a0*/  MUFU.EX2 R69, R238 ;  /* 0x000000ee00457308 */ /* 0x000fe60000000800 */
[----:B------:R-:W-:Y:S01]  /*2a1b0*/  FADD.FTZ R36, R148, R0 ;  /* 0x0000000094247221 */ /* 0x000fe20000010000 */
[C---:B------:R-:W-:Y:S01]  /*2a1c0*/  HMMA.16816.F32.BF16 R8, R44.reuse, R54, R8 ;  /* 0x000000362c08723c */ /* 0x040fe20000041808 */
[----:B------:R-:W4:Y:S05]  /*2a1d0*/  LDSM.16.MT88.4 R52, [R181+0xf000] ;  /* 0x00f00000b534783b */ /* 0x000f2a0000004200 */
[----:B------:R-:W-:Y:S01]  /*2a1e0*/  MUFU.EX2 R75, R240 ;  /* 0x000000f0004b7308 */ /* 0x000fe20000000800 */
[----:B------:R-:W-:Y:S01]  /*2a1f0*/  FADD.FTZ R36, R149, R36 ;  /* 0x0000002495247221 */ /* 0x000fe20000010000 */
[C---:B-1----:R-:W-:Y:S08]  /*2a200*/  HMMA.16816.F32.BF16 R12, R44.reuse, R48, R12 ;  /* 0x000000302c0c723c */ /* 0x042ff0000004180c */
[----:B------:R-:W-:Y:S01]  /*2a210*/  MUFU.EX2 R74, R241 ;  /* 0x000000f1004a7308 */ /* 0x000fe20000000800 */
[C---:B------:R-:W-:Y:S01]  /*2a220*/  HMMA.16816.F32.BF16 R16, R44.reuse, R50, R16 ;  /* 0x000000322c10723c */ /* 0x040fe20000041810 */
[----:B------:R-:W1:Y:S05]  /*2a230*/  LDSM.16.MT88.4 R48, [R179+0xf000] ;  /* 0x00f00000b330783b */ /* 0x000e6a0000004200 */
[C---:B---3--:R-:W-:Y:S03]  /*2a240*/  HMMA.16816.F32.BF16 R20, R44.reuse, R56, R20 ;  /* 0x000000382c14723c */ /* 0x048fe60000041814 */
[----:B------:R-:W3:Y:S03]  /*2a250*/  MUFU.EX2 R73, R232 ;  /* 0x000000e800497308 */ /* 0x000ee60000000800 */
[C---:B------:R-:W-:Y:S01]  /*2a260*/  HMMA.16816.F32.BF16 R24, R44.reuse, R58, R24 ;  /* 0x0000003a2c18723c */ /* 0x040fe20000041818 */
[----:B------:R-:W5:Y:S06]  /*2a270*/  LDSM.16.MT88.4 R56, [R180+0xf000] ;  /* 0x00f00000b438783b */ /* 0x000f6c0000004200 */
[----:B------:R-:W4:Y:S01]  /*2a280*/  MUFU.EX2 R71, R233 ;  /* 0x000000e900477308 */ /* 0x000f220000000800 */
[C---:B--2---:R-:W-:Y:S09]  /*2a290*/  HMMA.16816.F32.BF16 R28, R44.reuse, R60, R28 ;  /* 0x0000003c2c1c723c */ /* 0x044ff2000004181c */
[----:B------:R-:W2:Y:S01]  /*2a2a0*/  MUFU.EX2 R70, R234 ;  /* 0x000000ea00467308 */ /* 0x000ea20000000800 */
[----:B------:R-:W-:Y:S01]  /*2a2b0*/  HMMA.16816.F32.BF16 R32, R44, R62, R32 ;  /* 0x0000003e2c20723c */ /* 0x000fe20000041820 */
[----:B------:R-:W5:Y:S02]  /*2a2c0*/  LDSM.16.MT88.4 R60, [R178+0xf800] ;  /* 0x00f80000b23c783b */ /* 0x000f640000004200 */
[----:B---3--:R-:W-:Y:S03]  /*2a2d0*/  FADD.FTZ R0, R73, R2 ;  /* 0x0000000249007221 */ /* 0x008fe60000010000 */
[C---:B------:R-:W-:Y:S03]  /*2a2e0*/  HMMA.16816.F32.BF16 R4, R40.reuse, R64, R4 ;  /* 0x000000402804723c */ /* 0x040fe60000041804 */
[----:B------:R-:W-:Y:S02]  /*2a2f0*/  MUFU.EX2 R64, R239 ;  /* 0x000000ef00407308 */ /* 0x000fe40000000800 */
[C---:B----4-:R-:W-:Y:S01]  /*2a300*/  F2FP.BF16.F32.PACK_AB R45, R71.reuse, R73 ;  /* 0x00000049472d723e */ /* 0x050fe200000010ff */
[C---:B------:R-:W-:Y:S07]  /*2a310*/  HMMA.16816.F32.BF16 R8, R40.reuse, R66, R8 ;  /* 0x000000422808723c */ /* 0x040fee0000041808 */
[----:B------:R-:W-:Y:S01]  /*2a320*/  MUFU.EX2 R73, R242 ;  /* 0x000000f200497308 */ /* 0x000fe20000000800 */
[----:B------:R-:W-:Y:S01]  /*2a330*/  FADD.FTZ R0, R71, R0 ;  /* 0x0000000047007221 */ /* 0x000fe20000010000 */
[C---:B------:R-:W-:Y:S08]  /*2a340*/  HMMA.16816.F32.BF16 R12, R40.reuse, R52, R12 ;  /* 0x00000034280c723c */ /* 0x040ff0000004180c */
[----:B------:R-:W-:Y:S01]  /*2a350*/  MUFU.EX2 R71, R243 ;  /* 0x000000f300477308 */ /* 0x000fe20000000800 */
[C---:B------:R-:W-:Y:S01]  /*2a360*/  HMMA.16816.F32.BF16 R16, R40.reuse, R54, R16 ;  /* 0x000000362810723c */ /* 0x040fe20000041810 */
[----:B------:R-:W3:Y:S02]  /*2a370*/  LDSM.16.MT88.4 R52, [R181+0xf800] ;  /* 0x00f80000b534783b */ /* 0x000ee40000004200 */
[----:B--2---:R-:W-:Y:S03]  /*2a380*/  FADD.FTZ R2, R70, R0 ;  /* 0x0000000046027221 */ /* 0x004fe60000010000 */
[C---:B-1----:R-:W-:Y:S03]  /*2a390*/  HMMA.16816.F32.BF16 R20, R40.reuse, R48, R20 ;  /* 0x000000302814723c */ /* 0x042fe60000041814 */
[----:B------:R-:W1:Y:S02]  /*2a3a0*/  MUFU.EX2 R68, R235 ;  /* 0x000000eb00447308 */ /* 0x000e640000000800 */
[----:B------:R-:W-:Y:S01]  /*2a3b0*/  FADD.FTZ R0, R150, R36 ;  /* 0x0000002496007221 */ /* 0x000fe20000010000 */
[C---:B------:R-:W-:Y:S01]  /*2a3c0*/  HMMA.16816.F32.BF16 R24, R40.reuse, R50, R24 ;  /* 0x000000322818723c */ /* 0x040fe20000041818 */
[----:B------:R-:W2:Y:S06]  /*2a3d0*/  LDSM.16.MT88.4 R48, [R179+0xf800] ;  /* 0x00f80000b330783b */ /* 0x000eac0000004200 */
[----:B------:R-:W-:Y:S01]  /*2a3e0*/  MUFU.EX2 R88, R92 ;  /* 0x0000005c00587308 */ /* 0x000fe20000000800 */
[----:B------:R-:W-:Y:S01]  /*2a3f0*/  FADD.FTZ R0, R143, R0 ;  /* 0x000000008f007221 */ /* 0x000fe20000010000 */
[C---:B-----5:R-:W-:Y:S08]  /*2a400*/  HMMA.16816.F32.BF16 R28, R40.reuse, R56, R28 ;  /* 0x00000038281c723c */ /* 0x060ff0000004181c */
[----:B------:R-:W4:Y:S01]  /*2a410*/  MUFU.EX2 R87, R93 ;  /* 0x0000005d00577308 */ /* 0x000f220000000800 */
[----:B------:R-:W-:Y:S01]  /*2a420*/  HMMA.16816.F32.BF16 R32, R40, R58, R32 ;  /* 0x0000003a2820723c */ /* 0x000fe20000041820 */
[----:B------:R-:W5:Y:S02]  /*2a430*/  LDSM.16.MT88.4 R40, [R180+0xf800] ;  /* 0x00f80000b428783b */ /* 0x000f640000004200 */
[----:B-1----:R-:W-:Y:S01]  /*2a440*/  F2FP.BF16.F32.PACK_AB R47, R68, R70 ;  /* 0x00000046442f723e */ /* 0x002fe200000010ff */
[----:B------:R-:W-:Y:S05]  /*2a450*/  FADD.FTZ R0, R144, R0 ;  /* 0x0000000090007221 */ /* 0x000fea0000010000 */
[----:B------:R-:W-:Y:S02]  /*2a460*/  MUFU.EX2 R86, R96 ;  /* 0x0000006000567308 */ /* 0x000fe40000000800 */
[----:B------:R-:W-:Y:S01]  /*2a470*/  FADD.FTZ R2, R68, R2 ;  /* 0x0000000244027221 */ /* 0x000fe20000010000 */
[----:B------:R-:W1:Y:S01]  /*2a480*/  LDSM.16.MT88.4 R56, [R178+0x10000] ;  /* 0x01000000b238783b */ /* 0x000e620000004200 */
[----:B------:R-:W-:Y:S02]  /*2a490*/  FADD.FTZ R0, R145, R0 ;  /* 0x0000000091007221 */ /* 0x000fe40000010000 */
[----:B------:R-:W-:Y:S04]  /*2a4a0*/  FADD.FTZ R2, R72, R2 ;  /* 0x0000000248027221 */ /* 0x000fe80000010000 */
[----:B------:R-:W3:Y:S01]  /*2a4b0*/  MUFU.EX2 R85, R127 ;  /* 0x0000007f00557308 */ /* 0x000ee20000000800 */
[----:B----4-:R-:W-:Y:S01]  /*2a4c0*/  F2FP.BF16.F32.PACK_AB R44, R87, R88 ;  /* 0x00000058572c723e */ /* 0x010fe200000010ff */
[----:B------:R-:W-:Y:S02]  /*2a4d0*/  FADD.FTZ R0, R146, R0 ;  /* 0x0000000092007221 */ /* 0x000fe40000010000 */
[----:B------:R-:W-:Y:S02]  /*2a4e0*/  LDSM.16.MT88.4 R144, [R179+0x11800] ;  /* 0x01180000b390783b */ /* 0x000fe40000004200 */
[----:B------:R-:W-:Y:S04]  /*2a4f0*/  FADD.FTZ R0, R129, R0 ;  /* 0x0000000081007221 */ /* 0x000fe80000010000 */
[----:B------:R-:W-:Y:S01]  /*2a500*/  MUFU.EX2 R70, R246 ;  /* 0x000000f600467308 */ /* 0x000fe20000000800 */
[----:B------:R-:W-:Y:S04]  /*2a510*/  FADD.FTZ R0, R137, R0 ;  /* 0x0000000089007221 */ /* 0x000fe80000010000 */
[----:B------:R-:W-:Y:S05]  /*2a520*/  FADD.FTZ R0, R138, R0 ;  /* 0x000000008a007221 */ /* 0x000fea0000010000 */
[----:B------:R-:W-:Y:S01]  /*2a530*/  MUFU.EX2 R68, R247 ;  /* 0x000000f700447308 */ /* 0x000fe20000000800 */
[----:B---3--:R-:W-:Y:S01]  /*2a540*/  F2FP.BF16.F32.PACK_AB R46, R85, R86 ;  /* 0x00000056552e723e */ /* 0x008fe200000010ff */
[----:B------:R-:W-:Y:S04]  /*2a550*/  FADD.FTZ R0, R139, R0 ;  /* 0x000000008b007221 */ /* 0x000fe80000010000 */
[----:B------:R-:W-:Y:S01]  /*2a560*/  FADD.FTZ R36, R124, R0 ;  /* 0x000000007c247221 */ /* 0x000fe20000010000 */
[----:B------:R-:W-:Y:S01]  /*2a570*/  FADD.FTZ R0, R37, R2 ;  /* 0x0000000225007221 */ /* 0x000fe20000010000 */
[C---:B------:R-:W-:Y:S02]  /*2a580*/  HMMA.16816.F32.BF16 R4, R44.reuse, R60, R4 ;  /* 0x0000003c2c04723c */ /* 0x040fe40000041804 */
[----:B------:R-:W-:Y:S03]  /*2a590*/  MUFU.EX2 R139, R169 ;  /* 0x000000a9008b7308 */ /* 0x000fe60000000800 */
[----:B------:R-:W-:Y:S01]  /*2a5a0*/  FADD.FTZ R0, R69, R0 ;  /* 0x0000000045007221 */ /* 0x000fe20000010000 */
[C---:B------:R-:W-:Y:S01]  /*2a5b0*/  HMMA.16816.F32.BF16 R8, R44.reuse, R62, R8 ;  /* 0x0000003e2c08723c */ /* 0x040fe20000041808 */
[----:B------:R-:W-:Y:S05]  /*2a5c0*/  LDSM.16.MT88.4 R60, [R179+0x10000] ;  /* 0x01000000b33c783b */ /* 0x000fea0000004200 */
[----:B------:R-:W-:Y:S01]  /*2a5d0*/  MUFU.EX2 R76, R116 ;  /* 0x00000074004c7308 */ /* 0x000fe20000000800 */
[----:B------:R-:W-:Y:S01]  /*2a5e0*/  FADD.FTZ R36, R125, R36 ;  /* 0x000000247d247221 */ /* 0x000fe20000010000 */
[C---:B------:R-:W-:Y:S08]  /*2a5f0*/  HMMA.16816.F32.BF16 R12, R44.reuse, R52, R12 ;  /* 0x000000342c0c723c */ /* 0x040ff0000004180c */
[----:B------:R-:W-:Y:S01]  /*2a600*/  MUFU.EX2 R137, R249 ;  /* 0x000000f900897308 */ /* 0x000fe20000000800 */
[C---:B------:R-:W-:Y:S01]  /*2a610*/  HMMA.16816.F32.BF16 R16, R44.reuse, R54, R16 ;  /* 0x000000362c10723c */ /* 0x040fe20000041810 */
[----:B------:R-:W3:Y:S05]  /*2a620*/  LDSM.16.MT88.4 R52, [R181+0x10000] ;  /* 0x01000000b534783b */ /* 0x000eea0000004200 */
[C---:B--2---:R-:W-:Y:S06]  /*2a630*/  HMMA.16816.F32.BF16 R20, R44.reuse, R48, R20 ;  /* 0x000000302c14723c */ /* 0x044fec0000041814 */
[C---:B------:R-:W-:Y:S05]  /*2a640*/  HMMA.16816.F32.BF16 R24, R44.reuse, R50, R24 ;  /* 0x000000322c18723c */ /* 0x040fea0000041818 */
[----:B------:R-:W-:Y:S01]  /*2a650*/  F2FP.BF16.F32.PACK_AB R49, R37, R72 ;  /* 0x000000482531723e */ /* 0x000fe200000010ff */
[C---:B-----5:R-:W-:Y:S01]  /*2a660*/  HMMA.16816.F32.BF16 R28, R44.reuse, R40, R28 ;  /* 0x000000282c1c723c */ /* 0x060fe2000004181c */
[----:B------:R-:W-:Y:S04]  /*2a670*/  MUFU.EX2 R72, R244 ;  /* 0x000000f400487308 */ /* 0x000fe80000000800 */
[----:B------:R-:W-:Y:S01]  /*2a680*/  FADD.FTZ R37, R64, R0 ;  /* 0x0000000040257221 */ /* 0x000fe20000010000 */
[----:B------:R-:W-:Y:S01]  /*2a690*/  HMMA.16816.F32.BF16 R32, R44, R42, R32 ;  /* 0x0000002a2c20723c */ /* 0x000fe20000041820 */
[----:B------:R-:W2:Y:S04]  /*2a6a0*/  LDSM.16.MT88.4 R40, [R180+0x10000] ;  /* 0x01000000b428783b */ /* 0x000ea80000004200 */
[----:B------:R-:W-:Y:S01]  /*2a6b0*/  FADD.FTZ R0, R128, R36 ;  /* 0x0000002480007221 */ /* 0x000fe20000010000 */
[----:B------:R-:W-:Y:S02]  /*2a6c0*/  F2FP.BF16.F32.PACK_AB R51, R64, R69 ;  /* 0x000000454033723e */ /* 0x000fe400000010ff */
[----:B------:R-:W-:Y:S01]  /*2a6d0*/  F2FP.BF16.F32.PACK_AB R48, R81, R84 ;  /* 0x000000545130723e */ /* 0x000fe200000010ff */
[----:B------:R-:W-:Y:S01]  /*2a6e0*/  LDSM.16.MT88.4 R64, [R179+0x10800] ;  /* 0x01080000b340783b */ /* 0x000fe20000004200 */
[----:B------:R-:W4:Y:S01]  /*2a6f0*/  MUFU.EX2 R69, R245 ;  /* 0x000000f500457308 */ /* 0x000f220000000800 */
[----:B------:R-:W-:Y:S01]  /*2a700*/  FADD.FTZ R0, R136, R0 ;  /* 0x0000000088007221 */ /* 0x000fe20000010000 */
[----:B------:R-:W-:Y:S02]  /*2a710*/  F2FP.BF16.F32.PACK_AB R50, R82, R83 ;  /* 0x000000535232723e */ /* 0x000fe400000010ff */
[----:B------:R-:W-:Y:S01]  /*2a720*/  F2FP.BF16.F32.PACK_AB R45, R74, R75 ;  /* 0x0000004b4a2d723e */ /* 0x000fe200000010ff */
[----:B------:R-:W-:Y:S01]  /*2a730*/  FADD.FTZ R0, R135, R0 ;  /* 0x0000000087007221 */ /* 0x000fe20000010000 */
[----:B------:R-:W-:Y:S02]  /*2a740*/  F2FP.BF16.F32.PACK_AB R47, R71, R73 ;  /* 0x00000049472f723e */ /* 0x000fe400000010ff */
[----:B------:R-:W-:Y:S01]  /*2a750*/  F2FP.BF16.F32.PACK_AB R44, R79, R80 ;  /* 0x000000504f2c723e */ /* 0x000fe200000010ff */
[C---:B-1----:R-:W-:Y:S05]  /*2a760*/  HMMA.16816.F32.BF16 R4, R48.reuse, R56, R4 ;  /* 0x000000383004723c */ /* 0x042fea0000041804 */
[----:B------:R-:W-:Y:S01]  /*2a770*/  FADD.FTZ R0, R141, R0 ;  /* 0x000000008d007221 */ /* 0x000fe20000010000 */
[C---:B------:R-:W-:Y:S01]  /*2a780*/  HMMA.16816.F32.BF16 R8, R48.reuse, R58, R8 ;  /* 0x0000003a3008723c */ /* 0x040fe20000041808 */
[----:B------:R-:W1:Y:S04]  /*2a790*/  LDSM.16.MT88.4 R56, [R178+0x10800] ;  /* 0x01080000b238783b */ /* 0x000e680000004200 */
[----:B------:R-:W-:Y:S01]  /*2a7a0*/  FADD.FTZ R0, R140, R0 ;  /* 0x000000008c007221 */ /* 0x000fe20000010000 */
[C---:B---3--:R-:W-:Y:S05]  /*2a7b0*/  HMMA.16816.F32.BF16 R12, R48.reuse, R52, R12 ;  /* 0x00000034300c723c */ /* 0x048fea000004180c */
[----:B------:R-:W-:Y:S01]  /*2a7c0*/  FADD.FTZ R0, R142, R0 ;  /* 0x000000008e007221 */ /* 0x000fe20000010000 */
[C---:B------:R-:W-:Y:S01]  /*2a7d0*/  HMMA.16816.F32.BF16 R16, R48.reuse, R54, R16 ;  /* 0x000000363010723c */ /* 0x040fe20000041810 */
[----:B------:R-:W3:Y:S04]  /*2a7e0*/  LDSM.16.MT88.4 R52, [R181+0x10800] ;  /* 0x01080000b534783b */ /* 0x000ee80000004200 */
[----:B------:R-:W-:Y:S01]  /*2a7f0*/  FADD.FTZ R0, R95, R0 ;  /* 0x000000005f007221 */ /* 0x000fe20000010000 */
[C---:B------:R-:W-:Y:S05]  /*2a800*/  HMMA.16816.F32.BF16 R20, R48.reuse, R60, R20 ;  /* 0x0000003c3014723c */ /* 0x040fea0000041814 */
[----:B------:R-:W-:Y:S01]  /*2a810*/  FADD.FTZ R2, R98, R0 ;  /* 0x0000000062027221 */ /* 0x000fe20000010000 */
[C---:B------:R-:W-:Y:S01]  /*2a820*/  HMMA.16816.F32.BF16 R24, R48.reuse, R62, R24 ;  /* 0x0000003e3018723c */ /* 0x040fe20000041818 */
[----:B------:R-:W5:Y:S04]  /*2a830*/  LDSM.16.MT88.4 R60, [R180+0x10800] ;  /* 0x01080000b43c783b */ /* 0x000f680000004200 */
[----:B------:R-:W-:Y:S01]  /*2a840*/  FADD.FTZ R0, R75, R37 ;  /* 0x000000254b007221 */ /* 0x000fe20000010000 */
[C---:B--2---:R-:W-:Y:S01]  /*2a850*/  HMMA.16816.F32.BF16 R28, R48.reuse, R40, R28 ;  /* 0x00000028301c723c */ /* 0x044fe2000004181c */
[----:B------:R-:W2:Y:S04]  /*2a860*/  MUFU.EX2 R75, R117 ;  /* 0x00000075004b7308 */ /* 0x000ea80000000800 */
[----:B------:R-:W-:Y:S01]  /*2a870*/  FADD.FTZ R2, R99, R2 ;  /* 0x0000000263027221 */ /* 0x000fe20000010000 */
[----:B------:R-:W-:Y:S01]  /*2a880*/  HMMA.16816.F32.BF16 R32, R48, R42, R32 ;  /* 0x0000002a3020723c */ /* 0x000fe20000041820 */
[----:B------:R-:W2:Y:S04]  /*2a890*/  LDSM.16.MT88.4 R48, [R178+0x11000] ;  /* 0x01100000b230783b */ /* 0x000ea80000004200 */
[----:B------:R-:W-:Y:S01]  /*2a8a0*/  MUFU.EX2 R37, R250 ;  /* 0x000000fa00257308 */ /* 0x000fe20000000800 */
[----:B------:R-:W-:Y:S01]  /*2a8b0*/  FADD.FTZ R0, R74, R0 ;  /* 0x000000004a007221 */ /* 0x000fe20000010000 */
[----:B------:R-:W-:Y:S01]  /*2a8c0*/  FADD.FTZ R2, R102, R2 ;  /* 0x0000000266027221 */ /* 0x000fe20000010000 */
[----:B------:R-:W-:Y:S03]  /*2a8d0*/  F2FP.BF16.F32.PACK_AB R46, R77, R78 ;  /* 0x0000004e4d2e723e */ /* 0x000fe600000010ff */
[----:B------:R-:W-:Y:S01]  /*2a8e0*/  FADD.FTZ R0, R73, R0 ;  /* 0x0000000049007221 */ /* 0x000fe20000010000 */
[----:B------:R-:W-:Y:S01]  /*2a8f0*/  FADD.FTZ R2, R103, R2 ;  /* 0x0000000267027221 */ /* 0x000fe20000010000 */
[----:B----4-:R-:W-:Y:S02]  /*2a900*/  F2FP.BF16.F32.PACK_AB R41, R69, R72 ;  /* 0x000000484529723e */ /* 0x010fe400000010ff */
[C---:B-1----:R-:W-:Y:S01]  /*2a910*/  HMMA.16816.F32.BF16 R4, R44.reuse, R56, R4 ;  /* 0x000000382c04723c */ /* 0x042fe20000041804 */
[----:B------:R-:W-:Y:S04]  /*2a920*/  MUFU.EX2 R74, R120 ;  /* 0x00000078004a7308 */ /* 0x000fe80000000800 */
[----:B------:R-:W-:Y:S01]  /*2a930*/  FADD.FTZ R36, R71, R0 ;  /* 0x0000000047247221 */ /* 0x000fe20000010000 */
[C---:B------:R-:W-:Y:S01]  /*2a940*/  HMMA.16816.F32.BF16 R8, R44.reuse, R58, R8 ;  /* 0x0000003a2c08723c */ /* 0x040fe20000041808 */
[----:B------:R-:W-:Y:S04]  /*2a950*/  LDSM.16.MT88.4 R56, [R179+0x11000] ;  /* 0x01100000b338783b */ /* 0x000fe80000004200 */
[----:B------:R-:W1:Y:S01]  /*2a960*/  MUFU.EX2 R73, R121 ;  /* 0x0000007900497308 */ /* 0x000e620000000800 */
[----:B------:R-:W-:Y:S01]  /*2a970*/  FADD.FTZ R0, R106, R2 ;  /* 0x000000026a007221 */ /* 0x000fe20000010000 */
[C---:B---3--:R-:W-:Y:S04]  /*2a980*/  HMMA.16816.F32.BF16 R12, R44.reuse, R52, R12 ;  /* 0x000000342c0c723c */ /* 0x048fe8000004180c */
[----:B------:R-:W-:Y:S02]  /*2a990*/  FADD.FTZ R0, R107, R0 ;  /* 0x000000006b007221 */ /* 0x000fe40000010000 */
[C---:B------:R-:W-:Y:S01]  /*2a9a0*/  HMMA.16816.F32.BF16 R16, R44.reuse, R54, R16 ;  /* 0x000000362c10723c */ /* 0x040fe20000041810 */
[----:B------:R-:W3:Y:S01]  /*2a9b0*/  LDSM.16.MT88.4 R52, [R181+0x11000] ;  /* 0x01100000b534783b */ /* 0x000ee20000004200 */
[----:B------:R-:W-:Y:S03]  /*2a9c0*/  MUFU.EX2 R71, R248 ;  /* 0x000000f800477308 */ /* 0x000fe60000000800 */
[----:B------:R-:W-:Y:S01]  /*2a9d0*/  FADD.FTZ R0, R110, R0 ;  /* 0x000000006e007221 */ /* 0x000fe20000010000 */
[C---:B------:R-:W-:Y:S05]  /*2a9e0*/  HMMA.16816.F32.BF16 R20, R44.reuse, R64, R20 ;  /* 0x000000402c14723c */ /* 0x040fea0000041814 */
[----:B------:R-:W-:Y:S01]  /*2a9f0*/  FADD.FTZ R0, R111, R0 ;  /* 0x000000006f007221 */ /* 0x000fe20000010000 */
[C---:B------:R-:W-:Y:S05]  /*2aa00*/  HMMA.16816.F32.BF16 R24, R44.reuse, R66, R24 ;  /* 0x000000422c18723c */ /* 0x040fea0000041818 */
[----:B------:R-:W-:Y:S01]  /*2aa10*/  FADD.FTZ R0, R114, R0 ;  /* 0x0000000072007221 */ /* 0x000fe20000010000 */
[C---:B-----5:R-:W-:Y:S01]  /*2aa20*/  HMMA.16816.F32.BF16 R28, R44.reuse, R60, R28 ;  /* 0x0000003c2c1c723c */ /* 0x060fe2000004181c */
[----:B------:R-:W-:Y:S04]  /*2aa30*/  MUFU.EX2 R60, R130 ;  /* 0x00000082003c7308 */ /* 0x000fe80000000800 */
[----:B------:R-:W-:Y:S01]  /*2aa40*/  FADD.FTZ R0, R115, R0 ;  /* 0x0000000073007221 */ /* 0x000fe20000010000 */
[----:B------:R-:W-:Y:S01]  /*2aa50*/  HMMA.16816.F32.BF16 R32, R44, R62, R32 ;  /* 0x0000003e2c20723c */ /* 0x000fe20000041820 */
[----:B------:R-:W4:Y:S04]  /*2aa60*/  LDSM.16.MT88.4 R44, [R180+0x11000] ;  /* 0x01100000b42c783b */ /* 0x000f280000004200 */
[----:B------:R-:W-:Y:S01]  /*2aa70*/  FADD.FTZ R0, R118, R0 ;  /* 0x0000000076007221 */ /* 0x000fe20000010000 */
[----:B------:R-:W-:Y:S01]  /*2aa80*/  FADD.FTZ R2, R72, R36 ;  /* 0x0000002448027221 */ /* 0x000fe20000010000 */
[----:B------:R-:W-:Y:S04]  /*2aa90*/  F2FP.BF16.F32.PACK_AB R43, R68, R70 ;  /* 0x00000046442b723e */ /* 0x000fe800000010ff */
[----:B------:R-:W-:Y:S01]  /*2aaa0*/  FADD.FTZ R0, R119, R0 ;  /* 0x0000000077007221 */ /* 0x000fe20000010000 */
[----:B--2---:R-:W-:Y:S02]  /*2aab0*/  F2FP.BF16.F32.PACK_AB R40, R75, R76 ;  /* 0x0000004c4b28723e */ /* 0x004fe400000010ff */
[----:B-1----:R-:W-:Y:S01]  /*2aac0*/  F2FP.BF16.F32.PACK_AB R42, R73, R74 ;  /* 0x0000004a492a723e */ /* 0x002fe200000010ff */
[----:B------:R-:W-:Y:S01]  /*2aad0*/  FADD.FTZ R36, R122, R0 ;  /* 0x000000007a247221 */ /* 0x000fe20000010000 */
[----:B------:R-:W-:Y:S01]  /*2aae0*/  FADD.FTZ R0, R69, R2 ;  /* 0x0000000245007221 */ /* 0x000fe20000010000 */
[----:B------:R-:W-:Y:S02]  /*2aaf0*/  MOV R135, R38 ;  /* 0x0000002600877202 */ /* 0x000fe40000000f00 */
[----:B------:R-:W-:Y:S01]  /*2ab00*/  FADD.FTZ R2, R123, R36 ;  /* 0x000000247b027221 */ /* 0x000fe20000010000 */
[----:B------:R-:W-:Y:S01]  /*2ab10*/  FADD.FTZ R0, R70, R0 ;  /* 0x0000000046007221 */ /* 0x000fe20000010000 */
[C---:B------:R-:W-:Y:S05]  /*2ab20*/  HMMA.16816.F32.BF16 R4, R40.reuse, R48, R4 ;  /* 0x000000302804723c */ /* 0x040fea0000041804 */
[----:B------:R-:W-:Y:S01]  /*2ab30*/  FADD.FTZ R2, R126, R2 ;  /* 0x000000027e027221 */ /* 0x000fe20000010000 */
[C---:B------:R-:W-:Y:S01]  /*2ab40*/  HMMA.16816.F32.BF16 R8, R40.reuse, R50, R8 ;  /* 0x000000322808723c */ /* 0x040fe20000041808 */
[----:B------:R-:W1:Y:S04]  /*2ab50*/  LDSM.16.MT88.4 R48, [R180+0x11800] ;  /* 0x01180000b430783b */ /* 0x000e680000004200 */
[----:B------:R-:W-:Y:S01]  /*2ab60*/  FADD.FTZ R36, R68, R0 ;  /* 0x0000000044247221 */ /* 0x000fe20000010000 */
[C---:B---3--:R-:W-:Y:S01]  /*2ab70*/  HMMA.16816.F32.BF16 R12, R40.reuse, R52, R12 ;  /* 0x00000034280c723c */ /* 0x048fe2000004180c */
[----:B------:R-:W-:Y:S04]  /*2ab80*/  MUFU.EX2 R52, R134 ;  /* 0x0000008600347308 */ /* 0x000fe80000000800 */
[----:B------:R-:W-:Y:S01]  /*2ab90*/  FADD.FTZ R0, R94, R2 ;  /* 0x000000025e007221 */ /* 0x000fe20000010000 */
[C---:B------:R-:W-:Y:S05]  /*2aba0*/  HMMA.16816.F32.BF16 R16, R40.reuse, R54, R16 ;  /* 0x000000362810723c */ /* 0x040fea0000041810 */
[----:B------:R-:W2:Y:S01]  /*2abb0*/  MUFU.EX2 R53, R131 ;  /* 0x0000008300357308 */ /* 0x000ea20000000800 */
[----:B------:R-:W-:Y:S01]  /*2abc0*/  FADD.FTZ R0, R91, R0 ;  /* 0x000000005b007221 */ /* 0x000fe20000010000 */
[C---:B------:R-:W-:Y:S04]  /*2abd0*/  HMMA.16816.F32.BF16 R20, R40.reuse, R56, R20 ;  /* 0x000000382814723c */ /* 0x040fe80000041814 */
[----:B------:R-:W-:Y:S02]  /*2abe0*/  FADD.FTZ R0, R90, R0 ;  /* 0x000000005a007221 */ /* 0x000fe40000010000 */
[C---:B------:R-:W-:Y:S05]  /*2abf0*/  HMMA.16816.F32.BF16 R24, R40.reuse, R58, R24 ;  /* 0x0000003a2818723c */ /* 0x040fea0000041818 */
[----:B------:R-:W-:Y:S01]  /*2ac00*/  FADD.FTZ R0, R89, R0 ;  /* 0x0000000059007221 */ /* 0x000fe20000010000 */
[C---:B----4-:R-:W-:Y:S05]  /*2ac10*/  HMMA.16816.F32.BF16 R28, R40.reuse, R44, R28 ;  /* 0x0000002c281c723c */ /* 0x050fea000004181c */
[----:B------:R-:W-:Y:S01]  /*2ac20*/  FADD.FTZ R0, R88, R0 ;  /* 0x0000000058007221 */ /* 0x000fe20000010000 */
[----:B------:R-:W-:Y:S05]  /*2ac30*/  HMMA.16816.F32.BF16 R32, R40, R46, R32 ;  /* 0x0000002e2820723c */ /* 0x000fea0000041820 */
[----:B------:R-:W-:Y:S01]  /*2ac40*/  FADD.FTZ R0, R87, R0 ;  /* 0x0000000057007221 */ /* 0x000fe20000010000 */
[----:B--2---:R-:W-:Y:S02]  /*2ac50*/  F2FP.BF16.F32.PACK_AB R136, R53, R60 ;  /* 0x0000003c3588723e */ /* 0x004fe400000010ff */
[----:B------:R-:W-:Y:S03]  /*2ac60*/  F2FP.BF16.F32.PACK_AB R138, R39, R52 ;  /* 0x00000034278a723e */ /* 0x000fe600000010ff */
[----:B------:R-:W-:Y:S01]  /*2ac70*/  FADD.FTZ R0, R86, R0 ;  /* 0x0000000056007221 */ /* 0x000fe20000010000 */
[----:B------:R-:W-:Y:S03]  /*2ac80*/  MOV R134, R3 ;  /* 0x0000000300867202 */ /* 0x000fe60000000f00 */
[----:B------:R-:W-:Y:S01]  /*2ac90*/  FADD.FTZ R2, R85, R0 ;  /* 0x0000000055027221 */ /* 0x000fe20000010000 */
[----:B------:R-:W-:Y:S03]  /*2aca0*/  FADD.FTZ R0, R71, R36 ;  /* 0x0000002447007221 */ /* 0x000fe60000010000 */
[----:B------:R-:W-:Y:S01]  /*2acb0*/  FADD.FTZ R2, R84, R2 ;  /* 0x0000000254027221 */ /* 0x000fe20000010000 */
[C---:B------:R-:W-:Y:S01]  /*2acc0*/  FADD.FTZ R0, R137.reuse, R0 ;  /* 0x0000000089007221 */ /* 0x040fe20000010000 */
[----:B------:R-:W-:Y:S02]  /*2acd0*/  F2FP.BF16.F32.PACK_AB R137, R137, R71 ;  /* 0x000000478989723e */ /* 0x000fe400000010ff */
[----:B------:R-:W-:Y:S01]  /*2ace0*/  FADD.FTZ R2, R81, R2 ;  /* 0x0000000251027221 */ /* 0x000fe20000010000 */
[----:B------:R-:W-:Y:S03]  /*2acf0*/  FADD.FTZ R0, R37, R0 ;  /* 0x0000000025007221 */ /* 0x000fe60000010000 */
[----:B------:R-:W-:Y:S01]  /*2ad00*/  FADD.FTZ R2, R83, R2 ;  /* 0x0000000253027221 */ /* 0x000fe20000010000 */
[C---:B------:R-:W-:Y:S01]  /*2ad10*/  FADD.FTZ R0, R139.reuse, R0 ;  /* 0x000000008b007221 */ /* 0x040fe20000010000 */
[----:B------:R-:W-:Y:S04]  /*2ad20*/  F2FP.BF16.F32.PACK_AB R139, R139, R37 ;  /* 0x000000258b8b723e */ /* 0x000fe800000010ff */
[----:B------:R2:W-:Y:S03]  /*2ad30*/  STL [R1], R0 ;  /* 0x0000000001007387 */ /* 0x0005e60000100800 */
[C---:B------:R-:W-:Y:S06]  /*2ad40*/  HMMA.16816.F32.BF16 R164, R136.reuse, R160, R4 ;  /* 0x000000a088a4723c */ /* 0x040fec0000041804 */
[C---:B------:R-:W-:Y:S06]  /*2ad50*/  HMMA.16816.F32.BF16 R160, R136.reuse, R162, R8 ;  /* 0x000000a288a0723c */ /* 0x040fec0000041808 */
[C---:B------:R-:W-:Y:S06]  /*2ad60*/  HMMA.16816.F32.BF16 R156, R136.reuse, R152, R12 ;  /* 0x00000098889c723c */ /* 0x040fec000004180c */
[C---:B------:R-:W-:Y:S05]  /*2ad70*/  HMMA.16816.F32.BF16 R152, R136.reuse, R154, R16 ;  /* 0x0000009a8898723c */ /* 0x040fea0000041810 */
[----:B--2---:R-:W-:Y:S01]  /*2ad80*/  FADD.FTZ R0, R82, R2 ;  /* 0x0000000252007221 */ /* 0x004fe20000010000 */
[C---:B------:R-:W-:Y:S05]  /*2ad90*/  HMMA.16816.F32.BF16 R148, R136.reuse, R144, R20 ;  /* 0x000000908894723c */ /* 0x040fea0000041814 */
[----:B------:R-:W-:Y:S01]  /*2ada0*/  FADD.FTZ R0, R80, R0 ;  /* 0x0000000050007221 */ /* 0x000fe20000010000 */
[C---:B------:R-:W-:Y:S05]  /*2adb0*/  HMMA.16816.F32.BF16 R144, R136.reuse, R146, R24 ;  /* 0x000000928890723c */ /* 0x040fea0000041818 */
[----:B------:R-:W-:Y:S01]  /*2adc0*/  FADD.FTZ R0, R79, R0 ;  /* 0x000000004f007221 */ /* 0x000fe20000010000 */
[C---:B-1----:R-:W-:Y:S05]  /*2add0*/  HMMA.16816.F32.BF16 R140, R136.reuse, R48, R28 ;  /* 0x00000030888c723c */ /* 0x042fea000004181c */
[----:B------:R-:W-:Y:S01]  /*2ade0*/  FADD.FTZ R0, R78, R0 ;  /* 0x000000004e007221 */ /* 0x000fe20000010000 */
[----:B------:R-:W-:Y:S05]  /*2adf0*/  HMMA.16816.F32.BF16 R136, R136, R50, R32 ;  /* 0x000000328888723c */ /* 0x000fea0000041820 */
[----:B------:R-:W-:Y:S06]  /*2ae00*/  FADD.FTZ R0, R77, R0 ;  /* 0x000000004d007221 */ /* 0x000fec0000010000 */
[----:B------:R-:W-:Y:S04]  /*2ae10*/  FADD.FTZ R0, R76, R0 ;  /* 0x000000004c007221 */ /* 0x000fe80000010000 */
[----:B------:R-:W-:Y:S04]  /*2ae20*/  FADD.FTZ R0, R75, R0 ;  /* 0x000000004b007221 */ /* 0x000fe80000010000 */
[----:B------:R-:W-:Y:S04]  /*2ae30*/  FADD.FTZ R0, R74, R0 ;  /* 0x000000004a007221 */ /* 0x000fe80000010000 */
[----:B------:R-:W-:Y:S04]  /*2ae40*/  FADD.FTZ R0, R73, R0 ;  /* 0x0000000049007221 */ /* 0x000fe80000010000 */
[----:B------:R-:W-:Y:S04]  /*2ae50*/  FADD.FTZ R0, R60, R0 ;  /* 0x000000003c007221 */ /* 0x000fe80000010000 */
[----:B------:R-:W-:Y:S04]  /*2ae60*/  FADD.FTZ R0, R53, R0 ;  /* 0x0000000035007221 */ /* 0x000fe80000010000 */
[----:B------:R-:W-:Y:S01]  /*2ae70*/  FADD.FTZ R2, R52, R0 ;  /* 0x0000000034027221 */ /* 0x000fe20000010000 */
[----:B------:R-:W-:Y:S03]  /*2ae80*/  IADD3 R0, R252, -0x1, RZ ;  /* 0xfffffffffc007810 */ /* 0x000fe60007ffe0ff */
[----:B------:R-:W-:Y:S01]  /*2ae90*/  FADD.FTZ R2, R39, R2 ;  /* 0x0000000227027221 */ /* 0x000fe20000010000 */
[----:B------:R-:W-:Y:S02]  /*2aea0*/  MOV R252, R0 ;  /* 0x0000000000fc7202 */ /* 0x000fe40000000f00 */
[----:B------:R-:W-:Y:S02]  /*2aeb0*/  MOV R39, R3 ;  /* 0x0000000300277202 */ /* 0x000fe40000000f00 */
[----:B------:R2:W-:Y:S01]  /*2aec0*/  STL [R1+0x4], R2 ;  /* 0x0000040201007387 */ /* 0x0005e20000100800 */
[----:B------:R-:W-:Y:S05]  /*2aed0*/  @P0 BRA `(.L_x_1189) ;  /* 0xffffff9800f00947 */ /* 0x000fea000383ffff */
.L_x_1180:
[----:B------:R3:W5:Y:S04]  /*2aee0*/  LDL R8, [R1+0x4] ;  /* 0x0000040001087983 */ /* 0x0007680000100800 */
[----:B------:R3:W5:Y:S01]  /*2aef0*/  LDL R7, [R1] ;  /* 0x0000000001077983 */ /* 0x0007620000100800 */
[----:B------:R-:W4:Y:S08]  /*2af00*/  LDC.64 R34, c[0x0][0x208] ;  /* 0x00008200ff227b82 */ /* 0x000f300000000a00 */
[----:B------:R-:W1:Y:S01]  /*2af10*/  LDC.64 R36, c[0x0][0x198] ;  /* 0x00006600ff247b82 */ /* 0x000e620000000a00 */
[----:B----4-:R-:W-:-:S02]  /*2af20*/  R2UR UR4, R34 ;  /* 0x00000000220472ca */ /* 0x010fc400000e0000 */
[----:B------:R-:W-:-:S13]  /*2af30*/  R2UR UR5, R35 ;  /* 0x00000000230572ca */ /* 0x000fda00000e0000 */
[----:B-1----:R3:W5:Y:S01]  /*2af40*/  LD.E R21, desc[UR4][R36.64+0xd8] ;  /* 0x0000d80424157980 */ /* 0x002762000c101900 */
[----:B------:R-:W-:-:S03]  /*2af50*/  UMOV UR4, 0xffffffff ;  /* 0xffffffff00047882 */ /* 0x000fc60000000000 */
[----:B------:R-:W-:Y:S05]  /*2af60*/  BRA.DIV UR4, `(.L_x_1190) ;  /* 0x0000001204dc7947 */ /* 0x000fea000b800000 */
[----:B-----5:R-:W1:Y:S04]  /*2af70*/  SHFL.BFLY PT, R5, R8, 0x2, 0x1f ;  /* 0x0c401f0008057f89 */ /* 0x020e6800000e0000 */
[----:B--2---:R-:W2:Y:S01]  /*2af80*/  SHFL.BFLY PT, R2, R7, 0x2, 0x1f ;  /* 0x0c401f0007027f89 */ /* 0x004ea200000e0000 */
[----:B-1----:R-:W-:Y:S01]  /*2af90*/  FADD.FTZ R5, R5, R8 ;  /* 0x0000000805057221 */ /* 0x002fe20000010000 */
[----:B--2---:R-:W-:-:S04]  /*2afa0*/  FADD.FTZ R2, R2, R7 ;  /* 0x0000000702027221 */ /* 0x004fc80000010000 */
[----:B------:R-:W1:Y:S04]  /*2afb0*/  SHFL.BFLY PT, R6, R5, 0x1, 0x1f ;  /* 0x0c201f0005067f89 */ /* 0x000e6800000e0000 */
[----:B------:R2:W4:Y:S01]  /*2afc0*/  SHFL.BFLY PT, R3, R2, 0x1, 0x1f ;  /* 0x0c201f0002037f89 */ /* 0x00052200000e0000 */
[----:B-1----:R-:W-:-:S07]  /*2afd0*/  FADD.FTZ R17, R5, R6 ;  /* 0x0000000605117221 */ /* 0x002fce0000010000 */
.L_x_1206:
[----:B------:R-:W3:Y:S01]  /*2afe0*/  LDL R24, [R1+0x148] ;  /* 0x0001480001187983 */ /* 0x000ee20000100800 */
[----:B------:R-:W-:Y:S01]  /*2aff0*/  FSETP.NE.FTZ.AND P4, PT, R17, RZ, PT ;  /* 0x000000ff1100720b */ /* 0x000fe20003f95000 */
[----:B------:R-:W-:Y:S02]  /*2b000*/  IMAD.MOV.U32 R0, RZ, RZ, 0x3f800000 ;  /* 0x3f800000ff007424 */ /* 0x000fe400078e00ff */
[----:B----4-:R-:W-:Y:S01]  /*2b010*/  FADD.FTZ R16, R2, R3 ;  /* 0x0000000302107221 */ /* 0x010fe20000010000 */
[----:B------:R-:W1:Y:S01]  /*2b020*/  S2R R22, SR_TID.X ;  /* 0x0000000000167919 */ /* 0x000e620000002100 */
[----:B--2---:R-:W-:Y:S01]  /*2b030*/  MOV R2, 0x3f800000 ;  /* 0x3f80000000027802 */ /* 0x004fe20000000f00 */
[----:B------:R-:W2:Y:S01]  /*2b040*/  S2UR UR4, SR_CgaCtaId ;  /* 0x00000000000479c3 */ /* 0x000ea20000008800 */
[----:B------:R-:W-:Y:S01]  /*2b050*/  UMOV UR5, 0x400 ;  /* 0x0000040000057882 */ /* 0x000fe20000000000 */
[----:B------:R-:W-:Y:S01]  /*2b060*/  FSETP.NE.FTZ.AND P3, PT, R16, RZ, PT ;  /* 0x000000ff1000720b */ /* 0x000fe20003f75000 */
[----:B------:R-:W-:Y:S01]  /*2b070*/  IMAD.MOV.U32 R7, RZ, RZ, 0x20 ;  /* 0x00000020ff077424 */ /* 0x000fe200078e00ff */
[----:B------:R-:W-:-:S02]  /*2b080*/  MOV R5, 0x10 ;  /* 0x0000001000057802 */ /* 0x000fc40000000f00 */
[----:B------:R-:W-:Y:S01]  /*2b090*/  R2UR UR10, R34 ;  /* 0x00000000220a72ca */ /* 0x000fe200000e0000 */
[----:B------:R-:W4:Y:S01]  /*2b0a0*/  @P4 MUFU.RCP R0, R17 ;  /* 0x0000001100004308 */ /* 0x000f220000001000 */
[----:B------:R-:W-:-:S07]  /*2b0b0*/  R2UR UR11, R35 ;  /* 0x00000000230b72ca */ /* 0x000fce00000e0000 */
[----:B------:R-:W1:Y:S01]  /*2b0c0*/  @P3 MUFU.RCP R2, R16 ;  /* 0x0000001000023308 */ /* 0x000e620000001000 */
[----:B--2---:R-:W-:Y:S01]  /*2b0d0*/  ULEA UR4, UR4, UR5, 0x18 ;  /* 0x0000000504047291 */ /* 0x004fe2000f8ec03f */
[C---:B----4-:R-:W-:Y:S01]  /*2b0e0*/  FMUL.FTZ R164, R0.reuse, R164 ;  /* 0x000000a400a47220 */ /* 0x050fe20000410000 */
[C---:B------:R-:W-:Y:S01]  /*2b0f0*/  FMUL.FTZ R165, R0.reuse, R165 ;  /* 0x000000a500a57220 */ /* 0x040fe20000410000 */
[C---:B------:R-:W-:Y:S01]  /*2b100*/  FMUL.FTZ R160, R0.reuse, R160 ;  /* 0x000000a000a07220 */ /* 0x040fe20000410000 */
[C---:B------:R-:W-:Y:S01]  /*2b110*/  FMUL.FTZ R161, R0.reuse, R161 ;  /* 0x000000a100a17220 */ /* 0x040fe20000410000 */
[C---:B------:R-:W-:Y:S01]  /*2b120*/  FMUL.FTZ R156, R0.reuse, R156 ;  /* 0x0000009c009c7220 */ /* 0x040fe20000410000 */
[----:B-1----:R-:W-:Y:S01]  /*2b130*/  SHF.R.S32.HI R20, RZ, 0x1f, R22 ;  /* 0x0000001fff147819 */ /* 0x002fe20000011416 */
        /* <DEDUP_REMOVED lines=11> */
[----:B------:R-:W-:Y:S01]  /*2b1f0*/  LEA.HI R3, R20, R22, RZ, 0x2 ;  /* 0x0000001614037211 */ /* 0x000fe200078f10ff */
[C---:B------:R-:W-:Y:S01]  /*2b200*/  FMUL.FTZ R167, R2.reuse, R167 ;  /* 0x000000a702a77220 */ /* 0x040fe20000410000 */
[C---:B------:R-:W-:Y:S01]  /*2b210*/  FMUL.FTZ R6, R2.reuse, R166 ;  /* 0x000000a602067220 */ /* 0x040fe20000410000 */
[----:B------:R-:W-:Y:S01]  /*2b220*/  FMUL.FTZ R163, R2, R163 ;  /* 0x000000a302a37220 */ /* 0x000fe20000410000 */
[----:B------:R-:W-:Y:S01]  /*2b230*/  F2FP.BF16.F32.PACK_AB R136, R0, R136 ;  /* 0x000000880088723e */ /* 0x000fe200000010ff */
[C---:B------:R-:W-:Y:S01]  /*2b240*/  FMUL.FTZ R14, R2.reuse, R162 ;  /* 0x000000a2020e7220 */ /* 0x040fe20000410000 */
[--C-:B------:R-:W-:Y:S01]  /*2b250*/  SHF.R.S32.HI R4, RZ, 0x2, R3.reuse ;  /* 0x00000002ff047819 */ /* 0x100fe20000011403 */
[C---:B------:R-:W-:Y:S01]  /*2b260*/  FMUL.FTZ R159, R2.reuse, R159 ;  /* 0x0000009f029f7220 */ /* 0x040fe20000410000 */
[----:B------:R-:W-:Y:S01]  /*2b270*/  SHF.R.S32.HI R0, RZ, 0x1f, R3 ;  /* 0x0000001fff007819 */ /* 0x000fe20000011403 */
[C---:B------:R-:W-:Y:S01]  /*2b280*/  FMUL.FTZ R12, R2.reuse, R158 ;  /* 0x0000009e020c7220 */ /* 0x040fe20000410000 */
        /* <DEDUP_REMOVED lines=10> */
[C---:B------:R-:W-:Y:S01]  /*2b330*/  FMUL.FTZ R139, R2.reuse, R139 ;  /* 0x0000008b028b7220 */ /* 0x040fe20000410000 */
[----:B------:R-:W-:Y:S01]  /*2b340*/  FMUL.FTZ R8, R2, R138 ;  /* 0x0000008a02087220 */ /* 0x000fe20000410000 */
[----:B------:R-:W-:Y:S01]  /*2b350*/  IMAD.IADD R2, R4, 0x1, -R0 ;  /* 0x0000000104027824 */ /* 0x000fe200078e0a00 */
[----:B------:R-:W-:-:S02]  /*2b360*/  LOP3.LUT R0, R3, 0x3ffffffc, RZ, 0xc0, !PT ;  /* 0x3ffffffc03007812 */ /* 0x000fc400078ec0ff */
[----:B------:R-:W-:Y:S02]  /*2b370*/  LEA.HI R20, R20, R22, RZ, 0x5 ;  /* 0x0000001614147211 */ /* 0x000fe400078f28ff */
[----:B------:R-:W-:Y:S01]  /*2b380*/  SHF.L.U32 R3, R2, 0x6, RZ ;  /* 0x0000000602037819 */ /* 0x000fe200000006ff */
[----:B------:R-:W-:Y:S01]  /*2b390*/  IMAD.IADD R0, R22, 0x1, -R0 ;  /* 0x0000000116007824 */ /* 0x000fe200078e0a00 */
[----:B------:R-:W-:Y:S02]  /*2b3a0*/  SHF.R.S32.HI R19, RZ, 0x5, R20 ;  /* 0x00000005ff137819 */ /* 0x000fe40000011414 */
[----:B------:R-:W-:Y:S02]  /*2b3b0*/  LOP3.LUT R3, R3, 0x1c0, RZ, 0xc0, !PT ;  /* 0x000001c003037812 */ /* 0x000fe400078ec0ff */
[----:B------:R-:W-:Y:S02]  /*2b3c0*/  LOP3.LUT R4, R2, 0x1, RZ, 0xc0, !PT ;  /* 0x0000000102047812 */ /* 0x000fe400078ec0ff */
[----:B------:R-:W-:-:S02]  /*2b3d0*/  LEA R0, R19, R0, 0x9 ;  /* 0x0000000013007211 */ /* 0x000fc400078e48ff */
[----:B------:R-:W-:Y:S02]  /*2b3e0*/  LEA.HI R3, R3, R3, RZ, 0x1d ;  /* 0x0000000303037211 */ /* 0x000fe400078fe8ff */
[----:B------:R-:W-:Y:S02]  /*2b3f0*/  ISETP.NE.U32.AND P0, PT, R4, 0x1, PT ;  /* 0x000000010400780c */ /* 0x000fe40003f05070 */
[----:B------:R-:W-:Y:S01]  /*2b400*/  F2FP.BF16.F32.PACK_AB R6, R167, R6 ;  /* 0x00000006a706723e */ /* 0x000fe200000010ff */
[----:B------:R-:W-:Y:S01]  /*2b410*/  IMAD.U32 R0, R0, 0x2, R3 ;  /* 0x0000000200007824 */ /* 0x000fe200078e0003 */
[----:B------:R-:W-:Y:S02]  /*2b420*/  R2P PR, R2, 0x6 ;  /* 0x0000000602007804 */ /* 0x000fe40000000000 */
[----:B------:R-:W-:Y:S02]  /*2b430*/  SEL R5, R5, 0xfffffff0, P0 ;  /* 0xfffffff005057807 */ /* 0x000fe40000000000 */
[----:B------:R-:W-:-:S02]  /*2b440*/  LEA R0, R0, UR4, 0x1 ;  /* 0x0000000400007c11 */ /* 0x000fc4000f8e08ff */
[----:B------:R-:W-:Y:S02]  /*2b450*/  SEL R7, R7, 0xffffffe0, !P1 ;  /* 0xffffffe007077807 */ /* 0x000fe40004800000 */
[C---:B------:R-:W-:Y:S01]  /*2b460*/  IADD3 R3, R0.reuse, R5, RZ ;  /* 0x0000000500037210 */ /* 0x040fe20007ffe0ff */
[----:B------:R1:W-:Y:S01]  /*2b470*/  STS [R0+0x400], R6 ;  /* 0x0004000600007388 */ /* 0x0003e20000000800 */
[----:B------:R-:W-:Y:S01]  /*2b480*/  F2FP.BF16.F32.PACK_AB R165, R165, R164 ;  /* 0x000000a4a5a5723e */ /* 0x000fe200000010ff */
[C---:B------:R-:W-:Y:S01]  /*2b490*/  IMAD.IADD R4, R0.reuse, 0x1, R7 ;  /* 0x0000000100047824 */ /* 0x040fe200078e0207 */
[----:B------:R-:W-:Y:S02]  /*2b4a0*/  IADD3 R2, R0, 0x40, RZ ;  /* 0x0000004000027810 */ /* 0x000fe40007ffe0ff */
[----:B------:R-:W-:Y:S01]  /*2b4b0*/  F2FP.BF16.F32.PACK_AB R160, R161, R160 ;  /* 0x000000a0a1a0723e */ /* 0x000fe200000010ff */
[----:B------:R2:W-:Y:S01]  /*2b4c0*/  STS [R0], R165 ;  /* 0x000000a500007388 */ /* 0x0005e20000000800 */
[----:B------:R-:W-:-:S02]  /*2b4d0*/  F2FP.BF16.F32.PACK_AB R14, R163, R14 ;  /* 0x0000000ea30e723e */ /* 0x000fc400000010ff */
[----:B------:R-:W-:Y:S01]  /*2b4e0*/  @P2 IADD3 R2, R0, -0x40, RZ ;  /* 0xffffffc000022810 */ /* 0x000fe20007ffe0ff */
[----:B------:R-:W-:Y:S01]  /*2b4f0*/  STS [R3], R160 ;  /* 0x000000a003007388 */ /* 0x000fe20000000800 */
[----:B------:R-:W-:Y:S02]  /*2b500*/  F2FP.BF16.F32.PACK_AB R156, R157, R156 ;  /* 0x0000009c9d9c723e */ /* 0x000fe400000010ff */
[----:B------:R-:W-:Y:S01]  /*2b510*/  F2FP.BF16.F32.PACK_AB R12, R159, R12 ;  /* 0x0000000c9f0c723e */ /* 0x000fe200000010ff */
[----:B------:R4:W-:Y:S01]  /*2b520*/  STS [R3+0x400], R14 ;  /* 0x0004000e03007388 */ /* 0x0009e20000000800 */
[----:B------:R-:W-:Y:S02]  /*2b530*/  F2FP.BF16.F32.PACK_AB R152, R153, R152 ;  /* 0x000000989998723e */ /* 0x000fe400000010ff */
[----:B------:R-:W-:Y:S01]  /*2b540*/  F2FP.BF16.F32.PACK_AB R13, R155, R13 ;  /* 0x0000000d9b0d723e */ /* 0x000fe200000010ff */
[----:B------:R-:W-:Y:S01]  /*2b550*/  STS [R4], R156 ;  /* 0x0000009c04007388 */ /* 0x000fe20000000800 */
[----:B------:R-:W-:-:S02]  /*2b560*/  R2UR UR4, R34 ;  /* 0x00000000220472ca */ /* 0x000fc400000e0000 */
[----:B------:R-:W-:Y:S01]  /*2b570*/  R2UR UR5, R35 ;  /* 0x00000000230572ca */ /* 0x000fe200000e0000 */
[----:B------:R-:W-:Y:S01]  /*2b580*/  STS [R4+0x400], R12 ;  /* 0x0004000c04007388 */ /* 0x000fe20000000800 */
[----:B------:R-:W-:Y:S01]  /*2b590*/  F2FP.BF16.F32.PACK_AB R148, R149, R148 ;  /* 0x000000949594723e */ /* 0x000fe200000010ff */
[----:B-1----:R-:W-:Y:S01]  /*2b5a0*/  IMAD.IADD R6, R3, 0x1, R7 ;  /* 0x0000000103067824 */ /* 0x002fe200078e0207 */
[----:B------:R-:W-:Y:S02]  /*2b5b0*/  F2FP.BF16.F32.PACK_AB R11, R151, R11 ;  /* 0x0000000b970b723e */ /* 0x000fe400000010ff */
[----:B------:R-:W-:Y:S02]  /*2b5c0*/  F2FP.BF16.F32.PACK_AB R144, R145, R144 ;  /* 0x000000909190723e */ /* 0x000fe400000010ff */
[----:B------:R-:W-:Y:S01]  /*2b5d0*/  F2FP.BF16.F32.PACK_AB R10, R147, R10 ;  /* 0x0000000a930a723e */ /* 0x000fe200000010ff */
[----:B--2---:R-:W-:Y:S01]  /*2b5e0*/  IMAD.IADD R0, R5, 0x1, R2 ;  /* 0x0000000105007824 */ /* 0x004fe200078e0202 */
[----:B------:R-:W-:Y:S01]  /*2b5f0*/  STS [R6], R152 ;  /* 0x0000009806007388 */ /* 0x000fe20000000800 */
[----:B------:R-:W-:-:S02]  /*2b600*/  F2FP.BF16.F32.PACK_AB R140, R141, R140 ;  /* 0x0000008c8d8c723e */ /* 0x000fc400000010ff */
[----:B------:R-:W-:Y:S01]  /*2b610*/  F2FP.BF16.F32.PACK_AB R9, R143, R9 ;  /* 0x000000098f09723e */ /* 0x000fe200000010ff */
[----:B------:R-:W-:Y:S01]  /*2b620*/  STS [R6+0x400], R13 ;  /* 0x0004000d06007388 */ /* 0x000fe20000000800 */
[----:B------:R-:W-:Y:S02]  /*2b630*/  F2FP.BF16.F32.PACK_AB R8, R139, R8 ;  /* 0x000000088b08723e */ /* 0x000fe400000010ff */
[C---:B----4-:R-:W-:Y:S01]  /*2b640*/  IADD3 R3, R7.reuse, R2, RZ ;  /* 0x0000000207037210 */ /* 0x050fe20007ffe0ff */
[----:B------:R-:W-:Y:S04]  /*2b650*/  STS [R2], R148 ;  /* 0x0000009402007388 */ /* 0x000fe80000000800 */
[----:B------:R1:W-:Y:S04]  /*2b660*/  STS [R2+0x400], R11 ;  /* 0x0004000b02007388 */ /* 0x0003e80000000800 */
[----:B------:R-:W-:Y:S04]  /*2b670*/  STS [R0], R144 ;  /* 0x0000009000007388 */ /* 0x000fe80000000800 */
[----:B------:R2:W-:Y:S04]  /*2b680*/  STS [R0+0x400], R10 ;  /* 0x0004000a00007388 */ /* 0x0005e80000000800 */
[----:B------:R-:W-:Y:S04]  /*2b690*/  STS [R3], R140 ;  /* 0x0000008c03007388 */ /* 0x000fe80000000800 */
[----:B------:R4:W-:Y:S01]  /*2b6a0*/  STS [R3+0x400], R9 ;  /* 0x0004000903007388 */ /* 0x0009e20000000800 */
[----:B-1----:R-:W-:-:S05]  /*2b6b0*/  IMAD.IADD R2, R7, 0x1, R0 ;  /* 0x0000000107027824 */ /* 0x002fca00078e0200 */
[----:B------:R-:W-:Y:S04]  /*2b6c0*/  STS [R2], R136 ;  /* 0x0000008802007388 */ /* 0x000fe80000000800 */
[----:B------:R1:W-:Y:S04]  /*2b6d0*/  STS [R2+0x400], R8 ;  /* 0x0004000802007388 */ /* 0x0003e80000000800 */
[----:B--2---:R-:W2:Y:S04]  /*2b6e0*/  LD.E.U8 R0, desc[UR4][R36.64+0x1c8] ;  /* 0x0001c80424007980 */ /* 0x004ea8000c101100 */
[----:B------:R-:W2:Y:S01]  /*2b6f0*/  LD.E.64 R4, desc[UR10][R36.64+0x88] ;  /* 0x0000880a24047980 */ /* 0x000ea2000c101b00 */
[----:B---3--:R-:W-:Y:S01]  /*2b700*/  ISETP.NE.AND P0, PT, R24, -0x1, PT ;  /* 0xffffffff1800780c */ /* 0x008fe20003f05270 */
[----:B------:R-:W3:Y:S01]  /*2b710*/  S2R R23, SR_CTAID.Y ;  /* 0x0000000000177919 */ /* 0x000ee20000002600 */
[----:B----4-:R-:W4:Y:S01]  /*2b720*/  @P4 MUFU.LG2 R9, R17 ;  /* 0x0000001100094308 */ /* 0x010f220000000c00 */
[----:B------:R-:W2:Y:S01]  /*2b730*/  S2R R33, SR_CTAID.Z ;  /* 0x0000000000217919 */ /* 0x000ea20000002700 */
[----:B------:R-:W-:Y:S01]  /*2b740*/  BSSY B0, `(.L_x_1191) ;  /* 0x000002b000007945 */ /* 0x000fe20003800000 */
[----:B------:R-:W-:Y:S01]  /*2b750*/  MOV R11, 0x7f800000 ;  /* 0x7f800000000b7802 */ /* 0x000fe20000000f00 */
[----:B------:R2:W5:Y:S07]  /*2b760*/  LD.E.64 R14, desc[UR4][R36.64+0x90] ;  /* 0x00009004240e7980 */ /* 0x00056e000c101b00 */
[----:B------:R-:W-:-:S02]  /*2b770*/  @!P0 R2UR UR8, R34 ;  /* 0x00000000220882ca */ /* 0x000fc400000e0000 */
[----:B------:R-:W-:-:S13]  /*2b780*/  @!P0 R2UR UR9, R35 ;  /* 0x00000000230982ca */ /* 0x000fda00000e0000 */
[----:B-1----:R-:W2:Y:S01]  /*2b790*/  @!P0 LD.E.64 R2, desc[UR8][R36.64+0x80] ;  /* 0x0000800824028980 */ /* 0x002ea2000c101b00 */
[----:B------:R-:W1:Y:S01]  /*2b7a0*/  @P3 MUFU.LG2 R8, R16 ;  /* 0x0000001000083308 */ /* 0x000e620000000c00 */
[----:B---3--:R-:W-:Y:S01]  /*2b7b0*/  @!P0 SHF.R.S32.HI R10, RZ, 0x1f, R23 ;  /* 0x0000001fff0a8819 */ /* 0x008fe20000011417 */
[----:B----4-:R-:W-:-:S04]  /*2b7c0*/  @P4 FMUL.FTZ R9, R9, 0.69314718246459960938 ;  /* 0x3f31721809094820 */ /* 0x010fc80000410000 */
[----:B------:R-:W-:Y:S01]  /*2b7d0*/  @P4 FFMA.FTZ R11, R21, R38, R9 ;  /* 0x00000026150b4223 */ /* 0x000fe20000010009 */
[----:B-1----:R-:W-:Y:S01]  /*2b7e0*/  @P3 FMUL.FTZ R8, R8, 0.69314718246459960938 ;  /* 0x3f31721808083820 */ /* 0x002fe20000410000 */
[----:B------:R-:W-:-:S03]  /*2b7f0*/  IMAD.MOV.U32 R16, RZ, RZ, 0x7f800000 ;  /* 0x7f800000ff107424 */ /* 0x000fc600078e00ff */
[----:B------:R-:W-:Y:S01]  /*2b800*/  @P3 FFMA.FTZ R16, R21, R39, R8 ;  /* 0x0000002715103223 */ /* 0x000fe20000010008 */
[----:B--2---:R-:W-:Y:S01]  /*2b810*/  ISETP.NE.AND P1, PT, R0, RZ, PT ;  /* 0x000000ff0000720c */ /* 0x004fe20003f25270 */
[-C--:B------:R-:W-:Y:S02]  /*2b820*/  @P0 IMAD R0, R5, R24.reuse, RZ ;  /* 0x0000001805000224 */ /* 0x080fe400078e02ff */
[----:B------:R-:W-:-:S04]  /*2b830*/  @P0 IMAD.WIDE.U32 R6, R4, R24, RZ ;  /* 0x0000001804060225 */ /* 0x000fc800078e00ff */
[----:B------:R-:W-:Y:S01]  /*2b840*/  @P0 IMAD.MOV.U32 R17, RZ, RZ, R6 ;  /* 0x000000ffff110224 */ /* 0x000fe200078e0006 */
[----:B------:R-:W-:Y:S01]  /*2b850*/  @P0 IADD3 R18, R7, R0, RZ ;  /* 0x0000000007120210 */ /* 0x000fe20007ffe0ff */
[----:B------:R-:W-:-:S04]  /*2b860*/  @!P0 IMAD R3, R3, R23, RZ ;  /* 0x0000001703038224 */ /* 0x000fc800078e02ff */
[C---:B------:R-:W-:Y:S02]  /*2b870*/  @!P0 IMAD R10, R2.reuse, R10, R3 ;  /* 0x0000000a020a8224 */ /* 0x040fe400078e0203 */
[----:B------:R-:W-:-:S04]  /*2b880*/  @!P0 IMAD.WIDE.U32 R2, R2, R23, RZ ;  /* 0x0000001702028225 */ /* 0x000fc800078e00ff */
[----:B------:R-:W-:Y:S01]  /*2b890*/  @!P0 IMAD.MOV.U32 R17, RZ, RZ, R2 ;  /* 0x000000ffff118224 */ /* 0x000fe200078e0002 */
[----:B------:R-:W-:Y:S01]  /*2b8a0*/  @!P0 IADD3 R18, R3, R10, RZ ;  /* 0x0000000a03128210 */ /* 0x000fe20007ffe0ff */
[----:B------:R-:W-:Y:S06]  /*2b8b0*/  @!P1 BRA `(.L_x_1192) ;  /* 0x00000000002c9947 */ /* 0x000fec0003800000 */
[----:B------:R-:W-:Y:S02]  /*2b8c0*/  ISETP.NE.AND P0, PT, R24, -0x1, PT ;  /* 0xffffffff1800780c */ /* 0x000fe40003f05270 */
[----:B------:R-:W-:Y:S02]  /*2b8d0*/  R2UR UR8, R34 ;  /* 0x00000000220872ca */ /* 0x000fe400000e0000 */
[----:B------:R-:W-:-:S09]  /*2b8e0*/  R2UR UR9, R35 ;  /* 0x00000000230972ca */ /* 0x000fd200000e0000 */
[----:B------:R-:W-:Y:S02]  /*2b8f0*/  @!P0 R2UR UR4, R34 ;  /* 0x00000000220482ca */ /* 0x000fe400000e0000 */
[----:B------:R-:W-:Y:S02]  /*2b900*/  @!P0 R2UR UR5, R35 ;  /* 0x00000000230582ca */ /* 0x000fe400000e0000 */
[----:B------:R-:W2:Y:S11]  /*2b910*/  LD.E R2, desc[UR8][R36.64+0xd4] ;  /* 0x0000d40824027980 */ /* 0x000eb6000c101900 */
[----:B------:R-:W3:Y:S02]  /*2b920*/  @!P0 LD.E R0, desc[UR4][R36.64+0xb4] ;  /* 0x0000b40424008980 */ /* 0x000ee4000c101900 */
[----:B---3--:R-:W-:-:S05]  /*2b930*/  @!P0 IMAD R24, R0, R23, RZ ;  /* 0x0000001700188224 */ /* 0x008fca00078e02ff */
[----:B------:R1:W-:Y:S01]  /*2b940*/  @!P0 STL [R1+0x148], R24 ;  /* 0x0001481801008387 */ /* 0x0003e20000100800 */
[----:B--2---:R-:W-:Y:S01]  /*2b950*/  IMAD R8, R2, R33, R24 ;  /* 0x0000002102087224 */ /* 0x004fe200078e0218 */
[----:B------:R-:W-:Y:S05]  /*2b960*/  BRA `(.L_x_1193) ;  /* 0x0000000000207947 */ /* 0x000fea0003800000 */
.L_x_1192:
[C---:B------:R-:W-:Y:S02]  /*2b970*/  R2UR UR8, R34.reuse ;  /* 0x00000000220872ca */ /* 0x040fe400000e0000 */
[C---:B------:R-:W-:Y:S02]  /*2b980*/  R2UR UR9, R35.reuse ;  /* 0x00000000230972ca */ /* 0x040fe400000e0000 */
[----:B------:R-:W-:Y:S02]  /*2b990*/  R2UR UR4, R34 ;  /* 0x00000000220472ca */ /* 0x000fe400000e0000 */
[----:B------:R-:W-:-:S09]  /*2b9a0*/  R2UR UR5, R35 ;  /* 0x00000000230572ca */ /* 0x000fd200000e0000 */
[----:B------:R-:W2:Y:S04]  /*2b9b0*/  LD.E R0, desc[UR8][R36.64+0x60] ;  /* 0x0000600824007980 */ /* 0x000ea8000c101900 */
[----:B------:R-:W3:Y:S01]  /*2b9c0*/  LD.E R2, desc[UR4][R36.64+0xb4] ;  /* 0x0000b40424027980 */ /* 0x000ee2000c101900 */
[----:B--2---:R-:W-:-:S04]  /*2b9d0*/  IMAD R0, R0, R23, R33 ;  /* 0x0000001700007224 */ /* 0x004fc800078e0221 */
[----:B---3--:R-:W-:Y:S02]  /*2b9e0*/  IMAD R8, R2, R0, RZ ;  /* 0x0000000002087224 */ /* 0x008fe400078e02ff */
.L_x_1193:
[----:B------:R-:W-:Y:S05]  /*2b9f0*/  BSYNC B0 ;  /* 0x0000000000007941 */ /* 0x000fea0003800000 */
.L_x_1191:
[----:B------:R2:W5:Y:S01]  /*2ba00*/  LDL R38, [R1+0x14c] ;  /* 0x00014c0001267983 */ /* 0x0005620000100800 */
[----:B------:R-:W-:Y:S02]  /*2ba10*/  SHF.R.S32.HI R2, RZ, 0x1f, R19 ;  /* 0x0000001fff027819 */ /* 0x000fe40000011413 */
[C---:B------:R-:W-:Y:S01]  /*2ba20*/  R2UR UR8, R34.reuse ;  /* 0x00000000220872ca */ /* 0x040fe200000e0000 */
[----:B------:R-:W3:Y:S01]  /*2ba30*/  S2R R10, SR_TID.X ;  /* 0x00000000000a7919 */ /* 0x000ee20000002100 */
[C---:B------:R-:W-:Y:S02]  /*2ba40*/  R2UR UR9, R35.reuse ;  /* 0x00000000230972ca */ /* 0x040fe400000e0000 */
[----:B------:R-:W-:Y:S02]  /*2ba50*/  R2UR UR4, R34 ;  /* 0x00000000220472ca */ /* 0x000fe400000e0000 */
[----:B------:R-:W-:Y:S02]  /*2ba60*/  R2UR UR5, R35 ;  /* 0x00000000230572ca */ /* 0x000fe400000e0000 */
[----:B------:R-:W-:-:S02]  /*2ba70*/  LOP3.LUT R3, R20, 0xffffffe0, RZ, 0xc0, !PT ;  /* 0xffffffe014037812 */ /* 0x000fc400078ec0ff */
[----:B------:R-:W-:-:S03]  /*2ba80*/  LEA.HI R2, R2, R19, RZ, 0x2 ;  /* 0x0000001302027211 */ /* 0x000fc600078f10ff */
[----:B------:R-:W-:Y:S01]  /*2ba90*/  IMAD.IADD R3, R22, 0x1, -R3 ;  /* 0x0000000116037824 */ /* 0x000fe200078e0a03 */
[----:B------:R-:W-:Y:S01]  /*2baa0*/  LOP3.LUT R2, R2, 0xffffffc, RZ, 0xc0, !PT ;  /* 0x0ffffffc02027812 */ /* 0x000fe200078ec0ff */
[----:B------:R2:W5:Y:S03]  /*2bab0*/  LD.E.64 R12, desc[UR8][R36.64+0x70] ;  /* 0x00007008240c7980 */ /* 0x000566000c101b00 */
[----:B------:R-:W-:Y:S02]  /*2bac0*/  LOP3.LUT P0, RZ, R3, 0x3, RZ, 0xc0, !PT ;  /* 0x0000000303ff7812 */ /* 0x000fe4000780c0ff */
[----:B---3--:R-:W-:-:S04]  /*2bad0*/  SHF.R.S32.HI R32, RZ, 0x1f, R10 ;  /* 0x0000001fff207819 */ /* 0x008fc8000001140a */
[----:B------:R-:W-:-:S04]  /*2bae0*/  LEA.HI R0, R32, R10, RZ, 0x5 ;  /* 0x0000000a20007211 */ /* 0x000fc800078f28ff */
[----:B------:R-:W-:-:S05]  /*2baf0*/  LOP3.LUT R0, R0, 0xffffffe0, RZ, 0xc0, !PT ;  /* 0xffffffe000007812 */ /* 0x000fca00078ec0ff */
[----:B------:R-:W-:-:S05]  /*2bb00*/  IMAD.IADD R0, R10, 0x1, -R0 ;  /* 0x000000010a007824 */ /* 0x000fca00078e0a00 */
[----:B------:R-:W-:-:S04]  /*2bb10*/  SHF.R.S32.HI R6, RZ, 0x1f, R0 ;  /* 0x0000001fff067819 */ /* 0x000fc80000011400 */
[----:B------:R-:W-:Y:S01]  /*2bb20*/  LEA.HI R0, R6, R0, RZ, 0x2 ;  /* 0x0000000006007211 */ /* 0x000fe200078f10ff */
[----:B------:R-:W-:Y:S02]  /*2bb30*/  IMAD.IADD R6, R19, 0x1, -R2 ;  /* 0x0000000113067824 */ /* 0x000fe400078e0a02 */
[----:B------:R2:W5:Y:S01]  /*2bb40*/  LD.E.64 R2, desc[UR4][R36.64+0xa0] ;  /* 0x0000a00424027980 */ /* 0x000562000c101b00 */
[----:B------:R-:W-:Y:S05]  /*2bb50*/  WARPSYNC.ALL ;  /* 0x0000000000007948 */ /* 0x000fea0003800000 */
[----:B------:R-:W-:Y:S06]  /*2bb60*/  BAR.SYNC.DEFER_BLOCKING 0x0 ;  /* 0x0000000000007b1d */ /* 0x000fec0000010000 */
[----:B------:R2:W3:Y:S04]  /*2bb70*/  LDS.128 R20, [R188] ;  /* 0x00000000bc147984 */ /* 0x0004e80000000c00 */
[----:B-1----:R2:W1:Y:S04]  /*2bb80*/  LDS.128 R24, [R188+0x800] ;  /* 0x00080000bc187984 */ /* 0x0024680000000c00 */
[----:B------:R2:W4:Y:S04]  /*2bb90*/  LDS.128 R28, [R188+0x1000] ;  /* 0x00100000bc1c7984 */ /* 0x0005280000000c00 */
[----:B------:R-:W1:Y:S01]  /*2bba0*/  LDS.128 R188, [R188+0x1800] ;  /* 0x00180000bcbc7984 */ /* 0x000e620000000c00 */
[----:B------:R-:W1:Y:S01]  /*2bbb0*/  S2R R39, SR_CTAID.X ;  /* 0x0000000000277919 */ /* 0x000e620000002500 */
[----:B------:R-:W-:Y:S01]  /*2bbc0*/  SHF.R.S32.HI R0, RZ, 0x2, R0 ;  /* 0x00000002ff007819 */ /* 0x000fe20000011400 */
[----:B------:R-:W-:Y:S04]  /*2bbd0*/  BSSY B0, `(.L_x_1194) ;  /* 0x0000013000007945 */ /* 0x000fe80003800000 */
[----:B------:R-:W-:Y:S01]  /*2bbe0*/  IMAD R0, R6, 0x10, R0 ;  /* 0x0000001006007824 */ /* 0x000fe200078e0200 */
[----:B------:R-:W-:Y:S06]  /*2bbf0*/  @P0 BRA `(.L_x_1195) ;  /* 0x0000000000400947 */ /* 0x000fec0003800000 */
[----:B-1---5:R-:W-:Y:S02]  /*2bc00*/  IMAD R6, R39, -0x40, R38 ;  /* 0xffffffc027067824 */ /* 0x022fe400078e0226 */
[----:B------:R-:W-:-:S03]  /*2bc10*/  VIADD R7, R0, 0x8 ;  /* 0x0000000800077836 */ /* 0x000fc60000000000 */
[-C--:B------:R-:W-:Y:S02]  /*2bc20*/  ISETP.GE.AND P2, PT, R0, R6.reuse, PT ;  /* 0x000000060000720c */ /* 0x080fe40003f46270 */
[----:B------:R-:W-:Y:S01]  /*2bc30*/  ISETP.GE.AND P1, PT, R7, R6, PT ;  /* 0x000000060700720c */ /* 0x000fe20003f26270 */
[----:B------:R-:W-:-:S05]  /*2bc40*/  IMAD R6, R39, 0x40, R8 ;  /* 0x0000004027067824 */ /* 0x000fca00078e0208 */
[----:B------:R-:W-:Y:S02]  /*2bc50*/  SHF.R.S32.HI R7, RZ, 0x1f, R6 ;  /* 0x0000001fff077819 */ /* 0x000fe40000011406 */
[----:B------:R-:W-:-:S03]  /*2bc60*/  IADD3 R6, P0, R0, R6, RZ ;  /* 0x0000000600067210 */ /* 0x000fc60007f1e0ff */
[C---:B------:R-:W-:Y:S02]  /*2bc70*/  @!P2 R2UR UR8, R34.reuse ;  /* 0x000000002208a2ca */ /* 0x040fe400000e0000 */
[C---:B------:R-:W-:Y:S02]  /*2bc80*/  @!P2 R2UR UR9, R35.reuse ;  /* 0x000000002309a2ca */ /* 0x040fe400000e0000 */
[----:B------:R-:W-:Y:S02]  /*2bc90*/  @!P1 R2UR UR4, R34 ;  /* 0x00000000220492ca */ /* 0x000fe400000e0000 */
[----:B------:R-:W-:Y:S02]  /*2bca0*/  @!P1 R2UR UR5, R35 ;  /* 0x00000000230592ca */ /* 0x000fe400000e0000 */
[----:B------:R-:W-:Y:S02]  /*2bcb0*/  LEA.HI.X.SX32 R0, R0, R7, 0x1, P0 ;  /* 0x0000000700007211 */ /* 0x000fe400000f0eff */
[----:B------:R-:W-:-:S04]  /*2bcc0*/  LEA R2, P0, R6, R2, 0x2 ;  /* 0x0000000206027211 */ /* 0x000fc800078010ff */
[----:B------:R-:W-:-:S05]  /*2bcd0*/  LEA.HI.X R3, R6, R3, R0, 0x2, P0 ;  /* 0x0000000306037211 */ /* 0x000fca00000f1400 */
[----:B------:R1:W-:Y:S04]  /*2bce0*/  @!P2 ST.E desc[UR8][R2.64], R11 ;  /* 0x0000000b0200a985 */ /* 0x0003e8000c101908 */
[----:B------:R1:W-:Y:S02]  /*2bcf0*/  @!P1 ST.E desc[UR4][R2.64+0x20], R16 ;  /* 0x0000201002009985 */ /* 0x0003e4000c101904 */
.L_x_1195:
[----:B------:R-:W-:Y:S05]  /*2bd00*/  BSYNC B0 ;  /* 0x0000000000007941 */ /* 0x000fea0003800000 */
.L_x_1194:
[----:B------:R-:W-:Y:S02]  /*2bd10*/  R2UR UR4, R34 ;  /* 0x00000000220472ca */ /* 0x000fe400000e0000 */
[----:B------:R-:W-:-:S13]  /*2bd20*/  R2UR UR5, R35 ;  /* 0x00000000230572ca */ /* 0x000fda00000e0000 */
[----:B------:R-:W2:Y:S01]  /*2bd30*/  LD.E R9, desc[UR4][R36.64+0xc0] ;  /* 0x0000c00424097980 */ /* 0x000ea2000c101900 */
[----:B-1----:R-:W-:Y:S01]  /*2bd40*/  IMAD.SHL.U32 R6, R39, 0x40, RZ ;  /* 0x0000004027067824 */ /* 0x002fe200078e00ff */
[--C-:B-----5:R-:W-:Y:S01]  /*2bd50*/  SHF.R.S32.HI R3, RZ, 0x1f, R132.reuse ;  /* 0x0000001fff037819 */ /* 0x120fe20000011484 */
[----:B------:R-:W-:Y:S01]  /*2bd60*/  IMAD.MOV.U32 R2, RZ, RZ, R132 ;  /* 0x000000ffff027224 */ /* 0x000fe200078e0084 */
[----:B------:R-:W-:Y:S01]  /*2bd70*/  SHF.R.S32.HI R8, RZ, 0x1f, R33 ;  /* 0x0000001fff087819 */ /* 0x000fe20000011421 */
[-C--:B------:R-:W-:Y:S01]  /*2bd80*/  IMAD R7, R5, R6.reuse, RZ ;  /* 0x0000000605077224 */ /* 0x080fe200078e02ff */
[----:B------:R-:W-:Y:S01]  /*2bd90*/  SHF.R.S32.HI R11, RZ, 0x1f, R6 ;  /* 0x0000001fff0b7819 */ /* 0x000fe20000011406 */
[----:B------:R-:W-:Y:S01]  /*2bda0*/  IMAD.WIDE.U32 R2, R4, R6, R2 ;  /* 0x0000000604027225 */ /* 0x000fe200078e0002 */
[----:B------:R-:W-:Y:S01]  /*2bdb0*/  LEA.HI R10, R32, R10, RZ, 0x3 ;  /* 0x0000000a200a7211 */ /* 0x000fe200078f18ff */
[----:B------:R-:W-:Y:S02]  /*2bdc0*/  BSSY B0, `(.L_x_1196) ;  /* 0x000001e000007945 */ /* 0x000fe40003800000 */
[----:B------:R-:W-:Y:S01]  /*2bdd0*/  IMAD R0, R15, R33, RZ ;  /* 0x000000210f007224 */ /* 0x000fe200078e02ff */
[----:B------:R-:W-:Y:S01]  /*2bde0*/  IADD3 R2, P0, R17, R2, RZ ;  /* 0x0000000211027210 */ /* 0x000fe20007f1e0ff */
[----:B------:R-:W-:-:S02]  /*2bdf0*/  IMAD R7, R4, R11, R7 ;  /* 0x0000000b04077224 */ /* 0x000fc400078e0207 */
[----:B------:R-:W-:Y:S02]  /*2be00*/  IMAD.IADD R6, R38, 0x1, -R6 ;  /* 0x0000000126067824 */ /* 0x000fe400078e0a06 */
[----:B------:R-:W-:Y:S01]  /*2be10*/  IMAD R8, R14, R8, R0 ;  /* 0x000000080e087224 */ /* 0x000fe200078e0200 */
[----:B------:R-:W-:Y:S02]  /*2be20*/  SHF.R.S32.HI R0, RZ, 0x3, R10 ;  /* 0x00000003ff007819 */ /* 0x000fe4000001140a */
[----:B------:R-:W-:-:S03]  /*2be30*/  IADD3.X R3, R18, R3, R7, P0, !PT ;  /* 0x0000000312037210 */ /* 0x000fc600007fe407 */
[C---:B------:R-:W-:Y:S02]  /*2be40*/  VIADD R10, R0.reuse, 0x10 ;  /* 0x00000010000a7836 */ /* 0x040fe40000000000 */
[----:B------:R-:W-:Y:S01]  /*2be50*/  VIADD R7, R0, 0x30 ;  /* 0x0000003000077836 */ /* 0x000fe20000000000 */
[----:B--2---:R-:W-:Y:S01]  /*2be60*/  ISETP.GE.AND P1, PT, R132, R9, PT ;  /* 0x000000098400720c */ /* 0x004fe20003f26270 */
[----:B------:R-:W-:-:S03]  /*2be70*/  VIADD R9, R0, 0x20 ;  /* 0x0000002000097836 */ /* 0x000fc60000000000 */
[-C--:B------:R-:W-:Y:S02]  /*2be80*/  ISETP.GE.OR P0, PT, R0, R6.reuse, P1 ;  /* 0x000000060000720c */ /* 0x080fe40000f06670 */
[-C--:B------:R-:W-:Y:S02]  /*2be90*/  ISETP.GE.OR P3, PT, R10, R6.reuse, P1 ;  /* 0x000000060a00720c */ /* 0x080fe40000f66670 */
[-C--:B------:R-:W-:Y:S02]  /*2bea0*/  ISETP.GE.OR P2, PT, R9, R6.reuse, P1 ;  /* 0x000000060900720c */ /* 0x080fe40000f46670 */
[----:B------:R-:W-:Y:S01]  /*2beb0*/  ISETP.GE.OR P1, PT, R7, R6, P1 ;  /* 0x000000060700720c */ /* 0x000fe20000f26670 */
[----:B------:R-:W-:Y:S01]  /*2bec0*/  IMAD.WIDE.U32 R6, R14, R33, R2 ;  /* 0x000000210e067225 */ /* 0x000fe200078e0002 */
[----:B------:R-:W-:-:S03]  /*2bed0*/  SHF.R.S32.HI R14, RZ, 0x1f, R0 ;  /* 0x0000001fff0e7819 */ /* 0x000fc60000011400 */
[----:B------:R-:W-:Y:S02]  /*2bee0*/  IMAD.IADD R3, R7, 0x1, R8 ;  /* 0x0000000107037824 */ /* 0x000fe400078e0208 */
[----:B------:R-:W-:Y:S06]  /*2bef0*/  @P0 BRA `(.L_x_1197) ;  /* 0x0000000000280947 */ /* 0x000fec0003800000 */
[----:B------:R-:W-:Y:S01]  /*2bf00*/  IMAD R10, R5, R0, RZ ;  /* 0x00000000050a7224 */ /* 0x000fe200078e02ff */
[----:B------:R-:W-:Y:S01]  /*2bf10*/  R2UR UR4, R34 ;  /* 0x00000000220472ca */ /* 0x000fe200000e0000 */
[----:B------:R-:W-:Y:S01]  /*2bf20*/  IMAD.MOV.U32 R2, RZ, RZ, R6 ;  /* 0x000000ffff027224 */ /* 0x000fe200078e0006 */
[----:B------:R-:W-:Y:S01]  /*2bf30*/  R2UR UR5, R35 ;  /* 0x00000000230572ca */ /* 0x000fe200000e0000 */
[----:B------:R-:W-:Y:S02]  /*2bf40*/  IMAD R10, R4, R14, R10 ;  /* 0x0000000e040a7224 */ /* 0x000fe400078e020a */
[----:B------:R-:W-:-:S05]  /*2bf50*/  IMAD.WIDE.U32 R8, R0, R4, R2 ;  /* 0x0000000400087225 */ /* 0x000fca00078e0002 */
[----:B------:R-:W-:Y:S02]  /*2bf60*/  IADD3 R9, R9, R10, RZ ;  /* 0x0000000a09097210 */ /* 0x000fe40007ffe0ff */
[----:B------:R-:W-:-:S04]  /*2bf70*/  LEA R10, P0, R8, R12, 0x1 ;  /* 0x0000000c080a7211 */ /* 0x000fc800078008ff */
[----:B------:R-:W-:-:S05]  /*2bf80*/  LEA.HI.X R11, R8, R13, R9, 0x1, P0 ;  /* 0x0000000d080b7211 */ /* 0x000fca00000f0c09 */
[----:B---3--:R1:W-:Y:S04]  /*2bf90*/  ST.E.128 desc[UR4][R10.64], R20 ;  /* 0x000000140a007985 */ /* 0x0083e8000c101d04 */
.L_x_1197:
[----:B------:R-:W-:Y:S05]  /*2bfa0*/  BSYNC B0 ;  /* 0x0000000000007941 */ /* 0x000fea0003800000 */
.L_x_1196:
[----:B------:R-:W-:Y:S04]  /*2bfb0*/  BSSY B0, `(.L_x_1198) ;  /* 0x000000f000007945 */ /* 0x000fe80003800000 */
[----:B------:R-:W-:Y:S05]  /*2bfc0*/  @P3 BRA `(.L_x_1199) ;  /* 0x0000000000343947 */ /* 0x000fea0003800000 */
[----:B-1----:R-:W-:Y:S02]  /*2bfd0*/  IADD3 R10, P0, R0, 0x10, RZ ;  /* 0x00000010000a7810 */ /* 0x002fe40007f1e0ff */
[----:B------:R-:W-:Y:S02]  /*2bfe0*/  MOV R9, R3 ;  /* 0x0000000300097202 */ /* 0x000fe40000000f00 */
[----:B------:R-:W-:Y:S01]  /*2bff0*/  R2UR UR4, R34 ;  /* 0x00000000220472ca */ /* 0x000fe200000e0000 */
[----:B------:R-:W-:Y:S01]  /*2c000*/  IMAD.X R8, RZ, RZ, R14, P0 ;  /* 0x000000ffff087224 */ /* 0x000fe200000e060e */
[----:B------:R-:W-:-:S03]  /*2c010*/  R2UR UR5, R35 ;  /* 0x00000000230572ca */ /* 0x000fc600000e0000 */
[----:B------:R-:W-:Y:S02]  /*2c020*/  IMAD R11, R8, R4, RZ ;  /* 0x00000004080b7224 */ /* 0x000fe400078e02ff */
[----:B------:R-:W-:Y:S02]  /*2c030*/  IMAD.MOV.U32 R8, RZ, RZ, R6 ;  /* 0x000000ffff087224 */ /* 0x000fe400078e0006 */
[-C--:B------:R-:W-:Y:S02]  /*2c040*/  IMAD R11, R5, R10.reuse, R11 ;  /* 0x0000000a050b7224 */ /* 0x080fe400078e020b */
[----:B------:R-:W-:-:S04]  /*2c050*/  IMAD.WIDE.U32 R8, R4, R10, R8 ;  /* 0x0000000a04087225 */ /* 0x000fc800078e0008 */
[----:B------:R-:W-:Y:S01]  /*2c060*/  IMAD.IADD R11, R9, 0x1, R11 ;  /* 0x00000001090b7824 */ /* 0x000fe200078e020b */
[----:B------:R-:W-:-:S04]  /*2c070*/  LEA R10, P0, R8, R12, 0x1 ;  /* 0x0000000c080a7211 */ /* 0x000fc800078008ff */
[----:B------:R-:W-:-:S05]  /*2c080*/  LEA.HI.X R11, R8, R13, R11, 0x1, P0 ;  /* 0x0000000d080b7211 */ /* 0x000fca00000f0c0b */
[----:B------:R2:W-:Y:S04]  /*2c090*/  ST.E.128 desc[UR4][R10.64], R24 ;  /* 0x000000180a007985 */ /* 0x0005e8000c101d04 */
.L_x_1199:
[----:B------:R-:W-:Y:S05]  /*2c0a0*/  BSYNC B0 ;  /* 0x0000000000007941 */ /* 0x000fea0003800000 */
.L_x_1198:
[----:B------:R-:W-:Y:S04]  /*2c0b0*/  BSSY B0, `(.L_x_1200) ;  /* 0x000000f000007945 */ /* 0x000fe80003800000 */
[----:B------:R-:W-:Y:S05]  /*2c0c0*/  @P2 BRA `(.L_x_1201) ;  /* 0x0000000000342947 */ /* 0x000fea0003800000 */
[----:B-12---:R-:W-:Y:S02]  /*2c0d0*/  IADD3 R10, P0, R0, 0x20, RZ ;  /* 0x00000020000a7810 */ /* 0x006fe40007f1e0ff */
        /* <DEDUP_REMOVED lines=11> */
[----:B----4-:R1:W-:Y:S04]  /*2c190*/  ST.E.128 desc[UR4][R10.64], R28 ;  /* 0x0000001c0a007985 */ /* 0x0103e8000c101d04 */
.L_x_1201:
[----:B------:R-:W-:Y:S05]  /*2c1a0*/  BSYNC B0 ;  /* 0x0000000000007941 */ /* 0x000fea0003800000 */
.L_x_1200:
[----:B-12---:R-:W-:Y:S02]  /*2c1b0*/  MOV R10, 0x50 ;  /* 0x00000050000a7802 */ /* 0x006fe40000000f00 */
[----:B------:R-:W-:-:S03]  /*2c1c0*/  MOV R9, 0x0 ;  /* 0x0000000000097802 */ /* 0x000fc60000000f00 */
[----:B------:R-:W-:-:S04]  /*2c1d0*/  IMAD.MOV.U32 R8, RZ, RZ, R10 ;  /* 0x000000ffff087224 */ /* 0x000fc800078e000a */
[----:B---34-:R-:W-:Y:S05]  /*2c1e0*/  @P1 RET.REL.NODEC R8 `(_ZN5flash24flash_fwd_splitkv_kernelI23Flash_fwd_kernel_traitsILi64ELi64ELi256ELi4ELb0ELb0EN7cutlass10bfloat16_tE19Flash_kernel_traitsILi64ELi64ELi256ELi4ES3_EELb1ELb0ELb0ELb0ELb0ELb0ELb0ELb1EEEvNS_16Flash_fwd_paramsE) ;  /* 0xfffffd3c08841950 */ /* 0x018fea0003c3ffff */
[----:B------:R-:W-:Y:S02]  /*2c1f0*/  IADD3 R0, P0, R0, 0x30, RZ ;  /* 0x0000003000007810 */ /* 0x000fe40007f1e0ff */
[----:B------:R-:W-:Y:S02]  /*2c200*/  R2UR UR4, R34 ;  /* 0x00000000220472ca */ /* 0x000fe400000e0000 */
[----:B------:R-:W-:Y:S01]  /*2c210*/  R2UR UR5, R35 ;  /* 0x00000000230572ca */ /* 0x000fe200000e0000 */
[----:B------:R-:W-:-:S04]  /*2c220*/  IMAD.X R2, RZ, RZ, R14, P0 ;  /* 0x000000ffff027224 */ /* 0x000fc800000e060e */
[----:B------:R-:W-:Y:S01]  /*2c230*/  IMAD R8, R2, R4, RZ ;  /* 0x0000000402087224 */ /* 0x000fe200078e02ff */
[----:B------:R-:W-:-:S05]  /*2c240*/  MOV R2, R6 ;  /* 0x0000000600027202 */ /* 0x000fca0000000f00 */
[----:B------:R-:W-:-:S04]  /*2c250*/  IMAD.WIDE.U32 R6, R4, R0, R2 ;  /* 0x0000000004067225 */ /* 0x000fc800078e0002 */
[----:B------:R-:W-:Y:S01]  /*2c260*/  IMAD R0, R5, R0, R8 ;  /* 0x0000000005007224 */ /* 0x000fe200078e0208 */
[----:B------:R-:W-:-:S03]  /*2c270*/  LEA R2, P0, R6, R12, 0x1 ;  /* 0x0000000c06027211 */ /* 0x000fc600078008ff */
[----:B------:R-:W-:-:S05]  /*2c280*/  IMAD.IADD R0, R7, 0x1, R0 ;  /* 0x0000000107007824 */ /* 0x000fca00078e0200 */
[----:B------:R-:W-:-:S05]  /*2c290*/  LEA.HI.X R3, R6, R13, R0, 0x1, P0 ;  /* 0x0000000d06037211 */ /* 0x000fca00000f0c00 */
[----:B------:R1:W-:Y:S02]  /*2c2a0*/  ST.E.128 desc[UR4][R2.64], R188 ;  /* 0x000000bc02007985 */ /* 0x0003e4000c101d04 */
[----:B-1----:R-:W-:Y:S01]  /*2c2b0*/  MOV R2, R10 ;  /* 0x0000000a00027202 */ /* 0x002fe20000000f00 */
[----:B------:R-:W-:-:S04]  /*2c2c0*/  IMAD.MOV.U32 R3, RZ, RZ, 0x0 ;  /* 0x00000000ff037424 */ /* 0x000fc800078e00ff */
[----:B------:R-:W-:Y:S05]  /*2c2d0*/  RET.REL.NODEC R2 `(_ZN5flash24flash_fwd_splitkv_kernelI23Flash_fwd_kernel_traitsILi64ELi64ELi256ELi4ELb0ELb0EN7cutlass10bfloat16_tE19Flash_kernel_traitsILi64ELi64ELi256ELi4ES3_EELb1ELb0ELb0ELb0ELb0ELb0ELb0ELb1EEEvNS_16Flash_fwd_paramsE) ;  /* 0xfffffd3c02487950 */ /* 0x000fea0003c3ffff */
.L_x_1190:
[----:B------:R-:W-:Y:S01]  /*2c2e0*/  IMAD.MOV.U32 R0, RZ, RZ, 0x2 ;  /* 0x00000002ff007424 */ /* 0x000fe200078e00ff */
[----:B--2--5:R-:W-:Y:S01]  /*2c2f0*/  MOV R2, R8 ;  /* 0x0000000800027202 */ /* 0x024fe20000000f00 */
[----:B------:R-:W-:Y:S01]  /*2c300*/  IMAD.MOV.U32 R4, RZ, RZ, -0x1 ;  /* 0xffffffffff047424 */ /* 0x000fe200078e00ff */
[----:B------:R-:W-:-:S07]  /*2c310*/  MOV R3, 0x1f ;  /* 0x0000001f00037802 */ /* 0x000fce0000000f00 */
[----:B---3--:R-:W-:Y:S05]  /*2c320*/  WARPSYNC.COLLECTIVE R4, `(.L_x_1202) ;  /* 0x0000000004087348 */ /* 0x008fea0003c00000 */
[----:B------:R1:W2:Y:S02]  /*2c330*/  SHFL.BFLY P0, R0, R2, R0, R3 ;  /* 0x0c00000002007389 */ /* 0x0002a40000000003 */
[----:B-123--:R-:W-:Y:S01]  /*2c340*/  ENDCOLLECTIVE ;  /* 0x000000000000791b */ /* 0x00efe20003800000 */
.L_x_1202:
[----:B------:R-:W-:Y:S02]  /*2c350*/  MOV R5, R0 ;  /* 0x0000000000057202 */ /* 0x000fe40000000f00 */
[----:B------:R-:W-:-:S03]  /*2c360*/  MOV R0, 0x1 ;  /* 0x0000000100007802 */ /* 0x000fc60000000f00 */
[----:B------:R-:W-:-:S04]  /*2c370*/  FADD.FTZ R5, R5, R8 ;  /* 0x0000000805057221 */ /* 0x000fc80000010000 */
[----:B------:R-:W-:-:S07]  /*2c380*/  IMAD.MOV.U32 R2, RZ, RZ, R5 ;  /* 0x000000ffff027224 */ /* 0x000fce00078e0005 */
[----:B------:R-:W-:Y:S05]  /*2c390*/  WARPSYNC.COLLECTIVE R4, `(.L_x_1203) ;  /* 0x0000000004087348 */ /* 0x000fea0003c00000 */
[----:B------:R1:W2:Y:S02]  /*2c3a0*/  SHFL.BFLY P0, R0, R2, R0, R3 ;  /* 0x0c00000002007389 */ /* 0x0002a40000000003 */
[----:B-12---:R-:W-:Y:S01]  /*2c3b0*/  ENDCOLLECTIVE ;  /* 0x000000000000791b */ /* 0x006fe20003800000 */
.L_x_1203:
[----:B------:R-:W-:Y:S01]  /*2c3c0*/  IMAD.MOV.U32 R6, RZ, RZ, R0 ;  /* 0x000000ffff067224 */ /* 0x000fe200078e0000 */
[----:B------:R-:W-:Y:S02]  /*2c3d0*/  MOV R0, 0x2 ;  /* 0x0000000200007802 */ /* 0x000fe40000000f00 */
[----:B------:R-:W-:Y:S01]  /*2c3e0*/  MOV R2, R7 ;  /* 0x0000000700027202 */ /* 0x000fe20000000f00 */
[----:B------:R-:W-:-:S07]  /*2c3f0*/  FADD.FTZ R17, R5, R6 ;  /* 0x0000000605117221 */ /* 0x000fce0000010000 */
[----:B------:R-:W-:Y:S05]  /*2c400*/  WARPSYNC.COLLECTIVE R4, `(.L_x_1204) ;  /* 0x0000000004087348 */ /* 0x000fea0003c00000 */
[----:B------:R1:W2:Y:S02]  /*2c410*/  SHFL.BFLY P0, R0, R2, R0, R3 ;  /* 0x0c00000002007389 */ /* 0x0002a40000000003 */
[----:B-12---:R-:W-:Y:S01]  /*2c420*/  ENDCOLLECTIVE ;  /* 0x000000000000791b */ /* 0x006fe20003800000 */
.L_x_1204:
[----:B------:R-:W-:Y:S01]  /*2c430*/  IMAD.MOV.U32 R2, RZ, RZ, R0 ;  /* 0x000000ffff027224 */ /* 0x000fe200078e0000 */
[----:B------:R-:W-:-:S03]  /*2c440*/  MOV R0, 0x1 ;  /* 0x0000000100007802 */ /* 0x000fc60000000f00 */
[----:B------:R-:W-:-:S07]  /*2c450*/  FADD.FTZ R2, R2, R7 ;  /* 0x0000000702027221 */ /* 0x000fce0000010000 */
[----:B------:R-:W-:Y:S05]  /*2c460*/  WARPSYNC.COLLECTIVE R4, `(.L_x_1205) ;  /* 0x0000000004087348 */ /* 0x000fea0003c00000 */
[----:B------:R1:W2:Y:S02]  /*2c470*/  SHFL.BFLY P0, R0, R2, R0, R3 ;  /* 0x0c00000002007389 */ /* 0x0002a40000000003 */
[----:B-12---:R-:W-:Y:S01]  /*2c480*/  ENDCOLLECTIVE ;  /* 0x000000000000791b */ /* 0x006fe20003800000 */
.L_x_1205:
[----:B------:R-:W-:Y:S01]  /*2c490*/  MOV R3, R0 ;  /* 0x0000000000037202 */ /* 0x000fe20000000f00 */
[----:B------:R-:W-:Y:S06]  /*2c4a0*/  BRA `(.L_x_1206) ;  /* 0xffffffe800cc7947 */ /* 0x000fec000383ffff */
.L_x_1207:
        /* <DEDUP_REMOVED lines=13> */
.L_x_7952:


//--------------------- .text._ZN5flash24flash_fwd_splitkv_kernelI23Flash_fwd_kernel_traitsILi64ELi64ELi256ELi4ELb0ELb0EN7cutlass10bfloat16_tE19Flash_kernel_traitsILi64ELi64ELi256ELi4ES3_EELb1ELb0ELb0ELb0ELb0ELb1ELb0ELb1EEEvNS_16Flash_fwd_paramsE --------------------------
	.section	.text._ZN5flash24flash_fwd_splitkv_kernelI23Flash_fwd_kernel_traitsILi64ELi64ELi256ELi4ELb0ELb0EN7cutlass10bfloat16_tE19Flash_kernel_traitsILi64ELi64ELi256ELi4ES3_EELb1ELb0ELb0ELb0ELb0ELb1ELb0ELb1EEEvNS_16Flash_fwd_paramsE,"ax",@progbits
	.align	128
        .global         _ZN5flash24flash_fwd_splitkv_kernelI23Flash_fwd_kernel_traitsILi64ELi64ELi256ELi4ELb0ELb0EN7cutlass10bfloat16_tE19Flash_kernel_traitsILi64ELi64ELi256ELi4ES3_EELb1ELb0ELb0ELb0ELb0ELb1ELb0ELb1EEEvNS_16Flash_fwd_paramsE
        .type           _ZN5flash24flash_fwd_splitkv_kernelI23Flash_fwd_kernel_traitsILi64ELi64ELi256ELi4ELb0ELb0EN7cutlass10bfloat16_tE19Flash_kernel_traitsILi64ELi64ELi256ELi4ES3_EELb1ELb0ELb0ELb0ELb0ELb1ELb0ELb1EEEvNS_16Flash_fwd_paramsE,@function
        .size           _ZN5flash24flash_fwd_splitkv_kernelI23Flash_fwd_kernel_traitsILi64ELi64ELi256ELi4ELb0ELb0EN7cutlass10bfloat16_tE19Flash_kernel_traitsILi64ELi64ELi256ELi4ES3_EELb1ELb0ELb0ELb0ELb0ELb1ELb0ELb1EEEvNS_16Flash_fwd_paramsE,(.L_x_7953 - _ZN5flash24flash_fwd_splitkv_kernelI23Flash_fwd_kernel_traitsILi64ELi64ELi256ELi4ELb0ELb0EN7cutlass10bfloat16_tE19Flash_kernel_traitsILi64ELi64ELi256ELi4ES3_EELb1ELb0ELb0ELb0ELb0ELb1ELb0ELb1EEEvNS_16Flash_fwd_paramsE)
        .other          _ZN5flash24flash_fwd_splitkv_kernelI23Flash_fwd_kernel_traitsILi64ELi64ELi256ELi4ELb0ELb0EN7cutlass10bfloat16_tE19Flash_kernel_traitsILi64ELi64ELi256ELi4ES3_EELb1ELb0ELb0ELb0ELb0ELb1ELb0ELb1EEEvNS_16Flash_fwd_paramsE,@"STO_CUDA_ENTRY STV_DEFAULT"
_ZN5flash24flash_fwd_splitkv_kernelI23Flash_fwd_kernel_traitsILi64ELi64ELi256ELi4ELb0ELb0EN7cutlass10bfloat16_tE19Flash_kernel_traitsILi64ELi64ELi256ELi4ES3_EELb1ELb0ELb0ELb0ELb0ELb1ELb0ELb1EEEvNS_16Flash_fwd_paramsE:
.text._ZN5flash24flash_fwd_splitkv_kernelI23Flash_fwd_kernel_traitsILi64ELi64ELi256ELi4ELb0ELb0EN7cutlass10bfloat16_tE19Flash_kernel_traitsILi64ELi64ELi256ELi4ES3_EELb1ELb0ELb0ELb0ELb0ELb1ELb0ELb1EEEvNS_16Flash_fwd_paramsE:
[----:B------:R-:W1:Y:S08]  /*0000*/  LDC R1, c[0x0][0x28] ;  /* 0x00000a00ff017b82 */ /* 0x000e700000000800 */
[----:B------:R-:W2:Y:S01]  /*0010*/  LDC.64 R24, c[0x0][0x198] ;  /* 0x00006600ff187b82 */ /* 0x000ea20000000a00 */
[----:B------:R-:W-:Y:S01]  /*0020*/  BSSY B3, `(.L_x_1208) ;  /* 0x0000003000037945 */ /* 0x000fe20003800000 */
[----:B-1----:R-:W-:-:S06]  /*0030*/  IADD3 R1, R1, -0x180, RZ ;  /* 0xfffffe8001017810 */ /* 0x002fcc0007ffe0ff */
[----:B--2---:R-:W-:Y:S05]  /*0040*/  CALL.REL.NOINC `($_ZN5flash24flash_fwd_splitkv_kernelI23Flash_fwd_kernel_traitsILi64ELi64ELi256ELi4ELb0ELb0EN7cutlass10bfloat16_tE19Flash_kernel_traitsILi64ELi64ELi256ELi4ES3_EELb1ELb0ELb0ELb0ELb0ELb1ELb0ELb1EEEvNS_16Flash_fwd_paramsE$_ZN5flash30compute_attn_1rowblock_splitkvI23Flash_fwd_kernel_traitsILi64ELi64ELi256ELi4ELb0ELb0EN7cutlass10bfloat16_tE19Flash_kernel_traitsILi64ELi64ELi256ELi4ES3_EELb1ELb0ELb0ELb0ELb0ELb1ELb0ELb1ENS_16Flash_fwd_paramsEEEvRKT8_iiiii) ;  /* 0x0000000000087944 */ /* 0x004fea0003c00000 */
[----:B------:R-:W-:Y:S05]  /*0050*/  BSYNC B3 ;  /* 0x0000000000037941 */ /* 0x000fea0003800000 */
.L_x_1208:
[----:B------:R-:W-:Y:S05]  /*0060*/  EXIT ;  /* 0x000000000000794d */ /* 0x000fea0003800000 */
        .type           $_ZN5flash24flash_fwd_splitkv_kernelI23Flash_fwd_kernel_traitsILi64ELi64ELi256ELi4ELb0ELb0EN7cutlass10bfloat16_tE19Flash_kernel_traitsILi64ELi64ELi256ELi4ES3_EELb1ELb0ELb0ELb0ELb0ELb1ELb0ELb1EEEvNS_16Flash_fwd_paramsE$_ZN5flash30compute_attn_1rowblock_splitkvI23Flash_fwd_kernel_traitsILi64ELi64ELi256ELi4ELb0ELb0EN7cutlass10bfloat16_tE19Flash_kernel_traitsILi64ELi64ELi256ELi4ES3_EELb1ELb0ELb0ELb0ELb0ELb1ELb0ELb1ENS_16Flash_fwd_paramsEEEvRKT8_iiiii,@function
        .size           $_ZN5flash24flash_fwd_splitkv_kernelI23Flash_fwd_kernel_traitsILi64ELi64ELi256ELi4ELb0ELb0EN7cutlass10bfloat16_tE19Flash_kernel_traitsILi64ELi64ELi256ELi4ES3_EELb1ELb0ELb0ELb0ELb0ELb1ELb0ELb1EEEvNS_16Flash_fwd_paramsE$_ZN5flash30compute_attn_1rowblock_splitkvI23Flash_fwd_kernel_traitsILi64ELi64ELi256ELi4ELb0ELb0EN7cutlass10bfloat16_tE19Flash_kernel_traitsILi64ELi64ELi256ELi4ES3_EELb1ELb0ELb0ELb0ELb0ELb1ELb0ELb1ENS_16Flash_fwd_paramsEEEvRKT8_iiiii,(.L_x_7953 - $_ZN5flash24flash_fwd_splitkv_kernelI23Flash_fwd_kernel_traitsILi64ELi64ELi256ELi4ELb0ELb0EN7cutlass10bfloat16_tE19Flash_kernel_traitsILi64ELi64ELi256ELi4ES3_EELb1ELb0ELb0ELb0ELb0ELb1ELb0ELb1EEEvNS_16Flash_fwd_paramsE$_ZN5flash30compute_attn_1rowblock_splitkvI23Flash_fwd_kernel_traitsILi64ELi64ELi256ELi4ELb0ELb0EN7cutlass10bfloat16_tE19Flash_kernel_traitsILi64ELi64ELi256ELi4ES3_EELb1ELb0ELb0ELb0ELb0ELb1ELb0ELb1ENS_16Flash_fwd_paramsEEEvRKT8_iiiii)
$_ZN5flash24flash_fwd_splitkv_kernelI23Flash_fwd_kernel_traitsILi64ELi64ELi256ELi4ELb0ELb0EN7cutlass10bfloat16_tE19Flash_kernel_traitsILi64ELi64ELi256ELi4ES3_EELb1ELb0ELb0ELb0ELb0ELb1ELb0ELb1EEEvNS_16Flash_fwd_paramsE$_ZN5flash30compute_attn_1rowblock_splitkvI23Flash_fwd_kernel_traitsILi64ELi64ELi256ELi4ELb0ELb0EN7cutlass10bfloat16_tE19Flash_kernel_traitsILi64ELi64ELi256ELi4ES3_EELb1ELb0ELb0ELb0ELb0ELb1ELb0ELb1ENS_16Flash_fwd_paramsEEEvRKT8_iiiii:
        /* <DEDUP_REMOVED lines=30> */
.L_x_1210:
[----:B------:R-:W-:Y:S05]  /*0250*/  BSYNC B0 ;  /* 0x0000000000007941 */ /* 0x000fea0003800000 */
.L_x_1209:
        /* <DEDUP_REMOVED lines=8> */
.L_x_1212:
[----:B------:R3:W5:Y:S02]  /*02e0*/  LD.E R0, desc[UR6][R24.64+0xb8] ;  /* 0x0000b80618007980 */ /* 0x000764000c101900 */
.L_x_1213:
[----:B------:R-:W-:Y:S05]  /*02f0*/  BSYNC B0 ;  /* 0x0000000000007941 */ /* 0x000fea0003800000 */
.L_x_1211:
        /* <DEDUP_REMOVED lines=10> */
.L_x_1215:
[----:B------:R-:W2:Y:S01]  /*03a0*/  LD.E.64 R2, desc[UR6][R24.64+0x108] ;  /* 0x0001080618027980 */ /* 0x000ea2000c101b00 */
[----:B------:R-:W-:Y:S01]  /*03b0*/  BSSY B0, `(.L_x_1217) ;  /* 0x0000006000007945 */ /* 0x000fe20003800000 */
[----:B------:R-:W-:Y:S01]  /*03c0*/  IMAD.MOV.U32 R0, RZ, RZ, RZ ;  /* 0x000000ffff007224 */ /* 0x000fe200078e00ff */
[----:B--2---:R-:W-:-:S04]  /*03d0*/  ISETP.NE.U32.AND P0, PT, R2, RZ, PT ;  /* 0x000000ff0200720c */ /* 0x004fc80003f05070 */
[----:B------:R-:W-:-:S13]  /*03e0*/  ISETP.NE.AND.EX P0, PT, R3, RZ, PT, P0 ;  /* 0x000000ff0300720c */ /* 0x000fda0003f05300 */
[----:B------:R-:W-:Y:S05]  /*03f0*/  @!P0 BRA `(.L_x_1218) ;  /* 0x0000000000048947 */ /* 0x000fea0003800000 */
[----:B------:R2:W5:Y:S02]  /*0400*/  LD.E R0, desc[UR6][R24.64+0xbc] ;  /* 0x0000bc0618007980 */ /* 0x000564000c101900 */
.L_x_1218:
[----:B------:R-:W-:Y:S05]  /*0410*/  BSYNC B0 ;  /* 0x0000000000007941 */ /* 0x000fea0003800000 */
.L_x_1217:
[----:B-----5:R-:W-:Y:S02]  /*0420*/  IADD3 R212, R166, R0, RZ ;  /* 0x00000000a6d47210 */ /* 0x020fe40007ffe0ff */
.L_x_1216:
[----:B------:R-:W-:Y:S05]  /*0430*/  BSYNC B1 ;  /* 0x0000000000017941 */ /* 0x000fea0003800000 */
.L_x_1214:
[----:B------:R-:W4:Y:S01]  /*0440*/  S2R R39, SR_CTAID.X ;  /* 0x0000000000277919 */ /* 0x000f220000002500 */
[----:B------:R-:W-:Y:S01]  /*0450*/  MOV R28, 0x50 ;  /* 0x00000050001c7802 */ /* 0x000fe20000000f00 */
[----:B------:R-:W-:-:S03]  /*0460*/  IMAD.MOV.U32 R3, RZ, RZ, 0x0 ;  /* 0x00000000ff037424 */ /* 0x000fc600078e00ff */
[----:B------:R-:W-:Y:S01]  /*0470*/  MOV R2, R28 ;  /* 0x0000001c00027202 */ /* 0x000fe20000000f00 */
[----:B----4-:R-:W-:-:S05]  /*0480*/  IMAD.SHL.U32 R30, R39, 0x40, RZ ;  /* 0x00000040271e7824 */ /* 0x010fca00078e00ff */
[----:B------:R-:W-:-:S13]  /*0490*/  ISETP.GT.AND P0, PT, R8, R30, PT ;  /* 0x0000001e0800720c */ /* 0x000fda0003f04270 */
[----:B-123--:R-:W-:Y:S05]  /*04a0*/  @!P0 RET.REL.NODEC R2 `(_ZN5flash24flash_fwd_splitkv_kernelI23Flash_fwd_kernel_traitsILi64ELi64ELi256ELi4ELb0ELb0EN7cutlass10bfloat16_tE19Flash_kernel_traitsILi64ELi64ELi256ELi4ES3_EELb1ELb0ELb0ELb0ELb0ELb1ELb0ELb1EEEvNS_16Flash_fwd_paramsE) ;  /* 0xfffffff802d48950 */ /* 0x00efea0003c3ffff */
        /* <DEDUP_REMOVED lines=87> */
.L_x_1221:
[----:B------:R-:W-:Y:S05]  /*0a20*/  BSYNC B0 ;  /* 0x0000000000007941 */ /* 0x000fea0003800000 */
.L_x_1220:
        /* <DEDUP_REMOVED lines=20> */
.L_x_1223:
[----:B------:R-:W-:Y:S05]  /*0b70*/  BSYNC B0 ;  /* 0x0000000000007941 */ /* 0x000fea0003800000 */
.L_x_1222:
        /* <DEDUP_REMOVED lines=13> */
.L_x_1225:
[----:B------:R-:W-:Y:S05]  /*0c50*/  BSYNC B0 ;  /* 0x0000000000007941 */ /* 0x000fea0003800000 */
.L_x_1224:
        /* <DEDUP_REMOVED lines=12> */
.L_x_1227:
[----:B------:R-:W-:Y:S05]  /*0d20*/  BSYNC B0 ;  /* 0x0000000000007941 */ /* 0x000fea0003800000 */
.L_x_1226:
[----:B---3--:R-:W-:Y:S01]  /*0d30*/  MOV R2, R28 ;  /* 0x0000001c00027202 */ /* 0x008fe20000000f00 */
[----:B------:R-:W-:Y:S01]  /*0d40*/  @!P6 ST.E desc[UR6][R14.64], R16 ;  /* 0x000000100e00e985 */ /* 0x000fe2000c101906 */
[----:B------:R-:W-:-:S03]  /*0d50*/  MOV R3, 0x0 ;  /* 0x0000000000037802 */ /* 0x000fc60000000f00 */
[----:B------:R-:W-:Y:S04]  /*0d60*/  @!P5 ST.E desc[UR6][R14.64+0x40], R13 ;  /* 0x0000400d0e00d985 */ /* 0x000fe8000c101906 */
[----:B------:R1:W-:Y:S02]  /*0d70*/  @!P4 ST.E desc[UR6][R14.64+0x80], R12 ;  /* 0x0000800c0e00c985 */ /* 0x0003e4000c101906 */
[----:B-12--5:R-:W-:Y:S05]  /*0d80*/  @P3 RET.REL.NODEC R2 `(_ZN5flash24flash_fwd_splitkv_kernelI23Flash_fwd_kernel_traitsILi64ELi64ELi256ELi4ELb0ELb0EN7cutlass10bfloat16_tE19Flash_kernel_traitsILi64ELi64ELi256ELi4ES3_EELb1ELb0ELb0ELb0ELb0ELb1ELb0ELb1EEEvNS_16Flash_fwd_paramsE) ;  /* 0xfffffff0029c3950 */ /* 0x026fea0003c3ffff */
[----:B------:R-:W-:Y:S02]  /*0d90*/  MOV R0, 0x7f800000 ;  /* 0x7f80000000007802 */ /* 0x000fe40000000f00 */
[----:B------:R-:W-:Y:S02]  /*0da0*/  MOV R2, R28 ;  /* 0x0000001c00027202 */ /* 0x000fe40000000f00 */
[----:B------:R-:W-:Y:S01]  /*0db0*/  MOV R3, 0x0 ;  /* 0x0000000000037802 */ /* 0x000fe20000000f00 */
[----:B------:R1:W-:Y:S03]  /*0dc0*/  ST.E desc[UR6][R14.64+0xc0], R0 ;  /* 0x0000c0000e007985 */ /* 0x0003e6000c101906 */
[----:B-1----:R-:W-:Y:S05]  /*0dd0*/  RET.REL.NODEC R2 `(_ZN5flash24flash_fwd_splitkv_kernelI23Flash_fwd_kernel_traitsILi64ELi64ELi256ELi4ELb0ELb0EN7cutlass10bfloat16_tE19Flash_kernel_traitsILi64ELi64ELi256ELi4ES3_EELb1ELb0ELb0ELb0ELb0ELb1ELb0ELb1EEEvNS_16Flash_fwd_paramsE) ;  /* 0xfffffff002887950 */ /* 0x002fea0003c3ffff */
.L_x_1219:
        /* <DEDUP_REMOVED lines=117> */
.L_x_1229:
        /* <DEDUP_REMOVED lines=85> */
.L_x_1230:
[----:B------:R-:W-:Y:S05]  /*1a80*/  BSYNC B0 ;  /* 0x0000000000007941 */ /* 0x000fea0003800000 */
.L_x_1228:
[----:B------:R-:W2:Y:S01]  /*1a90*/  LDL R34, [R1+0x18] ;  /* 0x0000180001227983 */ /* 0x000ea20000100800 */
[----:B------:R-:W-:-:S03]  /*1aa0*/  ISETP.NE.AND P0, PT, R41, -0x1, PT ;  /* 0xffffffff2900780c */ /* 0x000fc60003f05270 */
[----:B------:R-:W3:Y:S04]  /*1ab0*/  LDL R36, [R1+0x1c] ;  /* 0x00001c0001247983 */ /* 0x000ee80000100800 */
[----:B------:R-:W4:Y:S04]  /*1ac0*/  LD.E.64 R4, desc[UR6][R24.64+0x30] ;  /* 0x0000300618047980 */ /* 0x000f28000c101b00 */
[----:B------:R-:W4:Y:S04]  /*1ad0*/  LD.E R14, desc[UR6][R24.64+0xc0] ;  /* 0x0000c006180e7980 */ /* 0x000f28000c101900 */
[----:B------:R-:W4:Y:S04]  /*1ae0*/  @!P0 LD.E.64 R6, desc[UR6][R24.64+0x18] ;  /* 0x0000180618068980 */ /* 0x000f28000c101b00 */
[----:B------:R-:W4:Y:S04]  /*1af0*/  LD.E.64 R10, desc[UR6][R24.64+0x48] ;  /* 0x00004806180a7980 */ /* 0x000f28000c101b00 */
[----:B------:R-:W4:Y:S04]  /*1b00*/  LD.E.64 R16, desc[UR6][R24.64+0x10] ;  /* 0x0000100618107980 */ /* 0x000f28000c101b00 */
[----:B------:R-:W4:Y:S04]  /*1b10*/  LD.E.64 R20, desc[UR6][R24.64+0x8] ;  /* 0x0000080618147980 */ /* 0x000f28000c101b00 */
[----:B------:R1:W5:Y:S04]  /*1b20*/  @P4 LD.E R31, desc[UR6][R32.64] ;  /* 0x00000006201f4980 */ /* 0x000368000c101900 */
        /* <DEDUP_REMOVED lines=21> */
[----:B------:R-:W-:Y:S02]  /*1c80*/  IMAD.SHL.U32 R117, R190, 0x10, RZ ;  /* 0x00000010be757824 */ /* 0x000fe400078e00ff */
        /* <DEDUP_REMOVED lines=11> */
[----:B------:R-:W-:Y:S01]  /*1d40*/  @!P0 IMAD.WIDE.U32 R6, R6, R37, RZ ;  /* 0x0000002506068225 */ /* 0x000fe200078e00ff */
[----:B------:R1:W-:Y:S03]  /*1d50*/  STL [R1], R14 ;  /* 0x0000000e01007387 */ /* 0x0003e60000100800 */
[----:B------:R-:W-:-:S04]  /*1d60*/  IMAD.WIDE.U32 R8, R18, R28, R2 ;  /* 0x0000001c12087225 */ /* 0x000fc800078e0002 */
[----:B------:R-:W-:Y:S01]  /*1d70*/  @P0 IMAD.WIDE.U32 R2, R4, R41, RZ ;  /* 0x0000002904020225 */ /* 0x000fe200078e00ff */
[----:B------:R-:W-:-:S03]  /*1d80*/  LOP3.LUT R12, R249, 0xfffffff8, RZ, 0xc0, !PT ;  /* 0xfffffff8f90c7812 */ /* 0x000fc600078ec0ff */
[----:B------:R-:W-:Y:S01]  /*1d90*/  @!P0 IMAD.MOV.U32 R2, RZ, RZ, R6 ;  /* 0x000000ffff028224 */ /* 0x000fe200078e0006 */
[----:B------:R-:W-:Y:S01]  /*1da0*/  SHF.R.S32.HI R6, RZ, 0x1f, R40 ;  /* 0x0000001fff067819 */ /* 0x000fe20000011428 */
[----:B------:R-:W-:-:S03]  /*1db0*/  IMAD.IADD R248, R0, 0x1, -R12 ;  /* 0x0000000100f87824 */ /* 0x000fc600078e0a0c */
[----:B------:R-:W-:Y:S01]  /*1dc0*/  IADD3 R2, P1, R132, R2, RZ ;  /* 0x0000000284027210 */ /* 0x000fe20007f3e0ff */
[----:B-1----:R-:W-:-:S05]  /*1dd0*/  @P0 IMAD R14, R5, R41, RZ ;  /* 0x00000029050e0224 */ /* 0x002fca00078e02ff */
[----:B------:R-:W-:Y:S01]  /*1de0*/  @P0 IADD3 R3, R3, R14, RZ ;  /* 0x0000000e03030210 */ /* 0x000fe20007ffe0ff */
[----:B------:R-:W-:Y:S02]  /*1df0*/  @!P0 IMAD.IADD R3, R7, 0x1, R15 ;  /* 0x0000000107038824 */ /* 0x000fe400078e020f */
        /* <DEDUP_REMOVED lines=46> */
[----:B------:R-:W-:-:S02]  /*20e0*/  SHF.L.U32 R28, R218, 0x2, RZ ;  /* 0x00000002da1c7819 */ /* 0x000fc400000006ff */
[----:B------:R-:W-:Y:S02]  /*20f0*/  SEL R186, R0, 0xfffffff0, !P1 ;  /* 0xfffffff000ba7807 */ /* 0x000fe40004800000 */
        /* <DEDUP_REMOVED lines=236> */
.L_x_1335:
[----:B------:R-:W-:Y:S01]  /*2fc0*/  LOP3.LUT R62, R62, 0xfffffeff, RZ, 0xc0, !PT ;  /* 0xfffffeff3e3e7812 */ /* 0x000fe200078ec0ff */
[----:B--2---:R-:W2:Y:S01]  /*2fd0*/  LDL R0, [R1] ;  /* 0x0000000001007983 */ /* 0x004ea20000100800 */
[----:B------:R-:W-:Y:S01]  /*2fe0*/  IMAD.SHL.U32 R22, R21, 0x100, RZ ;  /* 0x0000010015167824 */ /* 0x000fe200078e00ff */
[----:B------:R-:W-:Y:S01]  /*2ff0*/  BSSY B2, `(.L_x_1232) ;  /* 0x0000c33000027945 */ /* 0x000fe20003800000 */
[----:B------:R-:W-:Y:S02]  /*3000*/  IMAD.MOV.U32 R46, RZ, RZ, R78 ;  /* 0x000000ffff2e7224 */ /* 0x000fe400078e004e */
[----:B------:R-:W-:Y:S02]  /*3010*/  VIADD R20, R22, 0xffffff00 ;  /* 0xffffff0016147836 */ /* 0x000fe40000000000 */
[----:B------:R-:W-:Y:S02]  /*3020*/  IMAD.MOV.U32 R47, RZ, RZ, R77 ;  /* 0x000000ffff2f7224 */ /* 0x000fe400078e004d */
[--C-:B------:R-:W-:Y:S02]  /*3030*/  IMAD.IADD R63, R212, 0x1, -R20.reuse ;  /* 0x00000001d43f7824 */ /* 0x100fe400078e0a14 */
[----:B------:R-:W-:Y:S01]  /*3040*/  IMAD.IADD R66, R166, 0x1, -R20 ;  /* 0x00000001a6427824 */ /* 0x000fe200078e0a14 */
[----:B--2---:R-:W-:Y:S04]  /*3050*/  ISETP.GE.AND P0, PT, R132, R0, PT ;  /* 0x000000008400720c */ /* 0x004fe80003f06270 */
        /* <DEDUP_REMOVED lines=13> */
[----:B---34-:R-:W-:Y:S02]  /*3130*/  @!P5 IADD3 R10, P1, R72, R210, RZ ;  /* 0x000000d2480ad210 */ /* 0x018fe40007f3e0ff */
        /* <DEDUP_REMOVED lines=265> */
.L_x_1236:
[----:B------:R-:W-:Y:S05]  /*41d0*/  BSYNC B0 ;  /* 0x0000000000007941 */ /* 0x000fea0003800000 */
.L_x_1235:
        /* <DEDUP_REMOVED lines=57> */
.L_x_1238:
[----:B------:R-:W-:Y:S05]  /*4570*/  BSYNC B0 ;  /* 0x0000000000007941 */ /* 0x000fea0003800000 */
.L_x_1237:
        /* <DEDUP_REMOVED lines=60> */
.L_x_1240:
[----:B------:R-:W-:Y:S05]  /*4940*/  BSYNC B0 ;  /* 0x0000000000007941 */ /* 0x000fea0003800000 */
.L_x_1239:
        /* <DEDUP_REMOVED lines=67> */
.L_x_1242:
[----:B------:R-:W-:Y:S05]  /*4d80*/  BSYNC B0 ;  /* 0x0000000000007941 */ /* 0x000fea0003800000 */
.L_x_1241:
        /* <DEDUP_REMOVED lines=60> */
.L_x_1244:
[----:B------:R-:W-:Y:S05]  /*5150*/  BSYNC B0 ;  /* 0x0000000000007941 */ /* 0x000fea0003800000 */
.L_x_1243:
        /* <DEDUP_REMOVED lines=67> */
.L_x_1246:
[----:B------:R-:W-:Y:S05]  /*5590*/  BSYNC B0 ;  /* 0x0000000000007941 */ /* 0x000fea0003800000 */
.L_x_1245:
        /* <DEDUP_REMOVED lines=67> */
.L_x_1248:
[----:B------:R-:W-:Y:S05]  /*59d0*/  BSYNC B0 ;  /* 0x0000000000007941 */ /* 0x000fea0003800000 */
.L_x_1247:
        /* <DEDUP_REMOVED lines=67> */
.L_x_1250:
[----:B------:R-:W-:Y:S05]  /*5e10*/  BSYNC B0 ;  /* 0x0000000000007941 */ /* 0x000fea0003800000 */
.L_x_1249:
        /* <DEDUP_REMOVED lines=61> */
.L_x_1252:
[----:B------:R-:W-:Y:S05]  /*61f0*/  BSYNC B0 ;  /* 0x0000000000007941 */ /* 0x000fea0003800000 */
.L_x_1251:
        /* <DEDUP_REMOVED lines=67> */
.L_x_1254:
[----:B------:R-:W-:Y:S05]  /*6630*/  BSYNC B0 ;  /* 0x0000000000007941 */ /* 0x000fea0003800000 */
.L_x_1253:
        /* <DEDUP_REMOVED lines=65> */
.L_x_1256:
[----:B------:R-:W-:Y:S05]  /*6a50*/  BSYNC B0 ;  /* 0x0000000000007941 */ /* 0x000fea0003800000 */
.L_x_1255:
        /* <DEDUP_REMOVED lines=76> */
.L_x_1258:
[----:B------:R-:W-:Y:S05]  /*6f20*/  BSYNC B0 ;  /* 0x0000000000007941 */ /* 0x000fea0003800000 */
.L_x_1257:
        /* <DEDUP_REMOVED lines=64> */
.L_x_1260:
[----:B------:R-:W-:Y:S05]  /*7330*/  BSYNC B0 ;  /* 0x0000000000007941 */ /* 0x000fea0003800000 */
.L_x_1259:
        /* <DEDUP_REMOVED lines=64> */
.L_x_1262:
[----:B------:R-:W-:Y:S05]  /*7740*/  BSYNC B0 ;  /* 0x0000000000007941 */ /* 0x000fea0003800000 */
.L_x_1261:
        /* <DEDUP_REMOVED lines=64> */
.L_x_1264:
[----:B------:R-:W-:Y:S05]  /*7b50*/  BSYNC B0 ;  /* 0x0000000000007941 */ /* 0x000fea0003800000 */
.L_x_1263:
        /* <DEDUP_REMOVED lines=64> */
.L_x_1266:
[----:B------:R-:W-:Y:S05]  /*7f60*/  BSYNC B0 ;  /* 0x0000000000007941 */ /* 0x000fea0003800000 */
.L_x_1265:
        /* <DEDUP_REMOVED lines=11> */
.L_x_1234:
        /* <DEDUP_REMOVED lines=96> */
.L_x_1271:
[----:B------:R-:W-:Y:S05]  /*8620*/  BSYNC B0 ;  /* 0x0000000000007941 */ /* 0x000fea0003800000 */
.L_x_1270:
[----:B-----5:R2:W-:Y:S02]  /*8630*/  ST.E.128 desc[UR6][R34.64], R8 ;  /* 0x0000000822007985 */ /* 0x0205e4000c101d06 */
.L_x_1269:
[----:B------:R-:W-:Y:S05]  /*8640*/  BSYNC B1 ;  /* 0x0000000000017941 */ /* 0x000fea0003800000 */
.L_x_1268:
        /* <DEDUP_REMOVED lines=95> */
.L_x_1275:
[----:B------:R-:W-:Y:S05]  /*8c40*/  BSYNC B0 ;  /* 0x0000000000007941 */ /* 0x000fea0003800000 */
.L_x_1274:
[----:B-----5:R3:W-:Y:S02]  /*8c50*/  ST.E.128 desc[UR6][R34.64], R8 ;  /* 0x0000000822007985 */ /* 0x0207e4000c101d06 */
.L_x_1273:
[----:B------:R-:W-:Y:S05]  /*8c60*/  BSYNC B1 ;  /* 0x0000000000017941 */ /* 0x000fea0003800000 */
.L_x_1272:
        /* <DEDUP_REMOVED lines=95> */
.L_x_1279:
[----:B------:R-:W-:Y:S05]  /*9260*/  BSYNC B0 ;  /* 0x0000000000007941 */ /* 0x000fea0003800000 */
.L_x_1278:
[----:B-----5:R4:W-:Y:S02]  /*9270*/  ST.E.128 desc[UR6][R34.64], R8 ;  /* 0x0000000822007985 */ /* 0x0209e4000c101d06 */
.L_x_1277:
[----:B------:R-:W-:Y:S05]  /*9280*/  BSYNC B1 ;  /* 0x0000000000017941 */ /* 0x000fea0003800000 */
.L_x_1276:
        /* <DEDUP_REMOVED lines=102> */
.L_x_1283:
[----:B------:R-:W-:Y:S05]  /*98f0*/  BSYNC B0 ;  /* 0x0000000000007941 */ /* 0x000fea0003800000 */
.L_x_1282:
[----:B-----5:R2:W-:Y:S02]  /*9900*/  ST.E.128 desc[UR6][R34.64], R8 ;  /* 0x0000000822007985 */ /* 0x0205e4000c101d06 */
.L_x_1281:
[----:B------:R-:W-:Y:S05]  /*9910*/  BSYNC B1 ;  /* 0x0000000000017941 */ /* 0x000fea0003800000 */
.L_x_1280:
        /* <DEDUP_REMOVED lines=95> */
.L_x_1287:
[----:B------:R-:W-:Y:S05]  /*9f10*/  BSYNC B0 ;  /* 0x0000000000007941 */ /* 0x000fea0003800000 */
.L_x_1286:
[----:B-----5:R2:W-:Y:S02]  /*9f20*/  ST.E.128 desc[UR6][R34.64], R8 ;  /* 0x0000000822007985 */ /* 0x0205e4000c101d06 */
.L_x_1285:
[----:B------:R-:W-:Y:S05]  /*9f30*/  BSYNC B1 ;  /* 0x0000000000017941 */ /* 0x000fea0003800000 */
.L_x_1284:
        /* <DEDUP_REMOVED lines=102> */
.L_x_1291:
[----:B------:R-:W-:Y:S05]  /*a5a0*/  BSYNC B0 ;  /* 0x0000000000007941 */ /* 0x000fea0003800000 */
.L_x_1290:
[----:B-----5:R2:W-:Y:S02]  /*a5b0*/  ST.E.128 desc[UR6][R34.64], R8 ;  /* 0x0000000822007985 */ /* 0x0205e4000c101d06 */
.L_x_1289:
[----:B------:R-:W-:Y:S05]  /*a5c0*/  BSYNC B1 ;  /* 0x0000000000017941 */ /* 0x000fea0003800000 */
.L_x_1288:
        /* <DEDUP_REMOVED lines=102> */
.L_x_1295:
[----:B------:R-:W-:Y:S05]  /*ac30*/  BSYNC B0 ;  /* 0x0000000000007941 */ /* 0x000fea0003800000 */
.L_x_1294:
[----:B-----5:R2:W-:Y:S02]  /*ac40*/  ST.E.128 desc[UR6][R34.64], R8 ;  /* 0x0000000822007985 */ /* 0x0205e4000c101d06 */
.L_x_1293:
[----:B------:R-:W-:Y:S05]  /*ac50*/  BSYNC B1 ;  /* 0x0000000000017941 */ /* 0x000fea0003800000 */
.L_x_1292:
        /* <DEDUP_REMOVED lines=102> */
.L_x_1299:
[----:B------:R-:W-:Y:S05]  /*b2c0*/  BSYNC B0 ;  /* 0x0000000000007941 */ /* 0x000fea0003800000 */
.L_x_1298:
[----:B-----5:R2:W-:Y:S02]  /*b2d0*/  ST.E.128 desc[UR6][R34.64], R8 ;  /* 0x0000000822007985 */ /* 0x0205e4000c101d06 */
.L_x_1297:
[----:B------:R-:W-:Y:S05]  /*b2e0*/  BSYNC B1 ;  /* 0x0000000000017941 */ /* 0x000fea0003800000 */
.L_x_1296:
        /* <DEDUP_REMOVED lines=95> */
.L_x_1303:
[----:B------:R-:W-:Y:S05]  /*b8e0*/  BSYNC B0 ;  /* 0x0000000000007941 */ /* 0x000fea0003800000 */
.L_x_1302:
[----:B-----5:R2:W-:Y:S02]  /*b8f0*/  ST.E.128 desc[UR6][R34.64], R8 ;  /* 0x0000000822007985 */ /* 0x0205e4000c101d06 */
.L_x_1301:
[----:B------:R-:W-:Y:S05]  /*b900*/  BSYNC B1 ;  /* 0x0000000000017941 */ /* 0x000fea0003800000 */
.L_x_1300:
        /* <DEDUP_REMOVED lines=102> */
.L_x_1307:
[----:B------:R-:W-:Y:S05]  /*bf70*/  BSYNC B0 ;  /* 0x0000000000007941 */ /* 0x000fea0003800000 */
.L_x_1306:
[----:B-----5:R2:W-:Y:S02]  /*bf80*/  ST.E.128 desc[UR6][R34.64], R8 ;  /* 0x0000000822007985 */ /* 0x0205e4000c101d06 */
.L_x_1305:
[----:B------:R-:W-:Y:S05]  /*bf90*/  BSYNC B1 ;  /* 0x0000000000017941 */ /* 0x000fea0003800000 */
.L_x_1304:
        /* <DEDUP_REMOVED lines=102> */
.L_x_1311:
[----:B------:R-:W-:Y:S05]  /*c600*/  BSYNC B0 ;  /* 0x0000000000007941 */ /* 0x000fea0003800000 */
.L_x_1310:
[----:B-----5:R2:W-:Y:S02]  /*c610*/  ST.E.128 desc[UR6][R34.64], R8 ;  /* 0x0000000822007985 */ /* 0x0205e4000c101d06 */
.L_x_1309:
[----:B------:R-:W-:Y:S05]  /*c620*/  BSYNC B1 ;  /* 0x0000000000017941 */ /* 0x000fea0003800000 */
.L_x_1308:
        /* <DEDUP_REMOVED lines=102> */
.L_x_1315:
[----:B------:R-:W-:Y:S05]  /*cc90*/  BSYNC B0 ;  /* 0x0000000000007941 */ /* 0x000fea0003800000 */
.L_x_1314:
[----:B-----5:R2:W-:Y:S02]  /*cca0*/  ST.E.128 desc[UR6][R34.64], R8 ;  /* 0x0000000822007985 */ /* 0x0205e4000c101d06 */
.L_x_1313:
[----:B------:R-:W-:Y:S05]  /*ccb0*/  BSYNC B1 ;  /* 0x0000000000017941 */ /* 0x000fea0003800000 */
.L_x_1312:
        /* <DEDUP_REMOVED lines=102> */
.L_x_1319:
[----:B------:R-:W-:Y:S05]  /*d320*/  BSYNC B0 ;  /* 0x0000000000007941 */ /* 0x000fea0003800000 */
.L_x_1318:
[----:B-----5:R2:W-:Y:S02]  /*d330*/  ST.E.128 desc[UR6][R34.64], R8 ;  /* 0x0000000822007985 */ /* 0x0205e4000c101d06 */
.L_x_1317:
[----:B------:R-:W-:Y:S05]  /*d340*/  BSYNC B1 ;  /* 0x0000000000017941 */ /* 0x000fea0003800000 */
.L_x_1316:
        /* <DEDUP_REMOVED lines=102> */
.L_x_1323:
[----:B------:R-:W-:Y:S05]  /*d9b0*/  BSYNC B0 ;  /* 0x0000000000007941 */ /* 0x000fea0003800000 */
.L_x_1322:
[----:B-----5:R2:W-:Y:S02]  /*d9c0*/  ST.E.128 desc[UR6][R34.64], R8 ;  /* 0x0000000822007985 */ /* 0x0205e4000c101d06 */
.L_x_1321:
[----:B------:R-:W-:Y:S05]  /*d9d0*/  BSYNC B1 ;  /* 0x0000000000017941 */ /* 0x000fea0003800000 */
.L_x_1320:
        /* <DEDUP_REMOVED lines=102> */
.L_x_1327:
[----:B------:R-:W-:Y:S05]  /*e040*/  BSYNC B0 ;  /* 0x0000000000007941 */ /* 0x000fea0003800000 */
.L_x_1326:
[----:B-----5:R2:W-:Y:S02]  /*e050*/  ST.E.128 desc[UR6][R34.64], R8 ;  /* 0x0000000822007985 */ /* 0x0205e4000c101d06 */
.L_x_1325:
[----:B------:R-:W-:Y:S05]  /*e060*/  BSYNC B1 ;  /* 0x0000000000017941 */ /* 0x000fea0003800000 */
.L_x_1324:
        /* <DEDUP_REMOVED lines=101> */
.L_x_1331:
[----:B------:R-:W-:Y:S05]  /*e6c0*/  BSYNC B0 ;  /* 0x0000000000007941 */ /* 0x000fea0003800000 */
.L_x_1330:
[----:B-----5:R2:W-:Y:S02]  /*e6d0*/  ST.E.128 desc[UR6][R42.64], R8 ;  /* 0x000000082a007985 */ /* 0x0205e4000c101d06 */
.L_x_1329:
[----:B------:R-:W-:Y:S05]  /*e6e0*/  BSYNC B1 ;  /* 0x0000000000017941 */ /* 0x000fea0003800000 */
.L_x_1328:
        /* <DEDUP_REMOVED lines=11> */
.L_x_1233:
        /* <DEDUP_REMOVED lines=184> */
.L_x_1267:
[----:B------:R-:W-:Y:S05]  /*f320*/  BSYNC B2 ;  /* 0x0000000000027941 */ /* 0x000fea0003800000 */
.L_x_1232:
        /* <DEDUP_REMOVED lines=92> */
.L_x_1333:
        /* <DEDUP_REMOVED lines=12> */
.L_x_1334:
[----:B------:R-:W-:Y:S05]  /*f9b0*/  BSYNC B0 ;  /* 0x0000000000007941 */ /* 0x000fea0003800000 */
.L_x_1332:
[----:B------:R-:W-:Y:S04]  /*f9c0*/  IADD3 R21, R21, -0x1, RZ ;  /* 0xffffffff15157810 */ /* 0x000fe80007ffe0ff */
[----:B------:R-:W-:Y:S11]  /*f9d0*/  ISETP.GT.AND P0, PT, R21, R118, PT ;  /* 0x000000761500720c */ /* 0x000ff60003f04270 */
[----:B------:R-:W-:Y:S02]  /*f9e0*/  @!UPT UIADD3 URZ, URZ, URZ, URZ ;  /* 0x0000003f3f3ff290 */ /* 0x000fe4000fffe03f */
[----:B------:R-:W-:Y:S05]  /*f9f0*/  @P0 BRA `(.L_x_1335) ;  /* 0xffffff3400700947 */ /* 0x000fea000383ffff */
.L_x_1231:
        /* <DEDUP_REMOVED lines=36> */
[----:B------:R-:W-:Y:S01]  /*fc40*/  IADD3 R4, P1, R4, R214, RZ ;  /* 0x000000d604047210 */ /* 0x000fe20007f3e0ff */
[----:B------:R-:W-:Y:S01]  /*fc50*/  IMAD.SHL.U32 R14, R218, 0x4, RZ ;  /* 0x00000004da0e7824 */ /* 0x000fe200078e00ff */
        /* <DEDUP_REMOVED lines=79> */
.L_x_1342:
[----:B------:R-:W-:Y:S05]  /*10150*/  BSYNC B0 ;  /* 0x0000000000007941 */ /* 0x000fea0003800000 */
.L_x_1341:
[----:B-----5:R3:W-:Y:S02]  /*10160*/  STS.128 [R189], R4 ;  /* 0x00000004bd007388 */ /* 0x0207e40000000c00 */
.L_x_1340:
[----:B------:R-:W-:Y:S05]  /*10170*/  BSYNC B1 ;  /* 0x0000000000017941 */ /* 0x000fea0003800000 */
.L_x_1339:
        /* <DEDUP_REMOVED lines=58> */
.L_x_1346:
[----:B------:R-:W-:Y:S05]  /*10520*/  BSYNC B0 ;  /* 0x0000000000007941 */ /* 0x000fea0003800000 */
.L_x_1345:
[----:B-----5:R1:W-:Y:S02]  /*10530*/  STS.128 [R189+0x800], R4 ;  /* 0x00080004bd007388 */ /* 0x0203e40000000c00 */
.L_x_1344:
[----:B------:R-:W-:Y:S05]  /*10540*/  BSYNC B1 ;  /* 0x0000000000017941 */ /* 0x000fea0003800000 */
.L_x_1343:
        /* <DEDUP_REMOVED lines=59> */
.L_x_1350:
[----:B------:R-:W-:Y:S05]  /*10900*/  BSYNC B0 ;  /* 0x0000000000007941 */ /* 0x000fea0003800000 */
.L_x_1349:
[----:B-----5:R3:W-:Y:S02]  /*10910*/  STS.128 [R189+0x1000], R4 ;  /* 0x00100004bd007388 */ /* 0x0207e40000000c00 */
.L_x_1348:
[----:B------:R-:W-:Y:S05]  /*10920*/  BSYNC B1 ;  /* 0x0000000000017941 */ /* 0x000fea0003800000 */
.L_x_1347:
[----:B------:R-:W-:-:S05]  /*10930*/  VIADD R30, R80, 0x30 ;  /* 0x00000030501e7836 */ /* 0x000fca0000000000 */
        /* <DEDUP_REMOVED lines=57> */
.L_x_1353:
[----:B------:R-:W-:Y:S05]  /*10cd0*/  BSYNC B0 ;  /* 0x0000000000007941 */ /* 0x000fea0003800000 */
.L_x_1352:
[----:B-----5:R3:W-:Y:S01]  /*10ce0*/  STS.128 [R189+0x1800], R4 ;  /* 0x00180004bd007388 */ /* 0x0207e20000000c00 */
[----:B------:R-:W-:Y:S05]  /*10cf0*/  BRA `(.L_x_1351) ;  /* 0x0000001c000c7947 */ /* 0x000fea0003800000 */
.L_x_1338:
        /* <DEDUP_REMOVED lines=91> */
.L_x_1357:
[----:B------:R-:W-:Y:S05]  /*112b0*/  BSYNC B0 ;  /* 0x0000000000007941 */ /* 0x000fea0003800000 */
.L_x_1356:
[----:B-----5:R3:W-:Y:S02]  /*112c0*/  STS.128 [R189], R4 ;  /* 0x00000004bd007388 */ /* 0x0207e40000000c00 */
.L_x_1355:
[----:B------:R-:W-:Y:S05]  /*112d0*/  BSYNC B1 ;  /* 0x0000000000017941 */ /* 0x000fea0003800000 */
.L_x_1354:
        /* <DEDUP_REMOVED lines=93> */
.L_x_1361:
[----:B------:R-:W-:Y:S05]  /*118b0*/  BSYNC B0 ;  /* 0x0000000000007941 */ /* 0x000fea0003800000 */
.L_x_1360:
[----:B-----5:R1:W-:Y:S02]  /*118c0*/  STS.128 [R189+0x800], R4 ;  /* 0x00080004bd007388 */ /* 0x0203e40000000c00 */
.L_x_1359:
[----:B------:R-:W-:Y:S05]  /*118d0*/  BSYNC B1 ;  /* 0x0000000000017941 */ /* 0x000fea0003800000 */
.L_x_1358:
        /* <DEDUP_REMOVED lines=94> */
.L_x_1365:
[----:B------:R-:W-:Y:S05]  /*11ec0*/  BSYNC B0 ;  /* 0x0000000000007941 */ /* 0x000fea0003800000 */
.L_x_1364:
[----:B-----5:R3:W-:Y:S02]  /*11ed0*/  STS.128 [R189+0x1000], R4 ;  /* 0x00100004bd007388 */ /* 0x0207e40000000c00 */
.L_x_1363:
[----:B------:R-:W-:Y:S05]  /*11ee0*/  BSYNC B1 ;  /* 0x0000000000017941 */ /* 0x000fea0003800000 */
.L_x_1362:
        /* <DEDUP_REMOVED lines=38> */
[C---:B------:R-:W-:Y:S02]  /*12150*/  LOP3.LUT R28, R7.reuse, 0xffff0000, RZ, 0xc0, !PT ;  /* 0xffff0000071c7812 */ /* 0x040fe400078ec0ff */
[----:B------:R-:W-:Y:S02]  /*12160*/  SHF.L.U32 R22, R7, 0x10, RZ ;  /* 0x0000001007167819 */ /* 0x000fe400000006ff */
[----:B------:R-:W-:Y:S01]  /*12170*/  LOP3.LUT R23, R4, 0xffff0000, RZ, 0xc0, !PT ;  /* 0xffff000004177812 */ /* 0x000fe200078ec0ff */
        /* <DEDUP_REMOVED lines=20> */
[----:B------:R-:W-:Y:S01]  /*122c0*/  @!P0 FADD.FTZ R5, -R5, -RZ ;  /* 0x800000ff05058221 */ /* 0x000fe20000010100 */
[----:B------:R-:W-:Y:S01]  /*122d0*/  SHF.L.U32 R35, R11, 0x10, RZ ;  /* 0x000000100b237819 */ /* 0x000fe200000006ff */
[----:B------:R-:W-:Y:S01]  /*122e0*/  @!P0 FADD.FTZ R4, -R4, -RZ ;  /* 0x800000ff04048221 */ /* 0x000fe20000010100 */
[----:B------:R-:W-:Y:S01]  /*122f0*/  FMUL.FTZ R7, R7, R6 ;  /* 0x0000000607077220 */ /* 0x000fe20000410000 */
[----:B------:R-:W-:Y:S01]  /*12300*/  FMUL.FTZ R12, R8, R12 ;  /* 0x0000000c080c7220 */ /* 0x000fe20000410000 */
[----:B------:R-:W-:Y:S01]  /*12310*/  @!P0 FADD.FTZ R0, -R0, -RZ ;  /* 0x800000ff00008221 */ /* 0x000fe20000010100 */
[----:B------:R-:W-:Y:S01]  /*12320*/  FMUL.FTZ R6, R33, R2 ;  /* 0x0000000221067220 */ /* 0x000fe20000410000 */
[----:B------:R-:W-:Y:S01]  /*12330*/  FMUL.FTZ R3, R9, R3 ;  /* 0x0000000309037220 */ /* 0x000fe20000410000 */
[----:B------:R-:W-:Y:S01]  /*12340*/  FMUL.FTZ R14, R10, R14 ;  /* 0x0000000e0a0e7220 */ /* 0x000fe20000410000 */
[C---:B----4-:R-:W-:Y:S01]  /*12350*/  IMAD.U32 R8, R16.reuse, 0x10000, RZ ;  /* 0x0001000010087824 */ /* 0x050fe200078e00ff */
[----:B------:R-:W-:Y:S01]  /*12360*/  LOP3.LUT R2, R16, 0xffff0000, RZ, 0xc0, !PT ;  /* 0xffff000010027812 */ /* 0x000fe200078ec0ff */
[----:B------:R-:W-:Y:S01]  /*12370*/  FMUL.FTZ R5, R31, R5 ;  /* 0x000000051f057220 */ /* 0x000fe20000410000 */
[C---:B------:R-:W-:Y:S01]  /*12380*/  SHF.L.U32 R10, R17.reuse, 0x10, RZ ;  /* 0x00000010110a7819 */ /* 0x040fe200000006ff */
[----:B------:R-:W-:Y:S01]  /*12390*/  IMAD.U32 R9, R18, 0x10000, RZ ;  /* 0x0001000012097824 */ /* 0x000fe200078e00ff */
[----:B------:R-:W-:Y:S01]  /*123a0*/  LOP3.LUT R16, R17, 0xffff0000, RZ, 0xc0, !PT ;  /* 0xffff000011107812 */ /* 0x000fe200078ec0ff */
[----:B------:R-:W-:Y:S01]  /*123b0*/  FMUL.FTZ R4, R32, R4 ;  /* 0x0000000420047220 */ /* 0x000fe20000410000 */
[----:B------:R-:W-:Y:S01]  /*123c0*/  LOP3.LUT R13, R18, 0xffff0000, RZ, 0xc0, !PT ;  /* 0xffff0000120d7812 */ /* 0x000fe200078ec0ff */
[----:B------:R-:W-:Y:S01]  /*123d0*/  FMUL.FTZ R0, R35, R0 ;  /* 0x0000000023007220 */ /* 0x000fe20000410000 */
[----:B------:R-:W-:Y:S01]  /*123e0*/  SHF.L.U32 R11, R19, 0x10, RZ ;  /* 0x00000010130b7819 */ /* 0x000fe200000006ff */
        /* <DEDUP_REMOVED lines=13> */
.L_x_1367:
[----:B------:R-:W-:Y:S05]  /*124c0*/  BSYNC B0 ;  /* 0x0000000000007941 */ /* 0x000fea0003800000 */
.L_x_1366:
[----:B-----5:R3:W-:Y:S01]  /*124d0*/  STS.128 [R189+0x1800], R4 ;  /* 0x00180004bd007388 */ /* 0x0207e20000000c00 */
[----:B------:R-:W-:Y:S05]  /*124e0*/  BRA `(.L_x_1351) ;  /* 0x0000000400107947 */ /* 0x000fea0003800000 */
.L_x_1337:
        /* <DEDUP_REMOVED lines=11> */
[----:B------:R-:W2:Y:S02]  /*125a0*/  LDL R2, [R1] ;  /* 0x0000000001027983 */ /* 0x000ea40000100800 */
[----:B--2---:R-:W-:-:S13]  /*125b0*/  ISETP.GE.AND P0, PT, R132, R2, PT ;  /* 0x000000028400720c */ /* 0x004fda0003f06270 */
[----:B------:R1:W-:Y:S01]  /*125c0*/  @P0 STS.128 [R189], RZ ;  /* 0x000000ffbd000388 */ /* 0x0003e20000000c00 */
[----:B------:R-:W-:Y:S05]  /*125d0*/  @P0 BRA `(.L_x_1369) ;  /* 0x0000000000180947 */ /* 0x000fea0003800000 */
[----:B-----5:R-:W-:-:S04]  /*125e0*/  LEA R2, P0, R214, R168, 0x1 ;  /* 0x000000a8d6027211 */ /* 0x020fc800078008ff */
[----:B------:R-:W-:-:S05]  /*125f0*/  LEA.HI.X R3, R214, R169, R217, 0x1, P0 ;  /* 0x000000a9d6037211 */ /* 0x000fca00000f0cd9 */
[----:B------:R-:W-:Y:S01]  /*12600*/  @!PT LDS RZ, [RZ] ;  /* 0x00000000fffff984 */ /* 0x000fe20000000800 */
[----:B------:R-:W-:Y:S01]  /*12610*/  @!PT LDS RZ, [RZ] ;  /* 0x00000000fffff984 */ /* 0x000fe20000000800 */
[----:B------:R-:W-:Y:S01]  /*12620*/  @!PT LDS RZ, [RZ] ;  /* 0x00000000fffff984 */ /* 0x000fe20000000800 */
[----:B------:R2:W-:Y:S04]  /*12630*/  LDGSTS.E.BYPASS.LTC128B.128 [R189], desc[UR6][R2.64] ;  /* 0x0000000002bd7fae */ /* 0x0005e8000b901d46 */
.L_x_1369:
[----:B------:R-:W-:Y:S05]  /*12640*/  BSYNC B0 ;  /* 0x0000000000007941 */ /* 0x000fea0003800000 */
.L_x_1368:
[----:B------:R-:W-:Y:S04]  /*12650*/  BSSY B0, `(.L_x_1370) ;  /* 0x000000e000007945 */ /* 0x000fe80003800000 */
[----:B------:R-:W-:Y:S05]  /*12660*/  @P3 BRA `(.L_x_1371) ;  /* 0x0000000000303947 */ /* 0x000fea0003800000 */
[----:B------:R-:W3:Y:S02]  /*12670*/  LDL R0, [R1] ;  /* 0x0000000001007983 */ /* 0x000ee40000100800 */
[----:B---3--:R-:W-:-:S13]  /*12680*/  ISETP.GE.AND P0, PT, R132, R0, PT ;  /* 0x000000008400720c */ /* 0x008fda0003f06270 */
[----:B------:R3:W-:Y:S01]  /*12690*/  @P0 STS.128 [R189+0x800], RZ ;  /* 0x000800ffbd000388 */ /* 0x0007e20000000c00 */
[----:B------:R-:W-:Y:S05]  /*126a0*/  @P0 BRA `(.L_x_1371) ;  /* 0x0000000000200947 */ /* 0x000fea0003800000 */
[----:B------:R-:W-:-:S05]  /*126b0*/  IADD3 R0, P0, R4, R214, RZ ;  /* 0x000000d604007210 */ /* 0x000fca0007f1e0ff */
[----:B--2---:R-:W-:Y:S01]  /*126c0*/  IMAD.X R3, R6, 0x1, R217, P0 ;  /* 0x0000000106037824 */ /* 0x004fe200000e06d9 */
[----:B-----5:R-:W-:-:S04]  /*126d0*/  LEA R2, P0, R0, R168, 0x1 ;  /* 0x000000a800027211 */ /* 0x020fc800078008ff */
[----:B------:R-:W-:-:S05]  /*126e0*/  LEA.HI.X R3, R0, R169, R3, 0x1, P0 ;  /* 0x000000a900037211 */ /* 0x000fca00000f0c03 */
[----:B------:R-:W-:Y:S01]  /*126f0*/  @!PT LDS RZ, [RZ] ;  /* 0x00000000fffff984 */ /* 0x000fe20000000800 */
[----:B------:R-:W-:Y:S01]  /*12700*/  @!PT LDS RZ, [RZ] ;  /* 0x00000000fffff984 */ /* 0x000fe20000000800 */
[----:B------:R-:W-:Y:S01]  /*12710*/  @!PT LDS RZ, [RZ] ;  /* 0x00000000fffff984 */ /* 0x000fe20000000800 */
[----:B------:R4:W-:Y:S04]  /*12720*/  LDGSTS.E.BYPASS.LTC128B.128 [R189+0x800], desc[UR6][R2.64] ;  /* 0x0080000002bd7fae */ /* 0x0009e8000b901d46 */
.L_x_1371:
[----:B------:R-:W-:Y:S05]  /*12730*/  BSYNC B0 ;  /* 0x0000000000007941 */ /* 0x000fea0003800000 */
.L_x_1370:
[----:B------:R-:W-:Y:S04]  /*12740*/  BSSY B0, `(.L_x_1372) ;  /* 0x000000e000007945 */ /* 0x000fe80003800000 */
[----:B------:R-:W-:Y:S05]  /*12750*/  @P2 BRA `(.L_x_1373) ;  /* 0x0000000000302947 */ /* 0x000fea0003800000 */
[----:B------:R-:W2:Y:S02]  /*12760*/  LDL R0, [R1] ;  /* 0x0000000001007983 */ /* 0x000ea40000100800 */
[----:B--2---:R-:W-:-:S13]  /*12770*/  ISETP.GE.AND P0, PT, R132, R0, PT ;  /* 0x000000008400720c */ /* 0x004fda0003f06270 */
[----:B------:R2:W-:Y:S01]  /*12780*/  @P0 STS.128 [R189+0x1000], RZ ;  /* 0x001000ffbd000388 */ /* 0x0005e20000000c00 */
[----:B------:R-:W-:Y:S05]  /*12790*/  @P0 BRA `(.L_x_1373) ;  /* 0x0000000000200947 */ /* 0x000fea0003800000 */
[----:B------:R-:W-:-:S04]  /*127a0*/  LEA R0, P0, R170, R214, 0x5 ;  /* 0x000000d6aa007211 */ /* 0x000fc800078028ff */
[----:B----4-:R-:W-:Y:S02]  /*127b0*/  LEA.HI.X R3, R170, R217, R171, 0x5, P0 ;  /* 0x000000d9aa037211 */ /* 0x010fe400000f2cab */
[----:B-----5:R-:W-:-:S04]  /*127c0*/  LEA R2, P0, R0, R168, 0x1 ;  /* 0x000000a800027211 */ /* 0x020fc800078008ff */
[----:B------:R-:W-:-:S05]  /*127d0*/  LEA.HI.X R3, R0, R169, R3, 0x1, P0 ;  /* 0x000000a900037211 */ /* 0x000fca00000f0c03 */
[----:B------:R-:W-:Y:S01]  /*127e0*/  @!PT LDS RZ, [RZ] ;  /* 0x00000000fffff984 */ /* 0x000fe20000000800 */
[----:B------:R-:W-:Y:S01]  /*127f0*/  @!PT LDS RZ, [RZ] ;  /* 0x00000000fffff984 */ /* 0x000fe20000000800 */
[----:B------:R-:W-:Y:S01]  /*12800*/  @!PT LDS RZ, [RZ] ;  /* 0x00000000fffff984 */ /* 0x000fe20000000800 */
[----:B------:R4:W-:Y:S04]  /*12810*/  LDGSTS.E.BYPASS.LTC128B.128 [R189+0x1000], desc[UR6][R2.64] ;  /* 0x0100000002bd7fae */ /* 0x0009e8000b901d46 */
.L_x_1373:
[----:B------:R-:W-:Y:S05]  /*12820*/  BSYNC B0 ;  /* 0x0000000000007941 */ /* 0x000fea0003800000 */
.L_x_1372:
[----:B------:R-:W-:Y:S05]  /*12830*/  @P1 BRA `(.L_x_1351) ;  /* 0x00000000003c1947 */ /* 0x000fea0003800000 */
[----:B------:R-:W3:Y:S02]  /*12840*/  LDL R0, [R1] ;  /* 0x0000000001007983 */ /* 0x000ee40000100800 */
[----:B---3--:R-:W-:-:S13]  /*12850*/  ISETP.GE.AND P0, PT, R132, R0, PT ;  /* 0x000000008400720c */ /* 0x008fda0003f06270 */
[----:B------:R3:W-:Y:S01]  /*12860*/  @P0 STS.128 [R189+0x1800], RZ ;  /* 0x001800ffbd000388 */ /* 0x0007e20000000c00 */
[----:B------:R-:W-:Y:S05]  /*12870*/  @P0 BRA `(.L_x_1351) ;  /* 0x00000000002c0947 */ /* 0x000fea0003800000 */
[----:B------:R-:W-:Y:S01]  /*12880*/  MOV R4, R214 ;  /* 0x000000d600047202 */ /* 0x000fe20000000f00 */
[----:B------:R-:W-:Y:S01]  /*12890*/  IMAD R0, R171, 0x30, RZ ;  /* 0x00000030ab007824 */ /* 0x000fe200078e02ff */
[----:B------:R-:W-:-:S03]  /*128a0*/  MOV R5, R217 ;  /* 0x000000d900057202 */ /* 0x000fc60000000f00 */
[----:B------:R-:W-:-:S05]  /*128b0*/  IMAD.WIDE.U32 R4, R170, 0x30, R4 ;  /* 0x00000030aa047825 */ /* 0x000fca00078e0004 */
[----:B------:R-:W-:Y:S02]  /*128c0*/  IADD3 R0, R5, R0, RZ ;  /* 0x0000000005007210 */ /* 0x000fe40007ffe0ff */
[----:B--2-45:R-:W-:-:S04]  /*128d0*/  LEA R2, P0, R4, R168, 0x1 ;  /* 0x000000a804027211 */ /* 0x034fc800078008ff */
[----:B------:R-:W-:-:S05]  /*128e0*/  LEA.HI.X R3, R4, R169, R0, 0x1, P0 ;  /* 0x000000a904037211 */ /* 0x000fca00000f0c00 */
[----:B------:R-:W-:Y:S01]  /*128f0*/  @!PT LDS RZ, [RZ] ;  /* 0x00000000fffff984 */ /* 0x000fe20000000800 */
[----:B------:R-:W-:Y:S01]  /*12900*/  @!PT LDS RZ, [RZ] ;  /* 0x00000000fffff984 */ /* 0x000fe20000000800 */
[----:B------:R-:W-:Y:S01]  /*12910*/  @!PT LDS RZ, [RZ] ;  /* 0x00000000fffff984 */ /* 0x000fe20000000800 */
[----:B------:R2:W-:Y:S04]  /*12920*/  LDGSTS.E.BYPASS.LTC128B.128 [R189+0x1800], desc[UR6][R2.64] ;  /* 0x0180000002bd7fae */ /* 0x0005e8000b901d46 */
.L_x_1351:
[----:B------:R-:W-:Y:S05]  /*12930*/  BSYNC B2 ;  /* 0x0000000000027941 */ /* 0x000fea0003800000 */
.L_x_1336:
[----:B------:R-:W4:Y:S01]  /*12940*/  LDL R179, [R1+0xc8] ;  /* 0x0000c80001b37983 */ /* 0x000f220000100800 */
[C---:B-1-3--:R-:W-:Y:S01]  /*12950*/  VIADD R7, R80.reuse, 0x40 ;  /* 0x0000004050077836 */ /* 0x04afe20000000000 */
[----:B------:R-:W-:Y:S01]  /*12960*/  BSSY B0, `(.L_x_1374) ;  /* 0x000001a000007945 */ /* 0x000fe20003800000 */
[C---:B------:R-:W-:Y:S02]  /*12970*/  VIADD R6, R80.reuse, 0x50 ;  /* 0x0000005050067836 */ /* 0x040fe40000000000 */
[C---:B------:R-:W-:Y:S02]  /*12980*/  VIADD R5, R80.reuse, 0x60 ;  /* 0x0000006050057836 */ /* 0x040fe40000000000 */
[----:B------:R-:W-:Y:S02]  /*12990*/  VIADD R12, R80, 0x70 ;  /* 0x00000070500c7836 */ /* 0x000fe40000000000 */
[----:B----4-:R-:W-:-:S04]  /*129a0*/  VIADD R0, R179, 0xffffffff ;  /* 0xffffffffb3007836 */ /* 0x010fc80000000000 */
[----:B------:R-:W-:Y:S01]  /*129b0*/  IMAD.SHL.U32 R88, R0, 0x100, RZ ;  /* 0x0000010000587824 */ /* 0x000fe200078e00ff */
[----:B------:R1:W-:Y:S03]  /*129c0*/  STL [R1+0x4], R0 ;  /* 0x0000040001007387 */ /* 0x0003e60000100800 */
[----:B-1----:R-:W-:-:S05]  /*129d0*/  IMAD.IADD R0, R212, 0x1, -R88 ;  /* 0x00000001d4007824 */ /* 0x002fca00078e0a58 */
        /* <DEDUP_REMOVED lines=8> */
[----:B--2---:R-:W2:Y:S02]  /*12a60*/  LDL R2, [R1] ;  /* 0x0000000001027983 */ /* 0x004ea40000100800 */
[----:B--2---:R-:W-:-:S13]  /*12a70*/  ISETP.GE.AND P2, PT, R132, R2, PT ;  /* 0x000000028400720c */ /* 0x004fda0003f46270 */
        /* <DEDUP_REMOVED lines=8> */
.L_x_1375:
[----:B------:R-:W-:Y:S05]  /*12b00*/  BSYNC B0 ;  /* 0x0000000000007941 */ /* 0x000fea0003800000 */
.L_x_1374:
[----:B------:R-:W-:Y:S01]  /*12b10*/  BSSY B0, `(.L_x_1376) ;  /* 0x000000e000007945 */ /* 0x000fe20003800000 */
[----:B------:R-:W-:Y:S02]  /*12b20*/  ISETP.GE.AND P2, PT, R12, R0, PT ;  /* 0x000000000c00720c */ /* 0x000fe40003f46270 */
[----:B------:R-:W-:Y:S01]  /*12b30*/  IADD3 R11, R80, 0x80, RZ ;  /* 0x00000080500b7810 */ /* 0x000fe20007ffe0ff */
[----:B------:R-:W-:Y:S05]  /*12b40*/  @P1 BRA `(.L_x_1377) ;  /* 0x0000000000281947 */ /* 0x000fea0003800000 */
[----:B--23--:R-:W2:Y:S02]  /*12b50*/  LDL R2, [R1] ;  /* 0x0000000001027983 */ /* 0x00cea40000100800 */
[----:B--2---:R-:W-:-:S13]  /*12b60*/  ISETP.GE.AND P1, PT, R132, R2, PT ;  /* 0x000000028400720c */ /* 0x004fda0003f26270 */
[----:B------:R4:W-:Y:S01]  /*12b70*/  @P1 STS.128 [R189+0x2800], RZ ;  /* 0x002800ffbd001388 */ /* 0x0009e20000000c00 */
[----:B------:R-:W-:Y:S05]  /*12b80*/  @P1 BRA `(.L_x_1377) ;  /* 0x0000000000181947 */ /* 0x000fea0003800000 */
[----:B------:R-:W-:-:S04]  /*12b90*/  LEA R2, P1, R117, R241, 0x1 ;  /* 0x000000f175027211 */ /* 0x000fc800078208ff */
[----:B------:R-:W-:-:S05]  /*12ba0*/  LEA.HI.X R3, R117, R239, R119, 0x1, P1 ;  /* 0x000000ef75037211 */ /* 0x000fca00008f0c77 */
[----:B------:R-:W-:Y:S01]  /*12bb0*/  @!PT LDS RZ, [RZ] ;  /* 0x00000000fffff984 */ /* 0x000fe20000000800 */
[----:B------:R-:W-:Y:S01]  /*12bc0*/  @!PT LDS RZ, [RZ] ;  /* 0x00000000fffff984 */ /* 0x000fe20000000800 */
[----:B------:R-:W-:Y:S01]  /*12bd0*/  @!PT LDS RZ, [RZ] ;  /* 0x00000000fffff984 */ /* 0x000fe20000000800 */
[----:B------:R2:W-:Y:S04]  /*12be0*/  LDGSTS.E.BYPASS.LTC128B.128 [R189+0x2800], desc[UR6][R2.64] ;  /* 0x0280000002bd7fae */ /* 0x0005e8000b901d46 */
.L_x_1377:
[----:B------:R-:W-:Y:S05]  /*12bf0*/  BSYNC B0 ;  /* 0x0000000000007941 */ /* 0x000fea0003800000 */
.L_x_1376:
        /* <DEDUP_REMOVED lines=14> */
.L_x_1379:
[----:B------:R-:W-:Y:S05]  /*12ce0*/  BSYNC B0 ;  /* 0x0000000000007941 */ /* 0x000fea0003800000 */
.L_x_1378:
        /* <DEDUP_REMOVED lines=8> */
[----:B------:R-:W-:Y:S01]  /*12d70*/  MOV R2, R241 ;  /* 0x000000f100027202 */ /* 0x000fe20000000f00 */
        /* <DEDUP_REMOVED lines=8> */
.L_x_1381:
[----:B------:R-:W-:Y:S05]  /*12e00*/  BSYNC B0 ;  /* 0x0000000000007941 */ /* 0x000fea0003800000 */
.L_x_1380:
[----:B------:R-:W-:Y:S01]  /*12e10*/  BSSY B0, `(.L_x_1382) ;  /* 0x000000e000007945 */ /* 0x000fe20003800000 */
[----:B------:R-:W-:Y:S02]  /*12e20*/  ISETP.GE.AND P6, PT, R16, R0, PT ;  /* 0x000000001000720c */ /* 0x000fe40003fc6270 */
[----:B--2---:R-:W-:Y:S01]  /*12e30*/  IADD3 R9, R80, 0xb0, RZ ;  /* 0x000000b050097810 */ /* 0x004fe20007ffe0ff */
[----:B------:R-:W-:Y:S05]  /*12e40*/  @P5 BRA `(.L_x_1383) ;  /* 0x0000000000285947 */ /* 0x000fea0003800000 */
[----:B---3--:R-:W2:Y:S02]  /*12e50*/  LDL R2, [R1] ;  /* 0x0000000001027983 */ /* 0x008ea40000100800 */
        /* <DEDUP_REMOVED lines=9> */
.L_x_1383:
[----:B------:R-:W-:Y:S05]  /*12ef0*/  BSYNC B0 ;  /* 0x0000000000007941 */ /* 0x000fea0003800000 */
.L_x_1382:
[----:B------:R-:W-:Y:S01]  /*12f00*/  BSSY B0, `(.L_x_1384) ;  /* 0x0000011000007945 */ /* 0x000fe20003800000 */
[----:B------:R-:W-:Y:S02]  /*12f10*/  ISETP.GE.AND P5, PT, R9, R0, PT ;  /* 0x000000000900720c */ /* 0x000fe40003fa6270 */
[----:B------:R-:W-:Y:S01]  /*12f20*/  IADD3 R15, R80, 0xc0, RZ ;  /* 0x000000c0500f7810 */ /* 0x000fe20007ffe0ff */
[----:B------:R-:W-:Y:S05]  /*12f30*/  @P4 BRA `(.L_x_1385) ;  /* 0x0000000000344947 */ /* 0x000fea0003800000 */
[----:B---3--:R-:W3:Y:S02]  /*12f40*/  LDL R2, [R1] ;  /* 0x0000000001027983 */ /* 0x008ee40000100800 */
[----:B---3--:R-:W-:-:S13]  /*12f50*/  ISETP.GE.AND P4, PT, R132, R2, PT ;  /* 0x000000028400720c */ /* 0x008fda0003f86270 */
        /* <DEDUP_REMOVED lines=11> */
.L_x_1385:
[----:B------:R-:W-:Y:S05]  /*13010*/  BSYNC B0 ;  /* 0x0000000000007941 */ /* 0x000fea0003800000 */
.L_x_1384:
[----:B------:R-:W-:Y:S01]  /*13020*/  BSSY B0, `(.L_x_1386) ;  /* 0x0000011000007945 */ /* 0x000fe20003800000 */
[----:B------:R-:W-:Y:S02]  /*13030*/  ISETP.GE.AND P4, PT, R15, R0, PT ;  /* 0x000000000f00720c */ /* 0x000fe40003f86270 */
[----:B------:R-:W-:Y:S01]  /*13040*/  IADD3 R14, R80, 0xd0, RZ ;  /* 0x000000d0500e7810 */ /* 0x000fe20007ffe0ff */
[----:B------:R-:W-:Y:S05]  /*13050*/  @P3 BRA `(.L_x_1387) ;  /* 0x0000000000343947 */ /* 0x000fea0003800000 */
[----:B-1-3--:R-:W3:Y:S02]  /*13060*/  LDL R2, [R1] ;  /* 0x0000000001027983 */ /* 0x00aee40000100800 */
        /* <DEDUP_REMOVED lines=12> */
.L_x_1387:
[----:B------:R-:W-:Y:S05]  /*13130*/  BSYNC B0 ;  /* 0x0000000000007941 */ /* 0x000fea0003800000 */
.L_x_1386:
        /* <DEDUP_REMOVED lines=17> */
.L_x_1389:
[----:B------:R-:W-:Y:S05]  /*13250*/  BSYNC B0 ;  /* 0x0000000000007941 */ /* 0x000fea0003800000 */
.L_x_1388:
        /* <DEDUP_REMOVED lines=14> */
.L_x_1391:
[----:B------:R-:W-:Y:S05]  /*13340*/  BSYNC B0 ;  /* 0x0000000000007941 */ /* 0x000fea0003800000 */
.L_x_1390:
[----:B------:R-:W-:Y:S01]  /*13350*/  BSSY B0, `(.L_x_1392) ;  /* 0x0000010000007945 */ /* 0x000fe20003800000 */
[----:B------:R-:W-:-:S03]  /*13360*/  ISETP.GE.AND P1, PT, R8, R0, PT ;  /* 0x000000000800720c */ /* 0x000fc60003f26270 */
[----:B------:R-:W-:Y:S10]  /*13370*/  @P0 BRA `(.L_x_1393) ;  /* 0x0000000000340947 */ /* 0x000ff40003800000 */
        /* <DEDUP_REMOVED lines=13> */
.L_x_1393:
[----:B------:R-:W-:Y:S05]  /*13450*/  BSYNC B0 ;  /* 0x0000000000007941 */ /* 0x000fea0003800000 */
.L_x_1392:
[----:B------:R-:W-:Y:S04]  /*13460*/  BSSY B0, `(.L_x_1394) ;  /* 0x000000f000007945 */ /* 0x000fe80003800000 */
        /* <DEDUP_REMOVED lines=14> */
.L_x_1395:
[----:B------:R-:W-:Y:S05]  /*13550*/  BSYNC B0 ;  /* 0x0000000000007941 */ /* 0x000fea0003800000 */
.L_x_1394:
        /* <DEDUP_REMOVED lines=15> */
.L_x_1397:
[----:B------:R-:W-:Y:S05]  /*13650*/  BSYNC B0 ;  /* 0x0000000000007941 */ /* 0x000fea0003800000 */
.L_x_1396:
        /* <DEDUP_REMOVED lines=15> */
.L_x_1399:
[----:B------:R-:W-:Y:S05]  /*13750*/  BSYNC B0 ;  /* 0x0000000000007941 */ /* 0x000fea0003800000 */
.L_x_1398:
        /* <DEDUP_REMOVED lines=15> */
.L_x_1401:
[----:B------:R-:W-:Y:S05]  /*13850*/  BSYNC B0 ;  /* 0x0000000000007941 */ /* 0x000fea0003800000 */
.L_x_1400:
        /* <DEDUP_REMOVED lines=15> */
.L_x_1403:
[----:B------:R-:W-:Y:S05]  /*13950*/  BSYNC B0 ;  /* 0x0000000000007941 */ /* 0x000fea0003800000 */
.L_x_1402:
        /* <DEDUP_REMOVED lines=15> */
.L_x_1405:
[----:B------:R-:W-:Y:S05]  /*13a50*/  BSYNC B0 ;  /* 0x0000000000007941 */ /* 0x000fea0003800000 */
.L_x_1404:
        /* <DEDUP_REMOVED lines=14> */
[----:B-1-3--:R-:W3:Y:S02]  /*13b40*/  LDL R2, [R1] ;  /* 0x0000000001027983 */ /* 0x00aee40000100800 */
[----:B---3--:R-:W-:-:S13]  /*13b50*/  ISETP.GE.AND P2, PT, R132, R2, PT ;  /* 0x000000028400720c */ /* 0x008fda0003f46270 */
        /* <DEDUP_REMOVED lines=8> */
.L_x_1407:
[----:B------:R-:W-:Y:S05]  /*13be0*/  BSYNC B0 ;  /* 0x0000000000007941 */ /* 0x000fea0003800000 */
.L_x_1406:
[----:B------:R1:W-:Y:S01]  /*13bf0*/  @P1 STS.128 [R189+0xa800], RZ ;  /* 0x00a800ffbd001388 */ /* 0x0003e20000000c00 */
[----:B------:R-:W-:Y:S01]  /*13c00*/  BSSY B0, `(.L_x_1408) ;  /* 0x000000d000007945 */ /* 0x000fe20003800000 */
[----:B------:R-:W-:-:S03]  /*13c10*/  ISETP.GE.AND P2, PT, R12, R0, PT ;  /* 0x000000000c00720c */ /* 0x000fc60003f46270 */
[----:B------:R-:W-:Y:S10]  /*13c20*/  @P1 BRA `(.L_x_1409) ;  /* 0x0000000000281947 */ /* 0x000ff40003800000 */
        /* <DEDUP_REMOVED lines=10> */
.L_x_1409:
[----:B------:R-:W-:Y:S05]  /*13cd0*/  BSYNC B0 ;  /* 0x0000000000007941 */ /* 0x000fea0003800000 */
.L_x_1408:
        /* <DEDUP_REMOVED lines=8> */
[----:B------:R-:W3:Y:S04]  /*13d60*/  LDL R4, [R1+0x18] ;  /* 0x0000180001047983 */ /* 0x000ee80000100800 */
[----:B------:R-:W2:Y:S01]  /*13d70*/  LDL R5, [R1+0x1c] ;  /* 0x00001c0001057983 */ /* 0x000ea20000100800 */
[----:B---3--:R-:W-:-:S04]  /*13d80*/  LEA R2, P0, R4, R235, 0x6 ;  /* 0x000000eb04027211 */ /* 0x008fc800078030ff */
[----:B--2---:R-:W-:-:S05]  /*13d90*/  LEA.HI.X R3, R4, R233, R5, 0x6, P0 ;  /* 0x000000e904037211 */ /* 0x004fca00000f3405 */
[----:B------:R-:W-:Y:S01]  /*13da0*/  @!PT LDS RZ, [RZ] ;  /* 0x00000000fffff984 */ /* 0x000fe20000000800 */
[----:B------:R-:W-:Y:S01]  /*13db0*/  @!PT LDS RZ, [RZ] ;  /* 0x00000000fffff984 */ /* 0x000fe20000000800 */
[----:B------:R-:W-:Y:S01]  /*13dc0*/  @!PT LDS RZ, [RZ] ;  /* 0x00000000fffff984 */ /* 0x000fe20000000800 */
[----:B------:R2:W-:Y:S04]  /*13dd0*/  LDGSTS.E.BYPASS.LTC128B.128 [R189+0xb000], desc[UR6][R2.64] ;  /* 0x0b00000002bd7fae */ /* 0x0005e8000b901d46 */
.L_x_1411:
[----:B------:R-:W-:Y:S05]  /*13de0*/  BSYNC B0 ;  /* 0x0000000000007941 */ /* 0x000fea0003800000 */
.L_x_1410:
[----:B------:R1:W-:Y:S01]  /*13df0*/  @P6 STS.128 [R189+0xb800], RZ ;  /* 0x00b800ffbd006388 */ /* 0x0003e20000000c00 */
[----:B------:R-:W-:Y:S01]  /*13e00*/  BSSY B0, `(.L_x_1412) ;  /* 0x0000013000007945 */ /* 0x000fe20003800000 */
[----:B------:R-:W-:-:S03]  /*13e10*/  ISETP.GE.AND P0, PT, R10, R0, PT ;  /* 0x000000000a00720c */ /* 0x000fc60003f06270 */
[----:B------:R-:W-:Y:S10]  /*13e20*/  @P6 BRA `(.L_x_1413) ;  /* 0x0000000000406947 */ /* 0x000ff40003800000 */
[----:B-123--:R-:W2:Y:S02]  /*13e30*/  LDL R2, [R1] ;  /* 0x0000000001027983 */ /* 0x00eea40000100800 */
[----:B--2---:R-:W-:-:S13]  /*13e40*/  ISETP.GE.AND P6, PT, R132, R2, PT ;  /* 0x000000028400720c */ /* 0x004fda0003fc6270 */
[----:B------:R1:W-:Y:S01]  /*13e50*/  @P6 STS.128 [R189+0xb800], RZ ;  /* 0x00b800ffbd006388 */ /* 0x0003e20000000c00 */
[----:B------:R-:W-:Y:S05]  /*13e60*/  @P6 BRA `(.L_x_1413) ;  /* 0x0000000000306947 */ /* 0x000fea0003800000 */
[----:B------:R-:W2:Y:S04]  /*13e70*/  LDL R3, [R1+0x18] ;  /* 0x0000180001037983 */ /* 0x000ea80000100800 */
[----:B------:R-:W3:Y:S01]  /*13e80*/  LDL R2, [R1+0x1c] ;  /* 0x00001c0001027983 */ /* 0x000ee20000100800 */
[----:B--2---:R-:W-:Y:S02]  /*13e90*/  MOV R5, R3 ;  /* 0x0000000300057202 */ /* 0x004fe40000000f00 */
[----:B------:R-:W-:Y:S01]  /*13ea0*/  MOV R3, R233 ;  /* 0x000000e900037202 */ /* 0x000fe20000000f00 */
[----:B---3--:R-:W-:Y:S01]  /*13eb0*/  IMAD R4, R2, 0x60, RZ ;  /* 0x0000006002047824 */ /* 0x008fe200078e02ff */
[----:B------:R-:W-:-:S05]  /*13ec0*/  MOV R2, R235 ;  /* 0x000000eb00027202 */ /* 0x000fca0000000f00 */
[----:B------:R-:W-:-:S05]  /*13ed0*/  IMAD.WIDE.U32 R2, R5, 0x60, R2 ;  /* 0x0000006005027825 */ /* 0x000fca00078e0002 */
[----:B------:R-:W-:-:S05]  /*13ee0*/  IADD3 R3, R4, R3, RZ ;  /* 0x0000000304037210 */ /* 0x000fca0007ffe0ff */
[----:B------:R-:W-:Y:S01]  /*13ef0*/  @!PT LDS RZ, [RZ] ;  /* 0x00000000fffff984 */ /* 0x000fe20000000800 */
[----:B------:R-:W-:Y:S01]  /*13f00*/  @!PT LDS RZ, [RZ] ;  /* 0x00000000fffff984 */ /* 0x000fe20000000800 */
[----:B------:R-:W-:Y:S01]  /*13f10*/  @!PT LDS RZ, [RZ] ;  /* 0x00000000fffff984 */ /* 0x000fe20000000800 */
[----:B------:R2:W-:Y:S02]  /*13f20*/  LDGSTS.E.BYPASS.LTC128B.128 [R189+0xb800], desc[UR6][R2.64] ;  /* 0x0b80000002bd7fae */ /* 0x0005e4000b901d46 */
.L_x_1413:
[----:B------:R-:W-:Y:S05]  /*13f30*/  BSYNC B0 ;  /* 0x0000000000007941 */ /* 0x000fea0003800000 */
.L_x_1412:
        /* <DEDUP_REMOVED lines=10> */
[----:B--2---:R-:W-:-:S04]  /*13fe0*/  LEA R2, P5, R4, R235, 0x7 ;  /* 0x000000eb04027211 */ /* 0x004fc800078a38ff */
[----:B---3--:R-:W-:-:S05]  /*13ff0*/  LEA.HI.X R3, R4, R233, R5, 0x7, P5 ;  /* 0x000000e904037211 */ /* 0x008fca00028f3c05 */
[----:B------:R-:W-:Y:S01]  /*14000*/  @!PT LDS RZ, [RZ] ;  /* 0x00000000fffff984 */ /* 0x000fe20000000800 */
[----:B------:R-:W-:Y:S01]  /*14010*/  @!PT LDS RZ, [RZ] ;  /* 0x00000000fffff984 */ /* 0x000fe20000000800 */
[----:B------:R-:W-:Y:S01]  /*14020*/  @!PT LDS RZ, [RZ] ;  /* 0x00000000fffff984 */ /* 0x000fe20000000800 */
[----:B------:R2:W-:Y:S04]  /*14030*/  LDGSTS.E.BYPASS.LTC128B.128 [R189+0xc000], desc[UR6][R2.64] ;  /* 0x0c00000002bd7fae */ /* 0x0005e8000b901d46 */
.L_x_1415:
[----:B------:R-:W-:Y:S05]  /*14040*/  BSYNC B0 ;  /* 0x0000000000007941 */ /* 0x000fea0003800000 */
.L_x_1414:
        /* <DEDUP_REMOVED lines=20> */
.L_x_1417:
[----:B------:R-:W-:Y:S05]  /*14190*/  BSYNC B0 ;  /* 0x0000000000007941 */ /* 0x000fea0003800000 */
.L_x_1416:
        /* <DEDUP_REMOVED lines=20> */
.L_x_1419:
[----:B------:R-:W-:Y:S05]  /*142e0*/  BSYNC B0 ;  /* 0x0000000000007941 */ /* 0x000fea0003800000 */
.L_x_1418:
        /* <DEDUP_REMOVED lines=20> */
.L_x_1421:
[----:B------:R-:W-:Y:S05]  /*14430*/  BSYNC B0 ;  /* 0x0000000000007941 */ /* 0x000fea0003800000 */
.L_x_1420:
        /* <DEDUP_REMOVED lines=16> */
.L_x_1423:
[----:B------:R-:W-:Y:S05]  /*14540*/  BSYNC B0 ;  /* 0x0000000000007941 */ /* 0x000fea0003800000 */
.L_x_1422:
        /* <DEDUP_REMOVED lines=20> */
.L_x_1425:
[----:B------:R-:W-:Y:S05]  /*14690*/  BSYNC B0 ;  /* 0x0000000000007941 */ /* 0x000fea0003800000 */
.L_x_1424:
[----:B------:R1:W-:Y:S01]  /*146a0*/  @P6 STS.128 [R189+0xf000], RZ ;  /* 0x00f000ffbd006388 */ /* 0x0003e20000000c00 */
[----:B------:R-:W-:Y:S04]  /*146b0*/  BSSY B0, `(.L_x_1426) ;  /* 0x0000012000007945 */ /* 0x000fe80003800000 */
[----:B------:R-:W-:Y:S05]  /*146c0*/  @P6 BRA `(.L_x_1427) ;  /* 0x0000000000406947 */ /* 0x000fea0003800000 */
[----:B------:R-:W3:Y:S02]  /*146d0*/  LDL R0, [R1] ;  /* 0x0000000001007983 */ /* 0x000ee40000100800 */
[----:B---3--:R-:W-:-:S13]  /*146e0*/  ISETP.GE.AND P0, PT, R132, R0, PT ;  /* 0x000000008400720c */ /* 0x008fda0003f06270 */
[----:B------:R3:W-:Y:S01]  /*146f0*/  @P0 STS.128 [R189+0xf000], RZ ;  /* 0x00f000ffbd000388 */ /* 0x0007e20000000c00 */
[----:B------:R-:W-:Y:S05]  /*14700*/  @P0 BRA `(.L_x_1427) ;  /* 0x0000000000300947 */ /* 0x000fea0003800000 */
[----:B-12---:R-:W2:Y:S04]  /*14710*/  LDL R2, [R1+0x18] ;  /* 0x0000180001027983 */ /* 0x006ea80000100800 */
        /* <DEDUP_REMOVED lines=11> */
.L_x_1427:
[----:B------:R-:W-:Y:S05]  /*147d0*/  BSYNC B0 ;  /* 0x0000000000007941 */ /* 0x000fea0003800000 */
.L_x_1426:
[----:B------:R1:W-:Y:S01]  /*147e0*/  @P5 STS.128 [R189+0xf800], RZ ;  /* 0x00f800ffbd005388 */ /* 0x0003e20000000c00 */
[----:B------:R-:W-:Y:S04]  /*147f0*/  BSSY B0, `(.L_x_1428) ;  /* 0x0000012000007945 */ /* 0x000fe80003800000 */
[----:B------:R-:W-:Y:S05]  /*14800*/  @P5 BRA `(.L_x_1429) ;  /* 0x0000000000405947 */ /* 0x000fea0003800000 */
[----:B------:R-:W2:Y:S02]  /*14810*/  LDL R0, [R1] ;  /* 0x0000000001007983 */ /* 0x000ea40000100800 */
[----:B--2---:R-:W-:-:S13]  /*14820*/  ISETP.GE.AND P0, PT, R132, R0, PT ;  /* 0x000000008400720c */ /* 0x004fda0003f06270 */
[----:B------:R2:W-:Y:S01]  /*14830*/  @P0 STS.128 [R189+0xf800], RZ ;  /* 0x00f800ffbd000388 */ /* 0x0005e20000000c00 */
[----:B------:R-:W-:Y:S05]  /*14840*/  @P0 BRA `(.L_x_1429) ;  /* 0x0000000000300947 */ /* 0x000fea0003800000 */
[----:B-1-3--:R-:W3:Y:S04]  /*14850*/  LDL R2, [R1+0x18] ;  /* 0x0000180001027983 */ /* 0x00aee80000100800 */
[----:B------:R-:W4:Y:S01]  /*14860*/  LDL R0, [R1+0x1c] ;  /* 0x00001c0001007983 */ /* 0x000f220000100800 */
[----:B------:R-:W-:Y:S02]  /*14870*/  MOV R3, R233 ;  /* 0x000000e900037202 */ /* 0x000fe40000000f00 */
[----:B---3--:R-:W-:Y:S02]  /*14880*/  MOV R4, R2 ;  /* 0x0000000200047202 */ /* 0x008fe40000000f00 */
        /* <DEDUP_REMOVED lines=8> */
.L_x_1429:
[----:B------:R-:W-:Y:S05]  /*14910*/  BSYNC B0 ;  /* 0x0000000000007941 */ /* 0x000fea0003800000 */
.L_x_1428:
        /* <DEDUP_REMOVED lines=19> */
.L_x_1431:
[----:B------:R-:W-:Y:S05]  /*14a50*/  BSYNC B0 ;  /* 0x0000000000007941 */ /* 0x000fea0003800000 */
.L_x_1430:
        /* <DEDUP_REMOVED lines=19> */
.L_x_1433:
[----:B------:R-:W-:Y:S05]  /*14b90*/  BSYNC B0 ;  /* 0x0000000000007941 */ /* 0x000fea0003800000 */
.L_x_1432:
        /* <DEDUP_REMOVED lines=19> */
.L_x_1435:
[----:B------:R-:W-:Y:S05]  /*14cd0*/  BSYNC B0 ;  /* 0x0000000000007941 */ /* 0x000fea0003800000 */
.L_x_1434:
        /* <DEDUP_REMOVED lines=19> */
.L_x_1437:
[----:B------:R-:W-:Y:S05]  /*14e10*/  BSYNC B0 ;  /* 0x0000000000007941 */ /* 0x000fea0003800000 */
.L_x_1436:
[----:B------:R-:W4:Y:S04]  /*14e20*/  LDL R8, [R1+0x158] ;  /* 0x0001580001087983 */ /* 0x000f280000100800 */
[----:B-123--:R-:W2:Y:S01]  /*14e30*/  LD.E R3, desc[UR6][R24.64+0x18c] ;  /* 0x00018c0618037980 */ /* 0x00eea2000c101900 */
[----:B------:R-:W-:Y:S01]  /*14e40*/  SHF.R.S32.HI R5, RZ, 0x4, R252 ;  /* 0x00000004ff057819 */ /* 0x000fe200000114fc */
[----:B------:R-:W-:Y:S01]  /*14e50*/  IMAD.SHL.U32 R2, R248, 0x40, RZ ;  /* 0x00000040f8027824 */ /* 0x000fe200078e00ff */
[----:B------:R-:W-:Y:S01]  /*14e60*/  R2P PR, R218, 0x6 ;  /* 0x00000006da007804 */ /* 0x000fe20000000000 */
[----:B------:R-:W-:Y:S01]  /*14e70*/  IMAD.SHL.U32 R7, R80, 0x8, RZ ;  /* 0x0000000850077824 */ /* 0x000fe200078e00ff */
[----:B------:R-:W-:Y:S01]  /*14e80*/  LEA.HI R0, R252, R5, RZ, 0x1 ;  /* 0x00000005fc007211 */ /* 0x000fe200078f08ff */
[----:B------:R-:W-:Y:S01]  /*14e90*/  IMAD.SHL.U32 R6, R249, 0x40, RZ ;  /* 0x00000040f9067824 */ /* 0x000fe200078e00ff */
[----:B------:R-:W-:Y:S01]  /*14ea0*/  LOP3.LUT R2, R2, 0x1c0, RZ, 0xc0, !PT ;  /* 0x000001c002027812 */ /* 0x000fe200078ec0ff */
[----:B------:R-:W1:Y:S01]  /*14eb0*/  S2R R91, SR_TID.X ;  /* 0x00000000005b7919 */ /* 0x000e620000002100 */
[----:B------:R-:W-:Y:S01]  /*14ec0*/  LOP3.LUT R0, R0, 0xfffffffe, RZ, 0xc0, !PT ;  /* 0xfffffffe00007812 */ /* 0x000fe200078ec0ff */
[----:B------:R-:W-:Y:S01]  /*14ed0*/  BSSY B1, `(.L_x_1438) ;  /* 0x0000451000017945 */ /* 0x000fe20003800000 */
[----:B------:R-:W-:Y:S01]  /*14ee0*/  LOP3.LUT R27, R6, 0xfffffe00, RZ, 0xc0, !PT ;  /* 0xfffffe00061b7812 */ /* 0x000fe200078ec0ff */
[----:B------:R-:W0:Y:S02]  /*14ef0*/  LDGDEPBAR ;  /* 0x00000000000079af */ /* 0x000e240000000000 */
[----:B------:R-:W-:-:S02]  /*14f00*/  IMAD.IADD R5, R5, 0x1, -R0 ;  /* 0x0000000105057824 */ /* 0x000fc400078e0a00 */
[----:B------:R-:W-:Y:S02]  /*14f10*/  IMAD.SHL.U32 R0, R218, 0x40, RZ ;  /* 0x00000040da007824 */ /* 0x000fe400078e00ff */
[----:B------:R-:W-:-:S03]  /*14f20*/  IMAD.SHL.U32 R4, R5, 0x8, RZ ;  /* 0x0000000805047824 */ /* 0x000fc600078e00ff */
[----:B------:R-:W-:Y:S02]  /*14f30*/  LOP3.LUT R0, R0, 0x1c0, RZ, 0xc0, !PT ;  /* 0x000001c000007812 */ /* 0x000fe400078ec0ff */
[----:B------:R-:W-:Y:S02]  /*14f40*/  LOP3.LUT R4, R2, 0x8, R4, 0xf8, !PT ;  /* 0x0000000802047812 */ /* 0x000fe400078ef804 */
[----:B------:R-:W-:Y:S02]  /*14f50*/  LOP3.LUT R7, R0, 0x8, R7, 0xf8, !PT ;  /* 0x0000000800077812 */ /* 0x000fe400078ef807 */
[----:B------:R-:W-:Y:S02]  /*14f60*/  SHF.R.U32.HI R2, RZ, 0x3, R2 ;  /* 0x00000003ff027819 */ /* 0x000fe40000011602 */
[----:B------:R-:W-:Y:S02]  /*14f70*/  SHF.R.U32.HI R0, RZ, 0x3, R0 ;  /* 0x00000003ff007819 */ /* 0x000fe40000011600 */
[----:B------:R-:W-:Y:S01]  /*14f80*/  LOP3.LUT R26, R4, R2, RZ, 0x3c, !PT ;  /* 0x00000002041a7212 */ /* 0x000fe200078e3cff */
[----:B------:R-:W-:Y:S01]  /*14f90*/  IMAD R2, R251, 0x400, R27 ;  /* 0x00000400fb027824 */ /* 0x000fe200078e021b */
[----:B------:R-:W-:-:S03]  /*14fa0*/  LOP3.LUT R0, R7, R0, RZ, 0x3c, !PT ;  /* 0x0000000007007212 */ /* 0x000fc600078e3cff */
[----:B------:R-:W-:Y:S02]  /*14fb0*/  IMAD.IADD R2, R26, 0x1, R2 ;  /* 0x000000011a027824 */ /* 0x000fe400078e0202 */
[----:B------:R-:W-:-:S03]  /*14fc0*/  IMAD R0, R5, 0x200, R0 ;  /* 0x0000020005007824 */ /* 0x000fc600078e0200 */
[----:B------:R-:W-:Y:S02]  /*14fd0*/  LEA R183, R2, UR4, 0x1 ;  /* 0x0000000402b77c11 */ /* 0x000fe4000f8e08ff */
[----:B------:R-:W-:Y:S01]  /*14fe0*/  LEA R176, R0, UR4, 0x1 ;  /* 0x0000000400b07c11 */ /* 0x000fe2000f8e08ff */
[----:B------:R-:W-:Y:S02]  /*14ff0*/  IMAD.MOV.U32 R0, RZ, RZ, 0x20 ;  /* 0x00000020ff007424 */ /* 0x000fe400078e00ff */
[----:B------:R-:W-:Y:S01]  /*15000*/  LDSM.16.M88.4 R20, [R183] ;  /* 0x00000000b714783b */ /* 0x000fe20000000200 */
[----:B------:R-:W-:Y:S02]  /*15010*/  IMAD R9, R186, 0x2, R183 ;  /* 0x00000002ba097824 */ /* 0x000fe400078e02b7 */
[----:B------:R-:W-:Y:S01]  /*15020*/  SEL R184, R0, 0xffffffe0, !P1 ;  /* 0xffffffe000b87807 */ /* 0x000fe20004800000 */
[----:B------:R-:W3:Y:S01]  /*15030*/  LDSM.16.M88.4 R4, [R176+0x2000] ;  /* 0x00200000b004783b */ /* 0x000ee20000000200 */
[----:B------:R-:W-:-:S02]  /*15040*/  VIADD R0, R176, 0x2000 ;  /* 0x00002000b0007836 */ /* 0x000fc40000000000 */
[C---:B------:R-:W-:Y:S01]  /*15050*/  VIADD R177, R176.reuse, 0x2040 ;  /* 0x00002040b0b17836 */ /* 0x040fe20000000000 */
[----:B------:R-:W-:Y:S01]  /*15060*/  LDSM.16.M88.4 R16, [R9] ;  /* 0x000000000910783b */ /* 0x000fe20000000200 */
[----:B------:R-:W-:Y:S02]  /*15070*/  IMAD.IADD R108, R176, 0x1, R184 ;  /* 0x00000001b06c7824 */ /* 0x000fe400078e02b8 */
[----:B------:R-:W-:Y:S01]  /*15080*/  IMAD R2, R187, 0x2, R183 ;  /* 0x00000002bb027824 */ /* 0x000fe200078e02b7 */
[----:B------:R-:W1:Y:S01]  /*15090*/  LDSM.16.M88.4 R40, [R176+0x2800] ;  /* 0x00280000b028783b */ /* 0x000e620000000200 */
[----:B------:R-:W-:Y:S02]  /*150a0*/  @P2 VIADD R177, R0, 0xffffffc0 ;  /* 0xffffffc000b12836 */ /* 0x000fe40000000000 */
[----:B------:R-:W-:Y:S01]  /*150b0*/  IMAD R185, R186, 0x2, R2 ;  /* 0x00000002bab97824 */ /* 0x000fe200078e0202 */
[----:B------:R-:W-:Y:S01]  /*150c0*/  LDSM.16.M88.4 R32, [R108+0x2000] ;  /* 0x002000006c20783b */ /* 0x000fe20000000200 */
[----:B------:R-:W-:-:S03]  /*150d0*/  IMAD.IADD R182, R184, 0x1, R177 ;  /* 0x00000001b8b67824 */ /* 0x000fc600078e02b1 */
[----:B------:R-:W-:Y:S04]  /*150e0*/  STL [R1+0x48], R9 ;  /* 0x0000480901007387 */ /* 0x000fe80000100800 */
[----:B------:R-:W-:Y:S04]  /*150f0*/  LDSM.16.M88.4 R12, [R2] ;  /* 0x00000000020c783b */ /* 0x000fe80000000200 */
[----:B------:R-:W-:Y:S04]  /*15100*/  LDSM.16.M88.4 R44, [R177] ;  /* 0x00000000b12c783b */ /* 0x000fe80000000200 */
[----:B------:R-:W1:Y:S04]  /*15110*/  LDSM.16.M88.4 R48, [R108+0x2800] ;  /* 0x002800006c30783b */ /* 0x000e680000000200 */
[----:B------:R-:W4:Y:S04]  /*15120*/  LDSM.16.M88.4 R64, [R176+0x3000] ;  /* 0x00300000b040783b */ /* 0x000f280000000200 */
[----:B------:R-:W-:Y:S01]  /*15130*/  LDSM.16.M88.4 R52, [R182] ;  /* 0x00000000b634783b */ /* 0x000fe20000000200 */
[C---:B---3-5:R-:W-:Y:S03]  /*15140*/  HMMA.16816.F32.BF16 R28, R20.reuse, R6, RZ ;  /* 0x00000006141c723c */ /* 0x068fe600000418ff */
[----:B------:R-:W-:Y:S04]  /*15150*/  LDSM.16.M88.4 R56, [R177+0x800] ;  /* 0x00080000b138783b */ /* 0x000fe80000000200 */
[----:B------:R-:W-:Y:S01]  /*15160*/  LDSM.16.M88.4 R72, [R108+0x3000] ;  /* 0x003000006c48783b */ /* 0x000fe20000000200 */
[----:B-1----:R-:W-:Y:S03]  /*15170*/  HMMA.16816.F32.BF16 R36, R20, R40, RZ ;  /* 0x000000281424723c */ /* 0x002fe600000418ff */
[----:B------:R-:W-:Y:S04]  /*15180*/  LDSM.16.M88.4 R60, [R182+0x800] ;  /* 0x00080000b63c783b */ /* 0x000fe80000000200 */
[----:B------:R-:W-:Y:S04]  /*15190*/  LDSM.16.M88.4 R76, [R176+0x3800] ;  /* 0x00380000b04c783b */ /* 0x000fe80000000200 */
[----:B------:R-:W-:Y:S04]  /*151a0*/  LDSM.16.M88.4 R80, [R108+0x3800] ;  /* 0x003800006c50783b */ /* 0x000fe80000000200 */
[----:B------:R-:W-:Y:S04]  /*151b0*/  LDSM.16.M88.4 R68, [R182+0x1000] ;  /* 0x00100000b644783b */ /* 0x000fe80000000200 */
[----:B------:R-:W-:Y:S05]  /*151c0*/  LDSM.16.M88.4 R84, [R108+0x4000] ;  /* 0x004000006c54783b */ /* 0x000fea0000000200 */
[----:B------:R-:W-:Y:S01]  /*151d0*/  HMMA.16816.F32.BF16 R36, R16, R48, R36 ;  /* 0x000000301024723c */ /* 0x000fe20000041824 */
[----:B----4-:R-:W-:-:S05]  /*151e0*/  IMAD.MOV.U32 R90, RZ, RZ, R8 ;  /* 0x000000ffff5a7224 */ /* 0x010fca00078e0008 */
[----:B------:R-:W-:-:S15]  /*151f0*/  HMMA.16816.F32.BF16 R8, R20, R4, RZ ;  /* 0x000000041408723c */ /* 0x000fde00000418ff */
[----:B------:R-:W-:-:S09]  /*15200*/  NOP ;  /* 0x0000000000007918 */ /* 0x000fd20000000000 */
[C---:B------:R-:W-:Y:S01]  /*15210*/  HMMA.16816.F32.BF16 R4, R16.reuse, R32, R8 ;  /* 0x000000201004723c */ /* 0x040fe20000041808 */
[----:B------:R-:W1:Y:S05]  /*15220*/  LDSM.16.M88.4 R8, [R185] ;  /* 0x00000000b908783b */ /* 0x000e6a0000000200 */
[----:B------:R-:W-:Y:S06]  /*15230*/  HMMA.16816.F32.BF16 R32, R16, R34, R28 ;  /* 0x000000221020723c */ /* 0x000fec000004181c */
[C---:B------:R-:W-:Y:S06]  /*15240*/  HMMA.16816.F32.BF16 R28, R20.reuse, R42, RZ ;  /* 0x0000002a141c723c */ /* 0x040fec00000418ff */
[----:B------:R-:W-:Y:S06]  /*15250*/  HMMA.16816.F32.BF16 R40, R20, R64, RZ ;  /* 0x000000401428723c */ /* 0x000fec00000418ff */
[C---:B------:R-:W-:Y:S06]  /*15260*/  HMMA.16816.F32.BF16 R4, R12.reuse, R44, R4 ;  /* 0x0000002c0c04723c */ /* 0x040fec0000041804 */
[----:B------:R-:W-:-:S15]  /*15270*/  HMMA.16816.F32.BF16 R32, R12, R46, R32 ;  /* 0x0000002e0c20723c */ /* 0x000fde0000041820 */
[----:B------:R-:W-:-:S03]  /*15280*/  NOP ;  /* 0x0000000000007918 */ /* 0x000fc60000000000 */
[----:B-1----:R-:W-:Y:S06]  /*15290*/  HMMA.16816.F32.BF16 R92, R8, R52, R4 ;  /* 0x00000034085c723c */ /* 0x002fec0000041804 */
[----:B------:R-:W-:Y:S06]  /*152a0*/  HMMA.16816.F32.BF16 R4, R16, R50, R28 ;  /* 0x000000321004723c */ /* 0x000fec000004181c */
[----:B------:R-:W-:Y:S01]  /*152b0*/  HMMA.16816.F32.BF16 R32, R8, R54, R32 ;  /* 0x000000360820723c */ /* 0x000fe20000041820 */
[----:B------:R-:W1:Y:S05]  /*152c0*/  LDSM.16.M88.4 R52, [R177+0x1000] ;  /* 0x00100000b134783b */ /* 0x000e6a0000000200 */
[----:B------:R-:W-:Y:S06]  /*152d0*/  HMMA.16816.F32.BF16 R28, R12, R56, R36 ;  /* 0x000000380c1c723c */ /* 0x000fec0000041824 */
[----:B------:R-:W-:Y:S01]  /*152e0*/  HMMA.16816.F32.BF16 R36, R16, R72, R40 ;  /* 0x000000481024723c */ /* 0x000fe20000041828 */
[----:B--2---:R-:W-:-:S04]  /*152f0*/  FMUL.FTZ R0, R93, R3 ;  /* 0x000000035d007220 */ /* 0x004fc80000410000 */
[----:B------:R2:W3:Y:S01]  /*15300*/  MUFU.TANH R104, R0 ;  /* 0x0000000000687308 */ /* 0x0004e20000002400 */
[----:B------:R-:W-:Y:S01]  /*15310*/  HMMA.16816.F32.BF16 R40, R20, R66, RZ ;  /* 0x000000421428723c */ /* 0x000fe200000418ff */
[----:B------:R-:W-:Y:S05]  /*15320*/  LDSM.16.M88.4 R64, [R182+0x1800] ;  /* 0x00180000b640783b */ /* 0x000fea0000000200 */
[----:B------:R-:W-:Y:S01]  /*15330*/  HMMA.16816.F32.BF16 R4, R12, R58, R4 ;  /* 0x0000003a0c04723c */ /* 0x000fe20000041804 */
[----:B------:R-:W-:Y:S05]  /*15340*/  LDSM.16.M88.4 R56, [R177+0x1800] ;  /* 0x00180000b138783b */ /* 0x000fea0000000200 */
[----:B------:R-:W-:Y:S01]  /*15350*/  HMMA.16816.F32.BF16 R48, R8, R60, R28 ;  /* 0x0000003c0830723c */ /* 0x000fe2000004181c */
[----:B--2---:R-:W-:-:S05]  /*15360*/  FMUL.FTZ R0, R94, R3 ;  /* 0x000000035e007220 */ /* 0x004fca0000410000 */
[----:B------:R-:W-:Y:S01]  /*15370*/  HMMA.16816.F32.BF16 R28, R20, R76, RZ ;  /* 0x0000004c141c723c */ /* 0x000fe200000418ff */
[----:B------:R2:W4:Y:S05]  /*15380*/  MUFU.TANH R101, R0 ;  /* 0x0000000000657308 */ /* 0x00052a0000002400 */
[----:B------:R-:W-:Y:S01]  /*15390*/  HMMA.16816.F32.BF16 R44, R16, R74, R40 ;  /* 0x0000004a102c723c */ /* 0x000fe20000041828 */
[----:B------:R-:W3:Y:S05]  /*153a0*/  LDSM.16.M88.4 R72, [R176+0x4000] ;  /* 0x00400000b048783b */ /* 0x000eea0000000200 */
[----:B-1----:R-:W-:Y:S06]  /*153b0*/  HMMA.16816.F32.BF16 R40, R12, R52, R36 ;  /* 0x000000340c28723c */ /* 0x002fec0000041824 */
[----:B------:R-:W-:Y:S01]  /*153c0*/  HMMA.16816.F32.BF16 R36, R8, R62, R4 ;  /* 0x0000003e0824723c */ /* 0x000fe20000041804 */
[-C--:B--2---:R-:W-:Y:S01]  /*153d0*/  FMUL.FTZ R0, R95, R3.reuse ;  /* 0x000000035f007220 */ /* 0x084fe20000410000 */
[----:B------:R-:W-:Y:S03]  /*153e0*/  LDSM.16.M88.4 R60, [R177+0x2000] ;  /* 0x00200000b13c783b */ /* 0x000fe60000000200 */
[----:B------:R1:W2:Y:S01]  /*153f0*/  MUFU.TANH R100, R0 ;  /* 0x0000000000647308 */ /* 0x0002a20000002400 */
[----:B------:R-:W-:Y:S06]  /*15400*/  HMMA.16816.F32.BF16 R28, R16, R80, R28 ;  /* 0x00000050101c723c */ /* 0x000fec000004181c */
[----:B------:R-:W-:Y:S06]  /*15410*/  HMMA.16816.F32.BF16 R4, R12, R54, R44 ;  /* 0x000000360c04723c */ /* 0x000fec000004182c */
[----:B------:R-:W-:Y:S01]  /*15420*/  HMMA.16816.F32.BF16 R52, R8, R68, R40 ;  /* 0x000000440834723c */ /* 0x000fe20000041828 */
[----:B-1----:R-:W-:-:S04]  /*15430*/  FMUL.FTZ R0, R32, R3 ;  /* 0x0000000320007220 */ /* 0x002fc80000410000 */
[----:B------:R1:W2:Y:S01]  /*15440*/  MUFU.TANH R112, R0 ;  /* 0x0000000000707308 */ /* 0x0002a20000002400 */
[----:B---3--:R-:W-:Y:S06]  /*15450*/  HMMA.16816.F32.BF16 R40, R20, R72, RZ ;  /* 0x000000481428723c */ /* 0x008fec00000418ff */
[----:B------:R-:W-:Y:S06]  /*15460*/  HMMA.16816.F32.BF16 R44, R12, R56, R28 ;  /* 0x000000380c2c723c */ /* 0x000fec000004181c */
[----:B------:R-:W-:Y:S01]  /*15470*/  HMMA.16816.F32.BF16 R4, R8, R70, R4 ;  /* 0x000000460804723c */ /* 0x000fe20000041804 */
[----:B------:R-:W-:Y:S01]  /*15480*/  LDSM.16.M88.4 R68, [R182+0x2000] ;  /* 0x00200000b644783b */ /* 0x000fe20000000200 */
[----:B-1----:R-:W-:-:S04]  /*15490*/  FMUL.FTZ R0, R33, R3 ;  /* 0x0000000321007220 */ /* 0x002fc80000410000 */
[----:B------:R1:W-:Y:S02]  /*154a0*/  MUFU.TANH R111, R0 ;  /* 0x00000000006f7308 */ /* 0x0003e40000002400 */
[----:B-1----:R-:W-:-:S06]  /*154b0*/  FMUL.FTZ R0, R34, R3 ;  /* 0x0000000322007220 */ /* 0x002fcc0000410000 */
[----:B------:R1:W3:Y:S02]  /*154c0*/  MUFU.TANH R103, R0 ;  /* 0x0000000000677308 */ /* 0x0002e40000002400 */
[-C--:B-1----:R-:W-:Y:S02]  /*154d0*/  FMUL.FTZ R0, R35, R3.reuse ;  /* 0x0000000323007220 */ /* 0x082fe40000410000 */
[----:B------:R-:W-:Y:S01]  /*154e0*/  HMMA.16816.F32.BF16 R32, R20, R78, RZ ;  /* 0x0000004e1420723c */ /* 0x000fe200000418ff */
[----:B------:R-:W1:Y:S03]  /*154f0*/  LDSM.16.M88.4 R76, [R176+0x4800] ;  /* 0x00480000b04c783b */ /* 0x000e660000000200 */
[----:B------:R4:W3:Y:S02]  /*15500*/  MUFU.TANH R102, R0 ;  /* 0x0000000000667308 */ /* 0x0008e40000002400 */
[----:B----4-:R-:W-:-:S06]  /*15510*/  FMUL.FTZ R0, R48, R3 ;  /* 0x0000000330007220 */ /* 0x010fcc0000410000 */
[----:B------:R4:W3:Y:S02]  /*15520*/  MUFU.TANH R115, R0 ;  /* 0x0000000000737308 */ /* 0x0008e40000002400 */
[----:B----4-:R-:W-:-:S06]  /*15530*/  FMUL.FTZ R0, R49, R3 ;  /* 0x0000000331007220 */ /* 0x010fcc0000410000 */
[----:B------:R4:W-:Y:S02]  /*15540*/  MUFU.TANH R113, R0 ;  /* 0x0000000000717308 */ /* 0x0009e40000002400 */
[----:B----4-:R-:W-:-:S06]  /*15550*/  FMUL.FTZ R0, R50, R3 ;  /* 0x0000000332007220 */ /* 0x010fcc0000410000 */
[----:B------:R4:W3:Y:S02]  /*15560*/  MUFU.TANH R109, R0 ;  /* 0x00000000006d7308 */ /* 0x0008e40000002400 */
[-C--:B----4-:R-:W-:Y:S02]  /*15570*/  FMUL.FTZ R0, R51, R3.reuse ;  /* 0x0000000333007220 */ /* 0x090fe40000410000 */
[C---:B------:R-:W-:Y:S01]  /*15580*/  HMMA.16816.F32.BF16 R48, R16.reuse, R82, R32 ;  /* 0x000000521030723c */ /* 0x040fe20000041820 */
[----:B------:R-:W4:Y:S03]  /*15590*/  LDSM.16.M88.4 R80, [R108+0x4800] ;  /* 0x004800006c50783b */ /* 0x000f260000000200 */
[----:B------:R2:W3:Y:S02]  /*155a0*/  MUFU.TANH R106, R0 ;  /* 0x00000000006a7308 */ /* 0x0004e40000002400 */
[----:B------:R-:W-:Y:S06]  /*155b0*/  HMMA.16816.F32.BF16 R32, R16, R84, R40 ;  /* 0x000000541020723c */ /* 0x000fec0000041828 */
[----:B-1----:R-:W-:Y:S01]  /*155c0*/  HMMA.16816.F32.BF16 R40, R20, R76, RZ ;  /* 0x0000004c1428723c */ /* 0x002fe200000418ff */
[----:B--2---:R-:W-:-:S04]  /*155d0*/  FMUL.FTZ R0, R36, R3 ;  /* 0x0000000324007220 */ /* 0x004fc80000410000 */
[----:B------:R1:W2:Y:S07]  /*155e0*/  MUFU.TANH R116, R0 ;  /* 0x0000000000747308 */ /* 0x0002ae0000002400 */
[----:B------:R-:W-:Y:S01]  /*155f0*/  HMMA.16816.F32.BF16 R28, R12, R58, R48 ;  /* 0x0000003a0c1c723c */ /* 0x000fe20000041830 */
[----:B------:R-:W-:Y:S01]  /*15600*/  LDSM.16.M88.4 R56, [R177+0x2800] ;  /* 0x00280000b138783b */ /* 0x000fe20000000200 */
[----:B-1----:R-:W-:-:S04]  /*15610*/  FMUL.FTZ R0, R37, R3 ;  /* 0x0000000325007220 */ /* 0x002fc80000410000 */
[----:B------:R1:W-:Y:S02]  /*15620*/  MUFU.TANH R118, R0 ;  /* 0x0000000000767308 */ /* 0x0003e40000002400 */
[----:B-1----:R-:W-:-:S06]  /*15630*/  FMUL.FTZ R0, R38, R3 ;  /* 0x0000000326007220 */ /* 0x002fcc0000410000 */
[----:B------:R1:W2:Y:S02]  /*15640*/  MUFU.TANH R105, R0 ;  /* 0x0000000000697308 */ /* 0x0002a40000002400 */
[-C--:B-1----:R-:W-:Y:S02]  /*15650*/  FMUL.FTZ R0, R39, R3.reuse ;  /* 0x0000000327007220 */ /* 0x082fe40000410000 */
[----:B------:R-:W-:Y:S01]  /*15660*/  HMMA.16816.F32.BF16 R36, R20, R74, RZ ;  /* 0x0000004a1424723c */ /* 0x000fe200000418ff */
[----:B------:R-:W1:Y:S03]  /*15670*/  LDSM.16.M88.4 R72, [R176+0x5000] ;  /* 0x00500000b048783b */ /* 0x000e660000000200 */
[----:B------:R3:W2:Y:S02]  /*15680*/  MUFU.TANH R114, R0 ;  /* 0x0000000000727308 */ /* 0x0006a40000002400 */
[----:B---3--:R-:W-:-:S06]  /*15690*/  FMUL.FTZ R0, R52, R3 ;  /* 0x0000000334007220 */ /* 0x008fcc0000410000 */
[----:B------:R3:W2:-:S12]  /*156a0*/  MUFU.TANH R129, R0 ;  /* 0x0000000000817308 */ /* 0x0006980000002400 */
[----:B------:R-:W-:Y:S01]  /*156b0*/  HMMA.16816.F32.BF16 R48, R16, R86, R36 ;  /* 0x000000561030723c */ /* 0x000fe20000041824 */
[----:B------:R-:W2:Y:S05]  /*156c0*/  LDSM.16.M88.4 R84, [R108+0x5000] ;  /* 0x005000006c54783b */ /* 0x000eaa0000000200 */
[----:B------:R-:W-:Y:S01]  /*156d0*/  HMMA.16816.F32.BF16 R36, R20, R78, RZ ;  /* 0x0000004e1424723c */ /* 0x000fe200000418ff */
[----:B------:R-:W-:Y:S01]  /*156e0*/  LDSM.16.M88.4 R76, [R108+0x5800] ;  /* 0x005800006c4c783b */ /* 0x000fe20000000200 */
[----:B---3--:R-:W-:-:S04]  /*156f0*/  FMUL.FTZ R0, R53, R3 ;  /* 0x0000000335007220 */ /* 0x008fc80000410000 */
[----:B------:R3:W-:Y:S02]  /*15700*/  MUFU.TANH R128, R0 ;  /* 0x0000000000807308 */ /* 0x0007e40000002400 */
[----:B---3--:R-:W-:-:S06]  /*15710*/  FMUL.FTZ R0, R54, R3 ;  /* 0x0000000336007220 */ /* 0x008fcc0000410000 */
[----:B------:R3:W2:Y:S02]  /*15720*/  MUFU.TANH R124, R0 ;  /* 0x00000000007c7308 */ /* 0x0006a40000002400 */
[-C--:B---3--:R-:W-:Y:S02]  /*15730*/  FMUL.FTZ R0, R55, R3.reuse ;  /* 0x0000000337007220 */ /* 0x088fe40000410000 */
[----:B------:R-:W-:Y:S04]  /*15740*/  HMMA.16816.F32.BF16 R52, R8, R64, R44 ;  /* 0x000000400834723c */ /* 0x000fe8000004182c */
[----:B------:R3:W2:Y:S02]  /*15750*/  MUFU.TANH R123, R0 ;  /* 0x00000000007b7308 */ /* 0x0006a40000002400 */
[----:B------:R-:W-:Y:S06]  /*15760*/  HMMA.16816.F32.BF16 R44, R12, R60, R32 ;  /* 0x0000003c0c2c723c */ /* 0x000fec0000041820 */
[----:B----4-:R-:W-:Y:S06]  /*15770*/  HMMA.16816.F32.BF16 R32, R16, R80, R40 ;  /* 0x000000501020723c */ /* 0x010fec0000041828 */
[----:B-1----:R-:W-:Y:S01]  /*15780*/  HMMA.16816.F32.BF16 R40, R20, R72, RZ ;  /* 0x000000481428723c */ /* 0x002fe200000418ff */
[----:B---3--:R-:W-:-:S04]  /*15790*/  FMUL.FTZ R0, R4, R3 ;  /* 0x0000000304007220 */ /* 0x008fc80000410000 */
[----:B------:R1:W3:Y:S02]  /*157a0*/  MUFU.TANH R131, R0 ;  /* 0x0000000000837308 */ /* 0x0002e40000002400 */
[----:B-1----:R-:W-:-:S06]  /*157b0*/  FMUL.FTZ R0, R5, R3 ;  /* 0x0000000305007220 */ /* 0x002fcc0000410000 */
[----:B------:R1:W-:Y:S02]  /*157c0*/  MUFU.TANH R127, R0 ;  /* 0x00000000007f7308 */ /* 0x0003e40000002400 */
[----:B-1----:R-:W-:-:S06]  /*157d0*/  FMUL.FTZ R0, R6, R3 ;  /* 0x0000000306007220 */ /* 0x002fcc0000410000 */
[----:B------:R1:W4:Y:S02]  /*157e0*/  MUFU.TANH R122, R0 ;  /* 0x00000000007a7308 */ /* 0x0003240000002400 */
[-C--:B-1----:R-:W-:Y:S02]  /*157f0*/  FMUL.FTZ R0, R7, R3.reuse ;  /* 0x0000000307007220 */ /* 0x082fe40000410000 */
[----:B------:R-:W-:Y:S01]  /*15800*/  HMMA.16816.F32.BF16 R4, R8, R66, R28 ;  /* 0x000000420804723c */ /* 0x000fe2000004181c */
[----:B------:R-:W-:Y:S03]  /*15810*/  LDSM.16.M88.4 R64, [R177+0x3000] ;  /* 0x00300000b140783b */ /* 0x000fe60000000200 */
[----:B------:R1:W4:Y:S02]  /*15820*/  MUFU.TANH R126, R0 ;  /* 0x00000000007e7308 */ /* 0x0003240000002400 */
[----:B------:R-:W-:Y:S01]  /*15830*/  HMMA.16816.F32.BF16 R28, R12, R62, R48 ;  /* 0x0000003e0c1c723c */ /* 0x000fe20000041830 */
[----:B------:R-:W-:Y:S05]  /*15840*/  LDSM.16.M88.4 R60, [R182+0x2800] ;  /* 0x00280000b63c783b */ /* 0x000fea0000000200 */
[----:B------:R-:W-:Y:S01]  /*15850*/  HMMA.16816.F32.BF16 R48, R16, R82, R36 ;  /* 0x000000521030723c */ /* 0x000fe20000041824 */
[----:B------:R-:W3:Y:S05]  /*15860*/  LDSM.16.M88.4 R80, [R176+0x5800] ;  /* 0x00580000b050783b */ /* 0x000eea0000000200 */
[----:B------:R-:W-:Y:S01]  /*15870*/  HMMA.16816.F32.BF16 R36, R20, R74, RZ ;  /* 0x0000004a1424723c */ /* 0x000fe200000418ff */
[-C--:B-1----:R-:W-:Y:S01]  /*15880*/  FMUL.FTZ R0, R52, R3.reuse ;  /* 0x0000000334007220 */ /* 0x082fe20000410000 */
[----:B------:R-:W1:Y:S03]  /*15890*/  LDSM.16.M88.4 R72, [R182+0x3000] ;  /* 0x00300000b648783b */ /* 0x000e660000000200 */
[----:B------:R2:W4:Y:S02]  /*158a0*/  MUFU.TANH R143, R0 ;  /* 0x00000000008f7308 */ /* 0x0005240000002400 */
[----:B--2---:R-:W-:-:S06]  /*158b0*/  FMUL.FTZ R0, R53, R3 ;  /* 0x0000000335007220 */ /* 0x004fcc0000410000 */
[----:B------:R2:W-:Y:S02]  /*158c0*/  MUFU.TANH R142, R0 ;  /* 0x00000000008e7308 */ /* 0x0005e40000002400 */
[----:B--2---:R-:W-:-:S06]  /*158d0*/  FMUL.FTZ R0, R54, R3 ;  /* 0x0000000336007220 */ /* 0x004fcc0000410000 */
[----:B------:R2:W4:Y:S02]  /*158e0*/  MUFU.TANH R138, R0 ;  /* 0x00000000008a7308 */ /* 0x0005240000002400 */
[-C--:B--2---:R-:W-:Y:S02]  /*158f0*/  FMUL.FTZ R0, R55, R3.reuse ;  /* 0x0000000337007220 */ /* 0x084fe40000410000 */
[----:B------:R-:W-:Y:S04]  /*15900*/  HMMA.16816.F32.BF16 R52, R8, R68, R44 ;  /* 0x000000440834723c */ /* 0x000fe8000004182c */
[----:B------:R2:W4:Y:S02]  /*15910*/  MUFU.TANH R135, R0 ;  /* 0x0000000000877308 */ /* 0x0005240000002400 */
[----:B------:R-:W-:Y:S06]  /*15920*/  HMMA.16816.F32.BF16 R44, R12, R56, R32 ;  /* 0x000000380c2c723c */ /* 0x000fec0000041820 */
[----:B------:R-:W-:Y:S06]  /*15930*/  HMMA.16816.F32.BF16 R32, R16, R84, R40 ;  /* 0x000000541020723c */ /* 0x000fec0000041828 */
[----:B---3--:R-:W-:Y:S01]  /*15940*/  HMMA.16816.F32.BF16 R40, R20, R80, RZ ;  /* 0x000000501428723c */ /* 0x008fe200000418ff */
[----:B--2---:R-:W-:-:S04]  /*15950*/  FMUL.FTZ R0, R4, R3 ;  /* 0x0000000304007220 */ /* 0x004fc80000410000 */
[----:B------:R2:W3:Y:S02]  /*15960*/  MUFU.TANH R144, R0 ;  /* 0x0000000000907308 */ /* 0x0004e40000002400 */
[----:B--2---:R-:W-:-:S06]  /*15970*/  FMUL.FTZ R0, R5, R3 ;  /* 0x0000000305007220 */ /* 0x004fcc0000410000 */
[----:B------:R2:W-:Y:S02]  /*15980*/  MUFU.TANH R140, R0 ;  /* 0x00000000008c7308 */ /* 0x0005e40000002400 */
[----:B--2---:R-:W-:-:S06]  /*15990*/  FMUL.FTZ R0, R6, R3 ;  /* 0x0000000306007220 */ /* 0x004fcc0000410000 */
[----:B------:R2:W3:Y:S02]  /*159a0*/  MUFU.TANH R130, R0 ;  /* 0x0000000000827308 */ /* 0x0004e40000002400 */
[-C--:B--2---:R-:W-:Y:S02]  /*159b0*/  FMUL.FTZ R0, R7, R3.reuse ;  /* 0x0000000307007220 */ /* 0x084fe40000410000 */
[----:B------:R-:W-:Y:S01]  /*159c0*/  HMMA.16816.F32.BF16 R4, R8, R70, R28 ;  /* 0x000000460804723c */ /* 0x000fe2000004181c */
[----:B------:R-:W-:Y:S03]  /*159d0*/  LDSM.16.M88.4 R68, [R182+0x3800] ;  /* 0x00380000b644783b */ /* 0x000fe60000000200 */
[----:B------:R2:W3:Y:S02]  /*159e0*/  MUFU.TANH R137, R0 ;  /* 0x0000000000897308 */ /* 0x0004e40000002400 */
[----:B------:R-:W-:Y:S01]  /*159f0*/  HMMA.16816.F32.BF16 R28, R12, R58, R48 ;  /* 0x0000003a0c1c723c */ /* 0x000fe20000041830 */
[----:B------:R-:W-:Y:S05]  /*15a00*/  LDSM.16.M88.4 R56, [R176+0x6000] ;  /* 0x00600000b038783b */ /* 0x000fea0000000200 */
[----:B------:R-:W-:Y:S06]  /*15a10*/  HMMA.16816.F32.BF16 R48, R16, R86, R36 ;  /* 0x000000561030723c */ /* 0x000fec0000041824 */
[----:B------:R-:W-:Y:S01]  /*15a20*/  HMMA.16816.F32.BF16 R36, R20, R82, RZ ;  /* 0x000000521424723c */ /* 0x000fe200000418ff */
[----:B--2---:R-:W-:-:S04]  /*15a30*/  FMUL.FTZ R0, R52, R3 ;  /* 0x0000000334007220 */ /* 0x004fc80000410000 */
[----:B------:R2:W3:Y:S02]  /*15a40*/  MUFU.TANH R153, R0 ;  /* 0x0000000000997308 */ /* 0x0004e40000002400 */
[----:B--2---:R-:W-:-:S06]  /*15a50*/  FMUL.FTZ R0, R53, R3 ;  /* 0x0000000335007220 */ /* 0x004fcc0000410000 */
[----:B------:R2:W-:Y:S02]  /*15a60*/  MUFU.TANH R151, R0 ;  /* 0x0000000000977308 */ /* 0x0005e40000002400 */
[----:B--2---:R-:W-:-:S06]  /*15a70*/  FMUL.FTZ R0, R54, R3 ;  /* 0x0000000336007220 */ /* 0x004fcc0000410000 */
[----:B------:R2:W3:Y:S02]  /*15a80*/  MUFU.TANH R147, R0 ;  /* 0x0000000000937308 */ /* 0x0004e40000002400 */
[-C--:B--2---:R-:W-:Y:S02]  /*15a90*/  FMUL.FTZ R0, R55, R3.reuse ;  /* 0x0000000337007220 */ /* 0x084fe40000410000 */
[----:B------:R-:W-:Y:S04]  /*15aa0*/  HMMA.16816.F32.BF16 R52, R8, R60, R44 ;  /* 0x0000003c0834723c */ /* 0x000fe8000004182c */
[----:B------:R2:W3:Y:S02]  /*15ab0*/  MUFU.TANH R145, R0 ;  /* 0x0000000000917308 */ /* 0x0004e40000002400 */
[----:B------:R-:W-:Y:S06]  /*15ac0*/  HMMA.16816.F32.BF16 R44, R12, R64, R32 ;  /* 0x000000400c2c723c */ /* 0x000fec0000041820 */
[C---:B------:R-:W-:Y:S06]  /*15ad0*/  HMMA.16816.F32.BF16 R32, R16.reuse, R76, R40 ;  /* 0x0000004c1020723c */ /* 0x040fec0000041828 */
[----:B------:R-:W-:Y:S01]  /*15ae0*/  HMMA.16816.F32.BF16 R40, R16, R78, R36 ;  /* 0x0000004e1028723c */ /* 0x000fe20000041824 */
[-C--:B--2---:R-:W-:Y:S01]  /*15af0*/  FMUL.FTZ R0, R4, R3.reuse ;  /* 0x0000000304007220 */ /* 0x084fe20000410000 */
[----:B------:R-:W-:Y:S03]  /*15b00*/  LDSM.16.M88.4 R76, [R108+0x7000] ;  /* 0x007000006c4c783b */ /* 0x000fe60000000200 */
[----:B------:R2:W3:Y:S07]  /*15b10*/  MUFU.TANH R154, R0 ;  /* 0x00000000009a7308 */ /* 0x0004ee0000002400 */
[----:B-1----:R-:W-:Y:S01]  /*15b20*/  HMMA.16816.F32.BF16 R44, R8, R72, R44 ;  /* 0x00000048082c723c */ /* 0x002fe2000004182c */
[----:B--2---:R-:W-:-:S04]  /*15b30*/  FMUL.FTZ R0, R5, R3 ;  /* 0x0000000305007220 */ /* 0x004fc80000410000 */
[----:B------:R1:W-:Y:S02]  /*15b40*/  MUFU.TANH R150, R0 ;  /* 0x0000000000967308 */ /* 0x0003e40000002400 */
[----:B-1----:R-:W-:-:S06]  /*15b50*/  FMUL.FTZ R0, R6, R3 ;  /* 0x0000000306007220 */ /* 0x002fcc0000410000 */
[----:B------:R1:W2:Y:S02]  /*15b60*/  MUFU.TANH R141, R0 ;  /* 0x00000000008d7308 */ /* 0x0002a40000002400 */
[-C--:B-1----:R-:W-:Y:S02]  /*15b70*/  FMUL.FTZ R0, R7, R3.reuse ;  /* 0x0000000307007220 */ /* 0x082fe40000410000 */
[----:B------:R-:W-:Y:S01]  /*15b80*/  HMMA.16816.F32.BF16 R4, R8, R62, R28 ;  /* 0x0000003e0804723c */ /* 0x000fe2000004181c */
[----:B------:R-:W1:Y:S03]  /*15b90*/  LDSM.16.M88.4 R60, [R177+0x3800] ;  /* 0x00380000b13c783b */ /* 0x000e660000000200 */
[----:B------:R4:W2:Y:S02]  /*15ba0*/  MUFU.TANH R148, R0 ;  /* 0x0000000000947308 */ /* 0x0008a40000002400 */
[----:B------:R-:W-:Y:S01]  /*15bb0*/  HMMA.16816.F32.BF16 R28, R12, R66, R48 ;  /* 0x000000420c1c723c */ /* 0x000fe20000041830 */
[----:B------:R-:W3:Y:S04]  /*15bc0*/  LDSM.16.M88.4 R48, [R108+0x6000] ;  /* 0x006000006c30783b */ /* 0x000ee80000000200 */
[----:B------:R-:W2:Y:S01]  /*15bd0*/  LDSM.16.M88.4 R64, [R177+0x4000] ;  /* 0x00400000b140783b */ /* 0x000ea20000000200 */
[----:B----4-:R-:W-:-:S04]  /*15be0*/  FMUL.FTZ R0, R52, R3 ;  /* 0x0000000334007220 */ /* 0x010fc80000410000 */
[----:B------:R4:W2:-:S14]  /*15bf0*/  MUFU.TANH R163, R0 ;  /* 0x0000000000a37308 */ /* 0x00089c0000002400 */
[----:B------:R-:W-:Y:S01]  /*15c00*/  HMMA.16816.F32.BF16 R28, R8, R74, R28 ;  /* 0x0000004a081c723c */ /* 0x000fe2000004181c */
[----:B------:R-:W-:Y:S01]  /*15c10*/  LDSM.16.M88.4 R72, [R176+0x7000] ;  /* 0x00700000b048783b */ /* 0x000fe20000000200 */
[----:B----4-:R-:W-:-:S04]  /*15c20*/  FMUL.FTZ R0, R53, R3 ;  /* 0x0000000335007220 */ /* 0x010fc80000410000 */
[----:B-1----:R-:W-:Y:S01]  /*15c30*/  HMMA.16816.F32.BF16 R36, R12, R60, R32 ;  /* 0x0000003c0c24723c */ /* 0x002fe20000041820 */
[----:B------:R1:W-:Y:S05]  /*15c40*/  MUFU.TANH R162, R0 ;  /* 0x0000000000a27308 */ /* 0x0003ea0000002400 */
[----:B------:R-:W-:Y:S06]  /*15c50*/  HMMA.16816.F32.BF16 R32, R20, R58, RZ ;  /* 0x0000003a1420723c */ /* 0x000fec00000418ff */
[----:B------:R-:W-:Y:S01]  /*15c60*/  HMMA.16816.F32.BF16 R40, R12, R62, R40 ;  /* 0x0000003e0c28723c */ /* 0x000fe20000041828 */
[----:B------:R-:W-:Y:S01]  /*15c70*/  LDSM.16.M88.4 R60, [R108+0x6800] ;  /* 0x006800006c3c783b */ /* 0x000fe20000000200 */
[----:B-1----:R-:W-:-:S04]  /*15c80*/  FMUL.FTZ R0, R54, R3 ;  /* 0x0000000336007220 */ /* 0x002fc80000410000 */
[----:B------:R1:W4:-:S12]  /*15c90*/  MUFU.TANH R158, R0 ;  /* 0x00000000009e7308 */ /* 0x0003180000002400 */
[----:B---3--:R-:W-:Y:S06]  /*15ca0*/  HMMA.16816.F32.BF16 R32, R16, R50, R32 ;  /* 0x000000321020723c */ /* 0x008fec0000041820 */
[----:B------:R-:W-:Y:S01]  /*15cb0*/  HMMA.16816.F32.BF16 R40, R8, R70, R40 ;  /* 0x000000460828723c */ /* 0x000fe20000041828 */
[----:B-1----:R-:W-:Y:S02]  /*15cc0*/  FMUL.FTZ R0, R55, R3 ;  /* 0x0000000337007220 */ /* 0x002fe40000410000 */
[----:B------:R-:W-:Y:S02]  /*15cd0*/  LDSM.16.M88.4 R52, [R176+0x6800] ;  /* 0x00680000b034783b */ /* 0x000fe40000000200 */
[----:B------:R1:W3:-:S13]  /*15ce0*/  MUFU.TANH R155, R0 ;  /* 0x00000000009b7308 */ /* 0x0002da0000002400 */
[----:B--2---:R-:W-:Y:S01]  /*15cf0*/  HMMA.16816.F32.BF16 R32, R12, R66, R32 ;  /* 0x000000420c20723c */ /* 0x004fe20000041820 */
[----:B-1----:R-:W-:-:S04]  /*15d00*/  FMUL.FTZ R0, R4, R3 ;  /* 0x0000000304007220 */ /* 0x002fc80000410000 */
[----:B------:R1:W2:Y:S02]  /*15d10*/  MUFU.TANH R165, R0 ;  /* 0x0000000000a57308 */ /* 0x0002a40000002400 */
[----:B-1----:R-:W-:-:S06]  /*15d20*/  FMUL.FTZ R0, R5, R3 ;  /* 0x0000000305007220 */ /* 0x002fcc0000410000 */
[----:B------:R1:W-:Y:S02]  /*15d30*/  MUFU.TANH R160, R0 ;  /* 0x0000000000a07308 */ /* 0x0003e40000002400 */
[----:B-1----:R-:W-:-:S06]  /*15d40*/  FMUL.FTZ R0, R6, R3 ;  /* 0x0000000306007220 */ /* 0x002fcc0000410000 */
[----:B------:R1:W2:Y:S02]  /*15d50*/  MUFU.TANH R152, R0 ;  /* 0x0000000000987308 */ /* 0x0002a40000002400 */
[-C--:B-1----:R-:W-:Y:S02]  /*15d60*/  FMUL.FTZ R0, R7, R3.reuse ;  /* 0x0000000307007220 */ /* 0x082fe40000410000 */
[----:B------:R-:W-:Y:S01]  /*15d70*/  HMMA.16816.F32.BF16 R4, R20, R56, RZ ;  /* 0x000000381404723c */ /* 0x000fe200000418ff */
[----:B------:R-:W1:Y:S03]  /*15d80*/  LDSM.16.M88.4 R56, [R182+0x4000] ;  /* 0x00400000b638783b */ /* 0x000e660000000200 */
[----:B------:R4:W2:Y:S02]  /*15d90*/  MUFU.TANH R157, R0 ;  /* 0x00000000009d7308 */ /* 0x0008a40000002400 */
[----:B----4-:R-:W-:-:S06]  /*15da0*/  FMUL.FTZ R0, R44, R3 ;  /* 0x000000032c007220 */ /* 0x010fcc0000410000 */
[----:B------:R4:W2:-:S12]  /*15db0*/  MUFU.TANH R170, R0 ;  /* 0x0000000000aa7308 */ /* 0x0008980000002400 */
[----:B------:R-:W-:Y:S01]  /*15dc0*/  HMMA.16816.F32.BF16 R4, R16, R48, R4 ;  /* 0x000000301004723c */ /* 0x000fe20000041804 */
[----:B----4-:R-:W-:-:S04]  /*15dd0*/  FMUL.FTZ R0, R45, R3 ;  /* 0x000000032d007220 */ /* 0x010fc80000410000 */
[----:B------:R4:W-:-:S15]  /*15de0*/  MUFU.TANH R169, R0 ;  /* 0x0000000000a97308 */ /* 0x0009de0000002400 */
[----:B------:R-:W-:-:S04]  /*15df0*/  NOP ;  /* 0x0000000000007918 */ /* 0x000fc80000000000 */
[----:B------:R-:W-:Y:S01]  /*15e00*/  HMMA.16816.F32.BF16 R4, R12, R64, R4 ;  /* 0x000000400c04723c */ /* 0x000fe20000041804 */
[----:B------:R-:W3:Y:S01]  /*15e10*/  LDSM.16.M88.4 R64, [R177+0x4800] ;  /* 0x00480000b140783b */ /* 0x000ee20000000200 */
[----:B----4-:R-:W-:-:S04]  /*15e20*/  FMUL.FTZ R0, R46, R3 ;  /* 0x000000032e007220 */ /* 0x010fc80000410000 */
[----:B------:R4:W2:-:S15]  /*15e30*/  MUFU.TANH R166, R0 ;  /* 0x0000000000a67308 */ /* 0x00089e0000002400 */
[----:B------:R-:W-:-:S03]  /*15e40*/  NOP ;  /* 0x0000000000007918 */ /* 0x000fc60000000000 */
[----:B-1----:R-:W-:Y:S07]  /*15e50*/  HMMA.16816.F32.BF16 R48, R8, R56, R4 ;  /* 0x000000380830723c */ /* 0x002fee0000041804 */
[----:B------:R-:W-:Y:S01]  /*15e60*/  SHF.R.S32.HI R4, RZ, 0x1f, R250 ;  /* 0x0000001fff047819 */ /* 0x000fe200000114fa */
[----:B------:R-:W-:Y:S02]  /*15e70*/  IMAD.SHL.U32 R5, R91, 0x2, RZ ;  /* 0x000000025b057824 */ /* 0x000fe400078e00ff */
[----:B----4-:R-:W-:-:S02]  /*15e80*/  FMUL.FTZ R0, R47, R3 ;  /* 0x000000032f007220 */ /* 0x010fc40000410000 */
[----:B------:R-:W-:Y:S01]  /*15e90*/  HMMA.16816.F32.BF16 R44, R8, R68, R36 ;  /* 0x00000044082c723c */ /* 0x000fe20000041824 */
[----:B------:R-:W-:Y:S01]  /*15ea0*/  LOP3.LUT R7, R5, 0x6, RZ, 0xc0, !PT ;  /* 0x0000000605077812 */ /* 0x000fe200078ec0ff */
[----:B------:R1:W4:Y:S01]  /*15eb0*/  MUFU.TANH R164, R0 ;  /* 0x0000000000a47308 */ /* 0x0003220000002400 */
[----:B------:R-:W2:Y:S03]  /*15ec0*/  LDSM.16.M88.4 R68, [R176+0x7800] ;  /* 0x00780000b044783b */ /* 0x000ea60000000200 */
[----:B------:R-:W-:Y:S06]  /*15ed0*/  HMMA.16816.F32.BF16 R36, R20, R52, RZ ;  /* 0x000000341424723c */ /* 0x000fec00000418ff */
[----:B------:R-:W-:-:S04]  /*15ee0*/  FMUL.FTZ R6, R49, R3 ;  /* 0x0000000331067220 */ /* 0x000fc80000410000 */
[----:B------:R-:W-:Y:S01]  /*15ef0*/  MUFU.TANH R175, R6 ;  /* 0x0000000600af7308 */ /* 0x000fe20000002400 */
[----:B-1----:R-:W-:-:S07]  /*15f00*/  FMUL.FTZ R0, R28, R3 ;  /* 0x000000031c007220 */ /* 0x002fce0000410000 */
[----:B------:R1:W4:Y:S02]  /*15f10*/  MUFU.TANH R172, R0 ;  /* 0x0000000000ac7308 */ /* 0x0003240000002400 */
[----:B-1----:R-:W-:-:S06]  /*15f20*/  FMUL.FTZ R0, R29, R3 ;  /* 0x000000031d007220 */ /* 0x002fcc0000410000 */
[----:B------:R1:W-:Y:S02]  /*15f30*/  MUFU.TANH R168, R0 ;  /* 0x0000000000a87308 */ /* 0x0003e40000002400 */
[----:B-1----:R-:W-:-:S06]  /*15f40*/  FMUL.FTZ R0, R30, R3 ;  /* 0x000000031e007220 */ /* 0x002fcc0000410000 */
[----:B------:R1:W4:Y:S02]  /*15f50*/  MUFU.TANH R161, R0 ;  /* 0x0000000000a17308 */ /* 0x0003240000002400 */
[-C--:B-1----:R-:W-:Y:S02]  /*15f60*/  FMUL.FTZ R0, R31, R3.reuse ;  /* 0x000000031f007220 */ /* 0x082fe40000410000 */
[----:B------:R-:W-:Y:S04]  /*15f70*/  HMMA.16816.F32.BF16 R28, R20, R54, RZ ;  /* 0x00000036141c723c */ /* 0x000fe800000418ff */
[----:B------:R1:W4:Y:S02]  /*15f80*/  MUFU.TANH R167, R0 ;  /* 0x0000000000a77308 */ /* 0x0003240000002400 */
[----:B------:R-:W-:Y:S01]  /*15f90*/  HMMA.16816.F32.BF16 R52, R8, R58, R32 ;  /* 0x0000003a0834723c */ /* 0x000fe20000041820 */
[----:B------:R-:W4:Y:S01]  /*15fa0*/  LDSM.16.M88.4 R56, [R182+0x4800] ;  /* 0x00480000b638783b */ /* 0x000f220000000200 */
[----:B-1----:R-:W-:-:S04]  /*15fb0*/  FMUL.FTZ R0, R44, R3 ;  /* 0x000000032c007220 */ /* 0x002fc80000410000 */
[----:B------:R1:W4:-:S12]  /*15fc0*/  MUFU.TANH R196, R0 ;  /* 0x0000000000c47308 */ /* 0x0003180000002400 */
[----:B------:R-:W-:Y:S01]  /*15fd0*/  HMMA.16816.F32.BF16 R32, R16, R62, R28 ;  /* 0x0000003e1020723c */ /* 0x000fe2000004181c */
[----:B-1----:R-:W-:-:S04]  /*15fe0*/  FMUL.FTZ R0, R45, R3 ;  /* 0x000000032d007220 */ /* 0x002fc80000410000 */
[----:B------:R1:W-:-:S15]  /*15ff0*/  MUFU.TANH R193, R0 ;  /* 0x0000000000c17308 */ /* 0x0003de0000002400 */
[----:B------:R-:W-:-:S04]  /*16000*/  NOP ;  /* 0x0000000000007918 */ /* 0x000fc80000000000 */
[----:B---3--:R-:W-:Y:S01]  /*16010*/  HMMA.16816.F32.BF16 R32, R12, R66, R32 ;  /* 0x000000420c20723c */ /* 0x008fe20000041820 */
[----:B-1----:R-:W-:-:S04]  /*16020*/  FMUL.FTZ R0, R46, R3 ;  /* 0x000000032e007220 */ /* 0x002fc80000410000 */
[----:B------:R1:W3:Y:S02]  /*16030*/  MUFU.TANH R174, R0 ;  /* 0x0000000000ae7308 */ /* 0x0002e40000002400 */
[-C--:B-1----:R-:W-:Y:S02]  /*16040*/  FMUL.FTZ R0, R47, R3.reuse ;  /* 0x000000032f007220 */ /* 0x082fe40000410000 */
[----:B------:R-:W-:Y:S04]  /*16050*/  HMMA.16816.F32.BF16 R44, R16, R60, R36 ;  /* 0x0000003c102c723c */ /* 0x000fe80000041824 */
[----:B------:R1:W3:Y:S02]  /*16060*/  MUFU.TANH R173, R0 ;  /* 0x0000000000ad7308 */ /* 0x0002e40000002400 */
[----:B------:R-:W-:Y:S01]  /*16070*/  HMMA.16816.F32.BF16 R36, R20, R72, RZ ;  /* 0x000000481424723c */ /* 0x000fe200000418ff */
[----:B-1----:R-:W-:-:S05]  /*16080*/  FMUL.FTZ R0, R40, R3 ;  /* 0x0000000328007220 */ /* 0x002fca0000410000 */
[----:B------:R1:W3:-:S12]  /*16090*/  MUFU.TANH R195, R0 ;  /* 0x0000000000c37308 */ /* 0x0002d80000002400 */
[----:B------:R-:W-:Y:S01]  /*160a0*/  HMMA.16816.F32.BF16 R28, R12, R64, R44 ;  /* 0x000000400c1c723c */ /* 0x000fe2000004182c */
[----:B------:R-:W3:Y:S04]  /*160b0*/  LDSM.16.M88.4 R44, [R177+0x5000] ;  /* 0x00500000b12c783b */ /* 0x000ee80000000200 */
[----:B------:R-:W-:Y:S01]  /*160c0*/  LDSM.16.M88.4 R64, [R176+0x8000] ;  /* 0x00800000b040783b */ /* 0x000fe20000000200 */
[----:B------:R-:W-:Y:S06]  /*160d0*/  HMMA.16816.F32.BF16 R60, R16, R76, R36 ;  /* 0x0000004c103c723c */ /* 0x000fec0000041824 */
[----:B--2---:R-:W-:Y:S01]  /*160e0*/  HMMA.16816.F32.BF16 R36, R20, R68, RZ ;  /* 0x000000441424723c */ /* 0x004fe200000418ff */
[----:B-1----:R-:W-:-:S04]  /*160f0*/  FMUL.FTZ R0, R41, R3 ;  /* 0x0000000329007220 */ /* 0x002fc80000410000 */
[----:B------:R1:W-:Y:S02]  /*16100*/  MUFU.TANH R194, R0 ;  /* 0x0000000000c27308 */ /* 0x0003e40000002400 */
[----:B-1----:R-:W-:-:S06]  /*16110*/  FMUL.FTZ R0, R42, R3 ;  /* 0x000000032a007220 */ /* 0x002fcc0000410000 */
[----:B------:R1:W2:Y:S02]  /*16120*/  MUFU.TANH R171, R0 ;  /* 0x0000000000ab7308 */ /* 0x0002a40000002400 */
[----:B-1----:R-:W-:Y:S01]  /*16130*/  LEA.HI R0, R4, R250, RZ, 0x2 ;  /* 0x000000fa04007211 */ /* 0x002fe200078f10ff */
[-C--:B------:R-:W-:Y:S02]  /*16140*/  FMUL.FTZ R4, R43, R3.reuse ;  /* 0x000000032b047220 */ /* 0x080fe40000410000 */
[----:B----4-:R-:W-:Y:S01]  /*16150*/  HMMA.16816.F32.BF16 R40, R8, R56, R28 ;  /* 0x000000380828723c */ /* 0x010fe2000004181c */
[----:B------:R-:W-:Y:S02]  /*16160*/  SHF.R.S32.HI R0, RZ, 0x2, R0 ;  /* 0x00000002ff007819 */ /* 0x000fe40000011400 */
[----:B------:R1:W4:Y:S03]  /*16170*/  MUFU.TANH R192, R4 ;  /* 0x0000000400c07308 */ /* 0x0003260000002400 */
[----:B------:R-:W-:Y:S01]  /*16180*/  IMAD R0, R251, 0x10, R0 ;  /* 0x00000010fb007824 */ /* 0x000fe200078e0200 */
[----:B------:R-:W-:Y:S01]  /*16190*/  HMMA.16816.F32.BF16 R28, R20, R74, RZ ;  /* 0x0000004a141c723c */ /* 0x000fe200000418ff */
[----:B------:R-:W2:Y:S03]  /*161a0*/  LDSM.16.M88.4 R72, [R108+0x7800] ;  /* 0x007800006c48783b */ /* 0x000ea60000000200 */
[----:B------:R-:W-:Y:S01]  /*161b0*/  IADD3 R0, R0, 0x1, R223 ;  /* 0x0000000100007810 */ /* 0x000fe20007ffe0df */
[----:B-1----:R-:W-:-:S04]  /*161c0*/  FMUL.FTZ R4, R48, R3 ;  /* 0x0000000330047220 */ /* 0x002fc80000410000 */
[----:B------:R1:W4:Y:S02]  /*161d0*/  MUFU.TANH R178, R4 ;  /* 0x0000000400b27308 */ /* 0x0003240000002400 */
[----:B-1----:R-:W-:Y:S02]  /*161e0*/  IADD3 R4, R212, R0, -R90 ;  /* 0x00000000d4047210 */ /* 0x002fe40007ffe85a */
[----:B------:R-:W-:Y:S01]  /*161f0*/  LOP3.LUT R0, R26, R27, RZ, 0xfc, !PT ;  /* 0x0000001b1a007212 */ /* 0x000fe200078efcff */
[----:B------:R-:W-:Y:S02]  /*16200*/  FMUL.FTZ R27, R50, R3 ;  /* 0x00000003321b7220 */ /* 0x000fe40000410000 */
[----:B------:R-:W-:Y:S02]  /*16210*/  IMAD.IADD R5, R89, 0x1, R4 ;  /* 0x0000000159057824 */ /* 0x000fe400078e0204 */
[----:B------:R-:W-:Y:S01]  /*16220*/  IMAD.IADD R4, R88, 0x1, R7 ;  /* 0x0000000158047824 */ /* 0x000fe200078e0207 */
[----:B------:R-:W1:Y:S02]  /*16230*/  MUFU.TANH R159, R27 ;  /* 0x0000001b009f7308 */ /* 0x000e640000002400 */
[C---:B------:R-:W-:Y:S01]  /*16240*/  VIMNMX R7, R5.reuse, R212, PT ;  /* 0x000000d405077248 */ /* 0x040fe20003fe0100 */
[C---:B------:R-:W-:Y:S01]  /*16250*/  VIADD R26, R4.reuse, 0x1 ;  /* 0x00000001041a7836 */ /* 0x040fe20000000000 */
[----:B------:R-:W-:Y:S01]  /*16260*/  VIADDMNMX R5, R5, 0x8, R212, PT ;  /* 0x0000000805057846 */ /* 0x000fe200038001d4 */
[----:B------:R-:W-:-:S03]  /*16270*/  VIADD R6, R4, 0x8 ;  /* 0x0000000804067836 */ /* 0x000fc60000000000 */
[C---:B------:R-:W-:Y:S02]  /*16280*/  ISETP.GE.AND P6, PT, R26.reuse, R7, PT ;  /* 0x000000071a00720c */ /* 0x040fe40003fc6270 */
[----:B------:R-:W-:Y:S01]  /*16290*/  ISETP.GE.AND P0, PT, R26, R5, PT ;  /* 0x000000051a00720c */ /* 0x000fe20003f06270 */
[----:B------:R-:W-:Y:S01]  /*162a0*/  FMUL.FTZ R26, R51, R3 ;  /* 0x00000003331a7220 */ /* 0x000fe20000410000 */
[C---:B------:R-:W-:Y:S01]  /*162b0*/  ISETP.GE.AND P1, PT, R6.reuse, R7, PT ;  /* 0x000000070600720c */ /* 0x040fe20003f26270 */
[----:B------:R-:W-:Y:S01]  /*162c0*/  HMMA.16816.F32.BF16 R48, R8, R58, R32 ;  /* 0x0000003a0830723c */ /* 0x000fe20000041820 */
[-C--:B------:R-:W-:Y:S01]  /*162d0*/  ISETP.GE.AND P5, PT, R6, R5.reuse, PT ;  /* 0x000000050600720c */ /* 0x080fe20003fa6270 */
[----:B------:R4:W1:Y:S01]  /*162e0*/  MUFU.TANH R156, R26 ;  /* 0x0000001a009c7308 */ /* 0x0008620000002400 */
[C---:B------:R-:W-:Y:S01]  /*162f0*/  VIADD R6, R4.reuse, 0x9 ;  /* 0x0000000904067836 */ /* 0x040fe20000000000 */
[----:B------:R-:W-:Y:S02]  /*16300*/  ISETP.GE.AND P2, PT, R4, R5, PT ;  /* 0x000000050400720c */ /* 0x000fe40003f46270 */
[----:B------:R-:W-:Y:S01]  /*16310*/  HMMA.16816.F32.BF16 R32, R16, R78, R28 ;  /* 0x0000004e1020723c */ /* 0x000fe2000004181c */
[----:B------:R-:W-:Y:S01]  /*16320*/  FSEL R104, R104, -INF , !P6 ;  /* 0xff80000068687808 */ /* 0x000fe20007000000 */
[----:B------:R-:W1:Y:S01]  /*16330*/  LDSM.16.M88.4 R76, [R108+0x8000] ;  /* 0x008000006c4c783b */ /* 0x000e620000000200 */
[----:B------:R-:W-:-:S02]  /*16340*/  ISETP.GE.AND P3, PT, R6, R7, PT ;  /* 0x000000070600720c */ /* 0x000fc40003f66270 */
[----:B------:R-:W-:Y:S01]  /*16350*/  ISETP.GE.AND P4, PT, R6, R5, PT ;  /* 0x000000050600720c */ /* 0x000fe20003f86270 */
[----:B---3--:R-:W-:Y:S01]  /*16360*/  HMMA.16816.F32.BF16 R28, R12, R44, R60 ;  /* 0x0000002c0c1c723c */ /* 0x008fe2000004183c */
[----:B------:R-:W-:Y:S01]  /*16370*/  VIADD R6, R4, 0x10 ;  /* 0x0000001004067836 */ /* 0x000fe20000000000 */
[----:B------:R-:W-:Y:S02]  /*16380*/  FSEL R101, R101, -INF , !P2 ;  /* 0xff80000065657808 */ /* 0x000fe40005000000 */
[----:B------:R-:W-:Y:S02]  /*16390*/  FSEL R100, R100, -INF , !P0 ;  /* 0xff80000064647808 */ /* 0x000fe40004000000 */
[----:B------:R-:W-:Y:S01]  /*163a0*/  ISETP.GE.AND P2, PT, R6, R7, PT ;  /* 0x000000070600720c */ /* 0x000fe20003f46270 */
[----:B----4-:R-:W-:Y:S01]  /*163b0*/  FMUL.FTZ R26, R52, R3 ;  /* 0x00000003341a7220 */ /* 0x010fe20000410000 */
[----:B------:R-:W-:Y:S01]  /*163c0*/  ISETP.GE.AND P6, PT, R6, R5, PT ;  /* 0x000000050600720c */ /* 0x000fe20003fc6270 */
[----:B------:R-:W-:Y:S01]  /*163d0*/  VIADD R6, R4, 0x11 ;  /* 0x0000001104067836 */ /* 0x000fe20000000000 */
[----:B------:R-:W-:Y:S01]  /*163e0*/  FSEL R112, R112, -INF , !P1 ;  /* 0xff80000070707808 */ /* 0x000fe20004800000 */
[----:B------:R3:W4:Y:S01]  /*163f0*/  MUFU.TANH R149, R26 ;  /* 0x0000001a00957308 */ /* 0x0007220000002400 */
[----:B------:R-:W-:Y:S01]  /*16400*/  FSEL R103, R103, -INF , !P5 ;  /* 0xff80000067677808 */ /* 0x000fe20006800000 */
[----:B--2---:R-:W-:Y:S01]  /*16410*/  HMMA.16816.F32.BF16 R56, R16, R72, R36 ;  /* 0x000000481038723c */ /* 0x004fe20000041824 */
[----:B------:R-:W-:-:S02]  /*16420*/  ISETP.GE.AND P0, PT, R6, R7, PT ;  /* 0x000000070600720c */ /* 0x000fc40003f06270 */
[----:B------:R-:W-:Y:S01]  /*16430*/  ISETP.GE.AND P1, PT, R6, R5, PT ;  /* 0x000000050600720c */ /* 0x000fe20003f26270 */
[----:B------:R-:W-:Y:S01]  /*16440*/  VIADD R6, R4, 0x18 ;  /* 0x0000001804067836 */ /* 0x000fe20000000000 */
[----:B------:R-:W-:Y:S01]  /*16450*/  FSEL R111, R111, -INF , !P3 ;  /* 0xff8000006f6f7808 */ /* 0x000fe20005800000 */
[----:B------:R-:W-:Y:S01]  /*16460*/  HMMA.16816.F32.BF16 R32, R12, R46, R32 ;  /* 0x0000002e0c20723c */ /* 0x000fe20000041820 */
[----:B------:R-:W-:Y:S01]  /*16470*/  LDSM.16.M88.4 R44, [R177+0x5800] ;  /* 0x00580000b12c783b */ /* 0x000fe20000000200 */
[----:B------:R-:W-:Y:S02]  /*16480*/  FSEL R102, R102, -INF , !P4 ;  /* 0xff80000066667808 */ /* 0x000fe40006000000 */
[C---:B------:R-:W-:Y:S02]  /*16490*/  ISETP.GE.AND P5, PT, R6.reuse, R7, PT ;  /* 0x000000070600720c */ /* 0x040fe40003fa6270 */
[----:B------:R-:W-:Y:S01]  /*164a0*/  ISETP.GE.AND P3, PT, R6, R5, PT ;  /* 0x000000050600720c */ /* 0x000fe20003f66270 */
[----:B------:R-:W-:Y:S01]  /*164b0*/  VIADD R6, R4, 0x19 ;  /* 0x0000001904067836 */ /* 0x000fe20000000000 */
[----:B------:R-:W-:Y:S01]  /*164c0*/  FSEL R115, R115, -INF , !P2 ;  /* 0xff80000073737808 */ /* 0x000fe20005000000 */
[----:B---3--:R-:W-:Y:S01]  /*164d0*/  FMUL.FTZ R26, R53, R3 ;  /* 0x00000003351a7220 */ /* 0x008fe20000410000 */
[----:B------:R-:W-:Y:S01]  /*164e0*/  FSEL R109, R109, -INF , !P6 ;  /* 0xff8000006d6d7808 */ /* 0x000fe20007000000 */
[----:B------:R-:W-:Y:S01]  /*164f0*/  HMMA.16816.F32.BF16 R36, R20, R64, RZ ;  /* 0x000000401424723c */ /* 0x000fe200000418ff */
[C---:B------:R-:W-:Y:S01]  /*16500*/  ISETP.GE.AND P4, PT, R6.reuse, R7, PT ;  /* 0x000000070600720c */ /* 0x040fe20003f86270 */
[----:B------:R2:W-:Y:S01]  /*16510*/  MUFU.TANH R146, R26 ;  /* 0x0000001a00927308 */ /* 0x0005e20000002400 */
        /* <DEDUP_REMOVED lines=9> */
[----:B------:R-:W-:Y:S01]  /*165b0*/  ISETP.GE.AND P1, PT, R6, R7, PT ;  /* 0x000000070600720c */ /* 0x000fe20003f26270 */
[----:B--2---:R-:W-:Y:S01]  /*165c0*/  FMUL.FTZ R26, R54, R3 ;  /* 0x00000003361a7220 */ /* 0x004fe20000410000 */
[----:B------:R-:W-:Y:S01]  /*165d0*/  ISETP.GE.AND P5, PT, R6, R5, PT ;  /* 0x000000050600720c */ /* 0x000fe20003fa6270 */
[----:B------:R-:W-:Y:S01]  /*165e0*/  VIADD R6, R4, 0x28 ;  /* 0x0000002804067836 */ /* 0x000fe20000000000 */
[----:B------:R-:W-:Y:S01]  /*165f0*/  FSEL R118, R118, -INF , !P4 ;  /* 0xff80000076767808 */ /* 0x000fe20006000000 */
[----:B------:R2:W3:Y:S01]  /*16600*/  MUFU.TANH R136, R26 ;  /* 0x0000001a00887308 */ /* 0x0004e20000002400 */
[----:B------:R-:W-:Y:S01]  /*16610*/  FSEL R114, R114, -INF , !P2 ;  /* 0xff80000072727808 */ /* 0x000fe20005000000 */
[----:B-1----:R-:W-:Y:S01]  /*16620*/  HMMA.16816.F32.BF16 R60, R16, R76, R36 ;  /* 0x0000004c103c723c */ /* 0x002fe20000041824 */
[----:B------:R-:W-:-:S02]  /*16630*/  ISETP.GE.AND P3, PT, R6, R7, PT ;  /* 0x000000070600720c */ /* 0x000fc40003f66270 */
[----:B------:R-:W-:Y:S01]  /*16640*/  ISETP.GE.AND P4, PT, R6, R5, PT ;  /* 0x000000050600720c */ /* 0x000fe20003f86270 */
[----:B------:R-:W-:Y:S01]  /*16650*/  VIADD R6, R4, 0x29 ;  /* 0x0000002904067836 */ /* 0x000fe20000000000 */
[----:B------:R-:W-:Y:S02]  /*16660*/  FSEL R129, R129, -INF , !P6 ;  /* 0xff80000081817808 */ /* 0x000fe40007000000 */
[----:B------:R-:W-:Y:S02]  /*16670*/  FSEL R124, R124, -INF , !P0 ;  /* 0xff8000007c7c7808 */ /* 0x000fe40004000000 */
[C---:B------:R-:W-:Y:S02]  /*16680*/  ISETP.GE.AND P2, PT, R6.reuse, R7, PT ;  /* 0x000000070600720c */ /* 0x040fe40003f46270 */
[----:B------:R-:W-:Y:S01]  /*16690*/  ISETP.GE.AND P6, PT, R6, R5, PT ;  /* 0x000000050600720c */ /* 0x000fe20003fc6270 */
[----:B------:R-:W-:Y:S01]  /*166a0*/  VIADD R6, R4, 0x30 ;  /* 0x0000003004067836 */ /* 0x000fe20000000000 */
[----:B------:R-:W-:Y:S01]  /*166b0*/  FSEL R128, R128, -INF , !P1 ;  /* 0xff80000080807808 */ /* 0x000fe20004800000 */
[----:B--2---:R-:W-:Y:S01]  /*166c0*/  FMUL.FTZ R26, R55, R3 ;  /* 0x00000003371a7220 */ /* 0x004fe20000410000 */
[----:B------:R-:W-:Y:S01]  /*166d0*/  FSEL R123, R123, -INF , !P5 ;  /* 0xff8000007b7b7808 */ /* 0x000fe20006800000 */
[----:B------:R-:W1:Y:S01]  /*166e0*/  LDSM.16.M88.4 R52, [R182+0x5000] ;  /* 0x00500000b634783b */ /* 0x000e620000000200 */
[C---:B------:R-:W-:Y:S01]  /*166f0*/  ISETP.GE.AND P0, PT, R6.reuse, R7, PT ;  /* 0x000000070600720c */ /* 0x040fe20003f06270 */
[----:B------:R2:W3:Y:S01]  /*16700*/  MUFU.TANH R139, R26 ;  /* 0x0000001a008b7308 */ /* 0x0004e20000002400 */
        /* <DEDUP_REMOVED lines=15> */
[----:B------:R-:W-:-:S02]  /*16800*/  FSEL R138, R138, -INF , !P1 ;  /* 0xff8000008a8a7808 */ /* 0x000fc40004800000 */
[C---:B------:R-:W-:Y:S02]  /*16810*/  ISETP.GE.AND P6, PT, R6.reuse, R7, PT ;  /* 0x000000070600720c */ /* 0x040fe40003fc6270 */
        /* <DEDUP_REMOVED lines=9> */
[----:B------:R-:W-:-:S02]  /*168b0*/  FSEL R130, R130, -INF , !P2 ;  /* 0xff80000082827808 */ /* 0x000fc40005000000 */
[C---:B------:R-:W-:Y:S01]  /*168c0*/  ISETP.GE.AND P3, PT, R6.reuse, R7, PT ;  /* 0x000000070600720c */ /* 0x040fe20003f66270 */
[----:B------:R2:W-:Y:S01]  /*168d0*/  MUFU.TANH R125, R26 ;  /* 0x0000001a007d7308 */ /* 0x0005e20000002400 */
        /* <DEDUP_REMOVED lines=9> */
[----:B------:R-:W-:Y:S01]  /*16970*/  ISETP.GE.AND P0, PT, R6, R7, PT ;  /* 0x000000070600720c */ /* 0x000fe20003f06270 */
[----:B--2---:R-:W-:Y:S01]  /*16980*/  FMUL.FTZ R26, R42, R3 ;  /* 0x000000032a1a7220 */ /* 0x004fe20000410000 */
[----:B------:R-:W-:Y:S01]  /*16990*/  ISETP.GE.AND P1, PT, R6, R5, PT ;  /* 0x000000050600720c */ /* 0x000fe20003f26270 */
[----:B------:R-:W-:Y:S01]  /*169a0*/  VIADD R6, R4, 0x50 ;  /* 0x0000005004067836 */ /* 0x000fe20000000000 */
[----:B------:R-:W-:Y:S01]  /*169b0*/  FSEL R151, R151, -INF , !P3 ;  /* 0xff80000097977808 */ /* 0x000fe20005800000 */
[----:B------:R2:W3:Y:S01]  /*169c0*/  MUFU.TANH R120, R26 ;  /* 0x0000001a00787308 */ /* 0x0004e20000002400 */
[----:B------:R-:W-:Y:S02]  /*169d0*/  FSEL R145, R145, -INF , !P4 ;  /* 0xff80000091917808 */ /* 0x000fe40006000000 */
        /* <DEDUP_REMOVED lines=11> */
[----:B-1----:R-:W-:Y:S01]  /*16a90*/  HMMA.16816.F32.BF16 R40, R8, R52, R28 ;  /* 0x000000340828723c */ /* 0x002fe2000004181c */
[C---:B------:R-:W-:Y:S01]  /*16aa0*/  ISETP.GE.AND P6, PT, R6.reuse, R7, PT ;  /* 0x000000070600720c */ /* 0x040fe20003fc6270 */
[----:B------:R1:W2:Y:S01]  /*16ab0*/  MUFU.TANH R121, R26 ;  /* 0x0000001a00797308 */ /* 0x0002a20000002400 */
[----:B------:R-:W-:Y:S01]  /*16ac0*/  ISETP.GE.AND P0, PT, R6, R5, PT ;  /* 0x000000050600720c */ /* 0x000fe20003f06270 */
[----:B------:R-:W-:Y:S01]  /*16ad0*/  VIADD R6, R4, 0x59 ;  /* 0x0000005904067836 */ /* 0x000fe20000000000 */
[----:B------:R-:W-:Y:S01]  /*16ae0*/  FSEL R163, R163, -INF , !P5 ;  /* 0xff800000a3a37808 */ /* 0x000fe20006800000 */
[----:B------:R-:W-:Y:S01]  /*16af0*/  HMMA.16816.F32.BF16 R28, R20, R70, RZ ;  /* 0x00000046141c723c */ /* 0x000fe200000418ff */
[----:B------:R-:W-:Y:S01]  /*16b00*/  LDSM.16.M88.4 R68, [R176+0x8800] ;  /* 0x00880000b044783b */ /* 0x000fe20000000200 */
[----:B------:R-:W-:-:S02]  /*16b10*/  FSEL R158, R158, -INF , !P3 ;  /* 0xff8000009e9e7808 */ /* 0x000fc40005800000 */
[C---:B------:R-:W-:Y:S02]  /*16b20*/  ISETP.GE.AND P1, PT, R6.reuse, R7, PT ;  /* 0x000000070600720c */ /* 0x040fe40003f26270 */
[----:B------:R-:W-:Y:S01]  /*16b30*/  ISETP.GE.AND P5, PT, R6, R5, PT ;  /* 0x000000050600720c */ /* 0x000fe20003fa6270 */
[----:B------:R-:W-:Y:S01]  /*16b40*/  VIADD R6, R4, 0x60 ;  /* 0x0000006004067836 */ /* 0x000fe20000000000 */
[----:B------:R-:W-:Y:S02]  /*16b50*/  FSEL R162, R162, -INF , !P4 ;  /* 0xff800000a2a27808 */ /* 0x000fe40006000000 */
[----:B------:R-:W-:Y:S02]  /*16b60*/  FSEL R155, R155, -INF , !P2 ;  /* 0xff8000009b9b7808 */ /* 0x000fe40005000000 */
[----:B------:R-:W-:Y:S01]  /*16b70*/  ISETP.GE.AND P3, PT, R6, R7, PT ;  /* 0x000000070600720c */ /* 0x000fe20003f66270 */
[----:B-1----:R-:W-:Y:S01]  /*16b80*/  FMUL.FTZ R26, R48, R3 ;  /* 0x00000003301a7220 */ /* 0x002fe20000410000 */
[----:B------:R-:W-:Y:S01]  /*16b90*/  ISETP.GE.AND P4, PT, R6, R5, PT ;  /* 0x000000050600720c */ /* 0x000fe20003f86270 */
[----:B------:R-:W-:Y:S01]  /*16ba0*/  VIADD R6, R4, 0x61 ;  /* 0x0000006104067836 */ /* 0x000fe20000000000 */
[----:B------:R-:W-:Y:S01]  /*16bb0*/  FSEL R165, R165, -INF , !P6 ;  /* 0xff800000a5a57808 */ /* 0x000fe20007000000 */
[----:B------:R1:W2:Y:S01]  /*16bc0*/  MUFU.TANH R110, R26 ;  /* 0x0000001a006e7308 */ /* 0x0002a20000002400 */
        /* <DEDUP_REMOVED lines=10> */
[----:B-1----:R-:W-:Y:S01]  /*16c70*/  FMUL.FTZ R26, R49, R3 ;  /* 0x00000003311a7220 */ /* 0x002fe20000410000 */
        /* <DEDUP_REMOVED lines=13> */
[----:B-1----:R-:W-:Y:S01]  /*16d50*/  FMUL.FTZ R26, R50, R3 ;  /* 0x00000003321a7220 */ /* 0x002fe20000410000 */
[----:B------:R-:W-:Y:S01]  /*16d60*/  ISETP.GE.AND P0, PT, R6, R5, PT ;  /* 0x000000050600720c */ /* 0x000fe20003f06270 */
[----:B------:R-:W-:Y:S01]  /*16d70*/  VIADD R6, R4, 0x78 ;  /* 0x0000007804067836 */ /* 0x000fe20000000000 */
[----:B------:R-:W-:Y:S01]  /*16d80*/  FSEL R168, R168, -INF , !P5 ;  /* 0xff800000a8a87808 */ /* 0x000fe20006800000 */
[----:B------:R1:W2:Y:S01]  /*16d90*/  MUFU.TANH R99, R26 ;  /* 0x0000001a00637308 */ /* 0x0002a20000002400 */
        /* <DEDUP_REMOVED lines=11> */
[----:B------:R-:W-:Y:S01]  /*16e50*/  FSEL R173, R173, -INF , !P0 ;  /* 0xff800000adad7808 */ /* 0x000fe20004000000 */
[----:B------:R-:W-:Y:S01]  /*16e60*/  HMMA.16816.F32.BF16 R48, R8, R54, R32 ;  /* 0x000000360830723c */ /* 0x000fe20000041820 */
[----:B------:R-:W1:Y:S01]  /*16e70*/  LDSM.16.M88.4 R52, [R182+0x5800] ;  /* 0x00580000b634783b */ /* 0x000e620000000200 */
[----:B------:R4:W2:Y:S01]  /*16e80*/  MUFU.TANH R98, R26 ;  /* 0x0000001a00627308 */ /* 0x0008a20000002400 */
[----:B------:R-:W-:-:S02]  /*16e90*/  ISETP.GE.AND P2, PT, R6, R7, PT ;  /* 0x000000070600720c */ /* 0x000fc40003f46270 */
[----:B------:R-:W-:Y:S01]  /*16ea0*/  ISETP.GE.AND P6, PT, R6, R5, PT ;  /* 0x000000050600720c */ /* 0x000fe20003fc6270 */
[----:B------:R-:W-:Y:S01]  /*16eb0*/  HMMA.16816.F32.BF16 R32, R16, R74, R28 ;  /* 0x0000004a1020723c */ /* 0x000fe2000004181c */
[----:B------:R-:W-:Y:S01]  /*16ec0*/  VIADD R6, R4, 0x81 ;  /* 0x0000008104067836 */ /* 0x000fe20000000000 */
[----:B------:R-:W-:Y:S02]  /*16ed0*/  FSEL R195, R195, -INF , !P1 ;  /* 0xff800000c3c37808 */ /* 0x000fe40004800000 */
[----:B------:R-:W-:Y:S02]  /*16ee0*/  FSEL R171, R171, -INF , !P5 ;  /* 0xff800000abab7808 */ /* 0x000fe40006800000 */
[----:B------:R-:W-:Y:S01]  /*16ef0*/  HMMA.16816.F32.BF16 R28, R12, R44, R56 ;  /* 0x0000002c0c1c723c */ /* 0x000fe20000041838 */
[----:B------:R-:W-:Y:S01]  /*16f00*/  LDSM.16.M88.4 R56, [R182+0x6000] ;  /* 0x00600000b638783b */ /* 0x000fe20000000200 */
[C---:B------:R-:W-:Y:S02]  /*16f10*/  ISETP.GE.AND P0, PT, R6.reuse, R7, PT ;  /* 0x000000070600720c */ /* 0x040fe40003f06270 */
[----:B------:R-:W-:Y:S01]  /*16f20*/  ISETP.GE.AND P1, PT, R6, R5, PT ;  /* 0x000000050600720c */ /* 0x000fe20003f26270 */
[----:B------:R-:W-:Y:S01]  /*16f30*/  VIADD R6, R4, 0x88 ;  /* 0x0000008804067836 */ /* 0x000fe20000000000 */
[----:B------:R-:W-:Y:S01]  /*16f40*/  FSEL R194, R194, -INF , !P3 ;  /* 0xff800000c2c27808 */ /* 0x000fe20005800000 */
[----:B----4-:R-:W-:Y:S01]  /*16f50*/  FMUL.FTZ R26, R40, R3 ;  /* 0x00000003281a7220 */ /* 0x010fe20000410000 */
[----:B------:R-:W-:-:S02]  /*16f60*/  FSEL R192, R192, -INF , !P4 ;  /* 0xff800000c0c07808 */ /* 0x000fc40006000000 */
[C---:B------:R-:W-:Y:S01]  /*16f70*/  ISETP.GE.AND P5, PT, R6.reuse, R7, PT ;  /* 0x000000070600720c */ /* 0x040fe20003fa6270 */
[----:B------:R4:W2:Y:S01]  /*16f80*/  MUFU.TANH R96, R26 ;  /* 0x0000001a00607308 */ /* 0x0008a20000002400 */
[----:B------:R-:W-:Y:S01]  /*16f90*/  FMUL.FTZ R27, R51, R3 ;  /* 0x00000003331b7220 */ /* 0x000fe20000410000 */
[----:B------:R-:W-:Y:S01]  /*16fa0*/  ISETP.GE.AND P3, PT, R6, R5, PT ;  /* 0x000000050600720c */ /* 0x000fe20003f66270 */
[----:B------:R-:W-:Y:S01]  /*16fb0*/  VIADD R6, R4, 0x89 ;  /* 0x0000008904067836 */ /* 0x000fe20000000000 */
[----:B------:R-:W-:Y:S02]  /*16fc0*/  FSEL R197, R178, -INF , !P2 ;  /* 0xff800000b2c57808 */ /* 0x000fe40005000000 */
[----:B------:R-:W-:Y:S01]  /*16fd0*/  FSEL R159, R159, -INF , !P6 ;  /* 0xff8000009f9f7808 */ /* 0x000fe20007000000 */
[----:B------:R-:W-:Y:S01]  /*16fe0*/  HMMA.16816.F32.BF16 R32, R12, R46, R32 ;  /* 0x0000002e0c20723c */ /* 0x000fe20000041820 */
[----:B------:R-:W2:Y:S01]  /*16ff0*/  LDSM.16.M88.4 R44, [R177+0x6000] ;  /* 0x00600000b12c783b */ /* 0x000ea20000000200 */
[----:B------:R-:W-:Y:S01]  /*17000*/  MUFU.TANH R89, R27 ;  /* 0x0000001b00597308 */ /* 0x000fe20000002400 */
[----:B------:R-:W-:-:S02]  /*17010*/  ISETP.GE.AND P4, PT, R6, R7, PT ;  /* 0x000000070600720c */ /* 0x000fc40003f86270 */
[----:B------:R-:W-:Y:S01]  /*17020*/  ISETP.GE.AND P2, PT, R6, R5, PT ;  /* 0x000000050600720c */ /* 0x000fe20003f46270 */
[----:B------:R-:W-:Y:S01]  /*17030*/  VIADD R6, R4, 0x90 ;  /* 0x0000009004067836 */ /* 0x000fe20000000000 */
[----:B------:R-:W-:Y:S02]  /*17040*/  FSEL R175, R175, -INF , !P0 ;  /* 0xff800000afaf7808 */ /* 0x000fe40004000000 */
[----:B------:R-:W-:Y:S01]  /*17050*/  FSEL R156, R156, -INF , !P1 ;  /* 0xff8000009c9c7808 */ /* 0x000fe20004800000 */
[----:B----4-:R-:W-:Y:S01]  /*17060*/  FMUL.FTZ R26, R41, R3 ;  /* 0x00000003291a7220 */ /* 0x010fe20000410000 */
[----:B-1----:R-:W-:Y:S01]  /*17070*/  HMMA.16816.F32.BF16 R36, R8, R52, R28 ;  /* 0x000000340824723c */ /* 0x002fe2000004181c */
[C---:B------:R-:W-:Y:S02]  /*17080*/  ISETP.GE.AND P6, PT, R6.reuse, R7, PT ;  /* 0x000000070600720c */ /* 0x040fe40003fc6270 */
[----:B------:R1:W-:Y:S01]  /*17090*/  MUFU.TANH R97, R26 ;  /* 0x0000001a00617308 */ /* 0x0003e20000002400 */
[----:B------:R-:W-:Y:S01]  /*170a0*/  ISETP.GE.AND P0, PT, R6, R5, PT ;  /* 0x000000050600720c */ /* 0x000fe20003f06270 */
[----:B------:R-:W-:Y:S01]  /*170b0*/  VIADD R6, R4, 0x91 ;  /* 0x0000009104067836 */ /* 0x000fe20000000000 */
[----:B------:R-:W-:Y:S01]  /*170c0*/  HMMA.16816.F32.BF16 R28, R20, R66, RZ ;  /* 0x00000042141c723c */ /* 0x000fe200000418ff */
[----:B------:R-:W4:Y:S01]  /*170d0*/  LDSM.16.M88.4 R64, [R108+0x8800] ;  /* 0x008800006c40783b */ /* 0x000f220000000200 */
[----:B------:R-:W-:-:S02]  /*170e0*/  FSEL R149, R149, -INF , !P5 ;  /* 0xff80000095957808 */ /* 0x000fc40006800000 */
[C---:B------:R-:W-:Y:S02]  /*170f0*/  ISETP.GE.AND P1, PT, R6.reuse, R7, PT ;  /* 0x000000070600720c */ /* 0x040fe40003f26270 */
[----:B------:R-:W-:Y:S01]  /*17100*/  ISETP.GE.AND P5, PT, R6, R5, PT ;  /* 0x000000050600720c */ /* 0x000fe20003fa6270 */
[----:B------:R-:W-:Y:S01]  /*17110*/  VIADD R6, R4, 0x98 ;  /* 0x0000009804067836 */ /* 0x000fe20000000000 */
[----:B---3--:R-:W-:Y:S02]  /*17120*/  FSEL R136, R136, -INF , !P3 ;  /* 0xff80000088887808 */ /* 0x008fe40005800000 */
[----:B------:R-:W-:Y:S02]  /*17130*/  FSEL R146, R146, -INF , !P4 ;  /* 0xff80000092927808 */ /* 0x000fe40006000000 */
[----:B------:R-:W-:Y:S01]  /*17140*/  ISETP.GE.AND P3, PT, R6, R7, PT ;  /* 0x000000070600720c */ /* 0x000fe20003f66270 */
[----:B-1----:R-:W-:Y:S01]  /*17150*/  FMUL.FTZ R26, R42, R3 ;  /* 0x000000032a1a7220 */ /* 0x002fe20000410000 */
[----:B------:R-:W-:Y:S01]  /*17160*/  ISETP.GE.AND P4, PT, R6, R5, PT ;  /* 0x000000050600720c */ /* 0x000fe20003f86270 */
[----:B------:R-:W-:Y:S01]  /*17170*/  VIADD R6, R4, 0x99 ;  /* 0x0000009904067836 */ /* 0x000fe20000000000 */
[----:B------:R-:W-:Y:S01]  /*17180*/  FSEL R139, R139, -INF , !P2 ;  /* 0xff8000008b8b7808 */ /* 0x000fe20005000000 */
[----:B------:R1:W3:Y:S01]  /*17190*/  MUFU.TANH R95, R26 ;  /* 0x0000001a005f7308 */ /* 0x0002e20000002400 */
[----:B------:R-:W-:Y:S01]  /*171a0*/  FMUL.FTZ R27, R39, R3 ;  /* 0x00000003271b7220 */ /* 0x000fe20000410000 */
[----:B------:R-:W-:-:S02]  /*171b0*/  FSEL R134, R134, -INF , !P6 ;  /* 0xff80000086867808 */ /* 0x000fc40007000000 */
[C---:B------:R-:W-:Y:S02]  /*171c0*/  ISETP.GE.AND P2, PT, R6.reuse, R7, PT ;  /* 0x000000070600720c */ /* 0x040fe40003f46270 */
[----:B------:R-:W-:Y:S01]  /*171d0*/  ISETP.GE.AND P6, PT, R6, R5, PT ;  /* 0x000000050600720c */ /* 0x000fe20003fc6270 */
[----:B------:R-:W-:Y:S01]  /*171e0*/  VIADD R6, R4, 0xa0 ;  /* 0x000000a004067836 */ /* 0x000fe20000000000 */
[----:B------:R-:W-:Y:S01]  /*171f0*/  MUFU.TANH R84, R27 ;  /* 0x0000001b00547308 */ /* 0x000fe20000002400 */
[----:B------:R-:W-:Y:S02]  /*17200*/  FSEL R120, R120, -INF , !P0 ;  /* 0xff80000078787808 */ /* 0x000fe40004000000 */
[----:B------:R-:W-:Y:S02]  /*17210*/  FSEL R125, R125, -INF , !P1 ;  /* 0xff8000007d7d7808 */ /* 0x000fe40004800000 */
[C---:B------:R-:W-:Y:S02]  /*17220*/  ISETP.GE.AND P0, PT, R6.reuse, R7, PT ;  /* 0x000000070600720c */ /* 0x040fe40003f06270 */
[----:B------:R-:W-:Y:S01]  /*17230*/  ISETP.GE.AND P1, PT, R6, R5, PT ;  /* 0x000000050600720c */ /* 0x000fe20003f26270 */
[----:B------:R-:W-:-:S02]  /*17240*/  VIADD R6, R4, 0xa1 ;  /* 0x000000a104067836 */ /* 0x000fc40000000000 */
[----:B-1----:R-:W-:Y:S01]  /*17250*/  FMUL.FTZ R26, R43, R3 ;  /* 0x000000032b1a7220 */ /* 0x002fe20000410000 */
[----:B--2---:R-:W-:Y:S01]  /*17260*/  FSEL R121, R121, -INF , !P5 ;  /* 0xff80000079797808 */ /* 0x004fe20006800000 */
[----:B------:R-:W-:Y:S01]  /*17270*/  HMMA.16816.F32.BF16 R40, R20, R68, RZ ;  /* 0x000000441428723c */ /* 0x000fe200000418ff */
[----:B------:R-:W-:Y:S01]  /*17280*/  FSEL R110, R110, -INF , !P3 ;  /* 0xff8000006e6e7808 */ /* 0x000fe20005800000 */
[----:B------:R1:W2:Y:S01]  /*17290*/  MUFU.TANH R94, R26 ;  /* 0x0000001a005e7308 */ /* 0x0002a20000002400 */
[C---:B------:R-:W-:Y:S02]  /*172a0*/  ISETP.GE.AND P5, PT, R6.reuse, R7, PT ;  /* 0x000000070600720c */ /* 0x040fe40003fa6270 */
[----:B------:R-:W-:Y:S01]  /*172b0*/  ISETP.GE.AND P3, PT, R6, R5, PT ;  /* 0x000000050600720c */ /* 0x000fe20003f66270 */
[----:B------:R-:W-:Y:S01]  /*172c0*/  VIADD R6, R4, 0xa8 ;  /* 0x000000a804067836 */ /* 0x000fe20000000000 */
[----:B------:R-:W-:Y:S02]  /*172d0*/  FSEL R99, R99, -INF , !P4 ;  /* 0xff80000063637808 */ /* 0x000fe40006000000 */
[----:B------:R-:W-:-:S02]  /*172e0*/  FSEL R107, R107, -INF , !P2 ;  /* 0xff8000006b6b7808 */ /* 0x000fc40005000000 */
[C---:B------:R-:W-:Y:S02]  /*172f0*/  ISETP.GE.AND P4, PT, R6.reuse, R7, PT ;  /* 0x000000070600720c */ /* 0x040fe40003f86270 */
[----:B------:R-:W-:Y:S01]  /*17300*/  ISETP.GE.AND P2, PT, R6, R5, PT ;  /* 0x000000050600720c */ /* 0x000fe20003f46270 */
[----:B------:R-:W-:Y:S01]  /*17310*/  VIADD R6, R4, 0xa9 ;  /* 0x000000a904067836 */ /* 0x000fe20000000000 */
[----:B------:R-:W-:Y:S02]  /*17320*/  FSEL R98, R98, -INF , !P6 ;  /* 0xff80000062627808 */ /* 0x000fe40007000000 */
[----:B------:R-:W-:Y:S01]  /*17330*/  FSEL R96, R96, -INF , !P0 ;  /* 0xff80000060607808 */ /* 0x000fe20004000000 */
[----:B-1----:R-:W-:Y:S01]  /*17340*/  FMUL.FTZ R26, R48, R3 ;  /* 0x00000003301a7220 */ /* 0x002fe20000410000 */
[C---:B------:R-:W-:Y:S02]  /*17350*/  ISETP.GE.AND P6, PT, R6.reuse, R7, PT ;  /* 0x000000070600720c */ /* 0x040fe40003fc6270 */
[----:B------:R-:W-:Y:S01]  /*17360*/  ISETP.GE.AND P0, PT, R6, R5, PT ;  /* 0x000000050600720c */ /* 0x000fe20003f06270 */
[----:B------:R1:W4:Y:S01]  /*17370*/  MUFU.TANH R93, R26 ;  /* 0x0000001a005d7308 */ /* 0x0003220000002400 */
[----:B------:R-:W-:Y:S01]  /*17380*/  VIADD R6, R4, 0xb0 ;  /* 0x000000b004067836 */ /* 0x000fe20000000000 */
[----:B---3--:R-:W-:-:S02]  /*17390*/  FSEL R95, R95, -INF , !P1 ;  /* 0xff8000005f5f7808 */ /* 0x008fc40004800000 */
[----:B------:R-:W-:Y:S02]  /*173a0*/  FSEL R97, R97, -INF , !P5 ;  /* 0xff80000061617808 */ /* 0x000fe40006800000 */
[C---:B------:R-:W-:Y:S02]  /*173b0*/  ISETP.GE.AND P1, PT, R6.reuse, R7, PT ;  /* 0x000000070600720c */ /* 0x040fe40003f26270 */
[----:B------:R-:W-:Y:S01]  /*173c0*/  ISETP.GE.AND P5, PT, R6, R5, PT ;  /* 0x000000050600720c */ /* 0x000fe20003fa6270 */
[----:B------:R-:W-:Y:S01]  /*173d0*/  VIADD R6, R4, 0xb1 ;  /* 0x000000b104067836 */ /* 0x000fe20000000000 */
[----:B--2---:R-:W-:Y:S02]  /*173e0*/  FSEL R94, R94, -INF , !P3 ;  /* 0xff8000005e5e7808 */ /* 0x004fe40005800000 */
[----:B------:R-:W-:Y:S02]  /*173f0*/  FSEL R89, R89, -INF , !P0 ;  /* 0xff80000059597808 */ /* 0x000fe40004000000 */
[----:B------:R-:W-:Y:S01]  /*17400*/  ISETP.GE.AND P3, PT, R6, R7, PT ;  /* 0x000000070600720c */ /* 0x000fe20003f66270 */
[----:B-1----:R-:W-:Y:S01]  /*17410*/  FMUL.FTZ R26, R49, R3 ;  /* 0x00000003311a7220 */ /* 0x002fe20000410000 */
[----:B----4-:R-:W-:-:S02]  /*17420*/  FSEL R93, R93, -INF , !P4 ;  /* 0xff8000005d5d7808 */ /* 0x010fc40006000000 */
[----:B------:R-:W-:Y:S01]  /*17430*/  ISETP.GE.AND P4, PT, R6, R5, PT ;  /* 0x000000050600720c */ /* 0x000fe20003f86270 */
[----:B------:R1:W2:Y:S01]  /*17440*/  MUFU.TANH R91, R26 ;  /* 0x0000001a005b7308 */ /* 0x0002a20000002400 */
[----:B------:R-:W-:Y:S02]  /*17450*/  VIADD R6, R4, 0xb8 ;  /* 0x000000b804067836 */ /* 0x000fe40000000000 */
[----:B-1----:R-:W-:Y:S01]  /*17460*/  FMUL.FTZ R26, R50, R3 ;  /* 0x00000003321a7220 */ /* 0x002fe20000410000 */
[----:B--2---:R-:W-:Y:S01]  /*17470*/  FSEL R91, R91, -INF , !P6 ;  /* 0xff8000005b5b7808 */ /* 0x004fe20007000000 */
[----:B------:R-:W-:Y:S01]  /*17480*/  HMMA.16816.F32.BF16 R48, R8, R54, R32 ;  /* 0x000000360830723c */ /* 0x000fe20000041820 */
[----:B------:R-:W-:Y:S02]  /*17490*/  LDSM.16.M88.4 R52, [R176+0x9000] ;  /* 0x00900000b034783b */ /* 0x000fe40000000200 */
[----:B------:R1:W2:Y:S01]  /*174a0*/  MUFU.TANH R90, R26 ;  /* 0x0000001a005a7308 */ /* 0x0002a20000002400 */
[----:B------:R-:W-:-:S02]  /*174b0*/  ISETP.GE.AND P6, PT, R6, R5, PT ;  /* 0x000000050600720c */ /* 0x000fc40003fc6270 */
[----:B------:R-:W-:Y:S06]  /*174c0*/  HMMA.16816.F32.BF16 R32, R16, R78, R28 ;  /* 0x0000004e1020723c */ /* 0x000fec000004181c */
[----:B------:R-:W-:Y:S01]  /*174d0*/  HMMA.16816.F32.BF16 R28, R12, R44, R60 ;  /* 0x0000002c0c1c723c */ /* 0x000fe2000004183c */
[----:B------:R-:W3:Y:S01]  /*174e0*/  LDSM.16.M88.4 R60, [R177+0x6800] ;  /* 0x00680000b13c783b */ /* 0x000ee20000000200 */
[----:B-1----:R-:W-:Y:S01]  /*174f0*/  FMUL.FTZ R26, R36, R3 ;  /* 0x00000003241a7220 */ /* 0x002fe20000410000 */
[----:B--2---:R-:W-:Y:S02]  /*17500*/  FSEL R90, R90, -INF , !P2 ;  /* 0xff8000005a5a7808 */ /* 0x004fe40005000000 */
[----:B------:R-:W-:Y:S01]  /*17510*/  ISETP.GE.AND P2, PT, R6, R7, PT ;  /* 0x000000070600720c */ /* 0x000fe20003f46270 */
[----:B------:R1:W2:Y:S01]  /*17520*/  MUFU.TANH R87, R26 ;  /* 0x0000001a00577308 */ /* 0x0002a20000002400 */
[----:B------:R-:W-:-:S05]  /*17530*/  VIADD R6, R4, 0xb9 ;  /* 0x000000b904067836 */ /* 0x000fca0000000000 */
[C---:B------:R-:W-:Y:S01]  /*17540*/  ISETP.GE.AND P0, PT, R6.reuse, R7, PT ;  /* 0x000000070600720c */ /* 0x040fe20003f06270 */
[----:B-1----:R-:W-:Y:S01]  /*17550*/  FMUL.FTZ R26, R37, R3 ;  /* 0x00000003251a7220 */ /* 0x002fe20000410000 */
[----:B--2---:R-:W-:Y:S02]  /*17560*/  FSEL R206, R87, -INF , !P1 ;  /* 0xff80000057ce7808 */ /* 0x004fe40004800000 */
[----:B------:R-:W-:Y:S01]  /*17570*/  ISETP.GE.AND P1, PT, R6, R5, PT ;  /* 0x000000050600720c */ /* 0x000fe20003f26270 */
[----:B------:R1:W2:Y:S01]  /*17580*/  MUFU.TANH R86, R26 ;  /* 0x0000001a00567308 */ /* 0x0002a20000002400 */
[----:B------:R-:W-:Y:S02]  /*17590*/  VIADD R6, R4, 0xc0 ;  /* 0x000000c004067836 */ /* 0x000fe40000000000 */
[----:B-1----:R-:W-:Y:S01]  /*175a0*/  FMUL.FTZ R26, R38, R3 ;  /* 0x00000003261a7220 */ /* 0x002fe20000410000 */
[----:B--2---:R-:W-:Y:S01]  /*175b0*/  FSEL R204, R86, -INF , !P3 ;  /* 0xff80000056cc7808 */ /* 0x004fe20005800000 */
[----:B------:R-:W-:Y:S01]  /*175c0*/  HMMA.16816.F32.BF16 R36, R16, R64, R40 ;  /* 0x000000401024723c */ /* 0x000fe20000041828 */
[----:B------:R-:W-:-:S02]  /*175d0*/  ISETP.GE.AND P3, PT, R6, R5, PT ;  /* 0x000000050600720c */ /* 0x000fc40003f66270 */
[----:B------:R1:W2:Y:S01]  /*175e0*/  MUFU.TANH R85, R26 ;  /* 0x0000001a00557308 */ /* 0x0002a20000002400 */
[----:B------:R-:W-:Y:S02]  /*175f0*/  FSEL R86, R84, -INF , !P4 ;  /* 0xff80000054567808 */ /* 0x000fe40006000000 */
[----:B------:R-:W-:Y:S06]  /*17600*/  HMMA.16816.F32.BF16 R40, R12, R46, R32 ;  /* 0x0000002e0c28723c */ /* 0x000fec0000041820 */
[----:B------:R-:W-:Y:S06]  /*17610*/  HMMA.16816.F32.BF16 R32, R8, R56, R28 ;  /* 0x000000380820723c */ /* 0x000fec000004181c */
[----:B------:R-:W-:Y:S01]  /*17620*/  HMMA.16816.F32.BF16 R28, R20, R70, RZ ;  /* 0x00000046141c723c */ /* 0x000fe200000418ff */
[----:B-1----:R-:W-:Y:S01]  /*17630*/  FMUL.FTZ R26, R48, R3 ;  /* 0x00000003301a7220 */ /* 0x002fe20000410000 */
[----:B------:R-:W1:Y:S01]  /*17640*/  LDSM.16.M88.4 R68, [R182+0x6800] ;  /* 0x00680000b644783b */ /* 0x000e620000000200 */
[----:B--2---:R-:W-:-:S02]  /*17650*/  FSEL R87, R85, -INF , !P5 ;  /* 0xff80000055577808 */ /* 0x004fc40006800000 */
[----:B------:R2:W4:Y:S01]  /*17660*/  MUFU.TANH R83, R26 ;  /* 0x0000001a00537308 */ /* 0x0005220000002400 */
[----:B---3--:R-:W-:Y:S01]  /*17670*/  HMMA.16816.F32.BF16 R36, R12, R60, R36 ;  /* 0x0000003c0c24723c */ /* 0x008fe20000041824 */
[----:B------:R-:W-:Y:S01]  /*17680*/  ISETP.GE.AND P5, PT, R6, R7, PT ;  /* 0x000000070600720c */ /* 0x000fe20003fa6270 */
[----:B------:R-:W-:-:S04]  /*17690*/  VIADD R6, R4, 0xc1 ;  /* 0x000000c104067836 */ /* 0x000fc80000000000 */
[----:B------:R-:W-:Y:S01]  /*176a0*/  HMMA.16816.F32.BF16 R44, R8, R58, R40 ;  /* 0x0000003a082c723c */ /* 0x000fe20000041828 */
[----:B------:R-:W-:Y:S01]  /*176b0*/  ISETP.GE.AND P4, PT, R6, R7, PT ;  /* 0x000000070600720c */ /* 0x000fe20003f86270 */
[----:B--2---:R-:W-:Y:S01]  /*176c0*/  FMUL.FTZ R26, R49, R3 ;  /* 0x00000003311a7220 */ /* 0x004fe20000410000 */
[----:B----4-:R-:W-:-:S09]  /*176d0*/  FSEL R203, R83, -INF , !P2 ;  /* 0xff80000053cb7808 */ /* 0x010fd20005000000 */
[----:B------:R-:W-:Y:S01]  /*176e0*/  HMMA.16816.F32.BF16 R40, R16, R66, R28 ;  /* 0x000000421028723c */ /* 0x000fe2000004181c */
[----:B------:R-:W-:Y:S01]  /*176f0*/  LDSM.16.M88.4 R64, [R177+0x7000] ;  /* 0x00700000b140783b */ /* 0x000fe20000000200 */
[----:B------:R2:W3:Y:S01]  /*17700*/  MUFU.TANH R82, R26 ;  /* 0x0000001a00527308 */ /* 0x0004e20000002400 */
[----:B------:R-:W-:Y:S01]  /*17710*/  ISETP.GE.AND P2, PT, R6, R5, PT ;  /* 0x000000050600720c */ /* 0x000fe20003f46270 */
[----:B------:R-:W-:Y:S02]  /*17720*/  VIADD R6, R4, 0xc9 ;  /* 0x000000c904067836 */ /* 0x000fe40000000000 */
[----:B------:R-:W-:Y:S06]  /*17730*/  HMMA.16816.F32.BF16 R28, R20, R52, RZ ;  /* 0x00000034141c723c */ /* 0x000fec00000418ff */
[----:B-1----:R-:W-:Y:S01]  /*17740*/  HMMA.16816.F32.BF16 R56, R8, R68, R36 ;  /* 0x000000440838723c */ /* 0x002fe20000041824 */
[----:B--2---:R-:W-:Y:S01]  /*17750*/  FMUL.FTZ R26, R50, R3 ;  /* 0x00000003321a7220 */ /* 0x004fe20000410000 */
[----:B---3--:R-:W-:-:S03]  /*17760*/  FSEL R205, R82, -INF , !P0 ;  /* 0xff80000052cd7808 */ /* 0x008fc60004000000 */
[----:B------:R1:W2:Y:S01]  /*17770*/  MUFU.TANH R81, R26 ;  /* 0x0000001a00517308 */ /* 0x0002a20000002400 */
[----:B------:R-:W-:Y:S01]  /*17780*/  HMMA.16816.F32.BF16 R36, R20, R54, RZ ;  /* 0x000000361424723c */ /* 0x000fe200000418ff */
[----:B------:R-:W-:Y:S01]  /*17790*/  LDSM.16.M88.4 R52, [R176+0x9800] ;  /* 0x00980000b034783b */ /* 0x000fe20000000200 */
[----:B-1----:R-:W-:Y:S01]  /*177a0*/  FMUL.FTZ R26, R51, R3 ;  /* 0x00000003331a7220 */ /* 0x002fe20000410000 */
[----:B--2---:R-:W-:Y:S02]  /*177b0*/  FSEL R85, R81, -INF , !P6 ;  /* 0xff80000051557808 */ /* 0x004fe40007000000 */
[----:B------:R-:W1:-:S13]  /*177c0*/  LDSM.16.M88.4 R48, [R108+0x9000] ;  /* 0x009000006c30783b */ /* 0x000e5a0000000200 */
[-C--:B------:R-:W-:Y:S01]  /*177d0*/  FMUL.FTZ R27, R59, R3.reuse ;  /* 0x000000033b1b7220 */ /* 0x080fe20000410000 */
[----:B------:R2:W3:Y:S02]  /*177e0*/  MUFU.TANH R80, R26 ;  /* 0x0000001a00507308 */ /* 0x0004e40000002400 */
[----:B--2---:R-:W-:Y:S01]  /*177f0*/  FMUL.FTZ R26, R32, R3 ;  /* 0x00000003201a7220 */ /* 0x004fe20000410000 */
[----:B---3--:R-:W-:Y:S02]  /*17800*/  FSEL R84, R80, -INF , !P1 ;  /* 0xff80000050547808 */ /* 0x008fe40004800000 */
[----:B------:R-:W-:-:S03]  /*17810*/  ISETP.GE.AND P1, PT, R6, R7, PT ;  /* 0x000000070600720c */ /* 0x000fc60003f26270 */
[----:B------:R2:W3:Y:S02]  /*17820*/  MUFU.TANH R79, R26 ;  /* 0x0000001a004f7308 */ /* 0x0004e40000002400 */
[----:B--2---:R-:W-:Y:S01]  /*17830*/  FMUL.FTZ R26, R33, R3 ;  /* 0x00000003211a7220 */ /* 0x004fe20000410000 */
[----:B-1----:R-:W-:Y:S01]  /*17840*/  HMMA.16816.F32.BF16 R28, R16, R48, R28 ;  /* 0x00000030101c723c */ /* 0x002fe2000004181c */
[----:B---3--:R-:W-:-:S04]  /*17850*/  FSEL R212, R79, -INF , !P5 ;  /* 0xff8000004fd47808 */ /* 0x008fc80006800000 */
[----:B------:R1:W2:Y:S01]  /*17860*/  MUFU.TANH R78, R26 ;  /* 0x0000001a004e7308 */ /* 0x0002a20000002400 */
[----:B------:R-:W-:Y:S01]  /*17870*/  ISETP.GE.AND P5, PT, R6, R5, PT ;  /* 0x000000050600720c */ /* 0x000fe20003fa6270 */
[----:B------:R-:W-:Y:S01]  /*17880*/  VIADD R6, R4, 0xd0 ;  /* 0x000000d004067836 */ /* 0x000fe20000000000 */
[----:B------:R-:W-:Y:S06]  /*17890*/  HMMA.16816.F32.BF16 R48, R16, R50, R36 ;  /* 0x000000321030723c */ /* 0x000fec0000041824 */
[----:B------:R-:W-:Y:S01]  /*178a0*/  HMMA.16816.F32.BF16 R36, R20, R52, RZ ;  /* 0x000000341424723c */ /* 0x000fe200000418ff */
[----:B-1----:R-:W-:Y:S01]  /*178b0*/  FMUL.FTZ R26, R34, R3 ;  /* 0x00000003221a7220 */ /* 0x002fe20000410000 */
[----:B--2---:R-:W-:-:S02]  /*178c0*/  FSEL R211, R78, -INF , !P4 ;  /* 0xff8000004ed37808 */ /* 0x004fc40006000000 */
[C---:B------:R-:W-:Y:S01]  /*178d0*/  ISETP.GE.AND P4, PT, R6.reuse, R5, PT ;  /* 0x000000050600720c */ /* 0x040fe20003f86270 */
[----:B------:R1:W2:Y:S05]  /*178e0*/  MUFU.TANH R77, R26 ;  /* 0x0000001a004d7308 */ /* 0x0002aa0000002400 */
[C---:B------:R-:W-:Y:S03]  /*178f0*/  HMMA.16816.F32.BF16 R28, R12.reuse, R64, R28 ;  /* 0x000000400c1c723c */ /* 0x040fe6000004181c */
[----:B------:R-:W-:Y:S01]  /*17900*/  MUFU.TANH R64, R27 ;  /* 0x0000001b00407308 */ /* 0x000fe20000002400 */
[----:B-1----:R-:W-:Y:S01]  /*17910*/  FMUL.FTZ R26, R35, R3 ;  /* 0x00000003231a7220 */ /* 0x002fe20000410000 */
[----:B--2---:R-:W-:Y:S01]  /*17920*/  FSEL R199, R77, -INF , !P3 ;  /* 0xff8000004dc77808 */ /* 0x004fe20005800000 */
[----:B------:R-:W-:Y:S01]  /*17930*/  HMMA.16816.F32.BF16 R32, R12, R62, R40 ;  /* 0x0000003e0c20723c */ /* 0x000fe20000041828 */
[----:B------:R-:W1:Y:S04]  /*17940*/  LDSM.16.M88.4 R60, [R182+0x7000] ;  /* 0x00700000b63c783b */ /* 0x000e680000000200 */
[----:B------:R2:W3:Y:S01]  /*17950*/  MUFU.TANH R76, R26 ;  /* 0x0000001a004c7308 */ /* 0x0004e20000002400 */
[----:B------:R-:W-:Y:S01]  /*17960*/  ISETP.GE.AND P3, PT, R6, R7, PT ;  /* 0x000000070600720c */ /* 0x000fe20003f66270 */
[----:B------:R-:W-:Y:S01]  /*17970*/  VIADD R6, R4, 0xd8 ;  /* 0x000000d804067836 */ /* 0x000fe20000000000 */
[----:B------:R-:W-:Y:S01]  /*17980*/  HMMA.16816.F32.BF16 R40, R20, R54, RZ ;  /* 0x000000361428723c */ /* 0x000fe200000418ff */
[----:B--2---:R-:W-:Y:S01]  /*17990*/  FMUL.FTZ R26, R44, R3 ;  /* 0x000000032c1a7220 */ /* 0x004fe20000410000 */
[----:B---3--:R-:W-:-:S03]  /*179a0*/  FSEL R198, R76, -INF , !P2 ;  /* 0xff8000004cc67808 */ /* 0x008fc60005000000 */
[----:B------:R2:W-:Y:S11]  /*179b0*/  MUFU.TANH R75, R26 ;  /* 0x0000001a004b7308 */ /* 0x0005f60000002400 */
[----:B------:R-:W-:Y:S01]  /*179c0*/  HMMA.16816.F32.BF16 R32, R8, R70, R32 ;  /* 0x000000460820723c */ /* 0x000fe20000041820 */
[----:B--2---:R-:W-:-:S05]  /*179d0*/  FMUL.FTZ R26, R45, R3 ;  /* 0x000000032d1a7220 */ /* 0x004fca0000410000 */
[----:B-1----:R-:W-:Y:S01]  /*179e0*/  HMMA.16816.F32.BF16 R52, R8, R60, R28 ;  /* 0x0000003c0834723c */ /* 0x002fe2000004181c */
[----:B------:R1:W2:-:S15]  /*179f0*/  MUFU.TANH R74, R26 ;  /* 0x0000001a004a7308 */ /* 0x00029e0000002400 */
[----:B------:R-:W-:-:S02]  /*17a00*/  NOP ;  /* 0x0000000000007918 */ /* 0x000fc40000000000 */
[----:B------:R-:W-:-:S04]  /*17a10*/  FMUL.FTZ R20, R32, R3 ;  /* 0x0000000320147220 */ /* 0x000fc80000410000 */
[----:B------:R3:W-:Y:S01]  /*17a20*/  MUFU.TANH R60, R20 ;  /* 0x00000014003c7308 */ /* 0x0007e20000002400 */
[----:B-1----:R-:W-:Y:S01]  /*17a30*/  FMUL.FTZ R26, R46, R3 ;  /* 0x000000032e1a7220 */ /* 0x002fe20000410000 */
[----:B--2---:R-:W-:Y:S02]  /*17a40*/  FSEL R209, R74, -INF , !P1 ;  /* 0xff8000004ad17808 */ /* 0x004fe40004800000 */
[----:B------:R-:W-:-:S04]  /*17a50*/  ISETP.GE.AND P1, PT, R6, R5, PT ;  /* 0x000000050600720c */ /* 0x000fc80003f26270 */
[----:B------:R1:W-:Y:S01]  /*17a60*/  MUFU.TANH R73, R26 ;  /* 0x0000001a00497308 */ /* 0x0003e20000002400 */
[----:B---3--:R-:W-:Y:S01]  /*17a70*/  HMMA.16816.F32.BF16 R20, R12, R66, R48 ;  /* 0x000000420c14723c */ /* 0x008fe20000041830 */
[-C--:B-1----:R-:W-:Y:S02]  /*17a80*/  FMUL.FTZ R26, R47, R3.reuse ;  /* 0x000000032f1a7220 */ /* 0x082fe40000410000 */
[----:B------:R-:W1:Y:S04]  /*17a90*/  LDSM.16.M88.4 R44, [R108+0x9800] ;  /* 0x009800006c2c783b */ /* 0x000e680000000200 */
[----:B------:R2:W3:Y:S02]  /*17aa0*/  MUFU.TANH R72, R26 ;  /* 0x0000001a00487308 */ /* 0x0004e40000002400 */
[----:B--2---:R-:W-:Y:S01]  /*17ab0*/  FMUL.FTZ R26, R56, R3 ;  /* 0x00000003381a7220 */ /* 0x004fe20000410000 */
[----:B---3--:R-:W-:-:S05]  /*17ac0*/  FSEL R201, R72, -INF , !P5 ;  /* 0xff80000048c97808 */ /* 0x008fca0006800000 */
[----:B------:R2:W3:Y:S02]  /*17ad0*/  MUFU.TANH R69, R26 ;  /* 0x0000001a00457308 */ /* 0x0004e40000002400 */
[----:B--2---:R-:W-:Y:S01]  /*17ae0*/  FMUL.FTZ R26, R57, R3 ;  /* 0x00000003391a7220 */ /* 0x004fe20000410000 */
[----:B-1----:R-:W-:Y:S01]  /*17af0*/  HMMA.16816.F32.BF16 R28, R16, R44, R36 ;  /* 0x0000002c101c723c */ /* 0x002fe20000041824 */
[----:B---3--:R-:W-:-:S04]  /*17b00*/  FSEL R215, R69, -INF , !P3 ;  /* 0xff80000045d77808 */ /* 0x008fc80005800000 */
[----:B------:R1:W-:Y:S01]  /*17b10*/  MUFU.TANH R68, R26 ;  /* 0x0000001a00447308 */ /* 0x0003e20000002400 */
[----:B------:R-:W-:Y:S01]  /*17b20*/  HMMA.16816.F32.BF16 R36, R8, R62, R20 ;  /* 0x0000003e0824723c */ /* 0x000fe20000041814 */
[-C--:B-1----:R-:W-:Y:S02]  /*17b30*/  FMUL.FTZ R26, R58, R3.reuse ;  /* 0x000000033a1a7220 */ /* 0x082fe40000410000 */
[----:B------:R-:W1:Y:S04]  /*17b40*/  LDSM.16.M88.4 R56, [R177+0x7800] ;  /* 0x00780000b138783b */ /* 0x000e680000000200 */
[----:B------:R2:W3:Y:S02]  /*17b50*/  MUFU.TANH R65, R26 ;  /* 0x0000001a00417308 */ /* 0x0004e40000002400 */
[----:B--2---:R-:W-:Y:S01]  /*17b60*/  FMUL.FTZ R26, R33, R3 ;  /* 0x00000003211a7220 */ /* 0x004fe20000410000 */
[----:B---3--:R-:W-:-:S05]  /*17b70*/  FSEL R202, R65, -INF , !P4 ;  /* 0xff80000041ca7808 */ /* 0x008fca0006000000 */
[----:B------:R2:W-:Y:S02]  /*17b80*/  MUFU.TANH R49, R26 ;  /* 0x0000001a00317308 */ /* 0x0005e40000002400 */
[-C--:B--2---:R-:W-:Y:S01]  /*17b90*/  FMUL.FTZ R26, R34, R3.reuse ;  /* 0x00000003221a7220 */ /* 0x084fe20000410000 */
[----:B-1----:R-:W-:Y:S05]  /*17ba0*/  HMMA.16816.F32.BF16 R20, R12, R56, R28 ;  /* 0x000000380c14723c */ /* 0x002fea000004181c */
[----:B------:R1:W2:Y:S02]  /*17bb0*/  MUFU.TANH R48, R26 ;  /* 0x0000001a00307308 */ /* 0x0002a40000002400 */
[----:B-1----:R-:W-:Y:S01]  /*17bc0*/  FMUL.FTZ R26, R35, R3 ;  /* 0x00000003231a7220 */ /* 0x002fe20000410000 */
[----:B--2---:R-:W-:Y:S01]  /*17bd0*/  FSEL R208, R48, -INF , !P1 ;  /* 0xff80000030d07808 */ /* 0x004fe20004800000 */
[----:B------:R-:W-:Y:S01]  /*17be0*/  HMMA.16816.F32.BF16 R32, R16, R46, R40 ;  /* 0x0000002e1020723c */ /* 0x000fe20000041828 */
[----:B------:R-:W1:Y:S03]  /*17bf0*/  LDSM.16.M88.4 R40, [R182+0x7800] ;  /* 0x00780000b628783b */ /* 0x000e660000000200 */
[----:B------:R-:W-:Y:S01]  /*17c00*/  MUFU.TANH R45, R26 ;  /* 0x0000001a002d7308 */ /* 0x000fe20000002400 */
[----:B------:R-:W-:-:S04]  /*17c10*/  DEPBAR.LE SB0, 0x0 ;  /* 0x000080000000791a */ /* 0x000fc80000000000 */
[-C--:B------:R-:W-:Y:S01]  /*17c20*/  FMUL.FTZ R16, R52, R3.reuse ;  /* 0x0000000334107220 */ /* 0x080fe20000410000 */
[-C--:B------:R-:W-:Y:S01]  /*17c30*/  FMUL.FTZ R17, R55, R3.reuse ;  /* 0x0000000337117220 */ /* 0x080fe20000410000 */
[-C--:B------:R-:W-:Y:S02]  /*17c40*/  FMUL.FTZ R18, R54, R3.reuse ;  /* 0x0000000336127220 */ /* 0x080fe40000410000 */
[----:B------:R2:W-:Y:S08]  /*17c50*/  MUFU.TANH R44, R16 ;  /* 0x00000010002c7308 */ /* 0x0005f00000002400 */
[----:B------:R3:W4:Y:S03]  /*17c60*/  MUFU.TANH R29, R17 ;  /* 0x00000011001d7308 */ /* 0x0007260000002400 */
[----:B------:R-:W-:Y:S05]  /*17c70*/  HMMA.16816.F32.BF16 R12, R12, R58, R32 ;  /* 0x0000003a0c0c723c */ /* 0x000fea0000041820 */
[----:B------:R-:W-:Y:S01]  /*17c80*/  MUFU.TANH R28, R18 ;  /* 0x00000012001c7308 */ /* 0x000fe20000002400 */
[----:B--2---:R-:W-:-:S07]  /*17c90*/  FMUL.FTZ R16, R53, R3 ;  /* 0x0000000335107220 */ /* 0x004fce0000410000 */
[----:B------:R2:W4:Y:S01]  /*17ca0*/  MUFU.TANH R30, R16 ;  /* 0x00000010001e7308 */ /* 0x0005220000002400 */
[----:B---3--:R-:W-:Y:S01]  /*17cb0*/  FMUL.FTZ R17, R37, R3 ;  /* 0x0000000325117220 */ /* 0x008fe20000410000 */
[C---:B-1----:R-:W-:Y:S06]  /*17cc0*/  HMMA.16816.F32.BF16 R20, R8.reuse, R40, R20 ;  /* 0x000000280814723c */ /* 0x042fec0000041814 */
[----:B------:R1:W-:Y:S03]  /*17cd0*/  MUFU.TANH R26, R17 ;  /* 0x00000011001a7308 */ /* 0x0003e60000002400 */
[----:B------:R-:W-:Y:S01]  /*17ce0*/  HMMA.16816.F32.BF16 R12, R8, R42, R12 ;  /* 0x0000002a080c723c */ /* 0x000fe2000004180c */
[----:B--2---:R-:W-:-:S06]  /*17cf0*/  VIADD R16, R4, 0xc8 ;  /* 0x000000c804107836 */ /* 0x004fcc0000000000 */
[----:B------:R-:W-:Y:S01]  /*17d00*/  VIADD R8, R4, 0xe1 ;  /* 0x000000e104087836 */ /* 0x000fe20000000000 */
[----:B------:R-:W-:Y:S01]  /*17d10*/  BAR.SYNC.DEFER_BLOCKING 0x0 ;  /* 0x0000000000007b1d */ /* 0x000fe20000010000 */
[C---:B------:R-:W-:Y:S02]  /*17d20*/  ISETP.GE.AND P6, PT, R16.reuse, R7, PT ;  /* 0x000000071000720c */ /* 0x040fe40003fc6270 */
[----:B------:R-:W-:Y:S01]  /*17d30*/  ISETP.GE.AND P0, PT, R16, R5, PT ;  /* 0x000000051000720c */ /* 0x000fe20003f06270 */
[-C--:B------:R-:W-:Y:S01]  /*17d40*/  FMUL.FTZ R16, R36, R3.reuse ;  /* 0x0000000324107220 */ /* 0x080fe20000410000 */
[----:B------:R-:W-:Y:S01]  /*17d50*/  FSEL R210, R75, -INF , !P6 ;  /* 0xff8000004bd27808 */ /* 0x000fe20007000000 */
[----:B-1----:R-:W-:Y:S01]  /*17d60*/  FMUL.FTZ R17, R39, R3 ;  /* 0x0000000327117220 */ /* 0x002fe20000410000 */
[----:B------:R-:W-:Y:S01]  /*17d70*/  FSEL R200, R73, -INF , !P0 ;  /* 0xff80000049c87808 */ /* 0x000fe20004000000 */
[----:B------:R1:W2:Y:S01]  /*17d80*/  MUFU.TANH R27, R16 ;  /* 0x00000010001b7308 */ /* 0x0002a20000002400 */
[----:B------:R-:W-:Y:S01]  /*17d90*/  ISETP.GE.AND P0, PT, R6, R7, PT ;  /* 0x000000070600720c */ /* 0x000fe20003f06270 */
[----:B------:R-:W-:-:S02]  /*17da0*/  VIADD R6, R4, 0xe0 ;  /* 0x000000e004067836 */ /* 0x000fc40000000000 */
[----:B------:R-:W-:Y:S01]  /*17db0*/  FMUL.FTZ R9, R21, R3 ;  /* 0x0000000315097220 */ /* 0x000fe20000410000 */
[----:B------:R-:W-:Y:S02]  /*17dc0*/  FSEL R214, R60, -INF , !P0 ;  /* 0xff8000003cd67808 */ /* 0x000fe40004000000 */
[----:B------:R-:W-:Y:S01]  /*17dd0*/  ISETP.GE.AND P0, PT, R8, R5, PT ;  /* 0x000000050800720c */ /* 0x000fe20003f06270 */
[----:B------:R-:W3:Y:S01]  /*17de0*/  MUFU.TANH R18, R17 ;  /* 0x0000001100127308 */ /* 0x000ee20000002400 */
[----:B------:R-:W-:Y:S02]  /*17df0*/  ISETP.GE.AND P4, PT, R6, R7, PT ;  /* 0x000000070600720c */ /* 0x000fe40003f86270 */
[----:B----4-:R-:W-:Y:S02]  /*17e00*/  FSEL R220, R29, -INF , !P0 ;  /* 0xff8000001ddc7808 */ /* 0x010fe40004000000 */
[----:B------:R-:W-:Y:S01]  /*17e10*/  FSEL R222, R44, -INF , !P4 ;  /* 0xff8000002cde7808 */ /* 0x000fe20006000000 */
[----:B-1----:R-:W-:-:S05]  /*17e20*/  VIADD R16, R4, 0xd1 ;  /* 0x000000d104107836 */ /* 0x002fca0000000000 */
[C---:B------:R-:W-:Y:S02]  /*17e30*/  ISETP.GE.AND P2, PT, R16.reuse, R7, PT ;  /* 0x000000071000720c */ /* 0x040fe40003f46270 */
[----:B------:R-:W-:Y:S01]  /*17e40*/  ISETP.GE.AND P6, PT, R16, R5, PT ;  /* 0x000000051000720c */ /* 0x000fe20003fc6270 */
[----:B------:R-:W-:Y:S01]  /*17e50*/  FMUL.FTZ R16, R38, R3 ;  /* 0x0000000326107220 */ /* 0x000fe20000410000 */
[----:B------:R-:W-:Y:S02]  /*17e60*/  FSEL R217, R68, -INF , !P2 ;  /* 0xff80000044d97808 */ /* 0x000fe40005000000 */
[----:B------:R-:W-:Y:S01]  /*17e70*/  FSEL R207, R64, -INF , !P6 ;  /* 0xff80000040cf7808 */ /* 0x000fe20007000000 */
[----:B------:R1:W4:Y:S01]  /*17e80*/  MUFU.TANH R19, R16 ;  /* 0x0000001000137308 */ /* 0x0003220000002400 */
[----:B------:R-:W-:Y:S01]  /*17e90*/  ISETP.GE.AND P6, PT, R8, R7, PT ;  /* 0x000000070800720c */ /* 0x000fe20003fc6270 */
[----:B------:R-:W-:Y:S01]  /*17ea0*/  VIADD R8, R4, 0xe9 ;  /* 0x000000e904087836 */ /* 0x000fe20000000000 */
[----:B------:R-:W-:Y:S01]  /*17eb0*/  ISETP.GE.AND P2, PT, R6, R5, PT ;  /* 0x000000050600720c */ /* 0x000fe20003f46270 */
[----:B------:R-:W-:Y:S01]  /*17ec0*/  VIADD R6, R4, 0xe8 ;  /* 0x000000e804067836 */ /* 0x000fe20000000000 */
[----:B------:R-:W-:-:S02]  /*17ed0*/  FSEL R223, R30, -INF , !P6 ;  /* 0xff8000001edf7808 */ /* 0x000fc40007000000 */
[----:B------:R-:W-:Y:S02]  /*17ee0*/  ISETP.GE.AND P4, PT, R8, R5, PT ;  /* 0x000000050800720c */ /* 0x000fe40003f86270 */
[----:B------:R-:W-:Y:S02]  /*17ef0*/  ISETP.GE.AND P1, PT, R6, R7, PT ;  /* 0x000000070600720c */ /* 0x000fe40003f26270 */
[----:B------:R-:W-:Y:S02]  /*17f00*/  FSEL R219, R28, -INF , !P2 ;  /* 0xff8000001cdb7808 */ /* 0x000fe40005000000 */
[----:B--2---:R-:W-:Y:S02]  /*17f10*/  FSEL R224, R27, -INF , !P1 ;  /* 0xff8000001be07808 */ /* 0x004fe40004800000 */
[----:B---3--:R-:W-:Y:S01]  /*17f20*/  FSEL R226, R18, -INF , !P4 ;  /* 0xff80000012e27808 */ /* 0x008fe20006000000 */
[----:B-1----:R-:W-:-:S05]  /*17f30*/  VIADD R16, R4, 0xd9 ;  /* 0x000000d904107836 */ /* 0x002fca0000000000 */
[C---:B------:R-:W-:Y:S02]  /*17f40*/  ISETP.GE.AND P3, PT, R16.reuse, R5, PT ;  /* 0x000000051000720c */ /* 0x040fe40003f66270 */
[----:B------:R-:W-:Y:S01]  /*17f50*/  ISETP.GE.AND P5, PT, R16, R7, PT ;  /* 0x000000071000720c */ /* 0x000fe20003fa6270 */
[----:B------:R-:W-:Y:S01]  /*17f60*/  FMUL.FTZ R16, R20, R3 ;  /* 0x0000000314107220 */ /* 0x000fe20000410000 */
[----:B------:R-:W-:Y:S02]  /*17f70*/  FSEL R218, R45, -INF , !P3 ;  /* 0xff8000002dda7808 */ /* 0x000fe40005800000 */
[----:B------:R-:W-:Y:S01]  /*17f80*/  ISETP.GE.AND P3, PT, R8, R7, PT ;  /* 0x000000070800720c */ /* 0x000fe20003f66270 */
[----:B------:R-:W-:Y:S01]  /*17f90*/  FMUL.FTZ R8, R23, R3 ;  /* 0x0000000317087220 */ /* 0x000fe20000410000 */
[----:B------:R-:W1:Y:S01]  /*17fa0*/  MUFU.TANH R17, R16 ;  /* 0x0000001000117308 */ /* 0x000e620000002400 */
[----:B------:R-:W-:Y:S02]  /*17fb0*/  FSEL R216, R49, -INF , !P5 ;  /* 0xff80000031d87808 */ /* 0x000fe40006800000 */
[----:B------:R-:W-:Y:S01]  /*17fc0*/  ISETP.GE.AND P5, PT, R6, R5, PT ;  /* 0x000000050600720c */ /* 0x000fe20003fa6270 */
[----:B------:R-:W-:Y:S01]  /*17fd0*/  VIADD R6, R4, 0xf0 ;  /* 0x000000f004067836 */ /* 0x000fe20000000000 */
[----:B------:R-:W-:-:S02]  /*17fe0*/  FSEL R225, R26, -INF , !P3 ;  /* 0xff8000001ae17808 */ /* 0x000fc40005800000 */
[----:B----4-:R-:W-:Y:S01]  /*17ff0*/  FSEL R221, R19, -INF , !P5 ;  /* 0xff80000013dd7808 */ /* 0x010fe20006800000 */
[----:B------:R2:W-:Y:S01]  /*18000*/  MUFU.TANH R16, R9 ;  /* 0x0000000900107308 */ /* 0x0005e20000002400 */
[C---:B------:R-:W-:Y:S02]  /*18010*/  ISETP.GE.AND P6, PT, R6.reuse, R5, PT ;  /* 0x000000050600720c */ /* 0x040fe40003fc6270 */
[----:B------:R-:W-:Y:S01]  /*18020*/  ISETP.GE.AND P2, PT, R6, R7, PT ;  /* 0x000000070600720c */ /* 0x000fe20003f46270 */
[----:B------:R-:W-:-:S04]  /*18030*/  VIADD R6, R4, 0xf8 ;  /* 0x000000f804067836 */ /* 0x000fc80000000000 */
[----:B------:R3:W4:Y:S01]  /*18040*/  MUFU.TANH R10, R8 ;  /* 0x00000008000a7308 */ /* 0x0007220000002400 */
[C---:B------:R-:W-:Y:S02]  /*18050*/  ISETP.GE.AND P5, PT, R6.reuse, R7, PT ;  /* 0x000000070600720c */ /* 0x040fe40003fa6270 */
[----:B------:R-:W-:Y:S01]  /*18060*/  ISETP.GE.AND P3, PT, R6, R5, PT ;  /* 0x000000050600720c */ /* 0x000fe20003f66270 */
[----:B------:R-:W-:Y:S01]  /*18070*/  VIADD R6, R4, 0xf9 ;  /* 0x000000f904067836 */ /* 0x000fe20000000000 */
[----:B-1----:R-:W-:Y:S01]  /*18080*/  FSEL R230, R17, -INF , !P2 ;  /* 0xff80000011e67808 */ /* 0x002fe20005000000 */
[----:B--2---:R-:W-:-:S03]  /*18090*/  FMUL.FTZ R9, R22, R3 ;  /* 0x0000000316097220 */ /* 0x004fc60000410000 */
[C---:B------:R-:W-:Y:S02]  /*180a0*/  ISETP.GE.AND P4, PT, R6.reuse, R7, PT ;  /* 0x000000070600720c */ /* 0x040fe40003f86270 */
[----:B------:R-:W-:Y:S01]  /*180b0*/  ISETP.GE.AND P2, PT, R6, R5, PT ;  /* 0x000000050600720c */ /* 0x000fe20003f46270 */
[----:B------:R-:W1:Y:S01]  /*180c0*/  MUFU.TANH R11, R9 ;  /* 0x00000009000b7308 */ /* 0x000e620000002400 */
[----:B------:R-:W-:Y:S01]  /*180d0*/  FMUL.FTZ R6, R14, R3 ;  /* 0x000000030e067220 */ /* 0x000fe20000410000 */
[----:B---3--:R-:W-:-:S06]  /*180e0*/  VIADD R8, R4, 0xf1 ;  /* 0x000000f104087836 */ /* 0x008fcc0000000000 */
[----:B------:R-:W2:Y:S01]  /*180f0*/  MUFU.TANH R6, R6 ;  /* 0x0000000600067308 */ /* 0x000ea20000002400 */
[C---:B------:R-:W-:Y:S02]  /*18100*/  ISETP.GE.AND P1, PT, R8.reuse, R5, PT ;  /* 0x000000050800720c */ /* 0x040fe40003f26270 */
[----:B------:R-:W-:Y:S01]  /*18110*/  ISETP.GE.AND P0, PT, R8, R7, PT ;  /* 0x000000070800720c */ /* 0x000fe20003f06270 */
[-C--:B------:R-:W-:Y:S01]  /*18120*/  FMUL.FTZ R8, R13, R3.reuse ;  /* 0x000000030d087220 */ /* 0x080fe20000410000 */
[----:B----4-:R-:W-:Y:S01]  /*18130*/  FSEL R228, R10, -INF , !P1 ;  /* 0xff8000000ae47808 */ /* 0x010fe20004800000 */
[----:B------:R-:W-:Y:S01]  /*18140*/  VIADD R10, R177, 0x800 ;  /* 0x00000800b10a7836 */ /* 0x000fe20000000000 */
[----:B------:R-:W-:Y:S02]  /*18150*/  ISETP.GE.AND P1, PT, R179, 0x2, PT ;  /* 0x00000002b300780c */ /* 0x000fe40003f26270 */
[----:B-1----:R-:W-:Y:S01]  /*18160*/  FSEL R227, R11, -INF , !P6 ;  /* 0xff8000000be37808 */ /* 0x002fe20007000000 */
[C---:B------:R-:W-:Y:S01]  /*18170*/  VIADD R11, R177.reuse, 0x1000 ;  /* 0x00001000b10b7836 */ /* 0x040fe20000000000 */
[----:B------:R1:W-:Y:S01]  /*18180*/  STL [R1+0x70], R10 ;  /* 0x0000700a01007387 */ /* 0x0003e20000100800 */
[----:B------:R-:W-:Y:S01]  /*18190*/  FMUL.FTZ R9, R12, R3 ;  /* 0x000000030c097220 */ /* 0x000fe20000410000 */
[----:B------:R-:W-:Y:S01]  /*181a0*/  VIADD R12, R177, 0x2000 ;  /* 0x00002000b10c7836 */ /* 0x000fe20000000000 */
[----:B------:R-:W-:Y:S01]  /*181b0*/  ISETP.GE.AND P6, PT, R4, R7, PT ;  /* 0x000000070400720c */ /* 0x000fe20003fc6270 */
[----:B------:R3:W-:Y:S01]  /*181c0*/  STL [R1+0x74], R11 ;  /* 0x0000740b01007387 */ /* 0x0007e20000100800 */
[-C--:B------:R-:W-:Y:S01]  /*181d0*/  FMUL.FTZ R4, R92, R3.reuse ;  /* 0x000000035c047220 */ /* 0x080fe20000410000 */
[----:B------:R-:W-:Y:S01]  /*181e0*/  FMUL.FTZ R3, R15, R3 ;  /* 0x000000030f037220 */ /* 0x000fe20000410000 */
[----:B------:R-:W4:Y:S01]  /*181f0*/  MUFU.TANH R9, R9 ;  /* 0x0000000900097308 */ /* 0x000f220000002400 */
[----:B------:R-:W-:-:S02]  /*18200*/  FSEL R231, R16, -INF , !P0 ;  /* 0xff80000010e77808 */ /* 0x000fc40004000000 */
[----:B------:R-:W-:Y:S02]  /*18210*/  ISETP.NE.U32.AND P0, PT, R236, RZ, PT ;  /* 0x000000ffec00720c */ /* 0x000fe40003f05070 */
[----:B--2---:R-:W-:Y:S02]  /*18220*/  FSEL R229, R6, -INF , !P3 ;  /* 0xff80000006e57808 */ /* 0x004fe40005800000 */
[----:B------:R-:W-:Y:S01]  /*18230*/  ISETP.NE.AND.EX P0, PT, R237, RZ, PT, P0 ;  /* 0x000000ffed00720c */ /* 0x000fe20003f05300 */
[----:B------:R-:W2:Y:S08]  /*18240*/  MUFU.TANH R8, R8 ;  /* 0x0000000800087308 */ /* 0x000eb00000002400 */
[----:B------:R-:W2:Y:S01]  /*18250*/  MUFU.TANH R3, R3 ;  /* 0x0000000300037308 */ /* 0x000ea20000002400 */
[----:B----4-:R-:W-:Y:S01]  /*18260*/  FSEL R232, R9, -INF , !P5 ;  /* 0xff80000009e87808 */ /* 0x010fe20006800000 */
[----:B-1----:R-:W-:-:S02]  /*18270*/  VIADD R10, R177, 0x1800 ;  /* 0x00001800b10a7836 */ /* 0x002fc40000000000 */
[----:B---3--:R-:W-:-:S03]  /*18280*/  VIADD R11, R177, 0x2800 ;  /* 0x00002800b10b7836 */ /* 0x008fc60000000000 */
[----:B------:R1:W-:Y:S01]  /*18290*/  STL [R1+0x78], R10 ;  /* 0x0000780a01007387 */ /* 0x0003e20000100800 */
[----:B------:R-:W3:Y:S01]  /*182a0*/  MUFU.TANH R4, R4 ;  /* 0x0000000400047308 */ /* 0x000ee20000002400 */
[----:B--2---:R-:W-:Y:S02]  /*182b0*/  FSEL R234, R8, -INF , !P4 ;  /* 0xff80000008ea7808 */ /* 0x004fe40006000000 */
[----:B------:R2:W-:Y:S04]  /*182c0*/  STL [R1+0x7c], R12 ;  /* 0x00007c0c01007387 */ /* 0x0005e80000100800 */
[----:B------:R4:W-:Y:S01]  /*182d0*/  STL [R1+0x80], R11 ;  /* 0x0000800b01007387 */ /* 0x0009e20000100800 */
[----:B------:R-:W-:Y:S02]  /*182e0*/  FSEL R238, R3, -INF , !P2 ;  /* 0xff80000003ee7808 */ /* 0x000fe40005000000 */
[----:B---3--:R-:W-:Y:S01]  /*182f0*/  FSEL R48, R4, -INF , !P6 ;  /* 0xff80000004307808 */ /* 0x008fe20007000000 */
[----:B-1----:R-:W-:-:S02]  /*18300*/  VIADD R10, R177, 0x3000 ;  /* 0x00003000b10a7836 */ /* 0x002fc40000000000 */
[----:B--2---:R-:W-:-:S03]  /*18310*/  VIADD R12, R177, 0x3800 ;  /* 0x00003800b10c7836 */ /* 0x004fc60000000000 */
[----:B------:R1:W-:Y:S01]  /*18320*/  STL [R1+0x84], R10 ;  /* 0x0000840a01007387 */ /* 0x0003e20000100800 */
[----:B----4-:R-:W-:-:S03]  /*18330*/  VIADD R11, R177, 0x4000 ;  /* 0x00004000b10b7836 */ /* 0x010fc60000000000 */
[----:B------:R2:W-:Y:S04]  /*18340*/  STL [R1+0xd0], R12 ;  /* 0x0000d00c01007387 */ /* 0x0005e80000100800 */
[----:B------:R3:W-:Y:S01]  /*18350*/  STL [R1+0xd4], R11 ;  /* 0x0000d40b01007387 */ /* 0x0007e20000100800 */
[C---:B-1----:R-:W-:Y:S02]  /*18360*/  VIADD R10, R177.reuse, 0x4800 ;  /* 0x00004800b10a7836 */ /* 0x042fe40000000000 */
[----:B--2---:R-:W-:-:S03]  /*18370*/  VIADD R12, R177, 0x5000 ;  /* 0x00005000b10c7836 */ /* 0x004fc60000000000 */
[----:B------:R1:W-:Y:S01]  /*18380*/  STL [R1+0xd8], R10 ;  /* 0x0000d80a01007387 */ /* 0x0003e20000100800 */
[----:B---3--:R-:W-:-:S03]  /*18390*/  VIADD R11, R177, 0x5800 ;  /* 0x00005800b10b7836 */ /* 0x008fc60000000000 */
        /* <DEDUP_REMOVED lines=8> */
[----:B-1----:R-:W-:-:S05]  /*18420*/  VIADD R10, R177, 0x7800 ;  /* 0x00007800b10a7836 */ /* 0x002fca0000000000 */
[----:B------:R2:W-:Y:S01]  /*18430*/  STL [R1+0xf0], R10 ;  /* 0x0000f00a01007387 */ /* 0x0005e20000100800 */
[----:B------:R-:W-:Y:S05]  /*18440*/  @!P1 BRA `(.L_x_1439) ;  /* 0x0000000c00e49947 */ /* 0x000fea0003800000 */
[----:B------:R-:W-:Y:S04]  /*18450*/  BSSY B0, `(.L_x_1440) ;  /* 0x0000043000007945 */ /* 0x000fe80003800000 */
[----:B------:R-:W-:Y:S05]  /*18460*/  @!P0 BRA `(.L_x_1441) ;  /* 0x0000000000f88947 */ /* 0x000fea0003800000 */
[----:B------:R-:W3:Y:S01]  /*18470*/  LD.E R4, desc[UR6][R24.64+0x170] ;  /* 0x0001700618047980 */ /* 0x000ee2000c101900 */
[----:B--2---:R-:W-:Y:S02]  /*18480*/  IADD3 R12, R88, -0x100, RZ ;  /* 0xffffff00580c7810 */ /* 0x004fe40007ffe0ff */
[----:B------:R-:W-:Y:S02]  /*18490*/  IABS R10, R88 ;  /* 0x00000058000a7213 */ /* 0x000fe40000000000 */
[----:B------:R-:W-:Y:S02]  /*184a0*/  IABS R13, R12 ;  /* 0x0000000c000d7213 */ /* 0x000fe40000000000 */
[-C--:B---3--:R-:W-:Y:S02]  /*184b0*/  IABS R3, R4.reuse ;  /* 0x0000000400037213 */ /* 0x088fe40000000000 */
        /* <DEDUP_REMOVED lines=57> */
.L_x_1441:
[----:B------:R-:W3:Y:S02]  /*18850*/  LD.E R3, desc[UR6][R24.64+0x38] ;  /* 0x0000380618037980 */ /* 0x000ee4000c101900 */
[----:B---3--:R-:W-:-:S04]  /*18860*/  LEA R3, -R3, RZ, 0x8 ;  /* 0x000000ff03037211 */ /* 0x008fc800078e41ff */
[----:B------:R-:W-:Y:S02]  /*18870*/  SHF.R.S32.HI R4, RZ, 0x1f, R3 ;  /* 0x0000001fff047819 */ /* 0x000fe40000011403 */
.L_x_1442:
[----:B------:R-:W-:Y:S05]  /*18880*/  BSYNC B0 ;  /* 0x0000000000007941 */ /* 0x000fea0003800000 */
.L_x_1440:
[----:B------:R-:W3:Y:S01]  /*18890*/  LDL R6, [R1] ;  /* 0x0000000001067983 */ /* 0x000ee20000100800 */
[----:B------:R-:W-:Y:S01]  /*188a0*/  BSSY B0, `(.L_x_1443) ;  /* 0x00000b0000007945 */ /* 0x000fe20003800000 */
[----:B---3--:R-:W-:-:S13]  /*188b0*/  ISETP.GE.AND P2, PT, R132, R6, PT ;  /* 0x000000068400720c */ /* 0x008fda0003f46270 */
[----:B------:R-:W-:Y:S01]  /*188c0*/  @!P2 IADD3 R6, P4, R3, R117, RZ ;  /* 0x000000750306a210 */ /* 0x000fe20007f9e0ff */
[----:B------:R-:W-:Y:S01]  /*188d0*/  @!P2 IMAD.MOV.U32 R14, RZ, RZ, R3 ;  /* 0x000000ffff0ea224 */ /* 0x000fe200078e0003 */
[----:B------:R-:W-:Y:S01]  /*188e0*/  @!P2 LEA R8, P3, R190, R3, 0x5 ;  /* 0x00000003be08a211 */ /* 0x000fe200078628ff */
[C---:B------:R-:W-:Y:S01]  /*188f0*/  @!P2 IMAD R16, R191.reuse, 0x50, RZ ;  /* 0x00000050bf10a824 */ /* 0x040fe200078e02ff */
[-C--:B------:R-:W-:Y:S01]  /*18900*/  @!P2 MOV R15, R4.reuse ;  /* 0x00000004000fa202 */ /* 0x080fe20000000f00 */
[----:B------:R-:W-:Y:S01]  /*18910*/  @!P2 IMAD.X R9, R4, 0x1, R119, P4 ;  /* 0x000000010409a824 */ /* 0x000fe200020e0677 */
[-C--:B--2---:R-:W-:Y:S01]  /*18920*/  @!P2 LEA.HI.X R10, R190, R4.reuse, R191, 0x5, P3 ;  /* 0x00000004be0aa211 */ /* 0x084fe200018f2cbf */
        /* <DEDUP_REMOVED lines=16> */
[----:B------:R-:W-:Y:S02]  /*18a30*/  @!P2 LEA R38, P5, R10, R241, 0x1 ;  /* 0x000000f10a26a211 */ /* 0x000fe400078a08ff */
[----:B------:R-:W-:Y:S01]  /*18a40*/  @!P2 LEA.HI.X R41, R6, R239, R13, 0x1, P4 ;  /* 0x000000ef0629a211 */ /* 0x000fe200020f0c0d */
[----:B------:R-:W-:Y:S01]  /*18a50*/  @!P2 IMAD.IADD R9, R9, 0x1, R16 ;  /* 0x000000010909a824 */ /* 0x000fe200078e0210 */
[----:B------:R-:W-:Y:S01]  /*18a60*/  @!P2 LEA R36, P4, R8, R241, 0x1 ;  /* 0x000000f10824a211 */ /* 0x000fe200078808ff */
[----:B------:R-:W-:Y:S01]  /*18a70*/  @!P2 IMAD.IADD R6, R11, 0x1, R17 ;  /* 0x000000010b06a824 */ /* 0x000fe200078e0211 */
[-C--:B------:R-:W-:Y:S01]  /*18a80*/  @!P2 LEA.HI.X R13, R190, R4.reuse, R191, 0x7, P3 ;  /* 0x00000004be0da211 */ /* 0x080fe200018f3cbf */
[----:B------:R-:W-:Y:S01]  /*18a90*/  @!P2 IMAD.MOV.U32 R16, RZ, RZ, R3 ;  /* 0x000000ffff10a224 */ /* 0x000fe200078e0003 */
[----:B------:R-:W-:Y:S01]  /*18aa0*/  @!P2 LEA.HI.X R37, R8, R239, R9, 0x1, P4 ;  /* 0x000000ef0825a211 */ /* 0x000fe200020f0c09 */
        /* <DEDUP_REMOVED lines=12> */
[----:B------:R-:W-:Y:S02]  /*18b70*/  @!P2 LEA R32, P5, R12, R241, 0x1 ;  /* 0x000000f10c20a211 */ /* 0x000fe400078a08ff */
        /* <DEDUP_REMOVED lines=62> */
[-C--:B------:R-:W-:Y:S02]  /*18f60*/  @!P2 LEA R20, P5, R12, R241.reuse, 0x1 ;  /* 0x000000f10c14a211 */ /* 0x080fe400078a08ff */
        /* <DEDUP_REMOVED lines=9> */
[----:B------:R-:W-:Y:S01]  /*19000*/  @!P2 LEA.HI.X R23, R14, R239, R6, 0x1, P6 ;  /* 0x000000ef0e17a211 */ /* 0x000fe200030f0c06 */
        /* <DEDUP_REMOVED lines=57> */
.L_x_1444:
[----:B------:R-:W-:Y:S05]  /*193a0*/  BSYNC B0 ;  /* 0x0000000000007941 */ /* 0x000fea0003800000 */
.L_x_1443:
[----:B------:R-:W0:Y:S01]  /*193b0*/  LDGDEPBAR ;  /* 0x00000000000079af */ /* 0x000e220000000000 */
[----:B------:R-:W-:-:S04]  /*193c0*/  LEA R241, P2, R3, R241, 0x1 ;  /* 0x000000f103f17211 */ /* 0x000fc800078408ff */
[----:B------:R-:W-:-:S09]  /*193d0*/  LEA.HI.X R239, R3, R239, R4, 0x1, P2 ;  /* 0x000000ef03ef7211 */ /* 0x000fd200010f0c04 */
.L_x_1439:
[----:B------:R-:W-:Y:S05]  /*193e0*/  BSYNC B1 ;  /* 0x0000000000017941 */ /* 0x000fea0003800000 */
.L_x_1438:
[----:B------:R-:W-:-:S04]  /*193f0*/  FMNMX.FTZ R3, R101, R100, !PT ;  /* 0x0000006465037209 */ /* 0x000fc80007810000 */
[----:B------:R-:W-:-:S04]  /*19400*/  FMNMX.FTZ R3, R103, R3, !PT ;  /* 0x0000000367037209 */ /* 0x000fc80007810000 */
[----:B------:R-:W-:Y:S02]  /*19410*/  FMNMX.FTZ R4, R102, R3, !PT ;  /* 0x0000000366047209 */ /* 0x000fe40007810000 */
[----:B------:R-:W3:Y:S01]  /*19420*/  LD.E R3, desc[UR6][R24.64+0xdc] ;  /* 0x0000dc0618037980 */ /* 0x000ee2000c101900 */
[----:B-1----:R-:W-:Y:S02]  /*19430*/  FMNMX.FTZ R36, R48, R104, !PT ;  /* 0x0000006830247209 */ /* 0x002fe40007810000 */
        /* <DEDUP_REMOVED lines=127> */
[----:B--2---:R-:W-:Y:S03]  /*19c30*/  LDSM.16.MT88.4 R12, [R181+0xa000] ;  /* 0x00a00000b50c783b */ /* 0x004fe60000004200 */
[----:B------:R-:W-:Y:S01]  /*19c40*/  LEA R180, R186, R179, 0x1 ;  /* 0x000000b3bab47211 */ /* 0x000fe200078e08ff */
[----:B------:R-:W2:Y:S04]  /*19c50*/  SHFL.BFLY PT, R8, R36, 0x2, 0x1f ;  /* 0x0c401f0024087f89 */ /* 0x000ea800000e0000 */
[----:B------:R-:W-:Y:S04]  /*19c60*/  LDSM.16.MT88.4 R16, [R179+0xa000] ;  /* 0x00a00000b310783b */ /* 0x000fe80000004200 */
[----:B------:R-:W-:Y:S01]  /*19c70*/  LDSM.16.MT88.4 R28, [R180+0xa000] ;  /* 0x00a00000b41c783b */ /* 0x000fe20000004200 */
[----:B-1----:R-:W-:-:S03]  /*19c80*/  FMNMX.FTZ R4, R4, R6, !PT ;  /* 0x0000000604047209 */ /* 0x002fc60007810000 */
[----:B------:R-:W-:Y:S04]  /*19c90*/  LDSM.16.MT88.4 R44, [R181+0xa800] ;  /* 0x00a80000b52c783b */ /* 0x000fe80000004200 */
[----:B------:R-:W1:Y:S01]  /*19ca0*/  SHFL.BFLY PT, R6, R4, 0x1, 0x1f ;  /* 0x0c201f0004067f89 */ /* 0x000e6200000e0000 */
[----:B--2---:R-:W-:-:S05]  /*19cb0*/  FMNMX.FTZ R36, R36, R8, !PT ;  /* 0x0000000824247209 */ /* 0x004fca0007810000 */
[----:B------:R-:W2:Y:S01]  /*19cc0*/  SHFL.BFLY PT, R8, R36, 0x1, 0x1f ;  /* 0x0c201f0024087f89 */ /* 0x000ea200000e0000 */
[----:B-1----:R-:W-:-:S04]  /*19cd0*/  FMNMX.FTZ R37, R4, R6, !PT ;  /* 0x0000000604257209 */ /* 0x002fc80007810000 */
[----:B------:R-:W-:Y:S01]  /*19ce0*/  FSETP.NEU.FTZ.AND P2, PT, R37, -INF , PT ;  /* 0xff8000002500780b */ /* 0x000fe20003f5d000 */
[----:B---3--:R-:W-:-:S05]  /*19cf0*/  FMUL.FTZ R4, R3, R37 ;  /* 0x0000002503047220 */ /* 0x008fca0000410000 */
[----:B------:R-:W-:Y:S02]  /*19d00*/  FSEL R4, R4, RZ, P2 ;  /* 0x000000ff04047208 */ /* 0x000fe40001000000 */
[----:B--2---:R-:W-:-:S03]  /*19d10*/  FMNMX.FTZ R36, R36, R8, !PT ;  /* 0x0000000824247209 */ /* 0x004fc60007810000 */
[-CC-:B------:R-:W-:Y:S01]  /*19d20*/  FFMA.FTZ R6, R101, R3.reuse, -R4.reuse ;  /* 0x0000000365067223 */ /* 0x180fe20000010804 */
[----:B------:R-:W-:Y:S01]  /*19d30*/  FSETP.NEU.FTZ.AND P2, PT, R36, -INF , PT ;  /* 0xff8000002400780b */ /* 0x000fe20003f5d000 */
[----:B------:R-:W-:Y:S02]  /*19d40*/  FMUL.FTZ R8, R3, R36 ;  /* 0x0000002403087220 */ /* 0x000fe40000410000 */
[----:B------:R1:W-:Y:S02]  /*19d50*/  MUFU.EX2 R101, R6 ;  /* 0x0000000600657308 */ /* 0x0003e40000000800 */
[----:B-1----:R-:W-:-:S06]  /*19d60*/  FFMA.FTZ R6, R100, R3, -R4 ;  /* 0x0000000364067223 */ /* 0x002fcc0000010804 */
[----:B------:R1:W2:Y:S02]  /*19d70*/  MUFU.EX2 R26, R6 ;  /* 0x00000006001a7308 */ /* 0x0002a40000000800 */
[----:B-1----:R-:W-:Y:S01]  /*19d80*/  FFMA.FTZ R6, R103, R3, -R4 ;  /* 0x0000000367067223 */ /* 0x002fe20000010804 */
[----:B--2---:R-:W-:-:S05]  /*19d90*/  F2FP.BF16.F32.PACK_AB R9, R26, R101 ;  /* 0x000000651a09723e */ /* 0x004fca00000010ff */
[----:B------:R1:W-:Y:S02]  /*19da0*/  MUFU.EX2 R100, R6 ;  /* 0x0000000600647308 */ /* 0x0003e40000000800 */
[----:B-1----:R-:W-:Y:S01]  /*19db0*/  FSEL R6, R8, RZ, P2 ;  /* 0x000000ff08067208 */ /* 0x002fe20001000000 */
[----:B------:R-:W-:-:S04]  /*19dc0*/  FFMA.FTZ R8, R102, R3, -R4 ;  /* 0x0000000366087223 */ /* 0x000fc80000010804 */
[-CC-:B------:R-:W-:Y:S01]  /*19dd0*/  FFMA.FTZ R0, R104, R3.reuse, -R6.reuse ;  /* 0x0000000368007223 */ /* 0x180fe20000010806 */
[----:B------:R1:W2:Y:S08]  /*19de0*/  MUFU.EX2 R80, R8 ;  /* 0x0000000800507308 */ /* 0x0002b00000000800 */
[----:B------:R3:W-:Y:S01]  /*19df0*/  MUFU.EX2 R88, R0 ;  /* 0x0000000000587308 */ /* 0x0007e20000000800 */
[-CC-:B-1----:R-:W-:Y:S01]  /*19e00*/  FFMA.FTZ R8, R48, R3.reuse, -R6.reuse ;  /* 0x0000000330087223 */ /* 0x182fe20000010806 */
[----:B--2---:R-:W-:Y:S01]  /*19e10*/  F2FP.BF16.F32.PACK_AB R11, R80, R100 ;  /* 0x00000064500b723e */ /* 0x004fe200000010ff */
[----:B------:R-:W1:Y:S05]  /*19e20*/  LDSM.16.MT88.4 R48, [R178+0xa800] ;  /* 0x00a80000b230783b */ /* 0x000e6a0000004200 */
[----:B------:R-:W2:Y:S01]  /*19e30*/  MUFU.EX2 R92, R8 ;  /* 0x00000008005c7308 */ /* 0x000ea20000000800 */
[----:B---3--:R-:W-:-:S07]  /*19e40*/  FFMA.FTZ R0, R112, R3, -R6 ;  /* 0x0000000370007223 */ /* 0x008fce0000010806 */
[----:B------:R3:W-:Y:S01]  /*19e50*/  MUFU.EX2 R102, R0 ;  /* 0x0000000000667308 */ /* 0x0007e20000000800 */
[----:B--2---:R-:W-:Y:S01]  /*19e60*/  F2FP.BF16.F32.PACK_AB R8, R88, R92 ;  /* 0x0000005c5808723e */ /* 0x004fe200000010ff */
[----:B---3--:R-:W-:-:S06]  /*19e70*/  FFMA.FTZ R0, R111, R3, -R6 ;  /* 0x000000036f007223 */ /* 0x008fcc0000010806 */
[----:B------:R2:W3:Y:S02]  /*19e80*/  MUFU.EX2 R81, R0 ;  /* 0x0000000000517308 */ /* 0x0004e40000000800 */
[----:B--2---:R-:W-:Y:S01]  /*19e90*/  FFMA.FTZ R0, R109, R3, -R4 ;  /* 0x000000036d007223 */ /* 0x004fe20000010804 */
[----:B---3--:R-:W-:-:S05]  /*19ea0*/  F2FP.BF16.F32.PACK_AB R10, R81, R102 ;  /* 0x00000066510a723e */ /* 0x008fca00000010ff */
[----:B------:R2:W-:Y:S02]  /*19eb0*/  MUFU.EX2 R76, R0 ;  /* 0x00000000004c7308 */ /* 0x0005e40000000800 */
[C---:B------:R-:W-:Y:S06]  /*19ec0*/  HMMA.16816.F32.BF16 R52, R8.reuse, R12, RZ ;  /* 0x0000000c0834723c */ /* 0x040fec00000418ff */
[C---:B------:R-:W-:Y:S01]  /*19ed0*/  HMMA.16816.F32.BF16 R56, R8.reuse, R14, RZ ;  /* 0x0000000e0838723c */ /* 0x040fe200000418ff */
[----:B------:R-:W3:Y:S05]  /*19ee0*/  LDSM.16.MT88.4 R12, [R179+0xa800] ;  /* 0x00a80000b30c783b */ /* 0x000eea0000004200 */
[----:B------:R-:W-:Y:S01]  /*19ef0*/  HMMA.16816.F32.BF16 R68, R8, R20, RZ ;  /* 0x000000140844723c */ /* 0x000fe200000418ff */
[----:B--2---:R-:W-:-:S04]  /*19f00*/  FFMA.FTZ R0, R106, R3, -R4 ;  /* 0x000000036a007223 */ /* 0x004fc80000010804 */
[----:B------:R2:W4:Y:S01]  /*19f10*/  MUFU.EX2 R83, R0 ;  /* 0x0000000000537308 */ /* 0x0005220000000800 */
[C---:B------:R-:W-:Y:S06]  /*19f20*/  HMMA.16816.F32.BF16 R60, R8.reuse, R22, RZ ;  /* 0x00000016083c723c */ /* 0x040fec00000418ff */
[C---:B------:R-:W-:Y:S06]  /*19f30*/  HMMA.16816.F32.BF16 R40, R8.reuse, R16, RZ ;  /* 0x000000100828723c */ /* 0x040fec00000418ff */
[----:B------:R-:W-:Y:S01]  /*19f40*/  HMMA.16816.F32.BF16 R32, R8, R18, RZ ;  /* 0x000000120820723c */ /* 0x000fe200000418ff */
[----:B------:R-:W5:Y:S01]  /*19f50*/  LDSM.16.MT88.4 R16, [R180+0xa800] ;  /* 0x00a80000b410783b */ /* 0x000f620000004200 */
[----:B--2---:R-:W-:-:S04]  /*19f60*/  FFMA.FTZ R0, R105, R3, -R4 ;  /* 0x0000000369007223 */ /* 0x004fc80000010804 */
[C---:B------:R-:W-:Y:S01]  /*19f70*/  HMMA.16816.F32.BF16 R64, R8.reuse, R28, RZ ;  /* 0x0000001c0840723c */ /* 0x040fe200000418ff */
[----:B------:R2:W-:Y:S05]  /*19f80*/  MUFU.EX2 R79, R0 ;  /* 0x00000000004f7308 */ /* 0x0005ea0000000800 */
[----:B------:R-:W-:Y:S07]  /*19f90*/  HMMA.16816.F32.BF16 R20, R8, R30, RZ ;  /* 0x0000001e0814723c */ /* 0x000fee00000418ff */
[----:B----4-:R-:W-:Y:S01]  /*19fa0*/  F2FP.BF16.F32.PACK_AB R9, R83, R76 ;  /* 0x0000004c5309723e */ /* 0x010fe200000010ff */
[----:B--2---:R-:W-:-:S04]  /*19fb0*/  FFMA.FTZ R0, R115, R3, -R6 ;  /* 0x0000000373007223 */ /* 0x004fc80000010806 */
[----:B------:R2:W-:Y:S02]  /*19fc0*/  MUFU.EX2 R38, R0 ;  /* 0x0000000000267308 */ /* 0x0005e40000000800 */
[----:B--2---:R-:W-:-:S06]  /*19fd0*/  FFMA.FTZ R0, R113, R3, -R6 ;  /* 0x0000000371007223 */ /* 0x004fcc0000010806 */
[----:B------:R2:W4:Y:S02]  /*19fe0*/  MUFU.EX2 R82, R0 ;  /* 0x0000000000527308 */ /* 0x0005240000000800 */
[----:B--2---:R-:W-:Y:S01]  /*19ff0*/  FFMA.FTZ R0, R116, R3, -R6 ;  /* 0x0000000374007223 */ /* 0x004fe20000010806 */
[----:B----4-:R-:W-:-:S05]  /*1a000*/  F2FP.BF16.F32.PACK_AB R8, R82, R38 ;  /* 0x000000265208723e */ /* 0x010fca00000010ff */
[----:B------:R2:W-:Y:S02]  /*1a010*/  MUFU.EX2 R78, R0 ;  /* 0x00000000004e7308 */ /* 0x0005e40000000800 */
[----:B--2---:R-:W-:-:S06]  /*1a020*/  FFMA.FTZ R0, R118, R3, -R6 ;  /* 0x0000000376007223 */ /* 0x004fcc0000010806 */
[----:B------:R2:W4:Y:S02]  /*1a030*/  MUFU.EX2 R27, R0 ;  /* 0x00000000001b7308 */ /* 0x0005240000000800 */
[----:B--2---:R-:W-:Y:S01]  /*1a040*/  FFMA.FTZ R0, R114, R3, -R4 ;  /* 0x0000000372007223 */ /* 0x004fe20000010804 */
[----:B----4-:R-:W-:-:S05]  /*1a050*/  F2FP.BF16.F32.PACK_AB R10, R27, R78 ;  /* 0x0000004e1b0a723e */ /* 0x010fca00000010ff */
[----:B------:R2:W4:Y:S02]  /*1a060*/  MUFU.EX2 R77, R0 ;  /* 0x00000000004d7308 */ /* 0x0005240000000800 */
[----:B--2---:R-:W-:Y:S01]  /*1a070*/  FFMA.FTZ R0, R124, R3, -R4 ;  /* 0x000000037c007223 */ /* 0x004fe20000010804 */
[----:B----4-:R-:W-:-:S05]  /*1a080*/  F2FP.BF16.F32.PACK_AB R11, R77, R79 ;  /* 0x0000004f4d0b723e */ /* 0x010fca00000010ff */
[----:B------:R2:W4:Y:S02]  /*1a090*/  MUFU.EX2 R39, R0 ;  /* 0x0000000000277308 */ /* 0x0005240000000800 */
[C---:B-1----:R-:W-:Y:S06]  /*1a0a0*/  HMMA.16816.F32.BF16 R68, R8.reuse, R48, R68 ;  /* 0x000000300844723c */ /* 0x042fec0000041844 */
[C---:B------:R-:W-:Y:S06]  /*1a0b0*/  HMMA.16816.F32.BF16 R60, R8.reuse, R50, R60 ;  /* 0x00000032083c723c */ /* 0x040fec000004183c */
[----:B------:R-:W-:Y:S01]  /*1a0c0*/  HMMA.16816.F32.BF16 R48, R8, R44, R52 ;  /* 0x0000002c0830723c */ /* 0x000fe20000041834 */
[----:B--2---:R-:W-:-:S04]  /*1a0d0*/  FFMA.FTZ R0, R123, R3, -R4 ;  /* 0x000000037b007223 */ /* 0x004fc80000010804 */
[----:B------:R1:W2:Y:S01]  /*1a0e0*/  MUFU.EX2 R109, R0 ;  /* 0x00000000006d7308 */ /* 0x0002a20000000800 */
[C---:B------:R-:W-:Y:S06]  /*1a0f0*/  HMMA.16816.F32.BF16 R52, R8.reuse, R46, R56 ;  /* 0x0000002e0834723c */ /* 0x040fec0000041838 */
[C---:B---3--:R-:W-:Y:S06]  /*1a100*/  HMMA.16816.F32.BF16 R44, R8.reuse, R12, R40 ;  /* 0x0000000c082c723c */ /* 0x048fec0000041828 */
[----:B------:R-:W-:Y:S01]  /*1a110*/  HMMA.16816.F32.BF16 R40, R8, R14, R32 ;  /* 0x0000000e0828723c */ /* 0x000fe20000041820 */
[----:B------:R-:W3:Y:S01]  /*1a120*/  LDSM.16.MT88.4 R12, [R178+0xb000] ;  /* 0x00b00000b20c783b */ /* 0x000ee20000004200 */
[----:B-1----:R-:W-:Y:S01]  /*1a130*/  FFMA.FTZ R0, R122, R3, -R4 ;  /* 0x000000037a007223 */ /* 0x002fe20000010804 */
[----:B----4-:R-:W-:-:S03]  /*1a140*/  MOV R122, R39 ;  /* 0x00000027007a7202 */ /* 0x010fc60000000f00 */
[C---:B-----5:R-:W-:Y:S01]  /*1a150*/  HMMA.16816.F32.BF16 R32, R8.reuse, R16, R64 ;  /* 0x000000100820723c */ /* 0x060fe20000041840 */
[----:B------:R1:W-:Y:S05]  /*1a160*/  MUFU.EX2 R106, R0 ;  /* 0x00000000006a7308 */ /* 0x0003ea0000000800 */
[----:B------:R-:W-:Y:S01]  /*1a170*/  HMMA.16816.F32.BF16 R28, R8, R18, R20 ;  /* 0x00000012081c723c */ /* 0x000fe20000041814 */
[----:B------:R-:W4:Y:S04]  /*1a180*/  LDSM.16.MT88.4 R16, [R181+0xb000] ;  /* 0x00b00000b510783b */ /* 0x000f280000004200 */
[----:B------:R-:W5:Y:S02]  /*1a190*/  LDSM.16.MT88.4 R20, [R179+0xb000] ;  /* 0x00b00000b314783b */ /* 0x000f640000004200 */
[----:B--2---:R-:W-:Y:S01]  /*1a1a0*/  F2FP.BF16.F32.PACK_AB R9, R109, R122 ;  /* 0x0000007a6d09723e */ /* 0x004fe200000010ff */
[----:B-1----:R-:W-:-:S04]  /*1a1b0*/  FFMA.FTZ R0, R129, R3, -R6 ;  /* 0x0000000381007223 */ /* 0x002fc80000010806 */
[----:B------:R1:W-:Y:S02]  /*1a1c0*/  MUFU.EX2 R116, R0 ;  /* 0x0000000000747308 */ /* 0x0003e40000000800 */
[----:B-1----:R-:W-:-:S06]  /*1a1d0*/  FFMA.FTZ R0, R128, R3, -R6 ;  /* 0x0000000380007223 */ /* 0x002fcc0000010806 */
[----:B------:R1:W2:Y:S02]  /*1a1e0*/  MUFU.EX2 R112, R0 ;  /* 0x0000000000707308 */ /* 0x0002a40000000800 */
[----:B-1----:R-:W-:Y:S01]  /*1a1f0*/  FFMA.FTZ R0, R131, R3, -R6 ;  /* 0x0000000383007223 */ /* 0x002fe20000010806 */
[----:B--2---:R-:W-:-:S05]  /*1a200*/  F2FP.BF16.F32.PACK_AB R8, R112, R116 ;  /* 0x000000747008723e */ /* 0x004fca00000010ff */
[----:B------:R1:W-:Y:S02]  /*1a210*/  MUFU.EX2 R105, R0 ;  /* 0x0000000000697308 */ /* 0x0003e40000000800 */
[----:B-1----:R-:W-:-:S06]  /*1a220*/  FFMA.FTZ R0, R127, R3, -R6 ;  /* 0x000000037f007223 */ /* 0x002fcc0000010806 */
[----:B------:R1:W2:Y:S02]  /*1a230*/  MUFU.EX2 R114, R0 ;  /* 0x0000000000727308 */ /* 0x0002a40000000800 */
[----:B-1----:R-:W-:Y:S01]  /*1a240*/  FFMA.FTZ R0, R126, R3, -R4 ;  /* 0x000000037e007223 */ /* 0x002fe20000010804 */
[----:B--2---:R-:W-:-:S05]  /*1a250*/  F2FP.BF16.F32.PACK_AB R10, R114, R105 ;  /* 0x00000069720a723e */ /* 0x004fca00000010ff */
[----:B------:R-:W1:Y:S02]  /*1a260*/  MUFU.EX2 R118, R0 ;  /* 0x0000000000767308 */ /* 0x000e640000000800 */
[----:B-1----:R-:W-:Y:S01]  /*1a270*/  F2FP.BF16.F32.PACK_AB R11, R118, R106 ;  /* 0x0000006a760b723e */ /* 0x002fe200000010ff */
[----:B------:R-:W-:-:S05]  /*1a280*/  FFMA.FTZ R0, R138, R3, -R4 ;  /* 0x000000038a007223 */ /* 0x000fca0000010804 */
[----:B------:R1:W-:Y:S01]  /*1a290*/  MUFU.EX2 R129, R0 ;  /* 0x0000000000817308 */ /* 0x0003e20000000800 */
[C---:B---3--:R-:W-:Y:S06]  /*1a2a0*/  HMMA.16816.F32.BF16 R72, R8.reuse, R12, R68 ;  /* 0x0000000c0848723c */ /* 0x048fec0000041844 */
[C---:B------:R-:W-:Y:S01]  /*1a2b0*/  HMMA.16816.F32.BF16 R56, R8.reuse, R14, R60 ;  /* 0x0000000e0838723c */ /* 0x040fe2000004183c */
[----:B------:R-:W2:Y:S05]  /*1a2c0*/  LDSM.16.MT88.4 R12, [R180+0xb000] ;  /* 0x00b00000b40c783b */ /* 0x000eaa0000004200 */
[----:B----4-:R-:W-:Y:S01]  /*1a2d0*/  HMMA.16816.F32.BF16 R48, R8, R16, R48 ;  /* 0x000000100830723c */ /* 0x010fe20000041830 */
[----:B-1----:R-:W-:-:S05]  /*1a2e0*/  FFMA.FTZ R0, R135, R3, -R4 ;  /* 0x0000000387007223 */ /* 0x002fca0000010804 */
[C---:B------:R-:W-:Y:S01]  /*1a2f0*/  HMMA.16816.F32.BF16 R52, R8.reuse, R18, R52 ;  /* 0x000000120834723c */ /* 0x040fe20000041834 */
[----:B------:R1:W3:Y:S01]  /*1a300*/  MUFU.EX2 R123, R0 ;  /* 0x00000000007b7308 */ /* 0x0002e20000000800 */
[----:B------:R-:W-:Y:S04]  /*1a310*/  LDSM.16.MT88.4 R16, [R181+0xb800] ;  /* 0x00b80000b510783b */ /* 0x000fe80000004200 */
[C---:B-----5:R-:W-:Y:S06]  /*1a320*/  HMMA.16816.F32.BF16 R44, R8.reuse, R20, R44 ;  /* 0x00000014082c723c */ /* 0x060fec000004182c */
        /* <DEDUP_REMOVED lines=97> */
[----:B------:R-:W-:Y:S04]  /*1a940*/  LDSM.16.MT88.4 R16, [R181+0xd000] ;  /* 0x00d00000b510783b */ /* 0x000fe80000004200 */
[C---:B------:R-:W-:Y:S06]  /*1a950*/  HMMA.16816.F32.BF16 R44, R8.reuse, R20, R44 ;  /* 0x00000014082c723c */ /* 0x040fec000004182c */
[----:B------:R-:W-:Y:S01]  /*1a960*/  HMMA.16816.F32.BF16 R40, R8, R22, R40 ;  /* 0x000000160828723c */ /* 0x000fe20000041828 */
[----:B------:R-:W-:Y:S01]  /*1a970*/  LDSM.16.MT88.4 R20, [R179+0xd000] ;  /* 0x00d00000b314783b */ /* 0x000fe20000004200 */
[----:B-1----:R-:W-:Y:S01]  /*1a980*/  FFMA.FTZ R0, R161, R3, -R4 ;  /* 0x00000003a1007223 */ /* 0x002fe20000010804 */
[----:B------:R-:W-:-:S03]  /*1a990*/  MOV R161, R115 ;  /* 0x0000007300a17202 */ /* 0x000fc60000000f00 */
        /* <DEDUP_REMOVED lines=15> */
[----:B------:R1:W-:Y:S01]  /*1aa90*/  MUFU.EX2 R39, R0 ;  /* 0x0000000000277308 */ /* 0x0003e20000000800 */
[----:B------:R-:W-:Y:S01]  /*1aaa0*/  MOV R124, R38 ;  /* 0x00000026007c7202 */ /* 0x000fe20000000f00 */
[----:B-1----:R-:W-:Y:S01]  /*1aab0*/  FFMA.FTZ R0, R168, R3, -R6 ;  /* 0x00000003a8007223 */ /* 0x002fe20000010806 */
[----:B------:R-:W-:-:S05]  /*1aac0*/  MOV R168, R129 ;  /* 0x0000008100a87202 */ /* 0x000fca0000000f00 */
[----:B------:R1:W3:Y:S02]  /*1aad0*/  MUFU.EX2 R151, R0 ;  /* 0x0000000000977308 */ /* 0x0002e40000000800 */
[----:B-1----:R-:W-:Y:S01]  /*1aae0*/  FFMA.FTZ R0, R167, R3, -R4 ;  /* 0x00000003a7007223 */ /* 0x002fe20000010804 */
[----:B---3--:R-:W-:Y:S02]  /*1aaf0*/  F2FP.BF16.F32.PACK_AB R10, R151, R39 ;  /* 0x00000027970a723e */ /* 0x008fe400000010ff */
[----:B------:R-:W-:-:S03]  /*1ab00*/  MOV R167, R114 ;  /* 0x0000007200a77202 */ /* 0x000fc60000000f00 */
        /* <DEDUP_REMOVED lines=28> */
[----:B------:R-:W-:-:S05]  /*1acd0*/  MOV R193, R109 ;  /* 0x0000006d00c17202 */ /* 0x000fca0000000f00 */
        /* <DEDUP_REMOVED lines=52> */
[----:B------:R-:W-:-:S05]  /*1b020*/  FFMA.FTZ R0, R120, R3, -R4 ;  /* 0x0000000378007223 */ /* 0x000fca0000010804 */
[----:B------:R1:W-:Y:S01]  /*1b030*/  MUFU.EX2 R126, R0 ;  /* 0x00000000007e7308 */ /* 0x0003e20000000800 */
[C---:B----4-:R-:W-:Y:S06]  /*1b040*/  HMMA.16816.F32.BF16 R48, R8.reuse, R18, R68 ;  /* 0x000000120830723c */ /* 0x050fec0000041844 */
[C---:B--2---:R-:W-:Y:S06]  /*1b050*/  HMMA.16816.F32.BF16 R44, R8.reuse, R12, R64 ;  /* 0x0000000c082c723c */ /* 0x044fec0000041840 */
[----:B------:R-:W-:Y:S01]  /*1b060*/  HMMA.16816.F32.BF16 R68, R8, R14, R60 ;  /* 0x0000000e0844723c */ /* 0x000fe2000004183c */
[----:B------:R-:W2:Y:S01]  /*1b070*/  LDSM.16.MT88.4 R12, [R180+0xe000] ;  /* 0x00e00000b40c783b */ /* 0x000ea20000004200 */
[----:B-1----:R-:W-:-:S04]  /*1b080*/  FFMA.FTZ R0, R121, R3, -R4 ;  /* 0x0000000379007223 */ /* 0x002fc80000010804 */
        /* <DEDUP_REMOVED lines=17> */
[----:B--2---:R-:W-:-:S04]  /*1b1a0*/  FFMA.FTZ R0, R125, R3, -R6 ;  /* 0x000000037d007223 */ /* 0x004fc80000010806 */
[----:B------:R2:W3:Y:S02]  /*1b1b0*/  MUFU.EX2 R124, R0 ;  /* 0x00000000007c7308 */ /* 0x0004e40000000800 */
[----:B--2---:R-:W-:Y:S01]  /*1b1c0*/  FFMA.FTZ R0, R110, R3, -R6 ;  /* 0x000000036e007223 */ /* 0x004fe20000010806 */
[----:B---3--:R-:W-:-:S05]  /*1b1d0*/  F2FP.BF16.F32.PACK_AB R8, R124, R127 ;  /* 0x0000007f7c08723e */ /* 0x008fca00000010ff */
[----:B------:R2:W-:Y:S02]  /*1b1e0*/  MUFU.EX2 R122, R0 ;  /* 0x00000000007a7308 */ /* 0x0005e40000000800 */
[----:B--2---:R-:W-:-:S06]  /*1b1f0*/  FFMA.FTZ R0, R107, R3, -R6 ;  /* 0x000000036b007223 */ /* 0x004fcc0000010806 */
[----:B------:R2:W3:Y:S02]  /*1b200*/  MUFU.EX2 R123, R0 ;  /* 0x00000000007b7308 */ /* 0x0004e40000000800 */
[----:B--2---:R-:W-:Y:S01]  /*1b210*/  FFMA.FTZ R0, R98, R3, -R4 ;  /* 0x0000000362007223 */ /* 0x004fe20000010804 */
[----:B---3--:R-:W-:-:S05]  /*1b220*/  F2FP.BF16.F32.PACK_AB R10, R123, R122 ;  /* 0x0000007a7b0a723e */ /* 0x008fca00000010ff */
[----:B------:R-:W2:Y:S02]  /*1b230*/  MUFU.EX2 R121, R0 ;  /* 0x0000000000797308 */ /* 0x000ea40000000800 */
[----:B--2---:R-:W-:Y:S01]  /*1b240*/  F2FP.BF16.F32.PACK_AB R11, R121, R129 ;  /* 0x00000081790b723e */ /* 0x004fe200000010ff */
[----:B------:R-:W-:-:S05]  /*1b250*/  FFMA.FTZ R0, R95, R3, -R4 ;  /* 0x000000035f007223 */ /* 0x000fca0000010804 */
[----:B------:R2:W-:Y:S01]  /*1b260*/  MUFU.EX2 R116, R0 ;  /* 0x0000000000747308 */ /* 0x0005e20000000800 */
[C---:B-1----:R-:W-:Y:S06]  /*1b270*/  HMMA.16816.F32.BF16 R44, R8.reuse, R12, R44 ;  /* 0x0000000c082c723c */ /* 0x042fec000004182c */
[C---:B------:R-:W-:Y:S01]  /*1b280*/  HMMA.16816.F32.BF16 R40, R8.reuse, R14, R68 ;  /* 0x0000000e0828723c */ /* 0x040fe20000041844 */
[----:B------:R-:W1:Y:S05]  /*1b290*/  LDSM.16.MT88.4 R12, [R180+0xe800] ;  /* 0x00e80000b40c783b */ /* 0x000e6a0000004200 */
[----:B------:R-:W-:Y:S01]  /*1b2a0*/  HMMA.16816.F32.BF16 R56, R8, R18, R48 ;  /* 0x000000120838723c */ /* 0x000fe20000041830 */
[----:B------:R-:W3:Y:S01]  /*1b2b0*/  LDSM.16.MT88.4 R48, [R179+0xf000] ;  /* 0x00f00000b330783b */ /* 0x000ee20000004200 */
[----:B--2---:R-:W-:-:S04]  /*1b2c0*/  FFMA.FTZ R0, R94, R3, -R4 ;  /* 0x000000035e007223 */ /* 0x004fc80000010804 */
[C---:B------:R-:W-:Y:S01]  /*1b2d0*/  HMMA.16816.F32.BF16 R64, R8.reuse, R16, R32 ;  /* 0x000000100840723c */ /* 0x040fe20000041820 */
[----:B------:R2:W4:Y:S01]  /*1b2e0*/  MUFU.EX2 R120, R0 ;  /* 0x0000000000787308 */ /* 0x0005220000000800 */
[----:B------:R-:W5:Y:S04]  /*1b2f0*/  LDSM.16.MT88.4 R32, [R178+0xf000] ;  /* 0x00f00000b220783b */ /* 0x000f680000004200 */
[C---:B------:R-:W-:Y:S06]  /*1b300*/  HMMA.16816.F32.BF16 R16, R8.reuse, R20, R76 ;  /* 0x000000140810723c */ /* 0x040fec000004184c */
[----:B------:R-:W-:Y:S01]  /*1b310*/  HMMA.16816.F32.BF16 R20, R8, R22, R72 ;  /* 0x000000160814723c */ /* 0x000fe20000041848 */
[----:B--2---:R-:W-:-:S04]  /*1b320*/  FFMA.FTZ R0, R90, R3, -R4 ;  /* 0x000000035a007223 */ /* 0x004fc80000010804 */
[----:B------:R2:W-:Y:S01]  /*1b330*/  MUFU.EX2 R118, R0 ;  /* 0x0000000000767308 */ /* 0x0005e20000000800 */
[C---:B-1----:R-:W-:Y:S06]  /*1b340*/  HMMA.16816.F32.BF16 R52, R8.reuse, R12, R52 ;  /* 0x0000000c0834723c */ /* 0x042fec0000041834 */
[----:B------:R-:W-:Y:S01]  /*1b350*/  HMMA.16816.F32.BF16 R60, R8, R14, R60 ;  /* 0x0000000e083c723c */ /* 0x000fe2000004183c */
[----:B------:R-:W1:Y:S01]  /*1b360*/  LDSM.16.MT88.4 R12, [R180+0xf000] ;  /* 0x00f00000b40c783b */ /* 0x000e620000004200 */
[----:B--2---:R-:W-:-:S05]  /*1b370*/  FFMA.FTZ R0, R96, R3, -R6 ;  /* 0x0000000360007223 */ /* 0x004fca0000010806 */
[----:B----4-:R-:W-:Y:S01]  /*1b380*/  F2FP.BF16.F32.PACK_AB R9, R120, R116 ;  /* 0x000000747809723e */ /* 0x010fe200000010ff */
        /* <DEDUP_REMOVED lines=13> */
[----:B------:R2:W-:Y:S02]  /*1b460*/  MUFU.EX2 R106, R0 ;  /* 0x00000000006a7308 */ /* 0x0005e40000000800 */
[C---:B---3--:R-:W-:Y:S06]  /*1b470*/  HMMA.16816.F32.BF16 R80, R8.reuse, R48, R16 ;  /* 0x000000300850723c */ /* 0x048fec0000041810 */
[----:B-----5:R-:W-:Y:S01]  /*1b480*/  HMMA.16816.F32.BF16 R64, R8, R32, R64 ;  /* 0x000000200840723c */ /* 0x020fe20000041840 */
[----:B------:R-:W-:Y:S01]  /*1b490*/  FADD.FTZ R16, R101, R26 ;  /* 0x0000001a65107221 */ /* 0x000fe20000010000 */
[----:B------:R-:W-:-:S03]  /*1b4a0*/  FADD.FTZ R17, R92, R88 ;  /* 0x000000585c117221 */ /* 0x000fc60000010000 */
[----:B------:R-:W-:Y:S01]  /*1b4b0*/  FADD.FTZ R16, R100, R16 ;  /* 0x0000001064107221 */ /* 0x000fe20000010000 */
[C---:B-1----:R-:W-:Y:S01]  /*1b4c0*/  HMMA.16816.F32.BF16 R88, R8.reuse, R12, R52 ;  /* 0x0000000c0858723c */ /* 0x042fe20000041834 */
[----:B--2---:R-:W-:Y:S01]  /*1b4d0*/  FFMA.FTZ R0, R86, R3, -R4 ;  /* 0x0000000356007223 */ /* 0x004fe20000010804 */
[----:B------:R-:W-:Y:S03]  /*1b4e0*/  LDSM.16.MT88.4 R52, [R178+0x10000] ;  /* 0x01000000b234783b */ /* 0x000fe60000004200 */
[----:B------:R1:W2:Y:S01]  /*1b4f0*/  MUFU.EX2 R107, R0 ;  /* 0x00000000006b7308 */ /* 0x0002a20000000800 */
[C---:B------:R-:W-:Y:S01]  /*1b500*/  HMMA.16816.F32.BF16 R56, R8.reuse, R34, R56 ;  /* 0x000000220838723c */ /* 0x040fe20000041838 */
[----:B------:R-:W-:Y:S01]  /*1b510*/  FADD.FTZ R13, R102, R17 ;  /* 0x00000011660d7221 */ /* 0x000fe20000010000 */
[----:B------:R-:W-:Y:S02]  /*1b520*/  FADD.FTZ R12, R134, R16 ;  /* 0x00000010860c7221 */ /* 0x000fe40000010000 */
[----:B------:R-:W-:Y:S01]  /*1b530*/  LDSM.16.MT88.4 R16, [R179+0xf800] ;  /* 0x00f80000b310783b */ /* 0x000fe20000004200 */
[----:B------:R-:W-:Y:S01]  /*1b540*/  FADD.FTZ R26, R99, R13 ;  /* 0x0000000d631a7221 */ /* 0x000fe20000010000 */
[----:B------:R-:W-:Y:S01]  /*1b550*/  HMMA.16816.F32.BF16 R32, R8, R28, R44 ;  /* 0x0000001c0820723c */ /* 0x000fe2000004182c */
[----:B------:R-:W-:Y:S01]  /*1b560*/  FADD.FTZ R13, R139, R12 ;  /* 0x0000000c8b0d7221 */ /* 0x000fe20000010000 */
[----:B------:R-:W-:Y:S01]  /*1b570*/  LDSM.16.MT88.4 R44, [R180+0xf800] ;  /* 0x00f80000b42c783b */ /* 0x000fe20000004200 */
[----:B------:R-:W-:-:S03]  /*1b580*/  FADD.FTZ R12, R146, R26 ;  /* 0x0000001a920c7221 */ /* 0x000fc60000010000 */
[----:B------:R-:W-:Y:S01]  /*1b590*/  HMMA.16816.F32.BF16 R40, R8, R30, R40 ;  /* 0x0000001e0828723c */ /* 0x000fe20000041828 */
[----:B------:R-:W3:Y:S01]  /*1b5a0*/  LDSM.16.MT88.4 R28, [R178+0xf800] ;  /* 0x00f80000b21c783b */ /* 0x000ee20000004200 */
[----:B------:R-:W-:Y:S01]  /*1b5b0*/  FADD.FTZ R12, R175, R12 ;  /* 0x0000000caf0c7221 */ /* 0x000fe20000010000 */
[----:B-1----:R-:W-:-:S03]  /*1b5c0*/  FFMA.FTZ R0, R85, R3, -R4 ;  /* 0x0000000355007223 */ /* 0x002fc60000010804 */
[----:B------:R-:W-:Y:S01]  /*1b5d0*/  HMMA.16816.F32.BF16 R76, R8, R14, R60 ;  /* 0x0000000e084c723c */ /* 0x000fe2000004183c */
[----:B------:R1:W-:Y:S06]  /*1b5e0*/  MUFU.EX2 R109, R0 ;  /* 0x00000000006d7308 */ /* 0x0003ec0000000800 */
[----:B------:R-:W-:-:S04]  /*1b5f0*/  FFMA.FTZ R14, R207, R3, -R4 ;  /* 0x00000003cf0e7223 */ /* 0x000fc80000010804 */
[----:B------:R-:W-:Y:S01]  /*1b600*/  MUFU.EX2 R94, R14 ;  /* 0x0000000e005e7308 */ /* 0x000fe20000000800 */
[-C--:B-1----:R-:W-:Y:S02]  /*1b610*/  FFMA.FTZ R0, R84, R3.reuse, -R4 ;  /* 0x0000000354007223 */ /* 0x082fe40000010804 */
[----:B------:R-:W-:Y:S01]  /*1b620*/  HMMA.16816.F32.BF16 R84, R8, R50, R20 ;  /* 0x000000320854723c */ /* 0x000fe20000041814 */
[----:B------:R-:W1:Y:S04]  /*1b630*/  LDSM.16.MT88.4 R20, [R181+0xf800] ;  /* 0x00f80000b514783b */ /* 0x000e680000004200 */
[----:B------:R4:W5:Y:S01]  /*1b640*/  MUFU.EX2 R110, R0 ;  /* 0x00000000006e7308 */ /* 0x0009620000000800 */
[----:B------:R-:W-:Y:S01]  /*1b650*/  LDSM.16.MT88.4 R48, [R181+0x10000] ;  /* 0x01000000b530783b */ /* 0x000fe20000004200 */
[----:B--2---:R-:W-:Y:S01]  /*1b660*/  F2FP.BF16.F32.PACK_AB R9, R107, R106 ;  /* 0x0000006a6b09723e */ /* 0x004fe200000010ff */
[----:B----4-:R-:W-:Y:S01]  /*1b670*/  FFMA.FTZ R0, R206, R3, -R6 ;  /* 0x00000003ce007223 */ /* 0x010fe20000010806 */
[----:B-----5:R-:W-:-:S04]  /*1b680*/  F2FP.BF16.F32.PACK_AB R11, R110, R109 ;  /* 0x0000006d6e0b723e */ /* 0x020fc800000010ff */
        /* <DEDUP_REMOVED lines=10> */
[----:B------:R2:W-:Y:S02]  /*1b730*/  MUFU.EX2 R102, R0 ;  /* 0x0000000000667308 */ /* 0x0005e40000000800 */
[C---:B---3--:R-:W-:Y:S06]  /*1b740*/  HMMA.16816.F32.BF16 R72, R8.reuse, R28, R64 ;  /* 0x0000001c0848723c */ /* 0x048fec0000041840 */
[C---:B-1----:R-:W-:Y:S06]  /*1b750*/  HMMA.16816.F32.BF16 R64, R8.reuse, R20, R32 ;  /* 0x000000140840723c */ /* 0x042fec0000041820 */
[C---:B------:R-:W-:Y:S01]  /*1b760*/  HMMA.16816.F32.BF16 R60, R8.reuse, R22, R40 ;  /* 0x00000016083c723c */ /* 0x040fe20000041828 */
[-CC-:B--2---:R-:W-:Y:S01]  /*1b770*/  FFMA.FTZ R0, R198, R3.reuse, -R4.reuse ;  /* 0x00000003c6007223 */ /* 0x184fe20000010804 */
[----:B------:R-:W1:Y:S03]  /*1b780*/  LDSM.16.MT88.4 R20, [R180+0x10000] ;  /* 0x01000000b414783b */ /* 0x000e660000004200 */
[----:B------:R2:W-:Y:S01]  /*1b790*/  MUFU.EX2 R99, R0 ;  /* 0x0000000000637308 */ /* 0x0005e20000000800 */
[C---:B------:R-:W-:Y:S01]  /*1b7a0*/  HMMA.16816.F32.BF16 R68, R8.reuse, R30, R56 ;  /* 0x0000001e0844723c */ /* 0x040fe20000041838 */
[----:B------:R-:W3:Y:S05]  /*1b7b0*/  LDSM.16.MT88.4 R28, [R179+0x10000] ;  /* 0x01000000b31c783b */ /* 0x000eea0000004200 */
[C---:B------:R-:W-:Y:S06]  /*1b7c0*/  HMMA.16816.F32.BF16 R56, R8.reuse, R16, R80 ;  /* 0x000000100838723c */ /* 0x040fec0000041850 */
[----:B------:R-:W-:Y:S01]  /*1b7d0*/  HMMA.16816.F32.BF16 R32, R8, R18, R84 ;  /* 0x000000120820723c */ /* 0x000fe20000041854 */
[----:B--2---:R-:W-:-:S05]  /*1b7e0*/  FFMA.FTZ R0, R200, R3, -R4 ;  /* 0x00000003c8007223 */ /* 0x004fca0000010804 */
[C---:B------:R-:W-:Y:S01]  /*1b7f0*/  HMMA.16816.F32.BF16 R40, R8.reuse, R44, R88 ;  /* 0x0000002c0828723c */ /* 0x040fe20000041858 */
[----:B------:R2:W-:Y:S05]  /*1b800*/  MUFU.EX2 R100, R0 ;  /* 0x0000000000647308 */ /* 0x0005ea0000000800 */
[----:B------:R-:W-:Y:S07]  /*1b810*/  HMMA.16816.F32.BF16 R76, R8, R46, R76 ;  /* 0x0000002e084c723c */ /* 0x000fee000004184c */
[----:B------:R-:W-:-:S04]  /*1b820*/  FFMA.FTZ R9, R218, R3, -R4 ;  /* 0x00000003da097223 */ /* 0x000fc80000010804 */
[----:B------:R-:W-:Y:S01]  /*1b830*/  MUFU.EX2 R81, R9 ;  /* 0x0000000900517308 */ /* 0x000fe20000000800 */
[----:B--2---:R-:W-:-:S07]  /*1b840*/  FFMA.FTZ R0, R201, R3, -R4 ;  /* 0x00000003c9007223 */ /* 0x004fce0000010804 */
[----:B------:R2:W4:Y:S02]  /*1b850*/  MUFU.EX2 R98, R0 ;  /* 0x0000000000627308 */ /* 0x0005240000000800 */
[----:B--2---:R-:W-:Y:S01]  /*1b860*/  FFMA.FTZ R0, R202, R3, -R4 ;  /* 0x00000003ca007223 */ /* 0x004fe20000010804 */
[----:B----4-:R-:W-:-:S05]  /*1b870*/  F2FP.BF16.F32.PACK_AB R15, R98, R100 ;  /* 0x00000064620f723e */ /* 0x010fca00000010ff */
[----:B------:R2:W4:Y:S02]  /*1b880*/  MUFU.EX2 R97, R0 ;  /* 0x0000000000617308 */ /* 0x0005240000000800 */
[----:B--2---:R-:W-:Y:S01]  /*1b890*/  FFMA.FTZ R0, R212, R3, -R6 ;  /* 0x00000003d4007223 */ /* 0x004fe20000010806 */
[----:B----4-:R-:W-:-:S05]  /*1b8a0*/  F2FP.BF16.F32.PACK_AB R9, R94, R97 ;  /* 0x000000615e09723e */ /* 0x010fca00000010ff */
[----:B------:R2:W-:Y:S02]  /*1b8b0*/  MUFU.EX2 R96, R0 ;  /* 0x0000000000607308 */ /* 0x0005e40000000800 */
[----:B--2---:R-:W-:-:S06]  /*1b8c0*/  FFMA.FTZ R0, R211, R3, -R6 ;  /* 0x00000003d3007223 */ /* 0x004fcc0000010806 */
[----:B------:R2:W-:Y:S02]  /*1b8d0*/  MUFU.EX2 R93, R0 ;  /* 0x00000000005d7308 */ /* 0x0005e40000000800 */
[----:B--2---:R-:W-:-:S06]  /*1b8e0*/  FFMA.FTZ R0, R210, R3, -R6 ;  /* 0x00000003d2007223 */ /* 0x004fcc0000010806 */
[----:B------:R2:W-:Y:S02]  /*1b8f0*/  MUFU.EX2 R95, R0 ;  /* 0x00000000005f7308 */ /* 0x0005e40000000800 */
[----:B--2---:R-:W-:-:S06]  /*1b900*/  FFMA.FTZ R0, R209, R3, -R6 ;  /* 0x00000003d1007223 */ /* 0x004fcc0000010806 */
[----:B------:R2:W4:Y:S02]  /*1b910*/  MUFU.EX2 R92, R0 ;  /* 0x00000000005c7308 */ /* 0x0005240000000800 */
[----:B--2---:R-:W-:Y:S01]  /*1b920*/  FADD.FTZ R0, R149, R13 ;  /* 0x0000000d95007221 */ /* 0x004fe20000010000 */
[----:B------:R-:W-:Y:S01]  /*1b930*/  FADD.FTZ R13, R156, R12 ;  /* 0x0000000c9c0d7221 */ /* 0x000fe20000010000 */
[----:B------:R-:W-:Y:S01]  /*1b940*/  FFMA.FTZ R12, R208, R3, -R4 ;  /* 0x00000003d00c7223 */ /* 0x000fe20000010804 */
[----:B----4-:R-:W-:Y:S01]  /*1b950*/  F2FP.BF16.F32.PACK_AB R14, R92, R95 ;  /* 0x0000005f5c0e723e */ /* 0x010fe200000010ff */
[----:B------:R-:W-:Y:S01]  /*1b960*/  FADD.FTZ R0, R197, R0 ;  /* 0x00000000c5007221 */ /* 0x000fe20000010000 */
[----:B------:R-:W-:Y:S01]  /*1b970*/  FADD.FTZ R16, R192, R13 ;  /* 0x0000000dc0107221 */ /* 0x000fe20000010000 */
[----:B------:R2:W4:Y:S01]  /*1b980*/  MUFU.EX2 R86, R12 ;  /* 0x0000000c00567308 */ /* 0x0005220000000800 */
[----:B------:R-:W-:Y:S01]  /*1b990*/  F2FP.BF16.F32.PACK_AB R13, R99, R102 ;  /* 0x00000066630d723e */ /* 0x000fe200000010ff */
[----:B------:R-:W-:Y:S01]  /*1b9a0*/  FADD.FTZ R0, R159, R0 ;  /* 0x000000009f007221 */ /* 0x000fe20000010000 */
[----:B------:R-:W-:-:S03]  /*1b9b0*/  FADD.FTZ R8, R195, R16 ;  /* 0x00000010c3087221 */ /* 0x000fc60000010000 */
[----:B------:R-:W-:Y:S01]  /*1b9c0*/  FADD.FTZ R17, R194, R0 ;  /* 0x00000000c2117221 */ /* 0x000fe20000010000 */
[----:B------:R-:W-:Y:S01]  /*1b9d0*/  FFMA.FTZ R0, R215, R3, -R6 ;  /* 0x00000003d7007223 */ /* 0x000fe20000010806 */
[----:B------:R-:W-:-:S03]  /*1b9e0*/  FADD.FTZ R8, R196, R8 ;  /* 0x00000008c4087221 */ /* 0x000fc60000010000 */
[----:B------:R5:W-:Y:S01]  /*1b9f0*/  MUFU.EX2 R85, R0 ;  /* 0x0000000000557308 */ /* 0x000be20000000800 */
[----:B------:R-:W-:Y:S01]  /*1ba00*/  FADD.FTZ R8, R173, R8 ;  /* 0x00000008ad087221 */ /* 0x000fe20000010000 */
[----:B--2---:R-:W-:Y:S02]  /*1ba10*/  F2FP.BF16.F32.PACK_AB R12, R93, R96 ;  /* 0x000000605d0c723e */ /* 0x004fe400000010ff */
[----:B----4-:R-:W-:-:S05]  /*1ba20*/  F2FP.BF16.F32.PACK_AB R11, R81, R86 ;  /* 0x00000056510b723e */ /* 0x010fca00000010ff */
        /* <DEDUP_REMOVED lines=8> */
[-CC-:B----4-:R-:W-:Y:S01]  /*1bab0*/  FFMA.FTZ R0, R214, R3.reuse, -R6.reuse ;  /* 0x00000003d6007223 */ /* 0x190fe20000010806 */
[----:B------:R-:W1:Y:S03]  /*1bac0*/  LDSM.16.MT88.4 R48, [R181+0x10800] ;  /* 0x01080000b530783b */ /* 0x000e660000004200 */
[----:B------:R4:W-:Y:S01]  /*1bad0*/  MUFU.EX2 R83, R0 ;  /* 0x0000000000537308 */ /* 0x0009e20000000800 */
[C---:B---3--:R-:W-:Y:S06]  /*1bae0*/  HMMA.16816.F32.BF16 R56, R12.reuse, R28, R56 ;  /* 0x0000001c0c38723c */ /* 0x048fec0000041838 */
[C---:B------:R-:W-:Y:S01]  /*1baf0*/  HMMA.16816.F32.BF16 R44, R12.reuse, R30, R32 ;  /* 0x0000001e0c2c723c */ /* 0x040fe20000041820 */
[----:B------:R-:W3:Y:S04]  /*1bb00*/  LDSM.16.MT88.4 R28, [R179+0x10800] ;  /* 0x01080000b31c783b */ /* 0x000ee80000004200 */
[----:B------:R-:W-:Y:S01]  /*1bb10*/  LDSM.16.MT88.4 R32, [R178+0x11000] ;  /* 0x01100000b220783b */ /* 0x000fe20000004200 */
[----:B------:R-:W-:Y:S01]  /*1bb20*/  HMMA.16816.F32.BF16 R20, R12, R22, R76 ;  /* 0x000000160c14723c */ /* 0x000fe2000004184c */
[----:B----4-:R-:W-:-:S06]  /*1bb30*/  FFMA.FTZ R0, R216, R3, -R6 ;  /* 0x00000003d8007223 */ /* 0x010fcc0000010806 */
[-CC-:B------:R-:W-:Y:S01]  /*1bb40*/  FFMA.FTZ R12, R220, R3.reuse, -R4.reuse ;  /* 0x00000003dc0c7223 */ /* 0x180fe20000010804 */
[----:B------:R4:W5:Y:S01]  /*1bb50*/  MUFU.EX2 R82, R0 ;  /* 0x0000000000527308 */ /* 0x0009620000000800 */
[----:B------:R-:W-:-:S07]  /*1bb60*/  FFMA.FTZ R14, R228, R3, -R4 ;  /* 0x00000003e40e7223 */ /* 0x000fce0000010804 */
[----:B------:R2:W-:Y:S01]  /*1bb70*/  MUFU.EX2 R78, R12 ;  /* 0x0000000c004e7308 */ /* 0x0005e20000000800 */
[----:B----4-:R-:W-:Y:S01]  /*1bb80*/  FADD.FTZ R0, R193, R17 ;  /* 0x00000011c1007221 */ /* 0x010fe20000010000 */
[----:B------:R-:W-:Y:S01]  /*1bb90*/  FADD.FTZ R17, R167, R8 ;  /* 0x00000008a7117221 */ /* 0x000fe20000010000 */
[----:B------:R-:W-:Y:S01]  /*1bba0*/  FFMA.FTZ R8, R219, R3, -R4 ;  /* 0x00000003db087223 */ /* 0x000fe20000010804 */
[----:B-----5:R-:W-:Y:S01]  /*1bbb0*/  F2FP.BF16.F32.PACK_AB R10, R82, R83 ;  /* 0x00000053520a723e */ /* 0x020fe200000010ff */
[----:B------:R-:W-:-:S03]  /*1bbc0*/  FADD.FTZ R0, R171, R0 ;  /* 0x00000000ab007221 */ /* 0x000fc60000010000 */
[----:B------:R4:W5:Y:S01]  /*1bbd0*/  MUFU.EX2 R80, R8 ;  /* 0x0000000800507308 */ /* 0x0009620000000800 */
        /* <DEDUP_REMOVED lines=9> */
[----:B----4-:R-:W-:Y:S01]  /*1bc70*/  F2FP.BF16.F32.PACK_AB R8, R84, R85 ;  /* 0x000000555408723e */ /* 0x010fe200000010ff */
        /* <DEDUP_REMOVED lines=8> */
[----:B----4-:R-:W-:Y:S01]  /*1bd00*/  FADD.FTZ R13, R165, R12 ;  /* 0x0000000ca50d7221 */ /* 0x010fe20000010000 */
[----:B------:R-:W-:Y:S02]  /*1bd10*/  FFMA.FTZ R12, R222, R3, -R6 ;  /* 0x00000003de0c7223 */ /* 0x000fe40000010806 */
[----:B------:R-:W-:Y:S01]  /*1bd20*/  FADD.FTZ R0, R242, R0 ;  /* 0x00000000f2007221 */ /* 0x000fe20000010000 */
[----:B-1----:R-:W-:Y:S01]  /*1bd30*/  HMMA.16816.F32.BF16 R64, R8, R48, R64 ;  /* 0x000000300840723c */ /* 0x002fe20000041840 */
[----:B------:R-:W-:Y:S01]  /*1bd40*/  FADD.FTZ R13, R249, R13 ;  /* 0x0000000df90d7221 */ /* 0x000fe20000010000 */
[----:B------:R1:W-:Y:S01]  /*1bd50*/  MUFU.EX2 R76, R12 ;  /* 0x0000000c004c7308 */ /* 0x0003e20000000800 */
[----:B------:R-:W-:-:S02]  /*1bd60*/  FADD.FTZ R0, R243, R0 ;  /* 0x00000000f3007221 */ /* 0x000fc40000010000 */
[----:B------:R-:W-:Y:S01]  /*1bd70*/  FADD.FTZ R13, R248, R13 ;  /* 0x0000000df80d7221 */ /* 0x000fe20000010000 */
[C---:B------:R-:W-:Y:S01]  /*1bd80*/  HMMA.16816.F32.BF16 R60, R8.reuse, R50, R60 ;  /* 0x00000032083c723c */ /* 0x040fe2000004183c */
[----:B------:R-:W-:Y:S02]  /*1bd90*/  FADD.FTZ R0, R244, R0 ;  /* 0x00000000f4007221 */ /* 0x000fe40000010000 */
[----:B------:R-:W-:Y:S02]  /*1bda0*/  FADD.FTZ R13, R246, R13 ;  /* 0x0000000df60d7221 */ /* 0x000fe40000010000 */
[----:B------:R-:W-:Y:S01]  /*1bdb0*/  FADD.FTZ R0, R158, R0 ;  /* 0x000000009e007221 */ /* 0x000fe20000010000 */
[----:B---3--:R-:W-:Y:S01]  /*1bdc0*/  HMMA.16816.F32.BF16 R48, R8, R30, R44 ;  /* 0x0000001e0830723c */ /* 0x008fe2000004182c */
[----:B------:R-:W-:Y:S02]  /*1bdd0*/  FADD.FTZ R13, R247, R13 ;  /* 0x0000000df70d7221 */ /* 0x000fe40000010000 */
[----:B------:R-:W-:-:S02]  /*1bde0*/  FADD.FTZ R0, R154, R0 ;  /* 0x000000009a007221 */ /* 0x000fc40000010000 */
[----:B------:R-:W-:Y:S01]  /*1bdf0*/  FADD.FTZ R13, R240, R13 ;  /* 0x0000000df00d7221 */ /* 0x000fe20000010000 */
[C---:B--2---:R-:W-:Y:S01]  /*1be00*/  HMMA.16816.F32.BF16 R44, R8.reuse, R16, R40 ;  /* 0x00000010082c723c */ /* 0x044fe20000041828 */
[----:B-1----:R-:W-:Y:S01]  /*1be10*/  FFMA.FTZ R12, R223, R3, -R6 ;  /* 0x00000003df0c7223 */ /* 0x002fe20000010806 */
[----:B------:R-:W-:Y:S01]  /*1be20*/  FADD.FTZ R0, R157, R0 ;  /* 0x000000009d007221 */ /* 0x000fe20000010000 */
[----:B------:R-:W-:Y:S02]  /*1be30*/  FADD.FTZ R13, R163, R13 ;  /* 0x0000000da30d7221 */ /* 0x000fe40000010000 */
[----:B------:R1:W2:Y:S01]  /*1be40*/  MUFU.EX2 R55, R12 ;  /* 0x0000000c00377308 */ /* 0x0002a20000000800 */
[C---:B------:R-:W-:Y:S01]  /*1be50*/  HMMA.16816.F32.BF16 R40, R8.reuse, R18, R20 ;  /* 0x000000120828723c */ /* 0x040fe20000041814 */
[----:B------:R-:W-:Y:S01]  /*1be60*/  FADD.FTZ R13, R162, R13 ;  /* 0x0000000da20d7221 */ /* 0x000fe20000010000 */
[----:B------:R-:W-:Y:S03]  /*1be70*/  LDSM.16.MT88.4 R20, [R179+0x11000] ;  /* 0x01100000b314783b */ /* 0x000fe60000004200 */
[----:B------:R-:W-:Y:S01]  /*1be80*/  FADD.FTZ R13, R160, R13 ;  /* 0x0000000da00d7221 */ /* 0x000fe20000010000 */
[----:B------:R-:W-:Y:S01]  /*1be90*/  HMMA.16816.F32.BF16 R56, R8, R28, R56 ;  /* 0x0000001c0838723c */ /* 0x000fe20000041838 */
[----:B------:R-:W3:Y:S02]  /*1bea0*/  LDSM.16.MT88.4 R28, [R181+0x11000] ;  /* 0x01100000b51c783b */ /* 0x000ee40000004200 */
[----:B------:R-:W-:-:S02]  /*1beb0*/  FADD.FTZ R13, R153, R13 ;  /* 0x0000000d990d7221 */ /* 0x000fc40000010000 */
[----:B------:R-:W4:Y:S02]  /*1bec0*/  LDSM.16.MT88.4 R16, [R180+0x11000] ;  /* 0x01100000b410783b */ /* 0x000f240000004200 */
[----:B------:R-:W-:Y:S01]  /*1bed0*/  FADD.FTZ R13, R152, R13 ;  /* 0x0000000d980d7221 */ /* 0x000fe20000010000 */
[----:B-----5:R-:W-:Y:S01]  /*1bee0*/  F2FP.BF16.F32.PACK_AB R9, R78, R80 ;  /* 0x000000504e09723e */ /* 0x020fe200000010ff */
[----:B------:R-:W5:Y:S01]  /*1bef0*/  LDSM.16.MT88.4 R160, [R178+0x11800] ;  /* 0x01180000b2a0783b */ /* 0x000f620000004200 */
[-CC-:B-1----:R-:W-:Y:S01]  /*1bf00*/  FFMA.FTZ R12, R224, R3.reuse, -R6.reuse ;  /* 0x00000003e00c7223 */ /* 0x182fe20000010806 */
[----:B------:R-:W-:Y:S01]  /*1bf10*/  FADD.FTZ R13, R39, R13 ;  /* 0x0000000d270d7221 */ /* 0x000fe20000010000 */
[----:B--2---:R-:W-:Y:S02]  /*1bf20*/  F2FP.BF16.F32.PACK_AB R8, R55, R76 ;  /* 0x0000004c3708723e */ /* 0x004fe400000010ff */
[----:B------:R1:W-:Y:S01]  /*1bf30*/  MUFU.EX2 R54, R12 ;  /* 0x0000000c00367308 */ /* 0x0003e20000000800 */
[----:B------:R-:W-:Y:S01]  /*1bf40*/  FADD.FTZ R13, R151, R13 ;  /* 0x0000000d970d7221 */ /* 0x000fe20000010000 */
[----:B-1----:R-:W-:-:S06]  /*1bf50*/  FFMA.FTZ R12, R225, R3, -R6 ;  /* 0x00000003e10c7223 */ /* 0x002fcc0000010806 */
[----:B------:R1:W2:Y:S02]  /*1bf60*/  MUFU.EX2 R53, R12 ;  /* 0x0000000c00357308 */ /* 0x0002a40000000800 */
[----:B-1----:R-:W-:Y:S01]  /*1bf70*/  FFMA.FTZ R12, R226, R3, -R4 ;  /* 0x00000003e20c7223 */ /* 0x002fe20000010804 */
[----:B--2---:R-:W-:-:S05]  /*1bf80*/  F2FP.BF16.F32.PACK_AB R10, R53, R54 ;  /* 0x00000036350a723e */ /* 0x004fca00000010ff */
[----:B------:R1:W2:Y:S02]  /*1bf90*/  MUFU.EX2 R52, R12 ;  /* 0x0000000c00347308 */ /* 0x0002a40000000800 */
[----:B-1----:R-:W-:Y:S01]  /*1bfa0*/  FADD.FTZ R12, R155, R0 ;  /* 0x000000009b0c7221 */ /* 0x002fe20000010000 */
[----:B------:R-:W-:Y:S01]  /*1bfb0*/  FFMA.FTZ R0, R227, R3, -R4 ;  /* 0x00000003e3007223 */ /* 0x000fe20000010804 */
[----:B--2---:R-:W-:Y:S01]  /*1bfc0*/  F2FP.BF16.F32.PACK_AB R11, R52, R77 ;  /* 0x0000004d340b723e */ /* 0x004fe200000010ff */
[----:B------:R-:W1:Y:S01]  /*1bfd0*/  LDSM.16.MT88.4 R152, [R181+0x11800] ;  /* 0x01180000b598783b */ /* 0x000e620000004200 */
[----:B------:R-:W-:Y:S02]  /*1bfe0*/  FADD.FTZ R12, R150, R12 ;  /* 0x0000000c960c7221 */ /* 0x000fe40000010000 */
[----:B------:R2:W-:Y:S03]  /*1bff0*/  MUFU.EX2 R39, R0 ;  /* 0x0000000000277308 */ /* 0x0005e60000000800 */
[C---:B------:R-:W-:Y:S06]  /*1c000*/  HMMA.16816.F32.BF16 R164, R8.reuse, R32, R72 ;  /* 0x0000002008a4723c */ /* 0x040fec0000041848 */
[C---:B------:R-:W-:Y:S06]  /*1c010*/  HMMA.16816.F32.BF16 R32, R8.reuse, R34, R68 ;  /* 0x000000220820723c */ /* 0x040fec0000041844 */
[C---:B---3--:R-:W-:Y:S01]  /*1c020*/  HMMA.16816.F32.BF16 R156, R8.reuse, R28, R64 ;  /* 0x0000001c089c723c */ /* 0x048fe20000041840 */
[----:B--2---:R-:W-:Y:S01]  /*1c030*/  FADD.FTZ R0, R145, R12 ;  /* 0x0000000c91007221 */ /* 0x004fe20000010000 */
[----:B------:R-:W-:Y:S01]  /*1c040*/  FADD.FTZ R12, R38, R13 ;  /* 0x0000000d260c7221 */ /* 0x000fe20000010000 */
[----:B------:R-:W-:Y:S01]  /*1c050*/  FFMA.FTZ R13, R229, R3, -R4 ;  /* 0x00000003e50d7223 */ /* 0x000fe20000010804 */
[----:B------:R-:W2:Y:S01]  /*1c060*/  MUFU.EX2 R38, R14 ;  /* 0x0000000e00267308 */ /* 0x000ea20000000800 */
        /* <DEDUP_REMOVED lines=9> */
[----:B------:R-:W1:Y:S01]  /*1c100*/  LDSM.16.MT88.4 R144, [R179+0x11800] ;  /* 0x01180000b390783b */ /* 0x000e620000004200 */
[----:B------:R-:W-:Y:S01]  /*1c110*/  FADD.FTZ R0, R138, R0 ;  /* 0x000000008a007221 */ /* 0x000fe20000010000 */
[----:B------:R-:W-:-:S03]  /*1c120*/  FADD.FTZ R12, R137, R12 ;  /* 0x0000000c890c7221 */ /* 0x000fc60000010000 */
[----:B------:R-:W-:Y:S01]  /*1c130*/  FADD.FTZ R0, R140, R0 ;  /* 0x000000008c007221 */ /* 0x000fe20000010000 */
[----:B------:R-:W-:Y:S01]  /*1c140*/  FADD.FTZ R12, R136, R12 ;  /* 0x0000000c880c7221 */ /* 0x000fe20000010000 */
[C---:B------:R-:W-:Y:S01]  /*1c150*/  HMMA.16816.F32.BF16 R20, R8.reuse, R22, R48 ;  /* 0x000000160814723c */ /* 0x040fe20000041830 */
[----:B--2---:R-:W-:Y:S01]  /*1c160*/  F2FP.BF16.F32.PACK_AB R137, R38, R39 ;  /* 0x000000272689723e */ /* 0x004fe200000010ff */
[----:B------:R-:W-:Y:S01]  /*1c170*/  FADD.FTZ R0, R141, R0 ;  /* 0x000000008d007221 */ /* 0x000fe20000010000 */
[----:B------:R-:W-:Y:S01]  /*1c180*/  FADD.FTZ R12, R131, R12 ;  /* 0x0000000c830c7221 */ /* 0x000fe20000010000 */
[----:B---3--:R-:W-:Y:S02]  /*1c190*/  FFMA.FTZ R13, R230, R3, -R6 ;  /* 0x00000003e60d7223 */ /* 0x008fe40000010806 */
[----:B------:R-:W-:Y:S01]  /*1c1a0*/  FADD.FTZ R0, R130, R0 ;  /* 0x0000000082007221 */ /* 0x000fe20000010000 */
[----:B------:R-:W-:Y:S01]  /*1c1b0*/  FADD.FTZ R12, R135, R12 ;  /* 0x0000000c870c7221 */ /* 0x000fe20000010000 */
[----:B----4-:R-:W-:Y:S01]  /*1c1c0*/  HMMA.16816.F32.BF16 R44, R8, R16, R44 ;  /* 0x00000010082c723c */ /* 0x010fe2000004182c */
[----:B------:R2:W-:Y:S01]  /*1c1d0*/  MUFU.EX2 R26, R13 ;  /* 0x0000000d001a7308 */ /* 0x0005e20000000800 */
[----:B------:R-:W-:Y:S01]  /*1c1e0*/  FADD.FTZ R0, R126, R0 ;  /* 0x000000007e007221 */ /* 0x000fe20000010000 */
[----:B------:R-:W-:-:S03]  /*1c1f0*/  FADD.FTZ R12, R127, R12 ;  /* 0x0000000c7f0c7221 */ /* 0x000fc60000010000 */
[----:B------:R-:W-:Y:S01]  /*1c200*/  FADD.FTZ R0, R128, R0 ;  /* 0x0000000080007221 */ /* 0x000fe20000010000 */
[----:B------:R-:W-:Y:S01]  /*1c210*/  HMMA.16816.F32.BF16 R40, R8, R18, R40 ;  /* 0x000000120828723c */ /* 0x000fe20000041828 */
[----:B------:R-:W3:Y:S02]  /*1c220*/  LDSM.16.MT88.4 R8, [R180+0x11800] ;  /* 0x01180000b408783b */ /* 0x000ee40000004200 */
[----:B------:R-:W-:Y:S01]  /*1c230*/  FADD.FTZ R0, R129, R0 ;  /* 0x0000000081007221 */ /* 0x000fe20000010000 */
[----:B--2---:R-:W-:-:S04]  /*1c240*/  FFMA.FTZ R13, R231, R3, -R6 ;  /* 0x00000003e70d7223 */ /* 0x004fc80000010806 */
[----:B------:R2:W4:Y:S02]  /*1c250*/  MUFU.EX2 R15, R13 ;  /* 0x0000000d000f7308 */ /* 0x0005240000000800 */
[----:B--2---:R-:W-:Y:S01]  /*1c260*/  FFMA.FTZ R13, R232, R3, -R6 ;  /* 0x00000003e80d7223 */ /* 0x004fe20000010806 */
[----:B----4-:R-:W-:-:S05]  /*1c270*/  F2FP.BF16.F32.PACK_AB R136, R15, R26 ;  /* 0x0000001a0f88723e */ /* 0x010fca00000010ff */
[----:B------:R2:W-:Y:S02]  /*1c280*/  MUFU.EX2 R14, R13 ;  /* 0x0000000d000e7308 */ /* 0x0005e40000000800 */
[-C--:B--2---:R-:W-:Y:S01]  /*1c290*/  FFMA.FTZ R13, R234, R3.reuse, -R6 ;  /* 0x00000003ea0d7223 */ /* 0x084fe20000010806 */
[----:B------:R-:W-:Y:S01]  /*1c2a0*/  FADD.FTZ R6, R124, R12 ;  /* 0x0000000c7c067221 */ /* 0x000fe20000010000 */
[----:B------:R-:W-:-:S03]  /*1c2b0*/  FFMA.FTZ R3, R238, R3, -R4 ;  /* 0x00000003ee037223 */ /* 0x000fc60000010804 */
[----:B------:R-:W-:Y:S01]  /*1c2c0*/  FADD.FTZ R12, R122, R6 ;  /* 0x000000067a0c7221 */ /* 0x000fe20000010000 */
[----:B------:R-:W-:Y:S01]  /*1c2d0*/  FADD.FTZ R6, R121, R0 ;  /* 0x0000000079067221 */ /* 0x000fe20000010000 */
[----:B------:R-:W2:Y:S02]  /*1c2e0*/  MUFU.EX2 R13, R13 ;  /* 0x0000000d000d7308 */ /* 0x000ea40000000800 */
[----:B------:R-:W-:Y:S01]  /*1c2f0*/  FADD.FTZ R0, R123, R12 ;  /* 0x0000000c7b007221 */ /* 0x000fe20000010000 */
[----:B------:R-:W-:-:S05]  /*1c300*/  FADD.FTZ R4, R116, R6 ;  /* 0x0000000674047221 */ /* 0x000fca0000010000 */
[----:B------:R4:W5:Y:S01]  /*1c310*/  MUFU.EX2 R6, R3 ;  /* 0x0000000300067308 */ /* 0x0009620000000800 */
[----:B--2---:R-:W-:Y:S01]  /*1c320*/  F2FP.BF16.F32.PACK_AB R138, R13, R14 ;  /* 0x0000000e0d8a723e */ /* 0x004fe200000010ff */
[----:B----4-:R-:W-:Y:S01]  /*1c330*/  FADD.FTZ R3, R115, R0 ;  /* 0x0000000073037221 */ /* 0x010fe20000010000 */
[----:B------:R-:W-:Y:S01]  /*1c340*/  FADD.FTZ R0, R120, R4 ;  /* 0x0000000478007221 */ /* 0x000fe20000010000 */
[----:B-----5:R-:W-:Y:S02]  /*1c350*/  F2FP.BF16.F32.PACK_AB R139, R6, R27 ;  /* 0x0000001b068b723e */ /* 0x020fe400000010ff */
        /* <DEDUP_REMOVED lines=9> */
[----:B-1----:R-:W-:Y:S02]  /*1c3f0*/  HMMA.16816.F32.BF16 R156, R136, R152, R156 ;  /* 0x00000098889c723c */ /* 0x002fe4000004189c */
        /* <DEDUP_REMOVED lines=24> */
[----:B---3--:R-:W-:Y:S02]  /*1c580*/  HMMA.16816.F32.BF16 R140, R136, R8, R44 ;  /* 0x00000008888c723c */ /* 0x008fe4000004182c */
        /* <DEDUP_REMOVED lines=19> */
[----:B------:R1:W-:Y:S01]  /*1c6c0*/  STL [R1+0x8], R4 ;  /* 0x0000080401007387 */ /* 0x0003e20000100800 */
[----:B------:R-:W-:Y:S05]  /*1c6d0*/  @!P1 BRA `(.L_x_1445) ;  /* 0x0000009c00a89947 */ /* 0x000fea0003800000 */
[----:B------:R-:W2:Y:S01]  /*1c6e0*/  LDL R170, [R1+0xc8] ;  /* 0x0000c80001aa7983 */ /* 0x000ea20000100800 */
[----:B------:R-:W-:-:S04]  /*1c6f0*/  DEPBAR.LE SB0, 0x0 ;  /* 0x000080000000791a */ /* 0x000fc80000000000 */
[----:B------:R-:W-:Y:S05]  /*1c700*/  WARPSYNC.ALL ;  /* 0x0000000000007948 */ /* 0x000fea0003800000 */
[----:B------:R-:W-:Y:S01]  /*1c710*/  BSSY B0, `(.L_x_1446) ;  /* 0x0000048000007945 */ /* 0x000fe20003800000 */
[----:B------:R-:W-:Y:S01]  /*1c720*/  BAR.SYNC.DEFER_BLOCKING 0x0 ;  /* 0x0000000000007b1d */ /* 0x000fe20000010000 */
[----:B--2---:R-:W-:-:S05]  /*1c730*/  IADD3 R252, R170, -0x2, RZ ;  /* 0xfffffffeaafc7810 */ /* 0x004fca0007ffe0ff */
[----:B------:R2:W-:Y:S01]  /*1c740*/  STL [R1+0x4], R252 ;  /* 0x000004fc01007387 */ /* 0x0005e20000100800 */
        /* <DEDUP_REMOVED lines=36> */
[----:B------:R-:W3:Y:S01]  /*1c990*/  LD.E.64 R8, desc[UR6][R24.64+0x40] ;  /* 0x0000400618087980 */ /* 0x000ee2000c101b00 */
        /* <DEDUP_REMOVED lines=9> */
[----:B------:R-:W4:Y:S04]  /*1ca30*/  LD.E R13, desc[UR6][R12.64] ;  /* 0x000000060c0d7980 */ /* 0x000f28000c101900 */
[----:B------:R-:W4:Y:S04]  /*1ca40*/  LD.E R12, desc[UR6][R10.64] ;  /* 0x000000060a0c7980 */ /* 0x000f28000c101900 */
[----:B------:R-:W5:Y:S01]  /*1ca50*/  LD.E.64 R10, desc[UR6][R24.64+0x28] ;  /* 0x00002806180a7980 */ /* 0x000f62000c101b00 */
[----:B------:R-:W-:-:S05]  /*1ca60*/  IADD3 R4, R6, -R4, RZ ;  /* 0x8000000406047210 */ /* 0x000fca0007ffe0ff */
[----:B------:R-:W-:-:S05]  /*1ca70*/  IMAD R3, R3, R4, -0x100 ;  /* 0xffffff0003037424 */ /* 0x000fca00078e0204 */
[----:B------:R-:W-:Y:S01]  /*1ca80*/  SHF.R.S32.HI R4, RZ, 0x1f, R3 ;  /* 0x0000001fff047819 */ /* 0x000fe20000011403 */
[-C--:B---3--:R-:W-:Y:S02]  /*1ca90*/  IMAD R0, R9, R3.reuse, RZ ;  /* 0x0000000309007224 */ /* 0x088fe400078e02ff */
[----:B----4-:R-:W-:Y:S02]  /*1caa0*/  IMAD.IADD R6, R13, 0x1, -R12 ;  /* 0x000000010d067824 */ /* 0x010fe400078e0a0c */
[----:B------:R-:W-:-:S04]  /*1cab0*/  IMAD.WIDE.U32 R12, R8, R3, RZ ;  /* 0x00000003080c7225 */ /* 0x000fc800078e00ff */
[----:B------:R-:W-:Y:S01]  /*1cac0*/  IMAD R8, R8, R4, R0 ;  /* 0x0000000408087224 */ /* 0x000fe200078e0200 */
[----:B------:R-:W-:-:S04]  /*1cad0*/  SHF.R.S32.HI R0, RZ, 0x1f, R6 ;  /* 0x0000001fff007819 */ /* 0x000fc80000011406 */
[----:B------:R-:W-:Y:S01]  /*1cae0*/  IADD3 R9, R13, R8, RZ ;  /* 0x000000080d097210 */ /* 0x000fe20007ffe0ff */
[----:B------:R-:W-:Y:S02]  /*1caf0*/  IMAD.MOV.U32 R8, RZ, RZ, R12 ;  /* 0x000000ffff087224 */ /* 0x000fe400078e000c */
[----:B-----5:R-:W-:Y:S02]  /*1cb00*/  IMAD R3, R11, R6, RZ ;  /* 0x000000060b037224 */ /* 0x020fe400078e02ff */
[----:B------:R-:W-:-:S04]  /*1cb10*/  IMAD.WIDE.U32 R8, R6, R10, R8 ;  /* 0x0000000a06087225 */ /* 0x000fc800078e0008 */
[----:B------:R-:W-:Y:S02]  /*1cb20*/  IMAD R3, R10, R0, R3 ;  /* 0x000000000a037224 */ /* 0x000fe400078e0203 */
[----:B------:R-:W-:-:S03]  /*1cb30*/  IMAD.MOV.U32 R0, RZ, RZ, R8 ;  /* 0x000000ffff007224 */ /* 0x000fc600078e0008 */
[----:B------:R-:W-:Y:S01]  /*1cb40*/  IADD3 R3, R9, R3, RZ ;  /* 0x0000000309037210 */ /* 0x000fe20007ffe0ff */
[----:B------:R-:W-:Y:S05]  /*1cb50*/  BRA `(.L_x_1448) ;  /* 0x00000000000c7947 */ /* 0x000fea0003800000 */
.L_x_1447:
[----:B-1----:R-:W3:Y:S02]  /*1cb60*/  LD.E R0, desc[UR6][R24.64+0x40] ;  /* 0x0000400618007980 */ /* 0x002ee4000c101900 */
[----:B---3--:R-:W-:-:S04]  /*1cb70*/  LEA R0, -R0, RZ, 0x8 ;  /* 0x000000ff00007211 */ /* 0x008fc800078e41ff */
[----:B------:R-:W-:Y:S02]  /*1cb80*/  SHF.R.S32.HI R3, RZ, 0x1f, R0 ;  /* 0x0000001fff037819 */ /* 0x000fe40000011400 */
.L_x_1448:
[----:B------:R-:W-:Y:S05]  /*1cb90*/  BSYNC B0 ;  /* 0x0000000000007941 */ /* 0x000fea0003800000 */
.L_x_1446:
[----:B------:R-:W3:Y:S04]  /*1cba0*/  LDL.LU R20, [R1+0x48] ;  /* 0x0000480001147983 */ /* 0x000ee80000300800 */
[----:B------:R-:W4:Y:S04]  /*1cbb0*/  LDL.LU R19, [R1+0xf0] ;  /* 0x0000f00001137983 */ /* 0x000f280000300800 */
[----:B------:R-:W2:Y:S04]  /*1cbc0*/  LDL.LU R18, [R1+0x84] ;  /* 0x0000840001127983 */ /* 0x000ea80000300800 */
        /* <DEDUP_REMOVED lines=12> */
[----:B------:R-:W2:Y:S04]  /*1cc90*/  LDL R21, [R1] ;  /* 0x0000000001157983 */ /* 0x000ea80000100800 */
[----:B------:R-:W2:Y:S04]  /*1cca0*/  LDL R23, [R1+0x18] ;  /* 0x0000180001177983 */ /* 0x000ea80000100800 */
[----:B------:R-:W2:Y:S01]  /*1ccb0*/  LDL R22, [R1+0x1c] ;  /* 0x00001c0001167983 */ /* 0x000ea20000100800 */
[----:B------:R-:W-:-:S04]  /*1ccc0*/  LEA R110, P3, R0, R235, 0x1 ;  /* 0x000000eb006e7211 */ /* 0x000fc800078608ff */
[----:B------:R-:W-:Y:S01]  /*1ccd0*/  LEA.HI.X R111, R0, R233, R3, 0x1, P3 ;  /* 0x000000e9006f7211 */ /* 0x000fe200018f0c03 */
        /* <DEDUP_REMOVED lines=9> */
[----:B---3--:R-:W-:Y:S01]  /*1cd70*/  IMAD.MOV.U32 R64, RZ, RZ, R20 ;  /* 0x000000ffff407224 */ /* 0x008fe200078e0014 */
[----:B----4-:R-:W-:Y:S01]  /*1cd80*/  MOV R63, R19 ;  /* 0x00000013003f7202 */ /* 0x010fe20000000f00 */
[----:B--2---:R-:W-:-:S02]  /*1cd90*/  IMAD.MOV.U32 R62, RZ, RZ, R18 ;  /* 0x000000ffff3e7224 */ /* 0x004fc400078e0012 */
[----:B------:R-:W-:Y:S02]  /*1cda0*/  IMAD.MOV.U32 R61, RZ, RZ, R17 ;  /* 0x000000ffff3d7224 */ /* 0x000fe400078e0011 */
[----:B------:R-:W-:Y:S02]  /*1cdb0*/  IMAD.MOV.U32 R60, RZ, RZ, R16 ;  /* 0x000000ffff3c7224 */ /* 0x000fe400078e0010 */
[----:B------:R-:W-:Y:S02]  /*1cdc0*/  IMAD.MOV.U32 R57, RZ, RZ, R13 ;  /* 0x000000ffff397224 */ /* 0x000fe400078e000d */
[----:B------:R-:W-:Y:S01]  /*1cdd0*/  IMAD.MOV.U32 R56, RZ, RZ, R12 ;  /* 0x000000ffff387224 */ /* 0x000fe200078e000c */
[----:B------:R-:W-:Y:S01]  /*1cde0*/  MOV R55, R11 ;  /* 0x0000000b00377202 */ /* 0x000fe20000000f00 */
[----:B------:R-:W-:Y:S01]  /*1cdf0*/  IMAD.MOV.U32 R53, RZ, RZ, R9 ;  /* 0x000000ffff357224 */ /* 0x000fe200078e0009 */
[----:B------:R-:W-:Y:S01]  /*1ce00*/  ISETP.GE.AND P1, PT, R132, R21, PT ;  /* 0x000000158400720c */ /* 0x000fe20003f26270 */
[----:B------:R-:W-:-:S02]  /*1ce10*/  IMAD.MOV.U32 R50, RZ, RZ, R4 ;  /* 0x000000ffff327224 */ /* 0x000fc400078e0004 */
[----:B------:R-:W-:Y:S02]  /*1ce20*/  IMAD.MOV.U32 R52, RZ, RZ, R8 ;  /* 0x000000ffff347224 */ /* 0x000fe400078e0008 */
[----:B------:R-:W-:Y:S01]  /*1ce30*/  IMAD.MOV.U32 R65, RZ, RZ, R23 ;  /* 0x000000ffff417224 */ /* 0x000fe200078e0017 */
[----:B------:R-:W-:Y:S01]  /*1ce40*/  MOV R51, R6 ;  /* 0x0000000600337202 */ /* 0x000fe20000000f00 */
[----:B------:R-:W-:-:S06]  /*1ce50*/  IMAD.MOV.U32 R27, RZ, RZ, R22 ;  /* 0x000000ffff1b7224 */ /* 0x000fcc00078e0016 */
[----:B------:R-:W-:Y:S01]  /*1ce60*/  @!P1 IADD3 R4, P2, R0, R188, RZ ;  /* 0x000000bc00049210 */ /* 0x000fe20007f5e0ff */
[----:B------:R-:W-:Y:S01]  /*1ce70*/  @!P1 IMAD.MOV.U32 R8, RZ, RZ, R0 ;  /* 0x000000ffff089224 */ /* 0x000fe200078e0000 */
[----:B------:R-:W-:Y:S01]  /*1ce80*/  @!P1 MOV R9, R3 ;  /* 0x0000000300099202 */ /* 0x000fe20000000f00 */
[----:B------:R-:W-:Y:S02]  /*1ce90*/  IMAD.MOV.U32 R54, RZ, RZ, R10 ;  /* 0x000000ffff367224 */ /* 0x000fe400078e000a */
[----:B------:R-:W-:Y:S01]  /*1cea0*/  @!P1 IMAD.X R6, R3, 0x1, R213, P2 ;  /* 0x0000000103069824 */ /* 0x000fe200010e06d5 */
[C---:B------:R-:W-:Y:S01]  /*1ceb0*/  @!P1 LEA R48, P2, R4.reuse, R235, 0x1 ;  /* 0x000000eb04309211 */ /* 0x040fe200078408ff */
[----:B------:R-:W-:Y:S01]  /*1cec0*/  @!P1 IMAD R11, R27, 0x30, RZ ;  /* 0x000000301b0b9824 */ /* 0x000fe200078e02ff */
[C---:B------:R-:W-:Y:S01]  /*1ced0*/  @!P1 LEA R10, P4, R65.reuse, R0, 0x5 ;  /* 0x00000000410a9211 */ /* 0x040fe200078828ff */
[----:B------:R-:W-:Y:S01]  /*1cee0*/  @!P1 IMAD.WIDE.U32 R8, R65, 0x30, R8 ;  /* 0x0000003041089825 */ /* 0x000fe200078e0008 */
[----:B------:R-:W-:-:S02]  /*1cef0*/  @!P1 LEA.HI.X R49, R4, R233, R6, 0x1, P2 ;  /* 0x000000e904319211 */ /* 0x000fc400010f0c06 */
[-C--:B------:R-:W-:Y:S01]  /*1cf00*/  @!P1 LEA R4, P3, R65, R0.reuse, 0x6 ;  /* 0x0000000041049211 */ /* 0x080fe200078630ff */
[----:B------:R-:W-:Y:S01]  /*1cf10*/  @!P1 IMAD.IADD R11, R9, 0x1, R11 ;  /* 0x00000001090b9824 */ /* 0x000fe200078e020b */
[C-C-:B------:R-:W-:Y:S02]  /*1cf20*/  @!P1 LEA.HI.X R12, R65.reuse, R3, R27.reuse, 0x5, P4 ;  /* 0x00000003410c9211 */ /* 0x140fe400020f2c1b */
[----:B------:R-:W-:Y:S02]  /*1cf30*/  @!P1 LEA R44, P4, R8, R235, 0x1 ;  /* 0x000000eb082c9211 */ /* 0x000fe400078808ff */
[C---:B------:R-:W-:Y:S01]  /*1cf40*/  @!P1 LEA.HI.X R13, R65.reuse, R3, R27, 0x6, P3 ;  /* 0x00000003410d9211 */ /* 0x040fe200018f341b */
[----:B------:R-:W-:Y:S01]  /*1cf50*/  @!P1 IMAD.MOV.U32 R9, RZ, RZ, R3 ;  /* 0x000000ffff099224 */ /* 0x000fe200078e0003 */
[----:B------:R-:W-:Y:S02]  /*1cf60*/  @!P1 LEA R6, P2, R65, R0, 0x7 ;  /* 0x0000000041069211 */ /* 0x000fe400078438ff */
[----:B------:R-:W-:-:S02]  /*1cf70*/  @!P1 LEA R46, P5, R10, R235, 0x1 ;  /* 0x000000eb0a2e9211 */ /* 0x000fc400078a08ff */
[----:B------:R-:W-:Y:S02]  /*1cf80*/  @!P1 LEA R42, P3, R4, R235, 0x1 ;  /* 0x000000eb042a9211 */ /* 0x000fe400078608ff */
[-C--:B------:R-:W-:Y:S01]  /*1cf90*/  @!P1 LEA.HI.X R45, R8, R233.reuse, R11, 0x1, P4 ;  /* 0x000000e9082d9211 */ /* 0x080fe200020f0c0b */
[----:B------:R-:W-:Y:S01]  /*1cfa0*/  @!P1 IMAD.MOV.U32 R8, RZ, RZ, R0 ;  /* 0x000000ffff089224 */ /* 0x000fe200078e0000 */
[----:B------:R-:W-:Y:S01]  /*1cfb0*/  @!P1 LEA.HI.X R47, R10, R233, R12, 0x1, P5 ;  /* 0x000000e90a2f9211 */ /* 0x000fe200028f0c0c */
[----:B------:R-:W-:Y:S01]  /*1cfc0*/  IMAD.MOV.U32 R58, RZ, RZ, R14 ;  /* 0x000000ffff3a7224 */ /* 0x000fe200078e000e */
[C---:B------:R-:W-:Y:S01]  /*1cfd0*/  @!P1 LEA.HI.X R14, R65.reuse, R3, R27, 0x7, P2 ;  /* 0x00000003410e9211 */ /* 0x040fe200010f3c1b */
[----:B------:R-:W-:Y:S01]  /*1cfe0*/  @!P1 IMAD.WIDE.U32 R16, R65, 0x50, R8 ;  /* 0x0000005041109825 */ /* 0x000fe200078e0008 */
[----:B------:R-:W-:Y:S02]  /*1cff0*/  @!P1 LEA.HI.X R43, R4, R233, R13, 0x1, P3 ;  /* 0x000000e9042b9211 */ /* 0x000fe400018f0c0d */
[----:B------:R-:W-:Y:S01]  /*1d000*/  @!P1 LEA R40, P2, R6, R235, 0x1 ;  /* 0x000000eb06289211 */ /* 0x000fe200078408ff */
[----:B------:R-:W-:Y:S01]  /*1d010*/  @!P1 IMAD R4, R27, 0x50, RZ ;  /* 0x000000501b049824 */ /* 0x000fe200078e02ff */
[-C--:B------:R-:W-:Y:S01]  /*1d020*/  @!P1 MOV R10, R0.reuse ;  /* 0x00000000000a9202 */ /* 0x080fe20000000f00 */
[----:B------:R-:W-:Y:S01]  /*1d030*/  @!P1 IMAD.MOV.U32 R11, RZ, RZ, R3 ;  /* 0x000000ffff0b9224 */ /* 0x000fe200078e0003 */
[----:B------:R-:W-:Y:S01]  /*1d040*/  @!P1 MOV R20, R0 ;  /* 0x0000000000149202 */ /* 0x000fe20000000f00 */
[----:B------:R-:W-:-:S02]  /*1d050*/  @!P1 IMAD.MOV.U32 R18, RZ, RZ, R0 ;  /* 0x000000ffff129224 */ /* 0x000fc400078e0000 */
[--C-:B------:R-:W-:Y:S02]  /*1d060*/  @!P1 IMAD.MOV.U32 R19, RZ, RZ, R3.reuse ;  /* 0x000000ffff139224 */ /* 0x100fe400078e0003 */
[----:B------:R-:W-:Y:S01]  /*1d070*/  @!P1 IMAD.MOV.U32 R21, RZ, RZ, R3 ;  /* 0x000000ffff159224 */ /* 0x000fe200078e0003 */
[----:B------:R-:W-:Y:S01]  /*1d080*/  MOV R59, R15 ;  /* 0x0000000f003b7202 */ /* 0x000fe20000000f00 */
[----:B------:R-:W-:Y:S01]  /*1d090*/  @!P1 IMAD.IADD R4, R17, 0x1, R4 ;  /* 0x0000000111049824 */ /* 0x000fe200078e0204 */
[----:B------:R-:W-:Y:S01]  /*1d0a0*/  @!P1 LEA.HI.X R41, R6, R233, R14, 0x1, P2 ;  /* 0x000000e906299211 */ /* 0x000fe200010f0c0e */
[----:B------:R-:W-:Y:S01]  /*1d0b0*/  @!P1 IMAD.WIDE.U32 R14, R65, 0x60, R10 ;  /* 0x00000060410e9825 */ /* 0x000fe200078e000a */
[----:B------:R-:W-:-:S03]  /*1d0c0*/  @!P1 LEA R38, P2, R16, R235, 0x1 ;  /* 0x000000eb10269211 */ /* 0x000fc600078408ff */
[----:B------:R-:W-:Y:S01]  /*1d0d0*/  @!P1 IMAD.WIDE.U32 R12, R65, 0x70, R8 ;  /* 0x00000070410c9825 */ /* 0x000fe200078e0008 */
[----:B------:R-:W-:-:S03]  /*1d0e0*/  @!P1 LEA.HI.X R39, R16, R233, R4, 0x1, P2 ;  /* 0x000000e910279211 */ /* 0x000fc600010f0c04 */
[C---:B------:R-:W-:Y:S02]  /*1d0f0*/  @!P1 IMAD R6, R27.reuse, 0x60, RZ ;  /* 0x000000601b069824 */ /* 0x040fe400078e02ff */
[C---:B------:R-:W-:Y:S02]  /*1d100*/  @!P1 IMAD R22, R27.reuse, 0x70, RZ ;  /* 0x000000701b169824 */ /* 0x040fe400078e02ff */
[C---:B------:R-:W-:Y:S02]  /*1d110*/  @!P1 IMAD R23, R27.reuse, 0x90, RZ ;  /* 0x000000901b179824 */ /* 0x040fe400078e02ff */
[----:B------:R-:W-:Y:S02]  /*1d120*/  @!P1 IMAD R26, R27, 0xa0, RZ ;  /* 0x000000a01b1a9824 */ /* 0x000fe400078e02ff */
[----:B------:R-:W-:-:S04]  /*1d130*/  @!P1 IMAD.WIDE.U32 R10, R65, 0x90, R18 ;  /* 0x00000090410a9825 */ /* 0x000fc800078e0012 */
[----:B------:R-:W-:Y:S01]  /*1d140*/  @!P1 IMAD.WIDE.U32 R8, R65, 0xa0, R20 ;  /* 0x000000a041089825 */ /* 0x000fe200078e0014 */
[-C--:B------:R-:W-:Y:S01]  /*1d150*/  @!P1 LEA R34, P5, R14, R235.reuse, 0x1 ;  /* 0x000000eb0e229211 */ /* 0x080fe200078a08ff */
[----:B------:R-:W-:Y:S01]  /*1d160*/  @P1 STS.128 [R189+0xa000], RZ ;  /* 0x00a000ffbd001388 */ /* 0x000fe20000000c00 */
[-C--:B------:R-:W-:Y:S01]  /*1d170*/  @!P1 LEA R32, P4, R12, R235.reuse, 0x1 ;  /* 0x000000eb0c209211 */ /* 0x080fe200078808ff */
[----:B------:R-:W-:Y:S01]  /*1d180*/  @!P1 IMAD.IADD R4, R6, 0x1, R15 ;  /* 0x0000000106049824 */ /* 0x000fe200078e020f */
[----:B------:R-:W-:Y:S01]  /*1d190*/  @!P1 IADD3 R6, R13, R22, RZ ;  /* 0x000000160d069210 */ /* 0x000fe20007ffe0ff */
[----:B------:R-:W-:Y:S01]  /*1d1a0*/  @!P1 IMAD.IADD R11, R11, 0x1, R23 ;  /* 0x000000010b0b9824 */ /* 0x000fe200078e0217 */
[-C--:B------:R-:W-:Y:S01]  /*1d1b0*/  @!P1 LEA R30, P3, R10, R235.reuse, 0x1 ;  /* 0x000000eb0a1e9211 */ /* 0x080fe200078608ff */
[----:B------:R-:W-:Y:S01]  /*1d1c0*/  @!P1 IMAD.IADD R9, R26, 0x1, R9 ;  /* 0x000000011a099824 */ /* 0x000fe200078e0209 */
[----:B------:R-:W-:Y:S01]  /*1d1d0*/  @!P1 LEA R28, P2, R8, R235, 0x1 ;  /* 0x000000eb081c9211 */ /* 0x000fe200078408ff */
[----:B------:R-:W-:Y:S01]  /*1d1e0*/  @!PT LDS RZ, [RZ] ;  /* 0x00000000fffff984 */ /* 0x000fe20000000800 */
[----:B------:R-:W-:Y:S01]  /*1d1f0*/  @!PT LDS RZ, [RZ] ;  /* 0x00000000fffff984 */ /* 0x000fe20000000800 */
[----:B------:R-:W-:Y:S01]  /*1d200*/  @!PT LDS RZ, [RZ] ;  /* 0x00000000fffff984 */ /* 0x000fe20000000800 */
[----:B------:R-:W-:Y:S01]  /*1d210*/  @!P1 LDGSTS.E.BYPASS.LTC128B.128 [R189+0xa000], desc[UR6][R110.64] ;  /* 0x0a0000006ebd9fae */ /* 0x000fe2000b901d46 */
[----:B------:R-:W-:Y:S01]  /*1d220*/  @!P1 MOV R17, R3 ;  /* 0x0000000300119202 */ /* 0x000fe20000000f00 */
[----:B------:R-:W-:Y:S01]  /*1d230*/  @!P1 IMAD.MOV.U32 R16, RZ, RZ, R0 ;  /* 0x000000ffff109224 */ /* 0x000fe200078e0000 */
[-C--:B------:R-:W-:Y:S01]  /*1d240*/  @!P1 LEA.HI.X R35, R14, R233.reuse, R4, 0x1, P5 ;  /* 0x000000e90e239211 */ /* 0x080fe200028f0c04 */
[----:B------:R-:W-:Y:S01]  /*1d250*/  @P1 STS.128 [R189+0xa800], RZ ;  /* 0x00a800ffbd001388 */ /* 0x000fe20000000c00 */
[-C--:B------:R-:W-:Y:S01]  /*1d260*/  @!P1 LEA.HI.X R33, R12, R233.reuse, R6, 0x1, P4 ;  /* 0x000000e90c219211 */ /* 0x080fe200020f0c06 */
[--C-:B------:R-:W-:Y:S01]  /*1d270*/  @!P1 IMAD.MOV.U32 R14, RZ, RZ, R0.reuse ;  /* 0x000000ffff0e9224 */ /* 0x100fe200078e0000 */
[-C--:B------:R-:W-:Y:S01]  /*1d280*/  @!P1 LEA.HI.X R31, R10, R233.reuse, R11, 0x1, P3 ;  /* 0x000000e90a1f9211 */ /* 0x080fe200018f0c0b */
[----:B------:R-:W-:Y:S01]  /*1d290*/  @!PT LDS RZ, [RZ] ;  /* 0x00000000fffff984 */ /* 0x000fe20000000800 */
[----:B------:R-:W-:Y:S01]  /*1d2a0*/  @!PT LDS RZ, [RZ] ;  /* 0x00000000fffff984 */ /* 0x000fe20000000800 */
[----:B------:R-:W-:Y:S01]  /*1d2b0*/  @!PT LDS RZ, [RZ] ;  /* 0x00000000fffff984 */ /* 0x000fe20000000800 */
[----:B------:R-:W-:Y:S01]  /*1d2c0*/  @!P1 LDGSTS.E.BYPASS.LTC128B.128 [R189+0xa800], desc[UR6][R48.64] ;  /* 0x0a80000030bd9fae */ /* 0x000fe2000b901d46 */
[----:B------:R-:W-:Y:S01]  /*1d2d0*/  @!P1 LEA.HI.X R29, R8, R233, R9, 0x1, P2 ;  /* 0x000000e9081d9211 */ /* 0x000fe200010f0c09 */
[----:B------:R-:W-:-:S02]  /*1d2e0*/  @!P1 IMAD.MOV.U32 R12, RZ, RZ, R0 ;  /* 0x000000ffff0c9224 */ /* 0x000fc400078e0000 */
[--C-:B------:R-:W-:Y:S01]  /*1d2f0*/  @!P1 IMAD.MOV.U32 R10, RZ, RZ, R0.reuse ;  /* 0x000000ffff0a9224 */ /* 0x100fe200078e0000 */
[----:B------:R-:W-:Y:S01]  /*1d300*/  @P1 STS.128 [R189+0xb000], RZ ;  /* 0x00b000ffbd001388 */ /* 0x000fe20000000c00 */
[----:B------:R-:W-:Y:S02]  /*1d310*/  @!P1 IMAD.MOV.U32 R8, RZ, RZ, R0 ;  /* 0x000000ffff089224 */ /* 0x000fe400078e0000 */
[----:B------:R-:W-:Y:S01]  /*1d320*/  @!P1 IMAD R0, R27, 0xb0, RZ ;  /* 0x000000b01b009824 */ /* 0x000fe200078e02ff */
[----:B------:R-:W-:Y:S01]  /*1d330*/  @!PT LDS RZ, [RZ] ;  /* 0x00000000fffff984 */ /* 0x000fe20000000800 */
[----:B------:R-:W-:Y:S01]  /*1d340*/  @!PT LDS RZ, [RZ] ;  /* 0x00000000fffff984 */ /* 0x000fe20000000800 */
[----:B------:R-:W-:Y:S01]  /*1d350*/  @!PT LDS RZ, [RZ] ;  /* 0x00000000fffff984 */ /* 0x000fe20000000800 */
[----:B------:R-:W-:Y:S01]  /*1d360*/  @!P1 LDGSTS.E.BYPASS.LTC128B.128 [R189+0xb000], desc[UR6][R46.64] ;  /* 0x0b0000002ebd9fae */ /* 0x000fe2000b901d46 */
[----:B------:R-:W-:Y:S01]  /*1d370*/  @!P1 IMAD.WIDE.U32 R16, R65, 0xb0, R16 ;  /* 0x000000b041109825 */ /* 0x000fe200078e0010 */
[----:B------:R-:W-:Y:S02]  /*1d380*/  @!P1 MOV R13, R3 ;  /* 0x00000003000d9202 */ /* 0x000fe40000000f00 */
[----:B------:R-:W-:Y:S01]  /*1d390*/  @P1 STS.128 [R189+0xb800], RZ ;  /* 0x00b800ffbd001388 */ /* 0x000fe20000000c00 */
[----:B------:R-:W-:-:S03]  /*1d3a0*/  @!P1 IMAD.MOV.U32 R15, RZ, RZ, R3 ;  /* 0x000000ffff0f9224 */ /* 0x000fc600078e0003 */
[----:B------:R-:W-:Y:S01]  /*1d3b0*/  @!PT LDS RZ, [RZ] ;  /* 0x00000000fffff984 */ /* 0x000fe20000000800 */
[----:B------:R-:W-:Y:S01]  /*1d3c0*/  @!PT LDS RZ, [RZ] ;  /* 0x00000000fffff984 */ /* 0x000fe20000000800 */
[----:B------:R-:W-:Y:S01]  /*1d3d0*/  @!PT LDS RZ, [RZ] ;  /* 0x00000000fffff984 */ /* 0x000fe20000000800 */
[----:B------:R-:W-:Y:S01]  /*1d3e0*/  @!P1 LDGSTS.E.BYPASS.LTC128B.128 [R189+0xb800], desc[UR6][R44.64] ;  /* 0x0b8000002cbd9fae */ /* 0x000fe2000b901d46 */
[----:B------:R-:W-:Y:S01]  /*1d3f0*/  @!P1 IMAD.IADD R0, R17, 0x1, R0 ;  /* 0x0000000111009824 */ /* 0x000fe200078e0200 */
[----:B------:R-:W-:Y:S02]  /*1d400*/  @!P1 MOV R9, R3 ;  /* 0x0000000300099202 */ /* 0x000fe40000000f00 */
[----:B------:R-:W-:Y:S01]  /*1d410*/  @P1 STS.128 [R189+0xc000], RZ ;  /* 0x00c000ffbd001388 */ /* 0x000fe20000000c00 */
[----:B------:R-:W-:Y:S01]  /*1d420*/  @!P1 LEA R26, P2, R16, R235, 0x1 ;  /* 0x000000eb101a9211 */ /* 0x000fe200078408ff */
[----:B------:R-:W-:Y:S02]  /*1d430*/  @!P1 IMAD.MOV.U32 R11, RZ, RZ, R3 ;  /* 0x000000ffff0b9224 */ /* 0x000fe400078e0003 */
[----:B------:R-:W-:Y:S01]  /*1d440*/  @!PT LDS RZ, [RZ] ;  /* 0x00000000fffff984 */ /* 0x000fe20000000800 */
[----:B------:R-:W-:Y:S01]  /*1d450*/  @!PT LDS RZ, [RZ] ;  /* 0x00000000fffff984 */ /* 0x000fe20000000800 */
[----:B------:R-:W-:Y:S01]  /*1d460*/  @!PT LDS RZ, [RZ] ;  /* 0x00000000fffff984 */ /* 0x000fe20000000800 */
[----:B------:R-:W-:Y:S01]  /*1d470*/  @!P1 LDGSTS.E.BYPASS.LTC128B.128 [R189+0xc000], desc[UR6][R42.64] ;  /* 0x0c0000002abd9fae */ /* 0x000fe2000b901d46 */
[----:B------:R-:W-:Y:S02]  /*1d480*/  @!P1 IMAD R6, R27, 0xc0, RZ ;  /* 0x000000c01b069824 */ /* 0x000fe400078e02ff */
[----:B------:R-:W-:Y:S01]  /*1d490*/  @!P1 IMAD.WIDE.U32 R14, R65, 0xc0, R14 ;  /* 0x000000c0410e9825 */ /* 0x000fe200078e000e */
[----:B------:R-:W-:Y:S04]  /*1d4a0*/  @P1 STS.128 [R189+0xc800], RZ ;  /* 0x00c800ffbd001388 */ /* 0x000fe80000000c00 */
[----:B------:R-:W-:Y:S01]  /*1d4b0*/  @!PT LDS RZ, [RZ] ;  /* 0x00000000fffff984 */ /* 0x000fe20000000800 */
[----:B------:R-:W-:Y:S01]  /*1d4c0*/  @!PT LDS RZ, [RZ] ;  /* 0x00000000fffff984 */ /* 0x000fe20000000800 */
[----:B------:R-:W-:Y:S01]  /*1d4d0*/  @!PT LDS RZ, [RZ] ;  /* 0x00000000fffff984 */ /* 0x000fe20000000800 */
[----:B------:R-:W-:Y:S01]  /*1d4e0*/  @!P1 LDGSTS.E.BYPASS.LTC128B.128 [R189+0xc800], desc[UR6][R38.64] ;  /* 0x0c80000026bd9fae */ /* 0x000fe2000b901d46 */
[----:B------:R-:W-:-:S02]  /*1d4f0*/  @!P1 IMAD R3, R27, 0xd0, RZ ;  /* 0x000000d01b039824 */ /* 0x000fc400078e02ff */
        /* <DEDUP_REMOVED lines=8> */
[----:B------:R-:W-:Y:S01]  /*1d580*/  @!P1 LDGSTS.E.BYPASS.LTC128B.128 [R189+0xd000], desc[UR6][R34.64] ;  /* 0x0d00000022bd9fae */ /* 0x000fe2000b901d46 */
[-C--:B------:R-:W-:Y:S02]  /*1d590*/  @!P1 LEA R22, P5, R14, R235.reuse, 0x1 ;  /* 0x000000eb0e169211 */ /* 0x080fe400078a08ff */
[C---:B------:R-:W-:Y:S01]  /*1d5a0*/  @!P1 IMAD.WIDE.U32 R10, R65.reuse, 0xe0, R10 ;  /* 0x000000e0410a9825 */ /* 0x040fe200078e000a */
[----:B------:R-:W-:Y:S03]  /*1d5b0*/  @P1 STS.128 [R189+0xd800], RZ ;  /* 0x00d800ffbd001388 */ /* 0x000fe60000000c00 */
[----:B------:R-:W-:Y:S01]  /*1d5c0*/  @!P1 IMAD.WIDE.U32 R8, R65, 0xf0, R8 ;  /* 0x000000f041089825 */ /* 0x000fe200078e0008 */
[----:B------:R-:W-:Y:S01]  /*1d5d0*/  @!PT LDS RZ, [RZ] ;  /* 0x00000000fffff984 */ /* 0x000fe20000000800 */
[----:B------:R-:W-:Y:S01]  /*1d5e0*/  @!PT LDS RZ, [RZ] ;  /* 0x00000000fffff984 */ /* 0x000fe20000000800 */
[----:B------:R-:W-:Y:S01]  /*1d5f0*/  @!PT LDS RZ, [RZ] ;  /* 0x00000000fffff984 */ /* 0x000fe20000000800 */
[----:B------:R-:W-:Y:S03]  /*1d600*/  @!P1 LDGSTS.E.BYPASS.LTC128B.128 [R189+0xd800], desc[UR6][R32.64] ;  /* 0x0d80000020bd9fae */ /* 0x000fe6000b901d46 */
[----:B------:R-:W-:Y:S01]  /*1d610*/  @!P1 IMAD.IADD R0, R6, 0x1, R15 ;  /* 0x0000000106009824 */ /* 0x000fe200078e020f */
[----:B------:R-:W-:Y:S01]  /*1d620*/  @P1 STS.128 [R189+0xe000], RZ ;  /* 0x00e000ffbd001388 */ /* 0x000fe20000000c00 */
[----:B------:R-:W-:Y:S01]  /*1d630*/  @!P1 IMAD.IADD R3, R13, 0x1, R3 ;  /* 0x000000010d039824 */ /* 0x000fe200078e0203 */
[----:B------:R-:W-:-:S02]  /*1d640*/  @!P1 LEA R20, P4, R12, R235, 0x1 ;  /* 0x000000eb0c149211 */ /* 0x000fc400078808ff */
[----:B------:R-:W-:Y:S01]  /*1d650*/  @!PT LDS RZ, [RZ] ;  /* 0x00000000fffff984 */ /* 0x000fe20000000800 */
[----:B------:R-:W-:Y:S01]  /*1d660*/  @!PT LDS RZ, [RZ] ;  /* 0x00000000fffff984 */ /* 0x000fe20000000800 */
[----:B------:R-:W-:Y:S01]  /*1d670*/  @!PT LDS RZ, [RZ] ;  /* 0x00000000fffff984 */ /* 0x000fe20000000800 */
[----:B------:R-:W-:Y:S01]  /*1d680*/  @!P1 LDGSTS.E.BYPASS.LTC128B.128 [R189+0xe000], desc[UR6][R40.64] ;  /* 0x0e00000028bd9fae */ /* 0x000fe2000b901d46 */
[----:B------:R-:W-:Y:S01]  /*1d690*/  @!P1 IMAD.IADD R6, R9, 0x1, R18 ;  /* 0x0000000109069824 */ /* 0x000fe200078e0212 */
[----:B------:R-:W-:Y:S02]  /*1d6a0*/  @!P1 IADD3 R4, R4, R11, RZ ;  /* 0x0000000b04049210 */ /* 0x000fe40007ffe0ff */
[----:B------:R-:W-:Y:S01]  /*1d6b0*/  @P1 STS.128 [R189+0xe800], RZ ;  /* 0x00e800ffbd001388 */ /* 0x000fe20000000c00 */
[----:B------:R-:W-:Y:S02]  /*1d6c0*/  @!P1 LEA R18, P3, R10, R235, 0x1 ;  /* 0x000000eb0a129211 */ /* 0x000fe400078608ff */
[----:B------:R-:W-:Y:S01]  /*1d6d0*/  @!P1 LEA.HI.X R23, R14, R233, R0, 0x1, P5 ;  /* 0x000000e90e179211 */ /* 0x000fe200028f0c00 */
[----:B------:R-:W-:Y:S01]  /*1d6e0*/  @!PT LDS RZ, [RZ] ;  /* 0x00000000fffff984 */ /* 0x000fe20000000800 */
[----:B------:R-:W-:Y:S01]  /*1d6f0*/  @!PT LDS RZ, [RZ] ;  /* 0x00000000fffff984 */ /* 0x000fe20000000800 */
[----:B------:R-:W-:Y:S01]  /*1d700*/  @!PT LDS RZ, [RZ] ;  /* 0x00000000fffff984 */ /* 0x000fe20000000800 */
[----:B------:R-:W-:Y:S01]  /*1d710*/  @!P1 LDGSTS.E.BYPASS.LTC128B.128 [R189+0xe800], desc[UR6][R30.64] ;  /* 0x0e8000001ebd9fae */ /* 0x000fe2000b901d46 */
[----:B------:R-:W-:-:S03]  /*1d720*/  @!P1 LEA R16, P2, R8, R235, 0x1 ;  /* 0x000000eb08109211 */ /* 0x000fc600078408ff */
[----:B------:R-:W-:Y:S01]  /*1d730*/  @P1 STS.128 [R189+0xf000], RZ ;  /* 0x00f000ffbd001388 */ /* 0x000fe20000000c00 */
[----:B------:R-:W-:-:S03]  /*1d740*/  @!P1 LEA.HI.X R21, R12, R233, R3, 0x1, P4 ;  /* 0x000000e90c159211 */ /* 0x000fc600020f0c03 */
[----:B------:R-:W-:Y:S01]  /*1d750*/  @!PT LDS RZ, [RZ] ;  /* 0x00000000fffff984 */ /* 0x000fe20000000800 */
[----:B------:R-:W-:Y:S01]  /*1d760*/  @!PT LDS RZ, [RZ] ;  /* 0x00000000fffff984 */ /* 0x000fe20000000800 */
[----:B------:R-:W-:Y:S01]  /*1d770*/  @!PT LDS RZ, [RZ] ;  /* 0x00000000fffff984 */ /* 0x000fe20000000800 */
[----:B------:R-:W-:Y:S01]  /*1d780*/  @!P1 LDGSTS.E.BYPASS.LTC128B.128 [R189+0xf000], desc[UR6][R28.64] ;  /* 0x0f0000001cbd9fae */ /* 0x000fe2000b901d46 */
[----:B------:R-:W-:-:S03]  /*1d790*/  @!P1 LEA.HI.X R19, R10, R233, R4, 0x1, P3 ;  /* 0x000000e90a139211 */ /* 0x000fc600018f0c04 */
[----:B------:R-:W-:Y:S01]  /*1d7a0*/  @P1 STS.128 [R189+0xf800], RZ ;  /* 0x00f800ffbd001388 */ /* 0x000fe20000000c00 */
[----:B------:R-:W-:-:S03]  /*1d7b0*/  @!P1 LEA.HI.X R17, R8, R233, R6, 0x1, P2 ;  /* 0x000000e908119211 */ /* 0x000fc600010f0c06 */
        /* <DEDUP_REMOVED lines=24> */
[----:B------:R-:W-:Y:S04]  /*1d940*/  LDSM.16.M88.4 R8, [R183] ;  /* 0x00000000b708783b */ /* 0x000fe80000000200 */
[----:B------:R-:W3:Y:S04]  /*1d950*/  LD.E R0, desc[UR6][R24.64+0x18c] ;  /* 0x00018c0618007980 */ /* 0x000ee8000c101900 */
[----:B-1----:R-:W1:Y:S04]  /*1d960*/  LDSM.16.M88.4 R20, [R176+0x2000] ;  /* 0x00200000b014783b */ /* 0x002e680000000200 */
[----:B------:R-:W-:Y:S01]  /*1d970*/  LDSM.16.M88.4 R44, [R108+0x2000] ;  /* 0x002000006c2c783b */ /* 0x000fe20000000200 */
[----:B------:R-:W-:-:S02]  /*1d980*/  IMAD.MOV.U32 R229, RZ, RZ, R51 ;  /* 0x000000ffffe57224 */ /* 0x000fc400078e0033 */
[----:B------:R-:W-:Y:S01]  /*1d990*/  IMAD.MOV.U32 R228, RZ, RZ, R50 ;  /* 0x000000ffffe47224 */ /* 0x000fe200078e0032 */
[----:B------:R-:W-:Y:S01]  /*1d9a0*/  LDSM.16.M88.4 R28, [R176+0x2800] ;  /* 0x00280000b01c783b */ /* 0x000fe20000000200 */
[----:B------:R-:W-:Y:S01]  /*1d9b0*/  IMAD.MOV.U32 R109, RZ, RZ, R55 ;  /* 0x000000ffff6d7224 */ /* 0x000fe200078e0037 */
[----:B------:R-:W-:Y:S01]  /*1d9c0*/  MOV R134, R53 ;  /* 0x0000003500867202 */ /* 0x000fe20000000f00 */
[----:B------:R-:W-:Y:S01]  /*1d9d0*/  IMAD.MOV.U32 R238, RZ, RZ, R54 ;  /* 0x000000ffffee7224 */ /* 0x000fe200078e0036 */
[----:B------:R-:W-:Y:S04]  /*1d9e0*/  LDSM.16.M88.4 R196, [R176+0x9000] ;  /* 0x00900000b0c4783b */ /* 0x000fe80000000200 */
[----:B--2---:R-:W2:Y:S01]  /*1d9f0*/  LDSM.16.M88.4 R16, [R64] ;  /* 0x000000004010783b */ /* 0x004ea20000000200 */
[----:B------:R-:W-:-:S03]  /*1da00*/  IMAD.MOV.U32 R240, RZ, RZ, R52 ;  /* 0x000000fffff07224 */ /* 0x000fc600078e0034 */
[----:B------:R-:W4:Y:S01]  /*1da10*/  LDSM.16.M88.4 R52, [R176+0x3000] ;  /* 0x00300000b034783b */ /* 0x000f220000000200 */
[----:B------:R-:W-:Y:S01]  /*1da20*/  IMAD.MOV.U32 R243, RZ, RZ, R63 ;  /* 0x000000fffff37224 */ /* 0x000fe200078e003f */
[----:B------:R-:W-:Y:S01]  /*1da30*/  MOV R245, R61 ;  /* 0x0000003d00f57202 */ /* 0x000fe20000000f00 */
[----:B------:R-:W-:Y:S01]  /*1da40*/  IMAD.MOV.U32 R244, RZ, RZ, R62 ;  /* 0x000000fffff47224 */ /* 0x000fe200078e003e */
[----:B------:R-:W-:Y:S01]  /*1da50*/  LDSM.16.M88.4 R92, [R108+0x3000] ;  /* 0x003000006c5c783b */ /* 0x000fe20000000200 */
[----:B------:R-:W-:-:S03]  /*1da60*/  IMAD.MOV.U32 R246, RZ, RZ, R60 ;  /* 0x000000fffff67224 */ /* 0x000fc600078e003c */
[----:B------:R-:W4:Y:S01]  /*1da70*/  LDSM.16.M88.4 R60, [R108+0x2800] ;  /* 0x002800006c3c783b */ /* 0x000f220000000200 */
[----:B------:R-:W-:Y:S01]  /*1da80*/  IMAD.MOV.U32 R230, RZ, RZ, R59 ;  /* 0x000000ffffe67224 */ /* 0x000fe200078e003b */
[----:B------:R-:W-:Y:S01]  /*1da90*/  MOV R232, R57 ;  /* 0x0000003900e87202 */ /* 0x000fe20000000f00 */
[----:B------:R-:W-:Y:S01]  /*1daa0*/  IMAD.MOV.U32 R231, RZ, RZ, R58 ;  /* 0x000000ffffe77224 */ /* 0x000fe200078e003a */
[----:B------:R-:W-:Y:S01]  /*1dab0*/  LDSM.16.M88.4 R64, [R176+0x5800] ;  /* 0x00580000b040783b */ /* 0x000fe20000000200 */
[----:B------:R-:W-:-:S03]  /*1dac0*/  IMAD.MOV.U32 R234, RZ, RZ, R56 ;  /* 0x000000ffffea7224 */ /* 0x000fc600078e0038 */
[----:B------:R-:W-:Y:S01]  /*1dad0*/  LDSM.16.M88.4 R32, [R176+0x3800] ;  /* 0x00380000b020783b */ /* 0x000fe20000000200 */
[C---:B-1----:R-:W-:Y:S03]  /*1dae0*/  HMMA.16816.F32.BF16 R48, R8.reuse, R22, RZ ;  /* 0x000000160830723c */ /* 0x042fe600000418ff */
[----:B------:R-:W-:Y:S04]  /*1daf0*/  LDSM.16.M88.4 R76, [R176+0x6800] ;  /* 0x00680000b04c783b */ /* 0x000fe80000000200 */
[----:B------:R-:W-:Y:S01]  /*1db00*/  LDSM.16.M88.4 R56, [R176+0x4800] ;  /* 0x00480000b038783b */ /* 0x000fe20000000200 */
[----:B------:R-:W-:Y:S03]  /*1db10*/  HMMA.16816.F32.BF16 R12, R8, R20, RZ ;  /* 0x00000014080c723c */ /* 0x000fe600000418ff */
[----:B------:R-:W-:Y:S04]  /*1db20*/  LDSM.16.M88.4 R192, [R176+0x7800] ;  /* 0x00780000b0c0783b */ /* 0x000fe80000000200 */
[----:B------:R-:W-:Y:S04]  /*1db30*/  LDSM.16.M88.4 R68, [R176+0x6000] ;  /* 0x00600000b044783b */ /* 0x000fe80000000200 */
[----:B------:R-:W-:Y:S04]  /*1db40*/  LDSM.16.M88.4 R84, [R176+0x7000] ;  /* 0x00700000b054783b */ /* 0x000fe80000000200 */
[----:B------:R-:W-:Y:S01]  /*1db50*/  LDSM.16.M88.4 R172, [R176+0x8000] ;  /* 0x00800000b0ac783b */ /* 0x000fe20000000200 */
[----:B--2---:R-:W-:Y:S03]  /*1db60*/  HMMA.16816.F32.BF16 R216, R16, R46, R48 ;  /* 0x0000002e10d8723c */ /* 0x004fe60000041830 */
[----:B------:R-:W1:Y:S04]  /*1db70*/  LDSM.16.M88.4 R48, [R176+0x5000] ;  /* 0x00500000b030783b */ /* 0x000e680000000200 */
[----:B------:R-:W-:Y:S01]  /*1db80*/  LDSM.16.M88.4 R200, [R176+0x8800] ;  /* 0x00880000b0c8783b */ /* 0x000fe20000000200 */
[C---:B------:R-:W-:Y:S03]  /*1db90*/  HMMA.16816.F32.BF16 R20, R8.reuse, R30, RZ ;  /* 0x0000001e0814723c */ /* 0x040fe600000418ff */
[----:B------:R-:W-:Y:S03]  /*1dba0*/  LDSM.16.M88.4 R128, [R176+0x9800] ;  /* 0x00980000b080783b */ /* 0x000fe60000000200 */
[----:B------:R-:W-:Y:S01]  /*1dbb0*/  HMMA.16816.F32.BF16 R40, R8, R28, RZ ;  /* 0x0000001c0828723c */ /* 0x000fe200000418ff */
[----:B------:R-:W2:Y:S04]  /*1dbc0*/  LDSM.16.M88.4 R28, [R176+0x4000] ;  /* 0x00400000b01c783b */ /* 0x000ea80000000200 */
[----:B------:R-:W2:Y:S01]  /*1dbd0*/  LDSM.16.M88.4 R104, [R108+0x5000] ;  /* 0x005000006c68783b */ /* 0x000ea20000000200 */
[----:B------:R-:W-:Y:S03]  /*1dbe0*/  HMMA.16816.F32.BF16 R220, R16, R44, R12 ;  /* 0x0000002c10dc723c */ /* 0x000fe6000004180c */
[----:B------:R-:W2:Y:S03]  /*1dbf0*/  LDSM.16.M88.4 R124, [R108+0x3800] ;  /* 0x003800006c7c783b */ /* 0x000ea60000000200 */
[C---:B----4-:R-:W-:Y:S01]  /*1dc00*/  HMMA.16816.F32.BF16 R12, R8.reuse, R52, RZ ;  /* 0x00000034080c723c */ /* 0x050fe200000418ff */
[----:B------:R-:W4:Y:S04]  /*1dc10*/  LDSM.16.M88.4 R112, [R108+0x4800] ;  /* 0x004800006c70783b */ /* 0x000f280000000200 */
[----:B------:R-:W4:Y:S01]  /*1dc20*/  LDSM.16.M88.4 R120, [R108+0x4000] ;  /* 0x004000006c78783b */ /* 0x000f220000000200 */
[C---:B------:R-:W-:Y:S03]  /*1dc30*/  HMMA.16816.F32.BF16 R36, R8.reuse, R196, RZ ;  /* 0x000000c40824723c */ /* 0x040fe600000418ff */
[----:B------:R-:W-:Y:S03]  /*1dc40*/  LDSM.16.M88.4 R168, [R108+0x5800] ;  /* 0x005800006ca8783b */ /* 0x000fe60000000200 */
[----:B------:R-:W-:Y:S01]  /*1dc50*/  HMMA.16816.F32.BF16 R196, R8, R198, RZ ;  /* 0x000000c608c4723c */ /* 0x000fe200000418ff */
[----:B------:R-:W0:Y:S05]  /*1dc60*/  LDGDEPBAR ;  /* 0x00000000000079af */ /* 0x000e2a0000000000 */
[----:B------:R-:W-:Y:S06]  /*1dc70*/  HMMA.16816.F32.BF16 R208, R16, R62, R20 ;  /* 0x0000003e10d0723c */ /* 0x000fec0000041814 */
[----:B-1----:R-:W-:Y:S06]  /*1dc80*/  HMMA.16816.F32.BF16 R20, R8, R48, RZ ;  /* 0x000000300814723c */ /* 0x002fec00000418ff */
[----:B------:R-:W-:Y:S06]  /*1dc90*/  HMMA.16816.F32.BF16 R224, R16, R92, R12 ;  /* 0x0000005c10e0723c */ /* 0x000fec000004180c */
[----:B------:R-:W-:Y:S01]  /*1dca0*/  HMMA.16816.F32.BF16 R100, R8, R54, RZ ;  /* 0x000000360864723c */ /* 0x000fe200000418ff */
[----:B------:R-:W-:Y:S01]  /*1dcb0*/  MOV R137, R196 ;  /* 0x000000c400897202 */ /* 0x000fe20000000f00 */
[----:B------:R-:W-:-:S04]  /*1dcc0*/  IMAD.MOV.U32 R136, RZ, RZ, R198 ;  /* 0x000000ffff887224 */ /* 0x000fc800078e00c6 */
[----:B------:R-:W-:Y:S01]  /*1dcd0*/  HMMA.16816.F32.BF16 R12, R8, R50, RZ ;  /* 0x00000032080c723c */ /* 0x000fe200000418ff */
[----:B------:R-:W-:Y:S02]  /*1dce0*/  IMAD.MOV.U32 R6, RZ, RZ, R197 ;  /* 0x000000ffff067224 */ /* 0x000fe400078e00c5 */
[----:B------:R-:W-:-:S03]  /*1dcf0*/  IMAD.MOV.U32 R140, RZ, RZ, R199 ;  /* 0x000000ffff8c7224 */ /* 0x000fc600078e00c7 */
[----:B------:R-:W-:Y:S06]  /*1dd00*/  HMMA.16816.F32.BF16 R212, R16, R60, R40 ;  /* 0x0000003c10d4723c */ /* 0x000fec0000041828 */
[C---:B------:R-:W-:Y:S06]  /*1dd10*/  HMMA.16816.F32.BF16 R48, R8.reuse, R64, RZ ;  /* 0x000000400830723c */ /* 0x040fec00000418ff */
[C---:B------:R-:W-:Y:S06]  /*1dd20*/  HMMA.16816.F32.BF16 R52, R8.reuse, R66, RZ ;  /* 0x000000420834723c */ /* 0x040fec00000418ff */
[C---:B------:R-:W-:Y:S06]  /*1dd30*/  HMMA.16816.F32.BF16 R96, R8.reuse, R32, RZ ;  /* 0x000000200860723c */ /* 0x040fec00000418ff */
        /* <DEDUP_REMOVED lines=19> */
[C---:B------:R-:W-:Y:S01]  /*1de70*/  HMMA.16816.F32.BF16 R128, R16.reuse, R104, R20 ;  /* 0x000000681080723c */ /* 0x040fe20000041814 */
[----:B------:R-:W1:Y:S05]  /*1de80*/  LDSM.16.M88.4 R20, [R108+0x7000] ;  /* 0x007000006c14783b */ /* 0x000e6a0000000200 */
[C---:B------:R-:W-:Y:S06]  /*1de90*/  HMMA.16816.F32.BF16 R96, R16.reuse, R124, R96 ;  /* 0x0000007c1060723c */ /* 0x040fec0000041860 */
[C---:B------:R-:W-:Y:S06]  /*1dea0*/  HMMA.16816.F32.BF16 R88, R16.reuse, R126, R88 ;  /* 0x0000007e1058723c */ /* 0x040fec0000041858 */
[C---:B----4-:R-:W-:Y:S06]  /*1deb0*/  HMMA.16816.F32.BF16 R124, R16.reuse, R112, R32 ;  /* 0x00000070107c723c */ /* 0x050fec0000041820 */
[C---:B------:R-:W-:Y:S01]  /*1dec0*/  HMMA.16816.F32.BF16 R112, R16.reuse, R114, R28 ;  /* 0x000000721070723c */ /* 0x040fe2000004181c */
[----:B------:R-:W2:Y:S05]  /*1ded0*/  LDSM.16.M88.4 R28, [R108+0x7800] ;  /* 0x007800006c1c783b */ /* 0x000eaa0000000200 */
[----:B------:R-:W-:Y:S01]  /*1dee0*/  HMMA.16816.F32.BF16 R100, R16, R94, R100 ;  /* 0x0000005e1064723c */ /* 0x000fe20000041864 */
[----:B------:R-:W-:-:S05]  /*1def0*/  IMAD.MOV.U32 R135, RZ, RZ, R36 ;  /* 0x000000ffff877224 */ /* 0x000fca00078e0024 */
[----:B------:R-:W-:Y:S01]  /*1df00*/  HMMA.16816.F32.BF16 R92, R16, R120, R44 ;  /* 0x00000078105c723c */ /* 0x000fe2000004182c */
[----:B------:R-:W-:-:S05]  /*1df10*/  MOV R118, R38 ;  /* 0x0000002600767202 */ /* 0x000fca0000000f00 */
[----:B------:R-:W-:Y:S01]  /*1df20*/  HMMA.16816.F32.BF16 R120, R16, R122, R40 ;  /* 0x0000007a1078723c */ /* 0x000fe20000041828 */
[----:B------:R-:W-:-:S05]  /*1df30*/  IMAD.MOV.U32 R36, RZ, RZ, R37 ;  /* 0x000000ffff247224 */ /* 0x000fca00078e0025 */
[----:B-1----:R-:W-:Y:S01]  /*1df40*/  HMMA.16816.F32.BF16 R40, R16, R20, R56 ;  /* 0x000000141028723c */ /* 0x002fe20000041838 */
[----:B------:R-:W-:Y:S01]  /*1df50*/  IMAD.MOV.U32 R119, RZ, RZ, R8 ;  /* 0x000000ffff777224 */ /* 0x000fe200078e0008 */
[----:B------:R-:W-:-:S04]  /*1df60*/  MOV R37, R11 ;  /* 0x0000000b00257202 */ /* 0x000fc80000000f00 */
[C---:B------:R-:W-:Y:S01]  /*1df70*/  HMMA.16816.F32.BF16 R20, R16.reuse, R22, R84 ;  /* 0x000000161014723c */ /* 0x040fe20000041854 */
[----:B------:R-:W-:Y:S02]  /*1df80*/  IMAD.MOV.U32 R38, RZ, RZ, R9 ;  /* 0x000000ffff267224 */ /* 0x000fe400078e0009 */
[----:B------:R-:W-:Y:S02]  /*1df90*/  IMAD.MOV.U32 R117, RZ, RZ, R10 ;  /* 0x000000ffff757224 */ /* 0x000fe400078e000a */
[----:B------:R-:W1:Y:S01]  /*1dfa0*/  LDSM.16.M88.4 R8, [R108+0x6800] ;  /* 0x006800006c08783b */ /* 0x000e620000000200 */
[----:B------:R-:W-:Y:S03]  /*1dfb0*/  HMMA.16816.F32.BF16 R104, R16, R106, R12 ;  /* 0x0000006a1068723c */ /* 0x000fe6000004180c */
[----:B------:R-:W4:-:S15]  /*1dfc0*/  LDSM.16.M88.4 R12, [R108+0x6000] ;  /* 0x006000006c0c783b */ /* 0x000f1e0000000200 */
[----:B------:R-:W-:Y:S01]  /*1dfd0*/  MOV R86, R20 ;  /* 0x0000001400567202 */ /* 0x000fe20000000f00 */
[----:B------:R-:W-:Y:S02]  /*1dfe0*/  IMAD.MOV.U32 R85, RZ, RZ, R21 ;  /* 0x000000ffff557224 */ /* 0x000fe400078e0015 */
[----:B------:R-:W-:Y:S02]  /*1dff0*/  IMAD.MOV.U32 R84, RZ, RZ, R22 ;  /* 0x000000ffff547224 */ /* 0x000fe400078e0016 */
[----:B------:R-:W-:Y:S02]  /*1e000*/  IMAD.MOV.U32 R4, RZ, RZ, R23 ;  /* 0x000000ffff047224 */ /* 0x000fe400078e0017 */
[----:B--2---:R-:W-:Y:S01]  /*1e010*/  HMMA.16816.F32.BF16 R20, R16, R28, R80 ;  /* 0x0000001c1014723c */ /* 0x004fe20000041850 */
[----:B------:R-:W-:Y:S01]  /*1e020*/  IMAD.MOV.U32 R116, RZ, RZ, R39 ;  /* 0x000000ffff747224 */ /* 0x000fe200078e0027 */
[----:B------:R-:W-:Y:S01]  /*1e030*/  MOV R47, R240 ;  /* 0x000000f0002f7202 */ /* 0x000fe20000000f00 */
[----:B------:R-:W-:Y:S01]  /*1e040*/  IMAD.MOV.U32 R3, RZ, RZ, R243 ;  /* 0x000000ffff037224 */ /* 0x000fe200078e00f3 */
[----:B------:R-:W-:Y:S01]  /*1e050*/  MOV R242, R198 ;  /* 0x000000c600f27202 */ /* 0x000fe20000000f00 */
[----:B------:R-:W-:Y:S01]  /*1e060*/  IMAD.MOV.U32 R46, RZ, RZ, R238 ;  /* 0x000000ffff2e7224 */ /* 0x000fe200078e00ee */
[----:B------:R-:W-:Y:S01]  /*1e070*/  MOV R139, R246 ;  /* 0x000000f6008b7202 */ /* 0x000fe20000000f00 */
[----:B------:R-:W-:Y:S01]  /*1e080*/  IMAD.MOV.U32 R44, RZ, RZ, R232 ;  /* 0x000000ffff2c7224 */ /* 0x000fe200078e00e8 */
[----:B------:R-:W-:Y:S01]  /*1e090*/  MOV R238, R231 ;  /* 0x000000e700ee7202 */ /* 0x000fe20000000f00 */
[----:B------:R-:W-:-:S02]  /*1e0a0*/  IMAD.MOV.U32 R188, RZ, RZ, R199 ;  /* 0x000000ffffbc7224 */ /* 0x000fc400078e00c7 */
[----:B------:R-:W-:Y:S02]  /*1e0b0*/  IMAD.MOV.U32 R27, RZ, RZ, R196 ;  /* 0x000000ffff1b7224 */ /* 0x000fe400078e00c4 */
[----:B------:R-:W-:Y:S01]  /*1e0c0*/  IMAD.MOV.U32 R26, RZ, RZ, R197 ;  /* 0x000000ffff1a7224 */ /* 0x000fe200078e00c5 */
[C---:B-1----:R-:W-:Y:S01]  /*1e0d0*/  HMMA.16816.F32.BF16 R248, R16.reuse, R10, R60 ;  /* 0x0000000a10f8723c */ /* 0x042fe2000004183c */
[----:B------:R-:W-:Y:S02]  /*1e0e0*/  IMAD.MOV.U32 R138, RZ, RZ, R245 ;  /* 0x000000ffff8a7224 */ /* 0x000fe400078e00f5 */
[----:B------:R-:W-:Y:S02]  /*1e0f0*/  IMAD.MOV.U32 R39, RZ, RZ, R244 ;  /* 0x000000ffff277224 */ /* 0x000fe400078e00f4 */
[----:B------:R-:W-:Y:S01]  /*1e100*/  IMAD.MOV.U32 R240, RZ, RZ, R230 ;  /* 0x000000fffff07224 */ /* 0x000fe200078e00e6 */
[----:B------:R-:W-:Y:S01]  /*1e110*/  HMMA.16816.F32.BF16 R196, R16, R168, R48 ;  /* 0x000000a810c4723c */ /* 0x000fe20000041830 */
[----:B------:R-:W-:-:S02]  /*1e120*/  IMAD.MOV.U32 R243, RZ, RZ, R229 ;  /* 0x000000fffff37224 */ /* 0x000fc400078e00e5 */
[----:B------:R-:W-:Y:S01]  /*1e130*/  IMAD.MOV.U32 R35, RZ, RZ, R228 ;  /* 0x000000ffff237224 */ /* 0x000fe200078e00e4 */
[----:B------:R-:W-:Y:S01]  /*1e140*/  MOV R11, R43 ;  /* 0x0000002b000b7202 */ /* 0x000fe20000000f00 */
[----:B------:R-:W-:Y:S01]  /*1e150*/  IMAD.MOV.U32 R45, RZ, RZ, R234 ;  /* 0x000000ffff2d7224 */ /* 0x000fe200078e00ea */
[----:B------:R-:W-:Y:S01]  /*1e160*/  HMMA.16816.F32.BF16 R228, R16, R170, R52 ;  /* 0x000000aa10e4723c */ /* 0x000fe20000041834 */
[----:B------:R-:W-:Y:S01]  /*1e170*/  IMAD.MOV.U32 R10, RZ, RZ, R40 ;  /* 0x000000ffff0a7224 */ /* 0x000fe200078e0028 */
[----:B------:R-:W-:Y:S01]  /*1e180*/  MOV R32, R47 ;  /* 0x0000002f00207202 */ /* 0x000fe20000000f00 */
[----:B------:R-:W-:-:S03]  /*1e190*/  IMAD.MOV.U32 R49, RZ, RZ, R44 ;  /* 0x000000ffff317224 */ /* 0x000fc600078e002c */
[----:B------:R-:W-:Y:S01]  /*1e1a0*/  HMMA.16816.F32.BF16 R244, R16, R8, R64 ;  /* 0x0000000810f4723c */ /* 0x000fe20000041840 */
[----:B------:R-:W-:Y:S01]  /*1e1b0*/  IMAD.MOV.U32 R51, RZ, RZ, R46 ;  /* 0x000000ffff337224 */ /* 0x000fe200078e002e */
[----:B------:R-:W-:Y:S01]  /*1e1c0*/  MOV R46, R117 ;  /* 0x00000075002e7202 */ /* 0x000fe20000000f00 */
[----:B------:R-:W-:-:S03]  /*1e1d0*/  IMAD.MOV.U32 R44, RZ, RZ, R119 ;  /* 0x000000ffff2c7224 */ /* 0x000fc600078e0077 */
[C---:B----4-:R-:W-:Y:S01]  /*1e1e0*/  HMMA.16816.F32.BF16 R168, R16.reuse, R12, R72 ;  /* 0x0000000c10a8723c */ /* 0x050fe20000041848 */
[----:B------:R-:W-:Y:S01]  /*1e1f0*/  IMAD.MOV.U32 R9, RZ, RZ, R41 ;  /* 0x000000ffff097224 */ /* 0x000fe200078e0029 */
[----:B------:R-:W-:Y:S01]  /*1e200*/  MOV R48, R35 ;  /* 0x0000002300307202 */ /* 0x000fe20000000f00 */
[----:B------:R-:W-:Y:S01]  /*1e210*/  IMAD.MOV.U32 R8, RZ, RZ, R42 ;  /* 0x000000ffff087224 */ /* 0x000fe200078e002a */
[----:B------:R-:W-:Y:S02]  /*1e220*/  LDSM.16.M88.4 R52, [R108+0x8800] ;  /* 0x008800006c34783b */ /* 0x000fe40000000200 */
[----:B------:R-:W-:Y:S01]  /*1e230*/  HMMA.16816.F32.BF16 R232, R16, R14, R68 ;  /* 0x0000000e10e8723c */ /* 0x000fe20000041844 */
[----:B------:R-:W-:Y:S01]  /*1e240*/  IMAD.MOV.U32 R47, RZ, RZ, R37 ;  /* 0x000000ffff2f7224 */ /* 0x000fe200078e0025 */
[----:B------:R1:W-:Y:S01]  /*1e250*/  LDSM.16.M88.4 R12, [R2] ;  /* 0x00000000020c783b */ /* 0x0003e20000000200 */
[----:B------:R-:W-:Y:S01]  /*1e260*/  IMAD.MOV.U32 R119, RZ, RZ, R21 ;  /* 0x000000ffff777224 */ /* 0x000fe200078e0015 */
[----:B------:R-:W-:-:S02]  /*1e270*/  MOV R117, R22 ;  /* 0x0000001600757202 */ /* 0x000fc40000000f00 */
[----:B------:R-:W2:Y:S01]  /*1e280*/  LDSM.16.M88.4 R40, [R177] ;  /* 0x00000000b128783b */ /* 0x000ea20000000200 */
[----:B------:R-:W-:Y:S02]  /*1e290*/  IMAD.MOV.U32 R37, RZ, RZ, R23 ;  /* 0x000000ffff257224 */ /* 0x000fe400078e0017 */
[----:B------:R-:W-:Y:S02]  /*1e2a0*/  IMAD.MOV.U32 R50, RZ, RZ, R45 ;  /* 0x000000ffff327224 */ /* 0x000fe400078e002d */
[----:B-1----:R-:W-:Y:S02]  /*1e2b0*/  IMAD.MOV.U32 R2, RZ, RZ, R20 ;  /* 0x000000ffff027224 */ /* 0x002fe400078e0014 */
[----:B------:R-:W-:Y:S01]  /*1e2c0*/  HMMA.16816.F32.BF16 R20, R16, R30, R76 ;  /* 0x0000001e1014723c */ /* 0x000fe2000004184c */
[----:B------:R-:W-:Y:S02]  /*1e2d0*/  IMAD.MOV.U32 R45, RZ, RZ, R38 ;  /* 0x000000ffff2d7224 */ /* 0x000fe400078e0026 */
[----:B------:R-:W-:-:S02]  /*1e2e0*/  IMAD.MOV.U32 R74, RZ, RZ, R44 ;  /* 0x000000ffff4a7224 */ /* 0x000fc400078e002c */
[----:B------:R-:W-:Y:S02]  /*1e2f0*/  IMAD.MOV.U32 R80, RZ, RZ, R11 ;  /* 0x000000ffff507224 */ /* 0x000fe400078e000b */
[----:B------:R-:W-:Y:S01]  /*1e300*/  IMAD.MOV.U32 R81, RZ, RZ, R10 ;  /* 0x000000ffff517224 */ /* 0x000fe200078e000a */
[----:B------:R-:W-:Y:S01]  /*1e310*/  MOV R77, R47 ;  /* 0x0000002f004d7202 */ /* 0x000fe20000000f00 */
[----:B------:R-:W-:Y:S01]  /*1e320*/  IMAD.MOV.U32 R75, RZ, RZ, R45 ;  /* 0x000000ffff4b7224 */ /* 0x000fe200078e002d */
[----:B------:R-:W-:Y:S01]  /*1e330*/  MOV R79, R8 ;  /* 0x00000008004f7202 */ /* 0x000fe20000000f00 */
[----:B------:R-:W-:Y:S02]  /*1e340*/  IMAD.MOV.U32 R76, RZ, RZ, R46 ;  /* 0x000000ffff4c7224 */ /* 0x000fe400078e002e */
[----:B------:R-:W-:Y:S01]  /*1e350*/  IMAD.MOV.U32 R82, RZ, RZ, R9 ;  /* 0x000000ffff527224 */ /* 0x000fe200078e0009 */
[----:B------:R-:W-:Y:S01]  /*1e360*/  LDSM.16.M88.4 R44, [R182] ;  /* 0x00000000b62c783b */ /* 0x000fe20000000200 */
[----:B------:R-:W-:Y:S01]  /*1e370*/  IMAD.MOV.U32 R33, RZ, RZ, R39 ;  /* 0x000000ffff217224 */ /* 0x000fe200078e0027 */
[----:B------:R-:W-:-:S02]  /*1e380*/  MOV R35, R136 ;  /* 0x0000008800237202 */ /* 0x000fc40000000f00 */
[----:B------:R-:W1:Y:S01]  /*1e390*/  LDSM.16.M88.4 R8, [R185] ;  /* 0x00000000b908783b */ /* 0x000e620000000200 */
[----:B------:R-:W-:Y:S02]  /*1e3a0*/  IMAD.MOV.U32 R39, RZ, RZ, R138 ;  /* 0x000000ffff277224 */ /* 0x000fe400078e008a */
[----:B------:R-:W-:Y:S01]  /*1e3b0*/  IMAD.MOV.U32 R34, RZ, RZ, R137 ;  /* 0x000000ffff227224 */ /* 0x000fe200078e0089 */
[----:B------:R-:W4:Y:S01]  /*1e3c0*/  LDSM.16.M88.4 R28, [R108+0x8000] ;  /* 0x008000006c1c783b */ /* 0x000f220000000200 */
[----:B------:R-:W-:Y:S01]  /*1e3d0*/  IMAD.MOV.U32 R38, RZ, RZ, R139 ;  /* 0x000000ffff267224 */ /* 0x000fe200078e008b */
[----:B------:R-:W-:Y:S01]  /*1e3e0*/  MOV R137, R23 ;  /* 0x0000001700897202 */ /* 0x000fe20000000f00 */
[----:B------:R-:W-:Y:S02]  /*1e3f0*/  IMAD.MOV.U32 R139, RZ, RZ, R21 ;  /* 0x000000ffff8b7224 */ /* 0x000fe400078e0015 */
[----:B------:R-:W-:Y:S02]  /*1e400*/  IMAD.MOV.U32 R138, RZ, RZ, R22 ;  /* 0x000000ffff8a7224 */ /* 0x000fe400078e0016 */
[----:B------:R-:W-:-:S02]  /*1e410*/  IMAD.MOV.U32 R136, RZ, RZ, R20 ;  /* 0x000000ffff887224 */ /* 0x000fc400078e0014 */
[----:B------:R1:W3:Y:S01]  /*1e420*/  LDSM.16.M88.4 R20, [R48] ;  /* 0x000000003014783b */ /* 0x0002e20000000200 */
[----:B------:R-:W-:Y:S01]  /*1e430*/  IMAD.MOV.U32 R83, RZ, RZ, R32 ;  /* 0x000000ffff537224 */ /* 0x000fe200078e0020 */
[----:B------:R-:W-:Y:S01]  /*1e440*/  MOV R73, R35 ;  /* 0x0000002300497202 */ /* 0x000fe20000000f00 */
[----:B------:R-:W-:Y:S02]  /*1e450*/  IMAD.MOV.U32 R78, RZ, RZ, R33 ;  /* 0x000000ffff4e7224 */ /* 0x000fe400078e0021 */
[----:B------:R-:W-:Y:S02]  /*1e460*/  IMAD.MOV.U32 R72, RZ, RZ, R34 ;  /* 0x000000ffff487224 */ /* 0x000fe400078e0022 */
[----:B--2---:R-:W-:Y:S01]  /*1e470*/  HMMA.16816.F32.BF16 R32, R12, R40, R220 ;  /* 0x000000280c20723c */ /* 0x004fe200000418dc */
[----:B------:R-:W-:Y:S01]  /*1e480*/  IMAD.MOV.U32 R65, RZ, RZ, R49 ;  /* 0x000000ffff417224 */ /* 0x000fe200078e0031 */
[----:B------:R-:W-:Y:S01]  /*1e490*/  MOV R67, R51 ;  /* 0x0000003300437202 */ /* 0x000fe20000000f00 */
[----:B------:R-:W-:-:S15]  /*1e4a0*/  IMAD.MOV.U32 R66, RZ, RZ, R50 ;  /* 0x000000ffff427224 */ /* 0x000fde00078e0032 */
[----:B------:R-:W-:-:S06]  /*1e4b0*/  NOP ;  /* 0x0000000000007918 */ /* 0x000fcc0000000000 */
[----:B-1----:R-:W-:Y:S01]  /*1e4c0*/  HMMA.16816.F32.BF16 R48, R8, R44, R32 ;  /* 0x0000002c0830723c */ /* 0x002fe20000041820 */
[----:B------:R-:W1:Y:S05]  /*1e4d0*/  LDSM.16.M88.4 R32, [R65] ;  /* 0x000000004120783b */ /* 0x000e6a0000000200 */
[C---:B----4-:R-:W-:Y:S06]  /*1e4e0*/  HMMA.16816.F32.BF16 R192, R16.reuse, R28, R192 ;  /* 0x0000001c10c0723c */ /* 0x050fec00000418c0 */
[----:B------:R-:W-:Y:S01]  /*1e4f0*/  HMMA.16816.F32.BF16 R172, R16, R30, R172 ;  /* 0x0000001e10ac723c */ /* 0x000fe200000418ac */
[----:B------:R-:W2:Y:S04]  /*1e500*/  LDSM.16.M88.4 R28, [R66] ;  /* 0x00000000421c783b */ /* 0x000ea80000000200 */
[----:B------:R-:W-:Y:S01]  /*1e510*/  LDSM.16.M88.4 R64, [R67] ;  /* 0x000000004340783b */ /* 0x000fe20000000200 */
[C---:B---3--:R-:W-:Y:S06]  /*1e520*/  HMMA.16816.F32.BF16 R60, R12.reuse, R20, R212 ;  /* 0x000000140c3c723c */ /* 0x048fec00000418d4 */
[C---:B------:R-:W-:Y:S06]  /*1e530*/  HMMA.16816.F32.BF16 R68, R12.reuse, R22, R208 ;  /* 0x000000160c44723c */ /* 0x040fec00000418d0 */
[----:B------:R-:W-:Y:S01]  /*1e540*/  HMMA.16816.F32.BF16 R20, R12, R42, R216 ;  /* 0x0000002a0c14723c */ /* 0x000fe200000418d8 */
[----:B------:R-:W3:Y:S01]  /*1e550*/  LDSM.16.M88.4 R40, [R182+0x800] ;  /* 0x00080000b628783b */ /* 0x000ee20000000200 */
[----:B------:R-:W-:-:S02]  /*1e560*/  IMAD.MOV.U32 R220, RZ, RZ, R2 ;  /* 0x000000ffffdc7224 */ /* 0x000fc400078e0002 */
[----:B------:R-:W-:Y:S01]  /*1e570*/  FMUL.FTZ R2, R48, R0 ;  /* 0x0000000030027220 */ /* 0x000fe20000410000 */
[----:B------:R-:W-:-:S03]  /*1e580*/  IMAD.MOV.U32 R210, RZ, RZ, R240 ;  /* 0x000000ffffd27224 */ /* 0x000fc600078e00f0 */
[----:B------:R4:W-:Y:S01]  /*1e590*/  MUFU.TANH R240, R2 ;  /* 0x0000000200f07308 */ /* 0x0009e20000002400 */
[----:B------:R-:W-:Y:S01]  /*1e5a0*/  HMMA.16816.F32.BF16 R204, R16, R52, R204 ;  /* 0x0000003410cc723c */ /* 0x000fe200000418cc */
[----:B------:R-:W-:Y:S01]  /*1e5b0*/  IMAD.MOV.U32 R208, RZ, RZ, R74 ;  /* 0x000000ffffd07224 */ /* 0x000fe200078e004a */
[----:B------:R-:W-:-:S13]  /*1e5c0*/  MOV R87, R75 ;  /* 0x0000004b00577202 */ /* 0x000fda0000000f00 */
[----:B------:R-:W-:Y:S01]  /*1e5d0*/  HMMA.16816.F32.BF16 R20, R8, R46, R20 ;  /* 0x0000002e0814723c */ /* 0x000fe20000041814 */
[----:B----4-:R-:W-:-:S04]  /*1e5e0*/  FMUL.FTZ R2, R49, R0 ;  /* 0x0000000031027220 */ /* 0x010fc80000410000 */
[----:B------:R4:W-:Y:S01]  /*1e5f0*/  MUFU.TANH R218, R2 ;  /* 0x0000000200da7308 */ /* 0x0009e20000002400 */
[----:B-1----:R-:W-:Y:S06]  /*1e600*/  HMMA.16816.F32.BF16 R56, R12, R34, R100 ;  /* 0x000000220c38723c */ /* 0x002fec0000041864 */
[----:B------:R-:W-:Y:S01]  /*1e610*/  HMMA.16816.F32.BF16 R200, R16, R54, R200 ;  /* 0x0000003610c8723c */ /* 0x000fe200000418c8 */
[----:B------:R-:W-:Y:S02]  /*1e620*/  IMAD.MOV.U32 R101, RZ, RZ, R72 ;  /* 0x000000ffff657224 */ /* 0x000fe400078e0048 */
[----:B------:R-:W-:-:S03]  /*1e630*/  IMAD.MOV.U32 R100, RZ, RZ, R73 ;  /* 0x000000ffff647224 */ /* 0x000fc600078e0049 */
[----:B------:R-:W-:Y:S01]  /*1e640*/  HMMA.16816.F32.BF16 R52, R12, R32, R224 ;  /* 0x000000200c34723c */ /* 0x000fe200000418e0 */
[----:B----4-:R-:W-:-:S05]  /*1e650*/  FMUL.FTZ R2, R50, R0 ;  /* 0x0000000032027220 */ /* 0x010fca0000410000 */
[----:B--2---:R-:W-:Y:S01]  /*1e660*/  HMMA.16816.F32.BF16 R72, R12, R28, R96 ;  /* 0x0000001c0c48723c */ /* 0x004fe20000041860 */
[----:B------:R-:W-:-:S06]  /*1e670*/  MOV R224, R79 ;  /* 0x0000004f00e07202 */ /* 0x000fcc0000000f00 */
[----:B------:R-:W-:Y:S02]  /*1e680*/  IMAD.MOV.U32 R99, RZ, RZ, R76 ;  /* 0x000000ffff637224 */ /* 0x000fe400078e004c */
[----:B------:R-:W-:Y:S02]  /*1e690*/  IMAD.MOV.U32 R97, RZ, RZ, R77 ;  /* 0x000000ffff617224 */ /* 0x000fe400078e004d */
[----:B------:R-:W-:Y:S02]  /*1e6a0*/  IMAD.MOV.U32 R96, RZ, RZ, R78 ;  /* 0x000000ffff607224 */ /* 0x000fe400078e004e */
[----:B------:R-:W-:Y:S01]  /*1e6b0*/  HMMA.16816.F32.BF16 R76, R12, R30, R88 ;  /* 0x0000001e0c4c723c */ /* 0x000fe20000041858 */
[----:B------:R-:W1:Y:S01]  /*1e6c0*/  LDSM.16.M88.4 R28, [R182+0x1000] ;  /* 0x00100000b61c783b */ /* 0x000e620000000200 */
[----:B------:R-:W-:Y:S01]  /*1e6d0*/  IMAD.MOV.U32 R225, RZ, RZ, R80 ;  /* 0x000000ffffe17224 */ /* 0x000fe200078e0050 */
[----:B------:R-:W-:-:S04]  /*1e6e0*/  MOV R227, R83 ;  /* 0x0000005300e37202 */ /* 0x000fc80000000f00 */
[----:B------:R-:W-:Y:S02]  /*1e6f0*/  IMAD.MOV.U32 R91, RZ, RZ, R109 ;  /* 0x000000ffff5b7224 */ /* 0x000fe400078e006d */
[----:B------:R2:W-:Y:S01]  /*1e700*/  MUFU.TANH R109, R2 ;  /* 0x00000002006d7308 */ /* 0x0005e20000002400 */
[----:B---3--:R-:W-:Y:S01]  /*1e710*/  HMMA.16816.F32.BF16 R32, R8, R40, R60 ;  /* 0x000000280820723c */ /* 0x008fe2000004183c */
[----:B------:R-:W-:Y:S02]  /*1e720*/  IMAD.MOV.U32 R102, RZ, RZ, R81 ;  /* 0x000000ffff667224 */ /* 0x000fe400078e0051 */
[----:B------:R-:W-:-:S03]  /*1e730*/  IMAD.MOV.U32 R103, RZ, RZ, R82 ;  /* 0x000000ffff677224 */ /* 0x000fc600078e0052 */
[----:B------:R-:W-:Y:S01]  /*1e740*/  HMMA.16816.F32.BF16 R80, R12, R64, R92 ;  /* 0x000000400c50723c */ /* 0x000fe2000004185c */
[----:B------:R-:W-:Y:S02]  /*1e750*/  IMAD.MOV.U32 R221, RZ, RZ, R116 ;  /* 0x000000ffffdd7224 */ /* 0x000fe400078e0074 */
[----:B--2---:R-:W-:-:S04]  /*1e760*/  FMUL.FTZ R2, R51, R0 ;  /* 0x0000000033027220 */ /* 0x004fc80000410000 */
[----:B------:R2:W-:Y:S01]  /*1e770*/  MUFU.TANH R92, R2 ;  /* 0x00000002005c7308 */ /* 0x0005e20000002400 */
[----:B------:R-:W-:Y:S01]  /*1e780*/  MOV R211, R118 ;  /* 0x0000007600d37202 */ /* 0x000fe20000000f00 */
[----:B--2---:R-:W-:-:S06]  /*1e790*/  FMUL.FTZ R2, R20, R0 ;  /* 0x0000000014027220 */ /* 0x004fcc0000410000 */
[----:B------:R2:W-:Y:S01]  /*1e7a0*/  MUFU.TANH R116, R2 ;  /* 0x0000000200747308 */ /* 0x0005e20000002400 */
[----:B------:R-:W-:Y:S01]  /*1e7b0*/  HMMA.16816.F32.BF16 R44, R8, R42, R68 ;  /* 0x0000002a082c723c */ /* 0x000fe20000041844 */
[----:B------:R-:W-:Y:S02]  /*1e7c0*/  IMAD.MOV.U32 R209, RZ, RZ, R252 ;  /* 0x000000ffffd17224 */ /* 0x000fe400078e00fc */
[----:B--2---:R-:W-:-:S04]  /*1e7d0*/  FMUL.FTZ R2, R21, R0 ;  /* 0x0000000015027220 */ /* 0x004fc80000410000 */
[----:B------:R2:W-:Y:S02]  /*1e7e0*/  MUFU.TANH R118, R2 ;  /* 0x0000000200767308 */ /* 0x0005e40000002400 */
[----:B--2---:R-:W-:-:S06]  /*1e7f0*/  FMUL.FTZ R2, R22, R0 ;  /* 0x0000000016027220 */ /* 0x004fcc0000410000 */
[----:B------:R2:W-:Y:S02]  /*1e800*/  MUFU.TANH R216, R2 ;  /* 0x0000000200d87308 */ /* 0x0005e40000002400 */
[----:B--2---:R-:W-:-:S06]  /*1e810*/  FMUL.FTZ R2, R23, R0 ;  /* 0x0000000017027220 */ /* 0x004fcc0000410000 */
[----:B------:R2:W-:Y:S01]  /*1e820*/  MUFU.TANH R252, R2 ;  /* 0x0000000200fc7308 */ /* 0x0005e20000002400 */
[----:B-1----:R-:W-:Y:S01]  /*1e830*/  HMMA.16816.F32.BF16 R20, R8, R28, R52 ;  /* 0x0000001c0814723c */ /* 0x002fe20000041834 */
[----:B--2---:R-:W-:-:S06]  /*1e840*/  FMUL.FTZ R2, R32, R0 ;  /* 0x0000000020027220 */ /* 0x004fcc0000410000 */
[----:B------:R1:W-:Y:S01]  /*1e850*/  MUFU.TANH R217, R2 ;  /* 0x0000000200d97308 */ /* 0x0003e20000002400 */
[----:B------:R-:W-:Y:S01]  /*1e860*/  HMMA.16816.F32.BF16 R40, R8, R30, R56 ;  /* 0x0000001e0828723c */ /* 0x000fe20000041838 */
[----:B------:R-:W2:Y:S01]  /*1e870*/  LDSM.16.M88.4 R28, [R182+0x1800] ;  /* 0x00180000b61c783b */ /* 0x000ea20000000200 */
[----:B-1----:R-:W-:-:S05]  /*1e880*/  FMUL.FTZ R2, R33, R0 ;  /* 0x0000000021027220 */ /* 0x002fca0000410000 */
[----:B------:R1:W-:Y:S02]  /*1e890*/  MUFU.TANH R98, R2 ;  /* 0x0000000200627308 */ /* 0x0003e40000002400 */
[----:B-1----:R-:W-:-:S06]  /*1e8a0*/  FMUL.FTZ R2, R34, R0 ;  /* 0x0000000022027220 */ /* 0x002fcc0000410000 */
[----:B------:R1:W-:Y:S02]  /*1e8b0*/  MUFU.TANH R212, R2 ;  /* 0x0000000200d47308 */ /* 0x0003e40000002400 */
[-C--:B-1----:R-:W-:Y:S01]  /*1e8c0*/  FMUL.FTZ R2, R35, R0.reuse ;  /* 0x0000000023027220 */ /* 0x082fe20000410000 */
[----:B--2---:R-:W-:Y:S01]  /*1e8d0*/  HMMA.16816.F32.BF16 R48, R8, R28, R72 ;  /* 0x0000001c0830723c */ /* 0x004fe20000041848 */
[----:B------:R1:W2:Y:S04]  /*1e8e0*/  LDSM.16.M88.4 R32, [R91] ;  /* 0x000000005b20783b */ /* 0x0002a80000000200 */
[----:B------:R3:W-:Y:S02]  /*1e8f0*/  MUFU.TANH R223, R2 ;  /* 0x0000000200df7308 */ /* 0x0007e40000002400 */
[----:B---3--:R-:W-:-:S06]  /*1e900*/  FMUL.FTZ R2, R44, R0 ;  /* 0x000000002c027220 */ /* 0x008fcc0000410000 */
        /* <DEDUP_REMOVED lines=13> */
[-C--:B---3--:R-:W-:Y:S02]  /*1e9e0*/  FMUL.FTZ R2, R23, R0.reuse ;  /* 0x0000000017027220 */ /* 0x088fe40000410000 */
[----:B------:R-:W3:Y:S04]  /*1e9f0*/  LDSM.16.M88.4 R20, [R182+0x2000] ;  /* 0x00200000b614783b */ /* 0x000ee80000000200 */
[----:B------:R4:W-:Y:S01]  /*1ea00*/  MUFU.TANH R72, R2 ;  /* 0x0000000200487308 */ /* 0x0009e20000002400 */
[----:B------:R-:W-:Y:S01]  /*1ea10*/  HMMA.16816.F32.BF16 R56, R8, R30, R76 ;  /* 0x0000001e0838723c */ /* 0x000fe2000004184c */
[----:B------:R-:W-:Y:S01]  /*1ea20*/  IMAD.MOV.U32 R90, RZ, RZ, R96 ;  /* 0x000000ffff5a7224 */ /* 0x000fe200078e0060 */
[----:B-1----:R-:W-:Y:S01]  /*1ea30*/  MOV R91, R97 ;  /* 0x00000061005b7202 */ /* 0x002fe20000000f00 */
[----:B----4-:R-:W-:-:S03]  /*1ea40*/  FMUL.FTZ R2, R40, R0 ;  /* 0x0000000028027220 */ /* 0x010fc60000410000 */
[----:B------:R-:W-:Y:S01]  /*1ea50*/  HMMA.16816.F32.BF16 R52, R12, R66, R120 ;  /* 0x000000420c34723c */ /* 0x000fe20000041878 */
[----:B------:R-:W1:Y:S01]  /*1ea60*/  LDSM.16.M88.4 R28, [R182+0x2800] ;  /* 0x00280000b61c783b */ /* 0x000e620000000200 */
[----:B------:R4:W-:Y:S01]  /*1ea70*/  MUFU.TANH R70, R2 ;  /* 0x0000000200467308 */ /* 0x0009e20000002400 */
[----:B------:R-:W-:Y:S02]  /*1ea80*/  IMAD.MOV.U32 R96, RZ, RZ, R99 ;  /* 0x000000ffff607224 */ /* 0x000fe400078e0063 */
[----:B----4-:R-:W-:-:S05]  /*1ea90*/  FMUL.FTZ R2, R41, R0 ;  /* 0x0000000029027220 */ /* 0x010fca0000410000 */
[----:B------:R4:W1:Y:S01]  /*1eaa0*/  MUFU.TANH R75, R2 ;  /* 0x00000002004b7308 */ /* 0x0008620000002400 */
[----:B------:R-:W-:Y:S02]  /*1eab0*/  IMAD.MOV.U32 R99, RZ, RZ, R101 ;  /* 0x000000ffff637224 */ /* 0x000fe400078e0065 */
[----:B------:R-:W-:Y:S02]  /*1eac0*/  IMAD.MOV.U32 R101, RZ, RZ, R134 ;  /* 0x000000ffff657224 */ /* 0x000fe400078e0086 */
[----:B----4-:R-:W-:-:S04]  /*1ead0*/  FMUL.FTZ R2, R42, R0 ;  /* 0x000000002a027220 */ /* 0x010fc80000410000 */
[----:B------:R4:W-:Y:S01]  /*1eae0*/  MUFU.TANH R69, R2 ;  /* 0x0000000200457308 */ /* 0x0009e20000002400 */
[----:B------:R-:W-:Y:S01]  /*1eaf0*/  IMAD.MOV.U32 R97, RZ, RZ, R100 ;  /* 0x000000ffff617224 */ /* 0x000fe200078e0064 */
[----:B------:R-:W-:Y:S01]  /*1eb00*/  MOV R100, R6 ;  /* 0x0000000600647202 */ /* 0x000fe20000000f00 */
[-C--:B----4-:R-:W-:Y:S01]  /*1eb10*/  FMUL.FTZ R2, R43, R0.reuse ;  /* 0x000000002b027220 */ /* 0x090fe20000410000 */
[----:B--2---:R-:W-:Y:S01]  /*1eb20*/  HMMA.16816.F32.BF16 R44, R12, R32, R124 ;  /* 0x000000200c2c723c */ /* 0x004fe2000004187c */
[----:B------:R-:W-:Y:S01]  /*1eb30*/  IMAD.MOV.U32 R94, RZ, RZ, R101 ;  /* 0x000000ffff5e7224 */ /* 0x000fe200078e0065 */
[----:B------:R2:W4:Y:S02]  /*1eb40*/  LDSM.16.M88.4 R40, [R90] ;  /* 0x000000005a28783b */ /* 0x0005240000000200 */
[----:B------:R3:W4:Y:S02]  /*1eb50*/  MUFU.TANH R79, R2 ;  /* 0x00000002004f7308 */ /* 0x0007240000002400 */
[----:B---3--:R-:W-:-:S06]  /*1eb60*/  FMUL.FTZ R2, R48, R0 ;  /* 0x0000000030027220 */ /* 0x008fcc0000410000 */
[----:B------:R3:W-:Y:S01]  /*1eb70*/  MUFU.TANH R134, R2 ;  /* 0x0000000200867308 */ /* 0x0007e20000002400 */
[----:B------:R-:W-:Y:S01]  /*1eb80*/  HMMA.16816.F32.BF16 R64, R12, R34, R112 ;  /* 0x000000220c40723c */ /* 0x000fe20000041870 */
[----:B------:R-:W-:Y:S02]  /*1eb90*/  IMAD.MOV.U32 R101, RZ, RZ, R36 ;  /* 0x000000ffff657224 */ /* 0x000fe400078e0024 */
[----:B---3--:R-:W-:-:S04]  /*1eba0*/  FMUL.FTZ R2, R49, R0 ;  /* 0x0000000031027220 */ /* 0x008fc80000410000 */
[----:B------:R3:W-:Y:S01]  /*1ebb0*/  MUFU.TANH R6, R2 ;  /* 0x0000000200067308 */ /* 0x0007e20000002400 */
[----:B------:R-:W-:Y:S01]  /*1ebc0*/  HMMA.16816.F32.BF16 R32, R8, R20, R80 ;  /* 0x000000140820723c */ /* 0x000fe20000041850 */
[----:B------:R-:W-:Y:S01]  /*1ebd0*/  IMAD.MOV.U32 R89, RZ, RZ, R99 ;  /* 0x000000ffff597224 */ /* 0x000fe200078e0063 */
[----:B------:R-:W-:Y:S01]  /*1ebe0*/  MOV R99, R227 ;  /* 0x000000e300637202 */ /* 0x000fe20000000f00 */
[----:B------:R-:W-:Y:S02]  /*1ebf0*/  IMAD.MOV.U32 R227, RZ, RZ, R135 ;  /* 0x000000ffffe37224 */ /* 0x000fe400078e0087 */
[----:B---3--:R-:W-:-:S04]  /*1ec00*/  FMUL.FTZ R2, R50, R0 ;  /* 0x0000000032027220 */ /* 0x008fc80000410000 */
[----:B------:R3:W-:Y:S01]  /*1ec10*/  MUFU.TANH R68, R2 ;  /* 0x0000000200447308 */ /* 0x0007e20000002400 */
[----:B------:R-:W-:Y:S02]  /*1ec20*/  IMAD.MOV.U32 R123, RZ, RZ, R225 ;  /* 0x000000ffff7b7224 */ /* 0x000fe400078e00e1 */
[----:B---3--:R-:W-:-:S05]  /*1ec30*/  FMUL.FTZ R2, R51, R0 ;  /* 0x0000000033027220 */ /* 0x008fca0000410000 */
[----:B------:R3:W4:Y:S01]  /*1ec40*/  MUFU.TANH R36, R2 ;  /* 0x0000000200247308 */ /* 0x0007220000002400 */
[----:B------:R-:W-:Y:S02]  /*1ec50*/  IMAD.MOV.U32 R122, RZ, RZ, R210 ;  /* 0x000000ffff7a7224 */ /* 0x000fe400078e00d2 */
[----:B---3--:R-:W-:-:S05]  /*1ec60*/  FMUL.FTZ R2, R56, R0 ;  /* 0x0000000038027220 */ /* 0x008fca0000410000 */
[----:B------:R3:W-:Y:S01]  /*1ec70*/  MUFU.TANH R135, R2 ;  /* 0x0000000200877308 */ /* 0x0007e20000002400 */
[----:B------:R-:W-:Y:S01]  /*1ec80*/  HMMA.16816.F32.BF16 R52, R8, R22, R52 ;  /* 0x000000160834723c */ /* 0x000fe20000041834 */
[----:B------:R-:W-:Y:S02]  /*1ec90*/  IMAD.MOV.U32 R93, RZ, RZ, R224 ;  /* 0x000000ffff5d7224 */ /* 0x000fe400078e00e0 */
[----:B---3--:R-:W-:-:S04]  /*1eca0*/  FMUL.FTZ R2, R57, R0 ;  /* 0x0000000039027220 */ /* 0x008fc80000410000 */
[----:B------:R3:W-:Y:S01]  /*1ecb0*/  MUFU.TANH R225, R2 ;  /* 0x0000000200e17308 */ /* 0x0007e20000002400 */
[----:B------:R-:W-:Y:S01]  /*1ecc0*/  IMAD.MOV.U32 R95, RZ, RZ, R96 ;  /* 0x000000ffff5f7224 */ /* 0x000fe200078e0060 */
[----:B------:R-:W-:Y:S01]  /*1ecd0*/  MOV R96, R102 ;  /* 0x0000006600607202 */ /* 0x000fe20000000f00 */
[----:B------:R-:W-:Y:S02]  /*1ece0*/  IMAD.MOV.U32 R102, RZ, RZ, R211 ;  /* 0x000000ffff667224 */ /* 0x000fe400078e00d3 */
[----:B---3--:R-:W-:-:S04]  /*1ecf0*/  FMUL.FTZ R2, R58, R0 ;  /* 0x000000003a027220 */ /* 0x008fc80000410000 */
[----:B------:R3:W-:Y:S01]  /*1ed00*/  MUFU.TANH R210, R2 ;  /* 0x0000000200d27308 */ /* 0x0007e20000002400 */
[----:B------:R-:W-:Y:S01]  /*1ed10*/  IMAD.MOV.U32 R88, RZ, RZ, R91 ;  /* 0x000000ffff587224 */ /* 0x000fe200078e005b */
[----:B------:R-:W-:Y:S01]  /*1ed20*/  MOV R91, R97 ;  /* 0x00000061005b7202 */ /* 0x000fe20000000f00 */
[----:B------:R-:W-:Y:S01]  /*1ed30*/  IMAD.MOV.U32 R97, RZ, RZ, R103 ;  /* 0x000000ffff617224 */ /* 0x000fe200078e0067 */
[----:B------:R-:W-:Y:S01]  /*1ed40*/  MOV R103, R221 ;  /* 0x000000dd00677202 */ /* 0x000fe20000000f00 */
[----:B---3--:R-:W-:-:S04]  /*1ed50*/  FMUL.FTZ R2, R59, R0 ;  /* 0x000000003b027220 */ /* 0x008fc80000410000 */
[----:B------:R3:W-:Y:S01]  /*1ed60*/  MUFU.TANH R224, R2 ;  /* 0x0000000200e07308 */ /* 0x0007e20000002400 */
[----:B--2---:R-:W-:Y:S02]  /*1ed70*/  IMAD.MOV.U32 R90, RZ, RZ, R100 ;  /* 0x000000ffff5a7224 */ /* 0x004fe400078e0064 */
[----:B------:R-:W-:Y:S02]  /*1ed80*/  IMAD.MOV.U32 R100, RZ, RZ, R209 ;  /* 0x000000ffff647224 */ /* 0x000fe400078e00d1 */
[----:B---3--:R-:W-:-:S04]  /*1ed90*/  FMUL.FTZ R2, R32, R0 ;  /* 0x0000000020027220 */ /* 0x008fc80000410000 */
[----:B------:R2:W-:Y:S01]  /*1eda0*/  MUFU.TANH R211, R2 ;  /* 0x0000000200d37308 */ /* 0x0005e20000002400 */
[C---:B-1----:R-:W-:Y:S06]  /*1edb0*/  HMMA.16816.F32.BF16 R20, R8.reuse, R28, R44 ;  /* 0x0000001c0814723c */ /* 0x042fec000004182c */
[----:B------:R-:W-:Y:S01]  /*1edc0*/  HMMA.16816.F32.BF16 R48, R8, R30, R64 ;  /* 0x0000001e0830723c */ /* 0x000fe20000041840 */
[----:B------:R-:W1:Y:S01]  /*1edd0*/  LDSM.16.M88.4 R28, [R182+0x3000] ;  /* 0x00300000b61c783b */ /* 0x000e620000000200 */
[----:B------:R-:W-:Y:S02]  /*1ede0*/  IMAD.MOV.U32 R120, RZ, RZ, R39 ;  /* 0x000000ffff787224 */ /* 0x000fe400078e0027 */
[----:B------:R-:W-:-:S02]  /*1edf0*/  IMAD.MOV.U32 R121, RZ, RZ, R93 ;  /* 0x000000ffff797224 */ /* 0x000fc400078e005d */
[----:B--2---:R-:W-:Y:S01]  /*1ee00*/  FMUL.FTZ R2, R33, R0 ;  /* 0x0000000021027220 */ /* 0x004fe20000410000 */
[C---:B----4-:R-:W-:Y:S06]  /*1ee10*/  HMMA.16816.F32.BF16 R56, R12.reuse, R40, R128 ;  /* 0x000000280c38723c */ /* 0x050fec0000041880 */
[----:B------:R-:W-:Y:S01]  /*1ee20*/  HMMA.16816.F32.BF16 R60, R12, R42, R104 ;  /* 0x0000002a0c3c723c */ /* 0x000fe20000041868 */
[----:B------:R2:W-:Y:S01]  /*1ee30*/  MUFU.TANH R221, R2 ;  /* 0x0000000200dd7308 */ /* 0x0005e20000002400 */
[----:B------:R3:W4:Y:S01]  /*1ee40*/  LDSM.16.M88.4 R40, [R122] ;  /* 0x000000007a28783b */ /* 0x0007220000000200 */
[----:B------:R-:W-:Y:S01]  /*1ee50*/  MOV R74, R94 ;  /* 0x0000005e004a7202 */ /* 0x000fe20000000f00 */
[----:B------:R-:W-:Y:S01]  /*1ee60*/  IMAD.MOV.U32 R76, RZ, RZ, R97 ;  /* 0x000000ffff4c7224 */ /* 0x000fe200078e0061 */
[----:B------:R-:W-:Y:S01]  /*1ee70*/  MOV R127, R75 ;  /* 0x0000004b007f7202 */ /* 0x000fe20000000f00 */
[----:B------:R-:W-:-:S02]  /*1ee80*/  IMAD.MOV.U32 R126, RZ, RZ, R99 ;  /* 0x000000ffff7e7224 */ /* 0x000fc400078e0063 */
[----:B------:R-:W-:Y:S01]  /*1ee90*/  IMAD.MOV.U32 R125, RZ, RZ, R238 ;  /* 0x000000ffff7d7224 */ /* 0x000fe200078e00ee */
[----:B------:R-:W-:Y:S01]  /*1eea0*/  MOV R93, R87 ;  /* 0x00000057005d7202 */ /* 0x000fe20000000f00 */
[----:B------:R-:W-:Y:S01]  /*1eeb0*/  LDSM.16.M88.4 R64, [R108+0x9000] ;  /* 0x009000006c40783b */ /* 0x000fe20000000200 */
[-C--:B--2---:R-:W-:Y:S01]  /*1eec0*/  FMUL.FTZ R2, R34, R0.reuse ;  /* 0x0000000022027220 */ /* 0x084fe20000410000 */
[----:B------:R-:W-:Y:S02]  /*1eed0*/  IMAD.MOV.U32 R94, RZ, RZ, R95 ;  /* 0x000000ffff5e7224 */ /* 0x000fe400078e005f */
[----:B------:R2:W-:Y:S01]  /*1eee0*/  LDSM.16.M88.4 R44, [R74] ;  /* 0x000000004a2c783b */ /* 0x0005e20000000200 */
[----:B------:R1:W-:Y:S02]  /*1eef0*/  MUFU.TANH R209, R2 ;  /* 0x0000000200d17308 */ /* 0x0003e40000002400 */
[-C--:B-1----:R-:W-:Y:S01]  /*1ef00*/  FMUL.FTZ R2, R35, R0.reuse ;  /* 0x0000000023027220 */ /* 0x082fe20000410000 */
[----:B------:R-:W-:Y:S01]  /*1ef10*/  IMAD.MOV.U32 R87, RZ, RZ, R38 ;  /* 0x000000ffff577224 */ /* 0x000fe200078e0026 */
[----:B------:R-:W1:Y:S04]  /*1ef20*/  LDSM.16.M88.4 R32, [R182+0x3800] ;  /* 0x00380000b620783b */ /* 0x000e680000000200 */
[----:B------:R3:W-:Y:S02]  /*1ef30*/  MUFU.TANH R73, R2 ;  /* 0x0000000200497308 */ /* 0x0007e40000002400 */
[----:B---3--:R-:W-:-:S06]  /*1ef40*/  FMUL.FTZ R2, R52, R0 ;  /* 0x0000000034027220 */ /* 0x008fcc0000410000 */
[----:B------:R3:W-:Y:S02]  /*1ef50*/  MUFU.TANH R39, R2 ;  /* 0x0000000200277308 */ /* 0x0007e40000002400 */
[----:B---3--:R-:W-:-:S06]  /*1ef60*/  FMUL.FTZ R2, R53, R0 ;  /* 0x0000000035027220 */ /* 0x008fcc0000410000 */
[----:B------:R3:W-:Y:S01]  /*1ef70*/  MUFU.TANH R80, R2 ;  /* 0x0000000200507308 */ /* 0x0007e20000002400 */
[----:B------:R-:W-:Y:S02]  /*1ef80*/  IMAD.MOV.U32 R95, RZ, RZ, R88 ;  /* 0x000000ffff5f7224 */ /* 0x000fe400078e0058 */
[----:B------:R-:W-:Y:S02]  /*1ef90*/  IMAD.MOV.U32 R88, RZ, RZ, R208 ;  /* 0x000000ffff587224 */ /* 0x000fe400078e00d0 */
[----:B---3--:R-:W-:-:S04]  /*1efa0*/  FMUL.FTZ R2, R54, R0 ;  /* 0x0000000036027220 */ /* 0x008fc80000410000 */
[----:B------:R3:W-:Y:S02]  /*1efb0*/  MUFU.TANH R38, R2 ;  /* 0x0000000200267308 */ /* 0x0007e40000002400 */
[----:B---3--:R-:W-:-:S06]  /*1efc0*/  FMUL.FTZ R2, R55, R0 ;  /* 0x0000000037027220 */ /* 0x008fcc0000410000 */
[----:B------:R3:W-:Y:S02]  /*1efd0*/  MUFU.TANH R104, R2 ;  /* 0x0000000200687308 */ /* 0x0007e40000002400 */
[----:B---3--:R-:W-:-:S06]  /*1efe0*/  FMUL.FTZ R2, R20, R0 ;  /* 0x0000000014027220 */ /* 0x008fcc0000410000 */
[----:B------:R3:W-:Y:S02]  /*1eff0*/  MUFU.TANH R208, R2 ;  /* 0x0000000200d07308 */ /* 0x0007e40000002400 */
[----:B---3--:R-:W-:-:S06]  /*1f000*/  FMUL.FTZ R2, R21, R0 ;  /* 0x0000000015027220 */ /* 0x008fcc0000410000 */
[----:B------:R3:W1:Y:S01]  /*1f010*/  MUFU.TANH R82, R2 ;  /* 0x0000000200527308 */ /* 0x0006620000002400 */
[----:B------:R-:W-:Y:S02]  /*1f020*/  IMAD.MOV.U32 R97, RZ, RZ, R101 ;  /* 0x000000ffff617224 */ /* 0x000fe400078e0065 */
[----:B------:R-:W-:Y:S02]  /*1f030*/  IMAD.MOV.U32 R101, RZ, RZ, R27 ;  /* 0x000000ffff657224 */ /* 0x000fe400078e001b */
[----:B---3--:R-:W-:-:S04]  /*1f040*/  FMUL.FTZ R2, R22, R0 ;  /* 0x0000000016027220 */ /* 0x008fc80000410000 */
[----:B------:R3:W-:Y:S01]  /*1f050*/  MUFU.TANH R122, R2 ;  /* 0x00000002007a7308 */ /* 0x0007e20000002400 */
[----:B------:R-:W-:Y:S02]  /*1f060*/  IMAD.MOV.U32 R77, RZ, RZ, R121 ;  /* 0x000000ffff4d7224 */ /* 0x000fe400078e0079 */
[----:B------:R-:W-:Y:S02]  /*1f070*/  IMAD.MOV.U32 R121, RZ, RZ, R252 ;  /* 0x000000ffff797224 */ /* 0x000fe400078e00fc */
[-C--:B---3--:R-:W-:Y:S02]  /*1f080*/  FMUL.FTZ R2, R23, R0.reuse ;  /* 0x0000000017027220 */ /* 0x088fe40000410000 */
[----:B------:R-:W-:Y:S02]  /*1f090*/  HMMA.16816.F32.BF16 R20, R8, R28, R56 ;  /* 0x0000001c0814723c */ /* 0x000fe40000041838 */
[----:B------:R3:W1:Y:S04]  /*1f0a0*/  MUFU.TANH R81, R2 ;  /* 0x0000000200517308 */ /* 0x0006680000002400 */
[----:B----4-:R-:W-:Y:S01]  /*1f0b0*/  HMMA.16816.F32.BF16 R52, R12, R40, R196 ;  /* 0x000000280c34723c */ /* 0x010fe200000418c4 */
[----:B---3--:R-:W-:-:S04]  /*1f0c0*/  FMUL.FTZ R2, R48, R0 ;  /* 0x0000000030027220 */ /* 0x008fc80000410000 */
[----:B------:R3:W4:Y:S01]  /*1f0d0*/  MUFU.TANH R27, R2 ;  /* 0x00000002001b7308 */ /* 0x0007220000002400 */
[----:B------:R-:W-:Y:S01]  /*1f0e0*/  HMMA.16816.F32.BF16 R60, R8, R30, R60 ;  /* 0x0000001e083c723c */ /* 0x000fe2000004183c */
[----:B------:R-:W-:Y:S01]  /*1f0f0*/  IMAD.MOV.U32 R75, RZ, RZ, R100 ;  /* 0x000000ffff4b7224 */ /* 0x000fe200078e0064 */
[----:B------:R-:W-:Y:S01]  /*1f100*/  MOV R100, R243 ;  /* 0x000000f300647202 */ /* 0x000fe20000000f00 */
[----:B---3--:R-:W-:-:S04]  /*1f110*/  FMUL.FTZ R2, R49, R0 ;  /* 0x0000000031027220 */ /* 0x008fc80000410000 */
[----:B------:R3:W-:Y:S02]  /*1f120*/  MUFU.TANH R252, R2 ;  /* 0x0000000200fc7308 */ /* 0x0007e40000002400 */
[----:B---3--:R-:W-:-:S06]  /*1f130*/  FMUL.FTZ R2, R50, R0 ;  /* 0x0000000032027220 */ /* 0x008fcc0000410000 */
[----:B------:R3:W4:Y:S01]  /*1f140*/  MUFU.TANH R124, R2 ;  /* 0x00000002007c7308 */ /* 0x0007220000002400 */
[----:B------:R-:W-:Y:S01]  /*1f150*/  IMAD.MOV.U32 R99, RZ, RZ, R103 ;  /* 0x000000ffff637224 */ /* 0x000fe200078e0067 */
[----:B------:R-:W-:Y:S01]  /*1f160*/  HMMA.16816.F32.BF16 R28, R12, R42, R228 ;  /* 0x0000002a0c1c723c */ /* 0x000fe200000418e4 */
[----:B------:R-:W-:Y:S02]  /*1f170*/  IMAD.MOV.U32 R103, RZ, RZ, R242 ;  /* 0x000000ffff677224 */ /* 0x000fe400078e00f2 */
[----:B---3--:R-:W-:Y:S01]  /*1f180*/  FMUL.FTZ R2, R51, R0 ;  /* 0x0000000033027220 */ /* 0x008fe20000410000 */
[----:B--2---:R-:W-:Y:S01]  /*1f190*/  IMAD.MOV.U32 R74, RZ, RZ, R96 ;  /* 0x000000ffff4a7224 */ /* 0x004fe200078e0060 */
[----:B------:R-:W-:Y:S02]  /*1f1a0*/  LDSM.16.M88.4 R48, [R182+0x4000] ;  /* 0x00400000b630783b */ /* 0x000fe40000000200 */
[----:B------:R2:W-:Y:S01]  /*1f1b0*/  MUFU.TANH R243, R2 ;  /* 0x0000000200f37308 */ /* 0x0005e20000002400 */
[----:B------:R-:W-:-:S02]  /*1f1c0*/  IMAD.MOV.U32 R96, RZ, RZ, R227 ;  /* 0x000000ffff607224 */ /* 0x000fc400078e00e3 */
[----:B------:R-:W-:Y:S02]  /*1f1d0*/  IMAD.MOV.U32 R227, RZ, RZ, R188 ;  /* 0x000000ffffe37224 */ /* 0x000fe400078e00bc */
[----:B--2---:R-:W-:-:S04]  /*1f1e0*/  FMUL.FTZ R2, R20, R0 ;  /* 0x0000000014027220 */ /* 0x004fc80000410000 */
[----:B------:R2:W3:Y:S01]  /*1f1f0*/  MUFU.TANH R196, R2 ;  /* 0x0000000200c47308 */ /* 0x0004e20000002400 */
[----:B------:R-:W-:Y:S01]  /*1f200*/  MOV R78, R123 ;  /* 0x0000007b004e7202 */ /* 0x000fe20000000f00 */
[----:B--2---:R-:W-:-:S06]  /*1f210*/  FMUL.FTZ R2, R21, R0 ;  /* 0x0000000015027220 */ /* 0x004fcc0000410000 */
[----:B------:R2:W-:Y:S01]  /*1f220*/  MUFU.TANH R242, R2 ;  /* 0x0000000200f27308 */ /* 0x0005e20000002400 */
[----:B------:R-:W-:Y:S01]  /*1f230*/  IMAD.MOV.U32 R123, RZ, RZ, R98 ;  /* 0x000000ffff7b7224 */ /* 0x000fe200078e0062 */
[----:B------:R-:W-:Y:S02]  /*1f240*/  MOV R98, R102 ;  /* 0x0000006600627202 */ /* 0x000fe40000000f00 */
[----:B------:R-:W-:Y:S01]  /*1f250*/  MOV R102, R26 ;  /* 0x0000001a00667202 */ /* 0x000fe20000000f00 */
[----:B--2---:R-:W-:-:S04]  /*1f260*/  FMUL.FTZ R2, R22, R0 ;  /* 0x0000000016027220 */ /* 0x004fc80000410000 */
[----:B------:R2:W3:Y:S01]  /*1f270*/  MUFU.TANH R188, R2 ;  /* 0x0000000200bc7308 */ /* 0x0004e20000002400 */
[----:B-1----:R-:W-:Y:S01]  /*1f280*/  HMMA.16816.F32.BF16 R40, R8, R34, R28 ;  /* 0x000000220828723c */ /* 0x002fe2000004181c */
[----:B--2---:R-:W-:-:S05]  /*1f290*/  FMUL.FTZ R2, R23, R0 ;  /* 0x0000000017027220 */ /* 0x004fca0000410000 */
[----:B------:R-:W-:Y:S01]  /*1f2a0*/  HMMA.16816.F32.BF16 R20, R8, R32, R52 ;  /* 0x000000200814723c */ /* 0x000fe20000041834 */
[----:B------:R1:W2:Y:S01]  /*1f2b0*/  LDSM.16.M88.4 R32, [R125] ;  /* 0x000000007d20783b */ /* 0x0002a20000000200 */
[----:B------:R4:W-:Y:S04]  /*1f2c0*/  MUFU.TANH R238, R2 ;  /* 0x0000000200ee7308 */ /* 0x0009e80000002400 */
[----:B------:R-:W-:Y:S01]  /*1f2d0*/  HMMA.16816.F32.BF16 R56, R12, R44, R168 ;  /* 0x0000002c0c38723c */ /* 0x000fe200000418a8 */
[----:B------:R-:W-:Y:S01]  /*1f2e0*/  IMAD.MOV.U32 R199, RZ, RZ, R100 ;  /* 0x000000ffffc77224 */ /* 0x000fe200078e0064 */
[----:B------:R-:W3:Y:S01]  /*1f2f0*/  LDSM.16.M88.4 R52, [R182+0x4800] ;  /* 0x00480000b634783b */ /* 0x000ee20000000200 */
[----:B----4-:R-:W-:-:S04]  /*1f300*/  FMUL.FTZ R2, R60, R0 ;  /* 0x000000003c027220 */ /* 0x010fc80000410000 */
[----:B------:R4:W3:Y:S02]  /*1f310*/  MUFU.TANH R26, R2 ;  /* 0x00000002001a7308 */ /* 0x0008e40000002400 */
[----:B----4-:R-:W-:-:S06]  /*1f320*/  FMUL.FTZ R2, R61, R0 ;  /* 0x000000003d027220 */ /* 0x010fcc0000410000 */
[----:B------:R4:W-:Y:S02]  /*1f330*/  MUFU.TANH R230, R2 ;  /* 0x0000000200e67308 */ /* 0x0009e40000002400 */
[----:B----4-:R-:W-:-:S06]  /*1f340*/  FMUL.FTZ R2, R62, R0 ;  /* 0x000000003e027220 */ /* 0x010fcc0000410000 */
[----:B------:R4:W3:Y:S02]  /*1f350*/  MUFU.TANH R130, R2 ;  /* 0x0000000200827308 */ /* 0x0008e40000002400 */
[----:B----4-:R-:W-:Y:S01]  /*1f360*/  FMUL.FTZ R2, R63, R0 ;  /* 0x000000003f027220 */ /* 0x010fe20000410000 */
[----:B------:R-:W-:Y:S02]  /*1f370*/  IMAD.MOV.U32 R170, RZ, RZ, R199 ;  /* 0x000000ffffaa7224 */ /* 0x000fe400078e00c7 */
[----:B------:R-:W-:-:S03]  /*1f380*/  IMAD.MOV.U32 R115, RZ, RZ, R127 ;  /* 0x000000ffff737224 */ /* 0x000fc600078e007f */
[----:B------:R4:W-:Y:S01]  /*1f390*/  MUFU.TANH R229, R2 ;  /* 0x0000000200e57308 */ /* 0x0009e20000002400 */
[----:B-1----:R-:W-:Y:S01]  /*1f3a0*/  IMAD.MOV.U32 R125, RZ, RZ, R126 ;  /* 0x000000ffff7d7224 */ /* 0x002fe200078e007e */
[----:B------:R-:W-:Y:S01]  /*1f3b0*/  MOV R105, R120 ;  /* 0x0000007800697202 */ /* 0x000fe20000000f00 */
[----:B--2---:R-:W-:Y:S01]  /*1f3c0*/  HMMA.16816.F32.BF16 R28, R12, R32, R244 ;  /* 0x000000200c1c723c */ /* 0x004fe200000418f4 */
[----:B------:R-:W-:Y:S01]  /*1f3d0*/  IMAD.MOV.U32 R100, RZ, RZ, R101 ;  /* 0x000000ffff647224 */ /* 0x000fe200078e0065 */
[----:B------:R-:W-:Y:S01]  /*1f3e0*/  MOV R112, R222 ;  /* 0x000000de00707202 */ /* 0x000fe20000000f00 */
[----:B------:R-:W-:Y:S01]  /*1f3f0*/  IMAD.MOV.U32 R129, RZ, RZ, R223 ;  /* 0x000000ffff817224 */ /* 0x000fe200078e00df */
[----:B------:R-:W-:Y:S01]  /*1f400*/  LDSM.16.M88.4 R60, [R108+0x9800] ;  /* 0x009800006c3c783b */ /* 0x000fe20000000200 */
[----:B----4-:R-:W-:-:S04]  /*1f410*/  FMUL.FTZ R2, R20, R0 ;  /* 0x0000000014027220 */ /* 0x010fc80000410000 */
[----:B------:R1:W2:Y:S02]  /*1f420*/  MUFU.TANH R131, R2 ;  /* 0x0000000200837308 */ /* 0x0002a40000002400 */
[----:B-1----:R-:W-:-:S06]  /*1f430*/  FMUL.FTZ R2, R21, R0 ;  /* 0x0000000015027220 */ /* 0x002fcc0000410000 */
[----:B------:R1:W-:Y:S01]  /*1f440*/  MUFU.TANH R228, R2 ;  /* 0x0000000200e47308 */ /* 0x0003e20000002400 */
[----:B------:R-:W-:Y:S01]  /*1f450*/  MOV R126, R76 ;  /* 0x0000004c007e7202 */ /* 0x000fe20000000f00 */
[----:B------:R-:W-:Y:S02]  /*1f460*/  IMAD.MOV.U32 R76, RZ, RZ, R77 ;  /* 0x000000ffff4c7224 */ /* 0x000fe400078e004d */
[----:B-1----:R-:W-:-:S04]  /*1f470*/  FMUL.FTZ R2, R22, R0 ;  /* 0x0000000016027220 */ /* 0x002fc80000410000 */
[----:B------:R1:W4:Y:S01]  /*1f480*/  MUFU.TANH R127, R2 ;  /* 0x00000002007f7308 */ /* 0x0003220000002400 */
[----:B------:R-:W-:Y:S02]  /*1f490*/  IMAD.MOV.U32 R77, RZ, RZ, R78 ;  /* 0x000000ffff4d7224 */ /* 0x000fe400078e004e */
[----:B------:R-:W-:Y:S02]  /*1f4a0*/  IMAD.MOV.U32 R78, RZ, RZ, R74 ;  /* 0x000000ffff4e7224 */ /* 0x000fe400078e004a */
[----:B-1----:R-:W-:Y:S02]  /*1f4b0*/  FMUL.FTZ R2, R23, R0 ;  /* 0x0000000017027220 */ /* 0x002fe40000410000 */
[----:B------:R-:W-:Y:S01]  /*1f4c0*/  HMMA.16816.F32.BF16 R20, R8, R48, R56 ;  /* 0x000000300814723c */ /* 0x000fe20000041838 */
[----:B------:R1:W2:Y:S01]  /*1f4d0*/  LDSM.16.M88.4 R56, [R170] ;  /* 0x00000000aa38783b */ /* 0x0002a20000000200 */
[----:B------:R-:W-:Y:S01]  /*1f4e0*/  IMAD.MOV.U32 R106, RZ, RZ, R78 ;  /* 0x000000ffff6a7224 */ /* 0x000fe200078e004e */
[----:B------:R-:W-:Y:S01]  /*1f4f0*/  MOV R74, R92 ;  /* 0x0000005c004a7202 */ /* 0x000fe20000000f00 */
[----:B------:R-:W-:Y:S01]  /*1f500*/  IMAD.MOV.U32 R92, RZ, RZ, R88 ;  /* 0x000000ffff5c7224 */ /* 0x000fe200078e0058 */
[----:B------:R-:W-:Y:S01]  /*1f510*/  MOV R113, R77 ;  /* 0x0000004d00717202 */ /* 0x000fe20000000f00 */
[----:B------:R-:W-:-:S02]  /*1f520*/  IMAD.MOV.U32 R107, RZ, RZ, R126 ;  /* 0x000000ffff6b7224 */ /* 0x000fc400078e007e */
[----:B------:R-:W-:Y:S02]  /*1f530*/  IMAD.MOV.U32 R88, RZ, RZ, R89 ;  /* 0x000000ffff587224 */ /* 0x000fe400078e0059 */
        /* <DEDUP_REMOVED lines=13> */
[----:B------:R-:W-:Y:S01]  /*1f610*/  HMMA.16816.F32.BF16 R96, R16, R64, R96 ;  /* 0x000000401060723c */ /* 0x000fe20000041860 */
[----:B------:R-:W-:Y:S01]  /*1f620*/  IMAD.MOV.U32 R105, RZ, RZ, R125 ;  /* 0x000000ffff697224 */ /* 0x000fe200078e007d */
[----:B------:R3:W-:Y:S01]  /*1f630*/  MUFU.TANH R227, R2 ;  /* 0x0000000200e37308 */ /* 0x0007e20000002400 */
[----:B------:R-:W-:Y:S01]  /*1f640*/  IMAD.MOV.U32 R169, RZ, RZ, R171 ;  /* 0x000000ffffa97224 */ /* 0x000fe200078e00ab */
[----:B------:R-:W-:Y:S01]  /*1f650*/  MOV R171, R197 ;  /* 0x000000c500ab7202 */ /* 0x000fe20000000f00 */
[----:B-1----:R-:W-:Y:S01]  /*1f660*/  IMAD.MOV.U32 R170, RZ, RZ, R231 ;  /* 0x000000ffffaa7224 */ /* 0x002fe200078e00e7 */
[----:B------:R-:W-:Y:S01]  /*1f670*/  HMMA.16816.F32.BF16 R44, R12, R46, R232 ;  /* 0x0000002e0c2c723c */ /* 0x000fe200000418e8 */
[----:B------:R-:W-:Y:S01]  /*1f680*/  IMAD.MOV.U32 R231, RZ, RZ, R198 ;  /* 0x000000ffffe77224 */ /* 0x000fe200078e00c6 */
[----:B------:R-:W-:Y:S01]  /*1f690*/  MOV R198, R105 ;  /* 0x0000006900c67202 */ /* 0x000fe20000000f00 */
[----:B------:R-:W-:Y:S01]  /*1f6a0*/  IMAD.MOV.U32 R197, RZ, RZ, R199 ;  /* 0x000000ffffc57224 */ /* 0x000fe200078e00c7 */
[----:B------:R1:W5:Y:S01]  /*1f6b0*/  LDL.LU R140, [R1+0x17c] ;  /* 0x00017c00018c7983 */ /* 0x0003620000300800 */
[----:B------:R-:W-:Y:S01]  /*1f6c0*/  IMAD.MOV.U32 R105, RZ, RZ, R107 ;  /* 0x000000ffff697224 */ /* 0x000fe200078e006b */
[----:B------:R-:W-:Y:S01]  /*1f6d0*/  HMMA.16816.F32.BF16 R88, R16, R66, R88 ;  /* 0x000000421058723c */ /* 0x000fe20000041858 */
[----:B------:R-:W-:Y:S01]  /*1f6e0*/  IMAD.MOV.U32 R168, RZ, RZ, R170 ;  /* 0x000000ffffa87224 */ /* 0x000fe200078e00aa */
[----:B------:R4:W1:Y:S01]  /*1f6f0*/  LDSM.16.M88.4 R64, [R169] ;  /* 0x00000000a940783b */ /* 0x0008620000000200 */
[----:B---3--:R-:W-:Y:S01]  /*1f700*/  FMUL.FTZ R2, R40, R0 ;  /* 0x0000000028027220 */ /* 0x008fe20000410000 */
[----:B------:R-:W-:-:S03]  /*1f710*/  IMAD.MOV.U32 R170, RZ, RZ, R231 ;  /* 0x000000ffffaa7224 */ /* 0x000fc600078e00e7 */
[----:B------:R3:W1:Y:S01]  /*1f720*/  MUFU.TANH R126, R2 ;  /* 0x00000002007e7308 */ /* 0x0006620000002400 */
[----:B------:R-:W-:Y:S01]  /*1f730*/  IMAD.MOV.U32 R232, RZ, RZ, R168 ;  /* 0x000000ffffe87224 */ /* 0x000fe200078e00a8 */
[----:B------:R-:W-:Y:S01]  /*1f740*/  MOV R234, R170 ;  /* 0x000000aa00ea7202 */ /* 0x000fe20000000f00 */
[----:B------:R-:W-:Y:S02]  /*1f750*/  IMAD.MOV.U32 R106, RZ, RZ, R75 ;  /* 0x000000ffff6a7224 */ /* 0x000fe400078e004b */
[----:B------:R-:W-:Y:S01]  /*1f760*/  IMAD.MOV.U32 R128, RZ, RZ, R119 ;  /* 0x000000ffff807224 */ /* 0x000fe200078e0077 */
[----:B------:R-:W-:Y:S02]  /*1f770*/  MOV R125, R37 ;  /* 0x00000025007d7202 */ /* 0x000fe40000000f00 */
[----:B----4-:R-:W-:Y:S01]  /*1f780*/  MOV R169, R171 ;  /* 0x000000ab00a97202 */ /* 0x010fe20000000f00 */
[----:B------:R-:W-:Y:S02]  /*1f790*/  IMAD.MOV.U32 R171, RZ, RZ, R197 ;  /* 0x000000ffffab7224 */ /* 0x000fe400078e00c5 */
[----:B---3--:R-:W-:Y:S01]  /*1f7a0*/  FMUL.FTZ R2, R41, R0 ;  /* 0x0000000029027220 */ /* 0x008fe20000410000 */
[----:B------:R-:W-:-:S02]  /*1f7b0*/  IMAD.MOV.U32 R197, RZ, RZ, R105 ;  /* 0x000000ffffc57224 */ /* 0x000fc400078e0069 */
[----:B------:R-:W-:Y:S01]  /*1f7c0*/  IMAD.MOV.U32 R233, RZ, RZ, R169 ;  /* 0x000000ffffe97224 */ /* 0x000fe200078e00a9 */
[----:B------:R3:W-:Y:S01]  /*1f7d0*/  MUFU.TANH R223, R2 ;  /* 0x0000000200df7308 */ /* 0x0007e20000002400 */
[----:B------:R-:W-:Y:S01]  /*1f7e0*/  IMAD.MOV.U32 R235, RZ, RZ, R171 ;  /* 0x000000ffffeb7224 */ /* 0x000fe200078e00ab */
[----:B------:R-:W-:Y:S01]  /*1f7f0*/  MOV R170, R197 ;  /* 0x000000c500aa7202 */ /* 0x000fe20000000f00 */
[----:B------:R-:W-:Y:S02]  /*1f800*/  IMAD.MOV.U32 R77, RZ, RZ, R139 ;  /* 0x000000ffff4d7224 */ /* 0x000fe400078e008b */
[----:B------:R-:W-:Y:S01]  /*1f810*/  IMAD.MOV.U32 R199, RZ, RZ, R106 ;  /* 0x000000ffffc77224 */ /* 0x000fe200078e006a */
[----:B------:R4:W5:Y:S01]  /*1f820*/  LDL.LU R139, [R1+0x178] ;  /* 0x00017800018b7983 */ /* 0x0009620000300800 */
[----:B------:R-:W-:Y:S01]  /*1f830*/  IMAD.MOV.U32 R114, RZ, RZ, R79 ;  /* 0x000000ffff727224 */ /* 0x000fe200078e004f */
[----:B------:R-:W-:Y:S01]  /*1f840*/  MOV R106, R128 ;  /* 0x00000080006a7202 */ /* 0x000fe20000000f00 */
[----:B------:R-:W-:Y:S01]  /*1f850*/  IMAD.MOV.U32 R78, RZ, RZ, R138 ;  /* 0x000000ffff4e7224 */ /* 0x000fe200078e008a */
[----:B------:R-:W-:Y:S01]  /*1f860*/  MOV R76, R136 ;  /* 0x00000088004c7202 */ /* 0x000fe20000000f00 */
[----:B------:R4:W5:Y:S01]  /*1f870*/  LDL.LU R138, [R1+0x174] ;  /* 0x00017400018a7983 */ /* 0x0009620000300800 */
[----:B---3--:R-:W-:Y:S01]  /*1f880*/  FMUL.FTZ R2, R42, R0 ;  /* 0x000000002a027220 */ /* 0x008fe20000410000 */
[----:B------:R-:W-:-:S02]  /*1f890*/  IMAD.MOV.U32 R79, RZ, RZ, R137 ;  /* 0x000000ffff4f7224 */ /* 0x000fc400078e0089 */
[----:B------:R4:W5:Y:S01]  /*1f8a0*/  LDL.LU R137, [R1+0x170] ;  /* 0x0001700001897983 */ /* 0x0009620000300800 */
[----:B------:R3:W4:Y:S01]  /*1f8b0*/  MUFU.TANH R120, R2 ;  /* 0x0000000200787308 */ /* 0x0007220000002400 */
[----:B------:R-:W-:Y:S01]  /*1f8c0*/  IMAD.MOV.U32 R128, RZ, RZ, R125 ;  /* 0x000000ffff807224 */ /* 0x000fe200078e007d */
[----:B------:R-:W-:Y:S01]  /*1f8d0*/  MOV R231, R199 ;  /* 0x000000c700e77202 */ /* 0x000fe20000000f00 */
[----:B------:R1:W5:Y:S01]  /*1f8e0*/  LDL.LU R136, [R1+0x16c] ;  /* 0x00016c0001887983 */ /* 0x0003620000300800 */
[----:B------:R-:W-:Y:S02]  /*1f8f0*/  IMAD.MOV.U32 R113, RZ, RZ, R117 ;  /* 0x000000ffff717224 */ /* 0x000fe400078e0075 */
[----:B------:R-:W-:Y:S01]  /*1f900*/  IMAD.MOV.U32 R199, RZ, RZ, R106 ;  /* 0x000000ffffc77224 */ /* 0x000fe200078e006a */
[----:B------:R1:W5:Y:S01]  /*1f910*/  LDL.LU R119, [R1+0x168] ;  /* 0x0001680001777983 */ /* 0x0003620000300800 */
[----:B------:R-:W-:-:S03]  /*1f920*/  IMAD.MOV.U32 R106, RZ, RZ, R128 ;  /* 0x000000ffff6a7224 */ /* 0x000fc600078e0080 */
[----:B------:R1:W5:Y:S01]  /*1f930*/  LDL.LU R117, [R1+0x164] ;  /* 0x0001640001757983 */ /* 0x0003620000300800 */
[----:B---3--:R-:W-:-:S03]  /*1f940*/  FMUL.FTZ R2, R43, R0 ;  /* 0x000000002b027220 */ /* 0x008fc60000410000 */
[----:B------:R3:W5:Y:S01]  /*1f950*/  LDL.LU R37, [R1+0x160] ;  /* 0x0001600001257983 */ /* 0x0007620000300800 */
[----:B------:R-:W-:Y:S01]  /*1f960*/  HMMA.16816.F32.BF16 R40, R8, R52, R28 ;  /* 0x000000340828723c */ /* 0x000fe2000004181c */
[----:B------:R-:W-:Y:S02]  /*1f970*/  IMAD.MOV.U32 R128, RZ, RZ, R36 ;  /* 0x000000ffff807224 */ /* 0x000fe400078e0024 */
[----:B------:R-:W4:Y:S03]  /*1f980*/  LDL.LU R75, [R1+0xec] ;  /* 0x0000ec00014b7983 */ /* 0x000f260000300800 */
[----:B--2---:R-:W-:Y:S01]  /*1f990*/  HMMA.16816.F32.BF16 R28, R12, R56, R232 ;  /* 0x000000380c1c723c */ /* 0x004fe200000418e8 */
[----:B------:R3:W5:Y:S06]  /*1f9a0*/  LDL.LU R36, [R1+0x15c] ;  /* 0x00015c0001247983 */ /* 0x00076c0000300800 */
[----:B------:R-:W-:Y:S01]  /*1f9b0*/  IMAD.MOV.U32 R235, RZ, RZ, R170 ;  /* 0x000000ffffeb7224 */ /* 0x000fe200078e00aa */
[----:B------:R-:W-:-:S05]  /*1f9c0*/  MOV R170, R4 ;  /* 0x0000000400aa7202 */ /* 0x000fca0000000f00 */
[----:B------:R-:W-:Y:S02]  /*1f9d0*/  IMAD.MOV.U32 R247, RZ, RZ, R170 ;  /* 0x000000fffff77224 */ /* 0x000fe400078e00aa */
[----:B------:R-:W2:Y:S01]  /*1f9e0*/  LDL.LU R170, [R1+0xc8] ;  /* 0x0000c80001aa7983 */ /* 0x000ea20000300800 */
[----:B------:R-:W-:Y:S01]  /*1f9f0*/  HMMA.16816.F32.BF16 R48, R8, R50, R44 ;  /* 0x000000320830723c */ /* 0x000fe2000004182c */
[----:B------:R-:W-:Y:S01]  /*1fa00*/  IMAD.MOV.U32 R171, RZ, RZ, R199 ;  /* 0x000000ffffab7224 */ /* 0x000fe200078e00c7 */
[----:B------:R1:W-:Y:S01]  /*1fa10*/  MUFU.TANH R222, R2 ;  /* 0x0000000200de7308 */ /* 0x0003e20000002400 */
[----:B------:R-:W-:Y:S02]  /*1fa20*/  IMAD.MOV.U32 R83, RZ, RZ, R74 ;  /* 0x000000ffff537224 */ /* 0x000fe400078e004a */
[----:B------:R-:W-:Y:S02]  /*1fa30*/  IMAD.MOV.U32 R74, RZ, RZ, R121 ;  /* 0x000000ffff4a7224 */ /* 0x000fe400078e0079 */
[----:B------:R-:W-:-:S02]  /*1fa40*/  IMAD.MOV.U32 R168, RZ, RZ, R171 ;  /* 0x000000ffffa87224 */ /* 0x000fc400078e00ab */
[----:B------:R-:W3:Y:S01]  /*1fa50*/  S2R R171, SR_TID.X ;  /* 0x0000000000ab7919 */ /* 0x000ee20000002100 */
[----:B------:R-:W-:Y:S01]  /*1fa60*/  HMMA.16816.F32.BF16 R44, R12, R34, R248 ;  /* 0x000000220c2c723c */ /* 0x000fe200000418f8 */
[----:B------:R-:W-:Y:S02]  /*1fa70*/  IMAD.MOV.U32 R107, RZ, RZ, R113 ;  /* 0x000000ffff6b7224 */ /* 0x000fe400078e0071 */
[----:B-1----:R-:W-:Y:S01]  /*1fa80*/  FMUL.FTZ R2, R20, R0 ;  /* 0x0000000014027220 */ /* 0x002fe20000410000 */
[----:B------:R-:W1:Y:S03]  /*1fa90*/  LDSM.16.M88.4 R32, [R182+0x5000] ;  /* 0x00500000b620783b */ /* 0x000e660000000200 */
[----:B------:R3:W2:Y:S01]  /*1faa0*/  MUFU.TANH R121, R2 ;  /* 0x0000000200797308 */ /* 0x0006a20000002400 */
[----:B------:R-:W-:Y:S01]  /*1fab0*/  IMAD.MOV.U32 R113, RZ, RZ, R118 ;  /* 0x000000ffff717224 */ /* 0x000fe200078e0076 */
[----:B------:R-:W-:-:S02]  /*1fac0*/  MOV R105, R107 ;  /* 0x0000006b00697202 */ /* 0x000fc40000000f00 */
[----:B------:R-:W-:Y:S01]  /*1fad0*/  MOV R125, R219 ;  /* 0x000000db007d7202 */ /* 0x000fe20000000f00 */
[----:B---3--:R-:W-:-:S04]  /*1fae0*/  FMUL.FTZ R2, R21, R0 ;  /* 0x0000000015027220 */ /* 0x008fc80000410000 */
[----:B------:R3:W-:Y:S01]  /*1faf0*/  MUFU.TANH R220, R2 ;  /* 0x0000000200dc7308 */ /* 0x0007e20000002400 */
[----:B------:R-:W-:Y:S01]  /*1fb00*/  IMAD.MOV.U32 R169, RZ, RZ, R231 ;  /* 0x000000ffffa97224 */ /* 0x000fe200078e00e7 */
[----:B------:R-:W-:Y:S01]  /*1fb10*/  MOV R108, R86 ;  /* 0x00000056006c7202 */ /* 0x000fe20000000f00 */
[----:B------:R-:W-:Y:S01]  /*1fb20*/  IMAD.MOV.U32 R232, RZ, RZ, R85 ;  /* 0x000000ffffe87224 */ /* 0x000fe200078e0055 */
[----:B------:R-:W-:Y:S01]  /*1fb30*/  MOV R197, R106 ;  /* 0x0000006a00c57202 */ /* 0x000fe20000000f00 */
[----:B------:R-:W-:Y:S02]  /*1fb40*/  IMAD.MOV.U32 R231, RZ, RZ, R105 ;  /* 0x000000ffffe77224 */ /* 0x000fe400078e0069 */
[----:B---3--:R-:W-:-:S04]  /*1fb50*/  FMUL.FTZ R2, R22, R0 ;  /* 0x0000000016027220 */ /* 0x008fc80000410000 */
[----:B------:R3:W2:Y:S01]  /*1fb60*/  MUFU.TANH R118, R2 ;  /* 0x0000000200767308 */ /* 0x0006a20000002400 */
[----:B------:R-:W-:Y:S01]  /*1fb70*/  IMAD.MOV.U32 R233, RZ, RZ, R84 ;  /* 0x000000ffffe97224 */ /* 0x000fe200078e0054 */
[----:B------:R-:W-:Y:S01]  /*1fb80*/  MOV R107, R6 ;  /* 0x00000006006b7202 */ /* 0x000fe20000000f00 */
[----:B------:R-:W-:Y:S01]  /*1fb90*/  IMAD.MOV.U32 R105, RZ, RZ, R218 ;  /* 0x000000ffff697224 */ /* 0x000fe200078e00da */
[----:B------:R-:W-:Y:S01]  /*1fba0*/  MOV R234, R169 ;  /* 0x000000a900ea7202 */ /* 0x000fe20000000f00 */
[----:B------:R-:W-:Y:S01]  /*1fbb0*/  IMAD.MOV.U32 R106, RZ, RZ, R109 ;  /* 0x000000ffff6a7224 */ /* 0x000fe200078e006d */
[----:B------:R-:W-:Y:S01]  /*1fbc0*/  MOV R245, R232 ;  /* 0x000000e800f57202 */ /* 0x000fe20000000f00 */
[----:B------:R-:W-:Y:S02]  /*1fbd0*/  IMAD.MOV.U32 R244, RZ, RZ, R108 ;  /* 0x000000fffff47224 */ /* 0x000fe400078e006c */
[----:B---3--:R-:W-:-:S04]  /*1fbe0*/  FMUL.FTZ R2, R23, R0 ;  /* 0x0000000017027220 */ /* 0x008fc80000410000 */
[----:B------:R3:W-:Y:S01]  /*1fbf0*/  MUFU.TANH R219, R2 ;  /* 0x0000000200db7308 */ /* 0x0007e20000002400 */
[----:B------:R-:W-:Y:S01]  /*1fc00*/  IMAD.MOV.U32 R246, RZ, RZ, R233 ;  /* 0x000000fffff67224 */ /* 0x000fe200078e00e9 */
[----:B------:R-:W-:Y:S01]  /*1fc10*/  MOV R169, R231 ;  /* 0x000000e700a97202 */ /* 0x000fe20000000f00 */
[----:B------:R-:W-:Y:S02]  /*1fc20*/  IMAD.MOV.U32 R231, RZ, RZ, R197 ;  /* 0x000000ffffe77224 */ /* 0x000fe400078e00c5 */
[----:B------:R-:W-:Y:S01]  /*1fc30*/  IMAD.MOV.U32 R197, RZ, RZ, R105 ;  /* 0x000000ffffc57224 */ /* 0x000fe200078e0069 */
[----:B------:R-:W-:Y:S01]  /*1fc40*/  MOV R105, R106 ;  /* 0x0000006a00697202 */ /* 0x000fe20000000f00 */
[----:B------:R-:W-:Y:S02]  /*1fc50*/  IMAD.MOV.U32 R106, RZ, RZ, R83 ;  /* 0x000000ffff6a7224 */ /* 0x000fe400078e0053 */
[----:B---3--:R-:W-:-:S04]  /*1fc60*/  FMUL.FTZ R2, R48, R0 ;  /* 0x0000000030027220 */ /* 0x008fc80000410000 */
[----:B------:R3:W2:Y:S01]  /*1fc70*/  MUFU.TANH R6, R2 ;  /* 0x0000000200067308 */ /* 0x0006a20000002400 */
[----:B------:R-:W-:Y:S01]  /*1fc80*/  IMAD.MOV.U32 R83, RZ, RZ, R87 ;  /* 0x000000ffff537224 */ /* 0x000fe200078e0057 */
[----:B------:R-:W-:Y:S01]  /*1fc90*/  HMMA.16816.F32.BF16 R20, R12, R58, R244 ;  /* 0x0000003a0c14723c */ /* 0x000fe200000418f4 */
[----:B------:R-:W-:Y:S01]  /*1fca0*/  IMAD.SHL.U32 R171, R171, 0x2, RZ ;  /* 0x00000002abab7824 */ /* 0x000fe200078e00ff */
[----:B------:R-:W-:Y:S04]  /*1fcb0*/  LDSM.16.M88.4 R56, [R182+0x5800] ;  /* 0x00580000b638783b */ /* 0x000fe80000000200 */
[----:B------:R-:W-:Y:S01]  /*1fcc0*/  HMMA.16816.F32.BF16 R84, R8, R54, R44 ;  /* 0x000000360854723c */ /* 0x000fe2000004182c */
[----:B------:R1:W1:Y:S01]  /*1fcd0*/  LDSM.16.M88.4 R52, [R198] ;  /* 0x00000000c634783b */ /* 0x0002620000000200 */
[----:B---3--:R-:W-:-:S04]  /*1fce0*/  FMUL.FTZ R2, R49, R0 ;  /* 0x0000000031027220 */ /* 0x008fc80000410000 */
[----:B------:R3:W-:Y:S01]  /*1fcf0*/  MUFU.TANH R218, R2 ;  /* 0x0000000200da7308 */ /* 0x0007e20000002400 */
[----:B------:R-:W-:Y:S01]  /*1fd00*/  IMAD.MOV.U32 R232, RZ, RZ, R235 ;  /* 0x000000ffffe87224 */ /* 0x000fe200078e00eb */
[----:B------:R-:W-:Y:S01]  /*1fd10*/  HMMA.16816.F32.BF16 R100, R16, R60, R100 ;  /* 0x0000003c1064723c */ /* 0x000fe20000041864 */
[----:B------:R-:W-:Y:S01]  /*1fd20*/  IMAD.MOV.U32 R235, RZ, RZ, R231 ;  /* 0x000000ffffeb7224 */ /* 0x000fe200078e00e7 */
[----:B------:R-:W-:Y:S01]  /*1fd30*/  LOP3.LUT R171, R171, 0x6, RZ, 0xc0, !PT ;  /* 0x00000006abab7812 */ /* 0x000fe200078ec0ff */
[----:B------:R-:W-:Y:S01]  /*1fd40*/  IMAD.MOV.U32 R231, RZ, RZ, R197 ;  /* 0x000000ffffe77224 */ /* 0x000fe200078e00c5 */
[----:B------:R-:W-:Y:S01]  /*1fd50*/  MOV R197, R105 ;  /* 0x0000006900c57202 */ /* 0x000fe20000000f00 */
[----:B---3--:R-:W-:-:S04]  /*1fd60*/  FMUL.FTZ R2, R50, R0 ;  /* 0x0000000032027220 */ /* 0x008fc80000410000 */
[----:B------:R3:W2:Y:S01]  /*1fd70*/  MUFU.TANH R109, R2 ;  /* 0x00000002006d7308 */ /* 0x0006a20000002400 */
[----:B------:R-:W-:Y:S01]  /*1fd80*/  HMMA.16816.F32.BF16 R92, R16, R62, R92 ;  /* 0x0000003e105c723c */ /* 0x000fe2000004185c */
[----:B------:R-:W-:Y:S02]  /*1fd90*/  IMAD.MOV.U32 R105, RZ, RZ, R106 ;  /* 0x000000ffff697224 */ /* 0x000fe400078e006a */
[----:B------:R-:W-:Y:S01]  /*1fda0*/  IMAD.MOV.U32 R106, RZ, RZ, R83 ;  /* 0x000000ffff6a7224 */ /* 0x000fe200078e0053 */
[----:B------:R-:W-:-:S03]  /*1fdb0*/  MOV R83, R3 ;  /* 0x0000000300537202 */ /* 0x000fc60000000f00 */
[----:B------:R-:W-:Y:S01]  /*1fdc0*/  SHF.L.U32 R16, R234, 0x8, RZ ;  /* 0x00000008ea107819 */ /* 0x000fe200000006ff */
[----:B---3--:R-:W-:-:S04]  /*1fdd0*/  FMUL.FTZ R2, R51, R0 ;  /* 0x0000000033027220 */ /* 0x008fc80000410000 */
[----:B------:R3:W-:Y:S01]  /*1fde0*/  MUFU.TANH R199, R2 ;  /* 0x0000000200c77308 */ /* 0x0007e20000002400 */
[----:B------:R-:W-:Y:S01]  /*1fdf0*/  FMUL.FTZ R3, R41, R0 ;  /* 0x0000000029037220 */ /* 0x000fe20000410000 */
[----:B------:R-:W-:Y:S01]  /*1fe00*/  IMAD.MOV.U32 R233, RZ, RZ, R168 ;  /* 0x000000ffffe97224 */ /* 0x000fe200078e00a8 */
[----:B------:R-:W-:Y:S01]  /*1fe10*/  MOV R234, R169 ;  /* 0x000000a900ea7202 */ /* 0x000fe20000000f00 */
[----:B------:R-:W-:-:S04]  /*1fe20*/  IMAD.MOV.U32 R246, RZ, RZ, R106 ;  /* 0x000000fffff67224 */ /* 0x000fc800078e006a */
[----:B-1----:R1:W-:Y:S01]  /*1fe30*/  MUFU.TANH R198, R3 ;  /* 0x0000000300c67308 */ /* 0x0023e20000002400 */
[----:B---3--:R-:W-:-:S07]  /*1fe40*/  FMUL.FTZ R2, R40, R0 ;  /* 0x0000000028027220 */ /* 0x008fce0000410000 */
[----:B------:R3:W2:Y:S01]  /*1fe50*/  MUFU.TANH R4, R2 ;  /* 0x0000000200047308 */ /* 0x0006a20000002400 */
[----:B------:R-:W-:Y:S01]  /*1fe60*/  MOV R108, R105 ;  /* 0x00000069006c7202 */ /* 0x000fe20000000f00 */
[----:B-1----:R-:W-:Y:S01]  /*1fe70*/  FMUL.FTZ R3, R42, R0 ;  /* 0x000000002a037220 */ /* 0x002fe20000410000 */
[----:B------:R-:W-:Y:S01]  /*1fe80*/  HMMA.16816.F32.BF16 R48, R12, R64, R232 ;  /* 0x000000400c30723c */ /* 0x000fe200000418e8 */
[----:B------:R-:W-:-:S04]  /*1fe90*/  IMAD.MOV.U32 R106, RZ, RZ, R83 ;  /* 0x000000ffff6a7224 */ /* 0x000fc800078e0053 */
[----:B------:R1:W2:Y:S01]  /*1fea0*/  MUFU.TANH R105, R3 ;  /* 0x0000000300697308 */ /* 0x0002a20000002400 */
[----:B---3--:R-:W-:-:S04]  /*1feb0*/  LOP3.LUT R2, R16, 0x8, R171, 0xfe, !PT ;  /* 0x0000000810027812 */ /* 0x008fc800078efeab */
[C---:B------:R-:W-:Y:S02]  /*1fec0*/  ISETP.GE.AND P6, PT, R2.reuse, R7, PT ;  /* 0x000000070200720c */ /* 0x040fe40003fc6270 */
[----:B------:R-:W-:Y:S02]  /*1fed0*/  ISETP.GE.AND P4, PT, R2, R5, PT ;  /* 0x000000050200720c */ /* 0x000fe40003f86270 */
[----:B------:R-:W-:Y:S01]  /*1fee0*/  LOP3.LUT R2, R16, 0x10, R171, 0xfe, !PT ;  /* 0x0000001010027812 */ /* 0x000fe200078efeab */
[----:B------:R-:W-:Y:S01]  /*1fef0*/  IMAD.MOV.U32 R169, RZ, RZ, R82 ;  /* 0x000000ffffa97224 */ /* 0x000fe200078e0052 */
[----:B------:R-:W-:Y:S01]  /*1ff00*/  MOV R235, R80 ;  /* 0x0000005000eb7202 */ /* 0x000fe20000000f00 */
[----:B------:R-:W-:Y:S01]  /*1ff10*/  IMAD.MOV.U32 R168, RZ, RZ, R81 ;  /* 0x000000ffffa87224 */ /* 0x000fe200078e0051 */
[C---:B------:R-:W-:Y:S01]  /*1ff20*/  ISETP.GE.AND P5, PT, R2.reuse, R7, PT ;  /* 0x000000070200720c */ /* 0x040fe20003fa6270 */
[----:B-1----:R-:W-:Y:S01]  /*1ff30*/  FMUL.FTZ R3, R43, R0 ;  /* 0x000000002b037220 */ /* 0x002fe20000410000 */
[----:B------:R-:W-:Y:S01]  /*1ff40*/  ISETP.GE.AND P3, PT, R2, R5, PT ;  /* 0x000000050200720c */ /* 0x000fe20003f66270 */
[----:B------:R-:W-:Y:S01]  /*1ff50*/  HMMA.16816.F32.BF16 R44, R12, R66, R76 ;  /* 0x000000420c2c723c */ /* 0x000fe2000004184c */
[----:B------:R-:W-:Y:S01]  /*1ff60*/  LOP3.LUT R2, R16, 0x18, R171, 0xfe, !PT ;  /* 0x0000001810027812 */ /* 0x000fe200078efeab */
[----:B------:R1:W3:Y:S01]  /*1ff70*/  LDSM.16.M88.4 R40, [R246] ;  /* 0x00000000f628783b */ /* 0x0002e20000000200 */
[----:B------:R-:W-:Y:S01]  /*1ff80*/  IMAD.MOV.U32 R232, RZ, RZ, R115 ;  /* 0x000000ffffe87224 */ /* 0x000fe200078e0073 */
[----:B------:R-:W-:-:S02]  /*1ff90*/  FSEL R116, R116, -INF , !P6 ;  /* 0xff80000074747808 */ /* 0x000fc40007000000 */
[----:B------:R-:W-:Y:S01]  /*1ffa0*/  HMMA.16816.F32.BF16 R80, R8, R32, R28 ;  /* 0x000000200850723c */ /* 0x000fe2000004181c */
[----:B------:R-:W-:Y:S02]  /*1ffb0*/  FSEL R115, R216, -INF , !P4 ;  /* 0xff800000d8737808 */ /* 0x000fe40006000000 */
[----:B------:R-:W-:-:S03]  /*1ffc0*/  ISETP.GE.AND P6, PT, R2, R7, PT ;  /* 0x000000070200720c */ /* 0x000fc60003fc6270 */
[----:B------:R-:W-:Y:S01]  /*1ffd0*/  HMMA.16816.F32.BF16 R76, R8, R34, R20 ;  /* 0x00000022084c723c */ /* 0x000fe20000041814 */
[----:B------:R-:W3:Y:S01]  /*1ffe0*/  LDSM.16.M88.4 R32, [R182+0x6000] ;  /* 0x00600000b620783b */ /* 0x000ee20000000200 */
[----:B------:R-:W-:Y:S02]  /*1fff0*/  ISETP.GE.AND P4, PT, R2, R5, PT ;  /* 0x000000050200720c */ /* 0x000fe40003f86270 */
[----:B------:R-:W-:Y:S01]  /*20000*/  LOP3.LUT R2, R16, 0x20, R171, 0xfe, !PT ;  /* 0x0000002010027812 */ /* 0x000fe200078efeab */
[----:B------:R-:W-:Y:S01]  /*20010*/  IMAD.MOV.U32 R247, RZ, RZ, R123 ;  /* 0x000000fffff77224 */ /* 0x000fe200078e007b */
[----:B------:R-:W-:Y:S02]  /*20020*/  FSEL R123, R217, -INF , !P5 ;  /* 0xff800000d97b7808 */ /* 0x000fe40006800000 */
[----:B------:R-:W-:Y:S01]  /*20030*/  ISETP.GE.AND P5, PT, R2, R7, PT ;  /* 0x000000070200720c */ /* 0x000fe20003fa6270 */
[----:B------:R-:W-:Y:S01]  /*20040*/  IMAD.MOV.U32 R249, RZ, RZ, R113 ;  /* 0x000000fffff97224 */ /* 0x000fe200078e0071 */
[----:B------:R-:W-:-:S02]  /*20050*/  MOV R248, R125 ;  /* 0x0000007d00f87202 */ /* 0x000fc40000000f00 */
[----:B------:R-:W-:Y:S02]  /*20060*/  FSEL R125, R214, -INF , !P6 ;  /* 0xff800000d67d7808 */ /* 0x000fe40007000000 */
[----:B------:R-:W-:Y:S01]  /*20070*/  FSEL R113, R213, -INF , !P4 ;  /* 0xff800000d5717808 */ /* 0x000fe20006000000 */
[----:B------:R-:W-:Y:S01]  /*20080*/  IMAD.MOV.U32 R233, RZ, RZ, R104 ;  /* 0x000000ffffe97224 */ /* 0x000fe200078e0068 */
[----:B------:R-:W-:Y:S01]  /*20090*/  HMMA.16816.F32.BF16 R28, R12, R52, R192 ;  /* 0x000000340c1c723c */ /* 0x000fe200000418c0 */
[----:B------:R-:W-:Y:S02]  /*200a0*/  IMAD.MOV.U32 R250, RZ, RZ, R112 ;  /* 0x000000fffffa7224 */ /* 0x000fe400078e0070 */
[----:B------:R-:W-:Y:S01]  /*200b0*/  IMAD.MOV.U32 R234, RZ, RZ, R197 ;  /* 0x000000ffffea7224 */ /* 0x000fe200078e00c5 */
[----:B-1----:R-:W-:Y:S01]  /*200c0*/  MOV R246, R108 ;  /* 0x0000006c00f67202 */ /* 0x002fe20000000f00 */
[----:B------:R-:W-:Y:S01]  /*200d0*/  IMAD.MOV.U32 R245, RZ, RZ, R233 ;  /* 0x000000fffff57224 */ /* 0x000fe200078e00e9 */
[----:B------:R-:W-:Y:S01]  /*200e0*/  MOV R244, R231 ;  /* 0x000000e700f47202 */ /* 0x000fe20000000f00 */
[----:B------:R-:W-:Y:S01]  /*200f0*/  IMAD.MOV.U32 R233, RZ, RZ, R234 ;  /* 0x000000ffffe97224 */ /* 0x000fe200078e00ea */
[----:B------:R-:W-:Y:S01]  /*20100*/  MOV R251, R129 ;  /* 0x0000008100fb7202 */ /* 0x000fe20000000f00 */
[----:B------:R-:W-:Y:S01]  /*20110*/  IMAD.MOV.U32 R61, RZ, RZ, R107 ;  /* 0x000000ffff3d7224 */ /* 0x000fe200078e006b */
[----:B------:R-:W-:Y:S01]  /*20120*/  MOV R231, R72 ;  /* 0x0000004800e77202 */ /* 0x000fe20000000f00 */
[----:B------:R-:W-:-:S02]  /*20130*/  IMAD.MOV.U32 R63, RZ, RZ, R74 ;  /* 0x000000ffff3f7224 */ /* 0x000fc400078e004a */
[----:B------:R-:W-:Y:S01]  /*20140*/  IMAD.MOV.U32 R234, RZ, RZ, R73 ;  /* 0x000000ffffea7224 */ /* 0x000fe200078e0049 */
[----:B------:R1:W-:Y:S01]  /*20150*/  MUFU.TANH R197, R3 ;  /* 0x0000000300c57308 */ /* 0x0003e20000002400 */
[----:B------:R-:W-:Y:S01]  /*20160*/  HMMA.16816.F32.BF16 R20, R12, R54, R172 ;  /* 0x000000360c14723c */ /* 0x000fe200000418ac */
[----:B----4-:R-:W-:Y:S01]  /*20170*/  IMAD.MOV.U32 R62, RZ, RZ, R75 ;  /* 0x000000ffff3e7224 */ /* 0x010fe200078e004b */
[----:B--2---:R-:W-:Y:S02]  /*20180*/  ISETP.GE.AND P2, PT, R170, 0x3, PT ;  /* 0x00000003aa00780c */ /* 0x004fe40003f46270 */
[----:B------:R-:W-:Y:S02]  /*20190*/  MOV R170, R114 ;  /* 0x0000007200aa7202 */ /* 0x000fe40000000f00 */
[----:B------:R-:W-:Y:S02]  /*201a0*/  FSEL R114, R212, -INF , !P3 ;  /* 0xff800000d4727808 */ /* 0x000fe40005800000 */
[----:B------:R-:W-:-:S02]  /*201b0*/  ISETP.GE.AND P3, PT, R2, R5, PT ;  /* 0x000000050200720c */ /* 0x000fc40003f66270 */
[----:B------:R-:W-:-:S04]  /*201c0*/  LOP3.LUT R2, R16, 0x28, R171, 0xfe, !PT ;  /* 0x0000002810027812 */ /* 0x000fc800078efeab */
[C---:B------:R-:W-:Y:S02]  /*201d0*/  ISETP.GE.AND P6, PT, R2.reuse, R7, PT ;  /* 0x000000070200720c */ /* 0x040fe40003fc6270 */
[-C--:B------:R-:W-:Y:S02]  /*201e0*/  ISETP.GE.AND P4, PT, R2, R5.reuse, PT ;  /* 0x000000050200720c */ /* 0x080fe40003f86270 */
[----:B------:R-:W-:Y:S02]  /*201f0*/  LOP3.LUT R2, R16, 0x30, R171, 0xfe, !PT ;  /* 0x0000003010027812 */ /* 0x000fe400078efeab */
[----:B------:R-:W-:Y:S02]  /*20200*/  FSEL R112, R71, -INF , !P3 ;  /* 0xff80000047707808 */ /* 0x000fe40005800000 */
[----:B------:R-:W-:Y:S01]  /*20210*/  ISETP.GE.AND P3, PT, R2, R5, PT ;  /* 0x000000050200720c */ /* 0x000fe20003f66270 */
[----:B------:R-:W-:Y:S01]  /*20220*/  HMMA.16816.F32.BF16 R72, R8, R56, R48 ;  /* 0x000000380848723c */ /* 0x000fe20000041830 */
[----:B------:R-:W-:Y:S01]  /*20230*/  FSEL R129, R70, -INF , !P6 ;  /* 0xff80000046817808 */ /* 0x000fe20007000000 */
[----:B------:R-:W-:Y:S01]  /*20240*/  LDSM.16.M88.4 R48, [R62] ;  /* 0x000000003e30783b */ /* 0x000fe20000000200 */
[----:B------:R-:W-:-:S02]  /*20250*/  FSEL R108, R69, -INF , !P4 ;  /* 0xff800000456c7808 */ /* 0x000fc40006000000 */
[----:B------:R-:W-:Y:S02]  /*20260*/  FSEL R107, R68, -INF , !P3 ;  /* 0xff800000446b7808 */ /* 0x000fe40005800000 */
[----:B------:R-:W-:Y:S01]  /*20270*/  HMMA.16816.F32.BF16 R68, R8, R58, R44 ;  /* 0x0000003a0844723c */ /* 0x000fe2000004182c */
[----:B------:R-:W2:Y:S01]  /*20280*/  LDSM.16.M88.4 R56, [R182+0x6800] ;  /* 0x00680000b638783b */ /* 0x000ea20000000200 */
[----:B-1----:R-:W-:Y:S01]  /*20290*/  FMUL.FTZ R3, R84, R0 ;  /* 0x0000000054037220 */ /* 0x002fe20000410000 */
[----:B------:R-:W-:Y:S02]  /*202a0*/  MOV R174, R225 ;  /* 0x000000e100ae7202 */ /* 0x000fe40000000f00 */
[----:B------:R-:W-:Y:S01]  /*202b0*/  MOV R214, R106 ;  /* 0x0000006a00d67202 */ /* 0x000fe20000000f00 */
[----:B------:R1:W-:Y:S01]  /*202c0*/  MUFU.TANH R104, R3 ;  /* 0x0000000300687308 */ /* 0x0003e20000002400 */
[----:B------:R-:W4:Y:S01]  /*202d0*/  S2R R225, SR_TID.X ;  /* 0x0000000000e17919 */ /* 0x000f220000002100 */
[----:B------:R-:W-:Y:S01]  /*202e0*/  IMAD.MOV.U32 R60, RZ, RZ, R128 ;  /* 0x000000ffff3c7224 */ /* 0x000fe200078e0080 */
[----:B---3--:R-:W-:Y:S01]  /*202f0*/  HMMA.16816.F32.BF16 R52, R12, R40, R204 ;  /* 0x000000280c34723c */ /* 0x008fe200000418cc */
[----:B------:R-:W-:Y:S01]  /*20300*/  FSEL R128, R215, -INF , !P5 ;  /* 0xff800000d7807808 */ /* 0x000fe20006800000 */
[----:B------:R-:W-:Y:S01]  /*20310*/  LDSM.16.M88.4 R44, [R182+0x7000] ;  /* 0x00700000b62c783b */ /* 0x000fe20000000200 */
[----:B------:R-:W-:-:S03]  /*20320*/  ISETP.GE.AND P5, PT, R2, R7, PT ;  /* 0x000000070200720c */ /* 0x000fc60003fa6270 */
[----:B------:R-:W-:Y:S01]  /*20330*/  HMMA.16816.F32.BF16 R64, R8, R32, R28 ;  /* 0x000000200840723c */ /* 0x000fe2000004181c */
[----:B------:R3:W4:Y:S01]  /*20340*/  LDSM.16.M88.4 R28, [R214] ;  /* 0x00000000d61c783b */ /* 0x0007220000000200 */
[----:B-1----:R-:W-:-:S04]  /*20350*/  FMUL.FTZ R3, R86, R0 ;  /* 0x0000000056037220 */ /* 0x002fc80000410000 */
[----:B------:R-:W-:Y:S01]  /*20360*/  HMMA.16816.F32.BF16 R40, R12, R42, R200 ;  /* 0x0000002a0c28723c */ /* 0x000fe200000418c8 */
[----:B------:R1:W-:Y:S01]  /*20370*/  MUFU.TANH R86, R3 ;  /* 0x0000000300567308 */ /* 0x0003e20000002400 */
[----:B------:R-:W-:-:S04]  /*20380*/  LOP3.LUT R2, R16, 0x38, R171, 0xfe, !PT ;  /* 0x0000003810027812 */ /* 0x000fc800078efeab */
[C---:B------:R-:W-:Y:S02]  /*20390*/  ISETP.GE.AND P6, PT, R2.reuse, R7, PT ;  /* 0x000000070200720c */ /* 0x040fe40003fc6270 */
[----:B------:R-:W-:Y:S02]  /*203a0*/  ISETP.GE.AND P4, PT, R2, R5, PT ;  /* 0x000000050200720c */ /* 0x000fe40003f86270 */
[----:B------:R-:W-:Y:S01]  /*203b0*/  LOP3.LUT R2, R16, 0x40, R171, 0xfe, !PT ;  /* 0x0000004010027812 */ /* 0x000fe200078efeab */
[----:B-1----:R-:W-:-:S04]  /*203c0*/  FMUL.FTZ R3, R80, R0 ;  /* 0x0000000050037220 */ /* 0x002fc80000410000 */
[----:B------:R1:W4:Y:S01]  /*203d0*/  MUFU.TANH R84, R3 ;  /* 0x0000000300547308 */ /* 0x0003220000002400 */
[----:B------:R-:W-:Y:S02]  /*203e0*/  FSEL R134, R134, -INF , !P5 ;  /* 0xff80000086867808 */ /* 0x000fe40006800000 */
[C---:B------:R-:W-:Y:S02]  /*203f0*/  ISETP.GE.AND P5, PT, R2.reuse, R7, PT ;  /* 0x000000070200720c */ /* 0x040fe40003fa6270 */
[----:B------:R-:W-:Y:S02]  /*20400*/  ISETP.GE.AND P3, PT, R2, R5, PT ;  /* 0x000000050200720c */ /* 0x000fe40003f66270 */
[----:B------:R-:W-:Y:S01]  /*20410*/  LOP3.LUT R2, R16, 0x48, R171, 0xfe, !PT ;  /* 0x0000004810027812 */ /* 0x000fe200078efeab */
[----:B-1----:R-:W-:-:S04]  /*20420*/  FMUL.FTZ R3, R82, R0 ;  /* 0x0000000052037220 */ /* 0x002fc80000410000 */
[----:B------:R1:W4:Y:S01]  /*20430*/  MUFU.TANH R80, R3 ;  /* 0x0000000300507308 */ /* 0x0003220000002400 */
[----:B------:R-:W-:Y:S01]  /*20440*/  FSEL R135, R135, -INF , !P6 ;  /* 0xff80000087877808 */ /* 0x000fe20007000000 */
[----:B------:R-:W-:Y:S01]  /*20450*/  IMAD.MOV.U32 R17, RZ, RZ, R249 ;  /* 0x000000ffff117224 */ /* 0x000fe200078e00f9 */
[----:B------:R-:W-:Y:S02]  /*20460*/  FSEL R106, R210, -INF , !P4 ;  /* 0xff800000d26a7808 */ /* 0x000fe40006000000 */
[C---:B------:R-:W-:Y:S02]  /*20470*/  ISETP.GE.AND P6, PT, R2.reuse, R7, PT ;  /* 0x000000070200720c */ /* 0x040fe40003fc6270 */
[----:B------:R-:W-:Y:S02]  /*20480*/  ISETP.GE.AND P4, PT, R2, R5, PT ;  /* 0x000000050200720c */ /* 0x000fe40003f86270 */
[----:B------:R-:W-:Y:S01]  /*20490*/  MOV R249, R244 ;  /* 0x000000f400f97202 */ /* 0x000fe20000000f00 */
[----:B-1----:R-:W-:-:S04]  /*204a0*/  FMUL.FTZ R3, R76, R0 ;  /* 0x000000004c037220 */ /* 0x002fc80000410000 */
[----:B------:R1:W-:Y:S01]  /*204b0*/  MUFU.TANH R82, R3 ;  /* 0x0000000300527308 */ /* 0x0003e20000002400 */
[----:B------:R-:W-:Y:S02]  /*204c0*/  LOP3.LUT R2, R16, 0x50, R171, 0xfe, !PT ;  /* 0x0000005010027812 */ /* 0x000fe400078efeab */
[----:B------:R-:W-:Y:S02]  /*204d0*/  MOV R244, R247 ;  /* 0x000000f700f47202 */ /* 0x000fe40000000f00 */
[----:B------:R-:W-:Y:S01]  /*204e0*/  MOV R247, R168 ;  /* 0x000000a800f77202 */ /* 0x000fe20000000f00 */
[----:B------:R-:W-:Y:S01]  /*204f0*/  IMAD.MOV.U32 R216, RZ, RZ, R250 ;  /* 0x000000ffffd87224 */ /* 0x000fe200078e00fa */
[----:B------:R-:W-:Y:S01]  /*20500*/  FSEL R168, R211, -INF , !P5 ;  /* 0xff800000d3a87808 */ /* 0x000fe20006800000 */
[----:B------:R-:W-:Y:S01]  /*20510*/  IMAD.MOV.U32 R250, RZ, RZ, R245 ;  /* 0x000000fffffa7224 */ /* 0x000fe200078e00f5 */
[----:B------:R-:W-:Y:S01]  /*20520*/  ISETP.GE.AND P5, PT, R2, R7, PT ;  /* 0x000000070200720c */ /* 0x000fe20003fa6270 */
[----:B-1----:R-:W-:Y:S01]  /*20530*/  FMUL.FTZ R3, R78, R0 ;  /* 0x000000004e037220 */ /* 0x002fe20000410000 */
[----:B------:R-:W-:-:S03]  /*20540*/  FSEL R78, R209, -INF , !P3 ;  /* 0xff800000d14e7808 */ /* 0x000fc60005800000 */
[----:B------:R1:W-:Y:S01]  /*20550*/  MUFU.TANH R76, R3 ;  /* 0x00000003004c7308 */ /* 0x0003e20000002400 */
[----:B------:R-:W-:Y:S01]  /*20560*/  ISETP.GE.AND P3, PT, R2, R5, PT ;  /* 0x000000050200720c */ /* 0x000fe20003f66270 */
[----:B------:R-:W-:Y:S01]  /*20570*/  IMAD.MOV.U32 R245, RZ, RZ, R232 ;  /* 0x000000fffff57224 */ /* 0x000fe200078e00e8 */
[----:B------:R-:W-:Y:S01]  /*20580*/  LOP3.LUT R2, R16, 0x58, R171, 0xfe, !PT ;  /* 0x0000005810027812 */ /* 0x000fe200078efeab */
[C---:B--2---:R-:W-:Y:S01]  /*20590*/  HMMA.16816.F32.BF16 R52, R8.reuse, R56, R52 ;  /* 0x000000380834723c */ /* 0x044fe20000041834 */
[----:B------:R-:W-:Y:S01]  /*205a0*/  MOV R18, R248 ;  /* 0x000000f800127202 */ /* 0x000fe20000000f00 */
[----:B------:R-:W-:Y:S01]  /*205b0*/  IMAD.MOV.U32 R232, RZ, RZ, R169 ;  /* 0x000000ffffe87224 */ /* 0x000fe200078e00a9 */
[----:B------:R-:W-:Y:S01]  /*205c0*/  FSEL R169, R39, -INF , !P6 ;  /* 0xff80000027a97808 */ /* 0x000fe20007000000 */
[----:B------:R-:W-:Y:S02]  /*205d0*/  IMAD.MOV.U32 R19, RZ, RZ, R63 ;  /* 0x000000ffff137224 */ /* 0x000fe400078e003f */
[----:B------:R-:W-:Y:S01]  /*205e0*/  HMMA.16816.F32.BF16 R56, R8, R58, R40 ;  /* 0x0000003a0838723c */ /* 0x000fe20000041828 */
[----:B------:R-:W-:Y:S01]  /*205f0*/  IMAD.MOV.U32 R212, RZ, RZ, R60 ;  /* 0x000000ffffd47224 */ /* 0x000fe200078e003c */
[----:B------:R-:W2:Y:S01]  /*20600*/  LDSM.16.M88.4 R40, [R182+0x7800] ;  /* 0x00780000b628783b */ /* 0x000ea20000000200 */
[----:B-1----:R-:W-:Y:S01]  /*20610*/  FMUL.FTZ R3, R72, R0 ;  /* 0x0000000048037220 */ /* 0x002fe20000410000 */
[----:B------:R-:W-:Y:S01]  /*20620*/  IMAD.MOV.U32 R248, RZ, RZ, R61 ;  /* 0x000000fffff87224 */ /* 0x000fe200078e003d */
[----:B------:R-:W-:-:S02]  /*20630*/  MOV R217, R251 ;  /* 0x000000fb00d97202 */ /* 0x000fc40000000f00 */
[----:B------:R-:W-:Y:S01]  /*20640*/  ISETP.GE.AND P6, PT, R2, R7, PT ;  /* 0x000000070200720c */ /* 0x000fe20003fc6270 */
[----:B------:R1:W2:Y:S01]  /*20650*/  MUFU.TANH R72, R3 ;  /* 0x0000000300487308 */ /* 0x0002a20000002400 */
[----:B------:R-:W-:Y:S01]  /*20660*/  HMMA.16816.F32.BF16 R60, R8, R34, R20 ;  /* 0x00000022083c723c */ /* 0x000fe20000041814 */
[----:B------:R-:W-:Y:S01]  /*20670*/  IMAD.MOV.U32 R251, RZ, RZ, R246 ;  /* 0x000000fffffb7224 */ /* 0x000fe200078e00f6 */
[----:B------:R-:W-:Y:S01]  /*20680*/  FSEL R122, R122, -INF , !P3 ;  /* 0xff8000007a7a7808 */ /* 0x000fe20005800000 */
[----:B------:R-:W-:Y:S02]  /*20690*/  IMAD.MOV.U32 R246, RZ, RZ, R235 ;  /* 0x000000fffff67224 */ /* 0x000fe400078e00eb */
[----:B------:R-:W-:Y:S01]  /*206a0*/  IMAD.MOV.U32 R205, RZ, RZ, R17 ;  /* 0x000000ffffcd7224 */ /* 0x000fe200078e0011 */
[----:B------:R-:W-:Y:S01]  /*206b0*/  HMMA.16816.F32.BF16 R20, R12, R48, R96 ;  /* 0x000000300c14723c */ /* 0x000fe20000041860 */
[----:B------:R-:W-:Y:S01]  /*206c0*/  IMAD.MOV.U32 R235, RZ, RZ, R170 ;  /* 0x000000ffffeb7224 */ /* 0x000fe200078e00aa */
[----:B------:R-:W-:-:S07]  /*206d0*/  FSEL R170, R208, -INF , !P5 ;  /* 0xff800000d0aa7808 */ /* 0x000fce0006800000 */
[----:B------:R-:W-:Y:S01]  /*206e0*/  FMUL.FTZ R58, R58, R0 ;  /* 0x000000003a3a7220 */ /* 0x000fe20000410000 */
[----:B------:R-:W-:Y:S01]  /*206f0*/  MOV R207, R216 ;  /* 0x000000d800cf7202 */ /* 0x000fe20000000f00 */
[----:B------:R-:W-:Y:S02]  /*20700*/  IMAD.MOV.U32 R173, RZ, RZ, R212 ;  /* 0x000000ffffad7224 */ /* 0x000fe400078e00d4 */
[----:B------:R-:W-:Y:S02]  /*20710*/  IMAD.MOV.U32 R192, RZ, RZ, R221 ;  /* 0x000000ffffc07224 */ /* 0x000fe400078e00dd */
[----:B-1----:R-:W-:Y:S01]  /*20720*/  FMUL.FTZ R3, R74, R0 ;  /* 0x000000004a037220 */ /* 0x002fe20000410000 */
[----:B------:R-:W-:Y:S01]  /*20730*/  FSEL R74, R38, -INF , !P4 ;  /* 0xff800000264a7808 */ /* 0x000fe20006000000 */
[----:B---3--:R-:W-:Y:S01]  /*20740*/  IMAD.MOV.U32 R214, RZ, RZ, R234 ;  /* 0x000000ffffd67224 */ /* 0x008fe200078e00ea */
[----:B------:R-:W-:Y:S01]  /*20750*/  ISETP.GE.AND P4, PT, R2, R5, PT ;  /* 0x000000050200720c */ /* 0x000fe20003f86270 */
[----:B----4-:R-:W-:Y:S01]  /*20760*/  IMAD.SHL.U32 R97, R225, 0x2, RZ ;  /* 0x00000002e1617824 */ /* 0x010fe200078e00ff */
[----:B------:R-:W-:Y:S01]  /*20770*/  LOP3.LUT R2, R16, 0x60, R171, 0xfe, !PT ;  /* 0x0000006010027812 */ /* 0x000fe200078efeab */
[----:B------:R1:W3:Y:S01]  /*20780*/  MUFU.TANH R39, R3 ;  /* 0x0000000300277308 */ /* 0x0002e20000002400 */
[----:B------:R-:W-:Y:S01]  /*20790*/  MOV R204, R231 ;  /* 0x000000e700cc7202 */ /* 0x000fe20000000f00 */
[----:B------:R-:W-:-:S04]  /*207a0*/  DEPBAR.LE SB0, 0x0 ;  /* 0x000080000000791a */ /* 0x000fc80000000000 */
[C---:B------:R-:W-:Y:S02]  /*207b0*/  ISETP.GE.AND P5, PT, R2.reuse, R7, PT ;  /* 0x000000070200720c */ /* 0x040fe40003fa6270 */
[----:B------:R-:W-:Y:S02]  /*207c0*/  ISETP.GE.AND P3, PT, R2, R5, PT ;  /* 0x000000050200720c */ /* 0x000fe40003f66270 */
[----:B------:R-:W-:Y:S02]  /*207d0*/  LOP3.LUT R2, R16, 0x68, R171, 0xfe, !PT ;  /* 0x0000006810027812 */ /* 0x000fe400078efeab */
[----:B------:R-:W-:Y:S02]  /*207e0*/  LOP3.LUT R97, R97, 0x6, RZ, 0xc0, !PT ;  /* 0x0000000661617812 */ /* 0x000fe400078ec0ff */
[----:B------:R-:W-:Y:S02]  /*207f0*/  FSEL R171, R27, -INF , !P6 ;  /* 0xff8000001bab7808 */ /* 0x000fe40007000000 */
[----:B------:R-:W-:Y:S01]  /*20800*/  FSEL R124, R124, -INF , !P4 ;  /* 0xff8000007c7c7808 */ /* 0x000fe20006000000 */
[----:B-1----:R-:W-:Y:S01]  /*20810*/  FMUL.FTZ R3, R68, R0 ;  /* 0x0000000044037220 */ /* 0x002fe20000410000 */
[----:B------:R-:W-:-:S02]  /*20820*/  ISETP.GE.AND P6, PT, R2, R7, PT ;  /* 0x000000070200720c */ /* 0x000fc40003fc6270 */
[----:B------:R-:W-:Y:S01]  /*20830*/  ISETP.GE.AND P4, PT, R2, R5, PT ;  /* 0x000000050200720c */ /* 0x000fe20003f86270 */
[----:B------:R1:W-:Y:S01]  /*20840*/  MUFU.TANH R68, R3 ;  /* 0x0000000300447308 */ /* 0x0003e20000002400 */
[----:B------:R-:W-:Y:S01]  /*20850*/  LOP3.LUT R2, R16, 0x70, R97, 0xfe, !PT ;  /* 0x0000007010027812 */ /* 0x000fe200078efe61 */
[C---:B------:R-:W-:Y:S01]  /*20860*/  HMMA.16816.F32.BF16 R48, R12.reuse, R50, R88 ;  /* 0x000000320c30723c */ /* 0x040fe20000041858 */
[----:B------:R-:W-:Y:S02]  /*20870*/  FSEL R196, R196, -INF , !P5 ;  /* 0xff800000c4c47808 */ /* 0x000fe40006800000 */
[----:B------:R-:W-:Y:S02]  /*20880*/  FSEL R96, R188, -INF , !P3 ;  /* 0xff800000bc607808 */ /* 0x000fe40005800000 */
[C---:B------:R-:W-:Y:S01]  /*20890*/  ISETP.GE.AND P5, PT, R2.reuse, R7, PT ;  /* 0x000000070200720c */ /* 0x040fe20003fa6270 */
[----:B------:R-:W-:Y:S01]  /*208a0*/  HMMA.16816.F32.BF16 R32, R12, R28, R100 ;  /* 0x0000001c0c20723c */ /* 0x000fe20000041864 */
[----:B------:R-:W-:-:S02]  /*208b0*/  ISETP.GE.AND P3, PT, R2, R5, PT ;  /* 0x000000050200720c */ /* 0x000fc40003f66270 */
[----:B------:R-:W-:Y:S01]  /*208c0*/  LOP3.LUT R2, R16, 0x78, R97, 0xfe, !PT ;  /* 0x0000007810027812 */ /* 0x000fe200078efe61 */
[----:B-1----:R-:W-:Y:S02]  /*208d0*/  FMUL.FTZ R3, R70, R0 ;  /* 0x0000000046037220 */ /* 0x002fe40000410000 */
[----:B------:R-:W-:Y:S01]  /*208e0*/  HMMA.16816.F32.BF16 R12, R12, R30, R92 ;  /* 0x0000001e0c0c723c */ /* 0x000fe2000004185c */
[----:B------:R-:W-:Y:S01]  /*208f0*/  FSEL R172, R26, -INF , !P6 ;  /* 0xff8000001aac7808 */ /* 0x000fe20007000000 */
[----:B------:R1:W-:Y:S01]  /*20900*/  MUFU.TANH R38, R3 ;  /* 0x0000000300267308 */ /* 0x0003e20000002400 */
[----:B------:R-:W-:Y:S02]  /*20910*/  FSEL R130, R130, -INF , !P4 ;  /* 0xff80000082827808 */ /* 0x000fe40006000000 */
[C---:B------:R-:W-:Y:S02]  /*20920*/  ISETP.GE.AND P6, PT, R2.reuse, R7, PT ;  /* 0x000000070200720c */ /* 0x040fe40003fc6270 */
[----:B------:R-:W-:-:S02]  /*20930*/  ISETP.GE.AND P4, PT, R2, R5, PT ;  /* 0x000000050200720c */ /* 0x000fc40003f86270 */
[----:B------:R-:W-:Y:S02]  /*20940*/  LOP3.LUT R2, R16, 0x80, R97, 0xfe, !PT ;  /* 0x0000008010027812 */ /* 0x000fe400078efe61 */
[----:B------:R-:W-:Y:S02]  /*20950*/  FSEL R175, R131, -INF , !P5 ;  /* 0xff80000083af7808 */ /* 0x000fe40006800000 */
[----:B------:R-:W-:Y:S01]  /*20960*/  FSEL R127, R127, -INF , !P3 ;  /* 0xff8000007f7f7808 */ /* 0x000fe20005800000 */
[----:B-1----:R-:W-:Y:S01]  /*20970*/  FMUL.FTZ R3, R64, R0 ;  /* 0x0000000040037220 */ /* 0x002fe20000410000 */
[----:B------:R-:W-:-:S03]  /*20980*/  ISETP.GE.AND P5, PT, R2, R7, PT ;  /* 0x000000070200720c */ /* 0x000fc60003fa6270 */
[----:B------:R1:W-:Y:S01]  /*20990*/  MUFU.TANH R27, R3 ;  /* 0x00000003001b7308 */ /* 0x0003e20000002400 */
[----:B------:R-:W-:Y:S02]  /*209a0*/  ISETP.GE.AND P3, PT, R2, R5, PT ;  /* 0x000000050200720c */ /* 0x000fe40003f66270 */
[----:B------:R-:W-:Y:S01]  /*209b0*/  LOP3.LUT R2, R16, 0x88, R97, 0xfe, !PT ;  /* 0x0000008810027812 */ /* 0x000fe200078efe61 */
[----:B------:R-:W-:Y:S01]  /*209c0*/  HMMA.16816.F32.BF16 R20, R8, R44, R20 ;  /* 0x0000002c0814723c */ /* 0x000fe20000041814 */
[----:B------:R-:W-:Y:S02]  /*209d0*/  FSEL R188, R126, -INF , !P6 ;  /* 0xff8000007ebc7808 */ /* 0x000fe40007000000 */
[----:B------:R-:W-:Y:S01]  /*209e0*/  FSEL R120, R120, -INF , !P4 ;  /* 0xff80000078787808 */ /* 0x000fe20006000000 */
[----:B------:R-:W-:Y:S01]  /*209f0*/  IMAD.MOV.U32 R98, RZ, RZ, R19 ;  /* 0x000000ffff627224 */ /* 0x000fe200078e0013 */
[----:B------:R-:W-:Y:S01]  /*20a00*/  ISETP.GE.AND P6, PT, R2, R7, PT ;  /* 0x000000070200720c */ /* 0x000fe20003fc6270 */
[----:B-1----:R-:W-:Y:S01]  /*20a10*/  FMUL.FTZ R3, R66, R0 ;  /* 0x0000000042037220 */ /* 0x002fe20000410000 */
[----:B------:R-:W-:-:S03]  /*20a20*/  ISETP.GE.AND P4, PT, R2, R5, PT ;  /* 0x000000050200720c */ /* 0x000fc60003f86270 */
[----:B------:R1:W4:Y:S01]  /*20a30*/  MUFU.TANH R26, R3 ;  /* 0x00000003001a7308 */ /* 0x0003220000002400 */
[----:B------:R-:W-:Y:S02]  /*20a40*/  LOP3.LUT R2, R16, 0x90, R97, 0xfe, !PT ;  /* 0x0000009010027812 */ /* 0x000fe400078efe61 */
[----:B------:R-:W-:Y:S02]  /*20a50*/  FSEL R194, R121, -INF , !P5 ;  /* 0xff80000079c27808 */ /* 0x000fe40006800000 */
[----:B------:R-:W-:Y:S01]  /*20a60*/  FSEL R118, R118, -INF , !P3 ;  /* 0xff80000076767808 */ /* 0x000fe20005800000 */
[----:B------:R-:W-:Y:S01]  /*20a70*/  IMAD.MOV.U32 R99, RZ, RZ, R18 ;  /* 0x000000ffff637224 */ /* 0x000fe200078e0012 */
[C---:B------:R-:W-:Y:S01]  /*20a80*/  ISETP.GE.AND P5, PT, R2.reuse, R7, PT ;  /* 0x000000070200720c */ /* 0x040fe20003fa6270 */
[----:B------:R-:W-:Y:S01]  /*20a90*/  HMMA.16816.F32.BF16 R48, R8, R46, R48 ;  /* 0x0000002e0830723c */ /* 0x000fe20000041830 */
[----:B------:R-:W-:Y:S01]  /*20aa0*/  ISETP.GE.AND P3, PT, R2, R5, PT ;  /* 0x000000050200720c */ /* 0x000fe20003f66270 */
[----:B-1----:R-:W-:-:S04]  /*20ab0*/  FMUL.FTZ R3, R60, R0 ;  /* 0x000000003c037220 */ /* 0x002fc80000410000 */
[----:B------:R1:W-:Y:S01]  /*20ac0*/  MUFU.TANH R19, R3 ;  /* 0x0000000300137308 */ /* 0x0003e20000002400 */
[----:B------:R-:W-:Y:S01]  /*20ad0*/  LOP3.LUT R2, R16, 0x98, R97, 0xfe, !PT ;  /* 0x0000009810027812 */ /* 0x000fe200078efe61 */
[C---:B--2---:R-:W-:Y:S01]  /*20ae0*/  HMMA.16816.F32.BF16 R32, R8.reuse, R40, R32 ;  /* 0x000000280820723c */ /* 0x044fe20000041820 */
[----:B------:R-:W-:Y:S02]  /*20af0*/  FSEL R195, R6, -INF , !P6 ;  /* 0xff80000006c37808 */ /* 0x000fe40007000000 */
[----:B------:R-:W-:Y:S02]  /*20b00*/  FSEL R109, R109, -INF , !P4 ;  /* 0xff8000006d6d7808 */ /* 0x000fe40006000000 */
[C---:B------:R-:W-:Y:S01]  /*20b10*/  ISETP.GE.AND P6, PT, R2.reuse, R7, PT ;  /* 0x000000070200720c */ /* 0x040fe20003fc6270 */
[----:B------:R-:W-:Y:S01]  /*20b20*/  HMMA.16816.F32.BF16 R12, R8, R42, R12 ;  /* 0x0000002a080c723c */ /* 0x000fe2000004180c */
[----:B------:R-:W-:Y:S01]  /*20b30*/  ISETP.GE.AND P4, PT, R2, R5, PT ;  /* 0x000000050200720c */ /* 0x000fe20003f86270 */
[----:B-1----:R-:W-:-:S04]  /*20b40*/  FMUL.FTZ R3, R62, R0 ;  /* 0x000000003e037220 */ /* 0x002fc80000410000 */
[----:B------:R1:W-:Y:S01]  /*20b50*/  MUFU.TANH R18, R3 ;  /* 0x0000000300127308 */ /* 0x0003e20000002400 */
[----:B------:R-:W-:Y:S02]  /*20b60*/  LOP3.LUT R2, R16, 0xa0, R97, 0xfe, !PT ;  /* 0x000000a010027812 */ /* 0x000fe400078efe61 */
[----:B------:R-:W-:Y:S02]  /*20b70*/  FSEL R201, R4, -INF , !P5 ;  /* 0xff80000004c97808 */ /* 0x000fe40006800000 */
[----:B------:R-:W-:Y:S02]  /*20b80*/  FSEL R105, R105, -INF , !P3 ;  /* 0xff80000069697808 */ /* 0x000fe40005800000 */
[C---:B------:R-:W-:Y:S02]  /*20b90*/  ISETP.GE.AND P5, PT, R2.reuse, R7, PT ;  /* 0x000000070200720c */ /* 0x040fe40003fa6270 */
        /* <DEDUP_REMOVED lines=9> */
[----:B------:R1:W2:Y:S01]  /*20c30*/  MUFU.TANH R6, R3 ;  /* 0x0000000300067308 */ /* 0x0002a20000002400 */
[--C-:B------:R-:W-:Y:S01]  /*20c40*/  LOP3.LUT R2, R16, 0xc0, R97.reuse, 0xfe, !PT ;  /* 0x000000c010027812 */ /* 0x100fe200078efe61 */
[-C--:B------:R-:W-:Y:S01]  /*20c50*/  FMUL.FTZ R20, R20, R0.reuse ;  /* 0x0000000014147220 */ /* 0x080fe20000410000 */
[-C--:B------:R-:W-:Y:S01]  /*20c60*/  FMUL.FTZ R22, R22, R0.reuse ;  /* 0x0000000016167220 */ /* 0x080fe20000410000 */
[----:B------:R-:W-:Y:S02]  /*20c70*/  FSEL R211, R72, -INF , !P5 ;  /* 0xff80000048d37808 */ /* 0x000fe40006800000 */
[----:B---3--:R-:W-:Y:S02]  /*20c80*/  FSEL R200, R39, -INF , !P3 ;  /* 0xff80000027c87808 */ /* 0x008fe40005800000 */
[C---:B------:R-:W-:Y:S02]  /*20c90*/  ISETP.GE.AND P5, PT, R2.reuse, R7, PT ;  /* 0x000000070200720c */ /* 0x040fe40003fa6270 */
[----:B------:R-:W-:Y:S01]  /*20ca0*/  ISETP.GE.AND P3, PT, R2, R5, PT ;  /* 0x000000050200720c */ /* 0x000fe20003f66270 */
[----:B-1----:R-:W-:Y:S01]  /*20cb0*/  FMUL.FTZ R3, R56, R0 ;  /* 0x0000000038037220 */ /* 0x002fe20000410000 */
[----:B------:R-:W-:-:S03]  /*20cc0*/  LOP3.LUT R2, R16, 0xd0, R97, 0xfe, !PT ;  /* 0x000000d010027812 */ /* 0x000fc600078efe61 */
[----:B------:R1:W-:Y:S01]  /*20cd0*/  MUFU.TANH R4, R3 ;  /* 0x0000000300047308 */ /* 0x0003e20000002400 */
[----:B------:R-:W-:Y:S02]  /*20ce0*/  FSEL R203, R104, -INF , !P6 ;  /* 0xff80000068cb7808 */ /* 0x000fe40007000000 */
[----:B------:R-:W-:Y:S01]  /*20cf0*/  FSEL R121, R86, -INF , !P4 ;  /* 0xff80000056797808 */ /* 0x000fe20006000000 */
[-C--:B------:R-:W-:Y:S01]  /*20d00*/  FMUL.FTZ R48, R48, R0.reuse ;  /* 0x0000000030307220 */ /* 0x080fe20000410000 */
[----:B----4-:R-:W-:Y:S01]  /*20d10*/  FSEL R208, R26, -INF , !P3 ;  /* 0xff8000001ad07808 */ /* 0x010fe20005800000 */
[----:B------:R-:W-:Y:S02]  /*20d20*/  FMUL.FTZ R50, R50, R0 ;  /* 0x0000000032327220 */ /* 0x000fe40000410000 */
[----:B------:R-:W3:Y:S01]  /*20d30*/  MUFU.TANH R20, R20 ;  /* 0x0000001400147308 */ /* 0x000ee20000002400 */
[----:B------:R-:W-:Y:S02]  /*20d40*/  ISETP.GE.AND P3, PT, R2, R5, PT ;  /* 0x000000050200720c */ /* 0x000fe40003f66270 */
[----:B-1----:R-:W-:-:S05]  /*20d50*/  LOP3.LUT R3, R16, 0xa8, R97, 0xfe, !PT ;  /* 0x000000a810037812 */ /* 0x002fca00078efe61 */
[----:B------:R-:W1:Y:S01]  /*20d60*/  MUFU.TANH R22, R22 ;  /* 0x0000001600167308 */ /* 0x000e620000002400 */
[C---:B------:R-:W-:Y:S02]  /*20d70*/  ISETP.GE.AND P6, PT, R3.reuse, R7, PT ;  /* 0x000000070300720c */ /* 0x040fe40003fc6270 */
[----:B------:R-:W-:Y:S02]  /*20d80*/  ISETP.GE.AND P4, PT, R3, R5, PT ;  /* 0x000000050300720c */ /* 0x000fe40003f86270 */
[----:B------:R-:W-:-:S03]  /*20d90*/  LOP3.LUT R3, R16, 0xb8, R97, 0xfe, !PT ;  /* 0x000000b810037812 */ /* 0x000fc600078efe61 */
[----:B------:R-:W4:Y:S01]  /*20da0*/  MUFU.TANH R58, R58 ;  /* 0x0000003a003a7308 */ /* 0x000f220000002400 */
[----:B------:R-:W-:Y:S01]  /*20db0*/  FSEL R209, R82, -INF , !P6 ;  /* 0xff80000052d17808 */ /* 0x000fe20007000000 */
[-C--:B------:R-:W-:Y:S01]  /*20dc0*/  FMUL.FTZ R32, R32, R0.reuse ;  /* 0x0000000020207220 */ /* 0x080fe20000410000 */
[----:B------:R-:W-:Y:S01]  /*20dd0*/  FSEL R193, R76, -INF , !P4 ;  /* 0xff8000004cc17808 */ /* 0x000fe20006000000 */
[-C--:B------:R-:W-:Y:S01]  /*20de0*/  FMUL.FTZ R34, R34, R0.reuse ;  /* 0x0000000022227220 */ /* 0x080fe20000410000 */
[----:B------:R-:W-:Y:S01]  /*20df0*/  IMAD.MOV.U32 R210, RZ, RZ, R217 ;  /* 0x000000ffffd27224 */ /* 0x000fe200078e00d9 */
[C---:B------:R-:W-:Y:S01]  /*20e00*/  ISETP.GE.AND P6, PT, R3.reuse, R7, PT ;  /* 0x000000070300720c */ /* 0x040fe20003fc6270 */
[-C--:B------:R-:W-:Y:S01]  /*20e10*/  FMUL.FTZ R12, R12, R0.reuse ;  /* 0x000000000c0c7220 */ /* 0x080fe20000410000 */
[----:B------:R-:W-:Y:S02]  /*20e20*/  ISETP.GE.AND P4, PT, R3, R5, PT ;  /* 0x000000050300720c */ /* 0x000fe40003f86270 */
[----:B--2---:R-:W-:Y:S01]  /*20e30*/  FSEL R216, R6, -INF , !P3 ;  /* 0xff80000006d87808 */ /* 0x004fe20005800000 */
[----:B------:R-:W-:Y:S01]  /*20e40*/  FMUL.FTZ R6, R14, R0 ;  /* 0x000000000e067220 */ /* 0x000fe20000410000 */
[----:B------:R-:W-:Y:S01]  /*20e50*/  LOP3.LUT R3, R16, 0xc8, R97, 0xfe, !PT ;  /* 0x000000c810037812 */ /* 0x000fe200078efe61 */
[----:B------:R-:W2:Y:S01]  /*20e60*/  MUFU.TANH R48, R48 ;  /* 0x0000003000307308 */ /* 0x000ea20000002400 */
[----:B------:R-:W-:-:S02]  /*20e70*/  FSEL R217, R27, -INF , !P5 ;  /* 0xff8000001bd97808 */ /* 0x000fc40006800000 */
[----:B------:R-:W-:Y:S02]  /*20e80*/  ISETP.GE.AND P5, PT, R2, R7, PT ;  /* 0x000000070200720c */ /* 0x000fe40003fa6270 */
[----:B------:R-:W-:-:S03]  /*20e90*/  LOP3.LUT R2, R16, 0xe0, R97, 0xfe, !PT ;  /* 0x000000e010027812 */ /* 0x000fc600078efe61 */
[----:B------:R-:W2:Y:S01]  /*20ea0*/  MUFU.TANH R50, R50 ;  /* 0x0000003200327308 */ /* 0x000ea20000002400 */
[----:B------:R-:W-:Y:S02]  /*20eb0*/  FSEL R212, R68, -INF , !P6 ;  /* 0xff80000044d47808 */ /* 0x000fe40007000000 */
[----:B------:R-:W-:Y:S02]  /*20ec0*/  FSEL R202, R38, -INF , !P4 ;  /* 0xff80000026ca7808 */ /* 0x000fe40006000000 */
[C---:B------:R-:W-:Y:S02]  /*20ed0*/  ISETP.GE.AND P6, PT, R3.reuse, R7, PT ;  /* 0x000000070300720c */ /* 0x040fe40003fc6270 */
[----:B------:R-:W-:Y:S01]  /*20ee0*/  ISETP.GE.AND P4, PT, R3, R5, PT ;  /* 0x000000050300720c */ /* 0x000fe20003f86270 */
[----:B------:R-:W2:Y:S01]  /*20ef0*/  MUFU.TANH R32, R32 ;  /* 0x0000002000207308 */ /* 0x000ea20000002400 */
[----:B------:R-:W-:Y:S02]  /*20f00*/  LOP3.LUT R3, R16, 0xd8, R97, 0xfe, !PT ;  /* 0x000000d810037812 */ /* 0x000fe400078efe61 */
[----:B------:R-:W-:-:S02]  /*20f10*/  FSEL R225, R17, -INF , !P5 ;  /* 0xff80000011e17808 */ /* 0x000fc40006800000 */
[----:B------:R-:W-:-:S03]  /*20f20*/  ISETP.GE.AND P5, PT, R2, R7, PT ;  /* 0x000000070200720c */ /* 0x000fc60003fa6270 */
[----:B------:R-:W2:Y:S01]  /*20f30*/  MUFU.TANH R34, R34 ;  /* 0x0000002200227308 */ /* 0x000ea20000002400 */
[----:B------:R-:W-:Y:S02]  /*20f40*/  ISETP.GE.AND P3, PT, R2, R5, PT ;  /* 0x000000050200720c */ /* 0x000fe40003f66270 */
[----:B------:R-:W-:Y:S02]  /*20f50*/  LOP3.LUT R2, R16, 0xf0, R97, 0xfe, !PT ;  /* 0x000000f010027812 */ /* 0x000fe400078efe61 */
[----:B------:R-:W-:-:S03]  /*20f60*/  FSEL R221, R19, -INF , !P6 ;  /* 0xff80000013dd7808 */ /* 0x000fc60007000000 */
[----:B------:R-:W2:Y:S01]  /*20f70*/  MUFU.TANH R12, R12 ;  /* 0x0000000c000c7308 */ /* 0x000ea20000002400 */
[----:B------:R-:W-:Y:S02]  /*20f80*/  FSEL R213, R18, -INF , !P4 ;  /* 0xff80000012d57808 */ /* 0x000fe40006000000 */
[C---:B------:R-:W-:Y:S02]  /*20f90*/  ISETP.GE.AND P6, PT, R3.reuse, R7, PT ;  /* 0x000000070300720c */ /* 0x040fe40003fc6270 */
[----:B------:R-:W-:-:S03]  /*20fa0*/  ISETP.GE.AND P4, PT, R3, R5, PT ;  /* 0x000000050300720c */ /* 0x000fc60003f86270 */
[----:B------:R-:W2:Y:S01]  /*20fb0*/  MUFU.TANH R6, R6 ;  /* 0x0000000600067308 */ /* 0x000ea20000002400 */
[----:B------:R-:W-:Y:S02]  /*20fc0*/  LOP3.LUT R3, R16, 0xe8, R97, 0xfe, !PT ;  /* 0x000000e810037812 */ /* 0x000fe400078efe61 */
[----:B---3--:R-:W-:Y:S02]  /*20fd0*/  FSEL R234, R20, -INF , !P5 ;  /* 0xff80000014ea7808 */ /* 0x008fe40006800000 */
[----:B-1----:R-:W-:Y:S01]  /*20fe0*/  FSEL R231, R22, -INF , !P3 ;  /* 0xff80000016e77808 */ /* 0x002fe20005800000 */
[----:B------:R-:W-:Y:S01]  /*20ff0*/  IMAD.MOV.U32 R70, RZ, RZ, R226 ;  /* 0x000000ffff467224 */ /* 0x000fe200078e00e2 */
[C---:B------:R-:W-:Y:S02]  /*21000*/  ISETP.GE.AND P5, PT, R2.reuse, R7, PT ;  /* 0x000000070200720c */ /* 0x040fe40003fa6270 */
[----:B------:R-:W-:Y:S02]  /*21010*/  ISETP.GE.AND P3, PT, R2, R5, PT ;  /* 0x000000050200720c */ /* 0x000fe40003f66270 */
[----:B------:R-:W-:-:S02]  /*21020*/  MOV R215, R224 ;  /* 0x000000e000d77202 */ /* 0x000fc40000000f00 */
[----:B------:R-:W-:Y:S01]  /*21030*/  LOP3.LUT R2, R16, R97, RZ, 0xfc, !PT ;  /* 0x0000006110027212 */ /* 0x000fe200078efcff */
[----:B------:R-:W-:Y:S01]  /*21040*/  IMAD.MOV.U32 R66, RZ, RZ, R98 ;  /* 0x000000ffff427224 */ /* 0x000fe200078e0062 */
[----:B------:R-:W-:Y:S02]  /*21050*/  FSEL R226, R4, -INF , !P6 ;  /* 0xff80000004e27808 */ /* 0x000fe40007000000 */
[----:B----4-:R-:W-:Y:S01]  /*21060*/  FSEL R224, R58, -INF , !P4 ;  /* 0xff8000003ae07808 */ /* 0x010fe20006000000 */
[----:B------:R-:W-:Y:S01]  /*21070*/  IMAD.MOV.U32 R98, RZ, RZ, R207 ;  /* 0x000000ffff627224 */ /* 0x000fe200078e00cf */
[C---:B------:R-:W-:Y:S01]  /*21080*/  ISETP.GE.AND P6, PT, R3.reuse, R7, PT ;  /* 0x000000070300720c */ /* 0x040fe20003fc6270 */
[----:B------:R-:W-:Y:S01]  /*21090*/  IMAD.MOV.U32 R90, RZ, RZ, R249 ;  /* 0x000000ffff5a7224 */ /* 0x000fe200078e00f9 */
[----:B------:R-:W-:Y:S01]  /*210a0*/  ISETP.GE.AND P4, PT, R3, R5, PT ;  /* 0x000000050300720c */ /* 0x000fe20003f86270 */
[----:B------:R-:W-:Y:S01]  /*210b0*/  IMAD.MOV.U32 R249, RZ, RZ, R250 ;  /* 0x000000fffff97224 */ /* 0x000fe200078e00fa */
[----:B------:R-:W-:Y:S01]  /*210c0*/  LOP3.LUT R4, R16, 0xf8, R97, 0xfe, !PT ;  /* 0x000000f810047812 */ /* 0x000fe200078efe61 */
[----:B------:R-:W-:Y:S01]  /*210d0*/  IMAD.MOV.U32 R250, RZ, RZ, R232 ;  /* 0x000000fffffa7224 */ /* 0x000fe200078e00e8 */
[----:B------:R-:W-:Y:S01]  /*210e0*/  MOV R207, R235 ;  /* 0x000000eb00cf7202 */ /* 0x000fe20000000f00 */
[----:B------:R-:W-:Y:S01]  /*210f0*/  IMAD.MOV.U32 R235, RZ, RZ, R240 ;  /* 0x000000ffffeb7224 */ /* 0x000fe200078e00f0 */
[----:B--2---:R-:W-:Y:S01]  /*21100*/  FSEL R240, R48, -INF , !P6 ;  /* 0xff80000030f07808 */ /* 0x004fe20007000000 */
[----:B------:R-:W-:Y:S01]  /*21110*/  VIADD R3, R2, 0x1 ;  /* 0x0000000102037836 */ /* 0x000fe20000000000 */
[----:B------:R-:W-:Y:S01]  /*21120*/  FSEL R232, R50, -INF , !P4 ;  /* 0xff80000032e87808 */ /* 0x000fe20006000000 */
[----:B------:R-:W-:Y:S01]  /*21130*/  IMAD.MOV.U32 R97, RZ, RZ, R210 ;  /* 0x000000ffff617224 */ /* 0x000fe200078e00d2 */
[----:B------:R-:W-:Y:S01]  /*21140*/  MOV R210, R248 ;  /* 0x000000f800d27202 */ /* 0x000fe20000000f00 */
[----:B------:R-:W-:Y:S01]  /*21150*/  IMAD.MOV.U32 R64, RZ, RZ, R244 ;  /* 0x000000ffff407224 */ /* 0x000fe200078e00f4 */
[----:B------:R-:W-:-:S02]  /*21160*/  ISETP.GE.AND P6, PT, R4, R7, PT ;  /* 0x000000070400720c */ /* 0x000fc40003fc6270 */
[----:B------:R-:W-:Y:S02]  /*21170*/  ISETP.GE.AND P4, PT, R4, R5, PT ;  /* 0x000000050400720c */ /* 0x000fe40003f86270 */
[----:B------:R-:W-:Y:S02]  /*21180*/  MOV R248, R246 ;  /* 0x000000f600f87202 */ /* 0x000fe40000000f00 */
[----:B------:R-:W-:Y:S02]  /*21190*/  IADD3 R4, R2, 0x9, RZ ;  /* 0x0000000902047810 */ /* 0x000fe40007ffe0ff */
[----:B------:R-:W-:Y:S01]  /*211a0*/  MOV R60, R205 ;  /* 0x000000cd003c7202 */ /* 0x000fe20000000f00 */
[----:B------:R-:W-:Y:S01]  /*211b0*/  IMAD.MOV.U32 R205, RZ, RZ, R245 ;  /* 0x000000ffffcd7224 */ /* 0x000fe200078e00f5 */
[----:B------:R-:W-:Y:S01]  /*211c0*/  MOV R91, R251 ;  /* 0x000000fb005b7202 */ /* 0x000fe20000000f00 */
[----:B------:R-:W-:Y:S01]  /*211d0*/  IMAD.MOV.U32 R251, RZ, RZ, R247 ;  /* 0x000000fffffb7224 */ /* 0x000fe200078e00f7 */
        /* <DEDUP_REMOVED lines=9> */
[----:B------:R-:W-:Y:S01]  /*21270*/  FMUL.FTZ R4, R81, R0 ;  /* 0x0000000051047220 */ /* 0x000fe20000410000 */
[----:B------:R-:W-:Y:S02]  /*21280*/  FSEL R62, R90, -INF , !P5 ;  /* 0xff8000005a3e7808 */ /* 0x000fe40006800000 */
[----:B------:R-:W-:Y:S01]  /*21290*/  FSEL R44, R91, -INF , !P3 ;  /* 0xff8000005b2c7808 */ /* 0x000fe20005800000 */
[----:B------:R1:W-:Y:S01]  /*212a0*/  MUFU.TANH R30, R4 ;  /* 0x00000004001e7308 */ /* 0x0003e20000002400 */
[C---:B------:R-:W-:Y:S02]  /*212b0*/  ISETP.GE.AND P5, PT, R3.reuse, R7, PT ;  /* 0x000000070300720c */ /* 0x040fe40003fa6270 */
[----:B------:R-:W-:Y:S01]  /*212c0*/  ISETP.GE.AND P3, PT, R3, R5, PT ;  /* 0x000000050300720c */ /* 0x000fe20003f66270 */
[----:B------:R-:W-:Y:S01]  /*212d0*/  VIADD R3, R2, 0x19 ;  /* 0x0000001902037836 */ /* 0x000fe20000000000 */
[----:B------:R-:W-:-:S02]  /*212e0*/  FSEL R60, R60, -INF , !P6 ;  /* 0xff8000003c3c7808 */ /* 0x000fc40007000000 */
[----:B------:R-:W-:Y:S02]  /*212f0*/  FSEL R52, R66, -INF , !P4 ;  /* 0xff80000042347808 */ /* 0x000fe40006000000 */
[----:B------:R-:W-:Y:S02]  /*21300*/  FSEL R64, R64, -INF , !P5 ;  /* 0xff80000040407808 */ /* 0x000fe40006800000 */
[----:B------:R-:W-:Y:S02]  /*21310*/  FSEL R50, R97, -INF , !P3 ;  /* 0xff80000061327808 */ /* 0x000fe40005800000 */
[C---:B------:R-:W-:Y:S02]  /*21320*/  ISETP.GE.AND P6, PT, R3.reuse, R7, PT ;  /* 0x000000070300720c */ /* 0x040fe40003fc6270 */
[C---:B-1----:R-:W-:Y:S02]  /*21330*/  IADD3 R4, R2.reuse, 0x21, RZ ;  /* 0x0000002102047810 */ /* 0x042fe40007ffe0ff */
[----:B------:R-:W-:Y:S01]  /*21340*/  ISETP.GE.AND P4, PT, R3, R5, PT ;  /* 0x000000050300720c */ /* 0x000fe20003f86270 */
[----:B------:R-:W-:Y:S01]  /*21350*/  VIADD R3, R2, 0x29 ;  /* 0x0000002902037836 */ /* 0x000fe20000000000 */
[----:B------:R-:W-:-:S02]  /*21360*/  ISETP.GE.AND P5, PT, R4, R7, PT ;  /* 0x000000070400720c */ /* 0x000fc40003fa6270 */
[----:B------:R-:W-:Y:S01]  /*21370*/  ISETP.GE.AND P3, PT, R4, R5, PT ;  /* 0x000000050400720c */ /* 0x000fe20003f66270 */
[----:B------:R-:W-:Y:S02]  /*21380*/  VIADD R4, R2, 0x31 ;  /* 0x0000003102047836 */ /* 0x000fe40000000000 */
[----:B------:R-:W-:Y:S01]  /*21390*/  FMUL.FTZ R6, R83, R0 ;  /* 0x0000000053067220 */ /* 0x000fe20000410000 */
[----:B------:R-:W-:Y:S02]  /*213a0*/  FSEL R66, R98, -INF , !P6 ;  /* 0xff80000062427808 */ /* 0x000fe40007000000 */
[----:B------:R-:W-:Y:S01]  /*213b0*/  FSEL R48, R99, -INF , !P4 ;  /* 0xff80000063307808 */ /* 0x000fe20006000000 */
[----:B------:R1:W-:Y:S01]  /*213c0*/  MUFU.TANH R11, R6 ;  /* 0x00000006000b7308 */ /* 0x0003e20000002400 */
[----:B------:R-:W-:Y:S02]  /*213d0*/  FSEL R68, R70, -INF , !P5 ;  /* 0xff80000046447808 */ /* 0x000fe40006800000 */
[----:B------:R-:W-:-:S02]  /*213e0*/  FSEL R47, R204, -INF , !P3 ;  /* 0xff800000cc2f7808 */ /* 0x000fc40005800000 */
[C---:B------:R-:W-:Y:S02]  /*213f0*/  ISETP.GE.AND P6, PT, R3.reuse, R7, PT ;  /* 0x000000070300720c */ /* 0x040fe40003fc6270 */
[----:B------:R-:W-:Y:S02]  /*21400*/  ISETP.GE.AND P4, PT, R3, R5, PT ;  /* 0x000000050300720c */ /* 0x000fe40003f86270 */
[C---:B------:R-:W-:Y:S02]  /*21410*/  ISETP.GE.AND P5, PT, R4.reuse, R7, PT ;  /* 0x000000070400720c */ /* 0x040fe40003fa6270 */
[----:B------:R-:W-:Y:S01]  /*21420*/  ISETP.GE.AND P3, PT, R4, R5, PT ;  /* 0x000000050400720c */ /* 0x000fe20003f66270 */
[-C--:B------:R-:W-:Y:S01]  /*21430*/  FMUL.FTZ R4, R73, R0.reuse ;  /* 0x0000000049047220 */ /* 0x080fe20000410000 */
[----:B------:R-:W-:Y:S01]  /*21440*/  IADD3 R3, R2, 0x39, RZ ;  /* 0x0000003902037810 */ /* 0x000fe20007ffe0ff */
[----:B-1----:R-:W-:Y:S01]  /*21450*/  FMUL.FTZ R6, R77, R0 ;  /* 0x000000004d067220 */ /* 0x002fe20000410000 */
[----:B------:R-:W-:Y:S01]  /*21460*/  FSEL R70, R205, -INF , !P6 ;  /* 0xff800000cd467808 */ /* 0x000fe20007000000 */
[----:B------:R1:W-:Y:S01]  /*21470*/  MUFU.TANH R28, R4 ;  /* 0x00000004001c7308 */ /* 0x0003e20000002400 */
[----:B------:R-:W-:-:S02]  /*21480*/  FSEL R54, R207, -INF , !P4 ;  /* 0xff800000cf367808 */ /* 0x000fc40006000000 */
[C---:B------:R-:W-:Y:S02]  /*21490*/  ISETP.GE.AND P6, PT, R3.reuse, R7, PT ;  /* 0x000000070300720c */ /* 0x040fe40003fc6270 */
[----:B------:R-:W-:Y:S01]  /*214a0*/  ISETP.GE.AND P4, PT, R3, R5, PT ;  /* 0x000000050300720c */ /* 0x000fe20003f86270 */
[----:B------:R-:W-:Y:S02]  /*214b0*/  VIADD R3, R2, 0x41 ;  /* 0x0000004102037836 */ /* 0x000fe40000000000 */
[----:B------:R2:W-:Y:S01]  /*214c0*/  MUFU.TANH R29, R6 ;  /* 0x00000006001d7308 */ /* 0x0005e20000002400 */
[----:B------:R-:W-:Y:S01]  /*214d0*/  FSEL R77, R210, -INF , !P5 ;  /* 0xff800000d24d7808 */ /* 0x000fe20006800000 */
[----:B------:R-:W-:Y:S01]  /*214e0*/  FMUL.FTZ R8, R85, R0 ;  /* 0x0000000055087220 */ /* 0x000fe20000410000 */
[----:B------:R-:W-:Y:S02]  /*214f0*/  FSEL R46, R173, -INF , !P3 ;  /* 0xff800000ad2e7808 */ /* 0x000fe40005800000 */
[----:B------:R-:W-:Y:S01]  /*21500*/  FSEL R80, R174, -INF , !P6 ;  /* 0xff800000ae507808 */ /* 0x000fe20007000000 */
[----:B-1----:R-:W-:Y:S01]  /*21510*/  VIADD R4, R2, 0x49 ;  /* 0x0000004902047836 */ /* 0x002fe20000000000 */
[----:B------:R-:W-:-:S02]  /*21520*/  FSEL R45, R215, -INF , !P4 ;  /* 0xff800000d72d7808 */ /* 0x000fc40006000000 */
[----:B------:R-:W-:Y:S01]  /*21530*/  ISETP.GE.AND P5, PT, R3, R7, PT ;  /* 0x000000070300720c */ /* 0x000fe20003fa6270 */
[----:B--2---:R-:W-:Y:S01]  /*21540*/  FMUL.FTZ R6, R79, R0 ;  /* 0x000000004f067220 */ /* 0x004fe20000410000 */
[----:B------:R-:W-:Y:S02]  /*21550*/  ISETP.GE.AND P3, PT, R3, R5, PT ;  /* 0x000000050300720c */ /* 0x000fe40003f66270 */
[C---:B------:R-:W-:Y:S01]  /*21560*/  ISETP.GE.AND P6, PT, R4.reuse, R7, PT ;  /* 0x000000070400720c */ /* 0x040fe20003fc6270 */
[----:B------:R1:W-:Y:S01]  /*21570*/  MUFU.TANH R10, R6 ;  /* 0x00000006000a7308 */ /* 0x0003e20000002400 */
[----:B------:R-:W-:Y:S01]  /*21580*/  ISETP.GE.AND P4, PT, R4, R5, PT ;  /* 0x000000050400720c */ /* 0x000fe20003f86270 */
[C---:B------:R-:W-:Y:S01]  /*21590*/  VIADD R4, R2.reuse, 0x59 ;  /* 0x0000005902047836 */ /* 0x040fe20000000000 */
[----:B------:R-:W-:Y:S02]  /*215a0*/  IADD3 R3, R2, 0x51, RZ ;  /* 0x0000005102037810 */ /* 0x000fe40007ffe0ff */
[----:B------:R-:W-:-:S02]  /*215b0*/  FSEL R83, R192, -INF , !P5 ;  /* 0xff800000c0537808 */ /* 0x000fc40006800000 */
[----:B------:R-:W-:Y:S01]  /*215c0*/  FSEL R56, R214, -INF , !P3 ;  /* 0xff800000d6387808 */ /* 0x000fe20005800000 */
[----:B------:R2:W3:Y:S01]  /*215d0*/  MUFU.TANH R32, R8 ;  /* 0x0000000800207308 */ /* 0x0004e20000002400 */
[C---:B------:R-:W-:Y:S02]  /*215e0*/  ISETP.GE.AND P5, PT, R3.reuse, R7, PT ;  /* 0x000000070300720c */ /* 0x040fe40003fa6270 */
[----:B------:R-:W-:Y:S01]  /*215f0*/  ISETP.GE.AND P3, PT, R3, R5, PT ;  /* 0x000000050300720c */ /* 0x000fe20003f66270 */
[-C--:B-1----:R-:W-:Y:S01]  /*21600*/  FMUL.FTZ R6, R75, R0.reuse ;  /* 0x000000004b067220 */ /* 0x082fe20000410000 */
[----:B------:R-:W-:Y:S01]  /*21610*/  FSEL R85, R248, -INF , !P6 ;  /* 0xff800000f8557808 */ /* 0x000fe20007000000 */
[----:B------:R-:W-:Y:S01]  /*21620*/  VIADD R3, R2, 0x61 ;  /* 0x0000006102037836 */ /* 0x000fe20000000000 */
[----:B------:R-:W-:Y:S01]  /*21630*/  FSEL R58, R249, -INF , !P4 ;  /* 0xff800000f93a7808 */ /* 0x000fe20006000000 */
[----:B------:R1:W-:Y:S01]  /*21640*/  MUFU.TANH R27, R6 ;  /* 0x00000006001b7308 */ /* 0x0003e20000002400 */
[----:B------:R-:W-:Y:S01]  /*21650*/  BAR.SYNC.DEFER_BLOCKING 0x0 ;  /* 0x0000000000007b1d */ /* 0x000fe20000010000 */
[C---:B------:R-:W-:Y:S01]  /*21660*/  ISETP.GE.AND P6, PT, R4.reuse, R7, PT ;  /* 0x000000070400720c */ /* 0x040fe20003fc6270 */
[-C--:B--2---:R-:W-:Y:S01]  /*21670*/  FMUL.FTZ R8, R87, R0.reuse ;  /* 0x0000000057087220 */ /* 0x084fe20000410000 */
[----:B------:R-:W-:Y:S01]  /*21680*/  ISETP.GE.AND P4, PT, R4, R5, PT ;  /* 0x000000050400720c */ /* 0x000fe20003f86270 */
[----:B------:R-:W-:Y:S01]  /*21690*/  FMUL.FTZ R4, R65, R0 ;  /* 0x0000000041047220 */ /* 0x000fe20000410000 */
[----:B------:R-:W-:-:S02]  /*216a0*/  FSEL R87, R250, -INF , !P5 ;  /* 0xff800000fa577808 */ /* 0x000fc40006800000 */
[----:B------:R-:W2:Y:S01]  /*216b0*/  MUFU.TANH R31, R8 ;  /* 0x00000008001f7308 */ /* 0x000ea20000002400 */
[----:B------:R-:W-:Y:S02]  /*216c0*/  FSEL R65, R251, -INF , !P3 ;  /* 0xff800000fb417808 */ /* 0x000fe40005800000 */
[----:B------:R-:W-:Y:S01]  /*216d0*/  ISETP.GE.AND P5, PT, R3, R7, PT ;  /* 0x000000070300720c */ /* 0x000fe20003fa6270 */
[----:B-1----:R-:W-:Y:S01]  /*216e0*/  FMUL.FTZ R6, R69, R0 ;  /* 0x0000000045067220 */ /* 0x002fe20000410000 */
[----:B------:R-:W-:-:S03]  /*216f0*/  ISETP.GE.AND P3, PT, R3, R5, PT ;  /* 0x000000050300720c */ /* 0x000fc60003f66270 */
[----:B------:R1:W4:Y:S01]  /*21700*/  MUFU.TANH R8, R4 ;  /* 0x0000000400087308 */ /* 0x0003220000002400 */
[----:B------:R-:W-:Y:S01]  /*21710*/  VIADD R3, R2, 0x69 ;  /* 0x0000006902037836 */ /* 0x000fe20000000000 */
[----:B------:R-:W-:-:S06]  /*21720*/  FSEL R90, R242, -INF , !P5 ;  /* 0xff800000f25a7808 */ /* 0x000fcc0006800000 */
[----:B------:R3:W-:Y:S01]  /*21730*/  MUFU.TANH R9, R6 ;  /* 0x0000000600097308 */ /* 0x0007e20000002400 */
[----:B------:R-:W-:Y:S02]  /*21740*/  FSEL R76, R238, -INF , !P3 ;  /* 0xff800000ee4c7808 */ /* 0x000fe40005800000 */
[----:B------:R-:W-:Y:S02]  /*21750*/  FSEL R88, R252, -INF , !P6 ;  /* 0xff800000fc587808 */ /* 0x000fe40007000000 */
[----:B-1----:R-:W-:Y:S01]  /*21760*/  IADD3 R4, R2, 0x71, RZ ;  /* 0x0000007102047810 */ /* 0x002fe20007ffe0ff */
[----:B---3--:R-:W-:-:S03]  /*21770*/  FMUL.FTZ R6, R71, R0 ;  /* 0x0000000047067220 */ /* 0x008fc60000410000 */
[C---:B------:R-:W-:Y:S01]  /*21780*/  ISETP.GE.AND P5, PT, R4.reuse, R7, PT ;  /* 0x000000070400720c */ /* 0x040fe20003fa6270 */
[----:B------:R1:W-:Y:S01]  /*21790*/  MUFU.TANH R26, R6 ;  /* 0x00000006001a7308 */ /* 0x0003e20000002400 */
[----:B------:R-:W-:Y:S01]  /*217a0*/  ISETP.GE.AND P3, PT, R4, R5, PT ;  /* 0x000000050400720c */ /* 0x000fe20003f66270 */
[----:B------:R-:W-:Y:S01]  /*217b0*/  VIADD R4, R2, 0x81 ;  /* 0x0000008102047836 */ /* 0x000fe20000000000 */
[----:B------:R-:W-:Y:S02]  /*217c0*/  ISETP.GE.AND P6, PT, R3, R7, PT ;  /* 0x000000070300720c */ /* 0x000fe40003fc6270 */
[----:B------:R-:W-:Y:S02]  /*217d0*/  FSEL R94, R228, -INF , !P5 ;  /* 0xff800000e45e7808 */ /* 0x000fe40006800000 */
[----:B------:R-:W-:Y:S02]  /*217e0*/  FSEL R84, R227, -INF , !P3 ;  /* 0xff800000e3547808 */ /* 0x000fe40005800000 */
[----:B------:R-:W-:Y:S01]  /*217f0*/  FSEL R92, R230, -INF , !P6 ;  /* 0xff800000e65c7808 */ /* 0x000fe20007000000 */
[----:B-1----:R-:W-:Y:S01]  /*21800*/  FMUL.FTZ R6, R67, R0 ;  /* 0x0000000043067220 */ /* 0x002fe20000410000 */
[----:B------:R-:W-:-:S02]  /*21810*/  FSEL R67, R243, -INF , !P4 ;  /* 0xff800000f3437808 */ /* 0x000fc40006000000 */
[----:B------:R-:W-:Y:S01]  /*21820*/  ISETP.GE.AND P4, PT, R3, R5, PT ;  /* 0x000000050300720c */ /* 0x000fe20003f86270 */
[----:B------:R-:W-:Y:S01]  /*21830*/  VIADD R3, R2, 0x79 ;  /* 0x0000007902037836 */ /* 0x000fe20000000000 */
[----:B------:R1:W3:Y:S01]  /*21840*/  MUFU.TANH R22, R6 ;  /* 0x0000000600167308 */ /* 0x0002e20000002400 */
[C---:B------:R-:W-:Y:S02]  /*21850*/  ISETP.GE.AND P5, PT, R4.reuse, R7, PT ;  /* 0x000000070400720c */ /* 0x040fe40003fa6270 */
[----:B------:R-:W-:Y:S02]  /*21860*/  FSEL R81, R229, -INF , !P4 ;  /* 0xff800000e5517808 */ /* 0x000fe40006000000 */
[----:B------:R-:W-:Y:S01]  /*21870*/  ISETP.GE.AND P3, PT, R4, R5, PT ;  /* 0x000000050400720c */ /* 0x000fe20003f66270 */
[----:B------:R-:W-:Y:S01]  /*21880*/  FMUL.FTZ R4, R53, R0 ;  /* 0x0000000035047220 */ /* 0x000fe20000410000 */
[C---:B------:R-:W-:Y:S02]  /*21890*/  ISETP.GE.AND P6, PT, R3.reuse, R7, PT ;  /* 0x000000070300720c */ /* 0x040fe40003fc6270 */
[----:B------:R-:W-:-:S02]  /*218a0*/  ISETP.GE.AND P4, PT, R3, R5, PT ;  /* 0x000000050300720c */ /* 0x000fc40003f86270 */
[----:B------:R-:W-:Y:S01]  /*218b0*/  IADD3 R3, R2, 0x89, RZ ;  /* 0x0000008902037810 */ /* 0x000fe20007ffe0ff */
[----:B------:R2:W3:Y:S01]  /*218c0*/  MUFU.TANH R18, R4 ;  /* 0x0000000400127308 */ /* 0x0004e20000002400 */
[----:B-1----:R-:W-:Y:S01]  /*218d0*/  FMUL.FTZ R6, R61, R0 ;  /* 0x000000003d067220 */ /* 0x002fe20000410000 */
[----:B------:R-:W-:Y:S02]  /*218e0*/  FSEL R95, R223, -INF , !P6 ;  /* 0xff800000df5f7808 */ /* 0x000fe40007000000 */
[----:B------:R-:W-:-:S04]  /*218f0*/  FSEL R86, R222, -INF , !P4 ;  /* 0xff800000de567808 */ /* 0x000fc80006000000 */
[----:B------:R1:W-:Y:S01]  /*21900*/  MUFU.TANH R20, R6 ;  /* 0x0000000600147308 */ /* 0x0003e20000002400 */
[C---:B------:R-:W-:Y:S02]  /*21910*/  ISETP.GE.AND P6, PT, R3.reuse, R7, PT ;  /* 0x000000070300720c */ /* 0x040fe40003fc6270 */
[----:B------:R-:W-:Y:S01]  /*21920*/  ISETP.GE.AND P4, PT, R3, R5, PT ;  /* 0x000000050300720c */ /* 0x000fe20003f86270 */
[C---:B------:R-:W-:Y:S02]  /*21930*/  VIADD R3, R2.reuse, 0x91 ;  /* 0x0000009102037836 */ /* 0x040fe40000000000 */
[----:B--2---:R-:W-:Y:S01]  /*21940*/  VIADD R4, R2, 0x99 ;  /* 0x0000009902047836 */ /* 0x004fe20000000000 */
[----:B------:R-:W-:Y:S02]  /*21950*/  FSEL R100, R218, -INF , !P6 ;  /* 0xff800000da647808 */ /* 0x000fe40007000000 */
[----:B------:R-:W-:Y:S01]  /*21960*/  FSEL R91, R199, -INF , !P4 ;  /* 0xff800000c75b7808 */ /* 0x000fe20006000000 */
[----:B-1----:R-:W-:Y:S01]  /*21970*/  FMUL.FTZ R6, R63, R0 ;  /* 0x000000003f067220 */ /* 0x002fe20000410000 */
[----:B------:R-:W-:-:S03]  /*21980*/  FSEL R98, R220, -INF , !P5 ;  /* 0xff800000dc627808 */ /* 0x000fc60006800000 */
[----:B------:R1:W-:Y:S01]  /*21990*/  MUFU.TANH R19, R6 ;  /* 0x0000000600137308 */ /* 0x0003e20000002400 */
[----:B------:R-:W-:Y:S02]  /*219a0*/  FSEL R89, R219, -INF , !P3 ;  /* 0xff800000db597808 */ /* 0x000fe40005800000 */
[C---:B------:R-:W-:Y:S02]  /*219b0*/  ISETP.GE.AND P6, PT, R4.reuse, R7, PT ;  /* 0x000000070400720c */ /* 0x040fe40003fc6270 */
[----:B------:R-:W-:Y:S01]  /*219c0*/  ISETP.GE.AND P4, PT, R4, R5, PT ;  /* 0x000000050400720c */ /* 0x000fe20003f86270 */
[C---:B------:R-:W-:Y:S01]  /*219d0*/  VIADD R4, R2.reuse, 0xa9 ;  /* 0x000000a902047836 */ /* 0x040fe20000000000 */
[C---:B------:R-:W-:Y:S02]  /*219e0*/  ISETP.GE.AND P5, PT, R3.reuse, R7, PT ;  /* 0x000000070300720c */ /* 0x040fe40003fa6270 */
[----:B------:R-:W-:Y:S02]  /*219f0*/  ISETP.GE.AND P3, PT, R3, R5, PT ;  /* 0x000000050300720c */ /* 0x000fe40003f66270 */
[----:B------:R-:W-:Y:S01]  /*21a00*/  IADD3 R3, R2, 0xa1, RZ ;  /* 0x000000a102037810 */ /* 0x000fe20007ffe0ff */
[----:B-1----:R-:W-:Y:S01]  /*21a10*/  FMUL.FTZ R6, R55, R0 ;  /* 0x0000000037067220 */ /* 0x002fe20000410000 */
[----:B------:R-:W-:-:S03]  /*21a20*/  FSEL R102, R198, -INF , !P5 ;  /* 0xff800000c6667808 */ /* 0x000fc60006800000 */
[----:B------:R1:W2:Y:S01]  /*21a30*/  MUFU.TANH R17, R6 ;  /* 0x0000000600117308 */ /* 0x0002a20000002400 */
[----:B------:R-:W-:Y:S02]  /*21a40*/  FSEL R93, R197, -INF , !P3 ;  /* 0xff800000c55d7808 */ /* 0x000fe40005800000 */
[----:B------:R-:W-:Y:S02]  /*21a50*/  FSEL R103, R32, -INF , !P6 ;  /* 0xff80000020677808 */ /* 0x000fe40007000000 */
[----:B------:R-:W-:Y:S02]  /*21a60*/  FSEL R97, R31, -INF , !P4 ;  /* 0xff8000001f617808 */ /* 0x000fe40006000000 */
[C---:B------:R-:W-:Y:S02]  /*21a70*/  ISETP.GE.AND P5, PT, R3.reuse, R7, PT ;  /* 0x000000070300720c */ /* 0x040fe40003fa6270 */
[----:B------:R-:W-:Y:S01]  /*21a80*/  ISETP.GE.AND P3, PT, R3, R5, PT ;  /* 0x000000050300720c */ /* 0x000fe20003f66270 */
[----:B------:R-:W-:Y:S01]  /*21a90*/  VIADD R3, R2, 0xb1 ;  /* 0x000000b102037836 */ /* 0x000fe20000000000 */
[----:B------:R-:W-:-:S02]  /*21aa0*/  ISETP.GE.AND P6, PT, R4, R7, PT ;  /* 0x000000070400720c */ /* 0x000fc40003fc6270 */
[----:B------:R-:W-:Y:S01]  /*21ab0*/  ISETP.GE.AND P4, PT, R4, R5, PT ;  /* 0x000000050400720c */ /* 0x000fe20003f86270 */
[-C--:B------:R-:W-:Y:S01]  /*21ac0*/  FMUL.FTZ R4, R21, R0.reuse ;  /* 0x0000000015047220 */ /* 0x080fe20000410000 */
[----:B-1----:R-:W-:Y:S01]  /*21ad0*/  FMUL.FTZ R6, R57, R0 ;  /* 0x0000000039067220 */ /* 0x002fe20000410000 */
[----:B------:R-:W-:-:S03]  /*21ae0*/  FSEL R99, R11, -INF , !P3 ;  /* 0xff8000000b637808 */ /* 0x000fc60005800000 */
[----:B------:R1:W2:Y:S01]  /*21af0*/  MUFU.TANH R14, R6 ;  /* 0x00000006000e7308 */ /* 0x0002a20000002400 */
[----:B------:R-:W-:Y:S02]  /*21b00*/  FSEL R131, R30, -INF , !P5 ;  /* 0xff8000001e837808 */ /* 0x000fe40006800000 */
[C---:B------:R-:W-:Y:S02]  /*21b10*/  ISETP.GE.AND P5, PT, R3.reuse, R7, PT ;  /* 0x000000070300720c */ /* 0x040fe40003fa6270 */
[----:B------:R-:W-:-:S03]  /*21b20*/  ISETP.GE.AND P3, PT, R3, R5, PT ;  /* 0x000000050300720c */ /* 0x000fc60003f66270 */
[----:B------:R4:W-:Y:S01]  /*21b30*/  MUFU.TANH R11, R4 ;  /* 0x00000004000b7308 */ /* 0x0009e20000002400 */
[----:B------:R-:W-:Y:S01]  /*21b40*/  IADD3 R3, R2, 0xb9, RZ ;  /* 0x000000b902037810 */ /* 0x000fe20007ffe0ff */
[----:B-1----:R-:W-:Y:S01]  /*21b50*/  FMUL.FTZ R6, R59, R0 ;  /* 0x000000003b067220 */ /* 0x002fe20000410000 */
[----:B------:R-:W-:-:S05]  /*21b60*/  FSEL R197, R28, -INF , !P5 ;  /* 0xff8000001cc57808 */ /* 0x000fca0006800000 */
[----:B------:R1:W2:Y:S01]  /*21b70*/  MUFU.TANH R12, R6 ;  /* 0x00000006000c7308 */ /* 0x0002a20000002400 */
[----:B----4-:R-:W-:Y:S01]  /*21b80*/  VIADD R4, R2, 0xc1 ;  /* 0x000000c102047836 */ /* 0x010fe20000000000 */
[----:B------:R-:W-:Y:S02]  /*21b90*/  FSEL R104, R27, -INF , !P3 ;  /* 0xff8000001b687808 */ /* 0x000fe40005800000 */
[----:B------:R-:W-:Y:S02]  /*21ba0*/  FSEL R174, R29, -INF , !P6 ;  /* 0xff8000001dae7808 */ /* 0x000fe40007000000 */
[----:B------:R-:W-:Y:S02]  /*21bb0*/  FSEL R101, R10, -INF , !P4 ;  /* 0xff8000000a657808 */ /* 0x000fe40006000000 */
[C---:B------:R-:W-:Y:S02]  /*21bc0*/  ISETP.GE.AND P5, PT, R4.reuse, R7, PT ;  /* 0x000000070400720c */ /* 0x040fe40003fa6270 */
[----:B------:R-:W-:Y:S01]  /*21bd0*/  ISETP.GE.AND P3, PT, R4, R5, PT ;  /* 0x000000050400720c */ /* 0x000fe20003f66270 */
[----:B-1----:R-:W-:Y:S01]  /*21be0*/  FMUL.FTZ R6, R23, R0 ;  /* 0x0000000017067220 */ /* 0x002fe20000410000 */
[----:B------:R-:W-:-:S02]  /*21bf0*/  ISETP.GE.AND P6, PT, R3, R7, PT ;  /* 0x000000070300720c */ /* 0x000fc40003fc6270 */
[C---:B------:R-:W-:Y:S01]  /*21c00*/  IADD3 R4, R2.reuse, 0xd1, RZ ;  /* 0x000000d102047810 */ /* 0x040fe20007ffe0ff */
[----:B------:R1:W4:Y:S01]  /*21c10*/  MUFU.TANH R10, R6 ;  /* 0x00000006000a7308 */ /* 0x0003220000002400 */
[----:B------:R-:W-:Y:S01]  /*21c20*/  ISETP.GE.AND P4, PT, R3, R5, PT ;  /* 0x000000050300720c */ /* 0x000fe20003f86270 */
[----:B------:R-:W-:Y:S01]  /*21c30*/  VIADD R3, R2, 0xc9 ;  /* 0x000000c902037836 */ /* 0x000fe20000000000 */
[----:B------:R-:W-:Y:S02]  /*21c40*/  FSEL R204, R8, -INF , !P5 ;  /* 0xff80000008cc7808 */ /* 0x000fe40006800000 */
[----:B---3--:R-:W-:Y:S02]  /*21c50*/  FSEL R192, R22, -INF , !P3 ;  /* 0xff80000016c07808 */ /* 0x008fe40005800000 */
[----:B------:R-:W-:Y:S02]  /*21c60*/  FSEL R198, R9, -INF , !P6 ;  /* 0xff80000009c67808 */ /* 0x000fe40007000000 */
[----:B------:R-:W-:-:S02]  /*21c70*/  ISETP.GE.AND P5, PT, R4, R7, PT ;  /* 0x000000070400720c */ /* 0x000fc40003fa6270 */
[----:B------:R-:W-:Y:S01]  /*21c80*/  ISETP.GE.AND P3, PT, R4, R5, PT ;  /* 0x000000050400720c */ /* 0x000fe20003f66270 */
[----:B------:R-:W-:Y:S02]  /*21c90*/  VIADD R4, R2, 0xe1 ;  /* 0x000000e102047836 */ /* 0x000fe40000000000 */
[-C--:B-1----:R-:W-:Y:S01]  /*21ca0*/  FMUL.FTZ R6, R49, R0.reuse ;  /* 0x0000000031067220 */ /* 0x082fe20000410000 */
[-C--:B------:R-:W-:Y:S01]  /*21cb0*/  FMUL.FTZ R33, R33, R0.reuse ;  /* 0x0000000021217220 */ /* 0x080fe20000410000 */
[----:B------:R-:W-:Y:S02]  /*21cc0*/  FMUL.FTZ R35, R35, R0 ;  /* 0x0000000023237220 */ /* 0x000fe40000410000 */
[----:B------:R1:W3:Y:S01]  /*21cd0*/  MUFU.TANH R9, R6 ;  /* 0x0000000600097308 */ /* 0x0002e20000002400 */
[----:B------:R-:W-:Y:S02]  /*21ce0*/  FSEL R173, R26, -INF , !P4 ;  /* 0xff8000001aad7808 */ /* 0x000fe40006000000 */
[----:B------:R-:W-:-:S02]  /*21cf0*/  ISETP.GE.AND P6, PT, R3, R7, PT ;  /* 0x000000070300720c */ /* 0x000fc40003fc6270 */
[----:B------:R-:W-:Y:S01]  /*21d00*/  ISETP.GE.AND P4, PT, R3, R5, PT ;  /* 0x000000050300720c */ /* 0x000fe20003f86270 */
[----:B------:R-:W-:Y:S01]  /*21d10*/  VIADD R3, R2, 0xd9 ;  /* 0x000000d902037836 */ /* 0x000fe20000000000 */
[----:B------:R-:W-:Y:S02]  /*21d20*/  FSEL R210, R18, -INF , !P5 ;  /* 0xff80000012d27808 */ /* 0x000fe40006800000 */
[----:B--2---:R-:W-:Y:S02]  /*21d30*/  FSEL R207, R17, -INF , !P3 ;  /* 0xff80000011cf7808 */ /* 0x004fe40005800000 */
[C---:B------:R-:W-:Y:S02]  /*21d40*/  ISETP.GE.AND P5, PT, R4.reuse, R7, PT ;  /* 0x000000070400720c */ /* 0x040fe40003fa6270 */
[----:B------:R-:W-:Y:S01]  /*21d50*/  ISETP.GE.AND P3, PT, R4, R5, PT ;  /* 0x000000050400720c */ /* 0x000fe20003f66270 */
[-C--:B-1----:R-:W-:Y:S01]  /*21d60*/  FMUL.FTZ R6, R51, R0.reuse ;  /* 0x0000000033067220 */ /* 0x082fe20000410000 */
[----:B------:R-:W-:Y:S01]  /*21d70*/  FMUL.FTZ R4, R15, R0 ;  /* 0x000000000f047220 */ /* 0x000fe20000410000 */
[----:B------:R-:W-:Y:S01]  /*21d80*/  MUFU.TANH R33, R33 ;  /* 0x0000002100217308 */ /* 0x000fe20000002400 */
[----:B------:R-:W-:-:S02]  /*21d90*/  FSEL R205, R20, -INF , !P6 ;  /* 0xff80000014cd7808 */ /* 0x000fc40007000000 */
[----:B------:R-:W-:-:S05]  /*21da0*/  FSEL R199, R19, -INF , !P4 ;  /* 0xff80000013c77808 */ /* 0x000fca0006000000 */
[----:B------:R1:W2:Y:S01]  /*21db0*/  MUFU.TANH R8, R6 ;  /* 0x0000000600087308 */ /* 0x0002a20000002400 */
[C---:B------:R-:W-:Y:S02]  /*21dc0*/  ISETP.GE.AND P6, PT, R3.reuse, R7, PT ;  /* 0x000000070300720c */ /* 0x040fe40003fc6270 */
[----:B------:R-:W-:Y:S02]  /*21dd0*/  ISETP.GE.AND P4, PT, R3, R5, PT ;  /* 0x000000050300720c */ /* 0x000fe40003f86270 */
[----:B------:R-:W-:-:S03]  /*21de0*/  IADD3 R3, R2, 0xe9, RZ ;  /* 0x000000e902037810 */ /* 0x000fc60007ffe0ff */
[----:B------:R-:W2:Y:S01]  /*21df0*/  MUFU.TANH R35, R35 ;  /* 0x0000002300237308 */ /* 0x000ea20000002400 */
[----:B------:R-:W-:Y:S01]  /*21e00*/  FSEL R214, R14, -INF , !P6 ;  /* 0xff8000000ed67808 */ /* 0x000fe20007000000 */
[----:B-1----:R-:W-:-:S06]  /*21e10*/  FMUL.FTZ R6, R13, R0 ;  /* 0x000000000d067220 */ /* 0x002fcc0000410000 */
[----:B------:R-:W-:Y:S01]  /*21e20*/  MUFU.TANH R4, R4 ;  /* 0x0000000400047308 */ /* 0x000fe20000002400 */
[----:B------:R-:W-:Y:S02]  /*21e30*/  FSEL R215, R12, -INF , !P4 ;  /* 0xff8000000cd77808 */ /* 0x000fe40006000000 */
[C---:B------:R-:W-:Y:S02]  /*21e40*/  ISETP.GE.AND P6, PT, R3.reuse, R7, PT ;  /* 0x000000070300720c */ /* 0x040fe40003fc6270 */
[----:B------:R-:W-:-:S03]  /*21e50*/  ISETP.GE.AND P4, PT, R3, R5, PT ;  /* 0x000000050300720c */ /* 0x000fc60003f86270 */
[----:B------:R-:W1:Y:S01]  /*21e60*/  MUFU.TANH R6, R6 ;  /* 0x0000000600067308 */ /* 0x000e620000002400 */
[C---:B------:R-:W-:Y:S01]  /*21e70*/  VIADD R3, R2.reuse, 0xf1 ;  /* 0x000000f102037836 */ /* 0x040fe20000000000 */
[----:B------:R-:W-:Y:S01]  /*21e80*/  FSEL R219, R11, -INF , !P5 ;  /* 0xff8000000bdb7808 */ /* 0x000fe20006800000 */
[----:B------:R-:W-:Y:S01]  /*21e90*/  VIADD R0, R2, 0xf9 ;  /* 0x000000f902007836 */ /* 0x000fe20000000000 */
[----:B----4-:R-:W-:Y:S02]  /*21ea0*/  FSEL R218, R10, -INF , !P3 ;  /* 0xff8000000ada7808 */ /* 0x010fe40005800000 */
[C---:B------:R-:W-:Y:S02]  /*21eb0*/  ISETP.GE.AND P5, PT, R3.reuse, R7, PT ;  /* 0x000000070300720c */ /* 0x040fe40003fa6270 */
[----:B------:R-:W-:Y:S01]  /*21ec0*/  ISETP.GE.AND P3, PT, R3, R5, PT ;  /* 0x000000050300720c */ /* 0x000fe20003f66270 */
[----:B------:R-:W-:Y:S01]  /*21ed0*/  IMAD.MOV.U32 R250, RZ, RZ, R235 ;  /* 0x000000fffffa7224 */ /* 0x000fe200078e00eb */
[----:B---3--:R-:W-:-:S02]  /*21ee0*/  FSEL R220, R9, -INF , !P6 ;  /* 0xff80000009dc7808 */ /* 0x008fc40007000000 */
[----:B--2---:R-:W-:Y:S02]  /*21ef0*/  FSEL R222, R8, -INF , !P4 ;  /* 0xff80000008de7808 */ /* 0x004fe40006000000 */
[----:B------:R-:W-:Y:S02]  /*21f00*/  FSEL R227, R33, -INF , !P5 ;  /* 0xff80000021e37808 */ /* 0x000fe40006800000 */
[----:B------:R-:W-:Y:S01]  /*21f10*/  FSEL R223, R35, -INF , !P3 ;  /* 0xff80000023df7808 */ /* 0x000fe20005800000 */
[----:B------:R-:W-:Y:S01]  /*21f20*/  BSSY B1, `(.L_x_1449) ;  /* 0x0000102000017945 */ /* 0x000fe20003800000 */
[----:B------:R-:W-:Y:S02]  /*21f30*/  MOV R251, R233 ;  /* 0x000000e900fb7202 */ /* 0x000fe40000000f00 */
[C---:B------:R-:W-:Y:S02]  /*21f40*/  ISETP.GE.AND P6, PT, R2.reuse, R7, PT ;  /* 0x000000070200720c */ /* 0x040fe40003fc6270 */
[----:B------:R-:W-:-:S02]  /*21f50*/  ISETP.GE.AND P4, PT, R2, R5, PT ;  /* 0x000000050200720c */ /* 0x000fc40003f86270 */
[C---:B------:R-:W-:Y:S02]  /*21f60*/  ISETP.GE.AND P5, PT, R0.reuse, R7, PT ;  /* 0x000000070000720c */ /* 0x040fe40003fa6270 */
[----:B------:R-:W-:Y:S01]  /*21f70*/  ISETP.GE.AND P3, PT, R0, R5, PT ;  /* 0x000000050000720c */ /* 0x000fe20003f66270 */
[----:B------:R-:W-:Y:S01]  /*21f80*/  IMAD.MOV.U32 R233, RZ, RZ, R111 ;  /* 0x000000ffffe97224 */ /* 0x000fe200078e006f */
[----:B------:R-:W-:Y:S02]  /*21f90*/  MOV R235, R110 ;  /* 0x0000006e00eb7202 */ /* 0x000fe40000000f00 */
[----:B------:R-:W-:Y:S02]  /*21fa0*/  FSEL R43, R250, -INF , !P6 ;  /* 0xff800000fa2b7808 */ /* 0x000fe40007000000 */
[----:B-1----:R-:W-:Y:S02]  /*21fb0*/  FSEL R228, R6, -INF , !P5 ;  /* 0xff80000006e47808 */ /* 0x002fe40006800000 */
[----:B------:R-:W-:-:S02]  /*21fc0*/  FSEL R42, R251, -INF , !P4 ;  /* 0xff800000fb2a7808 */ /* 0x000fc40006000000 */
[----:B------:R-:W-:Y:S01]  /*21fd0*/  FSEL R229, R4, -INF , !P3 ;  /* 0xff80000004e57808 */ /* 0x000fe20005800000 */
[----:B------:R-:W-:Y:S05]  /*21fe0*/  @!P2 BRA `(.L_x_1450) ;  /* 0x0000000c00d4a947 */ /* 0x000fea0003800000 */
[----:B------:R-:W-:Y:S04]  /*21ff0*/  BSSY B0, `(.L_x_1451) ;  /* 0x0000041000007945 */ /* 0x000fe80003800000 */
[----:B------:R-:W-:Y:S05]  /*22000*/  @!P0 BRA `(.L_x_1452) ;  /* 0x0000000000f08947 */ /* 0x000fea0003800000 */
[----:B------:R-:W2:Y:S01]  /*22010*/  LD.E R2, desc[UR6][R24.64+0x170] ;  /* 0x0001700618027980 */ /* 0x000ea2000c101900 */
        /* <DEDUP_REMOVED lines=59> */
.L_x_1452:
[----:B------:R-:W2:Y:S02]  /*223d0*/  LD.E R0, desc[UR6][R24.64+0x38] ;  /* 0x0000380618007980 */ /* 0x000ea4000c101900 */
[----:B--2---:R-:W-:-:S04]  /*223e0*/  LEA R0, -R0, RZ, 0x8 ;  /* 0x000000ff00007211 */ /* 0x004fc800078e41ff */
[----:B------:R-:W-:Y:S02]  /*223f0*/  SHF.R.S32.HI R2, RZ, 0x1f, R0 ;  /* 0x0000001fff027819 */ /* 0x000fe40000011400 */
.L_x_1453:
[----:B------:R-:W-:Y:S05]  /*22400*/  BSYNC B0 ;  /* 0x0000000000007941 */ /* 0x000fea0003800000 */
.L_x_1451:
[----:B-----5:R-:W-:Y:S01]  /*22410*/  @!P1 IADD3 R3, P2, R0, R117, RZ ;  /* 0x0000007500039210 */ /* 0x020fe20007f5e0ff */
        /* <DEDUP_REMOVED lines=17> */
[-C--:B------:R-:W-:Y:S01]  /*22530*/  @!P1 LEA R8, P2, R0, R241.reuse, 0x1 ;  /* 0x000000f100089211 */ /* 0x080fe200078408ff */
[C---:B------:R-:W-:Y:S01]  /*22540*/  @!P1 IMAD.WIDE.U32 R6, R190.reuse, 0x30, R4 ;  /* 0x00000030be069825 */ /* 0x040fe200078e0004 */
[CC--:B------:R-:W-:Y:S01]  /*22550*/  @!P1 LEA.HI.X R9, R190.reuse, R2.reuse, R191, 0x6, P0 ;  /* 0x00000002be099211 */ /* 0x0c0fe200000f34bf */
[----:B------:R-:W-:Y:S01]  /*22560*/  BSSY B0, `(.L_x_1454) ;  /* 0x000009a000007945 */ /* 0x000fe20003800000 */
[----:B------:R-:W-:Y:S01]  /*22570*/  @!P1 LEA R34, P0, R3, R241, 0x1 ;  /* 0x000000f103229211 */ /* 0x000fe200078008ff */
[----:B------:R-:W-:Y:S01]  /*22580*/  @!P1 IMAD.WIDE.U32 R4, R190, 0x50, R10 ;  /* 0x00000050be049825 */ /* 0x000fe200078e000a */
[----:B------:R-:W-:-:S02]  /*22590*/  @!P1 MOV R15, R2 ;  /* 0x00000002000f9202 */ /* 0x000fc40000000f00 */
[----:B------:R-:W-:Y:S01]  /*225a0*/  @!P1 LEA.HI.X R35, R3, R239, R9, 0x1, P0 ;  /* 0x000000ef03239211 */ /* 0x000fe200000f0c09 */
[----:B------:R-:W-:Y:S01]  /*225b0*/  @!P1 IMAD.IADD R5, R13, 0x1, R5 ;  /* 0x000000010d059824 */ /* 0x000fe200078e0205 */
[----:B------:R-:W-:Y:S01]  /*225c0*/  @!P1 LEA R30, P0, R4, R241, 0x1 ;  /* 0x000000f1041e9211 */ /* 0x000fe200078008ff */
[----:B------:R-:W-:Y:S01]  /*225d0*/  @!P1 IMAD.IADD R3, R12, 0x1, R7 ;  /* 0x000000010c039824 */ /* 0x000fe200078e0207 */
[-CC-:B------:R-:W-:Y:S01]  /*225e0*/  @!P1 LEA.HI.X R9, R0, R239.reuse, R2.reuse, 0x1, P2 ;  /* 0x000000ef00099211 */ /* 0x180fe200010f0c02 */
[----:B------:R-:W-:Y:S01]  /*225f0*/  @!P1 IMAD.MOV.U32 R7, RZ, RZ, R2 ;  /* 0x000000ffff079224 */ /* 0x000fe200078e0002 */
[----:B------:R-:W-:Y:S01]  /*22600*/  @!P1 LEA.HI.X R31, R4, R239, R5, 0x1, P0 ;  /* 0x000000ef041f9211 */ /* 0x000fe200000f0c05 */
        /* <DEDUP_REMOVED lines=52> */
[----:B------:R-:W-:Y:S01]  /*22950*/  @!P1 LEA.HI.X R19, R4, R239, R5, 0x1, P0 ;  /* 0x000000ef04139211 */ /* 0x000fe200000f0c05 */
[--C-:B------:R-:W-:Y:S01]  /*22960*/  @!P1 IMAD.MOV.U32 R5, RZ, RZ, R2.reuse ;  /* 0x000000ffff059224 */ /* 0x100fe200078e0002 */
[-C--:B------:R-:W-:Y:S01]  /*22970*/  @!P1 MOV R4, R0.reuse ;  /* 0x0000000000049202 */ /* 0x080fe20000000f00 */
[----:B------:R-:W-:Y:S01]  /*22980*/  @!P1 IMAD.MOV.U32 R11, RZ, RZ, R2 ;  /* 0x000000ffff0b9224 */ /* 0x000fe200078e0002 */
[----:B------:R-:W-:Y:S01]  /*22990*/  @!P1 LEA R20, P2, R6, R241, 0x1 ;  /* 0x000000f106149211 */ /* 0x000fe200078408ff */
[----:B------:R1:W-:Y:S01]  /*229a0*/  @P1 STS.128 [R189+0x4800], RZ ;  /* 0x004800ffbd001388 */ /* 0x0003e20000000c00 */
[----:B------:R-:W-:Y:S01]  /*229b0*/  @!P1 LEA R3, P0, R190, R0, 0x7 ;  /* 0x00000000be039211 */ /* 0x000fe200078038ff */
[----:B------:R-:W-:Y:S01]  /*229c0*/  @!P1 IMAD R13, R191, 0xc0, RZ ;  /* 0x000000c0bf0d9824 */ /* 0x000fe200078e02ff */
[-C--:B------:R-:W-:Y:S01]  /*229d0*/  @!P1 LEA.HI.X R23, R8, R239.reuse, R9, 0x1, P3 ;  /* 0x000000ef08179211 */ /* 0x080fe200018f0c09 */
[----:B------:R-:W-:Y:S01]  /*229e0*/  @!P1 IMAD.WIDE.U32 R8, R190, 0xc0, R4 ;  /* 0x000000c0be089825 */ /* 0x000fe200078e0004 */
[----:B------:R-:W-:Y:S01]  /*229f0*/  @!P1 LEA.HI.X R21, R6, R239, R7, 0x1, P2 ;  /* 0x000000ef06159211 */ /* 0x000fe200010f0c07 */
        /* <DEDUP_REMOVED lines=80> */
.L_x_1455:
[----:B------:R-:W-:Y:S05]  /*22f00*/  BSYNC B0 ;  /* 0x0000000000007941 */ /* 0x000fea0003800000 */
.L_x_1454:
[----:B------:R-:W0:Y:S01]  /*22f10*/  LDGDEPBAR ;  /* 0x00000000000079af */ /* 0x000e220000000000 */
[----:B------:R-:W-:-:S04]  /*22f20*/  LEA R241, P0, R0, R241, 0x1 ;  /* 0x000000f100f17211 */ /* 0x000fc800078008ff */
[----:B------:R-:W-:-:S09]  /*22f30*/  LEA.HI.X R239, R0, R239, R2, 0x1, P0 ;  /* 0x000000ef00ef7211 */ /* 0x000fd200000f0c02 */
.L_x_1450:
[----:B------:R-:W-:Y:S05]  /*22f40*/  BSYNC B1 ;  /* 0x0000000000017941 */ /* 0x000fea0003800000 */
.L_x_1449:
[----:B-----5:R-:W-:Y:S01]  /*22f50*/  FMNMX.FTZ R0, R37, R42, !PT ;  /* 0x0000002a25007209 */ /* 0x020fe20007810000 */
[----:B-1----:R-:W-:Y:S03]  /*22f60*/  LDSM.16.MT88.4 R16, [R181+0xa000] ;  /* 0x00a00000b510783b */ /* 0x002fe60000004200 */
[----:B------:R-:W-:Y:S01]  /*22f70*/  FMNMX.FTZ R0, R44, R0, !PT ;  /* 0x000000002c007209 */ /* 0x000fe20007810000 */
[----:B------:R-:W-:Y:S03]  /*22f80*/  LDSM.16.MT88.4 R20, [R179+0xa000] ;  /* 0x00a00000b314783b */ /* 0x000fe60000004200 */
[----:B------:R-:W-:Y:S01]  /*22f90*/  FMNMX.FTZ R0, R115, R0, !PT ;  /* 0x0000000073007209 */ /* 0x000fe20007810000 */
[----:B------:R-:W-:Y:S03]  /*22fa0*/  LDSM.16.MT88.4 R28, [R180+0xa000] ;  /* 0x00a00000b41c783b */ /* 0x000fe60000004200 */
[----:B------:R-:W-:Y:S01]  /*22fb0*/  FMNMX.FTZ R2, R52, R0, !PT ;  /* 0x0000000034027209 */ /* 0x000fe20007810000 */
[----:B------:R-:W-:Y:S03]  /*22fc0*/  LDSM.16.MT88.4 R32, [R179+0xa800] ;  /* 0x00a80000b320783b */ /* 0x000fe60000004200 */
[----:B------:R-:W-:Y:S01]  /*22fd0*/  FMNMX.FTZ R2, R114, R2, !PT ;  /* 0x0000000272027209 */ /* 0x000fe20007810000 */
[----:B------:R-:W3:Y:S01]  /*22fe0*/  LD.E R0, desc[UR6][R24.64+0xdc] ;  /* 0x0000dc0618007980 */ /* 0x000ee2000c101900 */
        /* <DEDUP_REMOVED lines=109> */
[----:B------:R-:W-:-:S04]  /*236c0*/  FMNMX.FTZ R2, R222, R2, !PT ;  /* 0x00000002de027209 */ /* 0x000fc80007810000 */
[----:B------:R-:W-:-:S04]  /*236d0*/  FMNMX.FTZ R2, R244, R2, !PT ;  /* 0x00000002f4027209 */ /* 0x000fc80007810000 */
[----:B------:R-:W-:-:S04]  /*236e0*/  FMNMX.FTZ R2, R223, R2, !PT ;  /* 0x00000002df027209 */ /* 0x000fc80007810000 */
[----:B------:R-:W-:-:S04]  /*236f0*/  FMNMX.FTZ R2, R245, R2, !PT ;  /* 0x00000002f5027209 */ /* 0x000fc80007810000 */
[----:B------:R-:W-:-:S05]  /*23700*/  FMNMX.FTZ R2, R229, R2, !PT ;  /* 0x00000002e5027209 */ /* 0x000fca0007810000 */
[----:B------:R-:W1:Y:S02]  /*23710*/  SHFL.BFLY PT, R4, R2, 0x2, 0x1f ;  /* 0x0c401f0002047f89 */ /* 0x000e6400000e0000 */
[----:B-1----:R-:W-:-:S05]  /*23720*/  FMNMX.FTZ R2, R2, R4, !PT ;  /* 0x0000000402027209 */ /* 0x002fca0007810000 */
[----:B------:R-:W1:Y:S02]  /*23730*/  SHFL.BFLY PT, R4, R2, 0x1, 0x1f ;  /* 0x0c201f0002047f89 */ /* 0x000e6400000e0000 */
[----:B-1----:R-:W-:Y:S02]  /*23740*/  FMNMX.FTZ R82, R2, R4, !PT ;  /* 0x0000000402527209 */ /* 0x002fe40007810000 */
[----:B------:R-:W-:Y:S02]  /*23750*/  FMNMX.FTZ R2, R214, R3, !PT ;  /* 0x00000003d6027209 */ /* 0x000fe40007810000 */
[----:B------:R-:W-:Y:S02]  /*23760*/  FSETP.NEU.FTZ.AND P0, PT, R82, -INF , PT ;  /* 0xff8000005200780b */ /* 0x000fe40003f1d000 */
[----:B------:R-:W-:Y:S01]  /*23770*/  FMNMX.FTZ R2, R234, R2, !PT ;  /* 0x00000002ea027209 */ /* 0x000fe20007810000 */
[----:B---3--:R-:W-:-:S03]  /*23780*/  FMUL.FTZ R3, R0, R82 ;  /* 0x0000005200037220 */ /* 0x008fc60000410000 */
[----:B------:R-:W-:Y:S02]  /*23790*/  FMNMX.FTZ R2, R219, R2, !PT ;  /* 0x00000002db027209 */ /* 0x000fe40007810000 */
[----:B------:R-:W-:Y:S02]  /*237a0*/  FSEL R3, R3, RZ, P0 ;  /* 0x000000ff03037208 */ /* 0x000fe40000000000 */
[----:B------:R-:W-:-:S03]  /*237b0*/  FMNMX.FTZ R2, R240, R2, !PT ;  /* 0x00000002f0027209 */ /* 0x000fc60007810000 */
[--C-:B------:R-:W-:Y:S01]  /*237c0*/  FFMA.FTZ R5, R112, R0, -R3.reuse ;  /* 0x0000000070057223 */ /* 0x100fe20000010803 */
[----:B------:R-:W-:Y:S01]  /*237d0*/  FMNMX.FTZ R2, R220, R2, !PT ;  /* 0x00000002dc027209 */ /* 0x000fe20007810000 */
[----:B------:R-:W-:Y:S02]  /*237e0*/  FFMA.FTZ R4, R42, R0, -R3 ;  /* 0x000000002a047223 */ /* 0x000fe40000010803 */
[----:B------:R-:W-:Y:S01]  /*237f0*/  MUFU.EX2 R26, R5 ;  /* 0x00000005001a7308 */ /* 0x000fe20000000800 */
[----:B------:R-:W-:-:S04]  /*23800*/  FMNMX.FTZ R2, R246, R2, !PT ;  /* 0x00000002f6027209 */ /* 0x000fc80007810000 */
[----:B------:R-:W-:-:S03]  /*23810*/  FMNMX.FTZ R2, R227, R2, !PT ;  /* 0x00000002e3027209 */ /* 0x000fc60007810000 */
[----:B------:R1:W-:Y:S01]  /*23820*/  MUFU.EX2 R251, R4 ;  /* 0x0000000400fb7308 */ /* 0x0003e20000000800 */
[----:B------:R-:W-:-:S04]  /*23830*/  FMNMX.FTZ R2, R247, R2, !PT ;  /* 0x00000002f7027209 */ /* 0x000fc80007810000 */
[----:B------:R-:W-:-:S05]  /*23840*/  FMNMX.FTZ R2, R228, R2, !PT ;  /* 0x00000002e4027209 */ /* 0x000fca0007810000 */
[----:B--2---:R-:W2:Y:S01]  /*23850*/  SHFL.BFLY PT, R6, R2, 0x2, 0x1f ;  /* 0x0c401f0002067f89 */ /* 0x004ea200000e0000 */
[----:B-1----:R-:W-:-:S04]  /*23860*/  FFMA.FTZ R4, R44, R0, -R3 ;  /* 0x000000002c047223 */ /* 0x002fc80000010803 */
[----:B------:R1:W3:Y:S01]  /*23870*/  MUFU.EX2 R111, R4 ;  /* 0x00000004006f7308 */ /* 0x0002e20000000800 */
[----:B--2---:R-:W-:Y:S01]  /*23880*/  FMNMX.FTZ R2, R2, R6, !PT ;  /* 0x0000000602027209 */ /* 0x004fe20007810000 */
[----:B-1----:R-:W-:-:S04]  /*23890*/  FFMA.FTZ R4, R115, R0, -R3 ;  /* 0x0000000073047223 */ /* 0x002fc80000010803 */
[----:B------:R-:W1:Y:S01]  /*238a0*/  SHFL.BFLY PT, R5, R2, 0x1, 0x1f ;  /* 0x0c201f0002057f89 */ /* 0x000e6200000e0000 */
[----:B---3--:R-:W-:Y:S01]  /*238b0*/  F2FP.BF16.F32.PACK_AB R13, R111, R251 ;  /* 0x000000fb6f0d723e */ /* 0x008fe200000010ff */
[----:B------:R2:W3:Y:S02]  /*238c0*/  MUFU.EX2 R8, R4 ;  /* 0x0000000400087308 */ /* 0x0004e40000000800 */
[--C-:B--2---:R-:W-:Y:S01]  /*238d0*/  FFMA.FTZ R4, R52, R0, -R3.reuse ;  /* 0x0000000034047223 */ /* 0x104fe20000010803 */
[----:B---3--:R-:W-:Y:S02]  /*238e0*/  MOV R112, R8 ;  /* 0x0000000800707202 */ /* 0x008fe40000000f00 */
[----:B------:R-:W2:Y:S03]  /*238f0*/  LDSM.16.MT88.4 R8, [R178+0xa000] ;  /* 0x00a00000b208783b */ /* 0x000ea60000004200 */
[----:B------:R3:W-:Y:S01]  /*23900*/  MUFU.EX2 R7, R4 ;  /* 0x0000000400077308 */ /* 0x0007e20000000800 */
[----:B-1----:R-:W-:Y:S01]  /*23910*/  FMNMX.FTZ R79, R2, R5, !PT ;  /* 0x00000005024f7209 */ /* 0x002fe20007810000 */
[----:B------:R-:W-:-:S03]  /*23920*/  FFMA.FTZ R2, R106, R0, -R3 ;  /* 0x000000006a027223 */ /* 0x000fc60000010803 */
[----:B------:R-:W-:Y:S01]  /*23930*/  FSETP.NEU.FTZ.AND P1, PT, R79, -INF , PT ;  /* 0xff8000004f00780b */ /* 0x000fe20003f3d000 */
[----:B------:R-:W-:Y:S02]  /*23940*/  FMUL.FTZ R5, R0, R79 ;  /* 0x0000004f00057220 */ /* 0x000fe40000410000 */
[----:B------:R1:W-:Y:S03]  /*23950*/  MUFU.EX2 R117, R2 ;  /* 0x0000000200757308 */ /* 0x0003e60000000800 */
[----:B------:R-:W-:-:S05]  /*23960*/  FSEL R5, R5, RZ, P1 ;  /* 0x000000ff05057208 */ /* 0x000fca0000800000 */
[-C--:B------:R-:W-:Y:S01]  /*23970*/  FFMA.FTZ R6, R60, R0.reuse, -R5 ;  /* 0x000000003c067223 */ /* 0x080fe20000010805 */
[----:B---3--:R-:W-:-:S03]  /*23980*/  FFMA.FTZ R4, R114, R0, -R3 ;  /* 0x0000000072047223 */ /* 0x008fc60000010803 */
[----:B------:R-:W-:Y:S01]  /*23990*/  MUFU.EX2 R249, R6 ;  /* 0x0000000600f97308 */ /* 0x000fe20000000800 */
[----:B-1----:R-:W-:-:S07]  /*239a0*/  FFMA.FTZ R2, R45, R0, -R3 ;  /* 0x000000002d027223 */ /* 0x002fce0000010803 */
[----:B------:R1:W-:Y:S02]  /*239b0*/  MUFU.EX2 R27, R4 ;  /* 0x00000004001b7308 */ /* 0x0003e40000000800 */
[----:B-1----:R-:W-:-:S06]  /*239c0*/  FFMA.FTZ R4, R50, R0, -R3 ;  /* 0x0000000032047223 */ /* 0x002fcc0000010803 */
[----:B------:R1:W-:Y:S02]  /*239d0*/  MUFU.EX2 R115, R4 ;  /* 0x0000000400737308 */ /* 0x0003e40000000800 */
[----:B-1----:R-:W-:-:S06]  /*239e0*/  FFMA.FTZ R4, R113, R0, -R3 ;  /* 0x0000000071047223 */ /* 0x002fcc0000010803 */
[----:B------:R1:W-:Y:S02]  /*239f0*/  MUFU.EX2 R113, R4 ;  /* 0x0000000400717308 */ /* 0x0003e40000000800 */
[----:B-1----:R-:W-:-:S06]  /*23a00*/  FFMA.FTZ R4, R48, R0, -R3 ;  /* 0x0000000030047223 */ /* 0x002fcc0000010803 */
[----:B------:R1:W-:Y:S08]  /*23a10*/  MUFU.EX2 R48, R2 ;  /* 0x0000000200307308 */ /* 0x0003f00000000800 */
[----:B------:R3:W-:Y:S01]  /*23a20*/  MUFU.EX2 R119, R4 ;  /* 0x0000000400777308 */ /* 0x0007e20000000800 */
[----:B-1----:R-:W-:-:S07]  /*23a30*/  FFMA.FTZ R2, R78, R0, -R3 ;  /* 0x000000004e027223 */ /* 0x002fce0000010803 */
[----:B------:R1:W-:Y:S01]  /*23a40*/  MUFU.EX2 R59, R2 ;  /* 0x00000002003b7308 */ /* 0x0003e20000000800 */
[----:B---3--:R-:W-:-:S07]  /*23a50*/  FFMA.FTZ R4, R47, R0, -R3 ;  /* 0x000000002f047223 */ /* 0x008fce0000010803 */
[----:B------:R3:W-:Y:S01]  /*23a60*/  MUFU.EX2 R24, R4 ;  /* 0x0000000400187308 */ /* 0x0007e20000000800 */
[----:B-1----:R-:W-:-:S07]  /*23a70*/  FFMA.FTZ R2, R43, R0, -R5 ;  /* 0x000000002b027223 */ /* 0x002fce0000010805 */
[----:B------:R1:W-:Y:S01]  /*23a80*/  MUFU.EX2 R78, R2 ;  /* 0x00000002004e7308 */ /* 0x0003e20000000800 */
[----:B---3--:R-:W-:Y:S01]  /*23a90*/  FFMA.FTZ R4, R108, R0, -R3 ;  /* 0x000000006c047223 */ /* 0x008fe20000010803 */
[----:B------:R-:W-:-:S06]  /*23aa0*/  MOV R108, R26 ;  /* 0x0000001a006c7202 */ /* 0x000fcc0000000f00 */
[----:B------:R3:W4:Y:S01]  /*23ab0*/  MUFU.EX2 R25, R4 ;  /* 0x0000000400197308 */ /* 0x0007220000000800 */
[----:B-1----:R-:W-:-:S07]  /*23ac0*/  FFMA.FTZ R2, R62, R0, -R5 ;  /* 0x000000003e027223 */ /* 0x002fce0000010805 */
[----:B------:R1:W2:Y:S01]  /*23ad0*/  MUFU.EX2 R248, R2 ;  /* 0x0000000200f87308 */ /* 0x0002a20000000800 */
[----:B---3--:R-:W-:Y:S01]  /*23ae0*/  FFMA.FTZ R4, R54, R0, -R3 ;  /* 0x0000000036047223 */ /* 0x008fe20000010803 */
[----:B----4-:R-:W-:-:S06]  /*23af0*/  MOV R106, R25 ;  /* 0x00000019006a7202 */ /* 0x010fcc0000000f00 */
[----:B------:R3:W-:Y:S01]  /*23b00*/  MUFU.EX2 R110, R4 ;  /* 0x00000004006e7308 */ /* 0x0007e20000000800 */
[----:B-1----:R-:W-:Y:S01]  /*23b10*/  FFMA.FTZ R2, R116, R0, -R5 ;  /* 0x0000000074027223 */ /* 0x002fe20000010805 */
[----:B------:R-:W-:Y:S02]  /*23b20*/  MOV R116, R24 ;  /* 0x0000001800747202 */ /* 0x000fe40000000f00 */
[----:B--2---:R-:W-:-:S04]  /*23b30*/  F2FP.BF16.F32.PACK_AB R12, R248, R78 ;  /* 0x0000004ef80c723e */ /* 0x004fc800000010ff */
[----:B------:R1:W2:Y:S01]  /*23b40*/  MUFU.EX2 R250, R2 ;  /* 0x0000000200fa7308 */ /* 0x0002a20000000800 */
[----:B---3--:R-:W-:Y:S01]  /*23b50*/  FFMA.FTZ R4, R107, R0, -R3 ;  /* 0x000000006b047223 */ /* 0x008fe20000010803 */
[----:B------:R-:W-:-:S06]  /*23b60*/  MOV R107, R7 ;  /* 0x00000007006b7202 */ /* 0x000fcc0000000f00 */
[----:B------:R3:W-:Y:S01]  /*23b70*/  MUFU.EX2 R114, R4 ;  /* 0x0000000400727308 */ /* 0x0007e20000000800 */
[----:B------:R-:W-:Y:S02]  /*23b80*/  F2FP.BF16.F32.PACK_AB R15, R107, R112 ;  /* 0x000000706b0f723e */ /* 0x000fe400000010ff */
[----:B-1----:R-:W-:Y:S02]  /*23b90*/  FSEL R2, R82, RZ, P0 ;  /* 0x000000ff52027208 */ /* 0x002fe40000000000 */
[----:B--2---:R-:W-:-:S03]  /*23ba0*/  F2FP.BF16.F32.PACK_AB R14, R249, R250 ;  /* 0x000000faf90e723e */ /* 0x004fc600000010ff */
[----:B------:R-:W-:Y:S01]  /*23bb0*/  FADD.FTZ R2, R37, -R2 ;  /* 0x8000000225027221 */ /* 0x000fe20000010000 */
[----:B---3--:R-:W-:-:S03]  /*23bc0*/  FFMA.FTZ R4, R46, R0, -R3 ;  /* 0x000000002e047223 */ /* 0x008fc60000010803 */
[----:B------:R-:W-:Y:S01]  /*23bd0*/  FMUL.FTZ R6, R0, R2 ;  /* 0x0000000200067220 */ /* 0x000fe20000410000 */
[----:B------:R1:W-:Y:S08]  /*23be0*/  MUFU.EX2 R57, R4 ;  /* 0x0000000400397308 */ /* 0x0003f00000000800 */
[----:B------:R-:W2:Y:S01]  /*23bf0*/  MUFU.EX2 R6, R6 ;  /* 0x0000000600067308 */ /* 0x000ea20000000800 */
[----:B-1----:R-:W-:-:S05]  /*23c00*/  FSEL R4, R79, RZ, P1 ;  /* 0x000000ff4f047208 */ /* 0x002fca0000800000 */
[----:B------:R-:W-:Y:S01]  /*23c10*/  FADD.FTZ R2, R36, -R4 ;  /* 0x8000000424027221 */ /* 0x000fe20000010000 */
[----:B------:R-:W-:Y:S01]  /*23c20*/  FFMA.FTZ R4, R58, R0, -R3 ;  /* 0x000000003a047223 */ /* 0x000fe20000010803 */
[----:B------:R-:W-:Y:S01]  /*23c30*/  LDSM.16.MT88.4 R36, [R181+0xa800] ;  /* 0x00a80000b524783b */ /* 0x000fe20000004200 */
[----:B--2---:R-:W-:Y:S01]  /*23c40*/  FMUL.FTZ R166, R166, R6 ;  /* 0x00000006a6a67220 */ /* 0x004fe20000410000 */
[----:B------:R-:W-:Y:S01]  /*23c50*/  FMUL.FTZ R2, R0, R2 ;  /* 0x0000000200027220 */ /* 0x000fe20000410000 */
[----:B------:R1:W-:Y:S01]  /*23c60*/  MUFU.EX2 R42, R4 ;  /* 0x00000004002a7308 */ /* 0x0003e20000000800 */
[-C--:B------:R-:W-:Y:S01]  /*23c70*/  FMUL.FTZ R167, R167, R6.reuse ;  /* 0x00000006a7a77220 */ /* 0x080fe20000410000 */
[-C--:B------:R-:W-:Y:S01]  /*23c80*/  FMUL.FTZ R162, R162, R6.reuse ;  /* 0x00000006a2a27220 */ /* 0x080fe20000410000 */
[-C--:B------:R-:W-:Y:S01]  /*23c90*/  FMUL.FTZ R163, R163, R6.reuse ;  /* 0x00000006a3a37220 */ /* 0x080fe20000410000 */
[-C--:B------:R-:W-:Y:S01]  /*23ca0*/  FMUL.FTZ R154, R154, R6.reuse ;  /* 0x000000069a9a7220 */ /* 0x080fe20000410000 */
[-C--:B------:R-:W-:Y:S01]  /*23cb0*/  FMUL.FTZ R155, R155, R6.reuse ;  /* 0x000000069b9b7220 */ /* 0x080fe20000410000 */
[-C--:B------:R-:W-:Y:S01]  /*23cc0*/  FMUL.FTZ R158, R158, R6.reuse ;  /* 0x000000069e9e7220 */ /* 0x080fe20000410000 */
[-C--:B------:R-:W-:Y:S01]  /*23cd0*/  FMUL.FTZ R159, R159, R6.reuse ;  /* 0x000000069f9f7220 */ /* 0x080fe20000410000 */
[----:B------:R2:W3:Y:S01]  /*23ce0*/  MUFU.EX2 R7, R2 ;  /* 0x0000000200077308 */ /* 0x0004e20000000800 */
        /* <DEDUP_REMOVED lines=8> */
[----:B-1----:R-:W-:-:S02]  /*23d70*/  MOV R4, R27 ;  /* 0x0000001b00047202 */ /* 0x002fc40000000f00 */
[----:B------:R-:W1:Y:S01]  /*23d80*/  LDSM.16.MT88.4 R24, [R178+0xa800] ;  /* 0x00a80000b218783b */ /* 0x000e620000004200 */
[--C-:B--2---:R-:W-:Y:S01]  /*23d90*/  FFMA.FTZ R2, R56, R0, -R3.reuse ;  /* 0x0000000038027223 */ /* 0x104fe20000010803 */
[-C--:B---3--:R-:W-:Y:S01]  /*23da0*/  FMUL.FTZ R164, R164, R7.reuse ;  /* 0x00000007a4a47220 */ /* 0x088fe20000410000 */
[-C--:B------:R-:W-:Y:S01]  /*23db0*/  FMUL.FTZ R165, R165, R7.reuse ;  /* 0x00000007a5a57220 */ /* 0x080fe20000410000 */
[-C--:B------:R-:W-:Y:S01]  /*23dc0*/  FMUL.FTZ R160, R160, R7.reuse ;  /* 0x00000007a0a07220 */ /* 0x080fe20000410000 */
[----:B------:R2:W-:Y:S01]  /*23dd0*/  MUFU.EX2 R40, R2 ;  /* 0x0000000200287308 */ /* 0x0005e20000000800 */
[-C--:B------:R-:W-:Y:S01]  /*23de0*/  FMUL.FTZ R161, R161, R7.reuse ;  /* 0x00000007a1a17220 */ /* 0x080fe20000410000 */
[-C--:B------:R-:W-:Y:S01]  /*23df0*/  FMUL.FTZ R152, R152, R7.reuse ;  /* 0x0000000798987220 */ /* 0x080fe20000410000 */
        /* <DEDUP_REMOVED lines=9> */
[-C--:B------:R-:W-:Y:S01]  /*23e90*/  FMUL.FTZ R136, R136, R7.reuse ;  /* 0x0000000788887220 */ /* 0x080fe20000410000 */
[-C--:B------:R-:W-:Y:S01]  /*23ea0*/  FMUL.FTZ R137, R137, R7.reuse ;  /* 0x0000000789897220 */ /* 0x080fe20000410000 */
[----:B------:R-:W-:Y:S01]  /*23eb0*/  F2FP.BF16.F32.PACK_AB R9, R115, R4 ;  /* 0x000000047309723e */ /* 0x000fe200000010ff */
[-C--:B------:R-:W-:Y:S01]  /*23ec0*/  FMUL.FTZ R144, R144, R7.reuse ;  /* 0x0000000790907220 */ /* 0x080fe20000410000 */
[----:B------:R-:W-:Y:S01]  /*23ed0*/  FMUL.FTZ R145, R145, R7 ;  /* 0x0000000791917220 */ /* 0x000fe20000410000 */
[----:B--2---:R-:W-:Y:S01]  /*23ee0*/  FFMA.FTZ R2, R74, R0, -R3 ;  /* 0x000000004a027223 */ /* 0x004fe20000010803 */
[----:B------:R-:W-:Y:S01]  /*23ef0*/  HMMA.16816.F32.BF16 R52, R12, R18, R152 ;  /* 0x000000120c34723c */ /* 0x000fe20000041898 */
[----:B------:R-:W-:-:S02]  /*23f00*/  F2FP.BF16.F32.PACK_AB R11, R119, R113 ;  /* 0x00000071770b723e */ /* 0x000fc400000010ff */
[----:B------:R2:W-:Y:S01]  /*23f10*/  MUFU.EX2 R41, R2 ;  /* 0x0000000200297308 */ /* 0x0005e20000000800 */
[----:B------:R-:W-:Y:S02]  /*23f20*/  MOV R56, R48 ;  /* 0x0000003000387202 */ /* 0x000fe40000000f00 */
[C---:B------:R-:W-:Y:S01]  /*23f30*/  HMMA.16816.F32.BF16 R44, R12.reuse, R16, R156 ;  /* 0x000000100c2c723c */ /* 0x040fe2000004189c */
[----:B------:R-:W3:Y:S05]  /*23f40*/  LDSM.16.MT88.4 R16, [R180+0xa800] ;  /* 0x00a80000b410783b */ /* 0x000eea0000004200 */
[C---:B------:R-:W-:Y:S06]  /*23f50*/  HMMA.16816.F32.BF16 R148, R12.reuse, R20, R148 ;  /* 0x000000140c94723c */ /* 0x040fec0000041894 */
[----:B------:R-:W-:Y:S01]  /*23f60*/  HMMA.16816.F32.BF16 R140, R12, R28, R140 ;  /* 0x0000001c0c8c723c */ /* 0x000fe2000004188c */
[----:B--2---:R-:W-:Y:S01]  /*23f70*/  FFMA.FTZ R2, R123, R0, -R5 ;  /* 0x000000007b027223 */ /* 0x004fe20000010805 */
[----:B------:R-:W-:-:S03]  /*23f80*/  MOV R123, R59 ;  /* 0x0000003b007b7202 */ /* 0x000fc60000000f00 */
[----:B------:R2:W-:Y:S01]  /*23f90*/  MUFU.EX2 R243, R2 ;  /* 0x0000000200f37308 */ /* 0x0005e20000000800 */
[C---:B------:R-:W-:Y:S06]  /*23fa0*/  HMMA.16816.F32.BF16 R136, R12.reuse, R30, R136 ;  /* 0x0000001e0c88723c */ /* 0x040fec0000041888 */
[----:B------:R-:W-:Y:S01]  /*23fb0*/  HMMA.16816.F32.BF16 R144, R12, R22, R144 ;  /* 0x000000160c90723c */ /* 0x000fe20000041890 */
[----:B------:R-:W4:Y:S06]  /*23fc0*/  LDSM.16.MT88.4 R20, [R178+0xb000] ;  /* 0x00b00000b214783b */ /* 0x000f2c0000004200 */
[----:B------:R-:W-:-:S02]  /*23fd0*/  F2FP.BF16.F32.PACK_AB R13, R116, R108 ;  /* 0x0000006c740d723e */ /* 0x000fc400000010ff */
[----:B------:R-:W-:Y:S01]  /*23fe0*/  F2FP.BF16.F32.PACK_AB R15, R110, R106 ;  /* 0x0000006a6e0f723e */ /* 0x000fe200000010ff */
[----:B--2---:R-:W-:-:S04]  /*23ff0*/  FFMA.FTZ R2, R64, R0, -R5 ;  /* 0x0000000040027223 */ /* 0x004fc80000010805 */
[----:B------:R2:W1:Y:S02]  /*24000*/  MUFU.EX2 R242, R2 ;  /* 0x0000000200f27308 */ /* 0x0004640000000800 */
[----:B--2---:R-:W-:Y:S01]  /*24010*/  FFMA.FTZ R2, R125, R0, -R5 ;  /* 0x000000007d027223 */ /* 0x004fe20000010805 */
[----:B-1----:R-:W-:-:S05]  /*24020*/  F2FP.BF16.F32.PACK_AB R8, R242, R243 ;  /* 0x000000f3f208723e */ /* 0x002fca00000010ff */
[----:B------:R1:W-:Y:S02]  /*24030*/  MUFU.EX2 R238, R2 ;  /* 0x0000000200ee7308 */ /* 0x0003e40000000800 */
[----:B-1----:R-:W-:-:S06]  /*24040*/  FFMA.FTZ R2, R66, R0, -R5 ;  /* 0x0000000042027223 */ /* 0x002fcc0000010805 */
[----:B------:R1:W2:Y:S02]  /*24050*/  MUFU.EX2 R230, R2 ;  /* 0x0000000200e67308 */ /* 0x0002a40000000800 */
[----:B-1----:R-:W-:Y:S01]  /*24060*/  FFMA.FTZ R2, R122, R0, -R3 ;  /* 0x000000007a027223 */ /* 0x002fe20000010803 */
[----:B--2---:R-:W-:-:S05]  /*24070*/  F2FP.BF16.F32.PACK_AB R10, R230, R238 ;  /* 0x000000eee60a723e */ /* 0x004fca00000010ff */
[----:B------:R1:W2:Y:S02]  /*24080*/  MUFU.EX2 R43, R2 ;  /* 0x00000002002b7308 */ /* 0x0002a40000000800 */
[C---:B------:R-:W-:Y:S06]  /*24090*/  HMMA.16816.F32.BF16 R28, R8.reuse, R24, R164 ;  /* 0x00000018081c723c */ /* 0x040fec00000418a4 */
[----:B------:R-:W-:Y:S01]  /*240a0*/  HMMA.16816.F32.BF16 R24, R8, R26, R160 ;  /* 0x0000001a0818723c */ /* 0x000fe200000418a0 */
[----:B------:R-:W-:Y:S02]  /*240b0*/  MOV R165, R42 ;  /* 0x0000002a00a57202 */ /* 0x000fe40000000f00 */
[----:B------:R-:W-:-:S03]  /*240c0*/  MOV R164, R41 ;  /* 0x0000002900a47202 */ /* 0x000fc60000000f00 */
[C---:B------:R-:W-:Y:S01]  /*240d0*/  HMMA.16816.F32.BF16 R44, R8.reuse, R36, R44 ;  /* 0x00000024082c723c */ /* 0x040fe2000004182c */
[--C-:B-1----:R-:W-:Y:S01]  /*240e0*/  FFMA.FTZ R2, R65, R0, -R3.reuse ;  /* 0x0000000041027223 */ /* 0x102fe20000010803 */
[----:B--2---:R-:W-:Y:S02]  /*240f0*/  MOV R166, R43 ;  /* 0x0000002b00a67202 */ /* 0x004fe40000000f00 */
[----:B------:R-:W-:Y:S01]  /*24100*/  MOV R163, R40 ;  /* 0x0000002800a37202 */ /* 0x000fe20000000f00 */
[----:B------:R1:W2:Y:S01]  /*24110*/  MUFU.EX2 R49, R2 ;  /* 0x0000000200317308 */ /* 0x0002a20000000800 */
[C---:B------:R-:W-:Y:S01]  /*24120*/  HMMA.16816.F32.BF16 R52, R8.reuse, R38, R52 ;  /* 0x000000260834723c */ /* 0x040fe20000041834 */
[----:B------:R-:W-:Y:S04]  /*24130*/  LDSM.16.MT88.4 R36, [R180+0xb000] ;  /* 0x00b00000b424783b */ /* 0x000fe80000004200 */
[----:B------:R-:W4:Y:S01]  /*24140*/  LDSM.16.MT88.4 R40, [R181+0xb000] ;  /* 0x00b00000b528783b */ /* 0x000f220000004200 */
[C---:B------:R-:W-:Y:S06]  /*24150*/  HMMA.16816.F32.BF16 R60, R8.reuse, R34, R144 ;  /* 0x00000022083c723c */ /* 0x040fec0000041890 */
[----:B---3--:R-:W-:Y:S01]  /*24160*/  HMMA.16816.F32.BF16 R72, R8, R16, R140 ;  /* 0x000000100848723c */ /* 0x008fe2000004188c */
[----:B-1----:R-:W-:Y:S01]  /*24170*/  FFMA.FTZ R2, R124, R0, -R3 ;  /* 0x000000007c027223 */ /* 0x002fe20000010803 */
[----:B--2---:R-:W-:-:S04]  /*24180*/  MOV R167, R49 ;  /* 0x0000003100a77202 */ /* 0x004fc80000000f00 */
[----:B------:R-:W-:Y:S01]  /*24190*/  HMMA.16816.F32.BF16 R136, R8, R18, R136 ;  /* 0x000000120888723c */ /* 0x000fe20000041888 */
[----:B------:R-:W-:Y:S01]  /*241a0*/  LDSM.16.MT88.4 R16, [R178+0xb800] ;  /* 0x00b80000b210783b */ /* 0x000fe20000004200 */
[----:B------:R1:W-:Y:S03]  /*241b0*/  MUFU.EX2 R252, R2 ;  /* 0x0000000200fc7308 */ /* 0x0003e60000000800 */
[----:B------:R-:W2:Y:S01]  /*241c0*/  LDSM.16.MT88.4 R48, [R179+0xb000] ;  /* 0x00b00000b330783b */ /* 0x000ea20000004200 */
[----:B-1----:R-:W-:-:S04]  /*241d0*/  FFMA.FTZ R2, R128, R0, -R5 ;  /* 0x0000000080027223 */ /* 0x002fc80000010805 */
[----:B------:R1:W-:Y:S02]  /*241e0*/  MUFU.EX2 R153, R2 ;  /* 0x0000000200997308 */ /* 0x0003e40000000800 */
[----:B-1----:R-:W-:-:S06]  /*241f0*/  FFMA.FTZ R2, R68, R0, -R5 ;  /* 0x0000000044027223 */ /* 0x002fcc0000010805 */
[----:B------:R1:W3:Y:S02]  /*24200*/  MUFU.EX2 R156, R2 ;  /* 0x00000002009c7308 */ /* 0x0002e40000000800 */
[----:B-1----:R-:W-:Y:S01]  /*24210*/  FFMA.FTZ R2, R129, R0, -R5 ;  /* 0x0000000081027223 */ /* 0x002fe20000010805 */
[----:B---3--:R-:W-:-:S05]  /*24220*/  F2FP.BF16.F32.PACK_AB R12, R156, R153 ;  /* 0x000000999c0c723e */ /* 0x008fca00000010ff */
[----:B------:R1:W-:Y:S02]  /*24230*/  MUFU.EX2 R155, R2 ;  /* 0x00000002009b7308 */ /* 0x0003e40000000800 */
[-C--:B-1----:R-:W-:Y:S02]  /*24240*/  FFMA.FTZ R2, R70, R0.reuse, -R5 ;  /* 0x0000000046027223 */ /* 0x082fe40000010805 */
[----:B------:R-:W-:Y:S04]  /*24250*/  HMMA.16816.F32.BF16 R68, R8, R32, R148 ;  /* 0x000000200844723c */ /* 0x000fe80000041894 */
[----:B------:R1:W3:Y:S02]  /*24260*/  MUFU.EX2 R158, R2 ;  /* 0x00000002009e7308 */ /* 0x0002e40000000800 */
[----:B-1----:R-:W-:Y:S01]  /*24270*/  FFMA.FTZ R2, R67, R0, -R3 ;  /* 0x0000000043027223 */ /* 0x002fe20000010803 */
[----:B---3--:R-:W-:-:S05]  /*24280*/  F2FP.BF16.F32.PACK_AB R14, R158, R155 ;  /* 0x0000009b9e0e723e */ /* 0x008fca00000010ff */
[----:B------:R1:W-:Y:S02]  /*24290*/  MUFU.EX2 R162, R2 ;  /* 0x0000000200a27308 */ /* 0x0003e40000000800 */
[C---:B----4-:R-:W-:Y:S01]  /*242a0*/  HMMA.16816.F32.BF16 R32, R12.reuse, R20, R28 ;  /* 0x000000140c20723c */ /* 0x050fe2000004181c */
[----:B------:R-:W3:Y:S05]  /*242b0*/  LDSM.16.MT88.4 R28, [R181+0xb800] ;  /* 0x00b80000b51c783b */ /* 0x000eea0000004200 */
[C---:B------:R-:W-:Y:S06]  /*242c0*/  HMMA.16816.F32.BF16 R24, R12.reuse, R22, R24 ;  /* 0x000000160c18723c */ /* 0x040fec0000041818 */
[----:B------:R-:W-:Y:S01]  /*242d0*/  HMMA.16816.F32.BF16 R20, R12, R40, R44 ;  /* 0x000000280c14723c */ /* 0x000fe2000004182c */
[----:B-1----:R-:W-:-:S04]  /*242e0*/  FFMA.FTZ R2, R96, R0, -R3 ;  /* 0x0000000060027223 */ /* 0x002fc80000010803 */
[----:B------:R1:W-:Y:S01]  /*242f0*/  MUFU.EX2 R161, R2 ;  /* 0x0000000200a17308 */ /* 0x0003e20000000800 */
[C---:B------:R-:W-:Y:S01]  /*24300*/  HMMA.16816.F32.BF16 R40, R12.reuse, R42, R52 ;  /* 0x0000002a0c28723c */ /* 0x040fe20000041834 */
[----:B------:R-:W4:Y:S05]  /*24310*/  LDSM.16.MT88.4 R52, [R179+0xb800] ;  /* 0x00b80000b334783b */ /* 0x000f2a0000004200 */
[C---:B------:R-:W-:Y:S06]  /*24320*/  HMMA.16816.F32.BF16 R72, R12.reuse, R36, R72 ;  /* 0x000000240c48723c */ /* 0x040fec0000041848 */
[----:B--2---:R-:W-:Y:S01]  /*24330*/  HMMA.16816.F32.BF16 R68, R12, R48, R68 ;  /* 0x000000300c44723c */ /* 0x004fe20000041844 */
[----:B-1----:R-:W-:Y:S01]  /*24340*/  FFMA.FTZ R2, R76, R0, -R3 ;  /* 0x000000004c027223 */ /* 0x002fe20000010803 */
[----:B------:R-:W-:-:S04]  /*24350*/  MOV R76, R56 ;  /* 0x00000038004c7202 */ /* 0x000fc80000000f00 */
[----:B------:R-:W-:Y:S01]  /*24360*/  HMMA.16816.F32.BF16 R60, R12, R50, R60 ;  /* 0x000000320c3c723c */ /* 0x000fe2000004183c */
[----:B------:R-:W1:Y:S01]  /*24370*/  LDSM.16.MT88.4 R48, [R180+0xb800] ;  /* 0x00b80000b430783b */ /* 0x000e620000004200 */
[----:B------:R2:W-:Y:S01]  /*24380*/  MUFU.EX2 R160, R2 ;  /* 0x0000000200a07308 */ /* 0x0005e20000000800 */
[----:B------:R-:W-:Y:S01]  /*24390*/  F2FP.BF16.F32.PACK_AB R11, R76, R117 ;  /* 0x000000754c0b723e */ /* 0x000fe200000010ff */
[----:B--2---:R-:W-:-:S06]  /*243a0*/  FFMA.FTZ R2, R134, R0, -R5 ;  /* 0x0000000086027223 */ /* 0x004fcc0000010805 */
[----:B------:R2:W-:Y:S02]  /*243b0*/  MUFU.EX2 R152, R2 ;  /* 0x0000000200987308 */ /* 0x0005e40000000800 */
[--C-:B--2---:R-:W-:Y:S01]  /*243c0*/  FFMA.FTZ R2, R77, R0, -R5.reuse ;  /* 0x000000004d027223 */ /* 0x104fe20000010805 */
[----:B------:R-:W-:Y:S02]  /*243d0*/  MOV R77, R57 ;  /* 0x00000039004d7202 */ /* 0x000fe40000000f00 */
[----:B------:R-:W-:Y:S03]  /*243e0*/  HMMA.16816.F32.BF16 R56, R12, R38, R136 ;  /* 0x000000260c38723c */ /* 0x000fe60000041888 */
[----:B------:R2:W3:Y:S01]  /*243f0*/  MUFU.EX2 R150, R2 ;  /* 0x0000000200967308 */ /* 0x0004e20000000800 */
[----:B------:R-:W-:Y:S01]  /*24400*/  F2FP.BF16.F32.PACK_AB R9, R77, R114 ;  /* 0x000000724d09723e */ /* 0x000fe200000010ff */
[----:B------:R-:W1:Y:S02]  /*24410*/  LDSM.16.MT88.4 R36, [R178+0xc000] ;  /* 0x00c00000b224783b */ /* 0x000e640000004200 */
[----:B------:R-:W-:Y:S01]  /*24420*/  F2FP.BF16.F32.PACK_AB R15, R165, R164 ;  /* 0x000000a4a50f723e */ /* 0x000fe200000010ff */
[----:B--2---:R-:W-:Y:S01]  /*24430*/  FFMA.FTZ R2, R135, R0, -R5 ;  /* 0x0000000087027223 */ /* 0x004fe20000010805 */
[----:B---3--:R-:W-:-:S03]  /*24440*/  F2FP.BF16.F32.PACK_AB R8, R150, R152 ;  /* 0x000000989608723e */ /* 0x008fc600000010ff */
[----:B------:R2:W-:Y:S02]  /*24450*/  MUFU.EX2 R149, R2 ;  /* 0x0000000200957308 */ /* 0x0005e40000000800 */
[----:B--2---:R-:W-:Y:S01]  /*24460*/  FFMA.FTZ R2, R80, R0, -R5 ;  /* 0x0000000050027223 */ /* 0x004fe20000010805 */
[----:B------:R-:W-:-:S05]  /*24470*/  MOV R80, R116 ;  /* 0x0000007400507202 */ /* 0x000fca0000000f00 */
[----:B------:R2:W3:Y:S02]  /*24480*/  MUFU.EX2 R148, R2 ;  /* 0x0000000200947308 */ /* 0x0004e40000000800 */
[----:B--2---:R-:W-:Y:S01]  /*24490*/  FFMA.FTZ R2, R130, R0, -R3 ;  /* 0x0000000082027223 */ /* 0x004fe20000010803 */
[----:B---3--:R-:W-:-:S05]  /*244a0*/  F2FP.BF16.F32.PACK_AB R10, R148, R149 ;  /* 0x00000095940a723e */ /* 0x008fca00000010ff */
[----:B------:R2:W-:Y:S02]  /*244b0*/  MUFU.EX2 R159, R2 ;  /* 0x00000002009f7308 */ /* 0x0005e40000000800 */
[C---:B------:R-:W-:Y:S01]  /*244c0*/  HMMA.16816.F32.BF16 R64, R8.reuse, R16, R32 ;  /* 0x000000100840723c */ /* 0x040fe20000041820 */
[----:B------:R-:W-:Y:S05]  /*244d0*/  LDSM.16.MT88.4 R32, [R179+0xc000] ;  /* 0x00c00000b320783b */ /* 0x000fea0000004200 */
[C---:B------:R-:W-:Y:S01]  /*244e0*/  HMMA.16816.F32.BF16 R44, R8.reuse, R18, R24 ;  /* 0x00000012082c723c */ /* 0x040fe20000041818 */
[----:B------:R-:W3:Y:S05]  /*244f0*/  LDSM.16.MT88.4 R16, [R181+0xc000] ;  /* 0x00c00000b510783b */ /* 0x000eea0000004200 */
[----:B------:R-:W-:Y:S01]  /*24500*/  HMMA.16816.F32.BF16 R24, R8, R28, R20 ;  /* 0x0000001c0818723c */ /* 0x000fe20000041814 */
[----:B--2---:R-:W-:Y:S01]  /*24510*/  FFMA.FTZ R2, R81, R0, -R3 ;  /* 0x0000000051027223 */ /* 0x004fe20000010803 */
[----:B------:R-:W-:-:S03]  /*24520*/  MOV R81, R108 ;  /* 0x0000006c00517202 */ /* 0x000fc60000000f00 */
[----:B------:R2:W-:Y:S01]  /*24530*/  MUFU.EX2 R157, R2 ;  /* 0x00000002009d7308 */ /* 0x0005e20000000800 */
[C---:B------:R-:W-:Y:S06]  /*24540*/  HMMA.16816.F32.BF16 R20, R8.reuse, R30, R40 ;  /* 0x0000001e0814723c */ /* 0x040fec0000041828 */
[C---:B----4-:R-:W-:Y:S06]  /*24550*/  HMMA.16816.F32.BF16 R68, R8.reuse, R52, R68 ;  /* 0x000000340844723c */ /* 0x050fec0000041844 */
[----:B------:R-:W-:Y:S01]  /*24560*/  HMMA.16816.F32.BF16 R40, R8, R54, R60 ;  /* 0x000000360828723c */ /* 0x000fe2000004183c */
[----:B--2---:R-:W-:-:S05]  /*24570*/  FFMA.FTZ R2, R127, R0, -R3 ;  /* 0x000000007f027223 */ /* 0x004fca0000010803 */
[C---:B-1----:R-:W-:Y:S01]  /*24580*/  HMMA.16816.F32.BF16 R72, R8.reuse, R48, R72 ;  /* 0x000000300848723c */ /* 0x042fe20000041848 */
[----:B------:R1:W-:Y:S05]  /*24590*/  MUFU.EX2 R154, R2 ;  /* 0x00000002009a7308 */ /* 0x0003ea0000000800 */
[----:B------:R-:W-:Y:S01]  /*245a0*/  HMMA.16816.F32.BF16 R56, R8, R50, R56 ;  /* 0x000000320838723c */ /* 0x000fe20000041838 */
[----:B------:R-:W2:Y:S06]  /*245b0*/  LDSM.16.MT88.4 R48, [R180+0xc000] ;  /* 0x00c00000b430783b */ /* 0x000eac0000004200 */
[----:B------:R-:W-:-:S02]  /*245c0*/  F2FP.BF16.F32.PACK_AB R9, R167, R166 ;  /* 0x000000a6a709723e */ /* 0x000fc400000010ff */
[----:B------:R-:W-:Y:S01]  /*245d0*/  F2FP.BF16.F32.PACK_AB R11, R162, R252 ;  /* 0x000000fca20b723e */ /* 0x000fe200000010ff */
[----:B-1----:R-:W-:Y:S01]  /*245e0*/  FFMA.FTZ R2, R168, R0, -R5 ;  /* 0x00000000a8027223 */ /* 0x002fe20000010805 */
[----:B------:R-:W-:-:S03]  /*245f0*/  MOV R168, R123 ;  /* 0x0000007b00a87202 */ /* 0x000fc60000000f00 */
[----:B------:R1:W-:Y:S01]  /*24600*/  MUFU.EX2 R145, R2 ;  /* 0x0000000200917308 */ /* 0x0003e20000000800 */
[----:B------:R-:W-:Y:S01]  /*24610*/  F2FP.BF16.F32.PACK_AB R13, R163, R168 ;  /* 0x000000a8a30d723e */ /* 0x000fe200000010ff */
[----:B-1----:R-:W-:Y:S01]  /*24620*/  FFMA.FTZ R2, R83, R0, -R5 ;  /* 0x0000000053027223 */ /* 0x002fe20000010805 */
[----:B------:R-:W-:-:S05]  /*24630*/  MOV R83, R113 ;  /* 0x0000007100537202 */ /* 0x000fca0000000f00 */
[----:B------:R1:W4:Y:S02]  /*24640*/  MUFU.EX2 R144, R2 ;  /* 0x0000000200907308 */ /* 0x0003240000000800 */
[----:B-1----:R-:W-:Y:S01]  /*24650*/  FFMA.FTZ R2, R169, R0, -R5 ;  /* 0x00000000a9027223 */ /* 0x002fe20000010805 */
[----:B------:R-:W-:Y:S02]  /*24660*/  MOV R169, R112 ;  /* 0x0000007000a97202 */ /* 0x000fe40000000f00 */
[----:B----4-:R-:W-:-:S03]  /*24670*/  F2FP.BF16.F32.PACK_AB R12, R144, R145 ;  /* 0x00000091900c723e */ /* 0x010fc600000010ff */
[----:B------:R1:W-:Y:S02]  /*24680*/  MUFU.EX2 R143, R2 ;  /* 0x00000002008f7308 */ /* 0x0003e40000000800 */
[----:B-1----:R-:W-:-:S06]  /*24690*/  FFMA.FTZ R2, R85, R0, -R5 ;  /* 0x0000000055027223 */ /* 0x002fcc0000010805 */
[----:B------:R1:W4:Y:S02]  /*246a0*/  MUFU.EX2 R142, R2 ;  /* 0x00000002008e7308 */ /* 0x0003240000000800 */
[----:B-1----:R-:W-:Y:S01]  /*246b0*/  FFMA.FTZ R2, R84, R0, -R3 ;  /* 0x0000000054027223 */ /* 0x002fe20000010803 */
[----:B----4-:R-:W-:-:S05]  /*246c0*/  F2FP.BF16.F32.PACK_AB R14, R142, R143 ;  /* 0x0000008f8e0e723e */ /* 0x010fca00000010ff */
[----:B------:R1:W-:Y:S02]  /*246d0*/  MUFU.EX2 R151, R2 ;  /* 0x0000000200977308 */ /* 0x0003e40000000800 */
[C---:B------:R-:W-:Y:S01]  /*246e0*/  HMMA.16816.F32.BF16 R52, R12.reuse, R38, R44 ;  /* 0x000000260c34723c */ /* 0x040fe2000004182c */
[----:B------:R-:W4:Y:S05]  /*246f0*/  LDSM.16.MT88.4 R44, [R178+0xc800] ;  /* 0x00c80000b22c783b */ /* 0x000f2a0000004200 */
[C---:B---3--:R-:W-:Y:S01]  /*24700*/  HMMA.16816.F32.BF16 R28, R12.reuse, R18, R20 ;  /* 0x000000120c1c723c */ /* 0x048fe20000041814 */
[----:B------:R-:W3:Y:S05]  /*24710*/  LDSM.16.MT88.4 R20, [R181+0xc800] ;  /* 0x00c80000b514783b */ /* 0x000eea0000004200 */
[C---:B------:R-:W-:Y:S01]  /*24720*/  HMMA.16816.F32.BF16 R64, R12.reuse, R36, R64 ;  /* 0x000000240c40723c */ /* 0x040fe20000041840 */
[-CC-:B-1----:R-:W-:Y:S01]  /*24730*/  FFMA.FTZ R2, R120, R0.reuse, -R3.reuse ;  /* 0x0000000078027223 */ /* 0x182fe20000010803 */
[----:B------:R-:W-:Y:S03]  /*24740*/  LDSM.16.MT88.4 R36, [R180+0xc800] ;  /* 0x00c80000b424783b */ /* 0x000fe60000004200 */
[----:B------:R1:W-:Y:S01]  /*24750*/  MUFU.EX2 R147, R2 ;  /* 0x0000000200937308 */ /* 0x0003e20000000800 */
[C---:B------:R-:W-:Y:S01]  /*24760*/  HMMA.16816.F32.BF16 R60, R12.reuse, R16, R24 ;  /* 0x000000100c3c723c */ /* 0x040fe20000041818 */
[----:B------:R-:W3:Y:S05]  /*24770*/  LDSM.16.MT88.4 R16, [R179+0xc800] ;  /* 0x00c80000b310783b */ /* 0x000eea0000004200 */
[C---:B------:R-:W-:Y:S06]  /*24780*/  HMMA.16816.F32.BF16 R68, R12.reuse, R32, R68 ;  /* 0x000000200c44723c */ /* 0x040fec0000041844 */
[----:B------:R-:W-:Y:S01]  /*24790*/  HMMA.16816.F32.BF16 R24, R12, R34, R40 ;  /* 0x000000220c18723c */ /* 0x000fe20000041828 */
[----:B-1----:R-:W-:-:S05]  /*247a0*/  FFMA.FTZ R2, R86, R0, -R3 ;  /* 0x0000000056027223 */ /* 0x002fca0000010803 */
[C---:B--2---:R-:W-:Y:S01]  /*247b0*/  HMMA.16816.F32.BF16 R72, R12.reuse, R48, R72 ;  /* 0x000000300c48723c */ /* 0x044fe20000041848 */
[----:B------:R1:W-:Y:S05]  /*247c0*/  MUFU.EX2 R146, R2 ;  /* 0x0000000200927308 */ /* 0x0003ea0000000800 */
[----:B------:R-:W-:Y:S07]  /*247d0*/  HMMA.16816.F32.BF16 R40, R12, R50, R56 ;  /* 0x000000320c28723c */ /* 0x000fee0000041838 */
[----:B------:R-:W-:-:S02]  /*247e0*/  F2FP.BF16.F32.PACK_AB R13, R160, R161 ;  /* 0x000000a1a00d723e */ /* 0x000fc400000010ff */
[----:B------:R-:W-:Y:S01]  /*247f0*/  F2FP.BF16.F32.PACK_AB R15, R157, R159 ;  /* 0x0000009f9d0f723e */ /* 0x000fe200000010ff */
[----:B-1----:R-:W-:Y:S01]  /*24800*/  FFMA.FTZ R2, R170, R0, -R5 ;  /* 0x00000000aa027223 */ /* 0x002fe20000010805 */
[----:B------:R-:W-:-:S03]  /*24810*/  MOV R170, R117 ;  /* 0x0000007500aa7202 */ /* 0x000fc60000000f00 */
[----:B------:R1:W-:Y:S02]  /*24820*/  MUFU.EX2 R138, R2 ;  /* 0x00000002008a7308 */ /* 0x0003e40000000800 */
[----:B-1----:R-:W-:-:S06]  /*24830*/  FFMA.FTZ R2, R87, R0, -R5 ;  /* 0x0000000057027223 */ /* 0x002fcc0000010805 */
[----:B------:R1:W2:Y:S02]  /*24840*/  MUFU.EX2 R137, R2 ;  /* 0x0000000200897308 */ /* 0x0002a40000000800 */
[----:B-1----:R-:W-:Y:S01]  /*24850*/  FFMA.FTZ R2, R171, R0, -R5 ;  /* 0x00000000ab027223 */ /* 0x002fe20000010805 */
[----:B------:R-:W-:Y:S02]  /*24860*/  MOV R171, R114 ;  /* 0x0000007200ab7202 */ /* 0x000fe40000000f00 */
[----:B--2---:R-:W-:-:S03]  /*24870*/  F2FP.BF16.F32.PACK_AB R8, R137, R138 ;  /* 0x0000008a8908723e */ /* 0x004fc600000010ff */
[----:B------:R1:W-:Y:S02]  /*24880*/  MUFU.EX2 R136, R2 ;  /* 0x0000000200887308 */ /* 0x0003e40000000800 */
[----:B-1----:R-:W-:-:S06]  /*24890*/  FFMA.FTZ R2, R88, R0, -R5 ;  /* 0x0000000058027223 */ /* 0x002fcc0000010805 */
[----:B------:R1:W2:Y:S02]  /*248a0*/  MUFU.EX2 R135, R2 ;  /* 0x0000000200877308 */ /* 0x0002a40000000800 */
[----:B-1----:R-:W-:Y:S01]  /*248b0*/  FFMA.FTZ R2, R118, R0, -R3 ;  /* 0x0000000076027223 */ /* 0x002fe20000010803 */
[----:B--2---:R-:W-:-:S05]  /*248c0*/  F2FP.BF16.F32.PACK_AB R10, R135, R136 ;  /* 0x00000088870a723e */ /* 0x004fca00000010ff */
[----:B------:R1:W-:Y:S02]  /*248d0*/  MUFU.EX2 R141, R2 ;  /* 0x00000002008d7308 */ /* 0x0003e40000000800 */
[C---:B----4-:R-:W-:Y:S06]  /*248e0*/  HMMA.16816.F32.BF16 R64, R8.reuse, R44, R64 ;  /* 0x0000002c0840723c */ /* 0x050fec0000041840 */
[C---:B------:R-:W-:Y:S01]  /*248f0*/  HMMA.16816.F32.BF16 R52, R8.reuse, R46, R52 ;  /* 0x0000002e0834723c */ /* 0x040fe20000041834 */
[----:B------:R-:W2:Y:S05]  /*24900*/  LDSM.16.MT88.4 R44, [R178+0xd000] ;  /* 0x00d00000b22c783b */ /* 0x000eaa0000004200 */
[C---:B---3--:R-:W-:Y:S01]  /*24910*/  HMMA.16816.F32.BF16 R32, R8.reuse, R22, R28 ;  /* 0x000000160820723c */ /* 0x048fe2000004181c */
[-CC-:B-1----:R-:W-:Y:S01]  /*24920*/  FFMA.FTZ R2, R89, R0.reuse, -R3.reuse ;  /* 0x0000000059027223 */ /* 0x182fe20000010803 */
[----:B------:R-:W1:Y:S03]  /*24930*/  LDSM.16.MT88.4 R28, [R181+0xd000] ;  /* 0x00d00000b51c783b */ /* 0x000e660000004200 */
[----:B------:R3:W-:Y:S01]  /*24940*/  MUFU.EX2 R140, R2 ;  /* 0x00000002008c7308 */ /* 0x0007e20000000800 */
[C---:B------:R-:W-:Y:S01]  /*24950*/  HMMA.16816.F32.BF16 R60, R8.reuse, R20, R60 ;  /* 0x00000014083c723c */ /* 0x040fe2000004183c */
[----:B------:R-:W4:Y:S05]  /*24960*/  LDSM.16.MT88.4 R20, [R179+0xd000] ;  /* 0x00d00000b314783b */ /* 0x000f2a0000004200 */
[C---:B------:R-:W-:Y:S06]  /*24970*/  HMMA.16816.F32.BF16 R68, R8.reuse, R16, R68 ;  /* 0x000000100844723c */ /* 0x040fec0000041844 */
[----:B------:R-:W-:Y:S01]  /*24980*/  HMMA.16816.F32.BF16 R24, R8, R18, R24 ;  /* 0x000000120818723c */ /* 0x000fe20000041818 */
[----:B------:R-:W4:Y:S01]  /*24990*/  LDSM.16.MT88.4 R16, [R180+0xd000] ;  /* 0x00d00000b410783b */ /* 0x000f220000004200 */
[----:B---3--:R-:W-:-:S04]  /*249a0*/  FFMA.FTZ R2, R109, R0, -R3 ;  /* 0x000000006d027223 */ /* 0x008fc80000010803 */
[C---:B------:R-:W-:Y:S01]  /*249b0*/  HMMA.16816.F32.BF16 R72, R8.reuse, R36, R72 ;  /* 0x000000240848723c */ /* 0x040fe20000041848 */
[----:B------:R3:W-:Y:S05]  /*249c0*/  MUFU.EX2 R139, R2 ;  /* 0x00000002008b7308 */ /* 0x0007ea0000000800 */
[----:B------:R-:W-:Y:S07]  /*249d0*/  HMMA.16816.F32.BF16 R40, R8, R38, R40 ;  /* 0x000000260828723c */ /* 0x000fee0000041828 */
[----:B------:R-:W-:-:S02]  /*249e0*/  F2FP.BF16.F32.PACK_AB R9, R151, R154 ;  /* 0x0000009a9709723e */ /* 0x000fc400000010ff */
[----:B------:R-:W-:Y:S01]  /*249f0*/  F2FP.BF16.F32.PACK_AB R11, R146, R147 ;  /* 0x00000093920b723e */ /* 0x000fe200000010ff */
[----:B---3--:R-:W-:Y:S01]  /*24a00*/  FFMA.FTZ R2, R196, R0, -R5 ;  /* 0x00000000c4027223 */ /* 0x008fe20000010805 */
[----:B------:R-:W-:-:S03]  /*24a10*/  MOV R196, R119 ;  /* 0x0000007700c47202 */ /* 0x000fc60000000f00 */
[----:B------:R3:W-:Y:S02]  /*24a20*/  MUFU.EX2 R128, R2 ;  /* 0x0000000200807308 */ /* 0x0007e40000000800 */
[----:B---3--:R-:W-:-:S06]  /*24a30*/  FFMA.FTZ R2, R90, R0, -R5 ;  /* 0x000000005a027223 */ /* 0x008fcc0000010805 */
[----:B------:R3:W2:Y:S02]  /*24a40*/  MUFU.EX2 R127, R2 ;  /* 0x00000002007f7308 */ /* 0x0006a40000000800 */
[----:B---3--:R-:W-:Y:S01]  /*24a50*/  FFMA.FTZ R2, R172, R0, -R5 ;  /* 0x00000000ac027223 */ /* 0x008fe20000010805 */
[----:B------:R-:W-:Y:S02]  /*24a60*/  MOV R172, R110 ;  /* 0x0000006e00ac7202 */ /* 0x000fe40000000f00 */
[----:B--2---:R-:W-:-:S03]  /*24a70*/  F2FP.BF16.F32.PACK_AB R12, R127, R128 ;  /* 0x000000807f0c723e */ /* 0x004fc600000010ff */
[----:B------:R2:W-:Y:S02]  /*24a80*/  MUFU.EX2 R125, R2 ;  /* 0x00000002007d7308 */ /* 0x0005e40000000800 */
[----:B--2---:R-:W-:-:S06]  /*24a90*/  FFMA.FTZ R2, R92, R0, -R5 ;  /* 0x000000005c027223 */ /* 0x004fcc0000010805 */
[----:B------:R2:W3:Y:S02]  /*24aa0*/  MUFU.EX2 R124, R2 ;  /* 0x00000002007c7308 */ /* 0x0004e40000000800 */
[----:B--2---:R-:W-:Y:S01]  /*24ab0*/  FFMA.FTZ R2, R91, R0, -R3 ;  /* 0x000000005b027223 */ /* 0x004fe20000010803 */
[----:B---3--:R-:W-:-:S05]  /*24ac0*/  F2FP.BF16.F32.PACK_AB R14, R124, R125 ;  /* 0x0000007d7c0e723e */ /* 0x008fca00000010ff */
[----:B------:R2:W-:Y:S02]  /*24ad0*/  MUFU.EX2 R134, R2 ;  /* 0x0000000200867308 */ /* 0x0005e40000000800 */
[C---:B------:R-:W-:Y:S06]  /*24ae0*/  HMMA.16816.F32.BF16 R64, R12.reuse, R44, R64 ;  /* 0x0000002c0c40723c */ /* 0x040fec0000041840 */
[C---:B------:R-:W-:Y:S01]  /*24af0*/  HMMA.16816.F32.BF16 R52, R12.reuse, R46, R52 ;  /* 0x0000002e0c34723c */ /* 0x040fe20000041834 */
[----:B------:R-:W3:Y:S05]  /*24b00*/  LDSM.16.MT88.4 R44, [R178+0xd800] ;  /* 0x00d80000b22c783b */ /* 0x000eea0000004200 */
[C---:B-1----:R-:W-:Y:S01]  /*24b10*/  HMMA.16816.F32.BF16 R36, R12.reuse, R30, R32 ;  /* 0x0000001e0c24723c */ /* 0x042fe20000041820 */
[-CC-:B--2---:R-:W-:Y:S01]  /*24b20*/  FFMA.FTZ R2, R105, R0.reuse, -R3.reuse ;  /* 0x0000000069027223 */ /* 0x184fe20000010803 */
[----:B------:R-:W1:Y:S03]  /*24b30*/  LDSM.16.MT88.4 R32, [R181+0xd800] ;  /* 0x00d80000b520783b */ /* 0x000e660000004200 */
[----:B------:R2:W-:Y:S01]  /*24b40*/  MUFU.EX2 R130, R2 ;  /* 0x0000000200827308 */ /* 0x0005e20000000800 */
[C---:B------:R-:W-:Y:S06]  /*24b50*/  HMMA.16816.F32.BF16 R60, R12.reuse, R28, R60 ;  /* 0x0000001c0c3c723c */ /* 0x040fec000004183c */
[C---:B----4-:R-:W-:Y:S06]  /*24b60*/  HMMA.16816.F32.BF16 R68, R12.reuse, R20, R68 ;  /* 0x000000140c44723c */ /* 0x050fec0000041844 */
[----:B------:R-:W-:Y:S01]  /*24b70*/  HMMA.16816.F32.BF16 R28, R12, R22, R24 ;  /* 0x000000160c1c723c */ /* 0x000fe20000041818 */
[----:B------:R-:W4:Y:S01]  /*24b80*/  LDSM.16.MT88.4 R24, [R179+0xd800] ;  /* 0x00d80000b318783b */ /* 0x000f220000004200 */
[----:B--2---:R-:W-:-:S04]  /*24b90*/  FFMA.FTZ R2, R93, R0, -R3 ;  /* 0x000000005d027223 */ /* 0x004fc80000010803 */
[C---:B------:R-:W-:Y:S01]  /*24ba0*/  HMMA.16816.F32.BF16 R72, R12.reuse, R16, R72 ;  /* 0x000000100c48723c */ /* 0x040fe20000041848 */
[----:B------:R2:W-:Y:S05]  /*24bb0*/  MUFU.EX2 R129, R2 ;  /* 0x0000000200817308 */ /* 0x0005ea0000000800 */
[----:B------:R-:W-:Y:S01]  /*24bc0*/  HMMA.16816.F32.BF16 R20, R12, R18, R40 ;  /* 0x000000120c14723c */ /* 0x000fe20000041828 */
[----:B------:R-:W4:Y:S04]  /*24bd0*/  LDSM.16.MT88.4 R16, [R180+0xd800] ;  /* 0x00d80000b410783b */ /* 0x000f280000004200 */
[----:B------:R-:W-:Y:S01]  /*24be0*/  LDSM.16.MT88.4 R40, [R181+0xe000] ;  /* 0x00e00000b528783b */ /* 0x000fe20000004200 */
[----:B--2---:R-:W-:Y:S01]  /*24bf0*/  FFMA.FTZ R2, R175, R0, -R5 ;  /* 0x00000000af027223 */ /* 0x004fe20000010805 */
[----:B------:R-:W-:-:S03]  /*24c00*/  MOV R175, R106 ;  /* 0x0000006a00af7202 */ /* 0x000fc60000000f00 */
[----:B------:R2:W-:Y:S02]  /*24c10*/  MUFU.EX2 R118, R2 ;  /* 0x0000000200767308 */ /* 0x0005e40000000800 */
[----:B--2---:R-:W-:-:S06]  /*24c20*/  FFMA.FTZ R2, R94, R0, -R5 ;  /* 0x000000005e027223 */ /* 0x004fcc0000010805 */
[----:B------:R2:W3:Y:S02]  /*24c30*/  MUFU.EX2 R120, R2 ;  /* 0x0000000200787308 */ /* 0x0004e40000000800 */
[----:B--2---:R-:W-:Y:S01]  /*24c40*/  FFMA.FTZ R2, R188, R0, -R5 ;  /* 0x00000000bc027223 */ /* 0x004fe20000010805 */
[----:B------:R-:W-:Y:S02]  /*24c50*/  MOV R188, R107 ;  /* 0x0000006b00bc7202 */ /* 0x000fe40000000f00 */
[----:B---3--:R-:W-:-:S03]  /*24c60*/  F2FP.BF16.F32.PACK_AB R8, R120, R118 ;  /* 0x000000767808723e */ /* 0x008fc600000010ff */
        /* <DEDUP_REMOVED lines=9> */
[----:B-1----:R-:W-:Y:S01]  /*24d00*/  HMMA.16816.F32.BF16 R60, R8, R32, R60 ;  /* 0x00000020083c723c */ /* 0x002fe2000004183c */
[----:B--2---:R-:W-:-:S04]  /*24d10*/  FFMA.FTZ R2, R97, R0, -R3 ;  /* 0x0000000061027223 */ /* 0x004fc80000010803 */
[----:B------:R1:W-:Y:S02]  /*24d20*/  MUFU.EX2 R122, R2 ;  /* 0x00000002007a7308 */ /* 0x0003e40000000800 */
[----:B-1----:R-:W-:Y:S01]  /*24d30*/  FFMA.FTZ R2, R126, R0, -R3 ;  /* 0x000000007e027223 */ /* 0x002fe20000010803 */
[----:B------:R-:W-:-:S05]  /*24d40*/  MOV R126, R115 ;  /* 0x00000073007e7202 */ /* 0x000fca0000000f00 */
[----:B------:R1:W-:Y:S02]  /*24d50*/  MUFU.EX2 R121, R2 ;  /* 0x0000000200797308 */ /* 0x0003e40000000800 */
[----:B-1----:R-:W-:Y:S01]  /*24d60*/  FFMA.FTZ R2, R194, R0, -R5 ;  /* 0x00000000c2027223 */ /* 0x002fe20000010805 */
[----:B------:R-:W-:-:S05]  /*24d70*/  MOV R194, R111 ;  /* 0x0000006f00c27202 */ /* 0x000fca0000000f00 */
[----:B------:R1:W-:Y:S02]  /*24d80*/  MUFU.EX2 R114, R2 ;  /* 0x0000000200727308 */ /* 0x0003e40000000800 */
[----:B-1----:R-:W-:-:S06]  /*24d90*/  FFMA.FTZ R2, R98, R0, -R5 ;  /* 0x0000000062027223 */ /* 0x002fcc0000010805 */
[----:B------:R1:W2:Y:S02]  /*24da0*/  MUFU.EX2 R112, R2 ;  /* 0x0000000200707308 */ /* 0x0002a40000000800 */
[-CC-:B-1----:R-:W-:Y:S02]  /*24db0*/  FFMA.FTZ R2, R195, R0.reuse, -R5.reuse ;  /* 0x00000000c3027223 */ /* 0x182fe40000010805 */
[----:B------:R-:W3:Y:S01]  /*24dc0*/  LDL.LU R195, [R1+0x8] ;  /* 0x0000080001c37983 */ /* 0x000ee20000300800 */
[C---:B------:R-:W-:Y:S03]  /*24dd0*/  HMMA.16816.F32.BF16 R48, R8.reuse, R34, R36 ;  /* 0x000000220830723c */ /* 0x040fe60000041824 */
[----:B------:R1:W-:Y:S01]  /*24de0*/  MUFU.EX2 R111, R2 ;  /* 0x00000002006f7308 */ /* 0x0003e20000000800 */
[----:B------:R-:W3:Y:S02]  /*24df0*/  LDSM.16.MT88.4 R32, [R179+0xe000] ;  /* 0x00e00000b320783b */ /* 0x000ee40000004200 */
[C---:B----4-:R-:W-:Y:S06]  /*24e00*/  HMMA.16816.F32.BF16 R36, R8.reuse, R26, R28 ;  /* 0x0000001a0824723c */ /* 0x050fec000004181c */
[----:B------:R-:W-:Y:S01]  /*24e10*/  HMMA.16816.F32.BF16 R72, R8, R16, R72 ;  /* 0x000000100848723c */ /* 0x000fe20000041848 */
[----:B-1----:R-:W-:Y:S01]  /*24e20*/  FFMA.FTZ R2, R100, R0, -R5 ;  /* 0x0000000064027223 */ /* 0x002fe20000010805 */
[----:B------:R-:W-:-:S04]  /*24e30*/  F2FP.BF16.F32.PACK_AB R13, R140, R141 ;  /* 0x0000008d8c0d723e */ /* 0x000fc800000010ff */
[----:B------:R-:W-:Y:S01]  /*24e40*/  HMMA.16816.F32.BF16 R68, R8, R24, R68 ;  /* 0x000000180844723c */ /* 0x000fe20000041844 */
[----:B------:R1:W4:Y:S02]  /*24e50*/  MUFU.EX2 R110, R2 ;  /* 0x00000002006e7308 */ /* 0x0003240000000800 */
[----:B-1----:R-:W-:-:S06]  /*24e60*/  FFMA.FTZ R2, R99, R0, -R3 ;  /* 0x0000000063027223 */ /* 0x002fcc0000010803 */
[----:B------:R1:W3:Y:S02]  /*24e70*/  MUFU.EX2 R116, R2 ;  /* 0x0000000200747308 */ /* 0x0002e40000000800 */
[----:B-1----:R-:W-:Y:S02]  /*24e80*/  FFMA.FTZ R2, R193, R0, -R3 ;  /* 0x00000000c1027223 */ /* 0x002fe40000010803 */
[----:B------:R-:W3:Y:S01]  /*24e90*/  LDL.LU R193, [R1+0xc] ;  /* 0x00000c0001c17983 */ /* 0x000ee20000300800 */
[----:B------:R-:W-:Y:S03]  /*24ea0*/  HMMA.16816.F32.BF16 R28, R8, R18, R20 ;  /* 0x00000012081c723c */ /* 0x000fe60000041814 */
[----:B------:R1:W-:Y:S01]  /*24eb0*/  MUFU.EX2 R115, R2 ;  /* 0x0000000200737308 */ /* 0x0003e20000000800 */
[----:B--2---:R-:W-:Y:S01]  /*24ec0*/  F2FP.BF16.F32.PACK_AB R12, R112, R114 ;  /* 0x00000072700c723e */ /* 0x004fe200000010ff */
[----:B------:R-:W2:Y:S01]  /*24ed0*/  LDSM.16.MT88.4 R16, [R180+0xe000] ;  /* 0x00e00000b410783b */ /* 0x000ea20000004200 */
[----:B----4-:R-:W-:-:S02]  /*24ee0*/  F2FP.BF16.F32.PACK_AB R14, R110, R111 ;  /* 0x0000006f6e0e723e */ /* 0x010fc400000010ff */
[----:B------:R-:W-:Y:S01]  /*24ef0*/  F2FP.BF16.F32.PACK_AB R15, R134, R139 ;  /* 0x0000008b860f723e */ /* 0x000fe200000010ff */
[----:B------:R-:W4:Y:S01]  /*24f00*/  LDSM.16.MT88.4 R20, [R178+0xe800] ;  /* 0x00e80000b214783b */ /* 0x000f220000004200 */
[----:B------:R-:W-:Y:S02]  /*24f10*/  F2FP.BF16.F32.PACK_AB R9, R129, R130 ;  /* 0x000000828109723e */ /* 0x000fe400000010ff */
[----:B------:R-:W-:-:S03]  /*24f20*/  F2FP.BF16.F32.PACK_AB R11, R122, R123 ;  /* 0x0000007b7a0b723e */ /* 0x000fc600000010ff */
[----:B---3--:R-:W-:Y:S01]  /*24f30*/  HMMA.16816.F32.BF16 R64, R12, R44, R64 ;  /* 0x0000002c0c40723c */ /* 0x008fe20000041840 */
[----:B-1----:R-:W-:-:S05]  /*24f40*/  FFMA.FTZ R2, R101, R0, -R3 ;  /* 0x0000000065027223 */ /* 0x002fca0000010803 */
[C---:B------:R-:W-:Y:S01]  /*24f50*/  HMMA.16816.F32.BF16 R24, R12.reuse, R46, R52 ;  /* 0x0000002e0c18723c */ /* 0x040fe20000041834 */
[----:B------:R-:W1:Y:S01]  /*24f60*/  LDSM.16.MT88.4 R44, [R181+0xe800] ;  /* 0x00e80000b52c783b */ /* 0x000e620000004200 */
[----:B------:R3:W4:Y:S04]  /*24f70*/  MUFU.EX2 R113, R2 ;  /* 0x0000000200717308 */ /* 0x0007280000000800 */
[C---:B------:R-:W-:Y:S01]  /*24f80*/  HMMA.16816.F32.BF16 R52, R12.reuse, R34, R36 ;  /* 0x000000220c34723c */ /* 0x040fe20000041824 */
[----:B------:R-:W1:Y:S05]  /*24f90*/  LDSM.16.MT88.4 R36, [R180+0xe800] ;  /* 0x00e80000b424783b */ /* 0x000e6a0000004200 */
[C---:B------:R-:W-:Y:S06]  /*24fa0*/  HMMA.16816.F32.BF16 R60, R12.reuse, R40, R60 ;  /* 0x000000280c3c723c */ /* 0x040fec000004183c */
[----:B------:R-:W-:Y:S01]  /*24fb0*/  HMMA.16816.F32.BF16 R56, R12, R42, R48 ;  /* 0x0000002a0c38723c */ /* 0x000fe20000041830 */
[----:B------:R-:W1:Y:S01]  /*24fc0*/  LDSM.16.MT88.4 R48, [R179+0xe800] ;  /* 0x00e80000b330783b */ /* 0x000e620000004200 */
[----:B---3--:R-:W-:-:S04]  /*24fd0*/  FFMA.FTZ R2, R201, R0, -R5 ;  /* 0x00000000c9027223 */ /* 0x008fc80000010805 */
[----:B------:R3:W-:Y:S01]  /*24fe0*/  MUFU.EX2 R107, R2 ;  /* 0x00000002006b7308 */ /* 0x0007e20000000800 */
[C---:B--2---:R-:W-:Y:S06]  /*24ff0*/  HMMA.16816.F32.BF16 R72, R12.reuse, R16, R72 ;  /* 0x000000100c48723c */ /* 0x044fec0000041848 */
[----:B------:R-:W-:Y:S01]  /*25000*/  HMMA.16816.F32.BF16 R40, R12, R18, R28 ;  /* 0x000000120c28723c */ /* 0x000fe2000004181c */
[----:B------:R-:W-:-:S05]  /*25010*/  F2FP.BF16.F32.PACK_AB R17, R116, R121 ;  /* 0x000000797411723e */ /* 0x000fca00000010ff */
[----:B------:R-:W-:Y:S01]  /*25020*/  HMMA.16816.F32.BF16 R68, R12, R32, R68 ;  /* 0x000000200c44723c */ /* 0x000fe20000041844 */
[----:B------:R-:W-:Y:S01]  /*25030*/  LDSM.16.MT88.4 R12, [R181+0xf000] ;  /* 0x00f00000b50c783b */ /* 0x000fe20000004200 */
[----:B----4-:R-:W-:Y:S01]  /*25040*/  F2FP.BF16.F32.PACK_AB R19, R113, R115 ;  /* 0x000000737113723e */ /* 0x010fe200000010ff */
[----:B---3--:R-:W-:-:S04]  /*25050*/  FFMA.FTZ R2, R102, R0, -R5 ;  /* 0x0000000066027223 */ /* 0x008fc80000010805 */
        /* <DEDUP_REMOVED lines=14> */
[----:B------:R1:W-:Y:S01]  /*25140*/  MUFU.EX2 R108, R2 ;  /* 0x00000002006c7308 */ /* 0x0003e20000000800 */
[C---:B------:R-:W-:Y:S06]  /*25150*/  HMMA.16816.F32.BF16 R72, R8.reuse, R36, R72 ;  /* 0x000000240848723c */ /* 0x040fec0000041848 */
[C---:B------:R-:W-:Y:S01]  /*25160*/  HMMA.16816.F32.BF16 R56, R8.reuse, R38, R40 ;  /* 0x000000260838723c */ /* 0x040fe20000041828 */
[----:B------:R-:W2:Y:S05]  /*25170*/  LDSM.16.MT88.4 R36, [R180+0xf000] ;  /* 0x00f00000b424783b */ /* 0x000eaa0000004200 */
[----:B------:R-:W-:Y:S01]  /*25180*/  HMMA.16816.F32.BF16 R28, R8, R44, R60 ;  /* 0x0000002c081c723c */ /* 0x000fe2000004183c */
[----:B------:R-:W4:Y:S01]  /*25190*/  LDSM.16.MT88.4 R44, [R179+0xf000] ;  /* 0x00f00000b32c783b */ /* 0x000f220000004200 */
[----:B-1----:R-:W-:-:S04]  /*251a0*/  FFMA.FTZ R2, R202, R0, -R3 ;  /* 0x00000000ca027223 */ /* 0x002fc80000010803 */
[C---:B------:R-:W-:Y:S01]  /*251b0*/  HMMA.16816.F32.BF16 R68, R8.reuse, R48, R68 ;  /* 0x000000300844723c */ /* 0x040fe20000041844 */
[----:B------:R1:W-:Y:S05]  /*251c0*/  MUFU.EX2 R104, R2 ;  /* 0x0000000200687308 */ /* 0x0003ea0000000800 */
[----:B------:R-:W-:Y:S01]  /*251d0*/  HMMA.16816.F32.BF16 R60, R8, R50, R52 ;  /* 0x00000032083c723c */ /* 0x000fe20000041834 */
[----:B------:R-:W-:Y:S04]  /*251e0*/  LDSM.16.MT88.4 R8, [R179+0xf800] ;  /* 0x00f80000b308783b */ /* 0x000fe80000004200 */
[----:B------:R-:W-:Y:S01]  /*251f0*/  LDSM.16.MT88.4 R48, [R178+0xf800] ;  /* 0x00f80000b230783b */ /* 0x000fe20000004200 */
        /* <DEDUP_REMOVED lines=11> */
[----:B------:R1:W2:Y:S02]  /*252b0*/  MUFU.EX2 R102, R2 ;  /* 0x0000000200667308 */ /* 0x0002a40000000800 */
[C---:B---3--:R-:W-:Y:S06]  /*252c0*/  HMMA.16816.F32.BF16 R64, R16.reuse, R20, R64 ;  /* 0x000000141040723c */ /* 0x048fec0000041840 */
[C---:B------:R-:W-:Y:S01]  /*252d0*/  HMMA.16816.F32.BF16 R52, R16.reuse, R22, R32 ;  /* 0x000000161034723c */ /* 0x040fe20000041820 */
[----:B------:R-:W3:Y:S05]  /*252e0*/  LDSM.16.MT88.4 R20, [R181+0xf800] ;  /* 0x00f80000b514783b */ /* 0x000eea0000004200 */
[----:B------:R-:W-:Y:S01]  /*252f0*/  HMMA.16816.F32.BF16 R40, R16, R12, R28 ;  /* 0x0000000c1028723c */ /* 0x000fe2000004181c */
[----:B-1----:R-:W-:-:S04]  /*25300*/  FFMA.FTZ R2, R208, R0, -R3 ;  /* 0x00000000d0027223 */ /* 0x002fc80000010803 */
[----:B------:R1:W-:Y:S01]  /*25310*/  MUFU.EX2 R100, R2 ;  /* 0x0000000200647308 */ /* 0x0003e20000000800 */
[----:B------:R-:W-:Y:S01]  /*25320*/  HMMA.16816.F32.BF16 R32, R16, R14, R24 ;  /* 0x0000000e1020723c */ /* 0x000fe20000041818 */
[----:B------:R-:W-:-:S05]  /*25330*/  F2FP.BF16.F32.PACK_AB R13, R108, R109 ;  /* 0x0000006d6c0d723e */ /* 0x000fca00000010ff */
[----:B------:R-:W-:Y:S01]  /*25340*/  HMMA.16816.F32.BF16 R72, R16, R36, R72 ;  /* 0x000000241048723c */ /* 0x000fe20000041848 */
[----:B--2---:R-:W-:-:S05]  /*25350*/  F2FP.BF16.F32.PACK_AB R15, R102, R104 ;  /* 0x00000068660f723e */ /* 0x004fca00000010ff */
[----:B----4-:R-:W-:Y:S01]  /*25360*/  HMMA.16816.F32.BF16 R28, R16, R44, R68 ;  /* 0x0000002c101c723c */ /* 0x010fe20000041844 */
[----:B-1----:R-:W-:-:S05]  /*25370*/  FFMA.FTZ R2, R192, R0, -R3 ;  /* 0x00000000c0027223 */ /* 0x002fca0000010803 */
[C---:B------:R-:W-:Y:S01]  /*25380*/  HMMA.16816.F32.BF16 R24, R16.reuse, R46, R60 ;  /* 0x0000002e1018723c */ /* 0x040fe2000004183c */
[----:B------:R1:W-:Y:S05]  /*25390*/  MUFU.EX2 R96, R2 ;  /* 0x0000000200607308 */ /* 0x0003ea0000000800 */
[----:B------:R-:W-:Y:S01]  /*253a0*/  HMMA.16816.F32.BF16 R36, R16, R38, R56 ;  /* 0x000000261024723c */ /* 0x000fe20000041838 */
[----:B------:R-:W2:Y:S01]  /*253b0*/  LDSM.16.MT88.4 R16, [R180+0xf800] ;  /* 0x00f80000b410783b */ /* 0x000ea20000004200 */
[----:B-1----:R-:W-:-:S04]  /*253c0*/  FFMA.FTZ R2, R211, R0, -R5 ;  /* 0x00000000d3027223 */ /* 0x002fc80000010805 */
[----:B------:R1:W-:Y:S02]  /*253d0*/  MUFU.EX2 R95, R2 ;  /* 0x00000002005f7308 */ /* 0x0003e40000000800 */
[----:B-1----:R-:W-:-:S06]  /*253e0*/  FFMA.FTZ R2, R197, R0, -R5 ;  /* 0x00000000c5027223 */ /* 0x002fcc0000010805 */
[----:B------:R1:W4:Y:S02]  /*253f0*/  MUFU.EX2 R93, R2 ;  /* 0x00000002005d7308 */ /* 0x0003240000000800 */
[----:B-1----:R-:W-:Y:S01]  /*25400*/  FFMA.FTZ R2, R212, R0, -R5 ;  /* 0x00000000d4027223 */ /* 0x002fe20000010805 */
[----:B----4-:R-:W-:-:S05]  /*25410*/  F2FP.BF16.F32.PACK_AB R12, R93, R95 ;  /* 0x0000005f5d0c723e */ /* 0x010fca00000010ff */
[----:B------:R1:W-:Y:S02]  /*25420*/  MUFU.EX2 R92, R2 ;  /* 0x00000002005c7308 */ /* 0x0003e40000000800 */
[----:B-1----:R-:W-:-:S06]  /*25430*/  FFMA.FTZ R2, R198, R0, -R5 ;  /* 0x00000000c6027223 */ /* 0x002fcc0000010805 */
[----:B------:R1:W4:Y:S02]  /*25440*/  MUFU.EX2 R91, R2 ;  /* 0x00000002005b7308 */ /* 0x0003240000000800 */
[----:B-1----:R-:W-:Y:S01]  /*25450*/  FFMA.FTZ R2, R213, R0, -R3 ;  /* 0x00000000d5027223 */ /* 0x002fe20000010803 */
[----:B----4-:R-:W-:-:S05]  /*25460*/  F2FP.BF16.F32.PACK_AB R14, R91, R92 ;  /* 0x0000005c5b0e723e */ /* 0x010fca00000010ff */
[----:B------:R1:W-:Y:S02]  /*25470*/  MUFU.EX2 R94, R2 ;  /* 0x00000002005e7308 */ /* 0x0003e40000000800 */
[C---:B---3--:R-:W-:Y:S06]  /*25480*/  HMMA.16816.F32.BF16 R44, R12.reuse, R22, R32 ;  /* 0x000000160c2c723c */ /* 0x048fec0000041820 */
[C---:B------:R-:W-:Y:S06]  /*25490*/  HMMA.16816.F32.BF16 R32, R12.reuse, R8, R28 ;  /* 0x000000080c20723c */ /* 0x040fec000004181c */
[----:B------:R-:W-:Y:S01]  /*254a0*/  HMMA.16816.F32.BF16 R28, R12, R10, R24 ;  /* 0x0000000a0c1c723c */ /* 0x000fe20000041818 */
[----:B-1----:R-:W-:Y:S01]  /*254b0*/  FFMA.FTZ R2, R199, R0, -R3 ;  /* 0x00000000c7027223 */ /* 0x002fe20000010803 */
[----:B------:R-:W1:Y:S01]  /*254c0*/  LDSM.16.MT88.4 R24, [R179+0x10000] ;  /* 0x01000000b318783b */ /* 0x000e620000004200 */
[----:B------:R-:W-:-:S02]  /*254d0*/  F2FP.BF16.F32.PACK_AB R9, R96, R100 ;  /* 0x000000646009723e */ /* 0x000fc400000010ff */
[----:B------:R3:W4:Y:S01]  /*254e0*/  MUFU.EX2 R90, R2 ;  /* 0x00000002005a7308 */ /* 0x0007220000000800 */
[C---:B------:R-:W-:Y:S01]  /*254f0*/  HMMA.16816.F32.BF16 R56, R12.reuse, R50, R52 ;  /* 0x000000320c38723c */ /* 0x040fe20000041834 */
[----:B------:R-:W1:Y:S05]  /*25500*/  LDSM.16.MT88.4 R52, [R178+0x10000] ;  /* 0x01000000b234783b */ /* 0x000e6a0000004200 */
[C---:B------:R-:W-:Y:S06]  /*25510*/  HMMA.16816.F32.BF16 R64, R12.reuse, R48, R64 ;  /* 0x000000300c40723c */ /* 0x040fec0000041840 */
[----:B------:R-:W-:Y:S01]  /*25520*/  HMMA.16816.F32.BF16 R48, R12, R20, R40 ;  /* 0x000000140c30723c */ /* 0x000fe20000041828 */
[----:B------:R-:W1:Y:S01]  /*25530*/  LDSM.16.MT88.4 R40, [R181+0x10000] ;  /* 0x01000000b528783b */ /* 0x000e620000004200 */
[----:B---3--:R-:W-:-:S03]  /*25540*/  FFMA.FTZ R2, R216, R0, -R3 ;  /* 0x00000000d8027223 */ /* 0x008fc60000010803 */
[----:B------:R-:W-:Y:S01]  /*25550*/  LDSM.16.MT88.4 R20, [R178+0x10800] ;  /* 0x01080000b214783b */ /* 0x000fe20000004200 */
[C---:B--2---:R-:W-:Y:S01]  /*25560*/  HMMA.16816.F32.BF16 R72, R12.reuse, R16, R72 ;  /* 0x000000100c48723c */ /* 0x044fe20000041848 */
[----:B----4-:R-:W-:Y:S01]  /*25570*/  F2FP.BF16.F32.PACK_AB R11, R90, R94 ;  /* 0x0000005e5a0b723e */ /* 0x010fe200000010ff */
[----:B------:R2:W-:Y:S04]  /*25580*/  MUFU.EX2 R89, R2 ;  /* 0x0000000200597308 */ /* 0x0005e80000000800 */
[----:B------:R-:W-:Y:S01]  /*25590*/  HMMA.16816.F32.BF16 R16, R12, R18, R36 ;  /* 0x000000120c10723c */ /* 0x000fe20000041824 */
[----:B------:R-:W3:Y:S01]  /*255a0*/  LDSM.16.MT88.4 R12, [R180+0x10000] ;  /* 0x01000000b40c783b */ /* 0x000ee20000004200 */
        /* <DEDUP_REMOVED lines=12> */
[C---:B-1----:R-:W-:Y:S06]  /*25670*/  HMMA.16816.F32.BF16 R36, R8.reuse, R24, R32 ;  /* 0x000000180824723c */ /* 0x042fec0000041820 */
[C---:B------:R-:W-:Y:S06]  /*25680*/  HMMA.16816.F32.BF16 R64, R8.reuse, R52, R64 ;  /* 0x000000340840723c */ /* 0x040fec0000041840 */
[C---:B------:R-:W-:Y:S01]  /*25690*/  HMMA.16816.F32.BF16 R56, R8.reuse, R54, R56 ;  /* 0x000000360838723c */ /* 0x040fe20000041838 */
[----:B--2---:R-:W-:Y:S01]  /*256a0*/  FFMA.FTZ R2, R195, R6, R251 ;  /* 0x00000006c3027223 */ /* 0x004fe200000100fb */
[----:B------:R-:W-:Y:S01]  /*256b0*/  MOV R195, R4 ;  /* 0x0000000400c37202 */ /* 0x000fe20000000f00 */
[----:B------:R-:W-:Y:S01]  /*256c0*/  FFMA.FTZ R6, R193, R7, R78 ;  /* 0x00000007c1067223 */ /* 0x000fe2000001004e */
[----:B------:R-:W-:Y:S01]  /*256d0*/  FFMA.FTZ R4, R224, R0, -R3 ;  /* 0x00000000e0047223 */ /* 0x000fe20000010803 */
[----:B------:R-:W-:Y:S01]  /*256e0*/  FADD.FTZ R7, R194, R2 ;  /* 0x00000002c2077221 */ /* 0x000fe20000010000 */
[----:B------:R-:W-:Y:S01]  /*256f0*/  MOV R194, R126 ;  /* 0x0000007e00c27202 */ /* 0x000fe20000000f00 */
[----:B------:R-:W-:Y:S01]  /*25700*/  FFMA.FTZ R2, R225, R0, -R5 ;  /* 0x00000000e1027223 */ /* 0x000fe20000010805 */
[----:B------:R-:W-:Y:S01]  /*25710*/  MOV R126, R196 ;  /* 0x000000c4007e7202 */ /* 0x000fe20000000f00 */
[----:B------:R-:W-:Y:S01]  /*25720*/  FADD.FTZ R6, R248, R6 ;  /* 0x00000006f8067221 */ /* 0x000fe20000010000 */
[----:B------:R-:W-:Y:S01]  /*25730*/  MOV R196, R83 ;  /* 0x0000005300c47202 */ /* 0x000fe20000000f00 */
[C---:B------:R-:W-:Y:S01]  /*25740*/  HMMA.16816.F32.BF16 R32, R8.reuse, R26, R28 ;  /* 0x0000001a0820723c */ /* 0x040fe2000004181c */
[----:B------:R1:W-:Y:S01]  /*25750*/  MUFU.EX2 R83, R4 ;  /* 0x0000000400537308 */ /* 0x0003e20000000800 */
[----:B------:R-:W-:Y:S01]  /*25760*/  FADD.FTZ R6, R250, R6 ;  /* 0x00000006fa067221 */ /* 0x000fe20000010000 */
[----:B------:R-:W2:Y:S03]  /*25770*/  LDSM.16.MT88.4 R24, [R181+0x10800] ;  /* 0x01080000b518783b */ /* 0x000ea60000004200 */
[----:B------:R-:W-:Y:S01]  /*25780*/  FADD.FTZ R6, R249, R6 ;  /* 0x00000006f9067221 */ /* 0x000fe20000010000 */
[----:B------:R-:W-:Y:S03]  /*25790*/  HMMA.16816.F32.BF16 R48, R8, R40, R48 ;  /* 0x000000280830723c */ /* 0x000fe60000041830 */
[----:B------:R-:W-:-:S03]  /*257a0*/  FADD.FTZ R6, R243, R6 ;  /* 0x00000006f3067221 */ /* 0x000fc60000010000 */
[----:B------:R-:W-:Y:S01]  /*257b0*/  HMMA.16816.F32.BF16 R44, R8, R42, R44 ;  /* 0x0000002a082c723c */ /* 0x000fe2000004182c */
[----:B-1----:R-:W-:Y:S01]  /*257c0*/  FADD.FTZ R4, R169, R7 ;  /* 0x00000007a9047221 */ /* 0x002fe20000010000 */
[----:B------:R-:W-:-:S04]  /*257d0*/  MOV R169, R81 ;  /* 0x0000005100a97202 */ /* 0x000fc80000000f00 */
[----:B---3--:R-:W-:Y:S01]  /*257e0*/  HMMA.16816.F32.BF16 R40, R8, R12, R72 ;  /* 0x0000000c0828723c */ /* 0x008fe20000041848 */
[----:B------:R1:W-:Y:S01]  /*257f0*/  MUFU.EX2 R81, R2 ;  /* 0x0000000200517308 */ /* 0x0003e20000000800 */
[----:B------:R-:W-:Y:S01]  /*25800*/  FADD.FTZ R4, R188, R4 ;  /* 0x00000004bc047221 */ /* 0x000fe20000010000 */
[----:B------:R-:W-:-:S03]  /*25810*/  MOV R188, R80 ;  /* 0x0000005000bc7202 */ /* 0x000fc60000000f00 */
[----:B------:R-:W-:Y:S01]  /*25820*/  HMMA.16816.F32.BF16 R28, R8, R14, R16 ;  /* 0x0000000e081c723c */ /* 0x000fe20000041810 */
[----:B------:R-:W3:Y:S04]  /*25830*/  LDSM.16.MT88.4 R12, [R179+0x10800] ;  /* 0x01080000b30c783b */ /* 0x000ee80000004200 */
[----:B------:R-:W3:Y:S02]  /*25840*/  LDSM.16.MT88.4 R16, [R180+0x10800] ;  /* 0x01080000b410783b */ /* 0x000ee40000004200 */
[----:B----4-:R-:W-:Y:S01]  /*25850*/  F2FP.BF16.F32.PACK_AB R9, R84, R89 ;  /* 0x000000595409723e */ /* 0x010fe200000010ff */
[----:B-1----:R-:W-:-:S04]  /*25860*/  FFMA.FTZ R2, R210, R0, -R5 ;  /* 0x00000000d2027223 */ /* 0x002fc80000010805 */
[----:B------:R1:W4:Y:S02]  /*25870*/  MUFU.EX2 R80, R2 ;  /* 0x0000000200507308 */ /* 0x0003240000000800 */
[----:B-1----:R-:W-:Y:S01]  /*25880*/  FADD.FTZ R2, R195, R4 ;  /* 0x00000004c3027221 */ /* 0x002fe20000010000 */
[----:B------:R-:W-:Y:S01]  /*25890*/  FFMA.FTZ R4, R226, R0, -R5 ;  /* 0x00000000e2047223 */ /* 0x000fe20000010805 */
[----:B----4-:R-:W-:Y:S02]  /*258a0*/  F2FP.BF16.F32.PACK_AB R8, R80, R81 ;  /* 0x000000515008723e */ /* 0x010fe400000010ff */
[----:B------:R-:W-:Y:S02]  /*258b0*/  FADD.FTZ R2, R194, R2 ;  /* 0x00000002c2027221 */ /* 0x000fe40000010000 */
[----:B------:R1:W-:Y:S02]  /*258c0*/  MUFU.EX2 R78, R4 ;  /* 0x00000004004e7308 */ /* 0x0003e40000000800 */
[----:B------:R-:W-:Y:S01]  /*258d0*/  FADD.FTZ R2, R196, R2 ;  /* 0x00000002c4027221 */ /* 0x000fe20000010000 */
[----:B------:R-:W-:-:S02]  /*258e0*/  MOV R196, R171 ;  /* 0x000000ab00c47202 */ /* 0x000fc40000000f00 */
[----:B------:R-:W-:Y:S01]  /*258f0*/  MOV R171, R77 ;  /* 0x0000004d00ab7202 */ /* 0x000fe20000000f00 */
[----:B------:R-:W-:-:S04]  /*25900*/  FADD.FTZ R2, R126, R2 ;  /* 0x000000027e027221 */ /* 0x000fc80000010000 */
[----:B------:R-:W-:Y:S01]  /*25910*/  FADD.FTZ R2, R169, R2 ;  /* 0x00000002a9027221 */ /* 0x000fe20000010000 */
[----:B------:R-:W-:-:S03]  /*25920*/  MOV R169, R76 ;  /* 0x0000004c00a97202 */ /* 0x000fc60000000f00 */
[----:B------:R-:W-:Y:S01]  /*25930*/  FADD.FTZ R2, R188, R2 ;  /* 0x00000002bc027221 */ /* 0x000fe20000010000 */
[----:B-1----:R-:W-:Y:S01]  /*25940*/  FADD.FTZ R4, R242, R6 ;  /* 0x00000006f2047221 */ /* 0x002fe20000010000 */
[----:B------:R-:W-:Y:S02]  /*25950*/  FFMA.FTZ R6, R214, R0, -R5 ;  /* 0x00000000d6067223 */ /* 0x000fe40000010805 */
[----:B------:R-:W-:Y:S01]  /*25960*/  FADD.FTZ R2, R175, R2 ;  /* 0x00000002af027221 */ /* 0x000fe20000010000 */
[----:B------:R-:W-:Y:S01]  /*25970*/  FADD.FTZ R4, R238, R4 ;  /* 0x00000004ee047221 */ /* 0x000fe20000010000 */
[----:B------:R1:W4:Y:S03]  /*25980*/  MUFU.EX2 R77, R6 ;  /* 0x00000006004d7308 */ /* 0x0003260000000800 */
[----:B------:R-:W-:-:S04]  /*25990*/  FADD.FTZ R4, R230, R4 ;  /* 0x00000004e6047221 */ /* 0x000fc80000010000 */
[----:B------:R-:W-:-:S04]  /*259a0*/  FADD.FTZ R4, R153, R4 ;  /* 0x0000000499047221 */ /* 0x000fc80000010000 */
[----:B------:R-:W-:-:S04]  /*259b0*/  FADD.FTZ R4, R156, R4 ;  /* 0x000000049c047221 */ /* 0x000fc80000010000 */
[----:B------:R-:W-:Y:S01]  /*259c0*/  FADD.FTZ R7, R155, R4 ;  /* 0x000000049b077221 */ /* 0x000fe20000010000 */
[-CC-:B------:R-:W-:Y:S01]  /*259d0*/  FFMA.FTZ R4, R231, R0.reuse, -R3.reuse ;  /* 0x00000000e7047223 */ /* 0x180fe20000010803 */
[----:B-1----:R-:W-:Y:S01]  /*259e0*/  FFMA.FTZ R6, R215, R0, -R3 ;  /* 0x00000000d7067223 */ /* 0x002fe20000010803 */
[----:B----4-:R-:W-:Y:S02]  /*259f0*/  F2FP.BF16.F32.PACK_AB R10, R77, R78 ;  /* 0x0000004e4d0a723e */ /* 0x010fe400000010ff */
[----:B------:R-:W-:Y:S08]  /*25a00*/  MUFU.EX2 R71, R4 ;  /* 0x0000000400477308 */ /* 0x000ff00000000800 */
[----:B------:R1:W4:Y:S02]  /*25a10*/  MUFU.EX2 R76, R6 ;  /* 0x00000006004c7308 */ /* 0x0003240000000800 */
[----:B-1----:R-:W-:Y:S01]  /*25a20*/  FADD.FTZ R6, R172, R2 ;  /* 0x00000002ac067221 */ /* 0x002fe20000010000 */
[----:B------:R-:W-:Y:S01]  /*25a30*/  FADD.FTZ R2, R158, R7 ;  /* 0x000000079e027221 */ /* 0x000fe20000010000 */
[----:B----4-:R-:W-:Y:S01]  /*25a40*/  F2FP.BF16.F32.PACK_AB R11, R76, R83 ;  /* 0x000000534c0b723e */ /* 0x010fe200000010ff */
[----:B------:R-:W-:Y:S01]  /*25a50*/  FFMA.FTZ R7, R218, R0, -R3 ;  /* 0x00000000da077223 */ /* 0x000fe20000010803 */
[----:B------:R-:W-:Y:S01]  /*25a60*/  FADD.FTZ R6, R196, R6 ;  /* 0x00000006c4067221 */ /* 0x000fe20000010000 */
[----:B------:R-:W-:-:S02]  /*25a70*/  FADD.FTZ R4, R152, R2 ;  /* 0x0000000298047221 */ /* 0x000fc40000010000 */
[----:B------:R1:W4:Y:S01]  /*25a80*/  MUFU.EX2 R69, R7 ;  /* 0x0000000700457308 */ /* 0x0003220000000800 */
[----:B------:R-:W-:Y:S01]  /*25a90*/  FADD.FTZ R2, R171, R6 ;  /* 0x00000006ab027221 */ /* 0x000fe20000010000 */
[----:B------:R-:W-:Y:S01]  /*25aa0*/  FADD.FTZ R4, R150, R4 ;  /* 0x0000000496047221 */ /* 0x000fe20000010000 */
[C---:B------:R-:W-:Y:S02]  /*25ab0*/  HMMA.16816.F32.BF16 R64, R8.reuse, R20, R64 ;  /* 0x000000140840723c */ /* 0x040fe40000041840 */
[----:B------:R-:W-:Y:S01]  /*25ac0*/  FADD.FTZ R2, R170, R2 ;  /* 0x00000002aa027221 */ /* 0x000fe20000010000 */
[----:B------:R-:W-:Y:S01]  /*25ad0*/  FADD.FTZ R6, R149, R4 ;  /* 0x0000000495067221 */ /* 0x000fe20000010000 */
[-CC-:B------:R-:W-:Y:S02]  /*25ae0*/  FFMA.FTZ R4, R232, R0.reuse, -R3.reuse ;  /* 0x00000000e8047223 */ /* 0x180fe40000010803 */
[----:B------:R-:W-:Y:S01]  /*25af0*/  FADD.FTZ R2, R169, R2 ;  /* 0x00000002a9027221 */ /* 0x000fe20000010000 */
[----:B------:R-:W-:Y:S01]  /*25b00*/  FADD.FTZ R6, R148, R6 ;  /* 0x0000000694067221 */ /* 0x000fe20000010000 */
[----:B------:R3:W-:Y:S01]  /*25b10*/  MUFU.EX2 R70, R4 ;  /* 0x0000000400467308 */ /* 0x0007e20000000800 */
[C---:B------:R-:W-:Y:S01]  /*25b20*/  HMMA.16816.F32.BF16 R56, R8.reuse, R22, R56 ;  /* 0x000000160838723c */ /* 0x040fe20000041838 */
[----:B------:R-:W-:Y:S01]  /*25b30*/  FADD.FTZ R2, R168, R2 ;  /* 0x00000002a8027221 */ /* 0x000fe20000010000 */
[----:B------:R-:W-:Y:S01]  /*25b40*/  FADD.FTZ R6, R145, R6 ;  /* 0x0000000691067221 */ /* 0x000fe20000010000 */
[----:B------:R-:W4:Y:S02]  /*25b50*/  LDSM.16.MT88.4 R20, [R181+0x11000] ;  /* 0x01100000b514783b */ /* 0x000f240000004200 */
[----:B------:R-:W-:Y:S01]  /*25b60*/  FADD.FTZ R2, R163, R2 ;  /* 0x00000002a3027221 */ /* 0x000fe20000010000 */
[----:B------:R-:W-:Y:S01]  /*25b70*/  FADD.FTZ R6, R144, R6 ;  /* 0x0000000690067221 */ /* 0x000fe20000010000 */
[----:B--2---:R-:W-:Y:S01]  /*25b80*/  HMMA.16816.F32.BF16 R48, R8, R24, R48 ;  /* 0x000000180830723c */ /* 0x004fe20000041830 */
[----:B-1----:R-:W-:Y:S01]  /*25b90*/  FFMA.FTZ R7, R223, R0, -R3 ;  /* 0x00000000df077223 */ /* 0x002fe20000010803 */
[----:B------:R-:W-:Y:S01]  /*25ba0*/  FADD.FTZ R2, R164, R2 ;  /* 0x00000002a4027221 */ /* 0x000fe20000010000 */
[----:B------:R-:W-:-:S02]  /*25bb0*/  FADD.FTZ R6, R143, R6 ;  /* 0x000000068f067221 */ /* 0x000fc40000010000 */
[----:B------:R-:W-:Y:S01]  /*25bc0*/  MUFU.EX2 R54, R7 ;  /* 0x0000000700367308 */ /* 0x000fe20000000800 */
[----:B------:R-:W-:Y:S01]  /*25bd0*/  FADD.FTZ R2, R165, R2 ;  /* 0x00000002a5027221 */ /* 0x000fe20000010000 */
[----:B------:R-:W-:Y:S01]  /*25be0*/  FADD.FTZ R6, R142, R6 ;  /* 0x000000068e067221 */ /* 0x000fe20000010000 */
[C---:B------:R-:W-:Y:S01]  /*25bf0*/  HMMA.16816.F32.BF16 R44, R8.reuse, R26, R44 ;  /* 0x0000001a082c723c */ /* 0x040fe2000004182c */
[----:B---3--:R-:W-:Y:S01]  /*25c00*/  FFMA.FTZ R4, R234, R0, -R5 ;  /* 0x00000000ea047223 */ /* 0x008fe20000010805 */
[----:B------:R-:W-:Y:S01]  /*25c10*/  FADD.FTZ R2, R166, R2 ;  /* 0x00000002a6027221 */ /* 0x000fe20000010000 */
[----:B------:R-:W-:Y:S01]  /*25c20*/  FADD.FTZ R6, R138, R6 ;  /* 0x000000068a067221 */ /* 0x000fe20000010000 */
[----:B------:R-:W1:Y:S01]  /*25c30*/  LDSM.16.MT88.4 R24, [R178+0x11000] ;  /* 0x01100000b218783b */ /* 0x000e620000004200 */
        /* <DEDUP_REMOVED lines=8> */
[C---:B------:R-:W-:Y:S01]  /*25cc0*/  HMMA.16816.F32.BF16 R32, R8.reuse, R14, R32 ;  /* 0x0000000e0820723c */ /* 0x040fe20000041820 */
[----:B------:R-:W-:Y:S01]  /*25cd0*/  LDSM.16.MT88.4 R12, [R180+0x11000] ;  /* 0x01100000b40c783b */ /* 0x000fe20000004200 */
[----:B------:R-:W-:Y:S01]  /*25ce0*/  FADD.FTZ R2, R161, R2 ;  /* 0x00000002a1027221 */ /* 0x000fe20000010000 */
[----:B------:R-:W-:Y:S01]  /*25cf0*/  FADD.FTZ R6, R128, R6 ;  /* 0x0000000680067221 */ /* 0x000fe20000010000 */
[----:B--2---:R-:W-:Y:S02]  /*25d00*/  FFMA.FTZ R4, R219, R0, -R5 ;  /* 0x00000000db047223 */ /* 0x004fe40000010805 */
[----:B------:R-:W-:Y:S01]  /*25d10*/  FADD.FTZ R2, R160, R2 ;  /* 0x00000002a0027221 */ /* 0x000fe20000010000 */
[----:B------:R-:W-:Y:S01]  /*25d20*/  FADD.FTZ R6, R127, R6 ;  /* 0x000000067f067221 */ /* 0x000fe20000010000 */
[C---:B------:R-:W-:Y:S01]  /*25d30*/  HMMA.16816.F32.BF16 R40, R8.reuse, R16, R40 ;  /* 0x000000100828723c */ /* 0x040fe20000041828 */
[----:B------:R2:W3:Y:S01]  /*25d40*/  MUFU.EX2 R63, R4 ;  /* 0x00000004003f7308 */ /* 0x0004e20000000800 */
[----:B------:R-:W-:Y:S01]  /*25d50*/  FADD.FTZ R2, R159, R2 ;  /* 0x000000029f027221 */ /* 0x000fe20000010000 */
[----:B------:R-:W-:Y:S01]  /*25d60*/  FADD.FTZ R6, R125, R6 ;  /* 0x000000067d067221 */ /* 0x000fe20000010000 */
[----:B------:R-:W-:Y:S02]  /*25d70*/  LDSM.16.MT88.4 R160, [R178+0x11800] ;  /* 0x01180000b2a0783b */ /* 0x000fe40000004200 */
[----:B------:R-:W-:Y:S01]  /*25d80*/  HMMA.16816.F32.BF16 R28, R8, R18, R28 ;  /* 0x00000012081c723c */ /* 0x000fe2000004181c */
[----:B------:R-:W-:Y:S01]  /*25d90*/  FADD.FTZ R6, R124, R6 ;  /* 0x000000067c067221 */ /* 0x000fe20000010000 */
[----:B------:R-:W1:Y:S03]  /*25da0*/  LDSM.16.MT88.4 R16, [R179+0x11000] ;  /* 0x01100000b310783b */ /* 0x000e660000004200 */
[----:B------:R-:W-:-:S02]  /*25db0*/  FADD.FTZ R6, R118, R6 ;  /* 0x0000000676067221 */ /* 0x000fc40000010000 */
[----:B----4-:R-:W-:Y:S01]  /*25dc0*/  F2FP.BF16.F32.PACK_AB R9, R69, R71 ;  /* 0x000000474509723e */ /* 0x010fe200000010ff */
[----:B--2---:R-:W-:Y:S01]  /*25dd0*/  FFMA.FTZ R4, R240, R0, -R5 ;  /* 0x00000000f0047223 */ /* 0x004fe20000010805 */
[----:B---3--:R-:W-:-:S03]  /*25de0*/  F2FP.BF16.F32.PACK_AB R8, R63, R68 ;  /* 0x000000443f08723e */ /* 0x008fc600000010ff */
[----:B------:R2:W-:Y:S02]  /*25df0*/  MUFU.EX2 R62, R4 ;  /* 0x00000004003e7308 */ /* 0x0005e40000000800 */
[----:B--2---:R-:W-:-:S06]  /*25e00*/  FFMA.FTZ R4, R220, R0, -R5 ;  /* 0x00000000dc047223 */ /* 0x004fcc0000010805 */
[----:B------:R2:W3:Y:S02]  /*25e10*/  MUFU.EX2 R61, R4 ;  /* 0x00000004003d7308 */ /* 0x0004e40000000800 */
[----:B--2---:R-:W-:Y:S01]  /*25e20*/  FFMA.FTZ R4, R222, R0, -R3 ;  /* 0x00000000de047223 */ /* 0x004fe20000010803 */
[----:B---3--:R-:W-:-:S05]  /*25e30*/  F2FP.BF16.F32.PACK_AB R10, R61, R62 ;  /* 0x0000003e3d0a723e */ /* 0x008fca00000010ff */
[----:B------:R2:W3:Y:S02]  /*25e40*/  MUFU.EX2 R60, R4 ;  /* 0x00000004003c7308 */ /* 0x0004e40000000800 */
[----:B--2---:R-:W-:Y:S01]  /*25e50*/  FADD.FTZ R4, R157, R2 ;  /* 0x000000029d047221 */ /* 0x004fe20000010000 */
[--C-:B------:R-:W-:Y:S01]  /*25e60*/  FFMA.FTZ R2, R244, R0, -R3.reuse ;  /* 0x00000000f4027223 */ /* 0x100fe20000010803 */
[----:B---3--:R-:W-:Y:S02]  /*25e70*/  F2FP.BF16.F32.PACK_AB R11, R60, R70 ;  /* 0x000000463c0b723e */ /* 0x008fe400000010ff */
[----:B------:R-:W-:Y:S02]  /*25e80*/  FADD.FTZ R4, R154, R4 ;  /* 0x000000049a047221 */ /* 0x000fe40000010000 */
[----:B------:R2:W3:Y:S01]  /*25e90*/  MUFU.EX2 R55, R2 ;  /* 0x0000000200377308 */ /* 0x0004e20000000800 */
[----:B------:R-:W4:Y:S02]  /*25ea0*/  LDSM.16.MT88.4 R152, [R181+0x11800] ;  /* 0x01180000b598783b */ /* 0x000f240000004200 */
[C---:B------:R-:W-:Y:S06]  /*25eb0*/  HMMA.16816.F32.BF16 R156, R8.reuse, R20, R48 ;  /* 0x00000014089c723c */ /* 0x040fec0000041830 */
[C---:B-1----:R-:W-:Y:S06]  /*25ec0*/  HMMA.16816.F32.BF16 R164, R8.reuse, R24, R64 ;  /* 0x0000001808a4723c */ /* 0x042fec0000041840 */
[C---:B------:R-:W-:Y:S01]  /*25ed0*/  HMMA.16816.F32.BF16 R24, R8.reuse, R26, R56 ;  /* 0x0000001a0818723c */ /* 0x040fe20000041838 */
[----:B--2---:R-:W-:Y:S01]  /*25ee0*/  FADD.FTZ R2, R151, R4 ;  /* 0x0000000497027221 */ /* 0x004fe20000010000 */
[----:B------:R-:W-:Y:S01]  /*25ef0*/  FADD.FTZ R4, R120, R6 ;  /* 0x0000000678047221 */ /* 0x000fe20000010000 */
[-CC-:B------:R-:W-:Y:S01]  /*25f00*/  FFMA.FTZ R6, R245, R0.reuse, -R3.reuse ;  /* 0x00000000f5067223 */ /* 0x180fe20000010803 */
[----:B------:R-:W-:Y:S01]  /*25f10*/  FFMA.FTZ R3, R229, R0, -R3 ;  /* 0x00000000e5037223 */ /* 0x000fe20000010803 */
[----:B------:R-:W-:Y:S01]  /*25f20*/  FADD.FTZ R2, R147, R2 ;  /* 0x0000000293027221 */ /* 0x000fe20000010000 */
[----:B------:R-:W-:Y:S01]  /*25f30*/  FADD.FTZ R4, R119, R4 ;  /* 0x0000000477047221 */ /* 0x000fe20000010000 */
[----:B------:R1:W-:Y:S01]  /*25f40*/  MUFU.EX2 R53, R6 ;  /* 0x0000000600357308 */ /* 0x0003e20000000800 */
[C---:B------:R-:W-:Y:S01]  /*25f50*/  HMMA.16816.F32.BF16 R148, R8.reuse, R16, R36 ;  /* 0x000000100894723c */ /* 0x040fe20000041824 */
[----:B------:R-:W-:Y:S01]  /*25f60*/  FADD.FTZ R2, R146, R2 ;  /* 0x0000000292027221 */ /* 0x000fe20000010000 */
[----:B------:R-:W-:Y:S01]  /*25f70*/  FADD.FTZ R4, R117, R4 ;  /* 0x0000000475047221 */ /* 0x000fe20000010000 */
[----:B------:R-:W2:Y:S01]  /*25f80*/  LDSM.16.MT88.4 R144, [R179+0x11800] ;  /* 0x01180000b390783b */ /* 0x000ea20000004200 */
[----:B---3--:R-:W-:Y:S01]  /*25f90*/  F2FP.BF16.F32.PACK_AB R137, R54, R55 ;  /* 0x000000373689723e */ /* 0x008fe200000010ff */
[----:B------:R-:W-:Y:S01]  /*25fa0*/  FADD.FTZ R2, R141, R2 ;  /* 0x000000028d027221 */ /* 0x000fe20000010000 */
[----:B------:R-:W-:Y:S01]  /*25fb0*/  FADD.FTZ R4, R114, R4 ;  /* 0x0000000472047221 */ /* 0x000fe20000010000 */
[----:B------:R-:W3:Y:S01]  /*25fc0*/  MUFU.EX2 R3, R3 ;  /* 0x0000000300037308 */ /* 0x000ee20000000800 */
[----:B------:R-:W-:Y:S01]  /*25fd0*/  HMMA.16816.F32.BF16 R44, R8, R22, R44 ;  /* 0x00000016082c723c */ /* 0x000fe2000004182c */
[----:B------:R-:W-:Y:S01]  /*25fe0*/  FADD.FTZ R2, R140, R2 ;  /* 0x000000028c027221 */ /* 0x000fe20000010000 */
[----:B------:R-:W-:Y:S01]  /*25ff0*/  FADD.FTZ R4, R112, R4 ;  /* 0x0000000470047221 */ /* 0x000fe20000010000 */
[----:B------:R-:W-:-:S02]  /*26000*/  MOV R37, R82 ;  /* 0x0000005200257202 */ /* 0x000fc40000000f00 */
[----:B------:R-:W-:Y:S01]  /*26010*/  FADD.FTZ R2, R139, R2 ;  /* 0x000000028b027221 */ /* 0x000fe20000010000 */
[----:B------:R-:W-:Y:S01]  /*26020*/  FADD.FTZ R4, R111, R4 ;  /* 0x000000046f047221 */ /* 0x000fe20000010000 */
[C---:B------:R-:W-:Y:S01]  /*26030*/  HMMA.16816.F32.BF16 R16, R8.reuse, R18, R32 ;  /* 0x000000120810723c */ /* 0x040fe20000041820 */
[----:B-1----:R-:W-:Y:S01]  /*26040*/  FFMA.FTZ R6, R246, R0, -R5 ;  /* 0x00000000f6067223 */ /* 0x002fe20000010805 */
[----:B------:R-:W-:Y:S01]  /*26050*/  FADD.FTZ R2, R134, R2 ;  /* 0x0000000286027221 */ /* 0x000fe20000010000 */
[----:B------:R-:W-:Y:S01]  /*26060*/  FADD.FTZ R4, R110, R4 ;  /* 0x000000046e047221 */ /* 0x000fe20000010000 */
[----:B------:R-:W-:Y:S01]  /*26070*/  MOV R36, R79 ;  /* 0x0000004f00247202 */ /* 0x000fe20000000f00 */
[----:B------:R1:W-:Y:S01]  /*26080*/  MUFU.EX2 R52, R6 ;  /* 0x0000000600347308 */ /* 0x0003e20000000800 */
[----:B------:R-:W-:Y:S01]  /*26090*/  FADD.FTZ R2, R130, R2 ;  /* 0x0000000282027221 */ /* 0x000fe20000010000 */
[----:B------:R-:W-:Y:S01]  /*260a0*/  FADD.FTZ R4, R107, R4 ;  /* 0x000000046b047221 */ /* 0x000fe20000010000 */
[----:B------:R-:W-:Y:S01]  /*260b0*/  HMMA.16816.F32.BF16 R40, R8, R12, R40 ;  /* 0x0000000c0828723c */ /* 0x000fe20000041828 */
[----:B---3--:R-:W-:Y:S01]  /*260c0*/  F2FP.BF16.F32.PACK_AB R139, R3, R53 ;  /* 0x00000035038b723e */ /* 0x008fe200000010ff */
[----:B------:R-:W-:Y:S01]  /*260d0*/  FADD.FTZ R2, R129, R2 ;  /* 0x0000000281027221 */ /* 0x000fe20000010000 */
[----:B------:R-:W-:-:S03]  /*260e0*/  FADD.FTZ R4, R106, R4 ;  /* 0x000000046a047221 */ /* 0x000fc60000010000 */
[----:B------:R-:W-:Y:S01]  /*260f0*/  FADD.FTZ R2, R123, R2 ;  /* 0x000000027b027221 */ /* 0x000fe20000010000 */
[----:B------:R-:W-:Y:S01]  /*26100*/  FADD.FTZ R4, R105, R4 ;  /* 0x0000000469047221 */ /* 0x000fe20000010000 */
[----:B------:R-:W-:Y:S02]  /*26110*/  HMMA.16816.F32.BF16 R28, R8, R14, R28 ;  /* 0x0000000e081c723c */ /* 0x000fe4000004181c */
[----:B------:R-:W-:Y:S01]  /*26120*/  FADD.FTZ R2, R122, R2 ;  /* 0x000000027a027221 */ /* 0x000fe20000010000 */
[----:B------:R-:W-:Y:S01]  /*26130*/  FADD.FTZ R4, R103, R4 ;  /* 0x0000000467047221 */ /* 0x000fe20000010000 */
[-CC-:B-1----:R-:W-:Y:S02]  /*26140*/  FFMA.FTZ R6, R227, R0.reuse, -R5.reuse ;  /* 0x00000000e3067223 */ /* 0x182fe40000010805 */
[----:B------:R-:W-:Y:S02]  /*26150*/  FADD.FTZ R2, R121, R2 ;  /* 0x0000000279027221 */ /* 0x000fe40000010000 */
[----:B------:R1:W3:Y:S02]  /*26160*/  MUFU.EX2 R48, R6 ;  /* 0x0000000600307308 */ /* 0x0002e40000000800 */
[-CC-:B-1----:R-:W-:Y:S01]  /*26170*/  FFMA.FTZ R6, R247, R0.reuse, -R5.reuse ;  /* 0x00000000f7067223 */ /* 0x182fe20000010805 */
[----:B------:R-:W-:Y:S01]  /*26180*/  FFMA.FTZ R5, R228, R0, -R5 ;  /* 0x00000000e4057223 */ /* 0x000fe20000010805 */
[----:B------:R-:W-:Y:S01]  /*26190*/  FADD.FTZ R0, R99, R4 ;  /* 0x0000000463007221 */ /* 0x000fe20000010000 */
[----:B------:R-:W-:-:S03]  /*261a0*/  FADD.FTZ R4, R116, R2 ;  /* 0x0000000274047221 */ /* 0x000fc60000010000 */
[----:B------:R-:W-:Y:S01]  /*261b0*/  MUFU.EX2 R21, R6 ;  /* 0x0000000600157308 */ /* 0x000fe20000000800 */
[----:B---3--:R-:W-:Y:S01]  /*261c0*/  F2FP.BF16.F32.PACK_AB R136, R48, R52 ;  /* 0x000000343088723e */ /* 0x008fe200000010ff */
[----:B------:R-:W-:Y:S01]  /*261d0*/  FADD.FTZ R2, R101, R0 ;  /* 0x0000000065027221 */ /* 0x000fe20000010000 */
[----:B------:R-:W-:-:S03]  /*261e0*/  FADD.FTZ R0, R115, R4 ;  /* 0x0000000473007221 */ /* 0x000fc60000010000 */
[----:B------:R-:W-:Y:S01]  /*261f0*/  FADD.FTZ R2, R98, R2 ;  /* 0x0000000262027221 */ /* 0x000fe20000010000 */
[----:B------:R-:W-:Y:S01]  /*26200*/  FADD.FTZ R0, R113, R0 ;  /* 0x0000000071007221 */ /* 0x000fe20000010000 */
[----:B------:R1:W3:Y:S02]  /*26210*/  MUFU.EX2 R20, R5 ;  /* 0x0000000500147308 */ /* 0x0002e40000000800 */
        /* <DEDUP_REMOVED lines=8> */
[----:B-1----:R-:W1:Y:S02]  /*262a0*/  LDSM.16.MT88.4 R4, [R180+0x11800] ;  /* 0x01180000b404783b */ /* 0x002e640000004200 */
[----:B------:R-:W-:Y:S01]  /*262b0*/  FADD.FTZ R2, R91, R2 ;  /* 0x000000025b027221 */ /* 0x000fe20000010000 */
        /* <DEDUP_REMOVED lines=16> */
[----:B--2---:R-:W-:Y:S02]  /*263c0*/  HMMA.16816.F32.BF16 R148, R136, R144, R148 ;  /* 0x000000908894723c */ /* 0x004fe40000041894 */
        /* <DEDUP_REMOVED lines=23> */
[----:B------:R-:W-:Y:S01]  /*26540*/  HMMA.16816.F32.BF16 R136, R136, R6, R28 ;  /* 0x000000068888723c */ /* 0x000fe2000004181c */
[----:B------:R2:W-:Y:S04]  /*26550*/  STL [R1+0x8], R3 ;  /* 0x0000080301007387 */ /* 0x0005e80000100800 */
[----:B------:R2:W-:-:S15]  /*26560*/  STL [R1+0xc], R0 ;  /* 0x00000c0001007387 */ /* 0x0005de0000100800 */
[----:B------:R-:W-:-:S04]  /*26570*/  NOP ;  /* 0x0000000000007918 */ /* 0x000fc80000000000 */
.L_x_1445:
[----:B-12---:R-:W2:Y:S02]  /*26580*/  LDL R0, [R1+0x4] ;  /* 0x0000040001007983 */ /* 0x006ea40000100800 */
[----:B--2---:R-:W-:-:S13]  /*26590*/  ISETP.GE.AND P0, PT, R0, 0x1, PT ;  /* 0x000000010000780c */ /* 0x004fda0003f06270 */
        /* <DEDUP_REMOVED lines=139> */
.L_x_1465:
[----:B-1-3--:R-:W1:Y:S01]  /*26e50*/  LDC.64 R14, c[0x0][0x198] ;  /* 0x00006600ff0e7b82 */ /* 0x00ae620000000a00 */
[----:B------:R2:W5:Y:S01]  /*26e60*/  LDL R188, [R1+0x4] ;  /* 0x0000040001bc7983 */ /* 0x0005620000100800 */
[----:B------:R-:W-:Y:S04]  /*26e70*/  DEPBAR.LE SB0, 0x0 ;  /* 0x000080000000791a */ /* 0x000fe80000000000 */
[----:B------:R-:W-:Y:S05]  /*26e80*/  WARPSYNC.ALL ;  /* 0x0000000000007948 */ /* 0x000fea0003800000 */
[----:B------:R-:W3:Y:S08]  /*26e90*/  LDC.64 R12, c[0x0][0x208] ;  /* 0x00008200ff0c7b82 */ /* 0x000ef00000000a00 */
[----:B------:R-:W-:Y:S01]  /*26ea0*/  BAR.SYNC.DEFER_BLOCKING 0x0 ;  /* 0x0000000000007b1d */ /* 0x000fe20000010000 */
[----:B------:R-:W-:Y:S04]  /*26eb0*/  ISETP.NE.U32.AND P0, PT, R236, RZ, PT ;  /* 0x000000ffec00720c */ /* 0x000fe80003f05070 */
[----:B------:R-:W-:Y:S01]  /*26ec0*/  ISETP.NE.AND.EX P0, PT, R237, RZ, PT, P0 ;  /* 0x000000ffed00720c */ /* 0x000fe20003f05300 */
[----:B------:R-:W-:Y:S11]  /*26ed0*/  BSSY B0, `(.L_x_1457) ;  /* 0x0000050000007945 */ /* 0x000ff60003800000 */
[----:B------:R-:W-:Y:S01]  /*26ee0*/  @!UPT UIADD3 URZ, URZ, URZ, URZ ;  /* 0x0000003f3f3ff290 */ /* 0x000fe2000fffe03f */
[----:B--2---:R-:W-:Y:S05]  /*26ef0*/  @!P0 BRA `(.L_x_1458) ;  /* 0x00000004001c8947 */ /* 0x004fea0003800000 */
[----:B-----5:R-:W-:Y:S01]  /*26f00*/  IMAD.SHL.U32 R9, R188, 0x100, RZ ;  /* 0x00000100bc097824 */ /* 0x020fe200078e00ff */
[C---:B---3--:R-:W-:Y:S02]  /*26f10*/  R2UR UR4, R12.reuse ;  /* 0x000000000c0472ca */ /* 0x048fe400000e0000 */
        /* <DEDUP_REMOVED lines=69> */
.L_x_1458:
[----:B---3--:R-:W-:Y:S02]  /*27370*/  R2UR UR4, R12 ;  /* 0x000000000c0472ca */ /* 0x008fe400000e0000 */
[----:B------:R-:W-:Y:S11]  /*27380*/  R2UR UR5, R13 ;  /* 0x000000000d0572ca */ /* 0x000ff600000e0000 */
[----:B------:R-:W-:Y:S02]  /*27390*/  @!UPT UIADD3 URZ, URZ, URZ, URZ ;  /* 0x0000003f3f3ff290 */ /* 0x000fe4000fffe03f */
[----:B-1----:R-:W2:Y:S02]  /*273a0*/  LD.E R0, desc[UR4][R14.64+0x40] ;  /* 0x000040040e007980 */ /* 0x002ea4000c101900 */
[----:B--2---:R-:W-:Y:S05]  /*273b0*/  IMAD.U32 R0, R0, -0x100, RZ ;  /* 0xffffff0000007824 */ /* 0x004fea00078e00ff */
[----:B------:R-:W-:Y:S02]  /*273c0*/  SHF.R.S32.HI R2, RZ, 0x1f, R0 ;  /* 0x0000001fff027819 */ /* 0x000fe40000011400 */
.L_x_1459:
[----:B------:R-:W-:Y:S05]  /*273d0*/  BSYNC B0 ;  /* 0x0000000000007941 */ /* 0x000fea0003800000 */
.L_x_1457:
[----:B------:R-:W2:Y:S01]  /*273e0*/  LDL R217, [R1] ;  /* 0x0000000001d97983 */ /* 0x000ea20000100800 */
[----:B------:R-:W-:Y:S01]  /*273f0*/  LEA R198, P5, R0, R235, 0x1 ;  /* 0x000000eb00c67211 */ /* 0x000fe200078a08ff */
[----:B------:R-:W-:Y:S01]  /*27400*/  ULDC.64 UR4, c[0x0][0x208] ;  /* 0x0000820000047ab9 */ /* 0x000fe20000000a00 */
[----:B------:R-:W-:Y:S03]  /*27410*/  LEA R172, R186, R183, 0x1 ;  /* 0x000000b7baac7211 */ /* 0x000fe600078e08ff */
[----:B------:R-:W3:Y:S01]  /*27420*/  LDL.64 R14, [R1+0xc8] ;  /* 0x0000c800010e7983 */ /* 0x000ee20000100a00 */
[----:B------:R-:W-:Y:S01]  /*27430*/  LEA.HI.X R199, R0, R233, R2, 0x1, P5 ;  /* 0x000000e900c77211 */ /* 0x000fe200028f0c02 */
[----:B------:R-:W-:Y:S04]  /*27440*/  BSSY B1, `(.L_x_1460) ;  /* 0x00003a6000017945 */ /* 0x000fe80003800000 */
[----:B------:R-:W4:Y:S06]  /*27450*/  LDL R6, [R1+0x1c] ;  /* 0x00001c0001067983 */ /* 0x000f2c0000100800 */
[----:B------:R-:W4:Y:S06]  /*27460*/  LDL R5, [R1+0x18] ;  /* 0x0000180001057983 */ /* 0x000f2c0000100800 */
[----:B------:R-:W4:Y:S06]  /*27470*/  LDL R11, [R1+0x144] ;  /* 0x00014400010b7983 */ /* 0x000f2c0000100800 */
[----:B------:R-:W4:Y:S06]  /*27480*/  LDL R4, [R1+0x14c] ;  /* 0x00014c0001047983 */ /* 0x000f2c0000100800 */
[----:B------:R-:W4:Y:S06]  /*27490*/  LDL R7, [R1+0x150] ;  /* 0x0001500001077983 */ /* 0x000f2c0000100800 */
[----:B------:R-:W4:Y:S06]  /*274a0*/  LDL R8, [R1+0x120] ;  /* 0x0001200001087983 */ /* 0x000f2c0000100800 */
[----:B------:R-:W4:Y:S06]  /*274b0*/  LDL.64 R24, [R1+0xc0] ;  /* 0x0000c00001187983 */ /* 0x000f2c0000100a00 */
[----:B------:R-:W4:Y:S06]  /*274c0*/  LDL R19, [R1+0x148] ;  /* 0x0001480001137983 */ /* 0x000f2c0000100800 */
[----:B------:R-:W4:Y:S06]  /*274d0*/  LDL.64 R22, [R1+0x38] ;  /* 0x0000380001167983 */ /* 0x000f2c0000100a00 */
[----:B------:R-:W4:Y:S06]  /*274e0*/  LDL R18, [R1+0x11c] ;  /* 0x00011c0001127983 */ /* 0x000f2c0000100800 */
[----:B------:R-:W4:Y:S06]  /*274f0*/  LDL.64 R20, [R1+0xb8] ;  /* 0x0000b80001147983 */ /* 0x000f2c0000100a00 */
[----:B------:R-:W4:Y:S06]  /*27500*/  LDL R9, [R1+0x118] ;  /* 0x0001180001097983 */ /* 0x000f2c0000100800 */
[----:B------:R-:W4:Y:S06]  /*27510*/  LDL R10, [R1+0x114] ;  /* 0x00011400010a7983 */ /* 0x000f2c0000100800 */
[----:B------:R-:W4:Y:S06]  /*27520*/  LDL.64 R16, [R1+0xa8] ;  /* 0x0000a80001107983 */ /* 0x000f2c0000100a00 */
[----:B------:R-:W4:Y:S06]  /*27530*/  LDL.64 R46, [R1+0xb0] ;  /* 0x0000b000012e7983 */ /* 0x000f2c0000100a00 */
[----:B------:R-:W4:Y:S06]  /*27540*/  LDL.64 R44, [R1+0x30] ;  /* 0x00003000012c7983 */ /* 0x000f2c0000100a00 */
[----:B------:R-:W4:Y:S06]  /*27550*/  LDL.64 R42, [R1+0x28] ;  /* 0x00002800012a7983 */ /* 0x000f2c0000100a00 */
[----:B------:R-:W4:Y:S06]  /*27560*/  LDL R37, [R1+0x104] ;  /* 0x0001040001257983 */ /* 0x000f2c0000100800 */
[----:B------:R-:W4:Y:S06]  /*27570*/  LDL.64 R40, [R1+0xa0] ;  /* 0x0000a00001287983 */ /* 0x000f2c0000100a00 */
[----:B------:R-:W4:Y:S06]  /*27580*/  LDL R34, [R1+0x100] ;  /* 0x0001000001227983 */ /* 0x000f2c0000100800 */
[----:B------:R-:W4:Y:S06]  /*27590*/  LDL.64 R32, [R1+0x20] ;  /* 0x0000200001207983 */ /* 0x000f2c0000100a00 */
[----:B------:R-:W4:Y:S06]  /*275a0*/  LDL R35, [R1+0xfc] ;  /* 0x0000fc0001237983 */ /* 0x000f2c0000100800 */
[----:B------:R-:W4:Y:S06]  /*275b0*/  LDL.64 R38, [R1+0x98] ;  /* 0x0000980001267983 */ /* 0x000f2c0000100a00 */
[----:B------:R-:W4:Y:S01]  /*275c0*/  LDL R36, [R1+0xf8] ;  /* 0x0000f80001247983 */ /* 0x000f220000100800 */
[----:B--2---:R-:W-:Y:S05]  /*275d0*/  ISETP.GE.AND P0, PT, R132, R217, PT ;  /* 0x000000d98400720c */ /* 0x004fea0003f06270 */
[----:B---3--:R-:W2:Y:S01]  /*275e0*/  LDL R15, [R1+0x13c] ;  /* 0x00013c00010f7983 */ /* 0x008ea20000100800 */
[C---:B----4-:R-:W-:Y:S07]  /*275f0*/  SHF.L.U32 R3, R5.reuse, 0x4, RZ ;  /* 0x0000000405037819 */ /* 0x050fee00000006ff */
[----:B------:R-:W-:Y:S01]  /*27600*/  @P0 STS.128 [R189+0xa000], RZ ;  /* 0x00a000ffbd000388 */ /* 0x000fe20000000c00 */
[----:B------:R-:W-:Y:S02]  /*27610*/  SHF.L.U64.HI R6, R5, 0x4, R6 ;  /* 0x0000000405067819 */ /* 0x000fe40000010206 */
[C---:B------:R-:W-:Y:S03]  /*27620*/  @!P0 IADD3 R5, P1, R0.reuse, R14, RZ ;  /* 0x0000000e00058210 */ /* 0x040fe60007f3e0ff */
[----:B------:R-:W3:Y:S01]  /*27630*/  LDL R14, [R1+0x140] ;  /* 0x00014000010e7983 */ /* 0x000ee20000100800 */
[C---:B------:R-:W-:Y:S02]  /*27640*/  @!P0 R2UR UR39, R13.reuse ;  /* 0x000000000d2782ca */ /* 0x040fe400000e0000 */
        /* <DEDUP_REMOVED lines=14> */
[----:B------:R-:W-:Y:S02]  /*27730*/  @!P0 R2UR UR9, R13 ;  /* 0x000000000d0982ca */ /* 0x000fe400000e0000 */
[----:B------:R-:W4:Y:S01]  /*27740*/  LDL R13, [R1+0x110] ;  /* 0x00011000010d7983 */ /* 0x000f220000100800 */
[----:B------:R-:W-:Y:S02]  /*27750*/  @!P0 IADD3 R3, P3, R0, R3, RZ ;  /* 0x0000000300038210 */ /* 0x000fe40007f7e0ff */
[C---:B------:R-:W-:Y:S02]  /*27760*/  @!P0 R2UR UR38, R12.reuse ;  /* 0x000000000c2682ca */ /* 0x040fe400000e0000 */
[C---:B------:R-:W-:Y:S02]  /*27770*/  @!P0 R2UR UR36, R12.reuse ;  /* 0x000000000c2482ca */ /* 0x040fe400000e0000 */
[C---:B------:R-:W-:Y:S02]  /*27780*/  @!P0 R2UR UR34, R12.reuse ;  /* 0x000000000c2282ca */ /* 0x040fe400000e0000 */
[C---:B------:R-:W-:Y:S02]  /*27790*/  @!P0 R2UR UR32, R12.reuse ;  /* 0x000000000c2082ca */ /* 0x040fe400000e0000 */
[C---:B------:R-:W-:Y:S02]  /*277a0*/  @!P0 R2UR UR30, R12.reuse ;  /* 0x000000000c1e82ca */ /* 0x040fe400000e0000 */
[C---:B------:R-:W-:Y:S02]  /*277b0*/  @!P0 R2UR UR28, R12.reuse ;  /* 0x000000000c1c82ca */ /* 0x040fe400000e0000 */
[C---:B------:R-:W-:Y:S01]  /*277c0*/  @!P0 R2UR UR26, R12.reuse ;  /* 0x000000000c1a82ca */ /* 0x040fe200000e0000 */
[----:B------:R-:W-:Y:S01]  /*277d0*/  @!PT LDS RZ, [RZ] ;  /* 0x00000000fffff984 */ /* 0x000fe20000000800 */
[----:B------:R-:W-:Y:S01]  /*277e0*/  @!PT LDS RZ, [RZ] ;  /* 0x00000000fffff984 */ /* 0x000fe20000000800 */
[----:B------:R-:W-:Y:S01]  /*277f0*/  @!PT LDS RZ, [RZ] ;  /* 0x00000000fffff984 */ /* 0x000fe20000000800 */
[----:B------:R-:W-:Y:S01]  /*27800*/  @!P0 LDGSTS.E.BYPASS.LTC128B.128 [R189+0xa000], desc[UR38][R198.64] ;  /* 0x0a000000c6bd8fae */ /* 0x000fe2000b901d66 */
[C---:B------:R-:W-:Y:S02]  /*27810*/  @!P0 R2UR UR24, R12.reuse ;  /* 0x000000000c1882ca */ /* 0x040fe400000e0000 */
[C---:B------:R-:W-:Y:S03]  /*27820*/  @!P0 R2UR UR22, R12.reuse ;  /* 0x000000000c1682ca */ /* 0x040fe600000e0000 */
[----:B------:R-:W-:Y:S01]  /*27830*/  @P0 STS.128 [R189+0xa800], RZ ;  /* 0x00a800ffbd000388 */ /* 0x000fe20000000c00 */
        /* <DEDUP_REMOVED lines=8> */
[----:B------:R-:W-:Y:S02]  /*278c0*/  @!P0 IADD3.X R6, R2, R6, RZ, P3, !PT ;  /* 0x0000000602068210 */ /* 0x000fe40001ffe4ff */
[C---:B------:R-:W-:Y:S02]  /*278d0*/  @!P0 LEA R30, P3, R3.reuse, R235, 0x1 ;  /* 0x000000eb031e8211 */ /* 0x040fe400078608ff */
[C---:B------:R-:W-:Y:S02]  /*278e0*/  @!P0 IADD3 R4, P2, R0.reuse, R4, RZ ;  /* 0x0000000400048210 */ /* 0x040fe40007f5e0ff */
[----:B------:R-:W-:Y:S02]  /*278f0*/  @!P0 LEA.HI.X R31, R3, R233, R6, 0x1, P3 ;  /* 0x000000e9031f8211 */ /* 0x000fe400018f0c06 */
[----:B------:R-:W-:Y:S02]  /*27900*/  @!P0 IADD3 R3, P4, R0, R11, RZ ;  /* 0x0000000b00038210 */ /* 0x000fe40007f9e0ff */
[----:B------:R-:W4:Y:S01]  /*27910*/  LDL R11, [R1+0x108] ;  /* 0x00010800010b7983 */ /* 0x000f220000100800 */
[----:B------:R-:W-:Y:S02]  /*27920*/  @!P0 IADD3.X R7, R2, R7, RZ, P2, !PT ;  /* 0x0000000702078210 */ /* 0x000fe400017fe4ff */
[----:B------:R-:W-:Y:S03]  /*27930*/  @!P0 LEA R28, P2, R4, R235, 0x1 ;  /* 0x000000eb041c8211 */ /* 0x000fe600078408ff */
[----:B------:R-:W-:Y:S01]  /*27940*/  @!PT LDS RZ, [RZ] ;  /* 0x00000000fffff984 */ /* 0x000fe20000000800 */
[----:B------:R-:W-:Y:S01]  /*27950*/  @!PT LDS RZ, [RZ] ;  /* 0x00000000fffff984 */ /* 0x000fe20000000800 */
[----:B------:R-:W-:Y:S01]  /*27960*/  @!PT LDS RZ, [RZ] ;  /* 0x00000000fffff984 */ /* 0x000fe20000000800 */
[----:B------:R-:W-:Y:S01]  /*27970*/  @!P0 LDGSTS.E.BYPASS.LTC128B.128 [R189+0xa800], desc[UR36][R30.64] ;  /* 0x0a8000001ebd8fae */ /* 0x000fe2000b901d64 */
[----:B------:R-:W-:Y:S02]  /*27980*/  @!P0 IADD3.X R8, R2, R8, RZ, P1, !PT ;  /* 0x0000000802088210 */ /* 0x000fe40000ffe4ff */
[----:B------:R-:W-:Y:S03]  /*27990*/  @!P0 LEA.HI.X R29, R4, R233, R7, 0x1, P2 ;  /* 0x000000e9041d8211 */ /* 0x000fe600010f0c07 */
[----:B------:R-:W-:Y:S01]  /*279a0*/  @P0 STS.128 [R189+0xb000], RZ ;  /* 0x00b000ffbd000388 */ /* 0x000fe20000000c00 */
[C---:B------:R-:W-:Y:S02]  /*279b0*/  @!P0 LEA R26, P1, R5.reuse, R235, 0x1 ;  /* 0x000000eb051a8211 */ /* 0x040fe400078208ff */
[----:B------:R-:W-:Y:S03]  /*279c0*/  @!P0 IADD3 R4, P3, R0, R24, RZ ;  /* 0x0000001800048210 */ /* 0x000fe60007f7e0ff */
[----:B------:R-:W-:Y:S01]  /*279d0*/  @!PT LDS RZ, [RZ] ;  /* 0x00000000fffff984 */ /* 0x000fe20000000800 */
[----:B------:R-:W-:Y:S01]  /*279e0*/  @!PT LDS RZ, [RZ] ;  /* 0x00000000fffff984 */ /* 0x000fe20000000800 */
[----:B------:R-:W-:Y:S01]  /*279f0*/  @!PT LDS RZ, [RZ] ;  /* 0x00000000fffff984 */ /* 0x000fe20000000800 */
[----:B------:R-:W-:Y:S01]  /*27a00*/  @!P0 LDGSTS.E.BYPASS.LTC128B.128 [R189+0xb000], desc[UR34][R28.64] ;  /* 0x0b0000001cbd8fae */ /* 0x000fe2000b901d62 */
[----:B------:R-:W-:Y:S02]  /*27a10*/  @!P0 LEA.HI.X R27, R5, R233, R8, 0x1, P1 ;  /* 0x000000e9051b8211 */ /* 0x000fe400008f0c08 */
[----:B------:R-:W-:Y:S03]  /*27a20*/  @!P0 IADD3.X R7, R2, R19, RZ, P4, !PT ;  /* 0x0000001302078210 */ /* 0x000fe600027fe4ff */
        /* <DEDUP_REMOVED lines=10> */
[----:B------:R-:W-:Y:S02]  /*27ad0*/  @!P0 LEA R22, P3, R4, R235, 0x1 ;  /* 0x000000eb04168211 */ /* 0x000fe400078608ff */
[----:B------:R-:W-:Y:S03]  /*27ae0*/  @!P0 IADD3 R6, P1, R0, R20, RZ ;  /* 0x0000001400068210 */ /* 0x000fe60007f3e0ff */
[----:B------:R-:W-:Y:S01]  /*27af0*/  @!PT LDS RZ, [RZ] ;  /* 0x00000000fffff984 */ /* 0x000fe20000000800 */
[----:B------:R-:W-:Y:S01]  /*27b00*/  @!PT LDS RZ, [RZ] ;  /* 0x00000000fffff984 */ /* 0x000fe20000000800 */
[----:B------:R-:W-:Y:S01]  /*27b10*/  @!PT LDS RZ, [RZ] ;  /* 0x00000000fffff984 */ /* 0x000fe20000000800 */
[----:B------:R-:W-:Y:S01]  /*27b20*/  @!P0 LDGSTS.E.BYPASS.LTC128B.128 [R189+0xc000], desc[UR30][R24.64] ;  /* 0x0c00000018bd8fae */ /* 0x000fe2000b901d5e */
[----:B------:R-:W-:Y:S02]  /*27b30*/  @!P0 LEA.HI.X R23, R4, R233, R8, 0x1, P3 ;  /* 0x000000e904178211 */ /* 0x000fe400018f0c08 */
[C---:B------:R-:W-:Y:S03]  /*27b40*/  @!P0 IADD3.X R9, R2.reuse, R9, RZ, P2, !PT ;  /* 0x0000000902098210 */ /* 0x040fe600017fe4ff */
[----:B------:R-:W-:Y:S01]  /*27b50*/  @P0 STS.128 [R189+0xc800], RZ ;  /* 0x00c800ffbd000388 */ /* 0x000fe20000000c00 */
[C---:B------:R-:W-:Y:S02]  /*27b60*/  @!P0 LEA R20, P2, R5.reuse, R235, 0x1 ;  /* 0x000000eb05148211 */ /* 0x040fe400078408ff */
[----:B------:R-:W-:Y:S03]  /*27b70*/  @!P0 IADD3.X R10, R2, R10, RZ, P1, !PT ;  /* 0x0000000a020a8210 */ /* 0x000fe60000ffe4ff */
[----:B------:R-:W-:Y:S01]  /*27b80*/  @!PT LDS RZ, [RZ] ;  /* 0x00000000fffff984 */ /* 0x000fe20000000800 */
[----:B------:R-:W-:Y:S01]  /*27b90*/  @!PT LDS RZ, [RZ] ;  /* 0x00000000fffff984 */ /* 0x000fe20000000800 */
[----:B------:R-:W-:Y:S01]  /*27ba0*/  @!PT LDS RZ, [RZ] ;  /* 0x00000000fffff984 */ /* 0x000fe20000000800 */
[----:B------:R-:W-:Y:S01]  /*27bb0*/  @!P0 LDGSTS.E.BYPASS.LTC128B.128 [R189+0xc800], desc[UR28][R22.64] ;  /* 0x0c80000016bd8fae */ /* 0x000fe2000b901d5c */
[----:B------:R-:W-:Y:S02]  /*27bc0*/  @!P0 LEA.HI.X R21, R5, R233, R9, 0x1, P2 ;  /* 0x000000e905158211 */ /* 0x000fe400010f0c09 */
[----:B------:R-:W-:Y:S03]  /*27bd0*/  @!P0 LEA R18, P1, R6, R235, 0x1 ;  /* 0x000000eb06128211 */ /* 0x000fe600078208ff */
[----:B------:R-:W-:Y:S01]  /*27be0*/  @P0 STS.128 [R189+0xd000], RZ ;  /* 0x00d000ffbd000388 */ /* 0x000fe20000000c00 */
[----:B------:R-:W-:Y:S02]  /*27bf0*/  @!P0 IADD3 R4, P3, R0, R46, RZ ;  /* 0x0000002e00048210 */ /* 0x000fe40007f7e0ff */
[----:B------:R-:W-:Y:S03]  /*27c00*/  @!P0 LEA.HI.X R19, R6, R233, R10, 0x1, P1 ;  /* 0x000000e906138211 */ /* 0x000fe600008f0c0a */
[----:B------:R-:W-:Y:S01]  /*27c10*/  @!PT LDS RZ, [RZ] ;  /* 0x00000000fffff984 */ /* 0x000fe20000000800 */
[----:B------:R-:W-:Y:S01]  /*27c20*/  @!PT LDS RZ, [RZ] ;  /* 0x00000000fffff984 */ /* 0x000fe20000000800 */
[----:B------:R-:W-:Y:S01]  /*27c30*/  @!PT LDS RZ, [RZ] ;  /* 0x00000000fffff984 */ /* 0x000fe20000000800 */
[----:B------:R-:W-:Y:S01]  /*27c40*/  @!P0 LDGSTS.E.BYPASS.LTC128B.128 [R189+0xd000], desc[UR26][R20.64] ;  /* 0x0d00000014bd8fae */ /* 0x000fe2000b901d5a */
[C---:B------:R-:W-:Y:S02]  /*27c50*/  @!P0 IADD3 R6, P1, R0.reuse, R16, RZ ;  /* 0x0000001000068210 */ /* 0x040fe40007f3e0ff */
[C---:B------:R-:W-:Y:S03]  /*27c60*/  @!P0 IADD3 R5, P2, R0.reuse, R44, RZ ;  /* 0x0000002c00058210 */ /* 0x040fe60007f5e0ff */
[----:B------:R-:W-:Y:S06]  /*27c70*/  @P0 STS.128 [R189+0xd800], RZ ;  /* 0x00d800ffbd000388 */ /* 0x000fec0000000c00 */
[----:B------:R-:W-:Y:S01]  /*27c80*/  @!PT LDS RZ, [RZ] ;  /* 0x00000000fffff984 */ /* 0x000fe20000000800 */
[----:B------:R-:W-:Y:S01]  /*27c90*/  @!PT LDS RZ, [RZ] ;  /* 0x00000000fffff984 */ /* 0x000fe20000000800 */
[----:B------:R-:W-:Y:S01]  /*27ca0*/  @!PT LDS RZ, [RZ] ;  /* 0x00000000fffff984 */ /* 0x000fe20000000800 */
[----:B------:R-:W-:Y:S06]  /*27cb0*/  @!P0 LDGSTS.E.BYPASS.LTC128B.128 [R189+0xd800], desc[UR24][R18.64] ;  /* 0x0d80000012bd8fae */ /* 0x000fec000b901d58 */
[----:B------:R-:W-:Y:S01]  /*27cc0*/  @P0 STS.128 [R189+0xe000], RZ ;  /* 0x00e000ffbd000388 */ /* 0x000fe20000000c00 */
[----:B--2---:R-:W-:Y:S04]  /*27cd0*/  @!P0 IADD3 R3, P4, R0, R15, RZ ;  /* 0x0000000f00038210 */ /* 0x004fe80007f9e0ff */
[----:B---3--:R-:W-:Y:S02]  /*27ce0*/  @!P0 IADD3.X R7, R2, R14, RZ, P4, !PT ;  /* 0x0000000e02078210 */ /* 0x008fe400027fe4ff */
[C---:B------:R-:W-:Y:S04]  /*27cf0*/  @!P0 LEA R16, P4, R3.reuse, R235, 0x1 ;  /* 0x000000eb03108211 */ /* 0x040fe800078808ff */
[----:B------:R-:W-:Y:S02]  /*27d00*/  @!P0 LEA.HI.X R17, R3, R233, R7, 0x1, P4 ;  /* 0x000000e903118211 */ /* 0x000fe400020f0c07 */
[----:B------:R-:W-:Y:S03]  /*27d10*/  @!P0 IADD3 R3, P4, R0, R42, RZ ;  /* 0x0000002a00038210 */ /* 0x000fe60007f9e0ff */
[----:B------:R-:W-:Y:S01]  /*27d20*/  @!PT LDS RZ, [RZ] ;  /* 0x00000000fffff984 */ /* 0x000fe20000000800 */
[----:B------:R-:W-:Y:S01]  /*27d30*/  @!PT LDS RZ, [RZ] ;  /* 0x00000000fffff984 */ /* 0x000fe20000000800 */
[----:B------:R-:W-:Y:S01]  /*27d40*/  @!PT LDS RZ, [RZ] ;  /* 0x00000000fffff984 */ /* 0x000fe20000000800 */
[----:B------:R-:W-:Y:S01]  /*27d50*/  @!P0 LDGSTS.E.BYPASS.LTC128B.128 [R189+0xe000], desc[UR22][R16.64] ;  /* 0x0e00000010bd8fae */ /* 0x000fe2000b901d56 */
[C---:B------:R-:W-:Y:S05]  /*27d60*/  @!P0 IADD3.X R7, R2.reuse, R37, RZ, P4, !PT ;  /* 0x0000002502078210 */ /* 0x040fea00027fe4ff */
[----:B------:R-:W-:Y:S01]  /*27d70*/  @P0 STS.128 [R189+0xe800], RZ ;  /* 0x00e800ffbd000388 */ /* 0x000fe20000000c00 */
[----:B----4-:R-:W-:Y:S02]  /*27d80*/  @!P0 IADD3.X R8, R2, R13, RZ, P3, !PT ;  /* 0x0000000d02088210 */ /* 0x010fe40001ffe4ff */
[C---:B------:R-:W-:Y:S04]  /*27d90*/  @!P0 LEA R14, P3, R4.reuse, R235, 0x1 ;  /* 0x000000eb040e8211 */ /* 0x040fe800078608ff */
[----:B------:R-:W-:Y:S02]  /*27da0*/  @!P0 LEA.HI.X R15, R4, R233, R8, 0x1, P3 ;  /* 0x000000e9040f8211 */ /* 0x000fe400018f0c08 */
[-C--:B------:R-:W-:Y:S03]  /*27db0*/  @!P0 LEA R8, P4, R3, R235.reuse, 0x1 ;  /* 0x000000eb03088211 */ /* 0x080fe600078808ff */
[----:B------:R-:W-:Y:S01]  /*27dc0*/  @!PT LDS RZ, [RZ] ;  /* 0x00000000fffff984 */ /* 0x000fe20000000800 */
[----:B------:R-:W-:Y:S01]  /*27dd0*/  @!PT LDS RZ, [RZ] ;  /* 0x00000000fffff984 */ /* 0x000fe20000000800 */
[----:B------:R-:W-:Y:S01]  /*27de0*/  @!PT LDS RZ, [RZ] ;  /* 0x00000000fffff984 */ /* 0x000fe20000000800 */
[----:B------:R-:W-:Y:S06]  /*27df0*/  @!P0 LDGSTS.E.BYPASS.LTC128B.128 [R189+0xe800], desc[UR20][R14.64] ;  /* 0x0e8000000ebd8fae */ /* 0x000fec000b901d54 */
[----:B------:R-:W-:Y:S01]  /*27e00*/  @P0 STS.128 [R189+0xf000], RZ ;  /* 0x00f000ffbd000388 */ /* 0x000fe20000000c00 */
[----:B------:R-:W-:Y:S02]  /*27e10*/  @!P0 IADD3.X R9, R2, R12, RZ, P2, !PT ;  /* 0x0000000c02098210 */ /* 0x000fe400017fe4ff */
[C---:B------:R-:W-:Y:S04]  /*27e20*/  @!P0 LEA R12, P2, R5.reuse, R235, 0x1 ;  /* 0x000000eb050c8211 */ /* 0x040fe800078408ff */
[-C--:B------:R-:W-:Y:S02]  /*27e30*/  @!P0 LEA.HI.X R13, R5, R233.reuse, R9, 0x1, P2 ;  /* 0x000000e9050d8211 */ /* 0x080fe400010f0c09 */
[----:B------:R-:W-:Y:S02]  /*27e40*/  @!P0 IADD3 R5, P3, R0, R40, RZ ;  /* 0x0000002800058210 */ /* 0x000fe40007f7e0ff */
[----:B------:R-:W-:Y:S01]  /*27e50*/  @!P0 LEA.HI.X R9, R3, R233, R7, 0x1, P4 ;  /* 0x000000e903098211 */ /* 0x000fe200020f0c07 */
[----:B------:R-:W-:Y:S01]  /*27e60*/  @!PT LDS RZ, [RZ] ;  /* 0x00000000fffff984 */ /* 0x000fe20000000800 */
[----:B------:R-:W-:Y:S01]  /*27e70*/  @!PT LDS RZ, [RZ] ;  /* 0x00000000fffff984 */ /* 0x000fe20000000800 */
[----:B------:R-:W-:Y:S01]  /*27e80*/  @!PT LDS RZ, [RZ] ;  /* 0x00000000fffff984 */ /* 0x000fe20000000800 */
[----:B------:R-:W-:Y:S01]  /*27e90*/  @!P0 LDGSTS.E.BYPASS.LTC128B.128 [R189+0xf000], desc[UR18][R12.64] ;  /* 0x0f0000000cbd8fae */ /* 0x000fe2000b901d52 */
[----:B------:R-:W-:Y:S02]  /*27ea0*/  @!P0 IADD3.X R11, R2, R11, RZ, P1, !PT ;  /* 0x0000000b020b8210 */ /* 0x000fe40000ffe4ff */
[----:B------:R-:W-:Y:S03]  /*27eb0*/  @!P0 LEA R10, P1, R6, R235, 0x1 ;  /* 0x000000eb060a8211 */ /* 0x000fe600078208ff */
[----:B------:R-:W-:Y:S01]  /*27ec0*/  @P0 STS.128 [R189+0xf800], RZ ;  /* 0x00f800ffbd000388 */ /* 0x000fe20000000c00 */
[----:B------:R-:W-:Y:S02]  /*27ed0*/  @!P0 IADD3.X R34, R2, R34, RZ, P3, !PT ;  /* 0x0000002202228210 */ /* 0x000fe40001ffe4ff */
[----:B------:R-:W-:Y:S02]  /*27ee0*/  @!P0 LEA.HI.X R11, R6, R233, R11, 0x1, P1 ;  /* 0x000000e9060b8211 */ /* 0x000fe400008f0c0b */
[C---:B------:R-:W-:Y:S02]  /*27ef0*/  @!P0 LEA R6, P3, R5.reuse, R235, 0x1 ;  /* 0x000000eb05068211 */ /* 0x040fe400078608ff */
[----:B------:R-:W-:Y:S01]  /*27f00*/  @!P0 IADD3 R32, P2, R0, R32, RZ ;  /* 0x0000002000208210 */ /* 0x000fe20007f5e0ff */
        /* <DEDUP_REMOVED lines=12> */
[----:B------:R1:W-:Y:S01]  /*27fd0*/  @!P0 LDGSTS.E.BYPASS.LTC128B.128 [R189+0x10000], desc[UR14][R8.64] ;  /* 0x1000000008bd8fae */ /* 0x0003e2000b901d4e */
[----:B------:R-:W-:Y:S02]  /*27fe0*/  @!P0 LEA.HI.X R5, R32, R233, R35, 0x1, P2 ;  /* 0x000000e920058211 */ /* 0x000fe400010f0c23 */
[----:B------:R-:W-:Y:S03]  /*27ff0*/  @!P0 IADD3.X R0, R2, R36, RZ, P1, !PT ;  /* 0x0000002402008210 */ /* 0x000fe60000ffe4ff */
[----:B------:R-:W-:Y:S01]  /*28000*/  @P0 STS.128 [R189+0x10800], RZ ;  /* 0x010800ffbd000388 */ /* 0x000fe20000000c00 */
[C---:B------:R-:W-:Y:S02]  /*28010*/  @!P0 LEA R2, P1, R33.reuse, R235, 0x1 ;  /* 0x000000eb21028211 */ /* 0x040fe400078208ff */
[----:B------:R-:W-:Y:S03]  /*28020*/  MOV R235, R198 ;  /* 0x000000c600eb7202 */ /* 0x000fe60000000f00 */
[----:B------:R-:W-:Y:S01]  /*28030*/  @!PT LDS RZ, [RZ] ;  /* 0x00000000fffff984 */ /* 0x000fe20000000800 */
[----:B------:R-:W-:Y:S01]  /*28040*/  @!PT LDS RZ, [RZ] ;  /* 0x00000000fffff984 */ /* 0x000fe20000000800 */
[----:B------:R-:W-:Y:S01]  /*28050*/  @!PT LDS RZ, [RZ] ;  /* 0x00000000fffff984 */ /* 0x000fe20000000800 */
[----:B------:R-:W-:Y:S01]  /*28060*/  @!P0 LDGSTS.E.BYPASS.LTC128B.128 [R189+0x10800], desc[UR12][R6.64] ;  /* 0x1080000006bd8fae */ /* 0x000fe2000b901d4c */
[----:B------:R-:W-:Y:S02]  /*28070*/  @!P0 LEA.HI.X R3, R33, R233, R0, 0x1, P1 ;  /* 0x000000e921038211 */ /* 0x000fe400008f0c00 */
[----:B------:R-:W-:Y:S03]  /*28080*/  IADD3 R0, R176, R184, RZ ;  /* 0x000000b8b0007210 */ /* 0x000fe60007ffe0ff */
[----:B------:R-:W-:Y:S01]  /*28090*/  @P0 STS.128 [R189+0x11000], RZ ;  /* 0x011000ffbd000388 */ /* 0x000fe20000000c00 */
[----:B------:R-:W-:Y:S05]  /*280a0*/  MOV R233, R199 ;  /* 0x000000c700e97202 */ /* 0x000fea0000000f00 */
[----:B------:R-:W-:Y:S01]  /*280b0*/  @!PT LDS RZ, [RZ] ;  /* 0x00000000fffff984 */ /* 0x000fe20000000800 */
[----:B------:R-:W-:Y:S01]  /*280c0*/  @!PT LDS RZ, [RZ] ;  /* 0x00000000fffff984 */ /* 0x000fe20000000800 */
[----:B------:R-:W-:Y:S01]  /*280d0*/  @!PT LDS RZ, [RZ] ;  /* 0x00000000fffff984 */ /* 0x000fe20000000800 */
[----:B------:R-:W-:Y:S06]  /*280e0*/  @!P0 LDGSTS.E.BYPASS.LTC128B.128 [R189+0x11000], desc[UR10][R4.64] ;  /* 0x1100000004bd8fae */ /* 0x000fec000b901d4a */
[----:B------:R-:W-:Y:S06]  /*280f0*/  @P0 STS.128 [R189+0x11800], RZ ;  /* 0x011800ffbd000388 */ /* 0x000fec0000000c00 */
[----:B------:R-:W-:Y:S01]  /*28100*/  @!PT LDS RZ, [RZ] ;  /* 0x00000000fffff984 */ /* 0x000fe20000000800 */
[----:B------:R-:W-:Y:S01]  /*28110*/  @!PT LDS RZ, [RZ] ;  /* 0x00000000fffff984 */ /* 0x000fe20000000800 */
[----:B------:R-:W-:Y:S01]  /*28120*/  @!PT LDS RZ, [RZ] ;  /* 0x00000000fffff984 */ /* 0x000fe20000000800 */
[----:B------:R2:W-:Y:S06]  /*28130*/  @!P0 LDGSTS.E.BYPASS.LTC128B.128 [R189+0x11800], desc[UR8][R2.64] ;  /* 0x1180000002bd8fae */ /* 0x0005ec000b901d48 */
[----:B------:R-:W-:Y:S06]  /*28140*/  LDSM.16.M88.4 R128, [R183] ;  /* 0x00000000b780783b */ /* 0x000fec0000000200 */
[----:B-1----:R-:W1:Y:S06]  /*28150*/  LDSM.16.M88.4 R8, [R176+0x2000] ;  /* 0x00200000b008783b */ /* 0x002e6c0000000200 */
[----:B------:R-:W3:Y:S06]  /*28160*/  LDSM.16.M88.4 R16, [R176+0x2800] ;  /* 0x00280000b010783b */ /* 0x000eec0000000200 */
[----:B------:R-:W4:Y:S01]  /*28170*/  LDSM.16.M88.4 R24, [R176+0x3000] ;  /* 0x00300000b018783b */ /* 0x000f220000000200 */
[----:B--2---:R-:W2:Y:S05]  /*28180*/  LDC.64 R2, c[0x0][0x198] ;  /* 0x00006600ff027b82 */ /* 0x004eaa0000000a00 */
[----:B------:R-:W2:Y:S06]  /*28190*/  LDSM.16.M88.4 R32, [R176+0x3800] ;  /* 0x00380000b020783b */ /* 0x000eac0000000200 */
[----:B------:R-:W2:Y:S06]  /*281a0*/  LDSM.16.M88.4 R40, [R176+0x4000] ;  /* 0x00400000b028783b */ /* 0x000eac0000000200 */
[----:B------:R-:W2:Y:S06]  /*281b0*/  LDSM.16.M88.4 R48, [R176+0x4800] ;  /* 0x00480000b030783b */ /* 0x000eac0000000200 */
[----:B------:R-:W2:Y:S01]  /*281c0*/  LDSM.16.M88.4 R56, [R176+0x5000] ;  /* 0x00500000b038783b */ /* 0x000ea20000000200 */
[C---:B-1----:R-:W-:Y:S05]  /*281d0*/  HMMA.16816.F32.BF16 R4, R128.reuse, R8, RZ ;  /* 0x000000088004723c */ /* 0x042fea00000418ff */
[----:B------:R-:W1:Y:S01]  /*281e0*/  LDSM.16.M88.4 R64, [R176+0x5800] ;  /* 0x00580000b040783b */ /* 0x000e620000000200 */
[C---:B------:R-:W-:Y:S05]  /*281f0*/  HMMA.16816.F32.BF16 R8, R128.reuse, R10, RZ ;  /* 0x0000000a8008723c */ /* 0x040fea00000418ff */
[----:B------:R-:W1:Y:S01]  /*28200*/  LDSM.16.M88.4 R72, [R176+0x6000] ;  /* 0x00600000b048783b */ /* 0x000e620000000200 */
[C---:B---3--:R-:W-:Y:S05]  /*28210*/  HMMA.16816.F32.BF16 R12, R128.reuse, R16, RZ ;  /* 0x00000010800c723c */ /* 0x048fea00000418ff */
[----:B------:R-:W3:Y:S01]  /*28220*/  LDSM.16.M88.4 R80, [R176+0x6800] ;  /* 0x00680000b050783b */ /* 0x000ee20000000200 */
[C---:B------:R-:W-:Y:S05]  /*28230*/  HMMA.16816.F32.BF16 R16, R128.reuse, R18, RZ ;  /* 0x000000128010723c */ /* 0x040fea00000418ff */
[----:B------:R-:W3:Y:S01]  /*28240*/  LDSM.16.M88.4 R88, [R176+0x7000] ;  /* 0x00700000b058783b */ /* 0x000ee20000000200 */
[C---:B----4-:R-:W-:Y:S05]  /*28250*/  HMMA.16816.F32.BF16 R20, R128.reuse, R24, RZ ;  /* 0x000000188014723c */ /* 0x050fea00000418ff */
[----:B------:R-:W4:Y:S01]  /*28260*/  LDSM.16.M88.4 R96, [R176+0x7800] ;  /* 0x00780000b060783b */ /* 0x000f220000000200 */
[C---:B------:R-:W-:Y:S05]  /*28270*/  HMMA.16816.F32.BF16 R24, R128.reuse, R26, RZ ;  /* 0x0000001a8018723c */ /* 0x040fea00000418ff */
[----:B------:R-:W4:Y:S01]  /*28280*/  LDSM.16.M88.4 R104, [R176+0x8000] ;  /* 0x00800000b068783b */ /* 0x000f220000000200 */
[C---:B--2---:R-:W-:Y:S05]  /*28290*/  HMMA.16816.F32.BF16 R28, R128.reuse, R32, RZ ;  /* 0x00000020801c723c */ /* 0x044fea00000418ff */
[----:B------:R-:W2:Y:S01]  /*282a0*/  LDSM.16.M88.4 R112, [R176+0x8800] ;  /* 0x00880000b070783b */ /* 0x000ea20000000200 */
[C---:B------:R-:W-:Y:S05]  /*282b0*/  HMMA.16816.F32.BF16 R32, R128.reuse, R34, RZ ;  /* 0x000000228020723c */ /* 0x040fea00000418ff */
[----:B------:R-:W2:Y:S01]  /*282c0*/  LDSM.16.M88.4 R120, [R176+0x9000] ;  /* 0x00900000b078783b */ /* 0x000ea20000000200 */
[C---:B------:R-:W-:Y:S05]  /*282d0*/  HMMA.16816.F32.BF16 R36, R128.reuse, R40, RZ ;  /* 0x000000288024723c */ /* 0x040fea00000418ff */
[----:B------:R-:W2:Y:S01]  /*282e0*/  LDSM.16.M88.4 R168, [R176+0x9800] ;  /* 0x00980000b0a8783b */ /* 0x000ea20000000200 */
[C---:B------:R-:W-:Y:S05]  /*282f0*/  HMMA.16816.F32.BF16 R40, R128.reuse, R42, RZ ;  /* 0x0000002a8028723c */ /* 0x040fea00000418ff */
[----:B------:R-:W-:Y:S01]  /*28300*/  LDSM.16.M88.4 R172, [R172] ;  /* 0x00000000acac783b */ /* 0x000fe20000000200 */
[C---:B------:R-:W-:Y:S05]  /*28310*/  HMMA.16816.F32.BF16 R44, R128.reuse, R48, RZ ;  /* 0x00000030802c723c */ /* 0x040fea00000418ff */
[----:B------:R-:W0:Y:S01]  /*28320*/  LDGDEPBAR ;  /* 0x00000000000079af */ /* 0x000e220000000000 */
[C---:B------:R-:W-:Y:S06]  /*28330*/  HMMA.16816.F32.BF16 R48, R128.reuse, R50, RZ ;  /* 0x000000328030723c */ /* 0x040fec00000418ff */
[C---:B------:R-:W-:Y:S06]  /*28340*/  HMMA.16816.F32.BF16 R52, R128.reuse, R56, RZ ;  /* 0x000000388034723c */ /* 0x040fec00000418ff */
[C---:B------:R-:W-:Y:S06]  /*28350*/  HMMA.16816.F32.BF16 R56, R128.reuse, R58, RZ ;  /* 0x0000003a8038723c */ /* 0x040fec00000418ff */
[C---:B-1----:R-:W-:Y:S06]  /*28360*/  HMMA.16816.F32.BF16 R60, R128.reuse, R64, RZ ;  /* 0x00000040803c723c */ /* 0x042fec00000418ff */
[C---:B------:R-:W-:Y:S06]  /*28370*/  HMMA.16816.F32.BF16 R64, R128.reuse, R66, RZ ;  /* 0x000000428040723c */ /* 0x040fec00000418ff */
[C---:B------:R-:W-:Y:S06]  /*28380*/  HMMA.16816.F32.BF16 R68, R128.reuse, R72, RZ ;  /* 0x000000488044723c */ /* 0x040fec00000418ff */
[C---:B------:R-:W-:Y:S06]  /*28390*/  HMMA.16816.F32.BF16 R72, R128.reuse, R74, RZ ;  /* 0x0000004a8048723c */ /* 0x040fec00000418ff */
[C---:B---3--:R-:W-:Y:S06]  /*283a0*/  HMMA.16816.F32.BF16 R76, R128.reuse, R80, RZ ;  /* 0x00000050804c723c */ /* 0x048fec00000418ff */
[C---:B------:R-:W-:Y:S06]  /*283b0*/  HMMA.16816.F32.BF16 R80, R128.reuse, R82, RZ ;  /* 0x000000528050723c */ /* 0x040fec00000418ff */
[C---:B------:R-:W-:Y:S06]  /*283c0*/  HMMA.16816.F32.BF16 R84, R128.reuse, R88, RZ ;  /* 0x000000588054723c */ /* 0x040fec00000418ff */
[C---:B------:R-:W-:Y:S06]  /*283d0*/  HMMA.16816.F32.BF16 R88, R128.reuse, R90, RZ ;  /* 0x0000005a8058723c */ /* 0x040fec00000418ff */
[C---:B----4-:R-:W-:Y:S06]  /*283e0*/  HMMA.16816.F32.BF16 R92, R128.reuse, R96, RZ ;  /* 0x00000060805c723c */ /* 0x050fec00000418ff */
        /* <DEDUP_REMOVED lines=8> */
[----:B------:R-:W-:Y:S01]  /*28470*/  HMMA.16816.F32.BF16 R128, R128, R170, RZ ;  /* 0x000000aa8080723c */ /* 0x000fe200000418ff */
        /* <DEDUP_REMOVED lines=46> */
[----:B-1----:R-:W-:Y:S01]  /*28760*/  IADD3 R0, R177, 0x6000, RZ ;  /* 0x00006000b1007810 */ /* 0x002fe20007ffe0ff */
[C---:B--2---:R-:W-:Y:S06]  /*28770*/  HMMA.16816.F32.BF16 R124, R172.reuse, R168, R124 ;  /* 0x000000a8ac7c723c */ /* 0x044fec000004187c */
[----:B------:R-:W-:Y:S01]  /*28780*/  HMMA.16816.F32.BF16 R128, R172, R170, R128 ;  /* 0x000000aaac80723c */ /* 0x000fe20000041880 */
[----:B------:R-:W-:Y:S04]  /*28790*/  LDSM.16.M88.4 R172, [R177] ;  /* 0x00000000b1ac783b */ /* 0x000fe80000000200 */
[----:B------:R-:W-:Y:S06]  /*287a0*/  LEA R168, R187, R183, 0x1 ;  /* 0x000000b7bba87211 */ /* 0x000fec00078e08ff */
[----:B------:R-:W1:Y:S02]  /*287b0*/  LDSM.16.M88.4 R168, [R168] ;  /* 0x00000000a8a8783b */ /* 0x000e640000000200 */
[C---:B-1----:R-:W-:Y:S06]  /*287c0*/  HMMA.16816.F32.BF16 R4, R168.reuse, R172, R4 ;  /* 0x000000aca804723c */ /* 0x042fec0000041804 */
[C---:B------:R-:W-:Y:S05]  /*287d0*/  HMMA.16816.F32.BF16 R8, R168.reuse, R174, R8 ;  /* 0x000000aea808723c */ /* 0x040fea0000041808 */
[C---:B------:R-:W-:Y:S06]  /*287e0*/  IADD3 R172, R177.reuse, 0x800, RZ ;  /* 0x00000800b1ac7810 */ /* 0x040fec0007ffe0ff */
        /* <DEDUP_REMOVED lines=42> */
[C---:B------:R-:W-:Y:S01]  /*28a90*/  HMMA.16816.F32.BF16 R96, R168.reuse, R174, R96 ;  /* 0x000000aea860723c */ /* 0x040fe20000041860 */
[----:B------:R1:W2:Y:S06]  /*28aa0*/  LDSM.16.M88.4 R172, [R0] ;  /* 0x0000000000ac783b */ /* 0x0002ac0000000200 */
[----:B-1----:R-:W3:Y:S01]  /*28ab0*/  LD.E R0, desc[UR4][R2.64+0x18c] ;  /* 0x00018c0402007980 */ /* 0x002ee2000c101900 */
[C---:B--2---:R-:W-:Y:S06]  /*28ac0*/  HMMA.16816.F32.BF16 R100, R168.reuse, R172, R100 ;  /* 0x000000aca864723c */ /* 0x044fec0000041864 */
        /* <DEDUP_REMOVED lines=9> */
[----:B------:R-:W-:Y:S06]  /*28b60*/  IADD3 R172, R177, 0x7800, RZ ;  /* 0x00007800b1ac7810 */ /* 0x000fec0007ffe0ff */
[----:B------:R-:W1:Y:S02]  /*28b70*/  LDSM.16.M88.4 R172, [R172] ;  /* 0x00000000acac783b */ /* 0x000e640000000200 */
[C---:B-1----:R-:W-:Y:S06]  /*28b80*/  HMMA.16816.F32.BF16 R124, R168.reuse, R172, R124 ;  /* 0x000000aca87c723c */ /* 0x042fec000004187c */
[----:B------:R-:W-:Y:S01]  /*28b90*/  HMMA.16816.F32.BF16 R128, R168, R174, R128 ;  /* 0x000000aea880723c */ /* 0x000fe20000041880 */
[----:B------:R-:W-:Y:S06]  /*28ba0*/  LDSM.16.M88.4 R168, [R185] ;  /* 0x00000000b9a8783b */ /* 0x000fec0000000200 */
[----:B------:R-:W1:Y:S02]  /*28bb0*/  LDSM.16.M88.4 R172, [R182] ;  /* 0x00000000b6ac783b */ /* 0x000e640000000200 */
[C---:B-1----:R-:W-:Y:S06]  /*28bc0*/  HMMA.16816.F32.BF16 R4, R168.reuse, R172, R4 ;  /* 0x000000aca804723c */ /* 0x042fec0000041804 */
[C---:B------:R-:W-:Y:S01]  /*28bd0*/  HMMA.16816.F32.BF16 R8, R168.reuse, R174, R8 ;  /* 0x000000aea808723c */ /* 0x040fe20000041808 */
[----:B------:R-:W1:Y:S05]  /*28be0*/  LDSM.16.M88.4 R172, [R182+0x800] ;  /* 0x00080000b6ac783b */ /* 0x000e6a0000000200 */
[C---:B-1----:R-:W-:Y:S06]  /*28bf0*/  HMMA.16816.F32.BF16 R12, R168.reuse, R172, R12 ;  /* 0x000000aca80c723c */ /* 0x042fec000004180c */
[C---:B------:R-:W-:Y:S01]  /*28c00*/  HMMA.16816.F32.BF16 R16, R168.reuse, R174, R16 ;  /* 0x000000aea810723c */ /* 0x040fe20000041810 */
[----:B------:R-:W1:Y:S05]  /*28c10*/  LDSM.16.M88.4 R172, [R182+0x1000] ;  /* 0x00100000b6ac783b */ /* 0x000e6a0000000200 */
[-C--:B---3--:R-:W-:Y:S01]  /*28c20*/  FMUL.FTZ R5, R5, R0.reuse ;  /* 0x0000000005057220 */ /* 0x088fe20000410000 */
[-C--:B------:R-:W-:Y:S01]  /*28c30*/  FMUL.FTZ R4, R4, R0.reuse ;  /* 0x0000000004047220 */ /* 0x080fe20000410000 */
[-C--:B------:R-:W-:Y:S02]  /*28c40*/  FMUL.FTZ R6, R6, R0.reuse ;  /* 0x0000000006067220 */ /* 0x080fe40000410000 */
[----:B------:R-:W2:Y:S01]  /*28c50*/  MUFU.TANH R216, R5 ;  /* 0x0000000500d87308 */ /* 0x000ea20000002400 */
[-C--:B------:R-:W-:Y:S01]  /*28c60*/  FMUL.FTZ R7, R7, R0.reuse ;  /* 0x0000000007077220 */ /* 0x080fe20000410000 */
[-C--:B------:R-:W-:Y:S01]  /*28c70*/  FMUL.FTZ R8, R8, R0.reuse ;  /* 0x0000000008087220 */ /* 0x080fe20000410000 */
[-C--:B------:R-:W-:Y:S01]  /*28c80*/  FMUL.FTZ R9, R9, R0.reuse ;  /* 0x0000000009097220 */ /* 0x080fe20000410000 */
[-C--:B------:R-:W-:Y:S01]  /*28c90*/  FMUL.FTZ R10, R10, R0.reuse ;  /* 0x000000000a0a7220 */ /* 0x080fe20000410000 */
[-C--:B------:R-:W-:Y:S05]  /*28ca0*/  FMUL.FTZ R11, R11, R0.reuse ;  /* 0x000000000b0b7220 */ /* 0x080fea0000410000 */
[----:B------:R-:W3:Y:S01]  /*28cb0*/  MUFU.TANH R211, R4 ;  /* 0x0000000400d37308 */ /* 0x000ee20000002400 */
[-C--:B------:R-:W-:Y:S01]  /*28cc0*/  FMUL.FTZ R15, R15, R0.reuse ;  /* 0x000000000f0f7220 */ /* 0x080fe20000410000 */
[-C--:B------:R-:W-:Y:S01]  /*28cd0*/  FMUL.FTZ R12, R12, R0.reuse ;  /* 0x000000000c0c7220 */ /* 0x080fe20000410000 */
[-C--:B------:R-:W-:Y:S01]  /*28ce0*/  FMUL.FTZ R13, R13, R0.reuse ;  /* 0x000000000d0d7220 */ /* 0x080fe20000410000 */
[-C--:B------:R-:W-:Y:S01]  /*28cf0*/  FMUL.FTZ R14, R14, R0.reuse ;  /* 0x000000000e0e7220 */ /* 0x080fe20000410000 */
[-C--:B------:R-:W-:Y:S01]  /*28d00*/  FMUL.FTZ R16, R16, R0.reuse ;  /* 0x0000000010107220 */ /* 0x080fe20000410000 */
[-C--:B------:R-:W-:Y:S04]  /*28d10*/  FMUL.FTZ R17, R17, R0.reuse ;  /* 0x0000000011117220 */ /* 0x080fe80000410000 */
[----:B------:R-:W4:Y:S01]  /*28d20*/  MUFU.TANH R215, R8 ;  /* 0x0000000800d77308 */ /* 0x000f220000002400 */
[-C--:B------:R-:W-:Y:S01]  /*28d30*/  FMUL.FTZ R18, R18, R0.reuse ;  /* 0x0000000012127220 */ /* 0x080fe20000410000 */
[-C--:B------:R-:W-:Y:S08]  /*28d40*/  FMUL.FTZ R19, R19, R0.reuse ;  /* 0x0000000013137220 */ /* 0x080ff00000410000 */
[----:B------:R-:W2:Y:S01]  /*28d50*/  MUFU.TANH R210, R16 ;  /* 0x0000001000d27308 */ /* 0x000ea20000002400 */
[C---:B-1----:R-:W-:Y:S09]  /*28d60*/  HMMA.16816.F32.BF16 R20, R168.reuse, R172, R20 ;  /* 0x000000aca814723c */ /* 0x042ff20000041814 */
[----:B------:R-:W1:Y:S01]  /*28d70*/  MUFU.TANH R209, R17 ;  /* 0x0000001100d17308 */ /* 0x000e620000002400 */
[C---:B------:R-:W-:Y:S01]  /*28d80*/  HMMA.16816.F32.BF16 R24, R168.reuse, R174, R24 ;  /* 0x000000aea818723c */ /* 0x040fe20000041818 */
[----:B------:R-:W3:Y:S08]  /*28d90*/  LDSM.16.M88.4 R172, [R182+0x1800] ;  /* 0x00180000b6ac783b */ /* 0x000ef00000000200 */
[----:B------:R-:W1:Y:S10]  /*28da0*/  MUFU.TANH R214, R9 ;  /* 0x0000000900d67308 */ /* 0x000e740000002400 */
[----:B------:R-:W1:Y:S01]  /*28db0*/  MUFU.TANH R213, R12 ;  /* 0x0000000c00d57308 */ /* 0x000e620000002400 */
[-C--:B------:R-:W-:Y:S09]  /*28dc0*/  FMUL.FTZ R20, R20, R0.reuse ;  /* 0x0000000014147220 */ /* 0x080ff20000410000 */
[----:B------:R-:W1:Y:S01]  /*28dd0*/  MUFU.TANH R212, R13 ;  /* 0x0000000d00d47308 */ /* 0x000e620000002400 */
[-C--:B------:R-:W-:Y:S01]  /*28de0*/  FMUL.FTZ R21, R21, R0.reuse ;  /* 0x0000000015157220 */ /* 0x080fe20000410000 */
[-C--:B------:R-:W-:Y:S01]  /*28df0*/  FMUL.FTZ R22, R22, R0.reuse ;  /* 0x0000000016167220 */ /* 0x080fe20000410000 */
[-C--:B------:R-:W-:Y:S01]  /*28e00*/  FMUL.FTZ R23, R23, R0.reuse ;  /* 0x0000000017177220 */ /* 0x080fe20000410000 */
[-C--:B------:R-:W-:Y:S01]  /*28e10*/  FMUL.FTZ R24, R24, R0.reuse ;  /* 0x0000000018187220 */ /* 0x080fe20000410000 */
[-C--:B------:R-:W-:Y:S01]  /*28e20*/  FMUL.FTZ R25, R25, R0.reuse ;  /* 0x0000000019197220 */ /* 0x080fe20000410000 */
[-C--:B------:R-:W-:Y:S04]  /*28e30*/  FMUL.FTZ R26, R26, R0.reuse ;  /* 0x000000001a1a7220 */ /* 0x080fe80000410000 */
[----:B------:R-:W1:Y:S01]  /*28e40*/  MUFU.TANH R208, R20 ;  /* 0x0000001400d07308 */ /* 0x000e620000002400 */
[-C--:B------:R-:W-:Y:S09]  /*28e50*/  FMUL.FTZ R27, R27, R0.reuse ;  /* 0x000000001b1b7220 */ /* 0x080ff20000410000 */
[----:B------:R-:W1:Y:S01]  /*28e60*/  MUFU.TANH R207, R21 ;  /* 0x0000001500cf7308 */ /* 0x000e620000002400 */
[C---:B---3--:R-:W-:Y:S09]  /*28e70*/  HMMA.16816.F32.BF16 R28, R168.reuse, R172, R28 ;  /* 0x000000aca81c723c */ /* 0x048ff2000004181c */
[----:B------:R-:W3:Y:S01]  /*28e80*/  MUFU.TANH R206, R24 ;  /* 0x0000001800ce7308 */ /* 0x000ee20000002400 */
[C---:B------:R-:W-:Y:S01]  /*28e90*/  HMMA.16816.F32.BF16 R32, R168.reuse, R174, R32 ;  /* 0x000000aea820723c */ /* 0x040fe20000041820 */
[----:B------:R-:W4:Y:S08]  /*28ea0*/  LDSM.16.M88.4 R172, [R182+0x2000] ;  /* 0x00200000b6ac783b */ /* 0x000f300000000200 */
[----:B------:R-:W1:Y:S10]  /*28eb0*/  MUFU.TANH R205, R25 ;  /* 0x0000001900cd7308 */ /* 0x000e740000002400 */
[----:B------:R-:W1:Y:S01]  /*28ec0*/  MUFU.TANH R18, R18 ;  /* 0x0000001200127308 */ /* 0x000e620000002400 */
[-C--:B------:R-:W-:Y:S01]  /*28ed0*/  FMUL.FTZ R28, R28, R0.reuse ;  /* 0x000000001c1c7220 */ /* 0x080fe20000410000 */
[-C--:B------:R-:W-:Y:S08]  /*28ee0*/  FMUL.FTZ R29, R29, R0.reuse ;  /* 0x000000001d1d7220 */ /* 0x080ff00000410000 */
[----:B------:R-:W1:Y:S01]  /*28ef0*/  MUFU.TANH R19, R19 ;  /* 0x0000001300137308 */ /* 0x000e620000002400 */
[-C--:B------:R-:W-:Y:S01]  /*28f00*/  FMUL.FTZ R30, R30, R0.reuse ;  /* 0x000000001e1e7220 */ /* 0x080fe20000410000 */
[-C--:B------:R-:W-:Y:S01]  /*28f10*/  FMUL.FTZ R31, R31, R0.reuse ;  /* 0x000000001f1f7220 */ /* 0x080fe20000410000 */
[-C--:B------:R-:W-:Y:S01]  /*28f20*/  FMUL.FTZ R32, R32, R0.reuse ;  /* 0x0000000020207220 */ /* 0x080fe20000410000 */
[-C--:B------:R-:W-:Y:S01]  /*28f30*/  FMUL.FTZ R33, R33, R0.reuse ;  /* 0x0000000021217220 */ /* 0x080fe20000410000 */
[-C--:B------:R-:W-:Y:S01]  /*28f40*/  FMUL.FTZ R34, R34, R0.reuse ;  /* 0x0000000022227220 */ /* 0x080fe20000410000 */
[-C--:B------:R-:W-:Y:S04]  /*28f50*/  FMUL.FTZ R35, R35, R0.reuse ;  /* 0x0000000023237220 */ /* 0x080fe80000410000 */
[----:B------:R-:W1:Y:S10]  /*28f60*/  MUFU.TANH R204, R28 ;  /* 0x0000001c00cc7308 */ /* 0x000e740000002400 */
[----:B------:R-:W1:Y:S01]  /*28f70*/  MUFU.TANH R203, R29 ;  /* 0x0000001d00cb7308 */ /* 0x000e620000002400 */
[C---:B----4-:R-:W-:Y:S09]  /*28f80*/  HMMA.16816.F32.BF16 R36, R168.reuse, R172, R36 ;  /* 0x000000aca824723c */ /* 0x050ff20000041824 */
[----:B------:R-:W4:Y:S01]  /*28f90*/  MUFU.TANH R202, R32 ;  /* 0x0000002000ca7308 */ /* 0x000f220000002400 */
[C---:B------:R-:W-:Y:S01]  /*28fa0*/  HMMA.16816.F32.BF16 R40, R168.reuse, R174, R40 ;  /* 0x000000aea828723c */ /* 0x040fe20000041828 */
[----:B------:R-:W2:Y:S08]  /*28fb0*/  LDSM.16.M88.4 R172, [R182+0x2800] ;  /* 0x00280000b6ac783b */ /* 0x000eb00000000200 */
[----:B------:R-:W1:Y:S10]  /*28fc0*/  MUFU.TANH R201, R33 ;  /* 0x0000002100c97308 */ /* 0x000e740000002400 */
[----:B------:R-:W1:Y:S01]  /*28fd0*/  MUFU.TANH R22, R22 ;  /* 0x0000001600167308 */ /* 0x000e620000002400 */
[-C--:B------:R-:W-:Y:S01]  /*28fe0*/  FMUL.FTZ R36, R36, R0.reuse ;  /* 0x0000000024247220 */ /* 0x080fe20000410000 */
[-C--:B------:R-:W-:Y:S01]  /*28ff0*/  FMUL.FTZ R38, R38, R0.reuse ;  /* 0x0000000026267220 */ /* 0x080fe20000410000 */
[-C--:B------:R-:W-:Y:S07]  /*29000*/  FMUL.FTZ R39, R39, R0.reuse ;  /* 0x0000000027277220 */ /* 0x080fee0000410000 */
[----:B------:R-:W1:Y:S01]  /*29010*/  MUFU.TANH R23, R23 ;  /* 0x0000001700177308 */ /* 0x000e620000002400 */
[-C--:B------:R-:W-:Y:S01]  /*29020*/  FMUL.FTZ R37, R37, R0.reuse ;  /* 0x0000000025257220 */ /* 0x080fe20000410000 */
[-C--:B------:R-:W-:Y:S01]  /*29030*/  FMUL.FTZ R40, R40, R0.reuse ;  /* 0x0000000028287220 */ /* 0x080fe20000410000 */
[-C--:B------:R-:W-:Y:S01]  /*29040*/  FMUL.FTZ R42, R42, R0.reuse ;  /* 0x000000002a2a7220 */ /* 0x080fe20000410000 */
[-C--:B------:R-:W-:Y:S01]  /*29050*/  FMUL.FTZ R41, R41, R0.reuse ;  /* 0x0000000029297220 */ /* 0x080fe20000410000 */
[----:B------:R-:W-:Y:S05]  /*29060*/  FMUL.FTZ R43, R43, R0 ;  /* 0x000000002b2b7220 */ /* 0x000fea0000410000 */
[----:B------:R3:W1:Y:S10]  /*29070*/  MUFU.TANH R200, R36 ;  /* 0x0000002400c87308 */ /* 0x0006740000002400 */
[----:B------:R1:W1:Y:S01]  /*29080*/  MUFU.TANH R196, R40 ;  /* 0x0000002800c47308 */ /* 0x0002620000002400 */
[C---:B--2---:R-:W-:Y:S09]  /*29090*/  HMMA.16816.F32.BF16 R44, R168.reuse, R172, R44 ;  /* 0x000000aca82c723c */ /* 0x044ff2000004182c */
[----:B------:R-:W2:Y:S02]  /*290a0*/  MUFU.TANH R26, R26 ;  /* 0x0000001a001a7308 */ /* 0x000ea40000002400 */
[----:B---3-5:R-:W-:Y:S01]  /*290b0*/  MOV R36, R188 ;  /* 0x000000bc00247202 */ /* 0x028fe20000000f00 */
[C---:B------:R-:W-:Y:S01]  /*290c0*/  HMMA.16816.F32.BF16 R48, R168.reuse, R174, R48 ;  /* 0x000000aea830723c */ /* 0x040fe20000041830 */
[----:B------:R-:W3:Y:S02]  /*290d0*/  LDSM.16.M88.4 R172, [R182+0x3000] ;  /* 0x00300000b6ac783b */ /* 0x000ee40000000200 */
[----:B------:R-:W-:Y:S04]  /*290e0*/  ISETP.GE.AND P0, PT, R36, 0x2, PT ;  /* 0x000000022400780c */ /* 0x000fe80003f06270 */
[----:B------:R-:W1:Y:S10]  /*290f0*/  MUFU.TANH R27, R27 ;  /* 0x0000001b001b7308 */ /* 0x000e740000002400 */
[----:B------:R-:W1:Y:S01]  /*29100*/  MUFU.TANH R30, R30 ;  /* 0x0000001e001e7308 */ /* 0x000e620000002400 */
[-C--:B------:R-:W-:Y:S01]  /*29110*/  FMUL.FTZ R44, R44, R0.reuse ;  /* 0x000000002c2c7220 */ /* 0x080fe20000410000 */
[-C--:B------:R-:W-:Y:S01]  /*29120*/  FMUL.FTZ R45, R45, R0.reuse ;  /* 0x000000002d2d7220 */ /* 0x080fe20000410000 */
[-C--:B------:R-:W-:Y:S01]  /*29130*/  FMUL.FTZ R46, R46, R0.reuse ;  /* 0x000000002e2e7220 */ /* 0x080fe20000410000 */
[-C--:B------:R-:W-:Y:S06]  /*29140*/  FMUL.FTZ R47, R47, R0.reuse ;  /* 0x000000002f2f7220 */ /* 0x080fec0000410000 */
[----:B------:R1:W1:Y:S01]  /*29150*/  MUFU.TANH R194, R44 ;  /* 0x0000002c00c27308 */ /* 0x0002620000002400 */
[-C--:B------:R-:W-:Y:S01]  /*29160*/  FMUL.FTZ R50, R50, R0.reuse ;  /* 0x0000000032327220 */ /* 0x080fe20000410000 */
[-C--:B------:R-:W-:Y:S01]  /*29170*/  FMUL.FTZ R51, R51, R0.reuse ;  /* 0x0000000033337220 */ /* 0x080fe20000410000 */
[-C--:B------:R-:W-:Y:S01]  /*29180*/  FMUL.FTZ R48, R48, R0.reuse ;  /* 0x0000000030307220 */ /* 0x080fe20000410000 */
[-C--:B------:R-:W-:Y:S06]  /*29190*/  FMUL.FTZ R49, R49, R0.reuse ;  /* 0x0000000031317220 */ /* 0x080fec0000410000 */
[----:B------:R1:W1:Y:S10]  /*291a0*/  MUFU.TANH R193, R45 ;  /* 0x0000002d00c17308 */ /* 0x0002740000002400 */
[----:B------:R-:W1:Y:S01]  /*291b0*/  MUFU.TANH R31, R31 ;  /* 0x0000001f001f7308 */ /* 0x000e620000002400 */
[C---:B---3--:R-:W-:Y:S09]  /*291c0*/  HMMA.16816.F32.BF16 R52, R168.reuse, R172, R52 ;  /* 0x000000aca834723c */ /* 0x048ff20000041834 */
[----:B------:R-:W3:Y:S01]  /*291d0*/  MUFU.TANH R34, R34 ;  /* 0x0000002200227308 */ /* 0x000ee20000002400 */
[C---:B------:R-:W-:Y:S01]  /*291e0*/  HMMA.16816.F32.BF16 R56, R168.reuse, R174, R56 ;  /* 0x000000aea838723c */ /* 0x040fe20000041838 */
[----:B------:R-:W4:Y:S08]  /*291f0*/  LDSM.16.M88.4 R172, [R182+0x3800] ;  /* 0x00380000b6ac783b */ /* 0x000f300000000200 */
[----:B------:R-:W1:Y:S10]  /*29200*/  MUFU.TANH R35, R35 ;  /* 0x0000002300237308 */ /* 0x000e740000002400 */
[----:B------:R1:W1:Y:S01]  /*29210*/  MUFU.TANH R197, R37 ;  /* 0x0000002500c57308 */ /* 0x0002620000002400 */
[-C--:B------:R-:W-:Y:S01]  /*29220*/  FMUL.FTZ R54, R54, R0.reuse ;  /* 0x0000000036367220 */ /* 0x080fe20000410000 */
[-C--:B------:R-:W-:Y:S01]  /*29230*/  FMUL.FTZ R55, R55, R0.reuse ;  /* 0x0000000037377220 */ /* 0x080fe20000410000 */
[-C--:B------:R-:W-:Y:S01]  /*29240*/  FMUL.FTZ R52, R52, R0.reuse ;  /* 0x0000000034347220 */ /* 0x080fe20000410000 */
[-C--:B------:R-:W-:Y:S06]  /*29250*/  FMUL.FTZ R53, R53, R0.reuse ;  /* 0x0000000035357220 */ /* 0x080fec0000410000 */
[----:B------:R-:W1:Y:S01]  /*29260*/  MUFU.TANH R38, R38 ;  /* 0x0000002600267308 */ /* 0x000e620000002400 */
[-C--:B------:R-:W-:Y:S01]  /*29270*/  FMUL.FTZ R56, R56, R0.reuse ;  /* 0x0000000038387220 */ /* 0x080fe20000410000 */
[-C--:B------:R-:W-:Y:S01]  /*29280*/  FMUL.FTZ R57, R57, R0.reuse ;  /* 0x0000000039397220 */ /* 0x080fe20000410000 */
[-C--:B------:R-:W-:Y:S01]  /*29290*/  FMUL.FTZ R58, R58, R0.reuse ;  /* 0x000000003a3a7220 */ /* 0x080fe20000410000 */
[-C--:B------:R-:W-:Y:S06]  /*292a0*/  FMUL.FTZ R59, R59, R0.reuse ;  /* 0x000000003b3b7220 */ /* 0x080fec0000410000 */
[----:B------:R-:W1:Y:S10]  /*292b0*/  MUFU.TANH R39, R39 ;  /* 0x0000002700277308 */ /* 0x000e740000002400 */
[----:B------:R1:W1:Y:S01]  /*292c0*/  MUFU.TANH R195, R41 ;  /* 0x0000002900c37308 */ /* 0x0002620000002400 */
[C---:B----4-:R-:W-:Y:S09]  /*292d0*/  HMMA.16816.F32.BF16 R60, R168.reuse, R172, R60 ;  /* 0x000000aca83c723c */ /* 0x050ff2000004183c */
[----:B------:R-:W4:Y:S01]  /*292e0*/  MUFU.TANH R42, R42 ;  /* 0x0000002a002a7308 */ /* 0x000f220000002400 */
[C---:B------:R-:W-:Y:S01]  /*292f0*/  HMMA.16816.F32.BF16 R64, R168.reuse, R174, R64 ;  /* 0x000000aea840723c */ /* 0x040fe20000041840 */
[----:B------:R-:W2:Y:S08]  /*29300*/  LDSM.16.M88.4 R172, [R182+0x4000] ;  /* 0x00400000b6ac783b */ /* 0x000eb00000000200 */
[----:B------:R1:W1:Y:S10]  /*29310*/  MUFU.TANH R17, R43 ;  /* 0x0000002b00117308 */ /* 0x0002740000002400 */
[----:B------:R-:W1:Y:S01]  /*29320*/  MUFU.TANH R46, R46 ;  /* 0x0000002e002e7308 */ /* 0x000e620000002400 */
        /* <DEDUP_REMOVED lines=9> */
[----:B------:R1:W1:Y:S10]  /*293c0*/  MUFU.TANH R192, R48 ;  /* 0x0000003000c07308 */ /* 0x0002740000002400 */
[----:B------:R1:W1:Y:S01]  /*293d0*/  MUFU.TANH R188, R49 ;  /* 0x0000003100bc7308 */ /* 0x0002620000002400 */
[C---:B--2---:R-:W-:Y:S09]  /*293e0*/  HMMA.16816.F32.BF16 R68, R168.reuse, R172, R68 ;  /* 0x000000aca844723c */ /* 0x044ff20000041844 */
[----:B------:R-:W2:Y:S01]  /*293f0*/  MUFU.TANH R50, R50 ;  /* 0x0000003200327308 */ /* 0x000ea20000002400 */
[C---:B------:R-:W-:Y:S01]  /*29400*/  HMMA.16816.F32.BF16 R72, R168.reuse, R174, R72 ;  /* 0x000000aea848723c */ /* 0x040fe20000041848 */
[----:B------:R-:W3:Y:S08]  /*29410*/  LDSM.16.M88.4 R172, [R182+0x4800] ;  /* 0x00480000b6ac783b */ /* 0x000ef00000000200 */
[----:B------:R-:W1:Y:S10]  /*29420*/  MUFU.TANH R51, R51 ;  /* 0x0000003300337308 */ /* 0x000e740000002400 */
        /* <DEDUP_REMOVED lines=12> */
[C---:B---3--:R-:W-:Y:S09]  /*294f0*/  HMMA.16816.F32.BF16 R76, R168.reuse, R172, R76 ;  /* 0x000000aca84c723c */ /* 0x048ff2000004184c */
[----:B------:R3:W1:Y:S01]  /*29500*/  MUFU.TANH R16, R58 ;  /* 0x0000003a00107308 */ /* 0x0006620000002400 */
[C---:B------:R-:W-:Y:S01]  /*29510*/  HMMA.16816.F32.BF16 R80, R168.reuse, R174, R80 ;  /* 0x000000aea850723c */ /* 0x040fe20000041850 */
[----:B------:R-:W4:Y:S08]  /*29520*/  LDSM.16.M88.4 R172, [R182+0x5000] ;  /* 0x00500000b6ac783b */ /* 0x000f300000000200 */
[----:B------:R3:W1:Y:S10]  /*29530*/  MUFU.TANH R40, R60 ;  /* 0x0000003c00287308 */ /* 0x0006740000002400 */
        /* <DEDUP_REMOVED lines=13> */
[----:B------:R3:W4:Y:S01]  /*29610*/  MUFU.TANH R29, R65 ;  /* 0x00000041001d7308 */ /* 0x0007220000002400 */
[C---:B------:R-:W-:Y:S01]  /*29620*/  HMMA.16816.F32.BF16 R88, R168.reuse, R174, R88 ;  /* 0x000000aea858723c */ /* 0x040fe20000041858 */
[----:B------:R-:W2:Y:S08]  /*29630*/  LDSM.16.M88.4 R172, [R182+0x5800] ;  /* 0x00580000b6ac783b */ /* 0x000eb00000000200 */
        /* <DEDUP_REMOVED lines=11> */
[----:B------:R-:W1:Y:S10]  /*296f0*/  MUFU.TANH R69, R69 ;  /* 0x0000004500457308 */ /* 0x000e740000002400 */
[----:B------:R-:W1:Y:S01]  /*29700*/  MUFU.TANH R70, R70 ;  /* 0x0000004600467308 */ /* 0x000e620000002400 */
[C---:B--2---:R-:W-:Y:S09]  /*29710*/  HMMA.16816.F32.BF16 R92, R168.reuse, R172, R92 ;  /* 0x000000aca85c723c */ /* 0x044ff2000004185c */
[----:B------:R-:W2:Y:S01]  /*29720*/  MUFU.TANH R71, R71 ;  /* 0x0000004700477308 */ /* 0x000ea20000002400 */
        /* <DEDUP_REMOVED lines=49> */
[C---:B---3--:R-:W-:Y:S09]  /*29a40*/  HMMA.16816.F32.BF16 R116, R168.reuse, R172, R116 ;  /* 0x000000aca874723c */ /* 0x048ff20000041874 */
[----:B------:R-:W3:Y:S01]  /*29a50*/  MUFU.TANH R89, R89 ;  /* 0x0000005900597308 */ /* 0x000ee20000002400 */
[C---:B------:R-:W-:Y:S01]  /*29a60*/  HMMA.16816.F32.BF16 R120, R168.reuse, R174, R120 ;  /* 0x000000aea878723c */ /* 0x040fe20000041878 */
[----:B------:R-:W4:Y:S01]  /*29a70*/  LDSM.16.M88.4 R172, [R182+0x7800] ;  /* 0x00780000b6ac783b */ /* 0x000f220000000200 */
[----:B------:R-:W-:Y:S07]  /*29a80*/  DEPBAR.LE SB0, 0x0 ;  /* 0x000080000000791a */ /* 0x000fee0000000000 */
[----:B------:R-:W1:Y:S01]  /*29a90*/  MUFU.TANH R90, R90 ;  /* 0x0000005a005a7308 */ /* 0x000e620000002400 */
[----:B------:R-:W-:Y:S09]  /*29aa0*/  BAR.SYNC.DEFER_BLOCKING 0x0 ;  /* 0x0000000000007b1d */ /* 0x000ff20000010000 */
        /* <DEDUP_REMOVED lines=12> */
[C---:B----4-:R-:W-:Y:S09]  /*29b70*/  HMMA.16816.F32.BF16 R124, R168.reuse, R172, R124 ;  /* 0x000000aca87c723c */ /* 0x050ff2000004187c */
[----:B------:R4:W1:Y:S01]  /*29b80*/  MUFU.TANH R173, R7 ;  /* 0x0000000700ad7308 */ /* 0x0008620000002400 */
[----:B------:R-:W-:Y:S09]  /*29b90*/  HMMA.16816.F32.BF16 R128, R168, R174, R128 ;  /* 0x000000aea880723c */ /* 0x000ff20000041880 */
[----:B------:R4:W1:Y:S10]  /*29ba0*/  MUFU.TANH R169, R15 ;  /* 0x0000000f00a97308 */ /* 0x0008740000002400 */
[----:B------:R4:W1:Y:S01]  /*29bb0*/  MUFU.TANH R168, R6 ;  /* 0x0000000600a87308 */ /* 0x0008620000002400 */
        /* <DEDUP_REMOVED lines=8> */
[----:B------:R-:W-:Y:S06]  /*29c40*/  FMUL.FTZ R0, R131, R0 ;  /* 0x0000000083007220 */ /* 0x000fec0000410000 */
[----:B------:R4:W1:Y:S10]  /*29c50*/  MUFU.TANH R171, R11 ;  /* 0x0000000b00ab7308 */ /* 0x0008740000002400 */
[----:B------:R4:W1:Y:S10]  /*29c60*/  MUFU.TANH R170, R14 ;  /* 0x0000000e00aa7308 */ /* 0x0008740000002400 */
[----:B------:R4:W1:Y:S10]  /*29c70*/  MUFU.TANH R175, R52 ;  /* 0x0000003400af7308 */ /* 0x0008740000002400 */
[----:B------:R4:W1:Y:S10]  /*29c80*/  MUFU.TANH R174, R53 ;  /* 0x0000003500ae7308 */ /* 0x0008740000002400 */
[----:B------:R4:W1:Y:S10]  /*29c90*/  MUFU.TANH R15, R59 ;  /* 0x0000003b000f7308 */ /* 0x0008740000002400 */
        /* <DEDUP_REMOVED lines=36> */
[----:B------:R4:W1:Y:S01]  /*29ee0*/  MUFU.TANH R4, R0 ;  /* 0x0000000000047308 */ /* 0x0008620000002400 */
[----:B--23--:R-:W-:Y:S05]  /*29ef0*/  @!P0 BRA `(.L_x_1461) ;  /* 0x0000000c00e88947 */ /* 0x00cfea0003800000 */
[----:B------:R-:W-:Y:S01]  /*29f00*/  ISETP.NE.U32.AND P0, PT, R236, RZ, PT ;  /* 0x000000ffec00720c */ /* 0x000fe20003f05070 */
[----:B------:R-:W-:Y:S03]  /*29f10*/  BSSY B0, `(.L_x_1462) ;  /* 0x0000048000007945 */ /* 0x000fe60003800000 */
[----:B------:R-:W-:Y:S11]  /*29f20*/  ISETP.NE.AND.EX P0, PT, R237, RZ, PT, P0 ;  /* 0x000000ffed00720c */ /* 0x000ff60003f05300 */
[----:B------:R-:W-:Y:S02]  /*29f30*/  @!UPT UIADD3 URZ, URZ, URZ, URZ ;  /* 0x0000003f3f3ff290 */ /* 0x000fe4000fffe03f */
[----:B------:R-:W-:Y:S05]  /*29f40*/  @!P0 BRA `(.L_x_1463) ;  /* 0x0000000400048947 */ /* 0x000fea0003800000 */
[----:B----4-:R-:W2:Y:S02]  /*29f50*/  LD.E R6, desc[UR4][R2.64+0x170] ;  /* 0x0001700402067980 */ /* 0x010ea4000c101900 */
[-C--:B--2---:R-:W-:Y:S02]  /*29f60*/  IABS R0, R6.reuse ;  /* 0x0000000600007213 */ /* 0x084fe40000000000 */
[----:B------:R-:W-:Y:S02]  /*29f70*/  IABS R12, R6 ;  /* 0x00000006000c7213 */ /* 0x000fe40000000000 */
[----:B------:R-:W2:Y:S03]  /*29f80*/  I2F.RP R8, R0 ;  /* 0x0000000000087306 */ /* 0x000ea60000209400 */
[----:B------:R-:W-:Y:S07]  /*29f90*/  IMAD.MOV R12, RZ, RZ, -R12 ;  /* 0x000000ffff0c7224 */ /* 0x000fee00078e0a0c */
[----:B--2---:R-:W2:Y:S02]  /*29fa0*/  MUFU.RCP R8, R8 ;  /* 0x0000000800087308 */ /* 0x004ea40000001000 */
[----:B--2---:R-:W-:Y:S08]  /*29fb0*/  VIADD R8, R8, 0xffffffe ;  /* 0x0ffffffe08087836 */ /* 0x004ff00000000000 */
[----:B------:R-:W2:Y:S02]  /*29fc0*/  F2I.FTZ.U32.TRUNC.NTZ R9, R8 ;  /* 0x0000000800097305 */ /* 0x000ea4000021f000 */
[----:B--2---:R-:W-:Y:S01]  /*29fd0*/  IMAD.MOV R7, RZ, RZ, -R9 ;  /* 0x000000ffff077224 */ /* 0x004fe200078e0a09 */
        /* <DEDUP_REMOVED lines=56> */
.L_x_1463:
[----:B----4-:R-:W2:Y:S02]  /*2a360*/  LD.E R0, desc[UR4][R2.64+0x38] ;  /* 0x0000380402007980 */ /* 0x010ea4000c101900 */
[----:B--2---:R-:W-:Y:S04]  /*2a370*/  LEA R0, -R0, RZ, 0x8 ;  /* 0x000000ff00007211 */ /* 0x004fe800078e41ff */
[----:B------:R-:W-:Y:S02]  /*2a380*/  SHF.R.S32.HI R6, RZ, 0x1f, R0 ;  /* 0x0000001fff067819 */ /* 0x000fe40000011400 */
.L_x_1464:
[----:B------:R-:W-:Y:S05]  /*2a390*/  BSYNC B0 ;  /* 0x0000000000007941 */ /* 0x000fea0003800000 */
.L_x_1462:
[----:B-1----:R-:W2:Y:S01]  /*2a3a0*/  LDL R41, [R1+0x134] ;  /* 0x0001340001297983 */ /* 0x002ea20000100800 */
        /* <DEDUP_REMOVED lines=10> */
[C---:B------:R-:W-:Y:S03]  /*2a450*/  @!P0 LEA R10, P1, R7.reuse, R241, 0x1 ;  /* 0x000000f1070a8211 */ /* 0x040fe600078208ff */
[----:B------:R-:W5:Y:S01]  /*2a460*/  LDL.64 R52, [R1+0x88] ;  /* 0x0000880001347983 */ /* 0x000f620000100a00 */
[----:B------:R-:W-:Y:S02]  /*2a470*/  @!P0 LEA.HI.X R11, R7, R239, R8, 0x1, P1 ;  /* 0x000000ef070b8211 */ /* 0x000fe400008f0c08 */
[C---:B------:R-:W-:Y:S01]  /*2a480*/  LEA R8, P1, R0.reuse, R241, 0x1 ;  /* 0x000000f100087211 */ /* 0x040fe200078208ff */
[----:B------:R-:W5:Y:S03]  /*2a490*/  LDL R12, [R1+0xf0] ;  /* 0x0000f000010c7983 */ /* 0x000f660000100800 */
[C---:B------:R-:W-:Y:S01]  /*2a4a0*/  LEA.HI.X R9, R0.reuse, R239, R6, 0x1, P1 ;  /* 0x000000ef00097211 */ /* 0x040fe200008f0c06 */
[----:B------:R-:W5:Y:S04]  /*2a4b0*/  LDL.64 R48, [R1+0x80] ;  /* 0x0000800001307983 */ /* 0x000f680000100a00 */
[----:B------:R-:W5:Y:S04]  /*2a4c0*/  LDL.64 R60, [R1+0x60] ;  /* 0x00006000013c7983 */ /* 0x000f680000100a00 */
        /* <DEDUP_REMOVED lines=16> */
[----:B------:R-:W3:Y:S03]  /*2a5d0*/  LDL R37, [R1+0xe8] ;  /* 0x0000e80001257983 */ /* 0x000ee60000100800 */
[----:B------:R-:W-:Y:S02]  /*2a5e0*/  @!P0 LEA.HI.X R11, R7, R239, R11, 0x1, P1 ;  /* 0x000000ef070b8211 */ /* 0x000fe400008f0c0b */
[----:B----4-:R-:W-:Y:S02]  /*2a5f0*/  @!P0 IADD3 R7, P1, R0, R56, RZ ;  /* 0x0000003800078210 */ /* 0x010fe40007f3e0ff */
[----:B------:R-:W4:Y:S04]  /*2a600*/  LDL.64 R56, [R1+0x78] ;  /* 0x0000780001387983 */ /* 0x000f280000100a00 */
[----:B------:R-:W-:Y:S01]  /*2a610*/  @!PT LDS RZ, [RZ] ;  /* 0x00000000fffff984 */ /* 0x000fe20000000800 */
[----:B------:R-:W-:Y:S01]  /*2a620*/  @!PT LDS RZ, [RZ] ;  /* 0x00000000fffff984 */ /* 0x000fe20000000800 */
[----:B------:R-:W-:Y:S01]  /*2a630*/  @!PT LDS RZ, [RZ] ;  /* 0x00000000fffff984 */ /* 0x000fe20000000800 */
[----:B------:R5:W-:Y:S04]  /*2a640*/  @!P0 LDGSTS.E.BYPASS.LTC128B.128 [R189+0x3000], desc[UR4][R10.64] ;  /* 0x030000000abd8fae */ /* 0x000be8000b901d44 */
[----:B------:R1:W-:Y:S01]  /*2a650*/  @P0 STS.128 [R189+0x3800], RZ ;  /* 0x003800ffbd000388 */ /* 0x0003e20000000c00 */
[----:B-----5:R-:W-:Y:S01]  /*2a660*/  @!P0 IMAD.X R11, R6, 0x1, R43, P1 ;  /* 0x00000001060b8824 */ /* 0x020fe200008e062b */
[C---:B------:R-:W-:Y:S02]  /*2a670*/  @!P0 LEA R10, P1, R7.reuse, R241, 0x1 ;  /* 0x000000f1070a8211 */ /* 0x040fe400078208ff */
[----:B------:R-:W5:Y:S02]  /*2a680*/  LDL R43, [R1+0xe0] ;  /* 0x0000e000012b7983 */ /* 0x000f640000100800 */
        /* <DEDUP_REMOVED lines=11> */
[----:B------:R-:W-:Y:S02]  /*2a740*/  @!P0 LEA.HI.X R11, R7, R239, R11, 0x1, P1 ;  /* 0x000000ef070b8211 */ /* 0x000fe400008f0c0b */
        /* <DEDUP_REMOVED lines=20> */
[----:B------:R-:W2:Y:S02]  /*2a890*/  LDL R41, [R1+0xdc] ;  /* 0x0000dc0001297983 */ /* 0x000ea40000100800 */
[----:B------:R-:W-:Y:S05]  /*2a8a0*/  @!P0 LEA.HI.X R11, R7, R239, R11, 0x1, P1 ;  /* 0x000000ef070b8211 */ /* 0x000fea00008f0c0b */
[----:B------:R-:W-:Y:S01]  /*2a8b0*/  @!PT LDS RZ, [RZ] ;  /* 0x00000000fffff984 */ /* 0x000fe20000000800 */
[----:B------:R-:W-:Y:S01]  /*2a8c0*/  @!PT LDS RZ, [RZ] ;  /* 0x00000000fffff984 */ /* 0x000fe20000000800 */
[----:B------:R-:W-:Y:S01]  /*2a8d0*/  @!PT LDS RZ, [RZ] ;  /* 0x00000000fffff984 */ /* 0x000fe20000000800 */
[----:B------:R3:W-:Y:S01]  /*2a8e0*/  @!P0 LDGSTS.E.BYPASS.LTC128B.128 [R189+0x5000], desc[UR4][R10.64] ;  /* 0x050000000abd8fae */ /* 0x0007e2000b901d44 */
[----:B----4-:R-:W-:Y:S03]  /*2a8f0*/  @!P0 IADD3 R7, P1, R0, R56, RZ ;  /* 0x0000003800078210 */ /* 0x010fe60007f3e0ff */
[----:B------:R-:W4:Y:S04]  /*2a900*/  LDL.64 R56, [R1+0x50] ;  /* 0x0000500001387983 */ /* 0x000f280000100a00 */
[----:B------:R1:W-:Y:S01]  /*2a910*/  @P0 STS.128 [R189+0x5800], RZ ;  /* 0x005800ffbd000388 */ /* 0x0003e20000000c00 */
[----:B---3--:R-:W-:Y:S01]  /*2a920*/  @!P0 IMAD.X R11, R6, 0x1, R37, P1 ;  /* 0x00000001060b8824 */ /* 0x008fe200008e0625 */
[C---:B------:R-:W-:Y:S02]  /*2a930*/  @!P0 LEA R10, P1, R7.reuse, R241, 0x1 ;  /* 0x000000f1070a8211 */ /* 0x040fe400078208ff */
[----:B------:R-:W3:Y:S02]  /*2a940*/  LDL R37, [R1+0xd8] ;  /* 0x0000d80001257983 */ /* 0x000ee40000100800 */
[----:B------:R-:W-:Y:S05]  /*2a950*/  @!P0 LEA.HI.X R11, R7, R239, R11, 0x1, P1 ;  /* 0x000000ef070b8211 */ /* 0x000fea00008f0c0b */
[----:B------:R-:W-:Y:S01]  /*2a960*/  @!PT LDS RZ, [RZ] ;  /* 0x00000000fffff984 */ /* 0x000fe20000000800 */
[----:B------:R-:W-:Y:S01]  /*2a970*/  @!PT LDS RZ, [RZ] ;  /* 0x00000000fffff984 */ /* 0x000fe20000000800 */
[----:B------:R-:W-:Y:S01]  /*2a980*/  @!PT LDS RZ, [RZ] ;  /* 0x00000000fffff984 */ /* 0x000fe20000000800 */
[----:B------:R1:W-:Y:S04]  /*2a990*/  @!P0 LDGSTS.E.BYPASS.LTC128B.128 [R189+0x5800], desc[UR4][R10.64] ;  /* 0x058000000abd8fae */ /* 0x0003e8000b901d44 */
[----:B------:R1:W-:Y:S01]  /*2a9a0*/  @P0 STS.128 [R189+0x6000], RZ ;  /* 0x006000ffbd000388 */ /* 0x0003e20000000c00 */
[----:B-----5:R-:W-:Y:S03]  /*2a9b0*/  @!P0 IADD3 R7, P1, R0, R14, RZ ;  /* 0x0000000e00078210 */ /* 0x020fe60007f3e0ff */
[----:B------:R-:W5:Y:S02]  /*2a9c0*/  LDL R14, [R1+0xd4] ;  /* 0x0000d400010e7983 */ /* 0x000f640000100800 */
        /* <DEDUP_REMOVED lines=23> */
[C---:B------:R-:W-:Y:S04]  /*2ab40*/  @!P0 LEA R10, P1, R7.reuse, R241, 0x1 ;  /* 0x000000f1070a8211 */ /* 0x040fe800078208ff */
[----:B------:R-:W-:Y:S02]  /*2ab50*/  @!P0 LEA.HI.X R11, R7, R239, R11, 0x1, P1 ;  /* 0x000000ef070b8211 */ /* 0x000fe400008f0c0b */
[----:B------:R-:W-:Y:S03]  /*2ab60*/  @!P0 IADD3 R7, P1, R0, R60, RZ ;  /* 0x0000003c00078210 */ /* 0x000fe60007f3e0ff */
[----:B------:R-:W-:Y:S01]  /*2ab70*/  @!PT LDS RZ, [RZ] ;  /* 0x00000000fffff984 */ /* 0x000fe20000000800 */
[----:B------:R-:W-:Y:S01]  /*2ab80*/  @!PT LDS RZ, [RZ] ;  /* 0x00000000fffff984 */ /* 0x000fe20000000800 */
[----:B------:R-:W-:Y:S01]  /*2ab90*/  @!PT LDS RZ, [RZ] ;  /* 0x00000000fffff984 */ /* 0x000fe20000000800 */
[----:B------:R2:W-:Y:S04]  /*2aba0*/  @!P0 LDGSTS.E.BYPASS.LTC128B.128 [R189+0x7000], desc[UR4][R10.64] ;  /* 0x070000000abd8fae */ /* 0x0005e8000b901d44 */
[----:B------:R1:W-:Y:S01]  /*2abb0*/  @P0 STS.128 [R189+0x7800], RZ ;  /* 0x007800ffbd000388 */ /* 0x0003e20000000c00 */
[----:B--2---:R-:W-:Y:S01]  /*2abc0*/  @!P0 IMAD.X R11, R6, 0x1, R41, P1 ;  /* 0x00000001060b8824 */ /* 0x004fe200008e0629 */
        /* <DEDUP_REMOVED lines=10> */
[----:B------:R-:W-:Y:S02]  /*2ac70*/  @!P0 LEA.HI.X R11, R7, R239, R11, 0x1, P1 ;  /* 0x000000ef070b8211 */ /* 0x000fe400008f0c0b */
        /* <DEDUP_REMOVED lines=8> */
[----:B------:R-:W-:Y:S05]  /*2ad00*/  @!P0 LEA.HI.X R11, R7, R239, R11, 0x1, P1 ;  /* 0x000000ef070b8211 */ /* 0x000fea00008f0c0b */
[----:B------:R-:W-:Y:S01]  /*2ad10*/  @!PT LDS RZ, [RZ] ;  /* 0x00000000fffff984 */ /* 0x000fe20000000800 */
[----:B------:R-:W-:Y:S01]  /*2ad20*/  @!PT LDS RZ, [RZ] ;  /* 0x00000000fffff984 */ /* 0x000fe20000000800 */
[----:B------:R-:W-:Y:S01]  /*2ad30*/  @!PT LDS RZ, [RZ] ;  /* 0x00000000fffff984 */ /* 0x000fe20000000800 */
[----:B------:R2:W-:Y:S04]  /*2ad40*/  @!P0 LDGSTS.E.BYPASS.LTC128B.128 [R189+0x8800], desc[UR4][R10.64] ;  /* 0x088000000abd8fae */ /* 0x0005e8000b901d44 */
[----:B------:R1:W-:Y:S01]  /*2ad50*/  @P0 STS.128 [R189+0x9000], RZ ;  /* 0x009000ffbd000388 */ /* 0x0003e20000000c00 */
[----:B------:R-:W-:Y:S05]  /*2ad60*/  @!P0 IADD3 R7, P1, R0, R52, RZ ;  /* 0x0000003400078210 */ /* 0x000fea0007f3e0ff */
[----:B--2---:R-:W-:Y:S01]  /*2ad70*/  @!P0 IMAD.X R11, R6, 0x1, R13, P1 ;  /* 0x00000001060b8824 */ /* 0x004fe200008e060d */
        /* <DEDUP_REMOVED lines=18> */
.L_x_1461:
[----:B------:R-:W-:Y:S05]  /*2aea0*/  BSYNC B1 ;  /* 0x0000000000017941 */ /* 0x000fea0003800000 */
.L_x_1460:
[----:B----4-:R1:W2:Y:S04]  /*2aeb0*/  LD.E R0, desc[UR4][R2.64+0xdc] ;  /* 0x0000dc0402007980 */ /* 0x0102a8000c101900 */
[----:B------:R-:W3:Y:S01]  /*2aec0*/  LDL.LU R8, [R1+0x8] ;  /* 0x0000080001087983 */ /* 0x000ee20000300800 */
[----:B-1----:R-:W-:Y:S04]  /*2aed0*/  FMNMX.FTZ R2, R168, R134, !PT ;  /* 0x00000086a8027209 */ /* 0x002fe80007810000 */
        /* <DEDUP_REMOVED lines=67> */
[C---:B------:R-:W-:Y:S01]  /*2b310*/  FSETP.NEU.FTZ.AND P0, PT, R3.reuse, -INF , PT ;  /* 0xff8000000300780b */ /* 0x040fe20003f1d000 */
[C---:B--2---:R-:W-:Y:S01]  /*2b320*/  FMUL.FTZ R7, R0.reuse, R3 ;  /* 0x0000000300077220 */ /* 0x044fe20000410000 */
[----:B------:R-:W-:Y:S04]  /*2b330*/  FADD.FTZ R2, -R3, R134 ;  /* 0x0000008603027221 */ /* 0x000fe80000010100 */
[----:B------:R-:W-:Y:S01]  /*2b340*/  FSEL R7, R7, RZ, P0 ;  /* 0x000000ff07077208 */ /* 0x000fe20000000000 */
[----:B------:R-:W-:Y:S04]  /*2b350*/  FMUL.FTZ R2, R0, R2 ;  /* 0x0000000200027220 */ /* 0x000fe80000410000 */
[--C-:B------:R-:W-:Y:S01]  /*2b360*/  FFMA.FTZ R222, R47, R0, -R7.reuse ;  /* 0x000000002fde7223 */ /* 0x100fe20000010807 */
[----:B------:R-:W-:Y:S01]  /*2b370*/  MOV R47, R36 ;  /* 0x00000024002f7202 */ /* 0x000fe20000000f00 */
[----:B------:R-:W1:Y:S01]  /*2b380*/  MUFU.EX2 R2, R2 ;  /* 0x0000000200027308 */ /* 0x000e620000000800 */
[----:B------:R-:W-:Y:S01]  /*2b390*/  FMNMX.FTZ R36, R211, R135, !PT ;  /* 0x00000087d3247209 */ /* 0x000fe20007810000 */
[-CC-:B------:R-:W-:Y:S01]  /*2b3a0*/  FFMA.FTZ R56, R170, R0.reuse, -R7.reuse ;  /* 0x00000000aa387223 */ /* 0x180fe20000010807 */
[-CC-:B------:R-:W-:Y:S01]  /*2b3b0*/  FFMA.FTZ R170, R35, R0.reuse, -R7.reuse ;  /* 0x0000000023aa7223 */ /* 0x180fe20000010807 */
[--C-:B------:R-:W-:Y:S01]  /*2b3c0*/  FFMA.FTZ R6, R168, R0, -R7.reuse ;  /* 0x00000000a8067223 */ /* 0x100fe20000010807 */
[----:B------:R-:W-:Y:S01]  /*2b3d0*/  FMNMX.FTZ R36, R216, R36, !PT ;  /* 0x00000024d8247209 */ /* 0x000fe20007810000 */
[-CC-:B------:R-:W-:Y:S01]  /*2b3e0*/  FFMA.FTZ R57, R169, R0.reuse, -R7.reuse ;  /* 0x00000000a9397223 */ /* 0x180fe20000010807 */
[--C-:B------:R-:W-:Y:S03]  /*2b3f0*/  FFMA.FTZ R58, R18, R0, -R7.reuse ;  /* 0x00000000123a7223 */ /* 0x100fe60000010807 */
[----:B------:R2:W3:Y:S01]  /*2b400*/  MUFU.EX2 R12, R6 ;  /* 0x00000006000c7308 */ /* 0x0004e20000000800 */
[----:B------:R-:W-:Y:S01]  /*2b410*/  FMNMX.FTZ R36, R215, R36, !PT ;  /* 0x00000024d7247209 */ /* 0x000fe20007810000 */
[-CC-:B------:R-:W-:Y:S01]  /*2b420*/  FFMA.FTZ R223, R46, R0.reuse, -R7.reuse ;  /* 0x000000002edf7223 */ /* 0x180fe20000010807 */
[-CC-:B------:R-:W-:Y:S01]  /*2b430*/  FFMA.FTZ R41, R173, R0.reuse, -R7.reuse ;  /* 0x00000000ad297223 */ /* 0x180fe20000010807 */
[--C-:B------:R-:W-:Y:S01]  /*2b440*/  FFMA.FTZ R9, R172, R0, -R7.reuse ;  /* 0x00000000ac097223 */ /* 0x100fe20000010807 */
[----:B------:R-:W-:Y:S01]  /*2b450*/  FMNMX.FTZ R36, R214, R36, !PT ;  /* 0x00000024d6247209 */ /* 0x000fe20007810000 */
[-CC-:B------:R-:W-:Y:S01]  /*2b460*/  FFMA.FTZ R43, R171, R0.reuse, -R7.reuse ;  /* 0x00000000ab2b7223 */ /* 0x180fe20000010807 */
[-CC-:B------:R-:W-:Y:S01]  /*2b470*/  FFMA.FTZ R198, R42, R0.reuse, -R7.reuse ;  /* 0x000000002ac67223 */ /* 0x180fe20000010807 */
[--C-:B------:R-:W-:Y:S02]  /*2b480*/  FFMA.FTZ R231, R70, R0, -R7.reuse ;  /* 0x0000000046e77223 */ /* 0x100fe40000010807 */
[----:B------:R-:W4:Y:S01]  /*2b490*/  MUFU.EX2 R41, R41 ;  /* 0x0000002900297308 */ /* 0x000f220000000800 */
[----:B------:R-:W-:Y:S01]  /*2b4a0*/  FMNMX.FTZ R36, R213, R36, !PT ;  /* 0x00000024d5247209 */ /* 0x000fe20007810000 */
[----:B-1----:R-:W-:Y:S01]  /*2b4b0*/  FMUL.FTZ R35, R2, R139 ;  /* 0x0000008b02237220 */ /* 0x002fe20000410000 */
[--C-:B------:R-:W-:Y:S01]  /*2b4c0*/  FFMA.FTZ R230, R71, R0, -R7.reuse ;  /* 0x0000000047e67223 */ /* 0x100fe20000010807 */
[----:B------:R-:W5:Y:S01]  /*2b4d0*/  LDL.LU R139, [R1+0xc] ;  /* 0x00000c00018b7983 */ /* 0x000f620000300800 */
[----:B------:R-:W-:Y:S01]  /*2b4e0*/  FMNMX.FTZ R36, R212, R36, !PT ;  /* 0x00000024d4247209 */ /* 0x000fe20007810000 */
[-CC-:B------:R-:W-:Y:S01]  /*2b4f0*/  FFMA.FTZ R240, R82, R0.reuse, -R7.reuse ;  /* 0x0000000052f07223 */ /* 0x180fe20000010807 */
[--C-:B------:R-:W-:Y:S03]  /*2b500*/  FFMA.FTZ R59, R19, R0, -R7.reuse ;  /* 0x00000000133b7223 */ /* 0x100fe60000010807 */
        /* <DEDUP_REMOVED lines=8> */
[----:B------:R-:W-:Y:S01]  /*2b590*/  MUFU.EX2 R43, R43 ;  /* 0x0000002b002b7308 */ /* 0x000fe20000000800 */
[----:B------:R-:W-:Y:S01]  /*2b5a0*/  FMNMX.FTZ R36, R208, R36, !PT ;  /* 0x00000024d0247209 */ /* 0x000fe20007810000 */
[-CC-:B------:R-:W-:Y:S01]  /*2b5b0*/  FFMA.FTZ R220, R51, R0.reuse, -R7.reuse ;  /* 0x0000000033dc7223 */ /* 0x180fe20000010807 */
[-CC-:B------:R-:W-:Y:S01]  /*2b5c0*/  FFMA.FTZ R219, R54, R0.reuse, -R7.reuse ;  /* 0x0000000036db7223 */ /* 0x180fe20000010807 */
[--C-:B------:R-:W-:Y:S01]  /*2b5d0*/  FFMA.FTZ R218, R55, R0, -R7.reuse ;  /* 0x0000000037da7223 */ /* 0x100fe20000010807 */
        /* <DEDUP_REMOVED lines=54> */
[----:B------:R-:W-:Y:S01]  /*2b940*/  FFMA.FTZ R82, R126, R0, -R7 ;  /* 0x000000007e527223 */ /* 0x000fe20000010807 */
[----:B--2---:R-:W-:Y:S01]  /*2b950*/  FMUL.FTZ R6, R2, R166 ;  /* 0x000000a602067220 */ /* 0x004fe20000410000 */
[----:B------:R-:W-:Y:S01]  /*2b960*/  FMNMX.FTZ R36, R188, R36, !PT ;  /* 0x00000024bc247209 */ /* 0x000fe20007810000 */
[C---:B------:R-:W-:Y:S01]  /*2b970*/  FMUL.FTZ R7, R2.reuse, R167 ;  /* 0x000000a702077220 */ /* 0x040fe20000410000 */
[C---:B------:R-:W-:Y:S01]  /*2b980*/  FMUL.FTZ R10, R2.reuse, R162 ;  /* 0x000000a2020a7220 */ /* 0x040fe20000410000 */
[C---:B------:R-:W-:Y:S01]  /*2b990*/  FMUL.FTZ R11, R2.reuse, R163 ;  /* 0x000000a3020b7220 */ /* 0x040fe20000410000 */
[----:B------:R-:W-:Y:S01]  /*2b9a0*/  FMNMX.FTZ R36, R175, R36, !PT ;  /* 0x00000024af247209 */ /* 0x000fe20007810000 */
[C---:B------:R-:W-:Y:S01]  /*2b9b0*/  FMUL.FTZ R14, R2.reuse, R158 ;  /* 0x0000009e020e7220 */ /* 0x040fe20000410000 */
[C---:B------:R-:W-:Y:S01]  /*2b9c0*/  FMUL.FTZ R15, R2.reuse, R159 ;  /* 0x0000009f020f7220 */ /* 0x040fe20000410000 */
[----:B------:R-:W-:Y:S01]  /*2b9d0*/  FMUL.FTZ R18, R2, R154 ;  /* 0x0000009a02127220 */ /* 0x000fe20000410000 */
        /* <DEDUP_REMOVED lines=11> */
[----:B---3--:R-:W-:Y:S01]  /*2ba90*/  FFMA.FTZ R4, R2, R8, R12 ;  /* 0x0000000802047223 */ /* 0x008fe2000001000c */
[----:B------:R-:W-:Y:S02]  /*2baa0*/  FMNMX.FTZ R36, R40, R36, !PT ;  /* 0x0000002428247209 */ /* 0x000fe40007810000 */
[----:B------:R-:W-:Y:S01]  /*2bab0*/  MOV R166, R47 ;  /* 0x0000002f00a67202 */ /* 0x000fe20000000f00 */
[----:B----4-:R-:W-:Y:S01]  /*2bac0*/  FADD.FTZ R4, R41, R4 ;  /* 0x0000000429047221 */ /* 0x010fe20000010000 */
[----:B------:R-:W-:Y:S02]  /*2bad0*/  FMNMX.FTZ R36, R33, R36, !PT ;  /* 0x0000002421247209 */ /* 0x000fe40007810000 */
[----:B------:R-:W-:Y:S01]  /*2bae0*/  F2FP.BF16.F32.PACK_AB R41, R41, R12 ;  /* 0x0000000c2929723e */ /* 0x000fe200000010ff */
[----:B-1----:R-:W-:Y:S01]  /*2baf0*/  FADD.FTZ R4, R9, R4 ;  /* 0x0000000409047221 */ /* 0x002fe20000010000 */
[----:B------:R-:W-:Y:S02]  /*2bb00*/  FMNMX.FTZ R36, R32, R36, !PT ;  /* 0x0000002420247209 */ /* 0x000fe40007810000 */
[----:B------:R-:W-:Y:S02]  /*2bb10*/  MOV R163, R127 ;  /* 0x0000007f00a37202 */ /* 0x000fe40000000f00 */
[----:B------:R-:W-:Y:S02]  /*2bb20*/  FMNMX.FTZ R36, R29, R36, !PT ;  /* 0x000000241d247209 */ /* 0x000fe40007810000 */
[----:B------:R-:W-:Y:S02]  /*2bb30*/  MOV R162, R71 ;  /* 0x0000004700a27202 */ /* 0x000fe40000000f00 */
[----:B------:R-:W-:Y:S01]  /*2bb40*/  MUFU.EX2 R71, R221 ;  /* 0x000000dd00477308 */ /* 0x000fe20000000800 */
[----:B------:R-:W-:Y:S02]  /*2bb50*/  FMNMX.FTZ R36, R28, R36, !PT ;  /* 0x000000241c247209 */ /* 0x000fe40007810000 */
[----:B------:R-:W-:Y:S02]  /*2bb60*/  MOV R159, R123 ;  /* 0x0000007b009f7202 */ /* 0x000fe40000000f00 */
[----:B------:R-:W-:Y:S02]  /*2bb70*/  FMNMX.FTZ R36, R69, R36, !PT ;  /* 0x0000002445247209 */ /* 0x000fe40007810000 */
[----:B------:R-:W-:Y:S03]  /*2bb80*/  MOV R167, R70 ;  /* 0x0000004600a77202 */ /* 0x000fe60000000f00 */
[----:B------:R-:W-:Y:S01]  /*2bb90*/  MUFU.EX2 R70, R220 ;  /* 0x000000dc00467308 */ /* 0x000fe20000000800 */
[----:B------:R-:W-:Y:S02]  /*2bba0*/  FMNMX.FTZ R36, R25, R36, !PT ;  /* 0x0000002419247209 */ /* 0x000fe40007810000 */
[----:B------:R-:W-:Y:S02]  /*2bbb0*/  MOV R158, R82 ;  /* 0x00000052009e7202 */ /* 0x000fe40000000f00 */
[----:B------:R-:W-:Y:S05]  /*2bbc0*/  FMNMX.FTZ R36, R24, R36, !PT ;  /* 0x0000002418247209 */ /* 0x000fea0007810000 */
[----:B------:R-:W-:Y:S01]  /*2bbd0*/  MUFU.EX2 R82, R225 ;  /* 0x000000e100527308 */ /* 0x000fe20000000800 */
        /* <DEDUP_REMOVED lines=35> */
[----:B------:R-:W-:Y:S01]  /*2be10*/  FMUL.FTZ R2, R0, R2 ;  /* 0x0000000200027220 */ /* 0x000fe20000410000 */
[----:B------:R-:W-:Y:S05]  /*2be20*/  FSEL R5, R5, RZ, P0 ;  /* 0x000000ff05057208 */ /* 0x000fea0000000000 */
[----:B------:R-:W1:Y:S01]  /*2be30*/  MUFU.EX2 R2, R2 ;  /* 0x0000000200027308 */ /* 0x000e620000000800 */
[-CC-:B------:R-:W-:Y:S01]  /*2be40*/  FFMA.FTZ R49, R210, R0.reuse, -R5.reuse ;  /* 0x00000000d2317223 */ /* 0x180fe20000010805 */
[-CC-:B------:R-:W-:Y:S01]  /*2be50*/  FFMA.FTZ R78, R45, R0.reuse, -R5.reuse ;  /* 0x000000002d4e7223 */ /* 0x180fe20000010805 */
[--C-:B------:R-:W-:Y:S01]  /*2be60*/  FFMA.FTZ R79, R44, R0, -R5.reuse ;  /* 0x000000002c4f7223 */ /* 0x100fe20000010805 */
[----:B------:R-:W-:Y:S01]  /*2be70*/  MOV R210, R46 ;  /* 0x0000002e00d27202 */ /* 0x000fe20000000f00 */
[-CC-:B------:R-:W-:Y:S01]  /*2be80*/  FFMA.FTZ R8, R211, R0.reuse, -R5.reuse ;  /* 0x00000000d3087223 */ /* 0x180fe20000010805 */
[----:B------:R-:W2:Y:S01]  /*2be90*/  LDSM.16.MT88.4 R44, [R178+0xa000] ;  /* 0x00a00000b22c783b */ /* 0x000ea20000004200 */
        /* <DEDUP_REMOVED lines=9> */
[----:B------:R3:W5:Y:S01]  /*2bf30*/  MUFU.EX2 R40, R8 ;  /* 0x0000000800287308 */ /* 0x0007620000000800 */
[----:B-1----:R-:W-:Y:S01]  /*2bf40*/  FMUL.FTZ R17, R2, R153 ;  /* 0x0000009902117220 */ /* 0x002fe20000410000 */
[-CC-:B------:R-:W-:Y:S01]  /*2bf50*/  FFMA.FTZ R54, R207, R0.reuse, -R5.reuse ;  /* 0x00000000cf367223 */ /* 0x180fe20000010805 */
[-CC-:B------:R-:W-:Y:S01]  /*2bf60*/  FFMA.FTZ R53, R206, R0.reuse, -R5.reuse ;  /* 0x00000000ce357223 */ /* 0x180fe20000010805 */
[-CC-:B------:R-:W-:Y:S01]  /*2bf70*/  FFMA.FTZ R52, R205, R0.reuse, -R5.reuse ;  /* 0x00000000cd347223 */ /* 0x180fe20000010805 */
[-CC-:B------:R-:W-:Y:S01]  /*2bf80*/  FFMA.FTZ R62, R204, R0.reuse, -R5.reuse ;  /* 0x00000000cc3e7223 */ /* 0x180fe20000010805 */
[-CC-:B------:R-:W-:Y:S01]  /*2bf90*/  FFMA.FTZ R61, R203, R0.reuse, -R5.reuse ;  /* 0x00000000cb3d7223 */ /* 0x180fe20000010805 */
[-CC-:B------:R-:W-:Y:S03]  /*2bfa0*/  FFMA.FTZ R60, R202, R0.reuse, -R5.reuse ;  /* 0x00000000ca3c7223 */ /* 0x180fe60000010805 */
[----:B------:R-:W1:Y:S01]  /*2bfb0*/  MUFU.EX2 R153, R39 ;  /* 0x0000002700997308 */ /* 0x000e620000000800 */
[-CC-:B------:R-:W-:Y:S01]  /*2bfc0*/  FFMA.FTZ R63, R201, R0.reuse, -R5.reuse ;  /* 0x00000000c93f7223 */ /* 0x180fe20000010805 */
[-CC-:B------:R-:W-:Y:S01]  /*2bfd0*/  FFMA.FTZ R67, R200, R0.reuse, -R5.reuse ;  /* 0x00000000c8437223 */ /* 0x180fe20000010805 */
[-CC-:B------:R-:W-:Y:S01]  /*2bfe0*/  FFMA.FTZ R66, R197, R0.reuse, -R5.reuse ;  /* 0x00000000c5427223 */ /* 0x180fe20000010805 */
[-CC-:B------:R-:W-:Y:S01]  /*2bff0*/  FFMA.FTZ R65, R196, R0.reuse, -R5.reuse ;  /* 0x00000000c4417223 */ /* 0x180fe20000010805 */
[-CC-:B------:R-:W-:Y:S01]  /*2c000*/  FFMA.FTZ R64, R195, R0.reuse, -R5.reuse ;  /* 0x00000000c3407223 */ /* 0x180fe20000010805 */
[-CC-:B------:R-:W-:Y:S01]  /*2c010*/  FFMA.FTZ R72, R188, R0.reuse, -R5.reuse ;  /* 0x00000000bc487223 */ /* 0x180fe20000010805 */
[--C-:B------:R-:W-:Y:S03]  /*2c020*/  FFMA.FTZ R94, R69, R0, -R5.reuse ;  /* 0x00000000455e7223 */ /* 0x100fe60000010805 */
[----:B------:R-:W-:Y:S01]  /*2c030*/  MUFU.EX2 R154, R38 ;  /* 0x00000026009a7308 */ /* 0x000fe20000000800 */
[----:B---3--:R-:W-:Y:S01]  /*2c040*/  FMUL.FTZ R8, R2, R160 ;  /* 0x000000a002087220 */ /* 0x008fe20000410000 */
[-CC-:B------:R-:W-:Y:S01]  /*2c050*/  FFMA.FTZ R126, R124, R0.reuse, -R5.reuse ;  /* 0x000000007c7e7223 */ /* 0x180fe20000010805 */
[--C-:B------:R-:W-:Y:S01]  /*2c060*/  FFMA.FTZ R135, R128, R0, -R5.reuse ;  /* 0x0000000080877223 */ /* 0x100fe20000010805 */
[----:B------:R-:W-:Y:S01]  /*2c070*/  MOV R209, R42 ;  /* 0x0000002a00d17202 */ /* 0x000fe20000000f00 */
[C---:B------:R-:W-:Y:S01]  /*2c080*/  FMUL.FTZ R12, R2.reuse, R156 ;  /* 0x0000009c020c7220 */ /* 0x040fe20000410000 */
[C---:B------:R-:W-:Y:S01]  /*2c090*/  FMUL.FTZ R13, R2.reuse, R157 ;  /* 0x0000009d020d7220 */ /* 0x040fe20000410000 */
[----:B------:R-:W-:Y:S03]  /*2c0a0*/  FMUL.FTZ R16, R2, R152 ;  /* 0x0000009802107220 */ /* 0x000fe60000410000 */
        /* <DEDUP_REMOVED lines=24> */
[----:B------:R-:W4:Y:S01]  /*2c230*/  MUFU.EX2 R37, R56 ;  /* 0x0000003800257308 */ /* 0x000f220000000800 */
        /* <DEDUP_REMOVED lines=17> */
[----:B------:R-:W-:Y:S01]  /*2c350*/  FFMA.FTZ R138, R129, R0, -R5 ;  /* 0x00000000818a7223 */ /* 0x000fe20000010805 */
[C---:B-----5:R-:W-:Y:S01]  /*2c360*/  FFMA.FTZ R97, R2.reuse, R139, R40 ;  /* 0x0000008b02617223 */ /* 0x060fe20000010028 */
[----:B------:R-:W-:Y:S01]  /*2c370*/  FADD.FTZ R0, R43, R4 ;  /* 0x000000042b007221 */ /* 0x000fe20000010000 */
[----:B-1----:R-:W-:Y:S01]  /*2c380*/  F2FP.BF16.F32.PACK_AB R40, R153, R40 ;  /* 0x000000289928723e */ /* 0x002fe200000010ff */
[C---:B------:R-:W-:Y:S01]  /*2c390*/  FMUL.FTZ R4, R2.reuse, R164 ;  /* 0x000000a402047220 */ /* 0x040fe20000410000 */
[----:B---3--:R-:W-:Y:S03]  /*2c3a0*/  F2FP.BF16.F32.PACK_AB R42, R155, R154 ;  /* 0x0000009a9b2a723e */ /* 0x008fe600000010ff */
[----:B------:R-:W-:Y:S01]  /*2c3b0*/  MUFU.EX2 R39, R68 ;  /* 0x0000004400277308 */ /* 0x000fe20000000800 */
[----:B------:R-:W-:Y:S01]  /*2c3c0*/  F2FP.BF16.F32.PACK_AB R43, R43, R9 ;  /* 0x000000092b2b723e */ /* 0x000fe200000010ff */
[C---:B------:R-:W-:Y:S01]  /*2c3d0*/  FMUL.FTZ R5, R2.reuse, R165 ;  /* 0x000000a502057220 */ /* 0x040fe20000410000 */
[C---:B------:R-:W-:Y:S01]  /*2c3e0*/  FMUL.FTZ R9, R2.reuse, R161 ;  /* 0x000000a102097220 */ /* 0x040fe20000410000 */
[C---:B------:R-:W-:Y:S01]  /*2c3f0*/  FMUL.FTZ R20, R2.reuse, R148 ;  /* 0x0000009402147220 */ /* 0x040fe20000410000 */
[C---:B------:R-:W-:Y:S01]  /*2c400*/  FMUL.FTZ R21, R2.reuse, R149 ;  /* 0x0000009502157220 */ /* 0x040fe20000410000 */
[C---:B------:R-:W-:Y:S01]  /*2c410*/  FMUL.FTZ R24, R2.reuse, R144 ;  /* 0x0000009002187220 */ /* 0x040fe20000410000 */
[C---:B------:R-:W-:Y:S03]  /*2c420*/  FMUL.FTZ R25, R2.reuse, R145 ;  /* 0x0000009102197220 */ /* 0x040fe60000410000 */
[----:B------:R1:W3:Y:S01]  /*2c430*/  MUFU.EX2 R149, R51 ;  /* 0x0000003300957308 */ /* 0x0002e20000000800 */
[C---:B--2---:R-:W-:Y:S05]  /*2c440*/  HMMA.16816.F32.BF16 R4, R40.reuse, R44, R4 ;  /* 0x0000002c2804723c */ /* 0x044fea0000041804 */
[C---:B------:R-:W-:Y:S01]  /*2c450*/  FMUL.FTZ R28, R2.reuse, R140 ;  /* 0x0000008c021c7220 */ /* 0x040fe20000410000 */
[C---:B------:R-:W-:Y:S03]  /*2c460*/  HMMA.16816.F32.BF16 R8, R40.reuse, R46, R8 ;  /* 0x0000002e2808723c */ /* 0x040fe60000041808 */
[----:B------:R-:W-:Y:S01]  /*2c470*/  MUFU.EX2 R145, R55 ;  /* 0x0000003700917308 */ /* 0x000fe20000000800 */
[----:B------:R-:W2:Y:S01]  /*2c480*/  LDSM.16.MT88.4 R44, [R181+0xa000] ;  /* 0x00a00000b52c783b */ /* 0x000ea20000004200 */
[C---:B------:R-:W-:Y:S01]  /*2c490*/  FMUL.FTZ R29, R2.reuse, R141 ;  /* 0x0000008d021d7220 */ /* 0x040fe20000410000 */
[C---:B------:R-:W-:Y:S01]  /*2c4a0*/  FMUL.FTZ R32, R2.reuse, R136 ;  /* 0x0000008802207220 */ /* 0x040fe20000410000 */
[----:B------:R-:W-:Y:S01]  /*2c4b0*/  FMUL.FTZ R33, R2, R137 ;  /* 0x0000008902217220 */ /* 0x000fe20000410000 */
[----:B----4-:R-:W-:Y:S05]  /*2c4c0*/  FADD.FTZ R0, R37, R0 ;  /* 0x0000000025007221 */ /* 0x010fea0000010000 */
[----:B------:R-:W-:Y:S01]  /*2c4d0*/  MUFU.EX2 R2, R58 ;  /* 0x0000003a00027308 */ /* 0x000fe20000000800 */
[----:B-1----:R-:W-:Y:S01]  /*2c4e0*/  LDSM.16.MT88.4 R48, [R181+0xa800] ;  /* 0x00a80000b530783b */ /* 0x002fe20000004200 */
[----:B------:R-:W-:Y:S02]  /*2c4f0*/  MOV R214, R115 ;  /* 0x0000007300d67202 */ /* 0x000fe40000000f00 */
[----:B------:R-:W-:Y:S02]  /*2c500*/  MOV R211, R122 ;  /* 0x0000007a00d37202 */ /* 0x000fe40000000f00 */
[----:B------:R-:W-:Y:S04]  /*2c510*/  MOV R213, R111 ;  /* 0x0000006f00d57202 */ /* 0x000fe80000000f00 */
[----:B------:R1:W-:Y:S01]  /*2c520*/  MUFU.EX2 R148, R52 ;  /* 0x0000003400947308 */ /* 0x0003e20000000800 */
[----:B------:R-:W-:Y:S02]  /*2c530*/  MOV R212, R110 ;  /* 0x0000006e00d47202 */ /* 0x000fe40000000f00 */
[----:B------:R-:W-:Y:S02]  /*2c540*/  MOV R215, R118 ;  /* 0x0000007600d77202 */ /* 0x000fe40000000f00 */
[----:B------:R-:W-:Y:S05]  /*2c550*/  MOV R216, R119 ;  /* 0x0000007700d87202 */ /* 0x000fea0000000f00 */
[----:B------:R-:W-:Y:S10]  /*2c560*/  MUFU.EX2 R38, R131 ;  /* 0x0000008300267308 */ /* 0x000ff40000000800 */
[----:B------:R-:W-:Y:S01]  /*2c570*/  MUFU.EX2 R128, R62 ;  /* 0x0000003e00807308 */ /* 0x000fe20000000800 */
[----:B-1----:R-:W-:Y:S09]  /*2c580*/  LDSM.16.MT88.4 R52, [R179+0xb000] ;  /* 0x00b00000b334783b */ /* 0x002ff20000004200 */
[----:B------:R-:W-:Y:S01]  /*2c590*/  MUFU.EX2 R131, R61 ;  /* 0x0000003d00837308 */ /* 0x000fe20000000800 */
[C---:B--2---:R-:W-:Y:S06]  /*2c5a0*/  HMMA.16816.F32.BF16 R12, R40.reuse, R44, R12 ;  /* 0x0000002c280c723c */ /* 0x044fec000004180c */
[C---:B------:R-:W-:Y:S03]  /*2c5b0*/  HMMA.16816.F32.BF16 R16, R40.reuse, R46, R16 ;  /* 0x0000002e2810723c */ /* 0x040fe60000041810 */
[----:B------:R-:W-:Y:S01]  /*2c5c0*/  MUFU.EX2 R137, R60 ;  /* 0x0000003c00897308 */ /* 0x000fe20000000800 */
[----:B------:R-:W1:Y:S09]  /*2c5d0*/  LDSM.16.MT88.4 R44, [R179+0xa000] ;  /* 0x00a00000b32c783b */ /* 0x000e720000004200 */
[----:B------:R2:W-:Y:S10]  /*2c5e0*/  MUFU.EX2 R141, R63 ;  /* 0x0000003f008d7308 */ /* 0x0005f40000000800 */
[----:B------:R-:W-:Y:S10]  /*2c5f0*/  MUFU.EX2 R123, R67 ;  /* 0x00000043007b7308 */ /* 0x000ff40000000800 */
[----:B------:R-:W-:Y:S01]  /*2c600*/  MUFU.EX2 R124, R66 ;  /* 0x00000042007c7308 */ /* 0x000fe20000000800 */
[----:B--2---:R-:W-:Y:S09]  /*2c610*/  LDSM.16.MT88.4 R60, [R179+0xc000] ;  /* 0x00c00000b33c783b */ /* 0x004ff20000004200 */
[----:B------:R-:W-:Y:S10]  /*2c620*/  MUFU.EX2 R127, R65 ;  /* 0x00000041007f7308 */ /* 0x000ff40000000800 */
[----:B------:R-:W-:Y:S01]  /*2c630*/  MUFU.EX2 R69, R223 ;  /* 0x000000df00457308 */ /* 0x000fe20000000800 */
[C---:B-1----:R-:W-:Y:S06]  /*2c640*/  HMMA.16816.F32.BF16 R20, R40.reuse, R44, R20 ;  /* 0x0000002c2814723c */ /* 0x042fec0000041814 */
[C---:B------:R-:W-:Y:S03]  /*2c650*/  HMMA.16816.F32.BF16 R24, R40.reuse, R46, R24 ;  /* 0x0000002e2818723c */ /* 0x040fe60000041818 */
[----:B------:R-:W-:Y:S01]  /*2c660*/  MUFU.EX2 R68, R222 ;  /* 0x000000de00447308 */ /* 0x000fe20000000800 */
[----:B------:R-:W1:Y:S09]  /*2c670*/  LDSM.16.MT88.4 R44, [R180+0xa000] ;  /* 0x00a00000b42c783b */ /* 0x000e720000004200 */
[----:B------:R-:W-:Y:S10]  /*2c680*/  MUFU.EX2 R129, R75 ;  /* 0x0000004b00817308 */ /* 0x000ff40000000800 */
[----:B------:R-:W-:Y:S10]  /*2c690*/  MUFU.EX2 R143, R74 ;  /* 0x0000004a008f7308 */ /* 0x000ff40000000800 */
[----:B------:R-:W-:Y:S10]  /*2c6a0*/  MUFU.EX2 R142, R73 ;  /* 0x00000049008e7308 */ /* 0x000ff40000000800 */
[----:B------:R-:W-:Y:S10]  /*2c6b0*/  MUFU.EX2 R144, R72 ;  /* 0x0000004800907308 */ /* 0x000ff40000000800 */
[----:B------:R-:W-:Y:S01]  /*2c6c0*/  MUFU.EX2 R73, R219 ;  /* 0x000000db00497308 */ /* 0x000fe20000000800 */
[C---:B-1----:R-:W-:Y:S06]  /*2c6d0*/  HMMA.16816.F32.BF16 R28, R40.reuse, R44, R28 ;  /* 0x0000002c281c723c */ /* 0x042fec000004181c */
[----:B------:R-:W-:Y:S03]  /*2c6e0*/  HMMA.16816.F32.BF16 R32, R40, R46, R32 ;  /* 0x0000002e2820723c */ /* 0x000fe60000041820 */
[----:B------:R-:W1:Y:S01]  /*2c6f0*/  MUFU.EX2 R41, R57 ;  /* 0x0000003900297308 */ /* 0x000e620000000800 */
[----:B------:R-:W2:Y:S03]  /*2c700*/  LDSM.16.MT88.4 R44, [R178+0xa800] ;  /* 0x00a80000b22c783b */ /* 0x000ea60000004200 */
[----:B------:R-:W-:Y:S06]  /*2c710*/  F2FP.BF16.F32.PACK_AB R42, R152, R151 ;  /* 0x00000097982a723e */ /* 0x000fec00000010ff */
[----:B------:R-:W4:Y:S01]  /*2c720*/  MUFU.EX2 R43, R59 ;  /* 0x0000003b002b7308 */ /* 0x000f220000000800 */
[----:B---3--:R-:W-:Y:S09]  /*2c730*/  F2FP.BF16.F32.PACK_AB R40, R150, R149 ;  /* 0x000000959628723e */ /* 0x008ff200000010ff */
[----:B------:R-:W-:Y:S01]  /*2c740*/  MUFU.EX2 R89, R89 ;  /* 0x0000005900597308 */ /* 0x000fe20000000800 */
[C---:B-1----:R-:W-:Y:S01]  /*2c750*/  FADD.FTZ R0, R41.reuse, R0 ;  /* 0x0000000029007221 */ /* 0x042fe20000010000 */
[----:B------:R-:W-:Y:S03]  /*2c760*/  F2FP.BF16.F32.PACK_AB R41, R41, R37 ;  /* 0x000000252929723e */ /* 0x000fe600000010ff */
[----:B------:R-:W-:Y:S05]  /*2c770*/  FADD.FTZ R0, R2, R0 ;  /* 0x0000000002007221 */ /* 0x000fea0000010000 */
[----:B------:R-:W-:Y:S01]  /*2c780*/  MUFU.EX2 R37, R130 ;  /* 0x0000008200257308 */ /* 0x000fe20000000800 */
[C---:B----4-:R-:W-:Y:S01]  /*2c790*/  FADD.FTZ R0, R43.reuse, R0 ;  /* 0x000000002b007221 */ /* 0x050fe20000010000 */
[----:B------:R-:W-:Y:S01]  /*2c7a0*/  F2FP.BF16.F32.PACK_AB R43, R43, R2 ;  /* 0x000000022b2b723e */ /* 0x000fe200000010ff */
[----:B------:R-:W-:Y:S02]  /*2c7b0*/  LDSM.16.MT88.4 R56, [R178+0xb800] ;  /* 0x00b80000b238783b */ /* 0x000fe40000004200 */
[----:B------:R-:W-:Y:S05]  /*2c7c0*/  FADD.FTZ R0, R39, R0 ;  /* 0x0000000027007221 */ /* 0x000fea0000010000 */
[----:B------:R1:W-:Y:S10]  /*2c7d0*/  MUFU.EX2 R130, R64 ;  /* 0x0000004000827308 */ /* 0x0003f40000000800 */
[----:B------:R-:W3:Y:S01]  /*2c7e0*/  MUFU.EX2 R2, R134 ;  /* 0x0000008600027308 */ /* 0x000ee20000000800 */
[C---:B--2---:R-:W-:Y:S06]  /*2c7f0*/  HMMA.16816.F32.BF16 R4, R40.reuse, R44, R4 ;  /* 0x0000002c2804723c */ /* 0x044fec0000041804 */
[C---:B------:R-:W-:Y:S01]  /*2c800*/  HMMA.16816.F32.BF16 R8, R40.reuse, R46, R8 ;  /* 0x0000002e2808723c */ /* 0x040fe20000041808 */
[----:B------:R-:W2:Y:S02]  /*2c810*/  LDSM.16.MT88.4 R44, [R179+0xa800] ;  /* 0x00a80000b32c783b */ /* 0x000ea40000004200 */
[----:B------:R-:W-:Y:S03]  /*2c820*/  MUFU.EX2 R72, R218 ;  /* 0x000000da00487308 */ /* 0x000fe60000000800 */
[C---:B------:R-:W-:Y:S03]  /*2c830*/  HMMA.16816.F32.BF16 R12, R40.reuse, R48, R12 ;  /* 0x00000030280c723c */ /* 0x040fe6000004180c */
[----:B-1----:R-:W-:Y:S04]  /*2c840*/  LDSM.16.MT88.4 R64, [R179+0xc800] ;  /* 0x00c80000b340783b */ /* 0x002fe80000004200 */
[----:B------:R-:W-:Y:S01]  /*2c850*/  MUFU.EX2 R75, R217 ;  /* 0x000000d9004b7308 */ /* 0x000fe20000000800 */
[----:B---3--:R-:W-:Y:S01]  /*2c860*/  FADD.FTZ R0, R2, R0 ;  /* 0x0000000002007221 */ /* 0x008fe20000010000 */
[C---:B------:R-:W-:Y:S02]  /*2c870*/  HMMA.16816.F32.BF16 R16, R40.reuse, R50, R16 ;  /* 0x000000322810723c */ /* 0x040fe40000041810 */
[----:B------:R-:W1:Y:S06]  /*2c880*/  LDSM.16.MT88.4 R48, [R180+0xa800] ;  /* 0x00a80000b430783b */ /* 0x000e6c0000004200 */
[----:B------:R-:W-:Y:S03]  /*2c890*/  MUFU.EX2 R74, R199 ;  /* 0x000000c7004a7308 */ /* 0x000fe60000000800 */
[----:B------:R-:W-:Y:S04]  /*2c8a0*/  FADD.FTZ R0, R38, R0 ;  /* 0x0000000026007221 */ /* 0x000fe80000010000 */
[C---:B------:R-:W-:Y:S03]  /*2c8b0*/  FADD.FTZ R0, R37.reuse, R0 ;  /* 0x0000000025007221 */ /* 0x040fe60000010000 */
[----:B------:R-:W-:Y:S10]  /*2c8c0*/  MUFU.EX2 R134, R76 ;  /* 0x0000004c00867308 */ /* 0x000ff40000000800 */
[----:B------:R-:W-:Y:S01]  /*2c8d0*/  MUFU.EX2 R140, R77 ;  /* 0x0000004d008c7308 */ /* 0x000fe20000000800 */
[C---:B--2---:R-:W-:Y:S09]  /*2c8e0*/  HMMA.16816.F32.BF16 R20, R40.reuse, R44, R20 ;  /* 0x0000002c2814723c */ /* 0x044ff20000041814 */
[----:B------:R-:W-:Y:S01]  /*2c8f0*/  MUFU.EX2 R139, R78 ;  /* 0x0000004e008b7308 */ /* 0x000fe20000000800 */
[C---:B------:R-:W-:Y:S01]  /*2c900*/  HMMA.16816.F32.BF16 R24, R40.reuse, R46, R24 ;  /* 0x0000002e2818723c */ /* 0x040fe20000041818 */
[----:B------:R-:W2:Y:S08]  /*2c910*/  LDSM.16.MT88.4 R44, [R178+0xb000] ;  /* 0x00b00000b22c783b */ /* 0x000eb00000004200 */
[----:B------:R-:W-:Y:S01]  /*2c920*/  MUFU.EX2 R136, R79 ;  /* 0x0000004f00887308 */ /* 0x000fe20000000800 */
[C---:B-1----:R-:W-:Y:S09]  /*2c930*/  HMMA.16816.F32.BF16 R28, R40.reuse, R48, R28 ;  /* 0x00000030281c723c */ /* 0x042ff2000004181c */
[----:B------:R-:W-:Y:S01]  /*2c940*/  MUFU.EX2 R80, R226 ;  /* 0x000000e200507308 */ /* 0x000fe20000000800 */
[----:B------:R-:W-:Y:S01]  /*2c950*/  HMMA.16816.F32.BF16 R32, R40, R50, R32 ;  /* 0x000000322820723c */ /* 0x000fe20000041820 */
[----:B------:R-:W1:Y:S08]  /*2c960*/  LDSM.16.MT88.4 R48, [R181+0xb000] ;  /* 0x00b00000b530783b */ /* 0x000e700000004200 */
[----:B------:R-:W-:Y:S02]  /*2c970*/  MUFU.EX2 R122, R83 ;  /* 0x00000053007a7308 */ /* 0x000fe40000000800 */
[----:B------:R-:W-:Y:S02]  /*2c980*/  F2FP.BF16.F32.PACK_AB R41, R2, R39 ;  /* 0x000000270229723e */ /* 0x000fe400000010ff */
[----:B------:R-:W-:Y:S06]  /*2c990*/  F2FP.BF16.F32.PACK_AB R43, R37, R38 ;  /* 0x00000026252b723e */ /* 0x000fec00000010ff */
[----:B------:R-:W-:Y:S01]  /*2c9a0*/  MUFU.EX2 R2, R171 ;  /* 0x000000ab00027308 */ /* 0x000fe20000000800 */
[----:B------:R-:W-:Y:S02]  /*2c9b0*/  F2FP.BF16.F32.PACK_AB R40, R146, R145 ;  /* 0x000000919228723e */ /* 0x000fe400000010ff */
[----:B------:R-:W-:Y:S07]  /*2c9c0*/  F2FP.BF16.F32.PACK_AB R42, R148, R147 ;  /* 0x00000093942a723e */ /* 0x000fee00000010ff */
[----:B------:R-:W-:Y:S01]  /*2c9d0*/  MUFU.EX2 R83, R104 ;  /* 0x0000006800537308 */ /* 0x000fe20000000800 */
[C---:B--2---:R-:W-:Y:S09]  /*2c9e0*/  HMMA.16816.F32.BF16 R4, R40.reuse, R44, R4 ;  /* 0x0000002c2804723c */ /* 0x044ff20000041804 */
[----:B------:R-:W2:Y:S01]  /*2c9f0*/  MUFU.EX2 R37, R168 ;  /* 0x000000a800257308 */ /* 0x000ea20000000800 */
[C---:B------:R-:W-:Y:S01]  /*2ca00*/  HMMA.16816.F32.BF16 R8, R40.reuse, R46, R8 ;  /* 0x0000002e2808723c */ /* 0x040fe20000041808 */
[----:B------:R-:W3:Y:S08]  /*2ca10*/  LDSM.16.MT88.4 R44, [R180+0xb000] ;  /* 0x00b00000b42c783b */ /* 0x000ef00000004200 */
[----:B------:R-:W-:Y:S01]  /*2ca20*/  MUFU.EX2 R39, R172 ;  /* 0x000000ac00277308 */ /* 0x000fe20000000800 */
[C---:B-1----:R-:W-:Y:S09]  /*2ca30*/  HMMA.16816.F32.BF16 R12, R40.reuse, R48, R12 ;  /* 0x00000030280c723c */ /* 0x042ff2000004180c */
[----:B------:R-:W1:Y:S02]  /*2ca40*/  MUFU.EX2 R49, R169 ;  /* 0x000000a900317308 */ /* 0x000e640000000800 */
[----:B--2---:R-:W-:Y:S01]  /*2ca50*/  FADD.FTZ R0, R37, R0 ;  /* 0x0000000025007221 */ /* 0x004fe20000010000 */
[C---:B------:R-:W-:Y:S03]  /*2ca60*/  HMMA.16816.F32.BF16 R16, R40.reuse, R50, R16 ;  /* 0x000000322810723c */ /* 0x040fe60000041810 */
[----:B------:R-:W-:Y:S03]  /*2ca70*/  F2FP.BF16.F32.PACK_AB R48, R131, R128 ;  /* 0x000000808330723e */ /* 0x000fe600000010ff */
[C---:B------:R-:W-:Y:S01]  /*2ca80*/  HMMA.16816.F32.BF16 R20, R40.reuse, R52, R20 ;  /* 0x000000342814723c */ /* 0x040fe20000041814 */
[----:B------:R-:W2:Y:S04]  /*2ca90*/  MUFU.EX2 R51, R170 ;  /* 0x000000aa00337308 */ /* 0x000ea80000000800 */
[----:B------:R-:W-:Y:S01]  /*2caa0*/  F2FP.BF16.F32.PACK_AB R50, R141, R137 ;  /* 0x000000898d32723e */ /* 0x000fe200000010ff */
[C---:B------:R-:W-:Y:S01]  /*2cab0*/  HMMA.16816.F32.BF16 R24, R40.reuse, R54, R24 ;  /* 0x000000362818723c */ /* 0x040fe20000041818 */
[----:B------:R-:W4:Y:S04]  /*2cac0*/  LDSM.16.MT88.4 R52, [R181+0xb800] ;  /* 0x00b80000b534783b */ /* 0x000f280000004200 */
[----:B------:R-:W5:Y:S01]  /*2cad0*/  MUFU.EX2 R38, R173 ;  /* 0x000000ad00267308 */ /* 0x000f620000000800 */
[C---:B-1----:R-:W-:Y:S01]  /*2cae0*/  FADD.FTZ R0, R49.reuse, R0 ;  /* 0x0000000031007221 */ /* 0x042fe20000010000 */
[----:B------:R-:W-:Y:S08]  /*2caf0*/  F2FP.BF16.F32.PACK_AB R49, R49, R37 ;  /* 0x000000253131723e */ /* 0x000ff000000010ff */
[----:B------:R-:W1:Y:S01]  /*2cb00*/  MUFU.EX2 R37, R198 ;  /* 0x000000c600257308 */ /* 0x000e620000000800 */
[----:B------:R-:W-:Y:S01]  /*2cb10*/  FADD.FTZ R0, R2, R0 ;  /* 0x0000000002007221 */ /* 0x000fe20000010000 */
[C---:B---3--:R-:W-:Y:S03]  /*2cb20*/  HMMA.16816.F32.BF16 R28, R40.reuse, R44, R28 ;  /* 0x0000002c281c723c */ /* 0x048fe6000004181c */
[C---:B--2---:R-:W-:Y:S01]  /*2cb30*/  FADD.FTZ R0, R51.reuse, R0 ;  /* 0x0000000033007221 */ /* 0x044fe20000010000 */
[----:B------:R-:W-:Y:S02]  /*2cb40*/  F2FP.BF16.F32.PACK_AB R51, R51, R2 ;  /* 0x000000023333723e */ /* 0x000fe400000010ff */
[----:B------:R-:W-:Y:S01]  /*2cb50*/  HMMA.16816.F32.BF16 R32, R40, R46, R32 ;  /* 0x0000002e2820723c */ /* 0x000fe20000041820 */
[----:B------:R-:W2:Y:S01]  /*2cb60*/  LDSM.16.MT88.4 R40, [R179+0xb800] ;  /* 0x00b80000b328783b */ /* 0x000ea20000004200 */
[----:B------:R-:W3:Y:S03]  /*2cb70*/  MUFU.EX2 R2, R224 ;  /* 0x000000e000027308 */ /* 0x000ee60000000800 */
[----:B------:R-:W-:Y:S01]  /*2cb80*/  FADD.FTZ R0, R39, R0 ;  /* 0x0000000027007221 */ /* 0x000fe20000010000 */
[C---:B------:R-:W-:Y:S03]  /*2cb90*/  HMMA.16816.F32.BF16 R4, R48.reuse, R56, R4 ;  /* 0x000000383004723c */ /* 0x040fe60000041804 */
[----:B------:R-:W2:Y:S03]  /*2cba0*/  LDSM.16.MT88.4 R44, [R180+0xb800] ;  /* 0x00b80000b42c783b */ /* 0x000ea60000004200 */
[----:B------:R-:W-:Y:S01]  /*2cbb0*/  MUFU.EX2 R118, R86 ;  /* 0x0000005600767308 */ /* 0x000fe20000000800 */
[----:B-----5:R-:W-:Y:S01]  /*2cbc0*/  FADD.FTZ R0, R38, R0 ;  /* 0x0000000026007221 */ /* 0x020fe20000010000 */
[C---:B------:R-:W-:Y:S03]  /*2cbd0*/  HMMA.16816.F32.BF16 R8, R48.reuse, R58, R8 ;  /* 0x0000003a3008723c */ /* 0x040fe60000041808 */
[----:B------:R-:W-:Y:S01]  /*2cbe0*/  LDSM.16.MT88.4 R56, [R181+0xc000] ;  /* 0x00c00000b538783b */ /* 0x000fe20000004200 */
[----:B-1----:R-:W-:Y:S04]  /*2cbf0*/  FADD.FTZ R0, R37, R0 ;  /* 0x0000000025007221 */ /* 0x002fe80000010000 */
[----:B------:R-:W-:Y:S01]  /*2cc00*/  MUFU.EX2 R119, R87 ;  /* 0x0000005700777308 */ /* 0x000fe20000000800 */
[C---:B----4-:R-:W-:Y:S03]  /*2cc10*/  HMMA.16816.F32.BF16 R12, R48.reuse, R52, R12 ;  /* 0x00000034300c723c */ /* 0x050fe6000004180c */
[----:B---3--:R-:W-:Y:S06]  /*2cc20*/  FADD.FTZ R0, R2, R0 ;  /* 0x0000000002007221 */ /* 0x008fec0000010000 */
[----:B------:R-:W-:Y:S01]  /*2cc30*/  MUFU.EX2 R115, R90 ;  /* 0x0000005a00737308 */ /* 0x000fe20000000800 */
[C---:B------:R-:W-:Y:S01]  /*2cc40*/  HMMA.16816.F32.BF16 R16, R48.reuse, R54, R16 ;  /* 0x000000363010723c */ /* 0x040fe20000041810 */
[----:B------:R-:W1:Y:S02]  /*2cc50*/  LDSM.16.MT88.4 R52, [R178+0xc000] ;  /* 0x00c00000b234783b */ /* 0x000e640000004200 */
[----:B------:R-:W-:Y:S06]  /*2cc60*/  FADD.FTZ R0, R69, R0 ;  /* 0x0000000045007221 */ /* 0x000fec0000010000 */
[----:B------:R-:W-:Y:S02]  /*2cc70*/  MUFU.EX2 R90, R88 ;  /* 0x00000058005a7308 */ /* 0x000fe40000000800 */
[----:B------:R-:W-:Y:S01]  /*2cc80*/  FADD.FTZ R0, R68, R0 ;  /* 0x0000000044007221 */ /* 0x000fe20000010000 */
[C---:B--2---:R-:W-:Y:S07]  /*2cc90*/  HMMA.16816.F32.BF16 R20, R48.reuse, R40, R20 ;  /* 0x000000283014723c */ /* 0x044fee0000041814 */
[----:B------:R-:W-:Y:S01]  /*2cca0*/  MUFU.EX2 R79, R231 ;  /* 0x000000e7004f7308 */ /* 0x000fe20000000800 */
[----:B------:R-:W-:Y:S01]  /*2ccb0*/  FADD.FTZ R0, R71, R0 ;  /* 0x0000000047007221 */ /* 0x000fe20000010000 */
[C---:B------:R-:W-:Y:S08]  /*2ccc0*/  HMMA.16816.F32.BF16 R24, R48.reuse, R42, R24 ;  /* 0x0000002a3018723c */ /* 0x040ff00000041818 */
[----:B------:R-:W-:Y:S03]  /*2ccd0*/  MUFU.EX2 R78, R230 ;  /* 0x000000e6004e7308 */ /* 0x000fe60000000800 */
[----:B------:R-:W-:Y:S01]  /*2cce0*/  FADD.FTZ R0, R70, R0 ;  /* 0x0000000046007221 */ /* 0x000fe20000010000 */
[C---:B------:R-:W-:Y:S03]  /*2ccf0*/  HMMA.16816.F32.BF16 R28, R48.reuse, R44, R28 ;  /* 0x0000002c301c723c */ /* 0x040fe6000004181c */
[----:B------:R-:W-:Y:S03]  /*2cd00*/  F2FP.BF16.F32.PACK_AB R41, R38, R39 ;  /* 0x000000272629723e */ /* 0x000fe600000010ff */
[----:B------:R-:W-:Y:S01]  /*2cd10*/  HMMA.16816.F32.BF16 R32, R48, R46, R32 ;  /* 0x0000002e3020723c */ /* 0x000fe20000041820 */
[----:B------:R-:W2:Y:S01]  /*2cd20*/  LDSM.16.MT88.4 R44, [R180+0xc000] ;  /* 0x00c00000b42c783b */ /* 0x000ea20000004200 */
[----:B------:R-:W-:Y:S03]  /*2cd30*/  MUFU.EX2 R39, R244 ;  /* 0x000000f400277308 */ /* 0x000fe60000000800 */
[----:B------:R-:W-:Y:S01]  /*2cd40*/  F2FP.BF16.F32.PACK_AB R43, R2, R37 ;  /* 0x00000025022b723e */ /* 0x000fe200000010ff */
[----:B------:R-:W-:Y:S01]  /*2cd50*/  FADD.FTZ R0, R73, R0 ;  /* 0x0000000049007221 */ /* 0x000fe20000010000 */
[----:B------:R-:W-:Y:S05]  /*2cd60*/  F2FP.BF16.F32.PACK_AB R40, R124, R123 ;  /* 0x0000007b7c28723e */ /* 0x000fea00000010ff */
[----:B------:R-:W3:Y:S01]  /*2cd70*/  MUFU.EX2 R38, R227 ;  /* 0x000000e300267308 */ /* 0x000ee20000000800 */
[----:B------:R-:W-:Y:S01]  /*2cd80*/  F2FP.BF16.F32.PACK_AB R42, R130, R127 ;  /* 0x0000007f822a723e */ /* 0x000fe200000010ff */
[----:B------:R-:W-:Y:S01]  /*2cd90*/  FADD.FTZ R0, R72, R0 ;  /* 0x0000000048007221 */ /* 0x000fe20000010000 */
[----:B------:R-:W-:Y:S02]  /*2cda0*/  F2FP.BF16.F32.PACK_AB R49, R68, R69 ;  /* 0x000000454431723e */ /* 0x000fe400000010ff */
[----:B------:R-:W-:Y:S01]  /*2cdb0*/  F2FP.BF16.F32.PACK_AB R51, R70, R71 ;  /* 0x000000474633723e */ /* 0x000fe200000010ff */
[----:B------:R-:W-:Y:S01]  /*2cdc0*/  FADD.FTZ R0, R75, R0 ;  /* 0x000000004b007221 */ /* 0x000fe20000010000 */
[----:B------:R-:W-:Y:S01]  /*2cdd0*/  LDSM.16.MT88.4 R68, [R181+0xd000] ;  /* 0x00d00000b544783b */ /* 0x000fe20000004200 */
[C---:B-1----:R-:W-:Y:S02]  /*2cde0*/  HMMA.16816.F32.BF16 R4, R40.reuse, R52, R4 ;  /* 0x000000342804723c */ /* 0x042fe40000041804 */
[----:B------:R-:W1:Y:S03]  /*2cdf0*/  MUFU.EX2 R37, R228 ;  /* 0x000000e400257308 */ /* 0x000e660000000800 */
[----:B------:R-:W-:Y:S01]  /*2ce00*/  F2FP.BF16.F32.PACK_AB R48, R143, R129 ;  /* 0x000000818f30723e */ /* 0x000fe200000010ff */
[C---:B------:R-:W-:Y:S01]  /*2ce10*/  HMMA.16816.F32.BF16 R8, R40.reuse, R54, R8 ;  /* 0x000000362808723c */ /* 0x040fe20000041808 */
[----:B------:R-:W4:Y:S05]  /*2ce20*/  LDSM.16.MT88.4 R52, [R178+0xc800] ;  /* 0x00c80000b234783b */ /* 0x000f2a0000004200 */
[----:B------:R-:W5:Y:S01]  /*2ce30*/  MUFU.EX2 R81, R229 ;  /* 0x000000e500517308 */ /* 0x000f620000000800 */
[----:B------:R-:W-:Y:S01]  /*2ce40*/  F2FP.BF16.F32.PACK_AB R50, R144, R142 ;  /* 0x0000008e9032723e */ /* 0x000fe200000010ff */
[C---:B------:R-:W-:Y:S08]  /*2ce50*/  HMMA.16816.F32.BF16 R12, R40.reuse, R56, R12 ;  /* 0x00000038280c723c */ /* 0x040ff0000004180c */
[----:B------:R-:W5:Y:S01]  /*2ce60*/  MUFU.EX2 R76, R232 ;  /* 0x000000e8004c7308 */ /* 0x000f620000000800 */
[C---:B------:R-:W-:Y:S01]  /*2ce70*/  HMMA.16816.F32.BF16 R16, R40.reuse, R58, R16 ;  /* 0x0000003a2810723c */ /* 0x040fe20000041810 */
[----:B------:R-:W1:Y:S02]  /*2ce80*/  LDSM.16.MT88.4 R56, [R181+0xc800] ;  /* 0x00c80000b538783b */ /* 0x000e640000004200 */
[----:B------:R-:W-:Y:S03]  /*2ce90*/  FADD.FTZ R0, R74, R0 ;  /* 0x000000004a007221 */ /* 0x000fe60000010000 */
[C---:B------:R-:W-:Y:S03]  /*2cea0*/  HMMA.16816.F32.BF16 R20, R40.reuse, R60, R20 ;  /* 0x0000003c2814723c */ /* 0x040fe60000041814 */
[----:B------:R-:W-:Y:S02]  /*2ceb0*/  MUFU.EX2 R111, R91 ;  /* 0x0000005b006f7308 */ /* 0x000fe40000000800 */
[----:B------:R-:W-:Y:S01]  /*2cec0*/  FADD.FTZ R0, R82, R0 ;  /* 0x0000000052007221 */ /* 0x000fe20000010000 */
[C---:B------:R-:W-:Y:S01]  /*2ced0*/  HMMA.16816.F32.BF16 R24, R40.reuse, R62, R24 ;  /* 0x0000003e2818723c */ /* 0x040fe20000041818 */
[----:B------:R-:W5:Y:S06]  /*2cee0*/  LDSM.16.MT88.4 R60, [R180+0xc800] ;  /* 0x00c80000b43c783b */ /* 0x000f6c0000004200 */
[----:B------:R-:W-:Y:S01]  /*2cef0*/  MUFU.EX2 R91, R85 ;  /* 0x00000055005b7308 */ /* 0x000fe20000000800 */
[----:B------:R-:W-:Y:S01]  /*2cf00*/  FADD.FTZ R0, R80, R0 ;  /* 0x0000000050007221 */ /* 0x000fe20000010000 */
[C---:B--2---:R-:W-:Y:S08]  /*2cf10*/  HMMA.16816.F32.BF16 R28, R40.reuse, R44, R28 ;  /* 0x0000002c281c723c */ /* 0x044ff0000004181c */
[----:B------:R-:W-:Y:S01]  /*2cf20*/  MUFU.EX2 R110, R94 ;  /* 0x0000005e006e7308 */ /* 0x000fe20000000800 */
[----:B------:R-:W-:Y:S01]  /*2cf30*/  HMMA.16816.F32.BF16 R32, R40, R46, R32 ;  /* 0x0000002e2820723c */ /* 0x000fe20000041820 */
[----:B------:R-:W2:Y:S02]  /*2cf40*/  LDSM.16.MT88.4 R44, [R178+0xd000] ;  /* 0x00d00000b22c783b */ /* 0x000ea40000004200 */
[----:B---3--:R-:W-:Y:S03]  /*2cf50*/  FADD.FTZ R0, R38, R0 ;  /* 0x0000000026007221 */ /* 0x008fe60000010000 */
[C---:B----4-:R-:W-:Y:S03]  /*2cf60*/  HMMA.16816.F32.BF16 R4, R48.reuse, R52, R4 ;  /* 0x000000343004723c */ /* 0x050fe60000041804 */
[----:B------:R-:W-:Y:S02]  /*2cf70*/  MUFU.EX2 R94, R84 ;  /* 0x00000054005e7308 */ /* 0x000fe40000000800 */
[----:B------:R-:W-:Y:S01]  /*2cf80*/  F2FP.BF16.F32.PACK_AB R41, R72, R73 ;  /* 0x000000494829723e */ /* 0x000fe200000010ff */
[C---:B------:R-:W-:Y:S01]  /*2cf90*/  HMMA.16816.F32.BF16 R8, R48.reuse, R54, R8 ;  /* 0x000000363008723c */ /* 0x040fe20000041808 */
[----:B------:R-:W3:Y:S06]  /*2cfa0*/  LDSM.16.MT88.4 R52, [R179+0xd000] ;  /* 0x00d00000b334783b */ /* 0x000eec0000004200 */
[----:B------:R-:W-:Y:S01]  /*2cfb0*/  MUFU.EX2 R84, R100 ;  /* 0x0000006400547308 */ /* 0x000fe20000000800 */
[----:B------:R-:W-:Y:S01]  /*2cfc0*/  F2FP.BF16.F32.PACK_AB R43, R74, R75 ;  /* 0x0000004b4a2b723e */ /* 0x000fe200000010ff */
[C---:B-1----:R-:W-:Y:S03]  /*2cfd0*/  HMMA.16816.F32.BF16 R12, R48.reuse, R56, R12 ;  /* 0x00000038300c723c */ /* 0x042fe6000004180c */
[----:B------:R-:W-:Y:S03]  /*2cfe0*/  F2FP.BF16.F32.PACK_AB R40, R140, R134 ;  /* 0x000000868c28723e */ /* 0x000fe600000010ff */
[C---:B------:R-:W-:Y:S01]  /*2cff0*/  HMMA.16816.F32.BF16 R16, R48.reuse, R58, R16 ;  /* 0x0000003a3010723c */ /* 0x040fe20000041810 */
[----:B------:R-:W-:Y:S01]  /*2d000*/  LDSM.16.MT88.4 R56, [R178+0xd800] ;  /* 0x00d80000b238783b */ /* 0x000fe20000004200 */
[----:B------:R-:W-:Y:S03]  /*2d010*/  MUFU.EX2 R75, R212 ;  /* 0x000000d4004b7308 */ /* 0x000fe60000000800 */
[----:B------:R-:W-:Y:S01]  /*2d020*/  F2FP.BF16.F32.PACK_AB R42, R136, R139 ;  /* 0x0000008b882a723e */ /* 0x000fe200000010ff */
[C---:B------:R-:W-:Y:S06]  /*2d030*/  HMMA.16816.F32.BF16 R20, R48.reuse, R64, R20 ;  /* 0x000000403014723c */ /* 0x040fec0000041814 */
[----:B------:R-:W-:Y:S01]  /*2d040*/  MUFU.EX2 R95, R95 ;  /* 0x0000005f005f7308 */ /* 0x000fe20000000800 */
[----:B------:R-:W-:Y:S01]  /*2d050*/  FADD.FTZ R0, R37, R0 ;  /* 0x0000000025007221 */ /* 0x000fe20000010000 */
[C---:B------:R-:W-:Y:S01]  /*2d060*/  HMMA.16816.F32.BF16 R24, R48.reuse, R66, R24 ;  /* 0x000000423018723c */ /* 0x040fe20000041818 */
[----:B------:R-:W-:Y:S02]  /*2d070*/  LDSM.16.MT88.4 R64, [R179+0xd800] ;  /* 0x00d80000b340783b */ /* 0x000fe40000004200 */
[----:B------:R-:W-:Y:S03]  /*2d080*/  FADD.FTZ R0, R79, R0 ;  /* 0x000000004f007221 */ /* 0x000fe60000010000 */
[C---:B-----5:R-:W-:Y:S02]  /*2d090*/  HMMA.16816.F32.BF16 R28, R48.reuse, R60, R28 ;  /* 0x0000003c301c723c */ /* 0x060fe4000004181c */
[----:B------:R-:W-:Y:S03]  /*2d0a0*/  MUFU.EX2 R98, R98 ;  /* 0x0000006200627308 */ /* 0x000fe60000000800 */
[----:B------:R-:W-:Y:S01]  /*2d0b0*/  FADD.FTZ R0, R78, R0 ;  /* 0x000000004e007221 */ /* 0x000fe20000010000 */
[----:B------:R-:W-:Y:S01]  /*2d0c0*/  HMMA.16816.F32.BF16 R32, R48, R62, R32 ;  /* 0x0000003e3020723c */ /* 0x000fe20000041820 */
[----:B------:R-:W1:Y:S05]  /*2d0d0*/  LDSM.16.MT88.4 R48, [R180+0xd000] ;  /* 0x00d00000b430783b */ /* 0x000e6a0000004200 */
[----:B------:R-:W4:Y:S01]  /*2d0e0*/  MUFU.EX2 R77, R234 ;  /* 0x000000ea004d7308 */ /* 0x000f220000000800 */
[----:B------:R-:W-:Y:S01]  /*2d0f0*/  FADD.FTZ R0, R81, R0 ;  /* 0x0000000051007221 */ /* 0x000fe20000010000 */
[C---:B--2---:R-:W-:Y:S01]  /*2d100*/  HMMA.16816.F32.BF16 R4, R40.reuse, R44, R4 ;  /* 0x0000002c2804723c */ /* 0x044fe20000041804 */
[----:B------:R-:W2:Y:S07]  /*2d110*/  LDSM.16.MT88.4 R60, [R181+0xd800] ;  /* 0x00d80000b53c783b */ /* 0x000eae0000004200 */
        /* <DEDUP_REMOVED lines=9> */
[C---:B---3--:R-:W-:Y:S03]  /*2d1b0*/  HMMA.16816.F32.BF16 R20, R40.reuse, R52, R20 ;  /* 0x000000342814723c */ /* 0x048fe60000041814 */
[----:B------:R-:W-:Y:S03]  /*2d1c0*/  F2FP.BF16.F32.PACK_AB R46, R115, R119 ;  /* 0x00000077732e723e */ /* 0x000fe600000010ff */
[C---:B------:R-:W-:Y:S01]  /*2d1d0*/  HMMA.16816.F32.BF16 R24, R40.reuse, R54, R24 ;  /* 0x000000362818723c */ /* 0x040fe20000041818 */
[----:B------:R-:W3:Y:S01]  /*2d1e0*/  LDSM.16.MT88.4 R52, [R180+0xd800] ;  /* 0x00d80000b434783b */ /* 0x000ee20000004200 */
[----:B------:R-:W-:Y:S03]  /*2d1f0*/  MUFU.EX2 R37, R246 ;  /* 0x000000f600257308 */ /* 0x000fe60000000800 */
[----:B------:R-:W-:Y:S01]  /*2d200*/  FADD.FTZ R0, R76, R0 ;  /* 0x000000004c007221 */ /* 0x000fe20000010000 */
[C---:B-1----:R-:W-:Y:S06]  /*2d210*/  HMMA.16816.F32.BF16 R28, R40.reuse, R48, R28 ;  /* 0x00000030281c723c */ /* 0x042fec000004181c */
[----:B------:R-:W-:Y:S01]  /*2d220*/  MUFU.EX2 R82, R105 ;  /* 0x0000006900527308 */ /* 0x000fe20000000800 */
[----:B----4-:R-:W-:Y:S01]  /*2d230*/  FADD.FTZ R0, R77, R0 ;  /* 0x000000004d007221 */ /* 0x010fe20000010000 */
[----:B------:R-:W-:Y:S01]  /*2d240*/  HMMA.16816.F32.BF16 R32, R40, R50, R32 ;  /* 0x000000322820723c */ /* 0x000fe20000041820 */
[----:B------:R-:W1:Y:S02]  /*2d250*/  LDSM.16.MT88.4 R48, [R178+0xe000] ;  /* 0x00e00000b230783b */ /* 0x000e640000004200 */
[----:B-----5:R-:W-:Y:S03]  /*2d260*/  FADD.FTZ R0, R74, R0 ;  /* 0x000000004a007221 */ /* 0x020fe60000010000 */
[C---:B------:R-:W-:Y:S02]  /*2d270*/  HMMA.16816.F32.BF16 R4, R44.reuse, R56, R4 ;  /* 0x000000382c04723c */ /* 0x040fe40000041804 */
[----:B------:R-:W-:Y:S03]  /*2d280*/  MUFU.EX2 R80, R108 ;  /* 0x0000006c00507308 */ /* 0x000fe60000000800 */
[----:B------:R-:W-:Y:S01]  /*2d290*/  F2FP.BF16.F32.PACK_AB R41, R78, R79 ;  /* 0x0000004f4e29723e */ /* 0x000fe200000010ff */
[C---:B------:R-:W-:Y:S01]  /*2d2a0*/  HMMA.16816.F32.BF16 R8, R44.reuse, R58, R8 ;  /* 0x0000003a2c08723c */ /* 0x040fe20000041808 */
[----:B------:R-:W4:Y:S05]  /*2d2b0*/  LDSM.16.MT88.4 R56, [R181+0xe000] ;  /* 0x00e00000b538783b */ /* 0x000f2a0000004200 */
[----:B------:R-:W-:Y:S01]  /*2d2c0*/  MUFU.EX2 R79, R109 ;  /* 0x0000006d004f7308 */ /* 0x000fe20000000800 */
[----:B------:R-:W-:Y:S01]  /*2d2d0*/  F2FP.BF16.F32.PACK_AB R43, R76, R81 ;  /* 0x000000514c2b723e */ /* 0x000fe200000010ff */
[C---:B--2---:R-:W-:Y:S03]  /*2d2e0*/  HMMA.16816.F32.BF16 R12, R44.reuse, R60, R12 ;  /* 0x0000003c2c0c723c */ /* 0x044fe6000004180c */
[----:B------:R-:W-:Y:S03]  /*2d2f0*/  F2FP.BF16.F32.PACK_AB R40, R110, R111 ;  /* 0x0000006f6e28723e */ /* 0x000fe600000010ff */
[C---:B------:R-:W-:Y:S01]  /*2d300*/  HMMA.16816.F32.BF16 R16, R44.reuse, R62, R16 ;  /* 0x0000003e2c10723c */ /* 0x040fe20000041810 */
[----:B------:R-:W2:Y:S01]  /*2d310*/  LDSM.16.MT88.4 R60, [R179+0xe000] ;  /* 0x00e00000b33c783b */ /* 0x000ea20000004200 */
[----:B------:R-:W-:Y:S03]  /*2d320*/  MUFU.EX2 R81, R101 ;  /* 0x0000006500517308 */ /* 0x000fe60000000800 */
[----:B------:R-:W-:Y:S01]  /*2d330*/  F2FP.BF16.F32.PACK_AB R42, R98, R95 ;  /* 0x0000005f622a723e */ /* 0x000fe200000010ff */
[C---:B------:R-:W-:Y:S06]  /*2d340*/  HMMA.16816.F32.BF16 R20, R44.reuse, R64, R20 ;  /* 0x000000402c14723c */ /* 0x040fec0000041814 */
[----:B------:R-:W-:Y:S01]  /*2d350*/  MUFU.EX2 R78, R112 ;  /* 0x00000070004e7308 */ /* 0x000fe20000000800 */
[C---:B------:R-:W-:Y:S01]  /*2d360*/  HMMA.16816.F32.BF16 R24, R44.reuse, R66, R24 ;  /* 0x000000422c18723c */ /* 0x040fe20000041818 */
[----:B------:R-:W5:Y:S05]  /*2d370*/  LDSM.16.MT88.4 R64, [R180+0xe000] ;  /* 0x00e00000b440783b */ /* 0x000f6a0000004200 */
[C---:B---3--:R-:W-:Y:S03]  /*2d380*/  HMMA.16816.F32.BF16 R28, R44.reuse, R52, R28 ;  /* 0x000000342c1c723c */ /* 0x048fe6000004181c */
[----:B------:R-:W3:Y:S03]  /*2d390*/  MUFU.EX2 R73, R240 ;  /* 0x000000f000497308 */ /* 0x000ee60000000800 */
[----:B------:R-:W-:Y:S01]  /*2d3a0*/  HMMA.16816.F32.BF16 R32, R44, R54, R32 ;  /* 0x000000362c20723c */ /* 0x000fe20000041820 */
[----:B------:R-:W5:Y:S06]  /*2d3b0*/  LDSM.16.MT88.4 R52, [R178+0xe800] ;  /* 0x00e80000b234783b */ /* 0x000f6c0000004200 */
[----:B------:R-:W2:Y:S01]  /*2d3c0*/  MUFU.EX2 R2, R242 ;  /* 0x000000f200027308 */ /* 0x000ea20000000800 */
[C---:B-1----:R-:W-:Y:S05]  /*2d3d0*/  HMMA.16816.F32.BF16 R4, R40.reuse, R48, R4 ;  /* 0x000000302804723c */ /* 0x042fea0000041804 */
[----:B------:R-:W-:Y:S01]  /*2d3e0*/  F2FP.BF16.F32.PACK_AB R45, R74, R77 ;  /* 0x0000004d4a2d723e */ /* 0x000fe200000010ff */
[C---:B------:R-:W-:Y:S01]  /*2d3f0*/  HMMA.16816.F32.BF16 R8, R40.reuse, R50, R8 ;  /* 0x000000322808723c */ /* 0x040fe20000041808 */
[----:B------:R-:W1:Y:S02]  /*2d400*/  LDSM.16.MT88.4 R48, [R181+0xe800] ;  /* 0x00e80000b530783b */ /* 0x000e640000004200 */
[----:B------:R-:W-:Y:S02]  /*2d410*/  MUFU.EX2 R74, R251 ;  /* 0x000000fb004a7308 */ /* 0x000fe40000000800 */
[----:B---3--:R-:W-:Y:S01]  /*2d420*/  FADD.FTZ R0, R73, R0 ;  /* 0x0000000049007221 */ /* 0x008fe20000010000 */
[C---:B----4-:R-:W-:Y:S07]  /*2d430*/  HMMA.16816.F32.BF16 R12, R40.reuse, R56, R12 ;  /* 0x00000038280c723c */ /* 0x050fee000004180c */
[----:B------:R-:W-:Y:S01]  /*2d440*/  MUFU.EX2 R77, R113 ;  /* 0x00000071004d7308 */ /* 0x000fe20000000800 */
[C---:B--2---:R-:W-:Y:S01]  /*2d450*/  F2FP.BF16.F32.PACK_AB R47, R2.reuse, R73 ;  /* 0x00000049022f723e */ /* 0x044fe200000010ff */
[C---:B------:R-:W-:Y:S01]  /*2d460*/  HMMA.16816.F32.BF16 R16, R40.reuse, R58, R16 ;  /* 0x0000003a2810723c */ /* 0x040fe20000041810 */
[----:B------:R-:W2:Y:S02]  /*2d470*/  LDSM.16.MT88.4 R56, [R179+0xe800] ;  /* 0x00e80000b338783b */ /* 0x000ea40000004200 */
[----:B------:R-:W-:Y:S03]  /*2d480*/  FADD.FTZ R0, R2, R0 ;  /* 0x0000000002007221 */ /* 0x000fe60000010000 */
[C---:B------:R-:W-:Y:S02]  /*2d490*/  HMMA.16816.F32.BF16 R20, R40.reuse, R60, R20 ;  /* 0x0000003c2814723c */ /* 0x040fe40000041814 */
[----:B------:R-:W-:Y:S03]  /*2d4a0*/  MUFU.EX2 R99, R99 ;  /* 0x0000006300637308 */ /* 0x000fe60000000800 */
[----:B------:R-:W-:Y:S01]  /*2d4b0*/  FADD.FTZ R0, R69, R0 ;  /* 0x0000000045007221 */ /* 0x000fe20000010000 */
[C---:B------:R-:W-:Y:S01]  /*2d4c0*/  HMMA.16816.F32.BF16 R24, R40.reuse, R62, R24 ;  /* 0x0000003e2818723c */ /* 0x040fe20000041818 */
[----:B------:R-:W3:Y:S05]  /*2d4d0*/  LDSM.16.MT88.4 R60, [R180+0xe800] ;  /* 0x00e80000b43c783b */ /* 0x000eea0000004200 */
[----:B------:R-:W4:Y:S01]  /*2d4e0*/  MUFU.EX2 R102, R102 ;  /* 0x0000006600667308 */ /* 0x000f220000000800 */
[C---:B------:R-:W-:Y:S01]  /*2d4f0*/  FADD.FTZ R0, R39.reuse, R0 ;  /* 0x0000000027007221 */ /* 0x040fe20000010000 */
[C---:B-----5:R-:W-:Y:S08]  /*2d500*/  HMMA.16816.F32.BF16 R28, R40.reuse, R64, R28 ;  /* 0x00000040281c723c */ /* 0x060ff0000004181c */
[----:B------:R-:W-:Y:S01]  /*2d510*/  MUFU.EX2 R103, R103 ;  /* 0x0000006700677308 */ /* 0x000fe20000000800 */
[----:B------:R-:W-:Y:S01]  /*2d520*/  HMMA.16816.F32.BF16 R32, R40, R66, R32 ;  /* 0x000000422820723c */ /* 0x000fe20000041820 */
[----:B------:R-:W5:Y:S02]  /*2d530*/  LDSM.16.MT88.4 R64, [R178+0xf000] ;  /* 0x00f00000b240783b */ /* 0x000f640000004200 */
[----:B------:R-:W-:Y:S06]  /*2d540*/  FADD.FTZ R0, R38, R0 ;  /* 0x0000000026007221 */ /* 0x000fec0000010000 */
[----:B------:R-:W1:Y:S02]  /*2d550*/  MUFU.EX2 R106, R106 ;  /* 0x0000006a006a7308 */ /* 0x000e640000000800 */
[----:B----4-:R-:W-:Y:S02]  /*2d560*/  F2FP.BF16.F32.PACK_AB R44, R102, R99 ;  /* 0x00000063662c723e */ /* 0x010fe400000010ff */
[----:B------:R-:W-:Y:S01]  /*2d570*/  F2FP.BF16.F32.PACK_AB R41, R39, R69 ;  /* 0x000000452729723e */ /* 0x000fe200000010ff */
[C---:B------:R-:W-:Y:S01]  /*2d580*/  FADD.FTZ R2, R37.reuse, R0 ;  /* 0x0000000025027221 */ /* 0x040fe20000010000 */
[----:B------:R-:W-:Y:S01]  /*2d590*/  F2FP.BF16.F32.PACK_AB R43, R37, R38 ;  /* 0x00000026252b723e */ /* 0x000fe200000010ff */
[----:B------:R-:W-:Y:S01]  /*2d5a0*/  FADD.FTZ R0, R153, R97 ;  /* 0x0000006199007221 */ /* 0x000fe20000010000 */
[----:B------:R-:W-:Y:S02]  /*2d5b0*/  F2FP.BF16.F32.PACK_AB R40, R91, R94 ;  /* 0x0000005e5b28723e */ /* 0x000fe400000010ff */
[----:B------:R-:W-:Y:S01]  /*2d5c0*/  MUFU.EX2 R38, R252 ;  /* 0x000000fc00267308 */ /* 0x000fe20000000800 */
[----:B------:R-:W-:Y:S01]  /*2d5d0*/  F2FP.BF16.F32.PACK_AB R42, R89, R90 ;  /* 0x0000005a592a723e */ /* 0x000fe200000010ff */
[----:B------:R-:W-:Y:S04]  /*2d5e0*/  FADD.FTZ R0, R154, R0 ;  /* 0x000000009a007221 */ /* 0x000fe80000010000 */
[----:B------:R-:W-:Y:S01]  /*2d5f0*/  FADD.FTZ R0, R155, R0 ;  /* 0x000000009b007221 */ /* 0x000fe20000010000 */
[----:B-1----:R-:W-:Y:S03]  /*2d600*/  F2FP.BF16.F32.PACK_AB R46, R106, R103 ;  /* 0x000000676a2e723e */ /* 0x002fe600000010ff */
[----:B------:R-:W-:Y:S01]  /*2d610*/  MUFU.EX2 R69, R209 ;  /* 0x000000d100457308 */ /* 0x000fe20000000800 */
[----:B------:R-:W-:Y:S04]  /*2d620*/  FADD.FTZ R0, R149, R0 ;  /* 0x0000000095007221 */ /* 0x000fe80000010000 */
[----:B------:R-:W-:Y:S01]  /*2d630*/  FADD.FTZ R37, R150, R0 ;  /* 0x0000000096257221 */ /* 0x000fe20000010000 */
[C---:B------:R-:W-:Y:S04]  /*2d640*/  HMMA.16816.F32.BF16 R4, R44.reuse, R52, R4 ;  /* 0x000000342c04723c */ /* 0x040fe80000041804 */
[----:B------:R-:W-:Y:S01]  /*2d650*/  MUFU.EX2 R39, R210 ;  /* 0x000000d200277308 */ /* 0x000fe20000000800 */
[----:B------:R-:W-:Y:S01]  /*2d660*/  FADD.FTZ R37, R151, R37 ;  /* 0x0000002597257221 */ /* 0x000fe20000010000 */
[C---:B------:R-:W-:Y:S01]  /*2d670*/  HMMA.16816.F32.BF16 R8, R44.reuse, R54, R8 ;  /* 0x000000362c08723c */ /* 0x040fe20000041808 */
[----:B------:R-:W1:Y:S07]  /*2d680*/  LDSM.16.MT88.4 R52, [R181+0xf000] ;  /* 0x00f00000b534783b */ /* 0x000e6e0000004200 */
[----:B------:R-:W-:Y:S01]  /*2d690*/  MUFU.EX2 R73, R213 ;  /* 0x000000d500497308 */ /* 0x000fe20000000800 */
[C---:B------:R-:W-:Y:S06]  /*2d6a0*/  HMMA.16816.F32.BF16 R12, R44.reuse, R48, R12 ;  /* 0x000000302c0c723c */ /* 0x040fec000004180c */
[C---:B------:R-:W-:Y:S01]  /*2d6b0*/  HMMA.16816.F32.BF16 R16, R44.reuse, R50, R16 ;  /* 0x000000322c10723c */ /* 0x040fe20000041810 */
[----:B------:R-:W4:Y:S02]  /*2d6c0*/  LDSM.16.MT88.4 R48, [R179+0xf000] ;  /* 0x00f00000b330783b */ /* 0x000f240000004200 */
[----:B------:R-:W5:Y:S03]  /*2d6d0*/  MUFU.EX2 R72, R247 ;  /* 0x000000f700487308 */ /* 0x000f660000000800 */
[C---:B--2---:R-:W-:Y:S07]  /*2d6e0*/  HMMA.16816.F32.BF16 R20, R44.reuse, R56, R20 ;  /* 0x000000382c14723c */ /* 0x044fee0000041814 */
[----:B------:R-:W2:Y:S01]  /*2d6f0*/  MUFU.EX2 R71, R248 ;  /* 0x000000f800477308 */ /* 0x000ea20000000800 */
[C---:B------:R-:W-:Y:S01]  /*2d700*/  HMMA.16816.F32.BF16 R24, R44.reuse, R58, R24 ;  /* 0x0000003a2c18723c */ /* 0x040fe20000041818 */
[----:B------:R-:W4:Y:S05]  /*2d710*/  LDSM.16.MT88.4 R56, [R180+0xf000] ;  /* 0x00f00000b438783b */ /* 0x000f2a0000004200 */
[C---:B---3--:R-:W-:Y:S03]  /*2d720*/  HMMA.16816.F32.BF16 R28, R44.reuse, R60, R28 ;  /* 0x0000003c2c1c723c */ /* 0x048fe6000004181c */
[----:B------:R-:W3:Y:S02]  /*2d730*/  MUFU.EX2 R70, R249 ;  /* 0x000000f900467308 */ /* 0x000ee40000000800 */
[----:B-----5:R-:W-:Y:S01]  /*2d740*/  FADD.FTZ R0, R72, R2 ;  /* 0x0000000248007221 */ /* 0x020fe20000010000 */
[----:B------:R-:W-:Y:S01]  /*2d750*/  HMMA.16816.F32.BF16 R32, R44, R62, R32 ;  /* 0x0000003e2c20723c */ /* 0x000fe20000041820 */
[----:B------:R-:W5:Y:S06]  /*2d760*/  LDSM.16.MT88.4 R60, [R178+0xf800] ;  /* 0x00f80000b23c783b */ /* 0x000f6c0000004200 */
[----:B------:R-:W5:Y:S01]  /*2d770*/  MUFU.EX2 R68, R250 ;  /* 0x000000fa00447308 */ /* 0x000f620000000800 */
[C---:B--2---:R-:W-:Y:S01]  /*2d780*/  FADD.FTZ R0, R71.reuse, R0 ;  /* 0x0000000047007221 */ /* 0x044fe20000010000 */
[C---:B------:R-:W-:Y:S05]  /*2d790*/  HMMA.16816.F32.BF16 R4, R40.reuse, R64, R4 ;  /* 0x000000402804723c */ /* 0x040fea0000041804 */
[----:B------:R-:W-:Y:S01]  /*2d7a0*/  F2FP.BF16.F32.PACK_AB R45, R71, R72 ;  /* 0x00000048472d723e */ /* 0x000fe200000010ff */
[C---:B------:R-:W-:Y:S01]  /*2d7b0*/  HMMA.16816.F32.BF16 R8, R40.reuse, R66, R8 ;  /* 0x000000422808723c */ /* 0x040fe20000041808 */
[----:B------:R-:W-:Y:S01]  /*2d7c0*/  LDSM.16.MT88.4 R64, [R179+0x10800] ;  /* 0x01080000b340783b */ /* 0x000fe20000004200 */
[----:B------:R-:W-:Y:S03]  /*2d7d0*/  MUFU.EX2 R72, R114 ;  /* 0x0000007200487308 */ /* 0x000fe60000000800 */
[----:B---3--:R-:W-:Y:S01]  /*2d7e0*/  FADD.FTZ R2, R70, R0 ;  /* 0x0000000046027221 */ /* 0x008fe20000010000 */
[C---:B-1----:R-:W-:Y:S06]  /*2d7f0*/  HMMA.16816.F32.BF16 R12, R40.reuse, R52, R12 ;  /* 0x00000034280c723c */ /* 0x042fec000004180c */
[----:B------:R-:W-:Y:S01]  /*2d800*/  MUFU.EX2 R88, R92 ;  /* 0x0000005c00587308 */ /* 0x000fe20000000800 */
[----:B------:R-:W-:Y:S01]  /*2d810*/  FADD.FTZ R0, R152, R37 ;  /* 0x0000002598007221 */ /* 0x000fe20000010000 */
[C---:B------:R-:W-:Y:S01]  /*2d820*/  HMMA.16816.F32.BF16 R16, R40.reuse, R54, R16 ;  /* 0x000000362810723c */ /* 0x040fe20000041810 */
[----:B------:R-:W1:Y:S02]  /*2d830*/  LDSM.16.MT88.4 R52, [R181+0xf800] ;  /* 0x00f80000b534783b */ /* 0x000e640000004200 */
[----:B------:R-:W-:Y:S03]  /*2d840*/  FADD.FTZ R0, R145, R0 ;  /* 0x0000000091007221 */ /* 0x000fe60000010000 */
[C---:B----4-:R-:W-:Y:S02]  /*2d850*/  HMMA.16816.F32.BF16 R20, R40.reuse, R48, R20 ;  /* 0x000000302814723c */ /* 0x050fe40000041814 */
[----:B------:R-:W2:Y:S01]  /*2d860*/  MUFU.EX2 R87, R93 ;  /* 0x0000005d00577308 */ /* 0x000ea20000000800 */
[----:B------:R-:W-:Y:S02]  /*2d870*/  LDSM.16.MT88.4 R152, [R181+0x11800] ;  /* 0x01180000b598783b */ /* 0x000fe40000004200 */
[----:B------:R-:W-:Y:S01]  /*2d880*/  FADD.FTZ R0, R146, R0 ;  /* 0x0000000092007221 */ /* 0x000fe20000010000 */
[C---:B------:R-:W-:Y:S06]  /*2d890*/  HMMA.16816.F32.BF16 R24, R40.reuse, R50, R24 ;  /* 0x000000322818723c */ /* 0x040fec0000041818 */
[----:B------:R-:W-:Y:S01]  /*2d8a0*/  MUFU.EX2 R86, R96 ;  /* 0x0000006000567308 */ /* 0x000fe20000000800 */
[----:B------:R-:W3:Y:S01]  /*2d8b0*/  LDSM.16.MT88.4 R48, [R179+0xf800] ;  /* 0x00f80000b330783b */ /* 0x000ee20000004200 */
[C---:B------:R-:W-:Y:S08]  /*2d8c0*/  HMMA.16816.F32.BF16 R28, R40.reuse, R56, R28 ;  /* 0x00000038281c723c */ /* 0x040ff0000004181c */
[----:B------:R-:W4:Y:S01]  /*2d8d0*/  MUFU.EX2 R85, R107 ;  /* 0x0000006b00557308 */ /* 0x000f220000000800 */
[----:B------:R-:W-:Y:S01]  /*2d8e0*/  HMMA.16816.F32.BF16 R32, R40, R58, R32 ;  /* 0x0000003a2820723c */ /* 0x000fe20000041820 */
[----:B------:R-:W3:Y:S02]  /*2d8f0*/  LDSM.16.MT88.4 R40, [R180+0xf800] ;  /* 0x00f80000b428783b */ /* 0x000ee40000004200 */
[C---:B-----5:R-:W-:Y:S01]  /*2d900*/  F2FP.BF16.F32.PACK_AB R47, R68.reuse, R70 ;  /* 0x00000046442f723e */ /* 0x060fe200000010ff */
[----:B------:R-:W-:Y:S01]  /*2d910*/  FADD.FTZ R0, R147, R0 ;  /* 0x0000000093007221 */ /* 0x000fe20000010000 */
[----:B--2---:R-:W-:Y:S01]  /*2d920*/  F2FP.BF16.F32.PACK_AB R44, R87, R88 ;  /* 0x00000058572c723e */ /* 0x004fe200000010ff */
[----:B------:R-:W-:Y:S03]  /*2d930*/  FADD.FTZ R2, R68, R2 ;  /* 0x0000000244027221 */ /* 0x000fe60000010000 */
[----:B------:R-:W2:Y:S01]  /*2d940*/  LDSM.16.MT88.4 R56, [R178+0x10000] ;  /* 0x01000000b238783b */ /* 0x000ea20000004200 */
[----:B------:R-:W5:Y:S01]  /*2d950*/  MUFU.EX2 R70, R214 ;  /* 0x000000d600467308 */ /* 0x000f620000000800 */
[----:B------:R-:W-:Y:S01]  /*2d960*/  FADD.FTZ R0, R148, R0 ;  /* 0x0000000094007221 */ /* 0x000fe20000010000 */
[----:B------:R-:W-:Y:S03]  /*2d970*/  FADD.FTZ R2, R74, R2 ;  /* 0x000000024a027221 */ /* 0x000fe60000010000 */
[----:B------:R-:W-:Y:S01]  /*2d980*/  FADD.FTZ R0, R128, R0 ;  /* 0x0000000080007221 */ /* 0x000fe20000010000 */
[----:B----4-:R-:W-:Y:S04]  /*2d990*/  F2FP.BF16.F32.PACK_AB R46, R85, R86 ;  /* 0x00000056552e723e */ /* 0x010fe800000010ff */
[----:B------:R-:W-:Y:S01]  /*2d9a0*/  MUFU.EX2 R71, R215 ;  /* 0x000000d700477308 */ /* 0x000fe20000000800 */
[----:B------:R-:W-:Y:S02]  /*2d9b0*/  FADD.FTZ R0, R131, R0 ;  /* 0x0000000083007221 */ /* 0x000fe40000010000 */
[C---:B------:R-:W-:Y:S07]  /*2d9c0*/  HMMA.16816.F32.BF16 R4, R44.reuse, R60, R4 ;  /* 0x0000003c2c04723c */ /* 0x040fee0000041804 */
[----:B------:R-:W4:Y:S01]  /*2d9d0*/  MUFU.EX2 R68, R216 ;  /* 0x000000d800447308 */ /* 0x000f220000000800 */
[----:B------:R-:W-:Y:S01]  /*2d9e0*/  FADD.FTZ R0, R137, R0 ;  /* 0x0000000089007221 */ /* 0x000fe20000010000 */
[C---:B------:R-:W-:Y:S01]  /*2d9f0*/  HMMA.16816.F32.BF16 R8, R44.reuse, R62, R8 ;  /* 0x0000003e2c08723c */ /* 0x040fe20000041808 */
[----:B------:R-:W-:Y:S07]  /*2da00*/  LDSM.16.MT88.4 R60, [R179+0x10000] ;  /* 0x01000000b33c783b */ /* 0x000fee0000004200 */
[----:B------:R-:W-:Y:S01]  /*2da10*/  MUFU.EX2 R137, R163 ;  /* 0x000000a300897308 */ /* 0x000fe20000000800 */
[C---:B-1----:R-:W-:Y:S03]  /*2da20*/  HMMA.16816.F32.BF16 R12, R44.reuse, R52, R12 ;  /* 0x000000342c0c723c */ /* 0x042fe6000004180c */
[----:B------:R-:W-:Y:S03]  /*2da30*/  FADD.FTZ R0, R141, R0 ;  /* 0x000000008d007221 */ /* 0x000fe60000010000 */
[C---:B------:R-:W-:Y:S01]  /*2da40*/  HMMA.16816.F32.BF16 R16, R44.reuse, R54, R16 ;  /* 0x000000362c10723c */ /* 0x040fe20000041810 */
[----:B------:R-:W1:Y:S02]  /*2da50*/  LDSM.16.MT88.4 R52, [R181+0x10000] ;  /* 0x01000000b534783b */ /* 0x000e640000004200 */
[----:B------:R-:W-:Y:S02]  /*2da60*/  MUFU.EX2 R76, R116 ;  /* 0x00000074004c7308 */ /* 0x000fe40000000800 */
[----:B------:R-:W-:Y:S01]  /*2da70*/  FADD.FTZ R37, R123, R0 ;  /* 0x000000007b257221 */ /* 0x000fe20000010000 */
[C---:B---3--:R-:W-:Y:S05]  /*2da80*/  HMMA.16816.F32.BF16 R20, R44.reuse, R48, R20 ;  /* 0x000000302c14723c */ /* 0x048fea0000041814 */
[----:B------:R-:W-:Y:S01]  /*2da90*/  FADD.FTZ R0, R38, R2 ;  /* 0x0000000226007221 */ /* 0x000fe20000010000 */
[C---:B------:R-:W-:Y:S05]  /*2daa0*/  HMMA.16816.F32.BF16 R24, R44.reuse, R50, R24 ;  /* 0x000000322c18723c */ /* 0x040fea0000041818 */
[----:B------:R-:W-:Y:S01]  /*2dab0*/  FADD.FTZ R0, R69, R0 ;  /* 0x0000000045007221 */ /* 0x000fe20000010000 */
[C---:B------:R-:W-:Y:S05]  /*2dac0*/  HMMA.16816.F32.BF16 R28, R44.reuse, R40, R28 ;  /* 0x000000282c1c723c */ /* 0x040fea000004181c */
[----:B------:R-:W-:Y:S01]  /*2dad0*/  FADD.FTZ R37, R124, R37 ;  /* 0x000000257c257221 */ /* 0x000fe20000010000 */
[----:B------:R-:W-:Y:S01]  /*2dae0*/  HMMA.16816.F32.BF16 R32, R44, R42, R32 ;  /* 0x0000002a2c20723c */ /* 0x000fe20000041820 */
[----:B------:R-:W3:Y:S04]  /*2daf0*/  LDSM.16.MT88.4 R40, [R180+0x10000] ;  /* 0x01000000b428783b */ /* 0x000ee80000004200 */
[----:B------:R-:W-:Y:S01]  /*2db00*/  F2FP.BF16.F32.PACK_AB R49, R38, R74 ;  /* 0x0000004a2631723e */ /* 0x000fe200000010ff */
[----:B------:R-:W-:Y:S01]  /*2db10*/  FADD.FTZ R38, R39, R0 ;  /* 0x0000000027267221 */ /* 0x000fe20000010000 */
[----:B------:R-:W-:Y:S01]  /*2db20*/  FADD.FTZ R0, R127, R37 ;  /* 0x000000257f007221 */ /* 0x000fe20000010000 */
[----:B------:R-:W-:Y:S01]  /*2db30*/  F2FP.BF16.F32.PACK_AB R51, R39, R69 ;  /* 0x000000452733723e */ /* 0x000fe200000010ff */
[----:B------:R-:W-:Y:S02]  /*2db40*/  MUFU.EX2 R74, R117 ;  /* 0x00000075004a7308 */ /* 0x000fe40000000800 */
[----:B------:R-:W-:Y:S01]  /*2db50*/  FADD.FTZ R0, R130, R0 ;  /* 0x0000000082007221 */ /* 0x000fe20000010000 */
[----:B------:R-:W-:Y:S02]  /*2db60*/  F2FP.BF16.F32.PACK_AB R48, R81, R84 ;  /* 0x000000545130723e */ /* 0x000fe400000010ff */
[----:B------:R-:W-:Y:S01]  /*2db70*/  F2FP.BF16.F32.PACK_AB R50, R82, R83 ;  /* 0x000000535232723e */ /* 0x000fe200000010ff */
[----:B------:R-:W-:Y:S01]  /*2db80*/  FADD.FTZ R0, R129, R0 ;  /* 0x0000000081007221 */ /* 0x000fe20000010000 */
[----:B------:R-:W-:Y:S03]  /*2db90*/  F2FP.BF16.F32.PACK_AB R45, R73, R75 ;  /* 0x0000004b492d723e */ /* 0x000fe600000010ff */
[----:B------:R-:W-:Y:S01]  /*2dba0*/  MUFU.EX2 R69, R211 ;  /* 0x000000d300457308 */ /* 0x000fe20000000800 */
[----:B-----5:R-:W-:Y:S01]  /*2dbb0*/  F2FP.BF16.F32.PACK_AB R47, R70, R72 ;  /* 0x00000048462f723e */ /* 0x020fe200000010ff */
[----:B------:R-:W-:Y:S01]  /*2dbc0*/  FADD.FTZ R0, R143, R0 ;  /* 0x000000008f007221 */ /* 0x000fe20000010000 */
[----:B------:R-:W-:Y:S01]  /*2dbd0*/  F2FP.BF16.F32.PACK_AB R44, R79, R80 ;  /* 0x000000504f2c723e */ /* 0x000fe200000010ff */
[C---:B--2---:R-:W-:Y:S06]  /*2dbe0*/  HMMA.16816.F32.BF16 R4, R48.reuse, R56, R4 ;  /* 0x000000383004723c */ /* 0x044fec0000041804 */
[----:B------:R-:W2:Y:S01]  /*2dbf0*/  MUFU.EX2 R39, R159 ;  /* 0x0000009f00277308 */ /* 0x000ea20000000800 */
[----:B------:R-:W-:Y:S01]  /*2dc00*/  FADD.FTZ R0, R142, R0 ;  /* 0x000000008e007221 */ /* 0x000fe20000010000 */
[C---:B------:R-:W-:Y:S01]  /*2dc10*/  HMMA.16816.F32.BF16 R8, R48.reuse, R58, R8 ;  /* 0x0000003a3008723c */ /* 0x040fe20000041808 */
[----:B------:R-:W5:Y:S02]  /*2dc20*/  LDSM.16.MT88.4 R56, [R178+0x10800] ;  /* 0x01080000b238783b */ /* 0x000f640000004200 */
[----:B------:R-:W-:Y:S03]  /*2dc30*/  FADD.FTZ R0, R144, R0 ;  /* 0x0000000090007221 */ /* 0x000fe60000010000 */
[C---:B-1----:R-:W-:Y:S03]  /*2dc40*/  HMMA.16816.F32.BF16 R12, R48.reuse, R52, R12 ;  /* 0x00000034300c723c */ /* 0x042fe6000004180c */
[----:B------:R-:W-:Y:S02]  /*2dc50*/  LDSM.16.MT88.4 R144, [R179+0x11800] ;  /* 0x01180000b390783b */ /* 0x000fe40000004200 */
[----:B------:R-:W-:Y:S01]  /*2dc60*/  FADD.FTZ R0, R134, R0 ;  /* 0x0000000086007221 */ /* 0x000fe20000010000 */
[C---:B------:R-:W-:Y:S05]  /*2dc70*/  HMMA.16816.F32.BF16 R16, R48.reuse, R54, R16 ;  /* 0x000000363010723c */ /* 0x040fea0000041810 */
[----:B------:R-:W-:Y:S01]  /*2dc80*/  FADD.FTZ R2, R140, R0 ;  /* 0x000000008c027221 */ /* 0x000fe20000010000 */
[C---:B------:R-:W-:Y:S01]  /*2dc90*/  HMMA.16816.F32.BF16 R20, R48.reuse, R60, R20 ;  /* 0x0000003c3014723c */ /* 0x040fe20000041814 */
[----:B------:R-:W1:Y:S04]  /*2dca0*/  LDSM.16.MT88.4 R52, [R181+0x10800] ;  /* 0x01080000b534783b */ /* 0x000e680000004200 */
[----:B------:R-:W-:Y:S01]  /*2dcb0*/  FADD.FTZ R0, R75, R38 ;  /* 0x000000264b007221 */ /* 0x000fe20000010000 */
[C---:B------:R-:W-:Y:S01]  /*2dcc0*/  HMMA.16816.F32.BF16 R24, R48.reuse, R62, R24 ;  /* 0x0000003e3018723c */ /* 0x040fe20000041818 */
[----:B------:R4:W-:Y:S02]  /*2dcd0*/  MUFU.EX2 R38, R162 ;  /* 0x000000a200267308 */ /* 0x0009e40000000800 */
[----:B------:R-:W2:Y:S02]  /*2dce0*/  LDSM.16.MT88.4 R60, [R180+0x10800] ;  /* 0x01080000b43c783b */ /* 0x000ea40000004200 */
[----:B------:R-:W-:Y:S01]  /*2dcf0*/  FADD.FTZ R2, R139, R2 ;  /* 0x000000028b027221 */ /* 0x000fe20000010000 */
[C---:B---3--:R-:W-:Y:S05]  /*2dd00*/  HMMA.16816.F32.BF16 R28, R48.reuse, R40, R28 ;  /* 0x00000028301c723c */ /* 0x048fea000004181c */
[----:B------:R-:W-:Y:S01]  /*2dd10*/  MUFU.EX2 R139, R167 ;  /* 0x000000a7008b7308 */ /* 0x000fe20000000800 */
[----:B------:R-:W-:Y:S01]  /*2dd20*/  FADD.FTZ R0, R73, R0 ;  /* 0x0000000049007221 */ /* 0x000fe20000010000 */
[----:B------:R-:W-:Y:S01]  /*2dd30*/  HMMA.16816.F32.BF16 R32, R48, R42, R32 ;  /* 0x0000002a3020723c */ /* 0x000fe20000041820 */
[----:B------:R-:W3:Y:S03]  /*2dd40*/  LDSM.16.MT88.4 R48, [R178+0x11000] ;  /* 0x01100000b230783b */ /* 0x000ee60000004200 */
[----:B------:R-:W-:Y:S01]  /*2dd50*/  FADD.FTZ R2, R136, R2 ;  /* 0x0000000288027221 */ /* 0x000fe20000010000 */
[----:B------:R-:W-:Y:S01]  /*2dd60*/  FADD.FTZ R0, R72, R0 ;  /* 0x0000000048007221 */ /* 0x000fe20000010000 */
[----:B------:R-:W-:Y:S02]  /*2dd70*/  F2FP.BF16.F32.PACK_AB R46, R77, R78 ;  /* 0x0000004e4d2e723e */ /* 0x000fe400000010ff */
[----:B------:R-:W-:Y:S01]  /*2dd80*/  MUFU.EX2 R73, R120 ;  /* 0x0000007800497308 */ /* 0x000fe20000000800 */
[----:B----4-:R-:W-:Y:S02]  /*2dd90*/  LDSM.16.MT88.4 R160, [R178+0x11800] ;  /* 0x01180000b2a0783b */ /* 0x010fe40000004200 */
[----:B------:R-:W-:Y:S01]  /*2dda0*/  FADD.FTZ R2, R122, R2 ;  /* 0x000000027a027221 */ /* 0x000fe20000010000 */
[----:B------:R-:W-:Y:S01]  /*2ddb0*/  FADD.FTZ R37, R70, R0 ;  /* 0x0000000046257221 */ /* 0x000fe20000010000 */
[----:B------:R-:W-:Y:S01]  /*2ddc0*/  F2FP.BF16.F32.PACK_AB R41, R68, R71 ;  /* 0x000000474429723e */ /* 0x000fe200000010ff */
[C---:B-----5:R-:W-:Y:S04]  /*2ddd0*/  HMMA.16816.F32.BF16 R4, R44.reuse, R56, R4 ;  /* 0x000000382c04723c */ /* 0x060fe80000041804 */
[----:B------:R-:W4:Y:S01]  /*2dde0*/  MUFU.EX2 R72, R121 ;  /* 0x0000007900487308 */ /* 0x000f220000000800 */
[----:B------:R-:W-:Y:S01]  /*2ddf0*/  FADD.FTZ R0, R118, R2 ;  /* 0x0000000276007221 */ /* 0x000fe20000010000 */
[C---:B------:R-:W-:Y:S01]  /*2de00*/  HMMA.16816.F32.BF16 R8, R44.reuse, R58, R8 ;  /* 0x0000003a2c08723c */ /* 0x040fe20000041808 */
[----:B------:R-:W-:Y:S07]  /*2de10*/  LDSM.16.MT88.4 R56, [R179+0x11000] ;  /* 0x01100000b338783b */ /* 0x000fee0000004200 */
[----:B------:R-:W5:Y:S03]  /*2de20*/  MUFU.EX2 R70, R158 ;  /* 0x0000009e00467308 */ /* 0x000f660000000800 */
[----:B------:R-:W-:Y:S01]  /*2de30*/  FADD.FTZ R0, R119, R0 ;  /* 0x0000000077007221 */ /* 0x000fe20000010000 */
[C---:B-1----:R-:W-:Y:S03]  /*2de40*/  HMMA.16816.F32.BF16 R12, R44.reuse, R52, R12 ;  /* 0x000000342c0c723c */ /* 0x042fe6000004180c */
[----:B------:R-:W-:Y:S03]  /*2de50*/  FADD.FTZ R0, R115, R0 ;  /* 0x0000000073007221 */ /* 0x000fe60000010000 */
[C---:B------:R-:W-:Y:S01]  /*2de60*/  HMMA.16816.F32.BF16 R16, R44.reuse, R54, R16 ;  /* 0x000000362c10723c */ /* 0x040fe20000041810 */
[----:B------:R-:W1:Y:S04]  /*2de70*/  LDSM.16.MT88.4 R52, [R181+0x11000] ;  /* 0x01100000b534783b */ /* 0x000e680000004200 */
[----:B------:R-:W-:Y:S01]  /*2de80*/  FADD.FTZ R0, R111, R0 ;  /* 0x000000006f007221 */ /* 0x000fe20000010000 */
[C---:B------:R-:W-:Y:S05]  /*2de90*/  HMMA.16816.F32.BF16 R20, R44.reuse, R64, R20 ;  /* 0x000000402c14723c */ /* 0x040fea0000041814 */
[----:B------:R-:W-:Y:S01]  /*2dea0*/  FADD.FTZ R0, R110, R0 ;  /* 0x000000006e007221 */ /* 0x000fe20000010000 */
[C---:B------:R-:W-:Y:S05]  /*2deb0*/  HMMA.16816.F32.BF16 R24, R44.reuse, R66, R24 ;  /* 0x000000422c18723c */ /* 0x040fea0000041818 */
[----:B------:R-:W-:Y:S01]  /*2dec0*/  FADD.FTZ R0, R95, R0 ;  /* 0x000000005f007221 */ /* 0x000fe20000010000 */
[C---:B--2---:R-:W-:Y:S01]  /*2ded0*/  HMMA.16816.F32.BF16 R28, R44.reuse, R60, R28 ;  /* 0x0000003c2c1c723c */ /* 0x044fe2000004181c */
[----:B------:R-:W-:Y:S04]  /*2dee0*/  MUFU.EX2 R60, R126 ;  /* 0x0000007e003c7308 */ /* 0x000fe80000000800 */
[----:B------:R-:W-:Y:S01]  /*2def0*/  FADD.FTZ R0, R98, R0 ;  /* 0x0000000062007221 */ /* 0x000fe20000010000 */
[----:B------:R-:W-:Y:S01]  /*2df00*/  HMMA.16816.F32.BF16 R32, R44, R62, R32 ;  /* 0x0000003e2c20723c */ /* 0x000fe20000041820 */
[----:B------:R-:W2:Y:S04]  /*2df10*/  LDSM.16.MT88.4 R44, [R180+0x11000] ;  /* 0x01100000b42c783b */ /* 0x000ea80000004200 */
[----:B------:R-:W-:Y:S01]  /*2df20*/  FADD.FTZ R0, R99, R0 ;  /* 0x0000000063007221 */ /* 0x000fe20000010000 */
[----:B------:R-:W-:Y:S01]  /*2df30*/  FADD.FTZ R2, R71, R37 ;  /* 0x0000002547027221 */ /* 0x000fe20000010000 */
[----:B------:R-:W-:Y:S04]  /*2df40*/  F2FP.BF16.F32.PACK_AB R43, R39, R69 ;  /* 0x00000045272b723e */ /* 0x000fe800000010ff */
[----:B------:R-:W-:Y:S01]  /*2df50*/  FADD.FTZ R37, R102, R0 ;  /* 0x0000000066257221 */ /* 0x000fe20000010000 */
[----:B------:R-:W-:Y:S01]  /*2df60*/  FADD.FTZ R0, R68, R2 ;  /* 0x0000000244007221 */ /* 0x000fe20000010000 */
[----:B------:R-:W-:Y:S02]  /*2df70*/  F2FP.BF16.F32.PACK_AB R40, R74, R76 ;  /* 0x0000004c4a28723e */ /* 0x000fe400000010ff */
[----:B------:R-:W-:Y:S01]  /*2df80*/  FADD.FTZ R2, R103, R37 ;  /* 0x0000002567027221 */ /* 0x000fe20000010000 */
[----:B------:R-:W-:Y:S01]  /*2df90*/  FADD.FTZ R0, R69, R0 ;  /* 0x0000000045007221 */ /* 0x000fe20000010000 */
[----:B----4-:R-:W-:Y:S02]  /*2dfa0*/  F2FP.BF16.F32.PACK_AB R42, R72, R73 ;  /* 0x00000049482a723e */ /* 0x010fe400000010ff */
[----:B------:R-:W-:Y:S01]  /*2dfb0*/  FADD.FTZ R2, R106, R2 ;  /* 0x000000026a027221 */ /* 0x000fe20000010000 */
[----:B------:R-:W-:Y:S01]  /*2dfc0*/  FADD.FTZ R37, R39, R0 ;  /* 0x0000000027257221 */ /* 0x000fe20000010000 */
[----:B------:R-:W-:Y:S01]  /*2dfd0*/  MOV R211, R166 ;  /* 0x000000a600d37202 */ /* 0x000fe20000000f00 */
[----:B------:R-:W-:Y:S01]  /*2dfe0*/  MUFU.EX2 R39, R138 ;  /* 0x0000008a00277308 */ /* 0x000fe20000000800 */
[----:B------:R-:W-:Y:S01]  /*2dff0*/  FADD.FTZ R0, R94, R2 ;  /* 0x000000025e007221 */ /* 0x000fe20000010000 */
[C---:B---3--:R-:W-:Y:S05]  /*2e000*/  HMMA.16816.F32.BF16 R4, R40.reuse, R48, R4 ;  /* 0x000000302804723c */ /* 0x048fea0000041804 */
[----:B------:R-:W-:Y:S01]  /*2e010*/  FADD.FTZ R0, R91, R0 ;  /* 0x000000005b007221 */ /* 0x000fe20000010000 */
[C---:B------:R-:W-:Y:S01]  /*2e020*/  HMMA.16816.F32.BF16 R8, R40.reuse, R50, R8 ;  /* 0x000000322808723c */ /* 0x040fe20000041808 */
[----:B------:R-:W3:Y:S02]  /*2e030*/  LDSM.16.MT88.4 R48, [R180+0x11800] ;  /* 0x01180000b430783b */ /* 0x000ee40000004200 */
[----:B------:R-:W-:Y:S02]  /*2e040*/  ISETP.GT.AND P0, PT, R211, 0x1, PT ;  /* 0x00000001d300780c */ /* 0x000fe40003f04270 */
[----:B------:R-:W-:Y:S01]  /*2e050*/  FADD.FTZ R0, R90, R0 ;  /* 0x000000005a007221 */ /* 0x000fe20000010000 */
[C---:B-1----:R-:W-:Y:S01]  /*2e060*/  HMMA.16816.F32.BF16 R12, R40.reuse, R52, R12 ;  /* 0x00000034280c723c */ /* 0x042fe2000004180c */
[----:B------:R-:W1:Y:S04]  /*2e070*/  MUFU.EX2 R53, R125 ;  /* 0x0000007d00357308 */ /* 0x000e680000000800 */
[----:B------:R-:W-:Y:S01]  /*2e080*/  FADD.FTZ R0, R89, R0 ;  /* 0x0000000059007221 */ /* 0x000fe20000010000 */
[C---:B------:R-:W-:Y:S05]  /*2e090*/  HMMA.16816.F32.BF16 R16, R40.reuse, R54, R16 ;  /* 0x000000362810723c */ /* 0x040fea0000041810 */
[----:B------:R-:W4:Y:S01]  /*2e0a0*/  MUFU.EX2 R52, R135 ;  /* 0x0000008700347308 */ /* 0x000f220000000800 */
[----:B------:R-:W-:Y:S01]  /*2e0b0*/  FADD.FTZ R0, R88, R0 ;  /* 0x0000000058007221 */ /* 0x000fe20000010000 */
[C---:B------:R-:W-:Y:S04]  /*2e0c0*/  HMMA.16816.F32.BF16 R20, R40.reuse, R56, R20 ;  /* 0x000000382814723c */ /* 0x040fe80000041814 */
[----:B------:R-:W-:Y:S02]  /*2e0d0*/  FADD.FTZ R0, R87, R0 ;  /* 0x0000000057007221 */ /* 0x000fe40000010000 */
[C---:B------:R-:W-:Y:S05]  /*2e0e0*/  HMMA.16816.F32.BF16 R24, R40.reuse, R58, R24 ;  /* 0x0000003a2818723c */ /* 0x040fea0000041818 */
[----:B------:R-:W-:Y:S01]  /*2e0f0*/  FADD.FTZ R0, R86, R0 ;  /* 0x0000000056007221 */ /* 0x000fe20000010000 */
[C---:B--2---:R-:W-:Y:S05]  /*2e100*/  HMMA.16816.F32.BF16 R28, R40.reuse, R44, R28 ;  /* 0x0000002c281c723c */ /* 0x044fea000004181c */
[----:B------:R-:W-:Y:S01]  /*2e110*/  FADD.FTZ R2, R85, R0 ;  /* 0x0000000055027221 */ /* 0x000fe20000010000 */
[----:B------:R-:W-:Y:S05]  /*2e120*/  HMMA.16816.F32.BF16 R32, R40, R46, R32 ;  /* 0x0000002e2820723c */ /* 0x000fea0000041820 */
[----:B-----5:R-:W-:Y:S01]  /*2e130*/  FADD.FTZ R0, R70, R37 ;  /* 0x0000002546007221 */ /* 0x020fe20000010000 */
[----:B------:R-:W-:Y:S01]  /*2e140*/  FADD.FTZ R2, R84, R2 ;  /* 0x0000000254027221 */ /* 0x000fe20000010000 */
[----:B-1----:R-:W-:Y:S04]  /*2e150*/  F2FP.BF16.F32.PACK_AB R136, R53, R60 ;  /* 0x0000003c3588723e */ /* 0x002fe800000010ff */
[----:B------:R-:W-:Y:S01]  /*2e160*/  FADD.FTZ R0, R137, R0 ;  /* 0x0000000089007221 */ /* 0x000fe20000010000 */
[----:B------:R-:W-:Y:S01]  /*2e170*/  FADD.FTZ R2, R81, R2 ;  /* 0x0000000251027221 */ /* 0x000fe20000010000 */
[----:B------:R-:W-:Y:S02]  /*2e180*/  F2FP.BF16.F32.PACK_AB R137, R137, R70 ;  /* 0x000000468989723e */ /* 0x000fe400000010ff */
[----:B------:R-:W-:Y:S01]  /*2e190*/  FADD.FTZ R0, R38, R0 ;  /* 0x0000000026007221 */ /* 0x000fe20000010000 */
[----:B------:R-:W-:Y:S01]  /*2e1a0*/  FADD.FTZ R2, R83, R2 ;  /* 0x0000000253027221 */ /* 0x000fe20000010000 */
[----:B----4-:R-:W-:Y:S02]  /*2e1b0*/  F2FP.BF16.F32.PACK_AB R138, R39, R52 ;  /* 0x00000034278a723e */ /* 0x010fe400000010ff */
[C---:B------:R-:W-:Y:S01]  /*2e1c0*/  FADD.FTZ R0, R139.reuse, R0 ;  /* 0x000000008b007221 */ /* 0x040fe20000010000 */
[----:B------:R-:W-:Y:S02]  /*2e1d0*/  F2FP.BF16.F32.PACK_AB R139, R139, R38 ;  /* 0x000000268b8b723e */ /* 0x000fe400000010ff */
[-C--:B------:R-:W-:Y:S02]  /*2e1e0*/  MOV R37, R3.reuse ;  /* 0x0000000300257202 */ /* 0x080fe40000000f00 */
[----:B------:R1:W-:Y:S01]  /*2e1f0*/  STL [R1+0x8], R0 ;  /* 0x0000080001007387 */ /* 0x0003e20000100800 */
[----:B------:R-:W-:Y:S02]  /*2e200*/  MOV R134, R3 ;  /* 0x0000000300867202 */ /* 0x000fe40000000f00 */
[C---:B------:R-:W-:Y:S05]  /*2e210*/  HMMA.16816.F32.BF16 R164, R136.reuse, R160, R4 ;  /* 0x000000a088a4723c */ /* 0x040fea0000041804 */
[----:B------:R-:W-:Y:S01]  /*2e220*/  MOV R135, R36 ;  /* 0x0000002400877202 */ /* 0x000fe20000000f00 */
[C---:B------:R-:W-:Y:S06]  /*2e230*/  HMMA.16816.F32.BF16 R160, R136.reuse, R162, R8 ;  /* 0x000000a288a0723c */ /* 0x040fec0000041808 */
[C---:B------:R-:W-:Y:S06]  /*2e240*/  HMMA.16816.F32.BF16 R156, R136.reuse, R152, R12 ;  /* 0x00000098889c723c */ /* 0x040fec000004180c */
[C---:B------:R-:W-:Y:S05]  /*2e250*/  HMMA.16816.F32.BF16 R152, R136.reuse, R154, R16 ;  /* 0x0000009a8898723c */ /* 0x040fea0000041810 */
[----:B-1----:R-:W-:Y:S01]  /*2e260*/  FADD.FTZ R0, R82, R2 ;  /* 0x0000000252007221 */ /* 0x002fe20000010000 */
[C---:B------:R-:W-:Y:S05]  /*2e270*/  HMMA.16816.F32.BF16 R148, R136.reuse, R144, R20 ;  /* 0x000000908894723c */ /* 0x040fea0000041814 */
[----:B------:R-:W-:Y:S01]  /*2e280*/  FADD.FTZ R0, R80, R0 ;  /* 0x0000000050007221 */ /* 0x000fe20000010000 */
[C---:B------:R-:W-:Y:S05]  /*2e290*/  HMMA.16816.F32.BF16 R144, R136.reuse, R146, R24 ;  /* 0x000000928890723c */ /* 0x040fea0000041818 */
[----:B------:R-:W-:Y:S01]  /*2e2a0*/  FADD.FTZ R0, R79, R0 ;  /* 0x000000004f007221 */ /* 0x000fe20000010000 */
[C---:B---3--:R-:W-:Y:S05]  /*2e2b0*/  HMMA.16816.F32.BF16 R140, R136.reuse, R48, R28 ;  /* 0x00000030888c723c */ /* 0x048fea000004181c */
        /* <DEDUP_REMOVED lines=11> */
[----:B------:R-:W-:Y:S02]  /*2e370*/  FADD.FTZ R2, R39, R2 ;  /* 0x0000000227027221 */ /* 0x000fe40000010000 */
[----:B------:R1:W-:Y:S04]  /*2e380*/  STL [R1+0x4], R0 ;  /* 0x0000040001007387 */ /* 0x0003e80000100800 */
[----:B------:R1:W-:Y:S01]  /*2e390*/  STL [R1+0xc], R2 ;  /* 0x00000c0201007387 */ /* 0x0003e20000100800 */
[----:B------:R-:W-:Y:S05]  /*2e3a0*/  @P0 BRA `(.L_x_1465) ;  /* 0xffffff8800a80947 */ /* 0x000fea000383ffff */
.L_x_1456:
[----:B------:R2:W5:Y:S04]  /*2e3b0*/  LDL R8, [R1+0xc] ;  /* 0x00000c0001087983 */ /* 0x0005680000100800 */
[----:B------:R2:W5:Y:S01]  /*2e3c0*/  LDL R7, [R1+0x8] ;  /* 0x0000080001077983 */ /* 0x0005620000100800 */
[----:B------:R-:W3:Y:S08]  /*2e3d0*/  LDC.64 R38, c[0x0][0x208] ;  /* 0x00008200ff267b82 */ /* 0x000ef00000000a00 */
[----:B------:R-:W4:Y:S01]  /*2e3e0*/  LDC.64 R40, c[0x0][0x198] ;  /* 0x00006600ff287b82 */ /* 0x000f220000000a00 */
[----:B---3--:R-:W-:-:S02]  /*2e3f0*/  R2UR UR4, R38 ;  /* 0x00000000260472ca */ /* 0x008fc400000e0000 */
[----:B------:R-:W-:-:S13]  /*2e400*/  R2UR UR5, R39 ;  /* 0x00000000270572ca */ /* 0x000fda00000e0000 */
[----:B----4-:R2:W5:Y:S01]  /*2e410*/  LD.E R21, desc[UR4][R40.64+0xd8] ;  /* 0x0000d80428157980 */ /* 0x010562000c101900 */
[----:B------:R-:W-:-:S03]  /*2e420*/  UMOV UR4, 0xffffffff ;  /* 0xffffffff00047882 */ /* 0x000fc60000000000 */
[----:B------:R-:W-:Y:S05]  /*2e430*/  BRA.DIV UR4, `(.L_x_1466) ;  /* 0x0000001204dc7947 */ /* 0x000fea000b800000 */
[----:B-----5:R-:W3:Y:S04]  /*2e440*/  SHFL.BFLY PT, R5, R8, 0x2, 0x1f ;  /* 0x0c401f0008057f89 */ /* 0x020ee800000e0000 */
[----:B-1----:R-:W1:Y:S01]  /*2e450*/  SHFL.BFLY PT, R2, R7, 0x2, 0x1f ;  /* 0x0c401f0007027f89 */ /* 0x002e6200000e0000 */
[----:B---3--:R-:W-:Y:S01]  /*2e460*/  FADD.FTZ R5, R5, R8 ;  /* 0x0000000805057221 */ /* 0x008fe20000010000 */
[----:B-1----:R-:W-:-:S04]  /*2e470*/  FADD.FTZ R2, R2, R7 ;  /* 0x0000000702027221 */ /* 0x002fc80000010000 */
[----:B------:R-:W1:Y:S04]  /*2e480*/  SHFL.BFLY PT, R6, R5, 0x1, 0x1f ;  /* 0x0c201f0005067f89 */ /* 0x000e6800000e0000 */
[----:B------:R3:W4:Y:S01]  /*2e490*/  SHFL.BFLY PT, R3, R2, 0x1, 0x1f ;  /* 0x0c201f0002037f89 */ /* 0x00072200000e0000 */
[----:B-1----:R-:W-:-:S07]  /*2e4a0*/  FADD.FTZ R17, R5, R6 ;  /* 0x0000000605117221 */ /* 0x002fce0000010000 */
.L_x_1482:
[----:B------:R-:W2:Y:S01]  /*2e4b0*/  LDL R24, [R1+0x154] ;  /* 0x0001540001187983 */ /* 0x000ea20000100800 */
[----:B------:R-:W-:Y:S01]  /*2e4c0*/  FSETP.NE.FTZ.AND P4, PT, R17, RZ, PT ;  /* 0x000000ff1100720b */ /* 0x000fe20003f95000 */
[----:B------:R-:W-:Y:S02]  /*2e4d0*/  IMAD.MOV.U32 R0, RZ, RZ, 0x3f800000 ;  /* 0x3f800000ff007424 */ /* 0x000fe400078e00ff */
[----:B----4-:R-:W-:Y:S01]  /*2e4e0*/  FADD.FTZ R16, R2, R3 ;  /* 0x0000000302107221 */ /* 0x010fe20000010000 */
[----:B------:R-:W1:Y:S01]  /*2e4f0*/  S2R R22, SR_TID.X ;  /* 0x0000000000167919 */ /* 0x000e620000002100 */
[----:B---3--:R-:W-:Y:S01]  /*2e500*/  MOV R2, 0x3f800000 ;  /* 0x3f80000000027802 */ /* 0x008fe20000000f00 */
[----:B------:R-:W3:Y:S01]  /*2e510*/  S2UR UR4, SR_CgaCtaId ;  /* 0x00000000000479c3 */ /* 0x000ee20000008800 */
        /* <DEDUP_REMOVED lines=8> */
[----:B---3--:R-:W-:Y:S01]  /*2e5a0*/  ULEA UR4, UR4, UR5, 0x18 ;  /* 0x0000000504047291 */ /* 0x008fe2000f8ec03f */
        /* <DEDUP_REMOVED lines=80> */
[----:B---3--:R-:W-:Y:S01]  /*2eab0*/  IMAD.IADD R0, R5, 0x1, R2 ;  /* 0x0000000105007824 */ /* 0x008fe200078e0202 */
        /* <DEDUP_REMOVED lines=15> */
[----:B---3--:R-:W3:Y:S04]  /*2ebb0*/  LD.E.U8 R0, desc[UR4][R40.64+0x1c8] ;  /* 0x0001c80428007980 */ /* 0x008ee8000c101100 */
[----:B------:R-:W3:Y:S01]  /*2ebc0*/  LD.E.64 R4, desc[UR10][R40.64+0x88] ;  /* 0x0000880a28047980 */ /* 0x000ee2000c101b00 */
[----:B--2---:R-:W-:Y:S01]  /*2ebd0*/  ISETP.NE.AND P0, PT, R24, -0x1, PT ;  /* 0xffffffff1800780c */ /* 0x004fe20003f05270 */
[----:B------:R-:W2:Y:S01]  /*2ebe0*/  S2R R23, SR_CTAID.Y ;  /* 0x0000000000177919 */ /* 0x000ea20000002600 */
[----:B----4-:R-:W4:Y:S01]  /*2ebf0*/  @P4 MUFU.LG2 R9, R17 ;  /* 0x0000001100094308 */ /* 0x010f220000000c00 */
[----:B------:R-:W3:Y:S01]  /*2ec00*/  S2R R42, SR_CTAID.Z ;  /* 0x00000000002a7919 */ /* 0x000ee20000002700 */
[----:B------:R-:W-:Y:S01]  /*2ec10*/  BSSY B0, `(.L_x_1467) ;  /* 0x000002b000007945 */ /* 0x000fe20003800000 */
[----:B------:R-:W-:Y:S01]  /*2ec20*/  MOV R11, 0x7f800000 ;  /* 0x7f800000000b7802 */ /* 0x000fe20000000f00 */
[----:B------:R2:W5:Y:S07]  /*2ec30*/  LD.E.64 R14, desc[UR4][R40.64+0x90] ;  /* 0x00009004280e7980 */ /* 0x00056e000c101b00 */
[----:B------:R-:W-:-:S02]  /*2ec40*/  @!P0 R2UR UR8, R38 ;  /* 0x00000000260882ca */ /* 0x000fc400000e0000 */
[----:B------:R-:W-:-:S13]  /*2ec50*/  @!P0 R2UR UR9, R39 ;  /* 0x00000000270982ca */ /* 0x000fda00000e0000 */
[----:B-1----:R-:W3:Y:S01]  /*2ec60*/  @!P0 LD.E.64 R2, desc[UR8][R40.64+0x80] ;  /* 0x0000800828028980 */ /* 0x002ee2000c101b00 */
[----:B------:R-:W1:Y:S01]  /*2ec70*/  @P3 MUFU.LG2 R8, R16 ;  /* 0x0000001000083308 */ /* 0x000e620000000c00 */
[----:B--2---:R-:W-:Y:S01]  /*2ec80*/  @!P0 SHF.R.S32.HI R10, RZ, 0x1f, R23 ;  /* 0x0000001fff0a8819 */ /* 0x004fe20000011417 */
[----:B----4-:R-:W-:-:S04]  /*2ec90*/  @P4 FMUL.FTZ R9, R9, 0.69314718246459960938 ;  /* 0x3f31721809094820 */ /* 0x010fc80000410000 */
[----:B------:R-:W-:Y:S01]  /*2eca0*/  @P4 FFMA.FTZ R11, R21, R36, R9 ;  /* 0x00000024150b4223 */ /* 0x000fe20000010009 */
[----:B-1----:R-:W-:Y:S01]  /*2ecb0*/  @P3 FMUL.FTZ R8, R8, 0.69314718246459960938 ;  /* 0x3f31721808083820 */ /* 0x002fe20000410000 */
[----:B------:R-:W-:-:S03]  /*2ecc0*/  IMAD.MOV.U32 R16, RZ, RZ, 0x7f800000 ;  /* 0x7f800000ff107424 */ /* 0x000fc600078e00ff */
[----:B------:R-:W-:Y:S01]  /*2ecd0*/  @P3 FFMA.FTZ R16, R21, R37, R8 ;  /* 0x0000002515103223 */ /* 0x000fe20000010008 */
[----:B---3--:R-:W-:Y:S01]  /*2ece0*/  ISETP.NE.AND P1, PT, R0, RZ, PT ;  /* 0x000000ff0000720c */ /* 0x008fe20003f25270 */
        /* <DEDUP_REMOVED lines=21> */
.L_x_1468:
        /* <DEDUP_REMOVED lines=8> */
.L_x_1469:
[----:B------:R-:W-:Y:S05]  /*2eec0*/  BSYNC B0 ;  /* 0x0000000000007941 */ /* 0x000fea0003800000 */
.L_x_1467:
        /* <DEDUP_REMOVED lines=23> */
[----:B------:R-:W3:Y:S01]  /*2f040*/  S2R R43, SR_CTAID.X ;  /* 0x00000000002b7919 */ /* 0x000ee20000002500 */
[----:B------:R2:W4:Y:S04]  /*2f050*/  LDS.128 R20, [R189] ;  /* 0x00000000bd147984 */ /* 0x0005280000000c00 */
[----:B-1----:R2:W1:Y:S04]  /*2f060*/  LDS.128 R24, [R189+0x800] ;  /* 0x00080000bd187984 */ /* 0x0024680000000c00 */
[----:B------:R2:W1:Y:S04]  /*2f070*/  LDS.128 R28, [R189+0x1000] ;  /* 0x00100000bd1c7984 */ /* 0x0004680000000c00 */
[----:B------:R2:W1:Y:S01]  /*2f080*/  LDS.128 R32, [R189+0x1800] ;  /* 0x00180000bd207984 */ /* 0x0004620000000c00 */
[----:B------:R-:W-:Y:S01]  /*2f090*/  SHF.R.S32.HI R0, RZ, 0x2, R0 ;  /* 0x00000002ff007819 */ /* 0x000fe20000011400 */
[----:B------:R-:W-:Y:S04]  /*2f0a0*/  BSSY B0, `(.L_x_1470) ;  /* 0x0000013000007945 */ /* 0x000fe80003800000 */
[----:B------:R-:W-:Y:S01]  /*2f0b0*/  IMAD R0, R6, 0x10, R0 ;  /* 0x0000001006007824 */ /* 0x000fe200078e0200 */
[----:B------:R-:W-:Y:S06]  /*2f0c0*/  @P0 BRA `(.L_x_1471) ;  /* 0x0000000000400947 */ /* 0x000fec0003800000 */
[----:B---3-5:R-:W-:Y:S02]  /*2f0d0*/  IMAD R6, R43, -0x40, R37 ;  /* 0xffffffc02b067824 */ /* 0x028fe400078e0225 */
        /* <DEDUP_REMOVED lines=15> */
.L_x_1471:
[----:B------:R-:W-:Y:S05]  /*2f1d0*/  BSYNC B0 ;  /* 0x0000000000007941 */ /* 0x000fea0003800000 */
.L_x_1470:
[----:B------:R-:W-:Y:S02]  /*2f1e0*/  R2UR UR4, R38 ;  /* 0x00000000260472ca */ /* 0x000fe400000e0000 */
[----:B------:R-:W-:-:S13]  /*2f1f0*/  R2UR UR5, R39 ;  /* 0x00000000270572ca */ /* 0x000fda00000e0000 */
[----:B------:R-:W2:Y:S01]  /*2f200*/  LD.E R9, desc[UR4][R40.64+0xc0] ;  /* 0x0000c00428097980 */ /* 0x000ea2000c101900 */
[----:B---3--:R-:W-:Y:S01]  /*2f210*/  IMAD.SHL.U32 R6, R43, 0x40, RZ ;  /* 0x000000402b067824 */ /* 0x008fe200078e00ff */
        /* <DEDUP_REMOVED lines=36> */
[----:B----4-:R2:W-:Y:S04]  /*2f460*/  ST.E.128 desc[UR4][R10.64], R20 ;  /* 0x000000140a007985 */ /* 0x0105e8000c101d04 */
.L_x_1473:
[----:B------:R-:W-:Y:S05]  /*2f470*/  BSYNC B0 ;  /* 0x0000000000007941 */ /* 0x000fea0003800000 */
.L_x_1472:
[----:B------:R-:W-:Y:S04]  /*2f480*/  BSSY B0, `(.L_x_1474) ;  /* 0x000000f000007945 */ /* 0x000fe80003800000 */
[----:B------:R-:W-:Y:S05]  /*2f490*/  @P3 BRA `(.L_x_1475) ;  /* 0x0000000000343947 */ /* 0x000fea0003800000 */
[----:B--2---:R-:W-:Y:S02]  /*2f4a0*/  IADD3 R10, P0, R0, 0x10, RZ ;  /* 0x00000010000a7810 */ /* 0x004fe40007f1e0ff */
        /* <DEDUP_REMOVED lines=11> */
[----:B-1----:R3:W-:Y:S04]  /*2f560*/  ST.E.128 desc[UR4][R10.64], R24 ;  /* 0x000000180a007985 */ /* 0x0027e8000c101d04 */
.L_x_1475:
[----:B------:R-:W-:Y:S05]  /*2f570*/  BSYNC B0 ;  /* 0x0000000000007941 */ /* 0x000fea0003800000 */
.L_x_1474:
[----:B------:R-:W-:Y:S04]  /*2f580*/  BSSY B0, `(.L_x_1476) ;  /* 0x000000f000007945 */ /* 0x000fe80003800000 */
[----:B------:R-:W-:Y:S05]  /*2f590*/  @P2 BRA `(.L_x_1477) ;  /* 0x0000000000342947 */ /* 0x000fea0003800000 */
[----:B--23--:R-:W-:Y:S02]  /*2f5a0*/  IADD3 R10, P0, R0, 0x20, RZ ;  /* 0x00000020000a7810 */ /* 0x00cfe40007f1e0ff */
        /* <DEDUP_REMOVED lines=12> */
.L_x_1477:
[----:B------:R-:W-:Y:S05]  /*2f670*/  BSYNC B0 ;  /* 0x0000000000007941 */ /* 0x000fea0003800000 */
.L_x_1476:
[----:B-123--:R-:W-:Y:S02]  /*2f680*/  MOV R10, 0x50 ;  /* 0x00000050000a7802 */ /* 0x00efe40000000f00 */
[----:B------:R-:W-:-:S03]  /*2f690*/  MOV R9, 0x0 ;  /* 0x0000000000097802 */ /* 0x000fc60000000f00 */
[----:B------:R-:W-:-:S04]  /*2f6a0*/  IMAD.MOV.U32 R8, RZ, RZ, R10 ;  /* 0x000000ffff087224 */ /* 0x000fc800078e000a */
[----:B----4-:R-:W-:Y:S05]  /*2f6b0*/  @P1 RET.REL.NODEC R8 `(_ZN5flash24flash_fwd_splitkv_kernelI23Flash_fwd_kernel_traitsILi64ELi64ELi256ELi4ELb0ELb0EN7cutlass10bfloat16_tE19Flash_kernel_traitsILi64ELi64ELi256ELi4ES3_EELb1ELb0ELb0ELb0ELb0ELb1ELb0ELb1EEEvNS_16Flash_fwd_paramsE) ;  /* 0xfffffd0808501950 */ /* 0x010fea0003c3ffff */
        /* <DEDUP_REMOVED lines=14> */
[----:B------:R-:W-:Y:S05]  /*2f7a0*/  RET.REL.NODEC R2 `(_ZN5flash24flash_fwd_splitkv_kernelI23Flash_fwd_kernel_traitsILi64ELi64ELi256ELi4ELb0ELb0EN7cutlass10bfloat16_tE19Flash_kernel_traitsILi64ELi64ELi256ELi4ES3_EELb1ELb0ELb0ELb0ELb0ELb1ELb0ELb1EEEvNS_16Flash_fwd_paramsE) ;  /* 0xfffffd0802147950 */ /* 0x000fea0003c3ffff */
.L_x_1466:
[----:B-1----:R-:W-:Y:S01]  /*2f7b0*/  IMAD.MOV.U32 R0, RZ, RZ, 0x2 ;  /* 0x00000002ff007424 */ /* 0x002fe200078e00ff */
[----:B-----5:R-:W-:Y:S01]  /*2f7c0*/  MOV R2, R8 ;  /* 0x0000000800027202 */ /* 0x020fe20000000f00 */
[----:B------:R-:W-:Y:S01]  /*2f7d0*/  IMAD.MOV.U32 R4, RZ, RZ, -0x1 ;  /* 0xffffffffff047424 */ /* 0x000fe200078e00ff */
[----:B------:R-:W-:-:S07]  /*2f7e0*/  MOV R3, 0x1f ;  /* 0x0000001f00037802 */ /* 0x000fce0000000f00 */
[----:B--2---:R-:W-:Y:S05]  /*2f7f0*/  WARPSYNC.COLLECTIVE R4, `(.L_x_1478) ;  /* 0x0000000004087348 */ /* 0x004fea0003c00000 */
[----:B------:R1:W3:Y:S02]  /*2f800*/  SHFL.BFLY P0, R0, R2, R0, R3 ;  /* 0x0c00000002007389 */ /* 0x0002e40000000003 */
[----:B-123--:R-:W-:Y:S01]  /*2f810*/  ENDCOLLECTIVE ;  /* 0x000000000000791b */ /* 0x00efe20003800000 */
.L_x_1478:
[----:B------:R-:W-:Y:S02]  /*2f820*/  MOV R5, R0 ;  /* 0x0000000000057202 */ /* 0x000fe40000000f00 */
[----:B------:R-:W-:-:S03]  /*2f830*/  MOV R0, 0x1 ;  /* 0x0000000100007802 */ /* 0x000fc60000000f00 */
[----:B------:R-:W-:-:S04]  /*2f840*/  FADD.FTZ R5, R5, R8 ;  /* 0x0000000805057221 */ /* 0x000fc80000010000 */
[----:B------:R-:W-:-:S07]  /*2f850*/  IMAD.MOV.U32 R2, RZ, RZ, R5 ;  /* 0x000000ffff027224 */ /* 0x000fce00078e0005 */
[----:B------:R-:W-:Y:S05]  /*2f860*/  WARPSYNC.COLLECTIVE R4, `(.L_x_1479) ;  /* 0x0000000004087348 */ /* 0x000fea0003c00000 */
[----:B------:R1:W2:Y:S02]  /*2f870*/  SHFL.BFLY P0, R0, R2, R0, R3 ;  /* 0x0c00000002007389 */ /* 0x0002a40000000003 */
[----:B-12---:R-:W-:Y:S01]  /*2f880*/  ENDCOLLECTIVE ;  /* 0x000000000000791b */ /* 0x006fe20003800000 */
.L_x_1479:
[----:B------:R-:W-:Y:S01]  /*2f890*/  IMAD.MOV.U32 R6, RZ, RZ, R0 ;  /* 0x000000ffff067224 */ /* 0x000fe200078e0000 */
[----:B------:R-:W-:Y:S02]  /*2f8a0*/  MOV R0, 0x2 ;  /* 0x0000000200007802 */ /* 0x000fe40000000f00 */
[----:B------:R-:W-:Y:S01]  /*2f8b0*/  MOV R2, R7 ;  /* 0x0000000700027202 */ /* 0x000fe20000000f00 */
[----:B------:R-:W-:-:S07]  /*2f8c0*/  FADD.FTZ R17, R5, R6 ;  /* 0x0000000605117221 */ /* 0x000fce0000010000 */
[----:B------:R-:W-:Y:S05]  /*2f8d0*/  WARPSYNC.COLLECTIVE R4, `(.L_x_1480) ;  /* 0x0000000004087348 */ /* 0x000fea0003c00000 */
[----:B------:R1:W2:Y:S02]  /*2f8e0*/  SHFL.BFLY P0, R0, R2, R0, R3 ;  /* 0x0c00000002007389 */ /* 0x0002a40000000003 */
[----:B-12---:R-:W-:Y:S01]  /*2f8f0*/  ENDCOLLECTIVE ;  /* 0x000000000000791b */ /* 0x006fe20003800000 */
.L_x_1480:
[----:B------:R-:W-:Y:S01]  /*2f900*/  IMAD.MOV.U32 R2, RZ, RZ, R0 ;  /* 0x000000ffff027224 */ /* 0x000fe200078e0000 */
[----:B------:R-:W-:-:S03]  /*2f910*/  MOV R0, 0x1 ;  /* 0x0000000100007802 */ /* 0x000fc60000000f00 */
[----:B------:R-:W-:-:S07]  /*2f920*/  FADD.FTZ R2, R2, R7 ;  /* 0x0000000702027221 */ /* 0x000fce0000010000 */
[----:B------:R-:W-:Y:S05]  /*2f930*/  WARPSYNC.COLLECTIVE R4, `(.L_x_1481) ;  /* 0x0000000004087348 */ /* 0x000fea0003c00000 */
[----:B------:R1:W2:Y:S02]  /*2f940*/  SHFL.BFLY P0, R0, R2, R0, R3 ;  /* 0x0c00000002007389 */ /* 0x0002a40000000003 */
[----:B-12---:R-:W-:Y:S01]  /*2f950*/  ENDCOLLECTIVE ;  /* 0x000000000000791b */ /* 0x006fe20003800000 */
.L_x_1481:
[----:B------:R-:W-:Y:S01]  /*2f960*/  MOV R3, R0 ;  /* 0x0000000000037202 */ /* 0x000fe20000000f00 */
[----:B------:R-:W-:Y:S06]  /*2f970*/  BRA `(.L_x_1482) ;  /* 0xffffffe800cc7947 */ /* 0x000fec000383ffff */
.L_x_1483:
        /* <DEDUP_REMOVED lines=16> */
.L_x_7953:


//--------------------- .text._ZN5flash24flash_fwd_splitkv_kernelI23Flash_fwd_kernel_traitsILi64ELi64ELi256ELi4ELb0ELb0EN7cutlass10bfloat16_tE19Flash_kernel_traitsILi64ELi64ELi256ELi4ES3_EELb1ELb0ELb0ELb0ELb0ELb0ELb1ELb0EEEvNS_16Flash_fwd_paramsE --------------------------
	.section	.text._ZN5flash24flash_fwd_splitkv_kernelI23Flash_fwd_kernel_traitsILi64ELi64ELi256ELi4ELb0ELb0EN7cutlass10bfloat16_tE19Flash_kernel_traitsILi64ELi64ELi256ELi4ES3_EELb1ELb0ELb0ELb0ELb0ELb0ELb1ELb0EEEvNS_16Flash_fwd_paramsE,"ax",@progbits
	.align	128
        .global         _ZN5flash24flash_fwd_splitkv_kernelI23Flash_fwd_kernel_traitsILi64ELi64ELi256ELi4ELb0ELb0EN7cutlass10bfloat16_tE19Flash_kernel_traitsILi64ELi64ELi256ELi4ES3_EELb1ELb0ELb0ELb0ELb0ELb0ELb1ELb0EEEvNS_16Flash_fwd_paramsE
        .type           _ZN5flash24flash_fwd_splitkv_kernelI23Flash_fwd_kernel_traitsILi64ELi64ELi256ELi4ELb0ELb0EN7cutlass10bfloat16_tE19Flash_kernel_traitsILi64ELi64ELi256ELi4ES3_EELb1ELb0ELb0ELb0ELb0ELb0ELb1ELb0EEEvNS_16Flash_fwd_paramsE,@function
        .size           _ZN5flash24flash_fwd_splitkv_kernelI23Flash_fwd_kernel_traitsILi64ELi64ELi256ELi4ELb0ELb0EN7cutlass10bfloat16_tE19Flash_kernel_traitsILi64ELi64ELi256ELi4ES3_EELb1ELb0ELb0ELb0ELb0ELb0ELb1ELb0EEEvNS_16Flash_fwd_paramsE,(.L_x_7996 - _ZN5flash24flash_fwd_splitkv_kernelI23Flash_fwd_kernel_traitsILi64ELi64ELi256ELi4ELb0ELb0EN7cutlass10bfloat16_tE19Flash_kernel_traitsILi64ELi64ELi256ELi4ES3_EELb1ELb0ELb0ELb0ELb0ELb0ELb1ELb0EEEvNS_16Flash_fwd_paramsE)
        .other          _ZN5flash24flash_fwd_splitkv_kernelI23Flash_fwd_kernel_traitsILi64ELi64ELi256ELi4ELb0ELb0EN7cutlass10bfloat16_tE19Flash_kernel_traitsILi64ELi64ELi256ELi4ES3_EELb1ELb0ELb0ELb0ELb0ELb0ELb1ELb0EEEvNS_16Flash_fwd_paramsE,@"STO_CUDA_ENTRY STV_DEFAULT"
_ZN5flash24flash_fwd_splitkv_kernelI23Flash_fwd_kernel_traitsILi64ELi64ELi256ELi4ELb0ELb0EN7cutlass10bfloat16_tE19Flash_kernel_traitsILi64ELi64ELi256ELi4ES3_EELb1ELb0ELb0ELb0ELb0ELb0ELb1ELb0EEEvNS_16Flash_fwd_paramsE:
.text._ZN5flash24flash_fwd_splitkv_kernelI23Flash_fwd_kernel_traitsILi64ELi64ELi256ELi4ELb0ELb0EN7cutlass10bfloat16_tE19Flash_kernel_traitsILi64ELi64ELi256ELi4ES3_EELb1ELb0ELb0ELb0ELb0ELb0ELb1ELb0EEEvNS_16Flash_fwd_paramsE:
[----:B------:R-:W1:Y:S01]  /*0000*/  LDC R1, c[0x0][0x28] ;  /* 0x00000a00ff017b82 */ /* 0x000e620000000800 */
[----:B------:R-:W-:-:S07]  /*0010*/  ULDC UR6, c[0x0][0x270] ;  /* 0x00009c0000067ab9 */ /* 0x000fce0000000800 */
[----:B------:R-:W2:Y:S01]  /*0020*/  S2UR UR13, SR_CTAID.Z ;  /* 0x00000000000d79c3 */ /* 0x000ea20000002700 */
[----:B------:R-:W3:Y:S01]  /*0030*/  I2F.U32.RP R2, UR6 ;  /* 0x0000000600027d06 */ /* 0x000ee20008209000 */
[----:B------:R-:W-:Y:S01]  /*0040*/  UISETP.NE.U32.AND UP2, UPT, UR6, URZ, UPT ;  /* 0x0000003f0600728c */ /* 0x000fe2000bf45070 */
[----:B-1----:R-:W-:Y:S01]  /*0050*/  VIADD R1, R1, 0xffffffd0 ;  /* 0xffffffd001017836 */ /* 0x002fe20000000000 */
[----:B------:R-:W-:Y:S01]  /*0060*/  ULDC.64 UR8, c[0x0][0x2f0] ;  /* 0x0000bc0000087ab9 */ /* 0x000fe20000000a00 */
[----:B------:R-:W-:-:S04]  /*0070*/  ULDC.64 UR22, c[0x0][0x208] ;  /* 0x0000820000167ab9 */ /* 0x000fc80000000a00 */
[----:B---3--:R-:W1:Y:S02]  /*0080*/  MUFU.RCP R0, R2 ;  /* 0x0000000200007308 */ /* 0x008e640000001000 */
[----:B-1----:R-:W-:-:S06]  /*0090*/  VIADD R0, R0, 0xffffffe ;  /* 0x0ffffffe00007836 */ /* 0x002fcc0000000000 */
[----:B------:R-:W1:Y:S02]  /*00a0*/  F2I.FTZ.U32.TRUNC.NTZ R0, R0 ;  /* 0x0000000000007305 */ /* 0x000e64000021f000 */
[----:B-1----:R-:W-:-:S13]  /*00b0*/  R2UR UR5, R0 ;  /* 0x00000000000572ca */ /* 0x002fda00000e0000 */
[----:B------:R-:W-:-:S04]  /*00c0*/  UIADD3 UR4, URZ, -UR5, URZ ;  /* 0x800000053f047290 */ /* 0x000fc8000fffe03f */
[----:B------:R-:W-:-:S03]  /*00d0*/  UIMAD UR7, UR4, UR6, URZ ;  /* 0x00000006040772a4 */ /* 0x000fc6000f8e023f */
[----:B------:R-:W-:Y:S02]  /*00e0*/  UMOV UR4, URZ ;  /* 0x0000003f00047c82 */ /* 0x000fe40008000000 */
[----:B------:R-:W-:-:S04]  /*00f0*/  UIMAD.WIDE.U32 UR4, UR5, UR7, UR4 ;  /* 0x00000007050472a5 */ /* 0x000fc8000f8e0004 */
[----:B--2---:R-:W-:-:S03]  /*0100*/  UIMAD.WIDE.U32 UR16, UR5, UR13, URZ ;  /* 0x0000000d051072a5 */ /* 0x004fc6000f8e003f */
[----:B------:R-:W-:Y:S01]  /*0110*/  ULDC.64 UR4, c[0x0][0x2f0] ;  /* 0x0000bc0000047ab9 */ /* 0x000fe20000000a00 */
[----:B------:R-:W-:Y:S02]  /*0120*/  UIADD3 UR7, -UR17, URZ, URZ ;  /* 0x0000003f11077290 */ /* 0x000fe4000fffe13f */
[----:B------:R-:W-:Y:S02]  /*0130*/  UISETP.NE.U32.AND UP1, UPT, UR4, URZ, UPT ;  /* 0x0000003f0400728c */ /* 0x000fe4000bf25070 */
[----:B------:R-:W-:Y:S02]  /*0140*/  UIMAD UR7, UR6, UR7, UR13 ;  /* 0x00000007060772a4 */ /* 0x000fe4000f8e020d */
[----:B------:R-:W-:Y:S02]  /*0150*/  UISETP.NE.AND.EX UP1, UPT, UR5, URZ, UPT, UP1 ;  /* 0x0000003f0500728c */ /* 0x000fe4000bf25310 */
[----:B------:R-:W-:Y:S01]  /*0160*/  UISETP.GE.U32.AND UP0, UPT, UR7, UR6, UPT ;  /* 0x000000060700728c */ /* 0x000fe2000bf06070 */
[----:B------:R-:W-:-:S03]  /*0170*/  ULDC.64 UR4, c[0x0][0x300] ;  /* 0x0000c00000047ab9 */ /* 0x000fc60000000a00 */
[----:B------:R-:W-:-:S07]  /*0180*/  PLOP3.LUT P2, PT, PT, PT, UP1, 0x80, 0x0 ;  /* 0x000000000000781c */ /* 0x000fce0003f4f018 */
[----:B------:R-:W-:Y:S02]  /*0190*/  @UP0 UIADD3 UR7, UR7, -UR6, URZ ;  /* 0x8000000607070290 */ /* 0x000fe4000fffe03f */
[----:B------:R-:W-:Y:S02]  /*01a0*/  @UP0 UIADD3 UR17, UR17, 0x1, URZ ;  /* 0x0000000111110890 */ /* 0x000fe4000fffe03f */
[----:B------:R-:W-:Y:S02]  /*01b0*/  UISETP.GE.U32.AND UP3, UPT, UR7, UR6, UPT ;  /* 0x000000060700728c */ /* 0x000fe4000bf66070 */
[----:B------:R-:W-:Y:S01]  /*01c0*/  UISETP.NE.U32.AND UP0, UPT, UR4, URZ, UPT ;  /* 0x0000003f0400728c */ /* 0x000fe2000bf05070 */
[----:B------:R-:W-:-:S03]  /*01d0*/  ULDC.U8 UR7, c[0x0][0x3c2] ;  /* 0x0000f08000077ab9 */ /* 0x000fc60000000000 */
[----:B------:R-:W-:-:S03]  /*01e0*/  UISETP.NE.AND.EX UP0, UPT, UR5, URZ, UPT, UP0 ;  /* 0x0000003f0500728c */ /* 0x000fc6000bf05300 */
[----:B------:R-:W-:Y:S02]  /*01f0*/  ULDC.64 UR4, c[0x0][0x2f8] ;  /* 0x0000be0000047ab9 */ /* 0x000fe40000000a00 */
[----:B------:R-:W-:Y:S02]  /*0200*/  @UP3 UIADD3 UR17, UR17, 0x1, URZ ;  /* 0x0000000111113890 */ /* 0x000fe4000fffe03f */
[----:B------:R-:W-:Y:S01]  /*0210*/  @!UP2 ULOP3.LUT UR17, URZ, UR6, URZ, 0x33, !UPT ;  /* 0x000000063f11a292 */ /* 0x000fe2000f8e333f */
[----:B------:R-:W-:Y:S01]  /*0220*/  PLOP3.LUT P0, PT, PT, PT, UP0, 0x80, 0x0 ;  /* 0x000000000000781c */ /* 0x000fe20003f0f008 */
[----:B------:R-:W-:Y:S02]  /*0230*/  UISETP.NE.AND UP3, UPT, UR7, URZ, UPT ;  /* 0x0000003f0700728c */ /* 0x000fe4000bf65270 */
[----:B------:R-:W-:Y:S01]  /*0240*/  UIMAD.WIDE UR8, UR17, 0x4, UR8 ;  /* 0x00000004110878a5 */ /* 0x000fe2000f8e0208 */
[----:B------:R-:W-:Y:S01]  /*0250*/  @UP0 ULDC.64 UR10, c[0x0][0x300] ;  /* 0x0000c000000a0ab9 */ /* 0x000fe20000000a00 */
[----:B------:R-:W-:-:S02]  /*0260*/  UISETP.EQ.U32.AND UP2, UPT, UR4, URZ, UPT ;  /* 0x0000003f0400728c */ /* 0x000fc4000bf42070 */
[----:B------:R-:W-:Y:S02]  /*0270*/  @UP0 UIMAD.WIDE UR10, UR17, 0x4, UR10 ;  /* 0x00000004110a08a5 */ /* 0x000fe4000f8e020a */
[----:B------:R-:W-:Y:S01]  /*0280*/  IMAD.U32 R10, RZ, RZ, UR8 ;  /* 0x00000008ff0a7e24 */ /* 0x000fe2000f8e00ff */
[----:B------:R-:W-:Y:S01]  /*0290*/  UISETP.EQ.OR.EX UP2, UPT, UR5, URZ, !UP3, UP2 ;  /* 0x0000003f0500728c */ /* 0x000fe2000df42720 */
[----:B------:R-:W-:Y:S01]  /*02a0*/  IMAD.U32 R11, RZ, RZ, UR9 ;  /* 0x00000009ff0b7e24 */ /* 0x000fe2000f8e00ff */
[----:B------:R-:W-:Y:S01]  /*02b0*/  ULDC.64 UR8, c[0x0][0x2f8] ;  /* 0x0000be0000087ab9 */ /* 0x000fe20000000a00 */
[----:B------:R-:W-:Y:S02]  /*02c0*/  IMAD.U32 R8, RZ, RZ, UR10 ;  /* 0x0000000aff087e24 */ /* 0x000fe4000f8e00ff */
[----:B------:R-:W-:Y:S01]  /*02d0*/  IMAD.U32 R9, RZ, RZ, UR11 ;  /* 0x0000000bff097e24 */ /* 0x000fe2000f8e00ff */
[----:B------:R-:W2:Y:S04]  /*02e0*/  @P2 LDG.E R6, desc[UR22][R10.64] ;  /* 0x000000160a062981 */ /* 0x000ea8000c1e1900 */
[----:B------:R-:W3:Y:S01]  /*02f0*/  @P2 LDG.E R0, desc[UR22][R10.64+0x4] ;  /* 0x000004160a002981 */ /* 0x000ee2000c1e1900 */
[----:B------:R-:W-:Y:S01]  /*0300*/  PLOP3.LUT P1, PT, PT, PT, UP2, 0x80, 0x0 ;  /* 0x000000000000781c */ /* 0x000fe20003f2f028 */
[----:B------:R-:W-:-:S02]  /*0310*/  UIMAD.WIDE UR8, UR17, 0x4, UR8 ;  /* 0x00000004110878a5 */ /* 0x000fc4000f8e0208 */
[----:B------:R-:W4:Y:S04]  /*0320*/  @P0 LDG.E R2, desc[UR22][R8.64] ;  /* 0x0000001608020981 */ /* 0x000f28000c1e1900 */
[----:B------:R-:W-:Y:S02]  /*0330*/  IMAD.U32 R4, RZ, RZ, UR8 ;  /* 0x00000008ff047e24 */ /* 0x000fe4000f8e00ff */
[----:B------:R-:W-:-:S05]  /*0340*/  IMAD.U32 R5, RZ, RZ, UR9 ;  /* 0x00000009ff057e24 */ /* 0x000fca000f8e00ff */
[----:B------:R-:W5:Y:S01]  /*0350*/  @!P1 LDG.E R3, desc[UR22][R4.64] ;  /* 0x0000001604039981 */ /* 0x000f62000c1e1900 */
[----:B------:R-:W-:Y:S01]  /*0360*/  UMOV UR27, 0xffffffff ;  /* 0xffffffff001b7882 */ /* 0x000fe20000000000 */
[----:B------:R-:W-:Y:S01]  /*0370*/  UMOV UR7, URZ ;  /* 0x0000003f00077c82 */ /* 0x000fe20008000000 */
[----:B------:R-:W1:Y:S01]  /*0380*/  S2R R197, SR_TID.X ;  /* 0x0000000000c57919 */ /* 0x000e620000002100 */
[----:B------:R-:W-:Y:S01]  /*0390*/  UMOV UR8, 0xffffffff ;  /* 0xffffffff00087882 */ /* 0x000fe20000000000 */
[----:B------:R-:W1:Y:S08]  /*03a0*/  S2UR UR21, SR_CTAID.X ;  /* 0x00000000001579c3 */ /* 0x000e700000002500 */
[----:B------:R-:W1:Y:S01]  /*03b0*/  S2UR UR9, SR_CTAID.Y ;  /* 0x00000000000979c3 */ /* 0x000e620000002600 */
[----:B--2---:R-:W-:-:S02]  /*03c0*/  @P2 R2UR UR27, R6 ;  /* 0x00000000061b22ca */ /* 0x004fc400000e0000 */
[----:B---3--:R-:W-:Y:S02]  /*03d0*/  @P2 R2UR UR25, R0 ;  /* 0x00000000001922ca */ /* 0x008fe400000e0000 */
[----:B----4-:R-:W-:Y:S02]  /*03e0*/  @P0 R2UR UR7, R2 ;  /* 0x00000000020702ca */ /* 0x010fe400000e0000 */
[----:B------:R-:W-:-:S04]  /*03f0*/  ISETP.NE.U32.AND P0, PT, RZ, UR4, PT ;  /* 0x00000004ff007c0c */ /* 0x000fc8000bf05070 */
[----:B------:R-:W-:-:S05]  /*0400*/  ISETP.NE.AND.EX P0, PT, RZ, UR5, PT, P0 ;  /* 0x00000005ff007c0c */ /* 0x000fca000bf05300 */
[----:B------:R-:W-:Y:S02]  /*0410*/  @UP1 UIADD3 UR25, UR25, -UR27, URZ ;  /* 0x8000001b19191290 */ /* 0x000fe4000fffe03f */
[----:B------:R-:W-:Y:S01]  /*0420*/  UIADD3 UR4, -UR17, URZ, URZ ;  /* 0x0000003f11047290 */ /* 0x000fe2000fffe13f */
[----:B-----5:R-:W-:-:S03]  /*0430*/  @!P1 R2UR UR8, R3 ;  /* 0x00000000030892ca */ /* 0x020fc600000e0000 */
[----:B------:R-:W-:Y:S01]  /*0440*/  UIMAD UR13, UR6, UR4, UR13 ;  /* 0x00000004060d72a4 */ /* 0x000fe2000f8e020d */
[----:B------:R-:W-:Y:S01]  /*0450*/  @!UP1 ULDC UR25, c[0x0][0x2c4] ;  /* 0x0000b10000199ab9 */ /* 0x000fe20000000800 */
[----:B-1----:R-:W-:Y:S10]  /*0460*/  @!P0 BRA `(.L_x_1484) ;  /* 0x00000000001c8947 */ /* 0x002ff40003800000 */
[----:B------:R-:W-:-:S13]  /*0470*/  PLOP3.LUT P0, PT, PT, PT, UP3, 0x80, 0x0 ;  /* 0x000000000000781c */ /* 0x000fda0003f0f038 */
[----:B------:R-:W2:Y:S04]  /*0480*/  @P0 LDG.E R0, desc[UR22][R4.64+0x4] ;  /* 0x0000041604000981 */ /* 0x000ea8000c1e1900 */
[----:B------:R-:W3:Y:S01]  /*0490*/  @!P0 LDG.E R2, desc[UR22][R4.64] ;  /* 0x0000001604028981 */ /* 0x000ee2000c1e1900 */
[----:B--2---:R-:W-:-:S13]  /*04a0*/  @P0 R2UR UR10, R0 ;  /* 0x00000000000a02ca */ /* 0x004fda00000e0000 */
[----:B------:R-:W-:-:S07]  /*04b0*/  @UP3 UIADD3 UR10, UR10, -UR8, URZ ;  /* 0x800000080a0a3290 */ /* 0x000fce000fffe03f */
[----:B---3--:R-:W-:Y:S01]  /*04c0*/  @!P0 R2UR UR10, R2 ;  /* 0x00000000020a82ca */ /* 0x008fe200000e0000 */
[----:B------:R-:W-:-:S14]  /*04d0*/  BRA `(.L_x_1485) ;  /* 0x0000000000047947 */ /* 0x000fdc0003800000 */
.L_x_1484:
[----:B------:R-:W-:-:S05]  /*04e0*/  ULDC UR10, c[0x0][0x2c8] ;  /* 0x0000b200000a7ab9 */ /* 0x000fca0000000800 */
.L_x_1485:
        /* <DEDUP_REMOVED lines=19> */
[----:B------:R-:W-:Y:S01]  /*0620*/  @!UP2 UIADD3 UR24, UR4, UR10, -UR7 ;  /* 0x0000000a0418a290 */ /* 0x000fe2000fffe807 */
[----:B------:R-:W-:Y:S11]  /*0630*/  @!P0 EXIT ;  /* 0x000000000000894d */ /* 0x000ff60003800000 */
[----:B------:R-:W-:Y:S01]  /*0640*/  ULDC UR11, c[0x0][0x10] ;  /* 0x00000400000b7ab9 */ /* 0x000fe20000000800 */
[----:B------:R-:W1:Y:S01]  /*0650*/  LDC R0, c[0x0][0x10] ;  /* 0x00000400ff007b82 */ /* 0x000e620000000800 */
[----:B------:R-:W-:Y:S01]  /*0660*/  ULDC UR5, c[0x0][0x2c8] ;  /* 0x0000b20000057ab9 */ /* 0x000fe20000000800 */
[----:B------:R-:W-:Y:S01]  /*0670*/  UMOV UR14, URZ ;  /* 0x0000003f000e7c82 */ /* 0x000fe20008000000 */
[----:B------:R-:W-:Y:S02]  /*0680*/  UIADD3 UR5, UR5, 0xff, URZ ;  /* 0x000000ff05057890 */ /* 0x000fe4000fffe03f */
[----:B------:R-:W-:Y:S02]  /*0690*/  UISETP.NE.AND UP1, UPT, UR11, URZ, UPT ;  /* 0x0000003f0b00728c */ /* 0x000fe4000bf25270 */
[----:B------:R-:W-:Y:S01]  /*06a0*/  USHF.R.S32.HI UR4, URZ, 0x1f, UR5 ;  /* 0x0000001f3f047899 */ /* 0x000fe20008011405 */
[----:B------:R-:W-:-:S03]  /*06b0*/  ULDC UR20, c[0x0][0x398] ;  /* 0x0000e60000147ab9 */ /* 0x000fc60000000800 */
[----:B------:R-:W-:-:S04]  /*06c0*/  ULEA.HI UR4, UR4, UR5, URZ, 0x8 ;  /* 0x0000000504047291 */ /* 0x000fc8000f8f403f */
[----:B------:R-:W-:-:S04]  /*06d0*/  ULEA.HI.SX32 UR12, UR4, UR11, 0x18 ;  /* 0x0000000b040c7291 */ /* 0x000fc8000f8fc23f */
[----:B------:R-:W-:Y:S01]  /*06e0*/  UIADD3 UR12, UR12, -0x1, URZ ;  /* 0xffffffff0c0c7890 */ /* 0x000fe2000fffe03f */
[-C--:B-1----:R-:W-:Y:S02]  /*06f0*/  IABS R2, R0.reuse ;  /* 0x0000000000027213 */ /* 0x082fe40000000000 */
[----:B------:R-:W-:Y:S02]  /*0700*/  IABS R0, R0 ;  /* 0x0000000000007213 */ /* 0x000fe40000000000 */
[----:B------:R-:W-:-:S03]  /*0710*/  R2UR UR10, R2 ;  /* 0x00000000020a72ca */ /* 0x000fc600000e0000 */
[----:B------:R-:W-:-:S10]  /*0720*/  IMAD.MOV R0, RZ, RZ, -R0 ;  /* 0x000000ffff007224 */ /* 0x000fd400078e0a00 */
[----:B------:R-:W1:Y:S08]  /*0730*/  I2F.RP R4, UR10 ;  /* 0x0000000a00047d06 */ /* 0x000e700008209400 */
[----:B-1----:R-:W1:Y:S02]  /*0740*/  MUFU.RCP R3, R4 ;  /* 0x0000000400037308 */ /* 0x002e640000001000 */
[----:B-1----:R-:W-:-:S06]  /*0750*/  VIADD R3, R3, 0xffffffe ;  /* 0x0ffffffe03037836 */ /* 0x002fcc0000000000 */
[----:B------:R-:W1:Y:S02]  /*0760*/  F2I.FTZ.U32.TRUNC.NTZ R2, R3 ;  /* 0x0000000300027305 */ /* 0x000e64000021f000 */
[----:B-1----:R-:W-:Y:S01]  /*0770*/  R2UR UR15, R2 ;  /* 0x00000000020f72ca */ /* 0x002fe200000e0000 */
[----:B------:R-:W-:Y:S01]  /*0780*/  IMAD.U32 R2, RZ, RZ, UR12 ;  /* 0x0000000cff027e24 */ /* 0x000fe2000f8e00ff */
[----:B------:R-:W-:-:S04]  /*0790*/  ULOP3.LUT UR12, UR12, UR11, URZ, 0x3c, !UPT ;  /* 0x0000000b0c0c7292 */ /* 0x000fc8000f8e3c3f */
[----:B------:R-:W-:-:S04]  /*07a0*/  IABS R2, R2 ;  /* 0x0000000200027213 */ /* 0x000fc80000000000 */
[----:B------:R-:W-:-:S03]  /*07b0*/  R2UR UR5, R2 ;  /* 0x00000000020572ca */ /* 0x000fc600000e0000 */
[----:B------:R-:W-:-:S04]  /*07c0*/  UIADD3 UR4, URZ, -UR15, URZ ;  /* 0x8000000f3f047290 */ /* 0x000fc8000fffe03f */
[----:B------:R-:W-:-:S04]  /*07d0*/  UIMAD UR4, UR4, UR10, URZ ;  /* 0x0000000a040472a4 */ /* 0x000fc8000f8e023f */
[----:B------:R-:W-:-:S03]  /*07e0*/  UIMAD.WIDE.U32 UR14, UR15, UR4, UR14 ;  /* 0x000000040f0e72a5 */ /* 0x000fc6000f8e000e */
[----:B------:R-:W-:Y:S01]  /*07f0*/  R2UR UR4, R0 ;  /* 0x00000000000472ca */ /* 0x000fe200000e0000 */
[----:B------:R-:W-:-:S12]  /*0800*/  UIMAD.WIDE.U32 UR14, UR15, UR5, URZ ;  /* 0x000000050f0e72a5 */ /* 0x000fd8000f8e003f */
[----:B------:R-:W-:-:S04]  /*0810*/  UIMAD UR4, UR15, UR4, UR5 ;  /* 0x000000040f0472a4 */ /* 0x000fc8000f8e0205 */
[----:B------:R-:W-:-:S11]  /*0820*/  UISETP.GT.U32.AND UP0, UPT, UR10, UR4, UPT ;  /* 0x000000040a00728c */ /* 0x000fd6000bf04070 */
[----:B------:R-:W-:Y:S02]  /*0830*/  @!UP0 UIADD3 UR4, UR4, -UR10, URZ ;  /* 0x8000000a04048290 */ /* 0x000fe4000fffe03f */
[----:B------:R-:W-:Y:S02]  /*0840*/  @!UP0 UIADD3 UR15, UR15, 0x1, URZ ;  /* 0x000000010f0f8890 */ /* 0x000fe4000fffe03f */
[----:B------:R-:W-:Y:S02]  /*0850*/  UISETP.GE.U32.AND UP2, UPT, UR4, UR10, UPT ;  /* 0x0000000a0400728c */ /* 0x000fe4000bf46070 */
[----:B------:R-:W-:Y:S02]  /*0860*/  UIADD3 UR4, UR24, 0xff, URZ ;  /* 0x000000ff18047890 */ /* 0x000fe4000fffe03f */
[----:B------:R-:W-:Y:S02]  /*0870*/  UISETP.GE.AND UP0, UPT, UR12, URZ, UPT ;  /* 0x0000003f0c00728c */ /* 0x000fe4000bf06270 */
[----:B------:R-:W-:-:S04]  /*0880*/  USHF.R.S32.HI UR5, URZ, 0x1f, UR4 ;  /* 0x0000001f3f057899 */ /* 0x000fc80008011404 */
[----:B------:R-:W-:Y:S02]  /*0890*/  ULEA.HI UR4, UR5, UR4, URZ, 0x8 ;  /* 0x0000000405047291 */ /* 0x000fe4000f8f403f */
[----:B------:R-:W-:Y:S02]  /*08a0*/  @UP2 UIADD3 UR15, UR15, 0x1, URZ ;  /* 0x000000010f0f2890 */ /* 0x000fe4000fffe03f */
[----:B------:R-:W-:Y:S02]  /*08b0*/  USHF.R.S32.HI UR4, URZ, 0x8, UR4 ;  /* 0x000000083f047899 */ /* 0x000fe40008011404 */
[----:B------:R-:W-:Y:S02]  /*08c0*/  @!UP0 UIADD3 UR15, -UR15, URZ, URZ ;  /* 0x0000003f0f0f8290 */ /* 0x000fe4000fffe13f */
[----:B------:R-:W-:Y:S02]  /*08d0*/  @!UP1 ULOP3.LUT UR15, URZ, UR11, URZ, 0x33, !UPT ;  /* 0x0000000b3f0f9292 */ /* 0x000fe4000f8e333f */
[----:B------:R-:W-:Y:S01]  /*08e0*/  IMAD.U32 R3, RZ, RZ, UR4 ;  /* 0x00000004ff037e24 */ /* 0x000fe2000f8e00ff */
[----:B------:R-:W-:-:S02]  /*08f0*/  UIADD3 UR5, -UR25, 0x13f, UR21 ;  /* 0x0000013f19057890 */ /* 0x000fc4000fffe115 */
[----:B------:R-:W-:Y:S01]  /*0900*/  UIMAD UR12, UR15, UR9, URZ ;  /* 0x000000090f0c72a4 */ /* 0x000fe2000f8e023f */
[----:B------:R-:W-:Y:S01]  /*0910*/  IMAD.U32 R0, RZ, RZ, UR15 ;  /* 0x0000000fff007e24 */ /* 0x000fe2000f8e00ff */
[----:B------:R-:W-:-:S04]  /*0920*/  UIADD3 UR5, UR5, UR20, UR24 ;  /* 0x0000001405057290 */ /* 0x000fc8000fffe018 */
[----:B------:R-:W-:Y:S01]  /*0930*/  VIADDMNMX R0, R0, UR12, R3, PT ;  /* 0x0000000c00007c46 */ /* 0x000fe2000b800103 */
[----:B------:R-:W-:-:S03]  /*0940*/  USHF.R.S32.HI UR4, URZ, 0x1f, UR5 ;  /* 0x0000001f3f047899 */ /* 0x000fc60008011405 */
[----:B------:R-:W-:Y:S01]  /*0950*/  R2UR UR19, R0 ;  /* 0x00000000001372ca */ /* 0x000fe200000e0000 */
[----:B------:R-:W-:-:S04]  /*0960*/  ULEA.HI UR4, UR4, UR5, URZ, 0x8 ;  /* 0x0000000504047291 */ /* 0x000fc8000f8f403f */
[----:B------:R-:W-:-:S08]  /*0970*/  USHF.R.S32.HI UR4, URZ, 0x8, UR4 ;  /* 0x000000083f047899 */ /* 0x000fd00008011404 */
[----:B------:R-:W-:-:S04]  /*0980*/  UISETP.LT.AND UP0, UPT, UR19, UR4, UPT ;  /* 0x000000041300728c */ /* 0x000fc8000bf01270 */
[----:B------:R-:W-:-:S04]  /*0990*/  USEL UR19, UR19, UR4, UP0 ;  /* 0x0000000413137287 */ /* 0x000fc80008000000 */
[----:B------:R-:W-:-:S06]  /*09a0*/  UISETP.GE.AND UP0, UPT, UR12, UR19, UPT ;  /* 0x000000130c00728c */ /* 0x000fcc000bf06270 */
[----:B------:R-:W-:-:S13]  /*09b0*/  PLOP3.LUT P0, PT, PT, PT, UP0, 0x80, 0x0 ;  /* 0x000000000000781c */ /* 0x000fda0003f0f008 */
[----:B------:R-:W-:Y:S05]  /*09c0*/  @!P0 BRA `(.L_x_1486) ;  /* 0x0000000400588947 */ /* 0x000fea0003800000 */
[----:B------:R-:W-:Y:S01]  /*09d0*/  SHF.R.S32.HI R0, RZ, 0x1f, R197 ;  /* 0x0000001fff007819 */ /* 0x000fe200000114c5 */
[----:B------:R-:W-:Y:S02]  /*09e0*/  ULDC.64 UR4, c[0x0][0x2c0] ;  /* 0x0000b00000047ab9 */ /* 0x000fe40000000a00 */
[----:B------:R-:W-:Y:S01]  /*09f0*/  UIMAD UR4, UR9, UR4, UR17 ;  /* 0x00000004090472a4 */ /* 0x000fe2000f8e0211 */
[----:B------:R-:W-:-:S03]  /*0a00*/  LEA.HI R7, R0, R197, RZ, 0x4 ;  /* 0x000000c500077211 */ /* 0x000fc600078f20ff */
[----:B------:R-:W-:Y:S01]  /*0a10*/  UIMAD UR4, UR4, UR6, UR13 ;  /* 0x00000006040472a4 */ /* 0x000fe2000f8e020d */
[----:B------:R-:W-:Y:S01]  /*0a20*/  LOP3.LUT R0, R7, 0xfffffff0, RZ, 0xc0, !PT ;  /* 0xfffffff007007812 */ /* 0x000fe200078ec0ff */
[----:B------:R-:W-:Y:S01]  /*0a30*/  UIADD3 UR6, -UR21, UR25, URZ ;  /* 0x0000001915067290 */ /* 0x000fe2000fffe13f */
[----:B------:R-:W-:Y:S01]  /*0a40*/  SHF.R.S32.HI R7, RZ, 0x4, R7 ;  /* 0x00000004ff077819 */ /* 0x000fe20000011407 */
[----:B------:R-:W-:Y:S02]  /*0a50*/  UIMAD UR8, UR4, UR5, UR21 ;  /* 0x00000005040872a4 */ /* 0x000fe4000f8e0215 */
[----:B------:R-:W-:Y:S01]  /*0a60*/  IMAD.IADD R197, R197, 0x1, -R0 ;  /* 0x00000001c5c57824 */ /* 0x000fe200078e0a00 */
[----:B------:R-:W-:Y:S01]  /*0a70*/  ULDC UR5, c[0x0][0x2dc] ;  /* 0x0000b70000057ab9 */ /* 0x000fe20000000800 */
[----:B------:R-:W-:Y:S01]  /*0a80*/  ULDC UR4, c[0x0][0x2d0] ;  /* 0x0000b40000047ab9 */ /* 0x000fe20000000800 */
[----:B------:R-:W-:Y:S01]  /*0a90*/  UIMAD UR5, UR8, UR5, URZ ;  /* 0x00000005080572a4 */ /* 0x000fe2000f8e023f */
[----:B------:R-:W-:Y:S01]  /*0aa0*/  IMAD.SHL.U32 R8, R197, 0x4, RZ ;  /* 0x00000004c5087824 */ /* 0x000fe200078e00ff */
[----:B------:R-:W-:Y:S01]  /*0ab0*/  USHF.R.S32.HI UR7, URZ, 0x1f, UR8 ;  /* 0x0000001f3f077899 */ /* 0x000fe20008011408 */
[----:B------:R-:W-:-:S02]  /*0ac0*/  VIADD R0, R7, 0x8 ;  /* 0x0000000807007836 */ /* 0x000fc40000000000 */
[C---:B------:R-:W-:Y:S01]  /*0ad0*/  VIADD R6, R7.reuse, 0x10 ;  /* 0x0000001007067836 */ /* 0x040fe20000000000 */
[--C-:B------:R-:W-:Y:S01]  /*0ae0*/  SHF.R.S32.HI R9, RZ, 0x1f, R8.reuse ;  /* 0x0000001fff097819 */ /* 0x100fe20000011408 */
[----:B------:R-:W-:Y:S01]  /*0af0*/  IMAD.U32 R2, RZ, RZ, UR5 ;  /* 0x00000005ff027e24 */ /* 0x000fe2000f8e00ff */
[----:B------:R-:W-:Y:S02]  /*0b00*/  ISETP.GE.AND P1, PT, R8, UR4, PT ;  /* 0x0000000408007c0c */ /* 0x000fe4000bf26270 */
[C---:B------:R-:W-:Y:S01]  /*0b10*/  ISETP.GE.AND P5, PT, R0.reuse, UR6, PT ;  /* 0x0000000600007c0c */ /* 0x040fe2000bfa6270 */
[----:B------:R-:W-:Y:S01]  /*0b20*/  IMAD.WIDE R4, R7, 0x40, R8 ;  /* 0x0000004007047825 */ /* 0x000fe200078e0208 */
[----:B------:R-:W-:Y:S02]  /*0b30*/  ISETP.GE.OR P4, PT, R0, UR6, P1 ;  /* 0x0000000600007c0c */ /* 0x000fe40008f86670 */
[----:B------:R-:W-:Y:S01]  /*0b40*/  ISETP.NE.OR P5, PT, R197, RZ, P5 ;  /* 0x000000ffc500720c */ /* 0x000fe20002fa5670 */
[C---:B------:R-:W-:Y:S01]  /*0b50*/  VIADD R0, R7.reuse, 0x38 ;  /* 0x0000003807007836 */ /* 0x040fe20000000000 */
[----:B------:R-:W-:Y:S01]  /*0b60*/  IADD3 R3, P0, R4, UR5, RZ ;  /* 0x0000000504037c10 */ /* 0x000fe2000ff1e0ff */
[----:B------:R-:W-:Y:S01]  /*0b70*/  ULDC.64 UR4, c[0x0][0x288] ;  /* 0x0000a20000047ab9 */ /* 0x000fe20000000a00 */
[----:B------:R-:W-:-:S02]  /*0b80*/  VIADD R4, R7, 0x20 ;  /* 0x0000002007047836 */ /* 0x000fc40000000000 */
[----:B------:R-:W-:Y:S01]  /*0b90*/  LEA.HI.X.SX32 R2, R2, R5, 0x1, P0 ;  /* 0x0000000502027211 */ /* 0x000fe200000f0eff */
[C---:B------:R-:W-:Y:S01]  /*0ba0*/  VIADD R5, R7.reuse, 0x18 ;  /* 0x0000001807057836 */ /* 0x040fe20000000000 */
[----:B------:R-:W-:Y:S02]  /*0bb0*/  ISETP.GE.OR P0, PT, R7, UR6, P1 ;  /* 0x0000000607007c0c */ /* 0x000fe40008f06670 */
[----:B------:R-:W-:Y:S02]  /*0bc0*/  LEA R8, P2, R3, UR4, 0x2 ;  /* 0x0000000403087c11 */ /* 0x000fe4000f8410ff */
[----:B------:R-:W-:Y:S01]  /*0bd0*/  ISETP.GE.OR P3, PT, R5, UR6, P1 ;  /* 0x0000000605007c0c */ /* 0x000fe20008f66670 */
[----:B------:R-:W-:Y:S01]  /*0be0*/  @!P5 IMAD.MOV.U32 R15, RZ, RZ, -0x800000 ;  /* 0xff800000ff0fd424 */ /* 0x000fe200078e00ff */
[----:B------:R-:W-:Y:S01]  /*0bf0*/  LEA.HI.X R9, R3, UR5, R2, 0x2, P2 ;  /* 0x0000000503097c11 */ /* 0x000fe200090f1402 */
[C---:B------:R-:W-:Y:S01]  /*0c00*/  VIADD R3, R7.reuse, 0x28 ;  /* 0x0000002807037836 */ /* 0x040fe20000000000 */
[C---:B------:R-:W-:Y:S01]  /*0c10*/  ISETP.GE.OR P2, PT, R6.reuse, UR6, P1 ;  /* 0x0000000606007c0c */ /* 0x040fe20008f46670 */
[----:B------:R-:W-:Y:S01]  /*0c20*/  ULDC.64 UR4, c[0x0][0x2b8] ;  /* 0x0000ae0000047ab9 */ /* 0x000fe20000000a00 */
[----:B------:R-:W-:Y:S01]  /*0c30*/  VIADD R2, R7, 0x30 ;  /* 0x0000003007027836 */ /* 0x000fe20000000000 */
[----:B------:R-:W-:Y:S01]  /*0c40*/  @!P4 STG.E.128 desc[UR22][R8.64+0x800], RZ ;  /* 0x000800ff0800c986 */ /* 0x000fe2000c101d16 */
[----:B------:R-:W-:-:S02]  /*0c50*/  ISETP.GE.AND P4, PT, R6, UR6, PT ;  /* 0x0000000606007c0c */ /* 0x000fc4000bf86270 */
[----:B------:R-:W-:Y:S01]  /*0c60*/  ISETP.GE.OR P6, PT, R4, UR6, P1 ;  /* 0x0000000604007c0c */ /* 0x000fe20008fc6670 */
[----:B------:R-:W-:Y:S01]  /*0c70*/  @!P0 STG.E.128 desc[UR22][R8.64], RZ ;  /* 0x000000ff08008986 */ /* 0x000fe2000c101d16 */
[----:B------:R-:W-:Y:S02]  /*0c80*/  ISETP.GE.OR P0, PT, R3, UR6, P1 ;  /* 0x0000000603007c0c */ /* 0x000fe40008f06670 */
[----:B------:R-:W-:Y:S01]  /*0c90*/  ISETP.NE.OR P4, PT, R197, RZ, P4 ;  /* 0x000000ffc500720c */ /* 0x000fe20002785670 */
[----:B------:R-:W-:Y:S01]  /*0ca0*/  @!P3 STG.E.128 desc[UR22][R8.64+0x1800], RZ ;  /* 0x001800ff0800b986 */ /* 0x000fe2000c101d16 */
[----:B------:R-:W-:-:S03]  /*0cb0*/  ISETP.GE.AND P3, PT, R5, UR6, PT ;  /* 0x0000000605007c0c */ /* 0x000fc6000bf66270 */
[----:B------:R-:W-:Y:S01]  /*0cc0*/  @!P2 STG.E.128 desc[UR22][R8.64+0x1000], RZ ;  /* 0x001000ff0800a986 */ /* 0x000fe2000c101d16 */
[----:B------:R-:W-:Y:S02]  /*0cd0*/  ISETP.GE.OR P2, PT, R2, UR6, P1 ;  /* 0x0000000602007c0c */ /* 0x000fe40008f46670 */
[----:B------:R-:W-:Y:S01]  /*0ce0*/  ISETP.GE.OR P1, PT, R0, UR6, P1 ;  /* 0x0000000600007c0c */ /* 0x000fe20008f26670 */
[----:B------:R-:W-:Y:S01]  /*0cf0*/  @!P6 STG.E.128 desc[UR22][R8.64+0x2000], RZ ;  /* 0x002000ff0800e986 */ /* 0x000fe2000c101d16 */
[C---:B------:R-:W-:Y:S02]  /*0d00*/  ISETP.NE.AND P6, PT, R197.reuse, RZ, PT ;  /* 0x000000ffc500720c */ /* 0x040fe40003fc5270 */
[----:B------:R-:W-:Y:S01]  /*0d10*/  ISETP.NE.OR P3, PT, R197, RZ, P3 ;  /* 0x000000ffc500720c */ /* 0x000fe20001f65670 */
[----:B------:R-:W-:Y:S01]  /*0d20*/  @!P0 STG.E.128 desc[UR22][R8.64+0x2800], RZ ;  /* 0x002800ff08008986 */ /* 0x000fe2000c101d16 */
[C---:B------:R-:W-:Y:S01]  /*0d30*/  IADD3 R5, P0, R7.reuse, UR8, RZ ;  /* 0x0000000807057c10 */ /* 0x040fe2000ff1e0ff */
[----:B------:R-:W-:Y:S01]  /*0d40*/  @!P4 IMAD.MOV.U32 R13, RZ, RZ, -0x800000 ;  /* 0xff800000ff0dc424 */ /* 0x000fe200078e00ff */
[----:B------:R-:W-:-:S02]  /*0d50*/  ISETP.GE.OR P6, PT, R7, UR6, P6 ;  /* 0x0000000607007c0c */ /* 0x000fc4000b7c6670 */
[----:B------:R-:W-:Y:S01]  /*0d60*/  LEA.HI.X.SX32 R6, R7, UR7, 0x1, P0 ;  /* 0x0000000707067c11 */ /* 0x000fe200080f0eff */
[----:B------:R-:W-:Y:S01]  /*0d70*/  @!P2 STG.E.128 desc[UR22][R8.64+0x3000], RZ ;  /* 0x003000ff0800a986 */ /* 0x000fe2000c101d16 */
[C---:B------:R-:W-:Y:S02]  /*0d80*/  LEA R10, P0, R5.reuse, UR4, 0x2 ;  /* 0x00000004050a7c11 */ /* 0x040fe4000f8010ff */
[----:B------:R-:W-:Y:S01]  /*0d90*/  ISETP.GE.AND P2, PT, R4, UR6, PT ;  /* 0x0000000604007c0c */ /* 0x000fe2000bf46270 */
[----:B------:R1:W-:Y:S01]  /*0da0*/  @!P1 STG.E.128 desc[UR22][R8.64+0x3800], RZ ;  /* 0x003800ff08009986 */ /* 0x0003e2000c101d16 */
[----:B------:R-:W-:Y:S02]  /*0db0*/  LEA.HI.X R11, R5, UR5, R6, 0x2, P0 ;  /* 0x00000005050b7c11 */ /* 0x000fe400080f1406 */
[----:B------:R-:W-:Y:S02]  /*0dc0*/  ISETP.GE.AND P0, PT, R2, UR6, PT ;  /* 0x0000000602007c0c */ /* 0x000fe4000bf06270 */
[----:B------:R-:W-:Y:S01]  /*0dd0*/  ISETP.GE.AND P1, PT, R3, UR6, PT ;  /* 0x0000000603007c0c */ /* 0x000fe2000bf26270 */
[----:B------:R-:W-:Y:S01]  /*0de0*/  @!P6 IMAD.MOV.U32 R17, RZ, RZ, -0x800000 ;  /* 0xff800000ff11e424 */ /* 0x000fe200078e00ff */
[C---:B------:R-:W-:Y:S01]  /*0df0*/  ISETP.NE.OR P0, PT, R197.reuse, RZ, P0 ;  /* 0x000000ffc500720c */ /* 0x040fe20000705670 */
[----:B------:R2:W-:Y:S01]  /*0e00*/  @!P5 STG.E desc[UR22][R10.64+0x20], R15 ;  /* 0x0000200f0a00d986 */ /* 0x0005e2000c101916 */
[----:B------:R-:W-:-:S02]  /*0e10*/  ISETP.NE.OR P2, PT, R197, RZ, P2 ;  /* 0x000000ffc500720c */ /* 0x000fc40001745670 */
[----:B------:R-:W-:Y:S01]  /*0e20*/  ISETP.NE.OR P1, PT, R197, RZ, P1 ;  /* 0x000000ffc500720c */ /* 0x000fe20000f25670 */
[----:B------:R2:W-:Y:S04]  /*0e30*/  @!P6 STG.E desc[UR22][R10.64], R17 ;  /* 0x000000110a00e986 */ /* 0x0005e8000c101916 */
[----:B------:R2:W-:Y:S04]  /*0e40*/  @!P4 STG.E desc[UR22][R10.64+0x40], R13 ;  /* 0x0000400d0a00c986 */ /* 0x0005e8000c101916 */
[----:B------:R-:W-:Y:S02]  /*0e50*/  @!P0 IMAD.MOV.U32 R3, RZ, RZ, -0x800000 ;  /* 0xff800000ff038424 */ /* 0x000fe400078e00ff */
[----:B------:R-:W-:-:S02]  /*0e60*/  @!P2 IMAD.MOV.U32 R7, RZ, RZ, -0x800000 ;  /* 0xff800000ff07a424 */ /* 0x000fc400078e00ff */
[----:B------:R-:W-:Y:S01]  /*0e70*/  @!P1 IMAD.MOV.U32 R5, RZ, RZ, -0x800000 ;  /* 0xff800000ff059424 */ /* 0x000fe200078e00ff */
[----:B------:R2:W-:Y:S01]  /*0e80*/  @!P0 STG.E desc[UR22][R10.64+0xc0], R3 ;  /* 0x0000c0030a008986 */ /* 0x0005e2000c101916 */
[----:B------:R-:W-:Y:S01]  /*0e90*/  ISETP.GE.AND P0, PT, R0, UR6, PT ;  /* 0x0000000600007c0c */ /* 0x000fe2000bf06270 */
[----:B-1----:R-:W-:Y:S02]  /*0ea0*/  @!P3 IMAD.MOV.U32 R9, RZ, RZ, -0x800000 ;  /* 0xff800000ff09b424 */ /* 0x002fe400078e00ff */
[----:B------:R2:W-:Y:S01]  /*0eb0*/  @!P2 STG.E desc[UR22][R10.64+0x80], R7 ;  /* 0x000080070a00a986 */ /* 0x0005e2000c101916 */
[----:B------:R-:W-:-:S03]  /*0ec0*/  ISETP.NE.OR P0, PT, R197, RZ, P0 ;  /* 0x000000ffc500720c */ /* 0x000fc60000705670 */
[----:B------:R2:W-:Y:S04]  /*0ed0*/  @!P3 STG.E desc[UR22][R10.64+0x60], R9 ;  /* 0x000060090a00b986 */ /* 0x0005e8000c101916 */
[----:B------:R2:W-:Y:S06]  /*0ee0*/  @!P1 STG.E desc[UR22][R10.64+0xa0], R5 ;  /* 0x0000a0050a009986 */ /* 0x0005ec000c101916 */
[----:B------:R-:W-:Y:S05]  /*0ef0*/  @P0 EXIT ;  /* 0x000000000000094d */ /* 0x000fea0003800000 */
[----:B--2---:R-:W-:-:S05]  /*0f00*/  MOV R3, 0xff800000 ;  /* 0xff80000000037802 */ /* 0x004fca0000000f00 */
[----:B------:R-:W-:Y:S01]  /*0f10*/  STG.E desc[UR22][R10.64+0xe0], R3 ;  /* 0x0000e0030a007986 */ /* 0x000fe2000c101916 */
[----:B------:R-:W-:Y:S05]  /*0f20*/  EXIT ;  /* 0x000000000000794d */ /* 0x000fea0003800000 */
.L_x_1486:
        /* <DEDUP_REMOVED lines=12> */
[----:B------:R-:W-:Y:S02]  /*0ff0*/  PLOP3.LUT P3, PT, PT, PT, PT, 0x8, 0x0 ;  /* 0x000000000000781c */ /* 0x000fe40003f6e170 */
[----:B------:R-:W-:Y:S02]  /*1000*/  CS2R R246, SRZ ;  /* 0x0000000000f67805 */ /* 0x000fe4000001ff00 */
[----:B------:R-:W-:Y:S02]  /*1010*/  ISETP.NE.AND.EX P1, PT, RZ, UR5, PT, P1 ;  /* 0x00000005ff007c0c */ /* 0x000fe4000bf25310 */
[----:B--2---:R-:W-:-:S11]  /*1020*/  @P0 R2UR UR6, R2 ;  /* 0x00000000020602ca */ /* 0x004fd600000e0000 */
        /* <DEDUP_REMOVED lines=12> */
.L_x_1487:
        /* <DEDUP_REMOVED lines=23> */
[C---:B------:R-:W-:Y:S02]  /*1260*/  ISETP.NE.AND P1, PT, R7.reuse, RZ, PT ;  /* 0x000000ff0700720c */ /* 0x040fe40003f25270 */
[----:B------:R-:W-:Y:S02]  /*1270*/  ISETP.GE.U32.AND P2, PT, R0, R3, PT ;  /* 0x000000030000720c */ /* 0x000fe40003f46070 */
[----:B------:R-:W-:-:S04]  /*1280*/  LOP3.LUT R0, R7, UR7, RZ, 0x3c, !PT ;  /* 0x0000000707007c12 */ /* 0x000fc8000f8e3cff */
[----:B------:R-:W-:Y:S02]  /*1290*/  ISETP.GE.AND P0, PT, R0, RZ, PT ;  /* 0x000000ff0000720c */ /* 0x000fe40003f06270 */
[----:B------:R-:W1:Y:S05]  /*12a0*/  LDC R0, c[0x0][0x278] ;  /* 0x00009e00ff007b82 */ /* 0x000e6a0000000800 */
[----:B------:R-:W-:-:S06]  /*12b0*/  @P2 IADD3 R9, R9, 0x1, RZ ;  /* 0x0000000109092810 */ /* 0x000fcc0007ffe0ff */
[----:B------:R-:W-:Y:S01]  /*12c0*/  @!P0 IMAD.MOV R9, RZ, RZ, -R9 ;  /* 0x000000ffff098224 */ /* 0x000fe200078e0a09 */
[----:B------:R-:W-:-:S05]  /*12d0*/  @!P1 LOP3.LUT R9, RZ, R7, RZ, 0x33, !PT ;  /* 0x00000007ff099212 */ /* 0x000fca00078e33ff */
[----:B------:R-:W-:-:S05]  /*12e0*/  IMAD.WIDE R12, R9, 0x4, R246 ;  /* 0x00000004090c7825 */ /* 0x000fca00078e02f6 */
[----:B------:R-:W2:Y:S01]  /*12f0*/  LDG.E R3, desc[UR22][R12.64] ;  /* 0x000000160c037981 */ /* 0x000ea2000c1e1900 */
[----:B------:R-:W-:Y:S02]  /*1300*/  MOV R2, UR13 ;  /* 0x0000000d00027c02 */ /* 0x000fe40008000f00 */
[----:B-1----:R-:W-:Y:S02]  /*1310*/  IABS R5, R0 ;  /* 0x0000000000057213 */ /* 0x002fe40000000000 */
[----:B------:R-:W-:Y:S02]  /*1320*/  IABS R2, R2 ;  /* 0x0000000200027213 */ /* 0x000fe40000000000 */
[----:B------:R-:W1:Y:S02]  /*1330*/  I2F.RP R8, R5 ;  /* 0x0000000500087306 */ /* 0x000e640000209400 */
[----:B------:R-:W-:-:S06]  /*1340*/  MOV R6, R2 ;  /* 0x0000000200067202 */ /* 0x000fcc0000000f00 */
[----:B-1----:R-:W1:Y:S02]  /*1350*/  MUFU.RCP R10, R8 ;  /* 0x00000008000a7308 */ /* 0x002e640000001000 */
[----:B-1----:R-:W-:-:S06]  /*1360*/  IADD3 R10, R10, 0xffffffe, RZ ;  /* 0x0ffffffe0a0a7810 */ /* 0x002fcc0007ffe0ff */
[----:B------:R-:W1:Y:S02]  /*1370*/  F2I.FTZ.U32.TRUNC.NTZ R11, R10 ;  /* 0x0000000a000b7305 */ /* 0x000e64000021f000 */
[----:B-1----:R-:W-:Y:S02]  /*1380*/  IMAD.MOV R4, RZ, RZ, -R11 ;  /* 0x000000ffff047224 */ /* 0x002fe400078e0a0b */
[----:B------:R-:W-:Y:S02]  /*1390*/  IMAD.MOV.U32 R10, RZ, RZ, RZ ;  /* 0x000000ffff0a7224 */ /* 0x000fe400078e00ff */
        /* <DEDUP_REMOVED lines=14> */
[----:B------:R-:W-:Y:S01]  /*1480*/  IMAD R4, R207, UR10, RZ ;  /* 0x0000000acf047c24 */ /* 0x000fe2000f8e02ff */
[----:B--2---:R-:W-:Y:S02]  /*1490*/  R2UR UR9, R3 ;  /* 0x00000000030972ca */ /* 0x004fe400000e0000 */
[----:B------:R-:W-:-:S04]  /*14a0*/  LOP3.LUT R3, R0, UR13, RZ, 0x3c, !PT ;  /* 0x0000000d00037c12 */ /* 0x000fc8000f8e3cff */
[----:B------:R-:W-:-:S07]  /*14b0*/  ISETP.GE.AND P0, PT, R3, RZ, PT ;  /* 0x000000ff0300720c */ /* 0x000fce0003f06270 */
        /* <DEDUP_REMOVED lines=11> */
[----:B------:R-:W-:-:S02]  /*1570*/  SHF.R.S32.HI R23, RZ, 0x1f, R2 ;  /* 0x0000001fff177819 */ /* 0x000fc40000011402 */
[----:B------:R-:W-:Y:S01]  /*1580*/  MOV R24, R2 ;  /* 0x0000000200187202 */ /* 0x000fe20000000f00 */
[----:B------:R-:W-:Y:S01]  /*1590*/  IMAD.U32 R9, RZ, RZ, UR4 ;  /* 0x00000004ff097e24 */ /* 0x000fe2000f8e00ff */
[----:B------:R-:W-:Y:S01]  /*15a0*/  ULDC.64 UR4, c[0x0][0x238] ;  /* 0x00008e0000047ab9 */ /* 0x000fe20000000a00 */
[----:B------:R-:W-:Y:S01]  /*15b0*/  IMAD R3, R23, UR6, RZ ;  /* 0x0000000617037c24 */ /* 0x000fe2000f8e02ff */
[----:B------:R-:W-:Y:S01]  /*15c0*/  UIMAD UR8, UR8, UR4, URZ ;  /* 0x00000004080872a4 */ /* 0x000fe2000f8e023f */
[----:B------:R-:W-:Y:S01]  /*15d0*/  IMAD.WIDE.U32 R4, R7, UR10, R8 ;  /* 0x0000000a07047c25 */ /* 0x000fe2000f8e0008 */
[----:B------:R-:W-:Y:S02]  /*15e0*/  UIMAD.WIDE.U32 UR28, UR9, UR4, URZ ;  /* 0x00000004091c72a5 */ /* 0x000fe4000f8e003f */
[----:B------:R-:W-:Y:S01]  /*15f0*/  UIMAD UR5, UR9, UR5, UR8 ;  /* 0x00000005090572a4 */ /* 0x000fe2000f8e0208 */
[----:B------:R-:W-:Y:S01]  /*1600*/  IMAD R3, R2, UR7, R3 ;  /* 0x0000000702037c24 */ /* 0x000fe2000f8e0203 */
[----:B------:R-:W-:-:S02]  /*1610*/  IADD3 R5, R5, R0, RZ ;  /* 0x0000000005057210 */ /* 0x000fc40007ffe0ff */
[----:B------:R-:W-:Y:S01]  /*1620*/  UIADD3 UR14, UR29, UR5, URZ ;  /* 0x000000051d0e7290 */ /* 0x000fe2000fffe03f */
[----:B------:R-:W-:Y:S01]  /*1630*/  UMOV UR26, UR28 ;  /* 0x0000001c001a7c82 */ /* 0x000fe20008000000 */
[----:B------:R-:W-:-:S04]  /*1640*/  IMAD.WIDE.U32 R12, R2, UR6, R4 ;  /* 0x00000006020c7c25 */ /* 0x000fc8000f8e0004 */
[----:B------:R-:W-:Y:S01]  /*1650*/  IMAD.IADD R5, R13, 0x1, R3 ;  /* 0x000000010d057824 */ /* 0x000fe200078e0203 */
[----:B------:R-:W-:Y:S06]  /*1660*/  BRA `(.L_x_1489) ;  /* 0x0000000400587947 */ /* 0x000fec0003800000 */
.L_x_1488:
[----:B------:R-:W1:Y:S01]  /*1670*/  LDC R0, c[0x0][0x278] ;  /* 0x00009e00ff007b82 */ /* 0x000e620000000800 */
[----:B------:R-:W-:Y:S01]  /*1680*/  MOV R2, UR13 ;  /* 0x0000000d00027c02 */ /* 0x000fe20008000f00 */
[----:B------:R-:W-:Y:S02]  /*1690*/  UISETP.NE.AND UP0, UPT, UR8, -0x1, UPT ;  /* 0xffffffff0800788c */ /* 0x000fe4000bf05270 */
[----:B------:R-:W-:Y:S01]  /*16a0*/  ULEA UR9, UR19, 0xffffff00, 0x8 ;  /* 0xffffff0013097891 */ /* 0x000fe2000f8e403f */
[----:B------:R-:W-:-:S03]  /*16b0*/  IABS R2, R2 ;  /* 0x0000000200027213 */ /* 0x000fc60000000000 */
[----:B------:R-:W-:Y:S01]  /*16c0*/  PLOP3.LUT P0, PT, PT, PT, UP0, 0x80, 0x0 ;  /* 0x000000000000781c */ /* 0x000fe20003f0f008 */
[----:B------:R-:W-:-:S04]  /*16d0*/  USHF.R.S32.HI UR15, URZ, 0x1f, UR9 ;  /* 0x0000001f3f0f7899 */ /* 0x000fc80008011409 */
[----:B------:R-:W-:Y:S01]  /*16e0*/  @UP0 UIADD3 UR5, UR7, UR8, URZ ;  /* 0x0000000807050290 */ /* 0x000fe2000fffe03f */
[----:B------:R-:W-:-:S03]  /*16f0*/  @UP0 ULDC.64 UR10, c[0x0][0x248] ;  /* 0x00009200000a0ab9 */ /* 0x000fc60000000a00 */
[----:B------:R-:W-:Y:S02]  /*1700*/  @UP0 UIMAD.WIDE.U32 UR28, UR5, UR10, URZ ;  /* 0x0000000a051c02a5 */ /* 0x000fe4000f8e003f */
[----:B------:R-:W-:-:S04]  /*1710*/  @UP0 UIMAD UR5, UR5, UR11, URZ ;  /* 0x0000000b050502a4 */ /* 0x000fc8000f8e023f */
[----:B------:R-:W-:Y:S01]  /*1720*/  @UP0 UIADD3 UR5, UR29, UR5, URZ ;  /* 0x000000051d050290 */ /* 0x000fe2000fffe03f */
[----:B-1----:R-:W-:Y:S01]  /*1730*/  IABS R6, R0 ;  /* 0x0000000000067213 */ /* 0x002fe20000000000 */
[----:B------:R-:W-:Y:S01]  /*1740*/  @UP0 UMOV UR14, UR28 ;  /* 0x0000001c000e0c82 */ /* 0x000fe20008000000 */
[----:B------:R-:W-:Y:S02]  /*1750*/  ISETP.NE.AND P1, PT, R0, RZ, PT ;  /* 0x000000ff0000720c */ /* 0x000fe40003f25270 */
        /* <DEDUP_REMOVED lines=8> */
[----:B------:R-:W-:-:S04]  /*17e0*/  LOP3.LUT R4, R0, UR13, RZ, 0x3c, !PT ;  /* 0x0000000d00047c12 */ /* 0x000fc8000f8e3cff */
[----:B------:R-:W-:Y:S01]  /*17f0*/  ISETP.GE.AND P2, PT, R4, RZ, PT ;  /* 0x000000ff0400720c */ /* 0x000fe20003f46270 */
[----:B------:R-:W-:-:S04]  /*1800*/  IMAD.HI.U32 R24, R3, R2, RZ ;  /* 0x0000000203187227 */ /* 0x000fc800078e00ff */
[----:B------:R-:W-:-:S04]  /*1810*/  IMAD.MOV R5, RZ, RZ, -R24 ;  /* 0x000000ffff057224 */ /* 0x000fc800078e0a18 */
[C---:B------:R-:W-:Y:S02]  /*1820*/  IMAD R5, R6.reuse, R5, R2 ;  /* 0x0000000506057224 */ /* 0x040fe400078e0202 */
[----:B------:R-:W1:Y:S03]  /*1830*/  LDC.64 R2, c[0x0][0x260] ;  /* 0x00009800ff027b82 */ /* 0x000e660000000a00 */
[----:B------:R-:W-:-:S13]  /*1840*/  ISETP.GT.U32.AND P5, PT, R6, R5, PT ;  /* 0x000000050600720c */ /* 0x000fda0003fa4070 */
        /* <DEDUP_REMOVED lines=16> */
[----:B------:R-:W-:Y:S01]  /*1950*/  UIADD3 UR5, UR29, UR5, URZ ;  /* 0x000000051d057290 */ /* 0x000fe2000fffe03f */
[----:B------:R-:W-:-:S11]  /*1960*/  UMOV UR14, UR28 ;  /* 0x0000001c000e7c82 */ /* 0x000fd60008000000 */
.L_x_1490:
[----:B------:R-:W-:Y:S01]  /*1970*/  UIMAD UR4, UR15, UR10, URZ ;  /* 0x0000000a0f0472a4 */ /* 0x000fe2000f8e023f */
[----:B------:R-:W-:Y:S01]  /*1980*/  @!P2 IADD3 R24, -R24, RZ, RZ ;  /* 0x000000ff1818a210 */ /* 0x000fe20007ffe1ff */
[----:B------:R-:W-:Y:S01]  /*1990*/  UMOV UR28, UR14 ;  /* 0x0000000e001c7c82 */ /* 0x000fe20008000000 */
[----:B------:R-:W-:Y:S01]  /*19a0*/  UMOV UR29, UR5 ;  /* 0x00000005001d7c82 */ /* 0x000fe20008000000 */
[----:B------:R-:W-:Y:S01]  /*19b0*/  UIMAD UR4, UR11, UR9, UR4 ;  /* 0x000000090b0472a4 */ /* 0x000fe2000f8e0204 */
[----:B------:R-:W-:Y:S01]  /*19c0*/  @!P1 LOP3.LUT R24, RZ, R0, RZ, 0x33, !PT ;  /* 0x00000000ff189212 */ /* 0x000fe200078e33ff */
[----:B------:R-:W-:Y:S01]  /*19d0*/  UIMAD.WIDE.U32 UR28, UR10, UR9, UR28 ;  /* 0x000000090a1c72a5 */ /* 0x000fe2000f8e001c */
[----:B------:R-:W-:Y:S01]  /*19e0*/  MOV R7, UR9 ;  /* 0x0000000900077c02 */ /* 0x000fe20008000f00 */
[----:B------:R-:W-:Y:S01]  /*19f0*/  @UP0 UIADD3 UR8, UR7, UR8, URZ ;  /* 0x0000000807080290 */ /* 0x000fe2000fffe03f */
[----:B------:R-:W-:Y:S01]  /*1a00*/  SHF.R.S32.HI R23, RZ, 0x1f, R24 ;  /* 0x0000001fff177819 */ /* 0x000fe20000011418 */
[----:B------:R-:W-:Y:S01]  /*1a10*/  UIADD3 UR4, UR29, UR4, URZ ;  /* 0x000000041d047290 */ /* 0x000fe2000fffe03f */
[----:B------:R-:W-:Y:S01]  /*1a20*/  IMAD.U32 R207, RZ, RZ, UR15 ;  /* 0x0000000fffcf7e24 */ /* 0x000fe2000f8e00ff */
[----:B------:R-:W-:Y:S01]  /*1a30*/  MOV R4, UR28 ;  /* 0x0000001c00047c02 */ /* 0x000fe20008000f00 */
[----:B------:R-:W-:-:S02]  /*1a40*/  IMAD.U32 R5, RZ, RZ, UR29 ;  /* 0x0000001dff057e24 */ /* 0x000fc4000f8e00ff */
[-C--:B-1----:R-:W-:Y:S01]  /*1a50*/  IMAD R0, R23, R2.reuse, RZ ;  /* 0x0000000217007224 */ /* 0x082fe200078e02ff */
[----:B------:R-:W-:Y:S01]  /*1a60*/  MOV R5, UR4 ;  /* 0x0000000400057c02 */ /* 0x000fe20008000f00 */
[----:B------:R-:W-:Y:S02]  /*1a70*/  @UP0 ULDC.64 UR4, c[0x0][0x250] ;  /* 0x0000940000040ab9 */ /* 0x000fe40000000a00 */
[----:B------:R-:W-:Y:S01]  /*1a80*/  @UP0 UIMAD.WIDE.U32 UR28, UR8, UR4, URZ ;  /* 0x00000004081c02a5 */ /* 0x000fe2000f8e003f */
[C---:B------:R-:W-:Y:S02]  /*1a90*/  IMAD R0, R24.reuse, R3, R0 ;  /* 0x0000000318007224 */ /* 0x040fe400078e0200 */
[----:B------:R-:W-:Y:S01]  /*1aa0*/  IMAD.WIDE.U32 R12, R24, R2, R4 ;  /* 0x00000002180c7225 */ /* 0x000fe200078e0004 */
[----:B------:R-:W-:-:S03]  /*1ab0*/  @UP0 UIMAD UR14, UR8, UR5, UR29 ;  /* 0x00000005080e02a4 */ /* 0x000fc6000f8e021d */
[----:B------:R-:W-:Y:S01]  /*1ac0*/  @UP0 UMOV UR26, UR28 ;  /* 0x0000001c001a0c82 */ /* 0x000fe20008000000 */
[----:B------:R-:W-:Y:S01]  /*1ad0*/  IMAD.IADD R5, R13, 0x1, R0 ;  /* 0x000000010d057824 */ /* 0x000fe200078e0200 */
[----:B------:R-:W-:Y:S07]  /*1ae0*/  @P0 BRA `(.L_x_1489) ;  /* 0x0000000000380947 */ /* 0x000fee0003800000 */
[----:B------:R-:W-:Y:S01]  /*1af0*/  USHF.R.S32.HI UR8, URZ, 0x1f, UR7 ;  /* 0x0000001f3f087899 */ /* 0x000fe20008011407 */
[----:B------:R-:W-:-:S03]  /*1b00*/  ULDC.64 UR4, c[0x0][0x250] ;  /* 0x0000940000047ab9 */ /* 0x000fc60000000a00 */
[----:B------:R-:W-:Y:S02]  /*1b10*/  UIMAD UR8, UR8, UR4, URZ ;  /* 0x00000004080872a4 */ /* 0x000fe4000f8e023f */
[----:B------:R-:W-:Y:S02]  /*1b20*/  UIMAD.WIDE.U32 UR14, UR7, UR4, URZ ;  /* 0x00000004070e72a5 */ /* 0x000fe4000f8e003f */
[----:B------:R-:W-:Y:S02]  /*1b30*/  UIMAD UR8, UR7, UR5, UR8 ;  /* 0x00000005070872a4 */ /* 0x000fe4000f8e0208 */
[----:B------:R-:W-:Y:S02]  /*1b40*/  USHF.R.S32.HI UR7, URZ, 0x1f, UR6 ;  /* 0x0000001f3f077899 */ /* 0x000fe40008011406 */
[----:B------:R-:W-:Y:S01]  /*1b50*/  UIADD3 UR9, UR15, UR8, URZ ;  /* 0x000000080f097290 */ /* 0x000fe2000fffe03f */
[----:B------:R-:W-:Y:S02]  /*1b60*/  ULDC.64 UR4, c[0x0][0x238] ;  /* 0x00008e0000047ab9 */ /* 0x000fe40000000a00 */
[----:B------:R-:W-:Y:S01]  /*1b70*/  UMOV UR8, UR14 ;  /* 0x0000000e00087c82 */ /* 0x000fe20008000000 */
[----:B------:R-:W-:-:S02]  /*1b80*/  UIMAD UR7, UR7, UR4, URZ ;  /* 0x00000004070772a4 */ /* 0x000fc4000f8e023f */
[----:B------:R-:W-:Y:S02]  /*1b90*/  UIMAD.WIDE.U32 UR8, UR6, UR4, UR8 ;  /* 0x00000004060872a5 */ /* 0x000fe4000f8e0008 */
[----:B------:R-:W-:-:S04]  /*1ba0*/  UIMAD UR5, UR6, UR5, UR7 ;  /* 0x00000005060572a4 */ /* 0x000fc8000f8e0207 */
[----:B------:R-:W-:Y:S01]  /*1bb0*/  UIADD3 UR14, UR9, UR5, URZ ;  /* 0x00000005090e7290 */ /* 0x000fe2000fffe03f */
[----:B------:R-:W-:-:S11]  /*1bc0*/  UMOV UR26, UR8 ;  /* 0x00000008001a7c82 */ /* 0x000fd60008000000 */
.L_x_1489:
[----:B------:R-:W-:Y:S01]  /*1bd0*/  UISETP.NE.AND UP0, UPT, UR27, -0x1, UPT ;  /* 0xffffffff1b00788c */ /* 0x000fe2000bf05270 */
[----:B------:R-:W-:Y:S01]  /*1be0*/  SHF.R.S32.HI R6, RZ, 0x1f, R197 ;  /* 0x0000001fff067819 */ /* 0x000fe200000114c5 */
[----:B------:R-:W-:Y:S01]  /*1bf0*/  UIADD3 UR15, UR19, -0x1, URZ ;  /* 0xffffffff130f7890 */ /* 0x000fe2000fffe03f */
[----:B------:R-:W1:Y:S01]  /*1c00*/  S2R R15, SR_CTAID.X ;  /* 0x00000000000f7919 */ /* 0x000e620000002500 */
[----:B------:R-:W-:Y:S01]  /*1c10*/  USHF.R.S32.HI UR31, URZ, 0x1f, UR13 ;  /* 0x0000001f3f1f7899 */ /* 0x000fe2000801140d */
[-C--:B------:R-:W-:Y:S01]  /*1c20*/  LEA.HI R2, R6, R197.reuse, RZ, 0x3 ;  /* 0x000000c506027211 */ /* 0x080fe200078f18ff */
[----:B------:R-:W-:Y:S01]  /*1c30*/  USHF.L.U32 UR18, UR15, 0x8, URZ ;  /* 0x000000080f127899 */ /* 0x000fe2000800063f */
[----:B------:R-:W-:Y:S01]  /*1c40*/  BSSY B0, `(.L_x_1491) ;  /* 0x000004c000007945 */ /* 0x000fe20003800000 */
[----:B------:R-:W-:Y:S01]  /*1c50*/  ULDC.64 UR8, c[0x0][0x258] ;  /* 0x0000960000087ab9 */ /* 0x000fe20000000a00 */
[----:B------:R-:W-:Y:S01]  /*1c60*/  SHF.R.S32.HI R18, RZ, 0x3, R2 ;  /* 0x00000003ff127819 */ /* 0x000fe20000011402 */
[----:B------:R-:W-:Y:S01]  /*1c70*/  UIADD3 UR16, -UR18, UR24, URZ ;  /* 0x0000001812107290 */ /* 0x000fe2000fffe13f */
[----:B------:R-:W-:Y:S01]  /*1c80*/  LOP3.LUT R2, R2, 0xfffffff8, RZ, 0xc0, !PT ;  /* 0xfffffff802027812 */ /* 0x000fe200078ec0ff */
[----:B------:R-:W-:Y:S01]  /*1c90*/  @UP0 ULDC.64 UR4, c[0x0][0x240] ;  /* 0x0000900000040ab9 */ /* 0x000fe20000000a00 */
[----:B------:R-:W-:Y:S01]  /*1ca0*/  @!UP0 ULDC.64 UR6, c[0x0][0x228] ;  /* 0x00008a0000068ab9 */ /* 0x000fe20000000a00 */
[----:B------:R-:W-:Y:S01]  /*1cb0*/  @UP0 UIMAD.WIDE.U32 UR28, UR27, UR4, URZ ;  /* 0x000000041b1c02a5 */ /* 0x000fe2000f8e003f */
[C---:B------:R-:W-:Y:S01]  /*1cc0*/  IMAD.SHL.U32 R11, R18.reuse, 0x40, RZ ;  /* 0x00000040120b7824 */ /* 0x040fe200078e00ff */
[----:B------:R-:W2:Y:S01]  /*1cd0*/  S2UR UR4, SR_CgaCtaId ;  /* 0x00000000000479c3 */ /* 0x000ea20000008800 */
[----:B------:R-:W-:Y:S01]  /*1ce0*/  IMAD.IADD R3, R197, 0x1, -R2 ;  /* 0x00000001c5037824 */ /* 0x000fe200078e0a02 */
[----:B------:R-:W-:Y:S01]  /*1cf0*/  @UP0 UIMAD UR27, UR27, UR5, UR29 ;  /* 0x000000051b1b02a4 */ /* 0x000fe2000f8e021d */
[----:B------:R-:W-:Y:S01]  /*1d00*/  VIADD R0, R18, 0x10 ;  /* 0x0000001012007836 */ /* 0x000fe20000000000 */
[----:B------:R-:W-:Y:S01]  /*1d10*/  UIADD3 UR5, -UR21, UR25, URZ ;  /* 0x0000001915057290 */ /* 0x000fe2000fffe13f */
[----:B------:R-:W-:Y:S01]  /*1d20*/  IMAD.SHL.U32 R244, R3, 0x8, RZ ;  /* 0x0000000803f47824 */ /* 0x000fe200078e00ff */
[----:B------:R-:W-:Y:S01]  /*1d30*/  LOP3.LUT R11, R11, 0x1c0, RZ, 0xc0, !PT ;  /* 0x000001c00b0b7812 */ /* 0x000fe200078ec0ff */
[----:B------:R-:W-:Y:S01]  /*1d40*/  @!UP0 USHF.R.S32.HI UR29, URZ, 0x1f, UR17 ;  /* 0x0000001f3f1d8899 */ /* 0x000fe20008011411 */
[C---:B------:R-:W-:Y:S01]  /*1d50*/  ISETP.GE.AND P6, PT, R0.reuse, UR16, PT ;  /* 0x0000001000007c0c */ /* 0x040fe2000bfc6270 */
[----:B------:R-:W-:Y:S01]  /*1d60*/  @!UP0 UIMAD.WIDE.U32 UR32, UR17, UR6, URZ ;  /* 0x00000006112082a5 */ /* 0x000fe2000f8e003f */
[C---:B------:R-:W-:Y:S01]  /*1d70*/  ISETP.GE.AND P1, PT, R0.reuse, UR5, PT ;  /* 0x0000000500007c0c */ /* 0x040fe2000bf26270 */
[----:B------:R-:W-:Y:S01]  /*1d80*/  @!UP0 UIMAD UR29, UR29, UR6, URZ ;  /* 0x000000061d1d82a4 */ /* 0x000fe2000f8e023f */
[----:B------:R-:W-:Y:S01]  /*1d90*/  ISETP.GE.AND P4, PT, R0, UR16, PT ;  /* 0x0000001000007c0c */ /* 0x000fe2000bf86270 */
[----:B------:R-:W-:Y:S01]  /*1da0*/  UIMAD UR31, UR31, UR8, URZ ;  /* 0x000000081f1f72a4 */ /* 0x000fe2000f8e023f */
[--C-:B------:R-:W-:Y:S01]  /*1db0*/  LOP3.LUT R9, R11, 0x38, R244.reuse, 0xf8, !PT ;  /* 0x000000380b097812 */ /* 0x100fe200078ef8f4 */
[----:B------:R-:W-:Y:S01]  /*1dc0*/  @!UP0 UIMAD UR29, UR17, UR7, UR29 ;  /* 0x00000007111d82a4 */ /* 0x000fe2000f8e021d */
[----:B------:R-:W-:Y:S01]  /*1dd0*/  SHF.R.U32.HI R0, RZ, 0x3, R11 ;  /* 0x00000003ff007819 */ /* 0x000fe2000001160b */
[----:B------:R-:W-:Y:S01]  /*1de0*/  @!UP0 UMOV UR28, UR32 ;  /* 0x00000020001c8c82 */ /* 0x000fe20008000000 */
[----:B------:R-:W-:Y:S01]  /*1df0*/  LEA.HI R2, R6, R197, RZ, 0x6 ;  /* 0x000000c506027211 */ /* 0x000fe200078f30ff */
[----:B------:R-:W-:Y:S01]  /*1e00*/  @!UP0 UIADD3 UR27, UR33, UR29, URZ ;  /* 0x0000001d211b8290 */ /* 0x000fe2000fffe03f */
[----:B------:R-:W-:Y:S01]  /*1e10*/  LOP3.LUT R0, R9, R0, RZ, 0x3c, !PT ;  /* 0x0000000009007212 */ /* 0x000fe200078e3cff */
[----:B------:R-:W-:Y:S01]  /*1e20*/  IMAD.U32 R8, RZ, RZ, UR8 ;  /* 0x00000008ff087e24 */ /* 0x000fe2000f8e00ff */
[----:B------:R-:W-:Y:S01]  /*1e30*/  IADD3 R10, P2, R244, UR28, RZ ;  /* 0x0000001cf40a7c10 */ /* 0x000fe2000ff5e0ff */
[----:B------:R-:W-:Y:S01]  /*1e40*/  IMAD.SHL.U32 R9, R2, 0x8, RZ ;  /* 0x0000000802097824 */ /* 0x000fe200078e00ff */
[----:B------:R-:W-:Y:S01]  /*1e50*/  IADD3 R12, P0, R244, R12, RZ ;  /* 0x0000000cf40c7210 */ /* 0x000fe20007f1e0ff */
[----:B------:R-:W-:Y:S01]  /*1e60*/  ULDC.64 UR6, c[0x0][0x268] ;  /* 0x00009a0000067ab9 */ /* 0x000fe20000000a00 */
[----:B------:R-:W-:Y:S01]  /*1e70*/  UIMAD UR9, UR13, UR9, UR31 ;  /* 0x000000090d0972a4 */ /* 0x000fe2000f8e021f */
[----:B------:R-:W-:Y:S01]  /*1e80*/  IMAD R23, R23, UR6, RZ ;  /* 0x0000000617177c24 */ /* 0x000fe2000f8e02ff */
[----:B------:R-:W-:Y:S01]  /*1e90*/  LOP3.LUT R242, R0, 0xfffffe00, R9, 0xf8, !PT ;  /* 0xfffffe0000f27812 */ /* 0x000fe200078ef809 */
[----:B------:R-:W-:Y:S01]  /*1ea0*/  UMOV UR30, 0x400 ;  /* 0x00000400001e7882 */ /* 0x000fe20000000000 */
[----:B------:R-:W-:Y:S01]  /*1eb0*/  SHF.R.S32.HI R0, RZ, 0x1f, R244 ;  /* 0x0000001fff007819 */ /* 0x000fe200000114f4 */
[----:B--2---:R-:W-:Y:S01]  /*1ec0*/  ULEA UR4, UR4, UR30, 0x18 ;  /* 0x0000001e04047291 */ /* 0x004fe2000f8ec03f */
[----:B------:R-:W-:Y:S01]  /*1ed0*/  SHF.R.S32.HI R19, RZ, 0x1f, R18 ;  /* 0x0000001fff137819 */ /* 0x000fe20000011412 */
[----:B------:R-:W-:Y:S01]  /*1ee0*/  VIADD R2, R18, 0x20 ;  /* 0x0000002012027836 */ /* 0x000fe20000000000 */
[C---:B------:R-:W-:Y:S01]  /*1ef0*/  IADD3.X R11, R0.reuse, UR27, RZ, P2, !PT ;  /* 0x0000001b000b7c10 */ /* 0x040fe200097fe4ff */
[----:B------:R-:W-:Y:S01]  /*1f00*/  IMAD.X R13, R0, 0x1, R5, P0 ;  /* 0x00000001000d7824 */ /* 0x000fe200000e0605 */
[----:B------:R-:W-:Y:S01]  /*1f10*/  ISETP.GE.AND P2, PT, R18, UR5, PT ;  /* 0x0000000512007c0c */ /* 0x000fe2000bf46270 */
[----:B------:R-:W-:Y:S01]  /*1f20*/  IMAD R23, R24, UR7, R23 ;  /* 0x0000000718177c24 */ /* 0x000fe2000f8e0217 */
[----:B------:R-:W-:Y:S01]  /*1f30*/  IADD3 R4, P0, R244, UR26, RZ ;  /* 0x0000001af4047c10 */ /* 0x000fe2000ff1e0ff */
[----:B------:R-:W-:Y:S01]  /*1f40*/  IMAD.WIDE.U32 R8, R8, UR13, R10 ;  /* 0x0000000d08087c25 */ /* 0x000fe2000f8e000a */
[----:B------:R-:W-:-:S02]  /*1f50*/  IADD3 R198, P5, R18, R7, RZ ;  /* 0x0000000712c67210 */ /* 0x000fc40007fbe0ff */
[----:B------:R-:W-:Y:S01]  /*1f60*/  IADD3.X R5, R0, UR14, RZ, P0, !PT ;  /* 0x0000000e00057c10 */ /* 0x000fe200087fe4ff */
[----:B------:R-:W-:Y:S01]  /*1f70*/  VIADD R11, R9, UR9 ;  /* 0x00000009090b7c36 */ /* 0x000fe20008000000 */
[C---:B------:R-:W-:Y:S01]  /*1f80*/  ISETP.GE.AND P0, PT, R2.reuse, UR5, PT ;  /* 0x0000000502007c0c */ /* 0x040fe2000bf06270 */
[----:B------:R-:W-:Y:S01]  /*1f90*/  IMAD.X R207, R19, 0x1, R207, P5 ;  /* 0x0000000113cf7824 */ /* 0x000fe200028e06cf */
[----:B------:R-:W-:Y:S01]  /*1fa0*/  ISETP.GE.AND P5, PT, R2, UR16, PT ;  /* 0x0000001002007c0c */ /* 0x000fe2000bfa6270 */
[----:B------:R-:W-:Y:S01]  /*1fb0*/  IMAD.WIDE.U32 R24, R24, UR6, R4 ;  /* 0x0000000618187c25 */ /* 0x000fe2000f8e0004 */
[----:B------:R-:W-:-:S03]  /*1fc0*/  LEA R242, R242, UR4, 0x1 ;  /* 0x00000004f2f27c11 */ /* 0x000fc6000f8e08ff */
[----:B-1----:R-:W-:Y:S01]  /*1fd0*/  IMAD.WIDE R14, R15, 0x40, R18 ;  /* 0x000000400f0e7825 */ /* 0x002fe200078e0212 */
[----:B------:R-:W-:Y:S07]  /*1fe0*/  @P2 BRA `(.L_x_1492) ;  /* 0x0000000000442947 */ /* 0x000fee0003800000 */
        /* <DEDUP_REMOVED lines=17> */
.L_x_1492:
[----:B------:R-:W-:Y:S05]  /*2100*/  BSYNC B0 ;  /* 0x0000000000007941 */ /* 0x000fea0003800000 */
.L_x_1491:
        /* <DEDUP_REMOVED lines=24> */
.L_x_1494:
[----:B------:R-:W-:Y:S05]  /*2290*/  BSYNC B0 ;  /* 0x0000000000007941 */ /* 0x000fea0003800000 */
.L_x_1493:
[----:B------:R-:W-:Y:S01]  /*22a0*/  BSSY B0, `(.L_x_1495) ;  /* 0x0000018000007945 */ /* 0x000fe20003800000 */
[----:B------:R-:W-:Y:S01]  /*22b0*/  ISETP.GE.AND P1, PT, R17, UR5, PT ;  /* 0x0000000511007c0c */ /* 0x000fe2000bf26270 */
[----:B--2-4-:R-:W-:Y:S02]  /*22c0*/  IMAD R5, R19, UR10, RZ ;  /* 0x0000000a13057c24 */ /* 0x014fe4000f8e02ff */
[----:B------:R-:W-:Y:S10]  /*22d0*/  @P0 BRA `(.L_x_1496) ;  /* 0x0000000000500947 */ /* 0x000ff40003800000 */
[----:B------:R-:W-:Y:S02]  /*22e0*/  ULDC UR6, c[0x0][0x2d0] ;  /* 0x0000b40000067ab9 */ /* 0x000fe40000000800 */
[----:B------:R-:W-:-:S13]  /*22f0*/  ISETP.GE.AND P0, PT, R244, UR6, PT ;  /* 0x00000006f4007c0c */ /* 0x000fda000bf06270 */
[----:B------:R2:W-:Y:S01]  /*2300*/  @P0 STS.128 [R242+0x1000], RZ ;  /* 0x001000fff2000388 */ /* 0x0005e20000000c00 */
[----:B------:R-:W-:Y:S05]  /*2310*/  @P0 BRA `(.L_x_1496) ;  /* 0x0000000000400947 */ /* 0x000fea0003800000 */
[----:B------:R-:W-:Y:S01]  /*2320*/  IADD3 R7, P0, R14, 0x20, RZ ;  /* 0x000000200e077810 */ /* 0x000fe20007f1e0ff */
        /* <DEDUP_REMOVED lines=15> */
.L_x_1496:
[----:B------:R-:W-:Y:S05]  /*2420*/  BSYNC B0 ;  /* 0x0000000000007941 */ /* 0x000fea0003800000 */
.L_x_1495:
        /* <DEDUP_REMOVED lines=21> */
.L_x_1498:
[----:B------:R-:W-:Y:S05]  /*2580*/  BSYNC B0 ;  /* 0x0000000000007941 */ /* 0x000fea0003800000 */
.L_x_1497:
[C---:B------:R-:W-:Y:S01]  /*2590*/  ISETP.GE.AND P0, PT, R18.reuse, UR16, PT ;  /* 0x0000001012007c0c */ /* 0x040fe2000bf06270 */
[C---:B------:R-:W-:Y:S01]  /*25a0*/  IMAD R201, R18.reuse, UR11, R5 ;  /* 0x0000000b12c97c24 */ /* 0x040fe2000f8e0205 */
[----:B------:R-:W-:Y:S01]  /*25b0*/  BSSY B0, `(.L_x_1499) ;  /* 0x0000012000007945 */ /* 0x000fe20003800000 */
[C---:B------:R-:W-:Y:S01]  /*25c0*/  IMAD.WIDE.U32 R12, R18.reuse, UR10, R12 ;  /* 0x0000000a120c7c25 */ /* 0x040fe2000f8e000c */
[----:B------:R-:W-:Y:S02]  /*25d0*/  ISETP.GE.AND P1, PT, R17, UR16, PT ;  /* 0x0000001011007c0c */ /* 0x000fe4000bf26270 */
[----:B------:R-:W-:Y:S02]  /*25e0*/  IADD3 R5, R18, 0x40, RZ ;  /* 0x0000004012057810 */ /* 0x000fe40007ffe0ff */
[----:B------:R-:W-:Y:S02]  /*25f0*/  IADD3 R201, R13, R201, RZ ;  /* 0x000000c90dc97210 */ /* 0x000fe40007ffe0ff */
[----:B------:R-:W-:-:S03]  /*2600*/  MOV R200, R12 ;  /* 0x0000000c00c87202 */ /* 0x000fc60000000f00 */
[----:B------:R-:W-:Y:S05]  /*2610*/  @P0 BRA `(.L_x_1500) ;  /* 0x00000000002c0947 */ /* 0x000fea0003800000 */
        /* <DEDUP_REMOVED lines=11> */
.L_x_1500:
[----:B------:R-:W-:Y:S05]  /*26d0*/  BSYNC B0 ;  /* 0x0000000000007941 */ /* 0x000fea0003800000 */
.L_x_1499:
        /* <DEDUP_REMOVED lines=19> */
.L_x_1502:
[----:B------:R-:W-:Y:S05]  /*2810*/  BSYNC B0 ;  /* 0x0000000000007941 */ /* 0x000fea0003800000 */
.L_x_1501:
        /* <DEDUP_REMOVED lines=20> */
.L_x_1504:
[----:B------:R-:W-:Y:S05]  /*2960*/  BSYNC B0 ;  /* 0x0000000000007941 */ /* 0x000fea0003800000 */
.L_x_1503:
        /* <DEDUP_REMOVED lines=11> */
[----:B-1----:R-:W-:-:S05]  /*2a20*/  IMAD.WIDE.U32 R10, R0, 0x30, R200 ;  /* 0x00000030000a7825 */ /* 0x002fca00078e00c8 */
[----:B------:R-:W-:Y:S02]  /*2a30*/  IADD3 R0, R11, UR8, RZ ;  /* 0x000000080b007c10 */ /* 0x000fe4000fffe0ff */
[----:B------:R-:W-:-:S04]  /*2a40*/  LEA R8, P1, R10, UR6, 0x1 ;  /* 0x000000060a087c11 */ /* 0x000fc8000f8208ff */
[----:B------:R-:W-:-:S05]  /*2a50*/  LEA.HI.X R9, R10, UR7, R0, 0x1, P1 ;  /* 0x000000070a097c11 */ /* 0x000fca00088f0c00 */
[----:B------:R-:W-:Y:S01]  /*2a60*/  @!PT LDS RZ, [RZ] ;  /* 0x00000000fffff984 */ /* 0x000fe20000000800 */
[----:B------:R-:W-:Y:S01]  /*2a70*/  @!PT LDS RZ, [RZ] ;  /* 0x00000000fffff984 */ /* 0x000fe20000000800 */
[----:B------:R-:W-:Y:S01]  /*2a80*/  @!PT LDS RZ, [RZ] ;  /* 0x00000000fffff984 */ /* 0x000fe20000000800 */
[----:B------:R1:W-:Y:S04]  /*2a90*/  LDGSTS.E.BYPASS.LTC128B.128 [R242+0x3800], desc[UR22][R8.64] ;  /* 0x0380000008f27fae */ /* 0x0003e8000b901d56 */
.L_x_1506:
[----:B------:R-:W-:Y:S05]  /*2aa0*/  BSYNC B0 ;  /* 0x0000000000007941 */ /* 0x000fea0003800000 */
.L_x_1505:
        /* <DEDUP_REMOVED lines=20> */
.L_x_1508:
[----:B------:R-:W-:Y:S05]  /*2bf0*/  BSYNC B0 ;  /* 0x0000000000007941 */ /* 0x000fea0003800000 */
.L_x_1507:
        /* <DEDUP_REMOVED lines=19> */
.L_x_1510:
[----:B------:R-:W-:Y:S05]  /*2d30*/  BSYNC B0 ;  /* 0x0000000000007941 */ /* 0x000fea0003800000 */
.L_x_1509:
        /* <DEDUP_REMOVED lines=19> */
.L_x_1512:
[----:B------:R-:W-:Y:S05]  /*2e70*/  BSYNC B0 ;  /* 0x0000000000007941 */ /* 0x000fea0003800000 */
.L_x_1511:
        /* <DEDUP_REMOVED lines=19> */
.L_x_1514:
[----:B------:R-:W-:Y:S05]  /*2fb0*/  BSYNC B0 ;  /* 0x0000000000007941 */ /* 0x000fea0003800000 */
.L_x_1513:
[----:B------:R-:W-:Y:S01]  /*2fc0*/  BSSY B0, `(.L_x_1515) ;  /* 0x0000014000007945 */ /* 0x000fe20003800000 */
[----:B------:R-:W-:Y:S02]  /*2fd0*/  ISETP.GE.AND P1, PT, R12, UR16, PT ;  /* 0x000000100c007c0c */ /* 0x000fe4000bf26270 */
[----:B-1----:R-:W-:Y:S01]  /*2fe0*/  IADD3 R11, R18, 0xc0, RZ ;  /* 0x000000c0120b7810 */ /* 0x002fe20007ffe0ff */
[----:B------:R-:W-:Y:S05]  /*2ff0*/  @P0 BRA `(.L_x_1516) ;  /* 0x0000000000400947 */ /* 0x000fea0003800000 */
[----:B------:R-:W-:Y:S02]  /*3000*/  ULDC UR6, c[0x0][0x2d0] ;  /* 0x0000b40000067ab9 */ /* 0x000fe40000000800 */
[----:B------:R-:W-:-:S13]  /*3010*/  ISETP.GE.AND P0, PT, R244, UR6, PT ;  /* 0x00000006f4007c0c */ /* 0x000fda000bf06270 */
[----:B------:R1:W-:Y:S01]  /*3020*/  @P0 STS.128 [R242+0x6000], RZ ;  /* 0x006000fff2000388 */ /* 0x0003e20000000c00 */
[----:B------:R-:W-:Y:S05]  /*3030*/  @P0 BRA `(.L_x_1516) ;  /* 0x0000000000300947 */ /* 0x000fea0003800000 */
[----:B------:R-:W-:Y:S01]  /*3040*/  IMAD.U32 R9, RZ, RZ, UR10 ;  /* 0x0000000aff097e24 */ /* 0x000fe2000f8e00ff */
        /* <DEDUP_REMOVED lines=11> */
.L_x_1516:
[----:B------:R-:W-:Y:S05]  /*3100*/  BSYNC B0 ;  /* 0x0000000000007941 */ /* 0x000fea0003800000 */
.L_x_1515:
        /* <DEDUP_REMOVED lines=19> */
.L_x_1518:
[----:B------:R-:W-:Y:S05]  /*3240*/  BSYNC B0 ;  /* 0x0000000000007941 */ /* 0x000fea0003800000 */
.L_x_1517:
[----:B------:R-:W-:Y:S01]  /*3250*/  BSSY B0, `(.L_x_1519) ;  /* 0x0000014000007945 */ /* 0x000fe20003800000 */
[----:B------:R-:W-:Y:S01]  /*3260*/  ISETP.GE.AND P6, PT, R10, UR16, PT ;  /* 0x000000100a007c0c */ /* 0x000fe2000bfc6270 */
[----:B-1----:R-:W-:Y:S01]  /*3270*/  VIADD R9, R18, 0xe0 ;  /* 0x000000e012097836 */ /* 0x002fe20000000000 */
[----:B------:R-:W-:Y:S01]  /*3280*/  LEA.HI R0, R6, R197, RZ, 0x5 ;  /* 0x000000c506007211 */ /* 0x000fe200078f28ff */
        /* <DEDUP_REMOVED lines=8> */
[----:B----4-:R-:W-:-:S05]  /*3310*/  IMAD.WIDE.U32 R26, R7, 0xa0, R200 ;  /* 0x000000a0071a7825 */ /* 0x010fca00078e00c8 */
[----:B------:R-:W-:Y:S02]  /*3320*/  IADD3 R7, R27, UR8, RZ ;  /* 0x000000081b077c10 */ /* 0x000fe4000fffe0ff */
[----:B------:R-:W-:-:S04]  /*3330*/  LEA R20, P5, R26, UR6, 0x1 ;  /* 0x000000061a147c11 */ /* 0x000fc8000f8a08ff */
[----:B------:R-:W-:-:S05]  /*3340*/  LEA.HI.X R21, R26, UR7, R7, 0x1, P5 ;  /* 0x000000071a157c11 */ /* 0x000fca000a8f0c07 */
[----:B------:R-:W-:Y:S01]  /*3350*/  @!PT LDS RZ, [RZ] ;  /* 0x00000000fffff984 */ /* 0x000fe20000000800 */
[----:B------:R-:W-:Y:S01]  /*3360*/  @!PT LDS RZ, [RZ] ;  /* 0x00000000fffff984 */ /* 0x000fe20000000800 */
[----:B------:R-:W-:Y:S01]  /*3370*/  @!PT LDS RZ, [RZ] ;  /* 0x00000000fffff984 */ /* 0x000fe20000000800 */
[----:B------:R4:W-:Y:S04]  /*3380*/  LDGSTS.E.BYPASS.LTC128B.128 [R242+0x7000], desc[UR22][R20.64] ;  /* 0x0700000014f27fae */ /* 0x0009e8000b901d56 */
.L_x_1520:
[----:B------:R-:W-:Y:S05]  /*3390*/  BSYNC B0 ;  /* 0x0000000000007941 */ /* 0x000fea0003800000 */
.L_x_1519:
[----:B----4-:R-:W-:Y:S01]  /*33a0*/  LOP3.LUT R20, R0, 0xffffffe0, RZ, 0xc0, !PT ;  /* 0xffffffe000147812 */ /* 0x010fe200078ec0ff */
[----:B------:R-:W-:Y:S01]  /*33b0*/  BSSY B0, `(.L_x_1521) ;  /* 0x0000014000007945 */ /* 0x000fe20003800000 */
[----:B------:R-:W-:Y:S01]  /*33c0*/  ISETP.GE.AND P5, PT, R9, UR16, PT ;  /* 0x0000001009007c0c */ /* 0x000fe2000bfa6270 */
[----:B------:R-:W-:Y:S02]  /*33d0*/  VIADD R8, R18, 0xf0 ;  /* 0x000000f012087836 */ /* 0x000fe40000000000 */
[----:B------:R-:W-:Y:S01]  /*33e0*/  IMAD.IADD R20, R197, 0x1, -R20 ;  /* 0x00000001c5147824 */ /* 0x000fe200078e0a14 */
        /* <DEDUP_REMOVED lines=16> */
.L_x_1522:
[----:B------:R-:W-:Y:S05]  /*34f0*/  BSYNC B0 ;  /* 0x0000000000007941 */ /* 0x000fea0003800000 */
.L_x_1521:
[----:B------:R-:W-:Y:S01]  /*3500*/  SHF.R.S32.HI R7, RZ, 0x1f, R20 ;  /* 0x0000001fff077819 */ /* 0x000fe20000011414 */
[----:B------:R-:W-:Y:S01]  /*3510*/  ULDC.64 UR8, c[0x0][0x250] ;  /* 0x0000940000087ab9 */ /* 0x000fe20000000a00 */
[----:B------:R-:W-:Y:S01]  /*3520*/  BSSY B0, `(.L_x_1523) ;  /* 0x0000015000007945 */ /* 0x000fe20003800000 */
[----:B------:R-:W-:Y:S01]  /*3530*/  ISETP.GE.AND P1, PT, R8, UR16, PT ;  /* 0x0000001008007c0c */ /* 0x000fe2000bf26270 */
[----:B------:R-:W-:Y:S01]  /*3540*/  IMAD.IADD R23, R25, 0x1, R23 ;  /* 0x0000000119177824 */ /* 0x000fe200078e0217 */
[----:B------:R-:W-:Y:S02]  /*3550*/  LEA.HI R7, R7, R20, RZ, 0x2 ;  /* 0x0000001407077211 */ /* 0x000fe400078f10ff */
[----:B------:R-:W-:Y:S01]  /*3560*/  SHF.R.S32.HI R0, RZ, 0x5, R0 ;  /* 0x00000005ff007819 */ /* 0x000fe20000011400 */
        /* <DEDUP_REMOVED lines=16> */
.L_x_1524:
[----:B------:R-:W-:Y:S05]  /*3670*/  BSYNC B0 ;  /* 0x0000000000007941 */ /* 0x000fea0003800000 */
.L_x_1523:
        /* <DEDUP_REMOVED lines=17> */
.L_x_1526:
[----:B------:R-:W-:Y:S05]  /*3790*/  BSYNC B0 ;  /* 0x0000000000007941 */ /* 0x000fea0003800000 */
.L_x_1525:
        /* <DEDUP_REMOVED lines=17> */
.L_x_1528:
[----:B------:R-:W-:Y:S05]  /*38b0*/  BSYNC B0 ;  /* 0x0000000000007941 */ /* 0x000fea0003800000 */
.L_x_1527:
        /* <DEDUP_REMOVED lines=17> */
.L_x_1530:
[----:B------:R-:W-:Y:S05]  /*39d0*/  BSYNC B0 ;  /* 0x0000000000007941 */ /* 0x000fea0003800000 */
.L_x_1529:
[----:B------:R-:W0:Y:S01]  /*39e0*/  LDGDEPBAR ;  /* 0x00000000000079af */ /* 0x000e220000000000 */
[----:B------:R-:W-:Y:S01]  /*39f0*/  ISETP.GE.AND P5, PT, R18, UR16, PT ;  /* 0x0000001012007c0c */ /* 0x000fe2000bfa6270 */
[----:B------:R-:W-:Y:S01]  /*3a00*/  IMAD R207, R207, UR8, RZ ;  /* 0x00000008cfcf7c24 */ /* 0x000fe2000f8e02ff */
[----:B------:R-:W-:Y:S01]  /*3a10*/  LEA R20, R0, UR21, 0x4 ;  /* 0x0000001500147c11 */ /* 0x000fe2000f8e20ff */
[----:B------:R-:W-:Y:S01]  /*3a20*/  IMAD.MOV.U32 R22, RZ, RZ, R24 ;  /* 0x000000ffff167224 */ /* 0x000fe200078e0018 */
[----:B------:R-:W-:Y:S01]  /*3a30*/  SHF.R.S32.HI R7, RZ, 0x2, R7 ;  /* 0x00000002ff077819 */ /* 0x000fe20000011407 */
[C---:B------:R-:W-:Y:S01]  /*3a40*/  IMAD R207, R198.reuse, UR9, R207 ;  /* 0x00000009c6cf7c24 */ /* 0x040fe2000f8e02cf */
[----:B------:R-:W-:Y:S01]  /*3a50*/  ULDC.64 UR6, c[0x0][0x220] ;  /* 0x0000880000067ab9 */ /* 0x000fe20000000a00 */
[----:B------:R-:W-:Y:S01]  /*3a60*/  IMAD.WIDE.U32 R198, R198, UR8, R22 ;  /* 0x00000008c6c67c25 */ /* 0x000fe2000f8e0016 */
[----:B------:R-:W-:Y:S01]  /*3a70*/  IADD3 R20, R20, 0x1, R7 ;  /* 0x0000000114147810 */ /* 0x000fe20007ffe007 */
[----:B------:R-:W-:Y:S01]  /*3a80*/  BSSY B0, `(.L_x_1531) ;  /* 0x0000018000007945 */ /* 0x000fe20003800000 */
[----:B------:R-:W-:Y:S01]  /*3a90*/  ISETP.GE.AND P0, PT, R17, UR16, PT ;  /* 0x0000001011007c0c */ /* 0x000fe2000bf06270 */
[----:B------:R-:W-:Y:S01]  /*3aa0*/  IMAD.U32 R7, RZ, RZ, UR25 ;  /* 0x00000019ff077e24 */ /* 0x000fe2000f8e00ff */
[----:B------:R-:W-:Y:S01]  /*3ab0*/  LEA R204, P6, R198, UR6, 0x1 ;  /* 0x00000006c6cc7c11 */ /* 0x000fe2000f8c08ff */
[----:B------:R-:W-:Y:S01]  /*3ac0*/  IMAD.IADD R207, R199, 0x1, R207 ;  /* 0x00000001c7cf7824 */ /* 0x000fe200078e02cf */
[----:B------:R-:W-:-:S02]  /*3ad0*/  ISETP.GE.AND P1, PT, R5, UR16, PT ;  /* 0x0000001005007c0c */ /* 0x000fc4000bf26270 */
[----:B------:R-:W-:Y:S02]  /*3ae0*/  IADD3 R7, R20, UR24, -R7 ;  /* 0x0000001814077c10 */ /* 0x000fe4000fffe807 */
[----:B------:R-:W-:Y:S02]  /*3af0*/  LEA.HI.X R205, R198, UR7, R207, 0x1, P6 ;  /* 0x00000007c6cd7c11 */ /* 0x000fe4000b0f0ccf */
[----:B------:R-:W-:Y:S01]  /*3b00*/  ISETP.GE.AND P6, PT, R2, UR16, PT ;  /* 0x0000001002007c0c */ /* 0x000fe2000bfc6270 */
[----:B------:R-:W-:Y:S01]  /*3b10*/  VIADD R2, R7, UR20 ;  /* 0x0000001407027c36 */ /* 0x000fe20008000000 */
        /* <DEDUP_REMOVED lines=14> */
.L_x_1532:
[----:B------:R-:W-:Y:S05]  /*3c00*/  BSYNC B0 ;  /* 0x0000000000007941 */ /* 0x000fea0003800000 */
.L_x_1531:
        /* <DEDUP_REMOVED lines=10> */
[----:B------:R-:W-:Y:S01]  /*3cb0*/  IMAD.U32 R7, RZ, RZ, UR26 ;  /* 0x0000001aff077e24 */ /* 0x000fe2000f8e00ff */
[----:B------:R-:W-:Y:S01]  /*3cc0*/  MOV R5, UR26 ;  /* 0x0000001a00057c02 */ /* 0x000fe20008000f00 */
[----:B------:R-:W-:-:S03]  /*3cd0*/  IMAD.U32 R4, RZ, RZ, UR25 ;  /* 0x00000019ff047e24 */ /* 0x000fc6000f8e00ff */
[----:B-1----:R-:W-:-:S04]  /*3ce0*/  LEA R20, P4, R7, R204, 0x1 ;  /* 0x000000cc07147211 */ /* 0x002fc800078808ff */
[----:B------:R-:W-:-:S05]  /*3cf0*/  LEA.HI.X R21, R5, R205, R4, 0x1, P4 ;  /* 0x000000cd05157211 */ /* 0x000fca00020f0c04 */
[----:B------:R-:W-:Y:S01]  /*3d00*/  @!PT LDS RZ, [RZ] ;  /* 0x00000000fffff984 */ /* 0x000fe20000000800 */
[----:B------:R-:W-:Y:S01]  /*3d10*/  @!PT LDS RZ, [RZ] ;  /* 0x00000000fffff984 */ /* 0x000fe20000000800 */
[----:B------:R-:W-:Y:S01]  /*3d20*/  @!PT LDS RZ, [RZ] ;  /* 0x00000000fffff984 */ /* 0x000fe20000000800 */
[----:B------:R1:W-:Y:S04]  /*3d30*/  LDGSTS.E.BYPASS.LTC128B.128 [R242+0xa800], desc[UR22][R20.64] ;  /* 0x0a80000014f27fae */ /* 0x0003e8000b901d56 */
.L_x_1534:
[----:B------:R-:W-:Y:S05]  /*3d40*/  BSYNC B0 ;  /* 0x0000000000007941 */ /* 0x000fea0003800000 */
.L_x_1533:
        /* <DEDUP_REMOVED lines=8> */
[----:B------:R-:W-:Y:S01]  /*3dd0*/  IMAD.U32 R7, RZ, RZ, UR8 ;  /* 0x00000008ff077e24 */ /* 0x000fe2000f8e00ff */
        /* <DEDUP_REMOVED lines=8> */
.L_x_1536:
[----:B------:R-:W-:Y:S05]  /*3e60*/  BSYNC B0 ;  /* 0x0000000000007941 */ /* 0x000fea0003800000 */
.L_x_1535:
        /* <DEDUP_REMOVED lines=18> */
.L_x_1538:
[----:B------:R-:W-:Y:S05]  /*3f90*/  BSYNC B0 ;  /* 0x0000000000007941 */ /* 0x000fea0003800000 */
.L_x_1537:
        /* <DEDUP_REMOVED lines=9> */
[----:B-1----:R-:W-:Y:S01]  /*4030*/  MOV R5, UR8 ;  /* 0x0000000800057c02 */ /* 0x002fe20008000f00 */
[----:B------:R-:W-:-:S03]  /*4040*/  IMAD.U32 R4, RZ, RZ, UR9 ;  /* 0x00000009ff047e24 */ /* 0x000fc6000f8e00ff */
[----:B------:R-:W-:-:S04]  /*4050*/  LEA R14, P1, R7, R204, 0x7 ;  /* 0x000000cc070e7211 */ /* 0x000fc800078238ff */
[----:B------:R-:W-:-:S05]  /*4060*/  LEA.HI.X R15, R5, R205, R4, 0x7, P1 ;  /* 0x000000cd050f7211 */ /* 0x000fca00008f3c04 */
[----:B------:R-:W-:Y:S01]  /*4070*/  @!PT LDS RZ, [RZ] ;  /* 0x00000000fffff984 */ /* 0x000fe20000000800 */
[----:B------:R-:W-:Y:S01]  /*4080*/  @!PT LDS RZ, [RZ] ;  /* 0x00000000fffff984 */ /* 0x000fe20000000800 */
[----:B------:R-:W-:Y:S01]  /*4090*/  @!PT LDS RZ, [RZ] ;  /* 0x00000000fffff984 */ /* 0x000fe20000000800 */
[----:B------:R1:W-:Y:S04]  /*40a0*/  LDGSTS.E.BYPASS.LTC128B.128 [R242+0xc000], desc[UR22][R14.64] ;  /* 0x0c0000000ef27fae */ /* 0x0003e8000b901d56 */
.L_x_1540:
[----:B------:R-:W-:Y:S05]  /*40b0*/  BSYNC B0 ;  /* 0x0000000000007941 */ /* 0x000fea0003800000 */
.L_x_1539:
[----:B------:R2:W-:Y:S01]  /*40c0*/  @P6 STS.128 [R242+0xc800], RZ ;  /* 0x00c800fff2006388 */ /* 0x0005e20000000c00 */
[----:B-1----:R-:W-:Y:S01]  /*40d0*/  LEA.HI R5, R6, R197, RZ, 0x4 ;  /* 0x000000c506057211 */ /* 0x002fe200078f20ff */
        /* <DEDUP_REMOVED lines=18> */
.L_x_1542:
[----:B------:R-:W-:Y:S05]  /*4200*/  BSYNC B0 ;  /* 0x0000000000007941 */ /* 0x000fea0003800000 */
.L_x_1541:
[----:B------:R1:W-:Y:S01]  /*4210*/  @P5 STS.128 [R242+0xd000], RZ ;  /* 0x00d000fff2005388 */ /* 0x0003e20000000c00 */
[----:B------:R-:W-:Y:S01]  /*4220*/  IMAD.IADD R4, R197, 0x1, -R6 ;  /* 0x00000001c5047824 */ /* 0x000fe200078e0a06 */
[----:B------:R-:W-:Y:S01]  /*4230*/  BSSY B0, `(.L_x_1543) ;  /* 0x0000012000007945 */ /* 0x000fe20003800000 */
[----:B------:R-:W-:-:S03]  /*4240*/  ISETP.GE.AND P6, PT, R12, UR16, PT ;  /* 0x000000100c007c0c */ /* 0x000fc6000bfc6270 */
        /* <DEDUP_REMOVED lines=16> */
.L_x_1544:
[----:B------:R-:W-:Y:S05]  /*4350*/  BSYNC B0 ;  /* 0x0000000000007941 */ /* 0x000fea0003800000 */
.L_x_1543:
[----:B------:R1:W-:Y:S01]  /*4360*/  @P4 STS.128 [R242+0xd800], RZ ;  /* 0x00d800fff2004388 */ /* 0x0003e20000000c00 */
[----:B------:R-:W-:Y:S01]  /*4370*/  LEA.HI R6, R7, R4, RZ, 0x3 ;  /* 0x0000000407067211 */ /* 0x000fe200078f18ff */
[----:B------:R-:W-:Y:S01]  /*4380*/  BSSY B0, `(.L_x_1545) ;  /* 0x0000013000007945 */ /* 0x000fe20003800000 */
[----:B------:R-:W-:Y:S02]  /*4390*/  ISETP.GE.AND P5, PT, R11, UR16, PT ;  /* 0x000000100b007c0c */ /* 0x000fe4000bfa6270 */
[----:B------:R-:W-:Y:S02]  /*43a0*/  SHF.R.S32.HI R5, RZ, 0x4, R5 ;  /* 0x00000004ff057819 */ /* 0x000fe40000011405 */
        /* <DEDUP_REMOVED lines=16> */
.L_x_1546:
[----:B------:R-:W-:Y:S05]  /*44b0*/  BSYNC B0 ;  /* 0x0000000000007941 */ /* 0x000fea0003800000 */
.L_x_1545:
[----:B------:R2:W-:Y:S01]  /*44c0*/  @P2 STS.128 [R242+0xe000], RZ ;  /* 0x00e000fff2002388 */ /* 0x0005e20000000c00 */
[----:B-1----:R-:W-:Y:S01]  /*44d0*/  IMAD.SHL.U32 R13, R3, 0x40, RZ ;  /* 0x00000040030d7824 */ /* 0x002fe200078e00ff */
[----:B------:R-:W-:Y:S01]  /*44e0*/  LEA.HI R12, R5, R5, RZ, 0x1 ;  /* 0x00000005050c7211 */ /* 0x000fe200078f08ff */
[----:B------:R-:W-:Y:S01]  /*44f0*/  BSSY B0, `(.L_x_1547) ;  /* 0x0000014000007945 */ /* 0x000fe20003800000 */
[----:B------:R-:W-:Y:S01]  /*4500*/  ISETP.GE.AND P4, PT, R10, UR16, PT ;  /* 0x000000100a007c0c */ /* 0x000fe2000bf86270 */
[----:B------:R-:W-:Y:S01]  /*4510*/  IMAD.IADD R4, R4, 0x1, -R7 ;  /* 0x0000000104047824 */ /* 0x000fe200078e0a07 */
[----:B------:R-:W-:Y:S01]  /*4520*/  LOP3.LUT R12, R12, 0xfffffffe, RZ, 0xc0, !PT ;  /* 0xfffffffe0c0c7812 */ /* 0x000fe200078ec0ff */
[----:B------:R-:W-:Y:S01]  /*4530*/  IMAD.SHL.U32 R18, R18, 0x8, RZ ;  /* 0x0000000812127824 */ /* 0x000fe200078e00ff */
[----:B------:R-:W-:Y:S01]  /*4540*/  LOP3.LUT R13, R13, 0x1c0, RZ, 0xc0, !PT ;  /* 0x000001c00d0d7812 */ /* 0x000fe200078ec0ff */
[----:B------:R-:W-:Y:S05]  /*4550*/  @P2 BRA `(.L_x_1548) ;  /* 0x0000000000342947 */ /* 0x000fea0003800000 */
        /* <DEDUP_REMOVED lines=13> */
.L_x_1548:
[----:B------:R-:W-:Y:S05]  /*4630*/  BSYNC B0 ;  /* 0x0000000000007941 */ /* 0x000fea0003800000 */
.L_x_1547:
[----:B------:R1:W-:Y:S01]  /*4640*/  @P0 STS.128 [R242+0xe800], RZ ;  /* 0x00e800fff2000388 */ /* 0x0003e20000000c00 */
[----:B------:R-:W-:Y:S01]  /*4650*/  IMAD.IADD R12, R5, 0x1, -R12 ;  /* 0x00000001050c7824 */ /* 0x000fe200078e0a0c */
[----:B------:R-:W-:Y:S01]  /*4660*/  BSSY B0, `(.L_x_1549) ;  /* 0x0000016000007945 */ /* 0x000fe20003800000 */
[----:B------:R-:W-:Y:S01]  /*4670*/  IMAD.SHL.U32 R5, R4, 0x40, RZ ;  /* 0x0000004004057824 */ /* 0x000fe200078e00ff */
[----:B------:R-:W-:Y:S01]  /*4680*/  LOP3.LUT R18, R13, 0x8, R18, 0xf8, !PT ;  /* 0x000000080d127812 */ /* 0x000fe200078ef812 */
[----:B------:R-:W-:Y:S01]  /*4690*/  IMAD.SHL.U32 R7, R12, 0x8, RZ ;  /* 0x000000080c077824 */ /* 0x000fe200078e00ff */
[----:B------:R-:W-:Y:S02]  /*46a0*/  ISETP.GE.AND P2, PT, R9, UR16, PT ;  /* 0x0000001009007c0c */ /* 0x000fe4000bf46270 */
[----:B------:R-:W-:Y:S02]  /*46b0*/  SHF.R.U32.HI R13, RZ, 0x3, R13 ;  /* 0x00000003ff0d7819 */ /* 0x000fe4000001160d */
        /* <DEDUP_REMOVED lines=16> */
.L_x_1550:
[----:B------:R-:W-:Y:S05]  /*47c0*/  BSYNC B0 ;  /* 0x0000000000007941 */ /* 0x000fea0003800000 */
.L_x_1549:
[----:B------:R1:W-:Y:S01]  /*47d0*/  @P1 STS.128 [R242+0xf000], RZ ;  /* 0x00f000fff2001388 */ /* 0x0003e20000000c00 */
[----:B------:R-:W-:Y:S01]  /*47e0*/  IMAD.SHL.U32 R203, R6, 0x40, RZ ;  /* 0x0000004006cb7824 */ /* 0x000fe200078e00ff */
[----:B------:R-:W-:Y:S01]  /*47f0*/  LOP3.LUT R13, R18, R13, RZ, 0x3c, !PT ;  /* 0x0000000d120d7212 */ /* 0x000fe200078e3cff */
[----:B------:R-:W-:Y:S01]  /*4800*/  BSSY B0, `(.L_x_1551) ;  /* 0x0000017000007945 */ /* 0x000fe20003800000 */
[----:B------:R-:W-:Y:S02]  /*4810*/  LOP3.LUT R7, R10, 0x8, R7, 0xf8, !PT ;  /* 0x000000080a077812 */ /* 0x000fe400078ef807 */
[----:B------:R-:W-:Y:S01]  /*4820*/  LOP3.LUT R203, R203, 0xfffffe00, RZ, 0xc0, !PT ;  /* 0xfffffe00cbcb7812 */ /* 0x000fe200078ec0ff */
[----:B------:R-:W-:Y:S01]  /*4830*/  IMAD R241, R12, 0x200, R13 ;  /* 0x000002000cf17824 */ /* 0x000fe200078e020d */
[----:B------:R-:W-:Y:S02]  /*4840*/  SHF.R.U32.HI R202, RZ, 0x3, R10 ;  /* 0x00000003ffca7819 */ /* 0x000fe4000001160a */
[----:B------:R-:W-:Y:S01]  /*4850*/  ISETP.GE.AND P0, PT, R8, UR16, PT ;  /* 0x0000001008007c0c */ /* 0x000fe2000bf06270 */
[----:B------:R-:W-:Y:S01]  /*4860*/  IMAD R243, R0, 0x400, R203 ;  /* 0x0000040000f37824 */ /* 0x000fe200078e02cb */
[----:B------:R-:W-:Y:S01]  /*4870*/  LOP3.LUT R202, R7, R202, RZ, 0x3c, !PT ;  /* 0x000000ca07ca7212 */ /* 0x000fe200078e3cff */
        /* <DEDUP_REMOVED lines=15> */
.L_x_1552:
[----:B------:R-:W-:Y:S05]  /*4970*/  BSYNC B0 ;  /* 0x0000000000007941 */ /* 0x000fea0003800000 */
.L_x_1551:
        /* <DEDUP_REMOVED lines=17> */
.L_x_1554:
[----:B------:R-:W-:Y:S05]  /*4a90*/  BSYNC B0 ;  /* 0x0000000000007941 */ /* 0x000fea0003800000 */
.L_x_1553:
        /* <DEDUP_REMOVED lines=17> */
.L_x_1556:
[----:B------:R-:W-:Y:S05]  /*4bb0*/  BSYNC B0 ;  /* 0x0000000000007941 */ /* 0x000fea0003800000 */
.L_x_1555:
        /* <DEDUP_REMOVED lines=17> */
.L_x_1558:
[----:B------:R-:W-:Y:S05]  /*4cd0*/  BSYNC B0 ;  /* 0x0000000000007941 */ /* 0x000fea0003800000 */
.L_x_1557:
        /* <DEDUP_REMOVED lines=17> */
.L_x_1560:
[----:B------:R-:W-:Y:S05]  /*4df0*/  BSYNC B0 ;  /* 0x0000000000007941 */ /* 0x000fea0003800000 */
.L_x_1559:
[----:B------:R1:W-:Y:S01]  /*4e00*/  @P0 STS.128 [R242+0x11800], RZ ;  /* 0x011800fff2000388 */ /* 0x0003e20000000c00 */
[----:B------:R-:W-:Y:S01]  /*4e10*/  R2P PR, R4, 0x6 ;  /* 0x0000000604007804 */ /* 0x000fe20000000000 */
[----:B------:R-:W-:Y:S01]  /*4e20*/  IMAD.IADD R243, R202, 0x1, R243 ;  /* 0x00000001caf37824 */ /* 0x000fe200078e02f3 */
[----:B------:R-:W-:Y:S01]  /*4e30*/  BSSY B0, `(.L_x_1561) ;  /* 0x0000016000007945 */ /* 0x000fe20003800000 */
[----:B------:R-:W-:Y:S01]  /*4e40*/  IMAD.MOV.U32 R0, RZ, RZ, 0x10 ;  /* 0x00000010ff007424 */ /* 0x000fe200078e00ff */
[----:B------:R-:W-:Y:S01]  /*4e50*/  LEA R241, R241, UR4, 0x1 ;  /* 0x00000004f1f17c11 */ /* 0x000fe2000f8e08ff */
[----:B------:R-:W-:Y:S01]  /*4e60*/  IMAD.MOV.U32 R236, RZ, RZ, 0x20 ;  /* 0x00000020ffec7424 */ /* 0x000fe200078e00ff */
[----:B------:R-:W-:Y:S02]  /*4e70*/  LEA R243, R243, UR4, 0x1 ;  /* 0x00000004f3f37c11 */ /* 0x000fe4000f8e08ff */
[----:B------:R-:W-:Y:S02]  /*4e80*/  SEL R238, R0, 0xfffffff0, !P1 ;  /* 0xfffffff000ee7807 */ /* 0x000fe40004800000 */
[----:B------:R-:W-:Y:S01]  /*4e90*/  SEL R236, R236, 0xffffffe0, !P2 ;  /* 0xffffffe0ecec7807 */ /* 0x000fe20005000000 */
[----:B------:R-:W-:Y:S06]  /*4ea0*/  @P0 BRA `(.L_x_1562) ;  /* 0x0000000000380947 */ /* 0x000fec0003800000 */
        /* <DEDUP_REMOVED lines=14> */
.L_x_1562:
[----:B------:R-:W-:Y:S05]  /*4f90*/  BSYNC B0 ;  /* 0x0000000000007941 */ /* 0x000fea0003800000 */
.L_x_1561:
[----:B------:R-:W-:Y:S01]  /*4fa0*/  LDSM.16.M88.4 R80, [R243] ;  /* 0x00000000f350783b */ /* 0x000fe20000000200 */
[----:B------:R-:W-:Y:S01]  /*4fb0*/  LOP3.LUT P0, RZ, R3, 0x2, RZ, 0xc0, !PT ;  /* 0x0000000203ff7812 */ /* 0x000fe2000780c0ff */
[----:B------:R-:W-:Y:S01]  /*4fc0*/  IMAD R196, R238, 0x2, R243 ;  /* 0x00000002eec47824 */ /* 0x000fe200078e02f3 */
[----:B------:R-:W-:Y:S01]  /*4fd0*/  UISETP.GT.AND UP0, UPT, UR15, UR12, UPT ;  /* 0x0000000c0f00728c */ /* 0x000fe2000bf04270 */
[----:B------:R-:W5:Y:S01]  /*4fe0*/  LDSM.16.M88.4 R32, [R241+0x2000] ;  /* 0x00200000f120783b */ /* 0x000f620000000200 */
[----:B------:R-:W-:Y:S01]  /*4ff0*/  SEL R0, R0, 0xfffffff0, !P0 ;  /* 0xfffffff000007807 */ /* 0x000fe20004000000 */
[----:B------:R-:W-:Y:S01]  /*5000*/  VIADD R240, R241, 0x2040 ;  /* 0x00002040f1f07836 */ /* 0x000fe20000000000 */
[----:B------:R-:W-:Y:S01]  /*5010*/  LOP3.LUT P0, RZ, R3, 0x4, RZ, 0xc0, !PT ;  /* 0x0000000403ff7812 */ /* 0x000fe2000780c0ff */
[----:B------:R-:W1:Y:S01]  /*5020*/  LDSM.16.M88.4 R8, [R241+0x3800] ;  /* 0x00380000f108783b */ /* 0x000e620000000200 */
[----:B------:R-:W-:Y:S01]  /*5030*/  IADD3 R3, R241, 0x2000, RZ ;  /* 0x00002000f1037810 */ /* 0x000fe20007ffe0ff */
[----:B------:R-:W-:Y:S01]  /*5040*/  IMAD R235, R0, 0x2, R241 ;  /* 0x0000000200eb7824 */ /* 0x000fe200078e02f1 */
[----:B------:R-:W-:Y:S01]  /*5050*/  PLOP3.LUT P1, PT, PT, PT, UP0, 0x80, 0x0 ;  /* 0x000000000000781c */ /* 0x000fe20003f2f008 */
[----:B------:R-:W2:Y:S04]  /*5060*/  LDSM.16.M88.4 R24, [R241+0x2800] ;  /* 0x00280000f118783b */ /* 0x000ea80000000200 */
[----:B------:R-:W3:Y:S04]  /*5070*/  LDSM.16.M88.4 R16, [R241+0x3000] ;  /* 0x00300000f110783b */ /* 0x000ee80000000200 */
[----:B------:R-:W4:Y:S01]  /*5080*/  LDSM.16.M88.4 R76, [R241+0x4000] ;  /* 0x00400000f14c783b */ /* 0x000f220000000200 */
[----:B------:R-:W-:Y:S01]  /*5090*/  @P0 VIADD R240, R3, 0xffffffc0 ;  /* 0xffffffc003f00836 */ /* 0x000fe20000000000 */
[----:B------:R-:W-:-:S02]  /*50a0*/  LEA R3, R236, R243, 0x1 ;  /* 0x000000f3ec037211 */ /* 0x000fc400078e08ff */
[----:B------:R-:W4:Y:S01]  /*50b0*/  LDSM.16.M88.4 R68, [R241+0x4800] ;  /* 0x00480000f144783b */ /* 0x000f220000000200 */
[----:B------:R-:W-:Y:S01]  /*50c0*/  IMAD R216, R0, 0x2, R240 ;  /* 0x0000000200d87824 */ /* 0x000fe200078e02f0 */
[----:B------:R-:W-:Y:S01]  /*50d0*/  SHF.L.U32 R0, R197, 0x1, RZ ;  /* 0x00000001c5007819 */ /* 0x000fe200000006ff */
[----:B------:R-:W-:Y:S01]  /*50e0*/  IMAD R239, R238, 0x2, R3 ;  /* 0x00000002eeef7824 */ /* 0x000fe200078e0203 */
[----:B------:R-:W4:Y:S01]  /*50f0*/  LDSM.16.M88.4 R60, [R241+0x5000] ;  /* 0x00500000f13c783b */ /* 0x000f220000000200 */
[----:B------:R-:W-:Y:S01]  /*5100*/  VIADD R231, R240, 0x800 ;  /* 0x00000800f0e77836 */ /* 0x000fe20000000000 */
[----:B------:R-:W-:Y:S01]  /*5110*/  LOP3.LUT R0, R0, 0x6, RZ, 0xc0, !PT ;  /* 0x0000000600007812 */ /* 0x000fe200078ec0ff */
[C---:B------:R-:W-:Y:S01]  /*5120*/  VIADD R229, R240.reuse, 0x1800 ;  /* 0x00001800f0e57836 */ /* 0x040fe20000000000 */
[----:B------:R-:W4:Y:S01]  /*5130*/  LDSM.16.M88.4 R52, [R241+0x5800] ;  /* 0x00580000f134783b */ /* 0x000f220000000200 */
[C---:B------:R-:W-:Y:S01]  /*5140*/  IADD3 R230, R240.reuse, 0x1000, RZ ;  /* 0x00001000f0e67810 */ /* 0x040fe20007ffe0ff */
[C---:B------:R-:W-:Y:S01]  /*5150*/  VIADD R228, R240.reuse, 0x2000 ;  /* 0x00002000f0e47836 */ /* 0x040fe20000000000 */
[C---:B------:R-:W-:Y:S01]  /*5160*/  IADD3 R227, R240.reuse, 0x2800, RZ ;  /* 0x00002800f0e37810 */ /* 0x040fe20007ffe0ff */
[----:B------:R-:W4:Y:S01]  /*5170*/  LDSM.16.M88.4 R44, [R241+0x6000] ;  /* 0x00600000f12c783b */ /* 0x000f220000000200 */
[C---:B------:R-:W-:Y:S01]  /*5180*/  VIADD R226, R240.reuse, 0x3000 ;  /* 0x00003000f0e27836 */ /* 0x040fe20000000000 */
[C---:B------:R-:W-:Y:S01]  /*5190*/  IADD3 R225, R240.reuse, 0x3800, RZ ;  /* 0x00003800f0e17810 */ /* 0x040fe20007ffe0ff */
[C---:B------:R-:W-:Y:S01]  /*51a0*/  VIADD R224, R240.reuse, 0x4000 ;  /* 0x00004000f0e07836 */ /* 0x040fe20000000000 */
[----:B------:R-:W4:Y:S01]  /*51b0*/  LDSM.16.M88.4 R136, [R241+0x6800] ;  /* 0x00680000f188783b */ /* 0x000f220000000200 */
[C---:B------:R-:W-:Y:S01]  /*51c0*/  IADD3 R223, R240.reuse, 0x4800, RZ ;  /* 0x00004800f0df7810 */ /* 0x040fe20007ffe0ff */
[C---:B------:R-:W-:Y:S01]  /*51d0*/  VIADD R222, R240.reuse, 0x5000 ;  /* 0x00005000f0de7836 */ /* 0x040fe20000000000 */
[C---:B------:R-:W-:Y:S01]  /*51e0*/  IADD3 R221, R240.reuse, 0x5800, RZ ;  /* 0x00005800f0dd7810 */ /* 0x040fe20007ffe0ff */
[----:B------:R-:W4:Y:S01]  /*51f0*/  LDSM.16.M88.4 R128, [R241+0x7000] ;  /* 0x00700000f180783b */ /* 0x000f220000000200 */
[C---:B-----5:R-:W-:Y:S01]  /*5200*/  HMMA.16816.F32.BF16 R36, R80.reuse, R32, RZ ;  /* 0x000000205024723c */ /* 0x060fe200000418ff */
[C---:B------:R-:W-:Y:S01]  /*5210*/  VIADD R220, R240.reuse, 0x6000 ;  /* 0x00006000f0dc7836 */ /* 0x040fe20000000000 */
[C---:B------:R-:W-:Y:S01]  /*5220*/  IADD3 R219, R240.reuse, 0x6800, RZ ;  /* 0x00006800f0db7810 */ /* 0x040fe20007ffe0ff */
[----:B------:R-:W5:Y:S01]  /*5230*/  LDSM.16.M88.4 R120, [R241+0x7800] ;  /* 0x00780000f178783b */ /* 0x000f620000000200 */
[C---:B------:R-:W-:Y:S01]  /*5240*/  VIADD R218, R240.reuse, 0x7000 ;  /* 0x00007000f0da7836 */ /* 0x040fe20000000000 */
[----:B------:R-:W-:Y:S01]  /*5250*/  IADD3 R217, R240, 0x7800, RZ ;  /* 0x00007800f0d97810 */ /* 0x000fe20007ffe0ff */
[C---:B-1----:R-:W-:Y:S01]  /*5260*/  HMMA.16816.F32.BF16 R12, R80.reuse, R8, RZ ;  /* 0x00000008500c723c */ /* 0x042fe200000418ff */
[----:B------:R-:W1:Y:S04]  /*5270*/  LDSM.16.M88.4 R112, [R241+0x8000] ;  /* 0x00800000f170783b */ /* 0x000e680000000200 */
[----:B------:R-:W1:Y:S01]  /*5280*/  LDSM.16.M88.4 R104, [R241+0x8800] ;  /* 0x00880000f168783b */ /* 0x000e620000000200 */
[C---:B------:R-:W-:Y:S03]  /*5290*/  HMMA.16816.F32.BF16 R32, R80.reuse, R34, RZ ;  /* 0x000000225020723c */ /* 0x040fe600000418ff */
[----:B------:R-:W1:Y:S03]  /*52a0*/  LDSM.16.M88.4 R96, [R241+0x9000] ;  /* 0x00900000f160783b */ /* 0x000e660000000200 */
[C---:B------:R-:W-:Y:S01]  /*52b0*/  HMMA.16816.F32.BF16 R8, R80.reuse, R10, RZ ;  /* 0x0000000a5008723c */ /* 0x040fe200000418ff */
[----:B------:R-:W1:Y:S04]  /*52c0*/  LDSM.16.M88.4 R148, [R241+0x9800] ;  /* 0x00980000f194783b */ /* 0x000e680000000200 */
[----:B------:R-:W-:Y:S01]  /*52d0*/  LDSM.16.M88.4 R84, [R196] ;  /* 0x00000000c454783b */ /* 0x000fe20000000200 */
[C---:B--2---:R-:W-:Y:S03]  /*52e0*/  HMMA.16816.F32.BF16 R28, R80.reuse, R24, RZ ;  /* 0x00000018501c723c */ /* 0x044fe600000418ff */
[----:B------:R-:W2:Y:S03]  /*52f0*/  LDSM.16.M88.4 R144, [R235+0x2000] ;  /* 0x00200000eb90783b */ /* 0x000ea60000000200 */
[C---:B---3--:R-:W-:Y:S01]  /*5300*/  HMMA.16816.F32.BF16 R20, R80.reuse, R16, RZ ;  /* 0x000000105014723c */ /* 0x048fe200000418ff */
[----:B------:R-:W3:Y:S04]  /*5310*/  LDSM.16.M88.4 R88, [R235+0x3800] ;  /* 0x00380000eb58783b */ /* 0x000ee80000000200 */
[----:B------:R-:W3:Y:S01]  /*5320*/  LDSM.16.M88.4 R140, [R235+0x4000] ;  /* 0x00400000eb8c783b */ /* 0x000ee20000000200 */
[C---:B----4-:R-:W-:Y:S03]  /*5330*/  HMMA.16816.F32.BF16 R4, R80.reuse, R76, RZ ;  /* 0x0000004c5004723c */ /* 0x050fe600000418ff */
[----:B------:R-:W4:Y:S03]  /*5340*/  LDSM.16.M88.4 R152, [R235+0x5800] ;  /* 0x00580000eb98783b */ /* 0x000f260000000200 */
[C---:B------:R-:W-:Y:S01]  /*5350*/  HMMA.16816.F32.BF16 R72, R80.reuse, R68, RZ ;  /* 0x000000445048723c */ /* 0x040fe200000418ff */
[----:B------:R-:W-:Y:S04]  /*5360*/  LDSM.16.M88.4 R168, [R235+0x2800] ;  /* 0x00280000eba8783b */ /* 0x000fe80000000200 */
[----:B------:R-:W-:Y:S01]  /*5370*/  LDSM.16.M88.4 R164, [R235+0x3000] ;  /* 0x00300000eba4783b */ /* 0x000fe20000000200 */
[C---:B------:R-:W-:Y:S03]  /*5380*/  HMMA.16816.F32.BF16 R64, R80.reuse, R60, RZ ;  /* 0x0000003c5040723c */ /* 0x040fe600000418ff */
[----:B------:R-:W-:Y:S03]  /*5390*/  LDSM.16.M88.4 R160, [R235+0x4800] ;  /* 0x00480000eba0783b */ /* 0x000fe60000000200 */
[C---:B------:R-:W-:Y:S01]  /*53a0*/  HMMA.16816.F32.BF16 R56, R80.reuse, R52, RZ ;  /* 0x000000345038723c */ /* 0x040fe200000418ff */
[----:B------:R-:W-:Y:S04]  /*53b0*/  LDSM.16.M88.4 R156, [R235+0x5000] ;  /* 0x00500000eb9c783b */ /* 0x000fe80000000200 */
[----:B------:R-:W-:Y:S01]  /*53c0*/  LDSM.16.M88.4 R172, [R240] ;  /* 0x00000000f0ac783b */ /* 0x000fe20000000200 */
[C---:B------:R-:W-:Y:S03]  /*53d0*/  HMMA.16816.F32.BF16 R48, R80.reuse, R44, RZ ;  /* 0x0000002c5030723c */ /* 0x040fe600000418ff */
[----:B------:R-:W-:Y:S03]  /*53e0*/  LDSM.16.M88.4 R192, [R216+0x800] ;  /* 0x00080000d8c0783b */ /* 0x000fe60000000200 */
[C---:B------:R-:W-:Y:S01]  /*53f0*/  HMMA.16816.F32.BF16 R40, R80.reuse, R136, RZ ;  /* 0x000000885028723c */ /* 0x040fe200000418ff */
[----:B------:R-:W-:Y:S04]  /*5400*/  LDSM.16.M88.4 R188, [R216+0x1000] ;  /* 0x00100000d8bc783b */ /* 0x000fe80000000200 */
[----:B------:R-:W-:Y:S01]  /*5410*/  LDSM.16.M88.4 R184, [R216+0x1800] ;  /* 0x00180000d8b8783b */ /* 0x000fe20000000200 */
[C---:B------:R-:W-:Y:S03]  /*5420*/  HMMA.16816.F32.BF16 R132, R80.reuse, R128, RZ ;  /* 0x000000805084723c */ /* 0x040fe600000418ff */
[----:B------:R-:W-:Y:S03]  /*5430*/  LDSM.16.M88.4 R180, [R216+0x2000] ;  /* 0x00200000d8b4783b */ /* 0x000fe60000000200 */
[C---:B-----5:R-:W-:Y:S01]  /*5440*/  HMMA.16816.F32.BF16 R124, R80.reuse, R120, RZ ;  /* 0x00000078507c723c */ /* 0x060fe200000418ff */
[----:B------:R-:W-:Y:S04]  /*5450*/  LDSM.16.M88.4 R176, [R216+0x2800] ;  /* 0x00280000d8b0783b */ /* 0x000fe80000000200 */
[----:B------:R-:W0:Y:S01]  /*5460*/  LDGDEPBAR ;  /* 0x00000000000079af */ /* 0x000e220000000000 */
[C---:B-1----:R-:W-:Y:S06]  /*5470*/  HMMA.16816.F32.BF16 R116, R80.reuse, R112, RZ ;  /* 0x000000705074723c */ /* 0x042fec00000418ff */
        /* <DEDUP_REMOVED lines=17> */
[----:B------:R-:W1:Y:S05]  /*5590*/  LDSM.16.M88.4 R148, [R235+0x6000] ;  /* 0x00600000eb94783b */ /* 0x000e6a0000000200 */
[C---:B--2---:R-:W-:Y:S06]  /*55a0*/  HMMA.16816.F32.BF16 R36, R84.reuse, R144, R36 ;  /* 0x000000905424723c */ /* 0x044fec0000041824 */
[C---:B------:R-:W-:Y:S01]  /*55b0*/  HMMA.16816.F32.BF16 R32, R84.reuse, R146, R32 ;  /* 0x000000925420723c */ /* 0x040fe20000041820 */
[----:B------:R-:W2:Y:S05]  /*55c0*/  LDSM.16.M88.4 R144, [R235+0x6800] ;  /* 0x00680000eb90783b */ /* 0x000eaa0000000200 */
[C---:B---3--:R-:W-:Y:S06]  /*55d0*/  HMMA.16816.F32.BF16 R12, R84.reuse, R88, R12 ;  /* 0x00000058540c723c */ /* 0x048fec000004180c */
[C---:B------:R-:W-:Y:S01]  /*55e0*/  HMMA.16816.F32.BF16 R8, R84.reuse, R90, R8 ;  /* 0x0000005a5408723c */ /* 0x040fe20000041808 */
[----:B------:R-:W3:Y:S05]  /*55f0*/  LDSM.16.M88.4 R88, [R235+0x7000] ;  /* 0x00700000eb58783b */ /* 0x000eea0000000200 */
[C---:B------:R-:W-:Y:S06]  /*5600*/  HMMA.16816.F32.BF16 R4, R84.reuse, R140, R4 ;  /* 0x0000008c5404723c */ /* 0x040fec0000041804 */
[C---:B------:R-:W-:Y:S01]  /*5610*/  HMMA.16816.F32.BF16 R76, R84.reuse, R142, R76 ;  /* 0x0000008e544c723c */ /* 0x040fe2000004184c */
[----:B------:R-:W5:Y:S05]  /*5620*/  LDSM.16.M88.4 R140, [R235+0x7800] ;  /* 0x00780000eb8c783b */ /* 0x000f6a0000000200 */
[C---:B----4-:R-:W-:Y:S06]  /*5630*/  HMMA.16816.F32.BF16 R56, R84.reuse, R152, R56 ;  /* 0x000000985438723c */ /* 0x050fec0000041838 */
        /* <DEDUP_REMOVED lines=23> */
[C---:B-----5:R-:W-:Y:S06]  /*57b0*/  HMMA.16816.F32.BF16 R124, R84.reuse, R140, R124 ;  /* 0x0000008c547c723c */ /* 0x060fec000004187c */
[C---:B------:R-:W-:Y:S01]  /*57c0*/  HMMA.16816.F32.BF16 R120, R84.reuse, R142, R120 ;  /* 0x0000008e5478723c */ /* 0x040fe20000041878 */
[----:B------:R5:W3:Y:S05]  /*57d0*/  LDSM.16.M88.4 R140, [R3] ;  /* 0x00000000038c783b */ /* 0x000aea0000000200 */
[C---:B----4-:R-:W-:Y:S06]  /*57e0*/  HMMA.16816.F32.BF16 R116, R84.reuse, R152, R116 ;  /* 0x000000985474723c */ /* 0x050fec0000041874 */
[C---:B------:R-:W-:Y:S01]  /*57f0*/  HMMA.16816.F32.BF16 R112, R84.reuse, R154, R112 ;  /* 0x0000009a5470723c */ /* 0x040fe20000041870 */
[----:B------:R-:W-:Y:S05]  /*5800*/  LDSM.16.M88.4 R152, [R240+0x2000] ;  /* 0x00200000f098783b */ /* 0x000fea0000000200 */
[C---:B-1----:R-:W-:Y:S06]  /*5810*/  HMMA.16816.F32.BF16 R108, R84.reuse, R148, R108 ;  /* 0x00000094546c723c */ /* 0x042fec000004186c */
[----:B------:R-:W-:Y:S01]  /*5820*/  HMMA.16816.F32.BF16 R104, R84, R150, R104 ;  /* 0x000000965468723c */ /* 0x000fe20000041868 */
[----:B------:R-:W-:Y:S01]  /*5830*/  LDSM.16.M88.4 R148, [R240+0x2800] ;  /* 0x00280000f094783b */ /* 0x000fe20000000200 */
[----:B-----5:R-:W-:-:S02]  /*5840*/  LOP3.LUT R3, R202, R203, RZ, 0xfc, !PT ;  /* 0x000000cbca037212 */ /* 0x020fc400078efcff */
[----:B------:R-:W-:Y:S02]  /*5850*/  VIMNMX R203, R2, UR24, PT ;  /* 0x0000001802cb7c48 */ /* 0x000fe4000bfe0100 */
[C---:B--2---:R-:W-:Y:S06]  /*5860*/  HMMA.16816.F32.BF16 R100, R84.reuse, R144, R100 ;  /* 0x000000905464723c */ /* 0x044fec0000041864 */
[C---:B------:R-:W-:Y:S01]  /*5870*/  HMMA.16816.F32.BF16 R96, R84.reuse, R146, R96 ;  /* 0x000000925460723c */ /* 0x040fe20000041860 */
[----:B------:R-:W-:Y:S05]  /*5880*/  LDSM.16.M88.4 R144, [R240+0x3800] ;  /* 0x00380000f090783b */ /* 0x000fea0000000200 */
[C---:B---3--:R-:W-:Y:S06]  /*5890*/  HMMA.16816.F32.BF16 R92, R84.reuse, R88, R92 ;  /* 0x00000058545c723c */ /* 0x048fec000004185c */
[----:B------:R-:W-:Y:S01]  /*58a0*/  HMMA.16816.F32.BF16 R80, R84, R90, R80 ;  /* 0x0000005a5450723c */ /* 0x000fe20000041850 */
[----:B------:R-:W1:Y:S04]  /*58b0*/  LDSM.16.M88.4 R88, [R240+0x4000] ;  /* 0x00400000f058783b */ /* 0x000e680000000200 */
[----:B------:R-:W2:Y:S01]  /*58c0*/  LDSM.16.M88.4 R84, [R240+0x4800] ;  /* 0x00480000f054783b */ /* 0x000ea20000000200 */
        /* <DEDUP_REMOVED lines=9> */
[C---:B-1----:R-:W-:Y:S06]  /*5960*/  HMMA.16816.F32.BF16 R48, R140.reuse, R88, R48 ;  /* 0x000000588c30723c */ /* 0x042fec0000041830 */
[C---:B------:R-:W-:Y:S01]  /*5970*/  HMMA.16816.F32.BF16 R44, R140.reuse, R90, R44 ;  /* 0x0000005a8c2c723c */ /* 0x040fe2000004182c */
[----:B------:R-:W-:Y:S05]  /*5980*/  LDSM.16.M88.4 R88, [R216] ;  /* 0x00000000d858783b */ /* 0x000fea0000000200 */
[C---:B--2---:R-:W-:Y:S06]  /*5990*/  HMMA.16816.F32.BF16 R40, R140.reuse, R84, R40 ;  /* 0x000000548c28723c */ /* 0x044fec0000041828 */
[C---:B------:R-:W-:Y:S01]  /*59a0*/  HMMA.16816.F32.BF16 R136, R140.reuse, R86, R136 ;  /* 0x000000568c88723c */ /* 0x040fe20000041888 */
[----:B------:R-:W1:Y:S05]  /*59b0*/  LDSM.16.M88.4 R84, [R239] ;  /* 0x00000000ef54783b */ /* 0x000e6a0000000200 */
        /* <DEDUP_REMOVED lines=11> */
[----:B------:R-:W-:Y:S05]  /*5a70*/  LDSM.16.M88.4 R172, [R216+0x3000] ;  /* 0x00300000d8ac783b */ /* 0x000fea0000000200 */
[C---:B------:R-:W-:Y:S06]  /*5a80*/  HMMA.16816.F32.BF16 R64, R140.reuse, R168, R64 ;  /* 0x000000a88c40723c */ /* 0x040fec0000041840 */
[----:B------:R-:W-:Y:S01]  /*5a90*/  HMMA.16816.F32.BF16 R60, R140, R170, R60 ;  /* 0x000000aa8c3c723c */ /* 0x000fe2000004183c */
[----:B------:R-:W-:Y:S05]  /*5aa0*/  LDSM.16.M88.4 R168, [R216+0x3800] ;  /* 0x00380000d8a8783b */ /* 0x000fea0000000200 */
[C---:B-1----:R-:W-:Y:S06]  /*5ab0*/  HMMA.16816.F32.BF16 R36, R84.reuse, R88, R36 ;  /* 0x000000585424723c */ /* 0x042fec0000041824 */
[----:B------:R-:W-:Y:S01]  /*5ac0*/  HMMA.16816.F32.BF16 R32, R84, R90, R32 ;  /* 0x0000005a5420723c */ /* 0x000fe20000041820 */
[----:B------:R-:W1:Y:S05]  /*5ad0*/  LDSM.16.M88.4 R88, [R216+0x7800] ;  /* 0x00780000d858783b */ /* 0x000e6a0000000200 */
        /* <DEDUP_REMOVED lines=9> */
[C---:B--2---:R-:W-:Y:S06]  /*5b70*/  HMMA.16816.F32.BF16 R108, R140.reuse, R152, R108 ;  /* 0x000000988c6c723c */ /* 0x044fec000004186c */
[C---:B------:R-:W-:Y:S01]  /*5b80*/  HMMA.16816.F32.BF16 R104, R140.reuse, R154, R104 ;  /* 0x0000009a8c68723c */ /* 0x040fe20000041868 */
[----:B------:R-:W2:Y:S05]  /*5b90*/  LDSM.16.M88.4 R152, [R216+0x5800] ;  /* 0x00580000d898783b */ /* 0x000eaa0000000200 */
[C---:B---3--:R-:W-:Y:S06]  /*5ba0*/  HMMA.16816.F32.BF16 R100, R140.reuse, R148, R100 ;  /* 0x000000948c64723c */ /* 0x048fec0000041864 */
[C---:B------:R-:W-:Y:S01]  /*5bb0*/  HMMA.16816.F32.BF16 R96, R140.reuse, R150, R96 ;  /* 0x000000968c60723c */ /* 0x040fe20000041860 */
[----:B------:R-:W3:Y:S05]  /*5bc0*/  LDSM.16.M88.4 R148, [R216+0x6000] ;  /* 0x00600000d894783b */ /* 0x000eea0000000200 */
[C---:B----4-:R-:W-:Y:S06]  /*5bd0*/  HMMA.16816.F32.BF16 R92, R140.reuse, R144, R92 ;  /* 0x000000908c5c723c */ /* 0x050fec000004185c */
[----:B------:R-:W-:Y:S01]  /*5be0*/  HMMA.16816.F32.BF16 R80, R140, R146, R80 ;  /* 0x000000928c50723c */ /* 0x000fe20000041850 */
[----:B------:R-:W4:Y:S04]  /*5bf0*/  LDSM.16.M88.4 R144, [R216+0x6800] ;  /* 0x00680000d890783b */ /* 0x000f280000000200 */
[----:B------:R-:W4:Y:S01]  /*5c00*/  LDSM.16.M88.4 R140, [R216+0x7000] ;  /* 0x00700000d88c783b */ /* 0x000f220000000200 */
[----:B------:R-:W-:-:S04]  /*5c10*/  DEPBAR.LE SB0, 0x0 ;  /* 0x000080000000791a */ /* 0x000fc80000000000 */
[C---:B------:R-:W-:Y:S06]  /*5c20*/  HMMA.16816.F32.BF16 R28, R84.reuse, R192, R28 ;  /* 0x000000c0541c723c */ /* 0x040fec000004181c */
[C---:B------:R-:W-:Y:S06]  /*5c30*/  HMMA.16816.F32.BF16 R24, R84.reuse, R194, R24 ;  /* 0x000000c25418723c */ /* 0x040fec0000041818 */
[C---:B-1----:R-:W-:Y:S06]  /*5c40*/  HMMA.16816.F32.BF16 R92, R84.reuse, R88, R92 ;  /* 0x00000058545c723c */ /* 0x042fec000004185c */
[----:B------:R-:W-:Y:S01]  /*5c50*/  HMMA.16816.F32.BF16 R20, R84, R188, R20 ;  /* 0x000000bc5414723c */ /* 0x000fe20000041814 */
[----:B------:R-:W-:-:S05]  /*5c60*/  IMAD.MOV.U32 R89, RZ, RZ, 0x8 ;  /* 0x00000008ff597424 */ /* 0x000fca00078e00ff */
[----:B------:R-:W-:Y:S01]  /*5c70*/  HMMA.16816.F32.BF16 R16, R84, R190, R16 ;  /* 0x000000be5410723c */ /* 0x000fe20000041810 */
[----:B------:R-:W-:-:S05]  /*5c80*/  VIADDMNMX R202, R2, R89, UR24, PT ;  /* 0x0000001802ca7e46 */ /* 0x000fca000b800159 */
        /* <DEDUP_REMOVED lines=11> */
[C---:B------:R-:W-:Y:S06]  /*5d40*/  HMMA.16816.F32.BF16 R44, R84.reuse, R166, R44 ;  /* 0x000000a6542c723c */ /* 0x040fec000004182c */
[C---:B------:R-:W-:Y:S06]  /*5d50*/  HMMA.16816.F32.BF16 R40, R84.reuse, R160, R40 ;  /* 0x000000a05428723c */ /* 0x040fec0000041828 */
[C---:B------:R-:W-:Y:S06]  /*5d60*/  HMMA.16816.F32.BF16 R136, R84.reuse, R162, R136 ;  /* 0x000000a25488723c */ /* 0x040fec0000041888 */
[C---:B------:R-:W-:Y:S06]  /*5d70*/  HMMA.16816.F32.BF16 R132, R84.reuse, R156, R132 ;  /* 0x0000009c5484723c */ /* 0x040fec0000041884 */
[C---:B------:R-:W-:Y:S06]  /*5d80*/  HMMA.16816.F32.BF16 R128, R84.reuse, R158, R128 ;  /* 0x0000009e5480723c */ /* 0x040fec0000041880 */
[C---:B--2---:R-:W-:Y:S06]  /*5d90*/  HMMA.16816.F32.BF16 R124, R84.reuse, R152, R124 ;  /* 0x00000098547c723c */ /* 0x044fec000004187c */
[C---:B------:R-:W-:Y:S06]  /*5da0*/  HMMA.16816.F32.BF16 R120, R84.reuse, R154, R120 ;  /* 0x0000009a5478723c */ /* 0x040fec0000041878 */
[C---:B---3--:R-:W-:Y:S06]  /*5db0*/  HMMA.16816.F32.BF16 R116, R84.reuse, R148, R116 ;  /* 0x000000945474723c */ /* 0x048fec0000041874 */
[C---:B------:R-:W-:Y:S06]  /*5dc0*/  HMMA.16816.F32.BF16 R112, R84.reuse, R150, R112 ;  /* 0x000000965470723c */ /* 0x040fec0000041870 */
[C---:B----4-:R-:W-:Y:S06]  /*5dd0*/  HMMA.16816.F32.BF16 R108, R84.reuse, R144, R108 ;  /* 0x00000090546c723c */ /* 0x050fec000004186c */
[C---:B------:R-:W-:Y:S06]  /*5de0*/  HMMA.16816.F32.BF16 R104, R84.reuse, R146, R104 ;  /* 0x000000925468723c */ /* 0x040fec0000041868 */
[C---:B------:R-:W-:Y:S06]  /*5df0*/  HMMA.16816.F32.BF16 R100, R84.reuse, R140, R100 ;  /* 0x0000008c5464723c */ /* 0x040fec0000041864 */
[C---:B------:R-:W-:Y:S06]  /*5e00*/  HMMA.16816.F32.BF16 R96, R84.reuse, R142, R96 ;  /* 0x0000008e5460723c */ /* 0x040fec0000041860 */
[----:B------:R-:W-:Y:S01]  /*5e10*/  HMMA.16816.F32.BF16 R80, R84, R90, R80 ;  /* 0x0000005a5450723c */ /* 0x000fe20000041850 */
[----:B------:R-:W-:Y:S06]  /*5e20*/  BAR.SYNC.DEFER_BLOCKING 0x0 ;  /* 0x0000000000007b1d */ /* 0x000fec0000010000 */
[----:B------:R-:W-:-:S02]  /*5e30*/  NOP ;  /* 0x0000000000007918 */ /* 0x000fc40000000000 */
[----:B------:R-:W-:-:S15]  /*5e40*/  @!P1 BRA `(.L_x_1563) ;  /* 0x0000001000609947 */ /* 0x000fde0003800000 */
[----:B------:R-:W-:Y:S05]  /*5e50*/  @!P3 BRA `(.L_x_1564) ;  /* 0x0000000000f0b947 */ /* 0x000fea0003800000 */
[----:B------:R-:W1:Y:S01]  /*5e60*/  LDC R84, c[0x0][0x380] ;  /* 0x0000e000ff547b82 */ /* 0x000e620000000800 */
[----:B------:R-:W-:Y:S01]  /*5e70*/  UIADD3 UR16, UR18, -0x100, URZ ;  /* 0xffffff0012107890 */ /* 0x000fe2000fffe03f */
[----:B------:R-:W-:Y:S01]  /*5e80*/  IABS R88, UR18 ;  /* 0x0000001200587c13 */ /* 0x000fe20008000000 */
[----:B------:R-:W-:-:S04]  /*5e90*/  ULDC.64 UR20, c[0x0][0x230] ;  /* 0x00008c0000147ab9 */ /* 0x000fc80000000a00 */
        /* <DEDUP_REMOVED lines=16> */
[C---:B------:R-:W-:Y:S01]  /*5fa0*/  IMAD R85, R2.reuse, R85, R86 ;  /* 0x0000005502557224 */ /* 0x040fe200078e0256 */
[----:B------:R-:W-:Y:S02]  /*5fb0*/  LOP3.LUT R86, RZ, R84, RZ, 0x33, !PT ;  /* 0x00000054ff567212 */ /* 0x000fe400078e33ff */
        /* <DEDUP_REMOVED lines=8> */
[----:B------:R-:W-:-:S02]  /*6040*/  LOP3.LUT R85, R84, UR18, RZ, 0x3c, !PT ;  /* 0x0000001254557c12 */ /* 0x000fc4000f8e3cff */
[----:B------:R-:W-:Y:S02]  /*6050*/  LOP3.LUT R2, R84, UR16, RZ, 0x3c, !PT ;  /* 0x0000001054027c12 */ /* 0x000fe4000f8e3cff */
[----:B------:R-:W-:Y:S02]  /*6060*/  ISETP.GE.AND P4, PT, R85, RZ, PT ;  /* 0x000000ff5500720c */ /* 0x000fe40003f86270 */
[----:B------:R-:W-:Y:S02]  /*6070*/  ISETP.GE.AND P0, PT, R2, RZ, PT ;  /* 0x000000ff0200720c */ /* 0x000fe40003f06270 */
[----:B------:R-:W-:Y:S02]  /*6080*/  ISETP.NE.AND P2, PT, R84, RZ, PT ;  /* 0x000000ff5400720c */ /* 0x000fe40003f45270 */
[----:B------:R-:W-:Y:S01]  /*6090*/  @P5 IADD3 R89, R89, 0x1, RZ ;  /* 0x0000000159595810 */ /* 0x000fe20007ffe0ff */
[----:B------:R-:W-:-:S06]  /*60a0*/  @P6 VIADD R90, R90, 0x1 ;  /* 0x000000015a5a6836 */ /* 0x000fcc0000000000 */
[----:B------:R-:W-:Y:S02]  /*60b0*/  @!P4 IMAD.MOV R90, RZ, RZ, -R90 ;  /* 0x000000ffff5ac224 */ /* 0x000fe400078e0a5a */
[----:B------:R-:W-:-:S03]  /*60c0*/  @!P0 IADD3 R89, -R89, RZ, RZ ;  /* 0x000000ff59598210 */ /* 0x000fc60007ffe1ff */
[C---:B------:R-:W-:Y:S02]  /*60d0*/  SEL R85, R86.reuse, R90, !P2 ;  /* 0x0000005a56557207 */ /* 0x040fe40005000000 */
[----:B------:R-:W-:-:S03]  /*60e0*/  SEL R86, R86, R89, !P2 ;  /* 0x0000005956567207 */ /* 0x000fc60005000000 */
[----:B------:R-:W-:-:S04]  /*60f0*/  IMAD.WIDE R140, R85, 0x4, R246 ;  /* 0x00000004558c7825 */ /* 0x000fc800078e02f6 */
[----:B------:R-:W-:Y:S01]  /*6100*/  IMAD.WIDE R90, R86, 0x4, R246 ;  /* 0x00000004565a7825 */ /* 0x000fe200078e02f6 */
        /* <DEDUP_REMOVED lines=17> */
.L_x_1564:
[----:B------:R-:W-:-:S04]  /*6220*/  ULEA UR16, -UR10, URZ, 0x8 ;  /* 0x0000003f0a107291 */ /* 0x000fc8000f8e413f */
[----:B------:R-:W-:Y:S02]  /*6230*/  USHF.R.S32.HI UR20, URZ, 0x1f, UR16 ;  /* 0x0000001f3f147899 */ /* 0x000fe40008011410 */
[----:B------:R-:W-:-:S04]  /*6240*/  MOV R147, UR16 ;  /* 0x0000001000937c02 */ /* 0x000fc80008000f00 */
[----:B------:R-:W-:-:S07]  /*6250*/  MOV R146, UR20 ;  /* 0x0000001400927c02 */ /* 0x000fce0008000f00 */
.L_x_1565:
        /* <DEDUP_REMOVED lines=12> */
[----:B------:R-:W-:Y:S01]  /*6320*/  VOTEU.ALL UP0, P0 ;  /* 0x00000000003f7886 */ /* 0x000fe20000000000 */
[-C--:B------:R-:W-:Y:S01]  /*6330*/  @!P0 LEA R170, P4, R87, R200.reuse, 0x5 ;  /* 0x000000c857aa8211 */ /* 0x080fe200078828ff */
[----:B------:R-:W-:Y:S01]  /*6340*/  @!P0 IMAD.WIDE.U32 R86, R86, 0x30, R200 ;  /* 0x0000003056568825 */ /* 0x000fe200078e00c8 */
[-C--:B------:R-:W-:Y:S01]  /*6350*/  @!P0 LEA.HI.X R143, R143, R201.reuse, R2, 0x6, P2 ;  /* 0x000000c98f8f8211 */ /* 0x080fe200010f3402 */
[----:B------:R1:W-:Y:S01]  /*6360*/  @P0 STS.128 [R242+0x2000], RZ ;  /* 0x002000fff2000388 */ /* 0x0003e20000000c00 */
[----:B------:R-:W-:Y:S01]  /*6370*/  @!P0 LEA R162, P2, R85, R200, 0x7 ;  /* 0x000000c855a28211 */ /* 0x000fe200078438ff */
[----:B------:R-:W-:Y:S01]  /*6380*/  IMAD.U32 R88, RZ, RZ, UR10 ;  /* 0x0000000aff587e24 */ /* 0x000fe2000f8e00ff */
[-C--:B------:R-:W-:Y:S01]  /*6390*/  @!P0 LEA.HI.X R165, R165, R201.reuse, R84, 0x5, P4 ;  /* 0x000000c9a5a58211 */ /* 0x080fe200020f2c54 */
[----:B------:R-:W-:Y:S01]  /*63a0*/  @!P0 IMAD.WIDE.U32 R168, R168, 0x50, R200 ;  /* 0x00000050a8a88825 */ /* 0x000fe200078e00c8 */
[----:B------:R-:W-:Y:S01]  /*63b0*/  @!UP0 UIMAD UR16, UR11, 0x30, URZ ;  /* 0x000000300b1088a4 */ /* 0x000fe2000f8e023f */
[C---:B------:R-:W-:Y:S01]  /*63c0*/  @!P0 IADD3 R145, P4, R147.reuse, R86, RZ ;  /* 0x0000005693918210 */ /* 0x040fe20007f9e0ff */
[----:B------:R-:W-:Y:S01]  /*63d0*/  @!UP0 UIMAD UR21, UR11, 0x50, URZ ;  /* 0x000000500b1588a4 */ /* 0x000fe2000f8e023f */
[----:B------:R-:W-:Y:S01]  /*63e0*/  IMAD.U32 R166, RZ, RZ, UR10 ;  /* 0x0000000affa67e24 */ /* 0x000fe2000f8e00ff */
[----:B------:R-:W-:Y:S01]  /*63f0*/  @!P0 LEA.HI.X R2, R88, R201, R2, 0x7, P2 ;  /* 0x000000c958028211 */ /* 0x000fe200010f3c02 */
[----:B------:R-:W-:Y:S01]  /*6400*/  IMAD.U32 R84, RZ, RZ, UR10 ;  /* 0x0000000aff547e24 */ /* 0x000fe2000f8e00ff */
[----:B------:R-:W2:Y:S01]  /*6410*/  @!P0 LDC.64 R88, c[0x0][0x218] ;  /* 0x00008600ff588b82 */ /* 0x000ea20000000a00 */
[----:B------:R-:W-:Y:S01]  /*6420*/  @!P0 IMAD.WIDE.U32 R166, R166, 0x70, R200 ;  /* 0x00000070a6a68825 */ /* 0x000fe200078e00c8 */
[C---:B------:R-:W-:Y:S01]  /*6430*/  @!P0 IADD3 R163, P2, R147.reuse, R168, RZ ;  /* 0x000000a893a38210 */ /* 0x040fe20007f5e0ff */
[----:B------:R-:W-:Y:S01]  /*6440*/  @!UP0 UIMAD UR20, UR11, 0x60, URZ ;  /* 0x000000600b1488a4 */ /* 0x000fe2000f8e023f */
[----:B------:R-:W-:Y:S01]  /*6450*/  @!P0 IADD3.X R144, R146, UR16, R87, P4, !PT ;  /* 0x0000001092908c10 */ /* 0x000fe2000a7fe457 */
[----:B------:R-:W-:Y:S01]  /*6460*/  @!P0 IMAD.WIDE.U32 R84, R84, 0x60, R200 ;  /* 0x0000006054548825 */ /* 0x000fe200078e00c8 */
[----:B------:R-:W-:Y:S01]  /*6470*/  @!UP0 UIMAD UR16, UR11, 0x70, URZ ;  /* 0x000000700b1088a4 */ /* 0x000fe2000f8e023f */
[----:B------:R-:W-:Y:S01]  /*6480*/  @!P0 IADD3.X R168, R146, UR21, R169, P2, !PT ;  /* 0x0000001592a88c10 */ /* 0x000fe200097fe4a9 */
[----:B------:R-:W3:Y:S01]  /*6490*/  @!P0 LDC.64 R86, c[0x0][0x218] ;  /* 0x00008600ff568b82 */ /* 0x000ee20000000a00 */
[----:B------:R-:W-:Y:S01]  /*64a0*/  IMAD.U32 R140, RZ, RZ, UR10 ;  /* 0x0000000aff8c7e24 */ /* 0x000fe2000f8e00ff */
[C---:B------:R-:W-:Y:S01]  /*64b0*/  @!P0 IADD3 R161, P2, R147.reuse, R166, RZ ;  /* 0x000000a693a18210 */ /* 0x040fe20007f5e0ff */
[----:B------:R-:W-:Y:S01]  /*64c0*/  IMAD.U32 R156, RZ, RZ, UR10 ;  /* 0x0000000aff9c7e24 */ /* 0x000fe2000f8e00ff */
[C---:B------:R-:W-:Y:S01]  /*64d0*/  @!P0 IADD3 R159, P4, R147.reuse, R84, RZ ;  /* 0x00000054939f8210 */ /* 0x040fe20007f9e0ff */
[----:B------:R-:W-:Y:S01]  /*64e0*/  @!P0 IMAD.WIDE.U32 R140, R140, 0xc0, R200 ;  /* 0x000000c08c8c8825 */ /* 0x000fe200078e00c8 */
[C---:B------:R-:W-:Y:S01]  /*64f0*/  @!P0 IADD3.X R166, R146.reuse, UR16, R167, P2, !PT ;  /* 0x0000001092a68c10 */ /* 0x040fe200097fe4a7 */
[----:B------:R-:W-:Y:S01]  /*6500*/  @!UP0 UIMAD UR16, UR11, 0xc0, URZ ;  /* 0x000000c00b1088a4 */ /* 0x000fe2000f8e023f */
[----:B------:R-:W-:Y:S01]  /*6510*/  @!P0 IADD3.X R164, R146, UR20, R85, P4, !PT ;  /* 0x0000001492a48c10 */ /* 0x000fe2000a7fe455 */
[----:B------:R-:W-:Y:S01]  /*6520*/  IMAD.U32 R172, RZ, RZ, UR10 ;  /* 0x0000000affac7e24 */ /* 0x000fe2000f8e00ff */
[----:B------:R-:W4:Y:S01]  /*6530*/  @!P0 LDC.64 R84, c[0x0][0x218] ;  /* 0x00008600ff548b82 */ /* 0x000f220000000a00 */
[----:B------:R-:W-:Y:S01]  /*6540*/  @!P0 IMAD.WIDE.U32 R156, R156, 0xb0, R200 ;  /* 0x000000b09c9c8825 */ /* 0x000fe200078e00c8 */
[----:B------:R-:W-:Y:S01]  /*6550*/  @!P0 IADD3 R155, P2, R147, R140, RZ ;  /* 0x0000008c939b8210 */ /* 0x000fe20007f5e0ff */
[----:B------:R-:W-:-:S02]  /*6560*/  @!UP0 UIMAD UR20, UR11, 0xb0, URZ ;  /* 0x000000b00b1488a4 */ /* 0x000fc4000f8e023f */
[----:B------:R-:W-:Y:S01]  /*6570*/  IMAD.U32 R176, RZ, RZ, UR10 ;  /* 0x0000000affb07e24 */ /* 0x000fe2000f8e00ff */
[----:B------:R-:W-:Y:S01]  /*6580*/  @!UP0 UIMAD UR21, UR11, 0xa0, URZ ;  /* 0x000000a00b1588a4 */ /* 0x000fe2000f8e023f */
[----:B------:R-:W-:Y:S01]  /*6590*/  @!P0 IMAD.WIDE.U32 R172, R172, 0xa0, R200 ;  /* 0x000000a0acac8825 */ /* 0x000fe200078e00c8 */
[C---:B------:R-:W-:Y:S01]  /*65a0*/  @!P0 IADD3 R153, P4, R147.reuse, R156, RZ ;  /* 0x0000009c93998210 */ /* 0x040fe20007f9e0ff */
[----:B------:R-:W-:Y:S01]  /*65b0*/  @!UP0 UIMAD UR24, UR11, 0x90, URZ ;  /* 0x000000900b1888a4 */ /* 0x000fe2000f8e023f */
[----:B------:R-:W-:Y:S01]  /*65c0*/  @!P0 IADD3.X R154, R146, UR16, R141, P2, !PT ;  /* 0x00000010929a8c10 */ /* 0x000fe200097fe48d */
        /* <DEDUP_REMOVED lines=8> */
[--C-:B------:R-:W-:Y:S01]  /*6650*/  @!P0 IMAD.WIDE.U32 R90, R90, 0xd0, R200.reuse ;  /* 0x000000d05a5a8825 */ /* 0x100fe200078e00c8 */
[----:B------:R-:W-:Y:S01]  /*6660*/  @!P0 IADD3 R149, P6, R147, R176, RZ ;  /* 0x000000b093958210 */ /* 0x000fe20007fde0ff */
[----:B------:R-:W-:Y:S01]  /*6670*/  @!UP0 UIMAD UR16, UR11, 0xe0, URZ ;  /* 0x000000e00b1088a4 */ /* 0x000fe2000f8e023f */
[----:B--2---:R-:W-:Y:S01]  /*6680*/  @!P0 LEA R176, P5, R167, R88, 0x1 ;  /* 0x00000058a7b08211 */ /* 0x004fe200078a08ff */
[----:B------:R-:W-:Y:S01]  /*6690*/  @!P0 IMAD.WIDE.U32 R174, R174, 0xe0, R200 ;  /* 0x000000e0aeae8825 */ /* 0x000fe200078e00c8 */
[C---:B------:R-:W-:Y:S01]  /*66a0*/  @!P0 IADD3 R156, P4, R147.reuse, R90, RZ ;  /* 0x0000005a939c8210 */ /* 0x040fe20007f9e0ff */
[----:B------:R-:W2:Y:S01]  /*66b0*/  @!P0 LDC.64 R140, c[0x0][0x218] ;  /* 0x00008600ff8c8b82 */ /* 0x000ea20000000a00 */
[C---:B------:R-:W-:Y:S01]  /*66c0*/  @!P0 IADD3.X R148, R146.reuse, UR24, R177, P6, !PT ;  /* 0x0000001892948c10 */ /* 0x040fe2000b7fe4b1 */
[----:B------:R-:W-:Y:S01]  /*66d0*/  @!P0 IMAD.X R172, R146, 0x1, R201, P2 ;  /* 0x0000000192ac8824 */ /* 0x000fe200010e06c9 */
[----:B------:R-:W-:-:S02]  /*66e0*/  @!P0 IADD3 R157, P2, R147, R174, RZ ;  /* 0x000000ae939d8210 */ /* 0x000fc40007f5e0ff */
[C---:B------:R-:W-:Y:S02]  /*66f0*/  @!P0 IADD3.X R158, R146.reuse, UR20, R91, P4, !PT ;  /* 0x00000014929e8c10 */ /* 0x040fe4000a7fe45b */
[----:B------:R-:W-:Y:S01]  /*6700*/  @!P0 LEA.HI.X R177, R167, R89, R172, 0x1, P5 ;  /* 0x00000059a7b18211 */ /* 0x000fe200028f0cac */
[----:B------:R-:W5:Y:S01]  /*6710*/  @!P0 LDC.64 R90, c[0x0][0x218] ;  /* 0x00008600ff5a8b82 */ /* 0x000f620000000a00 */
[C---:B------:R-:W-:Y:S02]  /*6720*/  @!P0 IADD3.X R160, R146.reuse, UR16, R175, P2, !PT ;  /* 0x0000001092a08c10 */ /* 0x040fe400097fe4af */
        /* <DEDUP_REMOVED lines=8> */
[----:B---3--:R-:W-:Y:S01]  /*67b0*/  @!P0 LEA R172, P4, R167, R86, 0x1 ;  /* 0x00000056a7ac8211 */ /* 0x008fe200078808ff */
[----:B------:R-:W-:Y:S01]  /*67c0*/  @!P0 IMAD.X R86, R146, 0x1, R165, P2 ;  /* 0x0000000192568824 */ /* 0x000fe200010e06a5 */
[----:B----4-:R-:W-:Y:S01]  /*67d0*/  @!P0 LEA R174, P2, R169, R84, 0x1 ;  /* 0x00000054a9ae8211 */ /* 0x010fe200078408ff */
[----:B------:R3:W-:Y:S01]  /*67e0*/  @P0 STS.128 [R242+0x2800], RZ ;  /* 0x002800fff2000388 */ /* 0x0007e20000000c00 */
[----:B------:R-:W-:-:S02]  /*67f0*/  @!P0 LEA.HI.X R173, R167, R87, R170, 0x1, P4 ;  /* 0x00000057a7ad8211 */ /* 0x000fc400020f0caa */
[----:B------:R-:W-:Y:S02]  /*6800*/  @!P0 LEA.HI.X R175, R169, R85, R86, 0x1, P2 ;  /* 0x00000055a9af8211 */ /* 0x000fe400010f0c56 */
[----:B------:R-:W4:Y:S01]  /*6810*/  @!P0 LDC.64 R86, c[0x0][0x218] ;  /* 0x00008600ff568b82 */ /* 0x000f220000000a00 */
[----:B------:R-:W-:Y:S01]  /*6820*/  @!P0 IADD3 R142, P2, R147, R142, RZ ;  /* 0x0000008e938e8210 */ /* 0x000fe20007f5e0ff */
[----:B------:R-:W-:Y:S01]  /*6830*/  @!PT LDS RZ, [RZ] ;  /* 0x00000000fffff984 */ /* 0x000fe20000000800 */
[----:B------:R-:W-:Y:S01]  /*6840*/  @!PT LDS RZ, [RZ] ;  /* 0x00000000fffff984 */ /* 0x000fe20000000800 */
[----:B------:R-:W-:Y:S01]  /*6850*/  @!PT LDS RZ, [RZ] ;  /* 0x00000000fffff984 */ /* 0x000fe20000000800 */
[----:B------:R3:W-:Y:S01]  /*6860*/  @!P0 LDGSTS.E.BYPASS.LTC128B.128 [R242+0x2800], desc[UR22][R172.64] ;  /* 0x02800000acf28fae */ /* 0x0007e2000b901d56 */
[----:B--2---:R-:W-:-:S03]  /*6870*/  @!P0 LEA R170, P4, R145, R140, 0x1 ;  /* 0x0000008c91aa8211 */ /* 0x004fc600078808ff */
[----:B------:R-:W-:Y:S01]  /*6880*/  @!P0 IMAD.X R143, R146, 0x1, R143, P2 ;  /* 0x00000001928f8824 */ /* 0x000fe200010e068f */
[----:B------:R-:W-:Y:S01]  /*6890*/  @!P0 LEA.HI.X R171, R145, R141, R144, 0x1, P4 ;  /* 0x0000008d91ab8211 */ /* 0x000fe200020f0c90 */
[----:B------:R-:W3:Y:S01]  /*68a0*/  @!P0 LDC.64 R84, c[0x0][0x218] ;  /* 0x00008600ff548b82 */ /* 0x000ee20000000a00 */
[C---:B-----5:R-:W-:Y:S01]  /*68b0*/  @!P0 LEA R178, P2, R142.reuse, R90, 0x1 ;  /* 0x0000005a8eb28211 */ /* 0x060fe200078408ff */
[----:B------:R2:W-:Y:S03]  /*68c0*/  @P0 STS.128 [R242+0x3000], RZ ;  /* 0x003000fff2000388 */ /* 0x0005e60000000c00 */
[----:B------:R-:W-:Y:S01]  /*68d0*/  @!P0 LEA.HI.X R179, R142, R91, R143, 0x1, P2 ;  /* 0x0000005b8eb38211 */ /* 0x000fe200010f0c8f */
[----:B------:R-:W-:Y:S01]  /*68e0*/  @!PT LDS RZ, [RZ] ;  /* 0x00000000fffff984 */ /* 0x000fe20000000800 */
[----:B------:R-:W-:Y:S01]  /*68f0*/  @!PT LDS RZ, [RZ] ;  /* 0x00000000fffff984 */ /* 0x000fe20000000800 */
[----:B------:R-:W-:Y:S01]  /*6900*/  @!PT LDS RZ, [RZ] ;  /* 0x00000000fffff984 */ /* 0x000fe20000000800 */
[----:B------:R2:W-:Y:S01]  /*6910*/  @!P0 LDGSTS.E.BYPASS.LTC128B.128 [R242+0x3000], desc[UR22][R174.64] ;  /* 0x03000000aef28fae */ /* 0x0005e2000b901d56 */
[C---:B-1----:R-:W-:Y:S01]  /*6920*/  @!P0 LEA R176, P2, R163.reuse, R88, 0x1 ;  /* 0x00000058a3b08211 */ /* 0x042fe200078408ff */
[----:B------:R-:W1:Y:S02]  /*6930*/  @!P0 LDC.64 R144, c[0x0][0x218] ;  /* 0x00008600ff908b82 */ /* 0x000e640000000a00 */
[----:B------:R2:W-:Y:S01]  /*6940*/  @P0 STS.128 [R242+0x3800], RZ ;  /* 0x003800fff2000388 */ /* 0x0005e20000000c00 */
[----:B------:R-:W-:-:S03]  /*6950*/  @!P0 LEA.HI.X R177, R163, R89, R168, 0x1, P2 ;  /* 0x00000059a3b18211 */ /* 0x000fc600010f0ca8 */
[----:B------:R-:W-:Y:S01]  /*6960*/  @!PT LDS RZ, [RZ] ;  /* 0x00000000fffff984 */ /* 0x000fe20000000800 */
[----:B------:R-:W-:Y:S01]  /*6970*/  @!PT LDS RZ, [RZ] ;  /* 0x00000000fffff984 */ /* 0x000fe20000000800 */
[----:B------:R-:W-:Y:S01]  /*6980*/  @!PT LDS RZ, [RZ] ;  /* 0x00000000fffff984 */ /* 0x000fe20000000800 */
[----:B------:R2:W-:Y:S02]  /*6990*/  @!P0 LDGSTS.E.BYPASS.LTC128B.128 [R242+0x3800], desc[UR22][R170.64] ;  /* 0x03800000aaf28fae */ /* 0x0005e4000b901d56 */
[----:B------:R-:W5:Y:S01]  /*69a0*/  @!P0 LDC.64 R142, c[0x0][0x218] ;  /* 0x00008600ff8e8b82 */ /* 0x000f620000000a00 */
[C---:B----4-:R-:W-:Y:S01]  /*69b0*/  @!P0 LEA R168, P4, R159.reuse, R86, 0x1 ;  /* 0x000000569fa88211 */ /* 0x050fe200078808ff */
[----:B------:R2:W-:Y:S03]  /*69c0*/  @P0 STS.128 [R242+0x4000], RZ ;  /* 0x004000fff2000388 */ /* 0x0005e60000000c00 */
[----:B------:R-:W-:Y:S01]  /*69d0*/  @!P0 LEA.HI.X R169, R159, R87, R164, 0x1, P4 ;  /* 0x000000579fa98211 */ /* 0x000fe200020f0ca4 */
[----:B------:R-:W-:Y:S01]  /*69e0*/  @!PT LDS RZ, [RZ] ;  /* 0x00000000fffff984 */ /* 0x000fe20000000800 */
[----:B------:R-:W-:Y:S01]  /*69f0*/  @!PT LDS RZ, [RZ] ;  /* 0x00000000fffff984 */ /* 0x000fe20000000800 */
[----:B------:R-:W-:Y:S01]  /*6a00*/  @!PT LDS RZ, [RZ] ;  /* 0x00000000fffff984 */ /* 0x000fe20000000800 */
[----:B------:R2:W-:Y:S02]  /*6a10*/  @!P0 LDGSTS.E.BYPASS.LTC128B.128 [R242+0x4000], desc[UR22][R178.64] ;  /* 0x04000000b2f28fae */ /* 0x0005e4000b901d56 */
[----:B------:R-:W4:Y:S01]  /*6a20*/  @!P0 LDC.64 R140, c[0x0][0x218] ;  /* 0x00008600ff8c8b82 */ /* 0x000f220000000a00 */
[C---:B---3--:R-:W-:Y:S01]  /*6a30*/  @!P0 LEA R172, P2, R161.reuse, R84, 0x1 ;  /* 0x00000054a1ac8211 */ /* 0x048fe200078408ff */
[----:B------:R2:W-:Y:S03]  /*6a40*/  @P0 STS.128 [R242+0x4800], RZ ;  /* 0x004800fff2000388 */ /* 0x0005e60000000c00 */
[----:B------:R-:W-:Y:S01]  /*6a50*/  @!P0 LEA.HI.X R173, R161, R85, R166, 0x1, P2 ;  /* 0x00000055a1ad8211 */ /* 0x000fe200010f0ca6 */
[----:B------:R-:W-:Y:S01]  /*6a60*/  @!PT LDS RZ, [RZ] ;  /* 0x00000000fffff984 */ /* 0x000fe20000000800 */
[----:B------:R-:W-:Y:S01]  /*6a70*/  @!PT LDS RZ, [RZ] ;  /* 0x00000000fffff984 */ /* 0x000fe20000000800 */
[----:B------:R-:W-:Y:S01]  /*6a80*/  @!PT LDS RZ, [RZ] ;  /* 0x00000000fffff984 */ /* 0x000fe20000000800 */
[----:B------:R2:W-:Y:S01]  /*6a90*/  @!P0 LDGSTS.E.BYPASS.LTC128B.128 [R242+0x4800], desc[UR22][R176.64] ;  /* 0x04800000b0f28fae */ /* 0x0005e2000b901d56 */
[----:B------:R-:W-:Y:S01]  /*6aa0*/  @!P0 IADD3 R162, P2, R147, R162, RZ ;  /* 0x000000a293a28210 */ /* 0x000fe20007f5e0ff */
[----:B------:R-:W3:Y:S02]  /*6ab0*/  @!P0 LDC.64 R90, c[0x0][0x218] ;  /* 0x00008600ff5a8b82 */ /* 0x000ee40000000a00 */
[----:B------:R2:W-:Y:S02]  /*6ac0*/  @P0 STS.128 [R242+0x5000], RZ ;  /* 0x005000fff2000388 */ /* 0x0005e40000000c00 */
[----:B------:R-:W-:Y:S01]  /*6ad0*/  @!P0 IMAD.X R2, R146, 0x1, R2, P2 ;  /* 0x0000000192028824 */ /* 0x000fe200010e0602 */
[C---:B-1----:R-:W-:Y:S01]  /*6ae0*/  @!P0 LEA R144, P2, R162.reuse, R144, 0x1 ;  /* 0x00000090a2908211 */ /* 0x042fe200078408ff */
[----:B------:R-:W-:Y:S01]  /*6af0*/  @!PT LDS RZ, [RZ] ;  /* 0x00000000fffff984 */ /* 0x000fe20000000800 */
[----:B------:R-:W-:Y:S01]  /*6b00*/  @!PT LDS RZ, [RZ] ;  /* 0x00000000fffff984 */ /* 0x000fe20000000800 */
[----:B------:R-:W-:Y:S01]  /*6b10*/  @!PT LDS RZ, [RZ] ;  /* 0x00000000fffff984 */ /* 0x000fe20000000800 */
[----:B------:R2:W-:Y:S02]  /*6b20*/  @!P0 LDGSTS.E.BYPASS.LTC128B.128 [R242+0x5000], desc[UR22][R168.64] ;  /* 0x05000000a8f28fae */ /* 0x0005e4000b901d56 */
[----:B------:R-:W1:Y:S01]  /*6b30*/  @!P0 LDC.64 R88, c[0x0][0x218] ;  /* 0x00008600ff588b82 */ /* 0x000e620000000a00 */
[----:B------:R-:W-:Y:S01]  /*6b40*/  @!P0 LEA.HI.X R145, R162, R145, R2, 0x1, P2 ;  /* 0x00000091a2918211 */ /* 0x000fe200010f0c02 */
[----:B------:R2:W-:Y:S01]  /*6b50*/  @P0 STS.128 [R242+0x5800], RZ ;  /* 0x005800fff2000388 */ /* 0x0005e20000000c00 */
[----:B-----5:R-:W-:-:S03]  /*6b60*/  @!P0 LEA R142, P2, R149, R142, 0x1 ;  /* 0x0000008e958e8211 */ /* 0x020fc600078408ff */
[----:B------:R-:W-:Y:S01]  /*6b70*/  @!PT LDS RZ, [RZ] ;  /* 0x00000000fffff984 */ /* 0x000fe20000000800 */
[----:B------:R-:W-:Y:S01]  /*6b80*/  @!PT LDS RZ, [RZ] ;  /* 0x00000000fffff984 */ /* 0x000fe20000000800 */
[----:B------:R-:W-:Y:S01]  /*6b90*/  @!PT LDS RZ, [RZ] ;  /* 0x00000000fffff984 */ /* 0x000fe20000000800 */
[----:B------:R2:W-:Y:S01]  /*6ba0*/  @!P0 LDGSTS.E.BYPASS.LTC128B.128 [R242+0x5800], desc[UR22][R172.64] ;  /* 0x05800000acf28fae */ /* 0x0005e2000b901d56 */
[----:B------:R-:W-:Y:S01]  /*6bb0*/  @!P0 LEA.HI.X R143, R149, R143, R148, 0x1, P2 ;  /* 0x0000008f958f8211 */ /* 0x000fe200010f0c94 */
        /* <DEDUP_REMOVED lines=23> */
[----:B-----5:R-:W-:-:S03]  /*6d30*/  @!P0 LEA R86, P4, R156, R86, 0x1 ;  /* 0x000000569c568211 */ /* 0x020fc600078808ff */
[----:B------:R2:W-:Y:S01]  /*6d40*/  @P0 STS.128 [R242+0x7800], RZ ;  /* 0x007800fff2000388 */ /* 0x0005e20000000c00 */
[----:B------:R-:W-:-:S03]  /*6d50*/  @!P0 LEA.HI.X R87, R156, R87, R158, 0x1, P4 ;  /* 0x000000579c578211 */ /* 0x000fc600020f0c9e */
[----:B------:R-:W-:Y:S01]  /*6d60*/  @!PT LDS RZ, [RZ] ;  /* 0x00000000fffff984 */ /* 0x000fe20000000800 */
[----:B------:R-:W-:Y:S01]  /*6d70*/  @!PT LDS RZ, [RZ] ;  /* 0x00000000fffff984 */ /* 0x000fe20000000800 */
[----:B------:R-:W-:Y:S01]  /*6d80*/  @!PT LDS RZ, [RZ] ;  /* 0x00000000fffff984 */ /* 0x000fe20000000800 */
[----:B------:R2:W-:Y:S01]  /*6d90*/  @!P0 LDGSTS.E.BYPASS.LTC128B.128 [R242+0x7800], desc[UR22][R90.64] ;  /* 0x078000005af28fae */ /* 0x0005e2000b901d56 */
[----:B----4-:R-:W-:-:S03]  /*6da0*/  @!P0 LEA R84, P2, R157, R84, 0x1 ;  /* 0x000000549d548211 */ /* 0x010fc600078408ff */
        /* <DEDUP_REMOVED lines=21> */
[----:B--2---:R-:W-:-:S03]  /*6f00*/  IMAD.WIDE.U32 R86, R2, 0xf0, R200 ;  /* 0x000000f002567825 */ /* 0x004fc600078e00c8 */
        /* <DEDUP_REMOVED lines=8> */
.L_x_1567:
[----:B------:R-:W-:Y:S05]  /*6f90*/  BSYNC B0 ;  /* 0x0000000000007941 */ /* 0x000fea0003800000 */
.L_x_1566:
[----:B------:R-:W0:Y:S01]  /*6fa0*/  LDGDEPBAR ;  /* 0x00000000000079af */ /* 0x000e220000000000 */
[----:B------:R-:W-:-:S04]  /*6fb0*/  IADD3 R200, P0, R147, R200, RZ ;  /* 0x000000c893c87210 */ /* 0x000fc80007f1e0ff */
[----:B------:R-:W-:-:S09]  /*6fc0*/  IADD3.X R201, R146, R201, RZ, P0, !PT ;  /* 0x000000c992c97210 */ /* 0x000fd200007fe4ff */
.L_x_1563:
[----:B------:R-:W-:Y:S01]  /*6fd0*/  VIADD R0, R0, UR18 ;  /* 0x0000001200007c36 */ /* 0x000fe20008000000 */
[----:B------:R-:W-:Y:S01]  /*6fe0*/  ULDC UR16, c[0x0][0x2ec] ;  /* 0x0000bb0000107ab9 */ /* 0x000fe20000000800 */
[----:B------:R-:W-:Y:S01]  /*6ff0*/  LEA R237, R3, UR4, 0x1 ;  /* 0x0000000403ed7c11 */ /* 0x000fe2000f8e08ff */
[----:B------:R-:W-:Y:S01]  /*7000*/  ULDC.64 UR20, c[0x0][0x218] ;  /* 0x0000860000147ab9 */ /* 0x000fe20000000a00 */
[C---:B------:R-:W-:Y:S01]  /*7010*/  VIADD R2, R0.reuse, 0x1 ;  /* 0x0000000100027836 */ /* 0x040fe20000000000 */
[CC--:B------:R-:W-:Y:S01]  /*7020*/  ISETP.GE.AND P4, PT, R0.reuse, R202.reuse, PT ;  /* 0x000000ca0000720c */ /* 0x0c0fe20003f86270 */
[----:B-12---:R-:W-:Y:S02]  /*7030*/  VIADD R84, R0, 0x8 ;  /* 0x0000000800547836 */ /* 0x006fe40000000000 */
[----:B------:R-:W-:Y:S01]  /*7040*/  IMAD R233, R236, 0x2, R237 ;  /* 0x00000002ece97824 */ /* 0x000fe200078e02ed */
[CC--:B------:R-:W-:Y:S02]  /*7050*/  ISETP.GE.AND P2, PT, R2.reuse, R203.reuse, PT ;  /* 0x000000cb0200720c */ /* 0x0c0fe40003f46270 */
[----:B------:R-:W-:Y:S01]  /*7060*/  ISETP.GE.AND P5, PT, R2, R202, PT ;  /* 0x000000ca0200720c */ /* 0x000fe20003fa6270 */
[----:B------:R-:W-:Y:S01]  /*7070*/  VIADD R2, R0, 0x9 ;  /* 0x0000000900027836 */ /* 0x000fe20000000000 */
[----:B------:R-:W-:-:S02]  /*7080*/  ISETP.GE.AND P0, PT, R84, R203, PT ;  /* 0x000000cb5400720c */ /* 0x000fc40003f06270 */
[-C--:B------:R-:W-:Y:S01]  /*7090*/  ISETP.GE.AND P6, PT, R84, R202.reuse, PT ;  /* 0x000000ca5400720c */ /* 0x080fe20003fc6270 */
[----:B------:R-:W-:Y:S01]  /*70a0*/  VIADD R84, R0, 0x10 ;  /* 0x0000001000547836 */ /* 0x000fe20000000000 */
[----:B------:R-:W-:Y:S02]  /*70b0*/  FSEL R195, R38, -INF , !P4 ;  /* 0xff80000026c37808 */ /* 0x000fe40006000000 */
[----:B------:R-:W-:Y:S01]  /*70c0*/  FSEL R232, R32, -INF , !P0 ;  /* 0xff80000020e87808 */ /* 0x000fe20004000000 */
[----:B------:R-:W-:Y:S01]  /*70d0*/  VIADD R32, R0, 0x11 ;  /* 0x0000001100207836 */ /* 0x000fe20000000000 */
[C---:B------:R-:W-:Y:S02]  /*70e0*/  ISETP.GE.AND P4, PT, R2.reuse, R203, PT ;  /* 0x000000cb0200720c */ /* 0x040fe40003f86270 */
[----:B------:R-:W-:Y:S02]  /*70f0*/  ISETP.GE.AND P0, PT, R2, R202, PT ;  /* 0x000000ca0200720c */ /* 0x000fe40003f06270 */
[----:B------:R-:W-:-:S02]  /*7100*/  FSEL R2, R34, -INF , !P6 ;  /* 0xff80000022027808 */ /* 0x000fc40007000000 */
[-C--:B------:R-:W-:Y:S02]  /*7110*/  ISETP.GE.AND P6, PT, R84, R203.reuse, PT ;  /* 0x000000cb5400720c */ /* 0x080fe40003fc6270 */
[----:B------:R-:W-:Y:S01]  /*7120*/  FSEL R38, R33, -INF , !P4 ;  /* 0xff80000021267808 */ /* 0x000fe20006000000 */
[----:B------:R-:W-:Y:S01]  /*7130*/  VIADD R33, R0, 0x18 ;  /* 0x0000001800217836 */ /* 0x000fe20000000000 */
[----:B------:R-:W-:Y:S02]  /*7140*/  ISETP.GE.AND P4, PT, R84, R202, PT ;  /* 0x000000ca5400720c */ /* 0x000fe40003f86270 */
[----:B------:R-:W-:Y:S02]  /*7150*/  FSEL R234, R35, -INF , !P0 ;  /* 0xff80000023ea7808 */ /* 0x000fe40004000000 */
[----:B------:R-:W-:Y:S02]  /*7160*/  FSEL R193, R28, -INF , !P6 ;  /* 0xff8000001cc17808 */ /* 0x000fe40007000000 */
[----:B------:R-:W-:-:S02]  /*7170*/  ISETP.GE.AND P0, PT, R32, R203, PT ;  /* 0x000000cb2000720c */ /* 0x000fc40003f06270 */
[-C--:B------:R-:W-:Y:S01]  /*7180*/  ISETP.GE.AND P6, PT, R32, R202.reuse, PT ;  /* 0x000000ca2000720c */ /* 0x080fe20003fc6270 */
[----:B------:R-:W-:Y:S01]  /*7190*/  VIADD R32, R0, 0x19 ;  /* 0x0000001900207836 */ /* 0x000fe20000000000 */
[----:B------:R-:W-:Y:S02]  /*71a0*/  FSEL R30, R30, -INF , !P4 ;  /* 0xff8000001e1e7808 */ /* 0x000fe40006000000 */
[----:B------:R-:W-:Y:S02]  /*71b0*/  ISETP.GE.AND P4, PT, R33, R203, PT ;  /* 0x000000cb2100720c */ /* 0x000fe40003f86270 */
[----:B------:R-:W-:Y:S01]  /*71c0*/  FSEL R191, R29, -INF , !P0 ;  /* 0xff8000001dbf7808 */ /* 0x000fe20004000000 */
[C---:B------:R-:W-:Y:S01]  /*71d0*/  VIADD R29, R0.reuse, 0x21 ;  /* 0x00000021001d7836 */ /* 0x040fe20000000000 */
[----:B------:R-:W-:Y:S01]  /*71e0*/  FSEL R28, R31, -INF , !P6 ;  /* 0xff8000001f1c7808 */ /* 0x000fe20007000000 */
[----:B------:R-:W-:Y:S01]  /*71f0*/  VIADD R31, R0, 0x20 ;  /* 0x00000020001f7836 */ /* 0x000fe20000000000 */
[----:B------:R-:W-:-:S02]  /*7200*/  ISETP.GE.AND P0, PT, R33, R202, PT ;  /* 0x000000ca2100720c */ /* 0x000fc40003f06270 */
[----:B------:R-:W-:Y:S02]  /*7210*/  FSEL R33, R24, -INF , !P4 ;  /* 0xff80000018217808 */ /* 0x000fe40006000000 */
[CC--:B------:R-:W-:Y:S02]  /*7220*/  ISETP.GE.AND P6, PT, R32.reuse, R203.reuse, PT ;  /* 0x000000cb2000720c */ /* 0x0c0fe40003fc6270 */
[-C--:B------:R-:W-:Y:S02]  /*7230*/  ISETP.GE.AND P4, PT, R32, R202.reuse, PT ;  /* 0x000000ca2000720c */ /* 0x080fe40003f86270 */
[----:B------:R-:W-:Y:S02]  /*7240*/  FSEL R26, R26, -INF , !P0 ;  /* 0xff8000001a1a7808 */ /* 0x000fe40004000000 */
[----:B------:R-:W-:Y:S02]  /*7250*/  ISETP.GE.AND P0, PT, R31, R203, PT ;  /* 0x000000cb1f00720c */ /* 0x000fe40003f06270 */
[----:B------:R-:W-:Y:S01]  /*7260*/  FSEL R32, R25, -INF , !P6 ;  /* 0xff80000019207808 */ /* 0x000fe20007000000 */
[C---:B------:R-:W-:Y:S01]  /*7270*/  VIADD R25, R0.reuse, 0x29 ;  /* 0x0000002900197836 */ /* 0x040fe20000000000 */
[----:B------:R-:W-:Y:S01]  /*7280*/  FSEL R24, R27, -INF , !P4 ;  /* 0xff8000001b187808 */ /* 0x000fe20006000000 */
[C---:B------:R-:W-:Y:S01]  /*7290*/  VIADD R27, R0.reuse, 0x28 ;  /* 0x00000028001b7836 */ /* 0x040fe20000000000 */
[----:B------:R-:W-:Y:S01]  /*72a0*/  ISETP.GE.AND P6, PT, R31, R202, PT ;  /* 0x000000ca1f00720c */ /* 0x000fe20003fc6270 */
[----:B------:R-:W-:Y:S01]  /*72b0*/  VIADD R31, R0, 0xd0 ;  /* 0x000000d0001f7836 */ /* 0x000fe20000000000 */
        /* <DEDUP_REMOVED lines=9> */
[C---:B------:R-:W-:Y:S01]  /*7350*/  VIADD R23, R0.reuse, 0x30 ;  /* 0x0000003000177836 */ /* 0x040fe20000000000 */
[----:B------:R-:W-:Y:S01]  /*7360*/  ISETP.GE.AND P4, PT, R27, R202, PT ;  /* 0x000000ca1b00720c */ /* 0x000fe20003f86270 */
[----:B------:R-:W-:Y:S01]  /*7370*/  VIADD R27, R0, 0xd8 ;  /* 0x000000d8001b7836 */ /* 0x000fe20000000000 */
[----:B------:R-:W-:-:S02]  /*7380*/  ISETP.GE.AND P0, PT, R25, R203, PT ;  /* 0x000000cb1900720c */ /* 0x000fc40003f06270 */
[----:B------:R-:W-:Y:S02]  /*7390*/  FSEL R179, R16, -INF , !P6 ;  /* 0xff80000010b37808 */ /* 0x000fe40007000000 */
[-C--:B------:R-:W-:Y:S01]  /*73a0*/  ISETP.GE.AND P6, PT, R25, R202.reuse, PT ;  /* 0x000000ca1900720c */ /* 0x080fe20003fc6270 */
[----:B------:R-:W-:Y:S01]  /*73b0*/  VIADD R25, R0, 0xd9 ;  /* 0x000000d900197836 */ /* 0x000fe20000000000 */
[----:B------:R-:W-:Y:S02]  /*73c0*/  FSEL R18, R18, -INF , !P4 ;  /* 0xff80000012127808 */ /* 0x000fe40006000000 */
[-C--:B------:R-:W-:Y:S02]  /*73d0*/  ISETP.GE.AND P4, PT, R23, R203.reuse, PT ;  /* 0x000000cb1700720c */ /* 0x080fe40003f86270 */
[----:B------:R-:W-:Y:S01]  /*73e0*/  FSEL R177, R17, -INF , !P0 ;  /* 0xff80000011b17808 */ /* 0x000fe20004000000 */
[C---:B------:R-:W-:Y:S01]  /*73f0*/  VIADD R17, R0.reuse, 0x38 ;  /* 0x0000003800117836 */ /* 0x040fe20000000000 */
[----:B------:R-:W-:Y:S01]  /*7400*/  ISETP.GE.AND P0, PT, R23, R202, PT ;  /* 0x000000ca1700720c */ /* 0x000fe20003f06270 */
[C---:B------:R-:W-:Y:S01]  /*7410*/  VIADD R23, R0.reuse, 0xe0 ;  /* 0x000000e000177836 */ /* 0x040fe20000000000 */
[----:B------:R-:W-:Y:S01]  /*7420*/  FSEL R16, R19, -INF , !P6 ;  /* 0xff80000013107808 */ /* 0x000fe20007000000 */
[----:B------:R-:W-:Y:S01]  /*7430*/  VIADD R19, R0, 0x39 ;  /* 0x0000003900137836 */ /* 0x000fe20000000000 */
[----:B------:R-:W-:-:S02]  /*7440*/  ISETP.GE.AND P6, PT, R21, R203, PT ;  /* 0x000000cb1500720c */ /* 0x000fc40003fc6270 */
[----:B------:R-:W-:Y:S02]  /*7450*/  FSEL R173, R12, -INF , !P4 ;  /* 0xff8000000cad7808 */ /* 0x000fe40006000000 */
[-C--:B------:R-:W-:Y:S01]  /*7460*/  ISETP.GE.AND P4, PT, R21, R202.reuse, PT ;  /* 0x000000ca1500720c */ /* 0x080fe20003f86270 */
[----:B------:R-:W-:Y:S01]  /*7470*/  VIADD R21, R0, 0xe1 ;  /* 0x000000e100157836 */ /* 0x000fe20000000000 */
[----:B------:R-:W-:Y:S02]  /*7480*/  FSEL R14, R14, -INF , !P0 ;  /* 0xff8000000e0e7808 */ /* 0x000fe40004000000 */
[-C--:B------:R-:W-:Y:S02]  /*7490*/  ISETP.GE.AND P0, PT, R17, R203.reuse, PT ;  /* 0x000000cb1100720c */ /* 0x080fe40003f06270 */
[----:B------:R-:W-:Y:S02]  /*74a0*/  FSEL R140, R13, -INF , !P6 ;  /* 0xff8000000d8c7808 */ /* 0x000fe40007000000 */
[----:B------:R-:W-:Y:S01]  /*74b0*/  ISETP.GE.AND P6, PT, R17, R202, PT ;  /* 0x000000ca1100720c */ /* 0x000fe20003fc6270 */
[C---:B------:R-:W-:Y:S01]  /*74c0*/  VIADD R17, R0.reuse, 0x40 ;  /* 0x0000004000117836 */ /* 0x040fe20000000000 */
[----:B------:R-:W-:Y:S01]  /*74d0*/  FSEL R12, R15, -INF , !P4 ;  /* 0xff8000000f0c7808 */ /* 0x000fe20006000000 */
[----:B------:R-:W-:Y:S01]  /*74e0*/  VIADD R15, R0, 0x41 ;  /* 0x00000041000f7836 */ /* 0x000fe20000000000 */
[----:B------:R-:W-:-:S02]  /*74f0*/  ISETP.GE.AND P4, PT, R19, R203, PT ;  /* 0x000000cb1300720c */ /* 0x000fc40003f86270 */
[----:B------:R-:W-:Y:S01]  /*7500*/  FSEL R145, R8, -INF , !P0 ;  /* 0xff80000008917808 */ /* 0x000fe20004000000 */
[C---:B------:R-:W-:Y:S01]  /*7510*/  VIADD R8, R0.reuse, 0x48 ;  /* 0x0000004800087836 */ /* 0x040fe20000000000 */
[-C--:B------:R-:W-:Y:S01]  /*7520*/  ISETP.GE.AND P0, PT, R19, R202.reuse, PT ;  /* 0x000000ca1300720c */ /* 0x080fe20003f06270 */
[----:B------:R-:W-:Y:S01]  /*7530*/  VIADD R19, R0, 0xe8 ;  /* 0x000000e800137836 */ /* 0x000fe20000000000 */
[----:B------:R-:W-:Y:S02]  /*7540*/  FSEL R13, R10, -INF , !P6 ;  /* 0xff8000000a0d7808 */ /* 0x000fe40007000000 */
[----:B------:R-:W-:Y:S02]  /*7550*/  FSEL R144, R9, -INF , !P4 ;  /* 0xff80000009907808 */ /* 0x000fe40006000000 */
[C---:B------:R-:W-:Y:S02]  /*7560*/  ISETP.GE.AND P6, PT, R17.reuse, R203, PT ;  /* 0x000000cb1100720c */ /* 0x040fe40003fc6270 */
[----:B------:R-:W-:Y:S01]  /*7570*/  ISETP.GE.AND P4, PT, R17, R202, PT ;  /* 0x000000ca1100720c */ /* 0x000fe20003f86270 */
[----:B------:R-:W-:Y:S01]  /*7580*/  VIADD R17, R0, 0xe9 ;  /* 0x000000e900117836 */ /* 0x000fe20000000000 */
[----:B------:R-:W-:-:S02]  /*7590*/  FSEL R11, R11, -INF , !P0 ;  /* 0xff8000000b0b7808 */ /* 0x000fc40004000000 */
[CC--:B------:R-:W-:Y:S02]  /*75a0*/  ISETP.GE.AND P0, PT, R15.reuse, R203.reuse, PT ;  /* 0x000000cb0f00720c */ /* 0x0c0fe40003f06270 */
[----:B------:R-:W-:Y:S01]  /*75b0*/  FSEL R143, R4, -INF , !P6 ;  /* 0xff800000048f7808 */ /* 0x000fe20007000000 */
[----:B------:R-:W-:Y:S01]  /*75c0*/  VIADD R4, R0, 0x49 ;  /* 0x0000004900047836 */ /* 0x000fe20000000000 */
[----:B------:R-:W-:Y:S01]  /*75d0*/  FSEL R10, R6, -INF , !P4 ;  /* 0xff800000060a7808 */ /* 0x000fe20006000000 */
[C---:B------:R-:W-:Y:S01]  /*75e0*/  VIADD R6, R0.reuse, 0x69 ;  /* 0x0000006900067836 */ /* 0x040fe20000000000 */
[-C--:B------:R-:W-:Y:S01]  /*75f0*/  ISETP.GE.AND P6, PT, R15, R202.reuse, PT ;  /* 0x000000ca0f00720c */ /* 0x080fe20003fc6270 */
[----:B------:R-:W-:Y:S01]  /*7600*/  VIADD R15, R0, 0xf0 ;  /* 0x000000f0000f7836 */ /* 0x000fe20000000000 */
[----:B------:R-:W-:Y:S02]  /*7610*/  ISETP.GE.AND P4, PT, R8, R203, PT ;  /* 0x000000cb0800720c */ /* 0x000fe40003f86270 */
[----:B------:R-:W-:Y:S01]  /*7620*/  FSEL R156, R5, -INF , !P0 ;  /* 0xff800000059c7808 */ /* 0x000fe20004000000 */
[----:B------:R-:W-:Y:S01]  /*7630*/  VIADD R5, R0, 0x50 ;  /* 0x0000005000057836 */ /* 0x000fe20000000000 */
[----:B------:R-:W-:-:S02]  /*7640*/  ISETP.GE.AND P0, PT, R8, R202, PT ;  /* 0x000000ca0800720c */ /* 0x000fc40003f06270 */
[----:B------:R-:W-:Y:S02]  /*7650*/  FSEL R8, R7, -INF , !P6 ;  /* 0xff80000007087808 */ /* 0x000fe40007000000 */
[----:B------:R-:W-:Y:S02]  /*7660*/  FSEL R168, R76, -INF , !P4 ;  /* 0xff8000004ca87808 */ /* 0x000fe40006000000 */
[C---:B------:R-:W-:Y:S02]  /*7670*/  ISETP.GE.AND P6, PT, R4.reuse, R203, PT ;  /* 0x000000cb0400720c */ /* 0x040fe40003fc6270 */
[----:B------:R-:W-:Y:S01]  /*7680*/  ISETP.GE.AND P4, PT, R4, R202, PT ;  /* 0x000000ca0400720c */ /* 0x000fe20003f86270 */
[----:B------:R-:W-:Y:S01]  /*7690*/  VIADD R4, R0, 0x51 ;  /* 0x0000005100047836 */ /* 0x000fe20000000000 */
[----:B------:R-:W-:Y:S02]  /*76a0*/  FSEL R35, R78, -INF , !P0 ;  /* 0xff8000004e237808 */ /* 0x000fe40004000000 */
[----:B------:R-:W-:-:S02]  /*76b0*/  FSEL R164, R77, -INF , !P6 ;  /* 0xff8000004da47808 */ /* 0x000fc40007000000 */
[CC--:B------:R-:W-:Y:S02]  /*76c0*/  ISETP.GE.AND P0, PT, R5.reuse, R203.reuse, PT ;  /* 0x000000cb0500720c */ /* 0x0c0fe40003f06270 */
[-C--:B------:R-:W-:Y:S01]  /*76d0*/  ISETP.GE.AND P6, PT, R5, R202.reuse, PT ;  /* 0x000000ca0500720c */ /* 0x080fe20003fc6270 */
[----:B------:R-:W-:Y:S01]  /*76e0*/  VIADD R5, R0, 0x58 ;  /* 0x0000005800057836 */ /* 0x000fe20000000000 */
[----:B------:R-:W-:Y:S02]  /*76f0*/  FSEL R34, R79, -INF , !P4 ;  /* 0xff8000004f227808 */ /* 0x000fe40006000000 */
[----:B------:R-:W-:Y:S02]  /*7700*/  ISETP.GE.AND P4, PT, R4, R203, PT ;  /* 0x000000cb0400720c */ /* 0x000fe40003f86270 */
[----:B------:R-:W-:Y:S02]  /*7710*/  FSEL R149, R72, -INF , !P0 ;  /* 0xff80000048957808 */ /* 0x000fe40004000000 */
[----:B------:R-:W-:Y:S01]  /*7720*/  ISETP.GE.AND P0, PT, R4, R202, PT ;  /* 0x000000ca0400720c */ /* 0x000fe20003f06270 */
[----:B------:R-:W-:Y:S01]  /*7730*/  VIADD R4, R0, 0x59 ;  /* 0x0000005900047836 */ /* 0x000fe20000000000 */
[----:B------:R-:W-:-:S02]  /*7740*/  FSEL R189, R74, -INF , !P6 ;  /* 0xff8000004abd7808 */ /* 0x000fc40007000000 */
[----:B------:R-:W-:Y:S02]  /*7750*/  FSEL R176, R73, -INF , !P4 ;  /* 0xff80000049b07808 */ /* 0x000fe40006000000 */
[CC--:B------:R-:W-:Y:S02]  /*7760*/  ISETP.GE.AND P6, PT, R5.reuse, R203.reuse, PT ;  /* 0x000000cb0500720c */ /* 0x0c0fe40003fc6270 */
        /* <DEDUP_REMOVED lines=8> */
[-C--:B------:R-:W-:Y:S02]  /*77f0*/  ISETP.GE.AND P4, PT, R5, R203.reuse, PT ;  /* 0x000000cb0500720c */ /* 0x080fe40003f86270 */
[----:B------:R-:W-:Y:S02]  /*7800*/  FSEL R175, R71, -INF , !P6 ;  /* 0xff80000047af7808 */ /* 0x000fe40007000000 */
[----:B------:R-:W-:Y:S02]  /*7810*/  FSEL R157, R64, -INF , !P4 ;  /* 0xff800000409d7808 */ /* 0x000fe40006000000 */
[----:B------:R-:W-:-:S02]  /*7820*/  ISETP.GE.AND P6, PT, R4, R203, PT ;  /* 0x000000cb0400720c */ /* 0x000fc40003fc6270 */
[-C--:B------:R-:W-:Y:S02]  /*7830*/  ISETP.GE.AND P4, PT, R4, R202.reuse, PT ;  /* 0x000000ca0400720c */ /* 0x080fe40003f86270 */
[----:B------:R-:W-:Y:S02]  /*7840*/  FSEL R186, R69, -INF , !P0 ;  /* 0xff80000045ba7808 */ /* 0x000fe40004000000 */
[----:B------:R-:W-:Y:S01]  /*7850*/  FSEL R4, R39, -INF , !P5 ;  /* 0xff80000027047808 */ /* 0x000fe20006800000 */
[C---:B------:R-:W-:Y:S01]  /*7860*/  VIADD R39, R0.reuse, 0xc8 ;  /* 0x000000c800277836 */ /* 0x040fe20000000000 */
[----:B------:R-:W-:Y:S01]  /*7870*/  ISETP.GE.AND P0, PT, R5, R202, PT ;  /* 0x000000ca0500720c */ /* 0x000fe20003f06270 */
[----:B------:R-:W-:Y:S01]  /*7880*/  VIADD R5, R0, 0x68 ;  /* 0x0000006800057836 */ /* 0x000fe20000000000 */
[----:B------:R-:W-:Y:S02]  /*7890*/  FMNMX.FTZ R7, R195, R4, !PT ;  /* 0x00000004c3077209 */ /* 0x000fe40007810000 */
[----:B------:R-:W-:-:S02]  /*78a0*/  FSEL R171, R66, -INF , !P0 ;  /* 0xff80000042ab7808 */ /* 0x000fc40004000000 */
[----:B------:R-:W-:Y:S02]  /*78b0*/  FSEL R208, R65, -INF , !P6 ;  /* 0xff80000041d07808 */ /* 0x000fe40007000000 */
[C---:B------:R-:W-:Y:S02]  /*78c0*/  ISETP.GE.AND P0, PT, R5.reuse, R203, PT ;  /* 0x000000cb0500720c */ /* 0x040fe40003f06270 */
[----:B------:R-:W-:Y:S01]  /*78d0*/  ISETP.GE.AND P6, PT, R5, R202, PT ;  /* 0x000000ca0500720c */ /* 0x000fe20003fc6270 */
[----:B------:R-:W-:Y:S01]  /*78e0*/  VIADD R5, R0, 0x70 ;  /* 0x0000007000057836 */ /* 0x000fe20000000000 */
[----:B------:R-:W-:Y:S02]  /*78f0*/  FMNMX.FTZ R7, R2, R7, !PT ;  /* 0x0000000702077209 */ /* 0x000fe40007810000 */
[----:B------:R-:W-:Y:S02]  /*7900*/  FSEL R248, R60, -INF , !P0 ;  /* 0xff8000003cf87808 */ /* 0x000fe40004000000 */
[----:B------:R-:W-:-:S02]  /*7910*/  FSEL R141, R62, -INF , !P6 ;  /* 0xff8000003e8d7808 */ /* 0x000fc40007000000 */
[----:B------:R-:W-:Y:S02]  /*7920*/  FMNMX.FTZ R7, R234, R7, !PT ;  /* 0x00000007ea077209 */ /* 0x000fe40007810000 */
[----:B------:R-:W-:Y:S02]  /*7930*/  FSEL R152, R67, -INF , !P4 ;  /* 0xff80000043987808 */ /* 0x000fe40006000000 */
[CC--:B------:R-:W-:Y:S02]  /*7940*/  ISETP.GE.AND P0, PT, R5.reuse, R203.reuse, PT ;  /* 0x000000cb0500720c */ /* 0x0c0fe40003f06270 */
[-C--:B------:R-:W-:Y:S01]  /*7950*/  ISETP.GE.AND P6, PT, R5, R202.reuse, PT ;  /* 0x000000ca0500720c */ /* 0x080fe20003fc6270 */
[----:B------:R-:W-:Y:S01]  /*7960*/  VIADD R5, R0, 0x71 ;  /* 0x0000007100057836 */ /* 0x000fe20000000000 */
[C---:B------:R-:W-:Y:S02]  /*7970*/  ISETP.GE.AND P5, PT, R6.reuse, R203, PT ;  /* 0x000000cb0600720c */ /* 0x040fe40003fa6270 */
[----:B------:R-:W-:Y:S01]  /*7980*/  ISETP.GE.AND P4, PT, R6, R202, PT ;  /* 0x000000ca0600720c */ /* 0x000fe20003f86270 */
[----:B------:R-:W-:Y:S01]  /*7990*/  VIADD R6, R0, 0x78 ;  /* 0x0000007800067836 */ /* 0x000fe20000000000 */
[----:B------:R-:W-:-:S02]  /*79a0*/  FMNMX.FTZ R7, R30, R7, !PT ;  /* 0x000000071e077209 */ /* 0x000fc40007810000 */
[----:B------:R-:W-:Y:S02]  /*79b0*/  FSEL R210, R61, -INF , !P5 ;  /* 0xff8000003dd27808 */ /* 0x000fe40006800000 */
[----:B------:R-:W-:Y:S02]  /*79c0*/  FSEL R159, R63, -INF , !P4 ;  /* 0xff8000003f9f7808 */ /* 0x000fe40006000000 */
[C---:B------:R-:W-:Y:S02]  /*79d0*/  ISETP.GE.AND P5, PT, R5.reuse, R203, PT ;  /* 0x000000cb0500720c */ /* 0x040fe40003fa6270 */
[----:B------:R-:W-:Y:S02]  /*79e0*/  ISETP.GE.AND P4, PT, R5, R202, PT ;  /* 0x000000ca0500720c */ /* 0x000fe40003f86270 */
[----:B------:R-:W-:Y:S01]  /*79f0*/  FMNMX.FTZ R5, R28, R7, !PT ;  /* 0x000000071c057209 */ /* 0x000fe20007810000 */
[----:B------:R-:W-:Y:S01]  /*7a00*/  VIADD R7, R0, 0x79 ;  /* 0x0000007900077836 */ /* 0x000fe20000000000 */
[----:B------:R-:W-:-:S02]  /*7a10*/  FSEL R161, R57, -INF , !P5 ;  /* 0xff80000039a17808 */ /* 0x000fc40006800000 */
[----:B------:R-:W-:Y:S02]  /*7a20*/  FMNMX.FTZ R5, R26, R5, !PT ;  /* 0x000000051a057209 */ /* 0x000fe40007810000 */
[----:B------:R-:W-:Y:S02]  /*7a30*/  FSEL R174, R59, -INF , !P4 ;  /* 0xff8000003bae7808 */ /* 0x000fe40006000000 */
[----:B------:R-:W-:Y:S02]  /*7a40*/  FMNMX.FTZ R5, R24, R5, !PT ;  /* 0x0000000518057209 */ /* 0x000fe40007810000 */
[C---:B------:R-:W-:Y:S02]  /*7a50*/  ISETP.GE.AND P5, PT, R7.reuse, R203, PT ;  /* 0x000000cb0700720c */ /* 0x040fe40003fa6270 */
[----:B------:R-:W-:Y:S02]  /*7a60*/  FMNMX.FTZ R5, R22, R5, !PT ;  /* 0x0000000516057209 */ /* 0x000fe40007810000 */
[----:B------:R-:W-:-:S02]  /*7a70*/  ISETP.GE.AND P4, PT, R7, R202, PT ;  /* 0x000000ca0700720c */ /* 0x000fc40003f86270 */
[----:B------:R-:W-:Y:S02]  /*7a80*/  FMNMX.FTZ R5, R20, R5, !PT ;  /* 0x0000000514057209 */ /* 0x000fe40007810000 */
[----:B------:R-:W-:Y:S02]  /*7a90*/  FSEL R165, R56, -INF , !P0 ;  /* 0xff80000038a57808 */ /* 0x000fe40004000000 */
[----:B------:R-:W-:Y:S02]  /*7aa0*/  FSEL R147, R58, -INF , !P6 ;  /* 0xff8000003a937808 */ /* 0x000fe40007000000 */
[----:B------:R-:W-:Y:S01]  /*7ab0*/  FMNMX.FTZ R7, R18, R5, !PT ;  /* 0x0000000512077209 */ /* 0x000fe20007810000 */
[----:B------:R-:W-:Y:S01]  /*7ac0*/  VIADD R5, R0, 0x88 ;  /* 0x0000008800057836 */ /* 0x000fe20000000000 */
[C---:B------:R-:W-:Y:S02]  /*7ad0*/  ISETP.GE.AND P0, PT, R6.reuse, R203, PT ;  /* 0x000000cb0600720c */ /* 0x040fe40003f06270 */
[----:B------:R-:W-:Y:S01]  /*7ae0*/  ISETP.GE.AND P6, PT, R6, R202, PT ;  /* 0x000000ca0600720c */ /* 0x000fe20003fc6270 */
[----:B------:R-:W-:Y:S01]  /*7af0*/  VIADD R6, R0, 0x80 ;  /* 0x0000008000067836 */ /* 0x000fe20000000000 */
[----:B------:R-:W-:-:S02]  /*7b00*/  FMNMX.FTZ R7, R16, R7, !PT ;  /* 0x0000000710077209 */ /* 0x000fc40007810000 */
[----:B------:R-:W-:Y:S02]  /*7b10*/  FSEL R250, R52, -INF , !P0 ;  /* 0xff80000034fa7808 */ /* 0x000fe40004000000 */
[----:B------:R-:W-:Y:S02]  /*7b20*/  ISETP.GE.AND P0, PT, R6, R203, PT ;  /* 0x000000cb0600720c */ /* 0x000fe40003f06270 */
[----:B------:R-:W-:Y:S02]  /*7b30*/  FSEL R153, R54, -INF , !P6 ;  /* 0xff80000036997808 */ /* 0x000fe40007000000 */
[----:B------:R-:W-:Y:S01]  /*7b40*/  ISETP.GE.AND P6, PT, R6, R202, PT ;  /* 0x000000ca0600720c */ /* 0x000fe20003fc6270 */
[----:B------:R-:W-:Y:S01]  /*7b50*/  VIADD R6, R0, 0x81 ;  /* 0x0000008100067836 */ /* 0x000fe20000000000 */
[----:B------:R-:W-:Y:S02]  /*7b60*/  FMNMX.FTZ R7, R14, R7, !PT ;  /* 0x000000070e077209 */ /* 0x000fe40007810000 */
[----:B------:R-:W-:-:S02]  /*7b70*/  FSEL R190, R48, -INF , !P0 ;  /* 0xff80000030be7808 */ /* 0x000fc40004000000 */
[----:B------:R-:W-:Y:S02]  /*7b80*/  FSEL R155, R50, -INF , !P6 ;  /* 0xff800000329b7808 */ /* 0x000fe40007000000 */
[----:B------:R-:W-:Y:S01]  /*7b90*/  FMNMX.FTZ R48, R12, R7, !PT ;  /* 0x000000070c307209 */ /* 0x000fe20007810000 */
[C---:B------:R-:W-:Y:S01]  /*7ba0*/  VIADD R7, R0.reuse, 0x91 ;  /* 0x0000009100077836 */ /* 0x040fe20000000000 */
        /* <DEDUP_REMOVED lines=11> */
[C---:B------:R-:W-:Y:S02]  /*7c60*/  ISETP.GE.AND P5, PT, R5.reuse, R203, PT ;  /* 0x000000cb0500720c */ /* 0x040fe40003fa6270 */
[----:B------:R-:W-:-:S02]  /*7c70*/  ISETP.GE.AND P4, PT, R5, R202, PT ;  /* 0x000000ca0500720c */ /* 0x000fc40003f86270 */
[----:B------:R-:W-:Y:S02]  /*7c80*/  FMNMX.FTZ R5, R11, R48, !PT ;  /* 0x000000300b057209 */ /* 0x000fe40007810000 */
[----:B------:R-:W-:Y:S02]  /*7c90*/  FSEL R182, R44, -INF , !P0 ;  /* 0xff8000002cb67808 */ /* 0x000fe40004000000 */
[----:B------:R-:W-:Y:S02]  /*7ca0*/  FMNMX.FTZ R5, R10, R5, !PT ;  /* 0x000000050a057209 */ /* 0x000fe40007810000 */
[----:B------:R-:W-:Y:S01]  /*7cb0*/  FSEL R163, R46, -INF , !P6 ;  /* 0xff8000002ea37808 */ /* 0x000fe20007000000 */
[----:B------:R-:W-:Y:S01]  /*7cc0*/  VIADD R46, R0, 0xa9 ;  /* 0x000000a9002e7836 */ /* 0x000fe20000000000 */
[----:B------:R-:W-:Y:S02]  /*7cd0*/  FMNMX.FTZ R44, R8, R5, !PT ;  /* 0x00000005082c7209 */ /* 0x000fe40007810000 */
[----:B------:R-:W-:-:S02]  /*7ce0*/  ISETP.GE.AND P0, PT, R6, R203, PT ;  /* 0x000000cb0600720c */ /* 0x000fc40003f06270 */
[----:B------:R-:W-:Y:S01]  /*7cf0*/  ISETP.GE.AND P6, PT, R6, R202, PT ;  /* 0x000000ca0600720c */ /* 0x000fe20003fc6270 */
[C---:B------:R-:W-:Y:S01]  /*7d00*/  VIADD R6, R0.reuse, 0x98 ;  /* 0x0000009800067836 */ /* 0x040fe20000000000 */
[----:B------:R-:W-:Y:S01]  /*7d10*/  FMNMX.FTZ R5, R35, R44, !PT ;  /* 0x0000002c23057209 */ /* 0x000fe20007810000 */
[----:B------:R-:W-:Y:S01]  /*7d20*/  VIADD R44, R0, 0xb1 ;  /* 0x000000b1002c7836 */ /* 0x000fe20000000000 */
[----:B------:R-:W-:Y:S02]  /*7d30*/  FSEL R170, R40, -INF , !P0 ;  /* 0xff80000028aa7808 */ /* 0x000fe40004000000 */
[----:B------:R-:W-:Y:S02]  /*7d40*/  FSEL R252, R42, -INF , !P6 ;  /* 0xff8000002afc7808 */ /* 0x000fe40007000000 */
[----:B------:R-:W-:Y:S02]  /*7d50*/  FSEL R167, R47, -INF , !P4 ;  /* 0xff8000002fa77808 */ /* 0x000fe40006000000 */
[----:B------:R-:W-:-:S02]  /*7d60*/  ISETP.GE.AND P0, PT, R6, R203, PT ;  /* 0x000000cb0600720c */ /* 0x000fc40003f06270 */
[-C--:B------:R-:W-:Y:S02]  /*7d70*/  ISETP.GE.AND P6, PT, R6, R202.reuse, PT ;  /* 0x000000ca0600720c */ /* 0x080fe40003fc6270 */
[----:B------:R-:W-:Y:S02]  /*7d80*/  ISETP.GE.AND P4, PT, R7, R202, PT ;  /* 0x000000ca0700720c */ /* 0x000fe40003f86270 */
[----:B------:R-:W-:Y:S01]  /*7d90*/  FMNMX.FTZ R6, R34, R5, !PT ;  /* 0x0000000522067209 */ /* 0x000fe20007810000 */
[C---:B------:R-:W-:Y:S01]  /*7da0*/  VIADD R5, R0.reuse, 0x99 ;  /* 0x0000009900057836 */ /* 0x040fe20000000000 */
[----:B------:R-:W-:Y:S01]  /*7db0*/  FSEL R214, R43, -INF , !P4 ;  /* 0xff8000002bd67808 */ /* 0x000fe20006000000 */
[C---:B------:R-:W-:Y:S01]  /*7dc0*/  VIADD R43, R0.reuse, 0xb8 ;  /* 0x000000b8002b7836 */ /* 0x040fe20000000000 */
[----:B------:R-:W-:Y:S02]  /*7dd0*/  FMNMX.FTZ R40, R189, R6, !PT ;  /* 0x00000006bd287209 */ /* 0x000fe40007810000 */
[----:B------:R-:W-:-:S02]  /*7de0*/  ISETP.GE.AND P4, PT, R0, R203, PT ;  /* 0x000000cb0000720c */ /* 0x000fc40003f86270 */
[----:B------:R-:W-:Y:S02]  /*7df0*/  FMNMX.FTZ R40, R185, R40, !PT ;  /* 0x00000028b9287209 */ /* 0x000fe40007810000 */
[----:B------:R-:W-:Y:S01]  /*7e00*/  FSEL R6, R37, -INF , !P2 ;  /* 0xff80000025067808 */ /* 0x000fe20005000000 */
[----:B------:R-:W-:Y:S01]  /*7e10*/  VIADD R37, R0, 0xc9 ;  /* 0x000000c900257836 */ /* 0x000fe20000000000 */
[----:B------:R-:W-:Y:S02]  /*7e20*/  FSEL R36, R36, -INF , !P4 ;  /* 0xff80000024247808 */ /* 0x000fe40006000000 */
[----:B------:R-:W-:Y:S02]  /*7e30*/  FMNMX.FTZ R40, R181, R40, !PT ;  /* 0x00000028b5287209 */ /* 0x000fe40007810000 */
[----:B------:R-:W-:Y:S02]  /*7e40*/  FMNMX.FTZ R9, R36, R6, !PT ;  /* 0x0000000624097209 */ /* 0x000fe40007810000 */
[----:B------:R-:W-:-:S02]  /*7e50*/  FMNMX.FTZ R40, R175, R40, !PT ;  /* 0x00000028af287209 */ /* 0x000fc40007810000 */
[----:B------:R-:W-:Y:S01]  /*7e60*/  FSEL R178, R45, -INF , !P5 ;  /* 0xff8000002db27808 */ /* 0x000fe20006800000 */
[----:B------:R-:W-:Y:S01]  /*7e70*/  VIADD R45, R0, 0xb0 ;  /* 0x000000b0002d7836 */ /* 0x000fe20000000000 */
[----:B------:R-:W-:Y:S02]  /*7e80*/  FMNMX.FTZ R9, R232, R9, !PT ;  /* 0x00000009e8097209 */ /* 0x000fe40007810000 */
[----:B------:R-:W-:Y:S02]  /*7e90*/  ISETP.GE.AND P5, PT, R7, R203, PT ;  /* 0x000000cb0700720c */ /* 0x000fe40003fa6270 */
[----:B------:R-:W-:Y:S02]  /*7ea0*/  FMNMX.FTZ R7, R171, R40, !PT ;  /* 0x00000028ab077209 */ /* 0x000fe40007810000 */
[----:B------:R-:W-:Y:S02]  /*7eb0*/  FMNMX.FTZ R42, R38, R9, !PT ;  /* 0x00000009262a7209 */ /* 0x000fe40007810000 */
[----:B------:R-:W-:Y:S01]  /*7ec0*/  FSEL R166, R41, -INF , !P5 ;  /* 0xff80000029a67808 */ /* 0x000fe20006800000 */
[----:B------:R-:W-:Y:S01]  /*7ed0*/  VIADD R41, R0, 0xc0 ;  /* 0x000000c000297836 */ /* 0x000fe20000000000 */
[----:B------:R-:W-:-:S02]  /*7ee0*/  ISETP.GE.AND P2, PT, R5, R203, PT ;  /* 0x000000cb0500720c */ /* 0x000fc40003f46270 */
[----:B------:R-:W-:Y:S01]  /*7ef0*/  ISETP.GE.AND P5, PT, R5, R202, PT ;  /* 0x000000ca0500720c */ /* 0x000fe20003fa6270 */
[----:B------:R-:W-:Y:S01]  /*7f00*/  VIADD R5, R0, 0xa0 ;  /* 0x000000a000057836 */ /* 0x000fe20000000000 */
[----:B------:R-:W-:Y:S01]  /*7f10*/  FMNMX.FTZ R40, R152, R7, !PT ;  /* 0x0000000798287209 */ /* 0x000fe20007810000 */
[----:B------:R-:W-:Y:S01]  /*7f20*/  VIADD R7, R0, 0xa8 ;  /* 0x000000a800077836 */ /* 0x000fe20000000000 */
[----:B------:R-:W-:Y:S02]  /*7f30*/  FMNMX.FTZ R42, R193, R42, !PT ;  /* 0x0000002ac12a7209 */ /* 0x000fe40007810000 */
[----:B------:R-:W-:Y:S02]  /*7f40*/  FSEL R162, R136, -INF , !P0 ;  /* 0xff80000088a27808 */ /* 0x000fe40004000000 */
[----:B------:R-:W-:Y:S02]  /*7f50*/  FMNMX.FTZ R40, R141, R40, !PT ;  /* 0x000000288d287209 */ /* 0x000fe40007810000 */
[----:B------:R-:W-:-:S02]  /*7f60*/  ISETP.GE.AND P0, PT, R5, R203, PT ;  /* 0x000000cb0500720c */ /* 0x000fc40003f06270 */
[----:B------:R-:W-:Y:S01]  /*7f70*/  ISETP.GE.AND P4, PT, R5, R202, PT ;  /* 0x000000ca0500720c */ /* 0x000fe20003f86270 */
[C---:B------:R-:W-:Y:S01]  /*7f80*/  VIADD R5, R0.reuse, 0xa1 ;  /* 0x000000a100057836 */ /* 0x040fe20000000000 */
[----:B------:R-:W-:Y:S02]  /*7f90*/  FMNMX.FTZ R42, R191, R42, !PT ;  /* 0x0000002abf2a7209 */ /* 0x000fe40007810000 */
[----:B------:R-:W-:Y:S02]  /*7fa0*/  FMNMX.FTZ R40, R159, R40, !PT ;  /* 0x000000289f287209 */ /* 0x000fe40007810000 */
[----:B------:R-:W-:Y:S01]  /*7fb0*/  FMNMX.FTZ R9, R33, R42, !PT ;  /* 0x0000002a21097209 */ /* 0x000fe20007810000 */
[----:B------:R-:W-:Y:S01]  /*7fc0*/  VIADD R42, R0, 0xb9 ;  /* 0x000000b9002a7836 */ /* 0x000fe20000000000 */
[----:B------:R-:W-:Y:S02]  /*7fd0*/  FSEL R194, R138, -INF , !P6 ;  /* 0xff8000008ac27808 */ /* 0x000fe40007000000 */
[----:B------:R-:W-:-:S02]  /*7fe0*/  FSEL R158, R137, -INF , !P2 ;  /* 0xff800000899e7808 */ /* 0x000fc40005000000 */
[C---:B------:R-:W-:Y:S02]  /*7ff0*/  ISETP.GE.AND P6, PT, R5.reuse, R203, PT ;  /* 0x000000cb0500720c */ /* 0x040fe40003fc6270 */
[----:B------:R-:W-:Y:S02]  /*8000*/  ISETP.GE.AND P2, PT, R5, R202, PT ;  /* 0x000000ca0500720c */ /* 0x000fe40003f46270 */
[----:B------:R-:W-:Y:S02]  /*8010*/  FMNMX.FTZ R5, R147, R40, !PT ;  /* 0x0000002893057209 */ /* 0x000fe40007810000 */
[----:B------:R-:W-:Y:S01]  /*8020*/  FMNMX.FTZ R48, R32, R9, !PT ;  /* 0x0000000920307209 */ /* 0x000fe20007810000 */
[----:B------:R-:W-:Y:S01]  /*8030*/  VIADD R9, R0, 0xf1 ;  /* 0x000000f100097836 */ /* 0x000fe20000000000 */
[----:B------:R-:W-:Y:S02]  /*8040*/  FMNMX.FTZ R40, R174, R5, !PT ;  /* 0x00000005ae287209 */ /* 0x000fe40007810000 */
[----:B------:R-:W-:-:S02]  /*8050*/  FMNMX.FTZ R48, R187, R48, !PT ;  /* 0x00000030bb307209 */ /* 0x000fc40007810000 */
[----:B------:R-:W-:Y:S01]  /*8060*/  FMNMX.FTZ R5, R153, R40, !PT ;  /* 0x0000002899057209 */ /* 0x000fe20007810000 */
[----:B------:R-:W-:Y:S01]  /*8070*/  VIADD R40, R0, 0xc1 ;  /* 0x000000c100287836 */ /* 0x000fe20000000000 */
        /* <DEDUP_REMOVED lines=12> */
[----:B------:R-:W-:Y:S01]  /*8140*/  FMNMX.FTZ R48, R144, R5, !PT ;  /* 0x0000000590307209 */ /* 0x000fe20007810000 */
[----:B------:R-:W-:Y:S01]  /*8150*/  VIADD R5, R0, 0xf8 ;  /* 0x000000f800057836 */ /* 0x000fe20000000000 */
[----:B------:R-:W-:Y:S02]  /*8160*/  FMNMX.FTZ R47, R214, R47, !PT ;  /* 0x0000002fd62f7209 */ /* 0x000fe40007810000 */
[----:B------:R-:W-:Y:S02]  /*8170*/  FMNMX.FTZ R49, R143, R48, !PT ;  /* 0x000000308f317209 */ /* 0x000fe40007810000 */
[----:B------:R-:W-:Y:S02]  /*8180*/  FSEL R184, R139, -INF , !P5 ;  /* 0xff8000008bb87808 */ /* 0x000fe40006800000 */
[----:B------:R-:W-:-:S02]  /*8190*/  FMNMX.FTZ R47, R194, R47, !PT ;  /* 0x0000002fc22f7209 */ /* 0x000fc40007810000 */
[----:B------:R-:W-:Y:S02]  /*81a0*/  FMNMX.FTZ R49, R156, R49, !PT ;  /* 0x000000319c317209 */ /* 0x000fe40007810000 */
[----:B------:R-:W-:Y:S02]  /*81b0*/  FSEL R180, R134, -INF , !P4 ;  /* 0xff80000086b47808 */ /* 0x000fe40006000000 */
[----:B------:R-:W-:Y:S02]  /*81c0*/  FMNMX.FTZ R47, R184, R47, !PT ;  /* 0x0000002fb82f7209 */ /* 0x000fe40007810000 */
[----:B------:R-:W-:Y:S02]  /*81d0*/  FMNMX.FTZ R49, R168, R49, !PT ;  /* 0x00000031a8317209 */ /* 0x000fe40007810000 */
[----:B------:R-:W-:Y:S02]  /*81e0*/  FSEL R136, R132, -INF , !P0 ;  /* 0xff80000084887808 */ /* 0x000fe40004000000 */
[----:B------:R-:W-:-:S02]  /*81f0*/  ISETP.GE.AND P5, PT, R7, R203, PT ;  /* 0x000000cb0700720c */ /* 0x000fc40003fa6270 */
[-C--:B------:R-:W-:Y:S01]  /*8200*/  ISETP.GE.AND P0, PT, R7, R202.reuse, PT ;  /* 0x000000ca0700720c */ /* 0x080fe20003f06270 */
[----:B------:R-:W-:Y:S01]  /*8210*/  VIADD R7, R0, 0xf9 ;  /* 0x000000f900077836 */ /* 0x000fe20000000000 */
        /* <DEDUP_REMOVED lines=27> */
[----:B------:R-:W-:Y:S02]  /*83d0*/  FSEL R63, R118, -INF , !P0 ;  /* 0xff800000763f7808 */ /* 0x000fe40004000000 */
[----:B------:R-:W-:-:S02]  /*83e0*/  FMNMX.FTZ R0, R62, R47, !PT ;  /* 0x0000002f3e007209 */ /* 0x000fc40007810000 */
[----:B------:R-:W-:Y:S02]  /*83f0*/  FMNMX.FTZ R49, R248, R49, !PT ;  /* 0x00000031f8317209 */ /* 0x000fe40007810000 */
[----:B------:R-:W-:Y:S02]  /*8400*/  ISETP.GE.AND P2, PT, R40, R202, PT ;  /* 0x000000ca2800720c */ /* 0x000fe40003f46270 */
[----:B------:R-:W-:Y:S02]  /*8410*/  FMNMX.FTZ R47, R63, R0, !PT ;  /* 0x000000003f2f7209 */ /* 0x000fe40007810000 */
[----:B------:R-:W-:Y:S02]  /*8420*/  FMNMX.FTZ R0, R210, R49, !PT ;  /* 0x00000031d2007209 */ /* 0x000fe40007810000 */
[----:B------:R-:W-:Y:S02]  /*8430*/  ISETP.GE.AND P0, PT, R39, R202, PT ;  /* 0x000000ca2700720c */ /* 0x000fe40003f06270 */
[----:B------:R-:W-:-:S02]  /*8440*/  FSEL R64, R119, -INF , !P2 ;  /* 0xff80000077407808 */ /* 0x000fc40005000000 */
        /* <DEDUP_REMOVED lines=56> */
[----:B------:R-:W-:Y:S02]  /*87d0*/  FSEL R78, R83, -INF , !P2 ;  /* 0xff800000534e7808 */ /* 0x000fe40005000000 */
[----:B------:R-:W-:Y:S02]  /*87e0*/  FMNMX.FTZ R49, R77, R0, !PT ;  /* 0x000000004d317209 */ /* 0x000fe40007810000 */
[----:B------:R-:W-:Y:S02]  /*87f0*/  ISETP.GE.AND P2, PT, R45, R203, PT ;  /* 0x000000cb2d00720c */ /* 0x000fe40003f46270 */
[----:B------:R-:W-:-:S02]  /*8800*/  FSEL R142, R129, -INF , !P0 ;  /* 0xff800000818e7808 */ /* 0x000fc40004000000 */
[----:B------:R-:W-:Y:S02]  /*8810*/  FMNMX.FTZ R47, R148, R47, !PT ;  /* 0x0000002f942f7209 */ /* 0x000fe40007810000 */
[----:B------:R-:W-:Y:S02]  /*8820*/  FMNMX.FTZ R0, R78, R49, !PT ;  /* 0x000000314e007209 */ /* 0x000fe40007810000 */
        /* <DEDUP_REMOVED lines=23> */
[-C--:B------:R-:W-:Y:S01]  /*89a0*/  ISETP.GE.AND P2, PT, R31, R203.reuse, PT ;  /* 0x000000cb1f00720c */ /* 0x080fe20003f46270 */
[----:B------:R-:W-:Y:S01]  /*89b0*/  LDSM.16.MT88.4 R44, [R233+0xa800] ;  /* 0x00a80000e92c783b */ /* 0x000fe20000004200 */
[----:B------:R-:W-:Y:S02]  /*89c0*/  FSEL R88, R113, -INF , !P0 ;  /* 0xff80000071587808 */ /* 0x000fe40004000000 */
[----:B------:R-:W-:Y:S01]  /*89d0*/  FMNMX.FTZ R37, R87, R40, !PT ;  /* 0x0000002857257209 */ /* 0x000fe20007810000 */
[----:B------:R-:W1:Y:S01]  /*89e0*/  SHFL.BFLY PT, R31, R0, 0x1, 0x1f ;  /* 0x0c201f00001f7f89 */ /* 0x000e6200000e0000 */
        /* <DEDUP_REMOVED lines=16> */
[----:B------:R-:W-:Y:S02]  /*8af0*/  ISETP.GE.AND P0, PT, R19, R203, PT ;  /* 0x000000cb1300720c */ /* 0x000fe40003f06270 */
[----:B------:R-:W-:Y:S02]  /*8b00*/  FSEL R98, R101, -INF , !P4 ;  /* 0xff80000065627808 */ /* 0x000fe40006000000 */
[----:B------:R-:W-:Y:S02]  /*8b10*/  FMNMX.FTZ R17, R95, R40, !PT ;  /* 0x000000285f117209 */ /* 0x000fe40007810000 */
[----:B------:R-:W-:Y:S02]  /*8b20*/  FSEL R96, R96, -INF , !P0 ;  /* 0xff80000060607808 */ /* 0x000fe40004000000 */
[----:B------:R-:W-:-:S02]  /*8b30*/  FMNMX.FTZ R17, R98, R17, !PT ;  /* 0x0000001162117209 */ /* 0x000fc40007810000 */
[----:B-1----:R-:W-:Y:S02]  /*8b40*/  FMNMX.FTZ R0, R0, R31, !PT ;  /* 0x0000001f00007209 */ /* 0x002fe40007810000 */
[----:B------:R-:W-:Y:S02]  /*8b50*/  ISETP.GE.AND P4, PT, R15, R203, PT ;  /* 0x000000cb0f00720c */ /* 0x000fe40003f86270 */
[----:B------:R-:W-:Y:S01]  /*8b60*/  FSEL R99, R97, -INF , !P2 ;  /* 0xff80000061637808 */ /* 0x000fe20005000000 */
[----:B------:R-:W-:Y:S01]  /*8b70*/  FMUL.FTZ R15, R0, UR16 ;  /* 0x00000010000f7c20 */ /* 0x000fe20008410000 */
[----:B------:R-:W-:Y:S02]  /*8b80*/  FMNMX.FTZ R40, R96, R17, !PT ;  /* 0x0000001160287209 */ /* 0x000fe40007810000 */
[----:B------:R-:W-:Y:S02]  /*8b90*/  FSETP.NEU.FTZ.AND P0, PT, R0, -INF , PT ;  /* 0xff8000000000780b */ /* 0x000fe40003f1d000 */
[----:B------:R-:W-:-:S02]  /*8ba0*/  ISETP.GE.AND P2, PT, R9, R203, PT ;  /* 0x000000cb0900720c */ /* 0x000fc40003f46270 */
[----:B------:R-:W-:Y:S02]  /*8bb0*/  FSEL R92, R92, -INF , !P4 ;  /* 0xff8000005c5c7808 */ /* 0x000fe40006000000 */
        /* <DEDUP_REMOVED lines=8> */
[----:B------:R-:W-:Y:S01]  /*8c40*/  FFMA.FTZ R111, R234, UR16, -R97 ;  /* 0x00000010ea6f7c23 */ /* 0x000fe20008010861 */
[----:B------:R-:W-:Y:S01]  /*8c50*/  FSEL R100, R80, -INF , !P0 ;  /* 0xff80000050647808 */ /* 0x000fe20004000000 */
[----:B------:R-:W-:Y:S01]  /*8c60*/  IMAD R234, R238, 0x2, R237 ;  /* 0x00000002eeea7824 */ /* 0x000fe200078e02ed */
[----:B------:R-:W-:Y:S01]  /*8c70*/  FMNMX.FTZ R5, R93, R40, !PT ;  /* 0x000000285d057209 */ /* 0x000fe20007810000 */
[--C-:B------:R-:W-:Y:S01]  /*8c80*/  FFMA.FTZ R195, R195, UR16, -R97.reuse ;  /* 0x00000010c3c37c23 */ /* 0x100fe20008010861 */
[----:B------:R-:W-:Y:S01]  /*8c90*/  FSEL R116, R81, -INF , !P2 ;  /* 0xff80000051747808 */ /* 0x000fe20005000000 */
[--C-:B------:R-:W-:Y:S01]  /*8ca0*/  FFMA.FTZ R104, R14, UR16, -R97.reuse ;  /* 0x000000100e687c23 */ /* 0x100fe20008010861 */
[----:B------:R-:W-:Y:S01]  /*8cb0*/  FMNMX.FTZ R5, R100, R5, !PT ;  /* 0x0000000564057209 */ /* 0x000fe20007810000 */
[--C-:B------:R-:W-:Y:S01]  /*8cc0*/  FFMA.FTZ R101, R12, UR16, -R97.reuse ;  /* 0x000000100c657c23 */ /* 0x100fe20008010861 */
[--C-:B------:R-:W-:Y:S01]  /*8cd0*/  FFMA.FTZ R102, R13, UR16, -R97.reuse ;  /* 0x000000100d667c23 */ /* 0x100fe20008010861 */
[----:B------:R-:W-:Y:S01]  /*8ce0*/  MUFU.EX2 R80, R195 ;  /* 0x000000c300507308 */ /* 0x000fe20000000800 */
[----:B------:R-:W-:Y:S01]  /*8cf0*/  FMNMX.FTZ R5, R116, R5, !PT ;  /* 0x0000000574057209 */ /* 0x000fe20007810000 */
[----:B------:R-:W-:Y:S01]  /*8d00*/  LDSM.16.MT88.4 R12, [R237+0xa000] ;  /* 0x00a00000ed0c783b */ /* 0x000fe20000004200 */
[--C-:B------:R-:W-:Y:S01]  /*8d10*/  FFMA.FTZ R108, R22, UR16, -R97.reuse ;  /* 0x00000010166c7c23 */ /* 0x100fe20008010861 */
        /* <DEDUP_REMOVED lines=10> */
[--C-:B------:R-:W-:Y:S01]  /*8dc0*/  FFMA.FTZ R119, R8, UR16, -R97.reuse ;  /* 0x0000001008777c23 */ /* 0x100fe20008010861 */
[----:B------:R-:W-:Y:S01]  /*8dd0*/  LDSM.16.MT88.4 R24, [R237+0xa800] ;  /* 0x00a80000ed18783b */ /* 0x000fe20000004200 */
        /* <DEDUP_REMOVED lines=8> */
[----:B------:R-:W3:Y:S01]  /*8e60*/  MUFU.EX2 R111, R111 ;  /* 0x0000006f006f7308 */ /* 0x000ee20000000800 */
[----:B--2---:R-:W-:Y:S01]  /*8e70*/  F2FP.BF16.F32.PACK_AB R29, R113, R80 ;  /* 0x00000050711d723e */ /* 0x004fe200000010ff */
[--C-:B------:R-:W-:Y:S01]  /*8e80*/  FFMA.FTZ R138, R175, UR16, -R97.reuse ;  /* 0x00000010af8a7c23 */ /* 0x100fe20008010861 */
[--C-:B------:R-:W-:Y:S01]  /*8e90*/  FFMA.FTZ R139, R171, UR16, -R97.reuse ;  /* 0x00000010ab8b7c23 */ /* 0x100fe20008010861 */
[--C-:B------:R-:W-:Y:S01]  /*8ea0*/  FFMA.FTZ R152, R152, UR16, -R97.reuse ;  /* 0x0000001098987c23 */ /* 0x100fe20008010861 */
[--C-:B------:R-:W-:Y:S01]  /*8eb0*/  FFMA.FTZ R141, R141, UR16, -R97.reuse ;  /* 0x000000108d8d7c23 */ /* 0x100fe20008010861 */
[----:B-1----:R-:W-:Y:S01]  /*8ec0*/  FMNMX.FTZ R4, R5, R4, !PT ;  /* 0x0000000405047209 */ /* 0x002fe20007810000 */
[--C-:B------:R-:W-:Y:S01]  /*8ed0*/  FFMA.FTZ R147, R147, UR16, -R97.reuse ;  /* 0x0000001093937c23 */ /* 0x100fe20008010861 */
[----:B------:R-:W-:Y:S01]  /*8ee0*/  MUFU.EX2 R112, R112 ;  /* 0x0000007000707308 */ /* 0x000fe20000000800 */
[--C-:B------:R-:W-:Y:S01]  /*8ef0*/  FFMA.FTZ R174, R174, UR16, -R97.reuse ;  /* 0x00000010aeae7c23 */ /* 0x100fe20008010861 */
[--C-:B------:R-:W-:Y:S01]  /*8f00*/  FFMA.FTZ R153, R153, UR16, -R97.reuse ;  /* 0x0000001099997c23 */ /* 0x100fe20008010861 */
[----:B------:R-:W1:Y:S01]  /*8f10*/  SHFL.BFLY PT, R5, R4, 0x1, 0x1f ;  /* 0x0c201f0004057f89 */ /* 0x000e6200000e0000 */
[--C-:B------:R-:W-:Y:S01]  /*8f20*/  FFMA.FTZ R192, R192, UR16, -R97.reuse ;  /* 0x00000010c0c07c23 */ /* 0x100fe20008010861 */
[--C-:B------:R-:W-:Y:S01]  /*8f30*/  FFMA.FTZ R155, R155, UR16, -R97.reuse ;  /* 0x000000109b9b7c23 */ /* 0x100fe20008010861 */
[--C-:B------:R-:W-:Y:S01]  /*8f40*/  FFMA.FTZ R163, R163, UR16, -R97.reuse ;  /* 0x00000010a3a37c23 */ /* 0x100fe20008010861 */
[--C-:B------:R-:W-:Y:S01]  /*8f50*/  FFMA.FTZ R167, R167, UR16, -R97.reuse ;  /* 0x00000010a7a77c23 */ /* 0x100fe20008010861 */
[----:B------:R-:W2:Y:S01]  /*8f60*/  MUFU.EX2 R109, R109 ;  /* 0x0000006d006d7308 */ /* 0x000ea20000000800 */
[----:B---3--:R-:W-:Y:S01]  /*8f70*/  F2FP.BF16.F32.PACK_AB R31, R111, R114 ;  /* 0x000000726f1f723e */ /* 0x008fe200000010ff */
[--C-:B------:R-:W-:Y:S01]  /*8f80*/  FFMA.FTZ R171, R252, UR16, -R97.reuse ;  /* 0x00000010fcab7c23 */ /* 0x100fe20008010861 */
[--C-:B------:R-:W-:Y:S01]  /*8f90*/  FFMA.FTZ R214, R214, UR16, -R97.reuse ;  /* 0x00000010d6d67c23 */ /* 0x100fe20008010861 */
[--C-:B------:R-:W-:Y:S01]  /*8fa0*/  FFMA.FTZ R172, R172, UR16, -R97.reuse ;  /* 0x00000010acac7c23 */ /* 0x100fe20008010861 */
[--C-:B------:R-:W-:Y:S01]  /*8fb0*/  FFMA.FTZ R185, R154, UR16, -R97.reuse ;  /* 0x000000109ab97c23 */ /* 0x100fe20008010861 */
[----:B------:R-:W-:Y:S01]  /*8fc0*/  FFMA.FTZ R146, R146, UR16, -R97 ;  /* 0x0000001092927c23 */ /* 0x000fe20008010861 */
[----:B------:R-:W-:Y:S01]  /*8fd0*/  FADD.FTZ R113, R80, R113 ;  /* 0x0000007150717221 */ /* 0x000fe20000010000 */
[----:B------:R-:W-:Y:S01]  /*8fe0*/  MUFU.EX2 R110, R110 ;  /* 0x0000006e006e7308 */ /* 0x000fe20000000800 */
[--C-:B------:R-:W-:Y:S01]  /*8ff0*/  FFMA.FTZ R67, R67, UR16, -R97.reuse ;  /* 0x0000001043437c23 */ /* 0x100fe20008010861 */
[----:B------:R-:W-:Y:S01]  /*9000*/  FFMA.FTZ R68, R68, UR16, -R97 ;  /* 0x0000001044447c23 */ /* 0x000fe20008010861 */
[----:B------:R-:W-:Y:S01]  /*9010*/  FADD.FTZ R114, R114, R113 ;  /* 0x0000007172727221 */ /* 0x000fe20000010000 */
[--C-:B------:R-:W-:Y:S01]  /*9020*/  FFMA.FTZ R69, R69, UR16, -R97.reuse ;  /* 0x0000001045457c23 */ /* 0x100fe20008010861 */
[--C-:B------:R-:W-:Y:S01]  /*9030*/  FFMA.FTZ R70, R70, UR16, -R97.reuse ;  /* 0x0000001046467c23 */ /* 0x100fe20008010861 */
[--C-:B------:R-:W-:Y:S01]  /*9040*/  FFMA.FTZ R252, R78, UR16, -R97.reuse ;  /* 0x000000104efc7c23 */ /* 0x100fe20008010861 */
[----:B------:R-:W-:Y:S01]  /*9050*/  FADD.FTZ R111, R111, R114 ;  /* 0x000000726f6f7221 */ /* 0x000fe20000010000 */
[----:B------:R-:W3:Y:S01]  /*9060*/  MUFU.EX2 R107, R107 ;  /* 0x0000006b006b7308 */ /* 0x000ee20000000800 */
[----:B--2---:R-:W-:Y:S01]  /*9070*/  F2FP.BF16.F32.PACK_AB R53, R109, R112 ;  /* 0x000000706d35723e */ /* 0x004fe200000010ff */
[----:B------:R-:W-:Y:S01]  /*9080*/  FFMA.FTZ R76, R76, UR16, -R97 ;  /* 0x000000104c4c7c23 */ /* 0x000fe20008010861 */
[----:B-1----:R-:W-:Y:S01]  /*9090*/  FMNMX.FTZ R2, R4, R5, !PT ;  /* 0x0000000504027209 */ /* 0x002fe20007810000 */
[----:B------:R-:W-:-:S03]  /*90a0*/  FADD.FTZ R112, R112, R111 ;  /* 0x0000006f70707221 */ /* 0x000fc60000010000 */
[C---:B------:R-:W-:Y:S01]  /*90b0*/  FSETP.NEU.FTZ.AND P0, PT, R2.reuse, -INF , PT ;  /* 0xff8000000200780b */ /* 0x040fe20003f1d000 */
[----:B------:R-:W-:Y:S01]  /*90c0*/  FMUL.FTZ R115, R2, UR16 ;  /* 0x0000001002737c20 */ /* 0x000fe20008410000 */
[----:B------:R-:W-:Y:S01]  /*90d0*/  MUFU.EX2 R108, R108 ;  /* 0x0000006c006c7308 */ /* 0x000fe20000000800 */
[----:B------:R-:W-:-:S03]  /*90e0*/  FADD.FTZ R109, R109, R112 ;  /* 0x000000706d6d7221 */ /* 0x000fc60000010000 */
[----:B------:R-:W-:Y:S02]  /*90f0*/  FSEL R115, R115, RZ, P0 ;  /* 0x000000ff73737208 */ /* 0x000fe40000000000 */
[----:B---3--:R-:W-:-:S03]  /*9100*/  F2FP.BF16.F32.PACK_AB R55, R107, R110 ;  /* 0x0000006e6b37723e */ /* 0x008fc600000010ff */
[--C-:B------:R-:W-:Y:S01]  /*9110*/  FFMA.FTZ R127, R6, UR16, -R115.reuse ;  /* 0x00000010067f7c23 */ /* 0x100fe20008010873 */
[----:B------:R-:W-:Y:S01]  /*9120*/  FFMA.FTZ R126, R232, UR16, -R115 ;  /* 0x00000010e87e7c23 */ /* 0x000fe20008010873 */
[----:B------:R-:W1:Y:S01]  /*9130*/  LDSM.16.MT88.4 R4, [R234+0xa000] ;  /* 0x00a00000ea04783b */ /* 0x000e620000004200 */
[----:B------:R-:W-:Y:S02]  /*9140*/  IMAD R232, R238, 0x2, R233 ;  /* 0x00000002eee87824 */ /* 0x000fe400078e02e9 */
[--C-:B------:R-:W-:Y:S01]  /*9150*/  FFMA.FTZ R128, R36, UR16, -R115.reuse ;  /* 0x0000001024807c23 */ /* 0x100fe20008010873 */
[--C-:B------:R-:W-:Y:S01]  /*9160*/  FFMA.FTZ R125, R38, UR16, -R115.reuse ;  /* 0x00000010267d7c23 */ /* 0x100fe20008010873 */
[----:B------:R-:W-:Y:S01]  /*9170*/  MUFU.EX2 R127, R127 ;  /* 0x0000007f007f7308 */ /* 0x000fe20000000800 */
[----:B------:R-:W2:Y:S01]  /*9180*/  LDSM.16.MT88.4 R36, [R233+0xa000] ;  /* 0x00a00000e924783b */ /* 0x000ea20000004200 */
[--C-:B------:R-:W-:Y:S01]  /*9190*/  FFMA.FTZ R124, R193, UR16, -R115.reuse ;  /* 0x00000010c17c7c23 */ /* 0x100fe20008010873 */
[--C-:B------:R-:W-:Y:S01]  /*91a0*/  FFMA.FTZ R123, R191, UR16, -R115.reuse ;  /* 0x00000010bf7b7c23 */ /* 0x100fe20008010873 */
[--C-:B------:R-:W-:Y:S01]  /*91b0*/  FFMA.FTZ R122, R33, UR16, -R115.reuse ;  /* 0x00000010217a7c23 */ /* 0x100fe20008010873 */
[----:B------:R-:W3:Y:S01]  /*91c0*/  LDSM.16.MT88.4 R48, [R232+0xa000] ;  /* 0x00a00000e830783b */ /* 0x000ee20000004200 */
[--C-:B------:R-:W-:Y:S01]  /*91d0*/  FFMA.FTZ R121, R32, UR16, -R115.reuse ;  /* 0x0000001020797c23 */ /* 0x100fe20008010873 */
[--C-:B------:R-:W-:Y:S01]  /*91e0*/  FFMA.FTZ R129, R187, UR16, -R115.reuse ;  /* 0x00000010bb817c23 */ /* 0x100fe20008010873 */
[----:B------:R-:W4:Y:S01]  /*91f0*/  MUFU.EX2 R128, R128 ;  /* 0x0000008000807308 */ /* 0x000f220000000800 */
[----:B------:R-:W5:Y:S01]  /*9200*/  LDSM.16.MT88.4 R56, [R232+0xa800] ;  /* 0x00a80000e838783b */ /* 0x000f620000004200 */
[--C-:B------:R-:W-:Y:S01]  /*9210*/  FFMA.FTZ R130, R183, UR16, -R115.reuse ;  /* 0x00000010b7827c23 */ /* 0x100fe20008010873 */
[--C-:B------:R-:W-:Y:S01]  /*9220*/  FFMA.FTZ R131, R179, UR16, -R115.reuse ;  /* 0x00000010b3837c23 */ /* 0x100fe20008010873 */
        /* <DEDUP_REMOVED lines=12> */
[----:B------:R-:W1:Y:S01]  /*92f0*/  MUFU.EX2 R125, R125 ;  /* 0x0000007d007d7308 */ /* 0x000e620000000800 */
[----:B----4-:R-:W-:Y:S01]  /*9300*/  F2FP.BF16.F32.PACK_AB R28, R127, R128 ;  /* 0x000000807f1c723e */ /* 0x010fe200000010ff */
[--C-:B------:R-:W-:Y:S01]  /*9310*/  FFMA.FTZ R151, R151, UR16, -R115.reuse ;  /* 0x0000001097977c23 */ /* 0x100fe20008010873 */
[----:B------:R-:W-:Y:S01]  /*9320*/  FFMA.FTZ R186, R186, UR16, -R115 ;  /* 0x00000010baba7c23 */ /* 0x000fe20008010873 */
[----:B------:R-:W-:Y:S01]  /*9330*/  FFMA.FTZ R168, R159, UR16, -R97 ;  /* 0x000000109fa87c23 */ /* 0x000fe20008010861 */
[--C-:B------:R-:W-:Y:S01]  /*9340*/  FFMA.FTZ R157, R157, UR16, -R115.reuse ;  /* 0x000000109d9d7c23 */ /* 0x100fe20008010873 */
[--C-:B------:R-:W-:Y:S01]  /*9350*/  FFMA.FTZ R208, R208, UR16, -R115.reuse ;  /* 0x00000010d0d07c23 */ /* 0x100fe20008010873 */
[--C-:B------:R-:W-:Y:S01]  /*9360*/  FFMA.FTZ R159, R248, UR16, -R115.reuse ;  /* 0x00000010f89f7c23 */ /* 0x100fe20008010873 */
[----:B------:R-:W-:Y:S01]  /*9370*/  MUFU.EX2 R124, R124 ;  /* 0x0000007c007c7308 */ /* 0x000fe20000000800 */
[----:B------:R-:W-:Y:S01]  /*9380*/  FFMA.FTZ R210, R210, UR16, -R115 ;  /* 0x00000010d2d27c23 */ /* 0x000fe20008010873 */
[----:B------:R-:W-:Y:S01]  /*9390*/  FFMA.FTZ R248, R169, UR16, -R97 ;  /* 0x00000010a9f87c23 */ /* 0x000fe20008010861 */
[--C-:B------:R-:W-:Y:S01]  /*93a0*/  FFMA.FTZ R165, R165, UR16, -R115.reuse ;  /* 0x00000010a5a57c23 */ /* 0x100fe20008010873 */
[--C-:B------:R-:W-:Y:S01]  /*93b0*/  FFMA.FTZ R161, R161, UR16, -R115.reuse ;  /* 0x00000010a1a17c23 */ /* 0x100fe20008010873 */
[--C-:B------:R-:W-:Y:S01]  /*93c0*/  FFMA.FTZ R169, R250, UR16, -R115.reuse ;  /* 0x00000010faa97c23 */ /* 0x100fe20008010873 */
[--C-:B------:R-:W-:Y:S01]  /*93d0*/  FFMA.FTZ R212, R212, UR16, -R115.reuse ;  /* 0x00000010d4d47c23 */ /* 0x100fe20008010873 */
[--C-:B------:R-:W-:Y:S01]  /*93e0*/  FFMA.FTZ R175, R190, UR16, -R115.reuse ;  /* 0x00000010beaf7c23 */ /* 0x100fe20008010873 */
[----:B------:R-:W4:Y:S01]  /*93f0*/  MUFU.EX2 R123, R123 ;  /* 0x0000007b007b7308 */ /* 0x000f220000000800 */
[----:B-1----:R-:W-:Y:S01]  /*9400*/  F2FP.BF16.F32.PACK_AB R30, R125, R126 ;  /* 0x0000007e7d1e723e */ /* 0x002fe200000010ff */
[--C-:B------:R-:W-:Y:S01]  /*9410*/  FFMA.FTZ R188, R188, UR16, -R115.reuse ;  /* 0x00000010bcbc7c23 */ /* 0x100fe20008010873 */
[--C-:B------:R-:W-:Y:S01]  /*9420*/  FFMA.FTZ R177, R182, UR16, -R115.reuse ;  /* 0x00000010b6b17c23 */ /* 0x100fe20008010873 */
[----:B------:R-:W-:Y:S01]  /*9430*/  FFMA.FTZ R178, R178, UR16, -R115 ;  /* 0x00000010b2b27c23 */ /* 0x000fe20008010873 */
[--C-:B------:R-:W-:Y:S01]  /*9440*/  FFMA.FTZ R173, R194, UR16, -R97.reuse ;  /* 0x00000010c2ad7c23 */ /* 0x100fe20008010861 */
[----:B------:R-:W-:Y:S01]  /*9450*/  FFMA.FTZ R182, R184, UR16, -R97 ;  /* 0x00000010b8b67c23 */ /* 0x000fe20008010861 */
[--C-:B------:R-:W-:Y:S01]  /*9460*/  FFMA.FTZ R170, R170, UR16, -R115.reuse ;  /* 0x00000010aaaa7c23 */ /* 0x100fe20008010873 */
[C---:B------:R-:W-:Y:S01]  /*9470*/  HMMA.16816.F32.BF16 R8, R28.reuse, R4, RZ ;  /* 0x000000041c08723c */ /* 0x040fe200000418ff */
[----:B------:R-:W-:Y:S01]  /*9480*/  MUFU.EX2 R122, R122 ;  /* 0x0000007a007a7308 */ /* 0x000fe20000000800 */
[--C-:B------:R-:W-:Y:S01]  /*9490*/  FFMA.FTZ R181, R166, UR16, -R115.reuse ;  /* 0x00000010a6b57c23 */ /* 0x100fe20008010873 */
[--C-:B------:R-:W-:Y:S01]  /*94a0*/  FFMA.FTZ R162, R162, UR16, -R115.reuse ;  /* 0x00000010a2a27c23 */ /* 0x100fe20008010873 */
[----:B------:R-:W-:Y:S01]  /*94b0*/  FFMA.FTZ R183, R158, UR16, -R115 ;  /* 0x000000109eb77c23 */ /* 0x000fe20008010873 */
[--C-:B------:R-:W-:Y:S01]  /*94c0*/  FFMA.FTZ R179, R180, UR16, -R97.reuse ;  /* 0x00000010b4b37c23 */ /* 0x100fe20008010861 */
[C---:B------:R-:W-:Y:S01]  /*94d0*/  HMMA.16816.F32.BF16 R4, R28.reuse, R6, RZ ;  /* 0x000000061c04723c */ /* 0x040fe200000418ff */
[----:B------:R-:W-:Y:S01]  /*94e0*/  FFMA.FTZ R158, R160, UR16, -R97 ;  /* 0x00000010a09e7c23 */ /* 0x000fe20008010861 */
[--C-:B------:R-:W-:Y:S01]  /*94f0*/  FFMA.FTZ R136, R136, UR16, -R115.reuse ;  /* 0x0000001088887c23 */ /* 0x100fe20008010873 */
[----:B------:R-:W1:Y:S01]  /*9500*/  MUFU.EX2 R121, R121 ;  /* 0x0000007900797308 */ /* 0x000e620000000800 */
[----:B----4-:R-:W-:Y:S01]  /*9510*/  F2FP.BF16.F32.PACK_AB R52, R123, R124 ;  /* 0x0000007c7b34723e */ /* 0x010fe200000010ff */
[--C-:B------:R-:W-:Y:S01]  /*9520*/  FFMA.FTZ R187, R150, UR16, -R115.reuse ;  /* 0x0000001096bb7c23 */ /* 0x100fe20008010873 */
[C---:B------:R-:W-:Y:S01]  /*9530*/  HMMA.16816.F32.BF16 R16, R28.reuse, R12, RZ ;  /* 0x0000000c1c10723c */ /* 0x040fe200000418ff */
[--C-:B------:R-:W-:Y:S01]  /*9540*/  FFMA.FTZ R148, R148, UR16, -R115.reuse ;  /* 0x0000001094947c23 */ /* 0x100fe20008010873 */
[----:B------:R-:W-:Y:S01]  /*9550*/  FFMA.FTZ R189, R142, UR16, -R115 ;  /* 0x000000108ebd7c23 */ /* 0x000fe20008010873 */
[--C-:B------:R-:W-:Y:S01]  /*9560*/  FFMA.FTZ R191, R60, UR16, -R97.reuse ;  /* 0x000000103cbf7c23 */ /* 0x100fe20008010861 */
[--C-:B------:R-:W-:Y:S01]  /*9570*/  FFMA.FTZ R60, R61, UR16, -R97.reuse ;  /* 0x000000103d3c7c23 */ /* 0x100fe20008010861 */
[----:B------:R-:W4:Y:S01]  /*9580*/  MUFU.EX2 R105, R105 ;  /* 0x0000006900697308 */ /* 0x000f220000000800 */
[C---:B--2---:R-:W-:Y:S01]  /*9590*/  HMMA.16816.F32.BF16 R40, R28.reuse, R36, RZ ;  /* 0x000000241c28723c */ /* 0x044fe200000418ff */
[--C-:B------:R-:W-:Y:S01]  /*95a0*/  FFMA.FTZ R61, R62, UR16, -R97.reuse ;  /* 0x000000103e3d7c23 */ /* 0x100fe20008010861 */
[----:B------:R-:W-:Y:S01]  /*95b0*/  FFMA.FTZ R62, R63, UR16, -R97 ;  /* 0x000000103f3e7c23 */ /* 0x000fe20008010861 */
[--C-:B------:R-:W-:Y:S01]  /*95c0*/  FFMA.FTZ R63, R79, UR16, -R115.reuse ;  /* 0x000000104f3f7c23 */ /* 0x100fe20008010873 */
[--C-:B------:R-:W-:Y:S01]  /*95d0*/  FFMA.FTZ R82, R82, UR16, -R115.reuse ;  /* 0x0000001052527c23 */ /* 0x100fe20008010873 */
[--C-:B------:R-:W-:Y:S01]  /*95e0*/  FFMA.FTZ R79, R83, UR16, -R115.reuse ;  /* 0x00000010534f7c23 */ /* 0x100fe20008010873 */
[C---:B------:R-:W-:Y:S01]  /*95f0*/  HMMA.16816.F32.BF16 R12, R28.reuse, R14, RZ ;  /* 0x0000000e1c0c723c */ /* 0x040fe200000418ff */
[----:B------:R-:W-:Y:S01]  /*9600*/  MUFU.EX2 R106, R106 ;  /* 0x0000006a006a7308 */ /* 0x000fe20000000800 */
[----:B-1----:R-:W-:Y:S01]  /*9610*/  F2FP.BF16.F32.PACK_AB R54, R121, R122 ;  /* 0x0000007a7936723e */ /* 0x002fe200000010ff */
[----:B------:R-:W-:Y:S01]  /*9620*/  FFMA.FTZ R84, R84, UR16, -R115 ;  /* 0x0000001054547c23 */ /* 0x000fe20008010873 */
[----:B------:R-:W-:Y:S01]  /*9630*/  FADD.FTZ R127, R128, R127 ;  /* 0x0000007f807f7221 */ /* 0x000fe20000010000 */
[--C-:B------:R-:W-:Y:S01]  /*9640*/  FFMA.FTZ R83, R64, UR16, -R97.reuse ;  /* 0x0000001040537c23 */ /* 0x100fe20008010861 */
[C---:B------:R-:W-:Y:S01]  /*9650*/  HMMA.16816.F32.BF16 R36, R28.reuse, R38, RZ ;  /* 0x000000261c24723c */ /* 0x040fe200000418ff */
[----:B------:R-:W-:Y:S01]  /*9660*/  FFMA.FTZ R64, R65, UR16, -R97 ;  /* 0x0000001041407c23 */ /* 0x000fe20008010861 */
[----:B------:R-:W-:Y:S01]  /*9670*/  FADD.FTZ R126, R126, R127 ;  /* 0x0000007f7e7e7221 */ /* 0x000fe20000010000 */
[----:B------:R-:W1:Y:S01]  /*9680*/  MUFU.EX2 R103, R103 ;  /* 0x0000006700677308 */ /* 0x000e620000000800 */
[----:B------:R-:W-:Y:S01]  /*9690*/  FFMA.FTZ R65, R66, UR16, -R97 ;  /* 0x0000001042417c23 */ /* 0x000fe20008010861 */
[--C-:B------:R-:W-:Y:S01]  /*96a0*/  FFMA.FTZ R66, R85, UR16, -R115.reuse ;  /* 0x0000001055427c23 */ /* 0x100fe20008010873 */
[C---:B---3--:R-:W-:Y:S01]  /*96b0*/  HMMA.16816.F32.BF16 R32, R28.reuse, R48, RZ ;  /* 0x000000301c20723c */ /* 0x048fe200000418ff */
[----:B------:R-:W-:Y:S01]  /*96c0*/  FADD.FTZ R125, R125, R126 ;  /* 0x0000007e7d7d7221 */ /* 0x000fe20000010000 */
[--C-:B------:R-:W-:Y:S01]  /*96d0*/  FFMA.FTZ R85, R86, UR16, -R115.reuse ;  /* 0x0000001056557c23 */ /* 0x100fe20008010873 */
[--C-:B------:R-:W-:Y:S01]  /*96e0*/  FFMA.FTZ R86, R87, UR16, -R115.reuse ;  /* 0x0000001057567c23 */ /* 0x100fe20008010873 */
[----:B------:R-:W-:Y:S01]  /*96f0*/  FFMA.FTZ R87, R88, UR16, -R115 ;  /* 0x0000001058577c23 */ /* 0x000fe20008010873 */
[----:B------:R-:W-:Y:S01]  /*9700*/  MUFU.EX2 R129, R129 ;  /* 0x0000008100817308 */ /* 0x000fe20000000800 */
[----:B------:R-:W-:Y:S01]  /*9710*/  HMMA.16816.F32.BF16 R28, R28, R50, RZ ;  /* 0x000000321c1c723c */ /* 0x000fe200000418ff */
[----:B----4-:R-:W-:Y:S01]  /*9720*/  F2FP.BF16.F32.PACK_AB R49, R105, R108 ;  /* 0x0000006c6931723e */ /* 0x010fe200000010ff */
[----:B------:R-:W-:Y:S01]  /*9730*/  FADD.FTZ R124, R124, R125 ;  /* 0x0000007d7c7c7221 */ /* 0x000fe20000010000 */
[----:B------:R-:W-:Y:S01]  /*9740*/  FADD.FTZ R110, R110, R109 ;  /* 0x0000006d6e6e7221 */ /* 0x000fe20000010000 */
[--C-:B------:R-:W-:Y:S01]  /*9750*/  FFMA.FTZ R80, R89, UR16, -R115.reuse ;  /* 0x0000001059507c23 */ /* 0x100fe20008010873 */
[--C-:B------:R-:W-:Y:S01]  /*9760*/  FFMA.FTZ R88, R91, UR16, -R115.reuse ;  /* 0x000000105b587c23 */ /* 0x100fe20008010873 */
[C---:B------:R-:W-:Y:S01]  /*9770*/  HMMA.16816.F32.BF16 R8, R52.reuse, R20, R8 ;  /* 0x000000143408723c */ /* 0x040fe20000041808 */
[----:B------:R-:W2:Y:S01]  /*9780*/  MUFU.EX2 R130, R130 ;  /* 0x0000008200827308 */ /* 0x000ea20000000800 */
[----:B-1----:R-:W-:Y:S01]  /*9790*/  F2FP.BF16.F32.PACK_AB R51, R103, R106 ;  /* 0x0000006a6733723e */ /* 0x002fe200000010ff */
[----:B------:R-:W-:Y:S01]  /*97a0*/  FADD.FTZ R123, R123, R124 ;  /* 0x0000007c7b7b7221 */ /* 0x000fe20000010000 */
[----:B------:R-:W-:Y:S01]  /*97b0*/  FADD.FTZ R107, R107, R110 ;  /* 0x0000006e6b6b7221 */ /* 0x000fe20000010000 */
[----:B------:R-:W-:Y:S01]  /*97c0*/  FFMA.FTZ R89, R90, UR16, -R115 ;  /* 0x000000105a597c23 */ /* 0x000fe20008010873 */
[C---:B------:R-:W-:Y:S01]  /*97d0*/  HMMA.16816.F32.BF16 R4, R52.reuse, R22, R4 ;  /* 0x000000163404723c */ /* 0x040fe20000041804 */
[----:B------:R-:W1:Y:S01]  /*97e0*/  LDSM.16.MT88.4 R20, [R234+0xb000] ;  /* 0x00b00000ea14783b */ /* 0x000e620000004200 */
[----:B------:R-:W-:Y:S01]  /*97f0*/  FADD.FTZ R122, R122, R123 ;  /* 0x0000007b7a7a7221 */ /* 0x000fe20000010000 */
[----:B------:R-:W-:Y:S01]  /*9800*/  MUFU.EX2 R131, R131 ;  /* 0x0000008300837308 */ /* 0x000fe20000000800 */
[----:B------:R-:W-:Y:S01]  /*9810*/  FADD.FTZ R108, R108, R107 ;  /* 0x0000006b6c6c7221 */ /* 0x000fe20000010000 */
[--C-:B------:R-:W-:Y:S01]  /*9820*/  FFMA.FTZ R91, R94, UR16, -R115.reuse ;  /* 0x000000105e5b7c23 */ /* 0x100fe20008010873 */
[C---:B------:R-:W-:Y:S01]  /*9830*/  HMMA.16816.F32.BF16 R16, R52.reuse, R24, R16 ;  /* 0x000000183410723c */ /* 0x040fe20000041810 */
[----:B------:R-:W-:Y:S01]  /*9840*/  FADD.FTZ R122, R121, R122 ;  /* 0x0000007a797a7221 */ /* 0x000fe20000010000 */
[----:B------:R-:W-:Y:S01]  /*9850*/  FADD.FTZ R105, R105, R108 ;  /* 0x0000006c69697221 */ /* 0x000fe20000010000 */
[--C-:B------:R-:W-:Y:S01]  /*9860*/  FFMA.FTZ R95, R95, UR16, -R115.reuse ;  /* 0x000000105f5f7c23 */ /* 0x100fe20008010873 */
[----:B------:R-:W-:Y:S01]  /*9870*/  FFMA.FTZ R78, R93, UR16, -R115 ;  /* 0x000000105d4e7c23 */ /* 0x000fe20008010873 */
[----:B------:R-:W3:Y:S01]  /*9880*/  MUFU.EX2 R132, R132 ;  /* 0x0000008400847308 */ /* 0x000ee20000000800 */
[C---:B------:R-:W-:Y:S01]  /*9890*/  HMMA.16816.F32.BF16 R12, R52.reuse, R26, R12 ;  /* 0x0000001a340c723c */ /* 0x040fe2000004180c */
[----:B------:R-:W4:Y:S01]  /*98a0*/  LDSM.16.MT88.4 R24, [R237+0xb000] ;  /* 0x00b00000ed18783b */ /* 0x000f220000004200 */
[----:B--2---:R-:W-:Y:S01]  /*98b0*/  F2FP.BF16.F32.PACK_AB R48, R130, R129 ;  /* 0x000000818230723e */ /* 0x004fe200000010ff */
[----:B------:R-:W-:Y:S01]  /*98c0*/  FADD.FTZ R129, R129, R122 ;  /* 0x0000007a81817221 */ /* 0x000fe20000010000 */
[----:B------:R-:W-:Y:S01]  /*98d0*/  FADD.FTZ R106, R106, R105 ;  /* 0x000000696a6a7221 */ /* 0x000fe20000010000 */
[----:B------:R-:W-:Y:S01]  /*98e0*/  FFMA.FTZ R251, R116, UR16, -R115 ;  /* 0x0000001074fb7c23 */ /* 0x000fe20008010873 */
[----:B-----5:R-:W-:Y:S01]  /*98f0*/  HMMA.16816.F32.BF16 R32, R52, R56, R32 ;  /* 0x000000383420723c */ /* 0x020fe20000041820 */
[----:B------:R-:W-:Y:S01]  /*9900*/  MUFU.EX2 R104, R104 ;  /* 0x0000006800687308 */ /* 0x000fe20000000800 */
[----:B------:R-:W-:Y:S01]  /*9910*/  FADD.FTZ R130, R130, R129 ;  /* 0x0000008182827221 */ /* 0x000fe20000010000 */
[----:B------:R-:W-:Y:S01]  /*9920*/  FADD.FTZ R103, R103, R106 ;  /* 0x0000006a67677221 */ /* 0x000fe20000010000 */
[----:B------:R-:W-:-:S02]  /*9930*/  LEA R250, P0, R200, UR20, 0x1 ;  /* 0x00000014c8fa7c11 */ /* 0x000fc4000f8008ff */
[C---:B------:R-:W-:Y:S01]  /*9940*/  HMMA.16816.F32.BF16 R28, R52.reuse, R58, R28 ;  /* 0x0000003a341c723c */ /* 0x040fe2000004181c */
[----:B------:R-:W2:Y:S01]  /*9950*/  LDSM.16.MT88.4 R56, [R232+0xb000] ;  /* 0x00b00000e838783b */ /* 0x000ea20000004200 */
[----:B------:R-:W-:Y:S01]  /*9960*/  LEA.HI.X R249, R200, UR21, R201, 0x1, P0 ;  /* 0x00000015c8f97c11 */ /* 0x000fe200080f0cc9 */
[----:B------:R-:W5:Y:S01]  /*9970*/  MUFU.EX2 R101, R101 ;  /* 0x0000006500657308 */ /* 0x000f620000000800 */
[C---:B---3--:R-:W-:Y:S01]  /*9980*/  F2FP.BF16.F32.PACK_AB R50, R132.reuse, R131 ;  /* 0x000000838432723e */ /* 0x048fe200000010ff */
[----:B------:R-:W-:Y:S01]  /*9990*/  FADD.FTZ R131, R131, R130 ;  /* 0x0000008283837221 */ /* 0x000fe20000010000 */
[C---:B------:R-:W-:Y:S03]  /*99a0*/  HMMA.16816.F32.BF16 R40, R52.reuse, R44, R40 ;  /* 0x0000002c3428723c */ /* 0x040fe60000041828 */
[----:B------:R-:W-:Y:S02]  /*99b0*/  FADD.FTZ R132, R132, R131 ;  /* 0x0000008384847221 */ /* 0x000fe40000010000 */
[----:B------:R-:W-:Y:S01]  /*99c0*/  MUFU.EX2 R102, R102 ;  /* 0x0000006600667308 */ /* 0x000fe20000000800 */
[----:B------:R-:W-:Y:S01]  /*99d0*/  HMMA.16816.F32.BF16 R36, R52, R46, R36 ;  /* 0x0000002e3424723c */ /* 0x000fe20000041824 */
[----:B------:R-:W3:Y:S05]  /*99e0*/  LDSM.16.MT88.4 R44, [R233+0xb000] ;  /* 0x00b00000e92c783b */ /* 0x000eea0000004200 */
[----:B-1----:R-:W-:Y:S01]  /*99f0*/  HMMA.16816.F32.BF16 R8, R48, R20, R8 ;  /* 0x000000143008723c */ /* 0x002fe20000041808 */
[----:B------:R-:W1:Y:S01]  /*9a00*/  MUFU.EX2 R81, R81 ;  /* 0x0000005100517308 */ /* 0x000e620000000800 */
[----:B-----5:R-:W-:Y:S01]  /*9a10*/  F2FP.BF16.F32.PACK_AB R53, R101, R104 ;  /* 0x000000686535723e */ /* 0x020fe200000010ff */
[----:B------:R-:W-:-:S03]  /*9a20*/  FADD.FTZ R104, R104, R103 ;  /* 0x0000006768687221 */ /* 0x000fc60000010000 */
[C---:B------:R-:W-:Y:S01]  /*9a30*/  HMMA.16816.F32.BF16 R4, R48.reuse, R22, R4 ;  /* 0x000000163004723c */ /* 0x040fe20000041804 */
[----:B------:R-:W5:Y:S01]  /*9a40*/  LDSM.16.MT88.4 R20, [R234+0xb800] ;  /* 0x00b80000ea14783b */ /* 0x000f620000004200 */
[----:B------:R-:W-:Y:S01]  /*9a50*/  FADD.FTZ R101, R101, R104 ;  /* 0x0000006865657221 */ /* 0x000fe20000010000 */
[----:B------:R-:W-:Y:S03]  /*9a60*/  MUFU.EX2 R135, R135 ;  /* 0x0000008700877308 */ /* 0x000fe60000000800 */
[C---:B----4-:R-:W-:Y:S05]  /*9a70*/  HMMA.16816.F32.BF16 R16, R48.reuse, R24, R16 ;  /* 0x000000183010723c */ /* 0x050fea0000041810 */
[----:B------:R-:W4:Y:S01]  /*9a80*/  MUFU.EX2 R140, R140 ;  /* 0x0000008c008c7308 */ /* 0x000f220000000800 */
[----:B------:R-:W-:Y:S01]  /*9a90*/  HMMA.16816.F32.BF16 R12, R48, R26, R12 ;  /* 0x0000001a300c723c */ /* 0x000fe2000004180c */
[----:B------:R-:W5:Y:S01]  /*9aa0*/  LDSM.16.MT88.4 R24, [R237+0xb800] ;  /* 0x00b80000ed18783b */ /* 0x000f620000004200 */
[----:B-1----:R-:W-:Y:S01]  /*9ab0*/  F2FP.BF16.F32.PACK_AB R55, R81, R102 ;  /* 0x000000665137723e */ /* 0x002fe200000010ff */
[----:B------:R-:W-:-:S03]  /*9ac0*/  FADD.FTZ R102, R102, R101 ;  /* 0x0000006566667221 */ /* 0x000fc60000010000 */
[----:B--2---:R-:W-:Y:S01]  /*9ad0*/  HMMA.16816.F32.BF16 R32, R48, R56, R32 ;  /* 0x000000383020723c */ /* 0x004fe20000041820 */
[----:B------:R-:W-:Y:S01]  /*9ae0*/  MUFU.EX2 R137, R137 ;  /* 0x0000008900897308 */ /* 0x000fe20000000800 */
[----:B------:R-:W-:-:S04]  /*9af0*/  FADD.FTZ R81, R81, R102 ;  /* 0x0000006651517221 */ /* 0x000fc80000010000 */
[C---:B------:R-:W-:Y:S01]  /*9b00*/  HMMA.16816.F32.BF16 R28, R48.reuse, R58, R28 ;  /* 0x0000003a301c723c */ /* 0x040fe2000004181c */
[----:B------:R-:W1:Y:S02]  /*9b10*/  LDSM.16.MT88.4 R56, [R232+0xb800] ;  /* 0x00b80000e838783b */ /* 0x000e640000004200 */
[----:B------:R-:W2:Y:S01]  /*9b20*/  MUFU.EX2 R144, R144 ;  /* 0x0000009000907308 */ /* 0x000ea20000000800 */
[C---:B----4-:R-:W-:Y:S01]  /*9b30*/  F2FP.BF16.F32.PACK_AB R52, R140.reuse, R135 ;  /* 0x000000878c34723e */ /* 0x050fe200000010ff */
[----:B------:R-:W-:Y:S01]  /*9b40*/  FADD.FTZ R135, R135, R132 ;  /* 0x0000008487877221 */ /* 0x000fe20000010000 */
[C---:B---3--:R-:W-:Y:S03]  /*9b50*/  HMMA.16816.F32.BF16 R40, R48.reuse, R44, R40 ;  /* 0x0000002c3028723c */ /* 0x048fe60000041828 */
[----:B------:R-:W-:Y:S02]  /*9b60*/  FADD.FTZ R140, R140, R135 ;  /* 0x000000878c8c7221 */ /* 0x000fe40000010000 */
[----:B------:R-:W-:Y:S01]  /*9b70*/  MUFU.EX2 R120, R120 ;  /* 0x0000007800787308 */ /* 0x000fe20000000800 */
[----:B------:R-:W-:Y:S01]  /*9b80*/  HMMA.16816.F32.BF16 R36, R48, R46, R36 ;  /* 0x0000002e3024723c */ /* 0x000fe20000041824 */
[----:B------:R-:W3:Y:S06]  /*9b90*/  LDSM.16.MT88.4 R44, [R233+0xb800] ;  /* 0x00b80000e92c783b */ /* 0x000eec0000004200 */
[----:B------:R-:W4:Y:S01]  /*9ba0*/  MUFU.EX2 R119, R119 ;  /* 0x0000007700777308 */ /* 0x000f220000000800 */
[----:B--2---:R-:W-:Y:S01]  /*9bb0*/  F2FP.BF16.F32.PACK_AB R54, R144, R137 ;  /* 0x000000899036723e */ /* 0x004fe200000010ff */
[----:B------:R-:W-:-:S04]  /*9bc0*/  FADD.FTZ R137, R137, R140 ;  /* 0x0000008c89897221 */ /* 0x000fc80000010000 */
[----:B------:R-:W-:Y:S02]  /*9bd0*/  FADD.FTZ R144, R144, R137 ;  /* 0x0000008990907221 */ /* 0x000fe40000010000 */
[C---:B-----5:R-:W-:Y:S01]  /*9be0*/  HMMA.16816.F32.BF16 R8, R52.reuse, R20, R8 ;  /* 0x000000143408723c */ /* 0x060fe20000041808 */
[----:B------:R-:W-:Y:S05]  /*9bf0*/  MUFU.EX2 R118, R118 ;  /* 0x0000007600767308 */ /* 0x000fea0000000800 */
[C---:B------:R-:W-:Y:S01]  /*9c00*/  HMMA.16816.F32.BF16 R4, R52.reuse, R22, R4 ;  /* 0x000000163404723c */ /* 0x040fe20000041804 */
[----:B------:R-:W2:Y:S02]  /*9c10*/  LDSM.16.MT88.4 R20, [R234+0xc000] ;  /* 0x00c00000ea14783b */ /* 0x000ea40000004200 */
[----:B------:R-:W5:Y:S01]  /*9c20*/  MUFU.EX2 R117, R117 ;  /* 0x0000007500757308 */ /* 0x000f620000000800 */
[C---:B----4-:R-:W-:Y:S01]  /*9c30*/  F2FP.BF16.F32.PACK_AB R49, R119.reuse, R120 ;  /* 0x000000787731723e */ /* 0x050fe200000010ff */
[----:B------:R-:W-:Y:S01]  /*9c40*/  FADD.FTZ R120, R120, R81 ;  /* 0x0000005178787221 */ /* 0x000fe20000010000 */
[----:B------:R-:W-:Y:S03]  /*9c50*/  HMMA.16816.F32.BF16 R16, R52, R24, R16 ;  /* 0x000000183410723c */ /* 0x000fe60000041810 */
[----:B------:R-:W-:-:S02]  /*9c60*/  FADD.FTZ R119, R119, R120 ;  /* 0x0000007877777221 */ /* 0x000fc40000010000 */
[----:B------:R-:W-:Y:S01]  /*9c70*/  MUFU.EX2 R143, R143 ;  /* 0x0000008f008f7308 */ /* 0x000fe20000000800 */
[C---:B------:R-:W-:Y:S01]  /*9c80*/  HMMA.16816.F32.BF16 R12, R52.reuse, R26, R12 ;  /* 0x0000001a340c723c */ /* 0x040fe2000004180c */
[----:B------:R-:W4:Y:S05]  /*9c90*/  LDSM.16.MT88.4 R24, [R237+0xc000] ;  /* 0x00c00000ed18783b */ /* 0x000f2a0000004200 */
        /* <DEDUP_REMOVED lines=8> */
[C---:B---3--:R-:W-:Y:S05]  /*9d20*/  HMMA.16816.F32.BF16 R40, R52.reuse, R44, R40 ;  /* 0x0000002c3428723c */ /* 0x048fea0000041828 */
[----:B------:R-:W3:Y:S01]  /*9d30*/  MUFU.EX2 R164, R164 ;  /* 0x000000a400a47308 */ /* 0x000ee20000000800 */
[----:B------:R-:W-:Y:S01]  /*9d40*/  HMMA.16816.F32.BF16 R36, R52, R46, R36 ;  /* 0x0000002e3424723c */ /* 0x000fe20000041824 */
[----:B------:R-:W5:Y:S01]  /*9d50*/  LDSM.16.MT88.4 R44, [R233+0xc000] ;  /* 0x00c00000e92c783b */ /* 0x000f620000004200 */
[----:B-1----:R-:W-:Y:S01]  /*9d60*/  F2FP.BF16.F32.PACK_AB R48, R156, R143 ;  /* 0x0000008f9c30723e */ /* 0x002fe200000010ff */
[----:B------:R-:W-:-:S04]  /*9d70*/  FADD.FTZ R143, R143, R144 ;  /* 0x000000908f8f7221 */ /* 0x000fc80000010000 */
[----:B------:R-:W-:Y:S01]  /*9d80*/  MUFU.EX2 R3, R3 ;  /* 0x0000000300037308 */ /* 0x000fe20000000800 */
[----:B------:R-:W-:-:S07]  /*9d90*/  FADD.FTZ R156, R156, R143 ;  /* 0x0000008f9c9c7221 */ /* 0x000fce0000010000 */
[----:B------:R-:W1:Y:S01]  /*9da0*/  MUFU.EX2 R134, R134 ;  /* 0x0000008600867308 */ /* 0x000e620000000800 */
[----:B---3--:R-:W-:Y:S01]  /*9db0*/  F2FP.BF16.F32.PACK_AB R50, R164, R145 ;  /* 0x00000091a432723e */ /* 0x008fe200000010ff */
[----:B------:R-:W-:-:S04]  /*9dc0*/  FADD.FTZ R145, R145, R156 ;  /* 0x0000009c91917221 */ /* 0x000fc80000010000 */
[----:B------:R-:W-:Y:S02]  /*9dd0*/  FADD.FTZ R164, R164, R145 ;  /* 0x00000091a4a47221 */ /* 0x000fe40000010000 */
[C---:B--2---:R-:W-:Y:S01]  /*9de0*/  HMMA.16816.F32.BF16 R8, R48.reuse, R20, R8 ;  /* 0x000000143008723c */ /* 0x044fe20000041808 */
[----:B------:R-:W-:Y:S05]  /*9df0*/  MUFU.EX2 R133, R133 ;  /* 0x0000008500857308 */ /* 0x000fea0000000800 */
[C---:B------:R-:W-:Y:S01]  /*9e00*/  HMMA.16816.F32.BF16 R4, R48.reuse, R22, R4 ;  /* 0x000000163004723c */ /* 0x040fe20000041804 */
[----:B------:R-:W2:Y:S02]  /*9e10*/  LDSM.16.MT88.4 R20, [R234+0xc800] ;  /* 0x00c80000ea14783b */ /* 0x000ea40000004200 */
[----:B------:R-:W3:Y:S01]  /*9e20*/  MUFU.EX2 R138, R138 ;  /* 0x0000008a008a7308 */ /* 0x000ee20000000800 */
[C---:B-1----:R-:W-:Y:S01]  /*9e30*/  F2FP.BF16.F32.PACK_AB R53, R134.reuse, R3 ;  /* 0x000000038635723e */ /* 0x042fe200000010ff */
[----:B------:R-:W-:Y:S01]  /*9e40*/  FADD.FTZ R3, R3, R118 ;  /* 0x0000007603037221 */ /* 0x000fe20000010000 */
[----:B----4-:R-:W-:Y:S03]  /*9e50*/  HMMA.16816.F32.BF16 R16, R48, R24, R16 ;  /* 0x000000183010723c */ /* 0x010fe60000041810 */
[----:B------:R-:W-:-:S02]  /*9e60*/  FADD.FTZ R134, R134, R3 ;  /* 0x0000000386867221 */ /* 0x000fc40000010000 */
[----:B------:R-:W-:Y:S01]  /*9e70*/  MUFU.EX2 R149, R149 ;  /* 0x0000009500957308 */ /* 0x000fe20000000800 */
[C---:B------:R-:W-:Y:S01]  /*9e80*/  HMMA.16816.F32.BF16 R12, R48.reuse, R26, R12 ;  /* 0x0000001a300c723c */ /* 0x040fe2000004180c */
[----:B------:R-:W1:Y:S05]  /*9e90*/  LDSM.16.MT88.4 R24, [R237+0xc800] ;  /* 0x00c80000ed18783b */ /* 0x000e6a0000004200 */
[----:B-----5:R-:W-:Y:S01]  /*9ea0*/  HMMA.16816.F32.BF16 R32, R48, R56, R32 ;  /* 0x000000383020723c */ /* 0x020fe20000041820 */
        /* <DEDUP_REMOVED lines=14> */
[----:B------:R-:W-:-:S07]  /*9f90*/  FADD.FTZ R176, R176, R149 ;  /* 0x00000095b0b07221 */ /* 0x000fce0000010000 */
[----:B------:R-:W4:Y:S01]  /*9fa0*/  MUFU.EX2 R152, R152 ;  /* 0x0000009800987308 */ /* 0x000f220000000800 */
        /* <DEDUP_REMOVED lines=8> */
[C---:B----4-:R-:W-:Y:S01]  /*a030*/  F2FP.BF16.F32.PACK_AB R49, R152.reuse, R139 ;  /* 0x0000008b9831723e */ /* 0x050fe200000010ff */
[----:B------:R-:W-:Y:S01]  /*a040*/  FADD.FTZ R139, R139, R138 ;  /* 0x0000008a8b8b7221 */ /* 0x000fe20000010000 */
[----:B-1----:R-:W-:Y:S03]  /*a050*/  HMMA.16816.F32.BF16 R16, R52, R24, R16 ;  /* 0x000000183410723c */ /* 0x002fe60000041810 */
[----:B------:R-:W-:-:S02]  /*a060*/  FADD.FTZ R152, R152, R139 ;  /* 0x0000008b98987221 */ /* 0x000fc40000010000 */
[----:B------:R-:W-:Y:S01]  /*a070*/  MUFU.EX2 R157, R157 ;  /* 0x0000009d009d7308 */ /* 0x000fe20000000800 */
[C---:B------:R-:W-:Y:S01]  /*a080*/  HMMA.16816.F32.BF16 R12, R52.reuse, R26, R12 ;  /* 0x0000001a340c723c */ /* 0x040fe2000004180c */
[----:B------:R-:W1:Y:S05]  /*a090*/  LDSM.16.MT88.4 R24, [R237+0xd000] ;  /* 0x00d00000ed18783b */ /* 0x000e6a0000004200 */
[----:B---3--:R-:W-:Y:S01]  /*a0a0*/  HMMA.16816.F32.BF16 R32, R52, R56, R32 ;  /* 0x000000383420723c */ /* 0x008fe20000041820 */
[----:B------:R-:W3:Y:S01]  /*a0b0*/  MUFU.EX2 R208, R208 ;  /* 0x000000d000d07308 */ /* 0x000ee20000000800 */
[----:B-----5:R-:W-:Y:S01]  /*a0c0*/  F2FP.BF16.F32.PACK_AB R51, R168, R141 ;  /* 0x0000008da833723e */ /* 0x020fe200000010ff */
[----:B------:R-:W-:-:S03]  /*a0d0*/  FADD.FTZ R141, R141, R152 ;  /* 0x000000988d8d7221 */ /* 0x000fc60000010000 */
[C---:B------:R-:W-:Y:S01]  /*a0e0*/  HMMA.16816.F32.BF16 R28, R52.reuse, R58, R28 ;  /* 0x0000003a341c723c */ /* 0x040fe2000004181c */
[----:B------:R-:W4:Y:S01]  /*a0f0*/  LDSM.16.MT88.4 R56, [R232+0xd000] ;  /* 0x00d00000e838783b */ /* 0x000f220000004200 */
[----:B------:R-:W-:Y:S01]  /*a100*/  FADD.FTZ R168, R168, R141 ;  /* 0x0000008da8a87221 */ /* 0x000fe20000010000 */
[----:B------:R-:W-:Y:S02]  /*a110*/  MUFU.EX2 R159, R159 ;  /* 0x0000009f009f7308 */ /* 0x000fe40000000800 */
[----:B------:R-:W-:Y:S01]  /*a120*/  LDSM.16.MT88.4 R140, [R233+0x11800] ;  /* 0x01180000e98c783b */ /* 0x000fe20000004200 */
        /* <DEDUP_REMOVED lines=241> */
[----:B------:R-:W-:Y:S01]  /*b040*/  FFMA.FTZ R44, R100, UR16, -R115 ;  /* 0x00000010642c7c23 */ /* 0x000fe20008010873 */
[----:B------:R-:W-:Y:S01]  /*b050*/  FADD.FTZ R214, R214, R171 ;  /* 0x000000abd6d67221 */ /* 0x000fe20000010000 */
[----:B------:R-:W-:Y:S01]  /*b060*/  FADD.FTZ R162, R162, R181 ;  /* 0x000000b5a2a27221 */ /* 0x000fe20000010000 */
[----:B------:R-:W-:Y:S01]  /*b070*/  HMMA.16816.F32.BF16 R8, R48, R24, R8 ;  /* 0x000000183008723c */ /* 0x000fe20000041808 */
[----:B------:R-:W3:Y:S01]  /*b080*/  MUFU.EX2 R78, R78 ;  /* 0x0000004e004e7308 */ /* 0x000ee20000000800 */
[----:B------:R-:W-:Y:S01]  /*b090*/  FADD.FTZ R173, R173, R214 ;  /* 0x000000d6adad7221 */ /* 0x000fe20000010000 */
[----:B------:R-:W-:Y:S01]  /*b0a0*/  FADD.FTZ R183, R183, R162 ;  /* 0x000000a2b7b77221 */ /* 0x000fe20000010000 */
[----:B--2---:R-:W-:-:S02]  /*b0b0*/  F2FP.BF16.F32.PACK_AB R135, R252, R75 ;  /* 0x0000004bfc87723e */ /* 0x004fc400000010ff */
[----:B------:R-:W-:Y:S01]  /*b0c0*/  FADD.FTZ R182, R182, R173 ;  /* 0x000000adb6b67221 */ /* 0x000fe20000010000 */
[C---:B------:R-:W-:Y:S01]  /*b0d0*/  HMMA.16816.F32.BF16 R4, R48.reuse, R26, R4 ;  /* 0x0000001a3004723c */ /* 0x040fe20000041804 */
[----:B------:R-:W2:Y:S01]  /*b0e0*/  LDSM.16.MT88.4 R24, [R234+0x11800] ;  /* 0x01180000ea18783b */ /* 0x000ea20000004200 */
[----:B------:R-:W-:Y:S01]  /*b0f0*/  MUFU.EX2 R44, R44 ;  /* 0x0000002c002c7308 */ /* 0x000fe20000000800 */
[----:B------:R-:W-:Y:S01]  /*b100*/  FADD.FTZ R179, R179, R182 ;  /* 0x000000b6b3b37221 */ /* 0x000fe20000010000 */
[----:B------:R-:W-:Y:S02]  /*b110*/  FADD.FTZ R136, R136, R183 ;  /* 0x000000b788887221 */ /* 0x000fe40000010000 */
[C---:B------:R-:W-:Y:S01]  /*b120*/  HMMA.16816.F32.BF16 R36, R48.reuse, R46, R36 ;  /* 0x0000002e3024723c */ /* 0x040fe20000041824 */
[----:B------:R-:W-:Y:S01]  /*b130*/  FADD.FTZ R179, R172, R179 ;  /* 0x000000b3acb37221 */ /* 0x000fe20000010000 */
[----:B------:R-:W-:Y:S02]  /*b140*/  FADD.FTZ R187, R187, R136 ;  /* 0x00000088bbbb7221 */ /* 0x000fe40000010000 */
[----:B------:R-:W4:Y:S01]  /*b150*/  MUFU.EX2 R251, R251 ;  /* 0x000000fb00fb7308 */ /* 0x000f220000000800 */
[----:B------:R-:W-:Y:S01]  /*b160*/  FADD.FTZ R158, R158, R179 ;  /* 0x000000b39e9e7221 */ /* 0x000fe20000010000 */
[----:B------:R-:W-:Y:S01]  /*b170*/  FADD.FTZ R148, R148, R187 ;  /* 0x000000bb94947221 */ /* 0x000fe20000010000 */
[----:B---3--:R-:W-:Y:S01]  /*b180*/  F2FP.BF16.F32.PACK_AB R132, R78, R77 ;  /* 0x0000004d4e84723e */ /* 0x008fe200000010ff */
[----:B------:R-:W-:Y:S01]  /*b190*/  HMMA.16816.F32.BF16 R32, R48, R52, R32 ;  /* 0x000000343020723c */ /* 0x000fe20000041820 */
[----:B------:R-:W-:Y:S01]  /*b1a0*/  FADD.FTZ R185, R185, R158 ;  /* 0x0000009eb9b97221 */ /* 0x000fe20000010000 */
[----:B------:R-:W-:-:S03]  /*b1b0*/  FADD.FTZ R148, R189, R148 ;  /* 0x00000094bd947221 */ /* 0x000fc60000010000 */
[----:B------:R-:W-:Y:S01]  /*b1c0*/  FADD.FTZ R146, R146, R185 ;  /* 0x000000b992927221 */ /* 0x000fe20000010000 */
[----:B------:R-:W-:Y:S01]  /*b1d0*/  FADD.FTZ R63, R63, R148 ;  /* 0x000000943f3f7221 */ /* 0x000fe20000010000 */
[----:B------:R-:W-:Y:S02]  /*b1e0*/  HMMA.16816.F32.BF16 R28, R48, R54, R28 ;  /* 0x00000036301c723c */ /* 0x000fe4000004181c */
[----:B------:R-:W-:Y:S01]  /*b1f0*/  FADD.FTZ R191, R191, R146 ;  /* 0x00000092bfbf7221 */ /* 0x000fe20000010000 */
[----:B------:R-:W-:Y:S01]  /*b200*/  FADD.FTZ R82, R82, R63 ;  /* 0x0000003f52527221 */ /* 0x000fe20000010000 */
[----:B----4-:R-:W-:Y:S02]  /*b210*/  F2FP.BF16.F32.PACK_AB R134, R251, R44 ;  /* 0x0000002cfb86723e */ /* 0x010fe400000010ff */
[----:B------:R-:W-:-:S04]  /*b220*/  FADD.FTZ R60, R60, R191 ;  /* 0x000000bf3c3c7221 */ /* 0x000fc80000010000 */
[----:B------:R-:W-:Y:S01]  /*b230*/  FADD.FTZ R61, R61, R60 ;  /* 0x0000003c3d3d7221 */ /* 0x000fe20000010000 */
[----:B-1----:R-:W-:Y:S03]  /*b240*/  HMMA.16816.F32.BF16 R160, R132, R20, R16 ;  /* 0x0000001484a0723c */ /* 0x002fe60000041810 */
[----:B------:R-:W-:-:S04]  /*b250*/  FADD.FTZ R62, R62, R61 ;  /* 0x0000003d3e3e7221 */ /* 0x000fc80000010000 */
[----:B------:R-:W-:Y:S01]  /*b260*/  FADD.FTZ R83, R83, R62 ;  /* 0x0000003e53537221 */ /* 0x000fe20000010000 */
[----:B------:R-:W-:Y:S01]  /*b270*/  FADD.FTZ R17, R79, R82 ;  /* 0x000000524f117221 */ /* 0x000fe20000010000 */
[----:B--2---:R-:W-:Y:S03]  /*b280*/  HMMA.16816.F32.BF16 R152, R132, R24, R8 ;  /* 0x000000188498723c */ /* 0x004fe60000041808 */
[----:B------:R-:W-:-:S03]  /*b290*/  FADD.FTZ R17, R84, R17 ;  /* 0x0000001154117221 */ /* 0x000fc60000010000 */
[C---:B------:R-:W-:Y:S01]  /*b2a0*/  HMMA.16816.F32.BF16 R156, R132.reuse, R22, R12 ;  /* 0x00000016849c723c */ /* 0x040fe2000004180c */
[----:B------:R-:W-:Y:S01]  /*b2b0*/  FADD.FTZ R66, R66, R17 ;  /* 0x0000001142427221 */ /* 0x000fe20000010000 */
[----:B------:R-:W-:Y:S01]  /*b2c0*/  FADD.FTZ R8, R64, R83 ;  /* 0x0000005340087221 */ /* 0x000fe20000010000 */
[----:B------:R-:W1:Y:S02]  /*b2d0*/  LDSM.16.MT88.4 R12, [R232+0x11800] ;  /* 0x01180000e80c783b */ /* 0x000e640000004200 */
        /* <DEDUP_REMOVED lines=31> */
[----:B------:R-:W-:-:S04]  /*b4d0*/  FADD.FTZ R44, R44, R77 ;  /* 0x0000004d2c2c7221 */ /* 0x000fc80000010000 */
[----:B------:R-:W-:Y:S01]  /*b4e0*/  FADD.FTZ R251, R251, R44 ;  /* 0x0000002cfbfb7221 */ /* 0x000fe20000010000 */
[----:B------:R-:W-:-:S13]  /*b4f0*/  @!P1 BRA `(.L_x_1568) ;  /* 0x0000007800789947 */ /* 0x000fda0003800000 */
[----:B------:R-:W-:-:S04]  /*b500*/  DEPBAR.LE SB0, 0x0 ;  /* 0x000080000000791a */ /* 0x000fc80000000000 */
[----:B------:R-:W-:Y:S01]  /*b510*/  UIADD3 UR15, UR19, -0x2, URZ ;  /* 0xfffffffe130f7890 */ /* 0x000fe2000fffe03f */
[----:B------:R-:W-:Y:S06]  /*b520*/  BAR.SYNC.DEFER_BLOCKING 0x0 ;  /* 0x0000000000007b1d */ /* 0x000fec0000010000 */
[----:B------:R-:W-:Y:S05]  /*b530*/  @!P3 BRA `(.L_x_1569) ;  /* 0x0000000000f4b947 */ /* 0x000fea0003800000 */
[----:B------:R-:W1:Y:S01]  /*b540*/  LDC R4, c[0x0][0x380] ;  /* 0x0000e000ff047b82 */ /* 0x000e620000000800 */
[----:B------:R-:W-:Y:S01]  /*b550*/  USHF.L.U32 UR4, UR15, 0x8, URZ ;  /* 0x000000080f047899 */ /* 0x000fe2000800063f */
[----:B------:R-:W-:-:S03]  /*b560*/  ULDC.64 UR18, c[0x0][0x238] ;  /* 0x00008e0000127ab9 */ /* 0x000fc60000000a00 */
        /* <DEDUP_REMOVED lines=21> */
[----:B------:R-:W-:Y:S02]  /*b6c0*/  LOP3.LUT R5, R4, UR16, RZ, 0x3c, !PT ;  /* 0x0000001004057c12 */ /* 0x000fe4000f8e3cff */
        /* <DEDUP_REMOVED lines=36> */
.L_x_1569:
[----:B------:R-:W-:-:S04]  /*b910*/  ULEA UR4, -UR8, URZ, 0x8 ;  /* 0x0000003f08047291 */ /* 0x000fc8000f8e413f */
[----:B------:R-:W-:Y:S02]  /*b920*/  USHF.R.S32.HI UR16, URZ, 0x1f, UR4 ;  /* 0x0000001f3f107899 */ /* 0x000fe40008011404 */
[----:B------:R-:W-:-:S04]  /*b930*/  MOV R4, UR4 ;  /* 0x0000000400047c02 */ /* 0x000fc80008000f00 */
[----:B------:R-:W-:-:S07]  /*b940*/  MOV R3, UR16 ;  /* 0x0000001000037c02 */ /* 0x000fce0008000f00 */
.L_x_1570:
[----:B------:R-:W-:Y:S01]  /*b950*/  ULDC UR4, c[0x0][0x2d0] ;  /* 0x0000b40000047ab9 */ /* 0x000fe20000000800 */
[----:B------:R-:W-:Y:S01]  /*b960*/  LEA R204, P1, R4, R204, 0x1 ;  /* 0x000000cc04cc7211 */ /* 0x000fe200078208ff */
[----:B------:R-:W-:Y:S01]  /*b970*/  IMAD.U32 R5, RZ, RZ, UR8 ;  /* 0x00000008ff057e24 */ /* 0x000fe2000f8e00ff */
[----:B------:R-:W-:Y:S01]  /*b980*/  ISETP.GE.AND P0, PT, R244, UR4, PT ;  /* 0x00000004f4007c0c */ /* 0x000fe2000bf06270 */
[----:B------:R-:W-:Y:S01]  /*b990*/  IMAD.U32 R206, RZ, RZ, UR8 ;  /* 0x00000008ffce7e24 */ /* 0x000fe2000f8e00ff */
[----:B------:R-:W-:Y:S01]  /*b9a0*/  LEA.HI.X R205, R4, R205, R3, 0x1, P1 ;  /* 0x000000cd04cd7211 */ /* 0x000fe200008f0c03 */
[----:B------:R-:W-:Y:S01]  /*b9b0*/  IMAD.U32 R7, RZ, RZ, UR9 ;  /* 0x00000009ff077e24 */ /* 0x000fe2000f8e00ff */
[----:B------:R-:W-:Y:S01]  /*b9c0*/  UISETP.GT.AND UP1, UPT, UR15, UR12, UPT ;  /* 0x0000000c0f00728c */ /* 0x000fe2000bf24270 */
        /* <DEDUP_REMOVED lines=104> */
[----:B------:R-:W-:Y:S02]  /*c050*/  @!P0 LEA R32, P2, R9, UR6, 0x1 ;  /* 0x0000000609208c11 */ /* 0x000fe4000f8408ff */
[----:B------:R-:W-:Y:S02]  /*c060*/  @!P0 LEA R38, P5, R5, UR6, 0x1 ;  /* 0x0000000605268c11 */ /* 0x000fe4000f8a08ff */
[----:B------:R-:W-:-:S02]  /*c070*/  @!P0 IADD3.X R3, R3, UR9, R33, P1, !PT ;  /* 0x0000000903038c10 */ /* 0x000fc40008ffe421 */
[----:B------:R-:W-:Y:S02]  /*c080*/  @!P0 LEA.HI.X R37, R7, UR7, R8, 0x1, P4 ;  /* 0x0000000707258c11 */ /* 0x000fe4000a0f0c08 */
        /* <DEDUP_REMOVED lines=255> */
[C---:B------:R-:W-:Y:S01]  /*d080*/  VIADD R3, R190.reuse, 0x9 ;  /* 0x00000009be037836 */ /* 0x040fe20000000000 */
[C---:B-1----:R-:W-:Y:S01]  /*d090*/  HMMA.16816.F32.BF16 R88, R120.reuse, R108, R88 ;  /* 0x0000006c7858723c */ /* 0x042fe20000041858 */
[----:B------:R-:W-:Y:S02]  /*d0a0*/  FSEL R213, R105, -INF , !P1 ;  /* 0xff80000069d57808 */ /* 0x000fe40004800000 */
[----:B------:R-:W-:Y:S02]  /*d0b0*/  FSEL R211, R107, -INF , !P4 ;  /* 0xff8000006bd37808 */ /* 0x000fe40006000000 */
[CC--:B------:R-:W-:Y:S01]  /*d0c0*/  ISETP.GE.AND P2, PT, R3.reuse, R203.reuse, PT ;  /* 0x000000cb0300720c */ /* 0x0c0fe20003f46270 */
[C---:B------:R-:W-:Y:S01]  /*d0d0*/  HMMA.16816.F32.BF16 R84, R120.reuse, R110, R84 ;  /* 0x0000006e7854723c */ /* 0x040fe20000041854 */
[C---:B------:R-:W-:Y:S01]  /*d0e0*/  VIADD R108, R190.reuse, 0x11 ;  /* 0x00000011be6c7836 */ /* 0x040fe20000000000 */
[-C--:B------:R-:W-:Y:S01]  /*d0f0*/  ISETP.GE.AND P5, PT, R3, R202.reuse, PT ;  /* 0x000000ca0300720c */ /* 0x080fe20003fa6270 */
[C---:B------:R-:W-:Y:S01]  /*d100*/  VIADD R3, R190.reuse, 0x19 ;  /* 0x00000019be037836 */ /* 0x040fe20000000000 */
[----:B------:R-:W-:Y:S01]  /*d110*/  FSEL R105, R101, -INF , !P2 ;  /* 0xff80000065697808 */ /* 0x000fe20005000000 */
[----:B------:R-:W-:Y:S01]  /*d120*/  VIADD R101, R190, 0x21 ;  /* 0x00000021be657836 */ /* 0x000fe20000000000 */
[C---:B------:R-:W-:Y:S01]  /*d130*/  ISETP.GE.AND P6, PT, R108.reuse, R203, PT ;  /* 0x000000cb6c00720c */ /* 0x040fe20003fc6270 */
[----:B--2---:R-:W-:Y:S01]  /*d140*/  HMMA.16816.F32.BF16 R80, R120, R180, R80 ;  /* 0x000000b47850723c */ /* 0x004fe20000041850 */
[----:B------:R-:W-:Y:S01]  /*d150*/  ISETP.GE.AND P1, PT, R108, R202, PT ;  /* 0x000000ca6c00720c */ /* 0x000fe20003f26270 */
[----:B------:R-:W-:Y:S01]  /*d160*/  STL [R1+0x4], R105 ;  /* 0x0000046901007387 */ /* 0x000fe20000100800 */
[----:B------:R-:W-:-:S02]  /*d170*/  FSEL R97, R97, -INF , !P6 ;  /* 0xff80000061617808 */ /* 0x000fc40007000000 */
[CC--:B------:R-:W-:Y:S01]  /*d180*/  ISETP.GE.AND P4, PT, R3.reuse, R203.reuse, PT ;  /* 0x000000cb0300720c */ /* 0x0c0fe20003f86270 */
[----:B------:R-:W1:Y:S01]  /*d190*/  LDSM.16.M88.4 R108, [R216+0x3000] ;  /* 0x00300000d86c783b */ /* 0x000e620000000200 */
[----:B------:R-:W-:Y:S01]  /*d1a0*/  HMMA.16816.F32.BF16 R76, R120, R182, R76 ;  /* 0x000000b6784c723c */ /* 0x000fe2000004184c */
[----:B------:R-:W-:Y:S01]  /*d1b0*/  ISETP.GE.AND P2, PT, R3, R202, PT ;  /* 0x000000ca0300720c */ /* 0x000fe20003f46270 */
[----:B------:R-:W-:Y:S01]  /*d1c0*/  VIADD R3, R190, 0x29 ;  /* 0x00000029be037836 */ /* 0x000fe20000000000 */
[----:B------:R-:W2:Y:S01]  /*d1d0*/  LDSM.16.M88.4 R180, [R216+0x3800] ;  /* 0x00380000d8b4783b */ /* 0x000ea20000000200 */
[----:B------:R-:W-:Y:S02]  /*d1e0*/  FSEL R215, R103, -INF , !P5 ;  /* 0xff80000067d77808 */ /* 0x000fe40006800000 */
[----:B------:R-:W-:Y:S01]  /*d1f0*/  HMMA.16816.F32.BF16 R48, R192, R184, R48 ;  /* 0x000000b8c030723c */ /* 0x000fe20000041830 */
[----:B------:R-:W-:Y:S01]  /*d200*/  ISETP.GE.AND P5, PT, R101, R203, PT ;  /* 0x000000cb6500720c */ /* 0x000fe20003fa6270 */
[----:B------:R5:W-:Y:S01]  /*d210*/  STL [R1+0xc], R97 ;  /* 0x00000c6101007387 */ /* 0x000be20000100800 */
[----:B------:R-:W-:-:S02]  /*d220*/  FSEL R248, R99, -INF , !P1 ;  /* 0xff80000063f87808 */ /* 0x000fc40004800000 */
[----:B------:R-:W-:Y:S01]  /*d230*/  FSEL R89, R89, -INF , !P5 ;  /* 0xff80000059597808 */ /* 0x000fe20006800000 */
[----:B------:R-:W-:Y:S01]  /*d240*/  HMMA.16816.F32.BF16 R44, R192, R186, R44 ;  /* 0x000000bac02c723c */ /* 0x000fe2000004182c */
[----:B------:R-:W-:Y:S01]  /*d250*/  LDSM.16.M88.4 R184, [R218] ;  /* 0x00000000dab8783b */ /* 0x000fe20000000200 */
[----:B------:R-:W-:Y:S02]  /*d260*/  ISETP.GE.AND P1, PT, R3, R203, PT ;  /* 0x000000cb0300720c */ /* 0x000fe40003f26270 */
[----:B------:R-:W-:Y:S02]  /*d270*/  ISETP.GE.AND P6, PT, R101, R202, PT ;  /* 0x000000ca6500720c */ /* 0x000fe40003fc6270 */
[----:B---3--:R-:W-:Y:S01]  /*d280*/  HMMA.16816.F32.BF16 R72, R120, R116, R72 ;  /* 0x000000747848723c */ /* 0x008fe20000041848 */
[----:B------:R-:W-:Y:S02]  /*d290*/  FSEL R214, R95, -INF , !P2 ;  /* 0xff8000005fd67808 */ /* 0x000fe40005000000 */
[----:B------:R-:W-:-:S03]  /*d2a0*/  FSEL R208, R91, -INF , !P6 ;  /* 0xff8000005bd07808 */ /* 0x000fc60007000000 */
[C---:B------:R-:W-:Y:S01]  /*d2b0*/  HMMA.16816.F32.BF16 R68, R120.reuse, R118, R68 ;  /* 0x000000767844723c */ /* 0x040fe20000041844 */
[----:B------:R-:W3:Y:S05]  /*d2c0*/  LDSM.16.M88.4 R116, [R216+0x4000] ;  /* 0x00400000d874783b */ /* 0x000eea0000000200 */
[----:B----4-:R-:W-:Y:S01]  /*d2d0*/  HMMA.16816.F32.BF16 R64, R120, R112, R64 ;  /* 0x000000707840723c */ /* 0x010fe20000041840 */
[----:B-----5:R-:W-:Y:S01]  /*d2e0*/  FSEL R97, R93, -INF , !P4 ;  /* 0xff8000005d617808 */ /* 0x020fe20006000000 */
[----:B------:R-:W-:Y:S01]  /*d2f0*/  VIADD R93, R190, 0x31 ;  /* 0x00000031be5d7836 */ /* 0x000fe20000000000 */
[----:B------:R-:W-:-:S03]  /*d300*/  ISETP.GE.AND P4, PT, R3, R202, PT ;  /* 0x000000ca0300720c */ /* 0x000fc60003f86270 */
[C---:B------:R-:W-:Y:S01]  /*d310*/  HMMA.16816.F32.BF16 R60, R120.reuse, R114, R60 ;  /* 0x00000072783c723c */ /* 0x040fe2000004183c */
[----:B------:R-:W4:Y:S01]  /*d320*/  LDSM.16.M88.4 R112, [R216+0x4800] ;  /* 0x00480000d870783b */ /* 0x000f220000000200 */
[----:B------:R-:W-:Y:S01]  /*d330*/  VIADD R3, R190, 0x39 ;  /* 0x00000039be037836 */ /* 0x000fe20000000000 */
[----:B------:R-:W-:Y:S02]  /*d340*/  ISETP.GE.AND P5, PT, R93, R202, PT ;  /* 0x000000ca5d00720c */ /* 0x000fe40003fa6270 */
        /* <DEDUP_REMOVED lines=10> */
[----:B--2---:R-:W-:Y:S01]  /*d3f0*/  HMMA.16816.F32.BF16 R48, R120, R180, R48 ;  /* 0x000000b47830723c */ /* 0x004fe20000041830 */
[----:B------:R-:W-:-:S05]  /*d400*/  FSEL R206, R87, -INF , !P4 ;  /* 0xff80000057ce7808 */ /* 0x000fca0006000000 */
[C---:B------:R-:W-:Y:S01]  /*d410*/  HMMA.16816.F32.BF16 R44, R120.reuse, R182, R44 ;  /* 0x000000b6782c723c */ /* 0x040fe2000004182c */
[----:B------:R-:W2:Y:S05]  /*d420*/  LDSM.16.M88.4 R180, [R216+0x5800] ;  /* 0x00580000d8b4783b */ /* 0x000eaa0000000200 */
[----:B---3--:R-:W-:Y:S01]  /*d430*/  HMMA.16816.F32.BF16 R40, R120, R116, R40 ;  /* 0x000000747828723c */ /* 0x008fe20000041828 */
[----:B-1----:R-:W-:Y:S01]  /*d440*/  FSEL R89, R85, -INF , !P1 ;  /* 0xff80000055597808 */ /* 0x002fe20004800000 */
[----:B------:R-:W-:-:S04]  /*d450*/  VIADD R85, R190, 0x41 ;  /* 0x00000041be557836 */ /* 0x000fc80000000000 */
[C---:B------:R-:W-:Y:S01]  /*d460*/  HMMA.16816.F32.BF16 R36, R120.reuse, R118, R36 ;  /* 0x000000767824723c */ /* 0x040fe20000041824 */
[----:B------:R-:W1:Y:S01]  /*d470*/  LDSM.16.M88.4 R116, [R216+0x6000] ;  /* 0x00600000d874783b */ /* 0x000e620000000200 */
[-C--:B------:R-:W-:Y:S01]  /*d480*/  ISETP.GE.AND P1, PT, R3, R202.reuse, PT ;  /* 0x000000ca0300720c */ /* 0x080fe20003f26270 */
[----:B------:R-:W-:Y:S01]  /*d490*/  VIADD R3, R190, 0x49 ;  /* 0x00000049be037836 */ /* 0x000fe20000000000 */
[CC--:B------:R-:W-:Y:S01]  /*d4a0*/  ISETP.GE.AND P2, PT, R85.reuse, R202.reuse, PT ;  /* 0x000000ca5500720c */ /* 0x0c0fe20003f46270 */
[----:B------:R-:W-:Y:S01]  /*d4b0*/  STL [R1], R89 ;  /* 0x0000005901007387 */ /* 0x000fe20000100800 */
[C---:B----4-:R-:W-:Y:S01]  /*d4c0*/  HMMA.16816.F32.BF16 R32, R120.reuse, R112, R32 ;  /* 0x000000707820723c */ /* 0x050fe20000041820 */
[----:B------:R-:W-:Y:S02]  /*d4d0*/  ISETP.GE.AND P4, PT, R85, R203, PT ;  /* 0x000000cb5500720c */ /* 0x000fe40003f86270 */
[-C--:B------:R-:W-:Y:S02]  /*d4e0*/  ISETP.GE.AND P6, PT, R3, R202.reuse, PT ;  /* 0x000000ca0300720c */ /* 0x080fe40003fc6270 */
[----:B------:R-:W-:Y:S01]  /*d4f0*/  FSEL R207, R73, -INF , !P4 ;  /* 0xff80000049cf7808 */ /* 0x000fe20006000000 */
[----:B------:R-:W-:Y:S01]  /*d500*/  HMMA.16816.F32.BF16 R28, R120, R114, R28 ;  /* 0x00000072781c723c */ /* 0x000fe2000004181c */
[----:B------:R-:W3:Y:S01]  /*d510*/  LDSM.16.M88.4 R112, [R216+0x6800] ;  /* 0x00680000d870783b */ /* 0x000ee20000000200 */
[----:B------:R-:W-:-:S04]  /*d520*/  ISETP.GE.AND P4, PT, R77, R202, PT ;  /* 0x000000ca4d00720c */ /* 0x000fc80003f86270 */
[C---:B-----5:R-:W-:Y:S06]  /*d530*/  HMMA.16816.F32.BF16 R24, R120.reuse, R108, R24 ;  /* 0x0000006c7818723c */ /* 0x060fec0000041818 */
[----:B------:R-:W-:Y:S01]  /*d540*/  HMMA.16816.F32.BF16 R20, R120, R110, R20 ;  /* 0x0000006e7814723c */ /* 0x000fe20000041814 */
[----:B------:R-:W4:Y:S05]  /*d550*/  LDSM.16.M88.4 R108, [R216+0x7000] ;  /* 0x00700000d86c783b */ /* 0x000f2a0000000200 */
[C---:B------:R-:W-:Y:S06]  /*d560*/  HMMA.16816.F32.BF16 R168, R192.reuse, R184, R168 ;  /* 0x000000b8c0a8723c */ /* 0x040fec00000418a8 */
[----:B------:R-:W-:Y:S01]  /*d570*/  HMMA.16816.F32.BF16 R164, R192, R186, R164 ;  /* 0x000000bac0a4723c */ /* 0x000fe200000418a4 */
[----:B------:R-:W-:-:S05]  /*d580*/  FSEL R184, R71, -INF , !P6 ;  /* 0xff80000047b87808 */ /* 0x000fca0007000000 */
[C---:B--2---:R-:W-:Y:S01]  /*d590*/  HMMA.16816.F32.BF16 R16, R120.reuse, R180, R16 ;  /* 0x000000b47810723c */ /* 0x044fe20000041810 */
[----:B------:R-:W-:Y:S02]  /*d5a0*/  FSEL R194, R83, -INF , !P5 ;  /* 0xff80000053c27808 */ /* 0x000fe40006800000 */
[----:B------:R-:W-:Y:S01]  /*d5b0*/  ISETP.GE.AND P5, PT, R3, R203, PT ;  /* 0x000000cb0300720c */ /* 0x000fe20003fa6270 */
[C---:B------:R-:W-:Y:S01]  /*d5c0*/  VIADD R3, R190.reuse, 0x59 ;  /* 0x00000059be037836 */ /* 0x040fe20000000000 */
[----:B------:R-:W-:Y:S01]  /*d5d0*/  FSEL R186, R75, -INF , !P2 ;  /* 0xff8000004bba7808 */ /* 0x000fe20005000000 */
[----:B------:R-:W-:Y:S01]  /*d5e0*/  HMMA.16816.F32.BF16 R12, R120, R182, R12 ;  /* 0x000000b6780c723c */ /* 0x000fe2000004180c */
[----:B------:R-:W2:Y:S01]  /*d5f0*/  LDSM.16.M88.4 R180, [R216+0x7800] ;  /* 0x00780000d8b4783b */ /* 0x000ea20000000200 */
[----:B------:R-:W-:Y:S01]  /*d600*/  FSEL R197, R69, -INF , !P5 ;  /* 0xff80000045c57808 */ /* 0x000fe20006800000 */
[----:B------:R-:W-:Y:S01]  /*d610*/  VIADD R69, R190, 0x69 ;  /* 0x00000069be457836 */ /* 0x000fe20000000000 */
[----:B------:R-:W-:Y:S01]  /*d620*/  FSEL R192, R79, -INF , !P1 ;  /* 0xff8000004fc07808 */ /* 0x000fe20004800000 */
[----:B------:R-:W-:-:S04]  /*d630*/  DEPBAR.LE SB0, 0x0 ;  /* 0x000080000000791a */ /* 0x000fc80000000000 */
[CC--:B------:R-:W-:Y:S01]  /*d640*/  ISETP.GE.AND P2, PT, R3.reuse, R203.reuse, PT ;  /* 0x000000cb0300720c */ /* 0x0c0fe20003f46270 */
[C---:B-1----:R-:W-:Y:S01]  /*d650*/  HMMA.16816.F32.BF16 R8, R120.reuse, R116, R8 ;  /* 0x000000747808723c */ /* 0x042fe20000041808 */
[-C--:B------:R-:W-:Y:S01]  /*d660*/  ISETP.GE.AND P5, PT, R3, R202.reuse, PT ;  /* 0x000000ca0300720c */ /* 0x080fe20003fa6270 */
[C---:B------:R-:W-:Y:S01]  /*d670*/  VIADD R3, R190.reuse, 0x61 ;  /* 0x00000061be037836 */ /* 0x040fe20000000000 */
[-C--:B------:R-:W-:Y:S02]  /*d680*/  ISETP.GE.AND P1, PT, R77, R203.reuse, PT ;  /* 0x000000cb4d00720c */ /* 0x080fe40003f26270 */
[----:B------:R-:W-:Y:S01]  /*d690*/  FSEL R189, R61, -INF , !P2 ;  /* 0xff8000003dbd7808 */ /* 0x000fe20005000000 */
[C---:B------:R-:W-:Y:S01]  /*d6a0*/  VIADD R61, R190.reuse, 0x79 ;  /* 0x00000079be3d7836 */ /* 0x040fe20000000000 */
[----:B------:R-:W-:Y:S01]  /*d6b0*/  FSEL R195, R65, -INF , !P1 ;  /* 0xff80000041c37808 */ /* 0x000fe20004800000 */
[----:B------:R-:W-:Y:S01]  /*d6c0*/  VIADD R65, R190, 0x71 ;  /* 0x00000071be417836 */ /* 0x000fe20000000000 */
[C---:B------:R-:W-:Y:S01]  /*d6d0*/  ISETP.GE.AND P6, PT, R3.reuse, R203, PT ;  /* 0x000000cb0300720c */ /* 0x040fe20003fc6270 */
[----:B------:R-:W-:Y:S01]  /*d6e0*/  HMMA.16816.F32.BF16 R4, R120, R118, R4 ;  /* 0x000000767804723c */ /* 0x000fe20000041804 */
[----:B------:R-:W-:-:S02]  /*d6f0*/  ISETP.GE.AND P1, PT, R3, R202, PT ;  /* 0x000000ca0300720c */ /* 0x000fc40003f26270 */
[----:B------:R-:W-:Y:S02]  /*d700*/  FSEL R3, R67, -INF , !P4 ;  /* 0xff80000043037808 */ /* 0x000fe40006000000 */
[-C--:B------:R-:W-:Y:S01]  /*d710*/  ISETP.GE.AND P4, PT, R69, R203.reuse, PT ;  /* 0x000000cb4500720c */ /* 0x080fe20003f86270 */
[C---:B---3--:R-:W-:Y:S01]  /*d720*/  HMMA.16816.F32.BF16 R176, R120.reuse, R112, R176 ;  /* 0x0000007078b0723c */ /* 0x048fe200000418b0 */
[----:B------:R-:W-:Y:S01]  /*d730*/  FSEL R63, R63, -INF , !P5 ;  /* 0xff8000003f3f7808 */ /* 0x000fe20006800000 */
[----:B------:R-:W-:Y:S01]  /*d740*/  IMAD.U32 R119, RZ, RZ, UR4 ;  /* 0x00000004ff777e24 */ /* 0x000fe2000f8e00ff */
[----:B------:R-:W-:Y:S02]  /*d750*/  FSEL R187, R57, -INF , !P6 ;  /* 0xff80000039bb7808 */ /* 0x000fe40007000000 */
[C---:B------:R-:W-:Y:S01]  /*d760*/  ISETP.GE.AND P5, PT, R65.reuse, R203, PT ;  /* 0x000000cb4100720c */ /* 0x040fe20003fa6270 */
[----:B------:R-:W-:Y:S01]  /*d770*/  HMMA.16816.F32.BF16 R172, R120, R114, R172 ;  /* 0x0000007278ac723c */ /* 0x000fe200000418ac */
[-C--:B------:R-:W-:Y:S01]  /*d780*/  ISETP.GE.AND P6, PT, R65, R202.reuse, PT ;  /* 0x000000ca4100720c */ /* 0x080fe20003fc6270 */
[----:B------:R-:W-:Y:S01]  /*d790*/  VIADD R65, R190, 0x81 ;  /* 0x00000081be417836 */ /* 0x000fe20000000000 */
[----:B------:R-:W-:-:S02]  /*d7a0*/  ISETP.GE.AND P2, PT, R69, R202, PT ;  /* 0x000000ca4500720c */ /* 0x000fc40003f46270 */
[----:B------:R-:W-:Y:S01]  /*d7b0*/  FSEL R59, R59, -INF , !P1 ;  /* 0xff8000003b3b7808 */ /* 0x000fe20004800000 */
[C---:B----4-:R-:W-:Y:S01]  /*d7c0*/  HMMA.16816.F32.BF16 R168, R120.reuse, R108, R168 ;  /* 0x0000006c78a8723c */ /* 0x050fe200000418a8 */
[----:B------:R-:W-:Y:S01]  /*d7d0*/  FSEL R185, R53, -INF , !P4 ;  /* 0xff80000035b97808 */ /* 0x000fe20006000000 */
[C---:B------:R-:W-:Y:S01]  /*d7e0*/  VIADD R53, R190.reuse, 0x89 ;  /* 0x00000089be357836 */ /* 0x040fe20000000000 */
[----:B------:R-:W-:Y:S01]  /*d7f0*/  BAR.SYNC.DEFER_BLOCKING 0x0 ;  /* 0x0000000000007b1d */ /* 0x000fe20000010000 */
[CC--:B------:R-:W-:Y:S02]  /*d800*/  ISETP.GE.AND P1, PT, R61.reuse, R203.reuse, PT ;  /* 0x000000cb3d00720c */ /* 0x0c0fe40003f26270 */
[-C--:B------:R-:W-:Y:S01]  /*d810*/  ISETP.GE.AND P4, PT, R61, R202.reuse, PT ;  /* 0x000000ca3d00720c */ /* 0x080fe20003f86270 */
[C---:B--2---:R-:W-:Y:S01]  /*d820*/  HMMA.16816.F32.BF16 R128, R120.reuse, R180, R128 ;  /* 0x000000b47880723c */ /* 0x044fe20000041880 */
[----:B------:R-:W-:Y:S01]  /*d830*/  FSEL R57, R55, -INF , !P2 ;  /* 0xff80000037397808 */ /* 0x000fe20005000000 */
[----:B------:R-:W-:Y:S01]  /*d840*/  IMAD.U32 R55, RZ, RZ, UR4 ;  /* 0x00000004ff377e24 */ /* 0x000fe2000f8e00ff */
[----:B------:R-:W-:Y:S01]  /*d850*/  FSEL R61, R49, -INF , !P5 ;  /* 0xff800000313d7808 */ /* 0x000fe20006800000 */
[----:B------:R-:W-:Y:S01]  /*d860*/  VIADD R49, R190, 0x91 ;  /* 0x00000091be317836 */ /* 0x000fe20000000000 */
[C---:B------:R-:W-:Y:S01]  /*d870*/  ISETP.GE.AND P2, PT, R65.reuse, R203, PT ;  /* 0x000000cb4100720c */ /* 0x040fe20003f46270 */
[----:B------:R-:W-:Y:S01]  /*d880*/  HMMA.16816.F32.BF16 R124, R120, R182, R124 ;  /* 0x000000b6787c723c */ /* 0x000fe2000004187c */
[----:B------:R-:W-:-:S02]  /*d890*/  ISETP.GE.AND P5, PT, R65, R202, PT ;  /* 0x000000ca4100720c */ /* 0x000fc40003fa6270 */
[----:B------:R-:W-:Y:S01]  /*d8a0*/  FSEL R65, R51, -INF , !P6 ;  /* 0xff80000033417808 */ /* 0x000fe20007000000 */
[----:B------:R-:W-:Y:S01]  /*d8b0*/  IMAD.U32 R51, RZ, RZ, UR4 ;  /* 0x00000004ff337e24 */ /* 0x000fe2000f8e00ff */
[----:B------:R-:W-:Y:S01]  /*d8c0*/  FSEL R67, R45, -INF , !P1 ;  /* 0xff8000002d437808 */ /* 0x000fe20004800000 */
[C---:B------:R-:W-:Y:S01]  /*d8d0*/  VIADD R45, R190.reuse, 0x99 ;  /* 0x00000099be2d7836 */ /* 0x040fe20000000000 */
[----:B------:R-:W-:Y:S01]  /*d8e0*/  FSEL R69, R47, -INF , !P4 ;  /* 0xff8000002f457808 */ /* 0x000fe20006000000 */
[----:B------:R-:W-:Y:S01]  /*d8f0*/  HMMA.16816.F32.BF16 R164, R120, R110, R164 ;  /* 0x0000006e78a4723c */ /* 0x000fe200000418a4 */
[----:B------:R-:W-:Y:S01]  /*d900*/  FSEL R71, R41, -INF , !P2 ;  /* 0xff80000029477808 */ /* 0x000fe20005000000 */
[C---:B------:R-:W-:Y:S01]  /*d910*/  VIADD R41, R190.reuse, 0xa1 ;  /* 0x000000a1be297836 */ /* 0x040fe20000000000 */
[CC--:B------:R-:W-:Y:S01]  /*d920*/  ISETP.GE.AND P6, PT, R53.reuse, R203.reuse, PT ;  /* 0x000000cb3500720c */ /* 0x0c0fe20003fc6270 */
[----:B------:R-:W-:Y:S01]  /*d930*/  IMAD.U32 R47, RZ, RZ, UR4 ;  /* 0x00000004ff2f7e24 */ /* 0x000fe2000f8e00ff */
[-C--:B------:R-:W-:Y:S01]  /*d940*/  ISETP.GE.AND P1, PT, R53, R202.reuse, PT ;  /* 0x000000ca3500720c */ /* 0x080fe20003f26270 */
[----:B------:R-:W-:Y:S01]  /*d950*/  IMAD.U32 R53, RZ, RZ, UR4 ;  /* 0x00000004ff357e24 */ /* 0x000fe2000f8e00ff */
[-C--:B------:R-:W-:Y:S01]  /*d960*/  ISETP.GE.AND P4, PT, R49, R203.reuse, PT ;  /* 0x000000cb3100720c */ /* 0x080fe20003f86270 */
[----:B------:R-:W-:Y:S01]  /*d970*/  IMAD.U32 R123, RZ, RZ, UR4 ;  /* 0x00000004ff7b7e24 */ /* 0x000fe2000f8e00ff */
[----:B------:R-:W-:Y:S01]  /*d980*/  FSEL R73, R43, -INF , !P5 ;  /* 0xff8000002b497808 */ /* 0x000fe20006800000 */
[----:B------:R-:W-:Y:S01]  /*d990*/  IMAD.U32 R121, RZ, RZ, UR4 ;  /* 0x00000004ff797e24 */ /* 0x000fe2000f8e00ff */
[----:B------:R-:W-:Y:S01]  /*d9a0*/  FSEL R75, R37, -INF , !P6 ;  /* 0xff800000254b7808 */ /* 0x000fe20007000000 */
[C---:B------:R-:W-:Y:S01]  /*d9b0*/  VIADD R37, R190.reuse, 0xa9 ;  /* 0x000000a9be257836 */ /* 0x040fe20000000000 */
        /* <DEDUP_REMOVED lines=10> */
[----:B------:R-:W-:-:S02]  /*da60*/  ISETP.GE.AND P1, PT, R41, R203, PT ;  /* 0x000000cb2900720c */ /* 0x000fc40003f26270 */
        /* <DEDUP_REMOVED lines=8> */
[----:B------:R-:W-:Y:S01]  /*daf0*/  ISETP.GE.AND P4, PT, R41, R202, PT ;  /* 0x000000ca2900720c */ /* 0x000fe20003f86270 */
[----:B------:R-:W-:Y:S01]  /*db00*/  IMAD.U32 R41, RZ, RZ, UR4 ;  /* 0x00000004ff297e24 */ /* 0x000fe2000f8e00ff */
[----:B------:R-:W-:-:S02]  /*db10*/  ISETP.GE.AND P2, PT, R37, R203, PT ;  /* 0x000000cb2500720c */ /* 0x000fc40003f46270 */
[----:B------:R-:W-:Y:S02]  /*db20*/  ISETP.GE.AND P5, PT, R37, R202, PT ;  /* 0x000000ca2500720c */ /* 0x000fe40003fa6270 */
[-C--:B------:R-:W-:Y:S02]  /*db30*/  ISETP.GE.AND P6, PT, R33, R203.reuse, PT ;  /* 0x000000cb2100720c */ /* 0x080fe40003fc6270 */
        /* <DEDUP_REMOVED lines=8> */
[----:B------:R-:W-:-:S02]  /*dbc0*/  ISETP.GE.AND P4, PT, R29, R203, PT ;  /* 0x000000cb1d00720c */ /* 0x000fc40003f86270 */
[-C--:B------:R-:W-:Y:S01]  /*dbd0*/  ISETP.GE.AND P2, PT, R29, R202.reuse, PT ;  /* 0x000000ca1d00720c */ /* 0x080fe20003f46270 */
[----:B------:R-:W-:Y:S01]  /*dbe0*/  IMAD.U32 R29, RZ, RZ, UR4 ;  /* 0x00000004ff1d7e24 */ /* 0x000fe2000f8e00ff */
[----:B------:R-:W-:Y:S02]  /*dbf0*/  ISETP.GE.AND P5, PT, R25, R203, PT ;  /* 0x000000cb1900720c */ /* 0x000fe40003fa6270 */
[----:B------:R-:W-:Y:S02]  /*dc00*/  ISETP.GE.AND P1, PT, R33, R202, PT ;  /* 0x000000ca2100720c */ /* 0x000fe40003f26270 */
[----:B------:R-:W-:Y:S01]  /*dc10*/  FSEL R99, R13, -INF , !P4 ;  /* 0xff8000000d637808 */ /* 0x000fe20006000000 */
[C---:B------:R-:W-:Y:S01]  /*dc20*/  VIADD R13, R190.reuse, 0xd9 ;  /* 0x000000d9be0d7836 */ /* 0x040fe20000000000 */
[----:B------:R-:W-:Y:S01]  /*dc30*/  FSEL R101, R15, -INF , !P2 ;  /* 0xff8000000f657808 */ /* 0x000fe20005000000 */
[----:B------:R-:W-:Y:S01]  /*dc40*/  IMAD.U32 R15, RZ, RZ, UR4 ;  /* 0x00000004ff0f7e24 */ /* 0x000fe2000f8e00ff */
[----:B------:R-:W-:Y:S01]  /*dc50*/  FSEL R103, R9, -INF , !P5 ;  /* 0xff80000009677808 */ /* 0x000fe20006800000 */
[----:B------:R-:W-:Y:S01]  /*dc60*/  VIADD R9, R190, 0xe1 ;  /* 0x000000e1be097836 */ /* 0x000fe20000000000 */
[----:B------:R-:W-:-:S02]  /*dc70*/  FSEL R97, R19, -INF , !P1 ;  /* 0xff80000013617808 */ /* 0x000fc40004800000 */
[-C--:B------:R-:W-:Y:S02]  /*dc80*/  ISETP.GE.AND P4, PT, R21, R202.reuse, PT ;  /* 0x000000ca1500720c */ /* 0x080fe40003f86270 */
[-C--:B------:R-:W-:Y:S02]  /*dc90*/  ISETP.GE.AND P2, PT, R17, R203.reuse, PT ;  /* 0x000000cb1100720c */ /* 0x080fe40003f46270 */
[----:B------:R-:W-:Y:S01]  /*dca0*/  ISETP.GE.AND P6, PT, R25, R202, PT ;  /* 0x000000ca1900720c */ /* 0x000fe20003fc6270 */
[----:B------:R-:W-:Y:S01]  /*dcb0*/  IMAD.U32 R25, RZ, RZ, UR4 ;  /* 0x00000004ff197e24 */ /* 0x000fe2000f8e00ff */
[----:B------:R-:W-:Y:S01]  /*dcc0*/  ISETP.GE.AND P1, PT, R21, R203, PT ;  /* 0x000000cb1500720c */ /* 0x000fe20003f26270 */
[----:B------:R-:W-:Y:S01]  /*dcd0*/  VIADD R21, R190, 0xf9 ;  /* 0x000000f9be157836 */ /* 0x000fe20000000000 */
[----:B------:R-:W-:Y:S01]  /*dce0*/  FSEL R108, R7, -INF , !P4 ;  /* 0xff800000076c7808 */ /* 0x000fe20006000000 */
[----:B------:R-:W-:Y:S01]  /*dcf0*/  IMAD.U32 R7, RZ, RZ, UR4 ;  /* 0x00000004ff077e24 */ /* 0x000fe2000f8e00ff */
[----:B------:R-:W-:-:S02]  /*dd00*/  FSEL R109, R177, -INF , !P2 ;  /* 0xff800000b16d7808 */ /* 0x000fc40005000000 */
[----:B------:R-:W-:Y:S02]  /*dd10*/  FSEL R105, R11, -INF , !P6 ;  /* 0xff8000000b697808 */ /* 0x000fe40007000000 */
[----:B------:R-:W-:Y:S01]  /*dd20*/  FSEL R107, R5, -INF , !P1 ;  /* 0xff800000056b7808 */ /* 0x000fe20004800000 */
[C---:B------:R-:W-:Y:S01]  /*dd30*/  VIADD R5, R190.reuse, 0xe9 ;  /* 0x000000e9be057836 */ /* 0x040fe20000000000 */
[CC--:B------:R-:W-:Y:S02]  /*dd40*/  ISETP.GE.AND P4, PT, R9.reuse, R203.reuse, PT ;  /* 0x000000cb0900720c */ /* 0x0c0fe40003f86270 */
[-C--:B------:R-:W-:Y:S01]  /*dd50*/  ISETP.GE.AND P2, PT, R9, R202.reuse, PT ;  /* 0x000000ca0900720c */ /* 0x080fe20003f46270 */
[----:B------:R-:W-:Y:S01]  /*dd60*/  VIADD R9, R190, 0xf1 ;  /* 0x000000f1be097836 */ /* 0x000fe20000000000 */
[----:B------:R-:W-:Y:S01]  /*dd70*/  ISETP.GE.AND P5, PT, R17, R202, PT ;  /* 0x000000ca1100720c */ /* 0x000fe20003fa6270 */
[----:B------:R-:W-:Y:S01]  /*dd80*/  IMAD.U32 R17, RZ, RZ, UR4 ;  /* 0x00000004ff117e24 */ /* 0x000fe2000f8e00ff */
[----:B------:R-:W-:-:S02]  /*dd90*/  ISETP.GE.AND P6, PT, R13, R203, PT ;  /* 0x000000cb0d00720c */ /* 0x000fc40003fc6270 */
[-C--:B------:R-:W-:Y:S01]  /*dda0*/  ISETP.GE.AND P1, PT, R13, R202.reuse, PT ;  /* 0x000000ca0d00720c */ /* 0x080fe20003f26270 */
[----:B------:R-:W-:Y:S01]  /*ddb0*/  IMAD.U32 R13, RZ, RZ, UR4 ;  /* 0x00000004ff0d7e24 */ /* 0x000fe2000f8e00ff */
[----:B------:R-:W-:Y:S02]  /*ddc0*/  FSEL R110, R179, -INF , !P5 ;  /* 0xff800000b36e7808 */ /* 0x000fe40006800000 */
[----:B------:R-:W-:Y:S02]  /*ddd0*/  FSEL R111, R173, -INF , !P6 ;  /* 0xff800000ad6f7808 */ /* 0x000fe40007000000 */
[----:B------:R-:W-:Y:S02]  /*dde0*/  FSEL R112, R175, -INF , !P1 ;  /* 0xff800000af707808 */ /* 0x000fe40004800000 */
[CC--:B------:R-:W-:Y:S02]  /*ddf0*/  ISETP.GE.AND P5, PT, R5.reuse, R203.reuse, PT ;  /* 0x000000cb0500720c */ /* 0x0c0fe40003fa6270 */
[----:B------:R-:W-:Y:S01]  /*de00*/  ISETP.GE.AND P6, PT, R5, R202, PT ;  /* 0x000000ca0500720c */ /* 0x000fe20003fc6270 */
[----:B------:R-:W-:Y:S01]  /*de10*/  IMAD.U32 R5, RZ, RZ, UR4 ;  /* 0x00000004ff057e24 */ /* 0x000fe2000f8e00ff */
[----:B------:R-:W-:-:S02]  /*de20*/  ISETP.GE.AND P1, PT, R9, R203, PT ;  /* 0x000000cb0900720c */ /* 0x000fc40003f26270 */
[----:B------:R-:W-:Y:S02]  /*de30*/  FSEL R114, R171, -INF , !P2 ;  /* 0xff800000ab727808 */ /* 0x000fe40005000000 */
[-C--:B------:R-:W-:Y:S02]  /*de40*/  ISETP.GE.AND P2, PT, R190, R203.reuse, PT ;  /* 0x000000cbbe00720c */ /* 0x080fe40003f46270 */
[----:B------:R-:W-:Y:S01]  /*de50*/  FSEL R117, R129, -INF , !P1 ;  /* 0xff80000081757808 */ /* 0x000fe20004800000 */
[----:B------:R-:W-:Y:S01]  /*de60*/  IMAD.U32 R129, RZ, RZ, UR4 ;  /* 0x00000004ff817e24 */ /* 0x000fe2000f8e00ff */
[----:B------:R-:W-:Y:S02]  /*de70*/  ISETP.GE.AND P1, PT, R21, R203, PT ;  /* 0x000000cb1500720c */ /* 0x000fe40003f26270 */
[----:B------:R-:W-:Y:S02]  /*de80*/  LOP3.LUT R5, R5, 0x10, R188, 0xfe, !PT ;  /* 0x0000001005057812 */ /* 0x000fe400078efebc */
[----:B------:R-:W-:-:S02]  /*de90*/  FSEL R113, R169, -INF , !P4 ;  /* 0xff800000a9717808 */ /* 0x000fc40006000000 */
[----:B------:R-:W-:Y:S02]  /*dea0*/  FSEL R11, R104, -INF , !P2 ;  /* 0xff800000680b7808 */ /* 0x000fe40005000000 */
[-C--:B------:R-:W-:Y:S01]  /*deb0*/  ISETP.GE.AND P4, PT, R9, R202.reuse, PT ;  /* 0x000000ca0900720c */ /* 0x080fe20003f86270 */
[----:B------:R-:W-:Y:S01]  /*dec0*/  IMAD.U32 R9, RZ, RZ, UR4 ;  /* 0x00000004ff097e24 */ /* 0x000fe2000f8e00ff */
[----:B------:R-:W-:Y:S01]  /*ded0*/  FSEL R104, R125, -INF , !P1 ;  /* 0xff8000007d687808 */ /* 0x000fe20004800000 */
[----:B------:R-:W-:Y:S01]  /*dee0*/  IMAD.U32 R125, RZ, RZ, UR4 ;  /* 0x00000004ff7d7e24 */ /* 0x000fe2000f8e00ff */
[----:B------:R-:W-:Y:S02]  /*def0*/  LOP3.LUT R7, R7, 0x8, R188, 0xfe, !PT ;  /* 0x0000000807077812 */ /* 0x000fe400078efebc */
[CC--:B------:R-:W-:Y:S02]  /*df00*/  ISETP.GE.AND P2, PT, R5.reuse, R203.reuse, PT ;  /* 0x000000cb0500720c */ /* 0x0c0fe40003f46270 */
[----:B------:R-:W-:Y:S01]  /*df10*/  ISETP.GE.AND P1, PT, R5, R202, PT ;  /* 0x000000ca0500720c */ /* 0x000fe20003f26270 */
[----:B------:R-:W-:Y:S01]  /*df20*/  IMAD.U32 R5, RZ, RZ, UR4 ;  /* 0x00000004ff057e24 */ /* 0x000fe2000f8e00ff */
[----:B------:R-:W-:Y:S01]  /*df30*/  FSEL R116, R167, -INF , !P6 ;  /* 0xff800000a7747808 */ /* 0x000fe20007000000 */
[----:B------:R-:W-:Y:S01]  /*df40*/  IMAD.U32 R167, RZ, RZ, UR4 ;  /* 0x00000004ffa77e24 */ /* 0x000fe2000f8e00ff */
[----:B------:R-:W-:Y:S01]  /*df50*/  FSEL R118, R131, -INF , !P4 ;  /* 0xff80000083767808 */ /* 0x000fe20006000000 */
[----:B------:R-:W-:Y:S01]  /*df60*/  IMAD.U32 R131, RZ, RZ, UR4 ;  /* 0x00000004ff837e24 */ /* 0x000fe2000f8e00ff */
[----:B------:R-:W-:Y:S01]  /*df70*/  FSEL R115, R165, -INF , !P5 ;  /* 0xff800000a5737808 */ /* 0x000fe20006800000 */
[----:B------:R-:W-:Y:S01]  /*df80*/  IMAD.U32 R165, RZ, RZ, UR4 ;  /* 0x00000004ffa57e24 */ /* 0x000fe2000f8e00ff */
[----:B------:R-:W-:-:S02]  /*df90*/  ISETP.GE.AND P6, PT, R7, R203, PT ;  /* 0x000000cb0700720c */ /* 0x000fc40003fc6270 */
[-C--:B------:R-:W-:Y:S01]  /*dfa0*/  ISETP.GE.AND P4, PT, R7, R202.reuse, PT ;  /* 0x000000ca0700720c */ /* 0x080fe20003f86270 */
[----:B------:R-:W-:Y:S01]  /*dfb0*/  IMAD.U32 R7, RZ, RZ, UR4 ;  /* 0x00000004ff077e24 */ /* 0x000fe2000f8e00ff */
[----:B------:R-:W-:Y:S02]  /*dfc0*/  ISETP.GE.AND P5, PT, R190, R202, PT ;  /* 0x000000cabe00720c */ /* 0x000fe40003fa6270 */
[--C-:B------:R-:W-:Y:S02]  /*dfd0*/  LOP3.LUT R5, R5, 0x18, R188.reuse, 0xfe, !PT ;  /* 0x0000001805057812 */ /* 0x100fe400078efebc */
[----:B------:R-:W-:Y:S02]  /*dfe0*/  LOP3.LUT R13, R13, 0x20, R188, 0xfe, !PT ;  /* 0x000000200d0d7812 */ /* 0x000fe400078efebc */
[----:B------:R-:W-:Y:S02]  /*dff0*/  FSEL R122, R106, -INF , !P5 ;  /* 0xff8000006a7a7808 */ /* 0x000fe40006800000 */
[----:B------:R-:W-:-:S02]  /*e000*/  FSEL R19, R100, -INF , !P6 ;  /* 0xff80000064137808 */ /* 0x000fc40007000000 */
[--C-:B------:R-:W-:Y:S02]  /*e010*/  LOP3.LUT R7, R7, 0x28, R188.reuse, 0xfe, !PT ;  /* 0x0000002807077812 */ /* 0x100fe400078efebc */
[C---:B------:R-:W-:Y:S02]  /*e020*/  ISETP.GE.AND P5, PT, R5.reuse, R203, PT ;  /* 0x000000cb0500720c */ /* 0x040fe40003fa6270 */
[----:B------:R-:W-:Y:S02]  /*e030*/  ISETP.GE.AND P6, PT, R5, R202, PT ;  /* 0x000000ca0500720c */ /* 0x000fe40003fc6270 */
[--C-:B------:R-:W-:Y:S02]  /*e040*/  LOP3.LUT R120, R15, 0x88, R188.reuse, 0xfe, !PT ;  /* 0x000000880f787812 */ /* 0x100fe400078efebc */
[----:B------:R-:W-:Y:S02]  /*e050*/  FSEL R5, R102, -INF , !P4 ;  /* 0xff80000066057808 */ /* 0x000fe40006000000 */
[----:B------:R-:W-:-:S02]  /*e060*/  LOP3.LUT R9, R9, 0x30, R188, 0xfe, !PT ;  /* 0x0000003009097812 */ /* 0x000fc400078efebc */
[CC--:B------:R-:W-:Y:S02]  /*e070*/  ISETP.GE.AND P4, PT, R13.reuse, R203.reuse, PT ;  /* 0x000000cb0d00720c */ /* 0x0c0fe40003f86270 */
[----:B------:R-:W-:Y:S02]  /*e080*/  FSEL R15, R96, -INF , !P2 ;  /* 0xff800000600f7808 */ /* 0x000fe40005000000 */
[----:B------:R-:W-:Y:S02]  /*e090*/  ISETP.GE.AND P2, PT, R13, R202, PT ;  /* 0x000000ca0d00720c */ /* 0x000fe40003f46270 */
[----:B------:R-:W-:Y:S02]  /*e0a0*/  FSEL R33, R98, -INF , !P1 ;  /* 0xff80000062217808 */ /* 0x000fe40004800000 */
[----:B------:R-:W-:Y:S02]  /*e0b0*/  LOP3.LUT R17, R17, 0x38, R188, 0xfe, !PT ;  /* 0x0000003811117812 */ /* 0x000fe400078efebc */
[----:B------:R-:W-:-:S02]  /*e0c0*/  ISETP.GE.AND P1, PT, R7, R203, PT ;  /* 0x000000cb0700720c */ /* 0x000fc40003f26270 */
[----:B------:R-:W-:Y:S02]  /*e0d0*/  FSEL R13, R92, -INF , !P5 ;  /* 0xff8000005c0d7808 */ /* 0x000fe40006800000 */
[----:B------:R-:W-:Y:S02]  /*e0e0*/  ISETP.GE.AND P5, PT, R7, R202, PT ;  /* 0x000000ca0700720c */ /* 0x000fe40003fa6270 */
[----:B------:R-:W-:Y:S02]  /*e0f0*/  FSEL R37, R94, -INF , !P6 ;  /* 0xff8000005e257808 */ /* 0x000fe40007000000 */
[----:B------:R-:W-:Y:S02]  /*e100*/  ISETP.GE.AND P6, PT, R9, R203, PT ;  /* 0x000000cb0900720c */ /* 0x000fe40003fc6270 */
[----:B------:R-:W-:Y:S02]  /*e110*/  FSEL R7, R88, -INF , !P4 ;  /* 0xff80000058077808 */ /* 0x000fe40006000000 */
[----:B------:R-:W-:-:S02]  /*e120*/  LOP3.LUT R29, R29, 0x40, R188, 0xfe, !PT ;  /* 0x000000401d1d7812 */ /* 0x000fc400078efebc */
[-C--:B------:R-:W-:Y:S02]  /*e130*/  ISETP.GE.AND P4, PT, R9, R202.reuse, PT ;  /* 0x000000ca0900720c */ /* 0x080fe40003f86270 */
[----:B------:R-:W-:Y:S02]  /*e140*/  FSEL R88, R90, -INF , !P2 ;  /* 0xff8000005a587808 */ /* 0x000fe40005000000 */
[C---:B------:R-:W-:Y:S02]  /*e150*/  ISETP.GE.AND P2, PT, R17.reuse, R203, PT ;  /* 0x000000cb1100720c */ /* 0x040fe40003f46270 */
[----:B------:R-:W-:Y:S01]  /*e160*/  FSEL R9, R84, -INF , !P1 ;  /* 0xff80000054097808 */ /* 0x000fe20004800000 */
[----:B------:R-:W-:Y:S01]  /*e170*/  STL [R1+0x24], R88 ;  /* 0x0000245801007387 */ /* 0x000fe20000100800 */
[----:B------:R-:W-:Y:S02]  /*e180*/  ISETP.GE.AND P1, PT, R17, R202, PT ;  /* 0x000000ca1100720c */ /* 0x000fe40003f26270 */
[----:B------:R-:W-:-:S02]  /*e190*/  LOP3.LUT R167, R167, 0x50, R188, 0xfe, !PT ;  /* 0x00000050a7a77812 */ /* 0x000fc400078efebc */
[----:B------:R-:W-:Y:S02]  /*e1a0*/  FSEL R169, R86, -INF , !P5 ;  /* 0xff80000056a97808 */ /* 0x000fe40006800000 */
[----:B------:R-:W-:Y:S02]  /*e1b0*/  FSEL R17, R80, -INF , !P6 ;  /* 0xff80000050117808 */ /* 0x000fe40007000000 */
[C---:B------:R-:W-:Y:S02]  /*e1c0*/  ISETP.GE.AND P5, PT, R29.reuse, R203, PT ;  /* 0x000000cb1d00720c */ /* 0x040fe40003fa6270 */
[----:B------:R-:W-:Y:S02]  /*e1d0*/  ISETP.GE.AND P6, PT, R29, R202, PT ;  /* 0x000000ca1d00720c */ /* 0x000fe40003fc6270 */
[----:B------:R-:W-:Y:S02]  /*e1e0*/  FSEL R29, R76, -INF , !P2 ;  /* 0xff8000004c1d7808 */ /* 0x000fe40005000000 */
[----:B------:R-:W-:-:S02]  /*e1f0*/  FSEL R76, R78, -INF , !P1 ;  /* 0xff8000004e4c7808 */ /* 0x000fc40004800000 */
[----:B------:R-:W-:Y:S02]  /*e200*/  ISETP.GE.AND P1, PT, R167, R203, PT ;  /* 0x000000cba700720c */ /* 0x000fe40003f26270 */
[--C-:B------:R-:W-:Y:S02]  /*e210*/  LOP3.LUT R131, R131, 0x60, R188.reuse, 0xfe, !PT ;  /* 0x0000006083837812 */ /* 0x100fe400078efebc */
[----:B------:R-:W-:Y:S02]  /*e220*/  FSEL R171, R64, -INF , !P1 ;  /* 0xff80000040ab7808 */ /* 0x000fe40004800000 */
[----:B------:R-:W-:Y:S02]  /*e230*/  ISETP.GE.AND P1, PT, R131, R202, PT ;  /* 0x000000ca8300720c */ /* 0x000fe40003f26270 */
[--C-:B------:R-:W-:Y:S02]  /*e240*/  LOP3.LUT R123, R123, 0x78, R188.reuse, 0xfe, !PT ;  /* 0x000000787b7b7812 */ /* 0x100fe400078efebc */
[----:B------:R-:W-:-:S02]  /*e250*/  LOP3.LUT R49, R49, 0x48, R188, 0xfe, !PT ;  /* 0x0000004831317812 */ /* 0x000fc400078efebc */
[----:B------:R-:W-:Y:S02]  /*e260*/  FSEL R198, R58, -INF , !P1 ;  /* 0xff8000003ac67808 */ /* 0x000fe40004800000 */
[----:B------:R-:W-:Y:S02]  /*e270*/  LOP3.LUT R165, R165, 0x58, R188, 0xfe, !PT ;  /* 0x00000058a5a57812 */ /* 0x000fe400078efebc */
[----:B------:R-:W-:Y:S02]  /*e280*/  FSEL R80, R82, -INF , !P4 ;  /* 0xff80000052507808 */ /* 0x000fe40006000000 */
[-C--:B------:R-:W-:Y:S02]  /*e290*/  ISETP.GE.AND P1, PT, R123, R203.reuse, PT ;  /* 0x000000cb7b00720c */ /* 0x080fe40003f26270 */
[C---:B------:R-:W-:Y:S01]  /*e2a0*/  ISETP.GE.AND P4, PT, R49.reuse, R203, PT ;  /* 0x000000cb3100720c */ /* 0x040fe20003f86270 */
[----:B------:R-:W-:Y:S01]  /*e2b0*/  STL [R1+0x20], R80 ;  /* 0x0000205001007387 */ /* 0x000fe20000100800 */
[----:B------:R-:W-:-:S02]  /*e2c0*/  ISETP.GE.AND P2, PT, R49, R202, PT ;  /* 0x000000ca3100720c */ /* 0x000fc40003f46270 */
[----:B------:R-:W-:Y:S01]  /*e2d0*/  FSEL R173, R74, -INF , !P6 ;  /* 0xff8000004aad7808 */ /* 0x000fe20007000000 */
[----:B------:R-:W-:Y:S01]  /*e2e0*/  STL [R1+0x1c], R76 ;  /* 0x00001c4c01007387 */ /* 0x000fe20000100800 */
[----:B------:R-:W-:Y:S02]  /*e2f0*/  ISETP.GE.AND P6, PT, R165, R203, PT ;  /* 0x000000cba500720c */ /* 0x000fe40003fc6270 */
[----:B------:R-:W-:Y:S02]  /*e300*/  FSEL R199, R44, -INF , !P1 ;  /* 0xff8000002cc77808 */ /* 0x000fe40004800000 */
[----:B------:R-:W-:Y:S02]  /*e310*/  FSEL R49, R72, -INF , !P5 ;  /* 0xff80000048317808 */ /* 0x000fe40006800000 */
[----:B------:R-:W-:Y:S02]  /*e320*/  FSEL R68, R68, -INF , !P4 ;  /* 0xff80000044447808 */ /* 0x000fe40006000000 */
[----:B------:R-:W-:-:S02]  /*e330*/  FSEL R177, R70, -INF , !P2 ;  /* 0xff80000046b17808 */ /* 0x000fc40005000000 */
[-C--:B------:R-:W-:Y:S01]  /*e340*/  ISETP.GE.AND P1, PT, R120, R202.reuse, PT ;  /* 0x000000ca7800720c */ /* 0x080fe20003f26270 */
[----:B------:R-:W-:Y:S01]  /*e350*/  STL [R1+0x28], R68 ;  /* 0x0000284401007387 */ /* 0x000fe20000100800 */
[--C-:B------:R-:W-:Y:S02]  /*e360*/  LOP3.LUT R53, R53, 0xa0, R188.reuse, 0xfe, !PT ;  /* 0x000000a035357812 */ /* 0x100fe400078efebc */
[-C--:B------:R-:W-:Y:S02]  /*e370*/  ISETP.GE.AND P5, PT, R167, R202.reuse, PT ;  /* 0x000000caa700720c */ /* 0x080fe40003fa6270 */
[----:B------:R-:W-:Y:S02]  /*e380*/  ISETP.GE.AND P4, PT, R165, R202, PT ;  /* 0x000000caa500720c */ /* 0x000fe40003f86270 */
[----:B------:R-:W-:Y:S02]  /*e390*/  ISETP.GE.AND P2, PT, R131, R203, PT ;  /* 0x000000cb8300720c */ /* 0x000fe40003f46270 */
[----:B------:R-:W-:-:S02]  /*e3a0*/  LOP3.LUT R129, R129, 0x68, R188, 0xfe, !PT ;  /* 0x0000006881817812 */ /* 0x000fc400078efebc */
[----:B------:R-:W-:Y:S02]  /*e3b0*/  LOP3.LUT R125, R125, 0x70, R188, 0xfe, !PT ;  /* 0x000000707d7d7812 */ /* 0x000fe400078efebc */
[----:B------:R-:W-:Y:S02]  /*e3c0*/  FSEL R60, R60, -INF , !P6 ;  /* 0xff8000003c3c7808 */ /* 0x000fe40007000000 */
[----:B------:R-:W-:Y:S02]  /*e3d0*/  FSEL R180, R38, -INF , !P1 ;  /* 0xff80000026b47808 */ /* 0x000fe40004800000 */
[----:B------:R-:W-:Y:S01]  /*e3e0*/  FSEL R212, R66, -INF , !P5 ;  /* 0xff80000042d47808 */ /* 0x000fe20006800000 */
[----:B------:R1:W-:Y:S01]  /*e3f0*/  STL [R1+0x18], R60 ;  /* 0x0000183c01007387 */ /* 0x0003e20000100800 */
[----:B------:R-:W-:Y:S02]  /*e400*/  FSEL R210, R62, -INF , !P4 ;  /* 0xff8000003ed27808 */ /* 0x000fe40006000000 */
[----:B------:R-:W-:-:S02]  /*e410*/  FSEL R56, R56, -INF , !P2 ;  /* 0xff80000038387808 */ /* 0x000fc40005000000 */
[-C--:B------:R-:W-:Y:S02]  /*e420*/  ISETP.GE.AND P1, PT, R53, R203.reuse, PT ;  /* 0x000000cb3500720c */ /* 0x080fe40003f26270 */
[----:B------:R-:W-:Y:S01]  /*e430*/  LOP3.LUT R47, R47, 0xb0, R188, 0xfe, !PT ;  /* 0x000000b02f2f7812 */ /* 0x000fe200078efebc */
[----:B------:R2:W-:Y:S01]  /*e440*/  STL [R1+0x10], R56 ;  /* 0x0000103801007387 */ /* 0x0005e20000100800 */
[CC--:B------:R-:W-:Y:S02]  /*e450*/  ISETP.GE.AND P5, PT, R129.reuse, R203.reuse, PT ;  /* 0x000000cb8100720c */ /* 0x0c0fe40003fa6270 */
[-C--:B------:R-:W-:Y:S02]  /*e460*/  ISETP.GE.AND P6, PT, R129, R202.reuse, PT ;  /* 0x000000ca8100720c */ /* 0x080fe40003fc6270 */
[C---:B------:R-:W-:Y:S02]  /*e470*/  ISETP.GE.AND P4, PT, R125.reuse, R203, PT ;  /* 0x000000cb7d00720c */ /* 0x040fe40003f86270 */
[----:B------:R-:W-:-:S02]  /*e480*/  ISETP.GE.AND P2, PT, R125, R202, PT ;  /* 0x000000ca7d00720c */ /* 0x000fc40003f46270 */
[----:B------:R-:W-:Y:S02]  /*e490*/  LOP3.LUT R121, R121, 0x80, R188, 0xfe, !PT ;  /* 0x0000008079797812 */ /* 0x000fe400078efebc */
[----:B------:R-:W-:Y:S02]  /*e4a0*/  FSEL R181, R52, -INF , !P5 ;  /* 0xff80000034b57808 */ /* 0x000fe40006800000 */
[----:B------:R-:W-:Y:S02]  /*e4b0*/  FSEL R196, R54, -INF , !P6 ;  /* 0xff80000036c47808 */ /* 0x000fe40007000000 */
[----:B------:R-:W-:Y:S02]  /*e4c0*/  FSEL R183, R48, -INF , !P4 ;  /* 0xff80000030b77808 */ /* 0x000fe40006000000 */
[----:B-1----:R-:W-:Y:S02]  /*e4d0*/  FSEL R60, R24, -INF , !P1 ;  /* 0xff800000183c7808 */ /* 0x002fe40004800000 */
[----:B------:R-:W-:-:S02]  /*e4e0*/  FSEL R190, R50, -INF , !P2 ;  /* 0xff80000032be7808 */ /* 0x000fc40005000000 */
[-C--:B------:R-:W-:Y:S02]  /*e4f0*/  ISETP.GE.AND P1, PT, R47, R202.reuse, PT ;  /* 0x000000ca2f00720c */ /* 0x080fe40003f26270 */
[----:B------:R-:W-:Y:S02]  /*e500*/  LOP3.LUT R41, R41, 0xc8, R188, 0xfe, !PT ;  /* 0x000000c829297812 */ /* 0x000fe400078efebc */
[-C--:B------:R-:W-:Y:S02]  /*e510*/  ISETP.GE.AND P5, PT, R123, R202.reuse, PT ;  /* 0x000000ca7b00720c */ /* 0x080fe40003fa6270 */
[CC--:B------:R-:W-:Y:S02]  /*e520*/  ISETP.GE.AND P6, PT, R121.reuse, R203.reuse, PT ;  /* 0x000000cb7900720c */ /* 0x0c0fe40003fc6270 */
[----:B------:R-:W-:Y:S02]  /*e530*/  ISETP.GE.AND P4, PT, R121, R202, PT ;  /* 0x000000ca7900720c */ /* 0x000fe40003f86270 */
[----:B------:R-:W-:-:S02]  /*e540*/  ISETP.GE.AND P2, PT, R120, R203, PT ;  /* 0x000000cb7800720c */ /* 0x000fc40003f46270 */
[--C-:B------:R-:W-:Y:S02]  /*e550*/  LOP3.LUT R119, R119, 0x90, R188.reuse, 0xfe, !PT ;  /* 0x0000009077777812 */ /* 0x100fe400078efebc */
[--C-:B------:R-:W-:Y:S02]  /*e560*/  LOP3.LUT R55, R55, 0x98, R188.reuse, 0xfe, !PT ;  /* 0x0000009837377812 */ /* 0x100fe400078efebc */
[--C-:B------:R-:W-:Y:S02]  /*e570*/  LOP3.LUT R51, R51, 0xa8, R188.reuse, 0xfe, !PT ;  /* 0x000000a833337812 */ /* 0x100fe400078efebc */
[--C-:B------:R-:W-:Y:S02]  /*e580*/  LOP3.LUT R45, R45, 0xb8, R188.reuse, 0xfe, !PT ;  /* 0x000000b82d2d7812 */ /* 0x100fe400078efebc */
[--C-:B------:R-:W-:Y:S02]  /*e590*/  LOP3.LUT R43, R43, 0xc0, R188.reuse, 0xfe, !PT ;  /* 0x000000c02b2b7812 */ /* 0x100fe400078efebc */
[----:B------:R-:W-:-:S02]  /*e5a0*/  LOP3.LUT R39, R39, 0xd0, R188, 0xfe, !PT ;  /* 0x000000d027277812 */ /* 0x000fc400078efebc */
[--C-:B------:R-:W-:Y:S02]  /*e5b0*/  LOP3.LUT R35, R35, 0xd8, R188.reuse, 0xfe, !PT ;  /* 0x000000d823237812 */ /* 0x100fe400078efebc */
[--C-:B------:R-:W-:Y:S02]  /*e5c0*/  LOP3.LUT R31, R31, 0xe0, R188.reuse, 0xfe, !PT ;  /* 0x000000e01f1f7812 */ /* 0x100fe400078efebc */
[--C-:B------:R-:W-:Y:S02]  /*e5d0*/  LOP3.LUT R27, R27, 0xe8, R188.reuse, 0xfe, !PT ;  /* 0x000000e81b1b7812 */ /* 0x100fe400078efebc */
[--C-:B------:R-:W-:Y:S02]  /*e5e0*/  LOP3.LUT R25, R25, 0xf0, R188.reuse, 0xfe, !PT ;  /* 0x000000f019197812 */ /* 0x100fe400078efebc */
[----:B------:R-:W-:Y:S02]  /*e5f0*/  LOP3.LUT R23, R23, 0xf8, R188, 0xfe, !PT ;  /* 0x000000f817177812 */ /* 0x000fe400078efebc */
[----:B------:R-:W-:-:S02]  /*e600*/  FSEL R70, R18, -INF , !P1 ;  /* 0xff80000012467808 */ /* 0x000fc40004800000 */
[----:B------:R-:W-:Y:S02]  /*e610*/  FSEL R188, R46, -INF , !P5 ;  /* 0xff8000002ebc7808 */ /* 0x000fe40006800000 */
[----:B------:R-:W-:Y:S02]  /*e620*/  FSEL R193, R40, -INF , !P6 ;  /* 0xff80000028c17808 */ /* 0x000fe40007000000 */
[----:B------:R-:W-:Y:S02]  /*e630*/  FSEL R182, R42, -INF , !P4 ;  /* 0xff8000002ab67808 */ /* 0x000fe40006000000 */
[----:B------:R-:W-:Y:S02]  /*e640*/  FSEL R191, R36, -INF , !P2 ;  /* 0xff80000024bf7808 */ /* 0x000fe40005000000 */
[-C--:B------:R-:W-:Y:S02]  /*e650*/  ISETP.GE.AND P1, PT, R41, R203.reuse, PT ;  /* 0x000000cb2900720c */ /* 0x080fe40003f26270 */
[----:B------:R-:W-:-:S02]  /*e660*/  ISETP.GE.AND P5, PT, R119, R203, PT ;  /* 0x000000cb7700720c */ /* 0x000fc40003fa6270 */
[-C--:B------:R-:W-:Y:S02]  /*e670*/  ISETP.GE.AND P6, PT, R119, R202.reuse, PT ;  /* 0x000000ca7700720c */ /* 0x080fe40003fc6270 */
[C---:B------:R-:W-:Y:S02]  /*e680*/  ISETP.GE.AND P4, PT, R55.reuse, R203, PT ;  /* 0x000000cb3700720c */ /* 0x040fe40003f86270 */
[----:B------:R-:W-:Y:S02]  /*e690*/  ISETP.GE.AND P2, PT, R55, R202, PT ;  /* 0x000000ca3700720c */ /* 0x000fe40003f46270 */
[----:B------:R-:W-:Y:S02]  /*e6a0*/  FSEL R80, R4, -INF , !P1 ;  /* 0xff80000004507808 */ /* 0x000fe40004800000 */
[----:B------:R-:W-:Y:S02]  /*e6b0*/  FSEL R179, R32, -INF , !P5 ;  /* 0xff80000020b37808 */ /* 0x000fe40006800000 */
[----:B--2---:R-:W-:-:S02]  /*e6c0*/  FSEL R56, R34, -INF , !P6 ;  /* 0xff80000022387808 */ /* 0x004fc40007000000 */
[----:B------:R-:W-:Y:S02]  /*e6d0*/  FSEL R175, R28, -INF , !P4 ;  /* 0xff8000001caf7808 */ /* 0x000fe40006000000 */
[----:B------:R-:W-:Y:S02]  /*e6e0*/  FSEL R58, R30, -INF , !P2 ;  /* 0xff8000001e3a7808 */ /* 0x000fe40005000000 */
[-C--:B------:R-:W-:Y:S02]  /*e6f0*/  ISETP.GE.AND P1, PT, R35, R202.reuse, PT ;  /* 0x000000ca2300720c */ /* 0x080fe40003f26270 */
[-C--:B------:R-:W-:Y:S02]  /*e700*/  ISETP.GE.AND P5, PT, R53, R202.reuse, PT ;  /* 0x000000ca3500720c */ /* 0x080fe40003fa6270 */
[C---:B------:R-:W-:Y:S02]  /*e710*/  ISETP.GE.AND P6, PT, R51.reuse, R203, PT ;  /* 0x000000cb3300720c */ /* 0x040fe40003fc6270 */
[----:B------:R-:W-:-:S02]  /*e720*/  ISETP.GE.AND P4, PT, R51, R202, PT ;  /* 0x000000ca3300720c */ /* 0x000fc40003f86270 */
[----:B------:R-:W-:Y:S02]  /*e730*/  ISETP.GE.AND P2, PT, R47, R203, PT ;  /* 0x000000cb2f00720c */ /* 0x000fe40003f46270 */
[----:B------:R-:W-:Y:S02]  /*e740*/  FSEL R90, R174, -INF , !P1 ;  /* 0xff800000ae5a7808 */ /* 0x000fe40004800000 */
[----:B------:R-:W-:Y:S02]  /*e750*/  FSEL R62, R26, -INF , !P5 ;  /* 0xff8000001a3e7808 */ /* 0x000fe40006800000 */
[----:B------:R-:W-:Y:S02]  /*e760*/  FSEL R64, R20, -INF , !P6 ;  /* 0xff80000014407808 */ /* 0x000fe40007000000 */
[----:B------:R-:W-:Y:S02]  /*e770*/  FSEL R66, R22, -INF , !P4 ;  /* 0xff80000016427808 */ /* 0x000fe40006000000 */
[----:B------:R-:W-:-:S02]  /*e780*/  FSEL R68, R16, -INF , !P2 ;  /* 0xff80000010447808 */ /* 0x000fc40005000000 */
[-C--:B------:R-:W-:Y:S02]  /*e790*/  ISETP.GE.AND P1, PT, R25, R203.reuse, PT ;  /* 0x000000cb1900720c */ /* 0x080fe40003f26270 */
[CC--:B------:R-:W-:Y:S02]  /*e7a0*/  ISETP.GE.AND P5, PT, R45.reuse, R203.reuse, PT ;  /* 0x000000cb2d00720c */ /* 0x0c0fe40003fa6270 */
[-C--:B------:R-:W-:Y:S02]  /*e7b0*/  ISETP.GE.AND P6, PT, R45, R202.reuse, PT ;  /* 0x000000ca2d00720c */ /* 0x080fe40003fc6270 */
[C---:B------:R-:W-:Y:S02]  /*e7c0*/  ISETP.GE.AND P4, PT, R43.reuse, R203, PT ;  /* 0x000000cb2b00720c */ /* 0x040fe40003f86270 */
[----:B------:R-:W-:Y:S02]  /*e7d0*/  ISETP.GE.AND P2, PT, R43, R202, PT ;  /* 0x000000ca2b00720c */ /* 0x000fe40003f46270 */
[----:B------:R-:W-:-:S02]  /*e7e0*/  FSEL R100, R128, -INF , !P1 ;  /* 0xff80000080647808 */ /* 0x000fc40004800000 */
[----:B------:R-:W-:Y:S02]  /*e7f0*/  FSEL R72, R12, -INF , !P5 ;  /* 0xff8000000c487808 */ /* 0x000fe40006800000 */
[----:B------:R-:W-:Y:S02]  /*e800*/  FSEL R74, R14, -INF , !P6 ;  /* 0xff8000000e4a7808 */ /* 0x000fe40007000000 */
[----:B------:R-:W-:Y:S02]  /*e810*/  FSEL R76, R8, -INF , !P4 ;  /* 0xff800000084c7808 */ /* 0x000fe40006000000 */
[----:B------:R-:W-:Y:S02]  /*e820*/  FSEL R78, R10, -INF , !P2 ;  /* 0xff8000000a4e7808 */ /* 0x000fe40005000000 */
[----:B------:R-:W-:Y:S02]  /*e830*/  PLOP3.LUT P1, PT, PT, PT, UP1, 0x80, 0x0 ;  /* 0x000000000000781c */ /* 0x000fe40003f2f018 */
[----:B------:R-:W-:-:S02]  /*e840*/  ISETP.GE.AND P5, PT, R41, R202, PT ;  /* 0x000000ca2900720c */ /* 0x000fc40003fa6270 */
[CC--:B------:R-:W-:Y:S02]  /*e850*/  ISETP.GE.AND P6, PT, R39.reuse, R203.reuse, PT ;  /* 0x000000cb2700720c */ /* 0x0c0fe40003fc6270 */
[----:B------:R-:W-:Y:S02]  /*e860*/  ISETP.GE.AND P4, PT, R39, R202, PT ;  /* 0x000000ca2700720c */ /* 0x000fe40003f86270 */
[----:B------:R-:W-:Y:S02]  /*e870*/  ISETP.GE.AND P2, PT, R35, R203, PT ;  /* 0x000000cb2300720c */ /* 0x000fe40003f46270 */
[----:B------:R-:W-:Y:S02]  /*e880*/  FSEL R82, R6, -INF , !P5 ;  /* 0xff80000006527808 */ /* 0x000fe40006800000 */
[----:B------:R-:W-:Y:S02]  /*e890*/  FSEL R84, R176, -INF , !P6 ;  /* 0xff800000b0547808 */ /* 0x000fe40007000000 */
[----:B------:R-:W-:-:S02]  /*e8a0*/  FSEL R86, R178, -INF , !P4 ;  /* 0xff800000b2567808 */ /* 0x000fc40006000000 */
[----:B------:R-:W-:Y:S02]  /*e8b0*/  FSEL R88, R172, -INF , !P2 ;  /* 0xff800000ac587808 */ /* 0x000fe40005000000 */
        /* <DEDUP_REMOVED lines=8> */
[-C--:B------:R-:W-:Y:S02]  /*e940*/  ISETP.GE.AND P5, PT, R25, R202.reuse, PT ;  /* 0x000000ca1900720c */ /* 0x080fe40003fa6270 */
[C---:B------:R-:W-:Y:S02]  /*e950*/  ISETP.GE.AND P6, PT, R23.reuse, R203, PT ;  /* 0x000000cb1700720c */ /* 0x040fe40003fc6270 */
[----:B------:R-:W-:-:S02]  /*e960*/  ISETP.GE.AND P4, PT, R23, R202, PT ;  /* 0x000000ca1700720c */ /* 0x000fc40003f86270 */
        /* <DEDUP_REMOVED lines=21> */
[----:B------:R-:W-:-:S04]  /*eac0*/  IMAD.HI.U32 R10, R4, R25, RZ ;  /* 0x00000019040a7227 */ /* 0x000fc800078e00ff */
[----:B------:R-:W-:Y:S01]  /*ead0*/  IMAD.HI.U32 R4, R4, R21, RZ ;  /* 0x0000001504047227 */ /* 0x000fe200078e00ff */
[----:B------:R-:W-:-:S03]  /*eae0*/  IADD3 R23, -R10, RZ, RZ ;  /* 0x000000ff0a177210 */ /* 0x000fc60007ffe1ff */
[----:B------:R-:W-:Y:S02]  /*eaf0*/  IMAD.MOV R12, RZ, RZ, -R4 ;  /* 0x000000ffff0c7224 */ /* 0x000fe400078e0a04 */
[C---:B------:R-:W-:Y:S02]  /*eb00*/  IMAD R23, R6.reuse, R23, R25 ;  /* 0x0000001706177224 */ /* 0x040fe400078e0219 */
[----:B------:R-:W-:Y:S01]  /*eb10*/  IMAD R21, R6, R12, R21 ;  /* 0x0000000c06157224 */ /* 0x000fe200078e0215 */
[----:B------:R-:W-:Y:S02]  /*eb20*/  LOP3.LUT R12, R8, UR4, RZ, 0x3c, !PT ;  /* 0x00000004080c7c12 */ /* 0x000fe4000f8e3cff */
[C---:B------:R-:W-:Y:S02]  /*eb30*/  ISETP.GT.U32.AND P5, PT, R6.reuse, R23, PT ;  /* 0x000000170600720c */ /* 0x040fe40003fa4070 */
[----:B------:R-:W-:-:S11]  /*eb40*/  ISETP.GT.U32.AND P4, PT, R6, R21, PT ;  /* 0x000000150600720c */ /* 0x000fd60003f84070 */
[-C--:B------:R-:W-:Y:S02]  /*eb50*/  @!P5 IADD3 R23, R23, -R6.reuse, RZ ;  /* 0x800000061717d210 */ /* 0x080fe40007ffe0ff */
[----:B------:R-:W-:Y:S01]  /*eb60*/  @!P4 IMAD.IADD R21, R21, 0x1, -R6 ;  /* 0x000000011515c824 */ /* 0x000fe200078e0a06 */
[----:B------:R-:W-:Y:S02]  /*eb70*/  @!P5 IADD3 R10, R10, 0x1, RZ ;  /* 0x000000010a0ad810 */ /* 0x000fe40007ffe0ff */
[-C--:B------:R-:W-:Y:S02]  /*eb80*/  ISETP.GE.U32.AND P2, PT, R23, R6.reuse, PT ;  /* 0x000000061700720c */ /* 0x080fe40003f46070 */
[----:B------:R-:W-:Y:S02]  /*eb90*/  ISETP.GE.U32.AND P6, PT, R21, R6, PT ;  /* 0x000000061500720c */ /* 0x000fe40003fc6070 */
[----:B------:R-:W-:Y:S01]  /*eba0*/  LOP3.LUT R6, R8, UR6, RZ, 0x3c, !PT ;  /* 0x0000000608067c12 */ /* 0x000fe2000f8e3cff */
[----:B------:R-:W-:Y:S01]  /*ebb0*/  ULDC.64 UR6, c[0x0][0x230] ;  /* 0x00008c0000067ab9 */ /* 0x000fe20000000a00 */
[----:B------:R-:W-:-:S02]  /*ebc0*/  ISETP.GE.AND P5, PT, R12, RZ, PT ;  /* 0x000000ff0c00720c */ /* 0x000fc40003fa6270 */
[----:B------:R-:W-:Y:S02]  /*ebd0*/  @!P4 IADD3 R4, R4, 0x1, RZ ;  /* 0x000000010404c810 */ /* 0x000fe40007ffe0ff */
[----:B------:R-:W-:-:S03]  /*ebe0*/  ISETP.NE.AND P4, PT, R8, RZ, PT ;  /* 0x000000ff0800720c */ /* 0x000fc60003f85270 */
[----:B------:R-:W-:Y:S01]  /*ebf0*/  @P2 VIADD R10, R10, 0x1 ;  /* 0x000000010a0a2836 */ /* 0x000fe20000000000 */
[----:B------:R-:W-:Y:S01]  /*ec00*/  ISETP.GE.AND P2, PT, R6, RZ, PT ;  /* 0x000000ff0600720c */ /* 0x000fe20003f46270 */
[----:B------:R-:W-:-:S04]  /*ec10*/  @P6 VIADD R4, R4, 0x1 ;  /* 0x0000000104046836 */ /* 0x000fc80000000000 */
[----:B------:R-:W-:Y:S01]  /*ec20*/  @!P5 IMAD.MOV R10, RZ, RZ, -R10 ;  /* 0x000000ffff0ad224 */ /* 0x000fe200078e0a0a */
[----:B------:R-:W-:Y:S02]  /*ec30*/  MOV R23, R4 ;  /* 0x0000000400177202 */ /* 0x000fe40000000f00 */
[----:B------:R-:W-:-:S04]  /*ec40*/  LOP3.LUT R4, RZ, R8, RZ, 0x33, !PT ;  /* 0x00000008ff047212 */ /* 0x000fc800078e33ff */
[----:B------:R-:W-:Y:S02]  /*ec50*/  SEL R21, R4, R10, !P4 ;  /* 0x0000000a04157207 */ /* 0x000fe40006000000 */
[----:B------:R-:W-:-:S03]  /*ec60*/  @!P2 IADD3 R23, -R23, RZ, RZ ;  /* 0x000000ff1717a210 */ /* 0x000fc60007ffe1ff */
[----:B------:R-:W-:Y:S01]  /*ec70*/  IMAD.WIDE R26, R21, 0x4, R246 ;  /* 0x00000004151a7825 */ /* 0x000fe200078e02f6 */
[----:B------:R-:W-:-:S04]  /*ec80*/  SEL R4, R4, R23, !P4 ;  /* 0x0000001704047207 */ /* 0x000fc80006000000 */
[----:B------:R-:W2:Y:S01]  /*ec90*/  LDG.E R23, desc[UR22][R26.64] ;  /* 0x000000161a177981 */ /* 0x000ea2000c1e1900 */
[----:B------:R-:W-:-:S05]  /*eca0*/  IMAD.WIDE R24, R4, 0x4, R246 ;  /* 0x0000000404187825 */ /* 0x000fca00078e02f6 */
        /* <DEDUP_REMOVED lines=12> */
[----:B------:R-:W-:-:S05]  /*ed70*/  IMAD R21, R8, UR7, R21 ;  /* 0x0000000708157c24 */ /* 0x000fca000f8e0215 */
[----:B------:R-:W-:Y:S01]  /*ed80*/  IADD3 R4, R23, R21, RZ ;  /* 0x0000001517047210 */ /* 0x000fe20007ffe0ff */
[----:B------:R-:W-:Y:S01]  /*ed90*/  IMAD.MOV.U32 R21, RZ, RZ, R22 ;  /* 0x000000ffff157224 */ /* 0x000fe200078e0016 */
[----:B------:R-:W-:Y:S06]  /*eda0*/  BRA `(.L_x_1573) ;  /* 0x0000000000107947 */ /* 0x000fec0003800000 */
.L_x_1572:
[----:B------:R-:W-:-:S04]  /*edb0*/  ULEA UR6, -UR10, URZ, 0x8 ;  /* 0x0000003f0a067291 */ /* 0x000fc8000f8e413f */
[----:B------:R-:W-:Y:S02]  /*edc0*/  USHF.R.S32.HI UR4, URZ, 0x1f, UR6 ;  /* 0x0000001f3f047899 */ /* 0x000fe40008011406 */
[----:B------:R-:W-:-:S04]  /*edd0*/  MOV R21, UR6 ;  /* 0x0000000600157c02 */ /* 0x000fc80008000f00 */
[----:B------:R-:W-:-:S07]  /*ede0*/  MOV R4, UR4 ;  /* 0x0000000400047c02 */ /* 0x000fce0008000f00 */
.L_x_1573:
[----:B------:R-:W-:Y:S01]  /*edf0*/  @!P0 IADD3 R25, P4, P2, R21, UR14, R200 ;  /* 0x0000000e15198c10 */ /* 0x000fe2000fa9e0c8 */
[----:B------:R-:W-:Y:S01]  /*ee00*/  IMAD.U32 R31, RZ, RZ, UR10 ;  /* 0x0000000aff1f7e24 */ /* 0x000fe2000f8e00ff */
[----:B------:R-:W-:Y:S01]  /*ee10*/  ULDC.64 UR6, c[0x0][0x218] ;  /* 0x0000860000067ab9 */ /* 0x000fe20000000a00 */
[----:B------:R-:W-:Y:S01]  /*ee20*/  IMAD.U32 R123, RZ, RZ, UR10 ;  /* 0x0000000aff7b7e24 */ /* 0x000fe2000f8e00ff */
        /* <DEDUP_REMOVED lines=8> */
[-C--:B------:R-:W-:Y:S01]  /*eeb0*/  @!P0 LEA.HI.X R123, R123, R201.reuse, R6, 0x5, P2 ;  /* 0x000000c97b7b8211 */ /* 0x080fe200010f2c06 */
[----:B------:R-:W-:Y:S01]  /*eec0*/  IMAD.U32 R121, RZ, RZ, UR10 ;  /* 0x0000000aff797e24 */ /* 0x000fe2000f8e00ff */
[-C--:B------:R-:W-:Y:S01]  /*eed0*/  @!P0 LEA R6, P2, R31, R200.reuse, 0x6 ;  /* 0x000000c81f068211 */ /* 0x080fe200078430ff */
[----:B------:R-:W-:Y:S01]  /*eee0*/  IMAD.U32 R12, RZ, RZ, UR11 ;  /* 0x0000000bff0c7e24 */ /* 0x000fe2000f8e00ff */
[----:B------:R-:W-:Y:S01]  /*eef0*/  @!UP0 UIMAD UR9, UR11, 0x30, URZ ;  /* 0x000000300b0988a4 */ /* 0x000fe2000f8e023f */
[----:B------:R-:W-:Y:S01]  /*ef00*/  @!P0 IMAD.WIDE.U32 R34, R34, 0x30, R200 ;  /* 0x0000003022228825 */ /* 0x000fe200078e00c8 */
[----:B------:R-:W-:Y:S01]  /*ef10*/  @!P0 LEA R18, P4, R25, R200, 0x7 ;  /* 0x000000c819128211 */ /* 0x000fe200078838ff */
[----:B------:R-:W-:Y:S01]  /*ef20*/  @!UP0 UIMAD UR4, UR11, 0x50, URZ ;  /* 0x000000500b0488a4 */ /* 0x000fe2000f8e023f */
[-C--:B------:R-:W-:Y:S01]  /*ef30*/  @!P0 LEA.HI.X R121, R121, R201.reuse, R12, 0x6, P2 ;  /* 0x000000c979798211 */ /* 0x080fe200010f340c */
[----:B------:R-:W-:Y:S01]  /*ef40*/  IMAD.U32 R42, RZ, RZ, UR10 ;  /* 0x0000000aff2a7e24 */ /* 0x000fe2000f8e00ff */
[C---:B------:R-:W-:Y:S01]  /*ef50*/  @!P0 IADD3 R25, P2, R21.reuse, R34, RZ ;  /* 0x0000002215198210 */ /* 0x040fe20007f5e0ff */
[----:B------:R-:W-:Y:S01]  /*ef60*/  IMAD.U32 R41, RZ, RZ, UR10 ;  /* 0x0000000aff297e24 */ /* 0x000fe2000f8e00ff */
[----:B------:R-:W-:Y:S01]  /*ef70*/  @!UP0 UIMAD UR16, UR11, 0x60, URZ ;  /* 0x000000600b1088a4 */ /* 0x000fe2000f8e023f */
[----:B------:R-:W-:Y:S01]  /*ef80*/  IMAD.U32 R8, RZ, RZ, UR11 ;  /* 0x0000000bff087e24 */ /* 0x000fe2000f8e00ff */
[----:B------:R-:W-:Y:S01]  /*ef90*/  @!P0 LEA R50, P5, R21, R250, 0x1 ;  /* 0x000000fa15328211 */ /* 0x000fe200078a08ff */
[----:B------:R-:W-:Y:S01]  /*efa0*/  @!P0 IMAD.WIDE.U32 R38, R38, 0x50, R200 ;  /* 0x0000005026268825 */ /* 0x000fe200078e00c8 */
[----:B------:R1:W-:Y:S01]  /*efb0*/  @P0 STS.128 [R242+0x2000], RZ ;  /* 0x002000fff2000388 */ /* 0x0003e20000000c00 */
[----:B------:R-:W-:Y:S01]  /*efc0*/  @!P0 LEA R130, P6, R25, UR6, 0x1 ;  /* 0x0000000619828c11 */ /* 0x000fe2000f8c08ff */
[----:B------:R-:W-:Y:S01]  /*efd0*/  BSSY B0, `(.L_x_1574) ;  /* 0x00000a2000007945 */ /* 0x000fe20003800000 */
[----:B------:R-:W-:Y:S01]  /*efe0*/  IMAD.U32 R46, RZ, RZ, UR10 ;  /* 0x0000000aff2e7e24 */ /* 0x000fe2000f8e00ff */
[----:B------:R-:W-:Y:S01]  /*eff0*/  @!P0 LEA.HI.X R41, R41, R201, R8, 0x7, P4 ;  /* 0x000000c929298211 */ /* 0x000fe200020f3c08 */
[----:B------:R-:W-:Y:S01]  /*f000*/  @!P0 IMAD.WIDE.U32 R42, R42, 0x60, R200 ;  /* 0x000000602a2a8825 */ /* 0x000fe200078e00c8 */
[----:B------:R-:W-:-:S02]  /*f010*/  @!P0 IADD3 R31, P4, R21, R38, RZ ;  /* 0x00000026151f8210 */ /* 0x000fc40007f9e0ff */
[----:B------:R-:W-:Y:S01]  /*f020*/  @!P0 IADD3.X R8, R4, UR9, R35, P2, !PT ;  /* 0x0000000904088c10 */ /* 0x000fe200097fe423 */
[----:B------:R-:W-:Y:S01]  /*f030*/  IMAD.U32 R44, RZ, RZ, UR10 ;  /* 0x0000000aff2c7e24 */ /* 0x000fe2000f8e00ff */
[C---:B------:R-:W-:Y:S01]  /*f040*/  @!P0 IADD3 R35, P2, R21.reuse, R42, RZ ;  /* 0x0000002a15238210 */ /* 0x040fe20007f5e0ff */
[----:B------:R-:W-:Y:S01]  /*f050*/  @!P0 IMAD.WIDE.U32 R46, R46, 0x70, R200 ;  /* 0x000000702e2e8825 */ /* 0x000fe200078e00c8 */
[----:B------:R-:W-:Y:S01]  /*f060*/  @!UP0 UIMAD UR9, UR11, 0x70, URZ ;  /* 0x000000700b0988a4 */ /* 0x000fe2000f8e023f */
[----:B------:R-:W-:Y:S01]  /*f070*/  @!P0 IADD3.X R12, R4, UR4, R39, P4, !PT ;  /* 0x00000004040c8c10 */ /* 0x000fe2000a7fe427 */
[----:B------:R-:W-:Y:S01]  /*f080*/  @!UP0 UIMAD UR4, UR11, 0x90, URZ ;  /* 0x000000900b0488a4 */ /* 0x000fe2000f8e023f */
[----:B------:R-:W-:Y:S01]  /*f090*/  @!P0 IMAD.WIDE.U32 R44, R44, 0x90, R200 ;  /* 0x000000902c2c8825 */ /* 0x000fe200078e00c8 */
[C---:B------:R-:W-:Y:S02]  /*f0a0*/  @!P0 IADD3 R39, P4, R21.reuse, R46, RZ ;  /* 0x0000002e15278210 */ /* 0x040fe40007f9e0ff */
[C---:B------:R-:W-:Y:S01]  /*f0b0*/  @!P0 IADD3.X R14, R4.reuse, UR16, R43, P2, !PT ;  /* 0x00000010040e8c10 */ /* 0x040fe200097fe42b */
[----:B------:R-:W-:Y:S01]  /*f0c0*/  IMAD.U32 R52, RZ, RZ, UR10 ;  /* 0x0000000aff347e24 */ /* 0x000fe2000f8e00ff */
[C---:B------:R-:W-:Y:S01]  /*f0d0*/  @!P0 IADD3 R43, P2, R21.reuse, R44, RZ ;  /* 0x0000002c152b8210 */ /* 0x040fe20007f5e0ff */
[----:B------:R-:W-:Y:S01]  /*f0e0*/  IMAD.U32 R22, RZ, RZ, UR10 ;  /* 0x0000000aff167e24 */ /* 0x000fe2000f8e00ff */
[C---:B------:R-:W-:Y:S01]  /*f0f0*/  @!P0 LEA.HI.X R51, R21.reuse, R249, R4, 0x1, P5 ;  /* 0x000000f915338211 */ /* 0x040fe200028f0c04 */
[----:B------:R-:W-:Y:S01]  /*f100*/  IMAD.U32 R26, RZ, RZ, UR10 ;  /* 0x0000000aff1a7e24 */ /* 0x000fe2000f8e00ff */
[----:B------:R-:W-:Y:S01]  /*f110*/  @!P0 IADD3.X R16, R4, UR9, R47, P4, !PT ;  /* 0x0000000904108c10 */ /* 0x000fe2000a7fe42f */
[----:B------:R-:W-:Y:S01]  /*f120*/  @!P0 IMAD.WIDE.U32 R52, R52, 0xa0, R200 ;  /* 0x000000a034348825 */ /* 0x000fe200078e00c8 */
[----:B------:R-:W-:Y:S01]  /*f130*/  @!UP0 UIMAD UR16, UR11, 0xa0, URZ ;  /* 0x000000a00b1088a4 */ /* 0x000fe2000f8e023f */
[----:B------:R-:W-:Y:S01]  /*f140*/  @!P0 IADD3.X R20, R4, UR4, R45, P2, !PT ;  /* 0x0000000404148c10 */ /* 0x000fe200097fe42d */
[----:B------:R-:W-:Y:S01]  /*f150*/  @!UP0 UIMAD UR9, UR11, 0xb0, URZ ;  /* 0x000000b00b0988a4 */ /* 0x000fe2000f8e023f */
[--C-:B------:R-:W-:Y:S01]  /*f160*/  @!P0 IMAD.WIDE.U32 R22, R22, 0xb0, R200.reuse ;  /* 0x000000b016168825 */ /* 0x100fe200078e00c8 */
[----:B------:R-:W-:Y:S01]  /*f170*/  @!UP0 UIMAD UR4, UR11, 0xc0, URZ ;  /* 0x000000c00b0488a4 */ /* 0x000fe2000f8e023f */
[----:B------:R-:W-:Y:S01]  /*f180*/  @!PT LDS RZ, [RZ] ;  /* 0x00000000fffff984 */ /* 0x000fe20000000800 */
[----:B------:R-:W-:Y:S01]  /*f190*/  @!PT LDS RZ, [RZ] ;  /* 0x00000000fffff984 */ /* 0x000fe20000000800 */
[----:B------:R-:W-:Y:S01]  /*f1a0*/  @!PT LDS RZ, [RZ] ;  /* 0x00000000fffff984 */ /* 0x000fe20000000800 */
[----:B------:R2:W-:Y:S01]  /*f1b0*/  @!P0 LDGSTS.E.BYPASS.LTC128B.128 [R242+0x2000], desc[UR22][R50.64] ;  /* 0x0200000032f28fae */ /* 0x0005e2000b901d56 */
[C---:B------:R-:W-:Y:S01]  /*f1c0*/  @!P0 IADD3 R45, P5, R21.reuse, R52, RZ ;  /* 0x00000034152d8210 */ /* 0x040fe20007fbe0ff */
[----:B------:R-:W-:Y:S01]  /*f1d0*/  @!P0 IMAD.WIDE.U32 R26, R26, 0xc0, R200 ;  /* 0x000000c01a1a8825 */ /* 0x000fe200078e00c8 */
[C---:B------:R-:W-:Y:S01]  /*f1e0*/  @!P0 IADD3 R47, P4, R21.reuse, R22, RZ ;  /* 0x00000016152f8210 */ /* 0x040fe20007f9e0ff */
[----:B------:R1:W-:Y:S01]  /*f1f0*/  @P0 STS.128 [R242+0x2800], RZ ;  /* 0x002800fff2000388 */ /* 0x0003e20000000c00 */
[C---:B------:R-:W-:Y:S01]  /*f200*/  @!P0 IADD3.X R22, R4.reuse, UR16, R53, P5, !PT ;  /* 0x0000001004168c10 */ /* 0x040fe2000affe435 */
[----:B------:R-:W-:Y:S01]  /*f210*/  IMAD.U32 R124, RZ, RZ, UR10 ;  /* 0x0000000aff7c7e24 */ /* 0x000fe2000f8e00ff */
[----:B------:R-:W-:Y:S01]  /*f220*/  @!P0 IADD3.X R24, R4, UR9, R23, P4, !PT ;  /* 0x0000000904188c10 */ /* 0x000fe2000a7fe417 */
[----:B------:R-:W-:Y:S01]  /*f230*/  IMAD.U32 R54, RZ, RZ, UR10 ;  /* 0x0000000aff367e24 */ /* 0x000fe2000f8e00ff */
[----:B------:R-:W-:Y:S01]  /*f240*/  @!P0 IADD3 R23, P5, R21, R10, RZ ;  /* 0x0000000a15178210 */ /* 0x000fe20007fbe0ff */
[----:B------:R-:W-:Y:S01]  /*f250*/  @!P0 IMAD.WIDE.U32 R124, R124, 0xd0, R200 ;  /* 0x000000d07c7c8825 */ /* 0x000fe200078e00c8 */
[----:B------:R-:W-:Y:S01]  /*f260*/  @!P0 LEA.HI.X R131, R25, UR7, R8, 0x1, P6 ;  /* 0x0000000719838c11 */ /* 0x000fe2000b0f0c08 */
[----:B------:R-:W-:Y:S01]  /*f270*/  @!PT LDS RZ, [RZ] ;  /* 0x00000000fffff984 */ /* 0x000fe20000000800 */
[----:B------:R-:W-:Y:S01]  /*f280*/  @!PT LDS RZ, [RZ] ;  /* 0x00000000fffff984 */ /* 0x000fe20000000800 */
[----:B------:R-:W-:Y:S01]  /*f290*/  @!PT LDS RZ, [RZ] ;  /* 0x00000000fffff984 */ /* 0x000fe20000000800 */
[----:B------:R1:W-:Y:S02]  /*f2a0*/  @!P0 LDGSTS.E.BYPASS.LTC128B.128 [R242+0x2800], desc[UR22][R126.64] ;  /* 0x028000007ef28fae */ /* 0x0003e4000b901d56 */
[----:B------:R-:W-:-:S02]  /*f2b0*/  @!P0 IMAD.WIDE.U32 R54, R54, 0xe0, R200 ;  /* 0x000000e036368825 */ /* 0x000fc400078e00c8 */
[----:B------:R1:W-:Y:S01]  /*f2c0*/  @P0 STS.128 [R242+0x3000], RZ ;  /* 0x003000fff2000388 */ /* 0x0003e20000000c00 */
[----:B--2---:R-:W-:-:S04]  /*f2d0*/  @!P0 IADD3 R51, P2, R21, R26, RZ ;  /* 0x0000001a15338210 */ /* 0x004fc80007f5e0ff */
[C---:B------:R-:W-:Y:S01]  /*f2e0*/  @!P0 IADD3.X R26, R4.reuse, UR4, R27, P2, !PT ;  /* 0x00000004041a8c10 */ /* 0x040fe200097fe41b */
[----:B------:R-:W-:Y:S01]  /*f2f0*/  @!UP0 UIMAD UR4, UR11, 0xd0, URZ ;  /* 0x000000d00b0488a4 */ /* 0x000fe2000f8e023f */
[C---:B------:R-:W-:Y:S01]  /*f300*/  @!P0 IADD3 R27, P4, R21.reuse, R6, RZ ;  /* 0x00000006151b8210 */ /* 0x040fe20007f9e0ff */
[C---:B------:R-:W-:Y:S01]  /*f310*/  @!P0 IMAD.X R6, R4.reuse, 0x1, R123, P5 ;  /* 0x0000000104068824 */ /* 0x040fe200028e067b */
[----:B------:R-:W-:Y:S02]  /*f320*/  @!P0 IADD3 R53, P2, R21, R124, RZ ;  /* 0x0000007c15358210 */ /* 0x000fe40007f5e0ff */
[----:B------:R-:W-:Y:S01]  /*f330*/  @!P0 LEA R124, P5, R23, UR6, 0x1 ;  /* 0x00000006177c8c11 */ /* 0x000fe2000f8a08ff */
[C---:B------:R-:W-:Y:S01]  /*f340*/  @!P0 IMAD.X R10, R4.reuse, 0x1, R121, P4 ;  /* 0x00000001040a8824 */ /* 0x040fe200020e0679 */
[----:B------:R-:W-:Y:S02]  /*f350*/  @!P0 LEA R128, P4, R27, UR6, 0x1 ;  /* 0x000000061b808c11 */ /* 0x000fe4000f8808ff */
[----:B------:R-:W-:Y:S01]  /*f360*/  @!P0 IADD3.X R28, R4, UR4, R125, P2, !PT ;  /* 0x00000004041c8c10 */ /* 0x000fe200097fe47d */
[----:B------:R-:W-:Y:S01]  /*f370*/  @!UP0 UIMAD UR4, UR11, 0xe0, URZ ;  /* 0x000000e00b0488a4 */ /* 0x000fe2000f8e023f */
[----:B------:R-:W-:-:S02]  /*f380*/  @!P0 LEA.HI.X R125, R23, UR7, R6, 0x1, P5 ;  /* 0x00000007177d8c11 */ /* 0x000fc4000a8f0c06 */
[----:B------:R-:W-:Y:S02]  /*f390*/  @!P0 LEA.HI.X R129, R27, UR7, R10, 0x1, P4 ;  /* 0x000000071b818c11 */ /* 0x000fe4000a0f0c0a */
[----:B------:R-:W-:Y:S01]  /*f3a0*/  @!P0 LEA R30, P5, R31, UR6, 0x1 ;  /* 0x000000061f1e8c11 */ /* 0x000fe2000f8a08ff */
[----:B------:R-:W-:Y:S01]  /*f3b0*/  @!PT LDS RZ, [RZ] ;  /* 0x00000000fffff984 */ /* 0x000fe20000000800 */
[----:B------:R-:W-:Y:S01]  /*f3c0*/  @!PT LDS RZ, [RZ] ;  /* 0x00000000fffff984 */ /* 0x000fe20000000800 */
[----:B------:R-:W-:Y:S01]  /*f3d0*/  @!PT LDS RZ, [RZ] ;  /* 0x00000000fffff984 */ /* 0x000fe20000000800 */
[----:B------:R1:W-:Y:S01]  /*f3e0*/  @!P0 LDGSTS.E.BYPASS.LTC128B.128 [R242+0x3000], desc[UR22][R124.64] ;  /* 0x030000007cf28fae */ /* 0x0003e2000b901d56 */
[C---:B------:R-:W-:Y:S02]  /*f3f0*/  @!P0 IADD3 R18, P4, R21.reuse, R18, RZ ;  /* 0x0000001215128210 */ /* 0x040fe40007f9e0ff */
[----:B------:R-:W-:Y:S01]  /*f400*/  @!P0 IADD3 R6, P2, R21, R54, RZ ;  /* 0x0000003615068210 */ /* 0x000fe20007f5e0ff */
[----:B------:R1:W-:Y:S01]  /*f410*/  @P0 STS.128 [R242+0x3800], RZ ;  /* 0x003800fff2000388 */ /* 0x0003e20000000c00 */
[----:B------:R-:W-:Y:S01]  /*f420*/  @!P0 LEA.HI.X R31, R31, UR7, R12, 0x1, P5 ;  /* 0x000000071f1f8c11 */ /* 0x000fe2000a8f0c0c */
[----:B------:R-:W-:Y:S01]  /*f430*/  @!P0 IMAD.X R41, R4, 0x1, R41, P4 ;  /* 0x0000000104298824 */ /* 0x000fe200020e0629 */
[----:B------:R-:W-:Y:S01]  /*f440*/  @!P0 LEA R164, P5, R35, UR6, 0x1 ;  /* 0x0000000623a48c11 */ /* 0x000fe2000f8a08ff */
[----:B------:R-:W-:Y:S01]  /*f450*/  @!PT LDS RZ, [RZ] ;  /* 0x00000000fffff984 */ /* 0x000fe20000000800 */
[----:B------:R-:W-:Y:S01]  /*f460*/  @!PT LDS RZ, [RZ] ;  /* 0x00000000fffff984 */ /* 0x000fe20000000800 */
[----:B------:R-:W-:Y:S01]  /*f470*/  @!PT LDS RZ, [RZ] ;  /* 0x00000000fffff984 */ /* 0x000fe20000000800 */
[----:B------:R1:W-:Y:S01]  /*f480*/  @!P0 LDGSTS.E.BYPASS.LTC128B.128 [R242+0x3800], desc[UR22][R130.64] ;  /* 0x0380000082f28fae */ /* 0x0003e2000b901d56 */
[----:B------:R-:W-:-:S02]  /*f490*/  @!P0 LEA R38, P4, R39, UR6, 0x1 ;  /* 0x0000000627268c11 */ /* 0x000fc4000f8808ff */
[----:B------:R-:W-:Y:S01]  /*f4a0*/  @!P0 IADD3.X R55, R4, UR4, R55, P2, !PT ;  /* 0x0000000404378c10 */ /* 0x000fe200097fe437 */
[----:B------:R1:W-:Y:S01]  /*f4b0*/  @P0 STS.128 [R242+0x4000], RZ ;  /* 0x004000fff2000388 */ /* 0x0003e20000000c00 */
[C---:B------:R-:W-:Y:S02]  /*f4c0*/  @!P0 LEA R34, P2, R18.reuse, UR6, 0x1 ;  /* 0x0000000612228c11 */ /* 0x040fe4000f8408ff */
[----:B------:R-:W-:Y:S01]  /*f4d0*/  @!P0 LEA.HI.X R165, R35, UR7, R14, 0x1, P5 ;  /* 0x0000000723a58c11 */ /* 0x000fe2000a8f0c0e */
[----:B------:R-:W-:Y:S01]  /*f4e0*/  @!PT LDS RZ, [RZ] ;  /* 0x00000000fffff984 */ /* 0x000fe20000000800 */
[----:B------:R-:W-:Y:S01]  /*f4f0*/  @!PT LDS RZ, [RZ] ;  /* 0x00000000fffff984 */ /* 0x000fe20000000800 */
[----:B------:R-:W-:Y:S01]  /*f500*/  @!PT LDS RZ, [RZ] ;  /* 0x00000000fffff984 */ /* 0x000fe20000000800 */
[----:B------:R1:W-:Y:S01]  /*f510*/  @!P0 LDGSTS.E.BYPASS.LTC128B.128 [R242+0x4000], desc[UR22][R128.64] ;  /* 0x0400000080f28fae */ /* 0x0003e2000b901d56 */
[----:B------:R-:W-:Y:S02]  /*f520*/  @!P0 LEA.HI.X R39, R39, UR7, R16, 0x1, P4 ;  /* 0x0000000727278c11 */ /* 0x000fe4000a0f0c10 */
[----:B------:R-:W-:Y:S01]  /*f530*/  @!P0 LEA R166, P5, R43, UR6, 0x1 ;  /* 0x000000062ba68c11 */ /* 0x000fe2000f8a08ff */
[----:B------:R1:W-:Y:S01]  /*f540*/  @P0 STS.128 [R242+0x4800], RZ ;  /* 0x004800fff2000388 */ /* 0x0003e20000000c00 */
[----:B------:R-:W-:-:S02]  /*f550*/  @!P0 LEA.HI.X R35, R18, UR7, R41, 0x1, P2 ;  /* 0x0000000712238c11 */ /* 0x000fc400090f0c29 */
[----:B------:R-:W-:Y:S01]  /*f560*/  @!P0 LEA R42, P4, R45, UR6, 0x1 ;  /* 0x000000062d2a8c11 */ /* 0x000fe2000f8808ff */
[----:B------:R-:W-:Y:S01]  /*f570*/  @!PT LDS RZ, [RZ] ;  /* 0x00000000fffff984 */ /* 0x000fe20000000800 */
[----:B------:R-:W-:Y:S01]  /*f580*/  @!PT LDS RZ, [RZ] ;  /* 0x00000000fffff984 */ /* 0x000fe20000000800 */
[----:B------:R-:W-:Y:S01]  /*f590*/  @!PT LDS RZ, [RZ] ;  /* 0x00000000fffff984 */ /* 0x000fe20000000800 */
[----:B------:R1:W-:Y:S01]  /*f5a0*/  @!P0 LDGSTS.E.BYPASS.LTC128B.128 [R242+0x4800], desc[UR22][R30.64] ;  /* 0x048000001ef28fae */ /* 0x0003e2000b901d56 */
[----:B------:R-:W-:Y:S02]  /*f5b0*/  @!P0 LEA R40, P2, R47, UR6, 0x1 ;  /* 0x000000062f288c11 */ /* 0x000fe4000f8408ff */
[----:B------:R-:W-:Y:S01]  /*f5c0*/  @!P0 LEA.HI.X R167, R43, UR7, R20, 0x1, P5 ;  /* 0x000000072ba78c11 */ /* 0x000fe2000a8f0c14 */
[----:B------:R1:W-:Y:S01]  /*f5d0*/  @P0 STS.128 [R242+0x5000], RZ ;  /* 0x005000fff2000388 */ /* 0x0003e20000000c00 */
[----:B------:R-:W-:Y:S02]  /*f5e0*/  @!P0 LEA.HI.X R43, R45, UR7, R22, 0x1, P4 ;  /* 0x000000072d2b8c11 */ /* 0x000fe4000a0f0c16 */
[----:B------:R-:W-:Y:S01]  /*f5f0*/  @!P0 LEA R44, P5, R51, UR6, 0x1 ;  /* 0x00000006332c8c11 */ /* 0x000fe2000f8a08ff */
[----:B------:R-:W-:Y:S01]  /*f600*/  @!PT LDS RZ, [RZ] ;  /* 0x00000000fffff984 */ /* 0x000fe20000000800 */
[----:B------:R-:W-:Y:S01]  /*f610*/  @!PT LDS RZ, [RZ] ;  /* 0x00000000fffff984 */ /* 0x000fe20000000800 */
[----:B------:R-:W-:Y:S01]  /*f620*/  @!PT LDS RZ, [RZ] ;  /* 0x00000000fffff984 */ /* 0x000fe20000000800 */
[----:B------:R1:W-:Y:S01]  /*f630*/  @!P0 LDGSTS.E.BYPASS.LTC128B.128 [R242+0x5000], desc[UR22][R164.64] ;  /* 0x05000000a4f28fae */ /* 0x0003e2000b901d56 */
[----:B------:R-:W-:-:S02]  /*f640*/  @!P0 LEA.HI.X R41, R47, UR7, R24, 0x1, P2 ;  /* 0x000000072f298c11 */ /* 0x000fc400090f0c18 */
[----:B------:R-:W-:Y:S01]  /*f650*/  @!P0 LEA R24, P4, R53, UR6, 0x1 ;  /* 0x0000000635188c11 */ /* 0x000fe2000f8808ff */
        /* <DEDUP_REMOVED lines=57> */
.L_x_1575:
[----:B------:R-:W-:Y:S05]  /*f9f0*/  BSYNC B0 ;  /* 0x0000000000007941 */ /* 0x000fea0003800000 */
.L_x_1574:
[----:B------:R-:W0:Y:S01]  /*fa00*/  LDGDEPBAR ;  /* 0x00000000000079af */ /* 0x000e220000000000 */
[----:B------:R-:W-:-:S04]  /*fa10*/  LEA R250, P0, R21, R250, 0x1 ;  /* 0x000000fa15fa7211 */ /* 0x000fc800078008ff */
[----:B------:R-:W-:-:S09]  /*fa20*/  LEA.HI.X R249, R21, R249, R4, 0x1, P0 ;  /* 0x000000f915f97211 */ /* 0x000fd200000f0c04 */
.L_x_1571:
[----:B------:R-:W3:Y:S01]  /*fa30*/  LDL.LU R21, [R1+0x10] ;  /* 0x0000100001157983 */ /* 0x000ee20000300800 */
[----:B------:R-:W-:Y:S01]  /*fa40*/  MOV R201, R169 ;  /* 0x000000a900c97202 */ /* 0x000fe20000000f00 */
[----:B------:R-:W-:Y:S02]  /*fa50*/  ULDC UR4, c[0x0][0x2ec] ;  /* 0x0000bb0000047ab9 */ /* 0x000fe40000000800 */
[----:B------:R-:W4:Y:S04]  /*fa60*/  LDL.LU R20, [R1+0x18] ;  /* 0x0000180001147983 */ /* 0x000f280000300800 */
[----:B------:R-:W5:Y:S04]  /*fa70*/  LDL.LU R18, [R1+0x1c] ;  /* 0x00001c0001127983 */ /* 0x000f680000300800 */
[----:B------:R-:W2:Y:S04]  /*fa80*/  LDL.LU R6, [R1+0x24] ;  /* 0x0000240001067983 */ /* 0x000ea80000300800 */
[----:B------:R-:W2:Y:S04]  /*fa90*/  LDL.LU R4, [R1+0x20] ;  /* 0x0000200001047983 */ /* 0x000ea80000300800 */
[----:B------:R-:W2:Y:S04]  /*faa0*/  LDL.LU R14, [R1+0x4] ;  /* 0x00000400010e7983 */ /* 0x000ea80000300800 */
[----:B------:R-:W2:Y:S04]  /*fab0*/  LDL.LU R12, [R1+0xc] ;  /* 0x00000c00010c7983 */ /* 0x000ea80000300800 */
[----:B------:R-:W2:Y:S04]  /*fac0*/  LDL.LU R10, [R1+0x14] ;  /* 0x00001400010a7983 */ /* 0x000ea80000300800 */
[----:B------:R-:W2:Y:S04]  /*fad0*/  LDL.LU R8, [R1+0x8] ;  /* 0x0000080001087983 */ /* 0x000ea80000300800 */
[----:B------:R-:W2:Y:S04]  /*fae0*/  LDL.LU R16, [R1] ;  /* 0x0000000001107983 */ /* 0x000ea80000300800 */
[----:B------:R-:W2:Y:S01]  /*faf0*/  LDL.LU R203, [R1+0x28] ;  /* 0x0000280001cb7983 */ /* 0x000ea20000300800 */
[----:B------:R-:W-:-:S03]  /*fb00*/  MOV R200, R171 ;  /* 0x000000ab00c87202 */ /* 0x000fc60000000f00 */
[----:B-1----:R-:W-:Y:S01]  /*fb10*/  LDSM.16.MT88.4 R40, [R234+0xa800] ;  /* 0x00a80000ea28783b */ /* 0x002fe20000004200 */
[----:B---3--:R-:W-:Y:S02]  /*fb20*/  MOV R172, R21 ;  /* 0x0000001500ac7202 */ /* 0x008fe40000000f00 */
[----:B----4-:R-:W-:Y:S02]  /*fb30*/  MOV R174, R20 ;  /* 0x0000001400ae7202 */ /* 0x010fe40000000f00 */
[----:B-----5:R-:W-:Y:S02]  /*fb40*/  MOV R176, R18 ;  /* 0x0000001200b07202 */ /* 0x020fe40000000f00 */
[----:B--2---:R-:W-:Y:S02]  /*fb50*/  MOV R202, R6 ;  /* 0x0000000600ca7202 */ /* 0x004fe40000000f00 */
[----:B------:R-:W-:-:S04]  /*fb60*/  FMNMX.FTZ R6, R2, R11, !PT ;  /* 0x0000000b02067209 */ /* 0x000fc80007810000 */
[----:B------:R-:W-:-:S04]  /*fb70*/  FMNMX.FTZ R6, R213, R6, !PT ;  /* 0x00000006d5067209 */ /* 0x000fc80007810000 */
[----:B------:R-:W-:-:S04]  /*fb80*/  FMNMX.FTZ R6, R19, R6, !PT ;  /* 0x0000000613067209 */ /* 0x000fc80007810000 */
[----:B------:R-:W-:-:S04]  /*fb90*/  FMNMX.FTZ R6, R14, R6, !PT ;  /* 0x000000060e067209 */ /* 0x000fc80007810000 */
[----:B------:R-:W-:Y:S02]  /*fba0*/  FMNMX.FTZ R6, R15, R6, !PT ;  /* 0x000000060f067209 */ /* 0x000fe40007810000 */
[----:B------:R-:W-:Y:S02]  /*fbb0*/  MOV R178, R4 ;  /* 0x0000000400b27202 */ /* 0x000fe40000000f00 */
        /* <DEDUP_REMOVED lines=123> */
[----:B------:R-:W-:-:S05]  /*10370*/  FMNMX.FTZ R21, R120, R21, !PT ;  /* 0x0000001578157209 */ /* 0x000fca0007810000 */
[----:B------:R-:W2:Y:S01]  /*10380*/  SHFL.BFLY PT, R4, R21, 0x2, 0x1f ;  /* 0x0c401f0015047f89 */ /* 0x000ea200000e0000 */
[----:B-1----:R-:W-:-:S05]  /*10390*/  FMNMX.FTZ R6, R23, R6, !PT ;  /* 0x0000000617067209 */ /* 0x002fca0007810000 */
[----:B------:R-:W1:Y:S01]  /*103a0*/  SHFL.BFLY PT, R167, R6, 0x1, 0x1f ;  /* 0x0c201f0006a77f89 */ /* 0x000e6200000e0000 */
[----:B--2---:R-:W-:-:S03]  /*103b0*/  FMNMX.FTZ R4, R21, R4, !PT ;  /* 0x0000000415047209 */ /* 0x004fc60007810000 */
[----:B------:R-:W-:Y:S04]  /*103c0*/  LDSM.16.MT88.4 R20, [R237+0xa000] ;  /* 0x00a00000ed14783b */ /* 0x000fe80000004200 */
[----:B------:R-:W2:Y:S01]  /*103d0*/  SHFL.BFLY PT, R165, R4, 0x1, 0x1f ;  /* 0x0c201f0004a57f89 */ /* 0x000ea200000e0000 */
[----:B-1----:R-:W-:-:S04]  /*103e0*/  FMNMX.FTZ R167, R6, R167, !PT ;  /* 0x000000a706a77209 */ /* 0x002fc80007810000 */
[----:B------:R-:W-:-:S04]  /*103f0*/  FSETP.NEU.FTZ.AND P2, PT, R167, -INF , PT ;  /* 0xff800000a700780b */ /* 0x000fc80003f5d000 */
[----:B------:R-:W-:-:S05]  /*10400*/  FSEL R171, R167, RZ, P2 ;  /* 0x000000ffa7ab7208 */ /* 0x000fca0001000000 */
[----:B------:R-:W-:-:S04]  /*10410*/  FADD.FTZ R171, R2, -R171 ;  /* 0x800000ab02ab7221 */ /* 0x000fc80000010000 */
[----:B------:R-:W-:Y:S01]  /*10420*/  FMUL.FTZ R171, R171, UR4 ;  /* 0x00000004abab7c20 */ /* 0x000fe20008410000 */
[----:B--2---:R-:W-:-:S05]  /*10430*/  FMNMX.FTZ R165, R4, R165, !PT ;  /* 0x000000a504a57209 */ /* 0x004fca0007810000 */
[----:B------:R-:W1:Y:S01]  /*10440*/  MUFU.EX2 R171, R171 ;  /* 0x000000ab00ab7308 */ /* 0x000e620000000800 */
[C---:B------:R-:W-:Y:S01]  /*10450*/  FSETP.NEU.FTZ.AND P0, PT, R165.reuse, -INF , PT ;  /* 0xff800000a500780b */ /* 0x040fe20003f1d000 */
[----:B------:R-:W-:Y:S01]  /*10460*/  FMUL.FTZ R125, R165, UR4 ;  /* 0x00000004a57d7c20 */ /* 0x000fe20008410000 */
[----:B------:R-:W-:-:S04]  /*10470*/  FMUL.FTZ R168, R167, UR4 ;  /* 0x00000004a7a87c20 */ /* 0x000fc80008410000 */
[----:B------:R-:W-:Y:S02]  /*10480*/  FSEL R125, R125, RZ, P0 ;  /* 0x000000ff7d7d7208 */ /* 0x000fe40000000000 */
[----:B------:R-:W-:-:S03]  /*10490*/  FSEL R168, R168, RZ, P2 ;  /* 0x000000ffa8a87208 */ /* 0x000fc60001000000 */
[----:B------:R-:W-:Y:S01]  /*104a0*/  FFMA.FTZ R121, R5, UR4, -R125 ;  /* 0x0000000405797c23 */ /* 0x000fe2000801087d */
[----:B------:R-:W-:Y:S01]  /*104b0*/  FSEL R5, R165, RZ, P0 ;  /* 0x000000ffa5057208 */ /* 0x000fe20000000000 */
[--C-:B------:R-:W-:Y:S01]  /*104c0*/  FFMA.FTZ R128, R12, UR4, -R168.reuse ;  /* 0x000000040c807c23 */ /* 0x100fe200080108a8 */
[--C-:B------:R-:W-:Y:S01]  /*104d0*/  FFMA.FTZ R127, R13, UR4, -R168.reuse ;  /* 0x000000040d7f7c23 */ /* 0x100fe200080108a8 */
[-C--:B-1----:R-:W-:Y:S01]  /*104e0*/  FMUL.FTZ R12, R160, R171.reuse ;  /* 0x000000aba00c7220 */ /* 0x082fe20000410000 */
[-C--:B------:R-:W-:Y:S01]  /*104f0*/  FMUL.FTZ R13, R161, R171.reuse ;  /* 0x000000aba10d7220 */ /* 0x080fe20000410000 */
[--C-:B------:R-:W-:Y:S01]  /*10500*/  FFMA.FTZ R131, R19, UR4, -R168.reuse ;  /* 0x0000000413837c23 */ /* 0x100fe200080108a8 */
[--C-:B------:R-:W-:Y:S01]  /*10510*/  FFMA.FTZ R124, R7, UR4, -R168.reuse ;  /* 0x00000004077c7c23 */ /* 0x100fe200080108a8 */
[----:B------:R-:W-:Y:S01]  /*10520*/  FADD.FTZ R0, R0, -R5 ;  /* 0x8000000500007221 */ /* 0x000fe20000010000 */
[--C-:B------:R-:W-:Y:S01]  /*10530*/  FFMA.FTZ R161, R16, UR4, -R168.reuse ;  /* 0x0000000410a17c23 */ /* 0x100fe200080108a8 */
[--C-:B------:R-:W-:Y:S01]  /*10540*/  FFMA.FTZ R160, R17, UR4, -R168.reuse ;  /* 0x0000000411a07c23 */ /* 0x100fe200080108a8 */
[----:B------:R-:W-:Y:S01]  /*10550*/  FMUL.FTZ R24, R152, R171 ;  /* 0x000000ab98187220 */ /* 0x000fe20000410000 */
[----:B------:R-:W1:Y:S01]  /*10560*/  LDSM.16.MT88.4 R4, [R234+0xa000] ;  /* 0x00a00000ea04783b */ /* 0x000e620000004200 */
[----:B------:R-:W-:-:S03]  /*10570*/  FFMA.FTZ R152, R29, UR4, -R168 ;  /* 0x000000041d987c23 */ /* 0x000fc600080108a8 */
[----:B------:R-:W2:Y:S01]  /*10580*/  LDSM.16.MT88.4 R16, [R233+0xa000] ;  /* 0x00a00000e910783b */ /* 0x000ea20000004200 */
[----:B------:R-:W-:-:S03]  /*10590*/  FMUL.FTZ R170, R0, UR4 ;  /* 0x0000000400aa7c20 */ /* 0x000fc60008410000 */
[----:B------:R-:W3:Y:S01]  /*105a0*/  LDSM.16.MT88.4 R28, [R232+0xa000] ;  /* 0x00a00000e81c783b */ /* 0x000ee20000004200 */
[--C-:B------:R-:W-:Y:S01]  /*105b0*/  FFMA.FTZ R123, R122, UR4, -R125.reuse ;  /* 0x000000047a7b7c23 */ /* 0x100fe2000801087d */
[--C-:B------:R-:W-:Y:S01]  /*105c0*/  FFMA.FTZ R166, R11, UR4, -R168.reuse ;  /* 0x000000040ba67c23 */ /* 0x100fe200080108a8 */
[----:B------:R-:W4:Y:S01]  /*105d0*/  MUFU.EX2 R170, R170 ;  /* 0x000000aa00aa7308 */ /* 0x000f220000000800 */
[--C-:B------:R-:W-:Y:S01]  /*105e0*/  FFMA.FTZ R164, R213, UR4, -R168.reuse ;  /* 0x00000004d5a47c23 */ /* 0x100fe200080108a8 */
[----:B------:R-:W-:Y:S01]  /*105f0*/  FFMA.FTZ R130, R14, UR4, -R168 ;  /* 0x000000040e827c23 */ /* 0x000fe200080108a8 */
[--C-:B------:R-:W-:Y:S01]  /*10600*/  FFMA.FTZ R122, R211, UR4, -R125.reuse ;  /* 0x00000004d37a7c23 */ /* 0x100fe2000801087d */
[----:B------:R-:W-:-:S04]  /*10610*/  FFMA.FTZ R215, R215, UR4, -R125 ;  /* 0x00000004d7d77c23 */ /* 0x000fc8000801087d */
[----:B------:R-:W-:Y:S08]  /*10620*/  MUFU.EX2 R166, R166 ;  /* 0x000000a600a67308 */ /* 0x000ff00000000800 */
[----:B------:R-:W5:Y:S08]  /*10630*/  MUFU.EX2 R164, R164 ;  /* 0x000000a400a47308 */ /* 0x000f700000000800 */
[----:B------:R-:W-:Y:S08]  /*10640*/  MUFU.EX2 R131, R131 ;  /* 0x0000008300837308 */ /* 0x000ff00000000800 */
[----:B------:R-:W-:Y:S08]  /*10650*/  MUFU.EX2 R130, R130 ;  /* 0x0000008200827308 */ /* 0x000ff00000000800 */
[----:B------:R-:W-:Y:S08]  /*10660*/  MUFU.EX2 R123, R123 ;  /* 0x0000007b007b7308 */ /* 0x000ff00000000800 */
[----:B------:R-:W1:Y:S08]  /*10670*/  MUFU.EX2 R122, R122 ;  /* 0x0000007a007a7308 */ /* 0x000e700000000800 */
[----:B------:R-:W-:Y:S08]  /*10680*/  MUFU.EX2 R121, R121 ;  /* 0x0000007900797308 */ /* 0x000ff00000000800 */
[----:B------:R-:W2:Y:S01]  /*10690*/  MUFU.EX2 R2, R215 ;  /* 0x000000d700027308 */ /* 0x000ea20000000800 */
[----:B----4-:R-:W-:Y:S01]  /*106a0*/  FMUL.FTZ R26, R154, R170 ;  /* 0x000000aa9a1a7220 */ /* 0x010fe20000410000 */
[----:B------:R-:W-:-:S02]  /*106b0*/  FFMA.FTZ R154, R33, UR4, -R125 ;  /* 0x00000004219a7c23 */ /* 0x000fc4000801087d */
[----:B------:R-:W4:Y:S01]  /*106c0*/  LDSM.16.MT88.4 R32, [R237+0xa800] ;  /* 0x00a80000ed20783b */ /* 0x000f220000004200 */
[--C-:B------:R-:W-:Y:S01]  /*106d0*/  FFMA.FTZ R129, R15, UR4, -R168.reuse ;  /* 0x000000040f817c23 */ /* 0x100fe200080108a8 */
[--C-:B------:R-:W-:Y:S01]  /*106e0*/  FFMA.FTZ R126, R10, UR4, -R168.reuse ;  /* 0x000000040a7e7c23 */ /* 0x100fe200080108a8 */
[--C-:B------:R-:W-:Y:S01]  /*106f0*/  FFMA.FTZ R169, R8, UR4, -R168.reuse ;  /* 0x0000000408a97c23 */ /* 0x100fe200080108a8 */
[----:B------:R-:W-:Y:S01]  /*10700*/  FFMA.FTZ R0, R9, UR4, -R168 ;  /* 0x0000000409007c23 */ /* 0x000fe200080108a8 */
[--C-:B------:R-:W-:Y:S01]  /*10710*/  FFMA.FTZ R48, R37, UR4, -R125.reuse ;  /* 0x0000000425307c23 */ /* 0x100fe2000801087d */
[----:B-----5:R-:W-:Y:S01]  /*10720*/  F2FP.BF16.F32.PACK_AB R8, R164, R166 ;  /* 0x000000a6a408723e */ /* 0x020fe200000010ff */
[-C--:B------:R-:W-:Y:S01]  /*10730*/  FMUL.FTZ R14, R162, R170.reuse ;  /* 0x000000aaa20e7220 */ /* 0x080fe20000410000 */
[----:B-1----:R-:W-:Y:S01]  /*10740*/  F2FP.BF16.F32.PACK_AB R9, R122, R123 ;  /* 0x0000007b7a09723e */ /* 0x002fe200000010ff */
[-C--:B------:R-:W-:Y:S01]  /*10750*/  FMUL.FTZ R15, R163, R170.reuse ;  /* 0x000000aaa30f7220 */ /* 0x080fe20000410000 */
[----:B------:R-:W-:Y:S01]  /*10760*/  F2FP.BF16.F32.PACK_AB R10, R130, R131 ;  /* 0x00000083820a723e */ /* 0x000fe200000010ff */
[----:B------:R-:W-:Y:S01]  /*10770*/  FMUL.FTZ R25, R153, R171 ;  /* 0x000000ab99197220 */ /* 0x000fe20000410000 */
[-C--:B------:R-:W-:Y:S01]  /*10780*/  FMUL.FTZ R27, R155, R170.reuse ;  /* 0x000000aa9b1b7220 */ /* 0x080fe20000410000 */
[----:B--2---:R-:W-:Y:S01]  /*10790*/  F2FP.BF16.F32.PACK_AB R11, R2, R121 ;  /* 0x00000079020b723e */ /* 0x004fe200000010ff */
        /* <DEDUP_REMOVED lines=22> */
[-C--:B------:R-:W-:Y:S01]  /*10900*/  FMUL.FTZ R134, R134, R170.reuse ;  /* 0x000000aa86867220 */ /* 0x080fe20000410000 */
[----:B------:R-:W-:Y:S01]  /*10910*/  FMUL.FTZ R135, R135, R170 ;  /* 0x000000aa87877220 */ /* 0x000fe20000410000 */
[----:B------:R-:W-:Y:S01]  /*10920*/  HMMA.16816.F32.BF16 R12, R8, R20, R12 ;  /* 0x00000014080c723c */ /* 0x000fe2000004180c */
[--C-:B------:R-:W-:Y:S01]  /*10930*/  FFMA.FTZ R248, R248, UR4, -R125.reuse ;  /* 0x00000004f8f87c23 */ /* 0x100fe2000801087d */
[----:B------:R-:W-:-:S04]  /*10940*/  FFMA.FTZ R214, R214, UR4, -R125 ;  /* 0x00000004d6d67c23 */ /* 0x000fc8000801087d */
[C---:B------:R-:W-:Y:S01]  /*10950*/  HMMA.16816.F32.BF16 R24, R8.reuse, R4, R24 ;  /* 0x000000040818723c */ /* 0x040fe20000041818 */
[----:B------:R-:W-:Y:S05]  /*10960*/  MUFU.EX2 R129, R129 ;  /* 0x0000008100817308 */ /* 0x000fea0000000800 */
[C---:B------:R-:W-:Y:S03]  /*10970*/  HMMA.16816.F32.BF16 R36, R8.reuse, R16, R36 ;  /* 0x000000100824723c */ /* 0x040fe60000041824 */
[----:B------:R-:W1:Y:S03]  /*10980*/  MUFU.EX2 R128, R128 ;  /* 0x0000008000807308 */ /* 0x000e660000000800 */
[C---:B------:R-:W-:Y:S06]  /*10990*/  HMMA.16816.F32.BF16 R20, R8.reuse, R22, R156 ;  /* 0x000000160814723c */ /* 0x040fec000004189c */
[C---:B------:R-:W-:Y:S01]  /*109a0*/  HMMA.16816.F32.BF16 R4, R8.reuse, R6, R148 ;  /* 0x000000060804723c */ /* 0x040fe20000041894 */
[----:B------:R-:W-:Y:S05]  /*109b0*/  MUFU.EX2 R127, R127 ;  /* 0x0000007f007f7308 */ /* 0x000fea0000000800 */
[C---:B------:R-:W-:Y:S03]  /*109c0*/  HMMA.16816.F32.BF16 R16, R8.reuse, R18, R140 ;  /* 0x000000120810723c */ /* 0x040fe6000004188c */
[----:B------:R-:W-:Y:S03]  /*109d0*/  MUFU.EX2 R126, R126 ;  /* 0x0000007e007e7308 */ /* 0x000fe60000000800 */
[C---:B---3--:R-:W-:Y:S06]  /*109e0*/  HMMA.16816.F32.BF16 R44, R8.reuse, R28, R44 ;  /* 0x0000001c082c723c */ /* 0x048fec000004182c */
[----:B------:R-:W-:Y:S01]  /*109f0*/  HMMA.16816.F32.BF16 R132, R8, R30, R132 ;  /* 0x0000001e0884723c */ /* 0x000fe20000041884 */
[----:B------:R-:W2:Y:S01]  /*10a00*/  LDSM.16.MT88.4 R8, [R232+0xa800] ;  /* 0x00a80000e808783b */ /* 0x000ea20000004200 */
[----:B------:R-:W-:Y:S01]  /*10a10*/  MUFU.EX2 R154, R154 ;  /* 0x0000009a009a7308 */ /* 0x000fe20000000800 */
[----:B------:R-:W-:-:S02]  /*10a20*/  FFMA.FTZ R136, R49, UR4, -R168 ;  /* 0x0000000431887c23 */ /* 0x000fc400080108a8 */
[----:B------:R-:W-:Y:S05]  /*10a30*/  LDSM.16.MT88.4 R28, [R237+0xb000] ;  /* 0x00b00000ed1c783b */ /* 0x000fea0000004200 */
[----:B------:R-:W3:Y:S08]  /*10a40*/  MUFU.EX2 R149, R248 ;  /* 0x000000f800957308 */ /* 0x000ef00000000800 */
[----:B------:R5:W-:Y:S08]  /*10a50*/  MUFU.EX2 R144, R48 ;  /* 0x0000003000907308 */ /* 0x000bf00000000800 */
[----:B------:R-:W4:Y:S01]  /*10a60*/  MUFU.EX2 R141, R214 ;  /* 0x000000d6008d7308 */ /* 0x000f220000000800 */
[----:B-----5:R-:W5:Y:S01]  /*10a70*/  LDSM.16.MT88.4 R48, [R233+0xa800] ;  /* 0x00a80000e930783b */ /* 0x020f620000004200 */
[----:B-1----:R-:W-:-:S02]  /*10a80*/  F2FP.BF16.F32.PACK_AB R52, R128, R129 ;  /* 0x000000818034723e */ /* 0x002fc400000010ff */
[----:B---3--:R-:W-:Y:S02]  /*10a90*/  F2FP.BF16.F32.PACK_AB R53, R149, R154 ;  /* 0x0000009a9535723e */ /* 0x008fe400000010ff */
[----:B------:R-:W-:Y:S02]  /*10aa0*/  F2FP.BF16.F32.PACK_AB R54, R126, R127 ;  /* 0x0000007f7e36723e */ /* 0x000fe400000010ff */
[----:B----4-:R-:W-:Y:S01]  /*10ab0*/  F2FP.BF16.F32.PACK_AB R55, R141, R144 ;  /* 0x000000908d37723e */ /* 0x010fe200000010ff */
[--C-:B------:R-:W-:Y:S01]  /*10ac0*/  FFMA.FTZ R140, R202, UR4, -R125.reuse ;  /* 0x00000004ca8c7c23 */ /* 0x100fe2000801087d */
[--C-:B------:R-:W-:Y:S01]  /*10ad0*/  FFMA.FTZ R143, R208, UR4, -R125.reuse ;  /* 0x00000004d08f7c23 */ /* 0x100fe2000801087d */
[--C-:B------:R-:W-:Y:S01]  /*10ae0*/  FFMA.FTZ R142, R201, UR4, -R125.reuse ;  /* 0x00000004c98e7c23 */ /* 0x100fe2000801087d */
[----:B------:R-:W-:-:S03]  /*10af0*/  FFMA.FTZ R145, R206, UR4, -R125 ;  /* 0x00000004ce917c23 */ /* 0x000fc6000801087d */
[C---:B------:R-:W-:Y:S06]  /*10b00*/  HMMA.16816.F32.BF16 R12, R52.reuse, R32, R12 ;  /* 0x00000020340c723c */ /* 0x040fec000004180c */
[C---:B------:R-:W-:Y:S01]  /*10b10*/  HMMA.16816.F32.BF16 R20, R52.reuse, R34, R20 ;  /* 0x000000223414723c */ /* 0x040fe20000041814 */
[----:B------:R-:W1:Y:S01]  /*10b20*/  LDSM.16.MT88.4 R32, [R234+0xb000] ;  /* 0x00b00000ea20783b */ /* 0x000e620000004200 */
[----:B------:R-:W-:Y:S08]  /*10b30*/  MUFU.EX2 R124, R124 ;  /* 0x0000007c007c7308 */ /* 0x000ff00000000800 */
[----:B------:R-:W3:Y:S08]  /*10b40*/  MUFU.EX2 R169, R169 ;  /* 0x000000a900a97308 */ /* 0x000ef00000000800 */
[----:B------:R-:W-:Y:S08]  /*10b50*/  MUFU.EX2 R0, R0 ;  /* 0x0000000000007308 */ /* 0x000ff00000000800 */
[----:B------:R-:W-:Y:S08]  /*10b60*/  MUFU.EX2 R161, R161 ;  /* 0x000000a100a17308 */ /* 0x000ff00000000800 */
[----:B------:R-:W-:Y:S08]  /*10b70*/  MUFU.EX2 R140, R140 ;  /* 0x0000008c008c7308 */ /* 0x000ff00000000800 */
[----:B------:R-:W4:Y:S08]  /*10b80*/  MUFU.EX2 R143, R143 ;  /* 0x0000008f008f7308 */ /* 0x000f300000000800 */
[----:B------:R-:W-:Y:S08]  /*10b90*/  MUFU.EX2 R142, R142 ;  /* 0x0000008e008e7308 */ /* 0x000ff00000000800 */
[----:B------:R-:W1:Y:S01]  /*10ba0*/  MUFU.EX2 R145, R145 ;  /* 0x0000009100917308 */ /* 0x000e620000000800 */
[C---:B--2---:R-:W-:Y:S06]  /*10bb0*/  HMMA.16816.F32.BF16 R44, R52.reuse, R8, R44 ;  /* 0x00000008342c723c */ /* 0x044fec000004182c */
[C---:B------:R-:W-:Y:S01]  /*10bc0*/  HMMA.16816.F32.BF16 R132, R52.reuse, R10, R132 ;  /* 0x0000000a3484723c */ /* 0x040fe20000041884 */
[----:B------:R-:W2:Y:S05]  /*10bd0*/  LDSM.16.MT88.4 R8, [R232+0xb000] ;  /* 0x00b00000e808783b */ /* 0x000eaa0000004200 */
[C---:B------:R-:W-:Y:S06]  /*10be0*/  HMMA.16816.F32.BF16 R24, R52.reuse, R40, R24 ;  /* 0x000000283418723c */ /* 0x040fec0000041818 */
[C---:B------:R-:W-:Y:S01]  /*10bf0*/  HMMA.16816.F32.BF16 R4, R52.reuse, R42, R4 ;  /* 0x0000002a3404723c */ /* 0x040fe20000041804 */
[----:B------:R-:W2:Y:S05]  /*10c00*/  LDSM.16.MT88.4 R40, [R233+0xb000] ;  /* 0x00b00000e928783b */ /* 0x000eaa0000004200 */
[C---:B-----5:R-:W-:Y:S06]  /*10c10*/  HMMA.16816.F32.BF16 R36, R52.reuse, R48, R36 ;  /* 0x000000303424723c */ /* 0x060fec0000041824 */
[----:B------:R-:W-:Y:S01]  /*10c20*/  HMMA.16816.F32.BF16 R16, R52, R50, R16 ;  /* 0x000000323410723c */ /* 0x000fe20000041810 */
[----:B---3--:R-:W-:-:S02]  /*10c30*/  F2FP.BF16.F32.PACK_AB R48, R169, R124 ;  /* 0x0000007ca930723e */ /* 0x008fc400000010ff */
[----:B----4-:R-:W-:-:S04]  /*10c40*/  F2FP.BF16.F32.PACK_AB R49, R143, R140 ;  /* 0x0000008c8f31723e */ /* 0x010fc800000010ff */
[----:B------:R-:W-:Y:S02]  /*10c50*/  F2FP.BF16.F32.PACK_AB R50, R161, R0 ;  /* 0x00000000a132723e */ /* 0x000fe400000010ff */
[----:B-1----:R-:W-:-:S07]  /*10c60*/  F2FP.BF16.F32.PACK_AB R51, R145, R142 ;  /* 0x0000008e9133723e */ /* 0x002fce00000010ff */
[C---:B------:R-:W-:Y:S06]  /*10c70*/  HMMA.16816.F32.BF16 R12, R48.reuse, R28, R12 ;  /* 0x0000001c300c723c */ /* 0x040fec000004180c */
[C---:B------:R-:W-:Y:S01]  /*10c80*/  HMMA.16816.F32.BF16 R20, R48.reuse, R30, R20 ;  /* 0x0000001e3014723c */ /* 0x040fe20000041814 */
[----:B------:R-:W1:Y:S01]  /*10c90*/  LDSM.16.MT88.4 R28, [R237+0xb800] ;  /* 0x00b80000ed1c783b */ /* 0x000e620000004200 */
[--C-:B------:R-:W-:Y:S01]  /*10ca0*/  FFMA.FTZ R137, R209, UR4, -R168.reuse ;  /* 0x00000004d1897c23 */ /* 0x100fe200080108a8 */
[--C-:B------:R-:W-:Y:S01]  /*10cb0*/  FFMA.FTZ R148, R178, UR4, -R125.reuse ;  /* 0x00000004b2947c23 */ /* 0x100fe2000801087d */
[--C-:B------:R-:W-:Y:S01]  /*10cc0*/  FFMA.FTZ R155, R194, UR4, -R125.reuse ;  /* 0x00000004c29b7c23 */ /* 0x100fe2000801087d */
[--C-:B------:R-:W-:Y:S01]  /*10cd0*/  FFMA.FTZ R150, R176, UR4, -R125.reuse ;  /* 0x00000004b0967c23 */ /* 0x100fe2000801087d */
[----:B------:R-:W-:Y:S01]  /*10ce0*/  HMMA.16816.F32.BF16 R24, R48, R32, R24 ;  /* 0x000000203018723c */ /* 0x000fe20000041818 */
[----:B------:R-:W-:Y:S01]  /*10cf0*/  FFMA.FTZ R157, R192, UR4, -R125 ;  /* 0x00000004c09d7c23 */ /* 0x000fe2000801087d */
[----:B------:R-:W-:-:S04]  /*10d00*/  FFMA.FTZ R245, R245, UR4, -R168 ;  /* 0x00000004f5f57c23 */ /* 0x000fc800080108a8 */
[C---:B------:R-:W-:Y:S01]  /*10d10*/  HMMA.16816.F32.BF16 R4, R48.reuse, R34, R4 ;  /* 0x000000223004723c */ /* 0x040fe20000041804 */
[----:B------:R-:W3:Y:S01]  /*10d20*/  LDSM.16.MT88.4 R32, [R234+0xb800] ;  /* 0x00b80000ea20783b */ /* 0x000ee20000004200 */
[----:B------:R-:W-:Y:S08]  /*10d30*/  MUFU.EX2 R160, R160 ;  /* 0x000000a000a07308 */ /* 0x000ff00000000800 */
[----:B------:R-:W4:Y:S08]  /*10d40*/  MUFU.EX2 R153, R245 ;  /* 0x000000f500997308 */ /* 0x000f300000000800 */
[----:B------:R-:W-:Y:S08]  /*10d50*/  MUFU.EX2 R152, R152 ;  /* 0x0000009800987308 */ /* 0x000ff00000000800 */
[----:B------:R-:W-:Y:S08]  /*10d60*/  MUFU.EX2 R137, R137 ;  /* 0x0000008900897308 */ /* 0x000ff00000000800 */
[----:B------:R-:W-:Y:S08]  /*10d70*/  MUFU.EX2 R148, R148 ;  /* 0x0000009400947308 */ /* 0x000ff00000000800 */
[----:B------:R-:W5:Y:S08]  /*10d80*/  MUFU.EX2 R155, R155 ;  /* 0x0000009b009b7308 */ /* 0x000f700000000800 */
[----:B------:R-:W-:Y:S08]  /*10d90*/  MUFU.EX2 R150, R150 ;  /* 0x0000009600967308 */ /* 0x000ff00000000800 */
[----:B------:R-:W1:Y:S01]  /*10da0*/  MUFU.EX2 R157, R157 ;  /* 0x0000009d009d7308 */ /* 0x000e620000000800 */
[C---:B--2---:R-:W-:Y:S06]  /*10db0*/  HMMA.16816.F32.BF16 R44, R48.reuse, R8, R44 ;  /* 0x00000008302c723c */ /* 0x044fec000004182c */
[----:B------:R-:W-:Y:S01]  /*10dc0*/  HMMA.16816.F32.BF16 R132, R48, R10, R132 ;  /* 0x0000000a3084723c */ /* 0x000fe20000041884 */
[----:B------:R-:W2:Y:S01]  /*10dd0*/  LDSM.16.MT88.4 R8, [R232+0xb800] ;  /* 0x00b80000e808783b */ /* 0x000ea20000004200 */
[----:B----4-:R-:W-:-:S02]  /*10de0*/  F2FP.BF16.F32.PACK_AB R52, R153, R160 ;  /* 0x000000a09934723e */ /* 0x010fc400000010ff */
[----:B-----5:R-:W-:Y:S02]  /*10df0*/  F2FP.BF16.F32.PACK_AB R53, R155, R148 ;  /* 0x000000949b35723e */ /* 0x020fe400000010ff */
[----:B------:R-:W-:Y:S01]  /*10e00*/  HMMA.16816.F32.BF16 R36, R48, R40, R36 ;  /* 0x000000283024723c */ /* 0x000fe20000041824 */
[----:B------:R-:W-:Y:S02]  /*10e10*/  F2FP.BF16.F32.PACK_AB R54, R137, R152 ;  /* 0x000000988936723e */ /* 0x000fe400000010ff */
[----:B-1----:R-:W-:-:S03]  /*10e20*/  F2FP.BF16.F32.PACK_AB R55, R157, R150 ;  /* 0x000000969d37723e */ /* 0x002fc600000010ff */
[----:B------:R-:W-:Y:S01]  /*10e30*/  HMMA.16816.F32.BF16 R16, R48, R42, R16 ;  /* 0x0000002a3010723c */ /* 0x000fe20000041810 */
[----:B------:R-:W1:Y:S05]  /*10e40*/  LDSM.16.MT88.4 R40, [R233+0xb800] ;  /* 0x00b80000e928783b */ /* 0x000e6a0000004200 */
[C---:B------:R-:W-:Y:S06]  /*10e50*/  HMMA.16816.F32.BF16 R12, R52.reuse, R28, R12 ;  /* 0x0000001c340c723c */ /* 0x040fec000004180c */
[C---:B------:R-:W-:Y:S01]  /*10e60*/  HMMA.16816.F32.BF16 R20, R52.reuse, R30, R20 ;  /* 0x0000001e3414723c */ /* 0x040fe20000041814 */
[----:B------:R-:W4:Y:S01]  /*10e70*/  LDSM.16.MT88.4 R28, [R237+0xc000] ;  /* 0x00c00000ed1c783b */ /* 0x000f220000004200 */
[--C-:B------:R-:W-:Y:S01]  /*10e80*/  FFMA.FTZ R158, R172, UR4, -R168.reuse ;  /* 0x00000004ac9e7c23 */ /* 0x100fe200080108a8 */
[--C-:B------:R-:W-:Y:S01]  /*10e90*/  FFMA.FTZ R162, R173, UR4, -R125.reuse ;  /* 0x00000004ada27c23 */ /* 0x100fe2000801087d */
[--C-:B------:R-:W-:Y:S01]  /*10ea0*/  FFMA.FTZ R172, R177, UR4, -R125.reuse ;  /* 0x00000004b1ac7c23 */ /* 0x100fe2000801087d */
[--C-:B------:R-:W-:Y:S01]  /*10eb0*/  FFMA.FTZ R139, R207, UR4, -R168.reuse ;  /* 0x00000004cf8b7c23 */ /* 0x100fe200080108a8 */
[--C-:B------:R-:W-:Y:S01]  /*10ec0*/  FFMA.FTZ R138, R203, UR4, -R168.reuse ;  /* 0x00000004cb8a7c23 */ /* 0x100fe200080108a8 */
[----:B------:R-:W-:Y:S01]  /*10ed0*/  FFMA.FTZ R147, R197, UR4, -R168 ;  /* 0x00000004c5937c23 */ /* 0x000fe200080108a8 */
[----:B---3--:R-:W-:Y:S01]  /*10ee0*/  HMMA.16816.F32.BF16 R24, R52, R32, R24 ;  /* 0x000000203418723c */ /* 0x008fe20000041818 */
[--C-:B------:R-:W-:Y:S01]  /*10ef0*/  FFMA.FTZ R173, R186, UR4, -R125.reuse ;  /* 0x00000004baad7c23 */ /* 0x100fe2000801087d */
[----:B------:R-:W-:-:S04]  /*10f00*/  FFMA.FTZ R177, R184, UR4, -R125 ;  /* 0x00000004b8b17c23 */ /* 0x000fc8000801087d */
[C---:B------:R-:W-:Y:S01]  /*10f10*/  HMMA.16816.F32.BF16 R4, R52.reuse, R34, R4 ;  /* 0x000000223404723c */ /* 0x040fe20000041804 */
        /* <DEDUP_REMOVED lines=14> */
[----:B------:R-:W-:Y:S01]  /*11000*/  HMMA.16816.F32.BF16 R36, R52, R40, R36 ;  /* 0x000000283424723c */ /* 0x000fe20000041824 */
[----:B------:R-:W-:Y:S02]  /*11010*/  F2FP.BF16.F32.PACK_AB R50, R147, R138 ;  /* 0x0000008a9332723e */ /* 0x000fe400000010ff */
[----:B----4-:R-:W-:-:S03]  /*11020*/  F2FP.BF16.F32.PACK_AB R51, R177, R172 ;  /* 0x000000acb133723e */ /* 0x010fc600000010ff */
        /* <DEDUP_REMOVED lines=9> */
[----:B------:R-:W-:Y:S01]  /*110c0*/  FFMA.FTZ R159, R189, UR4, -R168 ;  /* 0x00000004bd9f7c23 */ /* 0x000fe200080108a8 */
[--C-:B------:R-:W-:Y:S01]  /*110d0*/  FFMA.FTZ R178, R212, UR4, -R125.reuse ;  /* 0x00000004d4b27c23 */ /* 0x100fe2000801087d */
[--C-:B------:R-:W-:Y:S01]  /*110e0*/  FFMA.FTZ R3, R3, UR4, -R125.reuse ;  /* 0x0000000403037c23 */ /* 0x100fe2000801087d */
        /* <DEDUP_REMOVED lines=62> */
[--C-:B------:R-:W-:Y:S01]  /*114d0*/  FFMA.FTZ R63, R199, UR4, -R168.reuse ;  /* 0x00000004c73f7c23 */ /* 0x100fe200080108a8 */
[----:B------:R-:W-:Y:S01]  /*114e0*/  FFMA.FTZ R186, R67, UR4, -R168 ;  /* 0x0000000443ba7c23 */ /* 0x000fe200080108a8 */
[----:B---3--:R-:W-:Y:S01]  /*114f0*/  HMMA.16816.F32.BF16 R24, R48, R32, R24 ;  /* 0x000000203018723c */ /* 0x008fe20000041818 */
[----:B------:R-:W-:-:S05]  /*11500*/  FFMA.FTZ R188, R69, UR4, -R125 ;  /* 0x0000000445bc7c23 */ /* 0x000fca000801087d */
        /* <DEDUP_REMOVED lines=114> */
[----:B------:R-:W1:Y:S04]  /*11c30*/  LDSM.16.MT88.4 R40, [R233+0xf000] ;  /* 0x00f00000e928783b */ /* 0x000e680000004200 */
[----:B------:R-:W4:Y:S01]  /*11c40*/  LDSM.16.MT88.4 R52, [R234+0xf800] ;  /* 0x00f80000ea34783b */ /* 0x000f220000004200 */
[----:B------:R-:W-:Y:S01]  /*11c50*/  HMMA.16816.F32.BF16 R12, R48, R28, R12 ;  /* 0x0000001c300c723c */ /* 0x000fe2000004180c */
[----:B------:R-:W-:-:S05]  /*11c60*/  FFMA.FTZ R91, R95, UR4, -R168 ;  /* 0x000000045f5b7c23 */ /* 0x000fca00080108a8 */
[C---:B------:R-:W-:Y:S01]  /*11c70*/  HMMA.16816.F32.BF16 R20, R48.reuse, R30, R20 ;  /* 0x0000001e3014723c */ /* 0x040fe20000041814 */
[----:B------:R-:W5:Y:S01]  /*11c80*/  LDSM.16.MT88.4 R28, [R237+0xf800] ;  /* 0x00f80000ed1c783b */ /* 0x000f620000004200 */
[--C-:B------:R-:W-:Y:S01]  /*11c90*/  FFMA.FTZ R68, R68, UR4, -R168.reuse ;  /* 0x0000000444447c23 */ /* 0x100fe200080108a8 */
[--C-:B------:R-:W-:Y:S01]  /*11ca0*/  FFMA.FTZ R72, R72, UR4, -R168.reuse ;  /* 0x0000000448487c23 */ /* 0x100fe200080108a8 */
[----:B------:R-:W-:Y:S01]  /*11cb0*/  FFMA.FTZ R95, R99, UR4, -R168 ;  /* 0x00000004635f7c23 */ /* 0x000fe200080108a8 */
[--C-:B------:R-:W-:Y:S01]  /*11cc0*/  FFMA.FTZ R70, R70, UR4, -R125.reuse ;  /* 0x0000000446467c23 */ /* 0x100fe2000801087d */
[--C-:B------:R-:W-:Y:S01]  /*11cd0*/  FFMA.FTZ R97, R97, UR4, -R125.reuse ;  /* 0x0000000461617c23 */ /* 0x100fe2000801087d */
[--C-:B------:R-:W-:Y:S01]  /*11ce0*/  FFMA.FTZ R74, R74, UR4, -R125.reuse ;  /* 0x000000044a4a7c23 */ /* 0x100fe2000801087d */
[----:B------:R-:W-:Y:S01]  /*11cf0*/  FFMA.FTZ R101, R101, UR4, -R125 ;  /* 0x0000000465657c23 */ /* 0x000fe2000801087d */
[----:B------:R-:W-:Y:S01]  /*11d00*/  MUFU.EX2 R68, R68 ;  /* 0x0000004400447308 */ /* 0x000fe20000000800 */
[C---:B---3--:R-:W-:Y:S07]  /*11d10*/  HMMA.16816.F32.BF16 R24, R48.reuse, R32, R24 ;  /* 0x000000203018723c */ /* 0x048fee0000041818 */
[----:B------:R-:W3:Y:S08]  /*11d20*/  MUFU.EX2 R91, R91 ;  /* 0x0000005b005b7308 */ /* 0x000ef00000000800 */
[----:B------:R-:W-:Y:S08]  /*11d30*/  MUFU.EX2 R72, R72 ;  /* 0x0000004800487308 */ /* 0x000ff00000000800 */
[----:B------:R-:W-:Y:S08]  /*11d40*/  MUFU.EX2 R95, R95 ;  /* 0x0000005f005f7308 */ /* 0x000ff00000000800 */
[----:B------:R-:W-:Y:S08]  /*11d50*/  MUFU.EX2 R70, R70 ;  /* 0x0000004600467308 */ /* 0x000ff00000000800 */
[----:B------:R-:W1:Y:S08]  /*11d60*/  MUFU.EX2 R97, R97 ;  /* 0x0000006100617308 */ /* 0x000e700000000800 */
[----:B------:R-:W-:Y:S08]  /*11d70*/  MUFU.EX2 R74, R74 ;  /* 0x0000004a004a7308 */ /* 0x000ff00000000800 */
[----:B------:R-:W4:Y:S01]  /*11d80*/  MUFU.EX2 R101, R101 ;  /* 0x0000006500657308 */ /* 0x000f220000000800 */
[----:B--2---:R-:W-:Y:S01]  /*11d90*/  HMMA.16816.F32.BF16 R44, R48, R8, R44 ;  /* 0x00000008302c723c */ /* 0x004fe2000004182c */
[----:B---3--:R-:W-:-:S02]  /*11da0*/  F2FP.BF16.F32.PACK_AB R56, R91, R68 ;  /* 0x000000445b38723e */ /* 0x008fc400000010ff */
[----:B-1----:R-:W-:-:S03]  /*11db0*/  F2FP.BF16.F32.PACK_AB R57, R97, R70 ;  /* 0x000000466139723e */ /* 0x002fc600000010ff */
[----:B------:R-:W-:Y:S01]  /*11dc0*/  HMMA.16816.F32.BF16 R132, R48, R10, R132 ;  /* 0x0000000a3084723c */ /* 0x000fe20000041884 */
[----:B------:R-:W1:Y:S01]  /*11dd0*/  LDSM.16.MT88.4 R8, [R237+0x10000] ;  /* 0x01000000ed08783b */ /* 0x000e620000004200 */
[----:B------:R-:W-:Y:S01]  /*11de0*/  F2FP.BF16.F32.PACK_AB R58, R95, R72 ;  /* 0x000000485f3a723e */ /* 0x000fe200000010ff */
[----:B------:R-:W-:-:S03]  /*11df0*/  FFMA.FTZ R99, R103, UR4, -R168 ;  /* 0x0000000467637c23 */ /* 0x000fc600080108a8 */
[----:B------:R-:W-:Y:S01]  /*11e00*/  HMMA.16816.F32.BF16 R36, R48, R40, R36 ;  /* 0x000000283024723c */ /* 0x000fe20000041824 */
[----:B----4-:R-:W-:-:S05]  /*11e10*/  F2FP.BF16.F32.PACK_AB R59, R101, R74 ;  /* 0x0000004a653b723e */ /* 0x010fca00000010ff */
[----:B------:R-:W-:Y:S01]  /*11e20*/  HMMA.16816.F32.BF16 R16, R48, R42, R16 ;  /* 0x0000002a3010723c */ /* 0x000fe20000041810 */
[----:B------:R-:W2:Y:S01]  /*11e30*/  LDSM.16.MT88.4 R40, [R232+0xf800] ;  /* 0x00f80000e828783b */ /* 0x000ea20000004200 */
[--C-:B------:R-:W-:Y:S01]  /*11e40*/  FFMA.FTZ R76, R76, UR4, -R168.reuse ;  /* 0x000000044c4c7c23 */ /* 0x100fe200080108a8 */
[--C-:B------:R-:W-:Y:S01]  /*11e50*/  FFMA.FTZ R80, R80, UR4, -R168.reuse ;  /* 0x0000000450507c23 */ /* 0x100fe200080108a8 */
[----:B------:R-:W-:Y:S01]  /*11e60*/  FFMA.FTZ R103, R107, UR4, -R168 ;  /* 0x000000046b677c23 */ /* 0x000fe200080108a8 */
[--C-:B------:R-:W-:Y:S01]  /*11e70*/  FFMA.FTZ R78, R78, UR4, -R125.reuse ;  /* 0x000000044e4e7c23 */ /* 0x100fe2000801087d */
[----:B------:R-:W-:Y:S01]  /*11e80*/  HMMA.16816.F32.BF16 R24, R56, R52, R24 ;  /* 0x000000343818723c */ /* 0x000fe20000041818 */
[----:B------:R-:W-:-:S06]  /*11e90*/  FFMA.FTZ R105, R105, UR4, -R125 ;  /* 0x0000000469697c23 */ /* 0x000fcc000801087d */
[--C-:B------:R-:W-:Y:S01]  /*11ea0*/  FFMA.FTZ R52, R82, UR4, -R125.reuse ;  /* 0x0000000452347c23 */ /* 0x100fe2000801087d */
[----:B------:R-:W-:Y:S01]  /*11eb0*/  FFMA.FTZ R53, R108, UR4, -R125 ;  /* 0x000000046c357c23 */ /* 0x000fe2000801087d */
[----:B------:R-:W-:Y:S01]  /*11ec0*/  HMMA.16816.F32.BF16 R4, R48, R34, R4 ;  /* 0x000000223004723c */ /* 0x000fe20000041804 */
[----:B------:R-:W3:Y:S01]  /*11ed0*/  LDSM.16.MT88.4 R32, [R233+0xf800] ;  /* 0x00f80000e920783b */ /* 0x000ee20000004200 */
[----:B------:R-:W-:Y:S01]  /*11ee0*/  MUFU.EX2 R76, R76 ;  /* 0x0000004c004c7308 */ /* 0x000fe20000000800 */
[----:B------:R-:W-:Y:S01]  /*11ef0*/  FFMA.FTZ R171, R251, R171, R166 ;  /* 0x000000abfbab7223 */ /* 0x000fe200000100a6 */
[----:B------:R-:W-:Y:S02]  /*11f00*/  FFMA.FTZ R123, R252, R170, R123 ;  /* 0x000000aafc7b7223 */ /* 0x000fe4000001007b */
[C---:B-----5:R-:W-:Y:S04]  /*11f10*/  HMMA.16816.F32.BF16 R12, R56.reuse, R28, R12 ;  /* 0x0000001c380c723c */ /* 0x060fe8000004180c */
[----:B------:R-:W4:Y:S02]  /*11f20*/  MUFU.EX2 R99, R99 ;  /* 0x0000006300637308 */ /* 0x000f240000000800 */
[----:B------:R-:W-:Y:S01]  /*11f30*/  HMMA.16816.F32.BF16 R20, R56, R30, R20 ;  /* 0x0000001e3814723c */ /* 0x000fe20000041814 */
[----:B------:R-:W5:Y:S05]  /*11f40*/  LDSM.16.MT88.4 R28, [R234+0x10000] ;  /* 0x01000000ea1c783b */ /* 0x000f6a0000004200 */
[----:B------:R-:W-:Y:S01]  /*11f50*/  MUFU.EX2 R80, R80 ;  /* 0x0000005000507308 */ /* 0x000fe20000000800 */
[----:B------:R-:W-:Y:S01]  /*11f60*/  FADD.FTZ R164, R164, R171 ;  /* 0x000000aba4a47221 */ /* 0x000fe20000010000 */
[----:B------:R-:W-:-:S06]  /*11f70*/  FADD.FTZ R122, R122, R123 ;  /* 0x0000007b7a7a7221 */ /* 0x000fcc0000010000 */
[----:B------:R-:W-:Y:S08]  /*11f80*/  MUFU.EX2 R103, R103 ;  /* 0x0000006700677308 */ /* 0x000ff00000000800 */
[----:B------:R-:W-:Y:S08]  /*11f90*/  MUFU.EX2 R78, R78 ;  /* 0x0000004e004e7308 */ /* 0x000ff00000000800 */
[----:B------:R-:W1:Y:S08]  /*11fa0*/  MUFU.EX2 R105, R105 ;  /* 0x0000006900697308 */ /* 0x000e700000000800 */
[----:B------:R-:W-:Y:S08]  /*11fb0*/  MUFU.EX2 R52, R52 ;  /* 0x0000003400347308 */ /* 0x000ff00000000800 */
[----:B------:R-:W2:Y:S01]  /*11fc0*/  MUFU.EX2 R53, R53 ;  /* 0x0000003500357308 */ /* 0x000ea20000000800 */
[----:B------:R-:W-:Y:S01]  /*11fd0*/  FADD.FTZ R131, R131, R164 ;  /* 0x000000a483837221 */ /* 0x000fe20000010000 */
[----:B------:R-:W-:-:S03]  /*11fe0*/  FADD.FTZ R121, R121, R122 ;  /* 0x0000007a79797221 */ /* 0x000fc60000010000 */
[----:B------:R-:W-:Y:S01]  /*11ff0*/  FADD.FTZ R130, R130, R131 ;  /* 0x0000008382827221 */ /* 0x000fe20000010000 */
[----:B------:R-:W-:Y:S01]  /*12000*/  FADD.FTZ R121, R2, R121 ;  /* 0x0000007902797221 */ /* 0x000fe20000010000 */
[----:B----4-:R-:W-:Y:S02]  /*12010*/  F2FP.BF16.F32.PACK_AB R48, R99, R76 ;  /* 0x0000004c6330723e */ /* 0x010fe400000010ff */
[----:B-1----:R-:W-:Y:S01]  /*12020*/  F2FP.BF16.F32.PACK_AB R49, R105, R78 ;  /* 0x0000004e6931723e */ /* 0x002fe200000010ff */
[----:B------:R-:W-:Y:S01]  /*12030*/  FADD.FTZ R129, R129, R130 ;  /* 0x0000008281817221 */ /* 0x000fe20000010000 */
[----:B------:R-:W-:Y:S01]  /*12040*/  F2FP.BF16.F32.PACK_AB R50, R103, R80 ;  /* 0x000000506732723e */ /* 0x000fe200000010ff */
[----:B------:R-:W-:Y:S01]  /*12050*/  FADD.FTZ R154, R154, R121 ;  /* 0x000000799a9a7221 */ /* 0x000fe20000010000 */
[----:B--2---:R-:W-:Y:S01]  /*12060*/  F2FP.BF16.F32.PACK_AB R51, R53, R52 ;  /* 0x000000343533723e */ /* 0x004fe200000010ff */
[----:B------:R-:W-:Y:S02]  /*12070*/  FADD.FTZ R128, R128, R129 ;  /* 0x0000008180807221 */ /* 0x000fe40000010000 */
[----:B------:R-:W-:-:S04]  /*12080*/  FADD.FTZ R149, R149, R154 ;  /* 0x0000009a95957221 */ /* 0x000fc80000010000 */
[----:B------:R-:W-:Y:S01]  /*12090*/  FADD.FTZ R144, R144, R149 ;  /* 0x0000009590907221 */ /* 0x000fe20000010000 */
[----:B------:R-:W-:Y:S03]  /*120a0*/  HMMA.16816.F32.BF16 R12, R48, R8, R12 ;  /* 0x00000008300c723c */ /* 0x000fe6000004180c */
[----:B------:R-:W-:-:S04]  /*120b0*/  FADD.FTZ R141, R141, R144 ;  /* 0x000000908d8d7221 */ /* 0x000fc80000010000 */
[----:B------:R-:W-:Y:S01]  /*120c0*/  FADD.FTZ R9, R127, R128 ;  /* 0x000000807f097221 */ /* 0x000fe20000010000 */
[C---:B------:R-:W-:Y:S03]  /*120d0*/  HMMA.16816.F32.BF16 R44, R56.reuse, R40, R44 ;  /* 0x00000028382c723c */ /* 0x040fe6000004182c */
[----:B------:R-:W-:Y:S01]  /*120e0*/  FADD.FTZ R9, R126, R9 ;  /* 0x000000097e097221 */ /* 0x000fe20000010000 */
[----:B------:R-:W-:Y:S02]  /*120f0*/  FADD.FTZ R140, R140, R141 ;  /* 0x0000008d8c8c7221 */ /* 0x000fe40000010000 */
[----:B------:R-:W-:Y:S01]  /*12100*/  HMMA.16816.F32.BF16 R132, R56, R42, R132 ;  /* 0x0000002a3884723c */ /* 0x000fe20000041884 */
[----:B------:R-:W1:Y:S01]  /*12110*/  LDSM.16.MT88.4 R40, [R232+0x10000] ;  /* 0x01000000e828783b */ /* 0x000e620000004200 */
[----:B------:R-:W-:Y:S01]  /*12120*/  FADD.FTZ R124, R124, R9 ;  /* 0x000000097c7c7221 */ /* 0x000fe20000010000 */
[----:B------:R-:W-:-:S03]  /*12130*/  FADD.FTZ R143, R143, R140 ;  /* 0x0000008c8f8f7221 */ /* 0x000fc60000010000 */
[----:B------:R-:W-:Y:S01]  /*12140*/  FADD.FTZ R169, R169, R124 ;  /* 0x0000007ca9a97221 */ /* 0x000fe20000010000 */
[----:B---3--:R-:W-:Y:S01]  /*12150*/  HMMA.16816.F32.BF16 R36, R56, R32, R36 ;  /* 0x000000203824723c */ /* 0x008fe20000041824 */
[----:B------:R-:W-:-:S05]  /*12160*/  FADD.FTZ R142, R142, R143 ;  /* 0x0000008f8e8e7221 */ /* 0x000fca0000010000 */
[----:B------:R-:W-:Y:S01]  /*12170*/  HMMA.16816.F32.BF16 R16, R56, R34, R16 ;  /* 0x000000223810723c */ /* 0x000fe20000041810 */
[----:B------:R-:W2:Y:S05]  /*12180*/  LDSM.16.MT88.4 R32, [R233+0x10000] ;  /* 0x01000000e920783b */ /* 0x000eaa0000004200 */
[C---:B------:R-:W-:Y:S01]  /*12190*/  HMMA.16816.F32.BF16 R20, R48.reuse, R10, R20 ;  /* 0x0000000a3014723c */ /* 0x040fe20000041814 */
[----:B------:R-:W3:Y:S05]  /*121a0*/  LDSM.16.MT88.4 R8, [R237+0x10800] ;  /* 0x01080000ed08783b */ /* 0x000eea0000004200 */
[----:B-----5:R-:W-:Y:S01]  /*121b0*/  HMMA.16816.F32.BF16 R24, R48, R28, R24 ;  /* 0x0000001c3018723c */ /* 0x020fe20000041818 */
[----:B------:R-:W-:Y:S01]  /*121c0*/  FADD.FTZ R145, R145, R142 ;  /* 0x0000008e91917221 */ /* 0x000fe20000010000 */
[--C-:B------:R-:W-:Y:S01]  /*121d0*/  FFMA.FTZ R107, R112, UR4, -R125.reuse ;  /* 0x00000004706b7c23 */ /* 0x100fe2000801087d */
[----:B------:R-:W-:Y:S01]  /*121e0*/  FFMA.FTZ R88, R88, UR4, -R168 ;  /* 0x0000000458587c23 */ /* 0x000fe200080108a8 */
[----:B------:R-:W-:-:S03]  /*121f0*/  FFMA.FTZ R90, R90, UR4, -R125 ;  /* 0x000000045a5a7c23 */ /* 0x000fc6000801087d */
[----:B------:R-:W-:Y:S01]  /*12200*/  FADD.FTZ R28, R0, R169 ;  /* 0x000000a9001c7221 */ /* 0x000fe20000010000 */
[----:B------:R-:W-:Y:S01]  /*12210*/  HMMA.16816.F32.BF16 R4, R56, R54, R4 ;  /* 0x000000363804723c */ /* 0x000fe20000041804 */
[--C-:B------:R-:W-:Y:S01]  /*12220*/  FFMA.FTZ R82, R96, UR4, -R168.reuse ;  /* 0x0000000460527c23 */ /* 0x100fe200080108a8 */
[----:B------:R-:W-:Y:S01]  /*12230*/  FFMA.FTZ R100, R100, UR4, -R168 ;  /* 0x0000000464647c23 */ /* 0x000fe200080108a8 */
[----:B------:R-:W-:Y:S01]  /*12240*/  FADD.FTZ R161, R161, R28 ;  /* 0x0000001ca1a17221 */ /* 0x000fe20000010000 */
[----:B------:R-:W-:Y:S01]  /*12250*/  FADD.FTZ R148, R148, R145 ;  /* 0x0000009194947221 */ /* 0x000fe20000010000 */
[----:B------:R-:W-:Y:S02]  /*12260*/  LDSM.16.MT88.4 R140, [R233+0x11800] ;  /* 0x01180000e98c783b */ /* 0x000fe40000004200 */
[----:B------:R-:W-:Y:S01]  /*12270*/  FADD.FTZ R160, R160, R161 ;  /* 0x000000a1a0a07221 */ /* 0x000fe20000010000 */
[--C-:B------:R-:W-:Y:S01]  /*12280*/  FFMA.FTZ R54, R84, UR4, -R168.reuse ;  /* 0x0000000454367c23 */ /* 0x100fe200080108a8 */
[--C-:B------:R-:W-:Y:S01]  /*12290*/  FFMA.FTZ R55, R109, UR4, -R168.reuse ;  /* 0x000000046d377c23 */ /* 0x100fe200080108a8 */
[----:B------:R-:W-:Y:S01]  /*122a0*/  FFMA.FTZ R57, R111, UR4, -R168 ;  /* 0x000000046f397c23 */ /* 0x000fe200080108a8 */
[--C-:B------:R-:W-:Y:S01]  /*122b0*/  FFMA.FTZ R56, R86, UR4, -R125.reuse ;  /* 0x0000000456387c23 */ /* 0x100fe2000801087d */
[----:B------:R-:W-:Y:S01]  /*122c0*/  FFMA.FTZ R59, R110, UR4, -R125 ;  /* 0x000000046e3b7c23 */ /* 0x000fe2000801087d */
[----:B------:R-:W-:Y:S01]  /*122d0*/  FADD.FTZ R153, R153, R160 ;  /* 0x000000a099997221 */ /* 0x000fe20000010000 */
[----:B------:R-:W-:Y:S01]  /*122e0*/  FADD.FTZ R155, R155, R148 ;  /* 0x000000949b9b7221 */ /* 0x000fe20000010000 */
[----:B------:R-:W-:Y:S02]  /*122f0*/  MUFU.EX2 R54, R54 ;  /* 0x0000003600367308 */ /* 0x000fe40000000800 */
[----:B------:R-:W-:Y:S01]  /*12300*/  FADD.FTZ R152, R152, R153 ;  /* 0x0000009998987221 */ /* 0x000fe20000010000 */
[----:B------:R-:W-:-:S05]  /*12310*/  FADD.FTZ R150, R150, R155 ;  /* 0x0000009b96967221 */ /* 0x000fca0000010000 */
[----:B------:R-:W4:Y:S01]  /*12320*/  MUFU.EX2 R55, R55 ;  /* 0x0000003700377308 */ /* 0x000f220000000800 */
[----:B------:R-:W-:Y:S01]  /*12330*/  FADD.FTZ R137, R137, R152 ;  /* 0x0000009889897221 */ /* 0x000fe20000010000 */
[----:B------:R-:W-:-:S06]  /*12340*/  FADD.FTZ R157, R157, R150 ;  /* 0x000000969d9d7221 */ /* 0x000fcc0000010000 */
[----:B------:R-:W-:Y:S08]  /*12350*/  MUFU.EX2 R2, R88 ;  /* 0x0000005800027308 */ /* 0x000ff00000000800 */
[----:B------:R-:W-:Y:S08]  /*12360*/  MUFU.EX2 R57, R57 ;  /* 0x0000003900397308 */ /* 0x000ff00000000800 */
[----:B------:R-:W-:Y:S08]  /*12370*/  MUFU.EX2 R56, R56 ;  /* 0x0000003800387308 */ /* 0x000ff00000000800 */
[----:B------:R-:W5:Y:S08]  /*12380*/  MUFU.EX2 R59, R59 ;  /* 0x0000003b003b7308 */ /* 0x000f700000000800 */
[----:B------:R-:W-:Y:S08]  /*12390*/  MUFU.EX2 R0, R90 ;  /* 0x0000005a00007308 */ /* 0x000ff00000000800 */
[----:B------:R-:W2:Y:S01]  /*123a0*/  MUFU.EX2 R107, R107 ;  /* 0x0000006b006b7308 */ /* 0x000ea20000000800 */
[----:B------:R-:W-:Y:S01]  /*123b0*/  FADD.FTZ R136, R136, R137 ;  /* 0x0000008988887221 */ /* 0x000fe20000010000 */
[----:B------:R-:W-:-:S03]  /*123c0*/  FADD.FTZ R162, R162, R157 ;  /* 0x0000009da2a27221 */ /* 0x000fc60000010000 */
[----:B------:R-:W-:Y:S01]  /*123d0*/  FADD.FTZ R139, R139, R136 ;  /* 0x000000888b8b7221 */ /* 0x000fe20000010000 */
[----:B------:R-:W-:Y:S01]  /*123e0*/  FADD.FTZ R173, R173, R162 ;  /* 0x000000a2adad7221 */ /* 0x000fe20000010000 */
[----:B-1----:R-:W-:Y:S02]  /*123f0*/  HMMA.16816.F32.BF16 R44, R48, R40, R44 ;  /* 0x00000028302c723c */ /* 0x002fe4000004182c */
[----:B------:R-:W-:Y:S01]  /*12400*/  FADD.FTZ R138, R138, R139 ;  /* 0x0000008b8a8a7221 */ /* 0x000fe20000010000 */
[----:B------:R-:W-:-:S03]  /*12410*/  FADD.FTZ R172, R172, R173 ;  /* 0x000000adacac7221 */ /* 0x000fc60000010000 */
[----:B------:R-:W-:Y:S01]  /*12420*/  HMMA.16816.F32.BF16 R132, R48, R42, R132 ;  /* 0x0000002a3084723c */ /* 0x000fe20000041884 */
[----:B----4-:R-:W-:Y:S02]  /*12430*/  F2FP.BF16.F32.PACK_AB R40, R55, R54 ;  /* 0x000000363728723e */ /* 0x010fe400000010ff */
[----:B-----5:R-:W-:-:S04]  /*12440*/  F2FP.BF16.F32.PACK_AB R41, R59, R56 ;  /* 0x000000383b29723e */ /* 0x020fc800000010ff */
[----:B------:R-:W-:Y:S02]  /*12450*/  F2FP.BF16.F32.PACK_AB R42, R57, R2 ;  /* 0x00000002392a723e */ /* 0x000fe400000010ff */
[----:B--2---:R-:W-:Y:S01]  /*12460*/  F2FP.BF16.F32.PACK_AB R43, R107, R0 ;  /* 0x000000006b2b723e */ /* 0x004fe200000010ff */
[----:B------:R-:W-:Y:S01]  /*12470*/  FADD.FTZ R138, R147, R138 ;  /* 0x0000008a938a7221 */ /* 0x000fe20000010000 */
[----:B------:R-:W-:Y:S01]  /*12480*/  FADD.FTZ R177, R177, R172 ;  /* 0x000000acb1b17221 */ /* 0x000fe20000010000 */
[----:B------:R-:W-:Y:S01]  /*12490*/  HMMA.16816.F32.BF16 R4, R48, R30, R4 ;  /* 0x0000001e3004723c */ /* 0x000fe20000041804 */
[----:B------:R-:W1:Y:S01]  /*124a0*/  LDSM.16.MT88.4 R28, [R234+0x10800] ;  /* 0x01080000ea1c783b */ /* 0x000e620000004200 */
[----:B------:R-:W-:-:S04]  /*124b0*/  FADD.FTZ R151, R151, R138 ;  /* 0x0000008a97977221 */ /* 0x000fc80000010000 */
[C---:B------:R-:W-:Y:S06]  /*124c0*/  HMMA.16816.F32.BF16 R36, R48.reuse, R32, R36 ;  /* 0x000000203024723c */ /* 0x040fec0000041824 */
[----:B------:R-:W-:Y:S01]  /*124d0*/  HMMA.16816.F32.BF16 R16, R48, R34, R16 ;  /* 0x000000223010723c */ /* 0x000fe20000041810 */
[----:B------:R-:W2:Y:S05]  /*124e0*/  LDSM.16.MT88.4 R48, [R232+0x10800] ;  /* 0x01080000e830783b */ /* 0x000eaa0000004200 */
[----:B---3--:R-:W-:Y:S01]  /*124f0*/  HMMA.16816.F32.BF16 R12, R40, R8, R12 ;  /* 0x00000008280c723c */ /* 0x008fe2000004180c */
[----:B------:R-:W-:Y:S01]  /*12500*/  FADD.FTZ R151, R146, R151 ;  /* 0x0000009792977221 */ /* 0x000fe20000010000 */
[----:B------:R-:W3:Y:S05]  /*12510*/  LDSM.16.MT88.4 R32, [R233+0x10800] ;  /* 0x01080000e920783b */ /* 0x000eea0000004200 */
[----:B------:R-:W-:-:S04]  /*12520*/  FADD.FTZ R8, R178, R177 ;  /* 0x000000b1b2087221 */ /* 0x000fc80000010000 */
[----:B------:R-:W-:Y:S01]  /*12530*/  FADD.FTZ R8, R3, R8 ;  /* 0x0000000803087221 */ /* 0x000fe20000010000 */
[----:B------:R-:W-:Y:S01]  /*12540*/  FADD.FTZ R156, R156, R151 ;  /* 0x000000979c9c7221 */ /* 0x000fe20000010000 */
[C---:B------:R-:W-:Y:S01]  /*12550*/  HMMA.16816.F32.BF16 R20, R40.reuse, R10, R20 ;  /* 0x0000000a2814723c */ /* 0x040fe20000041814 */
[----:B------:R-:W-:Y:S01]  /*12560*/  FFMA.FTZ R109, R113, UR4, -R168 ;  /* 0x00000004716d7c23 */ /* 0x000fe200080108a8 */
[----:B------:R-:W-:Y:S01]  /*12570*/  FADD.FTZ R183, R183, R8 ;  /* 0x00000008b7b77221 */ /* 0x000fe20000010000 */
[----:B------:R-:W-:Y:S01]  /*12580*/  FADD.FTZ R159, R159, R156 ;  /* 0x0000009c9f9f7221 */ /* 0x000fe20000010000 */
[----:B------:R-:W4:Y:S02]  /*12590*/  LDSM.16.MT88.4 R8, [R237+0x11000] ;  /* 0x01100000ed08783b */ /* 0x000f240000004200 */
[----:B------:R-:W-:Y:S01]  /*125a0*/  FADD.FTZ R184, R184, R183 ;  /* 0x000000b7b8b87221 */ /* 0x000fe20000010000 */
[----:B------:R-:W-:Y:S01]  /*125b0*/  FADD.FTZ R158, R158, R159 ;  /* 0x0000009f9e9e7221 */ /* 0x000fe20000010000 */
[--C-:B------:R-:W-:Y:S01]  /*125c0*/  FFMA.FTZ R58, R92, UR4, -R168.reuse ;  /* 0x000000045c3a7c23 */ /* 0x100fe200080108a8 */
[----:B------:R-:W-:Y:S01]  /*125d0*/  FFMA.FTZ R111, R115, UR4, -R168 ;  /* 0x00000004736f7c23 */ /* 0x000fe200080108a8 */
[----:B------:R-:W-:Y:S01]  /*125e0*/  FADD.FTZ R185, R185, R184 ;  /* 0x000000b8b9b97221 */ /* 0x000fe20000010000 */
[----:B------:R-:W-:Y:S01]  /*125f0*/  FADD.FTZ R163, R163, R158 ;  /* 0x0000009ea3a37221 */ /* 0x000fe20000010000 */
[C---:B-1----:R-:W-:Y:S01]  /*12600*/  HMMA.16816.F32.BF16 R24, R40.reuse, R28, R24 ;  /* 0x0000001c2818723c */ /* 0x042fe20000041818 */
[----:B------:R-:W-:Y:S01]  /*12610*/  FFMA.FTZ R84, R94, UR4, -R125 ;  /* 0x000000045e547c23 */ /* 0x000fe2000801087d */
[----:B------:R-:W-:Y:S01]  /*12620*/  FADD.FTZ R192, R192, R185 ;  /* 0x000000b9c0c07221 */ /* 0x000fe20000010000 */
[----:B------:R-:W-:Y:S01]  /*12630*/  FADD.FTZ R174, R174, R163 ;  /* 0x000000a3aeae7221 */ /* 0x000fe20000010000 */
[--C-:B------:R-:W-:Y:S01]  /*12640*/  FFMA.FTZ R3, R114, UR4, -R125.reuse ;  /* 0x0000000472037c23 */ /* 0x100fe2000801087d */
[--C-:B------:R-:W-:Y:S01]  /*12650*/  FFMA.FTZ R86, R98, UR4, -R125.reuse ;  /* 0x0000000462567c23 */ /* 0x100fe2000801087d */
[----:B------:R-:W-:Y:S01]  /*12660*/  FADD.FTZ R187, R187, R192 ;  /* 0x000000c0bbbb7221 */ /* 0x000fe20000010000 */
[----:B------:R-:W-:Y:S01]  /*12670*/  FADD.FTZ R181, R181, R174 ;  /* 0x000000aeb5b57221 */ /* 0x000fe20000010000 */
[C---:B------:R-:W-:Y:S01]  /*12680*/  HMMA.16816.F32.BF16 R4, R40.reuse, R30, R4 ;  /* 0x0000001e2804723c */ /* 0x040fe20000041804 */
[----:B------:R-:W-:Y:S01]  /*12690*/  FFMA.FTZ R113, R116, UR4, -R125 ;  /* 0x0000000474717c23 */ /* 0x000fe2000801087d */
[----:B------:R-:W-:Y:S01]  /*126a0*/  FADD.FTZ R194, R194, R187 ;  /* 0x000000bbc2c27221 */ /* 0x000fe20000010000 */
[----:B------:R-:W-:Y:S01]  /*126b0*/  FADD.FTZ R176, R176, R181 ;  /* 0x000000b5b0b07221 */ /* 0x000fe20000010000 */
[----:B------:R-:W1:Y:S02]  /*126c0*/  LDSM.16.MT88.4 R28, [R234+0x11000] ;  /* 0x01100000ea1c783b */ /* 0x000e640000004200 */
[----:B------:R-:W-:Y:S01]  /*126d0*/  FADD.FTZ R75, R75, R194 ;  /* 0x000000c24b4b7221 */ /* 0x000fe20000010000 */
[----:B------:R-:W-:Y:S01]  /*126e0*/  FADD.FTZ R176, R61, R176 ;  /* 0x000000b03db07221 */ /* 0x000fe20000010000 */
[----:B--2---:R-:W-:Y:S01]  /*126f0*/  HMMA.16816.F32.BF16 R44, R40, R48, R44 ;  /* 0x00000030282c723c */ /* 0x004fe2000004182c */
[----:B------:R-:W-:Y:S01]  /*12700*/  MUFU.EX2 R58, R58 ;  /* 0x0000003a003a7308 */ /* 0x000fe20000000800 */
[----:B------:R-:W-:Y:S01]  /*12710*/  FADD.FTZ R190, R190, R75 ;  /* 0x0000004bbebe7221 */ /* 0x000fe20000010000 */
[----:B------:R-:W2:Y:S03]  /*12720*/  LDSM.16.MT88.4 R156, [R237+0x11800] ;  /* 0x01180000ed9c783b */ /* 0x000ea60000004200 */
[----:B------:R-:W-:Y:S01]  /*12730*/  FADD.FTZ R65, R65, R190 ;  /* 0x000000be41417221 */ /* 0x000fe20000010000 */
[----:B------:R-:W-:-:S02]  /*12740*/  FADD.FTZ R49, R63, R176 ;  /* 0x000000b03f317221 */ /* 0x000fc40000010000 */
[----:B------:R-:W-:Y:S01]  /*12750*/  MUFU.EX2 R82, R82 ;  /* 0x0000005200527308 */ /* 0x000fe20000000800 */
[----:B------:R-:W-:Y:S01]  /*12760*/  FADD.FTZ R188, R188, R65 ;  /* 0x00000041bcbc7221 */ /* 0x000fe20000010000 */
[----:B------:R-:W-:Y:S01]  /*12770*/  FADD.FTZ R186, R186, R49 ;  /* 0x00000031baba7221 */ /* 0x000fe20000010000 */
[C---:B---3--:R-:W-:Y:S01]  /*12780*/  HMMA.16816.F32.BF16 R36, R40.reuse, R32, R36 ;  /* 0x000000202824723c */ /* 0x048fe20000041824 */
[----:B------:R-:W-:Y:S01]  /*12790*/  FFMA.FTZ R88, R117, UR4, -R168 ;  /* 0x0000000475587c23 */ /* 0x000fe200080108a8 */
[----:B------:R-:W-:Y:S01]  /*127a0*/  FADD.FTZ R83, R83, R188 ;  /* 0x000000bc53537221 */ /* 0x000fe20000010000 */
[----:B------:R-:W-:Y:S01]  /*127b0*/  FADD.FTZ R67, R67, R186 ;  /* 0x000000ba43437221 */ /* 0x000fe20000010000 */
[----:B------:R-:W-:Y:S01]  /*127c0*/  FFMA.FTZ R90, R104, UR4, -R168 ;  /* 0x00000004685a7c23 */ /* 0x000fe200080108a8 */
[----:B------:R-:W3:Y:S01]  /*127d0*/  MUFU.EX2 R109, R109 ;  /* 0x0000006d006d7308 */ /* 0x000ee20000000800 */
[----:B------:R-:W-:Y:S01]  /*127e0*/  FADD.FTZ R182, R182, R83 ;  /* 0x00000053b6b67221 */ /* 0x000fe20000010000 */
[----:B------:R-:W-:Y:S01]  /*127f0*/  FADD.FTZ R196, R196, R67 ;  /* 0x00000043c4c47221 */ /* 0x000fe20000010000 */
[C---:B------:R-:W-:Y:S01]  /*12800*/  HMMA.16816.F32.BF16 R16, R40.reuse, R34, R16 ;  /* 0x000000222810723c */ /* 0x040fe20000041810 */
[----:B------:R-:W-:Y:S04]  /*12810*/  LDSM.16.MT88.4 R148, [R234+0x11800] ;  /* 0x01180000ea94783b */ /* 0x000fe80000004200 */
[----:B------:R-:W-:Y:S08]  /*12820*/  MUFU.EX2 R111, R111 ;  /* 0x0000006f006f7308 */ /* 0x000ff00000000800 */
[----:B------:R-:W-:Y:S08]  /*12830*/  MUFU.EX2 R84, R84 ;  /* 0x0000005400547308 */ /* 0x000ff00000000800 */
[----:B------:R-:W5:Y:S08]  /*12840*/  MUFU.EX2 R3, R3 ;  /* 0x0000000300037308 */ /* 0x000f700000000800 */
[----:B------:R-:W-:Y:S08]  /*12850*/  MUFU.EX2 R86, R86 ;  /* 0x0000005600567308 */ /* 0x000ff00000000800 */
[----:B------:R-:W4:Y:S01]  /*12860*/  MUFU.EX2 R113, R113 ;  /* 0x0000007100717308 */ /* 0x000f220000000800 */
[----:B------:R-:W-:Y:S01]  /*12870*/  FADD.FTZ R71, R71, R196 ;  /* 0x000000c447477221 */ /* 0x000fe20000010000 */
[----:B------:R-:W-:Y:S01]  /*12880*/  FADD.FTZ R73, R73, R182 ;  /* 0x000000b649497221 */ /* 0x000fe20000010000 */
[----:B------:R-:W-:Y:S01]  /*12890*/  HMMA.16816.F32.BF16 R132, R40, R50, R132 ;  /* 0x000000322884723c */ /* 0x000fe20000041884 */
[----:B------:R-:W-:Y:S01]  /*128a0*/  FFMA.FTZ R63, R106, UR4, -R168 ;  /* 0x000000046a3f7c23 */ /* 0x000fe200080108a8 */
[----:B------:R-:W-:Y:S01]  /*128b0*/  FADD.FTZ R198, R198, R71 ;  /* 0x00000047c6c67221 */ /* 0x000fe20000010000 */
[----:B------:R-:W-:Y:S01]  /*128c0*/  FADD.FTZ R180, R180, R73 ;  /* 0x00000049b4b47221 */ /* 0x000fe20000010000 */
[----:B------:R-:W2:Y:S02]  /*128d0*/  LDSM.16.MT88.4 R32, [R233+0x11000] ;  /* 0x01100000e920783b */ /* 0x000ea40000004200 */
[----:B------:R-:W-:Y:S01]  /*128e0*/  FADD.FTZ R69, R69, R198 ;  /* 0x000000c645457221 */ /* 0x000fe20000010000 */
[----:B---3--:R-:W-:Y:S01]  /*128f0*/  F2FP.BF16.F32.PACK_AB R40, R109, R58 ;  /* 0x0000003a6d28723e */ /* 0x008fe200000010ff */
[----:B------:R-:W-:Y:S01]  /*12900*/  FADD.FTZ R87, R87, R180 ;  /* 0x000000b457577221 */ /* 0x000fe20000010000 */
[----:B-----5:R-:W-:-:S02]  /*12910*/  F2FP.BF16.F32.PACK_AB R41, R3, R84 ;  /* 0x000000540329723e */ /* 0x020fc400000010ff */
[----:B------:R-:W-:Y:S02]  /*12920*/  F2FP.BF16.F32.PACK_AB R42, R111, R82 ;  /* 0x000000526f2a723e */ /* 0x000fe400000010ff */
[----:B----4-:R-:W-:Y:S01]  /*12930*/  F2FP.BF16.F32.PACK_AB R43, R113, R86 ;  /* 0x00000056712b723e */ /* 0x010fe200000010ff */
[----:B------:R-:W-:Y:S01]  /*12940*/  FADD.FTZ R200, R200, R69 ;  /* 0x00000045c8c87221 */ /* 0x000fe20000010000 */
[----:B------:R-:W-:Y:S01]  /*12950*/  FADD.FTZ R206, R206, R87 ;  /* 0x00000057cece7221 */ /* 0x000fe20000010000 */
[----:B------:R-:W-:Y:S01]  /*12960*/  MUFU.EX2 R61, R100 ;  /* 0x00000064003d7308 */ /* 0x000fe20000000800 */
[----:B------:R-:W3:Y:S01]  /*12970*/  LDSM.16.MT88.4 R48, [R232+0x11000] ;  /* 0x01100000e830783b */ /* 0x000ee20000004200 */
[----:B------:R-:W-:Y:S02]  /*12980*/  FADD.FTZ R79, R79, R200 ;  /* 0x000000c84f4f7221 */ /* 0x000fe40000010000 */
[----:B------:R-:W-:Y:S02]  /*12990*/  HMMA.16816.F32.BF16 R12, R40, R8, R12 ;  /* 0x00000008280c723c */ /* 0x000fe4000004180c */
[----:B------:R-:W-:-:S05]  /*129a0*/  FADD.FTZ R79, R202, R79 ;  /* 0x0000004fca4f7221 */ /* 0x000fca0000010000 */
[----:B------:R-:W-:-:S04]  /*129b0*/  FADD.FTZ R9, R81, R206 ;  /* 0x000000ce51097221 */ /* 0x000fc80000010000 */
[----:B------:R-:W-:Y:S01]  /*129c0*/  FADD.FTZ R9, R208, R9 ;  /* 0x00000009d0097221 */ /* 0x000fe20000010000 */
[----:B------:R-:W-:Y:S01]  /*129d0*/  FADD.FTZ R60, R60, R79 ;  /* 0x0000004f3c3c7221 */ /* 0x000fe20000010000 */
[----:B-1----:R-:W-:Y:S02]  /*129e0*/  HMMA.16816.F32.BF16 R24, R40, R28, R24 ;  /* 0x0000001c2818723c */ /* 0x002fe40000041818 */
[----:B------:R-:W-:Y:S01]  /*129f0*/  FADD.FTZ R62, R62, R9 ;  /* 0x000000093e3e7221 */ /* 0x000fe20000010000 */
[----:B------:R-:W-:-:S03]  /*12a00*/  FADD.FTZ R77, R77, R60 ;  /* 0x0000003c4d4d7221 */ /* 0x000fc60000010000 */
[----:B------:R-:W-:Y:S01]  /*12a10*/  HMMA.16816.F32.BF16 R4, R40, R30, R4 ;  /* 0x0000001e2804723c */ /* 0x000fe20000041804 */
[--C-:B------:R-:W-:Y:S01]  /*12a20*/  FFMA.FTZ R28, R102, UR4, -R125.reuse ;  /* 0x00000004661c7c23 */ /* 0x100fe2000801087d */
[----:B------:R-:W-:Y:S01]  /*12a30*/  FFMA.FTZ R29, R118, UR4, -R125 ;  /* 0x00000004761d7c23 */ /* 0x000fe2000801087d */
[----:B------:R-:W-:-:S04]  /*12a40*/  FADD.FTZ R89, R89, R62 ;  /* 0x0000003e59597221 */ /* 0x000fc80000010000 */
[--C-:B------:R-:W-:Y:S01]  /*12a50*/  FFMA.FTZ R30, R119, UR4, -R125.reuse ;  /* 0x00000004771e7c23 */ /* 0x100fe2000801087d */
[----:B------:R-:W-:Y:S01]  /*12a60*/  FFMA.FTZ R31, R120, UR4, -R125 ;  /* 0x00000004781f7c23 */ /* 0x000fe2000801087d */
[----:B------:R-:W-:Y:S01]  /*12a70*/  FADD.FTZ R64, R64, R77 ;  /* 0x0000004d40407221 */ /* 0x000fe20000010000 */
[----:B------:R-:W-:Y:S01]  /*12a80*/  FADD.FTZ R66, R66, R89 ;  /* 0x0000005942427221 */ /* 0x000fe20000010000 */
[----:B------:R-:W1:Y:S02]  /*12a90*/  MUFU.EX2 R88, R88 ;  /* 0x0000005800587308 */ /* 0x000e640000000800 */
[----:B------:R-:W-:Y:S01]  /*12aa0*/  FADD.FTZ R85, R85, R64 ;  /* 0x0000004055557221 */ /* 0x000fe20000010000 */
[----:B------:R-:W-:-:S05]  /*12ab0*/  FADD.FTZ R93, R93, R66 ;  /* 0x000000425d5d7221 */ /* 0x000fca0000010000 */
[----:B------:R-:W-:Y:S01]  /*12ac0*/  MUFU.EX2 R63, R63 ;  /* 0x0000003f003f7308 */ /* 0x000fe20000000800 */
[----:B------:R-:W-:-:S07]  /*12ad0*/  FADD.FTZ R68, R68, R85 ;  /* 0x0000005544447221 */ /* 0x000fce0000010000 */
[----:B------:R-:W-:Y:S01]  /*12ae0*/  MUFU.EX2 R90, R90 ;  /* 0x0000005a005a7308 */ /* 0x000fe20000000800 */
[----:B------:R-:W-:-:S07]  /*12af0*/  FADD.FTZ R70, R70, R93 ;  /* 0x0000005d46467221 */ /* 0x000fce0000010000 */
[----:B------:R-:W-:Y:S08]  /*12b00*/  MUFU.EX2 R28, R28 ;  /* 0x0000001c001c7308 */ /* 0x000ff00000000800 */
[----:B------:R-:W4:Y:S08]  /*12b10*/  MUFU.EX2 R29, R29 ;  /* 0x0000001d001d7308 */ /* 0x000f300000000800 */
[----:B------:R-:W-:Y:S08]  /*12b20*/  MUFU.EX2 R30, R30 ;  /* 0x0000001e001e7308 */ /* 0x000ff00000000800 */
[----:B------:R-:W5:Y:S01]  /*12b30*/  MUFU.EX2 R31, R31 ;  /* 0x0000001f001f7308 */ /* 0x000f620000000800 */
[----:B------:R-:W-:Y:S01]  /*12b40*/  FADD.FTZ R91, R91, R68 ;  /* 0x000000445b5b7221 */ /* 0x000fe20000010000 */
[----:B------:R-:W-:Y:S01]  /*12b50*/  FADD.FTZ R97, R97, R70 ;  /* 0x0000004661617221 */ /* 0x000fe20000010000 */
[----:B------:R-:W-:Y:S02]  /*12b60*/  HMMA.16816.F32.BF16 R20, R40, R10, R20 ;  /* 0x0000000a2814723c */ /* 0x000fe40000041814 */
[----:B------:R-:W-:Y:S01]  /*12b70*/  FADD.FTZ R72, R72, R91 ;  /* 0x0000005b48487221 */ /* 0x000fe20000010000 */
[----:B------:R-:W-:Y:S01]  /*12b80*/  FADD.FTZ R74, R74, R97 ;  /* 0x000000614a4a7221 */ /* 0x000fe20000010000 */
[----:B-1----:R-:W-:-:S02]  /*12b90*/  F2FP.BF16.F32.PACK_AB R8, R88, R61 ;  /* 0x0000003d5808723e */ /* 0x002fc400000010ff */
[----:B----4-:R-:W-:Y:S02]  /*12ba0*/  F2FP.BF16.F32.PACK_AB R9, R29, R28 ;  /* 0x0000001c1d09723e */ /* 0x010fe400000010ff */
[----:B------:R-:W-:Y:S01]  /*12bb0*/  F2FP.BF16.F32.PACK_AB R10, R90, R63 ;  /* 0x0000003f5a0a723e */ /* 0x000fe200000010ff */
[----:B------:R-:W-:Y:S01]  /*12bc0*/  FADD.FTZ R95, R95, R72 ;  /* 0x000000485f5f7221 */ /* 0x000fe20000010000 */
[----:B------:R-:W-:Y:S01]  /*12bd0*/  FADD.FTZ R101, R101, R74 ;  /* 0x0000004a65657221 */ /* 0x000fe20000010000 */
[----:B-----5:R-:W-:Y:S02]  /*12be0*/  F2FP.BF16.F32.PACK_AB R11, R31, R30 ;  /* 0x0000001e1f0b723e */ /* 0x020fe400000010ff */
[----:B------:R-:W-:Y:S01]  /*12bf0*/  FADD.FTZ R76, R76, R95 ;  /* 0x0000005f4c4c7221 */ /* 0x000fe20000010000 */
[----:B------:R-:W-:-:S04]  /*12c00*/  FADD.FTZ R78, R78, R101 ;  /* 0x000000654e4e7221 */ /* 0x000fc80000010000 */
[----:B--2---:R-:W-:Y:S01]  /*12c10*/  HMMA.16816.F32.BF16 R160, R8, R156, R12 ;  /* 0x0000009c08a0723c */ /* 0x004fe2000004180c */
        /* <DEDUP_REMOVED lines=39> */
[----:B------:R-:W-:Y:S01]  /*12e90*/  FADD.FTZ R30, R30, R29 ;  /* 0x0000001d1e1e7221 */ /* 0x000fe20000010000 */
[----:B------:R-:W-:Y:S02]  /*12ea0*/  MOV R0, R165 ;  /* 0x000000a500007202 */ /* 0x000fe40000000f00 */
[----:B------:R-:W-:Y:S01]  /*12eb0*/  FADD.FTZ R251, R90, R63 ;  /* 0x0000003f5afb7221 */ /* 0x000fe20000010000 */
[----:B------:R-:W-:Y:S01]  /*12ec0*/  FADD.FTZ R252, R31, R30 ;  /* 0x0000001e1ffc7221 */ /* 0x000fe20000010000 */
[----:B------:R-:W-:-:S09]  /*12ed0*/  MOV R2, R167 ;  /* 0x000000a700027202 */ /* 0x000fd20000000f00 */
.L_x_1568:
[----:B------:R-:W-:Y:S05]  /*12ee0*/  @!P1 BRA `(.L_x_1576) ;  /* 0x0000006000149947 */ /* 0x000fea0003800000 */
[----:B------:R-:W-:Y:S01]  /*12ef0*/  ULEA UR11, -UR8, URZ, 0x8 ;  /* 0x0000003f080b7291 */ /* 0x000fe2000f8e413f */
[----:B------:R-:W-:Y:S01]  /*12f00*/  IMAD.MOV.U32 R3, RZ, RZ, R0 ;  /* 0x000000ffff037224 */ /* 0x000fe200078e0000 */
[----:B------:R-:W-:Y:S01]  /*12f10*/  ULDC.64 UR6, c[0x0][0x250] ;  /* 0x0000940000067ab9 */ /* 0x000fe20000000a00 */
[----:B------:R-:W-:Y:S01]  /*12f20*/  IMAD.MOV.U32 R165, RZ, RZ, R2 ;  /* 0x000000ffffa57224 */ /* 0x000fe200078e0002 */
[----:B------:R-:W-:Y:S02]  /*12f30*/  USHF.R.S32.HI UR10, URZ, 0x1f, UR11 ;  /* 0x0000001f3f0a7899 */ /* 0x000fe4000801140b */
[----:B------:R-:W-:Y:S01]  /*12f40*/  MOV R248, UR11 ;  /* 0x0000000b00f87c02 */ /* 0x000fe20008000f00 */
[----:B------:R-:W-:Y:S01]  /*12f50*/  ULDC UR16, c[0x0][0x2d0] ;  /* 0x0000b40000107ab9 */ /* 0x000fe20000000800 */
[----:B------:R-:W-:Y:S01]  /*12f60*/  ULDC UR4, c[0x0][0x2ec] ;  /* 0x0000bb0000047ab9 */ /* 0x000fe20000000800 */
[----:B------:R-:W-:Y:S01]  /*12f70*/  ULDC.64 UR8, c[0x0][0x248] ;  /* 0x0000920000087ab9 */ /* 0x000fe20000000a00 */
[----:B------:R-:W-:Y:S01]  /*12f80*/  MOV R245, UR10 ;  /* 0x0000000a00f57c02 */ /* 0x000fe20008000f00 */
[----:B------:R-:W-:Y:S01]  /*12f90*/  UMOV UR11, UR6 ;  /* 0x00000006000b7c82 */ /* 0x000fe20008000000 */
[----:B------:R-:W-:-:S05]  /*12fa0*/  UMOV UR10, UR7 ;  /* 0x00000007000a7c82 */ /* 0x000fca0008000000 */
.L_x_1580:
[----:B------:R-:W-:Y:S01]  /*12fb0*/  ISETP.GE.AND P0, PT, R244, UR16, PT ;  /* 0x00000010f4007c0c */ /* 0x000fe2000bf06270 */
[----:B------:R-:W-:Y:S04]  /*12fc0*/  DEPBAR.LE SB0, 0x0 ;  /* 0x000080000000791a */ /* 0x000fe80000000000 */
[----:B------:R-:W-:Y:S01]  /*12fd0*/  BAR.SYNC.DEFER_BLOCKING 0x0 ;  /* 0x0000000000007b1d */ /* 0x000fe20000010000 */
[----:B------:R-:W-:Y:S01]  /*12fe0*/  UIADD3 UR15, UR15, -0x1, URZ ;  /* 0xffffffff0f0f7890 */ /* 0x000fe2000fffe03f */
[----:B------:R-:W-:Y:S01]  /*12ff0*/  IMAD.MOV.U32 R52, RZ, RZ, R248 ;  /* 0x000000ffff347224 */ /* 0x000fe200078e00f8 */
[----:B------:R-:W-:Y:S05]  /*13000*/  MOV R53, R245 ;  /* 0x000000f500357202 */ /* 0x000fea0000000f00 */
[----:B------:R-:W1:Y:S01]  /*13010*/  @!P0 LDC.64 R46, c[0x0][0x250] ;  /* 0x00009400ff2e8b82 */ /* 0x000e620000000a00 */
[----:B------:R-:W-:Y:S01]  /*13020*/  UMOV UR19, UR6 ;  /* 0x0000000600137c82 */ /* 0x000fe20008000000 */
[----:B------:R-:W-:Y:S06]  /*13030*/  UMOV UR18, UR7 ;  /* 0x0000000700127c82 */ /* 0x000fec0008000000 */
[----:B------:R-:W2:Y:S01]  /*13040*/  @!P0 LDC.64 R50, c[0x0][0x250] ;  /* 0x00009400ff328b82 */ /* 0x000ea20000000a00 */
[----:B------:R-:W-:Y:S05]  /*13050*/  @!P3 BRA `(.L_x_1577) ;  /* 0x000000040000b947 */ /* 0x000fea0003800000 */
[----:B------:R-:W3:Y:S01]  /*13060*/  LDC R0, c[0x0][0x380] ;  /* 0x0000e000ff007b82 */ /* 0x000ee20000000800 */
[----:B------:R-:W-:Y:S04]  /*13070*/  USHF.L.U32 UR18, UR15, 0x8, URZ ;  /* 0x000000080f127899 */ /* 0x000fe8000800063f */
[----:B------:R-:W-:Y:S06]  /*13080*/  UIADD3 UR19, UR18, 0x100, URZ ;  /* 0x0000010012137890 */ /* 0x000fec000fffe03f */
        /* <DEDUP_REMOVED lines=27> */
[C---:B------:R-:W-:Y:S01]  /*13240*/  LOP3.LUT R2, R0.reuse, UR18, RZ, 0x3c, !PT ;  /* 0x0000001200027c12 */ /* 0x040fe2000f8e3cff */
[----:B------:R-:W-:Y:S01]  /*13250*/  UMOV UR18, UR10 ;  /* 0x0000000a00127c82 */ /* 0x000fe20008000000 */
        /* <DEDUP_REMOVED lines=32> */
.L_x_1577:
        /* <DEDUP_REMOVED lines=13> */
[----:B------:R-:W-:Y:S01]  /*13530*/  UISETP.GT.AND UP0, UPT, UR15, UR12, UPT ;  /* 0x0000000c0f00728c */ /* 0x000fe2000bf04270 */
        /* <DEDUP_REMOVED lines=119> */
[----:B-1----:R-:W-:Y:S03]  /*13cb0*/  @!P0 IMAD.WIDE.U32 R54, R48, 0xd0, R52 ;  /* 0x000000d030368825 */ /* 0x002fe600078e0034 */
[----:B------:R-:W-:Y:S01]  /*13cc0*/  @!PT LDS RZ, [RZ] ;  /* 0x00000000fffff984 */ /* 0x000fe20000000800 */
[----:B------:R-:W-:Y:S01]  /*13cd0*/  @!PT LDS RZ, [RZ] ;  /* 0x00000000fffff984 */ /* 0x000fe20000000800 */
[----:B------:R-:W-:Y:S01]  /*13ce0*/  @!PT LDS RZ, [RZ] ;  /* 0x00000000fffff984 */ /* 0x000fe20000000800 */
[----:B------:R-:W-:Y:S01]  /*13cf0*/  @!P0 LDGSTS.E.BYPASS.LTC128B.128 [R242+0x10000], desc[UR22][R50.64] ;  /* 0x1000000032f28fae */ /* 0x000fe2000b901d56 */
[----:B------:R-:W-:Y:S01]  /*13d00*/  @!P0 IMAD.IADD R49, R49, 0x1, R55 ;  /* 0x0000000131318824 */ /* 0x000fe200078e0237 */
[-C--:B------:R-:W-:Y:S01]  /*13d10*/  @!P0 LEA R48, P4, R54, R204.reuse, 0x1 ;  /* 0x000000cc36308211 */ /* 0x080fe200078808ff */
[----:B--2---:R-:W-:Y:S01]  /*13d20*/  @!P0 IMAD.WIDE.U32 R58, R46, 0xe0, R52 ;  /* 0x000000e02e3a8825 */ /* 0x004fe200078e0034 */
[----:B------:R-:W-:Y:S02]  /*13d30*/  @P0 STS.128 [R242+0x10800], RZ ;  /* 0x010800fff2000388 */ /* 0x000fe40000000c00 */
[-C--:B------:R-:W-:Y:S01]  /*13d40*/  @!P0 LEA.HI.X R49, R54, R205.reuse, R49, 0x1, P4 ;  /* 0x000000cd36318211 */ /* 0x080fe200020f0c31 */
[----:B------:R-:W-:Y:S01]  /*13d50*/  @!P0 IMAD R47, R47, 0xe0, RZ ;  /* 0x000000e02f2f8824 */ /* 0x000fe200078e02ff */
[-C--:B------:R-:W-:Y:S01]  /*13d60*/  @!P0 LEA R46, P2, R58, R204.reuse, 0x1 ;  /* 0x000000cc3a2e8211 */ /* 0x080fe200078408ff */
[----:B---3--:R-:W-:Y:S02]  /*13d70*/  @!P0 IMAD.WIDE.U32 R52, R44, 0xf0, R52 ;  /* 0x000000f02c348825 */ /* 0x008fe400078e0034 */
[----:B------:R-:W-:Y:S01]  /*13d80*/  @!PT LDS RZ, [RZ] ;  /* 0x00000000fffff984 */ /* 0x000fe20000000800 */
[----:B------:R-:W-:Y:S01]  /*13d90*/  @!PT LDS RZ, [RZ] ;  /* 0x00000000fffff984 */ /* 0x000fe20000000800 */
[----:B------:R-:W-:Y:S01]  /*13da0*/  @!PT LDS RZ, [RZ] ;  /* 0x00000000fffff984 */ /* 0x000fe20000000800 */
[----:B------:R-:W-:Y:S02]  /*13db0*/  @!P0 LDGSTS.E.BYPASS.LTC128B.128 [R242+0x10800], desc[UR22][R48.64] ;  /* 0x1080000030f28fae */ /* 0x000fe4000b901d56 */
[----:B------:R-:W-:Y:S01]  /*13dc0*/  @!P0 IMAD.IADD R47, R47, 0x1, R59 ;  /* 0x000000012f2f8824 */ /* 0x000fe200078e023b */
[----:B------:R-:W-:Y:S01]  /*13dd0*/  @!P0 LEA R44, P1, R52, R204, 0x1 ;  /* 0x000000cc342c8211 */ /* 0x000fe200078208ff */
[----:B------:R-:W-:Y:S01]  /*13de0*/  @!P0 IMAD R45, R45, 0xf0, RZ ;  /* 0x000000f02d2d8824 */ /* 0x000fe200078e02ff */
[----:B------:R-:W-:Y:S02]  /*13df0*/  @P0 STS.128 [R242+0x11000], RZ ;  /* 0x011000fff2000388 */ /* 0x000fe40000000c00 */
[-C--:B------:R-:W-:Y:S01]  /*13e00*/  @!P0 LEA.HI.X R47, R58, R205.reuse, R47, 0x1, P2 ;  /* 0x000000cd3a2f8211 */ /* 0x080fe200010f0c2f */
[----:B------:R-:W-:Y:S04]  /*13e10*/  @!P0 IMAD.IADD R45, R45, 0x1, R53 ;  /* 0x000000012d2d8824 */ /* 0x000fe800078e0235 */
[----:B------:R-:W-:Y:S01]  /*13e20*/  @!PT LDS RZ, [RZ] ;  /* 0x00000000fffff984 */ /* 0x000fe20000000800 */
[----:B------:R-:W-:Y:S01]  /*13e30*/  @!PT LDS RZ, [RZ] ;  /* 0x00000000fffff984 */ /* 0x000fe20000000800 */
[----:B------:R-:W-:Y:S01]  /*13e40*/  @!PT LDS RZ, [RZ] ;  /* 0x00000000fffff984 */ /* 0x000fe20000000800 */
[----:B------:R-:W-:Y:S01]  /*13e50*/  @!P0 LDGSTS.E.BYPASS.LTC128B.128 [R242+0x11000], desc[UR22][R46.64] ;  /* 0x110000002ef28fae */ /* 0x000fe2000b901d56 */
[----:B------:R-:W-:Y:S02]  /*13e60*/  @!P0 LEA.HI.X R45, R52, R205, R45, 0x1, P1 ;  /* 0x000000cd342d8211 */ /* 0x000fe400008f0c2d */
[----:B------:R-:W-:Y:S01]  /*13e70*/  PLOP3.LUT P1, PT, PT, PT, UP0, 0x80, 0x0 ;  /* 0x000000000000781c */ /* 0x000fe20003f2f008 */
        /* <DEDUP_REMOVED lines=218> */
[----:B------:R-:W-:Y:S04]  /*14c20*/  USHF.L.U32 UR10, UR15, 0x8, URZ ;  /* 0x000000080f0a7899 */ /* 0x000fe8000800063f */
[----:B------:R-:W-:Y:S02]  /*14c30*/  UIADD3 UR11, UR10, -0x100, URZ ;  /* 0xffffff000a0b7890 */ /* 0x000fe4000fffe03f */
[----:B------:R-:W-:Y:S04]  /*14c40*/  IMAD.U32 R170, RZ, RZ, UR10 ;  /* 0x0000000affaa7e24 */ /* 0x000fe8000f8e00ff */
[----:B------:R-:W-:Y:S02]  /*14c50*/  MOV R169, UR11 ;  /* 0x0000000b00a97c02 */ /* 0x000fe40008000f00 */
[----:B------:R-:W-:Y:S02]  /*14c60*/  IABS R170, R170 ;  /* 0x000000aa00aa7213 */ /* 0x000fe40000000000 */
        /* <DEDUP_REMOVED lines=17> */
[----:B------:R-:W-:Y:S01]  /*14d80*/  LOP3.LUT R171, RZ, R164, RZ, 0x33, !PT ;  /* 0x000000a4ffab7212 */ /* 0x000fe200078e33ff */
[----:B------:R-:W-:Y:S01]  /*14d90*/  UMOV UR10, UR8 ;  /* 0x00000008000a7c82 */ /* 0x000fe20008000000 */
        /* <DEDUP_REMOVED lines=39> */
.L_x_1579:
        /* <DEDUP_REMOVED lines=25> */
[C---:B--2---:R-:W-:Y:S01]  /*151a0*/  @!P0 LEA.HI.X R168, R0.reuse, R171, R168, 0x5, P2 ;  /* 0x000000ab00a88211 */ /* 0x044fe200010f2ca8 */
[----:B------:R-:W-:Y:S01]  /*151b0*/  @!P0 IMAD.WIDE.U32 R190, R0, 0x90, R170 ;  /* 0x0000009000be8825 */ /* 0x000fe200078e00aa */
        /* <DEDUP_REMOVED lines=12> */
[----:B------:R-:W-:Y:S01]  /*15280*/  @!P0 IMAD.WIDE.U32 R174, R0, 0x50, R170 ;  /* 0x0000005000ae8825 */ /* 0x000fe200078e00aa */
[-C--:B------:R-:W-:Y:S01]  /*15290*/  @!P0 LEA R176, P1, R168, R250.reuse, 0x1 ;  /* 0x000000faa8b08211 */ /* 0x080fe200078208ff */
[----:B------:R1:W-:Y:S01]  /*152a0*/  @P0 STS.128 [R242+0x3800], RZ ;  /* 0x003800fff2000388 */ /* 0x0003e20000000c00 */
[----:B------:R-:W5:Y:S01]  /*152b0*/  @!P0 LDC R2, c[0x0][0x24c] ;  /* 0x00009300ff028b82 */ /* 0x000f620000000800 */
[----:B------:R-:W-:Y:S02]  /*152c0*/  @!P0 IMAD.MOV.U32 R183, RZ, RZ, R171 ;  /* 0x000000ffffb78224 */ /* 0x000fe400078e00ab */
[----:B------:R-:W-:Y:S01]  /*152d0*/  @!PT LDS RZ, [RZ] ;  /* 0x00000000fffff984 */ /* 0x000fe20000000800 */
[----:B------:R-:W-:Y:S01]  /*152e0*/  @!PT LDS RZ, [RZ] ;  /* 0x00000000fffff984 */ /* 0x000fe20000000800 */
[----:B------:R-:W-:Y:S01]  /*152f0*/  @!PT LDS RZ, [RZ] ;  /* 0x00000000fffff984 */ /* 0x000fe20000000800 */
[----:B------:R1:W-:Y:S01]  /*15300*/  @!P0 LDGSTS.E.BYPASS.LTC128B.128 [R242+0x3800], desc[UR22][R180.64] ;  /* 0x03800000b4f28fae */ /* 0x0003e2000b901d56 */
[----:B------:R-:W-:Y:S03]  /*15310*/  @!P0 IMAD.WIDE.U32 R182, R0, 0xa0, R182 ;  /* 0x000000a000b68825 */ /* 0x000fe600078e00b6 */
[----:B------:R1:W-:Y:S01]  /*15320*/  @P0 STS.128 [R242+0x4000], RZ ;  /* 0x004000fff2000388 */ /* 0x0003e20000000c00 */
        /* <DEDUP_REMOVED lines=46> */
[----:B-1----:R-:W-:Y:S01]  /*15610*/  @!P0 MOV R176, R170 ;  /* 0x000000aa00b08202 */ /* 0x002fe20000000f00 */
[--C-:B------:R-:W-:Y:S02]  /*15620*/  @!P0 IMAD.MOV.U32 R177, RZ, RZ, R171.reuse ;  /* 0x000000ffffb18224 */ /* 0x100fe400078e00ab */
[----:B------:R2:W-:Y:S01]  /*15630*/  @P0 STS.128 [R242+0x6000], RZ ;  /* 0x006000fff2000388 */ /* 0x0005e20000000c00 */
[----:B------:R-:W-:Y:S01]  /*15640*/  @!P0 IMAD.MOV.U32 R175, RZ, RZ, R171 ;  /* 0x000000ffffaf8224 */ /* 0x000fe200078e00ab */
[----:B------:R-:W1:Y:S01]  /*15650*/  @!P0 LDC R2, c[0x0][0x24c] ;  /* 0x00009300ff028b82 */ /* 0x000e620000000800 */
[C---:B------:R-:W-:Y:S04]  /*15660*/  @!P0 IMAD.WIDE.U32 R180, R0.reuse, 0xb0, R180 ;  /* 0x000000b000b48825 */ /* 0x040fe800078e00b4 */
[----:B-----5:R-:W-:Y:S01]  /*15670*/  @!P0 IMAD.MOV.U32 R178, RZ, RZ, R170 ;  /* 0x000000ffffb28224 */ /* 0x020fe200078e00aa */
[----:B---3--:R-:W-:Y:S01]  /*15680*/  @!P0 LEA.HI.X R169, R0, R171, R169, 0x7, P1 ;  /* 0x000000ab00a98211 */ /* 0x008fe200008f3ca9 */
[----:B------:R-:W-:Y:S01]  /*15690*/  @!P0 IMAD.MOV.U32 R179, RZ, RZ, R171 ;  /* 0x000000ffffb38224 */ /* 0x000fe200078e00ab */
[----:B------:R-:W-:Y:S01]  /*156a0*/  @!P0 LEA R186, P1, R190, R250, 0x1 ;  /* 0x000000fabeba8211 */ /* 0x000fe200078208ff */
[----:B------:R-:W-:Y:S01]  /*156b0*/  @!P0 IMAD.WIDE.U32 R176, R0, 0xd0, R176 ;  /* 0x000000d000b08825 */ /* 0x000fe200078e00b0 */
[-C--:B------:R-:W-:Y:S02]  /*156c0*/  @!P0 LEA.HI.X R189, R168, R249.reuse, R169, 0x1, P2 ;  /* 0x000000f9a8bd8211 */ /* 0x080fe400010f0ca9 */
[----:B------:R-:W3:Y:S01]  /*156d0*/  @!P0 LDC R168, c[0x0][0x24c] ;  /* 0x00009300ffa88b82 */ /* 0x000ee20000000800 */
[----:B------:R-:W-:Y:S01]  /*156e0*/  @!P0 MOV R172, R170 ;  /* 0x000000aa00ac8202 */ /* 0x000fe20000000f00 */
[----:B------:R-:W-:Y:S01]  /*156f0*/  @!P0 IMAD.MOV.U32 R173, RZ, RZ, R171 ;  /* 0x000000ffffad8224 */ /* 0x000fe200078e00ab */
[----:B------:R-:W-:Y:S01]  /*15700*/  @!PT LDS RZ, [RZ] ;  /* 0x00000000fffff984 */ /* 0x000fe20000000800 */
[----:B------:R-:W-:Y:S01]  /*15710*/  @!PT LDS RZ, [RZ] ;  /* 0x00000000fffff984 */ /* 0x000fe20000000800 */
[----:B------:R-:W-:Y:S01]  /*15720*/  @!PT LDS RZ, [RZ] ;  /* 0x00000000fffff984 */ /* 0x000fe20000000800 */
[----:B------:R2:W-:Y:S01]  /*15730*/  @!P0 LDGSTS.E.BYPASS.LTC128B.128 [R242+0x6000], desc[UR22][R188.64] ;  /* 0x06000000bcf28fae */ /* 0x0005e2000b901d56 */
[C---:B------:R-:W-:Y:S03]  /*15740*/  @!P0 IMAD.WIDE.U32 R178, R0.reuse, 0xc0, R178 ;  /* 0x000000c000b28825 */ /* 0x040fe600078e00b2 */
[----:B------:R2:W-:Y:S01]  /*15750*/  @P0 STS.128 [R242+0x6800], RZ ;  /* 0x006800fff2000388 */ /* 0x0005e20000000c00 */
[C---:B------:R-:W-:Y:S04]  /*15760*/  @!P0 IMAD.WIDE.U32 R174, R0.reuse, 0xe0, R174 ;  /* 0x000000e000ae8825 */ /* 0x040fe800078e00ae */
[----:B------:R-:W-:Y:S04]  /*15770*/  @!P0 IMAD.WIDE.U32 R172, R0, 0xf0, R172 ;  /* 0x000000f000ac8825 */ /* 0x000fe800078e00ac */
[----:B------:R-:W-:Y:S02]  /*15780*/  @!P0 IMAD.IADD R0, R167, 0x1, R191 ;  /* 0x00000001a7008824 */ /* 0x000fe400078e02bf */
[----:B----4-:R-:W-:Y:S01]  /*15790*/  @!P0 IMAD R169, R166, 0xa0, RZ ;  /* 0x000000a0a6a98824 */ /* 0x010fe200078e02ff */
[----:B------:R-:W4:Y:S01]  /*157a0*/  @!P0 LDC R167, c[0x0][0x24c] ;  /* 0x00009300ffa78b82 */ /* 0x000f220000000800 */
[----:B-1----:R-:W-:Y:S01]  /*157b0*/  @!P0 IMAD R171, R2, 0xc0, RZ ;  /* 0x000000c002ab8824 */ /* 0x002fe200078e02ff */
[-C--:B------:R-:W-:Y:S01]  /*157c0*/  @!P0 LEA.HI.X R187, R190, R249.reuse, R0, 0x1, P1 ;  /* 0x000000f9bebb8211 */ /* 0x080fe200008f0c00 */
[----:B------:R-:W-:Y:S01]  /*157d0*/  @!P0 IMAD.IADD R166, R169, 0x1, R183 ;  /* 0x00000001a9a68824 */ /* 0x000fe200078e02b7 */
[-C--:B------:R-:W-:Y:S01]  /*157e0*/  @!P0 LEA R190, P1, R182, R250.reuse, 0x1 ;  /* 0x000000fab6be8211 */ /* 0x080fe200078208ff */
[----:B------:R-:W-:Y:S02]  /*157f0*/  @!P0 IMAD.IADD R171, R171, 0x1, R179 ;  /* 0x00000001abab8824 */ /* 0x000fe400078e02b3 */
[----:B------:R-:W-:Y:S01]  /*15800*/  @!PT LDS RZ, [RZ] ;  /* 0x00000000fffff984 */ /* 0x000fe20000000800 */
[----:B------:R-:W-:Y:S01]  /*15810*/  @!PT LDS RZ, [RZ] ;  /* 0x00000000fffff984 */ /* 0x000fe20000000800 */
[----:B------:R-:W-:Y:S01]  /*15820*/  @!PT LDS RZ, [RZ] ;  /* 0x00000000fffff984 */ /* 0x000fe20000000800 */
[----:B------:R2:W-:Y:S01]  /*15830*/  @!P0 LDGSTS.E.BYPASS.LTC128B.128 [R242+0x6800], desc[UR22][R186.64] ;  /* 0x06800000baf28fae */ /* 0x0005e2000b901d56 */
[----:B------:R-:W-:Y:S01]  /*15840*/  @!P0 IMAD R169, R164, 0xb0, RZ ;  /* 0x000000b0a4a98824 */ /* 0x000fe200078e02ff */
[----:B------:R-:W-:Y:S01]  /*15850*/  @!P0 LEA.HI.X R191, R182, R249, R166, 0x1, P1 ;  /* 0x000000f9b6bf8211 */ /* 0x000fe200008f0ca6 */
[----:B------:R-:W1:Y:S01]  /*15860*/  @!P0 LDC R0, c[0x0][0x24c] ;  /* 0x00009300ff008b82 */ /* 0x000e620000000800 */
[----:B------:R2:W-:Y:S01]  /*15870*/  @P0 STS.128 [R242+0x7000], RZ ;  /* 0x007000fff2000388 */ /* 0x0005e20000000c00 */
[-C--:B------:R-:W-:Y:S02]  /*15880*/  @!P0 LEA R182, P2, R180, R250.reuse, 0x1 ;  /* 0x000000fab4b68211 */ /* 0x080fe400078408ff */
[----:B------:R-:W-:Y:S01]  /*15890*/  @!P0 IADD3 R169, R169, R181, RZ ;  /* 0x000000b5a9a98210 */ /* 0x000fe20007ffe0ff */
[----:B------:R-:W-:Y:S01]  /*158a0*/  @!PT LDS RZ, [RZ] ;  /* 0x00000000fffff984 */ /* 0x000fe20000000800 */
[----:B------:R-:W-:Y:S01]  /*158b0*/  @!PT LDS RZ, [RZ] ;  /* 0x00000000fffff984 */ /* 0x000fe20000000800 */
[----:B------:R-:W-:Y:S01]  /*158c0*/  @!PT LDS RZ, [RZ] ;  /* 0x00000000fffff984 */ /* 0x000fe20000000800 */
[----:B------:R2:W-:Y:S01]  /*158d0*/  @!P0 LDGSTS.E.BYPASS.LTC128B.128 [R242+0x7000], desc[UR22][R190.64] ;  /* 0x07000000bef28fae */ /* 0x0005e2000b901d56 */
[-C--:B------:R-:W-:Y:S02]  /*158e0*/  @!P0 LEA R170, P1, R178, R250.reuse, 0x1 ;  /* 0x000000fab2aa8211 */ /* 0x080fe400078208ff */
[-C--:B------:R-:W-:Y:S01]  /*158f0*/  @!P0 LEA.HI.X R183, R180, R249.reuse, R169, 0x1, P2 ;  /* 0x000000f9b4b78211 */ /* 0x080fe200010f0ca9 */
[----:B------:R2:W-:Y:S01]  /*15900*/  @P0 STS.128 [R242+0x7800], RZ ;  /* 0x007800fff2000388 */ /* 0x0005e20000000c00 */
[-C--:B------:R-:W-:Y:S01]  /*15910*/  @!P0 LEA.HI.X R171, R178, R249.reuse, R171, 0x1, P1 ;  /* 0x000000f9b2ab8211 */ /* 0x080fe200008f0cab */
[----:B---3--:R-:W-:Y:S01]  /*15920*/  @!P0 IMAD R169, R168, 0xd0, RZ ;  /* 0x000000d0a8a98824 */ /* 0x008fe200078e02ff */
[-C--:B------:R-:W-:Y:S01]  /*15930*/  @!P0 LEA R168, P4, R176, R250.reuse, 0x1 ;  /* 0x000000fab0a88211 */ /* 0x080fe200078808ff */
[----:B------:R-:W-:Y:S01]  /*15940*/  @!PT LDS RZ, [RZ] ;  /* 0x00000000fffff984 */ /* 0x000fe20000000800 */
[----:B------:R-:W-:Y:S01]  /*15950*/  @!PT LDS RZ, [RZ] ;  /* 0x00000000fffff984 */ /* 0x000fe20000000800 */
[----:B------:R-:W-:Y:S01]  /*15960*/  @!PT LDS RZ, [RZ] ;  /* 0x00000000fffff984 */ /* 0x000fe20000000800 */
[----:B------:R2:W-:Y:S01]  /*15970*/  @!P0 LDGSTS.E.BYPASS.LTC128B.128 [R242+0x7800], desc[UR22][R182.64] ;  /* 0x07800000b6f28fae */ /* 0x0005e2000b901d56 */
[-C--:B------:R-:W-:Y:S01]  /*15980*/  @!P0 LEA R166, P2, R174, R250.reuse, 0x1 ;  /* 0x000000faaea68211 */ /* 0x080fe200078408ff */
[----:B------:R-:W-:Y:S01]  /*15990*/  @!P0 IMAD.IADD R169, R169, 0x1, R177 ;  /* 0x00000001a9a98824 */ /* 0x000fe200078e02b1 */
[----:B------:R-:W-:Y:S01]  /*159a0*/  @!P0 LEA R178, P1, R172, R250, 0x1 ;  /* 0x000000faacb28211 */ /* 0x000fe200078208ff */
[----:B------:R2:W-:Y:S01]  /*159b0*/  @P0 STS.128 [R242+0x8000], RZ ;  /* 0x008000fff2000388 */ /* 0x0005e20000000c00 */
[----:B----4-:R-:W-:Y:S02]  /*159c0*/  @!P0 IMAD R167, R167, 0xe0, RZ ;  /* 0x000000e0a7a78824 */ /* 0x010fe400078e02ff */
[-C--:B------:R-:W-:Y:S01]  /*159d0*/  @!P0 LEA.HI.X R169, R176, R249.reuse, R169, 0x1, P4 ;  /* 0x000000f9b0a98211 */ /* 0x080fe200020f0ca9 */
[----:B------:R-:W-:Y:S01]  /*159e0*/  @!PT LDS RZ, [RZ] ;  /* 0x00000000fffff984 */ /* 0x000fe20000000800 */
[----:B------:R-:W-:Y:S01]  /*159f0*/  @!PT LDS RZ, [RZ] ;  /* 0x00000000fffff984 */ /* 0x000fe20000000800 */
[----:B------:R-:W-:Y:S01]  /*15a00*/  @!PT LDS RZ, [RZ] ;  /* 0x00000000fffff984 */ /* 0x000fe20000000800 */
[----:B------:R2:W-:Y:S01]  /*15a10*/  @!P0 LDGSTS.E.BYPASS.LTC128B.128 [R242+0x8000], desc[UR22][R170.64] ;  /* 0x08000000aaf28fae */ /* 0x0005e2000b901d56 */
[----:B------:R-:W-:Y:S02]  /*15a20*/  @!P0 IMAD.IADD R167, R167, 0x1, R175 ;  /* 0x00000001a7a78824 */ /* 0x000fe400078e02af */
[----:B-1----:R-:W-:Y:S01]  /*15a30*/  @!P0 IMAD R179, R0, 0xf0, RZ ;  /* 0x000000f000b38824 */ /* 0x002fe200078e02ff */
[----:B------:R2:W-:Y:S01]  /*15a40*/  @P0 STS.128 [R242+0x8800], RZ ;  /* 0x008800fff2000388 */ /* 0x0005e20000000c00 */
[----:B------:R-:W-:Y:S01]  /*15a50*/  IMAD.MOV.U32 R250, RZ, RZ, R184 ;  /* 0x000000fffffa7224 */ /* 0x000fe200078e00b8 */
[----:B------:R-:W-:Y:S02]  /*15a60*/  @!P0 LEA.HI.X R167, R174, R249, R167, 0x1, P2 ;  /* 0x000000f9aea78211 */ /* 0x000fe400010f0ca7 */
[----:B------:R-:W-:Y:S01]  /*15a70*/  @!PT LDS RZ, [RZ] ;  /* 0x00000000fffff984 */ /* 0x000fe20000000800 */
[----:B------:R-:W-:Y:S01]  /*15a80*/  @!PT LDS RZ, [RZ] ;  /* 0x00000000fffff984 */ /* 0x000fe20000000800 */
[----:B------:R-:W-:Y:S01]  /*15a90*/  @!PT LDS RZ, [RZ] ;  /* 0x00000000fffff984 */ /* 0x000fe20000000800 */
[----:B------:R2:W-:Y:S01]  /*15aa0*/  @!P0 LDGSTS.E.BYPASS.LTC128B.128 [R242+0x8800], desc[UR22][R168.64] ;  /* 0x08800000a8f28fae */ /* 0x0005e2000b901d56 */
[----:B------:R-:W-:Y:S03]  /*15ab0*/  @!P0 IADD3 R179, R179, R173, RZ ;  /* 0x000000adb3b38210 */ /* 0x000fe60007ffe0ff */
[----:B------:R2:W-:Y:S01]  /*15ac0*/  @P0 STS.128 [R242+0x9000], RZ ;  /* 0x009000fff2000388 */ /* 0x0005e20000000c00 */
[----:B------:R-:W-:Y:S01]  /*15ad0*/  @!P0 LEA.HI.X R179, R172, R249, R179, 0x1, P1 ;  /* 0x000000f9acb38211 */ /* 0x000fe200008f0cb3 */
[----:B------:R-:W-:Y:S02]  /*15ae0*/  IMAD.MOV.U32 R249, RZ, RZ, R185 ;  /* 0x000000fffff97224 */ /* 0x000fe400078e00b9 */
        /* <DEDUP_REMOVED lines=10> */
.L_x_1578:
[----:B------:R-:W-:Y:S01]  /*15b90*/  FMNMX.FTZ R0, R4, R165, !PT ;  /* 0x000000a504007209 */ /* 0x000fe20007810000 */
[----:B------:R-:W-:Y:S01]  /*15ba0*/  UISETP.GT.AND UP0, UPT, UR15, UR12, UPT ;  /* 0x0000000c0f00728c */ /* 0x000fe2000bf04270 */
[----:B------:R-:W-:Y:S01]  /*15bb0*/  FMNMX.FTZ R2, R6, R3, !PT ;  /* 0x0000000306027209 */ /* 0x000fe20007810000 */
[----:B------:R-:W-:Y:S01]  /*15bc0*/  UMOV UR11, UR19 ;  /* 0x00000013000b7c82 */ /* 0x000fe20008000000 */
[----:B--2---:R-:W-:Y:S01]  /*15bd0*/  FMNMX.FTZ R167, R5, R0, !PT ;  /* 0x0000000005a77209 */ /* 0x004fe20007810000 */
        /* <DEDUP_REMOVED lines=125> */
[----:B------:R-:W-:Y:S01]  /*163b0*/  SHFL.BFLY PT, R171, R166, 0x2, 0x1f ;  /* 0x0c401f00a6ab7f89 */ /* 0x000fe200000e0000 */
[----:B------:R-:W-:Y:S07]  /*163c0*/  FMNMX.FTZ R169, R131, R0, !PT ;  /* 0x0000000083a97209 */ /* 0x000fee0007810000 */
[----:B------:R-:W1:Y:S02]  /*163d0*/  SHFL.BFLY PT, R0, R169, 0x2, 0x1f ;  /* 0x0c401f00a9007f89 */ /* 0x000e6400000e0000 */
[----:B-1----:R-:W-:Y:S02]  /*163e0*/  FMNMX.FTZ R167, R169, R0, !PT ;  /* 0x00000000a9a77209 */ /* 0x002fe40007810000 */
[----:B------:R-:W-:Y:S04]  /*163f0*/  FMNMX.FTZ R173, R166, R171, !PT ;  /* 0x000000aba6ad7209 */ /* 0x000fe80007810000 */
[----:B------:R-:W-:Y:S08]  /*16400*/  LDSM.16.MT88.4 R168, [R234+0xa000] ;  /* 0x00a00000eaa8783b */ /* 0x000ff00000004200 */
[----:B------:R-:W1:Y:S08]  /*16410*/  SHFL.BFLY PT, R2, R173, 0x1, 0x1f ;  /* 0x0c201f00ad027f89 */ /* 0x000e7000000e0000 */
[----:B------:R-:W2:Y:S01]  /*16420*/  SHFL.BFLY PT, R0, R167, 0x1, 0x1f ;  /* 0x0c201f00a7007f89 */ /* 0x000ea200000e0000 */
[----:B-1----:R-:W-:Y:S07]  /*16430*/  FMNMX.FTZ R2, R173, R2, !PT ;  /* 0x00000002ad027209 */ /* 0x002fee0007810000 */
[----:B------:R-:W-:Y:S01]  /*16440*/  LDSM.16.MT88.4 R172, [R233+0xa000] ;  /* 0x00a00000e9ac783b */ /* 0x000fe20000004200 */
[C---:B------:R-:W-:Y:S01]  /*16450*/  FSETP.NEU.FTZ.AND P0, PT, R2.reuse, -INF , PT ;  /* 0xff8000000200780b */ /* 0x040fe20003f1d000 */
[C---:B------:R-:W-:Y:S01]  /*16460*/  FMUL.FTZ R176, R2.reuse, UR4 ;  /* 0x0000000402b07c20 */ /* 0x040fe20008410000 */
[----:B------:R-:W-:Y:S01]  /*16470*/  FADD.FTZ R164, -R2, R165 ;  /* 0x000000a502a47221 */ /* 0x000fe20000010100 */
[----:B--2---:R-:W-:Y:S03]  /*16480*/  FMNMX.FTZ R0, R167, R0, !PT ;  /* 0x00000000a7007209 */ /* 0x004fe60007810000 */
[----:B------:R-:W-:Y:S01]  /*16490*/  FSEL R176, R176, RZ, P0 ;  /* 0x000000ffb0b07208 */ /* 0x000fe20000000000 */
[----:B------:R-:W-:Y:S01]  /*164a0*/  FMUL.FTZ R165, R164, UR4 ;  /* 0x00000004a4a57c20 */ /* 0x000fe20008410000 */
[C---:B------:R-:W-:Y:S01]  /*164b0*/  FMUL.FTZ R167, R0.reuse, UR4 ;  /* 0x0000000400a77c20 */ /* 0x040fe20008410000 */
[C---:B------:R-:W-:Y:S01]  /*164c0*/  FSETP.NEU.FTZ.AND P0, PT, R0.reuse, -INF , PT ;  /* 0xff8000000000780b */ /* 0x040fe20003f1d000 */
[----:B------:R-:W-:Y:S01]  /*164d0*/  FADD.FTZ R3, -R0, R3 ;  /* 0x0000000300037221 */ /* 0x000fe20000010100 */
[----:B------:R-:W1:Y:S01]  /*164e0*/  MUFU.EX2 R164, R165 ;  /* 0x000000a500a47308 */ /* 0x000e620000000800 */
[--C-:B------:R-:W-:Y:S01]  /*164f0*/  FFMA.FTZ R188, R16, UR4, -R176.reuse ;  /* 0x0000000410bc7c23 */ /* 0x100fe200080108b0 */
[--C-:B------:R-:W-:Y:S01]  /*16500*/  FFMA.FTZ R185, R17, UR4, -R176.reuse ;  /* 0x0000000411b97c23 */ /* 0x100fe200080108b0 */
[----:B------:R-:W-:Y:S01]  /*16510*/  FSEL R167, R167, RZ, P0 ;  /* 0x000000ffa7a77208 */ /* 0x000fe20000000000 */
[--C-:B------:R-:W-:Y:S01]  /*16520*/  FFMA.FTZ R182, R20, UR4, -R176.reuse ;  /* 0x0000000414b67c23 */ /* 0x100fe200080108b0 */
[--C-:B------:R-:W-:Y:S01]  /*16530*/  FFMA.FTZ R183, R21, UR4, -R176.reuse ;  /* 0x0000000415b77c23 */ /* 0x100fe200080108b0 */
[--C-:B------:R-:W-:Y:S01]  /*16540*/  FFMA.FTZ R181, R24, UR4, -R176.reuse ;  /* 0x0000000418b57c23 */ /* 0x100fe200080108b0 */
[--C-:B------:R-:W-:Y:S03]  /*16550*/  FFMA.FTZ R195, R5, UR4, -R176.reuse ;  /* 0x0000000405c37c23 */ /* 0x100fe600080108b0 */
[----:B------:R-:W-:Y:S01]  /*16560*/  MUFU.EX2 R188, R188 ;  /* 0x000000bc00bc7308 */ /* 0x000fe20000000800 */
[--C-:B------:R-:W-:Y:S01]  /*16570*/  FFMA.FTZ R191, R18, UR4, -R167.reuse ;  /* 0x0000000412bf7c23 */ /* 0x100fe200080108a7 */
[--C-:B------:R-:W-:Y:S01]  /*16580*/  FFMA.FTZ R186, R19, UR4, -R167.reuse ;  /* 0x0000000413ba7c23 */ /* 0x100fe200080108a7 */
[--C-:B------:R-:W-:Y:S01]  /*16590*/  FFMA.FTZ R184, R22, UR4, -R167.reuse ;  /* 0x0000000416b87c23 */ /* 0x100fe200080108a7 */
[----:B------:R-:W2:Y:S01]  /*165a0*/  LDSM.16.MT88.4 R16, [R237+0xa000] ;  /* 0x00a00000ed10783b */ /* 0x000ea20000004200 */
[--C-:B------:R-:W-:Y:S01]  /*165b0*/  FFMA.FTZ R179, R23, UR4, -R167.reuse ;  /* 0x0000000417b37c23 */ /* 0x100fe200080108a7 */
[--C-:B------:R-:W-:Y:S01]  /*165c0*/  FFMA.FTZ R177, R26, UR4, -R167.reuse ;  /* 0x000000041ab17c23 */ /* 0x100fe200080108a7 */
[--C-:B------:R-:W-:Y:S03]  /*165d0*/  FFMA.FTZ R180, R27, UR4, -R167.reuse ;  /* 0x000000041bb47c23 */ /* 0x100fe600080108a7 */
[----:B------:R-:W-:Y:S01]  /*165e0*/  MUFU.EX2 R195, R195 ;  /* 0x000000c300c37308 */ /* 0x000fe20000000800 */
[C---:B-1----:R-:W-:Y:S01]  /*165f0*/  FMUL.FTZ R20, R164.reuse, R148 ;  /* 0x00000094a4147220 */ /* 0x042fe20000410000 */
[C---:B------:R-:W-:Y:S01]  /*16600*/  FMUL.FTZ R21, R164.reuse, R149 ;  /* 0x00000095a4157220 */ /* 0x040fe20000410000 */
[----:B------:R-:W-:Y:S01]  /*16610*/  FMUL.FTZ R24, R164, R144 ;  /* 0x00000090a4187220 */ /* 0x000fe20000410000 */
[--C-:B------:R-:W-:Y:S01]  /*16620*/  FFMA.FTZ R178, R30, UR4, -R167.reuse ;  /* 0x000000041eb27c23 */ /* 0x100fe200080108a7 */
[--C-:B------:R-:W-:Y:S01]  /*16630*/  FFMA.FTZ R5, R31, UR4, -R167.reuse ;  /* 0x000000041f057c23 */ /* 0x100fe200080108a7 */
[--C-:B------:R-:W-:Y:S01]  /*16640*/  FFMA.FTZ R200, R6, UR4, -R167.reuse ;  /* 0x0000000406c87c23 */ /* 0x100fe200080108a7 */
[--C-:B------:R-:W-:Y:S03]  /*16650*/  FFMA.FTZ R6, R29, UR4, -R176.reuse ;  /* 0x000000041d067c23 */ /* 0x100fe600080108b0 */
[----:B------:R-:W-:Y:S01]  /*16660*/  MUFU.EX2 R185, R185 ;  /* 0x000000b900b97308 */ /* 0x000fe20000000800 */
[----:B------:R-:W-:Y:S01]  /*16670*/  FMUL.FTZ R29, R164, R141 ;  /* 0x0000008da41d7220 */ /* 0x000fe20000410000 */
[--C-:B------:R-:W-:Y:S01]  /*16680*/  FFMA.FTZ R198, R7, UR4, -R167.reuse ;  /* 0x0000000407c67c23 */ /* 0x100fe200080108a7 */
[--C-:B------:R-:W-:Y:S01]  /*16690*/  FFMA.FTZ R7, R28, UR4, -R176.reuse ;  /* 0x000000041c077c23 */ /* 0x100fe200080108b0 */
[----:B------:R-:W-:Y:S01]  /*166a0*/  FMUL.FTZ R28, R164, R140 ;  /* 0x0000008ca41c7220 */ /* 0x000fe20000410000 */
[----:B------:R-:W-:Y:S01]  /*166b0*/  FMUL.FTZ R166, R3, UR4 ;  /* 0x0000000403a67c20 */ /* 0x000fe20008410000 */
[--C-:B------:R-:W-:Y:S01]  /*166c0*/  FFMA.FTZ R194, R12, UR4, -R176.reuse ;  /* 0x000000040cc27c23 */ /* 0x100fe200080108b0 */
[--C-:B------:R-:W-:Y:S03]  /*166d0*/  FFMA.FTZ R189, R13, UR4, -R176.reuse ;  /* 0x000000040dbd7c23 */ /* 0x100fe600080108b0 */
[----:B------:R-:W-:Y:S01]  /*166e0*/  MUFU.EX2 R200, R200 ;  /* 0x000000c800c87308 */ /* 0x000fe20000000800 */
[--C-:B------:R-:W-:Y:S01]  /*166f0*/  FFMA.FTZ R190, R14, UR4, -R167.reuse ;  /* 0x000000040ebe7c23 */ /* 0x100fe200080108a7 */
[--C-:B------:R-:W-:Y:S01]  /*16700*/  FFMA.FTZ R187, R15, UR4, -R167.reuse ;  /* 0x000000040fbb7c23 */ /* 0x100fe200080108a7 */
[C---:B------:R-:W-:Y:S01]  /*16710*/  FMUL.FTZ R12, R164.reuse, R156 ;  /* 0x0000009ca40c7220 */ /* 0x040fe20000410000 */
[----:B------:R-:W-:Y:S01]  /*16720*/  FMUL.FTZ R13, R164, R157 ;  /* 0x0000009da40d7220 */ /* 0x000fe20000410000 */
[--C-:B------:R-:W-:Y:S01]  /*16730*/  FFMA.FTZ R156, R32, UR4, -R176.reuse ;  /* 0x00000004209c7c23 */ /* 0x100fe200080108b0 */
[C---:B------:R-:W-:Y:S01]  /*16740*/  FMUL.FTZ R32, R164.reuse, R136 ;  /* 0x00000088a4207220 */ /* 0x040fe20000410000 */
[--C-:B------:R-:W-:Y:S03]  /*16750*/  FFMA.FTZ R157, R33, UR4, -R176.reuse ;  /* 0x00000004219d7c23 */ /* 0x100fe600080108b0 */
[----:B------:R-:W1:Y:S01]  /*16760*/  MUFU.EX2 R3, R166 ;  /* 0x000000a600037308 */ /* 0x000e620000000800 */
[C---:B------:R-:W-:Y:S01]  /*16770*/  FMUL.FTZ R33, R164.reuse, R137 ;  /* 0x00000089a4217220 */ /* 0x040fe20000410000 */
[C---:B------:R-:W-:Y:S01]  /*16780*/  FMUL.FTZ R132, R164.reuse, R132 ;  /* 0x00000084a4847220 */ /* 0x040fe20000410000 */
[----:B------:R-:W-:Y:S01]  /*16790*/  FMUL.FTZ R133, R164, R133 ;  /* 0x00000085a4857220 */ /* 0x000fe20000410000 */
        /* <DEDUP_REMOVED lines=13> */
[C---:B-1----:R-:W-:Y:S01]  /*16870*/  FMUL.FTZ R22, R3.reuse, R150 ;  /* 0x0000009603167220 */ /* 0x042fe20000410000 */
[C---:B------:R-:W-:Y:S01]  /*16880*/  FMUL.FTZ R23, R3.reuse, R151 ;  /* 0x0000009703177220 */ /* 0x040fe20000410000 */
[C---:B------:R-:W-:Y:S01]  /*16890*/  FMUL.FTZ R26, R3.reuse, R146 ;  /* 0x00000092031a7220 */ /* 0x040fe20000410000 */
[----:B------:R-:W-:Y:S01]  /*168a0*/  LDSM.16.MT88.4 R148, [R237+0xa800] ;  /* 0x00a80000ed94783b */ /* 0x000fe20000004200 */
[C---:B------:R-:W-:Y:S01]  /*168b0*/  FMUL.FTZ R27, R3.reuse, R147 ;  /* 0x00000093031b7220 */ /* 0x040fe20000410000 */
[C---:B------:R-:W-:Y:S01]  /*168c0*/  FMUL.FTZ R30, R3.reuse, R142 ;  /* 0x0000008e031e7220 */ /* 0x040fe20000410000 */
[----:B------:R-:W-:Y:S03]  /*168d0*/  FMUL.FTZ R31, R3, R143 ;  /* 0x0000008f031f7220 */ /* 0x000fe60000410000 */
[----:B------:R-:W1:Y:S01]  /*168e0*/  MUFU.EX2 R189, R189 ;  /* 0x000000bd00bd7308 */ /* 0x000e620000000800 */
[--C-:B------:R-:W-:Y:S01]  /*168f0*/  FFMA.FTZ R166, R25, UR4, -R176.reuse ;  /* 0x0000000419a67c23 */ /* 0x100fe200080108b0 */
[----:B------:R-:W-:Y:S01]  /*16900*/  FMUL.FTZ R25, R164, R145 ;  /* 0x00000091a4197220 */ /* 0x000fe20000410000 */
[C---:B------:R-:W-:Y:S01]  /*16910*/  FMUL.FTZ R14, R3.reuse, R158 ;  /* 0x0000009e030e7220 */ /* 0x040fe20000410000 */
[----:B------:R-:W-:Y:S01]  /*16920*/  LDSM.16.MT88.4 R140, [R234+0xa800] ;  /* 0x00a80000ea8c783b */ /* 0x000fe20000004200 */
[C---:B------:R-:W-:Y:S01]  /*16930*/  FMUL.FTZ R15, R3.reuse, R159 ;  /* 0x0000009f030f7220 */ /* 0x040fe20000410000 */
[--C-:B------:R-:W-:Y:S01]  /*16940*/  FFMA.FTZ R158, R34, UR4, -R167.reuse ;  /* 0x00000004229e7c23 */ /* 0x100fe200080108a7 */
[----:B------:R-:W-:Y:S03]  /*16950*/  FMUL.FTZ R34, R3, R138 ;  /* 0x0000008a03227220 */ /* 0x000fe60000410000 */
[----:B------:R-:W-:Y:S01]  /*16960*/  MUFU.EX2 R190, R190 ;  /* 0x000000be00be7308 */ /* 0x000fe20000000800 */
[----:B------:R-:W-:Y:S01]  /*16970*/  F2FP.BF16.F32.PACK_AB R138, R185, R188 ;  /* 0x000000bcb98a723e */ /* 0x000fe200000010ff */
[--C-:B------:R-:W-:Y:S01]  /*16980*/  FFMA.FTZ R159, R35, UR4, -R167.reuse ;  /* 0x00000004239f7c23 */ /* 0x100fe200080108a7 */
[C---:B------:R-:W-:Y:S01]  /*16990*/  FMUL.FTZ R35, R3.reuse, R139 ;  /* 0x0000008b03237220 */ /* 0x040fe20000410000 */
[----:B------:R-:W-:Y:S01]  /*169a0*/  LDSM.16.MT88.4 R144, [R233+0xa800] ;  /* 0x00a80000e990783b */ /* 0x000fe20000004200 */
[C---:B------:R-:W-:Y:S01]  /*169b0*/  FMUL.FTZ R134, R3.reuse, R134 ;  /* 0x0000008603867220 */ /* 0x040fe20000410000 */
[----:B------:R-:W-:Y:S01]  /*169c0*/  FMUL.FTZ R135, R3, R135 ;  /* 0x0000008703877220 */ /* 0x000fe20000410000 */
[--C-:B------:R-:W-:Y:S03]  /*169d0*/  FFMA.FTZ R108, R108, UR4, -R176.reuse ;  /* 0x000000046c6c7c23 */ /* 0x100fe600080108b0 */
[----:B------:R-:W3:Y:S01]  /*169e0*/  MUFU.EX2 R187, R187 ;  /* 0x000000bb00bb7308 */ /* 0x000ee20000000800 */
[----:B-1----:R-:W-:Y:S01]  /*169f0*/  F2FP.BF16.F32.PACK_AB R136, R189, R194 ;  /* 0x000000c2bd88723e */ /* 0x002fe200000010ff */
[--C-:B------:R-:W-:Y:S01]  /*16a00*/  FFMA.FTZ R110, R110, UR4, -R167.reuse ;  /* 0x000000046e6e7c23 */ /* 0x100fe200080108a7 */
[--C-:B------:R-:W-:Y:S01]  /*16a10*/  FFMA.FTZ R121, R121, UR4, -R176.reuse ;  /* 0x0000000479797c23 */ /* 0x100fe200080108b0 */
[--C-:B------:R-:W-:Y:S01]  /*16a20*/  FFMA.FTZ R123, R123, UR4, -R167.reuse ;  /* 0x000000047b7b7c23 */ /* 0x100fe200080108a7 */
[--C-:B------:R-:W-:Y:S01]  /*16a30*/  FFMA.FTZ R196, R8, UR4, -R176.reuse ;  /* 0x0000000408c47c23 */ /* 0x100fe200080108b0 */
[C---:B------:R-:W-:Y:S01]  /*16a40*/  FMUL.FTZ R8, R164.reuse, R160 ;  /* 0x000000a0a4087220 */ /* 0x040fe20000410000 */
[--C-:B------:R-:W-:Y:S03]  /*16a50*/  FFMA.FTZ R193, R9, UR4, -R176.reuse ;  /* 0x0000000409c17c23 */ /* 0x100fe600080108b0 */
[----:B------:R-:W-:Y:S01]  /*16a60*/  MUFU.EX2 R191, R191 ;  /* 0x000000bf00bf7308 */ /* 0x000fe20000000800 */
[----:B------:R-:W-:Y:S01]  /*16a70*/  FMUL.FTZ R9, R164, R161 ;  /* 0x000000a1a4097220 */ /* 0x000fe20000410000 */
[----:B------:R-:W-:Y:S01]  /*16a80*/  F2FP.BF16.F32.PACK_AB R161, R198, R200 ;  /* 0x000000c8c6a1723e */ /* 0x000fe200000010ff */
[--C-:B------:R-:W-:Y:S01]  /*16a90*/  FFMA.FTZ R197, R10, UR4, -R167.reuse ;  /* 0x000000040ac57c23 */ /* 0x100fe200080108a7 */
[----:B------:R-:W-:Y:S01]  /*16aa0*/  FMUL.FTZ R10, R3, R162 ;  /* 0x000000a2030a7220 */ /* 0x000fe20000410000 */
[--C-:B------:R-:W-:Y:S01]  /*16ab0*/  FFMA.FTZ R192, R11, UR4, -R167.reuse ;  /* 0x000000040bc07c23 */ /* 0x100fe200080108a7 */
[----:B------:R-:W-:Y:S01]  /*16ac0*/  FMUL.FTZ R11, R3, R163 ;  /* 0x000000a3030b7220 */ /* 0x000fe20000410000 */
[----:B------:R-:W-:Y:S03]  /*16ad0*/  FFMA.FTZ R86, R86, UR4, -R167 ;  /* 0x0000000456567c23 */ /* 0x000fe600080108a7 */
[----:B------:R-:W-:Y:S01]  /*16ae0*/  MUFU.EX2 R196, R196 ;  /* 0x000000c400c47308 */ /* 0x000fe20000000800 */
[----:B---3--:R-:W-:Y:S01]  /*16af0*/  F2FP.BF16.F32.PACK_AB R137, R187, R190 ;  /* 0x000000bebb89723e */ /* 0x008fe200000010ff */
[----:B------:R-:W-:Y:S01]  /*16b00*/  FFMA.FTZ R88, R88, UR4, -R176 ;  /* 0x0000000458587c23 */ /* 0x000fe200080108b0 */
[----:B------:R-:W-:Y:S01]  /*16b10*/  FFMA.FTZ R200, R3, R252, R200 ;  /* 0x000000fc03c87223 */ /* 0x000fe200000100c8 */
[--C-:B------:R-:W-:Y:S01]  /*16b20*/  FFMA.FTZ R96, R96, UR4, -R176.reuse ;  /* 0x0000000460607c23 */ /* 0x100fe200080108b0 */
[----:B------:R-:W-:Y:S01]  /*16b30*/  FFMA.FTZ R199, R4, UR4, -R176 ;  /* 0x0000000404c77c23 */ /* 0x000fe200080108b0 */
[----:B------:R-:W-:Y:S01]  /*16b40*/  PLOP3.LUT P0, PT, PT, PT, UP0, 0x80, 0x0 ;  /* 0x000000000000781c */ /* 0x000fe20003f0f008 */
[----:B------:R-:W-:Y:S03]  /*16b50*/  FADD.FTZ R200, R198, R200 ;  /* 0x000000c8c6c87221 */ /* 0x000fe60000010000 */
[----:B------:R-:W1:Y:S01]  /*16b60*/  MUFU.EX2 R193, R193 ;  /* 0x000000c100c17308 */ /* 0x000e620000000800 */
[----:B------:R-:W-:Y:S09]  /*16b70*/  MOV R165, R2 ;  /* 0x0000000200a57202 */ /* 0x000ff20000000f00 */
[----:B------:R-:W3:Y:S10]  /*16b80*/  MUFU.EX2 R199, R199 ;  /* 0x000000c700c77308 */ /* 0x000ef40000000800 */
[----:B------:R-:W-:Y:S01]  /*16b90*/  MUFU.EX2 R197, R197 ;  /* 0x000000c500c57308 */ /* 0x000fe20000000800 */
[----:B-1----:R-:W-:Y:S09]  /*16ba0*/  F2FP.BF16.F32.PACK_AB R162, R193, R196 ;  /* 0x000000c4c1a2723e */ /* 0x002ff200000010ff */
[----:B------:R-:W1:Y:S01]  /*16bb0*/  MUFU.EX2 R192, R192 ;  /* 0x000000c000c07308 */ /* 0x000e620000000800 */
[C---:B---3--:R-:W-:Y:S01]  /*16bc0*/  F2FP.BF16.F32.PACK_AB R160, R195.reuse, R199 ;  /* 0x000000c7c3a0723e */ /* 0x048fe200000010ff */
[----:B------:R-:W-:Y:S04]  /*16bd0*/  FFMA.FTZ R199, R164, R251, R199 ;  /* 0x000000fba4c77223 */ /* 0x000fe800000100c7 */
[----:B------:R-:W-:Y:S04]  /*16be0*/  FADD.FTZ R199, R195, R199 ;  /* 0x000000c7c3c77221 */ /* 0x000fe80000010000 */
[----:B------:R-:W3:Y:S01]  /*16bf0*/  MUFU.EX2 R186, R186 ;  /* 0x000000ba00ba7308 */ /* 0x000ee20000000800 */
[----:B------:R-:W-:Y:S04]  /*16c00*/  FADD.FTZ R196, R196, R199 ;  /* 0x000000c7c4c47221 */ /* 0x000fe80000010000 */
[----:B------:R-:W-:Y:S05]  /*16c10*/  FADD.FTZ R193, R193, R196 ;  /* 0x000000c4c1c17221 */ /* 0x000fea0000010000 */
[----:B------:R-:W-:Y:S01]  /*16c20*/  MUFU.EX2 R182, R182 ;  /* 0x000000b600b67308 */ /* 0x000fe20000000800 */
[----:B-1----:R-:W-:Y:S01]  /*16c30*/  F2FP.BF16.F32.PACK_AB R163, R192, R197 ;  /* 0x000000c5c0a3723e */ /* 0x002fe200000010ff */
[----:B------:R-:W-:Y:S04]  /*16c40*/  FADD.FTZ R194, R194, R193 ;  /* 0x000000c1c2c27221 */ /* 0x000fe80000010000 */
[----:B------:R-:W-:Y:S04]  /*16c50*/  FADD.FTZ R189, R189, R194 ;  /* 0x000000c2bdbd7221 */ /* 0x000fe80000010000 */
[----:B------:R-:W1:Y:S01]  /*16c60*/  MUFU.EX2 R183, R183 ;  /* 0x000000b700b77308 */ /* 0x000e620000000800 */
[----:B---3--:R-:W-:Y:S01]  /*16c70*/  F2FP.BF16.F32.PACK_AB R139, R186, R191 ;  /* 0x000000bfba8b723e */ /* 0x008fe200000010ff */
[C---:B--2---:R-:W-:Y:S05]  /*16c80*/  HMMA.16816.F32.BF16 R8, R160.reuse, R16, R8 ;  /* 0x00000010a008723c */ /* 0x044fea0000041808 */
[----:B------:R-:W-:Y:S03]  /*16c90*/  FADD.FTZ R188, R188, R189 ;  /* 0x000000bdbcbc7221 */ /* 0x000fe60000010000 */
[----:B------:R-:W-:Y:S03]  /*16ca0*/  MUFU.EX2 R184, R184 ;  /* 0x000000b800b87308 */ /* 0x000fe60000000800 */
[C---:B------:R-:W-:Y:S01]  /*16cb0*/  FMUL.FTZ R16, R164.reuse, R152 ;  /* 0x00000098a4107220 */ /* 0x040fe20000410000 */
[----:B------:R-:W-:Y:S01]  /*16cc0*/  FMUL.FTZ R17, R164, R153 ;  /* 0x00000099a4117220 */ /* 0x000fe20000410000 */
[C---:B------:R-:W-:Y:S03]  /*16cd0*/  HMMA.16816.F32.BF16 R12, R160.reuse, R18, R12 ;  /* 0x00000012a00c723c */ /* 0x040fe6000004180c */
[----:B------:R-:W-:Y:S02]  /*16ce0*/  FADD.FTZ R185, R185, R188 ;  /* 0x000000bcb9b97221 */ /* 0x000fe40000010000 */
[----:B------:R-:W2:Y:S02]  /*16cf0*/  MUFU.EX2 R179, R179 ;  /* 0x000000b300b37308 */ /* 0x000ea40000000800 */
[C---:B------:R-:W-:Y:S01]  /*16d00*/  FMUL.FTZ R18, R3.reuse, R154 ;  /* 0x0000009a03127220 */ /* 0x040fe20000410000 */
[----:B------:R-:W-:Y:S02]  /*16d10*/  FMUL.FTZ R19, R3, R155 ;  /* 0x0000009b03137220 */ /* 0x000fe40000410000 */
[----:B------:R-:W3:Y:S01]  /*16d20*/  LDSM.16.MT88.4 R152, [R232+0xa000] ;  /* 0x00a00000e898783b */ /* 0x000ee20000004200 */
[----:B------:R-:W-:Y:S01]  /*16d30*/  FFMA.FTZ R3, R101, UR4, -R176 ;  /* 0x0000000465037c23 */ /* 0x000fe200080108b0 */
[----:B------:R-:W-:Y:S03]  /*16d40*/  FADD.FTZ R101, R197, R200 ;  /* 0x000000c8c5657221 */ /* 0x000fe60000010000 */
[----:B------:R-:W-:Y:S01]  /*16d50*/  MUFU.EX2 R181, R181 ;  /* 0x000000b500b57308 */ /* 0x000fe20000000800 */
[C---:B------:R-:W-:Y:S03]  /*16d60*/  HMMA.16816.F32.BF16 R16, R160.reuse, R168, R16 ;  /* 0x000000a8a010723c */ /* 0x040fe60000041810 */
[----:B------:R-:W-:Y:S06]  /*16d70*/  FADD.FTZ R101, R192, R101 ;  /* 0x00000065c0657221 */ /* 0x000fec0000010000 */
[----:B------:R-:W4:Y:S02]  /*16d80*/  MUFU.EX2 R166, R166 ;  /* 0x000000a600a67308 */ /* 0x000f240000000800 */
[--C-:B------:R-:W-:Y:S01]  /*16d90*/  FFMA.FTZ R168, R36, UR4, -R176.reuse ;  /* 0x0000000424a87c23 */ /* 0x100fe200080108b0 */
[--C-:B------:R-:W-:Y:S01]  /*16da0*/  FFMA.FTZ R169, R37, UR4, -R176.reuse ;  /* 0x0000000425a97c23 */ /* 0x100fe200080108b0 */
[C---:B------:R-:W-:Y:S03]  /*16db0*/  HMMA.16816.F32.BF16 R20, R160.reuse, R170, R20 ;  /* 0x000000aaa014723c */ /* 0x040fe60000041814 */
[----:B------:R-:W-:Y:S01]  /*16dc0*/  FADD.FTZ R190, R190, R101 ;  /* 0x00000065bebe7221 */ /* 0x000fe20000010000 */
[--C-:B------:R-:W-:Y:S02]  /*16dd0*/  FFMA.FTZ R101, R104, UR4, -R176.reuse ;  /* 0x0000000468657c23 */ /* 0x100fe400080108b0 */
[----:B------:R-:W-:Y:S01]  /*16de0*/  MUFU.EX2 R177, R177 ;  /* 0x000000b100b17308 */ /* 0x000fe20000000800 */
[C---:B------:R-:W-:Y:S04]  /*16df0*/  HMMA.16816.F32.BF16 R24, R160.reuse, R172, R24 ;  /* 0x000000aca018723c */ /* 0x040fe80000041818 */
[--C-:B------:R-:W-:Y:S02]  /*16e00*/  FFMA.FTZ R170, R38, UR4, -R167.reuse ;  /* 0x0000000426aa7c23 */ /* 0x100fe400080108a7 */
[C---:B------:R-:W-:Y:S03]  /*16e10*/  HMMA.16816.F32.BF16 R28, R160.reuse, R174, R28 ;  /* 0x000000aea01c723c */ /* 0x040fe6000004181c */
[----:B------:R-:W5:Y:S02]  /*16e20*/  MUFU.EX2 R180, R180 ;  /* 0x000000b400b47308 */ /* 0x000f640000000800 */
[----:B------:R-:W-:Y:S01]  /*16e30*/  FFMA.FTZ R171, R46, UR4, -R167 ;  /* 0x000000042eab7c23 */ /* 0x000fe200080108a7 */
[----:B------:R-:W-:Y:S01]  /*16e40*/  FFMA.FTZ R104, R105, UR4, -R176 ;  /* 0x0000000469687c23 */ /* 0x000fe200080108b0 */
[----:B------:R-:W-:Y:S06]  /*16e50*/  FADD.FTZ R190, R187, R190 ;  /* 0x000000bebbbe7221 */ /* 0x000fec0000010000 */
[----:B------:R-:W-:Y:S01]  /*16e60*/  MUFU.EX2 R7, R7 ;  /* 0x0000000700077308 */ /* 0x000fe20000000800 */
[----:B------:R-:W-:Y:S01]  /*16e70*/  FADD.FTZ R191, R191, R190 ;  /* 0x000000bebfbf7221 */ /* 0x000fe20000010000 */
[C---:B---3--:R-:W-:Y:S08]  /*16e80*/  HMMA.16816.F32.BF16 R32, R160.reuse, R152, R32 ;  /* 0x00000098a020723c */ /* 0x048ff00000041820 */
[----:B------:R-:W-:Y:S03]  /*16e90*/  MUFU.EX2 R6, R6 ;  /* 0x0000000600067308 */ /* 0x000fe60000000800 */
[----:B------:R-:W-:Y:S01]  /*16ea0*/  FADD.FTZ R191, R186, R191 ;  /* 0x000000bfbabf7221 */ /* 0x000fe20000010000 */
[----:B------:R-:W-:Y:S06]  /*16eb0*/  HMMA.16816.F32.BF16 R132, R160, R154, R132 ;  /* 0x0000009aa084723c */ /* 0x000fec0000041884 */
[----:B------:R-:W-:Y:S01]  /*16ec0*/  MUFU.EX2 R178, R178 ;  /* 0x000000b200b27308 */ /* 0x000fe20000000800 */
[--C-:B------:R-:W-:Y:S01]  /*16ed0*/  FFMA.FTZ R153, R39, UR4, -R167.reuse ;  /* 0x0000000427997c23 */ /* 0x100fe200080108a7 */
[C---:B------:R-:W-:Y:S01]  /*16ee0*/  HMMA.16816.F32.BF16 R8, R136.reuse, R148, R8 ;  /* 0x000000948808723c */ /* 0x040fe20000041808 */
[----:B------:R-:W3:Y:S04]  /*16ef0*/  LDSM.16.MT88.4 R36, [R232+0xa800] ;  /* 0x00a80000e824783b */ /* 0x000ee80000004200 */
[--C-:B------:R-:W-:Y:S03]  /*16f00*/  FFMA.FTZ R154, R40, UR4, -R176.reuse ;  /* 0x00000004289a7c23 */ /* 0x100fe600080108b0 */
[----:B------:R-:W-:Y:S01]  /*16f10*/  MUFU.EX2 R5, R5 ;  /* 0x0000000500057308 */ /* 0x000fe20000000800 */
[C---:B------:R-:W-:Y:S01]  /*16f20*/  HMMA.16816.F32.BF16 R12, R136.reuse, R150, R12 ;  /* 0x00000096880c723c */ /* 0x040fe2000004180c */
[----:B------:R-:W3:Y:S02]  /*16f30*/  LDSM.16.MT88.4 R148, [R237+0xb000] ;  /* 0x00b00000ed94783b */ /* 0x000ee40000004200 */
[----:B-1----:R-:W-:Y:S01]  /*16f40*/  F2FP.BF16.F32.PACK_AB R40, R183, R182 ;  /* 0x000000b6b728723e */ /* 0x002fe200000010ff */
[--C-:B------:R-:W-:Y:S02]  /*16f50*/  FFMA.FTZ R155, R41, UR4, -R176.reuse ;  /* 0x00000004299b7c23 */ /* 0x100fe400080108b0 */
[C---:B------:R-:W-:Y:S03]  /*16f60*/  HMMA.16816.F32.BF16 R16, R136.reuse, R140, R16 ;  /* 0x0000008c8810723c */ /* 0x040fe60000041810 */
[----:B------:R-:W-:Y:S02]  /*16f70*/  MUFU.EX2 R156, R156 ;  /* 0x0000009c009c7308 */ /* 0x000fe40000000800 */
[----:B--2---:R-:W-:Y:S01]  /*16f80*/  F2FP.BF16.F32.PACK_AB R41, R179, R184 ;  /* 0x000000b8b329723e */ /* 0x004fe200000010ff */
[C---:B------:R-:W-:Y:S01]  /*16f90*/  HMMA.16816.F32.BF16 R20, R136.reuse, R142, R20 ;  /* 0x0000008e8814723c */ /* 0x040fe20000041814 */
[----:B------:R-:W1:Y:S06]  /*16fa0*/  LDSM.16.MT88.4 R140, [R234+0xb000] ;  /* 0x00b00000ea8c783b */ /* 0x000e6c0000004200 */
[----:B------:R-:W2:Y:S01]  /*16fb0*/  MUFU.EX2 R157, R157 ;  /* 0x0000009d009d7308 */ /* 0x000ea20000000800 */
[--C-:B------:R-:W-:Y:S01]  /*16fc0*/  FFMA.FTZ R161, R42, UR4, -R167.reuse ;  /* 0x000000042aa17c23 */ /* 0x100fe200080108a7 */
[C---:B------:R-:W-:Y:S08]  /*16fd0*/  HMMA.16816.F32.BF16 R24, R136.reuse, R144, R24 ;  /* 0x000000908818723c */ /* 0x040ff00000041818 */
[----:B------:R-:W-:Y:S01]  /*16fe0*/  MUFU.EX2 R158, R158 ;  /* 0x0000009e009e7308 */ /* 0x000fe20000000800 */
[C---:B------:R-:W-:Y:S01]  /*16ff0*/  HMMA.16816.F32.BF16 R28, R136.reuse, R146, R28 ;  /* 0x00000092881c723c */ /* 0x040fe2000004181c */
[----:B------:R-:W1:Y:S02]  /*17000*/  LDSM.16.MT88.4 R144, [R233+0xb000] ;  /* 0x00b00000e990783b */ /* 0x000e640000004200 */
[----:B----4-:R-:W-:Y:S01]  /*17010*/  F2FP.BF16.F32.PACK_AB R42, R166, R181 ;  /* 0x000000b5a62a723e */ /* 0x010fe200000010ff */
[--C-:B------:R-:W-:Y:S05]  /*17020*/  FFMA.FTZ R162, R43, UR4, -R167.reuse ;  /* 0x000000042ba27c23 */ /* 0x100fea00080108a7 */
[----:B------:R-:W4:Y:S02]  /*17030*/  MUFU.EX2 R159, R159 ;  /* 0x0000009f009f7308 */ /* 0x000f240000000800 */
[----:B-----5:R-:W-:Y:S01]  /*17040*/  F2FP.BF16.F32.PACK_AB R43, R180, R177 ;  /* 0x000000b1b42b723e */ /* 0x020fe200000010ff */
[C---:B---3--:R-:W-:Y:S03]  /*17050*/  HMMA.16816.F32.BF16 R32, R136.reuse, R36, R32 ;  /* 0x000000248820723c */ /* 0x048fe60000041820 */
[----:B--2---:R-:W-:Y:S01]  /*17060*/  F2FP.BF16.F32.PACK_AB R46, R157, R156 ;  /* 0x0000009c9d2e723e */ /* 0x004fe200000010ff */
[--C-:B------:R-:W-:Y:S03]  /*17070*/  FFMA.FTZ R163, R44, UR4, -R176.reuse ;  /* 0x000000042ca37c23 */ /* 0x100fe600080108b0 */
[----:B------:R2:W-:Y:S01]  /*17080*/  MUFU.EX2 R152, R170 ;  /* 0x000000aa00987308 */ /* 0x0005e20000000800 */
[----:B------:R-:W-:Y:S01]  /*17090*/  HMMA.16816.F32.BF16 R132, R136, R38, R132 ;  /* 0x000000268884723c */ /* 0x000fe20000041884 */
[----:B------:R-:W3:Y:S02]  /*170a0*/  LDSM.16.MT88.4 R36, [R232+0xb000] ;  /* 0x00b00000e824783b */ /* 0x000ee40000004200 */
[----:B------:R-:W-:Y:S03]  /*170b0*/  F2FP.BF16.F32.PACK_AB R44, R6, R7 ;  /* 0x00000007062c723e */ /* 0x000fe600000010ff */
[C---:B------:R-:W-:Y:S03]  /*170c0*/  HMMA.16816.F32.BF16 R8, R40.reuse, R148, R8 ;  /* 0x000000942808723c */ /* 0x040fe60000041808 */
[----:B------:R-:W-:Y:S01]  /*170d0*/  MUFU.EX2 R168, R168 ;  /* 0x000000a800a87308 */ /* 0x000fe20000000800 */
[----:B------:R-:W5:Y:S01]  /*170e0*/  LDSM.16.MT88.4 R136, [R237+0xb800] ;  /* 0x00b80000ed88783b */ /* 0x000f620000004200 */
[--C-:B------:R-:W-:Y:S01]  /*170f0*/  FFMA.FTZ R160, R45, UR4, -R176.reuse ;  /* 0x000000042da07c23 */ /* 0x100fe200080108b0 */
[C---:B------:R-:W-:Y:S07]  /*17100*/  HMMA.16816.F32.BF16 R12, R40.reuse, R150, R12 ;  /* 0x00000096280c723c */ /* 0x040fee000004180c */
[----:B------:R-:W5:Y:S01]  /*17110*/  MUFU.EX2 R169, R169 ;  /* 0x000000a900a97308 */ /* 0x000f620000000800 */
[--C-:B------:R-:W-:Y:S01]  /*17120*/  FFMA.FTZ R149, R49, UR4, -R176.reuse ;  /* 0x0000000431957c23 */ /* 0x100fe200080108b0 */
[C---:B-1----:R-:W-:Y:S08]  /*17130*/  HMMA.16816.F32.BF16 R16, R40.reuse, R140, R16 ;  /* 0x0000008c2810723c */ /* 0x042ff00000041810 */
[----:B------:R-:W1:Y:S01]  /*17140*/  MUFU.EX2 R153, R153 ;  /* 0x0000009900997308 */ /* 0x000e620000000800 */
[C---:B------:R-:W-:Y:S01]  /*17150*/  HMMA.16816.F32.BF16 R20, R40.reuse, R142, R20 ;  /* 0x0000008e2814723c */ /* 0x040fe20000041814 */
[----:B------:R-:W1:Y:S02]  /*17160*/  LDSM.16.MT88.4 R140, [R234+0xb800] ;  /* 0x00b80000ea8c783b */ /* 0x000e640000004200 */
[--C-:B------:R-:W-:Y:S01]  /*17170*/  FFMA.FTZ R150, R48, UR4, -R176.reuse ;  /* 0x0000000430967c23 */ /* 0x100fe200080108b0 */
[--C-:B------:R-:W-:Y:S05]  /*17180*/  FFMA.FTZ R151, R50, UR4, -R167.reuse ;  /* 0x0000000432977c23 */ /* 0x100fea00080108a7 */
[----:B------:R-:W-:Y:S02]  /*17190*/  MUFU.EX2 R154, R154 ;  /* 0x0000009a009a7308 */ /* 0x000fe40000000800 */
[--C-:B--2---:R-:W-:Y:S01]  /*171a0*/  FFMA.FTZ R170, R54, UR4, -R167.reuse ;  /* 0x0000000436aa7c23 */ /* 0x104fe200080108a7 */
[C---:B------:R-:W-:Y:S03]  /*171b0*/  HMMA.16816.F32.BF16 R24, R40.reuse, R144, R24 ;  /* 0x000000902818723c */ /* 0x040fe60000041818 */
[----:B------:R-:W-:Y:S01]  /*171c0*/  F2FP.BF16.F32.PACK_AB R45, R5, R178 ;  /* 0x000000b2052d723e */ /* 0x000fe200000010ff */
[--C-:B------:R-:W-:Y:S01]  /*171d0*/  FFMA.FTZ R148, R47, UR4, -R167.reuse ;  /* 0x000000042f947c23 */ /* 0x100fe200080108a7 */
[----:B----4-:R-:W-:Y:S02]  /*171e0*/  F2FP.BF16.F32.PACK_AB R47, R159, R158 ;  /* 0x0000009e9f2f723e */ /* 0x010fe400000010ff */
[----:B------:R-:W2:Y:S01]  /*171f0*/  MUFU.EX2 R155, R155 ;  /* 0x0000009b009b7308 */ /* 0x000ea20000000800 */
[--C-:B------:R-:W-:Y:S03]  /*17200*/  FFMA.FTZ R144, R51, UR4, -R167.reuse ;  /* 0x0000000433907c23 */ /* 0x100fe600080108a7 */
[--C-:B------:R-:W-:Y:S01]  /*17210*/  FFMA.FTZ R145, R52, UR4, -R176.reuse ;  /* 0x0000000434917c23 */ /* 0x100fe200080108b0 */
[----:B------:R-:W4:Y:S01]  /*17220*/  LDSM.16.MT88.4 R48, [R233+0xb800] ;  /* 0x00b80000e930783b */ /* 0x000f220000004200 */
[C---:B------:R-:W-:Y:S04]  /*17230*/  HMMA.16816.F32.BF16 R28, R40.reuse, R146, R28 ;  /* 0x00000092281c723c */ /* 0x040fe8000004181c */
[----:B------:R-:W-:Y:S02]  /*17240*/  MUFU.EX2 R161, R161 ;  /* 0x000000a100a17308 */ /* 0x000fe40000000800 */
[C---:B---3--:R-:W-:Y:S05]  /*17250*/  HMMA.16816.F32.BF16 R32, R40.reuse, R36, R32 ;  /* 0x000000242820723c */ /* 0x048fea0000041820 */
[--C-:B------:R-:W-:Y:S03]  /*17260*/  FFMA.FTZ R146, R53, UR4, -R176.reuse ;  /* 0x0000000435927c23 */ /* 0x100fe600080108b0 */
[----:B------:R-:W3:Y:S01]  /*17270*/  MUFU.EX2 R162, R162 ;  /* 0x000000a200a27308 */ /* 0x000ee20000000800 */
[----:B------:R-:W-:Y:S01]  /*17280*/  HMMA.16816.F32.BF16 R132, R40, R38, R132 ;  /* 0x000000262884723c */ /* 0x000fe20000041884 */
[----:B------:R-:W2:Y:S02]  /*17290*/  LDSM.16.MT88.4 R36, [R232+0xb800] ;  /* 0x00b80000e824783b */ /* 0x000ea40000004200 */
[--C-:B------:R-:W-:Y:S03]  /*172a0*/  FFMA.FTZ R147, R55, UR4, -R167.reuse ;  /* 0x0000000437937c23 */ /* 0x100fe600080108a7 */
[C---:B-----5:R-:W-:Y:S03]  /*172b0*/  HMMA.16816.F32.BF16 R8, R44.reuse, R136, R8 ;  /* 0x000000882c08723c */ /* 0x060fe60000041808 */
[----:B------:R-:W-:Y:S01]  /*172c0*/  MUFU.EX2 R163, R163 ;  /* 0x000000a300a37308 */ /* 0x000fe20000000800 */
[----:B------:R-:W5:Y:S01]  /*172d0*/  LDSM.16.MT88.4 R52, [R237+0xc000] ;  /* 0x00c00000ed34783b */ /* 0x000f620000004200 */
[----:B------:R-:W-:Y:S01]  /*172e0*/  F2FP.BF16.F32.PACK_AB R40, R169, R168 ;  /* 0x000000a8a928723e */ /* 0x000fe200000010ff */
[C---:B------:R-:W-:Y:S07]  /*172f0*/  HMMA.16816.F32.BF16 R12, R44.reuse, R138, R12 ;  /* 0x0000008a2c0c723c */ /* 0x040fee000004180c */
[----:B------:R-:W3:Y:S01]  /*17300*/  MUFU.EX2 R160, R160 ;  /* 0x000000a000a07308 */ /* 0x000ee20000000800 */
[----:B------:R-:W5:Y:S01]  /*17310*/  LDSM.16.MT88.4 R136, [R234+0xc000] ;  /* 0x00c00000ea88783b */ /* 0x000f620000004200 */
[C---:B-1----:R-:W-:Y:S08]  /*17320*/  HMMA.16816.F32.BF16 R16, R44.reuse, R140, R16 ;  /* 0x0000008c2c10723c */ /* 0x042ff00000041810 */
[----:B------:R-:W-:Y:S01]  /*17330*/  MUFU.EX2 R171, R171 ;  /* 0x000000ab00ab7308 */ /* 0x000fe20000000800 */
[C---:B------:R-:W-:Y:S03]  /*17340*/  HMMA.16816.F32.BF16 R20, R44.reuse, R142, R20 ;  /* 0x0000008e2c14723c */ /* 0x040fe60000041814 */
[--C-:B------:R-:W-:Y:S03]  /*17350*/  FFMA.FTZ R141, R56, UR4, -R176.reuse ;  /* 0x00000004388d7c23 */ /* 0x100fe600080108b0 */
[C---:B----4-:R-:W-:Y:S03]  /*17360*/  HMMA.16816.F32.BF16 R24, R44.reuse, R48, R24 ;  /* 0x000000302c18723c */ /* 0x050fe60000041818 */
[----:B------:R-:W-:Y:S02]  /*17370*/  MUFU.EX2 R148, R148 ;  /* 0x0000009400947308 */ /* 0x000fe40000000800 */
[--C-:B------:R-:W-:Y:S01]  /*17380*/  FFMA.FTZ R140, R57, UR4, -R176.reuse ;  /* 0x00000004398c7c23 */ /* 0x100fe200080108b0 */
[C---:B------:R-:W-:Y:S01]  /*17390*/  HMMA.16816.F32.BF16 R28, R44.reuse, R50, R28 ;  /* 0x000000322c1c723c */ /* 0x040fe2000004181c */
[----:B------:R-:W1:Y:S06]  /*173a0*/  LDSM.16.MT88.4 R48, [R233+0xc000] ;  /* 0x00c00000e930783b */ /* 0x000e6c0000004200 */
[----:B------:R-:W-:Y:S01]  /*173b0*/  MUFU.EX2 R150, R150 ;  /* 0x0000009600967308 */ /* 0x000fe20000000800 */
[--C-:B------:R-:W-:Y:S01]  /*173c0*/  FFMA.FTZ R142, R58, UR4, -R167.reuse ;  /* 0x000000043a8e7c23 */ /* 0x100fe200080108a7 */
[C---:B--2---:R-:W-:Y:S08]  /*173d0*/  HMMA.16816.F32.BF16 R32, R44.reuse, R36, R32 ;  /* 0x000000242c20723c */ /* 0x044ff00000041820 */
[----:B------:R-:W2:Y:S01]  /*173e0*/  MUFU.EX2 R149, R149 ;  /* 0x0000009500957308 */ /* 0x000ea20000000800 */
[----:B------:R-:W-:Y:S01]  /*173f0*/  HMMA.16816.F32.BF16 R132, R44, R38, R132 ;  /* 0x000000262c84723c */ /* 0x000fe20000041884 */
[----:B------:R-:W4:Y:S02]  /*17400*/  LDSM.16.MT88.4 R36, [R232+0xc000] ;  /* 0x00c00000e824783b */ /* 0x000f240000004200 */
[--C-:B------:R-:W-:Y:S01]  /*17410*/  FFMA.FTZ R143, R59, UR4, -R167.reuse ;  /* 0x000000043b8f7c23 */ /* 0x100fe200080108a7 */
[----:B------:R-:W-:Y:S05]  /*17420*/  F2FP.BF16.F32.PACK_AB R41, R153, R152 ;  /* 0x000000989929723e */ /* 0x000fea00000010ff */
[----:B------:R-:W-:Y:S02]  /*17430*/  MUFU.EX2 R151, R151 ;  /* 0x0000009700977308 */ /* 0x000fe40000000800 */
[----:B------:R-:W-:Y:S01]  /*17440*/  F2FP.BF16.F32.PACK_AB R42, R155, R154 ;  /* 0x0000009a9b2a723e */ /* 0x000fe200000010ff */
[----:B------:R-:W-:Y:S01]  /*17450*/  LDSM.16.MT88.4 R56, [R234+0xc800] ;  /* 0x00c80000ea38783b */ /* 0x000fe20000004200 */
[----:B---3--:R-:W-:Y:S02]  /*17460*/  F2FP.BF16.F32.PACK_AB R43, R162, R161 ;  /* 0x000000a1a22b723e */ /* 0x008fe400000010ff */
[----:B------:R-:W-:Y:S04]  /*17470*/  F2FP.BF16.F32.PACK_AB R44, R160, R163 ;  /* 0x000000a3a02c723e */ /* 0x000fe800000010ff */
[----:B------:R-:W3:Y:S01]  /*17480*/  MUFU.EX2 R144, R144 ;  /* 0x0000009000907308 */ /* 0x000ee20000000800 */
[----:B--2---:R-:W-:Y:S01]  /*17490*/  F2FP.BF16.F32.PACK_AB R46, R149, R150 ;  /* 0x00000096952e723e */ /* 0x004fe200000010ff */
[C---:B-----5:R-:W-:Y:S08]  /*174a0*/  HMMA.16816.F32.BF16 R8, R40.reuse, R52, R8 ;  /* 0x000000342808723c */ /* 0x060ff00000041808 */
[----:B------:R-:W-:Y:S01]  /*174b0*/  MUFU.EX2 R145, R145 ;  /* 0x0000009100917308 */ /* 0x000fe20000000800 */
[C---:B------:R-:W-:Y:S01]  /*174c0*/  HMMA.16816.F32.BF16 R12, R40.reuse, R54, R12 ;  /* 0x00000036280c723c */ /* 0x040fe2000004180c */
[----:B------:R-:W2:Y:S02]  /*174d0*/  LDSM.16.MT88.4 R52, [R237+0xc800] ;  /* 0x00c80000ed34783b */ /* 0x000ea40000004200 */
[----:B------:R-:W-:Y:S03]  /*174e0*/  F2FP.BF16.F32.PACK_AB R45, R148, R171 ;  /* 0x000000ab942d723e */ /* 0x000fe600000010ff */
[C---:B------:R-:W-:Y:S03]  /*174f0*/  HMMA.16816.F32.BF16 R16, R40.reuse, R136, R16 ;  /* 0x000000882810723c */ /* 0x040fe60000041810 */
[----:B------:R-:W5:Y:S02]  /*17500*/  MUFU.EX2 R146, R146 ;  /* 0x0000009200927308 */ /* 0x000f640000000800 */
[----:B---3--:R-:W-:Y:S01]  /*17510*/  F2FP.BF16.F32.PACK_AB R47, R144, R151 ;  /* 0x00000097902f723e */ /* 0x008fe200000010ff */
[C---:B------:R-:W-:Y:S07]  /*17520*/  HMMA.16816.F32.BF16 R20, R40.reuse, R138, R20 ;  /* 0x0000008a2814723c */ /* 0x040fee0000041814 */
[----:B------:R-:W-:Y:S01]  /*17530*/  MUFU.EX2 R170, R170 ;  /* 0x000000aa00aa7308 */ /* 0x000fe20000000800 */
[--C-:B------:R-:W-:Y:S01]  /*17540*/  FFMA.FTZ R137, R67, UR4, -R167.reuse ;  /* 0x0000000443897c23 */ /* 0x100fe200080108a7 */
[C---:B-1----:R-:W-:Y:S08]  /*17550*/  HMMA.16816.F32.BF16 R24, R40.reuse, R48, R24 ;  /* 0x000000302818723c */ /* 0x042ff00000041818 */
[----:B------:R-:W1:Y:S01]  /*17560*/  MUFU.EX2 R147, R147 ;  /* 0x0000009300937308 */ /* 0x000e620000000800 */
[C---:B------:R-:W-:Y:S01]  /*17570*/  HMMA.16816.F32.BF16 R28, R40.reuse, R50, R28 ;  /* 0x00000032281c723c */ /* 0x040fe2000004181c */
[----:B------:R-:W3:Y:S02]  /*17580*/  LDSM.16.MT88.4 R48, [R233+0xc800] ;  /* 0x00c80000e930783b */ /* 0x000ee40000004200 */
[--C-:B------:R-:W-:Y:S03]  /*17590*/  FFMA.FTZ R67, R68, UR4, -R176.reuse ;  /* 0x0000000444437c23 */ /* 0x100fe600080108b0 */
[C---:B----4-:R-:W-:Y:S03]  /*175a0*/  HMMA.16816.F32.BF16 R32, R40.reuse, R36, R32 ;  /* 0x000000242820723c */ /* 0x050fe60000041820 */
[----:B------:R-:W-:Y:S02]  /*175b0*/  MUFU.EX2 R141, R141 ;  /* 0x0000008d008d7308 */ /* 0x000fe40000000800 */
[--C-:B------:R-:W-:Y:S01]  /*175c0*/  FFMA.FTZ R68, R69, UR4, -R176.reuse ;  /* 0x0000000445447c23 */ /* 0x100fe200080108b0 */
[----:B------:R-:W-:Y:S01]  /*175d0*/  HMMA.16816.F32.BF16 R132, R40, R38, R132 ;  /* 0x000000262884723c */ /* 0x000fe20000041884 */
[----:B------:R-:W4:Y:S06]  /*175e0*/  LDSM.16.MT88.4 R36, [R232+0xc800] ;  /* 0x00c80000e824783b */ /* 0x000f2c0000004200 */
[----:B------:R-:W3:Y:S01]  /*175f0*/  MUFU.EX2 R140, R140 ;  /* 0x0000008c008c7308 */ /* 0x000ee20000000800 */
[--C-:B------:R-:W-:Y:S01]  /*17600*/  FFMA.FTZ R69, R70, UR4, -R167.reuse ;  /* 0x0000000446457c23 */ /* 0x100fe200080108a7 */
[C---:B--2---:R-:W-:Y:S08]  /*17610*/  HMMA.16816.F32.BF16 R8, R44.reuse, R52, R8 ;  /* 0x000000342c08723c */ /* 0x044ff00000041808 */
[----:B------:R-:W-:Y:S01]  /*17620*/  MUFU.EX2 R142, R142 ;  /* 0x0000008e008e7308 */ /* 0x000fe20000000800 */
[C---:B------:R-:W-:Y:S01]  /*17630*/  HMMA.16816.F32.BF16 R12, R44.reuse, R54, R12 ;  /* 0x000000362c0c723c */ /* 0x040fe2000004180c */
[----:B------:R-:W2:Y:S02]  /*17640*/  LDSM.16.MT88.4 R52, [R237+0xd000] ;  /* 0x00d00000ed34783b */ /* 0x000ea40000004200 */
[----:B-----5:R-:W-:Y:S03]  /*17650*/  F2FP.BF16.F32.PACK_AB R40, R146, R145 ;  /* 0x000000919228723e */ /* 0x020fe600000010ff */
[C---:B------:R-:W-:Y:S03]  /*17660*/  HMMA.16816.F32.BF16 R16, R44.reuse, R56, R16 ;  /* 0x000000382c10723c */ /* 0x040fe60000041810 */
[----:B------:R-:W5:Y:S02]  /*17670*/  MUFU.EX2 R143, R143 ;  /* 0x0000008f008f7308 */ /* 0x000f640000000800 */
[----:B-1----:R-:W-:Y:S01]  /*17680*/  F2FP.BF16.F32.PACK_AB R41, R147, R170 ;  /* 0x000000aa9329723e */ /* 0x002fe200000010ff */
[C---:B------:R-:W-:Y:S01]  /*17690*/  HMMA.16816.F32.BF16 R20, R44.reuse, R58, R20 ;  /* 0x0000003a2c14723c */ /* 0x040fe20000041814 */
[----:B------:R-:W1:Y:S06]  /*176a0*/  LDSM.16.MT88.4 R56, [R234+0xd000] ;  /* 0x00d00000ea38783b */ /* 0x000e6c0000004200 */
[----:B------:R-:W-:Y:S01]  /*176b0*/  MUFU.EX2 R60, R60 ;  /* 0x0000003c003c7308 */ /* 0x000fe20000000800 */
[----:B---3--:R-:W-:Y:S01]  /*176c0*/  F2FP.BF16.F32.PACK_AB R42, R140, R141 ;  /* 0x0000008d8c2a723e */ /* 0x008fe200000010ff */
[C---:B------:R-:W-:Y:S08]  /*176d0*/  HMMA.16816.F32.BF16 R24, R44.reuse, R48, R24 ;  /* 0x000000302c18723c */ /* 0x040ff00000041818 */
[----:B------:R-:W3:Y:S01]  /*176e0*/  MUFU.EX2 R61, R61 ;  /* 0x0000003d003d7308 */ /* 0x000ee20000000800 */
[C---:B------:R-:W-:Y:S01]  /*176f0*/  HMMA.16816.F32.BF16 R28, R44.reuse, R50, R28 ;  /* 0x000000322c1c723c */ /* 0x040fe2000004181c */
[----:B------:R-:W1:Y:S02]  /*17700*/  LDSM.16.MT88.4 R48, [R233+0xd000] ;  /* 0x00d00000e930783b */ /* 0x000e640000004200 */
[----:B-----5:R-:W-:Y:S03]  /*17710*/  F2FP.BF16.F32.PACK_AB R43, R143, R142 ;  /* 0x0000008e8f2b723e */ /* 0x020fe600000010ff */
[C---:B----4-:R-:W-:Y:S03]  /*17720*/  HMMA.16816.F32.BF16 R32, R44.reuse, R36, R32 ;  /* 0x000000242c20723c */ /* 0x050fe60000041820 */
[----:B------:R-:W-:Y:S02]  /*17730*/  MUFU.EX2 R62, R62 ;  /* 0x0000003e003e7308 */ /* 0x000fe40000000800 */
[--C-:B------:R-:W-:Y:S01]  /*17740*/  FFMA.FTZ R70, R71, UR4, -R167.reuse ;  /* 0x0000000447467c23 */ /* 0x100fe200080108a7 */
[----:B------:R-:W-:Y:S01]  /*17750*/  HMMA.16816.F32.BF16 R132, R44, R38, R132 ;  /* 0x000000262c84723c */ /* 0x000fe20000041884 */
[----:B------:R-:W4:Y:S06]  /*17760*/  LDSM.16.MT88.4 R36, [R232+0xd000] ;  /* 0x00d00000e824783b */ /* 0x000f2c0000004200 */
[----:B------:R-:W5:Y:S01]  /*17770*/  MUFU.EX2 R63, R63 ;  /* 0x0000003f003f7308 */ /* 0x000f620000000800 */
[--C-:B------:R-:W-:Y:S01]  /*17780*/  FFMA.FTZ R71, R72, UR4, -R176.reuse ;  /* 0x0000000448477c23 */ /* 0x100fe200080108b0 */
[C---:B--2---:R-:W-:Y:S08]  /*17790*/  HMMA.16816.F32.BF16 R8, R40.reuse, R52, R8 ;  /* 0x000000342808723c */ /* 0x044ff00000041808 */
[----:B------:R-:W-:Y:S01]  /*177a0*/  MUFU.EX2 R64, R64 ;  /* 0x0000004000407308 */ /* 0x000fe20000000800 */
[C---:B------:R-:W-:Y:S01]  /*177b0*/  HMMA.16816.F32.BF16 R12, R40.reuse, R54, R12 ;  /* 0x00000036280c723c */ /* 0x040fe2000004180c */
[----:B------:R-:W2:Y:S02]  /*177c0*/  LDSM.16.MT88.4 R52, [R237+0xd800] ;  /* 0x00d80000ed34783b */ /* 0x000ea40000004200 */
[----:B---3--:R-:W-:Y:S03]  /*177d0*/  F2FP.BF16.F32.PACK_AB R44, R61, R60 ;  /* 0x0000003c3d2c723e */ /* 0x008fe600000010ff */
[C---:B-1----:R-:W-:Y:S03]  /*177e0*/  HMMA.16816.F32.BF16 R16, R40.reuse, R56, R16 ;  /* 0x000000382810723c */ /* 0x042fe60000041810 */
[----:B------:R-:W1:Y:S02]  /*177f0*/  MUFU.EX2 R65, R65 ;  /* 0x0000004100417308 */ /* 0x000e640000000800 */
[----:B-----5:R-:W-:Y:S01]  /*17800*/  F2FP.BF16.F32.PACK_AB R45, R63, R62 ;  /* 0x0000003e3f2d723e */ /* 0x020fe200000010ff */
[C---:B------:R-:W-:Y:S01]  /*17810*/  HMMA.16816.F32.BF16 R20, R40.reuse, R58, R20 ;  /* 0x0000003a2814723c */ /* 0x040fe20000041814 */
[----:B------:R-:W3:Y:S06]  /*17820*/  LDSM.16.MT88.4 R56, [R234+0xd800] ;  /* 0x00d80000ea38783b */ /* 0x000eec0000004200 */
[----:B------:R-:W-:Y:S01]  /*17830*/  MUFU.EX2 R66, R66 ;  /* 0x0000004200427308 */ /* 0x000fe20000000800 */
[--C-:B------:R-:W-:Y:S01]  /*17840*/  FFMA.FTZ R72, R73, UR4, -R176.reuse ;  /* 0x0000000449487c23 */ /* 0x100fe200080108b0 */
[C---:B------:R-:W-:Y:S08]  /*17850*/  HMMA.16816.F32.BF16 R24, R40.reuse, R48, R24 ;  /* 0x000000302818723c */ /* 0x040ff00000041818 */
[----:B------:R-:W5:Y:S01]  /*17860*/  MUFU.EX2 R137, R137 ;  /* 0x0000008900897308 */ /* 0x000f620000000800 */
[C---:B------:R-:W-:Y:S01]  /*17870*/  HMMA.16816.F32.BF16 R28, R40.reuse, R50, R28 ;  /* 0x00000032281c723c */ /* 0x040fe2000004181c */
[----:B------:R-:W3:Y:S02]  /*17880*/  LDSM.16.MT88.4 R48, [R233+0xd800] ;  /* 0x00d80000e930783b */ /* 0x000ee40000004200 */
[----:B-1----:R-:W-:Y:S03]  /*17890*/  F2FP.BF16.F32.PACK_AB R46, R65, R64 ;  /* 0x00000040412e723e */ /* 0x002fe600000010ff */
[C---:B----4-:R-:W-:Y:S03]  /*178a0*/  HMMA.16816.F32.BF16 R32, R40.reuse, R36, R32 ;  /* 0x000000242820723c */ /* 0x050fe60000041820 */
[----:B------:R-:W-:Y:S02]  /*178b0*/  MUFU.EX2 R67, R67 ;  /* 0x0000004300437308 */ /* 0x000fe40000000800 */
[--C-:B------:R-:W-:Y:S01]  /*178c0*/  FFMA.FTZ R73, R74, UR4, -R167.reuse ;  /* 0x000000044a497c23 */ /* 0x100fe200080108a7 */
[----:B------:R-:W-:Y:S01]  /*178d0*/  HMMA.16816.F32.BF16 R132, R40, R38, R132 ;  /* 0x000000262884723c */ /* 0x000fe20000041884 */
[----:B------:R-:W1:Y:S06]  /*178e0*/  LDSM.16.MT88.4 R36, [R232+0xd800] ;  /* 0x00d80000e824783b */ /* 0x000e6c0000004200 */
[----:B------:R-:W4:Y:S01]  /*178f0*/  MUFU.EX2 R68, R68 ;  /* 0x0000004400447308 */ /* 0x000f220000000800 */
[----:B-----5:R-:W-:Y:S03]  /*17900*/  F2FP.BF16.F32.PACK_AB R47, R137, R66 ;  /* 0x00000042892f723e */ /* 0x020fe600000010ff */
[--C-:B------:R-:W-:Y:S01]  /*17910*/  FFMA.FTZ R74, R75, UR4, -R167.reuse ;  /* 0x000000044b4a7c23 */ /* 0x100fe200080108a7 */
[--C-:B------:R-:W-:Y:S01]  /*17920*/  FFMA.FTZ R75, R77, UR4, -R176.reuse ;  /* 0x000000044d4b7c23 */ /* 0x100fe200080108b0 */
[--C-:B------:R-:W-:Y:S01]  /*17930*/  FFMA.FTZ R77, R79, UR4, -R167.reuse ;  /* 0x000000044f4d7c23 */ /* 0x100fe200080108a7 */
[----:B------:R-:W5:Y:S03]  /*17940*/  LDSM.16.MT88.4 R40, [R237+0xe000] ;  /* 0x00e00000ed28783b */ /* 0x000f660000004200 */
[----:B------:R-:W-:Y:S01]  /*17950*/  MUFU.EX2 R69, R69 ;  /* 0x0000004500457308 */ /* 0x000fe20000000800 */
[C---:B--2---:R-:W-:Y:S05]  /*17960*/  HMMA.16816.F32.BF16 R8, R44.reuse, R52, R8 ;  /* 0x000000342c08723c */ /* 0x044fea0000041808 */
[--C-:B------:R-:W-:Y:S01]  /*17970*/  FFMA.FTZ R79, R80, UR4, -R176.reuse ;  /* 0x00000004504f7c23 */ /* 0x100fe200080108b0 */
[C---:B------:R-:W-:Y:S03]  /*17980*/  HMMA.16816.F32.BF16 R12, R44.reuse, R54, R12 ;  /* 0x000000362c0c723c */ /* 0x040fe6000004180c */
[----:B------:R-:W2:Y:S01]  /*17990*/  MUFU.EX2 R70, R70 ;  /* 0x0000004600467308 */ /* 0x000ea20000000800 */
[----:B------:R-:W5:Y:S01]  /*179a0*/  LDSM.16.MT88.4 R52, [R234+0xe000] ;  /* 0x00e00000ea34783b */ /* 0x000f620000004200 */
[--C-:B------:R-:W-:Y:S01]  /*179b0*/  FFMA.FTZ R80, R81, UR4, -R176.reuse ;  /* 0x0000000451507c23 */ /* 0x100fe200080108b0 */
[C---:B---3--:R-:W-:Y:S07]  /*179c0*/  HMMA.16816.F32.BF16 R16, R44.reuse, R56, R16 ;  /* 0x000000382c10723c */ /* 0x048fee0000041810 */
[----:B------:R-:W-:Y:S01]  /*179d0*/  MUFU.EX2 R71, R71 ;  /* 0x0000004700477308 */ /* 0x000fe20000000800 */
[--C-:B------:R-:W-:Y:S01]  /*179e0*/  FFMA.FTZ R81, R83, UR4, -R167.reuse ;  /* 0x0000000453517c23 */ /* 0x100fe200080108a7 */
[C---:B------:R-:W-:Y:S01]  /*179f0*/  HMMA.16816.F32.BF16 R20, R44.reuse, R58, R20 ;  /* 0x0000003a2c14723c */ /* 0x040fe20000041814 */
[----:B------:R-:W-:Y:S07]  /*17a00*/  LDSM.16.MT88.4 R56, [R237+0xf000] ;  /* 0x00f00000ed38783b */ /* 0x000fee0000004200 */
[----:B------:R-:W3:Y:S01]  /*17a10*/  MUFU.EX2 R72, R72 ;  /* 0x0000004800487308 */ /* 0x000ee20000000800 */
[C---:B------:R-:W-:Y:S03]  /*17a20*/  HMMA.16816.F32.BF16 R24, R44.reuse, R48, R24 ;  /* 0x000000302c18723c */ /* 0x040fe60000041818 */
[--C-:B------:R-:W-:Y:S03]  /*17a30*/  FFMA.FTZ R83, R84, UR4, -R176.reuse ;  /* 0x0000000454537c23 */ /* 0x100fe600080108b0 */
[C---:B------:R-:W-:Y:S03]  /*17a40*/  HMMA.16816.F32.BF16 R28, R44.reuse, R50, R28 ;  /* 0x000000322c1c723c */ /* 0x040fe6000004181c */
[----:B------:R-:W-:Y:S01]  /*17a50*/  MUFU.EX2 R73, R73 ;  /* 0x0000004900497308 */ /* 0x000fe20000000800 */
[----:B------:R-:W5:Y:S01]  /*17a60*/  LDSM.16.MT88.4 R48, [R233+0xe000] ;  /* 0x00e00000e930783b */ /* 0x000f620000004200 */
[--C-:B------:R-:W-:Y:S01]  /*17a70*/  FFMA.FTZ R84, R85, UR4, -R176.reuse ;  /* 0x0000000455547c23 */ /* 0x100fe200080108b0 */
[C---:B-1----:R-:W-:Y:S07]  /*17a80*/  HMMA.16816.F32.BF16 R32, R44.reuse, R36, R32 ;  /* 0x000000242c20723c */ /* 0x042fee0000041820 */
[----:B------:R-:W1:Y:S01]  /*17a90*/  MUFU.EX2 R74, R74 ;  /* 0x0000004a004a7308 */ /* 0x000e620000000800 */
[--C-:B------:R-:W-:Y:S01]  /*17aa0*/  FFMA.FTZ R85, R87, UR4, -R167.reuse ;  /* 0x0000000457557c23 */ /* 0x100fe200080108a7 */
[----:B------:R-:W-:Y:S01]  /*17ab0*/  HMMA.16816.F32.BF16 R132, R44, R38, R132 ;  /* 0x000000262c84723c */ /* 0x000fe20000041884 */
[----:B------:R-:W5:Y:S07]  /*17ac0*/  LDSM.16.MT88.4 R44, [R232+0xe000] ;  /* 0x00e00000e82c783b */ /* 0x000f6e0000004200 */
[----:B------:R-:W-:Y:S03]  /*17ad0*/  MUFU.EX2 R76, R76 ;  /* 0x0000004c004c7308 */ /* 0x000fe60000000800 */
[----:B----4-:R-:W-:Y:S01]  /*17ae0*/  F2FP.BF16.F32.PACK_AB R36, R68, R67 ;  /* 0x000000434424723e */ /* 0x010fe200000010ff */
[--C-:B------:R-:W-:Y:S01]  /*17af0*/  FFMA.FTZ R87, R89, UR4, -R176.reuse ;  /* 0x0000000459577c23 */ /* 0x100fe200080108b0 */
[----:B--2---:R-:W-:Y:S02]  /*17b00*/  F2FP.BF16.F32.PACK_AB R37, R70, R69 ;  /* 0x000000454625723e */ /* 0x004fe400000010ff */
[----:B---3--:R-:W-:Y:S01]  /*17b10*/  F2FP.BF16.F32.PACK_AB R38, R72, R71 ;  /* 0x000000474826723e */ /* 0x008fe200000010ff */
[--C-:B------:R-:W-:Y:S02]  /*17b20*/  FFMA.FTZ R89, R90, UR4, -R167.reuse ;  /* 0x000000045a597c23 */ /* 0x100fe400080108a7 */
[----:B------:R-:W2:Y:S01]  /*17b30*/  MUFU.EX2 R75, R75 ;  /* 0x0000004b004b7308 */ /* 0x000ea20000000800 */
[----:B-1----:R-:W-:Y:S01]  /*17b40*/  F2FP.BF16.F32.PACK_AB R39, R74, R73 ;  /* 0x000000494a27723e */ /* 0x002fe200000010ff */
[--C-:B------:R-:W-:Y:S01]  /*17b50*/  FFMA.FTZ R90, R91, UR4, -R167.reuse ;  /* 0x000000045b5a7c23 */ /* 0x100fe200080108a7 */
[--C-:B------:R-:W-:Y:S01]  /*17b60*/  FFMA.FTZ R91, R92, UR4, -R176.reuse ;  /* 0x000000045c5b7c23 */ /* 0x100fe200080108b0 */
[--C-:B------:R-:W-:Y:S01]  /*17b70*/  FFMA.FTZ R92, R93, UR4, -R176.reuse ;  /* 0x000000045d5c7c23 */ /* 0x100fe200080108b0 */
[--C-:B------:R-:W-:Y:S01]  /*17b80*/  FFMA.FTZ R93, R94, UR4, -R167.reuse ;  /* 0x000000045e5d7c23 */ /* 0x100fe200080108a7 */
[--C-:B------:R-:W-:Y:S01]  /*17b90*/  FFMA.FTZ R94, R95, UR4, -R167.reuse ;  /* 0x000000045f5e7c23 */ /* 0x100fe200080108a7 */
[--C-:B------:R-:W-:Y:S03]  /*17ba0*/  FFMA.FTZ R95, R97, UR4, -R176.reuse ;  /* 0x00000004615f7c23 */ /* 0x100fe600080108b0 */
[----:B------:R-:W-:Y:S01]  /*17bb0*/  MUFU.EX2 R78, R78 ;  /* 0x0000004e004e7308 */ /* 0x000fe20000000800 */
[C---:B-----5:R-:W-:Y:S05]  /*17bc0*/  HMMA.16816.F32.BF16 R8, R36.reuse, R40, R8 ;  /* 0x000000282408723c */ /* 0x060fea0000041808 */
[--C-:B------:R-:W-:Y:S01]  /*17bd0*/  FFMA.FTZ R97, R98, UR4, -R167.reuse ;  /* 0x0000000462617c23 */ /* 0x100fe200080108a7 */
[C---:B------:R-:W-:Y:S03]  /*17be0*/  HMMA.16816.F32.BF16 R12, R36.reuse, R42, R12 ;  /* 0x0000002a240c723c */ /* 0x040fe6000004180c */
[----:B------:R-:W1:Y:S01]  /*17bf0*/  MUFU.EX2 R77, R77 ;  /* 0x0000004d004d7308 */ /* 0x000e620000000800 */
[----:B------:R-:W3:Y:S01]  /*17c00*/  LDSM.16.MT88.4 R40, [R237+0xe800] ;  /* 0x00e80000ed28783b */ /* 0x000ee20000004200 */
[--C-:B------:R-:W-:Y:S01]  /*17c10*/  FFMA.FTZ R98, R99, UR4, -R167.reuse ;  /* 0x0000000463627c23 */ /* 0x100fe200080108a7 */
[C---:B------:R-:W-:Y:S07]  /*17c20*/  HMMA.16816.F32.BF16 R16, R36.reuse, R52, R16 ;  /* 0x000000342410723c */ /* 0x040fee0000041810 */
[----:B------:R-:W-:Y:S01]  /*17c30*/  MUFU.EX2 R79, R79 ;  /* 0x0000004f004f7308 */ /* 0x000fe20000000800 */
[--C-:B------:R-:W-:Y:S01]  /*17c40*/  FFMA.FTZ R99, R102, UR4, -R167.reuse ;  /* 0x0000000466637c23 */ /* 0x100fe200080108a7 */
[C---:B------:R-:W-:Y:S01]  /*17c50*/  HMMA.16816.F32.BF16 R20, R36.reuse, R54, R20 ;  /* 0x000000362414723c */ /* 0x040fe20000041814 */
[----:B------:R-:W4:Y:S07]  /*17c60*/  LDSM.16.MT88.4 R52, [R234+0xe800] ;  /* 0x00e80000ea34783b */ /* 0x000f2e0000004200 */
[----:B------:R-:W5:Y:S01]  /*17c70*/  MUFU.EX2 R80, R80 ;  /* 0x0000005000507308 */ /* 0x000f620000000800 */
[C---:B------:R-:W-:Y:S03]  /*17c80*/  HMMA.16816.F32.BF16 R24, R36.reuse, R48, R24 ;  /* 0x000000302418723c */ /* 0x040fe60000041818 */
[--C-:B------:R-:W-:Y:S03]  /*17c90*/  FFMA.FTZ R102, R103, UR4, -R167.reuse ;  /* 0x0000000467667c23 */ /* 0x100fe600080108a7 */
[C---:B------:R-:W-:Y:S03]  /*17ca0*/  HMMA.16816.F32.BF16 R28, R36.reuse, R50, R28 ;  /* 0x00000032241c723c */ /* 0x040fe6000004181c */
[----:B------:R-:W-:Y:S01]  /*17cb0*/  MUFU.EX2 R82, R82 ;  /* 0x0000005200527308 */ /* 0x000fe20000000800 */
[----:B------:R-:W4:Y:S01]  /*17cc0*/  LDSM.16.MT88.4 R48, [R233+0xe800] ;  /* 0x00e80000e930783b */ /* 0x000f220000004200 */
[--C-:B------:R-:W-:Y:S01]  /*17cd0*/  FFMA.FTZ R103, R106, UR4, -R167.reuse ;  /* 0x000000046a677c23 */ /* 0x100fe200080108a7 */
[C---:B------:R-:W-:Y:S07]  /*17ce0*/  HMMA.16816.F32.BF16 R32, R36.reuse, R44, R32 ;  /* 0x0000002c2420723c */ /* 0x040fee0000041820 */
[----:B------:R-:W3:Y:S01]  /*17cf0*/  MUFU.EX2 R81, R81 ;  /* 0x0000005100517308 */ /* 0x000ee20000000800 */
[--C-:B------:R-:W-:Y:S01]  /*17d00*/  FFMA.FTZ R106, R107, UR4, -R167.reuse ;  /* 0x000000046b6a7c23 */ /* 0x100fe200080108a7 */
[----:B------:R-:W-:Y:S01]  /*17d10*/  HMMA.16816.F32.BF16 R132, R36, R46, R132 ;  /* 0x0000002e2484723c */ /* 0x000fe20000041884 */
[----:B------:R-:W4:Y:S07]  /*17d20*/  LDSM.16.MT88.4 R44, [R232+0xe800] ;  /* 0x00e80000e82c783b */ /* 0x000f2e0000004200 */
[----:B------:R-:W-:Y:S03]  /*17d30*/  MUFU.EX2 R83, R83 ;  /* 0x0000005300537308 */ /* 0x000fe60000000800 */
[----:B------:R-:W-:Y:S01]  /*17d40*/  FFMA.FTZ R107, R114, UR4, -R167 ;  /* 0x00000004726b7c23 */ /* 0x000fe200080108a7 */
[----:B--2---:R-:W-:Y:S01]  /*17d50*/  F2FP.BF16.F32.PACK_AB R36, R75, R76 ;  /* 0x0000004c4b24723e */ /* 0x004fe200000010ff */
[----:B------:R-:W-:Y:S01]  /*17d60*/  FFMA.FTZ R114, R117, UR4, -R176 ;  /* 0x0000000475727c23 */ /* 0x000fe200080108b0 */
[----:B-1----:R-:W-:Y:S04]  /*17d70*/  F2FP.BF16.F32.PACK_AB R37, R77, R78 ;  /* 0x0000004e4d25723e */ /* 0x002fe800000010ff */
[----:B------:R-:W1:Y:S01]  /*17d80*/  MUFU.EX2 R84, R84 ;  /* 0x0000005400547308 */ /* 0x000e620000000800 */
[----:B-----5:R-:W-:Y:S02]  /*17d90*/  F2FP.BF16.F32.PACK_AB R38, R80, R79 ;  /* 0x0000004f5026723e */ /* 0x020fe400000010ff */
[----:B---3--:R-:W-:Y:S07]  /*17da0*/  F2FP.BF16.F32.PACK_AB R39, R81, R82 ;  /* 0x000000525127723e */ /* 0x008fee00000010ff */
[----:B------:R-:W-:Y:S01]  /*17db0*/  MUFU.EX2 R86, R86 ;  /* 0x0000005600567308 */ /* 0x000fe20000000800 */
[C---:B------:R-:W-:Y:S09]  /*17dc0*/  HMMA.16816.F32.BF16 R8, R36.reuse, R40, R8 ;  /* 0x000000282408723c */ /* 0x040ff20000041808 */
[----:B------:R-:W2:Y:S01]  /*17dd0*/  MUFU.EX2 R85, R85 ;  /* 0x0000005500557308 */ /* 0x000ea20000000800 */
[C---:B------:R-:W-:Y:S03]  /*17de0*/  HMMA.16816.F32.BF16 R12, R36.reuse, R42, R12 ;  /* 0x0000002a240c723c */ /* 0x040fe6000004180c */
[----:B-1----:R-:W-:Y:S03]  /*17df0*/  F2FP.BF16.F32.PACK_AB R40, R84, R83 ;  /* 0x000000535428723e */ /* 0x002fe600000010ff */
[C---:B----4-:R-:W-:Y:S03]  /*17e00*/  HMMA.16816.F32.BF16 R16, R36.reuse, R52, R16 ;  /* 0x000000342410723c */ /* 0x050fe60000041810 */
[----:B------:R-:W-:Y:S03]  /*17e10*/  MUFU.EX2 R88, R88 ;  /* 0x0000005800587308 */ /* 0x000fe60000000800 */
[C---:B------:R-:W-:Y:S01]  /*17e20*/  HMMA.16816.F32.BF16 R20, R36.reuse, R54, R20 ;  /* 0x000000362414723c */ /* 0x040fe20000041814 */
[----:B------:R-:W1:Y:S06]  /*17e30*/  LDSM.16.MT88.4 R52, [R234+0xf000] ;  /* 0x00f00000ea34783b */ /* 0x000e6c0000004200 */
[----:B------:R-:W3:Y:S01]  /*17e40*/  MUFU.EX2 R87, R87 ;  /* 0x0000005700577308 */ /* 0x000ee20000000800 */
[----:B--2---:R-:W-:Y:S01]  /*17e50*/  F2FP.BF16.F32.PACK_AB R41, R85, R86 ;  /* 0x000000565529723e */ /* 0x004fe200000010ff */
[C---:B------:R-:W-:Y:S08]  /*17e60*/  HMMA.16816.F32.BF16 R24, R36.reuse, R48, R24 ;  /* 0x000000302418723c */ /* 0x040ff00000041818 */
[----:B------:R-:W-:Y:S01]  /*17e70*/  MUFU.EX2 R89, R89 ;  /* 0x0000005900597308 */ /* 0x000fe20000000800 */
[C---:B------:R-:W-:Y:S01]  /*17e80*/  HMMA.16816.F32.BF16 R28, R36.reuse, R50, R28 ;  /* 0x00000032241c723c */ /* 0x040fe2000004181c */
[----:B------:R-:W2:Y:S05]  /*17e90*/  LDSM.16.MT88.4 R48, [R233+0xf000] ;  /* 0x00f00000e930783b */ /* 0x000eaa0000004200 */
[C---:B------:R-:W-:Y:S03]  /*17ea0*/  HMMA.16816.F32.BF16 R32, R36.reuse, R44, R32 ;  /* 0x0000002c2420723c */ /* 0x040fe60000041820 */
[----:B------:R-:W4:Y:S02]  /*17eb0*/  MUFU.EX2 R90, R90 ;  /* 0x0000005a005a7308 */ /* 0x000f240000000800 */
[----:B---3--:R-:W-:Y:S01]  /*17ec0*/  F2FP.BF16.F32.PACK_AB R42, R87, R88 ;  /* 0x00000058572a723e */ /* 0x008fe200000010ff */
[----:B------:R-:W-:Y:S01]  /*17ed0*/  HMMA.16816.F32.BF16 R132, R36, R46, R132 ;  /* 0x0000002e2484723c */ /* 0x000fe20000041884 */
[----:B------:R-:W3:Y:S06]  /*17ee0*/  LDSM.16.MT88.4 R36, [R232+0xf000] ;  /* 0x00f00000e824783b */ /* 0x000eec0000004200 */
[----:B------:R-:W-:Y:S01]  /*17ef0*/  MUFU.EX2 R91, R91 ;  /* 0x0000005b005b7308 */ /* 0x000fe20000000800 */
[----:B------:R-:W-:Y:S03]  /*17f00*/  FADD.FTZ R44, R184, R191 ;  /* 0x000000bfb82c7221 */ /* 0x000fe60000010000 */
[----:B------:R-:W-:Y:S06]  /*17f10*/  FADD.FTZ R46, R182, R185 ;  /* 0x000000b9b62e7221 */ /* 0x000fec0000010000 */
[----:B------:R-:W5:Y:S01]  /*17f20*/  MUFU.EX2 R92, R92 ;  /* 0x0000005c005c7308 */ /* 0x000f620000000800 */
[----:B----4-:R-:W-:Y:S01]  /*17f30*/  F2FP.BF16.F32.PACK_AB R43, R90, R89 ;  /* 0x000000595a2b723e */ /* 0x010fe200000010ff */
        /* <DEDUP_REMOVED lines=8> */
[----:B------:R-:W4:Y:S01]  /*17fc0*/  MUFU.EX2 R94, R94 ;  /* 0x0000005e005e7308 */ /* 0x000f220000000800 */
[----:B------:R-:W3:Y:S01]  /*17fd0*/  LDSM.16.MT88.4 R56, [R237+0xf800] ;  /* 0x00f80000ed38783b */ /* 0x000ee20000004200 */
        /* <DEDUP_REMOVED lines=8> */
[----:B----4-:R-:W-:Y:S03]  /*18060*/  F2FP.BF16.F32.PACK_AB R45, R94, R93 ;  /* 0x0000005d5e2d723e */ /* 0x010fe600000010ff */
[C---:B------:R-:W-:Y:S03]  /*18070*/  HMMA.16816.F32.BF16 R28, R40.reuse, R50, R28 ;  /* 0x00000032281c723c */ /* 0x040fe6000004181c */
[----:B------:R-:W-:Y:S01]  /*18080*/  MUFU.EX2 R97, R97 ;  /* 0x0000006100617308 */ /* 0x000fe20000000800 */
[----:B------:R-:W2:Y:S01]  /*18090*/  LDSM.16.MT88.4 R48, [R233+0xf800] ;  /* 0x00f80000e930783b */ /* 0x000ea20000004200 */
[----:B------:R-:W-:Y:S01]  /*180a0*/  FADD.FTZ R5, R5, R178 ;  /* 0x000000b205057221 */ /* 0x000fe20000010000 */
[C---:B---3--:R-:W-:Y:S07]  /*180b0*/  HMMA.16816.F32.BF16 R32, R40.reuse, R36, R32 ;  /* 0x000000242820723c */ /* 0x048fee0000041820 */
[----:B------:R-:W3:Y:S01]  /*180c0*/  MUFU.EX2 R98, R98 ;  /* 0x0000006200627308 */ /* 0x000ee20000000800 */
[----:B-----5:R-:W-:Y:S01]  /*180d0*/  F2FP.BF16.F32.PACK_AB R46, R95, R96 ;  /* 0x000000605f2e723e */ /* 0x020fe200000010ff */
        /* <DEDUP_REMOVED lines=10> */
[----:B------:R-:W-:Y:S01]  /*18180*/  FADD.FTZ R152, R152, R159 ;  /* 0x0000009f98987221 */ /* 0x000fe20000010000 */
[--C-:B------:R-:W-:Y:S01]  /*18190*/  FFMA.FTZ R7, R109, UR4, -R176.reuse ;  /* 0x000000046d077c23 */ /* 0x100fe200080108b0 */
[--C-:B------:R-:W-:Y:S01]  /*181a0*/  FFMA.FTZ R109, R116, UR4, -R176.reuse ;  /* 0x00000004746d7c23 */ /* 0x100fe200080108b0 */
[----:B------:R-:W-:Y:S01]  /*181b0*/  FADD.FTZ R156, R156, R105 ;  /* 0x000000699c9c7221 */ /* 0x000fe20000010000 */
[----:B------:R-:W-:Y:S03]  /*181c0*/  FFMA.FTZ R105, R112, UR4, -R176 ;  /* 0x0000000470697c23 */ /* 0x000fe600080108b0 */
[----:B------:R-:W-:Y:S01]  /*181d0*/  MUFU.EX2 R99, R99 ;  /* 0x0000006300637308 */ /* 0x000fe20000000800 */
[C---:B------:R-:W-:Y:S05]  /*181e0*/  HMMA.16816.F32.BF16 R8, R44.reuse, R56, R8 ;  /* 0x000000382c08723c */ /* 0x040fea0000041808 */
[----:B------:R-:W-:Y:S01]  /*181f0*/  FADD.FTZ R157, R157, R156 ;  /* 0x0000009c9d9d7221 */ /* 0x000fe20000010000 */
[C---:B------:R-:W-:Y:S03]  /*18200*/  HMMA.16816.F32.BF16 R12, R44.reuse, R58, R12 ;  /* 0x0000003a2c0c723c */ /* 0x040fe6000004180c */
[----:B------:R-:W3:Y:S01]  /*18210*/  MUFU.EX2 R102, R102 ;  /* 0x0000006600667308 */ /* 0x000ee20000000800 */
[----:B------:R-:W3:Y:S01]  /*18220*/  LDSM.16.MT88.4 R56, [R237+0x10000] ;  /* 0x01000000ed38783b */ /* 0x000ee20000004200 */
[----:B------:R-:W-:Y:S01]  /*18230*/  FADD.FTZ R168, R168, R157 ;  /* 0x0000009da8a87221 */ /* 0x000fe20000010000 */
[C---:B-1----:R-:W-:Y:S07]  /*18240*/  HMMA.16816.F32.BF16 R16, R44.reuse, R52, R16 ;  /* 0x000000342c10723c */ /* 0x042fee0000041810 */
[----:B------:R-:W-:Y:S01]  /*18250*/  MUFU.EX2 R101, R101 ;  /* 0x0000006500657308 */ /* 0x000fe20000000800 */
[----:B------:R-:W-:Y:S03]  /*18260*/  LDSM.16.MT88.4 R156, [R237+0x11800] ;  /* 0x01180000ed9c783b */ /* 0x000fe60000004200 */
[----:B------:R-:W-:Y:S01]  /*18270*/  FFMA.FTZ R112, R115, UR4, -R167 ;  /* 0x0000000473707c23 */ /* 0x000fe200080108a7 */
[C---:B------:R-:W-:Y:S05]  /*18280*/  HMMA.16816.F32.BF16 R20, R44.reuse, R54, R20 ;  /* 0x000000362c14723c */ /* 0x040fea0000041814 */
[----:B------:R-:W1:Y:S01]  /*18290*/  MUFU.EX2 R104, R104 ;  /* 0x0000006800687308 */ /* 0x000e620000000800 */
[C---:B--2---:R-:W-:Y:S01]  /*182a0*/  HMMA.16816.F32.BF16 R24, R44.reuse, R48, R24 ;  /* 0x000000302c18723c */ /* 0x044fe20000041818 */
[----:B------:R-:W2:Y:S04]  /*182b0*/  LDSM.16.MT88.4 R52, [R234+0x10000] ;  /* 0x01000000ea34783b */ /* 0x000ea80000004200 */
[----:B------:R-:W-:Y:S01]  /*182c0*/  FADD.FTZ R169, R169, R168 ;  /* 0x000000a8a9a97221 */ /* 0x000fe20000010000 */
        /* <DEDUP_REMOVED lines=11> */
[----:B-----5:R-:W-:Y:S01]  /*18380*/  F2FP.BF16.F32.PACK_AB R40, R3, R100 ;  /* 0x000000640328723e */ /* 0x020fe200000010ff */
[----:B------:R-:W-:Y:S01]  /*18390*/  FADD.FTZ R152, R153, R152 ;  /* 0x0000009899987221 */ /* 0x000fe20000010000 */
[----:B---3--:R-:W-:Y:S03]  /*183a0*/  F2FP.BF16.F32.PACK_AB R41, R102, R99 ;  /* 0x000000636629723e */ /* 0x008fe600000010ff */
[----:B------:R-:W-:Y:S01]  /*183b0*/  FADD.FTZ R161, R161, R152 ;  /* 0x00000098a1a17221 */ /* 0x000fe20000010000 */
[----:B-1----:R-:W-:Y:S01]  /*183c0*/  F2FP.BF16.F32.PACK_AB R42, R104, R101 ;  /* 0x00000065682a723e */ /* 0x002fe200000010ff */
[----:B------:R1:W-:Y:S01]  /*183d0*/  MUFU.EX2 R5, R110 ;  /* 0x0000006e00057308 */ /* 0x0003e20000000800 */
[----:B----4-:R-:W-:Y:S01]  /*183e0*/  F2FP.BF16.F32.PACK_AB R43, R106, R103 ;  /* 0x000000676a2b723e */ /* 0x010fe200000010ff */
[----:B------:R-:W-:Y:S01]  /*183f0*/  FADD.FTZ R162, R162, R161 ;  /* 0x000000a1a2a27221 */ /* 0x000fe20000010000 */
[----:B------:R-:W-:Y:S01]  /*18400*/  FADD.FTZ R163, R160, R163 ;  /* 0x000000a3a0a37221 */ /* 0x000fe20000010000 */
[----:B------:R-:W-:Y:S02]  /*18410*/  FFMA.FTZ R116, R119, UR4, -R167 ;  /* 0x0000000477747c23 */ /* 0x000fe400080108a7 */
[----:B------:R-:W-:Y:S01]  /*18420*/  FADD.FTZ R171, R171, R162 ;  /* 0x000000a2abab7221 */ /* 0x000fe20000010000 */
[----:B------:R-:W-:Y:S01]  /*18430*/  FADD.FTZ R150, R150, R163 ;  /* 0x000000a396967221 */ /* 0x000fe20000010000 */
[C---:B------:R-:W-:Y:S02]  /*18440*/  HMMA.16816.F32.BF16 R8, R40.reuse, R56, R8 ;  /* 0x000000382808723c */ /* 0x040fe40000041808 */
[----:B------:R-:W3:Y:S03]  /*18450*/  MUFU.EX2 R7, R7 ;  /* 0x0000000700077308 */ /* 0x000ee60000000800 */
[----:B------:R-:W-:Y:S01]  /*18460*/  FADD.FTZ R148, R148, R171 ;  /* 0x000000ab94947221 */ /* 0x000fe20000010000 */
[C---:B------:R-:W-:Y:S01]  /*18470*/  HMMA.16816.F32.BF16 R12, R40.reuse, R58, R12 ;  /* 0x0000003a280c723c */ /* 0x040fe2000004180c */
[----:B------:R-:W4:Y:S05]  /*18480*/  LDSM.16.MT88.4 R56, [R237+0x10800] ;  /* 0x01080000ed38783b */ /* 0x000f2a0000004200 */
[----:B------:R-:W-:Y:S01]  /*18490*/  MUFU.EX2 R105, R105 ;  /* 0x0000006900697308 */ /* 0x000fe20000000800 */
[----:B------:R-:W-:Y:S01]  /*184a0*/  FADD.FTZ R151, R151, R148 ;  /* 0x0000009497977221 */ /* 0x000fe20000010000 */
[C---:B--2---:R-:W-:Y:S03]  /*184b0*/  HMMA.16816.F32.BF16 R16, R40.reuse, R52, R16 ;  /* 0x000000342810723c */ /* 0x044fe60000041810 */
[----:B------:R-:W-:Y:S03]  /*184c0*/  FADD.FTZ R151, R144, R151 ;  /* 0x0000009790977221 */ /* 0x000fe60000010000 */
[C---:B------:R-:W-:Y:S01]  /*184d0*/  HMMA.16816.F32.BF16 R20, R40.reuse, R54, R20 ;  /* 0x000000362814723c */ /* 0x040fe20000041814 */
[----:B------:R-:W2:Y:S01]  /*184e0*/  LDSM.16.MT88.4 R52, [R234+0x10800] ;  /* 0x01080000ea34783b */ /* 0x000ea20000004200 */
[----:B------:R-:W-:Y:S03]  /*184f0*/  MUFU.EX2 R107, R107 ;  /* 0x0000006b006b7308 */ /* 0x000fe60000000800 */
[----:B------:R-:W-:Y:S01]  /*18500*/  FFMA.FTZ R108, R111, UR4, -R167 ;  /* 0x000000046f6c7c23 */ /* 0x000fe200080108a7 */
[C---:B------:R-:W-:Y:S06]  /*18510*/  HMMA.16816.F32.BF16 R24, R40.reuse, R48, R24 ;  /* 0x000000302818723c */ /* 0x040fec0000041818 */
[----:B------:R-:W5:Y:S01]  /*18520*/  MUFU.EX2 R112, R112 ;  /* 0x0000007000707308 */ /* 0x000f620000000800 */
[----:B-1----:R-:W-:Y:S01]  /*18530*/  FFMA.FTZ R110, R113, UR4, -R176 ;  /* 0x00000004716e7c23 */ /* 0x002fe200080108b0 */
[C---:B------:R-:W-:Y:S01]  /*18540*/  HMMA.16816.F32.BF16 R28, R40.reuse, R50, R28 ;  /* 0x00000032281c723c */ /* 0x040fe2000004181c */
[----:B------:R-:W1:Y:S02]  /*18550*/  LDSM.16.MT88.4 R48, [R233+0x10800] ;  /* 0x01080000e930783b */ /* 0x000e640000004200 */
[----:B------:R-:W-:Y:S03]  /*18560*/  FADD.FTZ R170, R170, R151 ;  /* 0x00000097aaaa7221 */ /* 0x000fe60000010000 */
[C---:B------:R-:W-:Y:S02]  /*18570*/  HMMA.16816.F32.BF16 R32, R40.reuse, R36, R32 ;  /* 0x000000242820723c */ /* 0x040fe40000041820 */
[----:B------:R-:W4:Y:S03]  /*18580*/  MUFU.EX2 R108, R108 ;  /* 0x0000006c006c7308 */ /* 0x000f260000000800 */
[----:B---3--:R-:W-:Y:S01]  /*18590*/  F2FP.BF16.F32.PACK_AB R44, R7, R6 ;  /* 0x00000006072c723e */ /* 0x008fe200000010ff */
[----:B------:R-:W-:Y:S01]  /*185a0*/  HMMA.16816.F32.BF16 R132, R40, R38, R132 ;  /* 0x000000262884723c */ /* 0x000fe20000041884 */
[----:B------:R-:W3:Y:S05]  /*185b0*/  LDSM.16.MT88.4 R36, [R232+0x10800] ;  /* 0x01080000e824783b */ /* 0x000eea0000004200 */
[----:B------:R-:W2:Y:S01]  /*185c0*/  MUFU.EX2 R110, R110 ;  /* 0x0000006e006e7308 */ /* 0x000ea20000000800 */
[----:B-----5:R-:W-:Y:S01]  /*185d0*/  F2FP.BF16.F32.PACK_AB R47, R112, R107 ;  /* 0x0000006b702f723e */ /* 0x020fe200000010ff */
[----:B------:R-:W-:Y:S03]  /*185e0*/  FADD.FTZ R147, R147, R170 ;  /* 0x000000aa93937221 */ /* 0x000fe60000010000 */
[----:B------:R-:W-:Y:S01]  /*185f0*/  FADD.FTZ R150, R149, R150 ;  /* 0x0000009695967221 */ /* 0x000fe20000010000 */
[----:B------:R-:W-:Y:S01]  /*18600*/  FFMA.FTZ R111, R118, UR4, -R167 ;  /* 0x00000004766f7c23 */ /* 0x000fe200080108a7 */
[----:B------:R-:W5:Y:S01]  /*18610*/  LDSM.16.MT88.4 R40, [R237+0x11000] ;  /* 0x01100000ed28783b */ /* 0x000f620000004200 */
[----:B------:R-:W-:Y:S01]  /*18620*/  FADD.FTZ R142, R142, R147 ;  /* 0x000000938e8e7221 */ /* 0x000fe20000010000 */
[----:B----4-:R-:W-:Y:S01]  /*18630*/  F2FP.BF16.F32.PACK_AB R45, R108, R5 ;  /* 0x000000056c2d723e */ /* 0x010fe200000010ff */
[----:B------:R-:W-:Y:S01]  /*18640*/  FADD.FTZ R145, R145, R150 ;  /* 0x0000009691917221 */ /* 0x000fe20000010000 */
[----:B------:R-:W-:Y:S01]  /*18650*/  MUFU.EX2 R109, R109 ;  /* 0x0000006d006d7308 */ /* 0x000fe20000000800 */
[----:B------:R-:W-:Y:S01]  /*18660*/  FADD.FTZ R143, R143, R142 ;  /* 0x0000008e8f8f7221 */ /* 0x000fe20000010000 */
[----:B------:R-:W-:Y:S01]  /*18670*/  FFMA.FTZ R113, R120, UR4, -R176 ;  /* 0x0000000478717c23 */ /* 0x000fe200080108b0 */
[----:B------:R-:W-:Y:S01]  /*18680*/  FADD.FTZ R146, R146, R145 ;  /* 0x0000009192927221 */ /* 0x000fe20000010000 */
[----:B------:R-:W-:Y:S01]  /*18690*/  LDSM.16.MT88.4 R148, [R234+0x11800] ;  /* 0x01180000ea94783b */ /* 0x000fe20000004200 */
[----:B------:R-:W-:Y:S01]  /*186a0*/  FADD.FTZ R62, R62, R143 ;  /* 0x0000008f3e3e7221 */ /* 0x000fe20000010000 */
[----:B--2---:R-:W-:Y:S01]  /*186b0*/  F2FP.BF16.F32.PACK_AB R46, R110, R105 ;  /* 0x000000696e2e723e */ /* 0x004fe200000010ff */
[----:B------:R-:W-:Y:S03]  /*186c0*/  FADD.FTZ R115, R141, R146 ;  /* 0x000000928d737221 */ /* 0x000fe60000010000 */
[----:B------:R-:W2:Y:S01]  /*186d0*/  MUFU.EX2 R114, R114 ;  /* 0x0000007200727308 */ /* 0x000ea20000000800 */
[----:B------:R-:W-:Y:S01]  /*186e0*/  FADD.FTZ R63, R63, R62 ;  /* 0x0000003e3f3f7221 */ /* 0x000fe20000010000 */
[----:B------:R-:W-:Y:S01]  /*186f0*/  FFMA.FTZ R62, R127, UR4, -R167 ;  /* 0x000000047f3e7c23 */ /* 0x000fe200080108a7 */
[----:B------:R-:W-:Y:S01]  /*18700*/  FADD.FTZ R115, R140, R115 ;  /* 0x000000738c737221 */ /* 0x000fe20000010000 */
[C---:B------:R-:W-:Y:S01]  /*18710*/  HMMA.16816.F32.BF16 R8, R44.reuse, R56, R8 ;  /* 0x000000382c08723c */ /* 0x040fe20000041808 */
[----:B------:R-:W-:Y:S05]  /*18720*/  LDSM.16.MT88.4 R140, [R233+0x11800] ;  /* 0x01180000e98c783b */ /* 0x000fea0000004200 */
[----:B------:R-:W-:Y:S01]  /*18730*/  MUFU.EX2 R111, R111 ;  /* 0x0000006f006f7308 */ /* 0x000fe20000000800 */
[----:B------:R-:W-:Y:S01]  /*18740*/  FADD.FTZ R60, R60, R115 ;  /* 0x000000733c3c7221 */ /* 0x000fe20000010000 */
[C---:B------:R-:W-:Y:S08]  /*18750*/  HMMA.16816.F32.BF16 R12, R44.reuse, R58, R12 ;  /* 0x0000003a2c0c723c */ /* 0x040ff0000004180c */
[----:B------:R-:W4:Y:S01]  /*18760*/  MUFU.EX2 R116, R116 ;  /* 0x0000007400747308 */ /* 0x000f220000000800 */
[C---:B------:R-:W-:Y:S03]  /*18770*/  HMMA.16816.F32.BF16 R16, R44.reuse, R52, R16 ;  /* 0x000000342c10723c */ /* 0x040fe60000041810 */
[----:B------:R-:W-:Y:S03]  /*18780*/  FADD.FTZ R58, R66, R63 ;  /* 0x0000003f423a7221 */ /* 0x000fe60000010000 */
[C---:B------:R-:W-:Y:S01]  /*18790*/  HMMA.16816.F32.BF16 R20, R44.reuse, R54, R20 ;  /* 0x000000362c14723c */ /* 0x040fe20000041814 */
[----:B------:R-:W5:Y:S02]  /*187a0*/  LDSM.16.MT88.4 R52, [R234+0x11000] ;  /* 0x01100000ea34783b */ /* 0x000f640000004200 */
[----:B------:R-:W-:Y:S02]  /*187b0*/  MUFU.EX2 R113, R113 ;  /* 0x0000007100717308 */ /* 0x000fe40000000800 */
[----:B------:R-:W-:Y:S01]  /*187c0*/  FADD.FTZ R58, R137, R58 ;  /* 0x0000003a893a7221 */ /* 0x000fe20000010000 */
[C---:B-1----:R-:W-:Y:S07]  /*187d0*/  HMMA.16816.F32.BF16 R24, R44.reuse, R48, R24 ;  /* 0x000000302c18723c */ /* 0x042fee0000041818 */
[----:B------:R-:W1:Y:S01]  /*187e0*/  MUFU.EX2 R56, R121 ;  /* 0x0000007900387308 */ /* 0x000e620000000800 */
[----:B------:R-:W-:Y:S01]  /*187f0*/  FADD.FTZ R69, R69, R58 ;  /* 0x0000003a45457221 */ /* 0x000fe20000010000 */
[C---:B------:R-:W-:Y:S03]  /*18800*/  HMMA.16816.F32.BF16 R28, R44.reuse, R50, R28 ;  /* 0x000000322c1c723c */ /* 0x040fe6000004181c */
[----:B------:R-:W-:Y:S03]  /*18810*/  FFMA.FTZ R57, R122, UR4, -R167 ;  /* 0x000000047a397c23 */ /* 0x000fe600080108a7 */
[C---:B---3--:R-:W-:Y:S02]  /*18820*/  HMMA.16816.F32.BF16 R32, R44.reuse, R36, R32 ;  /* 0x000000242c20723c */ /* 0x048fe40000041820 */
[----:B------:R-:W-:Y:S03]  /*18830*/  MUFU.EX2 R58, R123 ;  /* 0x0000007b003a7308 */ /* 0x000fe60000000800 */
[----:B------:R-:W-:Y:S01]  /*18840*/  FADD.FTZ R70, R70, R69 ;  /* 0x0000004546467221 */ /* 0x000fe20000010000 */
[----:B------:R-:W-:Y:S01]  /*18850*/  HMMA.16816.F32.BF16 R132, R44, R38, R132 ;  /* 0x000000262c84723c */ /* 0x000fe20000041884 */
[----:B------:R-:W-:Y:S05]  /*18860*/  LDSM.16.MT88.4 R44, [R232+0x11000] ;  /* 0x01100000e82c783b */ /* 0x000fea0000004200 */
[----:B------:R-:W3:Y:S01]  /*18870*/  MUFU.EX2 R57, R57 ;  /* 0x0000003900397308 */ /* 0x000ee20000000800 */
[----:B------:R-:W-:Y:S01]  /*18880*/  FADD.FTZ R61, R61, R60 ;  /* 0x0000003c3d3d7221 */ /* 0x000fe20000010000 */
[----:B------:R-:W-:Y:S03]  /*18890*/  FADD.FTZ R49, R73, R70 ;  /* 0x0000004649317221 */ /* 0x000fe60000010000 */
[----:B--2---:R-:W-:Y:S01]  /*188a0*/  F2FP.BF16.F32.PACK_AB R36, R114, R109 ;  /* 0x0000006d7224723e */ /* 0x004fe200000010ff */
[--C-:B------:R-:W-:Y:S01]  /*188b0*/  FFMA.FTZ R59, R124, UR4, -R176.reuse ;  /* 0x000000047c3b7c23 */ /* 0x100fe200080108b0 */
[----:B------:R-:W-:Y:S01]  /*188c0*/  FADD.FTZ R64, R64, R61 ;  /* 0x0000003d40407221 */ /* 0x000fe20000010000 */
[----:B------:R-:W-:Y:S01]  /*188d0*/  FADD.FTZ R49, R74, R49 ;  /* 0x000000314a317221 */ /* 0x000fe20000010000 */
[----:B----4-:R-:W-:Y:S01]  /*188e0*/  F2FP.BF16.F32.PACK_AB R37, R116, R111 ;  /* 0x0000006f7425723e */ /* 0x010fe200000010ff */
[----:B------:R-:W-:Y:S01]  /*188f0*/  FFMA.FTZ R60, R125, UR4, -R176 ;  /* 0x000000047d3c7c23 */ /* 0x000fe200080108b0 */
[----:B------:R-:W-:Y:S01]  /*18900*/  FADD.FTZ R64, R65, R64 ;  /* 0x0000004041407221 */ /* 0x000fe20000010000 */
[----:B------:R-:W-:Y:S01]  /*18910*/  FADD.FTZ R78, R78, R49 ;  /* 0x000000314e4e7221 */ /* 0x000fe20000010000 */
[----:B-1----:R-:W-:Y:S01]  /*18920*/  F2FP.BF16.F32.PACK_AB R38, R56, R113 ;  /* 0x000000713826723e */ /* 0x002fe200000010ff */
[----:B------:R-:W1:Y:S01]  /*18930*/  LDSM.16.MT88.4 R48, [R233+0x11000] ;  /* 0x01100000e930783b */ /* 0x000e620000004200 */
[----:B------:R-:W-:Y:S01]  /*18940*/  FADD.FTZ R67, R67, R64 ;  /* 0x0000004043437221 */ /* 0x000fe20000010000 */
[----:B---3--:R-:W-:Y:S01]  /*18950*/  F2FP.BF16.F32.PACK_AB R39, R58, R57 ;  /* 0x000000393a27723e */ /* 0x008fe200000010ff */
[----:B------:R-:W-:Y:S01]  /*18960*/  MUFU.EX2 R59, R59 ;  /* 0x0000003b003b7308 */ /* 0x000fe20000000800 */
[----:B------:R-:W-:Y:S01]  /*18970*/  FADD.FTZ R77, R77, R78 ;  /* 0x0000004e4d4d7221 */ /* 0x000fe20000010000 */
[----:B------:R-:W-:Y:S01]  /*18980*/  FADD.FTZ R68, R68, R67 ;  /* 0x0000004344447221 */ /* 0x000fe20000010000 */
[----:B------:R-:W-:Y:S01]  /*18990*/  FFMA.FTZ R61, R126, UR4, -R167 ;  /* 0x000000047e3d7c23 */ /* 0x000fe200080108a7 */
[----:B------:R-:W-:Y:S01]  /*189a0*/  FFMA.FTZ R63, R128, UR4, -R176 ;  /* 0x00000004803f7c23 */ /* 0x000fe200080108b0 */
[----:B------:R-:W-:Y:S01]  /*189b0*/  FADD.FTZ R82, R82, R77 ;  /* 0x0000004d52527221 */ /* 0x000fe20000010000 */
[C---:B-----5:R-:W-:Y:S04]  /*189c0*/  HMMA.16816.F32.BF16 R8, R36.reuse, R40, R8 ;  /* 0x000000282408723c */ /* 0x060fe80000041808 */
[----:B------:R-:W2:Y:S01]  /*189d0*/  MUFU.EX2 R60, R60 ;  /* 0x0000003c003c7308 */ /* 0x000ea20000000800 */
[----:B------:R-:W-:Y:S01]  /*189e0*/  FADD.FTZ R71, R71, R68 ;  /* 0x0000004447477221 */ /* 0x000fe20000010000 */
[C---:B------:R-:W-:Y:S08]  /*189f0*/  HMMA.16816.F32.BF16 R12, R36.reuse, R42, R12 ;  /* 0x0000002a240c723c */ /* 0x040ff0000004180c */
[----:B------:R-:W-:Y:S03]  /*18a00*/  MUFU.EX2 R61, R61 ;  /* 0x0000003d003d7308 */ /* 0x000fe60000000800 */
[----:B------:R-:W-:Y:S01]  /*18a10*/  FADD.FTZ R71, R72, R71 ;  /* 0x0000004748477221 */ /* 0x000fe20000010000 */
[C---:B------:R-:W-:Y:S03]  /*18a20*/  HMMA.16816.F32.BF16 R16, R36.reuse, R52, R16 ;  /* 0x000000342410723c */ /* 0x040fe60000041810 */
[----:B------:R-:W-:Y:S03]  /*18a30*/  FADD.FTZ R76, R76, R71 ;  /* 0x000000474c4c7221 */ /* 0x000fe60000010000 */
[C---:B------:R-:W-:Y:S01]  /*18a40*/  HMMA.16816.F32.BF16 R20, R36.reuse, R54, R20 ;  /* 0x000000362414723c */ /* 0x040fe20000041814 */
[----:B------:R-:W3:Y:S04]  /*18a50*/  MUFU.EX2 R62, R62 ;  /* 0x0000003e003e7308 */ /* 0x000ee80000000800 */
[----:B------:R-:W-:Y:S01]  /*18a60*/  FADD.FTZ R76, R75, R76 ;  /* 0x0000004c4b4c7221 */ /* 0x000fe20000010000 */
[----:B------:R-:W-:Y:S01]  /*18a70*/  FADD.FTZ R81, R81, R82 ;  /* 0x0000005251517221 */ /* 0x000fe20000010000 */
[----:B------:R-:W-:Y:S01]  /*18a80*/  FFMA.FTZ R52, R130, UR4, -R167 ;  /* 0x0000000482347c23 */ /* 0x000fe200080108a7 */
[----:B------:R-:W-:Y:S03]  /*18a90*/  FFMA.FTZ R176, R129, UR4, -R176 ;  /* 0x0000000481b07c23 */ /* 0x000fe600080108b0 */
[----:B------:R-:W-:Y:S01]  /*18aa0*/  MUFU.EX2 R63, R63 ;  /* 0x0000003f003f7308 */ /* 0x000fe20000000800 */
[----:B------:R-:W-:Y:S01]  /*18ab0*/  FADD.FTZ R79, R79, R76 ;  /* 0x0000004c4f4f7221 */ /* 0x000fe20000010000 */
[----:B------:R-:W-:Y:S01]  /*18ac0*/  FADD.FTZ R86, R86, R81 ;  /* 0x0000005156567221 */ /* 0x000fe20000010000 */
[C---:B-1----:R-:W-:Y:S03]  /*18ad0*/  HMMA.16816.F32.BF16 R24, R36.reuse, R48, R24 ;  /* 0x000000302418723c */ /* 0x042fe60000041818 */
[----:B------:R-:W-:Y:S01]  /*18ae0*/  FADD.FTZ R80, R80, R79 ;  /* 0x0000004f50507221 */ /* 0x000fe20000010000 */
[----:B------:R-:W-:Y:S01]  /*18af0*/  FFMA.FTZ R167, R131, UR4, -R167 ;  /* 0x0000000483a77c23 */ /* 0x000fe200080108a7 */
[----:B------:R-:W-:Y:S01]  /*18b00*/  FADD.FTZ R86, R85, R86 ;  /* 0x0000005655567221 */ /* 0x000fe20000010000 */
[C---:B------:R-:W-:Y:S01]  /*18b10*/  HMMA.16816.F32.BF16 R28, R36.reuse, R50, R28 ;  /* 0x00000032241c723c */ /* 0x040fe2000004181c */
[----:B------:R-:W1:Y:S04]  /*18b20*/  MUFU.EX2 R176, R176 ;  /* 0x000000b000b07308 */ /* 0x000e680000000800 */
[----:B------:R-:W-:Y:S01]  /*18b30*/  FADD.FTZ R83, R83, R80 ;  /* 0x0000005053537221 */ /* 0x000fe20000010000 */
[C---:B------:R-:W-:Y:S05]  /*18b40*/  HMMA.16816.F32.BF16 R32, R36.reuse, R44, R32 ;  /* 0x0000002c2420723c */ /* 0x040fea0000041820 */
[----:B------:R-:W-:Y:S01]  /*18b50*/  MUFU.EX2 R52, R52 ;  /* 0x0000003400347308 */ /* 0x000fe20000000800 */
[----:B------:R-:W-:Y:S01]  /*18b60*/  FADD.FTZ R83, R84, R83 ;  /* 0x0000005354537221 */ /* 0x000fe20000010000 */
[----:B------:R-:W-:Y:S01]  /*18b70*/  HMMA.16816.F32.BF16 R132, R36, R46, R132 ;  /* 0x0000002e2484723c */ /* 0x000fe20000041884 */
[----:B------:R-:W4:Y:S03]  /*18b80*/  LDSM.16.MT88.4 R36, [R232+0x11800] ;  /* 0x01180000e824783b */ /* 0x000f260000004200 */
[----:B------:R-:W-:Y:S01]  /*18b90*/  FADD.FTZ R88, R88, R83 ;  /* 0x0000005358587221 */ /* 0x000fe20000010000 */
[----:B------:R-:W-:Y:S03]  /*18ba0*/  FADD.FTZ R89, R89, R86 ;  /* 0x0000005659597221 */ /* 0x000fe60000010000 */
[----:B------:R-:W5:Y:S03]  /*18bb0*/  MUFU.EX2 R167, R167 ;  /* 0x000000a700a77308 */ /* 0x000f660000000800 */
[----:B--2---:R-:W-:Y:S01]  /*18bc0*/  F2FP.BF16.F32.PACK_AB R40, R60, R59 ;  /* 0x0000003b3c28723e */ /* 0x004fe200000010ff */
[----:B------:R-:W-:Y:S01]  /*18bd0*/  FADD.FTZ R88, R87, R88 ;  /* 0x0000005857587221 */ /* 0x000fe20000010000 */
[----:B------:R-:W-:Y:S01]  /*18be0*/  FADD.FTZ R90, R90, R89 ;  /* 0x000000595a5a7221 */ /* 0x000fe20000010000 */
[----:B---3--:R-:W-:Y:S02]  /*18bf0*/  F2FP.BF16.F32.PACK_AB R41, R62, R61 ;  /* 0x0000003d3e29723e */ /* 0x008fe400000010ff */
[----:B------:R-:W-:Y:S01]  /*18c00*/  FADD.FTZ R91, R91, R88 ;  /* 0x000000585b5b7221 */ /* 0x000fe20000010000 */
[----:B------:R-:W-:Y:S01]  /*18c10*/  FADD.FTZ R93, R93, R90 ;  /* 0x0000005a5d5d7221 */ /* 0x000fe20000010000 */
[----:B-1----:R-:W-:Y:S02]  /*18c20*/  F2FP.BF16.F32.PACK_AB R42, R176, R63 ;  /* 0x0000003fb02a723e */ /* 0x002fe400000010ff */
[----:B------:R-:W-:Y:S01]  /*18c30*/  FADD.FTZ R91, R92, R91 ;  /* 0x0000005b5c5b7221 */ /* 0x000fe20000010000 */
[----:B------:R-:W-:Y:S03]  /*18c40*/  FADD.FTZ R94, R94, R93 ;  /* 0x0000005d5e5e7221 */ /* 0x000fe60000010000 */
[----:B------:R-:W-:Y:S01]  /*18c50*/  FADD.FTZ R96, R96, R91 ;  /* 0x0000005b60607221 */ /* 0x000fe20000010000 */
[----:B------:R-:W-:Y:S01]  /*18c60*/  FADD.FTZ R97, R97, R94 ;  /* 0x0000005e61617221 */ /* 0x000fe20000010000 */
[----:B-----5:R-:W-:Y:S02]  /*18c70*/  F2FP.BF16.F32.PACK_AB R43, R167, R52 ;  /* 0x00000034a72b723e */ /* 0x020fe400000010ff */
[----:B------:R-:W-:Y:S01]  /*18c80*/  FADD.FTZ R95, R95, R96 ;  /* 0x000000605f5f7221 */ /* 0x000fe20000010000 */
[----:B------:R-:W-:Y:S03]  /*18c90*/  FADD.FTZ R98, R98, R97 ;  /* 0x0000006162627221 */ /* 0x000fe60000010000 */
        /* <DEDUP_REMOVED lines=16> */
[C---:B----4-:R-:W-:Y:S04]  /*18da0*/  HMMA.16816.F32.BF16 R136, R40.reuse, R36, R32 ;  /* 0x000000242888723c */ /* 0x050fe80000041820 */
[----:B------:R-:W-:Y:S01]  /*18db0*/  FADD.FTZ R6, R7, R6 ;  /* 0x0000000607067221 */ /* 0x000fe20000010000 */
[----:B------:R-:W-:Y:S01]  /*18dc0*/  FADD.FTZ R108, R108, R5 ;  /* 0x000000056c6c7221 */ /* 0x000fe20000010000 */
[----:B------:R-:W-:Y:S05]  /*18dd0*/  HMMA.16816.F32.BF16 R132, R40, R38, R132 ;  /* 0x000000262884723c */ /* 0x000fea0000041884 */
[----:B------:R-:W-:Y:S01]  /*18de0*/  FADD.FTZ R105, R105, R6 ;  /* 0x0000000669697221 */ /* 0x000fe20000010000 */
[----:B------:R-:W-:Y:S01]  /*18df0*/  FADD.FTZ R107, R107, R108 ;  /* 0x0000006c6b6b7221 */ /* 0x000fe20000010000 */
[----:B------:R-:W-:Y:S04]  /*18e00*/  MOV R3, R0 ;  /* 0x0000000000037202 */ /* 0x000fe80000000f00 */
        /* <DEDUP_REMOVED lines=18> */
[----:B------:R-:W-:Y:S06]  /*18f30*/  @P0 BRA `(.L_x_1580) ;  /* 0xffffffa0001c0947 */ /* 0x000fec000383ffff */
.L_x_1576:
[----:B------:R-:W1:Y:S01]  /*18f40*/  SHFL.BFLY PT, R8, R251, 0x2, 0x1f ;  /* 0x0c401f00fb087f89 */ /* 0x000e6200000e0000 */
[----:B------:R-:W-:Y:S01]  /*18f50*/  MOV R11, 0x3f800000 ;  /* 0x3f800000000b7802 */ /* 0x000fe20000000f00 */
[----:B------:R-:W-:Y:S01]  /*18f60*/  IMAD.MOV.U32 R10, RZ, RZ, 0x3f800000 ;  /* 0x3f800000ff0a7424 */ /* 0x000fe200078e00ff */
[----:B------:R-:W2:Y:S01]  /*18f70*/  S2UR UR6, SR_CgaCtaId ;  /* 0x00000000000679c3 */ /* 0x000ea20000008800 */
[----:B------:R-:W3:Y:S01]  /*18f80*/  SHFL.BFLY PT, R5, R252, 0x2, 0x1f ;  /* 0x0c401f00fc057f89 */ /* 0x000ee200000e0000 */
[----:B------:R-:W-:Y:S01]  /*18f90*/  UMOV UR4, 0x400 ;  /* 0x0000040000047882 */ /* 0x000fe20000000000 */
[----:B------:R-:W-:Y:S01]  /*18fa0*/  BSSY B0, `(.L_x_1581) ;  /* 0x00000a2000007945 */ /* 0x000fe20003800000 */
[----:B------:R-:W4:Y:S04]  /*18fb0*/  S2R R3, SR_TID.X ;  /* 0x0000000000037919 */ /* 0x000f280000002100 */
[----:B------:R-:W-:Y:S06]  /*18fc0*/  BAR.SYNC.DEFER_BLOCKING 0x0 ;  /* 0x0000000000007b1d */ /* 0x000fec0000010000 */
[----:B------:R-:W5:Y:S01]  /*18fd0*/  S2R R23, SR_CTAID.Y ;  /* 0x0000000000177919 */ /* 0x000f620000002600 */
[----:B-1----:R-:W-:Y:S01]  /*18fe0*/  FADD.FTZ R8, R8, R251 ;  /* 0x000000fb08087221 */ /* 0x002fe20000010000 */
[----:B------:R-:W1:Y:S01]  /*18ff0*/  S2R R22, SR_CTAID.X ;  /* 0x0000000000167919 */ /* 0x000e620000002500 */
[----:B--2---:R-:W-:Y:S01]  /*19000*/  ULEA UR6, UR6, UR4, 0x18 ;  /* 0x0000000406067291 */ /* 0x004fe2000f8ec03f */
[----:B---3--:R-:W-:-:S02]  /*19010*/  FADD.FTZ R4, R5, R252 ;  /* 0x000000fc05047221 */ /* 0x008fc40000010000 */
[----:B------:R-:W2:Y:S01]  /*19020*/  SHFL.BFLY PT, R7, R8, 0x1, 0x1f ;  /* 0x0c201f0008077f89 */ /* 0x000ea200000e0000 */
[----:B------:R-:W3:Y:S03]  /*19030*/  S2UR UR4, SR_CTAID.Z ;  /* 0x00000000000479c3 */ /* 0x000ee60000002700 */
[----:B------:R-:W5:Y:S01]  /*19040*/  SHFL.BFLY PT, R5, R4, 0x1, 0x1f ;  /* 0x0c201f0004057f89 */ /* 0x000f6200000e0000 */
[----:B----4-:R-:W-:-:S04]  /*19050*/  SHF.R.S32.HI R6, RZ, 0x1f, R3 ;  /* 0x0000001fff067819 */ /* 0x010fc80000011403 */
[CC--:B------:R-:W-:Y:S02]  /*19060*/  LEA.HI R9, R6.reuse, R3.reuse, RZ, 0x2 ;  /* 0x0000000306097211 */ /* 0x0c0fe400078f10ff */
[----:B------:R-:W-:Y:S02]  /*19070*/  LEA.HI R14, R6, R3, RZ, 0x4 ;  /* 0x00000003060e7211 */ /* 0x000fe400078f20ff */
[----:B------:R-:W-:Y:S02]  /*19080*/  SHF.R.S32.HI R13, RZ, 0x2, R9 ;  /* 0x00000002ff0d7819 */ /* 0x000fe40000011409 */
[----:B------:R-:W-:Y:S02]  /*19090*/  LOP3.LUT R14, R14, 0xfffffff0, RZ, 0xc0, !PT ;  /* 0xfffffff00e0e7812 */ /* 0x000fe400078ec0ff */
[----:B------:R-:W-:Y:S01]  /*190a0*/  LOP3.LUT R16, R9, 0x1ffffffc, RZ, 0xc0, !PT ;  /* 0x1ffffffc09107812 */ /* 0x000fe200078ec0ff */
[----:B--2---:R-:W-:Y:S01]  /*190b0*/  FADD.FTZ R7, R8, R7 ;  /* 0x0000000708077221 */ /* 0x004fe20000010000 */
[----:B------:R-:W-:-:S02]  /*190c0*/  SHF.R.S32.HI R8, RZ, 0x1f, R9 ;  /* 0x0000001fff087819 */ /* 0x000fc40000011409 */
[----:B------:R-:W-:Y:S01]  /*190d0*/  LEA.HI R6, R6, R3, RZ, 0x5 ;  /* 0x0000000306067211 */ /* 0x000fe200078f28ff */
[----:B-----5:R-:W-:Y:S01]  /*190e0*/  FADD.FTZ R5, R4, R5 ;  /* 0x0000000504057221 */ /* 0x020fe20000010000 */
[----:B------:R-:W-:Y:S01]  /*190f0*/  FSETP.NE.FTZ.AND P4, PT, R7, RZ, PT ;  /* 0x000000ff0700720b */ /* 0x000fe20003f95000 */
[----:B------:R-:W2:Y:S01]  /*19100*/  S2R R4, SR_TID.X ;  /* 0x0000000000047919 */ /* 0x000ea20000002100 */
[----:B------:R-:W-:Y:S01]  /*19110*/  LEA.HI R8, R8, R13, RZ, 0x3 ;  /* 0x0000000d08087211 */ /* 0x000fe200078f18ff */
[----:B------:R-:W-:Y:S01]  /*19120*/  IMAD.IADD R16, R3, 0x1, -R16 ;  /* 0x0000000103107824 */ /* 0x000fe200078e0a10 */
[----:B------:R-:W-:Y:S02]  /*19130*/  FSETP.NE.FTZ.AND P3, PT, R5, RZ, PT ;  /* 0x000000ff0500720b */ /* 0x000fe40003f75000 */
[----:B------:R-:W-:Y:S02]  /*19140*/  LOP3.LUT R8, R8, 0xfffffff8, RZ, 0xc0, !PT ;  /* 0xfffffff808087812 */ /* 0x000fe400078ec0ff */
[----:B------:R-:W-:-:S02]  /*19150*/  SHF.R.S32.HI R9, RZ, 0x5, R6 ;  /* 0x00000005ff097819 */ /* 0x000fc40000011406 */
[----:B------:R-:W-:Y:S01]  /*19160*/  IADD3 R8, R13, -R8, RZ ;  /* 0x800000080d087210 */ /* 0x000fe20007ffe0ff */
[----:B------:R-:W-:Y:S01]  /*19170*/  IMAD.IADD R13, R3, 0x1, -R14 ;  /* 0x00000001030d7824 */ /* 0x000fe200078e0a0e */
[----:B------:R-:W-:Y:S01]  /*19180*/  LEA R16, R9, R16, 0x9 ;  /* 0x0000001009107211 */ /* 0x000fe200078e48ff */
[----:B------:R-:W4:Y:S01]  /*19190*/  @P4 MUFU.RCP R11, R7 ;  /* 0x00000007000b4308 */ /* 0x000f220000001000 */
[----:B------:R-:W-:Y:S01]  /*191a0*/  LOP3.LUT R14, R8, 0x1, RZ, 0xc0, !PT ;  /* 0x00000001080e7812 */ /* 0x000fe200078ec0ff */
[----:B------:R-:W5:Y:S01]  /*191b0*/  @P4 LDC R27, c[0x0][0x2e8] ;  /* 0x0000ba00ff1b4b82 */ /* 0x000f620000000800 */
[----:B------:R-:W-:Y:S02]  /*191c0*/  LOP3.LUT R6, R6, 0xffffffe0, RZ, 0xc0, !PT ;  /* 0xffffffe006067812 */ /* 0x000fe400078ec0ff */
[----:B------:R-:W-:Y:S02]  /*191d0*/  ISETP.NE.U32.AND P0, PT, R14, 0x1, PT ;  /* 0x000000010e00780c */ /* 0x000fe40003f05070 */
[----:B-1----:R-:W-:Y:S01]  /*191e0*/  SHF.L.U32 R22, R22, 0x6, RZ ;  /* 0x0000000616167819 */ /* 0x002fe200000006ff */
[----:B------:R-:W1:Y:S01]  /*191f0*/  @P3 MUFU.RCP R10, R5 ;  /* 0x00000005000a3308 */ /* 0x000e620000001000 */
[C---:B------:R-:W-:Y:S01]  /*19200*/  R2P PR, R8.reuse, 0x6 ;  /* 0x0000000608007804 */ /* 0x040fe20000000000 */
[----:B------:R-:W3:Y:S01]  /*19210*/  @P3 LDC R25, c[0x0][0x2e8] ;  /* 0x0000ba00ff193b82 */ /* 0x000ee20000000800 */
[----:B------:R-:W-:Y:S01]  /*19220*/  SHF.L.U32 R8, R8, 0x6, RZ ;  /* 0x0000000608087819 */ /* 0x000fe200000006ff */
[----:B------:R-:W-:Y:S01]  /*19230*/  IMAD.IADD R6, R3, 0x1, -R6 ;  /* 0x0000000103067824 */ /* 0x000fe200078e0a06 */
[----:B------:R-:W-:-:S02]  /*19240*/  MOV R3, 0xff800000 ;  /* 0xff80000000037802 */ /* 0x000fc40000000f00 */
[----:B------:R-:W-:Y:S01]  /*19250*/  LOP3.LUT R8, R8, 0x1c0, RZ, 0xc0, !PT ;  /* 0x000001c008087812 */ /* 0x000fe200078ec0ff */
[----:B------:R-:W5:Y:S01]  /*19260*/  @P4 MUFU.LG2 R7, R7 ;  /* 0x0000000700074308 */ /* 0x000f620000000c00 */
[C---:B----4-:R-:W-:Y:S01]  /*19270*/  FMUL.FTZ R160, R11.reuse, R160 ;  /* 0x000000a00ba07220 */ /* 0x050fe20000410000 */
        /* <DEDUP_REMOVED lines=15> */
[----:B--2---:R-:W-:Y:S01]  /*19370*/  SHF.R.S32.HI R11, RZ, 0x1f, R4 ;  /* 0x0000001fff0b7819 */ /* 0x004fe20000011404 */
[C---:B-1----:R-:W-:Y:S01]  /*19380*/  FMUL.FTZ R163, R10.reuse, R163 ;  /* 0x000000a30aa37220 */ /* 0x042fe20000410000 */
[C---:B------:R-:W-:Y:S01]  /*19390*/  FMUL.FTZ R162, R10.reuse, R162 ;  /* 0x000000a20aa27220 */ /* 0x040fe20000410000 */
[C---:B------:R-:W-:Y:S01]  /*193a0*/  FMUL.FTZ R159, R10.reuse, R159 ;  /* 0x0000009f0a9f7220 */ /* 0x040fe20000410000 */
[----:B------:R-:W-:Y:S01]  /*193b0*/  LEA.HI R12, R11, R4, RZ, 0x4 ;  /* 0x000000040b0c7211 */ /* 0x000fe200078f20ff */
[C---:B------:R-:W-:Y:S01]  /*193c0*/  FMUL.FTZ R158, R10.reuse, R158 ;  /* 0x0000009e0a9e7220 */ /* 0x040fe20000410000 */
[C---:B------:R-:W-:Y:S01]  /*193d0*/  FMUL.FTZ R155, R10.reuse, R155 ;  /* 0x0000009b0a9b7220 */ /* 0x040fe20000410000 */
[C---:B------:R-:W-:Y:S01]  /*193e0*/  FMUL.FTZ R154, R10.reuse, R154 ;  /* 0x0000009a0a9a7220 */ /* 0x040fe20000410000 */
[----:B------:R-:W-:Y:S01]  /*193f0*/  SHF.R.S32.HI R12, RZ, 0x4, R12 ;  /* 0x00000004ff0c7819 */ /* 0x000fe2000001140c */
        /* <DEDUP_REMOVED lines=10> */
[----:B------:R-:W-:Y:S01]  /*194a0*/  SHF.L.U32 R15, R12, 0x6, RZ ;  /* 0x000000060c0f7819 */ /* 0x000fe200000006ff */
[----:B------:R-:W1:Y:S01]  /*194b0*/  @P3 MUFU.LG2 R5, R5 ;  /* 0x0000000500053308 */ /* 0x000e620000000c00 */
[----:B------:R-:W-:Y:S01]  /*194c0*/  LEA.HI R10, R13, R13, RZ, 0x1 ;  /* 0x0000000d0d0a7211 */ /* 0x000fe200078f08ff */
[----:B-----5:R-:W-:Y:S01]  /*194d0*/  @P4 FMUL.FTZ R7, R7, 0.69314718246459960938 ;  /* 0x3f31721807074820 */ /* 0x020fe20000410000 */
[----:B------:R-:W-:-:S02]  /*194e0*/  LOP3.LUT R14, R15, 0x1c0, RZ, 0xc0, !PT ;  /* 0x000001c00f0e7812 */ /* 0x000fc400078ec0ff */
[----:B------:R-:W-:Y:S01]  /*194f0*/  LEA.HI R24, R11, R4, RZ, 0x5 ;  /* 0x000000040b187211 */ /* 0x000fe200078f28ff */
[C---:B------:R-:W-:Y:S01]  /*19500*/  IMAD.SHL.U32 R15, R10.reuse, 0x4, RZ ;  /* 0x000000040a0f7824 */ /* 0x040fe200078e00ff */
[----:B------:R-:W-:Y:S01]  /*19510*/  LOP3.LUT R10, R10, 0xffffffe, RZ, 0xc0, !PT ;  /* 0x0ffffffe0a0a7812 */ /* 0x000fe200078ec0ff */
[----:B------:R-:W2:Y:S01]  /*19520*/  LDC R11, c[0x0][0x270] ;  /* 0x00009c00ff0b7b82 */ /* 0x000ea20000000800 */
[----:B------:R-:W-:Y:S02]  /*19530*/  @P4 FFMA.FTZ R3, R2, R27, R7 ;  /* 0x0000001b02034223 */ /* 0x000fe40000010007 */
[----:B------:R-:W-:Y:S01]  /*19540*/  LOP3.LUT R15, R14, 0x38, R15, 0xf8, !PT ;  /* 0x000000380e0f7812 */ /* 0x000fe200078ef80f */
[----:B------:R-:W-:Y:S01]  /*19550*/  IMAD.IADD R17, R13, 0x1, -R10 ;  /* 0x000000010d117824 */ /* 0x000fe200078e0a0a */
[----:B------:R-:W-:Y:S02]  /*19560*/  SHF.R.U32.HI R14, RZ, 0x3, R14 ;  /* 0x00000003ff0e7819 */ /* 0x000fe4000001160e */
[----:B------:R-:W-:-:S02]  /*19570*/  MOV R10, 0x40 ;  /* 0x00000040000a7802 */ /* 0x000fc40000000f00 */
[----:B------:R-:W-:Y:S01]  /*19580*/  LOP3.LUT R14, R15, R14, RZ, 0x3c, !PT ;  /* 0x0000000e0f0e7212 */ /* 0x000fe200078e3cff */
[----:B-1----:R-:W-:Y:S01]  /*19590*/  @P3 FMUL.FTZ R5, R5, 0.69314718246459960938 ;  /* 0x3f31721805053820 */ /* 0x002fe20000410000 */
[----:B------:R-:W-:Y:S01]  /*195a0*/  LEA.HI R15, R8, R8, RZ, 0x1d ;  /* 0x00000008080f7211 */ /* 0x000fe200078fe8ff */
[----:B------:R-:W-:Y:S01]  /*195b0*/  IMAD.MOV.U32 R8, RZ, RZ, -0x20 ;  /* 0xffffffe0ff087424 */ /* 0x000fe200078e00ff */
[----:B------:R-:W-:Y:S01]  /*195c0*/  SEL R10, R10, 0xffffffc0, !P1 ;  /* 0xffffffc00a0a7807 */ /* 0x000fe20004800000 */
[----:B------:R-:W-:Y:S01]  /*195d0*/  IMAD R14, R17, 0x4, R14 ;  /* 0x00000004110e7824 */ /* 0x000fe200078e020e */
[----:B------:R-:W-:Y:S02]  /*195e0*/  LEA R15, R16, R15, 0x1 ;  /* 0x0000000f100f7211 */ /* 0x000fe400078e08ff */
[----:B------:R-:W-:Y:S02]  /*195f0*/  SEL R8, R8, 0x20, !P0 ;  /* 0x0000002008087807 */ /* 0x000fe40004000000 */
[----:B------:R-:W-:-:S02]  /*19600*/  LEA R15, R15, UR6, 0x2 ;  /* 0x000000060f0f7c11 */ /* 0x000fc4000f8e10ff */
[----:B------:R-:W-:Y:S01]  /*19610*/  LOP3.LUT P0, RZ, R6, 0x3, RZ, 0xc0, !PT ;  /* 0x0000000306ff7812 */ /* 0x000fe2000780c0ff */
[----:B------:R-:W-:Y:S01]  /*19620*/  IMAD.MOV.U32 R6, RZ, RZ, -0x800000 ;  /* 0xff800000ff067424 */ /* 0x000fe200078e00ff */
[C---:B------:R-:W-:Y:S01]  /*19630*/  IADD3 R19, R15.reuse, 0x80, RZ ;  /* 0x000000800f137810 */ /* 0x040fe20007ffe0ff */
[C-C-:B------:R-:W-:Y:S01]  /*19640*/  IMAD.IADD R16, R15.reuse, 0x1, R10.reuse ;  /* 0x000000010f107824 */ /* 0x140fe200078e020a */
[C---:B------:R-:W-:Y:S01]  /*19650*/  IADD3 R17, R15.reuse, R8, RZ ;  /* 0x000000080f117210 */ /* 0x040fe20007ffe0ff */
[----:B------:R-:W-:Y:S01]  /*19660*/  STS.64 [R15], R160 ;  /* 0x000000a00f007388 */ /* 0x000fe20000000a00 */
[----:B------:R-:W-:Y:S01]  /*19670*/  @P2 IADD3 R19, R15, -0x80, RZ ;  /* 0xffffff800f132810 */ /* 0x000fe20007ffe0ff */
[----:B---3--:R-:W-:Y:S02]  /*19680*/  @P3 FFMA.FTZ R6, R0, R25, R5 ;  /* 0x0000001900063223 */ /* 0x008fe40000010005 */
[----:B------:R-:W-:Y:S01]  /*19690*/  IMAD.IADD R18, R17, 0x1, R10 ;  /* 0x0000000111127824 */ /* 0x000fe200078e020a */
[----:B------:R1:W-:Y:S01]  /*196a0*/  STS.64 [R15+0x800], R162 ;  /* 0x000800a20f007388 */ /* 0x0003e20000000a00 */
[----:B------:R-:W-:Y:S01]  /*196b0*/  IMAD.IADD R21, R8, 0x1, R19 ;  /* 0x0000000108157824 */ /* 0x000fe200078e0213 */
[----:B------:R-:W-:-:S02]  /*196c0*/  IADD3 R20, R10, R19, RZ ;  /* 0x000000130a147210 */ /* 0x000fc40007ffe0ff */
[----:B------:R-:W-:Y:S01]  /*196d0*/  STS.64 [R17], R156 ;  /* 0x0000009c11007388 */ /* 0x000fe20000000a00 */
[----:B------:R-:W-:Y:S01]  /*196e0*/  IMAD.IADD R10, R10, 0x1, R21 ;  /* 0x000000010a0a7824 */ /* 0x000fe200078e0215 */
[----:B------:R-:W-:Y:S02]  /*196f0*/  LEA R8, R14, UR6, 0x2 ;  /* 0x000000060e087c11 */ /* 0x000fe4000f8e10ff */
[----:B------:R-:W-:Y:S04]  /*19700*/  STS.64 [R17+0x800], R158 ;  /* 0x0008009e11007388 */ /* 0x000fe80000000a00 */
[----:B------:R-:W-:Y:S04]  /*19710*/  STS.64 [R16], R152 ;  /* 0x0000009810007388 */ /* 0x000fe80000000a00 */
[----:B------:R-:W-:Y:S04]  /*19720*/  STS.64 [R16+0x800], R154 ;  /* 0x0008009a10007388 */ /* 0x000fe80000000a00 */
[----:B------:R-:W-:Y:S04]  /*19730*/  STS.64 [R18], R148 ;  /* 0x0000009412007388 */ /* 0x000fe80000000a00 */
[----:B------:R-:W-:Y:S01]  /*19740*/  STS.64 [R18+0x800], R150 ;  /* 0x0008009612007388 */ /* 0x000fe20000000a00 */
[----:B-1----:R-:W1:Y:S03]  /*19750*/  LDC.64 R14, c[0x0][0x2c0] ;  /* 0x0000b000ff0e7b82 */ /* 0x002e660000000a00 */
[----:B------:R-:W-:Y:S04]  /*19760*/  STS.64 [R19], R144 ;  /* 0x0000009013007388 */ /* 0x000fe80000000a00 */
[----:B------:R-:W-:Y:S04]  /*19770*/  STS.64 [R19+0x800], R146 ;  /* 0x0008009213007388 */ /* 0x000fe80000000a00 */
[----:B------:R-:W-:Y:S04]  /*19780*/  STS.64 [R21], R140 ;  /* 0x0000008c15007388 */ /* 0x000fe80000000a00 */
[----:B------:R3:W-:Y:S04]  /*19790*/  STS.64 [R21+0x800], R142 ;  /* 0x0008008e15007388 */ /* 0x0007e80000000a00 */
[----:B------:R-:W-:Y:S04]  /*197a0*/  STS.64 [R20], R136 ;  /* 0x0000008814007388 */ /* 0x000fe80000000a00 */
[----:B------:R-:W-:Y:S01]  /*197b0*/  STS.64 [R20+0x800], R138 ;  /* 0x0008008a14007388 */ /* 0x000fe20000000a00 */
[----:B-1----:R-:W-:-:S03]  /*197c0*/  IMAD R14, R23, R14, UR17 ;  /* 0x00000011170e7e24 */ /* 0x002fc6000f8e020e */
[----:B------:R-:W-:Y:S04]  /*197d0*/  STS.64 [R10], R132 ;  /* 0x000000840a007388 */ /* 0x000fe80000000a00 */
[----:B------:R1:W-:Y:S01]  /*197e0*/  STS.64 [R10+0x800], R134 ;  /* 0x000800860a007388 */ /* 0x0003e20000000a00 */
[----:B------:R-:W-:Y:S01]  /*197f0*/  BAR.SYNC.DEFER_BLOCKING 0x0 ;  /* 0x0000000000007b1d */ /* 0x000fe20000010000 */
[----:B---3--:R-:W-:-:S04]  /*19800*/  LOP3.LUT R21, R24, 0xffffffe0, RZ, 0xc0, !PT ;  /* 0xffffffe018157812 */ /* 0x008fc800078ec0ff */
[----:B------:R-:W-:-:S04]  /*19810*/  IADD3 R21, -R21, R4, RZ ;  /* 0x0000000415157210 */ /* 0x000fc80007ffe1ff */
[----:B------:R-:W-:-:S04]  /*19820*/  SHF.R.S32.HI R4, RZ, 0x1f, R21 ;  /* 0x0000001fff047819 */ /* 0x000fc80000011415 */
[----:B------:R-:W-:Y:S02]  /*19830*/  LEA.HI R4, R4, R21, RZ, 0x2 ;  /* 0x0000001504047211 */ /* 0x000fe400078f10ff */
[----:B-1----:R-:W-:Y:S01]  /*19840*/  SHF.R.S32.HI R10, RZ, 0x1f, R9 ;  /* 0x0000001fff0a7819 */ /* 0x002fe20000011409 */
[----:B------:R1:W3:Y:S01]  /*19850*/  LDS.128 R16, [R8] ;  /* 0x0000000008107984 */ /* 0x0002e20000000c00 */
[----:B------:R-:W-:Y:S02]  /*19860*/  SHF.R.S32.HI R4, RZ, 0x2, R4 ;  /* 0x00000002ff047819 */ /* 0x000fe40000011404 */
[----:B------:R-:W-:-:S04]  /*19870*/  LEA.HI R10, R10, R9, RZ, 0x2 ;  /* 0x000000090a0a7211 */ /* 0x000fc800078f10ff */
[----:B------:R-:W-:-:S04]  /*19880*/  LOP3.LUT R10, R10, 0xffffffc, RZ, 0xc0, !PT ;  /* 0x0ffffffc0a0a7812 */ /* 0x000fc800078ec0ff */
[----:B------:R-:W-:Y:S01]  /*19890*/  IADD3 R9, R9, -R10, RZ ;  /* 0x8000000a09097210 */ /* 0x000fe20007ffe0ff */
[----:B------:R-:W-:-:S03]  /*198a0*/  IMAD R10, RZ, RZ, -UR17 ;  /* 0x80000011ff0a7e24 */ /* 0x000fc6000f8e02ff */
[----:B------:R-:W-:Y:S01]  /*198b0*/  LEA R4, R9, R4, 0x4 ;  /* 0x0000000409047211 */ /* 0x000fe200078e20ff */
[----:B--2---:R-:W-:-:S04]  /*198c0*/  IMAD R10, R11, R10, UR4 ;  /* 0x000000040b0a7e24 */ /* 0x004fc8000f8e020a */
[----:B------:R-:W-:Y:S01]  /*198d0*/  IMAD R14, R14, R11, R10 ;  /* 0x0000000b0e0e7224 */ /* 0x000fe200078e020a */
[----:B------:R-:W-:-:S03]  /*198e0*/  SHF.L.U32 R10, R13, 0x2, RZ ;  /* 0x000000020d0a7819 */ /* 0x000fc600000006ff */
[----:B------:R-:W-:Y:S01]  /*198f0*/  IMAD R15, R14, R15, R22 ;  /* 0x0000000f0e0f7224 */ /* 0x000fe200078e0216 */
[----:B-1----:R-:W-:Y:S06]  /*19900*/  @P0 BRA `(.L_x_1582) ;  /* 0x00000000002c0947 */ /* 0x002fec0003800000 */
[C---:B------:R-:W-:Y:S01]  /*19910*/  VIADD R5, R4.reuse, 0x8 ;  /* 0x0000000804057836 */ /* 0x040fe20000000000 */
[----:B------:R-:W-:Y:S01]  /*19920*/  SHF.R.S32.HI R2, RZ, 0x1f, R4 ;  /* 0x0000001fff027819 */ /* 0x000fe20000011404 */
[----:B------:R-:W-:Y:S01]  /*19930*/  ULDC.64 UR6, c[0x0][0x2b8] ;  /* 0x0000ae0000067ab9 */ /* 0x000fe20000000a00 */
[----:B------:R-:W-:Y:S02]  /*19940*/  IADD3 R0, P0, R15, R4, RZ ;  /* 0x000000040f007210 */ /* 0x000fe40007f1e0ff */
[----:B------:R-:W-:Y:S02]  /*19950*/  ISETP.GE.AND P2, PT, R4, UR5, PT ;  /* 0x0000000504007c0c */ /* 0x000fe4000bf46270 */
[----:B------:R-:W-:Y:S02]  /*19960*/  ISETP.GE.AND P1, PT, R5, UR5, PT ;  /* 0x0000000505007c0c */ /* 0x000fe4000bf26270 */
[----:B------:R-:W-:Y:S02]  /*19970*/  LEA.HI.X.SX32 R5, R15, R2, 0x1, P0 ;  /* 0x000000020f057211 */ /* 0x000fe400000f0eff */
[----:B------:R-:W-:-:S04]  /*19980*/  LEA R4, P0, R0, UR6, 0x2 ;  /* 0x0000000600047c11 */ /* 0x000fc8000f8010ff */
[----:B------:R-:W-:-:S05]  /*19990*/  LEA.HI.X R5, R0, UR7, R5, 0x2, P0 ;  /* 0x0000000700057c11 */ /* 0x000fca00080f1405 */
[----:B------:R1:W-:Y:S04]  /*199a0*/  @!P2 STG.E desc[UR22][R4.64], R3 ;  /* 0x000000030400a986 */ /* 0x0003e8000c101916 */
[----:B------:R1:W-:Y:S02]  /*199b0*/  @!P1 STG.E desc[UR22][R4.64+0x20], R6 ;  /* 0x0000200604009986 */ /* 0x0003e4000c101916 */
.L_x_1582:
[----:B------:R-:W-:Y:S05]  /*199c0*/  BSYNC B0 ;  /* 0x0000000000007941 */ /* 0x000fea0003800000 */
.L_x_1581:
[----:B------:R-:W2:Y:S01]  /*199d0*/  LDS.128 R36, [R8+0x800] ;  /* 0x0008000008247984 */ /* 0x000ea20000000c00 */
[--C-:B------:R-:W-:Y:S01]  /*199e0*/  SHF.R.S32.HI R11, RZ, 0x1f, R10.reuse ;  /* 0x0000001fff0b7819 */ /* 0x100fe2000001140a */
[----:B------:R-:W-:Y:S01]  /*199f0*/  ULDC UR4, c[0x0][0x2d0] ;  /* 0x0000b40000047ab9 */ /* 0x000fe20000000800 */
[----:B------:R-:W-:Y:S01]  /*19a00*/  VIADD R0, R12, 0x10 ;  /* 0x000000100c007836 */ /* 0x000fe20000000000 */
[----:B------:R-:W4:Y:S01]  /*19a10*/  LDS.128 R32, [R8+0x1000] ;  /* 0x0010000008207984 */ /* 0x000f220000000c00 */
[----:B------:R-:W-:Y:S01]  /*19a20*/  ISETP.GE.AND P0, PT, R10, UR4, PT ;  /* 0x000000040a007c0c */ /* 0x000fe2000bf06270 */
[----:B------:R-:W-:Y:S01]  /*19a30*/  ULDC UR4, c[0x0][0x2dc] ;  /* 0x0000b70000047ab9 */ /* 0x000fe20000000800 */
[C---:B------:R-:W-:Y:S01]  /*19a40*/  IMAD.WIDE R10, R12.reuse, 0x40, R10 ;  /* 0x000000400c0a7825 */ /* 0x040fe200078e020a */
[----:B------:R-:W5:Y:S01]  /*19a50*/  LDS.128 R28, [R8+0x1800] ;  /* 0x00180000081c7984 */ /* 0x000f620000000c00 */
[----:B------:R-:W-:Y:S01]  /*19a60*/  ISETP.GE.OR P1, PT, R12, UR5, P0 ;  /* 0x000000050c007c0c */ /* 0x000fe20008726670 */
[----:B------:R-:W-:Y:S01]  /*19a70*/  ULDC.64 UR6, c[0x0][0x288] ;  /* 0x0000a20000067ab9 */ /* 0x000fe20000000a00 */
[----:B------:R-:W-:Y:S01]  /*19a80*/  IMAD R9, R15, UR4, RZ ;  /* 0x000000040f097c24 */ /* 0x000fe2000f8e02ff */
[----:B------:R-:W5:Y:S01]  /*19a90*/  LDS.128 R24, [R8+0x2000] ;  /* 0x0020000008187984 */ /* 0x000f620000000c00 */
[----:B------:R-:W-:Y:S01]  /*19aa0*/  ISETP.GE.OR P5, PT, R0, UR5, P0 ;  /* 0x0000000500007c0c */ /* 0x000fe200087a6670 */
[----:B------:R-:W-:-:S02]  /*19ab0*/  VIADD R2, R12, 0x8 ;  /* 0x000000080c027836 */ /* 0x000fc40000000000 */
[----:B------:R-:W5:Y:S01]  /*19ac0*/  LDS.128 R20, [R8+0x2800] ;  /* 0x0028000008147984 */ /* 0x000f620000000c00 */
[C---:B------:R-:W-:Y:S01]  /*19ad0*/  IADD3 R10, P2, R9.reuse, R10, RZ ;  /* 0x0000000a090a7210 */ /* 0x040fe20007f5e0ff */
[----:B------:R-:W-:Y:S01]  /*19ae0*/  VIADD R0, R12, 0x28 ;  /* 0x000000280c007836 */ /* 0x000fe20000000000 */
[----:B------:R-:W-:Y:S01]  /*19af0*/  ISETP.GE.OR P6, PT, R2, UR5, P0 ;  /* 0x0000000502007c0c */ /* 0x000fe200087c6670 */
[----:B-1----:R-:W1:Y:S01]  /*19b00*/  LDS.128 R4, [R8+0x3000] ;  /* 0x0030000008047984 */ /* 0x002e620000000c00 */
[----:B------:R-:W-:Y:S01]  /*19b10*/  LEA.HI.X.SX32 R9, R9, R11, 0x1, P2 ;  /* 0x0000000b09097211 */ /* 0x000fe200010f0eff */
[----:B------:R-:W-:Y:S01]  /*19b20*/  VIADD R3, R12, 0x18 ;  /* 0x000000180c037836 */ /* 0x000fe20000000000 */
[----:B------:R-:W-:Y:S01]  /*19b30*/  LEA R14, P2, R10, UR6, 0x2 ;  /* 0x000000060a0e7c11 */ /* 0x000fe2000f8410ff */
[----:B------:R1:W1:Y:S01]  /*19b40*/  LDS.128 R40, [R8+0x3800] ;  /* 0x0038000008287984 */ /* 0x0002620000000c00 */
[----:B------:R-:W-:Y:S02]  /*19b50*/  VIADD R2, R12, 0x20 ;  /* 0x000000200c027836 */ /* 0x000fe40000000000 */
[----:B------:R-:W-:-:S02]  /*19b60*/  LEA.HI.X R15, R10, UR7, R9, 0x2, P2 ;  /* 0x000000070a0f7c11 */ /* 0x000fc400090f1409 */
[----:B------:R-:W-:Y:S01]  /*19b70*/  ISETP.GE.OR P2, PT, R0, UR5, P0 ;  /* 0x0000000500007c0c */ /* 0x000fe20008746670 */
[C---:B------:R-:W-:Y:S01]  /*19b80*/  VIADD R0, R12.reuse, 0x30 ;  /* 0x000000300c007836 */ /* 0x040fe20000000000 */
[----:B------:R-:W-:Y:S01]  /*19b90*/  ISETP.GE.OR P4, PT, R3, UR5, P0 ;  /* 0x0000000503007c0c */ /* 0x000fe20008786670 */
[----:B------:R-:W-:Y:S01]  /*19ba0*/  VIADD R12, R12, 0x38 ;  /* 0x000000380c0c7836 */ /* 0x000fe20000000000 */
[----:B---3--:R3:W-:Y:S01]  /*19bb0*/  @!P1 STG.E.64 desc[UR22][R14.64], R16 ;  /* 0x000000100e009986 */ /* 0x0087e2000c101b16 */
[----:B------:R-:W-:-:S03]  /*19bc0*/  ISETP.GE.OR P3, PT, R2, UR5, P0 ;  /* 0x0000000502007c0c */ /* 0x000fc60008766670 */
[----:B------:R3:W-:Y:S01]  /*19bd0*/  @!P1 STG.E.64 desc[UR22][R14.64+0x8], R18 ;  /* 0x000008120e009986 */ /* 0x0007e2000c101b16 */
[----:B------:R-:W-:Y:S02]  /*19be0*/  ISETP.GE.OR P1, PT, R0, UR5, P0 ;  /* 0x0000000500007c0c */ /* 0x000fe40008726670 */
[----:B------:R-:W-:Y:S01]  /*19bf0*/  ISETP.GE.OR P0, PT, R12, UR5, P0 ;  /* 0x000000050c007c0c */ /* 0x000fe20008706670 */
[----:B--2---:R3:W-:Y:S04]  /*19c00*/  @!P6 STG.E.128 desc[UR22][R14.64+0x800], R36 ;  /* 0x000800240e00e986 */ /* 0x0047e8000c101d16 */
[----:B----4-:R3:W-:Y:S04]  /*19c10*/  @!P5 STG.E.128 desc[UR22][R14.64+0x1000], R32 ;  /* 0x001000200e00d986 */ /* 0x0107e8000c101d16 */
[----:B-----5:R3:W-:Y:S04]  /*19c20*/  @!P4 STG.E.128 desc[UR22][R14.64+0x1800], R28 ;  /* 0x0018001c0e00c986 */ /* 0x0207e8000c101d16 */
[----:B------:R3:W-:Y:S04]  /*19c30*/  @!P3 STG.E.128 desc[UR22][R14.64+0x2000], R24 ;  /* 0x002000180e00b986 */ /* 0x0007e8000c101d16 */
[----:B------:R3:W-:Y:S04]  /*19c40*/  @!P2 STG.E.128 desc[UR22][R14.64+0x2800], R20 ;  /* 0x002800140e00a986 */ /* 0x0007e8000c101d16 */
[----:B-1----:R3:W-:Y:S01]  /*19c50*/  @!P1 STG.E.128 desc[UR22][R14.64+0x3000], R4 ;  /* 0x003000040e009986 */ /* 0x0027e2000c101d16 */
[----:B------:R-:W-:Y:S05]  /*19c60*/  @P0 EXIT ;  /* 0x000000000000094d */ /* 0x000fea0003800000 */
[----:B------:R-:W-:Y:S01]  /*19c70*/  STG.E.128 desc[UR22][R14.64+0x3800], R40 ;  /* 0x003800280e007986 */ /* 0x000fe2000c101d16 */
[----:B------:R-:W-:Y:S05]  /*19c80*/  EXIT ;  /* 0x000000000000794d */ /* 0x000fea0003800000 */
.L_x_1583:
        /* <DEDUP_REMOVED lines=15> */
.L_x_7996:


//--------------------- .text._ZN5flash24flash_fwd_splitkv_kernelI23Flash_fwd_kernel_traitsILi64ELi64ELi256ELi4ELb0ELb0EN7cutlass10bfloat16_tE19Flash_kernel_traitsILi64ELi64ELi256ELi4ES3_EELb1ELb0ELb0ELb0ELb0ELb1ELb1ELb0EEEvNS_16Flash_fwd_paramsE --------------------------
	.section	.text._ZN5flash24flash_fwd_splitkv_kernelI23Flash_fwd_kernel_traitsILi64ELi64ELi256ELi4ELb0ELb0EN7cutlass10bfloat16_tE19Flash_kernel_traitsILi64ELi64ELi256ELi4ES3_EELb1ELb0ELb0ELb0ELb0ELb1ELb1ELb0EEEvNS_16Flash_fwd_paramsE,"ax",@progbits
	.align	128
        .global         _ZN5flash24flash_fwd_splitkv_kernelI23Flash_fwd_kernel_traitsILi64ELi64ELi256ELi4ELb0ELb0EN7cutlass10bfloat16_tE19Flash_kernel_traitsILi64ELi64ELi256ELi4ES3_EELb1ELb0ELb0ELb0ELb0ELb1ELb1ELb0EEEvNS_16Flash_fwd_paramsE
        .type           _ZN5flash24flash_fwd_splitkv_kernelI23Flash_fwd_kernel_traitsILi64ELi64ELi256ELi4ELb0ELb0EN7cutlass10bfloat16_tE19Flash_kernel_traitsILi64ELi64ELi256ELi4ES3_EELb1ELb0ELb0ELb0ELb0ELb1ELb1ELb0EEEvNS_16Flash_fwd_paramsE,@function
        .size           _ZN5flash24flash_fwd_splitkv_kernelI23Flash_fwd_kernel_traitsILi64ELi64ELi256ELi4ELb0ELb0EN7cutlass10bfloat16_tE19Flash_kernel_traitsILi64ELi64ELi256ELi4ES3_EELb1ELb0ELb0ELb0ELb0ELb1ELb1ELb0EEEvNS_16Flash_fwd_paramsE,(.L_x_7997 - _ZN5flash24flash_fwd_splitkv_kernelI23Flash_fwd_kernel_traitsILi64ELi64ELi256ELi4ELb0ELb0EN7cutlass10bfloat16_tE19Flash_kernel_traitsILi64ELi64ELi256ELi4ES3_EELb1ELb0ELb0ELb0ELb0ELb1ELb1ELb0EEEvNS_16Flash_fwd_paramsE)
        .other          _ZN5flash24flash_fwd_splitkv_kernelI23Flash_fwd_kernel_traitsILi64ELi64ELi256ELi4ELb0ELb0EN7cutlass10bfloat16_tE19Flash_kernel_traitsILi64ELi64ELi256ELi4ES3_EELb1ELb0ELb0ELb0ELb0ELb1ELb1ELb0EEEvNS_16Flash_fwd_paramsE,@"STO_CUDA_ENTRY STV_DEFAULT"
_ZN5flash24flash_fwd_splitkv_kernelI23Flash_fwd_kernel_traitsILi64ELi64ELi256ELi4ELb0ELb0EN7cutlass10bfloat16_tE19Flash_kernel_traitsILi64ELi64ELi256ELi4ES3_EELb1ELb0ELb0ELb0ELb0ELb1ELb1ELb0EEEvNS_16Flash_fwd_paramsE:
.text._ZN5flash24flash_fwd_splitkv_kernelI23Flash_fwd_kernel_traitsILi64ELi64ELi256ELi4ELb0ELb0EN7cutlass10bfloat16_tE19Flash_kernel_traitsILi64ELi64ELi256ELi4ES3_EELb1ELb0ELb0ELb0ELb0ELb1ELb1ELb0EEEvNS_16Flash_fwd_paramsE:
        /* <DEDUP_REMOVED lines=43> */
[----:B------:R-:W-:-:S04]  /*02b0*/  ULDC.64 UR8, c[0x0][0x2f8] ;  /* 0x0000be0000087ab9 */ /* 0x000fc80000000a00 */
[----:B------:R-:W2:Y:S04]  /*02c0*/  @P2 LDG.E R6, desc[UR22][R2.64] ;  /* 0x0000001602062981 */ /* 0x000ea8000c1e1900 */
[----:B------:R1:W3:Y:S01]  /*02d0*/  @P2 LDG.E R0, desc[UR22][R2.64+0x4] ;  /* 0x0000041602002981 */ /* 0x0002e2000c1e1900 */
[----:B------:R-:W-:Y:S01]  /*02e0*/  PLOP3.LUT P1, PT, PT, PT, UP2, 0x80, 0x0 ;  /* 0x000000000000781c */ /* 0x000fe20003f2f028 */
[----:B------:R-:W-:-:S06]  /*02f0*/  UIMAD.WIDE UR8, UR17, 0x4, UR8 ;  /* 0x00000004110878a5 */ /* 0x000fcc000f8e0208 */
[----:B------:R-:W-:Y:S02]  /*0300*/  IMAD.U32 R4, RZ, RZ, UR8 ;  /* 0x00000008ff047e24 */ /* 0x000fe4000f8e00ff */
[----:B------:R-:W-:Y:S02]  /*0310*/  IMAD.U32 R5, RZ, RZ, UR9 ;  /* 0x00000009ff057e24 */ /* 0x000fe4000f8e00ff */
[----:B-1----:R-:W-:Y:S02]  /*0320*/  IMAD.U32 R2, RZ, RZ, UR10 ;  /* 0x0000000aff027e24 */ /* 0x002fe4000f8e00ff */
[----:B------:R-:W-:-:S05]  /*0330*/  IMAD.U32 R3, RZ, RZ, UR11 ;  /* 0x0000000bff037e24 */ /* 0x000fca000f8e00ff */
[----:B------:R-:W4:Y:S04]  /*0340*/  @P0 LDG.E R2, desc[UR22][R2.64] ;  /* 0x0000001602020981 */ /* 0x000f28000c1e1900 */
[----:B------:R-:W5:Y:S01]  /*0350*/  @!P1 LDG.E R3, desc[UR22][R4.64] ;  /* 0x0000001604039981 */ /* 0x000f62000c1e1900 */
[----:B------:R-:W-:Y:S01]  /*0360*/  UMOV UR27, 0xffffffff ;  /* 0xffffffff001b7882 */ /* 0x000fe20000000000 */
[----:B------:R-:W-:Y:S01]  /*0370*/  UMOV UR7, URZ ;  /* 0x0000003f00077c82 */ /* 0x000fe20008000000 */
[----:B------:R-:W-:Y:S01]  /*0380*/  UMOV UR8, 0xffffffff ;  /* 0xffffffff00087882 */ /* 0x000fe20000000000 */
[----:B------:R-:W1:Y:S01]  /*0390*/  S2R R66, SR_TID.X ;  /* 0x0000000000427919 */ /* 0x000e620000002100 */
[----:B------:R-:W1:Y:S08]  /*03a0*/  S2UR UR21, SR_CTAID.X ;  /* 0x00000000001579c3 */ /* 0x000e700000002500 */
[----:B------:R-:W1:Y:S01]  /*03b0*/  S2UR UR9, SR_CTAID.Y ;  /* 0x00000000000979c3 */ /* 0x000e620000002600 */
[----:B--2---:R-:W-:-:S02]  /*03c0*/  @P2 R2UR UR27, R6 ;  /* 0x00000000061b22ca */ /* 0x004fc400000e0000 */
[----:B---3--:R-:W-:-:S13]  /*03d0*/  @P2 R2UR UR25, R0 ;  /* 0x00000000001922ca */ /* 0x008fda00000e0000 */
[----:B------:R-:W-:-:S07]  /*03e0*/  @UP1 UIADD3 UR25, UR25, -UR27, URZ ;  /* 0x8000001b19191290 */ /* 0x000fce000fffe03f */
[----:B------:R-:W-:Y:S01]  /*03f0*/  @!UP1 ULDC UR25, c[0x0][0x2c4] ;  /* 0x0000b10000199ab9 */ /* 0x000fe20000000800 */
[----:B----4-:R-:W-:Y:S02]  /*0400*/  @P0 R2UR UR7, R2 ;  /* 0x00000000020702ca */ /* 0x010fe400000e0000 */
[----:B------:R-:W-:Y:S01]  /*0410*/  ISETP.NE.U32.AND P0, PT, RZ, UR4, PT ;  /* 0x00000004ff007c0c */ /* 0x000fe2000bf05070 */
[----:B------:R-:W-:-:S03]  /*0420*/  UIADD3 UR4, -UR17, URZ, URZ ;  /* 0x0000003f11047290 */ /* 0x000fc6000fffe13f */
[----:B------:R-:W-:Y:S01]  /*0430*/  ISETP.NE.AND.EX P0, PT, RZ, UR5, PT, P0 ;  /* 0x00000005ff007c0c */ /* 0x000fe2000bf05300 */
[----:B------:R-:W-:Y:S01]  /*0440*/  UIMAD UR13, UR6, UR4, UR13 ;  /* 0x00000004060d72a4 */ /* 0x000fe2000f8e020d */
[----:B-----5:R-:W-:-:S11]  /*0450*/  @!P1 R2UR UR8, R3 ;  /* 0x00000000030892ca */ /* 0x020fd600000e0000 */
[----:B-1----:R-:W-:Y:S05]  /*0460*/  @!P0 BRA `(.L_x_1584) ;  /* 0x00000000001c8947 */ /* 0x002fea0003800000 */
[----:B------:R-:W-:-:S13]  /*0470*/  PLOP3.LUT P0, PT, PT, PT, UP3, 0x80, 0x0 ;  /* 0x000000000000781c */ /* 0x000fda0003f0f038 */
[----:B------:R-:W2:Y:S04]  /*0480*/  @P0 LDG.E R0, desc[UR22][R4.64+0x4] ;  /* 0x0000041604000981 */ /* 0x000ea8000c1e1900 */
[----:B------:R-:W3:Y:S01]  /*0490*/  @!P0 LDG.E R4, desc[UR22][R4.64] ;  /* 0x0000001604048981 */ /* 0x000ee2000c1e1900 */
[----:B--2---:R-:W-:-:S13]  /*04a0*/  @P0 R2UR UR10, R0 ;  /* 0x00000000000a02ca */ /* 0x004fda00000e0000 */
[----:B------:R-:W-:-:S07]  /*04b0*/  @UP3 UIADD3 UR10, UR10, -UR8, URZ ;  /* 0x800000080a0a3290 */ /* 0x000fce000fffe03f */
[----:B---3--:R-:W-:Y:S01]  /*04c0*/  @!P0 R2UR UR10, R4 ;  /* 0x00000000040a82ca */ /* 0x008fe200000e0000 */
[----:B------:R-:W-:-:S14]  /*04d0*/  BRA `(.L_x_1585) ;  /* 0x0000000000047947 */ /* 0x000fdc0003800000 */
.L_x_1584:
[----:B------:R-:W-:-:S05]  /*04e0*/  ULDC UR10, c[0x0][0x2c8] ;  /* 0x0000b200000a7ab9 */ /* 0x000fca0000000800 */
.L_x_1585:
        /* <DEDUP_REMOVED lines=99> */
[C---:B------:R-:W-:Y:S01]  /*0b20*/  IMAD.WIDE R4, R7.reuse, 0x40, R8 ;  /* 0x0000004007047825 */ /* 0x040fe200078e0208 */
        /* <DEDUP_REMOVED lines=10> */
[----:B------:R-:W-:Y:S02]  /*0bd0*/  ISETP.GE.OR P3, PT, R5, UR6, P1 ;  /* 0x0000000605007c0c */ /* 0x000fe40008f66670 */
[----:B------:R-:W-:Y:S01]  /*0be0*/  LEA.HI.X R9, R3, UR5, R2, 0x2, P2 ;  /* 0x0000000503097c11 */ /* 0x000fe200090f1402 */
[C---:B------:R-:W-:Y:S01]  /*0bf0*/  VIADD R3, R7.reuse, 0x28 ;  /* 0x0000002807037836 */ /* 0x040fe20000000000 */
[----:B------:R-:W-:Y:S01]  /*0c00*/  ISETP.GE.OR P6, PT, R4, UR6, P1 ;  /* 0x0000000604007c0c */ /* 0x000fe20008fc6670 */
[----:B------:R-:W-:Y:S01]  /*0c10*/  VIADD R2, R7, 0x30 ;  /* 0x0000003007027836 */ /* 0x000fe20000000000 */
[C---:B------:R-:W-:Y:S01]  /*0c20*/  ISETP.GE.OR P2, PT, R6.reuse, UR6, P1 ;  /* 0x0000000606007c0c */ /* 0x040fe20008f46670 */
[----:B------:R-:W-:Y:S01]  /*0c30*/  @!P4 STG.E.128 desc[UR22][R8.64+0x800], RZ ;  /* 0x000800ff0800c986 */ /* 0x000fe2000c101d16 */
[----:B------:R-:W-:Y:S01]  /*0c40*/  ULDC.64 UR4, c[0x0][0x2b8] ;  /* 0x0000ae0000047ab9 */ /* 0x000fe20000000a00 */
[----:B------:R-:W-:-:S02]  /*0c50*/  ISETP.GE.AND P4, PT, R6, UR6, PT ;  /* 0x0000000606007c0c */ /* 0x000fc4000bf86270 */
[----:B------:R-:W-:Y:S01]  /*0c60*/  @!P0 STG.E.128 desc[UR22][R8.64], RZ ;  /* 0x000000ff08008986 */ /* 0x000fe2000c101d16 */
[----:B------:R-:W-:Y:S02]  /*0c70*/  ISETP.GE.OR P0, PT, R3, UR6, P1 ;  /* 0x0000000603007c0c */ /* 0x000fe40008f06670 */
[----:B------:R-:W-:Y:S01]  /*0c80*/  ISETP.NE.OR P4, PT, R66, RZ, P4 ;  /* 0x000000ff4200720c */ /* 0x000fe20002785670 */
[----:B------:R-:W-:Y:S01]  /*0c90*/  @!P3 STG.E.128 desc[UR22][R8.64+0x1800], RZ ;  /* 0x001800ff0800b986 */ /* 0x000fe2000c101d16 */
[----:B------:R-:W-:-:S03]  /*0ca0*/  ISETP.GE.AND P3, PT, R5, UR6, PT ;  /* 0x0000000605007c0c */ /* 0x000fc6000bf66270 */
[----:B------:R-:W-:Y:S01]  /*0cb0*/  @!P6 STG.E.128 desc[UR22][R8.64+0x2000], RZ ;  /* 0x002000ff0800e986 */ /* 0x000fe2000c101d16 */
[C---:B------:R-:W-:Y:S02]  /*0cc0*/  ISETP.NE.AND P6, PT, R66.reuse, RZ, PT ;  /* 0x000000ff4200720c */ /* 0x040fe40003fc5270 */
[----:B------:R-:W-:Y:S01]  /*0cd0*/  ISETP.NE.OR P3, PT, R66, RZ, P3 ;  /* 0x000000ff4200720c */ /* 0x000fe20001f65670 */
[----:B------:R-:W-:Y:S01]  /*0ce0*/  @!P2 STG.E.128 desc[UR22][R8.64+0x1000], RZ ;  /* 0x001000ff0800a986 */ /* 0x000fe2000c101d16 */
[C---:B------:R-:W-:Y:S02]  /*0cf0*/  ISETP.GE.OR P6, PT, R7.reuse, UR6, P6 ;  /* 0x0000000607007c0c */ /* 0x040fe4000b7c6670 */
[----:B------:R-:W-:Y:S01]  /*0d00*/  ISETP.GE.OR P2, PT, R2, UR6, P1 ;  /* 0x0000000602007c0c */ /* 0x000fe20008f46670 */
[----:B------:R-:W-:Y:S01]  /*0d10*/  @!P0 STG.E.128 desc[UR22][R8.64+0x2800], RZ ;  /* 0x002800ff08008986 */ /* 0x000fe2000c101d16 */
[----:B------:R-:W-:Y:S02]  /*0d20*/  IADD3 R5, P0, R7, UR8, RZ ;  /* 0x0000000807057c10 */ /* 0x000fe4000ff1e0ff */
[----:B------:R-:W-:-:S02]  /*0d30*/  ISETP.GE.OR P1, PT, R0, UR6, P1 ;  /* 0x0000000600007c0c */ /* 0x000fc40008f26670 */
[----:B------:R-:W-:Y:S02]  /*0d40*/  LEA.HI.X.SX32 R7, R7, UR7, 0x1, P0 ;  /* 0x0000000707077c11 */ /* 0x000fe400080f0eff */
[----:B------:R-:W-:-:S04]  /*0d50*/  LEA R6, P0, R5, UR4, 0x2 ;  /* 0x0000000405067c11 */ /* 0x000fc8000f8010ff */
[----:B------:R-:W-:Y:S01]  /*0d60*/  LEA.HI.X R7, R5, UR5, R7, 0x2, P0 ;  /* 0x0000000505077c11 */ /* 0x000fe200080f1407 */
[----:B------:R-:W-:Y:S01]  /*0d70*/  @!P2 STG.E.128 desc[UR22][R8.64+0x3000], RZ ;  /* 0x003000ff0800a986 */ /* 0x000fe2000c101d16 */
[----:B------:R-:W-:Y:S01]  /*0d80*/  ISETP.GE.AND P0, PT, R2, UR6, PT ;  /* 0x0000000602007c0c */ /* 0x000fe2000bf06270 */
[----:B------:R-:W-:Y:S01]  /*0d90*/  @!P5 IMAD.MOV.U32 R2, RZ, RZ, -0x800000 ;  /* 0xff800000ff02d424 */ /* 0x000fe200078e00ff */
[----:B------:R-:W-:Y:S01]  /*0da0*/  ISETP.GE.AND P2, PT, R4, UR6, PT ;  /* 0x0000000604007c0c */ /* 0x000fe2000bf46270 */
[----:B------:R1:W-:Y:S01]  /*0db0*/  @!P1 STG.E.128 desc[UR22][R8.64+0x3800], RZ ;  /* 0x003800ff08009986 */ /* 0x0003e2000c101d16 */
[C---:B------:R-:W-:Y:S01]  /*0dc0*/  ISETP.NE.OR P0, PT, R66.reuse, RZ, P0 ;  /* 0x000000ff4200720c */ /* 0x040fe20000705670 */
[----:B------:R-:W-:Y:S01]  /*0dd0*/  @!P3 IMAD.MOV.U32 R5, RZ, RZ, -0x800000 ;  /* 0xff800000ff05b424 */ /* 0x000fe200078e00ff */
[----:B------:R-:W-:Y:S01]  /*0de0*/  ISETP.GE.AND P1, PT, R3, UR6, PT ;  /* 0x0000000603007c0c */ /* 0x000fe2000bf26270 */
[----:B------:R2:W-:Y:S01]  /*0df0*/  @!P5 STG.E desc[UR22][R6.64+0x20], R2 ;  /* 0x000020020600d986 */ /* 0x0005e2000c101916 */
[C---:B------:R-:W-:Y:S01]  /*0e00*/  ISETP.NE.OR P2, PT, R66.reuse, RZ, P2 ;  /* 0x000000ff4200720c */ /* 0x040fe20001745670 */
[----:B------:R-:W-:Y:S01]  /*0e10*/  @!P6 IMAD.MOV.U32 R3, RZ, RZ, -0x800000 ;  /* 0xff800000ff03e424 */ /* 0x000fe200078e00ff */
[----:B------:R-:W-:Y:S01]  /*0e20*/  ISETP.NE.OR P1, PT, R66, RZ, P1 ;  /* 0x000000ff4200720c */ /* 0x000fe20000f25670 */
[----:B------:R-:W-:Y:S04]  /*0e30*/  @!P3 STG.E desc[UR22][R6.64+0x60], R5 ;  /* 0x000060050600b986 */ /* 0x000fe8000c101916 */
[----:B------:R3:W-:Y:S06]  /*0e40*/  @!P6 STG.E desc[UR22][R6.64], R3 ;  /* 0x000000030600e986 */ /* 0x0007ec000c101916 */
[----:B------:R-:W-:-:S05]  /*0e50*/  @!P2 IMAD.MOV.U32 R4, RZ, RZ, -0x800000 ;  /* 0xff800000ff04a424 */ /* 0x000fca00078e00ff */
[----:B------:R4:W-:Y:S01]  /*0e60*/  @!P2 STG.E desc[UR22][R6.64+0x80], R4 ;  /* 0x000080040600a986 */ /* 0x0009e2000c101916 */
[----:B-1----:R-:W-:-:S05]  /*0e70*/  @!P4 IMAD.MOV.U32 R8, RZ, RZ, -0x800000 ;  /* 0xff800000ff08c424 */ /* 0x002fca00078e00ff */
[----:B------:R4:W-:Y:S01]  /*0e80*/  @!P4 STG.E desc[UR22][R6.64+0x40], R8 ;  /* 0x000040080600c986 */ /* 0x0009e2000c101916 */
[----:B--2---:R-:W-:-:S05]  /*0e90*/  @!P0 IMAD.MOV.U32 R2, RZ, RZ, -0x800000 ;  /* 0xff800000ff028424 */ /* 0x004fca00078e00ff */
[----:B------:R4:W-:Y:S01]  /*0ea0*/  @!P0 STG.E desc[UR22][R6.64+0xc0], R2 ;  /* 0x0000c00206008986 */ /* 0x0009e2000c101916 */
[----:B------:R-:W-:Y:S01]  /*0eb0*/  ISETP.GE.AND P0, PT, R0, UR6, PT ;  /* 0x0000000600007c0c */ /* 0x000fe2000bf06270 */
[----:B---3--:R-:W-:-:S03]  /*0ec0*/  @!P1 IMAD.MOV.U32 R3, RZ, RZ, -0x800000 ;  /* 0xff800000ff039424 */ /* 0x008fc600078e00ff */
[----:B------:R-:W-:Y:S02]  /*0ed0*/  ISETP.NE.OR P0, PT, R66, RZ, P0 ;  /* 0x000000ff4200720c */ /* 0x000fe40000705670 */
[----:B------:R4:W-:Y:S11]  /*0ee0*/  @!P1 STG.E desc[UR22][R6.64+0xa0], R3 ;  /* 0x0000a00306009986 */ /* 0x0009f6000c101916 */
[----:B------:R-:W-:Y:S05]  /*0ef0*/  @P0 EXIT ;  /* 0x000000000000094d */ /* 0x000fea0003800000 */
[----:B------:R-:W-:-:S05]  /*0f00*/  MOV R0, 0xff800000 ;  /* 0xff80000000007802 */ /* 0x000fca0000000f00 */
[----:B------:R-:W-:Y:S01]  /*0f10*/  STG.E desc[UR22][R6.64+0xe0], R0 ;  /* 0x0000e00006007986 */ /* 0x000fe2000c101916 */
[----:B------:R-:W-:Y:S05]  /*0f20*/  EXIT ;  /* 0x000000000000794d */ /* 0x000fea0003800000 */
.L_x_1586:
        /* <DEDUP_REMOVED lines=28> */
.L_x_1587:
        /* <DEDUP_REMOVED lines=26> */
[----:B------:R-:W-:Y:S02]  /*1290*/  ISETP.GE.AND P0, PT, R0, RZ, PT ;  /* 0x000000ff0000720c */ /* 0x000fe40003f06270 */
[----:B------:R-:W1:Y:S05]  /*12a0*/  LDC R0, c[0x0][0x278] ;  /* 0x00009e00ff007b82 */ /* 0x000e6a0000000800 */
[----:B------:R-:W-:-:S06]  /*12b0*/  @P2 IADD3 R6, R6, 0x1, RZ ;  /* 0x0000000106062810 */ /* 0x000fcc0007ffe0ff */
[----:B------:R-:W-:Y:S01]  /*12c0*/  @!P0 IMAD.MOV R6, RZ, RZ, -R6 ;  /* 0x000000ffff068224 */ /* 0x000fe200078e0a06 */
[----:B------:R-:W-:-:S05]  /*12d0*/  @!P1 LOP3.LUT R6, RZ, R64, RZ, 0x33, !PT ;  /* 0x00000040ff069212 */ /* 0x000fca00078e33ff */
[----:B------:R-:W-:-:S06]  /*12e0*/  IMAD.WIDE R2, R6, 0x4, R244 ;  /* 0x0000000406027825 */ /* 0x000fcc00078e02f4 */
[----:B------:R2:W3:Y:S01]  /*12f0*/  LDG.E R3, desc[UR22][R2.64] ;  /* 0x0000001602037981 */ /* 0x0004e2000c1e1900 */
[----:B-1----:R-:W-:Y:S01]  /*1300*/  IABS R5, R0 ;  /* 0x0000000000057213 */ /* 0x002fe20000000000 */
[----:B------:R-:W-:-:S03]  /*1310*/  IMAD.MOV R6, RZ, RZ, -R6 ;  /* 0x000000ffff067224 */ /* 0x000fc600078e0a06 */
[----:B------:R-:W1:Y:S01]  /*1320*/  I2F.RP R8, R5 ;  /* 0x0000000500087306 */ /* 0x000e620000209400 */
[----:B------:R-:W-:-:S05]  /*1330*/  IMAD R64, R64, R6, UR7 ;  /* 0x0000000740407e24 */ /* 0x000fca000f8e0206 */
[----:B------:R-:W-:Y:S02]  /*1340*/  SHF.R.S32.HI R67, RZ, 0x1f, R64 ;  /* 0x0000001fff437819 */ /* 0x000fe40000011440 */
[----:B-1----:R-:W1:Y:S01]  /*1350*/  MUFU.RCP R8, R8 ;  /* 0x0000000800087308 */ /* 0x002e620000001000 */
[----:B--2---:R-:W-:-:S04]  /*1360*/  MOV R2, UR13 ;  /* 0x0000000d00027c02 */ /* 0x004fc80008000f00 */
[----:B------:R-:W-:-:S04]  /*1370*/  IABS R2, R2 ;  /* 0x0000000200027213 */ /* 0x000fc80000000000 */
[----:B------:R-:W-:Y:S02]  /*1380*/  MOV R7, R2 ;  /* 0x0000000200077202 */ /* 0x000fe40000000f00 */
[----:B-1----:R-:W-:-:S04]  /*1390*/  IADD3 R8, R8, 0xffffffe, RZ ;  /* 0x0ffffffe08087810 */ /* 0x002fc80007ffe0ff */
        /* <DEDUP_REMOVED lines=11> */
[----:B------:R-:W-:Y:S02]  /*1450*/  ISETP.GE.U32.AND P2, PT, R4, R5, PT ;  /* 0x000000050400720c */ /* 0x000fe40003f46070 */
[----:B------:R-:W-:-:S11]  /*1460*/  ISETP.NE.AND P1, PT, R0, RZ, PT ;  /* 0x000000ff0000720c */ /* 0x000fd60003f25270 */
[----:B------:R-:W-:Y:S01]  /*1470*/  @P2 VIADD R2, R2, 0x1 ;  /* 0x0000000102022836 */ /* 0x000fe20000000000 */
[----:B---3--:R-:W-:Y:S02]  /*1480*/  R2UR UR9, R3 ;  /* 0x00000000030972ca */ /* 0x008fe400000e0000 */
        /* <DEDUP_REMOVED lines=25> */
[----:B------:R-:W-:-:S02]  /*1620*/  UMOV UR26, UR28 ;  /* 0x0000001c001a7c82 */ /* 0x000fc40008000000 */
[C---:B------:R-:W-:Y:S02]  /*1630*/  IMAD R0, R2.reuse, UR7, R0 ;  /* 0x0000000702007c24 */ /* 0x040fe4000f8e0200 */
[----:B------:R-:W-:-:S04]  /*1640*/  IMAD.WIDE.U32 R12, R2, UR6, R4 ;  /* 0x00000006020c7c25 */ /* 0x000fc8000f8e0004 */
[----:B------:R-:W-:Y:S01]  /*1650*/  IMAD.IADD R4, R13, 0x1, R0 ;  /* 0x000000010d047824 */ /* 0x000fe200078e0200 */
[----:B------:R-:W-:Y:S06]  /*1660*/  BRA `(.L_x_1589) ;  /* 0x00000004005c7947 */ /* 0x000fec0003800000 */
.L_x_1588:
        /* <DEDUP_REMOVED lines=48> */
.L_x_1590:
        /* <DEDUP_REMOVED lines=11> */
[----:B------:R-:W-:Y:S01]  /*1a20*/  MOV R67, UR15 ;  /* 0x0000000f00437c02 */ /* 0x000fe20008000f00 */
[----:B------:R-:W-:Y:S01]  /*1a30*/  IMAD.U32 R4, RZ, RZ, UR28 ;  /* 0x0000001cff047e24 */ /* 0x000fe2000f8e00ff */
[----:B------:R-:W-:Y:S01]  /*1a40*/  MOV R5, UR29 ;  /* 0x0000001d00057c02 */ /* 0x000fe20008000f00 */
[----:B-1----:R-:W-:-:S02]  /*1a50*/  IMAD R0, R22, R2, RZ ;  /* 0x0000000216007224 */ /* 0x002fc400078e02ff */
[----:B------:R-:W-:Y:S01]  /*1a60*/  IMAD.U32 R5, RZ, RZ, UR4 ;  /* 0x00000004ff057e24 */ /* 0x000fe2000f8e00ff */
[----:B------:R-:W-:Y:S01]  /*1a70*/  @UP0 ULDC.64 UR4, c[0x0][0x250] ;  /* 0x0000940000040ab9 */ /* 0x000fe20000000a00 */
[C---:B------:R-:W-:Y:S01]  /*1a80*/  IMAD R0, R24.reuse, R3, R0 ;  /* 0x0000000318007224 */ /* 0x040fe200078e0200 */
[----:B------:R-:W-:Y:S01]  /*1a90*/  @UP0 UIMAD.WIDE.U32 UR28, UR8, UR4, URZ ;  /* 0x00000004081c02a5 */ /* 0x000fe2000f8e003f */
[----:B------:R-:W-:-:S03]  /*1aa0*/  IMAD.WIDE.U32 R4, R24, R2, R4 ;  /* 0x0000000218047225 */ /* 0x000fc600078e0004 */
[----:B------:R-:W-:Y:S01]  /*1ab0*/  @UP0 UIMAD UR14, UR8, UR5, UR29 ;  /* 0x00000005080e02a4 */ /* 0x000fe2000f8e021d */
[----:B------:R-:W-:Y:S02]  /*1ac0*/  MOV R12, R4 ;  /* 0x00000004000c7202 */ /* 0x000fe40000000f00 */
        /* <DEDUP_REMOVED lines=17> */
.L_x_1589:
        /* <DEDUP_REMOVED lines=15> */
[----:B------:R-:W-:Y:S01]  /*1cd0*/  VIADD R0, R18, 0x10 ;  /* 0x0000001012007836 */ /* 0x000fe20000000000 */
[----:B------:R-:W2:Y:S01]  /*1ce0*/  S2UR UR4, SR_CgaCtaId ;  /* 0x00000000000479c3 */ /* 0x000ea20000008800 */
[----:B------:R-:W-:Y:S01]  /*1cf0*/  IMAD.IADD R2, R66, 0x1, -R2 ;  /* 0x0000000142027824 */ /* 0x000fe200078e0a02 */
[----:B------:R-:W-:Y:S01]  /*1d00*/  @UP0 UIMAD UR27, UR27, UR5, UR29 ;  /* 0x000000051b1b02a4 */ /* 0x000fe2000f8e021d */
[----:B------:R-:W-:Y:S01]  /*1d10*/  IMAD.SHL.U32 R3, R18, 0x40, RZ ;  /* 0x0000004012037824 */ /* 0x000fe200078e00ff */
[----:B------:R-:W-:Y:S01]  /*1d20*/  UIADD3 UR5, -UR21, UR25, URZ ;  /* 0x0000001915057290 */ /* 0x000fe2000fffe13f */
[----:B------:R-:W-:Y:S01]  /*1d30*/  ISETP.GE.AND P6, PT, R0, UR16, PT ;  /* 0x0000001000007c0c */ /* 0x000fe2000bfc6270 */
[----:B------:R-:W-:Y:S01]  /*1d40*/  IMAD.SHL.U32 R242, R2, 0x8, RZ ;  /* 0x0000000802f27824 */ /* 0x000fe200078e00ff */
[C---:B------:R-:W-:Y:S01]  /*1d50*/  ISETP.GE.AND P4, PT, R0.reuse, UR16, PT ;  /* 0x0000001000007c0c */ /* 0x040fe2000bf86270 */
[----:B------:R-:W-:Y:S01]  /*1d60*/  @!UP0 USHF.R.S32.HI UR29, URZ, 0x1f, UR17 ;  /* 0x0000001f3f1d8899 */ /* 0x000fe20008011411 */
[----:B------:R-:W-:Y:S01]  /*1d70*/  IMAD.U32 R8, RZ, RZ, UR8 ;  /* 0x00000008ff087e24 */ /* 0x000fe2000f8e00ff */
[----:B------:R-:W-:Y:S01]  /*1d80*/  ISETP.GE.AND P1, PT, R0, UR5, PT ;  /* 0x0000000500007c0c */ /* 0x000fe2000bf26270 */
[----:B------:R-:W-:Y:S01]  /*1d90*/  @!UP0 UIMAD.WIDE.U32 UR32, UR17, UR6, URZ ;  /* 0x00000006112082a5 */ /* 0x000fe2000f8e003f */
[----:B------:R-:W-:Y:S01]  /*1da0*/  LOP3.LUT R0, R3, 0x1c0, RZ, 0xc0, !PT ;  /* 0x000001c003007812 */ /* 0x000fe200078ec0ff */
[----:B------:R-:W-:Y:S01]  /*1db0*/  @!UP0 UIMAD UR29, UR29, UR6, URZ ;  /* 0x000000061d1d82a4 */ /* 0x000fe2000f8e023f */
[----:B------:R-:W-:Y:S01]  /*1dc0*/  LEA.HI R3, R7, R66, RZ, 0x6 ;  /* 0x0000004207037211 */ /* 0x000fe200078f30ff */
[----:B------:R-:W-:Y:S01]  /*1dd0*/  UIMAD UR31, UR31, UR8, URZ ;  /* 0x000000081f1f72a4 */ /* 0x000fe2000f8e023f */
[----:B------:R-:W-:Y:S01]  /*1de0*/  LOP3.LUT R5, R0, 0x38, R242, 0xf8, !PT ;  /* 0x0000003800057812 */ /* 0x000fe200078ef8f2 */
[----:B------:R-:W-:Y:S01]  /*1df0*/  @!UP0 UIMAD UR29, UR17, UR7, UR29 ;  /* 0x00000007111d82a4 */ /* 0x000fe2000f8e021d */
[----:B------:R-:W-:Y:S01]  /*1e00*/  SHF.R.U32.HI R0, RZ, 0x3, R0 ;  /* 0x00000003ff007819 */ /* 0x000fe20000011600 */
[----:B------:R-:W-:Y:S01]  /*1e10*/  IMAD.SHL.U32 R3, R3, 0x8, RZ ;  /* 0x0000000803037824 */ /* 0x000fe200078e00ff */
[----:B------:R-:W-:Y:S01]  /*1e20*/  @!UP0 UMOV UR28, UR32 ;  /* 0x00000020001c8c82 */ /* 0x000fe20008000000 */
[----:B------:R-:W-:Y:S01]  /*1e30*/  @!UP0 UIADD3 UR27, UR33, UR29, URZ ;  /* 0x0000001d211b8290 */ /* 0x000fe2000fffe03f */
[----:B------:R-:W-:Y:S01]  /*1e40*/  LOP3.LUT R0, R5, R0, RZ, 0x3c, !PT ;  /* 0x0000000005007212 */ /* 0x000fe200078e3cff */
[----:B------:R-:W-:Y:S01]  /*1e50*/  ULDC.64 UR6, c[0x0][0x268] ;  /* 0x00009a0000067ab9 */ /* 0x000fe20000000a00 */
[----:B------:R-:W-:Y:S01]  /*1e60*/  IADD3 R10, P2, R242, UR28, RZ ;  /* 0x0000001cf20a7c10 */ /* 0x000fe2000ff5e0ff */
[----:B------:R-:W-:Y:S01]  /*1e70*/  UIMAD UR9, UR13, UR9, UR31 ;  /* 0x000000090d0972a4 */ /* 0x000fe2000f8e021f */
[----:B------:R-:W-:Y:S01]  /*1e80*/  LOP3.LUT R241, R0, 0xfffffe00, R3, 0xf8, !PT ;  /* 0xfffffe0000f17812 */ /* 0x000fe200078ef803 */
[----:B------:R-:W-:Y:S01]  /*1e90*/  UMOV UR30, 0x400 ;  /* 0x00000400001e7882 */ /* 0x000fe20000000000 */
[----:B------:R-:W-:Y:S01]  /*1ea0*/  SHF.R.S32.HI R0, RZ, 0x1f, R242 ;  /* 0x0000001fff007819 */ /* 0x000fe200000114f2 */
[----:B------:R-:W-:Y:S01]  /*1eb0*/  IMAD R22, R22, UR6, RZ ;  /* 0x0000000616167c24 */ /* 0x000fe2000f8e02ff */
[----:B------:R-:W-:Y:S01]  /*1ec0*/  IADD3 R12, P0, R242, R12, RZ ;  /* 0x0000000cf20c7210 */ /* 0x000fe20007f1e0ff */
[----:B--2---:R-:W-:Y:S01]  /*1ed0*/  ULEA UR4, UR4, UR30, 0x18 ;  /* 0x0000001e04047291 */ /* 0x004fe2000f8ec03f */
[----:B------:R-:W-:Y:S01]  /*1ee0*/  IADD3.X R11, R0, UR27, RZ, P2, !PT ;  /* 0x0000001b000b7c10 */ /* 0x000fe200097fe4ff */
[C---:B------:R-:W-:Y:S01]  /*1ef0*/  VIADD R3, R18.reuse, 0x20 ;  /* 0x0000002012037836 */ /* 0x040fe20000000000 */
[----:B------:R-:W-:Y:S01]  /*1f00*/  ISETP.GE.AND P2, PT, R18, UR5, PT ;  /* 0x0000000512007c0c */ /* 0x000fe2000bf46270 */
[----:B------:R-:W-:Y:S01]  /*1f10*/  IMAD.X R13, R0, 0x1, R4, P0 ;  /* 0x00000001000d7824 */ /* 0x000fe200000e0604 */
[----:B------:R-:W-:Y:S01]  /*1f20*/  IADD3 R4, P0, R242, UR26, RZ ;  /* 0x0000001af2047c10 */ /* 0x000fe2000ff1e0ff */
[----:B------:R-:W-:Y:S01]  /*1f30*/  IMAD.WIDE.U32 R8, R8, UR13, R10 ;  /* 0x0000000d08087c25 */ /* 0x000fe2000f8e000a */
[----:B------:R-:W-:-:S02]  /*1f40*/  SHF.R.S32.HI R19, RZ, 0x1f, R18 ;  /* 0x0000001fff137819 */ /* 0x000fc40000011412 */
[----:B------:R-:W-:Y:S01]  /*1f50*/  IADD3.X R5, R0, UR14, RZ, P0, !PT ;  /* 0x0000000e00057c10 */ /* 0x000fe200087fe4ff */
[----:B------:R-:W-:Y:S01]  /*1f60*/  IMAD R22, R24, UR7, R22 ;  /* 0x0000000718167c24 */ /* 0x000fe2000f8e0216 */
[----:B------:R-:W-:Y:S01]  /*1f70*/  IADD3 R64, P5, R18, R64, RZ ;  /* 0x0000004012407210 */ /* 0x000fe20007fbe0ff */
[----:B------:R-:W-:Y:S01]  /*1f80*/  VIADD R11, R9, UR9 ;  /* 0x00000009090b7c36 */ /* 0x000fe20008000000 */
[----:B------:R-:W-:Y:S01]  /*1f90*/  ISETP.GE.AND P0, PT, R3, UR5, PT ;  /* 0x0000000503007c0c */ /* 0x000fe2000bf06270 */
[----:B------:R-:W-:Y:S01]  /*1fa0*/  IMAD.WIDE.U32 R24, R24, UR6, R4 ;  /* 0x0000000618187c25 */ /* 0x000fe2000f8e0004 */
[----:B------:R-:W-:-:S03]  /*1fb0*/  LEA R241, R241, UR4, 0x1 ;  /* 0x00000004f1f17c11 */ /* 0x000fc6000f8e08ff */
[----:B------:R-:W-:Y:S01]  /*1fc0*/  IMAD.X R67, R19, 0x1, R67, P5 ;  /* 0x0000000113437824 */ /* 0x000fe200028e0643 */
[----:B------:R-:W-:Y:S01]  /*1fd0*/  ISETP.GE.AND P5, PT, R3, UR16, PT ;  /* 0x0000001003007c0c */ /* 0x000fe2000bfa6270 */
[----:B-1----:R-:W-:Y:S01]  /*1fe0*/  IMAD.WIDE R14, R14, 0x40, R18 ;  /* 0x000000400e0e7825 */ /* 0x002fe200078e0212 */
[----:B------:R-:W-:Y:S11]  /*1ff0*/  @P2 BRA `(.L_x_1592) ;  /* 0x0000000000442947 */ /* 0x000ff60003800000 */
        /* <DEDUP_REMOVED lines=17> */
.L_x_1592:
[----:B------:R-:W-:Y:S05]  /*2110*/  BSYNC B0 ;  /* 0x0000000000007941 */ /* 0x000fea0003800000 */
.L_x_1591:
        /* <DEDUP_REMOVED lines=17> */
[----:B--2---:R-:W-:Y:S02]  /*2230*/  LEA R16, P1, R4, UR6, 0x1 ;  /* 0x0000000604107c11 */ /* 0x004fe4000f8208ff */
[----:B------:R-:W-:-:S04]  /*2240*/  IADD3 R0, R5, R0, RZ ;  /* 0x0000000005007210 */ /* 0x000fc80007ffe0ff */
[----:B------:R-:W-:-:S05]  /*2250*/  LEA.HI.X R17, R4, UR7, R0, 0x1, P1 ;  /* 0x0000000704117c11 */ /* 0x000fca00088f0c00 */
[----:B------:R-:W-:Y:S01]  /*2260*/  @!PT LDS RZ, [RZ] ;  /* 0x00000000fffff984 */ /* 0x000fe20000000800 */
[----:B------:R-:W-:Y:S01]  /*2270*/  @!PT LDS RZ, [RZ] ;  /* 0x00000000fffff984 */ /* 0x000fe20000000800 */
[----:B------:R-:W-:Y:S01]  /*2280*/  @!PT LDS RZ, [RZ] ;  /* 0x00000000fffff984 */ /* 0x000fe20000000800 */
[----:B------:R4:W-:Y:S02]  /*2290*/  LDGSTS.E.BYPASS.LTC128B.128 [R241+0x800], desc[UR22][R16.64] ;  /* 0x0080000010f17fae */ /* 0x0009e4000b901d56 */
.L_x_1594:
[----:B------:R-:W-:Y:S05]  /*22a0*/  BSYNC B0 ;  /* 0x0000000000007941 */ /* 0x000fea0003800000 */
.L_x_1593:
[----:B------:R-:W-:Y:S01]  /*22b0*/  BSSY B0, `(.L_x_1595) ;  /* 0x0000018000007945 */ /* 0x000fe20003800000 */
[----:B------:R-:W-:Y:S01]  /*22c0*/  ISETP.GE.AND P1, PT, R21, UR5, PT ;  /* 0x0000000515007c0c */ /* 0x000fe2000bf26270 */
[----:B------:R-:W-:Y:S02]  /*22d0*/  IMAD R3, R19, UR10, RZ ;  /* 0x0000000a13037c24 */ /* 0x000fe4000f8e02ff */
[----:B------:R-:W-:Y:S10]  /*22e0*/  @P0 BRA `(.L_x_1596) ;  /* 0x0000000000500947 */ /* 0x000ff40003800000 */
[----:B------:R-:W-:Y:S02]  /*22f0*/  ULDC UR6, c[0x0][0x2d0] ;  /* 0x0000b40000067ab9 */ /* 0x000fe40000000800 */
[----:B------:R-:W-:-:S13]  /*2300*/  ISETP.GE.AND P0, PT, R242, UR6, PT ;  /* 0x00000006f2007c0c */ /* 0x000fda000bf06270 */
[----:B------:R1:W-:Y:S01]  /*2310*/  @P0 STS.128 [R241+0x1000], RZ ;  /* 0x001000fff1000388 */ /* 0x0003e20000000c00 */
[----:B------:R-:W-:Y:S05]  /*2320*/  @P0 BRA `(.L_x_1596) ;  /* 0x0000000000400947 */ /* 0x000fea0003800000 */
[----:B------:R-:W-:Y:S01]  /*2330*/  IADD3 R4, P0, R14, 0x20, RZ ;  /* 0x000000200e047810 */ /* 0x000fe20007f1e0ff */
[----:B------:R-:W-:Y:S01]  /*2340*/  ULDC.64 UR6, c[0x0][0x240] ;  /* 0x0000900000067ab9 */ /* 0x000fe20000000a00 */
[----:B--2-4-:R-:W-:Y:S01]  /*2350*/  MOV R17, R11 ;  /* 0x0000000b00117202 */ /* 0x014fe20000000f00 */
        /* <DEDUP_REMOVED lines=13> */
.L_x_1596:
[----:B------:R-:W-:Y:S05]  /*2430*/  BSYNC B0 ;  /* 0x0000000000007941 */ /* 0x000fea0003800000 */
.L_x_1595:
        /* <DEDUP_REMOVED lines=9> */
[----:B--2---:R-:W-:Y:S01]  /*24d0*/  IADD3.X R4, RZ, R15, RZ, P0, !PT ;  /* 0x0000000fff047210 */ /* 0x004fe200007fe4ff */
        /* <DEDUP_REMOVED lines=11> */
.L_x_1598:
[----:B------:R-:W-:Y:S05]  /*2590*/  BSYNC B0 ;  /* 0x0000000000007941 */ /* 0x000fea0003800000 */
.L_x_1597:
        /* <DEDUP_REMOVED lines=14> */
[----:B--2---:R-:W-:-:S04]  /*2680*/  LEA R4, P0, R70, UR6, 0x1 ;  /* 0x0000000646047c11 */ /* 0x004fc8000f8008ff */
[----:B------:R-:W-:-:S05]  /*2690*/  LEA.HI.X R5, R70, UR7, R3, 0x1, P0 ;  /* 0x0000000746057c11 */ /* 0x000fca00080f0c03 */
[----:B------:R-:W-:Y:S01]  /*26a0*/  @!PT LDS RZ, [RZ] ;  /* 0x00000000fffff984 */ /* 0x000fe20000000800 */
[----:B------:R-:W-:Y:S01]  /*26b0*/  @!PT LDS RZ, [RZ] ;  /* 0x00000000fffff984 */ /* 0x000fe20000000800 */
[----:B------:R-:W-:Y:S01]  /*26c0*/  @!PT LDS RZ, [RZ] ;  /* 0x00000000fffff984 */ /* 0x000fe20000000800 */
[----:B------:R2:W-:Y:S04]  /*26d0*/  LDGSTS.E.BYPASS.LTC128B.128 [R241+0x2000], desc[UR22][R4.64] ;  /* 0x0200000004f17fae */ /* 0x0005e8000b901d56 */
.L_x_1600:
[----:B------:R-:W-:Y:S05]  /*26e0*/  BSYNC B0 ;  /* 0x0000000000007941 */ /* 0x000fea0003800000 */
.L_x_1599:
[----:B------:R-:W-:Y:S01]  /*26f0*/  USHF.L.U64.HI UR13, UR10, 0x4, UR11 ;  /* 0x000000040a0d7899 */ /* 0x000fe2000801020b */
[----:B------:R-:W-:Y:S01]  /*2700*/  BSSY B0, `(.L_x_1601) ;  /* 0x0000012000007945 */ /* 0x000fe20003800000 */
[----:B------:R-:W-:Y:S01]  /*2710*/  USHF.L.U32 UR14, UR10, 0x4, URZ ;  /* 0x000000040a0e7899 */ /* 0x000fe2000800063f */
[----:B------:R-:W-:Y:S02]  /*2720*/  ISETP.GE.AND P0, PT, R6, UR16, PT ;  /* 0x0000001006007c0c */ /* 0x000fe4000bf06270 */
[----:B--2---:R-:W-:Y:S01]  /*2730*/  IADD3 R5, R18, 0x50, RZ ;  /* 0x0000005012057810 */ /* 0x004fe20007ffe0ff */
        /* <DEDUP_REMOVED lines=14> */
.L_x_1602:
[----:B------:R-:W-:Y:S05]  /*2820*/  BSYNC B0 ;  /* 0x0000000000007941 */ /* 0x000fea0003800000 */
.L_x_1601:
        /* <DEDUP_REMOVED lines=20> */
.L_x_1604:
[----:B------:R-:W-:Y:S05]  /*2970*/  BSYNC B0 ;  /* 0x0000000000007941 */ /* 0x000fea0003800000 */
.L_x_1603:
[----:B------:R-:W-:Y:S01]  /*2980*/  BSSY B0, `(.L_x_1605) ;  /* 0x0000015000007945 */ /* 0x000fe20003800000 */
[----:B------:R-:W-:Y:S02]  /*2990*/  ISETP.GE.AND P5, PT, R4, UR16, PT ;  /* 0x0000001004007c0c */ /* 0x000fe4000bfa6270 */
[----:B----4-:R-:W-:Y:S01]  /*29a0*/  IADD3 R16, R18, 0x70, RZ ;  /* 0x0000007012107810 */ /* 0x010fe20007ffe0ff */
        /* <DEDUP_REMOVED lines=18> */
.L_x_1606:
[----:B------:R-:W-:Y:S05]  /*2ad0*/  BSYNC B0 ;  /* 0x0000000000007941 */ /* 0x000fea0003800000 */
.L_x_1605:
        /* <DEDUP_REMOVED lines=20> */
.L_x_1608:
[----:B------:R-:W-:Y:S05]  /*2c20*/  BSYNC B0 ;  /* 0x0000000000007941 */ /* 0x000fea0003800000 */
.L_x_1607:
        /* <DEDUP_REMOVED lines=21> */
.L_x_1610:
[----:B------:R-:W-:Y:S05]  /*2d80*/  BSYNC B0 ;  /* 0x0000000000007941 */ /* 0x000fea0003800000 */
.L_x_1609:
        /* <DEDUP_REMOVED lines=21> */
.L_x_1612:
[----:B------:R-:W-:Y:S05]  /*2ee0*/  BSYNC B0 ;  /* 0x0000000000007941 */ /* 0x000fea0003800000 */
.L_x_1611:
        /* <DEDUP_REMOVED lines=21> */
.L_x_1614:
[----:B------:R-:W-:Y:S05]  /*3040*/  BSYNC B0 ;  /* 0x0000000000007941 */ /* 0x000fea0003800000 */
.L_x_1613:
        /* <DEDUP_REMOVED lines=20> */
.L_x_1616:
[----:B------:R-:W-:Y:S05]  /*3190*/  BSYNC B0 ;  /* 0x0000000000007941 */ /* 0x000fea0003800000 */
.L_x_1615:
        /* <DEDUP_REMOVED lines=21> */
.L_x_1618:
[----:B------:R-:W-:Y:S05]  /*32f0*/  BSYNC B0 ;  /* 0x0000000000007941 */ /* 0x000fea0003800000 */
.L_x_1617:
        /* <DEDUP_REMOVED lines=9> */
[----:B------:R-:W-:Y:S01]  /*3390*/  MOV R27, R3 ;  /* 0x00000003001b7202 */ /* 0x000fe20000000f00 */
        /* <DEDUP_REMOVED lines=12> */
.L_x_1620:
[----:B------:R-:W-:Y:S05]  /*3460*/  BSYNC B0 ;  /* 0x0000000000007941 */ /* 0x000fea0003800000 */
.L_x_1619:
[----:B------:R-:W-:Y:S01]  /*3470*/  LOP3.LUT R20, R0, 0xffffffe0, RZ, 0xc0, !PT ;  /* 0xffffffe000147812 */ /* 0x000fe200078ec0ff */
        /* <DEDUP_REMOVED lines=22> */
.L_x_1622:
[----:B------:R-:W-:Y:S05]  /*35e0*/  BSYNC B0 ;  /* 0x0000000000007941 */ /* 0x000fea0003800000 */
.L_x_1621:
        /* <DEDUP_REMOVED lines=25> */
.L_x_1624:
[----:B------:R-:W-:Y:S05]  /*3780*/  BSYNC B0 ;  /* 0x0000000000007941 */ /* 0x000fea0003800000 */
.L_x_1623:
        /* <DEDUP_REMOVED lines=19> */
.L_x_1626:
[----:B------:R-:W-:Y:S05]  /*38c0*/  BSYNC B0 ;  /* 0x0000000000007941 */ /* 0x000fea0003800000 */
.L_x_1625:
        /* <DEDUP_REMOVED lines=19> */
.L_x_1628:
[----:B------:R-:W-:Y:S05]  /*3a00*/  BSYNC B0 ;  /* 0x0000000000007941 */ /* 0x000fea0003800000 */
.L_x_1627:
        /* <DEDUP_REMOVED lines=19> */
.L_x_1630:
[----:B------:R-:W-:Y:S05]  /*3b40*/  BSYNC B0 ;  /* 0x0000000000007941 */ /* 0x000fea0003800000 */
.L_x_1629:
        /* <DEDUP_REMOVED lines=16> */
[----:B------:R-:W-:Y:S01]  /*3c50*/  IADD3 R17, R20, UR24, -R17 ;  /* 0x0000001814117c10 */ /* 0x000fe2000fffe811 */
[----:B------:R-:W-:Y:S01]  /*3c60*/  IMAD.MOV.U32 R69, RZ, RZ, R62 ;  /* 0x000000ffff457224 */ /* 0x000fe200078e003e */
[----:B------:R-:W-:Y:S02]  /*3c70*/  LEA.HI.X R61, R64, UR7, R67, 0x1, P6 ;  /* 0x00000007403d7c11 */ /* 0x000fe4000b0f0c43 */
[----:B------:R-:W-:Y:S01]  /*3c80*/  ISETP.GE.AND P6, PT, R5, UR16, PT ;  /* 0x0000001005007c0c */ /* 0x000fe2000bfc6270 */
[----:B------:R-:W-:Y:S01]  /*3c90*/  VIADD R115, R17, UR20 ;  /* 0x0000001411737c36 */ /* 0x000fe20008000000 */
[----:B------:R-:W-:-:S04]  /*3ca0*/  DEPBAR.LE SB0, 0x0 ;  /* 0x000080000000791a */ /* 0x000fc80000000000 */
[----:B------:R-:W-:Y:S01]  /*3cb0*/  BAR.SYNC.DEFER_BLOCKING 0x0 ;  /* 0x0000000000007b1d */ /* 0x000fe20000010000 */
[----:B------:R-:W-:-:S05]  /*3cc0*/  IMAD.MOV.U32 R68, RZ, RZ, R61 ;  /* 0x000000ffff447224 */ /* 0x000fca00078e003d */
        /* <DEDUP_REMOVED lines=12> */
.L_x_1632:
[----:B------:R-:W-:Y:S05]  /*3d90*/  BSYNC B0 ;  /* 0x0000000000007941 */ /* 0x000fea0003800000 */
.L_x_1631:
        /* <DEDUP_REMOVED lines=19> */
.L_x_1634:
[----:B------:R-:W-:Y:S05]  /*3ed0*/  BSYNC B0 ;  /* 0x0000000000007941 */ /* 0x000fea0003800000 */
.L_x_1633:
        /* <DEDUP_REMOVED lines=17> */
.L_x_1636:
[----:B------:R-:W-:Y:S05]  /*3ff0*/  BSYNC B0 ;  /* 0x0000000000007941 */ /* 0x000fea0003800000 */
.L_x_1635:
        /* <DEDUP_REMOVED lines=18> */
.L_x_1638:
[----:B------:R-:W-:Y:S05]  /*4120*/  BSYNC B0 ;  /* 0x0000000000007941 */ /* 0x000fea0003800000 */
.L_x_1637:
        /* <DEDUP_REMOVED lines=17> */
.L_x_1640:
[----:B------:R-:W-:Y:S05]  /*4240*/  BSYNC B0 ;  /* 0x0000000000007941 */ /* 0x000fea0003800000 */
.L_x_1639:
        /* <DEDUP_REMOVED lines=20> */
.L_x_1642:
[----:B------:R-:W-:Y:S05]  /*4390*/  BSYNC B0 ;  /* 0x0000000000007941 */ /* 0x000fea0003800000 */
.L_x_1641:
        /* <DEDUP_REMOVED lines=20> */
.L_x_1644:
[----:B------:R-:W-:Y:S05]  /*44e0*/  BSYNC B0 ;  /* 0x0000000000007941 */ /* 0x000fea0003800000 */
.L_x_1643:
        /* <DEDUP_REMOVED lines=21> */
.L_x_1646:
[----:B------:R-:W-:Y:S05]  /*4640*/  BSYNC B0 ;  /* 0x0000000000007941 */ /* 0x000fea0003800000 */
.L_x_1645:
        /* <DEDUP_REMOVED lines=23> */
.L_x_1648:
[----:B------:R-:W-:Y:S05]  /*47c0*/  BSYNC B0 ;  /* 0x0000000000007941 */ /* 0x000fea0003800000 */
.L_x_1647:
[----:B------:R1:W-:Y:S01]  /*47d0*/  @P0 STS.128 [R241+0xe800], RZ ;  /* 0x00e800fff1000388 */ /* 0x0003e20000000c00 */
[----:B------:R-:W-:Y:S01]  /*47e0*/  IMAD.IADD R13, R5, 0x1, -R13 ;  /* 0x00000001050d7824 */ /* 0x000fe200078e0a0d */
[----:B------:R-:W-:Y:S01]  /*47f0*/  BSSY B0, `(.L_x_1649) ;  /* 0x0000016000007945 */ /* 0x000fe20003800000 */
[----:B------:R-:W-:Y:S01]  /*4800*/  IMAD.SHL.U32 R5, R4, 0x40, RZ ;  /* 0x0000004004057824 */ /* 0x000fe200078e00ff */
[----:B------:R-:W-:Y:S01]  /*4810*/  ISETP.GE.AND P2, PT, R9, UR16, PT ;  /* 0x0000001009007c0c */ /* 0x000fe2000bf46270 */
[----:B------:R-:W-:Y:S01]  /*4820*/  IMAD.SHL.U32 R7, R13, 0x8, RZ ;  /* 0x000000080d077824 */ /* 0x000fe200078e00ff */
[----:B------:R-:W-:Y:S02]  /*4830*/  LOP3.LUT R18, R12, 0x8, R18, 0xf8, !PT ;  /* 0x000000080c127812 */ /* 0x000fe400078ef812 */
        /* <DEDUP_REMOVED lines=17> */
.L_x_1650:
[----:B------:R-:W-:Y:S05]  /*4950*/  BSYNC B0 ;  /* 0x0000000000007941 */ /* 0x000fea0003800000 */
.L_x_1649:
        /* <DEDUP_REMOVED lines=26> */
.L_x_1652:
[----:B------:R-:W-:Y:S05]  /*4b00*/  BSYNC B0 ;  /* 0x0000000000007941 */ /* 0x000fea0003800000 */
.L_x_1651:
        /* <DEDUP_REMOVED lines=17> */
.L_x_1654:
[----:B------:R-:W-:Y:S05]  /*4c20*/  BSYNC B0 ;  /* 0x0000000000007941 */ /* 0x000fea0003800000 */
.L_x_1653:
        /* <DEDUP_REMOVED lines=17> */
.L_x_1656:
[----:B------:R-:W-:Y:S05]  /*4d40*/  BSYNC B0 ;  /* 0x0000000000007941 */ /* 0x000fea0003800000 */
.L_x_1655:
        /* <DEDUP_REMOVED lines=17> */
.L_x_1658:
[----:B------:R-:W-:Y:S05]  /*4e60*/  BSYNC B0 ;  /* 0x0000000000007941 */ /* 0x000fea0003800000 */
.L_x_1657:
        /* <DEDUP_REMOVED lines=17> */
.L_x_1660:
[----:B------:R-:W-:Y:S05]  /*4f80*/  BSYNC B0 ;  /* 0x0000000000007941 */ /* 0x000fea0003800000 */
.L_x_1659:
        /* <DEDUP_REMOVED lines=25> */
.L_x_1662:
[----:B------:R-:W-:Y:S05]  /*5120*/  BSYNC B0 ;  /* 0x0000000000007941 */ /* 0x000fea0003800000 */
.L_x_1661:
[----:B-1----:R-:W-:Y:S01]  /*5130*/  LDSM.16.M88.4 R4, [R240] ;  /* 0x00000000f004783b */ /* 0x002fe20000000200 */
[----:B------:R-:W-:Y:S01]  /*5140*/  LOP3.LUT P0, RZ, R2, 0x2, RZ, 0xc0, !PT ;  /* 0x0000000202ff7812 */ /* 0x000fe2000780c0ff */
[----:B------:R-:W-:Y:S01]  /*5150*/  ULDC UR16, c[0x0][0x39c] ;  /* 0x0000e70000107ab9 */ /* 0x000fe20000000800 */
[----:B------:R-:W-:Y:S01]  /*5160*/  LEA R60, R235, R240, 0x1 ;  /* 0x000000f0eb3c7211 */ /* 0x000fe200078e08ff */
[----:B------:R-:W1:Y:S01]  /*5170*/  LDSM.16.M88.4 R44, [R239+0x2000] ;  /* 0x00200000ef2c783b */ /* 0x000e620000000200 */
[----:B------:R-:W-:Y:S01]  /*5180*/  SEL R0, R0, 0xfffffff0, !P0 ;  /* 0xfffffff000007807 */ /* 0x000fe20004000000 */
[----:B------:R-:W-:Y:S01]  /*5190*/  UISETP.GT.AND UP0, UPT, UR15, UR12, UPT ;  /* 0x0000000c0f00728c */ /* 0x000fe2000bf04270 */
[----:B------:R-:W-:Y:S01]  /*51a0*/  LOP3.LUT P0, RZ, R2, 0x4, RZ, 0xc0, !PT ;  /* 0x0000000402ff7812 */ /* 0x000fe2000780c0ff */
[----:B------:R-:W-:Y:S01]  /*51b0*/  LDSM.16.M88.4 R12, [R60] ;  /* 0x000000003c0c783b */ /* 0x000fe20000000200 */
[----:B------:R-:W-:Y:S02]  /*51c0*/  LEA R233, R0, R239, 0x1 ;  /* 0x000000ef00e97211 */ /* 0x000fe400078e08ff */
[C---:B------:R-:W-:Y:S01]  /*51d0*/  IADD3 R8, R239.reuse, 0x2000, RZ ;  /* 0x00002000ef087810 */ /* 0x040fe20007ffe0ff */
[----:B------:R-:W5:Y:S01]  /*51e0*/  LDSM.16.M88.4 R56, [R239+0x2800] ;  /* 0x00280000ef38783b */ /* 0x000f620000000200 */
[----:B------:R-:W-:-:S02]  /*51f0*/  IADD3 R238, R239, 0x2040, RZ ;  /* 0x00002040efee7810 */ /* 0x000fc40007ffe0ff */
[----:B------:R-:W-:Y:S01]  /*5200*/  LEA R2, R234, R240, 0x1 ;  /* 0x000000f0ea027211 */ /* 0x000fe200078e08ff */
[----:B------:R-:W2:Y:S01]  /*5210*/  LDSM.16.M88.4 R36, [R233+0x2000] ;  /* 0x00200000e924783b */ /* 0x000ea20000000200 */
[----:B------:R-:W-:Y:S02]  /*5220*/  PLOP3.LUT P1, PT, PT, PT, UP0, 0x80, 0x0 ;  /* 0x000000000000781c */ /* 0x000fe40003f2f008 */
[----:B------:R-:W-:Y:S01]  /*5230*/  LEA R237, R235, R2, 0x1 ;  /* 0x00000002ebed7211 */ /* 0x000fe200078e08ff */
[----:B------:R-:W3:Y:S01]  /*5240*/  LDSM.16.M88.4 R76, [R233+0x2800] ;  /* 0x00280000e94c783b */ /* 0x000ee20000000200 */
[----:B------:R-:W-:Y:S02]  /*5250*/  @P0 IADD3 R238, R8, -0x40, RZ ;  /* 0xffffffc008ee0810 */ /* 0x000fe40007ffe0ff */
[----:B------:R-:W-:Y:S01]  /*5260*/  LOP3.LUT R236, R71, R117, RZ, 0xfc, !PT ;  /* 0x0000007547ec7212 */ /* 0x000fe200078efcff */
[----:B------:R-:W-:Y:S01]  /*5270*/  LDSM.16.M88.4 R8, [R2] ;  /* 0x000000000208783b */ /* 0x000fe20000000200 */
[----:B------:R-:W-:-:S02]  /*5280*/  LEA R166, R0, R238, 0x1 ;  /* 0x000000ee00a67211 */ /* 0x000fc400078e08ff */
[----:B------:R-:W-:Y:S01]  /*5290*/  MOV R71, 0x8 ;  /* 0x0000000800477802 */ /* 0x000fe20000000f00 */
[----:B------:R-:W4:Y:S01]  /*52a0*/  LDSM.16.M88.4 R16, [R238] ;  /* 0x00000000ee10783b */ /* 0x000f220000000200 */
[C---:B------:R-:W-:Y:S02]  /*52b0*/  VIMNMX R164, R115.reuse, UR24, PT ;  /* 0x0000001873a47c48 */ /* 0x040fe4000bfe0100 */
[----:B------:R-:W-:Y:S01]  /*52c0*/  VIADDMNMX R71, R115, R71, UR24, PT ;  /* 0x0000001873477e46 */ /* 0x000fe2000b800147 */
[----:B------:R-:W4:Y:S01]  /*52d0*/  LDSM.16.M88.4 R40, [R239+0x3000] ;  /* 0x00300000ef28783b */ /* 0x000f220000000200 */
[C---:B------:R-:W-:Y:S02]  /*52e0*/  IADD3 R229, R238.reuse, 0x800, RZ ;  /* 0x00000800eee57810 */ /* 0x040fe40007ffe0ff */
[C---:B------:R-:W-:Y:S01]  /*52f0*/  IADD3 R228, R238.reuse, 0x1000, RZ ;  /* 0x00001000eee47810 */ /* 0x040fe20007ffe0ff */
[----:B------:R-:W-:Y:S01]  /*5300*/  LDSM.16.M88.4 R28, [R237] ;  /* 0x00000000ed1c783b */ /* 0x000fe20000000200 */
[----:B------:R-:W-:-:S02]  /*5310*/  IADD3 R227, R238, 0x1800, RZ ;  /* 0x00001800eee37810 */ /* 0x000fc40007ffe0ff */
[C---:B------:R-:W-:Y:S01]  /*5320*/  IADD3 R226, R238.reuse, 0x2000, RZ ;  /* 0x00002000eee27810 */ /* 0x040fe20007ffe0ff */
[----:B------:R-:W4:Y:S01]  /*5330*/  LDSM.16.M88.4 R20, [R166] ;  /* 0x00000000a614783b */ /* 0x000f220000000200 */
[C---:B------:R-:W-:Y:S02]  /*5340*/  IADD3 R225, R238.reuse, 0x2800, RZ ;  /* 0x00002800eee17810 */ /* 0x040fe40007ffe0ff */
[C---:B------:R-:W-:Y:S01]  /*5350*/  IADD3 R224, R238.reuse, 0x3000, RZ ;  /* 0x00003000eee07810 */ /* 0x040fe20007ffe0ff */
[C---:B-1----:R-:W-:Y:S01]  /*5360*/  HMMA.16816.F32.BF16 R32, R4.reuse, R44, RZ ;  /* 0x0000002c0420723c */ /* 0x042fe200000418ff */
[----:B------:R-:W1:Y:S01]  /*5370*/  LDSM.16.M88.4 R72, [R238+0x800] ;  /* 0x00080000ee48783b */ /* 0x000e620000000200 */
[C---:B------:R-:W-:Y:S02]  /*5380*/  IADD3 R223, R238.reuse, 0x3800, RZ ;  /* 0x00003800eedf7810 */ /* 0x040fe40007ffe0ff */
[C---:B------:R-:W-:Y:S01]  /*5390*/  IADD3 R222, R238.reuse, 0x4000, RZ ;  /* 0x00004000eede7810 */ /* 0x040fe20007ffe0ff */
[----:B------:R-:W1:Y:S01]  /*53a0*/  LDSM.16.M88.4 R52, [R233+0x3000] ;  /* 0x00300000e934783b */ /* 0x000e620000000200 */
[----:B------:R-:W-:Y:S01]  /*53b0*/  HMMA.16816.F32.BF16 R44, R4, R46, RZ ;  /* 0x0000002e042c723c */ /* 0x000fe200000418ff */
[----:B------:R-:W-:-:S02]  /*53c0*/  IADD3 R221, R238, 0x4800, RZ ;  /* 0x00004800eedd7810 */ /* 0x000fc40007ffe0ff */
[----:B------:R-:W1:Y:S01]  /*53d0*/  LDSM.16.M88.4 R48, [R166+0x800] ;  /* 0x00080000a630783b */ /* 0x000e620000000200 */
[C---:B------:R-:W-:Y:S02]  /*53e0*/  IADD3 R220, R238.reuse, 0x5000, RZ ;  /* 0x00005000eedc7810 */ /* 0x040fe40007ffe0ff */
[C---:B-----5:R-:W-:Y:S01]  /*53f0*/  HMMA.16816.F32.BF16 R24, R4.reuse, R56, RZ ;  /* 0x000000380418723c */ /* 0x060fe200000418ff */
[----:B------:R-:W0:Y:S01]  /*5400*/  LDGDEPBAR ;  /* 0x00000000000079af */ /* 0x000e220000000000 */
[C---:B------:R-:W-:Y:S02]  /*5410*/  IADD3 R219, R238.reuse, 0x5800, RZ ;  /* 0x00005800eedb7810 */ /* 0x040fe40007ffe0ff */
[C---:B------:R-:W-:Y:S02]  /*5420*/  IADD3 R218, R238.reuse, 0x6000, RZ ;  /* 0x00006000eeda7810 */ /* 0x040fe40007ffe0ff */
[----:B------:R-:W-:Y:S01]  /*5430*/  HMMA.16816.F32.BF16 R56, R4, R58, RZ ;  /* 0x0000003a0438723c */ /* 0x000fe200000418ff */
[----:B------:R-:W-:-:S02]  /*5440*/  IADD3 R217, R238, 0x6800, RZ ;  /* 0x00006800eed97810 */ /* 0x000fc40007ffe0ff */
[C---:B------:R-:W-:Y:S02]  /*5450*/  IADD3 R216, R238.reuse, 0x7000, RZ ;  /* 0x00007000eed87810 */ /* 0x040fe40007ffe0ff */
[----:B------:R-:W-:Y:S01]  /*5460*/  IADD3 R167, R238, 0x7800, RZ ;  /* 0x00007800eea77810 */ /* 0x000fe20007ffe0ff */
[C---:B--2---:R-:W-:Y:S06]  /*5470*/  HMMA.16816.F32.BF16 R32, R12.reuse, R36, R32 ;  /* 0x000000240c20723c */ /* 0x044fec0000041820 */
[C---:B------:R-:W-:Y:S01]  /*5480*/  HMMA.16816.F32.BF16 R44, R12.reuse, R38, R44 ;  /* 0x000000260c2c723c */ /* 0x040fe2000004182c */
[----:B------:R-:W-:Y:S05]  /*5490*/  LDSM.16.M88.4 R36, [R239+0x3800] ;  /* 0x00380000ef24783b */ /* 0x000fea0000000200 */
[C---:B---3--:R-:W-:Y:S06]  /*54a0*/  HMMA.16816.F32.BF16 R24, R12.reuse, R76, R24 ;  /* 0x0000004c0c18723c */ /* 0x048fec0000041818 */
[----:B------:R-:W-:Y:S01]  /*54b0*/  HMMA.16816.F32.BF16 R56, R12, R78, R56 ;  /* 0x0000004e0c38723c */ /* 0x000fe20000041838 */
[----:B------:R-:W2:Y:S05]  /*54c0*/  LDSM.16.M88.4 R76, [R238+0x1000] ;  /* 0x00100000ee4c783b */ /* 0x000eaa0000000200 */
[C---:B----4-:R-:W-:Y:S06]  /*54d0*/  HMMA.16816.F32.BF16 R32, R8.reuse, R16, R32 ;  /* 0x000000100820723c */ /* 0x050fec0000041820 */
[----:B------:R-:W-:Y:S06]  /*54e0*/  HMMA.16816.F32.BF16 R44, R8, R18, R44 ;  /* 0x00000012082c723c */ /* 0x000fec000004182c */
[C---:B------:R-:W-:Y:S06]  /*54f0*/  HMMA.16816.F32.BF16 R16, R4.reuse, R40, RZ ;  /* 0x000000280410723c */ /* 0x040fec00000418ff */
[----:B------:R-:W-:Y:S06]  /*5500*/  HMMA.16816.F32.BF16 R40, R4, R42, RZ ;  /* 0x0000002a0428723c */ /* 0x000fec00000418ff */
[----:B------:R-:W-:Y:S06]  /*5510*/  HMMA.16816.F32.BF16 R32, R28, R20, R32 ;  /* 0x000000141c20723c */ /* 0x000fec0000041820 */
[----:B-1----:R-:W-:Y:S06]  /*5520*/  HMMA.16816.F32.BF16 R24, R8, R72, R24 ;  /* 0x000000480818723c */ /* 0x002fec0000041818 */
[----:B------:R-:W-:Y:S01]  /*5530*/  HMMA.16816.F32.BF16 R44, R28, R22, R44 ;  /* 0x000000161c2c723c */ /* 0x000fe2000004182c */
[----:B------:R-:W-:Y:S05]  /*5540*/  LDSM.16.M88.4 R20, [R233+0x3800] ;  /* 0x00380000e914783b */ /* 0x000fea0000000200 */
[----:B------:R-:W-:Y:S01]  /*5550*/  HMMA.16816.F32.BF16 R56, R8, R74, R56 ;  /* 0x0000004a0838723c */ /* 0x000fe20000041838 */
[----:B------:R-:W1:Y:S05]  /*5560*/  LDSM.16.M88.4 R72, [R166+0x1000] ;  /* 0x00100000a648783b */ /* 0x000e6a0000000200 */
[C---:B------:R-:W-:Y:S01]  /*5570*/  HMMA.16816.F32.BF16 R16, R12.reuse, R52, R16 ;  /* 0x000000340c10723c */ /* 0x040fe20000041810 */
[----:B------:R-:W-:Y:S01]  /*5580*/  FMUL.FTZ R33, R33, UR16 ;  /* 0x0000001021217c20 */ /* 0x000fe20008410000 */
[----:B------:R-:W-:Y:S01]  /*5590*/  FMUL.FTZ R34, R34, UR16 ;  /* 0x0000001022227c20 */ /* 0x000fe20008410000 */
[----:B------:R-:W-:Y:S01]  /*55a0*/  FMUL.FTZ R35, R35, UR16 ;  /* 0x0000001023237c20 */ /* 0x000fe20008410000 */
[----:B------:R-:W-:Y:S01]  /*55b0*/  FMUL.FTZ R0, R32, UR16 ;  /* 0x0000001020007c20 */ /* 0x000fe20008410000 */
[----:B------:R-:W3:Y:S01]  /*55c0*/  MUFU.TANH R112, R33 ;  /* 0x0000002100707308 */ /* 0x000ee20000002400 */
[----:B------:R-:W-:Y:S01]  /*55d0*/  HMMA.16816.F32.BF16 R40, R12, R54, R40 ;  /* 0x000000360c28723c */ /* 0x000fe20000041828 */
[----:B------:R-:W-:Y:S05]  /*55e0*/  LDSM.16.M88.4 R52, [R239+0x4000] ;  /* 0x00400000ef34783b */ /* 0x000fea0000000200 */
[C---:B------:R-:W-:Y:S01]  /*55f0*/  HMMA.16816.F32.BF16 R24, R28.reuse, R48, R24 ;  /* 0x000000301c18723c */ /* 0x040fe20000041818 */
[----:B------:R-:W4:Y:S01]  /*5600*/  MUFU.TANH R111, R34 ;  /* 0x00000022006f7308 */ /* 0x000f220000002400 */
[----:B------:R-:W-:Y:S01]  /*5610*/  FMUL.FTZ R44, R44, UR16 ;  /* 0x000000102c2c7c20 */ /* 0x000fe20008410000 */
[----:B------:R-:W-:Y:S01]  /*5620*/  FMUL.FTZ R45, R45, UR16 ;  /* 0x000000102d2d7c20 */ /* 0x000fe20008410000 */
[----:B------:R-:W-:Y:S01]  /*5630*/  FMUL.FTZ R46, R46, UR16 ;  /* 0x000000102e2e7c20 */ /* 0x000fe20008410000 */
[----:B------:R-:W-:Y:S01]  /*5640*/  FMUL.FTZ R47, R47, UR16 ;  /* 0x000000102f2f7c20 */ /* 0x000fe20008410000 */
[----:B------:R-:W-:Y:S01]  /*5650*/  HMMA.16816.F32.BF16 R56, R28, R50, R56 ;  /* 0x000000321c38723c */ /* 0x000fe20000041838 */
[----:B------:R-:W5:Y:S02]  /*5660*/  LDSM.16.M88.4 R48, [R238+0x1800] ;  /* 0x00180000ee30783b */ /* 0x000f640000000200 */
[----:B------:R3:W1:Y:S03]  /*5670*/  MUFU.TANH R110, R35 ;  /* 0x00000023006e7308 */ /* 0x0006660000002400 */
[C---:B--2---:R-:W-:Y:S05]  /*5680*/  HMMA.16816.F32.BF16 R16, R8.reuse, R76, R16 ;  /* 0x0000004c0810723c */ /* 0x044fea0000041810 */
[----:B------:R-:W2:Y:S01]  /*5690*/  MUFU.TANH R109, R44 ;  /* 0x0000002c006d7308 */ /* 0x000ea20000002400 */
[----:B------:R-:W-:Y:S01]  /*56a0*/  HMMA.16816.F32.BF16 R40, R8, R78, R40 ;  /* 0x0000004e0828723c */ /* 0x000fe20000041828 */
[----:B------:R-:W4:Y:S05]  /*56b0*/  LDSM.16.M88.4 R76, [R166+0x1800] ;  /* 0x00180000a64c783b */ /* 0x000f2a0000000200 */
[----:B------:R-:W-:Y:S01]  /*56c0*/  FMUL.FTZ R24, R24, UR16 ;  /* 0x0000001018187c20 */ /* 0x000fe20008410000 */
[----:B------:R-:W2:Y:S01]  /*56d0*/  MUFU.TANH R108, R45 ;  /* 0x0000002d006c7308 */ /* 0x000ea20000002400 */
[C---:B---3--:R-:W-:Y:S01]  /*56e0*/  HMMA.16816.F32.BF16 R32, R4.reuse, R36, RZ ;  /* 0x000000240420723c */ /* 0x048fe200000418ff */
[----:B------:R-:W-:Y:S01]  /*56f0*/  FMUL.FTZ R25, R25, UR16 ;  /* 0x0000001019197c20 */ /* 0x000fe20008410000 */
[----:B------:R-:W-:Y:S01]  /*5700*/  FMUL.FTZ R26, R26, UR16 ;  /* 0x000000101a1a7c20 */ /* 0x000fe20008410000 */
[----:B------:R-:W-:Y:S01]  /*5710*/  FMUL.FTZ R27, R27, UR16 ;  /* 0x000000101b1b7c20 */ /* 0x000fe20008410000 */
[----:B------:R-:W-:Y:S01]  /*5720*/  FMUL.FTZ R56, R56, UR16 ;  /* 0x0000001038387c20 */ /* 0x000fe20008410000 */
[----:B------:R-:W-:Y:S01]  /*5730*/  FMUL.FTZ R57, R57, UR16 ;  /* 0x0000001039397c20 */ /* 0x000fe20008410000 */
[----:B------:R-:W-:Y:S01]  /*5740*/  HMMA.16816.F32.BF16 R36, R4, R38, RZ ;  /* 0x000000260424723c */ /* 0x000fe200000418ff */
[----:B------:R-:W3:Y:S01]  /*5750*/  MUFU.TANH R107, R46 ;  /* 0x0000002e006b7308 */ /* 0x000ee20000002400 */
[----:B------:R-:W-:Y:S01]  /*5760*/  FMUL.FTZ R58, R58, UR16 ;  /* 0x000000103a3a7c20 */ /* 0x000fe20008410000 */
[----:B------:R-:W-:-:S03]  /*5770*/  FMUL.FTZ R59, R59, UR16 ;  /* 0x000000103b3b7c20 */ /* 0x000fc60008410000 */
[C---:B-1----:R-:W-:Y:S03]  /*5780*/  HMMA.16816.F32.BF16 R16, R28.reuse, R72, R16 ;  /* 0x000000481c10723c */ /* 0x042fe60000041810 */
[----:B------:R1:W1:Y:S03]  /*5790*/  MUFU.TANH R106, R47 ;  /* 0x0000002f006a7308 */ /* 0x0002660000002400 */
[----:B------:R-:W-:Y:S01]  /*57a0*/  HMMA.16816.F32.BF16 R40, R28, R74, R40 ;  /* 0x0000004a1c28723c */ /* 0x000fe20000041828 */
[----:B------:R-:W-:Y:S04]  /*57b0*/  LDSM.16.M88.4 R72, [R238+0x2000] ;  /* 0x00200000ee48783b */ /* 0x000fe80000000200 */
[----:B------:R-:W2:Y:S01]  /*57c0*/  MUFU.TANH R105, R24 ;  /* 0x0000001800697308 */ /* 0x000ea20000002400 */
[C---:B------:R-:W-:Y:S06]  /*57d0*/  HMMA.16816.F32.BF16 R32, R12.reuse, R20, R32 ;  /* 0x000000140c20723c */ /* 0x040fec0000041820 */
[----:B------:R-:W-:Y:S01]  /*57e0*/  HMMA.16816.F32.BF16 R36, R12, R22, R36 ;  /* 0x000000160c24723c */ /* 0x000fe20000041824 */
[----:B------:R-:W-:Y:S01]  /*57f0*/  LDSM.16.M88.4 R20, [R239+0x4800] ;  /* 0x00480000ef14783b */ /* 0x000fe20000000200 */
[----:B------:R-:W2:Y:S03]  /*5800*/  MUFU.TANH R104, R25 ;  /* 0x0000001900687308 */ /* 0x000ea60000002400 */
[----:B-1----:R-:W1:Y:S01]  /*5810*/  LDSM.16.M88.4 R44, [R233+0x4000] ;  /* 0x00400000e92c783b */ /* 0x002e620000000200 */
[----:B------:R-:W-:Y:S01]  /*5820*/  FMUL.FTZ R16, R16, UR16 ;  /* 0x0000001010107c20 */ /* 0x000fe20008410000 */
[----:B------:R-:W-:Y:S01]  /*5830*/  FMUL.FTZ R17, R17, UR16 ;  /* 0x0000001011117c20 */ /* 0x000fe20008410000 */
[----:B------:R-:W-:Y:S01]  /*5840*/  FMUL.FTZ R18, R18, UR16 ;  /* 0x0000001012127c20 */ /* 0x000fe20008410000 */
[----:B------:R-:W-:Y:S01]  /*5850*/  FMUL.FTZ R19, R19, UR16 ;  /* 0x0000001013137c20 */ /* 0x000fe20008410000 */
[----:B------:R-:W1:Y:S02]  /*5860*/  MUFU.TANH R103, R26 ;  /* 0x0000001a00677308 */ /* 0x000e640000002400 */
[----:B------:R-:W-:Y:S01]  /*5870*/  FMUL.FTZ R40, R40, UR16 ;  /* 0x0000001028287c20 */ /* 0x000fe20008410000 */
[----:B------:R-:W-:Y:S01]  /*5880*/  FMUL.FTZ R41, R41, UR16 ;  /* 0x0000001029297c20 */ /* 0x000fe20008410000 */
[----:B------:R-:W-:Y:S01]  /*5890*/  FMUL.FTZ R42, R42, UR16 ;  /* 0x000000102a2a7c20 */ /* 0x000fe20008410000 */
[----:B------:R-:W-:-:S03]  /*58a0*/  FMUL.FTZ R43, R43, UR16 ;  /* 0x000000102b2b7c20 */ /* 0x000fc60008410000 */
[----:B------:R3:W1:Y:S01]  /*58b0*/  MUFU.TANH R102, R27 ;  /* 0x0000001b00667308 */ /* 0x0006620000002400 */
[C---:B-----5:R-:W-:Y:S06]  /*58c0*/  HMMA.16816.F32.BF16 R32, R8.reuse, R48, R32 ;  /* 0x000000300820723c */ /* 0x060fec0000041820 */
[----:B------:R-:W-:Y:S01]  /*58d0*/  HMMA.16816.F32.BF16 R36, R8, R50, R36 ;  /* 0x000000320824723c */ /* 0x000fe20000041824 */
[----:B------:R-:W1:Y:S01]  /*58e0*/  MUFU.TANH R101, R56 ;  /* 0x0000003800657308 */ /* 0x000e620000002400 */
[----:B------:R-:W5:Y:S07]  /*58f0*/  LDSM.16.M88.4 R48, [R166+0x2000] ;  /* 0x00200000a630783b */ /* 0x000f6e0000000200 */
[----:B------:R-:W1:Y:S01]  /*5900*/  MUFU.TANH R100, R57 ;  /* 0x0000003900647308 */ /* 0x000e620000002400 */
[C---:B---3--:R-:W-:Y:S06]  /*5910*/  HMMA.16816.F32.BF16 R24, R4.reuse, R52, RZ ;  /* 0x000000340418723c */ /* 0x048fec00000418ff */
[----:B------:R-:W-:Y:S01]  /*5920*/  HMMA.16816.F32.BF16 R52, R4, R54, RZ ;  /* 0x000000360434723c */ /* 0x000fe200000418ff */
[----:B------:R-:W3:Y:S05]  /*5930*/  MUFU.TANH R99, R58 ;  /* 0x0000003a00637308 */ /* 0x000eea0000002400 */
[C---:B----4-:R-:W-:Y:S03]  /*5940*/  HMMA.16816.F32.BF16 R32, R28.reuse, R76, R32 ;  /* 0x0000004c1c20723c */ /* 0x050fe60000041820 */
[----:B------:R4:W2:Y:S03]  /*5950*/  MUFU.TANH R98, R59 ;  /* 0x0000003b00627308 */ /* 0x0008a60000002400 */
[----:B------:R-:W-:Y:S01]  /*5960*/  HMMA.16816.F32.BF16 R36, R28, R78, R36 ;  /* 0x0000004e1c24723c */ /* 0x000fe20000041824 */
[----:B------:R-:W-:Y:S04]  /*5970*/  LDSM.16.M88.4 R76, [R233+0x5000] ;  /* 0x00500000e94c783b */ /* 0x000fe80000000200 */
[----:B------:R-:W2:Y:S01]  /*5980*/  MUFU.TANH R97, R16 ;  /* 0x0000001000617308 */ /* 0x000ea20000002400 */
[C---:B-1----:R-:W-:Y:S06]  /*5990*/  HMMA.16816.F32.BF16 R24, R12.reuse, R44, R24 ;  /* 0x0000002c0c18723c */ /* 0x042fec0000041818 */
[----:B------:R-:W-:Y:S01]  /*59a0*/  HMMA.16816.F32.BF16 R52, R12, R46, R52 ;  /* 0x0000002e0c34723c */ /* 0x000fe20000041834 */
[----:B------:R-:W-:Y:S01]  /*59b0*/  LDSM.16.M88.4 R44, [R239+0x5000] ;  /* 0x00500000ef2c783b */ /* 0x000fe20000000200 */
[----:B------:R-:W1:Y:S03]  /*59c0*/  MUFU.TANH R96, R17 ;  /* 0x0000001100607308 */ /* 0x000e660000002400 */
[----:B----4-:R-:W4:Y:S01]  /*59d0*/  LDSM.16.M88.4 R56, [R233+0x4800] ;  /* 0x00480000e938783b */ /* 0x010f220000000200 */
        /* <DEDUP_REMOVED lines=10> */
[C---:B------:R-:W-:Y:S06]  /*5a80*/  HMMA.16816.F32.BF16 R24, R8.reuse, R72, R24 ;  /* 0x000000480818723c */ /* 0x040fec0000041818 */
[----:B------:R-:W-:Y:S01]  /*5a90*/  HMMA.16816.F32.BF16 R52, R8, R74, R52 ;  /* 0x0000004a0834723c */ /* 0x000fe20000041834 */
[----:B------:R-:W1:Y:S01]  /*5aa0*/  MUFU.TANH R93, R40 ;  /* 0x00000028005d7308 */ /* 0x000e620000002400 */
[----:B------:R-:W-:Y:S07]  /*5ab0*/  LDSM.16.M88.4 R72, [R166+0x2800] ;  /* 0x00280000a648783b */ /* 0x000fee0000000200 */
[----:B------:R-:W1:Y:S01]  /*5ac0*/  MUFU.TANH R92, R41 ;  /* 0x00000029005c7308 */ /* 0x000e620000002400 */
[C---:B---3--:R-:W-:Y:S06]  /*5ad0*/  HMMA.16816.F32.BF16 R16, R4.reuse, R20, RZ ;  /* 0x000000140410723c */ /* 0x048fec00000418ff */
[----:B------:R-:W-:Y:S01]  /*5ae0*/  HMMA.16816.F32.BF16 R20, R4, R22, RZ ;  /* 0x000000160414723c */ /* 0x000fe200000418ff */
[----:B------:R-:W3:Y:S05]  /*5af0*/  MUFU.TANH R91, R42 ;  /* 0x0000002a005b7308 */ /* 0x000eea0000002400 */
[C---:B-----5:R-:W-:Y:S03]  /*5b00*/  HMMA.16816.F32.BF16 R24, R28.reuse, R48, R24 ;  /* 0x000000301c18723c */ /* 0x060fe60000041818 */
[----:B------:R5:W1:Y:S03]  /*5b10*/  MUFU.TANH R90, R43 ;  /* 0x0000002b005a7308 */ /* 0x000a660000002400 */
[----:B------:R-:W-:Y:S01]  /*5b20*/  HMMA.16816.F32.BF16 R52, R28, R50, R52 ;  /* 0x000000321c34723c */ /* 0x000fe20000041834 */
[----:B------:R-:W-:Y:S04]  /*5b30*/  LDSM.16.M88.4 R48, [R233+0x5800] ;  /* 0x00580000e930783b */ /* 0x000fe80000000200 */
[----:B------:R-:W1:Y:S01]  /*5b40*/  MUFU.TANH R89, R32 ;  /* 0x0000002000597308 */ /* 0x000e620000002400 */
[C---:B----4-:R-:W-:Y:S06]  /*5b50*/  HMMA.16816.F32.BF16 R16, R12.reuse, R56, R16 ;  /* 0x000000380c10723c */ /* 0x050fec0000041810 */
[----:B------:R-:W-:Y:S01]  /*5b60*/  HMMA.16816.F32.BF16 R20, R12, R58, R20 ;  /* 0x0000003a0c14723c */ /* 0x000fe20000041814 */
[----:B------:R-:W4:Y:S01]  /*5b70*/  MUFU.TANH R88, R33 ;  /* 0x0000002100587308 */ /* 0x000f220000002400 */
[----:B-----5:R-:W5:Y:S04]  /*5b80*/  LDSM.16.M88.4 R40, [R238+0x2800] ;  /* 0x00280000ee28783b */ /* 0x020f680000000200 */
[----:B------:R-:W2:Y:S01]  /*5b90*/  LDSM.16.M88.4 R56, [R239+0x5800] ;  /* 0x00580000ef38783b */ /* 0x000ea20000000200 */
[----:B------:R-:W-:Y:S01]  /*5ba0*/  FMUL.FTZ R24, R24, UR16 ;  /* 0x0000001018187c20 */ /* 0x000fe20008410000 */
[----:B------:R-:W-:Y:S01]  /*5bb0*/  FMUL.FTZ R25, R25, UR16 ;  /* 0x0000001019197c20 */ /* 0x000fe20008410000 */
[----:B------:R-:W1:Y:S01]  /*5bc0*/  MUFU.TANH R87, R34 ;  /* 0x0000002200577308 */ /* 0x000e620000002400 */
[----:B------:R-:W-:Y:S01]  /*5bd0*/  FMUL.FTZ R26, R26, UR16 ;  /* 0x000000101a1a7c20 */ /* 0x000fe20008410000 */
[----:B------:R-:W-:Y:S01]  /*5be0*/  FMUL.FTZ R2, R27, UR16 ;  /* 0x000000101b027c20 */ /* 0x000fe20008410000 */
[----:B------:R-:W-:Y:S01]  /*5bf0*/  FMUL.FTZ R52, R52, UR16 ;  /* 0x0000001034347c20 */ /* 0x000fe20008410000 */
[----:B------:R-:W-:Y:S01]  /*5c00*/  FMUL.FTZ R53, R53, UR16 ;  /* 0x0000001035357c20 */ /* 0x000fe20008410000 */
[----:B------:R-:W-:Y:S01]  /*5c10*/  FMUL.FTZ R54, R54, UR16 ;  /* 0x0000001036367c20 */ /* 0x000fe20008410000 */
[----:B------:R-:W-:-:S02]  /*5c20*/  FMUL.FTZ R55, R55, UR16 ;  /* 0x0000001037377c20 */ /* 0x000fc40008410000 */
[----:B------:R3:W1:Y:S08]  /*5c30*/  MUFU.TANH R86, R35 ;  /* 0x0000002300567308 */ /* 0x0006700000002400 */
[----:B------:R-:W1:Y:S08]  /*5c40*/  MUFU.TANH R85, R36 ;  /* 0x0000002400557308 */ /* 0x000e700000002400 */
[----:B------:R-:W1:Y:S01]  /*5c50*/  MUFU.TANH R84, R37 ;  /* 0x0000002500547308 */ /* 0x000e620000002400 */
[C---:B---3--:R-:W-:Y:S06]  /*5c60*/  HMMA.16816.F32.BF16 R32, R4.reuse, R44, RZ ;  /* 0x0000002c0420723c */ /* 0x048fec00000418ff */
[----:B------:R-:W-:Y:S01]  /*5c70*/  HMMA.16816.F32.BF16 R44, R4, R46, RZ ;  /* 0x0000002e042c723c */ /* 0x000fe200000418ff */
[----:B------:R-:W3:Y:S05]  /*5c80*/  MUFU.TANH R83, R38 ;  /* 0x0000002600537308 */ /* 0x000eea0000002400 */
[C---:B-----5:R-:W-:Y:S03]  /*5c90*/  HMMA.16816.F32.BF16 R16, R8.reuse, R40, R16 ;  /* 0x000000280810723c */ /* 0x060fe60000041810 */
[----:B------:R5:W1:Y:S03]  /*5ca0*/  MUFU.TANH R82, R39 ;  /* 0x0000002700527308 */ /* 0x000a660000002400 */
[----:B------:R-:W-:Y:S05]  /*5cb0*/  HMMA.16816.F32.BF16 R20, R8, R42, R20 ;  /* 0x0000002a0814723c */ /* 0x000fea0000041814 */
[----:B------:R-:W1:Y:S01]  /*5cc0*/  MUFU.TANH R81, R24 ;  /* 0x0000001800517308 */ /* 0x000e620000002400 */
[C---:B------:R-:W-:Y:S06]  /*5cd0*/  HMMA.16816.F32.BF16 R32, R12.reuse, R76, R32 ;  /* 0x0000004c0c20723c */ /* 0x040fec0000041820 */
[----:B------:R-:W-:Y:S01]  /*5ce0*/  HMMA.16816.F32.BF16 R44, R12, R78, R44 ;  /* 0x0000004e0c2c723c */ /* 0x000fe2000004182c */
[----:B------:R-:W-:Y:S01]  /*5cf0*/  LDSM.16.M88.4 R76, [R239+0x6000] ;  /* 0x00600000ef4c783b */ /* 0x000fe20000000200 */
[----:B------:R-:W1:Y:S03]  /*5d00*/  MUFU.TANH R80, R25 ;  /* 0x0000001900507308 */ /* 0x000e660000002400 */
[----:B-----5:R-:W5:Y:S01]  /*5d10*/  LDSM.16.M88.4 R36, [R238+0x3000] ;  /* 0x00300000ee24783b */ /* 0x020f620000000200 */
[C---:B------:R-:W-:Y:S04]  /*5d20*/  HMMA.16816.F32.BF16 R16, R28.reuse, R72, R16 ;  /* 0x000000481c10723c */ /* 0x040fe80000041810 */
[----:B------:R4:W1:Y:S02]  /*5d30*/  MUFU.TANH R63, R26 ;  /* 0x0000001a003f7308 */ /* 0x0008640000002400 */
[----:B------:R-:W-:Y:S01]  /*5d40*/  HMMA.16816.F32.BF16 R20, R28, R74, R20 ;  /* 0x0000004a1c14723c */ /* 0x000fe20000041814 */
[----:B------:R-:W-:Y:S05]  /*5d50*/  LDSM.16.M88.4 R72, [R233+0x6000] ;  /* 0x00600000e948783b */ /* 0x000fea0000000200 */
[C---:B--2---:R-:W-:Y:S01]  /*5d60*/  HMMA.16816.F32.BF16 R40, R4.reuse, R56, RZ ;  /* 0x000000380428723c */ /* 0x044fe200000418ff */
[----:B------:R-:W2:Y:S05]  /*5d70*/  MUFU.TANH R113, R52 ;  /* 0x0000003400717308 */ /* 0x000eaa0000002400 */
[----:B------:R-:W-:Y:S01]  /*5d80*/  HMMA.16816.F32.BF16 R56, R4, R58, RZ ;  /* 0x0000003a0438723c */ /* 0x000fe200000418ff */
[----:B----4-:R-:W4:Y:S02]  /*5d90*/  LDSM.16.M88.4 R24, [R166+0x3000] ;  /* 0x00300000a618783b */ /* 0x010f240000000200 */
[----:B------:R-:W1:Y:S03]  /*5da0*/  MUFU.TANH R114, R53 ;  /* 0x0000003500727308 */ /* 0x000e660000002400 */
[----:B------:R-:W-:Y:S01]  /*5db0*/  FMUL.FTZ R16, R16, UR16 ;  /* 0x0000001010107c20 */ /* 0x000fe20008410000 */
[----:B------:R-:W-:Y:S01]  /*5dc0*/  FMUL.FTZ R17, R17, UR16 ;  /* 0x0000001011117c20 */ /* 0x000fe20008410000 */
[----:B------:R-:W-:Y:S01]  /*5dd0*/  FMUL.FTZ R18, R18, UR16 ;  /* 0x0000001012127c20 */ /* 0x000fe20008410000 */
[----:B------:R-:W-:-:S02]  /*5de0*/  FMUL.FTZ R19, R19, UR16 ;  /* 0x0000001013137c20 */ /* 0x000fc40008410000 */
[----:B------:R-:W1:Y:S01]  /*5df0*/  MUFU.TANH R116, R54 ;  /* 0x0000003600747308 */ /* 0x000e620000002400 */
[----:B------:R-:W-:Y:S01]  /*5e00*/  FMUL.FTZ R20, R20, UR16 ;  /* 0x0000001014147c20 */ /* 0x000fe20008410000 */
[----:B------:R-:W-:Y:S01]  /*5e10*/  FMUL.FTZ R21, R21, UR16 ;  /* 0x0000001015157c20 */ /* 0x000fe20008410000 */
[----:B------:R-:W-:Y:S01]  /*5e20*/  FMUL.FTZ R22, R22, UR16 ;  /* 0x0000001016167c20 */ /* 0x000fe20008410000 */
[----:B------:R-:W-:-:S03]  /*5e30*/  FMUL.FTZ R23, R23, UR16 ;  /* 0x0000001017177c20 */ /* 0x000fc60008410000 */
[----:B------:R-:W-:Y:S01]  /*5e40*/  HMMA.16816.F32.BF16 R40, R12, R48, R40 ;  /* 0x000000300c28723c */ /* 0x000fe20000041828 */
[----:B------:R3:W1:Y:S05]  /*5e50*/  MUFU.TANH R118, R55 ;  /* 0x0000003700767308 */ /* 0x00066a0000002400 */
[C---:B-----5:R-:W-:Y:S03]  /*5e60*/  HMMA.16816.F32.BF16 R32, R8.reuse, R36, R32 ;  /* 0x000000240820723c */ /* 0x060fe60000041820 */
[----:B------:R-:W1:Y:S03]  /*5e70*/  MUFU.TANH R119, R16 ;  /* 0x0000001000777308 */ /* 0x000e660000002400 */
[----:B------:R-:W-:Y:S01]  /*5e80*/  HMMA.16816.F32.BF16 R44, R8, R38, R44 ;  /* 0x00000026082c723c */ /* 0x000fe2000004182c */
[----:B------:R-:W-:Y:S04]  /*5e90*/  LDSM.16.M88.4 R36, [R166+0x3800] ;  /* 0x00380000a624783b */ /* 0x000fe80000000200 */
[----:B------:R-:W1:Y:S01]  /*5ea0*/  MUFU.TANH R120, R17 ;  /* 0x0000001100787308 */ /* 0x000e620000002400 */
[----:B---3--:R-:W3:Y:S01]  /*5eb0*/  LDSM.16.M88.4 R52, [R238+0x3800] ;  /* 0x00380000ee34783b */ /* 0x008ee20000000200 */
[----:B------:R-:W-:Y:S03]  /*5ec0*/  HMMA.16816.F32.BF16 R56, R12, R50, R56 ;  /* 0x000000320c38723c */ /* 0x000fe60000041838 */
[----:B------:R-:W5:Y:S03]  /*5ed0*/  LDSM.16.M88.4 R48, [R239+0x6800] ;  /* 0x00680000ef30783b */ /* 0x000f660000000200 */
[----:B------:R-:W1:Y:S05]  /*5ee0*/  MUFU.TANH R121, R18 ;  /* 0x0000001200797308 */ /* 0x000e6a0000002400 */
[C---:B----4-:R-:W-:Y:S03]  /*5ef0*/  HMMA.16816.F32.BF16 R32, R28.reuse, R24, R32 ;  /* 0x000000181c20723c */ /* 0x050fe60000041820 */
[----:B------:R4:W1:Y:S03]  /*5f00*/  MUFU.TANH R122, R19 ;  /* 0x00000013007a7308 */ /* 0x0008660000002400 */
[----:B------:R-:W-:Y:S01]  /*5f10*/  HMMA.16816.F32.BF16 R44, R28, R26, R44 ;  /* 0x0000001a1c2c723c */ /* 0x000fe2000004182c */
[----:B------:R-:W-:Y:S04]  /*5f20*/  LDSM.16.M88.4 R24, [R233+0x6800] ;  /* 0x00680000e918783b */ /* 0x000fe80000000200 */
[----:B------:R-:W1:Y:S08]  /*5f30*/  MUFU.TANH R123, R20 ;  /* 0x00000014007b7308 */ /* 0x000e700000002400 */
[----:B------:R-:W1:Y:S01]  /*5f40*/  MUFU.TANH R124, R21 ;  /* 0x00000015007c7308 */ /* 0x000e620000002400 */
[C---:B----4-:R-:W-:Y:S04]  /*5f50*/  HMMA.16816.F32.BF16 R16, R4.reuse, R76, RZ ;  /* 0x0000004c0410723c */ /* 0x050fe800000418ff */
[----:B------:R-:W-:Y:S01]  /*5f60*/  FMUL.FTZ R32, R32, UR16 ;  /* 0x0000001020207c20 */ /* 0x000fe20008410000 */
[----:B------:R-:W-:Y:S01]  /*5f70*/  FMUL.FTZ R33, R33, UR16 ;  /* 0x0000001021217c20 */ /* 0x000fe20008410000 */
[----:B------:R-:W-:Y:S01]  /*5f80*/  FMUL.FTZ R34, R34, UR16 ;  /* 0x0000001022227c20 */ /* 0x000fe20008410000 */
[----:B------:R-:W-:Y:S01]  /*5f90*/  HMMA.16816.F32.BF16 R76, R4, R78, RZ ;  /* 0x0000004e044c723c */ /* 0x000fe200000418ff */
[----:B------:R-:W4:Y:S01]  /*5fa0*/  MUFU.TANH R125, R22 ;  /* 0x00000016007d7308 */ /* 0x000f220000002400 */
[----:B------:R-:W-:Y:S01]  /*5fb0*/  FMUL.FTZ R35, R35, UR16 ;  /* 0x0000001023237c20 */ /* 0x000fe20008410000 */
[----:B------:R-:W-:Y:S01]  /*5fc0*/  FMUL.FTZ R44, R44, UR16 ;  /* 0x000000102c2c7c20 */ /* 0x000fe20008410000 */
[----:B------:R-:W-:Y:S01]  /*5fd0*/  FMUL.FTZ R45, R45, UR16 ;  /* 0x000000102d2d7c20 */ /* 0x000fe20008410000 */
[----:B------:R-:W-:Y:S01]  /*5fe0*/  FMUL.FTZ R46, R46, UR16 ;  /* 0x000000102e2e7c20 */ /* 0x000fe20008410000 */
[----:B---3--:R-:W-:Y:S01]  /*5ff0*/  HMMA.16816.F32.BF16 R40, R8, R52, R40 ;  /* 0x000000340828723c */ /* 0x008fe20000041828 */
[----:B------:R-:W-:-:S02]  /*6000*/  FMUL.FTZ R47, R47, UR16 ;  /* 0x000000102f2f7c20 */ /* 0x000fc40008410000 */
[----:B------:R3:W1:Y:S03]  /*6010*/  MUFU.TANH R126, R23 ;  /* 0x00000017007e7308 */ /* 0x0006660000002400 */
[----:B------:R-:W-:Y:S01]  /*6020*/  HMMA.16816.F32.BF16 R56, R8, R54, R56 ;  /* 0x000000360838723c */ /* 0x000fe20000041838 */
[----:B------:R-:W-:Y:S04]  /*6030*/  LDSM.16.M88.4 R52, [R166+0x4000] ;  /* 0x00400000a634783b */ /* 0x000fe80000000200 */
[----:B------:R-:W1:Y:S01]  /*6040*/  MUFU.TANH R127, R32 ;  /* 0x00000020007f7308 */ /* 0x000e620000002400 */
[C---:B------:R-:W-:Y:S06]  /*6050*/  HMMA.16816.F32.BF16 R16, R12.reuse, R72, R16 ;  /* 0x000000480c10723c */ /* 0x040fec0000041810 */
[----:B------:R-:W-:Y:S01]  /*6060*/  HMMA.16816.F32.BF16 R76, R12, R74, R76 ;  /* 0x0000004a0c4c723c */ /* 0x000fe2000004184c */
[----:B------:R-:W-:Y:S01]  /*6070*/  LDSM.16.M88.4 R72, [R239+0x7000] ;  /* 0x00700000ef48783b */ /* 0x000fe20000000200 */
[----:B------:R-:W1:Y:S03]  /*6080*/  MUFU.TANH R128, R33 ;  /* 0x0000002100807308 */ /* 0x000e660000002400 */
[----:B---3--:R-:W3:Y:S01]  /*6090*/  LDSM.16.M88.4 R20, [R238+0x4000] ;  /* 0x00400000ee14783b */ /* 0x008ee20000000200 */
[C---:B------:R-:W-:Y:S04]  /*60a0*/  HMMA.16816.F32.BF16 R40, R28.reuse, R36, R40 ;  /* 0x000000241c28723c */ /* 0x040fe80000041828 */
[----:B------:R-:W1:Y:S02]  /*60b0*/  MUFU.TANH R129, R34 ;  /* 0x0000002200817308 */ /* 0x000e640000002400 */
[----:B------:R-:W-:Y:S01]  /*60c0*/  HMMA.16816.F32.BF16 R56, R28, R38, R56 ;  /* 0x000000261c38723c */ /* 0x000fe20000041838 */
[----:B------:R-:W2:Y:S05]  /*60d0*/  LDSM.16.M88.4 R36, [R238+0x4800] ;  /* 0x00480000ee24783b */ /* 0x000eaa0000000200 */
[----:B------:R5:W1:Y:S08]  /*60e0*/  MUFU.TANH R130, R35 ;  /* 0x0000002300827308 */ /* 0x000a700000002400 */
[----:B------:R-:W1:Y:S04]  /*60f0*/  MUFU.TANH R131, R44 ;  /* 0x0000002c00837308 */ /* 0x000e680000002400 */
[----:B------:R-:W-:Y:S01]  /*6100*/  FMUL.FTZ R40, R40, UR16 ;  /* 0x0000001028287c20 */ /* 0x000fe20008410000 */
[----:B------:R-:W-:Y:S01]  /*6110*/  FMUL.FTZ R41, R41, UR16 ;  /* 0x0000001029297c20 */ /* 0x000fe20008410000 */
[----:B------:R-:W-:Y:S01]  /*6120*/  FMUL.FTZ R42, R42, UR16 ;  /* 0x000000102a2a7c20 */ /* 0x000fe20008410000 */
[----:B------:R-:W-:Y:S01]  /*6130*/  FMUL.FTZ R43, R43, UR16 ;  /* 0x000000102b2b7c20 */ /* 0x000fe20008410000 */
[----:B------:R-:W1:Y:S01]  /*6140*/  MUFU.TANH R132, R45 ;  /* 0x0000002d00847308 */ /* 0x000e620000002400 */
[----:B-----5:R-:W-:Y:S01]  /*6150*/  HMMA.16816.F32.BF16 R32, R4, R48, RZ ;  /* 0x000000300420723c */ /* 0x020fe200000418ff */
[----:B------:R-:W-:Y:S01]  /*6160*/  FMUL.FTZ R56, R56, UR16 ;  /* 0x0000001038387c20 */ /* 0x000fe20008410000 */
[----:B------:R-:W-:Y:S01]  /*6170*/  FMUL.FTZ R57, R57, UR16 ;  /* 0x0000001039397c20 */ /* 0x000fe20008410000 */
[----:B------:R-:W-:Y:S01]  /*6180*/  FMUL.FTZ R58, R58, UR16 ;  /* 0x000000103a3a7c20 */ /* 0x000fe20008410000 */
[----:B------:R-:W-:-:S02]  /*6190*/  FMUL.FTZ R59, R59, UR16 ;  /* 0x000000103b3b7c20 */ /* 0x000fc40008410000 */
[----:B------:R-:W-:Y:S01]  /*61a0*/  HMMA.16816.F32.BF16 R48, R4, R50, RZ ;  /* 0x000000320430723c */ /* 0x000fe200000418ff */
[----:B------:R-:W1:Y:S05]  /*61b0*/  MUFU.TANH R133, R46 ;  /* 0x0000002e00857308 */ /* 0x000e6a0000002400 */
[C---:B---3--:R-:W-:Y:S03]  /*61c0*/  HMMA.16816.F32.BF16 R16, R8.reuse, R20, R16 ;  /* 0x000000140810723c */ /* 0x048fe60000041810 */
[----:B------:R3:W1:Y:S03]  /*61d0*/  MUFU.TANH R134, R47 ;  /* 0x0000002f00867308 */ /* 0x0006660000002400 */
[----:B------:R-:W-:Y:S05]  /*61e0*/  HMMA.16816.F32.BF16 R76, R8, R22, R76 ;  /* 0x00000016084c723c */ /* 0x000fea000004184c */
[----:B------:R-:W1:Y:S01]  /*61f0*/  MUFU.TANH R135, R40 ;  /* 0x0000002800877308 */ /* 0x000e620000002400 */
[----:B------:R-:W-:Y:S06]  /*6200*/  HMMA.16816.F32.BF16 R20, R4, R72, RZ ;  /* 0x000000480414723c */ /* 0x000fec00000418ff */
[----:B------:R-:W-:Y:S01]  /*6210*/  HMMA.16816.F32.BF16 R32, R12, R24, R32 ;  /* 0x000000180c20723c */ /* 0x000fe20000041820 */
[----:B------:R-:W1:Y:S01]  /*6220*/  MUFU.TANH R136, R41 ;  /* 0x0000002900887308 */ /* 0x000e620000002400 */
[----:B---3--:R-:W3:Y:S04]  /*6230*/  LDSM.16.M88.4 R44, [R233+0x7000] ;  /* 0x00700000e92c783b */ /* 0x008ee80000000200 */
[----:B------:R-:W-:Y:S03]  /*6240*/  HMMA.16816.F32.BF16 R16, R28, R52, R16 ;  /* 0x000000341c10723c */ /* 0x000fe60000041810 */
[----:B------:R-:W1:Y:S03]  /*6250*/  MUFU.TANH R137, R42 ;  /* 0x0000002a00897308 */ /* 0x000e660000002400 */
[----:B------:R-:W-:Y:S01]  /*6260*/  HMMA.16816.F32.BF16 R48, R12, R26, R48 ;  /* 0x0000001a0c30723c */ /* 0x000fe20000041830 */
[----:B------:R-:W-:Y:S04]  /*6270*/  LDSM.16.M88.4 R24, [R239+0x7800] ;  /* 0x00780000ef18783b */ /* 0x000fe80000000200 */
[----:B------:R5:W1:Y:S01]  /*6280*/  MUFU.TANH R138, R43 ;  /* 0x0000002b008a7308 */ /* 0x000a620000002400 */
[----:B------:R-:W-:Y:S01]  /*6290*/  HMMA.16816.F32.BF16 R76, R28, R54, R76 ;  /* 0x000000361c4c723c */ /* 0x000fe2000004184c */
[----:B------:R-:W4:Y:S05]  /*62a0*/  LDSM.16.M88.4 R52, [R238+0x5000] ;  /* 0x00500000ee34783b */ /* 0x000f2a0000000200 */
[----:B------:R-:W-:Y:S01]  /*62b0*/  HMMA.16816.F32.BF16 R72, R4, R74, RZ ;  /* 0x0000004a0448723c */ /* 0x000fe200000418ff */
[----:B------:R-:W1:Y:S05]  /*62c0*/  MUFU.TANH R139, R56 ;  /* 0x00000038008b7308 */ /* 0x000e6a0000002400 */
[C---:B--2---:R-:W-:Y:S01]  /*62d0*/  HMMA.16816.F32.BF16 R32, R8.reuse, R36, R32 ;  /* 0x000000240820723c */ /* 0x044fe20000041820 */
[----:B------:R-:W-:Y:S01]  /*62e0*/  FMUL.FTZ R16, R16, UR16 ;  /* 0x0000001010107c20 */ /* 0x000fe20008410000 */
[----:B------:R-:W-:Y:S01]  /*62f0*/  FMUL.FTZ R17, R17, UR16 ;  /* 0x0000001011117c20 */ /* 0x000fe20008410000 */
[----:B------:R-:W2:Y:S01]  /*6300*/  MUFU.TANH R140, R57 ;  /* 0x00000039008c7308 */ /* 0x000ea20000002400 */
[----:B-----5:R-:W5:Y:S01]  /*6310*/  LDSM.16.M88.4 R40, [R166+0x4800] ;  /* 0x00480000a628783b */ /* 0x020f620000000200 */
[----:B------:R-:W-:Y:S01]  /*6320*/  FMUL.FTZ R18, R18, UR16 ;  /* 0x0000001012127c20 */ /* 0x000fe20008410000 */
[----:B------:R-:W-:Y:S01]  /*6330*/  HMMA.16816.F32.BF16 R48, R8, R38, R48 ;  /* 0x000000260830723c */ /* 0x000fe20000041830 */
[----:B------:R-:W-:Y:S01]  /*6340*/  FMUL.FTZ R19, R19, UR16 ;  /* 0x0000001013137c20 */ /* 0x000fe20008410000 */
[----:B------:R-:W1:Y:S03]  /*6350*/  LDSM.16.M88.4 R36, [R166+0x5000] ;  /* 0x00500000a624783b */ /* 0x000e660000000200 */
[----:B------:R-:W1:Y:S01]  /*6360*/  MUFU.TANH R141, R58 ;  /* 0x0000003a008d7308 */ /* 0x000e620000002400 */
[----:B---3--:R-:W-:Y:S01]  /*6370*/  HMMA.16816.F32.BF16 R20, R12, R44, R20 ;  /* 0x0000002c0c14723c */ /* 0x008fe20000041814 */
[----:B------:R-:W-:Y:S01]  /*6380*/  FMUL.FTZ R76, R76, UR16 ;  /* 0x000000104c4c7c20 */ /* 0x000fe20008410000 */
[----:B------:R-:W-:Y:S01]  /*6390*/  FMUL.FTZ R77, R77, UR16 ;  /* 0x000000104d4d7c20 */ /* 0x000fe20008410000 */
[----:B------:R-:W-:Y:S01]  /*63a0*/  FMUL.FTZ R78, R78, UR16 ;  /* 0x000000104e4e7c20 */ /* 0x000fe20008410000 */
[----:B------:R-:W-:-:S02]  /*63b0*/  FMUL.FTZ R79, R79, UR16 ;  /* 0x000000104f4f7c20 */ /* 0x000fc40008410000 */
[----:B------:R-:W-:Y:S01]  /*63c0*/  HMMA.16816.F32.BF16 R72, R12, R46, R72 ;  /* 0x0000002e0c48723c */ /* 0x000fe20000041848 */
[----:B------:R3:W1:Y:S01]  /*63d0*/  MUFU.TANH R142, R59 ;  /* 0x0000003b008e7308 */ /* 0x0006620000002400 */
[----:B------:R-:W2:Y:S07]  /*63e0*/  LDSM.16.M88.4 R44, [R239+0x8000] ;  /* 0x00800000ef2c783b */ /* 0x000eae0000000200 */
[----:B------:R-:W1:Y:S08]  /*63f0*/  MUFU.TANH R143, R16 ;  /* 0x00000010008f7308 */ /* 0x000e700000002400 */
[----:B------:R-:W1:Y:S01]  /*6400*/  MUFU.TANH R144, R17 ;  /* 0x0000001100907308 */ /* 0x000e620000002400 */
[----:B---3--:R-:W3:Y:S01]  /*6410*/  LDSM.16.M88.4 R56, [R233+0x7800] ;  /* 0x00780000e938783b */ /* 0x008ee20000000200 */
[----:B----4-:R-:W-:Y:S06]  /*6420*/  HMMA.16816.F32.BF16 R20, R8, R52, R20 ;  /* 0x000000340814723c */ /* 0x010fec0000041814 */
[----:B------:R-:W4:Y:S01]  /*6430*/  MUFU.TANH R145, R18 ;  /* 0x0000001200917308 */ /* 0x000f220000002400 */
[C---:B-----5:R-:W-:Y:S06]  /*6440*/  HMMA.16816.F32.BF16 R32, R28.reuse, R40, R32 ;  /* 0x000000281c20723c */ /* 0x060fec0000041820 */
[----:B------:R-:W-:Y:S01]  /*6450*/  HMMA.16816.F32.BF16 R48, R28, R42, R48 ;  /* 0x0000002a1c30723c */ /* 0x000fe20000041830 */
[----:B------:R5:W2:Y:S01]  /*6460*/  MUFU.TANH R146, R19 ;  /* 0x0000001300927308 */ /* 0x000aa20000002400 */
[----:B------:R-:W-:Y:S04]  /*6470*/  LDSM.16.M88.4 R40, [R238+0x5800] ;  /* 0x00580000ee28783b */ /* 0x000fe80000000200 */
[----:B------:R-:W-:Y:S01]  /*6480*/  HMMA.16816.F32.BF16 R72, R8, R54, R72 ;  /* 0x000000360848723c */ /* 0x000fe20000041848 */
[----:B------:R-:W4:Y:S02]  /*6490*/  LDSM.16.M88.4 R52, [R233+0x8000] ;  /* 0x00800000e934783b */ /* 0x000f240000000200 */
[----:B------:R-:W2:Y:S03]  /*64a0*/  MUFU.TANH R0, R0 ;  /* 0x0000000000007308 */ /* 0x000ea60000002400 */
[----:B-1----:R-:W-:Y:S05]  /*64b0*/  HMMA.16816.F32.BF16 R20, R28, R36, R20 ;  /* 0x000000241c14723c */ /* 0x002fea0000041814 */
[----:B------:R-:W1:Y:S01]  /*64c0*/  MUFU.TANH R2, R2 ;  /* 0x0000000200027308 */ /* 0x000e620000002400 */
[----:B-----5:R-:W-:Y:S01]  /*64d0*/  HMMA.16816.F32.BF16 R16, R4, R24, RZ ;  /* 0x000000180410723c */ /* 0x020fe200000418ff */
[----:B------:R-:W-:Y:S01]  /*64e0*/  FMUL.FTZ R32, R32, UR16 ;  /* 0x0000001020207c20 */ /* 0x000fe20008410000 */
[----:B------:R-:W-:Y:S01]  /*64f0*/  FMUL.FTZ R33, R33, UR16 ;  /* 0x0000001021217c20 */ /* 0x000fe20008410000 */
[----:B------:R-:W-:Y:S01]  /*6500*/  FMUL.FTZ R34, R34, UR16 ;  /* 0x0000001022227c20 */ /* 0x000fe20008410000 */
[----:B------:R-:W-:-:S02]  /*6510*/  FMUL.FTZ R35, R35, UR16 ;  /* 0x0000001023237c20 */ /* 0x000fc40008410000 */
[----:B------:R-:W-:Y:S01]  /*6520*/  HMMA.16816.F32.BF16 R24, R4, R26, RZ ;  /* 0x0000001a0418723c */ /* 0x000fe200000418ff */
[----:B------:R-:W1:Y:S01]  /*6530*/  MUFU.TANH R182, R32 ;  /* 0x0000002000b67308 */ /* 0x000e620000002400 */
[----:B------:R-:W-:Y:S01]  /*6540*/  FMUL.FTZ R48, R48, UR16 ;  /* 0x0000001030307c20 */ /* 0x000fe20008410000 */
[----:B------:R-:W-:Y:S01]  /*6550*/  FMUL.FTZ R49, R49, UR16 ;  /* 0x0000001031317c20 */ /* 0x000fe20008410000 */
[----:B------:R-:W-:Y:S01]  /*6560*/  FMUL.FTZ R50, R50, UR16 ;  /* 0x0000001032327c20 */ /* 0x000fe20008410000 */
[----:B------:R-:W-:Y:S01]  /*6570*/  FMUL.FTZ R51, R51, UR16 ;  /* 0x0000001033337c20 */ /* 0x000fe20008410000 */
[----:B------:R-:W-:Y:S03]  /*6580*/  HMMA.16816.F32.BF16 R72, R28, R38, R72 ;  /* 0x000000261c48723c */ /* 0x000fe60000041848 */
[----:B------:R-:W1:Y:S03]  /*6590*/  MUFU.TANH R180, R33 ;  /* 0x0000002100b47308 */ /* 0x000e660000002400 */
[----:B--2---:R-:W-:Y:S01]  /*65a0*/  HMMA.16816.F32.BF16 R36, R4, R44, RZ ;  /* 0x0000002c0424723c */ /* 0x004fe200000418ff */
[----:B------:R-:W-:Y:S01]  /*65b0*/  FMUL.FTZ R20, R20, UR16 ;  /* 0x0000001014147c20 */ /* 0x000fe20008410000 */
[----:B------:R-:W-:Y:S01]  /*65c0*/  FMUL.FTZ R21, R21, UR16 ;  /* 0x0000001015157c20 */ /* 0x000fe20008410000 */
[----:B------:R-:W-:Y:S01]  /*65d0*/  FMUL.FTZ R22, R22, UR16 ;  /* 0x0000001016167c20 */ /* 0x000fe20008410000 */
[----:B------:R-:W-:Y:S01]  /*65e0*/  FMUL.FTZ R186, R23, UR16 ;  /* 0x0000001017ba7c20 */ /* 0x000fe20008410000 */
[----:B------:R-:W2:Y:S01]  /*65f0*/  MUFU.TANH R200, R34 ;  /* 0x0000002200c87308 */ /* 0x000ea20000002400 */
[C---:B---3--:R-:W-:Y:S06]  /*6600*/  HMMA.16816.F32.BF16 R16, R12.reuse, R56, R16 ;  /* 0x000000380c10723c */ /* 0x048fec0000041810 */
[----:B------:R-:W-:Y:S01]  /*6610*/  HMMA.16816.F32.BF16 R24, R12, R58, R24 ;  /* 0x0000003a0c18723c */ /* 0x000fe20000041818 */
[----:B------:R3:W1:Y:S05]  /*6620*/  MUFU.TANH R202, R35 ;  /* 0x0000002300ca7308 */ /* 0x00066a0000002400 */
[----:B------:R-:W-:Y:S01]  /*6630*/  HMMA.16816.F32.BF16 R44, R4, R46, RZ ;  /* 0x0000002e042c723c */ /* 0x000fe200000418ff */
[----:B------:R-:W-:Y:S01]  /*6640*/  FMUL.FTZ R72, R72, UR16 ;  /* 0x0000001048487c20 */ /* 0x000fe20008410000 */
[----:B------:R-:W-:Y:S01]  /*6650*/  FMUL.FTZ R73, R73, UR16 ;  /* 0x0000001049497c20 */ /* 0x000fe20008410000 */
[----:B------:R-:W1:Y:S01]  /*6660*/  MUFU.TANH R163, R20 ;  /* 0x0000001400a37308 */ /* 0x000e620000002400 */
[----:B------:R-:W-:Y:S01]  /*6670*/  FMUL.FTZ R74, R74, UR16 ;  /* 0x000000104a4a7c20 */ /* 0x000fe20008410000 */
[----:B------:R-:W-:Y:S01]  /*6680*/  FMUL.FTZ R75, R75, UR16 ;  /* 0x000000104b4b7c20 */ /* 0x000fe20008410000 */
[----:B----4-:R-:W-:Y:S05]  /*6690*/  HMMA.16816.F32.BF16 R36, R12, R52, R36 ;  /* 0x000000340c24723c */ /* 0x010fea0000041824 */
[----:B------:R-:W4:Y:S01]  /*66a0*/  MUFU.TANH R162, R21 ;  /* 0x0000001500a27308 */ /* 0x000f220000002400 */
[C---:B------:R-:W-:Y:S01]  /*66b0*/  HMMA.16816.F32.BF16 R16, R8.reuse, R40, R16 ;  /* 0x000000280810723c */ /* 0x040fe20000041810 */
[----:B---3--:R-:W3:Y:S05]  /*66c0*/  LDSM.16.M88.4 R32, [R166+0x5800] ;  /* 0x00580000a620783b */ /* 0x008eea0000000200 */
[----:B------:R-:W-:Y:S01]  /*66d0*/  HMMA.16816.F32.BF16 R24, R8, R42, R24 ;  /* 0x0000002a0818723c */ /* 0x000fe20000041818 */
[----:B------:R-:W5:Y:S01]  /*66e0*/  LDSM.16.M88.4 R40, [R238+0x6000] ;  /* 0x00600000ee28783b */ /* 0x000f620000000200 */
[----:B------:R2:W1:Y:S04]  /*66f0*/  MUFU.TANH R189, R22 ;  /* 0x0000001600bd7308 */ /* 0x0004680000002400 */
[----:B------:R-:W-:Y:S01]  /*6700*/  HMMA.16816.F32.BF16 R44, R12, R54, R44 ;  /* 0x000000360c2c723c */ /* 0x000fe2000004182c */
[----:B------:R-:W-:Y:S03]  /*6710*/  LDSM.16.M88.4 R52, [R233+0x8800] ;  /* 0x00880000e934783b */ /* 0x000fe60000000200 */
[----:B------:R-:W1:Y:S08]  /*6720*/  MUFU.TANH R178, R48 ;  /* 0x0000003000b27308 */ /* 0x000e700000002400 */
[----:B------:R-:W1:Y:S01]  /*6730*/  MUFU.TANH R175, R49 ;  /* 0x0000003100af7308 */ /* 0x000e620000002400 */
[----:B--2---:R-:W2:Y:S07]  /*6740*/  LDSM.16.M88.4 R20, [R239+0x8800] ;  /* 0x00880000ef14783b */ /* 0x004eae0000000200 */
[----:B------:R-:W1:Y:S08]  /*6750*/  MUFU.TANH R203, R50 ;  /* 0x0000003200cb7308 */ /* 0x000e700000002400 */
[----:B------:R4:W1:Y:S01]  /*6760*/  MUFU.TANH R190, R51 ;  /* 0x0000003300be7308 */ /* 0x0008620000002400 */
[----:B---3--:R-:W-:Y:S06]  /*6770*/  HMMA.16816.F32.BF16 R24, R28, R34, R24 ;  /* 0x000000221c18723c */ /* 0x008fec0000041818 */
[----:B-----5:R-:W-:Y:S01]  /*6780*/  HMMA.16816.F32.BF16 R36, R8, R40, R36 ;  /* 0x000000280824723c */ /* 0x020fe20000041824 */
[----:B------:R-:W3:Y:S05]  /*6790*/  MUFU.TANH R160, R72 ;  /* 0x0000004800a07308 */ /* 0x000eea0000002400 */
[----:B------:R-:W-:Y:S01]  /*67a0*/  HMMA.16816.F32.BF16 R16, R28, R32, R16 ;  /* 0x000000201c10723c */ /* 0x000fe20000041810 */
[----:B------:R-:W-:Y:S02]  /*67b0*/  LDSM.16.M88.4 R32, [R239+0x9000] ;  /* 0x00900000ef20783b */ /* 0x000fe40000000200 */
[----:B------:R-:W1:Y:S02]  /*67c0*/  MUFU.TANH R156, R73 ;  /* 0x00000049009c7308 */ /* 0x000e640000002400 */
[----:B----4-:R-:W4:Y:S01]  /*67d0*/  LDSM.16.M88.4 R48, [R166+0x6000] ;  /* 0x00600000a630783b */ /* 0x010f220000000200 */
[----:B------:R-:W-:Y:S05]  /*67e0*/  HMMA.16816.F32.BF16 R44, R8, R42, R44 ;  /* 0x0000002a082c723c */ /* 0x000fea000004182c */
[----:B------:R-:W1:Y:S01]  /*67f0*/  MUFU.TANH R174, R74 ;  /* 0x0000004a00ae7308 */ /* 0x000e620000002400 */
[----:B--2---:R-:W-:Y:S01]  /*6800*/  HMMA.16816.F32.BF16 R56, R4, R20, RZ ;  /* 0x000000140438723c */ /* 0x004fe200000418ff */
[----:B------:R-:W-:Y:S01]  /*6810*/  FMUL.FTZ R24, R24, UR16 ;  /* 0x0000001018187c20 */ /* 0x000fe20008410000 */
[----:B------:R-:W-:Y:S01]  /*6820*/  FMUL.FTZ R25, R25, UR16 ;  /* 0x0000001019197c20 */ /* 0x000fe20008410000 */
[----:B------:R-:W-:Y:S01]  /*6830*/  FMUL.FTZ R26, R26, UR16 ;  /* 0x000000101a1a7c20 */ /* 0x000fe20008410000 */
[----:B------:R-:W-:-:S02]  /*6840*/  FMUL.FTZ R27, R27, UR16 ;  /* 0x000000101b1b7c20 */ /* 0x000fc40008410000 */
[----:B------:R-:W-:Y:S01]  /*6850*/  HMMA.16816.F32.BF16 R20, R4, R22, RZ ;  /* 0x000000160414723c */ /* 0x000fe200000418ff */
[----:B------:R2:W1:Y:S05]  /*6860*/  MUFU.TANH R171, R75 ;  /* 0x0000004b00ab7308 */ /* 0x00046a0000002400 */
[----:B------:R-:W-:Y:S01]  /*6870*/  FMUL.FTZ R16, R16, UR16 ;  /* 0x0000001010107c20 */ /* 0x000fe20008410000 */
[----:B------:R-:W-:Y:S01]  /*6880*/  FMUL.FTZ R17, R17, UR16 ;  /* 0x0000001011117c20 */ /* 0x000fe20008410000 */
[----:B------:R-:W-:Y:S01]  /*6890*/  FMUL.FTZ R18, R18, UR16 ;  /* 0x0000001012127c20 */ /* 0x000fe20008410000 */
[----:B------:R-:W1:Y:S01]  /*68a0*/  MUFU.TANH R204, R24 ;  /* 0x0000001800cc7308 */ /* 0x000e620000002400 */
[----:B------:R-:W-:-:S07]  /*68b0*/  FMUL.FTZ R19, R19, UR16 ;  /* 0x0000001013137c20 */ /* 0x000fce0008410000 */
[----:B------:R-:W1:Y:S01]  /*68c0*/  MUFU.TANH R207, R25 ;  /* 0x0000001900cf7308 */ /* 0x000e620000002400 */
[----:B--2---:R-:W2:Y:S01]  /*68d0*/  LDSM.16.M88.4 R72, [R238+0x6800] ;  /* 0x00680000ee48783b */ /* 0x004ea20000000200 */
[C---:B------:R-:W-:Y:S06]  /*68e0*/  HMMA.16816.F32.BF16 R56, R12.reuse, R52, R56 ;  /* 0x000000340c38723c */ /* 0x040fec0000041838 */
[----:B------:R-:W-:Y:S01]  /*68f0*/  HMMA.16816.F32.BF16 R52, R12, R54, R20 ;  /* 0x000000360c34723c */ /* 0x000fe20000041814 */
[----:B------:R-:W1:Y:S01]  /*6900*/  MUFU.TANH R151, R26 ;  /* 0x0000001a00977308 */ /* 0x000e620000002400 */
[----:B------:R-:W5:Y:S04]  /*6910*/  LDSM.16.M88.4 R20, [R166+0x6800] ;  /* 0x00680000a614783b */ /* 0x000f680000000200 */
[----:B----4-:R-:W-:Y:S03]  /*6920*/  HMMA.16816.F32.BF16 R36, R28, R48, R36 ;  /* 0x000000301c24723c */ /* 0x010fe60000041824 */
[----:B------:R4:W1:Y:S03]  /*6930*/  MUFU.TANH R149, R27 ;  /* 0x0000001b00957308 */ /* 0x0008660000002400 */
[C---:B------:R-:W-:Y:S05]  /*6940*/  HMMA.16816.F32.BF16 R40, R4.reuse, R32, RZ ;  /* 0x000000200428723c */ /* 0x040fea00000418ff */
[----:B------:R-:W1:Y:S01]  /*6950*/  MUFU.TANH R148, R16 ;  /* 0x0000001000947308 */ /* 0x000e620000002400 */
[----:B------:R-:W-:Y:S06]  /*6960*/  HMMA.16816.F32.BF16 R32, R4, R34, RZ ;  /* 0x000000220420723c */ /* 0x000fec00000418ff */
[----:B------:R-:W-:Y:S01]  /*6970*/  HMMA.16816.F32.BF16 R44, R28, R50, R44 ;  /* 0x000000321c2c723c */ /* 0x000fe2000004182c */
[----:B------:R-:W1:Y:S01]  /*6980*/  MUFU.TANH R150, R17 ;  /* 0x0000001100967308 */ /* 0x000e620000002400 */
[----:B----4-:R-:W4:Y:S04]  /*6990*/  LDSM.16.M88.4 R24, [R239+0x9800] ;  /* 0x00980000ef18783b */ /* 0x010f280000000200 */
[----:B------:R-:W-:Y:S01]  /*69a0*/  FMUL.FTZ R36, R36, UR16 ;  /* 0x0000001024247c20 */ /* 0x000fe20008410000 */
[----:B------:R-:W-:Y:S01]  /*69b0*/  FMUL.FTZ R37, R37, UR16 ;  /* 0x0000001025257c20 */ /* 0x000fe20008410000 */
[----:B------:R-:W-:Y:S01]  /*69c0*/  FMUL.FTZ R38, R38, UR16 ;  /* 0x0000001026267c20 */ /* 0x000fe20008410000 */
[----:B------:R-:W-:Y:S01]  /*69d0*/  FMUL.FTZ R39, R39, UR16 ;  /* 0x0000001027277c20 */ /* 0x000fe20008410000 */
[----:B------:R-:W1:Y:S01]  /*69e0*/  MUFU.TANH R168, R18 ;  /* 0x0000001200a87308 */ /* 0x000e620000002400 */
[C---:B--2---:R-:W-:Y:S01]  /*69f0*/  HMMA.16816.F32.BF16 R56, R8.reuse, R72, R56 ;  /* 0x000000480838723c */ /* 0x044fe20000041838 */
[----:B------:R-:W-:Y:S05]  /*6a00*/  LDSM.16.M88.4 R48, [R238+0x7000] ;  /* 0x00700000ee30783b */ /* 0x000fea0000000200 */
[----:B------:R-:W-:Y:S01]  /*6a10*/  HMMA.16816.F32.BF16 R52, R8, R74, R52 ;  /* 0x0000004a0834723c */ /* 0x000fe20000041834 */
[----:B------:R2:W1:Y:S06]  /*6a20*/  MUFU.TANH R155, R19 ;  /* 0x00000013009b7308 */ /* 0x00046c0000002400 */
[----:B------:R-:W-:Y:S01]  /*6a30*/  FMUL.FTZ R46, R46, UR16 ;  /* 0x000000102e2e7c20 */ /* 0x000fe20008410000 */
[----:B------:R-:W-:Y:S01]  /*6a40*/  FMUL.FTZ R47, R47, UR16 ;  /* 0x000000102f2f7c20 */ /* 0x000fe20008410000 */
[----:B------:R-:W1:Y:S01]  /*6a50*/  MUFU.TANH R211, R36 ;  /* 0x0000002400d37308 */ /* 0x000e620000002400 */
[----:B------:R-:W-:Y:S01]  /*6a60*/  FMUL.FTZ R44, R44, UR16 ;  /* 0x000000102c2c7c20 */ /* 0x000fe20008410000 */
[----:B------:R-:W-:-:S06]  /*6a70*/  FMUL.FTZ R45, R45, UR16 ;  /* 0x000000102d2d7c20 */ /* 0x000fcc0008410000 */
[----:B------:R-:W1:Y:S01]  /*6a80*/  MUFU.TANH R212, R37 ;  /* 0x0000002500d47308 */ /* 0x000e620000002400 */
[----:B--2---:R-:W2:Y:S01]  /*6a90*/  LDSM.16.M88.4 R16, [R233+0x9000] ;  /* 0x00900000e910783b */ /* 0x004ea20000000200 */
[----:B-----5:R-:W-:Y:S06]  /*6aa0*/  HMMA.16816.F32.BF16 R56, R28, R20, R56 ;  /* 0x000000141c38723c */ /* 0x020fec0000041838 */
[----:B------:R-:W1:Y:S01]  /*6ab0*/  MUFU.TANH R147, R38 ;  /* 0x0000002600937308 */ /* 0x000e620000002400 */
[C---:B----4-:R-:W-:Y:S06]  /*6ac0*/  HMMA.16816.F32.BF16 R72, R4.reuse, R24, RZ ;  /* 0x000000180448723c */ /* 0x050fec00000418ff */
[----:B------:R-:W-:Y:S01]  /*6ad0*/  HMMA.16816.F32.BF16 R4, R4, R26, RZ ;  /* 0x0000001a0404723c */ /* 0x000fe200000418ff */
[----:B------:R4:W1:Y:S01]  /*6ae0*/  MUFU.TANH R230, R39 ;  /* 0x0000002700e67308 */ /* 0x0008620000002400 */
[----:B------:R-:W-:Y:S04]  /*6af0*/  LDSM.16.M88.4 R24, [R166+0x7800] ;  /* 0x00780000a618783b */ /* 0x000fe80000000200 */
[----:B------:R-:W-:Y:S01]  /*6b00*/  HMMA.16816.F32.BF16 R52, R28, R22, R52 ;  /* 0x000000161c34723c */ /* 0x000fe20000041834 */
[----:B------:R-:W-:Y:S02]  /*6b10*/  LDSM.16.M88.4 R20, [R238+0x7800] ;  /* 0x00780000ee14783b */ /* 0x000fe40000000200 */
[----:B------:R5:W1:Y:S08]  /*6b20*/  MUFU.TANH R231, R46 ;  /* 0x0000002e00e77308 */ /* 0x000a700000002400 */
[----:B------:R-:W1:Y:S01]  /*6b30*/  MUFU.TANH R76, R76 ;  /* 0x0000004c004c7308 */ /* 0x000e620000002400 */
[----:B----4-:R-:W4:Y:S07]  /*6b40*/  LDSM.16.M88.4 R36, [R233+0x9800] ;  /* 0x00980000e924783b */ /* 0x010f2e0000000200 */
[----:B------:R-:W1:Y:S01]  /*6b50*/  MUFU.TANH R77, R77 ;  /* 0x0000004d004d7308 */ /* 0x000e620000002400 */
[----:B--2---:R-:W-:Y:S01]  /*6b60*/  HMMA.16816.F32.BF16 R40, R12, R16, R40 ;  /* 0x000000100c28723c */ /* 0x004fe20000041828 */
[----:B-----5:R-:W-:-:S05]  /*6b70*/  FMUL.FTZ R46, R56, UR16 ;  /* 0x00000010382e7c20 */ /* 0x020fca0008410000 */
[----:B------:R-:W-:Y:S01]  /*6b80*/  HMMA.16816.F32.BF16 R32, R12, R18, R32 ;  /* 0x000000120c20723c */ /* 0x000fe20000041820 */
[----:B------:R-:W2:Y:S01]  /*6b90*/  LDSM.16.M88.4 R16, [R166+0x7000] ;  /* 0x00700000a610783b */ /* 0x000ea20000000200 */
[----:B------:R-:W1:Y:S01]  /*6ba0*/  MUFU.TANH R78, R78 ;  /* 0x0000004e004e7308 */ /* 0x000e620000002400 */
[----:B------:R-:W-:-:S07]  /*6bb0*/  DEPBAR.LE SB0, 0x0 ;  /* 0x000080000000791a */ /* 0x000fce0000000000 */
[----:B------:R-:W1:Y:S08]  /*6bc0*/  MUFU.TANH R79, R79 ;  /* 0x0000004f004f7308 */ /* 0x000e700000002400 */
[C---:B------:R-:W-:Y:S01]  /*6bd0*/  HMMA.16816.F32.BF16 R40, R8.reuse, R48, R40 ;  /* 0x000000300828723c */ /* 0x040fe20000041828 */
[----:B------:R5:W1:Y:S05]  /*6be0*/  MUFU.TANH R48, R47 ;  /* 0x0000002f00307308 */ /* 0x000a6a0000002400 */
[----:B------:R-:W-:Y:S01]  /*6bf0*/  HMMA.16816.F32.BF16 R32, R8, R50, R32 ;  /* 0x000000320820723c */ /* 0x000fe20000041820 */
[----:B------:R-:W-:-:S02]  /*6c00*/  FMUL.FTZ R49, R58, UR16 ;  /* 0x000000103a317c20 */ /* 0x000fc40008410000 */
[----:B------:R-:W1:Y:S03]  /*6c10*/  MUFU.TANH R186, R186 ;  /* 0x000000ba00ba7308 */ /* 0x000e660000002400 */
[----:B----4-:R-:W-:Y:S01]  /*6c20*/  HMMA.16816.F32.BF16 R72, R12, R36, R72 ;  /* 0x000000240c48723c */ /* 0x010fe20000041848 */
[----:B------:R-:W-:Y:S01]  /*6c30*/  FMUL.FTZ R50, R59, UR16 ;  /* 0x000000103b327c20 */ /* 0x000fe20008410000 */
[----:B------:R-:W-:-:S03]  /*6c40*/  SHF.L.U32 R59, R66, 0x1, RZ ;  /* 0x00000001423b7819 */ /* 0x000fc600000006ff */
[----:B------:R-:W4:Y:S01]  /*6c50*/  MUFU.TANH R44, R44 ;  /* 0x0000002c002c7308 */ /* 0x000f220000002400 */
[----:B------:R-:W-:Y:S01]  /*6c60*/  HMMA.16816.F32.BF16 R4, R12, R38, R4 ;  /* 0x000000260c04723c */ /* 0x000fe20000041804 */
[----:B-----5:R-:W-:Y:S01]  /*6c70*/  FMUL.FTZ R47, R57, UR16 ;  /* 0x00000010392f7c20 */ /* 0x020fe20008410000 */
[----:B------:R-:W-:Y:S01]  /*6c80*/  FMUL.FTZ R37, R52, UR16 ;  /* 0x0000001034257c20 */ /* 0x000fe20008410000 */
[----:B------:R-:W-:Y:S01]  /*6c90*/  FMUL.FTZ R36, R53, UR16 ;  /* 0x0000001035247c20 */ /* 0x000fe20008410000 */
[----:B------:R-:W-:Y:S02]  /*6ca0*/  LOP3.LUT R59, R59, 0x6, RZ, 0xc0, !PT ;  /* 0x000000063b3b7812 */ /* 0x000fe400078ec0ff */
[C---:B--2---:R-:W-:Y:S01]  /*6cb0*/  HMMA.16816.F32.BF16 R40, R28.reuse, R16, R40 ;  /* 0x000000101c28723c */ /* 0x044fe20000041828 */
[----:B------:R-:W-:Y:S01]  /*6cc0*/  FMUL.FTZ R38, R54, UR16 ;  /* 0x0000001036267c20 */ /* 0x000fe20008410000 */
[----:B------:R-:W-:Y:S01]  /*6cd0*/  FMUL.FTZ R39, R55, UR16 ;  /* 0x0000001037277c20 */ /* 0x000fe20008410000 */
[----:B------:R-:W2:Y:S03]  /*6ce0*/  MUFU.TANH R45, R45 ;  /* 0x0000002d002d7308 */ /* 0x000ea60000002400 */
[----:B------:R-:W-:Y:S05]  /*6cf0*/  HMMA.16816.F32.BF16 R32, R28, R18, R32 ;  /* 0x000000121c20723c */ /* 0x000fea0000041820 */
[----:B------:R-:W1:Y:S01]  /*6d00*/  MUFU.TANH R46, R46 ;  /* 0x0000002e002e7308 */ /* 0x000e620000002400 */
[C---:B------:R-:W-:Y:S06]  /*6d10*/  HMMA.16816.F32.BF16 R72, R8.reuse, R20, R72 ;  /* 0x000000140848723c */ /* 0x040fec0000041848 */
[----:B------:R-:W-:Y:S01]  /*6d20*/  HMMA.16816.F32.BF16 R4, R8, R22, R4 ;  /* 0x000000160804723c */ /* 0x000fe20000041804 */
[----:B------:R-:W1:Y:S05]  /*6d30*/  MUFU.TANH R47, R47 ;  /* 0x0000002f002f7308 */ /* 0x000e6a0000002400 */
        /* <DEDUP_REMOVED lines=9> */
[C---:B------:R-:W-:Y:S01]  /*6dd0*/  HMMA.16816.F32.BF16 R72, R28.reuse, R24, R72 ;  /* 0x000000181c48723c */ /* 0x040fe20000041848 */
[----:B------:R-:W1:Y:S05]  /*6de0*/  MUFU.TANH R50, R50 ;  /* 0x0000003200327308 */ /* 0x000e6a0000002400 */
[----:B------:R-:W-:Y:S03]  /*6df0*/  HMMA.16816.F32.BF16 R4, R28, R26, R4 ;  /* 0x0000001a1c04723c */ /* 0x000fe60000041804 */
[----:B------:R-:W1:Y:S08]  /*6e00*/  MUFU.TANH R37, R37 ;  /* 0x0000002500257308 */ /* 0x000e700000002400 */
[----:B------:R-:W1:Y:S07]  /*6e10*/  MUFU.TANH R36, R36 ;  /* 0x0000002400247308 */ /* 0x000e6e0000002400 */
        /* <DEDUP_REMOVED lines=9> */
[----:B------:R-:W1:Y:S08]  /*6eb0*/  MUFU.TANH R39, R39 ;  /* 0x0000002700277308 */ /* 0x000e700000002400 */
        /* <DEDUP_REMOVED lines=12> */
[----:B------:R1:W1:Y:S08]  /*6f80*/  MUFU.TANH R24, R4 ;  /* 0x0000000400187308 */ /* 0x0002700000002400 */
[----:B------:R1:W1:Y:S08]  /*6f90*/  MUFU.TANH R25, R5 ;  /* 0x0000000500197308 */ /* 0x0002700000002400 */
[----:B------:R1:W1:Y:S08]  /*6fa0*/  MUFU.TANH R29, R6 ;  /* 0x00000006001d7308 */ /* 0x0002700000002400 */
[----:B------:R1:W1:Y:S01]  /*6fb0*/  MUFU.TANH R28, R7 ;  /* 0x00000007001c7308 */ /* 0x0002620000002400 */
[----:B------:R-:W-:Y:S06]  /*6fc0*/  BAR.SYNC.DEFER_BLOCKING 0x0 ;  /* 0x0000000000007b1d */ /* 0x000fec0000010000 */
[----:B--234-:R-:W-:Y:S05]  /*6fd0*/  @!P1 BRA `(.L_x_1663) ;  /* 0x0000001000989947 */ /* 0x01cfea0003800000 */
[----:B------:R-:W-:Y:S05]  /*6fe0*/  @!P3 BRA `(.L_x_1664) ;  /* 0x0000000000f8b947 */ /* 0x000fea0003800000 */
[----:B-1----:R-:W1:Y:S01]  /*6ff0*/  LDC R5, c[0x0][0x380] ;  /* 0x0000e000ff057b82 */ /* 0x002e620000000800 */
        /* <DEDUP_REMOVED lines=29> */
[C---:B------:R-:W-:Y:S02]  /*71d0*/  LOP3.LUT R4, R5.reuse, UR16, RZ, 0x3c, !PT ;  /* 0x0000001005047c12 */ /* 0x040fe4000f8e3cff */
[----:B------:R-:W-:Y:S02]  /*71e0*/  ISETP.GE.AND P4, PT, R6, RZ, PT ;  /* 0x000000ff0600720c */ /* 0x000fe40003f86270 */
[----:B------:R-:W-:Y:S02]  /*71f0*/  ISETP.GE.AND P0, PT, R4, RZ, PT ;  /* 0x000000ff0400720c */ /* 0x000fe40003f06270 */
[----:B------:R-:W-:Y:S01]  /*7200*/  ISETP.NE.AND P2, PT, R5, RZ, PT ;  /* 0x000000ff0500720c */ /* 0x000fe20003f45270 */
[----:B------:R-:W-:Y:S01]  /*7210*/  @P6 VIADD R11, R11, 0x1 ;  /* 0x000000010b0b6836 */ /* 0x000fe20000000000 */
[----:B------:R-:W-:Y:S02]  /*7220*/  LOP3.LUT R8, RZ, R5, RZ, 0x33, !PT ;  /* 0x00000005ff087212 */ /* 0x000fe400078e33ff */
[----:B------:R-:W-:Y:S01]  /*7230*/  @P5 IADD3 R10, R10, 0x1, RZ ;  /* 0x000000010a0a5810 */ /* 0x000fe20007ffe0ff */
[----:B------:R-:W-:-:S05]  /*7240*/  IMAD.MOV.U32 R4, RZ, RZ, R11 ;  /* 0x000000ffff047224 */ /* 0x000fca00078e000b */
[----:B------:R-:W-:Y:S01]  /*7250*/  @!P4 IADD3 R4, -R4, RZ, RZ ;  /* 0x000000ff0404c210 */ /* 0x000fe20007ffe1ff */
[----:B------:R-:W-:-:S03]  /*7260*/  @!P0 IMAD.MOV R10, RZ, RZ, -R10 ;  /* 0x000000ffff0a8224 */ /* 0x000fc600078e0a0a */
[C---:B------:R-:W-:Y:S02]  /*7270*/  SEL R4, R8.reuse, R4, !P2 ;  /* 0x0000000408047207 */ /* 0x040fe40005000000 */
[----:B------:R-:W-:-:S03]  /*7280*/  SEL R8, R8, R10, !P2 ;  /* 0x0000000a08087207 */ /* 0x000fc60005000000 */
[----:B------:R-:W-:-:S04]  /*7290*/  IMAD.WIDE R6, R4, 0x4, R244 ;  /* 0x0000000404067825 */ /* 0x000fc800078e02f4 */
[----:B------:R-:W-:Y:S02]  /*72a0*/  IMAD.WIDE R10, R8, 0x4, R244 ;  /* 0x00000004080a7825 */ /* 0x000fe400078e02f4 */
        /* <DEDUP_REMOVED lines=9> */
[----:B------:R-:W-:Y:S02]  /*7340*/  IMAD.MOV.U32 R4, RZ, RZ, R8 ;  /* 0x000000ffff047224 */ /* 0x000fe400078e0008 */
[----:B--2---:R-:W-:-:S04]  /*7350*/  IMAD.IADD R6, R6, 0x1, -R7 ;  /* 0x0000000106067824 */ /* 0x004fc800078e0a07 */
[----:B------:R-:W-:Y:S01]  /*7360*/  IMAD.WIDE.U32 R4, R6, UR20, R4 ;  /* 0x0000001406047c25 */ /* 0x000fe2000f8e0004 */
[----:B------:R-:W-:-:S03]  /*7370*/  SHF.R.S32.HI R7, RZ, 0x1f, R6 ;  /* 0x0000001fff077819 */ /* 0x000fc60000011406 */
[----:B------:R-:W-:Y:S02]  /*7380*/  IMAD.MOV.U32 R34, RZ, RZ, R4 ;  /* 0x000000ffff227224 */ /* 0x000fe400078e0004 */
[----:B------:R-:W-:-:S04]  /*7390*/  IMAD R7, R7, UR20, RZ ;  /* 0x0000001407077c24 */ /* 0x000fc8000f8e02ff */
[----:B------:R-:W-:-:S05]  /*73a0*/  IMAD R7, R6, UR21, R7 ;  /* 0x0000001506077c24 */ /* 0x000fca000f8e0207 */
[----:B------:R-:W-:Y:S01]  /*73b0*/  IADD3 R31, R5, R7, RZ ;  /* 0x00000007051f7210 */ /* 0x000fe20007ffe0ff */
[----:B------:R-:W-:Y:S06]  /*73c0*/  BRA `(.L_x_1665) ;  /* 0x0000000000107947 */ /* 0x000fec0003800000 */
.L_x_1664:
[----:B------:R-:W-:-:S04]  /*73d0*/  ULEA UR16, -UR10, URZ, 0x8 ;  /* 0x0000003f0a107291 */ /* 0x000fc8000f8e413f */
[----:B------:R-:W-:Y:S02]  /*73e0*/  USHF.R.S32.HI UR20, URZ, 0x1f, UR16 ;  /* 0x0000001f3f147899 */ /* 0x000fe40008011410 */
[----:B------:R-:W-:-:S04]  /*73f0*/  MOV R34, UR16 ;  /* 0x0000001000227c02 */ /* 0x000fc80008000f00 */
[----:B------:R-:W-:-:S07]  /*7400*/  MOV R31, UR20 ;  /* 0x00000014001f7c02 */ /* 0x000fce0008000f00 */
.L_x_1665:
[----:B------:R-:W-:Y:S01]  /*7410*/  ULDC UR16, c[0x0][0x2d0] ;  /* 0x0000b40000107ab9 */ /* 0x000fe20000000800 */
[----:B------:R-:W-:Y:S01]  /*7420*/  IMAD.U32 R159, RZ, RZ, UR10 ;  /* 0x0000000aff9f7e24 */ /* 0x000fe2000f8e00ff */
[----:B------:R-:W-:Y:S01]  /*7430*/  ISETP.GE.AND P0, PT, R242, UR16, PT ;  /* 0x00000010f2007c0c */ /* 0x000fe2000bf06270 */
[----:B------:R-:W-:Y:S01]  /*7440*/  IMAD.U32 R15, RZ, RZ, UR10 ;  /* 0x0000000aff0f7e24 */ /* 0x000fe2000f8e00ff */
[----:B------:R-:W-:Y:S01]  /*7450*/  BSSY B0, `(.L_x_1666) ;  /* 0x00000db000007945 */ /* 0x000fe20003800000 */
[----:B-1----:R-:W-:Y:S02]  /*7460*/  IMAD.U32 R5, RZ, RZ, UR10 ;  /* 0x0000000aff057e24 */ /* 0x002fe4000f8e00ff */
[----:B------:R-:W-:Y:S02]  /*7470*/  IMAD.U32 R154, RZ, RZ, UR11 ;  /* 0x0000000bff9a7e24 */ /* 0x000fe4000f8e00ff */
[----:B------:R-:W-:Y:S02]  /*7480*/  IMAD.U32 R4, RZ, RZ, UR10 ;  /* 0x0000000aff047e24 */ /* 0x000fe4000f8e00ff */
[----:B------:R-:W-:-:S02]  /*7490*/  IMAD.U32 R14, RZ, RZ, UR11 ;  /* 0x0000000bff0e7e24 */ /* 0x000fc4000f8e00ff */
[----:B------:R-:W-:Y:S02]  /*74a0*/  IMAD.U32 R52, RZ, RZ, UR10 ;  /* 0x0000000aff347e24 */ /* 0x000fe4000f8e00ff */
[-C--:B------:R-:W-:Y:S01]  /*74b0*/  @!P0 LEA R159, P4, R159, R70.reuse, 0x5 ;  /* 0x000000469f9f8211 */ /* 0x080fe200078828ff */
[----:B------:R-:W-:Y:S01]  /*74c0*/  IMAD.U32 R8, RZ, RZ, UR10 ;  /* 0x0000000aff087e24 */ /* 0x000fe2000f8e00ff */
[-C--:B------:R-:W-:Y:S01]  /*74d0*/  @!P0 LEA R15, P2, R15, R70.reuse, 0x6 ;  /* 0x000000460f0f8211 */ /* 0x080fe200078430ff */
[----:B------:R-:W-:Y:S01]  /*74e0*/  IMAD.U32 R73, RZ, RZ, UR10 ;  /* 0x0000000aff497e24 */ /* 0x000fe2000f8e00ff */
[-C--:B------:R-:W-:Y:S01]  /*74f0*/  @!P0 LEA.HI.X R154, R5, R3.reuse, R154, 0x5, P4 ;  /* 0x00000003059a8211 */ /* 0x080fe200020f2c9a */
[----:B------:R-:W-:Y:S01]  /*7500*/  @!P0 IMAD.MOV.U32 R5, RZ, RZ, R3 ;  /* 0x000000ffff058224 */ /* 0x000fe200078e0003 */
[----:B------:R-:W-:Y:S01]  /*7510*/  @!P0 LEA.HI.X R14, R4, R3, R14, 0x6, P2 ;  /* 0x00000003040e8211 */ /* 0x000fe200010f340e */
[----:B------:R-:W-:Y:S01]  /*7520*/  @!P0 IMAD.MOV.U32 R4, RZ, RZ, R70 ;  /* 0x000000ffff048224 */ /* 0x000fe200078e0046 */
[----:B------:R-:W-:Y:S01]  /*7530*/  @!P0 LEA R73, P2, R73, R70, 0x7 ;  /* 0x0000004649498211 */ /* 0x000fe200078438ff */
[----:B------:R-:W-:Y:S01]  /*7540*/  IMAD.U32 R30, RZ, RZ, UR11 ;  /* 0x0000000bff1e7e24 */ /* 0x000fe2000f8e00ff */
[----:B------:R-:W-:Y:S01]  /*7550*/  VOTEU.ALL UP0, P0 ;  /* 0x00000000003f7886 */ /* 0x000fe20000000000 */
[--C-:B------:R-:W-:Y:S01]  /*7560*/  @!P0 IMAD.WIDE.U32 R52, R52, 0x30, R4.reuse ;  /* 0x0000003034348825 */ /* 0x100fe200078e0004 */
[----:B------:R1:W-:Y:S03]  /*7570*/  @P0 STS.128 [R241+0x2000], RZ ;  /* 0x002000fff1000388 */ /* 0x0003e60000000c00 */
[----:B------:R-:W-:Y:S01]  /*7580*/  @!P0 IMAD.WIDE.U32 R8, R8, 0x50, R4 ;  /* 0x0000005008088825 */ /* 0x000fe200078e0004 */
[----:B------:R-:W-:-:S02]  /*7590*/  @!UP0 UIMAD UR21, UR11, 0x50, URZ ;  /* 0x000000500b1588a4 */ /* 0x000fc4000f8e023f */
[----:B------:R-:W-:Y:S01]  /*75a0*/  @!UP0 UIMAD UR16, UR11, 0x30, URZ ;  /* 0x000000300b1088a4 */ /* 0x000fe2000f8e023f */
[----:B------:R-:W-:Y:S01]  /*75b0*/  IMAD.U32 R5, RZ, RZ, UR10 ;  /* 0x0000000aff057e24 */ /* 0x000fe2000f8e00ff */
[----:B------:R-:W-:Y:S01]  /*75c0*/  @!UP0 UIMAD UR20, UR11, 0x60, URZ ;  /* 0x000000600b1488a4 */ /* 0x000fe2000f8e023f */
[----:B------:R-:W-:Y:S01]  /*75d0*/  IMAD.U32 R6, RZ, RZ, UR10 ;  /* 0x0000000aff067e24 */ /* 0x000fe2000f8e00ff */
[----:B------:R-:W-:Y:S01]  /*75e0*/  @!UP0 UIMAD UR24, UR11, 0x90, URZ ;  /* 0x000000900b1888a4 */ /* 0x000fe2000f8e023f */
[----:B------:R-:W-:Y:S01]  /*75f0*/  IMAD.U32 R4, RZ, RZ, UR10 ;  /* 0x0000000aff047e24 */ /* 0x000fe2000f8e00ff */
[----:B------:R-:W-:Y:S01]  /*7600*/  @!P0 LEA.HI.X R30, R5, R3, R30, 0x7, P2 ;  /* 0x00000003051e8211 */ /* 0x000fe200010f3c1e */
[----:B------:R-:W-:Y:S01]  /*7610*/  @!P0 IMAD.MOV.U32 R10, RZ, RZ, R70 ;  /* 0x000000ffff0a8224 */ /* 0x000fe200078e0046 */
[----:B------:R-:W-:Y:S01]  /*7620*/  @!P0 IADD3 R153, P2, R34, R8, RZ ;  /* 0x0000000822998210 */ /* 0x000fe20007f5e0ff */
[----:B------:R-:W-:Y:S02]  /*7630*/  @!P0 IMAD.MOV.U32 R11, RZ, RZ, R3 ;  /* 0x000000ffff0b8224 */ /* 0x000fe400078e0003 */
[----:B------:R-:W-:Y:S01]  /*7640*/  IMAD.U32 R42, RZ, RZ, UR10 ;  /* 0x0000000aff2a7e24 */ /* 0x000fe2000f8e00ff */
[----:B------:R-:W-:Y:S01]  /*7650*/  @!P0 IADD3.X R152, R31, UR21, R9, P2, !PT ;  /* 0x000000151f988c10 */ /* 0x000fe200097fe409 */
[----:B------:R-:W-:Y:S01]  /*7660*/  IMAD.U32 R176, RZ, RZ, UR10 ;  /* 0x0000000affb07e24 */ /* 0x000fe2000f8e00ff */
[----:B------:R-:W2:Y:S01]  /*7670*/  @!P0 LDC.64 R8, c[0x0][0x218] ;  /* 0x00008600ff088b82 */ /* 0x000ea20000000a00 */
[----:B------:R-:W-:Y:S01]  /*7680*/  IMAD.U32 R56, RZ, RZ, UR10 ;  /* 0x0000000aff387e24 */ /* 0x000fe2000f8e00ff */
[----:B------:R-:W-:Y:S01]  /*7690*/  @!UP0 UIMAD UR21, UR11, 0xa0, URZ ;  /* 0x000000a00b1588a4 */ /* 0x000fe2000f8e023f */
[----:B------:R-:W-:-:S04]  /*76a0*/  @!P0 IMAD.WIDE.U32 R6, R6, 0x60, R10 ;  /* 0x0000006006068825 */ /* 0x000fc800078e000a */
[----:B------:R-:W-:-:S04]  /*76b0*/  @!P0 IMAD.WIDE.U32 R4, R4, 0x70, R10 ;  /* 0x0000007004048825 */ /* 0x000fc800078e000a */
[----:B------:R-:W-:Y:S01]  /*76c0*/  @!P0 IMAD.WIDE.U32 R42, R42, 0x90, R10 ;  /* 0x000000902a2a8825 */ /* 0x000fe200078e000a */
[----:B------:R-:W-:-:S03]  /*76d0*/  @!P0 IADD3 R117, P2, R34, R4, RZ ;  /* 0x0000000422758210 */ /* 0x000fc60007f5e0ff */
[----:B------:R-:W-:Y:S01]  /*76e0*/  @!P0 IMAD.WIDE.U32 R176, R176, 0xa0, R10 ;  /* 0x000000a0b0b08825 */ /* 0x000fe200078e000a */
[----:B------:R-:W-:-:S03]  /*76f0*/  @!P0 IADD3 R42, P6, R34, R42, RZ ;  /* 0x0000002a222a8210 */ /* 0x000fc60007fde0ff */
[----:B------:R-:W-:Y:S01]  /*7700*/  @!P0 IMAD.WIDE.U32 R56, R56, 0xb0, R10 ;  /* 0x000000b038388825 */ /* 0x000fe200078e000a */
[----:B------:R-:W-:Y:S02]  /*7710*/  @!P0 IADD3 R51, P5, R34, R176, RZ ;  /* 0x000000b022338210 */ /* 0x000fe40007fbe0ff */
[C---:B------:R-:W-:Y:S01]  /*7720*/  @!P0 IADD3.X R35, R31.reuse, UR24, R43, P6, !PT ;  /* 0x000000181f238c10 */ /* 0x040fe2000b7fe42b */
[----:B------:R-:W-:Y:S01]  /*7730*/  IMAD.U32 R12, RZ, RZ, UR10 ;  /* 0x0000000aff0c7e24 */ /* 0x000fe2000f8e00ff */
[----:B------:R-:W-:Y:S01]  /*7740*/  @!P0 IADD3.X R43, R31, UR21, R177, P5, !PT ;  /* 0x000000151f2b8c10 */ /* 0x000fe2000affe4b1 */
[----:B------:R-:W-:Y:S02]  /*7750*/  IMAD.U32 R10, RZ, RZ, UR10 ;  /* 0x0000000aff0a7e24 */ /* 0x000fe4000f8e00ff */
[----:B------:R-:W-:Y:S02]  /*7760*/  @!P0 IMAD.MOV.U32 R16, RZ, RZ, R70 ;  /* 0x000000ffff108224 */ /* 0x000fe400078e0046 */
[----:B------:R-:W-:-:S02]  /*7770*/  @!P0 IMAD.MOV.U32 R17, RZ, RZ, R3 ;  /* 0x000000ffff118224 */ /* 0x000fc400078e0003 */
[----:B------:R-:W-:Y:S02]  /*7780*/  IMAD.U32 R172, RZ, RZ, UR10 ;  /* 0x0000000affac7e24 */ /* 0x000fe4000f8e00ff */
[----:B------:R-:W-:-:S04]  /*7790*/  @!P0 IMAD.WIDE.U32 R12, R12, 0xc0, R16 ;  /* 0x000000c00c0c8825 */ /* 0x000fc800078e0010 */
[----:B------:R-:W-:Y:S01]  /*77a0*/  @!P0 IMAD.WIDE.U32 R10, R10, 0xd0, R16 ;  /* 0x000000d00a0a8825 */ /* 0x000fe200078e0010 */
[----:B------:R-:W-:-:S03]  /*77b0*/  @!P0 IADD3 R17, P4, R34, R52, RZ ;  /* 0x0000003422118210 */ /* 0x000fc60007f9e0ff */
[----:B------:R-:W-:Y:S01]  /*77c0*/  @!P0 IMAD.MOV.U32 R54, RZ, RZ, R70 ;  /* 0x000000ffff368224 */ /* 0x000fe200078e0046 */
[----:B------:R-:W-:Y:S01]  /*77d0*/  @!P0 IADD3.X R16, R31, UR16, R53, P4, !PT ;  /* 0x000000101f108c10 */ /* 0x000fe2000a7fe435 */
[----:B------:R-:W-:Y:S01]  /*77e0*/  @!UP0 UIMAD UR16, UR11, 0x70, URZ ;  /* 0x000000700b1088a4 */ /* 0x000fe2000f8e023f */
[----:B------:R-:W-:Y:S01]  /*77f0*/  @!P0 IADD3 R75, P4, R34, R6, RZ ;  /* 0x00000006224b8210 */ /* 0x000fe20007f9e0ff */
[----:B------:R-:W-:-:S03]  /*7800*/  @!P0 IMAD.MOV.U32 R55, RZ, RZ, R3 ;  /* 0x000000ffff378224 */ /* 0x000fc600078e0003 */
[C---:B------:R-:W-:Y:S01]  /*7810*/  @!P0 IADD3.X R74, R31.reuse, UR20, R7, P4, !PT ;  /* 0x000000141f4a8c10 */ /* 0x040fe2000a7fe407 */
[----:B------:R-:W-:Y:S01]  /*7820*/  @!P0 IMAD.WIDE.U32 R172, R172, 0xe0, R54 ;  /* 0x000000e0acac8825 */ /* 0x000fe200078e0036 */
[----:B------:R-:W-:Y:S01]  /*7830*/  @!P0 IADD3.X R115, R31, UR16, R5, P2, !PT ;  /* 0x000000101f738c10 */ /* 0x000fe200097fe405 */
[----:B------:R-:W3:Y:S01]  /*7840*/  @!P0 LDC.64 R6, c[0x0][0x218] ;  /* 0x00008600ff068b82 */ /* 0x000ee20000000a00 */
[----:B------:R-:W-:Y:S01]  /*7850*/  @!UP0 UIMAD UR16, UR11, 0xc0, URZ ;  /* 0x000000c00b1088a4 */ /* 0x000fe2000f8e023f */
[C---:B------:R-:W-:Y:S01]  /*7860*/  @!P0 IADD3 R55, P2, R34.reuse, R12, RZ ;  /* 0x0000000c22378210 */ /* 0x040fe20007f5e0ff */
[----:B------:R-:W-:Y:S01]  /*7870*/  @!UP0 UIMAD UR20, UR11, 0xb0, URZ ;  /* 0x000000b00b1488a4 */ /* 0x000fe2000f8e023f */
[----:B------:R-:W-:-:S03]  /*7880*/  @!P0 IADD3 R53, P4, R34, R56, RZ ;  /* 0x0000003822358210 */ /* 0x000fc60007f9e0ff */
[C---:B------:R-:W-:Y:S01]  /*7890*/  @!P0 IADD3.X R54, R31.reuse, UR16, R13, P2, !PT ;  /* 0x000000101f368c10 */ /* 0x040fe200097fe40d */
[----:B------:R-:W4:Y:S01]  /*78a0*/  @!P0 LDC.64 R4, c[0x0][0x218] ;  /* 0x00008600ff048b82 */ /* 0x000f220000000a00 */
[C---:B------:R-:W-:Y:S01]  /*78b0*/  @!P0 IADD3 R158, P2, R34.reuse, R70, RZ ;  /* 0x00000046229e8210 */ /* 0x040fe20007f5e0ff */
[----:B------:R-:W-:Y:S01]  /*78c0*/  @!UP0 UIMAD UR16, UR11, 0xe0, URZ ;  /* 0x000000e00b1088a4 */ /* 0x000fe2000f8e023f */
[C---:B------:R-:W-:Y:S01]  /*78d0*/  @!P0 IADD3.X R52, R31.reuse, UR20, R57, P4, !PT ;  /* 0x000000141f348c10 */ /* 0x040fe2000a7fe439 */
[----:B------:R-:W-:Y:S01]  /*78e0*/  @!UP0 UIMAD UR20, UR11, 0xd0, URZ ;  /* 0x000000d00b1488a4 */ /* 0x000fe2000f8e023f */
[----:B------:R-:W-:Y:S01]  /*78f0*/  @!P0 IADD3 R56, P4, R34, R10, RZ ;  /* 0x0000000a22388210 */ /* 0x000fe20007f9e0ff */
[----:B------:R-:W-:Y:S01]  /*7900*/  @!P0 IMAD.X R157, R31, 0x1, R3, P2 ;  /* 0x000000011f9d8824 */ /* 0x000fe200010e0603 */
[----:B--2---:R-:W-:Y:S01]  /*7910*/  @!P0 LEA R184, P5, R158, R8, 0x1 ;  /* 0x000000089eb88211 */ /* 0x004fe200078a08ff */
[----:B------:R-:W2:Y:S01]  /*7920*/  @!P0 LDC.64 R12, c[0x0][0x218] ;  /* 0x00008600ff0c8b82 */ /* 0x000ea20000000a00 */
[----:B------:R-:W-:-:S02]  /*7930*/  @!P0 IADD3 R57, P2, R34, R172, RZ ;  /* 0x000000ac22398210 */ /* 0x000fc40007f5e0ff */
[C---:B------:R-:W-:Y:S02]  /*7940*/  @!P0 IADD3.X R58, R31.reuse, UR20, R11, P4, !PT ;  /* 0x000000141f3a8c10 */ /* 0x040fe4000a7fe40b */
[----:B------:R-:W-:Y:S02]  /*7950*/  @!P0 LEA.HI.X R185, R158, R9, R157, 0x1, P5 ;  /* 0x000000099eb98211 */ /* 0x000fe400028f0c9d */
[C---:B------:R-:W-:Y:S01]  /*7960*/  @!P0 IADD3.X R72, R31.reuse, UR16, R173, P2, !PT ;  /* 0x000000101f488c10 */ /* 0x040fe200097fe4ad */
[----:B------:R-:W5:Y:S01]  /*7970*/  @!P0 LDC.64 R10, c[0x0][0x218] ;  /* 0x00008600ff0a8b82 */ /* 0x000f620000000a00 */
[C---:B------:R-:W-:Y:S01]  /*7980*/  @!P0 IADD3 R158, P5, P4, R34.reuse, UR14, R70 ;  /* 0x0000000e229e8c10 */ /* 0x040fe2000fcbe046 */
[----:B------:R-:W-:Y:S01]  /*7990*/  @!PT LDS RZ, [RZ] ;  /* 0x00000000fffff984 */ /* 0x000fe20000000800 */
[----:B------:R-:W-:Y:S01]  /*79a0*/  @!PT LDS RZ, [RZ] ;  /* 0x00000000fffff984 */ /* 0x000fe20000000800 */
[----:B------:R-:W-:Y:S01]  /*79b0*/  @!PT LDS RZ, [RZ] ;  /* 0x00000000fffff984 */ /* 0x000fe20000000800 */
[----:B------:R-:W-:Y:S01]  /*79c0*/  @!P0 LDGSTS.E.BYPASS.LTC128B.128 [R241+0x2000], desc[UR22][R184.64] ;  /* 0x02000000b8f18fae */ /* 0x000fe2000b901d56 */
[----:B------:R-:W-:Y:S02]  /*79d0*/  @!P0 IADD3 R159, P2, R34, R159, RZ ;  /* 0x0000009f229f8210 */ /* 0x000fe40007f5e0ff */
[C---:B------:R-:W-:Y:S01]  /*79e0*/  @!P0 IADD3.X R157, R31.reuse, UR13, R3, P5, P4 ;  /* 0x0000000d1f9d8c10 */ /* 0x040fe2000afe8403 */
[----:B------:R1:W-:Y:S01]  /*79f0*/  @P0 STS.128 [R241+0x2800], RZ ;  /* 0x002800fff1000388 */ /* 0x0003e20000000c00 */
[----:B---3--:R-:W-:Y:S01]  /*7a00*/  @!P0 LEA R172, P4, R158, R6, 0x1 ;  /* 0x000000069eac8211 */ /* 0x008fe200078808ff */
[----:B------:R-:W3:Y:S01]  /*7a10*/  @!P0 LDC.64 R8, c[0x0][0x218] ;  /* 0x00008600ff088b82 */ /* 0x000ee20000000a00 */
[----:B------:R-:W-:Y:S01]  /*7a20*/  @!P0 IMAD.X R154, R31, 0x1, R154, P2 ;  /* 0x000000011f9a8824 */ /* 0x000fe200010e069a */
[----:B----4-:R-:W-:-:S02]  /*7a30*/  @!P0 LEA R176, P2, R159, R4, 0x1 ;  /* 0x000000049fb08211 */ /* 0x010fc400078408ff */
[----:B------:R-:W-:Y:S02]  /*7a40*/  @!P0 LEA.HI.X R173, R158, R7, R157, 0x1, P4 ;  /* 0x000000079ead8211 */ /* 0x000fe400020f0c9d */
[----:B------:R-:W-:Y:S02]  /*7a50*/  @!P0 LEA.HI.X R177, R159, R5, R154, 0x1, P2 ;  /* 0x000000059fb18211 */ /* 0x000fe400010f0c9a */
[----:B------:R-:W4:Y:S01]  /*7a60*/  @!P0 LDC.64 R6, c[0x0][0x218] ;  /* 0x00008600ff068b82 */ /* 0x000f220000000a00 */
[----:B------:R-:W-:Y:S01]  /*7a70*/  @!P0 IADD3 R15, P2, R34, R15, RZ ;  /* 0x0000000f220f8210 */ /* 0x000fe20007f5e0ff */
[----:B------:R-:W-:Y:S01]  /*7a80*/  @!PT LDS RZ, [RZ] ;  /* 0x00000000fffff984 */ /* 0x000fe20000000800 */
[----:B------:R-:W-:Y:S01]  /*7a90*/  @!PT LDS RZ, [RZ] ;  /* 0x00000000fffff984 */ /* 0x000fe20000000800 */
[----:B------:R-:W-:Y:S01]  /*7aa0*/  @!PT LDS RZ, [RZ] ;  /* 0x00000000fffff984 */ /* 0x000fe20000000800 */
[----:B------:R-:W-:Y:S01]  /*7ab0*/  @!P0 LDGSTS.E.BYPASS.LTC128B.128 [R241+0x2800], desc[UR22][R172.64] ;  /* 0x02800000acf18fae */ /* 0x000fe2000b901d56 */
[----:B--2---:R-:W-:-:S03]  /*7ac0*/  @!P0 LEA R12, P4, R17, R12, 0x1 ;  /* 0x0000000c110c8211 */ /* 0x004fc600078808ff */
[----:B------:R-:W-:Y:S01]  /*7ad0*/  @!P0 IMAD.X R14, R31, 0x1, R14, P2 ;  /* 0x000000011f0e8824 */ /* 0x000fe200010e060e */
[----:B------:R-:W-:Y:S01]  /*7ae0*/  @!P0 LEA.HI.X R13, R17, R13, R16, 0x1, P4 ;  /* 0x0000000d110d8211 */ /* 0x000fe200020f0c10 */
[----:B------:R-:W2:Y:S01]  /*7af0*/  @!P0 LDC.64 R4, c[0x0][0x218] ;  /* 0x00008600ff048b82 */ /* 0x000ea20000000a00 */
[C---:B-----5:R-:W-:Y:S01]  /*7b00*/  @!P0 LEA R10, P2, R15.reuse, R10, 0x1 ;  /* 0x0000000a0f0a8211 */ /* 0x060fe200078408ff */
[----:B------:R1:W-:Y:S03]  /*7b10*/  @P0 STS.128 [R241+0x3000], RZ ;  /* 0x003000fff1000388 */ /* 0x0003e60000000c00 */
[----:B------:R-:W-:Y:S01]  /*7b20*/  @!P0 LEA.HI.X R11, R15, R11, R14, 0x1, P2 ;  /* 0x0000000b0f0b8211 */ /* 0x000fe200010f0c0e */
[----:B------:R-:W-:Y:S01]  /*7b30*/  @!PT LDS RZ, [RZ] ;  /* 0x00000000fffff984 */ /* 0x000fe20000000800 */
[----:B------:R-:W-:Y:S01]  /*7b40*/  @!PT LDS RZ, [RZ] ;  /* 0x00000000fffff984 */ /* 0x000fe20000000800 */
[----:B------:R-:W-:Y:S01]  /*7b50*/  @!PT LDS RZ, [RZ] ;  /* 0x00000000fffff984 */ /* 0x000fe20000000800 */
[----:B------:R-:W-:Y:S02]  /*7b60*/  @!P0 LDGSTS.E.BYPASS.LTC128B.128 [R241+0x3000], desc[UR22][R176.64] ;  /* 0x03000000b0f18fae */ /* 0x000fe4000b901d56 */
[----:B------:R-:W5:Y:S01]  /*7b70*/  @!P0 LDC.64 R16, c[0x0][0x218] ;  /* 0x00008600ff108b82 */ /* 0x000f620000000a00 */
[C---:B---3--:R-:W-:Y:S01]  /*7b80*/  @!P0 LEA R8, P2, R153.reuse, R8, 0x1 ;  /* 0x0000000899088211 */ /* 0x048fe200078408ff */
[----:B------:R1:W-:Y:S03]  /*7b90*/  @P0 STS.128 [R241+0x3800], RZ ;  /* 0x003800fff1000388 */ /* 0x0003e60000000c00 */
[----:B------:R-:W-:Y:S01]  /*7ba0*/  @!P0 LEA.HI.X R9, R153, R9, R152, 0x1, P2 ;  /* 0x0000000999098211 */ /* 0x000fe200010f0c98 */
[----:B------:R-:W-:Y:S01]  /*7bb0*/  @!PT LDS RZ, [RZ] ;  /* 0x00000000fffff984 */ /* 0x000fe20000000800 */
[----:B------:R-:W-:Y:S01]  /*7bc0*/  @!PT LDS RZ, [RZ] ;  /* 0x00000000fffff984 */ /* 0x000fe20000000800 */
[----:B------:R-:W-:Y:S01]  /*7bd0*/  @!PT LDS RZ, [RZ] ;  /* 0x00000000fffff984 */ /* 0x000fe20000000800 */
[----:B------:R3:W-:Y:S02]  /*7be0*/  @!P0 LDGSTS.E.BYPASS.LTC128B.128 [R241+0x3800], desc[UR22][R12.64] ;  /* 0x038000000cf18fae */ /* 0x0007e4000b901d56 */
[----:B------:R-:W1:Y:S01]  /*7bf0*/  @!P0 LDC.64 R14, c[0x0][0x218] ;  /* 0x00008600ff0e8b82 */ /* 0x000e620000000a00 */
[C---:B----4-:R-:W-:Y:S01]  /*7c00*/  @!P0 LEA R152, P4, R75.reuse, R6, 0x1 ;  /* 0x000000064b988211 */ /* 0x050fe200078808ff */
[----:B------:R4:W-:Y:S03]  /*7c10*/  @P0 STS.128 [R241+0x4000], RZ ;  /* 0x004000fff1000388 */ /* 0x0009e60000000c00 */
[----:B------:R-:W-:Y:S01]  /*7c20*/  @!P0 LEA.HI.X R153, R75, R7, R74, 0x1, P4 ;  /* 0x000000074b998211 */ /* 0x000fe200020f0c4a */
[----:B------:R-:W-:Y:S01]  /*7c30*/  @!PT LDS RZ, [RZ] ;  /* 0x00000000fffff984 */ /* 0x000fe20000000800 */
[----:B------:R-:W-:Y:S01]  /*7c40*/  @!PT LDS RZ, [RZ] ;  /* 0x00000000fffff984 */ /* 0x000fe20000000800 */
[----:B------:R-:W-:Y:S01]  /*7c50*/  @!PT LDS RZ, [RZ] ;  /* 0x00000000fffff984 */ /* 0x000fe20000000800 */
[----:B------:R4:W-:Y:S01]  /*7c60*/  @!P0 LDGSTS.E.BYPASS.LTC128B.128 [R241+0x4000], desc[UR22][R10.64] ;  /* 0x040000000af18fae */ /* 0x0009e2000b901d56 */
[C---:B--2---:R-:W-:Y:S01]  /*7c70*/  @!P0 LEA R158, P2, R117.reuse, R4, 0x1 ;  /* 0x00000004759e8211 */ /* 0x044fe200078408ff */
[----:B------:R-:W2:Y:S02]  /*7c80*/  @!P0 LDC.64 R6, c[0x0][0x218] ;  /* 0x00008600ff068b82 */ /* 0x000ea40000000a00 */
[----:B------:R1:W-:Y:S01]  /*7c90*/  @P0 STS.128 [R241+0x4800], RZ ;  /* 0x004800fff1000388 */ /* 0x0003e20000000c00 */
[----:B------:R-:W-:-:S03]  /*7ca0*/  @!P0 LEA.HI.X R159, R117, R5, R115, 0x1, P2 ;  /* 0x00000005759f8211 */ /* 0x000fc600010f0c73 */
[----:B------:R-:W-:Y:S01]  /*7cb0*/  @!PT LDS RZ, [RZ] ;  /* 0x00000000fffff984 */ /* 0x000fe20000000800 */
[----:B------:R-:W-:Y:S01]  /*7cc0*/  @!PT LDS RZ, [RZ] ;  /* 0x00000000fffff984 */ /* 0x000fe20000000800 */
[----:B------:R-:W-:Y:S01]  /*7cd0*/  @!PT LDS RZ, [RZ] ;  /* 0x00000000fffff984 */ /* 0x000fe20000000800 */
[----:B------:R4:W-:Y:S01]  /*7ce0*/  @!P0 LDGSTS.E.BYPASS.LTC128B.128 [R241+0x4800], desc[UR22][R8.64] ;  /* 0x0480000008f18fae */ /* 0x0009e2000b901d56 */
[----:B------:R-:W-:Y:S01]  /*7cf0*/  @!P0 IADD3 R73, P2, R34, R73, RZ ;  /* 0x0000004922498210 */ /* 0x000fe20007f5e0ff */
[----:B------:R-:W2:Y:S02]  /*7d00*/  @!P0 LDC.64 R4, c[0x0][0x218] ;  /* 0x00008600ff048b82 */ /* 0x000ea40000000a00 */
[----:B------:R1:W-:Y:S02]  /*7d10*/  @P0 STS.128 [R241+0x5000], RZ ;  /* 0x005000fff1000388 */ /* 0x0003e40000000c00 */
[----:B------:R-:W-:Y:S01]  /*7d20*/  @!P0 IMAD.X R30, R31, 0x1, R30, P2 ;  /* 0x000000011f1e8824 */ /* 0x000fe200010e061e */
[C---:B-----5:R-:W-:Y:S01]  /*7d30*/  @!P0 LEA R16, P2, R73.reuse, R16, 0x1 ;  /* 0x0000001049108211 */ /* 0x060fe200078408ff */
[----:B------:R-:W-:Y:S01]  /*7d40*/  @!PT LDS RZ, [RZ] ;  /* 0x00000000fffff984 */ /* 0x000fe20000000800 */
[----:B------:R-:W-:Y:S01]  /*7d50*/  @!PT LDS RZ, [RZ] ;  /* 0x00000000fffff984 */ /* 0x000fe20000000800 */
[----:B------:R-:W-:Y:S01]  /*7d60*/  @!PT LDS RZ, [RZ] ;  /* 0x00000000fffff984 */ /* 0x000fe20000000800 */
[----:B------:R2:W-:Y:S02]  /*7d70*/  @!P0 LDGSTS.E.BYPASS.LTC128B.128 [R241+0x5000], desc[UR22][R152.64] ;  /* 0x0500000098f18fae */ /* 0x0005e4000b901d56 */
[----:B---3--:R-:W3:Y:S01]  /*7d80*/  @!P0 LDC.64 R12, c[0x0][0x218] ;  /* 0x00008600ff0c8b82 */ /* 0x008ee20000000a00 */
[----:B------:R-:W-:Y:S01]  /*7d90*/  @!P0 LEA.HI.X R17, R73, R17, R30, 0x1, P2 ;  /* 0x0000001149118211 */ /* 0x000fe200010f0c1e */
[----:B------:R2:W-:Y:S01]  /*7da0*/  @P0 STS.128 [R241+0x5800], RZ ;  /* 0x005800fff1000388 */ /* 0x0005e20000000c00 */
[----:B-1----:R-:W-:-:S03]  /*7db0*/  @!P0 LEA R14, P2, R42, R14, 0x1 ;  /* 0x0000000e2a0e8211 */ /* 0x002fc600078408ff */
[----:B------:R-:W-:Y:S01]  /*7dc0*/  @!PT LDS RZ, [RZ] ;  /* 0x00000000fffff984 */ /* 0x000fe20000000800 */
[----:B------:R-:W-:Y:S01]  /*7dd0*/  @!PT LDS RZ, [RZ] ;  /* 0x00000000fffff984 */ /* 0x000fe20000000800 */
[----:B------:R-:W-:Y:S01]  /*7de0*/  @!PT LDS RZ, [RZ] ;  /* 0x00000000fffff984 */ /* 0x000fe20000000800 */
[----:B------:R1:W-:Y:S01]  /*7df0*/  @!P0 LDGSTS.E.BYPASS.LTC128B.128 [R241+0x5800], desc[UR22][R158.64] ;  /* 0x058000009ef18fae */ /* 0x0003e2000b901d56 */
[----:B------:R-:W-:Y:S01]  /*7e00*/  @!P0 LEA.HI.X R15, R42, R15, R35, 0x1, P2 ;  /* 0x0000000f2a0f8211 */ /* 0x000fe200010f0c23 */
[----:B----4-:R-:W4:Y:S02]  /*7e10*/  @!P0 LDC.64 R10, c[0x0][0x218] ;  /* 0x00008600ff0a8b82 */ /* 0x010f240000000a00 */
[----:B------:R1:W-:Y:S04]  /*7e20*/  @P0 STS.128 [R241+0x6000], RZ ;  /* 0x006000fff1000388 */ /* 0x0003e80000000c00 */
[----:B------:R-:W-:Y:S01]  /*7e30*/  @!PT LDS RZ, [RZ] ;  /* 0x00000000fffff984 */ /* 0x000fe20000000800 */
[----:B------:R-:W-:Y:S01]  /*7e40*/  @!PT LDS RZ, [RZ] ;  /* 0x00000000fffff984 */ /* 0x000fe20000000800 */
[----:B------:R-:W-:Y:S01]  /*7e50*/  @!PT LDS RZ, [RZ] ;  /* 0x00000000fffff984 */ /* 0x000fe20000000800 */
[----:B------:R1:W-:Y:S02]  /*7e60*/  @!P0 LDGSTS.E.BYPASS.LTC128B.128 [R241+0x6000], desc[UR22][R16.64] ;  /* 0x0600000010f18fae */ /* 0x0003e4000b901d56 */
[----:B------:R-:W5:Y:S02]  /*7e70*/  @!P0 LDC.64 R8, c[0x0][0x218] ;  /* 0x00008600ff088b82 */ /* 0x000f640000000a00 */
[----:B------:R1:W-:Y:S04]  /*7e80*/  @P0 STS.128 [R241+0x6800], RZ ;  /* 0x006800fff1000388 */ /* 0x0003e80000000c00 */
[----:B------:R-:W-:Y:S01]  /*7e90*/  @!PT LDS RZ, [RZ] ;  /* 0x00000000fffff984 */ /* 0x000fe20000000800 */
[----:B------:R-:W-:Y:S01]  /*7ea0*/  @!PT LDS RZ, [RZ] ;  /* 0x00000000fffff984 */ /* 0x000fe20000000800 */
[----:B------:R-:W-:Y:S01]  /*7eb0*/  @!PT LDS RZ, [RZ] ;  /* 0x00000000fffff984 */ /* 0x000fe20000000800 */
[----:B------:R1:W-:Y:S01]  /*7ec0*/  @!P0 LDGSTS.E.BYPASS.LTC128B.128 [R241+0x6800], desc[UR22][R14.64] ;  /* 0x068000000ef18fae */ /* 0x0003e2000b901d56 */
[----:B---3--:R-:W-:-:S03]  /*7ed0*/  @!P0 LEA R12, P4, R51, R12, 0x1 ;  /* 0x0000000c330c8211 */ /* 0x008fc600078808ff */
[----:B------:R1:W-:Y:S01]  /*7ee0*/  @P0 STS.128 [R241+0x7000], RZ ;  /* 0x007000fff1000388 */ /* 0x0003e20000000c00 */
[----:B------:R-:W-:Y:S02]  /*7ef0*/  @!P0 LEA.HI.X R13, R51, R13, R43, 0x1, P4 ;  /* 0x0000000d330d8211 */ /* 0x000fe400020f0c2b */
[C---:B--2---:R-:W-:Y:S02]  /*7f00*/  @!P0 LEA R6, P4, R56.reuse, R6, 0x1 ;  /* 0x0000000638068211 */ /* 0x044fe400078808ff */
[C---:B----4-:R-:W-:Y:S01]  /*7f10*/  @!P0 LEA R10, P2, R53.reuse, R10, 0x1 ;  /* 0x0000000a350a8211 */ /* 0x050fe200078408ff */
[----:B------:R-:W-:Y:S01]  /*7f20*/  @!PT LDS RZ, [RZ] ;  /* 0x00000000fffff984 */ /* 0x000fe20000000800 */
[----:B------:R-:W-:Y:S01]  /*7f30*/  @!PT LDS RZ, [RZ] ;  /* 0x00000000fffff984 */ /* 0x000fe20000000800 */
[----:B------:R-:W-:Y:S01]  /*7f40*/  @!PT LDS RZ, [RZ] ;  /* 0x00000000fffff984 */ /* 0x000fe20000000800 */
[----:B------:R1:W-:Y:S01]  /*7f50*/  @!P0 LDGSTS.E.BYPASS.LTC128B.128 [R241+0x7000], desc[UR22][R12.64] ;  /* 0x070000000cf18fae */ /* 0x0003e2000b901d56 */
[----:B------:R-:W-:Y:S02]  /*7f60*/  @!P0 LEA.HI.X R7, R56, R7, R58, 0x1, P4 ;  /* 0x0000000738078211 */ /* 0x000fe400020f0c3a */
[----:B------:R-:W-:Y:S01]  /*7f70*/  @!P0 LEA.HI.X R11, R53, R11, R52, 0x1, P2 ;  /* 0x0000000b350b8211 */ /* 0x000fe200010f0c34 */
[----:B------:R1:W-:Y:S01]  /*7f80*/  @P0 STS.128 [R241+0x7800], RZ ;  /* 0x007800fff1000388 */ /* 0x0003e20000000c00 */
[----:B------:R-:W-:-:S02]  /*7f90*/  @!P0 LEA R4, P2, R57, R4, 0x1 ;  /* 0x0000000439048211 */ /* 0x000fc400078408ff */
[----:B-----5:R-:W-:Y:S01]  /*7fa0*/  @!P0 LEA R8, P5, R55, R8, 0x1 ;  /* 0x0000000837088211 */ /* 0x020fe200078a08ff */
        /* <DEDUP_REMOVED lines=37> */
.L_x_1667:
[----:B------:R-:W-:Y:S05]  /*8200*/  BSYNC B0 ;  /* 0x0000000000007941 */ /* 0x000fea0003800000 */
.L_x_1666:
[----:B------:R-:W0:Y:S01]  /*8210*/  LDGDEPBAR ;  /* 0x00000000000079af */ /* 0x000e220000000000 */
[----:B------:R-:W-:-:S04]  /*8220*/  IADD3 R70, P0, R34, R70, RZ ;  /* 0x0000004622467210 */ /* 0x000fc80007f1e0ff */
[----:B------:R-:W-:-:S09]  /*8230*/  IADD3.X R3, R31, R3, RZ, P0, !PT ;  /* 0x000000031f037210 */ /* 0x000fd200007fe4ff */
.L_x_1663:
[----:B------:R-:W-:Y:S01]  /*8240*/  VIADD R59, R59, UR18 ;  /* 0x000000123b3b7c36 */ /* 0x000fe20008000000 */
[----:B------:R-:W-:Y:S01]  /*8250*/  ULDC UR16, c[0x0][0x2ec] ;  /* 0x0000bb0000107ab9 */ /* 0x000fe20000000800 */
[----:B------:R-:W-:Y:S01]  /*8260*/  LEA R236, R236, UR4, 0x1 ;  /* 0x00000004ecec7c11 */ /* 0x000fe2000f8e08ff */
[----:B------:R-:W-:Y:S01]  /*8270*/  ULDC.64 UR20, c[0x0][0x218] ;  /* 0x0000860000147ab9 */ /* 0x000fe20000000a00 */
[C---:B-1----:R-:W-:Y:S01]  /*8280*/  VIADD R5, R59.reuse, 0x1 ;  /* 0x000000013b057836 */ /* 0x042fe20000000000 */
[CC--:B------:R-:W-:Y:S01]  /*8290*/  ISETP.GE.AND P0, PT, R59.reuse, R71.reuse, PT ;  /* 0x000000473b00720c */ /* 0x0c0fe20003f06270 */
[C---:B------:R-:W-:Y:S02]  /*82a0*/  VIADD R4, R59.reuse, 0x8 ;  /* 0x000000083b047836 */ /* 0x040fe40000000000 */
[----:B--2---:R-:W-:Y:S01]  /*82b0*/  VIADD R7, R59, 0x11 ;  /* 0x000000113b077836 */ /* 0x004fe20000000000 */
[-C--:B------:R-:W-:Y:S01]  /*82c0*/  ISETP.GE.AND P6, PT, R5, R164.reuse, PT ;  /* 0x000000a40500720c */ /* 0x080fe20003fc6270 */
[----:B------:R-:W-:Y:S01]  /*82d0*/  VIADD R8, R59, 0x18 ;  /* 0x000000183b087836 */ /* 0x000fe20000000000 */
[-C--:B------:R-:W-:Y:S01]  /*82e0*/  ISETP.GE.AND P4, PT, R5, R71.reuse, PT ;  /* 0x000000470500720c */ /* 0x080fe20003f86270 */
[C---:B------:R-:W-:Y:S01]  /*82f0*/  VIADD R5, R59.reuse, 0x9 ;  /* 0x000000093b057836 */ /* 0x040fe20000000000 */
[CC--:B------:R-:W-:Y:S01]  /*8300*/  ISETP.GE.AND P2, PT, R4.reuse, R164.reuse, PT ;  /* 0x000000a40400720c */ /* 0x0c0fe20003f46270 */
[C---:B------:R-:W-:Y:S01]  /*8310*/  VIADD R9, R59.reuse, 0x28 ;  /* 0x000000283b097836 */ /* 0x040fe20000000000 */
[-C--:B------:R-:W-:Y:S01]  /*8320*/  ISETP.GE.AND P5, PT, R4, R71.reuse, PT ;  /* 0x000000470400720c */ /* 0x080fe20003fa6270 */
[----:B------:R-:W-:Y:S01]  /*8330*/  VIADD R4, R59, 0x10 ;  /* 0x000000103b047836 */ /* 0x000fe20000000000 */
[----:B------:R-:W-:Y:S01]  /*8340*/  FSEL R15, R111, -INF , !P0 ;  /* 0xff8000006f0f7808 */ /* 0x000fe20004000000 */
[----:B------:R-:W-:Y:S01]  /*8350*/  VIADD R11, R59, 0x50 ;  /* 0x000000503b0b7836 */ /* 0x000fe20000000000 */
[-C--:B------:R-:W-:Y:S01]  /*8360*/  ISETP.GE.AND P0, PT, R5, R164.reuse, PT ;  /* 0x000000a40500720c */ /* 0x080fe20003f06270 */
[C---:B------:R-:W-:Y:S01]  /*8370*/  VIADD R72, R59.reuse, 0x71 ;  /* 0x000000713b487836 */ /* 0x040fe20000000000 */
[----:B------:R-:W-:Y:S01]  /*8380*/  FSEL R6, R112, -INF , !P6 ;  /* 0xff80000070067808 */ /* 0x000fe20007000000 */
[----:B------:R-:W-:Y:S01]  /*8390*/  VIADD R75, R59, 0xe0 ;  /* 0x000000e03b4b7836 */ /* 0x000fe20000000000 */
[----:B------:R-:W-:Y:S01]  /*83a0*/  ISETP.GE.AND P6, PT, R5, R71, PT ;  /* 0x000000470500720c */ /* 0x000fe20003fc6270 */
[C---:B------:R-:W-:Y:S01]  /*83b0*/  VIADD R73, R59.reuse, 0xe8 ;  /* 0x000000e83b497836 */ /* 0x040fe20000000000 */
[----:B------:R-:W-:Y:S01]  /*83c0*/  FSEL R13, R110, -INF , !P4 ;  /* 0xff8000006e0d7808 */ /* 0x000fe20006000000 */
[----:B------:R-:W-:Y:S01]  /*83d0*/  VIADD R74, R59, 0xe1 ;  /* 0x000000e13b4a7836 */ /* 0x000fe20000000000 */
[----:B------:R-:W-:Y:S01]  /*83e0*/  FSEL R5, R109, -INF , !P2 ;  /* 0xff8000006d057808 */ /* 0x000fe20005000000 */
[----:B------:R-:W-:Y:S01]  /*83f0*/  IMAD R232, R235, 0x2, R236 ;  /* 0x00000002ebe87824 */ /* 0x000fe200078e02ec */
[----:B------:R-:W-:-:S02]  /*8400*/  ISETP.GE.AND P4, PT, R4, R164, PT ;  /* 0x000000a40400720c */ /* 0x000fc40003f86270 */
[-C--:B------:R-:W-:Y:S02]  /*8410*/  ISETP.GE.AND P2, PT, R4, R71.reuse, PT ;  /* 0x000000470400720c */ /* 0x080fe40003f46270 */
[----:B------:R-:W-:Y:S02]  /*8420*/  FSEL R14, R107, -INF , !P5 ;  /* 0xff8000006b0e7808 */ /* 0x000fe40006800000 */
[----:B------:R-:W-:Y:S02]  /*8430*/  FSEL R4, R108, -INF , !P0 ;  /* 0xff8000006c047808 */ /* 0x000fe40004000000 */
[C---:B------:R-:W-:Y:S02]  /*8440*/  ISETP.GE.AND P5, PT, R7.reuse, R164, PT ;  /* 0x000000a40700720c */ /* 0x040fe40003fa6270 */
        /* <DEDUP_REMOVED lines=10> */
[-C--:B------:R-:W-:Y:S01]  /*84f0*/  ISETP.GE.AND P5, PT, R7, R71.reuse, PT ;  /* 0x000000470700720c */ /* 0x080fe20003fa6270 */
[----:B------:R-:W-:Y:S01]  /*8500*/  VIADD R7, R59, 0x21 ;  /* 0x000000213b077836 */ /* 0x000fe20000000000 */
[----:B------:R-:W-:Y:S02]  /*8510*/  FSEL R34, R102, -INF , !P0 ;  /* 0xff80000066227808 */ /* 0x000fe40004000000 */
[----:B------:R-:W-:Y:S02]  /*8520*/  FSEL R10, R101, -INF , !P6 ;  /* 0xff800000650a7808 */ /* 0x000fe40007000000 */
[C---:B------:R-:W-:Y:S02]  /*8530*/  ISETP.GE.AND P0, PT, R8.reuse, R164, PT ;  /* 0x000000a40800720c */ /* 0x040fe40003f06270 */
[----:B------:R-:W-:Y:S02]  /*8540*/  ISETP.GE.AND P6, PT, R8, R71, PT ;  /* 0x000000470800720c */ /* 0x000fe40003fc6270 */
        /* <DEDUP_REMOVED lines=27> */
[CC--:B------:R-:W-:Y:S02]  /*8700*/  ISETP.GE.AND P4, PT, R9.reuse, R164.reuse, PT ;  /* 0x000000a40900720c */ /* 0x0c0fe40003f86270 */
[----:B------:R-:W-:Y:S01]  /*8710*/  ISETP.GE.AND P2, PT, R9, R71, PT ;  /* 0x000000470900720c */ /* 0x000fe20003f46270 */
[----:B------:R-:W-:Y:S01]  /*8720*/  VIADD R9, R59, 0x40 ;  /* 0x000000403b097836 */ /* 0x000fe20000000000 */
[----:B------:R-:W-:Y:S01]  /*8730*/  FSEL R55, R87, -INF , !P5 ;  /* 0xff80000057377808 */ /* 0x000fe20006800000 */
[C---:B------:R-:W-:Y:S01]  /*8740*/  VIADD R87, R59.reuse, 0xb0 ;  /* 0x000000b03b577836 */ /* 0x040fe20000000000 */
[----:B------:R-:W-:Y:S01]  /*8750*/  FSEL R209, R88, -INF , !P0 ;  /* 0xff80000058d17808 */ /* 0x000fe20004000000 */
[----:B------:R-:W-:Y:S01]  /*8760*/  VIADD R88, R59, 0xa9 ;  /* 0x000000a93b587836 */ /* 0x000fe20000000000 */
[----:B------:R-:W-:-:S02]  /*8770*/  ISETP.GE.AND P5, PT, R7, R164, PT ;  /* 0x000000a40700720c */ /* 0x000fc40003fa6270 */
[-C--:B------:R-:W-:Y:S01]  /*8780*/  ISETP.GE.AND P0, PT, R7, R71.reuse, PT ;  /* 0x000000470700720c */ /* 0x080fe20003f06270 */
[C---:B------:R-:W-:Y:S01]  /*8790*/  VIADD R7, R59.reuse, 0x41 ;  /* 0x000000413b077836 */ /* 0x040fe20000000000 */
[----:B------:R-:W-:Y:S01]  /*87a0*/  FSEL R54, R86, -INF , !P6 ;  /* 0xff80000056367808 */ /* 0x000fe20007000000 */
[----:B------:R-:W-:Y:S01]  /*87b0*/  VIADD R86, R59, 0xb1 ;  /* 0x000000b13b567836 */ /* 0x000fe20000000000 */
[----:B------:R-:W-:Y:S01]  /*87c0*/  FSEL R206, R85, -INF , !P4 ;  /* 0xff80000055ce7808 */ /* 0x000fe20006000000 */
[----:B------:R-:W-:Y:S01]  /*87d0*/  VIADD R85, R59, 0xb8 ;  /* 0x000000b83b557836 */ /* 0x000fe20000000000 */
        /* <DEDUP_REMOVED lines=12> */
[-C--:B------:R-:W-:Y:S02]  /*88a0*/  ISETP.GE.AND P0, PT, R9, R164.reuse, PT ;  /* 0x000000a40900720c */ /* 0x080fe40003f06270 */
[----:B------:R-:W-:Y:S01]  /*88b0*/  FSEL R154, R81, -INF , !P6 ;  /* 0xff800000519a7808 */ /* 0x000fe20007000000 */
[----:B------:R-:W-:Y:S01]  /*88c0*/  VIADD R81, R59, 0xc8 ;  /* 0x000000c83b517836 */ /* 0x000fe20000000000 */
[----:B------:R-:W-:Y:S01]  /*88d0*/  ISETP.GE.AND P6, PT, R9, R71, PT ;  /* 0x000000470900720c */ /* 0x000fe20003fc6270 */
[----:B------:R-:W-:Y:S01]  /*88e0*/  VIADD R9, R59, 0x51 ;  /* 0x000000513b097836 */ /* 0x000fe20000000000 */
[----:B------:R-:W-:Y:S01]  /*88f0*/  FSEL R12, R63, -INF , !P4 ;  /* 0xff8000003f0c7808 */ /* 0x000fe20006000000 */
[C---:B------:R-:W-:Y:S01]  /*8900*/  VIADD R63, R59.reuse, 0x59 ;  /* 0x000000593b3f7836 */ /* 0x040fe20000000000 */
[----:B------:R-:W-:Y:S01]  /*8910*/  FSEL R157, R80, -INF , !P2 ;  /* 0xff800000509d7808 */ /* 0x000fe20005000000 */
[----:B------:R-:W-:Y:S01]  /*8920*/  VIADD R80, R59, 0xc9 ;  /* 0x000000c93b507836 */ /* 0x000fe20000000000 */
[----:B------:R-:W-:-:S02]  /*8930*/  ISETP.GE.AND P4, PT, R7, R164, PT ;  /* 0x000000a40700720c */ /* 0x000fc40003f86270 */
[-C--:B------:R-:W-:Y:S02]  /*8940*/  ISETP.GE.AND P2, PT, R7, R71.reuse, PT ;  /* 0x000000470700720c */ /* 0x080fe40003f46270 */
[----:B------:R-:W-:Y:S01]  /*8950*/  FSEL R7, R2, -INF , !P5 ;  /* 0xff80000002077808 */ /* 0x000fe20006800000 */
[----:B------:R-:W-:Y:S01]  /*8960*/  VIADD R2, R59, 0x58 ;  /* 0x000000583b027836 */ /* 0x000fe20000000000 */
[----:B------:R-:W-:Y:S02]  /*8970*/  FSEL R158, R113, -INF , !P0 ;  /* 0xff800000719e7808 */ /* 0x000fe40004000000 */
[C---:B------:R-:W-:Y:S02]  /*8980*/  ISETP.GE.AND P5, PT, R11.reuse, R164, PT ;  /* 0x000000a40b00720c */ /* 0x040fe40003fa6270 */
[----:B------:R-:W-:Y:S02]  /*8990*/  ISETP.GE.AND P0, PT, R11, R71, PT ;  /* 0x000000470b00720c */ /* 0x000fe40003f06270 */
[----:B------:R-:W-:-:S02]  /*89a0*/  FSEL R11, R116, -INF , !P6 ;  /* 0xff800000740b7808 */ /* 0x000fc40007000000 */
[C---:B------:R-:W-:Y:S02]  /*89b0*/  ISETP.GE.AND P6, PT, R9.reuse, R164, PT ;  /* 0x000000a40900720c */ /* 0x040fe40003fc6270 */
[----:B------:R-:W-:Y:S02]  /*89c0*/  FSEL R159, R114, -INF , !P4 ;  /* 0xff800000729f7808 */ /* 0x000fe40006000000 */
[----:B------:R-:W-:Y:S02]  /*89d0*/  ISETP.GE.AND P4, PT, R9, R71, PT ;  /* 0x000000470900720c */ /* 0x000fe40003f86270 */
        /* <DEDUP_REMOVED lines=32> */
[----:B------:R-:W-:Y:S01]  /*8be0*/  ISETP.GE.AND P4, PT, R2, R71, PT ;  /* 0x000000470200720c */ /* 0x000fe20003f86270 */
[----:B------:R-:W-:Y:S01]  /*8bf0*/  VIADD R2, R59, 0x70 ;  /* 0x000000703b027836 */ /* 0x000fe20000000000 */
[----:B------:R-:W-:Y:S02]  /*8c00*/  FMNMX.FTZ R63, R35, R63, !PT ;  /* 0x0000003f233f7209 */ /* 0x000fe40007810000 */
[----:B------:R-:W-:Y:S02]  /*8c10*/  FSEL R153, R133, -INF , !P4 ;  /* 0xff80000085997808 */ /* 0x000fe40006000000 */
[----:B------:R-:W-:Y:S02]  /*8c20*/  FSEL R187, R132, -INF , !P2 ;  /* 0xff80000084bb7808 */ /* 0x000fe40005000000 */
[----:B------:R-:W-:-:S02]  /*8c30*/  FMNMX.FTZ R63, R42, R63, !PT ;  /* 0x0000003f2a3f7209 */ /* 0x000fc40007810000 */
[----:B------:R-:W-:Y:S02]  /*8c40*/  FSEL R185, R131, -INF , !P6 ;  /* 0xff80000083b97808 */ /* 0x000fe40007000000 */
[CC--:B------:R-:W-:Y:S02]  /*8c50*/  ISETP.GE.AND P4, PT, R72.reuse, R164.reuse, PT ;  /* 0x000000a44800720c */ /* 0x0c0fe40003f86270 */
[-C--:B------:R-:W-:Y:S01]  /*8c60*/  ISETP.GE.AND P2, PT, R72, R71.reuse, PT ;  /* 0x000000474800720c */ /* 0x080fe20003f46270 */
[C---:B------:R-:W-:Y:S01]  /*8c70*/  VIADD R72, R59.reuse, 0x79 ;  /* 0x000000793b487836 */ /* 0x040fe20000000000 */
[----:B------:R-:W-:Y:S02]  /*8c80*/  ISETP.GE.AND P6, PT, R2, R71, PT ;  /* 0x000000470200720c */ /* 0x000fe40003fc6270 */
[----:B------:R-:W-:Y:S02]  /*8c90*/  FSEL R205, R130, -INF , !P0 ;  /* 0xff80000082cd7808 */ /* 0x000fe40004000000 */
        /* <DEDUP_REMOVED lines=10> */
[-C--:B------:R-:W-:Y:S02]  /*8d40*/  ISETP.GE.AND P0, PT, R2, R71.reuse, PT ;  /* 0x000000470200720c */ /* 0x080fe40003f06270 */
[----:B------:R-:W-:Y:S02]  /*8d50*/  FMNMX.FTZ R72, R52, R72, !PT ;  /* 0x0000004834487209 */ /* 0x000fe40007810000 */
[----:B------:R-:W-:Y:S02]  /*8d60*/  FSEL R177, R141, -INF , !P0 ;  /* 0xff8000008db17808 */ /* 0x000fe40004000000 */
[----:B------:R-:W-:Y:S02]  /*8d70*/  FSEL R198, R140, -INF , !P6 ;  /* 0xff8000008cc67808 */ /* 0x000fe40007000000 */
[C---:B------:R-:W-:Y:S02]  /*8d80*/  ISETP.GE.AND P0, PT, R63.reuse, R164, PT ;  /* 0x000000a43f00720c */ /* 0x040fe40003f06270 */
[----:B------:R-:W-:-:S02]  /*8d90*/  ISETP.GE.AND P6, PT, R63, R71, PT ;  /* 0x000000473f00720c */ /* 0x000fc40003fc6270 */
[----:B------:R-:W-:Y:S01]  /*8da0*/  FMNMX.FTZ R63, R53, R72, !PT ;  /* 0x00000048353f7209 */ /* 0x000fe20007810000 */
[----:B------:R-:W-:Y:S01]  /*8db0*/  VIADD R72, R59, 0x89 ;  /* 0x000000893b487836 */ /* 0x000fe20000000000 */
[----:B------:R-:W-:Y:S02]  /*8dc0*/  FSEL R161, R134, -INF , !P5 ;  /* 0xff80000086a17808 */ /* 0x000fe40006800000 */
[----:B------:R-:W-:Y:S02]  /*8dd0*/  FMNMX.FTZ R63, R55, R63, !PT ;  /* 0x0000003f373f7209 */ /* 0x000fe40007810000 */
[----:B------:R-:W-:Y:S01]  /*8de0*/  ISETP.GE.AND P5, PT, R2, R164, PT ;  /* 0x000000a40200720c */ /* 0x000fe20003fa6270 */
[----:B------:R-:W-:Y:S01]  /*8df0*/  VIADD R2, R59, 0x80 ;  /* 0x000000803b027836 */ /* 0x000fe20000000000 */
[----:B------:R-:W-:Y:S02]  /*8e00*/  FMNMX.FTZ R63, R54, R63, !PT ;  /* 0x0000003f363f7209 */ /* 0x000fe40007810000 */
[----:B------:R-:W-:-:S02]  /*8e10*/  FSEL R169, R138, -INF , !P2 ;  /* 0xff8000008aa97808 */ /* 0x000fc40005000000 */
[----:B------:R-:W-:Y:S02]  /*8e20*/  FMNMX.FTZ R63, R58, R63, !PT ;  /* 0x0000003f3a3f7209 */ /* 0x000fe40007810000 */
[----:B------:R-:W-:Y:S02]  /*8e30*/  FSEL R197, R139, -INF , !P5 ;  /* 0xff8000008bc57808 */ /* 0x000fe40006800000 */
[C---:B------:R-:W-:Y:S02]  /*8e40*/  ISETP.GE.AND P2, PT, R2.reuse, R164, PT ;  /* 0x000000a40200720c */ /* 0x040fe40003f46270 */
        /* <DEDUP_REMOVED lines=10> */
[----:B------:R-:W-:Y:S01]  /*8ef0*/  FSEL R195, R76, -INF , !P4 ;  /* 0xff8000004cc37808 */ /* 0x000fe20006000000 */
[----:B------:R-:W-:Y:S01]  /*8f00*/  VIADD R76, R59, 0xd9 ;  /* 0x000000d93b4c7836 */ /* 0x000fe20000000000 */
[----:B------:R-:W-:-:S02]  /*8f10*/  ISETP.GE.AND P4, PT, R2, R71, PT ;  /* 0x000000470200720c */ /* 0x000fc40003f86270 */
[----:B------:R-:W-:Y:S02]  /*8f20*/  FMNMX.FTZ R63, R11, R63, !PT ;  /* 0x0000003f0b3f7209 */ /* 0x000fe40007810000 */
[----:B------:R-:W-:Y:S02]  /*8f30*/  FSEL R200, R200, -INF , !P4 ;  /* 0xff800000c8c87808 */ /* 0x000fe40006000000 */
[----:B------:R-:W-:Y:S01]  /*8f40*/  FMNMX.FTZ R89, R9, R63, !PT ;  /* 0x0000003f09597209 */ /* 0x000fe20007810000 */
[C---:B------:R-:W-:Y:S01]  /*8f50*/  VIADD R63, R59.reuse, 0xf1 ;  /* 0x000000f13b3f7836 */ /* 0x040fe20000000000 */
[C---:B------:R-:W-:Y:S02]  /*8f60*/  ISETP.GE.AND P4, PT, R59.reuse, R164, PT ;  /* 0x000000a43b00720c */ /* 0x040fe40003f86270 */
[----:B------:R-:W-:Y:S02]  /*8f70*/  FMNMX.FTZ R89, R56, R89, !PT ;  /* 0x0000005938597209 */ /* 0x000fe40007810000 */
[----:B------:R-:W-:Y:S01]  /*8f80*/  FSEL R119, R0, -INF , !P4 ;  /* 0xff80000000777808 */ /* 0x000fe20006000000 */
[----:B------:R-:W-:Y:S01]  /*8f90*/  VIADD R0, R59, 0xa1 ;  /* 0x000000a13b007836 */ /* 0x000fe20000000000 */
        /* <DEDUP_REMOVED lines=20> */
[----:B------:R-:W-:Y:S02]  /*90e0*/  FSEL R181, R145, -INF , !P5 ;  /* 0xff80000091b57808 */ /* 0x000fe40006800000 */
[----:B------:R-:W-:Y:S02]  /*90f0*/  FMNMX.FTZ R89, R179, R89, !PT ;  /* 0x00000059b3597209 */ /* 0x000fe40007810000 */
[----:B------:R-:W-:Y:S02]  /*9100*/  FMNMX.FTZ R90, R214, R90, !PT ;  /* 0x0000005ad65a7209 */ /* 0x000fe40007810000 */
[----:B------:R-:W-:Y:S02]  /*9110*/  FSEL R188, R146, -INF , !P6 ;  /* 0xff80000092bc7808 */ /* 0x000fe40007000000 */
[----:B------:R-:W-:-:S02]  /*9120*/  FMNMX.FTZ R89, R181, R89, !PT ;  /* 0x00000059b5597209 */ /* 0x000fc40007810000 */
[----:B------:R-:W-:Y:S02]  /*9130*/  FMNMX.FTZ R90, R210, R90, !PT ;  /* 0x0000005ad25a7209 */ /* 0x000fe40007810000 */
[----:B------:R-:W-:Y:S02]  /*9140*/  FSEL R199, R144, -INF , !P0 ;  /* 0xff80000090c77808 */ /* 0x000fe40004000000 */
[----:B------:R-:W-:Y:S02]  /*9150*/  ISETP.GE.AND P0, PT, R72, R71, PT ;  /* 0x000000474800720c */ /* 0x000fe40003f06270 */
[----:B------:R-:W-:Y:S01]  /*9160*/  FSEL R191, R78, -INF , !P2 ;  /* 0xff8000004ebf7808 */ /* 0x000fe20005000000 */
[----:B------:R-:W-:Y:S01]  /*9170*/  VIADD R78, R59, 0xd1 ;  /* 0x000000d13b4e7836 */ /* 0x000fe20000000000 */
[----:B------:R-:W-:Y:S02]  /*9180*/  FMNMX.FTZ R89, R188, R89, !PT ;  /* 0x00000059bc597209 */ /* 0x000fe40007810000 */
[----:B------:R-:W-:-:S02]  /*9190*/  FMNMX.FTZ R90, R209, R90, !PT ;  /* 0x0000005ad15a7209 */ /* 0x000fc40007810000 */
[-C--:B------:R-:W-:Y:S01]  /*91a0*/  ISETP.GE.AND P5, PT, R72, R164.reuse, PT ;  /* 0x000000a44800720c */ /* 0x080fe20003fa6270 */
[C---:B------:R-:W-:Y:S01]  /*91b0*/  VIADD R72, R59.reuse, 0x91 ;  /* 0x000000913b487836 */ /* 0x040fe20000000000 */
[----:B------:R-:W-:Y:S01]  /*91c0*/  ISETP.GE.AND P6, PT, R2, R164, PT ;  /* 0x000000a40200720c */ /* 0x000fe20003fc6270 */
[----:B------:R-:W-:Y:S01]  /*91d0*/  VIADD R2, R59, 0x98 ;  /* 0x000000983b027836 */ /* 0x000fe20000000000 */
[----:B------:R-:W-:Y:S01]  /*91e0*/  FSEL R192, R79, -INF , !P0 ;  /* 0xff8000004fc07808 */ /* 0x000fe20004000000 */
[----:B------:R-:W-:Y:S01]  /*91f0*/  VIADD R79, R59, 0xd0 ;  /* 0x000000d03b4f7836 */ /* 0x000fe20000000000 */
[----:B------:R-:W-:Y:S02]  /*9200*/  FMNMX.FTZ R89, R191, R89, !PT ;  /* 0x00000059bf597209 */ /* 0x000fe40007810000 */
[----:B------:R-:W-:Y:S02]  /*9210*/  FMNMX.FTZ R90, R206, R90, !PT ;  /* 0x0000005ace5a7209 */ /* 0x000fe40007810000 */
[----:B------:R-:W-:Y:S01]  /*9220*/  FSEL R193, R77, -INF , !P5 ;  /* 0xff8000004dc17808 */ /* 0x000fe20006800000 */
[----:B------:R-:W-:Y:S01]  /*9230*/  VIADD R77, R59, 0xd8 ;  /* 0x000000d83b4d7836 */ /* 0x000fe20000000000 */
[----:B------:R-:W-:-:S02]  /*9240*/  FSEL R182, R182, -INF , !P6 ;  /* 0xff800000b6b67808 */ /* 0x000fc40007000000 */
[-C--:B------:R-:W-:Y:S02]  /*9250*/  ISETP.GE.AND P5, PT, R72, R71.reuse, PT ;  /* 0x000000474800720c */ /* 0x080fe40003fa6270 */
[CC--:B------:R-:W-:Y:S02]  /*9260*/  ISETP.GE.AND P0, PT, R2.reuse, R164.reuse, PT ;  /* 0x000000a40200720c */ /* 0x0c0fe40003f06270 */
[----:B------:R-:W-:Y:S01]  /*9270*/  ISETP.GE.AND P6, PT, R2, R71, PT ;  /* 0x000000470200720c */ /* 0x000fe20003fc6270 */
[C---:B------:R-:W-:Y:S01]  /*9280*/  VIADD R2, R59.reuse, 0x99 ;  /* 0x000000993b027836 */ /* 0x040fe20000000000 */
        /* <DEDUP_REMOVED lines=8> */
[C---:B------:R-:W-:Y:S02]  /*9310*/  ISETP.GE.AND P2, PT, R2.reuse, R164, PT ;  /* 0x000000a40200720c */ /* 0x040fe40003f46270 */
[----:B------:R-:W-:Y:S01]  /*9320*/  ISETP.GE.AND P5, PT, R2, R71, PT ;  /* 0x000000470200720c */ /* 0x000fe20003fa6270 */
[----:B------:R-:W-:Y:S01]  /*9330*/  VIADD R2, R59, 0xa0 ;  /* 0x000000a03b027836 */ /* 0x000fe20000000000 */
[----:B------:R-:W-:-:S02]  /*9340*/  FSEL R203, R203, -INF , !P6 ;  /* 0xff800000cbcb7808 */ /* 0x000fc40007000000 */
[----:B------:R-:W-:Y:S02]  /*9350*/  FMNMX.FTZ R89, R202, R89, !PT ;  /* 0x00000059ca597209 */ /* 0x000fe40007810000 */
[----:B------:R-:W-:Y:S02]  /*9360*/  FMNMX.FTZ R90, R157, R90, !PT ;  /* 0x0000005a9d5a7209 */ /* 0x000fe40007810000 */
[----:B------:R-:W-:Y:S02]  /*9370*/  ISETP.GE.AND P4, PT, R2, R71, PT ;  /* 0x000000470200720c */ /* 0x000fe40003f86270 */
[----:B------:R-:W-:Y:S02]  /*9380*/  FSEL R190, R190, -INF , !P5 ;  /* 0xff800000bebe7808 */ /* 0x000fe40006800000 */
[----:B------:R-:W-:Y:S02]  /*9390*/  FMNMX.FTZ R89, R203, R89, !PT ;  /* 0x00000059cb597209 */ /* 0x000fe40007810000 */
[----:B------:R-:W-:-:S02]  /*93a0*/  FSEL R175, R175, -INF , !P2 ;  /* 0xff800000afaf7808 */ /* 0x000fc40005000000 */
[----:B------:R-:W-:Y:S02]  /*93b0*/  FMNMX.FTZ R90, R158, R90, !PT ;  /* 0x0000005a9e5a7209 */ /* 0x000fe40007810000 */
[----:B------:R-:W-:Y:S02]  /*93c0*/  FSEL R178, R178, -INF , !P0 ;  /* 0xff800000b2b27808 */ /* 0x000fe40004000000 */
[CC--:B------:R-:W-:Y:S02]  /*93d0*/  ISETP.GE.AND P6, PT, R0.reuse, R164.reuse, PT ;  /* 0x000000a40000720c */ /* 0x0c0fe40003fc6270 */
[----:B------:R-:W-:Y:S01]  /*93e0*/  ISETP.GE.AND P2, PT, R0, R71, PT ;  /* 0x000000470000720c */ /* 0x000fe20003f46270 */
[C---:B------:R-:W-:Y:S01]  /*93f0*/  VIADD R0, R59.reuse, 0xa8 ;  /* 0x000000a83b007836 */ /* 0x040fe20000000000 */
[----:B------:R-:W-:Y:S01]  /*9400*/  ISETP.GE.AND P0, PT, R2, R164, PT ;  /* 0x000000a40200720c */ /* 0x000fe20003f06270 */
[----:B------:R-:W-:Y:S01]  /*9410*/  VIADD R2, R59, 0xf8 ;  /* 0x000000f83b027836 */ /* 0x000fe20000000000 */
[----:B------:R-:W-:-:S02]  /*9420*/  FSEL R189, R189, -INF , !P4 ;  /* 0xff800000bdbd7808 */ /* 0x000fc40006000000 */
[----:B------:R-:W-:Y:S02]  /*9430*/  FMNMX.FTZ R89, R190, R89, !PT ;  /* 0x00000059be597209 */ /* 0x000fe40007810000 */
[----:B------:R-:W-:Y:S02]  /*9440*/  FMNMX.FTZ R90, R159, R90, !PT ;  /* 0x0000005a9f5a7209 */ /* 0x000fe40007810000 */
[----:B------:R-:W-:Y:S02]  /*9450*/  FSEL R163, R163, -INF , !P0 ;  /* 0xff800000a3a37808 */ /* 0x000fe40004000000 */
        /* <DEDUP_REMOVED lines=24> */
[----:B------:R-:W-:Y:S02]  /*95e0*/  FSEL R149, R149, -INF , !P2 ;  /* 0xff80000095957808 */ /* 0x000fe40005000000 */
[-C--:B------:R-:W-:Y:S02]  /*95f0*/  ISETP.GE.AND P2, PT, R82, R71.reuse, PT ;  /* 0x000000475200720c */ /* 0x080fe40003f46270 */
[----:B------:R-:W-:-:S02]  /*9600*/  ISETP.GE.AND P0, PT, R83, R71, PT ;  /* 0x000000475300720c */ /* 0x000fc40003f06270 */
[----:B------:R-:W-:Y:S02]  /*9610*/  FMNMX.FTZ R89, R151, R89, !PT ;  /* 0x0000005997597209 */ /* 0x000fe40007810000 */
[----:B------:R-:W-:Y:S02]  /*9620*/  FMNMX.FTZ R90, R185, R90, !PT ;  /* 0x0000005ab95a7209 */ /* 0x000fe40007810000 */
[----:B------:R-:W-:Y:S02]  /*9630*/  FSEL R137, R230, -INF , !P2 ;  /* 0xff800000e6897808 */ /* 0x000fe40005000000 */
[----:B------:R-:W-:Y:S02]  /*9640*/  FSEL R147, R147, -INF , !P0 ;  /* 0xff80000093937808 */ /* 0x000fe40004000000 */
[----:B------:R-:W-:Y:S02]  /*9650*/  FMNMX.FTZ R89, R149, R89, !PT ;  /* 0x0000005995597209 */ /* 0x000fe40007810000 */
[----:B------:R-:W-:-:S02]  /*9660*/  ISETP.GE.AND P2, PT, R80, R71, PT ;  /* 0x000000475000720c */ /* 0x000fc40003f46270 */
[----:B------:R-:W-:Y:S02]  /*9670*/  FMNMX.FTZ R90, R187, R90, !PT ;  /* 0x0000005abb5a7209 */ /* 0x000fe40007810000 */
[----:B------:R-:W-:Y:S02]  /*9680*/  ISETP.GE.AND P0, PT, R81, R71, PT ;  /* 0x000000475100720c */ /* 0x000fe40003f06270 */
[----:B------:R-:W-:Y:S02]  /*9690*/  FMNMX.FTZ R89, R147, R89, !PT ;  /* 0x0000005993597209 */ /* 0x000fe40007810000 */
[----:B------:R-:W-:Y:S02]  /*96a0*/  FSEL R101, R48, -INF , !P2 ;  /* 0xff80000030657808 */ /* 0x000fe40005000000 */
[----:B------:R-:W-:Y:S02]  /*96b0*/  FMNMX.FTZ R48, R194, R90, !PT ;  /* 0x0000005ac2307209 */ /* 0x000fe40007810000 */
[----:B------:R-:W-:Y:S01]  /*96c0*/  FSEL R136, R231, -INF , !P0 ;  /* 0xff800000e7887808 */ /* 0x000fe20004000000 */
[----:B------:R-:W-:Y:S01]  /*96d0*/  IMAD R231, R234, 0x2, R236 ;  /* 0x00000002eae77824 */ /* 0x000fe200078e02ec */
[----:B------:R-:W-:-:S02]  /*96e0*/  FMNMX.FTZ R89, R137, R89, !PT ;  /* 0x0000005989597209 */ /* 0x000fc40007810000 */
[----:B------:R-:W-:Y:S01]  /*96f0*/  FMNMX.FTZ R48, R196, R48, !PT ;  /* 0x00000030c4307209 */ /* 0x000fe20007810000 */
[----:B------:R-:W-:Y:S01]  /*9700*/  IMAD R230, R235, 0x2, R231 ;  /* 0x00000002ebe67824 */ /* 0x000fe200078e02e7 */
[-C--:B------:R-:W-:Y:S02]  /*9710*/  ISETP.GE.AND P0, PT, R79, R71.reuse, PT ;  /* 0x000000474f00720c */ /* 0x080fe40003f06270 */
[----:B------:R-:W-:Y:S02]  /*9720*/  ISETP.GE.AND P2, PT, R78, R71, PT ;  /* 0x000000474e00720c */ /* 0x000fe40003f46270 */
[----:B------:R-:W-:Y:S02]  /*9730*/  FMNMX.FTZ R89, R136, R89, !PT ;  /* 0x0000005988597209 */ /* 0x000fe40007810000 */
[----:B------:R-:W-:Y:S02]  /*9740*/  FMNMX.FTZ R48, R197, R48, !PT ;  /* 0x00000030c5307209 */ /* 0x000fe40007810000 */
[----:B------:R-:W-:-:S02]  /*9750*/  FSEL R100, R49, -INF , !P0 ;  /* 0xff80000031647808 */ /* 0x000fc40004000000 */
[----:B------:R-:W-:Y:S02]  /*9760*/  FSEL R99, R50, -INF , !P2 ;  /* 0xff80000032637808 */ /* 0x000fe40005000000 */
[----:B------:R-:W-:Y:S02]  /*9770*/  FMNMX.FTZ R49, R101, R89, !PT ;  /* 0x0000005965317209 */ /* 0x000fe40007810000 */
[-C--:B------:R-:W-:Y:S02]  /*9780*/  ISETP.GE.AND P2, PT, R76, R71.reuse, PT ;  /* 0x000000474c00720c */ /* 0x080fe40003f46270 */
[----:B------:R-:W-:Y:S02]  /*9790*/  FMNMX.FTZ R48, R198, R48, !PT ;  /* 0x00000030c6307209 */ /* 0x000fe40007810000 */
[----:B------:R-:W-:Y:S02]  /*97a0*/  ISETP.GE.AND P0, PT, R77, R71, PT ;  /* 0x000000474d00720c */ /* 0x000fe40003f06270 */
[----:B------:R-:W-:-:S02]  /*97b0*/  FMNMX.FTZ R49, R100, R49, !PT ;  /* 0x0000003164317209 */ /* 0x000fc40007810000 */
[----:B------:R-:W-:Y:S02]  /*97c0*/  FSEL R97, R39, -INF , !P2 ;  /* 0xff80000027617808 */ /* 0x000fe40005000000 */
[----:B------:R-:W-:Y:S02]  /*97d0*/  FMNMX.FTZ R39, R201, R48, !PT ;  /* 0x00000030c9277209 */ /* 0x000fe40007810000 */
[----:B------:R-:W-:Y:S02]  /*97e0*/  FSEL R98, R38, -INF , !P0 ;  /* 0xff80000026627808 */ /* 0x000fe40004000000 */
[----:B------:R-:W-:Y:S02]  /*97f0*/  ISETP.GE.AND P0, PT, R75, R71, PT ;  /* 0x000000474b00720c */ /* 0x000fe40003f06270 */
[----:B------:R-:W-:Y:S02]  /*9800*/  FMNMX.FTZ R38, R99, R49, !PT ;  /* 0x0000003163267209 */ /* 0x000fe40007810000 */
[----:B------:R-:W-:-:S02]  /*9810*/  FMNMX.FTZ R39, R199, R39, !PT ;  /* 0x00000027c7277209 */ /* 0x000fc40007810000 */
[----:B------:R-:W-:Y:S02]  /*9820*/  FSEL R96, R40, -INF , !P0 ;  /* 0xff80000028607808 */ /* 0x000fe40004000000 */
[----:B------:R-:W-:Y:S02]  /*9830*/  FMNMX.FTZ R38, R98, R38, !PT ;  /* 0x0000002662267209 */ /* 0x000fe40007810000 */
[----:B------:R-:W-:Y:S02]  /*9840*/  ISETP.GE.AND P0, PT, R73, R71, PT ;  /* 0x000000474900720c */ /* 0x000fe40003f06270 */
[----:B------:R-:W-:Y:S02]  /*9850*/  FMNMX.FTZ R39, R195, R39, !PT ;  /* 0x00000027c3277209 */ /* 0x000fe40007810000 */
[----:B------:R-:W-:Y:S02]  /*9860*/  ISETP.GE.AND P2, PT, R74, R71, PT ;  /* 0x000000474a00720c */ /* 0x000fe40003f46270 */
[----:B------:R-:W-:-:S02]  /*9870*/  FMNMX.FTZ R38, R97, R38, !PT ;  /* 0x0000002661267209 */ /* 0x000fc40007810000 */
[----:B------:R-:W-:Y:S02]  /*9880*/  FSEL R94, R33, -INF , !P0 ;  /* 0xff800000215e7808 */ /* 0x000fe40004000000 */
[----:B------:R-:W-:Y:S01]  /*9890*/  ISETP.GE.AND P5, PT, R0, R164, PT ;  /* 0x000000a40000720c */ /* 0x000fe20003fa6270 */
[----:B------:R-:W-:Y:S01]  /*98a0*/  VIADD R0, R59, 0xe9 ;  /* 0x000000e93b007836 */ /* 0x000fe20000000000 */
[----:B------:R-:W-:Y:S01]  /*98b0*/  FMNMX.FTZ R33, R193, R39, !PT ;  /* 0x00000027c1217209 */ /* 0x000fe20007810000 */
[----:B------:R-:W-:Y:S01]  /*98c0*/  VIADD R59, R59, 0xf9 ;  /* 0x000000f93b3b7836 */ /* 0x000fe20000000000 */
        /* <DEDUP_REMOVED lines=8> */
[----:B------:R-:W-:-:S02]  /*9950*/  FSEL R93, R32, -INF , !P2 ;  /* 0xff800000205d7808 */ /* 0x000fc40005000000 */
[----:B------:R-:W-:Y:S02]  /*9960*/  FMNMX.FTZ R32, R94, R38, !PT ;  /* 0x000000265e207209 */ /* 0x000fe40007810000 */
[----:B------:R-:W-:Y:S02]  /*9970*/  FMNMX.FTZ R27, R178, R27, !PT ;  /* 0x0000001bb21b7209 */ /* 0x000fe40007810000 */
[----:B------:R-:W-:Y:S02]  /*9980*/  ISETP.GE.AND P2, PT, R63, R71, PT ;  /* 0x000000473f00720c */ /* 0x000fe40003f46270 */
[----:B------:R-:W-:Y:S02]  /*9990*/  FMNMX.FTZ R32, R93, R32, !PT ;  /* 0x000000205d207209 */ /* 0x000fe40007810000 */
[----:B------:R-:W-:Y:S02]  /*99a0*/  FMNMX.FTZ R27, R175, R27, !PT ;  /* 0x0000001baf1b7209 */ /* 0x000fe40007810000 */
[----:B------:R-:W-:-:S02]  /*99b0*/  FSEL R91, R26, -INF , !P2 ;  /* 0xff8000001a5b7808 */ /* 0x000fc40005000000 */
[----:B------:R-:W-:Y:S02]  /*99c0*/  ISETP.GE.AND P0, PT, R2, R71, PT ;  /* 0x000000470200720c */ /* 0x000fe40003f06270 */
[----:B------:R-:W-:Y:S02]  /*99d0*/  FMNMX.FTZ R26, R92, R32, !PT ;  /* 0x000000205c1a7209 */ /* 0x000fe40007810000 */
        /* <DEDUP_REMOVED lines=15> */
[----:B------:R-:W-:Y:S01]  /*9ad0*/  FSEL R143, R148, -INF , !P2 ;  /* 0xff800000948f7808 */ /* 0x000fe20005000000 */
[----:B------:R-:W1:Y:S01]  /*9ae0*/  SHFL.BFLY PT, R27, R26, 0x2, 0x1f ;  /* 0x0c401f001a1b7f89 */ /* 0x000e6200000e0000 */
[----:B------:R-:W-:-:S02]  /*9af0*/  FMNMX.FTZ R28, R156, R28, !PT ;  /* 0x0000001c9c1c7209 */ /* 0x000fc40007810000 */
[----:B------:R-:W-:Y:S02]  /*9b00*/  ISETP.GE.AND P2, PT, R85, R164, PT ;  /* 0x000000a45500720c */ /* 0x000fe40003f46270 */
        /* <DEDUP_REMOVED lines=17> */
[----:B-1----:R-:W-:Y:S02]  /*9c20*/  FMNMX.FTZ R27, R26, R27, !PT ;  /* 0x0000001b1a1b7209 */ /* 0x002fe40007810000 */
[----:B------:R-:W-:Y:S02]  /*9c30*/  ISETP.GE.AND P2, PT, R79, R164, PT ;  /* 0x000000a44f00720c */ /* 0x000fe40003f46270 */
[----:B------:R-:W-:Y:S01]  /*9c40*/  FSEL R114, R45, -INF , !P0 ;  /* 0xff8000002d727808 */ /* 0x000fe20004000000 */
[----:B------:R-:W1:Y:S01]  /*9c50*/  SHFL.BFLY PT, R26, R27, 0x1, 0x1f ;  /* 0x0c201f001b1a7f89 */ /* 0x000e6200000e0000 */
[----:B------:R-:W-:Y:S02]  /*9c60*/  FMNMX.FTZ R28, R115, R28, !PT ;  /* 0x0000001c731c7209 */ /* 0x000fe40007810000 */
[----:B------:R-:W-:Y:S02]  /*9c70*/  ISETP.GE.AND P0, PT, R78, R164, PT ;  /* 0x000000a44e00720c */ /* 0x000fe40003f06270 */
[----:B------:R-:W-:-:S02]  /*9c80*/  FSEL R113, R46, -INF , !P2 ;  /* 0xff8000002e717808 */ /* 0x000fc40005000000 */
[----:B------:R-:W-:Y:S02]  /*9c90*/  FMNMX.FTZ R28, R114, R28, !PT ;  /* 0x0000001c721c7209 */ /* 0x000fe40007810000 */
[----:B------:R-:W-:Y:S02]  /*9ca0*/  ISETP.GE.AND P2, PT, R77, R164, PT ;  /* 0x000000a44d00720c */ /* 0x000fe40003f46270 */
[----:B------:R-:W-:Y:S02]  /*9cb0*/  FSEL R112, R47, -INF , !P0 ;  /* 0xff8000002f707808 */ /* 0x000fe40004000000 */
[----:B------:R-:W-:Y:S01]  /*9cc0*/  FMNMX.FTZ R28, R113, R28, !PT ;  /* 0x0000001c711c7209 */ /* 0x000fe20007810000 */
[----:B------:R-:W-:Y:S01]  /*9cd0*/  LDSM.16.MT88.4 R44, [R236+0xa800] ;  /* 0x00a80000ec2c783b */ /* 0x000fe20000004200 */
        /* <DEDUP_REMOVED lines=10> */
[----:B------:R-:W-:Y:S02]  /*9d80*/  FSEL R108, R18, -INF , !P4 ;  /* 0xff800000126c7808 */ /* 0x000fe40006000000 */
[----:B------:R-:W-:Y:S02]  /*9d90*/  ISETP.GE.AND P0, PT, R73, R164, PT ;  /* 0x000000a44900720c */ /* 0x000fe40003f06270 */
[----:B------:R-:W-:Y:S02]  /*9da0*/  FMNMX.FTZ R18, R109, R28, !PT ;  /* 0x0000001c6d127209 */ /* 0x000fe40007810000 */
[----:B------:R-:W-:Y:S02]  /*9db0*/  ISETP.GE.AND P2, PT, R0, R164, PT ;  /* 0x000000a40000720c */ /* 0x000fe40003f46270 */
[----:B------:R-:W-:-:S02]  /*9dc0*/  FSEL R107, R21, -INF , !P0 ;  /* 0xff800000156b7808 */ /* 0x000fc40004000000 */
[----:B------:R-:W-:Y:S02]  /*9dd0*/  FMNMX.FTZ R18, R108, R18, !PT ;  /* 0x000000126c127209 */ /* 0x000fe40007810000 */
[----:B-1----:R-:W-:Y:S02]  /*9de0*/  FMNMX.FTZ R0, R27, R26, !PT ;  /* 0x0000001a1b007209 */ /* 0x002fe40007810000 */
[----:B------:R-:W-:Y:S02]  /*9df0*/  ISETP.GE.AND P4, PT, R72, R164, PT ;  /* 0x000000a44800720c */ /* 0x000fe40003f86270 */
[----:B------:R-:W-:Y:S01]  /*9e00*/  FSEL R106, R20, -INF , !P2 ;  /* 0xff800000146a7808 */ /* 0x000fe20005000000 */
[C---:B------:R-:W-:Y:S01]  /*9e10*/  FMUL.FTZ R87, R0.reuse, UR16 ;  /* 0x0000001000577c20 */ /* 0x040fe20008410000 */
[----:B------:R-:W-:Y:S02]  /*9e20*/  FMNMX.FTZ R18, R107, R18, !PT ;  /* 0x000000126b127209 */ /* 0x000fe40007810000 */
[----:B------:R-:W-:-:S02]  /*9e30*/  FSETP.NEU.FTZ.AND P0, PT, R0, -INF , PT ;  /* 0xff8000000000780b */ /* 0x000fc40003f1d000 */
[----:B------:R-:W-:Y:S02]  /*9e40*/  ISETP.GE.AND P2, PT, R63, R164, PT ;  /* 0x000000a43f00720c */ /* 0x000fe40003f46270 */
        /* <DEDUP_REMOVED lines=11> */
[----:B------:R-:W-:Y:S01]  /*9f00*/  LDSM.16.MT88.4 R28, [R236+0xa000] ;  /* 0x00a00000ec1c783b */ /* 0x000fe20000004200 */
[----:B------:R-:W-:Y:S01]  /*9f10*/  FMNMX.FTZ R18, R104, R18, !PT ;  /* 0x0000001268127209 */ /* 0x000fe20007810000 */
[--C-:B------:R-:W-:Y:S01]  /*9f20*/  FFMA.FTZ R86, R15, UR16, -R87.reuse ;  /* 0x000000100f567c23 */ /* 0x100fe20008010857 */
[----:B------:R-:W-:Y:S01]  /*9f30*/  FSEL R102, R25, -INF , !P2 ;  /* 0xff80000019667808 */ /* 0x000fe20005000000 */
[--C-:B------:R-:W-:Y:S01]  /*9f40*/  FFMA.FTZ R84, R14, UR16, -R87.reuse ;  /* 0x000000100e547c23 */ /* 0x100fe20008010857 */
[----:B------:R-:W-:Y:S01]  /*9f50*/  FMNMX.FTZ R2, R103, R18, !PT ;  /* 0x0000001267027209 */ /* 0x000fe20007810000 */
[--C-:B------:R-:W-:Y:S01]  /*9f60*/  FFMA.FTZ R123, R12, UR16, -R87.reuse ;  /* 0x000000100c7b7c23 */ /* 0x100fe20008010857 */
[--C-:B------:R-:W-:Y:S01]  /*9f70*/  FFMA.FTZ R76, R52, UR16, -R87.reuse ;  /* 0x00000010344c7c23 */ /* 0x100fe20008010857 */
[--C-:B------:R-:W-:Y:S01]  /*9f80*/  FFMA.FTZ R75, R53, UR16, -R87.reuse ;  /* 0x00000010354b7c23 */ /* 0x100fe20008010857 */
[----:B------:R-:W-:Y:S01]  /*9f90*/  FMNMX.FTZ R2, R102, R2, !PT ;  /* 0x0000000266027209 */ /* 0x000fe20007810000 */
[--C-:B------:R-:W-:Y:S01]  /*9fa0*/  FFMA.FTZ R74, R55, UR16, -R87.reuse ;  /* 0x00000010374a7c23 */ /* 0x100fe20008010857 */
[--C-:B------:R-:W-:Y:S01]  /*9fb0*/  FFMA.FTZ R73, R54, UR16, -R87.reuse ;  /* 0x0000001036497c23 */ /* 0x100fe20008010857 */
[----:B------:R-:W-:Y:S01]  /*9fc0*/  LDSM.16.MT88.4 R20, [R232+0xa000] ;  /* 0x00a00000e814783b */ /* 0x000fe20000004200 */
[----:B------:R-:W-:Y:S01]  /*9fd0*/  MUFU.EX2 R86, R86 ;  /* 0x0000005600567308 */ /* 0x000fe20000000800 */
[--C-:B------:R-:W-:Y:S01]  /*9fe0*/  FFMA.FTZ R122, R7, UR16, -R87.reuse ;  /* 0x00000010077a7c23 */ /* 0x100fe20008010857 */
[--C-:B------:R-:W-:Y:S01]  /*9ff0*/  FFMA.FTZ R81, R34, UR16, -R87.reuse ;  /* 0x0000001022517c23 */ /* 0x100fe20008010857 */
[----:B------:R-:W1:Y:S01]  /*a000*/  SHFL.BFLY PT, R13, R2, 0x2, 0x1f ;  /* 0x0c401f00020d7f89 */ /* 0x000e6200000e0000 */
[--C-:B------:R-:W-:Y:S01]  /*a010*/  FFMA.FTZ R80, R35, UR16, -R87.reuse ;  /* 0x0000001023507c23 */ /* 0x100fe20008010857 */
[--C-:B------:R-:W-:Y:S01]  /*a020*/  FFMA.FTZ R79, R42, UR16, -R87.reuse ;  /* 0x000000102a4f7c23 */ /* 0x100fe20008010857 */
[--C-:B------:R-:W-:Y:S01]  /*a030*/  FFMA.FTZ R78, R43, UR16, -R87.reuse ;  /* 0x000000102b4e7c23 */ /* 0x100fe20008010857 */
[----:B------:R-:W-:Y:S01]  /*a040*/  LDSM.16.MT88.4 R52, [R230+0xa000] ;  /* 0x00a00000e634783b */ /* 0x000fe20000004200 */
[----:B------:R-:W-:Y:S01]  /*a050*/  MUFU.EX2 R85, R85 ;  /* 0x0000005500557308 */ /* 0x000fe20000000800 */
[--C-:B------:R-:W-:Y:S01]  /*a060*/  FFMA.FTZ R72, R58, UR16, -R87.reuse ;  /* 0x000000103a487c23 */ /* 0x100fe20008010857 */
[--C-:B------:R-:W-:Y:S01]  /*a070*/  FFMA.FTZ R63, R57, UR16, -R87.reuse ;  /* 0x00000010393f7c23 */ /* 0x100fe20008010857 */
[----:B------:R-:W-:Y:S01]  /*a080*/  LDSM.16.MT88.4 R40, [R232+0xa800] ;  /* 0x00a80000e828783b */ /* 0x000fe20000004200 */
        /* <DEDUP_REMOVED lines=12> */
[----:B------:R-:W2:Y:S01]  /*a150*/  MUFU.EX2 R83, R83 ;  /* 0x0000005300537308 */ /* 0x000ea20000000800 */
[--C-:B------:R-:W-:Y:S01]  /*a160*/  FFMA.FTZ R177, R177, UR16, -R87.reuse ;  /* 0x00000010b1b17c23 */ /* 0x100fe20008010857 */
[--C-:B------:R-:W-:Y:S01]  /*a170*/  FFMA.FTZ R179, R179, UR16, -R87.reuse ;  /* 0x00000010b3b37c23 */ /* 0x100fe20008010857 */
[----:B-1----:R-:W-:Y:S01]  /*a180*/  FMNMX.FTZ R2, R2, R13, !PT ;  /* 0x0000000d02027209 */ /* 0x002fe20007810000 */
[--C-:B------:R-:W-:Y:S01]  /*a190*/  FFMA.FTZ R181, R181, UR16, -R87.reuse ;  /* 0x00000010b5b57c23 */ /* 0x100fe20008010857 */
[--C-:B------:R-:W-:Y:S01]  /*a1a0*/  FFMA.FTZ R188, R188, UR16, -R87.reuse ;  /* 0x00000010bcbc7c23 */ /* 0x100fe20008010857 */
[--C-:B------:R-:W-:Y:S01]  /*a1b0*/  FFMA.FTZ R191, R191, UR16, -R87.reuse ;  /* 0x00000010bfbf7c23 */ /* 0x100fe20008010857 */
[--C-:B------:R-:W-:Y:S01]  /*a1c0*/  FFMA.FTZ R192, R192, UR16, -R87.reuse ;  /* 0x00000010c0c07c23 */ /* 0x100fe20008010857 */
[----:B------:R-:W1:Y:S01]  /*a1d0*/  SHFL.BFLY PT, R13, R2, 0x1, 0x1f ;  /* 0x0c201f00020d7f89 */ /* 0x000e6200000e0000 */
        /* <DEDUP_REMOVED lines=8> */
[----:B--2---:R-:W-:Y:S01]  /*a260*/  F2FP.BF16.F32.PACK_AB R7, R83, R84 ;  /* 0x000000545307723e */ /* 0x004fe200000010ff */
[----:B------:R-:W2:Y:S01]  /*a270*/  MUFU.EX2 R81, R81 ;  /* 0x0000005100517308 */ /* 0x000ea20000000800 */
[--C-:B------:R-:W-:Y:S01]  /*a280*/  FFMA.FTZ R171, R171, UR16, -R87.reuse ;  /* 0x00000010abab7c23 */ /* 0x100fe20008010857 */
        /* <DEDUP_REMOVED lines=12> */
[----:B-1----:R-:W-:Y:S01]  /*a350*/  FMNMX.FTZ R2, R2, R13, !PT ;  /* 0x0000000d02027209 */ /* 0x002fe20007810000 */
[--C-:B------:R-:W-:Y:S01]  /*a360*/  FFMA.FTZ R97, R97, UR16, -R87.reuse ;  /* 0x0000001061617c23 */ /* 0x100fe20008010857 */
[----:B------:R-:W1:Y:S01]  /*a370*/  LDSM.16.MT88.4 R12, [R231+0xa000] ;  /* 0x00a00000e70c783b */ /* 0x000e620000004200 */
[----:B------:R-:W3:Y:S01]  /*a380*/  MUFU.EX2 R79, R79 ;  /* 0x0000004f004f7308 */ /* 0x000ee20000000800 */
[C---:B------:R-:W-:Y:S01]  /*a390*/  FSETP.NEU.FTZ.AND P0, PT, R2.reuse, -INF , PT ;  /* 0xff8000000200780b */ /* 0x040fe20003f1d000 */
[----:B------:R-:W-:Y:S01]  /*a3a0*/  FMUL.FTZ R88, R2, UR16 ;  /* 0x0000001002587c20 */ /* 0x000fe20008410000 */
[----:B--2---:R-:W-:Y:S01]  /*a3b0*/  F2FP.BF16.F32.PACK_AB R49, R81, R82 ;  /* 0x000000525131723e */ /* 0x004fe200000010ff */
[----:B------:R-:W-:-:S03]  /*a3c0*/  FFMA.FTZ R249, R89, UR16, -R87 ;  /* 0x0000001059f97c23 */ /* 0x000fc60008010857 */
[----:B------:R-:W-:Y:S01]  /*a3d0*/  FSEL R88, R88, RZ, P0 ;  /* 0x000000ff58587208 */ /* 0x000fe20000000000 */
[----:B------:R-:W-:Y:S04]  /*a3e0*/  MUFU.EX2 R78, R78 ;  /* 0x0000004e004e7308 */ /* 0x000fe80000000800 */
[--C-:B------:R-:W-:Y:S01]  /*a3f0*/  FFMA.FTZ R135, R119, UR16, -R88.reuse ;  /* 0x0000001077877c23 */ /* 0x100fe20008010858 */
[--C-:B------:R-:W-:Y:S01]  /*a400*/  FFMA.FTZ R134, R6, UR16, -R88.reuse ;  /* 0x0000001006867c23 */ /* 0x100fe20008010858 */
[--C-:B------:R-:W-:Y:S01]  /*a410*/  FFMA.FTZ R133, R5, UR16, -R88.reuse ;  /* 0x0000001005857c23 */ /* 0x100fe20008010858 */
[--C-:B------:R-:W-:Y:S01]  /*a420*/  FFMA.FTZ R132, R4, UR16, -R88.reuse ;  /* 0x0000001004847c23 */ /* 0x100fe20008010858 */
[----:B------:R-:W-:Y:S01]  /*a430*/  F2FP.BF16.F32.PACK_AB R5, R85, R86 ;  /* 0x000000565505723e */ /* 0x000fe200000010ff */
[--C-:B------:R-:W-:Y:S01]  /*a440*/  FFMA.FTZ R131, R17, UR16, -R88.reuse ;  /* 0x0000001011837c23 */ /* 0x100fe20008010858 */
[----:B------:R-:W-:Y:S01]  /*a450*/  MUFU.EX2 R135, R135 ;  /* 0x0000008700877308 */ /* 0x000fe20000000800 */
[--C-:B------:R-:W-:Y:S01]  /*a460*/  FFMA.FTZ R130, R16, UR16, -R88.reuse ;  /* 0x0000001010827c23 */ /* 0x100fe20008010858 */
[--C-:B------:R-:W-:Y:S01]  /*a470*/  FFMA.FTZ R129, R10, UR16, -R88.reuse ;  /* 0x000000100a817c23 */ /* 0x100fe20008010858 */
[--C-:B------:R-:W-:Y:S01]  /*a480*/  FFMA.FTZ R128, R8, UR16, -R88.reuse ;  /* 0x0000001008807c23 */ /* 0x100fe20008010858 */
[--C-:B------:R-:W-:Y:S01]  /*a490*/  FFMA.FTZ R119, R56, UR16, -R87.reuse ;  /* 0x0000001038777c23 */ /* 0x100fe20008010857 */
[----:B---3--:R-:W-:Y:S01]  /*a4a0*/  F2FP.BF16.F32.PACK_AB R51, R79, R80 ;  /* 0x000000504f33723e */ /* 0x008fe200000010ff */
[----:B------:R-:W2:Y:S01]  /*a4b0*/  LDSM.16.MT88.4 R56, [R230+0xa800] ;  /* 0x00a80000e638783b */ /* 0x000ea20000004200 */
[--C-:B------:R-:W-:Y:S01]  /*a4c0*/  FFMA.FTZ R127, R247, UR16, -R88.reuse ;  /* 0x00000010f77f7c23 */ /* 0x100fe20008010858 */
[----:B------:R-:W3:Y:S01]  /*a4d0*/  MUFU.EX2 R134, R134 ;  /* 0x0000008600867308 */ /* 0x000ee20000000800 */
        /* <DEDUP_REMOVED lines=16> */
[----:B---3--:R-:W-:Y:S01]  /*a5e0*/  F2FP.BF16.F32.PACK_AB R4, R134, R135 ;  /* 0x000000878604723e */ /* 0x008fe200000010ff */
[--C-:B------:R-:W-:Y:S01]  /*a5f0*/  FFMA.FTZ R176, R176, UR16, -R88.reuse ;  /* 0x00000010b0b07c23 */ /* 0x100fe20008010858 */
[----:B------:R-:W-:Y:S01]  /*a600*/  FFMA.FTZ R152, R205, UR16, -R87 ;  /* 0x00000010cd987c23 */ /* 0x000fe20008010857 */
        /* <DEDUP_REMOVED lines=13> */
[----:B----4-:R-:W-:Y:S01]  /*a6e0*/  F2FP.BF16.F32.PACK_AB R6, R132, R133 ;  /* 0x000000858406723e */ /* 0x010fe200000010ff */
[--C-:B------:R-:W-:Y:S01]  /*a6f0*/  FFMA.FTZ R193, R193, UR16, -R88.reuse ;  /* 0x00000010c1c17c23 */ /* 0x100fe20008010858 */
[--C-:B------:R-:W-:Y:S01]  /*a700*/  FFMA.FTZ R182, R182, UR16, -R88.reuse ;  /* 0x00000010b6b67c23 */ /* 0x100fe20008010858 */
[--C-:B------:R-:W-:Y:S01]  /*a710*/  FFMA.FTZ R180, R180, UR16, -R88.reuse ;  /* 0x00000010b4b47c23 */ /* 0x100fe20008010858 */
[--C-:B------:R-:W-:Y:S01]  /*a720*/  FFMA.FTZ R178, R178, UR16, -R88.reuse ;  /* 0x00000010b2b27c23 */ /* 0x100fe20008010858 */
[--C-:B------:R-:W-:Y:S01]  /*a730*/  FFMA.FTZ R175, R175, UR16, -R88.reuse ;  /* 0x00000010afaf7c23 */ /* 0x100fe20008010858 */
[--C-:B------:R-:W-:Y:S01]  /*a740*/  FFMA.FTZ R163, R163, UR16, -R88.reuse ;  /* 0x00000010a3a37c23 */ /* 0x100fe20008010858 */
[C---:B------:R-:W-:Y:S01]  /*a750*/  HMMA.16816.F32.BF16 R32, R4.reuse, R28, RZ ;  /* 0x0000001c0420723c */ /* 0x040fe200000418ff */
[----:B------:R-:W-:Y:S01]  /*a760*/  MUFU.EX2 R129, R129 ;  /* 0x0000008100817308 */ /* 0x000fe20000000800 */
[--C-:B------:R-:W-:Y:S01]  /*a770*/  FFMA.FTZ R162, R162, UR16, -R88.reuse ;  /* 0x00000010a2a27c23 */ /* 0x100fe20008010858 */
[--C-:B------:R-:W-:Y:S01]  /*a780*/  FFMA.FTZ R160, R160, UR16, -R88.reuse ;  /* 0x00000010a0a07c23 */ /* 0x100fe20008010858 */
[--C-:B------:R-:W-:Y:S01]  /*a790*/  FFMA.FTZ R156, R156, UR16, -R88.reuse ;  /* 0x000000109c9c7c23 */ /* 0x100fe20008010858 */
[--C-:B------:R-:W-:Y:S01]  /*a7a0*/  FFMA.FTZ R143, R143, UR16, -R88.reuse ;  /* 0x000000108f8f7c23 */ /* 0x100fe20008010858 */
[C---:B------:R-:W-:Y:S01]  /*a7b0*/  HMMA.16816.F32.BF16 R28, R4.reuse, R30, RZ ;  /* 0x0000001e041c723c */ /* 0x040fe200000418ff */
[--C-:B------:R-:W-:Y:S01]  /*a7c0*/  FFMA.FTZ R140, R140, UR16, -R88.reuse ;  /* 0x000000108c8c7c23 */ /* 0x100fe20008010858 */
[--C-:B------:R-:W-:Y:S01]  /*a7d0*/  FFMA.FTZ R139, R139, UR16, -R88.reuse ;  /* 0x000000108b8b7c23 */ /* 0x100fe20008010858 */
[----:B------:R-:W4:Y:S01]  /*a7e0*/  MUFU.EX2 R128, R128 ;  /* 0x0000008000807308 */ /* 0x000f220000000800 */
[----:B---3--:R-:W-:Y:S01]  /*a7f0*/  F2FP.BF16.F32.PACK_AB R48, R130, R131 ;  /* 0x000000838230723e */ /* 0x008fe200000010ff */
[--C-:B------:R-:W-:Y:S01]  /*a800*/  FFMA.FTZ R138, R138, UR16, -R88.reuse ;  /* 0x000000108a8a7c23 */ /* 0x100fe20008010858 */
[C---:B------:R-:W-:Y:S01]  /*a810*/  HMMA.16816.F32.BF16 R24, R4.reuse, R20, RZ ;  /* 0x000000140418723c */ /* 0x040fe200000418ff */
[--C-:B------:R-:W-:Y:S01]  /*a820*/  FFMA.FTZ R117, R117, UR16, -R88.reuse ;  /* 0x0000001075757c23 */ /* 0x100fe20008010858 */
[--C-:B------:R-:W-:Y:S01]  /*a830*/  FFMA.FTZ R116, R116, UR16, -R88.reuse ;  /* 0x0000001074747c23 */ /* 0x100fe20008010858 */
[--C-:B------:R-:W-:Y:S01]  /*a840*/  FFMA.FTZ R115, R115, UR16, -R88.reuse ;  /* 0x0000001073737c23 */ /* 0x100fe20008010858 */
[----:B------:R-:W-:Y:S01]  /*a850*/  FFMA.FTZ R114, R114, UR16, -R88 ;  /* 0x0000001072727c23 */ /* 0x000fe20008010858 */
[----:B------:R-:W3:Y:S01]  /*a860*/  MUFU.EX2 R77, R77 ;  /* 0x0000004d004d7308 */ /* 0x000ee20000000800 */
[C---:B-1----:R-:W-:Y:S01]  /*a870*/  HMMA.16816.F32.BF16 R16, R4.reuse, R12, RZ ;  /* 0x0000000c0410723c */ /* 0x042fe200000418ff */
[----:B------:R-:W-:Y:S01]  /*a880*/  FADD.FTZ R86, R86, R85 ;  /* 0x0000005556567221 */ /* 0x000fe20000010000 */
[----:B------:R-:W-:Y:S01]  /*a890*/  FADD.FTZ R134, R135, R134 ;  /* 0x0000008687867221 */ /* 0x000fe20000010000 */
[--C-:B------:R-:W-:Y:S01]  /*a8a0*/  FFMA.FTZ R113, R113, UR16, -R88.reuse ;  /* 0x0000001071717c23 */ /* 0x100fe20008010858 */
[----:B------:R-:W-:Y:S01]  /*a8b0*/  FFMA.FTZ R111, R111, UR16, -R88 ;  /* 0x000000106f6f7c23 */ /* 0x000fe20008010858 */
[----:B------:R-:W-:Y:S01]  /*a8c0*/  FADD.FTZ R84, R84, R86 ;  /* 0x0000005654547221 */ /* 0x000fe20000010000 */
[C---:B------:R-:W-:Y:S01]  /*a8d0*/  HMMA.16816.F32.BF16 R20, R4.reuse, R22, RZ ;  /* 0x000000160414723c */ /* 0x040fe200000418ff */
[----:B------:R-:W-:Y:S01]  /*a8e0*/  MUFU.EX2 R76, R76 ;  /* 0x0000004c004c7308 */ /* 0x000fe20000000800 */
[----:B----4-:R-:W-:Y:S01]  /*a8f0*/  F2FP.BF16.F32.PACK_AB R50, R128, R129 ;  /* 0x000000818032723e */ /* 0x010fe200000010ff */
[----:B------:R-:W-:Y:S01]  /*a900*/  FADD.FTZ R133, R133, R134 ;  /* 0x0000008685857221 */ /* 0x000fe20000010000 */
[----:B------:R-:W-:Y:S01]  /*a910*/  FADD.FTZ R84, R83, R84 ;  /* 0x0000005453547221 */ /* 0x000fe20000010000 */
[----:B------:R-:W-:Y:S01]  /*a920*/  FFMA.FTZ R110, R110, UR16, -R88 ;  /* 0x000000106e6e7c23 */ /* 0x000fe20008010858 */
[C---:B------:R-:W-:Y:S01]  /*a930*/  HMMA.16816.F32.BF16 R12, R4.reuse, R14, RZ ;  /* 0x0000000e040c723c */ /* 0x040fe200000418ff */
[----:B------:R-:W-:Y:S01]  /*a940*/  FADD.FTZ R133, R132, R133 ;  /* 0x0000008584857221 */ /* 0x000fe20000010000 */
[----:B------:R-:W-:Y:S01]  /*a950*/  FADD.FTZ R84, R82, R84 ;  /* 0x0000005452547221 */ /* 0x000fe20000010000 */
[----:B------:R-:W1:Y:S01]  /*a960*/  MUFU.EX2 R75, R75 ;  /* 0x0000004b004b7308 */ /* 0x000e620000000800 */
[----:B------:R-:W-:Y:S01]  /*a970*/  FFMA.FTZ R86, R105, UR16, -R88 ;  /* 0x0000001069567c23 */ /* 0x000fe20008010858 */
[----:B------:R-:W-:Y:S01]  /*a980*/  FADD.FTZ R131, R131, R133 ;  /* 0x0000008583837221 */ /* 0x000fe20000010000 */
[C---:B------:R-:W-:Y:S01]  /*a990*/  HMMA.16816.F32.BF16 R8, R4.reuse, R52, RZ ;  /* 0x000000340408723c */ /* 0x040fe200000418ff */
[----:B------:R-:W-:Y:S01]  /*a9a0*/  FADD.FTZ R84, R81, R84 ;  /* 0x0000005451547221 */ /* 0x000fe20000010000 */
[--C-:B------:R-:W-:Y:S01]  /*a9b0*/  FFMA.FTZ R89, R103, UR16, -R88.reuse ;  /* 0x0000001067597c23 */ /* 0x100fe20008010858 */
[----:B------:R-:W-:Y:S01]  /*a9c0*/  FADD.FTZ R131, R130, R131 ;  /* 0x0000008382837221 */ /* 0x000fe20000010000 */
[----:B------:R-:W-:Y:S01]  /*a9d0*/  FFMA.FTZ R250, R102, UR16, -R88 ;  /* 0x0000001066fa7c23 */ /* 0x000fe20008010858 */
[----:B------:R-:W-:Y:S01]  /*a9e0*/  MUFU.EX2 R127, R127 ;  /* 0x0000007f007f7308 */ /* 0x000fe20000000800 */
[----:B------:R-:W-:Y:S01]  /*a9f0*/  HMMA.16816.F32.BF16 R4, R4, R54, RZ ;  /* 0x000000360404723c */ /* 0x000fe200000418ff */
[----:B---3--:R-:W-:Y:S01]  /*aa00*/  F2FP.BF16.F32.PACK_AB R53, R77, R78 ;  /* 0x0000004e4d35723e */ /* 0x008fe200000010ff */
[----:B------:R-:W-:-:S04]  /*aa10*/  FADD.FTZ R131, R129, R131 ;  /* 0x0000008381837221 */ /* 0x000fc80000010000 */
[----:B------:R-:W-:Y:S01]  /*aa20*/  HMMA.16816.F32.BF16 R32, R48, R44, R32 ;  /* 0x0000002c3020723c */ /* 0x000fe20000041820 */
[----:B------:R-:W3:Y:S01]  /*aa30*/  MUFU.EX2 R126, R126 ;  /* 0x0000007e007e7308 */ /* 0x000ee20000000800 */
[----:B-1----:R-:W-:Y:S01]  /*aa40*/  F2FP.BF16.F32.PACK_AB R55, R75, R76 ;  /* 0x0000004c4b37723e */ /* 0x002fe200000010ff */
[----:B------:R-:W-:-:S03]  /*aa50*/  FADD.FTZ R131, R128, R131 ;  /* 0x0000008380837221 */ /* 0x000fc60000010000 */
[C---:B------:R-:W-:Y:S01]  /*aa60*/  HMMA.16816.F32.BF16 R28, R48.reuse, R46, R28 ;  /* 0x0000002e301c723c */ /* 0x040fe2000004181c */
[----:B------:R-:W1:Y:S02]  /*aa70*/  LDSM.16.MT88.4 R44, [R236+0xb000] ;  /* 0x00b00000ec2c783b */ /* 0x000e640000004200 */
[----:B------:R-:W4:Y:S03]  /*aa80*/  MUFU.EX2 R125, R125 ;  /* 0x0000007d007d7308 */ /* 0x000f260000000800 */
[C---:B------:R-:W-:Y:S05]  /*aa90*/  HMMA.16816.F32.BF16 R24, R48.reuse, R40, R24 ;  /* 0x000000283018723c */ /* 0x040fea0000041818 */
[----:B------:R-:W5:Y:S01]  /*aaa0*/  MUFU.EX2 R124, R124 ;  /* 0x0000007c007c7308 */ /* 0x000f620000000800 */
[----:B------:R-:W-:Y:S01]  /*aab0*/  HMMA.16816.F32.BF16 R20, R48, R42, R20 ;  /* 0x0000002a3014723c */ /* 0x000fe20000041814 */
[----:B------:R-:W1:Y:S01]  /*aac0*/  LDSM.16.MT88.4 R40, [R232+0xb000] ;  /* 0x00b00000e828783b */ /* 0x000e620000004200 */
[----:B---3--:R-:W-:Y:S01]  /*aad0*/  F2FP.BF16.F32.PACK_AB R52, R126, R127 ;  /* 0x0000007f7e34723e */ /* 0x008fe200000010ff */
[----:B------:R-:W-:-:S03]  /*aae0*/  FADD.FTZ R127, R127, R131 ;  /* 0x000000837f7f7221 */ /* 0x000fc60000010000 */
[----:B------:R-:W-:Y:S01]  /*aaf0*/  HMMA.16816.F32.BF16 R16, R48, R36, R16 ;  /* 0x000000243010723c */ /* 0x000fe20000041810 */
[----:B------:R-:W-:Y:S01]  /*ab00*/  MUFU.EX2 R74, R74 ;  /* 0x0000004a004a7308 */ /* 0x000fe20000000800 */
[----:B------:R-:W-:-:S04]  /*ab10*/  FADD.FTZ R127, R126, R127 ;  /* 0x0000007f7e7f7221 */ /* 0x000fc80000010000 */
[C---:B------:R-:W-:Y:S01]  /*ab20*/  HMMA.16816.F32.BF16 R12, R48.reuse, R38, R12 ;  /* 0x00000026300c723c */ /* 0x040fe2000004180c */
[----:B------:R-:W3:Y:S01]  /*ab30*/  LDSM.16.MT88.4 R36, [R231+0xb000] ;  /* 0x00b00000e724783b */ /* 0x000ee20000004200 */
[----:B----4-:R-:W-:Y:S01]  /*ab40*/  FADD.FTZ R127, R125, R127 ;  /* 0x0000007f7d7f7221 */ /* 0x010fe20000010000 */
[----:B------:R-:W4:Y:S01]  /*ab50*/  MUFU.EX2 R73, R73 ;  /* 0x0000004900497308 */ /* 0x000f220000000800 */
[C---:B-----5:R-:W-:Y:S02]  /*ab60*/  F2FP.BF16.F32.PACK_AB R54, R124.reuse, R125 ;  /* 0x0000007d7c36723e */ /* 0x060fe400000010ff */
[----:B--2---:R-:W-:Y:S01]  /*ab70*/  HMMA.16816.F32.BF16 R8, R48, R56, R8 ;  /* 0x000000383008723c */ /* 0x004fe20000041808 */
[----:B------:R-:W-:-:S04]  /*ab80*/  FADD.FTZ R124, R124, R127 ;  /* 0x0000007f7c7c7221 */ /* 0x000fc80000010000 */
[----:B------:R-:W-:Y:S01]  /*ab90*/  MUFU.EX2 R72, R72 ;  /* 0x0000004800487308 */ /* 0x000fe20000000800 */
[----:B------:R-:W-:Y:S01]  /*aba0*/  HMMA.16816.F32.BF16 R4, R48, R58, R4 ;  /* 0x0000003a3004723c */ /* 0x000fe20000041804 */
[----:B------:R-:W2:Y:S05]  /*abb0*/  LDSM.16.MT88.4 R56, [R230+0xb000] ;  /* 0x00b00000e638783b */ /* 0x000eaa0000004200 */
[----:B-1----:R-:W-:Y:S01]  /*abc0*/  HMMA.16816.F32.BF16 R32, R52, R44, R32 ;  /* 0x0000002c3420723c */ /* 0x002fe20000041820 */
[----:B------:R-:W1:Y:S01]  /*abd0*/  MUFU.EX2 R63, R63 ;  /* 0x0000003f003f7308 */ /* 0x000e620000000800 */
[----:B----4-:R-:W-:-:S04]  /*abe0*/  F2FP.BF16.F32.PACK_AB R49, R73, R74 ;  /* 0x0000004a4931723e */ /* 0x010fc800000010ff */
[C---:B------:R-:W-:Y:S01]  /*abf0*/  HMMA.16816.F32.BF16 R28, R52.reuse, R46, R28 ;  /* 0x0000002e341c723c */ /* 0x040fe2000004181c */
[----:B------:R-:W4:Y:S02]  /*ac00*/  LDSM.16.MT88.4 R44, [R236+0xb800] ;  /* 0x00b80000ec2c783b */ /* 0x000f240000004200 */
[----:B------:R-:W5:Y:S03]  /*ac10*/  MUFU.EX2 R144, R144 ;  /* 0x0000009000907308 */ /* 0x000f660000000800 */
[C---:B------:R-:W-:Y:S05]  /*ac20*/  HMMA.16816.F32.BF16 R24, R52.reuse, R40, R24 ;  /* 0x000000283418723c */ /* 0x040fea0000041818 */
[----:B------:R-:W2:Y:S01]  /*ac30*/  MUFU.EX2 R145, R145 ;  /* 0x0000009100917308 */ /* 0x000ea20000000800 */
[----:B------:R-:W-:Y:S01]  /*ac40*/  HMMA.16816.F32.BF16 R20, R52, R42, R20 ;  /* 0x0000002a3414723c */ /* 0x000fe20000041814 */
[----:B------:R-:W4:Y:S01]  /*ac50*/  LDSM.16.MT88.4 R40, [R232+0xb800] ;  /* 0x00b80000e828783b */ /* 0x000f220000004200 */
[----:B-1----:R-:W-:-:S04]  /*ac60*/  F2FP.BF16.F32.PACK_AB R51, R63, R72 ;  /* 0x000000483f33723e */ /* 0x002fc800000010ff */
[----:B---3--:R-:W-:Y:S01]  /*ac70*/  HMMA.16816.F32.BF16 R16, R52, R36, R16 ;  /* 0x000000243410723c */ /* 0x008fe20000041810 */
[----:B------:R-:W1:Y:S01]  /*ac80*/  MUFU.EX2 R146, R146 ;  /* 0x0000009200927308 */ /* 0x000e620000000800 */
[----:B-----5:R-:W-:-:S04]  /*ac90*/  FADD.FTZ R124, R144, R124 ;  /* 0x0000007c907c7221 */ /* 0x020fc80000010000 */
[C---:B------:R-:W-:Y:S01]  /*aca0*/  HMMA.16816.F32.BF16 R12, R52.reuse, R38, R12 ;  /* 0x00000026340c723c */ /* 0x040fe2000004180c */
[----:B------:R-:W3:Y:S02]  /*acb0*/  LDSM.16.MT88.4 R36, [R231+0xb800] ;  /* 0x00b80000e724783b */ /* 0x000ee40000004200 */
[----:B------:R-:W5:Y:S01]  /*acc0*/  MUFU.EX2 R148, R148 ;  /* 0x0000009400947308 */ /* 0x000f620000000800 */
[C---:B--2---:R-:W-:Y:S01]  /*acd0*/  F2FP.BF16.F32.PACK_AB R48, R145.reuse, R144 ;  /* 0x000000909130723e */ /* 0x044fe200000010ff */
[----:B------:R-:W-:Y:S01]  /*ace0*/  FADD.FTZ R145, R145, R124 ;  /* 0x0000007c91917221 */ /* 0x000fe20000010000 */
[C---:B------:R-:W-:Y:S05]  /*acf0*/  HMMA.16816.F32.BF16 R8, R52.reuse, R56, R8 ;  /* 0x000000383408723c */ /* 0x040fea0000041808 */
[----:B------:R-:W-:Y:S01]  /*ad00*/  MUFU.EX2 R123, R123 ;  /* 0x0000007b007b7308 */ /* 0x000fe20000000800 */
[----:B------:R-:W-:Y:S01]  /*ad10*/  HMMA.16816.F32.BF16 R4, R52, R58, R4 ;  /* 0x0000003a3404723c */ /* 0x000fe20000041804 */
[----:B------:R-:W2:Y:S01]  /*ad20*/  LDSM.16.MT88.4 R56, [R230+0xb800] ;  /* 0x00b80000e638783b */ /* 0x000ea20000004200 */
[----:B-1----:R-:W-:-:S05]  /*ad30*/  FADD.FTZ R145, R146, R145 ;  /* 0x0000009192917221 */ /* 0x002fca0000010000 */
[----:B------:R-:W1:Y:S01]  /*ad40*/  MUFU.EX2 R122, R122 ;  /* 0x0000007a007a7308 */ /* 0x000e620000000800 */
[C---:B-----5:R-:W-:Y:S01]  /*ad50*/  F2FP.BF16.F32.PACK_AB R50, R148.reuse, R146 ;  /* 0x000000929432723e */ /* 0x060fe200000010ff */
[----:B------:R-:W-:-:S06]  /*ad60*/  FADD.FTZ R148, R148, R145 ;  /* 0x0000009194947221 */ /* 0x000fcc0000010000 */
[C---:B----4-:R-:W-:Y:S01]  /*ad70*/  HMMA.16816.F32.BF16 R32, R48.reuse, R44, R32 ;  /* 0x0000002c3020723c */ /* 0x050fe20000041820 */
[----:B------:R-:W-:Y:S05]  /*ad80*/  MUFU.EX2 R121, R121 ;  /* 0x0000007900797308 */ /* 0x000fea0000000800 */
[----:B------:R-:W-:Y:S01]  /*ad90*/  HMMA.16816.F32.BF16 R28, R48, R46, R28 ;  /* 0x0000002e301c723c */ /* 0x000fe2000004181c */
[----:B------:R-:W4:Y:S02]  /*ada0*/  LDSM.16.MT88.4 R44, [R236+0xc000] ;  /* 0x00c00000ec2c783b */ /* 0x000f240000004200 */
[----:B------:R-:W5:Y:S01]  /*adb0*/  MUFU.EX2 R120, R120 ;  /* 0x0000007800787308 */ /* 0x000f620000000800 */
[----:B-1----:R-:W-:-:S02]  /*adc0*/  F2FP.BF16.F32.PACK_AB R53, R122, R123 ;  /* 0x0000007b7a35723e */ /* 0x002fc400000010ff */
[C---:B------:R-:W-:Y:S05]  /*add0*/  HMMA.16816.F32.BF16 R24, R48.reuse, R40, R24 ;  /* 0x000000283018723c */ /* 0x040fea0000041818 */
[----:B------:R-:W1:Y:S01]  /*ade0*/  MUFU.EX2 R154, R154 ;  /* 0x0000009a009a7308 */ /* 0x000e620000000800 */
[C---:B------:R-:W-:Y:S01]  /*adf0*/  HMMA.16816.F32.BF16 R20, R48.reuse, R42, R20 ;  /* 0x0000002a3014723c */ /* 0x040fe20000041814 */
[----:B------:R-:W4:Y:S05]  /*ae00*/  LDSM.16.MT88.4 R40, [R232+0xc000] ;  /* 0x00c00000e828783b */ /* 0x000f2a0000004200 */
[----:B---3--:R-:W-:Y:S01]  /*ae10*/  HMMA.16816.F32.BF16 R16, R48, R36, R16 ;  /* 0x000000243010723c */ /* 0x008fe20000041810 */
[----:B------:R-:W3:Y:S01]  /*ae20*/  MUFU.EX2 R157, R157 ;  /* 0x0000009d009d7308 */ /* 0x000ee20000000800 */
[----:B-----5:R-:W-:-:S04]  /*ae30*/  F2FP.BF16.F32.PACK_AB R55, R120, R121 ;  /* 0x000000797837723e */ /* 0x020fc800000010ff */
[C---:B------:R-:W-:Y:S01]  /*ae40*/  HMMA.16816.F32.BF16 R12, R48.reuse, R38, R12 ;  /* 0x00000026300c723c */ /* 0x040fe2000004180c */
[----:B------:R-:W5:Y:S02]  /*ae50*/  LDSM.16.MT88.4 R36, [R231+0xc000] ;  /* 0x00c00000e724783b */ /* 0x000f640000004200 */
[----:B------:R-:W3:Y:S01]  /*ae60*/  MUFU.EX2 R158, R158 ;  /* 0x0000009e009e7308 */ /* 0x000ee20000000800 */
[----:B-1----:R-:W-:Y:S02]  /*ae70*/  FADD.FTZ R148, R154, R148 ;  /* 0x000000949a947221 */ /* 0x002fe40000010000 */
[C---:B--2---:R-:W-:Y:S05]  /*ae80*/  HMMA.16816.F32.BF16 R8, R48.reuse, R56, R8 ;  /* 0x000000383008723c */ /* 0x044fea0000041808 */
[----:B------:R-:W1:Y:S01]  /*ae90*/  MUFU.EX2 R159, R159 ;  /* 0x0000009f009f7308 */ /* 0x000e620000000800 */
[----:B------:R-:W-:Y:S01]  /*aea0*/  HMMA.16816.F32.BF16 R4, R48, R58, R4 ;  /* 0x0000003a3004723c */ /* 0x000fe20000041804 */
[----:B------:R-:W2:Y:S01]  /*aeb0*/  LDSM.16.MT88.4 R56, [R230+0xc000] ;  /* 0x00c00000e638783b */ /* 0x000ea20000004200 */
[C---:B---3--:R-:W-:Y:S01]  /*aec0*/  F2FP.BF16.F32.PACK_AB R52, R157.reuse, R154 ;  /* 0x0000009a9d34723e */ /* 0x048fe200000010ff */
[----:B------:R-:W-:-:S04]  /*aed0*/  FADD.FTZ R157, R157, R148 ;  /* 0x000000949d9d7221 */ /* 0x000fc80000010000 */
[----:B------:R-:W-:Y:S01]  /*aee0*/  MUFU.EX2 R119, R119 ;  /* 0x0000007700777308 */ /* 0x000fe20000000800 */
[----:B------:R-:W-:-:S07]  /*aef0*/  FADD.FTZ R157, R158, R157 ;  /* 0x0000009d9e9d7221 */ /* 0x000fce0000010000 */
[----:B------:R-:W3:Y:S01]  /*af00*/  MUFU.EX2 R118, R118 ;  /* 0x0000007600767308 */ /* 0x000ee20000000800 */
[C---:B-1----:R-:W-:Y:S01]  /*af10*/  F2FP.BF16.F32.PACK_AB R54, R159.reuse, R158 ;  /* 0x0000009e9f36723e */ /* 0x042fe200000010ff */
[----:B------:R-:W-:-:S06]  /*af20*/  FADD.FTZ R159, R159, R157 ;  /* 0x0000009d9f9f7221 */ /* 0x000fcc0000010000 */
[C---:B----4-:R-:W-:Y:S01]  /*af30*/  HMMA.16816.F32.BF16 R32, R52.reuse, R44, R32 ;  /* 0x0000002c3420723c */ /* 0x050fe20000041820 */
[----:B------:R-:W-:Y:S05]  /*af40*/  MUFU.EX2 R141, R141 ;  /* 0x0000008d008d7308 */ /* 0x000fea0000000800 */
[----:B------:R-:W-:Y:S01]  /*af50*/  HMMA.16816.F32.BF16 R28, R52, R46, R28 ;  /* 0x0000002e341c723c */ /* 0x000fe2000004181c */
[----:B------:R-:W1:Y:S02]  /*af60*/  LDSM.16.MT88.4 R44, [R236+0xc800] ;  /* 0x00c80000ec2c783b */ /* 0x000e640000004200 */
[----:B------:R-:W4:Y:S01]  /*af70*/  MUFU.EX2 R142, R142 ;  /* 0x0000008e008e7308 */ /* 0x000f220000000800 */
[----:B---3--:R-:W-:-:S02]  /*af80*/  F2FP.BF16.F32.PACK_AB R49, R118, R119 ;  /* 0x000000777631723e */ /* 0x008fc400000010ff */
[C---:B------:R-:W-:Y:S05]  /*af90*/  HMMA.16816.F32.BF16 R24, R52.reuse, R40, R24 ;  /* 0x000000283418723c */ /* 0x040fea0000041818 */
[----:B------:R-:W3:Y:S01]  /*afa0*/  MUFU.EX2 R170, R170 ;  /* 0x000000aa00aa7308 */ /* 0x000ee20000000800 */
[C---:B------:R-:W-:Y:S01]  /*afb0*/  HMMA.16816.F32.BF16 R20, R52.reuse, R42, R20 ;  /* 0x0000002a3414723c */ /* 0x040fe20000041814 */
[----:B------:R-:W1:Y:S05]  /*afc0*/  LDSM.16.MT88.4 R40, [R232+0xc800] ;  /* 0x00c80000e828783b */ /* 0x000e6a0000004200 */
[----:B-----5:R-:W-:Y:S01]  /*afd0*/  HMMA.16816.F32.BF16 R16, R52, R36, R16 ;  /* 0x000000243410723c */ /* 0x020fe20000041810 */
[----:B------:R-:W5:Y:S01]  /*afe0*/  MUFU.EX2 R172, R172 ;  /* 0x000000ac00ac7308 */ /* 0x000f620000000800 */
[----:B----4-:R-:W-:-:S04]  /*aff0*/  F2FP.BF16.F32.PACK_AB R51, R142, R141 ;  /* 0x0000008d8e33723e */ /* 0x010fc800000010ff */
[C---:B------:R-:W-:Y:S01]  /*b000*/  HMMA.16816.F32.BF16 R12, R52.reuse, R38, R12 ;  /* 0x00000026340c723c */ /* 0x040fe2000004180c */
[----:B------:R-:W4:Y:S02]  /*b010*/  LDSM.16.MT88.4 R36, [R231+0xc800] ;  /* 0x00c80000e724783b */ /* 0x000f240000004200 */
[----:B------:R-:W-:Y:S01]  /*b020*/  MUFU.EX2 R173, R173 ;  /* 0x000000ad00ad7308 */ /* 0x000fe20000000800 */
[----:B---3--:R-:W-:Y:S02]  /*b030*/  FADD.FTZ R159, R170, R159 ;  /* 0x0000009faa9f7221 */ /* 0x008fe40000010000 */
[C---:B--2---:R-:W-:Y:S05]  /*b040*/  HMMA.16816.F32.BF16 R8, R52.reuse, R56, R8 ;  /* 0x000000383408723c */ /* 0x044fea0000041808 */
[----:B------:R-:W2:Y:S01]  /*b050*/  MUFU.EX2 R176, R176 ;  /* 0x000000b000b07308 */ /* 0x000ea20000000800 */
[----:B------:R-:W-:Y:S01]  /*b060*/  HMMA.16816.F32.BF16 R4, R52, R58, R4 ;  /* 0x0000003a3404723c */ /* 0x000fe20000041804 */
[----:B------:R-:W3:Y:S01]  /*b070*/  LDSM.16.MT88.4 R56, [R230+0xc800] ;  /* 0x00c80000e638783b */ /* 0x000ee20000004200 */
[C---:B-----5:R-:W-:Y:S01]  /*b080*/  F2FP.BF16.F32.PACK_AB R48, R172.reuse, R170 ;  /* 0x000000aaac30723e */ /* 0x060fe200000010ff */
[----:B------:R-:W-:-:S04]  /*b090*/  FADD.FTZ R172, R172, R159 ;  /* 0x0000009facac7221 */ /* 0x000fc80000010000 */
[----:B------:R-:W-:Y:S08]  /*b0a0*/  MUFU.EX2 R150, R150 ;  /* 0x0000009600967308 */ /* 0x000ff00000000800 */
[----:B------:R-:W5:Y:S01]  /*b0b0*/  MUFU.EX2 R152, R152 ;  /* 0x0000009800987308 */ /* 0x000f620000000800 */
[----:B--2---:R-:W-:Y:S01]  /*b0c0*/  F2FP.BF16.F32.PACK_AB R50, R176, R173 ;  /* 0x000000adb032723e */ /* 0x004fe200000010ff */
[----:B------:R-:W-:-:S04]  /*b0d0*/  FADD.FTZ R173, R173, R172 ;  /* 0x000000acadad7221 */ /* 0x000fc80000010000 */
[----:B------:R-:W-:Y:S02]  /*b0e0*/  FADD.FTZ R173, R176, R173 ;  /* 0x000000adb0ad7221 */ /* 0x000fe40000010000 */
[C---:B-1----:R-:W-:Y:S01]  /*b0f0*/  HMMA.16816.F32.BF16 R32, R48.reuse, R44, R32 ;  /* 0x0000002c3020723c */ /* 0x042fe20000041820 */
[----:B------:R-:W-:Y:S05]  /*b100*/  MUFU.EX2 R153, R153 ;  /* 0x0000009900997308 */ /* 0x000fea0000000800 */
[----:B------:R-:W-:Y:S01]  /*b110*/  HMMA.16816.F32.BF16 R28, R48, R46, R28 ;  /* 0x0000002e301c723c */ /* 0x000fe2000004181c */
[----:B------:R-:W1:Y:S02]  /*b120*/  LDSM.16.MT88.4 R44, [R236+0xd000] ;  /* 0x00d00000ec2c783b */ /* 0x000e640000004200 */
[----:B------:R-:W2:Y:S01]  /*b130*/  MUFU.EX2 R161, R161 ;  /* 0x000000a100a17308 */ /* 0x000ea20000000800 */
[----:B-----5:R-:W-:-:S02]  /*b140*/  F2FP.BF16.F32.PACK_AB R53, R152, R150 ;  /* 0x000000969835723e */ /* 0x020fc400000010ff */
[C---:B------:R-:W-:Y:S05]  /*b150*/  HMMA.16816.F32.BF16 R24, R48.reuse, R40, R24 ;  /* 0x000000283018723c */ /* 0x040fea0000041818 */
[----:B------:R-:W-:Y:S01]  /*b160*/  MUFU.EX2 R183, R183 ;  /* 0x000000b700b77308 */ /* 0x000fe20000000800 */
[C---:B------:R-:W-:Y:S01]  /*b170*/  HMMA.16816.F32.BF16 R20, R48.reuse, R42, R20 ;  /* 0x0000002a3014723c */ /* 0x040fe20000041814 */
[----:B------:R-:W5:Y:S05]  /*b180*/  LDSM.16.MT88.4 R40, [R232+0xd000] ;  /* 0x00d00000e828783b */ /* 0x000f6a0000004200 */
[----:B----4-:R-:W-:Y:S01]  /*b190*/  HMMA.16816.F32.BF16 R16, R48, R36, R16 ;  /* 0x000000243010723c */ /* 0x010fe20000041810 */
[----:B------:R-:W4:Y:S01]  /*b1a0*/  MUFU.EX2 R184, R184 ;  /* 0x000000b800b87308 */ /* 0x000f220000000800 */
[----:B--2---:R-:W-:-:S04]  /*b1b0*/  F2FP.BF16.F32.PACK_AB R55, R161, R153 ;  /* 0x00000099a137723e */ /* 0x004fc800000010ff */
[C---:B------:R-:W-:Y:S01]  /*b1c0*/  HMMA.16816.F32.BF16 R12, R48.reuse, R38, R12 ;  /* 0x00000026300c723c */ /* 0x040fe2000004180c */
[----:B------:R-:W2:Y:S02]  /*b1d0*/  LDSM.16.MT88.4 R36, [R231+0xd000] ;  /* 0x00d00000e724783b */ /* 0x000ea40000004200 */
[----:B------:R-:W-:Y:S03]  /*b1e0*/  MUFU.EX2 R185, R185 ;  /* 0x000000b900b97308 */ /* 0x000fe60000000800 */
[C---:B---3--:R-:W-:Y:S05]  /*b1f0*/  HMMA.16816.F32.BF16 R8, R48.reuse, R56, R8 ;  /* 0x000000383008723c */ /* 0x048fea0000041808 */
[----:B------:R-:W3:Y:S01]  /*b200*/  MUFU.EX2 R187, R187 ;  /* 0x000000bb00bb7308 */ /* 0x000ee20000000800 */
[----:B------:R-:W-:Y:S01]  /*b210*/  HMMA.16816.F32.BF16 R4, R48, R58, R4 ;  /* 0x0000003a3004723c */ /* 0x000fe20000041804 */
[----:B------:R-:W2:Y:S01]  /*b220*/  LDSM.16.MT88.4 R56, [R230+0xd000] ;  /* 0x00d00000e638783b */ /* 0x000ea20000004200 */
[----:B----4-:R-:W-:Y:S01]  /*b230*/  F2FP.BF16.F32.PACK_AB R52, R184, R183 ;  /* 0x000000b7b834723e */ /* 0x010fe200000010ff */
[----:B------:R-:W-:-:S04]  /*b240*/  FADD.FTZ R183, R183, R173 ;  /* 0x000000adb7b77221 */ /* 0x000fc80000010000 */
[----:B------:R-:W-:Y:S01]  /*b250*/  MUFU.EX2 R165, R165 ;  /* 0x000000a500a57308 */ /* 0x000fe20000000800 */
[----:B------:R-:W-:-:S07]  /*b260*/  FADD.FTZ R183, R184, R183 ;  /* 0x000000b7b8b77221 */ /* 0x000fce0000010000 */
[----:B------:R-:W4:Y:S01]  /*b270*/  MUFU.EX2 R169, R169 ;  /* 0x000000a900a97308 */ /* 0x000f220000000800 */
[----:B---3--:R-:W-:Y:S01]  /*b280*/  F2FP.BF16.F32.PACK_AB R54, R187, R185 ;  /* 0x000000b9bb36723e */ /* 0x008fe200000010ff */
[----:B------:R-:W-:-:S04]  /*b290*/  FADD.FTZ R185, R185, R183 ;  /* 0x000000b7b9b97221 */ /* 0x000fc80000010000 */
[----:B------:R-:W-:Y:S02]  /*b2a0*/  FADD.FTZ R185, R187, R185 ;  /* 0x000000b9bbb97221 */ /* 0x000fe40000010000 */
[C---:B-1----:R-:W-:Y:S01]  /*b2b0*/  HMMA.16816.F32.BF16 R32, R52.reuse, R44, R32 ;  /* 0x0000002c3420723c */ /* 0x042fe20000041820 */
[----:B------:R-:W-:Y:S05]  /*b2c0*/  MUFU.EX2 R177, R177 ;  /* 0x000000b100b17308 */ /* 0x000fea0000000800 */
[----:B------:R-:W-:Y:S01]  /*b2d0*/  HMMA.16816.F32.BF16 R28, R52, R46, R28 ;  /* 0x0000002e341c723c */ /* 0x000fe2000004181c */
[----:B------:R-:W1:Y:S02]  /*b2e0*/  LDSM.16.MT88.4 R44, [R236+0xd800] ;  /* 0x00d80000ec2c783b */ /* 0x000e640000004200 */
[----:B------:R-:W3:Y:S01]  /*b2f0*/  MUFU.EX2 R179, R179 ;  /* 0x000000b300b37308 */ /* 0x000ee20000000800 */
[----:B----4-:R-:W-:-:S02]  /*b300*/  F2FP.BF16.F32.PACK_AB R49, R169, R165 ;  /* 0x000000a5a931723e */ /* 0x010fc400000010ff */
[C---:B-----5:R-:W-:Y:S05]  /*b310*/  HMMA.16816.F32.BF16 R24, R52.reuse, R40, R24 ;  /* 0x000000283418723c */ /* 0x060fea0000041818 */
[----:B------:R-:W-:Y:S01]  /*b320*/  MUFU.EX2 R194, R194 ;  /* 0x000000c200c27308 */ /* 0x000fe20000000800 */
[C---:B------:R-:W-:Y:S01]  /*b330*/  HMMA.16816.F32.BF16 R20, R52.reuse, R42, R20 ;  /* 0x0000002a3414723c */ /* 0x040fe20000041814 */
[----:B------:R-:W4:Y:S05]  /*b340*/  LDSM.16.MT88.4 R40, [R232+0xd800] ;  /* 0x00d80000e828783b */ /* 0x000f2a0000004200 */
[----:B--2---:R-:W-:Y:S01]  /*b350*/  HMMA.16816.F32.BF16 R16, R52, R36, R16 ;  /* 0x000000243410723c */ /* 0x004fe20000041810 */
[----:B------:R-:W2:Y:S01]  /*b360*/  MUFU.EX2 R196, R196 ;  /* 0x000000c400c47308 */ /* 0x000ea20000000800 */
[----:B---3--:R-:W-:-:S04]  /*b370*/  F2FP.BF16.F32.PACK_AB R51, R179, R177 ;  /* 0x000000b1b333723e */ /* 0x008fc800000010ff */
[C---:B------:R-:W-:Y:S01]  /*b380*/  HMMA.16816.F32.BF16 R12, R52.reuse, R38, R12 ;  /* 0x00000026340c723c */ /* 0x040fe2000004180c */
[----:B------:R-:W3:Y:S02]  /*b390*/  LDSM.16.MT88.4 R36, [R231+0xd800] ;  /* 0x00d80000e724783b */ /* 0x000ee40000004200 */
[----:B------:R-:W-:Y:S03]  /*b3a0*/  MUFU.EX2 R197, R197 ;  /* 0x000000c500c57308 */ /* 0x000fe60000000800 */
[C---:B------:R-:W-:Y:S05]  /*b3b0*/  HMMA.16816.F32.BF16 R8, R52.reuse, R56, R8 ;  /* 0x000000383408723c */ /* 0x040fea0000041808 */
[----:B------:R-:W5:Y:S01]  /*b3c0*/  MUFU.EX2 R198, R198 ;  /* 0x000000c600c67308 */ /* 0x000f620000000800 */
[----:B------:R-:W-:Y:S01]  /*b3d0*/  HMMA.16816.F32.BF16 R4, R52, R58, R4 ;  /* 0x0000003a3404723c */ /* 0x000fe20000041804 */
[----:B------:R-:W3:Y:S01]  /*b3e0*/  LDSM.16.MT88.4 R56, [R230+0xd800] ;  /* 0x00d80000e638783b */ /* 0x000ee20000004200 */
[----:B--2---:R-:W-:Y:S01]  /*b3f0*/  F2FP.BF16.F32.PACK_AB R48, R196, R194 ;  /* 0x000000c2c430723e */ /* 0x004fe200000010ff */
[----:B------:R-:W-:-:S04]  /*b400*/  FADD.FTZ R194, R194, R185 ;  /* 0x000000b9c2c27221 */ /* 0x000fc80000010000 */
[----:B------:R-:W-:Y:S01]  /*b410*/  MUFU.EX2 R181, R181 ;  /* 0x000000b500b57308 */ /* 0x000fe20000000800 */
[----:B------:R-:W-:-:S07]  /*b420*/  FADD.FTZ R194, R196, R194 ;  /* 0x000000c2c4c27221 */ /* 0x000fce0000010000 */
[----:B------:R-:W2:Y:S01]  /*b430*/  MUFU.EX2 R188, R188 ;  /* 0x000000bc00bc7308 */ /* 0x000ea20000000800 */
[----:B-----5:R-:W-:Y:S01]  /*b440*/  F2FP.BF16.F32.PACK_AB R50, R198, R197 ;  /* 0x000000c5c632723e */ /* 0x020fe200000010ff */
[----:B------:R-:W-:-:S04]  /*b450*/  FADD.FTZ R197, R197, R194 ;  /* 0x000000c2c5c57221 */ /* 0x000fc80000010000 */
[----:B------:R-:W-:Y:S02]  /*b460*/  FADD.FTZ R198, R198, R197 ;  /* 0x000000c5c6c67221 */ /* 0x000fe40000010000 */
[C---:B-1----:R-:W-:Y:S01]  /*b470*/  HMMA.16816.F32.BF16 R32, R48.reuse, R44, R32 ;  /* 0x0000002c3020723c */ /* 0x042fe20000041820 */
[----:B------:R-:W-:Y:S05]  /*b480*/  MUFU.EX2 R191, R191 ;  /* 0x000000bf00bf7308 */ /* 0x000fea0000000800 */
[----:B------:R-:W-:Y:S01]  /*b490*/  HMMA.16816.F32.BF16 R28, R48, R46, R28 ;  /* 0x0000002e301c723c */ /* 0x000fe2000004181c */
[----:B------:R-:W1:Y:S02]  /*b4a0*/  LDSM.16.MT88.4 R44, [R236+0xe000] ;  /* 0x00e00000ec2c783b */ /* 0x000e640000004200 */
[----:B------:R-:W5:Y:S01]  /*b4b0*/  MUFU.EX2 R192, R192 ;  /* 0x000000c000c07308 */ /* 0x000f620000000800 */
[----:B--2---:R-:W-:-:S02]  /*b4c0*/  F2FP.BF16.F32.PACK_AB R53, R188, R181 ;  /* 0x000000b5bc35723e */ /* 0x004fc400000010ff */
[C---:B----4-:R-:W-:Y:S05]  /*b4d0*/  HMMA.16816.F32.BF16 R24, R48.reuse, R40, R24 ;  /* 0x000000283018723c */ /* 0x050fea0000041818 */
[----:B------:R-:W2:Y:S01]  /*b4e0*/  MUFU.EX2 R201, R201 ;  /* 0x000000c900c97308 */ /* 0x000ea20000000800 */
[C---:B------:R-:W-:Y:S01]  /*b4f0*/  HMMA.16816.F32.BF16 R20, R48.reuse, R42, R20 ;  /* 0x0000002a3014723c */ /* 0x040fe20000041814 */
[----:B------:R-:W4:Y:S05]  /*b500*/  LDSM.16.MT88.4 R40, [R232+0xe000] ;  /* 0x00e00000e828783b */ /* 0x000f2a0000004200 */
[----:B---3--:R-:W-:Y:S01]  /*b510*/  HMMA.16816.F32.BF16 R16, R48, R36, R16 ;  /* 0x000000243010723c */ /* 0x008fe20000041810 */
[----:B------:R-:W3:Y:S01]  /*b520*/  MUFU.EX2 R199, R199 ;  /* 0x000000c700c77308 */ /* 0x000ee20000000800 */
[----:B-----5:R-:W-:-:S04]  /*b530*/  F2FP.BF16.F32.PACK_AB R55, R192, R191 ;  /* 0x000000bfc037723e */ /* 0x020fc800000010ff */
[C---:B------:R-:W-:Y:S01]  /*b540*/  HMMA.16816.F32.BF16 R12, R48.reuse, R38, R12 ;  /* 0x00000026300c723c */ /* 0x040fe2000004180c */
[----:B------:R-:W5:Y:S02]  /*b550*/  LDSM.16.MT88.4 R36, [R231+0xe000] ;  /* 0x00e00000e724783b */ /* 0x000f640000004200 */
[----:B------:R-:W1:Y:S01]  /*b560*/  MUFU.EX2 R195, R195 ;  /* 0x000000c300c37308 */ /* 0x000e620000000800 */
[----:B--2---:R-:W-:Y:S02]  /*b570*/  FADD.FTZ R198, R201, R198 ;  /* 0x000000c6c9c67221 */ /* 0x004fe40000010000 */
[C---:B------:R-:W-:Y:S05]  /*b580*/  HMMA.16816.F32.BF16 R8, R48.reuse, R56, R8 ;  /* 0x000000383008723c */ /* 0x040fea0000041808 */
[----:B------:R-:W2:Y:S01]  /*b590*/  MUFU.EX2 R193, R193 ;  /* 0x000000c100c17308 */ /* 0x000ea20000000800 */
[----:B------:R-:W-:Y:S01]  /*b5a0*/  HMMA.16816.F32.BF16 R4, R48, R58, R4 ;  /* 0x0000003a3004723c */ /* 0x000fe20000041804 */
[----:B------:R-:W5:Y:S01]  /*b5b0*/  LDSM.16.MT88.4 R56, [R230+0xe000] ;  /* 0x00e00000e638783b */ /* 0x000f620000004200 */
[C---:B---3--:R-:W-:Y:S01]  /*b5c0*/  F2FP.BF16.F32.PACK_AB R52, R199.reuse, R201 ;  /* 0x000000c9c734723e */ /* 0x048fe200000010ff */
[----:B------:R-:W-:-:S02]  /*b5d0*/  FADD.FTZ R199, R199, R198 ;  /* 0x000000c6c7c77221 */ /* 0x000fc40000010000 */
[----:B------:R-:W3:Y:S02]  /*b5e0*/  LDSM.16.MT88.4 R48, [R236+0xe800] ;  /* 0x00e80000ec30783b */ /* 0x000ee40000004200 */
[----:B------:R-:W-:Y:S01]  /*b5f0*/  MUFU.EX2 R200, R200 ;  /* 0x000000c800c87308 */ /* 0x000fe20000000800 */
[----:B-1----:R-:W-:-:S07]  /*b600*/  FADD.FTZ R199, R195, R199 ;  /* 0x000000c7c3c77221 */ /* 0x002fce0000010000 */
[----:B------:R-:W1:Y:S01]  /*b610*/  MUFU.EX2 R202, R202 ;  /* 0x000000ca00ca7308 */ /* 0x000e620000000800 */
[C---:B--2---:R-:W-:Y:S01]  /*b620*/  F2FP.BF16.F32.PACK_AB R54, R193.reuse, R195 ;  /* 0x000000c3c136723e */ /* 0x044fe200000010ff */
[----:B------:R-:W-:-:S06]  /*b630*/  FADD.FTZ R193, R193, R199 ;  /* 0x000000c7c1c17221 */ /* 0x000fcc0000010000 */
[----:B------:R-:W-:Y:S01]  /*b640*/  MUFU.EX2 R203, R203 ;  /* 0x000000cb00cb7308 */ /* 0x000fe20000000800 */
[C---:B------:R-:W-:Y:S06]  /*b650*/  HMMA.16816.F32.BF16 R32, R52.reuse, R44, R32 ;  /* 0x0000002c3420723c */ /* 0x040fec0000041820 */
[C---:B------:R-:W-:Y:S01]  /*b660*/  HMMA.16816.F32.BF16 R28, R52.reuse, R46, R28 ;  /* 0x0000002e341c723c */ /* 0x040fe2000004181c */
[----:B------:R-:W-:Y:S01]  /*b670*/  MUFU.EX2 R190, R190 ;  /* 0x000000be00be7308 */ /* 0x000fe20000000800 */
[----:B------:R-:W2:Y:S04]  /*b680*/  LDSM.16.MT88.4 R44, [R232+0xe800] ;  /* 0x00e80000e82c783b */ /* 0x000ea80000004200 */
[C---:B----4-:R-:W-:Y:S03]  /*b690*/  HMMA.16816.F32.BF16 R24, R52.reuse, R40, R24 ;  /* 0x000000283418723c */ /* 0x050fe60000041818 */
[----:B------:R-:W4:Y:S03]  /*b6a0*/  MUFU.EX2 R182, R182 ;  /* 0x000000b600b67308 */ /* 0x000f260000000800 */
[C---:B------:R-:W-:Y:S01]  /*b6b0*/  HMMA.16816.F32.BF16 R20, R52.reuse, R42, R20 ;  /* 0x0000002a3414723c */ /* 0x040fe20000041814 */
[----:B------:R-:W2:Y:S04]  /*b6c0*/  LDSM.16.MT88.4 R40, [R231+0xe800] ;  /* 0x00e80000e728783b */ /* 0x000ea80000004200 */
[----:B------:R-:W3:Y:S01]  /*b6d0*/  MUFU.EX2 R180, R180 ;  /* 0x000000b400b47308 */ /* 0x000ee20000000800 */
[C---:B-----5:R-:W-:Y:S06]  /*b6e0*/  HMMA.16816.F32.BF16 R16, R52.reuse, R36, R16 ;  /* 0x000000243410723c */ /* 0x060fec0000041810 */
[----:B------:R-:W-:Y:S01]  /*b6f0*/  HMMA.16816.F32.BF16 R12, R52, R38, R12 ;  /* 0x00000026340c723c */ /* 0x000fe2000004180c */
[----:B------:R-:W5:Y:S01]  /*b700*/  MUFU.EX2 R178, R178 ;  /* 0x000000b200b27308 */ /* 0x000f620000000800 */
[----:B-1----:R-:W-:Y:S01]  /*b710*/  F2FP.BF16.F32.PACK_AB R37, R202, R200 ;  /* 0x000000c8ca25723e */ /* 0x002fe200000010ff */
[----:B----4-:R-:W-:-:S03]  /*b720*/  FADD.FTZ R193, R182, R193 ;  /* 0x000000c1b6c17221 */ /* 0x010fc60000010000 */
[C---:B------:R-:W-:Y:S01]  /*b730*/  HMMA.16816.F32.BF16 R8, R52.reuse, R56, R8 ;  /* 0x000000383408723c */ /* 0x040fe20000041808 */
[----:B------:R-:W-:Y:S02]  /*b740*/  F2FP.BF16.F32.PACK_AB R39, R190, R203 ;  /* 0x000000cbbe27723e */ /* 0x000fe400000010ff */
[----:B------:R-:W1:Y:S01]  /*b750*/  MUFU.EX2 R175, R175 ;  /* 0x000000af00af7308 */ /* 0x000e620000000800 */
[C---:B---3--:R-:W-:Y:S01]  /*b760*/  F2FP.BF16.F32.PACK_AB R36, R180.reuse, R182 ;  /* 0x000000b6b424723e */ /* 0x048fe200000010ff */
[----:B------:R-:W-:Y:S01]  /*b770*/  FADD.FTZ R180, R180, R193 ;  /* 0x000000c1b4b47221 */ /* 0x000fe20000010000 */
[----:B------:R-:W-:Y:S01]  /*b780*/  HMMA.16816.F32.BF16 R4, R52, R58, R4 ;  /* 0x0000003a3404723c */ /* 0x000fe20000041804 */
[----:B------:R-:W3:Y:S04]  /*b790*/  LDSM.16.MT88.4 R56, [R230+0xe800] ;  /* 0x00e80000e638783b */ /* 0x000ee80000004200 */
[----:B------:R-:W-:Y:S01]  /*b7a0*/  MUFU.EX2 R189, R189 ;  /* 0x000000bd00bd7308 */ /* 0x000fe20000000800 */
[----:B-----5:R-:W-:-:S07]  /*b7b0*/  FADD.FTZ R180, R178, R180 ;  /* 0x000000b4b2b47221 */ /* 0x020fce0000010000 */
[----:B------:R-:W4:Y:S01]  /*b7c0*/  MUFU.EX2 R186, R186 ;  /* 0x000000ba00ba7308 */ /* 0x000f220000000800 */
[C---:B-1----:R-:W-:Y:S01]  /*b7d0*/  F2FP.BF16.F32.PACK_AB R38, R175.reuse, R178 ;  /* 0x000000b2af26723e */ /* 0x042fe200000010ff */
[----:B------:R-:W-:-:S06]  /*b7e0*/  FADD.FTZ R175, R175, R180 ;  /* 0x000000b4afaf7221 */ /* 0x000fcc0000010000 */
[C---:B------:R-:W-:Y:S01]  /*b7f0*/  HMMA.16816.F32.BF16 R32, R36.reuse, R48, R32 ;  /* 0x000000302420723c */ /* 0x040fe20000041820 */
[----:B------:R-:W-:Y:S05]  /*b800*/  MUFU.EX2 R174, R174 ;  /* 0x000000ae00ae7308 */ /* 0x000fea0000000800 */
[----:B------:R-:W-:Y:S01]  /*b810*/  HMMA.16816.F32.BF16 R28, R36, R50, R28 ;  /* 0x00000032241c723c */ /* 0x000fe2000004181c */
[----:B------:R-:W1:Y:S02]  /*b820*/  LDSM.16.MT88.4 R48, [R236+0xf000] ;  /* 0x00f00000ec30783b */ /* 0x000e640000004200 */
[----:B------:R-:W5:Y:S01]  /*b830*/  MUFU.EX2 R171, R171 ;  /* 0x000000ab00ab7308 */ /* 0x000f620000000800 */
[----:B----4-:R-:W-:-:S02]  /*b840*/  F2FP.BF16.F32.PACK_AB R53, R186, R189 ;  /* 0x000000bdba35723e */ /* 0x010fc400000010ff */
[C---:B--2---:R-:W-:Y:S05]  /*b850*/  HMMA.16816.F32.BF16 R24, R36.reuse, R44, R24 ;  /* 0x0000002c2418723c */ /* 0x044fea0000041818 */
[----:B------:R-:W2:Y:S01]  /*b860*/  MUFU.EX2 R163, R163 ;  /* 0x000000a300a37308 */ /* 0x000ea20000000800 */
[C---:B------:R-:W-:Y:S01]  /*b870*/  HMMA.16816.F32.BF16 R20, R36.reuse, R46, R20 ;  /* 0x0000002e2414723c */ /* 0x040fe20000041814 */
[----:B------:R-:W4:Y:S05]  /*b880*/  LDSM.16.MT88.4 R44, [R232+0xf000] ;  /* 0x00f00000e82c783b */ /* 0x000f2a0000004200 */
[----:B------:R-:W-:Y:S01]  /*b890*/  HMMA.16816.F32.BF16 R16, R36, R40, R16 ;  /* 0x000000282410723c */ /* 0x000fe20000041810 */
[----:B------:R-:W1:Y:S01]  /*b8a0*/  MUFU.EX2 R162, R162 ;  /* 0x000000a200a27308 */ /* 0x000e620000000800 */
[----:B-----5:R-:W-:-:S04]  /*b8b0*/  F2FP.BF16.F32.PACK_AB R55, R171, R174 ;  /* 0x000000aeab37723e */ /* 0x020fc800000010ff */
[C---:B------:R-:W-:Y:S01]  /*b8c0*/  HMMA.16816.F32.BF16 R12, R36.reuse, R42, R12 ;  /* 0x0000002a240c723c */ /* 0x040fe2000004180c */
[----:B------:R-:W5:Y:S02]  /*b8d0*/  LDSM.16.MT88.4 R40, [R231+0xf000] ;  /* 0x00f00000e728783b */ /* 0x000f640000004200 */
[----:B------:R-:W-:Y:S01]  /*b8e0*/  MUFU.EX2 R160, R160 ;  /* 0x000000a000a07308 */ /* 0x000fe20000000800 */
[----:B--2---:R-:W-:Y:S02]  /*b8f0*/  FADD.FTZ R175, R163, R175 ;  /* 0x000000afa3af7221 */ /* 0x004fe40000010000 */
[C---:B---3--:R-:W-:Y:S05]  /*b900*/  HMMA.16816.F32.BF16 R8, R36.reuse, R56, R8 ;  /* 0x000000382408723c */ /* 0x048fea0000041808 */
[----:B------:R-:W2:Y:S01]  /*b910*/  MUFU.EX2 R156, R156 ;  /* 0x0000009c009c7308 */ /* 0x000ea20000000800 */
[----:B------:R-:W-:Y:S01]  /*b920*/  HMMA.16816.F32.BF16 R4, R36, R58, R4 ;  /* 0x0000003a2404723c */ /* 0x000fe20000041804 */
[C---:B-1----:R-:W-:Y:S01]  /*b930*/  F2FP.BF16.F32.PACK_AB R52, R162.reuse, R163 ;  /* 0x000000a3a234723e */ /* 0x042fe200000010ff */
[----:B------:R-:W1:Y:S01]  /*b940*/  LDSM.16.MT88.4 R36, [R230+0xf000] ;  /* 0x00f00000e624783b */ /* 0x000e620000004200 */
[----:B------:R-:W-:-:S04]  /*b950*/  FADD.FTZ R175, R162, R175 ;  /* 0x000000afa2af7221 */ /* 0x000fc80000010000 */
[----:B------:R-:W-:Y:S08]  /*b960*/  MUFU.EX2 R168, R168 ;  /* 0x000000a800a87308 */ /* 0x000ff00000000800 */
[----:B------:R-:W-:Y:S01]  /*b970*/  MUFU.EX2 R155, R155 ;  /* 0x0000009b009b7308 */ /* 0x000fe20000000800 */
[----:B--2---:R-:W-:Y:S01]  /*b980*/  F2FP.BF16.F32.PACK_AB R54, R156, R160 ;  /* 0x000000a09c36723e */ /* 0x004fe200000010ff */
[----:B------:R-:W-:-:S04]  /*b990*/  FADD.FTZ R160, R160, R175 ;  /* 0x000000afa0a07221 */ /* 0x000fc80000010000 */
[----:B------:R-:W-:Y:S02]  /*b9a0*/  FADD.FTZ R160, R156, R160 ;  /* 0x000000a09ca07221 */ /* 0x000fe40000010000 */
[C---:B------:R-:W-:Y:S01]  /*b9b0*/  HMMA.16816.F32.BF16 R32, R52.reuse, R48, R32 ;  /* 0x000000303420723c */ /* 0x040fe20000041820 */
[----:B------:R-:W-:Y:S05]  /*b9c0*/  MUFU.EX2 R151, R151 ;  /* 0x0000009700977308 */ /* 0x000fea0000000800 */
[C---:B------:R-:W-:Y:S01]  /*b9d0*/  HMMA.16816.F32.BF16 R28, R52.reuse, R50, R28 ;  /* 0x00000032341c723c */ /* 0x040fe2000004181c */
[----:B------:R-:W2:Y:S02]  /*b9e0*/  LDSM.16.MT88.4 R48, [R236+0xf800] ;  /* 0x00f80000ec30783b */ /* 0x000ea40000004200 */
[----:B------:R-:W-:Y:S03]  /*b9f0*/  MUFU.EX2 R149, R149 ;  /* 0x0000009500957308 */ /* 0x000fe60000000800 */
[C---:B----4-:R-:W-:Y:S05]  /*ba00*/  HMMA.16816.F32.BF16 R24, R52.reuse, R44, R24 ;  /* 0x0000002c3418723c */ /* 0x050fea0000041818 */
[----:B------:R-:W3:Y:S01]  /*ba10*/  MUFU.EX2 R143, R143 ;  /* 0x0000008f008f7308 */ /* 0x000ee20000000800 */
[C---:B------:R-:W-:Y:S01]  /*ba20*/  HMMA.16816.F32.BF16 R20, R52.reuse, R46, R20 ;  /* 0x0000002e3414723c */ /* 0x040fe20000041814 */
[----:B------:R-:W-:Y:S05]  /*ba30*/  LDSM.16.MT88.4 R44, [R232+0xf800] ;  /* 0x00f80000e82c783b */ /* 0x000fea0000004200 */
[C---:B-----5:R-:W-:Y:S01]  /*ba40*/  HMMA.16816.F32.BF16 R16, R52.reuse, R40, R16 ;  /* 0x000000283410723c */ /* 0x060fe20000041810 */
[----:B------:R-:W4:Y:S05]  /*ba50*/  MUFU.EX2 R140, R140 ;  /* 0x0000008c008c7308 */ /* 0x000f2a0000000800 */
[----:B------:R-:W-:Y:S01]  /*ba60*/  HMMA.16816.F32.BF16 R12, R52, R42, R12 ;  /* 0x0000002a340c723c */ /* 0x000fe2000004180c */
[----:B------:R-:W5:Y:S02]  /*ba70*/  LDSM.16.MT88.4 R40, [R231+0xf800] ;  /* 0x00f80000e728783b */ /* 0x000f640000004200 */
[----:B------:R-:W-:Y:S01]  /*ba80*/  MUFU.EX2 R139, R139 ;  /* 0x0000008b008b7308 */ /* 0x000fe20000000800 */
[----:B---3--:R-:W-:-:S02]  /*ba90*/  FADD.FTZ R160, R143, R160 ;  /* 0x000000a08fa07221 */ /* 0x008fc40000010000 */
[C---:B-1----:R-:W-:Y:S05]  /*baa0*/  HMMA.16816.F32.BF16 R8, R52.reuse, R36, R8 ;  /* 0x000000243408723c */ /* 0x042fea0000041808 */
[----:B------:R-:W1:Y:S01]  /*bab0*/  MUFU.EX2 R138, R138 ;  /* 0x0000008a008a7308 */ /* 0x000e620000000800 */
[----:B------:R-:W-:Y:S01]  /*bac0*/  HMMA.16816.F32.BF16 R4, R52, R38, R4 ;  /* 0x000000263404723c */ /* 0x000fe20000041804 */
[----:B------:R-:W3:Y:S06]  /*bad0*/  LDSM.16.MT88.4 R36, [R230+0xf800] ;  /* 0x00f80000e624783b */ /* 0x000eec0000004200 */
[----:B------:R-:W-:Y:S01]  /*bae0*/  F2FP.BF16.F32.PACK_AB R53, R155, R168 ;  /* 0x000000a89b35723e */ /* 0x000fe200000010ff */
[----:B------:R-:W-:Y:S01]  /*baf0*/  MUFU.EX2 R147, R147 ;  /* 0x0000009300937308 */ /* 0x000fe20000000800 */
[----:B------:R-:W-:-:S02]  /*bb00*/  F2FP.BF16.F32.PACK_AB R55, R149, R151 ;  /* 0x000000979537723e */ /* 0x000fc400000010ff */
[C---:B----4-:R-:W-:Y:S01]  /*bb10*/  F2FP.BF16.F32.PACK_AB R52, R140.reuse, R143 ;  /* 0x0000008f8c34723e */ /* 0x050fe200000010ff */
[----:B------:R-:W-:Y:S01]  /*bb20*/  FADD.FTZ R140, R140, R160 ;  /* 0x000000a08c8c7221 */ /* 0x000fe20000010000 */
[----:B-1----:R-:W-:-:S03]  /*bb30*/  F2FP.BF16.F32.PACK_AB R54, R138, R139 ;  /* 0x0000008b8a36723e */ /* 0x002fc600000010ff */
[----:B------:R-:W1:Y:S01]  /*bb40*/  MUFU.EX2 R137, R137 ;  /* 0x0000008900897308 */ /* 0x000e620000000800 */
[----:B------:R-:W-:-:S04]  /*bb50*/  FADD.FTZ R140, R139, R140 ;  /* 0x0000008c8b8c7221 */ /* 0x000fc80000010000 */
[----:B------:R-:W-:Y:S01]  /*bb60*/  FADD.FTZ R138, R138, R140 ;  /* 0x0000008c8a8a7221 */ /* 0x000fe20000010000 */
[C---:B--2---:R-:W-:Y:S02]  /*bb70*/  HMMA.16816.F32.BF16 R32, R52.reuse, R48, R32 ;  /* 0x000000303420723c */ /* 0x044fe40000041820 */
[----:B------:R-:W-:Y:S04]  /*bb80*/  MUFU.EX2 R136, R136 ;  /* 0x0000008800887308 */ /* 0x000fe80000000800 */
[C---:B------:R-:W-:Y:S01]  /*bb90*/  HMMA.16816.F32.BF16 R28, R52.reuse, R50, R28 ;  /* 0x00000032341c723c */ /* 0x040fe2000004181c */
[----:B------:R-:W2:Y:S03]  /*bba0*/  LDSM.16.MT88.4 R48, [R236+0x10000] ;  /* 0x01000000ec30783b */ /* 0x000ea60000004200 */
[----:B------:R-:W4:Y:S01]  /*bbb0*/  MUFU.EX2 R101, R101 ;  /* 0x0000006500657308 */ /* 0x000f220000000800 */
[----:B-1----:R-:W-:Y:S01]  /*bbc0*/  F2FP.BF16.F32.PACK_AB R57, R137, R147 ;  /* 0x000000938939723e */ /* 0x002fe200000010ff */
[C---:B-----5:R-:W-:Y:S06]  /*bbd0*/  HMMA.16816.F32.BF16 R16, R52.reuse, R40, R16 ;  /* 0x000000283410723c */ /* 0x060fec0000041810 */
[----:B------:R-:W1:Y:S01]  /*bbe0*/  MUFU.EX2 R117, R117 ;  /* 0x0000007500757308 */ /* 0x000e620000000800 */
[C---:B---3--:R-:W-:Y:S06]  /*bbf0*/  HMMA.16816.F32.BF16 R8, R52.reuse, R36, R8 ;  /* 0x000000243408723c */ /* 0x048fec0000041808 */
[C---:B------:R-:W-:Y:S01]  /*bc00*/  HMMA.16816.F32.BF16 R4, R52.reuse, R38, R4 ;  /* 0x000000263404723c */ /* 0x040fe20000041804 */
[----:B------:R-:W3:Y:S01]  /*bc10*/  MUFU.EX2 R116, R116 ;  /* 0x0000007400747308 */ /* 0x000ee20000000800 */
[----:B----4-:R-:W-:Y:S01]  /*bc20*/  F2FP.BF16.F32.PACK_AB R59, R101, R136 ;  /* 0x00000088653b723e */ /* 0x010fe200000010ff */
[----:B------:R-:W4:Y:S03]  /*bc30*/  LDSM.16.MT88.4 R36, [R230+0x10000] ;  /* 0x01000000e624783b */ /* 0x000f260000004200 */
[----:B------:R-:W-:Y:S01]  /*bc40*/  HMMA.16816.F32.BF16 R12, R52, R42, R12 ;  /* 0x0000002a340c723c */ /* 0x000fe2000004180c */
[----:B------:R-:W5:Y:S02]  /*bc50*/  LDSM.16.MT88.4 R40, [R231+0x10000] ;  /* 0x01000000e728783b */ /* 0x000f640000004200 */
[----:B------:R-:W2:Y:S01]  /*bc60*/  MUFU.EX2 R115, R115 ;  /* 0x0000007300737308 */ /* 0x000ea20000000800 */
[----:B-1----:R-:W-:-:S02]  /*bc70*/  FADD.FTZ R138, R117, R138 ;  /* 0x0000008a758a7221 */ /* 0x002fc40000010000 */
[C---:B------:R-:W-:Y:S05]  /*bc80*/  HMMA.16816.F32.BF16 R24, R52.reuse, R44, R24 ;  /* 0x0000002c3418723c */ /* 0x040fea0000041818 */
[----:B------:R-:W1:Y:S01]  /*bc90*/  MUFU.EX2 R114, R114 ;  /* 0x0000007200727308 */ /* 0x000e620000000800 */
[C---:B---3--:R-:W-:Y:S01]  /*bca0*/  F2FP.BF16.F32.PACK_AB R56, R116.reuse, R117 ;  /* 0x000000757438723e */ /* 0x048fe200000010ff */
[----:B------:R-:W-:Y:S01]  /*bcb0*/  HMMA.16816.F32.BF16 R20, R52, R46, R20 ;  /* 0x0000002e3414723c */ /* 0x000fe20000041814 */
[----:B------:R-:W3:Y:S01]  /*bcc0*/  LDSM.16.MT88.4 R44, [R232+0x10000] ;  /* 0x01000000e82c783b */ /* 0x000ee20000004200 */
[----:B------:R-:W-:-:S03]  /*bcd0*/  FADD.FTZ R116, R116, R138 ;  /* 0x0000008a74747221 */ /* 0x000fc60000010000 */
[----:B------:R-:W-:Y:S01]  /*bce0*/  LDSM.16.MT88.4 R52, [R230+0x10800] ;  /* 0x01080000e634783b */ /* 0x000fe20000004200 */
[----:B------:R-:W-:Y:S01]  /*bcf0*/  MUFU.EX2 R85, R100 ;  /* 0x0000006400557308 */ /* 0x000fe20000000800 */
[----:B--2---:R-:W-:-:S07]  /*bd00*/  FADD.FTZ R116, R115, R116 ;  /* 0x0000007473747221 */ /* 0x004fce0000010000 */
[----:B------:R-:W2:Y:S01]  /*bd10*/  MUFU.EX2 R83, R99 ;  /* 0x0000006300537308 */ /* 0x000ea20000000800 */
[C---:B-1----:R-:W-:Y:S01]  /*bd20*/  F2FP.BF16.F32.PACK_AB R58, R114.reuse, R115 ;  /* 0x00000073723a723e */ /* 0x042fe200000010ff */
[----:B------:R-:W-:-:S06]  /*bd30*/  FADD.FTZ R114, R114, R116 ;  /* 0x0000007472727221 */ /* 0x000fcc0000010000 */
[C---:B------:R-:W-:Y:S01]  /*bd40*/  HMMA.16816.F32.BF16 R32, R56.reuse, R48, R32 ;  /* 0x000000303820723c */ /* 0x040fe20000041820 */
[----:B------:R-:W-:Y:S05]  /*bd50*/  MUFU.EX2 R82, R98 ;  /* 0x0000006200527308 */ /* 0x000fea0000000800 */
[C---:B----4-:R-:W-:Y:S01]  /*bd60*/  HMMA.16816.F32.BF16 R8, R56.reuse, R36, R8 ;  /* 0x000000243808723c */ /* 0x050fe20000041808 */
[----:B------:R-:W-:Y:S01]  /*bd70*/  FADD.FTZ R48, R80, R84 ;  /* 0x0000005450307221 */ /* 0x000fe20000010000 */
[--C-:B------:R-:W-:Y:S01]  /*bd80*/  FFMA.FTZ R80, R91, UR16, -R87.reuse ;  /* 0x000000105b507c23 */ /* 0x100fe20008010857 */
[----:B------:R-:W-:Y:S01]  /*bd90*/  MUFU.EX2 R81, R97 ;  /* 0x0000006100517308 */ /* 0x000fe20000000800 */
[----:B--2---:R-:W-:Y:S01]  /*bda0*/  F2FP.BF16.F32.PACK_AB R49, R83, R85 ;  /* 0x000000555331723e */ /* 0x004fe200000010ff */
[----:B------:R-:W-:Y:S01]  /*bdb0*/  FADD.FTZ R48, R79, R48 ;  /* 0x000000304f307221 */ /* 0x000fe20000010000 */
[C---:B------:R-:W-:Y:S01]  /*bdc0*/  HMMA.16816.F32.BF16 R4, R56.reuse, R38, R4 ;  /* 0x000000263804723c */ /* 0x040fe20000041804 */
[----:B------:R-:W1:Y:S01]  /*bdd0*/  LDSM.16.MT88.4 R36, [R231+0x10800] ;  /* 0x01080000e724783b */ /* 0x000e620000004200 */
[--C-:B------:R-:W-:Y:S01]  /*bde0*/  FFMA.FTZ R84, R90, UR16, -R87.reuse ;  /* 0x000000105a547c23 */ /* 0x100fe20008010857 */
[----:B------:R-:W-:Y:S01]  /*bdf0*/  FADD.FTZ R48, R78, R48 ;  /* 0x000000304e307221 */ /* 0x000fe20000010000 */
[----:B------:R-:W-:Y:S01]  /*be00*/  FFMA.FTZ R78, R112, UR16, -R88 ;  /* 0x00000010704e7c23 */ /* 0x000fe20008010858 */
[----:B------:R-:W2:Y:S01]  /*be10*/  MUFU.EX2 R79, R113 ;  /* 0x00000071004f7308 */ /* 0x000ea20000000800 */
[----:B-----5:R-:W-:Y:S01]  /*be20*/  HMMA.16816.F32.BF16 R16, R56, R40, R16 ;  /* 0x000000283810723c */ /* 0x020fe20000041810 */
[----:B------:R-:W-:Y:S01]  /*be30*/  FADD.FTZ R48, R77, R48 ;  /* 0x000000304d307221 */ /* 0x000fe20000010000 */
[----:B------:R-:W-:-:S03]  /*be40*/  FFMA.FTZ R77, R92, UR16, -R87 ;  /* 0x000000105c4d7c23 */ /* 0x000fc60008010857 */
[----:B------:R-:W-:Y:S01]  /*be50*/  FADD.FTZ R48, R76, R48 ;  /* 0x000000304c307221 */ /* 0x000fe20000010000 */
[----:B------:R-:W-:Y:S01]  /*be60*/  HMMA.16816.F32.BF16 R12, R56, R42, R12 ;  /* 0x0000002a380c723c */ /* 0x000fe2000004180c */
[----:B------:R-:W4:Y:S01]  /*be70*/  MUFU.EX2 R78, R78 ;  /* 0x0000004e004e7308 */ /* 0x000f220000000800 */
[----:B------:R-:W5:Y:S01]  /*be80*/  LDSM.16.MT88.4 R40, [R232+0x10800] ;  /* 0x01080000e828783b */ /* 0x000f620000004200 */
[----:B------:R-:W-:-:S03]  /*be90*/  FADD.FTZ R75, R75, R48 ;  /* 0x000000304b4b7221 */ /* 0x000fc60000010000 */
[C---:B------:R-:W-:Y:S01]  /*bea0*/  HMMA.16816.F32.BF16 R28, R56.reuse, R50, R28 ;  /* 0x00000032381c723c */ /* 0x040fe2000004181c */
[----:B------:R-:W-:Y:S02]  /*beb0*/  FADD.FTZ R75, R74, R75 ;  /* 0x0000004b4a4b7221 */ /* 0x000fe40000010000 */
[----:B------:R-:W-:Y:S01]  /*bec0*/  MUFU.EX2 R76, R111 ;  /* 0x0000006f004c7308 */ /* 0x000fe20000000800 */
[----:B--2---:R-:W-:Y:S01]  /*bed0*/  FADD.FTZ R114, R79, R114 ;  /* 0x000000724f727221 */ /* 0x004fe20000010000 */
[----:B------:R-:W-:Y:S01]  /*bee0*/  FADD.FTZ R75, R73, R75 ;  /* 0x0000004b494b7221 */ /* 0x000fe20000010000 */
[C---:B---3--:R-:W-:Y:S01]  /*bef0*/  HMMA.16816.F32.BF16 R24, R56.reuse, R44, R24 ;  /* 0x0000002c3818723c */ /* 0x048fe20000041818 */
[----:B------:R-:W-:Y:S01]  /*bf00*/  F2FP.BF16.F32.PACK_AB R51, R81, R82 ;  /* 0x000000525133723e */ /* 0x000fe200000010ff */
[--C-:B------:R-:W-:Y:S01]  /*bf10*/  FFMA.FTZ R73, R107, UR16, -R88.reuse ;  /* 0x000000106b497c23 */ /* 0x100fe20008010858 */
[----:B------:R-:W-:Y:S01]  /*bf20*/  FADD.FTZ R75, R72, R75 ;  /* 0x0000004b484b7221 */ /* 0x000fe20000010000 */
[--C-:B------:R-:W-:Y:S01]  /*bf30*/  FFMA.FTZ R72, R108, UR16, -R88.reuse ;  /* 0x000000106c487c23 */ /* 0x100fe20008010858 */
[----:B------:R-:W2:Y:S01]  /*bf40*/  MUFU.EX2 R74, R110 ;  /* 0x0000006e004a7308 */ /* 0x000ea20000000800 */
[----:B------:R-:W-:Y:S01]  /*bf50*/  HMMA.16816.F32.BF16 R20, R56, R46, R20 ;  /* 0x0000002e3814723c */ /* 0x000fe20000041814 */
[----:B------:R-:W-:Y:S01]  /*bf60*/  FADD.FTZ R75, R63, R75 ;  /* 0x0000004b3f4b7221 */ /* 0x000fe20000010000 */
[----:B------:R-:W3:Y:S01]  /*bf70*/  LDSM.16.MT88.4 R44, [R236+0x10800] ;  /* 0x01080000ec2c783b */ /* 0x000ee20000004200 */
[----:B----4-:R-:W-:Y:S01]  /*bf80*/  F2FP.BF16.F32.PACK_AB R48, R78, R79 ;  /* 0x0000004f4e30723e */ /* 0x010fe200000010ff */
[--C-:B------:R-:W-:Y:S01]  /*bf90*/  FFMA.FTZ R63, R109, UR16, -R88.reuse ;  /* 0x000000106d3f7c23 */ /* 0x100fe20008010858 */
[----:B------:R-:W-:Y:S01]  /*bfa0*/  FADD.FTZ R123, R123, R75 ;  /* 0x0000004b7b7b7221 */ /* 0x000fe20000010000 */
[--C-:B------:R-:W-:Y:S01]  /*bfb0*/  FFMA.FTZ R75, R106, UR16, -R88.reuse ;  /* 0x000000106a4b7c23 */ /* 0x100fe20008010858 */
[--C-:B------:R-:W-:Y:S01]  /*bfc0*/  FFMA.FTZ R56, R96, UR16, -R87.reuse ;  /* 0x0000001060387c23 */ /* 0x100fe20008010857 */
[----:B------:R-:W-:Y:S01]  /*bfd0*/  FFMA.FTZ R57, R95, UR16, -R87 ;  /* 0x000000105f397c23 */ /* 0x000fe20008010857 */
[----:B------:R-:W-:Y:S01]  /*bfe0*/  FADD.FTZ R123, R122, R123 ;  /* 0x0000007b7a7b7221 */ /* 0x000fe20000010000 */
[--C-:B------:R-:W-:Y:S01]  /*bff0*/  FFMA.FTZ R58, R94, UR16, -R87.reuse ;  /* 0x000000105e3a7c23 */ /* 0x100fe20008010857 */
[----:B------:R-:W-:Y:S01]  /*c000*/  FFMA.FTZ R59, R93, UR16, -R87 ;  /* 0x000000105d3b7c23 */ /* 0x000fe20008010857 */
[----:B------:R-:W4:Y:S01]  /*c010*/  MUFU.EX2 R63, R63 ;  /* 0x0000003f003f7308 */ /* 0x000f220000000800 */
[----:B------:R-:W-:Y:S01]  /*c020*/  FADD.FTZ R121, R121, R123 ;  /* 0x0000007b79797221 */ /* 0x000fe20000010000 */
[----:B------:R-:W-:Y:S01]  /*c030*/  FFMA.FTZ R87, R104, UR16, -R88 ;  /* 0x0000001068577c23 */ /* 0x000fe20008010858 */
[----:B------:R-:W-:Y:S01]  /*c040*/  FADD.FTZ R78, R78, R114 ;  /* 0x000000724e4e7221 */ /* 0x000fe20000010000 */
[----:B--2---:R-:W-:Y:S01]  /*c050*/  F2FP.BF16.F32.PACK_AB R50, R74, R76 ;  /* 0x0000004c4a32723e */ /* 0x004fe200000010ff */
[----:B------:R-:W-:-:S02]  /*c060*/  FADD.FTZ R121, R120, R121 ;  /* 0x0000007978797221 */ /* 0x000fc40000010000 */
[----:B------:R-:W-:Y:S01]  /*c070*/  FADD.FTZ R78, R76, R78 ;  /* 0x0000004e4c4e7221 */ /* 0x000fe20000010000 */
[----:B------:R-:W-:Y:S01]  /*c080*/  MUFU.EX2 R56, R56 ;  /* 0x0000003800387308 */ /* 0x000fe20000000800 */
[----:B------:R-:W-:Y:S02]  /*c090*/  FADD.FTZ R119, R119, R121 ;  /* 0x0000007977777221 */ /* 0x000fe40000010000 */
[----:B-1----:R-:W-:Y:S01]  /*c0a0*/  HMMA.16816.F32.BF16 R16, R48, R36, R16 ;  /* 0x000000243010723c */ /* 0x002fe20000041810 */
[----:B------:R-:W-:Y:S01]  /*c0b0*/  FADD.FTZ R74, R74, R78 ;  /* 0x0000004e4a4a7221 */ /* 0x000fe20000010000 */
[----:B------:R-:W-:-:S03]  /*c0c0*/  FADD.FTZ R119, R118, R119 ;  /* 0x0000007776777221 */ /* 0x000fc60000010000 */
[----:B------:R-:W1:Y:S01]  /*c0d0*/  MUFU.EX2 R57, R57 ;  /* 0x0000003900397308 */ /* 0x000e620000000800 */
[----:B------:R-:W-:Y:S01]  /*c0e0*/  FADD.FTZ R141, R141, R119 ;  /* 0x000000778d8d7221 */ /* 0x000fe20000010000 */
[----:B------:R-:W-:Y:S01]  /*c0f0*/  HMMA.16816.F32.BF16 R12, R48, R38, R12 ;  /* 0x00000026300c723c */ /* 0x000fe2000004180c */
[----:B------:R-:W2:Y:S01]  /*c100*/  LDSM.16.MT88.4 R36, [R232+0x11000] ;  /* 0x01100000e824783b */ /* 0x000ea20000004200 */
[----:B----4-:R-:W-:Y:S01]  /*c110*/  FADD.FTZ R74, R63, R74 ;  /* 0x0000004a3f4a7221 */ /* 0x010fe20000010000 */
[----:B------:R-:W-:-:S03]  /*c120*/  FADD.FTZ R141, R142, R141 ;  /* 0x0000008d8e8d7221 */ /* 0x000fc60000010000 */
[----:B------:R-:W-:Y:S01]  /*c130*/  MUFU.EX2 R58, R58 ;  /* 0x0000003a003a7308 */ /* 0x000fe20000000800 */
[----:B------:R-:W-:Y:S01]  /*c140*/  FADD.FTZ R141, R150, R141 ;  /* 0x0000008d968d7221 */ /* 0x000fe20000010000 */
[----:B-----5:R-:W-:Y:S03]  /*c150*/  HMMA.16816.F32.BF16 R24, R48, R40, R24 ;  /* 0x000000283018723c */ /* 0x020fe60000041818 */
[----:B------:R-:W-:-:S03]  /*c160*/  FADD.FTZ R152, R152, R141 ;  /* 0x0000008d98987221 */ /* 0x000fc60000010000 */
[----:B------:R-:W4:Y:S01]  /*c170*/  MUFU.EX2 R59, R59 ;  /* 0x0000003b003b7308 */ /* 0x000f220000000800 */
[----:B------:R-:W-:Y:S01]  /*c180*/  FADD.FTZ R152, R153, R152 ;  /* 0x0000009899987221 */ /* 0x000fe20000010000 */
[----:B------:R-:W-:Y:S01]  /*c190*/  HMMA.16816.F32.BF16 R20, R48, R42, R20 ;  /* 0x0000002a3014723c */ /* 0x000fe20000041814 */
[----:B------:R-:W5:Y:S02]  /*c1a0*/  LDSM.16.MT88.4 R40, [R236+0x11000] ;  /* 0x01100000ec28783b */ /* 0x000f640000004200 */
[----:B------:R-:W-:-:S03]  /*c1b0*/  FADD.FTZ R161, R161, R152 ;  /* 0x00000098a1a17221 */ /* 0x000fc60000010000 */
[----:B------:R-:W2:Y:S01]  /*c1c0*/  MUFU.EX2 R72, R72 ;  /* 0x0000004800487308 */ /* 0x000ea20000000800 */
[----:B------:R-:W-:Y:S01]  /*c1d0*/  FADD.FTZ R161, R165, R161 ;  /* 0x000000a1a5a17221 */ /* 0x000fe20000010000 */
[----:B---3--:R-:W-:Y:S03]  /*c1e0*/  HMMA.16816.F32.BF16 R32, R48, R44, R32 ;  /* 0x0000002c3020723c */ /* 0x008fe60000041820 */
[----:B------:R-:W-:-:S03]  /*c1f0*/  FADD.FTZ R161, R169, R161 ;  /* 0x000000a1a9a17221 */ /* 0x000fc60000010000 */
[----:B------:R-:W-:Y:S01]  /*c200*/  MUFU.EX2 R73, R73 ;  /* 0x0000004900497308 */ /* 0x000fe20000000800 */
[----:B------:R-:W-:Y:S01]  /*c210*/  FADD.FTZ R161, R177, R161 ;  /* 0x000000a1b1a17221 */ /* 0x000fe20000010000 */
[----:B------:R-:W-:Y:S01]  /*c220*/  HMMA.16816.F32.BF16 R28, R48, R46, R28 ;  /* 0x0000002e301c723c */ /* 0x000fe2000004181c */
[----:B------:R-:W3:Y:S02]  /*c230*/  LDSM.16.MT88.4 R44, [R231+0x11000] ;  /* 0x01100000e72c783b */ /* 0x000ee40000004200 */
[----:B------:R-:W-:-:S03]  /*c240*/  FADD.FTZ R179, R179, R161 ;  /* 0x000000a1b3b37221 */ /* 0x000fc60000010000 */
[----:B------:R-:W2:Y:S01]  /*c250*/  MUFU.EX2 R75, R75 ;  /* 0x0000004b004b7308 */ /* 0x000ea20000000800 */
[----:B------:R-:W-:Y:S01]  /*c260*/  FADD.FTZ R179, R181, R179 ;  /* 0x000000b3b5b37221 */ /* 0x000fe20000010000 */
[----:B------:R-:W-:Y:S03]  /*c270*/  HMMA.16816.F32.BF16 R8, R48, R52, R8 ;  /* 0x000000343008723c */ /* 0x000fe60000041808 */
[----:B------:R-:W-:-:S03]  /*c280*/  FADD.FTZ R179, R188, R179 ;  /* 0x000000b3bcb37221 */ /* 0x000fc60000010000 */
[----:B------:R-:W-:Y:S01]  /*c290*/  HMMA.16816.F32.BF16 R4, R48, R54, R4 ;  /* 0x000000363004723c */ /* 0x000fe20000041804 */
[----:B------:R-:W-:Y:S01]  /*c2a0*/  FADD.FTZ R191, R191, R179 ;  /* 0x000000b3bfbf7221 */ /* 0x000fe20000010000 */
[----:B------:R-:W-:Y:S01]  /*c2b0*/  MUFU.EX2 R77, R77 ;  /* 0x0000004d004d7308 */ /* 0x000fe20000000800 */
[----:B------:R-:W3:Y:S02]  /*c2c0*/  LDSM.16.MT88.4 R52, [R230+0x11000] ;  /* 0x01100000e634783b */ /* 0x000ee40000004200 */
[----:B------:R-:W-:Y:S02]  /*c2d0*/  FADD.FTZ R191, R192, R191 ;  /* 0x000000bfc0bf7221 */ /* 0x000fe40000010000 */
[----:B-1----:R-:W-:Y:S02]  /*c2e0*/  F2FP.BF16.F32.PACK_AB R49, R57, R56 ;  /* 0x000000383931723e */ /* 0x002fe400000010ff */
[----:B------:R-:W-:Y:S01]  /*c2f0*/  FADD.FTZ R200, R200, R191 ;  /* 0x000000bfc8c87221 */ /* 0x000fe20000010000 */
[----:B----4-:R-:W-:Y:S01]  /*c300*/  F2FP.BF16.F32.PACK_AB R51, R59, R58 ;  /* 0x0000003a3b33723e */ /* 0x010fe200000010ff */
[----:B------:R-:W1:Y:S01]  /*c310*/  MUFU.EX2 R80, R80 ;  /* 0x0000005000507308 */ /* 0x000e620000000800 */
[----:B--2---:R-:W-:Y:S01]  /*c320*/  F2FP.BF16.F32.PACK_AB R48, R72, R63 ;  /* 0x0000003f4830723e */ /* 0x004fe200000010ff */
[----:B------:R-:W-:Y:S01]  /*c330*/  FADD.FTZ R200, R202, R200 ;  /* 0x000000c8cac87221 */ /* 0x000fe20000010000 */
[----:B------:R-:W-:Y:S01]  /*c340*/  F2FP.BF16.F32.PACK_AB R50, R75, R73 ;  /* 0x000000494b32723e */ /* 0x000fe200000010ff */
[----:B------:R-:W-:-:S02]  /*c350*/  FADD.FTZ R72, R72, R74 ;  /* 0x0000004a48487221 */ /* 0x000fc40000010000 */
[----:B------:R-:W-:Y:S02]  /*c360*/  FADD.FTZ R203, R203, R200 ;  /* 0x000000c8cbcb7221 */ /* 0x000fe40000010000 */
[----:B------:R-:W-:Y:S01]  /*c370*/  MUFU.EX2 R84, R84 ;  /* 0x0000005400547308 */ /* 0x000fe20000000800 */
[----:B------:R-:W-:Y:S01]  /*c380*/  FADD.FTZ R72, R73, R72 ;  /* 0x0000004849487221 */ /* 0x000fe20000010000 */
[----:B------:R-:W-:Y:S01]  /*c390*/  FADD.FTZ R203, R190, R203 ;  /* 0x000000cbbecb7221 */ /* 0x000fe20000010000 */
[C---:B------:R-:W-:Y:S02]  /*c3a0*/  HMMA.16816.F32.BF16 R24, R48.reuse, R36, R24 ;  /* 0x000000243018723c */ /* 0x040fe40000041818 */
[----:B------:R-:W-:Y:S01]  /*c3b0*/  FADD.FTZ R75, R75, R72 ;  /* 0x000000484b4b7221 */ /* 0x000fe20000010000 */
[----:B------:R-:W-:Y:S02]  /*c3c0*/  FADD.FTZ R189, R189, R203 ;  /* 0x000000cbbdbd7221 */ /* 0x000fe40000010000 */
[----:B------:R-:W2:Y:S01]  /*c3d0*/  MUFU.EX2 R249, R249 ;  /* 0x000000f900f97308 */ /* 0x000ea20000000800 */
[----:B------:R-:W-:Y:S01]  /*c3e0*/  HMMA.16816.F32.BF16 R20, R48, R38, R20 ;  /* 0x000000263014723c */ /* 0x000fe20000041814 */
[----:B------:R-:W-:Y:S01]  /*c3f0*/  FADD.FTZ R189, R186, R189 ;  /* 0x000000bdbabd7221 */ /* 0x000fe20000010000 */
[----:B------:R-:W4:Y:S01]  /*c400*/  LDSM.16.MT88.4 R36, [R236+0x11800] ;  /* 0x01180000ec24783b */ /* 0x000f220000004200 */
[----:B-1----:R-:W-:-:S02]  /*c410*/  F2FP.BF16.F32.PACK_AB R133, R80, R77 ;  /* 0x0000004d5085723e */ /* 0x002fc400000010ff */
[----:B------:R-:W-:Y:S01]  /*c420*/  FADD.FTZ R189, R174, R189 ;  /* 0x000000bdaebd7221 */ /* 0x000fe20000010000 */
[C---:B-----5:R-:W-:Y:S01]  /*c430*/  HMMA.16816.F32.BF16 R28, R48.reuse, R42, R28 ;  /* 0x0000002a301c723c */ /* 0x060fe2000004181c */
[----:B------:R-:W1:Y:S02]  /*c440*/  MUFU.EX2 R86, R86 ;  /* 0x0000005600567308 */ /* 0x000e640000000800 */
[----:B------:R-:W-:Y:S01]  /*c450*/  FADD.FTZ R171, R171, R189 ;  /* 0x000000bdabab7221 */ /* 0x000fe20000010000 */
[----:B------:R-:W-:Y:S02]  /*c460*/  LEA R189, P0, R70, UR20, 0x1 ;  /* 0x0000001446bd7c11 */ /* 0x000fe4000f8008ff */
[C---:B------:R-:W-:Y:S01]  /*c470*/  HMMA.16816.F32.BF16 R32, R48.reuse, R40, R32 ;  /* 0x000000283020723c */ /* 0x040fe20000041820 */
[----:B------:R-:W-:Y:S01]  /*c480*/  FADD.FTZ R171, R168, R171 ;  /* 0x000000aba8ab7221 */ /* 0x000fe20000010000 */
[----:B------:R-:W5:Y:S01]  /*c490*/  LDSM.16.MT88.4 R40, [R232+0x11800] ;  /* 0x01180000e828783b */ /* 0x000f620000004200 */
[----:B------:R-:W1:Y:S01]  /*c4a0*/  MUFU.EX2 R87, R87 ;  /* 0x0000005700577308 */ /* 0x000e620000000800 */
[----:B--2---:R-:W-:Y:S01]  /*c4b0*/  F2FP.BF16.F32.PACK_AB R135, R249, R84 ;  /* 0x00000054f987723e */ /* 0x004fe200000010ff */
[----:B------:R-:W-:Y:S01]  /*c4c0*/  FADD.FTZ R155, R155, R171 ;  /* 0x000000ab9b9b7221 */ /* 0x000fe20000010000 */
[----:B---3--:R-:W-:Y:S01]  /*c4d0*/  HMMA.16816.F32.BF16 R16, R48, R44, R16 ;  /* 0x0000002c3010723c */ /* 0x008fe20000041810 */
[----:B------:R-:W-:Y:S01]  /*c4e0*/  LEA.HI.X R188, R70, UR21, R3, 0x1, P0 ;  /* 0x0000001546bc7c11 */ /* 0x000fe200080f0c03 */
[----:B------:R-:W-:-:S02]  /*c4f0*/  IMAD.MOV.U32 R248, RZ, RZ, R189 ;  /* 0x000000fffff87224 */ /* 0x000fc400078e00bd */
[----:B------:R-:W-:Y:S01]  /*c500*/  FADD.FTZ R155, R151, R155 ;  /* 0x0000009b979b7221 */ /* 0x000fe20000010000 */
[----:B------:R-:W2:Y:S01]  /*c510*/  MUFU.EX2 R89, R89 ;  /* 0x0000005900597308 */ /* 0x000ea20000000800 */
[C---:B------:R-:W-:Y:S02]  /*c520*/  HMMA.16816.F32.BF16 R12, R48.reuse, R46, R12 ;  /* 0x0000002e300c723c */ /* 0x040fe4000004180c */
[----:B------:R-:W-:Y:S01]  /*c530*/  FADD.FTZ R149, R149, R155 ;  /* 0x0000009b95957221 */ /* 0x000fe20000010000 */
[----:B------:R-:W3:Y:S01]  /*c540*/  LDSM.16.MT88.4 R44, [R231+0x11800] ;  /* 0x01180000e72c783b */ /* 0x000ee20000004200 */
[----:B-1----:R-:W-:Y:S01]  /*c550*/  FADD.FTZ R75, R86, R75 ;  /* 0x0000004b564b7221 */ /* 0x002fe20000010000 */
[----:B------:R-:W-:Y:S02]  /*c560*/  IMAD.MOV.U32 R247, RZ, RZ, R188 ;  /* 0x000000fffff77224 */ /* 0x000fe400078e00bc */
[----:B------:R-:W-:Y:S01]  /*c570*/  FADD.FTZ R149, R147, R149 ;  /* 0x0000009593957221 */ /* 0x000fe20000010000 */
[----:B------:R-:W-:Y:S01]  /*c580*/  HMMA.16816.F32.BF16 R8, R48, R52, R8 ;  /* 0x000000343008723c */ /* 0x000fe20000041808 */
[----:B------:R-:W1:Y:S01]  /*c590*/  MUFU.EX2 R250, R250 ;  /* 0x000000fa00fa7308 */ /* 0x000e620000000800 */
[----:B------:R-:W-:Y:S01]  /*c5a0*/  F2FP.BF16.F32.PACK_AB R132, R87, R86 ;  /* 0x000000565784723e */ /* 0x000fe200000010ff */
[----:B------:R-:W-:Y:S01]  /*c5b0*/  FADD.FTZ R137, R137, R149 ;  /* 0x0000009589897221 */ /* 0x000fe20000010000 */
[----:B------:R-:W-:-:S02]  /*c5c0*/  FADD.FTZ R75, R87, R75 ;  /* 0x0000004b574b7221 */ /* 0x000fc40000010000 */
[----:B------:R-:W-:Y:S01]  /*c5d0*/  HMMA.16816.F32.BF16 R4, R48, R54, R4 ;  /* 0x000000363004723c */ /* 0x000fe20000041804 */
[----:B------:R-:W-:Y:S01]  /*c5e0*/  FADD.FTZ R137, R136, R137 ;  /* 0x0000008988897221 */ /* 0x000fe20000010000 */
[----:B--2---:R-:W-:-:S03]  /*c5f0*/  FADD.FTZ R75, R89, R75 ;  /* 0x0000004b594b7221 */ /* 0x004fc60000010000 */
[----:B------:R-:W-:-:S04]  /*c600*/  FADD.FTZ R101, R101, R137 ;  /* 0x0000008965657221 */ /* 0x000fc80000010000 */
[----:B------:R-:W-:Y:S01]  /*c610*/  FADD.FTZ R101, R85, R101 ;  /* 0x0000006555657221 */ /* 0x000fe20000010000 */
[----:B-1----:R-:W-:-:S03]  /*c620*/  F2FP.BF16.F32.PACK_AB R134, R250, R89 ;  /* 0x00000059fa86723e */ /* 0x002fc600000010ff */
[----:B------:R-:W-:Y:S01]  /*c630*/  FADD.FTZ R83, R83, R101 ;  /* 0x0000006553537221 */ /* 0x000fe20000010000 */
[----:B------:R-:W-:-:S03]  /*c640*/  FADD.FTZ R250, R250, R75 ;  /* 0x0000004bfafa7221 */ /* 0x000fc60000010000 */
[----:B------:R-:W-:Y:S01]  /*c650*/  FADD.FTZ R83, R82, R83 ;  /* 0x0000005352537221 */ /* 0x000fe20000010000 */
[----:B----4-:R-:W-:Y:S01]  /*c660*/  HMMA.16816.F32.BF16 R156, R132, R38, R28 ;  /* 0x00000026849c723c */ /* 0x010fe2000004181c */
[----:B------:R-:W1:Y:S02]  /*c670*/  LDSM.16.MT88.4 R28, [R230+0x11800] ;  /* 0x01180000e61c783b */ /* 0x000e640000004200 */
[----:B------:R-:W-:-:S04]  /*c680*/  FADD.FTZ R81, R81, R83 ;  /* 0x0000005351517221 */ /* 0x000fc80000010000 */
[----:B------:R-:W-:Y:S01]  /*c690*/  FADD.FTZ R81, R56, R81 ;  /* 0x0000005138517221 */ /* 0x000fe20000010000 */
[----:B------:R-:W-:Y:S03]  /*c6a0*/  HMMA.16816.F32.BF16 R160, R132, R36, R32 ;  /* 0x0000002484a0723c */ /* 0x000fe60000041820 */
[----:B------:R-:W-:-:S03]  /*c6b0*/  FADD.FTZ R57, R57, R81 ;  /* 0x0000005139397221 */ /* 0x000fc60000010000 */
[----:B-----5:R-:W-:Y:S01]  /*c6c0*/  HMMA.16816.F32.BF16 R152, R132, R40, R24 ;  /* 0x000000288498723c */ /* 0x020fe20000041818 */
[----:B------:R-:W-:-:S04]  /*c6d0*/  FADD.FTZ R57, R58, R57 ;  /* 0x000000393a397221 */ /* 0x000fc80000010000 */
[----:B------:R-:W-:Y:S01]  /*c6e0*/  FADD.FTZ R59, R59, R57 ;  /* 0x000000393b3b7221 */ /* 0x000fe20000010000 */
[----:B------:R-:W-:Y:S03]  /*c6f0*/  HMMA.16816.F32.BF16 R148, R132, R42, R20 ;  /* 0x0000002a8494723c */ /* 0x000fe60000041814 */
[----:B------:R-:W-:-:S03]  /*c700*/  FADD.FTZ R59, R77, R59 ;  /* 0x0000003b4d3b7221 */ /* 0x000fc60000010000 */
[----:B---3--:R-:W-:Y:S01]  /*c710*/  HMMA.16816.F32.BF16 R144, R132, R44, R16 ;  /* 0x0000002c8490723c */ /* 0x008fe20000041810 */
[----:B------:R-:W-:-:S04]  /*c720*/  FADD.FTZ R59, R80, R59 ;  /* 0x0000003b503b7221 */ /* 0x000fc80000010000 */
[----:B------:R-:W-:Y:S01]  /*c730*/  FADD.FTZ R59, R84, R59 ;  /* 0x0000003b543b7221 */ /* 0x000fe20000010000 */
[----:B------:R-:W-:Y:S03]  /*c740*/  HMMA.16816.F32.BF16 R140, R132, R46, R12 ;  /* 0x0000002e848c723c */ /* 0x000fe6000004180c */
[----:B------:R-:W-:-:S03]  /*c750*/  FADD.FTZ R249, R249, R59 ;  /* 0x0000003bf9f97221 */ /* 0x000fc60000010000 */
[C---:B-1----:R-:W-:Y:S06]  /*c760*/  HMMA.16816.F32.BF16 R136, R132.reuse, R28, R8 ;  /* 0x0000001c8488723c */ /* 0x042fec0000041808 */
[----:B------:R-:W-:Y:S01]  /*c770*/  HMMA.16816.F32.BF16 R132, R132, R30, R4 ;  /* 0x0000001e8484723c */ /* 0x000fe20000041804 */
[----:B------:R-:W-:-:S08]  /*c780*/  NOP ;  /* 0x0000000000007918 */ /* 0x000fd00000000000 */
[----:B------:R-:W-:-:S15]  /*c790*/  @!P1 BRA `(.L_x_1668) ;  /* 0x0000008800789947 */ /* 0x000fde0003800000 */
        /* <DEDUP_REMOVED lines=8> */
[----:B------:R-:W-:-:S04]  /*c820*/  IMAD.U32 R7, RZ, RZ, UR4 ;  /* 0x00000004ff077e24 */ /* 0x000fc8000f8e00ff */
[----:B------:R-:W-:Y:S02]  /*c830*/  MOV R9, UR16 ;  /* 0x0000001000097c02 */ /* 0x000fe40008000f00 */
[----:B------:R-:W-:Y:S02]  /*c840*/  IABS R7, R7 ;  /* 0x0000000700077213 */ /* 0x000fe40000000000 */
[----:B------:R-:W-:Y:S02]  /*c850*/  IABS R9, R9 ;  /* 0x0000000900097213 */ /* 0x000fe40000000000 */
[----:B-1----:R-:W-:-:S04]  /*c860*/  IABS R4, R5 ;  /* 0x0000000500047213 */ /* 0x002fc80000000000 */
[----:B------:R-:W1:Y:S08]  /*c870*/  I2F.RP R12, R4 ;  /* 0x00000004000c7306 */ /* 0x000e700000209400 */
[----:B-1----:R-:W1:Y:S02]  /*c880*/  MUFU.RCP R12, R12 ;  /* 0x0000000c000c7308 */ /* 0x002e640000001000 */
[----:B-1----:R-:W-:-:S06]  /*c890*/  VIADD R12, R12, 0xffffffe ;  /* 0x0ffffffe0c0c7836 */ /* 0x002fcc0000000000 */
[----:B------:R-:W1:Y:S02]  /*c8a0*/  F2I.FTZ.U32.TRUNC.NTZ R13, R12 ;  /* 0x0000000c000d7305 */ /* 0x000e64000021f000 */
[----:B-1----:R-:W-:Y:S01]  /*c8b0*/  IMAD.MOV R10, RZ, RZ, -R13 ;  /* 0x000000ffff0a7224 */ /* 0x002fe200078e0a0d */
        /* <DEDUP_REMOVED lines=50> */
.L_x_1669:
[----:B------:R-:W-:-:S04]  /*cbe0*/  ULEA UR4, -UR8, URZ, 0x8 ;  /* 0x0000003f08047291 */ /* 0x000fc8000f8e413f */
[----:B------:R-:W-:Y:S02]  /*cbf0*/  USHF.R.S32.HI UR16, URZ, 0x1f, UR4 ;  /* 0x0000001f3f107899 */ /* 0x000fe40008011404 */
[----:B------:R-:W-:-:S04]  /*cc00*/  MOV R5, UR4 ;  /* 0x0000000400057c02 */ /* 0x000fc80008000f00 */
[----:B------:R-:W-:-:S07]  /*cc10*/  MOV R4, UR16 ;  /* 0x0000001000047c02 */ /* 0x000fce0008000f00 */
.L_x_1670:
[----:B------:R-:W-:Y:S01]  /*cc20*/  ULDC UR4, c[0x0][0x2d0] ;  /* 0x0000b40000047ab9 */ /* 0x000fe20000000800 */
[C---:B------:R-:W-:Y:S01]  /*cc30*/  LEA R69, P1, R5.reuse, R62, 0x1 ;  /* 0x0000003e05457211 */ /* 0x040fe200078208ff */
        /* <DEDUP_REMOVED lines=10> */
[----:B------:R-:W-:Y:S01]  /*cce0*/  @!P0 IMAD.MOV.U32 R10, RZ, RZ, R69 ;  /* 0x000000ffff0a8224 */ /* 0x000fe200078e0045 */
[-C--:B------:R-:W-:Y:S01]  /*ccf0*/  @!P0 LEA R7, P1, R7, R64.reuse, 0x5 ;  /* 0x0000004007078211 */ /* 0x080fe200078228ff */
[----:B------:R-:W-:Y:S01]  /*cd00*/  @!P0 IMAD.MOV.U32 R11, RZ, RZ, R68 ;  /* 0x000000ffff0b8224 */ /* 0x000fe200078e0044 */
[----:B------:R-:W-:Y:S01]  /*cd10*/  @P0 STS.128 [R241+0xa000], RZ ;  /* 0x00a000fff1000388 */ /* 0x000fe20000000c00 */
[----:B------:R-:W-:Y:S01]  /*cd20*/  IMAD.U32 R26, RZ, RZ, UR8 ;  /* 0x00000008ff1a7e24 */ /* 0x000fe2000f8e00ff */
[----:B------:R-:W-:Y:S01]  /*cd30*/  @!P0 LEA.HI.X R6, R8, R67, R6, 0x5, P1 ;  /* 0x0000004308068211 */ /* 0x000fe200008f2c06 */
[----:B------:R-:W-:Y:S01]  /*cd40*/  IMAD.U32 R8, RZ, RZ, UR9 ;  /* 0x00000009ff087e24 */ /* 0x000fe2000f8e00ff */
[----:B------:R-:W-:Y:S01]  /*cd50*/  @!PT LDS RZ, [RZ] ;  /* 0x00000000fffff984 */ /* 0x000fe20000000800 */
[----:B------:R-:W-:Y:S01]  /*cd60*/  @!PT LDS RZ, [RZ] ;  /* 0x00000000fffff984 */ /* 0x000fe20000000800 */
[----:B------:R-:W-:Y:S01]  /*cd70*/  @!PT LDS RZ, [RZ] ;  /* 0x00000000fffff984 */ /* 0x000fe20000000800 */
[----:B------:R1:W-:Y:S01]  /*cd80*/  @!P0 LDGSTS.E.BYPASS.LTC128B.128 [R241+0xa000], desc[UR22][R10.64] ;  /* 0x0a0000000af18fae */ /* 0x0003e2000b901d56 */
[----:B------:R-:W-:Y:S01]  /*cd90*/  @!P0 LEA R9, P1, R9, R64, 0x6 ;  /* 0x0000004009098211 */ /* 0x000fe200078230ff */
[----:B------:R-:W-:Y:S01]  /*cda0*/  IMAD.U32 R24, RZ, RZ, UR8 ;  /* 0x00000008ff187e24 */ /* 0x000fe2000f8e00ff */
[----:B------:R-:W-:Y:S01]  /*cdb0*/  VOTEU.ALL UP0, P0 ;  /* 0x00000000003f7886 */ /* 0x000fe20000000000 */
[----:B------:R-:W-:Y:S01]  /*cdc0*/  @!P0 IMAD.MOV.U32 R13, RZ, RZ, R67 ;  /* 0x000000ffff0d8224 */ /* 0x000fe200078e0043 */
[----:B------:R-:W-:Y:S01]  /*cdd0*/  @P0 STS.128 [R241+0xa800], RZ ;  /* 0x00a800fff1000388 */ /* 0x000fe20000000c00 */
[----:B------:R-:W-:-:S02]  /*cde0*/  IMAD.U32 R42, RZ, RZ, UR8 ;  /* 0x00000008ff2a7e24 */ /* 0x000fc4000f8e00ff */
[----:B------:R-:W-:Y:S01]  /*cdf0*/  IMAD.U32 R40, RZ, RZ, UR8 ;  /* 0x00000008ff287e24 */ /* 0x000fe2000f8e00ff */
[----:B------:R-:W-:Y:S01]  /*ce00*/  @!UP0 UIMAD UR19, UR9, 0x30, URZ ;  /* 0x00000030091388a4 */ /* 0x000fe2000f8e023f */
[----:B------:R-:W-:Y:S01]  /*ce10*/  IMAD.U32 R38, RZ, RZ, UR8 ;  /* 0x00000008ff267e24 */ /* 0x000fe2000f8e00ff */
[----:B------:R-:W-:Y:S01]  /*ce20*/  @!UP0 UIMAD UR4, UR9, 0x70, URZ ;  /* 0x00000070090488a4 */ /* 0x000fe2000f8e023f */
[----:B------:R-:W-:Y:S01]  /*ce30*/  IMAD.U32 R36, RZ, RZ, UR8 ;  /* 0x00000008ff247e24 */ /* 0x000fe2000f8e00ff */
[----:B------:R-:W-:Y:S01]  /*ce40*/  @!UP0 UIMAD UR18, UR9, 0x50, URZ ;  /* 0x00000050091288a4 */ /* 0x000fe2000f8e023f */
[----:B------:R-:W-:Y:S01]  /*ce50*/  IMAD.U32 R18, RZ, RZ, UR8 ;  /* 0x00000008ff127e24 */ /* 0x000fe2000f8e00ff */
[----:B------:R-:W-:Y:S01]  /*ce60*/  @!UP0 UIMAD UR16, UR9, 0x60, URZ ;  /* 0x00000060091088a4 */ /* 0x000fe2000f8e023f */
[----:B------:R-:W-:Y:S02]  /*ce70*/  @!P0 IMAD.MOV.U32 R66, RZ, RZ, R64 ;  /* 0x000000ffff428224 */ /* 0x000fe400078e0040 */
[----:B------:R-:W-:-:S02]  /*ce80*/  IMAD.U32 R20, RZ, RZ, UR8 ;  /* 0x00000008ff147e24 */ /* 0x000fc4000f8e00ff */
[----:B------:R-:W-:-:S04]  /*ce90*/  @!P0 IMAD.WIDE.U32 R18, R18, 0x30, R66 ;  /* 0x0000003012128825 */ /* 0x000fc800078e0042 */
[----:B------:R-:W-:Y:S02]  /*cea0*/  @!P0 IMAD.MOV.U32 R14, RZ, RZ, R64 ;  /* 0x000000ffff0e8224 */ /* 0x000fe400078e0040 */
[--C-:B------:R-:W-:Y:S02]  /*ceb0*/  @!P0 IMAD.MOV.U32 R15, RZ, RZ, R67.reuse ;  /* 0x000000ffff0f8224 */ /* 0x100fe400078e0043 */
[----:B-1----:R-:W-:Y:S02]  /*cec0*/  IMAD.U32 R10, RZ, RZ, UR8 ;  /* 0x00000008ff0a7e24 */ /* 0x002fe4000f8e00ff */
[----:B------:R-:W-:Y:S02]  /*ced0*/  @!P0 IMAD.MOV.U32 R11, RZ, RZ, R67 ;  /* 0x000000ffff0b8224 */ /* 0x000fe400078e0043 */
[----:B------:R-:W-:Y:S01]  /*cee0*/  @!P0 IMAD.WIDE.U32 R20, R20, 0x70, R14 ;  /* 0x0000007014148825 */ /* 0x000fe200078e000e */
[----:B------:R-:W-:-:S03]  /*cef0*/  @!P0 LEA.HI.X R8, R10, R67, R8, 0x6, P1 ;  /* 0x000000430a088211 */ /* 0x000fc600008f3408 */
[----:B------:R-:W-:Y:S02]  /*cf00*/  @!P0 IMAD.MOV.U32 R10, RZ, RZ, R64 ;  /* 0x000000ffff0a8224 */ /* 0x000fe400078e0040 */
[----:B------:R-:W-:Y:S02]  /*cf10*/  IMAD.U32 R32, RZ, RZ, UR8 ;  /* 0x00000008ff207e24 */ /* 0x000fe4000f8e00ff */
[----:B------:R-:W-:-:S04]  /*cf20*/  @!P0 IMAD.WIDE.U32 R28, R28, 0x50, R10 ;  /* 0x000000501c1c8825 */ /* 0x000fc800078e000a */
[----:B------:R-:W-:Y:S01]  /*cf30*/  @!P0 IMAD.WIDE.U32 R22, R22, 0x60, R10 ;  /* 0x0000006016168825 */ /* 0x000fe200078e000a */
[----:B------:R-:W-:-:S03]  /*cf40*/  @!P0 IADD3 R15, P4, R5, R28, RZ ;  /* 0x0000001c050f8210 */ /* 0x000fc60007f9e0ff */
[----:B------:R-:W-:Y:S01]  /*cf50*/  IMAD.U32 R11, RZ, RZ, UR8 ;  /* 0x00000008ff0b7e24 */ /* 0x000fe2000f8e00ff */
[----:B------:R-:W-:Y:S01]  /*cf60*/  @!P0 IADD3.X R14, R4, UR18, R29, P4, !PT ;  /* 0x00000012040e8c10 */ /* 0x000fe2000a7fe41d */
[----:B------:R-:W-:Y:S01]  /*cf70*/  IMAD.U32 R10, RZ, RZ, UR9 ;  /* 0x00000009ff0a7e24 */ /* 0x000fe2000f8e00ff */
[----:B------:R-:W-:Y:S01]  /*cf80*/  @!UP0 UIMAD UR18, UR9, 0x90, URZ ;  /* 0x00000090091288a4 */ /* 0x000fe2000f8e023f */
[----:B------:R-:W-:Y:S01]  /*cf90*/  @!P0 IMAD.MOV.U32 R65, RZ, RZ, R67 ;  /* 0x000000ffff418224 */ /* 0x000fe200078e0043 */
[----:B------:R-:W-:Y:S01]  /*cfa0*/  @!P0 LEA R11, P1, R11, R64, 0x7 ;  /* 0x000000400b0b8211 */ /* 0x000fe200078238ff */
[----:B------:R-:W-:Y:S02]  /*cfb0*/  IMAD.MOV.U32 R248, RZ, RZ, R189 ;  /* 0x000000fffff87224 */ /* 0x000fe400078e00bd */
[----:B------:R-:W-:Y:S01]  /*cfc0*/  @!P0 IMAD.WIDE.U32 R32, R32, 0xf0, R64 ;  /* 0x000000f020208825 */ /* 0x000fe200078e0040 */
[----:B------:R-:W-:-:S03]  /*cfd0*/  @!P0 LEA.HI.X R10, R12, R67, R10, 0x7, P1 ;  /* 0x000000430c0a8211 */ /* 0x000fc600008f3c0a */
[----:B------:R-:W-:Y:S02]  /*cfe0*/  @!P0 IMAD.MOV.U32 R12, RZ, RZ, R64 ;  /* 0x000000ffff0c8224 */ /* 0x000fe400078e0040 */
[----:B------:R-:W-:Y:S02]  /*cff0*/  IMAD.MOV.U32 R247, RZ, RZ, R188 ;  /* 0x000000fffff77224 */ /* 0x000fe400078e00bc */
[----:B------:R-:W-:-:S04]  /*d000*/  @!P0 IMAD.WIDE.U32 R26, R26, 0x90, R12 ;  /* 0x000000901a1a8825 */ /* 0x000fc800078e000c */
[----:B------:R-:W-:-:S04]  /*d010*/  @!P0 IMAD.WIDE.U32 R24, R24, 0xa0, R12 ;  /* 0x000000a018188825 */ /* 0x000fc800078e000c */
[----:B------:R-:W-:-:S04]  /*d020*/  @!P0 IMAD.WIDE.U32 R42, R42, 0xb0, R12 ;  /* 0x000000b02a2a8825 */ /* 0x000fc800078e000c */
[----:B------:R-:W-:-:S04]  /*d030*/  @!P0 IMAD.WIDE.U32 R40, R40, 0xc0, R12 ;  /* 0x000000c028288825 */ /* 0x000fc800078e000c */
[----:B------:R-:W-:-:S04]  /*d040*/  @!P0 IMAD.WIDE.U32 R38, R38, 0xd0, R12 ;  /* 0x000000d026268825 */ /* 0x000fc800078e000c */
[----:B------:R-:W-:Y:S01]  /*d050*/  @!P0 IMAD.WIDE.U32 R36, R36, 0xe0, R12 ;  /* 0x000000e024248825 */ /* 0x000fe200078e000c */
[----:B------:R-:W-:-:S04]  /*d060*/  @!P0 IADD3 R12, P2, P1, R5, UR26, R64 ;  /* 0x0000001a050c8c10 */ /* 0x000fc8000f95e040 */
[----:B------:R-:W-:Y:S02]  /*d070*/  @!P0 IADD3.X R66, R4, UR25, R67, P2, P1 ;  /* 0x0000001904428c10 */ /* 0x000fe400097e2443 */
[C---:B------:R-:W-:Y:S02]  /*d080*/  @!P0 LEA R34, P1, R12.reuse, UR6, 0x1 ;  /* 0x000000060c228c11 */ /* 0x040fe4000f8208ff */
[C---:B------:R-:W-:Y:S02]  /*d090*/  @!P0 IADD3 R17, P2, R5.reuse, R22, RZ ;  /* 0x0000001605118210 */ /* 0x040fe40007f5e0ff */
[----:B------:R-:W-:Y:S02]  /*d0a0*/  @!P0 LEA.HI.X R35, R12, UR7, R66, 0x1, P1 ;  /* 0x000000070c238c11 */ /* 0x000fe400088f0c42 */
[C---:B------:R-:W-:Y:S02]  /*d0b0*/  @!P0 IADD3 R13, P1, R5.reuse, R18, RZ ;  /* 0x00000012050d8210 */ /* 0x040fe40007f3e0ff */
[C---:B------:R-:W-:Y:S01]  /*d0c0*/  @!P0 IADD3.X R16, R4.reuse, UR16, R23, P2, !PT ;  /* 0x0000001004108c10 */ /* 0x040fe200097fe417 */
[----:B------:R-:W-:Y:S01]  /*d0d0*/  @!UP0 UIMAD UR16, UR9, 0xc0, URZ ;  /* 0x000000c0091088a4 */ /* 0x000fe2000f8e023f */
[C---:B------:R-:W-:Y:S01]  /*d0e0*/  @!P0 IADD3.X R12, R4.reuse, UR19, R19, P1, !PT ;  /* 0x00000013040c8c10 */ /* 0x040fe20008ffe413 */
[----:B------:R-:W-:Y:S01]  /*d0f0*/  @!UP0 UIMAD UR19, UR9, 0xb0, URZ ;  /* 0x000000b0091388a4 */ /* 0x000fe2000f8e023f */
[C---:B------:R-:W-:Y:S01]  /*d100*/  @!P0 IADD3 R19, P1, R5.reuse, R20, RZ ;  /* 0x0000001405138210 */ /* 0x040fe20007f3e0ff */
[----:B------:R-:W-:Y:S01]  /*d110*/  @!PT LDS RZ, [RZ] ;  /* 0x00000000fffff984 */ /* 0x000fe20000000800 */
[----:B------:R-:W-:Y:S01]  /*d120*/  @!PT LDS RZ, [RZ] ;  /* 0x00000000fffff984 */ /* 0x000fe20000000800 */
[----:B------:R-:W-:Y:S01]  /*d130*/  @!PT LDS RZ, [RZ] ;  /* 0x00000000fffff984 */ /* 0x000fe20000000800 */
[----:B------:R1:W-:Y:S03]  /*d140*/  @!P0 LDGSTS.E.BYPASS.LTC128B.128 [R241+0xa800], desc[UR22][R34.64] ;  /* 0x0a80000022f18fae */ /* 0x0003e6000b901d56 */
[----:B------:R-:W-:Y:S01]  /*d150*/  @!P0 IADD3.X R18, R4, UR4, R21, P1, !PT ;  /* 0x0000000404128c10 */ /* 0x000fe20008ffe415 */
[----:B------:R-:W-:Y:S01]  /*d160*/  @!UP0 UIMAD UR4, UR9, 0xa0, URZ ;  /* 0x000000a0090488a4 */ /* 0x000fe2000f8e023f */
[C---:B------:R-:W-:Y:S01]  /*d170*/  @!P0 IADD3 R23, P1, R5.reuse, R24, RZ ;  /* 0x0000001805178210 */ /* 0x040fe20007f3e0ff */
[----:B------:R-:W-:Y:S01]  /*d180*/  @P0 STS.128 [R241+0xb000], RZ ;  /* 0x00b000fff1000388 */ /* 0x000fe20000000c00 */
[----:B------:R-:W-:-:S03]  /*d190*/  @!P0 IADD3 R21, P2, R5, R26, RZ ;  /* 0x0000001a05158210 */ /* 0x000fc60007f5e0ff */
[C---:B------:R-:W-:Y:S01]  /*d1a0*/  @!P0 IADD3.X R22, R4.reuse, UR4, R25, P1, !PT ;  /* 0x0000000404168c10 */ /* 0x040fe20008ffe419 */
[----:B------:R-:W-:Y:S01]  /*d1b0*/  @!UP0 UIMAD UR4, UR9, 0xe0, URZ ;  /* 0x000000e0090488a4 */ /* 0x000fe2000f8e023f */
[C---:B------:R-:W-:Y:S01]  /*d1c0*/  @!P0 IADD3.X R20, R4.reuse, UR18, R27, P2, !PT ;  /* 0x0000001204148c10 */ /* 0x040fe200097fe41b */
[----:B------:R-:W-:Y:S01]  /*d1d0*/  @!UP0 UIMAD UR18, UR9, 0xd0, URZ ;  /* 0x000000d0091288a4 */ /* 0x000fe2000f8e023f */
[C---:B------:R-:W-:Y:S01]  /*d1e0*/  @!P0 IADD3 R31, P1, R5.reuse, R36, RZ ;  /* 0x00000024051f8210 */ /* 0x040fe20007f3e0ff */
[----:B------:R-:W-:Y:S01]  /*d1f0*/  @!UP0 UIMAD UR9, UR9, 0xf0, URZ ;  /* 0x000000f0090988a4 */ /* 0x000fe2000f8e023f */
[C---:B------:R-:W-:Y:S02]  /*d200*/  @!P0 IADD3 R27, P4, R5.reuse, R40, RZ ;  /* 0x00000028051b8210 */ /* 0x040fe40007f9e0ff */
[----:B------:R-:W-:Y:S02]  /*d210*/  @!P0 IADD3 R29, P2, R5, R38, RZ ;  /* 0x00000026051d8210 */ /* 0x000fe40007f5e0ff */
[C---:B------:R-:W-:Y:S01]  /*d220*/  @!P0 IADD3.X R30, R4.reuse, UR4, R37, P1, !PT ;  /* 0x00000004041e8c10 */ /* 0x040fe20008ffe425 */
[----:B------:R-:W-:Y:S01]  /*d230*/  ULDC UR4, c[0x0][0x39c] ;  /* 0x0000e70000047ab9 */ /* 0x000fe20000000800 */
[----:B------:R-:W-:-:S02]  /*d240*/  @!P0 IADD3.X R26, R4, UR16, R41, P4, !PT ;  /* 0x00000010041a8c10 */ /* 0x000fc4000a7fe429 */
[C---:B------:R-:W-:Y:S02]  /*d250*/  @!P0 IADD3.X R28, R4.reuse, UR18, R39, P2, !PT ;  /* 0x00000012041c8c10 */ /* 0x040fe400097fe427 */
[C---:B------:R-:W-:Y:S02]  /*d260*/  @!P0 IADD3 R11, P1, R5.reuse, R11, RZ ;  /* 0x0000000b050b8210 */ /* 0x040fe40007f3e0ff */
[C---:B------:R-:W-:Y:S02]  /*d270*/  @!P0 IADD3 R7, P4, R5.reuse, R7, RZ ;  /* 0x0000000705078210 */ /* 0x040fe40007f9e0ff */
[C---:B------:R-:W-:Y:S01]  /*d280*/  @!P0 IADD3 R9, P2, R5.reuse, R9, RZ ;  /* 0x0000000905098210 */ /* 0x040fe20007f5e0ff */
[C---:B------:R-:W-:Y:S01]  /*d290*/  @!P0 IMAD.X R10, R4.reuse, 0x1, R10, P1 ;  /* 0x00000001040a8824 */ /* 0x040fe200008e060a */
[C---:B------:R-:W-:Y:S01]  /*d2a0*/  @!P0 IADD3 R25, P5, R5.reuse, R42, RZ ;  /* 0x0000002a05198210 */ /* 0x040fe20007fbe0ff */
[C---:B------:R-:W-:Y:S01]  /*d2b0*/  @!P0 IMAD.X R6, R4.reuse, 0x1, R6, P4 ;  /* 0x0000000104068824 */ /* 0x040fe200020e0606 */
[----:B------:R-:W-:Y:S01]  /*d2c0*/  @!P0 IADD3 R5, P1, R5, R32, RZ ;  /* 0x0000002005058210 */ /* 0x000fe20007f3e0ff */
[----:B------:R-:W-:Y:S01]  /*d2d0*/  @!P0 IMAD.X R8, R4, 0x1, R8, P2 ;  /* 0x0000000104088824 */ /* 0x000fe200010e0608 */
[----:B------:R-:W-:-:S02]  /*d2e0*/  @!P0 LEA R36, P4, R9, UR6, 0x1 ;  /* 0x0000000609248c11 */ /* 0x000fc4000f8808ff */
[----:B------:R-:W-:Y:S02]  /*d2f0*/  @!P0 LEA R32, P2, R11, UR6, 0x1 ;  /* 0x000000060b208c11 */ /* 0x000fe4000f8408ff */
[C---:B------:R-:W-:Y:S02]  /*d300*/  @!P0 IADD3.X R24, R4.reuse, UR19, R43, P5, !PT ;  /* 0x0000001304188c10 */ /* 0x040fe4000affe42b */
[----:B------:R-:W-:Y:S02]  /*d310*/  @!P0 LEA R38, P5, R7, UR6, 0x1 ;  /* 0x0000000607268c11 */ /* 0x000fe4000f8a08ff */
[----:B------:R-:W-:Y:S02]  /*d320*/  @!P0 IADD3.X R4, R4, UR9, R33, P1, !PT ;  /* 0x0000000904048c10 */ /* 0x000fe40008ffe421 */
[----:B------:R-:W-:Y:S02]  /*d330*/  @!P0 LEA.HI.X R37, R9, UR7, R8, 0x1, P4 ;  /* 0x0000000709258c11 */ /* 0x000fe4000a0f0c08 */
[----:B------:R-:W-:-:S02]  /*d340*/  @!P0 LEA.HI.X R33, R11, UR7, R10, 0x1, P2 ;  /* 0x000000070b218c11 */ /* 0x000fc400090f0c0a */
        /* <DEDUP_REMOVED lines=11> */
[----:B-1----:R-:W-:-:S02]  /*d400*/  @!P0 LEA R34, P5, R19, UR6, 0x1 ;  /* 0x0000000613228c11 */ /* 0x002fc4000f8a08ff */
        /* <DEDUP_REMOVED lines=8> */
[----:B------:R-:W-:Y:S02]  /*d490*/  @!P0 LEA R12, P1, R25, UR6, 0x1 ;  /* 0x00000006190c8c11 */ /* 0x000fe4000f8208ff */
        /* <DEDUP_REMOVED lines=14> */
[----:B------:R-:W-:Y:S02]  /*d580*/  @!P0 LEA R22, P4, R29, UR6, 0x1 ;  /* 0x000000061d168c11 */ /* 0x000fe4000f8808ff */
[----:B------:R-:W-:Y:S01]  /*d590*/  @!P0 LEA R20, P2, R31, UR6, 0x1 ;  /* 0x000000061f148c11 */ /* 0x000fe2000f8408ff */
[----:B------:R-:W-:Y:S01]  /*d5a0*/  @P0 STS.128 [R241+0xd000], RZ ;  /* 0x00d000fff1000388 */ /* 0x000fe20000000c00 */
[----:B------:R-:W-:-:S02]  /*d5b0*/  @!P0 LEA.HI.X R25, R27, UR7, R26, 0x1, P5 ;  /* 0x000000071b198c11 */ /* 0x000fc4000a8f0c1a */
[----:B------:R-:W-:Y:S01]  /*d5c0*/  @!P0 LEA R18, P1, R5, UR6, 0x1 ;  /* 0x0000000605128c11 */ /* 0x000fe2000f8208ff */
[----:B------:R-:W-:Y:S01]  /*d5d0*/  @!PT LDS RZ, [RZ] ;  /* 0x00000000fffff984 */ /* 0x000fe20000000800 */
[----:B------:R-:W-:Y:S01]  /*d5e0*/  @!PT LDS RZ, [RZ] ;  /* 0x00000000fffff984 */ /* 0x000fe20000000800 */
[----:B------:R-:W-:Y:S01]  /*d5f0*/  @!PT LDS RZ, [RZ] ;  /* 0x00000000fffff984 */ /* 0x000fe20000000800 */
[----:B------:R-:W-:Y:S01]  /*d600*/  @!P0 LDGSTS.E.BYPASS.LTC128B.128 [R241+0xd000], desc[UR22][R6.64] ;  /* 0x0d00000006f18fae */ /* 0x000fe2000b901d56 */
[----:B------:R-:W-:Y:S01]  /*d610*/  @!P0 LEA.HI.X R23, R29, UR7, R28, 0x1, P4 ;  /* 0x000000071d178c11 */ /* 0x000fe2000a0f0c1c */
[----:B------:R-:W-:Y:S01]  /*d620*/  IMAD R28, R234, 0x2, R240 ;  /* 0x00000002ea1c7824 */ /* 0x000fe200078e02f0 */
[----:B------:R-:W-:Y:S01]  /*d630*/  @!P0 LEA.HI.X R21, R31, UR7, R30, 0x1, P2 ;  /* 0x000000071f158c11 */ /* 0x000fe200090f0c1e */
[----:B------:R-:W-:Y:S01]  /*d640*/  @P0 STS.128 [R241+0xd800], RZ ;  /* 0x00d800fff1000388 */ /* 0x000fe20000000c00 */
[----:B------:R-:W-:Y:S01]  /*d650*/  @!P0 LEA.HI.X R19, R5, UR7, R4, 0x1, P1 ;  /* 0x0000000705138c11 */ /* 0x000fe200088f0c04 */
[----:B------:R-:W-:Y:S02]  /*d660*/  USHF.L.U32 UR6, UR15, 0x8, URZ ;  /* 0x000000080f067899 */ /* 0x000fe4000800063f */
        /* <DEDUP_REMOVED lines=44> */
[----:B-1----:R-:W-:Y:S04]  /*d930*/  LDSM.16.M88.4 R32, [R240] ;  /* 0x00000000f020783b */ /* 0x002fe80000000200 */
[----:B--2---:R-:W1:Y:S04]  /*d940*/  LDSM.16.M88.4 R24, [R239+0x2000] ;  /* 0x00200000ef18783b */ /* 0x004e680000000200 */
[----:B------:R-:W-:Y:S04]  /*d950*/  LDSM.16.M88.4 R176, [R60] ;  /* 0x000000003cb0783b */ /* 0x000fe80000000200 */
[----:B------:R-:W-:Y:S04]  /*d960*/  LDSM.16.M88.4 R52, [R233+0x2000] ;  /* 0x00200000e934783b */ /* 0x000fe80000000200 */
[----:B------:R-:W2:Y:S04]  /*d970*/  LDSM.16.M88.4 R36, [R239+0x2800] ;  /* 0x00280000ef24783b */ /* 0x000ea80000000200 */
[----:B------:R-:W-:Y:S04]  /*d980*/  LDSM.16.M88.4 R28, [R28] ;  /* 0x000000001c1c783b */ /* 0x000fe80000000200 */
[----:B---3--:R-:W-:Y:S04]  /*d990*/  LDSM.16.M88.4 R16, [R238] ;  /* 0x00000000ee10783b */ /* 0x008fe80000000200 */
[----:B------:R-:W3:Y:S04]  /*d9a0*/  LDSM.16.M88.4 R48, [R233+0x2800] ;  /* 0x00280000e930783b */ /* 0x000ee80000000200 */
[----:B------:R-:W4:Y:S04]  /*d9b0*/  LDSM.16.M88.4 R4, [R239+0x3000] ;  /* 0x00300000ef04783b */ /* 0x000f280000000200 */
[----:B------:R-:W5:Y:S04]  /*d9c0*/  LDSM.16.M88.4 R20, [R239+0x3800] ;  /* 0x00380000ef14783b */ /* 0x000f680000000200 */
[----:B------:R-:W5:Y:S01]  /*d9d0*/  LDSM.16.M88.4 R64, [R229] ;  /* 0x00000000e540783b */ /* 0x000f620000000200 */
[C---:B-1----:R-:W-:Y:S03]  /*d9e0*/  HMMA.16816.F32.BF16 R40, R32.reuse, R24, RZ ;  /* 0x000000182028723c */ /* 0x042fe600000418ff */
[----:B------:R-:W1:Y:S04]  /*d9f0*/  LDSM.16.M88.4 R60, [R233+0x3800] ;  /* 0x00380000e93c783b */ /* 0x000e680000000200 */
[----:B------:R-:W1:Y:S01]  /*da00*/  LDSM.16.M88.4 R44, [R233+0x3000] ;  /* 0x00300000e92c783b */ /* 0x000e620000000200 */
[C---:B------:R-:W-:Y:S03]  /*da10*/  HMMA.16816.F32.BF16 R24, R32.reuse, R26, RZ ;  /* 0x0000001a2018723c */ /* 0x040fe600000418ff */
[----:B------:R-:W-:Y:S03]  /*da20*/  LDSM.16.M88.4 R184, [R227] ;  /* 0x00000000e3b8783b */ /* 0x000fe60000000200 */
[C---:B--2---:R-:W-:Y:S01]  /*da30*/  HMMA.16816.F32.BF16 R12, R32.reuse, R36, RZ ;  /* 0x00000024200c723c */ /* 0x044fe200000418ff */
[----:B------:R-:W-:Y:S04]  /*da40*/  LDSM.16.M88.4 R56, [R228] ;  /* 0x00000000e438783b */ /* 0x000fe80000000200 */
[----:B------:R-:W-:Y:S01]  /*da50*/  LDSM.16.M88.4 R124, [R239+0x4000] ;  /* 0x00400000ef7c783b */ /* 0x000fe20000000200 */
[----:B------:R-:W-:Y:S03]  /*da60*/  HMMA.16816.F32.BF16 R36, R32, R38, RZ ;  /* 0x000000262024723c */ /* 0x000fe600000418ff */
[----:B------:R-:W-:Y:S03]  /*da70*/  LDSM.16.M88.4 R116, [R239+0x4800] ;  /* 0x00480000ef74783b */ /* 0x000fe60000000200 */
[C---:B------:R-:W-:Y:S01]  /*da80*/  HMMA.16816.F32.BF16 R40, R176.reuse, R52, R40 ;  /* 0x00000034b028723c */ /* 0x040fe20000041828 */
[----:B------:R-:W-:Y:S04]  /*da90*/  LDSM.16.M88.4 R108, [R239+0x5000] ;  /* 0x00500000ef6c783b */ /* 0x000fe80000000200 */
[----:B------:R-:W-:Y:S01]  /*daa0*/  LDSM.16.M88.4 R100, [R239+0x5800] ;  /* 0x00580000ef64783b */ /* 0x000fe20000000200 */
[C---:B------:R-:W-:Y:S03]  /*dab0*/  HMMA.16816.F32.BF16 R24, R176.reuse, R54, R24 ;  /* 0x00000036b018723c */ /* 0x040fe60000041818 */
[----:B------:R-:W-:Y:S03]  /*dac0*/  LDSM.16.M88.4 R52, [R166] ;  /* 0x00000000a634783b */ /* 0x000fe60000000200 */
[----:B---3--:R-:W-:Y:S01]  /*dad0*/  HMMA.16816.F32.BF16 R12, R176, R48, R12 ;  /* 0x00000030b00c723c */ /* 0x008fe2000004180c */
[----:B------:R-:W-:Y:S04]  /*dae0*/  LDSM.16.M88.4 R92, [R239+0x6000] ;  /* 0x00600000ef5c783b */ /* 0x000fe80000000200 */
[----:B------:R-:W-:Y:S01]  /*daf0*/  LDSM.16.M88.4 R84, [R239+0x6800] ;  /* 0x00680000ef54783b */ /* 0x000fe20000000200 */
[----:B----4-:R-:W-:Y:S03]  /*db00*/  HMMA.16816.F32.BF16 R180, R32, R4, RZ ;  /* 0x0000000420b4723c */ /* 0x010fe600000418ff */
[----:B------:R-:W-:Y:S03]  /*db10*/  LDSM.16.M88.4 R76, [R239+0x7000] ;  /* 0x00700000ef4c783b */ /* 0x000fe60000000200 */
[C---:B------:R-:W-:Y:S01]  /*db20*/  HMMA.16816.F32.BF16 R40, R28.reuse, R16, R40 ;  /* 0x000000101c28723c */ /* 0x040fe20000041828 */
[----:B------:R-:W-:Y:S04]  /*db30*/  LDSM.16.M88.4 R172, [R233+0x4000] ;  /* 0x00400000e9ac783b */ /* 0x000fe80000000200 */
[----:B------:R-:W-:Y:S01]  /*db40*/  LDSM.16.M88.4 R168, [R233+0x4800] ;  /* 0x00480000e9a8783b */ /* 0x000fe20000000200 */
[----:B------:R-:W-:Y:S03]  /*db50*/  HMMA.16816.F32.BF16 R24, R28, R18, R24 ;  /* 0x000000121c18723c */ /* 0x000fe60000041818 */
[----:B------:R-:W2:Y:S03]  /*db60*/  LDSM.16.M88.4 R16, [R237] ;  /* 0x00000000ed10783b */ /* 0x000ea60000000200 */
[C---:B-----5:R-:W-:Y:S01]  /*db70*/  HMMA.16816.F32.BF16 R8, R32.reuse, R20, RZ ;  /* 0x000000142008723c */ /* 0x060fe200000418ff */
[----:B------:R-:W0:Y:S05]  /*db80*/  LDGDEPBAR ;  /* 0x00000000000079af */ /* 0x000e2a0000000000 */
[----:B------:R-:W-:Y:S06]  /*db90*/  HMMA.16816.F32.BF16 R4, R32, R6, RZ ;  /* 0x000000062004723c */ /* 0x000fec00000418ff */
[----:B------:R-:W-:Y:S01]  /*dba0*/  HMMA.16816.F32.BF16 R36, R176, R50, R36 ;  /* 0x00000032b024723c */ /* 0x000fe20000041824 */
[----:B------:R-:W3:Y:S05]  /*dbb0*/  LDSM.16.M88.4 R48, [R166+0x800] ;  /* 0x00080000a630783b */ /* 0x000eea0000000200 */
[----:B------:R-:W-:Y:S06]  /*dbc0*/  HMMA.16816.F32.BF16 R12, R28, R64, R12 ;  /* 0x000000401c0c723c */ /* 0x000fec000004180c */
[C---:B-1----:R-:W-:Y:S06]  /*dbd0*/  HMMA.16816.F32.BF16 R8, R176.reuse, R60, R8 ;  /* 0x0000003cb008723c */ /* 0x042fec0000041808 */
[C---:B------:R-:W-:Y:S06]  /*dbe0*/  HMMA.16816.F32.BF16 R180, R176.reuse, R44, R180 ;  /* 0x0000002cb0b4723c */ /* 0x040fec00000418b4 */
[----:B------:R-:W-:Y:S01]  /*dbf0*/  HMMA.16816.F32.BF16 R4, R176, R46, R4 ;  /* 0x0000002eb004723c */ /* 0x000fe20000041804 */
[----:B------:R-:W1:Y:S05]  /*dc00*/  LDSM.16.M88.4 R44, [R166+0x1000] ;  /* 0x00100000a62c783b */ /* 0x000e6a0000000200 */
[C---:B--2---:R-:W-:Y:S06]  /*dc10*/  HMMA.16816.F32.BF16 R40, R16.reuse, R52, R40 ;  /* 0x000000341028723c */ /* 0x044fec0000041828 */
[----:B------:R-:W-:Y:S06]  /*dc20*/  HMMA.16816.F32.BF16 R24, R16, R54, R24 ;  /* 0x000000361018723c */ /* 0x000fec0000041818 */
[----:B------:R-:W-:Y:S01]  /*dc30*/  HMMA.16816.F32.BF16 R36, R28, R66, R36 ;  /* 0x000000421c24723c */ /* 0x000fe20000041824 */
[----:B------:R-:W2:Y:S05]  /*dc40*/  LDSM.16.M88.4 R64, [R239+0x7800] ;  /* 0x00780000ef40783b */ /* 0x000eaa0000000200 */
[----:B---3--:R-:W-:Y:S06]  /*dc50*/  HMMA.16816.F32.BF16 R12, R16, R48, R12 ;  /* 0x00000030100c723c */ /* 0x008fec000004180c */
[----:B------:R-:W-:Y:S01]  /*dc60*/  FMUL.FTZ R40, R40, UR4 ;  /* 0x0000000428287c20 */ /* 0x000fe20008410000 */
[----:B------:R-:W-:Y:S01]  /*dc70*/  FMUL.FTZ R41, R41, UR4 ;  /* 0x0000000429297c20 */ /* 0x000fe20008410000 */
[----:B------:R-:W-:Y:S01]  /*dc80*/  FMUL.FTZ R42, R42, UR4 ;  /* 0x000000042a2a7c20 */ /* 0x000fe20008410000 */
[----:B------:R-:W-:Y:S01]  /*dc90*/  FMUL.FTZ R43, R43, UR4 ;  /* 0x000000042b2b7c20 */ /* 0x000fe20008410000 */
[----:B------:R-:W-:Y:S01]  /*dca0*/  HMMA.16816.F32.BF16 R20, R32, R22, RZ ;  /* 0x000000162014723c */ /* 0x000fe200000418ff */
[----:B------:R-:W3:Y:S01]  /*dcb0*/  MUFU.TANH R199, R41 ;  /* 0x0000002900c77308 */ /* 0x000ee20000002400 */
[----:B------:R-:W-:Y:S01]  /*dcc0*/  FMUL.FTZ R24, R24, UR4 ;  /* 0x0000000418187c20 */ /* 0x000fe20008410000 */
[----:B------:R-:W-:Y:S01]  /*dcd0*/  FMUL.FTZ R25, R25, UR4 ;  /* 0x0000000419197c20 */ /* 0x000fe20008410000 */
[----:B------:R-:W-:Y:S01]  /*dce0*/  FMUL.FTZ R26, R26, UR4 ;  /* 0x000000041a1a7c20 */ /* 0x000fe20008410000 */
[----:B------:R-:W-:Y:S01]  /*dcf0*/  FMUL.FTZ R27, R27, UR4 ;  /* 0x000000041b1b7c20 */ /* 0x000fe20008410000 */
[C---:B------:R-:W-:Y:S03]  /*dd00*/  HMMA.16816.F32.BF16 R8, R28.reuse, R184, R8 ;  /* 0x000000b81c08723c */ /* 0x040fe60000041808 */
[----:B------:R-:W-:Y:S03]  /*dd10*/  MUFU.TANH R184, R40 ;  /* 0x0000002800b87308 */ /* 0x000fe60000002400 */
[C---:B------:R-:W-:Y:S02]  /*dd20*/  HMMA.16816.F32.BF16 R180, R28.reuse, R56, R180 ;  /* 0x000000381cb4723c */ /* 0x040fe400000418b4 */
[----:B------:R-:W-:Y:S01]  /*dd30*/  FMUL.FTZ R12, R12, UR4 ;  /* 0x000000040c0c7c20 */ /* 0x000fe20008410000 */
[----:B------:R-:W-:Y:S01]  /*dd40*/  FMUL.FTZ R13, R13, UR4 ;  /* 0x000000040d0d7c20 */ /* 0x000fe20008410000 */
[----:B------:R-:W-:Y:S01]  /*dd50*/  FMUL.FTZ R14, R14, UR4 ;  /* 0x000000040e0e7c20 */ /* 0x000fe20008410000 */
[----:B------:R-:W-:Y:S01]  /*dd60*/  MUFU.TANH R185, R42 ;  /* 0x0000002a00b97308 */ /* 0x000fe20000002400 */
[----:B------:R-:W-:Y:S01]  /*dd70*/  HMMA.16816.F32.BF16 R4, R28, R58, R4 ;  /* 0x0000003a1c04723c */ /* 0x000fe20000041804 */
[----:B------:R-:W4:Y:S01]  /*dd80*/  LDSM.16.M88.4 R56, [R239+0x8000] ;  /* 0x00800000ef38783b */ /* 0x000f220000000200 */
[----:B------:R-:W-:-:S04]  /*dd90*/  FMUL.FTZ R15, R15, UR4 ;  /* 0x000000040f0f7c20 */ /* 0x000fc80008410000 */
[----:B------:R-:W-:Y:S01]  /*dda0*/  HMMA.16816.F32.BF16 R36, R16, R50, R36 ;  /* 0x000000321024723c */ /* 0x000fe20000041824 */
[----:B------:R5:W3:Y:S01]  /*ddb0*/  MUFU.TANH R165, R43 ;  /* 0x0000002b00a57308 */ /* 0x000ae20000002400 */
[----:B------:R-:W3:Y:S04]  /*ddc0*/  LDSM.16.M88.4 R48, [R239+0x8800] ;  /* 0x00880000ef30783b */ /* 0x000ee80000000200 */
[----:B------:R-:W-:Y:S03]  /*ddd0*/  HMMA.16816.F32.BF16 R20, R176, R62, R20 ;  /* 0x0000003eb014723c */ /* 0x000fe60000041814 */
[----:B------:R-:W-:Y:S03]  /*dde0*/  MUFU.TANH R190, R24 ;  /* 0x0000001800be7308 */ /* 0x000fe60000002400 */
[----:B------:R-:W-:Y:S05]  /*ddf0*/  HMMA.16816.F32.BF16 R128, R32, R124, RZ ;  /* 0x0000007c2080723c */ /* 0x000fea00000418ff */
[----:B------:R-:W3:Y:S01]  /*de00*/  MUFU.TANH R201, R25 ;  /* 0x0000001900c97308 */ /* 0x000ee20000002400 */
[----:B-----5:R-:W5:Y:S01]  /*de10*/  LDSM.16.M88.4 R40, [R239+0x9000] ;  /* 0x00900000ef28783b */ /* 0x020f620000000200 */
[C---:B-1----:R-:W-:Y:S05]  /*de20*/  HMMA.16816.F32.BF16 R180, R16.reuse, R44, R180 ;  /* 0x0000002c10b4723c */ /* 0x042fea00000418b4 */
[----:B------:R-:W-:Y:S01]  /*de30*/  FMUL.FTZ R36, R36, UR4 ;  /* 0x0000000424247c20 */ /* 0x000fe20008410000 */
[----:B------:R-:W-:Y:S01]  /*de40*/  MUFU.TANH R191, R26 ;  /* 0x0000001a00bf7308 */ /* 0x000fe20000002400 */
[----:B------:R-:W-:Y:S01]  /*de50*/  FMUL.FTZ R37, R37, UR4 ;  /* 0x0000000425257c20 */ /* 0x000fe20008410000 */
[----:B------:R-:W-:Y:S01]  /*de60*/  FMUL.FTZ R38, R38, UR4 ;  /* 0x0000000426267c20 */ /* 0x000fe20008410000 */
[----:B------:R-:W-:Y:S01]  /*de70*/  FMUL.FTZ R39, R39, UR4 ;  /* 0x0000000427277c20 */ /* 0x000fe20008410000 */
[----:B------:R-:W-:Y:S04]  /*de80*/  HMMA.16816.F32.BF16 R4, R16, R46, R4 ;  /* 0x0000002e1004723c */ /* 0x000fe80000041804 */
[----:B------:R1:W-:Y:S02]  /*de90*/  MUFU.TANH R200, R27 ;  /* 0x0000001b00c87308 */ /* 0x0003e40000002400 */
[C---:B------:R-:W-:Y:S06]  /*dea0*/  HMMA.16816.F32.BF16 R120, R32.reuse, R116, RZ ;  /* 0x000000742078723c */ /* 0x040fec00000418ff */
[----:B------:R-:W-:Y:S01]  /*deb0*/  MUFU.TANH R192, R12 ;  /* 0x0000000c00c07308 */ /* 0x000fe20000002400 */
[----:B------:R-:W-:Y:S01]  /*dec0*/  HMMA.16816.F32.BF16 R112, R32, R108, RZ ;  /* 0x0000006c2070723c */ /* 0x000fe200000418ff */
[----:B------:R-:W-:Y:S01]  /*ded0*/  FMUL.FTZ R180, R180, UR4 ;  /* 0x00000004b4b47c20 */ /* 0x000fe20008410000 */
[----:B------:R-:W-:Y:S01]  /*dee0*/  FMUL.FTZ R181, R181, UR4 ;  /* 0x00000004b5b57c20 */ /* 0x000fe20008410000 */
[----:B------:R-:W-:Y:S01]  /*def0*/  FMUL.FTZ R182, R182, UR4 ;  /* 0x00000004b6b67c20 */ /* 0x000fe20008410000 */
[----:B------:R-:W-:-:S02]  /*df00*/  FMUL.FTZ R183, R183, UR4 ;  /* 0x00000004b7b77c20 */ /* 0x000fc40008410000 */
[C---:B------:R-:W-:Y:S01]  /*df10*/  HMMA.16816.F32.BF16 R104, R32.reuse, R100, RZ ;  /* 0x000000642068723c */ /* 0x040fe200000418ff */
[----:B------:R-:W5:Y:S01]  /*df20*/  MUFU.TANH R202, R13 ;  /* 0x0000000d00ca7308 */ /* 0x000f620000002400 */
[----:B-1----:R-:W1:Y:S03]  /*df30*/  LDSM.16.M88.4 R24, [R239+0x9800] ;  /* 0x00980000ef18783b */ /* 0x002e660000000200 */
[----:B------:R-:W-:Y:S01]  /*df40*/  FMUL.FTZ R4, R4, UR4 ;  /* 0x0000000404047c20 */ /* 0x000fe20008410000 */
[----:B------:R-:W-:Y:S01]  /*df50*/  HMMA.16816.F32.BF16 R96, R32, R92, RZ ;  /* 0x0000005c2060723c */ /* 0x000fe200000418ff */
[----:B------:R-:W-:Y:S01]  /*df60*/  FMUL.FTZ R5, R5, UR4 ;  /* 0x0000000405057c20 */ /* 0x000fe20008410000 */
[----:B------:R-:W-:Y:S01]  /*df70*/  FMUL.FTZ R6, R6, UR4 ;  /* 0x0000000406067c20 */ /* 0x000fe20008410000 */
[----:B------:R-:W-:Y:S01]  /*df80*/  MUFU.TANH R193, R14 ;  /* 0x0000000e00c17308 */ /* 0x000fe20000002400 */
[----:B------:R-:W-:-:S02]  /*df90*/  FMUL.FTZ R7, R7, UR4 ;  /* 0x0000000407077c20 */ /* 0x000fc40008410000 */
[C---:B------:R-:W-:Y:S05]  /*dfa0*/  HMMA.16816.F32.BF16 R88, R32.reuse, R84, RZ ;  /* 0x000000542058723c */ /* 0x040fea00000418ff */
[----:B------:R3:W1:Y:S01]  /*dfb0*/  MUFU.TANH R203, R15 ;  /* 0x0000000f00cb7308 */ /* 0x0006620000002400 */
[C---:B------:R-:W-:Y:S06]  /*dfc0*/  HMMA.16816.F32.BF16 R80, R32.reuse, R76, RZ ;  /* 0x0000004c2050723c */ /* 0x040fec00000418ff */
[C---:B--2---:R-:W-:Y:S01]  /*dfd0*/  HMMA.16816.F32.BF16 R72, R32.reuse, R64, RZ ;  /* 0x000000402048723c */ /* 0x044fe200000418ff */
[----:B------:R-:W-:Y:S05]  /*dfe0*/  MUFU.TANH R194, R36 ;  /* 0x0000002400c27308 */ /* 0x000fea0000002400 */
[C---:B----4-:R-:W-:Y:S03]  /*dff0*/  HMMA.16816.F32.BF16 R60, R32.reuse, R56, RZ ;  /* 0x00000038203c723c */ /* 0x050fe600000418ff */
[----:B------:R-:W-:Y:S01]  /*e000*/  MUFU.TANH R204, R37 ;  /* 0x0000002500cc7308 */ /* 0x000fe20000002400 */
[----:B---3--:R-:W2:Y:S02]  /*e010*/  LDSM.16.M88.4 R12, [R166+0x1800] ;  /* 0x00180000a60c783b */ /* 0x008ea40000000200 */
[C---:B------:R-:W-:Y:S05]  /*e020*/  HMMA.16816.F32.BF16 R52, R32.reuse, R48, RZ ;  /* 0x000000302034723c */ /* 0x040fea00000418ff */
[----:B------:R-:W-:Y:S01]  /*e030*/  MUFU.TANH R195, R38 ;  /* 0x0000002600c37308 */ /* 0x000fe20000002400 */
[C---:B-----5:R-:W-:Y:S06]  /*e040*/  HMMA.16816.F32.BF16 R44, R32.reuse, R40, RZ ;  /* 0x00000028202c723c */ /* 0x060fec00000418ff */
[C---:B------:R-:W-:Y:S01]  /*e050*/  HMMA.16816.F32.BF16 R124, R32.reuse, R126, RZ ;  /* 0x0000007e207c723c */ /* 0x040fe200000418ff */
[----:B------:R-:W3:Y:S05]  /*e060*/  MUFU.TANH R205, R39 ;  /* 0x0000002700cd7308 */ /* 0x000eea0000002400 */
[C---:B------:R-:W-:Y:S03]  /*e070*/  HMMA.16816.F32.BF16 R116, R32.reuse, R118, RZ ;  /* 0x000000762074723c */ /* 0x040fe600000418ff */
[----:B------:R-:W-:Y:S03]  /*e080*/  MUFU.TANH R196, R180 ;  /* 0x000000b400c47308 */ /* 0x000fe60000002400 */
[C---:B------:R-:W-:Y:S05]  /*e090*/  HMMA.16816.F32.BF16 R108, R32.reuse, R110, RZ ;  /* 0x0000006e206c723c */ /* 0x040fea00000418ff */
[----:B------:R-:W4:Y:S01]  /*e0a0*/  MUFU.TANH R207, R181 ;  /* 0x000000b500cf7308 */ /* 0x000f220000002400 */
[C---:B------:R-:W-:Y:S06]  /*e0b0*/  HMMA.16816.F32.BF16 R100, R32.reuse, R102, RZ ;  /* 0x000000662064723c */ /* 0x040fec00000418ff */
[C---:B------:R-:W-:Y:S01]  /*e0c0*/  HMMA.16816.F32.BF16 R92, R32.reuse, R94, RZ ;  /* 0x0000005e205c723c */ /* 0x040fe200000418ff */
[----:B------:R-:W-:Y:S05]  /*e0d0*/  MUFU.TANH R197, R182 ;  /* 0x000000b600c57308 */ /* 0x000fea0000002400 */
[C---:B------:R-:W-:Y:S03]  /*e0e0*/  HMMA.16816.F32.BF16 R84, R32.reuse, R86, RZ ;  /* 0x000000562054723c */ /* 0x040fe600000418ff */
[----:B------:R5:W-:Y:S03]  /*e0f0*/  MUFU.TANH R206, R183 ;  /* 0x000000b700ce7308 */ /* 0x000be60000002400 */
[C---:B------:R-:W-:Y:S05]  /*e100*/  HMMA.16816.F32.BF16 R76, R32.reuse, R78, RZ ;  /* 0x0000004e204c723c */ /* 0x040fea00000418ff */
[----:B------:R-:W-:Y:S01]  /*e110*/  MUFU.TANH R198, R4 ;  /* 0x0000000400c67308 */ /* 0x000fe20000002400 */
[C---:B------:R-:W-:Y:S06]  /*e120*/  HMMA.16816.F32.BF16 R64, R32.reuse, R66, RZ ;  /* 0x000000422040723c */ /* 0x040fec00000418ff */
[C---:B------:R-:W-:Y:S01]  /*e130*/  HMMA.16816.F32.BF16 R56, R32.reuse, R58, RZ ;  /* 0x0000003a2038723c */ /* 0x040fe200000418ff */
[----:B------:R-:W4:Y:S01]  /*e140*/  MUFU.TANH R208, R7 ;  /* 0x0000000700d07308 */ /* 0x000f220000002400 */
[----:B-----5:R-:W-:Y:S04]  /*e150*/  LDSM.16.M88.4 R180, [R233+0x5000] ;  /* 0x00500000e9b4783b */ /* 0x020fe80000000200 */
[C---:B------:R-:W-:Y:S06]  /*e160*/  HMMA.16816.F32.BF16 R48, R32.reuse, R50, RZ ;  /* 0x000000322030723c */ /* 0x040fec00000418ff */
[C---:B------:R-:W-:Y:S06]  /*e170*/  HMMA.16816.F32.BF16 R40, R32.reuse, R42, RZ ;  /* 0x0000002a2028723c */ /* 0x040fec00000418ff */
[C---:B-1----:R-:W-:Y:S06]  /*e180*/  HMMA.16816.F32.BF16 R36, R32.reuse, R24, RZ ;  /* 0x000000182024723c */ /* 0x042fec00000418ff */
[----:B------:R-:W-:Y:S01]  /*e190*/  HMMA.16816.F32.BF16 R32, R32, R26, RZ ;  /* 0x0000001a2020723c */ /* 0x000fe200000418ff */
[----:B------:R-:W1:Y:S05]  /*e1a0*/  LDSM.16.M88.4 R24, [R226] ;  /* 0x00000000e218783b */ /* 0x000e6a0000000200 */
[----:B------:R-:W-:Y:S01]  /*e1b0*/  HMMA.16816.F32.BF16 R20, R28, R186, R20 ;  /* 0x000000ba1c14723c */ /* 0x000fe20000041814 */
[----:B------:R-:W5:Y:S05]  /*e1c0*/  MUFU.TANH R187, R5 ;  /* 0x0000000500bb7308 */ /* 0x000f6a0000002400 */
[----:B------:R-:W-:Y:S03]  /*e1d0*/  HMMA.16816.F32.BF16 R128, R176, R172, R128 ;  /* 0x000000acb080723c */ /* 0x000fe60000041880 */
[----:B------:R3:W-:Y:S03]  /*e1e0*/  MUFU.TANH R186, R6 ;  /* 0x0000000600ba7308 */ /* 0x0007e60000002400 */
[----:B--2---:R-:W-:Y:S06]  /*e1f0*/  HMMA.16816.F32.BF16 R8, R16, R12, R8 ;  /* 0x0000000c1008723c */ /* 0x004fec0000041808 */
[----:B------:R-:W-:Y:S01]  /*e200*/  HMMA.16816.F32.BF16 R172, R176, R174, R124 ;  /* 0x000000aeb0ac723c */ /* 0x000fe2000004187c */
[----:B------:R-:W2:Y:S05]  /*e210*/  LDSM.16.M88.4 R124, [R166+0x2000] ;  /* 0x00200000a67c783b */ /* 0x000eaa0000000200 */
[----:B------:R-:W-:Y:S01]  /*e220*/  HMMA.16816.F32.BF16 R20, R16, R14, R20 ;  /* 0x0000000e1014723c */ /* 0x000fe20000041814 */
[----:B------:R-:W4:Y:S04]  /*e230*/  LDSM.16.M88.4 R12, [R225] ;  /* 0x00000000e10c783b */ /* 0x000f280000000200 */
[----:B---3--:R-:W3:Y:S01]  /*e240*/  LDSM.16.M88.4 R4, [R233+0x5800] ;  /* 0x00580000e904783b */ /* 0x008ee20000000200 */
[----:B------:R-:W-:Y:S06]  /*e250*/  HMMA.16816.F32.BF16 R120, R176, R168, R120 ;  /* 0x000000a8b078723c */ /* 0x000fec0000041878 */
[----:B-1----:R-:W-:Y:S01]  /*e260*/  HMMA.16816.F32.BF16 R128, R28, R24, R128 ;  /* 0x000000181c80723c */ /* 0x002fe20000041880 */
[----:B------:R-:W-:Y:S01]  /*e270*/  FMUL.FTZ R8, R8, UR4 ;  /* 0x0000000408087c20 */ /* 0x000fe20008410000 */
[----:B------:R-:W-:Y:S01]  /*e280*/  FMUL.FTZ R9, R9, UR4 ;  /* 0x0000000409097c20 */ /* 0x000fe20008410000 */
[----:B------:R-:W-:Y:S01]  /*e290*/  FMUL.FTZ R10, R10, UR4 ;  /* 0x000000040a0a7c20 */ /* 0x000fe20008410000 */
[----:B------:R-:W-:Y:S01]  /*e2a0*/  FMUL.FTZ R11, R11, UR4 ;  /* 0x000000040b0b7c20 */ /* 0x000fe20008410000 */
[----:B------:R-:W-:Y:S01]  /*e2b0*/  MUFU.TANH R168, R8 ;  /* 0x0000000800a87308 */ /* 0x000fe20000002400 */
[----:B------:R-:W-:Y:S06]  /*e2c0*/  HMMA.16816.F32.BF16 R116, R176, R170, R116 ;  /* 0x000000aab074723c */ /* 0x000fec0000041874 */
[----:B------:R-:W-:Y:S01]  /*e2d0*/  HMMA.16816.F32.BF16 R172, R28, R26, R172 ;  /* 0x0000001a1cac723c */ /* 0x000fe200000418ac */
[----:B------:R-:W-:Y:S01]  /*e2e0*/  MUFU.TANH R170, R9 ;  /* 0x0000000900aa7308 */ /* 0x000fe20000002400 */
[----:B------:R-:W1:Y:S01]  /*e2f0*/  LDSM.16.M88.4 R24, [R166+0x2800] ;  /* 0x00280000a618783b */ /* 0x000e620000000200 */
[----:B------:R-:W-:Y:S01]  /*e300*/  FMUL.FTZ R20, R20, UR4 ;  /* 0x0000000414147c20 */ /* 0x000fe20008410000 */
[----:B------:R-:W-:Y:S01]  /*e310*/  FMUL.FTZ R21, R21, UR4 ;  /* 0x0000000415157c20 */ /* 0x000fe20008410000 */
[----:B------:R-:W-:Y:S01]  /*e320*/  FMUL.FTZ R22, R22, UR4 ;  /* 0x0000000416167c20 */ /* 0x000fe20008410000 */
[----:B------:R-:W-:Y:S01]  /*e330*/  FMUL.FTZ R23, R23, UR4 ;  /* 0x0000000417177c20 */ /* 0x000fe20008410000 */
[----:B------:R-:W-:Y:S02]  /*e340*/  HMMA.16816.F32.BF16 R112, R176, R180, R112 ;  /* 0x000000b4b070723c */ /* 0x000fe40000041870 */
[----:B------:R-:W-:Y:S04]  /*e350*/  MUFU.TANH R169, R10 ;  /* 0x0000000a00a97308 */ /* 0x000fe80000002400 */
[----:B--2---:R-:W-:Y:S04]  /*e360*/  HMMA.16816.F32.BF16 R128, R16, R124, R128 ;  /* 0x0000007c1080723c */ /* 0x004fe80000041880 */
[----:B------:R2:W5:Y:S02]  /*e370*/  MUFU.TANH R171, R11 ;  /* 0x0000000b00ab7308 */ /* 0x0005640000002400 */
[C---:B----4-:R-:W-:Y:S06]  /*e380*/  HMMA.16816.F32.BF16 R120, R28.reuse, R12, R120 ;  /* 0x0000000c1c78723c */ /* 0x050fec0000041878 */
[----:B------:R-:W-:Y:S01]  /*e390*/  MUFU.TANH R124, R20 ;  /* 0x00000014007c7308 */ /* 0x000fe20000002400 */
[----:B------:R-:W-:Y:S01]  /*e3a0*/  HMMA.16816.F32.BF16 R116, R28, R14, R116 ;  /* 0x0000000e1c74723c */ /* 0x000fe20000041874 */
[----:B------:R-:W4:Y:S05]  /*e3b0*/  LDSM.16.M88.4 R12, [R233+0x7000] ;  /* 0x00700000e90c783b */ /* 0x000f2a0000000200 */
[C---:B---3--:R-:W-:Y:S01]  /*e3c0*/  HMMA.16816.F32.BF16 R104, R176.reuse, R4, R104 ;  /* 0x00000004b068723c */ /* 0x048fe20000041868 */
[----:B------:R-:W3:Y:S01]  /*e3d0*/  MUFU.TANH R180, R21 ;  /* 0x0000001500b47308 */ /* 0x000ee20000002400 */
[----:B--2---:R-:W2:Y:S03]  /*e3e0*/  LDSM.16.M88.4 R8, [R233+0x6000] ;  /* 0x00600000e908783b */ /* 0x004ea60000000200 */
[----:B------:R-:W-:Y:S01]  /*e3f0*/  FMUL.FTZ R129, R129, UR4 ;  /* 0x0000000481817c20 */ /* 0x000fe20008410000 */
[C---:B------:R-:W-:Y:S01]  /*e400*/  HMMA.16816.F32.BF16 R100, R176.reuse, R6, R100 ;  /* 0x00000006b064723c */ /* 0x040fe20000041864 */
[----:B------:R-:W5:Y:S01]  /*e410*/  LDSM.16.M88.4 R4, [R233+0x6800] ;  /* 0x00680000e904783b */ /* 0x000f620000000200 */
[----:B------:R-:W-:Y:S01]  /*e420*/  FMUL.FTZ R128, R128, UR4 ;  /* 0x0000000480807c20 */ /* 0x000fe20008410000 */
[----:B------:R-:W-:Y:S03]  /*e430*/  MUFU.TANH R125, R22 ;  /* 0x00000016007d7308 */ /* 0x000fe60000002400 */
[----:B------:R-:W-:Y:S05]  /*e440*/  HMMA.16816.F32.BF16 R108, R176, R182, R108 ;  /* 0x000000b6b06c723c */ /* 0x000fea000004186c */
[----:B------:R3:W5:Y:S01]  /*e450*/  MUFU.TANH R181, R23 ;  /* 0x0000001700b57308 */ /* 0x0007620000002400 */
[C---:B-1----:R-:W-:Y:S06]  /*e460*/  HMMA.16816.F32.BF16 R120, R16.reuse, R24, R120 ;  /* 0x000000181078723c */ /* 0x042fec0000041878 */
[C---:B------:R-:W-:Y:S01]  /*e470*/  HMMA.16816.F32.BF16 R116, R16.reuse, R26, R116 ;  /* 0x0000001a1074723c */ /* 0x040fe20000041874 */
[----:B------:R-:W1:Y:S01]  /*e480*/  LDSM.16.M88.4 R24, [R233+0x7800] ;  /* 0x00780000e918783b */ /* 0x000e620000000200 */
[----:B------:R5:W1:Y:S04]  /*e490*/  MUFU.TANH R182, R129 ;  /* 0x0000008100b67308 */ /* 0x000a680000002400 */
[----:B------:R-:W-:Y:S01]  /*e4a0*/  HMMA.16816.F32.BF16 R172, R16, R126, R172 ;  /* 0x0000007e10ac723c */ /* 0x000fe200000418ac */
[----:B---3--:R-:W3:Y:S03]  /*e4b0*/  LDSM.16.M88.4 R20, [R224] ;  /* 0x00000000e014783b */ /* 0x008ee60000000200 */
[----:B------:R5:W-:Y:S02]  /*e4c0*/  MUFU.TANH R126, R128 ;  /* 0x00000080007e7308 */ /* 0x000be40000002400 */
[----:B----4-:R-:W-:Y:S01]  /*e4d0*/  HMMA.16816.F32.BF16 R80, R176, R12, R80 ;  /* 0x0000000cb050723c */ /* 0x010fe20000041850 */
[----:B------:R-:W-:Y:S01]  /*e4e0*/  FMUL.FTZ R127, R130, UR4 ;  /* 0x00000004827f7c20 */ /* 0x000fe20008410000 */
[----:B------:R-:W-:-:S04]  /*e4f0*/  FMUL.FTZ R130, R131, UR4 ;  /* 0x0000000483827c20 */ /* 0x000fc80008410000 */
[----:B--2---:R-:W-:Y:S01]  /*e500*/  HMMA.16816.F32.BF16 R96, R176, R8, R96 ;  /* 0x00000008b060723c */ /* 0x004fe20000041860 */
[----:B------:R-:W-:Y:S01]  /*e510*/  FMUL.FTZ R121, R121, UR4 ;  /* 0x0000000479797c20 */ /* 0x000fe20008410000 */
[----:B------:R-:W-:Y:S01]  /*e520*/  MUFU.TANH R130, R130 ;  /* 0x0000008200827308 */ /* 0x000fe20000002400 */
[----:B------:R-:W-:-:S03]  /*e530*/  FMUL.FTZ R120, R120, UR4 ;  /* 0x0000000478787c20 */ /* 0x000fc60008410000 */
[C---:B------:R-:W-:Y:S01]  /*e540*/  HMMA.16816.F32.BF16 R92, R176.reuse, R10, R92 ;  /* 0x0000000ab05c723c */ /* 0x040fe2000004185c */
[----:B------:R-:W-:Y:S01]  /*e550*/  LDSM.16.M88.4 R8, [R166+0x3000] ;  /* 0x00300000a608783b */ /* 0x000fe20000000200 */
[----:B------:R-:W-:Y:S01]  /*e560*/  FMUL.FTZ R117, R117, UR4 ;  /* 0x0000000475757c20 */ /* 0x000fe20008410000 */
[----:B------:R-:W-:Y:S01]  /*e570*/  FMUL.FTZ R116, R116, UR4 ;  /* 0x0000000474747c20 */ /* 0x000fe20008410000 */
[----:B------:R2:W-:Y:S02]  /*e580*/  MUFU.TANH R210, R121 ;  /* 0x0000007900d27308 */ /* 0x0005e40000002400 */
[----:B-----5:R-:W-:Y:S01]  /*e590*/  HMMA.16816.F32.BF16 R88, R176, R4, R88 ;  /* 0x00000004b058723c */ /* 0x020fe20000041858 */
[----:B------:R-:W-:Y:S01]  /*e5a0*/  FMUL.FTZ R129, R174, UR4 ;  /* 0x00000004ae817c20 */ /* 0x000fe20008410000 */
[----:B------:R-:W-:Y:S01]  /*e5b0*/  FMUL.FTZ R131, R175, UR4 ;  /* 0x00000004af837c20 */ /* 0x000fe20008410000 */
[----:B------:R-:W-:Y:S01]  /*e5c0*/  FMUL.FTZ R128, R172, UR4 ;  /* 0x00000004ac807c20 */ /* 0x000fe20008410000 */
[----:B------:R-:W-:-:S02]  /*e5d0*/  FMUL.FTZ R173, R173, UR4 ;  /* 0x00000004adad7c20 */ /* 0x000fc40008410000 */
[C---:B------:R-:W-:Y:S01]  /*e5e0*/  HMMA.16816.F32.BF16 R84, R176.reuse, R6, R84 ;  /* 0x00000006b054723c */ /* 0x040fe20000041854 */
[----:B------:R-:W4:Y:S01]  /*e5f0*/  LDSM.16.M88.4 R4, [R233+0x8000] ;  /* 0x00800000e904783b */ /* 0x000f220000000200 */
[----:B------:R-:W5:Y:S04]  /*e600*/  MUFU.TANH R212, R173 ;  /* 0x000000ad00d47308 */ /* 0x000f680000002400 */
[C---:B------:R-:W-:Y:S01]  /*e610*/  HMMA.16816.F32.BF16 R76, R176.reuse, R14, R76 ;  /* 0x0000000eb04c723c */ /* 0x040fe2000004184c */
[----:B------:R-:W-:Y:S01]  /*e620*/  LDSM.16.M88.4 R12, [R233+0x8800] ;  /* 0x00880000e90c783b */ /* 0x000fe20000000200 */
[----:B--2---:R-:W-:Y:S01]  /*e630*/  FMUL.FTZ R121, R122, UR4 ;  /* 0x000000047a797c20 */ /* 0x004fe20008410000 */
[----:B------:R-:W-:Y:S01]  /*e640*/  FMUL.FTZ R122, R123, UR4 ;  /* 0x000000047b7a7c20 */ /* 0x000fe20008410000 */
[----:B------:R-:W2:Y:S02]  /*e650*/  MUFU.TANH R131, R131 ;  /* 0x0000008300837308 */ /* 0x000ea40000002400 */
[----:B-1----:R-:W-:Y:S06]  /*e660*/  HMMA.16816.F32.BF16 R72, R176, R24, R72 ;  /* 0x00000018b048723c */ /* 0x002fec0000041848 */
[C---:B---3--:R-:W-:Y:S01]  /*e670*/  HMMA.16816.F32.BF16 R112, R28.reuse, R20, R112 ;  /* 0x000000141c70723c */ /* 0x048fe20000041870 */
[----:B------:R1:W-:Y:S05]  /*e680*/  MUFU.TANH R123, R117 ;  /* 0x00000075007b7308 */ /* 0x0003ea0000002400 */
[----:B------:R-:W-:Y:S01]  /*e690*/  HMMA.16816.F32.BF16 R108, R28, R22, R108 ;  /* 0x000000161c6c723c */ /* 0x000fe2000004186c */
[----:B------:R-:W3:Y:S02]  /*e6a0*/  LDSM.16.M88.4 R20, [R223] ;  /* 0x00000000df14783b */ /* 0x000ee40000000200 */
[----:B------:R-:W2:Y:S03]  /*e6b0*/  MUFU.TANH R122, R122 ;  /* 0x0000007a007a7308 */ /* 0x000ea60000002400 */
[C---:B------:R-:W-:Y:S01]  /*e6c0*/  HMMA.16816.F32.BF16 R64, R176.reuse, R26, R64 ;  /* 0x0000001ab040723c */ /* 0x040fe20000041840 */
[----:B------:R-:W5:Y:S04]  /*e6d0*/  LDSM.16.M88.4 R24, [R166+0x3800] ;  /* 0x00380000a618783b */ /* 0x000f680000000200 */
[----:B------:R-:W-:Y:S01]  /*e6e0*/  MUFU.TANH R128, R128 ;  /* 0x0000008000807308 */ /* 0x000fe20000002400 */
[----:B-1----:R-:W-:Y:S01]  /*e6f0*/  FMUL.FTZ R117, R118, UR4 ;  /* 0x0000000476757c20 */ /* 0x002fe20008410000 */
[----:B------:R-:W-:Y:S01]  /*e700*/  FMUL.FTZ R118, R119, UR4 ;  /* 0x0000000477767c20 */ /* 0x000fe20008410000 */
[----:B----4-:R-:W-:Y:S05]  /*e710*/  HMMA.16816.F32.BF16 R60, R176, R4, R60 ;  /* 0x00000004b03c723c */ /* 0x010fea000004183c */
[----:B------:R-:W1:Y:S01]  /*e720*/  MUFU.TANH R118, R118 ;  /* 0x0000007600767308 */ /* 0x000e620000002400 */
[C---:B------:R-:W-:Y:S07]  /*e730*/  HMMA.16816.F32.BF16 R112, R16.reuse, R8, R112 ;  /* 0x000000081070723c */ /* 0x040fee0000041870 */
[----:B------:R-:W-:Y:S01]  /*e740*/  MUFU.TANH R129, R129 ;  /* 0x0000008100817308 */ /* 0x000fe20000002400 */
[----:B------:R-:W-:Y:S01]  /*e750*/  HMMA.16816.F32.BF16 R108, R16, R10, R108 ;  /* 0x0000000a106c723c */ /* 0x000fe2000004186c */
[----:B------:R-:W4:Y:S05]  /*e760*/  LDSM.16.M88.4 R8, [R222] ;  /* 0x00000000de08783b */ /* 0x000f2a0000000200 */
[----:B------:R-:W-:Y:S01]  /*e770*/  HMMA.16816.F32.BF16 R56, R176, R6, R56 ;  /* 0x00000006b038723c */ /* 0x000fe20000041838 */
[----:B------:R-:W-:Y:S01]  /*e780*/  LDSM.16.M88.4 R4, [R233+0x9000] ;  /* 0x00900000e904783b */ /* 0x000fe20000000200 */
[----:B------:R-:W-:Y:S04]  /*e790*/  MUFU.TANH R120, R120 ;  /* 0x0000007800787308 */ /* 0x000fe80000002400 */
[C---:B---3--:R-:W-:Y:S04]  /*e7a0*/  HMMA.16816.F32.BF16 R104, R28.reuse, R20, R104 ;  /* 0x000000141c68723c */ /* 0x048fe80000041868 */
[----:B------:R-:W-:Y:S02]  /*e7b0*/  MUFU.TANH R117, R117 ;  /* 0x0000007500757308 */ /* 0x000fe40000002400 */
[----:B------:R-:W-:Y:S01]  /*e7c0*/  HMMA.16816.F32.BF16 R100, R28, R22, R100 ;  /* 0x000000161c64723c */ /* 0x000fe20000041864 */
[----:B------:R-:W3:Y:S01]  /*e7d0*/  LDSM.16.M88.4 R20, [R233+0x9800] ;  /* 0x00980000e914783b */ /* 0x000ee20000000200 */
[----:B------:R-:W-:Y:S01]  /*e7e0*/  FMUL.FTZ R113, R113, UR4 ;  /* 0x0000000471717c20 */ /* 0x000fe20008410000 */
[----:B------:R-:W-:-:S03]  /*e7f0*/  FMUL.FTZ R112, R112, UR4 ;  /* 0x0000000470707c20 */ /* 0x000fc60008410000 */
[----:B------:R-:W-:Y:S01]  /*e800*/  HMMA.16816.F32.BF16 R52, R176, R12, R52 ;  /* 0x0000000cb034723c */ /* 0x000fe20000041834 */
[----:B------:R-:W-:Y:S01]  /*e810*/  FMUL.FTZ R109, R109, UR4 ;  /* 0x000000046d6d7c20 */ /* 0x000fe20008410000 */
[----:B------:R2:W1:Y:S01]  /*e820*/  MUFU.TANH R172, R113 ;  /* 0x0000007100ac7308 */ /* 0x0004620000002400 */
[----:B------:R-:W-:-:S03]  /*e830*/  FMUL.FTZ R108, R108, UR4 ;  /* 0x000000046c6c7c20 */ /* 0x000fc60008410000 */
[----:B------:R-:W-:Y:S01]  /*e840*/  HMMA.16816.F32.BF16 R48, R176, R14, R48 ;  /* 0x0000000eb030723c */ /* 0x000fe20000041830 */
[----:B------:R-:W1:Y:S03]  /*e850*/  LDSM.16.M88.4 R12, [R166+0x4000] ;  /* 0x00400000a60c783b */ /* 0x000e660000000200 */
[----:B------:R-:W-:Y:S02]  /*e860*/  MUFU.TANH R112, R112 ;  /* 0x0000007000707308 */ /* 0x000fe40000002400 */
[C---:B-----5:R-:W-:Y:S06]  /*e870*/  HMMA.16816.F32.BF16 R104, R16.reuse, R24, R104 ;  /* 0x000000181068723c */ /* 0x060fec0000041868 */
[----:B------:R-:W-:Y:S01]  /*e880*/  HMMA.16816.F32.BF16 R100, R16, R26, R100 ;  /* 0x0000001a1064723c */ /* 0x000fe20000041864 */
[----:B------:R-:W5:Y:S01]  /*e890*/  LDSM.16.M88.4 R24, [R221] ;  /* 0x00000000dd18783b */ /* 0x000f620000000200 */
[----:B--2---:R-:W-:Y:S01]  /*e8a0*/  FMUL.FTZ R113, R114, UR4 ;  /* 0x0000000472717c20 */ /* 0x004fe20008410000 */
[----:B------:R-:W-:Y:S01]  /*e8b0*/  FMUL.FTZ R114, R115, UR4 ;  /* 0x0000000473727c20 */ /* 0x000fe20008410000 */
[----:B------:R-:W-:Y:S02]  /*e8c0*/  MUFU.TANH R127, R127 ;  /* 0x0000007f007f7308 */ /* 0x000fe40000002400 */
[C---:B----4-:R-:W-:Y:S06]  /*e8d0*/  HMMA.16816.F32.BF16 R96, R28.reuse, R8, R96 ;  /* 0x000000081c60723c */ /* 0x050fec0000041860 */
[----:B------:R-:W-:Y:S01]  /*e8e0*/  HMMA.16816.F32.BF16 R92, R28, R10, R92 ;  /* 0x0000000a1c5c723c */ /* 0x000fe2000004185c */
[----:B------:R-:W2:Y:S01]  /*e8f0*/  LDSM.16.M88.4 R8, [R220] ;  /* 0x00000000dc08783b */ /* 0x000ea20000000200 */
[----:B------:R4:W2:Y:S04]  /*e900*/  MUFU.TANH R115, R109 ;  /* 0x0000006d00737308 */ /* 0x0008a80000002400 */
[C---:B---3--:R-:W-:Y:S01]  /*e910*/  HMMA.16816.F32.BF16 R36, R176.reuse, R20, R36 ;  /* 0x00000014b024723c */ /* 0x048fe20000041824 */
[----:B------:R-:W3:Y:S01]  /*e920*/  S2R R20, SR_TID.X ;  /* 0x0000000000147919 */ /* 0x000ee20000002100 */
[----:B------:R-:W-:Y:S01]  /*e930*/  FMUL.FTZ R105, R105, UR4 ;  /* 0x0000000469697c20 */ /* 0x000fe20008410000 */
[----:B------:R-:W-:Y:S01]  /*e940*/  FMUL.FTZ R104, R104, UR4 ;  /* 0x0000000468687c20 */ /* 0x000fe20008410000 */
[----:B------:R-:W-:Y:S01]  /*e950*/  FMUL.FTZ R107, R107, UR4 ;  /* 0x000000046b6b7c20 */ /* 0x000fe20008410000 */
[----:B------:R-:W2:Y:S01]  /*e960*/  MUFU.TANH R114, R114 ;  /* 0x0000007200727308 */ /* 0x000ea20000002400 */
[----:B------:R-:W-:Y:S01]  /*e970*/  HMMA.16816.F32.BF16 R44, R176, R4, R44 ;  /* 0x00000004b02c723c */ /* 0x000fe2000004182c */
[----:B------:R-:W-:Y:S01]  /*e980*/  FMUL.FTZ R101, R101, UR4 ;  /* 0x0000000465657c20 */ /* 0x000fe20008410000 */
[----:B------:R-:W-:-:S04]  /*e990*/  FMUL.FTZ R100, R100, UR4 ;  /* 0x0000000464647c20 */ /* 0x000fc80008410000 */
[----:B------:R-:W-:Y:S01]  /*e9a0*/  HMMA.16816.F32.BF16 R40, R176, R6, R40 ;  /* 0x00000006b028723c */ /* 0x000fe20000041828 */
[----:B------:R-:W2:Y:S01]  /*e9b0*/  LDSM.16.M88.4 R4, [R166+0x4800] ;  /* 0x00480000a604783b */ /* 0x000ea20000000200 */
[----:B------:R3:W-:Y:S01]  /*e9c0*/  MUFU.TANH R174, R101 ;  /* 0x0000006500ae7308 */ /* 0x0007e20000002400 */
[----:B----4-:R-:W-:Y:S01]  /*e9d0*/  FMUL.FTZ R109, R110, UR4 ;  /* 0x000000046e6d7c20 */ /* 0x010fe20008410000 */
[----:B------:R-:W-:Y:S02]  /*e9e0*/  FMUL.FTZ R110, R111, UR4 ;  /* 0x000000046f6e7c20 */ /* 0x000fe40008410000 */
[----:B-1----:R-:W-:Y:S04]  /*e9f0*/  HMMA.16816.F32.BF16 R96, R16, R12, R96 ;  /* 0x0000000c1060723c */ /* 0x002fe80000041860 */
[----:B------:R-:W-:Y:S02]  /*ea00*/  MUFU.TANH R111, R105 ;  /* 0x00000069006f7308 */ /* 0x000fe40000002400 */
[----:B-----5:R-:W-:Y:S06]  /*ea10*/  HMMA.16816.F32.BF16 R88, R28, R24, R88 ;  /* 0x000000181c58723c */ /* 0x020fec0000041858 */
[----:B------:R-:W-:Y:S01]  /*ea20*/  HMMA.16816.F32.BF16 R92, R16, R14, R92 ;  /* 0x0000000e105c723c */ /* 0x000fe2000004185c */
[----:B------:R-:W-:Y:S01]  /*ea30*/  LDSM.16.M88.4 R12, [R166+0x5000] ;  /* 0x00500000a60c783b */ /* 0x000fe20000000200 */
[----:B---3--:R-:W-:Y:S01]  /*ea40*/  FMUL.FTZ R101, R102, UR4 ;  /* 0x0000000466657c20 */ /* 0x008fe20008410000 */
[----:B------:R-:W-:-:S02]  /*ea50*/  IMAD.SHL.U32 R20, R20, 0x2, RZ ;  /* 0x0000000214147824 */ /* 0x000fc400078e00ff */
[----:B------:R-:W-:Y:S01]  /*ea60*/  FMUL.FTZ R102, R103, UR4 ;  /* 0x0000000467667c20 */ /* 0x000fe20008410000 */
[----:B------:R1:W-:Y:S01]  /*ea70*/  MUFU.TANH R213, R104 ;  /* 0x0000006800d57308 */ /* 0x0003e20000002400 */
[----:B------:R-:W-:Y:S05]  /*ea80*/  HMMA.16816.F32.BF16 R32, R176, R22, R32 ;  /* 0x00000016b020723c */ /* 0x000fea0000041820 */
[----:B------:R-:W-:Y:S01]  /*ea90*/  FMUL.FTZ R97, R97, UR4 ;  /* 0x0000000461617c20 */ /* 0x000fe20008410000 */
[----:B------:R-:W-:Y:S01]  /*eaa0*/  HMMA.16816.F32.BF16 R84, R28, R26, R84 ;  /* 0x0000001a1c54723c */ /* 0x000fe20000041854 */
[----:B------:R-:W-:Y:S01]  /*eab0*/  FMUL.FTZ R175, R99, UR4 ;  /* 0x0000000463af7c20 */ /* 0x000fe20008410000 */
[----:B------:R-:W3:Y:S01]  /*eac0*/  LDSM.16.M88.4 R24, [R218] ;  /* 0x00000000da18783b */ /* 0x000ee20000000200 */
[----:B------:R4:W-:Y:S01]  /*ead0*/  MUFU.TANH R103, R97 ;  /* 0x0000006100677308 */ /* 0x0009e20000002400 */
[----:B------:R-:W-:-:S02]  /*eae0*/  FMUL.FTZ R96, R96, UR4 ;  /* 0x0000000460607c20 */ /* 0x000fc40008410000 */
[----:B--2---:R-:W-:Y:S01]  /*eaf0*/  HMMA.16816.F32.BF16 R80, R28, R8, R80 ;  /* 0x000000081c50723c */ /* 0x004fe20000041850 */
[----:B-1----:R-:W-:-:S04]  /*eb00*/  FMUL.FTZ R104, R106, UR4 ;  /* 0x000000046a687c20 */ /* 0x002fc80008410000 */
[----:B------:R1:W-:Y:S01]  /*eb10*/  MUFU.TANH R173, R107 ;  /* 0x0000006b00ad7308 */ /* 0x0003e20000002400 */
[----:B------:R-:W-:Y:S01]  /*eb20*/  HMMA.16816.F32.BF16 R88, R16, R4, R88 ;  /* 0x000000041058723c */ /* 0x000fe20000041858 */
[----:B------:R-:W-:Y:S01]  /*eb30*/  FMUL.FTZ R93, R93, UR4 ;  /* 0x000000045d5d7c20 */ /* 0x000fe20008410000 */
[----:B------:R-:W-:-:S04]  /*eb40*/  FMUL.FTZ R94, R94, UR4 ;  /* 0x000000045e5e7c20 */ /* 0x000fc80008410000 */
[----:B------:R-:W-:Y:S01]  /*eb50*/  HMMA.16816.F32.BF16 R76, R28, R10, R76 ;  /* 0x0000000a1c4c723c */ /* 0x000fe2000004184c */
[----:B------:R-:W-:Y:S02]  /*eb60*/  IMAD.U32 R4, RZ, RZ, UR6 ;  /* 0x00000006ff047e24 */ /* 0x000fe4000f8e00ff */
[----:B----4-:R-:W-:Y:S01]  /*eb70*/  FMUL.FTZ R97, R98, UR4 ;  /* 0x0000000462617c20 */ /* 0x010fe20008410000 */
[----:B------:R-:W-:Y:S01]  /*eb80*/  LOP3.LUT R98, R20, 0x6, RZ, 0xc0, !PT ;  /* 0x0000000614627812 */ /* 0x000fe200078ec0ff */
[----:B------:R-:W-:Y:S01]  /*eb90*/  LDSM.16.M88.4 R8, [R166+0x5800] ;  /* 0x00580000a608783b */ /* 0x000fe20000000200 */
[----:B------:R-:W2:Y:S01]  /*eba0*/  MUFU.TANH R110, R110 ;  /* 0x0000006e006e7308 */ /* 0x000ea20000002400 */
[----:B------:R-:W-:Y:S01]  /*ebb0*/  HMMA.16816.F32.BF16 R84, R16, R6, R84 ;  /* 0x000000061054723c */ /* 0x000fe20000041854 */
[----:B------:R-:W-:Y:S01]  /*ebc0*/  LOP3.LUT R99, R98, UR6, RZ, 0xfc, !PT ;  /* 0x0000000662637c12 */ /* 0x000fe2000f8efcff */
[----:B------:R-:W4:Y:S01]  /*ebd0*/  LDSM.16.M88.4 R20, [R219] ;  /* 0x00000000db14783b */ /* 0x000f220000000200 */
[----:B------:R-:W-:-:S03]  /*ebe0*/  LOP3.LUT R4, R4, 0x8, R98, 0xfe, !PT ;  /* 0x0000000804047812 */ /* 0x000fc600078efe62 */
[C---:B------:R-:W-:Y:S01]  /*ebf0*/  VIADD R5, R99.reuse, 0x1 ;  /* 0x0000000163057836 */ /* 0x040fe20000000000 */
[CC--:B------:R-:W-:Y:S01]  /*ec00*/  ISETP.GE.AND P6, PT, R4.reuse, R164.reuse, PT ;  /* 0x000000a40400720c */ /* 0x0c0fe20003fc6270 */
[----:B------:R-:W5:Y:S01]  /*ec10*/  MUFU.TANH R102, R102 ;  /* 0x0000006600667308 */ /* 0x000f620000002400 */
[-C--:B------:R-:W-:Y:S01]  /*ec20*/  ISETP.GE.AND P4, PT, R4, R71.reuse, PT ;  /* 0x000000470400720c */ /* 0x080fe20003f86270 */
[----:B------:R-:W-:Y:S01]  /*ec30*/  VIADD R4, R99, 0x9 ;  /* 0x0000000963047836 */ /* 0x000fe20000000000 */
[-C--:B------:R-:W-:Y:S01]  /*ec40*/  ISETP.GE.AND P5, PT, R5, R164.reuse, PT ;  /* 0x000000a40500720c */ /* 0x080fe20003fa6270 */
[----:B------:R-:W-:Y:S01]  /*ec50*/  FMUL.FTZ R91, R91, UR4 ;  /* 0x000000045b5b7c20 */ /* 0x000fe20008410000 */
[-C--:B------:R-:W-:Y:S01]  /*ec60*/  ISETP.GE.AND P1, PT, R5, R71.reuse, PT ;  /* 0x000000470500720c */ /* 0x080fe20003f26270 */
[----:B------:R-:W-:Y:S01]  /*ec70*/  FMUL.FTZ R89, R89, UR4 ;  /* 0x0000000459597c20 */ /* 0x000fe20008410000 */
[----:B------:R-:W-:Y:S01]  /*ec80*/  FSEL R105, R199, -INF , !P5 ;  /* 0xff800000c7697808 */ /* 0x000fe20006800000 */
[----:B------:R2:W5:Y:S01]  /*ec90*/  MUFU.TANH R178, R93 ;  /* 0x0000005d00b27308 */ /* 0x0005620000002400 */
[C---:B------:R-:W-:Y:S01]  /*eca0*/  ISETP.GE.AND P2, PT, R4.reuse, R164, PT ;  /* 0x000000a40400720c */ /* 0x040fe20003f46270 */
[----:B---3--:R-:W-:Y:S01]  /*ecb0*/  HMMA.16816.F32.BF16 R60, R28, R24, R60 ;  /* 0x000000181c3c723c */ /* 0x008fe2000004183c */
[----:B------:R-:W-:Y:S01]  /*ecc0*/  ISETP.GE.AND P5, PT, R4, R71, PT ;  /* 0x000000470400720c */ /* 0x000fe20003fa6270 */
[----:B------:R-:W-:Y:S01]  /*ecd0*/  VIADD R4, R99, 0x11 ;  /* 0x0000001163047836 */ /* 0x000fe20000000000 */
[----:B------:R-:W-:-:S02]  /*ece0*/  FSEL R119, R165, -INF , !P1 ;  /* 0xff800000a5777808 */ /* 0x000fc40004800000 */
[----:B------:R-:W-:Y:S01]  /*ecf0*/  FSEL R106, R201, -INF , !P2 ;  /* 0xff800000c96a7808 */ /* 0x000fe20005000000 */
[----:B------:R-:W-:Y:S01]  /*ed00*/  HMMA.16816.F32.BF16 R56, R28, R26, R56 ;  /* 0x0000001a1c38723c */ /* 0x000fe20000041838 */
[C---:B------:R-:W-:Y:S01]  /*ed10*/  ISETP.GE.AND P1, PT, R4.reuse, R164, PT ;  /* 0x000000a40400720c */ /* 0x040fe20003f26270 */
[----:B------:R-:W-:Y:S01]  /*ed20*/  VIADD R24, R99, 0x49 ;  /* 0x0000004963187836 */ /* 0x000fe20000000000 */
[----:B------:R-:W-:Y:S01]  /*ed30*/  ISETP.GE.AND P2, PT, R4, R71, PT ;  /* 0x000000470400720c */ /* 0x000fe20003f46270 */
[----:B------:R-:W3:Y:S01]  /*ed40*/  MUFU.TANH R175, R175 ;  /* 0x000000af00af7308 */ /* 0x000ee20000002400 */
[----:B-1----:R-:W-:Y:S01]  /*ed50*/  FSEL R107, R202, -INF , !P1 ;  /* 0xff800000ca6b7808 */ /* 0x002fe20004800000 */
[----:B------:R-:W-:Y:S01]  /*ed60*/  HMMA.16816.F32.BF16 R4, R16, R12, R80 ;  /* 0x0000000c1004723c */ /* 0x000fe20000041850 */
[----:B------:R-:W-:Y:S01]  /*ed70*/  FSEL R243, R203, -INF , !P2 ;  /* 0xff800000cbf37808 */ /* 0x000fe20005000000 */
[----:B------:R-:W-:Y:S01]  /*ed80*/  FMUL.FTZ R85, R85, UR4 ;  /* 0x0000000455557c20 */ /* 0x000fe20008410000 */
[----:B--2---:R-:W-:Y:S01]  /*ed90*/  FMUL.FTZ R93, R95, UR4 ;  /* 0x000000045f5d7c20 */ /* 0x004fe20008410000 */
[----:B------:R-:W-:-:S02]  /*eda0*/  FMUL.FTZ R87, R87, UR4 ;  /* 0x0000000457577c20 */ /* 0x000fc40008410000 */
[----:B------:R1:W-:Y:S01]  /*edb0*/  MUFU.TANH R165, R91 ;  /* 0x0000005b00a57308 */ /* 0x0003e20000002400 */
[----:B------:R-:W-:Y:S01]  /*edc0*/  VIADD R12, R99, 0x19 ;  /* 0x00000019630c7836 */ /* 0x000fe20000000000 */
[----:B------:R-:W-:-:S04]  /*edd0*/  FSEL R13, R200, -INF , !P5 ;  /* 0xff800000c80d7808 */ /* 0x000fc80006800000 */
[CC--:B------:R-:W-:Y:S01]  /*ede0*/  ISETP.GE.AND P5, PT, R12.reuse, R164.reuse, PT ;  /* 0x000000a40c00720c */ /* 0x0c0fe20003fa6270 */
[C---:B----4-:R-:W-:Y:S01]  /*edf0*/  HMMA.16816.F32.BF16 R72, R28.reuse, R20, R72 ;  /* 0x000000141c48723c */ /* 0x050fe20000041848 */
[----:B------:R2:W-:Y:S01]  /*ee00*/  STL [R1], R13 ;  /* 0x0000000d01007387 */ /* 0x0005e20000100800 */
[-C--:B------:R-:W-:Y:S01]  /*ee10*/  ISETP.GE.AND P1, PT, R12, R71.reuse, PT ;  /* 0x000000470c00720c */ /* 0x080fe20003f26270 */
[----:B------:R-:W-:Y:S01]  /*ee20*/  VIADD R12, R99, 0x21 ;  /* 0x00000021630c7836 */ /* 0x000fe20000000000 */
[----:B------:R-:W4:Y:S02]  /*ee30*/  MUFU.TANH R93, R93 ;  /* 0x0000005d005d7308 */ /* 0x000f240000002400 */
[----:B------:R-:W-:Y:S01]  /*ee40*/  FSEL R214, R205, -INF , !P1 ;  /* 0xff800000cdd67808 */ /* 0x000fe20004800000 */
[----:B------:R-:W-:Y:S01]  /*ee50*/  VIADD R20, R99, 0x29 ;  /* 0x0000002963147836 */ /* 0x000fe20000000000 */
[-C--:B------:R-:W-:Y:S01]  /*ee60*/  ISETP.GE.AND P2, PT, R12, R164.reuse, PT ;  /* 0x000000a40c00720c */ /* 0x080fe20003f46270 */
[----:B------:R-:W-:Y:S02]  /*ee70*/  HMMA.16816.F32.BF16 R64, R28, R22, R64 ;  /* 0x000000161c40723c */ /* 0x000fe40000041840 */
[----:B------:R-:W-:Y:S01]  /*ee80*/  FMUL.FTZ R5, R5, UR4 ;  /* 0x0000000405057c20 */ /* 0x000fe20008410000 */
[----:B------:R-:W-:Y:S01]  /*ee90*/  FSEL R21, R207, -INF , !P2 ;  /* 0xff800000cf157808 */ /* 0x000fe20005000000 */
[----:B------:R-:W-:Y:S01]  /*eea0*/  FMUL.FTZ R7, R7, UR4 ;  /* 0x0000000407077c20 */ /* 0x000fe20008410000 */
[C---:B------:R-:W-:Y:S01]  /*eeb0*/  ISETP.GE.AND P1, PT, R20.reuse, R164, PT ;  /* 0x000000a41400720c */ /* 0x040fe20003f26270 */
[----:B------:R-:W4:Y:S01]  /*eec0*/  MUFU.TANH R85, R85 ;  /* 0x0000005500557308 */ /* 0x000f220000002400 */
[----:B------:R-:W-:Y:S01]  /*eed0*/  ISETP.GE.AND P2, PT, R20, R71, PT ;  /* 0x000000471400720c */ /* 0x000fe20003f46270 */
[----:B------:R-:W-:-:S02]  /*eee0*/  VIADD R20, R99, 0x31 ;  /* 0x0000003163147836 */ /* 0x000fc40000000000 */
[----:B-1----:R-:W-:Y:S01]  /*eef0*/  FMUL.FTZ R91, R6, UR4 ;  /* 0x00000004065b7c20 */ /* 0x002fe20008410000 */
[----:B------:R-:W-:Y:S01]  /*ef00*/  IMAD.U32 R6, RZ, RZ, UR6 ;  /* 0x00000006ff067e24 */ /* 0x000fe2000f8e00ff */
[----:B------:R-:W-:Y:S01]  /*ef10*/  FSEL R209, R208, -INF , !P2 ;  /* 0xff800000d0d17808 */ /* 0x000fe20005000000 */
[----:B------:R-:W-:Y:S01]  /*ef20*/  FMUL.FTZ R4, R4, UR4 ;  /* 0x0000000404047c20 */ /* 0x000fe20008410000 */
[----:B------:R-:W1:Y:S02]  /*ef30*/  MUFU.TANH R5, R5 ;  /* 0x0000000500057308 */ /* 0x000e640000002400 */
[----:B------:R-:W-:Y:S02]  /*ef40*/  LOP3.LUT R6, R6, 0x18, R98, 0xfe, !PT ;  /* 0x0000001806067812 */ /* 0x000fe400078efe62 */
[----:B--2---:R-:W-:Y:S02]  /*ef50*/  FSEL R13, R204, -INF , !P5 ;  /* 0xff800000cc0d7808 */ /* 0x004fe40006800000 */
[----:B------:R-:W-:-:S03]  /*ef60*/  ISETP.GE.AND P5, PT, R12, R71, PT ;  /* 0x000000470c00720c */ /* 0x000fc60003fa6270 */
[----:B------:R2:W-:Y:S01]  /*ef70*/  STL [R1+0x18], R13 ;  /* 0x0000180d01007387 */ /* 0x0005e20000100800 */
[----:B------:R-:W-:Y:S01]  /*ef80*/  FSEL R211, R206, -INF , !P5 ;  /* 0xff800000ced37808 */ /* 0x000fe20006800000 */
[----:B------:R-:W-:Y:S01]  /*ef90*/  MUFU.TANH R7, R7 ;  /* 0x0000000700077308 */ /* 0x000fe20000002400 */
[----:B------:R-:W-:Y:S01]  /*efa0*/  ISETP.GE.AND P5, PT, R20, R164, PT ;  /* 0x000000a41400720c */ /* 0x000fe20003fa6270 */
[----:B------:R5:W-:Y:S06]  /*efb0*/  STL [R1+0x14], R21 ;  /* 0x0000141501007387 */ /* 0x000bec0000100800 */
[----:B------:R-:W1:Y:S08]  /*efc0*/  MUFU.TANH R176, R89 ;  /* 0x0000005900b07308 */ /* 0x000e700000002400 */
[----:B------:R-:W-:Y:S01]  /*efd0*/  MUFU.TANH R87, R87 ;  /* 0x0000005700577308 */ /* 0x000fe20000002400 */
[----:B--2---:R-:W-:Y:S01]  /*efe0*/  HMMA.16816.F32.BF16 R12, R16, R14, R76 ;  /* 0x0000000e100c723c */ /* 0x004fe2000004184c */
[----:B------:R-:W2:Y:S06]  /*eff0*/  LDSM.16.M88.4 R76, [R166+0x6000] ;  /* 0x00600000a64c783b */ /* 0x000eac0000000200 */
[----:B------:R3:W-:Y:S01]  /*f000*/  MUFU.TANH R183, R94 ;  /* 0x0000005e00b77308 */ /* 0x0007e20000002400 */
[----:B-----5:R-:W-:-:S02]  /*f010*/  FSEL R21, R187, -INF , !P1 ;  /* 0xff800000bb157808 */ /* 0x020fc40004800000 */
[----:B------:R-:W-:-:S03]  /*f020*/  ISETP.GE.AND P1, PT, R20, R71, PT ;  /* 0x000000471400720c */ /* 0x000fc60003f26270 */
[----:B------:R5:W-:Y:S01]  /*f030*/  STL [R1+0x8], R21 ;  /* 0x0000081501007387 */ /* 0x000be20000100800 */
[----:B------:R-:W-:Y:S01]  /*f040*/  FSEL R208, R171, -INF , !P1 ;  /* 0xff800000abd07808 */ /* 0x000fe20004800000 */
[----:B------:R-:W-:Y:S01]  /*f050*/  MUFU.TANH R113, R113 ;  /* 0x0000007100717308 */ /* 0x000fe20000002400 */
[----:B---3--:R-:W-:-:S07]  /*f060*/  IMAD.U32 R94, RZ, RZ, UR6 ;  /* 0x00000006ff5e7e24 */ /* 0x008fce000f8e00ff */
[----:B------:R-:W-:Y:S01]  /*f070*/  MUFU.TANH R104, R104 ;  /* 0x0000006800687308 */ /* 0x000fe20000002400 */
[----:B------:R-:W-:Y:S01]  /*f080*/  FMUL.FTZ R15, R15, UR4 ;  /* 0x000000040f0f7c20 */ /* 0x000fe20008410000 */
[----:B------:R-:W-:Y:S01]  /*f090*/  FMUL.FTZ R13, R13, UR4 ;  /* 0x000000040d0d7c20 */ /* 0x000fe20008410000 */
[----:B------:R-:W-:Y:S01]  /*f0a0*/  FMUL.FTZ R12, R12, UR4 ;  /* 0x000000040c0c7c20 */ /* 0x000fe20008410000 */
[----:B------:R-:W-:-:S04]  /*f0b0*/  LOP3.LUT R94, R94, 0x60, R98, 0xfe, !PT ;  /* 0x000000605e5e7812 */ /* 0x000fc800078efe62 */
[----:B------:R-:W-:Y:S01]  /*f0c0*/  MUFU.TANH R100, R100 ;  /* 0x0000006400647308 */ /* 0x000fe20000002400 */
[----:B-----5:R-:W-:Y:S01]  /*f0d0*/  HMMA.16816.F32.BF16 R20, R16, R8, R72 ;  /* 0x000000081014723c */ /* 0x020fe20000041848 */
[----:B------:R-:W3:Y:S06]  /*f0e0*/  LDSM.16.M88.4 R72, [R217] ;  /* 0x00000000d948783b */ /* 0x000eec0000000200 */
[----:B------:R-:W5:Y:S01]  /*f0f0*/  MUFU.TANH R15, R15 ;  /* 0x0000000f000f7308 */ /* 0x000f620000002400 */
[----:B------:R-:W-:Y:S01]  /*f100*/  VIADD R8, R99, 0x39 ;  /* 0x0000003963087836 */ /* 0x000fe20000000000 */
[----:B------:R-:W-:-:S06]  /*f110*/  FSEL R9, R170, -INF , !P5 ;  /* 0xff800000aa097808 */ /* 0x000fcc0006800000 */
[----:B------:R-:W-:Y:S01]  /*f120*/  MUFU.TANH R13, R13 ;  /* 0x0000000d000d7308 */ /* 0x000fe20000002400 */
[CC--:B------:R-:W-:Y:S01]  /*f130*/  ISETP.GE.AND P2, PT, R8.reuse, R164.reuse, PT ;  /* 0x000000a40800720c */ /* 0x0c0fe20003f46270 */
[----:B------:R4:W-:Y:S01]  /*f140*/  STL [R1+0xc], R9 ;  /* 0x00000c0901007387 */ /* 0x0009e20000100800 */
[----:B------:R-:W-:Y:S01]  /*f150*/  ISETP.GE.AND P5, PT, R8, R71, PT ;  /* 0x000000470800720c */ /* 0x000fe20003fa6270 */
[----:B------:R-:W-:Y:S01]  /*f160*/  VIADD R8, R99, 0x41 ;  /* 0x0000004163087836 */ /* 0x000fe20000000000 */
[----:B------:R-:W-:Y:S02]  /*f170*/  FSEL R252, R180, -INF , !P2 ;  /* 0xff800000b4fc7808 */ /* 0x000fe40005000000 */
[----:B------:R-:W-:Y:S01]  /*f180*/  FSEL R206, R181, -INF , !P5 ;  /* 0xff800000b5ce7808 */ /* 0x000fe20006800000 */
[----:B------:R-:W-:Y:S01]  /*f190*/  MUFU.TANH R180, R4 ;  /* 0x0000000400b47308 */ /* 0x000fe20000002400 */
[-C--:B------:R-:W-:Y:S02]  /*f1a0*/  ISETP.GE.AND P1, PT, R8, R164.reuse, PT ;  /* 0x000000a40800720c */ /* 0x080fe40003f26270 */
[----:B------:R-:W-:-:S02]  /*f1b0*/  ISETP.GE.AND P5, PT, R24, R164, PT ;  /* 0x000000a41800720c */ /* 0x000fc40003fa6270 */
[----:B------:R-:W-:Y:S01]  /*f1c0*/  FSEL R251, R182, -INF , !P1 ;  /* 0xff800000b6fb7808 */ /* 0x000fe20004800000 */
[----:B------:R-:W-:Y:S01]  /*f1d0*/  FMUL.FTZ R21, R21, UR4 ;  /* 0x0000000415157c20 */ /* 0x000fe20008410000 */
[-C--:B------:R-:W-:Y:S01]  /*f1e0*/  ISETP.GE.AND P1, PT, R24, R71.reuse, PT ;  /* 0x000000471800720c */ /* 0x080fe20003f26270 */
[----:B------:R-:W-:Y:S01]  /*f1f0*/  VIADD R24, R99, 0x51 ;  /* 0x0000005163187836 */ /* 0x000fe20000000000 */
[-C--:B------:R-:W-:Y:S01]  /*f200*/  ISETP.GE.AND P2, PT, R8, R71.reuse, PT ;  /* 0x000000470800720c */ /* 0x080fe20003f46270 */
[----:B------:R-:W-:Y:S01]  /*f210*/  FMUL.FTZ R23, R23, UR4 ;  /* 0x0000000417177c20 */ /* 0x000fe20008410000 */
[----:B------:R-:W-:Y:S01]  /*f220*/  FSEL R212, R212, -INF , !P5 ;  /* 0xff800000d4d47808 */ /* 0x000fe20006800000 */
[----:B------:R-:W5:Y:S01]  /*f230*/  MUFU.TANH R21, R21 ;  /* 0x0000001500157308 */ /* 0x000f620000002400 */
[----:B------:R-:W-:Y:S01]  /*f240*/  FSEL R203, R130, -INF , !P2 ;  /* 0xff80000082cb7808 */ /* 0x000fe20005000000 */
[----:B------:R-:W-:Y:S01]  /*f250*/  FMUL.FTZ R89, R22, UR4 ;  /* 0x0000000416597c20 */ /* 0x000fe20008410000 */
[C---:B------:R-:W-:Y:S01]  /*f260*/  ISETP.GE.AND P2, PT, R24.reuse, R164, PT ;  /* 0x000000a41800720c */ /* 0x040fe20003f46270 */
[----:B------:R-:W-:Y:S01]  /*f270*/  IMAD.U32 R22, RZ, RZ, UR6 ;  /* 0x00000006ff167e24 */ /* 0x000fe2000f8e00ff */
[----:B------:R-:W-:Y:S01]  /*f280*/  ISETP.GE.AND P5, PT, R24, R71, PT ;  /* 0x000000471800720c */ /* 0x000fe20003fa6270 */
[----:B----4-:R-:W-:Y:S01]  /*f290*/  HMMA.16816.F32.BF16 R8, R16, R10, R64 ;  /* 0x0000000a1008723c */ /* 0x010fe20000041840 */
[----:B------:R-:W4:Y:S01]  /*f2a0*/  LDSM.16.M88.4 R64, [R166+0x6800] ;  /* 0x00680000a640783b */ /* 0x000f220000000200 */
[----:B------:R-:W-:Y:S01]  /*f2b0*/  FSEL R202, R131, -INF , !P1 ;  /* 0xff80000083ca7808 */ /* 0x000fe20004800000 */
[----:B------:R-:W-:Y:S01]  /*f2c0*/  MUFU.TANH R23, R23 ;  /* 0x0000001700177308 */ /* 0x000fe20000002400 */
[----:B------:R-:W-:-:S02]  /*f2d0*/  FSEL R210, R210, -INF , !P2 ;  /* 0xff800000d2d27808 */ /* 0x000fc40005000000 */
[----:B--2---:R-:W-:Y:S01]  /*f2e0*/  HMMA.16816.F32.BF16 R24, R16, R76, R60 ;  /* 0x0000004c1018723c */ /* 0x004fe2000004183c */
[----:B------:R-:W2:Y:S01]  /*f2f0*/  LDSM.16.M88.4 R60, [R216] ;  /* 0x00000000d83c783b */ /* 0x000ea20000000200 */
[----:B------:R-:W-:Y:S02]  /*f300*/  FSEL R200, R122, -INF , !P5 ;  /* 0xff8000007ac87808 */ /* 0x000fe40006800000 */
[----:B------:R-:W-:Y:S01]  /*f310*/  LOP3.LUT R22, R22, 0xd0, R98, 0xfe, !PT ;  /* 0x000000d016167812 */ /* 0x000fe200078efe62 */
[----:B------:R-:W-:Y:S01]  /*f320*/  MUFU.TANH R116, R116 ;  /* 0x0000007400747308 */ /* 0x000fe20000002400 */
[----:B---3--:R-:W-:Y:S01]  /*f330*/  HMMA.16816.F32.BF16 R80, R28, R72, R52 ;  /* 0x000000481c50723c */ /* 0x008fe20000041834 */
[----:B------:R-:W-:-:S05]  /*f340*/  VIADD R76, R99, 0x59 ;  /* 0x00000059634c7836 */ /* 0x000fca0000000000 */
[CC--:B------:R-:W-:Y:S01]  /*f350*/  ISETP.GE.AND P1, PT, R76.reuse, R164.reuse, PT ;  /* 0x000000a44c00720c */ /* 0x0c0fe20003f26270 */
[C---:B------:R-:W-:Y:S01]  /*f360*/  VIADD R72, R99.reuse, 0x69 ;  /* 0x0000006963487836 */ /* 0x040fe20000000000 */
[-C--:B------:R-:W-:Y:S01]  /*f370*/  ISETP.GE.AND P2, PT, R76, R71.reuse, PT ;  /* 0x000000474c00720c */ /* 0x080fe20003f46270 */
[----:B------:R-:W-:Y:S01]  /*f380*/  VIADD R76, R99, 0x61 ;  /* 0x00000061634c7836 */ /* 0x000fe20000000000 */
[----:B------:R-:W-:Y:S01]  /*f390*/  FSEL R207, R123, -INF , !P1 ;  /* 0xff8000007bcf7808 */ /* 0x000fe20004800000 */
[----:B------:R-:W-:Y:S01]  /*f3a0*/  HMMA.16816.F32.BF16 R52, R16, R78, R56 ;  /* 0x0000004e1034723c */ /* 0x000fe20000041838 */
[----:B------:R-:W-:Y:S01]  /*f3b0*/  FSEL R187, R118, -INF , !P2 ;  /* 0xff80000076bb7808 */ /* 0x000fe20005000000 */
[----:B------:R-:W-:Y:S01]  /*f3c0*/  LDSM.16.M88.4 R56, [R166+0x7000] ;  /* 0x00700000a638783b */ /* 0x000fe20000000200 */
[-C--:B------:R-:W-:Y:S01]  /*f3d0*/  ISETP.GE.AND P5, PT, R76, R164.reuse, PT ;  /* 0x000000a44c00720c */ /* 0x080fe20003fa6270 */
[----:B------:R-:W-:Y:S01]  /*f3e0*/  FMUL.FTZ R9, R9, UR4 ;  /* 0x0000000409097c20 */ /* 0x000fe20008410000 */
[----:B------:R-:W-:Y:S01]  /*f3f0*/  ISETP.GE.AND P2, PT, R72, R164, PT ;  /* 0x000000a44800720c */ /* 0x000fe20003f46270 */
[----:B------:R-:W-:Y:S01]  /*f400*/  FMUL.FTZ R11, R11, UR4 ;  /* 0x000000040b0b7c20 */ /* 0x000fe20008410000 */
[----:B------:R-:W-:Y:S01]  /*f410*/  FSEL R205, R172, -INF , !P5 ;  /* 0xff800000accd7808 */ /* 0x000fe20006800000 */
[----:B------:R-:W-:Y:S01]  /*f420*/  FMUL.FTZ R25, R25, UR4 ;  /* 0x0000000419197c20 */ /* 0x000fe20008410000 */
[-C--:B------:R-:W-:Y:S01]  /*f430*/  ISETP.GE.AND P5, PT, R72, R71.reuse, PT ;  /* 0x000000474800720c */ /* 0x080fe20003fa6270 */
[----:B------:R-:W-:Y:S01]  /*f440*/  FMUL.FTZ R27, R27, UR4 ;  /* 0x000000041b1b7c20 */ /* 0x000fe20008410000 */
[----:B------:R-:W-:Y:S01]  /*f450*/  ISETP.GE.AND P1, PT, R76, R71, PT ;  /* 0x000000474c00720c */ /* 0x000fe20003f26270 */
[----:B------:R-:W-:Y:S01]  /*f460*/  HMMA.16816.F32.BF16 R72, R28, R74, R48 ;  /* 0x0000004a1c48723c */ /* 0x000fe20000041830 */
[----:B------:R-:W3:Y:S01]  /*f470*/  LDSM.16.M88.4 R76, [R167] ;  /* 0x00000000a74c783b */ /* 0x000ee20000000200 */
[----:B------:R-:W-:Y:S01]  /*f480*/  FSEL R204, R115, -INF , !P2 ;  /* 0xff80000073cc7808 */ /* 0x000fe20005000000 */
[----:B------:R-:W5:Y:S01]  /*f490*/  MUFU.TANH R9, R9 ;  /* 0x0000000900097308 */ /* 0x000f620000002400 */
[----:B------:R-:W-:Y:S01]  /*f4a0*/  FSEL R181, R114, -INF , !P1 ;  /* 0xff80000072b57808 */ /* 0x000fe20004800000 */
[----:B------:R-:W-:Y:S01]  /*f4b0*/  FMUL.FTZ R8, R8, UR4 ;  /* 0x0000000408087c20 */ /* 0x000fe20008410000 */
[----:B------:R-:W-:Y:S01]  /*f4c0*/  FSEL R179, R110, -INF , !P5 ;  /* 0xff8000006eb37808 */ /* 0x000fe20006800000 */
[----:B------:R-:W-:-:S02]  /*f4d0*/  VIADD R48, R99, 0x71 ;  /* 0x0000007163307836 */ /* 0x000fc40000000000 */
[----:B------:R-:W-:Y:S01]  /*f4e0*/  FMUL.FTZ R24, R24, UR4 ;  /* 0x0000000418187c20 */ /* 0x000fe20008410000 */
[----:B------:R-:W-:Y:S01]  /*f4f0*/  FMUL.FTZ R26, R26, UR4 ;  /* 0x000000041a1a7c20 */ /* 0x000fe20008410000 */
[----:B------:R-:W5:Y:S01]  /*f500*/  MUFU.TANH R11, R11 ;  /* 0x0000000b000b7308 */ /* 0x000f620000002400 */
[C---:B------:R-:W-:Y:S01]  /*f510*/  ISETP.GE.AND P1, PT, R48.reuse, R164, PT ;  /* 0x000000a43000720c */ /* 0x040fe20003f26270 */
[----:B------:R-:W-:Y:S01]  /*f520*/  FMUL.FTZ R53, R53, UR4 ;  /* 0x0000000435357c20 */ /* 0x000fe20008410000 */
[----:B------:R-:W-:Y:S01]  /*f530*/  ISETP.GE.AND P2, PT, R48, R71, PT ;  /* 0x000000473000720c */ /* 0x000fe20003f46270 */
[----:B------:R-:W-:Y:S01]  /*f540*/  FMUL.FTZ R55, R55, UR4 ;  /* 0x0000000437377c20 */ /* 0x000fe20008410000 */
[----:B----4-:R-:W-:Y:S01]  /*f550*/  HMMA.16816.F32.BF16 R48, R16, R64, R80 ;  /* 0x000000401030723c */ /* 0x010fe20000041850 */
[----:B------:R-:W-:Y:S01]  /*f560*/  FSEL R201, R111, -INF , !P1 ;  /* 0xff8000006fc97808 */ /* 0x000fe20004800000 */
[----:B------:R-:W-:Y:S01]  /*f570*/  FMUL.FTZ R52, R52, UR4 ;  /* 0x0000000434347c20 */ /* 0x000fe20008410000 */
[----:B------:R-:W-:Y:S01]  /*f580*/  FSEL R177, R173, -INF , !P2 ;  /* 0xff800000adb17808 */ /* 0x000fe20005000000 */
[----:B------:R-:W4:Y:S01]  /*f590*/  MUFU.TANH R25, R25 ;  /* 0x0000001900197308 */ /* 0x000f220000002400 */
[----:B------:R-:W-:Y:S01]  /*f5a0*/  FMUL.FTZ R54, R54, UR4 ;  /* 0x0000000436367c20 */ /* 0x000fe20008410000 */
[----:B--2---:R-:W-:Y:S01]  /*f5b0*/  HMMA.16816.F32.BF16 R80, R28, R60, R44 ;  /* 0x0000003c1c50723c */ /* 0x004fe2000004182c */
[----:B------:R-:W-:-:S05]  /*f5c0*/  VIADD R64, R99, 0x79 ;  /* 0x0000007963407836 */ /* 0x000fca0000000000 */
[CC--:B------:R-:W-:Y:S01]  /*f5d0*/  ISETP.GE.AND P5, PT, R64.reuse, R164.reuse, PT ;  /* 0x000000a44000720c */ /* 0x0c0fe20003fa6270 */
[----:B------:R-:W-:Y:S01]  /*f5e0*/  HMMA.16816.F32.BF16 R44, R16, R66, R72 ;  /* 0x00000042102c723c */ /* 0x000fe20000041848 */
[----:B------:R-:W-:Y:S01]  /*f5f0*/  ISETP.GE.AND P1, PT, R64, R71, PT ;  /* 0x000000474000720c */ /* 0x000fe20003f26270 */
[C---:B------:R-:W-:Y:S01]  /*f600*/  VIADD R64, R99.reuse, 0x81 ;  /* 0x0000008163407836 */ /* 0x040fe20000000000 */
[----:B------:R-:W2:Y:S01]  /*f610*/  LDSM.16.M88.4 R72, [R166+0x7800] ;  /* 0x00780000a648783b */ /* 0x000ea20000000200 */
[----:B------:R-:W-:Y:S01]  /*f620*/  VIADD R60, R99, 0x89 ;  /* 0x00000089633c7836 */ /* 0x000fe20000000000 */
[----:B------:R-:W-:Y:S01]  /*f630*/  FSEL R199, R174, -INF , !P5 ;  /* 0xff800000aec77808 */ /* 0x000fe20006800000 */
[----:B------:R-:W4:Y:S01]  /*f640*/  MUFU.TANH R27, R27 ;  /* 0x0000001b001b7308 */ /* 0x000f220000002400 */
[----:B------:R-:W-:Y:S01]  /*f650*/  ISETP.GE.AND P2, PT, R64, R164, PT ;  /* 0x000000a44000720c */ /* 0x000fe20003f46270 */
[----:B------:R-:W-:-:S04]  /*f660*/  DEPBAR.LE SB0, 0x0 ;  /* 0x000080000000791a */ /* 0x000fc80000000000 */
[----:B------:R-:W-:Y:S01]  /*f670*/  FSEL R174, R102, -INF , !P1 ;  /* 0xff80000066ae7808 */ /* 0x000fe20004800000 */
[----:B------:R-:W-:Y:S01]  /*f680*/  FMUL.FTZ R67, R51, UR4 ;  /* 0x0000000433437c20 */ /* 0x000fe20008410000 */
[----:B------:R-:W-:Y:S01]  /*f690*/  FSEL R182, R103, -INF , !P2 ;  /* 0xff80000067b67808 */ /* 0x000fe20005000000 */
[----:B------:R-:W-:Y:S01]  /*f6a0*/  VIADD R51, R99, 0xa1 ;  /* 0x000000a163337836 */ /* 0x000fe20000000000 */
[CC--:B------:R-:W-:Y:S01]  /*f6b0*/  ISETP.GE.AND P1, PT, R60.reuse, R164.reuse, PT ;  /* 0x000000a43c00720c */ /* 0x0c0fe20003f26270 */
[C---:B---3--:R-:W-:Y:S01]  /*f6c0*/  HMMA.16816.F32.BF16 R32, R28.reuse, R78, R32 ;  /* 0x0000004e1c20723c */ /* 0x048fe20000041820 */
[-C--:B------:R-:W-:Y:S01]  /*f6d0*/  ISETP.GE.AND P2, PT, R60, R71.reuse, PT ;  /* 0x000000473c00720c */ /* 0x080fe20003f46270 */
[----:B------:R-:W-:Y:S01]  /*f6e0*/  FMUL.FTZ R49, R49, UR4 ;  /* 0x0000000431317c20 */ /* 0x000fe20008410000 */
[-C--:B------:R-:W-:Y:S01]  /*f6f0*/  ISETP.GE.AND P5, PT, R64, R71.reuse, PT ;  /* 0x000000474000720c */ /* 0x080fe20003fa6270 */
[----:B------:R-:W-:Y:S01]  /*f700*/  VIADD R64, R99, 0x91 ;  /* 0x0000009163407836 */ /* 0x000fe20000000000 */
[----:B------:R-:W-:Y:S01]  /*f710*/  FSEL R178, R178, -INF , !P1 ;  /* 0xff800000b2b27808 */ /* 0x000fe20004800000 */
[----:B------:R-:W-:Y:S01]  /*f720*/  HMMA.16816.F32.BF16 R60, R28, R62, R40 ;  /* 0x0000003e1c3c723c */ /* 0x000fe20000041828 */
[----:B------:R-:W-:Y:S01]  /*f730*/  FSEL R172, R175, -INF , !P5 ;  /* 0xff800000afac7808 */ /* 0x000fe20006800000 */
[----:B------:R-:W3:Y:S01]  /*f740*/  MUFU.TANH R53, R53 ;  /* 0x0000003500357308 */ /* 0x000ee20000002400 */
[CC--:B------:R-:W-:Y:S01]  /*f750*/  ISETP.GE.AND P5, PT, R64.reuse, R164.reuse, PT ;  /* 0x000000a44000720c */ /* 0x0c0fe20003fa6270 */
[----:B------:R-:W-:Y:S01]  /*f760*/  FMUL.FTZ R47, R47, UR4 ;  /* 0x000000042f2f7c20 */ /* 0x000fe20008410000 */
[----:B------:R-:W-:Y:S01]  /*f770*/  ISETP.GE.AND P1, PT, R64, R71, PT ;  /* 0x000000474000720c */ /* 0x000fe20003f26270 */
[----:B------:R-:W-:Y:S01]  /*f780*/  HMMA.16816.F32.BF16 R40, R16, R56, R80 ;  /* 0x000000381028723c */ /* 0x000fe20000041850 */
[----:B------:R-:W-:Y:S01]  /*f790*/  VIADD R64, R99, 0x99 ;  /* 0x0000009963407836 */ /* 0x000fe20000000000 */
[----:B------:R-:W-:Y:S01]  /*f7a0*/  FSEL R171, R93, -INF , !P2 ;  /* 0xff8000005dab7808 */ /* 0x000fe20005000000 */
[----:B------:R-:W-:Y:S01]  /*f7b0*/  IMAD.U32 R93, RZ, RZ, UR6 ;  /* 0x00000006ff5d7e24 */ /* 0x000fe2000f8e00ff */
[----:B------:R-:W-:Y:S01]  /*f7c0*/  FSEL R165, R165, -INF , !P1 ;  /* 0xff800000a5a57808 */ /* 0x000fe20004800000 */
[----:B------:R-:W3:Y:S01]  /*f7d0*/  MUFU.TANH R55, R55 ;  /* 0x0000003700377308 */ /* 0x000ee20000002400 */
[----:B------:R-:W-:Y:S01]  /*f7e0*/  HMMA.16816.F32.BF16 R80, R28, R76, R36 ;  /* 0x0000004c1c50723c */ /* 0x000fe20000041824 */
[-C--:B------:R-:W-:Y:S01]  /*f7f0*/  ISETP.GE.AND P2, PT, R64, R164.reuse, PT ;  /* 0x000000a44000720c */ /* 0x080fe20003f46270 */
[----:B------:R-:W-:Y:S01]  /*f800*/  FMUL.FTZ R44, R44, UR4 ;  /* 0x000000042c2c7c20 */ /* 0x000fe20008410000 */
[----:B------:R-:W-:Y:S01]  /*f810*/  ISETP.GE.AND P1, PT, R51, R164, PT ;  /* 0x000000a43300720c */ /* 0x000fe20003f26270 */
[----:B------:R-:W-:Y:S01]  /*f820*/  FMUL.FTZ R46, R46, UR4 ;  /* 0x000000042e2e7c20 */ /* 0x000fe20008410000 */
[----:B------:R-:W-:Y:S01]  /*f830*/  FSEL R173, R85, -INF , !P2 ;  /* 0xff80000055ad7808 */ /* 0x000fe20005000000 */
[----:B------:R-:W-:-:S02]  /*f840*/  IMAD.U32 R85, RZ, RZ, UR6 ;  /* 0x00000006ff557e24 */ /* 0x000fc4000f8e00ff */
[----:B------:R-:W-:Y:S01]  /*f850*/  FMUL.FTZ R76, R45, UR4 ;  /* 0x000000042d4c7c20 */ /* 0x000fe20008410000 */
[----:B-1----:R-:W-:Y:S01]  /*f860*/  FSEL R170, R5, -INF , !P1 ;  /* 0xff80000005aa7808 */ /* 0x002fe20004800000 */
[----:B------:R-:W-:Y:S01]  /*f870*/  VIADD R45, R99, 0xa9 ;  /* 0x000000a9632d7836 */ /* 0x000fe20000000000 */
[-C--:B------:R-:W-:Y:S01]  /*f880*/  ISETP.GE.AND P2, PT, R51, R71.reuse, PT ;  /* 0x000000473300720c */ /* 0x080fe20003f46270 */
[C---:B------:R-:W-:Y:S01]  /*f890*/  VIADD R5, R99.reuse, 0xb1 ;  /* 0x000000b163057836 */ /* 0x040fe20000000000 */
[C---:B------:R-:W-:Y:S01]  /*f8a0*/  HMMA.16816.F32.BF16 R36, R16.reuse, R58, R60 ;  /* 0x0000003a1024723c */ /* 0x040fe2000004183c */
[----:B------:R-:W-:Y:S01]  /*f8b0*/  VIADD R28, R99, 0xb9 ;  /* 0x000000b9631c7836 */ /* 0x000fe20000000000 */
[-C--:B------:R-:W-:Y:S01]  /*f8c0*/  ISETP.GE.AND P1, PT, R45, R71.reuse, PT ;  /* 0x000000472d00720c */ /* 0x080fe20003f26270 */
[----:B------:R-:W1:Y:S01]  /*f8d0*/  MUFU.TANH R49, R49 ;  /* 0x0000003100317308 */ /* 0x000e620000002400 */
[----:B------:R-:W-:Y:S01]  /*f8e0*/  FSEL R176, R176, -INF , !P5 ;  /* 0xff800000b0b07808 */ /* 0x000fe20006800000 */
[----:B------:R-:W-:Y:S01]  /*f8f0*/  FMUL.FTZ R51, R90, UR4 ;  /* 0x000000045a337c20 */ /* 0x000fe20008410000 */
[-C--:B------:R-:W-:Y:S01]  /*f900*/  ISETP.GE.AND P5, PT, R64, R71.reuse, PT ;  /* 0x000000474000720c */ /* 0x080fe20003fa6270 */
[----:B------:R-:W-:Y:S01]  /*f910*/  FMUL.FTZ R41, R41, UR4 ;  /* 0x0000000429297c20 */ /* 0x000fe20008410000 */
[----:B------:R-:W-:Y:S01]  /*f920*/  FSEL R60, R7, -INF , !P2 ;  /* 0xff800000073c7808 */ /* 0x000fe20005000000 */
[----:B------:R-:W-:Y:S01]  /*f930*/  VIADD R7, R99, 0xc9 ;  /* 0x000000c963077836 */ /* 0x000fe20000000000 */
[-C--:B------:R-:W-:Y:S01]  /*f940*/  ISETP.GE.AND P2, PT, R5, R164.reuse, PT ;  /* 0x000000a40500720c */ /* 0x080fe20003f46270 */
[----:B------:R-:W1:Y:S01]  /*f950*/  MUFU.TANH R67, R67 ;  /* 0x0000004300437308 */ /* 0x000e620000002400 */
[----:B-----5:R-:W-:Y:S01]  /*f960*/  FSEL R59, R15, -INF , !P1 ;  /* 0xff8000000f3b7808 */ /* 0x020fe20004800000 */
[----:B------:R-:W-:Y:S01]  /*f970*/  FMUL.FTZ R43, R43, UR4 ;  /* 0x000000042b2b7c20 */ /* 0x000fe20008410000 */
[----:B------:R-:W-:Y:S01]  /*f980*/  FSEL R63, R21, -INF , !P2 ;  /* 0xff800000153f7808 */ /* 0x000fe20005000000 */
[----:B------:R-:W-:Y:S01]  /*f990*/  FMUL.FTZ R90, R14, UR4 ;  /* 0x000000040e5a7c20 */ /* 0x000fe20008410000 */
[CC--:B------:R-:W-:Y:S01]  /*f9a0*/  ISETP.GE.AND P1, PT, R28.reuse, R164.reuse, PT ;  /* 0x000000a41c00720c */ /* 0x0c0fe20003f26270 */
[----:B------:R-:W-:Y:S01]  /*f9b0*/  IMAD.U32 R21, RZ, RZ, UR6 ;  /* 0x00000006ff157e24 */ /* 0x000fe2000f8e00ff */
[-C--:B------:R-:W-:Y:S01]  /*f9c0*/  ISETP.GE.AND P2, PT, R28, R71.reuse, PT ;  /* 0x000000471c00720c */ /* 0x080fe20003f46270 */
[----:B------:R-:W5:Y:S01]  /*f9d0*/  MUFU.TANH R76, R76 ;  /* 0x0000004c004c7308 */ /* 0x000f620000002400 */
[C---:B--2---:R-:W-:Y:S01]  /*f9e0*/  HMMA.16816.F32.BF16 R28, R16.reuse, R72, R80 ;  /* 0x00000048101c723c */ /* 0x044fe20000041850 */
[----:B------:R-:W-:Y:S01]  /*f9f0*/  FSEL R56, R87, -INF , !P5 ;  /* 0xff80000057387808 */ /* 0x000fe20006800000 */
[----:B------:R-:W-:Y:S01]  /*fa00*/  IMAD.U32 R87, RZ, RZ, UR6 ;  /* 0x00000006ff577e24 */ /* 0x000fe2000f8e00ff */
[-C--:B------:R-:W-:Y:S01]  /*fa10*/  ISETP.GE.AND P5, PT, R45, R164.reuse, PT ;  /* 0x000000a42d00720c */ /* 0x080fe20003fa6270 */
[----:B------:R-:W-:Y:S01]  /*fa20*/  FMUL.FTZ R37, R37, UR4 ;  /* 0x0000000425257c20 */ /* 0x000fe20008410000 */
[----:B------:R-:W-:Y:S01]  /*fa30*/  FSEL R62, R9, -INF , !P1 ;  /* 0xff800000093e7808 */ /* 0x000fe20004800000 */
[----:B------:R-:W-:Y:S01]  /*fa40*/  HMMA.16816.F32.BF16 R16, R16, R74, R32 ;  /* 0x0000004a1010723c */ /* 0x000fe20000041820 */
[----:B------:R-:W-:Y:S01]  /*fa50*/  FSEL R64, R13, -INF , !P5 ;  /* 0xff8000000d407808 */ /* 0x000fe20006800000 */
[----:B------:R-:W-:Y:S01]  /*fa60*/  VIADD R13, R99, 0xc1 ;  /* 0x000000c1630d7836 */ /* 0x000fe20000000000 */
[-C--:B------:R-:W-:Y:S01]  /*fa70*/  ISETP.GE.AND P5, PT, R5, R71.reuse, PT ;  /* 0x000000470500720c */ /* 0x080fe20003fa6270 */
[----:B------:R-:W2:Y:S01]  /*fa80*/  MUFU.TANH R66, R47 ;  /* 0x0000002f00427308 */ /* 0x000ea20000002400 */
[----:B------:R-:W-:Y:S01]  /*fa90*/  VIADD R9, R99, 0xd1 ;  /* 0x000000d163097836 */ /* 0x000fe20000000000 */
[----:B------:R-:W-:Y:S01]  /*faa0*/  FSEL R57, R11, -INF , !P2 ;  /* 0xff8000000b397808 */ /* 0x000fe20005000000 */
[----:B------:R-:W-:Y:S01]  /*fab0*/  FMUL.FTZ R39, R39, UR4 ;  /* 0x0000000427277c20 */ /* 0x000fe20008410000 */
[----:B------:R-:W-:Y:S01]  /*fac0*/  FSEL R58, R23, -INF , !P5 ;  /* 0xff800000173a7808 */ /* 0x000fe20006800000 */
[----:B------:R-:W-:Y:S01]  /*fad0*/  VIADD R11, R99, 0xd9 ;  /* 0x000000d9630b7836 */ /* 0x000fe20000000000 */
[CC--:B------:R-:W-:Y:S01]  /*fae0*/  ISETP.GE.AND P5, PT, R13.reuse, R164.reuse, PT ;  /* 0x000000a40d00720c */ /* 0x0c0fe20003fa6270 */
[----:B------:R-:W-:Y:S01]  /*faf0*/  IMAD.U32 R32, RZ, RZ, UR6 ;  /* 0x00000006ff207e24 */ /* 0x000fe2000f8e00ff */
[-C--:B------:R-:W-:Y:S01]  /*fb00*/  ISETP.GE.AND P1, PT, R13, R71.reuse, PT ;  /* 0x000000470d00720c */ /* 0x080fe20003f26270 */
[----:B------:R-:W2:Y:S01]  /*fb10*/  MUFU.TANH R5, R41 ;  /* 0x0000002900057308 */ /* 0x000ea20000002400 */
[----:B----4-:R-:W-:Y:S01]  /*fb20*/  FSEL R61, R25, -INF , !P5 ;  /* 0xff800000193d7808 */ /* 0x010fe20006800000 */
[----:B------:R-:W-:Y:S01]  /*fb30*/  FMUL.FTZ R25, R92, UR4 ;  /* 0x000000045c197c20 */ /* 0x000fe20008410000 */
[CC--:B------:R-:W-:Y:S01]  /*fb40*/  ISETP.GE.AND P2, PT, R7.reuse, R164.reuse, PT ;  /* 0x000000a40700720c */ /* 0x0c0fe20003f46270 */
[----:B------:R-:W-:Y:S01]  /*fb50*/  FMUL.FTZ R45, R84, UR4 ;  /* 0x00000004542d7c20 */ /* 0x000fe20008410000 */
[-C--:B------:R-:W-:Y:S01]  /*fb60*/  ISETP.GE.AND P5, PT, R7, R71.reuse, PT ;  /* 0x000000470700720c */ /* 0x080fe20003fa6270 */
[----:B------:R-:W-:Y:S01]  /*fb70*/  FMUL.FTZ R31, R31, UR4 ;  /* 0x000000041f1f7c20 */ /* 0x000fe20008410000 */
[----:B------:R-:W-:Y:S01]  /*fb80*/  FSEL R73, R27, -INF , !P1 ;  /* 0xff8000001b497808 */ /* 0x000fe20004800000 */
[----:B------:R-:W4:Y:S01]  /*fb90*/  MUFU.TANH R7, R37 ;  /* 0x0000002500077308 */ /* 0x000f220000002400 */
[-C--:B------:R-:W-:Y:S01]  /*fba0*/  ISETP.GE.AND P1, PT, R9, R164.reuse, PT ;  /* 0x000000a40900720c */ /* 0x080fe20003f26270 */
[----:B------:R-:W-:Y:S01]  /*fbb0*/  FMUL.FTZ R29, R29, UR4 ;  /* 0x000000041d1d7c20 */ /* 0x000fe20008410000 */
[----:B---3--:R-:W-:Y:S01]  /*fbc0*/  FSEL R78, R53, -INF , !P2 ;  /* 0xff800000354e7808 */ /* 0x008fe20005000000 */
[----:B------:R-:W-:Y:S01]  /*fbd0*/  FMUL.FTZ R17, R17, UR4 ;  /* 0x0000000411117c20 */ /* 0x000fe20008410000 */
[-C--:B------:R-:W-:Y:S01]  /*fbe0*/  ISETP.GE.AND P2, PT, R9, R71.reuse, PT ;  /* 0x000000470900720c */ /* 0x080fe20003f46270 */
[----:B------:R-:W-:Y:S01]  /*fbf0*/  VIADD R9, R99, 0xe1 ;  /* 0x000000e163097836 */ /* 0x000fe20000000000 */
[----:B------:R-:W-:Y:S01]  /*fc00*/  FSEL R72, R55, -INF , !P5 ;  /* 0xff80000037487808 */ /* 0x000fe20006800000 */
[----:B------:R3:W4:Y:S01]  /*fc10*/  MUFU.TANH R65, R43 ;  /* 0x0000002b00417308 */ /* 0x0007220000002400 */
[----:B-1----:R-:W-:Y:S01]  /*fc20*/  FSEL R77, R49, -INF , !P1 ;  /* 0xff800000314d7808 */ /* 0x002fe20004800000 */
[----:B------:R-:W-:Y:S01]  /*fc30*/  IMAD.U32 R49, RZ, RZ, UR6 ;  /* 0x00000006ff317e24 */ /* 0x000fe2000f8e00ff */
[CC--:B------:R-:W-:Y:S01]  /*fc40*/  ISETP.GE.AND P5, PT, R11.reuse, R164.reuse, PT ;  /* 0x000000a40b00720c */ /* 0x0c0fe20003fa6270 */
[----:B------:R-:W-:Y:S01]  /*fc50*/  IMAD.U32 R92, RZ, RZ, UR6 ;  /* 0x00000006ff5c7e24 */ /* 0x000fe2000f8e00ff */
[-C--:B------:R-:W-:Y:S01]  /*fc60*/  ISETP.GE.AND P1, PT, R11, R71.reuse, PT ;  /* 0x000000470b00720c */ /* 0x080fe20003f26270 */
[----:B------:R-:W-:Y:S01]  /*fc70*/  VIADD R11, R99, 0xe9 ;  /* 0x000000e9630b7836 */ /* 0x000fe20000000000 */
[----:B------:R-:W-:Y:S01]  /*fc80*/  FSEL R67, R67, -INF , !P2 ;  /* 0xff80000043437808 */ /* 0x000fe20005000000 */
[----:B------:R1:W1:Y:S01]  /*fc90*/  MUFU.TANH R79, R39 ;  /* 0x00000027004f7308 */ /* 0x0002620000002400 */
[----:B-----5:R-:W-:Y:S01]  /*fca0*/  FSEL R76, R76, -INF , !P5 ;  /* 0xff8000004c4c7808 */ /* 0x020fe20006800000 */
[----:B------:R-:W-:Y:S01]  /*fcb0*/  IMAD.U32 R84, RZ, RZ, UR6 ;  /* 0x00000006ff547e24 */ /* 0x000fe2000f8e00ff */
[CC--:B------:R-:W-:Y:S01]  /*fcc0*/  ISETP.GE.AND P2, PT, R9.reuse, R164.reuse, PT ;  /* 0x000000a40900720c */ /* 0x0c0fe20003f46270 */
[----:B------:R-:W-:Y:S01]  /*fcd0*/  IMAD.U32 R83, RZ, RZ, UR6 ;  /* 0x00000006ff537e24 */ /* 0x000fe2000f8e00ff */
[-C--:B------:R-:W-:Y:S01]  /*fce0*/  ISETP.GE.AND P5, PT, R9, R71.reuse, PT ;  /* 0x000000470900720c */ /* 0x080fe20003fa6270 */
[----:B------:R-:W-:Y:S01]  /*fcf0*/  VIADD R9, R99, 0xf1 ;  /* 0x000000f163097836 */ /* 0x000fe20000000000 */
[----:B--2---:R-:W-:Y:S01]  /*fd00*/  FSEL R66, R66, -INF , !P1 ;  /* 0xff80000042427808 */ /* 0x004fe20004800000 */
[----:B------:R-:W2:Y:S01]  /*fd10*/  MUFU.TANH R81, R31 ;  /* 0x0000001f00517308 */ /* 0x000ea20000002400 */
[-C--:B------:R-:W-:Y:S01]  /*fd20*/  ISETP.GE.AND P1, PT, R11, R164.reuse, PT ;  /* 0x000000a40b00720c */ /* 0x080fe20003f26270 */
[----:B---3--:R-:W-:Y:S01]  /*fd30*/  FMUL.FTZ R43, R86, UR4 ;  /* 0x00000004562b7c20 */ /* 0x008fe20008410000 */
[----:B------:R-:W-:Y:S01]  /*fd40*/  FSEL R75, R5, -INF , !P2 ;  /* 0xff800000054b7808 */ /* 0x000fe20005000000 */
[----:B------:R-:W-:Y:S01]  /*fd50*/  IMAD.U32 R5, RZ, RZ, UR6 ;  /* 0x00000006ff057e24 */ /* 0x000fe2000f8e00ff */
[----:B----4-:R-:W-:Y:S01]  /*fd60*/  FSEL R74, R7, -INF , !P1 ;  /* 0xff800000074a7808 */ /* 0x010fe20004800000 */
[----:B------:R-:W-:Y:S01]  /*fd70*/  VIADD R7, R99, 0xf9 ;  /* 0x000000f963077836 */ /* 0x000fe20000000000 */
[-C--:B------:R-:W-:Y:S01]  /*fd80*/  ISETP.GE.AND P2, PT, R11, R71.reuse, PT ;  /* 0x000000470b00720c */ /* 0x080fe20003f46270 */
[----:B------:R3:W4:Y:S01]  /*fd90*/  MUFU.TANH R82, R17 ;  /* 0x0000001100527308 */ /* 0x0007220000002400 */
[-C--:B------:R-:W-:Y:S01]  /*fda0*/  ISETP.GE.AND P1, PT, R9, R71.reuse, PT ;  /* 0x000000470900720c */ /* 0x080fe20003f26270 */
[----:B-1----:R-:W-:Y:S01]  /*fdb0*/  FMUL.FTZ R39, R88, UR4 ;  /* 0x0000000458277c20 */ /* 0x002fe20008410000 */
[----:B------:R-:W-:Y:S01]  /*fdc0*/  FSEL R65, R65, -INF , !P5 ;  /* 0xff80000041417808 */ /* 0x000fe20006800000 */
[----:B------:R-:W-:Y:S01]  /*fdd0*/  FMUL.FTZ R88, R10, UR4 ;  /* 0x000000040a587c20 */ /* 0x000fe20008410000 */
[----:B------:R-:W-:Y:S01]  /*fde0*/  FSEL R79, R79, -INF , !P2 ;  /* 0xff8000004f4f7808 */ /* 0x000fe20005000000 */
[----:B------:R-:W-:Y:S01]  /*fdf0*/  IMAD.U32 R86, RZ, RZ, UR6 ;  /* 0x00000006ff567e24 */ /* 0x000fe2000f8e00ff */
[-C--:B------:R-:W-:Y:S01]  /*fe00*/  ISETP.GE.AND P5, PT, R9, R164.reuse, PT ;  /* 0x000000a40900720c */ /* 0x080fe20003fa6270 */
[----:B------:R-:W1:Y:S01]  /*fe10*/  MUFU.TANH R80, R29 ;  /* 0x0000001d00507308 */ /* 0x000e620000002400 */
[----:B--2---:R-:W-:Y:S01]  /*fe20*/  FSEL R81, R81, -INF , !P1 ;  /* 0xff80000051517808 */ /* 0x004fe20004800000 */
[----:B------:R-:W-:Y:S01]  /*fe30*/  FMUL.FTZ R31, R20, UR4 ;  /* 0x00000004141f7c20 */ /* 0x000fe20008410000 */
[-C--:B------:R-:W-:Y:S01]  /*fe40*/  ISETP.GE.AND P2, PT, R99, R164.reuse, PT ;  /* 0x000000a46300720c */ /* 0x080fe20003f46270 */
[----:B------:R-:W-:Y:S01]  /*fe50*/  IMAD.U32 R53, RZ, RZ, UR6 ;  /* 0x00000006ff357e24 */ /* 0x000fe2000f8e00ff */
[-C--:B------:R-:W-:Y:S01]  /*fe60*/  ISETP.GE.AND P1, PT, R7, R164.reuse, PT ;  /* 0x000000a40700720c */ /* 0x080fe20003f26270 */
[----:B------:R-:W-:Y:S01]  /*fe70*/  IMAD.U32 R47, RZ, RZ, UR6 ;  /* 0x00000006ff2f7e24 */ /* 0x000fe2000f8e00ff */
[--C-:B------:R-:W-:Y:S01]  /*fe80*/  LOP3.LUT R9, R5, 0x10, R98.reuse, 0xfe, !PT ;  /* 0x0000001005097812 */ /* 0x100fe200078efe62 */
[----:B------:R2:W-:Y:S01]  /*fe90*/  MUFU.TANH R175, R12 ;  /* 0x0000000c00af7308 */ /* 0x0005e20000002400 */
[----:B------:R-:W-:Y:S01]  /*fea0*/  FSEL R5, R184, -INF , !P2 ;  /* 0xff800000b8057808 */ /* 0x000fe20005000000 */
[----:B---3--:R-:W-:Y:S01]  /*feb0*/  IMAD.U32 R17, RZ, RZ, UR6 ;  /* 0x00000006ff117e24 */ /* 0x008fe2000f8e00ff */
[----:B----4-:R-:W-:Y:S01]  /*fec0*/  FSEL R82, R82, -INF , !P1 ;  /* 0xff80000052527808 */ /* 0x010fe20004800000 */
[----:B------:R-:W-:Y:S01]  /*fed0*/  IMAD.U32 R41, RZ, RZ, UR6 ;  /* 0x00000006ff297e24 */ /* 0x000fe2000f8e00ff */
[CC--:B------:R-:W-:Y:S01]  /*fee0*/  ISETP.GE.AND P2, PT, R9.reuse, R164.reuse, PT ;  /* 0x000000a40900720c */ /* 0x0c0fe20003f46270 */
[----:B------:R-:W-:Y:S01]  /*fef0*/  IMAD.U32 R34, RZ, RZ, UR6 ;  /* 0x00000006ff227e24 */ /* 0x000fe2000f8e00ff */
[-C--:B------:R-:W-:Y:S01]  /*ff00*/  ISETP.GE.AND P1, PT, R9, R71.reuse, PT ;  /* 0x000000470900720c */ /* 0x080fe20003f26270 */
[----:B------:R-:W-:Y:S01]  /*ff10*/  IMAD.U32 R9, RZ, RZ, UR6 ;  /* 0x00000006ff097e24 */ /* 0x000fe2000f8e00ff */
[----:B-1----:R-:W-:Y:S01]  /*ff20*/  FSEL R80, R80, -INF , !P5 ;  /* 0xff80000050507808 */ /* 0x002fe20006800000 */
[----:B------:R-:W-:Y:S01]  /*ff30*/  IMAD.U32 R29, RZ, RZ, UR6 ;  /* 0x00000006ff1d7e24 */ /* 0x000fe2000f8e00ff */
[-C--:B------:R-:W-:Y:S01]  /*ff40*/  ISETP.GE.AND P5, PT, R99, R71.reuse, PT ;  /* 0x000000476300720c */ /* 0x080fe20003fa6270 */
[----:B------:R1:W-:Y:S01]  /*ff50*/  MUFU.TANH R35, R8 ;  /* 0x0000000800237308 */ /* 0x0003e20000002400 */
[--C-:B------:R-:W-:Y:S01]  /*ff60*/  LOP3.LUT R32, R32, 0x20, R98.reuse, 0xfe, !PT ;  /* 0x0000002020207812 */ /* 0x100fe200078efe62 */
[----:B------:R-:W-:Y:S01]  /*ff70*/  IMAD.U32 R99, RZ, RZ, UR6 ;  /* 0x00000006ff637e24 */ /* 0x000fe2000f8e00ff */
[----:B------:R-:W-:Y:S01]  /*ff80*/  FSEL R4, R185, -INF , !P5 ;  /* 0xff800000b9047808 */ /* 0x000fe20006800000 */
[----:B------:R-:W-:Y:S01]  /*ff90*/  IMAD.U32 R27, RZ, RZ, UR6 ;  /* 0x00000006ff1b7e24 */ /* 0x000fe2000f8e00ff */
[----:B--2---:R-:W-:Y:S01]  /*ffa0*/  FSEL R12, R190, -INF , !P6 ;  /* 0xff800000be0c7808 */ /* 0x004fe20007000000 */
[----:B------:R-:W-:Y:S01]  /*ffb0*/  IMAD.U32 R55, RZ, RZ, UR6 ;  /* 0x00000006ff377e24 */ /* 0x000fe2000f8e00ff */
[--C-:B------:R-:W-:Y:S01]  /*ffc0*/  LOP3.LUT R9, R9, 0x28, R98.reuse, 0xfe, !PT ;  /* 0x0000002809097812 */ /* 0x100fe200078efe62 */
[----:B------:R-:W2:Y:S01]  /*ffd0*/  MUFU.TANH R97, R97 ;  /* 0x0000006100617308 */ /* 0x000ea20000002400 */
[CC--:B------:R-:W-:Y:S01]  /*ffe0*/  ISETP.GE.AND P5, PT, R6.reuse, R164.reuse, PT ;  /* 0x000000a40600720c */ /* 0x0c0fe20003fa6270 */
[----:B------:R-:W-:Y:S01]  /*fff0*/  IMAD.U32 R33, RZ, RZ, UR6 ;  /* 0x00000006ff217e24 */ /* 0x000fe2000f8e00ff */
[-C--:B------:R-:W-:Y:S01]  /*10000*/  ISETP.GE.AND P6, PT, R6, R71.reuse, PT ;  /* 0x000000470600720c */ /* 0x080fe20003fc6270 */
[----:B------:R-:W-:Y:S01]  /*10010*/  IMAD.U32 R23, RZ, RZ, UR6 ;  /* 0x00000006ff177e24 */ /* 0x000fe2000f8e00ff */
[----:B------:R-:W-:Y:S01]  /*10020*/  FSEL R6, R191, -INF , !P4 ;  /* 0xff800000bf067808 */ /* 0x000fe20006000000 */
[----:B------:R-:W-:Y:S01]  /*10030*/  IMAD.U32 R20, RZ, RZ, UR6 ;  /* 0x00000006ff147e24 */ /* 0x000fe2000f8e00ff */
[----:B------:R-:W-:Y:S01]  /*10040*/  FSEL R11, R192, -INF , !P2 ;  /* 0xff800000c00b7808 */ /* 0x000fe20005000000 */
[----:B------:R-:W3:Y:S01]  /*10050*/  MUFU.TANH R25, R25 ;  /* 0x0000001900197308 */ /* 0x000ee20000002400 */
[--C-:B------:R-:W-:Y:S01]  /*10060*/  LOP3.LUT R87, R87, 0x30, R98.reuse, 0xfe, !PT ;  /* 0x0000003057577812 */ /* 0x100fe200078efe62 */
[----:B------:R-:W-:Y:S01]  /*10070*/  IMAD.U32 R15, RZ, RZ, UR6 ;  /* 0x00000006ff0f7e24 */ /* 0x000fe2000f8e00ff */
[CC--:B------:R-:W-:Y:S01]  /*10080*/  ISETP.GE.AND P4, PT, R32.reuse, R164.reuse, PT ;  /* 0x000000a42000720c */ /* 0x0c0fe20003f86270 */
[----:B------:R-:W-:Y:S01]  /*10090*/  IMAD.U32 R14, RZ, RZ, UR6 ;  /* 0x00000006ff0e7e24 */ /* 0x000fe2000f8e00ff */
[-C--:B------:R-:W-:Y:S01]  /*100a0*/  ISETP.GE.AND P2, PT, R32, R71.reuse, PT ;  /* 0x000000472000720c */ /* 0x080fe20003f46270 */
[----:B------:R-:W-:Y:S01]  /*100b0*/  IMAD.U32 R13, RZ, RZ, UR6 ;  /* 0x00000006ff0d7e24 */ /* 0x000fe2000f8e00ff */
[----:B------:R-:W-:Y:S01]  /*100c0*/  FSEL R32, R193, -INF , !P1 ;  /* 0xff800000c1207808 */ /* 0x000fe20004800000 */
[----:B------:R-:W4:Y:S01]  /*100d0*/  MUFU.TANH R121, R121 ;  /* 0x0000007900797308 */ /* 0x000f220000002400 */
[--C-:B------:R-:W-:Y:S01]  /*100e0*/  LOP3.LUT R17, R17, 0x38, R98.reuse, 0xfe, !PT ;  /* 0x0000003811117812 */ /* 0x100fe200078efe62 */
[----:B------:R-:W-:Y:S01]  /*100f0*/  FMUL.FTZ R28, R28, UR4 ;  /* 0x000000041c1c7c20 */ /* 0x000fe20008410000 */
[-C--:B------:R-:W-:Y:S01]  /*10100*/  ISETP.GE.AND P1, PT, R9, R164.reuse, PT ;  /* 0x000000a40900720c */ /* 0x080fe20003f26270 */
[----:B------:R-:W-:Y:S01]  /*10110*/  FMUL.FTZ R48, R48, UR4 ;  /* 0x0000000430307c20 */ /* 0x000fe20008410000 */
[----:B------:R-:W-:Y:S01]  /*10120*/  FSEL R10, R194, -INF , !P5 ;  /* 0xff800000c20a7808 */ /* 0x000fe20006800000 */
[----:B------:R-:W-:Y:S01]  /*10130*/  FMUL.FTZ R40, R40, UR4 ;  /* 0x0000000428287c20 */ /* 0x000fe20008410000 */
[----:B------:R-:W-:Y:S01]  /*10140*/  FSEL R37, R195, -INF , !P6 ;  /* 0xff800000c3257808 */ /* 0x000fe20007000000 */
[----:B------:R-:W5:Y:S01]  /*10150*/  MUFU.TANH R109, R109 ;  /* 0x0000006d006d7308 */ /* 0x000f620000002400 */
[-C--:B------:R-:W-:Y:S01]  /*10160*/  ISETP.GE.AND P5, PT, R9, R71.reuse, PT ;  /* 0x000000470900720c */ /* 0x080fe20003fa6270 */
[----:B------:R-:W-:Y:S01]  /*10170*/  FMUL.FTZ R42, R42, UR4 ;  /* 0x000000042a2a7c20 */ /* 0x000fe20008410000 */
[-C--:B------:R-:W-:Y:S01]  /*10180*/  ISETP.GE.AND P6, PT, R87, R164.reuse, PT ;  /* 0x000000a45700720c */ /* 0x080fe20003fc6270 */
[----:B------:R-:W-:Y:S01]  /*10190*/  FMUL.FTZ R36, R36, UR4 ;  /* 0x0000000424247c20 */ /* 0x000fe20008410000 */
[--C-:B------:R-:W-:Y:S01]  /*101a0*/  LOP3.LUT R29, R29, 0x40, R98.reuse, 0xfe, !PT ;  /* 0x000000401d1d7812 */ /* 0x100fe200078efe62 */
[----:B------:R-:W-:Y:S01]  /*101b0*/  FMUL.FTZ R38, R38, UR4 ;  /* 0x0000000426267c20 */ /* 0x000fe20008410000 */
[----:B------:R-:W-:Y:S01]  /*101c0*/  FSEL R9, R196, -INF , !P4 ;  /* 0xff800000c4097808 */ /* 0x000fe20006000000 */
[----:B------:R-:W5:Y:S01]  /*101d0*/  MUFU.TANH R45, R45 ;  /* 0x0000002d002d7308 */ /* 0x000f620000002400 */
[----:B------:R-:W-:Y:S01]  /*101e0*/  FSEL R131, R197, -INF , !P2 ;  /* 0xff800000c5837808 */ /* 0x000fe20005000000 */
[----:B------:R-:W-:Y:S01]  /*101f0*/  FMUL.FTZ R30, R30, UR4 ;  /* 0x000000041e1e7c20 */ /* 0x000fe20008410000 */
[----:B------:R-:W-:Y:S01]  /*10200*/  ISETP.GE.AND P4, PT, R87, R71, PT ;  /* 0x000000475700720c */ /* 0x000fe20003f86270 */
[----:B------:R-:W-:Y:S01]  /*10210*/  FMUL.FTZ R16, R16, UR4 ;  /* 0x0000000410107c20 */ /* 0x000fe20008410000 */
[----:B------:R-:W-:Y:S01]  /*10220*/  ISETP.GE.AND P2, PT, R17, R164, PT ;  /* 0x000000a41100720c */ /* 0x000fe20003f46270 */
[----:B------:R-:W-:Y:S01]  /*10230*/  FMUL.FTZ R18, R18, UR4 ;  /* 0x0000000412127c20 */ /* 0x000fe20008410000 */
[----:B-1----:R-:W-:Y:S01]  /*10240*/  FSEL R8, R198, -INF , !P1 ;  /* 0xff800000c6087808 */ /* 0x002fe20004800000 */
[----:B------:R-:W1:Y:S01]  /*10250*/  MUFU.TANH R43, R43 ;  /* 0x0000002b002b7308 */ /* 0x000e620000002400 */
[----:B------:R-:W-:-:S02]  /*10260*/  LOP3.LUT R49, R49, 0x48, R98, 0xfe, !PT ;  /* 0x0000004831317812 */ /* 0x000fc400078efe62 */
[-C--:B------:R-:W-:Y:S02]  /*10270*/  ISETP.GE.AND P1, PT, R17, R71.reuse, PT ;  /* 0x000000471100720c */ /* 0x080fe40003f26270 */
[----:B------:R-:W-:Y:S02]  /*10280*/  FSEL R122, R186, -INF , !P5 ;  /* 0xff800000ba7a7808 */ /* 0x000fe40006800000 */
[----:B------:R-:W-:Y:S01]  /*10290*/  FSEL R17, R168, -INF , !P6 ;  /* 0xff800000a8117808 */ /* 0x000fe20007000000 */
[----:B------:R-:W1:Y:S01]  /*102a0*/  MUFU.TANH R108, R108 ;  /* 0x0000006c006c7308 */ /* 0x000e620000002400 */
[C---:B------:R-:W-:Y:S02]  /*102b0*/  ISETP.GE.AND P5, PT, R29.reuse, R164, PT ;  /* 0x000000a41d00720c */ /* 0x040fe40003fa6270 */
[----:B------:R-:W-:Y:S02]  /*102c0*/  ISETP.GE.AND P6, PT, R29, R71, PT ;  /* 0x000000471d00720c */ /* 0x000fe40003fc6270 */
[----:B------:R-:W-:-:S02]  /*102d0*/  FSEL R130, R169, -INF , !P4 ;  /* 0xff800000a9827808 */ /* 0x000fc40006000000 */
[----:B------:R-:W-:Y:S01]  /*102e0*/  FSEL R29, R124, -INF , !P2 ;  /* 0xff8000007c1d7808 */ /* 0x000fe20005000000 */
[----:B------:R-:W1:Y:S01]  /*102f0*/  MUFU.TANH R90, R90 ;  /* 0x0000005a005a7308 */ /* 0x000e620000002400 */
[--C-:B------:R-:W-:Y:S02]  /*10300*/  LOP3.LUT R99, R99, 0x50, R98.reuse, 0xfe, !PT ;  /* 0x0000005063637812 */ /* 0x100fe400078efe62 */
[C---:B------:R-:W-:Y:S02]  /*10310*/  ISETP.GE.AND P4, PT, R49.reuse, R164, PT ;  /* 0x000000a43100720c */ /* 0x040fe40003f86270 */
[----:B------:R-:W-:Y:S02]  /*10320*/  ISETP.GE.AND P2, PT, R49, R71, PT ;  /* 0x000000473100720c */ /* 0x000fe40003f46270 */
[----:B------:R-:W-:Y:S01]  /*10330*/  LOP3.LUT R86, R86, 0x58, R98, 0xfe, !PT ;  /* 0x0000005856567812 */ /* 0x000fe200078efe62 */
[----:B------:R-:W1:Y:S01]  /*10340*/  MUFU.TANH R31, R31 ;  /* 0x0000001f001f7308 */ /* 0x000e620000002400 */
[----:B------:R-:W-:-:S02]  /*10350*/  FSEL R125, R125, -INF , !P1 ;  /* 0xff8000007d7d7808 */ /* 0x000fc40004800000 */
[-C--:B------:R-:W-:Y:S02]  /*10360*/  ISETP.GE.AND P1, PT, R99, R164.reuse, PT ;  /* 0x000000a46300720c */ /* 0x080fe40003f26270 */
[----:B------:R-:W-:Y:S02]  /*10370*/  FSEL R128, R128, -INF , !P4 ;  /* 0xff80000080807808 */ /* 0x000fe40006000000 */
[----:B------:R-:W-:Y:S01]  /*10380*/  FSEL R246, R129, -INF , !P2 ;  /* 0xff80000081f67808 */ /* 0x000fe20005000000 */
[----:B------:R2:W-:Y:S01]  /*10390*/  MUFU.TANH R87, R26 ;  /* 0x0000001a00577308 */ /* 0x0005e20000002400 */
[----:B------:R-:W-:Y:S02]  /*103a0*/  ISETP.GE.AND P4, PT, R86, R71, PT ;  /* 0x000000475600720c */ /* 0x000fe40003f86270 */
[----:B------:R-:W-:Y:S02]  /*103b0*/  ISETP.GE.AND P2, PT, R94, R164, PT ;  /* 0x000000a45e00720c */ /* 0x000fe40003f46270 */
[----:B------:R-:W-:-:S02]  /*103c0*/  LOP3.LUT R92, R92, 0x70, R98, 0xfe, !PT ;  /* 0x000000705c5c7812 */ /* 0x000fc400078efe62 */
[----:B------:R-:W-:Y:S01]  /*103d0*/  FSEL R49, R126, -INF , !P5 ;  /* 0xff8000007e317808 */ /* 0x000fe20006800000 */
[----:B------:R-:W1:Y:S01]  /*103e0*/  MUFU.TANH R96, R96 ;  /* 0x0000006000607308 */ /* 0x000e620000002400 */
[----:B------:R-:W-:Y:S02]  /*103f0*/  FSEL R126, R120, -INF , !P1 ;  /* 0xff800000787e7808 */ /* 0x000fe40004800000 */
[----:B------:R-:W-:Y:S02]  /*10400*/  ISETP.GE.AND P1, PT, R94, R71, PT ;  /* 0x000000475e00720c */ /* 0x000fe40003f26270 */
[----:B------:R-:W-:Y:S02]  /*10410*/  FSEL R197, R117, -INF , !P4 ;  /* 0xff80000075c57808 */ /* 0x000fe40006000000 */
[----:B------:R-:W-:Y:S01]  /*10420*/  FSEL R112, R112, -INF , !P2 ;  /* 0xff80000070707808 */ /* 0x000fe20005000000 */
[----:B------:R-:W1:Y:S01]  /*10430*/  MUFU.TANH R89, R89 ;  /* 0x0000005900597308 */ /* 0x000e620000002400 */
[----:B------:R-:W-:Y:S01]  /*10440*/  LOP3.LUT R85, R85, 0x78, R98, 0xfe, !PT ;  /* 0x0000007855557812 */ /* 0x000fe200078efe62 */
[----:B--2---:R-:W-:Y:S01]  /*10450*/  FMUL.FTZ R26, R50, UR4 ;  /* 0x00000004321a7c20 */ /* 0x004fe20008410000 */
[----:B------:R-:W-:-:S02]  /*10460*/  ISETP.GE.AND P4, PT, R92, R164, PT ;  /* 0x000000a45c00720c */ /* 0x000fc40003f86270 */
[----:B------:R-:W-:Y:S02]  /*10470*/  ISETP.GE.AND P2, PT, R92, R71, PT ;  /* 0x000000475c00720c */ /* 0x000fe40003f46270 */
[--C-:B------:R-:W-:Y:S01]  /*10480*/  LOP3.LUT R84, R84, 0x80, R98.reuse, 0xfe, !PT ;  /* 0x0000008054547812 */ /* 0x100fe200078efe62 */
[----:B------:R-:W2:Y:S01]  /*10490*/  MUFU.TANH R101, R101 ;  /* 0x0000006500657308 */ /* 0x000ea20000002400 */
[----:B------:R-:W-:Y:S02]  /*104a0*/  LOP3.LUT R83, R83, 0x88, R98, 0xfe, !PT ;  /* 0x0000008853537812 */ /* 0x000fe400078efe62 */
[----:B------:R-:W-:Y:S02]  /*104b0*/  FSEL R192, R113, -INF , !P1 ;  /* 0xff80000071c07808 */ /* 0x000fe40004800000 */
[----:B------:R-:W-:Y:S02]  /*104c0*/  FSEL R127, R127, -INF , !P6 ;  /* 0xff8000007f7f7808 */ /* 0x000fe40007000000 */
[----:B------:R-:W-:Y:S01]  /*104d0*/  ISETP.GE.AND P1, PT, R85, R164, PT ;  /* 0x000000a45500720c */ /* 0x000fe20003f26270 */
[----:B------:R-:W2:Y:S01]  /*104e0*/  MUFU.TANH R24, R24 ;  /* 0x0000001800187308 */ /* 0x000ea20000002400 */
[----:B------:R-:W-:-:S02]  /*104f0*/  FSEL R213, R213, -INF , !P4 ;  /* 0xff800000d5d57808 */ /* 0x000fc40006000000 */
[----:B------:R-:W-:Y:S02]  /*10500*/  FSEL R191, R104, -INF , !P2 ;  /* 0xff80000068bf7808 */ /* 0x000fe40005000000 */
[-C--:B------:R-:W-:Y:S02]  /*10510*/  ISETP.GE.AND P6, PT, R86, R164.reuse, PT ;  /* 0x000000a45600720c */ /* 0x080fe40003fc6270 */
[----:B------:R-:W-:Y:S01]  /*10520*/  ISETP.GE.AND P4, PT, R84, R71, PT ;  /* 0x000000475400720c */ /* 0x000fe20003f86270 */
[----:B------:R-:W2:Y:S01]  /*10530*/  MUFU.TANH R95, R52 ;  /* 0x00000034005f7308 */ /* 0x000ea20000002400 */
[----:B------:R-:W-:Y:S02]  /*10540*/  ISETP.GE.AND P2, PT, R83, R164, PT ;  /* 0x000000a45300720c */ /* 0x000fe40003f46270 */
[--C-:B------:R-:W-:Y:S02]  /*10550*/  LOP3.LUT R93, R93, 0x68, R98.reuse, 0xfe, !PT ;  /* 0x000000685d5d7812 */ /* 0x100fe400078efe62 */
[----:B------:R-:W-:-:S02]  /*10560*/  LOP3.LUT R53, R53, 0x98, R98, 0xfe, !PT ;  /* 0x0000009835357812 */ /* 0x000fc400078efe62 */
[-C--:B------:R-:W-:Y:S01]  /*10570*/  ISETP.GE.AND P5, PT, R99, R71.reuse, PT ;  /* 0x000000476300720c */ /* 0x080fe20003fa6270 */
[----:B------:R-:W2:Y:S01]  /*10580*/  MUFU.TANH R39, R39 ;  /* 0x0000002700277308 */ /* 0x000ea20000002400 */
[----:B------:R-:W-:Y:S02]  /*10590*/  FSEL R196, R100, -INF , !P1 ;  /* 0xff80000064c47808 */ /* 0x000fe40004800000 */
[----:B------:R-:W-:Y:S02]  /*105a0*/  FSEL R116, R116, -INF , !P6 ;  /* 0xff80000074747808 */ /* 0x000fe40007000000 */
[----:B------:R-:W-:Y:S02]  /*105b0*/  ISETP.GE.AND P1, PT, R83, R71, PT ;  /* 0x000000475300720c */ /* 0x000fe40003f26270 */
[----:B------:R-:W-:Y:S01]  /*105c0*/  FSEL R184, R97, -INF , !P4 ;  /* 0xff80000061b87808 */ /* 0x000fe20006000000 */
[----:B------:R-:W2:Y:S01]  /*105d0*/  MUFU.TANH R51, R51 ;  /* 0x0000003300337308 */ /* 0x000ea20000002400 */
[----:B---3--:R-:W-:-:S02]  /*105e0*/  FSEL R194, R25, -INF , !P2 ;  /* 0xff80000019c27808 */ /* 0x008fc40005000000 */
[--C-:B------:R-:W-:Y:S02]  /*105f0*/  LOP3.LUT R47, R47, 0xa0, R98.reuse, 0xfe, !PT ;  /* 0x000000a02f2f7812 */ /* 0x100fe400078efe62 */
[----:B----4-:R-:W-:Y:S02]  /*10600*/  FSEL R198, R121, -INF , !P5 ;  /* 0xff80000079c67808 */ /* 0x010fe40006800000 */
[-C--:B------:R-:W-:Y:S01]  /*10610*/  ISETP.GE.AND P6, PT, R93, R71.reuse, PT ;  /* 0x000000475d00720c */ /* 0x080fe20003fc6270 */
[----:B------:R-:W3:Y:S01]  /*10620*/  MUFU.TANH R26, R26 ;  /* 0x0000001a001a7308 */ /* 0x000ee20000002400 */
[C---:B------:R-:W-:Y:S02]  /*10630*/  ISETP.GE.AND P4, PT, R53.reuse, R164, PT ;  /* 0x000000a43500720c */ /* 0x040fe40003f86270 */
[----:B------:R-:W-:Y:S02]  /*10640*/  ISETP.GE.AND P2, PT, R53, R71, PT ;  /* 0x000000473500720c */ /* 0x000fe40003f46270 */
[----:B------:R-:W-:-:S02]  /*10650*/  LOP3.LUT R41, R41, 0xa8, R98, 0xfe, !PT ;  /* 0x000000a829297812 */ /* 0x000fc400078efe62 */
[----:B------:R-:W-:Y:S01]  /*10660*/  LOP3.LUT R34, R34, 0xb0, R98, 0xfe, !PT ;  /* 0x000000b022227812 */ /* 0x000fe200078efe62 */
[----:B------:R-:W-:Y:S01]  /*10670*/  MUFU.TANH R91, R91 ;  /* 0x0000005b005b7308 */ /* 0x000fe20000002400 */
[-C--:B------:R-:W-:Y:S02]  /*10680*/  ISETP.GE.AND P5, PT, R93, R164.reuse, PT ;  /* 0x000000a45d00720c */ /* 0x080fe40003fa6270 */
[----:B------:R-:W-:Y:S02]  /*10690*/  FSEL R183, R183, -INF , !P1 ;  /* 0xff800000b7b77808 */ /* 0x000fe40004800000 */
[----:B-----5:R-:W-:Y:S02]  /*106a0*/  FSEL R193, R109, -INF , !P6 ;  /* 0xff8000006dc17808 */ /* 0x020fe40007000000 */
[----:B------:R-:W-:Y:S01]  /*106b0*/  ISETP.GE.AND P1, PT, R47, R164, PT ;  /* 0x000000a42f00720c */ /* 0x000fe20003f26270 */
[----:B------:R-:W4:Y:S01]  /*106c0*/  MUFU.TANH R93, R44 ;  /* 0x0000002c005d7308 */ /* 0x000f220000002400 */
[----:B------:R-:W-:-:S02]  /*106d0*/  FSEL R185, R45, -INF , !P4 ;  /* 0xff8000002db97808 */ /* 0x000fc40006000000 */
[----:B-1----:R-:W-:Y:S02]  /*106e0*/  FSEL R168, R43, -INF , !P2 ;  /* 0xff8000002ba87808 */ /* 0x002fe40005000000 */
[-C--:B------:R-:W-:Y:S02]  /*106f0*/  ISETP.GE.AND P6, PT, R84, R164.reuse, PT ;  /* 0x000000a45400720c */ /* 0x080fe40003fc6270 */
[----:B------:R-:W-:Y:S01]  /*10700*/  ISETP.GE.AND P4, PT, R41, R71, PT ;  /* 0x000000472900720c */ /* 0x000fe20003f86270 */
[----:B------:R-:W1:Y:S01]  /*10710*/  MUFU.TANH R84, R46 ;  /* 0x0000002e00547308 */ /* 0x000e620000002400 */
[----:B------:R-:W-:Y:S02]  /*10720*/  ISETP.GE.AND P2, PT, R34, R164, PT ;  /* 0x000000a42200720c */ /* 0x000fe40003f46270 */
[--C-:B------:R-:W-:Y:S02]  /*10730*/  LOP3.LUT R27, R27, 0xc0, R98.reuse, 0xfe, !PT ;  /* 0x000000c01b1b7812 */ /* 0x100fe400078efe62 */
[----:B------:R-:W-:-:S02]  /*10740*/  LOP3.LUT R55, R55, 0x90, R98, 0xfe, !PT ;  /* 0x0000009037377812 */ /* 0x000fc400078efe62 */
[--C-:B------:R-:W-:Y:S01]  /*10750*/  LOP3.LUT R33, R33, 0xb8, R98.reuse, 0xfe, !PT ;  /* 0x000000b821217812 */ /* 0x100fe200078efe62 */
[----:B------:R-:W5:Y:S01]  /*10760*/  MUFU.TANH R104, R28 ;  /* 0x0000001c00687308 */ /* 0x000f620000002400 */
[--C-:B------:R-:W-:Y:S02]  /*10770*/  LOP3.LUT R23, R23, 0xc8, R98.reuse, 0xfe, !PT ;  /* 0x000000c817177812 */ /* 0x100fe400078efe62 */
[--C-:B------:R-:W-:Y:S02]  /*10780*/  LOP3.LUT R21, R21, 0xd8, R98.reuse, 0xfe, !PT ;  /* 0x000000d815157812 */ /* 0x100fe400078efe62 */
[--C-:B------:R-:W-:Y:S02]  /*10790*/  LOP3.LUT R20, R20, 0xe0, R98.reuse, 0xfe, !PT ;  /* 0x000000e014147812 */ /* 0x100fe400078efe62 */
[--C-:B------:R-:W-:Y:S01]  /*107a0*/  LOP3.LUT R15, R15, 0xe8, R98.reuse, 0xfe, !PT ;  /* 0x000000e80f0f7812 */ /* 0x100fe200078efe62 */
[----:B------:R-:W5:Y:S01]  /*107b0*/  MUFU.TANH R88, R88 ;  /* 0x0000005800587308 */ /* 0x000f620000002400 */
[----:B------:R-:W-:-:S02]  /*107c0*/  LOP3.LUT R14, R14, 0xf0, R98, 0xfe, !PT ;  /* 0x000000f00e0e7812 */ /* 0x000fc400078efe62 */
[----:B------:R-:W-:Y:S02]  /*107d0*/  LOP3.LUT R13, R13, 0xf8, R98, 0xfe, !PT ;  /* 0x000000f80d0d7812 */ /* 0x000fe400078efe62 */
[----:B------:R-:W-:Y:S02]  /*107e0*/  FSEL R180, R180, -INF , !P1 ;  /* 0xff800000b4b47808 */ /* 0x000fe40004800000 */
[----:B------:R-:W-:Y:S01]  /*107f0*/  FSEL R215, R108, -INF , !P5 ;  /* 0xff8000006cd77808 */ /* 0x000fe20006800000 */
[----:B------:R-:W5:Y:S01]  /*10800*/  MUFU.TANH R86, R54 ;  /* 0x0000003600567308 */ /* 0x000f620000002400 */
[----:B------:R-:W-:Y:S02]  /*10810*/  ISETP.GE.AND P1, PT, R34, R71, PT ;  /* 0x000000472200720c */ /* 0x000fe40003f26270 */
[----:B------:R-:W-:Y:S02]  /*10820*/  FSEL R90, R90, -INF , !P4 ;  /* 0xff8000005a5a7808 */ /* 0x000fe40006000000 */
[----:B------:R-:W-:-:S02]  /*10830*/  FSEL R98, R31, -INF , !P2 ;  /* 0xff8000001f627808 */ /* 0x000fc40005000000 */
[-C--:B------:R-:W-:Y:S01]  /*10840*/  ISETP.GE.AND P5, PT, R85, R71.reuse, PT ;  /* 0x000000475500720c */ /* 0x080fe20003fa6270 */
[----:B------:R-:W5:Y:S01]  /*10850*/  MUFU.TANH R94, R48 ;  /* 0x00000030005e7308 */ /* 0x000f620000002400 */
[C---:B------:R-:W-:Y:S02]  /*10860*/  ISETP.GE.AND P4, PT, R27.reuse, R164, PT ;  /* 0x000000a41b00720c */ /* 0x040fe40003f86270 */
[----:B------:R-:W-:Y:S02]  /*10870*/  ISETP.GE.AND P2, PT, R27, R71, PT ;  /* 0x000000471b00720c */ /* 0x000fe40003f46270 */
[----:B------:R-:W-:Y:S02]  /*10880*/  FSEL R195, R96, -INF , !P6 ;  /* 0xff80000060c37808 */ /* 0x000fe40007000000 */
[----:B------:R-:W-:Y:S01]  /*10890*/  FSEL R89, R89, -INF , !P1 ;  /* 0xff80000059597808 */ /* 0x000fe20004800000 */
[----:B------:R-:W5:Y:S01]  /*108a0*/  MUFU.TANH R92, R40 ;  /* 0x00000028005c7308 */ /* 0x000f620000002400 */
[----:B--2---:R-:W-:-:S02]  /*108b0*/  FSEL R190, R101, -INF , !P5 ;  /* 0xff80000065be7808 */ /* 0x004fc40006800000 */
[-C--:B------:R-:W-:Y:S02]  /*108c0*/  ISETP.GE.AND P1, PT, R23, R164.reuse, PT ;  /* 0x000000a41700720c */ /* 0x080fe40003f26270 */
[----:B------:R-:W-:Y:S02]  /*108d0*/  FSEL R96, R24, -INF , !P4 ;  /* 0xff80000018607808 */ /* 0x000fe40006000000 */
[----:B------:R-:W-:Y:S01]  /*108e0*/  FSEL R87, R87, -INF , !P2 ;  /* 0xff80000057577808 */ /* 0x000fe20005000000 */
[----:B------:R-:W2:Y:S01]  /*108f0*/  MUFU.TANH R83, R42 ;  /* 0x0000002a00537308 */ /* 0x000ea20000002400 */
[C---:B------:R-:W-:Y:S02]  /*10900*/  ISETP.GE.AND P5, PT, R55.reuse, R164, PT ;  /* 0x000000a43700720c */ /* 0x040fe40003fa6270 */
[-C--:B------:R-:W-:Y:S02]  /*10910*/  ISETP.GE.AND P6, PT, R55, R71.reuse, PT ;  /* 0x000000473700720c */ /* 0x080fe40003fc6270 */
[----:B------:R-:W-:-:S02]  /*10920*/  ISETP.GE.AND P4, PT, R22, R71, PT ;  /* 0x000000471600720c */ /* 0x000fc40003f86270 */
[----:B------:R-:W-:Y:S01]  /*10930*/  ISETP.GE.AND P2, PT, R21, R164, PT ;  /* 0x000000a41500720c */ /* 0x000fe20003f46270 */
[----:B------:R-:W2:Y:S01]  /*10940*/  MUFU.TANH R100, R36 ;  /* 0x0000002400647308 */ /* 0x000ea20000002400 */
[----:B------:R-:W-:Y:S02]  /*10950*/  FSEL R95, R95, -INF , !P1 ;  /* 0xff8000005f5f7808 */ /* 0x000fe40004800000 */
[----:B------:R-:W-:Y:S02]  /*10960*/  FSEL R186, R39, -INF , !P5 ;  /* 0xff80000027ba7808 */ /* 0x000fe40006800000 */
[----:B------:R-:W-:Y:S02]  /*10970*/  FSEL R169, R51, -INF , !P6 ;  /* 0xff80000033a97808 */ /* 0x000fe40007000000 */
[----:B------:R-:W-:Y:S01]  /*10980*/  ISETP.GE.AND P1, PT, R21, R71, PT ;  /* 0x000000471500720c */ /* 0x000fe20003f26270 */
[----:B------:R-:W2:Y:S01]  /*10990*/  MUFU.TANH R99, R38 ;  /* 0x0000002600637308 */ /* 0x000ea20000002400 */
[----:B---3--:R-:W-:-:S02]  /*109a0*/  FSEL R85, R26, -INF , !P4 ;  /* 0xff8000001a557808 */ /* 0x008fc40006000000 */
[----:B----4-:R-:W-:Y:S02]  /*109b0*/  FSEL R93, R93, -INF , !P2 ;  /* 0xff8000005d5d7808 */ /* 0x010fe40005000000 */
[-C--:B------:R-:W-:Y:S02]  /*109c0*/  ISETP.GE.AND P5, PT, R47, R71.reuse, PT ;  /* 0x000000472f00720c */ /* 0x080fe40003fa6270 */
[-C--:B------:R-:W-:Y:S01]  /*109d0*/  ISETP.GE.AND P6, PT, R41, R164.reuse, PT ;  /* 0x000000a42900720c */ /* 0x080fe20003fc6270 */
[----:B------:R-:W3:Y:S01]  /*109e0*/  MUFU.TANH R102, R30 ;  /* 0x0000001e00667308 */ /* 0x000ee20000002400 */
[----:B------:R-:W-:Y:S01]  /*109f0*/  BAR.SYNC.DEFER_BLOCKING 0x0 ;  /* 0x0000000000007b1d */ /* 0x000fe20000010000 */
[C---:B------:R-:W-:Y:S02]  /*10a00*/  ISETP.GE.AND P4, PT, R15.reuse, R164, PT ;  /* 0x000000a40f00720c */ /* 0x040fe40003f86270 */
[----:B------:R-:W-:Y:S01]  /*10a10*/  ISETP.GE.AND P2, PT, R15, R71, PT ;  /* 0x000000470f00720c */ /* 0x000fe20003f46270 */
[----:B------:R-:W-:Y:S01]  /*10a20*/  FMUL.FTZ R15, R19, UR4 ;  /* 0x00000004130f7c20 */ /* 0x000fe20008410000 */
[----:B-1----:R-:W-:-:S02]  /*10a30*/  FSEL R84, R84, -INF , !P1 ;  /* 0xff80000054547808 */ /* 0x002fc40004800000 */
[----:B------:R-:W-:Y:S01]  /*10a40*/  FSEL R91, R91, -INF , !P5 ;  /* 0xff8000005b5b7808 */ /* 0x000fe20006800000 */
[----:B------:R-:W1:Y:S01]  /*10a50*/  MUFU.TANH R103, R16 ;  /* 0x0000001000677308 */ /* 0x000e620000002400 */
[----:B------:R-:W-:Y:S02]  /*10a60*/  FSEL R175, R175, -INF , !P6 ;  /* 0xff800000afaf7808 */ /* 0x000fe40007000000 */
[-C--:B------:R-:W-:Y:S02]  /*10a70*/  ISETP.GE.AND P1, PT, R14, R164.reuse, PT ;  /* 0x000000a40e00720c */ /* 0x080fe40003f26270 */
[C---:B------:R-:W-:Y:S02]  /*10a80*/  ISETP.GE.AND P5, PT, R33.reuse, R164, PT ;  /* 0x000000a42100720c */ /* 0x040fe40003fa6270 */
[----:B------:R-:W-:Y:S01]  /*10a90*/  ISETP.GE.AND P6, PT, R33, R71, PT ;  /* 0x000000472100720c */ /* 0x000fe20003fc6270 */
[----:B------:R-:W4:Y:S01]  /*10aa0*/  MUFU.TANH R101, R18 ;  /* 0x0000001200657308 */ /* 0x000f220000002400 */
[----:B-----5:R-:W-:-:S02]  /*10ab0*/  FSEL R104, R104, -INF , !P1 ;  /* 0xff80000068687808 */ /* 0x020fc40004800000 */
[----:B------:R-:W-:Y:S02]  /*10ac0*/  FSEL R97, R35, -INF , !P5 ;  /* 0xff80000023617808 */ /* 0x000fe40006800000 */
[----:B------:R-:W-:Y:S02]  /*10ad0*/  FSEL R88, R88, -INF , !P6 ;  /* 0xff80000058587808 */ /* 0x000fe40007000000 */
[----:B------:R-:W-:Y:S01]  /*10ae0*/  PLOP3.LUT P1, PT, PT, PT, UP1, 0x80, 0x0 ;  /* 0x000000000000781c */ /* 0x000fe20003f2f018 */
[----:B------:R-:W5:Y:S01]  /*10af0*/  MUFU.TANH R15, R15 ;  /* 0x0000000f000f7308 */ /* 0x000f620000002400 */
[----:B------:R-:W-:Y:S02]  /*10b00*/  ISETP.GE.AND P5, PT, R23, R71, PT ;  /* 0x000000471700720c */ /* 0x000fe40003fa6270 */
[----:B------:R-:W-:Y:S02]  /*10b10*/  ISETP.GE.AND P6, PT, R22, R164, PT ;  /* 0x000000a41600720c */ /* 0x000fe40003fc6270 */
[----:B------:R-:W-:-:S02]  /*10b20*/  FSEL R86, R86, -INF , !P5 ;  /* 0xff80000056567808 */ /* 0x000fc40006800000 */
[----:B------:R-:W-:Y:S02]  /*10b30*/  FSEL R94, R94, -INF , !P6 ;  /* 0xff8000005e5e7808 */ /* 0x000fe40007000000 */
[C---:B------:R-:W-:Y:S02]  /*10b40*/  ISETP.GE.AND P5, PT, R20.reuse, R164, PT ;  /* 0x000000a41400720c */ /* 0x040fe40003fa6270 */
[----:B------:R-:W-:Y:S02]  /*10b50*/  ISETP.GE.AND P6, PT, R20, R71, PT ;  /* 0x000000471400720c */ /* 0x000fe40003fc6270 */
[----:B------:R-:W-:Y:S02]  /*10b60*/  FSEL R92, R92, -INF , !P5 ;  /* 0xff8000005c5c7808 */ /* 0x000fe40006800000 */
[----:B--2---:R-:W-:Y:S02]  /*10b70*/  FSEL R83, R83, -INF , !P6 ;  /* 0xff80000053537808 */ /* 0x004fe40007000000 */
[----:B------:R-:W-:-:S02]  /*10b80*/  FSEL R100, R100, -INF , !P4 ;  /* 0xff80000064647808 */ /* 0x000fc40006000000 */
[----:B------:R-:W-:Y:S02]  /*10b90*/  FSEL R99, R99, -INF , !P2 ;  /* 0xff80000063637808 */ /* 0x000fe40005000000 */
[-C--:B------:R-:W-:Y:S02]  /*10ba0*/  ISETP.GE.AND P5, PT, R14, R71.reuse, PT ;  /* 0x000000470e00720c */ /* 0x080fe40003fa6270 */
[C---:B------:R-:W-:Y:S02]  /*10bb0*/  ISETP.GE.AND P6, PT, R13.reuse, R164, PT ;  /* 0x000000a40d00720c */ /* 0x040fe40003fc6270 */
[-C--:B------:R-:W-:Y:S02]  /*10bc0*/  ISETP.GE.AND P4, PT, R13, R71.reuse, PT ;  /* 0x000000470d00720c */ /* 0x080fe40003f86270 */
[----:B------:R-:W-:Y:S02]  /*10bd0*/  ISETP.GE.AND P2, PT, R7, R71, PT ;  /* 0x000000470700720c */ /* 0x000fe40003f46270 */
[----:B---3--:R-:W-:-:S02]  /*10be0*/  FSEL R102, R102, -INF , !P5 ;  /* 0xff80000066667808 */ /* 0x008fc40006800000 */
[----:B-1----:R-:W-:Y:S02]  /*10bf0*/  FSEL R103, R103, -INF , !P6 ;  /* 0xff80000067677808 */ /* 0x002fe40007000000 */
[----:B----4-:R-:W-:Y:S02]  /*10c00*/  FSEL R101, R101, -INF , !P4 ;  /* 0xff80000065657808 */ /* 0x010fe40006000000 */
[----:B-----5:R-:W-:Y:S01]  /*10c10*/  FSEL R71, R15, -INF , !P2 ;  /* 0xff8000000f477808 */ /* 0x020fe20005000000 */
        /* <DEDUP_REMOVED lines=18> */
[----:B------:R-:W-:-:S05]  /*10d40*/  IADD3 R16, -R19, RZ, RZ ;  /* 0x000000ff13107210 */ /* 0x000fca0007ffe1ff */
[----:B------:R-:W-:Y:S02]  /*10d50*/  IMAD R18, R13, R16, R18 ;  /* 0x000000100d127224 */ /* 0x000fe400078e0212 */
[----:B------:R-:W-:-:S03]  /*10d60*/  IMAD.MOV R16, RZ, RZ, -R7 ;  /* 0x000000ffff107224 */ /* 0x000fc600078e0a07 */
[C---:B------:R-:W-:Y:S01]  /*10d70*/  ISETP.GT.U32.AND P5, PT, R13.reuse, R18, PT ;  /* 0x000000120d00720c */ /* 0x040fe20003fa4070 */
[----:B------:R-:W-:Y:S01]  /*10d80*/  IMAD R15, R13, R16, R15 ;  /* 0x000000100d0f7224 */ /* 0x000fe200078e020f */
[----:B------:R-:W-:-:S04]  /*10d90*/  LOP3.LUT R16, RZ, R14, RZ, 0x33, !PT ;  /* 0x0000000eff107212 */ /* 0x000fc800078e33ff */
[----:B------:R-:W-:-:S07]  /*10da0*/  ISETP.GT.U32.AND P4, PT, R13, R15, PT ;  /* 0x0000000f0d00720c */ /* 0x000fce0003f84070 */
[-C--:B------:R-:W-:Y:S02]  /*10db0*/  @!P5 IADD3 R18, R18, -R13.reuse, RZ ;  /* 0x8000000d1212d210 */ /* 0x080fe40007ffe0ff */
[----:B------:R-:W-:Y:S02]  /*10dc0*/  @!P5 IADD3 R19, R19, 0x1, RZ ;  /* 0x000000011313d810 */ /* 0x000fe40007ffe0ff */
[-C--:B------:R-:W-:Y:S02]  /*10dd0*/  ISETP.GE.U32.AND P2, PT, R18, R13.reuse, PT ;  /* 0x0000000d1200720c */ /* 0x080fe40003f46070 */
[----:B------:R-:W-:Y:S01]  /*10de0*/  @!P4 IMAD.IADD R15, R15, 0x1, -R13 ;  /* 0x000000010f0fc824 */ /* 0x000fe200078e0a0d */
[----:B------:R-:W-:Y:S02]  /*10df0*/  @!P4 IADD3 R7, R7, 0x1, RZ ;  /* 0x000000010707c810 */ /* 0x000fe40007ffe0ff */
[----:B------:R-:W-:Y:S02]  /*10e00*/  ISETP.NE.AND P4, PT, R14, RZ, PT ;  /* 0x000000ff0e00720c */ /* 0x000fe40003f85270 */
[----:B------:R-:W-:-:S02]  /*10e10*/  ISETP.GE.U32.AND P6, PT, R15, R13, PT ;  /* 0x0000000d0f00720c */ /* 0x000fc40003fc6070 */
[C---:B------:R-:W-:Y:S01]  /*10e20*/  LOP3.LUT R15, R14.reuse, UR6, RZ, 0x3c, !PT ;  /* 0x000000060e0f7c12 */ /* 0x040fe2000f8e3cff */
[----:B------:R-:W-:Y:S01]  /*10e30*/  ULDC.64 UR6, c[0x0][0x230] ;  /* 0x00008c0000067ab9 */ /* 0x000fe20000000a00 */
[----:B------:R-:W-:Y:S02]  /*10e40*/  LOP3.LUT R13, R14, UR4, RZ, 0x3c, !PT ;  /* 0x000000040e0d7c12 */ /* 0x000fe4000f8e3cff */
[----:B------:R-:W-:Y:S01]  /*10e50*/  ISETP.GE.AND P5, PT, R15, RZ, PT ;  /* 0x000000ff0f00720c */ /* 0x000fe20003fa6270 */
[----:B------:R-:W-:Y:S01]  /*10e60*/  @P2 VIADD R19, R19, 0x1 ;  /* 0x0000000113132836 */ /* 0x000fe20000000000 */
[----:B------:R-:W-:-:S05]  /*10e70*/  ISETP.GE.AND P2, PT, R13, RZ, PT ;  /* 0x000000ff0d00720c */ /* 0x000fca0003f46270 */
[----:B------:R-:W-:-:S05]  /*10e80*/  @P6 VIADD R7, R7, 0x1 ;  /* 0x0000000107076836 */ /* 0x000fca0000000000 */
[----:B------:R-:W-:Y:S01]  /*10e90*/  MOV R13, R7 ;  /* 0x00000007000d7202 */ /* 0x000fe20000000f00 */
[----:B------:R-:W-:-:S03]  /*10ea0*/  @!P5 IMAD.MOV R19, RZ, RZ, -R19 ;  /* 0x000000ffff13d224 */ /* 0x000fc600078e0a13 */
[----:B------:R-:W-:Y:S02]  /*10eb0*/  @!P2 IADD3 R13, -R13, RZ, RZ ;  /* 0x000000ff0d0da210 */ /* 0x000fe40007ffe1ff */
[C---:B------:R-:W-:Y:S02]  /*10ec0*/  SEL R7, R16.reuse, R19, !P4 ;  /* 0x0000001310077207 */ /* 0x040fe40006000000 */
[----:B------:R-:W-:-:S03]  /*10ed0*/  SEL R16, R16, R13, !P4 ;  /* 0x0000000d10107207 */ /* 0x000fc60006000000 */
[----:B------:R-:W-:-:S04]  /*10ee0*/  IMAD.WIDE R20, R7, 0x4, R244 ;  /* 0x0000000407147825 */ /* 0x000fc800078e02f4 */
[----:B------:R-:W-:Y:S01]  /*10ef0*/  IMAD.WIDE R18, R16, 0x4, R244 ;  /* 0x0000000410127825 */ /* 0x000fe200078e02f4 */
[----:B------:R-:W2:Y:S04]  /*10f00*/  LDG.E R13, desc[UR22][R20.64] ;  /* 0x00000016140d7981 */ /* 0x000ea8000c1e1900 */
[----:B------:R1:W2:Y:S01]  /*10f10*/  LDG.E R15, desc[UR22][R18.64] ;  /* 0x00000016120f7981 */ /* 0x0002a2000c1e1900 */
[----:B------:R-:W-:-:S04]  /*10f20*/  IMAD.IADD R7, R7, 0x1, -R16 ;  /* 0x0000000107077824 */ /* 0x000fc800078e0a10 */
[----:B------:R-:W-:-:S05]  /*10f30*/  IMAD R14, R7, R14, -0x100 ;  /* 0xffffff00070e7424 */ /* 0x000fca00078e020e */
[----:B------:R-:W-:-:S05]  /*10f40*/  SHF.R.S32.HI R7, RZ, 0x1f, R14 ;  /* 0x0000001fff077819 */ /* 0x000fca000001140e */
[----:B------:R-:W-:-:S04]  /*10f50*/  IMAD R7, R7, UR10, RZ ;  /* 0x0000000a07077c24 */ /* 0x000fc8000f8e02ff */
[C---:B------:R-:W-:Y:S02]  /*10f60*/  IMAD R7, R14.reuse, UR11, R7 ;  /* 0x0000000b0e077c24 */ /* 0x040fe4000f8e0207 */
[----:B-1----:R-:W-:-:S04]  /*10f70*/  IMAD.WIDE.U32 R18, R14, UR10, RZ ;  /* 0x0000000a0e127c25 */ /* 0x002fc8000f8e00ff */
        /* <DEDUP_REMOVED lines=9> */
.L_x_1672:
[----:B------:R-:W-:-:S04]  /*11010*/  ULEA UR6, -UR10, URZ, 0x8 ;  /* 0x0000003f0a067291 */ /* 0x000fc8000f8e413f */
[----:B------:R-:W-:Y:S02]  /*11020*/  USHF.R.S32.HI UR4, URZ, 0x1f, UR6 ;  /* 0x0000001f3f047899 */ /* 0x000fe40008011406 */
[----:B------:R-:W-:-:S04]  /*11030*/  MOV R7, UR6 ;  /* 0x0000000600077c02 */ /* 0x000fc80008000f00 */
[----:B------:R-:W-:-:S07]  /*11040*/  MOV R247, UR4 ;  /* 0x0000000400f77c02 */ /* 0x000fce0008000f00 */
.L_x_1673:
[----:B------:R-:W-:Y:S01]  /*11050*/  IMAD.U32 R22, RZ, RZ, UR10 ;  /* 0x0000000aff167e24 */ /* 0x000fe2000f8e00ff */
[--C-:B------:R-:W-:Y:S01]  /*11060*/  @!P0 IADD3 R18, P4, P2, R7, UR14, R70.reuse ;  /* 0x0000000e07128c10 */ /* 0x100fe2000fa9e046 */
[----:B------:R-:W-:Y:S01]  /*11070*/  IMAD.U32 R24, RZ, RZ, UR10 ;  /* 0x0000000aff187e24 */ /* 0x000fe2000f8e00ff */
[----:B------:R-:W-:Y:S01]  /*11080*/  ULDC.64 UR6, c[0x0][0x218] ;  /* 0x0000860000067ab9 */ /* 0x000fe20000000a00 */
[----:B------:R-:W-:Y:S01]  /*11090*/  IMAD.U32 R52, RZ, RZ, UR10 ;  /* 0x0000000aff347e24 */ /* 0x000fe2000f8e00ff */
[--C-:B------:R-:W-:Y:S01]  /*110a0*/  @!P0 IADD3.X R16, R247, UR13, R3.reuse, P4, P2 ;  /* 0x0000000df7108c10 */ /* 0x100fe2000a7e4403 */
[----:B------:R-:W-:Y:S01]  /*110b0*/  @!P0 IMAD.MOV.U32 R14, RZ, RZ, R70 ;  /* 0x000000ffff0e8224 */ /* 0x000fe200078e0046 */
[C---:B------:R-:W-:Y:S01]  /*110c0*/  @!P0 LEA R46, P4, R18.reuse, UR6, 0x1 ;  /* 0x00000006122e8c11 */ /* 0x040fe2000f8808ff */
[----:B------:R-:W-:Y:S01]  /*110d0*/  @!P0 IMAD.MOV.U32 R15, RZ, RZ, R3 ;  /* 0x000000ffff0f8224 */ /* 0x000fe200078e0003 */
[C---:B------:R-:W-:Y:S01]  /*110e0*/  @!P0 LEA R20, P5, R7.reuse, R189, 0x1 ;  /* 0x000000bd07148211 */ /* 0x040fe200078a08ff */
[----:B------:R-:W-:Y:S01]  /*110f0*/  IMAD.U32 R34, RZ, RZ, UR10 ;  /* 0x0000000aff227e24 */ /* 0x000fe2000f8e00ff */
[----:B------:R-:W-:Y:S01]  /*11100*/  @!P0 LEA.HI.X R47, R18, UR7, R16, 0x1, P4 ;  /* 0x00000007122f8c11 */ /* 0x000fe2000a0f0c10 */
[----:B------:R-:W-:Y:S01]  /*11110*/  IMAD.U32 R30, RZ, RZ, UR10 ;  /* 0x0000000aff1e7e24 */ /* 0x000fe2000f8e00ff */
[----:B------:R-:W-:Y:S01]  /*11120*/  @!P0 LEA.HI.X R21, R7, R188, R247, 0x1, P5 ;  /* 0x000000bc07158211 */ /* 0x000fe200028f0cf7 */
[----:B------:R-:W-:Y:S01]  /*11130*/  IMAD.U32 R50, RZ, RZ, UR10 ;  /* 0x0000000aff327e24 */ /* 0x000fe2000f8e00ff */
[----:B------:R-:W-:Y:S01]  /*11140*/  @!UP0 UIMAD UR9, UR11, 0x30, URZ ;  /* 0x000000300b0988a4 */ /* 0x000fe2000f8e023f */
[----:B------:R-:W-:Y:S01]  /*11150*/  IMAD.U32 R44, RZ, RZ, UR10 ;  /* 0x0000000aff2c7e24 */ /* 0x000fe2000f8e00ff */
[----:B------:R1:W-:Y:S01]  /*11160*/  @P0 STS.128 [R241+0x2000], RZ ;  /* 0x002000fff1000388 */ /* 0x0003e20000000c00 */
[----:B------:R-:W-:Y:S01]  /*11170*/  IMAD.U32 R38, RZ, RZ, UR10 ;  /* 0x0000000aff267e24 */ /* 0x000fe2000f8e00ff */
[----:B------:R-:W-:Y:S01]  /*11180*/  @!UP0 UIMAD UR4, UR11, 0x50, URZ ;  /* 0x000000500b0488a4 */ /* 0x000fe2000f8e023f */
[----:B------:R-:W-:Y:S01]  /*11190*/  IMAD.U32 R40, RZ, RZ, UR10 ;  /* 0x0000000aff287e24 */ /* 0x000fe2000f8e00ff */
[----:B------:R-:W-:Y:S01]  /*111a0*/  @!PT LDS RZ, [RZ] ;  /* 0x00000000fffff984 */ /* 0x000fe20000000800 */
[----:B------:R-:W-:Y:S01]  /*111b0*/  @!PT LDS RZ, [RZ] ;  /* 0x00000000fffff984 */ /* 0x000fe20000000800 */
[----:B------:R-:W-:Y:S01]  /*111c0*/  @!PT LDS RZ, [RZ] ;  /* 0x00000000fffff984 */ /* 0x000fe20000000800 */
[----:B------:R2:W-:Y:S01]  /*111d0*/  @!P0 LDGSTS.E.BYPASS.LTC128B.128 [R241+0x2000], desc[UR22][R20.64] ;  /* 0x0200000014f18fae */ /* 0x0005e2000b901d56 */
[--C-:B------:R-:W-:Y:S01]  /*111e0*/  @!P0 IMAD.WIDE.U32 R22, R22, 0x30, R14.reuse ;  /* 0x0000003016168825 */ /* 0x100fe200078e000e */
[----:B------:R-:W-:Y:S01]  /*111f0*/  @!UP0 UIMAD UR16, UR11, 0x60, URZ ;  /* 0x000000600b1088a4 */ /* 0x000fe2000f8e023f */
[----:B------:R-:W-:Y:S01]  /*11200*/  BSSY B0, `(.L_x_1674) ;  /* 0x00000ab000007945 */ /* 0x000fe20003800000 */
[----:B------:R1:W-:Y:S01]  /*11210*/  @P0 STS.128 [R241+0x2800], RZ ;  /* 0x002800fff1000388 */ /* 0x0003e20000000c00 */
[----:B------:R-:W-:-:S03]  /*11220*/  @!P0 IMAD.WIDE.U32 R24, R24, 0x50, R14 ;  /* 0x0000005018188825 */ /* 0x000fc600078e000e */
[----:B------:R-:W-:Y:S01]  /*11230*/  @!PT LDS RZ, [RZ] ;  /* 0x00000000fffff984 */ /* 0x000fe20000000800 */
[----:B------:R-:W-:Y:S01]  /*11240*/  @!PT LDS RZ, [RZ] ;  /* 0x00000000fffff984 */ /* 0x000fe20000000800 */
[----:B------:R-:W-:Y:S01]  /*11250*/  @!PT LDS RZ, [RZ] ;  /* 0x00000000fffff984 */ /* 0x000fe20000000800 */
[----:B------:R1:W-:Y:S01]  /*11260*/  @!P0 LDGSTS.E.BYPASS.LTC128B.128 [R241+0x2800], desc[UR22][R46.64] ;  /* 0x028000002ef18fae */ /* 0x0003e2000b901d56 */
[----:B------:R-:W-:-:S03]  /*11270*/  @!P0 IMAD.WIDE.U32 R52, R52, 0x60, R14 ;  /* 0x0000006034348825 */ /* 0x000fc600078e000e */
[----:B------:R1:W-:Y:S01]  /*11280*/  @P0 STS.128 [R241+0x3000], RZ ;  /* 0x003000fff1000388 */ /* 0x0003e20000000c00 */
[----:B------:R-:W-:-:S04]  /*11290*/  @!P0 IMAD.WIDE.U32 R34, R34, 0x70, R14 ;  /* 0x0000007022228825 */ /* 0x000fc800078e000e */
[----:B------:R-:W-:-:S04]  /*112a0*/  @!P0 IMAD.WIDE.U32 R30, R30, 0x90, R14 ;  /* 0x000000901e1e8825 */ /* 0x000fc800078e000e */
[----:B------:R-:W-:-:S04]  /*112b0*/  @!P0 IMAD.WIDE.U32 R50, R50, 0xa0, R14 ;  /* 0x000000a032328825 */ /* 0x000fc800078e000e */
[----:B------:R-:W-:Y:S01]  /*112c0*/  @!P0 IMAD.WIDE.U32 R44, R44, 0xb0, R14 ;  /* 0x000000b02c2c8825 */ /* 0x000fe200078e000e */
[----:B------:R-:W-:-:S03]  /*112d0*/  @!P0 IADD3 R33, P5, R7, R50, RZ ;  /* 0x0000003207218210 */ /* 0x000fc60007fbe0ff */
[----:B------:R-:W-:-:S04]  /*112e0*/  @!P0 IMAD.WIDE.U32 R38, R38, 0xc0, R14 ;  /* 0x000000c026268825 */ /* 0x000fc800078e000e */
[----:B------:R-:W-:-:S04]  /*112f0*/  @!P0 IMAD.WIDE.U32 R40, R40, 0xd0, R14 ;  /* 0x000000d028288825 */ /* 0x000fc800078e000e */
[----:B------:R-:W-:Y:S02]  /*11300*/  IMAD.U32 R14, RZ, RZ, UR10 ;  /* 0x0000000aff0e7e24 */ /* 0x000fe4000f8e00ff */
[----:B------:R-:W-:Y:S02]  /*11310*/  IMAD.U32 R42, RZ, RZ, UR10 ;  /* 0x0000000aff2a7e24 */ /* 0x000fe4000f8e00ff */
[----:B------:R-:W-:Y:S01]  /*11320*/  @!P0 IMAD.MOV.U32 R26, RZ, RZ, R70 ;  /* 0x000000ffff1a8224 */ /* 0x000fe200078e0046 */
[----:B------:R-:W-:Y:S01]  /*11330*/  @!P0 LEA R14, P2, R14, R70, 0x5 ;  /* 0x000000460e0e8211 */ /* 0x000fe200078428ff */
[----:B------:R-:W-:Y:S02]  /*11340*/  @!P0 IMAD.MOV.U32 R27, RZ, RZ, R3 ;  /* 0x000000ffff1b8224 */ /* 0x000fe400078e0003 */
[----:B------:R-:W-:Y:S02]  /*11350*/  IMAD.U32 R15, RZ, RZ, UR10 ;  /* 0x0000000aff0f7e24 */ /* 0x000fe4000f8e00ff */
[----:B------:R-:W-:-:S02]  /*11360*/  IMAD.U32 R13, RZ, RZ, UR11 ;  /* 0x0000000bff0d7e24 */ /* 0x000fc4000f8e00ff */
[----:B------:R-:W-:Y:S02]  /*11370*/  IMAD.U32 R19, RZ, RZ, UR10 ;  /* 0x0000000aff137e24 */ /* 0x000fe4000f8e00ff */
[----:B------:R-:W-:Y:S01]  /*11380*/  @!P0 IMAD.WIDE.U32 R42, R42, 0xe0, R26 ;  /* 0x000000e02a2a8825 */ /* 0x000fe200078e001a */
[----:B------:R-:W-:Y:S02]  /*11390*/  @!P0 LEA.HI.X R13, R15, R3, R13, 0x5, P2 ;  /* 0x000000030f0d8211 */ /* 0x000fe400010f2c0d */
[-C--:B------:R-:W-:Y:S01]  /*113a0*/  @!P0 LEA R19, P2, R19, R70.reuse, 0x6 ;  /* 0x0000004613138211 */ /* 0x080fe200078430ff */
[----:B------:R-:W-:Y:S02]  /*113b0*/  IMAD.U32 R27, RZ, RZ, UR10 ;  /* 0x0000000aff1b7e24 */ /* 0x000fe4000f8e00ff */
[----:B------:R-:W-:Y:S02]  /*113c0*/  IMAD.U32 R16, RZ, RZ, UR10 ;  /* 0x0000000aff107e24 */ /* 0x000fe4000f8e00ff */
[----:B------:R-:W-:Y:S01]  /*113d0*/  IMAD.U32 R18, RZ, RZ, UR11 ;  /* 0x0000000bff127e24 */ /* 0x000fe2000f8e00ff */
[----:B------:R-:W-:Y:S01]  /*113e0*/  @!P0 LEA R27, P4, R27, R70, 0x7 ;  /* 0x000000461b1b8211 */ /* 0x000fe200078838ff */
[----:B------:R-:W-:-:S03]  /*113f0*/  IMAD.U32 R26, RZ, RZ, UR11 ;  /* 0x0000000bff1a7e24 */ /* 0x000fc6000f8e00ff */
[-C--:B------:R-:W-:Y:S02]  /*11400*/  @!P0 LEA.HI.X R18, R16, R3.reuse, R18, 0x6, P2 ;  /* 0x0000000310128211 */ /* 0x080fe400010f3412 */
[----:B------:R-:W-:Y:S02]  /*11410*/  @!P0 IADD3 R16, P2, R7, R22, RZ ;  /* 0x0000001607108210 */ /* 0x000fe40007f5e0ff */
[----:B------:R-:W-:Y:S02]  /*11420*/  @!P0 LEA.HI.X R26, R15, R3, R26, 0x7, P4 ;  /* 0x000000030f1a8211 */ /* 0x000fe400020f3c1a */
[----:B--2---:R-:W-:Y:S02]  /*11430*/  @!P0 IADD3 R21, P4, R7, R24, RZ ;  /* 0x0000001807158210 */ /* 0x004fe40007f9e0ff */
[----:B------:R-:W-:Y:S01]  /*11440*/  @!P0 IADD3.X R15, R247, UR9, R23, P2, !PT ;  /* 0x00000009f70f8c10 */ /* 0x000fe200097fe417 */
[----:B------:R-:W-:Y:S01]  /*11450*/  @!UP0 UIMAD UR9, UR11, 0x70, URZ ;  /* 0x000000700b0988a4 */ /* 0x000fe2000f8e023f */
[----:B------:R-:W-:-:S02]  /*11460*/  @!P0 IADD3 R23, P2, R7, R52, RZ ;  /* 0x0000003407178210 */ /* 0x000fc40007f5e0ff */
[----:B------:R-:W-:Y:S01]  /*11470*/  @!P0 IADD3.X R20, R247, UR4, R25, P4, !PT ;  /* 0x00000004f7148c10 */ /* 0x000fe2000a7fe419 */
[----:B------:R-:W-:Y:S01]  /*11480*/  @!UP0 UIMAD UR4, UR11, 0x90, URZ ;  /* 0x000000900b0488a4 */ /* 0x000fe2000f8e023f */
[----:B------:R-:W-:Y:S02]  /*11490*/  @!P0 IADD3 R25, P4, R7, R34, RZ ;  /* 0x0000002207198210 */ /* 0x000fe40007f9e0ff */
[----:B------:R-:W-:Y:S01]  /*114a0*/  @!P0 IADD3.X R22, R247, UR16, R53, P2, !PT ;  /* 0x00000010f7168c10 */ /* 0x000fe200097fe435 */
[----:B------:R-:W-:Y:S01]  /*114b0*/  @!UP0 UIMAD UR16, UR11, 0xa0, URZ ;  /* 0x000000a00b1088a4 */ /* 0x000fe2000f8e023f */
[----:B------:R-:W-:Y:S02]  /*114c0*/  @!P0 IADD3 R30, P2, R7, R30, RZ ;  /* 0x0000001e071e8210 */ /* 0x000fe40007f5e0ff */
[----:B------:R-:W-:Y:S01]  /*114d0*/  @!P0 IADD3.X R24, R247, UR9, R35, P4, !PT ;  /* 0x00000009f7188c10 */ /* 0x000fe2000a7fe423 */
[----:B------:R-:W-:Y:S01]  /*114e0*/  @!UP0 UIMAD UR9, UR11, 0xb0, URZ ;  /* 0x000000b00b0988a4 */ /* 0x000fe2000f8e023f */
[----:B------:R-:W-:-:S02]  /*114f0*/  @!P0 IADD3 R35, P4, R7, R44, RZ ;  /* 0x0000002c07238210 */ /* 0x000fc40007f9e0ff */
[----:B------:R-:W-:Y:S01]  /*11500*/  @!P0 IADD3.X R28, R247, UR4, R31, P2, !PT ;  /* 0x00000004f71c8c10 */ /* 0x000fe200097fe41f */
[----:B------:R-:W-:Y:S01]  /*11510*/  @!UP0 UIMAD UR4, UR11, 0xc0, URZ ;  /* 0x000000c00b0488a4 */ /* 0x000fe2000f8e023f */
[----:B------:R-:W-:Y:S02]  /*11520*/  @!P0 IADD3 R38, P2, R7, R38, RZ ;  /* 0x0000002607268210 */ /* 0x000fe40007f5e0ff */
[C---:B------:R-:W-:Y:S02]  /*11530*/  @!P0 IADD3.X R34, R247.reuse, UR9, R45, P4, !PT ;  /* 0x00000009f7228c10 */ /* 0x040fe4000a7fe42d */
[----:B------:R-:W-:Y:S02]  /*11540*/  @!P0 IADD3.X R31, R247, UR16, R51, P5, !PT ;  /* 0x00000010f71f8c10 */ /* 0x000fe4000affe433 */
[C---:B------:R-:W-:Y:S02]  /*11550*/  @!P0 IADD3 R19, P4, R7.reuse, R19, RZ ;  /* 0x0000001307138210 */ /* 0x040fe40007f9e0ff */
[----:B------:R-:W-:-:S02]  /*11560*/  @!P0 IADD3 R14, P5, R7, R14, RZ ;  /* 0x0000000e070e8210 */ /* 0x000fc40007fbe0ff */
[C---:B------:R-:W-:Y:S01]  /*11570*/  @!P0 IADD3.X R36, R247.reuse, UR4, R39, P2, !PT ;  /* 0x00000004f7248c10 */ /* 0x040fe200097fe427 */
[----:B------:R-:W-:Y:S01]  /*11580*/  @!UP0 UIMAD UR4, UR11, 0xd0, URZ ;  /* 0x000000d00b0488a4 */ /* 0x000fe2000f8e023f */
[----:B------:R-:W-:Y:S01]  /*11590*/  @!P0 IMAD.X R18, R247, 0x1, R18, P4 ;  /* 0x00000001f7128824 */ /* 0x000fe200020e0612 */
[----:B------:R-:W-:Y:S01]  /*115a0*/  @!P0 IADD3 R40, P2, R7, R40, RZ ;  /* 0x0000002807288210 */ /* 0x000fe20007f5e0ff */
[----:B------:R-:W-:Y:S01]  /*115b0*/  @!P0 IMAD.X R13, R247, 0x1, R13, P5 ;  /* 0x00000001f70d8824 */ /* 0x000fe200028e060d */
[----:B------:R-:W-:Y:S02]  /*115c0*/  @!P0 LEA R50, P4, R19, UR6, 0x1 ;  /* 0x0000000613328c11 */ /* 0x000fe4000f8808ff */
[----:B------:R-:W-:Y:S02]  /*115d0*/  @!P0 LEA R44, P5, R14, UR6, 0x1 ;  /* 0x000000060e2c8c11 */ /* 0x000fe4000f8a08ff */
[----:B------:R-:W-:Y:S01]  /*115e0*/  @!P0 IADD3.X R39, R247, UR4, R41, P2, !PT ;  /* 0x00000004f7278c10 */ /* 0x000fe200097fe429 */
[----:B------:R-:W-:Y:S01]  /*115f0*/  @!UP0 UIMAD UR4, UR11, 0xe0, URZ ;  /* 0x000000e00b0488a4 */ /* 0x000fe2000f8e023f */
[----:B------:R-:W-:-:S02]  /*11600*/  @!P0 LEA.HI.X R51, R19, UR7, R18, 0x1, P4 ;  /* 0x0000000713338c11 */ /* 0x000fc4000a0f0c12 */
[----:B------:R-:W-:Y:S02]  /*11610*/  @!P0 LEA.HI.X R45, R14, UR7, R13, 0x1, P5 ;  /* 0x000000070e2d8c11 */ /* 0x000fe4000a8f0c0d */
[C---:B------:R-:W-:Y:S02]  /*11620*/  @!P0 LEA R18, P6, R16.reuse, UR6, 0x1 ;  /* 0x0000000610128c11 */ /* 0x040fe4000f8c08ff */
        /* <DEDUP_REMOVED lines=10> */
[----:B------:R-:W-:-:S02]  /*116d0*/  @!P0 LEA.HI.X R15, R21, UR7, R20, 0x1, P5 ;  /* 0x00000007150f8c11 */ /* 0x000fc4000a8f0c14 */
[----:B------:R-:W-:Y:S01]  /*116e0*/  @!P0 IADD3.X R42, R247, UR4, R43, P2, !PT ;  /* 0x00000004f72a8c10 */ /* 0x000fe200097fe42b */
[----:B------:R-:W-:Y:S01]  /*116f0*/  @!PT LDS RZ, [RZ] ;  /* 0x00000000fffff984 */ /* 0x000fe20000000800 */
[----:B------:R-:W-:Y:S01]  /*11700*/  @!PT LDS RZ, [RZ] ;  /* 0x00000000fffff984 */ /* 0x000fe20000000800 */
[----:B------:R-:W-:Y:S01]  /*11710*/  @!PT LDS RZ, [RZ] ;  /* 0x00000000fffff984 */ /* 0x000fe20000000800 */
[----:B------:R1:W-:Y:S01]  /*11720*/  @!P0 LDGSTS.E.BYPASS.LTC128B.128 [R241+0x3800], desc[UR22][R18.64] ;  /* 0x0380000012f18fae */ /* 0x0003e2000b901d56 */
[----:B------:R-:W-:Y:S02]  /*11730*/  @!P0 LEA R54, P5, R23, UR6, 0x1 ;  /* 0x0000000617368c11 */ /* 0x000fe4000f8a08ff */
        /* <DEDUP_REMOVED lines=8> */
[----:B------:R-:W-:-:S02]  /*117c0*/  @!P0 LEA.HI.X R21, R27, UR7, R26, 0x1, P2 ;  /* 0x000000071b158c11 */ /* 0x000fc400090f0c1a */
[----:B------:R-:W-:Y:S01]  /*117d0*/  @!P0 LEA.HI.X R53, R25, UR7, R24, 0x1, P4 ;  /* 0x0000000719358c11 */ /* 0x000fe2000a0f0c18 */
[----:B------:R1:W-:Y:S01]  /*117e0*/  @P0 STS.128 [R241+0x4800], RZ ;  /* 0x004800fff1000388 */ /* 0x0003e20000000c00 */
[C---:B------:R-:W-:Y:S02]  /*117f0*/  @!P0 LEA R26, P5, R30.reuse, UR6, 0x1 ;  /* 0x000000061e1a8c11 */ /* 0x040fe4000f8a08ff */
        /* <DEDUP_REMOVED lines=8> */
[----:B------:R-:W-:-:S02]  /*11880*/  @!P0 LEA.HI.X R25, R33, UR7, R31, 0x1, P4 ;  /* 0x0000000721198c11 */ /* 0x000fc4000a0f0c1f */
[----:B------:R-:W-:Y:S01]  /*11890*/  @!P0 LEA R108, P5, R38, UR6, 0x1 ;  /* 0x00000006266c8c11 */ /* 0x000fe2000f8a08ff */
        /* <DEDUP_REMOVED lines=54> */
[----:B-1----:R-:W-:Y:S02]  /*11c00*/  IMAD.MOV.U32 R14, RZ, RZ, R70 ;  /* 0x000000ffff0e7224 */ /* 0x002fe400078e0046 */
        /* <DEDUP_REMOVED lines=10> */
.L_x_1675:
[----:B------:R-:W-:Y:S05]  /*11cb0*/  BSYNC B0 ;  /* 0x0000000000007941 */ /* 0x000fea0003800000 */
.L_x_1674:
[----:B------:R-:W0:Y:S01]  /*11cc0*/  LDGDEPBAR ;  /* 0x00000000000079af */ /* 0x000e220000000000 */
[----:B------:R-:W-:-:S04]  /*11cd0*/  LEA R248, P0, R7, R189, 0x1 ;  /* 0x000000bd07f87211 */ /* 0x000fc800078008ff */
[----:B------:R-:W-:-:S09]  /*11ce0*/  LEA.HI.X R247, R7, R188, R247, 0x1, P0 ;  /* 0x000000bc07f77211 */ /* 0x000fd200000f0cf7 */
.L_x_1671:
[----:B-1----:R-:W3:Y:S01]  /*11cf0*/  LDL.LU R18, [R1+0x18] ;  /* 0x0000180001127983 */ /* 0x002ee20000300800 */
[----:B------:R-:W-:Y:S01]  /*11d00*/  FMNMX.FTZ R13, R2, R5, !PT ;  /* 0x00000005020d7209 */ /* 0x000fe20007810000 */
[----:B------:R-:W-:Y:S02]  /*11d10*/  ULDC UR4, c[0x0][0x2ec] ;  /* 0x0000bb0000047ab9 */ /* 0x000fe40000000800 */
[----:B--2---:R-:W2:Y:S04]  /*11d20*/  LDL.LU R15, [R1] ;  /* 0x00000000010f7983 */ /* 0x004ea80000300800 */
[----:B------:R-:W4:Y:S04]  /*11d30*/  LDL.LU R14, [R1+0x14] ;  /* 0x00001400010e7983 */ /* 0x000f280000300800 */
[----:B------:R-:W5:Y:S04]  /*11d40*/  LDL.LU R16, [R1+0x8] ;  /* 0x0000080001107983 */ /* 0x000f680000300800 */
[----:B------:R-:W5:Y:S01]  /*11d50*/  LDL.LU R25, [R1+0xc] ;  /* 0x00000c0001197983 */ /* 0x000f620000300800 */
[----:B------:R-:W-:-:S02]  /*11d60*/  FMNMX.FTZ R13, R105, R13, !PT ;  /* 0x0000000d690d7209 */ /* 0x000fc40007810000 */
[----:B------:R-:W-:Y:S01]  /*11d70*/  FMNMX.FTZ R3, R0, R4, !PT ;  /* 0x0000000400037209 */ /* 0x000fe20007810000 */
[----:B------:R-:W-:Y:S01]  /*11d80*/  LDSM.16.MT88.4 R20, [R236+0xa000] ;  /* 0x00a00000ec14783b */ /* 0x000fe20000004200 */
[----:B------:R-:W-:Y:S02]  /*11d90*/  FMNMX.FTZ R13, R12, R13, !PT ;  /* 0x0000000d0c0d7209 */ /* 0x000fe40007810000 */
[----:B------:R-:W-:Y:S01]  /*11da0*/  FMNMX.FTZ R3, R119, R3, !PT ;  /* 0x0000000377037209 */ /* 0x000fe20007810000 */
[----:B------:R-:W-:Y:S01]  /*11db0*/  LDSM.16.MT88.4 R40, [R232+0xa800] ;  /* 0x00a80000e828783b */ /* 0x000fe20000004200 */
[----:B------:R-:W-:Y:S02]  /*11dc0*/  FMNMX.FTZ R13, R106, R13, !PT ;  /* 0x0000000d6a0d7209 */ /* 0x000fe40007810000 */
[----:B------:R-:W-:Y:S02]  /*11dd0*/  FMNMX.FTZ R3, R6, R3, !PT ;  /* 0x0000000306037209 */ /* 0x000fe40007810000 */
[----:B------:R-:W-:-:S02]  /*11de0*/  FMNMX.FTZ R13, R11, R13, !PT ;  /* 0x0000000d0b0d7209 */ /* 0x000fc40007810000 */
[----:B------:R-:W-:Y:S02]  /*11df0*/  MOV R24, R122 ;  /* 0x0000007a00187202 */ /* 0x000fe40000000f00 */
[----:B------:R-:W-:Y:S02]  /*11e00*/  FMNMX.FTZ R13, R107, R13, !PT ;  /* 0x0000000d6b0d7209 */ /* 0x000fe40007810000 */
[----:B------:R-:W-:Y:S02]  /*11e10*/  MOV R164, R127 ;  /* 0x0000007f00a47202 */ /* 0x000fe40000000f00 */
[----:B------:R-:W-:Y:S02]  /*11e20*/  FMNMX.FTZ R13, R10, R13, !PT ;  /* 0x0000000d0a0d7209 */ /* 0x000fe40007810000 */
[----:B------:R-:W-:Y:S02]  /*11e30*/  MOV R189, R116 ;  /* 0x0000007400bd7202 */ /* 0x000fe40000000f00 */
[----:B------:R-:W-:-:S02]  /*11e40*/  MOV R188, R112 ;  /* 0x0000007000bc7202 */ /* 0x000fc40000000f00 */
[----:B---3--:R-:W-:Y:S02]  /*11e50*/  FMNMX.FTZ R13, R18, R13, !PT ;  /* 0x0000000d120d7209 */ /* 0x008fe40007810000 */
[----:B--2---:R-:W-:Y:S02]  /*11e60*/  FMNMX.FTZ R3, R15, R3, !PT ;  /* 0x000000030f037209 */ /* 0x004fe40007810000 */
[----:B------:R-:W-:Y:S02]  /*11e70*/  FMNMX.FTZ R13, R9, R13, !PT ;  /* 0x0000000d090d7209 */ /* 0x000fe40007810000 */
[----:B------:R-:W-:Y:S02]  /*11e80*/  FMNMX.FTZ R3, R32, R3, !PT ;  /* 0x0000000320037209 */ /* 0x000fe40007810000 */
[----:B----4-:R-:W-:Y:S02]  /*11e90*/  FMNMX.FTZ R13, R14, R13, !PT ;  /* 0x0000000d0e0d7209 */ /* 0x010fe40007810000 */
[----:B------:R-:W-:-:S02]  /*11ea0*/  FMNMX.FTZ R3, R243, R3, !PT ;  /* 0x00000003f3037209 */ /* 0x000fc40007810000 */
[----:B------:R-:W-:Y:S02]  /*11eb0*/  FMNMX.FTZ R13, R8, R13, !PT ;  /* 0x0000000d080d7209 */ /* 0x000fe40007810000 */
[----:B------:R-:W-:Y:S02]  /*11ec0*/  FMNMX.FTZ R3, R37, R3, !PT ;  /* 0x0000000325037209 */ /* 0x000fe40007810000 */
[----:B-----5:R-:W-:Y:S02]  /*11ed0*/  FMNMX.FTZ R13, R16, R13, !PT ;  /* 0x0000000d100d7209 */ /* 0x020fe40007810000 */
        /* <DEDUP_REMOVED lines=109> */
[----:B------:R-:W-:-:S05]  /*125b0*/  FMNMX.FTZ R3, R71, R3, !PT ;  /* 0x0000000347037209 */ /* 0x000fca0007810000 */
[----:B------:R-:W2:Y:S01]  /*125c0*/  SHFL.BFLY PT, R117, R3, 0x2, 0x1f ;  /* 0x0c401f0003757f89 */ /* 0x000ea200000e0000 */
[----:B-1----:R-:W-:-:S05]  /*125d0*/  FMNMX.FTZ R7, R13, R7, !PT ;  /* 0x000000070d077209 */ /* 0x002fca0007810000 */
[----:B------:R-:W1:Y:S01]  /*125e0*/  SHFL.BFLY PT, R118, R7, 0x1, 0x1f ;  /* 0x0c201f0007767f89 */ /* 0x000e6200000e0000 */
[----:B--2---:R-:W-:-:S05]  /*125f0*/  FMNMX.FTZ R117, R3, R117, !PT ;  /* 0x0000007503757209 */ /* 0x004fca0007810000 */
[----:B------:R-:W2:Y:S01]  /*12600*/  SHFL.BFLY PT, R3, R117, 0x1, 0x1f ;  /* 0x0c201f0075037f89 */ /* 0x000ea200000e0000 */
[----:B-1----:R-:W-:-:S04]  /*12610*/  FMNMX.FTZ R118, R7, R118, !PT ;  /* 0x0000007607767209 */ /* 0x002fc80007810000 */
[C---:B------:R-:W-:Y:S01]  /*12620*/  FSETP.NEU.FTZ.AND P2, PT, R118.reuse, -INF , PT ;  /* 0xff8000007600780b */ /* 0x040fe20003f5d000 */
[----:B------:R-:W-:-:S03]  /*12630*/  FMUL.FTZ R116, R118, UR4 ;  /* 0x0000000476747c20 */ /* 0x000fc60008410000 */
[----:B------:R-:W-:Y:S02]  /*12640*/  FSEL R121, R118, RZ, P2 ;  /* 0x000000ff76797208 */ /* 0x000fe40001000000 */
[----:B------:R-:W-:-:S03]  /*12650*/  FSEL R116, R116, RZ, P2 ;  /* 0x000000ff74747208 */ /* 0x000fc60001000000 */
[----:B------:R-:W-:Y:S02]  /*12660*/  FADD.FTZ R121, R2, -R121 ;  /* 0x8000007902797221 */ /* 0x000fe40000010000 */
[--C-:B------:R-:W-:Y:S01]  /*12670*/  FFMA.FTZ R112, R106, UR4, -R116.reuse ;  /* 0x000000046a707c23 */ /* 0x100fe20008010874 */
[--C-:B------:R-:W-:Y:S01]  /*12680*/  FFMA.FTZ R114, R105, UR4, -R116.reuse ;  /* 0x0000000469727c23 */ /* 0x100fe20008010874 */
[----:B------:R-:W-:Y:S01]  /*12690*/  FMUL.FTZ R121, R121, UR4 ;  /* 0x0000000479797c20 */ /* 0x000fe20008410000 */
[----:B--2---:R-:W-:Y:S01]  /*126a0*/  FMNMX.FTZ R117, R117, R3, !PT ;  /* 0x0000000375757209 */ /* 0x004fe20007810000 */
[--C-:B------:R-:W-:Y:S01]  /*126b0*/  FFMA.FTZ R115, R5, UR4, -R116.reuse ;  /* 0x0000000405737c23 */ /* 0x100fe20008010874 */
[--C-:B------:R-:W-:Y:S01]  /*126c0*/  FFMA.FTZ R113, R12, UR4, -R116.reuse ;  /* 0x000000040c717c23 */ /* 0x100fe20008010874 */
[--C-:B------:R-:W-:Y:S01]  /*126d0*/  FFMA.FTZ R108, R18, UR4, -R116.reuse ;  /* 0x00000004126c7c23 */ /* 0x100fe20008010874 */
[C---:B------:R-:W-:Y:S01]  /*126e0*/  FSETP.NEU.FTZ.AND P0, PT, R117.reuse, -INF , PT ;  /* 0xff8000007500780b */ /* 0x040fe20003f1d000 */
[----:B------:R-:W-:Y:S01]  /*126f0*/  FMUL.FTZ R106, R117, UR4 ;  /* 0x00000004756a7c20 */ /* 0x000fe20008410000 */
[----:B------:R-:W1:Y:S01]  /*12700*/  MUFU.EX2 R121, R121 ;  /* 0x0000007900797308 */ /* 0x000e620000000800 */
[--C-:B------:R-:W-:Y:S01]  /*12710*/  FFMA.FTZ R123, R16, UR4, -R116.reuse ;  /* 0x00000004107b7c23 */ /* 0x100fe20008010874 */
[--C-:B------:R-:W-:Y:S01]  /*12720*/  FFMA.FTZ R122, R17, UR4, -R116.reuse ;  /* 0x00000004117a7c23 */ /* 0x100fe20008010874 */
[--C-:B------:R-:W-:Y:S01]  /*12730*/  FFMA.FTZ R110, R107, UR4, -R116.reuse ;  /* 0x000000046b6e7c23 */ /* 0x100fe20008010874 */
[----:B------:R-:W-:Y:S01]  /*12740*/  FSEL R106, R106, RZ, P0 ;  /* 0x000000ff6a6a7208 */ /* 0x000fe20000000000 */
[----:B------:R-:W-:Y:S01]  /*12750*/  LDSM.16.MT88.4 R16, [R231+0xa000] ;  /* 0x00a00000e710783b */ /* 0x000fe20000004200 */
[--C-:B------:R-:W-:Y:S01]  /*12760*/  FFMA.FTZ R111, R11, UR4, -R116.reuse ;  /* 0x000000040b6f7c23 */ /* 0x100fe20008010874 */
[----:B------:R-:W-:Y:S01]  /*12770*/  FFMA.FTZ R109, R10, UR4, -R116 ;  /* 0x000000040a6d7c23 */ /* 0x000fe20008010874 */
[----:B------:R-:W-:Y:S01]  /*12780*/  MUFU.EX2 R115, R115 ;  /* 0x0000007300737308 */ /* 0x000fe20000000800 */
[--C-:B------:R-:W-:Y:S01]  /*12790*/  FFMA.FTZ R105, R4, UR4, -R106.reuse ;  /* 0x0000000404697c23 */ /* 0x100fe2000801086a */
[----:B------:R-:W-:Y:S01]  /*127a0*/  FSEL R4, R117, RZ, P0 ;  /* 0x000000ff75047208 */ /* 0x000fe20000000000 */
[--C-:B------:R-:W-:Y:S01]  /*127b0*/  FFMA.FTZ R5, R15, UR4, -R106.reuse ;  /* 0x000000040f057c23 */ /* 0x100fe2000801086a */
[--C-:B------:R-:W-:Y:S01]  /*127c0*/  FFMA.FTZ R3, R6, UR4, -R106.reuse ;  /* 0x0000000406037c23 */ /* 0x100fe2000801086a */
[----:B------:R-:W-:Y:S01]  /*127d0*/  FFMA.FTZ R70, R119, UR4, -R106 ;  /* 0x0000000477467c23 */ /* 0x000fe2000801086a */
[----:B------:R-:W-:Y:S01]  /*127e0*/  FFMA.FTZ R119, R14, UR4, -R116 ;  /* 0x000000040e777c23 */ /* 0x000fe20008010874 */
[----:B------:R-:W-:Y:S01]  /*127f0*/  FADD.FTZ R0, R0, -R4 ;  /* 0x8000000400007221 */ /* 0x000fe20000010000 */
[----:B------:R2:W-:Y:S01]  /*12800*/  MUFU.EX2 R2, R5 ;  /* 0x0000000500027308 */ /* 0x0005e20000000800 */
[----:B-1----:R-:W-:Y:S01]  /*12810*/  FMUL.FTZ R12, R160, R121 ;  /* 0x00000079a00c7220 */ /* 0x002fe20000410000 */
[----:B------:R-:W-:Y:S01]  /*12820*/  MOV R160, R125 ;  /* 0x0000007d00a07202 */ /* 0x000fe20000000f00 */
[----:B------:R-:W-:Y:S01]  /*12830*/  FMUL.FTZ R0, R0, UR4 ;  /* 0x0000000400007c20 */ /* 0x000fe20008410000 */
[--C-:B------:R-:W-:Y:S01]  /*12840*/  FFMA.FTZ R125, R29, UR4, -R116.reuse ;  /* 0x000000041d7d7c23 */ /* 0x100fe20008010874 */
[--C-:B------:R-:W-:Y:S01]  /*12850*/  FFMA.FTZ R107, R9, UR4, -R116.reuse ;  /* 0x00000004096b7c23 */ /* 0x100fe20008010874 */
[----:B------:R-:W-:Y:S01]  /*12860*/  LDSM.16.MT88.4 R28, [R230+0xa000] ;  /* 0x00a00000e61c783b */ /* 0x000fe20000004200 */
[----:B------:R-:W-:Y:S01]  /*12870*/  FFMA.FTZ R124, R25, UR4, -R116 ;  /* 0x00000004197c7c23 */ /* 0x000fe20008010874 */
[----:B------:R-:W1:Y:S01]  /*12880*/  MUFU.EX2 R120, R0 ;  /* 0x0000000000787308 */ /* 0x000e620000000800 */
[-C--:B------:R-:W-:Y:S01]  /*12890*/  FMUL.FTZ R13, R161, R121.reuse ;  /* 0x00000079a10d7220 */ /* 0x080fe20000410000 */
[-C--:B------:R-:W-:Y:S01]  /*128a0*/  FMUL.FTZ R25, R153, R121.reuse ;  /* 0x0000007999197220 */ /* 0x080fe20000410000 */
[-C--:B------:R-:W-:Y:S01]  /*128b0*/  FMUL.FTZ R156, R156, R121.reuse ;  /* 0x000000799c9c7220 */ /* 0x080fe20000410000 */
[-C--:B------:R-:W-:Y:S01]  /*128c0*/  FMUL.FTZ R157, R157, R121.reuse ;  /* 0x000000799d9d7220 */ /* 0x080fe20000410000 */
[----:B------:R-:W-:Y:S01]  /*128d0*/  MOV R153, R128 ;  /* 0x0000008000997202 */ /* 0x000fe20000000f00 */
[--C-:B------:R-:W-:Y:S01]  /*128e0*/  FFMA.FTZ R127, R243, UR4, -R106.reuse ;  /* 0x00000004f37f7c23 */ /* 0x100fe2000801086a */
[--C-:B------:R-:W-:Y:S01]  /*128f0*/  FFMA.FTZ R128, R37, UR4, -R106.reuse ;  /* 0x0000000425807c23 */ /* 0x100fe2000801086a */
[----:B------:R-:W3:Y:S01]  /*12900*/  MUFU.EX2 R114, R114 ;  /* 0x0000007200727308 */ /* 0x000ee20000000800 */
[----:B--2---:R-:W2:Y:S01]  /*12910*/  LDSM.16.MT88.4 R4, [R232+0xa000] ;  /* 0x00a00000e804783b */ /* 0x004ea20000004200 */
[--C-:B------:R-:W-:Y:S01]  /*12920*/  FFMA.FTZ R129, R214, UR4, -R106.reuse ;  /* 0x00000004d6817c23 */ /* 0x100fe2000801086a */
[-C--:B------:R-:W-:Y:S01]  /*12930*/  FMUL.FTZ R36, R144, R121.reuse ;  /* 0x0000007990247220 */ /* 0x080fe20000410000 */
[-C--:B------:R-:W-:Y:S01]  /*12940*/  FMUL.FTZ R37, R145, R121.reuse ;  /* 0x0000007991257220 */ /* 0x080fe20000410000 */
[-C--:B------:R-:W-:Y:S01]  /*12950*/  FMUL.FTZ R148, R148, R121.reuse ;  /* 0x0000007994947220 */ /* 0x080fe20000410000 */
[-C--:B------:R-:W-:Y:S01]  /*12960*/  FMUL.FTZ R149, R149, R121.reuse ;  /* 0x0000007995957220 */ /* 0x080fe20000410000 */
[----:B------:R-:W-:Y:S01]  /*12970*/  FMUL.FTZ R140, R140, R121 ;  /* 0x000000798c8c7220 */ /* 0x000fe20000410000 */
[----:B------:R-:W-:Y:S01]  /*12980*/  MUFU.EX2 R113, R113 ;  /* 0x0000007100717308 */ /* 0x000fe20000000800 */
[----:B-1----:R-:W-:Y:S01]  /*12990*/  FMUL.FTZ R14, R162, R120 ;  /* 0x00000078a20e7220 */ /* 0x002fe20000410000 */
[----:B------:R-:W-:Y:S01]  /*129a0*/  MOV R162, R126 ;  /* 0x0000007e00a27202 */ /* 0x000fe20000000f00 */
[----:B------:R-:W-:Y:S01]  /*129b0*/  FFMA.FTZ R126, R32, UR4, -R106 ;  /* 0x00000004207e7c23 */ /* 0x000fe2000801086a */
[--C-:B------:R-:W-:Y:S01]  /*129c0*/  FFMA.FTZ R0, R8, UR4, -R116.reuse ;  /* 0x0000000408007c23 */ /* 0x100fe20008010874 */
[----:B------:R-:W1:Y:S01]  /*129d0*/  LDSM.16.MT88.4 R32, [R236+0xa800] ;  /* 0x00a80000ec20783b */ /* 0x000e620000004200 */
[-C--:B------:R-:W-:Y:S01]  /*129e0*/  FMUL.FTZ R15, R163, R120.reuse ;  /* 0x00000078a30f7220 */ /* 0x080fe20000410000 */
[-C--:B------:R-:W-:Y:S01]  /*129f0*/  FMUL.FTZ R158, R158, R120.reuse ;  /* 0x000000789e9e7220 */ /* 0x080fe20000410000 */
[----:B------:R-:W4:Y:S01]  /*12a00*/  MUFU.EX2 R112, R112 ;  /* 0x0000007000707308 */ /* 0x000f220000000800 */
[----:B---3--:R-:W-:Y:S01]  /*12a10*/  F2FP.BF16.F32.PACK_AB R8, R114, R115 ;  /* 0x000000737208723e */ /* 0x008fe200000010ff */
[----:B------:R-:W-:Y:S01]  /*12a20*/  FMUL.FTZ R159, R159, R120 ;  /* 0x000000789f9f7220 */ /* 0x000fe20000410000 */
[----:B------:R-:W-:Y:S01]  /*12a30*/  MOV R163, R24 ;  /* 0x0000001800a37202 */ /* 0x000fe20000000f00 */
[-C--:B------:R-:W-:Y:S01]  /*12a40*/  FMUL.FTZ R24, R152, R121.reuse ;  /* 0x0000007998187220 */ /* 0x080fe20000410000 */
[-C--:B------:R-:W-:Y:S01]  /*12a50*/  FMUL.FTZ R26, R154, R120.reuse ;  /* 0x000000789a1a7220 */ /* 0x080fe20000410000 */
[-C--:B------:R-:W-:Y:S01]  /*12a60*/  FMUL.FTZ R27, R155, R120.reuse ;  /* 0x000000789b1b7220 */ /* 0x080fe20000410000 */
[-C--:B------:R-:W-:Y:S01]  /*12a70*/  FMUL.FTZ R38, R146, R120.reuse ;  /* 0x0000007892267220 */ /* 0x080fe20000410000 */
[----:B------:R-:W-:Y:S01]  /*12a80*/  MUFU.EX2 R105, R105 ;  /* 0x0000006900697308 */ /* 0x000fe20000000800 */
[-C--:B------:R-:W-:Y:S01]  /*12a90*/  FMUL.FTZ R39, R147, R120.reuse ;  /* 0x0000007893277220 */ /* 0x080fe20000410000 */
[-C--:B------:R-:W-:Y:S01]  /*12aa0*/  FMUL.FTZ R150, R150, R120.reuse ;  /* 0x0000007896967220 */ /* 0x080fe20000410000 */
[-C--:B------:R-:W-:Y:S01]  /*12ab0*/  FMUL.FTZ R151, R151, R120.reuse ;  /* 0x0000007897977220 */ /* 0x080fe20000410000 */
[-C--:B------:R-:W-:Y:S01]  /*12ac0*/  FMUL.FTZ R141, R141, R121.reuse ;  /* 0x000000798d8d7220 */ /* 0x080fe20000410000 */
[-C--:B------:R-:W-:Y:S01]  /*12ad0*/  FMUL.FTZ R142, R142, R120.reuse ;  /* 0x000000788e8e7220 */ /* 0x080fe20000410000 */
[-C--:B------:R-:W-:Y:S01]  /*12ae0*/  FMUL.FTZ R143, R143, R120.reuse ;  /* 0x000000788f8f7220 */ /* 0x080fe20000410000 */
[----:B------:R-:W-:Y:S01]  /*12af0*/  FMUL.FTZ R44, R136, R121 ;  /* 0x00000079882c7220 */ /* 0x000fe20000410000 */
[----:B------:R-:W3:Y:S01]  /*12b00*/  MUFU.EX2 R70, R70 ;  /* 0x0000004600467308 */ /* 0x000ee20000000800 */
[----:B----4-:R-:W-:Y:S01]  /*12b10*/  F2FP.BF16.F32.PACK_AB R10, R112, R113 ;  /* 0x00000071700a723e */ /* 0x010fe200000010ff */
[-C--:B------:R-:W-:Y:S01]  /*12b20*/  FMUL.FTZ R45, R137, R121.reuse ;  /* 0x00000079892d7220 */ /* 0x080fe20000410000 */
[-C--:B------:R-:W-:Y:S01]  /*12b30*/  FMUL.FTZ R46, R138, R120.reuse ;  /* 0x000000788a2e7220 */ /* 0x080fe20000410000 */
[-C--:B------:R-:W-:Y:S01]  /*12b40*/  FMUL.FTZ R47, R139, R120.reuse ;  /* 0x000000788b2f7220 */ /* 0x080fe20000410000 */
[-C--:B------:R-:W-:Y:S01]  /*12b50*/  FMUL.FTZ R132, R132, R121.reuse ;  /* 0x0000007984847220 */ /* 0x080fe20000410000 */
[----:B------:R-:W-:Y:S01]  /*12b60*/  FMUL.FTZ R133, R133, R121 ;  /* 0x0000007985857220 */ /* 0x000fe20000410000 */
[-C--:B------:R-:W-:Y:S01]  /*12b70*/  FMUL.FTZ R134, R134, R120.reuse ;  /* 0x0000007886867220 */ /* 0x080fe20000410000 */
[----:B------:R-:W4:Y:S01]  /*12b80*/  MUFU.EX2 R3, R3 ;  /* 0x0000000300037308 */ /* 0x000f220000000800 */
[----:B------:R-:W-:Y:S01]  /*12b90*/  FMUL.FTZ R135, R135, R120 ;  /* 0x0000007887877220 */ /* 0x000fe20000410000 */
[----:B------:R-:W-:Y:S01]  /*12ba0*/  MOV R152, R131 ;  /* 0x0000008300987202 */ /* 0x000fe20000000f00 */
[----:B------:R-:W-:Y:S01]  /*12bb0*/  FFMA.FTZ R131, R49, UR4, -R116 ;  /* 0x0000000431837c23 */ /* 0x000fe20008010874 */
[--C-:B------:R-:W-:Y:S01]  /*12bc0*/  FFMA.FTZ R139, R211, UR4, -R106.reuse ;  /* 0x00000004d38b7c23 */ /* 0x100fe2000801086a */
[----:B------:R-:W-:Y:S01]  /*12bd0*/  LDSM.16.MT88.4 R48, [R231+0xa800] ;  /* 0x00a80000e730783b */ /* 0x000fe20000004200 */
[----:B------:R-:W-:Y:S01]  /*12be0*/  MOV R161, R130 ;  /* 0x0000008200a17202 */ /* 0x000fe20000000f00 */
[----:B------:R-:W-:Y:S01]  /*12bf0*/  FFMA.FTZ R138, R152, UR4, -R106 ;  /* 0x00000004988a7c23 */ /* 0x000fe2000801086a */
[----:B------:R-:W-:Y:S01]  /*12c00*/  MUFU.EX2 R111, R111 ;  /* 0x0000006f006f7308 */ /* 0x000fe20000000800 */
[----:B---3--:R-:W-:Y:S01]  /*12c10*/  F2FP.BF16.F32.PACK_AB R9, R70, R105 ;  /* 0x000000694609723e */ /* 0x008fe200000010ff */
[----:B------:R-:W-:Y:S01]  /*12c20*/  FFMA.FTZ R130, R252, UR4, -R116 ;  /* 0x00000004fc827c23 */ /* 0x000fe20008010874 */
[--C-:B------:R-:W-:Y:S01]  /*12c30*/  FFMA.FTZ R145, R161, UR4, -R106.reuse ;  /* 0x00000004a1917c23 */ /* 0x100fe2000801086a */
[--C-:B------:R-:W-:Y:S01]  /*12c40*/  FFMA.FTZ R146, R208, UR4, -R106.reuse ;  /* 0x00000004d0927c23 */ /* 0x100fe2000801086a */
[----:B------:R-:W-:Y:S01]  /*12c50*/  FFMA.FTZ R147, R160, UR4, -R106 ;  /* 0x00000004a0937c23 */ /* 0x000fe2000801086a */
[--C-:B------:R-:W-:Y:S01]  /*12c60*/  FFMA.FTZ R137, R153, UR4, -R116.reuse ;  /* 0x0000000499897c23 */ /* 0x100fe20008010874 */
[----:B------:R-:W-:Y:S01]  /*12c70*/  FFMA.FTZ R136, R251, UR4, -R116 ;  /* 0x00000004fb887c23 */ /* 0x000fe20008010874 */
[----:B------:R-:W3:Y:S01]  /*12c80*/  MUFU.EX2 R110, R110 ;  /* 0x0000006e006e7308 */ /* 0x000ee20000000800 */
[----:B----4-:R-:W-:Y:S01]  /*12c90*/  F2FP.BF16.F32.PACK_AB R11, R2, R3 ;  /* 0x00000003020b723e */ /* 0x010fe200000010ff */
[--C-:B------:R-:W-:Y:S01]  /*12ca0*/  FFMA.FTZ R153, R164, UR4, -R106.reuse ;  /* 0x00000004a4997c23 */ /* 0x100fe2000801086a */
[--C-:B------:R-:W-:Y:S01]  /*12cb0*/  FFMA.FTZ R154, R203, UR4, -R106.reuse ;  /* 0x00000004cb9a7c23 */ /* 0x100fe2000801086a */
[----:B------:R-:W-:Y:S01]  /*12cc0*/  FFMA.FTZ R155, R246, UR4, -R106 ;  /* 0x00000004f69b7c23 */ /* 0x000fe2000801086a */
[----:B------:R-:W-:Y:S01]  /*12cd0*/  FFMA.FTZ R144, R162, UR4, -R116 ;  /* 0x00000004a2907c23 */ /* 0x000fe20008010874 */
[--C-:B------:R-:W-:Y:S01]  /*12ce0*/  FFMA.FTZ R160, R198, UR4, -R106.reuse ;  /* 0x00000004c6a07c23 */ /* 0x100fe2000801086a */
[--C-:B------:R-:W-:Y:S01]  /*12cf0*/  FFMA.FTZ R161, R200, UR4, -R106.reuse ;  /* 0x00000004c8a17c23 */ /* 0x100fe2000801086a */
[C---:B------:R-:W-:Y:S01]  /*12d00*/  HMMA.16816.F32.BF16 R12, R8.reuse, R20, R12 ;  /* 0x00000014080c723c */ /* 0x040fe2000004180c */
[----:B------:R-:W-:Y:S01]  /*12d10*/  MUFU.EX2 R109, R109 ;  /* 0x0000006d006d7308 */ /* 0x000fe20000000800 */
[----:B------:R-:W-:Y:S01]  /*12d20*/  FFMA.FTZ R162, R197, UR4, -R106 ;  /* 0x00000004c5a27c23 */ /* 0x000fe2000801086a */
[----:B------:R-:W-:Y:S01]  /*12d30*/  FFMA.FTZ R152, R205, UR4, -R116 ;  /* 0x00000004cd987c23 */ /* 0x000fe20008010874 */
[--C-:B------:R-:W-:Y:S01]  /*12d40*/  FFMA.FTZ R192, R192, UR4, -R106.reuse ;  /* 0x00000004c0c07c23 */ /* 0x100fe2000801086a */
[--C-:B------:R-:W-:Y:S01]  /*12d50*/  FFMA.FTZ R181, R181, UR4, -R106.reuse ;  /* 0x00000004b5b57c23 */ /* 0x100fe2000801086a */
[C---:B------:R-:W-:Y:S01]  /*12d60*/  HMMA.16816.F32.BF16 R20, R8.reuse, R22, R156 ;  /* 0x000000160814723c */ /* 0x040fe2000004189c */
[--C-:B------:R-:W-:Y:S01]  /*12d70*/  FFMA.FTZ R193, R193, UR4, -R106.reuse ;  /* 0x00000004c1c17c23 */ /* 0x100fe2000801086a */
[----:B------:R-:W-:Y:S01]  /*12d80*/  FFMA.FTZ R179, R179, UR4, -R106 ;  /* 0x00000004b3b37c23 */ /* 0x000fe2000801086a */
[----:B------:R-:W4:Y:S01]  /*12d90*/  MUFU.EX2 R108, R108 ;  /* 0x0000006c006c7308 */ /* 0x000f220000000800 */
[----:B---3--:R-:W-:Y:S01]  /*12da0*/  F2FP.BF16.F32.PACK_AB R52, R110, R111 ;  /* 0x0000006f6e34723e */ /* 0x008fe200000010ff */
[----:B------:R-:W-:Y:S01]  /*12db0*/  FFMA.FTZ R164, R201, UR4, -R116 ;  /* 0x00000004c9a47c23 */ /* 0x000fe20008010874 */
[C---:B--2---:R-:W-:Y:S01]  /*12dc0*/  HMMA.16816.F32.BF16 R24, R8.reuse, R4, R24 ;  /* 0x000000040818723c */ /* 0x044fe20000041818 */
[----:B------:R-:W-:Y:S01]  /*12dd0*/  FFMA.FTZ R156, R202, UR4, -R106 ;  /* 0x00000004ca9c7c23 */ /* 0x000fe2000801086a */
[--C-:B------:R-:W-:Y:S01]  /*12de0*/  FFMA.FTZ R157, R215, UR4, -R116.reuse ;  /* 0x00000004d79d7c23 */ /* 0x100fe20008010874 */
[--C-:B------:R-:W-:Y:S01]  /*12df0*/  FFMA.FTZ R159, R204, UR4, -R116.reuse ;  /* 0x00000004cc9f7c23 */ /* 0x100fe20008010874 */
[----:B------:R-:W-:Y:S01]  /*12e00*/  FFMA.FTZ R158, R213, UR4, -R116 ;  /* 0x00000004d59e7c23 */ /* 0x000fe20008010874 */
[----:B------:R-:W-:Y:S01]  /*12e10*/  MUFU.EX2 R126, R126 ;  /* 0x0000007e007e7308 */ /* 0x000fe20000000800 */
[C---:B------:R-:W-:Y:S01]  /*12e20*/  HMMA.16816.F32.BF16 R36, R8.reuse, R16, R36 ;  /* 0x000000100824723c */ /* 0x040fe20000041824 */
[--C-:B------:R-:W-:Y:S01]  /*12e30*/  FFMA.FTZ R191, R191, UR4, -R106.reuse ;  /* 0x00000004bfbf7c23 */ /* 0x100fe2000801086a */
[--C-:B------:R-:W-:Y:S01]  /*12e40*/  FFMA.FTZ R177, R177, UR4, -R106.reuse ;  /* 0x00000004b1b17c23 */ /* 0x100fe2000801086a */
[--C-:B------:R-:W-:Y:S01]  /*12e50*/  FFMA.FTZ R190, R190, UR4, -R106.reuse ;  /* 0x00000004bebe7c23 */ /* 0x100fe2000801086a */
[----:B------:R-:W-:Y:S01]  /*12e60*/  FFMA.FTZ R174, R174, UR4, -R106 ;  /* 0x00000004aeae7c23 */ /* 0x000fe2000801086a */
[--C-:B------:R-:W-:Y:S01]  /*12e70*/  FFMA.FTZ R182, R182, UR4, -R116.reuse ;  /* 0x00000004b6b67c23 */ /* 0x100fe20008010874 */
[C---:B------:R-:W-:Y:S01]  /*12e80*/  HMMA.16816.F32.BF16 R4, R8.reuse, R6, R148 ;  /* 0x000000060804723c */ /* 0x040fe20000041894 */
[----:B------:R-:W2:Y:S01]  /*12e90*/  MUFU.EX2 R127, R127 ;  /* 0x0000007f007f7308 */ /* 0x000ea20000000800 */
[----:B----4-:R-:W-:Y:S01]  /*12ea0*/  F2FP.BF16.F32.PACK_AB R54, R108, R109 ;  /* 0x0000006d6c36723e */ /* 0x010fe200000010ff */
[--C-:B------:R-:W-:Y:S01]  /*12eb0*/  FFMA.FTZ R194, R194, UR4, -R116.reuse ;  /* 0x00000004c2c27c23 */ /* 0x100fe20008010874 */
[----:B------:R-:W-:Y:S01]  /*12ec0*/  FFMA.FTZ R178, R178, UR4, -R116 ;  /* 0x00000004b2b27c23 */ /* 0x000fe20008010874 */
[--C-:B------:R-:W-:Y:S01]  /*12ed0*/  FFMA.FTZ R184, R184, UR4, -R106.reuse ;  /* 0x00000004b8b87c23 */ /* 0x100fe2000801086a */
[C---:B------:R-:W-:Y:S01]  /*12ee0*/  HMMA.16816.F32.BF16 R16, R8.reuse, R18, R140 ;  /* 0x000000120810723c */ /* 0x040fe2000004188c */
[----:B------:R-:W-:Y:S01]  /*12ef0*/  FFMA.FTZ R148, R206, UR4, -R106 ;  /* 0x00000004ce947c23 */ /* 0x000fe2000801086a */
[--C-:B------:R-:W-:Y:S01]  /*12f00*/  FFMA.FTZ R149, R189, UR4, -R116.reuse ;  /* 0x00000004bd957c23 */ /* 0x100fe20008010874 */
[----:B------:R-:W-:Y:S01]  /*12f10*/  MUFU.EX2 R128, R128 ;  /* 0x0000008000807308 */ /* 0x000fe20000000800 */
[--C-:B------:R-:W-:Y:S01]  /*12f20*/  FFMA.FTZ R150, R207, UR4, -R116.reuse ;  /* 0x00000004cf967c23 */ /* 0x100fe20008010874 */
[----:B------:R-:W-:Y:S01]  /*12f30*/  FFMA.FTZ R151, R188, UR4, -R116 ;  /* 0x00000004bc977c23 */ /* 0x000fe20008010874 */
[C---:B------:R-:W-:Y:S01]  /*12f40*/  HMMA.16816.F32.BF16 R44, R8.reuse, R28, R44 ;  /* 0x0000001c082c723c */ /* 0x040fe2000004182c */
[--C-:B------:R-:W-:Y:S01]  /*12f50*/  FFMA.FTZ R140, R163, UR4, -R106.reuse ;  /* 0x00000004a38c7c23 */ /* 0x100fe2000801086a */
[----:B------:R-:W-:Y:S01]  /*12f60*/  FFMA.FTZ R141, R209, UR4, -R106 ;  /* 0x00000004d18d7c23 */ /* 0x000fe2000801086a */
[--C-:B------:R-:W-:Y:S01]  /*12f70*/  FFMA.FTZ R142, R212, UR4, -R116.reuse ;  /* 0x00000004d48e7c23 */ /* 0x100fe20008010874 */
[----:B------:R-:W-:Y:S01]  /*12f80*/  FFMA.FTZ R143, R210, UR4, -R116 ;  /* 0x00000004d28f7c23 */ /* 0x000fe20008010874 */
[----:B------:R-:W3:Y:S01]  /*12f90*/  MUFU.EX2 R129, R129 ;  /* 0x0000008100817308 */ /* 0x000ee20000000800 */
[----:B------:R-:W-:Y:S01]  /*12fa0*/  HMMA.16816.F32.BF16 R132, R8, R30, R132 ;  /* 0x0000001e0884723c */ /* 0x000fe20000041884 */
[----:B------:R-:W4:Y:S01]  /*12fb0*/  LDSM.16.MT88.4 R8, [R230+0xa800] ;  /* 0x00a80000e608783b */ /* 0x000f220000004200 */
[----:B--2---:R-:W-:Y:S01]  /*12fc0*/  F2FP.BF16.F32.PACK_AB R53, R127, R126 ;  /* 0x0000007e7f35723e */ /* 0x004fe200000010ff */
[----:B------:R-:W-:Y:S01]  /*12fd0*/  FFMA.FTZ R163, R187, UR4, -R106 ;  /* 0x00000004bba37c23 */ /* 0x000fe2000801086a */
[--C-:B------:R-:W-:Y:S01]  /*12fe0*/  FFMA.FTZ R187, R196, UR4, -R116.reuse ;  /* 0x00000004c4bb7c23 */ /* 0x100fe20008010874 */
[----:B------:R-:W-:Y:S01]  /*12ff0*/  LDSM.16.MT88.4 R28, [R236+0xb000] ;  /* 0x00b00000ec1c783b */ /* 0x000fe20000004200 */
[--C-:B------:R-:W-:Y:S01]  /*13000*/  FFMA.FTZ R188, R199, UR4, -R116.reuse ;  /* 0x00000004c7bc7c23 */ /* 0x100fe20008010874 */
[----:B------:R-:W-:Y:S01]  /*13010*/  MUFU.EX2 R107, R107 ;  /* 0x0000006b006b7308 */ /* 0x000fe20000000800 */
[----:B------:R-:W-:Y:S01]  /*13020*/  FFMA.FTZ R189, R195, UR4, -R116 ;  /* 0x00000004c3bd7c23 */ /* 0x000fe20008010874 */
[--C-:B------:R-:W-:Y:S01]  /*13030*/  FFMA.FTZ R172, R172, UR4, -R106.reuse ;  /* 0x00000004acac7c23 */ /* 0x100fe2000801086a */
[--C-:B------:R-:W-:Y:S01]  /*13040*/  FFMA.FTZ R183, R183, UR4, -R106.reuse ;  /* 0x00000004b7b77c23 */ /* 0x100fe2000801086a */
[----:B------:R-:W-:Y:S01]  /*13050*/  FFMA.FTZ R171, R171, UR4, -R106 ;  /* 0x00000004abab7c23 */ /* 0x000fe2000801086a */
[--C-:B------:R-:W-:Y:S01]  /*13060*/  FFMA.FTZ R186, R186, UR4, -R116.reuse ;  /* 0x00000004baba7c23 */ /* 0x100fe20008010874 */
[--C-:B------:R-:W-:Y:S01]  /*13070*/  FFMA.FTZ R176, R176, UR4, -R116.reuse ;  /* 0x00000004b0b07c23 */ /* 0x100fe20008010874 */
[--C-:B------:R-:W-:Y:S01]  /*13080*/  FFMA.FTZ R185, R185, UR4, -R116.reuse ;  /* 0x00000004b9b97c23 */ /* 0x100fe20008010874 */
[----:B------:R-:W2:Y:S01]  /*13090*/  MUFU.EX2 R119, R119 ;  /* 0x0000007700777308 */ /* 0x000ea20000000800 */
[----:B---3--:R-:W-:Y:S01]  /*130a0*/  F2FP.BF16.F32.PACK_AB R55, R129, R128 ;  /* 0x000000808137723e */ /* 0x008fe200000010ff */
[----:B------:R-:W-:Y:S01]  /*130b0*/  FFMA.FTZ R173, R173, UR4, -R116 ;  /* 0x00000004adad7c23 */ /* 0x000fe20008010874 */
[--C-:B------:R-:W-:Y:S01]  /*130c0*/  FFMA.FTZ R169, R169, UR4, -R106.reuse ;  /* 0x00000004a9a97c23 */ /* 0x100fe2000801086a */
[--C-:B------:R-:W-:Y:S01]  /*130d0*/  FFMA.FTZ R165, R165, UR4, -R106.reuse ;  /* 0x00000004a5a57c23 */ /* 0x100fe2000801086a */
[--C-:B------:R-:W-:Y:S01]  /*130e0*/  FFMA.FTZ R168, R168, UR4, -R106.reuse ;  /* 0x00000004a8a87c23 */ /* 0x100fe2000801086a */
[----:B------:R-:W-:Y:S01]  /*130f0*/  FFMA.FTZ R195, R56, UR4, -R106 ;  /* 0x0000000438c37c23 */ /* 0x000fe2000801086a */
[--C-:B------:R-:W-:Y:S01]  /*13100*/  FFMA.FTZ R180, R180, UR4, -R116.reuse ;  /* 0x00000004b4b47c23 */ /* 0x100fe20008010874 */
[C---:B-1----:R-:W-:Y:S01]  /*13110*/  HMMA.16816.F32.BF16 R12, R52.reuse, R32, R12 ;  /* 0x00000020340c723c */ /* 0x042fe2000004180c */
[----:B------:R-:W-:Y:S01]  /*13120*/  MUFU.EX2 R0, R0 ;  /* 0x0000000000007308 */ /* 0x000fe20000000800 */
[--C-:B------:R-:W-:Y:S01]  /*13130*/  FFMA.FTZ R170, R170, UR4, -R116.reuse ;  /* 0x00000004aaaa7c23 */ /* 0x100fe20008010874 */
[--C-:B------:R-:W-:Y:S01]  /*13140*/  FFMA.FTZ R175, R175, UR4, -R116.reuse ;  /* 0x00000004afaf7c23 */ /* 0x100fe20008010874 */
[----:B------:R-:W-:Y:S01]  /*13150*/  FFMA.FTZ R64, R64, UR4, -R116 ;  /* 0x0000000440407c23 */ /* 0x000fe20008010874 */
[--C-:B------:R-:W-:Y:S01]  /*13160*/  FFMA.FTZ R91, R91, UR4, -R106.reuse ;  /* 0x000000045b5b7c23 */ /* 0x100fe2000801086a */
[C---:B------:R-:W-:Y:S01]  /*13170*/  HMMA.16816.F32.BF16 R20, R52.reuse, R34, R20 ;  /* 0x000000223414723c */ /* 0x040fe20000041814 */
[----:B------:R-:W1:Y:S01]  /*13180*/  LDSM.16.MT88.4 R32, [R232+0xb000] ;  /* 0x00b00000e820783b */ /* 0x000e620000004200 */
        /* <DEDUP_REMOVED lines=8> */
[--C-:B------:R-:W-:Y:S01]  /*13210*/  FFMA.FTZ R197, R58, UR4, -R106.reuse ;  /* 0x000000043ac57c23 */ /* 0x100fe2000801086a */
[----:B------:R-:W-:Y:S01]  /*13220*/  MUFU.EX2 R138, R138 ;  /* 0x0000008a008a7308 */ /* 0x000fe20000000800 */
[C---:B------:R-:W-:Y:S01]  /*13230*/  HMMA.16816.F32.BF16 R4, R52.reuse, R42, R4 ;  /* 0x0000002a3404723c */ /* 0x040fe20000041804 */
[----:B------:R-:W3:Y:S01]  /*13240*/  LDSM.16.MT88.4 R40, [R231+0xb000] ;  /* 0x00b00000e728783b */ /* 0x000ee20000004200 */
[--C-:B------:R-:W-:Y:S01]  /*13250*/  FFMA.FTZ R88, R88, UR4, -R106.reuse ;  /* 0x0000000458587c23 */ /* 0x100fe2000801086a */
[----:B------:R-:W-:Y:S01]  /*13260*/  FFMA.FTZ R198, R57, UR4, -R106 ;  /* 0x0000000439c67c23 */ /* 0x000fe2000801086a */
[----:B------:R-:W-:Y:S01]  /*13270*/  FFMA.FTZ R115, R250, R121, R115 ;  /* 0x00000079fa737223 */ /* 0x000fe20000010073 */
[--C-:B------:R-:W-:Y:S01]  /*13280*/  FFMA.FTZ R96, R96, UR4, -R116.reuse ;  /* 0x0000000460607c23 */ /* 0x100fe20008010874 */
[C---:B----4-:R-:W-:Y:S01]  /*13290*/  HMMA.16816.F32.BF16 R44, R52.reuse, R8, R44 ;  /* 0x00000008342c723c */ /* 0x050fe2000004182c */
[----:B------:R-:W4:Y:S01]  /*132a0*/  MUFU.EX2 R139, R139 ;  /* 0x0000008b008b7308 */ /* 0x000f220000000800 */
[----:B------:R-:W-:Y:S01]  /*132b0*/  FADD.FTZ R115, R114, R115 ;  /* 0x0000007372737221 */ /* 0x000fe20000010000 */
[--C-:B------:R-:W-:Y:S01]  /*132c0*/  FFMA.FTZ R61, R61, UR4, -R116.reuse ;  /* 0x000000043d3d7c23 */ /* 0x100fe20008010874 */
[--C-:B------:R-:W-:Y:S01]  /*132d0*/  FFMA.FTZ R95, R95, UR4, -R116.reuse ;  /* 0x000000045f5f7c23 */ /* 0x100fe20008010874 */
[----:B------:R-:W-:Y:S01]  /*132e0*/  FFMA.FTZ R78, R78, UR4, -R116 ;  /* 0x000000044e4e7c23 */ /* 0x000fe20008010874 */
[C---:B------:R-:W-:Y:S01]  /*132f0*/  HMMA.16816.F32.BF16 R132, R52.reuse, R10, R132 ;  /* 0x0000000a3484723c */ /* 0x040fe20000041884 */
[----:B------:R-:W5:Y:S01]  /*13300*/  LDSM.16.MT88.4 R8, [R230+0xb000] ;  /* 0x00b00000e608783b */ /* 0x000f620000004200 */
[----:B------:R-:W-:Y:S01]  /*13310*/  FADD.FTZ R115, R113, R115 ;  /* 0x0000007371737221 */ /* 0x000fe20000010000 */
[----:B------:R-:W-:Y:S01]  /*13320*/  MUFU.EX2 R140, R140 ;  /* 0x0000008c008c7308 */ /* 0x000fe20000000800 */
[--C-:B------:R-:W-:Y:S01]  /*13330*/  FFMA.FTZ R87, R87, UR4, -R106.reuse ;  /* 0x0000000457577c23 */ /* 0x100fe2000801086a */
[----:B------:R-:W-:Y:S01]  /*13340*/  FFMA.FTZ R73, R73, UR4, -R106 ;  /* 0x0000000449497c23 */ /* 0x000fe2000801086a */
[C---:B------:R-:W-:Y:S01]  /*13350*/  HMMA.16816.F32.BF16 R36, R52.reuse, R48, R36 ;  /* 0x000000303424723c */ /* 0x040fe20000041824 */
[----:B------:R-:W-:Y:S01]  /*13360*/  FADD.FTZ R112, R112, R115 ;  /* 0x0000007370707221 */ /* 0x000fe20000010000 */
[----:B------:R-:W-:Y:S01]  /*13370*/  FFMA.FTZ R93, R93, UR4, -R116 ;  /* 0x000000045d5d7c23 */ /* 0x000fe20008010874 */
[--C-:B------:R-:W-:Y:S01]  /*13380*/  FFMA.FTZ R84, R84, UR4, -R106.reuse ;  /* 0x0000000454547c23 */ /* 0x100fe2000801086a */
[----:B------:R-:W-:Y:S01]  /*13390*/  FFMA.FTZ R65, R65, UR4, -R106 ;  /* 0x0000000441417c23 */ /* 0x000fe2000801086a */
[----:B------:R-:W1:Y:S01]  /*133a0*/  MUFU.EX2 R141, R141 ;  /* 0x0000008d008d7308 */ /* 0x000e620000000800 */
[----:B------:R-:W-:Y:S01]  /*133b0*/  HMMA.16816.F32.BF16 R16, R52, R50, R16 ;  /* 0x000000323410723c */ /* 0x000fe20000041810 */
[----:B--2---:R-:W-:Y:S01]  /*133c0*/  F2FP.BF16.F32.PACK_AB R48, R119, R107 ;  /* 0x0000006b7730723e */ /* 0x004fe200000010ff */
[----:B------:R-:W-:Y:S01]  /*133d0*/  FADD.FTZ R112, R111, R112 ;  /* 0x000000706f707221 */ /* 0x000fe20000010000 */
[----:B----4-:R-:W-:Y:S01]  /*133e0*/  F2FP.BF16.F32.PACK_AB R49, R139, R138 ;  /* 0x0000008a8b31723e */ /* 0x010fe200000010ff */
[----:B------:R-:W-:-:S02]  /*133f0*/  FFMA.FTZ R250, R82, UR4, -R116 ;  /* 0x0000000452fa7c23 */ /* 0x000fc40008010874 */
[----:B------:R-:W-:Y:S01]  /*13400*/  FADD.FTZ R112, R110, R112 ;  /* 0x000000706e707221 */ /* 0x000fe20000010000 */
[----:B------:R-:W-:Y:S01]  /*13410*/  F2FP.BF16.F32.PACK_AB R50, R123, R0 ;  /* 0x000000007b32723e */ /* 0x000fe200000010ff */
[----:B------:R-:W-:Y:S02]  /*13420*/  MUFU.EX2 R122, R122 ;  /* 0x0000007a007a7308 */ /* 0x000fe40000000800 */
[----:B------:R-:W-:-:S04]  /*13430*/  FADD.FTZ R112, R109, R112 ;  /* 0x000000706d707221 */ /* 0x000fc80000010000 */
[----:B------:R-:W-:Y:S01]  /*13440*/  FADD.FTZ R108, R108, R112 ;  /* 0x000000706c6c7221 */ /* 0x000fe20000010000 */
[----:B-1----:R-:W-:Y:S01]  /*13450*/  F2FP.BF16.F32.PACK_AB R51, R141, R140 ;  /* 0x0000008c8d33723e */ /* 0x002fe200000010ff */
[----:B------:R-:W1:Y:S02]  /*13460*/  MUFU.EX2 R124, R124 ;  /* 0x0000007c007c7308 */ /* 0x000e640000000800 */
[----:B------:R-:W-:-:S04]  /*13470*/  FADD.FTZ R108, R107, R108 ;  /* 0x0000006c6b6c7221 */ /* 0x000fc80000010000 */
[----:B------:R-:W-:Y:S01]  /*13480*/  FADD.FTZ R108, R119, R108 ;  /* 0x0000006c776c7221 */ /* 0x000fe20000010000 */
[----:B------:R-:W-:Y:S01]  /*13490*/  HMMA.16816.F32.BF16 R24, R48, R32, R24 ;  /* 0x000000203018723c */ /* 0x000fe20000041818 */
[----:B------:R-:W2:Y:S02]  /*134a0*/  MUFU.EX2 R125, R125 ;  /* 0x0000007d007d7308 */ /* 0x000ea40000000800 */
[----:B------:R-:W-:-:S03]  /*134b0*/  FADD.FTZ R108, R0, R108 ;  /* 0x0000006c006c7221 */ /* 0x000fc60000010000 */
[C---:B------:R-:W-:Y:S01]  /*134c0*/  HMMA.16816.F32.BF16 R4, R48.reuse, R34, R4 ;  /* 0x000000223004723c */ /* 0x040fe20000041804 */
[----:B------:R-:W4:Y:S01]  /*134d0*/  LDSM.16.MT88.4 R32, [R232+0xb800] ;  /* 0x00b80000e820783b */ /* 0x000f220000004200 */
[----:B------:R-:W-:Y:S01]  /*134e0*/  FADD.FTZ R123, R123, R108 ;  /* 0x0000006c7b7b7221 */ /* 0x000fe20000010000 */
[----:B------:R-:W5:Y:S01]  /*134f0*/  MUFU.EX2 R130, R130 ;  /* 0x0000008200827308 */ /* 0x000f620000000800 */
[----:B-1----:R-:W-:Y:S02]  /*13500*/  F2FP.BF16.F32.PACK_AB R52, R124, R122 ;  /* 0x0000007a7c34723e */ /* 0x002fe400000010ff */
[----:B------:R-:W-:Y:S01]  /*13510*/  HMMA.16816.F32.BF16 R12, R48, R28, R12 ;  /* 0x0000001c300c723c */ /* 0x000fe2000004180c */
[----:B------:R-:W-:-:S04]  /*13520*/  FADD.FTZ R123, R122, R123 ;  /* 0x0000007b7a7b7221 */ /* 0x000fc80000010000 */
[----:B------:R-:W-:Y:S01]  /*13530*/  FADD.FTZ R123, R124, R123 ;  /* 0x0000007b7c7b7221 */ /* 0x000fe20000010000 */
[----:B------:R-:W-:Y:S01]  /*13540*/  MUFU.EX2 R145, R145 ;  /* 0x0000009100917308 */ /* 0x000fe20000000800 */
[----:B------:R-:W-:Y:S01]  /*13550*/  HMMA.16816.F32.BF16 R20, R48, R30, R20 ;  /* 0x0000001e3014723c */ /* 0x000fe20000041814 */
[----:B------:R-:W1:Y:S01]  /*13560*/  LDSM.16.MT88.4 R28, [R236+0xb800] ;  /* 0x00b80000ec1c783b */ /* 0x000e620000004200 */
[----:B--2---:R-:W-:-:S04]  /*13570*/  FADD.FTZ R123, R125, R123 ;  /* 0x0000007b7d7b7221 */ /* 0x004fc80000010000 */
[----:B---3--:R-:W-:Y:S01]  /*13580*/  HMMA.16816.F32.BF16 R36, R48, R40, R36 ;  /* 0x000000283024723c */ /* 0x008fe20000041824 */
[----:B------:R-:W2:Y:S01]  /*13590*/  MUFU.EX2 R146, R146 ;  /* 0x0000009200927308 */ /* 0x000ea20000000800 */
[C---:B-----5:R-:W-:Y:S01]  /*135a0*/  F2FP.BF16.F32.PACK_AB R54, R130.reuse, R125 ;  /* 0x0000007d8236723e */ /* 0x060fe200000010ff */
[----:B------:R-:W-:-:S03]  /*135b0*/  FADD.FTZ R123, R130, R123 ;  /* 0x0000007b827b7221 */ /* 0x000fc60000010000 */
[C---:B------:R-:W-:Y:S01]  /*135c0*/  HMMA.16816.F32.BF16 R16, R48.reuse, R42, R16 ;  /* 0x0000002a3010723c */ /* 0x040fe20000041810 */
[----:B------:R-:W3:Y:S02]  /*135d0*/  LDSM.16.MT88.4 R40, [R231+0xb800] ;  /* 0x00b80000e728783b */ /* 0x000ee40000004200 */
[----:B------:R-:W-:Y:S03]  /*135e0*/  MUFU.EX2 R147, R147 ;  /* 0x0000009300937308 */ /* 0x000fe60000000800 */
[C---:B------:R-:W-:Y:S05]  /*135f0*/  HMMA.16816.F32.BF16 R44, R48.reuse, R8, R44 ;  /* 0x00000008302c723c */ /* 0x040fea000004182c */
[----:B------:R-:W5:Y:S01]  /*13600*/  MUFU.EX2 R148, R148 ;  /* 0x0000009400947308 */ /* 0x000f620000000800 */
[----:B------:R-:W-:Y:S01]  /*13610*/  HMMA.16816.F32.BF16 R132, R48, R10, R132 ;  /* 0x0000000a3084723c */ /* 0x000fe20000041884 */
[----:B------:R-:W3:Y:S01]  /*13620*/  LDSM.16.MT88.4 R8, [R230+0xb800] ;  /* 0x00b80000e608783b */ /* 0x000ee20000004200 */
[----:B--2---:R-:W-:-:S05]  /*13630*/  F2FP.BF16.F32.PACK_AB R53, R146, R145 ;  /* 0x000000919235723e */ /* 0x004fca00000010ff */
[----:B------:R-:W-:Y:S08]  /*13640*/  MUFU.EX2 R131, R131 ;  /* 0x0000008300837308 */ /* 0x000ff00000000800 */
[----:B------:R-:W2:Y:S01]  /*13650*/  MUFU.EX2 R136, R136 ;  /* 0x0000008800887308 */ /* 0x000ea20000000800 */
[----:B-----5:R-:W-:-:S07]  /*13660*/  F2FP.BF16.F32.PACK_AB R55, R148, R147 ;  /* 0x000000939437723e */ /* 0x020fce00000010ff */
[C---:B----4-:R-:W-:Y:S01]  /*13670*/  HMMA.16816.F32.BF16 R24, R52.reuse, R32, R24 ;  /* 0x000000203418723c */ /* 0x050fe20000041818 */
[----:B------:R-:W-:Y:S05]  /*13680*/  MUFU.EX2 R137, R137 ;  /* 0x0000008900897308 */ /* 0x000fea0000000800 */
[C---:B------:R-:W-:Y:S01]  /*13690*/  HMMA.16816.F32.BF16 R4, R52.reuse, R34, R4 ;  /* 0x000000223404723c */ /* 0x040fe20000041804 */
[----:B------:R-:W4:Y:S02]  /*136a0*/  LDSM.16.MT88.4 R32, [R232+0xc000] ;  /* 0x00c00000e820783b */ /* 0x000f240000004200 */
[----:B------:R-:W5:Y:S01]  /*136b0*/  MUFU.EX2 R142, R142 ;  /* 0x0000008e008e7308 */ /* 0x000f620000000800 */
[C---:B--2---:R-:W-:Y:S01]  /*136c0*/  F2FP.BF16.F32.PACK_AB R48, R136.reuse, R131 ;  /* 0x000000838830723e */ /* 0x044fe200000010ff */
[----:B------:R-:W-:Y:S01]  /*136d0*/  FADD.FTZ R131, R131, R123 ;  /* 0x0000007b83837221 */ /* 0x000fe20000010000 */
[----:B-1----:R-:W-:Y:S03]  /*136e0*/  HMMA.16816.F32.BF16 R12, R52, R28, R12 ;  /* 0x0000001c340c723c */ /* 0x002fe6000004180c */
[----:B------:R-:W-:-:S02]  /*136f0*/  FADD.FTZ R131, R136, R131 ;  /* 0x0000008388837221 */ /* 0x000fc40000010000 */
[----:B------:R-:W-:Y:S01]  /*13700*/  MUFU.EX2 R153, R153 ;  /* 0x0000009900997308 */ /* 0x000fe20000000800 */
[C---:B------:R-:W-:Y:S01]  /*13710*/  HMMA.16816.F32.BF16 R20, R52.reuse, R30, R20 ;  /* 0x0000001e3414723c */ /* 0x040fe20000041814 */
[----:B------:R-:W1:Y:S05]  /*13720*/  LDSM.16.MT88.4 R28, [R236+0xc000] ;  /* 0x00c00000ec1c783b */ /* 0x000e6a0000004200 */
[----:B---3--:R-:W-:Y:S01]  /*13730*/  HMMA.16816.F32.BF16 R36, R52, R40, R36 ;  /* 0x000000283424723c */ /* 0x008fe20000041824 */
[----:B------:R-:W2:Y:S01]  /*13740*/  MUFU.EX2 R154, R154 ;  /* 0x0000009a009a7308 */ /* 0x000ea20000000800 */
[----:B-----5:R-:W-:Y:S01]  /*13750*/  F2FP.BF16.F32.PACK_AB R50, R142, R137 ;  /* 0x000000898e32723e */ /* 0x020fe200000010ff */
        /* <DEDUP_REMOVED lines=38> */
[----:B------:R-:W2:Y:S08]  /*139c0*/  MUFU.EX2 R151, R151 ;  /* 0x0000009700977308 */ /* 0x000eb00000000800 */
[----:B------:R-:W1:Y:S01]  /*139d0*/  MUFU.EX2 R152, R152 ;  /* 0x0000009800987308 */ /* 0x000e620000000800 */
[----:B-----5:R-:W-:-:S07]  /*139e0*/  F2FP.BF16.F32.PACK_AB R55, R163, R162 ;  /* 0x000000a2a337723e */ /* 0x020fce00000010ff */
[----:B----4-:R-:W-:Y:S01]  /*139f0*/  HMMA.16816.F32.BF16 R24, R52, R32, R24 ;  /* 0x000000203418723c */ /* 0x010fe20000041818 */
[----:B------:R-:W4:Y:S01]  /*13a00*/  MUFU.EX2 R157, R157 ;  /* 0x0000009d009d7308 */ /* 0x000f220000000800 */
[----:B--2---:R-:W-:-:S04]  /*13a10*/  FADD.FTZ R149, R151, R149 ;  /* 0x0000009597957221 */ /* 0x004fc80000010000 */
[C---:B------:R-:W-:Y:S01]  /*13a20*/  HMMA.16816.F32.BF16 R4, R52.reuse, R34, R4 ;  /* 0x000000223404723c */ /* 0x040fe20000041804 */
[----:B------:R-:W2:Y:S02]  /*13a30*/  LDSM.16.MT88.4 R32, [R232+0xd000] ;  /* 0x00d00000e820783b */ /* 0x000ea40000004200 */
[----:B------:R-:W5:Y:S01]  /*13a40*/  MUFU.EX2 R159, R159 ;  /* 0x0000009f009f7308 */ /* 0x000f620000000800 */
[C---:B-1----:R-:W-:Y:S01]  /*13a50*/  F2FP.BF16.F32.PACK_AB R48, R152.reuse, R151 ;  /* 0x000000979830723e */ /* 0x042fe200000010ff */
[----:B------:R-:W-:Y:S01]  /*13a60*/  FADD.FTZ R152, R152, R149 ;  /* 0x0000009598987221 */ /* 0x000fe20000010000 */
[C---:B------:R-:W-:Y:S05]  /*13a70*/  HMMA.16816.F32.BF16 R12, R52.reuse, R28, R12 ;  /* 0x0000001c340c723c */ /* 0x040fea000004180c */
[----:B------:R-:W-:Y:S01]  /*13a80*/  MUFU.EX2 R192, R192 ;  /* 0x000000c000c07308 */ /* 0x000fe20000000800 */
[----:B------:R-:W-:Y:S01]  /*13a90*/  HMMA.16816.F32.BF16 R20, R52, R30, R20 ;  /* 0x0000001e3414723c */ /* 0x000fe20000041814 */
[----:B------:R-:W1:Y:S01]  /*13aa0*/  LDSM.16.MT88.4 R28, [R236+0xd000] ;  /* 0x00d00000ec1c783b */ /* 0x000e620000004200 */
[----:B----4-:R-:W-:-:S04]  /*13ab0*/  FADD.FTZ R152, R157, R152 ;  /* 0x000000989d987221 */ /* 0x010fc80000010000 */
[----:B---3--:R-:W-:Y:S01]  /*13ac0*/  HMMA.16816.F32.BF16 R36, R52, R40, R36 ;  /* 0x000000283424723c */ /* 0x008fe20000041824 */
[----:B------:R-:W3:Y:S01]  /*13ad0*/  MUFU.EX2 R181, R181 ;  /* 0x000000b500b57308 */ /* 0x000ee20000000800 */
[C---:B-----5:R-:W-:Y:S01]  /*13ae0*/  F2FP.BF16.F32.PACK_AB R50, R159.reuse, R157 ;  /* 0x0000009d9f32723e */ /* 0x060fe200000010ff */
[----:B------:R-:W-:-:S03]  /*13af0*/  FADD.FTZ R159, R159, R152 ;  /* 0x000000989f9f7221 */ /* 0x000fc60000010000 */
[C---:B------:R-:W-:Y:S01]  /*13b00*/  HMMA.16816.F32.BF16 R16, R52.reuse, R42, R16 ;  /* 0x0000002a3410723c */ /* 0x040fe20000041810 */
[----:B------:R-:W4:Y:S02]  /*13b10*/  LDSM.16.MT88.4 R40, [R231+0xd000] ;  /* 0x00d00000e728783b */ /* 0x000f240000004200 */
[----:B------:R-:W-:Y:S03]  /*13b20*/  MUFU.EX2 R193, R193 ;  /* 0x000000c100c17308 */ /* 0x000fe60000000800 */
[C---:B------:R-:W-:Y:S05]  /*13b30*/  HMMA.16816.F32.BF16 R44, R52.reuse, R8, R44 ;  /* 0x00000008342c723c */ /* 0x040fea000004182c */
[----:B------:R-:W5:Y:S01]  /*13b40*/  MUFU.EX2 R179, R179 ;  /* 0x000000b300b37308 */ /* 0x000f620000000800 */
[----:B------:R-:W-:Y:S01]  /*13b50*/  HMMA.16816.F32.BF16 R132, R52, R10, R132 ;  /* 0x0000000a3484723c */ /* 0x000fe20000041884 */
[----:B------:R-:W4:Y:S01]  /*13b60*/  LDSM.16.MT88.4 R8, [R230+0xd000] ;  /* 0x00d00000e608783b */ /* 0x000f220000004200 */
[----:B---3--:R-:W-:-:S05]  /*13b70*/  F2FP.BF16.F32.PACK_AB R49, R181, R192 ;  /* 0x000000c0b531723e */ /* 0x008fca00000010ff */
[----:B------:R-:W3:Y:S08]  /*13b80*/  MUFU.EX2 R158, R158 ;  /* 0x0000009e009e7308 */ /* 0x000ef00000000800 */
[----:B------:R-:W1:Y:S01]  /*13b90*/  MUFU.EX2 R164, R164 ;  /* 0x000000a400a47308 */ /* 0x000e620000000800 */
[----:B-----5:R-:W-:-:S07]  /*13ba0*/  F2FP.BF16.F32.PACK_AB R51, R179, R193 ;  /* 0x000000c1b333723e */ /* 0x020fce00000010ff */
[----:B--2---:R-:W-:Y:S01]  /*13bb0*/  HMMA.16816.F32.BF16 R24, R48, R32, R24 ;  /* 0x000000203018723c */ /* 0x004fe20000041818 */
[----:B------:R-:W2:Y:S01]  /*13bc0*/  MUFU.EX2 R187, R187 ;  /* 0x000000bb00bb7308 */ /* 0x000ea20000000800 */
[----:B---3--:R-:W-:-:S04]  /*13bd0*/  FADD.FTZ R159, R158, R159 ;  /* 0x0000009f9e9f7221 */ /* 0x008fc80000010000 */
[C---:B------:R-:W-:Y:S01]  /*13be0*/  HMMA.16816.F32.BF16 R4, R48.reuse, R34, R4 ;  /* 0x000000223004723c */ /* 0x040fe20000041804 */
[----:B------:R-:W3:Y:S02]  /*13bf0*/  LDSM.16.MT88.4 R32, [R232+0xd800] ;  /* 0x00d80000e820783b */ /* 0x000ee40000004200 */
[----:B------:R-:W5:Y:S01]  /*13c00*/  MUFU.EX2 R188, R188 ;  /* 0x000000bc00bc7308 */ /* 0x000f620000000800 */
[C---:B-1----:R-:W-:Y:S01]  /*13c10*/  F2FP.BF16.F32.PACK_AB R52, R164.reuse, R158 ;  /* 0x0000009ea434723e */ /* 0x042fe200000010ff */
[----:B------:R-:W-:Y:S01]  /*13c20*/  FADD.FTZ R159, R164, R159 ;  /* 0x0000009fa49f7221 */ /* 0x000fe20000010000 */
[C---:B------:R-:W-:Y:S05]  /*13c30*/  HMMA.16816.F32.BF16 R12, R48.reuse, R28, R12 ;  /* 0x0000001c300c723c */ /* 0x040fea000004180c */
[----:B------:R-:W-:Y:S01]  /*13c40*/  MUFU.EX2 R191, R191 ;  /* 0x000000bf00bf7308 */ /* 0x000fe20000000800 */
[----:B------:R-:W-:Y:S01]  /*13c50*/  HMMA.16816.F32.BF16 R20, R48, R30, R20 ;  /* 0x0000001e3014723c */ /* 0x000fe20000041814 */
[----:B------:R-:W1:Y:S01]  /*13c60*/  LDSM.16.MT88.4 R28, [R236+0xd800] ;  /* 0x00d80000ec1c783b */ /* 0x000e620000004200 */
[----:B--2---:R-:W-:-:S04]  /*13c70*/  FADD.FTZ R159, R187, R159 ;  /* 0x0000009fbb9f7221 */ /* 0x004fc80000010000 */
[----:B----4-:R-:W-:Y:S01]  /*13c80*/  HMMA.16816.F32.BF16 R36, R48, R40, R36 ;  /* 0x000000283024723c */ /* 0x010fe20000041824 */
[----:B------:R-:W2:Y:S01]  /*13c90*/  MUFU.EX2 R177, R177 ;  /* 0x000000b100b17308 */ /* 0x000ea20000000800 */
        /* <DEDUP_REMOVED lines=10> */
[----:B------:R-:W2:Y:S08]  /*13d40*/  MUFU.EX2 R189, R189 ;  /* 0x000000bd00bd7308 */ /* 0x000eb00000000800 */
[----:B------:R-:W1:Y:S01]  /*13d50*/  MUFU.EX2 R182, R182 ;  /* 0x000000b600b67308 */ /* 0x000e620000000800 */
[----:B-----5:R-:W-:-:S07]  /*13d60*/  F2FP.BF16.F32.PACK_AB R55, R174, R190 ;  /* 0x000000beae37723e */ /* 0x020fce00000010ff */
[----:B---3--:R-:W-:Y:S01]  /*13d70*/  HMMA.16816.F32.BF16 R24, R52, R32, R24 ;  /* 0x000000203418723c */ /* 0x008fe20000041818 */
[----:B------:R-:W-:Y:S01]  /*13d80*/  MUFU.EX2 R194, R194 ;  /* 0x000000c200c27308 */ /* 0x000fe20000000800 */
[----:B--2---:R-:W-:-:S04]  /*13d90*/  FADD.FTZ R188, R189, R188 ;  /* 0x000000bcbdbc7221 */ /* 0x004fc80000010000 */
[C---:B------:R-:W-:Y:S01]  /*13da0*/  HMMA.16816.F32.BF16 R4, R52.reuse, R34, R4 ;  /* 0x000000223404723c */ /* 0x040fe20000041804 */
[----:B------:R-:W2:Y:S02]  /*13db0*/  LDSM.16.MT88.4 R32, [R232+0xe000] ;  /* 0x00e00000e820783b */ /* 0x000ea40000004200 */
[----:B------:R-:W3:Y:S01]  /*13dc0*/  MUFU.EX2 R178, R178 ;  /* 0x000000b200b27308 */ /* 0x000ee20000000800 */
[C---:B-1----:R-:W-:Y:S01]  /*13dd0*/  F2FP.BF16.F32.PACK_AB R48, R182.reuse, R189 ;  /* 0x000000bdb630723e */ /* 0x042fe200000010ff */
[----:B------:R-:W-:Y:S01]  /*13de0*/  FADD.FTZ R188, R182, R188 ;  /* 0x000000bcb6bc7221 */ /* 0x000fe20000010000 */
[C---:B------:R-:W-:Y:S05]  /*13df0*/  HMMA.16816.F32.BF16 R12, R52.reuse, R28, R12 ;  /* 0x0000001c340c723c */ /* 0x040fea000004180c */
[----:B------:R-:W-:Y:S01]  /*13e00*/  MUFU.EX2 R184, R184 ;  /* 0x000000b800b87308 */ /* 0x000fe20000000800 */
[C---:B------:R-:W-:Y:S01]  /*13e10*/  HMMA.16816.F32.BF16 R20, R52.reuse, R30, R20 ;  /* 0x0000001e3414723c */ /* 0x040fe20000041814 */
[----:B------:R-:W1:Y:S05]  /*13e20*/  LDSM.16.MT88.4 R28, [R236+0xe000] ;  /* 0x00e00000ec1c783b */ /* 0x000e6a0000004200 */
        /* <DEDUP_REMOVED lines=12> */
[----:B----4-:R-:W-:-:S05]  /*13ef0*/  F2FP.BF16.F32.PACK_AB R49, R172, R184 ;  /* 0x000000b8ac31723e */ /* 0x010fca00000010ff */
[----:B------:R-:W-:Y:S01]  /*13f00*/  MUFU.EX2 R186, R186 ;  /* 0x000000ba00ba7308 */ /* 0x000fe20000000800 */
[--C-:B------:R-:W-:Y:S01]  /*13f10*/  FFMA.FTZ R52, R98, UR4, -R116.reuse ;  /* 0x0000000462347c23 */ /* 0x100fe20008010874 */
[----:B------:R-:W-:-:S06]  /*13f20*/  FFMA.FTZ R98, R63, UR4, -R116 ;  /* 0x000000043f627c23 */ /* 0x000fcc0008010874 */
[----:B------:R-:W-:Y:S01]  /*13f30*/  MUFU.EX2 R176, R176 ;  /* 0x000000b000b07308 */ /* 0x000fe20000000800 */
[----:B-----5:R-:W-:-:S07]  /*13f40*/  F2FP.BF16.F32.PACK_AB R51, R171, R183 ;  /* 0x000000b7ab33723e */ /* 0x020fce00000010ff */
[C---:B--2---:R-:W-:Y:S01]  /*13f50*/  HMMA.16816.F32.BF16 R24, R48.reuse, R32, R24 ;  /* 0x000000203018723c */ /* 0x044fe20000041818 */
[----:B------:R-:W-:Y:S05]  /*13f60*/  MUFU.EX2 R185, R185 ;  /* 0x000000b900b97308 */ /* 0x000fea0000000800 */
[C---:B------:R-:W-:Y:S01]  /*13f70*/  HMMA.16816.F32.BF16 R4, R48.reuse, R34, R4 ;  /* 0x000000223004723c */ /* 0x040fe20000041804 */
[----:B------:R-:W2:Y:S02]  /*13f80*/  LDSM.16.MT88.4 R32, [R232+0xe800] ;  /* 0x00e80000e820783b */ /* 0x000ea40000004200 */
[----:B------:R-:W4:Y:S03]  /*13f90*/  MUFU.EX2 R173, R173 ;  /* 0x000000ad00ad7308 */ /* 0x000f260000000800 */
[C---:B-1----:R-:W-:Y:S05]  /*13fa0*/  HMMA.16816.F32.BF16 R12, R48.reuse, R28, R12 ;  /* 0x0000001c300c723c */ /* 0x042fea000004180c */
[----:B------:R-:W-:Y:S01]  /*13fb0*/  MUFU.EX2 R169, R169 ;  /* 0x000000a900a97308 */ /* 0x000fe20000000800 */
[C---:B------:R-:W-:Y:S01]  /*13fc0*/  HMMA.16816.F32.BF16 R20, R48.reuse, R30, R20 ;  /* 0x0000001e3014723c */ /* 0x040fe20000041814 */
[----:B------:R-:W1:Y:S05]  /*13fd0*/  LDSM.16.MT88.4 R28, [R236+0xe800] ;  /* 0x00e80000ec1c783b */ /* 0x000e6a0000004200 */
[----:B---3--:R-:W-:Y:S01]  /*13fe0*/  HMMA.16816.F32.BF16 R36, R48, R40, R36 ;  /* 0x000000283024723c */ /* 0x008fe20000041824 */
[----:B------:R-:W3:Y:S01]  /*13ff0*/  MUFU.EX2 R165, R165 ;  /* 0x000000a500a57308 */ /* 0x000ee20000000800 */
[----:B----4-:R-:W-:-:S04]  /*14000*/  F2FP.BF16.F32.PACK_AB R54, R173, R185 ;  /* 0x000000b9ad36723e */ /* 0x010fc800000010ff */
        /* <DEDUP_REMOVED lines=8> */
[----:B------:R3:W-:Y:S08]  /*14090*/  MUFU.EX2 R63, R52 ;  /* 0x00000034003f7308 */ /* 0x0007f00000000800 */
[----:B------:R-:W-:Y:S01]  /*140a0*/  MUFU.EX2 R180, R180 ;  /* 0x000000b400b47308 */ /* 0x000fe20000000800 */
[----:B-----5:R-:W-:-:S07]  /*140b0*/  F2FP.BF16.F32.PACK_AB R55, R195, R168 ;  /* 0x000000a8c337723e */ /* 0x020fce00000010ff */
[----:B------:R-:W5:Y:S01]  /*140c0*/  MUFU.EX2 R170, R170 ;  /* 0x000000aa00aa7308 */ /* 0x000f620000000800 */
[----:B---3--:R-:W-:Y:S01]  /*140d0*/  F2FP.BF16.F32.PACK_AB R52, R176, R186 ;  /* 0x000000bab034723e */ /* 0x008fe200000010ff */
[----:B------:R-:W-:-:S04]  /*140e0*/  FADD.FTZ R186, R186, R194 ;  /* 0x000000c2baba7221 */ /* 0x000fc80000010000 */
[----:B------:R-:W-:Y:S02]  /*140f0*/  FADD.FTZ R186, R176, R186 ;  /* 0x000000bab0ba7221 */ /* 0x000fe40000010000 */
[----:B--2---:R-:W-:Y:S01]  /*14100*/  HMMA.16816.F32.BF16 R24, R52, R32, R24 ;  /* 0x000000203418723c */ /* 0x004fe20000041818 */
[----:B------:R-:W-:Y:S01]  /*14110*/  MUFU.EX2 R175, R175 ;  /* 0x000000af00af7308 */ /* 0x000fe20000000800 */
[----:B------:R-:W-:-:S04]  /*14120*/  FADD.FTZ R185, R185, R186 ;  /* 0x000000bab9b97221 */ /* 0x000fc80000010000 */
        /* <DEDUP_REMOVED lines=19> */
[----:B------:R-:W-:Y:S01]  /*14260*/  HMMA.16816.F32.BF16 R44, R52, R8, R44 ;  /* 0x00000008342c723c */ /* 0x000fe2000004182c */
[----:B------:R-:W-:-:S04]  /*14270*/  FADD.FTZ R64, R63, R64 ;  /* 0x000000403f407221 */ /* 0x000fc80000010000 */
[----:B------:R-:W5:Y:S01]  /*14280*/  MUFU.EX2 R196, R196 ;  /* 0x000000c400c47308 */ /* 0x000f620000000800 */
[----:B------:R-:W-:Y:S01]  /*14290*/  HMMA.16816.F32.BF16 R132, R52, R10, R132 ;  /* 0x0000000a3484723c */ /* 0x000fe20000041884 */
[----:B------:R-:W-:Y:S01]  /*142a0*/  LDSM.16.MT88.4 R52, [R232+0xf800] ;  /* 0x00f80000e834783b */ /* 0x000fe20000004200 */
[----:B----4-:R-:W-:-:S03]  /*142b0*/  F2FP.BF16.F32.PACK_AB R49, R60, R91 ;  /* 0x0000005b3c31723e */ /* 0x010fc600000010ff */
[----:B------:R-:W4:Y:S02]  /*142c0*/  LDSM.16.MT88.4 R8, [R230+0xf000] ;  /* 0x00f00000e608783b */ /* 0x000f240000004200 */
[----:B------:R-:W1:Y:S08]  /*142d0*/  MUFU.EX2 R98, R98 ;  /* 0x0000006200627308 */ /* 0x000e700000000800 */
[----:B------:R-:W3:Y:S01]  /*142e0*/  MUFU.EX2 R97, R97 ;  /* 0x0000006100617308 */ /* 0x000ee20000000800 */
[----:B-----5:R-:W-:-:S07]  /*142f0*/  F2FP.BF16.F32.PACK_AB R51, R196, R90 ;  /* 0x0000005ac433723e */ /* 0x020fce00000010ff */
[----:B------:R-:W5:Y:S01]  /*14300*/  MUFU.EX2 R62, R62 ;  /* 0x0000003e003e7308 */ /* 0x000f620000000800 */
[----:B--2---:R-:W-:Y:S01]  /*14310*/  HMMA.16816.F32.BF16 R4, R48, R34, R4 ;  /* 0x000000223004723c */ /* 0x004fe20000041804 */
[C---:B-1----:R-:W-:Y:S01]  /*14320*/  F2FP.BF16.F32.PACK_AB R56, R98.reuse, R63 ;  /* 0x0000003f6238723e */ /* 0x042fe200000010ff */
[----:B------:R-:W-:-:S04]  /*14330*/  FADD.FTZ R98, R98, R64 ;  /* 0x0000004062627221 */ /* 0x000fc80000010000 */
[----:B------:R-:W-:Y:S01]  /*14340*/  HMMA.16816.F32.BF16 R12, R48, R28, R12 ;  /* 0x0000001c300c723c */ /* 0x000fe2000004180c */
[----:B------:R-:W-:Y:S01]  /*14350*/  MUFU.EX2 R89, R89 ;  /* 0x0000005900597308 */ /* 0x000fe20000000800 */
[----:B---3--:R-:W-:-:S04]  /*14360*/  FADD.FTZ R98, R97, R98 ;  /* 0x0000006261627221 */ /* 0x008fc80000010000 */
[C---:B------:R-:W-:Y:S01]  /*14370*/  HMMA.16816.F32.BF16 R20, R48.reuse, R30, R20 ;  /* 0x0000001e3014723c */ /* 0x040fe20000041814 */
[----:B------:R-:W1:Y:S02]  /*14380*/  LDSM.16.MT88.4 R28, [R236+0xf800] ;  /* 0x00f80000ec1c783b */ /* 0x000e640000004200 */
[----:B------:R-:W2:Y:S01]  /*14390*/  MUFU.EX2 R197, R197 ;  /* 0x000000c500c57308 */ /* 0x000ea20000000800 */
[C---:B-----5:R-:W-:Y:S01]  /*143a0*/  F2FP.BF16.F32.PACK_AB R58, R62.reuse, R97 ;  /* 0x000000613e3a723e */ /* 0x060fe200000010ff */
[----:B------:R-:W-:Y:S01]  /*143b0*/  FADD.FTZ R62, R62, R98 ;  /* 0x000000623e3e7221 */ /* 0x000fe20000010000 */
[C---:B------:R-:W-:Y:S01]  /*143c0*/  HMMA.16816.F32.BF16 R24, R48.reuse, R32, R24 ;  /* 0x000000203018723c */ /* 0x040fe20000041818 */
[----:B------:R-:W3:Y:S04]  /*143d0*/  LDSM.16.MT88.4 R32, [R231+0xf800] ;  /* 0x00f80000e720783b */ /* 0x000ee80000004200 */
[----:B------:R-:W-:Y:S01]  /*143e0*/  MUFU.EX2 R88, R88 ;  /* 0x0000005800587308 */ /* 0x000fe20000000800 */
[C---:B------:R-:W-:Y:S06]  /*143f0*/  HMMA.16816.F32.BF16 R36, R48.reuse, R40, R36 ;  /* 0x000000283024723c */ /* 0x040fec0000041824 */
[C---:B------:R-:W-:Y:S01]  /*14400*/  HMMA.16816.F32.BF16 R16, R48.reuse, R42, R16 ;  /* 0x0000002a3010723c */ /* 0x040fe20000041810 */
[----:B------:R-:W5:Y:S01]  /*14410*/  MUFU.EX2 R198, R198 ;  /* 0x000000c600c67308 */ /* 0x000f620000000800 */
[----:B--2---:R-:W-:Y:S01]  /*14420*/  F2FP.BF16.F32.PACK_AB R57, R197, R89 ;  /* 0x00000059c539723e */ /* 0x004fe200000010ff */
[----:B------:R-:W2:Y:S03]  /*14430*/  LDSM.16.MT88.4 R40, [R230+0xf800] ;  /* 0x00f80000e628783b */ /* 0x000ea60000004200 */
[C---:B----4-:R-:W-:Y:S03]  /*14440*/  HMMA.16816.F32.BF16 R44, R48.reuse, R8, R44 ;  /* 0x00000008302c723c */ /* 0x050fe6000004182c */
[----:B------:R-:W4:Y:S03]  /*14450*/  MUFU.EX2 R96, R96 ;  /* 0x0000006000607308 */ /* 0x000f260000000800 */
[----:B------:R-:W-:Y:S01]  /*14460*/  HMMA.16816.F32.BF16 R132, R48, R10, R132 ;  /* 0x0000000a3084723c */ /* 0x000fe20000041884 */
[----:B------:R-:W-:Y:S04]  /*14470*/  LDSM.16.MT88.4 R8, [R236+0x10000] ;  /* 0x01000000ec08783b */ /* 0x000fe80000004200 */
[----:B------:R-:W3:Y:S01]  /*14480*/  MUFU.EX2 R61, R61 ;  /* 0x0000003d003d7308 */ /* 0x000ee20000000800 */
[----:B-----5:R-:W-:-:S07]  /*14490*/  F2FP.BF16.F32.PACK_AB R59, R198, R88 ;  /* 0x00000058c63b723e */ /* 0x020fce00000010ff */
[----:B------:R-:W-:Y:S01]  /*144a0*/  HMMA.16816.F32.BF16 R4, R56, R54, R4 ;  /* 0x000000363804723c */ /* 0x000fe20000041804 */
[----:B------:R-:W-:Y:S01]  /*144b0*/  MUFU.EX2 R95, R95 ;  /* 0x0000005f005f7308 */ /* 0x000fe20000000800 */
[----:B----4-:R-:W-:-:S04]  /*144c0*/  FADD.FTZ R62, R96, R62 ;  /* 0x0000003e603e7221 */ /* 0x010fc80000010000 */
[C---:B-1----:R-:W-:Y:S01]  /*144d0*/  HMMA.16816.F32.BF16 R12, R56.reuse, R28, R12 ;  /* 0x0000001c380c723c */ /* 0x042fe2000004180c */
[----:B------:R-:W-:Y:S01]  /*144e0*/  FFMA.FTZ R55, R249, R120, R105 ;  /* 0x00000078f9377223 */ /* 0x000fe20000010069 */
[--C-:B------:R-:W-:Y:S01]  /*144f0*/  FFMA.FTZ R54, R94, UR4, -R116.reuse ;  /* 0x000000045e367c23 */ /* 0x100fe20008010874 */
[----:B------:R-:W1:Y:S01]  /*14500*/  MUFU.EX2 R78, R78 ;  /* 0x0000004e004e7308 */ /* 0x000e620000000800 */
[----:B---3--:R-:W-:Y:S01]  /*14510*/  F2FP.BF16.F32.PACK_AB R48, R61, R96 ;  /* 0x000000603d30723e */ /* 0x008fe200000010ff */
[----:B------:R-:W-:Y:S01]  /*14520*/  FADD.FTZ R55, R70, R55 ;  /* 0x0000003746377221 */ /* 0x000fe20000010000 */
[C---:B------:R-:W-:Y:S01]  /*14530*/  HMMA.16816.F32.BF16 R20, R56.reuse, R30, R20 ;  /* 0x0000001e3814723c */ /* 0x040fe20000041814 */
[----:B------:R-:W3:Y:S01]  /*14540*/  LDSM.16.MT88.4 R28, [R232+0x10000] ;  /* 0x01000000e81c783b */ /* 0x000ee20000004200 */
[--C-:B------:R-:W-:Y:S01]  /*14550*/  FFMA.FTZ R70, R74, UR4, -R116.reuse ;  /* 0x000000044a467c23 */ /* 0x100fe20008010874 */
[----:B------:R-:W-:Y:S01]  /*14560*/  FADD.FTZ R55, R3, R55 ;  /* 0x0000003703377221 */ /* 0x000fe20000010000 */
[----:B------:R-:W-:Y:S01]  /*14570*/  FFMA.FTZ R3, R77, UR4, -R116 ;  /* 0x000000044d037c23 */ /* 0x000fe20008010874 */
[----:B------:R-:W-:Y:S01]  /*14580*/  MUFU.EX2 R87, R87 ;  /* 0x0000005700577308 */ /* 0x000fe20000000800 */
[C---:B------:R-:W-:Y:S01]  /*14590*/  HMMA.16816.F32.BF16 R24, R56.reuse, R52, R24 ;  /* 0x000000343818723c */ /* 0x040fe20000041818 */
[----:B------:R-:W-:Y:S01]  /*145a0*/  FADD.FTZ R55, R2, R55 ;  /* 0x0000003702377221 */ /* 0x000fe20000010000 */
[----:B------:R-:W-:Y:S01]  /*145b0*/  FFMA.FTZ R74, R99, UR4, -R106 ;  /* 0x00000004634a7c23 */ /* 0x000fe2000801086a */
[----:B------:R-:W-:Y:S01]  /*145c0*/  FFMA.FTZ R77, R80, UR4, -R116 ;  /* 0x00000004504d7c23 */ /* 0x000fe20008010874 */
[--C-:B------:R-:W-:Y:S01]  /*145d0*/  FFMA.FTZ R249, R71, UR4, -R106.reuse ;  /* 0x0000000447f97c23 */ /* 0x100fe2000801086a */
[----:B------:R-:W-:Y:S01]  /*145e0*/  FADD.FTZ R126, R126, R55 ;  /* 0x000000377e7e7221 */ /* 0x000fe20000010000 */
[C---:B------:R-:W-:Y:S01]  /*145f0*/  HMMA.16816.F32.BF16 R36, R56.reuse, R32, R36 ;  /* 0x000000203824723c */ /* 0x040fe20000041824 */
[--C-:B------:R-:W-:Y:S01]  /*14600*/  FFMA.FTZ R52, R86, UR4, -R106.reuse ;  /* 0x0000000456347c23 */ /* 0x100fe2000801086a */
[----:B------:R-:W-:Y:S01]  /*14610*/  FFMA.FTZ R53, R72, UR4, -R106 ;  /* 0x0000000448357c23 */ /* 0x000fe2000801086a */
[----:B------:R-:W-:Y:S01]  /*14620*/  FADD.FTZ R126, R127, R126 ;  /* 0x0000007e7f7e7221 */ /* 0x000fe20000010000 */
[----:B------:R-:W4:Y:S01]  /*14630*/  MUFU.EX2 R73, R73 ;  /* 0x0000004900497308 */ /* 0x000f220000000800 */
[----:B-1----:R-:W-:Y:S01]  /*14640*/  F2FP.BF16.F32.PACK_AB R50, R78, R95 ;  /* 0x0000005f4e32723e */ /* 0x002fe200000010ff */
[C---:B------:R-:W-:Y:S01]  /*14650*/  HMMA.16816.F32.BF16 R16, R56.reuse, R34, R16 ;  /* 0x000000223810723c */ /* 0x040fe20000041810 */
[----:B------:R-:W-:Y:S01]  /*14660*/  FADD.FTZ R126, R128, R126 ;  /* 0x0000007e807e7221 */ /* 0x000fe20000010000 */
[----:B------:R-:W1:Y:S01]  /*14670*/  LDSM.16.MT88.4 R32, [R231+0x10000] ;  /* 0x01000000e720783b */ /* 0x000e620000004200 */
[----:B------:R-:W-:Y:S01]  /*14680*/  FFMA.FTZ R55, R76, UR4, -R116 ;  /* 0x000000044c377c23 */ /* 0x000fe20008010874 */
[----:B------:R-:W-:Y:S01]  /*14690*/  FFMA.FTZ R72, R83, UR4, -R106 ;  /* 0x0000000453487c23 */ /* 0x000fe2000801086a */
[----:B------:R-:W-:Y:S01]  /*146a0*/  FADD.FTZ R126, R129, R126 ;  /* 0x0000007e817e7221 */ /* 0x000fe20000010000 */
[----:B------:R-:W-:Y:S01]  /*146b0*/  MUFU.EX2 R52, R52 ;  /* 0x0000003400347308 */ /* 0x000fe20000000800 */
[----:B--2---:R-:W-:Y:S01]  /*146c0*/  HMMA.16816.F32.BF16 R44, R56, R40, R44 ;  /* 0x00000028382c723c */ /* 0x004fe2000004182c */
[----:B------:R-:W-:Y:S01]  /*146d0*/  FFMA.FTZ R76, R104, UR4, -R116 ;  /* 0x00000004684c7c23 */ /* 0x000fe20008010874 */
[----:B------:R-:W-:Y:S01]  /*146e0*/  FADD.FTZ R138, R138, R126 ;  /* 0x0000007e8a8a7221 */ /* 0x000fe20000010000 */
[----:B------:R-:W-:-:S03]  /*146f0*/  FADD.FTZ R61, R61, R62 ;  /* 0x0000003e3d3d7221 */ /* 0x000fc60000010000 */
[----:B------:R-:W-:Y:S01]  /*14700*/  FADD.FTZ R138, R139, R138 ;  /* 0x0000008a8b8a7221 */ /* 0x000fe20000010000 */
[----:B------:R-:W2:Y:S01]  /*14710*/  MUFU.EX2 R53, R53 ;  /* 0x0000003500357308 */ /* 0x000ea20000000800 */
[----:B------:R-:W-:Y:S01]  /*14720*/  HMMA.16816.F32.BF16 R132, R56, R42, R132 ;  /* 0x0000002a3884723c */ /* 0x000fe20000041884 */
[----:B----4-:R-:W-:Y:S01]  /*14730*/  F2FP.BF16.F32.PACK_AB R49, R73, R87 ;  /* 0x000000574931723e */ /* 0x010fe200000010ff */
[----:B------:R-:W-:Y:S01]  /*14740*/  FADD.FTZ R138, R140, R138 ;  /* 0x0000008a8c8a7221 */ /* 0x000fe20000010000 */
[----:B------:R-:W4:Y:S01]  /*14750*/  LDSM.16.MT88.4 R40, [R230+0x10000] ;  /* 0x01000000e628783b */ /* 0x000f220000004200 */
[----:B------:R-:W-:Y:S02]  /*14760*/  FADD.FTZ R61, R95, R61 ;  /* 0x0000003d5f3d7221 */ /* 0x000fe40000010000 */
[----:B------:R-:W-:Y:S01]  /*14770*/  FADD.FTZ R141, R141, R138 ;  /* 0x0000008a8d8d7221 */ /* 0x000fe20000010000 */
[--C-:B------:R-:W-:Y:S01]  /*14780*/  FFMA.FTZ R56, R85, UR4, -R106.reuse ;  /* 0x0000000455387c23 */ /* 0x100fe2000801086a */
[--C-:B------:R-:W-:Y:S01]  /*14790*/  FFMA.FTZ R57, R67, UR4, -R106.reuse ;  /* 0x0000000443397c23 */ /* 0x100fe2000801086a */
[----:B------:R-:W-:Y:S01]  /*147a0*/  FFMA.FTZ R58, R66, UR4, -R106 ;  /* 0x00000004423a7c23 */ /* 0x000fe2000801086a */
[----:B------:R-:W-:Y:S01]  /*147b0*/  FADD.FTZ R141, R145, R141 ;  /* 0x0000008d918d7221 */ /* 0x000fe20000010000 */
[----:B------:R-:W5:Y:S01]  /*147c0*/  MUFU.EX2 R54, R54 ;  /* 0x0000003600367308 */ /* 0x000f620000000800 */
[--C-:B------:R-:W-:Y:S01]  /*147d0*/  FFMA.FTZ R66, R75, UR4, -R116.reuse ;  /* 0x000000044b427c23 */ /* 0x100fe20008010874 */
[--C-:B------:R-:W-:Y:S01]  /*147e0*/  FFMA.FTZ R59, R92, UR4, -R116.reuse ;  /* 0x000000045c3b7c23 */ /* 0x100fe20008010874 */
[----:B------:R-:W-:Y:S01]  /*147f0*/  FADD.FTZ R146, R146, R141 ;  /* 0x0000008d92927221 */ /* 0x000fe20000010000 */
[----:B------:R-:W-:Y:S01]  /*14800*/  FFMA.FTZ R67, R100, UR4, -R116 ;  /* 0x0000000464437c23 */ /* 0x000fe20008010874 */
[----:B--2---:R-:W-:Y:S01]  /*14810*/  F2FP.BF16.F32.PACK_AB R51, R53, R52 ;  /* 0x000000343533723e */ /* 0x004fe200000010ff */
[----:B------:R-:W-:Y:S01]  /*14820*/  FFMA.FTZ R75, R79, UR4, -R106 ;  /* 0x000000044f4b7c23 */ /* 0x000fe2000801086a */
[----:B------:R-:W-:Y:S01]  /*14830*/  FADD.FTZ R146, R147, R146 ;  /* 0x0000009293927221 */ /* 0x000fe20000010000 */
[----:B------:R-:W2:Y:S01]  /*14840*/  MUFU.EX2 R3, R3 ;  /* 0x0000000300037308 */ /* 0x000ea20000000800 */
[----:B------:R-:W-:Y:S01]  /*14850*/  FFMA.FTZ R79, R103, UR4, -R116 ;  /* 0x00000004674f7c23 */ /* 0x000fe20008010874 */
[----:B------:R-:W-:Y:S01]  /*14860*/  LDSM.16.MT88.4 R140, [R231+0x11800] ;  /* 0x01180000e78c783b */ /* 0x000fe20000004200 */
[----:B------:R-:W-:Y:S01]  /*14870*/  FADD.FTZ R148, R148, R146 ;  /* 0x0000009294947221 */ /* 0x000fe20000010000 */
[----:B---3--:R-:W-:Y:S01]  /*14880*/  HMMA.16816.F32.BF16 R24, R48, R28, R24 ;  /* 0x0000001c3018723c */ /* 0x008fe20000041818 */
[----:B------:R-:W-:-:S02]  /*14890*/  FADD.FTZ R78, R78, R61 ;  /* 0x0000003d4e4e7221 */ /* 0x000fc40000010000 */
[----:B------:R-:W-:Y:S01]  /*148a0*/  FADD.FTZ R148, R153, R148 ;  /* 0x0000009499947221 */ /* 0x000fe20000010000 */
[----:B------:R-:W-:Y:S01]  /*148b0*/  MUFU.EX2 R2, R93 ;  /* 0x0000005d00027308 */ /* 0x000fe20000000800 */
[----:B-----5:R-:W-:Y:S01]  /*148c0*/  FADD.FTZ R78, R54, R78 ;  /* 0x0000004e364e7221 */ /* 0x020fe20000010000 */
[C---:B------:R-:W-:Y:S01]  /*148d0*/  HMMA.16816.F32.BF16 R4, R48.reuse, R30, R4 ;  /* 0x0000001e3004723c */ /* 0x040fe20000041804 */
[----:B------:R-:W-:Y:S01]  /*148e0*/  FADD.FTZ R154, R154, R148 ;  /* 0x000000949a9a7221 */ /* 0x000fe20000010000 */
[----:B------:R-:W3:Y:S03]  /*148f0*/  LDSM.16.MT88.4 R28, [R232+0x10800] ;  /* 0x01080000e81c783b */ /* 0x000ee60000004200 */
[----:B------:R-:W-:Y:S01]  /*14900*/  FADD.FTZ R154, R155, R154 ;  /* 0x0000009a9b9a7221 */ /* 0x000fe20000010000 */
[----:B------:R-:W-:Y:S01]  /*14910*/  HMMA.16816.F32.BF16 R12, R48, R8, R12 ;  /* 0x00000008300c723c */ /* 0x000fe2000004180c */
[----:B------:R-:W-:Y:S01]  /*14920*/  MUFU.EX2 R55, R55 ;  /* 0x0000003700377308 */ /* 0x000fe20000000800 */
[----:B------:R-:W-:Y:S01]  /*14930*/  LDSM.16.MT88.4 R148, [R232+0x11800] ;  /* 0x01180000e894783b */ /* 0x000fe20000004200 */
[----:B------:R-:W-:-:S03]  /*14940*/  FADD.FTZ R156, R156, R154 ;  /* 0x0000009a9c9c7221 */ /* 0x000fc60000010000 */
[C---:B------:R-:W-:Y:S01]  /*14950*/  HMMA.16816.F32.BF16 R20, R48.reuse, R10, R20 ;  /* 0x0000000a3014723c */ /* 0x040fe20000041814 */
[----:B------:R-:W-:Y:S01]  /*14960*/  FADD.FTZ R156, R160, R156 ;  /* 0x0000009ca09c7221 */ /* 0x000fe20000010000 */
[----:B------:R-:W5:Y:S01]  /*14970*/  LDSM.16.MT88.4 R8, [R236+0x10800] ;  /* 0x01080000ec08783b */ /* 0x000f620000004200 */
[----:B------:R-:W-:Y:S02]  /*14980*/  MUFU.EX2 R56, R56 ;  /* 0x0000003800387308 */ /* 0x000fe40000000800 */
[----:B------:R-:W-:Y:S01]  /*14990*/  FADD.FTZ R161, R161, R156 ;  /* 0x0000009ca1a17221 */ /* 0x000fe20000010000 */
[C---:B-1----:R-:W-:Y:S01]  /*149a0*/  HMMA.16816.F32.BF16 R36, R48.reuse, R32, R36 ;  /* 0x000000203024723c */ /* 0x042fe20000041824 */
[----:B------:R-:W-:Y:S02]  /*149b0*/  LDSM.16.MT88.4 R156, [R236+0x11800] ;  /* 0x01180000ec9c783b */ /* 0x000fe40000004200 */
[----:B------:R-:W-:Y:S02]  /*149c0*/  FADD.FTZ R162, R162, R161 ;  /* 0x000000a1a2a27221 */ /* 0x000fe40000010000 */
[----:B------:R-:W1:Y:S01]  /*149d0*/  MUFU.EX2 R57, R57 ;  /* 0x0000003900397308 */ /* 0x000e620000000800 */
[C---:B------:R-:W-:Y:S01]  /*149e0*/  HMMA.16816.F32.BF16 R16, R48.reuse, R34, R16 ;  /* 0x000000223010723c */ /* 0x040fe20000041810 */
[----:B------:R-:W-:Y:S01]  /*149f0*/  FADD.FTZ R162, R163, R162 ;  /* 0x000000a2a3a27221 */ /* 0x000fe20000010000 */
[----:B------:R-:W5:Y:S03]  /*14a00*/  LDSM.16.MT88.4 R32, [R231+0x10800] ;  /* 0x01080000e720783b */ /* 0x000f660000004200 */
[----:B------:R-:W-:Y:S01]  /*14a10*/  FADD.FTZ R192, R192, R162 ;  /* 0x000000a2c0c07221 */ /* 0x000fe20000010000 */
[----:B----4-:R-:W-:Y:S01]  /*14a20*/  HMMA.16816.F32.BF16 R44, R48, R40, R44 ;  /* 0x00000028302c723c */ /* 0x010fe2000004182c */
[----:B------:R-:W-:Y:S02]  /*14a30*/  MUFU.EX2 R0, R84 ;  /* 0x0000005400007308 */ /* 0x000fe40000000800 */
[----:B------:R-:W-:-:S03]  /*14a40*/  FADD.FTZ R192, R181, R192 ;  /* 0x000000c0b5c07221 */ /* 0x000fc60000010000 */
[----:B------:R-:W-:Y:S01]  /*14a50*/  HMMA.16816.F32.BF16 R132, R48, R42, R132 ;  /* 0x0000002a3084723c */ /* 0x000fe20000041884 */
[----:B------:R-:W-:Y:S01]  /*14a60*/  FADD.FTZ R193, R193, R192 ;  /* 0x000000c0c1c17221 */ /* 0x000fe20000010000 */
[----:B--2---:R-:W-:Y:S01]  /*14a70*/  F2FP.BF16.F32.PACK_AB R40, R3, R54 ;  /* 0x000000360328723e */ /* 0x004fe200000010ff */
[----:B------:R-:W2:Y:S01]  /*14a80*/  MUFU.EX2 R58, R58 ;  /* 0x0000003a003a7308 */ /* 0x000ea20000000800 */
[----:B-1----:R-:W-:Y:S01]  /*14a90*/  F2FP.BF16.F32.PACK_AB R41, R57, R56 ;  /* 0x000000383929723e */ /* 0x002fe200000010ff */
[----:B------:R-:W-:Y:S01]  /*14aa0*/  FADD.FTZ R193, R179, R193 ;  /* 0x000000c1b3c17221 */ /* 0x000fe20000010000 */
[----:B------:R-:W1:Y:S01]  /*14ab0*/  LDSM.16.MT88.4 R48, [R230+0x10800] ;  /* 0x01080000e630783b */ /* 0x000e620000004200 */
[----:B------:R-:W-:Y:S01]  /*14ac0*/  F2FP.BF16.F32.PACK_AB R42, R55, R2 ;  /* 0x00000002372a723e */ /* 0x000fe200000010ff */
[----:B------:R-:W-:Y:S01]  /*14ad0*/  FADD.FTZ R3, R3, R78 ;  /* 0x0000004e03037221 */ /* 0x000fe20000010000 */
[----:B------:R-:W-:Y:S02]  /*14ae0*/  FADD.FTZ R191, R191, R193 ;  /* 0x000000c1bfbf7221 */ /* 0x000fe40000010000 */
[----:B------:R-:W4:Y:S01]  /*14af0*/  MUFU.EX2 R59, R59 ;  /* 0x0000003b003b7308 */ /* 0x000f220000000800 */
[----:B------:R-:W-:Y:S01]  /*14b00*/  FADD.FTZ R3, R2, R3 ;  /* 0x0000000302037221 */ /* 0x000fe20000010000 */
[----:B------:R-:W-:Y:S01]  /*14b10*/  FADD.FTZ R191, R177, R191 ;  /* 0x000000bfb1bf7221 */ /* 0x000fe20000010000 */
[----:B------:R-:W-:-:S02]  /*14b20*/  MOV R2, R118 ;  /* 0x0000007600027202 */ /* 0x000fc40000000f00 */
[----:B------:R-:W-:Y:S01]  /*14b30*/  FADD.FTZ R55, R55, R3 ;  /* 0x0000000337377221 */ /* 0x000fe20000010000 */
[----:B------:R-:W-:Y:S02]  /*14b40*/  FADD.FTZ R190, R190, R191 ;  /* 0x000000bfbebe7221 */ /* 0x000fe40000010000 */
[----:B------:R-:W1:Y:S01]  /*14b50*/  MUFU.EX2 R66, R66 ;  /* 0x0000004200427308 */ /* 0x000e620000000800 */
[----:B--2---:R-:W-:Y:S01]  /*14b60*/  F2FP.BF16.F32.PACK_AB R43, R58, R0 ;  /* 0x000000003a2b723e */ /* 0x004fe200000010ff */
[----:B------:R-:W-:-:S04]  /*14b70*/  FADD.FTZ R174, R174, R190 ;  /* 0x000000beaeae7221 */ /* 0x000fc80000010000 */
[----:B------:R-:W-:Y:S02]  /*14b80*/  FADD.FTZ R174, R184, R174 ;  /* 0x000000aeb8ae7221 */ /* 0x000fe40000010000 */
[----:B---3--:R-:W-:Y:S01]  /*14b90*/  HMMA.16816.F32.BF16 R24, R40, R28, R24 ;  /* 0x0000001c2818723c */ /* 0x008fe20000041818 */
[----:B------:R-:W-:Y:S01]  /*14ba0*/  MUFU.EX2 R67, R67 ;  /* 0x0000004300437308 */ /* 0x000fe20000000800 */
[----:B------:R-:W-:Y:S01]  /*14bb0*/  FADD.FTZ R172, R172, R174 ;  /* 0x000000aeacac7221 */ /* 0x000fe20000010000 */
[----:B----4-:R-:W-:-:S03]  /*14bc0*/  FADD.FTZ R55, R59, R55 ;  /* 0x000000373b377221 */ /* 0x010fc60000010000 */
[C---:B------:R-:W-:Y:S01]  /*14bd0*/  HMMA.16816.F32.BF16 R4, R40.reuse, R30, R4 ;  /* 0x0000001e2804723c */ /* 0x040fe20000041804 */
[----:B------:R-:W2:Y:S01]  /*14be0*/  LDSM.16.MT88.4 R28, [R232+0x11000] ;  /* 0x01100000e81c783b */ /* 0x000ea20000004200 */
[----:B------:R-:W-:Y:S01]  /*14bf0*/  FADD.FTZ R172, R183, R172 ;  /* 0x000000acb7ac7221 */ /* 0x000fe20000010000 */
[----:B------:R-:W-:Y:S03]  /*14c00*/  MUFU.EX2 R70, R70 ;  /* 0x0000004600467308 */ /* 0x000fe60000000800 */
[----:B-----5:R-:W-:Y:S01]  /*14c10*/  HMMA.16816.F32.BF16 R12, R40, R8, R12 ;  /* 0x00000008280c723c */ /* 0x020fe2000004180c */
[----:B------:R-:W-:-:S04]  /*14c20*/  FADD.FTZ R171, R171, R172 ;  /* 0x000000acabab7221 */ /* 0x000fc80000010000 */
[----:B------:R-:W-:Y:S01]  /*14c30*/  MUFU.EX2 R72, R72 ;  /* 0x0000004800487308 */ /* 0x000fe20000000800 */
[----:B------:R-:W-:Y:S01]  /*14c40*/  HMMA.16816.F32.BF16 R20, R40, R10, R20 ;  /* 0x0000000a2814723c */ /* 0x000fe20000041814 */
[----:B------:R-:W3:Y:S01]  /*14c50*/  LDSM.16.MT88.4 R8, [R236+0x11000] ;  /* 0x01100000ec08783b */ /* 0x000ee20000004200 */
[----:B------:R-:W-:-:S04]  /*14c60*/  FADD.FTZ R171, R169, R171 ;  /* 0x000000aba9ab7221 */ /* 0x000fc80000010000 */
[----:B------:R-:W-:Y:S01]  /*14c70*/  FADD.FTZ R165, R165, R171 ;  /* 0x000000aba5a57221 */ /* 0x000fe20000010000 */
[----:B------:R-:W4:Y:S01]  /*14c80*/  MUFU.EX2 R65, R65 ;  /* 0x0000004100417308 */ /* 0x000f220000000800 */
[----:B------:R-:W-:Y:S02]  /*14c90*/  HMMA.16816.F32.BF16 R36, R40, R32, R36 ;  /* 0x000000202824723c */ /* 0x000fe40000041824 */
[----:B------:R-:W-:-:S04]  /*14ca0*/  FADD.FTZ R165, R168, R165 ;  /* 0x000000a5a8a57221 */ /* 0x000fc80000010000 */
[C---:B------:R-:W-:Y:S01]  /*14cb0*/  HMMA.16816.F32.BF16 R16, R40.reuse, R34, R16 ;  /* 0x000000222810723c */ /* 0x040fe20000041810 */
[----:B------:R-:W-:Y:S01]  /*14cc0*/  MUFU.EX2 R74, R74 ;  /* 0x0000004a004a7308 */ /* 0x000fe20000000800 */
[----:B------:R-:W-:Y:S01]  /*14cd0*/  FADD.FTZ R195, R195, R165 ;  /* 0x000000a5c3c37221 */ /* 0x000fe20000010000 */
[----:B------:R-:W5:Y:S03]  /*14ce0*/  LDSM.16.MT88.4 R32, [R231+0x11000] ;  /* 0x01100000e720783b */ /* 0x000f660000004200 */
[C---:B-1----:R-:W-:Y:S01]  /*14cf0*/  HMMA.16816.F32.BF16 R44, R40.reuse, R48, R44 ;  /* 0x00000030282c723c */ /* 0x042fe2000004182c */
[----:B------:R-:W-:Y:S02]  /*14d00*/  FADD.FTZ R195, R91, R195 ;  /* 0x000000c35bc37221 */ /* 0x000fe40000010000 */
[----:B------:R-:W1:Y:S02]  /*14d10*/  MUFU.EX2 R75, R75 ;  /* 0x0000004b004b7308 */ /* 0x000e640000000800 */
[----:B------:R-:W-:Y:S01]  /*14d20*/  FADD.FTZ R195, R60, R195 ;  /* 0x000000c33cc37221 */ /* 0x000fe20000010000 */
[----:B------:R-:W-:Y:S01]  /*14d30*/  HMMA.16816.F32.BF16 R132, R40, R50, R132 ;  /* 0x000000322884723c */ /* 0x000fe20000041884 */
[----:B------:R-:W5:Y:S02]  /*14d40*/  LDSM.16.MT88.4 R48, [R230+0x11000] ;  /* 0x01100000e630783b */ /* 0x000f640000004200 */
[----:B------:R-:W-:-:S02]  /*14d50*/  FADD.FTZ R90, R90, R195 ;  /* 0x000000c35a5a7221 */ /* 0x000fc40000010000 */
[----:B------:R-:W3:Y:S02]  /*14d60*/  MUFU.EX2 R76, R76 ;  /* 0x0000004c004c7308 */ /* 0x000ee40000000800 */
[----:B------:R-:W-:Y:S01]  /*14d70*/  F2FP.BF16.F32.PACK_AB R40, R66, R59 ;  /* 0x0000003b4228723e */ /* 0x000fe200000010ff */
[----:B------:R-:W-:Y:S01]  /*14d80*/  FADD.FTZ R90, R196, R90 ;  /* 0x0000005ac45a7221 */ /* 0x000fe20000010000 */
[----:B----4-:R-:W-:Y:S01]  /*14d90*/  F2FP.BF16.F32.PACK_AB R41, R65, R72 ;  /* 0x000000484129723e */ /* 0x010fe200000010ff */
[----:B------:R-:W-:Y:S01]  /*14da0*/  FADD.FTZ R66, R66, R55 ;  /* 0x0000003742427221 */ /* 0x000fe20000010000 */
[----:B------:R-:W-:Y:S01]  /*14db0*/  F2FP.BF16.F32.PACK_AB R42, R70, R67 ;  /* 0x00000043462a723e */ /* 0x000fe200000010ff */
[----:B------:R-:W-:Y:S01]  /*14dc0*/  FADD.FTZ R90, R89, R90 ;  /* 0x0000005a595a7221 */ /* 0x000fe20000010000 */
[----:B------:R-:W4:Y:S01]  /*14dd0*/  MUFU.EX2 R77, R77 ;  /* 0x0000004d004d7308 */ /* 0x000f220000000800 */
[----:B-1----:R-:W-:Y:S01]  /*14de0*/  F2FP.BF16.F32.PACK_AB R43, R75, R74 ;  /* 0x0000004a4b2b723e */ /* 0x002fe200000010ff */
[----:B------:R-:W-:Y:S01]  /*14df0*/  FADD.FTZ R66, R67, R66 ;  /* 0x0000004243427221 */ /* 0x000fe20000010000 */
[----:B------:R-:W-:-:S03]  /*14e00*/  FADD.FTZ R197, R197, R90 ;  /* 0x0000005ac5c57221 */ /* 0x000fc60000010000 */
[----:B------:R-:W-:Y:S01]  /*14e10*/  FADD.FTZ R70, R70, R66 ;  /* 0x0000004246467221 */ /* 0x000fe20000010000 */
[----:B------:R-:W-:Y:S01]  /*14e20*/  FADD.FTZ R197, R88, R197 ;  /* 0x000000c558c57221 */ /* 0x000fe20000010000 */
[----:B--2---:R-:W-:Y:S01]  /*14e30*/  HMMA.16816.F32.BF16 R24, R40, R28, R24 ;  /* 0x0000001c2818723c */ /* 0x004fe20000041818 */
[----:B------:R-:W1:Y:S01]  /*14e40*/  MUFU.EX2 R79, R79 ;  /* 0x0000004f004f7308 */ /* 0x000e620000000800 */
[----:B---3--:R-:W-:Y:S01]  /*14e50*/  FADD.FTZ R70, R76, R70 ;  /* 0x000000464c467221 */ /* 0x008fe20000010000 */
[----:B------:R-:W-:-:S03]  /*14e60*/  FADD.FTZ R198, R198, R197 ;  /* 0x000000c5c6c67221 */ /* 0x000fc60000010000 */
[C---:B------:R-:W-:Y:S01]  /*14e70*/  HMMA.16816.F32.BF16 R4, R40.reuse, R30, R4 ;  /* 0x0000001e2804723c */ /* 0x040fe20000041804 */
[--C-:B------:R-:W-:Y:S01]  /*14e80*/  FFMA.FTZ R28, R102, UR4, -R106.reuse ;  /* 0x00000004661c7c23 */ /* 0x100fe2000801086a */
[----:B------:R-:W-:Y:S01]  /*14e90*/  FFMA.FTZ R29, R81, UR4, -R106 ;  /* 0x00000004511d7c23 */ /* 0x000fe2000801086a */
[----:B------:R-:W2:Y:S01]  /*14ea0*/  MUFU.EX2 R250, R250 ;  /* 0x000000fa00fa7308 */ /* 0x000ea20000000800 */
[----:B------:R-:W-:Y:S01]  /*14eb0*/  FADD.FTZ R198, R87, R198 ;  /* 0x000000c657c67221 */ /* 0x000fe20000010000 */
[----:B----4-:R-:W-:Y:S01]  /*14ec0*/  FADD.FTZ R70, R77, R70 ;  /* 0x000000464d467221 */ /* 0x010fe20000010000 */
[----:B------:R-:W-:Y:S01]  /*14ed0*/  HMMA.16816.F32.BF16 R12, R40, R8, R12 ;  /* 0x00000008280c723c */ /* 0x000fe2000004180c */
[----:B------:R-:W-:Y:S01]  /*14ee0*/  FFMA.FTZ R30, R101, UR4, -R106 ;  /* 0x00000004651e7c23 */ /* 0x000fe2000801086a */
[----:B------:R-:W-:-:S03]  /*14ef0*/  FADD.FTZ R73, R73, R198 ;  /* 0x000000c649497221 */ /* 0x000fc60000010000 */
[----:B------:R-:W-:Y:S01]  /*14f00*/  MUFU.EX2 R28, R28 ;  /* 0x0000001c001c7308 */ /* 0x000fe20000000800 */
[----:B------:R-:W-:Y:S01]  /*14f10*/  HMMA.16816.F32.BF16 R20, R40, R10, R20 ;  /* 0x0000000a2814723c */ /* 0x000fe20000041814 */
[----:B------:R-:W-:Y:S01]  /*14f20*/  F2FP.BF16.F32.PACK_AB R8, R77, R76 ;  /* 0x0000004c4d08723e */ /* 0x000fe200000010ff */
[----:B------:R-:W-:Y:S01]  /*14f30*/  FADD.FTZ R73, R52, R73 ;  /* 0x0000004934497221 */ /* 0x000fe20000010000 */
[----:B-1----:R-:W-:-:S03]  /*14f40*/  FADD.FTZ R70, R79, R70 ;  /* 0x000000464f467221 */ /* 0x002fc60000010000 */
[----:B------:R-:W-:Y:S01]  /*14f50*/  FADD.FTZ R53, R53, R73 ;  /* 0x0000004935357221 */ /* 0x000fe20000010000 */
[----:B------:R-:W1:Y:S01]  /*14f60*/  MUFU.EX2 R29, R29 ;  /* 0x0000001d001d7308 */ /* 0x000e620000000800 */
[----:B--2---:R-:W-:Y:S01]  /*14f70*/  F2FP.BF16.F32.PACK_AB R10, R250, R79 ;  /* 0x0000004ffa0a723e */ /* 0x004fe200000010ff */
[----:B-----5:R-:W-:Y:S01]  /*14f80*/  HMMA.16816.F32.BF16 R36, R40, R32, R36 ;  /* 0x000000202824723c */ /* 0x020fe20000041824 */
[----:B------:R-:W-:Y:S01]  /*14f90*/  FADD.FTZ R53, R56, R53 ;  /* 0x0000003538357221 */ /* 0x000fe20000010000 */
[----:B------:R-:W-:-:S03]  /*14fa0*/  FADD.FTZ R250, R250, R70 ;  /* 0x00000046fafa7221 */ /* 0x000fc60000010000 */
[----:B------:R-:W-:Y:S01]  /*14fb0*/  FADD.FTZ R57, R57, R53 ;  /* 0x0000003539397221 */ /* 0x000fe20000010000 */
[----:B------:R-:W-:Y:S01]  /*14fc0*/  MUFU.EX2 R30, R30 ;  /* 0x0000001e001e7308 */ /* 0x000fe20000000800 */
[----:B------:R-:W-:Y:S02]  /*14fd0*/  HMMA.16816.F32.BF16 R16, R40, R34, R16 ;  /* 0x000000222810723c */ /* 0x000fe40000041810 */
[----:B------:R-:W-:Y:S01]  /*14fe0*/  FADD.FTZ R57, R0, R57 ;  /* 0x0000003900397221 */ /* 0x000fe20000010000 */
[----:B------:R-:W-:-:S03]  /*14ff0*/  MOV R0, R117 ;  /* 0x0000007500007202 */ /* 0x000fc60000000f00 */
[----:B------:R-:W-:Y:S01]  /*15000*/  HMMA.16816.F32.BF16 R44, R40, R48, R44 ;  /* 0x00000030282c723c */ /* 0x000fe2000004182c */
[----:B------:R-:W2:Y:S01]  /*15010*/  MUFU.EX2 R249, R249 ;  /* 0x000000f900f97308 */ /* 0x000ea20000000800 */
[----:B-1----:R-:W-:Y:S01]  /*15020*/  F2FP.BF16.F32.PACK_AB R9, R29, R28 ;  /* 0x0000001c1d09723e */ /* 0x002fe200000010ff */
[----:B------:R-:W-:-:S03]  /*15030*/  FADD.FTZ R58, R58, R57 ;  /* 0x000000393a3a7221 */ /* 0x000fc60000010000 */
[----:B------:R-:W-:Y:S01]  /*15040*/  HMMA.16816.F32.BF16 R132, R40, R50, R132 ;  /* 0x000000322884723c */ /* 0x000fe20000041884 */
[----:B------:R-:W-:-:S04]  /*15050*/  FADD.FTZ R58, R72, R58 ;  /* 0x0000003a483a7221 */ /* 0x000fc80000010000 */
[----:B------:R-:W-:-:S04]  /*15060*/  FADD.FTZ R65, R65, R58 ;  /* 0x0000003a41417221 */ /* 0x000fc80000010000 */
[----:B------:R-:W-:Y:S01]  /*15070*/  FADD.FTZ R65, R74, R65 ;  /* 0x000000414a417221 */ /* 0x000fe20000010000 */
[----:B--2---:R-:W-:-:S03]  /*15080*/  F2FP.BF16.F32.PACK_AB R11, R249, R30 ;  /* 0x0000001ef90b723e */ /* 0x004fc600000010ff */
[----:B------:R-:W-:-:S04]  /*15090*/  FADD.FTZ R75, R75, R65 ;  /* 0x000000414b4b7221 */ /* 0x000fc80000010000 */
[----:B------:R-:W-:Y:S01]  /*150a0*/  FADD.FTZ R75, R28, R75 ;  /* 0x0000004b1c4b7221 */ /* 0x000fe20000010000 */
[----:B------:R-:W-:Y:S01]  /*150b0*/  HMMA.16816.F32.BF16 R160, R8, R156, R12 ;  /* 0x0000009c08a0723c */ /* 0x000fe2000004180c */
[----:B------:R-:W1:Y:S02]  /*150c0*/  LDSM.16.MT88.4 R12, [R230+0x11800] ;  /* 0x01180000e60c783b */ /* 0x000e640000004200 */
[----:B------:R-:W-:-:S03]  /*150d0*/  FADD.FTZ R75, R29, R75 ;  /* 0x0000004b1d4b7221 */ /* 0x000fc60000010000 */
[----:B------:R-:W-:Y:S01]  /*150e0*/  HMMA.16816.F32.BF16 R152, R8, R148, R24 ;  /* 0x000000940898723c */ /* 0x000fe20000041818 */
[----:B------:R-:W-:-:S04]  /*150f0*/  FADD.FTZ R75, R30, R75 ;  /* 0x0000004b1e4b7221 */ /* 0x000fc80000010000 */
[----:B------:R-:W-:Y:S01]  /*15100*/  FADD.FTZ R249, R249, R75 ;  /* 0x0000004bf9f97221 */ /* 0x000fe20000010000 */
[C---:B------:R-:W-:Y:S06]  /*15110*/  HMMA.16816.F32.BF16 R144, R8.reuse, R140, R36 ;  /* 0x0000008c0890723c */ /* 0x040fec0000041824 */
[C---:B------:R-:W-:Y:S06]  /*15120*/  HMMA.16816.F32.BF16 R156, R8.reuse, R158, R20 ;  /* 0x0000009e089c723c */ /* 0x040fec0000041814 */
[C---:B------:R-:W-:Y:S06]  /*15130*/  HMMA.16816.F32.BF16 R148, R8.reuse, R150, R4 ;  /* 0x000000960894723c */ /* 0x040fec0000041804 */
[C---:B------:R-:W-:Y:S06]  /*15140*/  HMMA.16816.F32.BF16 R140, R8.reuse, R142, R16 ;  /* 0x0000008e088c723c */ /* 0x040fec0000041810 */
[C---:B-1----:R-:W-:Y:S06]  /*15150*/  HMMA.16816.F32.BF16 R136, R8.reuse, R12, R44 ;  /* 0x0000000c0888723c */ /* 0x042fec000004182c */
[----:B------:R-:W-:-:S15]  /*15160*/  HMMA.16816.F32.BF16 R132, R8, R14, R132 ;  /* 0x0000000e0884723c */ /* 0x000fde0000041884 */
[----:B------:R-:W-:-:S09]  /*15170*/  NOP ;  /* 0x0000000000007918 */ /* 0x000fd20000000000 */
.L_x_1668:
        /* <DEDUP_REMOVED lines=9> */
[----:B------:R-:W-:Y:S01]  /*15210*/  ULDC UR4, c[0x0][0x2ec] ;  /* 0x0000bb0000047ab9 */ /* 0x000fe20000000800 */
[----:B------:R-:W-:Y:S01]  /*15220*/  MOV R243, UR10 ;  /* 0x0000000a00f37c02 */ /* 0x000fe20008000f00 */
[----:B------:R-:W-:Y:S01]  /*15230*/  ULDC.64 UR8, c[0x0][0x248] ;  /* 0x0000920000087ab9 */ /* 0x000fe20000000a00 */
[----:B------:R-:W-:Y:S01]  /*15240*/  UMOV UR11, UR6 ;  /* 0x00000006000b7c82 */ /* 0x000fe20008000000 */
[----:B------:R-:W-:-:S05]  /*15250*/  UMOV UR10, UR7 ;  /* 0x00000007000a7c82 */ /* 0x000fca0008000000 */
.L_x_1680:
        /* <DEDUP_REMOVED lines=13> */
[----:B------:R-:W-:Y:S02]  /*15330*/  UIADD3 UR20, UR19, 0x100, URZ ;  /* 0x0000010013147890 */ /* 0x000fe4000fffe03f */
[----:B------:R-:W-:Y:S04]  /*15340*/  MOV R6, UR19 ;  /* 0x0000001300067c02 */ /* 0x000fe80008000f00 */
[----:B------:R-:W-:Y:S01]  /*15350*/  IMAD.U32 R10, RZ, RZ, UR20 ;  /* 0x00000014ff0a7e24 */ /* 0x000fe2000f8e00ff */
[----:B------:R-:W-:Y:S04]  /*15360*/  IABS R6, R6 ;  /* 0x0000000600067213 */ /* 0x000fe80000000000 */
[----:B------:R-:W-:Y:S02]  /*15370*/  IABS R10, R10 ;  /* 0x0000000a000a7213 */ /* 0x000fe40000000000 */
[----:B---3--:R-:W-:Y:S04]  /*15380*/  IABS R2, R0 ;  /* 0x0000000000027213 */ /* 0x008fe80000000000 */
[----:B------:R-:W3:Y:S10]  /*15390*/  I2F.RP R14, R2 ;  /* 0x00000002000e7306 */ /* 0x000ef40000209400 */
[----:B---3--:R-:W3:Y:S02]  /*153a0*/  MUFU.RCP R14, R14 ;  /* 0x0000000e000e7308 */ /* 0x008ee40000001000 */
[----:B---3--:R-:W-:Y:S08]  /*153b0*/  VIADD R14, R14, 0xffffffe ;  /* 0x0ffffffe0e0e7836 */ /* 0x008ff00000000000 */
[----:B------:R-:W3:Y:S02]  /*153c0*/  F2I.FTZ.U32.TRUNC.NTZ R15, R14 ;  /* 0x0000000e000f7305 */ /* 0x000ee4000021f000 */
[--C-:B---3--:R-:W-:Y:S02]  /*153d0*/  IMAD.MOV R12, RZ, RZ, -R15.reuse ;  /* 0x000000ffff0c7224 */ /* 0x108fe400078e0a0f */
[----:B------:R-:W-:Y:S02]  /*153e0*/  IMAD.MOV.U32 R14, RZ, RZ, RZ ;  /* 0x000000ffff0e7224 */ /* 0x000fe400078e00ff */
[----:B------:R-:W-:Y:S04]  /*153f0*/  IMAD R12, R12, R2, RZ ;  /* 0x000000020c0c7224 */ /* 0x000fe800078e02ff */
[----:B------:R-:W-:Y:S06]  /*15400*/  IMAD.HI.U32 R12, R15, R12, R14 ;  /* 0x0000000c0f0c7227 */ /* 0x000fec00078e000e */
[C---:B------:R-:W-:Y:S04]  /*15410*/  IMAD.HI.U32 R11, R12.reuse, R6, RZ ;  /* 0x000000060c0b7227 */ /* 0x040fe800078e00ff */
[----:B------:R-:W-:Y:S01]  /*15420*/  IMAD.HI.U32 R12, R12, R10, RZ ;  /* 0x0000000a0c0c7227 */ /* 0x000fe200078e00ff */
[C---:B------:R-:W-:Y:S03]  /*15430*/  IADD3 R3, -R11.reuse, RZ, RZ ;  /* 0x000000ff0b037210 */ /* 0x040fe60007ffe1ff */
[----:B------:R-:W-:Y:S02]  /*15440*/  IMAD.MOV R7, RZ, RZ, -R12 ;  /* 0x000000ffff077224 */ /* 0x000fe400078e0a0c */
[----:B------:R-:W-:Y:S01]  /*15450*/  IMAD R6, R2, R3, R6 ;  /* 0x0000000302067224 */ /* 0x000fe200078e0206 */
[----:B------:R-:W-:Y:S01]  /*15460*/  LOP3.LUT R3, R0, UR20, RZ, 0x3c, !PT ;  /* 0x0000001400037c12 */ /* 0x000fe2000f8e3cff */
[C---:B------:R-:W-:Y:S01]  /*15470*/  IMAD R10, R2.reuse, R7, R10 ;  /* 0x00000007020a7224 */ /* 0x040fe200078e020a */
[----:B------:R-:W-:Y:S02]  /*15480*/  UMOV UR20, UR11 ;  /* 0x0000000b00147c82 */ /* 0x000fe40008000000 */
        /* <DEDUP_REMOVED lines=12> */
[----:B------:R-:W-:Y:S02]  /*15550*/  ISETP.GE.AND P1, PT, R2, RZ, PT ;  /* 0x000000ff0200720c */ /* 0x000fe40003f26270 */
[----:B------:R-:W-:Y:S03]  /*15560*/  LOP3.LUT R3, RZ, R0, RZ, 0x33, !PT ;  /* 0x00000000ff037212 */ /* 0x000fe600078e33ff */
[----:B------:R-:W-:Y:S02]  /*15570*/  @P5 IADD3 R11, R11, 0x1, RZ ;  /* 0x000000010b0b5810 */ /* 0x000fe40007ffe0ff */
[----:B------:R-:W-:Y:S05]  /*15580*/  @P6 VIADD R12, R12, 0x1 ;  /* 0x000000010c0c6836 */ /* 0x000fea0000000000 */
[----:B------:R-:W-:Y:S01]  /*15590*/  @!P2 IADD3 R12, -R12, RZ, RZ ;  /* 0x000000ff0c0ca210 */ /* 0x000fe20007ffe1ff */
[----:B------:R-:W-:Y:S05]  /*155a0*/  @!P1 IMAD.MOV R11, RZ, RZ, -R11 ;  /* 0x000000ffff0b9224 */ /* 0x000fea00078e0a0b */
[C---:B------:R-:W-:Y:S02]  /*155b0*/  SEL R2, R3.reuse, R11, !P4 ;  /* 0x0000000b03027207 */ /* 0x040fe40006000000 */
[----:B------:R-:W-:Y:S02]  /*155c0*/  SEL R11, R3, R12, !P4 ;  /* 0x0000000c030b7207 */ /* 0x000fe40006000000 */
[CC--:B------:R-:W-:Y:S02]  /*155d0*/  LEA R6, P2, R2.reuse, R244.reuse, 0x2 ;  /* 0x000000f402067211 */ /* 0x0c0fe400078410ff */
[C---:B------:R-:W-:Y:S02]  /*155e0*/  LEA R12, P1, R11.reuse, R244, 0x2 ;  /* 0x000000f40b0c7211 */ /* 0x040fe400078210ff */
[-C--:B------:R-:W-:Y:S02]  /*155f0*/  LEA.HI.X.SX32 R7, R2, R245.reuse, 0x2, P2 ;  /* 0x000000f502077211 */ /* 0x080fe400010f16ff */
[C---:B------:R-:W-:Y:S01]  /*15600*/  LEA.HI.X.SX32 R13, R11.reuse, R245, 0x2, P1 ;  /* 0x000000f50b0d7211 */ /* 0x040fe200008f16ff */
[----:B------:R-:W-:Y:S02]  /*15610*/  IMAD.IADD R11, R11, 0x1, -R2 ;  /* 0x000000010b0b7824 */ /* 0x000fe400078e0a02 */
[----:B------:R-:W3:Y:S01]  /*15620*/  LDG.E R6, desc[UR22][R6.64] ;  /* 0x0000001606067981 */ /* 0x000ee2000c1e1900 */
[----:B------:R-:W4:Y:S01]  /*15630*/  LDC.64 R2, c[0x0][0x238] ;  /* 0x00008e00ff027b82 */ /* 0x000f220000000a00 */
[----:B------:R-:W-:Y:S04]  /*15640*/  IMAD R11, R11, R0, -0x100 ;  /* 0xffffff000b0b7424 */ /* 0x000fe800078e0200 */
[C---:B------:R-:W-:Y:S01]  /*15650*/  IMAD R0, R11.reuse, UR10, RZ ;  /* 0x0000000a0b007c24 */ /* 0x040fe2000f8e02ff */
[----:B------:R-:W-:Y:S05]  /*15660*/  SHF.R.S32.HI R10, RZ, 0x1f, R11 ;  /* 0x0000001fff0a7819 */ /* 0x000fea000001140b */
[----:B------:R-:W-:Y:S02]  /*15670*/  IMAD R0, R10, UR11, R0 ;  /* 0x0000000b0a007c24 */ /* 0x000fe4000f8e0200 */
[----:B------:R-:W-:Y:S04]  /*15680*/  IMAD.WIDE.U32 R10, R11, UR11, RZ ;  /* 0x0000000b0b0a7c25 */ /* 0x000fe8000f8e00ff */
[----:B------:R-:W-:Y:S01]  /*15690*/  IMAD.IADD R11, R11, 0x1, R0 ;  /* 0x000000010b0b7824 */ /* 0x000fe200078e0200 */
[----:B------:R-:W3:Y:S02]  /*156a0*/  LDG.E R7, desc[UR22][R12.64] ;  /* 0x000000160c077981 */ /* 0x000ee4000c1e1900 */
[----:B---3--:R-:W-:Y:S04]  /*156b0*/  IADD3 R6, -R7, R6, RZ ;  /* 0x0000000607067210 */ /* 0x008fe80007ffe1ff */
[----:B------:R-:W-:Y:S01]  /*156c0*/  SHF.R.S32.HI R7, RZ, 0x1f, R6 ;  /* 0x0000001fff077819 */ /* 0x000fe20000011406 */
[CC--:B----4-:R-:W-:Y:S04]  /*156d0*/  IMAD.WIDE.U32 R10, R6.reuse, R2.reuse, R10 ;  /* 0x00000002060a7225 */ /* 0x0d0fe800078e000a */
[----:B------:R-:W-:Y:S04]  /*156e0*/  IMAD R7, R7, R2, RZ ;  /* 0x0000000207077224 */ /* 0x000fe800078e02ff */
[----:B------:R-:W-:Y:S05]  /*156f0*/  IMAD R7, R6, R3, R7 ;  /* 0x0000000306077224 */ /* 0x000fea00078e0207 */
[----:B------:R-:W-:Y:S07]  /*15700*/  IADD3 R0, R11, R7, RZ ;  /* 0x000000070b007210 */ /* 0x000fee0007ffe0ff */
.L_x_1677:
[----:B------:R3:W-:Y:S01]  /*15710*/  STL.64 [R1+0x68], R132 ;  /* 0x0000688401007387 */ /* 0x0007e20000100a00 */
[----:B------:R-:W-:Y:S01]  /*15720*/  @!P0 IADD3 R12, P1, R10, UR26, RZ ;  /* 0x0000001a0a0c8c10 */ /* 0x000fe2000ff3e0ff */
[----:B------:R-:W4:Y:S01]  /*15730*/  @!P0 LDC.64 R6, c[0x0][0x250] ;  /* 0x00009400ff068b82 */ /* 0x000f220000000a00 */
[----:B--2---:R-:W-:Y:S01]  /*15740*/  @!P0 IMAD R9, R9, 0x30, RZ ;  /* 0x0000003009098824 */ /* 0x004fe200078e02ff */
[----:B------:R-:W-:Y:S01]  /*15750*/  LEA R172, R235, R240, 0x1 ;  /* 0x000000f0ebac7211 */ /* 0x000fe200078e08ff */
[----:B------:R-:W-:Y:S01]  /*15760*/  UISETP.GT.AND UP0, UPT, UR15, UR12, UPT ;  /* 0x0000000c0f00728c */ /* 0x000fe2000bf04270 */
[----:B------:R-:W-:Y:S01]  /*15770*/  @P0 STS.128 [R241+0xa000], RZ ;  /* 0x00a000fff1000388 */ /* 0x000fe20000000c00 */
[----:B------:R-:W-:Y:S03]  /*15780*/  @!P0 IADD3.X R11, R0, UR25, RZ, P1, !PT ;  /* 0x00000019000b8c10 */ /* 0x000fe60008ffe4ff */
[----:B------:R-:W2:Y:S01]  /*15790*/  @!P0 LDC.64 R2, c[0x0][0x250] ;  /* 0x00009400ff028b82 */ /* 0x000ea20000000a00 */
[CC--:B------:R-:W-:Y:S04]  /*157a0*/  @!P0 LEA R14, P1, R12.reuse, R69.reuse, 0x1 ;  /* 0x000000450c0e8211 */ /* 0x0c0fe800078208ff */
[----:B------:R-:W-:Y:S02]  /*157b0*/  @!P0 LEA.HI.X R15, R12, R68, R11, 0x1, P1 ;  /* 0x000000440c0f8211 */ /* 0x000fe400008f0c0b */
[C---:B-1----:R-:W-:Y:S04]  /*157c0*/  @!P0 LEA R11, P1, R4.reuse, R10, 0x5 ;  /* 0x0000000a040b8211 */ /* 0x042fe800078228ff */
[----:B------:R-:W-:Y:S02]  /*157d0*/  @!P0 LEA.HI.X R5, R4, R0, R5, 0x5, P1 ;  /* 0x0000000004058211 */ /* 0x000fe400008f2c05 */
[CC--:B------:R-:W-:Y:S04]  /*157e0*/  @!P0 LEA R12, P1, R11.reuse, R69.reuse, 0x1 ;  /* 0x000000450b0c8211 */ /* 0x0c0fe800078208ff */
[----:B------:R-:W-:Y:S02]  /*157f0*/  @!P0 LEA.HI.X R13, R11, R68, R5, 0x1, P1 ;  /* 0x000000440b0d8211 */ /* 0x000fe400008f0c05 */
[C---:B---3--:R-:W-:Y:S01]  /*15800*/  LEA R132, P2, R10.reuse, R69, 0x1 ;  /* 0x000000450a847211 */ /* 0x048fe200078408ff */
[----:B------:R-:W1:Y:S01]  /*15810*/  @!P0 LDC.64 R4, c[0x0][0x250] ;  /* 0x00009400ff048b82 */ /* 0x000e620000000a00 */
[----:B------:R-:W-:Y:S02]  /*15820*/  @!P0 MOV R11, R0 ;  /* 0x00000000000b8202 */ /* 0x000fe40000000f00 */
[-C--:B------:R-:W-:Y:S01]  /*15830*/  LEA.HI.X R133, R10, R68.reuse, R0, 0x1, P2 ;  /* 0x000000440a857211 */ /* 0x080fe200010f0c00 */
[--C-:B------:R-:W-:Y:S04]  /*15840*/  @!P0 IMAD.WIDE.U32 R18, R8, 0x30, R10.reuse ;  /* 0x0000003008128825 */ /* 0x100fe800078e000a */
[----:B------:R-:W-:Y:S01]  /*15850*/  @!PT LDS RZ, [RZ] ;  /* 0x00000000fffff984 */ /* 0x000fe20000000800 */
[----:B------:R-:W-:Y:S01]  /*15860*/  @!PT LDS RZ, [RZ] ;  /* 0x00000000fffff984 */ /* 0x000fe20000000800 */
[----:B------:R-:W-:Y:S01]  /*15870*/  @!PT LDS RZ, [RZ] ;  /* 0x00000000fffff984 */ /* 0x000fe20000000800 */
[----:B------:R-:W-:Y:S01]  /*15880*/  @!P0 LDGSTS.E.BYPASS.LTC128B.128 [R241+0xa000], desc[UR22][R132.64] ;  /* 0x0a00000084f18fae */ /* 0x000fe2000b901d56 */
[----:B------:R-:W-:Y:S07]  /*15890*/  @!P0 IADD3 R8, R9, R19, RZ ;  /* 0x0000001309088210 */ /* 0x000fee0007ffe0ff */
[----:B------:R-:W-:Y:S08]  /*158a0*/  @P0 STS.128 [R241+0xa800], RZ ;  /* 0x00a800fff1000388 */ /* 0x000ff00000000c00 */
[----:B------:R-:W-:Y:S01]  /*158b0*/  @!PT LDS RZ, [RZ] ;  /* 0x00000000fffff984 */ /* 0x000fe20000000800 */
[----:B------:R-:W-:Y:S01]  /*158c0*/  @!PT LDS RZ, [RZ] ;  /* 0x00000000fffff984 */ /* 0x000fe20000000800 */
[----:B------:R-:W-:Y:S01]  /*158d0*/  @!PT LDS RZ, [RZ] ;  /* 0x00000000fffff984 */ /* 0x000fe20000000800 */
[----:B------:R3:W-:Y:S01]  /*158e0*/  @!P0 LDGSTS.E.BYPASS.LTC128B.128 [R241+0xa800], desc[UR22][R14.64] ;  /* 0x0a8000000ef18fae */ /* 0x0007e2000b901d56 */
[----:B--2---:R-:W-:Y:S04]  /*158f0*/  @!P0 IMAD.WIDE.U32 R16, R2, 0x50, R10 ;  /* 0x0000005002108825 */ /* 0x004fe800078e000a */
[----:B-1----:R-:W-:Y:S03]  /*15900*/  @!P0 IMAD R5, R5, 0x60, RZ ;  /* 0x0000006005058824 */ /* 0x002fe600078e02ff */
[----:B------:R-:W-:Y:S08]  /*15910*/  @P0 STS.128 [R241+0xb000], RZ ;  /* 0x00b000fff1000388 */ /* 0x000ff00000000c00 */
[----:B------:R-:W-:Y:S01]  /*15920*/  @!PT LDS RZ, [RZ] ;  /* 0x00000000fffff984 */ /* 0x000fe20000000800 */
[----:B------:R-:W-:Y:S01]  /*15930*/  @!PT LDS RZ, [RZ] ;  /* 0x00000000fffff984 */ /* 0x000fe20000000800 */
[----:B------:R-:W-:Y:S01]  /*15940*/  @!PT LDS RZ, [RZ] ;  /* 0x00000000fffff984 */ /* 0x000fe20000000800 */
[----:B------:R4:W-:Y:S08]  /*15950*/  @!P0 LDGSTS.E.BYPASS.LTC128B.128 [R241+0xb000], desc[UR22][R12.64] ;  /* 0x0b0000000cf18fae */ /* 0x0009f0000b901d56 */
[----:B------:R-:W-:Y:S01]  /*15960*/  @P0 STS.128 [R241+0xb800], RZ ;  /* 0x00b800fff1000388 */ /* 0x000fe20000000c00 */
[CC--:B---3--:R-:W-:Y:S04]  /*15970*/  @!P0 LEA R14, P2, R18.reuse, R69.reuse, 0x1 ;  /* 0x00000045120e8211 */ /* 0x0c8fe800078408ff */
[----:B------:R-:W-:Y:S02]  /*15980*/  @!P0 LEA.HI.X R15, R18, R68, R8, 0x1, P2 ;  /* 0x00000044120f8211 */ /* 0x000fe400010f0c08 */
[----:B------:R-:W1:Y:S03]  /*15990*/  @!P0 LDC.64 R8, c[0x0][0x250] ;  /* 0x00009400ff088b82 */ /* 0x000e660000000a00 */
[----:B------:R-:W-:Y:S01]  /*159a0*/  @!PT LDS RZ, [RZ] ;  /* 0x00000000fffff984 */ /* 0x000fe20000000800 */
[----:B------:R-:W-:Y:S01]  /*159b0*/  @!PT LDS RZ, [RZ] ;  /* 0x00000000fffff984 */ /* 0x000fe20000000800 */
[----:B------:R-:W-:Y:S01]  /*159c0*/  @!PT LDS RZ, [RZ] ;  /* 0x00000000fffff984 */ /* 0x000fe20000000800 */
[----:B------:R2:W-:Y:S01]  /*159d0*/  @!P0 LDGSTS.E.BYPASS.LTC128B.128 [R241+0xb800], desc[UR22][R14.64] ;  /* 0x0b8000000ef18fae */ /* 0x0005e2000b901d56 */
[C---:B----4-:R-:W-:Y:S07]  /*159e0*/  @!P0 LEA R13, P1, R6.reuse, R10, 0x6 ;  /* 0x0000000a060d8211 */ /* 0x050fee00078230ff */
[----:B------:R-:W-:Y:S01]  /*159f0*/  @P0 STS.128 [R241+0xc000], RZ ;  /* 0x00c000fff1000388 */ /* 0x000fe20000000c00 */
[----:B------:R-:W-:Y:S01]  /*15a00*/  @!P0 IMAD R12, R3, 0x50, RZ ;  /* 0x00000050030c8824 */ /* 0x000fe200078e02ff */
[----:B------:R-:W-:Y:S01]  /*15a10*/  @!P0 LEA.HI.X R7, R6, R0, R7, 0x6, P1 ;  /* 0x0000000006078211 */ /* 0x000fe200008f3407 */
[----:B------:R-:W3:Y:S01]  /*15a20*/  @!P0 LDC.64 R2, c[0x0][0x250] ;  /* 0x00009400ff028b82 */ /* 0x000ee20000000a00 */
[CC--:B------:R-:W-:Y:S02]  /*15a30*/  @!P0 LEA R18, P2, R13.reuse, R69.reuse, 0x1 ;  /* 0x000000450d128211 */ /* 0x0c0fe400078408ff */
[----:B------:R-:W-:Y:S02]  /*15a40*/  @!P0 LEA R20, P1, R16, R69, 0x1 ;  /* 0x0000004510148211 */ /* 0x000fe400078208ff */
[-C--:B------:R-:W-:Y:S02]  /*15a50*/  @!P0 LEA.HI.X R19, R13, R68.reuse, R7, 0x1, P2 ;  /* 0x000000440d138211 */ /* 0x080fe400010f0c07 */
[----:B------:R-:W-:Y:S01]  /*15a60*/  @!P0 IADD3 R12, R12, R17, RZ ;  /* 0x000000110c0c8210 */ /* 0x000fe20007ffe0ff */
[----:B------:R-:W4:Y:S02]  /*15a70*/  @!P0 LDC.64 R6, c[0x0][0x250] ;  /* 0x00009400ff068b82 */ /* 0x000f240000000a00 */
[----:B------:R-:W-:Y:S01]  /*15a80*/  @!PT LDS RZ, [RZ] ;  /* 0x00000000fffff984 */ /* 0x000fe20000000800 */
[----:B------:R-:W-:Y:S01]  /*15a90*/  @!PT LDS RZ, [RZ] ;  /* 0x00000000fffff984 */ /* 0x000fe20000000800 */
[----:B------:R-:W-:Y:S01]  /*15aa0*/  @!PT LDS RZ, [RZ] ;  /* 0x00000000fffff984 */ /* 0x000fe20000000800 */
[----:B------:R4:W-:Y:S01]  /*15ab0*/  @!P0 LDGSTS.E.BYPASS.LTC128B.128 [R241+0xc000], desc[UR22][R18.64] ;  /* 0x0c00000012f18fae */ /* 0x0009e2000b901d56 */
[-C--:B------:R-:W-:Y:S01]  /*15ac0*/  @!P0 LEA.HI.X R21, R16, R68.reuse, R12, 0x1, P1 ;  /* 0x0000004410158211 */ /* 0x080fe200008f0c0c */
[----:B------:R-:W-:Y:S05]  /*15ad0*/  @!P0 IMAD.WIDE.U32 R12, R4, 0x60, R10 ;  /* 0x00000060040c8825 */ /* 0x000fea00078e000a */
[----:B------:R-:W-:Y:S01]  /*15ae0*/  @!P0 IADD3 R5, R5, R13, RZ ;  /* 0x0000000d05058210 */ /* 0x000fe20007ffe0ff */
[----:B------:R-:W-:Y:S01]  /*15af0*/  @P0 STS.128 [R241+0xc800], RZ ;  /* 0x00c800fff1000388 */ /* 0x000fe20000000c00 */
[CC--:B--2---:R-:W-:Y:S04]  /*15b00*/  @!P0 LEA R14, P1, R12.reuse, R69.reuse, 0x1 ;  /* 0x000000450c0e8211 */ /* 0x0c4fe800078208ff */
[----:B------:R-:W-:Y:S01]  /*15b10*/  @!P0 LEA.HI.X R15, R12, R68, R5, 0x1, P1 ;  /* 0x000000440c0f8211 */ /* 0x000fe200008f0c05 */
[----:B---3--:R-:W-:Y:S01]  /*15b20*/  @!P0 IMAD R13, R3, 0x70, RZ ;  /* 0x00000070030d8824 */ /* 0x008fe200078e02ff */
[----:B-1----:R-:W-:Y:S01]  /*15b30*/  @!P0 LEA R12, P1, R8, R10, 0x7 ;  /* 0x0000000a080c8211 */ /* 0x002fe200078238ff */
[----:B------:R-:W-:Y:S01]  /*15b40*/  @!PT LDS RZ, [RZ] ;  /* 0x00000000fffff984 */ /* 0x000fe20000000800 */
[----:B------:R-:W-:Y:S01]  /*15b50*/  @!PT LDS RZ, [RZ] ;  /* 0x00000000fffff984 */ /* 0x000fe20000000800 */
[----:B------:R-:W-:Y:S01]  /*15b60*/  @!PT LDS RZ, [RZ] ;  /* 0x00000000fffff984 */ /* 0x000fe20000000800 */
[----:B------:R1:W-:Y:S01]  /*15b70*/  @!P0 LDGSTS.E.BYPASS.LTC128B.128 [R241+0xc800], desc[UR22][R20.64] ;  /* 0x0c80000014f18fae */ /* 0x0003e2000b901d56 */
[----:B------:R-:W2:Y:S01]  /*15b80*/  @!P0 LDC.64 R4, c[0x0][0x250] ;  /* 0x00009400ff048b82 */ /* 0x000ea20000000a00 */
[----:B----4-:R-:W-:Y:S06]  /*15b90*/  @!P0 IMAD R7, R7, 0x90, RZ ;  /* 0x0000009007078824 */ /* 0x010fec00078e02ff */
[----:B------:R-:W-:Y:S01]  /*15ba0*/  @P0 STS.128 [R241+0xd000], RZ ;  /* 0x00d000fff1000388 */ /* 0x000fe20000000c00 */
[----:B------:R-:W-:Y:S02]  /*15bb0*/  @!P0 IMAD.WIDE.U32 R18, R2, 0x70, R10 ;  /* 0x0000007002128825 */ /* 0x000fe400078e000a */
[----:B------:R-:W3:Y:S05]  /*15bc0*/  @!P0 LDC.64 R2, c[0x0][0x250] ;  /* 0x00009400ff028b82 */ /* 0x000eea0000000a00 */
[----:B------:R-:W-:Y:S01]  /*15bd0*/  @!PT LDS RZ, [RZ] ;  /* 0x00000000fffff984 */ /* 0x000fe20000000800 */
[----:B------:R-:W-:Y:S01]  /*15be0*/  @!PT LDS RZ, [RZ] ;  /* 0x00000000fffff984 */ /* 0x000fe20000000800 */
[----:B------:R-:W-:Y:S01]  /*15bf0*/  @!PT LDS RZ, [RZ] ;  /* 0x00000000fffff984 */ /* 0x000fe20000000800 */
[----:B------:R4:W-:Y:S01]  /*15c00*/  @!P0 LDGSTS.E.BYPASS.LTC128B.128 [R241+0xd000], desc[UR22][R14.64] ;  /* 0x0d0000000ef18fae */ /* 0x0009e2000b901d56 */
[C---:B------:R-:W-:Y:S02]  /*15c10*/  @!P0 LEA R16, P2, R18.reuse, R69, 0x1 ;  /* 0x0000004512108211 */ /* 0x040fe400078408ff */
[----:B------:R-:W-:Y:S04]  /*15c20*/  @!P0 IADD3 R13, R13, R19, RZ ;  /* 0x000000130d0d8210 */ /* 0x000fe80007ffe0ff */
[----:B------:R-:W-:Y:S01]  /*15c30*/  @!P0 LEA.HI.X R17, R18, R68, R13, 0x1, P2 ;  /* 0x0000004412118211 */ /* 0x000fe200010f0c0d */
[----:B------:R-:W-:Y:S01]  /*15c40*/  @P0 STS.128 [R241+0xd800], RZ ;  /* 0x00d800fff1000388 */ /* 0x000fe20000000c00 */
[----:B------:R-:W-:Y:S02]  /*15c50*/  @!P0 LEA.HI.X R13, R8, R0, R9, 0x7, P1 ;  /* 0x00000000080d8211 */ /* 0x000fe400008f3c09 */
[----:B------:R-:W-:Y:S01]  /*15c60*/  @!P0 LEA R18, P1, R12, R69, 0x1 ;  /* 0x000000450c128211 */ /* 0x000fe200078208ff */
[----:B-1----:R-:W-:Y:S01]  /*15c70*/  @!P0 IMAD.WIDE.U32 R20, R6, 0x90, R10 ;  /* 0x0000009006148825 */ /* 0x002fe200078e000a */
[----:B------:R-:W1:Y:S02]  /*15c80*/  @!P0 LDC.64 R8, c[0x0][0x250] ;  /* 0x00009400ff088b82 */ /* 0x000e640000000a00 */
[-C--:B------:R-:W-:Y:S01]  /*15c90*/  @!P0 LEA.HI.X R19, R12, R68.reuse, R13, 0x1, P1 ;  /* 0x000000440c138211 */ /* 0x080fe200008f0c0d */
[----:B------:R-:W-:Y:S01]  /*15ca0*/  @!PT LDS RZ, [RZ] ;  /* 0x00000000fffff984 */ /* 0x000fe20000000800 */
[----:B------:R-:W-:Y:S01]  /*15cb0*/  @!PT LDS RZ, [RZ] ;  /* 0x00000000fffff984 */ /* 0x000fe20000000800 */
[----:B------:R-:W-:Y:S01]  /*15cc0*/  @!PT LDS RZ, [RZ] ;  /* 0x00000000fffff984 */ /* 0x000fe20000000800 */
[----:B------:R1:W-:Y:S01]  /*15cd0*/  @!P0 LDGSTS.E.BYPASS.LTC128B.128 [R241+0xd800], desc[UR22][R16.64] ;  /* 0x0d80000010f18fae */ /* 0x0003e2000b901d56 */
[----:B------:R-:W-:Y:S01]  /*15ce0*/  @!P0 IADD3 R7, R7, R21, RZ ;  /* 0x0000001507078210 */ /* 0x000fe20007ffe0ff */
[----:B--2---:R-:W-:Y:S02]  /*15cf0*/  @!P0 IMAD R12, R5, 0xa0, RZ ;  /* 0x000000a0050c8824 */ /* 0x004fe400078e02ff */
[----:B---3--:R-:W-:Y:S04]  /*15d00*/  @!P0 IMAD R13, R3, 0xb0, RZ ;  /* 0x000000b0030d8824 */ /* 0x008fe800078e02ff */
[----:B------:R-:W-:Y:S01]  /*15d10*/  @P0 STS.128 [R241+0xe000], RZ ;  /* 0x00e000fff1000388 */ /* 0x000fe20000000c00 */
[C---:B----4-:R-:W-:Y:S04]  /*15d20*/  @!P0 LEA R14, P1, R20.reuse, R69, 0x1 ;  /* 0x00000045140e8211 */ /* 0x050fe800078208ff */
[-C--:B------:R-:W-:Y:S03]  /*15d30*/  @!P0 LEA.HI.X R15, R20, R68.reuse, R7, 0x1, P1 ;  /* 0x00000044140f8211 */ /* 0x080fe600008f0c07 */
[----:B------:R-:W-:Y:S01]  /*15d40*/  @!PT LDS RZ, [RZ] ;  /* 0x00000000fffff984 */ /* 0x000fe20000000800 */
[----:B------:R-:W-:Y:S01]  /*15d50*/  @!PT LDS RZ, [RZ] ;  /* 0x00000000fffff984 */ /* 0x000fe20000000800 */
[----:B------:R-:W-:Y:S01]  /*15d60*/  @!PT LDS RZ, [RZ] ;  /* 0x00000000fffff984 */ /* 0x000fe20000000800 */
[----:B------:R2:W-:Y:S01]  /*15d70*/  @!P0 LDGSTS.E.BYPASS.LTC128B.128 [R241+0xe000], desc[UR22][R18.64] ;  /* 0x0e00000012f18fae */ /* 0x0005e2000b901d56 */
[----:B------:R-:W3:Y:S01]  /*15d80*/  @!P0 LDC.64 R6, c[0x0][0x250] ;  /* 0x00009400ff068b82 */ /* 0x000ee20000000a00 */
[--C-:B-1----:R-:W-:Y:S06]  /*15d90*/  @!P0 IMAD.WIDE.U32 R20, R8, 0xc0, R10.reuse ;  /* 0x000000c008148825 */ /* 0x102fec00078e000a */
[----:B------:R-:W-:Y:S01]  /*15da0*/  @P0 STS.128 [R241+0xe800], RZ ;  /* 0x00e800fff1000388 */ /* 0x000fe20000000c00 */
[----:B------:R-:W-:Y:S02]  /*15db0*/  @!P0 IMAD R9, R9, 0xc0, RZ ;  /* 0x000000c009098824 */ /* 0x000fe400078e02ff */
[----:B------:R-:W-:Y:S02]  /*15dc0*/  @!P0 IMAD.WIDE.U32 R16, R4, 0xa0, R10 ;  /* 0x000000a004108825 */ /* 0x000fe400078e000a */
[----:B------:R-:W1:Y:S01]  /*15dd0*/  @!P0 LDC.64 R4, c[0x0][0x250] ;  /* 0x00009400ff048b82 */ /* 0x000e620000000a00 */
[----:B------:R-:W-:Y:S02]  /*15de0*/  @!P0 IADD3 R9, R9, R21, RZ ;  /* 0x0000001509098210 */ /* 0x000fe40007ffe0ff */
[----:B------:R-:W-:Y:S01]  /*15df0*/  @!PT LDS RZ, [RZ] ;  /* 0x00000000fffff984 */ /* 0x000fe20000000800 */
[----:B------:R-:W-:Y:S01]  /*15e00*/  @!PT LDS RZ, [RZ] ;  /* 0x00000000fffff984 */ /* 0x000fe20000000800 */
[----:B------:R-:W-:Y:S01]  /*15e10*/  @!PT LDS RZ, [RZ] ;  /* 0x00000000fffff984 */ /* 0x000fe20000000800 */
[----:B------:R4:W-:Y:S01]  /*15e20*/  @!P0 LDGSTS.E.BYPASS.LTC128B.128 [R241+0xe800], desc[UR22][R14.64] ;  /* 0x0e8000000ef18fae */ /* 0x0009e2000b901d56 */
[----:B------:R-:W-:Y:S02]  /*15e30*/  @!P0 LEA R22, P1, R16, R69, 0x1 ;  /* 0x0000004510168211 */ /* 0x000fe400078208ff */
[----:B------:R-:W-:Y:S04]  /*15e40*/  @!P0 IADD3 R12, R12, R17, RZ ;  /* 0x000000110c0c8210 */ /* 0x000fe80007ffe0ff */
[-C--:B------:R-:W-:Y:S01]  /*15e50*/  @!P0 LEA.HI.X R23, R16, R68.reuse, R12, 0x1, P1 ;  /* 0x0000004410178211 */ /* 0x080fe200008f0c0c */
[----:B------:R-:W-:Y:S01]  /*15e60*/  @P0 STS.128 [R241+0xf000], RZ ;  /* 0x00f000fff1000388 */ /* 0x000fe20000000c00 */
[----:B------:R-:W-:Y:S01]  /*15e70*/  @!P0 LEA R8, P1, R20, R69, 0x1 ;  /* 0x0000004514088211 */ /* 0x000fe200078208ff */
[----:B---3--:R-:W-:Y:S02]  /*15e80*/  @!P0 IMAD R7, R7, 0xd0, RZ ;  /* 0x000000d007078824 */ /* 0x008fe400078e02ff */
[----:B--2---:R-:W-:Y:S01]  /*15e90*/  @!P0 IMAD.WIDE.U32 R18, R2, 0xb0, R10 ;  /* 0x000000b002128825 */ /* 0x004fe200078e000a */
[-C--:B------:R-:W-:Y:S01]  /*15ea0*/  @!P0 LEA.HI.X R9, R20, R68.reuse, R9, 0x1, P1 ;  /* 0x0000004414098211 */ /* 0x080fe200008f0c09 */
[----:B------:R-:W2:Y:S02]  /*15eb0*/  @!P0 LDC.64 R2, c[0x0][0x250] ;  /* 0x00009400ff028b82 */ /* 0x000ea40000000a00 */
[----:B------:R-:W-:Y:S01]  /*15ec0*/  @!PT LDS RZ, [RZ] ;  /* 0x00000000fffff984 */ /* 0x000fe20000000800 */
[----:B------:R-:W-:Y:S01]  /*15ed0*/  @!PT LDS RZ, [RZ] ;  /* 0x00000000fffff984 */ /* 0x000fe20000000800 */
[----:B------:R-:W-:Y:S01]  /*15ee0*/  @!PT LDS RZ, [RZ] ;  /* 0x00000000fffff984 */ /* 0x000fe20000000800 */
[----:B------:R-:W-:Y:S01]  /*15ef0*/  @!P0 LDGSTS.E.BYPASS.LTC128B.128 [R241+0xf000], desc[UR22][R22.64] ;  /* 0x0f00000016f18fae */ /* 0x000fe2000b901d56 */
[----:B------:R-:W-:Y:S02]  /*15f00*/  @!P0 IADD3 R13, R13, R19, RZ ;  /* 0x000000130d0d8210 */ /* 0x000fe40007ffe0ff */
[-C--:B------:R-:W-:Y:S01]  /*15f10*/  @!P0 LEA R12, P2, R18, R69.reuse, 0x1 ;  /* 0x00000045120c8211 */ /* 0x080fe200078408ff */
[----:B-1----:R-:W-:Y:S04]  /*15f20*/  @!P0 IMAD.WIDE.U32 R16, R4, 0xe0, R10 ;  /* 0x000000e004108825 */ /* 0x002fe800078e000a */
[----:B------:R-:W-:Y:S01]  /*15f30*/  @P0 STS.128 [R241+0xf800], RZ ;  /* 0x00f800fff1000388 */ /* 0x000fe20000000c00 */
[-C--:B------:R-:W-:Y:S01]  /*15f40*/  @!P0 LEA.HI.X R13, R18, R68.reuse, R13, 0x1, P2 ;  /* 0x00000044120d8211 */ /* 0x080fe200010f0c0d */
[----:B------:R-:W-:Y:S01]  /*15f50*/  @!P0 IMAD R5, R5, 0xe0, RZ ;  /* 0x000000e005058824 */ /* 0x000fe200078e02ff */
[----:B------:R-:W-:Y:S01]  /*15f60*/  @!P0 LEA R4, P2, R16, R69, 0x1 ;  /* 0x0000004510048211 */ /* 0x000fe200078408ff */
[----:B----4-:R-:W-:Y:S03]  /*15f70*/  @!P0 IMAD.WIDE.U32 R14, R6, 0xd0, R10 ;  /* 0x000000d0060e8825 */ /* 0x010fe600078e000a */
[----:B------:R-:W-:Y:S01]  /*15f80*/  @!P0 IADD3 R5, R5, R17, RZ ;  /* 0x0000001105058210 */ /* 0x000fe20007ffe0ff */
[----:B------:R-:W-:Y:S01]  /*15f90*/  @!PT LDS RZ, [RZ] ;  /* 0x00000000fffff984 */ /* 0x000fe20000000800 */
[----:B------:R-:W-:Y:S01]  /*15fa0*/  @!PT LDS RZ, [RZ] ;  /* 0x00000000fffff984 */ /* 0x000fe20000000800 */
[----:B------:R-:W-:Y:S01]  /*15fb0*/  @!PT LDS RZ, [RZ] ;  /* 0x00000000fffff984 */ /* 0x000fe20000000800 */
[----:B------:R-:W-:Y:S01]  /*15fc0*/  @!P0 LDGSTS.E.BYPASS.LTC128B.128 [R241+0xf800], desc[UR22][R12.64] ;  /* 0x0f8000000cf18fae */ /* 0x000fe2000b901d56 */
[----:B------:R-:W-:Y:S02]  /*15fd0*/  @!P0 LEA R6, P4, R14, R69, 0x1 ;  /* 0x000000450e068211 */ /* 0x000fe400078808ff */
[----:B------:R-:W-:Y:S02]  /*15fe0*/  @!P0 IADD3 R7, R7, R15, RZ ;  /* 0x0000000f07078210 */ /* 0x000fe40007ffe0ff */
[-C--:B------:R-:W-:Y:S01]  /*15ff0*/  @!P0 LEA.HI.X R5, R16, R68.reuse, R5, 0x1, P2 ;  /* 0x0000004410058211 */ /* 0x080fe200010f0c05 */
[----:B--2---:R-:W-:Y:S01]  /*16000*/  @!P0 IMAD.WIDE.U32 R10, R2, 0xf0, R10 ;  /* 0x000000f0020a8825 */ /* 0x004fe200078e000a */
[-C--:B------:R-:W-:Y:S01]  /*16010*/  @!P0 LEA.HI.X R7, R14, R68.reuse, R7, 0x1, P4 ;  /* 0x000000440e078211 */ /* 0x080fe200020f0c07 */
[----:B------:R-:W-:Y:S02]  /*16020*/  @P0 STS.128 [R241+0x10000], RZ ;  /* 0x010000fff1000388 */ /* 0x000fe40000000c00 */
[----:B------:R-:W-:Y:S01]  /*16030*/  @!P0 IMAD R3, R3, 0xf0, RZ ;  /* 0x000000f003038824 */ /* 0x000fe200078e02ff */
[C---:B------:R-:W-:Y:S04]  /*16040*/  @!P0 LEA R2, P1, R10.reuse, R69, 0x1 ;  /* 0x000000450a028211 */ /* 0x040fe800078208ff */
[----:B------:R-:W-:Y:S01]  /*16050*/  @!P0 IADD3 R3, R3, R11, RZ ;  /* 0x0000000b03038210 */ /* 0x000fe20007ffe0ff */
[----:B------:R-:W-:Y:S01]  /*16060*/  @!PT LDS RZ, [RZ] ;  /* 0x00000000fffff984 */ /* 0x000fe20000000800 */
[----:B------:R-:W-:Y:S01]  /*16070*/  @!PT LDS RZ, [RZ] ;  /* 0x00000000fffff984 */ /* 0x000fe20000000800 */
[----:B------:R-:W-:Y:S01]  /*16080*/  @!PT LDS RZ, [RZ] ;  /* 0x00000000fffff984 */ /* 0x000fe20000000800 */
[----:B------:R1:W-:Y:S03]  /*16090*/  @!P0 LDGSTS.E.BYPASS.LTC128B.128 [R241+0x10000], desc[UR22][R8.64] ;  /* 0x1000000008f18fae */ /* 0x0003e6000b901d56 */
[----:B------:R-:W-:Y:S02]  /*160a0*/  @!P0 LEA.HI.X R3, R10, R68, R3, 0x1, P1 ;  /* 0x000000440a038211 */ /* 0x000fe400008f0c03 */
[----:B------:R-:W-:Y:S03]  /*160b0*/  PLOP3.LUT P1, PT, PT, PT, UP0, 0x80, 0x0 ;  /* 0x000000000000781c */ /* 0x000fe60003f2f008 */
[----:B------:R-:W-:Y:S08]  /*160c0*/  @P0 STS.128 [R241+0x10800], RZ ;  /* 0x010800fff1000388 */ /* 0x000ff00000000c00 */
[----:B------:R-:W-:Y:S01]  /*160d0*/  @!PT LDS RZ, [RZ] ;  /* 0x00000000fffff984 */ /* 0x000fe20000000800 */
[----:B------:R-:W-:Y:S01]  /*160e0*/  @!PT LDS RZ, [RZ] ;  /* 0x00000000fffff984 */ /* 0x000fe20000000800 */
[----:B------:R-:W-:Y:S01]  /*160f0*/  @!PT LDS RZ, [RZ] ;  /* 0x00000000fffff984 */ /* 0x000fe20000000800 */
[----:B------:R-:W-:Y:S08]  /*16100*/  @!P0 LDGSTS.E.BYPASS.LTC128B.128 [R241+0x10800], desc[UR22][R6.64] ;  /* 0x1080000006f18fae */ /* 0x000ff0000b901d56 */
        /* <DEDUP_REMOVED lines=11> */
[----:B-1----:R-:W2:Y:S08]  /*161c0*/  LDSM.16.M88.4 R8, [R239+0x2000] ;  /* 0x00200000ef08783b */ /* 0x002eb00000000200 */
[----:B------:R-:W1:Y:S08]  /*161d0*/  LDSM.16.M88.4 R16, [R239+0x2800] ;  /* 0x00280000ef10783b */ /* 0x000e700000000200 */
[----:B------:R-:W4:Y:S08]  /*161e0*/  LDSM.16.M88.4 R24, [R239+0x3000] ;  /* 0x00300000ef18783b */ /* 0x000f300000000200 */
[----:B------:R-:W3:Y:S08]  /*161f0*/  LDSM.16.M88.4 R32, [R239+0x3800] ;  /* 0x00380000ef20783b */ /* 0x000ef00000000200 */
[----:B------:R-:W3:Y:S01]  /*16200*/  LDSM.16.M88.4 R40, [R239+0x4000] ;  /* 0x00400000ef28783b */ /* 0x000ee20000000200 */
[C---:B--2---:R-:W-:Y:S07]  /*16210*/  HMMA.16816.F32.BF16 R4, R128.reuse, R8, RZ ;  /* 0x000000088004723c */ /* 0x044fee00000418ff */
[----:B------:R-:W2:Y:S01]  /*16220*/  LDSM.16.M88.4 R48, [R239+0x4800] ;  /* 0x00480000ef30783b */ /* 0x000ea20000000200 */
[C---:B------:R-:W-:Y:S07]  /*16230*/  HMMA.16816.F32.BF16 R8, R128.reuse, R10, RZ ;  /* 0x0000000a8008723c */ /* 0x040fee00000418ff */
[----:B------:R-:W2:Y:S01]  /*16240*/  LDSM.16.M88.4 R56, [R239+0x5000] ;  /* 0x00500000ef38783b */ /* 0x000ea20000000200 */
[C---:B-1----:R-:W-:Y:S07]  /*16250*/  HMMA.16816.F32.BF16 R12, R128.reuse, R16, RZ ;  /* 0x00000010800c723c */ /* 0x042fee00000418ff */
[----:B------:R-:W1:Y:S01]  /*16260*/  LDSM.16.M88.4 R64, [R239+0x5800] ;  /* 0x00580000ef40783b */ /* 0x000e620000000200 */
[C---:B------:R-:W-:Y:S06]  /*16270*/  HMMA.16816.F32.BF16 R16, R128.reuse, R18, RZ ;  /* 0x000000128010723c */ /* 0x040fec00000418ff */
[C---:B----4-:R-:W-:Y:S01]  /*16280*/  HMMA.16816.F32.BF16 R20, R128.reuse, R24, RZ ;  /* 0x000000188014723c */ /* 0x050fe200000418ff */
[----:B------:R-:W4:Y:S05]  /*16290*/  LDSM.16.M88.4 R72, [R239+0x6000] ;  /* 0x00600000ef48783b */ /* 0x000f2a0000000200 */
[C---:B------:R-:W-:Y:S03]  /*162a0*/  HMMA.16816.F32.BF16 R24, R128.reuse, R26, RZ ;  /* 0x0000001a8018723c */ /* 0x040fe600000418ff */
[----:B------:R-:W4:Y:S03]  /*162b0*/  LDSM.16.M88.4 R80, [R239+0x6800] ;  /* 0x00680000ef50783b */ /* 0x000f260000000200 */
[C---:B---3--:R-:W-:Y:S05]  /*162c0*/  HMMA.16816.F32.BF16 R28, R128.reuse, R32, RZ ;  /* 0x00000020801c723c */ /* 0x048fea00000418ff */
[----:B------:R-:W3:Y:S01]  /*162d0*/  LDSM.16.M88.4 R88, [R239+0x7000] ;  /* 0x00700000ef58783b */ /* 0x000ee20000000200 */
[C---:B------:R-:W-:Y:S06]  /*162e0*/  HMMA.16816.F32.BF16 R32, R128.reuse, R34, RZ ;  /* 0x000000228020723c */ /* 0x040fec00000418ff */
[C---:B------:R-:W-:Y:S01]  /*162f0*/  HMMA.16816.F32.BF16 R36, R128.reuse, R40, RZ ;  /* 0x000000288024723c */ /* 0x040fe200000418ff */
[----:B------:R-:W3:Y:S05]  /*16300*/  LDSM.16.M88.4 R96, [R239+0x7800] ;  /* 0x00780000ef60783b */ /* 0x000eea0000000200 */
[C---:B------:R-:W-:Y:S03]  /*16310*/  HMMA.16816.F32.BF16 R40, R128.reuse, R42, RZ ;  /* 0x0000002a8028723c */ /* 0x040fe600000418ff */
[----:B------:R-:W3:Y:S03]  /*16320*/  LDSM.16.M88.4 R104, [R239+0x8000] ;  /* 0x00800000ef68783b */ /* 0x000ee60000000200 */
[C---:B--2---:R-:W-:Y:S05]  /*16330*/  HMMA.16816.F32.BF16 R44, R128.reuse, R48, RZ ;  /* 0x00000030802c723c */ /* 0x044fea00000418ff */
[----:B------:R-:W2:Y:S01]  /*16340*/  LDSM.16.M88.4 R112, [R239+0x8800] ;  /* 0x00880000ef70783b */ /* 0x000ea20000000200 */
[C---:B------:R-:W-:Y:S06]  /*16350*/  HMMA.16816.F32.BF16 R48, R128.reuse, R50, RZ ;  /* 0x000000328030723c */ /* 0x040fec00000418ff */
[C---:B------:R-:W-:Y:S01]  /*16360*/  HMMA.16816.F32.BF16 R52, R128.reuse, R56, RZ ;  /* 0x000000388034723c */ /* 0x040fe200000418ff */
[----:B------:R-:W2:Y:S05]  /*16370*/  LDSM.16.M88.4 R120, [R239+0x9000] ;  /* 0x00900000ef78783b */ /* 0x000eaa0000000200 */
[C---:B------:R-:W-:Y:S03]  /*16380*/  HMMA.16816.F32.BF16 R56, R128.reuse, R58, RZ ;  /* 0x0000003a8038723c */ /* 0x040fe600000418ff */
[----:B------:R-:W2:Y:S03]  /*16390*/  LDSM.16.M88.4 R168, [R239+0x9800] ;  /* 0x00980000efa8783b */ /* 0x000ea60000000200 */
[C---:B-1----:R-:W-:Y:S05]  /*163a0*/  HMMA.16816.F32.BF16 R60, R128.reuse, R64, RZ ;  /* 0x00000040803c723c */ /* 0x042fea00000418ff */
[----:B------:R-:W-:Y:S01]  /*163b0*/  LDSM.16.M88.4 R172, [R172] ;  /* 0x00000000acac783b */ /* 0x000fe20000000200 */
[C---:B------:R-:W-:Y:S06]  /*163c0*/  HMMA.16816.F32.BF16 R64, R128.reuse, R66, RZ ;  /* 0x000000428040723c */ /* 0x040fec00000418ff */
[C---:B----4-:R-:W-:Y:S01]  /*163d0*/  HMMA.16816.F32.BF16 R68, R128.reuse, R72, RZ ;  /* 0x000000488044723c */ /* 0x050fe200000418ff */
[----:B------:R-:W1:Y:S05]  /*163e0*/  LDSM.16.M88.4 R176, [R233+0x2000] ;  /* 0x00200000e9b0783b */ /* 0x000e6a0000000200 */
[C---:B------:R-:W-:Y:S03]  /*163f0*/  HMMA.16816.F32.BF16 R72, R128.reuse, R74, RZ ;  /* 0x0000004a8048723c */ /* 0x040fe600000418ff */
[----:B------:R-:W4:Y:S03]  /*16400*/  LDSM.16.M88.4 R180, [R233+0x2800] ;  /* 0x00280000e9b4783b */ /* 0x000f260000000200 */
[C---:B------:R-:W-:Y:S05]  /*16410*/  HMMA.16816.F32.BF16 R76, R128.reuse, R80, RZ ;  /* 0x00000050804c723c */ /* 0x040fea00000418ff */
[----:B------:R-:W4:Y:S01]  /*16420*/  LDSM.16.M88.4 R184, [R233+0x3000] ;  /* 0x00300000e9b8783b */ /* 0x000f220000000200 */
[C---:B------:R-:W-:Y:S06]  /*16430*/  HMMA.16816.F32.BF16 R80, R128.reuse, R82, RZ ;  /* 0x000000528050723c */ /* 0x040fec00000418ff */
[C---:B---3--:R-:W-:Y:S01]  /*16440*/  HMMA.16816.F32.BF16 R84, R128.reuse, R88, RZ ;  /* 0x000000588054723c */ /* 0x048fe200000418ff */
[----:B------:R-:W3:Y:S05]  /*16450*/  LDSM.16.M88.4 R188, [R233+0x3800] ;  /* 0x00380000e9bc783b */ /* 0x000eea0000000200 */
[C---:B------:R-:W-:Y:S03]  /*16460*/  HMMA.16816.F32.BF16 R88, R128.reuse, R90, RZ ;  /* 0x0000005a8058723c */ /* 0x040fe600000418ff */
[----:B------:R-:W3:Y:S03]  /*16470*/  LDSM.16.M88.4 R192, [R233+0x4000] ;  /* 0x00400000e9c0783b */ /* 0x000ee60000000200 */
[C---:B------:R-:W-:Y:S05]  /*16480*/  HMMA.16816.F32.BF16 R92, R128.reuse, R96, RZ ;  /* 0x00000060805c723c */ /* 0x040fea00000418ff */
        /* <DEDUP_REMOVED lines=12> */
[----:B------:R-:W0:Y:S03]  /*16550*/  LDGDEPBAR ;  /* 0x00000000000079af */ /* 0x000e260000000000 */
[C---:B------:R-:W-:Y:S06]  /*16560*/  HMMA.16816.F32.BF16 R124, R128.reuse, R168, RZ ;  /* 0x000000a8807c723c */ /* 0x040fec00000418ff */
[----:B------:R-:W-:Y:S01]  /*16570*/  HMMA.16816.F32.BF16 R128, R128, R170, RZ ;  /* 0x000000aa8080723c */ /* 0x000fe200000418ff */
[----:B------:R-:W2:Y:S05]  /*16580*/  LDSM.16.M88.4 R168, [R233+0x7000] ;  /* 0x00700000e9a8783b */ /* 0x000eaa0000000200 */
[C---:B-1----:R-:W-:Y:S06]  /*16590*/  HMMA.16816.F32.BF16 R4, R172.reuse, R176, R4 ;  /* 0x000000b0ac04723c */ /* 0x042fec0000041804 */
[C---:B------:R-:W-:Y:S01]  /*165a0*/  HMMA.16816.F32.BF16 R8, R172.reuse, R178, R8 ;  /* 0x000000b2ac08723c */ /* 0x040fe20000041808 */
[----:B------:R-:W1:Y:S05]  /*165b0*/  LDSM.16.M88.4 R176, [R233+0x7800] ;  /* 0x00780000e9b0783b */ /* 0x000e6a0000000200 */
[C---:B----4-:R-:W-:Y:S06]  /*165c0*/  HMMA.16816.F32.BF16 R12, R172.reuse, R180, R12 ;  /* 0x000000b4ac0c723c */ /* 0x050fec000004180c */
[C---:B------:R-:W-:Y:S01]  /*165d0*/  HMMA.16816.F32.BF16 R16, R172.reuse, R182, R16 ;  /* 0x000000b6ac10723c */ /* 0x040fe20000041810 */
[----:B------:R-:W4:Y:S05]  /*165e0*/  LDSM.16.M88.4 R180, [R233+0x8000] ;  /* 0x00800000e9b4783b */ /* 0x000f2a0000000200 */
[C---:B------:R-:W-:Y:S06]  /*165f0*/  HMMA.16816.F32.BF16 R20, R172.reuse, R184, R20 ;  /* 0x000000b8ac14723c */ /* 0x040fec0000041814 */
[C---:B------:R-:W-:Y:S01]  /*16600*/  HMMA.16816.F32.BF16 R24, R172.reuse, R186, R24 ;  /* 0x000000baac18723c */ /* 0x040fe20000041818 */
[----:B------:R-:W4:Y:S05]  /*16610*/  LDSM.16.M88.4 R184, [R233+0x8800] ;  /* 0x00880000e9b8783b */ /* 0x000f2a0000000200 */
[C---:B---3--:R-:W-:Y:S06]  /*16620*/  HMMA.16816.F32.BF16 R28, R172.reuse, R188, R28 ;  /* 0x000000bcac1c723c */ /* 0x048fec000004181c */
[C---:B------:R-:W-:Y:S01]  /*16630*/  HMMA.16816.F32.BF16 R32, R172.reuse, R190, R32 ;  /* 0x000000beac20723c */ /* 0x040fe20000041820 */
[----:B------:R-:W3:Y:S05]  /*16640*/  LDSM.16.M88.4 R188, [R233+0x9000] ;  /* 0x00900000e9bc783b */ /* 0x000eea0000000200 */
        /* <DEDUP_REMOVED lines=13> */
[C---:B--2---:R-:W-:Y:S06]  /*16720*/  HMMA.16816.F32.BF16 R68, R172.reuse, R208, R68 ;  /* 0x000000d0ac44723c */ /* 0x044fec0000041844 */
[C---:B------:R-:W-:Y:S01]  /*16730*/  HMMA.16816.F32.BF16 R72, R172.reuse, R210, R72 ;  /* 0x000000d2ac48723c */ /* 0x040fe20000041848 */
[----:B------:R-:W-:Y:S05]  /*16740*/  LDSM.16.M88.4 R208, [R227] ;  /* 0x00000000e3d0783b */ /* 0x000fea0000000200 */
[C---:B------:R-:W-:Y:S06]  /*16750*/  HMMA.16816.F32.BF16 R76, R172.reuse, R212, R76 ;  /* 0x000000d4ac4c723c */ /* 0x040fec000004184c */
[C---:B------:R-:W-:Y:S01]  /*16760*/  HMMA.16816.F32.BF16 R80, R172.reuse, R214, R80 ;  /* 0x000000d6ac50723c */ /* 0x040fe20000041850 */
[----:B------:R-:W-:Y:S05]  /*16770*/  LDSM.16.M88.4 R212, [R226] ;  /* 0x00000000e2d4783b */ /* 0x000fea0000000200 */
[C---:B------:R-:W-:Y:S06]  /*16780*/  HMMA.16816.F32.BF16 R84, R172.reuse, R168, R84 ;  /* 0x000000a8ac54723c */ /* 0x040fec0000041854 */
[C---:B------:R-:W-:Y:S01]  /*16790*/  HMMA.16816.F32.BF16 R88, R172.reuse, R170, R88 ;  /* 0x000000aaac58723c */ /* 0x040fe20000041858 */
[----:B------:R-:W2:Y:S05]  /*167a0*/  LDSM.16.M88.4 R168, [R233+0x9800] ;  /* 0x00980000e9a8783b */ /* 0x000eaa0000000200 */
[C---:B-1----:R-:W-:Y:S06]  /*167b0*/  HMMA.16816.F32.BF16 R92, R172.reuse, R176, R92 ;  /* 0x000000b0ac5c723c */ /* 0x042fec000004185c */
[C---:B------:R-:W-:Y:S01]  /*167c0*/  HMMA.16816.F32.BF16 R96, R172.reuse, R178, R96 ;  /* 0x000000b2ac60723c */ /* 0x040fe20000041860 */
[----:B------:R-:W1:Y:S05]  /*167d0*/  LDSM.16.M88.4 R176, [R225] ;  /* 0x00000000e1b0783b */ /* 0x000e6a0000000200 */
[C---:B----4-:R-:W-:Y:S06]  /*167e0*/  HMMA.16816.F32.BF16 R100, R172.reuse, R180, R100 ;  /* 0x000000b4ac64723c */ /* 0x050fec0000041864 */
[C---:B------:R-:W-:Y:S01]  /*167f0*/  HMMA.16816.F32.BF16 R104, R172.reuse, R182, R104 ;  /* 0x000000b6ac68723c */ /* 0x040fe20000041868 */
[----:B------:R-:W4:Y:S05]  /*16800*/  LDSM.16.M88.4 R180, [R224] ;  /* 0x00000000e0b4783b */ /* 0x000f2a0000000200 */
[C---:B------:R-:W-:Y:S06]  /*16810*/  HMMA.16816.F32.BF16 R108, R172.reuse, R184, R108 ;  /* 0x000000b8ac6c723c */ /* 0x040fec000004186c */
[C---:B------:R-:W-:Y:S01]  /*16820*/  HMMA.16816.F32.BF16 R112, R172.reuse, R186, R112 ;  /* 0x000000baac70723c */ /* 0x040fe20000041870 */
[----:B------:R-:W-:Y:S05]  /*16830*/  LDSM.16.M88.4 R184, [R221] ;  /* 0x00000000ddb8783b */ /* 0x000fea0000000200 */
[C---:B---3--:R-:W-:Y:S06]  /*16840*/  HMMA.16816.F32.BF16 R116, R172.reuse, R188, R116 ;  /* 0x000000bcac74723c */ /* 0x048fec0000041874 */
[C---:B------:R-:W-:Y:S01]  /*16850*/  HMMA.16816.F32.BF16 R120, R172.reuse, R190, R120 ;  /* 0x000000beac78723c */ /* 0x040fe20000041878 */
[----:B------:R-:W-:Y:S05]  /*16860*/  LDSM.16.M88.4 R188, [R219] ;  /* 0x00000000dbbc783b */ /* 0x000fea0000000200 */
[C---:B--2---:R-:W-:Y:S06]  /*16870*/  HMMA.16816.F32.BF16 R124, R172.reuse, R168, R124 ;  /* 0x000000a8ac7c723c */ /* 0x044fec000004187c */
[----:B------:R-:W-:Y:S01]  /*16880*/  HMMA.16816.F32.BF16 R128, R172, R170, R128 ;  /* 0x000000aaac80723c */ /* 0x000fe20000041880 */
[----:B------:R-:W2:Y:S05]  /*16890*/  LDSM.16.M88.4 R168, [R223] ;  /* 0x00000000dfa8783b */ /* 0x000eaa0000000200 */
[C---:B------:R-:W-:Y:S03]  /*168a0*/  HMMA.16816.F32.BF16 R4, R192.reuse, R196, R4 ;  /* 0x000000c4c004723c */ /* 0x040fe60000041804 */
[----:B------:R-:W3:Y:S03]  /*168b0*/  LDSM.16.M88.4 R172, [R222] ;  /* 0x00000000deac783b */ /* 0x000ee60000000200 */
        /* <DEDUP_REMOVED lines=16> */
[----:B------:R-:W1:Y:S05]  /*169c0*/  LDSM.16.M88.4 R176, [R220] ;  /* 0x00000000dcb0783b */ /* 0x000e6a0000000200 */
[C---:B----4-:R-:W-:Y:S06]  /*169d0*/  HMMA.16816.F32.BF16 R52, R192.reuse, R180, R52 ;  /* 0x000000b4c034723c */ /* 0x050fec0000041834 */
[C---:B------:R-:W-:Y:S01]  /*169e0*/  HMMA.16816.F32.BF16 R56, R192.reuse, R182, R56 ;  /* 0x000000b6c038723c */ /* 0x040fe20000041838 */
[----:B------:R-:W4:Y:S05]  /*169f0*/  LDSM.16.M88.4 R180, [R237] ;  /* 0x00000000edb4783b */ /* 0x000f2a0000000200 */
[C---:B--2---:R-:W-:Y:S06]  /*16a00*/  HMMA.16816.F32.BF16 R60, R192.reuse, R168, R60 ;  /* 0x000000a8c03c723c */ /* 0x044fec000004183c */
[C---:B------:R-:W-:Y:S01]  /*16a10*/  HMMA.16816.F32.BF16 R64, R192.reuse, R170, R64 ;  /* 0x000000aac040723c */ /* 0x040fe20000041840 */
[----:B------:R-:W2:Y:S05]  /*16a20*/  LDSM.16.M88.4 R168, [R166+0x800] ;  /* 0x00080000a6a8783b */ /* 0x000eaa0000000200 */
[C---:B---3--:R-:W-:Y:S06]  /*16a30*/  HMMA.16816.F32.BF16 R68, R192.reuse, R172, R68 ;  /* 0x000000acc044723c */ /* 0x048fec0000041844 */
[C---:B------:R-:W-:Y:S06]  /*16a40*/  HMMA.16816.F32.BF16 R72, R192.reuse, R174, R72 ;  /* 0x000000aec048723c */ /* 0x040fec0000041848 */
[C---:B------:R-:W-:Y:S06]  /*16a50*/  HMMA.16816.F32.BF16 R76, R192.reuse, R184, R76 ;  /* 0x000000b8c04c723c */ /* 0x040fec000004184c */
[C---:B------:R-:W-:Y:S06]  /*16a60*/  HMMA.16816.F32.BF16 R80, R192.reuse, R186, R80 ;  /* 0x000000bac050723c */ /* 0x040fec0000041850 */
[C---:B-1----:R-:W-:Y:S06]  /*16a70*/  HMMA.16816.F32.BF16 R84, R192.reuse, R176, R84 ;  /* 0x000000b0c054723c */ /* 0x042fec0000041854 */
        /* <DEDUP_REMOVED lines=13> */
[C---:B--2---:R-:W-:Y:S06]  /*16b50*/  HMMA.16816.F32.BF16 R12, R180.reuse, R168, R12 ;  /* 0x000000a8b40c723c */ /* 0x044fec000004180c */
        /* <DEDUP_REMOVED lines=10> */
[----:B------:R-:W-:Y:S01]  /*16c00*/  MUFU.TANH R2, R9 ;  /* 0x0000000900027308 */ /* 0x000fe20000002400 */
[----:B------:R-:W-:Y:S01]  /*16c10*/  FMUL.FTZ R12, R12, UR16 ;  /* 0x000000100c0c7c20 */ /* 0x000fe20008410000 */
[----:B------:R-:W-:Y:S02]  /*16c20*/  FMUL.FTZ R13, R13, UR16 ;  /* 0x000000100d0d7c20 */ /* 0x000fe40008410000 */
[----:B------:R-:W-:Y:S01]  /*16c30*/  FMUL.FTZ R16, R16, UR16 ;  /* 0x0000001010107c20 */ /* 0x000fe20008410000 */
[----:B------:R-:W-:Y:S05]  /*16c40*/  FMUL.FTZ R17, R17, UR16 ;  /* 0x0000001011117c20 */ /* 0x000fea0008410000 */
[----:B------:R-:W-:Y:S01]  /*16c50*/  MUFU.TANH R188, R4 ;  /* 0x0000000400bc7308 */ /* 0x000fe20000002400 */
[----:B-1----:R1:W-:Y:S09]  /*16c60*/  STL [R1+0x34], R0 ;  /* 0x0000340001007387 */ /* 0x0023f20000100800 */
[----:B------:R-:W-:Y:S10]  /*16c70*/  MUFU.TANH R187, R6 ;  /* 0x0000000600bb7308 */ /* 0x000ff40000002400 */
[----:B------:R-:W-:Y:S10]  /*16c80*/  MUFU.TANH R17, R17 ;  /* 0x0000001100117308 */ /* 0x000ff40000002400 */
[----:B-1----:R1:W2:Y:S02]  /*16c90*/  MUFU.TANH R0, R7 ;  /* 0x0000000700007308 */ /* 0x0022a40000002400 */
[----:B-1----:R-:W1:Y:S08]  /*16ca0*/  LDSM.16.M88.4 R4, [R166+0x1000] ;  /* 0x00100000a604783b */ /* 0x002e700000000200 */
[----:B--2---:R2:W-:Y:S02]  /*16cb0*/  STL [R1+0x44], R0 ;  /* 0x0000440001007387 */ /* 0x0045e40000100800 */
[----:B--2---:R-:W2:Y:S01]  /*16cc0*/  MUFU.TANH R0, R8 ;  /* 0x0000000800007308 */ /* 0x004ea20000002400 */
[C---:B-1----:R-:W-:Y:S06]  /*16cd0*/  HMMA.16816.F32.BF16 R20, R180.reuse, R4, R20 ;  /* 0x00000004b414723c */ /* 0x042fec0000041814 */
[C---:B------:R-:W-:Y:S01]  /*16ce0*/  HMMA.16816.F32.BF16 R24, R180.reuse, R6, R24 ;  /* 0x00000006b418723c */ /* 0x040fe20000041818 */
[----:B------:R-:W-:Y:S08]  /*16cf0*/  LDSM.16.M88.4 R4, [R166+0x2000] ;  /* 0x00200000a604783b */ /* 0x000ff00000000200 */
[----:B--2---:R1:W-:Y:S04]  /*16d00*/  STL [R1+0x40], R0 ;  /* 0x0000400001007387 */ /* 0x0043e80000100800 */
[----:B------:R2:W-:Y:S05]  /*16d10*/  STL [R1+0x3c], R2 ;  /* 0x00003c0201007387 */ /* 0x0005ea0000100800 */
[----:B------:R-:W-:Y:S01]  /*16d20*/  FMUL.FTZ R20, R20, UR16 ;  /* 0x0000001014147c20 */ /* 0x000fe20008410000 */
[----:B------:R-:W-:Y:S05]  /*16d30*/  FMUL.FTZ R21, R21, UR16 ;  /* 0x0000001015157c20 */ /* 0x000fea0008410000 */
[----:B------:R-:W-:Y:S01]  /*16d40*/  FMUL.FTZ R24, R24, UR16 ;  /* 0x0000001018187c20 */ /* 0x000fe20008410000 */
[----:B------:R-:W-:Y:S01]  /*16d50*/  FMUL.FTZ R25, R25, UR16 ;  /* 0x0000001019197c20 */ /* 0x000fe20008410000 */
[----:B-1----:R-:W1:Y:S10]  /*16d60*/  MUFU.TANH R0, R10 ;  /* 0x0000000a00007308 */ /* 0x002e740000002400 */
[----:B--2---:R2:W-:Y:S01]  /*16d70*/  MUFU.TANH R2, R12 ;  /* 0x0000000c00027308 */ /* 0x0045e20000002400 */
[----:B-1----:R1:W-:Y:S01]  /*16d80*/  STL [R1+0x38], R0 ;  /* 0x0000380001007387 */ /* 0x0023e20000100800 */
[----:B--2---:R-:W-:Y:S01]  /*16d90*/  FMUL.FTZ R12, R15, UR16 ;  /* 0x000000100f0c7c20 */ /* 0x004fe20008410000 */
[----:B------:R-:W-:Y:S01]  /*16da0*/  FMUL.FTZ R15, R19, UR16 ;  /* 0x00000010130f7c20 */ /* 0x000fe20008410000 */
[----:B------:R-:W-:Y:S06]  /*16db0*/  FMUL.FTZ R19, R22, UR16 ;  /* 0x0000001016137c20 */ /* 0x000fec0008410000 */
[----:B------:R-:W-:Y:S10]  /*16dc0*/  MUFU.TANH R12, R12 ;  /* 0x0000000c000c7308 */ /* 0x000ff40000002400 */
[----:B------:R-:W-:Y:S10]  /*16dd0*/  MUFU.TANH R15, R15 ;  /* 0x0000000f000f7308 */ /* 0x000ff40000002400 */
[----:B-1----:R1:W2:Y:S10]  /*16de0*/  MUFU.TANH R0, R11 ;  /* 0x0000000b00007308 */ /* 0x0022b40000002400 */
[----:B------:R-:W-:Y:S01]  /*16df0*/  MUFU.TANH R19, R19 ;  /* 0x0000001300137308 */ /* 0x000fe20000002400 */
[----:B-1----:R-:W1:Y:S08]  /*16e00*/  LDSM.16.M88.4 R8, [R166+0x1800] ;  /* 0x00180000a608783b */ /* 0x002e700000000200 */
[----:B--2---:R2:W-:Y:S04]  /*16e10*/  STL [R1+0x50], R0 ;  /* 0x0000500001007387 */ /* 0x0045e80000100800 */
[----:B------:R3:W-:Y:S01]  /*16e20*/  STL [R1+0x4c], R2 ;  /* 0x00004c0201007387 */ /* 0x0007e20000100800 */
[----:B--2---:R2:W4:Y:S01]  /*16e30*/  MUFU.TANH R0, R13 ;  /* 0x0000000d00007308 */ /* 0x0045220000002400 */
[C---:B-1----:R-:W-:Y:S09]  /*16e40*/  HMMA.16816.F32.BF16 R28, R180.reuse, R8, R28 ;  /* 0x00000008b41c723c */ /* 0x042ff2000004181c */
[----:B---3--:R1:W-:Y:S01]  /*16e50*/  MUFU.TANH R2, R20 ;  /* 0x0000001400027308 */ /* 0x0083e20000002400 */
[C---:B------:R-:W-:Y:S01]  /*16e60*/  HMMA.16816.F32.BF16 R32, R180.reuse, R10, R32 ;  /* 0x0000000ab420723c */ /* 0x040fe20000041820 */
[----:B------:R-:W3:Y:S02]  /*16e70*/  LDSM.16.M88.4 R8, [R166+0x2800] ;  /* 0x00280000a608783b */ /* 0x000ee40000000200 */
[----:B--2---:R-:W-:Y:S03]  /*16e80*/  FMUL.FTZ R13, R14, UR16 ;  /* 0x000000100e0d7c20 */ /* 0x004fe60008410000 */
[C---:B------:R-:W-:Y:S03]  /*16e90*/  HMMA.16816.F32.BF16 R36, R180.reuse, R4, R36 ;  /* 0x00000004b424723c */ /* 0x040fe60000041824 */
[----:B----4-:R2:W-:Y:S01]  /*16ea0*/  STL [R1+0x48], R0 ;  /* 0x0000480001007387 */ /* 0x0105e20000100800 */
[----:B------:R-:W-:Y:S02]  /*16eb0*/  MUFU.TANH R13, R13 ;  /* 0x0000000d000d7308 */ /* 0x000fe40000002400 */
[C---:B------:R-:W-:Y:S01]  /*16ec0*/  HMMA.16816.F32.BF16 R40, R180.reuse, R6, R40 ;  /* 0x00000006b428723c */ /* 0x040fe20000041828 */
[----:B------:R-:W4:Y:S04]  /*16ed0*/  LDSM.16.M88.4 R4, [R166+0x3000] ;  /* 0x00300000a604783b */ /* 0x000f280000000200 */
[----:B------:R-:W-:Y:S06]  /*16ee0*/  FMUL.FTZ R29, R29, UR16 ;  /* 0x000000101d1d7c20 */ /* 0x000fec0008410000 */
[----:B------:R-:W-:Y:S01]  /*16ef0*/  MUFU.TANH R29, R29 ;  /* 0x0000001d001d7308 */ /* 0x000fe20000002400 */
[----:B------:R-:W-:Y:S01]  /*16f00*/  FMUL.FTZ R14, R32, UR16 ;  /* 0x00000010200e7c20 */ /* 0x000fe20008410000 */
[----:B------:R-:W-:Y:S05]  /*16f10*/  FMUL.FTZ R22, R34, UR16 ;  /* 0x0000001022167c20 */ /* 0x000fea0008410000 */
[----:B-1----:R-:W-:Y:S01]  /*16f20*/  FMUL.FTZ R20, R36, UR16 ;  /* 0x0000001024147c20 */ /* 0x002fe20008410000 */
[----:B------:R-:W-:Y:S02]  /*16f30*/  FMUL.FTZ R34, R37, UR16 ;  /* 0x0000001025227c20 */ /* 0x000fe40008410000 */
[----:B------:R-:W-:Y:S01]  /*16f40*/  MUFU.TANH R14, R14 ;  /* 0x0000000e000e7308 */ /* 0x000fe20000002400 */
[----:B------:R-:W-:Y:S02]  /*16f50*/  FMUL.FTZ R32, R39, UR16 ;  /* 0x0000001027207c20 */ /* 0x000fe40008410000 */
[----:B------:R-:W-:Y:S01]  /*16f60*/  FMUL.FTZ R40, R40, UR16 ;  /* 0x0000001028287c20 */ /* 0x000fe20008410000 */
[----:B------:R-:W-:Y:S01]  /*16f70*/  FMUL.FTZ R41, R41, UR16 ;  /* 0x0000001029297c20 */ /* 0x000fe20008410000 */
[----:B------:R-:W-:Y:S01]  /*16f80*/  FMUL.FTZ R42, R42, UR16 ;  /* 0x000000102a2a7c20 */ /* 0x000fe20008410000 */
[----:B------:R-:W-:Y:S04]  /*16f90*/  FMUL.FTZ R43, R43, UR16 ;  /* 0x000000102b2b7c20 */ /* 0x000fe80008410000 */
[----:B--2---:R-:W1:Y:S01]  /*16fa0*/  MUFU.TANH R0, R16 ;  /* 0x0000001000007308 */ /* 0x004e620000002400 */
[C---:B---3--:R-:W-:Y:S06]  /*16fb0*/  HMMA.16816.F32.BF16 R44, R180.reuse, R8, R44 ;  /* 0x00000008b42c723c */ /* 0x048fec000004182c */
[C---:B------:R-:W-:Y:S03]  /*16fc0*/  HMMA.16816.F32.BF16 R48, R180.reuse, R10, R48 ;  /* 0x0000000ab430723c */ /* 0x040fe60000041830 */
[----:B------:R-:W-:Y:S01]  /*16fd0*/  MUFU.TANH R22, R22 ;  /* 0x0000001600167308 */ /* 0x000fe20000002400 */
[----:B------:R-:W2:Y:S02]  /*16fe0*/  LDSM.16.M88.4 R8, [R166+0x3800] ;  /* 0x00380000a608783b */ /* 0x000ea40000000200 */
[C---:B----4-:R-:W-:Y:S07]  /*16ff0*/  HMMA.16816.F32.BF16 R52, R180.reuse, R4, R52 ;  /* 0x00000004b434723c */ /* 0x050fee0000041834 */
[----:B------:R-:W-:Y:S01]  /*17000*/  MUFU.TANH R20, R20 ;  /* 0x0000001400147308 */ /* 0x000fe20000002400 */
[----:B-1----:R1:W-:Y:S03]  /*17010*/  STL [R1+0x54], R0 ;  /* 0x0000540001007387 */ /* 0x0023e60000100800 */
[----:B------:R-:W-:Y:S01]  /*17020*/  FMUL.FTZ R16, R18, UR16 ;  /* 0x0000001012107c20 */ /* 0x000fe20008410000 */
[C---:B------:R-:W-:Y:S01]  /*17030*/  HMMA.16816.F32.BF16 R56, R180.reuse, R6, R56 ;  /* 0x00000006b438723c */ /* 0x040fe20000041838 */
[----:B------:R-:W3:Y:S04]  /*17040*/  LDSM.16.M88.4 R4, [R166+0x4000] ;  /* 0x00400000a604783b */ /* 0x000ee80000000200 */
[----:B------:R-:W-:Y:S01]  /*17050*/  MUFU.TANH R16, R16 ;  /* 0x0000001000107308 */ /* 0x000fe20000002400 */
[----:B------:R-:W-:Y:S01]  /*17060*/  FMUL.FTZ R44, R44, UR16 ;  /* 0x000000102c2c7c20 */ /* 0x000fe20008410000 */
[----:B------:R-:W-:Y:S01]  /*17070*/  FMUL.FTZ R45, R45, UR16 ;  /* 0x000000102d2d7c20 */ /* 0x000fe20008410000 */
[----:B------:R-:W-:Y:S01]  /*17080*/  FMUL.FTZ R18, R23, UR16 ;  /* 0x0000001017127c20 */ /* 0x000fe20008410000 */
[----:B------:R4:W-:Y:S02]  /*17090*/  STL [R1+0x5c], R2 ;  /* 0x00005c0201007387 */ /* 0x0009e40000100800 */
[----:B------:R-:W-:Y:S01]  /*170a0*/  FMUL.FTZ R23, R33, UR16 ;  /* 0x0000001021177c20 */ /* 0x000fe20008410000 */
[----:B------:R-:W-:Y:S03]  /*170b0*/  FMUL.FTZ R48, R48, UR16 ;  /* 0x0000001030307c20 */ /* 0x000fe60008410000 */
[----:B------:R-:W-:Y:S01]  /*170c0*/  MUFU.TANH R34, R34 ;  /* 0x0000002200227308 */ /* 0x000fe20000002400 */
[----:B------:R-:W-:Y:S01]  /*170d0*/  FMUL.FTZ R49, R49, UR16 ;  /* 0x0000001031317c20 */ /* 0x000fe20008410000 */
[----:B------:R-:W-:Y:S01]  /*170e0*/  FMUL.FTZ R50, R50, UR16 ;  /* 0x0000001032327c20 */ /* 0x000fe20008410000 */
[----:B------:R-:W-:Y:S01]  /*170f0*/  FMUL.FTZ R51, R51, UR16 ;  /* 0x0000001033337c20 */ /* 0x000fe20008410000 */
[----:B------:R-:W-:Y:S01]  /*17100*/  FMUL.FTZ R33, R38, UR16 ;  /* 0x0000001026217c20 */ /* 0x000fe20008410000 */
[----:B------:R-:W-:Y:S01]  /*17110*/  FMUL.FTZ R52, R52, UR16 ;  /* 0x0000001034347c20 */ /* 0x000fe20008410000 */
        /* <DEDUP_REMOVED lines=10> */
[----:B-1----:R-:W1:Y:S01]  /*171c0*/  MUFU.TANH R0, R21 ;  /* 0x0000001500007308 */ /* 0x002e620000002400 */
[C---:B--2---:R-:W-:Y:S06]  /*171d0*/  HMMA.16816.F32.BF16 R60, R180.reuse, R8, R60 ;  /* 0x00000008b43c723c */ /* 0x044fec000004183c */
[C---:B------:R-:W-:Y:S03]  /*171e0*/  HMMA.16816.F32.BF16 R64, R180.reuse, R10, R64 ;  /* 0x0000000ab440723c */ /* 0x040fe60000041840 */
[----:B----4-:R2:W4:Y:S01]  /*171f0*/  MUFU.TANH R2, R24 ;  /* 0x0000001800027308 */ /* 0x0105220000002400 */
[----:B------:R-:W4:Y:S02]  /*17200*/  LDSM.16.M88.4 R8, [R166+0x4800] ;  /* 0x00480000a608783b */ /* 0x000f240000000200 */
[C---:B---3--:R-:W-:Y:S07]  /*17210*/  HMMA.16816.F32.BF16 R68, R180.reuse, R4, R68 ;  /* 0x00000004b444723c */ /* 0x048fee0000041844 */
[----:B------:R-:W-:Y:S01]  /*17220*/  MUFU.TANH R23, R23 ;  /* 0x0000001700177308 */ /* 0x000fe20000002400 */
[----:B-1----:R1:W-:Y:S03]  /*17230*/  STL [R1+0x58], R0 ;  /* 0x0000580001007387 */ /* 0x0023e60000100800 */
[----:B------:R-:W-:Y:S01]  /*17240*/  FMUL.FTZ R21, R35, UR16 ;  /* 0x0000001023157c20 */ /* 0x000fe20008410000 */
[C---:B------:R-:W-:Y:S01]  /*17250*/  HMMA.16816.F32.BF16 R72, R180.reuse, R6, R72 ;  /* 0x00000006b448723c */ /* 0x040fe20000041848 */
[----:B------:R-:W3:Y:S04]  /*17260*/  LDSM.16.M88.4 R4, [R166+0x5000] ;  /* 0x00500000a604783b */ /* 0x000ee80000000200 */
[----:B------:R-:W-:Y:S01]  /*17270*/  MUFU.TANH R21, R21 ;  /* 0x0000001500157308 */ /* 0x000fe20000002400 */
[----:B--2---:R-:W-:Y:S01]  /*17280*/  FMUL.FTZ R24, R27, UR16 ;  /* 0x000000101b187c20 */ /* 0x004fe20008410000 */
[----:B------:R-:W-:Y:S01]  /*17290*/  FMUL.FTZ R60, R60, UR16 ;  /* 0x000000103c3c7c20 */ /* 0x000fe20008410000 */
[----:B------:R-:W-:Y:S01]  /*172a0*/  FMUL.FTZ R61, R61, UR16 ;  /* 0x000000103d3d7c20 */ /* 0x000fe20008410000 */
[----:B----4-:R2:W-:Y:S02]  /*172b0*/  STL [R1+0x64], R2 ;  /* 0x0000640201007387 */ /* 0x0105e40000100800 */
        /* <DEDUP_REMOVED lines=15> */
[----:B------:R-:W-:Y:S05]  /*173b0*/  FMUL.FTZ R73, R73, UR16 ;  /* 0x0000001049497c20 */ /* 0x000fea0008410000 */
[----:B-1----:R-:W1:Y:S01]  /*173c0*/  MUFU.TANH R0, R25 ;  /* 0x0000001900007308 */ /* 0x002e620000002400 */
[C---:B------:R-:W-:Y:S06]  /*173d0*/  HMMA.16816.F32.BF16 R76, R180.reuse, R8, R76 ;  /* 0x00000008b44c723c */ /* 0x040fec000004184c */
[C---:B------:R-:W-:Y:S03]  /*173e0*/  HMMA.16816.F32.BF16 R80, R180.reuse, R10, R80 ;  /* 0x0000000ab450723c */ /* 0x040fe60000041850 */
[----:B--2---:R-:W-:Y:S01]  /*173f0*/  MUFU.TANH R2, R41 ;  /* 0x0000002900027308 */ /* 0x004fe20000002400 */
[----:B------:R-:W2:Y:S02]  /*17400*/  LDSM.16.M88.4 R8, [R166+0x5800] ;  /* 0x00580000a608783b */ /* 0x000ea40000000200 */
[C---:B---3--:R-:W-:Y:S07]  /*17410*/  HMMA.16816.F32.BF16 R84, R180.reuse, R4, R84 ;  /* 0x00000004b454723c */ /* 0x048fee0000041854 */
[----:B------:R3:W-:Y:S01]  /*17420*/  MUFU.TANH R202, R68 ;  /* 0x0000004400ca7308 */ /* 0x0007e20000002400 */
[----:B-1----:R1:W-:Y:S03]  /*17430*/  STL [R1+0x60], R0 ;  /* 0x0000600001007387 */ /* 0x0023e60000100800 */
[----:B------:R-:W-:Y:S01]  /*17440*/  FMUL.FTZ R25, R26, UR16 ;  /* 0x000000101a197c20 */ /* 0x000fe20008410000 */
[C---:B------:R-:W-:Y:S01]  /*17450*/  HMMA.16816.F32.BF16 R88, R180.reuse, R6, R88 ;  /* 0x00000006b458723c */ /* 0x040fe20000041858 */
[----:B------:R-:W4:Y:S04]  /*17460*/  LDSM.16.M88.4 R4, [R166+0x6000] ;  /* 0x00600000a604783b */ /* 0x000f280000000200 */
[----:B------:R1:W-:Y:S01]  /*17470*/  MUFU.TANH R201, R69 ;  /* 0x0000004500c97308 */ /* 0x0003e20000002400 */
[----:B------:R-:W-:Y:S01]  /*17480*/  FMUL.FTZ R76, R76, UR16 ;  /* 0x000000104c4c7c20 */ /* 0x000fe20008410000 */
[----:B------:R-:W-:Y:S01]  /*17490*/  FMUL.FTZ R77, R77, UR16 ;  /* 0x000000104d4d7c20 */ /* 0x000fe20008410000 */
[----:B------:R-:W-:Y:S03]  /*174a0*/  FMUL.FTZ R78, R78, UR16 ;  /* 0x000000104e4e7c20 */ /* 0x000fe60008410000 */
[----:B------:R-:W-:Y:S01]  /*174b0*/  FMUL.FTZ R79, R79, UR16 ;  /* 0x000000104f4f7c20 */ /* 0x000fe20008410000 */
[----:B------:R-:W-:Y:S03]  /*174c0*/  FMUL.FTZ R80, R80, UR16 ;  /* 0x0000001050507c20 */ /* 0x000fe60008410000 */
[----:B------:R-:W-:Y:S01]  /*174d0*/  MUFU.TANH R205, R65 ;  /* 0x0000004100cd7308 */ /* 0x000fe20000002400 */
[----:B---3--:R-:W-:Y:S01]  /*174e0*/  MOV R68, R133 ;  /* 0x0000008500447202 */ /* 0x008fe20000000f00 */
[----:B------:R-:W-:Y:S01]  /*174f0*/  FMUL.FTZ R81, R81, UR16 ;  /* 0x0000001051517c20 */ /* 0x000fe20008410000 */
[----:B------:R-:W-:Y:S01]  /*17500*/  FMUL.FTZ R82, R82, UR16 ;  /* 0x0000001052527c20 */ /* 0x000fe20008410000 */
[----:B------:R-:W-:Y:S01]  /*17510*/  FMUL.FTZ R83, R83, UR16 ;  /* 0x0000001053537c20 */ /* 0x000fe20008410000 */
[----:B------:R-:W-:Y:S01]  /*17520*/  FMUL.FTZ R84, R84, UR16 ;  /* 0x0000001054547c20 */ /* 0x000fe20008410000 */
[----:B------:R-:W-:Y:S01]  /*17530*/  FMUL.FTZ R85, R85, UR16 ;  /* 0x0000001055557c20 */ /* 0x000fe20008410000 */
[----:B------:R-:W-:Y:S03]  /*17540*/  FMUL.FTZ R86, R86, UR16 ;  /* 0x0000001056567c20 */ /* 0x000fe60008410000 */
[----:B------:R3:W-:Y:S01]  /*17550*/  MUFU.TANH R204, R66 ;  /* 0x0000004200cc7308 */ /* 0x0007e20000002400 */
[----:B-1----:R-:W-:Y:S01]  /*17560*/  MOV R69, R132 ;  /* 0x0000008400457202 */ /* 0x002fe20000000f00 */
[----:B------:R-:W-:Y:S01]  /*17570*/  FMUL.FTZ R87, R87, UR16 ;  /* 0x0000001057577c20 */ /* 0x000fe20008410000 */
[----:B------:R-:W-:Y:S01]  /*17580*/  FMUL.FTZ R88, R88, UR16 ;  /* 0x0000001058587c20 */ /* 0x000fe20008410000 */
[----:B------:R-:W-:Y:S01]  /*17590*/  FMUL.FTZ R89, R89, UR16 ;  /* 0x0000001059597c20 */ /* 0x000fe20008410000 */
[----:B------:R-:W-:Y:S01]  /*175a0*/  FMUL.FTZ R26, R28, UR16 ;  /* 0x000000101c1a7c20 */ /* 0x000fe20008410000 */
[----:B------:R-:W-:Y:S01]  /*175b0*/  FMUL.FTZ R28, R30, UR16 ;  /* 0x000000101e1c7c20 */ /* 0x000fe20008410000 */
[----:B------:R-:W-:Y:S03]  /*175c0*/  FMUL.FTZ R30, R31, UR16 ;  /* 0x000000101f1e7c20 */ /* 0x000fe60008410000 */
[----:B------:R-:W1:Y:S01]  /*175d0*/  MUFU.TANH R0, R40 ;  /* 0x0000002800007308 */ /* 0x000e620000002400 */
[C---:B--2---:R-:W-:Y:S06]  /*175e0*/  HMMA.16816.F32.BF16 R92, R180.reuse, R8, R92 ;  /* 0x00000008b45c723c */ /* 0x044fec000004185c */
[C---:B------:R-:W-:Y:S03]  /*175f0*/  HMMA.16816.F32.BF16 R96, R180.reuse, R10, R96 ;  /* 0x0000000ab460723c */ /* 0x040fe60000041860 */
[----:B------:R2:W-:Y:S01]  /*17600*/  MUFU.TANH R203, R67 ;  /* 0x0000004300cb7308 */ /* 0x0005e20000002400 */
[----:B------:R-:W2:Y:S01]  /*17610*/  LDSM.16.M88.4 R8, [R166+0x6800] ;  /* 0x00680000a608783b */ /* 0x000ea20000000200 */
[----:B---3--:R-:W-:Y:S01]  /*17620*/  FMUL.FTZ R66, R91, UR16 ;  /* 0x000000105b427c20 */ /* 0x008fe20008410000 */
[C---:B----4-:R-:W-:Y:S07]  /*17630*/  HMMA.16816.F32.BF16 R100, R180.reuse, R4, R100 ;  /* 0x00000004b464723c */ /* 0x050fee0000041864 */
[----:B------:R-:W-:Y:S01]  /*17640*/  MUFU.TANH R200, R70 ;  /* 0x0000004600c87308 */ /* 0x000fe20000002400 */
[----:B-1----:R1:W-:Y:S01]  /*17650*/  STL [R1+0x30], R0 ;  /* 0x0000300001007387 */ /* 0x0023e20000100800 */
[C---:B------:R-:W-:Y:S03]  /*17660*/  HMMA.16816.F32.BF16 R104, R180.reuse, R6, R104 ;  /* 0x00000006b468723c */ /* 0x040fe60000041868 */
[----:B------:R-:W3:Y:S05]  /*17670*/  LDSM.16.M88.4 R4, [R166+0x7000] ;  /* 0x00700000a604783b */ /* 0x000eea0000000200 */
[----:B------:R-:W-:Y:S03]  /*17680*/  MUFU.TANH R199, R71 ;  /* 0x0000004700c77308 */ /* 0x000fe60000002400 */
[----:B------:R-:W-:Y:S01]  /*17690*/  FMUL.FTZ R94, R94, UR16 ;  /* 0x000000105e5e7c20 */ /* 0x000fe20008410000 */
[----:B------:R-:W-:Y:S01]  /*176a0*/  FMUL.FTZ R95, R95, UR16 ;  /* 0x000000105f5f7c20 */ /* 0x000fe20008410000 */
[----:B--2---:R-:W-:Y:S01]  /*176b0*/  FMUL.FTZ R67, R90, UR16 ;  /* 0x000000105a437c20 */ /* 0x004fe20008410000 */
[----:B------:R2:W-:Y:S01]  /*176c0*/  STL [R1+0x2c], R2 ;  /* 0x00002c0201007387 */ /* 0x0005e20000100800 */
[----:B------:R-:W-:Y:S01]  /*176d0*/  FMUL.FTZ R65, R92, UR16 ;  /* 0x000000105c417c20 */ /* 0x000fe20008410000 */
[----:B------:R-:W-:Y:S02]  /*176e0*/  FMUL.FTZ R96, R96, UR16 ;  /* 0x0000001060607c20 */ /* 0x000fe40008410000 */
[----:B------:R-:W-:Y:S01]  /*176f0*/  MUFU.TANH R198, R72 ;  /* 0x0000004800c67308 */ /* 0x000fe20000002400 */
[----:B------:R-:W-:Y:S01]  /*17700*/  FMUL.FTZ R97, R97, UR16 ;  /* 0x0000001061617c20 */ /* 0x000fe20008410000 */
[----:B------:R-:W-:Y:S01]  /*17710*/  FMUL.FTZ R98, R98, UR16 ;  /* 0x0000001062627c20 */ /* 0x000fe20008410000 */
[----:B------:R-:W-:Y:S01]  /*17720*/  FMUL.FTZ R99, R99, UR16 ;  /* 0x0000001063637c20 */ /* 0x000fe20008410000 */
[----:B------:R-:W-:Y:S01]  /*17730*/  FMUL.FTZ R64, R93, UR16 ;  /* 0x000000105d407c20 */ /* 0x000fe20008410000 */
[----:B------:R-:W-:Y:S05]  /*17740*/  FMUL.FTZ R100, R100, UR16 ;  /* 0x0000001064647c20 */ /* 0x000fea0008410000 */
[----:B------:R-:W-:Y:S01]  /*17750*/  MUFU.TANH R196, R74 ;  /* 0x0000004a00c47308 */ /* 0x000fe20000002400 */
[----:B------:R-:W-:Y:S09]  /*17760*/  FMUL.FTZ R93, R107, UR16 ;  /* 0x000000106b5d7c20 */ /* 0x000ff20008410000 */
[----:B-1----:R-:W1:Y:S01]  /*17770*/  MUFU.TANH R0, R42 ;  /* 0x0000002a00007308 */ /* 0x002e620000002400 */
[C---:B------:R-:W-:Y:S06]  /*17780*/  HMMA.16816.F32.BF16 R108, R180.reuse, R8, R108 ;  /* 0x00000008b46c723c */ /* 0x040fec000004186c */
[C---:B------:R-:W-:Y:S03]  /*17790*/  HMMA.16816.F32.BF16 R112, R180.reuse, R10, R112 ;  /* 0x0000000ab470723c */ /* 0x040fe60000041870 */
[----:B--2---:R-:W-:Y:S01]  /*177a0*/  MUFU.TANH R2, R44 ;  /* 0x0000002c00027308 */ /* 0x004fe20000002400 */
[----:B------:R-:W2:Y:S02]  /*177b0*/  LDSM.16.M88.4 R8, [R166+0x7800] ;  /* 0x00780000a608783b */ /* 0x000ea40000000200 */
[----:B------:R-:W-:Y:S07]  /*177c0*/  DEPBAR.LE SB0, 0x0 ;  /* 0x000080000000791a */ /* 0x000fee0000000000 */
[----:B------:R-:W-:Y:S01]  /*177d0*/  MUFU.TANH R195, R75 ;  /* 0x0000004b00c37308 */ /* 0x000fe20000002400 */
[----:B-1----:R1:W-:Y:S01]  /*177e0*/  STL [R1+0x28], R0 ;  /* 0x0000280001007387 */ /* 0x0023e20000100800 */
[C---:B---3--:R-:W-:Y:S08]  /*177f0*/  HMMA.16816.F32.BF16 R116, R180.reuse, R4, R116 ;  /* 0x00000004b474723c */ /* 0x048ff00000041874 */
[----:B------:R3:W-:Y:S01]  /*17800*/  MUFU.TANH R194, R76 ;  /* 0x0000004c00c27308 */ /* 0x0007e20000002400 */
[----:B------:R-:W-:Y:S01]  /*17810*/  BAR.SYNC.DEFER_BLOCKING 0x0 ;  /* 0x0000000000007b1d */ /* 0x000fe20000010000 */
[C---:B------:R-:W-:Y:S03]  /*17820*/  HMMA.16816.F32.BF16 R120, R180.reuse, R6, R120 ;  /* 0x00000006b478723c */ /* 0x040fe60000041878 */
[----:B------:R-:W-:Y:S01]  /*17830*/  FMUL.FTZ R92, R108, UR16 ;  /* 0x000000106c5c7c20 */ /* 0x000fe20008410000 */
[----:B------:R-:W-:Y:S01]  /*17840*/  FMUL.FTZ R91, R109, UR16 ;  /* 0x000000106d5b7c20 */ /* 0x000fe20008410000 */
[----:B------:R-:W-:Y:S03]  /*17850*/  FMUL.FTZ R90, R110, UR16 ;  /* 0x000000106e5a7c20 */ /* 0x000fe60008410000 */
[----:B------:R-:W-:Y:S10]  /*17860*/  MUFU.TANH R193, R77 ;  /* 0x0000004d00c17308 */ /* 0x000ff40000002400 */
[----:B------:R4:W-:Y:S10]  /*17870*/  MUFU.TANH R192, R78 ;  /* 0x0000004e00c07308 */ /* 0x0009f40000002400 */
[----:B-1----:R-:W1:Y:S01]  /*17880*/  MUFU.TANH R0, R43 ;  /* 0x0000002b00007308 */ /* 0x002e620000002400 */
[C---:B--2---:R-:W-:Y:S03]  /*17890*/  HMMA.16816.F32.BF16 R124, R180.reuse, R8, R124 ;  /* 0x00000008b47c723c */ /* 0x044fe6000004187c */
[----:B---3--:R-:W-:Y:S03]  /*178a0*/  FMUL.FTZ R76, R123, UR16 ;  /* 0x000000107b4c7c20 */ /* 0x008fe60008410000 */
[----:B------:R-:W-:Y:S03]  /*178b0*/  HMMA.16816.F32.BF16 R128, R180, R10, R128 ;  /* 0x0000000ab480723c */ /* 0x000fe60000041880 */
[----:B------:R2:W-:Y:S02]  /*178c0*/  MUFU.TANH R190, R79 ;  /* 0x0000004f00be7308 */ /* 0x0005e40000002400 */
[----:B----4-:R-:W-:Y:S08]  /*178d0*/  FMUL.FTZ R78, R122, UR16 ;  /* 0x000000107a4e7c20 */ /* 0x010ff00008410000 */
[----:B------:R3:W-:Y:S01]  /*178e0*/  MUFU.TANH R191, R80 ;  /* 0x0000005000bf7308 */ /* 0x0007e20000002400 */
[----:B-1----:R1:W-:Y:S04]  /*178f0*/  STL [R1+0x24], R0 ;  /* 0x0000240001007387 */ /* 0x0023e80000100800 */
[----:B------:R4:W-:Y:S05]  /*17900*/  STL [R1+0x20], R2 ;  /* 0x0000200201007387 */ /* 0x0009ea0000100800 */
[----:B------:R1:W-:Y:S01]  /*17910*/  MUFU.TANH R189, R81 ;  /* 0x0000005100bd7308 */ /* 0x0003e20000002400 */
[----:B--2---:R-:W-:Y:S01]  /*17920*/  FMUL.FTZ R79, R121, UR16 ;  /* 0x00000010794f7c20 */ /* 0x004fe20008410000 */
[----:B------:R-:W-:Y:S01]  /*17930*/  FMUL.FTZ R77, R124, UR16 ;  /* 0x000000107c4d7c20 */ /* 0x000fe20008410000 */
[----:B------:R-:W-:Y:S01]  /*17940*/  FMUL.FTZ R75, R125, UR16 ;  /* 0x000000107d4b7c20 */ /* 0x000fe20008410000 */
[----:B------:R-:W-:Y:S01]  /*17950*/  FMUL.FTZ R74, R126, UR16 ;  /* 0x000000107e4a7c20 */ /* 0x000fe20008410000 */
[----:B------:R-:W-:Y:S01]  /*17960*/  FMUL.FTZ R72, R127, UR16 ;  /* 0x000000107f487c20 */ /* 0x000fe20008410000 */
[----:B------:R-:W-:Y:S04]  /*17970*/  FMUL.FTZ R71, R128, UR16 ;  /* 0x0000001080477c20 */ /* 0x000fe80008410000 */
[----:B------:R2:W-:Y:S01]  /*17980*/  MUFU.TANH R186, R82 ;  /* 0x0000005200ba7308 */ /* 0x0005e20000002400 */
[----:B---3--:R-:W-:Y:S01]  /*17990*/  FMUL.FTZ R80, R120, UR16 ;  /* 0x0000001078507c20 */ /* 0x008fe20008410000 */
[----:B------:R-:W-:Y:S01]  /*179a0*/  FMUL.FTZ R70, R129, UR16 ;  /* 0x0000001081467c20 */ /* 0x000fe20008410000 */
[----:B------:R-:W-:Y:S01]  /*179b0*/  FMUL.FTZ R36, R130, UR16 ;  /* 0x0000001082247c20 */ /* 0x000fe20008410000 */
[----:B------:R-:W-:Y:S06]  /*179c0*/  FMUL.FTZ R3, R131, UR16 ;  /* 0x0000001083037c20 */ /* 0x000fec0008410000 */
[----:B------:R3:W-:Y:S01]  /*179d0*/  MUFU.TANH R184, R83 ;  /* 0x0000005300b87308 */ /* 0x0007e20000002400 */
[----:B-1----:R-:W-:Y:S09]  /*179e0*/  FMUL.FTZ R81, R119, UR16 ;  /* 0x0000001077517c20 */ /* 0x002ff20008410000 */
[----:B------:R-:W1:Y:S01]  /*179f0*/  MUFU.TANH R0, R45 ;  /* 0x0000002d00007308 */ /* 0x000e620000002400 */
[----:B--2---:R-:W-:Y:S09]  /*17a00*/  FMUL.FTZ R82, R118, UR16 ;  /* 0x0000001076527c20 */ /* 0x004ff20008410000 */
[----:B----4-:R-:W-:Y:S01]  /*17a10*/  MUFU.TANH R2, R50 ;  /* 0x0000003200027308 */ /* 0x010fe20000002400 */
[----:B---3--:R-:W-:Y:S09]  /*17a20*/  FMUL.FTZ R83, R117, UR16 ;  /* 0x0000001075537c20 */ /* 0x008ff20008410000 */
[----:B------:R2:W-:Y:S01]  /*17a30*/  MUFU.TANH R185, R84 ;  /* 0x0000005400b97308 */ /* 0x0005e20000002400 */
[----:B-1----:R1:W-:Y:S09]  /*17a40*/  STL [R1+0x1c], R0 ;  /* 0x00001c0001007387 */ /* 0x0023f20000100800 */
[----:B------:R3:W-:Y:S10]  /*17a50*/  MUFU.TANH R179, R85 ;  /* 0x0000005500b37308 */ /* 0x0007f40000002400 */
[----:B------:R4:W-:Y:S01]  /*17a60*/  MUFU.TANH R178, R86 ;  /* 0x0000005600b27308 */ /* 0x0009e20000002400 */
[----:B--2---:R-:W-:Y:S09]  /*17a70*/  FMUL.FTZ R84, R116, UR16 ;  /* 0x0000001074547c20 */ /* 0x004ff20008410000 */
[----:B------:R2:W-:Y:S01]  /*17a80*/  MUFU.TANH R177, R87 ;  /* 0x0000005700b17308 */ /* 0x0005e20000002400 */
[----:B---3--:R-:W-:Y:S09]  /*17a90*/  FMUL.FTZ R85, R115, UR16 ;  /* 0x0000001073557c20 */ /* 0x008ff20008410000 */
[----:B-1----:R-:W1:Y:S01]  /*17aa0*/  MUFU.TANH R0, R48 ;  /* 0x0000003000007308 */ /* 0x002e620000002400 */
[----:B----4-:R-:W-:Y:S09]  /*17ab0*/  FMUL.FTZ R86, R114, UR16 ;  /* 0x0000001072567c20 */ /* 0x010ff20008410000 */
[----:B------:R3:W-:Y:S01]  /*17ac0*/  MUFU.TANH R176, R88 ;  /* 0x0000005800b07308 */ /* 0x0007e20000002400 */
[----:B--2---:R-:W-:Y:S09]  /*17ad0*/  FMUL.FTZ R87, R113, UR16 ;  /* 0x0000001071577c20 */ /* 0x004ff20008410000 */
[----:B------:R2:W-:Y:S01]  /*17ae0*/  MUFU.TANH R175, R89 ;  /* 0x0000005900af7308 */ /* 0x0005e20000002400 */
[----:B-1----:R1:W-:Y:S09]  /*17af0*/  STL [R1+0x14], R0 ;  /* 0x0000140001007387 */ /* 0x0023f20000100800 */
[----:B------:R4:W-:Y:S01]  /*17b00*/  MUFU.TANH R174, R94 ;  /* 0x0000005e00ae7308 */ /* 0x0009e20000002400 */
[----:B---3--:R-:W-:Y:S09]  /*17b10*/  FMUL.FTZ R88, R112, UR16 ;  /* 0x0000001070587c20 */ /* 0x008ff20008410000 */
[----:B------:R3:W-:Y:S01]  /*17b20*/  MUFU.TANH R173, R95 ;  /* 0x0000005f00ad7308 */ /* 0x0007e20000002400 */
[----:B--2---:R-:W-:Y:S09]  /*17b30*/  FMUL.FTZ R89, R111, UR16 ;  /* 0x000000106f597c20 */ /* 0x004ff20008410000 */
[----:B------:R2:W-:Y:S01]  /*17b40*/  MUFU.TANH R172, R96 ;  /* 0x0000006000ac7308 */ /* 0x0005e20000002400 */
[----:B----4-:R-:W-:Y:S09]  /*17b50*/  FMUL.FTZ R94, R106, UR16 ;  /* 0x000000106a5e7c20 */ /* 0x010ff20008410000 */
[----:B-1----:R-:W1:Y:S01]  /*17b60*/  MUFU.TANH R0, R49 ;  /* 0x0000003100007308 */ /* 0x002e620000002400 */
[----:B---3--:R-:W-:Y:S09]  /*17b70*/  FMUL.FTZ R95, R105, UR16 ;  /* 0x00000010695f7c20 */ /* 0x008ff20008410000 */
[----:B------:R3:W-:Y:S01]  /*17b80*/  MUFU.TANH R171, R97 ;  /* 0x0000006100ab7308 */ /* 0x0007e20000002400 */
[----:B--2---:R-:W-:Y:S09]  /*17b90*/  FMUL.FTZ R96, R104, UR16 ;  /* 0x0000001068607c20 */ /* 0x004ff20008410000 */
[----:B------:R2:W-:Y:S01]  /*17ba0*/  MUFU.TANH R170, R98 ;  /* 0x0000006200aa7308 */ /* 0x0005e20000002400 */
[----:B-1----:R1:W-:Y:S04]  /*17bb0*/  STL [R1+0x10], R0 ;  /* 0x0000100001007387 */ /* 0x0023e80000100800 */
[----:B------:R-:W-:Y:S05]  /*17bc0*/  STL [R1+0xc], R2 ;  /* 0x00000c0201007387 */ /* 0x000fea0000100800 */
[----:B------:R4:W-:Y:S01]  /*17bd0*/  MUFU.TANH R169, R99 ;  /* 0x0000006300a97308 */ /* 0x0009e20000002400 */
[----:B---3--:R-:W-:Y:S09]  /*17be0*/  FMUL.FTZ R97, R102, UR16 ;  /* 0x0000001066617c20 */ /* 0x008ff20008410000 */
[----:B------:R-:W-:Y:S01]  /*17bf0*/  MUFU.TANH R25, R25 ;  /* 0x0000001900197308 */ /* 0x000fe20000002400 */
[----:B--2---:R-:W-:Y:S09]  /*17c00*/  FMUL.FTZ R98, R103, UR16 ;  /* 0x0000001067627c20 */ /* 0x004ff20008410000 */
[----:B------:R-:W-:Y:S01]  /*17c10*/  MUFU.TANH R26, R26 ;  /* 0x0000001a001a7308 */ /* 0x000fe20000002400 */
[----:B----4-:R-:W-:Y:S09]  /*17c20*/  FMUL.FTZ R99, R101, UR16 ;  /* 0x0000001065637c20 */ /* 0x010ff20008410000 */
[----:B-1----:R-:W1:Y:S10]  /*17c30*/  MUFU.TANH R0, R51 ;  /* 0x0000003300007308 */ /* 0x002e740000002400 */
[----:B------:R-:W-:Y:S10]  /*17c40*/  MUFU.TANH R28, R28 ;  /* 0x0000001c001c7308 */ /* 0x000ff40000002400 */
[----:B------:R-:W-:Y:S01]  /*17c50*/  MUFU.TANH R30, R30 ;  /* 0x0000001e001e7308 */ /* 0x000fe20000002400 */
[----:B-1----:R1:W-:Y:S09]  /*17c60*/  STL [R1+0x4], R0 ;  /* 0x0000040001007387 */ /* 0x0023f20000100800 */
[----:B------:R-:W-:Y:S10]  /*17c70*/  MUFU.TANH R33, R33 ;  /* 0x0000002100217308 */ /* 0x000ff40000002400 */
[----:B------:R-:W-:Y:S10]  /*17c80*/  MUFU.TANH R32, R32 ;  /* 0x0000002000207308 */ /* 0x000ff40000002400 */
[----:B------:R-:W-:Y:S10]  /*17c90*/  MUFU.TANH R37, R46 ;  /* 0x0000002e00257308 */ /* 0x000ff40000002400 */
[----:B-1----:R-:W1:Y:S10]  /*17ca0*/  MUFU.TANH R0, R52 ;  /* 0x0000003400007308 */ /* 0x002e740000002400 */
[----:B------:R2:W3:Y:S10]  /*17cb0*/  MUFU.TANH R35, R47 ;  /* 0x0000002f00237308 */ /* 0x0004f40000002400 */
[----:B------:R2:W4:Y:S01]  /*17cc0*/  MUFU.TANH R252, R53 ;  /* 0x0000003500fc7308 */ /* 0x0005220000002400 */
[----:B-1----:R2:W-:Y:S04]  /*17cd0*/  STL [R1+0x8], R0 ;  /* 0x0000080001007387 */ /* 0x0025e80000100800 */
[----:B------:R2:W5:Y:S05]  /*17ce0*/  LDL.LU.64 R132, [R1+0x68] ;  /* 0x0000680001847983 */ /* 0x00056a0000300a00 */
[----:B------:R2:W1:Y:S10]  /*17cf0*/  MUFU.TANH R251, R54 ;  /* 0x0000003600fb7308 */ /* 0x0004740000002400 */
        /* <DEDUP_REMOVED lines=45> */
[----:B------:R-:W1:Y:S01]  /*17fd0*/  MUFU.TANH R3, R3 ;  /* 0x0000000300037308 */ /* 0x000e620000002400 */
[----:B--234-:R-:W-:Y:S05]  /*17fe0*/  @!P1 BRA `(.L_x_1678) ;  /* 0x0000001000009947 */ /* 0x01cfea0003800000 */
[----:B------:R-:W2:Y:S01]  /*17ff0*/  LDC R0, c[0x0][0x248] ;  /* 0x00009200ff007b82 */ /* 0x000ea20000000800 */
[----:B------:R-:W-:Y:S07]  /*18000*/  ULDC.64 UR10, c[0x0][0x248] ;  /* 0x00009200000a7ab9 */ /* 0x000fee0000000a00 */
[----:B------:R-:W3:Y:S08]  /*18010*/  @!P0 LDC R7, c[0x0][0x24c] ;  /* 0x00009300ff078b82 */ /* 0x000ef00000000800 */
[----:B------:R-:W4:Y:S01]  /*18020*/  @!P0 LDC R2, c[0x0][0x24c] ;  /* 0x00009300ff028b82 */ /* 0x000f220000000800 */
[----:B--2---:R-:W-:Y:S04]  /*18030*/  LEA R10, -R0, RZ, 0x8 ;  /* 0x000000ff000a7211 */ /* 0x004fe800078e41ff */
[----:B------:R-:W-:Y:S01]  /*18040*/  SHF.R.S32.HI R8, RZ, 0x1f, R10 ;  /* 0x0000001fff087819 */ /* 0x000fe2000001140a */
[----:B------:R-:W-:Y:S06]  /*18050*/  @!P3 BRA `(.L_x_1679) ;  /* 0x000000040000b947 */ /* 0x000fec0003800000 */
[----:B------:R-:W2:Y:S01]  /*18060*/  LDC R6, c[0x0][0x380] ;  /* 0x0000e000ff067b82 */ /* 0x000ea20000000800 */
[----:B------:R-:W-:Y:S04]  /*18070*/  USHF.L.U32 UR10, UR15, 0x8, URZ ;  /* 0x000000080f0a7899 */ /* 0x000fe8000800063f */
[----:B------:R-:W-:Y:S02]  /*18080*/  UIADD3 UR11, UR10, -0x100, URZ ;  /* 0xffffff000a0b7890 */ /* 0x000fe4000fffe03f */
[----:B------:R-:W-:Y:S04]  /*18090*/  IMAD.U32 R10, RZ, RZ, UR10 ;  /* 0x0000000aff0a7e24 */ /* 0x000fe8000f8e00ff */
[----:B------:R-:W-:Y:S02]  /*180a0*/  MOV R8, UR11 ;  /* 0x0000000b00087c02 */ /* 0x000fe40008000f00 */
[----:B------:R-:W-:Y:S02]  /*180b0*/  IABS R10, R10 ;  /* 0x0000000a000a7213 */ /* 0x000fe40000000000 */
[----:B------:R-:W-:Y:S02]  /*180c0*/  IABS R8, R8 ;  /* 0x0000000800087213 */ /* 0x000fe40000000000 */
[----:B--2---:R-:W-:Y:S04]  /*180d0*/  IABS R4, R6 ;  /* 0x0000000600047213 */ /* 0x004fe80000000000 */
[----:B------:R-:W2:Y:S10]  /*180e0*/  I2F.RP R38, R4 ;  /* 0x0000000400267306 */ /* 0x000eb40000209400 */
[----:B--2---:R-:W2:Y:S02]  /*180f0*/  MUFU.RCP R38, R38 ;  /* 0x0000002600267308 */ /* 0x004ea40000001000 */
[----:B--2---:R-:W-:Y:S08]  /*18100*/  VIADD R38, R38, 0xffffffe ;  /* 0x0ffffffe26267836 */ /* 0x004ff00000000000 */
[----:B------:R-:W2:Y:S02]  /*18110*/  F2I.FTZ.U32.TRUNC.NTZ R39, R38 ;  /* 0x0000002600277305 */ /* 0x000ea4000021f000 */
[--C-:B--2---:R-:W-:Y:S02]  /*18120*/  IMAD.MOV R27, RZ, RZ, -R39.reuse ;  /* 0x000000ffff1b7224 */ /* 0x104fe400078e0a27 */
        /* <DEDUP_REMOVED lines=36> */
[----:B------:R-:W2:Y:S01]  /*18370*/  LDG.E R8, desc[UR22][R8.64] ;  /* 0x0000001608087981 */ /* 0x000ea2000c1e1900 */
[----:B------:R-:W1:Y:S01]  /*18380*/  LDC.64 R4, c[0x0][0x230] ;  /* 0x00008c00ff047b82 */ /* 0x000e620000000a00 */
[----:B------:R-:W-:Y:S04]  /*18390*/  IMAD R11, R11, R6, -0x100 ;  /* 0xffffff000b0b7424 */ /* 0x000fe800078e0206 */
[C---:B------:R-:W-:Y:S01]  /*183a0*/  IMAD R6, R11.reuse, UR9, RZ ;  /* 0x000000090b067c24 */ /* 0x040fe2000f8e02ff */
[----:B------:R-:W-:Y:S05]  /*183b0*/  SHF.R.S32.HI R10, RZ, 0x1f, R11 ;  /* 0x0000001fff0a7819 */ /* 0x000fea000001140b */
[----:B------:R-:W-:Y:S02]  /*183c0*/  IMAD R6, R10, UR8, R6 ;  /* 0x000000080a067c24 */ /* 0x000fe4000f8e0206 */
[----:B------:R-:W-:Y:S04]  /*183d0*/  IMAD.WIDE.U32 R10, R11, UR8, RZ ;  /* 0x000000080b0a7c25 */ /* 0x000fe8000f8e00ff */
[----:B------:R-:W-:Y:S01]  /*183e0*/  IMAD.IADD R11, R11, 0x1, R6 ;  /* 0x000000010b0b7824 */ /* 0x000fe200078e0206 */
[----:B------:R-:W2:Y:S02]  /*183f0*/  LDG.E R9, desc[UR22][R38.64] ;  /* 0x0000001626097981 */ /* 0x000ea4000c1e1900 */
[----:B--2---:R-:W-:Y:S04]  /*18400*/  IADD3 R8, -R9, R8, RZ ;  /* 0x0000000809087210 */ /* 0x004fe80007ffe1ff */
[----:B------:R-:W-:Y:S01]  /*18410*/  SHF.R.S32.HI R9, RZ, 0x1f, R8 ;  /* 0x0000001fff097819 */ /* 0x000fe20000011408 */
[CC--:B-1----:R-:W-:Y:S04]  /*18420*/  IMAD.WIDE.U32 R10, R8.reuse, R4.reuse, R10 ;  /* 0x00000004080a7225 */ /* 0x0c2fe800078e000a */
[----:B------:R-:W-:Y:S04]  /*18430*/  IMAD R9, R9, R4, RZ ;  /* 0x0000000409097224 */ /* 0x000fe800078e02ff */
[----:B------:R-:W-:Y:S05]  /*18440*/  IMAD R9, R8, R5, R9 ;  /* 0x0000000508097224 */ /* 0x000fea00078e0209 */
[----:B------:R-:W-:Y:S07]  /*18450*/  IADD3 R8, R11, R9, RZ ;  /* 0x000000090b087210 */ /* 0x000fee0007ffe0ff */
.L_x_1679:
[----:B------:R2:W-:Y:S01]  /*18460*/  @P0 STS.128 [R241+0x2000], RZ ;  /* 0x002000fff1000388 */ /* 0x0005e20000000c00 */
[CC--:B------:R-:W-:Y:S01]  /*18470*/  LEA R48, P2, R10.reuse, R248.reuse, 0x1 ;  /* 0x000000f80a307211 */ /* 0x0c0fe200078408ff */
[--C-:B------:R-:W-:Y:S01]  /*18480*/  @!P0 IMAD.MOV.U32 R11, RZ, RZ, R8.reuse ;  /* 0x000000ffff0b8224 */ /* 0x100fe200078e0008 */
[----:B------:R-:W-:Y:S01]  /*18490*/  @!P0 IADD3 R5, P1, R10, UR14, RZ ;  /* 0x0000000e0a058c10 */ /* 0x000fe2000ff3e0ff */
[----:B----4-:R-:W-:Y:S01]  /*184a0*/  @!P0 IMAD R2, R2, 0x30, RZ ;  /* 0x0000003002028824 */ /* 0x010fe200078e02ff */
[-C--:B------:R-:W-:Y:S01]  /*184b0*/  LEA.HI.X R49, R10, R247.reuse, R8, 0x1, P2 ;  /* 0x000000f70a317211 */ /* 0x080fe200010f0c08 */
[----:B------:R-:W4:Y:S01]  /*184c0*/  @!P0 LDC R6, c[0x0][0x24c] ;  /* 0x00009300ff068b82 */ /* 0x000f220000000800 */
[----:B------:R-:W-:Y:S01]  /*184d0*/  @!P0 IADD3.X R4, R8, UR13, RZ, P1, !PT ;  /* 0x0000000d08048c10 */ /* 0x000fe20008ffe4ff */
[C---:B------:R-:W-:Y:S01]  /*184e0*/  @!P0 IMAD.WIDE.U32 R40, R0.reuse, 0x30, R10 ;  /* 0x0000003000288825 */ /* 0x040fe200078e000a */
[C---:B------:R-:W-:Y:S01]  /*184f0*/  @!P0 LEA R42, P1, R5.reuse, R248, 0x1 ;  /* 0x000000f8052a8211 */ /* 0x040fe200078208ff */
[----:B------:R-:W-:Y:S01]  /*18500*/  @!PT LDS RZ, [RZ] ;  /* 0x00000000fffff984 */ /* 0x000fe20000000800 */
[----:B------:R-:W-:Y:S01]  /*18510*/  @!PT LDS RZ, [RZ] ;  /* 0x00000000fffff984 */ /* 0x000fe20000000800 */
[----:B------:R-:W-:Y:S01]  /*18520*/  @!PT LDS RZ, [RZ] ;  /* 0x00000000fffff984 */ /* 0x000fe20000000800 */
[----:B------:R-:W-:Y:S01]  /*18530*/  @!P0 LDGSTS.E.BYPASS.LTC128B.128 [R241+0x2000], desc[UR22][R48.64] ;  /* 0x0200000030f18fae */ /* 0x000fe2000b901d56 */
[----:B------:R-:W-:Y:S01]  /*18540*/  @!P0 LEA R9, P2, R0, R10, 0x5 ;  /* 0x0000000a00098211 */ /* 0x000fe200078428ff */
[----:B------:R-:W-:Y:S01]  /*18550*/  @!P0 IMAD.IADD R2, R2, 0x1, R41 ;  /* 0x0000000102028824 */ /* 0x000fe200078e0229 */
[-C--:B------:R-:W-:Y:S01]  /*18560*/  @!P0 LEA.HI.X R43, R5, R247.reuse, R4, 0x1, P1 ;  /* 0x000000f7052b8211 */ /* 0x080fe200008f0c04 */
[----:B------:R2:W-:Y:S01]  /*18570*/  @P0 STS.128 [R241+0x2800], RZ ;  /* 0x002800fff1000388 */ /* 0x0005e20000000c00 */
[C---:B------:R-:W-:Y:S01]  /*18580*/  @!P0 LEA R38, P1, R9.reuse, R248, 0x1 ;  /* 0x000000f809268211 */ /* 0x040fe200078208ff */
[----:B------:R-:W1:Y:S01]  /*18590*/  @!P0 LDC R5, c[0x0][0x24c] ;  /* 0x00009300ff058b82 */ /* 0x000e620000000800 */
[----:B---3--:R-:W-:Y:S01]  /*185a0*/  @!P0 LEA.HI.X R7, R0, R8, R7, 0x5, P2 ;  /* 0x0000000800078211 */ /* 0x008fe200010f2c07 */
[----:B------:R-:W-:Y:S01]  /*185b0*/  @!PT LDS RZ, [RZ] ;  /* 0x00000000fffff984 */ /* 0x000fe20000000800 */
[----:B------:R-:W-:Y:S01]  /*185c0*/  @!PT LDS RZ, [RZ] ;  /* 0x00000000fffff984 */ /* 0x000fe20000000800 */
[----:B------:R-:W-:Y:S01]  /*185d0*/  @!PT LDS RZ, [RZ] ;  /* 0x00000000fffff984 */ /* 0x000fe20000000800 */
[----:B------:R3:W-:Y:S01]  /*185e0*/  @!P0 LDGSTS.E.BYPASS.LTC128B.128 [R241+0x2800], desc[UR22][R42.64] ;  /* 0x028000002af18fae */ /* 0x0007e2000b901d56 */
[----:B------:R-:W-:Y:S01]  /*185f0*/  @!P0 IMAD.MOV.U32 R41, RZ, RZ, R8 ;  /* 0x000000ffff298224 */ /* 0x000fe200078e0008 */
[----:B------:R-:W-:Y:S01]  /*18600*/  UMOV UR8, UR10 ;  /* 0x0000000a00087c82 */ /* 0x000fe20008000000 */
[-C--:B------:R-:W-:Y:S01]  /*18610*/  @!P0 LEA.HI.X R39, R9, R247.reuse, R7, 0x1, P1 ;  /* 0x000000f709278211 */ /* 0x080fe200008f0c07 */
[----:B------:R2:W-:Y:S01]  /*18620*/  @P0 STS.128 [R241+0x3000], RZ ;  /* 0x003000fff1000388 */ /* 0x0005e20000000c00 */
[----:B------:R-:W-:Y:S01]  /*18630*/  @!P0 LEA R46, P1, R40, R248, 0x1 ;  /* 0x000000f8282e8211 */ /* 0x000fe200078208ff */
[----:B------:R-:W2:Y:S01]  /*18640*/  @!P0 LDC R4, c[0x0][0x24c] ;  /* 0x00009300ff048b82 */ /* 0x000ea20000000800 */
[----:B------:R-:W-:Y:S01]  /*18650*/  @!P0 LEA R7, P2, R0, R10, 0x6 ;  /* 0x0000000a00078211 */ /* 0x000fe200078430ff */
[----:B------:R-:W-:Y:S01]  /*18660*/  @!PT LDS RZ, [RZ] ;  /* 0x00000000fffff984 */ /* 0x000fe20000000800 */
[----:B------:R-:W-:Y:S01]  /*18670*/  @!PT LDS RZ, [RZ] ;  /* 0x00000000fffff984 */ /* 0x000fe20000000800 */
[----:B------:R-:W-:Y:S01]  /*18680*/  @!PT LDS RZ, [RZ] ;  /* 0x00000000fffff984 */ /* 0x000fe20000000800 */
[----:B------:R-:W-:Y:S01]  /*18690*/  @!P0 LDGSTS.E.BYPASS.LTC128B.128 [R241+0x3000], desc[UR22][R38.64] ;  /* 0x0300000026f18fae */ /* 0x000fe2000b901d56 */
[-C--:B------:R-:W-:Y:S01]  /*186a0*/  @!P0 LEA.HI.X R47, R40, R247.reuse, R2, 0x1, P1 ;  /* 0x000000f7282f8211 */ /* 0x080fe200008f0c02 */
[--C-:B------:R-:W-:Y:S01]  /*186b0*/  @!P0 IMAD.MOV.U32 R40, RZ, RZ, R10.reuse ;  /* 0x000000ffff288224 */ /* 0x100fe200078e000a */
[----:B------:R-:W-:Y:S01]  /*186c0*/  @!P0 LEA R44, P1, R7, R248, 0x1 ;  /* 0x000000f8072c8211 */ /* 0x000fe200078208ff */
[----:B------:R1:W-:Y:S01]  /*186d0*/  @P0 STS.128 [R241+0x3800], RZ ;  /* 0x003800fff1000388 */ /* 0x0003e20000000c00 */
[----:B------:R-:W-:Y:S01]  /*186e0*/  @!P0 IMAD.MOV.U32 R52, RZ, RZ, R10 ;  /* 0x000000ffff348224 */ /* 0x000fe200078e000a */
[----:B------:R-:W4:Y:S01]  /*186f0*/  @!P0 LDC R2, c[0x0][0x24c] ;  /* 0x00009300ff028b82 */ /* 0x000f220000000800 */
[C---:B------:R-:W-:Y:S01]  /*18700*/  @!P0 IMAD.WIDE.U32 R40, R0.reuse, 0x60, R40 ;  /* 0x0000006000288825 */ /* 0x040fe200078e0028 */
[----:B------:R-:W-:Y:S01]  /*18710*/  @!PT LDS RZ, [RZ] ;  /* 0x00000000fffff984 */ /* 0x000fe20000000800 */
[----:B------:R-:W-:Y:S01]  /*18720*/  @!PT LDS RZ, [RZ] ;  /* 0x00000000fffff984 */ /* 0x000fe20000000800 */
[----:B------:R-:W-:Y:S01]  /*18730*/  @!PT LDS RZ, [RZ] ;  /* 0x00000000fffff984 */ /* 0x000fe20000000800 */
[----:B------:R2:W-:Y:S01]  /*18740*/  @!P0 LDGSTS.E.BYPASS.LTC128B.128 [R241+0x3800], desc[UR22][R46.64] ;  /* 0x038000002ef18fae */ /* 0x0005e2000b901d56 */
[----:B------:R-:W-:Y:S02]  /*18750*/  UMOV UR9, UR11 ;  /* 0x0000000b00097c82 */ /* 0x000fe40008000000 */
[----:B------:R-:W-:Y:S01]  /*18760*/  @!P0 IMAD.MOV.U32 R53, RZ, RZ, R8 ;  /* 0x000000ffff358224 */ /* 0x000fe200078e0008 */
[----:B------:R1:W-:Y:S01]  /*18770*/  @P0 STS.128 [R241+0x4000], RZ ;  /* 0x004000fff1000388 */ /* 0x0003e20000000c00 */
[C---:B------:R-:W-:Y:S04]  /*18780*/  @!P0 IMAD.WIDE.U32 R52, R0.reuse, 0x90, R52 ;  /* 0x0000009000348825 */ /* 0x040fe800078e0034 */
[----:B---3--:R-:W-:Y:S04]  /*18790*/  @!P0 IMAD.WIDE.U32 R42, R0, 0x50, R10 ;  /* 0x00000050002a8825 */ /* 0x008fe800078e000a */
[----:B----4-:R-:W-:Y:S01]  /*187a0*/  @!P0 IMAD R2, R2, 0x70, RZ ;  /* 0x0000007002028824 */ /* 0x010fe200078e02ff */
[----:B------:R-:W-:Y:S01]  /*187b0*/  @!P0 LEA.HI.X R6, R0, R8, R6, 0x6, P2 ;  /* 0x0000000800068211 */ /* 0x000fe200010f3406 */
[----:B-1----:R-:W-:Y:S02]  /*187c0*/  @!P0 IMAD R5, R5, 0x50, RZ ;  /* 0x0000005005058824 */ /* 0x002fe400078e02ff */
[----:B--2---:R-:W-:Y:S01]  /*187d0*/  @!P0 IMAD R4, R4, 0x60, RZ ;  /* 0x0000006004048824 */ /* 0x004fe200078e02ff */
[----:B------:R-:W-:Y:S02]  /*187e0*/  @!P0 LEA.HI.X R45, R7, R247, R6, 0x1, P1 ;  /* 0x000000f7072d8211 */ /* 0x000fe400008f0c06 */
[-C--:B------:R-:W-:Y:S01]  /*187f0*/  @!P0 LEA R46, P2, R42, R248.reuse, 0x1 ;  /* 0x000000f82a2e8211 */ /* 0x080fe200078408ff */
[----:B------:R-:W1:Y:S01]  /*18800*/  @!P0 LDC R7, c[0x0][0x24c] ;  /* 0x00009300ff078b82 */ /* 0x000e620000000800 */
[----:B------:R-:W-:Y:S01]  /*18810*/  @!P0 IADD3 R5, R5, R43, RZ ;  /* 0x0000002b05058210 */ /* 0x000fe20007ffe0ff */
[----:B------:R-:W-:Y:S01]  /*18820*/  @!PT LDS RZ, [RZ] ;  /* 0x00000000fffff984 */ /* 0x000fe20000000800 */
[----:B------:R-:W-:Y:S01]  /*18830*/  @!PT LDS RZ, [RZ] ;  /* 0x00000000fffff984 */ /* 0x000fe20000000800 */
[----:B------:R-:W-:Y:S01]  /*18840*/  @!PT LDS RZ, [RZ] ;  /* 0x00000000fffff984 */ /* 0x000fe20000000800 */
[----:B------:R2:W-:Y:S01]  /*18850*/  @!P0 LDGSTS.E.BYPASS.LTC128B.128 [R241+0x4000], desc[UR22][R44.64] ;  /* 0x040000002cf18fae */ /* 0x0005e2000b901d56 */
[----:B------:R-:W-:Y:S01]  /*18860*/  @!P0 LEA R38, P1, R40, R248, 0x1 ;  /* 0x000000f828268211 */ /* 0x000fe200078208ff */
[----:B------:R-:W-:Y:S01]  /*18870*/  @!P0 IMAD.IADD R4, R4, 0x1, R41 ;  /* 0x0000000104048824 */ /* 0x000fe200078e0229 */
[-C--:B------:R-:W-:Y:S01]  /*18880*/  @!P0 LEA.HI.X R47, R42, R247.reuse, R5, 0x1, P2 ;  /* 0x000000f72a2f8211 */ /* 0x080fe200010f0c05 */
[----:B------:R3:W-:Y:S01]  /*18890*/  @P0 STS.128 [R241+0x4800], RZ ;  /* 0x004800fff1000388 */ /* 0x0007e20000000c00 */
[----:B------:R-:W-:Y:S01]  /*188a0*/  @!P0 IMAD.MOV.U32 R43, RZ, RZ, R8 ;  /* 0x000000ffff2b8224 */ /* 0x000fe200078e0008 */
[----:B------:R-:W4:Y:S01]  /*188b0*/  @!P0 LDC R6, c[0x0][0x24c] ;  /* 0x00009300ff068b82 */ /* 0x000f220000000800 */
[-C--:B------:R-:W-:Y:S01]  /*188c0*/  @!P0 LEA.HI.X R39, R40, R247.reuse, R4, 0x1, P1 ;  /* 0x000000f728278211 */ /* 0x080fe200008f0c04 */
[----:B------:R-:W-:Y:S01]  /*188d0*/  @!PT LDS RZ, [RZ] ;  /* 0x00000000fffff984 */ /* 0x000fe20000000800 */
[----:B------:R-:W-:Y:S01]  /*188e0*/  @!PT LDS RZ, [RZ] ;  /* 0x00000000fffff984 */ /* 0x000fe20000000800 */
[----:B------:R-:W-:Y:S01]  /*188f0*/  @!PT LDS RZ, [RZ] ;  /* 0x00000000fffff984 */ /* 0x000fe20000000800 */
[----:B------:R3:W-:Y:S01]  /*18900*/  @!P0 LDGSTS.E.BYPASS.LTC128B.128 [R241+0x4800], desc[UR22][R46.64] ;  /* 0x048000002ef18fae */ /* 0x0007e2000b901d56 */
[----:B------:R-:W-:Y:S01]  /*18910*/  @!P0 IMAD.WIDE.U32 R4, R0, 0x70, R10 ;  /* 0x0000007000048825 */ /* 0x000fe200078e000a */
[----:B------:R-:W-:Y:S02]  /*18920*/  @!P0 MOV R42, R10 ;  /* 0x0000000a002a8202 */ /* 0x000fe40000000f00 */
[----:B------:R1:W-:Y:S01]  /*18930*/  @P0 STS.128 [R241+0x5000], RZ ;  /* 0x005000fff1000388 */ /* 0x0003e20000000c00 */
[----:B------:R-:W-:Y:S01]  /*18940*/  @!P0 IMAD.IADD R2, R2, 0x1, R5 ;  /* 0x0000000102028824 */ /* 0x000fe200078e0205 */
[----:B------:R-:W-:Y:S01]  /*18950*/  @!P0 LEA R54, P1, R4, R248, 0x1 ;  /* 0x000000f804368211 */ /* 0x000fe200078208ff */
[----:B------:R-:W3:Y:S01]  /*18960*/  @!P0 LDC R5, c[0x0][0x24c] ;  /* 0x00009300ff058b82 */ /* 0x000ee20000000800 */
[----:B------:R-:W-:Y:S01]  /*18970*/  @!PT LDS RZ, [RZ] ;  /* 0x00000000fffff984 */ /* 0x000fe20000000800 */
[----:B------:R-:W-:Y:S01]  /*18980*/  @!PT LDS RZ, [RZ] ;  /* 0x00000000fffff984 */ /* 0x000fe20000000800 */
[----:B------:R-:W-:Y:S01]  /*18990*/  @!PT LDS RZ, [RZ] ;  /* 0x00000000fffff984 */ /* 0x000fe20000000800 */
[----:B------:R3:W-:Y:S01]  /*189a0*/  @!P0 LDGSTS.E.BYPASS.LTC128B.128 [R241+0x5000], desc[UR22][R38.64] ;  /* 0x0500000026f18fae */ /* 0x0007e2000b901d56 */
[----:B------:R-:W-:Y:S01]  /*189b0*/  @!P0 IMAD.WIDE.U32 R42, R0, 0xc0, R42 ;  /* 0x000000c0002a8825 */ /* 0x000fe200078e002a */
[-C--:B------:R-:W-:Y:S02]  /*189c0*/  @!P0 LEA.HI.X R55, R4, R247.reuse, R2, 0x1, P1 ;  /* 0x000000f704378211 */ /* 0x080fe400008f0c02 */
[----:B------:R1:W-:Y:S01]  /*189d0*/  @P0 STS.128 [R241+0x5800], RZ ;  /* 0x005800fff1000388 */ /* 0x0003e20000000c00 */
[C---:B------:R-:W-:Y:S01]  /*189e0*/  @!P0 LEA R9, P1, R0.reuse, R10, 0x7 ;  /* 0x0000000a00098211 */ /* 0x040fe200078238ff */
[----:B------:R-:W-:Y:S01]  /*189f0*/  @!P0 IMAD.MOV.U32 R41, RZ, RZ, R8 ;  /* 0x000000ffff298224 */ /* 0x000fe200078e0008 */
[----:B------:R-:W3:Y:S01]  /*18a00*/  @!P0 LDC R4, c[0x0][0x24c] ;  /* 0x00009300ff048b82 */ /* 0x000ee20000000800 */
[----:B------:R-:W-:Y:S01]  /*18a10*/  @!PT LDS RZ, [RZ] ;  /* 0x00000000fffff984 */ /* 0x000fe20000000800 */
[----:B------:R-:W-:Y:S01]  /*18a20*/  @!PT LDS RZ, [RZ] ;  /* 0x00000000fffff984 */ /* 0x000fe20000000800 */
[----:B------:R-:W-:Y:S01]  /*18a30*/  @!PT LDS RZ, [RZ] ;  /* 0x00000000fffff984 */ /* 0x000fe20000000800 */
[----:B------:R-:W-:Y:S01]  /*18a40*/  @!P0 LDGSTS.E.BYPASS.LTC128B.128 [R241+0x5800], desc[UR22][R54.64] ;  /* 0x0580000036f18fae */ /* 0x000fe2000b901d56 */
[C---:B-1----:R-:W-:Y:S01]  /*18a50*/  @!P0 LEA.HI.X R7, R0.reuse, R8, R7, 0x7, P1 ;  /* 0x0000000800078211 */ /* 0x042fe200008f3c07 */
[----:B------:R-:W-:Y:S01]  /*18a60*/  @!P0 IMAD.MOV.U32 R40, RZ, RZ, R10 ;  /* 0x000000ffff288224 */ /* 0x000fe200078e000a */
[C---:B------:R-:W-:Y:S01]  /*18a70*/  @!P0 LEA R50, P2, R9.reuse, R248, 0x1 ;  /* 0x000000f809328211 */ /* 0x040fe200078408ff */
[----:B------:R1:W-:Y:S01]  /*18a80*/  @P0 STS.128 [R241+0x6000], RZ ;  /* 0x006000fff1000388 */ /* 0x0003e20000000c00 */
[----:B--2---:R-:W-:Y:S02]  /*18a90*/  @!P0 IMAD.MOV.U32 R45, RZ, RZ, R8 ;  /* 0x000000ffff2d8224 */ /* 0x004fe400078e0008 */
[-C--:B------:R-:W-:Y:S01]  /*18aa0*/  @!P0 LEA.HI.X R51, R9, R247.reuse, R7, 0x1, P2 ;  /* 0x000000f709338211 */ /* 0x080fe200010f0c07 */
[----:B------:R-:W2:Y:S01]  /*18ab0*/  @!P0 LDC R2, c[0x0][0x24c] ;  /* 0x00009300ff028b82 */ /* 0x000ea20000000800 */
[----:B------:R-:W-:Y:S03]  /*18ac0*/  @!P0 IMAD.WIDE.U32 R40, R0, 0xd0, R40 ;  /* 0x000000d000288825 */ /* 0x000fe600078e0028 */
[----:B------:R-:W-:Y:S01]  /*18ad0*/  @!PT LDS RZ, [RZ] ;  /* 0x00000000fffff984 */ /* 0x000fe20000000800 */
[----:B------:R-:W-:Y:S01]  /*18ae0*/  @!PT LDS RZ, [RZ] ;  /* 0x00000000fffff984 */ /* 0x000fe20000000800 */
[----:B------:R-:W-:Y:S01]  /*18af0*/  @!PT LDS RZ, [RZ] ;  /* 0x00000000fffff984 */ /* 0x000fe20000000800 */
[----:B------:R1:W-:Y:S01]  /*18b00*/  @!P0 LDGSTS.E.BYPASS.LTC128B.128 [R241+0x6000], desc[UR22][R50.64] ;  /* 0x0600000032f18fae */ /* 0x0003e2000b901d56 */
[----:B----4-:R-:W-:Y:S01]  /*18b10*/  @!P0 IMAD R6, R6, 0x90, RZ ;  /* 0x0000009006068824 */ /* 0x010fe200078e02ff */
[----:B---3--:R-:W-:Y:S01]  /*18b20*/  @!P0 MOV R46, R10 ;  /* 0x0000000a002e8202 */ /* 0x008fe20000000f00 */
[--C-:B------:R-:W-:Y:S01]  /*18b30*/  @!P0 IMAD.MOV.U32 R47, RZ, RZ, R8.reuse ;  /* 0x000000ffff2f8224 */ /* 0x100fe200078e0008 */
[----:B------:R3:W-:Y:S01]  /*18b40*/  @P0 STS.128 [R241+0x6800], RZ ;  /* 0x006800fff1000388 */ /* 0x0007e20000000c00 */
[----:B------:R-:W-:Y:S01]  /*18b50*/  @!P0 IMAD.IADD R6, R6, 0x1, R53 ;  /* 0x0000000106068824 */ /* 0x000fe200078e0235 */
[----:B------:R-:W4:Y:S01]  /*18b60*/  @!P0 LDC R7, c[0x0][0x24c] ;  /* 0x00009300ff078b82 */ /* 0x000f220000000800 */
[----:B------:R-:W-:Y:S01]  /*18b70*/  @!P0 IMAD.MOV.U32 R39, RZ, RZ, R8 ;  /* 0x000000ffff278224 */ /* 0x000fe200078e0008 */
[----:B------:R-:W-:Y:S01]  /*18b80*/  @!P0 LEA R8, P1, R52, R248, 0x1 ;  /* 0x000000f834088211 */ /* 0x000fe200078208ff */
[----:B------:R-:W-:Y:S01]  /*18b90*/  @!P0 IMAD.WIDE.U32 R46, R0, 0xa0, R46 ;  /* 0x000000a0002e8825 */ /* 0x000fe200078e002e */
[----:B------:R-:W-:Y:S02]  /*18ba0*/  @!P0 MOV R38, R10 ;  /* 0x0000000a00268202 */ /* 0x000fe40000000f00 */
[-C--:B------:R-:W-:Y:S01]  /*18bb0*/  @!P0 LEA.HI.X R9, R52, R247.reuse, R6, 0x1, P1 ;  /* 0x000000f734098211 */ /* 0x080fe200008f0c06 */
[----:B------:R-:W-:Y:S01]  /*18bc0*/  @!P0 IMAD.MOV.U32 R44, RZ, RZ, R10 ;  /* 0x000000ffff2c8224 */ /* 0x000fe200078e000a */
[----:B------:R-:W3:Y:S01]  /*18bd0*/  @!P0 LDC R6, c[0x0][0x24c] ;  /* 0x00009300ff068b82 */ /* 0x000ee20000000800 */
[C---:B------:R-:W-:Y:S02]  /*18be0*/  @!P0 IMAD.WIDE.U32 R38, R0.reuse, 0xe0, R38 ;  /* 0x000000e000268825 */ /* 0x040fe400078e0026 */
[----:B------:R-:W-:Y:S01]  /*18bf0*/  @!PT LDS RZ, [RZ] ;  /* 0x00000000fffff984 */ /* 0x000fe20000000800 */
[----:B------:R-:W-:Y:S01]  /*18c00*/  @!PT LDS RZ, [RZ] ;  /* 0x00000000fffff984 */ /* 0x000fe20000000800 */
[----:B------:R-:W-:Y:S01]  /*18c10*/  @!PT LDS RZ, [RZ] ;  /* 0x00000000fffff984 */ /* 0x000fe20000000800 */
[----:B------:R4:W-:Y:S02]  /*18c20*/  @!P0 LDGSTS.E.BYPASS.LTC128B.128 [R241+0x6800], desc[UR22][R8.64] ;  /* 0x0680000008f18fae */ /* 0x0009e4000b901d56 */
[----:B------:R-:W-:Y:S02]  /*18c30*/  @!P0 IMAD R5, R5, 0xa0, RZ ;  /* 0x000000a005058824 */ /* 0x000fe400078e02ff */
[----:B------:R2:W-:Y:S01]  /*18c40*/  @P0 STS.128 [R241+0x7000], RZ ;  /* 0x007000fff1000388 */ /* 0x0005e20000000c00 */
[----:B------:R-:W-:Y:S04]  /*18c50*/  @!P0 IMAD.WIDE.U32 R44, R0, 0xb0, R44 ;  /* 0x000000b0002c8825 */ /* 0x000fe800078e002c */
[----:B------:R-:W-:Y:S01]  /*18c60*/  @!P0 IMAD.IADD R5, R5, 0x1, R47 ;  /* 0x0000000105058824 */ /* 0x000fe200078e022f */
[-C--:B-1----:R-:W-:Y:S01]  /*18c70*/  @!P0 LEA R50, P1, R46, R248.reuse, 0x1 ;  /* 0x000000f82e328211 */ /* 0x082fe200078208ff */
[----:B------:R-:W-:Y:S02]  /*18c80*/  @!P0 IMAD R4, R4, 0xb0, RZ ;  /* 0x000000b004048824 */ /* 0x000fe400078e02ff */
[----:B------:R-:W-:Y:S01]  /*18c90*/  @!P0 IMAD.WIDE.U32 R10, R0, 0xf0, R10 ;  /* 0x000000f0000a8825 */ /* 0x000fe200078e000a */
[----:B------:R-:W-:Y:S01]  /*18ca0*/  @!P0 LEA.HI.X R51, R46, R247, R5, 0x1, P1 ;  /* 0x000000f72e338211 */ /* 0x000fe200008f0c05 */
[----:B------:R-:W1:Y:S01]  /*18cb0*/  @!P0 LDC R0, c[0x0][0x24c] ;  /* 0x00009300ff008b82 */ /* 0x000e620000000800 */
[-C--:B------:R-:W-:Y:S01]  /*18cc0*/  @!P0 LEA R46, P2, R44, R248.reuse, 0x1 ;  /* 0x000000f82c2e8211 */ /* 0x080fe200078408ff */
[----:B--2---:R-:W-:Y:S01]  /*18cd0*/  @!P0 IMAD R2, R2, 0xc0, RZ ;  /* 0x000000c002028824 */ /* 0x004fe200078e02ff */
[----:B------:R-:W-:Y:S01]  /*18ce0*/  @!P0 IADD3 R4, R4, R45, RZ ;  /* 0x0000002d04048210 */ /* 0x000fe20007ffe0ff */
[----:B------:R-:W-:Y:S01]  /*18cf0*/  @!PT LDS RZ, [RZ] ;  /* 0x00000000fffff984 */ /* 0x000fe20000000800 */
[----:B------:R-:W-:Y:S01]  /*18d00*/  @!PT LDS RZ, [RZ] ;  /* 0x00000000fffff984 */ /* 0x000fe20000000800 */
[----:B------:R-:W-:Y:S01]  /*18d10*/  @!PT LDS RZ, [RZ] ;  /* 0x00000000fffff984 */ /* 0x000fe20000000800 */
[----:B------:R2:W-:Y:S01]  /*18d20*/  @!P0 LDGSTS.E.BYPASS.LTC128B.128 [R241+0x7000], desc[UR22][R50.64] ;  /* 0x0700000032f18fae */ /* 0x0005e2000b901d56 */
[----:B----4-:R-:W-:Y:S02]  /*18d30*/  @!P0 IMAD R7, R7, 0xd0, RZ ;  /* 0x000000d007078824 */ /* 0x010fe400078e02ff */
[-C--:B------:R-:W-:Y:S01]  /*18d40*/  @!P0 LEA.HI.X R47, R44, R247.reuse, R4, 0x1, P2 ;  /* 0x000000f72c2f8211 */ /* 0x080fe200010f0c04 */
[----:B------:R2:W-:Y:S01]  /*18d50*/  @P0 STS.128 [R241+0x7800], RZ ;  /* 0x007800fff1000388 */ /* 0x0005e20000000c00 */
[----:B------:R-:W-:Y:S01]  /*18d60*/  @!P0 IMAD.IADD R2, R2, 0x1, R43 ;  /* 0x0000000102028824 */ /* 0x000fe200078e022b */
[-C--:B------:R-:W-:Y:S01]  /*18d70*/  @!P0 LEA R4, P2, R38, R248.reuse, 0x1 ;  /* 0x000000f826048211 */ /* 0x080fe200078408ff */
[----:B------:R-:W-:Y:S01]  /*18d80*/  @!P0 IMAD.IADD R7, R7, 0x1, R41 ;  /* 0x0000000107078824 */ /* 0x000fe200078e0229 */
[----:B------:R-:W-:Y:S01]  /*18d90*/  @!PT LDS RZ, [RZ] ;  /* 0x00000000fffff984 */ /* 0x000fe20000000800 */
[----:B------:R-:W-:Y:S01]  /*18da0*/  @!PT LDS RZ, [RZ] ;  /* 0x00000000fffff984 */ /* 0x000fe20000000800 */
[----:B------:R-:W-:Y:S01]  /*18db0*/  @!PT LDS RZ, [RZ] ;  /* 0x00000000fffff984 */ /* 0x000fe20000000800 */
[----:B------:R2:W-:Y:S01]  /*18dc0*/  @!P0 LDGSTS.E.BYPASS.LTC128B.128 [R241+0x7800], desc[UR22][R46.64] ;  /* 0x078000002ef18fae */ /* 0x0005e2000b901d56 */
[-C--:B------:R-:W-:Y:S01]  /*18dd0*/  @!P0 LEA R8, P1, R42, R248.reuse, 0x1 ;  /* 0x000000f82a088211 */ /* 0x080fe200078208ff */
[----:B---3--:R-:W-:Y:S02]  /*18de0*/  @!P0 IMAD R6, R6, 0xe0, RZ ;  /* 0x000000e006068824 */ /* 0x008fe400078e02ff */
[----:B------:R2:W-:Y:S01]  /*18df0*/  @P0 STS.128 [R241+0x8000], RZ ;  /* 0x008000fff1000388 */ /* 0x0005e20000000c00 */
[-C--:B------:R-:W-:Y:S01]  /*18e00*/  @!P0 LEA.HI.X R9, R42, R247.reuse, R2, 0x1, P1 ;  /* 0x000000f72a098211 */ /* 0x080fe200008f0c02 */
[----:B------:R-:W-:Y:S01]  /*18e10*/  @!P0 IMAD.IADD R6, R6, 0x1, R39 ;  /* 0x0000000106068824 */ /* 0x000fe200078e0227 */
[-C--:B------:R-:W-:Y:S02]  /*18e20*/  @!P0 LEA R42, P4, R40, R248.reuse, 0x1 ;  /* 0x000000f8282a8211 */ /* 0x080fe400078808ff */
[----:B------:R-:W-:Y:S01]  /*18e30*/  @!P0 LEA R44, P1, R10, R248, 0x1 ;  /* 0x000000f80a2c8211 */ /* 0x000fe200078208ff */
[----:B------:R-:W-:Y:S01]  /*18e40*/  @!PT LDS RZ, [RZ] ;  /* 0x00000000fffff984 */ /* 0x000fe20000000800 */
[----:B------:R-:W-:Y:S01]  /*18e50*/  @!PT LDS RZ, [RZ] ;  /* 0x00000000fffff984 */ /* 0x000fe20000000800 */
[----:B------:R-:W-:Y:S01]  /*18e60*/  @!PT LDS RZ, [RZ] ;  /* 0x00000000fffff984 */ /* 0x000fe20000000800 */
[----:B------:R2:W-:Y:S01]  /*18e70*/  @!P0 LDGSTS.E.BYPASS.LTC128B.128 [R241+0x8000], desc[UR22][R8.64] ;  /* 0x0800000008f18fae */ /* 0x0005e2000b901d56 */
[-C--:B------:R-:W-:Y:S01]  /*18e80*/  @!P0 LEA.HI.X R43, R40, R247.reuse, R7, 0x1, P4 ;  /* 0x000000f7282b8211 */ /* 0x080fe200020f0c07 */
[----:B-1----:R-:W-:Y:S01]  /*18e90*/  @!P0 IMAD R0, R0, 0xf0, RZ ;  /* 0x000000f000008824 */ /* 0x002fe200078e02ff */
[----:B------:R-:W-:Y:S01]  /*18ea0*/  @!P0 LEA.HI.X R5, R38, R247, R6, 0x1, P2 ;  /* 0x000000f726058211 */ /* 0x000fe200010f0c06 */
[----:B------:R2:W-:Y:S01]  /*18eb0*/  @P0 STS.128 [R241+0x8800], RZ ;  /* 0x008800fff1000388 */ /* 0x0005e20000000c00 */
[----:B------:R-:W-:Y:S02]  /*18ec0*/  IMAD.MOV.U32 R248, RZ, RZ, R48 ;  /* 0x000000fffff87224 */ /* 0x000fe400078e0030 */
[----:B------:R-:W-:Y:S01]  /*18ed0*/  @!P0 IADD3 R0, R0, R11, RZ ;  /* 0x0000000b00008210 */ /* 0x000fe20007ffe0ff */
[----:B------:R-:W-:Y:S01]  /*18ee0*/  @!PT LDS RZ, [RZ] ;  /* 0x00000000fffff984 */ /* 0x000fe20000000800 */
[----:B------:R-:W-:Y:S01]  /*18ef0*/  @!PT LDS RZ, [RZ] ;  /* 0x00000000fffff984 */ /* 0x000fe20000000800 */
[----:B------:R-:W-:Y:S01]  /*18f00*/  @!PT LDS RZ, [RZ] ;  /* 0x00000000fffff984 */ /* 0x000fe20000000800 */
[----:B------:R2:W-:Y:S03]  /*18f10*/  @!P0 LDGSTS.E.BYPASS.LTC128B.128 [R241+0x8800], desc[UR22][R42.64] ;  /* 0x088000002af18fae */ /* 0x0005e6000b901d56 */
[----:B------:R-:W-:Y:S01]  /*18f20*/  @!P0 LEA.HI.X R45, R10, R247, R0, 0x1, P1 ;  /* 0x000000f70a2d8211 */ /* 0x000fe200008f0c00 */
[----:B------:R2:W-:Y:S01]  /*18f30*/  @P0 STS.128 [R241+0x9000], RZ ;  /* 0x009000fff1000388 */ /* 0x0005e20000000c00 */
[----:B------:R-:W-:Y:S03]  /*18f40*/  IMAD.MOV.U32 R247, RZ, RZ, R49 ;  /* 0x000000fffff77224 */ /* 0x000fe600078e0031 */
        /* <DEDUP_REMOVED lines=10> */
.L_x_1678:
[----:B--2---:R-:W2:Y:S01]  /*18ff0*/  LDL.LU R42, [R1+0x3c] ;  /* 0x00003c00012a7983 */ /* 0x004ea20000300800 */
[----:B------:R-:W-:Y:S01]  /*19000*/  MOV R50, R37 ;  /* 0x0000002500327202 */ /* 0x000fe20000000f00 */
[----:B------:R-:W-:Y:S02]  /*19010*/  UISETP.GT.AND UP0, UPT, UR15, UR12, UPT ;  /* 0x0000000c0f00728c */ /* 0x000fe4000bf04270 */
[----:B------:R-:W3:Y:S01]  /*19020*/  LDL.LU R41, [R1+0x38] ;  /* 0x0000380001297983 */ /* 0x000ee20000300800 */
[----:B------:R-:W-:Y:S01]  /*19030*/  UMOV UR11, UR20 ;  /* 0x00000014000b7c82 */ /* 0x000fe20008000000 */
[----:B------:R-:W-:Y:S02]  /*19040*/  UMOV UR10, UR19 ;  /* 0x00000013000a7c82 */ /* 0x000fe40008000000 */
[----:B------:R-:W4:Y:S04]  /*19050*/  LDL.LU R40, [R1+0x50] ;  /* 0x0000500001287983 */ /* 0x000f280000300800 */
[----:B------:R-:W4:Y:S04]  /*19060*/  LDL.LU R31, [R1+0x4c] ;  /* 0x00004c00011f7983 */ /* 0x000f280000300800 */
[----:B------:R-:W4:Y:S04]  /*19070*/  LDL.LU R27, [R1+0x48] ;  /* 0x00004800011b7983 */ /* 0x000f280000300800 */
[----:B------:R-:W4:Y:S04]  /*19080*/  LDL.LU R10, [R1+0x54] ;  /* 0x00005400010a7983 */ /* 0x000f280000300800 */
[----:B------:R-:W4:Y:S04]  /*19090*/  LDL.LU R9, [R1+0x5c] ;  /* 0x00005c0001097983 */ /* 0x000f280000300800 */
[----:B------:R-:W2:Y:S04]  /*190a0*/  LDL.LU R47, [R1+0x1c] ;  /* 0x00001c00012f7983 */ /* 0x000ea80000300800 */
[----:B------:R-:W4:Y:S04]  /*190b0*/  LDL.LU R8, [R1+0x58] ;  /* 0x0000580001087983 */ /* 0x000f280000300800 */
[----:B------:R-:W3:Y:S04]  /*190c0*/  LDL.LU R46, [R1+0x28] ;  /* 0x00002800012e7983 */ /* 0x000ee80000300800 */
        /* <DEDUP_REMOVED lines=14> */
[----:B------:R-:W-:Y:S08]  /*191b0*/  LDSM.16.MT88.4 R56, [R232+0xa800] ;  /* 0x00a80000e838783b */ /* 0x000ff00000004200 */
[----:B------:R-:W-:Y:S01]  /*191c0*/  LDSM.16.MT88.4 R60, [R231+0xa800] ;  /* 0x00a80000e73c783b */ /* 0x000fe20000004200 */
[----:B--2---:R-:W-:Y:S02]  /*191d0*/  MOV R129, R47 ;  /* 0x0000002f00817202 */ /* 0x004fe40000000f00 */
[----:B---3--:R-:W-:Y:S02]  /*191e0*/  MOV R131, R46 ;  /* 0x0000002e00837202 */ /* 0x008fe40000000f00 */
[----:B----4-:R-:W-:Y:S02]  /*191f0*/  MOV R130, R45 ;  /* 0x0000002d00827202 */ /* 0x010fe40000000f00 */
[----:B------:R-:W-:Y:S02]  /*19200*/  MOV R128, R44 ;  /* 0x0000002c00807202 */ /* 0x000fe40000000f00 */
[----:B------:R-:W-:Y:S02]  /*19210*/  MOV R44, R39 ;  /* 0x00000027002c7202 */ /* 0x000fe40000000f00 */
[----:B------:R-:W-:Y:S02]  /*19220*/  MOV R45, R38 ;  /* 0x00000026002d7202 */ /* 0x000fe40000000f00 */
[----:B------:R-:W-:Y:S02]  /*19230*/  MOV R46, R11 ;  /* 0x0000000b002e7202 */ /* 0x000fe40000000f00 */
[----:B------:R-:W-:Y:S02]  /*19240*/  MOV R47, R5 ;  /* 0x00000005002f7202 */ /* 0x000fe40000000f00 */
[----:B------:R-:W-:Y:S02]  /*19250*/  MOV R48, R4 ;  /* 0x0000000400307202 */ /* 0x000fe40000000f00 */
[----:B------:R-:W-:Y:S02]  /*19260*/  FMNMX.FTZ R4, R188, R165, !PT ;  /* 0x000000a5bc047209 */ /* 0x000fe40007810000 */
[----:B------:R-:W-:Y:S02]  /*19270*/  MOV R11, R2 ;  /* 0x00000002000b7202 */ /* 0x000fe40000000f00 */
        /* <DEDUP_REMOVED lines=49> */
[----:B-1----:R-:W-:Y:S02]  /*19590*/  FMNMX.FTZ R0, R251, R0, !PT ;  /* 0x00000000fb007209 */ /* 0x002fe40007810000 */
        /* <DEDUP_REMOVED lines=77> */
[----:B------:R-:W-:Y:S03]  /*19a70*/  FMNMX.FTZ R0, R3, R0, !PT ;  /* 0x0000000003007209 */ /* 0x000fe60007810000 */
[----:B------:R-:W1:Y:S08]  /*19a80*/  SHFL.BFLY PT, R2, R4, 0x2, 0x1f ;  /* 0x0c401f0004027f89 */ /* 0x000e7000000e0000 */
[----:B------:R-:W2:Y:S01]  /*19a90*/  SHFL.BFLY PT, R5, R0, 0x2, 0x1f ;  /* 0x0c401f0000057f89 */ /* 0x000ea200000e0000 */
[----:B-1----:R-:W-:Y:S02]  /*19aa0*/  FMNMX.FTZ R4, R4, R2, !PT ;  /* 0x0000000204047209 */ /* 0x002fe40007810000 */
[----:B--2---:R-:W-:Y:S05]  /*19ab0*/  FMNMX.FTZ R5, R0, R5, !PT ;  /* 0x0000000500057209 */ /* 0x004fea0007810000 */
[----:B------:R-:W1:Y:S08]  /*19ac0*/  SHFL.BFLY PT, R2, R4, 0x1, 0x1f ;  /* 0x0c201f0004027f89 */ /* 0x000e7000000e0000 */
[----:B------:R-:W2:Y:S01]  /*19ad0*/  SHFL.BFLY PT, R0, R5, 0x1, 0x1f ;  /* 0x0c201f0005007f89 */ /* 0x000ea200000e0000 */
[----:B-1----:R-:W-:Y:S02]  /*19ae0*/  FMNMX.FTZ R2, R4, R2, !PT ;  /* 0x0000000204027209 */ /* 0x002fe40007810000 */
[----:B--2---:R-:W-:Y:S03]  /*19af0*/  FMNMX.FTZ R0, R5, R0, !PT ;  /* 0x0000000005007209 */ /* 0x004fe60007810000 */
[C---:B------:R-:W-:Y:S01]  /*19b00*/  FMUL.FTZ R73, R2.reuse, UR4 ;  /* 0x0000000402497c20 */ /* 0x040fe20008410000 */
[C---:B------:R-:W-:Y:S01]  /*19b10*/  FSETP.NEU.FTZ.AND P0, PT, R2.reuse, -INF , PT ;  /* 0xff8000000200780b */ /* 0x040fe20003f1d000 */
[----:B------:R-:W-:Y:S01]  /*19b20*/  FADD.FTZ R4, -R2, R165 ;  /* 0x000000a502047221 */ /* 0x000fe20000010100 */
[----:B------:R-:W-:Y:S02]  /*19b30*/  FMUL.FTZ R39, R0, UR4 ;  /* 0x0000000400277c20 */ /* 0x000fe40008410000 */
[----:B------:R-:W-:Y:S01]  /*19b40*/  FSEL R73, R73, RZ, P0 ;  /* 0x000000ff49497208 */ /* 0x000fe20000000000 */
[----:B------:R-:W-:Y:S01]  /*19b50*/  FMUL.FTZ R38, R4, UR4 ;  /* 0x0000000404267c20 */ /* 0x000fe20008410000 */
[C---:B------:R-:W-:Y:S01]  /*19b60*/  FSETP.NEU.FTZ.AND P0, PT, R0.reuse, -INF , PT ;  /* 0xff8000000000780b */ /* 0x040fe20003f1d000 */
[----:B------:R-:W-:Y:S02]  /*19b70*/  FADD.FTZ R4, -R0, R164 ;  /* 0x000000a400047221 */ /* 0x000fe40000010100 */
[--C-:B------:R-:W-:Y:S01]  /*19b80*/  FFMA.FTZ R119, R17, UR4, -R73.reuse ;  /* 0x0000000411777c23 */ /* 0x100fe20008010849 */
[--C-:B------:R-:W-:Y:S01]  /*19b90*/  FFMA.FTZ R183, R52, UR4, -R73.reuse ;  /* 0x0000000434b77c23 */ /* 0x100fe20008010849 */
[----:B------:R-:W1:Y:S01]  /*19ba0*/  MUFU.EX2 R38, R38 ;  /* 0x0000002600267308 */ /* 0x000e620000000800 */
[----:B------:R-:W-:Y:S01]  /*19bb0*/  LDSM.16.MT88.4 R52, [R236+0xa800] ;  /* 0x00a80000ec34783b */ /* 0x000fe20000004200 */
[--C-:B------:R-:W-:Y:S01]  /*19bc0*/  FFMA.FTZ R124, R27, UR4, -R73.reuse ;  /* 0x000000041b7c7c23 */ /* 0x100fe20008010849 */
[--C-:B------:R-:W-:Y:S01]  /*19bd0*/  FFMA.FTZ R103, R26, UR4, -R73.reuse ;  /* 0x000000041a677c23 */ /* 0x100fe20008010849 */
[--C-:B------:R-:W-:Y:S01]  /*19be0*/  FFMA.FTZ R126, R31, UR4, -R73.reuse ;  /* 0x000000041f7e7c23 */ /* 0x100fe20008010849 */
[--C-:B------:R-:W-:Y:S01]  /*19bf0*/  FFMA.FTZ R100, R29, UR4, -R73.reuse ;  /* 0x000000041d647c23 */ /* 0x100fe20008010849 */
[----:B------:R-:W-:Y:S01]  /*19c00*/  FSEL R39, R39, RZ, P0 ;  /* 0x000000ff27277208 */ /* 0x000fe20000000000 */
[--C-:B------:R-:W-:Y:S03]  /*19c10*/  FFMA.FTZ R182, R43, UR4, -R73.reuse ;  /* 0x000000042bb67c23 */ /* 0x100fe60008010849 */
[----:B------:R-:W-:Y:S01]  /*19c20*/  MUFU.EX2 R183, R183 ;  /* 0x000000b700b77308 */ /* 0x000fe20000000800 */
[--C-:B------:R-:W-:Y:S01]  /*19c30*/  FFMA.FTZ R165, R42, UR4, -R73.reuse ;  /* 0x000000042aa57c23 */ /* 0x100fe20008010849 */
[----:B------:R-:W-:Y:S01]  /*19c40*/  FFMA.FTZ R168, R168, UR4, -R73 ;  /* 0x00000004a8a87c23 */ /* 0x000fe20008010849 */
[--C-:B------:R-:W-:Y:S01]  /*19c50*/  FFMA.FTZ R120, R16, UR4, -R39.reuse ;  /* 0x0000000410787c23 */ /* 0x100fe20008010827 */
[--C-:B------:R-:W-:Y:S01]  /*19c60*/  FFMA.FTZ R113, R19, UR4, -R39.reuse ;  /* 0x0000000413717c23 */ /* 0x100fe20008010827 */
[--C-:B------:R-:W-:Y:S01]  /*19c70*/  FFMA.FTZ R111, R18, UR4, -R39.reuse ;  /* 0x00000004126f7c23 */ /* 0x100fe20008010827 */
[--C-:B------:R-:W-:Y:S01]  /*19c80*/  FFMA.FTZ R109, R25, UR4, -R39.reuse ;  /* 0x00000004196d7c23 */ /* 0x100fe20008010827 */
[----:B------:R-:W2:Y:S03]  /*19c90*/  LDSM.16.MT88.4 R16, [R236+0xa000] ;  /* 0x00a00000ec10783b */ /* 0x000ea60000004200 */
[----:B------:R-:W-:Y:S01]  /*19ca0*/  MUFU.EX2 R182, R182 ;  /* 0x000000b600b67308 */ /* 0x000fe20000000800 */
[--C-:B------:R-:W-:Y:S01]  /*19cb0*/  FFMA.FTZ R106, R24, UR4, -R39.reuse ;  /* 0x00000004186a7c23 */ /* 0x100fe20008010827 */
[--C-:B------:R-:W-:Y:S01]  /*19cc0*/  FFMA.FTZ R102, R28, UR4, -R39.reuse ;  /* 0x000000041c667c23 */ /* 0x100fe20008010827 */
[--C-:B------:R-:W-:Y:S01]  /*19cd0*/  FFMA.FTZ R101, R30, UR4, -R39.reuse ;  /* 0x000000041e657c23 */ /* 0x100fe20008010827 */
[--C-:B------:R-:W-:Y:S01]  /*19ce0*/  FFMA.FTZ R187, R187, UR4, -R39.reuse ;  /* 0x00000004bbbb7c23 */ /* 0x100fe20008010827 */
[--C-:B------:R-:W-:Y:S01]  /*19cf0*/  FFMA.FTZ R181, R51, UR4, -R39.reuse ;  /* 0x0000000433b57c23 */ /* 0x100fe20008010827 */
[--C-:B------:R-:W-:Y:S01]  /*19d00*/  FFMA.FTZ R180, R41, UR4, -R39.reuse ;  /* 0x0000000429b47c23 */ /* 0x100fe20008010827 */
[----:B------:R-:W3:Y:S03]  /*19d10*/  LDSM.16.MT88.4 R24, [R232+0xa000] ;  /* 0x00a00000e818783b */ /* 0x000ee60000004200 */
[----:B------:R-:W4:Y:S01]  /*19d20*/  MUFU.EX2 R165, R165 ;  /* 0x000000a500a57308 */ /* 0x000f220000000800 */
[--C-:B------:R-:W-:Y:S01]  /*19d30*/  FFMA.FTZ R164, R40, UR4, -R39.reuse ;  /* 0x0000000428a47c23 */ /* 0x100fe20008010827 */
[----:B-1----:R-:W-:Y:S01]  /*19d40*/  FMUL.FTZ R5, R38, R161 ;  /* 0x000000a126057220 */ /* 0x002fe20000410000 */
[--C-:B------:R-:W-:Y:S01]  /*19d50*/  FFMA.FTZ R123, R12, UR4, -R39.reuse ;  /* 0x000000040c7b7c23 */ /* 0x100fe20008010827 */
[C---:B------:R-:W-:Y:S01]  /*19d60*/  FMUL.FTZ R12, R38.reuse, R152 ;  /* 0x00000098260c7220 */ /* 0x040fe20000410000 */
[----:B------:R-:W-:Y:S01]  /*19d70*/  MOV R152, R46 ;  /* 0x0000002e00987202 */ /* 0x000fe20000000f00 */
[--C-:B------:R-:W-:Y:S01]  /*19d80*/  FFMA.FTZ R125, R13, UR4, -R39.reuse ;  /* 0x000000040d7d7c23 */ /* 0x100fe20008010827 */
[----:B------:R-:W1:Y:S03]  /*19d90*/  LDSM.16.MT88.4 R28, [R231+0xa000] ;  /* 0x00a00000e71c783b */ /* 0x000e660000004200 */
[----:B------:R-:W-:Y:S01]  /*19da0*/  MUFU.EX2 R187, R187 ;  /* 0x000000bb00bb7308 */ /* 0x000fe20000000800 */
[--C-:B------:R-:W-:Y:S01]  /*19db0*/  FFMA.FTZ R118, R15, UR4, -R39.reuse ;  /* 0x000000040f767c23 */ /* 0x100fe20008010827 */
[----:B------:R-:W-:Y:S01]  /*19dc0*/  FMUL.FTZ R13, R38, R153 ;  /* 0x00000099260d7220 */ /* 0x000fe20000410000 */
[--C-:B------:R-:W-:Y:S01]  /*19dd0*/  FFMA.FTZ R110, R22, UR4, -R39.reuse ;  /* 0x00000004166e7c23 */ /* 0x100fe20008010827 */
[--C-:B------:R-:W-:Y:S01]  /*19de0*/  FFMA.FTZ R108, R21, UR4, -R39.reuse ;  /* 0x00000004156c7c23 */ /* 0x100fe20008010827 */
[----:B------:R-:W-:Y:S01]  /*19df0*/  FMUL.FTZ R21, R38, R145 ;  /* 0x0000009126157220 */ /* 0x000fe20000410000 */
[--C-:B------:R-:W-:Y:S01]  /*19e00*/  FFMA.FTZ R122, R33, UR4, -R39.reuse ;  /* 0x00000004217a7c23 */ /* 0x100fe20008010827 */
[--C-:B------:R-:W-:Y:S03]  /*19e10*/  FFMA.FTZ R127, R32, UR4, -R39.reuse ;  /* 0x00000004207f7c23 */ /* 0x100fe60008010827 */
[----:B------:R-:W2:Y:S01]  /*19e20*/  MUFU.EX2 R181, R181 ;  /* 0x000000b500b57308 */ /* 0x000ea20000000800 */
[----:B----4-:R-:W-:Y:S01]  /*19e30*/  F2FP.BF16.F32.PACK_AB R42, R165, R182 ;  /* 0x000000b6a52a723e */ /* 0x010fe200000010ff */
[C---:B-----5:R-:W-:Y:S01]  /*19e40*/  FMUL.FTZ R32, R38.reuse, R132 ;  /* 0x0000008426207220 */ /* 0x060fe20000410000 */
        /* <DEDUP_REMOVED lines=13> */
[----:B------:R-:W4:Y:S01]  /*19f20*/  MUFU.EX2 R164, R164 ;  /* 0x000000a400a47308 */ /* 0x000f220000000800 */
[----:B--2---:R-:W-:Y:S01]  /*19f30*/  F2FP.BF16.F32.PACK_AB R41, R181, R187 ;  /* 0x000000bbb529723e */ /* 0x004fe200000010ff */
[--C-:B------:R-:W-:Y:S01]  /*19f40*/  FFMA.FTZ R93, R93, UR4, -R39.reuse ;  /* 0x000000045d5d7c23 */ /* 0x100fe20008010827 */
[--C-:B------:R-:W-:Y:S01]  /*19f50*/  FFMA.FTZ R90, R90, UR4, -R39.reuse ;  /* 0x000000045a5a7c23 */ /* 0x100fe20008010827 */
[--C-:B------:R-:W-:Y:S01]  /*19f60*/  FFMA.FTZ R89, R89, UR4, -R39.reuse ;  /* 0x0000000459597c23 */ /* 0x100fe20008010827 */
[--C-:B------:R-:W-:Y:S01]  /*19f70*/  FFMA.FTZ R82, R82, UR4, -R39.reuse ;  /* 0x0000000452527c23 */ /* 0x100fe20008010827 */
[--C-:B------:R-:W-:Y:S01]  /*19f80*/  FFMA.FTZ R81, R81, UR4, -R39.reuse ;  /* 0x0000000451517c23 */ /* 0x100fe20008010827 */
[--C-:B------:R-:W-:Y:S03]  /*19f90*/  FFMA.FTZ R78, R78, UR4, -R39.reuse ;  /* 0x000000044e4e7c23 */ /* 0x100fe60008010827 */
[----:B------:R-:W-:Y:S01]  /*19fa0*/  MUFU.EX2 R126, R126 ;  /* 0x0000007e007e7308 */ /* 0x000fe20000000800 */
[----:B------:R-:W-:Y:S01]  /*19fb0*/  FFMA.FTZ R72, R72, UR4, -R39 ;  /* 0x0000000448487c23 */ /* 0x000fe20008010827 */
[--C-:B------:R-:W-:Y:S01]  /*19fc0*/  FFMA.FTZ R188, R188, UR4, -R73.reuse ;  /* 0x00000004bcbc7c23 */ /* 0x100fe20008010849 */
[----:B------:R-:W-:Y:S01]  /*19fd0*/  FMUL.FTZ R4, R4, UR4 ;  /* 0x0000000404047c20 */ /* 0x000fe20008410000 */
[--C-:B------:R-:W-:Y:S01]  /*19fe0*/  FFMA.FTZ R112, R7, UR4, -R73.reuse ;  /* 0x0000000407707c23 */ /* 0x100fe20008010849 */
[--C-:B------:R-:W-:Y:S01]  /*19ff0*/  FFMA.FTZ R107, R6, UR4, -R73.reuse ;  /* 0x00000004066b7c23 */ /* 0x100fe20008010849 */
[--C-:B------:R-:W-:Y:S01]  /*1a000*/  FFMA.FTZ R121, R10, UR4, -R73.reuse ;  /* 0x000000040a797c23 */ /* 0x100fe20008010849 */
[--C-:B------:R-:W-:Y:S03]  /*1a010*/  FFMA.FTZ R116, R9, UR4, -R73.reuse ;  /* 0x0000000409747c23 */ /* 0x100fe60008010849 */
[----:B------:R2:W3:Y:S01]  /*1a020*/  MUFU.EX2 R37, R4 ;  /* 0x0000000400257308 */ /* 0x0004e20000000800 */
[----:B----4-:R-:W-:Y:S01]  /*1a030*/  F2FP.BF16.F32.PACK_AB R43, R164, R180 ;  /* 0x000000b4a42b723e */ /* 0x010fe200000010ff */
[----:B------:R-:W-:Y:S01]  /*1a040*/  FMUL.FTZ R9, R38, R157 ;  /* 0x0000009d26097220 */ /* 0x000fe20000410000 */
[--C-:B------:R-:W-:Y:S01]  /*1a050*/  FFMA.FTZ R114, R8, UR4, -R73.reuse ;  /* 0x0000000408727c23 */ /* 0x100fe20008010849 */
[----:B------:R-:W-:Y:S01]  /*1a060*/  FMUL.FTZ R8, R38, R156 ;  /* 0x0000009c26087220 */ /* 0x000fe20000410000 */
[----:B------:R-:W-:Y:S01]  /*1a070*/  MOV R156, R44 ;  /* 0x0000002c009c7202 */ /* 0x000fe20000000f00 */
[--C-:B------:R-:W-:Y:S01]  /*1a080*/  FFMA.FTZ R104, R14, UR4, -R73.reuse ;  /* 0x000000040e687c23 */ /* 0x100fe20008010849 */
[----:B------:R-:W-:Y:S03]  /*1a090*/  MOV R161, R11 ;  /* 0x0000000b00a17202 */ /* 0x000fe60000000f00 */
[----:B------:R-:W4:Y:S01]  /*1a0a0*/  MUFU.EX2 R188, R188 ;  /* 0x000000bc00bc7308 */ /* 0x000f220000000800 */
[--C-:B------:R-:W-:Y:S01]  /*1a0b0*/  FFMA.FTZ R105, R23, UR4, -R73.reuse ;  /* 0x0000000417697c23 */ /* 0x100fe20008010849 */
[----:B------:R-:W-:Y:S01]  /*1a0c0*/  FFMA.FTZ R115, R20, UR4, -R73 ;  /* 0x0000000414737c23 */ /* 0x000fe20008010849 */
[----:B------:R-:W-:Y:S01]  /*1a0d0*/  FMUL.FTZ R20, R38, R144 ;  /* 0x0000009026147220 */ /* 0x000fe20000410000 */
[----:B------:R-:W-:Y:S01]  /*1a0e0*/  FFMA.FTZ R144, R251, UR4, -R39 ;  /* 0x00000004fb907c23 */ /* 0x000fe20008010827 */
[----:B------:R-:W-:Y:S01]  /*1a0f0*/  MOV R157, R35 ;  /* 0x00000023009d7202 */ /* 0x000fe20000000f00 */
[--C-:B------:R-:W-:Y:S01]  /*1a100*/  FFMA.FTZ R117, R34, UR4, -R73.reuse ;  /* 0x0000000422757c23 */ /* 0x100fe20008010849 */
[----:B------:R-:W-:Y:S03]  /*1a110*/  FFMA.FTZ R145, R215, UR4, -R73 ;  /* 0x00000004d7917c23 */ /* 0x000fe60008010849 */
[----:B------:R-:W-:Y:S01]  /*1a120*/  MUFU.EX2 R124, R124 ;  /* 0x0000007c007c7308 */ /* 0x000fe20000000800 */
[C---:B--2---:R-:W-:Y:S01]  /*1a130*/  FMUL.FTZ R4, R38.reuse, R160 ;  /* 0x000000a026047220 */ /* 0x044fe20000410000 */
[C---:B---3--:R-:W-:Y:S01]  /*1a140*/  FMUL.FTZ R6, R37.reuse, R162 ;  /* 0x000000a225067220 */ /* 0x048fe20000410000 */
[----:B------:R-:W-:Y:S01]  /*1a150*/  MOV R162, R47 ;  /* 0x0000002f00a27202 */ /* 0x000fe20000000f00 */
[C---:B------:R-:W-:Y:S01]  /*1a160*/  FMUL.FTZ R7, R37.reuse, R163 ;  /* 0x000000a325077220 */ /* 0x040fe20000410000 */
[----:B------:R-:W-:Y:S01]  /*1a170*/  MOV R163, R45 ;  /* 0x0000002d00a37202 */ /* 0x000fe20000000f00 */
[----:B------:R-:W-:Y:S01]  /*1a180*/  FMUL.FTZ R10, R37, R158 ;  /* 0x0000009e250a7220 */ /* 0x000fe20000410000 */
[----:B------:R-:W2:Y:S03]  /*1a190*/  LDSM.16.MT88.4 R44, [R230+0xa000] ;  /* 0x00a00000e62c783b */ /* 0x000ea60000004200 */
[----:B------:R-:W-:Y:S01]  /*1a1a0*/  MUFU.EX2 R125, R125 ;  /* 0x0000007d007d7308 */ /* 0x000fe20000000800 */
[----:B----4-:R-:W-:Y:S01]  /*1a1b0*/  F2FP.BF16.F32.PACK_AB R40, R183, R188 ;  /* 0x000000bcb728723e */ /* 0x010fe200000010ff */
[C---:B------:R-:W-:Y:S01]  /*1a1c0*/  FMUL.FTZ R11, R37.reuse, R159 ;  /* 0x0000009f250b7220 */ /* 0x040fe20000410000 */
[C---:B------:R-:W-:Y:S01]  /*1a1d0*/  FMUL.FTZ R14, R37.reuse, R154 ;  /* 0x0000009a250e7220 */ /* 0x040fe20000410000 */
[C---:B------:R-:W-:Y:S01]  /*1a1e0*/  FMUL.FTZ R15, R37.reuse, R155 ;  /* 0x0000009b250f7220 */ /* 0x040fe20000410000 */
[C---:B------:R-:W-:Y:S01]  /*1a1f0*/  FMUL.FTZ R22, R37.reuse, R146 ;  /* 0x0000009225167220 */ /* 0x040fe20000410000 */
[C---:B------:R-:W-:Y:S01]  /*1a200*/  FMUL.FTZ R23, R37.reuse, R147 ;  /* 0x0000009325177220 */ /* 0x040fe20000410000 */
[C---:B------:R-:W-:Y:S03]  /*1a210*/  FMUL.FTZ R34, R37.reuse, R134 ;  /* 0x0000008625227220 */ /* 0x040fe60000410000 */
[----:B------:R-:W-:Y:S01]  /*1a220*/  MUFU.EX2 R123, R123 ;  /* 0x0000007b007b7308 */ /* 0x000fe20000000800 */
[C---:B------:R-:W-:Y:S01]  /*1a230*/  HMMA.16816.F32.BF16 R4, R40.reuse, R16, R4 ;  /* 0x000000102804723c */ /* 0x040fe20000041804 */
[----:B------:R-:W-:Y:S04]  /*1a240*/  PLOP3.LUT P0, PT, PT, PT, UP0, 0x80, 0x0 ;  /* 0x000000000000781c */ /* 0x000fe80003f0f008 */
[C---:B------:R-:W-:Y:S01]  /*1a250*/  FMUL.FTZ R35, R37.reuse, R135 ;  /* 0x0000008725237220 */ /* 0x040fe20000410000 */
[C---:B------:R-:W-:Y:S03]  /*1a260*/  HMMA.16816.F32.BF16 R8, R40.reuse, R18, R8 ;  /* 0x000000122808723c */ /* 0x040fe60000041808 */
[----:B------:R-:W-:Y:S02]  /*1a270*/  MUFU.EX2 R121, R121 ;  /* 0x0000007900797308 */ /* 0x000fe40000000800 */
[C---:B------:R-:W-:Y:S01]  /*1a280*/  FMUL.FTZ R16, R38.reuse, R148 ;  /* 0x0000009426107220 */ /* 0x040fe20000410000 */
[C---:B------:R-:W-:Y:S07]  /*1a290*/  HMMA.16816.F32.BF16 R12, R40.reuse, R24, R12 ;  /* 0x00000018280c723c */ /* 0x040fee000004180c */
[----:B------:R-:W-:Y:S01]  /*1a2a0*/  MUFU.EX2 R119, R119 ;  /* 0x0000007700777308 */ /* 0x000fe20000000800 */
[C---:B------:R-:W-:Y:S03]  /*1a2b0*/  FMUL.FTZ R17, R38.reuse, R149 ;  /* 0x0000009526117220 */ /* 0x040fe60000410000 */
[C---:B------:R-:W-:Y:S01]  /*1a2c0*/  FMUL.FTZ R18, R37.reuse, R150 ;  /* 0x0000009625127220 */ /* 0x040fe20000410000 */
[----:B------:R-:W-:Y:S01]  /*1a2d0*/  FMUL.FTZ R19, R37, R151 ;  /* 0x0000009725137220 */ /* 0x000fe20000410000 */
[C---:B------:R-:W-:Y:S04]  /*1a2e0*/  FMUL.FTZ R24, R38.reuse, R140 ;  /* 0x0000008c26187220 */ /* 0x040fe80000410000 */
[----:B------:R-:W-:Y:S01]  /*1a2f0*/  MUFU.EX2 R120, R120 ;  /* 0x0000007800787308 */ /* 0x000fe20000000800 */
[----:B------:R-:W-:Y:S01]  /*1a300*/  FMUL.FTZ R25, R38, R141 ;  /* 0x0000008d26197220 */ /* 0x000fe20000410000 */
[----:B------:R-:W-:Y:S01]  /*1a310*/  FFMA.FTZ R134, R157, UR4, -R39 ;  /* 0x000000049d867c23 */ /* 0x000fe20008010827 */
[C---:B------:R-:W-:Y:S03]  /*1a320*/  HMMA.16816.F32.BF16 R16, R40.reuse, R26, R16 ;  /* 0x0000001a2810723c */ /* 0x040fe60000041810 */
[----:B------:R-:W-:Y:S01]  /*1a330*/  FFMA.FTZ R141, R252, UR4, -R73 ;  /* 0x00000004fc8d7c23 */ /* 0x000fe20008010849 */
[--C-:B------:R-:W-:Y:S03]  /*1a340*/  FFMA.FTZ R148, R212, UR4, -R39.reuse ;  /* 0x00000004d4947c23 */ /* 0x100fe60008010827 */
[----:B------:R-:W3:Y:S01]  /*1a350*/  MUFU.EX2 R118, R118 ;  /* 0x0000007600767308 */ /* 0x000ee20000000800 */
[C---:B-1----:R-:W-:Y:S03]  /*1a360*/  HMMA.16816.F32.BF16 R20, R40.reuse, R28, R20 ;  /* 0x0000001c2814723c */ /* 0x042fe60000041814 */
[C---:B------:R-:W-:Y:S01]  /*1a370*/  FMUL.FTZ R26, R37.reuse, R142 ;  /* 0x0000008e251a7220 */ /* 0x040fe20000410000 */
[----:B------:R-:W-:Y:S05]  /*1a380*/  FMUL.FTZ R27, R37, R143 ;  /* 0x0000008f251b7220 */ /* 0x000fea0000410000 */
[----:B------:R-:W-:Y:S02]  /*1a390*/  MUFU.EX2 R116, R116 ;  /* 0x0000007400747308 */ /* 0x000fe40000000800 */
[C---:B------:R-:W-:Y:S01]  /*1a3a0*/  FMUL.FTZ R28, R38.reuse, R136 ;  /* 0x00000088261c7220 */ /* 0x040fe20000410000 */
[----:B------:R-:W-:Y:S01]  /*1a3b0*/  FMUL.FTZ R29, R38, R137 ;  /* 0x00000089261d7220 */ /* 0x000fe20000410000 */
[--C-:B------:R-:W-:Y:S01]  /*1a3c0*/  FFMA.FTZ R142, R214, UR4, -R39.reuse ;  /* 0x00000004d68e7c23 */ /* 0x100fe20008010827 */
[C---:B------:R-:W-:Y:S05]  /*1a3d0*/  HMMA.16816.F32.BF16 R24, R40.reuse, R30, R24 ;  /* 0x0000001e2818723c */ /* 0x040fea0000041818 */
[----:B------:R-:W1:Y:S01]  /*1a3e0*/  MUFU.EX2 R114, R114 ;  /* 0x0000007200727308 */ /* 0x000e620000000800 */
[----:B---3--:R-:W-:Y:S01]  /*1a3f0*/  F2FP.BF16.F32.PACK_AB R51, R118, R120 ;  /* 0x000000787633723e */ /* 0x008fe200000010ff */
[----:B------:R-:W-:Y:S01]  /*1a400*/  FFMA.FTZ R147, R211, UR4, -R39 ;  /* 0x00000004d3937c23 */ /* 0x000fe20008010827 */
[----:B------:R-:W-:Y:S03]  /*1a410*/  FFMA.FTZ R149, R209, UR4, -R73 ;  /* 0x00000004d1957c23 */ /* 0x000fe60008010849 */
[--C-:B------:R-:W-:Y:S01]  /*1a420*/  FFMA.FTZ R150, R207, UR4, -R39.reuse ;  /* 0x00000004cf967c23 */ /* 0x100fe20008010827 */
[C---:B------:R-:W-:Y:S01]  /*1a430*/  FMUL.FTZ R30, R37.reuse, R138 ;  /* 0x0000008a251e7220 */ /* 0x040fe20000410000 */
[----:B------:R-:W-:Y:S02]  /*1a440*/  FMUL.FTZ R31, R37, R139 ;  /* 0x0000008b251f7220 */ /* 0x000fe40000410000 */
[----:B------:R-:W-:Y:S01]  /*1a450*/  MUFU.EX2 R113, R113 ;  /* 0x0000007100717308 */ /* 0x000fe20000000800 */
[--C-:B------:R-:W-:Y:S01]  /*1a460*/  FFMA.FTZ R139, R162, UR4, -R39.reuse ;  /* 0x00000004a28b7c23 */ /* 0x100fe20008010827 */
[--C-:B------:R-:W-:Y:S01]  /*1a470*/  FFMA.FTZ R138, R161, UR4, -R39.reuse ;  /* 0x00000004a18a7c23 */ /* 0x100fe20008010827 */
[--C-:B------:R-:W-:Y:S01]  /*1a480*/  FFMA.FTZ R151, R208, UR4, -R39.reuse ;  /* 0x00000004d0977c23 */ /* 0x100fe20008010827 */
[--C-:B------:R-:W-:Y:S01]  /*1a490*/  FFMA.FTZ R154, R204, UR4, -R39.reuse ;  /* 0x00000004cc9a7c23 */ /* 0x100fe20008010827 */
[C---:B--2---:R-:W-:Y:S05]  /*1a4a0*/  HMMA.16816.F32.BF16 R28, R40.reuse, R44, R28 ;  /* 0x0000002c281c723c */ /* 0x044fea000004181c */
[----:B------:R-:W2:Y:S01]  /*1a4b0*/  MUFU.EX2 R111, R111 ;  /* 0x0000006f006f7308 */ /* 0x000ea20000000800 */
[----:B------:R-:W-:Y:S01]  /*1a4c0*/  FFMA.FTZ R155, R203, UR4, -R39 ;  /* 0x00000004cb9b7c23 */ /* 0x000fe20008010827 */
[--C-:B------:R-:W-:Y:S01]  /*1a4d0*/  FFMA.FTZ R157, R201, UR4, -R73.reuse ;  /* 0x00000004c99d7c23 */ /* 0x100fe20008010849 */
[----:B------:R-:W-:Y:S01]  /*1a4e0*/  HMMA.16816.F32.BF16 R32, R40, R46, R32 ;  /* 0x0000002e2820723c */ /* 0x000fe20000041820 */
[----:B------:R-:W3:Y:S06]  /*1a4f0*/  LDSM.16.MT88.4 R40, [R230+0xa800] ;  /* 0x00a80000e628783b */ /* 0x000eec0000004200 */
[----:B------:R-:W-:Y:S01]  /*1a500*/  MUFU.EX2 R112, R112 ;  /* 0x0000007000707308 */ /* 0x000fe20000000800 */
[----:B-1----:R-:W-:Y:S03]  /*1a510*/  F2FP.BF16.F32.PACK_AB R44, R114, R116 ;  /* 0x00000074722c723e */ /* 0x002fe600000010ff */
[--C-:B------:R-:W-:Y:S01]  /*1a520*/  FFMA.FTZ R161, R198, UR4, -R73.reuse ;  /* 0x00000004c6a17c23 */ /* 0x100fe20008010849 */
[----:B------:R-:W-:Y:S01]  /*1a530*/  FFMA.FTZ R198, R64, UR4, -R73 ;  /* 0x0000000440c67c23 */ /* 0x000fe20008010849 */
[--C-:B------:R-:W-:Y:S01]  /*1a540*/  FFMA.FTZ R162, R196, UR4, -R39.reuse ;  /* 0x00000004c4a27c23 */ /* 0x100fe20008010827 */
[----:B------:R-:W-:Y:S03]  /*1a550*/  FFMA.FTZ R196, R66, UR4, -R39 ;  /* 0x0000000442c47c23 */ /* 0x000fe60008010827 */
[----:B------:R-:W1:Y:S01]  /*1a560*/  MUFU.EX2 R107, R107 ;  /* 0x0000006b006b7308 */ /* 0x000e620000000800 */
[----:B--2---:R-:W-:Y:S01]  /*1a570*/  F2FP.BF16.F32.PACK_AB R45, R111, R113 ;  /* 0x000000716f2d723e */ /* 0x004fe200000010ff */
[----:B------:R-:W-:Y:S01]  /*1a580*/  FFMA.FTZ R187, R37, R249, R187 ;  /* 0x000000f925bb7223 */ /* 0x000fe200000100bb */
[----:B------:R-:W-:Y:S01]  /*1a590*/  MOV R158, R50 ;  /* 0x00000032009e7202 */ /* 0x000fe20000000f00 */
[--C-:B------:R-:W-:Y:S01]  /*1a5a0*/  FFMA.FTZ R136, R156, UR4, -R73.reuse ;  /* 0x000000049c887c23 */ /* 0x100fe20008010849 */
[----:B------:R-:W-:Y:S01]  /*1a5b0*/  F2FP.BF16.F32.PACK_AB R50, R119, R121 ;  /* 0x000000797732723e */ /* 0x000fe200000010ff */
[----:B------:R-:W-:Y:S01]  /*1a5c0*/  FFMA.FTZ R156, R202, UR4, -R73 ;  /* 0x00000004ca9c7c23 */ /* 0x000fe20008010849 */
[----:B------:R-:W-:Y:S03]  /*1a5d0*/  MOV R160, R49 ;  /* 0x0000003100a07202 */ /* 0x000fe60000000f00 */
[----:B------:R-:W-:Y:S01]  /*1a5e0*/  MUFU.EX2 R109, R109 ;  /* 0x0000006d006d7308 */ /* 0x000fe20000000800 */
[----:B------:R-:W-:Y:S01]  /*1a5f0*/  F2FP.BF16.F32.PACK_AB R49, R123, R125 ;  /* 0x0000007d7b31723e */ /* 0x000fe200000010ff */
[--C-:B------:R-:W-:Y:S01]  /*1a600*/  FFMA.FTZ R137, R158, UR4, -R39.reuse ;  /* 0x000000049e897c23 */ /* 0x100fe20008010827 */
[----:B------:R-:W-:Y:S01]  /*1a610*/  FFMA.FTZ R158, R200, UR4, -R39 ;  /* 0x00000004c89e7c23 */ /* 0x000fe20008010827 */
[--C-:B------:R-:W-:Y:S01]  /*1a620*/  FFMA.FTZ R140, R160, UR4, -R73.reuse ;  /* 0x00000004a08c7c23 */ /* 0x100fe20008010849 */
[--C-:B------:R-:W-:Y:S01]  /*1a630*/  FFMA.FTZ R160, R197, UR4, -R73.reuse ;  /* 0x00000004c5a07c23 */ /* 0x100fe20008010849 */
[--C-:B------:R-:W-:Y:S01]  /*1a640*/  FFMA.FTZ R197, R65, UR4, -R73.reuse ;  /* 0x0000000441c57c23 */ /* 0x100fe20008010849 */
[----:B------:R-:W-:Y:S03]  /*1a650*/  MOV R159, R48 ;  /* 0x00000030009f7202 */ /* 0x000fe60000000f00 */
[----:B------:R-:W2:Y:S01]  /*1a660*/  MUFU.EX2 R106, R106 ;  /* 0x0000006a006a7308 */ /* 0x000ea20000000800 */
[----:B------:R-:W-:Y:S01]  /*1a670*/  F2FP.BF16.F32.PACK_AB R48, R124, R126 ;  /* 0x0000007e7c30723e */ /* 0x000fe200000010ff */
[----:B------:R-:W-:Y:S01]  /*1a680*/  FFMA.FTZ R135, R163, UR4, -R73 ;  /* 0x00000004a3877c23 */ /* 0x000fe20008010849 */
[----:B-1----:R-:W-:Y:S01]  /*1a690*/  F2FP.BF16.F32.PACK_AB R46, R107, R112 ;  /* 0x000000706b2e723e */ /* 0x002fe200000010ff */
[--C-:B------:R-:W-:Y:S01]  /*1a6a0*/  FFMA.FTZ R163, R195, UR4, -R39.reuse ;  /* 0x00000004c3a37c23 */ /* 0x100fe20008010827 */
[----:B------:R-:W-:Y:S01]  /*1a6b0*/  FFMA.FTZ R195, R190, UR4, -R39 ;  /* 0x00000004bec37c23 */ /* 0x000fe20008010827 */
[----:B------:R-:W-:Y:S01]  /*1a6c0*/  FFMA.FTZ R190, R191, UR4, -R73 ;  /* 0x00000004bfbe7c23 */ /* 0x000fe20008010849 */
[----:B------:R-:W-:Y:S03]  /*1a6d0*/  FFMA.FTZ R191, R67, UR4, -R39 ;  /* 0x0000000443bf7c23 */ /* 0x000fe60008010827 */
[----:B------:R-:W-:Y:S01]  /*1a6e0*/  MUFU.EX2 R103, R103 ;  /* 0x0000006700677308 */ /* 0x000fe20000000800 */
[----:B------:R-:W-:Y:S01]  /*1a6f0*/  LDSM.16.MT88.4 R64, [R232+0xe800] ;  /* 0x00e80000e840783b */ /* 0x000fe20000004200 */
[C---:B------:R-:W-:Y:S05]  /*1a700*/  HMMA.16816.F32.BF16 R4, R48.reuse, R52, R4 ;  /* 0x000000343004723c */ /* 0x040fea0000041804 */
[----:B------:R-:W-:Y:S03]  /*1a710*/  FFMA.FTZ R133, R159, UR4, -R73 ;  /* 0x000000049f857c23 */ /* 0x000fe60008010849 */
[----:B------:R-:W1:Y:S01]  /*1a720*/  MUFU.EX2 R100, R100 ;  /* 0x0000006400647308 */ /* 0x000e620000000800 */
[C---:B------:R-:W-:Y:S01]  /*1a730*/  HMMA.16816.F32.BF16 R8, R48.reuse, R54, R8 ;  /* 0x000000363008723c */ /* 0x040fe20000041808 */
[----:B------:R-:W4:Y:S02]  /*1a740*/  LDSM.16.MT88.4 R52, [R236+0xb000] ;  /* 0x00b00000ec34783b */ /* 0x000f240000004200 */
[----:B--2---:R-:W-:Y:S01]  /*1a750*/  F2FP.BF16.F32.PACK_AB R47, R106, R109 ;  /* 0x0000006d6a2f723e */ /* 0x004fe200000010ff */
[----:B------:R-:W-:Y:S02]  /*1a760*/  FFMA.FTZ R159, R199, UR4, -R39 ;  /* 0x00000004c79f7c23 */ /* 0x000fe40008010827 */
[C---:B------:R-:W-:Y:S03]  /*1a770*/  HMMA.16816.F32.BF16 R12, R48.reuse, R56, R12 ;  /* 0x00000038300c723c */ /* 0x040fe6000004180c */
[----:B------:R-:W-:Y:S02]  /*1a780*/  MUFU.EX2 R102, R102 ;  /* 0x0000006600667308 */ /* 0x000fe40000000800 */
[--C-:B------:R-:W-:Y:S01]  /*1a790*/  FFMA.FTZ R143, R213, UR4, -R73.reuse ;  /* 0x00000004d58f7c23 */ /* 0x100fe20008010849 */
[C---:B------:R-:W-:Y:S01]  /*1a7a0*/  HMMA.16816.F32.BF16 R16, R48.reuse, R58, R16 ;  /* 0x0000003a3010723c */ /* 0x040fe20000041810 */
[----:B------:R-:W2:Y:S06]  /*1a7b0*/  LDSM.16.MT88.4 R56, [R232+0xb000] ;  /* 0x00b00000e838783b */ /* 0x000eac0000004200 */
[----:B------:R-:W2:Y:S01]  /*1a7c0*/  MUFU.EX2 R101, R101 ;  /* 0x0000006500657308 */ /* 0x000ea20000000800 */
[--C-:B------:R-:W-:Y:S01]  /*1a7d0*/  FFMA.FTZ R146, R210, UR4, -R73.reuse ;  /* 0x00000004d2927c23 */ /* 0x100fe20008010849 */
[C---:B------:R-:W-:Y:S08]  /*1a7e0*/  HMMA.16816.F32.BF16 R20, R48.reuse, R60, R20 ;  /* 0x0000003c3014723c */ /* 0x040ff00000041814 */
[----:B------:R-:W-:Y:S01]  /*1a7f0*/  MUFU.EX2 R104, R104 ;  /* 0x0000006800687308 */ /* 0x000fe20000000800 */
[C---:B------:R-:W-:Y:S01]  /*1a800*/  HMMA.16816.F32.BF16 R24, R48.reuse, R62, R24 ;  /* 0x0000003e3018723c */ /* 0x040fe20000041818 */
[----:B------:R-:W2:Y:S02]  /*1a810*/  LDSM.16.MT88.4 R60, [R231+0xb000] ;  /* 0x00b00000e73c783b */ /* 0x000ea40000004200 */
[--C-:B------:R-:W-:Y:S03]  /*1a820*/  FFMA.FTZ R152, R206, UR4, -R73.reuse ;  /* 0x00000004ce987c23 */ /* 0x100fe60008010849 */
[C---:B---3--:R-:W-:Y:S03]  /*1a830*/  HMMA.16816.F32.BF16 R28, R48.reuse, R40, R28 ;  /* 0x00000028301c723c */ /* 0x048fe6000004181c */
[----:B------:R-:W3:Y:S02]  /*1a840*/  MUFU.EX2 R105, R105 ;  /* 0x0000006900697308 */ /* 0x000ee40000000800 */
[--C-:B------:R-:W-:Y:S01]  /*1a850*/  FFMA.FTZ R153, R205, UR4, -R73.reuse ;  /* 0x00000004cd997c23 */ /* 0x100fe20008010849 */
[----:B------:R-:W-:Y:S01]  /*1a860*/  HMMA.16816.F32.BF16 R32, R48, R42, R32 ;  /* 0x0000002a3020723c */ /* 0x000fe20000041820 */
[----:B------:R-:W3:Y:S06]  /*1a870*/  LDSM.16.MT88.4 R40, [R230+0xb000] ;  /* 0x00b00000e628783b */ /* 0x000eec0000004200 */
[----:B------:R-:W-:Y:S01]  /*1a880*/  MUFU.EX2 R110, R110 ;  /* 0x0000006e006e7308 */ /* 0x000fe20000000800 */
[--C-:B------:R-:W-:Y:S01]  /*1a890*/  FFMA.FTZ R194, R194, UR4, -R73.reuse ;  /* 0x00000004c2c27c23 */ /* 0x100fe20008010849 */
[C---:B----4-:R-:W-:Y:S08]  /*1a8a0*/  HMMA.16816.F32.BF16 R4, R44.reuse, R52, R4 ;  /* 0x000000342c04723c */ /* 0x050ff00000041804 */
[----:B------:R-:W4:Y:S01]  /*1a8b0*/  MUFU.EX2 R108, R108 ;  /* 0x0000006c006c7308 */ /* 0x000f220000000800 */
[C---:B------:R-:W-:Y:S01]  /*1a8c0*/  HMMA.16816.F32.BF16 R8, R44.reuse, R54, R8 ;  /* 0x000000362c08723c */ /* 0x040fe20000041808 */
[----:B------:R-:W4:Y:S02]  /*1a8d0*/  LDSM.16.MT88.4 R52, [R236+0xb800] ;  /* 0x00b80000ec34783b */ /* 0x000f240000004200 */
[----:B-1----:R-:W-:Y:S03]  /*1a8e0*/  F2FP.BF16.F32.PACK_AB R48, R100, R103 ;  /* 0x000000676430723e */ /* 0x002fe600000010ff */
[C---:B--2---:R-:W-:Y:S03]  /*1a8f0*/  HMMA.16816.F32.BF16 R12, R44.reuse, R56, R12 ;  /* 0x000000382c0c723c */ /* 0x044fe6000004180c */
[----:B------:R-:W-:Y:S02]  /*1a900*/  MUFU.EX2 R115, R115 ;  /* 0x0000007300737308 */ /* 0x000fe40000000800 */
[----:B------:R-:W-:Y:S01]  /*1a910*/  F2FP.BF16.F32.PACK_AB R49, R101, R102 ;  /* 0x000000666531723e */ /* 0x000fe200000010ff */
[C---:B------:R-:W-:Y:S01]  /*1a920*/  HMMA.16816.F32.BF16 R16, R44.reuse, R58, R16 ;  /* 0x0000003a2c10723c */ /* 0x040fe20000041810 */
[----:B------:R-:W1:Y:S06]  /*1a930*/  LDSM.16.MT88.4 R56, [R232+0xb800] ;  /* 0x00b80000e838783b */ /* 0x000e6c0000004200 */
[----:B------:R-:W2:Y:S01]  /*1a940*/  MUFU.EX2 R117, R117 ;  /* 0x0000007500757308 */ /* 0x000ea20000000800 */
[----:B---3--:R-:W-:Y:S01]  /*1a950*/  F2FP.BF16.F32.PACK_AB R50, R105, R104 ;  /* 0x000000686932723e */ /* 0x008fe200000010ff */
[C---:B------:R-:W-:Y:S08]  /*1a960*/  HMMA.16816.F32.BF16 R20, R44.reuse, R60, R20 ;  /* 0x0000003c2c14723c */ /* 0x040ff00000041814 */
[----:B------:R-:W-:Y:S01]  /*1a970*/  MUFU.EX2 R122, R122 ;  /* 0x0000007a007a7308 */ /* 0x000fe20000000800 */
[C---:B------:R-:W-:Y:S01]  /*1a980*/  HMMA.16816.F32.BF16 R24, R44.reuse, R62, R24 ;  /* 0x0000003e2c18723c */ /* 0x040fe20000041818 */
[----:B------:R-:W3:Y:S02]  /*1a990*/  LDSM.16.MT88.4 R60, [R231+0xb800] ;  /* 0x00b80000e73c783b */ /* 0x000ee40000004200 */
[----:B----4-:R-:W-:Y:S03]  /*1a9a0*/  F2FP.BF16.F32.PACK_AB R51, R108, R110 ;  /* 0x0000006e6c33723e */ /* 0x010fe600000010ff */
[C---:B------:R-:W-:Y:S03]  /*1a9b0*/  HMMA.16816.F32.BF16 R28, R44.reuse, R40, R28 ;  /* 0x000000282c1c723c */ /* 0x040fe6000004181c */
[----:B------:R-:W4:Y:S02]  /*1a9c0*/  MUFU.EX2 R127, R127 ;  /* 0x0000007f007f7308 */ /* 0x000f240000000800 */
[--C-:B------:R-:W-:Y:S01]  /*1a9d0*/  FFMA.FTZ R193, R193, UR4, -R73.reuse ;  /* 0x00000004c1c17c23 */ /* 0x100fe20008010849 */
[----:B------:R-:W-:Y:S01]  /*1a9e0*/  HMMA.16816.F32.BF16 R32, R44, R42, R32 ;  /* 0x0000002a2c20723c */ /* 0x000fe20000041820 */
[----:B------:R-:W3:Y:S06]  /*1a9f0*/  LDSM.16.MT88.4 R40, [R230+0xb800] ;  /* 0x00b80000e628783b */ /* 0x000eec0000004200 */
[----:B------:R-:W-:Y:S01]  /*1aa00*/  MUFU.EX2 R131, R131 ;  /* 0x0000008300837308 */ /* 0x000fe20000000800 */
[--C-:B------:R-:W-:Y:S01]  /*1aa10*/  FFMA.FTZ R189, R189, UR4, -R73.reuse ;  /* 0x00000004bdbd7c23 */ /* 0x100fe20008010849 */
[C---:B------:R-:W-:Y:S08]  /*1aa20*/  HMMA.16816.F32.BF16 R4, R48.reuse, R52, R4 ;  /* 0x000000343004723c */ /* 0x040ff00000041804 */
[----:B------:R-:W3:Y:S01]  /*1aa30*/  MUFU.EX2 R132, R132 ;  /* 0x0000008400847308 */ /* 0x000ee20000000800 */
[C---:B------:R-:W-:Y:S01]  /*1aa40*/  HMMA.16816.F32.BF16 R8, R48.reuse, R54, R8 ;  /* 0x000000363008723c */ /* 0x040fe20000041808 */
[----:B------:R-:W3:Y:S02]  /*1aa50*/  LDSM.16.MT88.4 R52, [R236+0xc000] ;  /* 0x00c00000ec34783b */ /* 0x000ee40000004200 */
[----:B--2---:R-:W-:Y:S03]  /*1aa60*/  F2FP.BF16.F32.PACK_AB R44, R117, R115 ;  /* 0x00000073752c723e */ /* 0x004fe600000010ff */
[C---:B-1----:R-:W-:Y:S03]  /*1aa70*/  HMMA.16816.F32.BF16 R12, R48.reuse, R56, R12 ;  /* 0x00000038300c723c */ /* 0x042fe6000004180c */
[----:B------:R-:W-:Y:S02]  /*1aa80*/  MUFU.EX2 R133, R133 ;  /* 0x0000008500857308 */ /* 0x000fe40000000800 */
[----:B----4-:R-:W-:Y:S01]  /*1aa90*/  F2FP.BF16.F32.PACK_AB R45, R127, R122 ;  /* 0x0000007a7f2d723e */ /* 0x010fe200000010ff */
[C---:B------:R-:W-:Y:S01]  /*1aaa0*/  HMMA.16816.F32.BF16 R16, R48.reuse, R58, R16 ;  /* 0x0000003a3010723c */ /* 0x040fe20000041810 */
[----:B------:R-:W1:Y:S06]  /*1aab0*/  LDSM.16.MT88.4 R56, [R232+0xc000] ;  /* 0x00c00000e838783b */ /* 0x000e6c0000004200 */
[----:B------:R-:W-:Y:S01]  /*1aac0*/  MUFU.EX2 R137, R137 ;  /* 0x0000008900897308 */ /* 0x000fe20000000800 */
[----:B---3--:R-:W-:Y:S01]  /*1aad0*/  F2FP.BF16.F32.PACK_AB R47, R132, R131 ;  /* 0x00000083842f723e */ /* 0x008fe200000010ff */
[C---:B------:R-:W-:Y:S08]  /*1aae0*/  HMMA.16816.F32.BF16 R20, R48.reuse, R60, R20 ;  /* 0x0000003c3014723c */ /* 0x040ff00000041814 */
[----:B------:R-:W2:Y:S01]  /*1aaf0*/  MUFU.EX2 R134, R134 ;  /* 0x0000008600867308 */ /* 0x000ea20000000800 */
[C---:B------:R-:W-:Y:S01]  /*1ab00*/  HMMA.16816.F32.BF16 R24, R48.reuse, R62, R24 ;  /* 0x0000003e3018723c */ /* 0x040fe20000041818 */
[----:B------:R-:W3:Y:S02]  /*1ab10*/  LDSM.16.MT88.4 R60, [R231+0xc000] ;  /* 0x00c00000e73c783b */ /* 0x000ee40000004200 */
[--C-:B------:R-:W-:Y:S03]  /*1ab20*/  FFMA.FTZ R185, R185, UR4, -R73.reuse ;  /* 0x00000004b9b97c23 */ /* 0x100fe60008010849 */
[C---:B------:R-:W-:Y:S03]  /*1ab30*/  HMMA.16816.F32.BF16 R28, R48.reuse, R40, R28 ;  /* 0x00000028301c723c */ /* 0x040fe6000004181c */
[----:B------:R-:W-:Y:S02]  /*1ab40*/  MUFU.EX2 R136, R136 ;  /* 0x0000008800887308 */ /* 0x000fe40000000800 */
[--C-:B------:R-:W-:Y:S01]  /*1ab50*/  FFMA.FTZ R179, R179, UR4, -R73.reuse ;  /* 0x00000004b3b37c23 */ /* 0x100fe20008010849 */
[----:B------:R-:W-:Y:S01]  /*1ab60*/  HMMA.16816.F32.BF16 R32, R48, R42, R32 ;  /* 0x0000002a3020723c */ /* 0x000fe20000041820 */
[----:B------:R-:W4:Y:S06]  /*1ab70*/  LDSM.16.MT88.4 R40, [R230+0xc000] ;  /* 0x00c00000e628783b */ /* 0x000f2c0000004200 */
[----:B------:R-:W1:Y:S01]  /*1ab80*/  MUFU.EX2 R135, R135 ;  /* 0x0000008700877308 */ /* 0x000e620000000800 */
[--C-:B------:R-:W-:Y:S03]  /*1ab90*/  FFMA.FTZ R176, R176, UR4, -R73.reuse ;  /* 0x00000004b0b07c23 */ /* 0x100fe60008010849 */
[----:B------:R-:W-:Y:S01]  /*1aba0*/  FFMA.FTZ R175, R175, UR4, -R73 ;  /* 0x00000004afaf7c23 */ /* 0x000fe20008010849 */
[----:B--2---:R-:W-:Y:S01]  /*1abb0*/  F2FP.BF16.F32.PACK_AB R49, R134, R137 ;  /* 0x000000898631723e */ /* 0x004fe200000010ff */
[----:B------:R-:W-:Y:S04]  /*1abc0*/  FFMA.FTZ R188, R38, R250, R188 ;  /* 0x000000fa26bc7223 */ /* 0x000fe800000100bc */
[----:B------:R-:W-:Y:S01]  /*1abd0*/  MUFU.EX2 R139, R139 ;  /* 0x0000008b008b7308 */ /* 0x000fe20000000800 */
[----:B------:R-:W-:Y:S01]  /*1abe0*/  FFMA.FTZ R38, R97, UR4, -R39 ;  /* 0x0000000461267c23 */ /* 0x000fe20008010827 */
[--C-:B------:R-:W-:Y:S01]  /*1abf0*/  FFMA.FTZ R95, R95, UR4, -R73.reuse ;  /* 0x000000045f5f7c23 */ /* 0x100fe20008010849 */
[--C-:B------:R-:W-:Y:S01]  /*1ac00*/  FFMA.FTZ R92, R92, UR4, -R73.reuse ;  /* 0x000000045c5c7c23 */ /* 0x100fe20008010849 */
[--C-:B------:R-:W-:Y:S01]  /*1ac10*/  FFMA.FTZ R91, R91, UR4, -R73.reuse ;  /* 0x000000045b5b7c23 */ /* 0x100fe20008010849 */
[--C-:B------:R-:W-:Y:S01]  /*1ac20*/  FFMA.FTZ R88, R88, UR4, -R73.reuse ;  /* 0x0000000458587c23 */ /* 0x100fe20008010849 */
[--C-:B------:R-:W-:Y:S01]  /*1ac30*/  FFMA.FTZ R87, R87, UR4, -R73.reuse ;  /* 0x0000000457577c23 */ /* 0x100fe20008010849 */
[--C-:B------:R-:W-:Y:S03]  /*1ac40*/  FFMA.FTZ R128, R128, UR4, -R73.reuse ;  /* 0x0000000480807c23 */ /* 0x100fe60008010849 */
        /* <DEDUP_REMOVED lines=9> */
[--C-:B------:R-:W-:Y:S01]  /*1ace0*/  FFMA.FTZ R80, R80, UR4, -R73.reuse ;  /* 0x0000000450507c23 */ /* 0x100fe20008010849 */
[----:B------:R-:W-:Y:S01]  /*1acf0*/  FFMA.FTZ R79, R79, UR4, -R73 ;  /* 0x000000044f4f7c23 */ /* 0x000fe20008010849 */
[----:B------:R-:W-:Y:S01]  /*1ad00*/  FADD.FTZ R188, R183, R188 ;  /* 0x000000bcb7bc7221 */ /* 0x000fe20000010000 */
[----:B------:R-:W-:Y:S01]  /*1ad10*/  FADD.FTZ R187, R181, R187 ;  /* 0x000000bbb5bb7221 */ /* 0x000fe20000010000 */
[----:B------:R-:W-:Y:S02]  /*1ad20*/  FFMA.FTZ R71, R71, UR4, -R73 ;  /* 0x0000000447477c23 */ /* 0x000fe40008010849 */
[----:B------:R-:W-:Y:S03]  /*1ad30*/  FADD.FTZ R182, R182, R188 ;  /* 0x000000bcb6b67221 */ /* 0x000fe60000010000 */
[----:B------:R-:W1:Y:S01]  /*1ad40*/  MUFU.EX2 R130, R130 ;  /* 0x0000008200827308 */ /* 0x000e620000000800 */
[----:B--2---:R-:W-:Y:S01]  /*1ad50*/  F2FP.BF16.F32.PACK_AB R51, R138, R139 ;  /* 0x0000008b8a33723e */ /* 0x004fe200000010ff */
[----:B------:R-:W-:Y:S01]  /*1ad60*/  FADD.FTZ R187, R180, R187 ;  /* 0x000000bbb4bb7221 */ /* 0x000fe20000010000 */
[----:B------:R-:W-:Y:S03]  /*1ad70*/  FADD.FTZ R165, R165, R182 ;  /* 0x000000b6a5a57221 */ /* 0x000fe60000010000 */
[----:B------:R-:W-:Y:S01]  /*1ad80*/  FADD.FTZ R164, R164, R187 ;  /* 0x000000bba4a47221 */ /* 0x000fe20000010000 */
[----:B------:R-:W-:Y:S03]  /*1ad90*/  FADD.FTZ R165, R126, R165 ;  /* 0x000000a57ea57221 */ /* 0x000fe60000010000 */
[----:B------:R-:W2:Y:S01]  /*1ada0*/  MUFU.EX2 R129, R129 ;  /* 0x0000008100817308 */ /* 0x000ea20000000800 */
[----:B------:R-:W-:Y:S01]  /*1adb0*/  FADD.FTZ R164, R125, R164 ;  /* 0x000000a47da47221 */ /* 0x000fe20000010000 */
[----:B------:R-:W-:Y:S03]  /*1adc0*/  FADD.FTZ R165, R124, R165 ;  /* 0x000000a57ca57221 */ /* 0x000fe60000010000 */
[----:B------:R-:W-:Y:S01]  /*1add0*/  FADD.FTZ R164, R123, R164 ;  /* 0x000000a47ba47221 */ /* 0x000fe20000010000 */
[----:B------:R-:W-:Y:S04]  /*1ade0*/  FADD.FTZ R165, R121, R165 ;  /* 0x000000a579a57221 */ /* 0x000fe80000010000 */
[----:B------:R-:W-:Y:S01]  /*1adf0*/  MUFU.EX2 R140, R140 ;  /* 0x0000008c008c7308 */ /* 0x000fe20000000800 */
[----:B-1----:R-:W-:Y:S01]  /*1ae00*/  F2FP.BF16.F32.PACK_AB R46, R130, R128 ;  /* 0x00000080822e723e */ /* 0x002fe200000010ff */
[----:B------:R-:W-:Y:S01]  /*1ae10*/  FADD.FTZ R164, R120, R164 ;  /* 0x000000a478a47221 */ /* 0x000fe20000010000 */
[----:B------:R-:W-:Y:S03]  /*1ae20*/  FADD.FTZ R165, R119, R165 ;  /* 0x000000a577a57221 */ /* 0x000fe60000010000 */
[----:B------:R-:W-:Y:S01]  /*1ae30*/  FADD.FTZ R164, R118, R164 ;  /* 0x000000a476a47221 */ /* 0x000fe20000010000 */
[----:B------:R-:W-:Y:S03]  /*1ae40*/  FADD.FTZ R165, R116, R165 ;  /* 0x000000a574a57221 */ /* 0x000fe60000010000 */
[----:B------:R-:W1:Y:S01]  /*1ae50*/  MUFU.EX2 R141, R141 ;  /* 0x0000008d008d7308 */ /* 0x000e620000000800 */
[C---:B------:R-:W-:Y:S05]  /*1ae60*/  HMMA.16816.F32.BF16 R4, R44.reuse, R52, R4 ;  /* 0x000000342c04723c */ /* 0x040fea0000041804 */
[----:B--2---:R-:W-:Y:S01]  /*1ae70*/  F2FP.BF16.F32.PACK_AB R48, R129, R133 ;  /* 0x000000858130723e */ /* 0x004fe200000010ff */
[C---:B------:R-:W-:Y:S03]  /*1ae80*/  HMMA.16816.F32.BF16 R8, R44.reuse, R54, R8 ;  /* 0x000000362c08723c */ /* 0x040fe60000041808 */
[----:B------:R-:W-:Y:S01]  /*1ae90*/  MUFU.EX2 R144, R144 ;  /* 0x0000009000907308 */ /* 0x000fe20000000800 */
[----:B------:R-:W2:Y:S01]  /*1aea0*/  LDSM.16.MT88.4 R52, [R236+0xc800] ;  /* 0x00c80000ec34783b */ /* 0x000ea20000004200 */
[----:B------:R-:W-:Y:S01]  /*1aeb0*/  FADD.FTZ R114, R114, R165 ;  /* 0x000000a572727221 */ /* 0x000fe20000010000 */
[C---:B------:R-:W-:Y:S07]  /*1aec0*/  HMMA.16816.F32.BF16 R12, R44.reuse, R56, R12 ;  /* 0x000000382c0c723c */ /* 0x040fee000004180c */
[----:B------:R-:W1:Y:S01]  /*1aed0*/  MUFU.EX2 R142, R142 ;  /* 0x0000008e008e7308 */ /* 0x000e620000000800 */
[----:B------:R-:W-:Y:S01]  /*1aee0*/  FADD.FTZ R114, R112, R114 ;  /* 0x0000007270727221 */ /* 0x000fe20000010000 */
[C---:B------:R-:W-:Y:S01]  /*1aef0*/  HMMA.16816.F32.BF16 R16, R44.reuse, R58, R16 ;  /* 0x0000003a2c10723c */ /* 0x040fe20000041810 */
[----:B------:R-:W1:Y:S07]  /*1af00*/  LDSM.16.MT88.4 R56, [R232+0xc800] ;  /* 0x00c80000e838783b */ /* 0x000e6e0000004200 */
[----:B------:R-:W-:Y:S01]  /*1af10*/  MUFU.EX2 R145, R145 ;  /* 0x0000009100917308 */ /* 0x000fe20000000800 */
[C---:B---3--:R-:W-:Y:S03]  /*1af20*/  HMMA.16816.F32.BF16 R20, R44.reuse, R60, R20 ;  /* 0x0000003c2c14723c */ /* 0x048fe60000041814 */
[----:B------:R-:W-:Y:S03]  /*1af30*/  FADD.FTZ R107, R107, R114 ;  /* 0x000000726b6b7221 */ /* 0x000fe60000010000 */
[C---:B------:R-:W-:Y:S03]  /*1af40*/  HMMA.16816.F32.BF16 R24, R44.reuse, R62, R24 ;  /* 0x0000003e2c18723c */ /* 0x040fe60000041818 */
[----:B------:R-:W3:Y:S01]  /*1af50*/  MUFU.EX2 R143, R143 ;  /* 0x0000008f008f7308 */ /* 0x000ee20000000800 */
[----:B------:R-:W3:Y:S01]  /*1af60*/  LDSM.16.MT88.4 R60, [R231+0xc800] ;  /* 0x00c80000e73c783b */ /* 0x000ee20000004200 */
[----:B------:R-:W-:Y:S01]  /*1af70*/  FADD.FTZ R107, R103, R107 ;  /* 0x0000006b676b7221 */ /* 0x000fe20000010000 */
[C---:B----4-:R-:W-:Y:S07]  /*1af80*/  HMMA.16816.F32.BF16 R28, R44.reuse, R40, R28 ;  /* 0x000000282c1c723c */ /* 0x050fee000004181c */
[----:B------:R-:W-:Y:S01]  /*1af90*/  MUFU.EX2 R148, R148 ;  /* 0x0000009400947308 */ /* 0x000fe20000000800 */
[----:B------:R-:W-:Y:S01]  /*1afa0*/  FADD.FTZ R107, R100, R107 ;  /* 0x0000006b646b7221 */ /* 0x000fe20000010000 */
[----:B------:R-:W-:Y:S01]  /*1afb0*/  HMMA.16816.F32.BF16 R32, R44, R42, R32 ;  /* 0x0000002a2c20723c */ /* 0x000fe20000041820 */
[----:B------:R-:W4:Y:S07]  /*1afc0*/  LDSM.16.MT88.4 R40, [R230+0xc800] ;  /* 0x00c80000e628783b */ /* 0x000f2e0000004200 */
[----:B------:R-:W3:Y:S01]  /*1afd0*/  MUFU.EX2 R147, R147 ;  /* 0x0000009300937308 */ /* 0x000ee20000000800 */
[C---:B--2---:R-:W-:Y:S05]  /*1afe0*/  HMMA.16816.F32.BF16 R4, R48.reuse, R52, R4 ;  /* 0x000000343004723c */ /* 0x044fea0000041804 */
[----:B-1----:R-:W-:Y:S01]  /*1aff0*/  F2FP.BF16.F32.PACK_AB R44, R141, R140 ;  /* 0x0000008c8d2c723e */ /* 0x002fe200000010ff */
[C---:B------:R-:W-:Y:S03]  /*1b000*/  HMMA.16816.F32.BF16 R8, R48.reuse, R54, R8 ;  /* 0x000000363008723c */ /* 0x040fe60000041808 */
[----:B------:R-:W-:Y:S01]  /*1b010*/  MUFU.EX2 R146, R146 ;  /* 0x0000009200927308 */ /* 0x000fe20000000800 */
[----:B------:R-:W1:Y:S01]  /*1b020*/  LDSM.16.MT88.4 R52, [R236+0xd000] ;  /* 0x00d00000ec34783b */ /* 0x000e620000004200 */
[----:B------:R-:W-:Y:S01]  /*1b030*/  F2FP.BF16.F32.PACK_AB R45, R142, R144 ;  /* 0x000000908e2d723e */ /* 0x000fe200000010ff */
[C---:B------:R-:W-:Y:S07]  /*1b040*/  HMMA.16816.F32.BF16 R12, R48.reuse, R56, R12 ;  /* 0x00000038300c723c */ /* 0x040fee000004180c */
[----:B------:R-:W2:Y:S01]  /*1b050*/  MUFU.EX2 R149, R149 ;  /* 0x0000009500957308 */ /* 0x000ea20000000800 */
[----:B---3--:R-:W-:Y:S01]  /*1b060*/  F2FP.BF16.F32.PACK_AB R46, R143, R145 ;  /* 0x000000918f2e723e */ /* 0x008fe200000010ff */
[C---:B------:R-:W-:Y:S01]  /*1b070*/  HMMA.16816.F32.BF16 R16, R48.reuse, R58, R16 ;  /* 0x0000003a3010723c */ /* 0x040fe20000041810 */
[----:B------:R-:W3:Y:S07]  /*1b080*/  LDSM.16.MT88.4 R56, [R232+0xd000] ;  /* 0x00d00000e838783b */ /* 0x000eee0000004200 */
[----:B------:R-:W-:Y:S01]  /*1b090*/  MUFU.EX2 R150, R150 ;  /* 0x0000009600967308 */ /* 0x000fe20000000800 */
[C---:B------:R-:W-:Y:S03]  /*1b0a0*/  HMMA.16816.F32.BF16 R20, R48.reuse, R60, R20 ;  /* 0x0000003c3014723c */ /* 0x040fe60000041814 */
[----:B------:R-:W-:Y:S03]  /*1b0b0*/  F2FP.BF16.F32.PACK_AB R47, R147, R148 ;  /* 0x00000094932f723e */ /* 0x000fe600000010ff */
[C---:B------:R-:W-:Y:S03]  /*1b0c0*/  HMMA.16816.F32.BF16 R24, R48.reuse, R62, R24 ;  /* 0x0000003e3018723c */ /* 0x040fe60000041818 */
[----:B------:R-:W2:Y:S01]  /*1b0d0*/  MUFU.EX2 R151, R151 ;  /* 0x0000009700977308 */ /* 0x000ea20000000800 */
        /* <DEDUP_REMOVED lines=8> */
[C---:B-1----:R-:W-:Y:S05]  /*1b160*/  HMMA.16816.F32.BF16 R4, R44.reuse, R52, R4 ;  /* 0x000000342c04723c */ /* 0x042fea0000041804 */
[----:B--2---:R-:W-:Y:S01]  /*1b170*/  F2FP.BF16.F32.PACK_AB R48, R149, R146 ;  /* 0x000000929530723e */ /* 0x004fe200000010ff */
[C---:B------:R-:W-:Y:S03]  /*1b180*/  HMMA.16816.F32.BF16 R8, R44.reuse, R54, R8 ;  /* 0x000000362c08723c */ /* 0x040fe60000041808 */
[----:B------:R-:W-:Y:S01]  /*1b190*/  MUFU.EX2 R154, R154 ;  /* 0x0000009a009a7308 */ /* 0x000fe20000000800 */
[----:B------:R-:W1:Y:S01]  /*1b1a0*/  LDSM.16.MT88.4 R52, [R236+0xd800] ;  /* 0x00d80000ec34783b */ /* 0x000e620000004200 */
[----:B------:R-:W-:Y:S01]  /*1b1b0*/  F2FP.BF16.F32.PACK_AB R49, R151, R150 ;  /* 0x000000969731723e */ /* 0x000fe200000010ff */
[C---:B---3--:R-:W-:Y:S07]  /*1b1c0*/  HMMA.16816.F32.BF16 R12, R44.reuse, R56, R12 ;  /* 0x000000382c0c723c */ /* 0x048fee000004180c */
[----:B------:R-:W2:Y:S01]  /*1b1d0*/  MUFU.EX2 R155, R155 ;  /* 0x0000009b009b7308 */ /* 0x000ea20000000800 */
[----:B------:R-:W-:Y:S01]  /*1b1e0*/  F2FP.BF16.F32.PACK_AB R50, R153, R152 ;  /* 0x000000989932723e */ /* 0x000fe200000010ff */
[C---:B------:R-:W-:Y:S01]  /*1b1f0*/  HMMA.16816.F32.BF16 R16, R44.reuse, R58, R16 ;  /* 0x0000003a2c10723c */ /* 0x040fe20000041810 */
[----:B------:R-:W3:Y:S07]  /*1b200*/  LDSM.16.MT88.4 R56, [R232+0xd800] ;  /* 0x00d80000e838783b */ /* 0x000eee0000004200 */
[----:B------:R-:W-:Y:S01]  /*1b210*/  MUFU.EX2 R156, R156 ;  /* 0x0000009c009c7308 */ /* 0x000fe20000000800 */
[C---:B------:R-:W-:Y:S03]  /*1b220*/  HMMA.16816.F32.BF16 R20, R44.reuse, R60, R20 ;  /* 0x0000003c2c14723c */ /* 0x040fe60000041814 */
[----:B------:R-:W-:Y:S03]  /*1b230*/  FADD.FTZ R104, R115, R104 ;  /* 0x0000006873687221 */ /* 0x000fe60000010000 */
[C---:B------:R-:W-:Y:S03]  /*1b240*/  HMMA.16816.F32.BF16 R24, R44.reuse, R62, R24 ;  /* 0x0000003e2c18723c */ /* 0x040fe60000041818 */
[----:B------:R-:W3:Y:S01]  /*1b250*/  MUFU.EX2 R157, R157 ;  /* 0x0000009d009d7308 */ /* 0x000ee20000000800 */
[----:B------:R-:W3:Y:S01]  /*1b260*/  LDSM.16.MT88.4 R60, [R231+0xd800] ;  /* 0x00d80000e73c783b */ /* 0x000ee20000004200 */
[----:B--2---:R-:W-:Y:S01]  /*1b270*/  F2FP.BF16.F32.PACK_AB R51, R155, R154 ;  /* 0x0000009a9b33723e */ /* 0x004fe200000010ff */
[C---:B----4-:R-:W-:Y:S07]  /*1b280*/  HMMA.16816.F32.BF16 R28, R44.reuse, R40, R28 ;  /* 0x000000282c1c723c */ /* 0x050fee000004181c */
[----:B------:R-:W-:Y:S01]  /*1b290*/  MUFU.EX2 R158, R158 ;  /* 0x0000009e009e7308 */ /* 0x000fe20000000800 */
[----:B------:R-:W-:Y:S01]  /*1b2a0*/  FADD.FTZ R117, R117, R104 ;  /* 0x0000006875757221 */ /* 0x000fe20000010000 */
[----:B------:R-:W-:Y:S01]  /*1b2b0*/  HMMA.16816.F32.BF16 R32, R44, R42, R32 ;  /* 0x0000002a2c20723c */ /* 0x000fe20000041820 */
[----:B------:R-:W2:Y:S07]  /*1b2c0*/  LDSM.16.MT88.4 R40, [R230+0xd800] ;  /* 0x00d80000e628783b */ /* 0x000eae0000004200 */
[----:B------:R-:W4:Y:S01]  /*1b2d0*/  MUFU.EX2 R159, R159 ;  /* 0x0000009f009f7308 */ /* 0x000f220000000800 */
[C---:B-1----:R-:W-:Y:S01]  /*1b2e0*/  HMMA.16816.F32.BF16 R4, R48.reuse, R52, R4 ;  /* 0x000000343004723c */ /* 0x042fe20000041804 */
[----:B------:R-:W1:Y:S04]  /*1b2f0*/  LDSM.16.MT88.4 R44, [R236+0xe000] ;  /* 0x00e00000ec2c783b */ /* 0x000e680000004200 */
[----:B------:R-:W-:Y:S01]  /*1b300*/  FADD.FTZ R117, R128, R117 ;  /* 0x0000007580757221 */ /* 0x000fe20000010000 */
[C---:B------:R-:W-:Y:S03]  /*1b310*/  HMMA.16816.F32.BF16 R8, R48.reuse, R54, R8 ;  /* 0x000000363008723c */ /* 0x040fe60000041808 */
[----:B------:R-:W-:Y:S01]  /*1b320*/  MUFU.EX2 R161, R161 ;  /* 0x000000a100a17308 */ /* 0x000fe20000000800 */
[----:B------:R-:W1:Y:S02]  /*1b330*/  LDSM.16.MT88.4 R52, [R232+0xe000] ;  /* 0x00e00000e834783b */ /* 0x000e640000004200 */
[C---:B---3--:R-:W-:Y:S07]  /*1b340*/  HMMA.16816.F32.BF16 R12, R48.reuse, R56, R12 ;  /* 0x00000038300c723c */ /* 0x048fee000004180c */
[----:B------:R-:W3:Y:S01]  /*1b350*/  MUFU.EX2 R160, R160 ;  /* 0x000000a000a07308 */ /* 0x000ee20000000800 */
[----:B------:R-:W-:Y:S01]  /*1b360*/  FADD.FTZ R130, R130, R117 ;  /* 0x0000007582827221 */ /* 0x000fe20000010000 */
[C---:B------:R-:W-:Y:S01]  /*1b370*/  HMMA.16816.F32.BF16 R16, R48.reuse, R58, R16 ;  /* 0x0000003a3010723c */ /* 0x040fe20000041810 */
[----:B------:R-:W1:Y:S07]  /*1b380*/  LDSM.16.MT88.4 R56, [R231+0xe000] ;  /* 0x00e00000e738783b */ /* 0x000e6e0000004200 */
[----:B------:R-:W-:Y:S01]  /*1b390*/  MUFU.EX2 R162, R162 ;  /* 0x000000a200a27308 */ /* 0x000fe20000000800 */
[C---:B------:R-:W-:Y:S03]  /*1b3a0*/  HMMA.16816.F32.BF16 R20, R48.reuse, R60, R20 ;  /* 0x0000003c3014723c */ /* 0x040fe60000041814 */
[----:B------:R-:W-:Y:S03]  /*1b3b0*/  FADD.FTZ R133, R133, R130 ;  /* 0x0000008285857221 */ /* 0x000fe60000010000 */
[C---:B------:R-:W-:Y:S03]  /*1b3c0*/  HMMA.16816.F32.BF16 R24, R48.reuse, R62, R24 ;  /* 0x0000003e3018723c */ /* 0x040fe60000041818 */
[----:B------:R-:W3:Y:S01]  /*1b3d0*/  MUFU.EX2 R163, R163 ;  /* 0x000000a300a37308 */ /* 0x000ee20000000800 */
[----:B------:R-:W-:Y:S01]  /*1b3e0*/  LDSM.16.MT88.4 R60, [R236+0xe800] ;  /* 0x00e80000ec3c783b */ /* 0x000fe20000004200 */
[----:B------:R-:W-:Y:S01]  /*1b3f0*/  FADD.FTZ R133, R129, R133 ;  /* 0x0000008581857221 */ /* 0x000fe20000010000 */
[C---:B--2---:R-:W-:Y:S07]  /*1b400*/  HMMA.16816.F32.BF16 R28, R48.reuse, R40, R28 ;  /* 0x00000028301c723c */ /* 0x044fee000004181c */
[----:B------:R-:W-:Y:S01]  /*1b410*/  MUFU.EX2 R194, R194 ;  /* 0x000000c200c27308 */ /* 0x000fe20000000800 */
[----:B------:R-:W-:Y:S01]  /*1b420*/  FADD.FTZ R133, R136, R133 ;  /* 0x0000008588857221 */ /* 0x000fe20000010000 */
[----:B------:R-:W-:Y:S01]  /*1b430*/  HMMA.16816.F32.BF16 R32, R48, R42, R32 ;  /* 0x0000002a3020723c */ /* 0x000fe20000041820 */
[----:B------:R-:W2:Y:S07]  /*1b440*/  LDSM.16.MT88.4 R48, [R230+0xe000] ;  /* 0x00e00000e630783b */ /* 0x000eae0000004200 */
[----:B------:R-:W1:Y:S03]  /*1b450*/  MUFU.EX2 R193, R193 ;  /* 0x000000c100c17308 */ /* 0x000e660000000800 */
[----:B------:R-:W-:Y:S01]  /*1b460*/  F2FP.BF16.F32.PACK_AB R40, R157, R156 ;  /* 0x0000009c9d28723e */ /* 0x000fe200000010ff */
[----:B------:R-:W-:Y:S01]  /*1b470*/  FADD.FTZ R133, R135, R133 ;  /* 0x0000008587857221 */ /* 0x000fe20000010000 */
[----:B----4-:R-:W-:Y:S03]  /*1b480*/  F2FP.BF16.F32.PACK_AB R41, R159, R158 ;  /* 0x0000009e9f29723e */ /* 0x010fe600000010ff */
[----:B------:R-:W-:Y:S01]  /*1b490*/  FADD.FTZ R133, R140, R133 ;  /* 0x000000858c857221 */ /* 0x000fe20000010000 */
[----:B---3--:R-:W-:Y:S01]  /*1b4a0*/  F2FP.BF16.F32.PACK_AB R42, R160, R161 ;  /* 0x000000a1a02a723e */ /* 0x008fe200000010ff */
[----:B------:R-:W-:Y:S01]  /*1b4b0*/  MUFU.EX2 R192, R192 ;  /* 0x000000c000c07308 */ /* 0x000fe20000000800 */
[----:B------:R-:W-:Y:S01]  /*1b4c0*/  F2FP.BF16.F32.PACK_AB R43, R163, R162 ;  /* 0x000000a2a32b723e */ /* 0x000fe200000010ff */
[----:B------:R-:W-:Y:S01]  /*1b4d0*/  FADD.FTZ R133, R141, R133 ;  /* 0x000000858d857221 */ /* 0x000fe20000010000 */
[----:B------:R-:W-:Y:S01]  /*1b4e0*/  FADD.FTZ R164, R113, R164 ;  /* 0x000000a471a47221 */ /* 0x000fe20000010000 */
[----:B------:R-:W-:Y:S02]  /*1b4f0*/  MOV R165, R2 ;  /* 0x0000000200a57202 */ /* 0x000fe40000000f00 */
[----:B------:R-:W-:Y:S01]  /*1b500*/  FADD.FTZ R145, R145, R133 ;  /* 0x0000008591917221 */ /* 0x000fe20000010000 */
[----:B------:R-:W-:Y:S03]  /*1b510*/  FADD.FTZ R164, R111, R164 ;  /* 0x000000a46fa47221 */ /* 0x000fe60000010000 */
[----:B------:R-:W3:Y:S01]  /*1b520*/  MUFU.EX2 R195, R195 ;  /* 0x000000c300c37308 */ /* 0x000ee20000000800 */
[C---:B-1----:R-:W-:Y:S05]  /*1b530*/  HMMA.16816.F32.BF16 R4, R40.reuse, R44, R4 ;  /* 0x0000002c2804723c */ /* 0x042fea0000041804 */
[----:B------:R-:W-:Y:S01]  /*1b540*/  FADD.FTZ R143, R143, R145 ;  /* 0x000000918f8f7221 */ /* 0x000fe20000010000 */
[C---:B------:R-:W-:Y:S03]  /*1b550*/  HMMA.16816.F32.BF16 R8, R40.reuse, R46, R8 ;  /* 0x0000002e2808723c */ /* 0x040fe60000041808 */
[----:B------:R-:W-:Y:S02]  /*1b560*/  MUFU.EX2 R190, R190 ;  /* 0x000000be00be7308 */ /* 0x000fe40000000800 */
[----:B------:R-:W-:Y:S01]  /*1b570*/  F2FP.BF16.F32.PACK_AB R44, R193, R194 ;  /* 0x000000c2c12c723e */ /* 0x000fe200000010ff */
[C---:B------:R-:W-:Y:S07]  /*1b580*/  HMMA.16816.F32.BF16 R12, R40.reuse, R52, R12 ;  /* 0x00000034280c723c */ /* 0x040fee000004180c */
[----:B------:R-:W1:Y:S01]  /*1b590*/  MUFU.EX2 R189, R189 ;  /* 0x000000bd00bd7308 */ /* 0x000e620000000800 */
[----:B---3--:R-:W-:Y:S01]  /*1b5a0*/  F2FP.BF16.F32.PACK_AB R45, R195, R192 ;  /* 0x000000c0c32d723e */ /* 0x008fe200000010ff */
[C---:B------:R-:W-:Y:S01]  /*1b5b0*/  HMMA.16816.F32.BF16 R16, R40.reuse, R54, R16 ;  /* 0x000000362810723c */ /* 0x040fe20000041810 */
[----:B------:R-:W3:Y:S07]  /*1b5c0*/  LDSM.16.MT88.4 R52, [R231+0xe800] ;  /* 0x00e80000e734783b */ /* 0x000eee0000004200 */
[----:B------:R-:W-:Y:S01]  /*1b5d0*/  MUFU.EX2 R186, R186 ;  /* 0x000000ba00ba7308 */ /* 0x000fe20000000800 */
[C---:B------:R-:W-:Y:S03]  /*1b5e0*/  HMMA.16816.F32.BF16 R20, R40.reuse, R56, R20 ;  /* 0x000000382814723c */ /* 0x040fe60000041814 */
[----:B------:R-:W-:Y:S03]  /*1b5f0*/  FADD.FTZ R143, R146, R143 ;  /* 0x0000008f928f7221 */ /* 0x000fe60000010000 */
[C---:B------:R-:W-:Y:S03]  /*1b600*/  HMMA.16816.F32.BF16 R24, R40.reuse, R58, R24 ;  /* 0x0000003a2818723c */ /* 0x040fe60000041818 */
[----:B------:R-:W4:Y:S01]  /*1b610*/  MUFU.EX2 R184, R184 ;  /* 0x000000b800b87308 */ /* 0x000f220000000800 */
[----:B------:R-:W3:Y:S01]  /*1b620*/  LDSM.16.MT88.4 R56, [R230+0xe800] ;  /* 0x00e80000e638783b */ /* 0x000ee20000004200 */
[----:B-1----:R-:W-:Y:S01]  /*1b630*/  F2FP.BF16.F32.PACK_AB R46, R189, R190 ;  /* 0x000000bebd2e723e */ /* 0x002fe200000010ff */
[C---:B--2---:R-:W-:Y:S07]  /*1b640*/  HMMA.16816.F32.BF16 R28, R40.reuse, R48, R28 ;  /* 0x00000030281c723c */ /* 0x044fee000004181c */
[----:B------:R-:W-:Y:S01]  /*1b650*/  MUFU.EX2 R185, R185 ;  /* 0x000000b900b97308 */ /* 0x000fe20000000800 */
[----:B------:R-:W-:Y:S01]  /*1b660*/  FADD.FTZ R143, R149, R143 ;  /* 0x0000008f958f7221 */ /* 0x000fe20000010000 */
[----:B------:R-:W-:Y:S01]  /*1b670*/  HMMA.16816.F32.BF16 R32, R40, R50, R32 ;  /* 0x000000322820723c */ /* 0x000fe20000041820 */
[----:B------:R-:W1:Y:S07]  /*1b680*/  LDSM.16.MT88.4 R48, [R236+0xf000] ;  /* 0x00f00000ec30783b */ /* 0x000e6e0000004200 */
[----:B------:R-:W2:Y:S03]  /*1b690*/  MUFU.EX2 R179, R179 ;  /* 0x000000b300b37308 */ /* 0x000ea60000000800 */
[----:B----4-:R-:W-:Y:S01]  /*1b6a0*/  F2FP.BF16.F32.PACK_AB R47, R184, R186 ;  /* 0x000000bab82f723e */ /* 0x010fe200000010ff */
[----:B------:R-:W-:Y:S01]  /*1b6b0*/  FADD.FTZ R143, R152, R143 ;  /* 0x0000008f988f7221 */ /* 0x000fe20000010000 */
[----:B------:R-:W-:Y:S03]  /*1b6c0*/  FADD.FTZ R164, R109, R164 ;  /* 0x000000a46da47221 */ /* 0x000fe60000010000 */
[----:B------:R-:W-:Y:S01]  /*1b6d0*/  FADD.FTZ R153, R153, R143 ;  /* 0x0000008f99997221 */ /* 0x000fe20000010000 */
[----:B------:R-:W-:Y:S01]  /*1b6e0*/  FADD.FTZ R106, R106, R164 ;  /* 0x000000a46a6a7221 */ /* 0x000fe20000010000 */
[----:B------:R-:W-:Y:S01]  /*1b6f0*/  MUFU.EX2 R178, R178 ;  /* 0x000000b200b27308 */ /* 0x000fe20000000800 */
[C---:B------:R-:W-:Y:S05]  /*1b700*/  HMMA.16816.F32.BF16 R4, R44.reuse, R60, R4 ;  /* 0x0000003c2c04723c */ /* 0x040fea0000041804 */
[----:B------:R-:W-:Y:S01]  /*1b710*/  FADD.FTZ R153, R156, R153 ;  /* 0x000000999c997221 */ /* 0x000fe20000010000 */
[C---:B------:R-:W-:Y:S03]  /*1b720*/  HMMA.16816.F32.BF16 R8, R44.reuse, R62, R8 ;  /* 0x0000003e2c08723c */ /* 0x040fe60000041808 */
[----:B------:R-:W4:Y:S01]  /*1b730*/  MUFU.EX2 R177, R177 ;  /* 0x000000b100b17308 */ /* 0x000f220000000800 */
[----:B------:R-:W1:Y:S01]  /*1b740*/  LDSM.16.MT88.4 R60, [R232+0xf000] ;  /* 0x00f00000e83c783b */ /* 0x000e620000004200 */
[----:B--2---:R-:W-:Y:S01]  /*1b750*/  F2FP.BF16.F32.PACK_AB R40, R179, R185 ;  /* 0x000000b9b328723e */ /* 0x004fe200000010ff */
[C---:B------:R-:W-:Y:S07]  /*1b760*/  HMMA.16816.F32.BF16 R12, R44.reuse, R64, R12 ;  /* 0x000000402c0c723c */ /* 0x040fee000004180c */
[----:B------:R-:W-:Y:S01]  /*1b770*/  MUFU.EX2 R176, R176 ;  /* 0x000000b000b07308 */ /* 0x000fe20000000800 */
[----:B------:R-:W-:Y:S01]  /*1b780*/  FADD.FTZ R153, R157, R153 ;  /* 0x000000999d997221 */ /* 0x000fe20000010000 */
[C---:B------:R-:W-:Y:S08]  /*1b790*/  HMMA.16816.F32.BF16 R16, R44.reuse, R66, R16 ;  /* 0x000000422c10723c */ /* 0x040ff00000041810 */
[----:B------:R-:W2:Y:S01]  /*1b7a0*/  MUFU.EX2 R175, R175 ;  /* 0x000000af00af7308 */ /* 0x000ea20000000800 */
[C---:B---3--:R-:W-:Y:S03]  /*1b7b0*/  HMMA.16816.F32.BF16 R20, R44.reuse, R52, R20 ;  /* 0x000000342c14723c */ /* 0x048fe60000041814 */
[----:B----4-:R-:W-:Y:S03]  /*1b7c0*/  F2FP.BF16.F32.PACK_AB R41, R177, R178 ;  /* 0x000000b2b129723e */ /* 0x010fe600000010ff */
[C---:B------:R-:W-:Y:S03]  /*1b7d0*/  HMMA.16816.F32.BF16 R24, R44.reuse, R54, R24 ;  /* 0x000000362c18723c */ /* 0x040fe60000041818 */
[----:B------:R-:W-:Y:S01]  /*1b7e0*/  MUFU.EX2 R191, R191 ;  /* 0x000000bf00bf7308 */ /* 0x000fe20000000800 */
[----:B------:R-:W3:Y:S01]  /*1b7f0*/  LDSM.16.MT88.4 R52, [R231+0xf000] ;  /* 0x00f00000e734783b */ /* 0x000ee20000004200 */
[--C-:B------:R-:W-:Y:S01]  /*1b800*/  FFMA.FTZ R64, R169, UR4, -R39.reuse ;  /* 0x00000004a9407c23 */ /* 0x100fe20008010827 */
[C---:B------:R-:W-:Y:S07]  /*1b810*/  HMMA.16816.F32.BF16 R28, R44.reuse, R56, R28 ;  /* 0x000000382c1c723c */ /* 0x040fee000004181c */
[----:B------:R-:W4:Y:S01]  /*1b820*/  MUFU.EX2 R196, R196 ;  /* 0x000000c400c47308 */ /* 0x000f220000000800 */
[----:B--2---:R-:W-:Y:S01]  /*1b830*/  F2FP.BF16.F32.PACK_AB R42, R175, R176 ;  /* 0x000000b0af2a723e */ /* 0x004fe200000010ff */
[----:B------:R-:W-:Y:S01]  /*1b840*/  HMMA.16816.F32.BF16 R32, R44, R58, R32 ;  /* 0x0000003a2c20723c */ /* 0x000fe20000041820 */
[----:B------:R-:W2:Y:S07]  /*1b850*/  LDSM.16.MT88.4 R44, [R230+0xf000] ;  /* 0x00f00000e62c783b */ /* 0x000eae0000004200 */
[----:B------:R-:W-:Y:S03]  /*1b860*/  MUFU.EX2 R197, R197 ;  /* 0x000000c500c57308 */ /* 0x000fe60000000800 */
[----:B------:R-:W-:Y:S01]  /*1b870*/  FFMA.FTZ R66, R98, UR4, -R39 ;  /* 0x0000000462427c23 */ /* 0x000fe20008010827 */
[--C-:B------:R-:W-:Y:S01]  /*1b880*/  FFMA.FTZ R65, R99, UR4, -R73.reuse ;  /* 0x0000000463417c23 */ /* 0x100fe20008010849 */
[----:B------:R-:W-:Y:S01]  /*1b890*/  FFMA.FTZ R67, R96, UR4, -R73 ;  /* 0x0000000460437c23 */ /* 0x000fe20008010849 */
[----:B------:R-:W2:Y:S01]  /*1b8a0*/  LDSM.16.MT88.4 R56, [R236+0xf800] ;  /* 0x00f80000ec38783b */ /* 0x000ea20000004200 */
[----:B------:R-:W-:Y:S01]  /*1b8b0*/  FADD.FTZ R106, R102, R106 ;  /* 0x0000006a666a7221 */ /* 0x000fe20000010000 */
[----:B------:R-:W-:Y:S02]  /*1b8c0*/  FADD.FTZ R153, R161, R153 ;  /* 0x00000099a1997221 */ /* 0x000fe40000010000 */
[----:B------:R-:W3:Y:S01]  /*1b8d0*/  MUFU.EX2 R198, R198 ;  /* 0x000000c600c67308 */ /* 0x000ee20000000800 */
[----:B----4-:R-:W-:Y:S01]  /*1b8e0*/  F2FP.BF16.F32.PACK_AB R43, R196, R191 ;  /* 0x000000bfc42b723e */ /* 0x010fe200000010ff */
[----:B------:R-:W-:Y:S01]  /*1b8f0*/  FADD.FTZ R106, R101, R106 ;  /* 0x0000006a656a7221 */ /* 0x000fe20000010000 */
[----:B------:R-:W-:Y:S01]  /*1b900*/  FADD.FTZ R153, R160, R153 ;  /* 0x00000099a0997221 */ /* 0x000fe20000010000 */
[----:B------:R-:W-:Y:S02]  /*1b910*/  MOV R164, R0 ;  /* 0x0000000000a47202 */ /* 0x000fe40000000f00 */
[----:B------:R-:W-:Y:S01]  /*1b920*/  FADD.FTZ R106, R110, R106 ;  /* 0x0000006a6e6a7221 */ /* 0x000fe20000010000 */
[----:B------:R-:W-:Y:S03]  /*1b930*/  FADD.FTZ R194, R194, R153 ;  /* 0x00000099c2c27221 */ /* 0x000fe60000010000 */
[----:B------:R-:W-:Y:S01]  /*1b940*/  MUFU.EX2 R174, R174 ;  /* 0x000000ae00ae7308 */ /* 0x000fe20000000800 */
[C---:B-1----:R-:W-:Y:S05]  /*1b950*/  HMMA.16816.F32.BF16 R4, R40.reuse, R48, R4 ;  /* 0x000000302804723c */ /* 0x042fea0000041804 */
[----:B------:R-:W-:Y:S01]  /*1b960*/  FADD.FTZ R106, R108, R106 ;  /* 0x0000006a6c6a7221 */ /* 0x000fe20000010000 */
[C---:B------:R-:W-:Y:S03]  /*1b970*/  HMMA.16816.F32.BF16 R8, R40.reuse, R50, R8 ;  /* 0x000000322808723c */ /* 0x040fe60000041808 */
[----:B------:R-:W1:Y:S02]  /*1b980*/  MUFU.EX2 R173, R173 ;  /* 0x000000ad00ad7308 */ /* 0x000e640000000800 */
[----:B---3--:R-:W-:Y:S01]  /*1b990*/  F2FP.BF16.F32.PACK_AB R48, R198, R197 ;  /* 0x000000c5c630723e */ /* 0x008fe200000010ff */
[C---:B------:R-:W-:Y:S07]  /*1b9a0*/  HMMA.16816.F32.BF16 R12, R40.reuse, R60, R12 ;  /* 0x0000003c280c723c */ /* 0x040fee000004180c */
[----:B------:R-:W-:Y:S01]  /*1b9b0*/  MUFU.EX2 R172, R172 ;  /* 0x000000ac00ac7308 */ /* 0x000fe20000000800 */
[----:B------:R-:W-:Y:S01]  /*1b9c0*/  FADD.FTZ R122, R122, R106 ;  /* 0x0000006a7a7a7221 */ /* 0x000fe20000010000 */
[C---:B------:R-:W-:Y:S01]  /*1b9d0*/  HMMA.16816.F32.BF16 R16, R40.reuse, R62, R16 ;  /* 0x0000003e2810723c */ /* 0x040fe20000041810 */
[----:B------:R-:W3:Y:S07]  /*1b9e0*/  LDSM.16.MT88.4 R60, [R232+0xf800] ;  /* 0x00f80000e83c783b */ /* 0x000eee0000004200 */
[----:B------:R-:W4:Y:S01]  /*1b9f0*/  MUFU.EX2 R171, R171 ;  /* 0x000000ab00ab7308 */ /* 0x000f220000000800 */
[C---:B------:R-:W-:Y:S03]  /*1ba00*/  HMMA.16816.F32.BF16 R20, R40.reuse, R52, R20 ;  /* 0x000000342814723c */ /* 0x040fe60000041814 */
[----:B-1----:R-:W-:Y:S03]  /*1ba10*/  F2FP.BF16.F32.PACK_AB R49, R173, R174 ;  /* 0x000000aead31723e */ /* 0x002fe600000010ff */
[C---:B------:R-:W-:Y:S03]  /*1ba20*/  HMMA.16816.F32.BF16 R24, R40.reuse, R54, R24 ;  /* 0x000000362818723c */ /* 0x040fe60000041818 */
[----:B------:R-:W-:Y:S01]  /*1ba30*/  MUFU.EX2 R170, R170 ;  /* 0x000000aa00aa7308 */ /* 0x000fe20000000800 */
[----:B------:R-:W1:Y:S01]  /*1ba40*/  LDSM.16.MT88.4 R52, [R231+0xf800] ;  /* 0x00f80000e734783b */ /* 0x000e620000004200 */
[----:B------:R-:W-:Y:S01]  /*1ba50*/  FADD.FTZ R122, R127, R122 ;  /* 0x0000007a7f7a7221 */ /* 0x000fe20000010000 */
[C---:B--2---:R-:W-:Y:S07]  /*1ba60*/  HMMA.16816.F32.BF16 R28, R40.reuse, R44, R28 ;  /* 0x0000002c281c723c */ /* 0x044fee000004181c */
[----:B------:R-:W2:Y:S01]  /*1ba70*/  MUFU.EX2 R64, R64 ;  /* 0x0000004000407308 */ /* 0x000ea20000000800 */
[----:B----4-:R-:W-:Y:S01]  /*1ba80*/  F2FP.BF16.F32.PACK_AB R50, R171, R172 ;  /* 0x000000acab32723e */ /* 0x010fe200000010ff */
[----:B------:R-:W-:Y:S01]  /*1ba90*/  HMMA.16816.F32.BF16 R32, R40, R46, R32 ;  /* 0x0000002e2820723c */ /* 0x000fe20000041820 */
[----:B------:R-:W4:Y:S07]  /*1baa0*/  LDSM.16.MT88.4 R40, [R230+0xf800] ;  /* 0x00f80000e628783b */ /* 0x000f2e0000004200 */
[----:B------:R-:W-:Y:S03]  /*1bab0*/  MUFU.EX2 R37, R168 ;  /* 0x000000a800257308 */ /* 0x000fe60000000800 */
[--C-:B------:R-:W-:Y:S01]  /*1bac0*/  FFMA.FTZ R44, R86, UR4, -R39.reuse ;  /* 0x00000004562c7c23 */ /* 0x100fe20008010827 */
[----:B------:R-:W-:Y:S01]  /*1bad0*/  FFMA.FTZ R86, R85, UR4, -R39 ;  /* 0x0000000455567c23 */ /* 0x000fe20008010827 */
[----:B------:R-:W-:Y:S01]  /*1bae0*/  FADD.FTZ R122, R131, R122 ;  /* 0x0000007a837a7221 */ /* 0x000fe20000010000 */
[----:B------:R-:W-:Y:S03]  /*1baf0*/  FADD.FTZ R193, R193, R194 ;  /* 0x000000c2c1c17221 */ /* 0x000fe60000010000 */
[----:B------:R-:W-:Y:S01]  /*1bb00*/  FADD.FTZ R122, R132, R122 ;  /* 0x0000007a847a7221 */ /* 0x000fe20000010000 */
[----:B------:R-:W-:Y:S01]  /*1bb10*/  MUFU.EX2 R65, R65 ;  /* 0x0000004100417308 */ /* 0x000fe20000000800 */
[----:B--2---:R-:W-:Y:S01]  /*1bb20*/  F2FP.BF16.F32.PACK_AB R51, R64, R170 ;  /* 0x000000aa4033723e */ /* 0x004fe200000010ff */
        /* <DEDUP_REMOVED lines=8> */
[----:B------:R-:W2:Y:S01]  /*1bbb0*/  MUFU.EX2 R66, R66 ;  /* 0x0000004200427308 */ /* 0x000ea20000000800 */
[----:B------:R-:W4:Y:S01]  /*1bbc0*/  LDSM.16.MT88.4 R56, [R236+0x10000] ;  /* 0x01000000ec38783b */ /* 0x000f220000004200 */
[----:B------:R-:W-:Y:S01]  /*1bbd0*/  FADD.FTZ R137, R138, R137 ;  /* 0x000000898a897221 */ /* 0x000fe20000010000 */
[C---:B---3--:R-:W-:Y:S07]  /*1bbe0*/  HMMA.16816.F32.BF16 R12, R48.reuse, R60, R12 ;  /* 0x0000003c300c723c */ /* 0x048fee000004180c */
[----:B------:R-:W-:Y:S01]  /*1bbf0*/  MUFU.EX2 R67, R67 ;  /* 0x0000004300437308 */ /* 0x000fe20000000800 */
[----:B------:R-:W-:Y:S01]  /*1bc00*/  FADD.FTZ R137, R144, R137 ;  /* 0x0000008990897221 */ /* 0x000fe20000010000 */
[C---:B------:R-:W-:Y:S01]  /*1bc10*/  HMMA.16816.F32.BF16 R16, R48.reuse, R62, R16 ;  /* 0x0000003e3010723c */ /* 0x040fe20000041810 */
[----:B------:R-:W3:Y:S07]  /*1bc20*/  LDSM.16.MT88.4 R60, [R232+0x10000] ;  /* 0x01000000e83c783b */ /* 0x000eee0000004200 */
[----:B------:R-:W4:Y:S01]  /*1bc30*/  MUFU.EX2 R95, R95 ;  /* 0x0000005f005f7308 */ /* 0x000f220000000800 */
[C---:B-1----:R-:W-:Y:S03]  /*1bc40*/  HMMA.16816.F32.BF16 R20, R48.reuse, R52, R20 ;  /* 0x000000343014723c */ /* 0x042fe60000041814 */
[----:B--2---:R-:W-:Y:S03]  /*1bc50*/  F2FP.BF16.F32.PACK_AB R45, R66, R38 ;  /* 0x00000026422d723e */ /* 0x004fe600000010ff */
[C---:B------:R-:W-:Y:S03]  /*1bc60*/  HMMA.16816.F32.BF16 R24, R48.reuse, R54, R24 ;  /* 0x000000363018723c */ /* 0x040fe60000041818 */
[----:B------:R-:W-:Y:S01]  /*1bc70*/  MUFU.EX2 R94, R94 ;  /* 0x0000005e005e7308 */ /* 0x000fe20000000800 */
[----:B------:R-:W1:Y:S01]  /*1bc80*/  LDSM.16.MT88.4 R52, [R231+0x10000] ;  /* 0x01000000e734783b */ /* 0x000e620000004200 */
[----:B------:R-:W-:Y:S01]  /*1bc90*/  FADD.FTZ R137, R142, R137 ;  /* 0x000000898e897221 */ /* 0x000fe20000010000 */
[C---:B----4-:R-:W-:Y:S07]  /*1bca0*/  HMMA.16816.F32.BF16 R28, R48.reuse, R40, R28 ;  /* 0x00000028301c723c */ /* 0x050fee000004181c */
[----:B------:R-:W2:Y:S01]  /*1bcb0*/  MUFU.EX2 R93, R93 ;  /* 0x0000005d005d7308 */ /* 0x000ea20000000800 */
[----:B------:R-:W-:Y:S03]  /*1bcc0*/  LDSM.16.MT88.4 R140, [R231+0x11800] ;  /* 0x01180000e78c783b */ /* 0x000fe60000004200 */
[----:B------:R-:W-:Y:S01]  /*1bcd0*/  F2FP.BF16.F32.PACK_AB R46, R95, R67 ;  /* 0x000000435f2e723e */ /* 0x000fe200000010ff */
[----:B------:R-:W-:Y:S05]  /*1bce0*/  HMMA.16816.F32.BF16 R32, R48, R42, R32 ;  /* 0x0000002a3020723c */ /* 0x000fea0000041820 */
[----:B------:R4:W-:Y:S01]  /*1bcf0*/  MUFU.EX2 R85, R44 ;  /* 0x0000002c00557308 */ /* 0x0009e20000000800 */
[----:B------:R-:W1:Y:S01]  /*1bd00*/  LDSM.16.MT88.4 R40, [R230+0x10000] ;  /* 0x01000000e628783b */ /* 0x000e620000004200 */
[----:B------:R-:W-:Y:S01]  /*1bd10*/  FADD.FTZ R148, R148, R137 ;  /* 0x0000008994947221 */ /* 0x000fe20000010000 */
[----:B------:R-:W-:Y:S03]  /*1bd20*/  FADD.FTZ R189, R185, R189 ;  /* 0x000000bdb9bd7221 */ /* 0x000fe60000010000 */
[----:B------:R-:W-:Y:S01]  /*1bd30*/  FADD.FTZ R147, R147, R148 ;  /* 0x0000009493937221 */ /* 0x000fe20000010000 */
[----:B------:R-:W-:Y:S03]  /*1bd40*/  FADD.FTZ R189, R179, R189 ;  /* 0x000000bdb3bd7221 */ /* 0x000fe60000010000 */
[----:B------:R-:W-:Y:S01]  /*1bd50*/  MUFU.EX2 R92, R92 ;  /* 0x0000005c005c7308 */ /* 0x000fe20000000800 */
[----:B--2---:R-:W-:Y:S01]  /*1bd60*/  F2FP.BF16.F32.PACK_AB R47, R93, R94 ;  /* 0x0000005e5d2f723e */ /* 0x004fe200000010ff */
[----:B------:R-:W-:Y:S01]  /*1bd70*/  FADD.FTZ R147, R150, R147 ;  /* 0x0000009396937221 */ /* 0x000fe20000010000 */
[----:B------:R-:W-:Y:S03]  /*1bd80*/  FADD.FTZ R176, R176, R189 ;  /* 0x000000bdb0b07221 */ /* 0x000fe60000010000 */
[----:B------:R-:W-:Y:S01]  /*1bd90*/  FADD.FTZ R147, R151, R147 ;  /* 0x0000009397937221 */ /* 0x000fe20000010000 */
[----:B------:R-:W-:Y:S01]  /*1bda0*/  FADD.FTZ R176, R175, R176 ;  /* 0x000000b0afb07221 */ /* 0x000fe20000010000 */
[----:B------:R-:W-:Y:S01]  /*1bdb0*/  LDSM.16.MT88.4 R148, [R232+0x11800] ;  /* 0x01180000e894783b */ /* 0x000fe20000004200 */
[----:B----4-:R-:W-:Y:S01]  /*1bdc0*/  F2FP.BF16.F32.PACK_AB R44, R65, R37 ;  /* 0x00000025412c723e */ /* 0x010fe200000010ff */
[----:B------:R-:W2:Y:S01]  /*1bdd0*/  MUFU.EX2 R91, R91 ;  /* 0x0000005b005b7308 */ /* 0x000ea20000000800 */
[----:B------:R-:W-:Y:S01]  /*1bde0*/  FADD.FTZ R147, R154, R147 ;  /* 0x000000939a937221 */ /* 0x000fe20000010000 */
[----:B------:R-:W-:Y:S03]  /*1bdf0*/  FADD.FTZ R176, R197, R176 ;  /* 0x000000b0c5b07221 */ /* 0x000fe60000010000 */
[----:B------:R-:W-:Y:S01]  /*1be00*/  FADD.FTZ R155, R155, R147 ;  /* 0x000000939b9b7221 */ /* 0x000fe20000010000 */
[C---:B------:R-:W-:Y:S04]  /*1be10*/  HMMA.16816.F32.BF16 R4, R44.reuse, R56, R4 ;  /* 0x000000382c04723c */ /* 0x040fe80000041804 */
[----:B------:R-:W-:Y:S01]  /*1be20*/  MUFU.EX2 R90, R90 ;  /* 0x0000005a005a7308 */ /* 0x000fe20000000800 */
[----:B------:R-:W-:Y:S01]  /*1be30*/  FADD.FTZ R155, R158, R155 ;  /* 0x0000009b9e9b7221 */ /* 0x000fe20000010000 */
[C---:B------:R-:W-:Y:S01]  /*1be40*/  HMMA.16816.F32.BF16 R8, R44.reuse, R58, R8 ;  /* 0x0000003a2c08723c */ /* 0x040fe20000041808 */
[----:B------:R-:W4:Y:S07]  /*1be50*/  LDSM.16.MT88.4 R56, [R236+0x10800] ;  /* 0x01080000ec38783b */ /* 0x000f2e0000004200 */
[----:B------:R-:W1:Y:S03]  /*1be60*/  MUFU.EX2 R89, R89 ;  /* 0x0000005900597308 */ /* 0x000e660000000800 */
[----:B--2---:R-:W-:Y:S01]  /*1be70*/  F2FP.BF16.F32.PACK_AB R48, R91, R92 ;  /* 0x0000005c5b30723e */ /* 0x004fe200000010ff */
[C---:B---3--:R-:W-:Y:S03]  /*1be80*/  HMMA.16816.F32.BF16 R12, R44.reuse, R60, R12 ;  /* 0x0000003c2c0c723c */ /* 0x048fe6000004180c */
[----:B------:R-:W-:Y:S03]  /*1be90*/  FADD.FTZ R159, R159, R155 ;  /* 0x0000009b9f9f7221 */ /* 0x000fe60000010000 */
[C---:B------:R-:W-:Y:S01]  /*1bea0*/  HMMA.16816.F32.BF16 R16, R44.reuse, R62, R16 ;  /* 0x0000003e2c10723c */ /* 0x040fe20000041810 */
[----:B------:R-:W2:Y:S01]  /*1beb0*/  LDSM.16.MT88.4 R60, [R232+0x10800] ;  /* 0x01080000e83c783b */ /* 0x000ea20000004200 */
[----:B------:R-:W-:Y:S03]  /*1bec0*/  MUFU.EX2 R88, R88 ;  /* 0x0000005800587308 */ /* 0x000fe60000000800 */
[----:B------:R-:W-:Y:S01]  /*1bed0*/  FADD.FTZ R159, R162, R159 ;  /* 0x0000009fa29f7221 */ /* 0x000fe20000010000 */
[C---:B-1----:R-:W-:Y:S06]  /*1bee0*/  HMMA.16816.F32.BF16 R20, R44.reuse, R52, R20 ;  /* 0x000000342c14723c */ /* 0x042fec0000041814 */
[----:B------:R-:W1:Y:S01]  /*1bef0*/  MUFU.EX2 R87, R87 ;  /* 0x0000005700577308 */ /* 0x000e620000000800 */
[----:B------:R-:W-:Y:S01]  /*1bf00*/  F2FP.BF16.F32.PACK_AB R49, R89, R90 ;  /* 0x0000005a5931723e */ /* 0x000fe200000010ff */
[C---:B------:R-:W-:Y:S01]  /*1bf10*/  HMMA.16816.F32.BF16 R24, R44.reuse, R54, R24 ;  /* 0x000000362c18723c */ /* 0x040fe20000041818 */
[----:B------:R-:W3:Y:S02]  /*1bf20*/  LDSM.16.MT88.4 R52, [R231+0x10800] ;  /* 0x01080000e734783b */ /* 0x000ee40000004200 */
[----:B------:R-:W-:Y:S03]  /*1bf30*/  FADD.FTZ R159, R163, R159 ;  /* 0x0000009fa39f7221 */ /* 0x000fe60000010000 */
[C---:B------:R-:W-:Y:S02]  /*1bf40*/  HMMA.16816.F32.BF16 R28, R44.reuse, R40, R28 ;  /* 0x000000282c1c723c */ /* 0x040fe4000004181c */
[----:B------:R-:W4:Y:S03]  /*1bf50*/  MUFU.EX2 R86, R86 ;  /* 0x0000005600567308 */ /* 0x000f260000000800 */
[----:B------:R-:W-:Y:S01]  /*1bf60*/  FADD.FTZ R159, R192, R159 ;  /* 0x0000009fc09f7221 */ /* 0x000fe20000010000 */
[----:B------:R-:W-:Y:S01]  /*1bf70*/  HMMA.16816.F32.BF16 R32, R44, R42, R32 ;  /* 0x0000002a2c20723c */ /* 0x000fe20000041820 */
[----:B------:R-:W3:Y:S05]  /*1bf80*/  LDSM.16.MT88.4 R40, [R230+0x10800] ;  /* 0x01080000e628783b */ /* 0x000eea0000004200 */
[----:B------:R-:W-:Y:S01]  /*1bf90*/  MUFU.EX2 R84, R84 ;  /* 0x0000005400547308 */ /* 0x000fe20000000800 */
[----:B-1----:R-:W-:Y:S01]  /*1bfa0*/  F2FP.BF16.F32.PACK_AB R50, R87, R88 ;  /* 0x000000585732723e */ /* 0x002fe200000010ff */
[----:B------:R-:W-:Y:S03]  /*1bfb0*/  FADD.FTZ R195, R195, R159 ;  /* 0x0000009fc3c37221 */ /* 0x000fe60000010000 */
[----:B------:R-:W-:Y:S01]  /*1bfc0*/  FADD.FTZ R176, R198, R176 ;  /* 0x000000b0c6b07221 */ /* 0x000fe20000010000 */
[----:B------:R-:W1:Y:S03]  /*1bfd0*/  LDSM.16.MT88.4 R44, [R236+0x11000] ;  /* 0x01100000ec2c783b */ /* 0x000e660000004200 */
[----:B------:R-:W-:Y:S01]  /*1bfe0*/  FADD.FTZ R172, R172, R176 ;  /* 0x000000b0acac7221 */ /* 0x000fe20000010000 */
[----:B----4-:R-:W-:Y:S01]  /*1bff0*/  F2FP.BF16.F32.PACK_AB R51, R86, R85 ;  /* 0x000000555633723e */ /* 0x010fe200000010ff */
[----:B------:R-:W4:Y:S01]  /*1c000*/  MUFU.EX2 R83, R83 ;  /* 0x0000005300537308 */ /* 0x000f220000000800 */
[----:B------:R-:W-:Y:S02]  /*1c010*/  FADD.FTZ R195, R186, R195 ;  /* 0x000000c3bac37221 */ /* 0x000fe40000010000 */
[----:B------:R-:W-:Y:S02]  /*1c020*/  LDSM.16.MT88.4 R156, [R236+0x11800] ;  /* 0x01180000ec9c783b */ /* 0x000fe40000004200 */
[----:B------:R-:W-:Y:S01]  /*1c030*/  FADD.FTZ R195, R184, R195 ;  /* 0x000000c3b8c37221 */ /* 0x000fe20000010000 */
[C---:B------:R-:W-:Y:S04]  /*1c040*/  HMMA.16816.F32.BF16 R4, R48.reuse, R56, R4 ;  /* 0x000000383004723c */ /* 0x040fe80000041804 */
[----:B------:R-:W-:Y:S01]  /*1c050*/  MUFU.EX2 R82, R82 ;  /* 0x0000005200527308 */ /* 0x000fe20000000800 */
[----:B------:R-:W-:Y:S01]  /*1c060*/  FADD.FTZ R178, R178, R195 ;  /* 0x000000c3b2b27221 */ /* 0x000fe20000010000 */
[C---:B------:R-:W-:Y:S01]  /*1c070*/  HMMA.16816.F32.BF16 R8, R48.reuse, R58, R8 ;  /* 0x0000003a3008723c */ /* 0x040fe20000041808 */
[----:B------:R-:W1:Y:S07]  /*1c080*/  LDSM.16.MT88.4 R56, [R232+0x11000] ;  /* 0x01100000e838783b */ /* 0x000e6e0000004200 */
[----:B------:R-:W4:Y:S03]  /*1c090*/  MUFU.EX2 R81, R81 ;  /* 0x0000005100517308 */ /* 0x000f260000000800 */
[----:B------:R-:W-:Y:S01]  /*1c0a0*/  FADD.FTZ R178, R177, R178 ;  /* 0x000000b2b1b27221 */ /* 0x000fe20000010000 */
[C---:B--2---:R-:W-:Y:S03]  /*1c0b0*/  HMMA.16816.F32.BF16 R12, R48.reuse, R60, R12 ;  /* 0x0000003c300c723c */ /* 0x044fe6000004180c */
[----:B------:R-:W-:Y:S03]  /*1c0c0*/  FADD.FTZ R178, R191, R178 ;  /* 0x000000b2bfb27221 */ /* 0x000fe60000010000 */
[C---:B------:R-:W-:Y:S01]  /*1c0d0*/  HMMA.16816.F32.BF16 R16, R48.reuse, R62, R16 ;  /* 0x0000003e3010723c */ /* 0x040fe20000041810 */
[----:B------:R-:W-:Y:S04]  /*1c0e0*/  MUFU.EX2 R80, R80 ;  /* 0x0000005000507308 */ /* 0x000fe80000000800 */
[--C-:B------:R-:W-:Y:S01]  /*1c0f0*/  FFMA.FTZ R60, R76, UR4, -R39.reuse ;  /* 0x000000044c3c7c23 */ /* 0x100fe20008010827 */
[C---:B---3--:R-:W-:Y:S05]  /*1c100*/  HMMA.16816.F32.BF16 R20, R48.reuse, R52, R20 ;  /* 0x000000343014723c */ /* 0x048fea0000041814 */
[----:B------:R-:W2:Y:S01]  /*1c110*/  MUFU.EX2 R79, R79 ;  /* 0x0000004f004f7308 */ /* 0x000ea20000000800 */
[----:B------:R-:W-:Y:S01]  /*1c120*/  FFMA.FTZ R63, R74, UR4, -R39 ;  /* 0x000000044a3f7c23 */ /* 0x000fe20008010827 */
[C---:B------:R-:W-:Y:S01]  /*1c130*/  HMMA.16816.F32.BF16 R24, R48.reuse, R54, R24 ;  /* 0x000000363018723c */ /* 0x040fe20000041818 */
[----:B------:R-:W3:Y:S07]  /*1c140*/  LDSM.16.MT88.4 R52, [R231+0x11000] ;  /* 0x01100000e734783b */ /* 0x000eee0000004200 */
[----:B------:R-:W-:Y:S01]  /*1c150*/  MUFU.EX2 R78, R78 ;  /* 0x0000004e004e7308 */ /* 0x000fe20000000800 */
[C---:B------:R-:W-:Y:S03]  /*1c160*/  HMMA.16816.F32.BF16 R28, R48.reuse, R40, R28 ;  /* 0x00000028301c723c */ /* 0x040fe6000004181c */
[----:B------:R-:W-:Y:S03]  /*1c170*/  FADD.FTZ R178, R196, R178 ;  /* 0x000000b2c4b27221 */ /* 0x000fe60000010000 */
[----:B------:R-:W-:Y:S03]  /*1c180*/  HMMA.16816.F32.BF16 R32, R48, R42, R32 ;  /* 0x0000002a3020723c */ /* 0x000fe60000041820 */
[----:B------:R-:W1:Y:S01]  /*1c190*/  MUFU.EX2 R60, R60 ;  /* 0x0000003c003c7308 */ /* 0x000e620000000800 */
[----:B------:R-:W3:Y:S01]  /*1c1a0*/  LDSM.16.MT88.4 R48, [R230+0x11000] ;  /* 0x01100000e630783b */ /* 0x000ee20000004200 */
[----:B----4-:R-:W-:Y:S01]  /*1c1b0*/  F2FP.BF16.F32.PACK_AB R40, R83, R84 ;  /* 0x000000545328723e */ /* 0x010fe200000010ff */
[----:B------:R-:W-:Y:S01]  /*1c1c0*/  FADD.FTZ R174, R174, R178 ;  /* 0x000000b2aeae7221 */ /* 0x000fe20000010000 */
[----:B------:R-:W-:Y:S01]  /*1c1d0*/  F2FP.BF16.F32.PACK_AB R41, R81, R82 ;  /* 0x000000525129723e */ /* 0x000fe200000010ff */
[--C-:B------:R-:W-:Y:S05]  /*1c1e0*/  FFMA.FTZ R61, R77, UR4, -R73.reuse ;  /* 0x000000044d3d7c23 */ /* 0x100fea0008010849 */
[----:B------:R-:W-:Y:S01]  /*1c1f0*/  MUFU.EX2 R63, R63 ;  /* 0x0000003f003f7308 */ /* 0x000fe20000000800 */
[----:B--2---:R-:W-:Y:S01]  /*1c200*/  F2FP.BF16.F32.PACK_AB R42, R79, R80 ;  /* 0x000000504f2a723e */ /* 0x004fe200000010ff */
[----:B------:R-:W-:Y:S01]  /*1c210*/  FADD.FTZ R174, R173, R174 ;  /* 0x000000aeadae7221 */ /* 0x000fe20000010000 */
[--C-:B------:R-:W-:Y:S01]  /*1c220*/  FFMA.FTZ R62, R75, UR4, -R73.reuse ;  /* 0x000000044b3e7c23 */ /* 0x100fe20008010849 */
[----:B------:R-:W-:Y:S02]  /*1c230*/  FFMA.FTZ R73, R70, UR4, -R73 ;  /* 0x0000000446497c23 */ /* 0x000fe40008010849 */
[----:B------:R-:W-:Y:S04]  /*1c240*/  FADD.FTZ R174, R170, R174 ;  /* 0x000000aeaaae7221 */ /* 0x000fe80000010000 */
[----:B------:R-:W-:Y:S01]  /*1c250*/  MUFU.EX2 R61, R61 ;  /* 0x0000003d003d7308 */ /* 0x000fe20000000800 */
[----:B-1----:R-:W-:Y:S01]  /*1c260*/  F2FP.BF16.F32.PACK_AB R43, R60, R78 ;  /* 0x0000004e3c2b723e */ /* 0x002fe200000010ff */
[----:B------:R-:W-:Y:S04]  /*1c270*/  FADD.FTZ R64, R64, R174 ;  /* 0x000000ae40407221 */ /* 0x000fe80000010000 */
[----:B------:R-:W-:Y:S02]  /*1c280*/  FADD.FTZ R64, R38, R64 ;  /* 0x0000004026407221 */ /* 0x000fe40000010000 */
[C---:B------:R-:W-:Y:S02]  /*1c290*/  HMMA.16816.F32.BF16 R4, R40.reuse, R44, R4 ;  /* 0x0000002c2804723c */ /* 0x040fe40000041804 */
[----:B------:R-:W1:Y:S03]  /*1c2a0*/  MUFU.EX2 R62, R62 ;  /* 0x0000003e003e7308 */ /* 0x000e660000000800 */
[----:B------:R-:W-:Y:S01]  /*1c2b0*/  FADD.FTZ R66, R66, R64 ;  /* 0x0000004042427221 */ /* 0x000fe20000010000 */
[C---:B------:R-:W-:Y:S06]  /*1c2c0*/  HMMA.16816.F32.BF16 R8, R40.reuse, R46, R8 ;  /* 0x0000002e2808723c */ /* 0x040fec0000041808 */
[----:B------:R-:W2:Y:S01]  /*1c2d0*/  MUFU.EX2 R72, R72 ;  /* 0x0000004800487308 */ /* 0x000ea20000000800 */
[--C-:B------:R-:W-:Y:S01]  /*1c2e0*/  FFMA.FTZ R45, R36, UR4, -R39.reuse ;  /* 0x00000004242d7c23 */ /* 0x100fe20008010827 */
[C---:B------:R-:W-:Y:S03]  /*1c2f0*/  HMMA.16816.F32.BF16 R12, R40.reuse, R56, R12 ;  /* 0x00000038280c723c */ /* 0x040fe6000004180c */
[----:B------:R-:W-:Y:S03]  /*1c300*/  FFMA.FTZ R39, R3, UR4, -R39 ;  /* 0x0000000403277c23 */ /* 0x000fe60008010827 */
[C---:B------:R-:W-:Y:S02]  /*1c310*/  HMMA.16816.F32.BF16 R16, R40.reuse, R58, R16 ;  /* 0x0000003a2810723c */ /* 0x040fe40000041810 */
[----:B------:R-:W-:Y:S03]  /*1c320*/  MUFU.EX2 R44, R71 ;  /* 0x00000047002c7308 */ /* 0x000fe60000000800 */
[----:B------:R-:W-:Y:S01]  /*1c330*/  FADD.FTZ R3, R171, R172 ;  /* 0x000000acab037221 */ /* 0x000fe20000010000 */
[C---:B---3--:R-:W-:Y:S06]  /*1c340*/  HMMA.16816.F32.BF16 R20, R40.reuse, R52, R20 ;  /* 0x000000342814723c */ /* 0x048fec0000041814 */
[----:B------:R3:W-:Y:S01]  /*1c350*/  MUFU.EX2 R249, R39 ;  /* 0x0000002700f97308 */ /* 0x0007e20000000800 */
[----:B------:R-:W-:Y:S01]  /*1c360*/  FADD.FTZ R3, R37, R3 ;  /* 0x0000000325037221 */ /* 0x000fe20000010000 */
[C---:B------:R-:W-:Y:S08]  /*1c370*/  HMMA.16816.F32.BF16 R24, R40.reuse, R54, R24 ;  /* 0x000000362818723c */ /* 0x040ff00000041818 */
[----:B------:R-:W4:Y:S01]  /*1c380*/  MUFU.EX2 R73, R73 ;  /* 0x0000004900497308 */ /* 0x000f220000000800 */
[C---:B------:R-:W-:Y:S03]  /*1c390*/  HMMA.16816.F32.BF16 R28, R40.reuse, R48, R28 ;  /* 0x00000030281c723c */ /* 0x040fe6000004181c */
[----:B-1----:R-:W-:Y:S03]  /*1c3a0*/  F2FP.BF16.F32.PACK_AB R132, R62, R61 ;  /* 0x0000003d3e84723e */ /* 0x002fe600000010ff */
[----:B------:R-:W-:Y:S03]  /*1c3b0*/  HMMA.16816.F32.BF16 R32, R40, R50, R32 ;  /* 0x000000322820723c */ /* 0x000fe60000041820 */
[----:B------:R-:W1:Y:S01]  /*1c3c0*/  MUFU.EX2 R45, R45 ;  /* 0x0000002d002d7308 */ /* 0x000e620000000800 */
[----:B---3--:R-:W3:Y:S01]  /*1c3d0*/  LDSM.16.MT88.4 R36, [R230+0x11800] ;  /* 0x01180000e624783b */ /* 0x008ee20000004200 */
[----:B--2---:R-:W-:Y:S01]  /*1c3e0*/  F2FP.BF16.F32.PACK_AB R133, R72, R63 ;  /* 0x0000003f4885723e */ /* 0x004fe200000010ff */
[----:B------:R-:W-:Y:S01]  /*1c3f0*/  FADD.FTZ R3, R65, R3 ;  /* 0x0000000341037221 */ /* 0x000fe20000010000 */
[----:B------:R-:W-:Y:S01]  /*1c400*/  FADD.FTZ R66, R94, R66 ;  /* 0x000000425e427221 */ /* 0x000fe20000010000 */
[----:B----4-:R-:W-:Y:S03]  /*1c410*/  F2FP.BF16.F32.PACK_AB R134, R73, R44 ;  /* 0x0000002c4986723e */ /* 0x010fe600000010ff */
[----:B------:R-:W-:Y:S01]  /*1c420*/  FADD.FTZ R3, R67, R3 ;  /* 0x0000000343037221 */ /* 0x000fe20000010000 */
[----:B------:R-:W-:Y:S03]  /*1c430*/  FADD.FTZ R66, R93, R66 ;  /* 0x000000425d427221 */ /* 0x000fe60000010000 */
[----:B------:R-:W-:Y:S01]  /*1c440*/  FADD.FTZ R95, R95, R3 ;  /* 0x000000035f5f7221 */ /* 0x000fe20000010000 */
[----:B------:R-:W-:Y:S01]  /*1c450*/  FADD.FTZ R90, R90, R66 ;  /* 0x000000425a5a7221 */ /* 0x000fe20000010000 */
[----:B-1----:R-:W-:Y:S02]  /*1c460*/  F2FP.BF16.F32.PACK_AB R135, R249, R45 ;  /* 0x0000002df987723e */ /* 0x002fe400000010ff */
        /* <DEDUP_REMOVED lines=16> */
[C---:B---3--:R-:W-:Y:S04]  /*1c570*/  HMMA.16816.F32.BF16 R136, R132.reuse, R36, R28 ;  /* 0x000000248488723c */ /* 0x048fe8000004181c */
[----:B------:R-:W-:Y:S01]  /*1c580*/  FADD.FTZ R86, R81, R86 ;  /* 0x0000005651567221 */ /* 0x000fe20000010000 */
[----:B------:R-:W-:Y:S01]  /*1c590*/  FADD.FTZ R83, R80, R83 ;  /* 0x0000005350537221 */ /* 0x000fe20000010000 */
[----:B------:R-:W-:Y:S05]  /*1c5a0*/  HMMA.16816.F32.BF16 R132, R132, R38, R32 ;  /* 0x000000268484723c */ /* 0x000fea0000041820 */
[----:B------:R-:W-:Y:S01]  /*1c5b0*/  FADD.FTZ R78, R78, R86 ;  /* 0x000000564e4e7221 */ /* 0x000fe20000010000 */
[----:B------:R-:W-:Y:S05]  /*1c5c0*/  FADD.FTZ R83, R79, R83 ;  /* 0x000000534f537221 */ /* 0x000fea0000010000 */
        /* <DEDUP_REMOVED lines=9> */
[----:B------:R-:W-:Y:S06]  /*1c660*/  @P0 BRA `(.L_x_1680) ;  /* 0xffffff8800fc0947 */ /* 0x000fec000383ffff */
.L_x_1676:
[----:B------:R-:W1:Y:S01]  /*1c670*/  SHFL.BFLY PT, R3, R250, 0x2, 0x1f ;  /* 0x0c401f00fa037f89 */ /* 0x000e6200000e0000 */
[----:B------:R-:W-:Y:S01]  /*1c680*/  MOV R11, 0x3f800000 ;  /* 0x3f800000000b7802 */ /* 0x000fe20000000f00 */
[----:B------:R-:W-:Y:S01]  /*1c690*/  IMAD.MOV.U32 R10, RZ, RZ, 0x3f800000 ;  /* 0x3f800000ff0a7424 */ /* 0x000fe200078e00ff */
[----:B------:R-:W2:Y:S01]  /*1c6a0*/  S2UR UR6, SR_CgaCtaId ;  /* 0x00000000000679c3 */ /* 0x000ea20000008800 */
[----:B------:R-:W3:Y:S01]  /*1c6b0*/  SHFL.BFLY PT, R4, R249, 0x2, 0x1f ;  /* 0x0c401f00f9047f89 */ /* 0x000ee200000e0000 */
[----:B------:R-:W-:Y:S01]  /*1c6c0*/  UMOV UR4, 0x400 ;  /* 0x0000040000047882 */ /* 0x000fe20000000000 */
[----:B------:R-:W-:Y:S05]  /*1c6d0*/  BSSY B0, `(.L_x_1681) ;  /* 0x00000a2000007945 */ /* 0x000fea0003800000 */
[----:B------:R-:W-:Y:S08]  /*1c6e0*/  BAR.SYNC.DEFER_BLOCKING 0x0 ;  /* 0x0000000000007b1d */ /* 0x000ff00000010000 */
[----:B------:R-:W4:Y:S01]  /*1c6f0*/  LDC R20, c[0x0][0x270] ;  /* 0x00009c00ff147b82 */ /* 0x000f220000000800 */
[----:B-1----:R-:W-:-:S02]  /*1c700*/  FADD.FTZ R250, R3, R250 ;  /* 0x000000fa03fa7221 */ /* 0x002fc40000010000 */
[----:B------:R-:W1:Y:S01]  /*1c710*/  S2R R3, SR_TID.X ;  /* 0x0000000000037919 */ /* 0x000e620000002100 */
[----:B--2---:R-:W-:Y:S01]  /*1c720*/  ULEA UR6, UR6, UR4, 0x18 ;  /* 0x0000000406067291 */ /* 0x004fe2000f8ec03f */
[----:B---3--:R-:W-:-:S03]  /*1c730*/  FADD.FTZ R249, R4, R249 ;  /* 0x000000f904f97221 */ /* 0x008fc60000010000 */
[----:B------:R-:W4:Y:S01]  /*1c740*/  S2UR UR4, SR_CTAID.Z ;  /* 0x00000000000479c3 */ /* 0x000f220000002700 */
[----:B------:R-:W2:Y:S04]  /*1c750*/  SHFL.BFLY PT, R7, R250, 0x1, 0x1f ;  /* 0x0c201f00fa077f89 */ /* 0x000ea800000e0000 */
[----:B------:R-:W3:Y:S01]  /*1c760*/  SHFL.BFLY PT, R6, R249, 0x1, 0x1f ;  /* 0x0c201f00f9067f89 */ /* 0x000ee200000e0000 */
[----:B------:R-:W5:Y:S01]  /*1c770*/  S2R R4, SR_TID.X ;  /* 0x0000000000047919 */ /* 0x000f620000002100 */
[----:B--2---:R-:W-:Y:S01]  /*1c780*/  FADD.FTZ R7, R250, R7 ;  /* 0x00000007fa077221 */ /* 0x004fe20000010000 */
[----:B---3--:R-:W-:-:S04]  /*1c790*/  FADD.FTZ R6, R249, R6 ;  /* 0x00000006f9067221 */ /* 0x008fc80000010000 */
[----:B------:R-:W-:Y:S02]  /*1c7a0*/  FSETP.NE.FTZ.AND P4, PT, R7, RZ, PT ;  /* 0x000000ff0700720b */ /* 0x000fe40003f95000 */
[----:B-1----:R-:W-:Y:S02]  /*1c7b0*/  SHF.R.S32.HI R5, RZ, 0x1f, R3 ;  /* 0x0000001fff057819 */ /* 0x002fe40000011403 */
[----:B------:R-:W-:Y:S02]  /*1c7c0*/  FSETP.NE.FTZ.AND P3, PT, R6, RZ, PT ;  /* 0x000000ff0600720b */ /* 0x000fe40003f75000 */
[CC--:B------:R-:W-:Y:S02]  /*1c7d0*/  LEA.HI R9, R5.reuse, R3.reuse, RZ, 0x2 ;  /* 0x0000000305097211 */ /* 0x0c0fe400078f10ff */
[----:B------:R-:W-:Y:S02]  /*1c7e0*/  LEA.HI R13, R5, R3, RZ, 0x4 ;  /* 0x00000003050d7211 */ /* 0x000fe400078f20ff */
[----:B------:R-:W-:-:S02]  /*1c7f0*/  SHF.R.S32.HI R12, RZ, 0x2, R9 ;  /* 0x00000002ff0c7819 */ /* 0x000fc40000011409 */
[----:B------:R-:W-:Y:S01]  /*1c800*/  SHF.R.S32.HI R8, RZ, 0x1f, R9 ;  /* 0x0000001fff087819 */ /* 0x000fe20000011409 */
[----:B------:R-:W1:Y:S01]  /*1c810*/  @P4 MUFU.RCP R11, R7 ;  /* 0x00000007000b4308 */ /* 0x000e620000001000 */
[----:B------:R-:W-:Y:S01]  /*1c820*/  LOP3.LUT R13, R13, 0xfffffff0, RZ, 0xc0, !PT ;  /* 0xfffffff00d0d7812 */ /* 0x000fe200078ec0ff */
[----:B------:R-:W2:Y:S01]  /*1c830*/  @P4 LDC R23, c[0x0][0x2e8] ;  /* 0x0000ba00ff174b82 */ /* 0x000ea20000000800 */
[----:B------:R-:W-:Y:S02]  /*1c840*/  LEA.HI R8, R8, R12, RZ, 0x3 ;  /* 0x0000000c08087211 */ /* 0x000fe400078f18ff */
[----:B------:R-:W-:Y:S01]  /*1c850*/  LOP3.LUT R9, R9, 0x1ffffffc, RZ, 0xc0, !PT ;  /* 0x1ffffffc09097812 */ /* 0x000fe200078ec0ff */
[----:B------:R-:W-:Y:S01]  /*1c860*/  IMAD.IADD R13, R3, 0x1, -R13 ;  /* 0x00000001030d7824 */ /* 0x000fe200078e0a0d */
[----:B------:R-:W-:Y:S01]  /*1c870*/  LOP3.LUT R8, R8, 0xfffffff8, RZ, 0xc0, !PT ;  /* 0xfffffff808087812 */ /* 0x000fe200078ec0ff */
[----:B------:R-:W3:Y:S01]  /*1c880*/  @P3 MUFU.RCP R10, R6 ;  /* 0x00000006000a3308 */ /* 0x000ee20000001000 */
[----:B------:R-:W-:Y:S01]  /*1c890*/  LEA.HI R5, R5, R3, RZ, 0x5 ;  /* 0x0000000305057211 */ /* 0x000fe200078f28ff */
[----:B------:R-:W-:Y:S01]  /*1c8a0*/  IMAD.IADD R9, R3, 0x1, -R9 ;  /* 0x0000000103097824 */ /* 0x000fe200078e0a09 */
[----:B------:R-:W-:Y:S01]  /*1c8b0*/  IADD3 R8, R12, -R8, RZ ;  /* 0x800000080c087210 */ /* 0x000fe20007ffe0ff */
[----:B------:R-:W2:Y:S01]  /*1c8c0*/  @P3 LDC R22, c[0x0][0x2e8] ;  /* 0x0000ba00ff163b82 */ /* 0x000ea20000000800 */
[----:B------:R-:W-:-:S02]  /*1c8d0*/  SHF.L.U32 R40, R13, 0x2, RZ ;  /* 0x000000020d287819 */ /* 0x000fc400000006ff */
[----:B------:R-:W-:Y:S01]  /*1c8e0*/  LOP3.LUT R14, R8, 0x1, RZ, 0xc0, !PT ;  /* 0x00000001080e7812 */ /* 0x000fe200078ec0ff */
[----:B------:R-:W4:Y:S01]  /*1c8f0*/  @P4 MUFU.LG2 R7, R7 ;  /* 0x0000000700074308 */ /* 0x000f220000000c00 */
        /* <DEDUP_REMOVED lines=16> */
[----:B-----5:R-:W-:Y:S01]  /*1ca00*/  SHF.R.S32.HI R11, RZ, 0x1f, R4 ;  /* 0x0000001fff0b7819 */ /* 0x020fe20000011404 */
[C---:B---3--:R-:W-:Y:S01]  /*1ca10*/  FMUL.FTZ R163, R10.reuse, R163 ;  /* 0x000000a30aa37220 */ /* 0x048fe20000410000 */
        /* <DEDUP_REMOVED lines=20> */
[----:B----4-:R-:W-:Y:S01]  /*1cb60*/  @P4 FMUL.FTZ R7, R7, 0.69314718246459960938 ;  /* 0x3f31721807074820 */ /* 0x010fe20000410000 */
[----:B------:R-:W-:-:S02]  /*1cb70*/  ISETP.NE.U32.AND P0, PT, R14, 0x1, PT ;  /* 0x000000010e00780c */ /* 0x000fc40003f05070 */
[----:B------:R-:W-:Y:S01]  /*1cb80*/  LOP3.LUT R14, R15, 0x1c0, RZ, 0xc0, !PT ;  /* 0x000001c00f0e7812 */ /* 0x000fe200078ec0ff */
[----:B------:R-:W-:Y:S01]  /*1cb90*/  IMAD.SHL.U32 R15, R10, 0x4, RZ ;  /* 0x000000040a0f7824 */ /* 0x000fe200078e00ff */
[C---:B------:R-:W-:Y:S02]  /*1cba0*/  R2P PR, R8.reuse, 0x6 ;  /* 0x0000000608007804 */ /* 0x040fe40000000000 */
[----:B------:R-:W-:Y:S02]  /*1cbb0*/  SHF.L.U32 R8, R8, 0x6, RZ ;  /* 0x0000000608087819 */ /* 0x000fe400000006ff */
[----:B------:R-:W-:Y:S02]  /*1cbc0*/  LOP3.LUT R15, R14, 0x38, R15, 0xf8, !PT ;  /* 0x000000380e0f7812 */ /* 0x000fe400078ef80f */
[----:B------:R-:W-:Y:S02]  /*1cbd0*/  SHF.R.U32.HI R16, RZ, 0x3, R14 ;  /* 0x00000003ff107819 */ /* 0x000fe4000001160e */
[----:B------:R-:W-:-:S02]  /*1cbe0*/  SHF.R.S32.HI R14, RZ, 0x5, R5 ;  /* 0x00000005ff0e7819 */ /* 0x000fc40000011405 */
[----:B------:R-:W-:Y:S01]  /*1cbf0*/  LOP3.LUT R8, R8, 0x1c0, RZ, 0xc0, !PT ;  /* 0x000001c008087812 */ /* 0x000fe200078ec0ff */
[----:B-1----:R-:W-:Y:S01]  /*1cc00*/  @P3 FMUL.FTZ R6, R6, 0.69314718246459960938 ;  /* 0x3f31721806063820 */ /* 0x002fe20000410000 */
[----:B------:R-:W-:Y:S02]  /*1cc10*/  LEA R9, R14, R9, 0x9 ;  /* 0x000000090e097211 */ /* 0x000fe400078e48ff */
[----:B------:R-:W-:Y:S02]  /*1cc20*/  LEA.HI R8, R8, R8, RZ, 0x1d ;  /* 0x0000000808087211 */ /* 0x000fe400078fe8ff */
[----:B------:R-:W-:Y:S02]  /*1cc30*/  LOP3.LUT R15, R15, R16, RZ, 0x3c, !PT ;  /* 0x000000100f0f7212 */ /* 0x000fe400078e3cff */
[----:B------:R-:W-:Y:S01]  /*1cc40*/  LOP3.LUT R16, R10, 0xffffffe, RZ, 0xc0, !PT ;  /* 0x0ffffffe0a107812 */ /* 0x000fe200078ec0ff */
[----:B------:R-:W-:Y:S01]  /*1cc50*/  IMAD.MOV.U32 R10, RZ, RZ, -0x20 ;  /* 0xffffffe0ff0a7424 */ /* 0x000fe200078e00ff */
[----:B------:R-:W-:-:S02]  /*1cc60*/  LEA R8, R9, R8, 0x1 ;  /* 0x0000000809087211 */ /* 0x000fc400078e08ff */
[----:B------:R-:W-:Y:S01]  /*1cc70*/  MOV R9, 0x40 ;  /* 0x0000004000097802 */ /* 0x000fe20000000f00 */
[----:B------:R-:W-:Y:S01]  /*1cc80*/  IMAD.IADD R16, R13, 0x1, -R16 ;  /* 0x000000010d107824 */ /* 0x000fe200078e0a10 */
[----:B------:R-:W-:Y:S02]  /*1cc90*/  LEA R8, R8, UR6, 0x2 ;  /* 0x0000000608087c11 */ /* 0x000fe4000f8e10ff */
[----:B------:R-:W-:Y:S01]  /*1cca0*/  SEL R10, R10, 0x20, !P0 ;  /* 0x000000200a0a7807 */ /* 0x000fe20004000000 */
[----:B------:R-:W-:Y:S01]  /*1ccb0*/  IMAD R15, R16, 0x4, R15 ;  /* 0x00000004100f7824 */ /* 0x000fe200078e020f */
[----:B------:R-:W-:Y:S01]  /*1ccc0*/  SEL R9, R9, 0xffffffc0, !P1 ;  /* 0xffffffc009097807 */ /* 0x000fe20004800000 */
[----:B------:R-:W-:Y:S01]  /*1ccd0*/  STS.64 [R8], R160 ;  /* 0x000000a008007388 */ /* 0x000fe20000000a00 */
[C---:B------:R-:W-:Y:S02]  /*1cce0*/  IADD3 R17, R8.reuse, 0x80, RZ ;  /* 0x0000008008117810 */ /* 0x040fe40007ffe0ff */
[C---:B------:R-:W-:Y:S01]  /*1ccf0*/  IADD3 R16, R8.reuse, R10, RZ ;  /* 0x0000000a08107210 */ /* 0x040fe20007ffe0ff */
[C-C-:B------:R-:W-:Y:S01]  /*1cd00*/  IMAD.IADD R18, R8.reuse, 0x1, R9.reuse ;  /* 0x0000000108127824 */ /* 0x140fe200078e0209 */
[----:B------:R-:W-:Y:S01]  /*1cd10*/  @P2 IADD3 R17, R8, -0x80, RZ ;  /* 0xffffff8008112810 */ /* 0x000fe20007ffe0ff */
[----:B------:R1:W-:Y:S01]  /*1cd20*/  STS.64 [R8+0x800], R162 ;  /* 0x000800a208007388 */ /* 0x0003e20000000a00 */
[----:B------:R-:W-:Y:S01]  /*1cd30*/  LEA R15, R15, UR6, 0x2 ;  /* 0x000000060f0f7c11 */ /* 0x000fe2000f8e10ff */
[----:B------:R-:W-:Y:S01]  /*1cd40*/  IMAD.IADD R19, R16, 0x1, R9 ;  /* 0x0000000110137824 */ /* 0x000fe200078e0209 */
[----:B------:R-:W-:Y:S01]  /*1cd50*/  LEA.HI R21, R11, R4, RZ, 0x5 ;  /* 0x000000040b157211 */ /* 0x000fe200078f28ff */
[----:B------:R-:W-:Y:S01]  /*1cd60*/  IMAD.IADD R10, R10, 0x1, R17 ;  /* 0x000000010a0a7824 */ /* 0x000fe200078e0211 */
[----:B------:R-:W-:Y:S01]  /*1cd70*/  STS.64 [R16], R156 ;  /* 0x0000009c10007388 */ /* 0x000fe20000000a00 */
[----:B------:R-:W-:-:S02]  /*1cd80*/  SHF.R.S32.HI R24, RZ, 0x1f, R14 ;  /* 0x0000001fff187819 */ /* 0x000fc4000001140e */
[----:B------:R-:W-:Y:S01]  /*1cd90*/  LOP3.LUT R5, R5, 0xffffffe0, RZ, 0xc0, !PT ;  /* 0xffffffe005057812 */ /* 0x000fe200078ec0ff */
[----:B------:R-:W-:Y:S01]  /*1cda0*/  STS.64 [R16+0x800], R158 ;  /* 0x0008009e10007388 */ /* 0x000fe20000000a00 */
[----:B------:R-:W-:Y:S02]  /*1cdb0*/  LOP3.LUT R21, R21, 0xffffffe0, RZ, 0xc0, !PT ;  /* 0xffffffe015157812 */ /* 0x000fe400078ec0ff */
[----:B------:R-:W-:Y:S01]  /*1cdc0*/  LEA.HI R24, R24, R14, RZ, 0x2 ;  /* 0x0000000e18187211 */ /* 0x000fe200078f10ff */
[----:B------:R-:W-:Y:S01]  /*1cdd0*/  STS.64 [R18], R152 ;  /* 0x0000009812007388 */ /* 0x000fe20000000a00 */
[----:B------:R-:W-:Y:S01]  /*1cde0*/  IMAD.IADD R5, R3, 0x1, -R5 ;  /* 0x0000000103057824 */ /* 0x000fe200078e0a05 */
[----:B------:R-:W-:Y:S02]  /*1cdf0*/  IADD3 R21, -R21, R4, RZ ;  /* 0x0000000415157210 */ /* 0x000fe40007ffe1ff */
[----:B------:R-:W-:Y:S01]  /*1ce00*/  STS.64 [R18+0x800], R154 ;  /* 0x0008009a12007388 */ /* 0x000fe20000000a00 */
[----:B------:R-:W-:-:S02]  /*1ce10*/  LOP3.LUT R24, R24, 0xffffffc, RZ, 0xc0, !PT ;  /* 0x0ffffffc18187812 */ /* 0x000fc400078ec0ff */
[----:B------:R-:W-:Y:S01]  /*1ce20*/  LOP3.LUT P0, RZ, R5, 0x3, RZ, 0xc0, !PT ;  /* 0x0000000305ff7812 */ /* 0x000fe2000780c0ff */
[----:B------:R-:W-:Y:S01]  /*1ce30*/  STS.64 [R19], R148 ;  /* 0x0000009413007388 */ /* 0x000fe20000000a00 */
[----:B------:R-:W-:Y:S01]  /*1ce40*/  SHF.R.S32.HI R4, RZ, 0x1f, R21 ;  /* 0x0000001fff047819 */ /* 0x000fe20000011415 */
[----:B------:R-:W-:Y:S01]  /*1ce50*/  IMAD.MOV.U32 R5, RZ, RZ, -0x800000 ;  /* 0xff800000ff057424 */ /* 0x000fe200078e00ff */
[----:B------:R-:W-:Y:S01]  /*1ce60*/  IADD3 R3, R14, -R24, RZ ;  /* 0x800000180e037210 */ /* 0x000fe20007ffe0ff */
[----:B------:R-:W-:Y:S01]  /*1ce70*/  STS.64 [R19+0x800], R150 ;  /* 0x0008009613007388 */ /* 0x000fe20000000a00 */
[----:B------:R-:W-:Y:S01]  /*1ce80*/  IMAD R14, RZ, RZ, -UR17 ;  /* 0x80000011ff0e7e24 */ /* 0x000fe2000f8e02ff */
[C---:B-1----:R-:W-:Y:S01]  /*1ce90*/  IADD3 R8, R9.reuse, R17, RZ ;  /* 0x0000001109087210 */ /* 0x042fe20007ffe0ff */
[----:B------:R-:W-:Y:S01]  /*1cea0*/  IMAD.IADD R9, R9, 0x1, R10 ;  /* 0x0000000109097824 */ /* 0x000fe200078e020a */
[----:B------:R-:W-:Y:S01]  /*1ceb0*/  STS.64 [R17], R144 ;  /* 0x0000009011007388 */ /* 0x000fe20000000a00 */
[----:B------:R-:W-:Y:S01]  /*1cec0*/  LEA.HI R4, R4, R21, RZ, 0x2 ;  /* 0x0000001504047211 */ /* 0x000fe200078f10ff */
[----:B------:R-:W-:-:S02]  /*1ced0*/  IMAD R14, R20, R14, UR4 ;  /* 0x00000004140e7e24 */ /* 0x000fc4000f8e020e */
[----:B--2---:R-:W-:Y:S01]  /*1cee0*/  @P3 FFMA.FTZ R5, R0, R22, R6 ;  /* 0x0000001600053223 */ /* 0x004fe20000010006 */
[----:B------:R1:W-:Y:S01]  /*1cef0*/  STS.64 [R17+0x800], R146 ;  /* 0x0008009211007388 */ /* 0x0003e20000000a00 */
[----:B------:R-:W-:-:S03]  /*1cf00*/  SHF.R.S32.HI R4, RZ, 0x2, R4 ;  /* 0x00000002ff047819 */ /* 0x000fc60000011404 */
[----:B------:R2:W-:Y:S01]  /*1cf10*/  STS.64 [R10], R140 ;  /* 0x0000008c0a007388 */ /* 0x0005e20000000a00 */
[----:B------:R-:W-:Y:S02]  /*1cf20*/  LEA R3, R3, R4, 0x4 ;  /* 0x0000000403037211 */ /* 0x000fe400078e20ff */
[----:B------:R-:W-:Y:S01]  /*1cf30*/  MOV R4, 0xff800000 ;  /* 0xff80000000047802 */ /* 0x000fe20000000f00 */
[----:B------:R2:W-:Y:S01]  /*1cf40*/  STS.64 [R10+0x800], R142 ;  /* 0x0008008e0a007388 */ /* 0x0005e20000000a00 */
[----:B------:R-:W-:-:S03]  /*1cf50*/  @P4 FFMA.FTZ R4, R2, R23, R7 ;  /* 0x0000001702044223 */ /* 0x000fc60000010007 */
[----:B------:R2:W-:Y:S04]  /*1cf60*/  STS.64 [R8], R136 ;  /* 0x0000008808007388 */ /* 0x0005e80000000a00 */
[----:B------:R2:W-:Y:S04]  /*1cf70*/  STS.64 [R8+0x800], R138 ;  /* 0x0008008a08007388 */ /* 0x0005e80000000a00 */
[----:B------:R2:W-:Y:S04]  /*1cf80*/  STS.64 [R9], R132 ;  /* 0x0000008409007388 */ /* 0x0005e80000000a00 */
[----:B------:R2:W-:Y:S01]  /*1cf90*/  STS.64 [R9+0x800], R134 ;  /* 0x0008008609007388 */ /* 0x0005e20000000a00 */
[----:B-1----:R-:W1:Y:S08]  /*1cfa0*/  LDC.64 R16, c[0x0][0x2c0] ;  /* 0x0000b000ff107b82 */ /* 0x002e700000000a00 */
[----:B------:R-:W-:Y:S06]  /*1cfb0*/  BAR.SYNC.DEFER_BLOCKING 0x0 ;  /* 0x0000000000007b1d */ /* 0x000fec0000010000 */
[----:B------:R-:W1:Y:S01]  /*1cfc0*/  S2R R18, SR_CTAID.Y ;  /* 0x0000000000127919 */ /* 0x000e620000002600 */
[----:B------:R-:W3:Y:S01]  /*1cfd0*/  S2R R19, SR_CTAID.X ;  /* 0x0000000000137919 */ /* 0x000ee20000002500 */
[----:B------:R2:W4:Y:S01]  /*1cfe0*/  LDS.128 R8, [R15] ;  /* 0x000000000f087984 */ /* 0x0005220000000c00 */
[----:B-1----:R-:W-:Y:S01]  /*1cff0*/  IMAD R16, R18, R16, UR17 ;  /* 0x0000001112107e24 */ /* 0x002fe2000f8e0210 */
[----:B---3--:R-:W-:-:S03]  /*1d000*/  SHF.L.U32 R19, R19, 0x6, RZ ;  /* 0x0000000613137819 */ /* 0x008fc600000006ff */
[----:B------:R-:W-:-:S04]  /*1d010*/  IMAD R14, R16, R20, R14 ;  /* 0x00000014100e7224 */ /* 0x000fc800078e020e */
[----:B------:R-:W-:Y:S01]  /*1d020*/  IMAD R13, R14, R17, R19 ;  /* 0x000000110e0d7224 */ /* 0x000fe200078e0213 */
[----:B--2-4-:R-:W-:Y:S06]  /*1d030*/  @P0 BRA `(.L_x_1682) ;  /* 0x00000000002c0947 */ /* 0x014fec0003800000 */
[----:B------:R-:W-:Y:S01]  /*1d040*/  VIADD R6, R3, 0x8 ;  /* 0x0000000803067836 */ /* 0x000fe20000000000 */
        /* <DEDUP_REMOVED lines=10> */
.L_x_1682:
[----:B------:R-:W-:Y:S05]  /*1d0f0*/  BSYNC B0 ;  /* 0x0000000000007941 */ /* 0x000fea0003800000 */
.L_x_1681:
[----:B------:R-:W2:Y:S01]  /*1d100*/  LDS.128 R32, [R15+0x800] ;  /* 0x000800000f207984 */ /* 0x000ea20000000c00 */
[--C-:B------:R-:W-:Y:S01]  /*1d110*/  SHF.R.S32.HI R41, RZ, 0x1f, R40.reuse ;  /* 0x0000001fff297819 */ /* 0x100fe20000011428 */
[----:B------:R-:W-:Y:S01]  /*1d120*/  ULDC UR4, c[0x0][0x2d0] ;  /* 0x0000b40000047ab9 */ /* 0x000fe20000000800 */
[----:B------:R-:W-:Y:S01]  /*1d130*/  VIADD R0, R12, 0x10 ;  /* 0x000000100c007836 */ /* 0x000fe20000000000 */
[----:B------:R-:W3:Y:S01]  /*1d140*/  LDS.128 R28, [R15+0x1000] ;  /* 0x001000000f1c7984 */ /* 0x000ee20000000c00 */
[----:B------:R-:W-:Y:S01]  /*1d150*/  ISETP.GE.AND P0, PT, R40, UR4, PT ;  /* 0x0000000428007c0c */ /* 0x000fe2000bf06270 */
[----:B------:R-:W-:Y:S01]  /*1d160*/  ULDC UR4, c[0x0][0x2dc] ;  /* 0x0000b70000047ab9 */ /* 0x000fe20000000800 */
[C---:B------:R-:W-:Y:S01]  /*1d170*/  IMAD.WIDE R40, R12.reuse, 0x40, R40 ;  /* 0x000000400c287825 */ /* 0x040fe200078e0228 */
[----:B------:R-:W4:Y:S01]  /*1d180*/  LDS.128 R24, [R15+0x1800] ;  /* 0x001800000f187984 */ /* 0x000f220000000c00 */
        /* <DEDUP_REMOVED lines=21> */
[----:B------:R1:W-:Y:S01]  /*1d2e0*/  @!P1 STG.E.64 desc[UR22][R40.64], R8 ;  /* 0x0000000828009986 */ /* 0x0003e2000c101b16 */
[----:B------:R-:W-:-:S03]  /*1d2f0*/  ISETP.GE.OR P3, PT, R2, UR5, P0 ;  /* 0x0000000502007c0c */ /* 0x000fc60008766670 */
[----:B------:R1:W-:Y:S01]  /*1d300*/  @!P1 STG.E.64 desc[UR22][R40.64+0x8], R10 ;  /* 0x0000080a28009986 */ /* 0x0003e2000c101b16 */
[----:B------:R-:W-:Y:S02]  /*1d310*/  ISETP.GE.OR P1, PT, R0, UR5, P0 ;  /* 0x0000000500007c0c */ /* 0x000fe40008726670 */
[----:B------:R-:W-:Y:S01]  /*1d320*/  ISETP.GE.OR P0, PT, R12, UR5, P0 ;  /* 0x000000050c007c0c */ /* 0x000fe20008706670 */
[----:B--2---:R2:W-:Y:S04]  /*1d330*/  @!P6 STG.E.128 desc[UR22][R40.64+0x800], R32 ;  /* 0x000800202800e986 */ /* 0x0045e8000c101d16 */
[----:B---3--:R2:W-:Y:S04]  /*1d340*/  @!P5 STG.E.128 desc[UR22][R40.64+0x1000], R28 ;  /* 0x0010001c2800d986 */ /* 0x0085e8000c101d16 */
[----:B----4-:R2:W-:Y:S04]  /*1d350*/  @!P4 STG.E.128 desc[UR22][R40.64+0x1800], R24 ;  /* 0x001800182800c986 */ /* 0x0105e8000c101d16 */
[----:B-----5:R2:W-:Y:S04]  /*1d360*/  @!P3 STG.E.128 desc[UR22][R40.64+0x2000], R20 ;  /* 0x002000142800b986 */ /* 0x0205e8000c101d16 */
[----:B------:R2:W-:Y:S04]  /*1d370*/  @!P2 STG.E.128 desc[UR22][R40.64+0x2800], R16 ;  /* 0x002800102800a986 */ /* 0x0005e8000c101d16 */
[----:B-1----:R2:W-:Y:S01]  /*1d380*/  @!P1 STG.E.128 desc[UR22][R40.64+0x3000], R4 ;  /* 0x0030000428009986 */ /* 0x0025e2000c101d16 */
[----:B------:R-:W-:Y:S05]  /*1d390*/  @P0 EXIT ;  /* 0x000000000000094d */ /* 0x000fea0003800000 */
[----:B------:R-:W-:Y:S01]  /*1d3a0*/  STG.E.128 desc[UR22][R40.64+0x3800], R36 ;  /* 0x0038002428007986 */ /* 0x000fe2000c101d16 */
[----:B------:R-:W-:Y:S05]  /*1d3b0*/  EXIT ;  /* 0x000000000000794d */ /* 0x000fea0003800000 */
.L_x_1683:
        /* <DEDUP_REMOVED lines=12> */
.L_x_7997:


//--------------------- .text._ZN5flash24flash_fwd_splitkv_kernelI23Flash_fwd_kernel_traitsILi64ELi64ELi256ELi4ELb0ELb0EN7cutlass10bfloat16_tE19Flash_kernel_traitsILi64ELi64ELi256ELi4ES3_EELb1ELb0ELb0ELb0ELb0ELb0ELb1ELb1EEEvNS_16Flash_fwd_paramsE --------------------------
	.section	.text._ZN5flash24flash_fwd_splitkv_kernelI23Flash_fwd_kernel_traitsILi64ELi64ELi256ELi4ELb0ELb0EN7cutlass10bfloat16_tE19Flash_kernel_traitsILi64ELi64ELi256ELi4ES3_EELb1ELb0ELb0ELb0ELb0ELb0ELb1ELb1EEEvNS_16Flash_fwd_paramsE,"ax",@progbits
	.align	128
        .global         _ZN5flash24flash_fwd_splitkv_kernelI23Flash_fwd_kernel_traitsILi64ELi64ELi256ELi4ELb0ELb0EN7cutlass10bfloat16_tE19Flash_kernel_traitsILi64ELi64ELi256ELi4ES3_EELb1ELb0ELb0ELb0ELb0ELb0ELb1ELb1EEEvNS_16Flash_fwd_paramsE
        .type           _ZN5flash24flash_fwd_splitkv_kernelI23Flash_fwd_kernel_traitsILi64ELi64ELi256ELi4ELb0ELb0EN7cutlass10bfloat16_tE19Flash_kernel_traitsILi64ELi64ELi256ELi4ES3_EELb1ELb0ELb0ELb0ELb0ELb0ELb1ELb1EEEvNS_16Flash_fwd_paramsE,@function
        .size           _ZN5flash24flash_fwd_splitkv_kernelI23Flash_fwd_kernel_traitsILi64ELi64ELi256ELi4ELb0ELb0EN7cutlass10bfloat16_tE19Flash_kernel_traitsILi64ELi64ELi256ELi4ES3_EELb1ELb0ELb0ELb0ELb0ELb0ELb1ELb1EEEvNS_16Flash_fwd_paramsE,(.L_x_7954 - _ZN5flash24flash_fwd_splitkv_kernelI23Flash_fwd_kernel_traitsILi64ELi64ELi256ELi4ELb0ELb0EN7cutlass10bfloat16_tE19Flash_kernel_traitsILi64ELi64ELi256ELi4ES3_EELb1ELb0ELb0ELb0ELb0ELb0ELb1ELb1EEEvNS_16Flash_fwd_paramsE)
        .other          _ZN5flash24flash_fwd_splitkv_kernelI23Flash_fwd_kernel_traitsILi64ELi64ELi256ELi4ELb0ELb0EN7cutlass10bfloat16_tE19Flash_kernel_traitsILi64ELi64ELi256ELi4ES3_EELb1ELb0ELb0ELb0ELb0ELb0ELb1ELb1EEEvNS_16Flash_fwd_paramsE,@"STO_CUDA_ENTRY STV_DEFAULT"
_ZN5flash24flash_fwd_splitkv_kernelI23Flash_fwd_kernel_traitsILi64ELi64ELi256ELi4ELb0ELb0EN7cutlass10bfloat16_tE19Flash_kernel_traitsILi64ELi64ELi256ELi4ES3_EELb1ELb0ELb0ELb0ELb0ELb0ELb1ELb1EEEvNS_16Flash_fwd_paramsE:
.text._ZN5flash24flash_fwd_splitkv_kernelI23Flash_fwd_kernel_traitsILi64ELi64ELi256ELi4ELb0ELb0EN7cutlass10bfloat16_tE19Flash_kernel_traitsILi64ELi64ELi256ELi4ES3_EELb1ELb0ELb0ELb0ELb0ELb0ELb1ELb1EEEvNS_16Flash_fwd_paramsE:
[----:B------:R-:W1:Y:S08]  /*0000*/  LDC R1, c[0x0][0x28] ;  /* 0x00000a00ff017b82 */ /* 0x000e700000000800 */
[----:B------:R-:W2:Y:S01]  /*0010*/  LDC R4, c[0x0][0x270] ;  /* 0x00009c00ff047b82 */ /* 0x000ea20000000800 */
[----:B-1----:R-:W-:Y:S01]  /*0020*/  IADD3 R1, R1, -0x160, RZ ;  /* 0xfffffea001017810 */ /* 0x002fe20007ffe0ff */
[----:B------:R-:W-:Y:S06]  /*0030*/  BSSY B3, `(.L_x_1684) ;  /* 0x000001c000037945 */ /* 0x000fec0003800000 */
[----:B------:R-:W1:Y:S08]  /*0040*/  S2UR UR4, SR_CTAID.Z ;  /* 0x00000000000479c3 */ /* 0x000e700000002700 */
[----:B------:R-:W3:Y:S01]  /*0050*/  S2UR UR8, SR_CTAID.Y ;  /* 0x00000000000879c3 */ /* 0x000ee20000002600 */
[----:B--2---:R-:W2:Y:S01]  /*0060*/  I2F.U32.RP R2, R4 ;  /* 0x0000000400027306 */ /* 0x004ea20000209000 */
[----:B------:R-:W-:-:S06]  /*0070*/  ISETP.NE.U32.AND P0, PT, R4, RZ, PT ;  /* 0x000000ff0400720c */ /* 0x000fcc0003f05070 */
[----:B------:R-:W4:Y:S08]  /*0080*/  LDC R8, c[0x0][0x10] ;  /* 0x00000400ff087b82 */ /* 0x000f300000000800 */
[----:B------:R-:W1:Y:S01]  /*0090*/  LDC.64 R134, c[0x0][0x198] ;  /* 0x00006600ff867b82 */ /* 0x000e620000000a00 */
[----:B--2---:R-:W2:Y:S02]  /*00a0*/  MUFU.RCP R2, R2 ;  /* 0x0000000200027308 */ /* 0x004ea40000001000 */
[----:B--2---:R-:W-:-:S06]  /*00b0*/  IADD3 R2, R2, 0xffffffe, RZ ;  /* 0x0ffffffe02027810 */ /* 0x004fcc0007ffe0ff */
[----:B------:R-:W2:Y:S02]  /*00c0*/  F2I.FTZ.U32.TRUNC.NTZ R3, R2 ;  /* 0x0000000200037305 */ /* 0x000ea4000021f000 */
[----:B--2---:R-:W-:Y:S01]  /*00d0*/  IMAD.MOV R0, RZ, RZ, -R3 ;  /* 0x000000ffff007224 */ /* 0x004fe200078e0a03 */
[----:B------:R-:W-:-:S03]  /*00e0*/  MOV R2, RZ ;  /* 0x000000ff00027202 */ /* 0x000fc60000000f00 */
[----:B------:R-:W-:-:S04]  /*00f0*/  IMAD R0, R0, R4, RZ ;  /* 0x0000000400007224 */ /* 0x000fc800078e02ff */
[----:B------:R-:W-:-:S06]  /*0100*/  IMAD.HI.U32 R2, R3, R0, R2 ;  /* 0x0000000003027227 */ /* 0x000fcc00078e0002 */
[----:B-1----:R-:W-:-:S04]  /*0110*/  IMAD.HI.U32 R5, R2, UR4, RZ ;  /* 0x0000000402057c27 */ /* 0x002fc8000f8e00ff */
[----:B------:R-:W-:-:S04]  /*0120*/  IMAD.MOV R0, RZ, RZ, -R5 ;  /* 0x000000ffff007224 */ /* 0x000fc800078e0a05 */
[----:B------:R-:W-:-:S05]  /*0130*/  IMAD R0, R4, R0, UR4 ;  /* 0x0000000404007e24 */ /* 0x000fca000f8e0200 */
[----:B------:R-:W-:-:S13]  /*0140*/  ISETP.GE.U32.AND P2, PT, R0, R4, PT ;  /* 0x000000040000720c */ /* 0x000fda0003f46070 */
[----:B------:R-:W-:Y:S01]  /*0150*/  @P2 IADD3 R0, R0, -R4, RZ ;  /* 0x8000000400002210 */ /* 0x000fe20007ffe0ff */
[----:B------:R-:W-:-:S03]  /*0160*/  @P2 VIADD R5, R5, 0x1 ;  /* 0x0000000105052836 */ /* 0x000fc60000000000 */
[----:B------:R-:W-:-:S13]  /*0170*/  ISETP.GE.U32.AND P1, PT, R0, R4, PT ;  /* 0x000000040000720c */ /* 0x000fda0003f26070 */
[----:B------:R-:W-:Y:S02]  /*0180*/  @P1 IADD3 R5, R5, 0x1, RZ ;  /* 0x0000000105051810 */ /* 0x000fe40007ffe0ff */
[----:B------:R-:W-:-:S05]  /*0190*/  @!P0 LOP3.LUT R5, RZ, R4, RZ, 0x33, !PT ;  /* 0x00000004ff058212 */ /* 0x000fca00078e33ff */
[----:B------:R-:W-:Y:S01]  /*01a0*/  IMAD.MOV R0, RZ, RZ, -R5 ;  /* 0x000000ffff007224 */ /* 0x000fe200078e0a05 */
[----:B------:R1:W-:Y:S03]  /*01b0*/  STL [R1+0x154], R5 ;  /* 0x0001540501007387 */ /* 0x0003e60000100800 */
[----:B------:R-:W-:-:S05]  /*01c0*/  IMAD R0, R4, R0, UR4 ;  /* 0x0000000404007e24 */ /* 0x000fca000f8e0200 */
[----:B---34-:R1:W-:Y:S02]  /*01d0*/  STL [R1+0x158], R0 ;  /* 0x0001580001007387 */ /* 0x0183e40000100800 */
[----:B-1----:R-:W-:Y:S05]  /*01e0*/  CALL.REL.NOINC `($_ZN5flash24flash_fwd_splitkv_kernelI23Flash_fwd_kernel_traitsILi64ELi64ELi256ELi4ELb0ELb0EN7cutlass10bfloat16_tE19Flash_kernel_traitsILi64ELi64ELi256ELi4ES3_EELb1ELb0ELb0ELb0ELb0ELb0ELb1ELb1EEEvNS_16Flash_fwd_paramsE$_ZN5flash30compute_attn_1rowblock_splitkvI23Flash_fwd_kernel_traitsILi64ELi64ELi256ELi4ELb0ELb0EN7cutlass10bfloat16_tE19Flash_kernel_traitsILi64ELi64ELi256ELi4ES3_EELb1ELb0ELb0ELb0ELb0ELb0ELb1ELb1ENS_16Flash_fwd_paramsEEEvRKT8_iiiii) ;  /* 0x0000000000087944 */ /* 0x002fea0003c00000 */
[----:B------:R-:W-:Y:S05]  /*01f0*/  BSYNC B3 ;  /* 0x0000000000037941 */ /* 0x000fea0003800000 */
.L_x_1684:
[----:B------:R-:W-:Y:S05]  /*0200*/  EXIT ;  /* 0x000000000000794d */ /* 0x000fea0003800000 */
        .type           $_ZN5flash24flash_fwd_splitkv_kernelI23Flash_fwd_kernel_traitsILi64ELi64ELi256ELi4ELb0ELb0EN7cutlass10bfloat16_tE19Flash_kernel_traitsILi64ELi64ELi256ELi4ES3_EELb1ELb0ELb0ELb0ELb0ELb0ELb1ELb1EEEvNS_16Flash_fwd_paramsE$_ZN5flash30compute_attn_1rowblock_splitkvI23Flash_fwd_kernel_traitsILi64ELi64ELi256ELi4ELb0ELb0EN7cutlass10bfloat16_tE19Flash_kernel_traitsILi64ELi64ELi256ELi4ES3_EELb1ELb0ELb0ELb0ELb0ELb0ELb1ELb1ENS_16Flash_fwd_paramsEEEvRKT8_iiiii,@function
        .size           $_ZN5flash24flash_fwd_splitkv_kernelI23Flash_fwd_kernel_traitsILi64ELi64ELi256ELi4ELb0ELb0EN7cutlass10bfloat16_tE19Flash_kernel_traitsILi64ELi64ELi256ELi4ES3_EELb1ELb0ELb0ELb0ELb0ELb0ELb1ELb1EEEvNS_16Flash_fwd_paramsE$_ZN5flash30compute_attn_1rowblock_splitkvI23Flash_fwd_kernel_traitsILi64ELi64ELi256ELi4ELb0ELb0EN7cutlass10bfloat16_tE19Flash_kernel_traitsILi64ELi64ELi256ELi4ES3_EELb1ELb0ELb0ELb0ELb0ELb0ELb1ELb1ENS_16Flash_fwd_paramsEEEvRKT8_iiiii,(.L_x_7954 - $_ZN5flash24flash_fwd_splitkv_kernelI23Flash_fwd_kernel_traitsILi64ELi64ELi256ELi4ELb0ELb0EN7cutlass10bfloat16_tE19Flash_kernel_traitsILi64ELi64ELi256ELi4ES3_EELb1ELb0ELb0ELb0ELb0ELb0ELb1ELb1EEEvNS_16Flash_fwd_paramsE$_ZN5flash30compute_attn_1rowblock_splitkvI23Flash_fwd_kernel_traitsILi64ELi64ELi256ELi4ELb0ELb0EN7cutlass10bfloat16_tE19Flash_kernel_traitsILi64ELi64ELi256ELi4ES3_EELb1ELb0ELb0ELb0ELb0ELb0ELb1ELb1ENS_16Flash_fwd_paramsEEEvRKT8_iiiii)
$_ZN5flash24flash_fwd_splitkv_kernelI23Flash_fwd_kernel_traitsILi64ELi64ELi256ELi4ELb0ELb0EN7cutlass10bfloat16_tE19Flash_kernel_traitsILi64ELi64ELi256ELi4ES3_EELb1ELb0ELb0ELb0ELb0ELb0ELb1ELb1EEEvNS_16Flash_fwd_paramsE$_ZN5flash30compute_attn_1rowblock_splitkvI23Flash_fwd_kernel_traitsILi64ELi64ELi256ELi4ELb0ELb0EN7cutlass10bfloat16_tE19Flash_kernel_traitsILi64ELi64ELi256ELi4ES3_EELb1ELb0ELb0ELb0ELb0ELb0ELb1ELb1ENS_16Flash_fwd_paramsEEEvRKT8_iiiii:
[----:B------:R-:W-:Y:S01]  /*0210*/  ULDC.64 UR6, c[0x0][0x208] ;  /* 0x0000820000067ab9 */ /* 0x000fe20000000a00 */
[----:B------:R-:W2:Y:S04]  /*0220*/  LDL R36, [R1+0x154] ;  /* 0x0001540001247983 */ /* 0x000ea80000100800 */
[----:B------:R-:W3:Y:S01]  /*0230*/  LD.E.64 R2, desc[UR6][R134.64+0xe0] ;  /* 0x0000e00686027980 */ /* 0x000ee2000c101b00 */
[----:B------:R-:W-:-:S03]  /*0240*/  IMAD.MOV.U32 R29, RZ, RZ, -0x1 ;  /* 0xffffffffff1d7424 */ /* 0x000fc600078e00ff */
[----:B------:R-:W4:Y:S01]  /*0250*/  LD.E.64 R4, desc[UR6][R134.64+0xf0] ;  /* 0x0000f00686047980 */ /* 0x000f22000c101b00 */
[----:B---3--:R-:W-:-:S04]  /*0260*/  ISETP.NE.U32.AND P0, PT, R2, RZ, PT ;  /* 0x000000ff0200720c */ /* 0x008fc80003f05070 */
[----:B------:R-:W-:Y:S01]  /*0270*/  ISETP.NE.AND.EX P0, PT, R3, RZ, PT, P0 ;  /* 0x000000ff0300720c */ /* 0x000fe20003f05300 */
[----:B--2---:R-:W-:-:S12]  /*0280*/  IMAD.WIDE R2, R36, 0x4, R2 ;  /* 0x0000000424027825 */ /* 0x004fd800078e0202 */
[----:B------:R-:W2:Y:S04]  /*0290*/  @P0 LD.E R29, desc[UR6][R2.64] ;  /* 0x00000006021d0980 */ /* 0x000ea8000c101900 */
[----:B------:R-:W2:Y:S01]  /*02a0*/  @P0 LD.E R0, desc[UR6][R2.64+0x4] ;  /* 0x0000040602000980 */ /* 0x000ea2000c101900 */
[----:B----4-:R-:W-:-:S04]  /*02b0*/  ISETP.NE.U32.AND P4, PT, R4, RZ, PT ;  /* 0x000000ff0400720c */ /* 0x010fc80003f85070 */
[----:B------:R-:W-:Y:S01]  /*02c0*/  ISETP.NE.AND.EX P4, PT, R5, RZ, PT, P4 ;  /* 0x000000ff0500720c */ /* 0x000fe20003f85340 */
[----:B------:R-:W-:Y:S01]  /*02d0*/  IMAD.MOV.U32 R11, RZ, RZ, RZ ;  /* 0x000000ffff0b7224 */ /* 0x000fe200078e00ff */
[----:B------:R-:W3:Y:S01]  /*02e0*/  LD.E.64 R2, desc[UR6][R134.64+0xe8] ;  /* 0x0000e80686027980 */ /* 0x000ee2000c101b00 */
[----:B------:R-:W-:-:S10]  /*02f0*/  IMAD.WIDE R30, R36, 0x4, R4 ;  /* 0x00000004241e7825 */ /* 0x000fd400078e0204 */
[----:B------:R1:W5:Y:S01]  /*0300*/  @P4 LD.E R11, desc[UR6][R30.64] ;  /* 0x000000061e0b4980 */ /* 0x000362000c101900 */
[----:B--2---:R-:W-:-:S06]  /*0310*/  @P0 IADD3 R16, R0, -R29, RZ ;  /* 0x8000001d00100210 */ /* 0x004fcc0007ffe0ff */
[----:B------:R-:W2:Y:S01]  /*0320*/  @!P0 LD.E R16, desc[UR6][R134.64+0xb4] ;  /* 0x0000b40686108980 */ /* 0x000ea2000c101900 */
[----:B------:R-:W-:Y:S01]  /*0330*/  BSSY B0, `(.L_x_1685) ;  /* 0x000000b000007945 */ /* 0x000fe20003800000 */
[----:B---3--:R-:W-:-:S04]  /*0340*/  ISETP.NE.U32.AND P0, PT, R2, RZ, PT ;  /* 0x000000ff0200720c */ /* 0x008fc80003f05070 */
[----:B------:R-:W-:Y:S01]  /*0350*/  ISETP.NE.AND.EX P0, PT, R3, RZ, PT, P0 ;  /* 0x000000ff0300720c */ /* 0x000fe20003f05300 */
[----:B------:R-:W-:Y:S02]  /*0360*/  IMAD.MOV.U32 R14, RZ, RZ, -0x1 ;  /* 0xffffffffff0e7424 */ /* 0x000fe400078e00ff */
[----:B------:R-:W-:Y:S01]  /*0370*/  IMAD.WIDE R2, R36, 0x4, R2 ;  /* 0x0000000424027825 */ /* 0x000fe200078e0202 */
[----:B--2---:R1:W-:Y:S09]  /*0380*/  STL [R1+0x15c], R16 ;  /* 0x00015c1001007387 */ /* 0x0043f20000100800 */
[----:B------:R-:W-:Y:S05]  /*0390*/  @!P0 BRA `(.L_x_1686) ;  /* 0x0000000000108947 */ /* 0x000fea0003800000 */
[----:B------:R-:W2:Y:S02]  /*03a0*/  LD.E.U8 R0, desc[UR6][R134.64+0x1b2] ;  /* 0x0001b20686007980 */ /* 0x000ea4000c101100 */
[----:B--2---:R-:W-:-:S13]  /*03b0*/  ISETP.NE.AND P1, PT, R0, RZ, PT ;  /* 0x000000ff0000720c */ /* 0x004fda0003f25270 */
[----:B------:R-:W-:Y:S05]  /*03c0*/  @!P1 BRA `(.L_x_1686) ;  /* 0x0000000000049947 */ /* 0x000fea0003800000 */
[----:B------:R2:W5:Y:S02]  /*03d0*/  LD.E R14, desc[UR6][R2.64] ;  /* 0x00000006020e7980 */ /* 0x000564000c101900 */
.L_x_1686:
[----:B------:R-:W-:Y:S05]  /*03e0*/  BSYNC B0 ;  /* 0x0000000000007941 */ /* 0x000fea0003800000 */
.L_x_1685:
        /* <DEDUP_REMOVED lines=8> */
.L_x_1688:
[----:B------:R3:W5:Y:S02]  /*0470*/  LD.E R0, desc[UR6][R134.64+0xb8] ;  /* 0x0000b80686007980 */ /* 0x000764000c101900 */
.L_x_1689:
[----:B------:R-:W-:Y:S05]  /*0480*/  BSYNC B0 ;  /* 0x0000000000007941 */ /* 0x000fea0003800000 */
.L_x_1687:
[----:B--2-4-:R-:W2:Y:S01]  /*0490*/  LD.E.64 R2, desc[UR6][R134.64+0xf8] ;  /* 0x0000f80686027980 */ /* 0x014ea2000c101b00 */
[----:B------:R-:W-:Y:S01]  /*04a0*/  BSSY B1, `(.L_x_1690) ;  /* 0x0000012000017945 */ /* 0x000fe20003800000 */
[----:B-----5:R-:W-:Y:S01]  /*04b0*/  IMAD.IADD R143, R0, 0x1, -R11 ;  /* 0x00000001008f7824 */ /* 0x020fe200078e0a0b */
[----:B--2---:R-:W-:-:S04]  /*04c0*/  ISETP.NE.U32.AND P0, PT, R2, RZ, PT ;  /* 0x000000ff0200720c */ /* 0x004fc80003f05070 */
[----:B------:R-:W-:-:S13]  /*04d0*/  ISETP.NE.AND.EX P0, PT, R3, RZ, PT, P0 ;  /* 0x000000ff0300720c */ /* 0x000fda0003f05300 */
[----:B------:R-:W-:Y:S05]  /*04e0*/  @!P0 BRA `(.L_x_1691) ;  /* 0x0000000000108947 */ /* 0x000fea0003800000 */
[----:B------:R-:W-:-:S06]  /*04f0*/  IMAD.WIDE R2, R36, 0x4, R2 ;  /* 0x0000000424027825 */ /* 0x000fcc00078e0202 */
[----:B------:R-:W2:Y:S02]  /*0500*/  LD.E R2, desc[UR6][R2.64] ;  /* 0x0000000602027980 */ /* 0x000ea4000c101900 */
[----:B--2---:R-:W-:Y:S01]  /*0510*/  IADD3 R241, R2, -R11, RZ ;  /* 0x8000000b02f17210 */ /* 0x004fe20007ffe0ff */
[----:B------:R-:W-:Y:S05]  /*0520*/  BRA `(.L_x_1692) ;  /* 0x0000000000247947 */ /* 0x000fea0003800000 */
.L_x_1691:
[----:B------:R-:W2:Y:S01]  /*0530*/  LD.E.64 R2, desc[UR6][R134.64+0x108] ;  /* 0x0001080686027980 */ /* 0x000ea2000c101b00 */
[----:B------:R-:W-:Y:S01]  /*0540*/  BSSY B0, `(.L_x_1693) ;  /* 0x0000006000007945 */ /* 0x000fe20003800000 */
[----:B------:R-:W-:Y:S01]  /*0550*/  IMAD.MOV.U32 R0, RZ, RZ, RZ ;  /* 0x000000ffff007224 */ /* 0x000fe200078e00ff */
[----:B--2---:R-:W-:-:S04]  /*0560*/  ISETP.NE.U32.AND P0, PT, R2, RZ, PT ;  /* 0x000000ff0200720c */ /* 0x004fc80003f05070 */
[----:B------:R-:W-:-:S13]  /*0570*/  ISETP.NE.AND.EX P0, PT, R3, RZ, PT, P0 ;  /* 0x000000ff0300720c */ /* 0x000fda0003f05300 */
[----:B------:R-:W-:Y:S05]  /*0580*/  @!P0 BRA `(.L_x_1694) ;  /* 0x0000000000048947 */ /* 0x000fea0003800000 */
[----:B------:R2:W5:Y:S02]  /*0590*/  LD.E R0, desc[UR6][R134.64+0xbc] ;  /* 0x0000bc0686007980 */ /* 0x000564000c101900 */
.L_x_1694:
[----:B------:R-:W-:Y:S05]  /*05a0*/  BSYNC B0 ;  /* 0x0000000000007941 */ /* 0x000fea0003800000 */
.L_x_1693:
[----:B-----5:R-:W-:Y:S02]  /*05b0*/  IADD3 R241, R143, R0, RZ ;  /* 0x000000008ff17210 */ /* 0x020fe40007ffe0ff */
.L_x_1692:
[----:B------:R-:W-:Y:S05]  /*05c0*/  BSYNC B1 ;  /* 0x0000000000017941 */ /* 0x000fea0003800000 */
.L_x_1690:
[----:B------:R-:W4:Y:S01]  /*05d0*/  S2R R39, SR_CTAID.X ;  /* 0x0000000000277919 */ /* 0x000f220000002500 */
[----:B------:R-:W-:Y:S01]  /*05e0*/  MOV R15, 0x1f0 ;  /* 0x000001f0000f7802 */ /* 0x000fe20000000f00 */
[----:B------:R-:W-:-:S03]  /*05f0*/  IMAD.MOV.U32 R3, RZ, RZ, 0x0 ;  /* 0x00000000ff037424 */ /* 0x000fc600078e00ff */
[----:B------:R-:W-:Y:S01]  /*0600*/  MOV R2, R15 ;  /* 0x0000000f00027202 */ /* 0x000fe20000000f00 */
[----:B----4-:R-:W-:-:S05]  /*0610*/  IMAD.SHL.U32 R13, R39, 0x40, RZ ;  /* 0x00000040270d7824 */ /* 0x010fca00078e00ff */
[----:B------:R-:W-:-:S13]  /*0620*/  ISETP.GT.AND P0, PT, R16, R13, PT ;  /* 0x0000000d1000720c */ /* 0x000fda0003f04270 */
[----:B-123--:R-:W-:Y:S05]  /*0630*/  @!P0 RET.REL.NODEC R2 `(_ZN5flash24flash_fwd_splitkv_kernelI23Flash_fwd_kernel_traitsILi64ELi64ELi256ELi4ELb0ELb0EN7cutlass10bfloat16_tE19Flash_kernel_traitsILi64ELi64ELi256ELi4ES3_EELb1ELb0ELb0ELb0ELb0ELb0ELb1ELb1EEEvNS_16Flash_fwd_paramsE) ;  /* 0xfffffff802708950 */ /* 0x00efea0003c3ffff */
[----:B------:R-:W2:Y:S04]  /*0640*/  LD.E R0, desc[UR6][R134.64+0xb8] ;  /* 0x0000b80686007980 */ /* 0x000ea8000c101900 */
[----:B------:R-:W3:Y:S01]  /*0650*/  LD.E R10, desc[UR6][R134.64+0x188] ;  /* 0x00018806860a7980 */ /* 0x000ee2000c101900 */
[-C--:B------:R-:W-:Y:S02]  /*0660*/  IABS R4, R8.reuse ;  /* 0x0000000800047213 */ /* 0x080fe40000000000 */
[----:B------:R-:W-:Y:S01]  /*0670*/  IABS R9, R8 ;  /* 0x0000000800097213 */ /* 0x000fe20000000000 */
[----:B------:R-:W1:Y:S01]  /*0680*/  S2R R37, SR_TID.X ;  /* 0x0000000000257919 */ /* 0x000e620000002100 */
[----:B------:R-:W4:Y:S08]  /*0690*/  I2F.RP R2, R4 ;  /* 0x0000000400027306 */ /* 0x000f300000209400 */
[----:B----4-:R-:W4:Y:S02]  /*06a0*/  MUFU.RCP R2, R2 ;  /* 0x0000000200027308 */ /* 0x010f240000001000 */
[----:B----4-:R-:W-:-:S06]  /*06b0*/  VIADD R2, R2, 0xffffffe ;  /* 0x0ffffffe02027836 */ /* 0x010fcc0000000000 */
[----:B------:R4:W5:Y:S01]  /*06c0*/  F2I.FTZ.U32.TRUNC.NTZ R3, R2 ;  /* 0x0000000200037305 */ /* 0x000962000021f000 */
[----:B--2---:R-:W-:-:S05]  /*06d0*/  VIADD R0, R0, 0xff ;  /* 0x000000ff00007836 */ /* 0x004fca0000000000 */
[----:B----4-:R-:W-:-:S04]  /*06e0*/  SHF.R.S32.HI R2, RZ, 0x1f, R0 ;  /* 0x0000001fff027819 */ /* 0x010fc80000011400 */
[----:B------:R-:W-:Y:S01]  /*06f0*/  LEA.HI R2, R2, R0, RZ, 0x8 ;  /* 0x0000000002027211 */ /* 0x000fe200078f40ff */
[----:B-----5:R-:W-:-:S03]  /*0700*/  IMAD.MOV R0, RZ, RZ, -R3 ;  /* 0x000000ffff007224 */ /* 0x020fc600078e0a03 */
[----:B------:R-:W-:Y:S01]  /*0710*/  LEA.HI.SX32 R2, R2, R8, 0x18 ;  /* 0x0000000802027211 */ /* 0x000fe200078fc2ff */
[----:B------:R-:W-:-:S04]  /*0720*/  IMAD R0, R0, R4, RZ ;  /* 0x0000000400007224 */ /* 0x000fc800078e02ff */
[----:B------:R-:W-:Y:S02]  /*0730*/  VIADD R7, R2, 0xffffffff ;  /* 0xffffffff02077836 */ /* 0x000fe40000000000 */
[----:B------:R-:W-:-:S03]  /*0740*/  IMAD.MOV.U32 R2, RZ, RZ, RZ ;  /* 0x000000ffff027224 */ /* 0x000fc600078e00ff */
[----:B------:R-:W-:Y:S01]  /*0750*/  IABS R6, R7 ;  /* 0x0000000700067213 */ /* 0x000fe20000000000 */
[----:B------:R-:W-:-:S04]  /*0760*/  IMAD.HI.U32 R5, R3, R0, R2 ;  /* 0x0000000003057227 */ /* 0x000fc800078e0002 */
[----:B------:R-:W-:Y:S02]  /*0770*/  IMAD.MOV R0, RZ, RZ, -R9 ;  /* 0x000000ffff007224 */ /* 0x000fe400078e0a09 */
[----:B------:R-:W-:Y:S02]  /*0780*/  IMAD.MOV.U32 R2, RZ, RZ, R6 ;  /* 0x000000ffff027224 */ /* 0x000fe400078e0006 */
[----:B------:R-:W-:Y:S02]  /*0790*/  IMAD.MOV.U32 R3, RZ, RZ, R0 ;  /* 0x000000ffff037224 */ /* 0x000fe400078e0000 */
[----:B------:R-:W-:-:S04]  /*07a0*/  IMAD.HI.U32 R0, R5, R2, RZ ;  /* 0x0000000205007227 */ /* 0x000fc800078e00ff */
[----:B------:R-:W-:Y:S02]  /*07b0*/  IMAD R2, R0, R3, R2 ;  /* 0x0000000300027224 */ /* 0x000fe400078e0202 */
[----:B------:R-:W-:-:S03]  /*07c0*/  VIADD R3, R241, 0xff ;  /* 0x000000fff1037836 */ /* 0x000fc60000000000 */
[----:B------:R-:W-:-:S13]  /*07d0*/  ISETP.GT.U32.AND P1, PT, R4, R2, PT ;  /* 0x000000020400720c */ /* 0x000fda0003f24070 */
[----:B------:R-:W-:Y:S02]  /*07e0*/  @!P1 IMAD.IADD R2, R2, 0x1, -R4 ;  /* 0x0000000102029824 */ /* 0x000fe400078e0a04 */
[----:B------:R-:W-:Y:S01]  /*07f0*/  @!P1 VIADD R0, R0, 0x1 ;  /* 0x0000000100009836 */ /* 0x000fe20000000000 */
[----:B------:R-:W-:Y:S02]  /*0800*/  ISETP.NE.AND P1, PT, R8, RZ, PT ;  /* 0x000000ff0800720c */ /* 0x000fe40003f25270 */
[----:B------:R-:W-:Y:S02]  /*0810*/  ISETP.GE.U32.AND P2, PT, R2, R4, PT ;  /* 0x000000040200720c */ /* 0x000fe40003f46070 */
[----:B------:R-:W-:Y:S02]  /*0820*/  LOP3.LUT R2, R7, R8, RZ, 0x3c, !PT ;  /* 0x0000000807027212 */ /* 0x000fe400078e3cff */
[----:B------:R-:W-:Y:S02]  /*0830*/  SHF.R.S32.HI R4, RZ, 0x1f, R3 ;  /* 0x0000001fff047819 */ /* 0x000fe40000011403 */
[----:B------:R-:W-:-:S02]  /*0840*/  ISETP.GE.AND P0, PT, R2, RZ, PT ;  /* 0x000000ff0200720c */ /* 0x000fc40003f06270 */
[----:B------:R-:W-:Y:S02]  /*0850*/  IADD3 R2, -R16, 0x13f, R13 ;  /* 0x0000013f10027810 */ /* 0x000fe40007ffe10d */
[----:B------:R-:W-:Y:S02]  /*0860*/  LEA.HI R3, R4, R3, RZ, 0x8 ;  /* 0x0000000304037211 */ /* 0x000fe400078f40ff */
[----:B---3--:R-:W-:Y:S01]  /*0870*/  IADD3 R2, R10, R2, R241 ;  /* 0x000000020a027210 */ /* 0x008fe20007ffe0f1 */
[----:B------:R-:W-:Y:S01]  /*0880*/  @P2 VIADD R0, R0, 0x1 ;  /* 0x0000000100002836 */ /* 0x000fe20000000000 */
[----:B------:R-:W-:Y:S02]  /*0890*/  SHF.R.S32.HI R3, RZ, 0x8, R3 ;  /* 0x00000008ff037819 */ /* 0x000fe40000011403 */
[----:B------:R-:W-:-:S03]  /*08a0*/  SHF.R.S32.HI R5, RZ, 0x1f, R2 ;  /* 0x0000001fff057819 */ /* 0x000fc60000011402 */
[----:B------:R-:W-:Y:S01]  /*08b0*/  @!P0 IMAD.MOV R0, RZ, RZ, -R0 ;  /* 0x000000ffff008224 */ /* 0x000fe200078e0a00 */
[----:B------:R-:W-:Y:S02]  /*08c0*/  @!P1 LOP3.LUT R0, RZ, R8, RZ, 0x33, !PT ;  /* 0x00000008ff009212 */ /* 0x000fe400078e33ff */
[----:B------:R-:W-:-:S03]  /*08d0*/  LEA.HI R2, R5, R2, RZ, 0x8 ;  /* 0x0000000205027211 */ /* 0x000fc600078f40ff */
[----:B------:R-:W-:Y:S01]  /*08e0*/  IMAD R38, R0, UR8, RZ ;  /* 0x0000000800267c24 */ /* 0x000fe2000f8e02ff */
[----:B------:R-:W-:-:S04]  /*08f0*/  SHF.R.S32.HI R2, RZ, 0x8, R2 ;  /* 0x00000008ff027819 */ /* 0x000fc80000011402 */
[----:B------:R-:W-:Y:S01]  /*0900*/  VIADDMNMX R0, R38, R0, R3, PT ;  /* 0x0000000026007246 */ /* 0x000fe20003800103 */
[----:B------:R2:W-:Y:S03]  /*0910*/  STL [R1+0x150], R38 ;  /* 0x0001502601007387 */ /* 0x0005e60000100800 */
[----:B------:R-:W-:-:S04]  /*0920*/  VIMNMX R34, R0, R2, PT ;  /* 0x0000000200227248 */ /* 0x000fc80003fe0100 */
[----:B------:R-:W-:Y:S01]  /*0930*/  ISETP.GE.AND P0, PT, R38, R34, PT ;  /* 0x000000222600720c */ /* 0x000fe20003f06270 */
[----:B------:R2:W-:-:S12]  /*0940*/  STL [R1+0x7c], R34 ;  /* 0x00007c2201007387 */ /* 0x0005d80000100800 */
[----:B-1----:R-:W-:Y:S05]  /*0950*/  @!P0 BRA `(.L_x_1695) ;  /* 0x0000000400748947 */ /* 0x002fea0003800000 */
[----:B------:R-:W3:Y:S04]  /*0960*/  LD.E.64 R4, desc[UR6][R134.64+0xb0] ;  /* 0x0000b00686047980 */ /* 0x000ee8000c101b00 */
[----:B------:R-:W4:Y:S04]  /*0970*/  LDL.LU R12, [R1+0x158] ;  /* 0x00015800010c7983 */ /* 0x000f280000300800 */
[----:B------:R-:W4:Y:S04]  /*0980*/  LD.E R2, desc[UR6][R134.64+0x60] ;  /* 0x0000600686027980 */ /* 0x000f28000c101900 */
[----:B------:R-:W5:Y:S04]  /*0990*/  LD.E R11, desc[UR6][R134.64+0xcc] ;  /* 0x0000cc06860b7980 */ /* 0x000f68000c101900 */
[----:B------:R-:W2:Y:S04]  /*09a0*/  LD.E R9, desc[UR6][R134.64+0xc0] ;  /* 0x0000c00686097980 */ /* 0x000ea8000c101900 */
[----:B------:R-:W2:Y:S04]  /*09b0*/  LD.E.64 R6, desc[UR6][R134.64+0x78] ;  /* 0x0000780686067980 */ /* 0x000ea8000c101b00 */
[----:B------:R-:W2:Y:S01]  /*09c0*/  LD.E.64 R134, desc[UR6][R134.64+0xa8] ;  /* 0x0000a80686867980 */ /* 0x000ea2000c101b00 */
[----:B------:R-:W-:-:S04]  /*09d0*/  SHF.R.S32.HI R3, RZ, 0x1f, R37 ;  /* 0x0000001fff037819 */ /* 0x000fc80000011425 */
[----:B------:R-:W-:-:S04]  /*09e0*/  LEA.HI R3, R3, R37, RZ, 0x4 ;  /* 0x0000002503037211 */ /* 0x000fc800078f20ff */
[----:B------:R-:W-:-:S05]  /*09f0*/  LOP3.LUT R8, R3, 0xfffffff0, RZ, 0xc0, !PT ;  /* 0xfffffff003087812 */ /* 0x000fca00078ec0ff */
[----:B------:R-:W-:Y:S02]  /*0a00*/  IMAD.IADD R8, R37, 0x1, -R8 ;  /* 0x0000000125087824 */ /* 0x000fe400078e0a08 */
[----:B------:R-:W-:Y:S02]  /*0a10*/  IMAD.IADD R10, R16, 0x1, -R13 ;  /* 0x00000001100a7824 */ /* 0x000fe400078e0a0d */
[----:B---3--:R-:W-:-:S04]  /*0a20*/  IMAD R0, R4, UR8, R36 ;  /* 0x0000000804007c24 */ /* 0x008fc8000f8e0224 */
[----:B----4-:R-:W-:Y:S02]  /*0a30*/  IMAD R0, R0, R2, R12 ;  /* 0x0000000200007224 */ /* 0x010fe400078e020c */
[----:B------:R-:W-:Y:S02]  /*0a40*/  IMAD.SHL.U32 R2, R8, 0x4, RZ ;  /* 0x0000000408027824 */ /* 0x000fe400078e00ff */
[----:B------:R-:W-:Y:S01]  /*0a50*/  IMAD R12, R5, R0, R13 ;  /* 0x00000000050c7224 */ /* 0x000fe200078e020d */
[----:B------:R-:W-:Y:S02]  /*0a60*/  SHF.R.S32.HI R0, RZ, 0x4, R3 ;  /* 0x00000004ff007819 */ /* 0x000fe40000011403 */
[----:B------:R-:W-:Y:S01]  /*0a70*/  SHF.R.S32.HI R3, RZ, 0x1f, R2 ;  /* 0x0000001fff037819 */ /* 0x000fe20000011402 */
[----:B-----5:R-:W-:Y:S02]  /*0a80*/  IMAD R11, R12, R11, RZ ;  /* 0x0000000b0c0b7224 */ /* 0x020fe400078e02ff */
[----:B------:R-:W-:-:S02]  /*0a90*/  VIADD R13, R0, 0x8 ;  /* 0x00000008000d7836 */ /* 0x000fc40000000000 */
[----:B------:R-:W-:Y:S01]  /*0aa0*/  IMAD.WIDE R4, R0, 0x40, R2 ;  /* 0x0000004000047825 */ /* 0x000fe200078e0202 */
[----:B--2---:R-:W-:-:S03]  /*0ab0*/  ISETP.GE.AND P3, PT, R2, R9, PT ;  /* 0x000000090200720c */ /* 0x004fc60003f66270 */
[C---:B------:R-:W-:Y:S01]  /*0ac0*/  VIADD R14, R0.reuse, 0x10 ;  /* 0x00000010000e7836 */ /* 0x040fe20000000000 */
[----:B------:R-:W-:Y:S01]  /*0ad0*/  ISETP.GE.AND P6, PT, R13, R10, PT ;  /* 0x0000000a0d00720c */ /* 0x000fe20003fc6270 */
[----:B------:R-:W-:Y:S01]  /*0ae0*/  VIADD R13, R0, 0x18 ;  /* 0x00000018000d7836 */ /* 0x000fe20000000000 */
[C---:B------:R-:W-:Y:S02]  /*0af0*/  IADD3 R3, P0, R11.reuse, R4, RZ ;  /* 0x000000040b037210 */ /* 0x040fe40007f1e0ff */
[-C--:B------:R-:W-:Y:S02]  /*0b00*/  ISETP.GE.AND P5, PT, R14, R10.reuse, PT ;  /* 0x0000000a0e00720c */ /* 0x080fe40003fa6270 */
[----:B------:R-:W-:Y:S02]  /*0b10*/  ISETP.GE.OR P3, PT, R0, R10, P3 ;  /* 0x0000000a0000720c */ /* 0x000fe40001f66670 */
[----:B------:R-:W-:Y:S02]  /*0b20*/  LEA.HI.X.SX32 R4, R11, R5, 0x1, P0 ;  /* 0x000000050b047211 */ /* 0x000fe400000f0eff */
[----:B------:R-:W-:-:S02]  /*0b30*/  LEA R6, P0, R3, R6, 0x2 ;  /* 0x0000000603067211 */ /* 0x000fc400078010ff */
[-C--:B------:R-:W-:Y:S02]  /*0b40*/  ISETP.GE.AND P4, PT, R13, R10.reuse, PT ;  /* 0x0000000a0d00720c */ /* 0x080fe40003f86270 */
[CC--:B------:R-:W-:Y:S02]  /*0b50*/  ISETP.GE.OR P2, PT, R2.reuse, R9.reuse, P6 ;  /* 0x000000090200720c */ /* 0x0c0fe40003746670 */
[----:B------:R-:W-:Y:S02]  /*0b60*/  ISETP.GE.OR P1, PT, R2, R9, P5 ;  /* 0x000000090200720c */ /* 0x000fe40002f26670 */
[----:B------:R-:W-:Y:S01]  /*0b70*/  LEA.HI.X R7, R3, R7, R4, 0x2, P0 ;  /* 0x0000000703077211 */ /* 0x000fe200000f1404 */
[----:B------:R-:W-:Y:S01]  /*0b80*/  VIADD R4, R0, 0x20 ;  /* 0x0000002000047836 */ /* 0x000fe20000000000 */
[----:B------:R-:W-:Y:S01]  /*0b90*/  ISETP.GE.OR P0, PT, R2, R9, P4 ;  /* 0x000000090200720c */ /* 0x000fe20002706670 */
[----:B------:R-:W-:Y:S02]  /*0ba0*/  VIADD R3, R0, 0x28 ;  /* 0x0000002800037836 */ /* 0x000fe40000000000 */
[----:B------:R-:W-:Y:S01]  /*0bb0*/  @!P3 ST.E.128 desc[UR6][R6.64], RZ ;  /* 0x000000ff0600b985 */ /* 0x000fe2000c101d06 */
[----:B------:R-:W-:-:S03]  /*0bc0*/  ISETP.GE.AND P3, PT, R4, R10, PT ;  /* 0x0000000a0400720c */ /* 0x000fc60003f66270 */
[----:B------:R-:W-:Y:S01]  /*0bd0*/  @!P2 ST.E.128 desc[UR6][R6.64+0x800], RZ ;  /* 0x000800ff0600a985 */ /* 0x000fe2000c101d06 */
[----:B------:R-:W-:-:S03]  /*0be0*/  ISETP.GE.AND P2, PT, R3, R10, PT ;  /* 0x0000000a0300720c */ /* 0x000fc60003f46270 */
[----:B------:R-:W-:Y:S01]  /*0bf0*/  @!P1 ST.E.128 desc[UR6][R6.64+0x1000], RZ ;  /* 0x001000ff06009985 */ /* 0x000fe2000c101d06 */
[----:B------:R-:W-:-:S03]  /*0c00*/  ISETP.GE.OR P1, PT, R2, R9, P3 ;  /* 0x000000090200720c */ /* 0x000fc60001f26670 */
[----:B------:R-:W-:Y:S01]  /*0c10*/  @!P0 ST.E.128 desc[UR6][R6.64+0x1800], RZ ;  /* 0x001800ff06008985 */ /* 0x000fe2000c101d06 */
[----:B------:R-:W-:Y:S01]  /*0c20*/  ISETP.GE.OR P0, PT, R2, R9, P2 ;  /* 0x000000090200720c */ /* 0x000fe20001706670 */
[----:B------:R-:W-:-:S08]  /*0c30*/  VIADD R3, R0, 0x30 ;  /* 0x0000003000037836 */ /* 0x000fd00000000000 */
[----:B------:R-:W-:Y:S01]  /*0c40*/  @!P1 ST.E.128 desc[UR6][R6.64+0x2000], RZ ;  /* 0x002000ff06009985 */ /* 0x000fe2000c101d06 */
[----:B------:R-:W-:-:S03]  /*0c50*/  ISETP.GE.AND P1, PT, R3, R10, PT ;  /* 0x0000000a0300720c */ /* 0x000fc60003f26270 */
[----:B------:R-:W-:Y:S01]  /*0c60*/  @!P0 ST.E.128 desc[UR6][R6.64+0x2800], RZ ;  /* 0x002800ff06008985 */ /* 0x000fe2000c101d06 */
[----:B------:R-:W-:Y:S02]  /*0c70*/  ISETP.GE.OR P0, PT, R2, R9, P1 ;  /* 0x000000090200720c */ /* 0x000fe40000f06670 */
[----:B------:R-:W-:-:S11]  /*0c80*/  SHF.R.S32.HI R5, RZ, 0x1f, R12 ;  /* 0x0000001fff057819 */ /* 0x000fd6000001140c */
[----:B------:R-:W-:Y:S01]  /*0c90*/  @!P0 ST.E.128 desc[UR6][R6.64+0x3000], RZ ;  /* 0x003000ff06008985 */ /* 0x000fe2000c101d06 */
[----:B------:R-:W-:Y:S01]  /*0ca0*/  IADD3 R3, P0, R12, R0, RZ ;  /* 0x000000000c037210 */ /* 0x000fe20007f1e0ff */
[----:B------:R-:W-:-:S03]  /*0cb0*/  VIADD R12, R0, 0x38 ;  /* 0x00000038000c7836 */ /* 0x000fc60000000000 */
[----:B------:R-:W-:Y:S02]  /*0cc0*/  LEA.HI.X.SX32 R5, R0, R5, 0x1, P0 ;  /* 0x0000000500057211 */ /* 0x000fe400000f0eff */
[----:B------:R-:W-:-:S04]  /*0cd0*/  LEA R4, P0, R3, R134, 0x2 ;  /* 0x0000008603047211 */ /* 0x000fc800078010ff */
[----:B------:R-:W-:Y:S02]  /*0ce0*/  LEA.HI.X R5, R3, R135, R5, 0x2, P0 ;  /* 0x0000008703057211 */ /* 0x000fe400000f1405 */
[----:B------:R-:W-:Y:S02]  /*0cf0*/  ISETP.GE.AND P0, PT, R12, R10, PT ;  /* 0x0000000a0c00720c */ /* 0x000fe40003f06270 */
[----:B------:R-:W-:Y:S02]  /*0d00*/  P2R R11, PR, RZ, 0x40 ;  /* 0x00000040ff0b7803 */ /* 0x000fe40000000000 */
[----:B------:R-:W-:-:S13]  /*0d10*/  ISETP.GE.OR P6, PT, R2, R9, P0 ;  /* 0x000000090200720c */ /* 0x000fda00007c6670 */
[----:B------:R1:W-:Y:S01]  /*0d20*/  @!P6 ST.E.128 desc[UR6][R6.64+0x3800], RZ ;  /* 0x003800ff0600e985 */ /* 0x0003e2000c101d06 */
[----:B------:R-:W-:-:S04]  /*0d30*/  ISETP.NE.AND P6, PT, R11, RZ, PT ;  /* 0x000000ff0b00720c */ /* 0x000fc80003fc5270 */
[C---:B------:R-:W-:Y:S02]  /*0d40*/  ISETP.NE.OR P6, PT, R8.reuse, RZ, P6 ;  /* 0x000000ff0800720c */ /* 0x040fe400037c5670 */
[C---:B------:R-:W-:Y:S02]  /*0d50*/  ISETP.NE.OR P5, PT, R8.reuse, RZ, P5 ;  /* 0x000000ff0800720c */ /* 0x040fe40002fa5670 */
[C---:B------:R-:W-:Y:S02]  /*0d60*/  ISETP.NE.OR P3, PT, R8.reuse, RZ, P3 ;  /* 0x000000ff0800720c */ /* 0x040fe40001f65670 */
[----:B------:R-:W-:-:S07]  /*0d70*/  ISETP.NE.OR P2, PT, R8, RZ, P2 ;  /* 0x000000ff0800720c */ /* 0x000fce0001745670 */
[----:B------:R-:W-:-:S05]  /*0d80*/  @!P6 IMAD.MOV.U32 R2, RZ, RZ, -0x800000 ;  /* 0xff800000ff02e424 */ /* 0x000fca00078e00ff */
[----:B------:R2:W-:Y:S01]  /*0d90*/  @!P6 ST.E desc[UR6][R4.64+0x20], R2 ;  /* 0x000020020400e985 */ /* 0x0005e2000c101906 */
[C---:B------:R-:W-:Y:S02]  /*0da0*/  ISETP.NE.AND P6, PT, R8.reuse, RZ, PT ;  /* 0x000000ff0800720c */ /* 0x040fe40003fc5270 */
[C---:B------:R-:W-:Y:S02]  /*0db0*/  ISETP.NE.OR P4, PT, R8.reuse, RZ, P4 ;  /* 0x000000ff0800720c */ /* 0x040fe40002785670 */
[----:B------:R-:W-:Y:S02]  /*0dc0*/  ISETP.NE.OR P1, PT, R8, RZ, P1 ;  /* 0x000000ff0800720c */ /* 0x000fe40000f25670 */
[----:B------:R-:W-:Y:S01]  /*0dd0*/  ISETP.GE.OR P6, PT, R0, R10, P6 ;  /* 0x0000000a0000720c */ /* 0x000fe200037c6670 */
[----:B------:R-:W-:Y:S01]  /*0de0*/  @!P5 IMAD.MOV.U32 R0, RZ, RZ, -0x800000 ;  /* 0xff800000ff00d424 */ /* 0x000fe200078e00ff */
[----:B------:R-:W-:Y:S01]  /*0df0*/  ISETP.NE.OR P0, PT, R8, RZ, P0 ;  /* 0x000000ff0800720c */ /* 0x000fe20000705670 */
[----:B------:R-:W-:-:S03]  /*0e00*/  @!P3 IMAD.MOV.U32 R3, RZ, RZ, -0x800000 ;  /* 0xff800000ff03b424 */ /* 0x000fc600078e00ff */
[----:B------:R3:W-:Y:S03]  /*0e10*/  @!P5 ST.E desc[UR6][R4.64+0x40], R0 ;  /* 0x000040000400d985 */ /* 0x0007e6000c101906 */
[----:B-1----:R-:W-:Y:S01]  /*0e20*/  @!P4 IMAD.MOV.U32 R6, RZ, RZ, -0x800000 ;  /* 0xff800000ff06c424 */ /* 0x002fe200078e00ff */
[----:B------:R1:W-:Y:S03]  /*0e30*/  @!P3 ST.E desc[UR6][R4.64+0x80], R3 ;  /* 0x000080030400b985 */ /* 0x0003e6000c101906 */
[----:B------:R-:W-:Y:S02]  /*0e40*/  @!P6 IMAD.MOV.U32 R7, RZ, RZ, -0x800000 ;  /* 0xff800000ff07e424 */ /* 0x000fe400078e00ff */
[----:B--2---:R-:W-:Y:S01]  /*0e50*/  @!P2 IMAD.MOV.U32 R2, RZ, RZ, -0x800000 ;  /* 0xff800000ff02a424 */ /* 0x004fe200078e00ff */
[----:B------:R-:W-:Y:S04]  /*0e60*/  @!P4 ST.E desc[UR6][R4.64+0x60], R6 ;  /* 0x000060060400c985 */ /* 0x000fe8000c101906 */
[----:B------:R2:W-:Y:S01]  /*0e70*/  @!P2 ST.E desc[UR6][R4.64+0xa0], R2 ;  /* 0x0000a0020400a985 */ /* 0x0005e2000c101906 */
[----:B---3--:R-:W-:-:S03]  /*0e80*/  @!P1 IMAD.MOV.U32 R0, RZ, RZ, -0x800000 ;  /* 0xff800000ff009424 */ /* 0x008fc600078e00ff */
[----:B------:R-:W-:Y:S01]  /*0e90*/  @!P6 ST.E desc[UR6][R4.64], R7 ;  /* 0x000000070400e985 */ /* 0x000fe2000c101906 */
[----:B-1----:R-:W-:-:S03]  /*0ea0*/  IMAD.MOV.U32 R3, RZ, RZ, 0x0 ;  /* 0x00000000ff037424 */ /* 0x002fc600078e00ff */
[----:B------:R1:W-:Y:S01]  /*0eb0*/  @!P1 ST.E desc[UR6][R4.64+0xc0], R0 ;  /* 0x0000c00004009985 */ /* 0x0003e2000c101906 */
[----:B--2---:R-:W-:-:S04]  /*0ec0*/  IMAD.MOV.U32 R2, RZ, RZ, R15 ;  /* 0x000000ffff027224 */ /* 0x004fc800078e000f */
[----:B-1----:R-:W-:Y:S05]  /*0ed0*/  @P0 RET.REL.NODEC R2 `(_ZN5flash24flash_fwd_splitkv_kernelI23Flash_fwd_kernel_traitsILi64ELi64ELi256ELi4ELb0ELb0EN7cutlass10bfloat16_tE19Flash_kernel_traitsILi64ELi64ELi256ELi4ES3_EELb1ELb0ELb0ELb0ELb0ELb0ELb1ELb1EEEvNS_16Flash_fwd_paramsE) ;  /* 0xfffffff002480950 */ /* 0x002fea0003c3ffff */
[----:B------:R-:W-:Y:S02]  /*0ee0*/  MOV R0, 0xff800000 ;  /* 0xff80000000007802 */ /* 0x000fe40000000f00 */
[----:B------:R-:W-:Y:S02]  /*0ef0*/  MOV R2, R15 ;  /* 0x0000000f00027202 */ /* 0x000fe40000000f00 */
[----:B------:R-:W-:Y:S01]  /*0f00*/  MOV R3, 0x0 ;  /* 0x0000000000037802 */ /* 0x000fe20000000f00 */
[----:B------:R1:W-:Y:S03]  /*0f10*/  ST.E desc[UR6][R4.64+0xe0], R0 ;  /* 0x0000e00004007985 */ /* 0x0003e6000c101906 */
[----:B-1----:R-:W-:Y:S05]  /*0f20*/  RET.REL.NODEC R2 `(_ZN5flash24flash_fwd_splitkv_kernelI23Flash_fwd_kernel_traitsILi64ELi64ELi256ELi4ELb0ELb0EN7cutlass10bfloat16_tE19Flash_kernel_traitsILi64ELi64ELi256ELi4ES3_EELb1ELb0ELb0ELb0ELb0ELb0ELb1ELb1EEEvNS_16Flash_fwd_paramsE) ;  /* 0xfffffff002347950 */ /* 0x002fea0003c3ffff */
.L_x_1695:
[----:B------:R-:W3:Y:S04]  /*0f30*/  LD.E.64 R2, desc[UR6][R134.64+0x160] ;  /* 0x0001600686027980 */ /* 0x000ee8000c101b00 */
[----:B------:R-:W4:Y:S04]  /*0f40*/  LD.E.64 R4, desc[UR6][R134.64+0x158] ;  /* 0x0001580686047980 */ /* 0x000f28000c101b00 */
[----:B------:R-:W5:Y:S01]  /*0f50*/  LDL R40, [R1+0x158] ;  /* 0x0001580001287983 */ /* 0x000f620000100800 */
[----:B---3--:R-:W-:-:S04]  /*0f60*/  ISETP.NE.U32.AND P1, PT, R2, RZ, PT ;  /* 0x000000ff0200720c */ /* 0x008fc80003f25070 */
[----:B------:R-:W-:-:S13]  /*0f70*/  ISETP.NE.AND.EX P1, PT, R3, RZ, PT, P1 ;  /* 0x000000ff0300720c */ /* 0x000fda0003f25310 */
[----:B------:R-:W3:Y:S01]  /*0f80*/  @P1 LD.E.64 R6, desc[UR6][R134.64+0x168] ;  /* 0x0001680686061980 */ /* 0x000ee2000c101b00 */
[----:B----4-:R-:W-:-:S04]  /*0f90*/  ISETP.NE.U32.AND P0, PT, R4, RZ, PT ;  /* 0x000000ff0400720c */ /* 0x010fc80003f05070 */
[----:B------:R-:W-:Y:S01]  /*0fa0*/  ISETP.NE.AND.EX P0, PT, R5, RZ, PT, P0 ;  /* 0x000000ff0500720c */ /* 0x000fe20003f05300 */
[--C-:B------:R-:W-:Y:S01]  /*0fb0*/  IMAD.MOV.U32 R10, RZ, RZ, R36.reuse ;  /* 0x000000ffff0a7224 */ /* 0x100fe200078e0024 */
[----:B------:R-:W-:-:S11]  /*0fc0*/  @P1 SHF.R.S32.HI R0, RZ, 0x1f, R36 ;  /* 0x0000001fff001819 */ /* 0x000fd60000011424 */
[----:B------:R-:W-:-:S05]  /*0fd0*/  @P0 IMAD.WIDE R4, R36, 0x4, R4 ;  /* 0x0000000424040825 */ /* 0x000fca00078e0204 */
[----:B------:R1:W5:Y:S01]  /*0fe0*/  @P0 LD.E R10, desc[UR6][R4.64] ;  /* 0x00000006040a0980 */ /* 0x000362000c101900 */
[----:B------:R-:W-:Y:S01]  /*0ff0*/  BSSY B0, `(.L_x_1696) ;  /* 0x00000c1000007945 */ /* 0x000fe20003800000 */
[-C--:B---3--:R-:W-:Y:S02]  /*1000*/  @P1 IMAD R7, R7, R36.reuse, RZ ;  /* 0x0000002407071224 */ /* 0x088fe400078e02ff */
[----:B-1----:R-:W-:-:S04]  /*1010*/  @P1 IMAD.WIDE.U32 R4, R6, R36, RZ ;  /* 0x0000002406041225 */ /* 0x002fc800078e00ff */
[----:B------:R-:W-:Y:S02]  /*1020*/  @P1 IMAD R7, R6, R0, R7 ;  /* 0x0000000006071224 */ /* 0x000fe400078e0207 */
[----:B------:R-:W-:Y:S01]  /*1030*/  IMAD.MOV.U32 R6, RZ, RZ, RZ ;  /* 0x000000ffff067224 */ /* 0x000fe200078e00ff */
[C---:B------:R-:W-:Y:S02]  /*1040*/  @P1 LEA R6, P0, R4.reuse, R2, 0x2 ;  /* 0x0000000204061211 */ /* 0x040fe400078010ff */
[----:B------:R-:W-:Y:S01]  /*1050*/  @P1 IADD3 R7, R5, R7, RZ ;  /* 0x0000000705071210 */ /* 0x000fe20007ffe0ff */
[----:B------:R-:W-:Y:S02]  /*1060*/  IMAD.MOV.U32 R0, RZ, RZ, RZ ;  /* 0x000000ffff007224 */ /* 0x000fe400078e00ff */
[----:B------:R-:W-:Y:S01]  /*1070*/  IMAD.MOV.U32 R222, RZ, RZ, R6 ;  /* 0x000000ffffde7224 */ /* 0x000fe200078e0006 */
[----:B------:R-:W-:-:S04]  /*1080*/  @P1 LEA.HI.X R0, R4, R3, R7, 0x2, P0 ;  /* 0x0000000304001211 */ /* 0x000fc800000f1407 */
[----:B------:R-:W-:Y:S02]  /*1090*/  MOV R223, R0 ;  /* 0x0000000000df7202 */ /* 0x000fe40000000f00 */
[----:B------:R-:W-:-:S04]  /*10a0*/  ISETP.NE.U32.AND P0, PT, R222, RZ, PT ;  /* 0x000000ffde00720c */ /* 0x000fc80003f05070 */
[----:B------:R-:W-:-:S13]  /*10b0*/  ISETP.NE.AND.EX P0, PT, R223, RZ, PT, P0 ;  /* 0x000000ffdf00720c */ /* 0x000fda0003f05300 */
[----:B------:R-:W-:Y:S05]  /*10c0*/  @!P0 BRA `(.L_x_1697) ;  /* 0x0000000400708947 */ /* 0x000fea0003800000 */
[----:B------:R-:W3:Y:S04]  /*10d0*/  LD.E R12, desc[UR6][R134.64+0x170] ;  /* 0x00017006860c7980 */ /* 0x000ee8000c101900 */
[----:B------:R-:W4:Y:S01]  /*10e0*/  LD.E R14, desc[UR6][R134.64+0x68] ;  /* 0x00006806860e7980 */ /* 0x000f22000c101900 */
[----:B------:R-:W-:-:S03]  /*10f0*/  LEA R19, R34, 0xffffff00, 0x8 ;  /* 0xffffff0022137811 */ /* 0x000fc600078e40ff */
[----:B------:R-:W2:Y:S01]  /*1100*/  LD.E.64 R20, desc[UR6][R134.64+0x40] ;  /* 0x0000400686147980 */ /* 0x000ea2000c101b00 */
[----:B------:R-:W-:-:S03]  /*1110*/  IABS R4, R19 ;  /* 0x0000001300047213 */ /* 0x000fc60000000000 */
[----:B------:R-:W2:Y:S04]  /*1120*/  LD.E.64 R192, desc[UR6][R134.64+0x38] ;  /* 0x0000380686c07980 */ /* 0x000ea8000c101b00 */
[----:B------:R-:W2:Y:S04]  /*1130*/  LD.E.64 R8, desc[UR6][R134.64+0x28] ;  /* 0x0000280686087980 */ /* 0x000ea8000c101b00 */
[----:B-----5:R-:W2:Y:S04]  /*1140*/  LD.E.64 R10, desc[UR6][R134.64+0x50] ;  /* 0x00005006860a7980 */ /* 0x020ea8000c101b00 */
[----:B------:R-:W5:Y:S01]  /*1150*/  LD.E.64 R26, desc[UR6][R134.64+0x58] ;  /* 0x00005806861a7980 */ /* 0x000f62000c101b00 */
[----:B---3--:R-:W-:-:S04]  /*1160*/  IABS R0, R12 ;  /* 0x0000000c00007213 */ /* 0x008fc80000000000 */
[----:B------:R-:W-:-:S04]  /*1170*/  MOV R5, R0 ;  /* 0x0000000000057202 */ /* 0x000fc80000000f00 */
[----:B------:R-:W1:Y:S08]  /*1180*/  I2F.RP R2, R5 ;  /* 0x0000000500027306 */ /* 0x000e700000209400 */
[----:B-1----:R-:W1:Y:S02]  /*1190*/  MUFU.RCP R2, R2 ;  /* 0x0000000200027308 */ /* 0x002e640000001000 */
[----:B-1----:R-:W-:-:S06]  /*11a0*/  IADD3 R2, R2, 0xffffffe, RZ ;  /* 0x0ffffffe02027810 */ /* 0x002fcc0007ffe0ff */
[----:B------:R-:W1:Y:S01]  /*11b0*/  F2I.FTZ.U32.TRUNC.NTZ R3, R2 ;  /* 0x0000000200037305 */ /* 0x000e62000021f000 */
[----:B------:R-:W-:Y:S01]  /*11c0*/  IABS R6, R12 ;  /* 0x0000000c00067213 */ /* 0x000fe20000000000 */
[----:B-1----:R-:W-:Y:S01]  /*11d0*/  IMAD.MOV R0, RZ, RZ, -R3 ;  /* 0x000000ffff007224 */ /* 0x002fe200078e0a03 */
[----:B------:R-:W-:-:S03]  /*11e0*/  MOV R2, RZ ;  /* 0x000000ff00027202 */ /* 0x000fc60000000f00 */
[----:B------:R-:W-:-:S04]  /*11f0*/  IMAD R0, R0, R5, RZ ;  /* 0x0000000500007224 */ /* 0x000fc800078e02ff */
[----:B------:R-:W-:Y:S01]  /*1200*/  IMAD.HI.U32 R0, R3, R0, R2 ;  /* 0x0000000003007227 */ /* 0x000fe200078e0002 */
[----:B------:R-:W-:-:S03]  /*1210*/  IADD3 R3, RZ, -R6, RZ ;  /* 0x80000006ff037210 */ /* 0x000fc60007ffe0ff */
[----:B------:R-:W-:-:S04]  /*1220*/  IMAD.MOV.U32 R2, RZ, RZ, R4 ;  /* 0x000000ffff027224 */ /* 0x000fc800078e0004 */
[----:B------:R-:W-:-:S04]  /*1230*/  IMAD.HI.U32 R0, R0, R2, RZ ;  /* 0x0000000200007227 */ /* 0x000fc800078e00ff */
[----:B------:R-:W-:-:S05]  /*1240*/  IMAD R2, R0, R3, R2 ;  /* 0x0000000300027224 */ /* 0x000fca00078e0202 */
[----:B------:R-:W-:-:S13]  /*1250*/  ISETP.GT.U32.AND P1, PT, R5, R2, PT ;  /* 0x000000020500720c */ /* 0x000fda0003f24070 */
[----:B------:R-:W-:-:S05]  /*1260*/  @!P1 IMAD.IADD R2, R2, 0x1, -R5 ;  /* 0x0000000102029824 */ /* 0x000fca00078e0a05 */
[----:B------:R-:W-:Y:S02]  /*1270*/  ISETP.GE.U32.AND P2, PT, R2, R5, PT ;  /* 0x000000050200720c */ /* 0x000fe40003f46070 */
[----:B------:R-:W-:Y:S01]  /*1280*/  LOP3.LUT R2, R19, R12, RZ, 0x3c, !PT ;  /* 0x0000000c13027212 */ /* 0x000fe200078e3cff */
[----:B------:R-:W3:Y:S01]  /*1290*/  LD.E.64 R4, desc[UR6][R134.64+0x20] ;  /* 0x0000200686047980 */ /* 0x000ee2000c101b00 */
[----:B------:R-:W-:Y:S02]  /*12a0*/  @!P1 IADD3 R0, R0, 0x1, RZ ;  /* 0x0000000100009810 */ /* 0x000fe40007ffe0ff */
[----:B------:R-:W-:Y:S02]  /*12b0*/  ISETP.GE.AND P0, PT, R2, RZ, PT ;  /* 0x000000ff0200720c */ /* 0x000fe40003f06270 */
[----:B------:R-:W-:-:S05]  /*12c0*/  ISETP.NE.AND P1, PT, R12, RZ, PT ;  /* 0x000000ff0c00720c */ /* 0x000fca0003f25270 */
[----:B------:R-:W-:-:S05]  /*12d0*/  @P2 VIADD R0, R0, 0x1 ;  /* 0x0000000100002836 */ /* 0x000fca0000000000 */
[----:B------:R-:W-:-:S05]  /*12e0*/  MOV R6, R0 ;  /* 0x0000000000067202 */ /* 0x000fca0000000f00 */
[----:B------:R-:W-:Y:S01]  /*12f0*/  @!P0 IMAD.MOV R6, RZ, RZ, -R6 ;  /* 0x000000ffff068224 */ /* 0x000fe200078e0a06 */
[----:B------:R-:W-:-:S05]  /*1300*/  @!P1 LOP3.LUT R6, RZ, R12, RZ, 0x33, !PT ;  /* 0x0000000cff069212 */ /* 0x000fca00078e33ff */
[----:B------:R-:W-:-:S05]  /*1310*/  IMAD.WIDE R2, R6, 0x4, R222 ;  /* 0x0000000406027825 */ /* 0x000fca00078e02de */
[----:B------:R1:W3:Y:S01]  /*1320*/  LD.E R7, desc[UR6][R2.64] ;  /* 0x0000000602077980 */ /* 0x0002e2000c101900 */
[----:B----4-:R-:W-:-:S04]  /*1330*/  IABS R0, R14 ;  /* 0x0000000e00007213 */ /* 0x010fc80000000000 */
[----:B------:R-:W-:-:S04]  /*1340*/  MOV R15, R0 ;  /* 0x00000000000f7202 */ /* 0x000fc80000000f00 */
        /* <DEDUP_REMOVED lines=14> */
[----:B------:R-:W-:Y:S01]  /*1430*/  ISETP.GT.U32.AND P1, PT, R15, R0, PT ;  /* 0x000000000f00720c */ /* 0x000fe20003f24070 */
[----:B------:R-:W-:-:S12]  /*1440*/  IMAD.MOV R6, RZ, RZ, -R6 ;  /* 0x000000ffff067224 */ /* 0x000fd800078e0a06 */
[----:B------:R-:W-:-:S04]  /*1450*/  @!P1 IADD3 R0, R0, -R15, RZ ;  /* 0x8000000f00009210 */ /* 0x000fc80007ffe0ff */
[----:B------:R-:W-:Y:S02]  /*1460*/  ISETP.GE.U32.AND P2, PT, R0, R15, PT ;  /* 0x0000000f0000720c */ /* 0x000fe40003f46070 */
[----:B------:R-:W-:Y:S02]  /*1470*/  LOP3.LUT R0, R40, R14, RZ, 0x3c, !PT ;  /* 0x0000000e28007212 */ /* 0x000fe400078e3cff */
[----:B------:R-:W-:Y:S02]  /*1480*/  @!P1 IADD3 R2, R2, 0x1, RZ ;  /* 0x0000000102029810 */ /* 0x000fe40007ffe0ff */
[----:B------:R-:W-:Y:S02]  /*1490*/  ISETP.GE.AND P0, PT, R0, RZ, PT ;  /* 0x000000ff0000720c */ /* 0x000fe40003f06270 */
[----:B------:R-:W-:-:S05]  /*14a0*/  ISETP.NE.AND P1, PT, R14, RZ, PT ;  /* 0x000000ff0e00720c */ /* 0x000fca0003f25270 */
[----:B------:R-:W-:Y:S01]  /*14b0*/  @P2 VIADD R2, R2, 0x1 ;  /* 0x0000000102022836 */ /* 0x000fe20000000000 */
[----:B--2---:R1:W-:Y:S03]  /*14c0*/  STL.64 [R1+0x10], R20 ;  /* 0x0000101401007387 */ /* 0x0043e60000100a00 */
[----:B------:R-:W-:-:S04]  /*14d0*/  IMAD.MOV.U32 R0, RZ, RZ, R2 ;  /* 0x000000ffff007224 */ /* 0x000fc800078e0002 */
[----:B------:R-:W-:Y:S01]  /*14e0*/  @!P0 IMAD.MOV R0, RZ, RZ, -R0 ;  /* 0x000000ffff008224 */ /* 0x000fe200078e0a00 */
[----:B------:R-:W-:-:S04]  /*14f0*/  @!P1 LOP3.LUT R0, RZ, R14, RZ, 0x33, !PT ;  /* 0x0000000eff009212 */ /* 0x000fc800078e33ff */
[--C-:B------:R-:W-:Y:S01]  /*1500*/  SHF.R.S32.HI R28, RZ, 0x1f, R0.reuse ;  /* 0x0000001fff1c7819 */ /* 0x100fe20000011400 */
[----:B------:R-:W-:Y:S01]  /*1510*/  IMAD.MOV.U32 R18, RZ, RZ, R0 ;  /* 0x000000ffff127224 */ /* 0x000fe200078e0000 */
[----:B---3--:R-:W-:Y:S01]  /*1520*/  SHF.R.S32.HI R16, RZ, 0x1f, R7 ;  /* 0x0000001fff107819 */ /* 0x008fe20000011407 */
[-C--:B------:R-:W-:Y:S02]  /*1530*/  IMAD R3, R5, R7.reuse, RZ ;  /* 0x0000000705037224 */ /* 0x080fe400078e02ff */
[----:B------:R-:W-:Y:S02]  /*1540*/  IMAD R5, R12, R6, R19 ;  /* 0x000000060c057224 */ /* 0x000fe400078e0213 */
[C---:B------:R-:W-:Y:S02]  /*1550*/  IMAD R3, R4.reuse, R16, R3 ;  /* 0x0000001004037224 */ /* 0x040fe400078e0203 */
[----:B------:R-:W-:Y:S01]  /*1560*/  IMAD.WIDE.U32 R12, R4, R7, RZ ;  /* 0x00000007040c7225 */ /* 0x000fe200078e00ff */
[----:B------:R-:W-:-:S03]  /*1570*/  SHF.R.S32.HI R15, RZ, 0x1f, R5 ;  /* 0x0000001fff0f7819 */ /* 0x000fc60000011405 */
[----:B------:R-:W-:Y:S01]  /*1580*/  IMAD R4, R193, R5, RZ ;  /* 0x00000005c1047224 */ /* 0x000fe200078e02ff */
[----:B------:R-:W-:Y:S02]  /*1590*/  IADD3 R3, R13, R3, RZ ;  /* 0x000000030d037210 */ /* 0x000fe40007ffe0ff */
[----:B------:R-:W-:Y:S01]  /*15a0*/  MOV R2, R12 ;  /* 0x0000000c00027202 */ /* 0x000fe20000000f00 */
[----:B------:R-:W-:-:S04]  /*15b0*/  IMAD R4, R192, R15, R4 ;  /* 0x0000000fc0047224 */ /* 0x000fc800078e0204 */
[----:B------:R-:W-:-:S04]  /*15c0*/  IMAD.WIDE.U32 R2, R5, R192, R2 ;  /* 0x000000c005027225 */ /* 0x000fc800078e0002 */
[-C--:B------:R-:W-:Y:S01]  /*15d0*/  IMAD R9, R9, R7.reuse, RZ ;  /* 0x0000000709097224 */ /* 0x080fe200078e02ff */
        /* <DEDUP_REMOVED lines=11> */
.L_x_1697:
[----:B------:R-:W3:Y:S01]  /*1690*/  LD.E R9, desc[UR6][R134.64+0x68] ;  /* 0x0000680686097980 */ /* 0x000ee2000c101900 */
[----:B------:R-:W-:-:S03]  /*16a0*/  ISETP.NE.AND P3, PT, R14, -0x1, PT ;  /* 0xffffffff0e00780c */ /* 0x000fc60003f65270 */
[----:B------:R-:W4:Y:S04]  /*16b0*/  LD.E.64 R2, desc[UR6][R134.64+0x40] ;  /* 0x0000400686027980 */ /* 0x000f28000c101b00 */
[----:B------:R-:W2:Y:S04]  /*16c0*/  LD.E.64 R192, desc[UR6][R134.64+0x38] ;  /* 0x0000380686c07980 */ /* 0x000ea8000c101b00 */
[----:B------:R-:W2:Y:S04]  /*16d0*/  LD.E.64 R20, desc[UR6][R134.64+0x50] ;  /* 0x0000500686147980 */ /* 0x000ea8000c101b00 */
[----:B------:R-:W2:Y:S04]  /*16e0*/  @!P3 LD.E.64 R6, desc[UR6][R134.64+0x20] ;  /* 0x000020068606b980 */ /* 0x000ea8000c101b00 */
[----:B------:R-:W2:Y:S04]  /*16f0*/  @!P3 LD.E.64 R16, desc[UR6][R134.64+0x28] ;  /* 0x000028068610b980 */ /* 0x000ea8000c101b00 */
[----:B------:R1:W5:Y:S02]  /*1700*/  LD.E.64 R26, desc[UR6][R134.64+0x58] ;  /* 0x00005806861a7980 */ /* 0x000364000c101b00 */
[----:B-----5:R-:W-:-:S02]  /*1710*/  IABS R4, R40 ;  /* 0x0000002800047213 */ /* 0x020fc40000000000 */
[----:B------:R-:W-:Y:S02]  /*1720*/  @!P3 SHF.R.S32.HI R12, RZ, 0x1f, R10 ;  /* 0x0000001fff0cb819 */ /* 0x000fe4000001140a */
[----:B------:R-:W-:Y:S02]  /*1730*/  LEA R19, R34, 0xffffff00, 0x8 ;  /* 0xffffff0022137811 */ /* 0x000fe400078e40ff */
[----:B---3--:R-:W-:-:S04]  /*1740*/  IABS R0, R9 ;  /* 0x0000000900007213 */ /* 0x008fc80000000000 */
[----:B------:R-:W-:Y:S01]  /*1750*/  MOV R15, R0 ;  /* 0x00000000000f7202 */ /* 0x000fe20000000f00 */
[----:B----4-:R3:W-:Y:S01]  /*1760*/  STL.64 [R1+0x10], R2 ;  /* 0x0000100201007387 */ /* 0x0107e20000100a00 */
[----:B------:R-:W-:Y:S02]  /*1770*/  IMAD.MOV.U32 R18, RZ, RZ, R2 ;  /* 0x000000ffff127224 */ /* 0x000fe400078e0002 */
[----:B---3--:R-:W3:Y:S08]  /*1780*/  I2F.RP R2, R15 ;  /* 0x0000000f00027306 */ /* 0x008ef00000209400 */
[----:B---3--:R-:W3:Y:S01]  /*1790*/  MUFU.RCP R2, R2 ;  /* 0x0000000200027308 */ /* 0x008ee20000001000 */
[----:B------:R-:W-:Y:S01]  /*17a0*/  MOV R22, R3 ;  /* 0x0000000300167202 */ /* 0x000fe20000000f00 */
[----:B---3--:R-:W-:-:S06]  /*17b0*/  VIADD R2, R2, 0xffffffe ;  /* 0x0ffffffe02027836 */ /* 0x008fcc0000000000 */
[----:B------:R-:W3:Y:S01]  /*17c0*/  F2I.FTZ.U32.TRUNC.NTZ R3, R2 ;  /* 0x0000000200037305 */ /* 0x000ee2000021f000 */
[----:B------:R-:W-:Y:S02]  /*17d0*/  IABS R5, R9 ;  /* 0x0000000900057213 */ /* 0x000fe40000000000 */
[----:B---3--:R-:W-:Y:S01]  /*17e0*/  IADD3 R0, RZ, -R3, RZ ;  /* 0x80000003ff007210 */ /* 0x008fe20007ffe0ff */
[----:B------:R-:W-:-:S04]  /*17f0*/  IMAD.MOV.U32 R2, RZ, RZ, RZ ;  /* 0x000000ffff027224 */ /* 0x000fc800078e00ff */
[----:B------:R-:W-:-:S04]  /*1800*/  IMAD R0, R0, R15, RZ ;  /* 0x0000000f00007224 */ /* 0x000fc800078e02ff */
[----:B------:R-:W-:Y:S01]  /*1810*/  IMAD.HI.U32 R2, R3, R0, R2 ;  /* 0x0000000003027227 */ /* 0x000fe200078e0002 */
[----:B------:R-:W-:-:S03]  /*1820*/  MOV R0, R4 ;  /* 0x0000000400007202 */ /* 0x000fc60000000f00 */
[----:B------:R-:W-:Y:S02]  /*1830*/  IMAD.MOV R3, RZ, RZ, -R5 ;  /* 0x000000ffff037224 */ /* 0x000fe400078e0a05 */
[----:B------:R-:W-:Y:S01]  /*1840*/  IMAD.HI.U32 R8, R2, R0, RZ ;  /* 0x0000000002087227 */ /* 0x000fe200078e00ff */
[----:B------:R-:W-:-:S03]  /*1850*/  @!P3 SHF.R.S32.HI R5, RZ, 0x1f, R11 ;  /* 0x0000001fff05b819 */ /* 0x000fc6000001140b */
[----:B------:R-:W-:Y:S02]  /*1860*/  IMAD R0, R8, R3, R0 ;  /* 0x0000000308007224 */ /* 0x000fe400078e0200 */
[----:B--2---:R-:W-:-:S03]  /*1870*/  @!P3 IMAD R2, R193, R11, RZ ;  /* 0x0000000bc102b224 */ /* 0x004fc600078e02ff */
[----:B------:R-:W-:Y:S01]  /*1880*/  ISETP.GT.U32.AND P0, PT, R15, R0, PT ;  /* 0x000000000f00720c */ /* 0x000fe20003f04070 */
[----:B------:R-:W-:Y:S02]  /*1890*/  @!P3 IMAD R5, R5, R192, R2 ;  /* 0x000000c00505b224 */ /* 0x000fe400078e0202 */
[----:B------:R-:W-:Y:S01]  /*18a0*/  @!P3 IMAD.WIDE.U32 R2, R192, R11, RZ ;  /* 0x0000000bc002b225 */ /* 0x000fe200078e00ff */
[----:B------:R-:W-:-:S03]  /*18b0*/  @P3 IADD3 R4, R11, R14, RZ ;  /* 0x0000000e0b043210 */ /* 0x000fc60007ffe0ff */
[----:B------:R-:W-:Y:S02]  /*18c0*/  @!P3 IMAD.IADD R3, R3, 0x1, R5 ;  /* 0x000000010303b824 */ /* 0x000fe400078e0205 */
[----:B------:R-:W-:Y:S02]  /*18d0*/  @!P3 IMAD R7, R7, R10, RZ ;  /* 0x0000000a0707b224 */ /* 0x000fe400078e02ff */
[-C--:B------:R-:W-:Y:S02]  /*18e0*/  @P3 IMAD R13, R193, R4.reuse, RZ ;  /* 0x00000004c10d3224 */ /* 0x080fe400078e02ff */
[----:B------:R-:W-:Y:S01]  /*18f0*/  @P3 IMAD.WIDE.U32 R4, R192, R4, RZ ;  /* 0x00000004c0043225 */ /* 0x000fe200078e00ff */
[----:B------:R-:W-:-:S03]  /*1900*/  @!P0 IADD3 R0, R0, -R15, RZ ;  /* 0x8000000f00008210 */ /* 0x000fc60007ffe0ff */
[----:B------:R-:W-:Y:S01]  /*1910*/  @!P3 IMAD.WIDE.U32 R2, R6, R10, R2 ;  /* 0x0000000a0602b225 */ /* 0x000fe200078e0002 */
[----:B------:R-:W-:-:S03]  /*1920*/  ISETP.GE.U32.AND P2, PT, R0, R15, PT ;  /* 0x0000000f0000720c */ /* 0x000fc60003f46070 */
[----:B------:R-:W-:Y:S01]  /*1930*/  @!P3 IMAD R7, R6, R12, R7 ;  /* 0x0000000c0607b224 */ /* 0x000fe200078e0207 */
[----:B------:R-:W-:Y:S02]  /*1940*/  @P3 IADD3 R6, R5, R13, RZ ;  /* 0x0000000d05063210 */ /* 0x000fe40007ffe0ff */
[----:B------:R-:W-:Y:S01]  /*1950*/  @!P3 MOV R4, R2 ;  /* 0x000000020004b202 */ /* 0x000fe20000000f00 */
[----:B------:R-:W-:Y:S01]  /*1960*/  @!P3 IMAD.IADD R6, R3, 0x1, R7 ;  /* 0x000000010306b824 */ /* 0x000fe200078e0207 */
[----:B------:R-:W-:Y:S01]  /*1970*/  @!P3 SHF.R.S32.HI R0, RZ, 0x1f, R11 ;  /* 0x0000001fff00b819 */ /* 0x000fe2000001140b */
[----:B------:R-:W-:Y:S01]  /*1980*/  @!P3 IMAD R3, R22, R11, RZ ;  /* 0x0000000b1603b224 */ /* 0x000fe200078e02ff */
[----:B------:R-:W-:Y:S01]  /*1990*/  LOP3.LUT R2, R40, R9, RZ, 0x3c, !PT ;  /* 0x0000000928027212 */ /* 0x000fe200078e3cff */
[----:B------:R-:W-:Y:S01]  /*19a0*/  IMAD R5, R193, R19, RZ ;  /* 0x00000013c1057224 */ /* 0x000fe200078e02ff */
[----:B------:R-:W-:Y:S01]  /*19b0*/  SHF.R.S32.HI R15, RZ, 0x1f, R19 ;  /* 0x0000001fff0f7819 */ /* 0x000fe20000011413 */
[----:B------:R-:W-:Y:S01]  /*19c0*/  @!P3 IMAD R0, R0, R18, R3 ;  /* 0x000000120000b224 */ /* 0x000fe200078e0203 */
[----:B------:R-:W-:Y:S01]  /*19d0*/  ISETP.GE.AND P1, PT, R2, RZ, PT ;  /* 0x000000ff0200720c */ /* 0x000fe20003f26270 */
[----:B------:R-:W-:Y:S01]  /*19e0*/  IMAD.MOV.U32 R3, RZ, RZ, R6 ;  /* 0x000000ffff037224 */ /* 0x000fe200078e0006 */
[----:B------:R-:W-:-:S02]  /*19f0*/  MOV R2, R4 ;  /* 0x0000000400027202 */ /* 0x000fc40000000f00 */
[----:B------:R-:W-:Y:S02]  /*1a00*/  @!P0 IADD3 R8, R8, 0x1, RZ ;  /* 0x0000000108088810 */ /* 0x000fe40007ffe0ff */
[----:B------:R-:W-:Y:S01]  /*1a10*/  ISETP.NE.AND P0, PT, R9, RZ, PT ;  /* 0x000000ff0900720c */ /* 0x000fe20003f05270 */
[----:B------:R-:W-:Y:S02]  /*1a20*/  IMAD R5, R15, R192, R5 ;  /* 0x000000c00f057224 */ /* 0x000fe400078e0205 */
[----:B------:R-:W-:Y:S01]  /*1a30*/  IMAD.WIDE.U32 R2, R192, R19, R2 ;  /* 0x00000013c0027225 */ /* 0x000fe200078e0002 */
[----:B------:R-:W-:-:S03]  /*1a40*/  @P2 IADD3 R8, R8, 0x1, RZ ;  /* 0x0000000108082810 */ /* 0x000fc60007ffe0ff */
[----:B------:R-:W-:-:S04]  /*1a50*/  @!P3 IMAD.WIDE.U32 R6, R18, R11, RZ ;  /* 0x0000000b1206b225 */ /* 0x000fc800078e00ff */
[----:B------:R-:W-:Y:S01]  /*1a60*/  IMAD.IADD R5, R3, 0x1, R5 ;  /* 0x0000000103057824 */ /* 0x000fe200078e0205 */
[----:B------:R-:W-:Y:S02]  /*1a70*/  @!P3 IADD3 R3, R7, R0, RZ ;  /* 0x000000000703b210 */ /* 0x000fe40007ffe0ff */
[----:B------:R-:W-:Y:S02]  /*1a80*/  MOV R0, R8 ;  /* 0x0000000800007202 */ /* 0x000fe40000000f00 */
[----:B------:R-:W-:Y:S01]  /*1a90*/  MOV R4, R2 ;  /* 0x0000000200047202 */ /* 0x000fe20000000f00 */
[----:B------:R-:W-:Y:S01]  /*1aa0*/  @!P3 IMAD.MOV.U32 R2, RZ, RZ, R6 ;  /* 0x000000ffff02b224 */ /* 0x000fe200078e0006 */
[----:B------:R-:W-:Y:S02]  /*1ab0*/  @!P1 IADD3 R0, -R0, RZ, RZ ;  /* 0x000000ff00009210 */ /* 0x000fe40007ffe1ff */
[----:B------:R-:W-:Y:S01]  /*1ac0*/  @!P0 LOP3.LUT R0, RZ, R9, RZ, 0x33, !PT ;  /* 0x00000009ff008212 */ /* 0x000fe200078e33ff */
[----:B------:R-:W-:Y:S01]  /*1ad0*/  @P3 IMAD.IADD R8, R11, 0x1, R14 ;  /* 0x000000010b083824 */ /* 0x000fe200078e020e */
[----:B------:R-:W-:Y:S01]  /*1ae0*/  @!P3 SHF.R.S32.HI R6, RZ, 0x1f, R10 ;  /* 0x0000001fff06b819 */ /* 0x000fe2000001140a */
[----:B------:R-:W-:Y:S01]  /*1af0*/  @!P3 IMAD R7, R17, R10, RZ ;  /* 0x0000000a1107b224 */ /* 0x000fe200078e02ff */
[----:B------:R-:W-:Y:S01]  /*1b00*/  SHF.R.S32.HI R28, RZ, 0x1f, R0 ;  /* 0x0000001fff1c7819 */ /* 0x000fe20000011400 */
[----:B------:R-:W-:-:S02]  /*1b10*/  IMAD R11, R21, R0, RZ ;  /* 0x00000000150b7224 */ /* 0x000fc400078e02ff */
[----:B------:R-:W-:Y:S02]  /*1b20*/  @P3 IMAD R14, R22, R8, RZ ;  /* 0x00000008160e3224 */ /* 0x000fe400078e02ff */
[----:B------:R-:W-:Y:S02]  /*1b30*/  @!P3 IMAD R12, R16, R6, R7 ;  /* 0x00000006100cb224 */ /* 0x000fe400078e0207 */
[----:B------:R-:W-:-:S04]  /*1b40*/  @P3 IMAD.WIDE.U32 R8, R18, R8, RZ ;  /* 0x0000000812083225 */ /* 0x000fc800078e00ff */
[----:B------:R-:W-:-:S04]  /*1b50*/  @!P3 IMAD.WIDE.U32 R6, R16, R10, R2 ;  /* 0x0000000a1006b225 */ /* 0x000fc800078e0002 */
[----:B------:R-:W-:Y:S01]  /*1b60*/  IMAD.WIDE.U32 R2, R20, R0, R4 ;  /* 0x0000000014027225 */ /* 0x000fe200078e0004 */
[----:B------:R-:W-:-:S03]  /*1b70*/  @P3 IADD3 R14, R9, R14, RZ ;  /* 0x0000000e090e3210 */ /* 0x000fc60007ffe0ff */
[----:B------:R-:W-:Y:S01]  /*1b80*/  IMAD R4, R20, R28, R11 ;  /* 0x0000001c14047224 */ /* 0x000fe200078e020b */
[----:B------:R-:W-:Y:S01]  /*1b90*/  @P3 MOV R10, R8 ;  /* 0x00000008000a3202 */ /* 0x000fe20000000f00 */
[----:B------:R-:W-:Y:S01]  /*1ba0*/  @!P3 IMAD.IADD R14, R7, 0x1, R12 ;  /* 0x00000001070eb824 */ /* 0x000fe200078e020c */
[----:B------:R-:W-:Y:S01]  /*1bb0*/  @!P3 MOV R10, R6 ;  /* 0x00000006000ab202 */ /* 0x000fe20000000f00 */
[----:B------:R-:W-:Y:S01]  /*1bc0*/  IMAD.IADD R24, R3, 0x1, R4 ;  /* 0x0000000103187824 */ /* 0x000fe200078e0204 */
[----:B------:R-:W-:Y:S02]  /*1bd0*/  MOV R17, R2 ;  /* 0x0000000200117202 */ /* 0x000fe40000000f00 */
[----:B------:R-:W-:Y:S02]  /*1be0*/  MOV R5, R19 ;  /* 0x0000001300057202 */ /* 0x000fe40000000f00 */
[----:B-1----:R-:W-:Y:S02]  /*1bf0*/  MOV R18, R0 ;  /* 0x0000000000127202 */ /* 0x002fe40000000f00 */
.L_x_1698:
[----:B------:R-:W-:Y:S05]  /*1c00*/  BSYNC B0 ;  /* 0x0000000000007941 */ /* 0x000fea0003800000 */
.L_x_1696:
[----:B------:R-:W2:Y:S04]  /*1c10*/  LD.E R2, desc[UR6][R134.64+0xc0] ;  /* 0x0000c00686027980 */ /* 0x000ea8000c101900 */
[----:B------:R-:W3:Y:S01]  /*1c20*/  LDL R33, [R1+0x10] ;  /* 0x0000100001217983 */ /* 0x000ee20000100800 */
[----:B------:R-:W-:-:S03]  /*1c30*/  ISETP.NE.AND P1, PT, R29, -0x1, PT ;  /* 0xffffffff1d00780c */ /* 0x000fc60003f25270 */
[----:B------:R-:W4:Y:S04]  /*1c40*/  LDL R35, [R1+0x14] ;  /* 0x0000140001237983 */ /* 0x000f280000100800 */
[----:B------:R-:W4:Y:S04]  /*1c50*/  LD.E.64 R8, desc[UR6][R134.64+0x30] ;  /* 0x0000300686087980 */ /* 0x000f28000c101b00 */
[----:B------:R-:W4:Y:S04]  /*1c60*/  LD.E.64 R12, desc[UR6][R134.64+0x48] ;  /* 0x00004806860c7980 */ /* 0x000f28000c101b00 */
[----:B------:R-:W4:Y:S04]  /*1c70*/  @!P1 LD.E.64 R6, desc[UR6][R134.64+0x18] ;  /* 0x0000180686069980 */ /* 0x000f28000c101b00 */
[----:B------:R-:W4:Y:S04]  /*1c80*/  LD.E.64 R22, desc[UR6][R134.64+0x10] ;  /* 0x0000100686167980 */ /* 0x000f28000c101b00 */
[----:B------:R-:W4:Y:S04]  /*1c90*/  LD.E.64 R20, desc[UR6][R134.64+0x8] ;  /* 0x0000080686147980 */ /* 0x000f28000c101b00 */
[----:B------:R1:W5:Y:S04]  /*1ca0*/  @P4 LD.E R30, desc[UR6][R30.64] ;  /* 0x000000061e1e4980 */ /* 0x000368000c101900 */
[----:B------:R2:W5:Y:S01]  /*1cb0*/  LD.E.64 R194, desc[UR6][R134.64] ;  /* 0x0000000686c27980 */ /* 0x000562000c101b00 */
[----:B------:R-:W-:-:S04]  /*1cc0*/  SHF.R.S32.HI R32, RZ, 0x1f, R37 ;  /* 0x0000001fff207819 */ /* 0x000fc80000011425 */
[----:B------:R-:W-:-:S04]  /*1cd0*/  LEA.HI R0, R32, R37, RZ, 0x3 ;  /* 0x0000002520007211 */ /* 0x000fc800078f18ff */
[----:B------:R-:W-:-:S05]  /*1ce0*/  SHF.R.S32.HI R78, RZ, 0x3, R0 ;  /* 0x00000003ff4e7819 */ /* 0x000fca0000011400 */
[----:B------:R-:W-:Y:S01]  /*1cf0*/  IMAD.SHL.U32 R4, R78, 0x40, RZ ;  /* 0x000000404e047824 */ /* 0x000fe200078e00ff */
[----:B-1----:R-:W-:Y:S02]  /*1d00*/  LEA.HI R31, R32, R37, RZ, 0x4 ;  /* 0x00000025201f7211 */ /* 0x002fe400078f20ff */
[----:B------:R-:W-:Y:S02]  /*1d10*/  SHF.R.S32.HI R244, RZ, 0x1f, R36 ;  /* 0x0000001ffff47819 */ /* 0x000fe40000011424 */
[----:B------:R-:W-:Y:S01]  /*1d20*/  SHF.R.S32.HI R79, RZ, 0x1f, R78 ;  /* 0x0000001fff4f7819 */ /* 0x000fe2000001144e */
[----:B------:R-:W-:Y:S01]  /*1d30*/  IMAD.MOV.U32 R189, RZ, RZ, 0x20 ;  /* 0x00000020ffbd7424 */ /* 0x000fe200078e00ff */
[C---:B------:R-:W-:Y:S01]  /*1d40*/  SHF.L.U64.HI R173, R192.reuse, 0x4, R193 ;  /* 0x00000004c0ad7819 */ /* 0x040fe200000102c1 */
[----:B------:R-:W-:Y:S01]  /*1d50*/  IMAD.SHL.U32 R172, R192, 0x10, RZ ;  /* 0x00000010c0ac7824 */ /* 0x000fe200078e00ff */
[----:B------:R-:W-:Y:S01]  /*1d60*/  SHF.R.S32.HI R247, RZ, 0x4, R31 ;  /* 0x00000004fff77819 */ /* 0x000fe2000001141f */
[----:B--2---:R1:W-:Y:S02]  /*1d70*/  STL [R1], R2 ;  /* 0x0000000201007387 */ /* 0x0043e40000100800 */
[----:B-1----:R-:W-:-:S05]  /*1d80*/  LOP3.LUT R2, R0, 0xfffffff8, RZ, 0xc0, !PT ;  /* 0xfffffff800027812 */ /* 0x002fca00078ec0ff */
[----:B------:R-:W-:-:S04]  /*1d90*/  IMAD.IADD R246, R37, 0x1, -R2 ;  /* 0x0000000125f67824 */ /* 0x000fc800078e0a02 */
[----:B------:R-:W-:-:S05]  /*1da0*/  IMAD.SHL.U32 R132, R246, 0x8, RZ ;  /* 0x00000008f6847824 */ /* 0x000fca00078e00ff */
[----:B------:R-:W-:Y:S02]  /*1db0*/  IADD3 R2, P0, R132, R10, RZ ;  /* 0x0000000a84027210 */ /* 0x000fe40007f1e0ff */
[----:B------:R-:W-:Y:S01]  /*1dc0*/  SHF.R.S32.HI R133, RZ, 0x1f, R132 ;  /* 0x0000001fff857819 */ /* 0x000fe20000011484 */
[----:B---3--:R-:W-:Y:S01]  /*1dd0*/  IMAD R0, R15, R33, RZ ;  /* 0x000000210f007224 */ /* 0x008fe200078e02ff */
[----:B------:R-:W-:Y:S02]  /*1de0*/  LOP3.LUT R10, R4, 0x1c0, RZ, 0xc0, !PT ;  /* 0x000001c0040a7812 */ /* 0x000fe400078ec0ff */
[----:B------:R-:W-:Y:S01]  /*1df0*/  IADD3.X R3, R133, R14, RZ, P0, !PT ;  /* 0x0000000e85037210 */ /* 0x000fe200007fe4ff */
[C---:B----4-:R-:W-:Y:S01]  /*1e00*/  IMAD R0, R5.reuse, R35, R0 ;  /* 0x0000002305007224 */ /* 0x050fe200078e0200 */
[----:B------:R-:W-:Y:S02]  /*1e10*/  LOP3.LUT R4, R10, 0x38, R132, 0xf8, !PT ;  /* 0x000000380a047812 */ /* 0x000fe400078ef884 */
[----:B------:R-:W-:Y:S01]  /*1e20*/  SHF.R.U32.HI R10, RZ, 0x3, R10 ;  /* 0x00000003ff0a7819 */ /* 0x000fe2000001160a */
[----:B------:R-:W-:-:S03]  /*1e30*/  IMAD.WIDE.U32 R2, R5, R33, R2 ;  /* 0x0000002105027225 */ /* 0x000fc600078e0002 */
[----:B------:R-:W-:Y:S01]  /*1e40*/  LOP3.LUT R25, R4, R10, RZ, 0x3c, !PT ;  /* 0x0000000a04197212 */ /* 0x000fe200078e3cff */
[----:B------:R-:W-:Y:S01]  /*1e50*/  IMAD.IADD R3, R3, 0x1, R0 ;  /* 0x0000000103037824 */ /* 0x000fe200078e0200 */
[----:B------:R-:W-:Y:S01]  /*1e60*/  LOP3.LUT R4, R31, 0xfffffff0, RZ, 0xc0, !PT ;  /* 0xfffffff01f047812 */ /* 0x000fe200078ec0ff */
[----:B-----5:R-:W-:-:S04]  /*1e70*/  IMAD R0, R27, R18, RZ ;  /* 0x000000121b007224 */ /* 0x020fc800078e02ff */
[-C--:B------:R-:W-:Y:S02]  /*1e80*/  IMAD R16, R28, R26.reuse, R0 ;  /* 0x0000001a1c107224 */ /* 0x080fe400078e0200 */
[----:B------:R-:W-:Y:S02]  /*1e90*/  IMAD.IADD R0, R37, 0x1, -R4 ;  /* 0x0000000125007824 */ /* 0x000fe400078e0a04 */
[----:B------:R-:W-:-:S03]  /*1ea0*/  IMAD.WIDE.U32 R10, R18, R26, R2 ;  /* 0x0000001a120a7225 */ /* 0x000fc600078e0002 */
[----:B------:R-:W-:Y:S01]  /*1eb0*/  SHF.R.S32.HI R3, RZ, 0x1f, R0 ;  /* 0x0000001fff037819 */ /* 0x000fe20000011400 */
[----:B------:R-:W-:-:S03]  /*1ec0*/  @!P1 IMAD R2, R7, R36, RZ ;  /* 0x0000002407029224 */ /* 0x000fc600078e02ff */
[----:B------:R-:W-:Y:S01]  /*1ed0*/  LEA.HI R249, R3, R0, RZ, 0x3 ;  /* 0x0000000003f97211 */ /* 0x000fe200078f18ff */
[C---:B------:R-:W-:Y:S02]  /*1ee0*/  @!P1 IMAD R14, R6.reuse, R244, R2 ;  /* 0x000000f4060e9224 */ /* 0x040fe400078e0202 */
[----:B------:R-:W-:-:S04]  /*1ef0*/  @!P1 IMAD.WIDE.U32 R2, R6, R36, RZ ;  /* 0x0000002406029225 */ /* 0x000fc800078e00ff */
[----:B------:R-:W-:-:S04]  /*1f00*/  @P1 IMAD.WIDE.U32 R4, R8, R29, RZ ;  /* 0x0000001d08041225 */ /* 0x000fc800078e00ff */
[----:B------:R-:W-:Y:S02]  /*1f10*/  @P1 IMAD R15, R9, R29, RZ ;  /* 0x0000001d090f1224 */ /* 0x000fe400078e02ff */
[----:B------:R-:W-:-:S03]  /*1f20*/  @!P1 IMAD.MOV.U32 R4, RZ, RZ, R2 ;  /* 0x000000ffff049224 */ /* 0x000fc600078e0002 */
[----:B------:R-:W-:Y:S01]  /*1f30*/  @P1 IADD3 R5, R5, R15, RZ ;  /* 0x0000000f05051210 */ /* 0x000fe20007ffe0ff */
[----:B------:R-:W-:Y:S01]  /*1f40*/  @!P1 IMAD.IADD R5, R3, 0x1, R14 ;  /* 0x0000000103059824 */ /* 0x000fe200078e020e */
[----:B------:R-:W-:Y:S02]  /*1f50*/  IADD3 R2, P0, R132, R4, RZ ;  /* 0x0000000484027210 */ /* 0x000fe40007f1e0ff */
[----:B------:R-:W-:Y:S02]  /*1f60*/  LEA.HI R26, R32, R37, RZ, 0x6 ;  /* 0x00000025201a7211 */ /* 0x000fe400078f30ff */
[----:B------:R-:W-:Y:S01]  /*1f70*/  LOP3.LUT R6, R249, 0xfffffff8, RZ, 0xc0, !PT ;  /* 0xfffffff8f9067812 */ /* 0x000fe200078ec0ff */
[----:B------:R-:W-:Y:S01]  /*1f80*/  IMAD.X R3, R133, 0x1, R5, P0 ;  /* 0x0000000185037824 */ /* 0x000fe200000e0605 */
[----:B------:R-:W-:Y:S01]  /*1f90*/  SHF.R.S32.HI R4, RZ, 0x1f, R40 ;  /* 0x0000001fff047819 */ /* 0x000fe20000011428 */
[----:B------:R-:W-:Y:S02]  /*1fa0*/  @P1 IMAD.MOV.U32 R196, RZ, RZ, R8 ;  /* 0x000000ffffc41224 */ /* 0x000fe400078e0008 */
[----:B------:R-:W-:-:S02]  /*1fb0*/  @P1 IMAD.MOV.U32 R197, RZ, RZ, R9 ;  /* 0x000000ffffc51224 */ /* 0x000fc400078e0009 */
[----:B------:R-:W-:Y:S02]  /*1fc0*/  IMAD.SHL.U32 R7, R26, 0x8, RZ ;  /* 0x000000081a077824 */ /* 0x000fe400078e00ff */
[----:B------:R-:W-:Y:S02]  /*1fd0*/  IMAD.IADD R248, R0, 0x1, -R6 ;  /* 0x0000000100f87824 */ /* 0x000fe400078e0a06 */
[----:B------:R-:W-:Y:S02]  /*1fe0*/  @!P1 IMAD.MOV.U32 R196, RZ, RZ, R8 ;  /* 0x000000ffffc49224 */ /* 0x000fe400078e0008 */
[----:B------:R-:W-:Y:S02]  /*1ff0*/  @!P1 IMAD.MOV.U32 R197, RZ, RZ, R9 ;  /* 0x000000ffffc59224 */ /* 0x000fe400078e0009 */
[----:B------:R-:W-:Y:S02]  /*2000*/  IMAD R0, R13, R40, RZ ;  /* 0x000000280d007224 */ /* 0x000fe400078e02ff */
[----:B------:R-:W-:Y:S01]  /*2010*/  IMAD.WIDE.U32 R8, R40, R12, R2 ;  /* 0x0000000c28087225 */ /* 0x000fe200078e0002 */
[----:B------:R-:W-:-:S02]  /*2020*/  IADD3 R2, P0, R132, R17, RZ ;  /* 0x0000001184027210 */ /* 0x000fc40007f1e0ff */
[----:B------:R-:W-:Y:S01]  /*2030*/  LOP3.LUT R250, R25, 0xfffffe00, R7, 0xf8, !PT ;  /* 0xfffffe0019fa7812 */ /* 0x000fe200078ef807 */
[----:B------:R-:W-:Y:S01]  /*2040*/  IMAD R4, R12, R4, R0 ;  /* 0x000000040c047224 */ /* 0x000fe200078e0200 */
[----:B------:R-:W-:Y:S01]  /*2050*/  IADD3 R7, R11, R16, RZ ;  /* 0x000000100b077210 */ /* 0x000fe20007ffe0ff */
[----:B------:R-:W-:Y:S01]  /*2060*/  IMAD R0, R193, R78, RZ ;  /* 0x0000004ec1007224 */ /* 0x000fe200078e02ff */
[----:B------:R-:W-:Y:S01]  /*2070*/  MOV R6, R10 ;  /* 0x0000000a00067202 */ /* 0x000fe20000000f00 */
[----:B------:R-:W-:Y:S01]  /*2080*/  IMAD.WIDE R10, R39, 0x40, R78 ;  /* 0x00000040270a7825 */ /* 0x000fe200078e024e */
[----:B------:R-:W-:-:S03]  /*2090*/  IADD3 R9, R9, R4, RZ ;  /* 0x0000000409097210 */ /* 0x000fc60007ffe0ff */
[----:B------:R-:W-:Y:S02]  /*20a0*/  IMAD.X R3, R133, 0x1, R24, P0 ;  /* 0x0000000185037824 */ /* 0x000fe400000e0618 */
[----:B------:R-:W-:Y:S02]  /*20b0*/  IMAD R12, R35, R78, RZ ;  /* 0x0000004e230c7224 */ /* 0x000fe400078e02ff */
        /* <DEDUP_REMOVED lines=14> */
[----:B------:R-:W-:-:S02]  /*21a0*/  VIMNMX R142, R38, R2, !PT ;  /* 0x00000002268e7248 */ /* 0x000fc40007fe0100 */
        /* <DEDUP_REMOVED lines=20> */
[----:B------:R-:W5:Y:S04]  /*22f0*/  LD.E.64 R64, desc[UR6][R134.64+0x128] ;  /* 0x0001280686407980 */ /* 0x000f68000c101b00 */
[----:B------:R-:W4:Y:S04]  /*2300*/  LD.E.64 R8, desc[UR6][R134.64+0x140] ;  /* 0x0001400686087980 */ /* 0x000f28000c101b00 */
[----:B------:R-:W4:Y:S04]  /*2310*/  LD.E.64 R12, desc[UR6][R134.64+0x138] ;  /* 0x00013806860c7980 */ /* 0x000f28000c101b00 */
[----:B------:R-:W4:Y:S04]  /*2320*/  LD.E R21, desc[UR6][R134.64+0xd0] ;  /* 0x0000d00686157980 */ /* 0x000f28000c101900 */
[----:B------:R-:W4:Y:S04]  /*2330*/  LD.E.64 R22, desc[UR6][R134.64+0x110] ;  /* 0x0001100686167980 */ /* 0x000f28000c101b00 */
[----:B------:R-:W4:Y:S04]  /*2340*/  LD.E.64 R24, desc[UR6][R134.64+0x108] ;  /* 0x0001080686187980 */ /* 0x000f28000c101b00 */
[----:B------:R-:W4:Y:S04]  /*2350*/  LD.E.64 R14, desc[UR6][R134.64+0x150] ;  /* 0x00015006860e7980 */ /* 0x000f28000c101b00 */
[----:B------:R-:W4:Y:S01]  /*2360*/  LD.E.64 R16, desc[UR6][R134.64+0x148] ;  /* 0x0001480686107980 */ /* 0x000f22000c101b00 */
[----:B------:R-:W-:Y:S01]  /*2370*/  IMAD.WIDE.U32 R190, R33, 0x60, RZ ;  /* 0x0000006021be7825 */ /* 0x000fe200078e00ff */
[----:B------:R-:W-:-:S02]  /*2380*/  IADD3 R80, R78, 0x10, RZ ;  /* 0x000000104e507810 */ /* 0x000fc40007ffe0ff */
[C---:B------:R-:W-:Y:S01]  /*2390*/  IADD3 R92, R78.reuse, 0x30, RZ ;  /* 0x000000304e5c7810 */ /* 0x040fe20007ffe0ff */
[C---:B------:R-:W-:Y:S01]  /*23a0*/  IMAD.WIDE.U32 R186, R33.reuse, 0xa0, RZ ;  /* 0x000000a021ba7825 */ /* 0x040fe200078e00ff */
[C---:B------:R-:W-:Y:S02]  /*23b0*/  IADD3 R91, R78.reuse, 0x40, RZ ;  /* 0x000000404e5b7810 */ /* 0x040fe40007ffe0ff */
[C---:B------:R-:W-:Y:S01]  /*23c0*/  IADD3 R89, R78.reuse, 0x60, RZ ;  /* 0x000000604e597810 */ /* 0x040fe20007ffe0ff */
[C---:B------:R-:W-:Y:S01]  /*23d0*/  IMAD.WIDE.U32 R182, R33.reuse, 0xe0, RZ ;  /* 0x000000e021b67825 */ /* 0x040fe200078e00ff */
[C---:B------:R-:W-:Y:S02]  /*23e0*/  IADD3 R88, R78.reuse, 0x70, RZ ;  /* 0x000000704e587810 */ /* 0x040fe40007ffe0ff */
[C---:B------:R-:W-:Y:S01]  /*23f0*/  IADD3 R86, R78.reuse, 0x90, RZ ;  /* 0x000000904e567810 */ /* 0x040fe20007ffe0ff */
[----:B------:R-:W-:Y:S01]  /*2400*/  IMAD.WIDE.U32 R180, R33, 0x120, RZ ;  /* 0x0000012021b47825 */ /* 0x000fe200078e00ff */
[----:B------:R-:W-:-:S02]  /*2410*/  IADD3 R85, R78, 0xa0, RZ ;  /* 0x000000a04e557810 */ /* 0x000fc40007ffe0ff */
[C---:B------:R-:W-:Y:S01]  /*2420*/  IADD3 R83, R78.reuse, 0xc0, RZ ;  /* 0x000000c04e537810 */ /* 0x040fe20007ffe0ff */
[C---:B------:R-:W-:Y:S01]  /*2430*/  IMAD.WIDE.U32 R176, R33.reuse, 0x160, RZ ;  /* 0x0000016021b07825 */ /* 0x040fe200078e00ff */
[C---:B------:R-:W-:Y:S02]  /*2440*/  IADD3 R82, R78.reuse, 0xd0, RZ ;  /* 0x000000d04e527810 */ /* 0x040fe40007ffe0ff */
[----:B------:R-:W-:Y:S01]  /*2450*/  IADD3 R93, R78, 0xf0, RZ ;  /* 0x000000f04e5d7810 */ /* 0x000fe20007ffe0ff */
[C---:B------:R-:W-:Y:S01]  /*2460*/  IMAD.WIDE.U32 R174, R33.reuse, 0x180, RZ ;  /* 0x0000018021ae7825 */ /* 0x040fe200078e00ff */
[C-C-:B------:R-:W-:Y:S02]  /*2470*/  SHF.L.U64.HI R141, R192.reuse, 0x5, R193.reuse ;  /* 0x00000005c08d7819 */ /* 0x140fe400000102c1 */
[C---:B------:R-:W-:Y:S01]  /*2480*/  SHF.L.U32 R100, R192.reuse, 0x5, RZ ;  /* 0x00000005c0647819 */ /* 0x040fe200000006ff */
[----:B------:R-:W-:Y:S01]  /*2490*/  IMAD.WIDE.U32 R168, R33, 0x1c0, RZ ;  /* 0x000001c021a87825 */ /* 0x000fe200078e00ff */
[----:B------:R-:W-:-:S02]  /*24a0*/  SHF.L.U64.HI R140, R192, 0x6, R193 ;  /* 0x00000006c08c7819 */ /* 0x000fc400000102c1 */
[C---:B------:R-:W-:Y:S01]  /*24b0*/  SHF.L.U64.HI R139, R192.reuse, 0x7, R193 ;  /* 0x00000007c08b7819 */ /* 0x040fe200000102c1 */
[C---:B------:R-:W-:Y:S01]  /*24c0*/  IMAD.WIDE.U32 R184, R33.reuse, 0xc0, RZ ;  /* 0x000000c021b87825 */ /* 0x040fe200078e00ff */
[----:B------:R-:W-:Y:S02]  /*24d0*/  SHF.L.U32 R98, R192, 0x7, RZ ;  /* 0x00000007c0627819 */ /* 0x000fe400000006ff */
[----:B------:R-:W-:Y:S01]  /*24e0*/  MOV R67, R225 ;  /* 0x000000e100437202 */ /* 0x000fe20000000f00 */
[----:B------:R-:W-:Y:S01]  /*24f0*/  IMAD.WIDE.U32 R178, R33, 0x140, RZ ;  /* 0x0000014021b27825 */ /* 0x000fe200078e00ff */
[----:B------:R-:W-:-:S03]  /*2500*/  MOV R72, R220 ;  /* 0x000000dc00487202 */ /* 0x000fc60000000f00 */
[----:B------:R-:W-:-:S04]  /*2510*/  IMAD.WIDE.U32 R170, R33, 0x1a0, RZ ;  /* 0x000001a021aa7825 */ /* 0x000fc800078e00ff */
[----:B------:R-:W-:-:S04]  /*2520*/  IMAD.WIDE.U32 R166, R33, 0x1e0, RZ ;  /* 0x000001e021a67825 */ /* 0x000fc800078e00ff */
[C---:B------:R-:W-:Y:S02]  /*2530*/  VIADD R77, R78.reuse, 0x20 ;  /* 0x000000204e4d7836 */ /* 0x040fe40000000000 */
[C---:B------:R-:W-:Y:S02]  /*2540*/  VIADD R90, R78.reuse, 0x50 ;  /* 0x000000504e5a7836 */ /* 0x040fe40000000000 */
[C---:B------:R-:W-:Y:S02]  /*2550*/  VIADD R87, R78.reuse, 0x80 ;  /* 0x000000804e577836 */ /* 0x040fe40000000000 */
[C---:B------:R-:W-:Y:S02]  /*2560*/  VIADD R84, R78.reuse, 0xb0 ;  /* 0x000000b04e547836 */ /* 0x040fe40000000000 */
[----:B------:R-:W-:Y:S02]  /*2570*/  VIADD R81, R78, 0xe0 ;  /* 0x000000e04e517836 */ /* 0x000fe40000000000 */
[----:B------:R-:W-:-:S02]  /*2580*/  IMAD.SHL.U32 R99, R192, 0x40, RZ ;  /* 0x00000040c0637824 */ /* 0x000fc400078e00ff */
[----:B------:R-:W-:Y:S02]  /*2590*/  IMAD.MOV.U32 R68, RZ, RZ, R224 ;  /* 0x000000ffff447224 */ /* 0x000fe400078e00e0 */
[----:B------:R-:W-:Y:S02]  /*25a0*/  IMAD.MOV.U32 R71, RZ, RZ, R221 ;  /* 0x000000ffff477224 */ /* 0x000fe400078e00dd */
[----:B--2---:R-:W-:-:S04]  /*25b0*/  IMAD R0, R5, R36, RZ ;  /* 0x0000002405007224 */ /* 0x004fc800078e02ff */
[----:B------:R-:W-:Y:S02]  /*25c0*/  IMAD R20, R4, R244, R0 ;  /* 0x000000f404147224 */ /* 0x000fe400078e0200 */
[----:B------:R-:W-:-:S04]  /*25d0*/  IMAD.WIDE.U32 R4, R36, R4, R132 ;  /* 0x0000000424047225 */ /* 0x000fc800078e0084 */
[----:B---3--:R-:W-:Y:S01]  /*25e0*/  IMAD R0, R7, R36, RZ ;  /* 0x0000002407007224 */ /* 0x008fe200078e02ff */
[----:B------:R-:W-:Y:S01]  /*25f0*/  IADD3 R7, R5, R20, RZ ;  /* 0x0000001405077210 */ /* 0x000fe20007ffe0ff */
[----:B------:R-:W-:Y:S01]  /*2600*/  IMAD.WIDE.U32 R10, R36, R6, R132 ;  /* 0x00000006240a7225 */ /* 0x000fe200078e0084 */
[C---:B-----5:R-:W-:Y:S02]  /*2610*/  SHF.L.U64.HI R131, R64.reuse, 0x5, R65 ;  /* 0x0000000540837819 */ /* 0x060fe40000010241 */
[----:B------:R-:W-:Y:S01]  /*2620*/  SHF.L.U32 R94, R64, 0x5, RZ ;  /* 0x00000005405e7819 */ /* 0x000fe200000006ff */
[----:B------:R-:W-:Y:S01]  /*2630*/  IMAD R5, R6, R244, R0 ;  /* 0x000000f406057224 */ /* 0x000fe200078e0200 */
[----:B------:R-:W-:Y:S01]  /*2640*/  SHF.R.S32.HI R0, RZ, 0x1f, R19 ;  /* 0x0000001fff007819 */ /* 0x000fe20000011413 */
[----:B----4-:R-:W-:Y:S01]  /*2650*/  IMAD R20, R3, R19, RZ ;  /* 0x0000001303147224 */ /* 0x010fe200078e02ff */
[----:B------:R-:W-:Y:S01]  /*2660*/  SHF.L.U64.HI R136, R64, 0x6, R65 ;  /* 0x0000000640887819 */ /* 0x000fe20000010241 */
[----:B------:R-:W-:Y:S01]  /*2670*/  IMAD.MOV.U32 R6, RZ, RZ, R4 ;  /* 0x000000ffff067224 */ /* 0x000fe200078e0004 */
[----:B------:R-:W-:Y:S01]  /*2680*/  IADD3 R5, R11, R5, RZ ;  /* 0x000000050b057210 */ /* 0x000fe20007ffe0ff */
[----:B------:R-:W-:Y:S01]  /*2690*/  IMAD R20, R2, R0, R20 ;  /* 0x0000000002147224 */ /* 0x000fe200078e0214 */
[----:B------:R-:W-:Y:S01]  /*26a0*/  SHF.L.U32 R95, R64, 0x6, RZ ;  /* 0x00000006405f7819 */ /* 0x000fe200000006ff */
[----:B------:R-:W-:Y:S01]  /*26b0*/  IMAD.WIDE.U32 R6, R2, R19, R6 ;  /* 0x0000001302067225 */ /* 0x000fe200078e0006 */
[----:B------:R-:W-:-:S02]  /*26c0*/  SHF.L.U64.HI R137, R64, 0x7, R65 ;  /* 0x0000000740897819 */ /* 0x000fc40000010241 */
[C---:B------:R-:W-:Y:S01]  /*26d0*/  SHF.L.U64.HI R138, R64.reuse, 0x4, R65 ;  /* 0x00000004408a7819 */ /* 0x040fe20000010241 */
[-C--:B------:R-:W-:Y:S01]  /*26e0*/  IMAD R11, R65, R19.reuse, RZ ;  /* 0x00000013410b7224 */ /* 0x080fe200078e02ff */
[----:B------:R-:W-:Y:S01]  /*26f0*/  IADD3 R7, R7, R20, RZ ;  /* 0x0000001407077210 */ /* 0x000fe20007ffe0ff */
[----:B------:R-:W-:Y:S01]  /*2700*/  IMAD.MOV.U32 R4, RZ, RZ, R10 ;  /* 0x000000ffff047224 */ /* 0x000fe200078e000a */
[----:B------:R-:W-:Y:S01]  /*2710*/  SHF.L.U64.HI R20, R33, 0x5, R35 ;  /* 0x0000000521147819 */ /* 0x000fe20000010223 */
[----:B------:R-:W-:Y:S01]  /*2720*/  IMAD R9, R9, R18, RZ ;  /* 0x0000001209097224 */ /* 0x000fe200078e02ff */
[C---:B------:R-:W-:Y:S01]  /*2730*/  SHF.L.U32 R97, R64.reuse, 0x4, RZ ;  /* 0x0000000440617819 */ /* 0x040fe200000006ff */
[C---:B------:R-:W-:Y:S02]  /*2740*/  IMAD R0, R64.reuse, R0, R11 ;  /* 0x0000000040007224 */ /* 0x040fe400078e020b */
[----:B------:R-:W-:-:S04]  /*2750*/  IMAD.WIDE.U32 R4, R64, R19, R4 ;  /* 0x0000001340047225 */ /* 0x000fc800078e0004 */
[C---:B------:R-:W-:Y:S01]  /*2760*/  IMAD R11, R8.reuse, R28, R9 ;  /* 0x0000001c080b7224 */ /* 0x040fe200078e0209 */
[----:B------:R-:W-:Y:S01]  /*2770*/  SHF.R.S32.HI R9, RZ, 0x1f, R143 ;  /* 0x0000001fff097819 */ /* 0x000fe2000001148f */
[----:B------:R-:W-:-:S04]  /*2780*/  IMAD.WIDE.U32 R6, R8, R18, R6 ;  /* 0x0000001208067225 */ /* 0x000fc800078e0006 */
[----:B------:R-:W-:Y:S01]  /*2790*/  IMAD.IADD R5, R5, 0x1, R0 ;  /* 0x0000000105057824 */ /* 0x000fe200078e0200 */
[----:B------:R-:W-:Y:S01]  /*27a0*/  IADD3 R0, P0, -R143, R78, RZ ;  /* 0x0000004e8f007210 */ /* 0x000fe20007f1e1ff */
[-C--:B------:R-:W-:Y:S02]  /*27b0*/  IMAD R8, R13, R18.reuse, RZ ;  /* 0x000000120d087224 */ /* 0x080fe400078e02ff */
[----:B------:R-:W-:-:S04]  /*27c0*/  IMAD.WIDE.U32 R4, R12, R18, R4 ;  /* 0x000000120c047225 */ /* 0x000fc800078e0004 */
[----:B------:R-:W-:Y:S01]  /*27d0*/  IMAD R10, R12, R28, R8 ;  /* 0x0000001c0c0a7224 */ /* 0x000fe200078e0208 */
[----:B------:R-:W-:Y:S01]  /*27e0*/  IADD3.X R8, R79, ~R9, RZ, P0, !PT ;  /* 0x800000094f087210 */ /* 0x000fe200007fe4ff */
[----:B------:R-:W-:Y:S01]  /*27f0*/  IMAD.IADD R7, R7, 0x1, R11 ;  /* 0x0000000107077824 */ /* 0x000fe200078e020b */
[----:B------:R-:W-:Y:S01]  /*2800*/  LEA.HI R9, R21, R21, RZ, 0x1 ;  /* 0x0000001515097211 */ /* 0x000fe200078f08ff */
[----:B------:R-:W-:Y:S01]  /*2810*/  IMAD.IADD R19, R30, 0x1, R19 ;  /* 0x000000011e137824 */ /* 0x000fe200078e0213 */
[----:B------:R-:W-:Y:S01]  /*2820*/  IADD3 R5, R5, R10, RZ ;  /* 0x0000000a05057210 */ /* 0x000fe20007ffe0ff */
[C---:B------:R-:W-:Y:S01]  /*2830*/  IMAD R11, R8.reuse, R2, RZ ;  /* 0x00000002080b7224 */ /* 0x040fe200078e02ff */
[----:B------:R-:W-:Y:S01]  /*2840*/  SHF.R.S32.HI R9, RZ, 0x1, R9 ;  /* 0x00000001ff097819 */ /* 0x000fe20000011409 */
[----:B------:R-:W-:Y:S01]  /*2850*/  IMAD R10, R8, R64, RZ ;  /* 0x00000040080a7224 */ /* 0x000fe200078e02ff */
[----:B------:R-:W-:Y:S01]  /*2860*/  MOV R21, R34 ;  /* 0x0000002200157202 */ /* 0x000fe20000000f00 */
[----:B------:R-:W-:Y:S01]  /*2870*/  IMAD.WIDE.U32 R4, R64, R0, R4 ;  /* 0x0000000040047225 */ /* 0x000fe200078e0004 */
[----:B------:R-:W-:-:S02]  /*2880*/  SHF.L.U32 R115, R9, 0x4, RZ ;  /* 0x0000000409737819 */ /* 0x000fc400000006ff */
[----:B------:R-:W-:Y:S01]  /*2890*/  SHF.L.U32 R112, R9, 0x6, RZ ;  /* 0x0000000609707819 */ /* 0x000fe200000006ff */
[----:B------:R-:W-:Y:S01]  /*28a0*/  IMAD R8, R78, R9, R251 ;  /* 0x000000094e087224 */ /* 0x000fe200078e02fb */
[----:B------:R-:W-:Y:S01]  /*28b0*/  LEA R70, P0, R4, R24, 0x1 ;  /* 0x0000001804467211 */ /* 0x000fe200078008ff */
[-C--:B------:R-:W-:Y:S01]  /*28c0*/  IMAD R10, R65, R0.reuse, R10 ;  /* 0x00000000410a7224 */ /* 0x080fe200078e020a */
[----:B------:R-:W-:Y:S01]  /*28d0*/  SHF.L.U32 R108, R9, 0x7, RZ ;  /* 0x00000007096c7819 */ /* 0x000fe200000006ff */
[----:B------:R-:W-:Y:S01]  /*28e0*/  IMAD R11, R3, R0, R11 ;  /* 0x00000000030b7224 */ /* 0x000fe200078e020b */
[----:B------:R-:W-:Y:S01]  /*28f0*/  SHF.R.S32.HI R130, RZ, 0x1f, R115 ;  /* 0x0000001fff827819 */ /* 0x000fe20000011473 */
[----:B------:R-:W-:Y:S01]  /*2900*/  IMAD R19, R9, R19, RZ ;  /* 0x0000001309137224 */ /* 0x000fe200078e02ff */
[----:B------:R-:W-:Y:S01]  /*2910*/  IADD3 R10, R5, R10, RZ ;  /* 0x0000000a050a7210 */ /* 0x000fe20007ffe0ff */
[----:B------:R-:W-:Y:S01]  /*2920*/  IMAD.WIDE.U32 R6, R2, R0, R6 ;  /* 0x0000000002067225 */ /* 0x000fe200078e0006 */
[----:B------:R-:W-:-:S02]  /*2930*/  IADD3 R0, R251, R8, RZ ;  /* 0x00000008fb007210 */ /* 0x000fc40007ffe0ff */
[----:B------:R-:W-:Y:S01]  /*2940*/  IADD3 R18, P3, R19, R8, RZ ;  /* 0x0000000813127210 */ /* 0x000fe20007f7e0ff */
[----:B------:R-:W-:Y:S01]  /*2950*/  IMAD.IADD R45, R7, 0x1, R11 ;  /* 0x00000001072d7824 */ /* 0x000fe200078e020b */
[----:B------:R-:W-:Y:S01]  /*2960*/  IADD3 R5, P2, R19, R0, RZ ;  /* 0x0000000013057210 */ /* 0x000fe20007f5e0ff */
[C---:B------:R-:W-:Y:S01]  /*2970*/  IMAD R13, R35.reuse, 0x120, RZ ;  /* 0x00000120230d7824 */ /* 0x040fe200078e02ff */
[----:B------:R-:W-:Y:S01]  /*2980*/  SHF.R.S32.HI R12, RZ, 0x1f, R19 ;  /* 0x0000001fff0c7819 */ /* 0x000fe20000011413 */
[----:B------:R-:W-:Y:S01]  /*2990*/  IMAD R11, R35, 0x160, RZ ;  /* 0x00000160230b7824 */ /* 0x000fe200078e02ff */
[----:B------:R-:W-:Y:S01]  /*29a0*/  LEA R44, P1, R6, R22, 0x1 ;  /* 0x00000016062c7211 */ /* 0x000fe200078208ff */
[----:B------:R-:W-:Y:S01]  /*29b0*/  IMAD.SHL.U32 R76, R5, 0x2, RZ ;  /* 0x00000002054c7824 */ /* 0x000fe200078e00ff */
[----:B------:R-:W-:Y:S01]  /*29c0*/  SHF.L.U32 R19, R18, 0x1, RZ ;  /* 0x0000000112137819 */ /* 0x000fe200000006ff */
[----:B------:R-:W-:Y:S01]  /*29d0*/  IMAD R7, R35, 0x1c0, RZ ;  /* 0x000001c023077824 */ /* 0x000fe200078e02ff */
[-C--:B------:R-:W-:Y:S01]  /*29e0*/  LEA.HI.X.SX32 R8, R8, R12.reuse, 0x1, P3 ;  /* 0x0000000c08087211 */ /* 0x080fe200018f0eff */
[----:B------:R-:W-:Y:S01]  /*29f0*/  IMAD R24, R3, 0x60, RZ ;  /* 0x0000006003187824 */ /* 0x000fe200078e02ff */
[----:B------:R-:W-:Y:S01]  /*2a00*/  LEA.HI.X.SX32 R0, R0, R12, 0x1, P2 ;  /* 0x0000000c00007211 */ /* 0x000fe200010f0eff */
[C---:B------:R-:W-:Y:S01]  /*2a10*/  IMAD R12, R35.reuse, 0x140, RZ ;  /* 0x00000140230c7824 */ /* 0x040fe200078e02ff */
[----:B------:R-:W-:Y:S01]  /*2a20*/  LEA.HI.X R45, R6, R23, R45, 0x1, P1 ;  /* 0x00000017062d7211 */ /* 0x000fe200008f0c2d */
[----:B------:R-:W-:Y:S01]  /*2a30*/  IMAD R6, R35, 0x1e0, RZ ;  /* 0x000001e023067824 */ /* 0x000fe200078e02ff */
[----:B------:R-:W-:Y:S01]  /*2a40*/  LEA.HI.X R69, R4, R25, R10, 0x1, P0 ;  /* 0x0000001904457211 */ /* 0x000fe200000f0c0a */
[----:B------:R-:W-:Y:S01]  /*2a50*/  IMAD.SHL.U32 R4, R33, 0x40, RZ ;  /* 0x0000004021047824 */ /* 0x000fe200078e00ff */
[-C--:B------:R-:W-:Y:S01]  /*2a60*/  IADD3 R37, P1, R14, R19.reuse, RZ ;  /* 0x000000130e257210 */ /* 0x080fe20007f3e0ff */
[C---:B------:R-:W-:Y:S01]  /*2a70*/  IMAD R10, R35.reuse, 0x180, RZ ;  /* 0x00000180230a7824 */ /* 0x040fe200078e02ff */
[----:B------:R-:W-:Y:S01]  /*2a80*/  SHF.L.U64.HI R18, R18, 0x1, R8 ;  /* 0x0000000112127819 */ /* 0x000fe20000010208 */
[C---:B------:R-:W-:Y:S01]  /*2a90*/  IMAD R8, R35.reuse, 0x1a0, RZ ;  /* 0x000001a023087824 */ /* 0x040fe200078e02ff */
[-C--:B------:R-:W-:Y:S01]  /*2aa0*/  IADD3 R75, P3, R14, R76.reuse, RZ ;  /* 0x0000004c0e4b7210 */ /* 0x080fe20007f7e0ff */
[----:B------:R-:W-:Y:S01]  /*2ab0*/  IMAD R14, R35, 0xe0, RZ ;  /* 0x000000e0230e7824 */ /* 0x000fe200078e02ff */
[C---:B------:R-:W-:Y:S01]  /*2ac0*/  IADD3 R19, P0, R16.reuse, R19, RZ ;  /* 0x0000001310137210 */ /* 0x040fe20007f1e0ff */
[----:B------:R-:W-:Y:S01]  /*2ad0*/  IMAD.IADD R229, R179, 0x1, R12 ;  /* 0x00000001b3e57824 */ /* 0x000fe200078e020c */
[----:B------:R-:W-:Y:S01]  /*2ae0*/  SHF.L.U64.HI R0, R5, 0x1, R0 ;  /* 0x0000000105007819 */ /* 0x000fe20000010200 */
[----:B------:R-:W-:Y:S01]  /*2af0*/  IMAD.IADD R226, R171, 0x1, R8 ;  /* 0x00000001abe27824 */ /* 0x000fe200078e0208 */
[----:B------:R-:W-:Y:S01]  /*2b00*/  IADD3 R76, P2, R16, R76, RZ ;  /* 0x0000004c104c7210 */ /* 0x000fe20007f5e0ff */
[----:B------:R-:W-:Y:S01]  /*2b10*/  IMAD R16, R35, 0xa0, RZ ;  /* 0x000000a023107824 */ /* 0x000fe200078e02ff */
[----:B------:R-:W-:Y:S01]  /*2b20*/  IADD3.X R36, R15, R18, RZ, P1, !PT ;  /* 0x000000120f247210 */ /* 0x000fe20000ffe4ff */
[C---:B------:R-:W-:Y:S01]  /*2b30*/  IMAD.X R18, R17.reuse, 0x1, R18, P0 ;  /* 0x0000000111127824 */ /* 0x040fe200000e0612 */
[-C--:B------:R-:W-:Y:S01]  /*2b40*/  IADD3.X R73, R17, R0.reuse, RZ, P2, !PT ;  /* 0x0000000011497210 */ /* 0x080fe200017fe4ff */
[----:B------:R-:W-:Y:S01]  /*2b50*/  IMAD R17, R35, 0x60, RZ ;  /* 0x0000006023117824 */ /* 0x000fe200078e02ff */
[----:B------:R-:W-:Y:S01]  /*2b60*/  IADD3.X R74, R15, R0, RZ, P3, !PT ;  /* 0x000000000f4a7210 */ /* 0x000fe20001ffe4ff */
[----:B------:R-:W-:Y:S01]  /*2b70*/  IMAD R15, R35, 0xc0, RZ ;  /* 0x000000c0230f7824 */ /* 0x000fe200078e02ff */
[----:B------:R-:W-:Y:S01]  /*2b80*/  SHF.L.U32 R0, R33, 0x5, RZ ;  /* 0x0000000521007819 */ /* 0x000fe200000006ff */
[----:B------:R-:W-:Y:S01]  /*2b90*/  IMAD R12, R3, 0x1c0, RZ ;  /* 0x000001c0030c7824 */ /* 0x000fe200078e02ff */
[----:B------:R-:W-:Y:S01]  /*2ba0*/  SHF.L.U64.HI R22, R33, 0x6, R35 ;  /* 0x0000000621167819 */ /* 0x000fe20000010223 */
[----:B------:R-:W-:Y:S01]  /*2bb0*/  IMAD.IADD R232, R185, 0x1, R15 ;  /* 0x00000001b9e87824 */ /* 0x000fe200078e020f */
[----:B------:R-:W-:Y:S01]  /*2bc0*/  SHF.L.U64.HI R23, R33, 0x7, R35 ;  /* 0x0000000721177819 */ /* 0x000fe20000010223 */
[----:B------:R-:W-:Y:S01]  /*2bd0*/  IMAD R15, R3, 0x160, RZ ;  /* 0x00000160030f7824 */ /* 0x000fe200078e02ff */
[----:B------:R-:W-:Y:S01]  /*2be0*/  SHF.L.U32 R5, R33, 0x7, RZ ;  /* 0x0000000721057819 */ /* 0x000fe200000006ff */
[----:B------:R-:W-:Y:S01]  /*2bf0*/  IMAD.WIDE.U32 R162, R2, 0xa0, RZ ;  /* 0x000000a002a27825 */ /* 0x000fe200078e00ff */
[----:B------:R-:W-:-:S02]  /*2c00*/  SHF.L.U64.HI R240, R0, 0x1, R20 ;  /* 0x0000000100f07819 */ /* 0x000fc40000010214 */
[----:B------:R-:W-:Y:S01]  /*2c10*/  SHF.L.U64.HI R238, R4, 0x1, R22 ;  /* 0x0000000104ee7819 */ /* 0x000fe20000010216 */
[C---:B------:R-:W-:Y:S01]  /*2c20*/  IMAD.SHL.U32 R235, R5.reuse, 0x2, RZ ;  /* 0x0000000205eb7824 */ /* 0x040fe200078e00ff */
[----:B------:R-:W-:Y:S01]  /*2c30*/  SHF.L.U64.HI R236, R5, 0x1, R23 ;  /* 0x0000000105ec7819 */ /* 0x000fe20000010217 */
        /* <DEDUP_REMOVED lines=14> */
[----:B------:R-:W-:Y:S01]  /*2d20*/  IMAD.SHL.U32 R5, R2, 0x80, RZ ;  /* 0x0000008002057824 */ /* 0x000fe200078e00ff */
[----:B------:R-:W-:Y:S01]  /*2d30*/  SHF.L.U32 R239, R0, 0x1, RZ ;  /* 0x0000000100ef7819 */ /* 0x000fe200000006ff */
[----:B------:R-:W-:Y:S01]  /*2d40*/  IMAD.WIDE.U32 R160, R2, 0xc0, RZ ;  /* 0x000000c002a07825 */ /* 0x000fe200078e00ff */
[----:B------:R-:W-:-:S02]  /*2d50*/  IADD3 R218, R167, R6, RZ ;  /* 0x00000006a7da7210 */ /* 0x000fc40007ffe0ff */
[C-C-:B------:R-:W-:Y:S01]  /*2d60*/  SHF.L.U64.HI R11, R2.reuse, 0x4, R3.reuse ;  /* 0x00000004020b7819 */ /* 0x140fe20000010203 */
[C---:B------:R-:W-:Y:S01]  /*2d70*/  IMAD.SHL.U32 R6, R2.reuse, 0x10, RZ ;  /* 0x0000001002067824 */ /* 0x040fe200078e00ff */
[C-C-:B------:R-:W-:Y:S01]  /*2d80*/  SHF.L.U64.HI R7, R2.reuse, 0x5, R3.reuse ;  /* 0x0000000502077819 */ /* 0x140fe20000010203 */
[C---:B------:R-:W-:Y:S01]  /*2d90*/  IMAD.WIDE.U32 R156, R2.reuse, 0x120, RZ ;  /* 0x00000120029c7825 */ /* 0x040fe200078e00ff */
[C-C-:B------:R-:W-:Y:S02]  /*2da0*/  SHF.L.U64.HI R8, R2.reuse, 0x6, R3.reuse ;  /* 0x0000000602087819 */ /* 0x140fe40000010203 */
[----:B------:R-:W-:Y:S01]  /*2db0*/  SHF.L.U64.HI R10, R2, 0x7, R3 ;  /* 0x00000007020a7819 */ /* 0x000fe20000010203 */
[----:B------:R-:W-:Y:S01]  /*2dc0*/  IMAD R3, R3, 0x1e0, RZ ;  /* 0x000001e003037824 */ /* 0x000fe200078e02ff */
[----:B------:R-:W-:Y:S01]  /*2dd0*/  SHF.L.U32 R237, R4, 0x1, RZ ;  /* 0x0000000104ed7819 */ /* 0x000fe200000006ff */
[C---:B------:R-:W-:Y:S01]  /*2de0*/  IMAD.WIDE.U32 R154, R2.reuse, 0x140, RZ ;  /* 0x00000140029a7825 */ /* 0x040fe200078e00ff */
[----:B------:R-:W-:-:S02]  /*2df0*/  SHF.L.U32 R0, R2, 0x5, RZ ;  /* 0x0000000502007819 */ /* 0x000fc400000006ff */
[C---:B------:R-:W-:Y:S01]  /*2e00*/  SHF.L.U32 R4, R2.reuse, 0x6, RZ ;  /* 0x0000000602047819 */ /* 0x040fe200000006ff */
[----:B------:R-:W-:Y:S01]  /*2e10*/  IMAD.WIDE.U32 R150, R2, 0x180, RZ ;  /* 0x0000018002967825 */ /* 0x000fe200078e00ff */
[C---:B------:R-:W-:Y:S02]  /*2e20*/  SHF.L.U64.HI R217, R6.reuse, 0x1, R11 ;  /* 0x0000000106d97819 */ /* 0x040fe4000001020b */
[----:B------:R-:W-:Y:S01]  /*2e30*/  SHF.L.U32 R216, R6, 0x1, RZ ;  /* 0x0000000106d87819 */ /* 0x000fe200000006ff */
[----:B------:R-:W-:Y:S01]  /*2e40*/  IMAD.WIDE.U32 R148, R2, 0x1a0, RZ ;  /* 0x000001a002947825 */ /* 0x000fe200078e00ff */
[----:B------:R-:W-:Y:S02]  /*2e50*/  SHF.L.U64.HI R215, R0, 0x1, R7 ;  /* 0x0000000100d77819 */ /* 0x000fe40000010207 */
[----:B------:R-:W-:Y:S01]  /*2e60*/  SHF.L.U64.HI R213, R4, 0x1, R8 ;  /* 0x0000000104d57819 */ /* 0x000fe20000010208 */
[----:B------:R-:W-:Y:S01]  /*2e70*/  IMAD.WIDE.U32 R144, R2, 0x1e0, RZ ;  /* 0x000001e002907825 */ /* 0x000fe200078e00ff */
[----:B------:R-:W-:-:S02]  /*2e80*/  SHF.L.U32 R212, R4, 0x1, RZ ;  /* 0x0000000104d47819 */ /* 0x000fc400000006ff */
[----:B------:R-:W-:Y:S01]  /*2e90*/  SHF.L.U64.HI R211, R5, 0x1, R10 ;  /* 0x0000000105d37819 */ /* 0x000fe2000001020a */
[----:B------:R-:W-:Y:S01]  /*2ea0*/  IMAD.SHL.U32 R114, R9, 0x20, RZ ;  /* 0x0000002009727824 */ /* 0x000fe200078e00ff */
[----:B------:R-:W-:Y:S01]  /*2eb0*/  SHF.L.U32 R210, R5, 0x1, RZ ;  /* 0x0000000105d27819 */ /* 0x000fe200000006ff */
        /* <DEDUP_REMOVED lines=15> */
[----:B------:R-:W-:Y:S01]  /*2fb0*/  SHF.R.S32.HI R129, RZ, 0x1f, R114 ;  /* 0x0000001fff817819 */ /* 0x000fe20000011472 */
[C---:B------:R-:W-:Y:S01]  /*2fc0*/  IMAD R103, R9.reuse, 0xd0, RZ ;  /* 0x000000d009677824 */ /* 0x040fe200078e02ff */
[----:B------:R-:W-:Y:S01]  /*2fd0*/  SHF.R.S32.HI R128, RZ, 0x1f, R113 ;  /* 0x0000001fff807819 */ /* 0x000fe20000011471 */
[C---:B------:R-:W-:Y:S01]  /*2fe0*/  IMAD R102, R9.reuse, 0xe0, RZ ;  /* 0x000000e009667824 */ /* 0x040fe200078e02ff */
[----:B------:R-:W-:Y:S01]  /*2ff0*/  SHF.R.S32.HI R127, RZ, 0x1f, R112 ;  /* 0x0000001fff7f7819 */ /* 0x000fe20000011470 */
[----:B------:R-:W-:Y:S01]  /*3000*/  IMAD R101, R9, 0xf0, RZ ;  /* 0x000000f009657824 */ /* 0x000fe200078e02ff */
[----:B------:R-:W-:Y:S01]  /*3010*/  SHF.R.S32.HI R126, RZ, 0x1f, R111 ;  /* 0x0000001fff7e7819 */ /* 0x000fe2000001146f */
[----:B------:R-:W-:Y:S01]  /*3020*/  IMAD.WIDE.U32 R164, R2, 0x60, RZ ;  /* 0x0000006002a47825 */ /* 0x000fe200078e00ff */
[----:B------:R-:W-:-:S02]  /*3030*/  SHF.R.S32.HI R125, RZ, 0x1f, R110 ;  /* 0x0000001fff7d7819 */ /* 0x000fc4000001146e */
[----:B------:R-:W-:Y:S01]  /*3040*/  SHF.R.S32.HI R124, RZ, 0x1f, R109 ;  /* 0x0000001fff7c7819 */ /* 0x000fe2000001146d */
[C---:B------:R-:W-:Y:S01]  /*3050*/  IMAD.WIDE.U32 R158, R2.reuse, 0xe0, RZ ;  /* 0x000000e0029e7825 */ /* 0x040fe200078e00ff */
[----:B------:R-:W-:Y:S02]  /*3060*/  SHF.R.S32.HI R123, RZ, 0x1f, R108 ;  /* 0x0000001fff7b7819 */ /* 0x000fe4000001146c */
[----:B------:R-:W-:Y:S01]  /*3070*/  SHF.R.S32.HI R122, RZ, 0x1f, R107 ;  /* 0x0000001fff7a7819 */ /* 0x000fe2000001146b */
[C---:B------:R-:W-:Y:S01]  /*3080*/  IMAD.WIDE.U32 R152, R2.reuse, 0x160, RZ ;  /* 0x0000016002987825 */ /* 0x040fe200078e00ff */
[----:B------:R-:W-:Y:S02]  /*3090*/  SHF.R.S32.HI R121, RZ, 0x1f, R106 ;  /* 0x0000001fff797819 */ /* 0x000fe4000001146a */
[----:B------:R-:W-:Y:S01]  /*30a0*/  SHF.R.S32.HI R120, RZ, 0x1f, R105 ;  /* 0x0000001fff787819 */ /* 0x000fe20000011469 */
[----:B------:R-:W-:Y:S01]  /*30b0*/  IMAD.WIDE.U32 R146, R2, 0x1c0, RZ ;  /* 0x000001c002927825 */ /* 0x000fe200078e00ff */
[----:B------:R-:W-:-:S02]  /*30c0*/  SHF.R.S32.HI R119, RZ, 0x1f, R104 ;  /* 0x0000001fff777819 */ /* 0x000fc40000011468 */
[----:B------:R-:W-:Y:S01]  /*30d0*/  SHF.R.S32.HI R118, RZ, 0x1f, R103 ;  /* 0x0000001fff767819 */ /* 0x000fe20000011467 */
[----:B------:R-:W-:Y:S01]  /*30e0*/  IMAD.SHL.U32 R96, R64, 0x80, RZ ;  /* 0x0000008040607824 */ /* 0x000fe200078e00ff */
[----:B------:R-:W-:Y:S01]  /*30f0*/  SHF.R.S32.HI R117, RZ, 0x1f, R102 ;  /* 0x0000001fff757819 */ /* 0x000fe20000011466 */
[----:B------:R-:W-:Y:S01]  /*3100*/  IMAD.SHL.U32 R214, R0, 0x2, RZ ;  /* 0x0000000200d67824 */ /* 0x000fe200078e00ff */
[----:B------:R-:W-:Y:S01]  /*3110*/  SHF.R.S32.HI R116, RZ, 0x1f, R101 ;  /* 0x0000001fff747819 */ /* 0x000fe20000011465 */
[----:B------:R-:W-:Y:S02]  /*3120*/  IMAD.IADD R209, R165, 0x1, R24 ;  /* 0x00000001a5d17824 */ /* 0x000fe400078e0218 */
[----:B------:R-:W-:Y:S02]  /*3130*/  IMAD.IADD R205, R159, 0x1, R20 ;  /* 0x000000019fcd7824 */ /* 0x000fe400078e0214 */
[----:B------:R-:W-:Y:S02]  /*3140*/  IMAD.IADD R202, R153, 0x1, R15 ;  /* 0x0000000199ca7824 */ /* 0x000fe400078e020f */
[----:B------:R-:W-:-:S07]  /*3150*/  IMAD.IADD R199, R147, 0x1, R12 ;  /* 0x0000000193c77824 */ /* 0x000fce00078e020c */
.L_x_1803:
[----:B------:R-:W-:Y:S01]  /*3160*/  LOP3.LUT R62, R62, 0xfffffeff, RZ, 0xc0, !PT ;  /* 0xfffffeff3e3e7812 */ /* 0x000fe200078ec0ff */
[----:B--2---:R-:W2:Y:S01]  /*3170*/  LDL R0, [R1] ;  /* 0x0000000001007983 */ /* 0x004ea20000100800 */
[----:B------:R-:W-:Y:S01]  /*3180*/  IMAD.SHL.U32 R22, R21, 0x100, RZ ;  /* 0x0000010015167824 */ /* 0x000fe200078e00ff */
[----:B------:R-:W-:Y:S03]  /*3190*/  BSSY B2, `(.L_x_1700) ;  /* 0x0000c21000027945 */ /* 0x000fe60003800000 */
[----:B------:R-:W-:Y:S04]  /*31a0*/  VIADD R20, R22, 0xffffff00 ;  /* 0xffffff0016147836 */ /* 0x000fe80000000000 */
        /* <DEDUP_REMOVED lines=8> */
[----:B------:R-:W-:Y:S02]  /*3230*/  ISETP.LT.OR P6, PT, R77, R66, P1 ;  /* 0x000000424d00720c */ /* 0x000fe40000fc1670 */
[----:B------:R-:W-:Y:S05]  /*3240*/  ISETP.GE.OR P3, PT, R91, R63, P0 ;  /* 0x0000003f5b00720c */ /* 0x000fea0000766670 */
[----:B------:R-:W-:Y:S02]  /*3250*/  @P4 LOP3.LUT R62, R62, 0x100, RZ, 0xfc, !PT ;  /* 0x000001003e3e4812 */ /* 0x000fe400078efcff */
[----:B------:R-:W-:Y:S02]  /*3260*/  @!P4 IADD3 R12, P1, R44, R216, RZ ;  /* 0x000000d82c0cc210 */ /* 0x000fe40007f3e0ff */
[----:B------:R-:W-:Y:S02]  /*3270*/  LOP3.LUT R62, R62, 0xffffff7f, RZ, 0xc0, !PT ;  /* 0xffffff7f3e3e7812 */ /* 0x000fe400078ec0ff */
[----:B---3--:R-:W-:Y:S01]  /*3280*/  @!P4 LEA R10, P2, R208, R72, 0x1 ;  /* 0x00000048d00ac211 */ /* 0x008fe200078408ff */
[----:B------:R-:W-:Y:S01]  /*3290*/  @!P4 IMAD.X R13, R45, 0x1, R217, P1 ;  /* 0x000000012d0dc824 */ /* 0x000fe200008e06d9 */
[----:B------:R-:W-:Y:S02]  /*32a0*/  @P6 LOP3.LUT R62, R62, 0x80, RZ, 0xfc, !PT ;  /* 0x000000803e3e6812 */ /* 0x000fe400078efcff */
[----:B------:R-:W-:Y:S02]  /*32b0*/  ISETP.LT.OR P4, PT, R91, R66, P3 ;  /* 0x000000425b00720c */ /* 0x000fe40001f81670 */
[----:B------:R-:W-:Y:S02]  /*32c0*/  LOP3.LUT R62, R62, 0xffffffbf, RZ, 0xc0, !PT ;  /* 0xffffffbf3e3e7812 */ /* 0x000fe400078ec0ff */
[----:B------:R-:W-:Y:S02]  /*32d0*/  @!P6 IADD3 R8, P1, R44, R214, RZ ;  /* 0x000000d62c08e210 */ /* 0x000fe40007f3e0ff */
[----:B------:R-:W-:Y:S03]  /*32e0*/  @P5 LOP3.LUT R62, R62, 0x40, RZ, 0xfc, !PT ;  /* 0x000000403e3e5812 */ /* 0x000fe600078efcff */
[----:B------:R-:W-:Y:S01]  /*32f0*/  @!P6 IMAD.X R9, R45, 0x1, R215, P1 ;  /* 0x000000012d09e824 */ /* 0x000fe200008e06d7 */
[----:B------:R-:W-:Y:S02]  /*3300*/  LOP3.LUT P3, RZ, R62, 0x100, RZ, 0xc0, !PT ;  /* 0x000001003eff7812 */ /* 0x000fe4000786c0ff */
[----:B------:R-:W-:Y:S02]  /*3310*/  @!P6 IADD3 R6, P1, R72, R239, RZ ;  /* 0x000000ef4806e210 */ /* 0x000fe40007f3e0ff */
[----:B------:R-:W-:Y:S03]  /*3320*/  LOP3.LUT R62, R62, 0xffffffdf, RZ, 0xc0, !PT ;  /* 0xffffffdf3e3e7812 */ /* 0x000fe600078ec0ff */
[----:B------:R-:W-:Y:S01]  /*3330*/  @!P6 IMAD.X R7, R71, 0x1, R240, P1 ;  /* 0x000000014707e824 */ /* 0x000fe200008e06f0 */
[----:B------:R-:W-:Y:S02]  /*3340*/  @!P5 IADD3 R4, P1, R44, R164, RZ ;  /* 0x000000a42c04d210 */ /* 0x000fe40007f3e0ff */
[----:B------:R-:W-:Y:S02]  /*3350*/  @P4 LOP3.LUT R62, R62, 0x20, RZ, 0xfc, !PT ;  /* 0x000000203e3e4812 */ /* 0x000fe400078efcff */
[----:B------:R-:W-:Y:S01]  /*3360*/  ISETP.GE.OR P6, PT, R85, R63, P0 ;  /* 0x0000003f5500720c */ /* 0x000fe200007c6670 */
[C---:B------:R-:W-:Y:S01]  /*3370*/  @!P5 IMAD.X R5, R45.reuse, 0x1, R209, P1 ;  /* 0x000000012d05d824 */ /* 0x040fe200008e06d1 */
[----:B------:R-:W-:Y:S02]  /*3380*/  @!P3 LEA.HI.X R11, R208, R71, R252, 0x1, P2 ;  /* 0x00000047d00bb211 */ /* 0x000fe400010f0cfc */
[-C--:B------:R-:W-:Y:S02]  /*3390*/  ISETP.GE.OR P2, PT, R90, R63.reuse, P0 ;  /* 0x0000003f5a00720c */ /* 0x080fe40000746670 */
[----:B----4-:R-:W-:Y:S02]  /*33a0*/  @!P4 IADD3 R28, P1, R44, R212, RZ ;  /* 0x000000d42c1cc210 */ /* 0x010fe40007f3e0ff */
[-C--:B------:R-:W-:Y:S02]  /*33b0*/  ISETP.LT.OR P3, PT, R90, R66.reuse, P2 ;  /* 0x000000425a00720c */ /* 0x080fe40001761670 */
[----:B------:R-:W-:Y:S01]  /*33c0*/  LOP3.LUT R62, R62, 0xffffffef, RZ, 0xc0, !PT ;  /* 0xffffffef3e3e7812 */ /* 0x000fe200078ec0ff */
[----:B------:R-:W-:Y:S01]  /*33d0*/  @!P4 IMAD.X R29, R45, 0x1, R213, P1 ;  /* 0x000000012d1dc824 */ /* 0x000fe200008e06d5 */
        /* <DEDUP_REMOVED lines=10> */
[-C--:B------:R-:W-:Y:S02]  /*3480*/  ISETP.LT.OR P2, PT, R89, R66.reuse, P1 ;  /* 0x000000425900720c */ /* 0x080fe40000f41670 */
[CC--:B------:R-:W-:Y:S04]  /*3490*/  ISETP.GE.OR P3, PT, R82.reuse, R63.reuse, P0 ;  /* 0x0000003f5200720c */ /* 0x0c0fe80000766670 */
[----:B------:R-:W-:Y:S07]  /*34a0*/  ISETP.LT.OR P3, PT, R82, R66, P3 ;  /* 0x000000425200720c */ /* 0x000fee0001f61670 */
        /* <DEDUP_REMOVED lines=24> */
[----:B------:R-:W-:Y:S02]  /*3630*/  @!P6 IADD3 R50, P1, R44, R154, RZ ;  /* 0x0000009a2c32e210 */ /* 0x000fe40007f3e0ff */
[-C--:B------:R-:W-:Y:S02]  /*3640*/  ISETP.GE.OR P2, PT, R81, R63.reuse, P0 ;  /* 0x0000003f5100720c */ /* 0x080fe40000746670 */
[----:B------:R-:W-:Y:S01]  /*3650*/  LOP3.LUT R62, R62, 0xffffdfff, RZ, 0xc0, !PT ;  /* 0xffffdfff3e3e7812 */ /* 0x000fe200078ec0ff */
[----:B------:R-:W-:Y:S01]  /*3660*/  @!P6 IMAD.X R51, R45, 0x1, R203, P1 ;  /* 0x000000012d33e824 */ /* 0x000fe200008e06cb */
        /* <DEDUP_REMOVED lines=35> */
[----:B------:R-:W-:Y:S02]  /*38a0*/  LOP3.LUT P5, RZ, R62, 0x40, RZ, 0xc0, !PT ;  /* 0x000000403eff7812 */ /* 0x000fe400078ac0ff */
[----:B------:R-:W-:Y:S02]  /*38b0*/  ISETP.NE.AND P6, PT, R0, RZ, PT ;  /* 0x000000ff0000720c */ /* 0x000fe40003fc5270 */
[----:B------:R-:W-:Y:S04]  /*38c0*/  LOP3.LUT R62, R62, 0xffffefff, RZ, 0xc0, !PT ;  /* 0xffffefff3e3e7812 */ /* 0x000fe800078ec0ff */
[----:B------:R-:W-:Y:S04]  /*38d0*/  @P1 LOP3.LUT R62, R62, 0x1000, RZ, 0xfc, !PT ;  /* 0x000010003e3e1812 */ /* 0x000fe800078efcff */
[C---:B------:R-:W-:Y:S02]  /*38e0*/  LOP3.LUT P1, RZ, R62.reuse, 0x20, RZ, 0xc0, !PT ;  /* 0x000000203eff7812 */ /* 0x040fe4000782c0ff */
[----:B------:R-:W-:Y:S04]  /*38f0*/  LOP3.LUT R62, R62, 0xfffffdff, RZ, 0xc0, !PT ;  /* 0xfffffdff3e3e7812 */ /* 0x000fe800078ec0ff */
[----:B------:R-:W-:Y:S01]  /*3900*/  @P0 LOP3.LUT R62, R62, 0x200, RZ, 0xfc, !PT ;  /* 0x000002003e3e0812 */ /* 0x000fe200078efcff */
        /* <DEDUP_REMOVED lines=23> */
[----:B------:R-:W-:Y:S05]  /*3a80*/  @!P6 IADD3 R26, P0, R72, R235, RZ ;  /* 0x000000eb481ae210 */ /* 0x000fea0007f1e0ff */
[C---:B------:R-:W-:Y:S01]  /*3a90*/  @!P6 IMAD.X R27, R71.reuse, 0x1, R236, P0 ;  /* 0x00000001471be824 */ /* 0x040fe200000e06ec */
[C---:B------:R-:W-:Y:S01]  /*3aa0*/  LOP3.LUT P6, RZ, R62.reuse, 0x8000, RZ, 0xc0, !PT ;  /* 0x000080003eff7812 */ /* 0x040fe200078cc0ff */
[----:B-1----:R-:W2:Y:S04]  /*3ab0*/  @!P5 LD.E.128 R4, desc[UR6][R4.64] ;  /* 0x000000060404d980 */ /* 0x002ea8000c101d00 */
[----:B--2---:R1:W-:Y:S01]  /*3ac0*/  @!P5 ST.E.128 desc[UR6][R2.64], R4 ;  /* 0x000000040200d985 */ /* 0x0043e2000c101d06 */
[----:B------:R-:W-:Y:S03]  /*3ad0*/  LOP3.LUT P5, RZ, R62, 0x4000, RZ, 0xc0, !PT ;  /* 0x000040003eff7812 */ /* 0x000fe600078ac0ff */
[----:B-1----:R-:W2:Y:S04]  /*3ae0*/  @!P1 LD.E.128 R4, desc[UR6][R28.64] ;  /* 0x000000061c049980 */ /* 0x002ea8000c101d00 */
[----:B------:R-:W-:Y:S05]  /*3af0*/  @!P6 IADD3 R2, P0, R72, R180, RZ ;  /* 0x000000b44802e210 */ /* 0x000fea0007f1e0ff */
[C---:B------:R-:W-:Y:S01]  /*3b00*/  @!P6 IMAD.X R3, R71.reuse, 0x1, R230, P0 ;  /* 0x000000014703e824 */ /* 0x040fe200000e06e6 */
[C---:B------:R-:W-:Y:S02]  /*3b10*/  LOP3.LUT P6, RZ, R62.reuse, 0x2000, RZ, 0xc0, !PT ;  /* 0x000020003eff7812 */ /* 0x040fe400078cc0ff */
[----:B------:R-:W-:Y:S11]  /*3b20*/  LOP3.LUT R62, R62, 0xfffffbff, RZ, 0xc0, !PT ;  /* 0xfffffbff3e3e7812 */ /* 0x000ff600078ec0ff */
[----:B------:R-:W-:Y:S02]  /*3b30*/  @!P6 IADD3 R34, P0, R72, R178, RZ ;  /* 0x000000b24822e210 */ /* 0x000fe40007f1e0ff */
[----:B------:R-:W-:Y:S03]  /*3b40*/  @P6 LOP3.LUT R62, R62, 0x400, RZ, 0xfc, !PT ;  /* 0x000004003e3e6812 */ /* 0x000fe600078efcff */
[C---:B------:R-:W-:Y:S01]  /*3b50*/  @!P6 IMAD.X R35, R71.reuse, 0x1, R229, P0 ;  /* 0x000000014723e824 */ /* 0x040fe200000e06e5 */
[C---:B------:R-:W-:Y:S02]  /*3b60*/  LOP3.LUT P6, RZ, R62.reuse, 0x2, RZ, 0xc0, !PT ;  /* 0x000000023eff7812 */ /* 0x040fe400078cc0ff */
[----:B------:R-:W-:Y:S11]  /*3b70*/  LOP3.LUT R62, R62, 0xfffff7ff, RZ, 0xc0, !PT ;  /* 0xfffff7ff3e3e7812 */ /* 0x000ff600078ec0ff */
[----:B------:R-:W-:Y:S04]  /*3b80*/  @P6 LOP3.LUT R62, R62, 0x800, RZ, 0xfc, !PT ;  /* 0x000008003e3e6812 */ /* 0x000fe800078efcff */
[C---:B------:R-:W-:Y:S01]  /*3b90*/  LOP3.LUT P6, RZ, R62.reuse, 0x4, RZ, 0xc0, !PT ;  /* 0x000000043eff7812 */ /* 0x040fe200078cc0ff */
[----:B--2---:R1:W-:Y:S01]  /*3ba0*/  @!P1 ST.E.128 desc[UR6][R16.64], R4 ;  /* 0x0000000410009985 */ /* 0x0043e2000c101d06 */
[----:B------:R-:W-:Y:S02]  /*3bb0*/  LOP3.LUT P1, RZ, R62, 0x1000, RZ, 0xc0, !PT ;  /* 0x000010003eff7812 */ /* 0x000fe4000782c0ff */
[C---:B-1----:R-:W-:Y:S05]  /*3bc0*/  @!P5 IADD3 R16, P0, R72.reuse, R176, RZ ;  /* 0x000000b04810d210 */ /* 0x042fea0007f1e0ff */
[C---:B------:R-:W-:Y:S01]  /*3bd0*/  @!P5 IMAD.X R17, R71.reuse, 0x1, R228, P0 ;  /* 0x000000014711d824 */ /* 0x040fe200000e06e4 */
[----:B------:R-:W-:Y:S05]  /*3be0*/  @!P4 IADD3 R32, P0, R72, R174, RZ ;  /* 0x000000ae4820c210 */ /* 0x000fea0007f1e0ff */
[C---:B------:R-:W-:Y:S01]  /*3bf0*/  @!P4 IMAD.X R33, R71.reuse, 0x1, R227, P0 ;  /* 0x000000014721c824 */ /* 0x040fe200000e06e3 */
[----:B------:R-:W-:Y:S11]  /*3c00*/  LOP3.LUT P0, RZ, R62, 0x10, RZ, 0xc0, !PT ;  /* 0x000000103eff7812 */ /* 0x000ff6000780c0ff */
[----:B------:R-:W-:Y:S02]  /*3c10*/  @!UPT UIADD3 URZ, URZ, URZ, URZ ;  /* 0x0000003f3f3ff290 */ /* 0x000fe4000fffe03f */
[----:B------:R-:W2:Y:S04]  /*3c20*/  @!P0 LD.E.128 R4, desc[UR6][R30.64] ;  /* 0x000000061e048980 */ /* 0x000ea8000c101d00 */
[----:B--2---:R1:W-:Y:S01]  /*3c30*/  @!P0 ST.E.128 desc[UR6][R14.64], R4 ;  /* 0x000000040e008985 */ /* 0x0043e2000c101d06 */
[C---:B------:R-:W-:Y:S05]  /*3c40*/  @!P3 IADD3 R28, P0, R72.reuse, R170, RZ ;  /* 0x000000aa481cb210 */ /* 0x040fea0007f1e0ff */
[C---:B------:R-:W-:Y:S01]  /*3c50*/  @!P3 IMAD.X R29, R71.reuse, 0x1, R226, P0 ;  /* 0x00000001471db824 */ /* 0x040fe200000e06e2 */
[----:B------:R-:W-:Y:S05]  /*3c60*/  @!P2 IADD3 R38, P0, R72, R168, RZ ;  /* 0x000000a84826a210 */ /* 0x000fea0007f1e0ff */
[C---:B------:R-:W-:Y:S01]  /*3c70*/  @!P2 IMAD.X R39, R71.reuse, 0x1, R219, P0 ;  /* 0x000000014727a824 */ /* 0x040fe200000e06db */
[----:B------:R-:W-:Y:S11]  /*3c80*/  LOP3.LUT P0, RZ, R62, 0x8, RZ, 0xc0, !PT ;  /* 0x000000083eff7812 */ /* 0x000ff6000780c0ff */
[----:B------:R-:W-:Y:S02]  /*3c90*/  @!UPT UIADD3 URZ, URZ, URZ, URZ ;  /* 0x0000003f3f3ff290 */ /* 0x000fe4000fffe03f */
[----:B------:R-:W2:Y:S04]  /*3ca0*/  @!P0 LD.E.128 R8, desc[UR6][R40.64] ;  /* 0x0000000628088980 */ /* 0x000ea8000c101d00 */
[----:B--2---:R-:W-:Y:S01]  /*3cb0*/  @!P0 ST.E.128 desc[UR6][R24.64], R8 ;  /* 0x0000000818008985 */ /* 0x004fe2000c101d06 */
[----:B------:R-:W-:Y:S03]  /*3cc0*/  @!P1 IADD3 R30, P0, R72, R166, RZ ;  /* 0x000000a6481e9210 */ /* 0x000fe60007f1e0ff */
[----:B-1----:R-:W2:Y:S02]  /*3cd0*/  @!P6 LD.E.128 R4, desc[UR6][R42.64] ;  /* 0x000000062a04e980 */ /* 0x002ea4000c101d00 */
[----:B------:R-:W-:Y:S01]  /*3ce0*/  @!P1 IMAD.X R31, R71, 0x1, R218, P0 ;  /* 0x00000001471f9824 */ /* 0x000fe200000e06da */
[C---:B------:R-:W-:Y:S01]  /*3cf0*/  LOP3.LUT P0, RZ, R62.reuse, 0x1, RZ, 0xc0, !PT ;  /* 0x000000013eff7812 */ /* 0x040fe2000780c0ff */
        /* <DEDUP_REMOVED lines=8> */
[----:B------:R-:W2:Y:S04]  /*3d80*/  @!P6 LD.E.128 R24, desc[UR6][R50.64] ;  /* 0x000000063218e980 */ /* 0x000ea8000c101d00 */
[----:B--2---:R-:W-:Y:S04]  /*3d90*/  @!P6 ST.E.128 desc[UR6][R34.64], R24 ;  /* 0x000000182200e985 */ /* 0x004fe8000c101d06 */
[----:B------:R-:W2:Y:S04]  /*3da0*/  @!P5 LD.E.128 R12, desc[UR6][R52.64] ;  /* 0x00000006340cd980 */ /* 0x000ea8000c101d00 */
[----:B--2---:R-:W-:Y:S04]  /*3db0*/  @!P5 ST.E.128 desc[UR6][R16.64], R12 ;  /* 0x0000000c1000d985 */ /* 0x004fe8000c101d06 */
[----:B------:R-:W2:Y:S04]  /*3dc0*/  @!P4 LD.E.128 R8, desc[UR6][R54.64] ;  /* 0x000000063608c980 */ /* 0x000ea8000c101d00 */
[----:B--2---:R-:W-:Y:S04]  /*3dd0*/  @!P4 ST.E.128 desc[UR6][R32.64], R8 ;  /* 0x000000082000c985 */ /* 0x004fe8000c101d06 */
[----:B-1----:R-:W2:Y:S04]  /*3de0*/  @!P3 LD.E.128 R4, desc[UR6][R56.64] ;  /* 0x000000063804b980 */ /* 0x002ea8000c101d00 */
        /* <DEDUP_REMOVED lines=85> */
.L_x_1704:
[----:B------:R-:W-:Y:S05]  /*4340*/  BSYNC B0 ;  /* 0x0000000000007941 */ /* 0x000fea0003800000 */
.L_x_1703:
        /* <DEDUP_REMOVED lines=57> */
.L_x_1706:
[----:B------:R-:W-:Y:S05]  /*46e0*/  BSYNC B0 ;  /* 0x0000000000007941 */ /* 0x000fea0003800000 */
.L_x_1705:
        /* <DEDUP_REMOVED lines=60> */
.L_x_1708:
[----:B------:R-:W-:Y:S05]  /*4ab0*/  BSYNC B0 ;  /* 0x0000000000007941 */ /* 0x000fea0003800000 */
.L_x_1707:
        /* <DEDUP_REMOVED lines=67> */
.L_x_1710:
[----:B------:R-:W-:Y:S05]  /*4ef0*/  BSYNC B0 ;  /* 0x0000000000007941 */ /* 0x000fea0003800000 */
.L_x_1709:
        /* <DEDUP_REMOVED lines=60> */
.L_x_1712:
[----:B------:R-:W-:Y:S05]  /*52c0*/  BSYNC B0 ;  /* 0x0000000000007941 */ /* 0x000fea0003800000 */
.L_x_1711:
        /* <DEDUP_REMOVED lines=67> */
.L_x_1714:
[----:B------:R-:W-:Y:S05]  /*5700*/  BSYNC B0 ;  /* 0x0000000000007941 */ /* 0x000fea0003800000 */
.L_x_1713:
        /* <DEDUP_REMOVED lines=67> */
.L_x_1716:
[----:B------:R-:W-:Y:S05]  /*5b40*/  BSYNC B0 ;  /* 0x0000000000007941 */ /* 0x000fea0003800000 */
.L_x_1715:
        /* <DEDUP_REMOVED lines=67> */
.L_x_1718:
[----:B------:R-:W-:Y:S05]  /*5f80*/  BSYNC B0 ;  /* 0x0000000000007941 */ /* 0x000fea0003800000 */
.L_x_1717:
        /* <DEDUP_REMOVED lines=61> */
.L_x_1720:
[----:B------:R-:W-:Y:S05]  /*6360*/  BSYNC B0 ;  /* 0x0000000000007941 */ /* 0x000fea0003800000 */
.L_x_1719:
        /* <DEDUP_REMOVED lines=67> */
.L_x_1722:
[----:B------:R-:W-:Y:S05]  /*67a0*/  BSYNC B0 ;  /* 0x0000000000007941 */ /* 0x000fea0003800000 */
.L_x_1721:
        /* <DEDUP_REMOVED lines=65> */
.L_x_1724:
[----:B------:R-:W-:Y:S05]  /*6bc0*/  BSYNC B0 ;  /* 0x0000000000007941 */ /* 0x000fea0003800000 */
.L_x_1723:
[----:B------:R-:W-:Y:S01]  /*6bd0*/  ISETP.GE.AND P0, PT, R93, R63, PT ;  /* 0x0000003f5d00720c */ /* 0x000fe20003f06270 */
[----:B------:R-:W-:Y:S01]  /*6be0*/  BSSY B0, `(.L_x_1725) ;  /* 0x000004b000007945 */ /* 0x000fe20003800000 */
[CC--:B------:R-:W-:Y:S02]  /*6bf0*/  ISETP.GE.OR P6, PT, R132.reuse, R48.reuse, P1 ;  /* 0x000000308400720c */ /* 0x0c0fe40000fc6670 */
[----:B------:R-:W-:Y:S02]  /*6c00*/  ISETP.GE.OR P1, PT, R132, R48, P0 ;  /* 0x000000308400720c */ /* 0x000fe40000726670 */
        /* <DEDUP_REMOVED lines=72> */
.L_x_1726:
[----:B------:R-:W-:Y:S05]  /*7090*/  BSYNC B0 ;  /* 0x0000000000007941 */ /* 0x000fea0003800000 */
.L_x_1725:
        /* <DEDUP_REMOVED lines=64> */
.L_x_1728:
[----:B------:R-:W-:Y:S05]  /*74a0*/  BSYNC B0 ;  /* 0x0000000000007941 */ /* 0x000fea0003800000 */
.L_x_1727:
        /* <DEDUP_REMOVED lines=64> */
.L_x_1730:
[----:B------:R-:W-:Y:S05]  /*78b0*/  BSYNC B0 ;  /* 0x0000000000007941 */ /* 0x000fea0003800000 */
.L_x_1729:
        /* <DEDUP_REMOVED lines=64> */
.L_x_1732:
[----:B------:R-:W-:Y:S05]  /*7cc0*/  BSYNC B0 ;  /* 0x0000000000007941 */ /* 0x000fea0003800000 */
.L_x_1731:
        /* <DEDUP_REMOVED lines=64> */
.L_x_1734:
[----:B------:R-:W-:Y:S05]  /*80d0*/  BSYNC B0 ;  /* 0x0000000000007941 */ /* 0x000fea0003800000 */
.L_x_1733:
        /* <DEDUP_REMOVED lines=11> */
.L_x_1702:
        /* <DEDUP_REMOVED lines=21> */
[C---:B------:R-:W-:Y:S02]  /*82e0*/  SHF.L.U32 R23, R28.reuse, 0x10, RZ ;  /* 0x000000101c177819 */ /* 0x040fe400000006ff */
[----:B------:R-:W-:Y:S02]  /*82f0*/  LOP3.LUT R24, R28, 0xffff0000, RZ, 0xc0, !PT ;  /* 0xffff00001c187812 */ /* 0x000fe400078ec0ff */
[----:B------:R-:W-:Y:S01]  /*8300*/  LOP3.LUT R26, R29, 0xffff0000, RZ, 0xc0, !PT ;  /* 0xffff00001d1a7812 */ /* 0x000fe200078ec0ff */
[C---:B------:R-:W-:Y:S01]  /*8310*/  IMAD.U32 R29, R31.reuse, 0x10000, RZ ;  /* 0x000100001f1d7824 */ /* 0x040fe200078e00ff */
[C---:B------:R-:W-:Y:S01]  /*8320*/  SHF.L.U32 R27, R30.reuse, 0x10, RZ ;  /* 0x000000101e1b7819 */ /* 0x040fe200000006ff */
[--C-:B------:R-:W-:Y:S01]  /*8330*/  @P1 IMAD.MOV R0, RZ, RZ, -R46.reuse ;  /* 0x000000ffff001224 */ /* 0x100fe200078e0a2e */
[----:B------:R-:W-:Y:S01]  /*8340*/  LOP3.LUT R28, R30, 0xffff0000, RZ, 0xc0, !PT ;  /* 0xffff00001e1c7812 */ /* 0x000fe200078ec0ff */
        /* <DEDUP_REMOVED lines=9> */
[----:B------:R2:W3:Y:S01]  /*83e0*/  LD.E.128 R40, desc[UR6][R8.64] ;  /* 0x0000000608287980 */ /* 0x0004e2000c101d00 */
[----:B-1----:R-:W-:Y:S01]  /*83f0*/  MOV R2, R76 ;  /* 0x0000004c00027202 */ /* 0x002fe20000000f00 */
[----:B------:R-:W-:Y:S03]  /*8400*/  IMAD.MOV.U32 R3, RZ, RZ, R73 ;  /* 0x000000ffff037224 */ /* 0x000fe600078e0049 */
[C---:B------:R-:W-:Y:S04]  /*8410*/  LEA R2, P0, R0.reuse, R2, 0x1 ;  /* 0x0000000200027211 */ /* 0x040fe800078008ff */
[----:B------:R-:W-:Y:S05]  /*8420*/  LEA.HI.X.SX32 R3, R0, R3, 0x1, P0 ;  /* 0x0000000300037211 */ /* 0x000fea00000f0eff */
[----:B------:R1:W4:Y:S01]  /*8430*/  LD.E.128 R32, desc[UR6][R2.64] ;  /* 0x0000000602207980 */ /* 0x000322000c101d00 */
[C---:B--2---:R-:W-:Y:S01]  /*8440*/  SHF.L.U32 R9, R4.reuse, 0x10, RZ ;  /* 0x0000001004097819 */ /* 0x044fe200000006ff */
[----:B------:R-:W-:Y:S01]  /*8450*/  IMAD.U32 R14, R5, 0x10000, RZ ;  /* 0x00010000050e7824 */ /* 0x000fe200078e00ff */
[----:B------:R-:W-:Y:S01]  /*8460*/  LOP3.LUT R11, R4, 0xffff0000, RZ, 0xc0, !PT ;  /* 0xffff0000040b7812 */ /* 0x000fe200078ec0ff */
[----:B------:R-:W-:Y:S01]  /*8470*/  IMAD.U32 R17, R7, 0x10000, RZ ;  /* 0x0001000007117824 */ /* 0x000fe200078e00ff */
[----:B------:R-:W-:Y:S02]  /*8480*/  LOP3.LUT R10, R5, 0xffff0000, RZ, 0xc0, !PT ;  /* 0xffff0000050a7812 */ /* 0x000fe400078ec0ff */
[----:B------:R-:W-:Y:S02]  /*8490*/  SHF.L.U32 R13, R6, 0x10, RZ ;  /* 0x00000010060d7819 */ /* 0x000fe400000006ff */
[C---:B---3--:R-:W-:Y:S01]  /*84a0*/  SHF.L.U32 R0, R40.reuse, 0x10, RZ ;  /* 0x0000001028007819 */ /* 0x048fe200000006ff */
        /* <DEDUP_REMOVED lines=25> */
[C---:B----4-:R-:W-:Y:S01]  /*8640*/  SHF.L.U32 R9, R32.reuse, 0x10, RZ ;  /* 0x0000001020097819 */ /* 0x050fe200000006ff */
        /* <DEDUP_REMOVED lines=11> */
[----:B------:R-:W-:Y:S01]  /*8700*/  FFMA.FTZ R5, R27, R14, R5 ;  /* 0x0000000e1b057223 */ /* 0x000fe20000010005 */
[----:B------:R-:W-:Y:S01]  /*8710*/  FFMA.FTZ R6, R28, R15, R6 ;  /* 0x0000000f1c067223 */ /* 0x000fe20000010006 */
[----:B------:R-:W-:Y:S01]  /*8720*/  F2FP.BF16.F32.PACK_AB R28, R2, R0 ;  /* 0x00000000021c723e */ /* 0x000fe200000010ff */
[----:B------:R-:W-:Y:S01]  /*8730*/  FFMA.FTZ R7, R29, R16, R7 ;  /* 0x000000101d077223 */ /* 0x000fe20000010007 */
[----:B------:R-:W-:Y:S01]  /*8740*/  F2FP.BF16.F32.PACK_AB R29, R4, R3 ;  /* 0x00000003041d723e */ /* 0x000fe200000010ff */
[----:B------:R-:W-:Y:S01]  /*8750*/  FFMA.FTZ R8, R30, R17, R8 ;  /* 0x000000111e087223 */ /* 0x000fe20000010008 */
[----:B------:R-:W-:Y:S04]  /*8760*/  F2FP.BF16.F32.PACK_AB R30, R6, R5 ;  /* 0x00000005061e723e */ /* 0x000fe800000010ff */
[----:B------:R-:W-:Y:S02]  /*8770*/  F2FP.BF16.F32.PACK_AB R31, R8, R7 ;  /* 0x00000007081f723e */ /* 0x000fe400000010ff */
.L_x_1739:
[----:B------:R-:W-:Y:S05]  /*8780*/  BSYNC B0 ;  /* 0x0000000000007941 */ /* 0x000fea0003800000 */
.L_x_1738:
[----:B-----5:R2:W-:Y:S02]  /*8790*/  ST.E.128 desc[UR6][R38.64], R28 ;  /* 0x0000001c26007985 */ /* 0x0205e4000c101d06 */
.L_x_1737:
[----:B------:R-:W-:Y:S05]  /*87a0*/  BSYNC B1 ;  /* 0x0000000000017941 */ /* 0x000fea0003800000 */
.L_x_1736:
        /* <DEDUP_REMOVED lines=16> */
[C---:B-----5:R-:W-:Y:S01]  /*88b0*/  LOP3.LUT R24, R28.reuse, 0xffff0000, RZ, 0xc0, !PT ;  /* 0xffff00001c187812 */ /* 0x060fe200078ec0ff */
[----:B------:R-:W-:Y:S01]  /*88c0*/  IMAD.MOV.U32 R0, RZ, RZ, RZ ;  /* 0x000000ffff007224 */ /* 0x000fe200078e00ff */
[C---:B------:R-:W-:Y:S01]  /*88d0*/  LOP3.LUT R26, R29.reuse, 0xffff0000, RZ, 0xc0, !PT ;  /* 0xffff00001d1a7812 */ /* 0x040fe200078ec0ff */
        /* <DEDUP_REMOVED lines=24> */
[----:B---3--:R-:W-:Y:S01]  /*8a60*/  IMAD.U32 R9, R4, 0x10000, RZ ;  /* 0x0001000004097824 */ /* 0x008fe200078e00ff */
[C---:B------:R-:W-:Y:S01]  /*8a70*/  SHF.L.U32 R14, R5.reuse, 0x10, RZ ;  /* 0x00000010050e7819 */ /* 0x040fe200000006ff */
[C---:B------:R-:W-:Y:S01]  /*8a80*/  IMAD.U32 R13, R6.reuse, 0x10000, RZ ;  /* 0x00010000060d7824 */ /* 0x040fe200078e00ff */
[----:B------:R-:W-:Y:S02]  /*8a90*/  LOP3.LUT R10, R5, 0xffff0000, RZ, 0xc0, !PT ;  /* 0xffff0000050a7812 */ /* 0x000fe400078ec0ff */
[----:B------:R-:W-:Y:S02]  /*8aa0*/  LOP3.LUT R16, R6, 0xffff0000, RZ, 0xc0, !PT ;  /* 0xffff000006107812 */ /* 0x000fe400078ec0ff */
[C---:B----4-:R-:W-:Y:S01]  /*8ab0*/  LOP3.LUT R4, R41.reuse, 0xffff0000, RZ, 0xc0, !PT ;  /* 0xffff000029047812 */ /* 0x050fe200078ec0ff */
[C---:B------:R-:W-:Y:S01]  /*8ac0*/  IMAD.U32 R0, R40.reuse, 0x10000, RZ ;  /* 0x0001000028007824 */ /* 0x040fe200078e00ff */
[----:B-1----:R-:W-:Y:S01]  /*8ad0*/  LOP3.LUT R2, R40, 0xffff0000, RZ, 0xc0, !PT ;  /* 0xffff000028027812 */ /* 0x002fe200078ec0ff */
[----:B------:R-:W-:Y:S01]  /*8ae0*/  IMAD.U32 R5, R42, 0x10000, RZ ;  /* 0x000100002a057824 */ /* 0x000fe200078e00ff */
[----:B------:R-:W-:Y:S01]  /*8af0*/  SHF.L.U32 R3, R41, 0x10, RZ ;  /* 0x0000001029037819 */ /* 0x000fe200000006ff */
[----:B------:R-:W-:Y:S01]  /*8b00*/  @!P1 FADD.FTZ R0, -R0, -RZ ;  /* 0x800000ff00009221 */ /* 0x000fe20000010100 */
[----:B------:R-:W-:Y:S01]  /*8b10*/  LOP3.LUT R8, R43, 0xffff0000, RZ, 0xc0, !PT ;  /* 0xffff00002b087812 */ /* 0x000fe200078ec0ff */
[----:B------:R-:W-:Y:S01]  /*8b20*/  @!P1 FADD.FTZ R4, -R4, -RZ ;  /* 0x800000ff04049221 */ /* 0x000fe20000010100 */
[C---:B------:R-:W-:Y:S01]  /*8b30*/  SHF.L.U32 R17, R7.reuse, 0x10, RZ ;  /* 0x0000001007117819 */ /* 0x040fe200000006ff */
[----:B------:R-:W-:Y:S01]  /*8b40*/  @!P1 FADD.FTZ R2, -R2, -RZ ;  /* 0x800000ff02029221 */ /* 0x000fe20000010100 */
[----:B------:R-:W-:Y:S01]  /*8b50*/  LOP3.LUT R15, R7, 0xffff0000, RZ, 0xc0, !PT ;  /* 0xffff0000070f7812 */ /* 0x000fe200078ec0ff */
[----:B------:R-:W-:Y:S01]  /*8b60*/  @!P1 FADD.FTZ R5, -R5, -RZ ;  /* 0x800000ff05059221 */ /* 0x000fe20000010100 */
[----:B------:R-:W-:Y:S01]  /*8b70*/  LOP3.LUT R6, R42, 0xffff0000, RZ, 0xc0, !PT ;  /* 0xffff00002a067812 */ /* 0x000fe200078ec0ff */
[----:B------:R-:W-:Y:S01]  /*8b80*/  @!P1 FADD.FTZ R3, -R3, -RZ ;  /* 0x800000ff03039221 */ /* 0x000fe20000010100 */
[----:B------:R-:W-:Y:S01]  /*8b90*/  SHF.L.U32 R7, R43, 0x10, RZ ;  /* 0x000000102b077819 */ /* 0x000fe200000006ff */
        /* <DEDUP_REMOVED lines=11> */
[C---:B------:R-:W-:Y:S01]  /*8c50*/  LOP3.LUT R10, R32.reuse, 0xffff0000, RZ, 0xc0, !PT ;  /* 0xffff0000200a7812 */ /* 0x040fe200078ec0ff */
[----:B------:R-:W-:Y:S01]  /*8c60*/  IMAD.U32 R9, R32, 0x10000, RZ ;  /* 0x0001000020097824 */ /* 0x000fe200078e00ff */
[C---:B------:R-:W-:Y:S01]  /*8c70*/  SHF.L.U32 R11, R33.reuse, 0x10, RZ ;  /* 0x00000010210b7819 */ /* 0x040fe200000006ff */
[C---:B------:R-:W-:Y:S01]  /*8c80*/  IMAD.U32 R14, R34.reuse, 0x10000, RZ ;  /* 0x00010000220e7824 */ /* 0x040fe200078e00ff */
[----:B------:R-:W-:Y:S01]  /*8c90*/  LOP3.LUT R13, R33, 0xffff0000, RZ, 0xc0, !PT ;  /* 0xffff0000210d7812 */ /* 0x000fe200078ec0ff */
[----:B------:R-:W-:Y:S01]  /*8ca0*/  FFMA.FTZ R0, R23, R9, R0 ;  /* 0x0000000917007223 */ /* 0x000fe20000010000 */
[----:B------:R-:W-:Y:S01]  /*8cb0*/  LOP3.LUT R15, R34, 0xffff0000, RZ, 0xc0, !PT ;  /* 0xffff0000220f7812 */ /* 0x000fe200078ec0ff */
[----:B------:R-:W-:Y:S01]  /*8cc0*/  FFMA.FTZ R2, R24, R10, R2 ;  /* 0x0000000a18027223 */ /* 0x000fe20000010002 */
[----:B------:R-:W-:Y:S01]  /*8cd0*/  SHF.L.U32 R16, R35, 0x10, RZ ;  /* 0x0000001023107819 */ /* 0x000fe200000006ff */
        /* <DEDUP_REMOVED lines=11> */
.L_x_1743:
[----:B------:R-:W-:Y:S05]  /*8d90*/  BSYNC B0 ;  /* 0x0000000000007941 */ /* 0x000fea0003800000 */
.L_x_1742:
[----:B-----5:R3:W-:Y:S02]  /*8da0*/  ST.E.128 desc[UR6][R38.64], R28 ;  /* 0x0000001c26007985 */ /* 0x0207e4000c101d06 */
.L_x_1741:
[----:B------:R-:W-:Y:S05]  /*8db0*/  BSYNC B1 ;  /* 0x0000000000017941 */ /* 0x000fea0003800000 */
.L_x_1740:
[C---:B------:R-:W-:Y:S01]  /*8dc0*/  ISETP.GE.AND P0, PT, R77.reuse, R63, PT ;  /* 0x0000003f4d00720c */ /* 0x040fe20003f06270 */
        /* <DEDUP_REMOVED lines=93> */
.L_x_1747:
[----:B------:R-:W-:Y:S05]  /*93a0*/  BSYNC B0 ;  /* 0x0000000000007941 */ /* 0x000fea0003800000 */
.L_x_1746:
[----:B-----5:R4:W-:Y:S02]  /*93b0*/  ST.E.128 desc[UR6][R38.64], R28 ;  /* 0x0000001c26007985 */ /* 0x0209e4000c101d06 */
.L_x_1745:
[----:B------:R-:W-:Y:S05]  /*93c0*/  BSYNC B1 ;  /* 0x0000000000017941 */ /* 0x000fea0003800000 */
.L_x_1744:
        /* <DEDUP_REMOVED lines=101> */
.L_x_1751:
[----:B------:R-:W-:Y:S05]  /*9a20*/  BSYNC B0 ;  /* 0x0000000000007941 */ /* 0x000fea0003800000 */
.L_x_1750:
[----:B-----5:R2:W-:Y:S02]  /*9a30*/  ST.E.128 desc[UR6][R38.64], R28 ;  /* 0x0000001c26007985 */ /* 0x0205e4000c101d06 */
.L_x_1749:
[----:B------:R-:W-:Y:S05]  /*9a40*/  BSYNC B1 ;  /* 0x0000000000017941 */ /* 0x000fea0003800000 */
.L_x_1748:
        /* <DEDUP_REMOVED lines=94> */
.L_x_1755:
[----:B------:R-:W-:Y:S05]  /*a030*/  BSYNC B0 ;  /* 0x0000000000007941 */ /* 0x000fea0003800000 */
.L_x_1754:
[----:B-----5:R2:W-:Y:S02]  /*a040*/  ST.E.128 desc[UR6][R38.64], R28 ;  /* 0x0000001c26007985 */ /* 0x0205e4000c101d06 */
.L_x_1753:
[----:B------:R-:W-:Y:S05]  /*a050*/  BSYNC B1 ;  /* 0x0000000000017941 */ /* 0x000fea0003800000 */
.L_x_1752:
        /* <DEDUP_REMOVED lines=101> */
.L_x_1759:
[----:B------:R-:W-:Y:S05]  /*a6b0*/  BSYNC B0 ;  /* 0x0000000000007941 */ /* 0x000fea0003800000 */
.L_x_1758:
[----:B-----5:R2:W-:Y:S02]  /*a6c0*/  ST.E.128 desc[UR6][R38.64], R28 ;  /* 0x0000001c26007985 */ /* 0x0205e4000c101d06 */
.L_x_1757:
[----:B------:R-:W-:Y:S05]  /*a6d0*/  BSYNC B1 ;  /* 0x0000000000017941 */ /* 0x000fea0003800000 */
.L_x_1756:
        /* <DEDUP_REMOVED lines=101> */
.L_x_1763:
[----:B------:R-:W-:Y:S05]  /*ad30*/  BSYNC B0 ;  /* 0x0000000000007941 */ /* 0x000fea0003800000 */
.L_x_1762:
[----:B-----5:R2:W-:Y:S02]  /*ad40*/  ST.E.128 desc[UR6][R38.64], R28 ;  /* 0x0000001c26007985 */ /* 0x0205e4000c101d06 */
.L_x_1761:
[----:B------:R-:W-:Y:S05]  /*ad50*/  BSYNC B1 ;  /* 0x0000000000017941 */ /* 0x000fea0003800000 */
.L_x_1760:
        /* <DEDUP_REMOVED lines=101> */
.L_x_1767:
[----:B------:R-:W-:Y:S05]  /*b3b0*/  BSYNC B0 ;  /* 0x0000000000007941 */ /* 0x000fea0003800000 */
.L_x_1766:
[----:B-----5:R2:W-:Y:S02]  /*b3c0*/  ST.E.128 desc[UR6][R38.64], R28 ;  /* 0x0000001c26007985 */ /* 0x0205e4000c101d06 */
.L_x_1765:
[----:B------:R-:W-:Y:S05]  /*b3d0*/  BSYNC B1 ;  /* 0x0000000000017941 */ /* 0x000fea0003800000 */
.L_x_1764:
        /* <DEDUP_REMOVED lines=94> */
.L_x_1771:
[----:B------:R-:W-:Y:S05]  /*b9c0*/  BSYNC B0 ;  /* 0x0000000000007941 */ /* 0x000fea0003800000 */
.L_x_1770:
[----:B-----5:R2:W-:Y:S02]  /*b9d0*/  ST.E.128 desc[UR6][R38.64], R28 ;  /* 0x0000001c26007985 */ /* 0x0205e4000c101d06 */
.L_x_1769:
[----:B------:R-:W-:Y:S05]  /*b9e0*/  BSYNC B1 ;  /* 0x0000000000017941 */ /* 0x000fea0003800000 */
.L_x_1768:
        /* <DEDUP_REMOVED lines=101> */
.L_x_1775:
[----:B------:R-:W-:Y:S05]  /*c040*/  BSYNC B0 ;  /* 0x0000000000007941 */ /* 0x000fea0003800000 */
.L_x_1774:
[----:B-----5:R2:W-:Y:S02]  /*c050*/  ST.E.128 desc[UR6][R38.64], R28 ;  /* 0x0000001c26007985 */ /* 0x0205e4000c101d06 */
.L_x_1773:
[----:B------:R-:W-:Y:S05]  /*c060*/  BSYNC B1 ;  /* 0x0000000000017941 */ /* 0x000fea0003800000 */
.L_x_1772:
        /* <DEDUP_REMOVED lines=101> */
.L_x_1779:
[----:B------:R-:W-:Y:S05]  /*c6c0*/  BSYNC B0 ;  /* 0x0000000000007941 */ /* 0x000fea0003800000 */
.L_x_1778:
[----:B-----5:R2:W-:Y:S02]  /*c6d0*/  ST.E.128 desc[UR6][R38.64], R28 ;  /* 0x0000001c26007985 */ /* 0x0205e4000c101d06 */
.L_x_1777:
[----:B------:R-:W-:Y:S05]  /*c6e0*/  BSYNC B1 ;  /* 0x0000000000017941 */ /* 0x000fea0003800000 */
.L_x_1776:
        /* <DEDUP_REMOVED lines=101> */
.L_x_1783:
[----:B------:R-:W-:Y:S05]  /*cd40*/  BSYNC B0 ;  /* 0x0000000000007941 */ /* 0x000fea0003800000 */
.L_x_1782:
[----:B-----5:R2:W-:Y:S02]  /*cd50*/  ST.E.128 desc[UR6][R38.64], R28 ;  /* 0x0000001c26007985 */ /* 0x0205e4000c101d06 */
.L_x_1781:
[----:B------:R-:W-:Y:S05]  /*cd60*/  BSYNC B1 ;  /* 0x0000000000017941 */ /* 0x000fea0003800000 */
.L_x_1780:
        /* <DEDUP_REMOVED lines=101> */
.L_x_1787:
[----:B------:R-:W-:Y:S05]  /*d3c0*/  BSYNC B0 ;  /* 0x0000000000007941 */ /* 0x000fea0003800000 */
.L_x_1786:
[----:B-----5:R2:W-:Y:S02]  /*d3d0*/  ST.E.128 desc[UR6][R38.64], R28 ;  /* 0x0000001c26007985 */ /* 0x0205e4000c101d06 */
.L_x_1785:
[----:B------:R-:W-:Y:S05]  /*d3e0*/  BSYNC B1 ;  /* 0x0000000000017941 */ /* 0x000fea0003800000 */
.L_x_1784:
        /* <DEDUP_REMOVED lines=101> */
.L_x_1791:
[----:B------:R-:W-:Y:S05]  /*da40*/  BSYNC B0 ;  /* 0x0000000000007941 */ /* 0x000fea0003800000 */
.L_x_1790:
[----:B-----5:R2:W-:Y:S02]  /*da50*/  ST.E.128 desc[UR6][R38.64], R28 ;  /* 0x0000001c26007985 */ /* 0x0205e4000c101d06 */
.L_x_1789:
[----:B------:R-:W-:Y:S05]  /*da60*/  BSYNC B1 ;  /* 0x0000000000017941 */ /* 0x000fea0003800000 */
.L_x_1788:
        /* <DEDUP_REMOVED lines=101> */
.L_x_1795:
[----:B------:R-:W-:Y:S05]  /*e0c0*/  BSYNC B0 ;  /* 0x0000000000007941 */ /* 0x000fea0003800000 */
.L_x_1794:
[----:B-----5:R2:W-:Y:S02]  /*e0d0*/  ST.E.128 desc[UR6][R38.64], R28 ;  /* 0x0000001c26007985 */ /* 0x0205e4000c101d06 */
.L_x_1793:
[----:B------:R-:W-:Y:S05]  /*e0e0*/  BSYNC B1 ;  /* 0x0000000000017941 */ /* 0x000fea0003800000 */
.L_x_1792:
        /* <DEDUP_REMOVED lines=17> */
[----:B------:R1:W5:Y:S04]  /*e200*/  LD.E.128 R8, desc[UR6][R2.64] ;  /* 0x0000000602087980 */ /* 0x000368000c101d00 */
[----:B--234-:R-:W-:Y:S02]  /*e210*/  IADD3 R31, R5, R0, RZ ;  /* 0x00000000051f7210 */ /* 0x01cfe40007ffe0ff */
        /* <DEDUP_REMOVED lines=12> */
[----:B------:R-:W-:Y:S01]  /*e2e0*/  @P1 IMAD.MOV R47, RZ, RZ, -R46 ;  /* 0x000000ffff2f1224 */ /* 0x000fe200078e0a2e */
        /* <DEDUP_REMOVED lines=69> */
.L_x_1799:
[----:B------:R-:W-:Y:S05]  /*e740*/  BSYNC B0 ;  /* 0x0000000000007941 */ /* 0x000fea0003800000 */
.L_x_1798:
[----:B-----5:R2:W-:Y:S02]  /*e750*/  ST.E.128 desc[UR6][R30.64], R8 ;  /* 0x000000081e007985 */ /* 0x0205e4000c101d06 */
.L_x_1797:
[----:B------:R-:W-:Y:S05]  /*e760*/  BSYNC B1 ;  /* 0x0000000000017941 */ /* 0x000fea0003800000 */
.L_x_1796:
        /* <DEDUP_REMOVED lines=11> */
.L_x_1701:
[----:B------:R-:W-:Y:S02]  /*e820*/  P2R R17, PR, RZ, 0x10 ;  /* 0x00000010ff117803 */ /* 0x000fe40000000000 */
[C---:B------:R-:W-:Y:S02]  /*e830*/  LOP3.LUT P4, RZ, R62.reuse, 0x200, RZ, 0xc0, !PT ;  /* 0x000002003eff7812 */ /* 0x040fe4000788c0ff */
[----:B------:R-:W-:Y:S02]  /*e840*/  P2R R0, PR, RZ, 0x40 ;  /* 0x00000040ff007803 */ /* 0x000fe40000000000 */
[C---:B------:R-:W-:Y:S02]  /*e850*/  LOP3.LUT P6, RZ, R62.reuse, 0x100, RZ, 0xc0, !PT ;  /* 0x000001003eff7812 */ /* 0x040fe400078cc0ff */
[----:B------:R-:W-:Y:S02]  /*e860*/  P2R R23, PR, RZ, 0x8 ;  /* 0x00000008ff177803 */ /* 0x000fe40000000000 */
[C---:B------:R-:W-:Y:S02]  /*e870*/  LOP3.LUT P3, RZ, R62.reuse, 0x80, RZ, 0xc0, !PT ;  /* 0x000000803eff7812 */ /* 0x040fe4000786c0ff */
[----:B------:R-:W-:Y:S02]  /*e880*/  P2R R24, PR, RZ, 0x4 ;  /* 0x00000004ff187803 */ /* 0x000fe40000000000 */
[C---:B------:R-:W-:Y:S01]  /*e890*/  LOP3.LUT P2, RZ, R62.reuse, 0x40, RZ, 0xc0, !PT ;  /* 0x000000403eff7812 */ /* 0x040fe2000784c0ff */
[----:B------:R-:W-:Y:S01]  /*e8a0*/  @!P4 IMAD.MOV.U32 R3, RZ, RZ, R69 ;  /* 0x000000ffff03c224 */ /* 0x000fe200078e0045 */
[-C--:B------:R-:W-:Y:S02]  /*e8b0*/  @!P4 MOV R2, R70.reuse ;  /* 0x000000460002c202 */ /* 0x080fe40000000f00 */
[----:B------:R-:W-:Y:S02]  /*e8c0*/  P2R R16, PR, RZ, 0x20 ;  /* 0x00000020ff107803 */ /* 0x000fe40000000000 */
[C---:B------:R-:W-:Y:S01]  /*e8d0*/  @!P6 LEA R8, P0, R97.reuse, R70, 0x1 ;  /* 0x000000466108e211 */ /* 0x040fe200078008ff */
[----:B------:R1:W2:Y:S01]  /*e8e0*/  @!P4 LD.E.128 R12, desc[UR6][R2.64] ;  /* 0x00000006020cc980 */ /* 0x0002a2000c101d00 */
[----:B------:R-:W-:Y:S02]  /*e8f0*/  LOP3.LUT P5, RZ, R62, 0x20, RZ, 0xc0, !PT ;  /* 0x000000203eff7812 */ /* 0x000fe400078ac0ff */
[----:B------:R-:W-:Y:S02]  /*e900*/  @!P6 LEA.HI.X R9, R97, R69, R138, 0x1, P0 ;  /* 0x000000456109e211 */ /* 0x000fe400000f0c8a */
[C---:B------:R-:W-:Y:S02]  /*e910*/  @!P6 LEA R6, P0, R172.reuse, R68, 0x1 ;  /* 0x00000044ac06e211 */ /* 0x040fe400078008ff */
[----:B------:R-:W-:Y:S02]  /*e920*/  P2R R25, PR, RZ, 0x2 ;  /* 0x00000002ff197803 */ /* 0x000fe40000000000 */
[----:B------:R-:W-:Y:S02]  /*e930*/  @!P6 LEA.HI.X R7, R172, R67, R173, 0x1, P0 ;  /* 0x00000043ac07e211 */ /* 0x000fe400000f0cad */
[----:B------:R-:W-:Y:S02]  /*e940*/  @!P3 LEA R4, P0, R94, R70, 0x1 ;  /* 0x000000465e04b211 */ /* 0x000fe400078008ff */
[----:B------:R-:W-:Y:S02]  /*e950*/  LOP3.LUT P1, RZ, R62, 0x2, RZ, 0xc0, !PT ;  /* 0x000000023eff7812 */ /* 0x000fe4000782c0ff */
        /* <DEDUP_REMOVED lines=34> */
[----:B------:R-:W-:Y:S03]  /*eb80*/  @!P1 LEA R8, P0, R96, R70, 0x1 ;  /* 0x0000004660089211 */ /* 0x000fe600078008ff */
        /* <DEDUP_REMOVED lines=129> */
.L_x_1735:
[----:B------:R-:W-:Y:S05]  /*f3a0*/  BSYNC B2 ;  /* 0x0000000000027941 */ /* 0x000fea0003800000 */
.L_x_1700:
        /* <DEDUP_REMOVED lines=15> */
[----:B--23--:R-:W-:Y:S03]  /*f4a0*/  IABS R6, R20 ;  /* 0x0000001400067213 */ /* 0x00cfe60000000000 */
[----:B------:R-:W2:Y:S01]  /*f4b0*/  LD.E.64 R12, desc[UR6][R134.64+0x28] ;  /* 0x00002806860c7980 */ /* 0x000ea2000c101b00 */
[-C--:B-----5:R-:W-:Y:S02]  /*f4c0*/  IABS R8, R3.reuse ;  /* 0x0000000300087213 */ /* 0x0a0fe40000000000 */
[----:B------:R-:W-:Y:S02]  /*f4d0*/  IABS R9, R3 ;  /* 0x0000000300097213 */ /* 0x000fe40000000000 */
[----:B------:R-:W1:Y:S02]  /*f4e0*/  I2F.RP R4, R8 ;  /* 0x0000000800047306 */ /* 0x000e640000209400 */
[----:B------:R-:W-:Y:S08]  /*f4f0*/  IADD3 R9, RZ, -R9, RZ ;  /* 0x80000009ff097210 */ /* 0x000ff00007ffe0ff */
        /* <DEDUP_REMOVED lines=17> */
[----:B------:R-:W-:Y:S01]  /*f610*/  @!P0 IADD3 R2, R2, 0x1, RZ ;  /* 0x0000000102028810 */ /* 0x000fe20007ffe0ff */
[----:B------:R-:W-:Y:S01]  /*f620*/  @!P0 IMAD.IADD R5, R5, 0x1, -R8 ;  /* 0x0000000105058824 */ /* 0x000fe200078e0a08 */
        /* <DEDUP_REMOVED lines=12> */
[----:B------:R-:W-:Y:S02]  /*f6f0*/  @!P1 IMAD.MOV R2, RZ, RZ, -R2 ;  /* 0x000000ffff029224 */ /* 0x000fe400078e0a02 */
[----:B------:R-:W-:Y:S03]  /*f700*/  @!P2 IMAD.MOV R4, RZ, RZ, -R4 ;  /* 0x000000ffff04a224 */ /* 0x000fe600078e0a04 */
[C---:B------:R-:W-:Y:S02]  /*f710*/  SEL R5, R6.reuse, R2, !P0 ;  /* 0x0000000206057207 */ /* 0x040fe40004000000 */
[----:B------:R-:W-:Y:S02]  /*f720*/  SEL R2, R6, R4, !P0 ;  /* 0x0000000406027207 */ /* 0x000fe40004000000 */
[CC--:B------:R-:W-:Y:S01]  /*f730*/  LEA R10, P1, R5.reuse, R222.reuse, 0x2 ;  /* 0x000000de050a7211 */ /* 0x0c0fe200078210ff */
[----:B------:R-:W3:Y:S01]  /*f740*/  LD.E.64 R6, desc[UR6][R134.64+0x40] ;  /* 0x0000400686067980 */ /* 0x000ee2000c101b00 */
[C---:B------:R-:W-:Y:S02]  /*f750*/  LEA R8, P0, R2.reuse, R222, 0x2 ;  /* 0x000000de02087211 */ /* 0x040fe400078010ff */
[-C--:B------:R-:W-:Y:S02]  /*f760*/  LEA.HI.X.SX32 R11, R5, R223.reuse, 0x2, P1 ;  /* 0x000000df050b7211 */ /* 0x080fe400008f16ff */
[C---:B------:R-:W-:Y:S01]  /*f770*/  LEA.HI.X.SX32 R9, R2.reuse, R223, 0x2, P0 ;  /* 0x000000df02097211 */ /* 0x040fe200000f16ff */
[----:B------:R-:W-:Y:S02]  /*f780*/  IMAD.IADD R2, R2, 0x1, -R5 ;  /* 0x0000000102027824 */ /* 0x000fe400078e0a05 */
[----:B------:R-:W5:Y:S02]  /*f790*/  LD.E R15, desc[UR6][R10.64] ;  /* 0x000000060a0f7980 */ /* 0x000f64000c101900 */
[----:B------:R-:W-:Y:S02]  /*f7a0*/  IMAD R0, R2, R3, R0 ;  /* 0x0000000302007224 */ /* 0x000fe400078e0200 */
[----:B------:R-:W5:Y:S03]  /*f7b0*/  LD.E R4, desc[UR6][R8.64] ;  /* 0x0000000608047980 */ /* 0x000f66000c101900 */
[----:B------:R-:W-:Y:S01]  /*f7c0*/  SHF.R.S32.HI R14, RZ, 0x1f, R0 ;  /* 0x0000001fff0e7819 */ /* 0x000fe20000011400 */
[----:B------:R-:W4:Y:S06]  /*f7d0*/  LD.E.64 R10, desc[UR6][R134.64+0x38] ;  /* 0x00003806860a7980 */ /* 0x000f2c000c101b00 */
[----:B------:R-:W4:Y:S01]  /*f7e0*/  LD.E.64 R8, desc[UR6][R134.64+0x20] ;  /* 0x0000200686087980 */ /* 0x000f22000c101b00 */
[----:B---3--:R-:W-:Y:S04]  /*f7f0*/  IMAD R2, R7, R0, RZ ;  /* 0x0000000007027224 */ /* 0x008fe800078e02ff */
[----:B------:R-:W-:Y:S01]  /*f800*/  IMAD R7, R6, R14, R2 ;  /* 0x0000000e06077224 */ /* 0x000fe200078e0202 */
[----:B-----5:R-:W-:Y:S01]  /*f810*/  IADD3 R15, -R4, R15, RZ ;  /* 0x0000000f040f7210 */ /* 0x020fe20007ffe1ff */
[----:B------:R-:W-:Y:S03]  /*f820*/  IMAD.WIDE.U32 R4, R6, R0, RZ ;  /* 0x0000000006047225 */ /* 0x000fe600078e00ff */
[----:B------:R-:W-:Y:S01]  /*f830*/  SHF.R.S32.HI R16, RZ, 0x1f, R15 ;  /* 0x0000001fff107819 */ /* 0x000fe2000001140f */
[----:B------:R-:W-:Y:S02]  /*f840*/  IMAD.IADD R5, R5, 0x1, R7 ;  /* 0x0000000105057824 */ /* 0x000fe400078e0207 */
[----:B--2---:R-:W-:Y:S03]  /*f850*/  IMAD.WIDE.U32 R4, R15, R12, R4 ;  /* 0x0000000c0f047225 */ /* 0x004fe600078e0004 */
[----:B------:R-:W-:Y:S01]  /*f860*/  LEA R72, P1, R4, R72, 0x1 ;  /* 0x0000004804487211 */ /* 0x000fe200078208ff */
[-C--:B----4-:R-:W-:Y:S04]  /*f870*/  IMAD R2, R9, R15.reuse, RZ ;  /* 0x0000000f09027224 */ /* 0x090fe800078e02ff */
        /* <DEDUP_REMOVED lines=14> */
.L_x_1801:
[----:B------:R-:W-:Y:S01]  /*f960*/  MOV R5, R71 ;  /* 0x0000004700057202 */ /* 0x000fe20000000f00 */
[----:B------:R-:W2:Y:S01]  /*f970*/  LD.E R2, desc[UR6][R134.64+0x40] ;  /* 0x0000400686027980 */ /* 0x000ea2000c101900 */
[----:B------:R-:W-:Y:S01]  /*f980*/  MOV R3, R67 ;  /* 0x0000004300037202 */ /* 0x000fe20000000f00 */
[----:B------:R-:W-:Y:S02]  /*f990*/  IMAD.MOV.U32 R4, RZ, RZ, R72 ;  /* 0x000000ffff047224 */ /* 0x000fe400078e0048 */
[----:B------:R-:W5:Y:S02]  /*f9a0*/  LD.E R0, desc[UR6][R134.64+0x38] ;  /* 0x0000380686007980 */ /* 0x000f64000c101900 */
[----:B-----5:R-:W-:Y:S02]  /*f9b0*/  IMAD.U32 R0, R0, -0x100, RZ ;  /* 0xffffff0000007824 */ /* 0x020fe400078e00ff */
[----:B--23--:R-:W-:Y:S02]  /*f9c0*/  IMAD.U32 R6, R2, -0x100, RZ ;  /* 0xffffff0002067824 */ /* 0x00cfe400078e00ff */
[----:B------:R-:W-:Y:S03]  /*f9d0*/  IMAD.MOV.U32 R2, RZ, RZ, R68 ;  /* 0x000000ffff027224 */ /* 0x000fe600078e0044 */
[----:B------:R-:W-:Y:S02]  /*f9e0*/  LEA R72, P1, R6, R4, 0x1 ;  /* 0x0000000406487211 */ /* 0x000fe400078208ff */
[----:B------:R-:W-:Y:S02]  /*f9f0*/  LEA R68, P0, R0, R2, 0x1 ;  /* 0x0000000200447211 */ /* 0x000fe400078008ff */
[----:B------:R-:W-:Y:S02]  /*fa00*/  LEA.HI.X.SX32 R71, R6, R5, 0x1, P1 ;  /* 0x0000000506477211 */ /* 0x000fe400008f0eff */
[----:B------:R-:W-:Y:S09]  /*fa10*/  LEA.HI.X.SX32 R67, R0, R3, 0x1, P0 ;  /* 0x0000000300437211 */ /* 0x000ff200000f0eff */
.L_x_1802:
[----:B------:R-:W-:Y:S05]  /*fa20*/  BSYNC B0 ;  /* 0x0000000000007941 */ /* 0x000fea0003800000 */
.L_x_1800:
[----:B------:R-:W-:Y:S04]  /*fa30*/  IADD3 R21, R21, -0x1, RZ ;  /* 0xffffffff15157810 */ /* 0x000fe80007ffe0ff */
[----:B------:R-:W-:Y:S11]  /*fa40*/  ISETP.GT.AND P0, PT, R21, R142, PT ;  /* 0x0000008e1500720c */ /* 0x000ff60003f04270 */
[----:B------:R-:W-:Y:S02]  /*fa50*/  @!UPT UIADD3 URZ, URZ, URZ, URZ ;  /* 0x0000003f3f3ff290 */ /* 0x000fe4000fffe03f */
[----:B------:R-:W-:Y:S05]  /*fa60*/  @P0 BRA `(.L_x_1803) ;  /* 0xffffff3400bc0947 */ /* 0x000fea000383ffff */
.L_x_1699:
[----:B------:R-:W-:Y:S05]  /*fa70*/  WARPSYNC.ALL ;  /* 0x0000000000007948 */ /* 0x000fea0003800000 */
[----:B------:R-:W-:Y:S06]  /*fa80*/  BAR.SYNC.DEFER_BLOCKING 0x0 ;  /* 0x0000000000007b1d */ /* 0x000fec0000010000 */
[----:B------:R-:W5:Y:S02]  /*fa90*/  LD.E R33, desc[UR6][R134.64+0xd0] ;  /* 0x0000d00686217980 */ /* 0x000f64000c101900 */
[----:B------:R-:W1:Y:S01]  /*faa0*/  S2UR UR4, SR_CgaCtaId ;  /* 0x00000000000479c3 */ /* 0x000e620000008800 */
[----:B------:R-:W-:Y:S01]  /*fab0*/  UMOV UR5, 0x400 ;  /* 0x0000040000057882 */ /* 0x000fe20000000000 */
[----:B------:R-:W-:Y:S01]  /*fac0*/  BSSY B2, `(.L_x_1804) ;  /* 0x00002eb000027945 */ /* 0x000fe20003800000 */
[----:B------:R-:W4:Y:S01]  /*fad0*/  S2R R0, SR_CTAID.X ;  /* 0x0000000000007919 */ /* 0x000f220000002500 */
[C---:B--23--:R-:W-:Y:S01]  /*fae0*/  SHF.L.U64.HI R6, R196.reuse, 0x4, R197 ;  /* 0x00000004c4067819 */ /* 0x04cfe200000102c5 */
[----:B------:R-:W-:Y:S01]  /*faf0*/  IMAD.SHL.U32 R4, R196, 0x10, RZ ;  /* 0x00000010c4047824 */ /* 0x000fe200078e00ff */
[----:B-1----:R-:W-:-:S06]  /*fb00*/  ULEA UR4, UR4, UR5, 0x18 ;  /* 0x0000000504047291 */ /* 0x002fcc000f8ec03f */
[----:B------:R-:W-:Y:S01]  /*fb10*/  LEA R190, R250, UR4, 0x1 ;  /* 0x00000004fabe7c11 */ /* 0x000fe2000f8e08ff */
[----:B----4-:R-:W-:Y:S01]  /*fb20*/  IMAD.SHL.U32 R209, R0, 0x40, RZ ;  /* 0x0000004000d17824 */ /* 0x010fe200078e00ff */
[----:B-----5:R-:W-:-:S13]  /*fb30*/  ISETP.NE.AND P0, PT, R33, RZ, PT ;  /* 0x000000ff2100720c */ /* 0x020fda0003f05270 */
[----:B------:R-:W-:Y:S05]  /*fb40*/  @!P0 BRA `(.L_x_1805) ;  /* 0x0000002800788947 */ /* 0x000fea0003800000 */
[----:B------:R-:W2:Y:S04]  /*fb50*/  LD.E.64 R2, desc[UR6][R134.64+0xf0] ;  /* 0x0000f00686027980 */ /* 0x000ea8000c101b00 */
[----:B------:R-:W3:Y:S04]  /*fb60*/  LDL R0, [R1+0x154] ;  /* 0x0001540001007983 */ /* 0x000ee80000100800 */
[----:B------:R-:W4:Y:S04]  /*fb70*/  LD.E.U8 R12, desc[UR6][R134.64+0x1b3] ;  /* 0x0001b306860c7980 */ /* 0x000f28000c101100 */
[----:B------:R-:W4:Y:S04]  /*fb80*/  LDL R13, [R1+0x15c] ;  /* 0x00015c00010d7983 */ /* 0x000f280000100800 */
[----:B------:R-:W5:Y:S04]  /*fb90*/  LD.E R39, desc[UR6][R134.64+0xc0] ;  /* 0x0000c00686277980 */ /* 0x000f68000c101900 */
[----:B------:R-:W5:Y:S04]  /*fba0*/  LD.E.64 R24, desc[UR6][R134.64+0x148] ;  /* 0x0001480686187980 */ /* 0x000f68000c101b00 */
[----:B------:R-:W5:Y:S01]  /*fbb0*/  LD.E.64 R22, desc[UR6][R134.64+0x150] ;  /* 0x0001500686167980 */ /* 0x000f62000c101b00 */
[----:B--2---:R-:W-:-:S04]  /*fbc0*/  ISETP.NE.U32.AND P1, PT, R2, RZ, PT ;  /* 0x000000ff0200720c */ /* 0x004fc80003f25070 */
[----:B------:R-:W-:-:S13]  /*fbd0*/  ISETP.NE.AND.EX P1, PT, R3, RZ, PT, P1 ;  /* 0x000000ff0300720c */ /* 0x000fda0003f25310 */
[----:B---3--:R-:W-:-:S04]  /*fbe0*/  @P1 LEA R2, P0, R0, R2, 0x2 ;  /* 0x0000000200021211 */ /* 0x008fc800078010ff */
[----:B------:R-:W-:Y:S01]  /*fbf0*/  @P1 LEA.HI.X R3, R0, R3, R244, 0x2, P0 ;  /* 0x0000000300031211 */ /* 0x000fe200000f14f4 */
[----:B------:R-:W-:-:S06]  /*fc00*/  IMAD.MOV.U32 R0, RZ, RZ, RZ ;  /* 0x000000ffff007224 */ /* 0x000fcc00078e00ff */
[----:B------:R1:W2:Y:S01]  /*fc10*/  @P1 LD.E R0, desc[UR6][R2.64] ;  /* 0x0000000602001980 */ /* 0x0002a2000c101900 */
[-C--:B------:R-:W-:Y:S01]  /*fc20*/  IADD3 R4, P1, R4, R242.reuse, RZ ;  /* 0x000000f204047210 */ /* 0x080fe20007f3e0ff */
[----:B------:R-:W-:Y:S01]  /*fc30*/  IMAD.MOV.U32 R244, RZ, RZ, R242 ;  /* 0x000000fffff47224 */ /* 0x000fe200078e00f2 */
[----:B------:R-:W-:Y:S01]  /*fc40*/  LEA R5, P0, R196, R242, 0x5 ;  /* 0x000000f2c4057211 */ /* 0x000fe200078028ff */
[----:B------:R-:W-:Y:S02]  /*fc50*/  IMAD R10, R197, 0x30, RZ ;  /* 0x00000030c50a7824 */ /* 0x000fe400078e02ff */
[----:B------:R-:W-:Y:S01]  /*fc60*/  IMAD.X R6, R6, 0x1, R245, P1 ;  /* 0x0000000106067824 */ /* 0x000fe200008e06f5 */
[----:B------:R-:W-:Y:S02]  /*fc70*/  LEA.HI.X R7, R196, R245, R197, 0x5, P0 ;  /* 0x000000f5c4077211 */ /* 0x000fe400000f2cc5 */
[-C--:B------:R-:W-:Y:S02]  /*fc80*/  LEA R26, P1, R4, R194.reuse, 0x1 ;  /* 0x000000c2041a7211 */ /* 0x080fe400078208ff */
[----:B------:R-:W-:-:S02]  /*fc90*/  LEA R42, P0, R5, R194, 0x1 ;  /* 0x000000c2052a7211 */ /* 0x000fc400078008ff */
[-C--:B------:R-:W-:Y:S02]  /*fca0*/  LEA.HI.X R27, R4, R195.reuse, R6, 0x1, P1 ;  /* 0x000000c3041b7211 */ /* 0x080fe400008f0c06 */
[----:B------:R-:W-:Y:S01]  /*fcb0*/  LEA.HI.X R43, R5, R195, R7, 0x1, P0 ;  /* 0x000000c3052b7211 */ /* 0x000fe200000f0c07 */
[----:B-1----:R-:W-:-:S04]  /*fcc0*/  IMAD.WIDE.U32 R2, R196, 0x30, R244 ;  /* 0x00000030c4027825 */ /* 0x002fc800078e00f4 */
[----:B------:R-:W-:Y:S01]  /*fcd0*/  IMAD.IADD R6, R3, 0x1, R10 ;  /* 0x0000000103067824 */ /* 0x000fe200078e020a */
[----:B------:R-:W-:-:S04]  /*fce0*/  LEA R48, P0, R2, R194, 0x1 ;  /* 0x000000c202307211 */ /* 0x000fc800078008ff */
[----:B------:R-:W-:Y:S02]  /*fcf0*/  LEA.HI.X R49, R2, R195, R6, 0x1, P0 ;  /* 0x000000c302317211 */ /* 0x000fe400000f0c06 */
[----:B----4-:R-:W-:Y:S02]  /*fd00*/  ISETP.NE.AND P0, PT, R12, RZ, PT ;  /* 0x000000ff0c00720c */ /* 0x010fe40003f05270 */
[----:B------:R-:W-:-:S04]  /*fd10*/  LEA R8, P2, R242, R194, 0x1 ;  /* 0x000000c2f2087211 */ /* 0x000fc800078408ff */
[----:B------:R-:W-:Y:S01]  /*fd20*/  LEA.HI.X R9, R242, R195, R245, 0x1, P2 ;  /* 0x000000c3f2097211 */ /* 0x000fe200010f0cf5 */
[--C-:B------:R-:W-:Y:S01]  /*fd30*/  IMAD.IADD R37, R13, 0x1, -R209.reuse ;  /* 0x000000010d257824 */ /* 0x100fe200078e0ad1 */
[----:B--2---:R-:W-:Y:S02]  /*fd40*/  IADD3 R11, R0, R143, R209 ;  /* 0x0000008f000b7210 */ /* 0x004fe40007ffe0d1 */
[----:B------:R-:W-:-:S04]  /*fd50*/  LEA.HI R0, R33, R33, RZ, 0x1 ;  /* 0x0000002121007211 */ /* 0x000fc800078f08ff */
[----:B------:R-:W-:-:S05]  /*fd60*/  SHF.R.S32.HI R20, RZ, 0x1, R0 ;  /* 0x00000001ff147819 */ /* 0x000fca0000011400 */
[-C--:B------:R-:W-:Y:S02]  /*fd70*/  IMAD R0, R78, R20.reuse, R251 ;  /* 0x000000144e007224 */ /* 0x080fe400078e02fb */
[----:B------:R-:W-:Y:S02]  /*fd80*/  IMAD R4, R11, R20, RZ ;  /* 0x000000140b047224 */ /* 0x000fe400078e02ff */
[----:B------:R-:W-:-:S03]  /*fd90*/  IMAD.IADD R3, R251, 0x1, R0 ;  /* 0x00000001fb037824 */ /* 0x000fc600078e0200 */
[----:B------:R-:W-:Y:S02]  /*fda0*/  SHF.R.S32.HI R5, RZ, 0x1f, R4 ;  /* 0x0000001fff057819 */ /* 0x000fe40000011404 */
[C---:B------:R-:W-:Y:S02]  /*fdb0*/  IADD3 R15, P2, R4.reuse, R0, RZ ;  /* 0x00000000040f7210 */ /* 0x040fe40007f5e0ff */
[----:B------:R-:W-:Y:S01]  /*fdc0*/  IADD3 R38, P1, R4, R3, RZ ;  /* 0x0000000304267210 */ /* 0x000fe20007f3e0ff */
[----:B------:R-:W-:Y:S01]  /*fdd0*/  IMAD.SHL.U32 R21, R20, 0x10, RZ ;  /* 0x0000001014157824 */ /* 0x000fe200078e00ff */
        /* <DEDUP_REMOVED lines=8> */
[----:B-----5:R-:W-:-:S13]  /*fe60*/  ISETP.GE.AND P0, PT, R132, R39, PT ;  /* 0x000000278400720c */ /* 0x020fda0003f06270 */
        /* <DEDUP_REMOVED lines=50> */
.L_x_1810:
[----:B------:R-:W-:Y:S05]  /*10190*/  BSYNC B0 ;  /* 0x0000000000007941 */ /* 0x000fea0003800000 */
.L_x_1809:
[----:B-----5:R3:W-:Y:S02]  /*101a0*/  STS.128 [R190], R4 ;  /* 0x00000004be007388 */ /* 0x0207e40000000c00 */
.L_x_1808:
[----:B------:R-:W-:Y:S05]  /*101b0*/  BSYNC B1 ;  /* 0x0000000000017941 */ /* 0x000fea0003800000 */
.L_x_1807:
[----:B------:R-:W-:Y:S01]  /*101c0*/  VIADD R41, R78, 0x10 ;  /* 0x000000104e297836 */ /* 0x000fe20000000000 */
[----:B------:R-:W-:Y:S04]  /*101d0*/  BSSY B1, `(.L_x_1811) ;  /* 0x000003b000017945 */ /* 0x000fe80003800000 */
[----:B------:R-:W-:-:S04]  /*101e0*/  ISETP.GE.AND P0, PT, R41, R37, PT ;  /* 0x000000252900720c */ /* 0x000fc80003f06270 */
[----:B------:R-:W-:-:S13]  /*101f0*/  ISETP.LT.OR P0, PT, R29, -0x87, P0 ;  /* 0xffffff791d00780c */ /* 0x000fda0000701670 */
[----:B------:R-:W-:Y:S05]  /*10200*/  @P0 BRA `(.L_x_1812) ;  /* 0x0000000000dc0947 */ /* 0x000fea0003800000 */
[----:B-----5:R-:W-:-:S13]  /*10210*/  ISETP.GE.AND P0, PT, R132, R39, PT ;  /* 0x000000278400720c */ /* 0x020fda0003f06270 */
        /* <DEDUP_REMOVED lines=52> */
.L_x_1814:
[----:B------:R-:W-:Y:S05]  /*10560*/  BSYNC B0 ;  /* 0x0000000000007941 */ /* 0x000fea0003800000 */
.L_x_1813:
[----:B-----5:R1:W-:Y:S02]  /*10570*/  STS.128 [R190+0x800], R4 ;  /* 0x00080004be007388 */ /* 0x0203e40000000c00 */
.L_x_1812:
[----:B------:R-:W-:Y:S05]  /*10580*/  BSYNC B1 ;  /* 0x0000000000017941 */ /* 0x000fea0003800000 */
.L_x_1811:
        /* <DEDUP_REMOVED lines=59> */
.L_x_1818:
[----:B------:R-:W-:Y:S05]  /*10940*/  BSYNC B0 ;  /* 0x0000000000007941 */ /* 0x000fea0003800000 */
.L_x_1817:
[----:B-----5:R3:W-:Y:S02]  /*10950*/  STS.128 [R190+0x1000], R4 ;  /* 0x00100004be007388 */ /* 0x0207e40000000c00 */
.L_x_1816:
[----:B------:R-:W-:Y:S05]  /*10960*/  BSYNC B1 ;  /* 0x0000000000017941 */ /* 0x000fea0003800000 */
.L_x_1815:
[----:B---3--:R-:W-:-:S05]  /*10970*/  VIADD R27, R78, 0x30 ;  /* 0x000000304e1b7836 */ /* 0x008fca0000000000 */
[----:B------:R-:W-:-:S04]  /*10980*/  ISETP.GE.AND P0, PT, R27, R37, PT ;  /* 0x000000251b00720c */ /* 0x000fc80003f06270 */
[----:B------:R-:W-:-:S13]  /*10990*/  ISETP.LT.OR P0, PT, R29, -0x187, P0 ;  /* 0xfffffe791d00780c */ /* 0x000fda0000701670 */
[----:B------:R-:W-:Y:S05]  /*109a0*/  @P0 BRA `(.L_x_1819) ;  /* 0x0000001c00f00947 */ /* 0x000fea0003800000 */
[----:B-----5:R-:W-:-:S13]  /*109b0*/  ISETP.GE.AND P0, PT, R132, R39, PT ;  /* 0x000000278400720c */ /* 0x020fda0003f06270 */
        /* <DEDUP_REMOVED lines=53> */
.L_x_1821:
[----:B------:R-:W-:Y:S05]  /*10d10*/  BSYNC B0 ;  /* 0x0000000000007941 */ /* 0x000fea0003800000 */
.L_x_1820:
[----:B-----5:R1:W-:Y:S01]  /*10d20*/  STS.128 [R190+0x1800], R4 ;  /* 0x00180004be007388 */ /* 0x0203e20000000c00 */
[----:B------:R-:W-:Y:S05]  /*10d30*/  BRA `(.L_x_1819) ;  /* 0x0000001c000c7947 */ /* 0x000fea0003800000 */
.L_x_1806:
        /* <DEDUP_REMOVED lines=91> */
.L_x_1825:
[----:B------:R-:W-:Y:S05]  /*112f0*/  BSYNC B0 ;  /* 0x0000000000007941 */ /* 0x000fea0003800000 */
.L_x_1824:
[----:B-----5:R3:W-:Y:S02]  /*11300*/  STS.128 [R190], R4 ;  /* 0x00000004be007388 */ /* 0x0207e40000000c00 */
.L_x_1823:
[----:B------:R-:W-:Y:S05]  /*11310*/  BSYNC B1 ;  /* 0x0000000000017941 */ /* 0x000fea0003800000 */
.L_x_1822:
        /* <DEDUP_REMOVED lines=93> */
.L_x_1829:
[----:B------:R-:W-:Y:S05]  /*118f0*/  BSYNC B0 ;  /* 0x0000000000007941 */ /* 0x000fea0003800000 */
.L_x_1828:
[----:B-----5:R1:W-:Y:S02]  /*11900*/  STS.128 [R190+0x800], R4 ;  /* 0x00080004be007388 */ /* 0x0203e40000000c00 */
.L_x_1827:
[----:B------:R-:W-:Y:S05]  /*11910*/  BSYNC B1 ;  /* 0x0000000000017941 */ /* 0x000fea0003800000 */
.L_x_1826:
        /* <DEDUP_REMOVED lines=65> */
[----:B------:R-:W-:Y:S01]  /*11d30*/  SHF.L.U32 R40, R11, 0x10, RZ ;  /* 0x000000100b287819 */ /* 0x000fe200000006ff */
        /* <DEDUP_REMOVED lines=28> */
.L_x_1833:
[----:B------:R-:W-:Y:S05]  /*11f00*/  BSYNC B0 ;  /* 0x0000000000007941 */ /* 0x000fea0003800000 */
.L_x_1832:
[----:B-----5:R3:W-:Y:S02]  /*11f10*/  STS.128 [R190+0x1000], R4 ;  /* 0x00100004be007388 */ /* 0x0207e40000000c00 */
.L_x_1831:
[----:B------:R-:W-:Y:S05]  /*11f20*/  BSYNC B1 ;  /* 0x0000000000017941 */ /* 0x000fea0003800000 */
.L_x_1830:
        /* <DEDUP_REMOVED lines=93> */
.L_x_1835:
[----:B------:R-:W-:Y:S05]  /*12500*/  BSYNC B0 ;  /* 0x0000000000007941 */ /* 0x000fea0003800000 */
.L_x_1834:
[----:B-----5:R1:W-:Y:S01]  /*12510*/  STS.128 [R190+0x1800], R4 ;  /* 0x00180004be007388 */ /* 0x0203e20000000c00 */
[----:B------:R-:W-:Y:S05]  /*12520*/  BRA `(.L_x_1819) ;  /* 0x0000000400107947 */ /* 0x000fea0003800000 */
.L_x_1805:
        /* <DEDUP_REMOVED lines=21> */
.L_x_1837:
[----:B------:R-:W-:Y:S05]  /*12680*/  BSYNC B0 ;  /* 0x0000000000007941 */ /* 0x000fea0003800000 */
.L_x_1836:
        /* <DEDUP_REMOVED lines=14> */
.L_x_1839:
[----:B------:R-:W-:Y:S05]  /*12770*/  BSYNC B0 ;  /* 0x0000000000007941 */ /* 0x000fea0003800000 */
.L_x_1838:
[----:B------:R-:W-:Y:S04]  /*12780*/  BSSY B0, `(.L_x_1840) ;  /* 0x000000e000007945 */ /* 0x000fe80003800000 */
[----:B------:R-:W-:Y:S05]  /*12790*/  @P2 BRA `(.L_x_1841) ;  /* 0x0000000000302947 */ /* 0x000fea0003800000 */
[----:B------:R-:W5:Y:S02]  /*127a0*/  LDL R0, [R1] ;  /* 0x0000000001007983 */ /* 0x000f640000100800 */
        /* <DEDUP_REMOVED lines=11> */
.L_x_1841:
[----:B------:R-:W-:Y:S05]  /*12860*/  BSYNC B0 ;  /* 0x0000000000007941 */ /* 0x000fea0003800000 */
.L_x_1840:
[----:B------:R-:W-:Y:S05]  /*12870*/  @P1 BRA `(.L_x_1819) ;  /* 0x00000000003c1947 */ /* 0x000fea0003800000 */
[----:B------:R-:W5:Y:S02]  /*12880*/  LDL R0, [R1] ;  /* 0x0000000001007983 */ /* 0x000f640000100800 */
        /* <DEDUP_REMOVED lines=14> */
.L_x_1819:
[----:B------:R-:W-:Y:S05]  /*12970*/  BSYNC B2 ;  /* 0x0000000000027941 */ /* 0x000fea0003800000 */
.L_x_1804:
[----:B------:R-:W4:Y:S01]  /*12980*/  LDL R0, [R1+0x7c] ;  /* 0x00007c0001007983 */ /* 0x000f220000100800 */
[C---:B-1----:R-:W-:Y:S01]  /*12990*/  VIADD R7, R78.reuse, 0x40 ;  /* 0x000000404e077836 */ /* 0x042fe20000000000 */
[----:B------:R-:W-:Y:S01]  /*129a0*/  BSSY B0, `(.L_x_1842) ;  /* 0x000001a000007945 */ /* 0x000fe20003800000 */
[C---:B------:R-:W-:Y:S02]  /*129b0*/  VIADD R6, R78.reuse, 0x50 ;  /* 0x000000504e067836 */ /* 0x040fe40000000000 */
[C---:B------:R-:W-:Y:S02]  /*129c0*/  VIADD R5, R78.reuse, 0x60 ;  /* 0x000000604e057836 */ /* 0x040fe40000000000 */
[----:B------:R-:W-:Y:S02]  /*129d0*/  VIADD R11, R78, 0x70 ;  /* 0x000000704e0b7836 */ /* 0x000fe40000000000 */
[----:B----4-:R-:W-:-:S04]  /*129e0*/  VIADD R240, R0, 0xffffffff ;  /* 0xffffffff00f07836 */ /* 0x010fc80000000000 */
[----:B------:R-:W-:Y:S01]  /*129f0*/  IMAD.SHL.U32 R85, R240, 0x100, RZ ;  /* 0x00000100f0557824 */ /* 0x000fe200078e00ff */
[----:B------:R1:W-:Y:S03]  /*12a00*/  STL [R1+0x4], R240 ;  /* 0x000004f001007387 */ /* 0x0003e60000100800 */
        /* <DEDUP_REMOVED lines=9> */
[----:B------:R-:W4:Y:S02]  /*12aa0*/  LDL R0, [R1] ;  /* 0x0000000001007983 */ /* 0x000f240000100800 */
[----:B----4-:R-:W-:-:S13]  /*12ab0*/  ISETP.GE.AND P2, PT, R132, R0, PT ;  /* 0x000000008400720c */ /* 0x010fda0003f46270 */
        /* <DEDUP_REMOVED lines=8> */
.L_x_1843:
[----:B------:R-:W-:Y:S05]  /*12b40*/  BSYNC B0 ;  /* 0x0000000000007941 */ /* 0x000fea0003800000 */
.L_x_1842:
[----:B------:R-:W-:Y:S01]  /*12b50*/  BSSY B0, `(.L_x_1844) ;  /* 0x000000e000007945 */ /* 0x000fe20003800000 */
[----:B------:R-:W-:Y:S02]  /*12b60*/  ISETP.GE.AND P2, PT, R11, R4, PT ;  /* 0x000000040b00720c */ /* 0x000fe40003f46270 */
[----:B------:R-:W-:Y:S01]  /*12b70*/  IADD3 R10, R78, 0x80, RZ ;  /* 0x000000804e0a7810 */ /* 0x000fe20007ffe0ff */
[----:B------:R-:W-:Y:S05]  /*12b80*/  @P1 BRA `(.L_x_1845) ;  /* 0x0000000000281947 */ /* 0x000fea0003800000 */
[----:B------:R-:W3:Y:S02]  /*12b90*/  LDL R0, [R1] ;  /* 0x0000000001007983 */ /* 0x000ee40000100800 */
[----:B---3--:R-:W-:-:S13]  /*12ba0*/  ISETP.GE.AND P1, PT, R132, R0, PT ;  /* 0x000000008400720c */ /* 0x008fda0003f26270 */
[----:B------:R3:W-:Y:S01]  /*12bb0*/  @P1 STS.128 [R190+0x2800], RZ ;  /* 0x002800ffbe001388 */ /* 0x0007e20000000c00 */
[----:B------:R-:W-:Y:S05]  /*12bc0*/  @P1 BRA `(.L_x_1845) ;  /* 0x0000000000181947 */ /* 0x000fea0003800000 */
[----:B--2---:R-:W-:-:S04]  /*12bd0*/  LEA R2, P1, R172, R224, 0x1 ;  /* 0x000000e0ac027211 */ /* 0x004fc800078208ff */
[----:B------:R-:W-:-:S05]  /*12be0*/  LEA.HI.X R3, R172, R225, R173, 0x1, P1 ;  /* 0x000000e1ac037211 */ /* 0x000fca00008f0cad */
[----:B------:R-:W-:Y:S01]  /*12bf0*/  @!PT LDS RZ, [RZ] ;  /* 0x00000000fffff984 */ /* 0x000fe20000000800 */
[----:B------:R-:W-:Y:S01]  /*12c00*/  @!PT LDS RZ, [RZ] ;  /* 0x00000000fffff984 */ /* 0x000fe20000000800 */
[----:B------:R-:W-:Y:S01]  /*12c10*/  @!PT LDS RZ, [RZ] ;  /* 0x00000000fffff984 */ /* 0x000fe20000000800 */
[----:B------:R2:W-:Y:S04]  /*12c20*/  LDGSTS.E.BYPASS.LTC128B.128 [R190+0x2800], desc[UR6][R2.64] ;  /* 0x0280000002be7fae */ /* 0x0005e8000b901d46 */
.L_x_1845:
[----:B------:R-:W-:Y:S05]  /*12c30*/  BSYNC B0 ;  /* 0x0000000000007941 */ /* 0x000fea0003800000 */
.L_x_1844:
[----:B------:R-:W-:Y:S01]  /*12c40*/  BSSY B0, `(.L_x_1846) ;  /* 0x000000e000007945 */ /* 0x000fe20003800000 */
[----:B------:R-:W-:Y:S02]  /*12c50*/  ISETP.GE.AND P1, PT, R10, R4, PT ;  /* 0x000000040a00720c */ /* 0x000fe40003f26270 */
[----:B--2---:R-:W-:Y:S01]  /*12c60*/  IADD3 R9, R78, 0x90, RZ ;  /* 0x000000904e097810 */ /* 0x004fe20007ffe0ff */
[----:B------:R-:W-:Y:S05]  /*12c70*/  @P0 BRA `(.L_x_1847) ;  /* 0x0000000000280947 */ /* 0x000fea0003800000 */
[----:B------:R-:W2:Y:S02]  /*12c80*/  LDL R0, [R1] ;  /* 0x0000000001007983 */ /* 0x000ea40000100800 */
        /* <DEDUP_REMOVED lines=9> */
.L_x_1847:
[----:B------:R-:W-:Y:S05]  /*12d20*/  BSYNC B0 ;  /* 0x0000000000007941 */ /* 0x000fea0003800000 */
.L_x_1846:
        /* <DEDUP_REMOVED lines=8> */
[----:B-1----:R-:W-:Y:S01]  /*12db0*/  MOV R2, R224 ;  /* 0x000000e000027202 */ /* 0x002fe20000000f00 */
        /* <DEDUP_REMOVED lines=8> */
.L_x_1849:
[----:B------:R-:W-:Y:S05]  /*12e40*/  BSYNC B0 ;  /* 0x0000000000007941 */ /* 0x000fea0003800000 */
.L_x_1848:
[----:B------:R-:W-:Y:S01]  /*12e50*/  BSSY B0, `(.L_x_1850) ;  /* 0x000000e000007945 */ /* 0x000fe20003800000 */
[----:B------:R-:W-:Y:S02]  /*12e60*/  ISETP.GE.AND P6, PT, R13, R4, PT ;  /* 0x000000040d00720c */ /* 0x000fe40003fc6270 */
[----:B------:R-:W-:Y:S01]  /*12e70*/  IADD3 R8, R78, 0xb0, RZ ;  /* 0x000000b04e087810 */ /* 0x000fe20007ffe0ff */
[----:B------:R-:W-:Y:S05]  /*12e80*/  @P5 BRA `(.L_x_1851) ;  /* 0x0000000000285947 */ /* 0x000fea0003800000 */
[----:B------:R-:W2:Y:S02]  /*12e90*/  LDL R0, [R1] ;  /* 0x0000000001007983 */ /* 0x000ea40000100800 */
[----:B--2---:R-:W-:-:S13]  /*12ea0*/  ISETP.GE.AND P5, PT, R132, R0, PT ;  /* 0x000000008400720c */ /* 0x004fda0003fa6270 */
[----:B------:R2:W-:Y:S01]  /*12eb0*/  @P5 STS.128 [R190+0x4000], RZ ;  /* 0x004000ffbe005388 */ /* 0x0005e20000000c00 */
[----:B------:R-:W-:Y:S05]  /*12ec0*/  @P5 BRA `(.L_x_1851) ;  /* 0x0000000000185947 */ /* 0x000fea0003800000 */
[----:B-1----:R-:W-:-:S04]  /*12ed0*/  LEA R2, P5, R192, R224, 0x7 ;  /* 0x000000e0c0027211 */ /* 0x002fc800078a38ff */
[----:B------:R-:W-:-:S05]  /*12ee0*/  LEA.HI.X R3, R192, R225, R193, 0x7, P5 ;  /* 0x000000e1c0037211 */ /* 0x000fca00028f3cc1 */
[----:B------:R-:W-:Y:S01]  /*12ef0*/  @!PT LDS RZ, [RZ] ;  /* 0x00000000fffff984 */ /* 0x000fe20000000800 */
[----:B------:R-:W-:Y:S01]  /*12f00*/  @!PT LDS RZ, [RZ] ;  /* 0x00000000fffff984 */ /* 0x000fe20000000800 */
[----:B------:R-:W-:Y:S01]  /*12f10*/  @!PT LDS RZ, [RZ] ;  /* 0x00000000fffff984 */ /* 0x000fe20000000800 */
[----:B------:R1:W-:Y:S04]  /*12f20*/  LDGSTS.E.BYPASS.LTC128B.128 [R190+0x4000], desc[UR6][R2.64] ;  /* 0x0400000002be7fae */ /* 0x0003e8000b901d46 */
.L_x_1851:
[----:B------:R-:W-:Y:S05]  /*12f30*/  BSYNC B0 ;  /* 0x0000000000007941 */ /* 0x000fea0003800000 */
.L_x_1850:
        /* <DEDUP_REMOVED lines=17> */
.L_x_1853:
[----:B------:R-:W-:Y:S05]  /*13050*/  BSYNC B0 ;  /* 0x0000000000007941 */ /* 0x000fea0003800000 */
.L_x_1852:
        /* <DEDUP_REMOVED lines=17> */
.L_x_1855:
[----:B------:R-:W-:Y:S05]  /*13170*/  BSYNC B0 ;  /* 0x0000000000007941 */ /* 0x000fea0003800000 */
.L_x_1854:
        /* <DEDUP_REMOVED lines=17> */
.L_x_1857:
[----:B------:R-:W-:Y:S05]  /*13290*/  BSYNC B0 ;  /* 0x0000000000007941 */ /* 0x000fea0003800000 */
.L_x_1856:
        /* <DEDUP_REMOVED lines=14> */
.L_x_1859:
[----:B------:R-:W-:Y:S05]  /*13380*/  BSYNC B0 ;  /* 0x0000000000007941 */ /* 0x000fea0003800000 */
.L_x_1858:
[----:B------:R-:W-:Y:S01]  /*13390*/  BSSY B0, `(.L_x_1860) ;  /* 0x0000010000007945 */ /* 0x000fe20003800000 */
[----:B------:R-:W-:-:S03]  /*133a0*/  ISETP.GE.AND P1, PT, R16, R4, PT ;  /* 0x000000041000720c */ /* 0x000fc60003f26270 */
[----:B------:R-:W-:Y:S10]  /*133b0*/  @P0 BRA `(.L_x_1861) ;  /* 0x0000000000340947 */ /* 0x000ff40003800000 */
        /* <DEDUP_REMOVED lines=13> */
.L_x_1861:
[----:B------:R-:W-:Y:S05]  /*13490*/  BSYNC B0 ;  /* 0x0000000000007941 */ /* 0x000fea0003800000 */
.L_x_1860:
[----:B------:R-:W-:Y:S04]  /*134a0*/  BSSY B0, `(.L_x_1862) ;  /* 0x000000f000007945 */ /* 0x000fe80003800000 */
        /* <DEDUP_REMOVED lines=14> */
.L_x_1863:
[----:B------:R-:W-:Y:S05]  /*13590*/  BSYNC B0 ;  /* 0x0000000000007941 */ /* 0x000fea0003800000 */
.L_x_1862:
[----:B------:R-:W-:Y:S04]  /*135a0*/  BSSY B0, `(.L_x_1864) ;  /* 0x000000f000007945 */ /* 0x000fe80003800000 */
        /* <DEDUP_REMOVED lines=14> */
.L_x_1865:
[----:B------:R-:W-:Y:S05]  /*13690*/  BSYNC B0 ;  /* 0x0000000000007941 */ /* 0x000fea0003800000 */
.L_x_1864:
        /* <DEDUP_REMOVED lines=15> */
.L_x_1867:
[----:B------:R-:W-:Y:S05]  /*13790*/  BSYNC B0 ;  /* 0x0000000000007941 */ /* 0x000fea0003800000 */
.L_x_1866:
        /* <DEDUP_REMOVED lines=15> */
.L_x_1869:
[----:B------:R-:W-:Y:S05]  /*13890*/  BSYNC B0 ;  /* 0x0000000000007941 */ /* 0x000fea0003800000 */
.L_x_1868:
        /* <DEDUP_REMOVED lines=15> */
.L_x_1871:
[----:B------:R-:W-:Y:S05]  /*13990*/  BSYNC B0 ;  /* 0x0000000000007941 */ /* 0x000fea0003800000 */
.L_x_1870:
        /* <DEDUP_REMOVED lines=15> */
.L_x_1873:
[----:B------:R-:W-:Y:S05]  /*13a90*/  BSYNC B0 ;  /* 0x0000000000007941 */ /* 0x000fea0003800000 */
.L_x_1872:
        /* <DEDUP_REMOVED lines=14> */
[----:B------:R-:W2:Y:S02]  /*13b80*/  LDL R0, [R1] ;  /* 0x0000000001007983 */ /* 0x000ea40000100800 */
[----:B--2---:R-:W-:-:S13]  /*13b90*/  ISETP.GE.AND P2, PT, R132, R0, PT ;  /* 0x000000008400720c */ /* 0x004fda0003f46270 */
[----:B------:R2:W-:Y:S01]  /*13ba0*/  @P2 STS.128 [R190+0xa000], RZ ;  /* 0x00a000ffbe002388 */ /* 0x0005e20000000c00 */
[----:B------:R-:W-:Y:S05]  /*13bb0*/  @P2 BRA `(.L_x_1875) ;  /* 0x0000000000182947 */ /* 0x000fea0003800000 */
[----:B-1----:R-:W-:Y:S02]  /*13bc0*/  MOV R2, R220 ;  /* 0x000000dc00027202 */ /* 0x002fe40000000f00 */
[----:B------:R-:W-:-:S05]  /*13bd0*/  MOV R3, R221 ;  /* 0x000000dd00037202 */ /* 0x000fca0000000f00 */
[----:B------:R-:W-:Y:S01]  /*13be0*/  @!PT LDS RZ, [RZ] ;  /* 0x00000000fffff984 */ /* 0x000fe20000000800 */
[----:B------:R-:W-:Y:S01]  /*13bf0*/  @!PT LDS RZ, [RZ] ;  /* 0x00000000fffff984 */ /* 0x000fe20000000800 */
[----:B------:R-:W-:Y:S01]  /*13c00*/  @!PT LDS RZ, [RZ] ;  /* 0x00000000fffff984 */ /* 0x000fe20000000800 */
[----:B------:R1:W-:Y:S02]  /*13c10*/  LDGSTS.E.BYPASS.LTC128B.128 [R190+0xa000], desc[UR6][R2.64] ;  /* 0x0a00000002be7fae */ /* 0x0003e4000b901d46 */
.L_x_1875:
[----:B------:R-:W-:Y:S05]  /*13c20*/  BSYNC B0 ;  /* 0x0000000000007941 */ /* 0x000fea0003800000 */
.L_x_1874:
[----:B------:R1:W-:Y:S01]  /*13c30*/  @P1 STS.128 [R190+0xa800], RZ ;  /* 0x00a800ffbe001388 */ /* 0x0003e20000000c00 */
[----:B------:R-:W-:Y:S01]  /*13c40*/  BSSY B0, `(.L_x_1876) ;  /* 0x000000d000007945 */ /* 0x000fe20003800000 */
[----:B------:R-:W-:-:S03]  /*13c50*/  ISETP.GE.AND P2, PT, R11, R4, PT ;  /* 0x000000040b00720c */ /* 0x000fc60003f46270 */
[----:B------:R-:W-:Y:S10]  /*13c60*/  @P1 BRA `(.L_x_1877) ;  /* 0x0000000000281947 */ /* 0x000ff40003800000 */
        /* <DEDUP_REMOVED lines=10> */
.L_x_1877:
[----:B------:R-:W-:Y:S05]  /*13d10*/  BSYNC B0 ;  /* 0x0000000000007941 */ /* 0x000fea0003800000 */
.L_x_1876:
        /* <DEDUP_REMOVED lines=8> */
[----:B------:R-:W1:Y:S04]  /*13da0*/  LDL R0, [R1+0x10] ;  /* 0x0000100001007983 */ /* 0x000e680000100800 */
[----:B------:R-:W3:Y:S01]  /*13db0*/  LDL R5, [R1+0x14] ;  /* 0x0000140001057983 */ /* 0x000ee20000100800 */
[----:B-1----:R-:W-:-:S04]  /*13dc0*/  LEA R2, P0, R0, R220, 0x6 ;  /* 0x000000dc00027211 */ /* 0x002fc800078030ff */
[----:B---3--:R-:W-:-:S05]  /*13dd0*/  LEA.HI.X R3, R0, R221, R5, 0x6, P0 ;  /* 0x000000dd00037211 */ /* 0x008fca00000f3405 */
[----:B------:R-:W-:Y:S01]  /*13de0*/  @!PT LDS RZ, [RZ] ;  /* 0x00000000fffff984 */ /* 0x000fe20000000800 */
[----:B------:R-:W-:Y:S01]  /*13df0*/  @!PT LDS RZ, [RZ] ;  /* 0x00000000fffff984 */ /* 0x000fe20000000800 */
[----:B------:R-:W-:Y:S01]  /*13e00*/  @!PT LDS RZ, [RZ] ;  /* 0x00000000fffff984 */ /* 0x000fe20000000800 */
[----:B------:R1:W-:Y:S04]  /*13e10*/  LDGSTS.E.BYPASS.LTC128B.128 [R190+0xb000], desc[UR6][R2.64] ;  /* 0x0b00000002be7fae */ /* 0x0003e8000b901d46 */
.L_x_1879:
[----:B------:R-:W-:Y:S05]  /*13e20*/  BSYNC B0 ;  /* 0x0000000000007941 */ /* 0x000fea0003800000 */
.L_x_1878:
        /* <DEDUP_REMOVED lines=8> */
[----:B-1----:R-:W3:Y:S04]  /*13eb0*/  LDL R2, [R1+0x10] ;  /* 0x0000100001027983 */ /* 0x002ee80000100800 */
        /* <DEDUP_REMOVED lines=11> */
.L_x_1881:
[----:B------:R-:W-:Y:S05]  /*13f70*/  BSYNC B0 ;  /* 0x0000000000007941 */ /* 0x000fea0003800000 */
.L_x_1880:
        /* <DEDUP_REMOVED lines=16> */
.L_x_1883:
[----:B------:R-:W-:Y:S05]  /*14080*/  BSYNC B0 ;  /* 0x0000000000007941 */ /* 0x000fea0003800000 */
.L_x_1882:
        /* <DEDUP_REMOVED lines=20> */
.L_x_1885:
[----:B------:R-:W-:Y:S05]  /*141d0*/  BSYNC B0 ;  /* 0x0000000000007941 */ /* 0x000fea0003800000 */
.L_x_1884:
[----:B------:R1:W-:Y:S01]  /*141e0*/  @P3 STS.128 [R190+0xd000], RZ ;  /* 0x00d000ffbe003388 */ /* 0x0003e20000000c00 */
[----:B------:R-:W-:Y:S01]  /*141f0*/  BSSY B0, `(.L_x_1886) ;  /* 0x0000014000007945 */ /* 0x000fe20003800000 */
[----:B------:R-:W-:Y:S02]  /*14200*/  ISETP.GE.AND P4, PT, R12, R4, PT ;  /* 0x000000040c00720c */ /* 0x000fe40003f86270 */
[----:B------:R-:W-:Y:S01]  /*14210*/  LEA.HI R7, R247, R247, RZ, 0x1 ;  /* 0x000000f7f7077211 */ /* 0x000fe200078f08ff */
[----:B------:R-:W-:Y:S05]  /*14220*/  @P3 BRA `(.L_x_1887) ;  /* 0x0000000000403947 */ /* 0x000fea0003800000 */
[----:B------:R-:W3:Y:S02]  /*14230*/  LDL R0, [R1] ;  /* 0x0000000001007983 */ /* 0x000ee40000100800 */
[----:B---3--:R-:W-:-:S13]  /*14240*/  ISETP.GE.AND P3, PT, R132, R0, PT ;  /* 0x000000008400720c */ /* 0x008fda0003f66270 */
[----:B------:R3:W-:Y:S01]  /*14250*/  @P3 STS.128 [R190+0xd000], RZ ;  /* 0x00d000ffbe003388 */ /* 0x0007e20000000c00 */
[----:B------:R-:W-:Y:S05]  /*14260*/  @P3 BRA `(.L_x_1887) ;  /* 0x0000000000303947 */ /* 0x000fea0003800000 */
[----:B-1----:R-:W2:Y:S04]  /*14270*/  LDL R2, [R1+0x10] ;  /* 0x0000100001027983 */ /* 0x002ea80000100800 */
        /* <DEDUP_REMOVED lines=11> */
.L_x_1887:
[----:B------:R-:W-:Y:S05]  /*14330*/  BSYNC B0 ;  /* 0x0000000000007941 */ /* 0x000fea0003800000 */
.L_x_1886:
[----:B------:R1:W-:Y:S01]  /*14340*/  @P2 STS.128 [R190+0xd800], RZ ;  /* 0x00d800ffbe002388 */ /* 0x0003e20000000c00 */
[----:B------:R-:W-:Y:S01]  /*14350*/  LOP3.LUT R7, R7, 0xfffffffe, RZ, 0xc0, !PT ;  /* 0xfffffffe07077812 */ /* 0x000fe200078ec0ff */
[----:B------:R-:W-:Y:S01]  /*14360*/  BSSY B0, `(.L_x_1888) ;  /* 0x0000016000007945 */ /* 0x000fe20003800000 */
[----:B------:R-:W-:Y:S01]  /*14370*/  ISETP.GE.AND P3, PT, R14, R4, PT ;  /* 0x000000040e00720c */ /* 0x000fe20003f66270 */
[----:B------:R-:W-:Y:S01]  /*14380*/  IMAD.SHL.U32 R6, R246, 0x40, RZ ;  /* 0x00000040f6067824 */ /* 0x000fe200078e00ff */
[----:B------:R-:W-:Y:S01]  /*14390*/  SHF.L.U32 R5, R248, 0x6, RZ ;  /* 0x00000006f8057819 */ /* 0x000fe200000006ff */
[----:B------:R-:W-:Y:S01]  /*143a0*/  IMAD.IADD R7, R247, 0x1, -R7 ;  /* 0x00000001f7077824 */ /* 0x000fe200078e0a07 */
[----:B------:R-:W-:Y:S05]  /*143b0*/  @P2 BRA `(.L_x_1889) ;  /* 0x0000000000402947 */ /* 0x000fea0003800000 */
        /* <DEDUP_REMOVED lines=16> */
.L_x_1889:
[----:B------:R-:W-:Y:S05]  /*144c0*/  BSYNC B0 ;  /* 0x0000000000007941 */ /* 0x000fea0003800000 */
.L_x_1888:
[----:B------:R-:W3:Y:S01]  /*144d0*/  S2R R175, SR_TID.X ;  /* 0x0000000000af7919 */ /* 0x000ee20000002100 */
[----:B-1----:R-:W-:Y:S01]  /*144e0*/  IMAD.SHL.U32 R2, R78, 0x8, RZ ;  /* 0x000000084e027824 */ /* 0x002fe200078e00ff */
[----:B------:R-:W-:Y:S01]  /*144f0*/  LOP3.LUT R9, R6, 0x1c0, RZ, 0xc0, !PT ;  /* 0x000001c006097812 */ /* 0x000fe200078ec0ff */
[----:B------:R-:W-:Y:S01]  /*14500*/  IMAD.SHL.U32 R3, R7, 0x8, RZ ;  /* 0x0000000807037824 */ /* 0x000fe200078e00ff */
[----:B------:R1:W-:Y:S01]  /*14510*/  @P1 STS.128 [R190+0xe000], RZ ;  /* 0x00e000ffbe001388 */ /* 0x0003e20000000c00 */
[----:B------:R-:W-:Y:S01]  /*14520*/  IMAD.SHL.U32 R6, R249, 0x40, RZ ;  /* 0x00000040f9067824 */ /* 0x000fe200078e00ff */
[----:B------:R-:W-:Y:S01]  /*14530*/  LOP3.LUT R0, R5, 0x1c0, RZ, 0xc0, !PT ;  /* 0x000001c005007812 */ /* 0x000fe200078ec0ff */
[----:B------:R-:W-:Y:S01]  /*14540*/  BSSY B0, `(.L_x_1890) ;  /* 0x000001a000007945 */ /* 0x000fe20003800000 */
[----:B------:R-:W-:Y:S02]  /*14550*/  LOP3.LUT R8, R9, 0x8, R2, 0xf8, !PT ;  /* 0x0000000809087812 */ /* 0x000fe400078ef802 */
[----:B------:R-:W-:-:S02]  /*14560*/  SHF.R.U32.HI R5, RZ, 0x3, R9 ;  /* 0x00000003ff057819 */ /* 0x000fc40000011609 */
[----:B------:R-:W-:Y:S02]  /*14570*/  LOP3.LUT R2, R0, 0x8, R3, 0xf8, !PT ;  /* 0x0000000800027812 */ /* 0x000fe400078ef803 */
[----:B------:R-:W-:Y:S02]  /*14580*/  LOP3.LUT R87, R6, 0xfffffe00, RZ, 0xc0, !PT ;  /* 0xfffffe0006577812 */ /* 0x000fe400078ec0ff */
[----:B------:R-:W-:Y:S02]  /*14590*/  SHF.R.U32.HI R0, RZ, 0x3, R0 ;  /* 0x00000003ff007819 */ /* 0x000fe40000011600 */
[----:B------:R-:W-:Y:S02]  /*145a0*/  LOP3.LUT R6, R8, R5, RZ, 0x3c, !PT ;  /* 0x0000000508067212 */ /* 0x000fe400078e3cff */
[----:B------:R-:W-:Y:S02]  /*145b0*/  ISETP.GE.AND P2, PT, R15, R4, PT ;  /* 0x000000040f00720c */ /* 0x000fe40003f46270 */
[----:B------:R-:W-:-:S02]  /*145c0*/  LOP3.LUT R86, R2, R0, RZ, 0x3c, !PT ;  /* 0x0000000002567212 */ /* 0x000fc400078e3cff */
[----:B---3--:R-:W-:-:S04]  /*145d0*/  SHF.R.S32.HI R174, RZ, 0x1f, R175 ;  /* 0x0000001fffae7819 */ /* 0x008fc800000114af */
[----:B------:R-:W-:-:S04]  /*145e0*/  LEA.HI R174, R174, R175, RZ, 0x5 ;  /* 0x000000afaeae7211 */ /* 0x000fc800078f28ff */
[----:B------:R-:W-:-:S05]  /*145f0*/  SHF.R.S32.HI R174, RZ, 0x5, R174 ;  /* 0x00000005ffae7819 */ /* 0x000fca00000114ae */
[----:B------:R-:W-:Y:S01]  /*14600*/  IMAD R5, R174, 0x400, R87 ;  /* 0x00000400ae057824 */ /* 0x000fe200078e0257 */
[----:B-1----:R-:W-:Y:S05]  /*14610*/  @P1 BRA `(.L_x_1891) ;  /* 0x0000000000301947 */ /* 0x002fea0003800000 */
[----:B------:R-:W3:Y:S02]  /*14620*/  LDL R10, [R1] ;  /* 0x00000000010a7983 */ /* 0x000ee40000100800 */
        /* <DEDUP_REMOVED lines=11> */
.L_x_1891:
[----:B------:R-:W-:Y:S05]  /*146e0*/  BSYNC B0 ;  /* 0x0000000000007941 */ /* 0x000fea0003800000 */
.L_x_1890:
        /* <DEDUP_REMOVED lines=8> */
[----:B------:R-:W3:Y:S02]  /*14770*/  LDL R3, [R1] ;  /* 0x0000000001037983 */ /* 0x000ee40000100800 */
[----:B---3--:R-:W-:-:S13]  /*14780*/  ISETP.GE.AND P0, PT, R132, R3, PT ;  /* 0x000000038400720c */ /* 0x008fda0003f06270 */
[----:B------:R3:W-:Y:S01]  /*14790*/  @P0 STS.128 [R190+0xe800], RZ ;  /* 0x00e800ffbe000388 */ /* 0x0007e20000000c00 */
[----:B------:R-:W-:Y:S05]  /*147a0*/  @P0 BRA `(.L_x_1893) ;  /* 0x00000000002c0947 */ /* 0x000fea0003800000 */
[----:B------:R-:W2:Y:S04]  /*147b0*/  LDL R3, [R1+0x14] ;  /* 0x0000140001037983 */ /* 0x000ea80000100800 */
[----:B------:R-:W4:Y:S01]  /*147c0*/  LDL R8, [R1+0x10] ;  /* 0x0000100001087983 */ /* 0x000f220000100800 */
[----:B------:R-:W-:Y:S01]  /*147d0*/  MOV R2, R220 ;  /* 0x000000dc00027202 */ /* 0x000fe20000000f00 */
[----:B--2---:R-:W-:Y:S01]  /*147e0*/  IMAD R0, R3, 0x120, RZ ;  /* 0x0000012003007824 */ /* 0x004fe200078e02ff */
[----:B------:R-:W-:-:S03]  /*147f0*/  MOV R3, R221 ;  /* 0x000000dd00037202 */ /* 0x000fc60000000f00 */
[----:B----4-:R-:W-:-:S05]  /*14800*/  IMAD.WIDE.U32 R2, R8, 0x120, R2 ;  /* 0x0000012008027825 */ /* 0x010fca00078e0002 */
[----:B------:R-:W-:-:S05]  /*14810*/  IADD3 R3, R0, R3, RZ ;  /* 0x0000000300037210 */ /* 0x000fca0007ffe0ff */
[----:B------:R-:W-:Y:S01]  /*14820*/  @!PT LDS RZ, [RZ] ;  /* 0x00000000fffff984 */ /* 0x000fe20000000800 */
[----:B------:R-:W-:Y:S01]  /*14830*/  @!PT LDS RZ, [RZ] ;  /* 0x00000000fffff984 */ /* 0x000fe20000000800 */
[----:B------:R-:W-:Y:S01]  /*14840*/  @!PT LDS RZ, [RZ] ;  /* 0x00000000fffff984 */ /* 0x000fe20000000800 */
[----:B------:R2:W-:Y:S02]  /*14850*/  LDGSTS.E.BYPASS.LTC128B.128 [R190+0xe800], desc[UR6][R2.64] ;  /* 0x0e80000002be7fae */ /* 0x0005e4000b901d46 */
.L_x_1893:
[----:B------:R-:W-:Y:S05]  /*14860*/  BSYNC B0 ;  /* 0x0000000000007941 */ /* 0x000fea0003800000 */
.L_x_1892:
[----:B------:R1:W-:Y:S01]  /*14870*/  @P6 STS.128 [R190+0xf000], RZ ;  /* 0x00f000ffbe006388 */ /* 0x0003e20000000c00 */
[----:B------:R-:W-:Y:S04]  /*14880*/  BSSY B0, `(.L_x_1894) ;  /* 0x0000012000007945 */ /* 0x000fe80003800000 */
[----:B------:R-:W-:Y:S05]  /*14890*/  @P6 BRA `(.L_x_1895) ;  /* 0x0000000000406947 */ /* 0x000fea0003800000 */
[----:B------:R-:W4:Y:S02]  /*148a0*/  LDL R0, [R1] ;  /* 0x0000000001007983 */ /* 0x000f240000100800 */
[----:B----4-:R-:W-:-:S13]  /*148b0*/  ISETP.GE.AND P0, PT, R132, R0, PT ;  /* 0x000000008400720c */ /* 0x010fda0003f06270 */
[----:B------:R4:W-:Y:S01]  /*148c0*/  @P0 STS.128 [R190+0xf000], RZ ;  /* 0x00f000ffbe000388 */ /* 0x0009e20000000c00 */
[----:B------:R-:W-:Y:S05]  /*148d0*/  @P0 BRA `(.L_x_1895) ;  /* 0x0000000000300947 */ /* 0x000fea0003800000 */
[----:B--2---:R-:W2:Y:S04]  /*148e0*/  LDL R2, [R1+0x10] ;  /* 0x0000100001027983 */ /* 0x004ea80000100800 */
[----:B------:R-:W3:Y:S01]  /*148f0*/  LDL R0, [R1+0x14] ;  /* 0x0000140001007983 */ /* 0x000ee20000100800 */
[----:B------:R-:W-:Y:S02]  /*14900*/  MOV R3, R221 ;  /* 0x000000dd00037202 */ /* 0x000fe40000000f00 */
[----:B--2---:R-:W-:Y:S02]  /*14910*/  MOV R4, R2 ;  /* 0x0000000200047202 */ /* 0x004fe40000000f00 */
[----:B------:R-:W-:Y:S01]  /*14920*/  MOV R2, R220 ;  /* 0x000000dc00027202 */ /* 0x000fe20000000f00 */
[----:B---3--:R-:W-:-:S04]  /*14930*/  IMAD R0, R0, 0x140, RZ ;  /* 0x0000014000007824 */ /* 0x008fc800078e02ff */
[----:B------:R-:W-:-:S05]  /*14940*/  IMAD.WIDE.U32 R2, R4, 0x140, R2 ;  /* 0x0000014004027825 */ /* 0x000fca00078e0002 */
[----:B------:R-:W-:-:S05]  /*14950*/  IADD3 R3, R0, R3, RZ ;  /* 0x0000000300037210 */ /* 0x000fca0007ffe0ff */
[----:B------:R-:W-:Y:S01]  /*14960*/  @!PT LDS RZ, [RZ] ;  /* 0x00000000fffff984 */ /* 0x000fe20000000800 */
[----:B------:R-:W-:Y:S01]  /*14970*/  @!PT LDS RZ, [RZ] ;  /* 0x00000000fffff984 */ /* 0x000fe20000000800 */
[----:B------:R-:W-:Y:S01]  /*14980*/  @!PT LDS RZ, [RZ] ;  /* 0x00000000fffff984 */ /* 0x000fe20000000800 */
[----:B------:R2:W-:Y:S02]  /*14990*/  LDGSTS.E.BYPASS.LTC128B.128 [R190+0xf000], desc[UR6][R2.64] ;  /* 0x0f00000002be7fae */ /* 0x0005e4000b901d46 */
.L_x_1895:
[----:B------:R-:W-:Y:S05]  /*149a0*/  BSYNC B0 ;  /* 0x0000000000007941 */ /* 0x000fea0003800000 */
.L_x_1894:
[----:B------:R1:W-:Y:S01]  /*149b0*/  @P5 STS.128 [R190+0xf800], RZ ;  /* 0x00f800ffbe005388 */ /* 0x0003e20000000c00 */
[----:B------:R-:W-:Y:S04]  /*149c0*/  BSSY B0, `(.L_x_1896) ;  /* 0x0000012000007945 */ /* 0x000fe80003800000 */
[----:B------:R-:W-:Y:S05]  /*149d0*/  @P5 BRA `(.L_x_1897) ;  /* 0x0000000000405947 */ /* 0x000fea0003800000 */
[----:B------:R-:W3:Y:S02]  /*149e0*/  LDL R0, [R1] ;  /* 0x0000000001007983 */ /* 0x000ee40000100800 */
[----:B---3--:R-:W-:-:S13]  /*149f0*/  ISETP.GE.AND P0, PT, R132, R0, PT ;  /* 0x000000008400720c */ /* 0x008fda0003f06270 */
[----:B------:R3:W-:Y:S01]  /*14a00*/  @P0 STS.128 [R190+0xf800], RZ ;  /* 0x00f800ffbe000388 */ /* 0x0007e20000000c00 */
[----:B------:R-:W-:Y:S05]  /*14a10*/  @P0 BRA `(.L_x_1897) ;  /* 0x0000000000300947 */ /* 0x000fea0003800000 */
[----:B--2---:R-:W2:Y:S04]  /*14a20*/  LDL R2, [R1+0x10] ;  /* 0x0000100001027983 */ /* 0x004ea80000100800 */
        /* <DEDUP_REMOVED lines=11> */
.L_x_1897:
[----:B------:R-:W-:Y:S05]  /*14ae0*/  BSYNC B0 ;  /* 0x0000000000007941 */ /* 0x000fea0003800000 */
.L_x_1896:
        /* <DEDUP_REMOVED lines=19> */
.L_x_1899:
[----:B------:R-:W-:Y:S05]  /*14c20*/  BSYNC B0 ;  /* 0x0000000000007941 */ /* 0x000fea0003800000 */
.L_x_1898:
        /* <DEDUP_REMOVED lines=19> */
.L_x_1901:
[----:B------:R-:W-:Y:S05]  /*14d60*/  BSYNC B0 ;  /* 0x0000000000007941 */ /* 0x000fea0003800000 */
.L_x_1900:
        /* <DEDUP_REMOVED lines=19> */
.L_x_1903:
[----:B------:R-:W-:Y:S05]  /*14ea0*/  BSYNC B0 ;  /* 0x0000000000007941 */ /* 0x000fea0003800000 */
.L_x_1902:
        /* <DEDUP_REMOVED lines=19> */
.L_x_1905:
[----:B------:R-:W-:Y:S05]  /*14fe0*/  BSYNC B0 ;  /* 0x0000000000007941 */ /* 0x000fea0003800000 */
.L_x_1904:
[----:B--2---:R-:W2:Y:S01]  /*14ff0*/  LDL R2, [R1+0x15c] ;  /* 0x00015c0001027983 */ /* 0x004ea20000100800 */
[----:B------:R-:W-:Y:S01]  /*15000*/  R2P PR, R246, 0x6 ;  /* 0x00000006f6007804 */ /* 0x000fe20000000000 */
[----:B------:R-:W-:Y:S02]  /*15010*/  IMAD.MOV.U32 R0, RZ, RZ, 0x20 ;  /* 0x00000020ff007424 */ /* 0x000fe400078e00ff */
[----:B------:R-:W-:Y:S01]  /*15020*/  LDSM.16.M88.4 R4, [R185] ;  /* 0x00000000b904783b */ /* 0x000fe20000000200 */
[----:B------:R-:W-:Y:S02]  /*15030*/  IMAD R3, R188, 0x2, R185 ;  /* 0x00000002bc037824 */ /* 0x000fe400078e02b9 */
[----:B------:R-:W-:Y:S01]  /*15040*/  SEL R186, R0, 0xffffffe0, !P1 ;  /* 0xffffffe000ba7807 */ /* 0x000fe20004800000 */
[----:B------:R-:W4:Y:S01]  /*15050*/  LDSM.16.M88.4 R32, [R138+0x2000] ;  /* 0x002000008a20783b */ /* 0x000f220000000200 */
[C---:B------:R-:W-:Y:S02]  /*15060*/  VIADD R0, R138.reuse, 0x2000 ;  /* 0x000020008a007836 */ /* 0x040fe40000000000 */
[C---:B------:R-:W-:Y:S01]  /*15070*/  VIADD R139, R138.reuse, 0x2040 ;  /* 0x000020408a8b7836 */ /* 0x040fe20000000000 */
[----:B------:R-:W1:Y:S01]  /*15080*/  LDSM.16.M88.4 R28, [R138+0x2800] ;  /* 0x002800008a1c783b */ /* 0x000e620000000200 */
[----:B------:R-:W-:-:S02]  /*15090*/  IMAD.IADD R84, R138, 0x1, R186 ;  /* 0x000000018a547824 */ /* 0x000fc400078e02ba */
[----:B------:R-:W-:Y:S01]  /*150a0*/  @P2 VIADD R139, R0, 0xffffffc0 ;  /* 0xffffffc0008b2836 */ /* 0x000fe20000000000 */
[----:B-----5:R-:W3:Y:S03]  /*150b0*/  LDSM.16.M88.4 R24, [R138+0x3000] ;  /* 0x003000008a18783b */ /* 0x020ee60000000200 */
[----:B------:R-:W-:Y:S01]  /*150c0*/  IMAD.IADD R184, R186, 0x1, R139 ;  /* 0x00000001bab87824 */ /* 0x000fe200078e028b */
[----:B------:R-:W3:Y:S04]  /*150d0*/  LDSM.16.M88.4 R20, [R138+0x3800] ;  /* 0x003800008a14783b */ /* 0x000ee80000000200 */
[----:B------:R-:W3:Y:S04]  /*150e0*/  LDSM.16.M88.4 R12, [R138+0x4800] ;  /* 0x004800008a0c783b */ /* 0x000ee80000000200 */
[----:B------:R-:W3:Y:S04]  /*150f0*/  LDSM.16.M88.4 R8, [R138+0x5000] ;  /* 0x005000008a08783b */ /* 0x000ee80000000200 */
[----:B------:R-:W3:Y:S04]  /*15100*/  LDSM.16.M88.4 R16, [R138+0x4000] ;  /* 0x004000008a10783b */ /* 0x000ee80000000200 */
[----:B------:R-:W3:Y:S04]  /*15110*/  LDSM.16.M88.4 R36, [R138+0x5800] ;  /* 0x005800008a24783b */ /* 0x000ee80000000200 */
[----:B------:R-:W3:Y:S04]  /*15120*/  LDSM.16.M88.4 R44, [R138+0x6000] ;  /* 0x006000008a2c783b */ /* 0x000ee80000000200 */
[----:B------:R-:W3:Y:S01]  /*15130*/  LDSM.16.M88.4 R40, [R138+0x6800] ;  /* 0x006800008a28783b */ /* 0x000ee20000000200 */
[C---:B----4-:R-:W-:Y:S03]  /*15140*/  HMMA.16816.F32.BF16 R92, R4.reuse, R32, RZ ;  /* 0x00000020045c723c */ /* 0x050fe600000418ff */
[----:B------:R-:W-:Y:S04]  /*15150*/  LDSM.16.M88.4 R48, [R84+0x2000] ;  /* 0x002000005430783b */ /* 0x000fe80000000200 */
[----:B------:R-:W-:Y:S01]  /*15160*/  STL [R1+0x80], R3 ;  /* 0x0000800301007387 */ /* 0x000fe20000100800 */
[C---:B------:R-:W-:Y:S03]  /*15170*/  HMMA.16816.F32.BF16 R100, R4.reuse, R34, RZ ;  /* 0x000000220464723c */ /* 0x040fe600000418ff */
[----:B------:R-:W4:Y:S03]  /*15180*/  LDSM.16.M88.4 R32, [R138+0x7000] ;  /* 0x007000008a20783b */ /* 0x000f260000000200 */
[C---:B-1----:R-:W-:Y:S01]  /*15190*/  HMMA.16816.F32.BF16 R104, R4.reuse, R28, RZ ;  /* 0x0000001c0468723c */ /* 0x042fe200000418ff */
[----:B------:R-:W2:Y:S04]  /*151a0*/  LDL R242, [R1+0x150] ;  /* 0x0001500001f27983 */ /* 0x000ea80000100800 */
[----:B------:R-:W0:Y:S01]  /*151b0*/  LDGDEPBAR ;  /* 0x00000000000079af */ /* 0x000e220000000000 */
[C---:B------:R-:W-:Y:S03]  /*151c0*/  HMMA.16816.F32.BF16 R108, R4.reuse, R30, RZ ;  /* 0x0000001e046c723c */ /* 0x040fe600000418ff */
[----:B------:R-:W-:Y:S03]  /*151d0*/  LDSM.16.M88.4 R28, [R138+0x9800] ;  /* 0x009800008a1c783b */ /* 0x000fe60000000200 */
[C---:B---3--:R-:W-:Y:S06]  /*151e0*/  HMMA.16816.F32.BF16 R112, R4.reuse, R24, RZ ;  /* 0x000000180470723c */ /* 0x048fec00000418ff */
[C---:B------:R-:W-:Y:S01]  /*151f0*/  HMMA.16816.F32.BF16 R116, R4.reuse, R26, RZ ;  /* 0x0000001a0474723c */ /* 0x040fe200000418ff */
[----:B------:R-:W1:Y:S05]  /*15200*/  LDSM.16.M88.4 R24, [R138+0x7800] ;  /* 0x007800008a18783b */ /* 0x000e6a0000000200 */
[C---:B------:R-:W-:Y:S06]  /*15210*/  HMMA.16816.F32.BF16 R140, R4.reuse, R20, RZ ;  /* 0x00000014048c723c */ /* 0x040fec00000418ff */
[C---:B------:R-:W-:Y:S01]  /*15220*/  HMMA.16816.F32.BF16 R124, R4.reuse, R22, RZ ;  /* 0x00000016047c723c */ /* 0x040fe200000418ff */
[----:B------:R-:W-:Y:S05]  /*15230*/  LDSM.16.M88.4 R20, [R138+0x9000] ;  /* 0x009000008a14783b */ /* 0x000fea0000000200 */
[C---:B------:R-:W-:Y:S06]  /*15240*/  HMMA.16816.F32.BF16 R76, R4.reuse, R12, RZ ;  /* 0x0000000c044c723c */ /* 0x040fec00000418ff */
[C---:B------:R-:W-:Y:S01]  /*15250*/  HMMA.16816.F32.BF16 R64, R4.reuse, R14, RZ ;  /* 0x0000000e0440723c */ /* 0x040fe200000418ff */
[----:B------:R-:W3:Y:S05]  /*15260*/  LDSM.16.M88.4 R12, [R138+0x8000] ;  /* 0x008000008a0c783b */ /* 0x000eea0000000200 */
[C---:B------:R-:W-:Y:S06]  /*15270*/  HMMA.16816.F32.BF16 R72, R4.reuse, R8, RZ ;  /* 0x000000080448723c */ /* 0x040fec00000418ff */
[C---:B------:R-:W-:Y:S01]  /*15280*/  HMMA.16816.F32.BF16 R80, R4.reuse, R10, RZ ;  /* 0x0000000a0450723c */ /* 0x040fe200000418ff */
[----:B------:R-:W3:Y:S05]  /*15290*/  LDSM.16.M88.4 R8, [R138+0x8800] ;  /* 0x008800008a08783b */ /* 0x000eea0000000200 */
[C---:B------:R-:W-:Y:S06]  /*152a0*/  HMMA.16816.F32.BF16 R96, R4.reuse, R16, RZ ;  /* 0x000000100460723c */ /* 0x040fec00000418ff */
[C---:B------:R-:W-:Y:S01]  /*152b0*/  HMMA.16816.F32.BF16 R88, R4.reuse, R18, RZ ;  /* 0x000000120458723c */ /* 0x040fe200000418ff */
[----:B------:R4:W-:Y:S05]  /*152c0*/  LDSM.16.M88.4 R16, [R3] ;  /* 0x000000000310783b */ /* 0x0009ea0000000200 */
[C---:B------:R-:W-:Y:S06]  /*152d0*/  HMMA.16816.F32.BF16 R68, R4.reuse, R36, RZ ;  /* 0x000000240444723c */ /* 0x040fec00000418ff */
[C---:B------:R-:W-:Y:S01]  /*152e0*/  HMMA.16816.F32.BF16 R60, R4.reuse, R38, RZ ;  /* 0x00000026043c723c */ /* 0x040fe200000418ff */
[----:B------:R-:W3:Y:S05]  /*152f0*/  LDSM.16.M88.4 R36, [R84+0x3800] ;  /* 0x003800005424783b */ /* 0x000eea0000000200 */
[C---:B------:R-:W-:Y:S06]  /*15300*/  HMMA.16816.F32.BF16 R56, R4.reuse, R44, RZ ;  /* 0x0000002c0438723c */ /* 0x040fec00000418ff */
[----:B------:R-:W-:Y:S01]  /*15310*/  HMMA.16816.F32.BF16 R52, R4, R46, RZ ;  /* 0x0000002e0434723c */ /* 0x000fe200000418ff */
[----:B------:R-:W-:Y:S01]  /*15320*/  LDSM.16.M88.4 R44, [R84+0x2800] ;  /* 0x00280000542c783b */ /* 0x000fe20000000200 */
[----:B----4-:R-:W-:-:S04]  /*15330*/  SHF.R.S32.HI R3, RZ, 0x1f, R175 ;  /* 0x0000001fff037819 */ /* 0x010fc800000114af */
[----:B------:R-:W-:Y:S01]  /*15340*/  HMMA.16816.F32.BF16 R128, R4, R40, RZ ;  /* 0x000000280480723c */ /* 0x000fe200000418ff */
[----:B------:R-:W-:-:S04]  /*15350*/  LEA.HI R3, R3, R175, RZ, 0x5 ;  /* 0x000000af03037211 */ /* 0x000fc800078f28ff */
[----:B------:R-:W-:Y:S01]  /*15360*/  LOP3.LUT R3, R3, 0xffffffe0, RZ, 0xc0, !PT ;  /* 0xffffffe003037812 */ /* 0x000fe200078ec0ff */
[C---:B------:R-:W-:Y:S01]  /*15370*/  HMMA.16816.F32.BF16 R160, R4.reuse, R42, RZ ;  /* 0x0000002a04a0723c */ /* 0x040fe200000418ff */
[----:B------:R-:W4:Y:S03]  /*15380*/  LDSM.16.M88.4 R40, [R84+0x3000] ;  /* 0x003000005428783b */ /* 0x000f260000000200 */
[----:B------:R-:W-:Y:S02]  /*15390*/  IMAD.IADD R3, R175, 0x1, -R3 ;  /* 0x00000001af037824 */ /* 0x000fe400078e0a03 */
[----:B------:R-:W-:Y:S03]  /*153a0*/  HMMA.16816.F32.BF16 R180, R4, R32, RZ ;  /* 0x0000002004b4723c */ /* 0x000fe600000418ff */
[----:B------:R-:W-:-:S03]  /*153b0*/  SHF.R.S32.HI R0, RZ, 0x1f, R3 ;  /* 0x0000001fff007819 */ /* 0x000fc60000011403 */
[C---:B------:R-:W-:Y:S01]  /*153c0*/  HMMA.16816.F32.BF16 R156, R4.reuse, R34, RZ ;  /* 0x00000022049c723c */ /* 0x040fe200000418ff */
[----:B------:R-:W-:Y:S01]  /*153d0*/  LDSM.16.M88.4 R32, [R84+0x4000] ;  /* 0x004000005420783b */ /* 0x000fe20000000200 */
[----:B------:R-:W-:Y:S02]  /*153e0*/  LEA.HI R0, R0, R3, RZ, 0x2 ;  /* 0x0000000300007211 */ /* 0x000fe400078f10ff */
[----:B------:R-:W4:Y:S02]  /*153f0*/  S2R R3, SR_TID.X ;  /* 0x0000000000037919 */ /* 0x000f240000002100 */
[----:B-1----:R-:W-:Y:S01]  /*15400*/  HMMA.16816.F32.BF16 R176, R4, R24, RZ ;  /* 0x0000001804b0723c */ /* 0x002fe200000418ff */
[----:B------:R-:W-:-:S05]  /*15410*/  SHF.R.S32.HI R0, RZ, 0x2, R0 ;  /* 0x00000002ff007819 */ /* 0x000fca0000011400 */
[----:B------:R-:W-:Y:S01]  /*15420*/  HMMA.16816.F32.BF16 R168, R4, R26, RZ ;  /* 0x0000001a04a8723c */ /* 0x000fe200000418ff */
[----:B------:R-:W1:Y:S01]  /*15430*/  LDSM.16.M88.4 R24, [R84+0x4800] ;  /* 0x004800005418783b */ /* 0x000e620000000200 */
[----:B------:R-:W-:-:S04]  /*15440*/  IMAD R0, R174, 0x10, R0 ;  /* 0x00000010ae007824 */ /* 0x000fc800078e0200 */
[----:B---3--:R-:W-:Y:S01]  /*15450*/  HMMA.16816.F32.BF16 R204, R4, R12, RZ ;  /* 0x0000000c04cc723c */ /* 0x008fe200000418ff */
[----:B------:R-:W-:-:S05]  /*15460*/  IADD3 R0, R0, 0x1, R209 ;  /* 0x0000000100007810 */ /* 0x000fca0007ffe0d1 */
[C---:B------:R-:W-:Y:S01]  /*15470*/  HMMA.16816.F32.BF16 R200, R4.reuse, R14, RZ ;  /* 0x0000000e04c8723c */ /* 0x040fe200000418ff */
[----:B------:R-:W-:Y:S05]  /*15480*/  LDSM.16.M88.4 R12, [R84+0x5000] ;  /* 0x00500000540c783b */ /* 0x000fea0000000200 */
[C---:B------:R-:W-:Y:S06]  /*15490*/  HMMA.16816.F32.BF16 R196, R4.reuse, R8, RZ ;  /* 0x0000000804c4723c */ /* 0x040fec00000418ff */
[----:B------:R-:W-:Y:S01]  /*154a0*/  HMMA.16816.F32.BF16 R164, R4, R10, RZ ;  /* 0x0000000a04a4723c */ /* 0x000fe200000418ff */
[----:B------:R-:W-:Y:S01]  /*154b0*/  LDSM.16.M88.4 R8, [R84+0x5800] ;  /* 0x005800005408783b */ /* 0x000fe20000000200 */
[----:B----4-:R-:W-:-:S04]  /*154c0*/  IMAD.SHL.U32 R3, R3, 0x2, RZ ;  /* 0x0000000203037824 */ /* 0x010fc800078e00ff */
[----:B------:R-:W-:Y:S01]  /*154d0*/  HMMA.16816.F32.BF16 R152, R4, R20, RZ ;  /* 0x000000140498723c */ /* 0x000fe200000418ff */
[----:B------:R-:W-:-:S05]  /*154e0*/  LOP3.LUT R3, R3, 0x6, RZ, 0xc0, !PT ;  /* 0x0000000603037812 */ /* 0x000fca00078ec0ff */
[----:B------:R-:W-:Y:S01]  /*154f0*/  HMMA.16816.F32.BF16 R148, R4, R22, RZ ;  /* 0x000000160494723c */ /* 0x000fe200000418ff */
[----:B------:R-:W-:Y:S01]  /*15500*/  LDSM.16.M88.4 R20, [R84+0x9000] ;  /* 0x009000005414783b */ /* 0x000fe20000000200 */
[----:B------:R-:W-:-:S04]  /*15510*/  IMAD.IADD R3, R85, 0x1, R3 ;  /* 0x0000000155037824 */ /* 0x000fc800078e0203 */
        /* <DEDUP_REMOVED lines=17> */
[C---:B------:R-:W-:Y:S01]  /*15630*/  HMMA.16816.F32.BF16 R248, R16.reuse, R6, R52 ;  /* 0x0000000610f8723c */ /* 0x040fe20000041834 */
[----:B------:R-:W3:Y:S04]  /*15640*/  LDSM.16.M88.4 R4, [R84+0x9800] ;  /* 0x009800005404783b */ /* 0x000ee80000000200 */
[----:B------:R-:W-:Y:S01]  /*15650*/  LDSM.16.M88.4 R52, [R139+0x2800] ;  /* 0x002800008b34783b */ /* 0x000fe20000000200 */
[----:B--2---:R-:W-:Y:S01]  /*15660*/  IMAD.MOV.U32 R137, RZ, RZ, R2 ;  /* 0x000000ffff897224 */ /* 0x004fe200078e0002 */
[----:B------:R-:W-:Y:S01]  /*15670*/  HMMA.16816.F32.BF16 R96, R16, R32, R96 ;  /* 0x000000201060723c */ /* 0x000fe20000041860 */
[----:B------:R-:W-:-:S03]  /*15680*/  IMAD R2, R189, 0x2, R185 ;  /* 0x00000002bd027824 */ /* 0x000fc600078e02b9 */
[----:B------:R-:W-:Y:S01]  /*15690*/  IADD3 R0, R241, R0, -R137 ;  /* 0x00000000f1007210 */ /* 0x000fe20007ffe889 */
[----:B------:R-:W-:Y:S01]  /*156a0*/  IMAD R187, R188, 0x2, R2 ;  /* 0x00000002bcbb7824 */ /* 0x000fe200078e0202 */
[C---:B------:R-:W-:Y:S01]  /*156b0*/  HMMA.16816.F32.BF16 R88, R16.reuse, R34, R88 ;  /* 0x000000221058723c */ /* 0x040fe20000041858 */
[----:B------:R-:W-:Y:S05]  /*156c0*/  LDSM.16.M88.4 R32, [R139] ;  /* 0x000000008b20783b */ /* 0x000fea0000000200 */
[C---:B------:R-:W-:Y:S06]  /*156d0*/  HMMA.16816.F32.BF16 R228, R16.reuse, R12, R72 ;  /* 0x0000000c10e4723c */ /* 0x040fec0000041848 */
[C---:B------:R-:W-:Y:S01]  /*156e0*/  HMMA.16816.F32.BF16 R80, R16.reuse, R14, R80 ;  /* 0x0000000e1050723c */ /* 0x040fe20000041850 */
[----:B------:R-:W2:Y:S05]  /*156f0*/  LDSM.16.M88.4 R12, [R2] ;  /* 0x00000000020c783b */ /* 0x000eaa0000000200 */
[C---:B------:R-:W-:Y:S06]  /*15700*/  HMMA.16816.F32.BF16 R232, R16.reuse, R8, R68 ;  /* 0x0000000810e8723c */ /* 0x040fec0000041844 */
[C---:B------:R-:W-:Y:S01]  /*15710*/  HMMA.16816.F32.BF16 R236, R16.reuse, R10, R60 ;  /* 0x0000000a10ec723c */ /* 0x040fe2000004183c */
[----:B------:R-:W-:Y:S05]  /*15720*/  LDSM.16.M88.4 R8, [R187] ;  /* 0x00000000bb08783b */ /* 0x000fea0000000200 */
[C---:B----4-:R-:W-:Y:S06]  /*15730*/  HMMA.16816.F32.BF16 R176, R16.reuse, R36, R176 ;  /* 0x0000002410b0723c */ /* 0x050fec00000418b0 */
[C---:B------:R-:W-:Y:S01]  /*15740*/  HMMA.16816.F32.BF16 R168, R16.reuse, R38, R168 ;  /* 0x0000002610a8723c */ /* 0x040fe200000418a8 */
[----:B------:R-:W-:Y:S05]  /*15750*/  LDSM.16.M88.4 R36, [R184] ;  /* 0x00000000b824783b */ /* 0x000fea0000000200 */
[C---:B------:R-:W-:Y:S06]  /*15760*/  HMMA.16816.F32.BF16 R104, R16.reuse, R44, R104 ;  /* 0x0000002c1068723c */ /* 0x040fec0000041868 */
[C---:B------:R-:W-:Y:S01]  /*15770*/  HMMA.16816.F32.BF16 R108, R16.reuse, R46, R108 ;  /* 0x0000002e106c723c */ /* 0x040fe2000004186c */
[----:B------:R-:W4:Y:S05]  /*15780*/  LDSM.16.M88.4 R44, [R139+0x800] ;  /* 0x000800008b2c783b */ /* 0x000f2a0000000200 */
[C---:B------:R-:W-:Y:S06]  /*15790*/  HMMA.16816.F32.BF16 R128, R16.reuse, R48, R128 ;  /* 0x000000301080723c */ /* 0x040fec0000041880 */
[C---:B------:R-:W-:Y:S06]  /*157a0*/  HMMA.16816.F32.BF16 R160, R16.reuse, R50, R160 ;  /* 0x0000003210a0723c */ /* 0x040fec00000418a0 */
[C---:B------:R-:W-:Y:S06]  /*157b0*/  HMMA.16816.F32.BF16 R180, R16.reuse, R40, R180 ;  /* 0x0000002810b4723c */ /* 0x040fec00000418b4 */
[C---:B------:R-:W-:Y:S01]  /*157c0*/  HMMA.16816.F32.BF16 R156, R16.reuse, R42, R156 ;  /* 0x0000002a109c723c */ /* 0x040fe2000004189c */
[----:B------:R-:W4:Y:S05]  /*157d0*/  LDSM.16.M88.4 R40, [R139+0x1000] ;  /* 0x001000008b28783b */ /* 0x000f2a0000000200 */
[C---:B------:R-:W-:Y:S06]  /*157e0*/  HMMA.16816.F32.BF16 R204, R16.reuse, R28, R204 ;  /* 0x0000001c10cc723c */ /* 0x040fec00000418cc */
[C---:B------:R-:W-:Y:S01]  /*157f0*/  HMMA.16816.F32.BF16 R200, R16.reuse, R30, R200 ;  /* 0x0000001e10c8723c */ /* 0x040fe200000418c8 */
[----:B------:R-:W-:Y:S05]  /*15800*/  LDSM.16.M88.4 R28, [R184+0x800] ;  /* 0x00080000b81c783b */ /* 0x000fea0000000200 */
[C---:B-1----:R-:W-:Y:S06]  /*15810*/  HMMA.16816.F32.BF16 R196, R16.reuse, R24, R196 ;  /* 0x0000001810c4723c */ /* 0x042fec00000418c4 */
[C---:B------:R-:W-:Y:S01]  /*15820*/  HMMA.16816.F32.BF16 R164, R16.reuse, R26, R164 ;  /* 0x0000001a10a4723c */ /* 0x040fe200000418a4 */
[----:B------:R-:W1:Y:S05]  /*15830*/  LDSM.16.M88.4 R24, [R139+0x1800] ;  /* 0x001800008b18783b */ /* 0x000e6a0000000200 */
[C---:B------:R-:W-:Y:S06]  /*15840*/  HMMA.16816.F32.BF16 R152, R16.reuse, R20, R152 ;  /* 0x000000141098723c */ /* 0x040fec0000041898 */
[C---:B------:R-:W-:Y:S06]  /*15850*/  HMMA.16816.F32.BF16 R148, R16.reuse, R22, R148 ;  /* 0x000000161094723c */ /* 0x040fec0000041894 */
[C---:B---3--:R-:W-:Y:S06]  /*15860*/  HMMA.16816.F32.BF16 R144, R16.reuse, R4, R144 ;  /* 0x000000041090723c */ /* 0x048fec0000041890 */
[----:B------:R-:W-:Y:S06]  /*15870*/  HMMA.16816.F32.BF16 R120, R16, R6, R120 ;  /* 0x000000061078723c */ /* 0x000fec0000041878 */
[C---:B--2---:R-:W-:Y:S06]  /*15880*/  HMMA.16816.F32.BF16 R4, R12.reuse, R32, R92 ;  /* 0x000000200c04723c */ /* 0x044fec000004185c */
[C---:B------:R-:W-:Y:S01]  /*15890*/  HMMA.16816.F32.BF16 R16, R12.reuse, R34, R100 ;  /* 0x000000220c10723c */ /* 0x040fe20000041864 */
[----:B------:R-:W2:Y:S05]  /*158a0*/  LDSM.16.M88.4 R32, [R139+0x2000] ;  /* 0x002000008b20783b */ /* 0x000eaa0000000200 */
[C---:B----4-:R-:W-:Y:S06]  /*158b0*/  HMMA.16816.F32.BF16 R20, R12.reuse, R44, R104 ;  /* 0x0000002c0c14723c */ /* 0x050fec0000041868 */
[----:B------:R-:W-:Y:S01]  /*158c0*/  HMMA.16816.F32.BF16 R48, R12, R46, R108 ;  /* 0x0000002e0c30723c */ /* 0x000fe2000004186c */
[----:B------:R-:W-:Y:S05]  /*158d0*/  LDSM.16.M88.4 R44, [R184+0x1800] ;  /* 0x00180000b82c783b */ /* 0x000fea0000000200 */
[C---:B------:R-:W-:Y:S06]  /*158e0*/  HMMA.16816.F32.BF16 R76, R8.reuse, R36, R4 ;  /* 0x00000024084c723c */ /* 0x040fec0000041804 */
[----:B------:R-:W-:Y:S01]  /*158f0*/  HMMA.16816.F32.BF16 R16, R8, R38, R16 ;  /* 0x000000260810723c */ /* 0x000fe20000041810 */
[----:B------:R-:W3:Y:S01]  /*15900*/  LDSM.16.M88.4 R36, [R184+0x1000] ;  /* 0x00100000b824783b */ /* 0x000ee20000000200 */
[----:B------:R-:W-:-:S04]  /*15910*/  IMAD.IADD R0, R136, 0x1, R0 ;  /* 0x0000000188007824 */ /* 0x000fc800078e0200 */
[C---:B------:R-:W-:Y:S01]  /*15920*/  HMMA.16816.F32.BF16 R64, R12.reuse, R40, R112 ;  /* 0x000000280c40723c */ /* 0x040fe20000041870 */
[C---:B------:R-:W-:Y:S01]  /*15930*/  VIADD R6, R3.reuse, 0x1 ;  /* 0x0000000103067836 */ /* 0x040fe20000000000 */
[C---:B------:R-:W-:Y:S02]  /*15940*/  VIMNMX R7, R0.reuse, R241, PT ;  /* 0x000000f100077248 */ /* 0x040fe40003fe0100 */
[----:B------:R-:W-:Y:S02]  /*15950*/  VIADDMNMX R5, R0, 0x8, R241, PT ;  /* 0x0000000800057846 */ /* 0x000fe400038001f1 */
[----:B-1----:R-:W-:Y:S01]  /*15960*/  HMMA.16816.F32.BF16 R56, R12, R24, R140 ;  /* 0x000000180c38723c */ /* 0x002fe2000004188c */
[----:B------:R-:W-:-:S05]  /*15970*/  VIADD R4, R3, 0x8 ;  /* 0x0000000803047836 */ /* 0x000fca0000000000 */
[----:B------:R-:W-:Y:S01]  /*15980*/  HMMA.16816.F32.BF16 R60, R12, R26, R124 ;  /* 0x0000001a0c3c723c */ /* 0x000fe2000004187c */
[----:B------:R-:W-:-:S05]  /*15990*/  ISETP.GE.AND P0, PT, R6, R7, PT ;  /* 0x000000070600720c */ /* 0x000fca0003f06270 */
[----:B------:R-:W-:Y:S01]  /*159a0*/  HMMA.16816.F32.BF16 R20, R8, R28, R20 ;  /* 0x0000001c0814723c */ /* 0x000fe20000041814 */
[----:B------:R-:W-:-:S05]  /*159b0*/  ISETP.GE.AND P5, PT, R6, R5, PT ;  /* 0x000000050600720c */ /* 0x000fca0003fa6270 */
[----:B------:R-:W-:Y:S01]  /*159c0*/  HMMA.16816.F32.BF16 R24, R8, R30, R48 ;  /* 0x0000001e0818723c */ /* 0x000fe20000041830 */
[----:B------:R-:W1:Y:S01]  /*159d0*/  LDSM.16.M88.4 R28, [R139+0x3000] ;  /* 0x003000008b1c783b */ /* 0x000e620000000200 */
[----:B------:R-:W-:-:S04]  /*159e0*/  VIADD R6, R3, 0x9 ;  /* 0x0000000903067836 */ /* 0x000fc80000000000 */
[C---:B------:R-:W-:Y:S01]  /*159f0*/  HMMA.16816.F32.BF16 R72, R12.reuse, R42, R116 ;  /* 0x0000002a0c48723c */ /* 0x040fe20000041874 */
[C---:B------:R-:W-:Y:S01]  /*15a00*/  ISETP.GE.AND P2, PT, R4.reuse, R7, PT ;  /* 0x000000070400720c */ /* 0x040fe20003f46270 */
[----:B------:R-:W-:Y:S01]  /*15a10*/  LDSM.16.M88.4 R48, [R139+0x3800] ;  /* 0x003800008b30783b */ /* 0x000fe20000000200 */
[-C--:B------:R-:W-:Y:S01]  /*15a20*/  ISETP.GE.AND P4, PT, R4, R5.reuse, PT ;  /* 0x000000050400720c */ /* 0x080fe20003f86270 */
[C---:B------:R-:W-:Y:S01]  /*15a30*/  VIADD R4, R3.reuse, 0x10 ;  /* 0x0000001003047836 */ /* 0x040fe20000000000 */
[----:B------:R-:W-:Y:S01]  /*15a40*/  ISETP.GE.AND P3, PT, R3, R5, PT ;  /* 0x000000050300720c */ /* 0x000fe20003f66270 */
[----:B--2---:R-:W-:Y:S01]  /*15a50*/  HMMA.16816.F32.BF16 R40, R12, R32, R96 ;  /* 0x000000200c28723c */ /* 0x004fe20000041860 */
[C---:B------:R-:W-:Y:S02]  /*15a60*/  ISETP.GE.AND P1, PT, R6.reuse, R7, PT ;  /* 0x000000070600720c */ /* 0x040fe40003f26270 */
[----:B------:R-:W-:-:S03]  /*15a70*/  ISETP.GE.AND P6, PT, R6, R5, PT ;  /* 0x000000050600720c */ /* 0x000fc60003fc6270 */
[----:B------:R-:W-:Y:S01]  /*15a80*/  HMMA.16816.F32.BF16 R68, R12, R34, R88 ;  /* 0x000000220c44723c */ /* 0x000fe20000041858 */
[----:B------:R-:W2:Y:S01]  /*15a90*/  LDSM.16.M88.4 R32, [R184+0x2000] ;  /* 0x00200000b820783b */ /* 0x000ea20000000200 */
[----:B------:R-:W-:Y:S02]  /*15aa0*/  LOP3.LUT R0, R86, R87, RZ, 0xfc, !PT ;  /* 0x0000005756007212 */ /* 0x000fe400078efcff */
[----:B------:R-:W-:Y:S02]  /*15ab0*/  FSEL R92, R78, -INF , !P3 ;  /* 0xff8000004e5c7808 */ /* 0x000fe40005800000 */
[----:B------:R-:W-:Y:S02]  /*15ac0*/  FSEL R94, R77, -INF , !P0 ;  /* 0xff8000004d5e7808 */ /* 0x000fe40004000000 */
[----:B------:R-:W-:Y:S02]  /*15ad0*/  FSEL R100, R16, -INF , !P2 ;  /* 0xff80000010647808 */ /* 0x000fe40005000000 */
[----:B------:R-:W-:-:S02]  /*15ae0*/  FSEL R93, R18, -INF , !P4 ;  /* 0xff800000125d7808 */ /* 0x000fc40006000000 */
[----:B------:R-:W-:Y:S02]  /*15af0*/  FSEL R95, R17, -INF , !P1 ;  /* 0xff800000115f7808 */ /* 0x000fe40004800000 */
[----:B------:R-:W-:Y:S02]  /*15b00*/  FSEL R87, R19, -INF , !P6 ;  /* 0xff80000013577808 */ /* 0x000fe40007000000 */
[C---:B------:R-:W-:Y:S01]  /*15b10*/  ISETP.GE.AND P3, PT, R4.reuse, R7, PT ;  /* 0x000000070400720c */ /* 0x040fe20003f66270 */
[----:B---3--:R-:W-:Y:S01]  /*15b20*/  HMMA.16816.F32.BF16 R16, R8, R36, R64 ;  /* 0x000000240810723c */ /* 0x008fe20000041840 */
[----:B------:R-:W-:Y:S01]  /*15b30*/  ISETP.GE.AND P0, PT, R4, R5, PT ;  /* 0x000000050400720c */ /* 0x000fe20003f06270 */
[C---:B------:R-:W-:Y:S02]  /*15b40*/  VIADD R4, R3.reuse, 0x18 ;  /* 0x0000001803047836 */ /* 0x040fe40000000000 */
[----:B------:R-:W-:Y:S01]  /*15b50*/  VIADD R6, R3, 0x11 ;  /* 0x0000001103067836 */ /* 0x000fe20000000000 */
[----:B------:R-:W-:-:S02]  /*15b60*/  FSEL R79, R79, -INF , !P5 ;  /* 0xff8000004f4f7808 */ /* 0x000fc40006800000 */
[C---:B------:R-:W-:Y:S02]  /*15b70*/  ISETP.GE.AND P4, PT, R4.reuse, R7, PT ;  /* 0x000000070400720c */ /* 0x040fe40003f86270 */
[----:B------:R-:W-:Y:S01]  /*15b80*/  ISETP.GE.AND P1, PT, R4, R5, PT ;  /* 0x000000050400720c */ /* 0x000fe20003f26270 */
        /* <DEDUP_REMOVED lines=10> */
[----:B------:R-:W-:Y:S02]  /*15c30*/  ISETP.GE.AND P3, PT, R4, R5, PT ;  /* 0x000000050400720c */ /* 0x000fe40003f66270 */
        /* <DEDUP_REMOVED lines=9> */
[----:B------:R-:W3:Y:S01]  /*15cd0*/  LDSM.16.M88.4 R52, [R184+0x2800] ;  /* 0x00280000b834783b */ /* 0x000ee20000000200 */
[----:B------:R-:W-:Y:S01]  /*15ce0*/  VIADD R4, R3, 0x28 ;  /* 0x0000002803047836 */ /* 0x000fe20000000000 */
[----:B------:R-:W-:-:S03]  /*15cf0*/  ISETP.GE.AND P2, PT, R6, R7, PT ;  /* 0x000000070600720c */ /* 0x000fc60003f46270 */
[----:B------:R-:W-:Y:S01]  /*15d00*/  HMMA.16816.F32.BF16 R24, R8, R44, R56 ;  /* 0x0000002c0818723c */ /* 0x000fe20000041838 */
[----:B------:R-:W-:Y:S02]  /*15d10*/  ISETP.GE.AND P4, PT, R6, R5, PT ;  /* 0x000000050600720c */ /* 0x000fe40003f86270 */
[----:B------:R-:W-:Y:S02]  /*15d20*/  FSEL R105, R16, -INF , !P0 ;  /* 0xff80000010697808 */ /* 0x000fe40004000000 */
[----:B------:R-:W-:Y:S02]  /*15d30*/  FSEL R101, R18, -INF , !P5 ;  /* 0xff80000012657808 */ /* 0x000fe40006800000 */
[----:B------:R-:W-:Y:S02]  /*15d40*/  FSEL R104, R17, -INF , !P2 ;  /* 0xff80000011687808 */ /* 0x000fe40005000000 */
[----:B------:R-:W-:Y:S01]  /*15d50*/  FSEL R98, R19, -INF , !P4 ;  /* 0xff80000013627808 */ /* 0x000fe20006000000 */
[----:B-1----:R-:W-:Y:S01]  /*15d60*/  HMMA.16816.F32.BF16 R56, R12, R28, R228 ;  /* 0x0000001c0c38723c */ /* 0x002fe200000418e4 */
[----:B------:R-:W-:-:S02]  /*15d70*/  ISETP.GE.AND P1, PT, R4, R7, PT ;  /* 0x000000070400720c */ /* 0x000fc40003f26270 */
[----:B------:R-:W-:Y:S01]  /*15d80*/  ISETP.GE.AND P6, PT, R4, R5, PT ;  /* 0x000000050400720c */ /* 0x000fe20003fc6270 */
[C---:B------:R-:W-:Y:S02]  /*15d90*/  VIADD R4, R3.reuse, 0x30 ;  /* 0x0000003003047836 */ /* 0x040fe40000000000 */
[----:B------:R-:W-:Y:S01]  /*15da0*/  HMMA.16816.F32.BF16 R16, R8, R46, R60 ;  /* 0x0000002e0810723c */ /* 0x000fe2000004183c */
[----:B------:R-:W-:Y:S01]  /*15db0*/  VIADD R6, R3, 0x29 ;  /* 0x0000002903067836 */ /* 0x000fe20000000000 */
[----:B------:R-:W-:Y:S01]  /*15dc0*/  FSEL R103, R20, -INF , !P1 ;  /* 0xff80000014677808 */ /* 0x000fe20004800000 */
[----:B------:R-:W-:Y:S03]  /*15dd0*/  LDSM.16.M88.4 R60, [R139+0x5000] ;  /* 0x005000008b3c783b */ /* 0x000fe60000000200 */
[----:B------:R-:W-:Y:S01]  /*15de0*/  HMMA.16816.F32.BF16 R44, R12, R30, R80 ;  /* 0x0000001e0c2c723c */ /* 0x000fe20000041850 */
[----:B------:R-:W1:Y:S01]  /*15df0*/  LDSM.16.M88.4 R28, [R184+0x3000] ;  /* 0x00300000b81c783b */ /* 0x000e620000000200 */
[----:B------:R-:W-:-:S02]  /*15e00*/  ISETP.GE.AND P5, PT, R4, R7, PT ;  /* 0x000000070400720c */ /* 0x000fc40003fa6270 */
[----:B------:R-:W-:Y:S01]  /*15e10*/  ISETP.GE.AND P2, PT, R4, R5, PT ;  /* 0x000000050400720c */ /* 0x000fe20003f46270 */
[----:B------:R-:W-:Y:S01]  /*15e20*/  VIADD R4, R3, 0x31 ;  /* 0x0000003103047836 */ /* 0x000fe20000000000 */
[C---:B------:R-:W-:Y:S02]  /*15e30*/  ISETP.GE.AND P3, PT, R6.reuse, R7, PT ;  /* 0x000000070600720c */ /* 0x040fe40003f66270 */
[----:B------:R-:W-:Y:S02]  /*15e40*/  ISETP.GE.AND P0, PT, R6, R5, PT ;  /* 0x000000050600720c */ /* 0x000fe40003f06270 */
[----:B------:R-:W-:Y:S02]  /*15e50*/  FSEL R91, R22, -INF , !P6 ;  /* 0xff800000165b7808 */ /* 0x000fe40007000000 */
[----:B------:R-:W-:Y:S02]  /*15e60*/  FSEL R102, R21, -INF , !P3 ;  /* 0xff80000015667808 */ /* 0x000fe40005800000 */
[----:B------:R-:W-:-:S02]  /*15e70*/  FSEL R99, R23, -INF , !P0 ;  /* 0xff80000017637808 */ /* 0x000fc40004000000 */
[C---:B------:R-:W-:Y:S01]  /*15e80*/  ISETP.GE.AND P4, PT, R4.reuse, R7, PT ;  /* 0x000000070400720c */ /* 0x040fe20003f86270 */
[----:B--2---:R-:W-:Y:S01]  /*15e90*/  HMMA.16816.F32.BF16 R20, R8, R32, R40 ;  /* 0x000000200814723c */ /* 0x004fe20000041828 */
[----:B------:R-:W-:Y:S01]  /*15ea0*/  ISETP.GE.AND P1, PT, R4, R5, PT ;  /* 0x000000050400720c */ /* 0x000fe20003f26270 */
[----:B------:R-:W-:Y:S01]  /*15eb0*/  VIADD R6, R3, 0x38 ;  /* 0x0000003803067836 */ /* 0x000fe20000000000 */
[----:B------:R-:W-:Y:S01]  /*15ec0*/  FSEL R110, R24, -INF , !P5 ;  /* 0xff800000186e7808 */ /* 0x000fe20006800000 */
[----:B------:R-:W2:Y:S01]  /*15ed0*/  LDSM.16.M88.4 R40, [R139+0x4000] ;  /* 0x004000008b28783b */ /* 0x000ea20000000200 */
[----:B------:R-:W-:Y:S02]  /*15ee0*/  FSEL R106, R26, -INF , !P2 ;  /* 0xff8000001a6a7808 */ /* 0x000fe40005000000 */
[----:B------:R-:W-:Y:S02]  /*15ef0*/  FSEL R108, R25, -INF , !P4 ;  /* 0xff800000196c7808 */ /* 0x000fe40006000000 */
[----:B------:R-:W-:-:S02]  /*15f00*/  FSEL R81, R27, -INF , !P1 ;  /* 0xff8000001b517808 */ /* 0x000fc40004800000 */
[----:B------:R-:W-:Y:S01]  /*15f10*/  HMMA.16816.F32.BF16 R24, R8, R34, R68 ;  /* 0x000000220818723c */ /* 0x000fe20000041844 */
[C---:B------:R-:W-:Y:S01]  /*15f20*/  ISETP.GE.AND P6, PT, R6.reuse, R7, PT ;  /* 0x000000070600720c */ /* 0x040fe20003fc6270 */
[C---:B------:R-:W-:Y:S01]  /*15f30*/  VIADD R4, R3.reuse, 0x40 ;  /* 0x0000004003047836 */ /* 0x040fe20000000000 */
[----:B------:R-:W-:Y:S01]  /*15f40*/  ISETP.GE.AND P3, PT, R6, R5, PT ;  /* 0x000000050600720c */ /* 0x000fe20003f66270 */
[C---:B------:R-:W-:Y:S01]  /*15f50*/  VIADD R6, R3.reuse, 0x39 ;  /* 0x0000003903067836 */ /* 0x040fe20000000000 */
[----:B------:R-:W-:Y:S02]  /*15f60*/  LDSM.16.M88.4 R32, [R139+0x4800] ;  /* 0x004800008b20783b */ /* 0x000fe40000000200 */
[C---:B------:R-:W-:Y:S02]  /*15f70*/  ISETP.GE.AND P2, PT, R4.reuse, R7, PT ;  /* 0x000000070400720c */ /* 0x040fe40003f46270 */
[----:B------:R-:W-:Y:S01]  /*15f80*/  ISETP.GE.AND P4, PT, R4, R5, PT ;  /* 0x000000050400720c */ /* 0x000fe20003f86270 */
[----:B------:R-:W-:Y:S01]  /*15f90*/  VIADD R4, R3, 0x48 ;  /* 0x0000004803047836 */ /* 0x000fe20000000000 */
[C---:B------:R-:W-:Y:S01]  /*15fa0*/  ISETP.GE.AND P0, PT, R6.reuse, R7, PT ;  /* 0x000000070600720c */ /* 0x040fe20003f06270 */
[----:B------:R-:W-:Y:S01]  /*15fb0*/  HMMA.16816.F32.BF16 R36, R12, R48, R232 ;  /* 0x000000300c24723c */ /* 0x000fe200000418e8 */
[----:B------:R-:W-:-:S02]  /*15fc0*/  ISETP.GE.AND P5, PT, R6, R5, PT ;  /* 0x000000050600720c */ /* 0x000fc40003fa6270 */
[----:B------:R-:W-:Y:S02]  /*15fd0*/  FSEL R80, R18, -INF , !P3 ;  /* 0xff80000012507808 */ /* 0x000fe40005800000 */
[----:B------:R-:W-:Y:S01]  /*15fe0*/  FSEL R83, R17, -INF , !P0 ;  /* 0xff80000011537808 */ /* 0x000fe20004000000 */
[----:B------:R-:W-:Y:S01]  /*15ff0*/  HMMA.16816.F32.BF16 R68, R12, R50, R236 ;  /* 0x000000320c44723c */ /* 0x000fe200000418ec */
[----:B------:R-:W4:Y:S01]  /*16000*/  LDSM.16.M88.4 R48, [R184+0x3800] ;  /* 0x00380000b830783b */ /* 0x000f220000000200 */
[C---:B------:R-:W-:Y:S02]  /*16010*/  ISETP.GE.AND P3, PT, R4.reuse, R7, PT ;  /* 0x000000070400720c */ /* 0x040fe40003f66270 */
[----:B------:R-:W-:Y:S01]  /*16020*/  ISETP.GE.AND P0, PT, R4, R5, PT ;  /* 0x000000050400720c */ /* 0x000fe20003f06270 */
[----:B------:R-:W-:Y:S01]  /*16030*/  VIADD R4, R3, 0x49 ;  /* 0x0000004903047836 */ /* 0x000fe20000000000 */
[----:B------:R-:W-:Y:S02]  /*16040*/  FSEL R107, R16, -INF , !P6 ;  /* 0xff800000106b7808 */ /* 0x000fe40007000000 */
[----:B------:R-:W-:-:S02]  /*16050*/  FSEL R82, R19, -INF , !P5 ;  /* 0xff80000013527808 */ /* 0x000fc40006800000 */
[----:B---3--:R-:W-:Y:S01]  /*16060*/  HMMA.16816.F32.BF16 R16, R8, R52, R64 ;  /* 0x000000340810723c */ /* 0x008fe20000041840 */
[C---:B------:R-:W-:Y:S01]  /*16070*/  VIADD R6, R3.reuse, 0x41 ;  /* 0x0000004103067836 */ /* 0x040fe20000000000 */
[----:B------:R-:W-:Y:S02]  /*16080*/  FSEL R118, R20, -INF , !P2 ;  /* 0xff80000014767808 */ /* 0x000fe40005000000 */
[C---:B------:R-:W-:Y:S02]  /*16090*/  ISETP.GE.AND P5, PT, R4.reuse, R7, PT ;  /* 0x000000070400720c */ /* 0x040fe40003fa6270 */
[----:B------:R-:W-:Y:S02]  /*160a0*/  ISETP.GE.AND P2, PT, R4, R5, PT ;  /* 0x000000050400720c */ /* 0x000fe40003f46270 */
[C---:B------:R-:W-:Y:S02]  /*160b0*/  ISETP.GE.AND P1, PT, R6.reuse, R7, PT ;  /* 0x000000070600720c */ /* 0x040fe40003f26270 */
[----:B------:R-:W-:Y:S01]  /*160c0*/  ISETP.GE.AND P6, PT, R6, R5, PT ;  /* 0x000000050600720c */ /* 0x000fe20003fc6270 */
[----:B------:R-:W-:Y:S01]  /*160d0*/  VIADD R6, R3, 0x50 ;  /* 0x0000005003067836 */ /* 0x000fe20000000000 */
[----:B------:R-:W-:-:S02]  /*160e0*/  FSEL R115, R24, -INF , !P3 ;  /* 0xff80000018737808 */ /* 0x000fc40005800000 */
[----:B------:R-:W-:Y:S02]  /*160f0*/  FSEL R109, R26, -INF , !P0 ;  /* 0xff8000001a6d7808 */ /* 0x000fe40004000000 */
[----:B------:R-:W-:Y:S02]  /*16100*/  FSEL R114, R25, -INF , !P5 ;  /* 0xff80000019727808 */ /* 0x000fe40006800000 */
[----:B------:R-:W-:Y:S02]  /*16110*/  FSEL R112, R27, -INF , !P2 ;  /* 0xff8000001b707808 */ /* 0x000fe40005000000 */
[----:B-1----:R-:W-:Y:S01]  /*16120*/  HMMA.16816.F32.BF16 R24, R8, R28, R56 ;  /* 0x0000001c0818723c */ /* 0x002fe20000041838 */
[----:B------:R-:W1:Y:S01]  /*16130*/  LDSM.16.M88.4 R56, [R184+0x4000] ;  /* 0x00400000b838783b */ /* 0x000e620000000200 */
[----:B------:R-:W-:Y:S02]  /*16140*/  FSEL R113, R22, -INF , !P4 ;  /* 0xff80000016717808 */ /* 0x000fe40006000000 */
[----:B------:R-:W-:-:S02]  /*16150*/  FSEL R116, R21, -INF , !P1 ;  /* 0xff80000015747808 */ /* 0x000fc40004800000 */
[----:B------:R-:W-:Y:S02]  /*16160*/  FSEL R111, R23, -INF , !P6 ;  /* 0xff800000176f7808 */ /* 0x000fe40007000000 */
[----:B------:R-:W-:Y:S01]  /*16170*/  HMMA.16816.F32.BF16 R20, R8, R54, R72 ;  /* 0x000000360814723c */ /* 0x000fe20000041848 */
[C---:B------:R-:W-:Y:S02]  /*16180*/  ISETP.GE.AND P4, PT, R6.reuse, R7, PT ;  /* 0x000000070600720c */ /* 0x040fe40003f86270 */
[----:B------:R-:W-:Y:S01]  /*16190*/  ISETP.GE.AND P1, PT, R6, R5, PT ;  /* 0x000000050600720c */ /* 0x000fe20003f26270 */
[C---:B------:R-:W-:Y:S02]  /*161a0*/  VIADD R6, R3.reuse, 0x51 ;  /* 0x0000005103067836 */ /* 0x040fe40000000000 */
[----:B------:R-:W-:-:S03]  /*161b0*/  VIADD R4, R3, 0x58 ;  /* 0x0000005803047836 */ /* 0x000fc60000000000 */
[C---:B------:R-:W-:Y:S02]  /*161c0*/  ISETP.GE.AND P6, PT, R6.reuse, R7, PT ;  /* 0x000000070600720c */ /* 0x040fe40003fc6270 */
[----:B------:R-:W-:Y:S02]  /*161d0*/  ISETP.GE.AND P3, PT, R6, R5, PT ;  /* 0x000000050600720c */ /* 0x000fe40003f66270 */
[----:B------:R-:W-:Y:S02]  /*161e0*/  FSEL R137, R16, -INF , !P4 ;  /* 0xff80000010897808 */ /* 0x000fe40006000000 */
[----:B------:R-:W-:Y:S02]  /*161f0*/  FSEL R125, R18, -INF , !P1 ;  /* 0xff800000127d7808 */ /* 0x000fe40004800000 */
[----:B------:R-:W-:Y:S02]  /*16200*/  FSEL R136, R17, -INF , !P6 ;  /* 0xff80000011887808 */ /* 0x000fe40007000000 */
[----:B------:R-:W-:Y:S01]  /*16210*/  FSEL R119, R19, -INF , !P3 ;  /* 0xff80000013777808 */ /* 0x000fe20005800000 */
[----:B--2---:R-:W-:Y:S01]  /*16220*/  HMMA.16816.F32.BF16 R64, R12, R40, R244 ;  /* 0x000000280c40723c */ /* 0x004fe200000418f4 */
[----:B------:R-:W-:-:S02]  /*16230*/  ISETP.GE.AND P0, PT, R4, R7, PT ;  /* 0x000000070400720c */ /* 0x000fc40003f06270 */
[----:B------:R-:W-:Y:S01]  /*16240*/  ISETP.GE.AND P5, PT, R4, R5, PT ;  /* 0x000000050400720c */ /* 0x000fe20003fa6270 */
[C---:B------:R-:W-:Y:S02]  /*16250*/  VIADD R4, R3.reuse, 0x60 ;  /* 0x0000006003047836 */ /* 0x040fe40000000000 */
[----:B------:R-:W-:Y:S01]  /*16260*/  HMMA.16816.F32.BF16 R16, R8, R30, R44 ;  /* 0x0000001e0810723c */ /* 0x000fe2000004182c */
[----:B------:R-:W-:Y:S01]  /*16270*/  VIADD R6, R3, 0x59 ;  /* 0x0000005903067836 */ /* 0x000fe20000000000 */
[----:B------:R-:W-:Y:S01]  /*16280*/  LDSM.16.M88.4 R28, [R184+0x4800] ;  /* 0x00480000b81c783b */ /* 0x000fe20000000200 */
[----:B------:R-:W-:-:S03]  /*16290*/  ISETP.GE.AND P1, PT, R4, R7, PT ;  /* 0x000000070400720c */ /* 0x000fc60003f26270 */
[----:B------:R-:W2:Y:S01]  /*162a0*/  LDSM.16.M88.4 R44, [R139+0x5800] ;  /* 0x005800008b2c783b */ /* 0x000ea20000000200 */
        /* <DEDUP_REMOVED lines=9> */
[----:B------:R-:W-:Y:S01]  /*16340*/  HMMA.16816.F32.BF16 R72, R12, R42, R248 ;  /* 0x0000002a0c48723c */ /* 0x000fe200000418f8 */
[C---:B------:R-:W-:Y:S02]  /*16350*/  ISETP.GE.AND P3, PT, R4.reuse, R7, PT ;  /* 0x000000070400720c */ /* 0x040fe40003f66270 */
[----:B------:R-:W-:-:S03]  /*16360*/  ISETP.GE.AND P0, PT, R4, R5, PT ;  /* 0x000000050400720c */ /* 0x000fc60003f06270 */
[----:B----4-:R-:W-:Y:S01]  /*16370*/  HMMA.16816.F32.BF16 R20, R8, R48, R36 ;  /* 0x000000300814723c */ /* 0x010fe20000041824 */
[C---:B------:R-:W-:Y:S02]  /*16380*/  ISETP.GE.AND P5, PT, R6.reuse, R7, PT ;  /* 0x000000070600720c */ /* 0x040fe40003fa6270 */
[----:B------:R-:W-:Y:S01]  /*16390*/  ISETP.GE.AND P2, PT, R6, R5, PT ;  /* 0x000000050600720c */ /* 0x000fe20003f46270 */
[----:B------:R-:W-:Y:S01]  /*163a0*/  VIADD R6, R3, 0x69 ;  /* 0x0000006903067836 */ /* 0x000fe20000000000 */
[----:B------:R-:W-:Y:S01]  /*163b0*/  FSEL R174, R24, -INF , !P1 ;  /* 0xff80000018ae7808 */ /* 0x000fe20004800000 */
[----:B------:R-:W-:Y:S01]  /*163c0*/  HMMA.16816.F32.BF16 R52, R12, R32, R128 ;  /* 0x000000200c34723c */ /* 0x000fe20000041880 */
[----:B------:R-:W-:Y:S01]  /*163d0*/  FSEL R142, R25, -INF , !P3 ;  /* 0xff800000198e7808 */ /* 0x000fe20005800000 */
[----:B------:R-:W-:Y:S01]  /*163e0*/  VIADD R4, R3, 0x70 ;  /* 0x0000007003047836 */ /* 0x000fe20000000000 */
[----:B------:R-:W-:Y:S01]  /*163f0*/  ISETP.GE.AND P4, PT, R6, R7, PT ;  /* 0x000000070600720c */ /* 0x000fe20003f86270 */
[----:B------:R-:W-:Y:S03]  /*16400*/  LDSM.16.M88.4 R36, [R184+0x5000] ;  /* 0x00500000b824783b */ /* 0x000fe60000000200 */
[----:B------:R-:W-:-:S02]  /*16410*/  FSEL R131, R26, -INF , !P6 ;  /* 0xff8000001a837808 */ /* 0x000fc40007000000 */
[----:B------:R-:W-:Y:S02]  /*16420*/  FSEL R129, R27, -INF , !P0 ;  /* 0xff8000001b817808 */ /* 0x000fe40004000000 */
[----:B------:R-:W-:Y:S01]  /*16430*/  HMMA.16816.F32.BF16 R24, R8, R50, R68 ;  /* 0x000000320818723c */ /* 0x000fe20000041844 */
[----:B------:R-:W-:Y:S01]  /*16440*/  ISETP.GE.AND P1, PT, R6, R5, PT ;  /* 0x000000050600720c */ /* 0x000fe20003f26270 */
[----:B------:R-:W3:Y:S01]  /*16450*/  LDSM.16.M88.4 R48, [R139+0x6000] ;  /* 0x006000008b30783b */ /* 0x000ee20000000200 */
[----:B------:R-:W-:Y:S02]  /*16460*/  FSEL R141, R16, -INF , !P5 ;  /* 0xff800000108d7808 */ /* 0x000fe40006800000 */
[----:B------:R-:W-:Y:S01]  /*16470*/  FSEL R128, R18, -INF , !P2 ;  /* 0xff80000012807808 */ /* 0x000fe20005000000 */
[----:B------:R-:W-:Y:S01]  /*16480*/  HMMA.16816.F32.BF16 R40, R12, R34, R160 ;  /* 0x000000220c28723c */ /* 0x000fe200000418a0 */
[----:B------:R-:W-:Y:S02]  /*16490*/  FSEL R140, R17, -INF , !P4 ;  /* 0xff800000118c7808 */ /* 0x000fe40006000000 */
[----:B------:R-:W-:-:S02]  /*164a0*/  FSEL R130, R19, -INF , !P1 ;  /* 0xff80000013827808 */ /* 0x000fc40004800000 */
[C---:B------:R-:W-:Y:S01]  /*164b0*/  ISETP.GE.AND P6, PT, R4.reuse, R7, PT ;  /* 0x000000070400720c */ /* 0x040fe20003fc6270 */
[----:B-1----:R-:W-:Y:S01]  /*164c0*/  HMMA.16816.F32.BF16 R16, R8, R56, R64 ;  /* 0x000000380810723c */ /* 0x002fe20000041840 */
[----:B------:R-:W-:Y:S01]  /*164d0*/  ISETP.GE.AND P3, PT, R4, R5, PT ;  /* 0x000000050400720c */ /* 0x000fe20003f66270 */
[C---:B------:R-:W-:Y:S02]  /*164e0*/  VIADD R4, R3.reuse, 0x78 ;  /* 0x0000007803047836 */ /* 0x040fe40000000000 */
[----:B------:R-:W-:Y:S02]  /*164f0*/  VIADD R6, R3, 0x71 ;  /* 0x0000007103067836 */ /* 0x000fe40000000000 */
[----:B------:R-:W-:Y:S01]  /*16500*/  HMMA.16816.F32.BF16 R32, R12, R60, R180 ;  /* 0x0000003c0c20723c */ /* 0x000fe200000418b4 */
[----:B------:R-:W-:-:S05]  /*16510*/  ISETP.GE.AND P2, PT, R4, R7, PT ;  /* 0x000000070400720c */ /* 0x000fca0003f46270 */
[----:B------:R-:W-:Y:S01]  /*16520*/  HMMA.16816.F32.BF16 R64, R12, R62, R156 ;  /* 0x0000003e0c40723c */ /* 0x000fe2000004189c */
[----:B------:R-:W1:Y:S01]  /*16530*/  LDSM.16.M88.4 R60, [R184+0x5800] ;  /* 0x00580000b83c783b */ /* 0x000e620000000200 */
[----:B------:R-:W-:Y:S01]  /*16540*/  ISETP.GE.AND P4, PT, R4, R5, PT ;  /* 0x000000050400720c */ /* 0x000fe20003f86270 */
[----:B------:R-:W-:Y:S01]  /*16550*/  VIADD R4, R3, 0x79 ;  /* 0x0000007903047836 */ /* 0x000fe20000000000 */
[C---:B------:R-:W-:Y:S02]  /*16560*/  ISETP.GE.AND P0, PT, R6.reuse, R7, PT ;  /* 0x000000070600720c */ /* 0x040fe40003f06270 */
[----:B------:R-:W-:Y:S02]  /*16570*/  ISETP.GE.AND P5, PT, R6, R5, PT ;  /* 0x000000050600720c */ /* 0x000fe40003fa6270 */
        /* <DEDUP_REMOVED lines=8> */
[----:B------:R-:W4:Y:S01]  /*16600*/  LDSM.16.M88.4 R56, [R139+0x6800] ;  /* 0x006800008b38783b */ /* 0x000f220000000200 */
[----:B------:R-:W-:Y:S02]  /*16610*/  FSEL R191, R24, -INF , !P2 ;  /* 0xff80000018bf7808 */ /* 0x000fe40005000000 */
[----:B------:R-:W-:-:S02]  /*16620*/  FSEL R156, R26, -INF , !P4 ;  /* 0xff8000001a9c7808 */ /* 0x000fc40006000000 */
[----:B------:R-:W-:Y:S02]  /*16630*/  FSEL R162, R25, -INF , !P1 ;  /* 0xff80000019a27808 */ /* 0x000fe40004800000 */
[----:B------:R-:W-:Y:S01]  /*16640*/  FSEL R158, R27, -INF , !P6 ;  /* 0xff8000001b9e7808 */ /* 0x000fe20007000000 */
[----:B--2---:R-:W-:Y:S01]  /*16650*/  HMMA.16816.F32.BF16 R68, R12, R44, R176 ;  /* 0x0000002c0c44723c */ /* 0x004fe200000418b0 */
[C---:B------:R-:W-:Y:S02]  /*16660*/  ISETP.GE.AND P3, PT, R6.reuse, R7, PT ;  /* 0x000000070600720c */ /* 0x040fe40003f66270 */
[----:B------:R-:W-:-:S03]  /*16670*/  ISETP.GE.AND P0, PT, R6, R5, PT ;  /* 0x000000050600720c */ /* 0x000fc60003f06270 */
[----:B------:R-:W-:Y:S01]  /*16680*/  HMMA.16816.F32.BF16 R24, R8, R28, R52 ;  /* 0x0000001c0818723c */ /* 0x000fe20000041834 */
[C---:B------:R-:W-:Y:S02]  /*16690*/  VIADD R6, R3.reuse, 0x88 ;  /* 0x0000008803067836 */ /* 0x040fe40000000000 */
[----:B------:R-:W-:-:S03]  /*166a0*/  VIADD R4, R3, 0x81 ;  /* 0x0000008103047836 */ /* 0x000fc60000000000 */
[----:B------:R-:W-:Y:S01]  /*166b0*/  HMMA.16816.F32.BF16 R40, R8, R30, R40 ;  /* 0x0000001e0828723c */ /* 0x000fe20000041828 */
[C---:B------:R-:W-:Y:S01]  /*166c0*/  ISETP.GE.AND P4, PT, R6.reuse, R7, PT ;  /* 0x000000070600720c */ /* 0x040fe20003f86270 */
[----:B------:R-:W2:Y:S01]  /*166d0*/  LDSM.16.M88.4 R28, [R184+0x6000] ;  /* 0x00600000b81c783b */ /* 0x000ea20000000200 */
[----:B------:R-:W-:Y:S01]  /*166e0*/  ISETP.GE.AND P1, PT, R6, R5, PT ;  /* 0x000000050600720c */ /* 0x000fe20003f26270 */
[C---:B------:R-:W-:Y:S01]  /*166f0*/  VIADD R6, R3.reuse, 0x89 ;  /* 0x0000008903067836 */ /* 0x040fe20000000000 */
[----:B------:R-:W-:Y:S01]  /*16700*/  FSEL R177, R16, -INF , !P3 ;  /* 0xff80000010b17808 */ /* 0x000fe20005800000 */
[----:B------:R-:W-:Y:S01]  /*16710*/  HMMA.16816.F32.BF16 R52, R12, R46, R168 ;  /* 0x0000002e0c34723c */ /* 0x000fe200000418a8 */
[C---:B------:R-:W-:Y:S01]  /*16720*/  ISETP.GE.AND P5, PT, R4.reuse, R7, PT ;  /* 0x000000070400720c */ /* 0x040fe20003fa6270 */
[----:B------:R-:W2:Y:S01]  /*16730*/  LDSM.16.M88.4 R44, [R139+0x7000] ;  /* 0x007000008b2c783b */ /* 0x000ea20000000200 */
        /* <DEDUP_REMOVED lines=10> */
[----:B------:R-:W-:Y:S02]  /*167e0*/  ISETP.GE.AND P5, PT, R4, R5, PT ;  /* 0x000000050400720c */ /* 0x000fe40003fa6270 */
[C---:B------:R-:W-:Y:S02]  /*167f0*/  ISETP.GE.AND P2, PT, R6.reuse, R7, PT ;  /* 0x000000070600720c */ /* 0x040fe40003f46270 */
[----:B------:R-:W-:Y:S01]  /*16800*/  ISETP.GE.AND P4, PT, R6, R5, PT ;  /* 0x000000050600720c */ /* 0x000fe20003f86270 */
[----:B---3--:R-:W-:Y:S01]  /*16810*/  HMMA.16816.F32.BF16 R16, R12, R48, R204 ;  /* 0x000000300c10723c */ /* 0x008fe200000418cc */
[----:B------:R-:W-:Y:S02]  /*16820*/  FSEL R209, R24, -INF , !P0 ;  /* 0xff80000018d17808 */ /* 0x000fe40004000000 */
[----:B------:R-:W-:Y:S01]  /*16830*/  FSEL R170, R27, -INF , !P4 ;  /* 0xff8000001baa7808 */ /* 0x000fe20006000000 */
[----:B------:R-:W-:Y:S02]  /*16840*/  VIADD R4, R3, 0x98 ;  /* 0x0000009803047836 */ /* 0x000fe40000000000 */
[----:B------:R-:W-:Y:S01]  /*16850*/  HMMA.16816.F32.BF16 R32, R8, R36, R32 ;  /* 0x000000240820723c */ /* 0x000fe20000041820 */
[----:B------:R-:W-:-:S02]  /*16860*/  FSEL R204, R26, -INF , !P5 ;  /* 0xff8000001acc7808 */ /* 0x000fc40006800000 */
[----:B------:R-:W-:Y:S01]  /*16870*/  FSEL R205, R25, -INF , !P2 ;  /* 0xff80000019cd7808 */ /* 0x000fe20005000000 */
[----:B------:R-:W-:Y:S02]  /*16880*/  VIADD R6, R3, 0x99 ;  /* 0x0000009903067836 */ /* 0x000fe40000000000 */
[C---:B-1----:R-:W-:Y:S01]  /*16890*/  HMMA.16816.F32.BF16 R24, R8.reuse, R60, R68 ;  /* 0x0000003c0818723c */ /* 0x042fe20000041844 */
[----:B------:R-:W1:Y:S01]  /*168a0*/  LDSM.16.M88.4 R68, [R184+0x6800] ;  /* 0x00680000b844783b */ /* 0x000e620000000200 */
[----:B------:R-:W-:Y:S02]  /*168b0*/  FSEL R143, R22, -INF , !P1 ;  /* 0xff800000168f7808 */ /* 0x000fe40004800000 */
[----:B------:R-:W-:Y:S02]  /*168c0*/  FSEL R160, R21, -INF , !P6 ;  /* 0xff80000015a07808 */ /* 0x000fe40007000000 */
[----:B------:R-:W-:Y:S02]  /*168d0*/  FSEL R168, R23, -INF , !P3 ;  /* 0xff80000017a87808 */ /* 0x000fe40005800000 */
[----:B------:R-:W-:Y:S01]  /*168e0*/  HMMA.16816.F32.BF16 R20, R8, R38, R64 ;  /* 0x000000260814723c */ /* 0x000fe20000041840 */
[C---:B------:R-:W-:Y:S01]  /*168f0*/  ISETP.GE.AND P1, PT, R4.reuse, R7, PT ;  /* 0x000000070400720c */ /* 0x040fe20003f26270 */
[----:B------:R-:W3:Y:S01]  /*16900*/  LDSM.16.M88.4 R64, [R139+0x7800] ;  /* 0x007800008b40783b */ /* 0x000ee20000000200 */
[----:B------:R-:W-:Y:S01]  /*16910*/  ISETP.GE.AND P6, PT, R4, R5, PT ;  /* 0x000000050400720c */ /* 0x000fe20003fc6270 */
[----:B------:R-:W-:Y:S01]  /*16920*/  VIADD R4, R3, 0xa0 ;  /* 0x000000a003047836 */ /* 0x000fe20000000000 */
[----:B------:R-:W-:-:S02]  /*16930*/  ISETP.GE.AND P3, PT, R6, R7, PT ;  /* 0x000000070600720c */ /* 0x000fc40003f66270 */
[----:B------:R-:W-:Y:S01]  /*16940*/  ISETP.GE.AND P0, PT, R6, R5, PT ;  /* 0x000000050600720c */ /* 0x000fe20003f06270 */
[C---:B------:R-:W-:Y:S01]  /*16950*/  HMMA.16816.F32.BF16 R36, R12.reuse, R50, R200 ;  /* 0x000000320c24723c */ /* 0x040fe200000418c8 */
[----:B------:R-:W-:Y:S02]  /*16960*/  FSEL R178, R40, -INF , !P1 ;  /* 0xff80000028b27808 */ /* 0x000fe40004800000 */
[----:B------:R-:W-:Y:S02]  /*16970*/  FSEL R169, R42, -INF , !P6 ;  /* 0xff8000002aa97808 */ /* 0x000fe40007000000 */
[----:B------:R-:W-:Y:S02]  /*16980*/  FSEL R171, R41, -INF , !P3 ;  /* 0xff80000029ab7808 */ /* 0x000fe40005800000 */
[----:B------:R-:W-:Y:S01]  /*16990*/  FSEL R179, R43, -INF , !P0 ;  /* 0xff8000002bb37808 */ /* 0x000fe20004000000 */
[----:B----4-:R-:W-:Y:S01]  /*169a0*/  HMMA.16816.F32.BF16 R48, R12, R56, R196 ;  /* 0x000000380c30723c */ /* 0x010fe200000418c4 */
[----:B------:R-:W-:-:S02]  /*169b0*/  ISETP.GE.AND P5, PT, R4, R7, PT ;  /* 0x000000070400720c */ /* 0x000fc40003fa6270 */
[----:B------:R-:W-:Y:S01]  /*169c0*/  ISETP.GE.AND P2, PT, R4, R5, PT ;  /* 0x000000050400720c */ /* 0x000fe20003f46270 */
[----:B------:R-:W-:Y:S02]  /*169d0*/  VIADD R4, R3, 0xa1 ;  /* 0x000000a103047836 */ /* 0x000fe40000000000 */
[----:B------:R-:W-:Y:S06]  /*169e0*/  HMMA.16816.F32.BF16 R40, R8, R62, R52 ;  /* 0x0000003e0828723c */ /* 0x000fec0000041834 */
[----:B------:R-:W-:Y:S01]  /*169f0*/  HMMA.16816.F32.BF16 R60, R12, R58, R164 ;  /* 0x0000003a0c3c723c */ /* 0x000fe200000418a4 */
[----:B------:R-:W4:Y:S01]  /*16a00*/  LDSM.16.M88.4 R56, [R184+0x7000] ;  /* 0x00700000b838783b */ /* 0x000f220000000200 */
[----:B------:R-:W-:-:S02]  /*16a10*/  ISETP.GE.AND P4, PT, R4, R7, PT ;  /* 0x000000070400720c */ /* 0x000fc40003f86270 */
[----:B------:R-:W-:Y:S01]  /*16a20*/  ISETP.GE.AND P1, PT, R4, R5, PT ;  /* 0x000000050400720c */ /* 0x000fe20003f26270 */
[C---:B------:R-:W-:Y:S02]  /*16a30*/  VIADD R4, R3.reuse, 0xa9 ;  /* 0x000000a903047836 */ /* 0x040fe40000000000 */
[C---:B------:R-:W-:Y:S01]  /*16a40*/  VIADD R6, R3.reuse, 0xa8 ;  /* 0x000000a803067836 */ /* 0x040fe20000000000 */
[----:B------:R-:W-:Y:S01]  /*16a50*/  FSEL R200, R32, -INF , !P5 ;  /* 0xff80000020c87808 */ /* 0x000fe20006800000 */
[----:B--2---:R-:W-:Y:S01]  /*16a60*/  HMMA.16816.F32.BF16 R16, R8, R28, R16 ;  /* 0x0000001c0810723c */ /* 0x004fe20000041810 */
[C---:B------:R-:W-:Y:S02]  /*16a70*/  ISETP.GE.AND P0, PT, R4.reuse, R7, PT ;  /* 0x000000070400720c */ /* 0x040fe40003f06270 */
[----:B------:R-:W-:Y:S01]  /*16a80*/  ISETP.GE.AND P5, PT, R4, R5, PT ;  /* 0x000000050400720c */ /* 0x000fe20003fa6270 */
[----:B------:R-:W-:Y:S01]  /*16a90*/  VIADD R4, R3, 0xb1 ;  /* 0x000000b103047836 */ /* 0x000fe20000000000 */
[----:B------:R-:W-:-:S02]  /*16aa0*/  ISETP.GE.AND P6, PT, R6, R7, PT ;  /* 0x000000070600720c */ /* 0x000fc40003fc6270 */
[----:B------:R-:W-:Y:S01]  /*16ab0*/  ISETP.GE.AND P3, PT, R6, R5, PT ;  /* 0x000000050600720c */ /* 0x000fe20003f66270 */
[----:B------:R-:W-:Y:S01]  /*16ac0*/  VIADD R6, R3, 0xb0 ;  /* 0x000000b003067836 */ /* 0x000fe20000000000 */
[----:B------:R-:W-:Y:S01]  /*16ad0*/  FSEL R198, R34, -INF , !P2 ;  /* 0xff80000022c67808 */ /* 0x000fe20005000000 */
[C---:B------:R-:W-:Y:S01]  /*16ae0*/  HMMA.16816.F32.BF16 R52, R12.reuse, R44, R152 ;  /* 0x0000002c0c34723c */ /* 0x040fe20000041898 */
[----:B------:R-:W-:Y:S02]  /*16af0*/  FSEL R199, R33, -INF , !P4 ;  /* 0xff80000021c77808 */ /* 0x000fe40006000000 */
[----:B------:R-:W-:Y:S02]  /*16b00*/  FSEL R196, R35, -INF , !P1 ;  /* 0xff80000023c47808 */ /* 0x000fe40004800000 */
[----:B------:R-:W-:Y:S01]  /*16b10*/  FSEL R197, R20, -INF , !P6 ;  /* 0xff80000014c57808 */ /* 0x000fe20007000000 */
[----:B------:R-:W-:Y:S01]  /*16b20*/  HMMA.16816.F32.BF16 R32, R12, R46, R148 ;  /* 0x0000002e0c20723c */ /* 0x000fe20000041894 */
[C---:B------:R-:W-:Y:S01]  /*16b30*/  ISETP.GE.AND P1, PT, R4.reuse, R7, PT ;  /* 0x000000070400720c */ /* 0x040fe20003f26270 */
[----:B------:R-:W2:Y:S01]  /*16b40*/  LDSM.16.M88.4 R44, [R184+0x7800] ;  /* 0x00780000b82c783b */ /* 0x000ea20000000200 */
[----:B------:R-:W-:Y:S01]  /*16b50*/  ISETP.GE.AND P6, PT, R4, R5, PT ;  /* 0x000000050400720c */ /* 0x000fe20003fc6270 */
[----:B------:R-:W-:Y:S01]  /*16b60*/  VIADD R4, R3, 0xb8 ;  /* 0x000000b803047836 */ /* 0x000fe20000000000 */
[----:B------:R-:W-:Y:S01]  /*16b70*/  ISETP.GE.AND P2, PT, R6, R7, PT ;  /* 0x000000070600720c */ /* 0x000fe20003f46270 */
[----:B------:R-:W-:-:S04]  /*16b80*/  DEPBAR.LE SB0, 0x0 ;  /* 0x000080000000791a */ /* 0x000fc80000000000 */
[----:B------:R-:W-:Y:S01]  /*16b90*/  ISETP.GE.AND P4, PT, R6, R5, PT ;  /* 0x000000050600720c */ /* 0x000fe20003f86270 */
[----:B------:R-:W-:Y:S01]  /*16ba0*/  VIADD R6, R3, 0xb9 ;  /* 0x000000b903067836 */ /* 0x000fe20000000000 */
[----:B------:R-:W-:Y:S02]  /*16bb0*/  FSEL R164, R22, -INF , !P3 ;  /* 0xff80000016a47808 */ /* 0x000fe40005800000 */
[----:B------:R-:W-:Y:S02]  /*16bc0*/  FSEL R166, R21, -INF , !P0 ;  /* 0xff80000015a67808 */ /* 0x000fe40004000000 */
[----:B------:R-:W-:Y:S02]  /*16bd0*/  FSEL R165, R23, -INF , !P5 ;  /* 0xff80000017a57808 */ /* 0x000fe40006800000 */
[----:B------:R-:W-:Y:S01]  /*16be0*/  HMMA.16816.F32.BF16 R20, R8, R30, R36 ;  /* 0x0000001e0814723c */ /* 0x000fe20000041824 */
[C---:B------:R-:W-:Y:S02]  /*16bf0*/  ISETP.GE.AND P3, PT, R4.reuse, R7, PT ;  /* 0x000000070400720c */ /* 0x040fe40003f66270 */
[----:B------:R-:W-:Y:S01]  /*16c00*/  ISETP.GE.AND P0, PT, R4, R5, PT ;  /* 0x000000050400720c */ /* 0x000fe20003f06270 */
[----:B------:R-:W-:Y:S01]  /*16c10*/  VIADD R4, R3, 0xc1 ;  /* 0x000000c103047836 */ /* 0x000fe20000000000 */
[----:B------:R-:W-:-:S02]  /*16c20*/  FSEL R167, R24, -INF , !P2 ;  /* 0xff80000018a77808 */ /* 0x000fc40005000000 */
[C---:B------:R-:W-:Y:S02]  /*16c30*/  ISETP.GE.AND P5, PT, R6.reuse, R7, PT ;  /* 0x000000070600720c */ /* 0x040fe40003fa6270 */
[----:B------:R-:W-:Y:S01]  /*16c40*/  ISETP.GE.AND P2, PT, R6, R5, PT ;  /* 0x000000050600720c */ /* 0x000fe20003f46270 */
[----:B------:R-:W-:Y:S01]  /*16c50*/  VIADD R6, R3, 0xc0 ;  /* 0x000000c003067836 */ /* 0x000fe20000000000 */
[----:B------:R-:W-:Y:S01]  /*16c60*/  FSEL R153, R27, -INF , !P6 ;  /* 0xff8000001b997808 */ /* 0x000fe20007000000 */
[----:B-1----:R-:W-:Y:S01]  /*16c70*/  HMMA.16816.F32.BF16 R28, R8, R68, R48 ;  /* 0x00000044081c723c */ /* 0x002fe20000041830 */
[----:B------:R-:W-:Y:S02]  /*16c80*/  FSEL R155, R40, -INF , !P3 ;  /* 0xff800000289b7808 */ /* 0x000fe40005800000 */
[----:B------:R-:W-:Y:S02]  /*16c90*/  FSEL R152, R26, -INF , !P4 ;  /* 0xff8000001a987808 */ /* 0x000fe40006000000 */
[----:B------:R-:W-:-:S02]  /*16ca0*/  ISETP.GE.AND P6, PT, R4, R7, PT ;  /* 0x000000070400720c */ /* 0x000fc40003fc6270 */
[----:B------:R-:W-:Y:S01]  /*16cb0*/  ISETP.GE.AND P3, PT, R4, R5, PT ;  /* 0x000000050400720c */ /* 0x000fe20003f66270 */
[----:B------:R-:W-:Y:S01]  /*16cc0*/  VIADD R4, R3, 0xc9 ;  /* 0x000000c903047836 */ /* 0x000fe20000000000 */
[----:B------:R-:W-:Y:S01]  /*16cd0*/  ISETP.GE.AND P4, PT, R6, R7, PT ;  /* 0x000000070600720c */ /* 0x000fe20003f86270 */
[----:B------:R-:W-:Y:S01]  /*16ce0*/  HMMA.16816.F32.BF16 R36, R8, R70, R60 ;  /* 0x000000460824723c */ /* 0x000fe2000004183c */
[----:B------:R-:W-:Y:S02]  /*16cf0*/  FSEL R149, R42, -INF , !P0 ;  /* 0xff8000002a957808 */ /* 0x000fe40004000000 */
[----:B------:R-:W-:Y:S02]  /*16d00*/  FSEL R150, R41, -INF , !P5 ;  /* 0xff80000029967808 */ /* 0x000fe40006800000 */
[----:B------:R-:W-:Y:S02]  /*16d10*/  FSEL R148, R43, -INF , !P2 ;  /* 0xff8000002b947808 */ /* 0x000fe40005000000 */
[----:B------:R-:W-:Y:S01]  /*16d20*/  FSEL R202, R16, -INF , !P4 ;  /* 0xff80000010ca7808 */ /* 0x000fe20006000000 */
[----:B---3--:R-:W-:Y:S01]  /*16d30*/  HMMA.16816.F32.BF16 R40, R12, R64, R144 ;  /* 0x000000400c28723c */ /* 0x008fe20000041890 */
[----:B------:R-:W-:-:S02]  /*16d40*/  FSEL R154, R25, -INF , !P1 ;  /* 0xff800000199a7808 */ /* 0x000fc40004800000 */
[C---:B------:R-:W-:Y:S02]  /*16d50*/  ISETP.GE.AND P2, PT, R4.reuse, R7, PT ;  /* 0x000000070400720c */ /* 0x040fe40003f46270 */
[-C--:B------:R-:W-:Y:S01]  /*16d60*/  ISETP.GE.AND P4, PT, R4, R5.reuse, PT ;  /* 0x000000050400720c */ /* 0x080fe20003f86270 */
[C---:B------:R-:W-:Y:S01]  /*16d70*/  VIADD R4, R3.reuse, 0xd0 ;  /* 0x000000d003047836 */ /* 0x040fe20000000000 */
[----:B------:R-:W-:Y:S01]  /*16d80*/  BAR.SYNC.DEFER_BLOCKING 0x0 ;  /* 0x0000000000007b1d */ /* 0x000fe20000010000 */
[----:B------:R-:W-:Y:S01]  /*16d90*/  ISETP.GE.AND P1, PT, R6, R5, PT ;  /* 0x000000050600720c */ /* 0x000fe20003f26270 */
[----:B------:R-:W-:Y:S01]  /*16da0*/  VIADD R6, R3, 0xc8 ;  /* 0x000000c803067836 */ /* 0x000fe20000000000 */
[----:B------:R-:W-:Y:S01]  /*16db0*/  FSEL R201, R17, -INF , !P6 ;  /* 0xff80000011c97808 */ /* 0x000fe20007000000 */
[----:B----4-:R-:W-:Y:S01]  /*16dc0*/  HMMA.16816.F32.BF16 R24, R8, R56, R52 ;  /* 0x000000380818723c */ /* 0x010fe20000041834 */
[----:B------:R-:W-:Y:S02]  /*16dd0*/  FSEL R145, R18, -INF , !P1 ;  /* 0xff80000012917808 */ /* 0x000fe40004800000 */
[----:B------:R-:W-:-:S02]  /*16de0*/  ISETP.GE.AND P1, PT, R4, R7, PT ;  /* 0x000000070400720c */ /* 0x000fc40003f26270 */
[----:B------:R-:W-:Y:S01]  /*16df0*/  ISETP.GE.AND P6, PT, R4, R5, PT ;  /* 0x000000050400720c */ /* 0x000fe20003fc6270 */
[----:B------:R-:W-:Y:S01]  /*16e00*/  VIADD R4, R3, 0xd1 ;  /* 0x000000d103047836 */ /* 0x000fe20000000000 */
[----:B------:R-:W-:Y:S02]  /*16e10*/  ISETP.GE.AND P0, PT, R6, R7, PT ;  /* 0x000000070600720c */ /* 0x000fe40003f06270 */
[----:B------:R-:W-:Y:S02]  /*16e20*/  FSEL R144, R19, -INF , !P3 ;  /* 0xff80000013907808 */ /* 0x000fe40005800000 */
[----:B------:R-:W-:Y:S02]  /*16e30*/  FSEL R151, R20, -INF , !P0 ;  /* 0xff80000014977808 */ /* 0x000fe40004000000 */
[----:B------:R-:W-:Y:S02]  /*16e40*/  ISETP.GE.AND P5, PT, R6, R5, PT ;  /* 0x000000050600720c */ /* 0x000fe40003fa6270 */
[----:B------:R-:W-:-:S02]  /*16e50*/  ISETP.GE.AND P3, PT, R4, R7, PT ;  /* 0x000000070400720c */ /* 0x000fc40003f66270 */
[----:B------:R-:W-:Y:S01]  /*16e60*/  ISETP.GE.AND P0, PT, R4, R5, PT ;  /* 0x000000050400720c */ /* 0x000fe20003f06270 */
[C---:B------:R-:W-:Y:S01]  /*16e70*/  VIADD R4, R3.reuse, 0xe0 ;  /* 0x000000e003047836 */ /* 0x040fe20000000000 */
[----:B------:R-:W-:Y:S01]  /*16e80*/  HMMA.16816.F32.BF16 R12, R12, R66, R120 ;  /* 0x000000420c0c723c */ /* 0x000fe20000041878 */
[----:B------:R-:W-:Y:S01]  /*16e90*/  VIADD R6, R3, 0xd8 ;  /* 0x000000d803067836 */ /* 0x000fe20000000000 */
[----:B------:R-:W-:Y:S02]  /*16ea0*/  FSEL R146, R21, -INF , !P2 ;  /* 0xff80000015927808 */ /* 0x000fe40005000000 */
[----:B------:R-:W-:-:S03]  /*16eb0*/  FSEL R207, R29, -INF , !P3 ;  /* 0xff8000001dcf7808 */ /* 0x000fc60005800000 */
[----:B------:R-:W-:Y:S02]  /*16ec0*/  FSEL R122, R22, -INF , !P5 ;  /* 0xff800000167a7808 */ /* 0x000fe40006800000 */
[----:B------:R-:W-:Y:S02]  /*16ed0*/  FSEL R120, R23, -INF , !P4 ;  /* 0xff80000017787808 */ /* 0x000fe40006000000 */
[----:B------:R-:W-:Y:S01]  /*16ee0*/  FSEL R121, R30, -INF , !P6 ;  /* 0xff8000001e797808 */ /* 0x000fe20007000000 */
[----:B------:R-:W-:Y:S01]  /*16ef0*/  HMMA.16816.F32.BF16 R20, R8, R58, R32 ;  /* 0x0000003a0814723c */ /* 0x000fe20000041820 */
[C---:B------:R-:W-:Y:S02]  /*16f00*/  ISETP.GE.AND P6, PT, R4.reuse, R7, PT ;  /* 0x000000070400720c */ /* 0x040fe40003fc6270 */
[----:B------:R-:W-:Y:S01]  /*16f10*/  ISETP.GE.AND P3, PT, R4, R5, PT ;  /* 0x000000050400720c */ /* 0x000fe20003f66270 */
[----:B------:R-:W-:Y:S01]  /*16f20*/  VIADD R4, R3, 0xe1 ;  /* 0x000000e103047836 */ /* 0x000fe20000000000 */
[----:B------:R-:W-:-:S02]  /*16f30*/  ISETP.GE.AND P5, PT, R6, R7, PT ;  /* 0x000000070600720c */ /* 0x000fc40003fa6270 */
[----:B------:R-:W-:Y:S01]  /*16f40*/  ISETP.GE.AND P2, PT, R6, R5, PT ;  /* 0x000000050600720c */ /* 0x000fe20003f46270 */
[----:B------:R-:W-:Y:S01]  /*16f50*/  VIADD R6, R3, 0xd9 ;  /* 0x000000d903067836 */ /* 0x000fe20000000000 */
[----:B------:R-:W-:Y:S01]  /*16f60*/  FSEL R123, R31, -INF , !P0 ;  /* 0xff8000001f7b7808 */ /* 0x000fe20004000000 */
[----:B--2---:R-:W-:Y:S01]  /*16f70*/  HMMA.16816.F32.BF16 R16, R8, R44, R40 ;  /* 0x0000002c0810723c */ /* 0x004fe20000041828 */
[----:B------:R-:W-:Y:S02]  /*16f80*/  FSEL R206, R36, -INF , !P5 ;  /* 0xff80000024ce7808 */ /* 0x000fe40006800000 */
[----:B------:R-:W-:Y:S02]  /*16f90*/  FSEL R203, R28, -INF , !P1 ;  /* 0xff8000001ccb7808 */ /* 0x000fe40004800000 */
[C---:B------:R-:W-:Y:S02]  /*16fa0*/  ISETP.GE.AND P0, PT, R4.reuse, R7, PT ;  /* 0x000000070400720c */ /* 0x040fe40003f06270 */
[-C--:B------:R-:W-:Y:S01]  /*16fb0*/  ISETP.GE.AND P5, PT, R4, R5.reuse, PT ;  /* 0x000000050400720c */ /* 0x080fe20003fa6270 */
[----:B------:R-:W-:Y:S01]  /*16fc0*/  VIADD R4, R3, 0xe9 ;  /* 0x000000e903047836 */ /* 0x000fe20000000000 */
[----:B------:R-:W-:-:S02]  /*16fd0*/  ISETP.GE.AND P1, PT, R6, R5, PT ;  /* 0x000000050600720c */ /* 0x000fc40003f26270 */
[----:B------:R-:W-:Y:S02]  /*16fe0*/  FSEL R216, R24, -INF , !P6 ;  /* 0xff80000018d87808 */ /* 0x000fe40007000000 */
[----:B------:R-:W-:Y:S02]  /*16ff0*/  FSEL R211, R39, -INF , !P1 ;  /* 0xff80000027d37808 */ /* 0x000fe40004800000 */
[C---:B------:R-:W-:Y:S02]  /*17000*/  ISETP.GE.AND P1, PT, R4.reuse, R7, PT ;  /* 0x000000070400720c */ /* 0x040fe40003f26270 */
[----:B------:R-:W-:Y:S01]  /*17010*/  ISETP.GE.AND P6, PT, R4, R5, PT ;  /* 0x000000050400720c */ /* 0x000fe20003fc6270 */
[C---:B------:R-:W-:Y:S01]  /*17020*/  VIADD R4, R3.reuse, 0xf0 ;  /* 0x000000f003047836 */ /* 0x040fe20000000000 */
        /* <DEDUP_REMOVED lines=26> */
[----:B------:R-:W-:Y:S01]  /*171d0*/  ISETP.GE.AND P0, PT, R4, R5, PT ;  /* 0x000000050400720c */ /* 0x000fe20003f06270 */
[----:B------:R-:W-:Y:S01]  /*171e0*/  VIADD R4, R139, 0x1000 ;  /* 0x000010008b047836 */ /* 0x000fe20000000000 */
[----:B------:R-:W-:Y:S01]  /*171f0*/  ISETP.GE.AND P6, PT, R3, R7, PT ;  /* 0x000000070300720c */ /* 0x000fe20003fc6270 */
[C---:B------:R-:W-:Y:S01]  /*17200*/  VIADD R3, R139.reuse, 0x1800 ;  /* 0x000018008b037836 */ /* 0x040fe20000000000 */
[----:B------:R1:W-:Y:S04]  /*17210*/  STL [R1+0x90], R6 ;  /* 0x0000900601007387 */ /* 0x0003e80000100800 */
[----:B------:R2:W-:Y:S04]  /*17220*/  STL [R1+0x94], R4 ;  /* 0x0000940401007387 */ /* 0x0005e80000100800 */
[----:B------:R3:W-:Y:S01]  /*17230*/  STL [R1+0x98], R3 ;  /* 0x0000980301007387 */ /* 0x0007e20000100800 */
[----:B-1----:R-:W-:-:S02]  /*17240*/  VIADD R6, R139, 0x2000 ;  /* 0x000020008b067836 */ /* 0x002fc40000000000 */
[----:B--2---:R-:W-:-:S03]  /*17250*/  VIADD R4, R139, 0x2800 ;  /* 0x000028008b047836 */ /* 0x004fc60000000000 */
[----:B------:R1:W-:Y:S01]  /*17260*/  STL [R1+0x9c], R6 ;  /* 0x00009c0601007387 */ /* 0x0003e20000100800 */
[----:B---3--:R-:W-:-:S03]  /*17270*/  VIADD R3, R139, 0x3000 ;  /* 0x000030008b037836 */ /* 0x008fc60000000000 */
[----:B------:R2:W-:Y:S04]  /*17280*/  STL [R1+0xa0], R4 ;  /* 0x0000a00401007387 */ /* 0x0005e80000100800 */
[----:B------:R3:W-:Y:S01]  /*17290*/  STL [R1+0xa4], R3 ;  /* 0x0000a40301007387 */ /* 0x0007e20000100800 */
[----:B------:R-:W-:Y:S01]  /*172a0*/  HMMA.16816.F32.BF16 R8, R8, R46, R12 ;  /* 0x0000002e0808723c */ /* 0x000fe2000004180c */
        /* <DEDUP_REMOVED lines=12> */
[----:B------:R-:W-:Y:S02]  /*17370*/  FSEL R227, R19, -INF , !P2 ;  /* 0xff80000013e37808 */ /* 0x000fe40005000000 */
[----:B------:R-:W-:Y:S01]  /*17380*/  ISETP.GT.AND P2, PT, R240, R242, PT ;  /* 0x000000f2f000720c */ /* 0x000fe20003f44270 */
[C---:B-1----:R-:W-:Y:S02]  /*17390*/  VIADD R6, R139.reuse, 0x6800 ;  /* 0x000068008b067836 */ /* 0x042fe40000000000 */
[----:B--2---:R-:W-:-:S02]  /*173a0*/  VIADD R4, R139, 0x7000 ;  /* 0x000070008b047836 */ /* 0x004fc40000000000 */
[----:B---3--:R-:W-:Y:S01]  /*173b0*/  VIADD R3, R139, 0x7800 ;  /* 0x000078008b037836 */ /* 0x008fe20000000000 */
[----:B------:R1:W-:Y:S04]  /*173c0*/  STL [R1+0x12c], R6 ;  /* 0x00012c0601007387 */ /* 0x0003e80000100800 */
[----:B------:R1:W-:Y:S04]  /*173d0*/  STL [R1+0x134], R3 ;  /* 0x0001340301007387 */ /* 0x0003e80000100800 */
[----:B------:R1:W-:Y:S01]  /*173e0*/  STL [R1+0x130], R4 ;  /* 0x0001300401007387 */ /* 0x0003e20000100800 */
[----:B------:R-:W-:Y:S01]  /*173f0*/  FSEL R233, R11, -INF , !P0 ;  /* 0xff8000000be97808 */ /* 0x000fe20004000000 */
[----:B------:R-:W-:Y:S01]  /*17400*/  BSSY B1, `(.L_x_1906) ;  /* 0x0000104000017945 */ /* 0x000fe20003800000 */
[----:B------:R-:W-:-:S02]  /*17410*/  ISETP.NE.U32.AND P0, PT, R222, RZ, PT ;  /* 0x000000ffde00720c */ /* 0x000fc40003f05070 */
[----:B------:R-:W-:Y:S02]  /*17420*/  FSEL R76, R76, -INF , !P6 ;  /* 0xff8000004c4c7808 */ /* 0x000fe40007000000 */
[----:B------:R-:W-:Y:S02]  /*17430*/  FSEL R230, R17, -INF , !P5 ;  /* 0xff80000011e67808 */ /* 0x000fe40006800000 */
[----:B------:R-:W-:Y:S02]  /*17440*/  FSEL R231, R8, -INF , !P4 ;  /* 0xff80000008e77808 */ /* 0x000fe40006000000 */
[----:B------:R-:W-:Y:S02]  /*17450*/  FSEL R228, R10, -INF , !P1 ;  /* 0xff8000000ae47808 */ /* 0x000fe40004800000 */
[----:B------:R-:W-:Y:S02]  /*17460*/  FSEL R232, R9, -INF , !P3 ;  /* 0xff80000009e87808 */ /* 0x000fe40005800000 */
[----:B------:R-:W-:Y:S01]  /*17470*/  ISETP.NE.AND.EX P0, PT, R223, RZ, PT, P0 ;  /* 0x000000ffdf00720c */ /* 0x000fe20003f05300 */
[----:B------:R-:W-:-:S12]  /*17480*/  @!P2 BRA `(.L_x_1907) ;  /* 0x0000000c00eca947 */ /* 0x000fd80003800000 */
        /* <DEDUP_REMOVED lines=9> */
[----:B------:R-:W-:-:S07]  /*17520*/  LOP3.LUT R10, R10, R3, RZ, 0x3c, !PT ;  /* 0x000000030a0a7212 */ /* 0x000fce00078e3cff */
[----:B-1----:R-:W1:Y:S02]  /*17530*/  MUFU.RCP R8, R8 ;  /* 0x0000000800087308 */ /* 0x002e640000001000 */
[----:B-1----:R-:W-:-:S06]  /*17540*/  VIADD R8, R8, 0xffffffe ;  /* 0x0ffffffe08087836 */ /* 0x002fcc0000000000 */
[----:B------:R-:W1:Y:S02]  /*17550*/  F2I.FTZ.U32.TRUNC.NTZ R9, R8 ;  /* 0x0000000800097305 */ /* 0x000e64000021f000 */
[----:B-1----:R-:W-:Y:S02]  /*17560*/  IMAD.MOV R4, RZ, RZ, -R9 ;  /* 0x000000ffff047224 */ /* 0x002fe400078e0a09 */
[----:B------:R-:W-:Y:S02]  /*17570*/  IMAD.MOV.U32 R8, RZ, RZ, RZ ;  /* 0x000000ffff087224 */ /* 0x000fe400078e00ff */
[----:B------:R-:W-:-:S04]  /*17580*/  IMAD R4, R4, R11, RZ ;  /* 0x0000000b04047224 */ /* 0x000fc800078e02ff */
[----:B------:R-:W-:Y:S01]  /*17590*/  IMAD.HI.U32 R4, R9, R4, R8 ;  /* 0x0000000409047227 */ /* 0x000fe200078e0008 */
[----:B------:R-:W-:Y:S02]  /*175a0*/  MOV R9, R6 ;  /* 0x0000000600097202 */ /* 0x000fe40000000f00 */
[----:B------:R-:W-:Y:S01]  /*175b0*/  MOV R8, R12 ;  /* 0x0000000c00087202 */ /* 0x000fe20000000f00 */
[----:B------:R-:W-:-:S04]  /*175c0*/  IMAD.MOV R6, RZ, RZ, -R13 ;  /* 0x000000ffff067224 */ /* 0x000fc800078e0a0d */
        /* <DEDUP_REMOVED lines=46> */
.L_x_1909:
[----:B-1----:R-:W2:Y:S02]  /*178b0*/  LD.E R3, desc[UR6][R134.64+0x38] ;  /* 0x0000380686037980 */ /* 0x002ea4000c101900 */
[----:B--2---:R-:W-:-:S04]  /*178c0*/  LEA R3, -R3, RZ, 0x8 ;  /* 0x000000ff03037211 */ /* 0x004fc800078e41ff */
[----:B------:R-:W-:Y:S02]  /*178d0*/  SHF.R.S32.HI R4, RZ, 0x1f, R3 ;  /* 0x0000001fff047819 */ /* 0x000fe40000011403 */
.L_x_1910:
[----:B------:R-:W-:Y:S05]  /*178e0*/  BSYNC B0 ;  /* 0x0000000000007941 */ /* 0x000fea0003800000 */
.L_x_1908:
[----:B------:R-:W2:Y:S01]  /*178f0*/  LDL R6, [R1] ;  /* 0x0000000001067983 */ /* 0x000ea20000100800 */
[----:B------:R-:W-:Y:S01]  /*17900*/  BSSY B0, `(.L_x_1911) ;  /* 0x00000b0000007945 */ /* 0x000fe20003800000 */
[----:B--2---:R-:W-:-:S13]  /*17910*/  ISETP.GE.AND P1, PT, R132, R6, PT ;  /* 0x000000068400720c */ /* 0x004fda0003f26270 */
        /* <DEDUP_REMOVED lines=174> */
.L_x_1912:
[----:B------:R-:W-:Y:S05]  /*18400*/  BSYNC B0 ;  /* 0x0000000000007941 */ /* 0x000fea0003800000 */
.L_x_1911:
[----:B------:R-:W0:Y:S01]  /*18410*/  LDGDEPBAR ;  /* 0x00000000000079af */ /* 0x000e220000000000 */
[----:B------:R-:W-:-:S04]  /*18420*/  LEA R224, P1, R3, R224, 0x1 ;  /* 0x000000e003e07211 */ /* 0x000fc800078208ff */
[----:B------:R-:W-:-:S09]  /*18430*/  LEA.HI.X R225, R3, R225, R4, 0x1, P1 ;  /* 0x000000e103e17211 */ /* 0x000fd200008f0c04 */
.L_x_1907:
[----:B------:R-:W-:Y:S05]  /*18440*/  BSYNC B1 ;  /* 0x0000000000017941 */ /* 0x000fea0003800000 */
.L_x_1906:
        /* <DEDUP_REMOVED lines=131> */
[C---:B------:R-:W-:Y:S01]  /*18c80*/  LEA R183, R188.reuse, R180, 0x1 ;  /* 0x000000b4bcb77211 */ /* 0x040fe200078e08ff */
[----:B------:R-:W-:Y:S01]  /*18c90*/  LDSM.16.MT88.4 R12, [R181+0xa000] ;  /* 0x00a00000b50c783b */ /* 0x000fe20000004200 */
[----:B------:R-:W-:-:S03]  /*18ca0*/  LEA R182, R188, R181, 0x1 ;  /* 0x000000b5bcb67211 */ /* 0x000fc600078e08ff */
[----:B------:R-:W-:Y:S04]  /*18cb0*/  LDSM.16.MT88.4 R16, [R183+0xa000] ;  /* 0x00a00000b710783b */ /* 0x000fe80000004200 */
[----:B------:R-:W-:Y:S04]  /*18cc0*/  LDSM.16.MT88.4 R28, [R182+0xa000] ;  /* 0x00a00000b61c783b */ /* 0x000fe80000004200 */
[----:B------:R-:W-:Y:S01]  /*18cd0*/  LDSM.16.MT88.4 R48, [R180+0xa800] ;  /* 0x00a80000b430783b */ /* 0x000fe20000004200 */
[----:B-1----:R-:W-:-:S03]  /*18ce0*/  FMNMX.FTZ R4, R4, R6, !PT ;  /* 0x0000000604047209 */ /* 0x002fc60007810000 */
[----:B------:R-:W-:Y:S04]  /*18cf0*/  LDSM.16.MT88.4 R44, [R183+0xa800] ;  /* 0x00a80000b72c783b */ /* 0x000fe80000004200 */
[----:B------:R-:W1:Y:S04]  /*18d00*/  SHFL.BFLY PT, R6, R38, 0x2, 0x1f ;  /* 0x0c401f0026067f89 */ /* 0x000e6800000e0000 */
[----:B------:R-:W4:Y:S01]  /*18d10*/  SHFL.BFLY PT, R8, R4, 0x1, 0x1f ;  /* 0x0c201f0004087f89 */ /* 0x000f2200000e0000 */
[----:B-1----:R-:W-:Y:S02]  /*18d20*/  FMNMX.FTZ R38, R38, R6, !PT ;  /* 0x0000000626267209 */ /* 0x002fe40007810000 */
[----:B----4-:R-:W-:-:S03]  /*18d30*/  FMNMX.FTZ R39, R4, R8, !PT ;  /* 0x0000000804277209 */ /* 0x010fc60007810000 */
[----:B------:R-:W1:Y:S01]  /*18d40*/  SHFL.BFLY PT, R8, R38, 0x1, 0x1f ;  /* 0x0c201f0026087f89 */ /* 0x000e6200000e0000 */
[----:B------:R-:W-:Y:S01]  /*18d50*/  FSETP.NEU.FTZ.AND P1, PT, R39, -INF , PT ;  /* 0xff8000002700780b */ /* 0x000fe20003f3d000 */
[----:B---3--:R-:W-:-:S05]  /*18d60*/  FMUL.FTZ R4, R3, R39 ;  /* 0x0000002703047220 */ /* 0x008fca0000410000 */
[----:B------:R-:W-:-:S05]  /*18d70*/  FSEL R4, R4, RZ, P1 ;  /* 0x000000ff04047208 */ /* 0x000fca0000800000 */
[----:B------:R-:W-:-:S04]  /*18d80*/  FFMA.FTZ R6, R92, R3, -R4 ;  /* 0x000000035c067223 */ /* 0x000fc80000010804 */
[----:B------:R3:W-:Y:S01]  /*18d90*/  MUFU.EX2 R85, R6 ;  /* 0x0000000600557308 */ /* 0x0007e20000000800 */
[----:B-1----:R-:W-:-:S04]  /*18da0*/  FMNMX.FTZ R38, R38, R8, !PT ;  /* 0x0000000826267209 */ /* 0x002fc80007810000 */
[----:B------:R-:W-:Y:S01]  /*18db0*/  FSETP.NEU.FTZ.AND P1, PT, R38, -INF , PT ;  /* 0xff8000002600780b */ /* 0x000fe20003f3d000 */
[----:B------:R-:W-:Y:S01]  /*18dc0*/  FMUL.FTZ R8, R3, R38 ;  /* 0x0000002603087220 */ /* 0x000fe20000410000 */
[----:B---3--:R-:W-:-:S04]  /*18dd0*/  FFMA.FTZ R6, R79, R3, -R4 ;  /* 0x000000034f067223 */ /* 0x008fc80000010804 */
[----:B------:R1:W-:Y:S02]  /*18de0*/  MUFU.EX2 R36, R6 ;  /* 0x0000000600247308 */ /* 0x0003e40000000800 */
[----:B-1----:R-:W-:-:S06]  /*18df0*/  FFMA.FTZ R6, R93, R3, -R4 ;  /* 0x000000035d067223 */ /* 0x002fcc0000010804 */
[----:B------:R1:W-:Y:S02]  /*18e00*/  MUFU.EX2 R92, R6 ;  /* 0x00000006005c7308 */ /* 0x0003e40000000800 */
[----:B-1----:R-:W-:-:S06]  /*18e10*/  FFMA.FTZ R6, R87, R3, -R4 ;  /* 0x0000000357067223 */ /* 0x002fcc0000010804 */
[----:B------:R1:W2:Y:S02]  /*18e20*/  MUFU.EX2 R93, R6 ;  /* 0x00000006005d7308 */ /* 0x0002a40000000800 */
[----:B-1----:R-:W-:Y:S01]  /*18e30*/  FSEL R6, R8, RZ, P1 ;  /* 0x000000ff08067208 */ /* 0x002fe20000800000 */
[----:B------:R-:W-:Y:S01]  /*18e40*/  FFMA.FTZ R8, R77, R3, -R4 ;  /* 0x000000034d087223 */ /* 0x000fe20000010804 */
[----:B--2---:R-:W-:-:S03]  /*18e50*/  F2FP.BF16.F32.PACK_AB R11, R93, R92 ;  /* 0x0000005c5d0b723e */ /* 0x004fc600000010ff */
[-CC-:B------:R-:W-:Y:S01]  /*18e60*/  FFMA.FTZ R0, R94, R3.reuse, -R6.reuse ;  /* 0x000000035e007223 */ /* 0x180fe20000010806 */
[----:B------:R1:W-:Y:S02]  /*18e70*/  MUFU.EX2 R9, R8 ;  /* 0x0000000800097308 */ /* 0x0003e40000000800 */
[----:B-1----:R-:W-:-:S06]  /*18e80*/  FFMA.FTZ R8, R76, R3, -R6 ;  /* 0x000000034c087223 */ /* 0x002fcc0000010806 */
[----:B------:R1:W-:Y:S08]  /*18e90*/  MUFU.EX2 R76, R0 ;  /* 0x00000000004c7308 */ /* 0x0003f00000000800 */
[----:B------:R-:W2:Y:S01]  /*18ea0*/  MUFU.EX2 R77, R8 ;  /* 0x00000008004d7308 */ /* 0x000ea20000000800 */
[----:B-1----:R-:W-:-:S07]  /*18eb0*/  FFMA.FTZ R0, R100, R3, -R6 ;  /* 0x0000000364007223 */ /* 0x002fce0000010806 */
[----:B------:R1:W-:Y:S01]  /*18ec0*/  MUFU.EX2 R79, R0 ;  /* 0x00000000004f7308 */ /* 0x0003e20000000800 */
[----:B--2---:R-:W-:Y:S01]  /*18ed0*/  F2FP.BF16.F32.PACK_AB R8, R76, R77 ;  /* 0x0000004d4c08723e */ /* 0x004fe200000010ff */
[----:B-1----:R-:W-:-:S06]  /*18ee0*/  FFMA.FTZ R0, R95, R3, -R6 ;  /* 0x000000035f007223 */ /* 0x002fcc0000010806 */
[----:B------:R1:W2:Y:S02]  /*18ef0*/  MUFU.EX2 R87, R0 ;  /* 0x0000000000577308 */ /* 0x0002a40000000800 */
[----:B-1----:R-:W-:Y:S01]  /*18f00*/  FFMA.FTZ R0, R86, R3, -R4 ;  /* 0x0000000356007223 */ /* 0x002fe20000010804 */
[----:B--2---:R-:W-:-:S05]  /*18f10*/  F2FP.BF16.F32.PACK_AB R10, R87, R79 ;  /* 0x0000004f570a723e */ /* 0x004fca00000010ff */
[----:B------:R1:W2:Y:S02]  /*18f20*/  MUFU.EX2 R94, R0 ;  /* 0x00000000005e7308 */ /* 0x0002a40000000800 */
[----:B-1----:R-:W-:Y:S01]  /*18f30*/  FFMA.FTZ R0, R78, R3, -R4 ;  /* 0x000000034e007223 */ /* 0x002fe20000010804 */
[----:B------:R-:W-:Y:S02]  /*18f40*/  MOV R78, R9 ;  /* 0x00000009004e7202 */ /* 0x000fe40000000f00 */
[----:B------:R-:W-:-:S03]  /*18f50*/  F2FP.BF16.F32.PACK_AB R9, R36, R85 ;  /* 0x000000552409723e */ /* 0x000fc600000010ff */
[----:B------:R1:W-:Y:S01]  /*18f60*/  MUFU.EX2 R100, R0 ;  /* 0x0000000000647308 */ /* 0x0003e20000000800 */
[----:B------:R-:W-:-:S03]  /*18f70*/  FADD.FTZ R36, R85, R36 ;  /* 0x0000002455247221 */ /* 0x000fc60000010000 */
[C---:B------:R-:W-:Y:S06]  /*18f80*/  HMMA.16816.F32.BF16 R32, R8.reuse, R12, RZ ;  /* 0x0000000c0820723c */ /* 0x040fec00000418ff */
[----:B------:R-:W-:Y:S01]  /*18f90*/  HMMA.16816.F32.BF16 R24, R8, R14, RZ ;  /* 0x0000000e0818723c */ /* 0x000fe200000418ff */
[----:B------:R-:W3:Y:S01]  /*18fa0*/  LDSM.16.MT88.4 R12, [R181+0xa800] ;  /* 0x00a80000b50c783b */ /* 0x000ee20000004200 */
[----:B-1----:R-:W-:-:S04]  /*18fb0*/  FFMA.FTZ R0, R97, R3, -R6 ;  /* 0x0000000361007223 */ /* 0x002fc80000010806 */
[C---:B------:R-:W-:Y:S01]  /*18fc0*/  HMMA.16816.F32.BF16 R56, R8.reuse, R20, RZ ;  /* 0x000000140838723c */ /* 0x040fe200000418ff */
[----:B------:R1:W-:Y:S05]  /*18fd0*/  MUFU.EX2 R86, R0 ;  /* 0x0000000000567308 */ /* 0x0003ea0000000800 */
[C---:B------:R-:W-:Y:S06]  /*18fe0*/  HMMA.16816.F32.BF16 R52, R8.reuse, R22, RZ ;  /* 0x000000160834723c */ /* 0x040fec00000418ff */
[C---:B------:R-:W-:Y:S06]  /*18ff0*/  HMMA.16816.F32.BF16 R40, R8.reuse, R16, RZ ;  /* 0x000000100828723c */ /* 0x040fec00000418ff */
[----:B------:R-:W-:Y:S01]  /*19000*/  HMMA.16816.F32.BF16 R16, R8, R18, RZ ;  /* 0x000000120810723c */ /* 0x000fe200000418ff */
[----:B-1----:R-:W-:-:S04]  /*19010*/  FFMA.FTZ R0, R96, R3, -R6 ;  /* 0x0000000360007223 */ /* 0x002fc80000010806 */
[----:B------:R1:W4:Y:S01]  /*19020*/  MUFU.EX2 R95, R0 ;  /* 0x00000000005f7308 */ /* 0x0003220000000800 */
[C---:B------:R-:W-:Y:S06]  /*19030*/  HMMA.16816.F32.BF16 R60, R8.reuse, R28, RZ ;  /* 0x0000001c083c723c */ /* 0x040fec00000418ff */
[----:B------:R-:W-:Y:S07]  /*19040*/  HMMA.16816.F32.BF16 R20, R8, R30, RZ ;  /* 0x0000001e0814723c */ /* 0x000fee00000418ff */
[----:B--2---:R-:W-:Y:S01]  /*19050*/  F2FP.BF16.F32.PACK_AB R9, R94, R78 ;  /* 0x0000004e5e09723e */ /* 0x004fe200000010ff */
[----:B-1----:R-:W-:Y:S01]  /*19060*/  FFMA.FTZ R0, R90, R3, -R6 ;  /* 0x000000035a007223 */ /* 0x002fe20000010806 */
[----:B----4-:R-:W-:-:S03]  /*19070*/  F2FP.BF16.F32.PACK_AB R8, R95, R86 ;  /* 0x000000565f08723e */ /* 0x010fc600000010ff */
[----:B------:R1:W-:Y:S02]  /*19080*/  MUFU.EX2 R97, R0 ;  /* 0x0000000000617308 */ /* 0x0003e40000000800 */
[----:B-1----:R-:W-:-:S06]  /*19090*/  FFMA.FTZ R0, R89, R3, -R6 ;  /* 0x0000000359007223 */ /* 0x002fcc0000010806 */
[----:B------:R1:W2:Y:S02]  /*190a0*/  MUFU.EX2 R69, R0 ;  /* 0x0000000000457308 */ /* 0x0002a40000000800 */
[----:B-1----:R-:W-:Y:S01]  /*190b0*/  FFMA.FTZ R0, R88, R3, -R4 ;  /* 0x0000000358007223 */ /* 0x002fe20000010804 */
[----:B--2---:R-:W-:-:S05]  /*190c0*/  F2FP.BF16.F32.PACK_AB R10, R69, R97 ;  /* 0x00000061450a723e */ /* 0x004fca00000010ff */
[----:B------:R1:W2:Y:S02]  /*190d0*/  MUFU.EX2 R96, R0 ;  /* 0x0000000000607308 */ /* 0x0002a40000000800 */
[----:B-1----:R-:W-:Y:S01]  /*190e0*/  FFMA.FTZ R0, R101, R3, -R4 ;  /* 0x0000000365007223 */ /* 0x002fe20000010804 */
[----:B--2---:R-:W-:-:S05]  /*190f0*/  F2FP.BF16.F32.PACK_AB R11, R96, R100 ;  /* 0x00000064600b723e */ /* 0x004fca00000010ff */
[----:B------:R1:W-:Y:S02]  /*19100*/  MUFU.EX2 R88, R0 ;  /* 0x0000000000587308 */ /* 0x0003e40000000800 */
[C---:B------:R-:W-:Y:S06]  /*19110*/  HMMA.16816.F32.BF16 R56, R8.reuse, R48, R56 ;  /* 0x000000300838723c */ /* 0x040fec0000041838 */
[C---:B------:R-:W-:Y:S06]  /*19120*/  HMMA.16816.F32.BF16 R52, R8.reuse, R50, R52 ;  /* 0x000000320834723c */ /* 0x040fec0000041834 */
[----:B------:R-:W-:Y:S01]  /*19130*/  HMMA.16816.F32.BF16 R48, R8, R44, R40 ;  /* 0x0000002c0830723c */ /* 0x000fe20000041828 */
[----:B-1----:R-:W-:Y:S01]  /*19140*/  FFMA.FTZ R0, R98, R3, -R4 ;  /* 0x0000000362007223 */ /* 0x002fe20000010804 */
[----:B------:R-:W-:-:S03]  /*19150*/  MOV R98, R69 ;  /* 0x0000004500627202 */ /* 0x000fc60000000f00 */
[----:B------:R1:W2:Y:S01]  /*19160*/  MUFU.EX2 R90, R0 ;  /* 0x00000000005a7308 */ /* 0x0002a20000000800 */
[C---:B------:R-:W-:Y:S01]  /*19170*/  HMMA.16816.F32.BF16 R40, R8.reuse, R46, R16 ;  /* 0x0000002e0828723c */ /* 0x040fe20000041810 */
[----:B------:R-:W4:Y:S05]  /*19180*/  LDSM.16.MT88.4 R16, [R182+0xa800] ;  /* 0x00a80000b610783b */ /* 0x000f2a0000004200 */
[C---:B---3--:R-:W-:Y:S06]  /*19190*/  HMMA.16816.F32.BF16 R44, R8.reuse, R12, R32 ;  /* 0x0000000c082c723c */ /* 0x048fec0000041820 */
[----:B------:R-:W-:Y:S01]  /*191a0*/  HMMA.16816.F32.BF16 R32, R8, R14, R24 ;  /* 0x0000000e0820723c */ /* 0x000fe20000041818 */
[----:B------:R-:W3:Y:S01]  /*191b0*/  LDSM.16.MT88.4 R12, [R183+0xb000] ;  /* 0x00b00000b70c783b */ /* 0x000ee20000004200 */
[----:B-1----:R-:W-:-:S04]  /*191c0*/  FFMA.FTZ R0, R91, R3, -R4 ;  /* 0x000000035b007223 */ /* 0x002fc80000010804 */
[----:B------:R1:W-:Y:S02]  /*191d0*/  MUFU.EX2 R101, R0 ;  /* 0x0000000000657308 */ /* 0x0003e40000000800 */
[----:B-1----:R-:W-:-:S06]  /*191e0*/  FFMA.FTZ R0, R105, R3, -R6 ;  /* 0x0000000369007223 */ /* 0x002fcc0000010806 */
[----:B------:R1:W-:Y:S01]  /*191f0*/  MUFU.EX2 R89, R0 ;  /* 0x0000000000597308 */ /* 0x0003e20000000800 */
[C---:B----4-:R-:W-:Y:S01]  /*19200*/  HMMA.16816.F32.BF16 R24, R8.reuse, R18, R20 ;  /* 0x000000120818723c */ /* 0x050fe20000041814 */
[----:B------:R-:W4:Y:S05]  /*19210*/  LDSM.16.MT88.4 R20, [R181+0xb000] ;  /* 0x00b00000b514783b */ /* 0x000f2a0000004200 */
[----:B------:R-:W-:Y:S01]  /*19220*/  HMMA.16816.F32.BF16 R28, R8, R16, R60 ;  /* 0x00000010081c723c */ /* 0x000fe2000004183c */
[----:B------:R-:W5:Y:S06]  /*19230*/  LDSM.16.MT88.4 R16, [R180+0xb000] ;  /* 0x00b00000b410783b */ /* 0x000f6c0000004200 */
[----:B--2---:R-:W-:Y:S01]  /*19240*/  F2FP.BF16.F32.PACK_AB R9, R90, R88 ;  /* 0x000000585a09723e */ /* 0x004fe200000010ff */
[----:B-1----:R-:W-:-:S04]  /*19250*/  FFMA.FTZ R0, R104, R3, -R6 ;  /* 0x0000000368007223 */ /* 0x002fc80000010806 */
        /* <DEDUP_REMOVED lines=10> */
[----:B------:R-:W-:Y:S01]  /*19300*/  FFMA.FTZ R0, R106, R3, -R4 ;  /* 0x000000036a007223 */ /* 0x000fe20000010804 */
[----:B------:R-:W-:-:S04]  /*19310*/  MOV R106, R37 ;  /* 0x00000025006a7202 */ /* 0x000fc80000000f00 */
[----:B------:R1:W2:Y:S01]  /*19320*/  MUFU.EX2 R70, R0 ;  /* 0x0000000000467308 */ /* 0x0002a20000000800 */
[C---:B---3--:R-:W-:Y:S06]  /*19330*/  HMMA.16816.F32.BF16 R48, R8.reuse, R12, R48 ;  /* 0x0000000c0830723c */ /* 0x048fec0000041830 */
[C---:B------:R-:W-:Y:S01]  /*19340*/  HMMA.16816.F32.BF16 R40, R8.reuse, R14, R40 ;  /* 0x0000000e0828723c */ /* 0x040fe20000041828 */
[----:B------:R-:W3:Y:S05]  /*19350*/  LDSM.16.MT88.4 R12, [R182+0xb000] ;  /* 0x00b00000b60c783b */ /* 0x000eea0000004200 */
[----:B----4-:R-:W-:Y:S01]  /*19360*/  HMMA.16816.F32.BF16 R44, R8, R20, R44 ;  /* 0x00000014082c723c */ /* 0x010fe2000004182c */
[----:B-1----:R-:W-:-:S05]  /*19370*/  FFMA.FTZ R0, R81, R3, -R4 ;  /* 0x0000000351007223 */ /* 0x002fca0000010804 */
[C---:B-----5:R-:W-:Y:S01]  /*19380*/  HMMA.16816.F32.BF16 R64, R8.reuse, R16, R56 ;  /* 0x000000100840723c */ /* 0x060fe20000041838 */
[----:B------:R1:W4:Y:S05]  /*19390*/  MUFU.EX2 R68, R0 ;  /* 0x0000000000447308 */ /* 0x00032a0000000800 */
[C---:B------:R-:W-:Y:S06]  /*193a0*/  HMMA.16816.F32.BF16 R52, R8.reuse, R18, R52 ;  /* 0x000000120834723c */ /* 0x040fec0000041834 */
[----:B------:R-:W-:Y:S01]  /*193b0*/  HMMA.16816.F32.BF16 R32, R8, R22, R32 ;  /* 0x000000160820723c */ /* 0x000fe20000041820 */
[----:B-1----:R-:W-:Y:S01]  /*193c0*/  FFMA.FTZ R0, R80, R3, -R4 ;  /* 0x0000000350007223 */ /* 0x002fe20000010804 */
[----:B--2---:R-:W-:-:S03]  /*193d0*/  MOV R80, R70 ;  /* 0x0000004600507202 */ /* 0x004fc60000000f00 */
[----:B------:R1:W-:Y:S01]  /*193e0*/  MUFU.EX2 R20, R0 ;  /* 0x0000000000147308 */ /* 0x0003e20000000800 */
[C---:B---3--:R-:W-:Y:S06]  /*193f0*/  HMMA.16816.F32.BF16 R28, R8.reuse, R12, R28 ;  /* 0x0000000c081c723c */ /* 0x048fec000004181c */
[----:B------:R-:W-:Y:S01]  /*19400*/  HMMA.16816.F32.BF16 R24, R8, R14, R24 ;  /* 0x0000000e0818723c */ /* 0x000fe20000041818 */
[----:B------:R-:W2:Y:S01]  /*19410*/  LDSM.16.MT88.4 R12, [R183+0xb800] ;  /* 0x00b80000b70c783b */ /* 0x000ea20000004200 */
[----:B-1----:R-:W-:-:S05]  /*19420*/  FFMA.FTZ R0, R110, R3, -R6 ;  /* 0x000000036e007223 */ /* 0x002fca0000010806 */
[----:B----4-:R-:W-:Y:S01]  /*19430*/  F2FP.BF16.F32.PACK_AB R9, R68, R80 ;  /* 0x000000504409723e */ /* 0x010fe200000010ff */
[----:B------:R1:W3:Y:S02]  /*19440*/  MUFU.EX2 R16, R0 ;  /* 0x0000000000107308 */ /* 0x0002e40000000800 */
[-CC-:B-1----:R-:W-:Y:S01]  /*19450*/  FFMA.FTZ R0, R108, R3.reuse, -R6.reuse ;  /* 0x000000036c007223 */ /* 0x182fe20000010806 */
[----:B---3--:R-:W-:Y:S02]  /*19460*/  MOV R108, R16 ;  /* 0x00000010006c7202 */ /* 0x008fe40000000f00 */
[----:B------:R-:W1:Y:S03]  /*19470*/  LDSM.16.MT88.4 R16, [R180+0xb800] ;  /* 0x00b80000b410783b */ /* 0x000e660000004200 */
[----:B------:R3:W4:Y:S02]  /*19480*/  MUFU.EX2 R103, R0 ;  /* 0x0000000000677308 */ /* 0x0007240000000800 */
[----:B---3--:R-:W-:Y:S01]  /*19490*/  FFMA.FTZ R0, R107, R3, -R6 ;  /* 0x000000036b007223 */ /* 0x008fe20000010806 */
[----:B----4-:R-:W-:-:S05]  /*194a0*/  F2FP.BF16.F32.PACK_AB R8, R103, R108 ;  /* 0x0000006c6708723e */ /* 0x010fca00000010ff */
[----:B------:R3:W-:Y:S02]  /*194b0*/  MUFU.EX2 R81, R0 ;  /* 0x0000000000517308 */ /* 0x0007e40000000800 */
[----:B---3--:R-:W-:-:S06]  /*194c0*/  FFMA.FTZ R0, R83, R3, -R6 ;  /* 0x0000000353007223 */ /* 0x008fcc0000010806 */
[----:B------:R3:W4:Y:S02]  /*194d0*/  MUFU.EX2 R110, R0 ;  /* 0x00000000006e7308 */ /* 0x0007240000000800 */
[----:B---3--:R-:W-:Y:S01]  /*194e0*/  FFMA.FTZ R0, R82, R3, -R4 ;  /* 0x0000000352007223 */ /* 0x008fe20000010804 */
[----:B------:R-:W-:Y:S02]  /*194f0*/  MOV R82, R20 ;  /* 0x0000001400527202 */ /* 0x000fe40000000f00 */
[----:B----4-:R-:W-:-:S03]  /*19500*/  F2FP.BF16.F32.PACK_AB R10, R110, R81 ;  /* 0x000000516e0a723e */ /* 0x010fc600000010ff */
[----:B------:R-:W3:Y:S01]  /*19510*/  MUFU.EX2 R83, R0 ;  /* 0x0000000000537308 */ /* 0x000ee20000000800 */
[----:B------:R-:W4:Y:S01]  /*19520*/  LDSM.16.MT88.4 R20, [R181+0xb800] ;  /* 0x00b80000b514783b */ /* 0x000f220000004200 */
[----:B---3--:R-:W-:Y:S01]  /*19530*/  F2FP.BF16.F32.PACK_AB R11, R83, R82 ;  /* 0x00000052530b723e */ /* 0x008fe200000010ff */
[----:B------:R-:W-:-:S05]  /*19540*/  FFMA.FTZ R0, R113, R3, -R4 ;  /* 0x0000000371007223 */ /* 0x000fca0000010804 */
[----:B------:R3:W-:Y:S01]  /*19550*/  MUFU.EX2 R113, R0 ;  /* 0x0000000000717308 */ /* 0x0007e20000000800 */
[C---:B--2---:R-:W-:Y:S06]  /*19560*/  HMMA.16816.F32.BF16 R48, R8.reuse, R12, R48 ;  /* 0x0000000c0830723c */ /* 0x044fec0000041830 */
[C---:B------:R-:W-:Y:S01]  /*19570*/  HMMA.16816.F32.BF16 R40, R8.reuse, R14, R40 ;  /* 0x0000000e0828723c */ /* 0x040fe20000041828 */
[----:B------:R-:W2:Y:S05]  /*19580*/  LDSM.16.MT88.4 R12, [R182+0xb800] ;  /* 0x00b80000b60c783b */ /* 0x000eaa0000004200 */
[----:B-1----:R-:W-:Y:S01]  /*19590*/  HMMA.16816.F32.BF16 R64, R8, R16, R64 ;  /* 0x000000100840723c */ /* 0x002fe20000041840 */
[----:B---3--:R-:W-:Y:S01]  /*195a0*/  FFMA.FTZ R0, R111, R3, -R4 ;  /* 0x000000036f007223 */ /* 0x008fe20000010804 */
[----:B------:R-:W-:-:S04]  /*195b0*/  MOV R111, R68 ;  /* 0x00000044006f7202 */ /* 0x000fc80000000f00 */
[C---:B------:R-:W-:Y:S01]  /*195c0*/  HMMA.16816.F32.BF16 R52, R8.reuse, R18, R52 ;  /* 0x000000120834723c */ /* 0x040fe20000041834 */
[----:B------:R1:W3:Y:S05]  /*195d0*/  MUFU.EX2 R16, R0 ;  /* 0x0000000000107308 */ /* 0x0002ea0000000800 */
[C---:B----4-:R-:W-:Y:S06]  /*195e0*/  HMMA.16816.F32.BF16 R44, R8.reuse, R20, R44 ;  /* 0x00000014082c723c */ /* 0x050fec000004182c */
[----:B------:R-:W-:Y:S01]  /*195f0*/  HMMA.16816.F32.BF16 R32, R8, R22, R32 ;  /* 0x000000160820723c */ /* 0x000fe20000041820 */
[----:B------:R-:W-:Y:S01]  /*19600*/  LDSM.16.MT88.4 R20, [R181+0xc000] ;  /* 0x00c00000b514783b */ /* 0x000fe20000004200 */
[----:B-1----:R-:W-:Y:S01]  /*19610*/  FFMA.FTZ R0, R109, R3, -R4 ;  /* 0x000000036d007223 */ /* 0x002fe20000010804 */
[----:B---3--:R-:W-:-:S02]  /*19620*/  MOV R109, R16 ;  /* 0x00000010006d7202 */ /* 0x008fc40000000f00 */
[----:B------:R-:W-:Y:S01]  /*19630*/  LDSM.16.MT88.4 R16, [R180+0xc000] ;  /* 0x00c00000b410783b */ /* 0x000fe20000004200 */
[----:B------:R1:W-:Y:S01]  /*19640*/  MUFU.EX2 R99, R0 ;  /* 0x0000000000637308 */ /* 0x0003e20000000800 */
[C---:B--2---:R-:W-:Y:S06]  /*19650*/  HMMA.16816.F32.BF16 R28, R8.reuse, R12, R28 ;  /* 0x0000000c081c723c */ /* 0x044fec000004181c */
[----:B------:R-:W-:Y:S01]  /*19660*/  HMMA.16816.F32.BF16 R24, R8, R14, R24 ;  /* 0x0000000e0818723c */ /* 0x000fe20000041818 */
[----:B------:R-:W2:Y:S01]  /*19670*/  LDSM.16.MT88.4 R12, [R183+0xc000] ;  /* 0x00c00000b70c783b */ /* 0x000ea20000004200 */
[----:B-1----:R-:W-:-:S05]  /*19680*/  FFMA.FTZ R0, R118, R3, -R6 ;  /* 0x0000000376007223 */ /* 0x002fca0000010806 */
[----:B------:R-:W-:Y:S01]  /*19690*/  F2FP.BF16.F32.PACK_AB R9, R109, R113 ;  /* 0x000000716d09723e */ /* 0x000fe200000010ff */
        /* <DEDUP_REMOVED lines=100> */
[----:B------:R-:W-:-:S03]  /*19ce0*/  MOV R194, R115 ;  /* 0x0000007300c27202 */ /* 0x000fc60000000f00 */
        /* <DEDUP_REMOVED lines=16> */
[----:B------:R-:W-:Y:S01]  /*19df0*/  MOV R83, R104 ;  /* 0x0000006800537202 */ /* 0x000fe20000000f00 */
[C---:B-1----:R-:W-:Y:S06]  /*19e00*/  HMMA.16816.F32.BF16 R48, R8.reuse, R12, R32 ;  /* 0x0000000c0830723c */ /* 0x042fec0000041820 */
[C---:B------:R-:W-:Y:S01]  /*19e10*/  HMMA.16816.F32.BF16 R44, R8.reuse, R14, R28 ;  /* 0x0000000e082c723c */ /* 0x040fe2000004181c */
[----:B------:R-:W1:Y:S05]  /*19e20*/  LDSM.16.MT88.4 R12, [R182+0xd800] ;  /* 0x00d80000b60c783b */ /* 0x000e6a0000004200 */
[----:B------:R-:W-:Y:S01]  /*19e30*/  HMMA.16816.F32.BF16 R28, R8, R16, R60 ;  /* 0x00000010081c723c */ /* 0x000fe2000004183c */
[----:B--2---:R-:W-:Y:S01]  /*19e40*/  FFMA.FTZ R0, R157, R3, -R4 ;  /* 0x000000039d007223 */ /* 0x004fe20000010804 */
[----:B------:R-:W-:-:S03]  /*19e50*/  MOV R157, R111 ;  /* 0x0000006f009d7202 */ /* 0x000fc60000000f00 */
[----:B------:R2:W3:Y:S01]  /*19e60*/  MUFU.EX2 R141, R0 ;  /* 0x00000000008d7308 */ /* 0x0004e20000000800 */
[----:B------:R-:W-:Y:S01]  /*19e70*/  HMMA.16816.F32.BF16 R32, R8, R18, R56 ;  /* 0x000000120820723c */ /* 0x000fe20000041838 */
[----:B------:R-:W-:Y:S01]  /*19e80*/  FFMA.FTZ R16, R160, R3, -R6 ;  /* 0x00000003a0107223 */ /* 0x000fe20000010806 */
[----:B------:R-:W-:-:S04]  /*19e90*/  MOV R160, R103 ;  /* 0x0000006700a07202 */ /* 0x000fc80000000f00 */
[C---:B------:R-:W-:Y:S01]  /*19ea0*/  HMMA.16816.F32.BF16 R40, R8.reuse, R20, R68 ;  /* 0x000000140828723c */ /* 0x040fe20000041844 */
[----:B------:R4:W-:Y:S05]  /*19eb0*/  MUFU.EX2 R131, R16 ;  /* 0x0000001000837308 */ /* 0x0009ea0000000800 */
[----:B------:R-:W-:Y:S01]  /*19ec0*/  HMMA.16816.F32.BF16 R72, R8, R22, R72 ;  /* 0x000000160848723c */ /* 0x000fe20000041848 */
[----:B------:R-:W-:Y:S01]  /*19ed0*/  LDSM.16.MT88.4 R20, [R183+0xe800] ;  /* 0x00e80000b714783b */ /* 0x000fe20000004200 */
[----:B--2---:R-:W-:-:S04]  /*19ee0*/  FFMA.FTZ R0, R143, R3, -R4 ;  /* 0x000000038f007223 */ /* 0x004fc80000010804 */
[----:B------:R2:W-:Y:S01]  /*19ef0*/  MUFU.EX2 R143, R0 ;  /* 0x00000000008f7308 */ /* 0x0005e20000000800 */
[----:B----4-:R-:W4:Y:S01]  /*19f00*/  LDSM.16.MT88.4 R16, [R180+0xe000] ;  /* 0x00e00000b410783b */ /* 0x010f220000004200 */
[C---:B-1----:R-:W-:Y:S06]  /*19f10*/  HMMA.16816.F32.BF16 R68, R8.reuse, R12, R64 ;  /* 0x0000000c0844723c */ /* 0x042fec0000041840 */
[----:B------:R-:W-:Y:S01]  /*19f20*/  HMMA.16816.F32.BF16 R60, R8, R14, R52 ;  /* 0x0000000e083c723c */ /* 0x000fe20000041834 */
[----:B------:R-:W1:Y:S01]  /*19f30*/  LDSM.16.MT88.4 R12, [R182+0xe000] ;  /* 0x00e00000b60c783b */ /* 0x000e620000004200 */
[----:B--2---:R-:W-:Y:S01]  /*19f40*/  FFMA.FTZ R0, R177, R3, -R6 ;  /* 0x00000003b1007223 */ /* 0x004fe20000010806 */
[----:B------:R-:W-:-:S03]  /*19f50*/  MOV R177, R113 ;  /* 0x0000007100b17202 */ /* 0x000fc60000000f00 */
[----:B------:R2:W-:Y:S01]  /*19f60*/  MUFU.EX2 R137, R0 ;  /* 0x0000000000897308 */ /* 0x0005e20000000800 */
[----:B---3--:R-:W-:Y:S01]  /*19f70*/  F2FP.BF16.F32.PACK_AB R9, R141, R140 ;  /* 0x0000008c8d09723e */ /* 0x008fe200000010ff */
[----:B--2---:R-:W-:Y:S01]  /*19f80*/  FFMA.FTZ R0, R176, R3, -R6 ;  /* 0x00000003b0007223 */ /* 0x004fe20000010806 */
[----:B------:R-:W-:-:S05]  /*19f90*/  MOV R176, R107 ;  /* 0x0000006b00b07202 */ /* 0x000fca0000000f00 */
[----:B------:R2:W3:Y:S02]  /*19fa0*/  MUFU.EX2 R136, R0 ;  /* 0x0000000000887308 */ /* 0x0004e40000000800 */
[----:B--2---:R-:W-:Y:S01]  /*19fb0*/  FFMA.FTZ R0, R161, R3, -R6 ;  /* 0x00000003a1007223 */ /* 0x004fe20000010806 */
[----:B---3--:R-:W-:Y:S02]  /*19fc0*/  F2FP.BF16.F32.PACK_AB R8, R136, R137 ;  /* 0x000000898808723e */ /* 0x008fe400000010ff */
[----:B------:R-:W-:-:S03]  /*19fd0*/  MOV R161, R81 ;  /* 0x0000005100a17202 */ /* 0x000fc60000000f00 */
[----:B------:R2:W3:Y:S01]  /*19fe0*/  MUFU.EX2 R130, R0 ;  /* 0x0000000000827308 */ /* 0x0004e20000000800 */
[----:B------:R-:W-:Y:S01]  /*19ff0*/  MOV R81, R101 ;  /* 0x0000006500517202 */ /* 0x000fe20000000f00 */
[----:B--2---:R-:W-:Y:S01]  /*1a000*/  FFMA.FTZ R0, R168, R3, -R4 ;  /* 0x00000003a8007223 */ /* 0x004fe20000010804 */
[----:B---3--:R-:W-:Y:S02]  /*1a010*/  F2FP.BF16.F32.PACK_AB R10, R131, R130 ;  /* 0x00000082830a723e */ /* 0x008fe400000010ff */
[----:B------:R-:W-:-:S03]  /*1a020*/  MOV R168, R108 ;  /* 0x0000006c00a87202 */ /* 0x000fc60000000f00 */
[----:B------:R-:W2:Y:S02]  /*1a030*/  MUFU.EX2 R129, R0 ;  /* 0x0000000000817308 */ /* 0x000ea40000000800 */
[----:B--2---:R-:W-:Y:S01]  /*1a040*/  F2FP.BF16.F32.PACK_AB R11, R129, R143 ;  /* 0x0000008f810b723e */ /* 0x004fe200000010ff */
[--C-:B------:R-:W-:Y:S01]  /*1a050*/  FFMA.FTZ R0, R204, R3, -R4.reuse ;  /* 0x00000003cc007223 */ /* 0x100fe20000010804 */
[----:B------:R-:W-:Y:S02]  /*1a060*/  MOV R204, R80 ;  /* 0x0000005000cc7202 */ /* 0x000fe40000000f00 */
[----:B------:R-:W-:Y:S02]  /*1a070*/  MOV R80, R105 ;  /* 0x0000006900507202 */ /* 0x000fe40000000f00 */
[----:B------:R2:W-:Y:S01]  /*1a080*/  MUFU.EX2 R118, R0 ;  /* 0x0000000000767308 */ /* 0x0005e20000000800 */
[C---:B----4-:R-:W-:Y:S06]  /*1a090*/  HMMA.16816.F32.BF16 R64, R8.reuse, R16, R48 ;  /* 0x000000100840723c */ /* 0x050fec0000041830 */
[C---:B------:R-:W-:Y:S01]  /*1a0a0*/  HMMA.16816.F32.BF16 R56, R8.reuse, R18, R44 ;  /* 0x000000120838723c */ /* 0x040fe2000004182c */
[----:B------:R-:W3:Y:S05]  /*1a0b0*/  LDSM.16.MT88.4 R16, [R181+0xe000] ;  /* 0x00e00000b510783b */ /* 0x000eea0000004200 */
[----:B------:R-:W-:Y:S01]  /*1a0c0*/  HMMA.16816.F32.BF16 R48, R8, R26, R32 ;  /* 0x0000001a0830723c */ /* 0x000fe20000041820 */
[----:B--2---:R-:W-:Y:S01]  /*1a0d0*/  FFMA.FTZ R0, R170, R3, -R4 ;  /* 0x00000003aa007223 */ /* 0x004fe20000010804 */
[----:B------:R-:W-:-:S04]  /*1a0e0*/  MOV R170, R106 ;  /* 0x0000006a00aa7202 */ /* 0x000fc80000000f00 */
[C---:B------:R-:W-:Y:S01]  /*1a0f0*/  HMMA.16816.F32.BF16 R52, R8.reuse, R24, R28 ;  /* 0x000000180834723c */ /* 0x040fe2000004181c */
[----:B------:R2:W4:Y:S01]  /*1a100*/  MUFU.EX2 R125, R0 ;  /* 0x00000000007d7308 */ /* 0x0005220000000800 */
[----:B------:R-:W-:Y:S04]  /*1a110*/  LDSM.16.MT88.4 R24, [R180+0xe800] ;  /* 0x00e80000b418783b */ /* 0x000fe80000004200 */
[----:B-1----:R-:W-:Y:S01]  /*1a120*/  HMMA.16816.F32.BF16 R44, R8, R12, R68 ;  /* 0x0000000c082c723c */ /* 0x002fe20000041844 */
[----:B--2---:R-:W-:Y:S01]  /*1a130*/  FFMA.FTZ R0, R169, R3, -R4 ;  /* 0x00000003a9007223 */ /* 0x004fe20000010804 */
[----:B------:R-:W-:-:S03]  /*1a140*/  MOV R169, R102 ;  /* 0x0000006600a97202 */ /* 0x000fc60000000f00 */
[----:B------:R1:W-:Y:S01]  /*1a150*/  MUFU.EX2 R128, R0 ;  /* 0x0000000000807308 */ /* 0x0003e20000000800 */
[C---:B---3--:R-:W-:Y:S01]  /*1a160*/  HMMA.16816.F32.BF16 R32, R8.reuse, R16, R40 ;  /* 0x000000100820723c */ /* 0x048fe20000041828 */
[----:B------:R-:W2:Y:S05]  /*1a170*/  LDSM.16.MT88.4 R40, [R181+0xe800] ;  /* 0x00e80000b528783b */ /* 0x000eaa0000004200 */
[----:B------:R-:W-:Y:S01]  /*1a180*/  HMMA.16816.F32.BF16 R28, R8, R18, R72 ;  /* 0x00000012081c723c */ /* 0x000fe20000041848 */
[----:B-1----:R-:W-:Y:S01]  /*1a190*/  FFMA.FTZ R0, R209, R3, -R6 ;  /* 0x00000003d1007223 */ /* 0x002fe20000010806 */
[----:B------:R-:W-:-:S04]  /*1a1a0*/  MOV R209, R78 ;  /* 0x0000004e00d17202 */ /* 0x000fc80000000f00 */
[----:B------:R-:W-:Y:S01]  /*1a1b0*/  HMMA.16816.F32.BF16 R16, R8, R14, R60 ;  /* 0x0000000e0810723c */ /* 0x000fe2000004183c */
[----:B------:R-:W1:Y:S01]  /*1a1c0*/  LDSM.16.MT88.4 R12, [R182+0xe800] ;  /* 0x00e80000b60c783b */ /* 0x000e620000004200 */
[----:B------:R3:W-:Y:S05]  /*1a1d0*/  MUFU.EX2 R124, R0 ;  /* 0x00000000007c7308 */ /* 0x0007ea0000000800 */
[----:B----4-:R-:W-:Y:S01]  /*1a1e0*/  F2FP.BF16.F32.PACK_AB R9, R125, R118 ;  /* 0x000000767d09723e */ /* 0x010fe200000010ff */
[----:B---3--:R-:W-:Y:S01]  /*1a1f0*/  FFMA.FTZ R0, R205, R3, -R6 ;  /* 0x00000003cd007223 */ /* 0x008fe20000010806 */
[----:B------:R-:W-:Y:S02]  /*1a200*/  MOV R205, R170 ;  /* 0x000000aa00cd7202 */ /* 0x000fe40000000f00 */
[----:B------:R-:W-:Y:S01]  /*1a210*/  MOV R170, R168 ;  /* 0x000000a800aa7202 */ /* 0x000fe20000000f00 */
[----:B------:R3:W4:Y:S01]  /*1a220*/  MUFU.EX2 R127, R0 ;  /* 0x00000000007f7308 */ /* 0x0007220000000800 */
[----:B------:R-:W-:-:S02]  /*1a230*/  MOV R168, R157 ;  /* 0x0000009d00a87202 */ /* 0x000fc40000000f00 */
[----:B------:R-:W-:Y:S02]  /*1a240*/  MOV R157, R191 ;  /* 0x000000bf009d7202 */ /* 0x000fe40000000f00 */
[----:B------:R-:W-:Y:S02]  /*1a250*/  MOV R191, R91 ;  /* 0x0000005b00bf7202 */ /* 0x000fe40000000f00 */
[----:B------:R-:W-:Y:S01]  /*1a260*/  MOV R91, R95 ;  /* 0x0000005f005b7202 */ /* 0x000fe20000000f00 */
[-CC-:B---3--:R-:W-:Y:S01]  /*1a270*/  FFMA.FTZ R0, R178, R3.reuse, -R6.reuse ;  /* 0x00000003b2007223 */ /* 0x188fe20000010806 */
[----:B----4-:R-:W-:Y:S02]  /*1a280*/  F2FP.BF16.F32.PACK_AB R8, R127, R124 ;  /* 0x0000007c7f08723e */ /* 0x010fe400000010ff */
[----:B------:R-:W-:Y:S01]  /*1a290*/  MOV R178, R98 ;  /* 0x0000006200b27202 */ /* 0x000fe20000000f00 */
[----:B------:R3:W-:Y:S02]  /*1a2a0*/  MUFU.EX2 R119, R0 ;  /* 0x0000000000777308 */ /* 0x0007e40000000800 */
[----:B---3--:R-:W-:Y:S01]  /*1a2b0*/  FFMA.FTZ R0, R171, R3, -R6 ;  /* 0x00000003ab007223 */ /* 0x008fe20000010806 */
[----:B------:R-:W-:-:S05]  /*1a2c0*/  MOV R171, R96 ;  /* 0x0000006000ab7202 */ /* 0x000fca0000000f00 */
[----:B------:R3:W4:Y:S02]  /*1a2d0*/  MUFU.EX2 R126, R0 ;  /* 0x00000000007e7308 */ /* 0x0007240000000800 */
[----:B---3--:R-:W-:Y:S01]  /*1a2e0*/  FFMA.FTZ R0, R179, R3, -R4 ;  /* 0x00000003b3007223 */ /* 0x008fe20000010804 */
[----:B----4-:R-:W-:Y:S02]  /*1a2f0*/  F2FP.BF16.F32.PACK_AB R10, R126, R119 ;  /* 0x000000777e0a723e */ /* 0x010fe400000010ff */
[----:B------:R-:W-:-:S03]  /*1a300*/  MOV R179, R97 ;  /* 0x0000006100b37202 */ /* 0x000fc60000000f00 */
[----:B------:R3:W4:Y:S02]  /*1a310*/  MUFU.EX2 R117, R0 ;  /* 0x0000000000757308 */ /* 0x0007240000000800 */
[----:B---3--:R-:W-:Y:S01]  /*1a320*/  FFMA.FTZ R0, R198, R3, -R4 ;  /* 0x00000003c6007223 */ /* 0x008fe20000010804 */
[----:B----4-:R-:W-:Y:S02]  /*1a330*/  F2FP.BF16.F32.PACK_AB R11, R117, R128 ;  /* 0x00000080750b723e */ /* 0x010fe400000010ff */
[----:B------:R-:W-:-:S03]  /*1a340*/  MOV R198, R100 ;  /* 0x0000006400c67202 */ /* 0x000fc60000000f00 */
[----:B------:R3:W-:Y:S02]  /*1a350*/  MUFU.EX2 R111, R0 ;  /* 0x00000000006f7308 */ /* 0x0007e40000000800 */
[C---:B--2---:R-:W-:Y:S06]  /*1a360*/  HMMA.16816.F32.BF16 R32, R8.reuse, R40, R32 ;  /* 0x000000280820723c */ /* 0x044fec0000041820 */
[C---:B------:R-:W-:Y:S06]  /*1a370*/  HMMA.16816.F32.BF16 R40, R8.reuse, R42, R28 ;  /* 0x0000002a0828723c */ /* 0x040fec000004181c */
[C---:B-1----:R-:W-:Y:S01]  /*1a380*/  HMMA.16816.F32.BF16 R28, R8.reuse, R14, R16 ;  /* 0x0000000e081c723c */ /* 0x042fe20000041810 */
[-CC-:B---3--:R-:W-:Y:S01]  /*1a390*/  FFMA.FTZ R0, R196, R3.reuse, -R4.reuse ;  /* 0x00000003c4007223 */ /* 0x188fe20000010804 */
[----:B------:R-:W1:Y:S03]  /*1a3a0*/  LDSM.16.MT88.4 R16, [R180+0xf000] ;  /* 0x00f00000b410783b */ /* 0x000e660000004200 */
[----:B------:R2:W3:Y:S01]  /*1a3b0*/  MUFU.EX2 R116, R0 ;  /* 0x0000000000747308 */ /* 0x0004e20000000800 */
[C---:B------:R-:W-:Y:S01]  /*1a3c0*/  HMMA.16816.F32.BF16 R44, R8.reuse, R12, R44 ;  /* 0x0000000c082c723c */ /* 0x040fe2000004182c */
[----:B------:R-:W4:Y:S05]  /*1a3d0*/  LDSM.16.MT88.4 R12, [R183+0xf000] ;  /* 0x00f00000b70c783b */ /* 0x000f2a0000004200 */
[C---:B------:R-:W-:Y:S06]  /*1a3e0*/  HMMA.16816.F32.BF16 R64, R8.reuse, R24, R64 ;  /* 0x000000180840723c */ /* 0x040fec0000041840 */
[----:B------:R-:W-:Y:S01]  /*1a3f0*/  HMMA.16816.F32.BF16 R56, R8, R26, R56 ;  /* 0x0000001a0838723c */ /* 0x000fe20000041838 */
[----:B--2---:R-:W-:-:S05]  /*1a400*/  FFMA.FTZ R0, R164, R3, -R4 ;  /* 0x00000003a4007223 */ /* 0x004fca0000010804 */
[C---:B------:R-:W-:Y:S01]  /*1a410*/  HMMA.16816.F32.BF16 R24, R8.reuse, R20, R52 ;  /* 0x000000140818723c */ /* 0x040fe20000041834 */
[----:B------:R2:W-:Y:S05]  /*1a420*/  MUFU.EX2 R115, R0 ;  /* 0x0000000000737308 */ /* 0x0005ea0000000800 */
[----:B------:R-:W-:Y:S01]  /*1a430*/  HMMA.16816.F32.BF16 R48, R8, R22, R48 ;  /* 0x000000160830723c */ /* 0x000fe20000041830 */
[----:B------:R-:W5:Y:S06]  /*1a440*/  LDSM.16.MT88.4 R20, [R181+0xf000] ;  /* 0x00f00000b514783b */ /* 0x000f6c0000004200 */
[----:B------:R-:W-:Y:S01]  /*1a450*/  FFMA.FTZ R8, R166, R3, -R6 ;  /* 0x00000003a6087223 */ /* 0x000fe20000010806 */
[----:B---3--:R-:W-:-:S03]  /*1a460*/  F2FP.BF16.F32.PACK_AB R9, R116, R111 ;  /* 0x0000006f7409723e */ /* 0x008fc600000010ff */
[----:B------:R-:W-:Y:S01]  /*1a470*/  MUFU.EX2 R110, R8 ;  /* 0x00000008006e7308 */ /* 0x000fe20000000800 */
[----:B--2---:R-:W-:-:S07]  /*1a480*/  FFMA.FTZ R0, R200, R3, -R6 ;  /* 0x00000003c8007223 */ /* 0x004fce0000010806 */
[----:B------:R2:W-:Y:S02]  /*1a490*/  MUFU.EX2 R114, R0 ;  /* 0x0000000000727308 */ /* 0x0005e40000000800 */
[----:B--2---:R-:W-:-:S06]  /*1a4a0*/  FFMA.FTZ R0, R199, R3, -R6 ;  /* 0x00000003c7007223 */ /* 0x004fcc0000010806 */
[----:B------:R2:W3:Y:S02]  /*1a4b0*/  MUFU.EX2 R113, R0 ;  /* 0x0000000000717308 */ /* 0x0004e40000000800 */
[----:B--2---:R-:W-:Y:S01]  /*1a4c0*/  FFMA.FTZ R0, R197, R3, -R6 ;  /* 0x00000003c5007223 */ /* 0x004fe20000010806 */
[----:B---3--:R-:W-:-:S05]  /*1a4d0*/  F2FP.BF16.F32.PACK_AB R8, R113, R114 ;  /* 0x000000727108723e */ /* 0x008fca00000010ff */
        /* <DEDUP_REMOVED lines=8> */
[----:B----4-:R-:W-:Y:S01]  /*1a560*/  HMMA.16816.F32.BF16 R64, R8, R12, R24 ;  /* 0x0000000c0840723c */ /* 0x010fe20000041818 */
[----:B------:R-:W-:Y:S01]  /*1a570*/  LDSM.16.MT88.4 R24, [R180+0xf800] ;  /* 0x00f80000b418783b */ /* 0x000fe20000004200 */
[----:B------:R-:W-:Y:S01]  /*1a580*/  FADD.FTZ R17, R77, R76 ;  /* 0x0000004c4d117221 */ /* 0x000fe20000010000 */
[----:B------:R-:W-:-:S03]  /*1a590*/  FADD.FTZ R16, R92, R36 ;  /* 0x000000245c107221 */ /* 0x000fc60000010000 */
[C---:B------:R-:W-:Y:S01]  /*1a5a0*/  HMMA.16816.F32.BF16 R60, R8.reuse, R14, R48 ;  /* 0x0000000e083c723c */ /* 0x040fe20000041830 */
[----:B------:R-:W1:Y:S01]  /*1a5b0*/  LDSM.16.MT88.4 R12, [R182+0xf000] ;  /* 0x00f00000b60c783b */ /* 0x000e620000004200 */
[----:B------:R-:W-:Y:S01]  /*1a5c0*/  FADD.FTZ R17, R79, R17 ;  /* 0x000000114f117221 */ /* 0x000fe20000010000 */
[-C--:B--2---:R-:W-:Y:S01]  /*1a5d0*/  FFMA.FTZ R0, R153, R3.reuse, -R4 ;  /* 0x0000000399007223 */ /* 0x084fe20000010804 */
[----:B------:R-:W-:Y:S02]  /*1a5e0*/  FADD.FTZ R16, R93, R16 ;  /* 0x000000105d107221 */ /* 0x000fe40000010000 */
[C---:B------:R-:W-:Y:S01]  /*1a5f0*/  HMMA.16816.F32.BF16 R56, R8.reuse, R18, R56 ;  /* 0x000000120838723c */ /* 0x040fe20000041838 */
[----:B------:R2:W3:Y:S05]  /*1a600*/  MUFU.EX2 R106, R0 ;  /* 0x00000000006a7308 */ /* 0x0004ea0000000800 */
[C---:B-----5:R-:W-:Y:S06]  /*1a610*/  HMMA.16816.F32.BF16 R32, R8.reuse, R20, R32 ;  /* 0x000000140820723c */ /* 0x060fec0000041820 */
[----:B------:R-:W-:Y:S01]  /*1a620*/  HMMA.16816.F32.BF16 R68, R8, R22, R40 ;  /* 0x000000160844723c */ /* 0x000fe20000041828 */
[----:B------:R-:W4:Y:S01]  /*1a630*/  LDSM.16.MT88.4 R20, [R183+0xf800] ;  /* 0x00f80000b714783b */ /* 0x000f220000004200 */
[----:B--2---:R-:W-:-:S04]  /*1a640*/  FFMA.FTZ R0, R149, R3, -R4 ;  /* 0x0000000395007223 */ /* 0x004fc80000010804 */
[----:B------:R2:W-:Y:S01]  /*1a650*/  MUFU.EX2 R107, R0 ;  /* 0x00000000006b7308 */ /* 0x0005e20000000800 */
[----:B-1----:R-:W-:Y:S01]  /*1a660*/  HMMA.16816.F32.BF16 R76, R8, R12, R44 ;  /* 0x0000000c084c723c */ /* 0x002fe2000004182c */
[----:B--2---:R-:W-:-:S05]  /*1a670*/  FFMA.FTZ R0, R148, R3, -R4 ;  /* 0x0000000394007223 */ /* 0x004fca0000010804 */
[----:B------:R-:W-:Y:S01]  /*1a680*/  HMMA.16816.F32.BF16 R44, R8, R14, R28 ;  /* 0x0000000e082c723c */ /* 0x000fe2000004181c */
[----:B------:R-:W-:Y:S01]  /*1a690*/  FADD.FTZ R12, R209, R16 ;  /* 0x00000010d10c7221 */ /* 0x000fe20000010000 */
[----:B------:R1:W2:Y:S01]  /*1a6a0*/  MUFU.EX2 R108, R0 ;  /* 0x00000000006c7308 */ /* 0x0002a20000000800 */
[----:B------:R-:W-:Y:S01]  /*1a6b0*/  FADD.FTZ R13, R87, R17 ;  /* 0x00000011570d7221 */ /* 0x000fe20000010000 */
[----:B------:R-:W-:Y:S01]  /*1a6c0*/  MOV R209, R169 ;  /* 0x000000a900d17202 */ /* 0x000fe20000000f00 */
[----:B------:R-:W5:Y:S01]  /*1a6d0*/  LDSM.16.MT88.4 R16, [R181+0xf800] ;  /* 0x00f80000b510783b */ /* 0x000f620000004200 */
[----:B------:R-:W-:Y:S01]  /*1a6e0*/  MOV R169, R204 ;  /* 0x000000cc00a97202 */ /* 0x000fe20000000f00 */
[----:B------:R-:W-:Y:S01]  /*1a6f0*/  FADD.FTZ R36, R94, R12 ;  /* 0x0000000c5e247221 */ /* 0x000fe20000010000 */
[----:B------:R-:W-:Y:S01]  /*1a700*/  MOV R204, R177 ;  /* 0x000000b100cc7202 */ /* 0x000fe20000000f00 */
[----:B------:R-:W-:Y:S01]  /*1a710*/  FADD.FTZ R13, R86, R13 ;  /* 0x0000000d560d7221 */ /* 0x000fe20000010000 */
[----:B------:R-:W-:Y:S01]  /*1a720*/  MOV R177, R158 ;  /* 0x0000009e00b17202 */ /* 0x000fe20000000f00 */
[----:B------:R-:W-:Y:S01]  /*1a730*/  FFMA.FTZ R14, R123, R3, -R4 ;  /* 0x000000037b0e7223 */ /* 0x000fe20000010804 */
[----:B------:R-:W-:Y:S01]  /*1a740*/  MOV R158, R99 ;  /* 0x00000063009e7202 */ /* 0x000fe20000000f00 */
[----:B------:R-:W-:Y:S01]  /*1a750*/  FADD.FTZ R12, R91, R13 ;  /* 0x0000000d5b0c7221 */ /* 0x000fe20000010000 */
[----:B---3--:R-:W-:Y:S01]  /*1a760*/  F2FP.BF16.F32.PACK_AB R9, R106, R105 ;  /* 0x000000696a09723e */ /* 0x008fe200000010ff */
[----:B------:R-:W-:Y:S02]  /*1a770*/  MUFU.EX2 R93, R14 ;  /* 0x0000000e005d7308 */ /* 0x000fe40000000800 */
[----:B------:R-:W-:Y:S01]  /*1a780*/  FADD.FTZ R12, R179, R12 ;  /* 0x0000000cb30c7221 */ /* 0x000fe20000010000 */
[----:B------:R-:W-:Y:S01]  /*1a790*/  MOV R179, R81 ;  /* 0x0000005100b37202 */ /* 0x000fe20000000f00 */
[----:B-1----:R-:W-:Y:S01]  /*1a7a0*/  FFMA.FTZ R0, R167, R3, -R6 ;  /* 0x00000003a7007223 */ /* 0x002fe20000010806 */
[----:B--2---:R-:W-:Y:S01]  /*1a7b0*/  F2FP.BF16.F32.PACK_AB R11, R108, R107 ;  /* 0x0000006b6c0b723e */ /* 0x004fe200000010ff */
[----:B------:R-:W-:Y:S01]  /*1a7c0*/  FADD.FTZ R13, R178, R12 ;  /* 0x0000000cb20d7221 */ /* 0x000fe20000010000 */
[----:B------:R-:W-:Y:S01]  /*1a7d0*/  MOV R178, R209 ;  /* 0x000000d100b27202 */ /* 0x000fe20000000f00 */
[----:B------:R1:W-:Y:S01]  /*1a7e0*/  MUFU.EX2 R104, R0 ;  /* 0x0000000000687308 */ /* 0x0003e20000000800 */
[----:B------:R-:W-:Y:S01]  /*1a7f0*/  MOV R209, R160 ;  /* 0x000000a000d17202 */ /* 0x000fe20000000f00 */
[-C--:B------:R-:W-:Y:S01]  /*1a800*/  FFMA.FTZ R12, R147, R3.reuse, -R4 ;  /* 0x00000003930c7223 */ /* 0x080fe20000010804 */
[----:B------:R-:W-:Y:S01]  /*1a810*/  MOV R160, R82 ;  /* 0x0000005200a07202 */ /* 0x000fe20000000f00 */
[----:B------:R-:W-:Y:S01]  /*1a820*/  LDSM.16.MT88.4 R164, [R180+0x11800] ;  /* 0x01180000b4a4783b */ /* 0x000fe20000004200 */
        /* <DEDUP_REMOVED lines=9> */
[----:B------:R1:W-:Y:S02]  /*1a8c0*/  MUFU.EX2 R100, R0 ;  /* 0x0000000000647308 */ /* 0x0003e40000000800 */
[C---:B------:R-:W-:Y:S06]  /*1a8d0*/  HMMA.16816.F32.BF16 R40, R8.reuse, R24, R52 ;  /* 0x000000180828723c */ /* 0x040fec0000041834 */
[C---:B------:R-:W-:Y:S01]  /*1a8e0*/  HMMA.16816.F32.BF16 R28, R8.reuse, R26, R56 ;  /* 0x0000001a081c723c */ /* 0x040fe20000041838 */
[----:B------:R-:W2:Y:S05]  /*1a8f0*/  LDSM.16.MT88.4 R24, [R182+0xf800] ;  /* 0x00f80000b618783b */ /* 0x000eaa0000004200 */
[C---:B----4-:R-:W-:Y:S01]  /*1a900*/  HMMA.16816.F32.BF16 R48, R8.reuse, R20, R64 ;  /* 0x000000140830723c */ /* 0x050fe20000041840 */
[-CC-:B-1----:R-:W-:Y:S01]  /*1a910*/  FFMA.FTZ R0, R144, R3.reuse, -R4.reuse ;  /* 0x0000000390007223 */ /* 0x182fe20000010804 */
[----:B------:R-:W-:Y:S03]  /*1a920*/  LDSM.16.MT88.4 R64, [R182+0x10000] ;  /* 0x01000000b640783b */ /* 0x000fe60000004200 */
[----:B------:R1:W3:Y:S01]  /*1a930*/  MUFU.EX2 R98, R0 ;  /* 0x0000000000627308 */ /* 0x0002e20000000800 */
[C---:B------:R-:W-:Y:S01]  /*1a940*/  HMMA.16816.F32.BF16 R56, R8.reuse, R22, R60 ;  /* 0x000000160838723c */ /* 0x040fe2000004183c */
[----:B------:R-:W4:Y:S04]  /*1a950*/  LDSM.16.MT88.4 R20, [R180+0x10000] ;  /* 0x01000000b414783b */ /* 0x000f280000004200 */
[----:B------:R-:W-:Y:S01]  /*1a960*/  LDSM.16.MT88.4 R60, [R181+0x10000] ;  /* 0x01000000b53c783b */ /* 0x000fe20000004200 */
[C---:B-----5:R-:W-:Y:S03]  /*1a970*/  HMMA.16816.F32.BF16 R72, R8.reuse, R16, R32 ;  /* 0x000000100848723c */ /* 0x060fe60000041820 */
[----:B------:R-:W5:Y:S03]  /*1a980*/  LDSM.16.MT88.4 R32, [R183+0x10000] ;  /* 0x01000000b720783b */ /* 0x000f660000004200 */
[----:B------:R-:W-:Y:S01]  /*1a990*/  HMMA.16816.F32.BF16 R68, R8, R18, R68 ;  /* 0x000000120844723c */ /* 0x000fe20000041844 */
[----:B------:R-:W-:Y:S01]  /*1a9a0*/  FADD.FTZ R16, R89, R13 ;  /* 0x0000000d59107221 */ /* 0x000fe20000010000 */
[----:B-1----:R-:W-:Y:S01]  /*1a9b0*/  FFMA.FTZ R0, R122, R3, -R4 ;  /* 0x000000037a007223 */ /* 0x002fe20000010804 */
[----:B---3--:R-:W-:-:S03]  /*1a9c0*/  F2FP.BF16.F32.PACK_AB R13, R98, R100 ;  /* 0x00000064620d723e */ /* 0x008fc600000010ff */
[----:B------:R1:W-:Y:S01]  /*1a9d0*/  MUFU.EX2 R99, R0 ;  /* 0x0000000000637308 */ /* 0x0003e20000000800 */
[----:B--2---:R-:W-:Y:S01]  /*1a9e0*/  HMMA.16816.F32.BF16 R76, R8, R24, R76 ;  /* 0x00000018084c723c */ /* 0x004fe2000004184c */
[----:B-1----:R-:W-:-:S06]  /*1a9f0*/  FFMA.FTZ R0, R120, R3, -R4 ;  /* 0x0000000378007223 */ /* 0x002fcc0000010804 */
[----:B------:R1:W2:Y:S02]  /*1aa00*/  MUFU.EX2 R97, R0 ;  /* 0x0000000000617308 */ /* 0x0002a40000000800 */
[----:B-1----:R-:W-:Y:S01]  /*1aa10*/  FFMA.FTZ R0, R121, R3, -R4 ;  /* 0x0000000379007223 */ /* 0x002fe20000010804 */
[----:B--2---:R-:W-:-:S05]  /*1aa20*/  F2FP.BF16.F32.PACK_AB R15, R97, R99 ;  /* 0x00000063610f723e */ /* 0x004fca00000010ff */
[----:B------:R1:W-:Y:S02]  /*1aa30*/  MUFU.EX2 R96, R0 ;  /* 0x0000000000607308 */ /* 0x0003e40000000800 */
[----:B-1----:R-:W-:-:S06]  /*1aa40*/  FFMA.FTZ R0, R202, R3, -R6 ;  /* 0x00000003ca007223 */ /* 0x002fcc0000010806 */
[----:B------:R1:W-:Y:S02]  /*1aa50*/  MUFU.EX2 R95, R0 ;  /* 0x00000000005f7308 */ /* 0x0003e40000000800 */
[----:B-1----:R-:W-:-:S06]  /*1aa60*/  FFMA.FTZ R0, R201, R3, -R6 ;  /* 0x00000003c9007223 */ /* 0x002fcc0000010806 */
[----:B------:R1:W-:Y:S02]  /*1aa70*/  MUFU.EX2 R92, R0 ;  /* 0x00000000005c7308 */ /* 0x0003e40000000800 */
[-CC-:B-1----:R-:W-:Y:S02]  /*1aa80*/  FFMA.FTZ R0, R151, R3.reuse, -R6.reuse ;  /* 0x0000000397007223 */ /* 0x182fe40000010806 */
[----:B------:R-:W-:Y:S04]  /*1aa90*/  LDSM.16.MT88.4 R148, [R181+0x11800] ;  /* 0x01180000b594783b */ /* 0x000fe80000004200 */
[----:B------:R1:W-:Y:S02]  /*1aaa0*/  MUFU.EX2 R94, R0 ;  /* 0x00000000005e7308 */ /* 0x0003e40000000800 */
[----:B-1----:R-:W-:-:S06]  /*1aab0*/  FFMA.FTZ R0, R146, R3, -R6 ;  /* 0x0000000392007223 */ /* 0x002fcc0000010806 */
[----:B------:R1:W2:Y:S02]  /*1aac0*/  MUFU.EX2 R91, R0 ;  /* 0x00000000005b7308 */ /* 0x0002a40000000800 */
[----:B-1----:R-:W-:Y:S01]  /*1aad0*/  FADD.FTZ R0, R198, R36 ;  /* 0x00000024c6007221 */ /* 0x002fe20000010000 */
[----:B------:R-:W-:Y:S02]  /*1aae0*/  MOV R198, R83 ;  /* 0x0000005300c67202 */ /* 0x000fe40000000f00 */
[----:B--2---:R-:W-:Y:S01]  /*1aaf0*/  F2FP.BF16.F32.PACK_AB R14, R91, R94 ;  /* 0x0000005e5b0e723e */ /* 0x004fe200000010ff */
[----:B------:R-:W-:Y:S01]  /*1ab00*/  FADD.FTZ R0, R171, R0 ;  /* 0x00000000ab007221 */ /* 0x000fe20000010000 */
[----:B------:R-:W-:Y:S02]  /*1ab10*/  MOV R171, R80 ;  /* 0x0000005000ab7202 */ /* 0x000fe40000000f00 */
[----:B------:R-:W-:Y:S01]  /*1ab20*/  HMMA.16816.F32.BF16 R80, R8, R26, R44 ;  /* 0x0000001a0850723c */ /* 0x000fe2000004182c */
[----:B------:R-:W-:Y:S01]  /*1ab30*/  FADD.FTZ R0, R88, R0 ;  /* 0x0000000058007221 */ /* 0x000fe20000010000 */
[----:B------:R-:W1:Y:S03]  /*1ab40*/  LDSM.16.MT88.4 R44, [R181+0x10800] ;  /* 0x01080000b52c783b */ /* 0x000e660000004200 */
[----:B------:R-:W-:Y:S01]  /*1ab50*/  FADD.FTZ R17, R90, R0 ;  /* 0x000000005a117221 */ /* 0x000fe20000010000 */
[-C--:B------:R-:W-:Y:S01]  /*1ab60*/  FFMA.FTZ R0, R203, R3.reuse, -R6 ;  /* 0x00000003cb007223 */ /* 0x080fe20000010806 */
[----:B------:R-:W-:Y:S01]  /*1ab70*/  FADD.FTZ R8, R198, R16 ;  /* 0x00000010c6087221 */ /* 0x000fe20000010000 */
[----:B------:R2:W-:Y:S01]  /*1ab80*/  MUFU.EX2 R90, R12 ;  /* 0x0000000c005a7308 */ /* 0x0005e20000000800 */
[----:B------:R-:W-:-:S02]  /*1ab90*/  FFMA.FTZ R9, R211, R3, -R4 ;  /* 0x00000003d3097223 */ /* 0x000fc40000010804 */
[----:B------:R-:W-:-:S04]  /*1aba0*/  FADD.FTZ R8, R171, R8 ;  /* 0x00000008ab087221 */ /* 0x000fc80000010000 */
[----:B------:R-:W-:Y:S01]  /*1abb0*/  FADD.FTZ R8, R205, R8 ;  /* 0x00000008cd087221 */ /* 0x000fe20000010000 */
[----:B------:R3:W-:Y:S08]  /*1abc0*/  MUFU.EX2 R89, R0 ;  /* 0x0000000000597308 */ /* 0x0007f00000000800 */
[----:B------:R5:W1:Y:S01]  /*1abd0*/  MUFU.EX2 R85, R9 ;  /* 0x0000000900557308 */ /* 0x000a620000000800 */
[----:B--2---:R-:W-:-:S07]  /*1abe0*/  F2FP.BF16.F32.PACK_AB R12, R92, R95 ;  /* 0x0000005f5c0c723e */ /* 0x004fce00000010ff */
[----:B----4-:R-:W-:Y:S01]  /*1abf0*/  HMMA.16816.F32.BF16 R52, R12, R20, R40 ;  /* 0x000000140c34723c */ /* 0x010fe20000041828 */
[----:B---3--:R-:W-:-:S04]  /*1ac00*/  FFMA.FTZ R0, R207, R3, -R6 ;  /* 0x00000003cf007223 */ /* 0x008fc80000010806 */
[----:B------:R2:W-:Y:S01]  /*1ac10*/  MUFU.EX2 R88, R0 ;  /* 0x0000000000587308 */ /* 0x0005e20000000800 */
[C---:B------:R-:W-:Y:S01]  /*1ac20*/  HMMA.16816.F32.BF16 R24, R12.reuse, R22, R28 ;  /* 0x000000160c18723c */ /* 0x040fe2000004181c */
[----:B------:R-:W-:Y:S01]  /*1ac30*/  LDSM.16.MT88.4 R20, [R180+0x10800] ;  /* 0x01080000b414783b */ /* 0x000fe20000004200 */
[----:B-----5:R-:W-:Y:S02]  /*1ac40*/  F2FP.BF16.F32.PACK_AB R9, R93, R96 ;  /* 0x000000605d09723e */ /* 0x020fe400000010ff */
[----:B-1----:R-:W-:Y:S02]  /*1ac50*/  F2FP.BF16.F32.PACK_AB R11, R85, R90 ;  /* 0x0000005a550b723e */ /* 0x002fe400000010ff */
[C---:B------:R-:W-:Y:S06]  /*1ac60*/  HMMA.16816.F32.BF16 R28, R12.reuse, R32, R48 ;  /* 0x000000200c1c723c */ /* 0x040fec0000041830 */
[----:B------:R-:W-:Y:S01]  /*1ac70*/  HMMA.16816.F32.BF16 R40, R12, R34, R56 ;  /* 0x000000220c28723c */ /* 0x000fe20000041838 */
[----:B------:R-:W1:Y:S01]  /*1ac80*/  LDSM.16.MT88.4 R32, [R183+0x10800] ;  /* 0x01080000b720783b */ /* 0x000e620000004200 */
[----:B--2---:R-:W-:-:S04]  /*1ac90*/  FFMA.FTZ R0, R206, R3, -R6 ;  /* 0x00000003ce007223 */ /* 0x004fc80000010806 */
[C---:B------:R-:W-:Y:S01]  /*1aca0*/  HMMA.16816.F32.BF16 R48, R12.reuse, R60, R72 ;  /* 0x0000003c0c30723c */ /* 0x040fe20000041848 */
[----:B------:R2:W-:Y:S05]  /*1acb0*/  MUFU.EX2 R87, R0 ;  /* 0x0000000000577308 */ /* 0x0005ea0000000800 */
[C---:B------:R-:W-:Y:S06]  /*1acc0*/  HMMA.16816.F32.BF16 R56, R12.reuse, R62, R68 ;  /* 0x0000003e0c38723c */ /* 0x040fec0000041844 */
[C---:B------:R-:W-:Y:S06]  /*1acd0*/  HMMA.16816.F32.BF16 R60, R12.reuse, R64, R76 ;  /* 0x000000400c3c723c */ /* 0x040fec000004184c */
[----:B------:R-:W-:Y:S01]  /*1ace0*/  HMMA.16816.F32.BF16 R64, R12, R66, R80 ;  /* 0x000000420c40723c */ /* 0x000fe20000041850 */
[----:B--2---:R-:W-:-:S04]  /*1acf0*/  FFMA.FTZ R0, R210, R3, -R6 ;  /* 0x00000003d2007223 */ /* 0x004fc80000010806 */
[----:B------:R2:W3:Y:S02]  /*1ad00*/  MUFU.EX2 R86, R0 ;  /* 0x0000000000567308 */ /* 0x0004e40000000800 */
[-CC-:B------:R-:W-:Y:S01]  /*1ad10*/  FFMA.FTZ R13, R214, R3.reuse, -R4.reuse ;  /* 0x00000003d60d7223 */ /* 0x180fe20000010804 */
[----:B------:R-:W-:-:S05]  /*1ad20*/  FFMA.FTZ R14, R227, R3, -R4 ;  /* 0x00000003e30e7223 */ /* 0x000fca0000010804 */
[----:B------:R4:W-:Y:S01]  /*1ad30*/  MUFU.EX2 R74, R13 ;  /* 0x0000000d004a7308 */ /* 0x0009e20000000800 */
[----:B--2---:R-:W-:Y:S01]  /*1ad40*/  FADD.FTZ R0, R179, R17 ;  /* 0x00000011b3007221 */ /* 0x004fe20000010000 */
[----:B------:R-:W-:Y:S01]  /*1ad50*/  FADD.FTZ R17, R170, R8 ;  /* 0x00000008aa117221 */ /* 0x000fe20000010000 */
[----:B------:R-:W-:Y:S01]  /*1ad60*/  FFMA.FTZ R8, R212, R3, -R4 ;  /* 0x00000003d4087223 */ /* 0x000fe20000010804 */
[----:B---3--:R-:W-:Y:S01]  /*1ad70*/  F2FP.BF16.F32.PACK_AB R10, R86, R87 ;  /* 0x00000057560a723e */ /* 0x008fe200000010ff */
[----:B------:R-:W-:Y:S01]  /*1ad80*/  FADD.FTZ R0, R178, R0 ;  /* 0x00000000b2007221 */ /* 0x000fe20000010000 */
[----:B------:R-:W-:Y:S02]  /*1ad90*/  FADD.FTZ R12, R209, R17 ;  /* 0x00000011d10c7221 */ /* 0x000fe40000010000 */
[----:B------:R2:W-:Y:S01]  /*1ada0*/  MUFU.EX2 R76, R8 ;  /* 0x00000008004c7308 */ /* 0x0005e20000000800 */
[----:B------:R-:W-:Y:S01]  /*1adb0*/  FADD.FTZ R0, R169, R0 ;  /* 0x00000000a9007221 */ /* 0x000fe20000010000 */
[----:B------:R-:W-:-:S03]  /*1adc0*/  FADD.FTZ R12, R161, R12 ;  /* 0x0000000ca10c7221 */ /* 0x000fc60000010000 */
[----:B------:R-:W-:Y:S01]  /*1add0*/  FADD.FTZ R16, R168, R0 ;  /* 0x00000000a8107221 */ /* 0x000fe20000010000 */
[-C--:B------:R-:W-:Y:S01]  /*1ade0*/  FFMA.FTZ R0, R213, R3.reuse, -R4 ;  /* 0x00000003d5007223 */ /* 0x080fe20000010804 */
[----:B----4-:R-:W-:Y:S01]  /*1adf0*/  FADD.FTZ R13, R162, R12 ;  /* 0x0000000ca20d7221 */ /* 0x010fe20000010000 */
[----:B------:R-:W-:Y:S02]  /*1ae00*/  FFMA.FTZ R12, R216, R3, -R6 ;  /* 0x00000003d80c7223 */ /* 0x000fe40000010806 */
[----:B------:R3:W-:Y:S01]  /*1ae10*/  MUFU.EX2 R75, R0 ;  /* 0x00000000004b7308 */ /* 0x0007e20000000800 */
[----:B------:R-:W-:-:S04]  /*1ae20*/  FADD.FTZ R13, R176, R13 ;  /* 0x0000000db00d7221 */ /* 0x000fc80000010000 */
[----:B------:R-:W-:Y:S01]  /*1ae30*/  FADD.FTZ R13, R157, R13 ;  /* 0x0000000d9d0d7221 */ /* 0x000fe20000010000 */
[----:B--2---:R-:W-:Y:S02]  /*1ae40*/  F2FP.BF16.F32.PACK_AB R8, R88, R89 ;  /* 0x000000595808723e */ /* 0x004fe400000010ff */
[----:B------:R2:W-:Y:S01]  /*1ae50*/  MUFU.EX2 R73, R12 ;  /* 0x0000000c00497308 */ /* 0x0005e20000000800 */
[----:B------:R-:W-:-:S04]  /*1ae60*/  FADD.FTZ R13, R191, R13 ;  /* 0x0000000dbf0d7221 */ /* 0x000fc80000010000 */
[----:B------:R-:W-:Y:S01]  /*1ae70*/  FADD.FTZ R13, R195, R13 ;  /* 0x0000000dc30d7221 */ /* 0x000fe20000010000 */
[C---:B------:R-:W-:Y:S01]  /*1ae80*/  HMMA.16816.F32.BF16 R48, R8.reuse, R44, R48 ;  /* 0x0000002c0830723c */ /* 0x040fe20000041830 */
[----:B---3--:R-:W-:Y:S02]  /*1ae90*/  FADD.FTZ R0, R160, R16 ;  /* 0x00000010a0007221 */ /* 0x008fe40000010000 */
[----:B------:R-:W-:Y:S01]  /*1aea0*/  FADD.FTZ R13, R248, R13 ;  /* 0x0000000df80d7221 */ /* 0x000fe20000010000 */
[----:B------:R-:W-:Y:S02]  /*1aeb0*/  LDSM.16.MT88.4 R16, [R183+0x11000] ;  /* 0x01100000b710783b */ /* 0x000fe40000004200 */
[C---:B-1----:R-:W-:Y:S01]  /*1aec0*/  HMMA.16816.F32.BF16 R40, R8.reuse, R34, R40 ;  /* 0x000000220828723c */ /* 0x042fe20000041828 */
[----:B------:R-:W-:Y:S01]  /*1aed0*/  FADD.FTZ R0, R163, R0 ;  /* 0x00000000a3007221 */ /* 0x000fe20000010000 */
[----:B------:R-:W-:Y:S01]  /*1aee0*/  FADD.FTZ R13, R247, R13 ;  /* 0x0000000df70d7221 */ /* 0x000fe20000010000 */
[----:B------:R-:W-:Y:S02]  /*1aef0*/  MUFU.EX2 R34, R14 ;  /* 0x0000000e00227308 */ /* 0x000fe40000000800 */
[----:B------:R-:W-:Y:S01]  /*1af00*/  FADD.FTZ R0, R204, R0 ;  /* 0x00000000cc007221 */ /* 0x000fe20000010000 */
[----:B--2---:R-:W-:Y:S01]  /*1af10*/  FFMA.FTZ R12, R215, R3, -R6 ;  /* 0x00000003d70c7223 */ /* 0x004fe20000010806 */
[----:B------:R-:W-:Y:S01]  /*1af20*/  FADD.FTZ R13, R37, R13 ;  /* 0x0000000d250d7221 */ /* 0x000fe20000010000 */
[C---:B------:R-:W-:Y:S01]  /*1af30*/  HMMA.16816.F32.BF16 R160, R8.reuse, R32, R28 ;  /* 0x0000002008a0723c */ /* 0x040fe2000004181c */
[----:B------:R-:W-:Y:S01]  /*1af40*/  FADD.FTZ R0, R177, R0 ;  /* 0x00000000b1007221 */ /* 0x000fe20000010000 */
[----:B------:R-:W-:Y:S01]  /*1af50*/  LDSM.16.MT88.4 R28, [R181+0x11000] ;  /* 0x01100000b51c783b */ /* 0x000fe20000004200 */
[----:B------:R1:W2:Y:S01]  /*1af60*/  MUFU.EX2 R72, R12 ;  /* 0x0000000c00487308 */ /* 0x0002a20000000800 */
        /* <DEDUP_REMOVED lines=8> */
[C---:B------:R-:W-:Y:S01]  /*1aff0*/  HMMA.16816.F32.BF16 R68, R8.reuse, R22, R24 ;  /* 0x000000160844723c */ /* 0x040fe20000041818 */
[----:B------:R-:W4:Y:S01]  /*1b000*/  LDSM.16.MT88.4 R20, [R180+0x11000] ;  /* 0x01100000b414783b */ /* 0x000f220000004200 */
[----:B------:R-:W-:Y:S01]  /*1b010*/  FADD.FTZ R13, R237, R13 ;  /* 0x0000000ded0d7221 */ /* 0x000fe20000010000 */
[----:B------:R-:W-:Y:S02]  /*1b020*/  FADD.FTZ R0, R250, R0 ;  /* 0x00000000fa007221 */ /* 0x000fe40000010000 */
[----:B------:R-:W5:Y:S01]  /*1b030*/  LDSM.16.MT88.4 R24, [R182+0x11000] ;  /* 0x01100000b618783b */ /* 0x000f620000004200 */
[----:B-1----:R-:W-:Y:S01]  /*1b040*/  FFMA.FTZ R12, R217, R3, -R6 ;  /* 0x00000003d90c7223 */ /* 0x002fe20000010806 */
[----:B------:R-:W-:Y:S01]  /*1b050*/  FADD.FTZ R0, R251, R0 ;  /* 0x00000000fb007221 */ /* 0x000fe20000010000 */
[----:B------:R-:W-:Y:S01]  /*1b060*/  FADD.FTZ R13, R239, R13 ;  /* 0x0000000def0d7221 */ /* 0x000fe20000010000 */
[----:B------:R-:W-:Y:S01]  /*1b070*/  HMMA.16816.F32.BF16 R56, R8, R46, R56 ;  /* 0x0000002e0838723c */ /* 0x000fe20000041838 */
[----:B------:R1:W-:Y:S01]  /*1b080*/  MUFU.EX2 R44, R12 ;  /* 0x0000000c002c7308 */ /* 0x0003e20000000800 */
[----:B------:R-:W-:-:S04]  /*1b090*/  FADD.FTZ R0, R245, R0 ;  /* 0x00000000f5007221 */ /* 0x000fc80000010000 */
[----:B------:R-:W-:-:S04]  /*1b0a0*/  FADD.FTZ R0, R242, R0 ;  /* 0x00000000f2007221 */ /* 0x000fc80000010000 */
[----:B------:R-:W-:Y:S01]  /*1b0b0*/  FADD.FTZ R0, R244, R0 ;  /* 0x00000000f4007221 */ /* 0x000fe20000010000 */
[----:B-1----:R-:W-:-:S04]  /*1b0c0*/  FFMA.FTZ R12, R218, R3, -R6 ;  /* 0x00000003da0c7223 */ /* 0x002fc80000010806 */
[----:B------:R1:W4:Y:S01]  /*1b0d0*/  MUFU.EX2 R37, R12 ;  /* 0x0000000c00257308 */ /* 0x0003220000000800 */
[C---:B---3--:R-:W-:Y:S06]  /*1b0e0*/  HMMA.16816.F32.BF16 R60, R8.reuse, R52, R60 ;  /* 0x00000034083c723c */ /* 0x048fec000004183c */
[----:B------:R-:W-:Y:S07]  /*1b0f0*/  HMMA.16816.F32.BF16 R52, R8, R54, R64 ;  /* 0x000000360834723c */ /* 0x000fee0000041840 */
[----:B--2---:R-:W-:Y:S01]  /*1b100*/  F2FP.BF16.F32.PACK_AB R8, R72, R73 ;  /* 0x000000494808723e */ /* 0x004fe200000010ff */
[----:B-1----:R-:W-:Y:S01]  /*1b110*/  FFMA.FTZ R12, R219, R3, -R4 ;  /* 0x00000003db0c7223 */ /* 0x002fe20000010804 */
[----:B------:R-:W-:-:S02]  /*1b120*/  F2FP.BF16.F32.PACK_AB R9, R75, R76 ;  /* 0x0000004c4b09723e */ /* 0x000fc400000010ff */
[----:B----4-:R-:W-:Y:S01]  /*1b130*/  F2FP.BF16.F32.PACK_AB R10, R37, R44 ;  /* 0x0000002c250a723e */ /* 0x010fe200000010ff */
[----:B------:R1:W2:Y:S02]  /*1b140*/  MUFU.EX2 R36, R12 ;  /* 0x0000000c00247308 */ /* 0x0002a40000000800 */
[----:B-1----:R-:W-:Y:S01]  /*1b150*/  FADD.FTZ R12, R243, R0 ;  /* 0x00000000f30c7221 */ /* 0x002fe20000010000 */
[-C--:B------:R-:W-:Y:S01]  /*1b160*/  FFMA.FTZ R0, R226, R3.reuse, -R4 ;  /* 0x00000003e2007223 */ /* 0x080fe20000010804 */
[----:B--2---:R-:W-:Y:S02]  /*1b170*/  F2FP.BF16.F32.PACK_AB R11, R36, R74 ;  /* 0x0000004a240b723e */ /* 0x004fe400000010ff */
[----:B------:R-:W-:Y:S02]  /*1b180*/  FADD.FTZ R12, R238, R12 ;  /* 0x0000000cee0c7221 */ /* 0x000fe40000010000 */
[----:B------:R1:W2:Y:S03]  /*1b190*/  MUFU.EX2 R35, R0 ;  /* 0x0000000000237308 */ /* 0x0002a60000000800 */
[C---:B------:R-:W-:Y:S06]  /*1b1a0*/  HMMA.16816.F32.BF16 R168, R8.reuse, R20, R168 ;  /* 0x0000001408a8723c */ /* 0x040fec00000418a8 */
[C---:B------:R-:W-:Y:S06]  /*1b1b0*/  HMMA.16816.F32.BF16 R152, R8.reuse, R28, R48 ;  /* 0x0000001c0898723c */ /* 0x040fec0000041830 */
[----:B------:R-:W-:Y:S01]  /*1b1c0*/  HMMA.16816.F32.BF16 R20, R8, R22, R68 ;  /* 0x000000160814723c */ /* 0x000fe20000041844 */
[----:B-1----:R-:W-:Y:S01]  /*1b1d0*/  FADD.FTZ R0, R234, R12 ;  /* 0x0000000cea007221 */ /* 0x002fe20000010000 */
[----:B------:R-:W-:Y:S01]  /*1b1e0*/  FADD.FTZ R12, R175, R13 ;  /* 0x0000000daf0c7221 */ /* 0x000fe20000010000 */
[----:B------:R-:W-:-:S02]  /*1b1f0*/  FFMA.FTZ R13, R228, R3, -R4 ;  /* 0x00000003e40d7223 */ /* 0x000fc40000010804 */
[----:B------:R-:W-:Y:S01]  /*1b200*/  FADD.FTZ R0, R235, R0 ;  /* 0x00000000eb007221 */ /* 0x000fe20000010000 */
[----:B------:R-:W-:Y:S01]  /*1b210*/  FADD.FTZ R12, R159, R12 ;  /* 0x0000000c9f0c7221 */ /* 0x000fe20000010000 */
[----:B------:R1:W-:Y:S01]  /*1b220*/  MUFU.EX2 R33, R13 ;  /* 0x0000000d00217308 */ /* 0x0003e20000000800 */
[C---:B------:R-:W-:Y:S01]  /*1b230*/  HMMA.16816.F32.BF16 R160, R8.reuse, R16, R160 ;  /* 0x0000001008a0723c */ /* 0x040fe200000418a0 */
[----:B------:R-:W-:Y:S01]  /*1b240*/  FADD.FTZ R0, R236, R0 ;  /* 0x00000000ec007221 */ /* 0x000fe20000010000 */
[----:B------:R-:W-:Y:S02]  /*1b250*/  FADD.FTZ R12, R156, R12 ;  /* 0x0000000c9c0c7221 */ /* 0x000fe40000010000 */
[----:B------:R-:W3:Y:S01]  /*1b260*/  LDSM.16.MT88.4 R156, [R183+0x11800] ;  /* 0x01180000b79c783b */ /* 0x000ee20000004200 */
        /* <DEDUP_REMOVED lines=8> */
[----:B-1----:R-:W-:Y:S01]  /*1b2f0*/  FFMA.FTZ R13, R229, R3, -R6 ;  /* 0x00000003e50d7223 */ /* 0x002fe20000010806 */
[----:B------:R-:W-:Y:S01]  /*1b300*/  FADD.FTZ R0, R143, R0 ;  /* 0x000000008f007221 */ /* 0x000fe20000010000 */
[----:B------:R-:W-:Y:S01]  /*1b310*/  FADD.FTZ R12, R130, R12 ;  /* 0x0000000c820c7221 */ /* 0x000fe20000010000 */
[----:B--2---:R-:W-:Y:S01]  /*1b320*/  F2FP.BF16.F32.PACK_AB R141, R34, R35 ;  /* 0x00000023228d723e */ /* 0x004fe200000010ff */
[----:B------:R1:W-:Y:S01]  /*1b330*/  MUFU.EX2 R32, R13 ;  /* 0x0000000d00207308 */ /* 0x0003e20000000800 */
[----:B------:R-:W-:Y:S01]  /*1b340*/  FADD.FTZ R0, R129, R0 ;  /* 0x0000000081007221 */ /* 0x000fe20000010000 */
[----:B------:R-:W-:Y:S01]  /*1b350*/  FADD.FTZ R12, R131, R12 ;  /* 0x0000000c830c7221 */ /* 0x000fe20000010000 */
[----:B-----5:R-:W-:Y:S02]  /*1b360*/  HMMA.16816.F32.BF16 R60, R8, R24, R60 ;  /* 0x00000018083c723c */ /* 0x020fe4000004183c */
[----:B------:R-:W-:Y:S01]  /*1b370*/  FADD.FTZ R0, R118, R0 ;  /* 0x0000000076007221 */ /* 0x000fe20000010000 */
[----:B------:R-:W-:-:S03]  /*1b380*/  FADD.FTZ R12, R124, R12 ;  /* 0x0000000c7c0c7221 */ /* 0x000fc60000010000 */
[----:B------:R-:W-:Y:S01]  /*1b390*/  FADD.FTZ R0, R125, R0 ;  /* 0x000000007d007221 */ /* 0x000fe20000010000 */
[----:B------:R-:W-:Y:S01]  /*1b3a0*/  HMMA.16816.F32.BF16 R52, R8, R26, R52 ;  /* 0x0000001a0834723c */ /* 0x000fe20000041834 */
[----:B------:R-:W2:Y:S02]  /*1b3b0*/  LDSM.16.MT88.4 R8, [R182+0x11800] ;  /* 0x01180000b608783b */ /* 0x000ea40000004200 */
[----:B------:R-:W-:Y:S01]  /*1b3c0*/  FADD.FTZ R0, R128, R0 ;  /* 0x0000000080007221 */ /* 0x000fe20000010000 */
[----:B-1----:R-:W-:-:S04]  /*1b3d0*/  FFMA.FTZ R13, R230, R3, -R6 ;  /* 0x00000003e60d7223 */ /* 0x002fc80000010806 */
[----:B------:R1:W4:Y:S02]  /*1b3e0*/  MUFU.EX2 R15, R13 ;  /* 0x0000000d000f7308 */ /* 0x0003240000000800 */
[----:B-1----:R-:W-:Y:S01]  /*1b3f0*/  FFMA.FTZ R13, R231, R3, -R6 ;  /* 0x00000003e70d7223 */ /* 0x002fe20000010806 */
[----:B----4-:R-:W-:-:S05]  /*1b400*/  F2FP.BF16.F32.PACK_AB R140, R15, R32 ;  /* 0x000000200f8c723e */ /* 0x010fca00000010ff */
        /* <DEDUP_REMOVED lines=9> */
[----:B------:R4:W5:Y:S01]  /*1b4a0*/  MUFU.EX2 R6, R3 ;  /* 0x0000000300067308 */ /* 0x0009620000000800 */
[----:B-1----:R-:W-:Y:S01]  /*1b4b0*/  F2FP.BF16.F32.PACK_AB R142, R13, R14 ;  /* 0x0000000e0d8e723e */ /* 0x002fe200000010ff */
        /* <DEDUP_REMOVED lines=59> */
[----:B------:R-:W2:Y:S01]  /*1b870*/  LDL.LU R195, [R1+0x7c] ;  /* 0x00007c0001c37983 */ /* 0x000ea20000300800 */
        /* <DEDUP_REMOVED lines=71> */
.L_x_1915:
[----:B-1----:R-:W3:Y:S02]  /*1bcf0*/  LD.E R0, desc[UR6][R134.64+0x40] ;  /* 0x0000400686007980 */ /* 0x002ee4000c101900 */
[----:B---3--:R-:W-:-:S04]  /*1bd00*/  LEA R0, -R0, RZ, 0x8 ;  /* 0x000000ff00007211 */ /* 0x008fc800078e41ff */
[----:B------:R-:W-:Y:S02]  /*1bd10*/  SHF.R.S32.HI R3, RZ, 0x1f, R0 ;  /* 0x0000001fff037819 */ /* 0x000fe40000011400 */
.L_x_1916:
[----:B------:R-:W-:Y:S05]  /*1bd20*/  BSYNC B0 ;  /* 0x0000000000007941 */ /* 0x000fea0003800000 */
.L_x_1914:
[----:B------:R-:W3:Y:S04]  /*1bd30*/  LDL.LU R22, [R1+0x80] ;  /* 0x0000800001167983 */ /* 0x000ee80000300800 */
        /* <DEDUP_REMOVED lines=11> */
[----:B------:R-:W2:Y:S04]  /*1bdf0*/  LDL R10, [R1+0x150] ;  /* 0x00015000010a7983 */ /* 0x000ea80000100800 */
        /* <DEDUP_REMOVED lines=9> */
[----:B---3--:R-:W-:Y:S02]  /*1be90*/  IMAD.MOV.U32 R64, RZ, RZ, R22 ;  /* 0x000000ffff407224 */ /* 0x008fe400078e0016 */
[----:B----4-:R-:W-:Y:S02]  /*1bea0*/  IMAD.MOV.U32 R63, RZ, RZ, R21 ;  /* 0x000000ffff3f7224 */ /* 0x010fe400078e0015 */
[----:B-----5:R-:W-:Y:S02]  /*1beb0*/  IMAD.MOV.U32 R62, RZ, RZ, R20 ;  /* 0x000000ffff3e7224 */ /* 0x020fe400078e0014 */
[----:B--2---:R-:W-:Y:S02]  /*1bec0*/  IMAD.MOV.U32 R61, RZ, RZ, R19 ;  /* 0x000000ffff3d7224 */ /* 0x004fe400078e0013 */
[----:B------:R-:W-:Y:S02]  /*1bed0*/  IMAD.MOV.U32 R60, RZ, RZ, R18 ;  /* 0x000000ffff3c7224 */ /* 0x000fe400078e0012 */
[----:B------:R-:W-:-:S02]  /*1bee0*/  IMAD.MOV.U32 R59, RZ, RZ, R17 ;  /* 0x000000ffff3b7224 */ /* 0x000fc400078e0011 */
[----:B------:R-:W-:Y:S02]  /*1bef0*/  IMAD.MOV.U32 R58, RZ, RZ, R16 ;  /* 0x000000ffff3a7224 */ /* 0x000fe400078e0010 */
[----:B------:R-:W-:Y:S02]  /*1bf00*/  IMAD.MOV.U32 R55, RZ, RZ, R13 ;  /* 0x000000ffff377224 */ /* 0x000fe400078e000d */
[----:B------:R-:W-:Y:S02]  /*1bf10*/  IMAD.MOV.U32 R54, RZ, RZ, R12 ;  /* 0x000000ffff367224 */ /* 0x000fe400078e000c */
[----:B------:R-:W-:Y:S02]  /*1bf20*/  IMAD.MOV.U32 R53, RZ, RZ, R11 ;  /* 0x000000ffff357224 */ /* 0x000fe400078e000b */
[----:B------:R-:W-:Y:S02]  /*1bf30*/  IMAD.MOV.U32 R52, RZ, RZ, R10 ;  /* 0x000000ffff347224 */ /* 0x000fe400078e000a */
[----:B------:R-:W-:Y:S01]  /*1bf40*/  IMAD.MOV.U32 R51, RZ, RZ, R9 ;  /* 0x000000ffff337224 */ /* 0x000fe200078e0009 */
[----:B------:R-:W-:Y:S01]  /*1bf50*/  ISETP.GE.AND P1, PT, R132, R23, PT ;  /* 0x000000178400720c */ /* 0x000fe20003f26270 */
[----:B------:R-:W-:-:S02]  /*1bf60*/  IMAD.MOV.U32 R48, RZ, RZ, R4 ;  /* 0x000000ffff307224 */ /* 0x000fc400078e0004 */
[----:B------:R-:W-:Y:S02]  /*1bf70*/  IMAD.MOV.U32 R50, RZ, RZ, R8 ;  /* 0x000000ffff327224 */ /* 0x000fe400078e0008 */
[----:B------:R-:W-:Y:S02]  /*1bf80*/  IMAD.MOV.U32 R65, RZ, RZ, R24 ;  /* 0x000000ffff417224 */ /* 0x000fe400078e0018 */
[----:B------:R-:W-:-:S06]  /*1bf90*/  IMAD.MOV.U32 R49, RZ, RZ, R6 ;  /* 0x000000ffff317224 */ /* 0x000fcc00078e0006 */
[----:B------:R-:W-:Y:S01]  /*1bfa0*/  @!P1 IADD3 R4, P2, R0, R208, RZ ;  /* 0x000000d000049210 */ /* 0x000fe20007f5e0ff */
[----:B------:R-:W-:Y:S02]  /*1bfb0*/  @!P1 IMAD.MOV.U32 R8, RZ, RZ, R0 ;  /* 0x000000ffff089224 */ /* 0x000fe400078e0000 */
[----:B------:R-:W-:Y:S01]  /*1bfc0*/  @!P1 IMAD.MOV.U32 R9, RZ, RZ, R3 ;  /* 0x000000ffff099224 */ /* 0x000fe200078e0003 */
[----:B------:R-:W-:Y:S01]  /*1bfd0*/  @!P1 IADD3.X R6, R3, R252, RZ, P2, !PT ;  /* 0x000000fc03069210 */ /* 0x000fe200017fe4ff */
[----:B------:R-:W-:Y:S01]  /*1bfe0*/  @!P1 IMAD R11, R25, 0x30, RZ ;  /* 0x00000030190b9824 */ /* 0x000fe200078e02ff */
[C---:B------:R-:W-:Y:S01]  /*1bff0*/  @!P1 LEA R46, P2, R4.reuse, R220, 0x1 ;  /* 0x000000dc042e9211 */ /* 0x040fe200078408ff */
[C---:B------:R-:W-:Y:S01]  /*1c000*/  @!P1 IMAD.WIDE.U32 R8, R65.reuse, 0x30, R8 ;  /* 0x0000003041089825 */ /* 0x040fe200078e0008 */
[-C--:B------:R-:W-:Y:S02]  /*1c010*/  @!P1 LEA R10, P4, R65, R0.reuse, 0x5 ;  /* 0x00000000410a9211 */ /* 0x080fe400078828ff */
[----:B------:R-:W-:Y:S01]  /*1c020*/  @!P1 LEA.HI.X R47, R4, R221, R6, 0x1, P2 ;  /* 0x000000dd042f9211 */ /* 0x000fe200010f0c06 */
[----:B------:R-:W-:Y:S01]  /*1c030*/  @!P1 IMAD.IADD R11, R9, 0x1, R11 ;  /* 0x00000001090b9824 */ /* 0x000fe200078e020b */
[----:B------:R-:W-:-:S02]  /*1c040*/  @!P1 LEA R4, P3, R65, R0, 0x6 ;  /* 0x0000000041049211 */ /* 0x000fc400078630ff */
[CCC-:B------:R-:W-:Y:S02]  /*1c050*/  @!P1 LEA.HI.X R12, R65.reuse, R3.reuse, R25.reuse, 0x5, P4 ;  /* 0x00000003410c9211 */ /* 0x1c0fe400020f2c19 */
[----:B------:R-:W-:Y:S02]  /*1c060*/  @!P1 LEA R42, P4, R8, R220, 0x1 ;  /* 0x000000dc082a9211 */ /* 0x000fe400078808ff */
[C---:B------:R-:W-:Y:S01]  /*1c070*/  @!P1 LEA.HI.X R13, R65.reuse, R3, R25, 0x6, P3 ;  /* 0x00000003410d9211 */ /* 0x040fe200018f3419 */
[----:B------:R-:W-:Y:S01]  /*1c080*/  @!P1 IMAD.MOV.U32 R9, RZ, RZ, R3 ;  /* 0x000000ffff099224 */ /* 0x000fe200078e0003 */
[C---:B------:R-:W-:Y:S02]  /*1c090*/  @!P1 LEA R6, P2, R65.reuse, R0, 0x7 ;  /* 0x0000000041069211 */ /* 0x040fe400078438ff */
[-C--:B------:R-:W-:Y:S02]  /*1c0a0*/  @!P1 LEA R40, P3, R4, R220.reuse, 0x1 ;  /* 0x000000dc04289211 */ /* 0x080fe400078608ff */
[----:B------:R-:W-:Y:S01]  /*1c0b0*/  @!P1 LEA.HI.X R43, R8, R221, R11, 0x1, P4 ;  /* 0x000000dd082b9211 */ /* 0x000fe200020f0c0b */
[----:B------:R-:W-:Y:S01]  /*1c0c0*/  @!P1 IMAD.MOV.U32 R8, RZ, RZ, R0 ;  /* 0x000000ffff089224 */ /* 0x000fe200078e0000 */
[----:B------:R-:W-:Y:S01]  /*1c0d0*/  @!P1 LEA R44, P5, R10, R220, 0x1 ;  /* 0x000000dc0a2c9211 */ /* 0x000fe200078a08ff */
[----:B------:R-:W-:Y:S01]  /*1c0e0*/  IMAD.MOV.U32 R56, RZ, RZ, R14 ;  /* 0x000000ffff387224 */ /* 0x000fe200078e000e */
[C---:B------:R-:W-:Y:S01]  /*1c0f0*/  @!P1 LEA.HI.X R14, R65.reuse, R3, R25, 0x7, P2 ;  /* 0x00000003410e9211 */ /* 0x040fe200010f3c19 */
[----:B------:R-:W-:Y:S01]  /*1c100*/  @!P1 IMAD.WIDE.U32 R16, R65, 0x50, R8 ;  /* 0x0000005041109825 */ /* 0x000fe200078e0008 */
[----:B------:R-:W-:-:S02]  /*1c110*/  @!P1 LEA.HI.X R41, R4, R221, R13, 0x1, P3 ;  /* 0x000000dd04299211 */ /* 0x000fc400018f0c0d */
[----:B------:R-:W-:Y:S01]  /*1c120*/  @!P1 LEA R36, P2, R6, R220, 0x1 ;  /* 0x000000dc06249211 */ /* 0x000fe200078408ff */
[----:B------:R-:W-:Y:S01]  /*1c130*/  @!P1 IMAD R4, R25, 0x50, RZ ;  /* 0x0000005019049824 */ /* 0x000fe200078e02ff */
[-C--:B------:R-:W-:Y:S01]  /*1c140*/  @!P1 LEA.HI.X R45, R10, R221.reuse, R12, 0x1, P5 ;  /* 0x000000dd0a2d9211 */ /* 0x080fe200028f0c0c */
[----:B------:R-:W-:Y:S02]  /*1c150*/  @!P1 IMAD.MOV.U32 R10, RZ, RZ, R0 ;  /* 0x000000ffff0a9224 */ /* 0x000fe400078e0000 */
[--C-:B------:R-:W-:Y:S01]  /*1c160*/  @!P1 IMAD.MOV.U32 R11, RZ, RZ, R3.reuse ;  /* 0x000000ffff0b9224 */ /* 0x100fe200078e0003 */
[----:B------:R-:W-:Y:S01]  /*1c170*/  @!P1 LEA.HI.X R37, R6, R221, R14, 0x1, P2 ;  /* 0x000000dd06259211 */ /* 0x000fe200010f0c0e */
[--C-:B------:R-:W-:Y:S02]  /*1c180*/  @!P1 IMAD.MOV.U32 R18, RZ, RZ, R0.reuse ;  /* 0x000000ffff129224 */ /* 0x100fe400078e0000 */
[----:B------:R-:W-:Y:S02]  /*1c190*/  @!P1 IMAD.MOV.U32 R19, RZ, RZ, R3 ;  /* 0x000000ffff139224 */ /* 0x000fe400078e0003 */
[----:B------:R-:W-:-:S02]  /*1c1a0*/  @!P1 IMAD.MOV.U32 R20, RZ, RZ, R0 ;  /* 0x000000ffff149224 */ /* 0x000fc400078e0000 */
[----:B------:R-:W-:Y:S01]  /*1c1b0*/  @!P1 IMAD.MOV.U32 R21, RZ, RZ, R3 ;  /* 0x000000ffff159224 */ /* 0x000fe200078e0003 */
[C---:B------:R-:W-:Y:S01]  /*1c1c0*/  @!P1 LEA R34, P2, R16.reuse, R220, 0x1 ;  /* 0x000000dc10229211 */ /* 0x040fe200078408ff */
[----:B------:R-:W-:Y:S02]  /*1c1d0*/  @!P1 IMAD.IADD R4, R17, 0x1, R4 ;  /* 0x0000000111049824 */ /* 0x000fe400078e0204 */
[----:B------:R-:W-:Y:S02]  /*1c1e0*/  IMAD.MOV.U32 R57, RZ, RZ, R15 ;  /* 0x000000ffff397224 */ /* 0x000fe400078e000f */
[----:B------:R-:W-:Y:S02]  /*1c1f0*/  @!P1 IMAD R6, R25, 0x60, RZ ;  /* 0x0000006019069824 */ /* 0x000fe400078e02ff */
[----:B------:R-:W-:Y:S01]  /*1c200*/  @!P1 IMAD.WIDE.U32 R14, R65, 0x60, R10 ;  /* 0x00000060410e9825 */ /* 0x000fe200078e000a */
[----:B------:R-:W-:-:S03]  /*1c210*/  @!P1 LEA.HI.X R35, R16, R221, R4, 0x1, P2 ;  /* 0x000000dd10239211 */ /* 0x000fc600010f0c04 */
[----:B------:R-:W-:-:S04]  /*1c220*/  @!P1 IMAD.WIDE.U32 R12, R65, 0x70, R8 ;  /* 0x00000070410c9825 */ /* 0x000fc800078e0008 */
[C---:B------:R-:W-:Y:S02]  /*1c230*/  @!P1 IMAD R22, R25.reuse, 0x70, RZ ;  /* 0x0000007019169824 */ /* 0x040fe400078e02ff */
[C---:B------:R-:W-:Y:S02]  /*1c240*/  @!P1 IMAD R23, R25.reuse, 0x90, RZ ;  /* 0x0000009019179824 */ /* 0x040fe400078e02ff */
[----:B------:R-:W-:Y:S02]  /*1c250*/  @!P1 IMAD R24, R25, 0xa0, RZ ;  /* 0x000000a019189824 */ /* 0x000fe400078e02ff */
[----:B------:R-:W-:-:S04]  /*1c260*/  @!P1 IMAD.WIDE.U32 R10, R65, 0x90, R18 ;  /* 0x00000090410a9825 */ /* 0x000fc800078e0012 */
[----:B------:R-:W-:Y:S01]  /*1c270*/  @!P1 IMAD.WIDE.U32 R8, R65, 0xa0, R20 ;  /* 0x000000a041089825 */ /* 0x000fe200078e0014 */
[----:B------:R-:W-:-:S03]  /*1c280*/  @!P1 LEA R32, P5, R14, R220, 0x1 ;  /* 0x000000dc0e209211 */ /* 0x000fc600078a08ff */
[----:B------:R-:W-:Y:S01]  /*1c290*/  @!P1 IMAD.IADD R4, R6, 0x1, R15 ;  /* 0x0000000106049824 */ /* 0x000fe200078e020f */
[-C--:B------:R-:W-:Y:S01]  /*1c2a0*/  @!P1 LEA R30, P4, R12, R220.reuse, 0x1 ;  /* 0x000000dc0c1e9211 */ /* 0x080fe200078808ff */
[----:B------:R-:W-:Y:S01]  /*1c2b0*/  @!P1 IMAD.IADD R6, R13, 0x1, R22 ;  /* 0x000000010d069824 */ /* 0x000fe200078e0216 */
[-C--:B------:R-:W-:Y:S01]  /*1c2c0*/  @!P1 LEA R28, P3, R10, R220.reuse, 0x1 ;  /* 0x000000dc0a1c9211 */ /* 0x080fe200078608ff */
[----:B------:R-:W-:Y:S01]  /*1c2d0*/  @!P1 IMAD.IADD R11, R11, 0x1, R23 ;  /* 0x000000010b0b9824 */ /* 0x000fe200078e0217 */
[----:B------:R-:W-:Y:S01]  /*1c2e0*/  @!P1 LEA R26, P2, R8, R220, 0x1 ;  /* 0x000000dc081a9211 */ /* 0x000fe200078408ff */
[----:B------:R-:W-:Y:S01]  /*1c2f0*/  @!P1 IMAD.IADD R9, R24, 0x1, R9 ;  /* 0x0000000118099824 */ /* 0x000fe200078e0209 */
[----:B------:R-:W-:Y:S01]  /*1c300*/  @P1 STS.128 [R190+0xa000], RZ ;  /* 0x00a000ffbe001388 */ /* 0x000fe20000000c00 */
[----:B------:R-:W-:Y:S01]  /*1c310*/  @!P1 MOV R17, R3 ;  /* 0x0000000300119202 */ /* 0x000fe20000000f00 */
[----:B------:R-:W-:Y:S02]  /*1c320*/  @!P1 IMAD.MOV.U32 R16, RZ, RZ, R0 ;  /* 0x000000ffff109224 */ /* 0x000fe400078e0000 */
[----:B------:R-:W-:Y:S01]  /*1c330*/  @!PT LDS RZ, [RZ] ;  /* 0x00000000fffff984 */ /* 0x000fe20000000800 */
[----:B------:R-:W-:Y:S01]  /*1c340*/  @!PT LDS RZ, [RZ] ;  /* 0x00000000fffff984 */ /* 0x000fe20000000800 */
[----:B------:R-:W-:Y:S01]  /*1c350*/  @!PT LDS RZ, [RZ] ;  /* 0x00000000fffff984 */ /* 0x000fe20000000800 */
[----:B------:R-:W-:Y:S01]  /*1c360*/  @!P1 LDGSTS.E.BYPASS.LTC128B.128 [R190+0xa000], desc[UR6][R136.64] ;  /* 0x0a00000088be9fae */ /* 0x000fe2000b901d46 */
[-C--:B------:R-:W-:Y:S01]  /*1c370*/  @!P1 LEA.HI.X R33, R14, R221.reuse, R4, 0x1, P5 ;  /* 0x000000dd0e219211 */ /* 0x080fe200028f0c04 */
[----:B------:R-:W-:Y:S01]  /*1c380*/  @!P1 IMAD.MOV.U32 R14, RZ, RZ, R0 ;  /* 0x000000ffff0e9224 */ /* 0x000fe200078e0000 */
[-C--:B------:R-:W-:Y:S01]  /*1c390*/  @!P1 LEA.HI.X R31, R12, R221.reuse, R6, 0x1, P4 ;  /* 0x000000dd0c1f9211 */ /* 0x080fe200020f0c06 */
[----:B------:R-:W-:Y:S01]  /*1c3a0*/  @P1 STS.128 [R190+0xa800], RZ ;  /* 0x00a800ffbe001388 */ /* 0x000fe20000000c00 */
[-C--:B------:R-:W-:Y:S01]  /*1c3b0*/  @!P1 LEA.HI.X R29, R10, R221.reuse, R11, 0x1, P3 ;  /* 0x000000dd0a1d9211 */ /* 0x080fe200018f0c0b */
[--C-:B------:R-:W-:Y:S01]  /*1c3c0*/  @!P1 IMAD.MOV.U32 R12, RZ, RZ, R0.reuse ;  /* 0x000000ffff0c9224 */ /* 0x100fe200078e0000 */
[----:B------:R-:W-:Y:S01]  /*1c3d0*/  @!P1 LEA.HI.X R27, R8, R221, R9, 0x1, P2 ;  /* 0x000000dd081b9211 */ /* 0x000fe200010f0c09 */
        /* <DEDUP_REMOVED lines=14> */
[----:B------:R-:W-:Y:S01]  /*1c4c0*/  @P1 STS.128 [R190+0xb800], RZ ;  /* 0x00b800ffbe001388 */ /* 0x000fe20000000c00 */
[----:B------:R-:W-:-:S03]  /*1c4d0*/  @!P1 IMAD.MOV.U32 R13, RZ, RZ, R3 ;  /* 0x000000ffff0d9224 */ /* 0x000fc600078e0003 */
[----:B------:R-:W-:Y:S01]  /*1c4e0*/  @!PT LDS RZ, [RZ] ;  /* 0x00000000fffff984 */ /* 0x000fe20000000800 */
[----:B------:R-:W-:Y:S01]  /*1c4f0*/  @!PT LDS RZ, [RZ] ;  /* 0x00000000fffff984 */ /* 0x000fe20000000800 */
[----:B------:R-:W-:Y:S01]  /*1c500*/  @!PT LDS RZ, [RZ] ;  /* 0x00000000fffff984 */ /* 0x000fe20000000800 */
[----:B------:R-:W-:Y:S01]  /*1c510*/  @!P1 LDGSTS.E.BYPASS.LTC128B.128 [R190+0xb800], desc[UR6][R42.64] ;  /* 0x0b8000002abe9fae */ /* 0x000fe2000b901d46 */
[----:B------:R-:W-:Y:S01]  /*1c520*/  @!P1 IMAD.IADD R0, R17, 0x1, R0 ;  /* 0x0000000111009824 */ /* 0x000fe200078e0200 */
[----:B------:R-:W-:Y:S02]  /*1c530*/  @!P1 LEA R24, P2, R16, R220, 0x1 ;  /* 0x000000dc10189211 */ /* 0x000fe400078408ff */
[----:B------:R-:W-:Y:S01]  /*1c540*/  @P1 STS.128 [R190+0xc000], RZ ;  /* 0x00c000ffbe001388 */ /* 0x000fe20000000c00 */
[----:B------:R-:W-:-:S03]  /*1c550*/  @!P1 IMAD.MOV.U32 R11, RZ, RZ, R3 ;  /* 0x000000ffff0b9224 */ /* 0x000fc600078e0003 */
        /* <DEDUP_REMOVED lines=12> */
[C---:B------:R-:W-:Y:S02]  /*1c620*/  @!P1 IMAD R3, R25.reuse, 0xd0, RZ ;  /* 0x000000d019039824 */ /* 0x040fe400078e02ff */
        /* <DEDUP_REMOVED lines=26> */
[----:B------:R-:W-:Y:S01]  /*1c7d0*/  @!P1 LEA.HI.X R23, R14, R221, R0, 0x1, P5 ;  /* 0x000000dd0e179211 */ /* 0x000fe200028f0c00 */
[----:B------:R-:W-:Y:S01]  /*1c7e0*/  @!P1 IMAD.IADD R6, R9, 0x1, R18 ;  /* 0x0000000109069824 */ /* 0x000fe200078e0212 */
[----:B------:R-:W-:Y:S01]  /*1c7f0*/  @P1 STS.128 [R190+0xe800], RZ ;  /* 0x00e800ffbe001388 */ /* 0x000fe20000000c00 */
[----:B------:R-:W-:-:S03]  /*1c800*/  @!P1 LEA R18, P3, R10, R220, 0x1 ;  /* 0x000000dc0a129211 */ /* 0x000fc600078608ff */
[----:B------:R-:W-:Y:S01]  /*1c810*/  @!PT LDS RZ, [RZ] ;  /* 0x00000000fffff984 */ /* 0x000fe20000000800 */
[----:B------:R-:W-:Y:S01]  /*1c820*/  @!PT LDS RZ, [RZ] ;  /* 0x00000000fffff984 */ /* 0x000fe20000000800 */
[----:B------:R-:W-:Y:S01]  /*1c830*/  @!PT LDS RZ, [RZ] ;  /* 0x00000000fffff984 */ /* 0x000fe20000000800 */
[----:B------:R1:W-:Y:S01]  /*1c840*/  @!P1 LDGSTS.E.BYPASS.LTC128B.128 [R190+0xe800], desc[UR6][R28.64] ;  /* 0x0e8000001cbe9fae */ /* 0x0003e2000b901d46 */
        /* <DEDUP_REMOVED lines=34> */
[----:B------:R-:W-:Y:S04]  /*1ca70*/  LDSM.16.M88.4 R8, [R138+0x2000] ;  /* 0x002000008a08783b */ /* 0x000fe80000000200 */
[----:B-1----:R-:W-:Y:S04]  /*1ca80*/  LDSM.16.M88.4 R28, [R138+0x2800] ;  /* 0x002800008a1c783b */ /* 0x002fe80000000200 */
[----:B--2---:R-:W1:Y:S04]  /*1ca90*/  LDSM.16.M88.4 R20, [R185] ;  /* 0x00000000b914783b */ /* 0x004e680000000200 */
[----:B------:R-:W-:Y:S01]  /*1caa0*/  LDSM.16.M88.4 R32, [R84+0x2000] ;  /* 0x002000005420783b */ /* 0x000fe20000000200 */
[----:B------:R-:W-:-:S02]  /*1cab0*/  IMAD.MOV.U32 R68, RZ, RZ, R63 ;  /* 0x000000ffff447224 */ /* 0x000fc400078e003f */
[----:B------:R-:W-:Y:S01]  /*1cac0*/  IMAD.MOV.U32 R69, RZ, RZ, R62 ;  /* 0x000000ffff457224 */ /* 0x000fe200078e003e */
[----:B------:R-:W-:Y:S01]  /*1cad0*/  LDSM.16.M88.4 R40, [R138+0x3000] ;  /* 0x003000008a28783b */ /* 0x000fe20000000200 */
[----:B------:R-:W-:Y:S02]  /*1cae0*/  IMAD.MOV.U32 R70, RZ, RZ, R61 ;  /* 0x000000ffff467224 */ /* 0x000fe400078e003d */
[----:B------:R-:W-:Y:S01]  /*1caf0*/  IMAD.MOV.U32 R71, RZ, RZ, R60 ;  /* 0x000000ffff477224 */ /* 0x000fe200078e003c */
[----:B------:R-:W-:Y:S01]  /*1cb00*/  MOV R72, R59 ;  /* 0x0000003b00487202 */ /* 0x000fe20000000f00 */
[----:B------:R-:W-:Y:S04]  /*1cb10*/  LDSM.16.M88.4 R60, [R84+0x2800] ;  /* 0x00280000543c783b */ /* 0x000fe80000000200 */
[----:B---3--:R-:W2:Y:S01]  /*1cb20*/  LDSM.16.M88.4 R16, [R64] ;  /* 0x000000004010783b */ /* 0x008ea20000000200 */
[----:B------:R-:W-:-:S02]  /*1cb30*/  IMAD.MOV.U32 R76, RZ, RZ, R55 ;  /* 0x000000ffff4c7224 */ /* 0x000fc400078e0037 */
[----:B------:R-:W-:Y:S01]  /*1cb40*/  IMAD.MOV.U32 R77, RZ, RZ, R54 ;  /* 0x000000ffff4d7224 */ /* 0x000fe200078e0036 */
[----:B------:R-:W-:Y:S01]  /*1cb50*/  LDSM.16.M88.4 R64, [R138+0x4000] ;  /* 0x004000008a40783b */ /* 0x000fe20000000200 */
[----:B------:R-:W-:Y:S02]  /*1cb60*/  IMAD.MOV.U32 R78, RZ, RZ, R53 ;  /* 0x000000ffff4e7224 */ /* 0x000fe400078e0035 */
[----:B------:R-:W-:Y:S01]  /*1cb70*/  IMAD.MOV.U32 R83, RZ, RZ, R52 ;  /* 0x000000ffff537224 */ /* 0x000fe200078e0034 */
[----:B------:R-:W-:Y:S04]  /*1cb80*/  LDSM.16.M88.4 R88, [R84+0x4000] ;  /* 0x004000005458783b */ /* 0x000fe80000000200 */
[----:B------:R-:W3:Y:S01]  /*1cb90*/  LDSM.16.M88.4 R52, [R138+0x3800] ;  /* 0x003800008a34783b */ /* 0x000ee20000000200 */
[----:B------:R-:W-:-:S02]  /*1cba0*/  IMAD.MOV.U32 R82, RZ, RZ, R51 ;  /* 0x000000ffff527224 */ /* 0x000fc400078e0033 */
[----:B------:R-:W-:Y:S01]  /*1cbb0*/  IMAD.MOV.U32 R81, RZ, RZ, R50 ;  /* 0x000000ffff517224 */ /* 0x000fe200078e0032 */
[----:B------:R-:W-:Y:S01]  /*1cbc0*/  LDSM.16.M88.4 R92, [R138+0x6000] ;  /* 0x006000008a5c783b */ /* 0x000fe20000000200 */
[----:B------:R-:W-:Y:S02]  /*1cbd0*/  IMAD.MOV.U32 R80, RZ, RZ, R49 ;  /* 0x000000ffff507224 */ /* 0x000fe400078e0031 */
[----:B------:R-:W-:Y:S01]  /*1cbe0*/  IMAD.MOV.U32 R79, RZ, RZ, R48 ;  /* 0x000000ffff4f7224 */ /* 0x000fe200078e0030 */
[----:B------:R-:W-:Y:S01]  /*1cbf0*/  LDSM.16.M88.4 R112, [R138+0x7800] ;  /* 0x007800008a70783b */ /* 0x000fe20000000200 */
[----:B-1----:R-:W-:Y:S03]  /*1cc00*/  HMMA.16816.F32.BF16 R24, R20, R8, RZ ;  /* 0x000000081418723c */ /* 0x002fe600000418ff */
[----:B------:R-:W1:Y:S01]  /*1cc10*/  LDSM.16.M88.4 R48, [R84+0x3800] ;  /* 0x003800005430783b */ /* 0x000e620000000200 */
[----:B------:R-:W-:-:S02]  /*1cc20*/  IMAD.MOV.U32 R73, RZ, RZ, R58 ;  /* 0x000000ffff497224 */ /* 0x000fc400078e003a */
[----:B------:R-:W-:Y:S01]  /*1cc30*/  IMAD.MOV.U32 R74, RZ, RZ, R57 ;  /* 0x000000ffff4a7224 */ /* 0x000fe200078e0039 */
[----:B------:R-:W-:Y:S01]  /*1cc40*/  LDSM.16.M88.4 R96, [R84+0x7000] ;  /* 0x007000005460783b */ /* 0x000fe20000000200 */
[C---:B------:R-:W-:Y:S01]  /*1cc50*/  HMMA.16816.F32.BF16 R12, R20.reuse, R10, RZ ;  /* 0x0000000a140c723c */ /* 0x040fe200000418ff */
[----:B------:R-:W-:Y:S02]  /*1cc60*/  IMAD.MOV.U32 R75, RZ, RZ, R56 ;  /* 0x000000ffff4b7224 */ /* 0x000fe400078e0038 */
[----:B------:R-:W4:Y:S03]  /*1cc70*/  LDSM.16.M88.4 R56, [R84+0x3000] ;  /* 0x003000005438783b */ /* 0x000f260000000200 */
[----:B------:R-:W-:Y:S01]  /*1cc80*/  HMMA.16816.F32.BF16 R8, R20, R28, RZ ;  /* 0x0000001c1408723c */ /* 0x000fe200000418ff */
[----:B------:R-:W-:Y:S01]  /*1cc90*/  IMAD.MOV.U32 R252, RZ, RZ, R122 ;  /* 0x000000fffffc7224 */ /* 0x000fe200078e007a */
[----:B------:R-:W0:Y:S08]  /*1cca0*/  LDGDEPBAR ;  /* 0x00000000000079af */ /* 0x000e300000000000 */
[C---:B--2---:R-:W-:Y:S08]  /*1ccb0*/  HMMA.16816.F32.BF16 R44, R16.reuse, R32, R24 ;  /* 0x00000020102c723c */ /* 0x044ff00000041818 */
[C---:B------:R-:W-:Y:S06]  /*1ccc0*/  HMMA.16816.F32.BF16 R12, R16.reuse, R34, R12 ;  /* 0x00000022100c723c */ /* 0x040fec000004180c */
[----:B------:R-:W-:Y:S01]  /*1ccd0*/  HMMA.16816.F32.BF16 R8, R16, R60, R8 ;  /* 0x0000003c1008723c */ /* 0x000fe20000041808 */
[----:B------:R-:W-:-:S02]  /*1cce0*/  IMAD.MOV.U32 R128, RZ, RZ, R79 ;  /* 0x000000ffff807224 */ /* 0x000fc400078e004f */
[----:B------:R-:W-:Y:S02]  /*1ccf0*/  IMAD.MOV.U32 R129, RZ, RZ, R78 ;  /* 0x000000ffff817224 */ /* 0x000fe400078e004e */
[----:B------:R-:W-:Y:S01]  /*1cd00*/  IMAD.MOV.U32 R130, RZ, RZ, R77 ;  /* 0x000000ffff827224 */ /* 0x000fe200078e004d */
[----:B------:R-:W-:Y:S01]  /*1cd10*/  HMMA.16816.F32.BF16 R32, R20, R40, RZ ;  /* 0x000000281420723c */ /* 0x000fe200000418ff */
[----:B------:R-:W-:Y:S02]  /*1cd20*/  IMAD.MOV.U32 R131, RZ, RZ, R76 ;  /* 0x000000ffff837224 */ /* 0x000fe400078e004c */
[----:B------:R-:W-:Y:S01]  /*1cd30*/  LDSM.16.M88.4 R76, [R138+0x5000] ;  /* 0x005000008a4c783b */ /* 0x000fe20000000200 */
[----:B------:R-:W-:Y:S02]  /*1cd40*/  IMAD.MOV.U32 R226, RZ, RZ, R47 ;  /* 0x000000ffffe27224 */ /* 0x000fe400078e002f */
[----:B------:R-:W-:Y:S02]  /*1cd50*/  IMAD.MOV.U32 R195, RZ, RZ, R45 ;  /* 0x000000ffffc37224 */ /* 0x000fe400078e002d */
[----:B------:R-:W-:-:S02]  /*1cd60*/  IMAD.MOV.U32 R194, RZ, RZ, R46 ;  /* 0x000000ffffc27224 */ /* 0x000fc400078e002e */
[----:B------:R-:W-:Y:S02]  /*1cd70*/  IMAD.MOV.U32 R221, RZ, RZ, R44 ;  /* 0x000000ffffdd7224 */ /* 0x000fe400078e002c */
[C---:B------:R-:W-:Y:S01]  /*1cd80*/  HMMA.16816.F32.BF16 R44, R20.reuse, R30, RZ ;  /* 0x0000001e142c723c */ /* 0x040fe200000418ff */
[----:B------:R-:W-:Y:S01]  /*1cd90*/  IMAD.MOV.U32 R191, RZ, RZ, R12 ;  /* 0x000000ffffbf7224 */ /* 0x000fe200078e000c */
[----:B------:R-:W-:Y:S01]  /*1cda0*/  MOV R174, R14 ;  /* 0x0000000e00ae7202 */ /* 0x000fe20000000f00 */
[----:B------:R-:W-:Y:S02]  /*1cdb0*/  IMAD.MOV.U32 R175, RZ, RZ, R13 ;  /* 0x000000ffffaf7224 */ /* 0x000fe400078e000d */
[----:B------:R-:W-:Y:S01]  /*1cdc0*/  IMAD.MOV.U32 R37, RZ, RZ, R15 ;  /* 0x000000ffff257224 */ /* 0x000fe200078e000f */
[C---:B------:R-:W-:Y:S01]  /*1cdd0*/  HMMA.16816.F32.BF16 R28, R20.reuse, R42, RZ ;  /* 0x0000002a141c723c */ /* 0x040fe200000418ff */
[----:B------:R-:W2:Y:S05]  /*1cde0*/  LDSM.16.M88.4 R40, [R138+0x4800] ;  /* 0x004800008a28783b */ /* 0x000eaa0000000200 */
[C---:B---3--:R-:W-:Y:S06]  /*1cdf0*/  HMMA.16816.F32.BF16 R24, R20.reuse, R52, RZ ;  /* 0x000000341418723c */ /* 0x048fec00000418ff */
[----:B------:R-:W-:Y:S01]  /*1ce00*/  HMMA.16816.F32.BF16 R12, R20, R54, RZ ;  /* 0x00000036140c723c */ /* 0x000fe200000418ff */
[----:B------:R-:W-:-:S02]  /*1ce10*/  IMAD.MOV.U32 R120, RZ, RZ, R8 ;  /* 0x000000ffff787224 */ /* 0x000fc400078e0008 */
[----:B------:R-:W-:Y:S02]  /*1ce20*/  IMAD.MOV.U32 R36, RZ, RZ, R9 ;  /* 0x000000ffff247224 */ /* 0x000fe400078e0009 */
[----:B------:R-:W-:Y:S02]  /*1ce30*/  IMAD.MOV.U32 R6, RZ, RZ, R10 ;  /* 0x000000ffff067224 */ /* 0x000fe400078e000a */
[----:B------:R-:W-:Y:S02]  /*1ce40*/  IMAD.MOV.U32 R0, RZ, RZ, R11 ;  /* 0x000000ffff007224 */ /* 0x000fe400078e000b */
[----:B------:R-:W-:Y:S01]  /*1ce50*/  HMMA.16816.F32.BF16 R8, R20, R64, RZ ;  /* 0x000000401408723c */ /* 0x000fe200000418ff */
[----:B------:R-:W-:Y:S01]  /*1ce60*/  MOV R179, R71 ;  /* 0x0000004700b37202 */ /* 0x000fe20000000f00 */
[----:B------:R-:W-:Y:S02]  /*1ce70*/  IMAD.MOV.U32 R196, RZ, RZ, R70 ;  /* 0x000000ffffc47224 */ /* 0x000fe400078e0046 */
[----:B------:R-:W-:-:S02]  /*1ce80*/  IMAD.MOV.U32 R197, RZ, RZ, R69 ;  /* 0x000000ffffc57224 */ /* 0x000fc400078e0045 */
[----:B------:R-:W-:Y:S02]  /*1ce90*/  IMAD.MOV.U32 R198, RZ, RZ, R68 ;  /* 0x000000ffffc67224 */ /* 0x000fe400078e0044 */
[----:B------:R-:W3:Y:S01]  /*1cea0*/  LDSM.16.M88.4 R68, [R84+0x5000] ;  /* 0x005000005444783b */ /* 0x000ee20000000200 */
[----:B-1----:R-:W-:Y:S01]  /*1ceb0*/  HMMA.16816.F32.BF16 R212, R16, R48, R24 ;  /* 0x0000003010d4723c */ /* 0x002fe20000041818 */
[----:B------:R-:W-:Y:S02]  /*1cec0*/  IMAD.MOV.U32 R86, RZ, RZ, R83 ;  /* 0x000000ffff567224 */ /* 0x000fe400078e0053 */
[----:B------:R-:W-:-:S03]  /*1ced0*/  IMAD.MOV.U32 R87, RZ, RZ, R82 ;  /* 0x000000ffff577224 */ /* 0x000fc600078e0052 */
[C---:B------:R-:W-:Y:S01]  /*1cee0*/  HMMA.16816.F32.BF16 R208, R16.reuse, R50, R12 ;  /* 0x0000003210d0723c */ /* 0x040fe2000004180c */
[----:B------:R-:W1:Y:S01]  /*1cef0*/  LDSM.16.M88.4 R48, [R84+0x6000] ;  /* 0x006000005430783b */ /* 0x000e620000000200 */
[----:B------:R-:W-:Y:S02]  /*1cf00*/  IMAD.MOV.U32 R121, RZ, RZ, R81 ;  /* 0x000000ffff797224 */ /* 0x000fe400078e0051 */
[----:B------:R-:W-:Y:S02]  /*1cf10*/  IMAD.MOV.U32 R123, RZ, RZ, R80 ;  /* 0x000000ffff7b7224 */ /* 0x000fe400078e0050 */
[----:B------:R-:W5:Y:S01]  /*1cf20*/  LDSM.16.M88.4 R80, [R138+0x5800] ;  /* 0x005800008a50783b */ /* 0x000f620000000200 */
[----:B------:R-:W-:Y:S01]  /*1cf30*/  HMMA.16816.F32.BF16 R248, R16, R62, R44 ;  /* 0x0000003e10f8723c */ /* 0x000fe2000004182c */
[----:B------:R-:W-:Y:S02]  /*1cf40*/  IMAD.MOV.U32 R176, RZ, RZ, R75 ;  /* 0x000000ffffb07224 */ /* 0x000fe400078e004b */
[----:B------:R-:W-:-:S02]  /*1cf50*/  IMAD.MOV.U32 R85, RZ, RZ, R74 ;  /* 0x000000ffff557224 */ /* 0x000fc400078e004a */
[----:B------:R-:W-:Y:S01]  /*1cf60*/  IMAD.MOV.U32 R177, RZ, RZ, R73 ;  /* 0x000000ffffb17224 */ /* 0x000fe200078e0049 */
[----:B----4-:R-:W-:Y:S01]  /*1cf70*/  HMMA.16816.F32.BF16 R232, R16, R56, R32 ;  /* 0x0000003810e8723c */ /* 0x010fe20000041820 */
[----:B------:R-:W-:Y:S02]  /*1cf80*/  IMAD.MOV.U32 R178, RZ, RZ, R72 ;  /* 0x000000ffffb27224 */ /* 0x000fe400078e0048 */
[----:B------:R-:W4:Y:S03]  /*1cf90*/  LDSM.16.M88.4 R72, [R84+0x4800] ;  /* 0x004800005448783b */ /* 0x000f260000000200 */
[C---:B--2---:R-:W-:Y:S06]  /*1cfa0*/  HMMA.16816.F32.BF16 R52, R20.reuse, R40, RZ ;  /* 0x000000281434723c */ /* 0x044fec00000418ff */
[----:B------:R-:W-:Y:S06]  /*1cfb0*/  HMMA.16816.F32.BF16 R44, R20, R42, RZ ;  /* 0x0000002a142c723c */ /* 0x000fec00000418ff */
[----:B------:R-:W-:Y:S06]  /*1cfc0*/  HMMA.16816.F32.BF16 R204, R16, R88, R8 ;  /* 0x0000005810cc723c */ /* 0x000fec0000041808 */
[C---:B------:R-:W-:Y:S06]  /*1cfd0*/  HMMA.16816.F32.BF16 R40, R20.reuse, R76, RZ ;  /* 0x0000004c1428723c */ /* 0x040fec00000418ff */
[C---:B------:R-:W-:Y:S01]  /*1cfe0*/  HMMA.16816.F32.BF16 R32, R20.reuse, R78, RZ ;  /* 0x0000004e1420723c */ /* 0x040fe200000418ff */
[----:B------:R-:W-:Y:S05]  /*1cff0*/  LDSM.16.M88.4 R76, [R138+0x7000] ;  /* 0x007000008a4c783b */ /* 0x000fea0000000200 */
[C---:B------:R-:W-:Y:S06]  /*1d000*/  HMMA.16816.F32.BF16 R12, R20.reuse, R92, RZ ;  /* 0x0000005c140c723c */ /* 0x040fec00000418ff */
[----:B------:R-:W-:Y:S06]  /*1d010*/  HMMA.16816.F32.BF16 R8, R20, R94, RZ ;  /* 0x0000005e1408723c */ /* 0x000fec00000418ff */
[----:B------:R-:W-:Y:S01]  /*1d020*/  HMMA.16816.F32.BF16 R216, R16, R58, R28 ;  /* 0x0000003a10d8723c */ /* 0x000fe2000004181c */
[----:B------:R-:W-:Y:S01]  /*1d030*/  LDSM.16.M88.4 R56, [R138+0x6800] ;  /* 0x006800008a38783b */ /* 0x000fe20000000200 */
[----:B------:R-:W-:-:S02]  /*1d040*/  IMAD.MOV.U32 R3, RZ, RZ, R128 ;  /* 0x000000ffff037224 */ /* 0x000fc400078e0080 */
[----:B------:R-:W-:Y:S01]  /*1d050*/  IMAD.MOV.U32 R220, RZ, RZ, R123 ;  /* 0x000000ffffdc7224 */ /* 0x000fe200078e007b */
[----:B------:R-:W-:Y:S01]  /*1d060*/  LDSM.16.M88.4 R92, [R138+0x9000] ;  /* 0x009000008a5c783b */ /* 0x000fe20000000200 */
[----:B------:R-:W-:Y:S03]  /*1d070*/  HMMA.16816.F32.BF16 R60, R20, R66, RZ ;  /* 0x00000042143c723c */ /* 0x000fe600000418ff */
[----:B------:R-:W2:Y:S03]  /*1d080*/  LDSM.16.M88.4 R64, [R84+0x5800] ;  /* 0x005800005440783b */ /* 0x000ea60000000200 */
[C---:B---3--:R-:W-:Y:S01]  /*1d090*/  HMMA.16816.F32.BF16 R100, R16.reuse, R68, R40 ;  /* 0x000000441064723c */ /* 0x048fe20000041828 */
[----:B------:R-:W-:Y:S05]  /*1d0a0*/  LDSM.16.M88.4 R40, [R196] ;  /* 0x00000000c428783b */ /* 0x000fea0000000200 */
[C---:B------:R-:W-:Y:S01]  /*1d0b0*/  HMMA.16816.F32.BF16 R104, R16.reuse, R70, R32 ;  /* 0x000000461068723c */ /* 0x040fe20000041820 */
[----:B------:R-:W3:Y:S04]  /*1d0c0*/  LDSM.16.M88.4 R68, [R84+0x7800] ;  /* 0x007800005444783b */ /* 0x000ee80000000200 */
[----:B------:R-:W-:Y:S01]  /*1d0d0*/  LDSM.16.M88.4 R32, [R179] ;  /* 0x00000000b320783b */ /* 0x000fe20000000200 */
[C---:B-1----:R-:W-:Y:S03]  /*1d0e0*/  HMMA.16816.F32.BF16 R236, R16.reuse, R48, R12 ;  /* 0x0000003010ec723c */ /* 0x042fe6000004180c */
[----:B------:R-:W-:Y:S03]  /*1d0f0*/  LDSM.16.M88.4 R12, [R2] ;  /* 0x00000000020c783b */ /* 0x000fe60000000200 */
[----:B------:R-:W-:Y:S01]  /*1d100*/  HMMA.16816.F32.BF16 R228, R16, R50, R8 ;  /* 0x0000003210e4723c */ /* 0x000fe20000041808 */
[----:B------:R-:W1:Y:S05]  /*1d110*/  LDSM.16.M88.4 R48, [R198] ;  /* 0x00000000c630783b */ /* 0x000e6a0000000200 */
[C---:B-----5:R-:W-:Y:S06]  /*1d120*/  HMMA.16816.F32.BF16 R28, R20.reuse, R80, RZ ;  /* 0x00000050141c723c */ /* 0x060fec00000418ff */
[----:B------:R-:W-:Y:S01]  /*1d130*/  HMMA.16816.F32.BF16 R24, R20, R82, RZ ;  /* 0x000000521418723c */ /* 0x000fe200000418ff */
[----:B------:R-:W5:Y:S05]  /*1d140*/  LDSM.16.M88.4 R80, [R84+0x6800] ;  /* 0x006800005450783b */ /* 0x000f6a0000000200 */
[----:B----4-:R-:W-:Y:S06]  /*1d150*/  HMMA.16816.F32.BF16 R116, R16, R72, R52 ;  /* 0x000000481074723c */ /* 0x010fec0000041834 */
[----:B------:R-:W-:Y:S06]  /*1d160*/  HMMA.16816.F32.BF16 R52, R20, R114, RZ ;  /* 0x000000721434723c */ /* 0x000fec00000418ff */
[C---:B--2---:R-:W-:Y:S01]  /*1d170*/  HMMA.16816.F32.BF16 R244, R16.reuse, R64, R28 ;  /* 0x0000004010f4723c */ /* 0x044fe2000004181c */
[----:B------:R-:W2:Y:S05]  /*1d180*/  LDSM.16.M88.4 R28, [R178] ;  /* 0x00000000b21c783b */ /* 0x000eaa0000000200 */
[----:B------:R-:W-:Y:S06]  /*1d190*/  HMMA.16816.F32.BF16 R240, R16, R66, R24 ;  /* 0x0000004210f0723c */ /* 0x000fec0000041818 */
[C---:B------:R-:W-:Y:S06]  /*1d1a0*/  HMMA.16816.F32.BF16 R24, R20.reuse, R56, RZ ;  /* 0x000000381418723c */ /* 0x040fec00000418ff */
[C---:B------:R-:W-:Y:S06]  /*1d1b0*/  HMMA.16816.F32.BF16 R8, R20.reuse, R58, RZ ;  /* 0x0000003a1408723c */ /* 0x040fec00000418ff */
[----:B------:R-:W-:Y:S06]  /*1d1c0*/  HMMA.16816.F32.BF16 R56, R20, R112, RZ ;  /* 0x000000701438723c */ /* 0x000fec00000418ff */
[----:B---3--:R-:W-:Y:S06]  /*1d1d0*/  HMMA.16816.F32.BF16 R112, R16, R70, R52 ;  /* 0x000000461070723c */ /* 0x008fec0000041834 */
[----:B-1----:R-:W-:Y:S06]  /*1d1e0*/  HMMA.16816.F32.BF16 R52, R12, R50, R248 ;  /* 0x000000320c34723c */ /* 0x002fec00000418f8 */
[C---:B------:R-:W-:Y:S01]  /*1d1f0*/  HMMA.16816.F32.BF16 R124, R16.reuse, R90, R60 ;  /* 0x0000005a107c723c */ /* 0x040fe2000004183c */
[----:B------:R-:W-:Y:S05]  /*1d200*/  LDSM.16.M88.4 R88, [R138+0x8800] ;  /* 0x008800008a58783b */ /* 0x000fea0000000200 */
[----:B------:R-:W-:Y:S01]  /*1d210*/  HMMA.16816.F32.BF16 R108, R16, R74, R44 ;  /* 0x0000004a106c723c */ /* 0x000fe2000004182c */
[----:B------:R-:W1:Y:S04]  /*1d220*/  LDSM.16.M88.4 R72, [R177] ;  /* 0x00000000b148783b */ /* 0x000e680000000200 */
[----:B------:R3:W4:Y:S01]  /*1d230*/  LDSM.16.M88.4 R44, [R197] ;  /* 0x00000000c52c783b */ /* 0x0007220000000200 */
[----:B------:R-:W-:Y:S06]  /*1d240*/  HMMA.16816.F32.BF16 R204, R12, R32, R204 ;  /* 0x000000200ccc723c */ /* 0x000fec00000418cc */
[----:B------:R-:W-:Y:S01]  /*1d250*/  IMAD.MOV.U32 R2, RZ, RZ, R55 ;  /* 0x000000ffff027224 */ /* 0x000fe200078e0037 */
[C---:B-----5:R-:W-:Y:S01]  /*1d260*/  HMMA.16816.F32.BF16 R200, R16.reuse, R80, R24 ;  /* 0x0000005010c8723c */ /* 0x060fe20000041818 */
[----:B------:R-:W-:Y:S01]  /*1d270*/  IMAD.MOV.U32 R227, RZ, RZ, R121 ;  /* 0x000000ffffe37224 */ /* 0x000fe200078e0079 */
[----:B------:R-:W5:Y:S04]  /*1d280*/  LDSM.16.M88.4 R24, [R138+0x8000] ;  /* 0x008000008a18783b */ /* 0x000f680000000200 */
[----:B---3--:R-:W-:Y:S07]  /*1d290*/  HMMA.16816.F32.BF16 R196, R16, R82, R8 ;  /* 0x0000005210c4723c */ /* 0x008fee0000041808 */
[----:B------:R-:W-:-:S02]  /*1d2a0*/  IMAD.MOV.U32 R9, RZ, RZ, R36 ;  /* 0x000000ffff097224 */ /* 0x000fc400078e0024 */
[----:B------:R-:W-:Y:S02]  /*1d2b0*/  IMAD.MOV.U32 R10, RZ, RZ, R6 ;  /* 0x000000ffff0a7224 */ /* 0x000fe400078e0006 */
[----:B------:R-:W-:Y:S02]  /*1d2c0*/  IMAD.MOV.U32 R11, RZ, RZ, R0 ;  /* 0x000000ffff0b7224 */ /* 0x000fe400078e0000 */
[----:B------:R-:W-:Y:S02]  /*1d2d0*/  IMAD.MOV.U32 R36, RZ, RZ, R53 ;  /* 0x000000ffff247224 */ /* 0x000fe400078e0035 */
[----:B------:R-:W-:Y:S02]  /*1d2e0*/  IMAD.MOV.U32 R6, RZ, RZ, R54 ;  /* 0x000000ffff067224 */ /* 0x000fe400078e0036 */
[----:B------:R-:W-:Y:S02]  /*1d2f0*/  IMAD.MOV.U32 R0, RZ, RZ, R52 ;  /* 0x000000ffff007224 */ /* 0x000fe400078e0034 */
[----:B------:R-:W-:Y:S01]  /*1d300*/  HMMA.16816.F32.BF16 R52, R12, R34, R124 ;  /* 0x000000220c34723c */ /* 0x000fe2000004187c */
[----:B------:R-:W-:-:S05]  /*1d310*/  IMAD.MOV.U32 R8, RZ, RZ, R120 ;  /* 0x000000ffff087224 */ /* 0x000fca00078e0078 */
[C---:B--2---:R-:W-:Y:S06]  /*1d320*/  HMMA.16816.F32.BF16 R32, R12.reuse, R28, R116 ;  /* 0x0000001c0c20723c */ /* 0x044fec0000041874 */
[C---:B------:R-:W-:Y:S06]  /*1d330*/  HMMA.16816.F32.BF16 R28, R12.reuse, R30, R108 ;  /* 0x0000001e0c1c723c */ /* 0x040fec000004186c */
[----:B------:R-:W-:Y:S06]  /*1d340*/  HMMA.16816.F32.BF16 R80, R12, R48, R8 ;  /* 0x000000300c50723c */ /* 0x000fec0000041808 */
[----:B------:R-:W-:Y:S07]  /*1d350*/  HMMA.16816.F32.BF16 R64, R20, R76, RZ ;  /* 0x0000004c1440723c */ /* 0x000fee00000418ff */
[----:B------:R-:W-:-:S05]  /*1d360*/  IMAD.MOV.U32 R76, RZ, RZ, R131 ;  /* 0x000000ffff4c7224 */ /* 0x000fca00078e0083 */
[----:B------:R-:W-:Y:S02]  /*1d370*/  IMAD.MOV.U32 R119, RZ, RZ, R28 ;  /* 0x000000ffff777224 */ /* 0x000fe400078e001c */
[----:B------:R-:W-:Y:S02]  /*1d380*/  IMAD.MOV.U32 R118, RZ, RZ, R29 ;  /* 0x000000ffff767224 */ /* 0x000fe400078e001d */
[----:B------:R-:W-:Y:S02]  /*1d390*/  IMAD.MOV.U32 R117, RZ, RZ, R30 ;  /* 0x000000ffff757224 */ /* 0x000fe400078e001e */
[----:B------:R-:W-:Y:S02]  /*1d3a0*/  IMAD.MOV.U32 R116, RZ, RZ, R31 ;  /* 0x000000ffff747224 */ /* 0x000fe400078e001f */
[----:B-1----:R-:W-:Y:S01]  /*1d3b0*/  HMMA.16816.F32.BF16 R28, R12, R72, R100 ;  /* 0x000000480c1c723c */ /* 0x002fe20000041864 */
[----:B------:R-:W-:Y:S01]  /*1d3c0*/  IMAD.MOV.U32 R48, RZ, RZ, R82 ;  /* 0x000000ffff307224 */ /* 0x000fe200078e0052 */
[----:B------:R-:W-:Y:S01]  /*1d3d0*/  MOV R9, R80 ;  /* 0x0000005000097202 */ /* 0x000fe20000000f00 */
[----:B------:R-:W-:-:S02]  /*1d3e0*/  IMAD.MOV.U32 R10, RZ, RZ, R83 ;  /* 0x000000ffff0a7224 */ /* 0x000fc400078e0053 */
[----:B------:R-:W-:Y:S02]  /*1d3f0*/  IMAD.MOV.U32 R8, RZ, RZ, R81 ;  /* 0x000000ffff087224 */ /* 0x000fe400078e0051 */
[----:B------:R-:W-:Y:S02]  /*1d400*/  IMAD.MOV.U32 R81, RZ, RZ, R76 ;  /* 0x000000ffff517224 */ /* 0x000fe400078e004c */
[----:B------:R-:W-:Y:S02]  /*1d410*/  IMAD.MOV.U32 R80, RZ, RZ, R3 ;  /* 0x000000ffff507224 */ /* 0x000fe400078e0003 */
[----:B------:R-:W-:Y:S02]  /*1d420*/  IMAD.MOV.U32 R83, RZ, RZ, R220 ;  /* 0x000000ffff537224 */ /* 0x000fe400078e00dc */
[----:B------:R-:W-:Y:S01]  /*1d430*/  IMAD.MOV.U32 R82, RZ, RZ, R227 ;  /* 0x000000ffff527224 */ /* 0x000fe200078e00e3 */
[----:B------:R-:W-:Y:S01]  /*1d440*/  HMMA.16816.F32.BF16 R120, R16, R68, R56 ;  /* 0x000000441078723c */ /* 0x000fe20000041838 */
[----:B------:R-:W-:-:S05]  /*1d450*/  IMAD.MOV.U32 R49, RZ, RZ, R83 ;  /* 0x000000ffff317224 */ /* 0x000fca00078e0053 */
[----:B----4-:R-:W-:Y:S01]  /*1d460*/  HMMA.16816.F32.BF16 R232, R12, R44, R232 ;  /* 0x0000002c0ce8723c */ /* 0x010fe200000418e8 */
[----:B------:R-:W-:-:S05]  /*1d470*/  IMAD.MOV.U32 R59, RZ, RZ, R82 ;  /* 0x000000ffff3b7224 */ /* 0x000fca00078e0052 */
[----:B------:R-:W-:Y:S01]  /*1d480*/  HMMA.16816.F32.BF16 R212, R12, R40, R212 ;  /* 0x000000280cd4723c */ /* 0x000fe200000418d4 */
[----:B------:R-:W-:-:S06]  /*1d490*/  IMAD.MOV.U32 R45, RZ, RZ, R80 ;  /* 0x000000ffff2d7224 */ /* 0x000fcc00078e0050 */
[----:B------:R-:W-:Y:S02]  /*1d4a0*/  MOV R41, R81 ;  /* 0x0000005100297202 */ /* 0x000fe40000000f00 */
[----:B------:R-:W1:Y:S01]  /*1d4b0*/  LDSM.16.M88.4 R80, [R84+0x8800] ;  /* 0x008800005450783b */ /* 0x000e620000000200 */
[----:B------:R-:W-:Y:S01]  /*1d4c0*/  HMMA.16816.F32.BF16 R60, R20, R78, RZ ;  /* 0x0000004e143c723c */ /* 0x000fe200000418ff */
[----:B------:R-:W-:Y:S02]  /*1d4d0*/  IMAD.MOV.U32 R127, RZ, RZ, R28 ;  /* 0x000000ffff7f7224 */ /* 0x000fe400078e001c */
[----:B------:R-:W-:Y:S02]  /*1d4e0*/  IMAD.MOV.U32 R126, RZ, RZ, R29 ;  /* 0x000000ffff7e7224 */ /* 0x000fe400078e001d */
[----:B------:R-:W-:Y:S02]  /*1d4f0*/  IMAD.MOV.U32 R125, RZ, RZ, R30 ;  /* 0x000000ffff7d7224 */ /* 0x000fe400078e001e */
[----:B------:R-:W-:-:S02]  /*1d500*/  IMAD.MOV.U32 R124, RZ, RZ, R31 ;  /* 0x000000ffff7c7224 */ /* 0x000fc400078e001f */
[----:B------:R-:W-:Y:S01]  /*1d510*/  HMMA.16816.F32.BF16 R28, R12, R74, R104 ;  /* 0x0000004a0c1c723c */ /* 0x000fe20000041868 */
[----:B------:R-:W-:Y:S02]  /*1d520*/  IMAD.MOV.U32 R79, RZ, RZ, R176 ;  /* 0x000000ffff4f7224 */ /* 0x000fe400078e00b0 */
[----:B------:R-:W-:-:S03]  /*1d530*/  IMAD.MOV.U32 R77, RZ, RZ, R129 ;  /* 0x000000ffff4d7224 */ /* 0x000fc600078e0081 */
[----:B------:R-:W-:Y:S01]  /*1d540*/  HMMA.16816.F32.BF16 R176, R16, R96, R64 ;  /* 0x0000006010b0723c */ /* 0x000fe20000041840 */
[----:B------:R-:W-:Y:S01]  /*1d550*/  IMAD.MOV.U32 R78, RZ, RZ, R79 ;  /* 0x000000ffff4e7224 */ /* 0x000fe200078e004f */
[----:B------:R-:W-:Y:S01]  /*1d560*/  MOV R79, R226 ;  /* 0x000000e2004f7202 */ /* 0x000fe20000000f00 */
[----:B------:R-:W-:-:S03]  /*1d570*/  IMAD.MOV.U32 R11, RZ, RZ, R77 ;  /* 0x000000ffff0b7224 */ /* 0x000fc600078e004d */
[----:B------:R-:W-:Y:S01]  /*1d580*/  HMMA.16816.F32.BF16 R68, R20, R88, RZ ;  /* 0x000000581444723c */ /* 0x000fe200000418ff */
[----:B------:R-:W-:Y:S02]  /*1d590*/  IMAD.MOV.U32 R76, RZ, RZ, R195 ;  /* 0x000000ffff4c7224 */ /* 0x000fe400078e00c3 */
[----:B------:R-:W-:-:S03]  /*1d5a0*/  IMAD.MOV.U32 R77, RZ, RZ, R194 ;  /* 0x000000ffff4d7224 */ /* 0x000fc600078e00c2 */
[----:B------:R-:W-:Y:S01]  /*1d5b0*/  HMMA.16816.F32.BF16 R64, R20, R90, RZ ;  /* 0x0000005a1440723c */ /* 0x000fe200000418ff */
[----:B------:R-:W-:Y:S02]  /*1d5c0*/  IMAD.MOV.U32 R227, RZ, RZ, R33 ;  /* 0x000000ffffe37224 */ /* 0x000fe400078e0021 */
[----:B------:R-:W-:Y:S02]  /*1d5d0*/  IMAD.MOV.U32 R226, RZ, RZ, R34 ;  /* 0x000000ffffe27224 */ /* 0x000fe400078e0022 */
[----:B------:R-:W-:Y:S02]  /*1d5e0*/  IMAD.MOV.U32 R195, RZ, RZ, R35 ;  /* 0x000000ffffc37224 */ /* 0x000fe400078e0023 */
[----:B------:R-:W-:Y:S02]  /*1d5f0*/  IMAD.MOV.U32 R194, RZ, RZ, R32 ;  /* 0x000000ffffc27224 */ /* 0x000fe400078e0020 */
[----:B------:R-:W2:Y:S01]  /*1d600*/  LDSM.16.M88.4 R32, [R84+0x8000] ;  /* 0x008000005420783b */ /* 0x000ea20000000200 */
[----:B------:R-:W-:-:S02]  /*1d610*/  IMAD.MOV.U32 R73, RZ, RZ, R78 ;  /* 0x000000ffff497224 */ /* 0x000fc400078e004e */
[----:B------:R-:W-:Y:S02]  /*1d620*/  IMAD.MOV.U32 R108, RZ, RZ, R79 ;  /* 0x000000ffff6c7224 */ /* 0x000fe400078e004f */
[----:B------:R-:W-:Y:S02]  /*1d630*/  IMAD.MOV.U32 R109, RZ, RZ, R76 ;  /* 0x000000ffff6d7224 */ /* 0x000fe400078e004c */
[----:B------:R-:W-:Y:S01]  /*1d640*/  IMAD.MOV.U32 R110, RZ, RZ, R77 ;  /* 0x000000ffff6e7224 */ /* 0x000fe200078e004d */
[----:B------:R-:W-:Y:S01]  /*1d650*/  LDSM.16.M88.4 R72, [R73] ;  /* 0x000000004948783b */ /* 0x000fe20000000200 */
[----:B------:R-:W-:-:S03]  /*1d660*/  IMAD.MOV.U32 R4, RZ, RZ, R130 ;  /* 0x000000ffff047224 */ /* 0x000fc600078e0082 */
[----:B------:R-:W3:Y:S01]  /*1d670*/  LDSM.16.M88.4 R76, [R84+0x9000] ;  /* 0x00900000544c783b */ /* 0x000ee20000000200 */
[----:B------:R-:W-:Y:S01]  /*1d680*/  HMMA.16816.F32.BF16 R128, R16, R98, R60 ;  /* 0x000000621080723c */ /* 0x000fe2000004183c */
[----:B------:R-:W-:Y:S02]  /*1d690*/  IMAD.MOV.U32 R220, RZ, RZ, R252 ;  /* 0x000000ffffdc7224 */ /* 0x000fe400078e00fc */
[----:B------:R-:W-:Y:S01]  /*1d6a0*/  IMAD.MOV.U32 R252, RZ, RZ, R87 ;  /* 0x000000fffffc7224 */ /* 0x000fe200078e0057 */
[----:B------:R5:W-:Y:S01]  /*1d6b0*/  LDSM.16.M88.4 R96, [R11] ;  /* 0x000000000b60783b */ /* 0x000be20000000200 */
        /* <DEDUP_REMOVED lines=9> */
[----:B------:R4:W3:Y:S01]  /*1d750*/  LDSM.16.M88.4 R52, [R59] ;  /* 0x000000003b34783b */ /* 0x0008e20000000200 */
[----:B------:R-:W-:-:S02]  /*1d760*/  IMAD.MOV.U32 R101, RZ, RZ, R30 ;  /* 0x000000ffff657224 */ /* 0x000fc400078e001e */
[----:B------:R-:W-:Y:S02]  /*1d770*/  IMAD.MOV.U32 R100, RZ, RZ, R28 ;  /* 0x000000ffff647224 */ /* 0x000fe400078e001c */
[----:B------:R-:W-:Y:S01]  /*1d780*/  IMAD.MOV.U32 R221, RZ, RZ, R31 ;  /* 0x000000ffffdd7224 */ /* 0x000fe200078e001f */
[C---:B-----5:R-:W-:Y:S01]  /*1d790*/  HMMA.16816.F32.BF16 R8, R20.reuse, R24, RZ ;  /* 0x000000181408723c */ /* 0x060fe200000418ff */
[----:B------:R-:W-:Y:S02]  /*1d7a0*/  IMAD.MOV.U32 R250, RZ, RZ, R48 ;  /* 0x000000fffffa7224 */ /* 0x000fe400078e0030 */
[----:B------:R-:W-:Y:S03]  /*1d7b0*/  LDSM.16.M88.4 R48, [R49] ;  /* 0x000000003130783b */ /* 0x000fe60000000200 */
[----:B------:R-:W-:Y:S06]  /*1d7c0*/  HMMA.16816.F32.BF16 R28, R20, R26, RZ ;  /* 0x0000001a141c723c */ /* 0x000fec00000418ff */
[C---:B-1----:R-:W-:Y:S06]  /*1d7d0*/  HMMA.16816.F32.BF16 R68, R16.reuse, R80, R68 ;  /* 0x000000501044723c */ /* 0x042fec0000041844 */
[----:B------:R-:W-:Y:S01]  /*1d7e0*/  HMMA.16816.F32.BF16 R64, R16, R82, R64 ;  /* 0x000000521040723c */ /* 0x000fe20000041840 */
[----:B------:R-:W1:Y:S05]  /*1d7f0*/  LDSM.16.M88.4 R80, [R138+0x9800] ;  /* 0x009800008a50783b */ /* 0x000e6a0000000200 */
[C---:B------:R-:W-:Y:S06]  /*1d800*/  HMMA.16816.F32.BF16 R60, R20.reuse, R92, RZ ;  /* 0x0000005c143c723c */ /* 0x040fec00000418ff */
[----:B----4-:R-:W-:Y:S06]  /*1d810*/  HMMA.16816.F32.BF16 R56, R20, R94, RZ ;  /* 0x0000005e1438723c */ /* 0x010fec00000418ff */
[C---:B--2---:R-:W-:Y:S06]  /*1d820*/  HMMA.16816.F32.BF16 R24, R16.reuse, R32, R8 ;  /* 0x000000201018723c */ /* 0x044fec0000041808 */
[----:B------:R-:W-:Y:S06]  /*1d830*/  HMMA.16816.F32.BF16 R8, R16, R34, R28 ;  /* 0x000000221008723c */ /* 0x000fec000004181c */
[C---:B------:R-:W-:Y:S01]  /*1d840*/  HMMA.16816.F32.BF16 R216, R12.reuse, R46, R216 ;  /* 0x0000002e0cd8723c */ /* 0x040fe200000418d8 */
[----:B------:R-:W2:Y:S05]  /*1d850*/  LDSM.16.M88.4 R44, [R45] ;  /* 0x000000002d2c783b */ /* 0x000eaa0000000200 */
[----:B------:R-:W-:Y:S01]  /*1d860*/  HMMA.16816.F32.BF16 R208, R12, R42, R208 ;  /* 0x0000002a0cd0723c */ /* 0x000fe200000418d0 */
[----:B------:R-:W4:Y:S01]  /*1d870*/  LDSM.16.M88.4 R40, [R41] ;  /* 0x000000002928783b */ /* 0x000f220000000200 */
[----:B------:R-:W-:-:S04]  /*1d880*/  IMAD.MOV.U32 R90, RZ, RZ, R107 ;  /* 0x000000ffff5a7224 */ /* 0x000fc800078e006b */
[C---:B---3--:R-:W-:Y:S06]  /*1d890*/  HMMA.16816.F32.BF16 R60, R16.reuse, R76, R60 ;  /* 0x0000004c103c723c */ /* 0x048fec000004183c */
[----:B------:R-:W-:Y:S01]  /*1d8a0*/  HMMA.16816.F32.BF16 R76, R16, R78, R56 ;  /* 0x0000004e104c723c */ /* 0x000fe20000041838 */
[----:B------:R-:W-:-:S06]  /*1d8b0*/  IMAD.MOV.U32 R34, RZ, RZ, R36 ;  /* 0x000000ffff227224 */ /* 0x000fcc00078e0024 */
[----:B------:R-:W-:Y:S01]  /*1d8c0*/  IMAD.MOV.U32 R58, RZ, RZ, R4 ;  /* 0x000000ffff3a7224 */ /* 0x000fe200078e0004 */
[----:B------:R-:W-:Y:S01]  /*1d8d0*/  HMMA.16816.F32.BF16 R104, R12, R54, R228 ;  /* 0x000000360c68723c */ /* 0x000fe200000418e4 */
[----:B------:R-:W-:Y:S02]  /*1d8e0*/  IMAD.MOV.U32 R32, RZ, RZ, R108 ;  /* 0x000000ffff207224 */ /* 0x000fe400078e006c */
[----:B------:R-:W-:-:S04]  /*1d8f0*/  IMAD.MOV.U32 R30, RZ, RZ, R109 ;  /* 0x000000ffff1e7224 */ /* 0x000fc800078e006d */
[----:B------:R-:W-:Y:S02]  /*1d900*/  IMAD.MOV.U32 R231, RZ, RZ, R58 ;  /* 0x000000ffffe77224 */ /* 0x000fe400078e003a */
[----:B------:R-:W-:Y:S02]  /*1d910*/  IMAD.MOV.U32 R31, RZ, RZ, R110 ;  /* 0x000000ffff1f7224 */ /* 0x000fe400078e006e */
[----:B------:R-:W-:Y:S02]  /*1d920*/  IMAD.MOV.U32 R29, RZ, RZ, R111 ;  /* 0x000000ffff1d7224 */ /* 0x000fe400078e006f */
[----:B-1----:R-:W-:Y:S01]  /*1d930*/  IMAD.MOV.U32 R57, RZ, RZ, R80 ;  /* 0x000000ffff397224 */ /* 0x002fe200078e0050 */
[----:B------:R-:W-:Y:S01]  /*1d940*/  HMMA.16816.F32.BF16 R108, R12, R50, R196 ;  /* 0x000000320c6c723c */ /* 0x000fe200000418c4 */
[----:B------:R-:W-:Y:S02]  /*1d950*/  IMAD.MOV.U32 R56, RZ, RZ, R81 ;  /* 0x000000ffff387224 */ /* 0x000fe400078e0051 */
[----:B------:R-:W-:-:S02]  /*1d960*/  IMAD.MOV.U32 R36, RZ, RZ, R82 ;  /* 0x000000ffff247224 */ /* 0x000fc400078e0052 */
[----:B------:R-:W-:Y:S02]  /*1d970*/  IMAD.MOV.U32 R4, RZ, RZ, R83 ;  /* 0x000000ffff047224 */ /* 0x000fe400078e0053 */
[C---:B------:R-:W-:Y:S01]  /*1d980*/  HMMA.16816.F32.BF16 R80, R12.reuse, R48, R200 ;  /* 0x000000300c50723c */ /* 0x040fe200000418c8 */
[----:B------:R1:W3:Y:S05]  /*1d990*/  LDSM.16.M88.4 R48, [R231] ;  /* 0x00000000e730783b */ /* 0x0002ea0000000200 */
[C---:B------:R-:W-:Y:S06]  /*1d9a0*/  HMMA.16816.F32.BF16 R8, R12.reuse, R74, R8 ;  /* 0x0000004a0c08723c */ /* 0x040fec0000041808 */
[----:B------:R-:W-:Y:S01]  /*1d9b0*/  HMMA.16816.F32.BF16 R24, R12, R72, R24 ;  /* 0x000000480c18723c */ /* 0x000fe20000041818 */
[----:B------:R-:W-:Y:S01]  /*1d9c0*/  IMAD.MOV.U32 R33, RZ, RZ, R103 ;  /* 0x000000ffff217224 */ /* 0x000fe200078e0067 */
[----:B------:R-:W-:Y:S01]  /*1d9d0*/  MOV R91, R100 ;  /* 0x00000064005b7202 */ /* 0x000fe20000000f00 */
[----:B------:R-:W-:-:S02]  /*1d9e0*/  IMAD.MOV.U32 R88, RZ, RZ, R102 ;  /* 0x000000ffff587224 */ /* 0x000fc400078e0066 */
[----:B------:R-:W-:Y:S02]  /*1d9f0*/  IMAD.MOV.U32 R89, RZ, RZ, R101 ;  /* 0x000000ffff597224 */ /* 0x000fe400078e0065 */
[----:B------:R-:W-:Y:S01]  /*1da00*/  HMMA.16816.F32.BF16 R100, R12, R52, R236 ;  /* 0x000000340c64723c */ /* 0x000fe200000418ec */
[----:B------:R-:W-:Y:S02]  /*1da10*/  IMAD.MOV.U32 R59, RZ, RZ, R0 ;  /* 0x000000ffff3b7224 */ /* 0x000fe400078e0000 */
[----:B------:R-:W-:-:S04]  /*1da20*/  IMAD.MOV.U32 R28, RZ, RZ, R2 ;  /* 0x000000ffff1c7224 */ /* 0x000fc800078e0002 */
[----:B------:R-:W-:Y:S02]  /*1da30*/  IMAD.MOV.U32 R239, RZ, RZ, R85 ;  /* 0x000000ffffef7224 */ /* 0x000fe400078e0055 */
[----:B------:R-:W-:Y:S02]  /*1da40*/  IMAD.MOV.U32 R35, RZ, RZ, R6 ;  /* 0x000000ffff237224 */ /* 0x000fe400078e0006 */
[----:B------:R-:W-:Y:S02]  /*1da50*/  IMAD.MOV.U32 R53, RZ, RZ, R239 ;  /* 0x000000ffff357224 */ /* 0x000fe400078e00ef */
[----:B------:R-:W-:Y:S02]  /*1da60*/  IMAD.MOV.U32 R236, RZ, RZ, R57 ;  /* 0x000000ffffec7224 */ /* 0x000fe400078e0039 */
[----:B------:R-:W-:Y:S02]  /*1da70*/  IMAD.MOV.U32 R238, RZ, RZ, R59 ;  /* 0x000000ffffee7224 */ /* 0x000fe400078e003b */
[----:B------:R-:W-:Y:S01]  /*1da80*/  IMAD.MOV.U32 R239, RZ, RZ, R34 ;  /* 0x000000ffffef7224 */ /* 0x000fe200078e0022 */
[----:B------:R-:W-:Y:S01]  /*1da90*/  HMMA.16816.F32.BF16 R92, R12, R96, R244 ;  /* 0x000000600c5c723c */ /* 0x000fe200000418f4 */
[----:B------:R-:W-:Y:S01]  /*1daa0*/  IMAD.MOV.U32 R237, RZ, RZ, R56 ;  /* 0x000000ffffed7224 */ /* 0x000fe200078e0038 */
[----:B------:R-:W5:Y:S01]  /*1dab0*/  LDSM.16.M88.4 R52, [R53] ;  /* 0x000000003534783b */ /* 0x000f620000000200 */
[----:B------:R-:W-:-:S02]  /*1dac0*/  IMAD.MOV.U32 R57, RZ, RZ, R28 ;  /* 0x000000ffff397224 */ /* 0x000fc400078e001c */
[----:B------:R-:W-:Y:S02]  /*1dad0*/  IMAD.MOV.U32 R58, RZ, RZ, R29 ;  /* 0x000000ffff3a7224 */ /* 0x000fe400078e001d */
[----:B------:R-:W-:Y:S02]  /*1dae0*/  IMAD.MOV.U32 R59, RZ, RZ, R30 ;  /* 0x000000ffff3b7224 */ /* 0x000fe400078e001e */
[----:B------:R-:W-:Y:S01]  /*1daf0*/  IMAD.MOV.U32 R34, RZ, RZ, R31 ;  /* 0x000000ffff227224 */ /* 0x000fe200078e001f */
[----:B------:R-:W-:Y:S01]  /*1db00*/  HMMA.16816.F32.BF16 R96, R12, R98, R240 ;  /* 0x000000620c60723c */ /* 0x000fe200000418f0 */
[----:B------:R-:W-:Y:S02]  /*1db10*/  IMAD.MOV.U32 R28, RZ, RZ, R33 ;  /* 0x000000ffff1c7224 */ /* 0x000fe400078e0021 */
[----:B------:R-:W-:Y:S02]  /*1db20*/  IMAD.MOV.U32 R29, RZ, RZ, R90 ;  /* 0x000000ffff1d7224 */ /* 0x000fe400078e005a */
[----:B------:R-:W-:-:S02]  /*1db30*/  IMAD.MOV.U32 R30, RZ, RZ, R250 ;  /* 0x000000ffff1e7224 */ /* 0x000fc400078e00fa */
[----:B------:R-:W-:Y:S01]  /*1db40*/  IMAD.MOV.U32 R31, RZ, RZ, R251 ;  /* 0x000000ffff1f7224 */ /* 0x000fe200078e00fb */
[C---:B--2---:R-:W-:Y:S01]  /*1db50*/  HMMA.16816.F32.BF16 R240, R12.reuse, R46, R128 ;  /* 0x0000002e0cf0723c */ /* 0x044fe20000041880 */
[----:B------:R-:W-:Y:S01]  /*1db60*/  IMAD.MOV.U32 R56, RZ, RZ, R35 ;  /* 0x000000ffff387224 */ /* 0x000fe200078e0023 */
[----:B------:R-:W-:Y:S01]  /*1db70*/  MOV R33, R248 ;  /* 0x000000f800217202 */ /* 0x000fe20000000f00 */
[----:B------:R-:W-:Y:S02]  /*1db80*/  IMAD.MOV.U32 R35, RZ, RZ, R32 ;  /* 0x000000ffff237224 */ /* 0x000fe400078e0020 */
[----:B------:R-:W-:Y:S01]  /*1db90*/  IMAD.MOV.U32 R32, RZ, RZ, R249 ;  /* 0x000000ffff207224 */ /* 0x000fe200078e00f9 */
[----:B----4-:R-:W-:Y:S01]  /*1dba0*/  HMMA.16816.F32.BF16 R120, R12, R40, R120 ;  /* 0x000000280c78723c */ /* 0x010fe20000041878 */
[----:B------:R-:W-:Y:S01]  /*1dbb0*/  IMAD.MOV.U32 R129, RZ, RZ, R237 ;  /* 0x000000ffff817224 */ /* 0x000fe200078e00ed */
[----:B-1----:R-:W-:Y:S01]  /*1dbc0*/  MOV R231, R30 ;  /* 0x0000001e00e77202 */ /* 0x002fe20000000f00 */
[----:B------:R-:W-:-:S02]  /*1dbd0*/  IMAD.MOV.U32 R128, RZ, RZ, R236 ;  /* 0x000000ffff807224 */ /* 0x000fc400078e00ec */
[----:B------:R-:W-:Y:S01]  /*1dbe0*/  IMAD.MOV.U32 R237, RZ, RZ, R87 ;  /* 0x000000ffffed7224 */ /* 0x000fe200078e0057 */
[----:B------:R-:W-:Y:S01]  /*1dbf0*/  HMMA.16816.F32.BF16 R248, R12, R42, R112 ;  /* 0x0000002a0cf8723c */ /* 0x000fe20000041870 */
[----:B------:R-:W-:Y:S01]  /*1dc00*/  IMAD.MOV.U32 R229, RZ, RZ, R28 ;  /* 0x000000ffffe57224 */ /* 0x000fe200078e001c */
[----:B------:R-:W1:Y:S01]  /*1dc10*/  LDSM.16.M88.4 R40, [R139] ;  /* 0x000000008b28783b */ /* 0x000e620000000200 */
[----:B------:R-:W-:Y:S02]  /*1dc20*/  IMAD.MOV.U32 R230, RZ, RZ, R29 ;  /* 0x000000ffffe67224 */ /* 0x000fe400078e001d */
[----:B------:R-:W-:Y:S02]  /*1dc30*/  IMAD.MOV.U32 R236, RZ, RZ, R31 ;  /* 0x000000ffffec7224 */ /* 0x000fe400078e001f */
[----:B------:R-:W-:Y:S01]  /*1dc40*/  IMAD.MOV.U32 R113, RZ, RZ, R9 ;  /* 0x000000ffff717224 */ /* 0x000fe200078e0009 */
[----:B------:R-:W-:Y:S01]  /*1dc50*/  LDSM.16.M88.4 R28, [R184+0x1000] ;  /* 0x00100000b81c783b */ /* 0x000fe20000000200 */
[----:B------:R-:W-:-:S02]  /*1dc60*/  IMAD.MOV.U32 R112, RZ, RZ, R10 ;  /* 0x000000ffff707224 */ /* 0x000fc400078e000a */
[----:B------:R-:W-:Y:S02]  /*1dc70*/  IMAD.MOV.U32 R87, RZ, RZ, R8 ;  /* 0x000000ffff577224 */ /* 0x000fe400078e0008 */
[----:B------:R-:W-:Y:S02]  /*1dc80*/  IMAD.MOV.U32 R74, RZ, RZ, R11 ;  /* 0x000000ffff4a7224 */ /* 0x000fe400078e000b */
[----:B------:R-:W2:Y:S01]  /*1dc90*/  LDSM.16.M88.4 R8, [R187] ;  /* 0x00000000bb08783b */ /* 0x000ea20000000200 */
        /* <DEDUP_REMOVED lines=8> */
[----:B------:R-:W4:Y:S01]  /*1dd20*/  LDSM.16.M88.4 R32, [R184+0x800] ;  /* 0x00080000b820783b */ /* 0x000f220000000200 */
[----:B------:R-:W-:Y:S02]  /*1dd30*/  IMAD.MOV.U32 R73, RZ, RZ, R25 ;  /* 0x000000ffff497224 */ /* 0x000fe400078e0019 */
[----:B------:R-:W-:-:S02]  /*1dd40*/  IMAD.MOV.U32 R72, RZ, RZ, R26 ;  /* 0x000000ffff487224 */ /* 0x000fc400078e001a */
[----:B------:R-:W-:Y:S02]  /*1dd50*/  IMAD.MOV.U32 R3, RZ, RZ, R27 ;  /* 0x000000ffff037224 */ /* 0x000fe400078e001b */
[----:B------:R-:W4:Y:S01]  /*1dd60*/  LDSM.16.M88.4 R24, [R184+0x1800] ;  /* 0x00180000b818783b */ /* 0x000f220000000200 */
[C---:B---3--:R-:W-:Y:S06]  /*1dd70*/  HMMA.16816.F32.BF16 R60, R12.reuse, R48, R60 ;  /* 0x000000300c3c723c */ /* 0x048fec000004183c */
[----:B------:R-:W-:Y:S01]  /*1dd80*/  HMMA.16816.F32.BF16 R48, R12, R50, R76 ;  /* 0x000000320c30723c */ /* 0x000fe2000004184c */
[----:B------:R-:W-:-:S02]  /*1dd90*/  IMAD.MOV.U32 R197, RZ, RZ, R58 ;  /* 0x000000ffffc57224 */ /* 0x000fc400078e003a */
[----:B------:R-:W-:Y:S01]  /*1dda0*/  IMAD.MOV.U32 R198, RZ, RZ, R59 ;  /* 0x000000ffffc67224 */ /* 0x000fe200078e003b */
[----:B------:R-:W-:Y:S01]  /*1ddb0*/  MOV R0, R123 ;  /* 0x0000007b00007202 */ /* 0x000fe20000000f00 */
[----:B------:R-:W-:Y:S02]  /*1ddc0*/  IMAD.MOV.U32 R85, RZ, RZ, R120 ;  /* 0x000000ffff557224 */ /* 0x000fe400078e0078 */
[----:B------:R-:W-:Y:S02]  /*1ddd0*/  IMAD.MOV.U32 R6, RZ, RZ, R121 ;  /* 0x000000ffff067224 */ /* 0x000fe400078e0079 */
[----:B------:R-:W-:Y:S01]  /*1dde0*/  IMAD.MOV.U32 R2, RZ, RZ, R122 ;  /* 0x000000ffff027224 */ /* 0x000fe200078e007a */
[----:B------:R-:W-:Y:S01]  /*1ddf0*/  HMMA.16816.F32.BF16 R244, R12, R44, R176 ;  /* 0x0000002c0cf4723c */ /* 0x000fe200000418b0 */
[----:B------:R-:W-:Y:S01]  /*1de00*/  IMAD.MOV.U32 R120, RZ, RZ, R197 ;  /* 0x000000ffff787224 */ /* 0x000fe200078e00c5 */
[----:B------:R-:W3:Y:S01]  /*1de10*/  LDSM.16.M88.4 R176, [R84+0x9800] ;  /* 0x0098000054b0783b */ /* 0x000ee20000000200 */
[----:B------:R-:W-:-:S02]  /*1de20*/  IMAD.MOV.U32 R121, RZ, RZ, R198 ;  /* 0x000000ffff797224 */ /* 0x000fc400078e00c6 */
[----:B------:R-:W-:Y:S02]  /*1de30*/  IMAD.MOV.U32 R122, RZ, RZ, R199 ;  /* 0x000000ffff7a7224 */ /* 0x000fe400078e00c7 */
[----:B------:R-:W-:Y:S01]  /*1de40*/  IMAD.MOV.U32 R123, RZ, RZ, R228 ;  /* 0x000000ffff7b7224 */ /* 0x000fe200078e00e4 */
[----:B------:R-:W-:Y:S01]  /*1de50*/  HMMA.16816.F32.BF16 R44, R20, R128, RZ ;  /* 0x00000080142c723c */ /* 0x000fe200000418ff */
        /* <DEDUP_REMOVED lines=8> */
[----:B-----5:R-:W-:Y:S01]  /*1dee0*/  HMMA.16816.F32.BF16 R68, R12, R52, R68 ;  /* 0x000000340c44723c */ /* 0x020fe20000041844 */
[----:B------:R-:W-:Y:S01]  /*1def0*/  IMAD.MOV.U32 R197, RZ, RZ, R230 ;  /* 0x000000ffffc57224 */ /* 0x000fe200078e00e6 */
[----:B------:R-:W-:Y:S01]  /*1df00*/  MOV R230, R227 ;  /* 0x000000e300e67202 */ /* 0x000fe20000000f00 */
[----:B------:R-:W-:Y:S01]  /*1df10*/  IMAD.MOV.U32 R198, RZ, RZ, R231 ;  /* 0x000000ffffc67224 */ /* 0x000fe200078e00e7 */
[----:B------:R-:W-:Y:S01]  /*1df20*/  LDSM.16.M88.4 R56, [R184+0x2000] ;  /* 0x00200000b838783b */ /* 0x000fe20000000200 */
        /* <DEDUP_REMOVED lines=8> */
[----:B-1----:R-:W-:Y:S06]  /*1dfb0*/  HMMA.16816.F32.BF16 R48, R12, R40, R120 ;  /* 0x000000280c30723c */ /* 0x002fec0000041878 */
[----:B--2---:R-:W-:Y:S06]  /*1dfc0*/  HMMA.16816.F32.BF16 R120, R8, R28, R232 ;  /* 0x0000001c0878723c */ /* 0x004fec00000418e8 */
[----:B------:R-:W-:Y:S01]  /*1dfd0*/  HMMA.16816.F32.BF16 R64, R12, R54, R64 ;  /* 0x000000360c40723c */ /* 0x000fe20000041840 */
[----:B------:R-:W-:-:S02]  /*1dfe0*/  IMAD.MOV.U32 R232, RZ, RZ, R119 ;  /* 0x000000ffffe87224 */ /* 0x000fc400078e0077 */
[----:B------:R-:W-:Y:S02]  /*1dff0*/  IMAD.MOV.U32 R233, RZ, RZ, R118 ;  /* 0x000000ffffe97224 */ /* 0x000fe400078e0076 */
[----:B------:R-:W-:Y:S01]  /*1e000*/  IMAD.MOV.U32 R234, RZ, RZ, R117 ;  /* 0x000000ffffea7224 */ /* 0x000fe200078e0075 */
[----:B------:R-:W-:Y:S01]  /*1e010*/  HMMA.16816.F32.BF16 R52, R12, R42, R128 ;  /* 0x0000002a0c34723c */ /* 0x000fe20000041880 */
[----:B------:R-:W-:Y:S01]  /*1e020*/  IMAD.MOV.U32 R235, RZ, RZ, R116 ;  /* 0x000000ffffeb7224 */ /* 0x000fe200078e0074 */
[----:B------:R-:W-:Y:S04]  /*1e030*/  LDSM.16.M88.4 R40, [R184+0x4000] ;  /* 0x00400000b828783b */ /* 0x000fe80000000200 */
[C---:B------:R-:W-:Y:S01]  /*1e040*/  HMMA.16816.F32.BF16 R116, R8.reuse, R30, R216 ;  /* 0x0000001e0874723c */ /* 0x040fe200000418d8 */
[----:B------:R-:W-:Y:S05]  /*1e050*/  LDSM.16.M88.4 R28, [R184+0x3000] ;  /* 0x00300000b81c783b */ /* 0x000fea0000000200 */
[----:B----4-:R-:W-:Y:S01]  /*1e060*/  HMMA.16816.F32.BF16 R128, R8, R34, R200 ;  /* 0x000000220880723c */ /* 0x010fe200000418c8 */
[----:B------:R-:W-:-:S02]  /*1e070*/  IMAD.MOV.U32 R216, RZ, RZ, R127 ;  /* 0x000000ffffd87224 */ /* 0x000fc400078e007f */
[----:B------:R-:W-:Y:S02]  /*1e080*/  IMAD.MOV.U32 R217, RZ, RZ, R126 ;  /* 0x000000ffffd97224 */ /* 0x000fe400078e007e */
[----:B------:R-:W-:Y:S01]  /*1e090*/  IMAD.MOV.U32 R218, RZ, RZ, R125 ;  /* 0x000000ffffda7224 */ /* 0x000fe200078e007d */
[----:B------:R-:W-:Y:S01]  /*1e0a0*/  HMMA.16816.F32.BF16 R200, R8, R26, R208 ;  /* 0x0000001a08c8723c */ /* 0x000fe200000418d0 */
[----:B------:R-:W-:-:S05]  /*1e0b0*/  IMAD.MOV.U32 R219, RZ, RZ, R124 ;  /* 0x000000ffffdb7224 */ /* 0x000fca00078e007c */
[C---:B------:R-:W-:Y:S01]  /*1e0c0*/  HMMA.16816.F32.BF16 R124, R8.reuse, R24, R212 ;  /* 0x00000018087c723c */ /* 0x040fe200000418d4 */
[----:B------:R-:W1:Y:S01]  /*1e0d0*/  LDSM.16.M88.4 R24, [R184+0x3800] ;  /* 0x00380000b818783b */ /* 0x000e620000000200 */
[----:B------:R-:W-:Y:S01]  /*1e0e0*/  IMAD.MOV.U32 R79, RZ, RZ, R50 ;  /* 0x000000ffff4f7224 */ /* 0x000fe200078e0032 */
[----:B------:R-:W-:Y:S01]  /*1e0f0*/  MOV R77, R48 ;  /* 0x00000030004d7202 */ /* 0x000fe20000000f00 */
[----:B------:R-:W-:Y:S02]  /*1e100*/  IMAD.MOV.U32 R78, RZ, RZ, R51 ;  /* 0x000000ffff4e7224 */ /* 0x000fe400078e0033 */
[----:B------:R-:W-:Y:S01]  /*1e110*/  HMMA.16816.F32.BF16 R196, R8, R32, R196 ;  /* 0x0000002008c4723c */ /* 0x000fe200000418c4 */
[----:B------:R-:W-:Y:S01]  /*1e120*/  IMAD.MOV.U32 R76, RZ, RZ, R49 ;  /* 0x000000ffff4c7224 */ /* 0x000fe200078e0031 */
[----:B------:R-:W2:Y:S01]  /*1e130*/  LDSM.16.M88.4 R32, [R184+0x2800] ;  /* 0x00280000b820783b */ /* 0x000ea20000000200 */
[----:B------:R-:W-:-:S03]  /*1e140*/  IMAD.MOV.U32 R228, RZ, RZ, R229 ;  /* 0x000000ffffe47224 */ /* 0x000fc600078e00e5 */
[----:B---3--:R-:W-:Y:S01]  /*1e150*/  HMMA.16816.F32.BF16 R48, R16, R176, R44 ;  /* 0x000000b01030723c */ /* 0x008fe2000004182c */
[----:B------:R-:W3:Y:S01]  /*1e160*/  LDSM.16.M88.4 R44, [R184+0x4800] ;  /* 0x00480000b82c783b */ /* 0x000ee20000000200 */
[----:B------:R-:W-:Y:S02]  /*1e170*/  IMAD.MOV.U32 R229, RZ, RZ, R230 ;  /* 0x000000ffffe57224 */ /* 0x000fe400078e00e6 */
[----:B------:R-:W-:Y:S02]  /*1e180*/  IMAD.MOV.U32 R230, RZ, RZ, R231 ;  /* 0x000000ffffe67224 */ /* 0x000fe400078e00e7 */
[----:B------:R-:W-:Y:S02]  /*1e190*/  IMAD.MOV.U32 R231, RZ, RZ, R90 ;  /* 0x000000ffffe77224 */ /* 0x000fe400078e005a */
[----:B------:R-:W-:Y:S02]  /*1e1a0*/  IMAD.MOV.U32 R212, RZ, RZ, R91 ;  /* 0x000000ffffd47224 */ /* 0x000fe400078e005b */
[----:B------:R-:W-:-:S02]  /*1e1b0*/  IMAD.MOV.U32 R213, RZ, RZ, R88 ;  /* 0x000000ffffd57224 */ /* 0x000fc400078e0058 */
[----:B------:R-:W-:Y:S02]  /*1e1c0*/  IMAD.MOV.U32 R214, RZ, RZ, R89 ;  /* 0x000000ffffd67224 */ /* 0x000fe400078e0059 */
[----:B------:R4:W-:Y:S01]  /*1e1d0*/  LDSM.16.M88.4 R88, [R252] ;  /* 0x00000000fc58783b */ /* 0x0009e20000000200 */
[C---:B-1----:R-:W-:Y:S06]  /*1e1e0*/  HMMA.16816.F32.BF16 R92, R8.reuse, R24, R92 ;  /* 0x00000018085c723c */ /* 0x042fec000004185c */
[----:B------:R-:W-:Y:S01]  /*1e1f0*/  HMMA.16816.F32.BF16 R96, R8, R26, R96 ;  /* 0x0000001a0860723c */ /* 0x000fe20000041860 */
[----:B------:R-:W1:Y:S01]  /*1e200*/  LDSM.16.M88.4 R24, [R184+0x5000] ;  /* 0x00500000b818783b */ /* 0x000e620000000200 */
[----:B----4-:R-:W4:Y:S01]  /*1e210*/  S2R R252, SR_TID.X ;  /* 0x0000000000fc7919 */ /* 0x010f220000002100 */
[----:B------:R-:W-:-:S02]  /*1e220*/  IMAD.MOV.U32 R191, RZ, RZ, R60 ;  /* 0x000000ffffbf7224 */ /* 0x000fc400078e003c */
[----:B------:R-:W-:Y:S02]  /*1e230*/  IMAD.MOV.U32 R175, RZ, RZ, R61 ;  /* 0x000000ffffaf7224 */ /* 0x000fe400078e003d */
[----:B------:R-:W-:Y:S02]  /*1e240*/  IMAD.MOV.U32 R174, RZ, RZ, R62 ;  /* 0x000000ffffae7224 */ /* 0x000fe400078e003e */
[----:B------:R-:W-:Y:S02]  /*1e250*/  IMAD.MOV.U32 R37, RZ, RZ, R63 ;  /* 0x000000ffff257224 */ /* 0x000fe400078e003f */
[----:B------:R-:W5:Y:S01]  /*1e260*/  LDSM.16.M88.4 R60, [R184] ;  /* 0x00000000b83c783b */ /* 0x000f620000000200 */
[----:B------:R-:W-:Y:S01]  /*1e270*/  IMAD.MOV.U32 R215, RZ, RZ, R221 ;  /* 0x000000ffffd77224 */ /* 0x000fe200078e00dd */
[----:B------:R-:W-:Y:S01]  /*1e280*/  HMMA.16816.F32.BF16 R216, R8, R28, R216 ;  /* 0x0000001c08d8723c */ /* 0x000fe200000418d8 */
[----:B------:R-:W-:-:S05]  /*1e290*/  IMAD.MOV.U32 R75, RZ, RZ, R114 ;  /* 0x000000ffff4b7224 */ /* 0x000fca00078e0072 */
[C---:B------:R-:W-:Y:S01]  /*1e2a0*/  HMMA.16816.F32.BF16 R212, R8.reuse, R30, R212 ;  /* 0x0000001e08d4723c */ /* 0x040fe200000418d4 */
[----:B------:R-:W5:Y:S05]  /*1e2b0*/  LDSM.16.M88.4 R28, [R184+0x5800] ;  /* 0x00580000b81c783b */ /* 0x000f6a0000000200 */
[C---:B------:R-:W-:Y:S06]  /*1e2c0*/  HMMA.16816.F32.BF16 R204, R8.reuse, R56, R204 ;  /* 0x0000003808cc723c */ /* 0x040fec00000418cc */
[----:B------:R-:W-:Y:S01]  /*1e2d0*/  HMMA.16816.F32.BF16 R236, R8, R58, R236 ;  /* 0x0000003a08ec723c */ /* 0x000fe200000418ec */
[----:B------:R-:W-:Y:S01]  /*1e2e0*/  IMAD.MOV.U32 R57, RZ, RZ, R113 ;  /* 0x000000ffff397224 */ /* 0x000fe200078e0071 */
[----:B----4-:R-:W-:Y:S01]  /*1e2f0*/  SHF.L.U32 R221, R252, 0x1, RZ ;  /* 0x00000001fcdd7819 */ /* 0x010fe200000006ff */
[----:B------:R-:W-:-:S03]  /*1e300*/  IMAD.MOV.U32 R56, RZ, RZ, R87 ;  /* 0x000000ffff387224 */ /* 0x000fc600078e0057 */
[----:B--2---:R-:W-:Y:S01]  /*1e310*/  HMMA.16816.F32.BF16 R228, R8, R32, R228 ;  /* 0x0000002008e4723c */ /* 0x004fe200000418e4 */
[----:B------:R-:W-:Y:S02]  /*1e320*/  IMAD.MOV.U32 R59, RZ, RZ, R112 ;  /* 0x000000ffff3b7224 */ /* 0x000fe400078e0070 */
[----:B------:R-:W-:-:S03]  /*1e330*/  IMAD.MOV.U32 R252, RZ, RZ, R86 ;  /* 0x000000fffffc7224 */ /* 0x000fc600078e0056 */
[----:B---3--:R-:W-:Y:S01]  /*1e340*/  HMMA.16816.F32.BF16 R112, R8, R44, R80 ;  /* 0x0000002c0870723c */ /* 0x008fe20000041850 */
[----:B------:R-:W-:Y:S02]  /*1e350*/  IMAD.MOV.U32 R33, RZ, RZ, R76 ;  /* 0x000000ffff217224 */ /* 0x000fe400078e004c */
[----:B------:R-:W-:-:S03]  /*1e360*/  IMAD.MOV.U32 R76, RZ, RZ, R85 ;  /* 0x000000ffff4c7224 */ /* 0x000fc600078e0055 */
[C---:B-1----:R-:W-:Y:S06]  /*1e370*/  HMMA.16816.F32.BF16 R84, R8.reuse, R24, R244 ;  /* 0x000000180854723c */ /* 0x042fec00000418f4 */
[----:B------:R-:W-:Y:S01]  /*1e380*/  HMMA.16816.F32.BF16 R80, R8, R26, R240 ;  /* 0x0000001a0850723c */ /* 0x000fe200000418f0 */
[----:B------:R-:W1:Y:S01]  /*1e390*/  LDSM.16.M88.4 R24, [R184+0x6000] ;  /* 0x00600000b818783b */ /* 0x000e620000000200 */
[----:B------:R-:W-:-:S04]  /*1e3a0*/  IMAD.MOV.U32 R58, RZ, RZ, R77 ;  /* 0x000000ffff3a7224 */ /* 0x000fc800078e004d */
[----:B-----5:R-:W-:Y:S01]  /*1e3b0*/  HMMA.16816.F32.BF16 R52, R8, R62, R52 ;  /* 0x0000003e0834723c */ /* 0x020fe20000041834 */
[----:B------:R-:W-:Y:S01]  /*1e3c0*/  IMAD.MOV.U32 R77, RZ, RZ, R6 ;  /* 0x000000ffff4d7224 */ /* 0x000fe200078e0006 */
[----:B------:R-:W-:Y:S01]  /*1e3d0*/  LOP3.LUT R221, R221, 0x6, RZ, 0xc0, !PT ;  /* 0x00000006dddd7812 */ /* 0x000fe200078ec0ff */
[----:B------:R-:W-:Y:S02]  /*1e3e0*/  IMAD.SHL.U32 R6, R220, 0x100, RZ ;  /* 0x00000100dc067824 */ /* 0x000fe400078e00ff */
[----:B------:R-:W-:Y:S02]  /*1e3f0*/  IMAD.MOV.U32 R176, RZ, RZ, R79 ;  /* 0x000000ffffb07224 */ /* 0x000fe400078e004f */
[----:B------:R-:W-:Y:S01]  /*1e400*/  IMAD.MOV.U32 R79, RZ, RZ, R0 ;  /* 0x000000ffff4f7224 */ /* 0x000fe200078e0000 */
[--C-:B------:R-:W-:Y:S01]  /*1e410*/  LOP3.LUT R0, R6, 0x8, R221.reuse, 0xfe, !PT ;  /* 0x0000000806007812 */ /* 0x100fe200078efedd */
[----:B------:R-:W-:Y:S02]  /*1e420*/  IMAD.MOV.U32 R177, RZ, RZ, R78 ;  /* 0x000000ffffb17224 */ /* 0x000fe400078e004e */
[----:B------:R-:W-:Y:S01]  /*1e430*/  IMAD.MOV.U32 R78, RZ, RZ, R2 ;  /* 0x000000ffff4e7224 */ /* 0x000fe200078e0002 */
[C---:B------:R-:W-:Y:S01]  /*1e440*/  ISETP.GE.AND P5, PT, R0.reuse, R7, PT ;  /* 0x000000070000720c */ /* 0x040fe20003fa6270 */
[----:B------:R-:W-:Y:S01]  /*1e450*/  IMAD.MOV.U32 R32, RZ, RZ, R58 ;  /* 0x000000ffff207224 */ /* 0x000fe200078e003a */
[----:B------:R-:W-:Y:S01]  /*1e460*/  ISETP.GE.AND P4, PT, R0, R5, PT ;  /* 0x000000050000720c */ /* 0x000fe20003f86270 */
[----:B------:R-:W-:Y:S01]  /*1e470*/  HMMA.16816.F32.BF16 R208, R12, R88, R48 ;  /* 0x000000580cd0723c */ /* 0x000fe20000041830 */
[----:B------:R-:W-:Y:S01]  /*1e480*/  LOP3.LUT R0, R6, 0x10, R221, 0xfe, !PT ;  /* 0x0000001006007812 */ /* 0x000fe200078efedd */
[----:B------:R-:W-:-:S02]  /*1e490*/  IMAD.MOV.U32 R58, RZ, RZ, R59 ;  /* 0x000000ffff3a7224 */ /* 0x000fc400078e003b */
[----:B------:R-:W-:-:S03]  /*1e4a0*/  IMAD.MOV.U32 R59, RZ, RZ, R74 ;  /* 0x000000ffff3b7224 */ /* 0x000fc600078e004a */
[----:B------:R-:W-:Y:S01]  /*1e4b0*/  MOV R48, R75 ;  /* 0x0000004b00307202 */ /* 0x000fe20000000f00 */
[----:B------:R-:W-:Y:S02]  /*1e4c0*/  IMAD.MOV.U32 R49, RZ, RZ, R73 ;  /* 0x000000ffff317224 */ /* 0x000fe400078e0049 */
[----:B------:R-:W-:Y:S02]  /*1e4d0*/  IMAD.MOV.U32 R50, RZ, RZ, R72 ;  /* 0x000000ffff327224 */ /* 0x000fe400078e0048 */
[----:B------:R-:W-:Y:S01]  /*1e4e0*/  IMAD.MOV.U32 R51, RZ, RZ, R3 ;  /* 0x000000ffff337224 */ /* 0x000fe200078e0003 */
[----:B------:R-:W-:Y:S01]  /*1e4f0*/  HMMA.16816.F32.BF16 R76, R8, R28, R76 ;  /* 0x0000001c084c723c */ /* 0x000fe2000004184c */
[C---:B------:R-:W-:Y:S02]  /*1e500*/  ISETP.GE.AND P6, PT, R0.reuse, R7, PT ;  /* 0x000000070000720c */ /* 0x040fe40003fc6270 */
[----:B------:R-:W-:-:S03]  /*1e510*/  ISETP.GE.AND P3, PT, R0, R5, PT ;  /* 0x000000050000720c */ /* 0x000fc60003f66270 */
[C---:B------:R-:W-:Y:S01]  /*1e520*/  HMMA.16816.F32.BF16 R72, R8.reuse, R30, R248 ;  /* 0x0000001e0848723c */ /* 0x040fe200000418f8 */
[----:B------:R-:W2:Y:S01]  /*1e530*/  LDSM.16.M88.4 R28, [R184+0x6800] ;  /* 0x00680000b81c783b */ /* 0x000ea20000000200 */
[C-C-:B------:R-:W-:Y:S02]  /*1e540*/  LOP3.LUT R2, R6.reuse, 0x18, R221.reuse, 0xfe, !PT ;  /* 0x0000001806027812 */ /* 0x140fe400078efedd */
[----:B------:R-:W-:Y:S02]  /*1e550*/  LOP3.LUT R0, R6, 0x20, R221, 0xfe, !PT ;  /* 0x0000002006007812 */ /* 0x000fe400078efedd */
[----:B------:R-:W-:Y:S01]  /*1e560*/  FSEL R52, R52, -INF , !P5 ;  /* 0xff80000034347808 */ /* 0x000fe20006800000 */
[----:B-1----:R-:W-:Y:S01]  /*1e570*/  HMMA.16816.F32.BF16 R48, R8, R24, R48 ;  /* 0x000000180830723c */ /* 0x002fe20000041830 */
[----:B------:R-:W-:Y:S02]  /*1e580*/  FSEL R54, R54, -INF , !P4 ;  /* 0xff80000036367808 */ /* 0x000fe40006000000 */
[----:B------:R-:W-:-:S02]  /*1e590*/  FSEL R196, R196, -INF , !P6 ;  /* 0xff800000c4c47808 */ /* 0x000fc40007000000 */
[C---:B------:R-:W-:Y:S01]  /*1e5a0*/  ISETP.GE.AND P2, PT, R2.reuse, R7, PT ;  /* 0x000000070200720c */ /* 0x040fe20003f46270 */
[C---:B------:R-:W-:Y:S01]  /*1e5b0*/  HMMA.16816.F32.BF16 R56, R8.reuse, R26, R56 ;  /* 0x0000001a0838723c */ /* 0x040fe20000041838 */
[----:B------:R-:W-:Y:S01]  /*1e5c0*/  ISETP.GE.AND P5, PT, R2, R5, PT ;  /* 0x000000050200720c */ /* 0x000fe20003fa6270 */
[----:B------:R-:W1:Y:S01]  /*1e5d0*/  LDSM.16.M88.4 R24, [R184+0x7000] ;  /* 0x00700000b818783b */ /* 0x000e620000000200 */
[C---:B------:R-:W-:Y:S02]  /*1e5e0*/  ISETP.GE.AND P4, PT, R0.reuse, R7, PT ;  /* 0x000000070000720c */ /* 0x040fe40003f86270 */
[----:B------:R-:W-:Y:S01]  /*1e5f0*/  ISETP.GE.AND P6, PT, R0, R5, PT ;  /* 0x000000050000720c */ /* 0x000fe20003fc6270 */
[----:B------:R-:W-:Y:S01]  /*1e600*/  HMMA.16816.F32.BF16 R232, R8, R34, R232 ;  /* 0x0000002208e8723c */ /* 0x000fe200000418e8 */
[C-C-:B------:R-:W-:Y:S02]  /*1e610*/  LOP3.LUT R2, R6.reuse, 0x28, R221.reuse, 0xfe, !PT ;  /* 0x0000002806027812 */ /* 0x140fe400078efedd */
[----:B------:R-:W-:-:S02]  /*1e620*/  LOP3.LUT R0, R6, 0x30, R221, 0xfe, !PT ;  /* 0x0000003006007812 */ /* 0x000fc400078efedd */
[----:B------:R-:W-:Y:S01]  /*1e630*/  FSEL R198, R198, -INF , !P3 ;  /* 0xff800000c6c67808 */ /* 0x000fe20005800000 */
[C---:B------:R-:W-:Y:S01]  /*1e640*/  HMMA.16816.F32.BF16 R100, R8.reuse, R40, R100 ;  /* 0x000000280864723c */ /* 0x040fe20000041864 */
[----:B------:R-:W-:Y:S02]  /*1e650*/  FSEL R128, R128, -INF , !P2 ;  /* 0xff80000080807808 */ /* 0x000fe40005000000 */
[----:B------:R-:W-:Y:S02]  /*1e660*/  FSEL R130, R130, -INF , !P5 ;  /* 0xff80000082827808 */ /* 0x000fe40006800000 */
[----:B------:R-:W-:Y:S01]  /*1e670*/  FSEL R120, R120, -INF , !P4 ;  /* 0xff80000078787808 */ /* 0x000fe20006000000 */
[----:B------:R-:W-:Y:S01]  /*1e680*/  HMMA.16816.F32.BF16 R104, R8, R42, R104 ;  /* 0x0000002a0868723c */ /* 0x000fe20000041868 */
[C---:B------:R-:W-:Y:S01]  /*1e690*/  ISETP.GE.AND P3, PT, R2.reuse, R7, PT ;  /* 0x000000070200720c */ /* 0x040fe20003f66270 */
[----:B------:R-:W3:Y:S01]  /*1e6a0*/  LDSM.16.M88.4 R40, [R184+0x7800] ;  /* 0x00780000b828783b */ /* 0x000ee20000000200 */
[----:B------:R-:W-:-:S02]  /*1e6b0*/  ISETP.GE.AND P2, PT, R2, R5, PT ;  /* 0x000000050200720c */ /* 0x000fc40003f46270 */
[----:B------:R-:W-:Y:S01]  /*1e6c0*/  FSEL R122, R122, -INF , !P6 ;  /* 0xff8000007a7a7808 */ /* 0x000fe20007000000 */
[C---:B------:R-:W-:Y:S01]  /*1e6d0*/  HMMA.16816.F32.BF16 R108, R8.reuse, R46, R108 ;  /* 0x0000002e086c723c */ /* 0x040fe2000004186c */
[----:B------:R-:W-:Y:S02]  /*1e6e0*/  ISETP.GE.AND P5, PT, R0, R7, PT ;  /* 0x000000070000720c */ /* 0x000fe40003fa6270 */
[----:B------:R-:W-:Y:S01]  /*1e6f0*/  LOP3.LUT R3, R6, 0x78, R221, 0xfe, !PT ;  /* 0x0000007806037812 */ /* 0x000fe200078efedd */
[----:B------:R-:W-:Y:S01]  /*1e700*/  IMAD.MOV.U32 R248, RZ, RZ, R32 ;  /* 0x000000fffff87224 */ /* 0x000fe200078e0020 */
[----:B------:R-:W-:Y:S01]  /*1e710*/  ISETP.GE.AND P4, PT, R0, R5, PT ;  /* 0x000000050000720c */ /* 0x000fe20003f86270 */
[----:B------:R-:W-:Y:S01]  /*1e720*/  IMAD.MOV.U32 R249, RZ, RZ, R33 ;  /* 0x000000fffff97224 */ /* 0x000fe200078e0021 */
[C---:B------:R-:W-:Y:S01]  /*1e730*/  LOP3.LUT R2, R6.reuse, 0x38, R221, 0xfe, !PT ;  /* 0x0000003806027812 */ /* 0x040fe200078efedd */
[----:B------:R-:W-:Y:S01]  /*1e740*/  IMAD.MOV.U32 R34, RZ, RZ, R195 ;  /* 0x000000ffff227224 */ /* 0x000fe200078e00c3 */
[----:B------:R-:W-:Y:S01]  /*1e750*/  LOP3.LUT R0, R6, 0x40, R221, 0xfe, !PT ;  /* 0x0000004006007812 */ /* 0x000fe200078efedd */
[----:B------:R-:W-:Y:S01]  /*1e760*/  IMAD.MOV.U32 R35, RZ, RZ, R194 ;  /* 0x000000ffff237224 */ /* 0x000fe200078e00c2 */
[----:B------:R-:W-:Y:S01]  /*1e770*/  FSEL R116, R116, -INF , !P3 ;  /* 0xff80000074747808 */ /* 0x000fe20005800000 */
[----:B------:R-:W-:Y:S01]  /*1e780*/  IMAD.MOV.U32 R44, RZ, RZ, R191 ;  /* 0x000000ffff2c7224 */ /* 0x000fe200078e00bf */
[----:B------:R-:W-:Y:S01]  /*1e790*/  FSEL R118, R118, -INF , !P2 ;  /* 0xff80000076767808 */ /* 0x000fe20005000000 */
[----:B------:R-:W-:Y:S01]  /*1e7a0*/  IMAD.MOV.U32 R45, RZ, RZ, R175 ;  /* 0x000000ffff2d7224 */ /* 0x000fe200078e00af */
[----:B------:R-:W-:Y:S01]  /*1e7b0*/  FSEL R124, R124, -INF , !P5 ;  /* 0xff8000007c7c7808 */ /* 0x000fe20006800000 */
[C---:B--2---:R-:W-:Y:S01]  /*1e7c0*/  HMMA.16816.F32.BF16 R68, R8.reuse, R28, R68 ;  /* 0x0000001c0844723c */ /* 0x044fe20000041844 */
[C---:B------:R-:W-:Y:S01]  /*1e7d0*/  ISETP.GE.AND P6, PT, R2.reuse, R7, PT ;  /* 0x000000070200720c */ /* 0x040fe20003fc6270 */
[----:B------:R-:W-:Y:S01]  /*1e7e0*/  IMAD.MOV.U32 R250, RZ, RZ, R176 ;  /* 0x000000fffffa7224 */ /* 0x000fe200078e00b0 */
[----:B------:R-:W-:Y:S01]  /*1e7f0*/  ISETP.GE.AND P3, PT, R2, R5, PT ;  /* 0x000000050200720c */ /* 0x000fe20003f66270 */
[----:B------:R-:W-:Y:S01]  /*1e800*/  IMAD.MOV.U32 R251, RZ, RZ, R177 ;  /* 0x000000fffffb7224 */ /* 0x000fe200078e00b1 */
[C---:B------:R-:W-:Y:S01]  /*1e810*/  ISETP.GE.AND P2, PT, R0.reuse, R7, PT ;  /* 0x000000070000720c */ /* 0x040fe20003f46270 */
[----:B------:R-:W-:Y:S01]  /*1e820*/  HMMA.16816.F32.BF16 R64, R8, R30, R64 ;  /* 0x0000001e0840723c */ /* 0x000fe20000041840 */
[----:B------:R-:W-:Y:S01]  /*1e830*/  ISETP.GE.AND P5, PT, R0, R5, PT ;  /* 0x000000050000720c */ /* 0x000fe20003fa6270 */
[----:B------:R-:W-:Y:S01]  /*1e840*/  IMAD.MOV.U32 R62, RZ, RZ, R36 ;  /* 0x000000ffff3e7224 */ /* 0x000fe200078e0024 */
[C-C-:B------:R-:W-:Y:S01]  /*1e850*/  LOP3.LUT R2, R6.reuse, 0x48, R221.reuse, 0xfe, !PT ;  /* 0x0000004806027812 */ /* 0x140fe200078efedd */
[----:B------:R-:W-:Y:S01]  /*1e860*/  IMAD.MOV.U32 R63, RZ, RZ, R4 ;  /* 0x000000ffff3f7224 */ /* 0x000fe200078e0004 */
[----:B------:R-:W-:Y:S01]  /*1e870*/  LOP3.LUT R0, R6, 0x50, R221, 0xfe, !PT ;  /* 0x0000005006007812 */ /* 0x000fe200078efedd */
[----:B------:R-:W-:-:S04]  /*1e880*/  DEPBAR.LE SB0, 0x0 ;  /* 0x000080000000791a */ /* 0x000fc80000000000 */
        /* <DEDUP_REMOVED lines=37> */
[----:B------:R-:W-:Y:S02]  /*1eae0*/  ISETP.GE.AND P2, PT, R3, R5, PT ;  /* 0x000000050300720c */ /* 0x000fe40003f46270 */
[C---:B------:R-:W-:Y:S02]  /*1eaf0*/  ISETP.GE.AND P5, PT, R2.reuse, R7, PT ;  /* 0x000000070200720c */ /* 0x040fe40003fa6270 */
[----:B------:R-:W-:Y:S02]  /*1eb00*/  ISETP.GE.AND P4, PT, R2, R5, PT ;  /* 0x000000050200720c */ /* 0x000fe40003f86270 */
[C---:B------:R-:W-:Y:S02]  /*1eb10*/  ISETP.GE.AND P6, PT, R0.reuse, R7, PT ;  /* 0x000000070000720c */ /* 0x040fe40003fc6270 */
[----:B------:R-:W-:-:S02]  /*1eb20*/  ISETP.GE.AND P3, PT, R0, R5, PT ;  /* 0x000000050000720c */ /* 0x000fc40003f66270 */
[C-C-:B------:R-:W-:Y:S02]  /*1eb30*/  LOP3.LUT R2, R6.reuse, 0x90, R221.reuse, 0xfe, !PT ;  /* 0x0000009006027812 */ /* 0x140fe400078efedd */
[----:B------:R-:W-:Y:S01]  /*1eb40*/  LOP3.LUT R0, R6, 0x98, R221, 0xfe, !PT ;  /* 0x0000009806007812 */ /* 0x000fe200078efedd */
[----:B------:R-:W-:Y:S01]  /*1eb50*/  IMAD.MOV.U32 R32, RZ, RZ, R227 ;  /* 0x000000ffff207224 */ /* 0x000fe200078e00e3 */
[----:B------:R-:W-:Y:S01]  /*1eb60*/  FSEL R98, R98, -INF , !P2 ;  /* 0xff80000062627808 */ /* 0x000fe20005000000 */
[----:B------:R-:W-:Y:S01]  /*1eb70*/  IMAD.MOV.U32 R33, RZ, RZ, R226 ;  /* 0x000000ffff217224 */ /* 0x000fe200078e00e2 */
[----:B------:R-:W-:Y:S01]  /*1eb80*/  FSEL R100, R100, -INF , !P5 ;  /* 0xff80000064647808 */ /* 0x000fe20006800000 */
[----:B------:R-:W-:Y:S01]  /*1eb90*/  IMAD.MOV.U32 R46, RZ, RZ, R174 ;  /* 0x000000ffff2e7224 */ /* 0x000fe200078e00ae */
[----:B------:R-:W-:Y:S01]  /*1eba0*/  FSEL R102, R102, -INF , !P4 ;  /* 0xff80000066667808 */ /* 0x000fe20006000000 */
[----:B------:R-:W-:Y:S01]  /*1ebb0*/  IMAD.MOV.U32 R47, RZ, RZ, R37 ;  /* 0x000000ffff2f7224 */ /* 0x000fe200078e0025 */
[----:B------:R-:W-:-:S02]  /*1ebc0*/  FSEL R104, R104, -INF , !P6 ;  /* 0xff80000068687808 */ /* 0x000fc40007000000 */
[C---:B------:R-:W-:Y:S02]  /*1ebd0*/  ISETP.GE.AND P2, PT, R2.reuse, R7, PT ;  /* 0x000000070200720c */ /* 0x040fe40003f46270 */
[----:B------:R-:W-:Y:S02]  /*1ebe0*/  ISETP.GE.AND P5, PT, R2, R5, PT ;  /* 0x000000050200720c */ /* 0x000fe40003fa6270 */
[C---:B------:R-:W-:Y:S02]  /*1ebf0*/  ISETP.GE.AND P4, PT, R0.reuse, R7, PT ;  /* 0x000000070000720c */ /* 0x040fe40003f86270 */
[----:B------:R-:W-:Y:S02]  /*1ec00*/  ISETP.GE.AND P6, PT, R0, R5, PT ;  /* 0x000000050000720c */ /* 0x000fe40003fc6270 */
[C-C-:B------:R-:W-:Y:S02]  /*1ec10*/  LOP3.LUT R2, R6.reuse, 0xa0, R221.reuse, 0xfe, !PT ;  /* 0x000000a006027812 */ /* 0x140fe400078efedd */
[----:B------:R-:W-:Y:S01]  /*1ec20*/  LOP3.LUT R0, R6, 0xa8, R221, 0xfe, !PT ;  /* 0x000000a806007812 */ /* 0x000fe200078efedd */
[----:B-1----:R-:W-:Y:S01]  /*1ec30*/  HMMA.16816.F32.BF16 R44, R8, R24, R44 ;  /* 0x00000018082c723c */ /* 0x002fe2000004182c */
[----:B------:R-:W-:-:S02]  /*1ec40*/  FSEL R106, R106, -INF , !P3 ;  /* 0xff8000006a6a7808 */ /* 0x000fc40005800000 */
[----:B------:R-:W-:Y:S02]  /*1ec50*/  FSEL R112, R112, -INF , !P2 ;  /* 0xff80000070707808 */ /* 0x000fe40005000000 */
[----:B------:R-:W-:Y:S01]  /*1ec60*/  FSEL R114, R114, -INF , !P5 ;  /* 0xff80000072727808 */ /* 0x000fe20006800000 */
[----:B------:R-:W-:Y:S01]  /*1ec70*/  HMMA.16816.F32.BF16 R32, R8, R26, R32 ;  /* 0x0000001a0820723c */ /* 0x000fe20000041820 */
[----:B------:R-:W-:Y:S02]  /*1ec80*/  FSEL R108, R108, -INF , !P4 ;  /* 0xff8000006c6c7808 */ /* 0x000fe40006000000 */
[C---:B------:R-:W-:Y:S02]  /*1ec90*/  ISETP.GE.AND P3, PT, R2.reuse, R7, PT ;  /* 0x000000070200720c */ /* 0x040fe40003f66270 */
[----:B------:R-:W-:Y:S02]  /*1eca0*/  ISETP.GE.AND P2, PT, R2, R5, PT ;  /* 0x000000050200720c */ /* 0x000fe40003f46270 */
[----:B------:R-:W-:-:S02]  /*1ecb0*/  ISETP.GE.AND P5, PT, R0, R7, PT ;  /* 0x000000070000720c */ /* 0x000fc40003fa6270 */
[----:B------:R-:W-:Y:S02]  /*1ecc0*/  ISETP.GE.AND P4, PT, R0, R5, PT ;  /* 0x000000050000720c */ /* 0x000fe40003f86270 */
[C-C-:B------:R-:W-:Y:S02]  /*1ecd0*/  LOP3.LUT R2, R6.reuse, 0xb0, R221.reuse, 0xfe, !PT ;  /* 0x000000b006027812 */ /* 0x140fe400078efedd */
[----:B------:R-:W-:Y:S01]  /*1ece0*/  LOP3.LUT R0, R6, 0xb8, R221, 0xfe, !PT ;  /* 0x000000b806007812 */ /* 0x000fe200078efedd */
[----:B---3--:R-:W-:Y:S01]  /*1ecf0*/  HMMA.16816.F32.BF16 R28, R8, R40, R208 ;  /* 0x00000028081c723c */ /* 0x008fe200000418d0 */
        /* <DEDUP_REMOVED lines=9> */
[----:B------:R-:W-:Y:S01]  /*1ed90*/  LOP3.LUT R0, R6, 0xc8, R221, 0xfe, !PT ;  /* 0x000000c806007812 */ /* 0x000fe200078efedd */
[----:B------:R-:W-:Y:S01]  /*1eda0*/  HMMA.16816.F32.BF16 R24, R8, R60, R248 ;  /* 0x0000003c0818723c */ /* 0x000fe200000418f8 */
        /* <DEDUP_REMOVED lines=29> */
[C---:B------:R-:W-:Y:S02]  /*1ef80*/  LOP3.LUT R0, R6.reuse, R221, RZ, 0xfc, !PT ;  /* 0x000000dd06007212 */ /* 0x040fe400078efcff */
        /* <DEDUP_REMOVED lines=8> */
[----:B------:R-:W-:Y:S01]  /*1f010*/  ISETP.GE.AND P4, PT, R3, R5, PT ;  /* 0x000000050300720c */ /* 0x000fe20003f86270 */
[C---:B------:R-:W-:Y:S01]  /*1f020*/  VIADD R3, R0.reuse, 0x9 ;  /* 0x0000000900037836 */ /* 0x040fe20000000000 */
[----:B------:R-:W-:Y:S02]  /*1f030*/  IADD3 R2, R0, 0x1, RZ ;  /* 0x0000000100027810 */ /* 0x000fe40007ffe0ff */
[----:B------:R-:W-:-:S02]  /*1f040*/  FSEL R48, R34, -INF , !P6 ;  /* 0xff80000022307808 */ /* 0x000fc40007000000 */
[----:B------:R-:W-:Y:S01]  /*1f050*/  FSEL R64, R28, -INF , !P3 ;  /* 0xff8000001c407808 */ /* 0x000fe20005800000 */
[----:B------:R-:W-:Y:S01]  /*1f060*/  BAR.SYNC.DEFER_BLOCKING 0x0 ;  /* 0x0000000000007b1d */ /* 0x000fe20000010000 */
        /* <DEDUP_REMOVED lines=34> */
[----:B------:R-:W-:Y:S01]  /*1f290*/  ISETP.GE.AND P2, PT, R3, R7, PT ;  /* 0x000000070300720c */ /* 0x000fe20003f46270 */
[----:B------:R-:W-:Y:S01]  /*1f2a0*/  HMMA.16816.F32.BF16 R20, R20, R62, RZ ;  /* 0x0000003e1414723c */ /* 0x000fe200000418ff */
[----:B------:R-:W-:Y:S01]  /*1f2b0*/  FSEL R125, R125, -INF , !P6 ;  /* 0xff8000007d7d7808 */ /* 0x000fe20007000000 */
[C---:B------:R-:W-:Y:S01]  /*1f2c0*/  VIADD R4, R0.reuse, 0x49 ;  /* 0x0000004900047836 */ /* 0x040fe20000000000 */
[----:B------:R-:W-:Y:S01]  /*1f2d0*/  ISETP.GE.AND P6, PT, R3, R5, PT ;  /* 0x000000050300720c */ /* 0x000fe20003fc6270 */
[----:B------:R-:W-:Y:S01]  /*1f2e0*/  VIADD R3, R0, 0x51 ;  /* 0x0000005100037836 */ /* 0x000fe20000000000 */
[----:B------:R-:W-:-:S02]  /*1f2f0*/  FSEL R127, R127, -INF , !P3 ;  /* 0xff8000007f7f7808 */ /* 0x000fc40005800000 */
[----:B------:R-:W-:Y:S02]  /*1f300*/  FSEL R201, R201, -INF , !P2 ;  /* 0xff800000c9c97808 */ /* 0x000fe40005000000 */
[C---:B------:R-:W-:Y:S02]  /*1f310*/  ISETP.GE.AND P3, PT, R2.reuse, R7, PT ;  /* 0x000000070200720c */ /* 0x040fe40003f66270 */
[----:B------:R-:W-:Y:S02]  /*1f320*/  ISETP.GE.AND P2, PT, R2, R5, PT ;  /* 0x000000050200720c */ /* 0x000fe40003f46270 */
[----:B------:R-:W-:Y:S01]  /*1f330*/  FSEL R203, R203, -INF , !P6 ;  /* 0xff800000cbcb7808 */ /* 0x000fe20007000000 */
[----:B------:R-:W-:Y:S01]  /*1f340*/  VIADD R2, R0, 0x59 ;  /* 0x0000005900027836 */ /* 0x000fe20000000000 */
[----:B------:R-:W-:Y:S02]  /*1f350*/  ISETP.GE.AND P6, PT, R4, R7, PT ;  /* 0x000000070400720c */ /* 0x000fe40003fc6270 */
[----:B------:R-:W-:-:S02]  /*1f360*/  FSEL R205, R205, -INF , !P3 ;  /* 0xff800000cdcd7808 */ /* 0x000fc40005800000 */
[----:B------:R-:W-:Y:S02]  /*1f370*/  FSEL R207, R207, -INF , !P2 ;  /* 0xff800000cfcf7808 */ /* 0x000fe40005000000 */
[----:B------:R-:W-:Y:S02]  /*1f380*/  ISETP.GE.AND P3, PT, R4, R5, PT ;  /* 0x000000050400720c */ /* 0x000fe40003f66270 */
        /* <DEDUP_REMOVED lines=8> */
[C---:B------:R-:W-:Y:S01]  /*1f410*/  VIADD R2, R0.reuse, 0x69 ;  /* 0x0000006900027836 */ /* 0x040fe20000000000 */
[----:B------:R-:W-:Y:S01]  /*1f420*/  FSEL R231, R231, -INF , !P6 ;  /* 0xff800000e7e77808 */ /* 0x000fe20007000000 */
[----:B------:R-:W-:Y:S01]  /*1f430*/  VIADD R4, R0, 0x71 ;  /* 0x0000007100047836 */ /* 0x000fe20000000000 */
[----:B------:R-:W-:Y:S02]  /*1f440*/  ISETP.GE.AND P6, PT, R3, R7, PT ;  /* 0x000000070300720c */ /* 0x000fe40003fc6270 */
[----:B------:R-:W-:-:S02]  /*1f450*/  FSEL R233, R233, -INF , !P3 ;  /* 0xff800000e9e97808 */ /* 0x000fc40005800000 */
[----:B------:R-:W-:Y:S02]  /*1f460*/  FSEL R235, R235, -INF , !P2 ;  /* 0xff800000ebeb7808 */ /* 0x000fe40005000000 */
[----:B------:R-:W-:Y:S02]  /*1f470*/  ISETP.GE.AND P3, PT, R3, R5, PT ;  /* 0x000000050300720c */ /* 0x000fe40003f66270 */
[----:B------:R-:W-:Y:S01]  /*1f480*/  ISETP.GE.AND P2, PT, R2, R7, PT ;  /* 0x000000070200720c */ /* 0x000fe20003f46270 */
[----:B------:R-:W-:Y:S01]  /*1f490*/  VIADD R3, R0, 0x79 ;  /* 0x0000007900037836 */ /* 0x000fe20000000000 */
[----:B------:R-:W-:Y:S01]  /*1f4a0*/  FSEL R217, R217, -INF , !P6 ;  /* 0xff800000d9d97808 */ /* 0x000fe20007000000 */
[----:B------:R-:W-:Y:S01]  /*1f4b0*/  HMMA.16816.F32.BF16 R16, R16, R178, R20 ;  /* 0x000000b21010723c */ /* 0x000fe20000041814 */
[----:B------:R-:W-:Y:S01]  /*1f4c0*/  ISETP.GE.AND P6, PT, R2, R5, PT ;  /* 0x000000050200720c */ /* 0x000fe20003fc6270 */
[----:B------:R-:W-:Y:S01]  /*1f4d0*/  VIADD R2, R0, 0x81 ;  /* 0x0000008100027836 */ /* 0x000fe20000000000 */
[----:B------:R-:W-:-:S02]  /*1f4e0*/  FSEL R219, R219, -INF , !P3 ;  /* 0xff800000dbdb7808 */ /* 0x000fc40005800000 */
[----:B------:R-:W-:Y:S02]  /*1f4f0*/  FSEL R213, R213, -INF , !P2 ;  /* 0xff800000d5d57808 */ /* 0x000fe40005000000 */
[C---:B------:R-:W-:Y:S02]  /*1f500*/  ISETP.GE.AND P3, PT, R4.reuse, R7, PT ;  /* 0x000000070400720c */ /* 0x040fe40003f66270 */
[----:B------:R-:W-:Y:S02]  /*1f510*/  ISETP.GE.AND P2, PT, R4, R5, PT ;  /* 0x000000050400720c */ /* 0x000fe40003f46270 */
[----:B------:R-:W-:Y:S02]  /*1f520*/  FSEL R215, R215, -INF , !P6 ;  /* 0xff800000d7d77808 */ /* 0x000fe40007000000 */
[----:B------:R-:W-:Y:S02]  /*1f530*/  ISETP.GE.AND P6, PT, R3, R7, PT ;  /* 0x000000070300720c */ /* 0x000fe40003fc6270 */
[----:B------:R-:W-:-:S02]  /*1f540*/  FSEL R93, R93, -INF , !P3 ;  /* 0xff8000005d5d7808 */ /* 0x000fc40005800000 */
[----:B------:R-:W-:Y:S02]  /*1f550*/  FSEL R95, R95, -INF , !P2 ;  /* 0xff8000005f5f7808 */ /* 0x000fe40005000000 */
[----:B------:R-:W-:Y:S02]  /*1f560*/  ISETP.GE.AND P3, PT, R3, R5, PT ;  /* 0x000000050300720c */ /* 0x000fe40003f66270 */
[----:B------:R-:W-:Y:S02]  /*1f570*/  ISETP.GE.AND P2, PT, R2, R7, PT ;  /* 0x000000070200720c */ /* 0x000fe40003f46270 */
[C---:B------:R-:W-:Y:S02]  /*1f580*/  IADD3 R3, R0.reuse, 0x89, RZ ;  /* 0x0000008900037810 */ /* 0x040fe40007ffe0ff */
[----:B------:R-:W-:Y:S01]  /*1f590*/  FSEL R97, R97, -INF , !P6 ;  /* 0xff80000061617808 */ /* 0x000fe20007000000 */
[----:B------:R-:W-:Y:S01]  /*1f5a0*/  VIADD R4, R0, 0x99 ;  /* 0x0000009900047836 */ /* 0x000fe20000000000 */
        /* <DEDUP_REMOVED lines=11> */
[----:B------:R-:W-:Y:S02]  /*1f660*/  ISETP.GE.AND P3, PT, R2, R5, PT ;  /* 0x000000050200720c */ /* 0x000fe40003f66270 */
[----:B------:R-:W-:Y:S01]  /*1f670*/  ISETP.GE.AND P2, PT, R4, R7, PT ;  /* 0x000000070400720c */ /* 0x000fe20003f46270 */
[----:B------:R-:W-:Y:S01]  /*1f680*/  VIADD R2, R0, 0xa9 ;  /* 0x000000a900027836 */ /* 0x000fe20000000000 */
[----:B------:R-:W-:Y:S02]  /*1f690*/  FSEL R113, R113, -INF , !P6 ;  /* 0xff80000071717808 */ /* 0x000fe40007000000 */
[----:B------:R-:W-:Y:S02]  /*1f6a0*/  FSEL R115, R115, -INF , !P3 ;  /* 0xff80000073737808 */ /* 0x000fe40005800000 */
[----:B------:R-:W-:-:S02]  /*1f6b0*/  FSEL R109, R109, -INF , !P2 ;  /* 0xff8000006d6d7808 */ /* 0x000fc40005000000 */
[----:B------:R-:W-:Y:S02]  /*1f6c0*/  ISETP.GE.AND P6, PT, R4, R5, PT ;  /* 0x000000050400720c */ /* 0x000fe40003fc6270 */
[C---:B------:R-:W-:Y:S02]  /*1f6d0*/  ISETP.GE.AND P3, PT, R3.reuse, R7, PT ;  /* 0x000000070300720c */ /* 0x040fe40003f66270 */
[----:B------:R-:W-:Y:S01]  /*1f6e0*/  ISETP.GE.AND P2, PT, R3, R5, PT ;  /* 0x000000050300720c */ /* 0x000fe20003f46270 */
[----:B------:R-:W-:Y:S01]  /*1f6f0*/  VIADD R3, R0, 0xb1 ;  /* 0x000000b100037836 */ /* 0x000fe20000000000 */
[----:B------:R-:W-:Y:S01]  /*1f700*/  FSEL R111, R111, -INF , !P6 ;  /* 0xff8000006f6f7808 */ /* 0x000fe20007000000 */
[----:B------:R-:W-:Y:S01]  /*1f710*/  HMMA.16816.F32.BF16 R12, R12, R90, R16 ;  /* 0x0000005a0c0c723c */ /* 0x000fe20000041810 */
[----:B------:R-:W-:Y:S02]  /*1f720*/  FSEL R85, R85, -INF , !P3 ;  /* 0xff80000055557808 */ /* 0x000fe40005800000 */
[----:B------:R-:W-:-:S02]  /*1f730*/  ISETP.GE.AND P6, PT, R2, R7, PT ;  /* 0x000000070200720c */ /* 0x000fc40003fc6270 */
[----:B------:R-:W-:Y:S01]  /*1f740*/  ISETP.GE.AND P3, PT, R2, R5, PT ;  /* 0x000000050200720c */ /* 0x000fe20003f66270 */
[C---:B------:R-:W-:Y:S01]  /*1f750*/  VIADD R2, R0.reuse, 0xb9 ;  /* 0x000000b900027836 */ /* 0x040fe20000000000 */
[----:B------:R-:W-:Y:S02]  /*1f760*/  FSEL R87, R87, -INF , !P2 ;  /* 0xff80000057577808 */ /* 0x000fe40005000000 */
[----:B------:R-:W-:Y:S01]  /*1f770*/  ISETP.GE.AND P2, PT, R3, R7, PT ;  /* 0x000000070300720c */ /* 0x000fe20003f46270 */
[C---:B------:R-:W-:Y:S01]  /*1f780*/  VIADD R4, R0.reuse, 0xc1 ;  /* 0x000000c100047836 */ /* 0x040fe20000000000 */
[----:B------:R-:W-:Y:S02]  /*1f790*/  FSEL R81, R81, -INF , !P6 ;  /* 0xff80000051517808 */ /* 0x000fe40007000000 */
        /* <DEDUP_REMOVED lines=26> */
[----:B------:R-:W-:Y:S01]  /*1f940*/  FSEL R177, R71, -INF , !P2 ;  /* 0xff80000047b17808 */ /* 0x000fe20005000000 */
[----:B------:R-:W-:Y:S01]  /*1f950*/  HMMA.16816.F32.BF16 R8, R8, R42, R12 ;  /* 0x0000002a0808723c */ /* 0x000fe2000004180c */
[----:B------:R-:W-:-:S04]  /*1f960*/  ISETP.GE.AND P2, PT, R2, R7, PT ;  /* 0x000000070200720c */ /* 0x000fc80003f46270 */
[----:B------:R-:W-:Y:S02]  /*1f970*/  FSEL R244, R45, -INF , !P2 ;  /* 0xff8000002df47808 */ /* 0x000fe40005000000 */
[----:B------:R-:W-:Y:S01]  /*1f980*/  ISETP.GE.AND P2, PT, R3, R5, PT ;  /* 0x000000050300720c */ /* 0x000fe20003f46270 */
[----:B------:R-:W-:-:S03]  /*1f990*/  IMAD.MOV.U32 R221, RZ, RZ, R252 ;  /* 0x000000ffffdd7224 */ /* 0x000fc600078e00fc */
[----:B------:R-:W-:Y:S02]  /*1f9a0*/  FSEL R247, R35, -INF , !P2 ;  /* 0xff80000023f77808 */ /* 0x000fe40005000000 */
[----:B------:R-:W-:Y:S02]  /*1f9b0*/  ISETP.GE.AND P2, PT, R0, R7, PT ;  /* 0x000000070000720c */ /* 0x000fe40003f46270 */
[----:B------:R-:W-:Y:S02]  /*1f9c0*/  FSEL R208, R65, -INF , !P6 ;  /* 0xff80000041d07808 */ /* 0x000fe40007000000 */
[----:B------:R-:W-:Y:S01]  /*1f9d0*/  ISETP.GE.AND P6, PT, R2, R5, PT ;  /* 0x000000050200720c */ /* 0x000fe20003fc6270 */
[----:B------:R-:W-:Y:S01]  /*1f9e0*/  VIADD R2, R0, 0xf1 ;  /* 0x000000f100027836 */ /* 0x000fe20000000000 */
[----:B------:R-:W-:Y:S02]  /*1f9f0*/  FSEL R210, R67, -INF , !P3 ;  /* 0xff80000043d27808 */ /* 0x000fe40005800000 */
[----:B------:R-:W-:-:S02]  /*1fa00*/  FSEL R41, R24, -INF , !P2 ;  /* 0xff80000018297808 */ /* 0x000fc40005000000 */
[----:B------:R-:W-:Y:S02]  /*1fa10*/  ISETP.GE.AND P3, PT, R3, R7, PT ;  /* 0x000000070300720c */ /* 0x000fe40003f66270 */
[----:B------:R-:W-:Y:S02]  /*1fa20*/  ISETP.GT.AND P2, PT, R220, R221, PT ;  /* 0x000000dddc00720c */ /* 0x000fe40003f44270 */
[----:B------:R-:W-:Y:S02]  /*1fa30*/  FSEL R240, R47, -INF , !P6 ;  /* 0xff8000002ff07808 */ /* 0x000fe40007000000 */
[----:B------:R-:W-:Y:S02]  /*1fa40*/  FSEL R246, R33, -INF , !P3 ;  /* 0xff80000021f67808 */ /* 0x000fe40005800000 */
[C---:B------:R-:W-:Y:S02]  /*1fa50*/  ISETP.GE.AND P6, PT, R2.reuse, R7, PT ;  /* 0x000000070200720c */ /* 0x040fe40003fc6270 */
[----:B------:R-:W-:Y:S01]  /*1fa60*/  ISETP.GE.AND P3, PT, R2, R5, PT ;  /* 0x000000050200720c */ /* 0x000fe20003f66270 */
[----:B------:R-:W-:Y:S01]  /*1fa70*/  VIADD R2, R0, 0xf9 ;  /* 0x000000f900027836 */ /* 0x000fe20000000000 */
[----:B------:R-:W-:-:S02]  /*1fa80*/  FSEL R91, R8, -INF , !P5 ;  /* 0xff800000085b7808 */ /* 0x000fc40006800000 */
[----:B------:R-:W-:Y:S02]  /*1fa90*/  FSEL R252, R29, -INF , !P6 ;  /* 0xff8000001dfc7808 */ /* 0x000fe40007000000 */
[----:B------:R-:W-:Y:S01]  /*1faa0*/  FSEL R249, R31, -INF , !P3 ;  /* 0xff8000001ff97808 */ /* 0x000fe20005800000 */
[----:B------:R-:W-:Y:S01]  /*1fab0*/  BSSY B1, `(.L_x_1917) ;  /* 0x0000103000017945 */ /* 0x000fe20003800000 */
[----:B------:R-:W-:Y:S02]  /*1fac0*/  ISETP.GE.AND P5, PT, R0, R5, PT ;  /* 0x000000050000720c */ /* 0x000fe40003fa6270 */
[C---:B------:R-:W-:Y:S02]  /*1fad0*/  ISETP.GE.AND P6, PT, R2.reuse, R7, PT ;  /* 0x000000070200720c */ /* 0x040fe40003fc6270 */
[----:B------:R-:W-:Y:S01]  /*1fae0*/  ISETP.GE.AND P3, PT, R2, R5, PT ;  /* 0x000000050200720c */ /* 0x000fe20003f66270 */
[----:B------:R-:W-:Y:S01]  /*1faf0*/  IMAD.MOV.U32 R220, RZ, RZ, R136 ;  /* 0x000000ffffdc7224 */ /* 0x000fe200078e0088 */
[----:B------:R-:W-:Y:S01]  /*1fb00*/  FSEL R40, R26, -INF , !P5 ;  /* 0xff8000001a287808 */ /* 0x000fe20006800000 */
[----:B------:R-:W-:Y:S01]  /*1fb10*/  IMAD.MOV.U32 R221, RZ, RZ, R137 ;  /* 0x000000ffffdd7224 */ /* 0x000fe200078e0089 */
[----:B------:R-:W-:-:S02]  /*1fb20*/  FSEL R250, R10, -INF , !P4 ;  /* 0xff8000000afa7808 */ /* 0x000fc40006000000 */
[----:B------:R-:W-:Y:S02]  /*1fb30*/  FSEL R65, R9, -INF , !P6 ;  /* 0xff80000009417808 */ /* 0x000fe40007000000 */
        /* <DEDUP_REMOVED lines=12> */
[----:B------:R-:W-:Y:S02]  /*1fc00*/  ISETP.GE.AND P4, PT, R6, RZ, PT ;  /* 0x000000ff0600720c */ /* 0x000fe40003f86270 */
[----:B------:R-:W-:Y:S01]  /*1fc10*/  LOP3.LUT R6, RZ, R0, RZ, 0x33, !PT ;  /* 0x00000000ff067212 */ /* 0x000fe200078e33ff */
[----:B-1----:R-:W1:Y:S02]  /*1fc20*/  MUFU.RCP R2, R2 ;  /* 0x0000000200027308 */ /* 0x002e640000001000 */
[----:B-1----:R-:W-:-:S06]  /*1fc30*/  VIADD R2, R2, 0xffffffe ;  /* 0x0ffffffe02027836 */ /* 0x002fcc0000000000 */
[----:B------:R-:W1:Y:S02]  /*1fc40*/  F2I.FTZ.U32.TRUNC.NTZ R3, R2 ;  /* 0x0000000200037305 */ /* 0x000e64000021f000 */
[----:B-1----:R-:W-:-:S04]  /*1fc50*/  IMAD.MOV R2, RZ, RZ, -R3 ;  /* 0x000000ffff027224 */ /* 0x002fc800078e0a03 */
[----:B------:R-:W-:Y:S02]  /*1fc60*/  IMAD R4, R2, R7, RZ ;  /* 0x0000000702047224 */ /* 0x000fe400078e02ff */
[----:B------:R-:W-:-:S04]  /*1fc70*/  IMAD.MOV.U32 R2, RZ, RZ, RZ ;  /* 0x000000ffff027224 */ /* 0x000fc800078e00ff */
[----:B------:R-:W-:Y:S01]  /*1fc80*/  IMAD.HI.U32 R2, R3, R4, R2 ;  /* 0x0000000403027227 */ /* 0x000fe200078e0002 */
[----:B------:R-:W-:-:S03]  /*1fc90*/  IADD3 R3, RZ, -R10, RZ ;  /* 0x8000000aff037210 */ /* 0x000fc60007ffe0ff */
[----:B------:R-:W-:Y:S01]  /*1fca0*/  IMAD.MOV.U32 R4, RZ, RZ, R8 ;  /* 0x000000ffff047224 */ /* 0x000fe200078e0008 */
[----:B------:R-:W-:Y:S01]  /*1fcb0*/  MOV R8, R3 ;  /* 0x0000000300087202 */ /* 0x000fe20000000f00 */
        /* <DEDUP_REMOVED lines=14> */
[----:B------:R-:W-:-:S05]  /*1fda0*/  ISETP.GE.AND P0, PT, R4, RZ, PT ;  /* 0x000000ff0400720c */ /* 0x000fca0003f06270 */
        /* <DEDUP_REMOVED lines=20> */
[----:B------:R-:W-:Y:S02]  /*1fef0*/  MOV R2, R6 ;  /* 0x0000000600027202 */ /* 0x000fe40000000f00 */
[----:B------:R-:W-:Y:S01]  /*1ff00*/  SHF.R.S32.HI R8, RZ, 0x1f, R9 ;  /* 0x0000001fff087819 */ /* 0x000fe20000011409 */
[----:B----4-:R-:W-:-:S04]  /*1ff10*/  IMAD R0, R5, R9, RZ ;  /* 0x0000000905007224 */ /* 0x010fc800078e02ff */
[----:B------:R-:W-:Y:S02]  /*1ff20*/  IMAD R0, R4, R8, R0 ;  /* 0x0000000804007224 */ /* 0x000fe400078e0200 */
[----:B------:R-:W-:-:S04]  /*1ff30*/  IMAD.WIDE.U32 R4, R9, R4, R2 ;  /* 0x0000000409047225 */ /* 0x000fc800078e0002 */
[----:B------:R-:W-:Y:S01]  /*1ff40*/  IMAD.IADD R2, R5, 0x1, R0 ;  /* 0x0000000105027824 */ /* 0x000fe200078e0200 */
[----:B------:R-:W-:Y:S01]  /*1ff50*/  MOV R0, R4 ;  /* 0x0000000400007202 */ /* 0x000fe20000000f00 */
[----:B------:R-:W-:Y:S05]  /*1ff60*/  BRA `(.L_x_1921) ;  /* 0x00000000000c7947 */ /* 0x000fea0003800000 */
.L_x_1920:
[----:B------:R-:W2:Y:S02]  /*1ff70*/  LD.E R0, desc[UR6][R134.64+0x38] ;  /* 0x0000380686007980 */ /* 0x000ea4000c101900 */
[----:B--2---:R-:W-:-:S04]  /*1ff80*/  LEA R0, -R0, RZ, 0x8 ;  /* 0x000000ff00007211 */ /* 0x004fc800078e41ff */
[----:B------:R-:W-:Y:S02]  /*1ff90*/  SHF.R.S32.HI R2, RZ, 0x1f, R0 ;  /* 0x0000001fff027819 */ /* 0x000fe40000011400 */
.L_x_1921:
[----:B------:R-:W-:Y:S05]  /*1ffa0*/  BSYNC B0 ;  /* 0x0000000000007941 */ /* 0x000fea0003800000 */
.L_x_1919:
        /* <DEDUP_REMOVED lines=175> */
.L_x_1923:
[----:B------:R-:W-:Y:S05]  /*20aa0*/  BSYNC B0 ;  /* 0x0000000000007941 */ /* 0x000fea0003800000 */
.L_x_1922:
[----:B------:R-:W0:Y:S01]  /*20ab0*/  LDGDEPBAR ;  /* 0x00000000000079af */ /* 0x000e220000000000 */
[----:B------:R-:W-:-:S04]  /*20ac0*/  LEA R224, P0, R0, R224, 0x1 ;  /* 0x000000e000e07211 */ /* 0x000fc800078008ff */
[----:B------:R-:W-:-:S09]  /*20ad0*/  LEA.HI.X R225, R0, R225, R2, 0x1, P0 ;  /* 0x000000e100e17211 */ /* 0x000fd200000f0c02 */
.L_x_1918:
[----:B------:R-:W-:Y:S05]  /*20ae0*/  BSYNC B1 ;  /* 0x0000000000017941 */ /* 0x000fea0003800000 */
.L_x_1917:
[----:B------:R-:W-:Y:S01]  /*20af0*/  FMNMX.FTZ R0, R39, R40, !PT ;  /* 0x0000002827007209 */ /* 0x000fe20007810000 */
[----:B--2---:R-:W2:Y:S01]  /*20b00*/  LDL.LU R7, [R1+0x8] ;  /* 0x0000080001077983 */ /* 0x004ea20000300800 */
[----:B------:R-:W-:Y:S02]  /*20b10*/  MOV R59, R56 ;  /* 0x00000038003b7202 */ /* 0x000fe40000000f00 */
[----:B------:R-:W-:Y:S01]  /*20b20*/  FMNMX.FTZ R0, R44, R0, !PT ;  /* 0x000000002c007209 */ /* 0x000fe20007810000 */
[----:B------:R-:W3:Y:S03]  /*20b30*/  LDL.LU R8, [R1+0xc] ;  /* 0x00000c0001087983 */ /* 0x000ee60000300800 */
[----:B------:R-:W-:Y:S01]  /*20b40*/  FMNMX.FTZ R0, R54, R0, !PT ;  /* 0x0000000036007209 */ /* 0x000fe20007810000 */
[----:B-1----:R-:W-:Y:S03]  /*20b50*/  LDSM.16.MT88.4 R16, [R183+0xa000] ;  /* 0x00a00000b710783b */ /* 0x002fe60000004200 */
[----:B------:R-:W-:Y:S01]  /*20b60*/  FMNMX.FTZ R2, R55, R0, !PT ;  /* 0x0000000037027209 */ /* 0x000fe20007810000 */
[----:B------:R-:W-:Y:S03]  /*20b70*/  LDSM.16.MT88.4 R20, [R181+0xa000] ;  /* 0x00a00000b514783b */ /* 0x000fe60000004200 */
[----:B------:R-:W-:Y:S01]  /*20b80*/  FMNMX.FTZ R2, R198, R2, !PT ;  /* 0x00000002c6027209 */ /* 0x000fe20007810000 */
[----:B------:R-:W4:Y:S03]  /*20b90*/  LD.E R0, desc[UR6][R134.64+0xdc] ;  /* 0x0000dc0686007980 */ /* 0x000f26000c101900 */
[----:B------:R-:W-:Y:S01]  /*20ba0*/  FMNMX.FTZ R2, R199, R2, !PT ;  /* 0x00000002c7027209 */ /* 0x000fe20007810000 */
[----:B------:R-:W-:Y:S03]  /*20bb0*/  LDSM.16.MT88.4 R28, [R182+0xa000] ;  /* 0x00a00000b61c783b */ /* 0x000fe60000004200 */
[----:B------:R-:W-:Y:S01]  /*20bc0*/  FMNMX.FTZ R2, R130, R2, !PT ;  /* 0x0000000282027209 */ /* 0x000fe20007810000 */
[----:B------:R-:W-:Y:S03]  /*20bd0*/  LDSM.16.MT88.4 R32, [R181+0xa800] ;  /* 0x00a80000b520783b */ /* 0x000fe60000004200 */
        /* <DEDUP_REMOVED lines=119> */
[----:B------:R-:W-:Y:S01]  /*21350*/  FMNMX.FTZ R2, R66, R2, !PT ;  /* 0x0000000242027209 */ /* 0x000fe20007810000 */
[----:B----4-:R-:W-:-:S03]  /*21360*/  FMUL.FTZ R3, R0, R77 ;  /* 0x0000004d00037220 */ /* 0x010fc60000410000 */
[----:B------:R-:W-:Y:S02]  /*21370*/  FMNMX.FTZ R2, R246, R2, !PT ;  /* 0x00000002f6027209 */ /* 0x000fe40007810000 */
[----:B------:R-:W-:Y:S02]  /*21380*/  FSETP.NEU.FTZ.AND P0, PT, R77, -INF , PT ;  /* 0xff8000004d00780b */ /* 0x000fe40003f1d000 */
[----:B------:R-:W-:Y:S02]  /*21390*/  FMNMX.FTZ R2, R64, R2, !PT ;  /* 0x0000000240027209 */ /* 0x000fe40007810000 */
[----:B------:R-:W-:Y:S02]  /*213a0*/  FSEL R3, R3, RZ, P0 ;  /* 0x000000ff03037208 */ /* 0x000fe40000000000 */
[----:B------:R-:W-:-:S03]  /*213b0*/  FMNMX.FTZ R2, R252, R2, !PT ;  /* 0x00000002fc027209 */ /* 0x000fc60007810000 */
[----:B------:R-:W-:Y:S01]  /*213c0*/  FFMA.FTZ R4, R40, R0, -R3 ;  /* 0x0000000028047223 */ /* 0x000fe20000010803 */
[----:B------:R-:W-:-:S03]  /*213d0*/  FMNMX.FTZ R2, R91, R2, !PT ;  /* 0x000000025b027209 */ /* 0x000fc60007810000 */
[----:B------:R1:W-:Y:S01]  /*213e0*/  MUFU.EX2 R90, R4 ;  /* 0x00000004005a7308 */ /* 0x0003e20000000800 */
[----:B------:R-:W-:-:S05]  /*213f0*/  FMNMX.FTZ R2, R65, R2, !PT ;  /* 0x0000000241027209 */ /* 0x000fca0007810000 */
[----:B------:R-:W4:Y:S01]  /*21400*/  SHFL.BFLY PT, R6, R2, 0x2, 0x1f ;  /* 0x0c401f0002067f89 */ /* 0x000f2200000e0000 */
[----:B-1----:R-:W-:-:S04]  /*21410*/  FFMA.FTZ R4, R44, R0, -R3 ;  /* 0x000000002c047223 */ /* 0x002fc80000010803 */
[----:B------:R1:W-:Y:S02]  /*21420*/  MUFU.EX2 R56, R4 ;  /* 0x0000000400387308 */ /* 0x0003e40000000800 */
[----:B-1----:R-:W-:-:S06]  /*21430*/  FFMA.FTZ R4, R54, R0, -R3 ;  /* 0x0000000036047223 */ /* 0x002fcc0000010803 */
[----:B------:R1:W5:Y:S02]  /*21440*/  MUFU.EX2 R5, R4 ;  /* 0x0000000400057308 */ /* 0x0003640000000800 */
[----:B-1----:R-:W-:-:S06]  /*21450*/  FFMA.FTZ R4, R55, R0, -R3 ;  /* 0x0000000037047223 */ /* 0x002fcc0000010803 */
[----:B------:R1:W-:Y:S01]  /*21460*/  MUFU.EX2 R58, R4 ;  /* 0x00000004003a7308 */ /* 0x0003e20000000800 */
[----:B----4-:R-:W-:Y:S01]  /*21470*/  FMNMX.FTZ R2, R2, R6, !PT ;  /* 0x0000000602027209 */ /* 0x010fe20007810000 */
[----:B-1----:R-:W-:-:S06]  /*21480*/  FFMA.FTZ R4, R198, R0, -R3 ;  /* 0x00000000c6047223 */ /* 0x002fcc0000010803 */
[----:B------:R1:W-:Y:S02]  /*21490*/  MUFU.EX2 R137, R4 ;  /* 0x0000000400897308 */ /* 0x0003e40000000800 */
[----:B-1----:R-:W-:-:S06]  /*214a0*/  FFMA.FTZ R4, R199, R0, -R3 ;  /* 0x00000000c7047223 */ /* 0x002fcc0000010803 */
[----:B------:R1:W-:Y:S02]  /*214b0*/  MUFU.EX2 R9, R4 ;  /* 0x0000000400097308 */ /* 0x0003e40000000800 */
[-CC-:B-1----:R-:W-:Y:S01]  /*214c0*/  FFMA.FTZ R4, R130, R0.reuse, -R3.reuse ;  /* 0x0000000082047223 */ /* 0x182fe20000010803 */
[----:B-----5:R-:W-:Y:S01]  /*214d0*/  MOV R130, R5 ;  /* 0x0000000500827202 */ /* 0x020fe20000000f00 */
[----:B------:R-:W-:-:S04]  /*214e0*/  FFMA.FTZ R5, R122, R0, -R3 ;  /* 0x000000007a057223 */ /* 0x000fc80000010803 */
[----:B------:R1:W-:Y:S08]  /*214f0*/  MUFU.EX2 R43, R5 ;  /* 0x00000005002b7308 */ /* 0x0003f00000000800 */
[----:B------:R4:W-:Y:S01]  /*21500*/  MUFU.EX2 R57, R4 ;  /* 0x0000000400397308 */ /* 0x0009e20000000800 */
[----:B-1----:R-:W1:Y:S01]  /*21510*/  SHFL.BFLY PT, R5, R2, 0x1, 0x1f ;  /* 0x0c201f0002057f89 */ /* 0x002e6200000e0000 */
[----:B----4-:R-:W-:-:S06]  /*21520*/  FFMA.FTZ R4, R131, R0, -R3 ;  /* 0x0000000083047223 */ /* 0x010fcc0000010803 */
[----:B------:R4:W-:Y:S02]  /*21530*/  MUFU.EX2 R136, R4 ;  /* 0x0000000400887308 */ /* 0x0009e40000000800 */
[----:B----4-:R-:W-:-:S06]  /*21540*/  FFMA.FTZ R4, R123, R0, -R3 ;  /* 0x000000007b047223 */ /* 0x010fcc0000010803 */
[----:B------:R4:W5:Y:S01]  /*21550*/  MUFU.EX2 R6, R4 ;  /* 0x0000000400067308 */ /* 0x0009620000000800 */
[----:B-1----:R-:W-:Y:S01]  /*21560*/  FMNMX.FTZ R76, R2, R5, !PT ;  /* 0x00000005024c7209 */ /* 0x002fe20007810000 */
[-CC-:B------:R-:W-:Y:S01]  /*21570*/  FFMA.FTZ R2, R202, R0.reuse, -R3.reuse ;  /* 0x00000000ca027223 */ /* 0x180fe20000010803 */
[----:B----4-:R-:W-:-:S05]  /*21580*/  FFMA.FTZ R4, R118, R0, -R3 ;  /* 0x0000000076047223 */ /* 0x010fca0000010803 */
[----:B------:R1:W-:Y:S01]  /*21590*/  MUFU.EX2 R122, R4 ;  /* 0x00000004007a7308 */ /* 0x0003e20000000800 */
[----:B------:R-:W-:Y:S01]  /*215a0*/  FMUL.FTZ R5, R0, R76 ;  /* 0x0000004c00057220 */ /* 0x000fe20000410000 */
[----:B------:R-:W-:Y:S01]  /*215b0*/  FSETP.NEU.FTZ.AND P1, PT, R76, -INF , PT ;  /* 0xff8000004c00780b */ /* 0x000fe20003f3d000 */
[----:B-1----:R-:W-:-:S05]  /*215c0*/  FFMA.FTZ R4, R119, R0, -R3 ;  /* 0x0000000077047223 */ /* 0x002fca0000010803 */
[----:B------:R1:W-:Y:S01]  /*215d0*/  MUFU.EX2 R118, R4 ;  /* 0x0000000400767308 */ /* 0x0003e20000000800 */
[----:B------:R-:W-:Y:S01]  /*215e0*/  FSEL R5, R5, RZ, P1 ;  /* 0x000000ff05057208 */ /* 0x000fe20000800000 */
[----:B-1----:R-:W-:-:S06]  /*215f0*/  FFMA.FTZ R4, R126, R0, -R3 ;  /* 0x000000007e047223 */ /* 0x002fcc0000010803 */
[----:B------:R1:W-:Y:S02]  /*21600*/  MUFU.EX2 R72, R4 ;  /* 0x0000000400487308 */ /* 0x0003e40000000800 */
[----:B-1----:R-:W-:-:S06]  /*21610*/  FFMA.FTZ R4, R127, R0, -R3 ;  /* 0x000000007f047223 */ /* 0x002fcc0000010803 */
[----:B------:R1:W-:Y:S02]  /*21620*/  MUFU.EX2 R127, R2 ;  /* 0x00000002007f7308 */ /* 0x0003e40000000800 */
[----:B-1----:R-:W-:-:S06]  /*21630*/  FFMA.FTZ R2, R203, R0, -R3 ;  /* 0x00000000cb027223 */ /* 0x002fcc0000010803 */
[----:B------:R1:W-:Y:S02]  /*21640*/  MUFU.EX2 R40, R2 ;  /* 0x0000000200287308 */ /* 0x0003e40000000800 */
[----:B-1----:R-:W-:-:S06]  /*21650*/  FFMA.FTZ R2, R206, R0, -R3 ;  /* 0x00000000ce027223 */ /* 0x002fcc0000010803 */
[----:B------:R1:W4:Y:S02]  /*21660*/  MUFU.EX2 R24, R2 ;  /* 0x0000000200187308 */ /* 0x0003240000000800 */
[----:B-1----:R-:W-:-:S06]  /*21670*/  FFMA.FTZ R2, R41, R0, -R5 ;  /* 0x0000000029027223 */ /* 0x002fcc0000010805 */
[----:B------:R1:W-:Y:S01]  /*21680*/  MUFU.EX2 R198, R2 ;  /* 0x0000000200c67308 */ /* 0x0003e20000000800 */
[----:B-----5:R-:W-:Y:S01]  /*21690*/  MOV R126, R6 ;  /* 0x00000006007e7202 */ /* 0x020fe20000000f00 */
[-CC-:B------:R-:W-:Y:S01]  /*216a0*/  FFMA.FTZ R6, R53, R0.reuse, -R5.reuse ;  /* 0x0000000035067223 */ /* 0x180fe20000010805 */
[----:B-1----:R-:W-:-:S05]  /*216b0*/  FFMA.FTZ R2, R46, R0, -R5 ;  /* 0x000000002e027223 */ /* 0x002fca0000010805 */
[----:B------:R1:W-:Y:S08]  /*216c0*/  MUFU.EX2 R202, R2 ;  /* 0x0000000200ca7308 */ /* 0x0003f00000000800 */
[----:B------:R5:W-:Y:S01]  /*216d0*/  MUFU.EX2 R74, R4 ;  /* 0x00000004004a7308 */ /* 0x000be20000000800 */
[----:B-1----:R-:W-:-:S07]  /*216e0*/  FFMA.FTZ R2, R52, R0, -R5 ;  /* 0x0000000034027223 */ /* 0x002fce0000010805 */
[----:B------:R1:W-:Y:S01]  /*216f0*/  MUFU.EX2 R206, R2 ;  /* 0x0000000200ce7308 */ /* 0x0003e20000000800 */
[----:B-----5:R-:W-:-:S07]  /*21700*/  FSEL R4, R76, RZ, P1 ;  /* 0x000000ff4c047208 */ /* 0x020fce0000800000 */
[----:B------:R5:W-:Y:S01]  /*21710*/  MUFU.EX2 R203, R6 ;  /* 0x0000000600cb7308 */ /* 0x000be20000000800 */
[----:B-1----:R-:W-:-:S05]  /*21720*/  FSEL R2, R77, RZ, P0 ;  /* 0x000000ff4d027208 */ /* 0x002fca0000000000 */
[----:B------:R-:W-:-:S04]  /*21730*/  FADD.FTZ R2, R39, -R2 ;  /* 0x8000000227027221 */ /* 0x000fc80000010000 */
[----:B-----5:R-:W-:Y:S01]  /*21740*/  FMUL.FTZ R6, R0, R2 ;  /* 0x0000000200067220 */ /* 0x020fe20000410000 */
[----:B------:R-:W-:Y:S01]  /*21750*/  FADD.FTZ R2, R38, -R4 ;  /* 0x8000000426027221 */ /* 0x000fe20000010000 */
[----:B--2---:R-:W-:Y:S01]  /*21760*/  MOV R75, R7 ;  /* 0x00000007004b7202 */ /* 0x004fe20000000f00 */
[----:B------:R-:W-:Y:S02]  /*21770*/  LDSM.16.MT88.4 R36, [R183+0xa800] ;  /* 0x00a80000b724783b */ /* 0x000fe40000004200 */
[----:B------:R-:W-:Y:S01]  /*21780*/  FMUL.FTZ R2, R0, R2 ;  /* 0x0000000200027220 */ /* 0x000fe20000410000 */
[----:B------:R-:W-:-:S03]  /*21790*/  MOV R123, R9 ;  /* 0x00000009007b7202 */ /* 0x000fc60000000f00 */
[----:B------:R1:W-:Y:S01]  /*217a0*/  MUFU.EX2 R7, R2 ;  /* 0x0000000200077308 */ /* 0x0003e20000000800 */
[----:B---3--:R-:W-:Y:S02]  /*217b0*/  MOV R73, R8 ;  /* 0x0000000800497202 */ /* 0x008fe40000000f00 */
[----:B------:R-:W2:Y:S01]  /*217c0*/  LDSM.16.MT88.4 R8, [R180+0xa000] ;  /* 0x00a00000b408783b */ /* 0x000ea20000004200 */
[----:B-1----:R-:W-:-:S04]  /*217d0*/  FFMA.FTZ R2, R207, R0, -R3 ;  /* 0x00000000cf027223 */ /* 0x002fc80000010803 */
[----:B------:R1:W-:Y:S01]  /*217e0*/  MUFU.EX2 R42, R2 ;  /* 0x00000002002a7308 */ /* 0x0003e20000000800 */
[-CC-:B------:R-:W-:Y:S01]  /*217f0*/  FFMA.FTZ R4, R239, R0.reuse, -R3.reuse ;  /* 0x00000000ef047223 */ /* 0x180fe20000010803 */
[----:B-1----:R-:W-:-:S06]  /*21800*/  FFMA.FTZ R2, R238, R0, -R3 ;  /* 0x00000000ee027223 */ /* 0x002fcc0000010803 */
[----:B------:R1:W-:Y:S08]  /*21810*/  MUFU.EX2 R238, R2 ;  /* 0x0000000200ee7308 */ /* 0x0003f00000000800 */
[----:B------:R-:W3:Y:S01]  /*21820*/  MUFU.EX2 R6, R6 ;  /* 0x0000000600067308 */ /* 0x000ee20000000800 */
[----:B-1----:R-:W-:-:S07]  /*21830*/  FFMA.FTZ R2, R196, R0, -R5 ;  /* 0x00000000c4027223 */ /* 0x002fce0000010805 */
[----:B------:R1:W-:Y:S02]  /*21840*/  MUFU.EX2 R199, R2 ;  /* 0x0000000200c77308 */ /* 0x0003e40000000800 */
[----:B-1----:R-:W-:-:S06]  /*21850*/  FFMA.FTZ R2, R197, R0, -R5 ;  /* 0x00000000c5027223 */ /* 0x002fcc0000010805 */
[----:B------:R1:W5:Y:S08]  /*21860*/  MUFU.EX2 R196, R2 ;  /* 0x0000000200c47308 */ /* 0x0003700000000800 */
[----:B------:R4:W-:Y:S01]  /*21870*/  MUFU.EX2 R239, R4 ;  /* 0x0000000400ef7308 */ /* 0x0009e20000000800 */
[----:B-1----:R-:W-:-:S07]  /*21880*/  FFMA.FTZ R2, R128, R0, -R5 ;  /* 0x0000000080027223 */ /* 0x002fce0000010805 */
[----:B------:R1:W-:Y:S01]  /*21890*/  MUFU.EX2 R173, R2 ;  /* 0x0000000200ad7308 */ /* 0x0003e20000000800 */
[----:B----4-:R-:W-:Y:S02]  /*218a0*/  MOV R4, R24 ;  /* 0x0000001800047202 */ /* 0x010fe40000000f00 */
[----:B------:R-:W4:Y:S01]  /*218b0*/  LDSM.16.MT88.4 R24, [R180+0xa800] ;  /* 0x00a80000b418783b */ /* 0x000f220000004200 */
[----:B-1----:R-:W-:-:S04]  /*218c0*/  FFMA.FTZ R2, R129, R0, -R5 ;  /* 0x0000000081027223 */ /* 0x002fc80000010805 */
[----:B------:R1:W5:Y:S01]  /*218d0*/  MUFU.EX2 R172, R2 ;  /* 0x0000000200ac7308 */ /* 0x0003620000000800 */
[----:B------:R-:W-:Y:S01]  /*218e0*/  F2FP.BF16.F32.PACK_AB R13, R56, R90 ;  /* 0x0000005a380d723e */ /* 0x000fe200000010ff */
[----:B---3--:R-:W-:Y:S01]  /*218f0*/  FMUL.FTZ R170, R170, R6 ;  /* 0x00000006aaaa7220 */ /* 0x008fe20000410000 */
[----:B------:R-:W-:Y:S01]  /*21900*/  F2FP.BF16.F32.PACK_AB R15, R58, R130 ;  /* 0x000000823a0f723e */ /* 0x000fe200000010ff */
[----:B------:R-:W-:Y:S01]  /*21910*/  FMUL.FTZ R171, R171, R6 ;  /* 0x00000006abab7220 */ /* 0x000fe20000410000 */
[----:B------:R-:W-:Y:S01]  /*21920*/  F2FP.BF16.F32.PACK_AB R12, R202, R198 ;  /* 0x000000c6ca0c723e */ /* 0x000fe200000010ff */
[-C--:B------:R-:W-:Y:S01]  /*21930*/  FMUL.FTZ R168, R168, R7.reuse ;  /* 0x00000007a8a87220 */ /* 0x080fe20000410000 */
[----:B------:R-:W-:Y:S01]  /*21940*/  F2FP.BF16.F32.PACK_AB R14, R203, R206 ;  /* 0x000000cecb0e723e */ /* 0x000fe200000010ff */
[-C--:B------:R-:W-:Y:S01]  /*21950*/  FMUL.FTZ R169, R169, R7.reuse ;  /* 0x00000007a9a97220 */ /* 0x080fe20000410000 */
[-C--:B------:R-:W-:Y:S01]  /*21960*/  FMUL.FTZ R166, R166, R6.reuse ;  /* 0x00000006a6a67220 */ /* 0x080fe20000410000 */
[----:B------:R-:W-:Y:S01]  /*21970*/  FMUL.FTZ R167, R167, R6 ;  /* 0x00000006a7a77220 */ /* 0x000fe20000410000 */
[----:B-1----:R-:W-:Y:S01]  /*21980*/  FFMA.FTZ R2, R230, R0, -R3 ;  /* 0x00000000e6027223 */ /* 0x002fe20000010803 */
[----:B------:R-:W-:-:S03]  /*21990*/  FMUL.FTZ R164, R164, R7 ;  /* 0x00000007a4a47220 */ /* 0x000fc60000410000 */
[----:B------:R1:W-:Y:S01]  /*219a0*/  MUFU.EX2 R230, R2 ;  /* 0x0000000200e67308 */ /* 0x0003e20000000800 */
[-C--:B------:R-:W-:Y:S01]  /*219b0*/  FMUL.FTZ R165, R165, R7.reuse ;  /* 0x00000007a5a57220 */ /* 0x080fe20000410000 */
[-C--:B------:R-:W-:Y:S01]  /*219c0*/  FMUL.FTZ R158, R158, R6.reuse ;  /* 0x000000069e9e7220 */ /* 0x080fe20000410000 */
[----:B------:R-:W-:Y:S01]  /*219d0*/  FMUL.FTZ R159, R159, R6 ;  /* 0x000000069f9f7220 */ /* 0x000fe20000410000 */
[-C--:B------:R-:W-:Y:S01]  /*219e0*/  FMUL.FTZ R156, R156, R7.reuse ;  /* 0x000000079c9c7220 */ /* 0x080fe20000410000 */
[----:B------:R-:W-:Y:S01]  /*219f0*/  FMUL.FTZ R157, R157, R7 ;  /* 0x000000079d9d7220 */ /* 0x000fe20000410000 */
[----:B--2---:R-:W-:Y:S01]  /*21a00*/  HMMA.16816.F32.BF16 R168, R12, R8, R168 ;  /* 0x000000080ca8723c */ /* 0x004fe200000418a8 */
[----:B-1----:R-:W-:-:S04]  /*21a10*/  FFMA.FTZ R2, R231, R0, -R3 ;  /* 0x00000000e7027223 */ /* 0x002fc80000010803 */
[----:B------:R1:W-:Y:S01]  /*21a20*/  MUFU.EX2 R207, R2 ;  /* 0x0000000200cf7308 */ /* 0x0003e20000000800 */
[C---:B------:R-:W-:Y:S01]  /*21a30*/  HMMA.16816.F32.BF16 R164, R12.reuse, R10, R164 ;  /* 0x0000000a0ca4723c */ /* 0x040fe200000418a4 */
[-C--:B------:R-:W-:Y:S01]  /*21a40*/  FMUL.FTZ R162, R162, R6.reuse ;  /* 0x00000006a2a27220 */ /* 0x080fe20000410000 */
[----:B------:R-:W-:Y:S01]  /*21a50*/  FMUL.FTZ R163, R163, R6 ;  /* 0x00000006a3a37220 */ /* 0x000fe20000410000 */
[-C--:B------:R-:W-:Y:S01]  /*21a60*/  FMUL.FTZ R160, R160, R7.reuse ;  /* 0x00000007a0a07220 */ /* 0x080fe20000410000 */
[----:B------:R-:W-:Y:S02]  /*21a70*/  FMUL.FTZ R161, R161, R7 ;  /* 0x00000007a1a17220 */ /* 0x000fe40000410000 */
[----:B------:R-:W-:Y:S01]  /*21a80*/  HMMA.16816.F32.BF16 R52, R12, R18, R156 ;  /* 0x000000120c34723c */ /* 0x000fe2000004189c */
[----:B-1----:R-:W-:-:S04]  /*21a90*/  FFMA.FTZ R2, R234, R0, -R3 ;  /* 0x00000000ea027223 */ /* 0x002fc80000010803 */
[----:B------:R1:W-:Y:S01]  /*21aa0*/  MUFU.EX2 R197, R2 ;  /* 0x0000000200c57308 */ /* 0x0003e20000000800 */
[----:B------:R-:W-:Y:S01]  /*21ab0*/  HMMA.16816.F32.BF16 R44, R12, R16, R160 ;  /* 0x000000100c2c723c */ /* 0x000fe200000418a0 */
        /* <DEDUP_REMOVED lines=13> */
[----:B-----5:R-:W-:Y:S01]  /*21b90*/  F2FP.BF16.F32.PACK_AB R8, R196, R199 ;  /* 0x000000c7c408723e */ /* 0x020fe200000010ff */
[----:B------:R1:W-:Y:S01]  /*21ba0*/  MUFU.EX2 R157, R2 ;  /* 0x00000002009d7308 */ /* 0x0003e20000000800 */
[----:B------:R-:W-:-:S02]  /*21bb0*/  F2FP.BF16.F32.PACK_AB R9, R123, R137 ;  /* 0x000000897b09723e */ /* 0x000fc400000010ff */
[----:B------:R-:W-:Y:S01]  /*21bc0*/  F2FP.BF16.F32.PACK_AB R10, R172, R173 ;  /* 0x000000adac0a723e */ /* 0x000fe200000010ff */
[----:B------:R-:W2:Y:S01]  /*21bd0*/  LDSM.16.MT88.4 R16, [R182+0xa800] ;  /* 0x00a80000b610783b */ /* 0x000ea20000004200 */
[----:B------:R-:W-:Y:S01]  /*21be0*/  F2FP.BF16.F32.PACK_AB R11, R136, R57 ;  /* 0x00000039880b723e */ /* 0x000fe200000010ff */
[----:B-1----:R-:W-:-:S04]  /*21bf0*/  FFMA.FTZ R2, R121, R0, -R5 ;  /* 0x0000000079027223 */ /* 0x002fc80000010805 */
[----:B------:R1:W3:Y:S01]  /*21c00*/  MUFU.EX2 R160, R2 ;  /* 0x0000000200a07308 */ /* 0x0002e20000000800 */
[----:B------:R-:W-:Y:S01]  /*21c10*/  HMMA.16816.F32.BF16 R152, R12, R20, R152 ;  /* 0x000000140c98723c */ /* 0x000fe20000041898 */
[----:B-1----:R-:W-:-:S06]  /*21c20*/  FFMA.FTZ R2, R116, R0, -R5 ;  /* 0x0000000074027223 */ /* 0x002fcc0000010805 */
[----:B------:R1:W-:Y:S01]  /*21c30*/  MUFU.EX2 R159, R2 ;  /* 0x00000002009f7308 */ /* 0x0003e20000000800 */
[C---:B------:R-:W-:Y:S06]  /*21c40*/  HMMA.16816.F32.BF16 R144, R12.reuse, R28, R144 ;  /* 0x0000001c0c90723c */ /* 0x040fec0000041890 */
[----:B------:R-:W-:Y:S01]  /*21c50*/  HMMA.16816.F32.BF16 R140, R12, R30, R140 ;  /* 0x0000001e0c8c723c */ /* 0x000fe2000004188c */
[----:B-1----:R-:W-:-:S05]  /*21c60*/  FFMA.FTZ R2, R117, R0, -R5 ;  /* 0x0000000075027223 */ /* 0x002fca0000010805 */
[C---:B----4-:R-:W-:Y:S01]  /*21c70*/  HMMA.16816.F32.BF16 R28, R8.reuse, R24, R168 ;  /* 0x00000018081c723c */ /* 0x050fe200000418a8 */
[----:B------:R1:W4:Y:S05]  /*21c80*/  MUFU.EX2 R162, R2 ;  /* 0x0000000200a27308 */ /* 0x00032a0000000800 */
[----:B------:R-:W-:Y:S01]  /*21c90*/  HMMA.16816.F32.BF16 R24, R8, R26, R164 ;  /* 0x0000001a0818723c */ /* 0x000fe200000418a4 */
[----:B-1----:R-:W-:-:S04]  /*21ca0*/  FFMA.FTZ R2, R235, R0, -R3 ;  /* 0x00000000eb027223 */ /* 0x002fc80000010803 */
[----:B------:R1:W-:Y:S01]  /*21cb0*/  MUFU.EX2 R166, R2 ;  /* 0x0000000200a67308 */ /* 0x0003e20000000800 */
[-C--:B------:R-:W-:Y:S01]  /*21cc0*/  FMUL.FTZ R150, R150, R6.reuse ;  /* 0x0000000696967220 */ /* 0x080fe20000410000 */
[----:B------:R-:W-:Y:S01]  /*21cd0*/  FMUL.FTZ R151, R151, R6 ;  /* 0x0000000697977220 */ /* 0x000fe20000410000 */
[----:B------:R-:W-:Y:S01]  /*21ce0*/  FMUL.FTZ R148, R148, R7 ;  /* 0x0000000794947220 */ /* 0x000fe20000410000 */
[----:B-1----:R-:W-:-:S04]  /*21cf0*/  FFMA.FTZ R2, R218, R0, -R3 ;  /* 0x00000000da027223 */ /* 0x002fc80000010803 */
[----:B------:R1:W-:Y:S01]  /*21d00*/  MUFU.EX2 R165, R2 ;  /* 0x0000000200a57308 */ /* 0x0003e20000000800 */
[----:B------:R-:W-:Y:S01]  /*21d10*/  FMUL.FTZ R149, R149, R7 ;  /* 0x0000000795957220 */ /* 0x000fe20000410000 */
[----:B------:R-:W-:Y:S01]  /*21d20*/  HMMA.16816.F32.BF16 R68, R8, R32, R152 ;  /* 0x000000200844723c */ /* 0x000fe20000041898 */
[----:B-1----:R-:W-:-:S05]  /*21d30*/  FFMA.FTZ R2, R219, R0, -R3 ;  /* 0x00000000db027223 */ /* 0x002fca0000010803 */
[----:B------:R1:W-:Y:S01]  /*21d40*/  MUFU.EX2 R164, R2 ;  /* 0x0000000200a47308 */ /* 0x0003e20000000800 */
[----:B------:R-:W-:Y:S01]  /*21d50*/  HMMA.16816.F32.BF16 R148, R12, R22, R148 ;  /* 0x000000160c94723c */ /* 0x000fe20000041894 */
[----:B------:R-:W5:Y:S01]  /*21d60*/  LDSM.16.MT88.4 R20, [R180+0xb000] ;  /* 0x00b00000b414783b */ /* 0x000f620000004200 */
[----:B-1----:R-:W-:-:S05]  /*21d70*/  FFMA.FTZ R2, R124, R0, -R5 ;  /* 0x000000007c027223 */ /* 0x002fca0000010805 */
[----:B------:R1:W-:Y:S01]  /*21d80*/  MUFU.EX2 R156, R2 ;  /* 0x00000002009c7308 */ /* 0x0003e20000000800 */
[----:B------:R-:W-:Y:S01]  /*21d90*/  MOV R163, R74 ;  /* 0x0000004a00a37202 */ /* 0x000fe20000000f00 */
[----:B-1----:R-:W-:-:S06]  /*21da0*/  FFMA.FTZ R2, R125, R0, -R5 ;  /* 0x000000007d027223 */ /* 0x002fcc0000010805 */
[----:B------:R1:W5:Y:S01]  /*21db0*/  MUFU.EX2 R154, R2 ;  /* 0x00000002009a7308 */ /* 0x0003620000000800 */
[----:B------:R-:W-:Y:S01]  /*21dc0*/  MOV R161, R72 ;  /* 0x0000004800a17202 */ /* 0x000fe20000000f00 */
[----:B-1----:R-:W-:-:S06]  /*21dd0*/  FFMA.FTZ R2, R200, R0, -R5 ;  /* 0x00000000c8027223 */ /* 0x002fcc0000010805 */
[----:B------:R1:W-:Y:S01]  /*21de0*/  MUFU.EX2 R153, R2 ;  /* 0x0000000200997308 */ /* 0x0003e20000000800 */
[----:B------:R-:W-:Y:S02]  /*21df0*/  MOV R119, R48 ;  /* 0x0000003000777202 */ /* 0x000fe40000000f00 */
[----:B------:R-:W-:Y:S01]  /*21e00*/  MOV R120, R43 ;  /* 0x0000002b00787202 */ /* 0x000fe20000000f00 */
[----:B-1----:R-:W-:-:S04]  /*21e10*/  FFMA.FTZ R2, R201, R0, -R5 ;  /* 0x00000000c9027223 */ /* 0x002fc80000010805 */
[----:B------:R1:W5:Y:S01]  /*21e20*/  MUFU.EX2 R152, R2 ;  /* 0x0000000200987308 */ /* 0x0003620000000800 */
[----:B------:R-:W-:Y:S02]  /*21e30*/  MOV R167, R42 ;  /* 0x0000002a00a77202 */ /* 0x000fe40000000f00 */
[----:B------:R-:W-:Y:S02]  /*21e40*/  MOV R158, R40 ;  /* 0x00000028009e7202 */ /* 0x000fe40000000f00 */
[----:B------:R-:W-:Y:S01]  /*21e50*/  MOV R131, R50 ;  /* 0x0000003200837202 */ /* 0x000fe20000000f00 */
[----:B------:R-:W5:Y:S01]  /*21e60*/  LDSM.16.MT88.4 R40, [R183+0xb000] ;  /* 0x00b00000b728783b */ /* 0x000f620000004200 */
[--C-:B-1----:R-:W-:Y:S01]  /*21e70*/  FFMA.FTZ R2, R214, R0, -R3.reuse ;  /* 0x00000000d6027223 */ /* 0x102fe20000010803 */
[----:B------:R-:W-:Y:S01]  /*21e80*/  MOV R214, R163 ;  /* 0x000000a300d67202 */ /* 0x000fe20000000f00 */
[C---:B------:R-:W-:Y:S01]  /*21e90*/  HMMA.16816.F32.BF16 R44, R8.reuse, R36, R44 ;  /* 0x00000024082c723c */ /* 0x040fe2000004182c */
[----:B------:R-:W-:Y:S01]  /*21ea0*/  MOV R128, R127 ;  /* 0x0000007f00807202 */ /* 0x000fe20000000f00 */
[----:B------:R1:W-:Y:S01]  /*21eb0*/  MUFU.EX2 R163, R2 ;  /* 0x0000000200a37308 */ /* 0x0003e20000000800 */
[----:B------:R-:W-:Y:S01]  /*21ec0*/  MOV R127, R119 ;  /* 0x00000077007f7202 */ /* 0x000fe20000000f00 */
[----:B------:R-:W-:Y:S01]  /*21ed0*/  LDSM.16.MT88.4 R48, [R181+0xb000] ;  /* 0x00b00000b530783b */ /* 0x000fe20000004200 */
[----:B------:R-:W-:Y:S01]  /*21ee0*/  MOV R119, R131 ;  /* 0x0000008300777202 */ /* 0x000fe20000000f00 */
[----:B------:R-:W-:Y:S01]  /*21ef0*/  HMMA.16816.F32.BF16 R52, R8, R38, R52 ;  /* 0x000000260834723c */ /* 0x000fe20000041834 */
[----:B------:R-:W-:Y:S01]  /*21f00*/  MOV R219, R158 ;  /* 0x0000009e00db7202 */ /* 0x000fe20000000f00 */
[----:B------:R-:W5:Y:S01]  /*21f10*/  LDSM.16.MT88.4 R36, [R182+0xb000] ;  /* 0x00b00000b624783b */ /* 0x000f620000004200 */
[----:B------:R-:W-:Y:S01]  /*21f20*/  MOV R218, R4 ;  /* 0x0000000400da7202 */ /* 0x000fe20000000f00 */
[----:B-1----:R-:W-:Y:S01]  /*21f30*/  FFMA.FTZ R2, R215, R0, -R3 ;  /* 0x00000000d7027223 */ /* 0x002fe20000010803 */
[----:B------:R-:W-:-:S03]  /*21f40*/  MOV R215, R161 ;  /* 0x000000a100d77202 */ /* 0x000fc60000000f00 */
[----:B------:R1:W-:Y:S01]  /*21f50*/  MUFU.EX2 R161, R2 ;  /* 0x0000000200a17308 */ /* 0x0003e20000000800 */
[----:B------:R-:W-:Y:S01]  /*21f60*/  MOV R131, R91 ;  /* 0x0000005b00837202 */ /* 0x000fe20000000f00 */
[----:B--2---:R-:W-:Y:S01]  /*21f70*/  HMMA.16816.F32.BF16 R140, R8, R18, R140 ;  /* 0x00000012088c723c */ /* 0x004fe2000004188c */
[----:B------:R-:W-:Y:S02]  /*21f80*/  MOV R91, R75 ;  /* 0x0000004b005b7202 */ /* 0x000fe40000000f00 */
[----:B------:R-:W-:-:S03]  /*21f90*/  MOV R4, R73 ;  /* 0x0000004900047202 */ /* 0x000fc60000000f00 */
[----:B------:R-:W-:Y:S01]  /*21fa0*/  HMMA.16816.F32.BF16 R72, R8, R16, R144 ;  /* 0x000000100848723c */ /* 0x000fe20000041890 */
[----:B------:R-:W2:Y:S01]  /*21fb0*/  LDSM.16.MT88.4 R16, [R180+0xb800] ;  /* 0x00b80000b410783b */ /* 0x000ea20000004200 */
[----:B-1----:R-:W-:-:S04]  /*21fc0*/  FFMA.FTZ R2, R94, R0, -R3 ;  /* 0x000000005e027223 */ /* 0x002fc80000010803 */
[----:B------:R1:W-:Y:S01]  /*21fd0*/  MUFU.EX2 R158, R2 ;  /* 0x00000002009e7308 */ /* 0x0003e20000000800 */
[----:B------:R-:W-:Y:S01]  /*21fe0*/  HMMA.16816.F32.BF16 R60, R8, R34, R148 ;  /* 0x00000022083c723c */ /* 0x000fe20000041894 */
[----:B---3--:R-:W-:Y:S02]  /*21ff0*/  F2FP.BF16.F32.PACK_AB R12, R160, R157 ;  /* 0x0000009da00c723e */ /* 0x008fe400000010ff */
[----:B------:R-:W-:Y:S02]  /*22000*/  F2FP.BF16.F32.PACK_AB R13, R126, R120 ;  /* 0x000000787e0d723e */ /* 0x000fe400000010ff */
[----:B----4-:R-:W-:Y:S01]  /*22010*/  F2FP.BF16.F32.PACK_AB R14, R162, R159 ;  /* 0x0000009fa20e723e */ /* 0x010fe200000010ff */
[----:B-1----:R-:W-:-:S04]  /*22020*/  FFMA.FTZ R2, R204, R0, -R5 ;  /* 0x00000000cc027223 */ /* 0x002fc80000010805 */
[----:B------:R1:W-:Y:S01]  /*22030*/  MUFU.EX2 R149, R2 ;  /* 0x0000000200957308 */ /* 0x0003e20000000800 */
[----:B------:R-:W-:Y:S01]  /*22040*/  F2FP.BF16.F32.PACK_AB R15, R118, R122 ;  /* 0x0000007a760f723e */ /* 0x000fe200000010ff */
[----:B-1----:R-:W-:-:S06]  /*22050*/  FFMA.FTZ R2, R205, R0, -R5 ;  /* 0x00000000cd027223 */ /* 0x002fcc0000010805 */
[----:B------:R1:W3:Y:S01]  /*22060*/  MUFU.EX2 R148, R2 ;  /* 0x0000000200947308 */ /* 0x0002e20000000800 */
[C---:B-----5:R-:W-:Y:S01]  /*22070*/  HMMA.16816.F32.BF16 R32, R12.reuse, R20, R28 ;  /* 0x000000140c20723c */ /* 0x060fe2000004181c */
[----:B------:R-:W4:Y:S05]  /*22080*/  LDSM.16.MT88.4 R28, [R183+0xb800] ;  /* 0x00b80000b71c783b */ /* 0x000f2a0000004200 */
[----:B------:R-:W-:Y:S01]  /*22090*/  HMMA.16816.F32.BF16 R24, R12, R22, R24 ;  /* 0x000000160c18723c */ /* 0x000fe20000041818 */
[----:B-1----:R-:W-:-:S04]  /*220a0*/  FFMA.FTZ R2, R236, R0, -R5 ;  /* 0x00000000ec027223 */ /* 0x002fc80000010805 */
[----:B------:R1:W-:Y:S01]  /*220b0*/  MUFU.EX2 R147, R2 ;  /* 0x0000000200937308 */ /* 0x0003e20000000800 */
[----:B------:R-:W-:Y:S01]  /*220c0*/  MOV R201, R128 ;  /* 0x0000008000c97202 */ /* 0x000fe20000000f00 */
[----:B-1----:R-:W-:-:S06]  /*220d0*/  FFMA.FTZ R2, R237, R0, -R5 ;  /* 0x00000000ed027223 */ /* 0x002fcc0000010805 */
[----:B------:R1:W5:Y:S01]  /*220e0*/  MUFU.EX2 R146, R2 ;  /* 0x0000000200927308 */ /* 0x0003620000000800 */
[----:B------:R-:W-:Y:S01]  /*220f0*/  HMMA.16816.F32.BF16 R20, R12, R40, R44 ;  /* 0x000000280c14723c */ /* 0x000fe2000004182c */
[----:B------:R-:W-:Y:S01]  /*22100*/  F2FP.BF16.F32.PACK_AB R8, R154, R156 ;  /* 0x0000009c9a08723e */ /* 0x000fe200000010ff */
[----:B-1----:R-:W-:-:S05]  /*22110*/  FFMA.FTZ R2, R95, R0, -R3 ;  /* 0x000000005f027223 */ /* 0x002fca0000010803 */
[----:B------:R1:W-:Y:S01]  /*22120*/  MUFU.EX2 R155, R2 ;  /* 0x00000002009b7308 */ /* 0x0003e20000000800 */
[----:B------:R-:W-:Y:S01]  /*22130*/  HMMA.16816.F32.BF16 R40, R12, R42, R52 ;  /* 0x0000002a0c28723c */ /* 0x000fe20000041834 */
[----:B------:R-:W-:Y:S01]  /*22140*/  F2FP.BF16.F32.PACK_AB R9, R214, R215 ;  /* 0x000000d7d609723e */ /* 0x000fe200000010ff */
[----:B------:R-:W5:Y:S01]  /*22150*/  LDSM.16.MT88.4 R52, [R181+0xb800] ;  /* 0x00b80000b534783b */ /* 0x000f620000004200 */
[----:B------:R-:W-:Y:S02]  /*22160*/  F2FP.BF16.F32.PACK_AB R10, R152, R153 ;  /* 0x00000099980a723e */ /* 0x000fe400000010ff */
[----:B------:R-:W-:Y:S01]  /*22170*/  F2FP.BF16.F32.PACK_AB R11, R219, R201 ;  /* 0x000000c9db0b723e */ /* 0x000fe200000010ff */
[----:B-1----:R-:W-:-:S04]  /*22180*/  FFMA.FTZ R2, R98, R0, -R3 ;  /* 0x0000000062027223 */ /* 0x002fc80000010803 */
[----:B------:R1:W-:Y:S01]  /*22190*/  MUFU.EX2 R151, R2 ;  /* 0x0000000200977308 */ /* 0x0003e20000000800 */
[----:B------:R-:W-:Y:S02]  /*221a0*/  MOV R170, R59 ;  /* 0x0000003b00aa7202 */ /* 0x000fe40000000f00 */
[----:B------:R-:W-:Y:S02]  /*221b0*/  MOV R121, R58 ;  /* 0x0000003a00797202 */ /* 0x000fe40000000f00 */
[----:B------:R-:W-:Y:S02]  /*221c0*/  MOV R116, R57 ;  /* 0x0000003900747202 */ /* 0x000fe40000000f00 */
[----:B------:R-:W-:Y:S02]  /*221d0*/  MOV R117, R56 ;  /* 0x0000003800757202 */ /* 0x000fe40000000f00 */
[----:B------:R-:W-:Y:S01]  /*221e0*/  HMMA.16816.F32.BF16 R56, R12, R38, R140 ;  /* 0x000000260c38723c */ /* 0x000fe2000004188c */
[----:B-1----:R-:W-:-:S04]  /*221f0*/  FFMA.FTZ R2, R99, R0, -R3 ;  /* 0x0000000063027223 */ /* 0x002fc80000010803 */
[----:B------:R1:W-:Y:S01]  /*22200*/  MUFU.EX2 R150, R2 ;  /* 0x0000000200967308 */ /* 0x0003e20000000800 */
[----:B------:R-:W-:Y:S01]  /*22210*/  MOV R231, R67 ;  /* 0x0000004300e77202 */ /* 0x000fe20000000f00 */
[----:B------:R-:W-:Y:S01]  /*22220*/  HMMA.16816.F32.BF16 R72, R12, R36, R72 ;  /* 0x000000240c48723c */ /* 0x000fe20000041848 */
[----:B------:R-:W-:Y:S01]  /*22230*/  MOV R234, R65 ;  /* 0x0000004100ea7202 */ /* 0x000fe20000000f00 */
[----:B------:R-:W5:Y:S01]  /*22240*/  LDSM.16.MT88.4 R36, [R180+0xc000] ;  /* 0x00c00000b424783b */ /* 0x000f620000004200 */
[----:B------:R-:W-:Y:S02]  /*22250*/  MOV R168, R66 ;  /* 0x0000004200a87202 */ /* 0x000fe40000000f00 */
[----:B------:R-:W-:Y:S01]  /*22260*/  MOV R169, R64 ;  /* 0x0000004000a97202 */ /* 0x000fe20000000f00 */
[----:B--2---:R-:W-:Y:S01]  /*22270*/  HMMA.16816.F32.BF16 R44, R8, R18, R24 ;  /* 0x00000012082c723c */ /* 0x004fe20000041818 */
[----:B-1----:R-:W-:-:S05]  /*22280*/  FFMA.FTZ R2, R228, R0, -R5 ;  /* 0x00000000e4027223 */ /* 0x002fca0000010805 */
[----:B------:R-:W-:Y:S01]  /*22290*/  HMMA.16816.F32.BF16 R64, R8, R16, R32 ;  /* 0x000000100840723c */ /* 0x000fe20000041820 */
[----:B------:R-:W1:Y:S01]  /*222a0*/  LDSM.16.MT88.4 R16, [R183+0xc000] ;  /* 0x00c00000b710783b */ /* 0x000e620000004200 */
[----:B------:R2:W-:Y:S01]  /*222b0*/  MUFU.EX2 R142, R2 ;  /* 0x00000002008e7308 */ /* 0x0005e20000000800 */
[----:B------:R-:W-:Y:S02]  /*222c0*/  MOV R171, R137 ;  /* 0x0000008900ab7202 */ /* 0x000fe40000000f00 */
[----:B------:R-:W-:Y:S01]  /*222d0*/  LDSM.16.MT88.4 R32, [R181+0xc000] ;  /* 0x00c00000b520783b */ /* 0x000fe20000004200 */
[----:B------:R-:W-:Y:S01]  /*222e0*/  HMMA.16816.F32.BF16 R68, R12, R48, R68 ;  /* 0x000000300c44723c */ /* 0x000fe20000041844 */
[----:B--2---:R-:W-:-:S04]  /*222f0*/  FFMA.FTZ R2, R229, R0, -R5 ;  /* 0x00000000e5027223 */ /* 0x004fc80000010805 */
[----:B------:R2:W1:Y:S01]  /*22300*/  MUFU.EX2 R141, R2 ;  /* 0x00000002008d7308 */ /* 0x0004620000000800 */
[----:B------:R-:W-:Y:S01]  /*22310*/  HMMA.16816.F32.BF16 R60, R12, R50, R60 ;  /* 0x000000320c3c723c */ /* 0x000fe2000004183c */
[----:B------:R-:W1:Y:S01]  /*22320*/  LDSM.16.MT88.4 R48, [R182+0xb800] ;  /* 0x00b80000b630783b */ /* 0x000e620000004200 */
[----:B--2---:R-:W-:-:S05]  /*22330*/  FFMA.FTZ R2, R232, R0, -R5 ;  /* 0x00000000e8027223 */ /* 0x004fca0000010805 */
[----:B------:R2:W-:Y:S01]  /*22340*/  MUFU.EX2 R140, R2 ;  /* 0x00000002008c7308 */ /* 0x0005e20000000800 */
[C---:B----4-:R-:W-:Y:S06]  /*22350*/  HMMA.16816.F32.BF16 R24, R8.reuse, R28, R20 ;  /* 0x0000001c0818723c */ /* 0x050fec0000041814 */
[----:B------:R-:W-:Y:S01]  /*22360*/  HMMA.16816.F32.BF16 R20, R8, R30, R40 ;  /* 0x0000001e0814723c */ /* 0x000fe20000041828 */
[----:B--2---:R-:W-:-:S04]  /*22370*/  FFMA.FTZ R2, R233, R0, -R5 ;  /* 0x00000000e9027223 */ /* 0x004fc80000010805 */
[----:B------:R2:W4:Y:S02]  /*22380*/  MUFU.EX2 R137, R2 ;  /* 0x0000000200897308 */ /* 0x0005240000000800 */
[----:B--2---:R-:W-:-:S06]  /*22390*/  FFMA.FTZ R2, R102, R0, -R3 ;  /* 0x0000000066027223 */ /* 0x004fcc0000010803 */
[----:B------:R2:W-:Y:S01]  /*223a0*/  MUFU.EX2 R145, R2 ;  /* 0x0000000200917308 */ /* 0x0005e20000000800 */
[----:B---3--:R-:W-:Y:S01]  /*223b0*/  F2FP.BF16.F32.PACK_AB R12, R148, R149 ;  /* 0x00000095940c723e */ /* 0x008fe200000010ff */
[----:B--2---:R-:W-:-:S06]  /*223c0*/  FFMA.FTZ R2, R103, R0, -R3 ;  /* 0x0000000067027223 */ /* 0x004fcc0000010803 */
[----:B------:R2:W-:Y:S01]  /*223d0*/  MUFU.EX2 R144, R2 ;  /* 0x0000000200907308 */ /* 0x0005e20000000800 */
[----:B------:R-:W-:Y:S02]  /*223e0*/  F2FP.BF16.F32.PACK_AB R13, R167, R218 ;  /* 0x000000daa70d723e */ /* 0x000fe400000010ff */
[----:B-----5:R-:W-:Y:S02]  /*223f0*/  F2FP.BF16.F32.PACK_AB R14, R146, R147 ;  /* 0x00000093920e723e */ /* 0x020fe400000010ff */
[----:B------:R-:W-:Y:S01]  /*22400*/  F2FP.BF16.F32.PACK_AB R15, R239, R238 ;  /* 0x000000eeef0f723e */ /* 0x000fe200000010ff */
[----:B--2---:R-:W-:-:S04]  /*22410*/  FFMA.FTZ R2, R106, R0, -R3 ;  /* 0x000000006a027223 */ /* 0x004fc80000010803 */
[----:B------:R2:W-:Y:S01]  /*22420*/  MUFU.EX2 R143, R2 ;  /* 0x00000002008f7308 */ /* 0x0005e20000000800 */
[----:B------:R-:W-:Y:S01]  /*22430*/  HMMA.16816.F32.BF16 R68, R8, R52, R68 ;  /* 0x000000340844723c */ /* 0x000fe20000041844 */
[----:B------:R-:W-:Y:S01]  /*22440*/  MOV R200, R127 ;  /* 0x0000007f00c87202 */ /* 0x000fe20000000f00 */
[----:B--2---:R-:W-:-:S05]  /*22450*/  FFMA.FTZ R2, R216, R0, -R5 ;  /* 0x00000000d8027223 */ /* 0x004fca0000010805 */
[----:B------:R2:W-:Y:S01]  /*22460*/  MUFU.EX2 R129, R2 ;  /* 0x0000000200817308 */ /* 0x0005e20000000800 */
[----:B------:R-:W-:Y:S06]  /*22470*/  HMMA.16816.F32.BF16 R40, R8, R54, R60 ;  /* 0x000000360828723c */ /* 0x000fec000004183c */
[----:B------:R-:W-:Y:S01]  /*22480*/  HMMA.16816.F32.BF16 R52, R12, R38, R44 ;  /* 0x000000260c34723c */ /* 0x000fe2000004182c */
[----:B------:R-:W3:Y:S01]  /*22490*/  LDSM.16.MT88.4 R44, [R180+0xc800] ;  /* 0x00c80000b42c783b */ /* 0x000ee20000004200 */
[----:B--2---:R-:W-:-:S04]  /*224a0*/  FFMA.FTZ R2, R217, R0, -R5 ;  /* 0x00000000d9027223 */ /* 0x004fc80000010805 */
[----:B------:R2:W5:Y:S01]  /*224b0*/  MUFU.EX2 R128, R2 ;  /* 0x0000000200807308 */ /* 0x0005620000000800 */
[----:B-1----:R-:W-:Y:S01]  /*224c0*/  HMMA.16816.F32.BF16 R28, R12, R18, R20 ;  /* 0x000000120c1c723c */ /* 0x002fe20000041814 */
[----:B------:R-:W1:Y:S01]  /*224d0*/  LDSM.16.MT88.4 R20, [R183+0xc800] ;  /* 0x00c80000b714783b */ /* 0x000e620000004200 */
[----:B------:R-:W-:Y:S01]  /*224e0*/  MOV R236, R126 ;  /* 0x0000007e00ec7202 */ /* 0x000fe20000000f00 */
[----:B--2---:R-:W-:-:S04]  /*224f0*/  FFMA.FTZ R2, R212, R0, -R5 ;  /* 0x00000000d4027223 */ /* 0x004fc80000010805 */
[----:B------:R2:W-:Y:S01]  /*22500*/  MUFU.EX2 R127, R2 ;  /* 0x00000002007f7308 */ /* 0x0005e20000000800 */
[----:B------:R-:W-:Y:S01]  /*22510*/  HMMA.16816.F32.BF16 R72, R8, R48, R72 ;  /* 0x000000300848723c */ /* 0x000fe20000041848 */
[----:B------:R-:W-:-:S05]  /*22520*/  MOV R228, R136 ;  /* 0x0000008800e47202 */ /* 0x000fca0000000f00 */
[----:B------:R-:W-:Y:S01]  /*22530*/  HMMA.16816.F32.BF16 R56, R8, R50, R56 ;  /* 0x000000320838723c */ /* 0x000fe20000041838 */
[----:B------:R-:W5:Y:S01]  /*22540*/  LDSM.16.MT88.4 R48, [R182+0xc000] ;  /* 0x00c00000b630783b */ /* 0x000f620000004200 */
[----:B--2---:R-:W-:-:S04]  /*22550*/  FFMA.FTZ R2, R213, R0, -R5 ;  /* 0x00000000d5027223 */ /* 0x004fc80000010805 */
[----:B------:R2:W5:Y:S01]  /*22560*/  MUFU.EX2 R126, R2 ;  /* 0x00000002007e7308 */ /* 0x0005620000000800 */
[----:B------:R-:W-:Y:S01]  /*22570*/  MOV R233, R171 ;  /* 0x000000ab00e97202 */ /* 0x000fe20000000f00 */
[----:B------:R-:W-:Y:S01]  /*22580*/  HMMA.16816.F32.BF16 R64, R12, R36, R64 ;  /* 0x000000240c40723c */ /* 0x000fe20000041840 */
[----:B------:R-:W-:Y:S01]  /*22590*/  MOV R171, R131 ;  /* 0x0000008300ab7202 */ /* 0x000fe20000000f00 */
[----:B------:R-:W-:Y:S01]  /*225a0*/  LDSM.16.MT88.4 R36, [R182+0xc800] ;  /* 0x00c80000b624783b */ /* 0x000fe20000004200 */
[----:B--2---:R-:W-:-:S04]  /*225b0*/  FFMA.FTZ R2, R107, R0, -R3 ;  /* 0x000000006b027223 */ /* 0x004fc80000010803 */
[----:B------:R2:W-:Y:S01]  /*225c0*/  MUFU.EX2 R136, R2 ;  /* 0x0000000200887308 */ /* 0x0005e20000000800 */
[----:B------:R-:W-:Y:S01]  /*225d0*/  HMMA.16816.F32.BF16 R60, R12, R16, R24 ;  /* 0x000000100c3c723c */ /* 0x000fe20000041818 */
[----:B------:R-:W5:Y:S01]  /*225e0*/  LDSM.16.MT88.4 R16, [R181+0xc800] ;  /* 0x00c80000b510783b */ /* 0x000f620000004200 */
[----:B------:R-:W-:Y:S01]  /*225f0*/  MOV R217, R130 ;  /* 0x0000008200d97202 */ /* 0x000fe20000000f00 */
[----:B--2---:R-:W-:-:S04]  /*22600*/  FFMA.FTZ R2, R114, R0, -R3 ;  /* 0x0000000072027223 */ /* 0x004fc80000010803 */
[----:B------:R2:W-:Y:S01]  /*22610*/  MUFU.EX2 R131, R2 ;  /* 0x0000000200837308 */ /* 0x0005e20000000800 */
[----:B------:R-:W-:Y:S02]  /*22620*/  MOV R237, R120 ;  /* 0x0000007800ed7202 */ /* 0x000fe40000000f00 */
[----:B------:R-:W-:Y:S01]  /*22630*/  MOV R205, R122 ;  /* 0x0000007a00cd7202 */ /* 0x000fe20000000f00 */
[----:B--2---:R-:W-:-:S04]  /*22640*/  FFMA.FTZ R2, R115, R0, -R3 ;  /* 0x0000000073027223 */ /* 0x004fc80000010803 */
[----:B------:R2:W-:Y:S01]  /*22650*/  MUFU.EX2 R130, R2 ;  /* 0x0000000200827308 */ /* 0x0005e20000000800 */
[----:B------:R-:W-:Y:S01]  /*22660*/  F2FP.BF16.F32.PACK_AB R8, R141, R142 ;  /* 0x0000008e8d08723e */ /* 0x000fe200000010ff */
[----:B------:R-:W-:Y:S01]  /*22670*/  HMMA.16816.F32.BF16 R68, R12, R32, R68 ;  /* 0x000000200c44723c */ /* 0x000fe20000041844 */
[----:B------:R-:W-:Y:S02]  /*22680*/  F2FP.BF16.F32.PACK_AB R9, R207, R230 ;  /* 0x000000e6cf09723e */ /* 0x000fe400000010ff */
[----:B----4-:R-:W-:Y:S01]  /*22690*/  F2FP.BF16.F32.PACK_AB R10, R137, R140 ;  /* 0x0000008c890a723e */ /* 0x010fe200000010ff */
[----:B--2---:R-:W-:-:S04]  /*226a0*/  FFMA.FTZ R2, R92, R0, -R5 ;  /* 0x000000005c027223 */ /* 0x004fc80000010805 */
[----:B------:R2:W-:Y:S01]  /*226b0*/  MUFU.EX2 R120, R2 ;  /* 0x0000000200787308 */ /* 0x0005e20000000800 */
[----:B------:R-:W-:Y:S01]  /*226c0*/  F2FP.BF16.F32.PACK_AB R11, R166, R197 ;  /* 0x000000c5a60b723e */ /* 0x000fe200000010ff */
[----:B------:R-:W-:Y:S01]  /*226d0*/  HMMA.16816.F32.BF16 R24, R12, R34, R40 ;  /* 0x000000220c18723c */ /* 0x000fe20000041828 */
[----:B------:R-:W-:Y:S02]  /*226e0*/  MOV R216, R121 ;  /* 0x0000007900d87202 */ /* 0x000fe40000000f00 */
[----:B------:R-:W-:Y:S01]  /*226f0*/  MOV R235, R170 ;  /* 0x000000aa00eb7202 */ /* 0x000fe20000000f00 */
[----:B--2---:R-:W-:-:S04]  /*22700*/  FFMA.FTZ R2, R93, R0, -R5 ;  /* 0x000000005d027223 */ /* 0x004fc80000010805 */
[----:B------:R2:W4:Y:S01]  /*22710*/  MUFU.EX2 R122, R2 ;  /* 0x00000002007a7308 */ /* 0x0005220000000800 */
[----:B---3--:R-:W-:Y:S01]  /*22720*/  HMMA.16816.F32.BF16 R64, R8, R44, R64 ;  /* 0x0000002c0840723c */ /* 0x008fe20000041840 */
[----:B------:R-:W-:-:S05]  /*22730*/  MOV R170, R119 ;  /* 0x0000007700aa7202 */ /* 0x000fca0000000f00 */
[----:B------:R-:W-:Y:S01]  /*22740*/  HMMA.16816.F32.BF16 R52, R8, R46, R52 ;  /* 0x0000002e0834723c */ /* 0x000fe20000041834 */
[----:B------:R-:W3:Y:S01]  /*22750*/  LDSM.16.MT88.4 R44, [R180+0xd000] ;  /* 0x00d00000b42c783b */ /* 0x000ee20000004200 */
[----:B--2---:R-:W-:-:S04]  /*22760*/  FFMA.FTZ R2, R96, R0, -R5 ;  /* 0x0000000060027223 */ /* 0x004fc80000010805 */
[----:B------:R2:W-:Y:S01]  /*22770*/  MUFU.EX2 R121, R2 ;  /* 0x0000000200797308 */ /* 0x0005e20000000800 */
[----:B-1----:R-:W-:Y:S01]  /*22780*/  HMMA.16816.F32.BF16 R32, R8, R22, R28 ;  /* 0x000000160820723c */ /* 0x002fe2000004181c */
[----:B------:R-:W1:Y:S01]  /*22790*/  LDSM.16.MT88.4 R28, [R183+0xd000] ;  /* 0x00d00000b71c783b */ /* 0x000e620000004200 */
[----:B--2---:R-:W-:-:S05]  /*227a0*/  FFMA.FTZ R2, R97, R0, -R5 ;  /* 0x0000000061027223 */ /* 0x004fca0000010805 */
[----:B------:R2:W4:Y:S01]  /*227b0*/  MUFU.EX2 R119, R2 ;  /* 0x0000000200777308 */ /* 0x0005220000000800 */
[----:B-----5:R-:W-:Y:S01]  /*227c0*/  HMMA.16816.F32.BF16 R72, R12, R48, R72 ;  /* 0x000000300c48723c */ /* 0x020fe20000041848 */
[----:B------:R-:W-:-:S05]  /*227d0*/  MOV R232, R123 ;  /* 0x0000007b00e87202 */ /* 0x000fca0000000f00 */
[----:B------:R-:W-:Y:S01]  /*227e0*/  HMMA.16816.F32.BF16 R40, R12, R50, R56 ;  /* 0x000000320c28723c */ /* 0x000fe20000041838 */
[----:B--2---:R-:W-:-:S04]  /*227f0*/  FFMA.FTZ R2, R110, R0, -R3 ;  /* 0x000000006e027223 */ /* 0x004fc80000010803 */
[----:B------:R2:W-:Y:S01]  /*22800*/  MUFU.EX2 R125, R2 ;  /* 0x00000002007d7308 */ /* 0x0005e20000000800 */
[----:B------:R-:W-:Y:S01]  /*22810*/  HMMA.16816.F32.BF16 R60, R8, R20, R60 ;  /* 0x00000014083c723c */ /* 0x000fe2000004183c */
[----:B------:R-:W5:Y:S01]  /*22820*/  LDSM.16.MT88.4 R20, [R181+0xd000] ;  /* 0x00d00000b514783b */ /* 0x000f620000004200 */
[----:B------:R-:W-:Y:S01]  /*22830*/  MOV R229, R116 ;  /* 0x0000007400e57202 */ /* 0x000fe20000000f00 */
[----:B--2---:R-:W-:-:S04]  /*22840*/  FFMA.FTZ R2, R111, R0, -R3 ;  /* 0x000000006f027223 */ /* 0x004fc80000010803 */
[----:B------:R2:W-:Y:S01]  /*22850*/  MUFU.EX2 R124, R2 ;  /* 0x00000002007c7308 */ /* 0x0005e20000000800 */
[C---:B------:R-:W-:Y:S06]  /*22860*/  HMMA.16816.F32.BF16 R68, R8.reuse, R16, R68 ;  /* 0x000000100844723c */ /* 0x040fec0000041844 */
[----:B------:R-:W-:Y:S01]  /*22870*/  HMMA.16816.F32.BF16 R24, R8, R18, R24 ;  /* 0x000000120818723c */ /* 0x000fe20000041818 */
[----:B------:R-:W4:Y:S01]  /*22880*/  LDSM.16.MT88.4 R16, [R182+0xd000] ;  /* 0x00d00000b610783b */ /* 0x000f220000004200 */
[----:B--2---:R-:W-:-:S04]  /*22890*/  FFMA.FTZ R2, R86, R0, -R3 ;  /* 0x0000000056027223 */ /* 0x004fc80000010803 */
[----:B------:R2:W-:Y:S02]  /*228a0*/  MUFU.EX2 R123, R2 ;  /* 0x00000002007b7308 */ /* 0x0005e40000000800 */
[----:B--2---:R-:W-:-:S06]  /*228b0*/  FFMA.FTZ R2, R100, R0, -R5 ;  /* 0x0000000064027223 */ /* 0x004fcc0000010805 */
[----:B------:R2:W-:Y:S01]  /*228c0*/  MUFU.EX2 R116, R2 ;  /* 0x0000000200747308 */ /* 0x0005e20000000800 */
[----:B------:R-:W-:Y:S01]  /*228d0*/  F2FP.BF16.F32.PACK_AB R12, R128, R129 ;  /* 0x00000081800c723e */ /* 0x000fe200000010ff */
[----:B------:R-:W-:Y:S01]  /*228e0*/  HMMA.16816.F32.BF16 R72, R8, R36, R72 ;  /* 0x000000240848723c */ /* 0x000fe20000041848 */
[----:B------:R-:W-:Y:S02]  /*228f0*/  F2FP.BF16.F32.PACK_AB R13, R164, R165 ;  /* 0x000000a5a40d723e */ /* 0x000fe400000010ff */
[----:B------:R-:W-:Y:S01]  /*22900*/  F2FP.BF16.F32.PACK_AB R14, R126, R127 ;  /* 0x0000007f7e0e723e */ /* 0x000fe200000010ff */
[----:B--2---:R-:W-:-:S04]  /*22910*/  FFMA.FTZ R2, R101, R0, -R5 ;  /* 0x0000000065027223 */ /* 0x004fc80000010805 */
[----:B------:R2:W4:Y:S01]  /*22920*/  MUFU.EX2 R114, R2 ;  /* 0x0000000200727308 */ /* 0x0005220000000800 */
[----:B------:R-:W-:Y:S01]  /*22930*/  F2FP.BF16.F32.PACK_AB R15, R161, R163 ;  /* 0x000000a3a10f723e */ /* 0x000fe200000010ff */
[----:B------:R-:W-:Y:S01]  /*22940*/  HMMA.16816.F32.BF16 R40, R8, R38, R40 ;  /* 0x000000260828723c */ /* 0x000fe20000041828 */
[----:B------:R-:W-:Y:S01]  /*22950*/  MOV R204, R118 ;  /* 0x0000007600cc7202 */ /* 0x000fe20000000f00 */
[----:B--2---:R-:W-:-:S04]  /*22960*/  FFMA.FTZ R2, R104, R0, -R5 ;  /* 0x0000000068027223 */ /* 0x004fc80000010805 */
[----:B------:R2:W-:Y:S01]  /*22970*/  MUFU.EX2 R111, R2 ;  /* 0x00000002006f7308 */ /* 0x0005e20000000800 */
[----:B---3--:R-:W-:Y:S01]  /*22980*/  HMMA.16816.F32.BF16 R64, R12, R44, R64 ;  /* 0x0000002c0c40723c */ /* 0x008fe20000041840 */
[----:B------:R-:W-:-:S05]  /*22990*/  MOV R212, R117 ;  /* 0x0000007500d47202 */ /* 0x000fca0000000f00 */
[----:B------:R-:W-:Y:S01]  /*229a0*/  HMMA.16816.F32.BF16 R52, R12, R46, R52 ;  /* 0x0000002e0c34723c */ /* 0x000fe20000041834 */
[----:B------:R-:W3:Y:S01]  /*229b0*/  LDSM.16.MT88.4 R44, [R180+0xd800] ;  /* 0x00d80000b42c783b */ /* 0x000ee20000004200 */
[----:B--2---:R-:W-:-:S04]  /*229c0*/  FFMA.FTZ R2, R105, R0, -R5 ;  /* 0x0000000069027223 */ /* 0x004fc80000010805 */
[----:B------:R2:W3:Y:S01]  /*229d0*/  MUFU.EX2 R110, R2 ;  /* 0x00000002006e7308 */ /* 0x0004e20000000800 */
[----:B-1----:R-:W-:Y:S01]  /*229e0*/  HMMA.16816.F32.BF16 R36, R12, R30, R32 ;  /* 0x0000001e0c24723c */ /* 0x002fe20000041820 */
[----:B------:R-:W1:Y:S01]  /*229f0*/  LDSM.16.MT88.4 R32, [R183+0xd800] ;  /* 0x00d80000b720783b */ /* 0x000e620000004200 */
[----:B--2---:R-:W-:-:S05]  /*22a00*/  FFMA.FTZ R2, R87, R0, -R3 ;  /* 0x0000000057027223 */ /* 0x004fca0000010803 */
[----:B------:R2:W-:Y:S01]  /*22a10*/  MUFU.EX2 R118, R2 ;  /* 0x0000000200767308 */ /* 0x0005e20000000800 */
[----:B------:R-:W-:Y:S01]  /*22a20*/  HMMA.16816.F32.BF16 R60, R12, R28, R60 ;  /* 0x0000001c0c3c723c */ /* 0x000fe2000004183c */
[----:B--2---:R-:W-:-:S06]  /*22a30*/  FFMA.FTZ R2, R82, R0, -R3 ;  /* 0x0000000052027223 */ /* 0x004fcc0000010803 */
[----:B------:R2:W-:Y:S01]  /*22a40*/  MUFU.EX2 R117, R2 ;  /* 0x0000000200757308 */ /* 0x0005e20000000800 */
[----:B-----5:R-:W-:Y:S01]  /*22a50*/  HMMA.16816.F32.BF16 R68, R12, R20, R68 ;  /* 0x000000140c44723c */ /* 0x020fe20000041844 */
[----:B--2---:R-:W-:-:S06]  /*22a60*/  FFMA.FTZ R2, R83, R0, -R3 ;  /* 0x0000000053027223 */ /* 0x004fcc0000010803 */
[----:B------:R2:W-:Y:S01]  /*22a70*/  MUFU.EX2 R115, R2 ;  /* 0x0000000200737308 */ /* 0x0005e20000000800 */
[C---:B------:R-:W-:Y:S01]  /*22a80*/  HMMA.16816.F32.BF16 R28, R12.reuse, R22, R24 ;  /* 0x000000160c1c723c */ /* 0x040fe20000041818 */
[----:B------:R-:W5:Y:S05]  /*22a90*/  LDSM.16.MT88.4 R24, [R181+0xd800] ;  /* 0x00d80000b518783b */ /* 0x000f6a0000004200 */
[----:B----4-:R-:W-:Y:S01]  /*22aa0*/  HMMA.16816.F32.BF16 R72, R12, R16, R72 ;  /* 0x000000100c48723c */ /* 0x010fe20000041848 */
[----:B--2---:R-:W-:-:S05]  /*22ab0*/  FFMA.FTZ R2, R112, R0, -R5 ;  /* 0x0000000070027223 */ /* 0x004fca0000010805 */
[----:B------:R-:W-:Y:S01]  /*22ac0*/  HMMA.16816.F32.BF16 R20, R12, R18, R40 ;  /* 0x000000120c14723c */ /* 0x000fe20000041828 */
[----:B------:R-:W2:Y:S01]  /*22ad0*/  LDSM.16.MT88.4 R16, [R182+0xd800] ;  /* 0x00d80000b610783b */ /* 0x000ea20000004200 */
[----:B------:R4:W-:Y:S01]  /*22ae0*/  MUFU.EX2 R106, R2 ;  /* 0x00000002006a7308 */ /* 0x0009e20000000800 */
[----:B------:R-:W-:Y:S02]  /*22af0*/  F2FP.BF16.F32.PACK_AB R8, R122, R120 ;  /* 0x000000787a08723e */ /* 0x000fe400000010ff */
[----:B------:R-:W-:Y:S01]  /*22b00*/  LDSM.16.MT88.4 R40, [R183+0xe000] ;  /* 0x00e00000b728783b */ /* 0x000fe20000004200 */
[----:B----4-:R-:W-:-:S04]  /*22b10*/  FFMA.FTZ R2, R113, R0, -R5 ;  /* 0x0000000071027223 */ /* 0x010fc80000010805 */
[----:B------:R4:W2:Y:S01]  /*22b20*/  MUFU.EX2 R105, R2 ;  /* 0x0000000200697308 */ /* 0x0008a20000000800 */
[----:B------:R-:W-:Y:S02]  /*22b30*/  F2FP.BF16.F32.PACK_AB R9, R155, R158 ;  /* 0x0000009e9b09723e */ /* 0x000fe400000010ff */
[----:B------:R-:W-:Y:S01]  /*22b40*/  F2FP.BF16.F32.PACK_AB R10, R119, R121 ;  /* 0x00000079770a723e */ /* 0x000fe200000010ff */
[----:B----4-:R-:W-:-:S04]  /*22b50*/  FFMA.FTZ R2, R108, R0, -R5 ;  /* 0x000000006c027223 */ /* 0x010fc80000010805 */
[----:B------:R4:W-:Y:S01]  /*22b60*/  MUFU.EX2 R104, R2 ;  /* 0x0000000200687308 */ /* 0x0009e20000000800 */
[----:B------:R-:W-:Y:S01]  /*22b70*/  F2FP.BF16.F32.PACK_AB R11, R150, R151 ;  /* 0x00000097960b723e */ /* 0x000fe200000010ff */
[----:B----4-:R-:W-:-:S06]  /*22b80*/  FFMA.FTZ R2, R109, R0, -R5 ;  /* 0x000000006d027223 */ /* 0x010fcc0000010805 */
[----:B------:R4:W2:Y:S01]  /*22b90*/  MUFU.EX2 R103, R2 ;  /* 0x0000000200677308 */ /* 0x0008a20000000800 */
[C---:B---3--:R-:W-:Y:S06]  /*22ba0*/  HMMA.16816.F32.BF16 R64, R8.reuse, R44, R64 ;  /* 0x0000002c0840723c */ /* 0x048fec0000041840 */
[----:B------:R-:W-:Y:S01]  /*22bb0*/  HMMA.16816.F32.BF16 R52, R8, R46, R52 ;  /* 0x0000002e0834723c */ /* 0x000fe20000041834 */
[----:B------:R-:W3:Y:S01]  /*22bc0*/  LDSM.16.MT88.4 R44, [R180+0xe000] ;  /* 0x00e00000b42c783b */ /* 0x000ee20000004200 */
[----:B----4-:R-:W-:-:S04]  /*22bd0*/  FFMA.FTZ R2, R174, R0, -R3 ;  /* 0x00000000ae027223 */ /* 0x010fc80000010803 */
[----:B------:R4:W-:Y:S01]  /*22be0*/  MUFU.EX2 R109, R2 ;  /* 0x00000002006d7308 */ /* 0x0009e20000000800 */
[C---:B-1----:R-:W-:Y:S06]  /*22bf0*/  HMMA.16816.F32.BF16 R60, R8.reuse, R32, R60 ;  /* 0x00000020083c723c */ /* 0x042fec000004183c */
[----:B------:R-:W-:Y:S01]  /*22c00*/  HMMA.16816.F32.BF16 R48, R8, R34, R36 ;  /* 0x000000220830723c */ /* 0x000fe20000041824 */
[----:B------:R-:W1:Y:S01]  /*22c10*/  LDSM.16.MT88.4 R32, [R181+0xe000] ;  /* 0x00e00000b520783b */ /* 0x000e620000004200 */
[----:B----4-:R-:W-:-:S04]  /*22c20*/  FFMA.FTZ R2, R79, R0, -R3 ;  /* 0x000000004f027223 */ /* 0x010fc80000010803 */
[----:B------:R4:W-:Y:S02]  /*22c30*/  MUFU.EX2 R108, R2 ;  /* 0x00000002006c7308 */ /* 0x0009e40000000800 */
[----:B----4-:R-:W-:-:S06]  /*22c40*/  FFMA.FTZ R2, R175, R0, -R3 ;  /* 0x00000000af027223 */ /* 0x010fcc0000010803 */
[----:B------:R4:W-:Y:S01]  /*22c50*/  MUFU.EX2 R107, R2 ;  /* 0x00000002006b7308 */ /* 0x0009e20000000800 */
[----:B-----5:R-:W-:Y:S01]  /*22c60*/  HMMA.16816.F32.BF16 R36, R8, R26, R28 ;  /* 0x0000001a0824723c */ /* 0x020fe2000004181c */
[----:B----4-:R-:W-:-:S06]  /*22c70*/  FFMA.FTZ R2, R191, R0, -R5 ;  /* 0x00000000bf027223 */ /* 0x010fcc0000010805 */
[----:B------:R4:W-:Y:S01]  /*22c80*/  MUFU.EX2 R99, R2 ;  /* 0x0000000200637308 */ /* 0x0009e20000000800 */
[C---:B--2---:R-:W-:Y:S06]  /*22c90*/  HMMA.16816.F32.BF16 R72, R8.reuse, R16, R72 ;  /* 0x000000100848723c */ /* 0x044fec0000041848 */
[----:B------:R-:W-:Y:S01]  /*22ca0*/  HMMA.16816.F32.BF16 R28, R8, R18, R20 ;  /* 0x00000012081c723c */ /* 0x000fe20000041814 */
[----:B------:R-:W2:Y:S04]  /*22cb0*/  LDSM.16.MT88.4 R16, [R182+0xe000] ;  /* 0x00e00000b610783b */ /* 0x000ea80000004200 */
[----:B------:R-:W5:Y:S01]  /*22cc0*/  LDSM.16.MT88.4 R20, [R180+0xe800] ;  /* 0x00e80000b414783b */ /* 0x000f620000004200 */
[----:B----4-:R-:W-:-:S04]  /*22cd0*/  FFMA.FTZ R2, R85, R0, -R5 ;  /* 0x0000000055027223 */ /* 0x010fc80000010805 */
[----:B------:R4:W5:Y:S02]  /*22ce0*/  MUFU.EX2 R100, R2 ;  /* 0x0000000200647308 */ /* 0x0009640000000800 */
[----:B----4-:R-:W-:-:S06]  /*22cf0*/  FFMA.FTZ R2, R194, R0, -R5 ;  /* 0x00000000c2027223 */ /* 0x010fcc0000010805 */
[----:B------:R4:W-:Y:S01]  /*22d00*/  MUFU.EX2 R98, R2 ;  /* 0x0000000200627308 */ /* 0x0009e20000000800 */
[----:B------:R-:W-:Y:S02]  /*22d10*/  F2FP.BF16.F32.PACK_AB R12, R114, R116 ;  /* 0x00000074720c723e */ /* 0x000fe400000010ff */
[----:B------:R-:W-:Y:S01]  /*22d20*/  F2FP.BF16.F32.PACK_AB R13, R144, R145 ;  /* 0x00000091900d723e */ /* 0x000fe200000010ff */
[----:B----4-:R-:W-:-:S04]  /*22d30*/  FFMA.FTZ R2, R81, R0, -R5 ;  /* 0x0000000051027223 */ /* 0x010fc80000010805 */
[----:B------:R4:W5:Y:S01]  /*22d40*/  MUFU.EX2 R97, R2 ;  /* 0x0000000200617308 */ /* 0x0009620000000800 */
[----:B------:R-:W-:Y:S02]  /*22d50*/  F2FP.BF16.F32.PACK_AB R14, R110, R111 ;  /* 0x0000006f6e0e723e */ /* 0x000fe400000010ff */
[----:B------:R-:W-:Y:S01]  /*22d60*/  F2FP.BF16.F32.PACK_AB R15, R136, R143 ;  /* 0x0000008f880f723e */ /* 0x000fe200000010ff */
[----:B----4-:R-:W-:-:S04]  /*22d70*/  FFMA.FTZ R2, R78, R0, -R3 ;  /* 0x000000004e027223 */ /* 0x010fc80000010803 */
[----:B------:R4:W-:Y:S01]  /*22d80*/  MUFU.EX2 R102, R2 ;  /* 0x0000000200667308 */ /* 0x0009e20000000800 */
[----:B------:R-:W-:Y:S01]  /*22d90*/  HMMA.16816.F32.BF16 R68, R8, R24, R68 ;  /* 0x000000180844723c */ /* 0x000fe20000041844 */
[----:B----4-:R-:W-:-:S06]  /*22da0*/  FFMA.FTZ R2, R195, R0, -R3 ;  /* 0x00000000c3027223 */ /* 0x010fcc0000010803 */
[----:B------:R4:W-:Y:S01]  /*22db0*/  MUFU.EX2 R101, R2 ;  /* 0x0000000200657308 */ /* 0x0009e20000000800 */
[C---:B---3--:R-:W-:Y:S06]  /*22dc0*/  HMMA.16816.F32.BF16 R64, R12.reuse, R44, R64 ;  /* 0x0000002c0c40723c */ /* 0x048fec0000041840 */
[----:B------:R-:W-:Y:S01]  /*22dd0*/  HMMA.16816.F32.BF16 R24, R12, R46, R52 ;  /* 0x0000002e0c18723c */ /* 0x000fe20000041834 */
[----:B------:R-:W3:Y:S01]  /*22de0*/  LDSM.16.MT88.4 R44, [R183+0xe800] ;  /* 0x00e80000b72c783b */ /* 0x000ee20000004200 */
[----:B----4-:R-:W-:-:S04]  /*22df0*/  FFMA.FTZ R2, R80, R0, -R3 ;  /* 0x0000000050027223 */ /* 0x010fc80000010803 */
[----:B-1----:R-:W-:Y:S01]  /*22e00*/  HMMA.16816.F32.BF16 R52, R12, R34, R36 ;  /* 0x000000220c34723c */ /* 0x002fe20000041824 */
[----:B------:R-:W1:Y:S01]  /*22e10*/  LDSM.16.MT88.4 R36, [R182+0xe800] ;  /* 0x00e80000b624783b */ /* 0x000e620000004200 */
[----:B------:R4:W-:Y:S02]  /*22e20*/  MUFU.EX2 R96, R2 ;  /* 0x0000000200607308 */ /* 0x0009e40000000800 */
[----:B----4-:R-:W-:-:S06]  /*22e30*/  FFMA.FTZ R2, R226, R0, -R5 ;  /* 0x00000000e2027223 */ /* 0x010fcc0000010805 */
[----:B------:R4:W-:Y:S01]  /*22e40*/  MUFU.EX2 R95, R2 ;  /* 0x00000002005f7308 */ /* 0x0009e20000000800 */
[----:B------:R-:W-:Y:S01]  /*22e50*/  MOV R213, R91 ;  /* 0x0000005b00d57202 */ /* 0x000fe20000000f00 */
[----:B------:R-:W-:Y:S01]  /*22e60*/  HMMA.16816.F32.BF16 R60, R12, R40, R60 ;  /* 0x000000280c3c723c */ /* 0x000fe2000004183c */
[----:B------:R-:W-:Y:S01]  /*22e70*/  F2FP.BF16.F32.PACK_AB R8, R105, R106 ;  /* 0x0000006a6908723e */ /* 0x000fe200000010ff */
[----:B----4-:R-:W-:-:S04]  /*22e80*/  FFMA.FTZ R2, R84, R0, -R5 ;  /* 0x0000000054027223 */ /* 0x010fc80000010805 */
[----:B------:R4:W1:Y:S01]  /*22e90*/  MUFU.EX2 R93, R2 ;  /* 0x00000002005d7308 */ /* 0x0008620000000800 */
[C---:B------:R-:W-:Y:S01]  /*22ea0*/  HMMA.16816.F32.BF16 R56, R12.reuse, R42, R48 ;  /* 0x0000002a0c38723c */ /* 0x040fe20000041830 */
[----:B------:R-:W-:Y:S01]  /*22eb0*/  F2FP.BF16.F32.PACK_AB R9, R130, R131 ;  /* 0x000000838209723e */ /* 0x000fe200000010ff */
[----:B------:R-:W1:Y:S01]  /*22ec0*/  LDSM.16.MT88.4 R48, [R181+0xe800] ;  /* 0x00e80000b530783b */ /* 0x000e620000004200 */
[----:B------:R-:W-:Y:S02]  /*22ed0*/  F2FP.BF16.F32.PACK_AB R10, R103, R104 ;  /* 0x00000068670a723e */ /* 0x000fe400000010ff */
[----:B------:R-:W-:Y:S01]  /*22ee0*/  F2FP.BF16.F32.PACK_AB R11, R124, R125 ;  /* 0x0000007d7c0b723e */ /* 0x000fe200000010ff */
[----:B--2---:R-:W-:Y:S01]  /*22ef0*/  HMMA.16816.F32.BF16 R72, R12, R16, R72 ;  /* 0x000000100c48723c */ /* 0x004fe20000041848 */
[----:B----4-:R-:W-:-:S04]  /*22f00*/  FFMA.FTZ R2, R227, R0, -R5 ;  /* 0x00000000e3027223 */ /* 0x010fc80000010805 */
[----:B------:R2:W-:Y:S01]  /*22f10*/  MUFU.EX2 R92, R2 ;  /* 0x00000002005c7308 */ /* 0x0005e20000000800 */
[----:B------:R-:W-:Y:S01]  /*22f20*/  HMMA.16816.F32.BF16 R40, R12, R18, R28 ;  /* 0x000000120c28723c */ /* 0x000fe2000004181c */
[----:B------:R-:W-:-:S05]  /*22f30*/  FFMA.FTZ R6, R213, R6, R90 ;  /* 0x00000006d5067223 */ /* 0x000fca000001005a */
[----:B------:R-:W-:Y:S01]  /*22f40*/  HMMA.16816.F32.BF16 R68, R12, R32, R68 ;  /* 0x000000200c44723c */ /* 0x000fe20000041844 */
[----:B------:R-:W-:Y:S01]  /*22f50*/  LDSM.16.MT88.4 R12, [R183+0xf000] ;  /* 0x00f00000b70c783b */ /* 0x000fe20000004200 */
[----:B--2---:R-:W-:-:S04]  /*22f60*/  FFMA.FTZ R2, R88, R0, -R5 ;  /* 0x0000000058027223 */ /* 0x004fc80000010805 */
[----:B------:R2:W4:Y:S01]  /*22f70*/  MUFU.EX2 R91, R2 ;  /* 0x00000002005b7308 */ /* 0x0005220000000800 */
[C---:B-----5:R-:W-:Y:S06]  /*22f80*/  HMMA.16816.F32.BF16 R64, R8.reuse, R20, R64 ;  /* 0x000000140840723c */ /* 0x060fec0000041840 */
[----:B------:R-:W-:Y:S01]  /*22f90*/  HMMA.16816.F32.BF16 R32, R8, R22, R24 ;  /* 0x000000160820723c */ /* 0x000fe20000041818 */
[----:B------:R-:W5:Y:S01]  /*22fa0*/  LDSM.16.MT88.4 R20, [R180+0xf000] ;  /* 0x00f00000b414783b */ /* 0x000f620000004200 */
[----:B--2---:R-:W-:-:S04]  /*22fb0*/  FFMA.FTZ R2, R209, R0, -R3 ;  /* 0x00000000d1027223 */ /* 0x004fc80000010803 */
[----:B------:R2:W-:Y:S02]  /*22fc0*/  MUFU.EX2 R94, R2 ;  /* 0x00000002005e7308 */ /* 0x0005e40000000800 */
[----:B--2---:R-:W-:-:S06]  /*22fd0*/  FFMA.FTZ R2, R89, R0, -R3 ;  /* 0x0000000059027223 */ /* 0x004fcc0000010803 */
[----:B------:R2:W-:Y:S01]  /*22fe0*/  MUFU.EX2 R90, R2 ;  /* 0x00000002005a7308 */ /* 0x0005e20000000800 */
[----:B---3--:R-:W-:Y:S01]  /*22ff0*/  HMMA.16816.F32.BF16 R24, R8, R46, R56 ;  /* 0x0000002e0818723c */ /* 0x008fe20000041838 */
[----:B--2---:R-:W-:-:S06]  /*23000*/  FFMA.FTZ R2, R211, R0, -R3 ;  /* 0x00000000d3027223 */ /* 0x004fcc0000010803 */
[----:B------:R2:W-:Y:S01]  /*23010*/  MUFU.EX2 R89, R2 ;  /* 0x0000000200597308 */ /* 0x0005e20000000800 */
[C---:B-1----:R-:W-:Y:S06]  /*23020*/  HMMA.16816.F32.BF16 R72, R8.reuse, R36, R72 ;  /* 0x000000240848723c */ /* 0x042fec0000041848 */
[----:B------:R-:W-:Y:S01]  /*23030*/  HMMA.16816.F32.BF16 R56, R8, R38, R40 ;  /* 0x000000260838723c */ /* 0x000fe20000041828 */
[----:B------:R-:W1:Y:S01]  /*23040*/  LDSM.16.MT88.4 R36, [R182+0xf000] ;  /* 0x00f00000b624783b */ /* 0x000e620000004200 */
[----:B--2---:R-:W-:-:S04]  /*23050*/  FFMA.FTZ R2, R241, R0, -R5 ;  /* 0x00000000f1027223 */ /* 0x004fc80000010805 */
[----:B------:R2:W-:Y:S01]  /*23060*/  MUFU.EX2 R88, R2 ;  /* 0x0000000200587308 */ /* 0x0005e20000000800 */
[----:B------:R-:W-:Y:S01]  /*23070*/  HMMA.16816.F32.BF16 R28, R8, R44, R60 ;  /* 0x0000002c081c723c */ /* 0x000fe2000004183c */
[----:B------:R-:W3:Y:S01]  /*23080*/  LDSM.16.MT88.4 R44, [R181+0xf000] ;  /* 0x00f00000b52c783b */ /* 0x000ee20000004200 */
[----:B--2---:R-:W-:-:S05]  /*23090*/  FFMA.FTZ R2, R176, R0, -R5 ;  /* 0x00000000b0027223 */ /* 0x004fca0000010805 */
[----:B------:R2:W4:Y:S01]  /*230a0*/  MUFU.EX2 R87, R2 ;  /* 0x0000000200577308 */ /* 0x0005220000000800 */
[----:B------:R-:W-:Y:S01]  /*230b0*/  F2FP.BF16.F32.PACK_AB R16, R100, R99 ;  /* 0x000000636410723e */ /* 0x000fe200000010ff */
[----:B--2---:R-:W-:-:S06]  /*230c0*/  FFMA.FTZ R2, R242, R0, -R5 ;  /* 0x00000000f2027223 */ /* 0x004fcc0000010805 */
[----:B------:R2:W-:Y:S01]  /*230d0*/  MUFU.EX2 R86, R2 ;  /* 0x0000000200567308 */ /* 0x0005e20000000800 */
[----:B------:R-:W-:Y:S01]  /*230e0*/  F2FP.BF16.F32.PACK_AB R17, R118, R123 ;  /* 0x0000007b7611723e */ /* 0x000fe200000010ff */
[----:B------:R-:W-:Y:S01]  /*230f0*/  HMMA.16816.F32.BF16 R68, R8, R48, R68 ;  /* 0x000000300844723c */ /* 0x000fe20000041844 */
[----:B------:R-:W-:Y:S01]  /*23100*/  F2FP.BF16.F32.PACK_AB R18, R97, R98 ;  /* 0x000000626112723e */ /* 0x000fe200000010ff */
[----:B------:R-:W-:Y:S01]  /*23110*/  FFMA.FTZ R4, R4, R7, R198 ;  /* 0x0000000704047223 */ /* 0x000fe200000100c6 */
[----:B------:R-:W-:Y:S01]  /*23120*/  F2FP.BF16.F32.PACK_AB R19, R115, R117 ;  /* 0x000000757313723e */ /* 0x000fe200000010ff */
[----:B--2---:R-:W-:-:S04]  /*23130*/  FFMA.FTZ R2, R178, R0, -R5 ;  /* 0x00000000b2027223 */ /* 0x004fc80000010805 */
[----:B------:R2:W4:Y:S01]  /*23140*/  MUFU.EX2 R85, R2 ;  /* 0x0000000200557308 */ /* 0x0005220000000800 */
[----:B------:R-:W-:Y:S01]  /*23150*/  HMMA.16816.F32.BF16 R60, R8, R50, R52 ;  /* 0x00000032083c723c */ /* 0x000fe20000041834 */
[----:B------:R-:W-:Y:S01]  /*23160*/  FADD.FTZ R7, R212, R6 ;  /* 0x00000006d4077221 */ /* 0x000fe20000010000 */
[----:B------:R-:W-:Y:S01]  /*23170*/  FADD.FTZ R6, R202, R4 ;  /* 0x00000004ca067221 */ /* 0x000fe20000010000 */
[----:B------:R-:W-:Y:S01]  /*23180*/  LDSM.16.MT88.4 R8, [R181+0xf800] ;  /* 0x00f80000b508783b */ /* 0x000fe20000004200 */
[----:B--2---:R-:W-:Y:S02]  /*23190*/  FFMA.FTZ R2, R177, R0, -R3 ;  /* 0x00000000b1027223 */ /* 0x004fe40000010803 */
[----:B-----5:R-:W-:Y:S01]  /*231a0*/  HMMA.16816.F32.BF16 R64, R16, R20, R64 ;  /* 0x000000141040723c */ /* 0x020fe20000041840 */
[----:B------:R-:W-:Y:S01]  /*231b0*/  LDSM.16.MT88.4 R48, [R180+0xf800] ;  /* 0x00f80000b430783b */ /* 0x000fe20000004200 */
[----:B------:R2:W-:Y:S01]  /*231c0*/  MUFU.EX2 R84, R2 ;  /* 0x0000000200547308 */ /* 0x0005e20000000800 */
[----:B------:R-:W-:-:S03]  /*231d0*/  FADD.FTZ R4, R217, R7 ;  /* 0x00000007d9047221 */ /* 0x000fc60000010000 */
[----:B------:R-:W-:Y:S01]  /*231e0*/  HMMA.16816.F32.BF16 R52, R16, R22, R32 ;  /* 0x000000161034723c */ /* 0x000fe20000041820 */
[----:B------:R-:W5:Y:S01]  /*231f0*/  LDSM.16.MT88.4 R20, [R183+0xf800] ;  /* 0x00f80000b714783b */ /* 0x000f620000004200 */
[----:B------:R-:W-:Y:S01]  /*23200*/  FADD.FTZ R6, R206, R6 ;  /* 0x00000006ce067221 */ /* 0x000fe20000010000 */
[----:B------:R-:W-:Y:S01]  /*23210*/  FADD.FTZ R4, R216, R4 ;  /* 0x00000004d8047221 */ /* 0x000fe20000010000 */
[----:B--2---:R-:W-:-:S04]  /*23220*/  FFMA.FTZ R2, R243, R0, -R3 ;  /* 0x00000000f3027223 */ /* 0x004fc80000010803 */
[----:B------:R2:W-:Y:S01]  /*23230*/  MUFU.EX2 R83, R2 ;  /* 0x0000000200537308 */ /* 0x0005e20000000800 */
[----:B------:R-:W-:-:S04]  /*23240*/  FADD.FTZ R6, R203, R6 ;  /* 0x00000006cb067221 */ /* 0x000fc80000010000 */
[----:B------:R-:W-:Y:S01]  /*23250*/  FADD.FTZ R6, R199, R6 ;  /* 0x00000006c7067221 */ /* 0x000fe20000010000 */
[----:B--2---:R-:W-:-:S04]  /*23260*/  FFMA.FTZ R2, R245, R0, -R5 ;  /* 0x00000000f5027223 */ /* 0x004fc80000010805 */
[----:B------:R2:W-:Y:S01]  /*23270*/  MUFU.EX2 R82, R2 ;  /* 0x0000000200527308 */ /* 0x0005e20000000800 */
[----:B------:R-:W-:Y:S01]  /*23280*/  HMMA.16816.F32.BF16 R40, R16, R12, R28 ;  /* 0x0000000c1028723c */ /* 0x000fe2000004181c */
[----:B--2---:R-:W-:-:S06]  /*23290*/  FFMA.FTZ R2, R179, R0, -R5 ;  /* 0x00000000b3027223 */ /* 0x004fcc0000010805 */
[----:B------:R2:W5:Y:S01]  /*232a0*/  MUFU.EX2 R81, R2 ;  /* 0x0000000200517308 */ /* 0x0005620000000800 */
[C---:B------:R-:W-:Y:S06]  /*232b0*/  HMMA.16816.F32.BF16 R32, R16.reuse, R14, R24 ;  /* 0x0000000e1020723c */ /* 0x040fec0000041818 */
[----:B-1----:R-:W-:Y:S01]  /*232c0*/  HMMA.16816.F32.BF16 R72, R16, R36, R72 ;  /* 0x000000241048723c */ /* 0x002fe20000041848 */
[----:B--2---:R-:W-:Y:S01]  /*232d0*/  FADD.FTZ R2, R233, R4 ;  /* 0x00000004e9027221 */ /* 0x004fe20000010000 */
[----:B------:R-:W-:-:S03]  /*232e0*/  FFMA.FTZ R4, R248, R0, -R5 ;  /* 0x00000000f8047223 */ /* 0x000fc60000010805 */
[----:B------:R-:W-:Y:S01]  /*232f0*/  FADD.FTZ R2, R232, R2 ;  /* 0x00000002e8027221 */ /* 0x000fe20000010000 */
[----:B------:R1:W-:Y:S01]  /*23300*/  MUFU.EX2 R80, R4 ;  /* 0x0000000400507308 */ /* 0x0003e20000000800 */
[----:B---3--:R-:W-:Y:S02]  /*23310*/  HMMA.16816.F32.BF16 R28, R16, R44, R68 ;  /* 0x0000002c101c723c */ /* 0x008fe40000041844 */
[----:B------:R-:W-:-:S04]  /*23320*/  FADD.FTZ R2, R229, R2 ;  /* 0x00000002e5027221 */ /* 0x000fc80000010000 */
[----:B------:R-:W-:Y:S01]  /*23330*/  HMMA.16816.F32.BF16 R24, R16, R46, R60 ;  /* 0x0000002e1018723c */ /* 0x000fe2000004183c */
[----:B------:R-:W-:-:S05]  /*23340*/  FADD.FTZ R2, R228, R2 ;  /* 0x00000002e4027221 */ /* 0x000fca0000010000 */
[----:B------:R-:W-:Y:S01]  /*23350*/  HMMA.16816.F32.BF16 R36, R16, R38, R56 ;  /* 0x000000261024723c */ /* 0x000fe20000041838 */
[----:B------:R-:W2:Y:S01]  /*23360*/  LDSM.16.MT88.4 R16, [R182+0xf800] ;  /* 0x00f80000b610783b */ /* 0x000ea20000004200 */
[----:B-1----:R-:W-:-:S04]  /*23370*/  FADD.FTZ R4, R196, R6 ;  /* 0x00000006c4047221 */ /* 0x002fc80000010000 */
[----:B------:R-:W-:Y:S01]  /*23380*/  FADD.FTZ R4, R173, R4 ;  /* 0x00000004ad047221 */ /* 0x000fe20000010000 */
[----:B------:R-:W-:-:S03]  /*23390*/  FADD.FTZ R2, R237, R2 ;  /* 0x00000002ed027221 */ /* 0x000fc60000010000 */
[----:B------:R-:W-:Y:S01]  /*233a0*/  FADD.FTZ R4, R172, R4 ;  /* 0x00000004ac047221 */ /* 0x000fe20000010000 */
[----:B------:R-:W-:-:S03]  /*233b0*/  FFMA.FTZ R6, R208, R0, -R5 ;  /* 0x00000000d0067223 */ /* 0x000fc60000010805 */
[----:B------:R-:W-:Y:S01]  /*233c0*/  FADD.FTZ R4, R157, R4 ;  /* 0x000000049d047221 */ /* 0x000fe20000010000 */
[----:B------:R-:W-:Y:S01]  /*233d0*/  FADD.FTZ R2, R236, R2 ;  /* 0x00000002ec027221 */ /* 0x000fe20000010000 */
[----:B------:R1:W3:Y:S02]  /*233e0*/  MUFU.EX2 R79, R6 ;  /* 0x00000006004f7308 */ /* 0x0002e40000000800 */
[----:B------:R-:W-:Y:S01]  /*233f0*/  FADD.FTZ R4, R160, R4 ;  /* 0x00000004a0047221 */ /* 0x000fe20000010000 */
[----:B------:R-:W-:Y:S01]  /*23400*/  FADD.FTZ R2, R205, R2 ;  /* 0x00000002cd027221 */ /* 0x000fe20000010000 */
[----:B------:R-:W-:Y:S02]  /*23410*/  F2FP.BF16.F32.PACK_AB R12, R93, R95 ;  /* 0x0000005f5d0c723e */ /* 0x000fe400000010ff */
[----:B------:R-:W-:Y:S01]  /*23420*/  F2FP.BF16.F32.PACK_AB R13, R108, R109 ;  /* 0x0000006d6c0d723e */ /* 0x000fe200000010ff */
[----:B------:R-:W-:Y:S01]  /*23430*/  FADD.FTZ R7, R159, R4 ;  /* 0x000000049f077221 */ /* 0x000fe20000010000 */
[----:B----4-:R-:W-:-:S02]  /*23440*/  F2FP.BF16.F32.PACK_AB R14, R91, R92 ;  /* 0x0000005c5b0e723e */ /* 0x010fc400000010ff */
[----:B------:R-:W-:Y:S01]  /*23450*/  F2FP.BF16.F32.PACK_AB R15, R102, R107 ;  /* 0x0000006b660f723e */ /* 0x000fe200000010ff */
[-CC-:B------:R-:W-:Y:S01]  /*23460*/  FFMA.FTZ R4, R251, R0.reuse, -R3.reuse ;  /* 0x00000000fb047223 */ /* 0x180fe20000010803 */
[----:B-1----:R-:W-:-:S04]  /*23470*/  FFMA.FTZ R6, R210, R0, -R3 ;  /* 0x00000000d2067223 */ /* 0x002fc80000010803 */
[----:B------:R1:W4:Y:S01]  /*23480*/  MUFU.EX2 R78, R6 ;  /* 0x00000006004e7308 */ /* 0x0003220000000800 */
[C---:B-----5:R-:W-:Y:S06]  /*23490*/  HMMA.16816.F32.BF16 R44, R12.reuse, R22, R32 ;  /* 0x000000160c2c723c */ /* 0x060fec0000041820 */
[----:B------:R-:W-:Y:S01]  /*234a0*/  HMMA.16816.F32.BF16 R32, R12, R8, R28 ;  /* 0x000000080c20723c */ /* 0x000fe2000004181c */
[----:B------:R5:W-:Y:S01]  /*234b0*/  MUFU.EX2 R71, R4 ;  /* 0x0000000400477308 */ /* 0x000be20000000800 */
[----:B-1----:R-:W-:Y:S01]  /*234c0*/  FADD.FTZ R6, R204, R2 ;  /* 0x00000002cc067221 */ /* 0x002fe20000010000 */
[----:B------:R-:W-:-:S03]  /*234d0*/  FADD.FTZ R2, R162, R7 ;  /* 0x00000007a2027221 */ /* 0x000fc60000010000 */
[----:B------:R-:W-:Y:S01]  /*234e0*/  HMMA.16816.F32.BF16 R28, R12, R10, R24 ;  /* 0x0000000a0c1c723c */ /* 0x000fe20000041818 */
[----:B------:R-:W1:Y:S01]  /*234f0*/  LDSM.16.MT88.4 R24, [R181+0x10000] ;  /* 0x01000000b518783b */ /* 0x000e620000004200 */
[----:B------:R-:W-:Y:S01]  /*23500*/  FADD.FTZ R6, R215, R6 ;  /* 0x00000006d7067221 */ /* 0x000fe20000010000 */
[----:B-----5:R-:W-:-:S03]  /*23510*/  FADD.FTZ R4, R156, R2 ;  /* 0x000000029c047221 */ /* 0x020fc60000010000 */
[----:B------:R-:W-:Y:S01]  /*23520*/  HMMA.16816.F32.BF16 R56, R12, R50, R52 ;  /* 0x000000320c38723c */ /* 0x000fe20000041834 */
[----:B------:R-:W5:Y:S01]  /*23530*/  LDSM.16.MT88.4 R52, [R180+0x10000] ;  /* 0x01000000b434783b */ /* 0x000f620000004200 */
        /* <DEDUP_REMOVED lines=10> */
[----:B------:R-:W3:Y:S01]  /*235e0*/  LDSM.16.MT88.4 R40, [R183+0x10000] ;  /* 0x01000000b728783b */ /* 0x000ee20000004200 */
        /* <DEDUP_REMOVED lines=22> */
[----:B----4-:R-:W-:-:S04]  /*23750*/  FFMA.FTZ R4, R235, R0, -R5 ;  /* 0x00000000eb047223 */ /* 0x010fc80000010805 */
[----:B------:R4:W-:Y:S01]  /*23760*/  MUFU.EX2 R68, R4 ;  /* 0x0000000400447308 */ /* 0x0009e20000000800 */
[----:B-1----:R-:W-:Y:S01]  /*23770*/  HMMA.16816.F32.BF16 R36, R8, R24, R32 ;  /* 0x000000180824723c */ /* 0x002fe20000041820 */
[----:B------:R-:W-:Y:S01]  /*23780*/  FADD.FTZ R2, R166, R2 ;  /* 0x00000002a6027221 */ /* 0x000fe20000010000 */
[----:B------:R-:W-:-:S04]  /*23790*/  FADD.FTZ R6, R137, R6 ;  /* 0x0000000689067221 */ /* 0x000fc80000010000 */
[----:B-----5:R-:W-:Y:S01]  /*237a0*/  HMMA.16816.F32.BF16 R64, R8, R52, R64 ;  /* 0x000000340840723c */ /* 0x020fe20000041840 */
[----:B------:R-:W-:-:S05]  /*237b0*/  FADD.FTZ R2, R165, R2 ;  /* 0x00000002a5027221 */ /* 0x000fca0000010000 */
[----:B------:R-:W-:Y:S01]  /*237c0*/  HMMA.16816.F32.BF16 R56, R8, R54, R56 ;  /* 0x000000360838723c */ /* 0x000fe20000041838 */
[----:B----4-:R-:W-:-:S05]  /*237d0*/  FFMA.FTZ R4, R244, R0, -R5 ;  /* 0x00000000f4047223 */ /* 0x010fca0000010805 */
[----:B------:R-:W-:Y:S01]  /*237e0*/  HMMA.16816.F32.BF16 R32, R8, R26, R28 ;  /* 0x0000001a0820723c */ /* 0x000fe2000004181c */
[----:B------:R-:W1:Y:S01]  /*237f0*/  LDSM.16.MT88.4 R24, [R183+0x10800] ;  /* 0x01080000b718783b */ /* 0x000e620000004200 */
[----:B------:R4:W5:Y:S01]  /*23800*/  MUFU.EX2 R63, R4 ;  /* 0x00000004003f7308 */ /* 0x0009620000000800 */
[----:B------:R-:W-:Y:S01]  /*23810*/  FADD.FTZ R6, R129, R6 ;  /* 0x0000000681067221 */ /* 0x000fe20000010000 */
[----:B------:R-:W-:-:S03]  /*23820*/  FADD.FTZ R2, R164, R2 ;  /* 0x00000002a4027221 */ /* 0x000fc60000010000 */
[----:B------:R-:W-:Y:S01]  /*23830*/  FADD.FTZ R6, R128, R6 ;  /* 0x0000000680067221 */ /* 0x000fe20000010000 */
[----:B------:R-:W-:Y:S01]  /*23840*/  FADD.FTZ R2, R163, R2 ;  /* 0x00000002a3027221 */ /* 0x000fe20000010000 */
[----:B----4-:R-:W-:-:S04]  /*23850*/  FFMA.FTZ R4, R168, R0, -R5 ;  /* 0x00000000a8047223 */ /* 0x010fc80000010805 */
[----:B------:R4:W-:Y:S01]  /*23860*/  MUFU.EX2 R62, R4 ;  /* 0x00000004003e7308 */ /* 0x0009e20000000800 */
[----:B------:R-:W-:Y:S01]  /*23870*/  FADD.FTZ R6, R127, R6 ;  /* 0x000000067f067221 */ /* 0x000fe20000010000 */
[----:B---3--:R-:W-:Y:S03]  /*23880*/  HMMA.16816.F32.BF16 R48, R8, R40, R48 ;  /* 0x000000280830723c */ /* 0x008fe60000041830 */
[----:B------:R-:W-:-:S03]  /*23890*/  FADD.FTZ R6, R126, R6 ;  /* 0x000000067e067221 */ /* 0x000fc60000010000 */
[----:B------:R-:W-:Y:S01]  /*238a0*/  HMMA.16816.F32.BF16 R44, R8, R42, R44 ;  /* 0x0000002a082c723c */ /* 0x000fe2000004182c */
[----:B----4-:R-:W-:-:S04]  /*238b0*/  FFMA.FTZ R4, R246, R0, -R5 ;  /* 0x00000000f6047223 */ /* 0x010fc80000010805 */
        /* <DEDUP_REMOVED lines=13> */
[----:B------:R-:W-:-:S03]  /*23990*/  FFMA.FTZ R2, R170, R0, -R3 ;  /* 0x00000000aa027223 */ /* 0x000fc60000010803 */
[----:B------:R-:W-:Y:S01]  /*239a0*/  FADD.FTZ R4, R158, R4 ;  /* 0x000000049e047221 */ /* 0x000fe20000010000 */
[----:B------:R3:W-:Y:S01]  /*239b0*/  MUFU.EX2 R55, R2 ;  /* 0x0000000200377308 */ /* 0x0007e20000000800 */
[C---:B------:R-:W-:Y:S01]  /*239c0*/  HMMA.16816.F32.BF16 R64, R8.reuse, R20, R64 ;  /* 0x000000140840723c */ /* 0x040fe20000041840 */
[----:B------:R-:W-:Y:S01]  /*239d0*/  FFMA.FTZ R7, R240, R0, -R3 ;  /* 0x00000000f0077223 */ /* 0x000fe20000010803 */
[----:B------:R-:W-:Y:S01]  /*239e0*/  MOV R235, R169 ;  /* 0x000000a900eb7202 */ /* 0x000fe20000000f00 */
[----:B------:R-:W-:Y:S03]  /*239f0*/  LDSM.16.MT88.4 R156, [R183+0x11800] ;  /* 0x01180000b79c783b */ /* 0x000fe60000004200 */
[----:B------:R-:W-:Y:S01]  /*23a00*/  HMMA.16816.F32.BF16 R56, R8, R22, R56 ;  /* 0x000000160838723c */ /* 0x000fe20000041838 */
[----:B------:R-:W5:Y:S01]  /*23a10*/  LDSM.16.MT88.4 R20, [R183+0x11000] ;  /* 0x01100000b714783b */ /* 0x000f620000004200 */
        /* <DEDUP_REMOVED lines=10> */
[----:B------:R-:W-:Y:S01]  /*23ac0*/  FFMA.FTZ R6, R250, R0, -R3 ;  /* 0x00000000fa067223 */ /* 0x000fe20000010803 */
[----:B------:R-:W-:Y:S01]  /*23ad0*/  MOV R167, R171 ;  /* 0x000000ab00a77202 */ /* 0x000fe20000000f00 */
[----:B------:R-:W-:Y:S01]  /*23ae0*/  FADD.FTZ R2, R144, R2 ;  /* 0x0000000290027221 */ /* 0x000fe20000010000 */
[----:B------:R-:W-:Y:S01]  /*23af0*/  FADD.FTZ R4, R114, R4 ;  /* 0x0000000472047221 */ /* 0x000fe20000010000 */
[C---:B------:R-:W-:Y:S01]  /*23b00*/  HMMA.16816.F32.BF16 R44, R8.reuse, R26, R44 ;  /* 0x0000001a082c723c */ /* 0x040fe2000004182c */
[----:B------:R1:W-:Y:S01]  /*23b10*/  MUFU.EX2 R53, R6 ;  /* 0x0000000600357308 */ /* 0x0003e20000000800 */
[----:B------:R-:W-:Y:S01]  /*23b20*/  FADD.FTZ R2, R143, R2 ;  /* 0x000000028f027221 */ /* 0x000fe20000010000 */
[----:B------:R-:W-:Y:S01]  /*23b30*/  FADD.FTZ R4, R111, R4 ;  /* 0x000000046f047221 */ /* 0x000fe20000010000 */
[----:B------:R-:W3:Y:S02]  /*23b40*/  LDSM.16.MT88.4 R24, [R180+0x11000] ;  /* 0x01100000b418783b */ /* 0x000ee40000004200 */
[----:B------:R-:W-:Y:S01]  /*23b50*/  FADD.FTZ R2, R136, R2 ;  /* 0x0000000288027221 */ /* 0x000fe20000010000 */
[----:B------:R-:W-:Y:S01]  /*23b60*/  FADD.FTZ R4, R110, R4 ;  /* 0x000000046e047221 */ /* 0x000fe20000010000 */
[----:B--2---:R-:W-:Y:S01]  /*23b70*/  HMMA.16816.F32.BF16 R36, R8, R12, R36 ;  /* 0x0000000c0824723c */ /* 0x004fe20000041824 */
[----:B------:R-:W-:Y:S01]  /*23b80*/  LDSM.16.MT88.4 R148, [R181+0x11800] ;  /* 0x01180000b594783b */ /* 0x000fe20000004200 */
[----:B------:R-:W-:Y:S01]  /*23b90*/  FADD.FTZ R2, R131, R2 ;  /* 0x0000000283027221 */ /* 0x000fe20000010000 */
[----:B------:R-:W-:-:S03]  /*23ba0*/  FADD.FTZ R4, R106, R4 ;  /* 0x000000046a047221 */ /* 0x000fc60000010000 */
[----:B------:R-:W-:Y:S01]  /*23bb0*/  FADD.FTZ R2, R130, R2 ;  /* 0x0000000282027221 */ /* 0x000fe20000010000 */
[----:B------:R-:W-:Y:S01]  /*23bc0*/  HMMA.16816.F32.BF16 R32, R8, R14, R32 ;  /* 0x0000000e0820723c */ /* 0x000fe20000041820 */
[----:B------:R-:W-:-:S05]  /*23bd0*/  FADD.FTZ R4, R105, R4 ;  /* 0x0000000469047221 */ /* 0x000fca0000010000 */
[----:B----4-:R-:W-:Y:S01]  /*23be0*/  HMMA.16816.F32.BF16 R40, R8, R16, R40 ;  /* 0x000000100828723c */ /* 0x010fe20000041828 */
[----:B-1----:R-:W-:Y:S01]  /*23bf0*/  FFMA.FTZ R6, R235, R0, -R5 ;  /* 0x00000000eb067223 */ /* 0x002fe20000010805 */
[----:B------:R-:W-:-:S04]  /*23c00*/  FADD.FTZ R2, R125, R2 ;  /* 0x000000027d027221 */ /* 0x000fc80000010000 */
[----:B------:R-:W-:Y:S01]  /*23c10*/  HMMA.16816.F32.BF16 R28, R8, R18, R28 ;  /* 0x00000012081c723c */ /* 0x000fe2000004181c */
[----:B------:R1:W2:Y:S01]  /*23c20*/  MUFU.EX2 R52, R6 ;  /* 0x0000000600347308 */ /* 0x0002a20000000800 */
[----:B------:R-:W-:Y:S01]  /*23c30*/  FADD.FTZ R4, R104, R4 ;  /* 0x0000000468047221 */ /* 0x000fe20000010000 */
[----:B------:R-:W-:Y:S01]  /*23c40*/  FADD.FTZ R2, R124, R2 ;  /* 0x000000027c027221 */ /* 0x000fe20000010000 */
[----:B------:R-:W-:Y:S01]  /*23c50*/  FFMA.FTZ R7, R249, R0, -R3 ;  /* 0x00000000f9077223 */ /* 0x000fe20000010803 */
[----:B------:R-:W4:Y:S02]  /*23c60*/  LDSM.16.MT88.4 R16, [R181+0x11000] ;  /* 0x01100000b510783b */ /* 0x000f240000004200 */
[----:B-----5:R-:W-:Y:S02]  /*23c70*/  F2FP.BF16.F32.PACK_AB R8, R63, R68 ;  /* 0x000000443f08723e */ /* 0x020fe400000010ff */
[----:B---3--:R-:W-:Y:S01]  /*23c80*/  F2FP.BF16.F32.PACK_AB R9, R69, R71 ;  /* 0x000000474509723e */ /* 0x008fe200000010ff */
[----:B------:R-:W3:Y:S01]  /*23c90*/  LDSM.16.MT88.4 R12, [R182+0x11000] ;  /* 0x01100000b60c783b */ /* 0x000ee20000004200 */
[----:B------:R-:W-:-:S02]  /*23ca0*/  F2FP.BF16.F32.PACK_AB R10, R61, R62 ;  /* 0x0000003e3d0a723e */ /* 0x000fc400000010ff */
[----:B------:R-:W-:Y:S01]  /*23cb0*/  F2FP.BF16.F32.PACK_AB R11, R60, R70 ;  /* 0x000000463c0b723e */ /* 0x000fe200000010ff */
[----:B------:R-:W-:Y:S01]  /*23cc0*/  FADD.FTZ R4, R103, R4 ;  /* 0x0000000467047221 */ /* 0x000fe20000010000 */
[----:B-1----:R-:W-:-:S05]  /*23cd0*/  FFMA.FTZ R6, R252, R0, -R5 ;  /* 0x00000000fc067223 */ /* 0x002fca0000010805 */
        /* <DEDUP_REMOVED lines=9> */
[----:B------:R-:W5:Y:S01]  /*23d70*/  LDSM.16.MT88.4 R164, [R180+0x11800] ;  /* 0x01180000b4a4783b */ /* 0x000f620000004200 */
        /* <DEDUP_REMOVED lines=26> */
[----:B------:R-:W5:Y:S02]  /*23f20*/  MUFU.EX2 R21, R6 ;  /* 0x0000000600157308 */ /* 0x000f640000000800 */
[----:B------:R-:W-:Y:S01]  /*23f30*/  FADD.FTZ R2, R80, R2 ;  /* 0x0000000250027221 */ /* 0x000fe20000010000 */
[----:B------:R-:W-:-:S05]  /*23f40*/  FADD.FTZ R0, R78, R0 ;  /* 0x000000004e007221 */ /* 0x000fca0000010000 */
[----:B------:R2:W5:Y:S01]  /*23f50*/  MUFU.EX2 R20, R5 ;  /* 0x0000000500147308 */ /* 0x0005620000000800 */
        /* <DEDUP_REMOVED lines=8> */
[----:B------:R-:W5:Y:S01]  /*23fe0*/  MUFU.EX2 R3, R3 ;  /* 0x0000000300037308 */ /* 0x000f620000000800 */
[----:B------:R-:W-:Y:S01]  /*23ff0*/  FADD.FTZ R2, R62, R2 ;  /* 0x000000023e027221 */ /* 0x000fe20000010000 */
[----:B------:R-:W-:-:S03]  /*24000*/  FADD.FTZ R0, R60, R0 ;  /* 0x000000003c007221 */ /* 0x000fc60000010000 */
[----:B----4-:R-:W-:Y:S01]  /*24010*/  HMMA.16816.F32.BF16 R152, R8, R16, R36 ;  /* 0x000000100898723c */ /* 0x010fe20000041824 */
[----:B------:R-:W-:-:S05]  /*24020*/  FADD.FTZ R2, R61, R2 ;  /* 0x000000023d027221 */ /* 0x000fca0000010000 */
[----:B------:R-:W-:Y:S01]  /*24030*/  HMMA.16816.F32.BF16 R24, R8, R26, R56 ;  /* 0x0000001a0818723c */ /* 0x000fe20000041838 */
[----:B------:R-:W-:-:S05]  /*24040*/  FADD.FTZ R0, R55, R0 ;  /* 0x0000000037007221 */ /* 0x000fca0000010000 */
[C---:B------:R-:W-:Y:S06]  /*24050*/  HMMA.16816.F32.BF16 R44, R8.reuse, R22, R44 ;  /* 0x00000016082c723c */ /* 0x040fec000004182c */
[C---:B------:R-:W-:Y:S06]  /*24060*/  HMMA.16816.F32.BF16 R16, R8.reuse, R18, R32 ;  /* 0x000000120810723c */ /* 0x040fec0000041820 */
[----:B---3--:R-:W-:Y:S01]  /*24070*/  HMMA.16816.F32.BF16 R40, R8, R12, R40 ;  /* 0x0000000c0828723c */ /* 0x008fe20000041828 */
[----:B------:R-:W-:-:S05]  /*24080*/  FADD.FTZ R2, R52, R2 ;  /* 0x0000000234027221 */ /* 0x000fca0000010000 */
[----:B------:R-:W-:Y:S01]  /*24090*/  HMMA.16816.F32.BF16 R28, R8, R14, R28 ;  /* 0x0000000e081c723c */ /* 0x000fe2000004181c */
[----:B-1----:R-:W-:Y:S01]  /*240a0*/  FADD.FTZ R0, R54, R0 ;  /* 0x0000000036007221 */ /* 0x002fe20000010000 */
[----:B------:R-:W-:-:S03]  /*240b0*/  FADD.FTZ R2, R48, R2 ;  /* 0x0000000230027221 */ /* 0x000fc60000010000 */
[----:B------:R-:W-:Y:S01]  /*240c0*/  FADD.FTZ R0, R53, R0 ;  /* 0x0000000035007221 */ /* 0x000fe20000010000 */
[----:B-----5:R-:W-:Y:S01]  /*240d0*/  FADD.FTZ R2, R21, R2 ;  /* 0x0000000215027221 */ /* 0x020fe20000010000 */
[----:B------:R-:W-:Y:S02]  /*240e0*/  F2FP.BF16.F32.PACK_AB R140, R48, R52 ;  /* 0x00000034308c723e */ /* 0x000fe400000010ff */
[----:B------:R-:W-:Y:S02]  /*240f0*/  F2FP.BF16.F32.PACK_AB R141, R54, R55 ;  /* 0x00000037368d723e */ /* 0x000fe400000010ff */
[C---:B------:R-:W-:Y:S02]  /*24100*/  F2FP.BF16.F32.PACK_AB R142, R20.reuse, R21 ;  /* 0x00000015148e723e */ /* 0x040fe400000010ff */
[C---:B------:R-:W-:Y:S01]  /*24110*/  F2FP.BF16.F32.PACK_AB R143, R3.reuse, R53 ;  /* 0x00000035038f723e */ /* 0x040fe200000010ff */
[----:B------:R-:W-:Y:S01]  /*24120*/  FADD.FTZ R3, R3, R0 ;  /* 0x0000000003037221 */ /* 0x000fe20000010000 */
[----:B------:R-:W-:-:S04]  /*24130*/  FADD.FTZ R0, R20, R2 ;  /* 0x0000000214007221 */ /* 0x000fc80000010000 */
[----:B------:R3:W-:Y:S01]  /*24140*/  STL [R1+0x8], R3 ;  /* 0x0000080301007387 */ /* 0x0007e20000100800 */
        /* <DEDUP_REMOVED lines=12> */
.L_x_1913:
        /* <DEDUP_REMOVED lines=139> */
.L_x_1933:
[----:B--2---:R-:W2:Y:S01]  /*24ac0*/  LDL.LU R201, [R1+0x4] ;  /* 0x0000040001c97983 */ /* 0x004ea20000300800 */
[----:B------:R-:W-:Y:S04]  /*24ad0*/  DEPBAR.LE SB0, 0x0 ;  /* 0x000080000000791a */ /* 0x000fe80000000000 */
[----:B------:R-:W-:Y:S05]  /*24ae0*/  WARPSYNC.ALL ;  /* 0x0000000000007948 */ /* 0x000fea0003800000 */
[----:B------:R-:W-:Y:S01]  /*24af0*/  BAR.SYNC.DEFER_BLOCKING 0x0 ;  /* 0x0000000000007b1d */ /* 0x000fe20000010000 */
[----:B------:R-:W-:Y:S04]  /*24b00*/  ISETP.NE.U32.AND P0, PT, R222, RZ, PT ;  /* 0x000000ffde00720c */ /* 0x000fe80003f05070 */
[----:B------:R-:W-:Y:S03]  /*24b10*/  ISETP.NE.AND.EX P0, PT, R223, RZ, PT, P0 ;  /* 0x000000ffdf00720c */ /* 0x000fe60003f05300 */
[----:B---3--:R-:W1:Y:S01]  /*24b20*/  LDC.64 R12, c[0x0][0x208] ;  /* 0x00008200ff0c7b82 */ /* 0x008e620000000a00 */
[----:B------:R-:W-:Y:S01]  /*24b30*/  BSSY B0, `(.L_x_1925) ;  /* 0x0000051000007945 */ /* 0x000fe20003800000 */
[----:B--2---:R-:W-:Y:S05]  /*24b40*/  VIADD R201, R201, 0xffffffff ;  /* 0xffffffffc9c97836 */ /* 0x004fea0000000000 */
[----:B------:R2:W-:Y:S03]  /*24b50*/  STL [R1+0x4], R201 ;  /* 0x000004c901007387 */ /* 0x0005e60000100800 */
[----:B-1----:R-:W-:Y:S05]  /*24b60*/  @!P0 BRA `(.L_x_1926) ;  /* 0x00000004001c8947 */ /* 0x002fea0003800000 */
[----:B------:R-:W-:Y:S01]  /*24b70*/  IMAD.SHL.U32 R6, R201, 0x100, RZ ;  /* 0x00000100c9067824 */ /* 0x000fe200078e00ff */
[----:B------:R-:W-:Y:S02]  /*24b80*/  R2UR UR4, R12 ;  /* 0x000000000c0472ca */ /* 0x000fe400000e0000 */
[C---:B------:R-:W-:Y:S01]  /*24b90*/  R2UR UR5, R13.reuse ;  /* 0x000000000d0572ca */ /* 0x040fe200000e0000 */
[----:B------:R-:W-:Y:S01]  /*24ba0*/  VIADD R8, R6, 0x100 ;  /* 0x0000010006087836 */ /* 0x000fe20000000000 */
[----:B------:R-:W-:Y:S02]  /*24bb0*/  IABS R4, R6 ;  /* 0x0000000600047213 */ /* 0x000fe40000000000 */
[C---:B------:R-:W-:Y:S02]  /*24bc0*/  R2UR UR12, R12.reuse ;  /* 0x000000000c0c72ca */ /* 0x040fe400000e0000 */
[C---:B------:R-:W-:Y:S02]  /*24bd0*/  R2UR UR13, R13.reuse ;  /* 0x000000000d0d72ca */ /* 0x040fe400000e0000 */
[C---:B------:R-:W-:Y:S02]  /*24be0*/  R2UR UR14, R12.reuse ;  /* 0x000000000c0e72ca */ /* 0x040fe400000e0000 */
[C---:B------:R-:W-:Y:S02]  /*24bf0*/  R2UR UR15, R13.reuse ;  /* 0x000000000d0f72ca */ /* 0x040fe400000e0000 */
[----:B------:R-:W-:Y:S01]  /*24c00*/  R2UR UR10, R12 ;  /* 0x000000000c0a72ca */ /* 0x000fe200000e0000 */
[----:B------:R-:W3:Y:S01]  /*24c10*/  LD.E R0, desc[UR4][R134.64+0x170] ;  /* 0x0001700486007980 */ /* 0x000ee2000c101900 */
[----:B------:R-:W-:Y:S02]  /*24c20*/  R2UR UR11, R13 ;  /* 0x000000000d0b72ca */ /* 0x000fe400000e0000 */
[-C--:B---3--:R-:W-:Y:S02]  /*24c30*/  IABS R7, R0.reuse ;  /* 0x0000000000077213 */ /* 0x088fe40000000000 */
[-C--:B------:R-:W-:Y:S02]  /*24c40*/  IABS R9, R0.reuse ;  /* 0x0000000000097213 */ /* 0x080fe40000000000 */
[----:B------:R-:W1:Y:S01]  /*24c50*/  I2F.RP R2, R7 ;  /* 0x0000000700027306 */ /* 0x000e620000209400 */
[----:B------:R-:W-:Y:S02]  /*24c60*/  LOP3.LUT R6, R6, R0, RZ, 0x3c, !PT ;  /* 0x0000000006067212 */ /* 0x000fe400078e3cff */
[----:B------:R-:W-:Y:S02]  /*24c70*/  IMAD.MOV R9, RZ, RZ, -R9 ;  /* 0x000000ffff097224 */ /* 0x000fe400078e0a09 */
[----:B------:R-:W-:Y:S05]  /*24c80*/  ISETP.GE.AND P0, PT, R6, RZ, PT ;  /* 0x000000ff0600720c */ /* 0x000fea0003f06270 */
[----:B-1----:R-:W1:Y:S02]  /*24c90*/  MUFU.RCP R2, R2 ;  /* 0x0000000200027308 */ /* 0x002e640000001000 */
[----:B-1----:R-:W-:Y:S08]  /*24ca0*/  VIADD R2, R2, 0xffffffe ;  /* 0x0ffffffe02027836 */ /* 0x002ff00000000000 */
[----:B------:R-:W1:Y:S02]  /*24cb0*/  F2I.FTZ.U32.TRUNC.NTZ R3, R2 ;  /* 0x0000000200037305 */ /* 0x000e64000021f000 */
[--C-:B-1----:R-:W-:Y:S04]  /*24cc0*/  IMAD.MOV R2, RZ, RZ, -R3.reuse ;  /* 0x000000ffff027224 */ /* 0x102fe800078e0a03 */
[----:B------:R-:W-:Y:S02]  /*24cd0*/  IMAD R5, R2, R7, RZ ;  /* 0x0000000702057224 */ /* 0x000fe400078e02ff */
[----:B------:R-:W-:Y:S04]  /*24ce0*/  IMAD.MOV.U32 R2, RZ, RZ, RZ ;  /* 0x000000ffff027224 */ /* 0x000fe800078e00ff */
[----:B------:R-:W-:Y:S01]  /*24cf0*/  IMAD.HI.U32 R3, R3, R5, R2 ;  /* 0x0000000503037227 */ /* 0x000fe200078e0002 */
[----:B------:R-:W-:Y:S02]  /*24d00*/  IABS R5, R8 ;  /* 0x0000000800057213 */ /* 0x000fe40000000000 */
[----:B------:R-:W-:Y:S03]  /*24d10*/  LOP3.LUT R8, R8, R0, RZ, 0x3c, !PT ;  /* 0x0000000008087212 */ /* 0x000fe600078e3cff */
[C---:B------:R-:W-:Y:S04]  /*24d20*/  IMAD.HI.U32 R2, R3.reuse, R4, RZ ;  /* 0x0000000403027227 */ /* 0x040fe800078e00ff */
[----:B------:R-:W-:Y:S02]  /*24d30*/  IMAD R4, R2, R9, R4 ;  /* 0x0000000902047224 */ /* 0x000fe400078e0204 */
[----:B------:R-:W-:Y:S03]  /*24d40*/  IMAD.HI.U32 R3, R3, R5, RZ ;  /* 0x0000000503037227 */ /* 0x000fe600078e00ff */
[----:B------:R-:W-:Y:S01]  /*24d50*/  ISETP.GT.U32.AND P1, PT, R7, R4, PT ;  /* 0x000000040700720c */ /* 0x000fe20003f24070 */
[----:B------:R-:W-:Y:S05]  /*24d60*/  IMAD R5, R3, R9, R5 ;  /* 0x0000000903057224 */ /* 0x000fea00078e0205 */
[----:B------:R-:W-:Y:S07]  /*24d70*/  ISETP.GT.U32.AND P2, PT, R7, R5, PT ;  /* 0x000000050700720c */ /* 0x000fee0003f44070 */
[--C-:B------:R-:W-:Y:S02]  /*24d80*/  @!P1 IMAD.IADD R4, R4, 0x1, -R7.reuse ;  /* 0x0000000104049824 */ /* 0x100fe400078e0a07 */
[----:B------:R-:W-:Y:S01]  /*24d90*/  @!P1 VIADD R2, R2, 0x1 ;  /* 0x0000000102029836 */ /* 0x000fe20000000000 */
[----:B------:R-:W-:Y:S02]  /*24da0*/  ISETP.GE.AND P1, PT, R8, RZ, PT ;  /* 0x000000ff0800720c */ /* 0x000fe40003f26270 */
[-C--:B------:R-:W-:Y:S01]  /*24db0*/  ISETP.GE.U32.AND P3, PT, R4, R7.reuse, PT ;  /* 0x000000070400720c */ /* 0x080fe20003f66070 */
[----:B------:R-:W-:Y:S01]  /*24dc0*/  @!P2 IMAD.IADD R5, R5, 0x1, -R7 ;  /* 0x000000010505a824 */ /* 0x000fe200078e0a07 */
[----:B------:R-:W-:Y:S02]  /*24dd0*/  LOP3.LUT R4, RZ, R0, RZ, 0x33, !PT ;  /* 0x00000000ff047212 */ /* 0x000fe400078e33ff */
[----:B------:R-:W-:Y:S02]  /*24de0*/  @!P2 IADD3 R3, R3, 0x1, RZ ;  /* 0x000000010303a810 */ /* 0x000fe40007ffe0ff */
[----:B------:R-:W-:Y:S02]  /*24df0*/  ISETP.GE.U32.AND P4, PT, R5, R7, PT ;  /* 0x000000070500720c */ /* 0x000fe40003f86070 */
[----:B------:R-:W-:Y:S05]  /*24e00*/  ISETP.NE.AND P2, PT, R0, RZ, PT ;  /* 0x000000ff0000720c */ /* 0x000fea0003f45270 */
[----:B------:R-:W-:Y:S04]  /*24e10*/  @P3 VIADD R2, R2, 0x1 ;  /* 0x0000000102023836 */ /* 0x000fe80000000000 */
[----:B------:R-:W-:Y:S02]  /*24e20*/  @!P0 IMAD.MOV R2, RZ, RZ, -R2 ;  /* 0x000000ffff028224 */ /* 0x000fe400078e0a02 */
[----:B------:R-:W-:Y:S03]  /*24e30*/  @P4 VIADD R3, R3, 0x1 ;  /* 0x0000000103034836 */ /* 0x000fe60000000000 */
[----:B------:R-:W-:Y:S01]  /*24e40*/  SEL R2, R4, R2, !P2 ;  /* 0x0000000204027207 */ /* 0x000fe20005000000 */
[----:B------:R-:W-:Y:S03]  /*24e50*/  @!P1 IMAD.MOV R3, RZ, RZ, -R3 ;  /* 0x000000ffff039224 */ /* 0x000fe600078e0a03 */
[-C--:B------:R-:W-:Y:S02]  /*24e60*/  LEA R8, P1, R2, R222.reuse, 0x2 ;  /* 0x000000de02087211 */ /* 0x080fe400078210ff */
[----:B------:R-:W-:Y:S02]  /*24e70*/  SEL R3, R4, R3, !P2 ;  /* 0x0000000304037207 */ /* 0x000fe40005000000 */
[-C--:B------:R-:W-:Y:S01]  /*24e80*/  LEA.HI.X.SX32 R9, R2, R223.reuse, 0x2, P1 ;  /* 0x000000df02097211 */ /* 0x080fe200008f16ff */
[----:B------:R-:W3:Y:S01]  /*24e90*/  LD.E.64 R4, desc[UR4][R134.64+0x40] ;  /* 0x0000400486047980 */ /* 0x000ee2000c101b00 */
[C---:B------:R-:W-:Y:S01]  /*24ea0*/  LEA R6, P0, R3.reuse, R222, 0x2 ;  /* 0x000000de03067211 */ /* 0x040fe200078010ff */
[C---:B------:R-:W-:Y:S03]  /*24eb0*/  IMAD.IADD R2, R3.reuse, 0x1, -R2 ;  /* 0x0000000103027824 */ /* 0x040fe600078e0a02 */
[----:B------:R-:W-:Y:S01]  /*24ec0*/  LEA.HI.X.SX32 R7, R3, R223, 0x2, P0 ;  /* 0x000000df03077211 */ /* 0x000fe200000f16ff */
[----:B------:R-:W-:Y:S01]  /*24ed0*/  IMAD R0, R0, R2, -0x100 ;  /* 0xffffff0000007424 */ /* 0x000fe200078e0202 */
[----:B------:R1:W4:Y:S04]  /*24ee0*/  LD.E R10, desc[UR12][R8.64] ;  /* 0x0000000c080a7980 */ /* 0x000328000c101900 */
[----:B------:R-:W4:Y:S01]  /*24ef0*/  LD.E R9, desc[UR14][R6.64] ;  /* 0x0000000e06097980 */ /* 0x000f22000c101900 */
[----:B-1----:R-:W-:Y:S03]  /*24f00*/  SHF.R.S32.HI R8, RZ, 0x1f, R0 ;  /* 0x0000001fff087819 */ /* 0x002fe60000011400 */
[----:B------:R-:W5:Y:S01]  /*24f10*/  LD.E.64 R6, desc[UR10][R134.64+0x28] ;  /* 0x0000280a86067980 */ /* 0x000f62000c101b00 */
[-C--:B---3--:R-:W-:Y:S02]  /*24f20*/  IMAD R5, R5, R0.reuse, RZ ;  /* 0x0000000005057224 */ /* 0x088fe400078e02ff */
[C---:B------:R-:W-:Y:S04]  /*24f30*/  IMAD.WIDE.U32 R2, R4.reuse, R0, RZ ;  /* 0x0000000004027225 */ /* 0x040fe800078e00ff */
[----:B------:R-:W-:Y:S04]  /*24f40*/  IMAD R4, R4, R8, R5 ;  /* 0x0000000804047224 */ /* 0x000fe800078e0205 */
[----:B------:R-:W-:Y:S01]  /*24f50*/  IMAD.IADD R3, R3, 0x1, R4 ;  /* 0x0000000103037824 */ /* 0x000fe200078e0204 */
[----:B----4-:R-:W-:Y:S04]  /*24f60*/  IADD3 R9, -R9, R10, RZ ;  /* 0x0000000a09097210 */ /* 0x010fe80007ffe1ff */
[----:B------:R-:W-:Y:S01]  /*24f70*/  SHF.R.S32.HI R8, RZ, 0x1f, R9 ;  /* 0x0000001fff087819 */ /* 0x000fe20000011409 */
[----:B-----5:R-:W-:Y:S02]  /*24f80*/  IMAD R0, R7, R9, RZ ;  /* 0x0000000907007224 */ /* 0x020fe400078e02ff */
[----:B------:R-:W-:Y:S04]  /*24f90*/  IMAD.WIDE.U32 R4, R9, R6, R2 ;  /* 0x0000000609047225 */ /* 0x000fe800078e0002 */
[----:B------:R-:W-:Y:S02]  /*24fa0*/  IMAD R2, R6, R8, R0 ;  /* 0x0000000806027224 */ /* 0x000fe400078e0200 */
[----:B------:R-:W-:Y:S02]  /*24fb0*/  IMAD.MOV.U32 R0, RZ, RZ, R4 ;  /* 0x000000ffff007224 */ /* 0x000fe400078e0004 */
[----:B------:R-:W-:Y:S01]  /*24fc0*/  IMAD.IADD R2, R5, 0x1, R2 ;  /* 0x0000000105027824 */ /* 0x000fe200078e0202 */
[----:B------:R-:W-:Y:S05]  /*24fd0*/  BRA `(.L_x_1927) ;  /* 0x0000000000187947 */ /* 0x000fea0003800000 */
.L_x_1926:
[----:B------:R-:W-:Y:S02]  /*24fe0*/  R2UR UR4, R12 ;  /* 0x000000000c0472ca */ /* 0x000fe400000e0000 */
[----:B------:R-:W-:Y:S11]  /*24ff0*/  R2UR UR5, R13 ;  /* 0x000000000d0572ca */ /* 0x000ff600000e0000 */
[----:B------:R-:W-:Y:S02]  /*25000*/  @!UPT UIADD3 URZ, URZ, URZ, URZ ;  /* 0x0000003f3f3ff290 */ /* 0x000fe4000fffe03f */
[----:B------:R-:W3:Y:S02]  /*25010*/  LD.E R0, desc[UR4][R134.64+0x40] ;  /* 0x0000400486007980 */ /* 0x000ee4000c101900 */
[----:B---3--:R-:W-:Y:S05]  /*25020*/  IMAD.U32 R0, R0, -0x100, RZ ;  /* 0xffffff0000007824 */ /* 0x008fea00078e00ff */
[----:B------:R-:W-:Y:S02]  /*25030*/  SHF.R.S32.HI R2, RZ, 0x1f, R0 ;  /* 0x0000001fff027819 */ /* 0x000fe40000011400 */
.L_x_1927:
[----:B------:R-:W-:Y:S05]  /*25040*/  BSYNC B0 ;  /* 0x0000000000007941 */ /* 0x000fea0003800000 */
.L_x_1925:
[----:B------:R-:W3:Y:S01]  /*25050*/  LDL R199, [R1] ;  /* 0x0000000001c77983 */ /* 0x000ee20000100800 */
[C---:B------:R-:W-:Y:S01]  /*25060*/  LEA R194, P5, R0.reuse, R220, 0x1 ;  /* 0x000000dc00c27211 */ /* 0x040fe200078a08ff */
[----:B------:R-:W-:Y:S01]  /*25070*/  ULDC.64 UR4, c[0x0][0x208] ;  /* 0x0000820000047ab9 */ /* 0x000fe20000000a00 */
[----:B------:R-:W-:Y:S01]  /*25080*/  BSSY B1, `(.L_x_1928) ;  /* 0x00002a7000017945 */ /* 0x000fe20003800000 */
[----:B------:R-:W4:Y:S01]  /*25090*/  LDL.64 R14, [R1+0xc0] ;  /* 0x0000c000010e7983 */ /* 0x000f220000100a00 */
[----:B------:R-:W-:Y:S03]  /*250a0*/  LEA.HI.X R195, R0, R221, R2, 0x1, P5 ;  /* 0x000000dd00c37211 */ /* 0x000fe600028f0c02 */
[----:B------:R-:W5:Y:S04]  /*250b0*/  LDL R6, [R1+0x14] ;  /* 0x0000140001067983 */ /* 0x000f680000100800 */
[----:B------:R-:W2:Y:S04]  /*250c0*/  LDL R5, [R1+0x10] ;  /* 0x0000100001057983 */ /* 0x000ea80000100800 */
[----:B------:R-:W5:Y:S04]  /*250d0*/  LDL R11, [R1+0x140] ;  /* 0x00014000010b7983 */ /* 0x000f680000100800 */
[----:B------:R-:W5:Y:S04]  /*250e0*/  LDL R4, [R1+0x148] ;  /* 0x0001480001047983 */ /* 0x000f680000100800 */
[----:B------:R-:W5:Y:S04]  /*250f0*/  LDL R7, [R1+0x14c] ;  /* 0x00014c0001077983 */ /* 0x000f680000100800 */
[----:B------:R-:W5:Y:S04]  /*25100*/  LDL R8, [R1+0x11c] ;  /* 0x00011c0001087983 */ /* 0x000f680000100800 */
[----:B------:R-:W5:Y:S04]  /*25110*/  LDL.64 R24, [R1+0xb8] ;  /* 0x0000b80001187983 */ /* 0x000f680000100a00 */
[----:B------:R-:W5:Y:S04]  /*25120*/  LDL R19, [R1+0x144] ;  /* 0x0001440001137983 */ /* 0x000f680000100800 */
[----:B------:R-:W5:Y:S04]  /*25130*/  LDL.64 R22, [R1+0x30] ;  /* 0x0000300001167983 */ /* 0x000f680000100a00 */
[----:B------:R-:W5:Y:S04]  /*25140*/  LDL R18, [R1+0x118] ;  /* 0x0001180001127983 */ /* 0x000f680000100800 */
[----:B------:R-:W5:Y:S04]  /*25150*/  LDL.64 R20, [R1+0xb0] ;  /* 0x0000b00001147983 */ /* 0x000f680000100a00 */
[----:B------:R-:W5:Y:S04]  /*25160*/  LDL R9, [R1+0x114] ;  /* 0x0001140001097983 */ /* 0x000f680000100800 */
[----:B------:R-:W5:Y:S04]  /*25170*/  LDL R10, [R1+0x110] ;  /* 0x00011000010a7983 */ /* 0x000f680000100800 */
[----:B------:R-:W5:Y:S04]  /*25180*/  LDL.64 R16, [R1+0xa0] ;  /* 0x0000a00001107983 */ /* 0x000f680000100a00 */
[----:B------:R-:W5:Y:S04]  /*25190*/  LDL.64 R46, [R1+0xa8] ;  /* 0x0000a800012e7983 */ /* 0x000f680000100a00 */
[----:B------:R-:W5:Y:S04]  /*251a0*/  LDL.64 R44, [R1+0x28] ;  /* 0x00002800012c7983 */ /* 0x000f680000100a00 */
[----:B------:R-:W5:Y:S04]  /*251b0*/  LDL.64 R42, [R1+0x20] ;  /* 0x00002000012a7983 */ /* 0x000f680000100a00 */
[----:B------:R-:W5:Y:S04]  /*251c0*/  LDL R37, [R1+0x100] ;  /* 0x0001000001257983 */ /* 0x000f680000100800 */
[----:B------:R-:W5:Y:S04]  /*251d0*/  LDL.64 R40, [R1+0x98] ;  /* 0x0000980001287983 */ /* 0x000f680000100a00 */
[----:B------:R-:W5:Y:S04]  /*251e0*/  LDL R34, [R1+0xfc] ;  /* 0x0000fc0001227983 */ /* 0x000f680000100800 */
[----:B------:R-:W5:Y:S04]  /*251f0*/  LDL.64 R32, [R1+0x18] ;  /* 0x0000180001207983 */ /* 0x000f680000100a00 */
[----:B------:R-:W5:Y:S04]  /*25200*/  LDL R35, [R1+0xf8] ;  /* 0x0000f80001237983 */ /* 0x000f680000100800 */
[----:B------:R-:W5:Y:S04]  /*25210*/  LDL.64 R38, [R1+0x90] ;  /* 0x0000900001267983 */ /* 0x000f680000100a00 */
[----:B------:R-:W5:Y:S04]  /*25220*/  LDL R36, [R1+0xf4] ;  /* 0x0000f40001247983 */ /* 0x000f680000100800 */
[----:B------:R-:W5:Y:S01]  /*25230*/  LDL R202, [R1+0x150] ;  /* 0x0001500001ca7983 */ /* 0x000f620000100800 */
[----:B---3--:R-:W-:Y:S03]  /*25240*/  ISETP.GE.AND P0, PT, R132, R199, PT ;  /* 0x000000c78400720c */ /* 0x008fe60003f06270 */
[----:B----4-:R-:W3:Y:S01]  /*25250*/  LDL R15, [R1+0x138] ;  /* 0x00013800010f7983 */ /* 0x010ee20000100800 */
[C---:B--2---:R-:W-:Y:S01]  /*25260*/  IMAD.SHL.U32 R3, R5.reuse, 0x10, RZ ;  /* 0x0000001005037824 */ /* 0x044fe200078e00ff */
[----:B-----5:R-:W-:Y:S08]  /*25270*/  SHF.L.U64.HI R6, R5, 0x4, R6 ;  /* 0x0000000405067819 */ /* 0x020ff00000010206 */
[----:B------:R-:W-:Y:S01]  /*25280*/  @P0 STS.128 [R190+0xa000], RZ ;  /* 0x00a000ffbe000388 */ /* 0x000fe20000000c00 */
[----:B------:R-:W-:Y:S02]  /*25290*/  @!P0 IADD3 R5, P1, R0, R14, RZ ;  /* 0x0000000e00058210 */ /* 0x000fe40007f3e0ff */
[C---:B------:R-:W-:Y:S01]  /*252a0*/  @!P0 R2UR UR41, R13.reuse ;  /* 0x000000000d2982ca */ /* 0x040fe200000e0000 */
[----:B------:R-:W2:Y:S01]  /*252b0*/  LDL R14, [R1+0x13c] ;  /* 0x00013c00010e7983 */ /* 0x000ea20000100800 */
[C---:B------:R-:W-:Y:S02]  /*252c0*/  @!P0 R2UR UR39, R13.reuse ;  /* 0x000000000d2782ca */ /* 0x040fe400000e0000 */
[C---:B------:R-:W-:Y:S02]  /*252d0*/  @!P0 R2UR UR37, R13.reuse ;  /* 0x000000000d2582ca */ /* 0x040fe400000e0000 */
[C---:B------:R-:W-:Y:S02]  /*252e0*/  @!P0 R2UR UR35, R13.reuse ;  /* 0x000000000d2382ca */ /* 0x040fe400000e0000 */
[C---:B------:R-:W-:Y:S02]  /*252f0*/  @!P0 R2UR UR33, R13.reuse ;  /* 0x000000000d2182ca */ /* 0x040fe400000e0000 */
[C---:B------:R-:W-:Y:S01]  /*25300*/  @!P0 R2UR UR31, R13.reuse ;  /* 0x000000000d1f82ca */ /* 0x040fe200000e0000 */
[----:B------:R-:W-:Y:S01]  /*25310*/  @!P0 IMAD.X R8, R2, 0x1, R8, P1 ;  /* 0x0000000102088824 */ /* 0x000fe200008e0608 */
        /* <DEDUP_REMOVED lines=13> */
[----:B------:R-:W-:Y:S01]  /*253f0*/  @!P0 R2UR UR38, R12 ;  /* 0x000000000c2682ca */ /* 0x000fe200000e0000 */
[----:B------:R-:W-:Y:S01]  /*25400*/  @!P0 IMAD.X R6, R2, 0x1, R6, P3 ;  /* 0x0000000102068824 */ /* 0x000fe200018e0606 */
        /* <DEDUP_REMOVED lines=10> */
[C---:B------:R-:W-:Y:S01]  /*254b0*/  @!P0 R2UR UR24, R12.reuse ;  /* 0x000000000c1882ca */ /* 0x040fe200000e0000 */
        /* <DEDUP_REMOVED lines=8> */
[----:B------:R-:W5:Y:S01]  /*25540*/  LDL R12, [R1+0x108] ;  /* 0x00010800010c7983 */ /* 0x000f620000100800 */
[C---:B------:R-:W-:Y:S02]  /*25550*/  @!P0 LEA R30, P3, R3.reuse, R220, 0x1 ;  /* 0x000000dc031e8211 */ /* 0x040fe400078608ff */
[C---:B------:R-:W-:Y:S02]  /*25560*/  @!P0 IADD3 R4, P2, R0.reuse, R4, RZ ;  /* 0x0000000400048210 */ /* 0x040fe40007f5e0ff */
[----:B------:R-:W-:Y:S02]  /*25570*/  @!P0 LEA.HI.X R31, R3, R221, R6, 0x1, P3 ;  /* 0x000000dd031f8211 */ /* 0x000fe400018f0c06 */
[----:B------:R-:W-:Y:S01]  /*25580*/  @!P0 IADD3 R3, P4, R0, R11, RZ ;  /* 0x0000000b00038210 */ /* 0x000fe20007f9e0ff */
[----:B------:R-:W-:Y:S01]  /*25590*/  @!P0 IMAD.X R7, R2, 0x1, R7, P2 ;  /* 0x0000000102078824 */ /* 0x000fe200010e0607 */
[----:B------:R-:W5:Y:S01]  /*255a0*/  LDL R11, [R1+0x104] ;  /* 0x00010400010b7983 */ /* 0x000f620000100800 */
[CC--:B------:R-:W-:Y:S02]  /*255b0*/  @!P0 LEA R28, P2, R4.reuse, R220.reuse, 0x1 ;  /* 0x000000dc041c8211 */ /* 0x0c0fe400078408ff */
[C---:B------:R-:W-:Y:S01]  /*255c0*/  @!P0 LEA R26, P1, R5.reuse, R220, 0x1 ;  /* 0x000000dc051a8211 */ /* 0x040fe200078208ff */
[----:B------:R-:W-:Y:S01]  /*255d0*/  @!PT LDS RZ, [RZ] ;  /* 0x00000000fffff984 */ /* 0x000fe20000000800 */
[----:B------:R-:W-:Y:S01]  /*255e0*/  @!PT LDS RZ, [RZ] ;  /* 0x00000000fffff984 */ /* 0x000fe20000000800 */
[----:B------:R-:W-:Y:S01]  /*255f0*/  @!PT LDS RZ, [RZ] ;  /* 0x00000000fffff984 */ /* 0x000fe20000000800 */
[----:B------:R-:W-:Y:S01]  /*25600*/  @!P0 LDGSTS.E.BYPASS.LTC128B.128 [R190+0xa800], desc[UR38][R30.64] ;  /* 0x0a8000001ebe8fae */ /* 0x000fe2000b901d66 */
[-C--:B------:R-:W-:Y:S01]  /*25610*/  @!P0 LEA.HI.X R29, R4, R221.reuse, R7, 0x1, P2 ;  /* 0x000000dd041d8211 */ /* 0x080fe200010f0c07 */
[----:B------:R-:W-:Y:S01]  /*25620*/  @!P0 IMAD.X R7, R2, 0x1, R19, P4 ;  /* 0x0000000102078824 */ /* 0x000fe200020e0613 */
[-C--:B------:R-:W-:Y:S01]  /*25630*/  @!P0 LEA.HI.X R27, R5, R221.reuse, R8, 0x1, P1 ;  /* 0x000000dd051b8211 */ /* 0x080fe200008f0c08 */
[----:B------:R-:W-:Y:S01]  /*25640*/  @P0 STS.128 [R190+0xb000], RZ ;  /* 0x00b000ffbe000388 */ /* 0x000fe20000000c00 */
[C---:B------:R-:W-:Y:S02]  /*25650*/  @!P0 IADD3 R4, P3, R0.reuse, R24, RZ ;  /* 0x0000001800048210 */ /* 0x040fe40007f7e0ff */
        /* <DEDUP_REMOVED lines=9> */
[----:B------:R-:W-:Y:S01]  /*256f0*/  @!P0 LEA R22, P3, R4, R220, 0x1 ;  /* 0x000000dc04168211 */ /* 0x000fe200078608ff */
[----:B------:R-:W-:Y:S01]  /*25700*/  @!P0 IMAD.X R9, R2, 0x1, R9, P2 ;  /* 0x0000000102098824 */ /* 0x000fe200010e0609 */
[----:B------:R-:W-:Y:S01]  /*25710*/  @!P0 IADD3 R6, P1, R0, R20, RZ ;  /* 0x0000001400068210 */ /* 0x000fe20007f3e0ff */
[----:B------:R-:W-:Y:S01]  /*25720*/  @!PT LDS RZ, [RZ] ;  /* 0x00000000fffff984 */ /* 0x000fe20000000800 */
[----:B------:R-:W-:Y:S01]  /*25730*/  @!PT LDS RZ, [RZ] ;  /* 0x00000000fffff984 */ /* 0x000fe20000000800 */
[----:B------:R-:W-:Y:S01]  /*25740*/  @!PT LDS RZ, [RZ] ;  /* 0x00000000fffff984 */ /* 0x000fe20000000800 */
[----:B------:R-:W-:Y:S01]  /*25750*/  @!P0 LDGSTS.E.BYPASS.LTC128B.128 [R190+0xb800], desc[UR34][R26.64] ;  /* 0x0b8000001abe8fae */ /* 0x000fe2000b901d62 */
[-C--:B------:R-:W-:Y:S02]  /*25760*/  @!P0 LEA.HI.X R23, R4, R221.reuse, R8, 0x1, P3 ;  /* 0x000000dd04178211 */ /* 0x080fe400018f0c08 */
[CC--:B------:R-:W-:Y:S01]  /*25770*/  @!P0 LEA R20, P2, R5.reuse, R220.reuse, 0x1 ;  /* 0x000000dc05148211 */ /* 0x0c0fe200078408ff */
[----:B------:R-:W-:Y:S01]  /*25780*/  @P0 STS.128 [R190+0xc000], RZ ;  /* 0x00c000ffbe000388 */ /* 0x000fe20000000c00 */
[----:B------:R-:W-:Y:S01]  /*25790*/  @!P0 IMAD.X R10, R2, 0x1, R10, P1 ;  /* 0x00000001020a8824 */ /* 0x000fe200008e060a */
[C---:B------:R-:W-:Y:S02]  /*257a0*/  @!P0 LEA R18, P1, R6.reuse, R220, 0x1 ;  /* 0x000000dc06128211 */ /* 0x040fe400078208ff */
[----:B------:R-:W-:Y:S01]  /*257b0*/  @!PT LDS RZ, [RZ] ;  /* 0x00000000fffff984 */ /* 0x000fe20000000800 */
[----:B------:R-:W-:Y:S01]  /*257c0*/  @!PT LDS RZ, [RZ] ;  /* 0x00000000fffff984 */ /* 0x000fe20000000800 */
[----:B------:R-:W-:Y:S01]  /*257d0*/  @!PT LDS RZ, [RZ] ;  /* 0x00000000fffff984 */ /* 0x000fe20000000800 */
[----:B------:R-:W-:Y:S01]  /*257e0*/  @!P0 LDGSTS.E.BYPASS.LTC128B.128 [R190+0xc000], desc[UR32][R24.64] ;  /* 0x0c00000018be8fae */ /* 0x000fe2000b901d60 */
[-C--:B------:R-:W-:Y:S02]  /*257f0*/  @!P0 LEA.HI.X R21, R5, R221.reuse, R9, 0x1, P2 ;  /* 0x000000dd05158211 */ /* 0x080fe400010f0c09 */
[----:B------:R-:W-:Y:S01]  /*25800*/  @!P0 LEA.HI.X R19, R6, R221, R10, 0x1, P1 ;  /* 0x000000dd06138211 */ /* 0x000fe200008f0c0a */
[----:B------:R-:W-:Y:S01]  /*25810*/  @P0 STS.128 [R190+0xc800], RZ ;  /* 0x00c800ffbe000388 */ /* 0x000fe20000000c00 */
[C---:B------:R-:W-:Y:S02]  /*25820*/  @!P0 IADD3 R6, P1, R0.reuse, R16, RZ ;  /* 0x0000001000068210 */ /* 0x040fe40007f3e0ff */
[C---:B------:R-:W-:Y:S01]  /*25830*/  @!P0 IADD3 R4, P3, R0.reuse, R46, RZ ;  /* 0x0000002e00048210 */ /* 0x040fe20007f7e0ff */
[----:B------:R-:W-:Y:S01]  /*25840*/  @!PT LDS RZ, [RZ] ;  /* 0x00000000fffff984 */ /* 0x000fe20000000800 */
[----:B------:R-:W-:Y:S01]  /*25850*/  @!PT LDS RZ, [RZ] ;  /* 0x00000000fffff984 */ /* 0x000fe20000000800 */
[----:B------:R-:W-:Y:S01]  /*25860*/  @!PT LDS RZ, [RZ] ;  /* 0x00000000fffff984 */ /* 0x000fe20000000800 */
[----:B------:R-:W-:Y:S01]  /*25870*/  @!P0 LDGSTS.E.BYPASS.LTC128B.128 [R190+0xc800], desc[UR30][R22.64] ;  /* 0x0c80000016be8fae */ /* 0x000fe2000b901d5e */
[C---:B------:R-:W-:Y:S03]  /*25880*/  @!P0 IADD3 R5, P2, R0.reuse, R44, RZ ;  /* 0x0000002c00058210 */ /* 0x040fe60007f5e0ff */
        /* <DEDUP_REMOVED lines=10> */
[----:B------:R-:W-:Y:S01]  /*25930*/  @P0 STS.128 [R190+0xe000], RZ ;  /* 0x00e000ffbe000388 */ /* 0x000fe20000000c00 */
[----:B---3--:R-:W-:Y:S05]  /*25940*/  @!P0 IADD3 R3, P4, R0, R15, RZ ;  /* 0x0000000f00038210 */ /* 0x008fea0007f9e0ff */
[----:B--2---:R-:W-:Y:S01]  /*25950*/  @!P0 IMAD.X R7, R2, 0x1, R14, P4 ;  /* 0x0000000102078824 */ /* 0x004fe200020e060e */
[C---:B------:R-:W-:Y:S04]  /*25960*/  @!P0 LEA R16, P4, R3.reuse, R220, 0x1 ;  /* 0x000000dc03108211 */ /* 0x040fe800078808ff */
[-C--:B------:R-:W-:Y:S02]  /*25970*/  @!P0 LEA.HI.X R17, R3, R221.reuse, R7, 0x1, P4 ;  /* 0x000000dd03118211 */ /* 0x080fe400020f0c07 */
[----:B------:R-:W-:Y:S03]  /*25980*/  @!P0 IADD3 R3, P4, R0, R42, RZ ;  /* 0x0000002a00038210 */ /* 0x000fe60007f9e0ff */
[----:B------:R-:W-:Y:S01]  /*25990*/  @!PT LDS RZ, [RZ] ;  /* 0x00000000fffff984 */ /* 0x000fe20000000800 */
[----:B------:R-:W-:Y:S01]  /*259a0*/  @!PT LDS RZ, [RZ] ;  /* 0x00000000fffff984 */ /* 0x000fe20000000800 */
[----:B------:R-:W-:Y:S01]  /*259b0*/  @!PT LDS RZ, [RZ] ;  /* 0x00000000fffff984 */ /* 0x000fe20000000800 */
[----:B------:R-:W-:Y:S02]  /*259c0*/  @!P0 LDGSTS.E.BYPASS.LTC128B.128 [R190+0xe000], desc[UR24][R16.64] ;  /* 0x0e00000010be8fae */ /* 0x000fe4000b901d58 */
[C---:B------:R-:W-:Y:S02]  /*259d0*/  @!P0 IMAD.X R7, R2.reuse, 0x1, R37, P4 ;  /* 0x0000000102078824 */ /* 0x040fe400020e0625 */
[----:B------:R-:W-:Y:S01]  /*259e0*/  @P0 STS.128 [R190+0xe800], RZ ;  /* 0x00e800ffbe000388 */ /* 0x000fe20000000c00 */
[----:B----4-:R-:W-:Y:S01]  /*259f0*/  @!P0 IMAD.X R8, R2, 0x1, R13, P3 ;  /* 0x0000000102088824 */ /* 0x010fe200018e060d */
[CC--:B------:R-:W-:Y:S04]  /*25a00*/  @!P0 LEA R14, P3, R4.reuse, R220.reuse, 0x1 ;  /* 0x000000dc040e8211 */ /* 0x0c0fe800078608ff */
[-C--:B------:R-:W-:Y:S02]  /*25a10*/  @!P0 LEA.HI.X R15, R4, R221.reuse, R8, 0x1, P3 ;  /* 0x000000dd040f8211 */ /* 0x080fe400018f0c08 */
[-C--:B------:R-:W-:Y:S03]  /*25a20*/  @!P0 LEA R8, P4, R3, R220.reuse, 0x1 ;  /* 0x000000dc03088211 */ /* 0x080fe600078808ff */
[----:B------:R-:W-:Y:S01]  /*25a30*/  @!PT LDS RZ, [RZ] ;  /* 0x00000000fffff984 */ /* 0x000fe20000000800 */
[----:B------:R-:W-:Y:S01]  /*25a40*/  @!PT LDS RZ, [RZ] ;  /* 0x00000000fffff984 */ /* 0x000fe20000000800 */
[----:B------:R-:W-:Y:S01]  /*25a50*/  @!PT LDS RZ, [RZ] ;  /* 0x00000000fffff984 */ /* 0x000fe20000000800 */
[----:B------:R-:W-:Y:S04]  /*25a60*/  @!P0 LDGSTS.E.BYPASS.LTC128B.128 [R190+0xe800], desc[UR22][R14.64] ;  /* 0x0e8000000ebe8fae */ /* 0x000fe8000b901d56 */
[----:B------:R-:W-:Y:S01]  /*25a70*/  @P0 STS.128 [R190+0xf000], RZ ;  /* 0x00f000ffbe000388 */ /* 0x000fe20000000c00 */
[----:B-----5:R-:W-:Y:S01]  /*25a80*/  @!P0 IMAD.X R9, R2, 0x1, R12, P2 ;  /* 0x0000000102098824 */ /* 0x020fe200010e060c */
[C---:B------:R-:W-:Y:S04]  /*25a90*/  @!P0 LEA R12, P2, R5.reuse, R220, 0x1 ;  /* 0x000000dc050c8211 */ /* 0x040fe800078408ff */
[-C--:B------:R-:W-:Y:S02]  /*25aa0*/  @!P0 LEA.HI.X R13, R5, R221.reuse, R9, 0x1, P2 ;  /* 0x000000dd050d8211 */ /* 0x080fe400010f0c09 */
[----:B------:R-:W-:Y:S01]  /*25ab0*/  @!P0 IADD3 R5, P3, R0, R40, RZ ;  /* 0x0000002800058210 */ /* 0x000fe20007f7e0ff */
[----:B------:R-:W-:Y:S01]  /*25ac0*/  @!P0 IMAD.X R11, R2, 0x1, R11, P1 ;  /* 0x00000001020b8824 */ /* 0x000fe200008e060b */
[-C--:B------:R-:W-:Y:S01]  /*25ad0*/  @!P0 LEA R10, P1, R6, R220.reuse, 0x1 ;  /* 0x000000dc060a8211 */ /* 0x080fe200078208ff */
        /* <DEDUP_REMOVED lines=8> */
[C---:B------:R-:W-:Y:S02]  /*25b60*/  @!P0 LEA R6, P3, R5.reuse, R220, 0x1 ;  /* 0x000000dc05068211 */ /* 0x040fe400078608ff */
[C---:B------:R-:W-:Y:S01]  /*25b70*/  @!P0 IADD3 R32, P2, R0.reuse, R32, RZ ;  /* 0x0000002000208210 */ /* 0x040fe20007f5e0ff */
[----:B------:R-:W-:Y:S01]  /*25b80*/  @!PT LDS RZ, [RZ] ;  /* 0x00000000fffff984 */ /* 0x000fe20000000800 */
[----:B------:R-:W-:Y:S01]  /*25b90*/  @!PT LDS RZ, [RZ] ;  /* 0x00000000fffff984 */ /* 0x000fe20000000800 */
[----:B------:R-:W-:Y:S01]  /*25ba0*/  @!PT LDS RZ, [RZ] ;  /* 0x00000000fffff984 */ /* 0x000fe20000000800 */
[----:B------:R-:W-:Y:S01]  /*25bb0*/  @!P0 LDGSTS.E.BYPASS.LTC128B.128 [R190+0xf800], desc[UR18][R10.64] ;  /* 0x0f8000000abe8fae */ /* 0x000fe2000b901d52 */
[-C--:B------:R-:W-:Y:S02]  /*25bc0*/  @!P0 LEA.HI.X R7, R5, R221.reuse, R34, 0x1, P3 ;  /* 0x000000dd05078211 */ /* 0x080fe400018f0c22 */
[----:B------:R-:W-:Y:S01]  /*25bd0*/  @!P0 IADD3 R33, P1, R0, R38, RZ ;  /* 0x0000002600218210 */ /* 0x000fe20007f3e0ff */
[----:B------:R-:W-:Y:S01]  /*25be0*/  @P0 STS.128 [R190+0x10000], RZ ;  /* 0x010000ffbe000388 */ /* 0x000fe20000000c00 */
[----:B------:R-:W-:Y:S01]  /*25bf0*/  @!P0 IMAD.X R35, R2, 0x1, R35, P2 ;  /* 0x0000000102238824 */ /* 0x000fe200010e0623 */
[-C--:B------:R-:W-:Y:S02]  /*25c00*/  @!P0 LEA R4, P2, R32, R220.reuse, 0x1 ;  /* 0x000000dc20048211 */ /* 0x080fe400078408ff */
[----:B------:R-:W-:Y:S01]  /*25c10*/  @!PT LDS RZ, [RZ] ;  /* 0x00000000fffff984 */ /* 0x000fe20000000800 */
[----:B------:R-:W-:Y:S01]  /*25c20*/  @!PT LDS RZ, [RZ] ;  /* 0x00000000fffff984 */ /* 0x000fe20000000800 */
[----:B------:R-:W-:Y:S01]  /*25c30*/  @!PT LDS RZ, [RZ] ;  /* 0x00000000fffff984 */ /* 0x000fe20000000800 */
[----:B------:R1:W-:Y:S01]  /*25c40*/  @!P0 LDGSTS.E.BYPASS.LTC128B.128 [R190+0x10000], desc[UR16][R8.64] ;  /* 0x1000000008be8fae */ /* 0x0003e2000b901d50 */
[----:B------:R-:W-:Y:S01]  /*25c50*/  @!P0 IMAD.X R0, R2, 0x1, R36, P1 ;  /* 0x0000000102008824 */ /* 0x000fe200008e0624 */
[-C--:B------:R-:W-:Y:S02]  /*25c60*/  @!P0 LEA.HI.X R5, R32, R221.reuse, R35, 0x1, P2 ;  /* 0x000000dd20058211 */ /* 0x080fe400010f0c23 */
[----:B------:R-:W-:Y:S01]  /*25c70*/  @P0 STS.128 [R190+0x10800], RZ ;  /* 0x010800ffbe000388 */ /* 0x000fe20000000c00 */
[C---:B------:R-:W-:Y:S01]  /*25c80*/  @!P0 LEA R2, P1, R33.reuse, R220, 0x1 ;  /* 0x000000dc21028211 */ /* 0x040fe200078208ff */
[----:B------:R-:W-:Y:S02]  /*25c90*/  IMAD.MOV.U32 R220, RZ, RZ, R194 ;  /* 0x000000ffffdc7224 */ /* 0x000fe400078e00c2 */
[----:B------:R-:W-:Y:S01]  /*25ca0*/  @!PT LDS RZ, [RZ] ;  /* 0x00000000fffff984 */ /* 0x000fe20000000800 */
[----:B------:R-:W-:Y:S01]  /*25cb0*/  @!PT LDS RZ, [RZ] ;  /* 0x00000000fffff984 */ /* 0x000fe20000000800 */
[----:B------:R-:W-:Y:S01]  /*25cc0*/  @!PT LDS RZ, [RZ] ;  /* 0x00000000fffff984 */ /* 0x000fe20000000800 */
[----:B------:R-:W-:Y:S01]  /*25cd0*/  @!P0 LDGSTS.E.BYPASS.LTC128B.128 [R190+0x10800], desc[UR14][R6.64] ;  /* 0x1080000006be8fae */ /* 0x000fe2000b901d4e */
[----:B------:R-:W-:Y:S01]  /*25ce0*/  @!P0 LEA.HI.X R3, R33, R221, R0, 0x1, P1 ;  /* 0x000000dd21038211 */ /* 0x000fe200008f0c00 */
[----:B------:R-:W-:Y:S02]  /*25cf0*/  IMAD.IADD R0, R138, 0x1, R186 ;  /* 0x000000018a007824 */ /* 0x000fe400078e02ba */
[----:B------:R-:W-:Y:S01]  /*25d00*/  @P0 STS.128 [R190+0x11000], RZ ;  /* 0x011000ffbe000388 */ /* 0x000fe20000000c00 */
[----:B------:R-:W-:Y:S03]  /*25d10*/  IMAD.MOV.U32 R221, RZ, RZ, R195 ;  /* 0x000000ffffdd7224 */ /* 0x000fe600078e00c3 */
        /* <DEDUP_REMOVED lines=8> */
[----:B------:R3:W-:Y:S01]  /*25da0*/  @!P0 LDGSTS.E.BYPASS.LTC128B.128 [R190+0x11800], desc[UR10][R2.64] ;  /* 0x1180000002be8fae */ /* 0x0007e2000b901d4a */
[----:B------:R-:W-:Y:S03]  /*25db0*/  ISETP.GT.AND P0, PT, R201, R202, PT ;  /* 0x000000cac900720c */ /* 0x000fe60003f04270 */
[----:B------:R-:W-:Y:S04]  /*25dc0*/  LDSM.16.M88.4 R128, [R185] ;  /* 0x00000000b980783b */ /* 0x000fe80000000200 */
[----:B-1----:R-:W2:Y:S04]  /*25dd0*/  LDSM.16.M88.4 R8, [R138+0x2000] ;  /* 0x002000008a08783b */ /* 0x002ea80000000200 */
[----:B------:R-:W1:Y:S04]  /*25de0*/  LDSM.16.M88.4 R16, [R138+0x2800] ;  /* 0x002800008a10783b */ /* 0x000e680000000200 */
[----:B------:R-:W4:Y:S04]  /*25df0*/  LDSM.16.M88.4 R24, [R138+0x3000] ;  /* 0x003000008a18783b */ /* 0x000f280000000200 */
[----:B------:R-:W5:Y:S04]  /*25e00*/  LDSM.16.M88.4 R32, [R138+0x3800] ;  /* 0x003800008a20783b */ /* 0x000f680000000200 */
[----:B------:R-:W0:Y:S04]  /*25e10*/  LDGDEPBAR ;  /* 0x00000000000079af */ /* 0x000e280000000000 */
[----:B------:R-:W3:Y:S04]  /*25e20*/  LDSM.16.M88.4 R40, [R138+0x4000] ;  /* 0x004000008a28783b */ /* 0x000ee80000000200 */
[----:B------:R-:W3:Y:S04]  /*25e30*/  LDSM.16.M88.4 R48, [R138+0x4800] ;  /* 0x004800008a30783b */ /* 0x000ee80000000200 */
[----:B------:R-:W3:Y:S04]  /*25e40*/  LDSM.16.M88.4 R56, [R138+0x5000] ;  /* 0x005000008a38783b */ /* 0x000ee80000000200 */
[----:B------:R-:W3:Y:S04]  /*25e50*/  LDSM.16.M88.4 R64, [R138+0x5800] ;  /* 0x005800008a40783b */ /* 0x000ee80000000200 */
[----:B------:R-:W3:Y:S01]  /*25e60*/  LDSM.16.M88.4 R72, [R138+0x6000] ;  /* 0x006000008a48783b */ /* 0x000ee20000000200 */
[C---:B--2---:R-:W-:Y:S03]  /*25e70*/  HMMA.16816.F32.BF16 R4, R128.reuse, R8, RZ ;  /* 0x000000088004723c */ /* 0x044fe600000418ff */
[----:B------:R-:W2:Y:S04]  /*25e80*/  LDSM.16.M88.4 R80, [R138+0x6800] ;  /* 0x006800008a50783b */ /* 0x000ea80000000200 */
[----:B------:R-:W2:Y:S01]  /*25e90*/  LDSM.16.M88.4 R88, [R138+0x7000] ;  /* 0x007000008a58783b */ /* 0x000ea20000000200 */
[C---:B------:R-:W-:Y:S03]  /*25ea0*/  HMMA.16816.F32.BF16 R8, R128.reuse, R10, RZ ;  /* 0x0000000a8008723c */ /* 0x040fe600000418ff */
[----:B------:R-:W2:Y:S03]  /*25eb0*/  LDSM.16.M88.4 R96, [R138+0x7800] ;  /* 0x007800008a60783b */ /* 0x000ea60000000200 */
[C---:B-1----:R-:W-:Y:S01]  /*25ec0*/  HMMA.16816.F32.BF16 R12, R128.reuse, R16, RZ ;  /* 0x00000010800c723c */ /* 0x042fe200000418ff */
[----:B------:R-:W1:Y:S04]  /*25ed0*/  LDSM.16.M88.4 R104, [R138+0x8000] ;  /* 0x008000008a68783b */ /* 0x000e680000000200 */
[----:B------:R-:W1:Y:S01]  /*25ee0*/  LDSM.16.M88.4 R112, [R138+0x8800] ;  /* 0x008800008a70783b */ /* 0x000e620000000200 */
[C---:B------:R-:W-:Y:S03]  /*25ef0*/  HMMA.16816.F32.BF16 R16, R128.reuse, R18, RZ ;  /* 0x000000128010723c */ /* 0x040fe600000418ff */
[----:B------:R-:W1:Y:S03]  /*25f00*/  LDSM.16.M88.4 R120, [R138+0x9000] ;  /* 0x009000008a78783b */ /* 0x000e660000000200 */
[C---:B----4-:R-:W-:Y:S01]  /*25f10*/  HMMA.16816.F32.BF16 R20, R128.reuse, R24, RZ ;  /* 0x000000188014723c */ /* 0x050fe200000418ff */
[----:B------:R-:W4:Y:S04]  /*25f20*/  LDSM.16.M88.4 R172, [R138+0x9800] ;  /* 0x009800008aac783b */ /* 0x000f280000000200 */
[----:B------:R-:W-:Y:S01]  /*25f30*/  LDSM.16.M88.4 R176, [R0+0x2000] ;  /* 0x0020000000b0783b */ /* 0x000fe20000000200 */
[C---:B------:R-:W-:Y:S06]  /*25f40*/  HMMA.16816.F32.BF16 R24, R128.reuse, R26, RZ ;  /* 0x0000001a8018723c */ /* 0x040fec00000418ff */
[C---:B-----5:R-:W-:Y:S06]  /*25f50*/  HMMA.16816.F32.BF16 R28, R128.reuse, R32, RZ ;  /* 0x00000020801c723c */ /* 0x060fec00000418ff */
        /* <DEDUP_REMOVED lines=198> */
[----:B------:R-:W-:Y:S01]  /*26bc0*/  IMAD.SHL.U32 R174, R201, 0x100, RZ ;  /* 0x00000100c9ae7824 */ /* 0x000fe200078e00ff */
[----:B------:R-:W2:Y:S04]  /*26bd0*/  LD.E R0, desc[UR4][R134.64+0x170] ;  /* 0x0001700486007980 */ /* 0x000ea8000c101900 */
[C---:B------:R-:W-:Y:S02]  /*26be0*/  IADD3 R176, R174.reuse, -0x100, RZ ;  /* 0xffffff00aeb07810 */ /* 0x040fe40007ffe0ff */
[----:B------:R-:W-:Y:S02]  /*26bf0*/  IABS R173, R174 ;  /* 0x000000ae00ad7213 */ /* 0x000fe40000000000 */
[-C--:B--2---:R-:W-:Y:S02]  /*26c00*/  IABS R175, R0.reuse ;  /* 0x0000000000af7213 */ /* 0x084fe40000000000 */
[-C--:B------:R-:W-:Y:S02]  /*26c10*/  IABS R177, R0.reuse ;  /* 0x0000000000b17213 */ /* 0x080fe40000000000 */
[----:B------:R-:W1:Y:S01]  /*26c20*/  I2F.RP R2, R175 ;  /* 0x000000af00027306 */ /* 0x000e620000209400 */
[-C--:B------:R-:W-:Y:S02]  /*26c30*/  LOP3.LUT R174, R174, R0.reuse, RZ, 0x3c, !PT ;  /* 0x00000000aeae7212 */ /* 0x080fe400078e3cff */
[----:B------:R-:W-:Y:S02]  /*26c40*/  IMAD.MOV R177, RZ, RZ, -R177 ;  /* 0x000000ffffb17224 */ /* 0x000fe400078e0ab1 */
[----:B------:R-:W-:Y:S02]  /*26c50*/  ISETP.GE.AND P2, PT, R174, RZ, PT ;  /* 0x000000ffae00720c */ /* 0x000fe40003f46270 */
[----:B------:R-:W-:Y:S03]  /*26c60*/  LOP3.LUT R174, RZ, R0, RZ, 0x33, !PT ;  /* 0x00000000ffae7212 */ /* 0x000fe600078e33ff */
        /* <DEDUP_REMOVED lines=9> */
[C---:B------:R-:W-:Y:S01]  /*26d00*/  IMAD.HI.U32 R2, R3.reuse, R172, RZ ;  /* 0x000000ac03027227 */ /* 0x040fe200078e00ff */
[----:B------:R-:W-:Y:S03]  /*26d10*/  ISETP.GE.AND P0, PT, R176, RZ, PT ;  /* 0x000000ffb000720c */ /* 0x000fe60003f06270 */
[----:B------:R-:W-:Y:S04]  /*26d20*/  IMAD.HI.U32 R3, R3, R173, RZ ;  /* 0x000000ad03037227 */ /* 0x000fe800078e00ff */
[CC--:B------:R-:W-:Y:S02]  /*26d30*/  IMAD R172, R2.reuse, R177.reuse, R172 ;  /* 0x000000b102ac7224 */ /* 0x0c0fe400078e02ac */
[----:B------:R-:W-:Y:S03]  /*26d40*/  IMAD R173, R3, R177, R173 ;  /* 0x000000b103ad7224 */ /* 0x000fe600078e02ad */
[C---:B------:R-:W-:Y:S02]  /*26d50*/  ISETP.GT.U32.AND P1, PT, R175.reuse, R172, PT ;  /* 0x000000acaf00720c */ /* 0x040fe40003f24070 */
[----:B------:R-:W-:Y:S11]  /*26d60*/  ISETP.GT.U32.AND P3, PT, R175, R173, PT ;  /* 0x000000adaf00720c */ /* 0x000ff60003f64070 */
[----:B------:R-:W-:Y:S01]  /*26d70*/  @!P1 VIADD R2, R2, 0x1 ;  /* 0x0000000102029836 */ /* 0x000fe20000000000 */
[-C--:B------:R-:W-:Y:S01]  /*26d80*/  @!P1 IADD3 R172, R172, -R175.reuse, RZ ;  /* 0x800000afacac9210 */ /* 0x080fe20007ffe0ff */
[----:B------:R-:W-:Y:S01]  /*26d90*/  @!P3 IMAD.IADD R173, R173, 0x1, -R175 ;  /* 0x00000001adadb824 */ /* 0x000fe200078e0aaf */
[----:B------:R-:W-:Y:S02]  /*26da0*/  @!P3 IADD3 R3, R3, 0x1, RZ ;  /* 0x000000010303b810 */ /* 0x000fe40007ffe0ff */
[-C--:B------:R-:W-:Y:S02]  /*26db0*/  ISETP.GE.U32.AND P4, PT, R172, R175.reuse, PT ;  /* 0x000000afac00720c */ /* 0x080fe40003f86070 */
[----:B------:R-:W-:Y:S02]  /*26dc0*/  ISETP.GE.U32.AND P5, PT, R173, R175, PT ;  /* 0x000000afad00720c */ /* 0x000fe40003fa6070 */
[----:B------:R-:W-:Y:S09]  /*26dd0*/  ISETP.NE.AND P1, PT, R0, RZ, PT ;  /* 0x000000ff0000720c */ /* 0x000ff20003f25270 */
[----:B------:R-:W-:Y:S02]  /*26de0*/  @P4 VIADD R2, R2, 0x1 ;  /* 0x0000000102024836 */ /* 0x000fe40000000000 */
[----:B------:R-:W-:Y:S03]  /*26df0*/  @P5 VIADD R3, R3, 0x1 ;  /* 0x0000000103035836 */ /* 0x000fe60000000000 */
[----:B------:R-:W-:Y:S01]  /*26e00*/  @!P0 IADD3 R2, -R2, RZ, RZ ;  /* 0x000000ff02028210 */ /* 0x000fe20007ffe1ff */
        /* <DEDUP_REMOVED lines=14> */
[----:B--2---:R-:W-:Y:S04]  /*26ef0*/  IMAD R3, R3, R0, RZ ;  /* 0x0000000003037224 */ /* 0x004fe800078e02ff */
[C---:B------:R-:W-:Y:S02]  /*26f00*/  IMAD R174, R2.reuse, R174, R3 ;  /* 0x000000ae02ae7224 */ /* 0x040fe400078e0203 */
[----:B------:R-:W-:Y:S04]  /*26f10*/  IMAD.WIDE.U32 R2, R2, R0, RZ ;  /* 0x0000000002027225 */ /* 0x000fe800078e00ff */
[----:B------:R-:W-:Y:S01]  /*26f20*/  IMAD.IADD R3, R3, 0x1, R174 ;  /* 0x0000000103037824 */ /* 0x000fe200078e02ae */
[----:B---3--:R-:W-:Y:S04]  /*26f30*/  IADD3 R176, -R176, R177, RZ ;  /* 0x000000b1b0b07210 */ /* 0x008fe80007ffe1ff */
[----:B------:R-:W-:Y:S01]  /*26f40*/  SHF.R.S32.HI R177, RZ, 0x1f, R176 ;  /* 0x0000001fffb17819 */ /* 0x000fe200000114b0 */
[----:B----4-:R-:W-:Y:S02]  /*26f50*/  IMAD R0, R173, R176, RZ ;  /* 0x000000b0ad007224 */ /* 0x010fe400078e02ff */
[----:B------:R-:W-:Y:S04]  /*26f60*/  IMAD.WIDE.U32 R174, R176, R172, R2 ;  /* 0x000000acb0ae7225 */ /* 0x000fe800078e0002 */
[----:B------:R-:W-:Y:S01]  /*26f70*/  IMAD R2, R172, R177, R0 ;  /* 0x000000b1ac027224 */ /* 0x000fe200078e0200 */
[----:B------:R-:W-:Y:S03]  /*26f80*/  MOV R0, R174 ;  /* 0x000000ae00007202 */ /* 0x000fe60000000f00 */
[----:B------:R-:W-:Y:S01]  /*26f90*/  IMAD.IADD R2, R175, 0x1, R2 ;  /* 0x00000001af027824 */ /* 0x000fe200078e0202 */
[----:B------:R-:W-:Y:S05]  /*26fa0*/  BRA `(.L_x_1932) ;  /* 0x00000000000c7947 */ /* 0x000fea0003800000 */
.L_x_1931:
[----:B------:R-:W2:Y:S02]  /*26fb0*/  LD.E R0, desc[UR4][R134.64+0x38] ;  /* 0x0000380486007980 */ /* 0x000ea4000c101900 */
[----:B--2---:R-:W-:Y:S04]  /*26fc0*/  LEA R0, -R0, RZ, 0x8 ;  /* 0x000000ff00007211 */ /* 0x004fe800078e41ff */
[----:B------:R-:W-:Y:S02]  /*26fd0*/  SHF.R.S32.HI R2, RZ, 0x1f, R0 ;  /* 0x0000001fff027819 */ /* 0x000fe40000011400 */
.L_x_1932:
[----:B------:R-:W-:Y:S05]  /*26fe0*/  BSYNC B0 ;  /* 0x0000000000007941 */ /* 0x000fea0003800000 */
.L_x_1930:
        /* <DEDUP_REMOVED lines=45> */
[CC--:B------:R-:W-:Y:S02]  /*272c0*/  @!P0 LEA R174, P1, R3.reuse, R224.reuse, 0x1 ;  /* 0x000000e003ae8211 */ /* 0x0c0fe400078208ff */
[----:B------:R-:W5:Y:S02]  /*272d0*/  LDL R191, [R1+0x120] ;  /* 0x0001200001bf7983 */ /* 0x000f640000100800 */
[----:B------:R-:W-:Y:S02]  /*272e0*/  @!P0 LEA.HI.X R175, R3, R225, R175, 0x1, P1 ;  /* 0x000000e103af8211 */ /* 0x000fe400008f0caf */
[----:B------:R-:W-:Y:S03]  /*272f0*/  @!P0 IADD3 R3, P1, R0, R179, RZ ;  /* 0x000000b300038210 */ /* 0x000fe60007f3e0ff */
        /* <DEDUP_REMOVED lines=42> */
[----:B------:R-:W-:Y:S02]  /*275a0*/  @!P0 LEA.HI.X R175, R3, R225, R175, 0x1, P1 ;  /* 0x000000e103af8211 */ /* 0x000fe400008f0caf */
[----:B-----5:R-:W-:Y:S02]  /*275b0*/  @!P0 IADD3 R3, P1, R0, R191, RZ ;  /* 0x000000bf00038210 */ /* 0x020fe40007f3e0ff */
        /* <DEDUP_REMOVED lines=83> */
.L_x_1929:
[----:B------:R-:W-:Y:S05]  /*27af0*/  BSYNC B1 ;  /* 0x0000000000017941 */ /* 0x000fea0003800000 */
.L_x_1928:
        /* <DEDUP_REMOVED lines=64> */
[----:B-1----:R-:W1:Y:S02]  /*27f00*/  SHFL.BFLY PT, R2, R0, 0x2, 0x1f ;  /* 0x0c401f0000027f89 */ /* 0x002e6400000e0000 */
[----:B-1----:R-:W-:Y:S06]  /*27f10*/  FMNMX.FTZ R0, R0, R2, !PT ;  /* 0x0000000200007209 */ /* 0x002fec0007810000 */
[----:B------:R-:W1:Y:S02]  /*27f20*/  SHFL.BFLY PT, R2, R0, 0x1, 0x1f ;  /* 0x0c201f0000027f89 */ /* 0x000e6400000e0000 */
[----:B-1----:R-:W-:Y:S06]  /*27f30*/  FMNMX.FTZ R3, R0, R2, !PT ;  /* 0x0000000200037209 */ /* 0x002fec0007810000 */
[----:B------:R-:W2:Y:S01]  /*27f40*/  LD.E R0, desc[UR4][R134.64+0xdc] ;  /* 0x0000dc0486007980 */ /* 0x000ea2000c101900 */
[C---:B------:R-:W-:Y:S01]  /*27f50*/  FSETP.NEU.FTZ.AND P0, PT, R3.reuse, -INF , PT ;  /* 0xff8000000300780b */ /* 0x040fe20003f1d000 */
[----:B------:R-:W-:Y:S01]  /*27f60*/  FADD.FTZ R2, -R3, R136 ;  /* 0x0000008803027221 */ /* 0x000fe20000010100 */
[C---:B--2---:R-:W-:Y:S03]  /*27f70*/  FMUL.FTZ R173, R0.reuse, R3 ;  /* 0x0000000300ad7220 */ /* 0x044fe60000410000 */
[----:B------:R-:W-:Y:S02]  /*27f80*/  FMUL.FTZ R2, R0, R2 ;  /* 0x0000000200027220 */ /* 0x000fe40000410000 */
[----:B------:R-:W-:Y:S04]  /*27f90*/  FSEL R173, R173, RZ, P0 ;  /* 0x000000ffadad7208 */ /* 0x000fe80000000000 */
[----:B------:R-:W1:Y:S01]  /*27fa0*/  MUFU.EX2 R2, R2 ;  /* 0x0000000200027308 */ /* 0x000e620000000800 */
[-CC-:B------:R-:W-:Y:S01]  /*27fb0*/  FFMA.FTZ R200, R38, R0.reuse, -R173.reuse ;  /* 0x0000000026c87223 */ /* 0x180fe200000108ad */
[----:B------:R-:W-:Y:S01]  /*27fc0*/  MOV R38, R201 ;  /* 0x000000c900267202 */ /* 0x000fe20000000f00 */
[--C-:B------:R-:W-:Y:S01]  /*27fd0*/  FFMA.FTZ R201, R39, R0, -R173.reuse ;  /* 0x0000000027c97223 */ /* 0x100fe200000108ad */
[----:B------:R-:W-:Y:S01]  /*27fe0*/  MOV R39, R202 ;  /* 0x000000ca00277202 */ /* 0x000fe20000000f00 */
[-CC-:B------:R-:W-:Y:S01]  /*27ff0*/  FFMA.FTZ R202, R42, R0.reuse, -R173.reuse ;  /* 0x000000002aca7223 */ /* 0x180fe200000108ad */
[-CC-:B------:R-:W-:Y:S01]  /*28000*/  FFMA.FTZ R172, R7, R0.reuse, -R173.reuse ;  /* 0x0000000007ac7223 */ /* 0x180fe200000108ad */
[----:B------:R-:W2:Y:S01]  /*28010*/  LDL.LU R42, [R1+0x8] ;  /* 0x00000800012a7983 */ /* 0x000ea20000300800 */
[-CC-:B------:R-:W-:Y:S01]  /*28020*/  FFMA.FTZ R199, R34, R0.reuse, -R173.reuse ;  /* 0x0000000022c77223 */ /* 0x180fe200000108ad */
[-CC-:B------:R-:W-:Y:S01]  /*28030*/  FFMA.FTZ R6, R6, R0.reuse, -R173.reuse ;  /* 0x0000000006067223 */ /* 0x180fe200000108ad */
[-CC-:B------:R-:W-:Y:S01]  /*28040*/  FFMA.FTZ R209, R47, R0.reuse, -R173.reuse ;  /* 0x000000002fd17223 */ /* 0x180fe200000108ad */
[-CC-:B------:R-:W-:Y:S01]  /*28050*/  FFMA.FTZ R136, R10, R0.reuse, -R173.reuse ;  /* 0x000000000a887223 */ /* 0x180fe200000108ad */
[-CC-:B------:R-:W-:Y:S01]  /*28060*/  FFMA.FTZ R174, R11, R0.reuse, -R173.reuse ;  /* 0x000000000bae7223 */ /* 0x180fe200000108ad */
[----:B------:R3:W2:Y:S01]  /*28070*/  MUFU.EX2 R47, R6 ;  /* 0x00000006002f7308 */ /* 0x0006a20000000800 */
[--C-:B------:R-:W-:Y:S01]  /*28080*/  FFMA.FTZ R177, R18, R0, -R173.reuse ;  /* 0x0000000012b17223 */ /* 0x100fe200000108ad */
[C---:B-1----:R-:W-:Y:S01]  /*28090*/  FMUL.FTZ R7, R2.reuse, R171 ;  /* 0x000000ab02077220 */ /* 0x042fe20000410000 */
[----:B------:R-:W-:Y:S01]  /*280a0*/  MOV R171, R38 ;  /* 0x0000002600ab7202 */ /* 0x000fe20000000f00 */
[----:B------:R-:W-:Y:S01]  /*280b0*/  FMUL.FTZ R34, R2, R142 ;  /* 0x0000008e02227220 */ /* 0x000fe20000410000 */
[----:B------:R-:W-:Y:S01]  /*280c0*/  FMNMX.FTZ R38, R4, R137, !PT ;  /* 0x0000008904267209 */ /* 0x000fe20007810000 */
[----:B------:R-:W4:Y:S01]  /*280d0*/  LDL.LU R142, [R1+0xc] ;  /* 0x00000c00018e7983 */ /* 0x000f220000300800 */
        /* <DEDUP_REMOVED lines=15> */
[C---:B------:R-:W-:Y:S01]  /*281d0*/  FMUL.FTZ R10, R2.reuse, R166 ;  /* 0x000000a6020a7220 */ /* 0x040fe20000410000 */
[C---:B------:R-:W-:Y:S01]  /*281e0*/  FMUL.FTZ R11, R2.reuse, R167 ;  /* 0x000000a7020b7220 */ /* 0x040fe20000410000 */
[C---:B------:R-:W-:Y:S01]  /*281f0*/  FMUL.FTZ R18, R2.reuse, R158 ;  /* 0x0000009e02127220 */ /* 0x040fe20000410000 */
[----:B------:R-:W-:Y:S01]  /*28200*/  FMNMX.FTZ R38, R13, R38, !PT ;  /* 0x000000260d267209 */ /* 0x000fe20007810000 */
[C---:B------:R-:W-:Y:S01]  /*28210*/  FMUL.FTZ R19, R2.reuse, R159 ;  /* 0x0000009f02137220 */ /* 0x040fe20000410000 */
[C---:B---3--:R-:W-:Y:S01]  /*28220*/  FMUL.FTZ R6, R2.reuse, R170 ;  /* 0x000000aa02067220 */ /* 0x048fe20000410000 */
        /* <DEDUP_REMOVED lines=11> */
[----:B------:R-:W-:Y:S01]  /*282e0*/  FMUL.FTZ R35, R2, R143 ;  /* 0x0000008f02237220 */ /* 0x000fe20000410000 */
[----:B------:R-:W-:Y:S01]  /*282f0*/  MOV R170, R39 ;  /* 0x0000002700aa7202 */ /* 0x000fe20000000f00 */
        /* <DEDUP_REMOVED lines=14> */
[----:B------:R1:W-:Y:S01]  /*283e0*/  MUFU.EX2 R43, R174 ;  /* 0x000000ae002b7308 */ /* 0x0003e20000000800 */
        /* <DEDUP_REMOVED lines=43> */
[----:B------:R-:W-:Y:S01]  /*286a0*/  FFMA.FTZ R173, R131, R0, -R173 ;  /* 0x0000000083ad7223 */ /* 0x000fe200000108ad */
[----:B-1----:R-:W-:Y:S02]  /*286b0*/  MOV R174, R170 ;  /* 0x000000aa00ae7202 */ /* 0x002fe40000000f00 */
        /* <DEDUP_REMOVED lines=39> */
[----:B------:R-:W-:Y:S01]  /*28930*/  FMNMX.FTZ R38, R129, R38, !PT ;  /* 0x0000002681267209 */ /* 0x000fe20007810000 */
[----:B--2---:R-:W-:Y:S04]  /*28940*/  FFMA.FTZ R46, R2, R42, R47 ;  /* 0x0000002a022e7223 */ /* 0x004fe8000001002f */
        /* <DEDUP_REMOVED lines=8> */
[----:B------:R-:W-:Y:S04]  /*289d0*/  FMUL.FTZ R2, R0, R2 ;  /* 0x0000000200027220 */ /* 0x000fe80000410000 */
        /* <DEDUP_REMOVED lines=104> */
[----:B---3--:R-:W-:Y:S01]  /*29060*/  FADD.FTZ R0, R36, R0 ;  /* 0x0000000024007221 */ /* 0x008fe20000010000 */
[----:B------:R-:W-:Y:S03]  /*29070*/  MOV R172, R171 ;  /* 0x000000ab00ac7202 */ /* 0x000fe60000000f00 */
[----:B------:R-:W-:Y:S01]  /*29080*/  MUFU.EX2 R2, R177 ;  /* 0x000000b100027308 */ /* 0x000fe20000000800 */
[C---:B-1----:R-:W-:Y:S01]  /*29090*/  HMMA.16816.F32.BF16 R4, R40.reuse, R44, R4 ;  /* 0x0000002c2804723c */ /* 0x042fe20000041804 */
[----:B-----5:R-:W-:Y:S04]  /*290a0*/  LDSM.16.MT88.4 R56, [R180+0xb800] ;  /* 0x00b80000b438783b */ /* 0x020fe80000004200 */
[----:B------:R-:W-:Y:S01]  /*290b0*/  ISETP.GT.AND P0, PT, R172, R174, PT ;  /* 0x000000aeac00720c */ /* 0x000fe20003f04270 */
        /* <DEDUP_REMOVED lines=463> */
[----:B------:R2:W-:Y:S03]  /*2adb0*/  STL [R1+0x8], R0 ;  /* 0x0000080001007387 */ /* 0x0005e60000100800 */
        /* <DEDUP_REMOVED lines=19> */
[----:B------:R-:W-:Y:S04]  /*2aef0*/  FADD.FTZ R0, R52, R0 ;  /* 0x0000000034007221 */ /* 0x000fe80000010000 */
[----:B------:R-:W-:Y:S01]  /*2af00*/  FADD.FTZ R0, R39, R0 ;  /* 0x0000000027007221 */ /* 0x000fe20000010000 */
[----:B------:R-:W-:Y:S04]  /*2af10*/  MOV R39, R3 ;  /* 0x0000000300277202 */ /* 0x000fe80000000f00 */
[----:B------:R2:W-:Y:S01]  /*2af20*/  STL [R1+0xc], R0 ;  /* 0x00000c0001007387 */ /* 0x0005e20000100800 */
[----:B------:R-:W-:Y:S05]  /*2af30*/  @P0 BRA `(.L_x_1933) ;  /* 0xffffff9800e00947 */ /* 0x000fea000383ffff */
.L_x_1924:
[----:B------:R3:W5:Y:S04]  /*2af40*/  LDL R7, [R1+0xc] ;  /* 0x00000c0001077983 */ /* 0x0007680000100800 */
[----:B------:R3:W5:Y:S01]  /*2af50*/  LDL R6, [R1+0x8] ;  /* 0x0000080001067983 */ /* 0x0007620000100800 */
[----:B------:R-:W4:Y:S01]  /*2af60*/  LDC.64 R48, c[0x0][0x208] ;  /* 0x00008200ff307b82 */ /* 0x000f220000000a00 */
[----:B------:R-:W1:Y:S01]  /*2af70*/  S2R R3, SR_TID.X ;  /* 0x0000000000037919 */ /* 0x000e620000002100 */
[----:B----4-:R-:W-:Y:S02]  /*2af80*/  R2UR UR4, R48 ;  /* 0x00000000300472ca */ /* 0x010fe400000e0000 */
[----:B------:R-:W-:Y:S02]  /*2af90*/  R2UR UR5, R49 ;  /* 0x00000000310572ca */ /* 0x000fe400000e0000 */
[----:B-1----:R-:W-:-:S04]  /*2afa0*/  SHF.R.S32.HI R9, RZ, 0x1f, R3 ;  /* 0x0000001fff097819 */ /* 0x002fc80000011403 */
[----:B--2---:R-:W-:-:S07]  /*2afb0*/  LEA.HI R0, R9, R3, RZ, 0x5 ;  /* 0x0000000309007211 */ /* 0x004fce00078f28ff */
[----:B------:R3:W5:Y:S01]  /*2afc0*/  LD.E R14, desc[UR4][R134.64+0xd8] ;  /* 0x0000d804860e7980 */ /* 0x000762000c101900 */
[----:B------:R-:W-:Y:S01]  /*2afd0*/  UMOV UR4, 0xffffffff ;  /* 0xffffffff00047882 */ /* 0x000fe20000000000 */
[----:B------:R-:W-:Y:S02]  /*2afe0*/  LEA.HI R9, R9, R3, RZ, 0x4 ;  /* 0x0000000309097211 */ /* 0x000fe400078f20ff */
[----:B------:R-:W-:Y:S02]  /*2aff0*/  LOP3.LUT R0, R0, 0xffffffe0, RZ, 0xc0, !PT ;  /* 0xffffffe000007812 */ /* 0x000fe400078ec0ff */
[----:B------:R-:W-:-:S03]  /*2b000*/  SHF.R.S32.HI R9, RZ, 0x4, R9 ;  /* 0x00000004ff097819 */ /* 0x000fc60000011409 */
[----:B------:R-:W-:-:S05]  /*2b010*/  IMAD.IADD R0, R3, 0x1, -R0 ;  /* 0x0000000103007824 */ /* 0x000fca00078e0a00 */
[----:B------:R-:W-:-:S04]  /*2b020*/  SHF.R.S32.HI R2, RZ, 0x1f, R0 ;  /* 0x0000001fff027819 */ /* 0x000fc80000011400 */
[----:B------:R-:W-:-:S04]  /*2b030*/  LEA.HI R0, R2, R0, RZ, 0x2 ;  /* 0x0000000002007211 */ /* 0x000fc800078f10ff */
[----:B------:R-:W-:Y:S01]  /*2b040*/  SHF.R.S32.HI R16, RZ, 0x2, R0 ;  /* 0x00000002ff107819 */ /* 0x000fe20000011400 */
[----:B------:R-:W-:Y:S06]  /*2b050*/  BRA.DIV UR4, `(.L_x_1934) ;  /* 0x0000000e04b47947 */ /* 0x000fec000b800000 */
[----:B-----5:R-:W1:Y:S04]  /*2b060*/  SHFL.BFLY PT, R5, R7, 0x2, 0x1f ;  /* 0x0c401f0007057f89 */ /* 0x020e6800000e0000 */
[----:B------:R-:W2:Y:S01]  /*2b070*/  SHFL.BFLY PT, R2, R6, 0x2, 0x1f ;  /* 0x0c401f0006027f89 */ /* 0x000ea200000e0000 */
[----:B-1----:R-:W-:Y:S01]  /*2b080*/  FADD.FTZ R5, R5, R7 ;  /* 0x0000000705057221 */ /* 0x002fe20000010000 */
[----:B--2---:R-:W-:-:S04]  /*2b090*/  FADD.FTZ R2, R2, R6 ;  /* 0x0000000602027221 */ /* 0x004fc80000010000 */
[----:B------:R-:W1:Y:S04]  /*2b0a0*/  SHFL.BFLY PT, R12, R5, 0x1, 0x1f ;  /* 0x0c201f00050c7f89 */ /* 0x000e6800000e0000 */
[----:B------:R2:W4:Y:S01]  /*2b0b0*/  SHFL.BFLY PT, R13, R2, 0x1, 0x1f ;  /* 0x0c201f00020d7f89 */ /* 0x00052200000e0000 */
[----:B-1----:R-:W-:-:S07]  /*2b0c0*/  FADD.FTZ R12, R5, R12 ;  /* 0x0000000c050c7221 */ /* 0x002fce0000010000 */
.L_x_1941:
[----:B------:R-:W1:Y:S01]  /*2b0d0*/  S2R R17, SR_TID.X ;  /* 0x0000000000117919 */ /* 0x000e620000002100 */
[----:B----4-:R-:W-:Y:S01]  /*2b0e0*/  FADD.FTZ R13, R2, R13 ;  /* 0x0000000d020d7221 */ /* 0x010fe20000010000 */
[----:B------:R-:W4:Y:S01]  /*2b0f0*/  S2UR UR4, SR_CgaCtaId ;  /* 0x00000000000479c3 */ /* 0x000f220000008800 */
[----:B------:R-:W-:Y:S01]  /*2b100*/  FSETP.NE.FTZ.AND P4, PT, R12, RZ, PT ;  /* 0x000000ff0c00720b */ /* 0x000fe20003f95000 */
[----:B------:R-:W-:Y:S01]  /*2b110*/  IMAD.MOV.U32 R3, RZ, RZ, 0x3f800000 ;  /* 0x3f800000ff037424 */ /* 0x000fe200078e00ff */
[----:B------:R-:W-:-:S05]  /*2b120*/  MOV R0, 0x3f800000 ;  /* 0x3f80000000007802 */ /* 0x000fca0000000f00 */
[----:B------:R-:W-:Y:S01]  /*2b130*/  BAR.SYNC.DEFER_BLOCKING 0x0 ;  /* 0x0000000000007b1d */ /* 0x000fe20000010000 */
[----:B------:R-:W-:-:S05]  /*2b140*/  FSETP.NE.FTZ.AND P3, PT, R13, RZ, PT ;  /* 0x000000ff0d00720b */ /* 0x000fca0003f75000 */
[----:B------:R-:W3:Y:S01]  /*2b150*/  LDL.LU R20, [R1+0x154] ;  /* 0x0001540001147983 */ /* 0x000ee20000300800 */
[----:B-1----:R-:W-:-:S07]  /*2b160*/  SHF.R.S32.HI R18, RZ, 0x1f, R17 ;  /* 0x0000001fff127819 */ /* 0x002fce0000011411 */
[----:B------:R-:W1:Y:S01]  /*2b170*/  @P3 MUFU.RCP R3, R13 ;  /* 0x0000000d00033308 */ /* 0x000e620000001000 */
[----:B------:R-:W-:Y:S01]  /*2b180*/  UMOV UR5, 0x400 ;  /* 0x0000040000057882 */ /* 0x000fe20000000000 */
[----:B------:R-:W-:Y:S01]  /*2b190*/  MOV R7, 0x40 ;  /* 0x0000004000077802 */ /* 0x000fe20000000f00 */
[----:B------:R-:W3:Y:S01]  /*2b1a0*/  LDL.LU R19, [R1+0x158] ;  /* 0x0001580001137983 */ /* 0x000ee20000300800 */
[CC--:B------:R-:W-:Y:S02]  /*2b1b0*/  LEA.HI R4, R18.reuse, R17.reuse, RZ, 0x2 ;  /* 0x0000001112047211 */ /* 0x0c0fe400078f10ff */
[----:B------:R-:W-:Y:S02]  /*2b1c0*/  LEA.HI R15, R18, R17, RZ, 0x5 ;  /* 0x00000011120f7211 */ /* 0x000fe400078f28ff */
[----:B------:R-:W1:Y:S01]  /*2b1d0*/  @P4 MUFU.RCP R0, R12 ;  /* 0x0000000c00004308 */ /* 0x000e620000001000 */
[--C-:B------:R-:W-:Y:S01]  /*2b1e0*/  SHF.R.S32.HI R5, RZ, 0x2, R4.reuse ;  /* 0x00000002ff057819 */ /* 0x100fe20000011404 */
[----:B----4-:R-:W-:Y:S01]  /*2b1f0*/  ULEA UR4, UR4, UR5, 0x18 ;  /* 0x0000000504047291 */ /* 0x010fe2000f8ec03f */
[----:B--2---:R-:W-:Y:S01]  /*2b200*/  SHF.R.S32.HI R2, RZ, 0x1f, R4 ;  /* 0x0000001fff027819 */ /* 0x004fe20000011404 */
[----:B------:R2:W5:Y:S01]  /*2b210*/  LDL R50, [R1+0x15c] ;  /* 0x00015c0001327983 */ /* 0x0005620000100800 */
[----:B------:R-:W-:-:S02]  /*2b220*/  LOP3.LUT R4, R4, 0x1ffffffc, RZ, 0xc0, !PT ;  /* 0x1ffffffc04047812 */ /* 0x000fc400078ec0ff */
[----:B------:R-:W-:Y:S02]  /*2b230*/  LEA.HI R2, R2, R5, RZ, 0x3 ;  /* 0x0000000502027211 */ /* 0x000fe400078f18ff */
[----:B------:R-:W-:Y:S01]  /*2b240*/  SHF.R.S32.HI R8, RZ, 0x5, R15 ;  /* 0x00000005ff087819 */ /* 0x000fe2000001140f */
[C---:B-1----:R-:W-:Y:S01]  /*2b250*/  FMUL.FTZ R171, R3.reuse, R171 ;  /* 0x000000ab03ab7220 */ /* 0x042fe20000410000 */
[----:B------:R-:W-:Y:S01]  /*2b260*/  LOP3.LUT R2, R2, 0xfffffff8, RZ, 0xc0, !PT ;  /* 0xfffffff802027812 */ /* 0x000fe200078ec0ff */
[C---:B------:R-:W-:Y:S01]  /*2b270*/  FMUL.FTZ R170, R3.reuse, R170 ;  /* 0x000000aa03aa7220 */ /* 0x040fe20000410000 */
[----:B------:R-:W-:Y:S01]  /*2b280*/  IADD3 R4, -R4, R17, RZ ;  /* 0x0000001104047210 */ /* 0x000fe20007ffe1ff */
[----:B------:R-:W-:Y:S01]  /*2b290*/  FMUL.FTZ R167, R3, R167 ;  /* 0x000000a703a77220 */ /* 0x000fe20000410000 */
[----:B------:R-:W-:Y:S01]  /*2b2a0*/  IADD3 R2, R5, -R2, RZ ;  /* 0x8000000205027210 */ /* 0x000fe20007ffe0ff */
[C---:B------:R-:W-:Y:S01]  /*2b2b0*/  FMUL.FTZ R166, R3.reuse, R166 ;  /* 0x000000a603a67220 */ /* 0x040fe20000410000 */
[C---:B------:R-:W-:Y:S01]  /*2b2c0*/  FMUL.FTZ R163, R3.reuse, R163 ;  /* 0x000000a303a37220 */ /* 0x040fe20000410000 */
[----:B------:R-:W-:Y:S01]  /*2b2d0*/  IMAD R4, R8, 0x200, R4 ;  /* 0x0000020008047824 */ /* 0x000fe200078e0204 */
[C---:B------:R-:W-:Y:S01]  /*2b2e0*/  LOP3.LUT R6, R2.reuse, 0x1, RZ, 0xc0, !PT ;  /* 0x0000000102067812 */ /* 0x040fe200078ec0ff */
[C---:B------:R-:W-:Y:S01]  /*2b2f0*/  IMAD.SHL.U32 R5, R2.reuse, 0x40, RZ ;  /* 0x0000004002057824 */ /* 0x040fe200078e00ff */
[----:B------:R-:W-:Y:S01]  /*2b300*/  R2P PR, R2, 0x6 ;  /* 0x0000000602007804 */ /* 0x000fe20000000000 */
[----:B------:R-:W-:Y:S01]  /*2b310*/  FMUL.FTZ R162, R3, R162 ;  /* 0x000000a203a27220 */ /* 0x000fe20000410000 */
[----:B------:R-:W-:Y:S01]  /*2b320*/  ISETP.NE.U32.AND P0, PT, R6, 0x1, PT ;  /* 0x000000010600780c */ /* 0x000fe20003f05070 */
[----:B------:R-:W-:Y:S01]  /*2b330*/  IMAD.MOV.U32 R6, RZ, RZ, 0x20 ;  /* 0x00000020ff067424 */ /* 0x000fe200078e00ff */
[----:B------:R-:W-:Y:S01]  /*2b340*/  LOP3.LUT R5, R5, 0x1c0, RZ, 0xc0, !PT ;  /* 0x000001c005057812 */ /* 0x000fe200078ec0ff */
[C---:B------:R-:W-:Y:S01]  /*2b350*/  FMUL.FTZ R159, R3.reuse, R159 ;  /* 0x0000009f039f7220 */ /* 0x040fe20000410000 */
[C---:B------:R-:W-:Y:S01]  /*2b360*/  FMUL.FTZ R158, R3.reuse, R158 ;  /* 0x0000009e039e7220 */ /* 0x040fe20000410000 */
[----:B------:R-:W-:Y:S01]  /*2b370*/  FMUL.FTZ R155, R3, R155 ;  /* 0x0000009b039b7220 */ /* 0x000fe20000410000 */
[----:B------:R-:W-:Y:S01]  /*2b380*/  LEA.HI R5, R5, R5, RZ, 0x1d ;  /* 0x0000000505057211 */ /* 0x000fe200078fe8ff */
[C---:B------:R-:W-:Y:S01]  /*2b390*/  FMUL.FTZ R154, R3.reuse, R154 ;  /* 0x0000009a039a7220 */ /* 0x040fe20000410000 */
[----:B------:R-:W-:Y:S01]  /*2b3a0*/  SEL R6, R6, 0xffffffe0, P0 ;  /* 0xffffffe006067807 */ /* 0x000fe20000000000 */
[C---:B------:R-:W-:Y:S01]  /*2b3b0*/  FMUL.FTZ R151, R3.reuse, R151 ;  /* 0x0000009703977220 */ /* 0x040fe20000410000 */
[----:B------:R-:W-:Y:S01]  /*2b3c0*/  LEA R2, R4, R5, 0x1 ;  /* 0x0000000504027211 */ /* 0x000fe200078e08ff */
[C---:B------:R-:W-:Y:S01]  /*2b3d0*/  FMUL.FTZ R150, R3.reuse, R150 ;  /* 0x0000009603967220 */ /* 0x040fe20000410000 */
[C---:B------:R-:W-:Y:S01]  /*2b3e0*/  FMUL.FTZ R147, R3.reuse, R147 ;  /* 0x0000009303937220 */ /* 0x040fe20000410000 */
[C---:B------:R-:W-:Y:S01]  /*2b3f0*/  FMUL.FTZ R146, R3.reuse, R146 ;  /* 0x0000009203927220 */ /* 0x040fe20000410000 */
[----:B------:R-:W-:Y:S01]  /*2b400*/  LEA R2, R2, UR4, 0x2 ;  /* 0x0000000402027c11 */ /* 0x000fe2000f8e10ff */
[C---:B------:R-:W-:Y:S01]  /*2b410*/  FMUL.FTZ R143, R3.reuse, R143 ;  /* 0x0000008f038f7220 */ /* 0x040fe20000410000 */
[----:B------:R-:W-:Y:S01]  /*2b420*/  FMUL.FTZ R142, R3, R142 ;  /* 0x0000008e038e7220 */ /* 0x000fe20000410000 */
[----:B------:R-:W-:Y:S01]  /*2b430*/  SEL R7, R7, 0xffffffc0, !P1 ;  /* 0xffffffc007077807 */ /* 0x000fe20004800000 */
[----:B------:R-:W-:Y:S01]  /*2b440*/  FMUL.FTZ R168, R0, R168 ;  /* 0x000000a800a87220 */ /* 0x000fe20000410000 */
[----:B------:R-:W-:-:S02]  /*2b450*/  IMAD.IADD R3, R2, 0x1, R6 ;  /* 0x0000000102037824 */ /* 0x000fc400078e0206 */
        /* <DEDUP_REMOVED lines=15> */
[C---:B------:R-:W-:Y:S01]  /*2b550*/  VIADD R0, R2.reuse, 0x80 ;  /* 0x0000008002007836 */ /* 0x040fe20000000000 */
[CC--:B------:R-:W-:Y:S01]  /*2b560*/  IADD3 R5, R2.reuse, R7.reuse, RZ ;  /* 0x0000000702057210 */ /* 0x0c0fe20007ffe0ff */
[----:B------:R-:W-:Y:S01]  /*2b570*/  @P2 VIADD R0, R2, 0xffffff80 ;  /* 0xffffff8002002836 */ /* 0x000fe20000000000 */
[----:B------:R-:W-:Y:S01]  /*2b580*/  IADD3 R4, R3, R7, RZ ;  /* 0x0000000703047210 */ /* 0x000fe20007ffe0ff */
[----:B------:R-:W-:Y:S01]  /*2b590*/  STS.64 [R2], R168 ;  /* 0x000000a802007388 */ /* 0x000fe20000000a00 */
[----:B------:R-:W-:-:S02]  /*2b5a0*/  R2UR UR12, R48 ;  /* 0x00000000300c72ca */ /* 0x000fc400000e0000 */
[C---:B------:R-:W-:Y:S01]  /*2b5b0*/  R2UR UR13, R49.reuse ;  /* 0x00000000310d72ca */ /* 0x040fe200000e0000 */
[----:B------:R1:W-:Y:S01]  /*2b5c0*/  STS.64 [R2+0x800], R170 ;  /* 0x000800aa02007388 */ /* 0x0003e20000000a00 */
[----:B------:R-:W-:Y:S02]  /*2b5d0*/  R2UR UR10, R48 ;  /* 0x00000000300a72ca */ /* 0x000fe400000e0000 */
[----:B------:R-:W-:Y:S01]  /*2b5e0*/  R2UR UR11, R49 ;  /* 0x00000000310b72ca */ /* 0x000fe200000e0000 */
[----:B------:R-:W-:Y:S04]  /*2b5f0*/  STS.64 [R3], R164 ;  /* 0x000000a403007388 */ /* 0x000fe80000000a00 */
[----:B------:R4:W-:Y:S04]  /*2b600*/  STS.64 [R3+0x800], R166 ;  /* 0x000800a603007388 */ /* 0x0009e80000000a00 */
[----:B------:R-:W-:Y:S04]  /*2b610*/  STS.64 [R5], R160 ;  /* 0x000000a005007388 */ /* 0x000fe80000000a00 */
[----:B------:R-:W-:Y:S04]  /*2b620*/  STS.64 [R5+0x800], R162 ;  /* 0x000800a205007388 */ /* 0x000fe80000000a00 */
[----:B------:R-:W-:Y:S04]  /*2b630*/  STS.64 [R4], R156 ;  /* 0x0000009c04007388 */ /* 0x000fe80000000a00 */
[----:B------:R-:W-:Y:S01]  /*2b640*/  STS.64 [R4+0x800], R158 ;  /* 0x0008009e04007388 */ /* 0x000fe20000000a00 */
[----:B-1----:R-:W-:-:S03]  /*2b650*/  IADD3 R2, R6, R0, RZ ;  /* 0x0000000006027210 */ /* 0x002fc60007ffe0ff */
[----:B------:R-:W-:Y:S04]  /*2b660*/  STS.64 [R0], R152 ;  /* 0x0000009800007388 */ /* 0x000fe80000000a00 */
[----:B------:R1:W-:Y:S01]  /*2b670*/  STS.64 [R0+0x800], R154 ;  /* 0x0008009a00007388 */ /* 0x0003e20000000a00 */
[----:B----4-:R-:W-:-:S03]  /*2b680*/  IMAD.IADD R3, R7, 0x1, R0 ;  /* 0x0000000107037824 */ /* 0x010fc600078e0200 */
[----:B------:R-:W-:Y:S04]  /*2b690*/  STS.64 [R2], R148 ;  /* 0x0000009402007388 */ /* 0x000fe80000000a00 */
[----:B------:R4:W-:Y:S04]  /*2b6a0*/  STS.64 [R2+0x800], R150 ;  /* 0x0008009602007388 */ /* 0x0009e80000000a00 */
[----:B------:R-:W-:Y:S04]  /*2b6b0*/  STS.64 [R3], R144 ;  /* 0x0000009003007388 */ /* 0x000fe80000000a00 */
[----:B------:R-:W-:Y:S01]  /*2b6c0*/  STS.64 [R3+0x800], R146 ;  /* 0x0008009203007388 */ /* 0x000fe20000000a00 */
[----:B-1----:R-:W-:-:S05]  /*2b6d0*/  IADD3 R0, R7, R2, RZ ;  /* 0x0000000207007210 */ /* 0x002fca0007ffe0ff */
[----:B------:R-:W-:Y:S04]  /*2b6e0*/  STS.64 [R0], R140 ;  /* 0x0000008c00007388 */ /* 0x000fe80000000a00 */
[----:B------:R1:W-:Y:S04]  /*2b6f0*/  STS.64 [R0+0x800], R142 ;  /* 0x0008008e00007388 */ /* 0x0003e80000000a00 */
[----:B------:R-:W3:Y:S04]  /*2b700*/  LD.E.64 R10, desc[UR12][R134.64+0xb0] ;  /* 0x0000b00c860a7980 */ /* 0x000ee8000c101b00 */
[----:B------:R-:W2:Y:S01]  /*2b710*/  LD.E R7, desc[UR10][R134.64+0x60] ;  /* 0x0000600a86077980 */ /* 0x000ea2000c101900 */
[----:B----4-:R-:W4:Y:S01]  /*2b720*/  @P4 MUFU.LG2 R2, R12 ;  /* 0x0000000c00024308 */ /* 0x010f220000000c00 */
[----:B------:R-:W-:Y:S01]  /*2b730*/  MOV R46, 0xff800000 ;  /* 0xff800000002e7802 */ /* 0x000fe20000000f00 */
[----:B------:R-:W-:Y:S01]  /*2b740*/  IMAD.MOV.U32 R45, RZ, RZ, -0x800000 ;  /* 0xff800000ff2d7424 */ /* 0x000fe200078e00ff */
[----:B------:R-:W-:Y:S01]  /*2b750*/  LOP3.LUT R4, R15, 0xffffffe0, RZ, 0xc0, !PT ;  /* 0xffffffe00f047812 */ /* 0x000fe200078ec0ff */
[----:B------:R-:W1:Y:S01]  /*2b760*/  S2R R47, SR_CTAID.X ;  /* 0x00000000002f7919 */ /* 0x000e620000002500 */
[----:B------:R-:W-:-:S02]  /*2b770*/  R2UR UR14, R48 ;  /* 0x00000000300e72ca */ /* 0x000fc400000e0000 */
[----:B------:R-:W-:Y:S01]  /*2b780*/  R2UR UR15, R49 ;  /* 0x00000000310f72ca */ /* 0x000fe200000e0000 */
[----:B------:R-:W1:Y:S01]  /*2b790*/  @P3 MUFU.LG2 R5, R13 ;  /* 0x0000000d00053308 */ /* 0x000e620000000c00 */
[----:B------:R-:W-:Y:S01]  /*2b7a0*/  SHF.R.S32.HI R6, RZ, 0x1f, R8 ;  /* 0x0000001fff067819 */ /* 0x000fe20000011408 */
[----:B----4-:R-:W-:Y:S01]  /*2b7b0*/  @P4 FMUL.FTZ R2, R2, 0.69314718246459960938 ;  /* 0x3f31721802024820 */ /* 0x010fe20000410000 */
[----:B-1----:R-:W-:-:S03]  /*2b7c0*/  LEA.HI R0, R18, R17, RZ, 0x4 ;  /* 0x0000001112007211 */ /* 0x002fc600078f20ff */
[----:B------:R-:W-:Y:S01]  /*2b7d0*/  @P4 FFMA.FTZ R46, R14, R38, R2 ;  /* 0x000000260e2e4223 */ /* 0x000fe20000010002 */
[----:B------:R-:W-:Y:S01]  /*2b7e0*/  LOP3.LUT R0, R0, 0xfffffff0, RZ, 0xc0, !PT ;  /* 0xfffffff000007812 */ /* 0x000fe200078ec0ff */
[----:B------:R-:W-:-:S04]  /*2b7f0*/  @P3 FMUL.FTZ R5, R5, 0.69314718246459960938 ;  /* 0x3f31721805053820 */ /* 0x000fc80000410000 */
[----:B------:R-:W-:Y:S02]  /*2b800*/  IMAD.IADD R44, R17, 0x1, -R0 ;  /* 0x00000001112c7824 */ /* 0x000fe400078e0a00 */
[----:B------:R-:W-:Y:S02]  /*2b810*/  IMAD.SHL.U32 R0, R9, 0x40, RZ ;  /* 0x0000004009007824 */ /* 0x000fe400078e00ff */
[----:B------:R-:W-:Y:S01]  /*2b820*/  @P3 FFMA.FTZ R45, R14, R39, R5 ;  /* 0x000000270e2d3223 */ /* 0x000fe20000010005 */
[----:B------:R-:W-:Y:S02]  /*2b830*/  IADD3 R5, -R4, R17, RZ ;  /* 0x0000001104057210 */ /* 0x000fe40007ffe1ff */
[----:B------:R-:W-:Y:S02]  /*2b840*/  LEA.HI R3, R44, R44, RZ, 0x1 ;  /* 0x0000002c2c037211 */ /* 0x000fe400078f08ff */
[----:B------:R-:W-:Y:S02]  /*2b850*/  LOP3.LUT R0, R0, 0x1c0, RZ, 0xc0, !PT ;  /* 0x000001c000007812 */ /* 0x000fe400078ec0ff */
[----:B------:R-:W-:-:S02]  /*2b860*/  SHF.L.U32 R2, R3, 0x2, RZ ;  /* 0x0000000203027819 */ /* 0x000fc400000006ff */
[----:B------:R-:W-:Y:S02]  /*2b870*/  LOP3.LUT P0, RZ, R5, 0x3, RZ, 0xc0, !PT ;  /* 0x0000000305ff7812 */ /* 0x000fe4000780c0ff */
[----:B------:R-:W-:Y:S02]  /*2b880*/  LOP3.LUT R2, R0, 0x38, R2, 0xf8, !PT ;  /* 0x0000003800027812 */ /* 0x000fe400078ef802 */
[----:B------:R-:W-:-:S04]  /*2b890*/  SHF.R.U32.HI R0, RZ, 0x3, R0 ;  /* 0x00000003ff007819 */ /* 0x000fc80000011600 */
[----:B------:R-:W-:Y:S02]  /*2b8a0*/  LOP3.LUT R4, R2, R0, RZ, 0x3c, !PT ;  /* 0x0000000002047212 */ /* 0x000fe400078e3cff */
[----:B------:R-:W-:Y:S02]  /*2b8b0*/  LOP3.LUT R0, R3, 0xffffffe, RZ, 0xc0, !PT ;  /* 0x0ffffffe03007812 */ /* 0x000fe400078ec0ff */
[----:B------:R-:W-:-:S03]  /*2b8c0*/  LEA.HI R2, R6, R8, RZ, 0x2 ;  /* 0x0000000806027211 */ /* 0x000fc600078f10ff */
[----:B------:R-:W-:Y:S01]  /*2b8d0*/  IMAD.IADD R0, R44, 0x1, -R0 ;  /* 0x000000012c007824 */ /* 0x000fe200078e0a00 */
[----:B------:R-:W-:-:S04]  /*2b8e0*/  LOP3.LUT R2, R2, 0xffffffc, RZ, 0xc0, !PT ;  /* 0x0ffffffc02027812 */ /* 0x000fc800078ec0ff */
[----:B------:R-:W-:Y:S02]  /*2b8f0*/  LEA R0, R0, R4, 0x2 ;  /* 0x0000000400007211 */ /* 0x000fe400078e10ff */
[----:B------:R1:W5:Y:S01]  /*2b900*/  LD.E.64 R4, desc[UR10][R134.64+0xa8] ;  /* 0x0000a80a86047980 */ /* 0x000362000c101b00 */
[----:B------:R-:W-:Y:S01]  /*2b910*/  IADD3 R2, R8, -R2, RZ ;  /* 0x8000000208027210 */ /* 0x000fe20007ffe0ff */
[----:B------:R-:W-:Y:S01]  /*2b920*/  IMAD.SHL.U32 R8, R47, 0x40, RZ ;  /* 0x000000402f087824 */ /* 0x000fe200078e00ff */
[----:B------:R-:W-:Y:S02]  /*2b930*/  LEA R0, R0, UR4, 0x2 ;  /* 0x0000000400007c11 */ /* 0x000fe4000f8e10ff */
[----:B------:R-:W-:Y:S01]  /*2b940*/  LEA R2, R2, R16, 0x4 ;  /* 0x0000001002027211 */ /* 0x000fe200078e20ff */
[----:B------:R-:W-:Y:S01]  /*2b950*/  BSSY B0, `(.L_x_1935) ;  /* 0x000001f000007945 */ /* 0x000fe20003800000 */
[----:B---3--:R-:W-:Y:S02]  /*2b960*/  IMAD R3, R10, UR8, R20 ;  /* 0x000000080a037c24 */ /* 0x008fe4000f8e0214 */
[----:B------:R1:W5:Y:S02]  /*2b970*/  LD.E R10, desc[UR14][R134.64+0xcc] ;  /* 0x0000cc0e860a7980 */ /* 0x000364000c101900 */
[----:B--2---:R-:W-:-:S02]  /*2b980*/  IMAD R3, R3, R7, R19 ;  /* 0x0000000703037224 */ /* 0x004fc400078e0213 */
[----:B------:R1:W5:Y:S02]  /*2b990*/  LD.E.64 R6, desc[UR12][R134.64+0x78] ;  /* 0x0000780c86067980 */ /* 0x000364000c101b00 */
[----:B------:R-:W-:Y:S01]  /*2b9a0*/  IMAD R8, R11, R3, R8 ;  /* 0x000000030b087224 */ /* 0x000fe200078e0208 */
[----:B------:R-:W-:Y:S06]  /*2b9b0*/  BAR.SYNC.DEFER_BLOCKING 0x0 ;  /* 0x0000000000007b1d */ /* 0x000fec0000010000 */
[----:B------:R1:W2:Y:S04]  /*2b9c0*/  LDS.128 R40, [R0] ;  /* 0x0000000000287984 */ /* 0x0002a80000000c00 */
[----:B------:R1:W3:Y:S04]  /*2b9d0*/  LDS.128 R36, [R0+0x800] ;  /* 0x0008000000247984 */ /* 0x0002e80000000c00 */
[----:B------:R1:W4:Y:S04]  /*2b9e0*/  LDS.128 R32, [R0+0x1000] ;  /* 0x0010000000207984 */ /* 0x0003280000000c00 */
[----:B------:R1:W1:Y:S04]  /*2b9f0*/  LDS.128 R28, [R0+0x1800] ;  /* 0x00180000001c7984 */ /* 0x0002680000000c00 */
[----:B------:R1:W1:Y:S04]  /*2ba00*/  LDS.128 R24, [R0+0x2000] ;  /* 0x0020000000187984 */ /* 0x0002680000000c00 */
[----:B------:R1:W1:Y:S04]  /*2ba10*/  LDS.128 R20, [R0+0x2800] ;  /* 0x0028000000147984 */ /* 0x0002680000000c00 */
[----:B------:R1:W1:Y:S04]  /*2ba20*/  LDS.128 R16, [R0+0x3000] ;  /* 0x0030000000107984 */ /* 0x0002680000000c00 */
[----:B------:R1:W1:Y:S01]  /*2ba30*/  LDS.128 R12, [R0+0x3800] ;  /* 0x00380000000c7984 */ /* 0x0002620000000c00 */
[----:B------:R-:W-:Y:S05]  /*2ba40*/  @P0 BRA `(.L_x_1936) ;  /* 0x00000000003c0947 */ /* 0x000fea0003800000 */
[----:B-1---5:R-:W-:Y:S02]  /*2ba50*/  IMAD R0, R47, -0x40, R50 ;  /* 0xffffffc02f007824 */ /* 0x022fe400078e0232 */
[----:B------:R-:W-:-:S03]  /*2ba60*/  VIADD R3, R2, 0x8 ;  /* 0x0000000802037836 */ /* 0x000fc60000000000 */
[-C--:B------:R-:W-:Y:S02]  /*2ba70*/  ISETP.GE.AND P2, PT, R2, R0.reuse, PT ;  /* 0x000000000200720c */ /* 0x080fe40003f46270 */
[----:B------:R-:W-:Y:S02]  /*2ba80*/  ISETP.GE.AND P1, PT, R3, R0, PT ;  /* 0x000000000300720c */ /* 0x000fe40003f26270 */
[----:B------:R-:W-:Y:S02]  /*2ba90*/  SHF.R.S32.HI R3, RZ, 0x1f, R8 ;  /* 0x0000001fff037819 */ /* 0x000fe40000011408 */
[----:B------:R-:W-:-:S04]  /*2baa0*/  IADD3 R0, P0, R8, R2, RZ ;  /* 0x0000000208007210 */ /* 0x000fc80007f1e0ff */
[----:B------:R-:W-:Y:S02]  /*2bab0*/  LEA.HI.X.SX32 R3, R2, R3, 0x1, P0 ;  /* 0x0000000302037211 */ /* 0x000fe400000f0eff */
[----:B------:R-:W-:Y:S02]  /*2bac0*/  LEA R2, P0, R0, R4, 0x2 ;  /* 0x0000000400027211 */ /* 0x000fe400078010ff */
[C---:B------:R-:W-:Y:S02]  /*2bad0*/  @!P2 R2UR UR10, R48.reuse ;  /* 0x00000000300aa2ca */ /* 0x040fe400000e0000 */
[C---:B------:R-:W-:Y:S02]  /*2bae0*/  @!P2 R2UR UR11, R49.reuse ;  /* 0x00000000310ba2ca */ /* 0x040fe400000e0000 */
[----:B------:R-:W-:Y:S02]  /*2baf0*/  @!P1 R2UR UR4, R48 ;  /* 0x00000000300492ca */ /* 0x000fe400000e0000 */
[----:B------:R-:W-:-:S02]  /*2bb00*/  @!P1 R2UR UR5, R49 ;  /* 0x00000000310592ca */ /* 0x000fc400000e0000 */
[----:B------:R-:W-:-:S07]  /*2bb10*/  LEA.HI.X R3, R0, R5, R3, 0x2, P0 ;  /* 0x0000000500037211 */ /* 0x000fce00000f1403 */
[----:B------:R1:W-:Y:S04]  /*2bb20*/  @!P2 ST.E desc[UR10][R2.64], R46 ;  /* 0x0000002e0200a985 */ /* 0x0003e8000c10190a */
[----:B------:R1:W-:Y:S02]  /*2bb30*/  @!P1 ST.E desc[UR4][R2.64+0x20], R45 ;  /* 0x0000202d02009985 */ /* 0x0003e4000c101904 */
.L_x_1936:
[----:B------:R-:W-:Y:S05]  /*2bb40*/  BSYNC B0 ;  /* 0x0000000000007941 */ /* 0x000fea0003800000 */
.L_x_1935:
[----:B------:R-:W-:Y:S02]  /*2bb50*/  R2UR UR4, R48 ;  /* 0x00000000300472ca */ /* 0x000fe400000e0000 */
[----:B------:R-:W-:-:S13]  /*2bb60*/  R2UR UR5, R49 ;  /* 0x00000000310572ca */ /* 0x000fda00000e0000 */
[----:B-1----:R-:W2:Y:S01]  /*2bb70*/  LD.E R134, desc[UR4][R134.64+0xc0] ;  /* 0x0000c00486867980 */ /* 0x002ea2000c101900 */
[----:B------:R-:W-:Y:S01]  /*2bb80*/  IMAD.SHL.U32 R2, R44, 0x4, RZ ;  /* 0x000000042c027824 */ /* 0x000fe200078e00ff */
[----:B------:R-:W-:Y:S01]  /*2bb90*/  MOV R11, 0x1f0 ;  /* 0x000001f0000b7802 */ /* 0x000fe20000000f00 */
[----:B-----5:R-:W-:Y:S02]  /*2bba0*/  IMAD R5, R47, -0x40, R50 ;  /* 0xffffffc02f057824 */ /* 0x020fe400078e0232 */
[C---:B------:R-:W-:Y:S01]  /*2bbb0*/  VIADD R0, R9.reuse, 0x8 ;  /* 0x0000000809007836 */ /* 0x040fe20000000000 */
[--C-:B------:R-:W-:Y:S02]  /*2bbc0*/  SHF.R.S32.HI R3, RZ, 0x1f, R2.reuse ;  /* 0x0000001fff037819 */ /* 0x100fe40000011402 */
[----:B--2---:R-:W-:Y:S01]  /*2bbd0*/  ISETP.GE.AND P0, PT, R2, R134, PT ;  /* 0x000000860200720c */ /* 0x004fe20003f06270 */
[----:B------:R-:W-:-:S03]  /*2bbe0*/  IMAD.WIDE R2, R9, 0x40, R2 ;  /* 0x0000004009027825 */ /* 0x000fc600078e0202 */
[----:B------:R-:W-:Y:S01]  /*2bbf0*/  ISETP.GE.OR P6, PT, R0, R5, P0 ;  /* 0x000000050000720c */ /* 0x000fe200007c6670 */
[----:B------:R-:W-:-:S05]  /*2bc00*/  IMAD R0, R8, R10, RZ ;  /* 0x0000000a08007224 */ /* 0x000fca00078e02ff */
[----:B------:R-:W-:-:S04]  /*2bc10*/  IADD3 R4, P1, R2, R0, RZ ;  /* 0x0000000002047210 */ /* 0x000fc80007f3e0ff */
[----:B------:R-:W-:Y:S02]  /*2bc20*/  LEA.HI.X.SX32 R0, R0, R3, 0x1, P1 ;  /* 0x0000000300007211 */ /* 0x000fe400008f0eff */
[----:B------:R-:W-:Y:S01]  /*2bc30*/  LEA R2, P1, R4, R6, 0x2 ;  /* 0x0000000604027211 */ /* 0x000fe200078210ff */
[----:B------:R-:W-:Y:S01]  /*2bc40*/  VIADD R6, R9, 0x10 ;  /* 0x0000001009067836 */ /* 0x000fe20000000000 */
[----:B------:R-:W-:Y:S02]  /*2bc50*/  @!P6 R2UR UR4, R48 ;  /* 0x000000003004e2ca */ /* 0x000fe400000e0000 */
[----:B------:R-:W-:Y:S02]  /*2bc60*/  @!P6 R2UR UR5, R49 ;  /* 0x000000003105e2ca */ /* 0x000fe400000e0000 */
[----:B------:R-:W-:Y:S01]  /*2bc70*/  LEA.HI.X R3, R4, R7, R0, 0x2, P1 ;  /* 0x0000000704037211 */ /* 0x000fe200008f1400 */
[C---:B------:R-:W-:Y:S01]  /*2bc80*/  VIADD R7, R9.reuse, 0x18 ;  /* 0x0000001809077836 */ /* 0x040fe20000000000 */
[----:B------:R-:W-:Y:S01]  /*2bc90*/  ISETP.GE.OR P5, PT, R6, R5, P0 ;  /* 0x000000050600720c */ /* 0x000fe200007a6670 */
[----:B------:R-:W-:-:S02]  /*2bca0*/  VIADD R6, R9, 0x20 ;  /* 0x0000002009067836 */ /* 0x000fc40000000000 */
[----:B------:R-:W-:Y:S01]  /*2bcb0*/  VIADD R4, R9, 0x28 ;  /* 0x0000002809047836 */ /* 0x000fe20000000000 */
[-C--:B------:R-:W-:Y:S01]  /*2bcc0*/  ISETP.GE.OR P4, PT, R7, R5.reuse, P0 ;  /* 0x000000050700720c */ /* 0x080fe20000786670 */
[C---:B------:R-:W-:Y:S01]  /*2bcd0*/  VIADD R0, R9.reuse, 0x30 ;  /* 0x0000003009007836 */ /* 0x040fe20000000000 */
[-C--:B------:R-:W-:Y:S02]  /*2bce0*/  ISETP.GE.OR P3, PT, R6, R5.reuse, P0 ;  /* 0x000000050600720c */ /* 0x080fe40000766670 */
[-C--:B------:R-:W-:Y:S01]  /*2bcf0*/  ISETP.GE.OR P2, PT, R4, R5.reuse, P0 ;  /* 0x000000050400720c */ /* 0x080fe20000746670 */
[----:B---3--:R-:W-:Y:S01]  /*2bd00*/  @!P6 ST.E.128 desc[UR4][R2.64+0x800], R36 ;  /* 0x000800240200e985 */ /* 0x008fe2000c101d04 */
[-C--:B------:R-:W-:Y:S01]  /*2bd10*/  ISETP.GE.OR P1, PT, R0, R5.reuse, P0 ;  /* 0x000000050000720c */ /* 0x080fe20000726670 */
[----:B------:R-:W-:Y:S01]  /*2bd20*/  IMAD.MOV.U32 R4, RZ, RZ, R11 ;  /* 0x000000ffff047224 */ /* 0x000fe200078e000b */
[C---:B------:R-:W-:Y:S01]  /*2bd30*/  ISETP.GE.OR P6, PT, R9.reuse, R5, P0 ;  /* 0x000000050900720c */ /* 0x040fe200007c6670 */
[----:B------:R-:W-:Y:S01]  /*2bd40*/  VIADD R9, R9, 0x38 ;  /* 0x0000003809097836 */ /* 0x000fe20000000000 */
[----:B------:R-:W-:-:S02]  /*2bd50*/  @!P5 R2UR UR16, R48 ;  /* 0x000000003010d2ca */ /* 0x000fc400000e0000 */
[C---:B------:R-:W-:Y:S02]  /*2bd60*/  @!P5 R2UR UR17, R49.reuse ;  /* 0x000000003111d2ca */ /* 0x040fe400000e0000 */
[C---:B------:R-:W-:Y:S02]  /*2bd70*/  @!P4 R2UR UR14, R48.reuse ;  /* 0x00000000300ec2ca */ /* 0x040fe400000e0000 */
[C---:B------:R-:W-:Y:S02]  /*2bd80*/  @!P4 R2UR UR15, R49.reuse ;  /* 0x00000000310fc2ca */ /* 0x040fe400000e0000 */
[C---:B------:R-:W-:Y:S02]  /*2bd90*/  @!P3 R2UR UR12, R48.reuse ;  /* 0x00000000300cb2ca */ /* 0x040fe400000e0000 */
[----:B------:R-:W-:Y:S02]  /*2bda0*/  @!P3 R2UR UR13, R49 ;  /* 0x00000000310db2ca */ /* 0x000fe400000e0000 */
[----:B------:R-:W-:-:S02]  /*2bdb0*/  @!P2 R2UR UR10, R48 ;  /* 0x00000000300aa2ca */ /* 0x000fc400000e0000 */
[C---:B------:R-:W-:Y:S01]  /*2bdc0*/  @!P2 R2UR UR11, R49.reuse ;  /* 0x00000000310ba2ca */ /* 0x040fe200000e0000 */
[----:B----4-:R-:W-:Y:S01]  /*2bdd0*/  @!P5 ST.E.128 desc[UR16][R2.64+0x1000], R32 ;  /* 0x001000200200d985 */ /* 0x010fe2000c101d10 */
[C---:B------:R-:W-:Y:S02]  /*2bde0*/  @!P1 R2UR UR4, R48.reuse ;  /* 0x00000000300492ca */ /* 0x040fe400000e0000 */
[C---:B------:R-:W-:Y:S01]  /*2bdf0*/  @!P1 R2UR UR5, R49.reuse ;  /* 0x00000000310592ca */ /* 0x040fe200000e0000 */
[----:B------:R-:W-:Y:S01]  /*2be00*/  @!P4 ST.E.128 desc[UR14][R2.64+0x1800], R28 ;  /* 0x0018001c0200c985 */ /* 0x000fe2000c101d0e */
[C---:B------:R-:W-:Y:S02]  /*2be10*/  @!P6 R2UR UR20, R48.reuse ;  /* 0x000000003014e2ca */ /* 0x040fe400000e0000 */
[----:B------:R-:W-:Y:S01]  /*2be20*/  @!P6 R2UR UR21, R49 ;  /* 0x000000003115e2ca */ /* 0x000fe200000e0000 */
[----:B------:R-:W-:Y:S01]  /*2be30*/  @!P3 ST.E.128 desc[UR12][R2.64+0x2000], R24 ;  /* 0x002000180200b985 */ /* 0x000fe2000c101d0c */
[----:B------:R-:W-:-:S02]  /*2be40*/  @!P6 R2UR UR18, R48 ;  /* 0x000000003012e2ca */ /* 0x000fc400000e0000 */
[----:B------:R-:W-:Y:S01]  /*2be50*/  @!P6 R2UR UR19, R49 ;  /* 0x000000003113e2ca */ /* 0x000fe200000e0000 */
[----:B------:R-:W-:Y:S01]  /*2be60*/  @!P2 ST.E.128 desc[UR10][R2.64+0x2800], R20 ;  /* 0x002800140200a985 */ /* 0x000fe2000c101d0a */
[----:B------:R-:W-:Y:S01]  /*2be70*/  ISETP.GE.OR P0, PT, R9, R5, P0 ;  /* 0x000000050900720c */ /* 0x000fe20000706670 */
[----:B------:R-:W-:Y:S02]  /*2be80*/  IMAD.MOV.U32 R5, RZ, RZ, 0x0 ;  /* 0x00000000ff057424 */ /* 0x000fe400078e00ff */
[----:B------:R-:W-:Y:S04]  /*2be90*/  @!P1 ST.E.128 desc[UR4][R2.64+0x3000], R16 ;  /* 0x0030001002009985 */ /* 0x000fe8000c101d04 */
[----:B------:R-:W-:Y:S04]  /*2bea0*/  @!P6 ST.E.64 desc[UR20][R2.64], R40 ;  /* 0x000000280200e985 */ /* 0x000fe8000c101b14 */
[----:B------:R1:W-:Y:S02]  /*2beb0*/  @!P6 ST.E.64 desc[UR18][R2.64+0x8], R42 ;  /* 0x0000082a0200e985 */ /* 0x0003e4000c101b12 */
[----:B-1----:R-:W-:Y:S05]  /*2bec0*/  @P0 RET.REL.NODEC R4 `(_ZN5flash24flash_fwd_splitkv_kernelI23Flash_fwd_kernel_traitsILi64ELi64ELi256ELi4ELb0ELb0EN7cutlass10bfloat16_tE19Flash_kernel_traitsILi64ELi64ELi256ELi4ES3_EELb1ELb0ELb0ELb0ELb0ELb0ELb1ELb1EEEvNS_16Flash_fwd_paramsE) ;  /* 0xfffffd40044c0950 */ /* 0x002fea0003c3ffff */
[----:B------:R-:W-:Y:S02]  /*2bed0*/  R2UR UR4, R48 ;  /* 0x00000000300472ca */ /* 0x000fe400000e0000 */
[----:B------:R-:W-:-:S13]  /*2bee0*/  R2UR UR5, R49 ;  /* 0x00000000310572ca */ /* 0x000fda00000e0000 */
[----:B------:R1:W-:Y:S02]  /*2bef0*/  ST.E.128 desc[UR4][R2.64+0x3800], R12 ;  /* 0x0038000c02007985 */ /* 0x0003e4000c101d04 */
[----:B-1----:R-:W-:Y:S02]  /*2bf00*/  IMAD.MOV.U32 R2, RZ, RZ, R11 ;  /* 0x000000ffff027224 */ /* 0x002fe400078e000b */
[----:B------:R-:W-:-:S04]  /*2bf10*/  IMAD.MOV.U32 R3, RZ, RZ, 0x0 ;  /* 0x00000000ff037424 */ /* 0x000fc800078e00ff */
[----:B------:R-:W-:Y:S05]  /*2bf20*/  RET.REL.NODEC R2 `(_ZN5flash24flash_fwd_splitkv_kernelI23Flash_fwd_kernel_traitsILi64ELi64ELi256ELi4ELb0ELb0EN7cutlass10bfloat16_tE19Flash_kernel_traitsILi64ELi64ELi256ELi4ES3_EELb1ELb0ELb0ELb0ELb0ELb0ELb1ELb1EEEvNS_16Flash_fwd_paramsE) ;  /* 0xfffffd4002347950 */ /* 0x000fea0003c3ffff */
.L_x_1934:
[----:B------:R-:W-:Y:S01]  /*2bf30*/  IMAD.MOV.U32 R0, RZ, RZ, 0x2 ;  /* 0x00000002ff007424 */ /* 0x000fe200078e00ff */
[----:B-----5:R-:W-:Y:S01]  /*2bf40*/  MOV R2, R7 ;  /* 0x0000000700027202 */ /* 0x020fe20000000f00 */
[----:B------:R-:W-:Y:S01]  /*2bf50*/  IMAD.MOV.U32 R4, RZ, RZ, -0x1 ;  /* 0xffffffffff047424 */ /* 0x000fe200078e00ff */
[----:B------:R-:W-:-:S07]  /*2bf60*/  MOV R3, 0x1f ;  /* 0x0000001f00037802 */ /* 0x000fce0000000f00 */
[----:B---3--:R-:W-:Y:S05]  /*2bf70*/  WARPSYNC.COLLECTIVE R4, `(.L_x_1937) ;  /* 0x0000000004087348 */ /* 0x008fea0003c00000 */
[----:B------:R1:W2:Y:S02]  /*2bf80*/  SHFL.BFLY P0, R0, R2, R0, R3 ;  /* 0x0c00000002007389 */ /* 0x0002a40000000003 */
[----:B-123--:R-:W-:Y:S01]  /*2bf90*/  ENDCOLLECTIVE ;  /* 0x000000000000791b */ /* 0x00efe20003800000 */
.L_x_1937:
[----:B------:R-:W-:Y:S02]  /*2bfa0*/  MOV R5, R0 ;  /* 0x0000000000057202 */ /* 0x000fe40000000f00 */
[----:B------:R-:W-:-:S03]  /*2bfb0*/  MOV R0, 0x1 ;  /* 0x0000000100007802 */ /* 0x000fc60000000f00 */
[----:B------:R-:W-:-:S04]  /*2bfc0*/  FADD.FTZ R5, R5, R7 ;  /* 0x0000000705057221 */ /* 0x000fc80000010000 */
[----:B------:R-:W-:-:S07]  /*2bfd0*/  IMAD.MOV.U32 R2, RZ, RZ, R5 ;  /* 0x000000ffff027224 */ /* 0x000fce00078e0005 */
[----:B------:R-:W-:Y:S05]  /*2bfe0*/  WARPSYNC.COLLECTIVE R4, `(.L_x_1938) ;  /* 0x0000000004087348 */ /* 0x000fea0003c00000 */
[----:B------:R1:W2:Y:S02]  /*2bff0*/  SHFL.BFLY P0, R0, R2, R0, R3 ;  /* 0x0c00000002007389 */ /* 0x0002a40000000003 */
[----:B-12---:R-:W-:Y:S01]  /*2c000*/  ENDCOLLECTIVE ;  /* 0x000000000000791b */ /* 0x006fe20003800000 */
.L_x_1938:
[----:B------:R-:W-:Y:S01]  /*2c010*/  IMAD.MOV.U32 R12, RZ, RZ, R0 ;  /* 0x000000ffff0c7224 */ /* 0x000fe200078e0000 */
[----:B------:R-:W-:Y:S02]  /*2c020*/  MOV R0, 0x2 ;  /* 0x0000000200007802 */ /* 0x000fe40000000f00 */
[----:B------:R-:W-:Y:S01]  /*2c030*/  MOV R2, R6 ;  /* 0x0000000600027202 */ /* 0x000fe20000000f00 */
[----:B------:R-:W-:-:S07]  /*2c040*/  FADD.FTZ R12, R5, R12 ;  /* 0x0000000c050c7221 */ /* 0x000fce0000010000 */
[----:B------:R-:W-:Y:S05]  /*2c050*/  WARPSYNC.COLLECTIVE R4, `(.L_x_1939) ;  /* 0x0000000004087348 */ /* 0x000fea0003c00000 */
[----:B------:R1:W2:Y:S02]  /*2c060*/  SHFL.BFLY P0, R0, R2, R0, R3 ;  /* 0x0c00000002007389 */ /* 0x0002a40000000003 */
[----:B-12---:R-:W-:Y:S01]  /*2c070*/  ENDCOLLECTIVE ;  /* 0x000000000000791b */ /* 0x006fe20003800000 */
.L_x_1939:
[----:B------:R-:W-:Y:S01]  /*2c080*/  IMAD.MOV.U32 R2, RZ, RZ, R0 ;  /* 0x000000ffff027224 */ /* 0x000fe200078e0000 */
[----:B------:R-:W-:-:S03]  /*2c090*/  MOV R0, 0x1 ;  /* 0x0000000100007802 */ /* 0x000fc60000000f00 */
[----:B------:R-:W-:-:S07]  /*2c0a0*/  FADD.FTZ R2, R2, R6 ;  /* 0x0000000602027221 */ /* 0x000fce0000010000 */
[----:B------:R-:W-:Y:S05]  /*2c0b0*/  WARPSYNC.COLLECTIVE R4, `(.L_x_1940) ;  /* 0x0000000004087348 */ /* 0x000fea0003c00000 */
[----:B------:R1:W2:Y:S02]  /*2c0c0*/  SHFL.BFLY P0, R0, R2, R0, R3 ;  /* 0x0c00000002007389 */ /* 0x0002a40000000003 */
[----:B-12---:R-:W-:Y:S01]  /*2c0d0*/  ENDCOLLECTIVE ;  /* 0x000000000000791b */ /* 0x006fe20003800000 */
.L_x_1940:
[----:B------:R-:W-:Y:S01]  /*2c0e0*/  MOV R13, R0 ;  /* 0x00000000000d7202 */ /* 0x000fe20000000f00 */
[----:B------:R-:W-:Y:S06]  /*2c0f0*/  BRA `(.L_x_1941) ;  /* 0xffffffec00f47947 */ /* 0x000fec000383ffff */
.L_x_1942:
        /* <DEDUP_REMOVED lines=16> */
.L_x_7954:


//--------------------- .text._ZN5flash24flash_fwd_splitkv_kernelI23Flash_fwd_kernel_traitsILi64ELi64ELi256ELi4ELb0ELb0EN7cutlass10bfloat16_tE19Flash_kernel_traitsILi64ELi64ELi256ELi4ES3_EELb1ELb0ELb0ELb0ELb0ELb1ELb1ELb1EEEvNS_16Flash_fwd_paramsE --------------------------
	.section	.text._ZN5flash24flash_fwd_splitkv_kernelI23Flash_fwd_kernel_traitsILi64ELi64ELi256ELi4ELb0ELb0EN7cutlass10bfloat16_tE19Flash_kernel_traitsILi64ELi64ELi256ELi4ES3_EELb1ELb0ELb0ELb0ELb0ELb1ELb1ELb1EEEvNS_16Flash_fwd_paramsE,"ax",@progbits
	.align	128
        .global         _ZN5flash24flash_fwd_splitkv_kernelI23Flash_fwd_kernel_traitsILi64ELi64ELi256ELi4ELb0ELb0EN7cutlass10bfloat16_tE19Flash_kernel_traitsILi64ELi64ELi256ELi4ES3_EELb1ELb0ELb0ELb0ELb0ELb1ELb1ELb1EEEvNS_16Flash_fwd_paramsE
        .type           _ZN5flash24flash_fwd_splitkv_kernelI23Flash_fwd_kernel_traitsILi64ELi64ELi256ELi4ELb0ELb0EN7cutlass10bfloat16_tE19Flash_kernel_traitsILi64ELi64ELi256ELi4ES3_EELb1ELb0ELb0ELb0ELb0ELb1ELb1ELb1EEEvNS_16Flash_fwd_paramsE,@function
        .size           _ZN5flash24flash_fwd_splitkv_kernelI23Flash_fwd_kernel_traitsILi64ELi64ELi256ELi4ELb0ELb0EN7cutlass10bfloat16_tE19Flash_kernel_traitsILi64ELi64ELi256ELi4ES3_EELb1ELb0ELb0ELb0ELb0ELb1ELb1ELb1EEEvNS_16Flash_fwd_paramsE,(.L_x_7955 - _ZN5flash24flash_fwd_splitkv_kernelI23Flash_fwd_kernel_traitsILi64ELi64ELi256ELi4ELb0ELb0EN7cutlass10bfloat16_tE19Flash_kernel_traitsILi64ELi64ELi256ELi4ES3_EELb1ELb0ELb0ELb0ELb0ELb1ELb1ELb1EEEvNS_16Flash_fwd_paramsE)
        .other          _ZN5flash24flash_fwd_splitkv_kernelI23Flash_fwd_kernel_traitsILi64ELi64ELi256ELi4ELb0ELb0EN7cutlass10bfloat16_tE19Flash_kernel_traitsILi64ELi64ELi256ELi4ES3_EELb1ELb0ELb0ELb0ELb0ELb1ELb1ELb1EEEvNS_16Flash_fwd_paramsE,@"STO_CUDA_ENTRY STV_DEFAULT"
_ZN5flash24flash_fwd_splitkv_kernelI23Flash_fwd_kernel_traitsILi64ELi64ELi256ELi4ELb0ELb0EN7cutlass10bfloat16_tE19Flash_kernel_traitsILi64ELi64ELi256ELi4ES3_EELb1ELb0ELb0ELb0ELb0ELb1ELb1ELb1EEEvNS_16Flash_fwd_paramsE:
.text._ZN5flash24flash_fwd_splitkv_kernelI23Flash_fwd_kernel_traitsILi64ELi64ELi256ELi4ELb0ELb0EN7cutlass10bfloat16_tE19Flash_kernel_traitsILi64ELi64ELi256ELi4ES3_EELb1ELb0ELb0ELb0ELb0ELb1ELb1ELb1EEEvNS_16Flash_fwd_paramsE:
        /* <DEDUP_REMOVED lines=30> */
[----:B-1----:R-:W-:Y:S05]  /*01e0*/  CALL.REL.NOINC `($_ZN5flash24flash_fwd_splitkv_kernelI23Flash_fwd_kernel_traitsILi64ELi64ELi256ELi4ELb0ELb0EN7cutlass10bfloat16_tE19Flash_kernel_traitsILi64ELi64ELi256ELi4ES3_EELb1ELb0ELb0ELb0ELb0ELb1ELb1ELb1EEEvNS_16Flash_fwd_paramsE$_ZN5flash30compute_attn_1rowblock_splitkvI23Flash_fwd_kernel_traitsILi64ELi64ELi256ELi4ELb0ELb0EN7cutlass10bfloat16_tE19Flash_kernel_traitsILi64ELi64ELi256ELi4ES3_EELb1ELb0ELb0ELb0ELb0ELb1ELb1ELb1ENS_16Flash_fwd_paramsEEEvRKT8_iiiii) ;  /* 0x0000000000087944 */ /* 0x002fea0003c00000 */
[----:B------:R-:W-:Y:S05]  /*01f0*/  BSYNC B3 ;  /* 0x0000000000037941 */ /* 0x000fea0003800000 */
.L_x_1943:
[----:B------:R-:W-:Y:S05]  /*0200*/  EXIT ;  /* 0x000000000000794d */ /* 0x000fea0003800000 */
        .type           $_ZN5flash24flash_fwd_splitkv_kernelI23Flash_fwd_kernel_traitsILi64ELi64ELi256ELi4ELb0ELb0EN7cutlass10bfloat16_tE19Flash_kernel_traitsILi64ELi64ELi256ELi4ES3_EELb1ELb0ELb0ELb0ELb0ELb1ELb1ELb1EEEvNS_16Flash_fwd_paramsE$_ZN5flash30compute_attn_1rowblock_splitkvI23Flash_fwd_kernel_traitsILi64ELi64ELi256ELi4ELb0ELb0EN7cutlass10bfloat16_tE19Flash_kernel_traitsILi64ELi64ELi256ELi4ES3_EELb1ELb0ELb0ELb0ELb0ELb1ELb1ELb1ENS_16Flash_fwd_paramsEEEvRKT8_iiiii,@function
        .size           $_ZN5flash24flash_fwd_splitkv_kernelI23Flash_fwd_kernel_traitsILi64ELi64ELi256ELi4ELb0ELb0EN7cutlass10bfloat16_tE19Flash_kernel_traitsILi64ELi64ELi256ELi4ES3_EELb1ELb0ELb0ELb0ELb0ELb1ELb1ELb1EEEvNS_16Flash_fwd_paramsE$_ZN5flash30compute_attn_1rowblock_splitkvI23Flash_fwd_kernel_traitsILi64ELi64ELi256ELi4ELb0ELb0EN7cutlass10bfloat16_tE19Flash_kernel_traitsILi64ELi64ELi256ELi4ES3_EELb1ELb0ELb0ELb0ELb0ELb1ELb1ELb1ENS_16Flash_fwd_paramsEEEvRKT8_iiiii,(.L_x_7955 - $_ZN5flash24flash_fwd_splitkv_kernelI23Flash_fwd_kernel_traitsILi64ELi64ELi256ELi4ELb0ELb0EN7cutlass10bfloat16_tE19Flash_kernel_traitsILi64ELi64ELi256ELi4ES3_EELb1ELb0ELb0ELb0ELb0ELb1ELb1ELb1EEEvNS_16Flash_fwd_paramsE$_ZN5flash30compute_attn_1rowblock_splitkvI23Flash_fwd_kernel_traitsILi64ELi64ELi256ELi4ELb0ELb0EN7cutlass10bfloat16_tE19Flash_kernel_traitsILi64ELi64ELi256ELi4ES3_EELb1ELb0ELb0ELb0ELb0ELb1ELb1ELb1ENS_16Flash_fwd_paramsEEEvRKT8_iiiii)
$_ZN5flash24flash_fwd_splitkv_kernelI23Flash_fwd_kernel_traitsILi64ELi64ELi256ELi4ELb0ELb0EN7cutlass10bfloat16_tE19Flash_kernel_traitsILi64ELi64ELi256ELi4ES3_EELb1ELb0ELb0ELb0ELb0ELb1ELb1ELb1EEEvNS_16Flash_fwd_paramsE$_ZN5flash30compute_attn_1rowblock_splitkvI23Flash_fwd_kernel_traitsILi64ELi64ELi256ELi4ELb0ELb0EN7cutlass10bfloat16_tE19Flash_kernel_traitsILi64ELi64ELi256ELi4ES3_EELb1ELb0ELb0ELb0ELb0ELb1ELb1ELb1ENS_16Flash_fwd_paramsEEEvRKT8_iiiii:
        /* <DEDUP_REMOVED lines=29> */
.L_x_1945:
[----:B------:R-:W-:Y:S05]  /*03e0*/  BSYNC B0 ;  /* 0x0000000000007941 */ /* 0x000fea0003800000 */
.L_x_1944:
        /* <DEDUP_REMOVED lines=8> */
.L_x_1947:
[----:B------:R3:W5:Y:S02]  /*0470*/  LD.E R0, desc[UR6][R24.64+0xb8] ;  /* 0x0000b80618007980 */ /* 0x000764000c101900 */
.L_x_1948:
[----:B------:R-:W-:Y:S05]  /*0480*/  BSYNC B0 ;  /* 0x0000000000007941 */ /* 0x000fea0003800000 */
.L_x_1946:
        /* <DEDUP_REMOVED lines=10> */
.L_x_1950:
[----:B------:R-:W2:Y:S01]  /*0530*/  LD.E.64 R2, desc[UR6][R24.64+0x108] ;  /* 0x0001080618027980 */ /* 0x000ea2000c101b00 */
[----:B------:R-:W-:Y:S01]  /*0540*/  BSSY B0, `(.L_x_1952) ;  /* 0x0000006000007945 */ /* 0x000fe20003800000 */
[----:B------:R-:W-:Y:S01]  /*0550*/  IMAD.MOV.U32 R0, RZ, RZ, RZ ;  /* 0x000000ffff007224 */ /* 0x000fe200078e00ff */
[----:B--2---:R-:W-:-:S04]  /*0560*/  ISETP.NE.U32.AND P0, PT, R2, RZ, PT ;  /* 0x000000ff0200720c */ /* 0x004fc80003f05070 */
[----:B------:R-:W-:-:S13]  /*0570*/  ISETP.NE.AND.EX P0, PT, R3, RZ, PT, P0 ;  /* 0x000000ff0300720c */ /* 0x000fda0003f05300 */
[----:B------:R-:W-:Y:S05]  /*0580*/  @!P0 BRA `(.L_x_1953) ;  /* 0x0000000000048947 */ /* 0x000fea0003800000 */
[----:B------:R2:W5:Y:S02]  /*0590*/  LD.E R0, desc[UR6][R24.64+0xbc] ;  /* 0x0000bc0618007980 */ /* 0x000564000c101900 */
.L_x_1953:
[----:B------:R-:W-:Y:S05]  /*05a0*/  BSYNC B0 ;  /* 0x0000000000007941 */ /* 0x000fea0003800000 */
.L_x_1952:
[----:B-----5:R-:W-:Y:S02]  /*05b0*/  IADD3 R212, R166, R0, RZ ;  /* 0x00000000a6d47210 */ /* 0x020fe40007ffe0ff */
.L_x_1951:
[----:B------:R-:W-:Y:S05]  /*05c0*/  BSYNC B1 ;  /* 0x0000000000017941 */ /* 0x000fea0003800000 */
.L_x_1949:
[----:B------:R-:W4:Y:S01]  /*05d0*/  S2R R41, SR_CTAID.X ;  /* 0x0000000000297919 */ /* 0x000f220000002500 */
[----:B------:R-:W-:Y:S01]  /*05e0*/  MOV R15, 0x1f0 ;  /* 0x000001f0000f7802 */ /* 0x000fe20000000f00 */
[----:B------:R-:W-:-:S03]  /*05f0*/  IMAD.MOV.U32 R3, RZ, RZ, 0x0 ;  /* 0x00000000ff037424 */ /* 0x000fc600078e00ff */
[----:B------:R-:W-:Y:S01]  /*0600*/  MOV R2, R15 ;  /* 0x0000000f00027202 */ /* 0x000fe20000000f00 */
[----:B----4-:R-:W-:-:S05]  /*0610*/  IMAD.SHL.U32 R14, R41, 0x40, RZ ;  /* 0x00000040290e7824 */ /* 0x010fca00078e00ff */
[----:B------:R-:W-:-:S13]  /*0620*/  ISETP.GT.AND P0, PT, R16, R14, PT ;  /* 0x0000000e1000720c */ /* 0x000fda0003f04270 */
[----:B-123--:R-:W-:Y:S05]  /*0630*/  @!P0 RET.REL.NODEC R2 `(_ZN5flash24flash_fwd_splitkv_kernelI23Flash_fwd_kernel_traitsILi64ELi64ELi256ELi4ELb0ELb0EN7cutlass10bfloat16_tE19Flash_kernel_traitsILi64ELi64ELi256ELi4ES3_EELb1ELb0ELb0ELb0ELb0ELb1ELb1ELb1EEEvNS_16Flash_fwd_paramsE) ;  /* 0xfffffff802708950 */ /* 0x00efea0003c3ffff */
        /* <DEDUP_REMOVED lines=13> */
[----:B------:R-:W-:-:S05]  /*0710*/  LEA.HI.SX32 R0, R0, R7, 0x18 ;  /* 0x0000000700007211 */ /* 0x000fca00078fc2ff */
[----:B------:R-:W-:Y:S02]  /*0720*/  VIADD R5, R0, 0xffffffff ;  /* 0xffffffff00057836 */ /* 0x000fe40000000000 */
[----:B------:R-:W-:Y:S02]  /*0730*/  IMAD R0, R2, R4, RZ ;  /* 0x0000000402007224 */ /* 0x000fe400078e02ff */
[----:B------:R-:W-:Y:S01]  /*0740*/  IMAD.MOV.U32 R2, RZ, RZ, RZ ;  /* 0x000000ffff027224 */ /* 0x000fe200078e00ff */
[----:B------:R-:W-:-:S03]  /*0750*/  IABS R9, R5 ;  /* 0x0000000500097213 */ /* 0x000fc60000000000 */
        /* <DEDUP_REMOVED lines=119> */
[----:B-1----:R-:W-:Y:S05]  /*0ed0*/  @P0 RET.REL.NODEC R2 `(_ZN5flash24flash_fwd_splitkv_kernelI23Flash_fwd_kernel_traitsILi64ELi64ELi256ELi4ELb0ELb0EN7cutlass10bfloat16_tE19Flash_kernel_traitsILi64ELi64ELi256ELi4ES3_EELb1ELb0ELb0ELb0ELb0ELb1ELb1ELb1EEEvNS_16Flash_fwd_paramsE) ;  /* 0xfffffff002480950 */ /* 0x002fea0003c3ffff */
[----:B------:R-:W-:Y:S02]  /*0ee0*/  MOV R0, 0xff800000 ;  /* 0xff80000000007802 */ /* 0x000fe40000000f00 */
[----:B------:R-:W-:Y:S02]  /*0ef0*/  MOV R2, R15 ;  /* 0x0000000f00027202 */ /* 0x000fe40000000f00 */
[----:B------:R-:W-:Y:S01]  /*0f00*/  MOV R3, 0x0 ;  /* 0x0000000000037802 */ /* 0x000fe20000000f00 */
[----:B------:R1:W-:Y:S03]  /*0f10*/  ST.E desc[UR6][R4.64+0xe0], R0 ;  /* 0x0000e00004007985 */ /* 0x0003e6000c101906 */
[----:B-1----:R-:W-:Y:S05]  /*0f20*/  RET.REL.NODEC R2 `(_ZN5flash24flash_fwd_splitkv_kernelI23Flash_fwd_kernel_traitsILi64ELi64ELi256ELi4ELb0ELb0EN7cutlass10bfloat16_tE19Flash_kernel_traitsILi64ELi64ELi256ELi4ES3_EELb1ELb0ELb0ELb0ELb0ELb1ELb1ELb1EEEvNS_16Flash_fwd_paramsE) ;  /* 0xfffffff002347950 */ /* 0x002fea0003c3ffff */
.L_x_1954:
        /* <DEDUP_REMOVED lines=70> */
[----:B-1----:R-:W-:Y:S01]  /*1390*/  IADD3 R0, RZ, -R3, RZ ;  /* 0x80000003ff007210 */ /* 0x002fe20007ffe0ff */
[----:B------:R-:W-:-:S04]  /*13a0*/  IMAD.MOV.U32 R2, RZ, RZ, RZ ;  /* 0x000000ffff027224 */ /* 0x000fc800078e00ff */
[----:B------:R-:W-:Y:S01]  /*13b0*/  IMAD R14, R0, R4, RZ ;  /* 0x00000004000e7224 */ /* 0x000fe200078e02ff */
[----:B------:R-:W-:-:S03]  /*13c0*/  IABS R0, R42 ;  /* 0x0000002a00007213 */ /* 0x000fc60000000000 */
[----:B------:R-:W-:Y:S01]  /*13d0*/  IMAD.HI.U32 R14, R3, R14, R2 ;  /* 0x0000000e030e7227 */ /* 0x000fe200078e0002 */
[----:B------:R-:W-:-:S05]  /*13e0*/  IADD3 R2, RZ, -R16, RZ ;  /* 0x80000010ff027210 */ /* 0x000fca0007ffe0ff */
[----:B------:R-:W-:Y:S02]  /*13f0*/  IMAD.MOV.U32 R3, RZ, RZ, R2 ;  /* 0x000000ffff037224 */ /* 0x000fe400078e0002 */
        /* <DEDUP_REMOVED lines=40> */
.L_x_1956:
        /* <DEDUP_REMOVED lines=8> */
[----:B-----5:R-:W-:-:S02]  /*1700*/  @!P3 SHF.R.S32.HI R14, RZ, 0x1f, R12 ;  /* 0x0000001fff0eb819 */ /* 0x020fc4000001140c */
[----:B------:R-:W-:-:S04]  /*1710*/  LEA R19, R36, 0xffffff00, 0x8 ;  /* 0xffffff0024137811 */ /* 0x000fc800078e40ff */
[----:B------:R-:W-:Y:S02]  /*1720*/  SHF.R.S32.HI R22, RZ, 0x1f, R19 ;  /* 0x0000001fff167819 */ /* 0x000fe40000011413 */
        /* <DEDUP_REMOVED lines=12> */
[----:B------:R-:W-:Y:S01]  /*17f0*/  IMAD R4, R0, R6, RZ ;  /* 0x0000000600047224 */ /* 0x000fe200078e02ff */
[----:B------:R-:W-:-:S03]  /*1800*/  IABS R0, R42 ;  /* 0x0000002a00007213 */ /* 0x000fc60000000000 */
[----:B------:R-:W-:Y:S01]  /*1810*/  IMAD.HI.U32 R4, R3, R4, R2 ;  /* 0x0000000403047227 */ /* 0x000fe200078e0002 */
[----:B------:R-:W-:-:S05]  /*1820*/  IADD3 R2, RZ, -R5, RZ ;  /* 0x80000005ff027210 */ /* 0x000fca0007ffe0ff */
        /* <DEDUP_REMOVED lines=22> */
[----:B------:R-:W-:Y:S02]  /*1990*/  IMAD R5, R191, R19, RZ ;  /* 0x00000013bf057224 */ /* 0x000fe400078e02ff */
        /* <DEDUP_REMOVED lines=17> */
[----:B------:R-:W-:Y:S01]  /*1ab0*/  @!P3 IMAD R7, R17, R12, RZ ;  /* 0x0000000c1107b224 */ /* 0x000fe200078e02ff */
[----:B------:R-:W-:Y:S01]  /*1ac0*/  @!P3 SHF.R.S32.HI R6, RZ, 0x1f, R12 ;  /* 0x0000001fff06b819 */ /* 0x000fe2000001140c */
[----:B------:R-:W-:Y:S01]  /*1ad0*/  @P3 IMAD.IADD R8, R13, 0x1, R18 ;  /* 0x000000010d083824 */ /* 0x000fe200078e0212 */
[----:B------:R-:W-:Y:S01]  /*1ae0*/  SHF.R.S32.HI R30, RZ, 0x1f, R0 ;  /* 0x0000001fff1e7819 */ /* 0x000fe20000011400 */
[----:B------:R-:W-:-:S02]  /*1af0*/  IMAD R11, R21, R0, RZ ;  /* 0x00000000150b7224 */ /* 0x000fc400078e02ff */
[----:B------:R-:W-:Y:S02]  /*1b00*/  @!P3 IMAD R13, R16, R6, R7 ;  /* 0x00000006100db224 */ /* 0x000fe400078e0207 */
[----:B------:R-:W-:Y:S02]  /*1b10*/  @P3 IMAD R14, R26, R8, RZ ;  /* 0x000000081a0e3224 */ /* 0x000fe400078e02ff */
[----:B------:R-:W-:-:S04]  /*1b20*/  @!P3 IMAD.WIDE.U32 R6, R16, R12, R2 ;  /* 0x0000000c1006b225 */ /* 0x000fc800078e0002 */
[----:B------:R-:W-:-:S04]  /*1b30*/  @P3 IMAD.WIDE.U32 R8, R23, R8, RZ ;  /* 0x0000000817083225 */ /* 0x000fc800078e00ff */
[----:B------:R-:W-:-:S04]  /*1b40*/  IMAD.WIDE.U32 R2, R20, R0, R4 ;  /* 0x0000000014027225 */ /* 0x000fc800078e0004 */
[----:B------:R-:W-:Y:S01]  /*1b50*/  IMAD R4, R20, R30, R11 ;  /* 0x0000001e14047224 */ /* 0x000fe200078e020b */
[----:B------:R-:W-:Y:S01]  /*1b60*/  @P3 IADD3 R14, R9, R14, RZ ;  /* 0x0000000e090e3210 */ /* 0x000fe20007ffe0ff */
[----:B------:R-:W-:Y:S01]  /*1b70*/  @!P3 IMAD.IADD R14, R7, 0x1, R13 ;  /* 0x00000001070eb824 */ /* 0x000fe200078e020d */
[----:B------:R-:W-:Y:S01]  /*1b80*/  @P3 MOV R10, R8 ;  /* 0x00000008000a3202 */ /* 0x000fe20000000f00 */
[----:B------:R-:W-:Y:S01]  /*1b90*/  IMAD.IADD R23, R3, 0x1, R4 ;  /* 0x0000000103177824 */ /* 0x000fe200078e0204 */
[----:B------:R-:W-:Y:S02]  /*1ba0*/  @!P3 MOV R10, R6 ;  /* 0x00000006000ab202 */ /* 0x000fe40000000f00 */
[----:B------:R-:W-:Y:S02]  /*1bb0*/  MOV R17, R2 ;  /* 0x0000000200117202 */ /* 0x000fe40000000f00 */
[----:B------:R-:W-:Y:S02]  /*1bc0*/  MOV R4, R19 ;  /* 0x0000001300047202 */ /* 0x000fe40000000f00 */
[----:B-1----:R-:W-:-:S02]  /*1bd0*/  MOV R18, R0 ;  /* 0x0000000000127202 */ /* 0x002fc40000000f00 */
.L_x_1957:
[----:B------:R-:W-:Y:S05]  /*1be0*/  BSYNC B0 ;  /* 0x0000000000007941 */ /* 0x000fea0003800000 */
.L_x_1955:
[----:B------:R-:W2:Y:S04]  /*1bf0*/  LDL R35, [R1+0x18] ;  /* 0x0000180001237983 */ /* 0x000ea80000100800 */
[----:B------:R-:W3:Y:S01]  /*1c00*/  LDL R37, [R1+0x1c] ;  /* 0x00001c0001257983 */ /* 0x000ee20000100800 */
[----:B------:R-:W-:-:S03]  /*1c10*/  ISETP.NE.AND P1, PT, R31, -0x1, PT ;  /* 0xffffffff1f00780c */ /* 0x000fc60003f25270 */
[----:B------:R-:W4:Y:S04]  /*1c20*/  LD.E.64 R8, desc[UR6][R24.64+0x30] ;  /* 0x0000300618087980 */ /* 0x000f28000c101b00 */
[----:B------:R-:W4:Y:S04]  /*1c30*/  LD.E R15, desc[UR6][R24.64+0xc0] ;  /* 0x0000c006180f7980 */ /* 0x000f28000c101900 */
        /* <DEDUP_REMOVED lines=8> */
[----:B------:R-:W-:-:S05]  /*1cc0*/  LOP3.LUT R2, R0, 0xfffffff8, RZ, 0xc0, !PT ;  /* 0xfffffff800027812 */ /* 0x000fca00078ec0ff */
[----:B------:R-:W-:Y:S01]  /*1cd0*/  IMAD.IADD R218, R39, 0x1, -R2 ;  /* 0x0000000127da7824 */ /* 0x000fe200078e0a02 */
[----:B------:R-:W-:-:S03]  /*1ce0*/  SHF.R.S32.HI R80, RZ, 0x3, R0 ;  /* 0x00000003ff507819 */ /* 0x000fc60000011400 */
[----:B------:R-:W-:Y:S02]  /*1cf0*/  IMAD.SHL.U32 R132, R218, 0x8, RZ ;  /* 0x00000008da847824 */ /* 0x000fe400078e00ff */
[----:B------:R-:W-:-:S03]  /*1d00*/  IMAD.SHL.U32 R5, R80, 0x40, RZ ;  /* 0x0000004050057824 */ /* 0x000fc600078e00ff */
[----:B------:R-:W-:Y:S02]  /*1d10*/  IADD3 R2, P0, R132, R10, RZ ;  /* 0x0000000a84027210 */ /* 0x000fe40007f1e0ff */
[----:B------:R-:W-:Y:S02]  /*1d20*/  SHF.R.S32.HI R133, RZ, 0x1f, R132 ;  /* 0x0000001fff857819 */ /* 0x000fe40000011484 */
[----:B------:R-:W-:Y:S02]  /*1d30*/  LOP3.LUT R5, R5, 0x1c0, RZ, 0xc0, !PT ;  /* 0x000001c005057812 */ /* 0x000fe400078ec0ff */
[----:B------:R-:W-:Y:S02]  /*1d40*/  IADD3.X R3, R133, R14, RZ, P0, !PT ;  /* 0x0000000e85037210 */ /* 0x000fe400007fe4ff */
[----:B-1----:R-:W-:Y:S02]  /*1d50*/  LEA.HI R33, R34, R39, RZ, 0x4 ;  /* 0x0000002722217211 */ /* 0x002fe400078f20ff */
[----:B------:R-:W-:-:S02]  /*1d60*/  SHF.R.S32.HI R216, RZ, 0x1f, R38 ;  /* 0x0000001fffd87819 */ /* 0x000fc40000011426 */
[----:B------:R-:W-:Y:S01]  /*1d70*/  SHF.R.S32.HI R81, RZ, 0x1f, R80 ;  /* 0x0000001fff517819 */ /* 0x000fe20000011450 */
[----:B------:R-:W-:Y:S01]  /*1d80*/  IMAD.MOV.U32 R187, RZ, RZ, 0x20 ;  /* 0x00000020ffbb7424 */ /* 0x000fe200078e00ff */
[C---:B------:R-:W-:Y:S01]  /*1d90*/  SHF.L.U64.HI R119, R190.reuse, 0x4, R191 ;  /* 0x00000004be777819 */ /* 0x040fe200000102bf */
[----:B------:R-:W-:Y:S01]  /*1da0*/  IMAD.SHL.U32 R117, R190, 0x10, RZ ;  /* 0x00000010be757824 */ /* 0x000fe200078e00ff */
[----:B------:R-:W-:Y:S01]  /*1db0*/  SHF.R.S32.HI R223, RZ, 0x4, R33 ;  /* 0x00000004ffdf7819 */ /* 0x000fe20000011421 */
[-C--:B--2---:R-:W-:Y:S02]  /*1dc0*/  IMAD R0, R22, R35.reuse, RZ ;  /* 0x0000002316007224 */ /* 0x084fe400078e02ff */
[----:B------:R-:W-:-:S04]  /*1dd0*/  IMAD.WIDE.U32 R2, R4, R35, R2 ;  /* 0x0000002304027225 */ /* 0x000fc800078e0002 */
[----:B---3--:R-:W-:Y:S01]  /*1de0*/  IMAD R0, R4, R37, R0 ;  /* 0x0000002504007224 */ /* 0x008fe200078e0200 */
[----:B------:R-:W-:Y:S02]  /*1df0*/  LOP3.LUT R4, R5, 0x38, R132, 0xf8, !PT ;  /* 0x0000003805047812 */ /* 0x000fe400078ef884 */
[----:B------:R-:W-:Y:S01]  /*1e00*/  SHF.R.U32.HI R5, RZ, 0x3, R5 ;  /* 0x00000003ff057819 */ /* 0x000fe20000011605 */
[----:B------:R-:W-:Y:S02]  /*1e10*/  IMAD.IADD R3, R3, 0x1, R0 ;  /* 0x0000000103037824 */ /* 0x000fe400078e0200 */
[----:B------:R-:W-:Y:S01]  /*1e20*/  IMAD R0, R29, R18, RZ ;  /* 0x000000121d007224 */ /* 0x000fe200078e02ff */
[----:B------:R-:W-:Y:S02]  /*1e30*/  LOP3.LUT R22, R4, R5, RZ, 0x3c, !PT ;  /* 0x0000000504167212 */ /* 0x000fe400078e3cff */
[----:B------:R-:W-:Y:S01]  /*1e40*/  LOP3.LUT R4, R33, 0xfffffff0, RZ, 0xc0, !PT ;  /* 0xfffffff021047812 */ /* 0x000fe200078ec0ff */
[----:B------:R-:W-:-:S04]  /*1e50*/  IMAD R16, R30, R28, R0 ;  /* 0x0000001c1e107224 */ /* 0x000fc800078e0200 */
[----:B------:R-:W-:Y:S02]  /*1e60*/  IMAD.IADD R0, R39, 0x1, -R4 ;  /* 0x0000000127007824 */ /* 0x000fe400078e0a04 */
[----:B------:R-:W-:-:S03]  /*1e70*/  IMAD.WIDE.U32 R10, R18, R28, R2 ;  /* 0x0000001c120a7225 */ /* 0x000fc600078e0002 */
[----:B------:R-:W-:Y:S01]  /*1e80*/  SHF.R.S32.HI R3, RZ, 0x1f, R0 ;  /* 0x0000001fff037819 */ /* 0x000fe20000011400 */
[----:B----4-:R-:W-:-:S03]  /*1e90*/  @!P1 IMAD R2, R7, R38, RZ ;  /* 0x0000002607029224 */ /* 0x010fc600078e02ff */
[----:B------:R-:W-:Y:S01]  /*1ea0*/  LEA.HI R250, R3, R0, RZ, 0x3 ;  /* 0x0000000003fa7211 */ /* 0x000fe200078f18ff */
[C---:B------:R-:W-:Y:S02]  /*1eb0*/  @!P1 IMAD R14, R6.reuse, R216, R2 ;  /* 0x000000d8060e9224 */ /* 0x040fe400078e0202 */
[----:B------:R-:W-:Y:S01]  /*1ec0*/  @!P1 IMAD.WIDE.U32 R2, R6, R38, RZ ;  /* 0x0000002606029225 */ /* 0x000fe200078e00ff */
[----:B------:R1:W-:Y:S03]  /*1ed0*/  STL [R1+0x4], R15 ;  /* 0x0000040f01007387 */ /* 0x0003e60000100800 */
[----:B------:R-:W-:Y:S01]  /*1ee0*/  @P1 IMAD.WIDE.U32 R4, R8, R31, RZ ;  /* 0x0000001f08041225 */ /* 0x000fe200078e00ff */
[----:B------:R-:W-:-:S03]  /*1ef0*/  LEA.HI R28, R34, R39, RZ, 0x6 ;  /* 0x00000027221c7211 */ /* 0x000fc600078f30ff */
[----:B------:R-:W-:Y:S01]  /*1f00*/  @!P1 IMAD.MOV.U32 R4, RZ, RZ, R2 ;  /* 0x000000ffff049224 */ /* 0x000fe200078e0002 */
[----:B------:R-:W-:Y:S01]  /*1f10*/  LOP3.LUT R6, R250, 0xfffffff8, RZ, 0xc0, !PT ;  /* 0xfffffff8fa067812 */ /* 0x000fe200078ec0ff */
[----:B------:R-:W-:-:S03]  /*1f20*/  IMAD.SHL.U32 R7, R28, 0x8, RZ ;  /* 0x000000081c077824 */ /* 0x000fc600078e00ff */
[----:B------:R-:W-:Y:S01]  /*1f30*/  IADD3 R2, P0, R132, R4, RZ ;  /* 0x0000000484027210 */ /* 0x000fe20007f1e0ff */
[----:B------:R-:W-:Y:S02]  /*1f40*/  @P1 IMAD.MOV.U32 R170, RZ, RZ, R8 ;  /* 0x000000ffffaa1224 */ /* 0x000fe400078e0008 */
[----:B-1----:R-:W-:-:S05]  /*1f50*/  @P1 IMAD R15, R9, R31, RZ ;  /* 0x0000001f090f1224 */ /* 0x002fca00078e02ff */
[----:B------:R-:W-:Y:S01]  /*1f60*/  @P1 IADD3 R5, R5, R15, RZ ;  /* 0x0000000f05051210 */ /* 0x000fe20007ffe0ff */
[----:B------:R-:W-:Y:S01]  /*1f70*/  @!P1 IMAD.IADD R5, R3, 0x1, R14 ;  /* 0x0000000103059824 */ /* 0x000fe200078e020e */
[----:B------:R-:W-:Y:S01]  /*1f80*/  LOP3.LUT R7, R22, 0xfffffe00, R7, 0xf8, !PT ;  /* 0xfffffe0016077812 */ /* 0x000fe200078ef807 */
[----:B------:R-:W-:Y:S02]  /*1f90*/  @P1 IMAD.MOV.U32 R171, RZ, RZ, R9 ;  /* 0x000000ffffab1224 */ /* 0x000fe400078e0009 */
[----:B------:R-:W-:Y:S01]  /*1fa0*/  IMAD.X R3, R133, 0x1, R5, P0 ;  /* 0x0000000185037824 */ /* 0x000fe200000e0605 */
[----:B------:R-:W-:Y:S01]  /*1fb0*/  SHF.R.S32.HI R4, RZ, 0x1f, R42 ;  /* 0x0000001fff047819 */ /* 0x000fe2000001142a */
[----:B------:R-:W-:Y:S02]  /*1fc0*/  IMAD.IADD R249, R0, 0x1, -R6 ;  /* 0x0000000100f97824 */ /* 0x000fe400078e0a06 */
[----:B------:R-:W-:Y:S02]  /*1fd0*/  @!P1 IMAD.MOV.U32 R170, RZ, RZ, R8 ;  /* 0x000000ffffaa9224 */ /* 0x000fe400078e0008 */
[----:B------:R-:W-:-:S02]  /*1fe0*/  @!P1 IMAD.MOV.U32 R171, RZ, RZ, R9 ;  /* 0x000000ffffab9224 */ /* 0x000fc400078e0009 */
[----:B------:R-:W-:Y:S02]  /*1ff0*/  IMAD R0, R13, R42, RZ ;  /* 0x0000002a0d007224 */ /* 0x000fe400078e02ff */
[----:B------:R-:W-:Y:S01]  /*2000*/  IMAD.WIDE.U32 R8, R42, R12, R2 ;  /* 0x0000000c2a087225 */ /* 0x000fe200078e0002 */
[----:B------:R-:W-:Y:S01]  /*2010*/  IADD3 R2, P0, R132, R17, RZ ;  /* 0x0000001184027210 */ /* 0x000fe20007f1e0ff */
[----:B------:R1:W-:Y:S01]  /*2020*/  STL [R1], R7 ;  /* 0x0000000701007387 */ /* 0x0003e20000100800 */
[----:B------:R-:W-:Y:S01]  /*2030*/  MOV R6, R10 ;  /* 0x0000000a00067202 */ /* 0x000fe20000000f00 */
[----:B------:R-:W-:Y:S02]  /*2040*/  IMAD R4, R12, R4, R0 ;  /* 0x000000040c047224 */ /* 0x000fe400078e0200 */
[----:B------:R-:W-:Y:S02]  /*2050*/  IMAD R0, R191, R80, RZ ;  /* 0x00000050bf007224 */ /* 0x000fe400078e02ff */
[----:B------:R-:W-:-:S02]  /*2060*/  IMAD.X R3, R133, 0x1, R23, P0 ;  /* 0x0000000185037824 */ /* 0x000fc400000e0617 */
[----:B------:R-:W-:Y:S01]  /*2070*/  IMAD R12, R37, R80, RZ ;  /* 0x00000050250c7224 */ /* 0x000fe200078e02ff */
[----:B------:R-:W-:Y:S01]  /*2080*/  IADD3 R9, R9, R4, RZ ;  /* 0x0000000409097210 */ /* 0x000fe20007ffe0ff */
[-C--:B------:R-:W-:Y:S02]  /*2090*/  IMAD R0, R81, R190.reuse, R0 ;  /* 0x000000be51007224 */ /* 0x080fe400078e0200 */
[----:B------:R-:W-:-:S04]  /*20a0*/  IMAD.WIDE.U32 R4, R80, R190, R2 ;  /* 0x000000be50047225 */ /* 0x000fc800078e0002 */
[----:B------:R-:W-:Y:S01]  /*20b0*/  IMAD.IADD R0, R5, 0x1, R0 ;  /* 0x0000000105007824 */ /* 0x000fe200078e0200 */
[----:B-1----:R-:W-:Y:S01]  /*20c0*/  IADD3 R7, R11, R16, RZ ;  /* 0x000000100b077210 */ /* 0x002fe20007ffe0ff */
[----:B------:R-:W-:-:S04]  /*20d0*/  IMAD.WIDE R10, R41, 0x40, R80 ;  /* 0x00000040290a7825 */ /* 0x000fc800078e0250 */
[----:B------:R-:W-:Y:S02]  /*20e0*/  IMAD R13, R11, R170, RZ ;  /* 0x000000aa0b0d7224 */ /* 0x000fe400078e02ff */
[-C--:B------:R-:W-:Y:S02]  /*20f0*/  IMAD R11, R81, R35.reuse, R12 ;  /* 0x00000023510b7224 */ /* 0x080fe400078e020c */
[----:B------:R-:W-:-:S04]  /*2100*/  IMAD.WIDE.U32 R2, R80, R35, R6 ;  /* 0x0000002350027225 */ /* 0x000fc800078e0006 */
[----:B------:R-:W-:Y:S01]  /*2110*/  IMAD.IADD R5, R3, 0x1, R11 ;  /* 0x0000000103057824 */ /* 0x000fe200078e020b */
[C---:B------:R-:W-:Y:S02]  /*2120*/  LEA R235, P0, R2.reuse, R26, 0x1 ;  /* 0x0000001a02eb7211 */ /* 0x040fe400078008ff */
[----:B------:R-:W-:Y:S02]  /*2130*/  SHF.R.S32.HI R3, RZ, 0x1f, R166 ;  /* 0x0000001fff037819 */ /* 0x000fe400000114a6 */
[----:B------:R-:W-:Y:S02]  /*2140*/  LEA.HI.X R233, R2, R27, R5, 0x1, P0 ;  /* 0x0000001b02e97211 */ /* 0x000fe400000f0c05 */
[----:B------:R-:W-:Y:S02]  /*2150*/  LEA.HI R2, R3, R166, RZ, 0x8 ;  /* 0x000000a603027211 */ /* 0x000fe400078f40ff */
[----:B------:R-:W-:Y:S02]  /*2160*/  LEA R241, P1, R4, R20, 0x1 ;  /* 0x0000001404f17211 */ /* 0x000fe400078208ff */
[----:B------:R-:W-:-:S02]  /*2170*/  SHF.R.S32.HI R2, RZ, 0x8, R2 ;  /* 0x00000008ff027819 */ /* 0x000fc40000011402 */
[----:B------:R-:W-:Y:S02]  /*2180*/  LEA.HI.X R239, R4, R21, R0, 0x1, P1 ;  /* 0x0000001504ef7211 */ /* 0x000fe400008f0c00 */
[----:B------:R-:W-:Y:S02]  /*2190*/  VIMNMX R118, R40, R2, !PT ;  /* 0x0000000228767248 */ /* 0x000fe40007fe0100 */
[----:B------:R-:W-:Y:S02]  /*21a0*/  R2P PR, R249, 0x6 ;  /* 0x00000006f9007804 */ /* 0x000fe40000000000 */
[----:B------:R-:W-:Y:S02]  /*21b0*/  ISETP.GT.AND P0, PT, R36, R118, PT ;  /* 0x000000762400720c */ /* 0x000fe40003f04270 */
[----:B------:R-:W-:Y:S01]  /*21c0*/  LEA.HI R3, R34, R39, RZ, 0x5 ;  /* 0x0000002722037211 */ /* 0x000fe200078f28ff */
[C---:B------:R-:W-:Y:S01]  /*21d0*/  IMAD R13, R10.reuse, R171, R13 ;  /* 0x000000ab0a0d7224 */ /* 0x040fe200078e020d */
[----:B------:R-:W-:Y:S01]  /*21e0*/  MOV R0, 0x10 ;  /* 0x0000001000007802 */ /* 0x000fe20000000f00 */
[----:B------:R-:W-:Y:S01]  /*21f0*/  IMAD.WIDE.U32 R214, R10, R170, R8 ;  /* 0x000000aa0ad67225 */ /* 0x000fe200078e0008 */
[----:B------:R-:W-:-:S02]  /*2200*/  LOP3.LUT R2, R3, 0xffffffe0, RZ, 0xc0, !PT ;  /* 0xffffffe003027812 */ /* 0x000fc400078ec0ff */
[C---:B------:R-:W-:Y:S01]  /*2210*/  SHF.L.U64.HI R213, R35.reuse, 0x4, R37 ;  /* 0x0000000423d57819 */ /* 0x040fe20000010225 */
[----:B------:R-:W-:Y:S01]  /*2220*/  @!P4 IMAD.MOV.U32 R32, RZ, RZ, RZ ;  /* 0x000000ffff20c224 */ /* 0x000fe200078e00ff */
[----:B------:R-:W-:Y:S01]  /*2230*/  SHF.L.U32 R188, R35, 0x4, RZ ;  /* 0x0000000423bc7819 */ /* 0x000fe200000006ff */
[----:B------:R-:W-:Y:S01]  /*2240*/  IMAD.IADD R251, R39, 0x1, -R2 ;  /* 0x0000000127fb7824 */ /* 0x000fe200078e0a02 */
[----:B------:R-:W-:Y:S01]  /*2250*/  SHF.R.S32.HI R252, RZ, 0x5, R3 ;  /* 0x00000005fffc7819 */ /* 0x000fe20000011403 */
[----:B------:R-:W-:Y:S01]  /*2260*/  IMAD.IADD R217, R215, 0x1, R13 ;  /* 0x00000001d7d97824 */ /* 0x000fe200078e020d */
[----:B------:R-:W-:Y:S02]  /*2270*/  SHF.L.U32 R28, R218, 0x2, RZ ;  /* 0x00000002da1c7819 */ /* 0x000fe400000006ff */
        /* <DEDUP_REMOVED lines=237> */
.L_x_2062:
[----:B------:R-:W-:Y:S01]  /*3150*/  LOP3.LUT R62, R62, 0xfffffeff, RZ, 0xc0, !PT ;  /* 0xfffffeff3e3e7812 */ /* 0x000fe200078ec0ff */
[----:B--2---:R-:W2:Y:S01]  /*3160*/  LDL R0, [R1+0x4] ;  /* 0x0000040001007983 */ /* 0x004ea20000100800 */
        /* <DEDUP_REMOVED lines=8> */
[CC--:B------:R-:W-:Y:S02]  /*31f0*/  ISETP.GE.OR P1, PT, R82.reuse, R63.reuse, P0 ;  /* 0x0000003f5200720c */ /* 0x0c0fe40000726670 */
[-C--:B------:R-:W-:Y:S02]  /*3200*/  ISETP.GE.OR P3, PT, R93, R63.reuse, P0 ;  /* 0x0000003f5d00720c */ /* 0x080fe40000766670 */
[-C--:B------:R-:W-:Y:S02]  /*3210*/  ISETP.LT.OR P6, PT, R82, R66.reuse, P1 ;  /* 0x000000425200720c */ /* 0x080fe40000fc1670 */
[-C--:B------:R-:W-:Y:S02]  /*3220*/  ISETP.GE.OR P1, PT, R79, R63.reuse, P0 ;  /* 0x0000003f4f00720c */ /* 0x080fe40000726670 */
        /* <DEDUP_REMOVED lines=14> */
[C---:B------:R-:W-:Y:S01]  /*3310*/  @!P5 IMAD.X R13, R77.reuse, 0x1, R192, P2 ;  /* 0x000000014d0dd824 */ /* 0x040fe200010e06c0 */
        /* <DEDUP_REMOVED lines=12> */
[C---:B------:R-:W-:Y:S01]  /*33e0*/  @!P3 IMAD.X R5, R77.reuse, 0x1, R185, P1 ;  /* 0x000000014d05b824 */ /* 0x040fe200008e06b9 */
[----:B------:R-:W-:Y:S02]  /*33f0*/  @!P2 IADD3 R32, P1, R78, R140, RZ ;  /* 0x0000008c4e20a210 */ /* 0x000fe40007f3e0ff */
[----:B------:R-:W-:Y:S02]  /*3400*/  @P3 LOP3.LUT R62, R62, 0x20, RZ, 0xfc, !PT ;  /* 0x000000203e3e3812 */ /* 0x000fe400078efcff */
[-C--:B------:R-:W-:Y:S01]  /*3410*/  ISETP.GE.OR P5, PT, R86, R63.reuse, P0 ;  /* 0x0000003f5600720c */ /* 0x080fe200007a6670 */
[----:B------:R-:W-:Y:S01]  /*3420*/  @!P2 IMAD.X R33, R77, 0x1, R180, P1 ;  /* 0x000000014d21a824 */ /* 0x000fe200008e06b4 */
[----:B------:R-:W-:Y:S02]  /*3430*/  LOP3.LUT R62, R62, 0xffffffef, RZ, 0xc0, !PT ;  /* 0xffffffef3e3e7812 */ /* 0x000fe400078ec0ff */
[CC--:B------:R-:W-:Y:S02]  /*3440*/  ISETP.GE.OR P1, PT, R91.reuse, R63.reuse, P0 ;  /* 0x0000003f5b00720c */ /* 0x0c0fe40000726670 */
        /* <DEDUP_REMOVED lines=241> */
.L_x_1963:
[----:B------:R-:W-:Y:S05]  /*4360*/  BSYNC B0 ;  /* 0x0000000000007941 */ /* 0x000fea0003800000 */
.L_x_1962:
        /* <DEDUP_REMOVED lines=57> */
.L_x_1965:
[----:B------:R-:W-:Y:S05]  /*4700*/  BSYNC B0 ;  /* 0x0000000000007941 */ /* 0x000fea0003800000 */
.L_x_1964:
        /* <DEDUP_REMOVED lines=60> */
.L_x_1967:
[----:B------:R-:W-:Y:S05]  /*4ad0*/  BSYNC B0 ;  /* 0x0000000000007941 */ /* 0x000fea0003800000 */
.L_x_1966:
        /* <DEDUP_REMOVED lines=67> */
.L_x_1969:
[----:B------:R-:W-:Y:S05]  /*4f10*/  BSYNC B0 ;  /* 0x0000000000007941 */ /* 0x000fea0003800000 */
.L_x_1968:
        /* <DEDUP_REMOVED lines=60> */
.L_x_1971:
[----:B------:R-:W-:Y:S05]  /*52e0*/  BSYNC B0 ;  /* 0x0000000000007941 */ /* 0x000fea0003800000 */
.L_x_1970:
        /* <DEDUP_REMOVED lines=67> */
.L_x_1973:
[----:B------:R-:W-:Y:S05]  /*5720*/  BSYNC B0 ;  /* 0x0000000000007941 */ /* 0x000fea0003800000 */
.L_x_1972:
        /* <DEDUP_REMOVED lines=67> */
.L_x_1975:
[----:B------:R-:W-:Y:S05]  /*5b60*/  BSYNC B0 ;  /* 0x0000000000007941 */ /* 0x000fea0003800000 */
.L_x_1974:
        /* <DEDUP_REMOVED lines=67> */
.L_x_1977:
[----:B------:R-:W-:Y:S05]  /*5fa0*/  BSYNC B0 ;  /* 0x0000000000007941 */ /* 0x000fea0003800000 */
.L_x_1976:
        /* <DEDUP_REMOVED lines=61> */
.L_x_1979:
[----:B------:R-:W-:Y:S05]  /*6380*/  BSYNC B0 ;  /* 0x0000000000007941 */ /* 0x000fea0003800000 */
.L_x_1978:
        /* <DEDUP_REMOVED lines=67> */
.L_x_1981:
[----:B------:R-:W-:Y:S05]  /*67c0*/  BSYNC B0 ;  /* 0x0000000000007941 */ /* 0x000fea0003800000 */
.L_x_1980:
        /* <DEDUP_REMOVED lines=65> */
.L_x_1983:
[----:B------:R-:W-:Y:S05]  /*6be0*/  BSYNC B0 ;  /* 0x0000000000007941 */ /* 0x000fea0003800000 */
.L_x_1982:
        /* <DEDUP_REMOVED lines=76> */
.L_x_1985:
[----:B------:R-:W-:Y:S05]  /*70b0*/  BSYNC B0 ;  /* 0x0000000000007941 */ /* 0x000fea0003800000 */
.L_x_1984:
        /* <DEDUP_REMOVED lines=64> */
.L_x_1987:
[----:B------:R-:W-:Y:S05]  /*74c0*/  BSYNC B0 ;  /* 0x0000000000007941 */ /* 0x000fea0003800000 */
.L_x_1986:
        /* <DEDUP_REMOVED lines=64> */
.L_x_1989:
[----:B------:R-:W-:Y:S05]  /*78d0*/  BSYNC B0 ;  /* 0x0000000000007941 */ /* 0x000fea0003800000 */
.L_x_1988:
        /* <DEDUP_REMOVED lines=64> */
.L_x_1991:
[----:B------:R-:W-:Y:S05]  /*7ce0*/  BSYNC B0 ;  /* 0x0000000000007941 */ /* 0x000fea0003800000 */
.L_x_1990:
        /* <DEDUP_REMOVED lines=64> */
.L_x_1993:
[----:B------:R-:W-:Y:S05]  /*80f0*/  BSYNC B0 ;  /* 0x0000000000007941 */ /* 0x000fea0003800000 */
.L_x_1992:
        /* <DEDUP_REMOVED lines=11> */
.L_x_1961:
        /* <DEDUP_REMOVED lines=96> */
.L_x_1998:
[----:B------:R-:W-:Y:S05]  /*87b0*/  BSYNC B0 ;  /* 0x0000000000007941 */ /* 0x000fea0003800000 */
.L_x_1997:
[----:B-----5:R2:W-:Y:S02]  /*87c0*/  ST.E.128 desc[UR6][R34.64], R8 ;  /* 0x0000000822007985 */ /* 0x0205e4000c101d06 */
.L_x_1996:
[----:B------:R-:W-:Y:S05]  /*87d0*/  BSYNC B1 ;  /* 0x0000000000017941 */ /* 0x000fea0003800000 */
.L_x_1995:
        /* <DEDUP_REMOVED lines=95> */
.L_x_2002:
[----:B------:R-:W-:Y:S05]  /*8dd0*/  BSYNC B0 ;  /* 0x0000000000007941 */ /* 0x000fea0003800000 */
.L_x_2001:
[----:B-----5:R3:W-:Y:S02]  /*8de0*/  ST.E.128 desc[UR6][R34.64], R8 ;  /* 0x0000000822007985 */ /* 0x0207e4000c101d06 */
.L_x_2000:
[----:B------:R-:W-:Y:S05]  /*8df0*/  BSYNC B1 ;  /* 0x0000000000017941 */ /* 0x000fea0003800000 */
.L_x_1999:
        /* <DEDUP_REMOVED lines=95> */
.L_x_2006:
[----:B------:R-:W-:Y:S05]  /*93f0*/  BSYNC B0 ;  /* 0x0000000000007941 */ /* 0x000fea0003800000 */
.L_x_2005:
[----:B-----5:R4:W-:Y:S02]  /*9400*/  ST.E.128 desc[UR6][R34.64], R8 ;  /* 0x0000000822007985 */ /* 0x0209e4000c101d06 */
.L_x_2004:
[----:B------:R-:W-:Y:S05]  /*9410*/  BSYNC B1 ;  /* 0x0000000000017941 */ /* 0x000fea0003800000 */
.L_x_2003:
        /* <DEDUP_REMOVED lines=102> */
.L_x_2010:
[----:B------:R-:W-:Y:S05]  /*9a80*/  BSYNC B0 ;  /* 0x0000000000007941 */ /* 0x000fea0003800000 */
.L_x_2009:
[----:B-----5:R2:W-:Y:S02]  /*9a90*/  ST.E.128 desc[UR6][R34.64], R8 ;  /* 0x0000000822007985 */ /* 0x0205e4000c101d06 */
.L_x_2008:
[----:B------:R-:W-:Y:S05]  /*9aa0*/  BSYNC B1 ;  /* 0x0000000000017941 */ /* 0x000fea0003800000 */
.L_x_2007:
        /* <DEDUP_REMOVED lines=95> */
.L_x_2014:
[----:B------:R-:W-:Y:S05]  /*a0a0*/  BSYNC B0 ;  /* 0x0000000000007941 */ /* 0x000fea0003800000 */
.L_x_2013:
[----:B-----5:R2:W-:Y:S02]  /*a0b0*/  ST.E.128 desc[UR6][R34.64], R8 ;  /* 0x0000000822007985 */ /* 0x0205e4000c101d06 */
.L_x_2012:
[----:B------:R-:W-:Y:S05]  /*a0c0*/  BSYNC B1 ;  /* 0x0000000000017941 */ /* 0x000fea0003800000 */
.L_x_2011:
        /* <DEDUP_REMOVED lines=102> */
.L_x_2018:
[----:B------:R-:W-:Y:S05]  /*a730*/  BSYNC B0 ;  /* 0x0000000000007941 */ /* 0x000fea0003800000 */
.L_x_2017:
[----:B-----5:R2:W-:Y:S02]  /*a740*/  ST.E.128 desc[UR6][R34.64], R8 ;  /* 0x0000000822007985 */ /* 0x0205e4000c101d06 */
.L_x_2016:
[----:B------:R-:W-:Y:S05]  /*a750*/  BSYNC B1 ;  /* 0x0000000000017941 */ /* 0x000fea0003800000 */
.L_x_2015:
        /* <DEDUP_REMOVED lines=102> */
.L_x_2022:
[----:B------:R-:W-:Y:S05]  /*adc0*/  BSYNC B0 ;  /* 0x0000000000007941 */ /* 0x000fea0003800000 */
.L_x_2021:
[----:B-----5:R2:W-:Y:S02]  /*add0*/  ST.E.128 desc[UR6][R34.64], R8 ;  /* 0x0000000822007985 */ /* 0x0205e4000c101d06 */
.L_x_2020:
[----:B------:R-:W-:Y:S05]  /*ade0*/  BSYNC B1 ;  /* 0x0000000000017941 */ /* 0x000fea0003800000 */
.L_x_2019:
        /* <DEDUP_REMOVED lines=102> */
.L_x_2026:
[----:B------:R-:W-:Y:S05]  /*b450*/  BSYNC B0 ;  /* 0x0000000000007941 */ /* 0x000fea0003800000 */
.L_x_2025:
[----:B-----5:R2:W-:Y:S02]  /*b460*/  ST.E.128 desc[UR6][R34.64], R8 ;  /* 0x0000000822007985 */ /* 0x0205e4000c101d06 */
.L_x_2024:
[----:B------:R-:W-:Y:S05]  /*b470*/  BSYNC B1 ;  /* 0x0000000000017941 */ /* 0x000fea0003800000 */
.L_x_2023:
        /* <DEDUP_REMOVED lines=95> */
.L_x_2030:
[----:B------:R-:W-:Y:S05]  /*ba70*/  BSYNC B0 ;  /* 0x0000000000007941 */ /* 0x000fea0003800000 */
.L_x_2029:
[----:B-----5:R2:W-:Y:S02]  /*ba80*/  ST.E.128 desc[UR6][R34.64], R8 ;  /* 0x0000000822007985 */ /* 0x0205e4000c101d06 */
.L_x_2028:
[----:B------:R-:W-:Y:S05]  /*ba90*/  BSYNC B1 ;  /* 0x0000000000017941 */ /* 0x000fea0003800000 */
.L_x_2027:
        /* <DEDUP_REMOVED lines=102> */
.L_x_2034:
[----:B------:R-:W-:Y:S05]  /*c100*/  BSYNC B0 ;  /* 0x0000000000007941 */ /* 0x000fea0003800000 */
.L_x_2033:
[----:B-----5:R2:W-:Y:S02]  /*c110*/  ST.E.128 desc[UR6][R34.64], R8 ;  /* 0x0000000822007985 */ /* 0x0205e4000c101d06 */
.L_x_2032:
[----:B------:R-:W-:Y:S05]  /*c120*/  BSYNC B1 ;  /* 0x0000000000017941 */ /* 0x000fea0003800000 */
.L_x_2031:
        /* <DEDUP_REMOVED lines=102> */
.L_x_2038:
[----:B------:R-:W-:Y:S05]  /*c790*/  BSYNC B0 ;  /* 0x0000000000007941 */ /* 0x000fea0003800000 */
.L_x_2037:
[----:B-----5:R2:W-:Y:S02]  /*c7a0*/  ST.E.128 desc[UR6][R34.64], R8 ;  /* 0x0000000822007985 */ /* 0x0205e4000c101d06 */
.L_x_2036:
[----:B------:R-:W-:Y:S05]  /*c7b0*/  BSYNC B1 ;  /* 0x0000000000017941 */ /* 0x000fea0003800000 */
.L_x_2035:
        /* <DEDUP_REMOVED lines=102> */
.L_x_2042:
[----:B------:R-:W-:Y:S05]  /*ce20*/  BSYNC B0 ;  /* 0x0000000000007941 */ /* 0x000fea0003800000 */
.L_x_2041:
[----:B-----5:R2:W-:Y:S02]  /*ce30*/  ST.E.128 desc[UR6][R34.64], R8 ;  /* 0x0000000822007985 */ /* 0x0205e4000c101d06 */
.L_x_2040:
[----:B------:R-:W-:Y:S05]  /*ce40*/  BSYNC B1 ;  /* 0x0000000000017941 */ /* 0x000fea0003800000 */
.L_x_2039:
        /* <DEDUP_REMOVED lines=102> */
.L_x_2046:
[----:B------:R-:W-:Y:S05]  /*d4b0*/  BSYNC B0 ;  /* 0x0000000000007941 */ /* 0x000fea0003800000 */
.L_x_2045:
[----:B-----5:R2:W-:Y:S02]  /*d4c0*/  ST.E.128 desc[UR6][R34.64], R8 ;  /* 0x0000000822007985 */ /* 0x0205e4000c101d06 */
.L_x_2044:
[----:B------:R-:W-:Y:S05]  /*d4d0*/  BSYNC B1 ;  /* 0x0000000000017941 */ /* 0x000fea0003800000 */
.L_x_2043:
        /* <DEDUP_REMOVED lines=102> */
.L_x_2050:
[----:B------:R-:W-:Y:S05]  /*db40*/  BSYNC B0 ;  /* 0x0000000000007941 */ /* 0x000fea0003800000 */
.L_x_2049:
[----:B-----5:R2:W-:Y:S02]  /*db50*/  ST.E.128 desc[UR6][R34.64], R8 ;  /* 0x0000000822007985 */ /* 0x0205e4000c101d06 */
.L_x_2048:
[----:B------:R-:W-:Y:S05]  /*db60*/  BSYNC B1 ;  /* 0x0000000000017941 */ /* 0x000fea0003800000 */
.L_x_2047:
        /* <DEDUP_REMOVED lines=102> */
.L_x_2054:
[----:B------:R-:W-:Y:S05]  /*e1d0*/  BSYNC B0 ;  /* 0x0000000000007941 */ /* 0x000fea0003800000 */
.L_x_2053:
[----:B-----5:R2:W-:Y:S02]  /*e1e0*/  ST.E.128 desc[UR6][R34.64], R8 ;  /* 0x0000000822007985 */ /* 0x0205e4000c101d06 */
.L_x_2052:
[----:B------:R-:W-:Y:S05]  /*e1f0*/  BSYNC B1 ;  /* 0x0000000000017941 */ /* 0x000fea0003800000 */
.L_x_2051:
        /* <DEDUP_REMOVED lines=101> */
.L_x_2058:
[----:B------:R-:W-:Y:S05]  /*e850*/  BSYNC B0 ;  /* 0x0000000000007941 */ /* 0x000fea0003800000 */
.L_x_2057:
[----:B-----5:R2:W-:Y:S02]  /*e860*/  ST.E.128 desc[UR6][R42.64], R8 ;  /* 0x000000082a007985 */ /* 0x0205e4000c101d06 */
.L_x_2056:
[----:B------:R-:W-:Y:S05]  /*e870*/  BSYNC B1 ;  /* 0x0000000000017941 */ /* 0x000fea0003800000 */
.L_x_2055:
        /* <DEDUP_REMOVED lines=11> */
.L_x_1960:
        /* <DEDUP_REMOVED lines=184> */
.L_x_1994:
[----:B------:R-:W-:Y:S05]  /*f4b0*/  BSYNC B2 ;  /* 0x0000000000027941 */ /* 0x000fea0003800000 */
.L_x_1959:
        /* <DEDUP_REMOVED lines=92> */
.L_x_2060:
        /* <DEDUP_REMOVED lines=12> */
.L_x_2061:
[----:B------:R-:W-:Y:S05]  /*fb40*/  BSYNC B0 ;  /* 0x0000000000007941 */ /* 0x000fea0003800000 */
.L_x_2059:
[----:B------:R-:W-:Y:S04]  /*fb50*/  IADD3 R21, R21, -0x1, RZ ;  /* 0xffffffff15157810 */ /* 0x000fe80007ffe0ff */
[----:B------:R-:W-:Y:S11]  /*fb60*/  ISETP.GT.AND P0, PT, R21, R118, PT ;  /* 0x000000761500720c */ /* 0x000ff60003f04270 */
[----:B------:R-:W-:Y:S02]  /*fb70*/  @!UPT UIADD3 URZ, URZ, URZ, URZ ;  /* 0x0000003f3f3ff290 */ /* 0x000fe4000fffe03f */
[----:B------:R-:W-:Y:S05]  /*fb80*/  @P0 BRA `(.L_x_2062) ;  /* 0xffffff3400700947 */ /* 0x000fea000383ffff */
.L_x_1958:
[----:B------:R-:W-:Y:S05]  /*fb90*/  WARPSYNC.ALL ;  /* 0x0000000000007948 */ /* 0x000fea0003800000 */
[----:B------:R-:W-:Y:S06]  /*fba0*/  BAR.SYNC.DEFER_BLOCKING 0x0 ;  /* 0x0000000000007b1d */ /* 0x000fec0000010000 */
[----:B------:R-:W2:Y:S04]  /*fbb0*/  LDL.LU R0, [R1] ;  /* 0x0000000001007983 */ /* 0x000ea80000300800 */
[----:B--234-:R-:W2:Y:S01]  /*fbc0*/  LD.E R35, desc[UR6][R24.64+0xd0] ;  /* 0x0000d00618237980 */ /* 0x01cea2000c101900 */
[----:B------:R-:W1:Y:S01]  /*fbd0*/  S2UR UR4, SR_CgaCtaId ;  /* 0x00000000000479c3 */ /* 0x000e620000008800 */
[----:B------:R-:W-:Y:S01]  /*fbe0*/  UMOV UR5, 0x400 ;  /* 0x0000040000057882 */ /* 0x000fe20000000000 */
[----:B------:R-:W-:Y:S01]  /*fbf0*/  BSSY B2, `(.L_x_2063) ;  /* 0x00002ec000027945 */ /* 0x000fe20003800000 */
[----:B------:R-:W3:Y:S01]  /*fc00*/  S2R R2, SR_CTAID.X ;  /* 0x0000000000027919 */ /* 0x000ee20000002500 */
[C---:B------:R-:W-:Y:S01]  /*fc10*/  SHF.L.U64.HI R6, R170.reuse, 0x4, R171 ;  /* 0x00000004aa067819 */ /* 0x040fe200000102ab */
[----:B------:R-:W-:Y:S01]  /*fc20*/  IMAD.SHL.U32 R4, R170, 0x10, RZ ;  /* 0x00000010aa047824 */ /* 0x000fe200078e00ff */
[----:B-1----:R-:W-:Y:S01]  /*fc30*/  ULEA UR4, UR4, UR5, 0x18 ;  /* 0x0000000504047291 */ /* 0x002fe2000f8ec03f */
[----:B---3--:R-:W-:-:S05]  /*fc40*/  IMAD.SHL.U32 R224, R2, 0x40, RZ ;  /* 0x0000004002e07824 */ /* 0x008fca00078e00ff */
[----:B------:R-:W-:Y:S02]  /*fc50*/  LEA R189, R0, UR4, 0x1 ;  /* 0x0000000400bd7c11 */ /* 0x000fe4000f8e08ff */
[----:B--2---:R-:W-:-:S13]  /*fc60*/  ISETP.NE.AND P0, PT, R35, RZ, PT ;  /* 0x000000ff2300720c */ /* 0x004fda0003f05270 */
        /* <DEDUP_REMOVED lines=102> */
.L_x_2069:
[----:B------:R-:W-:Y:S05]  /*102d0*/  BSYNC B0 ;  /* 0x0000000000007941 */ /* 0x000fea0003800000 */
.L_x_2068:
[----:B-----5:R3:W-:Y:S02]  /*102e0*/  STS.128 [R189], R4 ;  /* 0x00000004bd007388 */ /* 0x0207e40000000c00 */
.L_x_2067:
[----:B------:R-:W-:Y:S05]  /*102f0*/  BSYNC B1 ;  /* 0x0000000000017941 */ /* 0x000fea0003800000 */
.L_x_2066:
        /* <DEDUP_REMOVED lines=58> */
.L_x_2073:
[----:B------:R-:W-:Y:S05]  /*106a0*/  BSYNC B0 ;  /* 0x0000000000007941 */ /* 0x000fea0003800000 */
.L_x_2072:
[----:B-----5:R1:W-:Y:S02]  /*106b0*/  STS.128 [R189+0x800], R4 ;  /* 0x00080004bd007388 */ /* 0x0203e40000000c00 */
.L_x_2071:
[----:B------:R-:W-:Y:S05]  /*106c0*/  BSYNC B1 ;  /* 0x0000000000017941 */ /* 0x000fea0003800000 */
.L_x_2070:
        /* <DEDUP_REMOVED lines=59> */
.L_x_2077:
[----:B------:R-:W-:Y:S05]  /*10a80*/  BSYNC B0 ;  /* 0x0000000000007941 */ /* 0x000fea0003800000 */
.L_x_2076:
[----:B-----5:R3:W-:Y:S02]  /*10a90*/  STS.128 [R189+0x1000], R4 ;  /* 0x00100004bd007388 */ /* 0x0207e40000000c00 */
.L_x_2075:
[----:B------:R-:W-:Y:S05]  /*10aa0*/  BSYNC B1 ;  /* 0x0000000000017941 */ /* 0x000fea0003800000 */
.L_x_2074:
        /* <DEDUP_REMOVED lines=58> */
.L_x_2080:
[----:B------:R-:W-:Y:S05]  /*10e50*/  BSYNC B0 ;  /* 0x0000000000007941 */ /* 0x000fea0003800000 */
.L_x_2079:
[----:B-----5:R3:W-:Y:S01]  /*10e60*/  STS.128 [R189+0x1800], R4 ;  /* 0x00180004bd007388 */ /* 0x0207e20000000c00 */
[----:B------:R-:W-:Y:S05]  /*10e70*/  BRA `(.L_x_2078) ;  /* 0x0000001c000c7947 */ /* 0x000fea0003800000 */
.L_x_2065:
        /* <DEDUP_REMOVED lines=91> */
.L_x_2084:
[----:B------:R-:W-:Y:S05]  /*11430*/  BSYNC B0 ;  /* 0x0000000000007941 */ /* 0x000fea0003800000 */
.L_x_2083:
[----:B-----5:R3:W-:Y:S02]  /*11440*/  STS.128 [R189], R4 ;  /* 0x00000004bd007388 */ /* 0x0207e40000000c00 */
.L_x_2082:
[----:B------:R-:W-:Y:S05]  /*11450*/  BSYNC B1 ;  /* 0x0000000000017941 */ /* 0x000fea0003800000 */
.L_x_2081:
        /* <DEDUP_REMOVED lines=93> */
.L_x_2088:
[----:B------:R-:W-:Y:S05]  /*11a30*/  BSYNC B0 ;  /* 0x0000000000007941 */ /* 0x000fea0003800000 */
.L_x_2087:
[----:B-----5:R1:W-:Y:S02]  /*11a40*/  STS.128 [R189+0x800], R4 ;  /* 0x00080004bd007388 */ /* 0x0203e40000000c00 */
.L_x_2086:
[----:B------:R-:W-:Y:S05]  /*11a50*/  BSYNC B1 ;  /* 0x0000000000017941 */ /* 0x000fea0003800000 */
.L_x_2085:
        /* <DEDUP_REMOVED lines=94> */
.L_x_2092:
[----:B------:R-:W-:Y:S05]  /*12040*/  BSYNC B0 ;  /* 0x0000000000007941 */ /* 0x000fea0003800000 */
.L_x_2091:
[----:B-----5:R3:W-:Y:S02]  /*12050*/  STS.128 [R189+0x1000], R4 ;  /* 0x00100004bd007388 */ /* 0x0207e40000000c00 */
.L_x_2090:
[----:B------:R-:W-:Y:S05]  /*12060*/  BSYNC B1 ;  /* 0x0000000000017941 */ /* 0x000fea0003800000 */
.L_x_2089:
        /* <DEDUP_REMOVED lines=93> */
.L_x_2094:
[----:B------:R-:W-:Y:S05]  /*12640*/  BSYNC B0 ;  /* 0x0000000000007941 */ /* 0x000fea0003800000 */
.L_x_2093:
[----:B-----5:R3:W-:Y:S01]  /*12650*/  STS.128 [R189+0x1800], R4 ;  /* 0x00180004bd007388 */ /* 0x0207e20000000c00 */
[----:B------:R-:W-:Y:S05]  /*12660*/  BRA `(.L_x_2078) ;  /* 0x0000000400107947 */ /* 0x000fea0003800000 */
.L_x_2064:
        /* <DEDUP_REMOVED lines=11> */
[----:B------:R-:W2:Y:S02]  /*12720*/  LDL R2, [R1+0x4] ;  /* 0x0000040001027983 */ /* 0x000ea40000100800 */
        /* <DEDUP_REMOVED lines=9> */
.L_x_2096:
[----:B------:R-:W-:Y:S05]  /*127c0*/  BSYNC B0 ;  /* 0x0000000000007941 */ /* 0x000fea0003800000 */
.L_x_2095:
[----:B------:R-:W-:Y:S04]  /*127d0*/  BSSY B0, `(.L_x_2097) ;  /* 0x000000e000007945 */ /* 0x000fe80003800000 */
[----:B------:R-:W-:Y:S05]  /*127e0*/  @P3 BRA `(.L_x_2098) ;  /* 0x0000000000303947 */ /* 0x000fea0003800000 */
[----:B------:R-:W3:Y:S02]  /*127f0*/  LDL R0, [R1+0x4] ;  /* 0x0000040001007983 */ /* 0x000ee40000100800 */
        /* <DEDUP_REMOVED lines=11> */
.L_x_2098:
[----:B------:R-:W-:Y:S05]  /*128b0*/  BSYNC B0 ;  /* 0x0000000000007941 */ /* 0x000fea0003800000 */
.L_x_2097:
[----:B------:R-:W-:Y:S04]  /*128c0*/  BSSY B0, `(.L_x_2099) ;  /* 0x000000e000007945 */ /* 0x000fe80003800000 */
[----:B------:R-:W-:Y:S05]  /*128d0*/  @P2 BRA `(.L_x_2100) ;  /* 0x0000000000302947 */ /* 0x000fea0003800000 */
[----:B------:R-:W2:Y:S02]  /*128e0*/  LDL R0, [R1+0x4] ;  /* 0x0000040001007983 */ /* 0x000ea40000100800 */
        /* <DEDUP_REMOVED lines=11> */
.L_x_2100:
[----:B------:R-:W-:Y:S05]  /*129a0*/  BSYNC B0 ;  /* 0x0000000000007941 */ /* 0x000fea0003800000 */
.L_x_2099:
[----:B------:R-:W-:Y:S05]  /*129b0*/  @P1 BRA `(.L_x_2078) ;  /* 0x00000000003c1947 */ /* 0x000fea0003800000 */
[----:B------:R-:W3:Y:S02]  /*129c0*/  LDL R0, [R1+0x4] ;  /* 0x0000040001007983 */ /* 0x000ee40000100800 */
        /* <DEDUP_REMOVED lines=14> */
.L_x_2078:
[----:B------:R-:W-:Y:S05]  /*12ab0*/  BSYNC B2 ;  /* 0x0000000000027941 */ /* 0x000fea0003800000 */
.L_x_2063:
        /* <DEDUP_REMOVED lines=18> */
[----:B--2---:R-:W2:Y:S02]  /*12be0*/  LDL R2, [R1+0x4] ;  /* 0x0000040001027983 */ /* 0x004ea40000100800 */
        /* <DEDUP_REMOVED lines=9> */
.L_x_2102:
[----:B------:R-:W-:Y:S05]  /*12c80*/  BSYNC B0 ;  /* 0x0000000000007941 */ /* 0x000fea0003800000 */
.L_x_2101:
[----:B------:R-:W-:Y:S01]  /*12c90*/  BSSY B0, `(.L_x_2103) ;  /* 0x000000e000007945 */ /* 0x000fe20003800000 */
[----:B------:R-:W-:Y:S02]  /*12ca0*/  ISETP.GE.AND P2, PT, R12, R0, PT ;  /* 0x000000000c00720c */ /* 0x000fe40003f46270 */
[----:B------:R-:W-:Y:S01]  /*12cb0*/  IADD3 R11, R80, 0x80, RZ ;  /* 0x00000080500b7810 */ /* 0x000fe20007ffe0ff */
[----:B------:R-:W-:Y:S05]  /*12cc0*/  @P1 BRA `(.L_x_2104) ;  /* 0x0000000000281947 */ /* 0x000fea0003800000 */
[----:B--2-4-:R-:W2:Y:S02]  /*12cd0*/  LDL R2, [R1+0x4] ;  /* 0x0000040001027983 */ /* 0x014ea40000100800 */
        /* <DEDUP_REMOVED lines=9> */
.L_x_2104:
[----:B------:R-:W-:Y:S05]  /*12d70*/  BSYNC B0 ;  /* 0x0000000000007941 */ /* 0x000fea0003800000 */
.L_x_2103:
        /* <DEDUP_REMOVED lines=14> */
.L_x_2106:
[----:B------:R-:W-:Y:S05]  /*12e60*/  BSYNC B0 ;  /* 0x0000000000007941 */ /* 0x000fea0003800000 */
.L_x_2105:
        /* <DEDUP_REMOVED lines=17> */
.L_x_2108:
[----:B------:R-:W-:Y:S05]  /*12f80*/  BSYNC B0 ;  /* 0x0000000000007941 */ /* 0x000fea0003800000 */
.L_x_2107:
[----:B------:R-:W-:Y:S01]  /*12f90*/  BSSY B0, `(.L_x_2109) ;  /* 0x000000e000007945 */ /* 0x000fe20003800000 */
[----:B------:R-:W-:Y:S02]  /*12fa0*/  ISETP.GE.AND P6, PT, R16, R0, PT ;  /* 0x000000001000720c */ /* 0x000fe40003fc6270 */
[----:B--2---:R-:W-:Y:S01]  /*12fb0*/  IADD3 R9, R80, 0xb0, RZ ;  /* 0x000000b050097810 */ /* 0x004fe20007ffe0ff */
[----:B------:R-:W-:Y:S05]  /*12fc0*/  @P5 BRA `(.L_x_2110) ;  /* 0x0000000000285947 */ /* 0x000fea0003800000 */
[----:B----4-:R-:W2:Y:S02]  /*12fd0*/  LDL R2, [R1+0x4] ;  /* 0x0000040001027983 */ /* 0x010ea40000100800 */
        /* <DEDUP_REMOVED lines=9> */
.L_x_2110:
[----:B------:R-:W-:Y:S05]  /*13070*/  BSYNC B0 ;  /* 0x0000000000007941 */ /* 0x000fea0003800000 */
.L_x_2109:
[----:B------:R-:W-:Y:S01]  /*13080*/  BSSY B0, `(.L_x_2111) ;  /* 0x0000011000007945 */ /* 0x000fe20003800000 */
[----:B------:R-:W-:Y:S02]  /*13090*/  ISETP.GE.AND P5, PT, R9, R0, PT ;  /* 0x000000000900720c */ /* 0x000fe40003fa6270 */
[----:B------:R-:W-:Y:S01]  /*130a0*/  IADD3 R15, R80, 0xc0, RZ ;  /* 0x000000c0500f7810 */ /* 0x000fe20007ffe0ff */
[----:B------:R-:W-:Y:S05]  /*130b0*/  @P4 BRA `(.L_x_2112) ;  /* 0x0000000000344947 */ /* 0x000fea0003800000 */
[----:B----4-:R-:W4:Y:S02]  /*130c0*/  LDL R2, [R1+0x4] ;  /* 0x0000040001027983 */ /* 0x010f240000100800 */
[----:B----4-:R-:W-:-:S13]  /*130d0*/  ISETP.GE.AND P4, PT, R132, R2, PT ;  /* 0x000000028400720c */ /* 0x010fda0003f86270 */
        /* <DEDUP_REMOVED lines=11> */
.L_x_2112:
[----:B------:R-:W-:Y:S05]  /*13190*/  BSYNC B0 ;  /* 0x0000000000007941 */ /* 0x000fea0003800000 */
.L_x_2111:
[----:B------:R-:W-:Y:S01]  /*131a0*/  BSSY B0, `(.L_x_2113) ;  /* 0x0000011000007945 */ /* 0x000fe20003800000 */
[----:B------:R-:W-:Y:S02]  /*131b0*/  ISETP.GE.AND P4, PT, R15, R0, PT ;  /* 0x000000000f00720c */ /* 0x000fe40003f86270 */
[----:B------:R-:W-:Y:S01]  /*131c0*/  IADD3 R14, R80, 0xd0, RZ ;  /* 0x000000d0500e7810 */ /* 0x000fe20007ffe0ff */
[----:B------:R-:W-:Y:S05]  /*131d0*/  @P3 BRA `(.L_x_2114) ;  /* 0x0000000000343947 */ /* 0x000fea0003800000 */
[----:B-1--4-:R-:W4:Y:S02]  /*131e0*/  LDL R2, [R1+0x4] ;  /* 0x0000040001027983 */ /* 0x012f240000100800 */
        /* <DEDUP_REMOVED lines=12> */
.L_x_2114:
[----:B------:R-:W-:Y:S05]  /*132b0*/  BSYNC B0 ;  /* 0x0000000000007941 */ /* 0x000fea0003800000 */
.L_x_2113:
        /* <DEDUP_REMOVED lines=17> */
.L_x_2116:
[----:B------:R-:W-:Y:S05]  /*133d0*/  BSYNC B0 ;  /* 0x0000000000007941 */ /* 0x000fea0003800000 */
.L_x_2115:
        /* <DEDUP_REMOVED lines=14> */
.L_x_2118:
[----:B------:R-:W-:Y:S05]  /*134c0*/  BSYNC B0 ;  /* 0x0000000000007941 */ /* 0x000fea0003800000 */
.L_x_2117:
[----:B------:R-:W-:Y:S01]  /*134d0*/  BSSY B0, `(.L_x_2119) ;  /* 0x0000010000007945 */ /* 0x000fe20003800000 */
[----:B------:R-:W-:-:S03]  /*134e0*/  ISETP.GE.AND P1, PT, R8, R0, PT ;  /* 0x000000000800720c */ /* 0x000fc60003f26270 */
[----:B------:R-:W-:Y:S10]  /*134f0*/  @P0 BRA `(.L_x_2120) ;  /* 0x0000000000340947 */ /* 0x000ff40003800000 */
        /* <DEDUP_REMOVED lines=13> */
.L_x_2120:
[----:B------:R-:W-:Y:S05]  /*135d0*/  BSYNC B0 ;  /* 0x0000000000007941 */ /* 0x000fea0003800000 */
.L_x_2119:
[----:B------:R-:W-:Y:S04]  /*135e0*/  BSSY B0, `(.L_x_2121) ;  /* 0x000000f000007945 */ /* 0x000fe80003800000 */
        /* <DEDUP_REMOVED lines=14> */
.L_x_2122:
[----:B------:R-:W-:Y:S05]  /*136d0*/  BSYNC B0 ;  /* 0x0000000000007941 */ /* 0x000fea0003800000 */
.L_x_2121:
        /* <DEDUP_REMOVED lines=15> */
.L_x_2124:
[----:B------:R-:W-:Y:S05]  /*137d0*/  BSYNC B0 ;  /* 0x0000000000007941 */ /* 0x000fea0003800000 */
.L_x_2123:
        /* <DEDUP_REMOVED lines=15> */
.L_x_2126:
[----:B------:R-:W-:Y:S05]  /*138d0*/  BSYNC B0 ;  /* 0x0000000000007941 */ /* 0x000fea0003800000 */
.L_x_2125:
        /* <DEDUP_REMOVED lines=15> */
.L_x_2128:
[----:B------:R-:W-:Y:S05]  /*139d0*/  BSYNC B0 ;  /* 0x0000000000007941 */ /* 0x000fea0003800000 */
.L_x_2127:
        /* <DEDUP_REMOVED lines=15> */
.L_x_2130:
[----:B------:R-:W-:Y:S05]  /*13ad0*/  BSYNC B0 ;  /* 0x0000000000007941 */ /* 0x000fea0003800000 */
.L_x_2129:
        /* <DEDUP_REMOVED lines=15> */
.L_x_2132:
[----:B------:R-:W-:Y:S05]  /*13bd0*/  BSYNC B0 ;  /* 0x0000000000007941 */ /* 0x000fea0003800000 */
.L_x_2131:
        /* <DEDUP_REMOVED lines=14> */
[----:B-1--4-:R-:W4:Y:S02]  /*13cc0*/  LDL R2, [R1+0x4] ;  /* 0x0000040001027983 */ /* 0x012f240000100800 */
[----:B----4-:R-:W-:-:S13]  /*13cd0*/  ISETP.GE.AND P2, PT, R132, R2, PT ;  /* 0x000000028400720c */ /* 0x010fda0003f46270 */
        /* <DEDUP_REMOVED lines=8> */
.L_x_2134:
[----:B------:R-:W-:Y:S05]  /*13d60*/  BSYNC B0 ;  /* 0x0000000000007941 */ /* 0x000fea0003800000 */
.L_x_2133:
[----:B------:R1:W-:Y:S01]  /*13d70*/  @P1 STS.128 [R189+0xa800], RZ ;  /* 0x00a800ffbd001388 */ /* 0x0003e20000000c00 */
[----:B------:R-:W-:Y:S01]  /*13d80*/  BSSY B0, `(.L_x_2135) ;  /* 0x000000d000007945 */ /* 0x000fe20003800000 */
[----:B------:R-:W-:-:S03]  /*13d90*/  ISETP.GE.AND P2, PT, R12, R0, PT ;  /* 0x000000000c00720c */ /* 0x000fc60003f46270 */
[----:B------:R-:W-:Y:S10]  /*13da0*/  @P1 BRA `(.L_x_2136) ;  /* 0x0000000000281947 */ /* 0x000ff40003800000 */
        /* <DEDUP_REMOVED lines=10> */
.L_x_2136:
[----:B------:R-:W-:Y:S05]  /*13e50*/  BSYNC B0 ;  /* 0x0000000000007941 */ /* 0x000fea0003800000 */
.L_x_2135:
        /* <DEDUP_REMOVED lines=8> */
[----:B------:R-:W4:Y:S04]  /*13ee0*/  LDL R4, [R1+0x18] ;  /* 0x0000180001047983 */ /* 0x000f280000100800 */
[----:B------:R-:W2:Y:S01]  /*13ef0*/  LDL R5, [R1+0x1c] ;  /* 0x00001c0001057983 */ /* 0x000ea20000100800 */
[----:B----4-:R-:W-:-:S04]  /*13f00*/  LEA R2, P0, R4, R235, 0x6 ;  /* 0x000000eb04027211 */ /* 0x010fc800078030ff */
[----:B--2---:R-:W-:-:S05]  /*13f10*/  LEA.HI.X R3, R4, R233, R5, 0x6, P0 ;  /* 0x000000e904037211 */ /* 0x004fca00000f3405 */
[----:B------:R-:W-:Y:S01]  /*13f20*/  @!PT LDS RZ, [RZ] ;  /* 0x00000000fffff984 */ /* 0x000fe20000000800 */
[----:B------:R-:W-:Y:S01]  /*13f30*/  @!PT LDS RZ, [RZ] ;  /* 0x00000000fffff984 */ /* 0x000fe20000000800 */
[----:B------:R-:W-:Y:S01]  /*13f40*/  @!PT LDS RZ, [RZ] ;  /* 0x00000000fffff984 */ /* 0x000fe20000000800 */
[----:B------:R2:W-:Y:S04]  /*13f50*/  LDGSTS.E.BYPASS.LTC128B.128 [R189+0xb000], desc[UR6][R2.64] ;  /* 0x0b00000002bd7fae */ /* 0x0005e8000b901d46 */
.L_x_2138:
[----:B------:R-:W-:Y:S05]  /*13f60*/  BSYNC B0 ;  /* 0x0000000000007941 */ /* 0x000fea0003800000 */
.L_x_2137:
[----:B------:R1:W-:Y:S01]  /*13f70*/  @P6 STS.128 [R189+0xb800], RZ ;  /* 0x00b800ffbd006388 */ /* 0x0003e20000000c00 */
[----:B------:R-:W-:Y:S01]  /*13f80*/  BSSY B0, `(.L_x_2139) ;  /* 0x0000013000007945 */ /* 0x000fe20003800000 */
[----:B------:R-:W-:-:S03]  /*13f90*/  ISETP.GE.AND P0, PT, R10, R0, PT ;  /* 0x000000000a00720c */ /* 0x000fc60003f06270 */
[----:B------:R-:W-:Y:S10]  /*13fa0*/  @P6 BRA `(.L_x_2140) ;  /* 0x0000000000406947 */ /* 0x000ff40003800000 */
[----:B-12-4-:R-:W2:Y:S02]  /*13fb0*/  LDL R2, [R1+0x4] ;  /* 0x0000040001027983 */ /* 0x016ea40000100800 */
[----:B--2---:R-:W-:-:S13]  /*13fc0*/  ISETP.GE.AND P6, PT, R132, R2, PT ;  /* 0x000000028400720c */ /* 0x004fda0003fc6270 */
[----:B------:R1:W-:Y:S01]  /*13fd0*/  @P6 STS.128 [R189+0xb800], RZ ;  /* 0x00b800ffbd006388 */ /* 0x0003e20000000c00 */
[----:B------:R-:W-:Y:S05]  /*13fe0*/  @P6 BRA `(.L_x_2140) ;  /* 0x0000000000306947 */ /* 0x000fea0003800000 */
[----:B------:R-:W2:Y:S04]  /*13ff0*/  LDL R3, [R1+0x18] ;  /* 0x0000180001037983 */ /* 0x000ea80000100800 */
[----:B------:R-:W4:Y:S01]  /*14000*/  LDL R2, [R1+0x1c] ;  /* 0x00001c0001027983 */ /* 0x000f220000100800 */
[----:B--2---:R-:W-:Y:S02]  /*14010*/  MOV R5, R3 ;  /* 0x0000000300057202 */ /* 0x004fe40000000f00 */
[----:B------:R-:W-:Y:S01]  /*14020*/  MOV R3, R233 ;  /* 0x000000e900037202 */ /* 0x000fe20000000f00 */
[----:B----4-:R-:W-:Y:S01]  /*14030*/  IMAD R4, R2, 0x60, RZ ;  /* 0x0000006002047824 */ /* 0x010fe200078e02ff */
[----:B------:R-:W-:-:S05]  /*14040*/  MOV R2, R235 ;  /* 0x000000eb00027202 */ /* 0x000fca0000000f00 */
[----:B------:R-:W-:-:S05]  /*14050*/  IMAD.WIDE.U32 R2, R5, 0x60, R2 ;  /* 0x0000006005027825 */ /* 0x000fca00078e0002 */
[----:B------:R-:W-:-:S05]  /*14060*/  IADD3 R3, R4, R3, RZ ;  /* 0x0000000304037210 */ /* 0x000fca0007ffe0ff */
[----:B------:R-:W-:Y:S01]  /*14070*/  @!PT LDS RZ, [RZ] ;  /* 0x00000000fffff984 */ /* 0x000fe20000000800 */
[----:B------:R-:W-:Y:S01]  /*14080*/  @!PT LDS RZ, [RZ] ;  /* 0x00000000fffff984 */ /* 0x000fe20000000800 */
[----:B------:R-:W-:Y:S01]  /*14090*/  @!PT LDS RZ, [RZ] ;  /* 0x00000000fffff984 */ /* 0x000fe20000000800 */
[----:B------:R2:W-:Y:S02]  /*140a0*/  LDGSTS.E.BYPASS.LTC128B.128 [R189+0xb800], desc[UR6][R2.64] ;  /* 0x0b80000002bd7fae */ /* 0x0005e4000b901d46 */
.L_x_2140:
[----:B------:R-:W-:Y:S05]  /*140b0*/  BSYNC B0 ;  /* 0x0000000000007941 */ /* 0x000fea0003800000 */
.L_x_2139:
        /* <DEDUP_REMOVED lines=10> */
[----:B--2---:R-:W-:-:S04]  /*14160*/  LEA R2, P5, R4, R235, 0x7 ;  /* 0x000000eb04027211 */ /* 0x004fc800078a38ff */
[----:B----4-:R-:W-:-:S05]  /*14170*/  LEA.HI.X R3, R4, R233, R5, 0x7, P5 ;  /* 0x000000e904037211 */ /* 0x010fca00028f3c05 */
[----:B------:R-:W-:Y:S01]  /*14180*/  @!PT LDS RZ, [RZ] ;  /* 0x00000000fffff984 */ /* 0x000fe20000000800 */
[----:B------:R-:W-:Y:S01]  /*14190*/  @!PT LDS RZ, [RZ] ;  /* 0x00000000fffff984 */ /* 0x000fe20000000800 */
[----:B------:R-:W-:Y:S01]  /*141a0*/  @!PT LDS RZ, [RZ] ;  /* 0x00000000fffff984 */ /* 0x000fe20000000800 */
[----:B------:R2:W-:Y:S04]  /*141b0*/  LDGSTS.E.BYPASS.LTC128B.128 [R189+0xc000], desc[UR6][R2.64] ;  /* 0x0c00000002bd7fae */ /* 0x0005e8000b901d46 */
.L_x_2142:
[----:B------:R-:W-:Y:S05]  /*141c0*/  BSYNC B0 ;  /* 0x0000000000007941 */ /* 0x000fea0003800000 */
.L_x_2141:
        /* <DEDUP_REMOVED lines=20> */
.L_x_2144:
[----:B------:R-:W-:Y:S05]  /*14310*/  BSYNC B0 ;  /* 0x0000000000007941 */ /* 0x000fea0003800000 */
.L_x_2143:
        /* <DEDUP_REMOVED lines=20> */
.L_x_2146:
[----:B------:R-:W-:Y:S05]  /*14460*/  BSYNC B0 ;  /* 0x0000000000007941 */ /* 0x000fea0003800000 */
.L_x_2145:
        /* <DEDUP_REMOVED lines=20> */
.L_x_2148:
[----:B------:R-:W-:Y:S05]  /*145b0*/  BSYNC B0 ;  /* 0x0000000000007941 */ /* 0x000fea0003800000 */
.L_x_2147:
        /* <DEDUP_REMOVED lines=16> */
.L_x_2150:
[----:B------:R-:W-:Y:S05]  /*146c0*/  BSYNC B0 ;  /* 0x0000000000007941 */ /* 0x000fea0003800000 */
.L_x_2149:
        /* <DEDUP_REMOVED lines=20> */
.L_x_2152:
[----:B------:R-:W-:Y:S05]  /*14810*/  BSYNC B0 ;  /* 0x0000000000007941 */ /* 0x000fea0003800000 */
.L_x_2151:
[----:B------:R1:W-:Y:S01]  /*14820*/  @P6 STS.128 [R189+0xf000], RZ ;  /* 0x00f000ffbd006388 */ /* 0x0003e20000000c00 */
[----:B------:R-:W-:Y:S04]  /*14830*/  BSSY B0, `(.L_x_2153) ;  /* 0x0000012000007945 */ /* 0x000fe80003800000 */
[----:B------:R-:W-:Y:S05]  /*14840*/  @P6 BRA `(.L_x_2154) ;  /* 0x0000000000406947 */ /* 0x000fea0003800000 */
[----:B------:R-:W3:Y:S02]  /*14850*/  LDL R0, [R1+0x4] ;  /* 0x0000040001007983 */ /* 0x000ee40000100800 */
[----:B---3--:R-:W-:-:S13]  /*14860*/  ISETP.GE.AND P0, PT, R132, R0, PT ;  /* 0x000000008400720c */ /* 0x008fda0003f06270 */
[----:B------:R3:W-:Y:S01]  /*14870*/  @P0 STS.128 [R189+0xf000], RZ ;  /* 0x00f000ffbd000388 */ /* 0x0007e20000000c00 */
[----:B------:R-:W-:Y:S05]  /*14880*/  @P0 BRA `(.L_x_2154) ;  /* 0x0000000000300947 */ /* 0x000fea0003800000 */
[----:B-12-4-:R-:W2:Y:S04]  /*14890*/  LDL R2, [R1+0x18] ;  /* 0x0000180001027983 */ /* 0x016ea80000100800 */
        /* <DEDUP_REMOVED lines=11> */
.L_x_2154:
[----:B------:R-:W-:Y:S05]  /*14950*/  BSYNC B0 ;  /* 0x0000000000007941 */ /* 0x000fea0003800000 */
.L_x_2153:
[----:B------:R1:W-:Y:S01]  /*14960*/  @P5 STS.128 [R189+0xf800], RZ ;  /* 0x00f800ffbd005388 */ /* 0x0003e20000000c00 */
[----:B------:R-:W-:Y:S04]  /*14970*/  BSSY B0, `(.L_x_2155) ;  /* 0x0000012000007945 */ /* 0x000fe80003800000 */
[----:B------:R-:W-:Y:S05]  /*14980*/  @P5 BRA `(.L_x_2156) ;  /* 0x0000000000405947 */ /* 0x000fea0003800000 */
[----:B------:R-:W2:Y:S02]  /*14990*/  LDL R0, [R1+0x4] ;  /* 0x0000040001007983 */ /* 0x000ea40000100800 */
[----:B--2---:R-:W-:-:S13]  /*149a0*/  ISETP.GE.AND P0, PT, R132, R0, PT ;  /* 0x000000008400720c */ /* 0x004fda0003f06270 */
[----:B------:R2:W-:Y:S01]  /*149b0*/  @P0 STS.128 [R189+0xf800], RZ ;  /* 0x00f800ffbd000388 */ /* 0x0005e20000000c00 */
[----:B------:R-:W-:Y:S05]  /*149c0*/  @P0 BRA `(.L_x_2156) ;  /* 0x0000000000300947 */ /* 0x000fea0003800000 */
[----:B-1--4-:R-:W4:Y:S04]  /*149d0*/  LDL R2, [R1+0x18] ;  /* 0x0000180001027983 */ /* 0x012f280000100800 */
[----:B------:R-:W3:Y:S01]  /*149e0*/  LDL R0, [R1+0x1c] ;  /* 0x00001c0001007983 */ /* 0x000ee20000100800 */
[----:B------:R-:W-:Y:S02]  /*149f0*/  MOV R3, R233 ;  /* 0x000000e900037202 */ /* 0x000fe40000000f00 */
[----:B----4-:R-:W-:Y:S02]  /*14a00*/  MOV R4, R2 ;  /* 0x0000000200047202 */ /* 0x010fe40000000f00 */
        /* <DEDUP_REMOVED lines=8> */
.L_x_2156:
[----:B------:R-:W-:Y:S05]  /*14a90*/  BSYNC B0 ;  /* 0x0000000000007941 */ /* 0x000fea0003800000 */
.L_x_2155:
        /* <DEDUP_REMOVED lines=19> */
.L_x_2158:
[----:B------:R-:W-:Y:S05]  /*14bd0*/  BSYNC B0 ;  /* 0x0000000000007941 */ /* 0x000fea0003800000 */
.L_x_2157:
        /* <DEDUP_REMOVED lines=19> */
.L_x_2160:
[----:B------:R-:W-:Y:S05]  /*14d10*/  BSYNC B0 ;  /* 0x0000000000007941 */ /* 0x000fea0003800000 */
.L_x_2159:
        /* <DEDUP_REMOVED lines=19> */
.L_x_2162:
[----:B------:R-:W-:Y:S05]  /*14e50*/  BSYNC B0 ;  /* 0x0000000000007941 */ /* 0x000fea0003800000 */
.L_x_2161:
        /* <DEDUP_REMOVED lines=19> */
.L_x_2164:
[----:B------:R-:W-:Y:S05]  /*14f90*/  BSYNC B0 ;  /* 0x0000000000007941 */ /* 0x000fea0003800000 */
.L_x_2163:
[----:B------:R-:W3:Y:S04]  /*14fa0*/  LDL R8, [R1+0x160] ;  /* 0x0001600001087983 */ /* 0x000ee80000100800 */
[----:B-12-4-:R-:W2:Y:S01]  /*14fb0*/  LD.E R3, desc[UR6][R24.64+0x18c] ;  /* 0x00018c0618037980 */ /* 0x016ea2000c101900 */
[----:B------:R-:W-:Y:S01]  /*14fc0*/  LEA.HI R0, R223, R223, RZ, 0x1 ;  /* 0x000000dfdf007211 */ /* 0x000fe200078f08ff */
[----:B------:R-:W-:Y:S01]  /*14fd0*/  IMAD.SHL.U32 R2, R249, 0x40, RZ ;  /* 0x00000040f9027824 */ /* 0x000fe200078e00ff */
[----:B------:R-:W-:Y:S01]  /*14fe0*/  R2P PR, R218, 0x6 ;  /* 0x00000006da007804 */ /* 0x000fe20000000000 */
[----:B------:R-:W-:Y:S01]  /*14ff0*/  IMAD.SHL.U32 R7, R80, 0x8, RZ ;  /* 0x0000000850077824 */ /* 0x000fe200078e00ff */
[----:B------:R-:W-:Y:S01]  /*15000*/  LOP3.LUT R0, R0, 0xfffffffe, RZ, 0xc0, !PT ;  /* 0xfffffffe00007812 */ /* 0x000fe200078ec0ff */
[----:B------:R-:W-:Y:S01]  /*15010*/  IMAD.SHL.U32 R6, R250, 0x40, RZ ;  /* 0x00000040fa067824 */ /* 0x000fe200078e00ff */
[----:B------:R-:W-:Y:S01]  /*15020*/  LOP3.LUT R2, R2, 0x1c0, RZ, 0xc0, !PT ;  /* 0x000001c002027812 */ /* 0x000fe200078ec0ff */
[----:B------:R-:W1:Y:S02]  /*15030*/  S2R R91, SR_TID.X ;  /* 0x00000000005b7919 */ /* 0x000e640000002100 */
[----:B------:R-:W-:Y:S01]  /*15040*/  IMAD.IADD R5, R223, 0x1, -R0 ;  /* 0x00000001df057824 */ /* 0x000fe200078e0a00 */
[----:B------:R-:W-:Y:S01]  /*15050*/  LOP3.LUT R27, R6, 0xfffffe00, RZ, 0xc0, !PT ;  /* 0xfffffe00061b7812 */ /* 0x000fe200078ec0ff */
[----:B------:R-:W-:Y:S01]  /*15060*/  IMAD.SHL.U32 R0, R218, 0x40, RZ ;  /* 0x00000040da007824 */ /* 0x000fe200078e00ff */
[----:B------:R-:W0:Y:S01]  /*15070*/  LDGDEPBAR ;  /* 0x00000000000079af */ /* 0x000e220000000000 */
        /* <DEDUP_REMOVED lines=17> */
[----:B------:R-:W4:Y:S01]  /*15190*/  LDSM.16.M88.4 R4, [R176+0x2000] ;  /* 0x00200000b004783b */ /* 0x000f220000000200 */
        /* <DEDUP_REMOVED lines=8> */
[----:B-----5:R-:W-:Y:S01]  /*15220*/  LDSM.16.M88.4 R32, [R112+0x2000] ;  /* 0x002000007020783b */ /* 0x020fe20000000200 */
[----:B------:R-:W-:-:S03]  /*15230*/  IMAD.IADD R182, R184, 0x1, R177 ;  /* 0x00000001b8b67824 */ /* 0x000fc600078e02b1 */
[----:B------:R-:W-:Y:S04]  /*15240*/  STL [R1+0x4c], R9 ;  /* 0x00004c0901007387 */ /* 0x000fe80000100800 */
[----:B------:R-:W-:Y:S04]  /*15250*/  LDSM.16.M88.4 R12, [R2] ;  /* 0x00000000020c783b */ /* 0x000fe80000000200 */
[----:B------:R-:W-:Y:S04]  /*15260*/  LDSM.16.M88.4 R44, [R177] ;  /* 0x00000000b12c783b */ /* 0x000fe80000000200 */
[----:B------:R-:W1:Y:S04]  /*15270*/  LDSM.16.M88.4 R48, [R112+0x2800] ;  /* 0x002800007030783b */ /* 0x000e680000000200 */
[----:B------:R-:W3:Y:S04]  /*15280*/  LDSM.16.M88.4 R64, [R176+0x3000] ;  /* 0x00300000b040783b */ /* 0x000ee80000000200 */
[----:B------:R-:W-:Y:S01]  /*15290*/  LDSM.16.M88.4 R52, [R182] ;  /* 0x00000000b634783b */ /* 0x000fe20000000200 */
[C---:B----4-:R-:W-:Y:S03]  /*152a0*/  HMMA.16816.F32.BF16 R28, R20.reuse, R6, RZ ;  /* 0x00000006141c723c */ /* 0x050fe600000418ff */
[----:B------:R-:W-:Y:S04]  /*152b0*/  LDSM.16.M88.4 R56, [R177+0x800] ;  /* 0x00080000b138783b */ /* 0x000fe80000000200 */
[----:B------:R-:W-:Y:S01]  /*152c0*/  LDSM.16.M88.4 R72, [R112+0x3000] ;  /* 0x003000007048783b */ /* 0x000fe20000000200 */
[----:B-1----:R-:W-:Y:S03]  /*152d0*/  HMMA.16816.F32.BF16 R36, R20, R40, RZ ;  /* 0x000000281424723c */ /* 0x002fe600000418ff */
[----:B------:R-:W-:Y:S04]  /*152e0*/  LDSM.16.M88.4 R60, [R182+0x800] ;  /* 0x00080000b63c783b */ /* 0x000fe80000000200 */
[----:B------:R-:W-:Y:S04]  /*152f0*/  LDSM.16.M88.4 R76, [R176+0x3800] ;  /* 0x00380000b04c783b */ /* 0x000fe80000000200 */
[----:B------:R-:W-:Y:S04]  /*15300*/  LDSM.16.M88.4 R80, [R112+0x3800] ;  /* 0x003800007050783b */ /* 0x000fe80000000200 */
[----:B------:R-:W-:Y:S04]  /*15310*/  LDSM.16.M88.4 R68, [R182+0x1000] ;  /* 0x00100000b644783b */ /* 0x000fe80000000200 */
[----:B------:R-:W-:Y:S04]  /*15320*/  LDSM.16.M88.4 R84, [R112+0x4000] ;  /* 0x004000007054783b */ /* 0x000fe80000000200 */
[----:B------:R-:W4:Y:S01]  /*15330*/  LDL R181, [R1+0x154] ;  /* 0x0001540001b57983 */ /* 0x000f220000100800 */
[----:B------:R-:W-:Y:S01]  /*15340*/  HMMA.16816.F32.BF16 R36, R16, R48, R36 ;  /* 0x000000301024723c */ /* 0x000fe20000041824 */
[----:B---3--:R-:W-:-:S05]  /*15350*/  IMAD.MOV.U32 R90, RZ, RZ, R8 ;  /* 0x000000ffff5a7224 */ /* 0x008fca00078e0008 */
        /* <DEDUP_REMOVED lines=205> */
[----:B------:R-:W-:Y:S03]  /*16030*/  LDSM.16.M88.4 R68, [R176+0x7800] ;  /* 0x00780000b044783b */ /* 0x000fe60000000200 */
        /* <DEDUP_REMOVED lines=13> */
[----:B------:R-:W2:Y:S01]  /*16110*/  LDSM.16.M88.4 R56, [R182+0x4800] ;  /* 0x00480000b638783b */ /* 0x000ea20000000200 */
[----:B-1----:R-:W-:-:S04]  /*16120*/  FMUL.FTZ R0, R44, R3 ;  /* 0x000000032c007220 */ /* 0x002fc80000410000 */
[----:B------:R1:W4:-:S12]  /*16130*/  MUFU.TANH R195, R0 ;  /* 0x0000000000c37308 */ /* 0x0003180000002400 */
[----:B------:R-:W-:Y:S01]  /*16140*/  HMMA.16816.F32.BF16 R32, R16, R62, R28 ;  /* 0x0000003e1020723c */ /* 0x000fe2000004181c */
[----:B-1----:R-:W-:-:S04]  /*16150*/  FMUL.FTZ R0, R45, R3 ;  /* 0x000000032d007220 */ /* 0x002fc80000410000 */
[----:B------:R1:W-:Y:S02]  /*16160*/  MUFU.TANH R192, R0 ;  /* 0x0000000000c07308 */ /* 0x0003e40000002400 */
[----:B-1----:R-:W-:-:S06]  /*16170*/  FMUL.FTZ R0, R46, R3 ;  /* 0x000000032e007220 */ /* 0x002fcc0000410000 */
[----:B------:R1:W4:Y:S02]  /*16180*/  MUFU.TANH R174, R0 ;  /* 0x0000000000ae7308 */ /* 0x0003240000002400 */
[-C--:B-1----:R-:W-:Y:S02]  /*16190*/  FMUL.FTZ R0, R47, R3.reuse ;  /* 0x000000032f007220 */ /* 0x082fe40000410000 */
[----:B------:R-:W-:Y:S04]  /*161a0*/  HMMA.16816.F32.BF16 R44, R16, R60, R36 ;  /* 0x0000003c102c723c */ /* 0x000fe80000041824 */
[----:B------:R1:W4:Y:S02]  /*161b0*/  MUFU.TANH R173, R0 ;  /* 0x0000000000ad7308 */ /* 0x0003240000002400 */
[----:B------:R-:W-:Y:S01]  /*161c0*/  HMMA.16816.F32.BF16 R36, R20, R72, RZ ;  /* 0x000000481424723c */ /* 0x000fe200000418ff */
[----:B-1----:R-:W-:-:S05]  /*161d0*/  FMUL.FTZ R0, R40, R3 ;  /* 0x0000000328007220 */ /* 0x002fca0000410000 */
[----:B------:R1:W4:Y:S02]  /*161e0*/  MUFU.TANH R194, R0 ;  /* 0x0000000000c27308 */ /* 0x0003240000002400 */
[----:B-1----:R-:W-:-:S06]  /*161f0*/  FMUL.FTZ R0, R41, R3 ;  /* 0x0000000329007220 */ /* 0x002fcc0000410000 */
[----:B------:R1:W-:Y:S02]  /*16200*/  MUFU.TANH R193, R0 ;  /* 0x0000000000c17308 */ /* 0x0003e40000002400 */
[----:B-1----:R-:W-:-:S06]  /*16210*/  FMUL.FTZ R0, R42, R3 ;  /* 0x000000032a007220 */ /* 0x002fcc0000410000 */
[----:B------:R1:W4:Y:S02]  /*16220*/  MUFU.TANH R171, R0 ;  /* 0x0000000000ab7308 */ /* 0x0003240000002400 */
[----:B-1----:R-:W-:Y:S01]  /*16230*/  LEA.HI R0, R4, R251, RZ, 0x2 ;  /* 0x000000fb04007211 */ /* 0x002fe200078f10ff */
[----:B------:R-:W-:-:S03]  /*16240*/  FMUL.FTZ R4, R43, R3 ;  /* 0x000000032b047220 */ /* 0x000fc60000410000 */
[----:B------:R-:W-:Y:S02]  /*16250*/  SHF.R.S32.HI R0, RZ, 0x2, R0 ;  /* 0x00000002ff007819 */ /* 0x000fe40000011400 */
[----:B------:R1:W4:Y:S03]  /*16260*/  MUFU.TANH R175, R4 ;  /* 0x0000000400af7308 */ /* 0x0003260000002400 */
[----:B------:R-:W-:-:S05]  /*16270*/  IMAD R0, R252, 0x10, R0 ;  /* 0x00000010fc007824 */ /* 0x000fca00078e0200 */
[----:B------:R-:W-:Y:S01]  /*16280*/  IADD3 R0, R0, 0x1, R224 ;  /* 0x0000000100007810 */ /* 0x000fe20007ffe0e0 */
[----:B-1----:R-:W-:-:S04]  /*16290*/  FMUL.FTZ R4, R48, R3 ;  /* 0x0000000330047220 */ /* 0x002fc80000410000 */
[----:B------:R1:W4:Y:S01]  /*162a0*/  MUFU.TANH R179, R4 ;  /* 0x0000000400b37308 */ /* 0x0003220000002400 */
[----:B---3--:R-:W-:Y:S01]  /*162b0*/  HMMA.16816.F32.BF16 R28, R12, R64, R44 ;  /* 0x000000400c1c723c */ /* 0x008fe2000004182c */
[----:B------:R-:W3:Y:S01]  /*162c0*/  LDSM.16.M88.4 R44, [R177+0x5000] ;  /* 0x00500000b12c783b */ /* 0x000ee20000000200 */
[----:B-1----:R-:W-:Y:S02]  /*162d0*/  IADD3 R4, R212, R0, -R90 ;  /* 0x00000000d4047210 */ /* 0x002fe40007ffe85a */
[----:B------:R-:W-:-:S03]  /*162e0*/  LOP3.LUT R0, R26, R27, RZ, 0xfc, !PT ;  /* 0x0000001b1a007212 */ /* 0x000fc600078efcff */
[----:B------:R-:W-:Y:S02]  /*162f0*/  IMAD.IADD R5, R89, 0x1, R4 ;  /* 0x0000000159057824 */ /* 0x000fe400078e0204 */
[----:B------:R-:W-:-:S03]  /*16300*/  IMAD.IADD R4, R88, 0x1, R7 ;  /* 0x0000000158047824 */ /* 0x000fc600078e0207 */
[C---:B------:R-:W-:Y:S01]  /*16310*/  VIMNMX R7, R5.reuse, R212, PT ;  /* 0x000000d405077248 */ /* 0x040fe20003fe0100 */
[----:B------:R-:W-:Y:S01]  /*16320*/  VIADD R26, R4, 0x1 ;  /* 0x00000001041a7836 */ /* 0x000fe20000000000 */
[----:B------:R-:W-:-:S04]  /*16330*/  VIADDMNMX R5, R5, 0x8, R212, PT ;  /* 0x0000000805057846 */ /* 0x000fc800038001d4 */
[C---:B------:R-:W-:Y:S02]  /*16340*/  ISETP.GE.AND P0, PT, R26.reuse, R7, PT ;  /* 0x000000071a00720c */ /* 0x040fe40003f06270 */
[----:B------:R-:W-:Y:S01]  /*16350*/  ISETP.GE.AND P6, PT, R26, R5, PT ;  /* 0x000000051a00720c */ /* 0x000fe20003fc6270 */
[----:B------:R-:W-:-:S04]  /*16360*/  FMUL.FTZ R26, R51, R3 ;  /* 0x00000003331a7220 */ /* 0x000fc80000410000 */
[----:B------:R1:W-:Y:S01]  /*16370*/  MUFU.TANH R156, R26 ;  /* 0x0000001a009c7308 */ /* 0x0003e20000002400 */
[----:B------:R-:W-:Y:S06]  /*16380*/  HMMA.16816.F32.BF16 R32, R12, R66, R32 ;  /* 0x000000420c20723c */ /* 0x000fec0000041820 */
[----:B--2---:R-:W-:Y:S06]  /*16390*/  HMMA.16816.F32.BF16 R40, R8, R56, R28 ;  /* 0x000000380828723c */ /* 0x004fec000004181c */
[----:B------:R-:W-:Y:S01]  /*163a0*/  HMMA.16816.F32.BF16 R60, R16, R76, R36 ;  /* 0x0000004c103c723c */ /* 0x000fe20000041824 */
[----:B------:R-:W-:Y:S01]  /*163b0*/  FMUL.FTZ R27, R50, R3 ;  /* 0x00000003321b7220 */ /* 0x000fe20000410000 */
[C---:B------:R-:W-:Y:S01]  /*163c0*/  VIADD R6, R4.reuse, 0x8 ;  /* 0x0000000804067836 */ /* 0x040fe20000000000 */
[----:B------:R-:W-:Y:S01]  /*163d0*/  ISETP.GE.AND P1, PT, R4, R5, PT ;  /* 0x000000050400720c */ /* 0x000fe20003f26270 */
[-C--:B-1----:R-:W-:Y:S01]  /*163e0*/  FMUL.FTZ R26, R52, R3.reuse ;  /* 0x00000003341a7220 */ /* 0x082fe20000410000 */
[----:B------:R-:W-:Y:S01]  /*163f0*/  FSEL R104, R104, -INF , !P0 ;  /* 0xff80000068687808 */ /* 0x000fe20004000000 */
[----:B------:R-:W-:Y:S02]  /*16400*/  LDSM.16.M88.4 R64, [R176+0x8000] ;  /* 0x00800000b040783b */ /* 0x000fe40000000200 */
[----:B------:R1:W-:Y:S01]  /*16410*/  MUFU.TANH R149, R26 ;  /* 0x0000001a00957308 */ /* 0x0003e20000002400 */
[----:B------:R-:W-:Y:S01]  /*16420*/  HMMA.16816.F32.BF16 R28, R20, R74, RZ ;  /* 0x0000004a141c723c */ /* 0x000fe200000418ff */
[----:B------:R-:W-:Y:S01]  /*16430*/  LDSM.16.M88.4 R72, [R112+0x7800] ;  /* 0x007800007048783b */ /* 0x000fe20000000200 */
[----:B-1----:R-:W-:-:S05]  /*16440*/  FMUL.FTZ R26, R53, R3 ;  /* 0x00000003351a7220 */ /* 0x002fca0000410000 */
[----:B------:R1:W-:Y:S02]  /*16450*/  MUFU.TANH R146, R26 ;  /* 0x0000001a00927308 */ /* 0x0003e40000002400 */
[----:B-1----:R-:W-:-:S06]  /*16460*/  FMUL.FTZ R26, R54, R3 ;  /* 0x00000003361a7220 */ /* 0x002fcc0000410000 */
[----:B------:R1:W-:Y:S01]  /*16470*/  MUFU.TANH R136, R26 ;  /* 0x0000001a00887308 */ /* 0x0003e20000002400 */
[----:B------:R-:W-:Y:S01]  /*16480*/  HMMA.16816.F32.BF16 R48, R8, R58, R32 ;  /* 0x0000003a0830723c */ /* 0x000fe20000041820 */
[----:B-1----:R-:W-:Y:S02]  /*16490*/  FMUL.FTZ R26, R55, R3 ;  /* 0x00000003371a7220 */ /* 0x002fe40000410000 */
[----:B------:R-:W1:Y:S05]  /*164a0*/  LDSM.16.M88.4 R52, [R182+0x5000] ;  /* 0x00500000b634783b */ /* 0x000e6a0000000200 */
[----:B------:R-:W-:Y:S01]  /*164b0*/  HMMA.16816.F32.BF16 R32, R16, R78, R28 ;  /* 0x0000004e1020723c */ /* 0x000fe2000004181c */
[----:B------:R2:W-:Y:S01]  /*164c0*/  MUFU.TANH R139, R26 ;  /* 0x0000001a008b7308 */ /* 0x0005e20000002400 */
[C---:B------:R-:W-:Y:S01]  /*164d0*/  ISETP.GE.AND P3, PT, R6.reuse, R7, PT ;  /* 0x000000070600720c */ /* 0x040fe20003f66270 */
[----:B------:R-:W-:Y:S03]  /*164e0*/  LDSM.16.M88.4 R76, [R112+0x8000] ;  /* 0x00800000704c783b */ /* 0x000fe60000000200 */
[----:B---3--:R-:W-:Y:S01]  /*164f0*/  HMMA.16816.F32.BF16 R28, R12, R44, R60 ;  /* 0x0000002c0c1c723c */ /* 0x008fe2000004183c */
[----:B------:R-:W-:Y:S01]  /*16500*/  ISETP.GE.AND P5, PT, R6, R5, PT ;  /* 0x000000050600720c */ /* 0x000fe20003fa6270 */
[----:B------:R-:W-:-:S02]  /*16510*/  VIADD R6, R4, 0x9 ;  /* 0x0000000904067836 */ /* 0x000fc40000000000 */
[----:B--2---:R-:W-:-:S03]  /*16520*/  FMUL.FTZ R26, R40, R3 ;  /* 0x00000003281a7220 */ /* 0x004fc60000410000 */
[C---:B------:R-:W-:Y:S01]  /*16530*/  ISETP.GE.AND P2, PT, R6.reuse, R7, PT ;  /* 0x000000070600720c */ /* 0x040fe20003f46270 */
[----:B------:R2:W-:Y:S01]  /*16540*/  MUFU.TANH R134, R26 ;  /* 0x0000001a00867308 */ /* 0x0005e20000002400 */
[----:B------:R-:W-:Y:S01]  /*16550*/  ISETP.GE.AND P4, PT, R6, R5, PT ;  /* 0x000000050600720c */ /* 0x000fe20003f86270 */
[----:B------:R-:W-:Y:S01]  /*16560*/  VIADD R6, R4, 0x10 ;  /* 0x0000001004067836 */ /* 0x000fe20000000000 */
[----:B------:R-:W-:Y:S01]  /*16570*/  HMMA.16816.F32.BF16 R36, R20, R68, RZ ;  /* 0x000000441424723c */ /* 0x000fe200000418ff */
[----:B------:R-:W-:-:S03]  /*16580*/  FSEL R101, R101, -INF , !P1 ;  /* 0xff80000065657808 */ /* 0x000fc60004800000 */
[C---:B------:R-:W-:Y:S02]  /*16590*/  ISETP.GE.AND P1, PT, R6.reuse, R7, PT ;  /* 0x000000070600720c */ /* 0x040fe40003f26270 */
[----:B------:R-:W-:Y:S01]  /*165a0*/  ISETP.GE.AND P0, PT, R6, R5, PT ;  /* 0x000000050600720c */ /* 0x000fe20003f06270 */
[----:B--2---:R-:W-:-:S04]  /*165b0*/  FMUL.FTZ R26, R41, R3 ;  /* 0x00000003291a7220 */ /* 0x004fc80000410000 */
[----:B------:R2:W-:Y:S01]  /*165c0*/  MUFU.TANH R125, R26 ;  /* 0x0000001a007d7308 */ /* 0x0005e20000002400 */
[----:B------:R-:W-:Y:S01]  /*165d0*/  VIADD R6, R4, 0x11 ;  /* 0x0000001104067836 */ /* 0x000fe20000000000 */
[----:B------:R-:W-:Y:S01]  /*165e0*/  HMMA.16816.F32.BF16 R32, R12, R46, R32 ;  /* 0x0000002e0c20723c */ /* 0x000fe20000041820 */
[----:B------:R-:W3:Y:S01]  /*165f0*/  LDSM.16.M88.4 R44, [R177+0x5800] ;  /* 0x00580000b12c783b */ /* 0x000ee20000000200 */
[----:B------:R-:W-:Y:S02]  /*16600*/  FSEL R100, R100, -INF , !P6 ;  /* 0xff80000064647808 */ /* 0x000fe40007000000 */
[----:B------:R-:W-:Y:S02]  /*16610*/  FSEL R111, R111, -INF , !P3 ;  /* 0xff8000006f6f7808 */ /* 0x000fe40005800000 */
[----:B------:R-:W-:Y:S01]  /*16620*/  ISETP.GE.AND P6, PT, R6, R7, PT ;  /* 0x000000070600720c */ /* 0x000fe20003fc6270 */
[----:B--2---:R-:W-:-:S04]  /*16630*/  FMUL.FTZ R26, R42, R3 ;  /* 0x000000032a1a7220 */ /* 0x004fc80000410000 */
[----:B------:R2:W-:Y:S01]  /*16640*/  MUFU.TANH R120, R26 ;  /* 0x0000001a00787308 */ /* 0x0005e20000002400 */
[----:B------:R-:W-:Y:S01]  /*16650*/  ISETP.GE.AND P3, PT, R6, R5, PT ;  /* 0x000000050600720c */ /* 0x000fe20003f66270 */
[----:B------:R-:W-:Y:S01]  /*16660*/  VIADD R6, R4, 0x18 ;  /* 0x0000001804067836 */ /* 0x000fe20000000000 */
[----:B------:R-:W-:Y:S02]  /*16670*/  FSEL R103, R103, -INF , !P5 ;  /* 0xff80000067677808 */ /* 0x000fe40006800000 */
[----:B------:R-:W-:Y:S02]  /*16680*/  FSEL R110, R110, -INF , !P2 ;  /* 0xff8000006e6e7808 */ /* 0x000fe40005000000 */
[C---:B------:R-:W-:Y:S01]  /*16690*/  ISETP.GE.AND P5, PT, R6.reuse, R7, PT ;  /* 0x000000070600720c */ /* 0x040fe20003fa6270 */
[----:B--2---:R-:W-:Y:S02]  /*166a0*/  FMUL.FTZ R26, R43, R3 ;  /* 0x000000032b1a7220 */ /* 0x004fe40000410000 */
[----:B-1----:R-:W-:Y:S06]  /*166b0*/  HMMA.16816.F32.BF16 R40, R8, R52, R28 ;  /* 0x000000340828723c */ /* 0x002fec000004181c */
[----:B------:R-:W-:Y:S01]  /*166c0*/  HMMA.16816.F32.BF16 R28, R20, R70, RZ ;  /* 0x00000046141c723c */ /* 0x000fe200000418ff */
[----:B------:R1:W-:Y:S01]  /*166d0*/  MUFU.TANH R121, R26 ;  /* 0x0000001a00797308 */ /* 0x0003e20000002400 */
[----:B------:R-:W-:Y:S01]  /*166e0*/  ISETP.GE.AND P2, PT, R6, R5, PT ;  /* 0x000000050600720c */ /* 0x000fe20003f46270 */
[----:B------:R-:W-:Y:S01]  /*166f0*/  VIADD R6, R4, 0x19 ;  /* 0x0000001904067836 */ /* 0x000fe20000000000 */
[----:B------:R-:W-:Y:S01]  /*16700*/  FSEL R102, R102, -INF , !P4 ;  /* 0xff80000066667808 */ /* 0x000fe20006000000 */
[----:B------:R-:W-:Y:S01]  /*16710*/  LDSM.16.M88.4 R68, [R176+0x8800] ;  /* 0x00880000b044783b */ /* 0x000fe20000000200 */
[----:B------:R-:W-:Y:S01]  /*16720*/  FSEL R115, R115, -INF , !P1 ;  /* 0xff80000073737808 */ /* 0x000fe20004800000 */
[----:B------:R-:W-:Y:S01]  /*16730*/  HMMA.16816.F32.BF16 R56, R16, R72, R36 ;  /* 0x000000481038723c */ /* 0x000fe20000041824 */
[----:B------:R-:W-:-:S02]  /*16740*/  ISETP.GE.AND P4, PT, R6, R7, PT ;  /* 0x000000070600720c */ /* 0x000fc40003f86270 */
[----:B------:R-:W-:Y:S01]  /*16750*/  ISETP.GE.AND P1, PT, R6, R5, PT ;  /* 0x000000050600720c */ /* 0x000fe20003f26270 */
[----:B-1----:R-:W-:-:S04]  /*16760*/  FMUL.FTZ R26, R48, R3 ;  /* 0x00000003301a7220 */ /* 0x002fc80000410000 */
[----:B------:R1:W-:Y:S01]  /*16770*/  MUFU.TANH R109, R26 ;  /* 0x0000001a006d7308 */ /* 0x0003e20000002400 */
[----:B------:R-:W-:Y:S01]  /*16780*/  VIADD R6, R4, 0x20 ;  /* 0x0000002004067836 */ /* 0x000fe20000000000 */
[----:B------:R-:W-:Y:S02]  /*16790*/  FSEL R108, R108, -INF , !P0 ;  /* 0xff8000006c6c7808 */ /* 0x000fe40004000000 */
[----:B------:R-:W-:Y:S02]  /*167a0*/  FSEL R113, R113, -INF , !P6 ;  /* 0xff80000071717808 */ /* 0x000fe40007000000 */
[C---:B------:R-:W-:Y:S02]  /*167b0*/  ISETP.GE.AND P0, PT, R6.reuse, R7, PT ;  /* 0x000000070600720c */ /* 0x040fe40003f06270 */
[----:B------:R-:W-:Y:S01]  /*167c0*/  ISETP.GE.AND P6, PT, R6, R5, PT ;  /* 0x000000050600720c */ /* 0x000fe20003fc6270 */
[----:B-1----:R-:W-:-:S04]  /*167d0*/  FMUL.FTZ R26, R49, R3 ;  /* 0x00000003311a7220 */ /* 0x002fc80000410000 */
[----:B------:R1:W-:Y:S01]  /*167e0*/  MUFU.TANH R107, R26 ;  /* 0x0000001a006b7308 */ /* 0x0003e20000002400 */
[----:B------:R-:W-:Y:S01]  /*167f0*/  VIADD R6, R4, 0x21 ;  /* 0x0000002104067836 */ /* 0x000fe20000000000 */
[----:B------:R-:W-:Y:S02]  /*16800*/  FSEL R106, R106, -INF , !P3 ;  /* 0xff8000006a6a7808 */ /* 0x000fe40005800000 */
[----:B------:R-:W-:Y:S02]  /*16810*/  FSEL R116, R116, -INF , !P5 ;  /* 0xff80000074747808 */ /* 0x000fe40006800000 */
[----:B------:R-:W-:Y:S01]  /*16820*/  ISETP.GE.AND P3, PT, R6, R7, PT ;  /* 0x000000070600720c */ /* 0x000fe20003f66270 */
[----:B-1----:R-:W-:-:S04]  /*16830*/  FMUL.FTZ R26, R50, R3 ;  /* 0x00000003321a7220 */ /* 0x002fc80000410000 */
[----:B------:R1:W-:Y:S01]  /*16840*/  MUFU.TANH R99, R26 ;  /* 0x0000001a00637308 */ /* 0x0003e20000002400 */
[----:B------:R-:W-:Y:S01]  /*16850*/  ISETP.GE.AND P5, PT, R6, R5, PT ;  /* 0x000000050600720c */ /* 0x000fe20003fa6270 */
[----:B------:R-:W-:Y:S01]  /*16860*/  VIADD R6, R4, 0x28 ;  /* 0x0000002804067836 */ /* 0x000fe20000000000 */
[----:B------:R-:W-:Y:S02]  /*16870*/  FSEL R105, R105, -INF , !P2 ;  /* 0xff80000069697808 */ /* 0x000fe40005000000 */
[----:B------:R-:W-:Y:S01]  /*16880*/  FSEL R118, R118, -INF , !P4 ;  /* 0xff80000076767808 */ /* 0x000fe20006000000 */
[----:B-1----:R-:W-:Y:S02]  /*16890*/  FMUL.FTZ R26, R51, R3 ;  /* 0x00000003331a7220 */ /* 0x002fe40000410000 */
[----:B------:R-:W-:Y:S01]  /*168a0*/  HMMA.16816.F32.BF16 R48, R8, R54, R32 ;  /* 0x000000360830723c */ /* 0x000fe20000041820 */
[----:B------:R-:W1:Y:S05]  /*168b0*/  LDSM.16.M88.4 R52, [R182+0x5800] ;  /* 0x00580000b634783b */ /* 0x000e6a0000000200 */
[----:B------:R-:W-:Y:S01]  /*168c0*/  HMMA.16816.F32.BF16 R32, R16, R74, R28 ;  /* 0x0000004a1020723c */ /* 0x000fe2000004181c */
[----:B------:R-:W-:-:S02]  /*168d0*/  ISETP.GE.AND P2, PT, R6, R7, PT ;  /* 0x000000070600720c */ /* 0x000fc40003f46270 */
[----:B------:R-:W-:Y:S01]  /*168e0*/  ISETP.GE.AND P4, PT, R6, R5, PT ;  /* 0x000000050600720c */ /* 0x000fe20003f86270 */
[----:B------:R-:W-:Y:S01]  /*168f0*/  VIADD R6, R4, 0x29 ;  /* 0x0000002904067836 */ /* 0x000fe20000000000 */
[----:B------:R-:W-:Y:S01]  /*16900*/  FSEL R114, R114, -INF , !P1 ;  /* 0xff80000072727808 */ /* 0x000fe20004800000 */
[----:B------:R-:W-:Y:S01]  /*16910*/  HMMA.16816.F32.BF16 R36, R20, R64, RZ ;  /* 0x000000401424723c */ /* 0x000fe200000418ff */
[----:B------:R-:W-:Y:S02]  /*16920*/  FSEL R129, R129, -INF , !P0 ;  /* 0xff80000081817808 */ /* 0x000fe40004000000 */
[C---:B------:R-:W-:Y:S02]  /*16930*/  ISETP.GE.AND P1, PT, R6.reuse, R7, PT ;  /* 0x000000070600720c */ /* 0x040fe40003f26270 */
[----:B------:R-:W-:Y:S01]  /*16940*/  ISETP.GE.AND P0, PT, R6, R5, PT ;  /* 0x000000050600720c */ /* 0x000fe20003f06270 */
[----:B------:R-:W-:Y:S01]  /*16950*/  VIADD R6, R4, 0x30 ;  /* 0x0000003004067836 */ /* 0x000fe20000000000 */
[----:B---3--:R-:W-:Y:S01]  /*16960*/  HMMA.16816.F32.BF16 R28, R12, R44, R56 ;  /* 0x0000002c0c1c723c */ /* 0x008fe20000041838 */
[----:B------:R-:W-:-:S02]  /*16970*/  FSEL R124, R124, -INF , !P6 ;  /* 0xff8000007c7c7808 */ /* 0x000fc40007000000 */
[----:B------:R-:W-:Y:S02]  /*16980*/  FSEL R128, R128, -INF , !P3 ;  /* 0xff80000080807808 */ /* 0x000fe40005800000 */
[----:B------:R-:W-:Y:S01]  /*16990*/  FSEL R123, R123, -INF , !P5 ;  /* 0xff8000007b7b7808 */ /* 0x000fe20006800000 */
[----:B------:R2:W-:Y:S01]  /*169a0*/  MUFU.TANH R98, R26 ;  /* 0x0000001a00627308 */ /* 0x0005e20000002400 */
[C---:B------:R-:W-:Y:S01]  /*169b0*/  ISETP.GE.AND P6, PT, R6.reuse, R7, PT ;  /* 0x000000070600720c */ /* 0x040fe20003fc6270 */
[----:B------:R-:W-:Y:S01]  /*169c0*/  LDSM.16.M88.4 R56, [R182+0x6000] ;  /* 0x00600000b638783b */ /* 0x000fe20000000200 */
[----:B------:R-:W-:Y:S01]  /*169d0*/  ISETP.GE.AND P3, PT, R6, R5, PT ;  /* 0x000000050600720c */ /* 0x000fe20003f66270 */
[----:B------:R-:W-:Y:S01]  /*169e0*/  VIADD R6, R4, 0x31 ;  /* 0x0000003104067836 */ /* 0x000fe20000000000 */
[----:B------:R-:W-:Y:S01]  /*169f0*/  HMMA.16816.F32.BF16 R32, R12, R46, R32 ;  /* 0x0000002e0c20723c */ /* 0x000fe20000041820 */
[----:B------:R-:W-:Y:S01]  /*16a00*/  FSEL R131, R131, -INF , !P2 ;  /* 0xff80000083837808 */ /* 0x000fe20005000000 */
[----:B------:R-:W3:Y:S02]  /*16a10*/  LDSM.16.M88.4 R44, [R177+0x6000] ;  /* 0x00600000b12c783b */ /* 0x000ee40000000200 */
[----:B------:R-:W-:-:S02]  /*16a20*/  ISETP.GE.AND P5, PT, R6, R7, PT ;  /* 0x000000070600720c */ /* 0x000fc40003fa6270 */
        /* <DEDUP_REMOVED lines=9> */
[----:B------:R2:W-:Y:S01]  /*16ac0*/  MUFU.TANH R96, R26 ;  /* 0x0000001a00607308 */ /* 0x0005e20000002400 */
[----:B------:R-:W-:Y:S01]  /*16ad0*/  FSEL R143, R143, -INF , !P6 ;  /* 0xff8000008f8f7808 */ /* 0x000fe20007000000 */
[----:B------:R-:W-:Y:S01]  /*16ae0*/  HMMA.16816.F32.BF16 R60, R16, R76, R36 ;  /* 0x0000004c103c723c */ /* 0x000fe20000041824 */
[----:B------:R-:W-:-:S02]  /*16af0*/  ISETP.GE.AND P0, PT, R6, R7, PT ;  /* 0x000000070600720c */ /* 0x000fc40003f06270 */
[----:B------:R-:W-:Y:S01]  /*16b00*/  ISETP.GE.AND P6, PT, R6, R5, PT ;  /* 0x000000050600720c */ /* 0x000fe20003fc6270 */
[----:B------:R-:W-:Y:S02]  /*16b10*/  VIADD R6, R4, 0x40 ;  /* 0x0000004004067836 */ /* 0x000fe40000000000 */
[----:B-1----:R-:W-:Y:S01]  /*16b20*/  HMMA.16816.F32.BF16 R36, R8, R52, R28 ;  /* 0x000000340824723c */ /* 0x002fe2000004181c */
[----:B------:R-:W-:Y:S02]  /*16b30*/  FSEL R138, R138, -INF , !P3 ;  /* 0xff8000008a8a7808 */ /* 0x000fe40005800000 */
[----:B------:R-:W-:-:S03]  /*16b40*/  FSEL R142, R142, -INF , !P5 ;  /* 0xff8000008e8e7808 */ /* 0x000fc60006800000 */
[----:B------:R-:W-:Y:S01]  /*16b50*/  HMMA.16816.F32.BF16 R28, R20, R66, RZ ;  /* 0x00000042141c723c */ /* 0x000fe200000418ff */
[----:B------:R-:W1:Y:S01]  /*16b60*/  LDSM.16.M88.4 R64, [R112+0x8800] ;  /* 0x008800007040783b */ /* 0x000e620000000200 */
[----:B--2---:R-:W-:Y:S01]  /*16b70*/  FMUL.FTZ R26, R41, R3 ;  /* 0x00000003291a7220 */ /* 0x004fe20000410000 */
[----:B------:R-:W-:-:S03]  /*16b80*/  ISETP.GE.AND P3, PT, R6, R7, PT ;  /* 0x000000070600720c */ /* 0x000fc60003f66270 */
[----:B------:R2:W-:Y:S01]  /*16b90*/  MUFU.TANH R97, R26 ;  /* 0x0000001a00617308 */ /* 0x0005e20000002400 */
[----:B------:R-:W-:Y:S01]  /*16ba0*/  ISETP.GE.AND P5, PT, R6, R5, PT ;  /* 0x000000050600720c */ /* 0x000fe20003fa6270 */
[----:B------:R-:W-:Y:S01]  /*16bb0*/  VIADD R6, R4, 0x41 ;  /* 0x0000004104067836 */ /* 0x000fe20000000000 */
[----:B------:R-:W-:Y:S02]  /*16bc0*/  FSEL R135, R135, -INF , !P2 ;  /* 0xff80000087877808 */ /* 0x000fe40005000000 */
[----:B------:R-:W-:Y:S02]  /*16bd0*/  FSEL R144, R144, -INF , !P4 ;  /* 0xff80000090907808 */ /* 0x000fe40006000000 */
[C---:B------:R-:W-:Y:S02]  /*16be0*/  ISETP.GE.AND P2, PT, R6.reuse, R7, PT ;  /* 0x000000070600720c */ /* 0x040fe40003f46270 */
[----:B------:R-:W-:Y:S01]  /*16bf0*/  ISETP.GE.AND P4, PT, R6, R5, PT ;  /* 0x000000050600720c */ /* 0x000fe20003f86270 */
[----:B--2---:R-:W-:-:S04]  /*16c00*/  FMUL.FTZ R26, R42, R3 ;  /* 0x000000032a1a7220 */ /* 0x004fc80000410000 */
[----:B------:R2:W-:Y:S01]  /*16c10*/  MUFU.TANH R95, R26 ;  /* 0x0000001a005f7308 */ /* 0x0005e20000002400 */
        /* <DEDUP_REMOVED lines=8> */
[----:B------:R-:W-:Y:S01]  /*16ca0*/  HMMA.16816.F32.BF16 R40, R20, R68, RZ ;  /* 0x000000441428723c */ /* 0x000fe200000418ff */
[----:B------:R-:W-:Y:S02]  /*16cb0*/  FSEL R137, R137, -INF , !P6 ;  /* 0xff80000089897808 */ /* 0x000fe40007000000 */
[----:B------:R-:W-:Y:S02]  /*16cc0*/  FSEL R153, R153, -INF , !P3 ;  /* 0xff80000099997808 */ /* 0x000fe40005800000 */
[----:B------:R-:W-:Y:S01]  /*16cd0*/  ISETP.GE.AND P6, PT, R6, R7, PT ;  /* 0x000000070600720c */ /* 0x000fe20003fc6270 */
[----:B------:R4:W1:Y:S01]  /*16ce0*/  MUFU.TANH R160, R27 ;  /* 0x0000001b00a07308 */ /* 0x0008620000002400 */
[----:B--2---:R-:W-:-:S07]  /*16cf0*/  FMUL.FTZ R26, R48, R3 ;  /* 0x00000003301a7220 */ /* 0x004fce0000410000 */
[----:B------:R2:W1:Y:S01]  /*16d00*/  MUFU.TANH R93, R26 ;  /* 0x0000001a005d7308 */ /* 0x0004620000002400 */
[----:B------:R-:W-:Y:S01]  /*16d10*/  ISETP.GE.AND P3, PT, R6, R5, PT ;  /* 0x000000050600720c */ /* 0x000fe20003f66270 */
[----:B------:R-:W-:Y:S02]  /*16d20*/  VIADD R6, R4, 0x50 ;  /* 0x0000005004067836 */ /* 0x000fe40000000000 */
[-C--:B----4-:R-:W-:Y:S01]  /*16d30*/  FMUL.FTZ R27, R51, R3.reuse ;  /* 0x00000003331b7220 */ /* 0x090fe20000410000 */
[----:B------:R-:W-:Y:S02]  /*16d40*/  FSEL R147, R147, -INF , !P5 ;  /* 0xff80000093937808 */ /* 0x000fe40006800000 */
[----:B------:R-:W-:Y:S01]  /*16d50*/  FSEL R151, R151, -INF , !P2 ;  /* 0xff80000097977808 */ /* 0x000fe20005000000 */
[----:B--2---:R-:W-:-:S04]  /*16d60*/  FMUL.FTZ R26, R49, R3 ;  /* 0x00000003311a7220 */ /* 0x004fc80000410000 */
[----:B------:R2:W-:Y:S01]  /*16d70*/  MUFU.TANH R91, R26 ;  /* 0x0000001a005b7308 */ /* 0x0005e20000002400 */
[C---:B------:R-:W-:Y:S02]  /*16d80*/  ISETP.GE.AND P5, PT, R6.reuse, R7, PT ;  /* 0x000000070600720c */ /* 0x040fe40003fa6270 */
[----:B------:R-:W-:Y:S01]  /*16d90*/  ISETP.GE.AND P2, PT, R6, R5, PT ;  /* 0x000000050600720c */ /* 0x000fe20003f46270 */
[----:B------:R-:W-:Y:S01]  /*16da0*/  VIADD R6, R4, 0x51 ;  /* 0x0000005104067836 */ /* 0x000fe20000000000 */
[----:B------:R-:W-:Y:S01]  /*16db0*/  FSEL R145, R145, -INF , !P4 ;  /* 0xff80000091917808 */ /* 0x000fe20006000000 */
[----:B--2---:R-:W-:Y:S02]  /*16dc0*/  FMUL.FTZ R26, R50, R3 ;  /* 0x00000003321a7220 */ /* 0x004fe40000410000 */
[----:B------:R-:W-:Y:S01]  /*16dd0*/  HMMA.16816.F32.BF16 R48, R8, R54, R32 ;  /* 0x000000360830723c */ /* 0x000fe20000041820 */
[----:B------:R-:W-:Y:S01]  /*16de0*/  FSEL R154, R154, -INF , !P1 ;  /* 0xff8000009a9a7808 */ /* 0x000fe20004800000 */
[----:B------:R2:W4:Y:S01]  /*16df0*/  MUFU.TANH R90, R26 ;  /* 0x0000001a005a7308 */ /* 0x0005220000002400 */
[C---:B------:R-:W-:Y:S01]  /*16e00*/  ISETP.GE.AND P4, PT, R6.reuse, R7, PT ;  /* 0x000000070600720c */ /* 0x040fe20003f86270 */
[----:B------:R-:W-:Y:S02]  /*16e10*/  LDSM.16.M88.4 R52, [R176+0x9000] ;  /* 0x00900000b034783b */ /* 0x000fe40000000200 */
[----:B------:R-:W-:Y:S06]  /*16e20*/  HMMA.16816.F32.BF16 R32, R16, R78, R28 ;  /* 0x0000004e1020723c */ /* 0x000fec000004181c */
[----:B---3--:R-:W-:Y:S01]  /*16e30*/  HMMA.16816.F32.BF16 R28, R12, R44, R60 ;  /* 0x0000002c0c1c723c */ /* 0x008fe2000004183c */
[----:B------:R-:W3:Y:S01]  /*16e40*/  LDSM.16.M88.4 R60, [R177+0x6800] ;  /* 0x00680000b13c783b */ /* 0x000ee20000000200 */
[----:B------:R-:W-:Y:S01]  /*16e50*/  ISETP.GE.AND P1, PT, R6, R5, PT ;  /* 0x000000050600720c */ /* 0x000fe20003f26270 */
[----:B------:R-:W-:-:S02]  /*16e60*/  VIADD R6, R4, 0x58 ;  /* 0x0000005804067836 */ /* 0x000fc40000000000 */
[----:B--2---:R-:W-:Y:S01]  /*16e70*/  FMUL.FTZ R26, R36, R3 ;  /* 0x00000003241a7220 */ /* 0x004fe20000410000 */
[----:B------:R-:W-:-:S03]  /*16e80*/  FSEL R141, R141, -INF , !P0 ;  /* 0xff8000008d8d7808 */ /* 0x000fc60004000000 */
[----:B------:R2:W-:Y:S01]  /*16e90*/  MUFU.TANH R87, R26 ;  /* 0x0000001a00577308 */ /* 0x0005e20000002400 */
[----:B------:R-:W-:Y:S02]  /*16ea0*/  FSEL R150, R150, -INF , !P6 ;  /* 0xff80000096967808 */ /* 0x000fe40007000000 */
[C---:B------:R-:W-:Y:S02]  /*16eb0*/  ISETP.GE.AND P0, PT, R6.reuse, R7, PT ;  /* 0x000000070600720c */ /* 0x040fe40003f06270 */
[----:B------:R-:W-:Y:S01]  /*16ec0*/  ISETP.GE.AND P6, PT, R6, R5, PT ;  /* 0x000000050600720c */ /* 0x000fe20003fc6270 */
[----:B------:R-:W-:Y:S02]  /*16ed0*/  VIADD R6, R4, 0x59 ;  /* 0x0000005904067836 */ /* 0x000fe40000000000 */
[----:B------:R1:W4:Y:S01]  /*16ee0*/  MUFU.TANH R89, R27 ;  /* 0x0000001b00597308 */ /* 0x0003220000002400 */
[----:B------:R-:W-:Y:S01]  /*16ef0*/  FSEL R148, R148, -INF , !P3 ;  /* 0xff80000094947808 */ /* 0x000fe20005800000 */
[----:B--2---:R-:W-:-:S06]  /*16f00*/  FMUL.FTZ R26, R37, R3 ;  /* 0x00000003251a7220 */ /* 0x004fcc0000410000 */
[----:B------:R2:W-:Y:S01]  /*16f10*/  MUFU.TANH R86, R26 ;  /* 0x0000001a00567308 */ /* 0x0005e20000002400 */
[----:B------:R-:W-:Y:S01]  /*16f20*/  FSEL R163, R163, -INF , !P5 ;  /* 0xff800000a3a37808 */ /* 0x000fe20006800000 */
[----:B-1----:R-:W-:Y:S01]  /*16f30*/  FMUL.FTZ R27, R39, R3 ;  /* 0x00000003271b7220 */ /* 0x002fe20000410000 */
[C---:B------:R-:W-:Y:S02]  /*16f40*/  ISETP.GE.AND P3, PT, R6.reuse, R7, PT ;  /* 0x000000070600720c */ /* 0x040fe40003f66270 */
[----:B------:R-:W-:Y:S01]  /*16f50*/  ISETP.GE.AND P5, PT, R6, R5, PT ;  /* 0x000000050600720c */ /* 0x000fe20003fa6270 */
[----:B------:R-:W-:Y:S02]  /*16f60*/  VIADD R6, R4, 0x60 ;  /* 0x0000006004067836 */ /* 0x000fe40000000000 */
[----:B--2---:R-:W-:Y:S02]  /*16f70*/  FMUL.FTZ R26, R38, R3 ;  /* 0x00000003261a7220 */ /* 0x004fe40000410000 */
[----:B------:R-:W-:Y:S02]  /*16f80*/  HMMA.16816.F32.BF16 R36, R16, R64, R40 ;  /* 0x000000401024723c */ /* 0x000fe40000041828 */
[----:B------:R1:W2:Y:S01]  /*16f90*/  MUFU.TANH R85, R26 ;  /* 0x0000001a00557308 */ /* 0x0002a20000002400 */
[----:B------:R-:W-:-:S03]  /*16fa0*/  FSEL R158, R158, -INF , !P2 ;  /* 0xff8000009e9e7808 */ /* 0x000fc60005000000 */
[----:B------:R-:W-:Y:S01]  /*16fb0*/  HMMA.16816.F32.BF16 R40, R12, R46, R32 ;  /* 0x0000002e0c28723c */ /* 0x000fe20000041820 */
[----:B------:R-:W-:Y:S02]  /*16fc0*/  FSEL R162, R162, -INF , !P4 ;  /* 0xff800000a2a27808 */ /* 0x000fe40006000000 */
[----:B------:R-:W-:-:S03]  /*16fd0*/  ISETP.GE.AND P2, PT, R6, R7, PT ;  /* 0x000000070600720c */ /* 0x000fc60003f46270 */
[----:B------:R-:W-:Y:S01]  /*16fe0*/  HMMA.16816.F32.BF16 R32, R8, R56, R28 ;  /* 0x000000380820723c */ /* 0x000fe2000004181c */
[----:B------:R-:W-:Y:S01]  /*16ff0*/  ISETP.GE.AND P4, PT, R6, R5, PT ;  /* 0x000000050600720c */ /* 0x000fe20003f86270 */
[----:B------:R-:W-:-:S04]  /*17000*/  VIADD R6, R4, 0x61 ;  /* 0x0000006104067836 */ /* 0x000fc80000000000 */
[----:B------:R-:W-:Y:S01]  /*17010*/  HMMA.16816.F32.BF16 R28, R20, R70, RZ ;  /* 0x00000046141c723c */ /* 0x000fe200000418ff */
[----:B-1----:R-:W-:Y:S01]  /*17020*/  FMUL.FTZ R26, R48, R3 ;  /* 0x00000003301a7220 */ /* 0x002fe20000410000 */
[----:B------:R-:W1:Y:S03]  /*17030*/  LDSM.16.M88.4 R68, [R182+0x6800] ;  /* 0x00680000b644783b */ /* 0x000e660000000200 */
[----:B------:R4:W-:Y:S01]  /*17040*/  MUFU.TANH R83, R26 ;  /* 0x0000001a00537308 */ /* 0x0009e20000002400 */
[----:B------:R-:W-:Y:S02]  /*17050*/  FSEL R155, R155, -INF , !P1 ;  /* 0xff8000009b9b7808 */ /* 0x000fe40004800000 */
[----:B------:R-:W-:Y:S02]  /*17060*/  FSEL R165, R165, -INF , !P0 ;  /* 0xff800000a5a57808 */ /* 0x000fe40004000000 */
[----:B------:R-:W-:-:S02]  /*17070*/  ISETP.GE.AND P1, PT, R6, R7, PT ;  /* 0x000000070600720c */ /* 0x000fc40003f26270 */
[----:B------:R-:W-:Y:S01]  /*17080*/  ISETP.GE.AND P0, PT, R6, R5, PT ;  /* 0x000000050600720c */ /* 0x000fe20003f06270 */
[----:B------:R-:W-:Y:S01]  /*17090*/  VIADD R6, R4, 0x68 ;  /* 0x0000006804067836 */ /* 0x000fe20000000000 */
[----:B------:R-:W-:Y:S01]  /*170a0*/  FSEL R152, R152, -INF , !P6 ;  /* 0xff80000098987808 */ /* 0x000fe20007000000 */
[----:B----4-:R-:W-:-:S04]  /*170b0*/  FMUL.FTZ R26, R49, R3 ;  /* 0x00000003311a7220 */ /* 0x010fc80000410000 */
[----:B------:R4:W-:Y:S01]  /*170c0*/  MUFU.TANH R82, R26 ;  /* 0x0000001a00527308 */ /* 0x0009e20000002400 */
[----:B------:R-:W-:Y:S02]  /*170d0*/  FSEL R159, R159, -INF , !P3 ;  /* 0xff8000009f9f7808 */ /* 0x000fe40005800000 */
[C---:B------:R-:W-:Y:S02]  /*170e0*/  ISETP.GE.AND P6, PT, R6.reuse, R7, PT ;  /* 0x000000070600720c */ /* 0x040fe40003fc6270 */
[----:B------:R-:W-:Y:S01]  /*170f0*/  ISETP.GE.AND P3, PT, R6, R5, PT ;  /* 0x000000050600720c */ /* 0x000fe20003f66270 */
[----:B------:R-:W-:Y:S01]  /*17100*/  VIADD R6, R4, 0x69 ;  /* 0x0000006904067836 */ /* 0x000fe20000000000 */
[----:B---3--:R-:W-:Y:S01]  /*17110*/  HMMA.16816.F32.BF16 R36, R12, R60, R36 ;  /* 0x0000003c0c24723c */ /* 0x008fe20000041824 */
[----:B------:R-:W-:Y:S01]  /*17120*/  FSEL R157, R157, -INF , !P5 ;  /* 0xff8000009d9d7808 */ /* 0x000fe20006800000 */
[----:B----4-:R-:W-:-:S04]  /*17130*/  FMUL.FTZ R26, R50, R3 ;  /* 0x00000003321a7220 */ /* 0x010fc80000410000 */
[----:B------:R3:W-:Y:S01]  /*17140*/  MUFU.TANH R81, R26 ;  /* 0x0000001a00517308 */ /* 0x0007e20000002400 */
[----:B------:R-:W-:Y:S02]  /*17150*/  FSEL R170, R170, -INF , !P2 ;  /* 0xff800000aaaa7808 */ /* 0x000fe40005000000 */
[C---:B------:R-:W-:Y:S02]  /*17160*/  ISETP.GE.AND P5, PT, R6.reuse, R7, PT ;  /* 0x000000070600720c */ /* 0x040fe40003fa6270 */
[----:B------:R-:W-:Y:S01]  /*17170*/  ISETP.GE.AND P2, PT, R6, R5, PT ;  /* 0x000000050600720c */ /* 0x000fe20003f46270 */
[----:B------:R-:W-:Y:S01]  /*17180*/  VIADD R6, R4, 0x70 ;  /* 0x0000007004067836 */ /* 0x000fe20000000000 */
[----:B------:R-:W-:Y:S01]  /*17190*/  FSEL R166, R166, -INF , !P4 ;  /* 0xff800000a6a67808 */ /* 0x000fe20006000000 */
[----:B---3--:R-:W-:Y:S02]  /*171a0*/  FMUL.FTZ R26, R51, R3 ;  /* 0x00000003331a7220 */ /* 0x008fe40000410000 */
[----:B------:R-:W3:Y:S01]  /*171b0*/  LDSM.16.M88.4 R48, [R112+0x9000] ;  /* 0x009000007030783b */ /* 0x000ee20000000200 */
[----:B------:R-:W-:Y:S01]  /*171c0*/  FSEL R169, R169, -INF , !P1 ;  /* 0xff800000a9a97808 */ /* 0x000fe20004800000 */
[----:B------:R-:W-:Y:S01]  /*171d0*/  HMMA.16816.F32.BF16 R44, R8, R58, R40 ;  /* 0x0000003a082c723c */ /* 0x000fe20000041828 */
[----:B------:R-:W-:-:S02]  /*171e0*/  ISETP.GE.AND P4, PT, R6, R7, PT ;  /* 0x000000070600720c */ /* 0x000fc40003f86270 */
[----:B------:R-:W-:Y:S01]  /*171f0*/  ISETP.GE.AND P1, PT, R6, R5, PT ;  /* 0x000000050600720c */ /* 0x000fe20003f26270 */
[----:B------:R-:W-:Y:S01]  /*17200*/  VIADD R6, R4, 0x71 ;  /* 0x0000007104067836 */ /* 0x000fe20000000000 */
[----:B------:R4:W-:Y:S01]  /*17210*/  MUFU.TANH R80, R26 ;  /* 0x0000001a00507308 */ /* 0x0009e20000002400 */
[----:B------:R-:W-:Y:S01]  /*17220*/  HMMA.16816.F32.BF16 R40, R16, R66, R28 ;  /* 0x000000421028723c */ /* 0x000fe2000004181c */
[----:B------:R-:W-:Y:S01]  /*17230*/  FSEL R164, R164, -INF , !P0 ;  /* 0xff800000a4a47808 */ /* 0x000fe20004000000 */
[----:B------:R-:W2:Y:S01]  /*17240*/  LDSM.16.M88.4 R64, [R177+0x7000] ;  /* 0x00700000b140783b */ /* 0x000ea20000000200 */
[----:B------:R-:W-:Y:S02]  /*17250*/  FSEL R172, R172, -INF , !P6 ;  /* 0xff800000acac7808 */ /* 0x000fe40007000000 */
[C---:B------:R-:W-:Y:S01]  /*17260*/  ISETP.GE.AND P0, PT, R6.reuse, R7, PT ;  /* 0x000000070600720c */ /* 0x040fe20003f06270 */
[----:B------:R-:W-:Y:S01]  /*17270*/  HMMA.16816.F32.BF16 R28, R20, R52, RZ ;  /* 0x00000034141c723c */ /* 0x000fe200000418ff */
[----:B------:R-:W-:Y:S01]  /*17280*/  ISETP.GE.AND P6, PT, R6, R5, PT ;  /* 0x000000050600720c */ /* 0x000fe20003fc6270 */
[----:B------:R-:W-:Y:S01]  /*17290*/  VIADD R6, R4, 0x78 ;  /* 0x0000007804067836 */ /* 0x000fe20000000000 */
[----:B------:R-:W-:Y:S01]  /*172a0*/  FSEL R161, R161, -INF , !P3 ;  /* 0xff800000a1a17808 */ /* 0x000fe20005800000 */
[----:B----4-:R-:W-:Y:S01]  /*172b0*/  FMUL.FTZ R26, R32, R3 ;  /* 0x00000003201a7220 */ /* 0x010fe20000410000 */
[----:B------:R-:W-:-:S03]  /*172c0*/  FSEL R168, R168, -INF , !P5 ;  /* 0xff800000a8a87808 */ /* 0x000fc60006800000 */
[----:B------:R4:W-:Y:S01]  /*172d0*/  MUFU.TANH R79, R26 ;  /* 0x0000001a004f7308 */ /* 0x0009e20000002400 */
[C---:B------:R-:W-:Y:S02]  /*172e0*/  ISETP.GE.AND P3, PT, R6.reuse, R7, PT ;  /* 0x000000070600720c */ /* 0x040fe40003f66270 */
[----:B------:R-:W-:Y:S01]  /*172f0*/  ISETP.GE.AND P5, PT, R6, R5, PT ;  /* 0x000000050600720c */ /* 0x000fe20003fa6270 */
[----:B------:R-:W-:Y:S01]  /*17300*/  VIADD R6, R4, 0x79 ;  /* 0x0000007904067836 */ /* 0x000fe20000000000 */
[----:B-1----:R-:W-:Y:S01]  /*17310*/  HMMA.16816.F32.BF16 R56, R8, R68, R36 ;  /* 0x000000440838723c */ /* 0x002fe20000041824 */
[----:B------:R-:W-:Y:S02]  /*17320*/  FSEL R167, R167, -INF , !P2 ;  /* 0xff800000a7a77808 */ /* 0x000fe40005000000 */
[----:B------:R-:W-:-:S03]  /*17330*/  FSEL R195, R195, -INF , !P4 ;  /* 0xff800000c3c37808 */ /* 0x000fc60006000000 */
[----:B------:R-:W-:Y:S01]  /*17340*/  HMMA.16816.F32.BF16 R36, R20, R54, RZ ;  /* 0x000000361424723c */ /* 0x000fe200000418ff */
[----:B------:R-:W1:Y:S01]  /*17350*/  LDSM.16.M88.4 R52, [R176+0x9800] ;  /* 0x00980000b034783b */ /* 0x000e620000000200 */
[----:B----4-:R-:W-:-:S04]  /*17360*/  FMUL.FTZ R26, R33, R3 ;  /* 0x00000003211a7220 */ /* 0x010fc80000410000 */
[----:B------:R4:W-:Y:S01]  /*17370*/  MUFU.TANH R78, R26 ;  /* 0x0000001a004e7308 */ /* 0x0009e20000002400 */
[C---:B------:R-:W-:Y:S02]  /*17380*/  ISETP.GE.AND P2, PT, R6.reuse, R7, PT ;  /* 0x000000070600720c */ /* 0x040fe40003f46270 */
[----:B------:R-:W-:Y:S01]  /*17390*/  ISETP.GE.AND P4, PT, R6, R5, PT ;  /* 0x000000050600720c */ /* 0x000fe20003f86270 */
[----:B------:R-:W-:Y:S01]  /*173a0*/  VIADD R6, R4, 0x80 ;  /* 0x0000008004067836 */ /* 0x000fe20000000000 */
[----:B------:R-:W-:Y:S02]  /*173b0*/  FSEL R174, R174, -INF , !P1 ;  /* 0xff800000aeae7808 */ /* 0x000fe40004800000 */
[----:B------:R-:W-:Y:S01]  /*173c0*/  FSEL R192, R192, -INF , !P0 ;  /* 0xff800000c0c07808 */ /* 0x000fe20004000000 */
[----:B----4-:R-:W-:-:S04]  /*173d0*/  FMUL.FTZ R26, R34, R3 ;  /* 0x00000003221a7220 */ /* 0x010fc80000410000 */
[----:B------:R4:W-:Y:S01]  /*173e0*/  MUFU.TANH R77, R26 ;  /* 0x0000001a004d7308 */ /* 0x0009e20000002400 */
[C---:B------:R-:W-:Y:S02]  /*173f0*/  ISETP.GE.AND P1, PT, R6.reuse, R7, PT ;  /* 0x000000070600720c */ /* 0x040fe40003f26270 */
[----:B------:R-:W-:Y:S01]  /*17400*/  ISETP.GE.AND P0, PT, R6, R5, PT ;  /* 0x000000050600720c */ /* 0x000fe20003f06270 */
[----:B------:R-:W-:Y:S01]  /*17410*/  VIADD R6, R4, 0x81 ;  /* 0x0000008104067836 */ /* 0x000fe20000000000 */
[----:B------:R-:W-:Y:S01]  /*17420*/  FSEL R173, R173, -INF , !P6 ;  /* 0xff800000adad7808 */ /* 0x000fe20007000000 */
[----:B---3--:R-:W-:Y:S01]  /*17430*/  HMMA.16816.F32.BF16 R28, R16, R48, R28 ;  /* 0x00000030101c723c */ /* 0x008fe2000004181c */
[----:B------:R-:W-:Y:S01]  /*17440*/  FSEL R194, R194, -INF , !P3 ;  /* 0xff800000c2c27808 */ /* 0x000fe20005800000 */
[----:B----4-:R-:W-:-:S04]  /*17450*/  FMUL.FTZ R26, R35, R3 ;  /* 0x00000003231a7220 */ /* 0x010fc80000410000 */
[----:B------:R3:W-:Y:S01]  /*17460*/  MUFU.TANH R76, R26 ;  /* 0x0000001a004c7308 */ /* 0x0007e20000002400 */
[----:B------:R-:W-:Y:S01]  /*17470*/  HMMA.16816.F32.BF16 R32, R12, R62, R40 ;  /* 0x0000003e0c20723c */ /* 0x000fe20000041828 */
[C---:B------:R-:W-:Y:S01]  /*17480*/  ISETP.GE.AND P6, PT, R6.reuse, R7, PT ;  /* 0x000000070600720c */ /* 0x040fe20003fc6270 */
[----:B------:R-:W4:Y:S01]  /*17490*/  LDSM.16.M88.4 R60, [R182+0x7000] ;  /* 0x00700000b63c783b */ /* 0x000f220000000200 */
[----:B------:R-:W-:Y:S01]  /*174a0*/  ISETP.GE.AND P3, PT, R6, R5, PT ;  /* 0x000000050600720c */ /* 0x000fe20003f66270 */
[----:B------:R-:W-:Y:S01]  /*174b0*/  VIADD R6, R4, 0x88 ;  /* 0x0000008804067836 */ /* 0x000fe20000000000 */
[----:B------:R-:W-:Y:S01]  /*174c0*/  FSEL R171, R171, -INF , !P5 ;  /* 0xff800000abab7808 */ /* 0x000fe20006800000 */
[----:B---3--:R-:W-:-:S04]  /*174d0*/  FMUL.FTZ R26, R44, R3 ;  /* 0x000000032c1a7220 */ /* 0x008fc80000410000 */
[----:B------:R3:W-:Y:S01]  /*174e0*/  MUFU.TANH R75, R26 ;  /* 0x0000001a004b7308 */ /* 0x0007e20000002400 */
[----:B------:R-:W-:Y:S02]  /*174f0*/  FSEL R193, R193, -INF , !P2 ;  /* 0xff800000c1c17808 */ /* 0x000fe40005000000 */
[C---:B------:R-:W-:Y:S02]  /*17500*/  ISETP.GE.AND P5, PT, R6.reuse, R7, PT ;  /* 0x000000070600720c */ /* 0x040fe40003fa6270 */
[----:B------:R-:W-:Y:S01]  /*17510*/  ISETP.GE.AND P2, PT, R6, R5, PT ;  /* 0x000000050600720c */ /* 0x000fe20003f46270 */
[----:B------:R-:W-:Y:S02]  /*17520*/  VIADD R6, R4, 0x89 ;  /* 0x0000008904067836 */ /* 0x000fe40000000000 */
[----:B---3--:R-:W-:-:S04]  /*17530*/  FMUL.FTZ R26, R45, R3 ;  /* 0x000000032d1a7220 */ /* 0x008fc80000410000 */
[----:B------:R3:W-:Y:S01]  /*17540*/  MUFU.TANH R74, R26 ;  /* 0x0000001a004a7308 */ /* 0x0007e20000002400 */
[----:B------:R-:W-:Y:S02]  /*17550*/  FSEL R175, R175, -INF , !P4 ;  /* 0xff800000afaf7808 */ /* 0x000fe40006000000 */
        /* <DEDUP_REMOVED lines=11> */
[----:B---3--:R-:W-:-:S02]  /*17610*/  FMUL.FTZ R26, R47, R3 ;  /* 0x000000032f1a7220 */ /* 0x008fc40000410000 */
[----:B------:R-:W3:Y:S01]  /*17620*/  LDSM.16.M88.4 R44, [R112+0x9800] ;  /* 0x00980000702c783b */ /* 0x000ee20000000200 */
[----:B------:R-:W-:Y:S01]  /*17630*/  HMMA.16816.F32.BF16 R32, R8, R70, R32 ;  /* 0x000000460820723c */ /* 0x000fe20000041820 */
[----:B------:R-:W-:Y:S01]  /*17640*/  FSEL R156, R156, -INF , !P3 ;  /* 0xff8000009c9c7808 */ /* 0x000fe20005800000 */
[----:B------:R1:W-:Y:S01]  /*17650*/  MUFU.TANH R72, R26 ;  /* 0x0000001a00487308 */ /* 0x0003e20000002400 */
[----:B------:R-:W-:Y:S02]  /*17660*/  FSEL R149, R149, -INF , !P5 ;  /* 0xff80000095957808 */ /* 0x000fe40006800000 */
[C---:B------:R-:W-:Y:S01]  /*17670*/  ISETP.GE.AND P3, PT, R6.reuse, R7, PT ;  /* 0x000000070600720c */ /* 0x040fe20003f66270 */
[----:B--2---:R-:W-:Y:S01]  /*17680*/  HMMA.16816.F32.BF16 R28, R12, R64, R28 ;  /* 0x000000400c1c723c */ /* 0x004fe2000004181c */
[----:B------:R-:W-:Y:S01]  /*17690*/  ISETP.GE.AND P5, PT, R6, R5, PT ;  /* 0x000000050600720c */ /* 0x000fe20003fa6270 */
[----:B------:R-:W-:Y:S01]  /*176a0*/  VIADD R6, R4, 0x98 ;  /* 0x0000009804067836 */ /* 0x000fe20000000000 */
[----:B------:R-:W-:-:S03]  /*176b0*/  FSEL R136, R136, -INF , !P2 ;  /* 0xff80000088887808 */ /* 0x000fc60005000000 */
[----:B------:R-:W-:Y:S01]  /*176c0*/  HMMA.16816.F32.BF16 R48, R16, R50, R36 ;  /* 0x000000321030723c */ /* 0x000fe20000041824 */
[----:B------:R-:W-:Y:S01]  /*176d0*/  FSEL R146, R146, -INF , !P4 ;  /* 0xff80000092927808 */ /* 0x000fe20006000000 */
[----:B-1----:R-:W-:-:S04]  /*176e0*/  FMUL.FTZ R26, R56, R3 ;  /* 0x00000003381a7220 */ /* 0x002fc80000410000 */
[C---:B------:R-:W-:Y:S01]  /*176f0*/  HMMA.16816.F32.BF16 R36, R20.reuse, R52, RZ ;  /* 0x000000341424723c */ /* 0x040fe200000418ff */
[C---:B------:R-:W-:Y:S01]  /*17700*/  ISETP.GE.AND P2, PT, R6.reuse, R7, PT ;  /* 0x000000070600720c */ /* 0x040fe20003f46270 */
[----:B------:R1:W-:Y:S01]  /*17710*/  MUFU.TANH R69, R26 ;  /* 0x0000001a00457308 */ /* 0x0003e20000002400 */
[----:B------:R-:W-:Y:S01]  /*17720*/  ISETP.GE.AND P4, PT, R6, R5, PT ;  /* 0x000000050600720c */ /* 0x000fe20003f86270 */
[----:B------:R-:W-:Y:S02]  /*17730*/  VIADD R6, R4, 0x99 ;  /* 0x0000009904067836 */ /* 0x000fe40000000000 */
[----:B------:R-:W-:Y:S01]  /*17740*/  HMMA.16816.F32.BF16 R40, R20, R54, RZ ;  /* 0x000000361428723c */ /* 0x000fe200000418ff */
[----:B------:R-:W-:Y:S02]  /*17750*/  FSEL R139, R139, -INF , !P1 ;  /* 0xff8000008b8b7808 */ /* 0x000fe40004800000 */
[----:B------:R-:W-:Y:S01]  /*17760*/  FSEL R134, R134, -INF , !P0 ;  /* 0xff80000086867808 */ /* 0x000fe20004000000 */
[----:B------:R2:W3:Y:S01]  /*17770*/  MUFU.TANH R84, R27 ;  /* 0x0000001b00547308 */ /* 0x0004e20000002400 */
[C---:B------:R-:W-:Y:S01]  /*17780*/  ISETP.GE.AND P1, PT, R6.reuse, R7, PT ;  /* 0x000000070600720c */ /* 0x040fe20003f26270 */
[----:B-1----:R-:W-:Y:S01]  /*17790*/  FMUL.FTZ R26, R57, R3 ;  /* 0x00000003391a7220 */ /* 0x002fe20000410000 */
[----:B------:R-:W-:-:S05]  /*177a0*/  ISETP.GE.AND P0, PT, R6, R5, PT ;  /* 0x000000050600720c */ /* 0x000fca0003f06270 */
[----:B------:R1:W-:Y:S01]  /*177b0*/  MUFU.TANH R68, R26 ;  /* 0x0000001a00447308 */ /* 0x0003e20000002400 */
[----:B------:R-:W-:Y:S02]  /*177c0*/  VIADD R6, R4, 0xa0 ;  /* 0x000000a004067836 */ /* 0x000fe40000000000 */
[----:B--2---:R-:W-:Y:S01]  /*177d0*/  FMUL.FTZ R27, R59, R3 ;  /* 0x000000033b1b7220 */ /* 0x004fe20000410000 */
[----:B------:R-:W-:Y:S02]  /*177e0*/  FSEL R120, R120, -INF , !P6 ;  /* 0xff80000078787808 */ /* 0x000fe40007000000 */
[----:B------:R-:W-:Y:S02]  /*177f0*/  FSEL R125, R125, -INF , !P3 ;  /* 0xff8000007d7d7808 */ /* 0x000fe40005800000 */
[----:B------:R-:W-:Y:S01]  /*17800*/  ISETP.GE.AND P6, PT, R6, R7, PT ;  /* 0x000000070600720c */ /* 0x000fe20003fc6270 */
[----:B-1----:R-:W-:Y:S02]  /*17810*/  FMUL.FTZ R26, R58, R3 ;  /* 0x000000033a1a7220 */ /* 0x002fe40000410000 */
[----:B------:R-:W1:Y:S01]  /*17820*/  LDSM.16.M88.4 R56, [R177+0x7800] ;  /* 0x00780000b138783b */ /* 0x000e620000000200 */
[----:B------:R-:W-:Y:S01]  /*17830*/  ISETP.GE.AND P3, PT, R6, R5, PT ;  /* 0x000000050600720c */ /* 0x000fe20003f66270 */
[----:B------:R-:W-:-:S02]  /*17840*/  VIADD R6, R4, 0xa1 ;  /* 0x000000a104067836 */ /* 0x000fc40000000000 */
[----:B------:R-:W-:Y:S01]  /*17850*/  FMUL.FTZ R20, R32, R3 ;  /* 0x0000000320147220 */ /* 0x000fe20000410000 */
[----:B------:R2:W-:Y:S01]  /*17860*/  MUFU.TANH R65, R26 ;  /* 0x0000001a00417308 */ /* 0x0005e20000002400 */
[----:B------:R-:W-:Y:S01]  /*17870*/  FSEL R121, R121, -INF , !P5 ;  /* 0xff80000079797808 */ /* 0x000fe20006800000 */
[----:B----4-:R-:W-:Y:S01]  /*17880*/  HMMA.16816.F32.BF16 R52, R8, R60, R28 ;  /* 0x0000003c0834723c */ /* 0x010fe2000004181c */
[----:B------:R-:W-:Y:S02]  /*17890*/  FSEL R109, R109, -INF , !P2 ;  /* 0xff8000006d6d7808 */ /* 0x000fe40005000000 */
[C---:B------:R-:W-:Y:S02]  /*178a0*/  ISETP.GE.AND P5, PT, R6.reuse, R7, PT ;  /* 0x000000070600720c */ /* 0x040fe40003fa6270 */
[----:B------:R-:W-:Y:S01]  /*178b0*/  ISETP.GE.AND P2, PT, R6, R5, PT ;  /* 0x000000050600720c */ /* 0x000fe20003f46270 */
[----:B------:R-:W-:Y:S01]  /*178c0*/  VIADD R6, R4, 0xa8 ;  /* 0x000000a804067836 */ /* 0x000fe20000000000 */
[----:B------:R4:W-:Y:S01]  /*178d0*/  MUFU.TANH R60, R20 ;  /* 0x00000014003c7308 */ /* 0x0009e20000002400 */
[----:B---3--:R-:W-:Y:S01]  /*178e0*/  HMMA.16816.F32.BF16 R28, R16, R44, R36 ;  /* 0x0000002c101c723c */ /* 0x008fe20000041824 */
[----:B------:R-:W-:Y:S01]  /*178f0*/  FSEL R99, R99, -INF , !P4 ;  /* 0xff80000063637808 */ /* 0x000fe20006000000 */
[----:B--2---:R-:W-:Y:S01]  /*17900*/  FMUL.FTZ R26, R33, R3 ;  /* 0x00000003211a7220 */ /* 0x004fe20000410000 */
[----:B------:R-:W-:-:S02]  /*17910*/  FSEL R107, R107, -INF , !P1 ;  /* 0xff8000006b6b7808 */ /* 0x000fc40004800000 */
[C---:B------:R-:W-:Y:S02]  /*17920*/  ISETP.GE.AND P4, PT, R6.reuse, R7, PT ;  /* 0x000000070600720c */ /* 0x040fe40003f86270 */
[----:B------:R-:W-:Y:S01]  /*17930*/  ISETP.GE.AND P1, PT, R6, R5, PT ;  /* 0x000000050600720c */ /* 0x000fe20003f26270 */
[----:B----4-:R-:W-:Y:S01]  /*17940*/  HMMA.16816.F32.BF16 R20, R12, R66, R48 ;  /* 0x000000420c14723c */ /* 0x010fe20000041830 */
[----:B------:R2:W-:Y:S01]  /*17950*/  MUFU.TANH R49, R26 ;  /* 0x0000001a00317308 */ /* 0x0005e20000002400 */
[----:B------:R-:W-:Y:S01]  /*17960*/  VIADD R6, R4, 0xa9 ;  /* 0x000000a904067836 */ /* 0x000fe20000000000 */
[----:B------:R-:W-:Y:S02]  /*17970*/  FSEL R98, R98, -INF , !P0 ;  /* 0xff80000062627808 */ /* 0x000fe40004000000 */
[----:B------:R-:W-:Y:S02]  /*17980*/  FSEL R96, R96, -INF , !P6 ;  /* 0xff80000060607808 */ /* 0x000fe40007000000 */
[----:B------:R-:W-:-:S02]  /*17990*/  ISETP.GE.AND P0, PT, R6, R7, PT ;  /* 0x000000070600720c */ /* 0x000fc40003f06270 */
        /* <DEDUP_REMOVED lines=8> */
[----:B--2---:R-:W-:Y:S02]  /*17a20*/  FMUL.FTZ R26, R35, R3 ;  /* 0x00000003231a7220 */ /* 0x004fe40000410000 */
[----:B------:R-:W-:Y:S01]  /*17a30*/  HMMA.16816.F32.BF16 R32, R16, R46, R40 ;  /* 0x0000002e1020723c */ /* 0x000fe20000041828 */
[----:B------:R-:W2:Y:S01]  /*17a40*/  LDSM.16.M88.4 R40, [R182+0x7800] ;  /* 0x00780000b628783b */ /* 0x000ea20000000200 */
[----:B------:R-:W-:Y:S01]  /*17a50*/  VIADD R6, R4, 0xb1 ;  /* 0x000000b104067836 */ /* 0x000fe20000000000 */
[----:B------:R-:W-:-:S02]  /*17a60*/  FSEL R94, R94, -INF , !P2 ;  /* 0xff8000005e5e7808 */ /* 0x000fc40005000000 */
[----:B------:R-:W-:Y:S01]  /*17a70*/  FSEL R93, R93, -INF , !P4 ;  /* 0xff8000005d5d7808 */ /* 0x000fe20006000000 */
[----:B------:R-:W-:Y:S01]  /*17a80*/  HMMA.16816.F32.BF16 R36, R8, R62, R20 ;  /* 0x0000003e0824723c */ /* 0x000fe20000041814 */
[----:B------:R-:W-:Y:S02]  /*17a90*/  ISETP.GE.AND P2, PT, R6, R7, PT ;  /* 0x000000070600720c */ /* 0x000fe40003f46270 */
[----:B------:R-:W-:Y:S02]  /*17aa0*/  FSEL R90, R90, -INF , !P1 ;  /* 0xff8000005a5a7808 */ /* 0x000fe40004800000 */
[----:B------:R-:W-:Y:S01]  /*17ab0*/  FSEL R91, R91, -INF , !P0 ;  /* 0xff8000005b5b7808 */ /* 0x000fe20004000000 */
[----:B------:R-:W-:Y:S01]  /*17ac0*/  FMUL.FTZ R16, R52, R3 ;  /* 0x0000000334107220 */ /* 0x000fe20000410000 */
[----:B------:R-:W-:Y:S01]  /*17ad0*/  ISETP.GE.AND P4, PT, R6, R5, PT ;  /* 0x000000050600720c */ /* 0x000fe20003f86270 */
[----:B------:R-:W-:Y:S01]  /*17ae0*/  VIADD R6, R4, 0xb8 ;  /* 0x000000b804067836 */ /* 0x000fe20000000000 */
[----:B-1----:R-:W-:Y:S01]  /*17af0*/  HMMA.16816.F32.BF16 R20, R12, R56, R28 ;  /* 0x000000380c14723c */ /* 0x002fe2000004181c */
[----:B------:R-:W-:-:S02]  /*17b00*/  FSEL R89, R89, -INF , !P6 ;  /* 0xff80000059597808 */ /* 0x000fc40007000000 */
[----:B------:R-:W-:Y:S01]  /*17b10*/  FSEL R206, R87, -INF , !P3 ;  /* 0xff80000057ce7808 */ /* 0x000fe20005800000 */
[----:B------:R-:W1:Y:S01]  /*17b20*/  MUFU.TANH R64, R27 ;  /* 0x0000001b00407308 */ /* 0x000e620000002400 */
[----:B------:R-:W-:Y:S01]  /*17b30*/  ISETP.GE.AND P1, PT, R6, R7, PT ;  /* 0x000000070600720c */ /* 0x000fe20003f26270 */
[----:B------:R-:W-:Y:S01]  /*17b40*/  FMUL.FTZ R18, R54, R3 ;  /* 0x0000000336127220 */ /* 0x000fe20000410000 */
[----:B------:R-:W-:Y:S01]  /*17b50*/  ISETP.GE.AND P0, PT, R6, R5, PT ;  /* 0x000000050600720c */ /* 0x000fe20003f06270 */
[----:B------:R-:W-:Y:S01]  /*17b60*/  VIADD R6, R4, 0xb9 ;  /* 0x000000b904067836 */ /* 0x000fe20000000000 */
[----:B------:R-:W-:Y:S03]  /*17b70*/  HMMA.16816.F32.BF16 R12, R12, R58, R32 ;  /* 0x0000003a0c0c723c */ /* 0x000fe60000041820 */
[----:B------:R-:W3:Y:S01]  /*17b80*/  MUFU.TANH R45, R26 ;  /* 0x0000001a002d7308 */ /* 0x000ee20000002400 */
[C---:B------:R-:W-:Y:S01]  /*17b90*/  ISETP.GE.AND P6, PT, R6.reuse, R7, PT ;  /* 0x000000070600720c */ /* 0x040fe20003fc6270 */
[----:B------:R-:W-:Y:S01]  /*17ba0*/  FMUL.FTZ R17, R55, R3 ;  /* 0x0000000337117220 */ /* 0x000fe20000410000 */
[----:B------:R-:W-:Y:S01]  /*17bb0*/  ISETP.GE.AND P3, PT, R6, R5, PT ;  /* 0x000000050600720c */ /* 0x000fe20003f66270 */
[----:B------:R-:W-:Y:S01]  /*17bc0*/  VIADD R6, R4, 0xc0 ;  /* 0x000000c004067836 */ /* 0x000fe20000000000 */
[----:B------:R-:W-:Y:S01]  /*17bd0*/  FSEL R87, R85, -INF , !P5 ;  /* 0xff80000055577808 */ /* 0x000fe20006800000 */
[----:B------:R-:W-:-:S04]  /*17be0*/  DEPBAR.LE SB0, 0x0 ;  /* 0x000080000000791a */ /* 0x000fc80000000000 */
[----:B------:R4:W3:Y:S01]  /*17bf0*/  MUFU.TANH R44, R16 ;  /* 0x00000010002c7308 */ /* 0x0008e20000002400 */
[----:B------:R-:W-:Y:S02]  /*17c00*/  FSEL R204, R86, -INF , !P2 ;  /* 0xff80000056cc7808 */ /* 0x000fe40005000000 */
        /* <DEDUP_REMOVED lines=10> */
[----:B------:R-:W-:Y:S02]  /*17cb0*/  FSEL R85, R81, -INF , !P0 ;  /* 0xff80000051557808 */ /* 0x000fe40004000000 */
[----:B------:R-:W-:Y:S01]  /*17cc0*/  FSEL R205, R82, -INF , !P6 ;  /* 0xff80000052cd7808 */ /* 0x000fe20007000000 */
[----:B--2---:R-:W-:Y:S01]  /*17cd0*/  HMMA.16816.F32.BF16 R20, R8, R40, R20 ;  /* 0x000000280814723c */ /* 0x004fe20000041814 */
[----:B------:R-:W-:Y:S01]  /*17ce0*/  FSEL R84, R80, -INF , !P3 ;  /* 0xff80000050547808 */ /* 0x000fe20005800000 */
[----:B----4-:R-:W-:Y:S01]  /*17cf0*/  VIADD R16, R4, 0xc8 ;  /* 0x000000c804107836 */ /* 0x010fe20000000000 */
[----:B------:R-:W-:-:S04]  /*17d00*/  FSEL R212, R79, -INF , !P5 ;  /* 0xff8000004fd47808 */ /* 0x000fc80006800000 */
[C---:B------:R-:W-:Y:S02]  /*17d10*/  ISETP.GE.AND P0, PT, R16.reuse, R7, PT ;  /* 0x000000071000720c */ /* 0x040fe40003f06270 */
[----:B------:R-:W-:Y:S01]  /*17d20*/  ISETP.GE.AND P6, PT, R16, R5, PT ;  /* 0x000000051000720c */ /* 0x000fe20003fc6270 */
[----:B------:R-:W-:Y:S01]  /*17d30*/  FMUL.FTZ R16, R36, R3 ;  /* 0x0000000324107220 */ /* 0x000fe20000410000 */
[C---:B------:R-:W-:Y:S02]  /*17d40*/  ISETP.GE.AND P3, PT, R6.reuse, R7, PT ;  /* 0x000000070600720c */ /* 0x040fe40003f66270 */
[----:B------:R-:W-:Y:S01]  /*17d50*/  ISETP.GE.AND P5, PT, R6, R5, PT ;  /* 0x000000050600720c */ /* 0x000fe20003fa6270 */
[----:B------:R-:W-:Y:S01]  /*17d60*/  VIADD R6, R4, 0xd0 ;  /* 0x000000d004067836 */ /* 0x000fe20000000000 */
[----:B------:R2:W-:Y:S01]  /*17d70*/  MUFU.TANH R28, R16 ;  /* 0x00000010001c7308 */ /* 0x0005e20000002400 */
[----:B------:R-:W-:Y:S02]  /*17d80*/  FSEL R199, R77, -INF , !P2 ;  /* 0xff8000004dc77808 */ /* 0x000fe40005000000 */
[----:B------:R-:W-:-:S02]  /*17d90*/  FSEL R211, R78, -INF , !P4 ;  /* 0xff8000004ed37808 */ /* 0x000fc40006000000 */
[C---:B------:R-:W-:Y:S02]  /*17da0*/  ISETP.GE.AND P2, PT, R6.reuse, R7, PT ;  /* 0x000000070600720c */ /* 0x040fe40003f46270 */
[----:B------:R-:W-:Y:S01]  /*17db0*/  ISETP.GE.AND P4, PT, R6, R5, PT ;  /* 0x000000050600720c */ /* 0x000fe20003f86270 */
[----:B------:R-:W-:Y:S01]  /*17dc0*/  VIADD R6, R4, 0xd8 ;  /* 0x000000d804067836 */ /* 0x000fe20000000000 */
[----:B------:R-:W-:Y:S02]  /*17dd0*/  FSEL R198, R76, -INF , !P1 ;  /* 0xff8000004cc67808 */ /* 0x000fe40004800000 */
[----:B------:R-:W-:Y:S01]  /*17de0*/  FSEL R210, R75, -INF , !P0 ;  /* 0xff8000004bd27808 */ /* 0x000fe20004000000 */
[----:B--2---:R-:W-:Y:S01]  /*17df0*/  VIADD R16, R4, 0xd1 ;  /* 0x000000d104107836 */ /* 0x004fe20000000000 */
[----:B------:R-:W-:Y:S04]  /*17e00*/  HMMA.16816.F32.BF16 R12, R8, R42, R12 ;  /* 0x0000002a080c723c */ /* 0x000fe8000004180c */
[----:B------:R-:W-:-:S02]  /*17e10*/  ISETP.GE.AND P1, PT, R16, R7, PT ;  /* 0x000000071000720c */ /* 0x000fc40003f26270 */
[----:B------:R-:W-:Y:S01]  /*17e20*/  ISETP.GE.AND P0, PT, R16, R5, PT ;  /* 0x000000051000720c */ /* 0x000fe20003f06270 */
[----:B------:R-:W-:Y:S01]  /*17e30*/  FMUL.FTZ R16, R38, R3 ;  /* 0x0000000326107220 */ /* 0x000fe20000410000 */
[----:B------:R-:W-:Y:S01]  /*17e40*/  FSEL R200, R73, -INF , !P6 ;  /* 0xff80000049c87808 */ /* 0x000fe20007000000 */
[----:B------:R-:W-:Y:S01]  /*17e50*/  VIADD R8, R4, 0xe1 ;  /* 0x000000e104087836 */ /* 0x000fe20000000000 */
[----:B------:R-:W-:Y:S01]  /*17e60*/  FSEL R209, R74, -INF , !P3 ;  /* 0xff8000004ad17808 */ /* 0x000fe20005800000 */
[----:B------:R2:W-:Y:S01]  /*17e70*/  MUFU.TANH R26, R16 ;  /* 0x00000010001a7308 */ /* 0x0005e20000002400 */
[C---:B------:R-:W-:Y:S02]  /*17e80*/  ISETP.GE.AND P6, PT, R6.reuse, R7, PT ;  /* 0x000000070600720c */ /* 0x040fe40003fc6270 */
[----:B------:R-:W-:Y:S01]  /*17e90*/  ISETP.GE.AND P3, PT, R6, R5, PT ;  /* 0x000000050600720c */ /* 0x000fe20003f66270 */
[----:B------:R-:W-:Y:S01]  /*17ea0*/  VIADD R6, R4, 0xe0 ;  /* 0x000000e004067836 */ /* 0x000fe20000000000 */
[----:B-1----:R-:W-:-:S03]  /*17eb0*/  FSEL R207, R64, -INF , !P0 ;  /* 0xff80000040cf7808 */ /* 0x002fc60004000000 */
[----:B------:R-:W1:Y:S01]  /*17ec0*/  MUFU.TANH R29, R18 ;  /* 0x00000012001d7308 */ /* 0x000e620000002400 */
[----:B------:R-:W-:Y:S02]  /*17ed0*/  FSEL R214, R60, -INF , !P6 ;  /* 0xff8000003cd67808 */ /* 0x000fe40007000000 */
[----:B------:R-:W-:Y:S02]  /*17ee0*/  FSEL R215, R69, -INF , !P2 ;  /* 0xff80000045d77808 */ /* 0x000fe40005000000 */
[----:B------:R-:W-:-:S03]  /*17ef0*/  FSEL R202, R65, -INF , !P4 ;  /* 0xff80000041ca7808 */ /* 0x000fc60006000000 */
[----:B------:R4:W1:Y:S01]  /*17f00*/  MUFU.TANH R30, R17 ;  /* 0x00000011001e7308 */ /* 0x0008620000002400 */
[----:B--2---:R-:W-:Y:S01]  /*17f10*/  VIADD R16, R4, 0xd9 ;  /* 0x000000d904107836 */ /* 0x004fe20000000000 */
[C---:B------:R-:W-:Y:S02]  /*17f20*/  ISETP.GE.AND P0, PT, R8.reuse, R7, PT ;  /* 0x000000070800720c */ /* 0x040fe40003f06270 */
[-C--:B------:R-:W-:Y:S01]  /*17f30*/  ISETP.GE.AND P6, PT, R8, R5.reuse, PT ;  /* 0x000000050800720c */ /* 0x080fe20003fc6270 */
[----:B------:R-:W-:Y:S01]  /*17f40*/  VIADD R8, R4, 0xe9 ;  /* 0x000000e904087836 */ /* 0x000fe20000000000 */
[----:B------:R-:W-:Y:S02]  /*17f50*/  ISETP.GE.AND P2, PT, R16, R5, PT ;  /* 0x000000051000720c */ /* 0x000fe40003f46270 */
[----:B------:R-:W-:Y:S02]  /*17f60*/  ISETP.GE.AND P4, PT, R6, R7, PT ;  /* 0x000000070600720c */ /* 0x000fe40003f86270 */
[----:B------:R-:W-:-:S02]  /*17f70*/  FSEL R217, R68, -INF , !P1 ;  /* 0xff80000044d97808 */ /* 0x000fc40004800000 */
[----:B------:R-:W-:Y:S01]  /*17f80*/  FSEL R201, R72, -INF , !P5 ;  /* 0xff80000048c97808 */ /* 0x000fe20006800000 */
[----:B----4-:R-:W-:Y:S01]  /*17f90*/  FMUL.FTZ R17, R37, R3 ;  /* 0x0000000325117220 */ /* 0x010fe20000410000 */
[----:B------:R-:W-:Y:S01]  /*17fa0*/  ISETP.GE.AND P1, PT, R6, R5, PT ;  /* 0x000000050600720c */ /* 0x000fe20003f26270 */
[----:B------:R-:W-:Y:S01]  /*17fb0*/  VIADD R6, R4, 0xe8 ;  /* 0x000000e804067836 */ /* 0x000fe20000000000 */
[----:B------:R-:W-:Y:S01]  /*17fc0*/  ISETP.GE.AND P5, PT, R16, R7, PT ;  /* 0x000000071000720c */ /* 0x000fe20003fa6270 */
[----:B------:R2:W4:Y:S01]  /*17fd0*/  MUFU.TANH R27, R17 ;  /* 0x00000011001b7308 */ /* 0x0005220000002400 */
[-C--:B------:R-:W-:Y:S01]  /*17fe0*/  FMUL.FTZ R16, R20, R3.reuse ;  /* 0x0000000314107220 */ /* 0x080fe20000410000 */
[----:B---3--:R-:W-:Y:S01]  /*17ff0*/  FSEL R218, R45, -INF , !P2 ;  /* 0xff8000002dda7808 */ /* 0x008fe20005000000 */
[----:B------:R-:W-:Y:S01]  /*18000*/  FMUL.FTZ R9, R21, R3 ;  /* 0x0000000315097220 */ /* 0x000fe20000410000 */
[----:B------:R-:W-:Y:S02]  /*18010*/  FSEL R222, R44, -INF , !P4 ;  /* 0xff8000002cde7808 */ /* 0x000fe40006000000 */
[----:B------:R-:W-:-:S02]  /*18020*/  ISETP.GE.AND P2, PT, R8, R7, PT ;  /* 0x000000070800720c */ /* 0x000fc40003f46270 */
[----:B------:R-:W-:Y:S01]  /*18030*/  ISETP.GE.AND P4, PT, R8, R5, PT ;  /* 0x000000050800720c */ /* 0x000fe20003f86270 */
[-C--:B------:R-:W-:Y:S01]  /*18040*/  FMUL.FTZ R8, R23, R3.reuse ;  /* 0x0000000317087220 */ /* 0x080fe20000410000 */
[----:B------:R-:W-:Y:S01]  /*18050*/  FSEL R208, R48, -INF , !P3 ;  /* 0xff80000030d07808 */ /* 0x000fe20005800000 */
[----:B------:R-:W-:Y:S01]  /*18060*/  MUFU.TANH R18, R16 ;  /* 0x0000001000127308 */ /* 0x000fe20000002400 */
[----:B------:R-:W-:Y:S01]  /*18070*/  FSEL R216, R49, -INF , !P5 ;  /* 0xff80000031d87808 */ /* 0x000fe20006800000 */
[----:B--2---:R-:W-:Y:S01]  /*18080*/  FMUL.FTZ R17, R39, R3 ;  /* 0x0000000327117220 */ /* 0x004fe20000410000 */
[C---:B------:R-:W-:Y:S02]  /*18090*/  ISETP.GE.AND P3, PT, R6.reuse, R7, PT ;  /* 0x000000070600720c */ /* 0x040fe40003f66270 */
[----:B------:R-:W-:-:S03]  /*180a0*/  ISETP.GE.AND P5, PT, R6, R5, PT ;  /* 0x000000050600720c */ /* 0x000fc60003fa6270 */
[----:B------:R-:W2:Y:S01]  /*180b0*/  MUFU.TANH R19, R17 ;  /* 0x0000001100137308 */ /* 0x000ea20000002400 */
[----:B------:R-:W-:Y:S01]  /*180c0*/  VIADD R6, R4, 0xf0 ;  /* 0x000000f004067836 */ /* 0x000fe20000000000 */
[----:B-1----:R-:W-:Y:S02]  /*180d0*/  FSEL R219, R29, -INF , !P1 ;  /* 0xff8000001ddb7808 */ /* 0x002fe40004800000 */
[----:B------:R-:W-:-:S04]  /*180e0*/  FSEL R223, R31, -INF , !P0 ;  /* 0xff8000001fdf7808 */ /* 0x000fc80004000000 */
[----:B------:R1:W-:Y:S01]  /*180f0*/  MUFU.TANH R17, R9 ;  /* 0x0000000900117308 */ /* 0x0003e20000002400 */
[C---:B------:R-:W-:Y:S02]  /*18100*/  ISETP.GE.AND P1, PT, R6.reuse, R7, PT ;  /* 0x000000070600720c */ /* 0x040fe40003f26270 */
[----:B------:R-:W-:Y:S01]  /*18110*/  ISETP.GE.AND P0, PT, R6, R5, PT ;  /* 0x000000050600720c */ /* 0x000fe20003f06270 */
[----:B------:R-:W-:-:S04]  /*18120*/  VIADD R6, R4, 0xf8 ;  /* 0x000000f804067836 */ /* 0x000fc80000000000 */
[----:B------:R3:W2:Y:S01]  /*18130*/  MUFU.TANH R11, R8 ;  /* 0x00000008000b7308 */ /* 0x0006a20000002400 */
[----:B------:R-:W-:Y:S02]  /*18140*/  FSEL R220, R30, -INF , !P6 ;  /* 0xff8000001edc7808 */ /* 0x000fe40007000000 */
[----:B------:R-:W-:Y:S01]  /*18150*/  FSEL R224, R28, -INF , !P3 ;  /* 0xff8000001ce07808 */ /* 0x000fe20005800000 */
[----:B-1----:R-:W-:-:S04]  /*18160*/  FMUL.FTZ R9, R22, R3 ;  /* 0x0000000316097220 */ /* 0x002fc80000410000 */
[----:B------:R1:W2:Y:S01]  /*18170*/  MUFU.TANH R16, R9 ;  /* 0x0000000900107308 */ /* 0x0002a20000002400 */
[----:B---3--:R-:W-:Y:S01]  /*18180*/  VIADD R8, R4, 0xf1 ;  /* 0x000000f104087836 */ /* 0x008fe20000000000 */
[----:B------:R-:W-:Y:S02]  /*18190*/  FSEL R221, R26, -INF , !P5 ;  /* 0xff8000001add7808 */ /* 0x000fe40006800000 */
[----:B----4-:R-:W-:Y:S02]  /*181a0*/  FSEL R225, R27, -INF , !P2 ;  /* 0xff8000001be17808 */ /* 0x010fe40005000000 */
[C---:B------:R-:W-:Y:S02]  /*181b0*/  ISETP.GE.AND P6, PT, R8.reuse, R7, PT ;  /* 0x000000070800720c */ /* 0x040fe40003fc6270 */
[----:B------:R-:W-:Y:S01]  /*181c0*/  ISETP.GE.AND P3, PT, R8, R5, PT ;  /* 0x000000050800720c */ /* 0x000fe20003f66270 */
[----:B------:R-:W-:Y:S01]  /*181d0*/  FMUL.FTZ R8, R13, R3 ;  /* 0x000000030d087220 */ /* 0x000fe20000410000 */
[----:B------:R-:W-:Y:S01]  /*181e0*/  ISETP.GE.AND P5, PT, R6, R7, PT ;  /* 0x000000070600720c */ /* 0x000fe20003fa6270 */
[----:B-1----:R-:W-:Y:S01]  /*181f0*/  FMUL.FTZ R9, R12, R3 ;  /* 0x000000030c097220 */ /* 0x002fe20000410000 */
[----:B------:R-:W-:Y:S01]  /*18200*/  ISETP.GE.AND P2, PT, R6, R5, PT ;  /* 0x000000050600720c */ /* 0x000fe20003f46270 */
[----:B------:R-:W-:-:S02]  /*18210*/  VIADD R6, R4, 0xf9 ;  /* 0x000000f904067836 */ /* 0x000fc40000000000 */
[----:B------:R-:W1:Y:S01]  /*18220*/  MUFU.TANH R10, R9 ;  /* 0x00000009000a7308 */ /* 0x000e620000002400 */
[----:B--2---:R-:W-:Y:S02]  /*18230*/  FSEL R226, R19, -INF , !P4 ;  /* 0xff80000013e27808 */ /* 0x004fe40006000000 */
[----:B------:R-:W-:-:S05]  /*18240*/  FSEL R230, R18, -INF , !P1 ;  /* 0xff80000012e67808 */ /* 0x000fca0004800000 */
[----:B------:R2:W-:Y:S01]  /*18250*/  MUFU.TANH R9, R8 ;  /* 0x0000000800097308 */ /* 0x0005e20000002400 */
[C---:B------:R-:W-:Y:S02]  /*18260*/  ISETP.GE.AND P4, PT, R6.reuse, R7, PT ;  /* 0x000000070600720c */ /* 0x040fe40003f86270 */
[----:B------:R-:W-:Y:S02]  /*18270*/  ISETP.GE.AND P1, PT, R6, R5, PT ;  /* 0x000000050600720c */ /* 0x000fe40003f26270 */
[----:B------:R-:W-:Y:S01]  /*18280*/  FSEL R228, R11, -INF , !P3 ;  /* 0xff8000000be47808 */ /* 0x000fe20005800000 */
[----:B------:R-:W-:Y:S02]  /*18290*/  VIADD R11, R177, 0x1000 ;  /* 0x00001000b10b7836 */ /* 0x000fe40000000000 */
[----:B--2---:R-:W-:-:S04]  /*182a0*/  FMUL.FTZ R8, R14, R3 ;  /* 0x000000030e087220 */ /* 0x004fc80000410000 */
[----:B------:R2:W3:Y:S01]  /*182b0*/  MUFU.TANH R6, R8 ;  /* 0x0000000800067308 */ /* 0x0004e20000002400 */
[C---:B------:R-:W-:Y:S02]  /*182c0*/  VIADD R12, R177.reuse, 0x2000 ;  /* 0x00002000b10c7836 */ /* 0x040fe40000000000 */
[----:B--2---:R-:W-:-:S05]  /*182d0*/  VIADD R8, R177, 0x800 ;  /* 0x00000800b1087836 */ /* 0x004fca0000000000 */
[----:B------:R2:W-:Y:S04]  /*182e0*/  STL [R1+0x50], R8 ;  /* 0x0000500801007387 */ /* 0x0005e80000100800 */
[----:B------:R4:W-:Y:S01]  /*182f0*/  STL [R1+0x54], R11 ;  /* 0x0000540b01007387 */ /* 0x0009e20000100800 */
[C---:B--2---:R-:W-:Y:S02]  /*18300*/  VIADD R8, R177.reuse, 0x1800 ;  /* 0x00001800b1087836 */ /* 0x044fe40000000000 */
[----:B----4-:R-:W-:-:S03]  /*18310*/  VIADD R11, R177, 0x2800 ;  /* 0x00002800b10b7836 */ /* 0x010fc60000000000 */
[----:B------:R2:W-:Y:S04]  /*18320*/  STL [R1+0x58], R8 ;  /* 0x0000580801007387 */ /* 0x0005e80000100800 */
[----:B------:R4:W-:Y:S04]  /*18330*/  STL [R1+0x5c], R12 ;  /* 0x00005c0c01007387 */ /* 0x0009e80000100800 */
[----:B------:R1:W-:Y:S01]  /*18340*/  STL [R1+0x60], R11 ;  /* 0x0000600b01007387 */ /* 0x0003e20000100800 */
[C---:B--2---:R-:W-:Y:S02]  /*18350*/  VIADD R8, R177.reuse, 0x3000 ;  /* 0x00003000b1087836 */ /* 0x044fe40000000000 */
[----:B----4-:R-:W-:-:S03]  /*18360*/  VIADD R12, R177, 0x3800 ;  /* 0x00003800b10c7836 */ /* 0x010fc60000000000 */
[----:B------:R2:W-:Y:S01]  /*18370*/  STL [R1+0x98], R8 ;  /* 0x0000980801007387 */ /* 0x0005e20000100800 */
[----:B-1----:R-:W-:-:S03]  /*18380*/  VIADD R11, R177, 0x4000 ;  /* 0x00004000b10b7836 */ /* 0x002fc60000000000 */
[----:B------:R1:W-:Y:S04]  /*18390*/  STL [R1+0x9c], R12 ;  /* 0x00009c0c01007387 */ /* 0x0003e80000100800 */
[----:B------:R4:W-:Y:S01]  /*183a0*/  STL [R1+0xa0], R11 ;  /* 0x0000a00b01007387 */ /* 0x0009e20000100800 */
[----:B------:R-:W-:Y:S02]  /*183b0*/  FSEL R231, R17, -INF , !P6 ;  /* 0xff80000011e77808 */ /* 0x000fe40007000000 */
[----:B------:R-:W-:Y:S01]  /*183c0*/  ISETP.GE.AND P6, PT, R4, R7, PT ;  /* 0x000000070400720c */ /* 0x000fe20003fc6270 */
[----:B------:R-:W-:Y:S01]  /*183d0*/  FMUL.FTZ R4, R92, R3 ;  /* 0x000000035c047220 */ /* 0x000fe20000410000 */
[C---:B--2---:R-:W-:Y:S02]  /*183e0*/  VIADD R8, R177.reuse, 0x4800 ;  /* 0x00004800b1087836 */ /* 0x044fe40000000000 */
[----:B-1----:R-:W-:-:S03]  /*183f0*/  VIADD R12, R177, 0x5000 ;  /* 0x00005000b10c7836 */ /* 0x002fc60000000000 */
[----:B------:R1:W-:Y:S01]  /*18400*/  STL [R1+0xa4], R8 ;  /* 0x0000a40801007387 */ /* 0x0003e20000100800 */
[----:B----4-:R-:W-:-:S03]  /*18410*/  VIADD R11, R177, 0x5800 ;  /* 0x00005800b10b7836 */ /* 0x010fc60000000000 */
[----:B------:R2:W-:Y:S04]  /*18420*/  STL [R1+0xa8], R12 ;  /* 0x0000a80c01007387 */ /* 0x0005e80000100800 */
[----:B------:R4:W-:Y:S01]  /*18430*/  STL [R1+0xac], R11 ;  /* 0x0000ac0b01007387 */ /* 0x0009e20000100800 */
[----:B------:R-:W-:Y:S01]  /*18440*/  FMUL.FTZ R3, R15, R3 ;  /* 0x000000030f037220 */ /* 0x000fe20000410000 */
[----:B------:R-:W-:Y:S01]  /*18450*/  MUFU.TANH R4, R4 ;  /* 0x0000000400047308 */ /* 0x000fe20000002400 */
[C---:B-1----:R-:W-:Y:S02]  /*18460*/  VIADD R8, R177.reuse, 0x6000 ;  /* 0x00006000b1087836 */ /* 0x042fe40000000000 */
[----:B--2---:R-:W-:-:S03]  /*18470*/  VIADD R12, R177, 0x6800 ;  /* 0x00006800b10c7836 */ /* 0x004fc60000000000 */
[----:B------:R1:W-:Y:S01]  /*18480*/  STL [R1+0xb0], R8 ;  /* 0x0000b00801007387 */ /* 0x0003e20000100800 */
[----:B----4-:R-:W-:-:S03]  /*18490*/  VIADD R11, R177, 0x7000 ;  /* 0x00007000b10b7836 */ /* 0x010fc60000000000 */
[----:B------:R2:W-:Y:S04]  /*184a0*/  STL [R1+0xb4], R12 ;  /* 0x0000b40c01007387 */ /* 0x0005e80000100800 */
[----:B------:R2:W-:Y:S01]  /*184b0*/  STL [R1+0xb8], R11 ;  /* 0x0000b80b01007387 */ /* 0x0005e20000100800 */
[----:B------:R-:W4:Y:S01]  /*184c0*/  MUFU.TANH R3, R3 ;  /* 0x0000000300037308 */ /* 0x000f220000002400 */
[----:B------:R-:W-:Y:S01]  /*184d0*/  ISETP.GT.AND P3, PT, R180, R181, PT ;  /* 0x000000b5b400720c */ /* 0x000fe20003f64270 */
[----:B-1----:R-:W-:-:S05]  /*184e0*/  VIADD R8, R177, 0x7800 ;  /* 0x00007800b1087836 */ /* 0x002fca0000000000 */
[----:B------:R2:W-:Y:S01]  /*184f0*/  STL [R1+0xbc], R8 ;  /* 0x0000bc0801007387 */ /* 0x0005e20000100800 */
[----:B------:R-:W-:Y:S01]  /*18500*/  FSEL R227, R16, -INF , !P0 ;  /* 0xff80000010e37808 */ /* 0x000fe20004000000 */
[----:B------:R-:W-:Y:S01]  /*18510*/  BSSY B1, `(.L_x_2165) ;  /* 0x0000103000017945 */ /* 0x000fe20003800000 */
[----:B------:R-:W-:Y:S01]  /*18520*/  BAR.SYNC.DEFER_BLOCKING 0x0 ;  /* 0x0000000000007b1d */ /* 0x000fe20000010000 */
[----:B------:R-:W-:Y:S02]  /*18530*/  ISETP.NE.U32.AND P0, PT, R236, RZ, PT ;  /* 0x000000ffec00720c */ /* 0x000fe40003f05070 */
[----:B------:R-:W-:Y:S02]  /*18540*/  FSEL R232, R10, -INF , !P5 ;  /* 0xff8000000ae87808 */ /* 0x000fe40006800000 */
[----:B------:R-:W-:Y:S02]  /*18550*/  ISETP.NE.AND.EX P0, PT, R237, RZ, PT, P0 ;  /* 0x000000ffed00720c */ /* 0x000fe40003f05300 */
[----:B---3--:R-:W-:-:S02]  /*18560*/  FSEL R229, R6, -INF , !P2 ;  /* 0xff80000006e57808 */ /* 0x008fc40005000000 */
[----:B------:R-:W-:Y:S02]  /*18570*/  FSEL R234, R9, -INF , !P4 ;  /* 0xff80000009ea7808 */ /* 0x000fe40006000000 */
[----:B----4-:R-:W-:Y:S02]  /*18580*/  FSEL R238, R3, -INF , !P1 ;  /* 0xff80000003ee7808 */ /* 0x010fe40004800000 */
[----:B------:R-:W-:Y:S01]  /*18590*/  FSEL R48, R4, -INF , !P6 ;  /* 0xff80000004307808 */ /* 0x000fe20007000000 */
[----:B------:R-:W-:Y:S06]  /*185a0*/  @!P3 BRA `(.L_x_2166) ;  /* 0x0000000c00e4b947 */ /* 0x000fec0003800000 */
        /* <DEDUP_REMOVED lines=64> */
.L_x_2168:
[----:B------:R-:W3:Y:S02]  /*189b0*/  LD.E R3, desc[UR6][R24.64+0x38] ;  /* 0x0000380618037980 */ /* 0x000ee4000c101900 */
[----:B---3--:R-:W-:-:S04]  /*189c0*/  LEA R3, -R3, RZ, 0x8 ;  /* 0x000000ff03037211 */ /* 0x008fc800078e41ff */
[----:B------:R-:W-:Y:S02]  /*189d0*/  SHF.R.S32.HI R4, RZ, 0x1f, R3 ;  /* 0x0000001fff047819 */ /* 0x000fe40000011403 */
.L_x_2169:
[----:B------:R-:W-:Y:S05]  /*189e0*/  BSYNC B0 ;  /* 0x0000000000007941 */ /* 0x000fea0003800000 */
.L_x_2167:
[----:B------:R-:W3:Y:S01]  /*189f0*/  LDL R6, [R1+0x4] ;  /* 0x0000040001067983 */ /* 0x000ee20000100800 */
[----:B------:R-:W-:Y:S01]  /*18a00*/  BSSY B0, `(.L_x_2170) ;  /* 0x00000b0000007945 */ /* 0x000fe20003800000 */
[----:B---3--:R-:W-:-:S13]  /*18a10*/  ISETP.GE.AND P1, PT, R132, R6, PT ;  /* 0x000000068400720c */ /* 0x008fda0003f26270 */
[----:B------:R-:W-:Y:S01]  /*18a20*/  @!P1 IADD3 R6, P4, R3, R117, RZ ;  /* 0x0000007503069210 */ /* 0x000fe20007f9e0ff */
[----:B------:R-:W-:Y:S01]  /*18a30*/  @!P1 IMAD.MOV.U32 R14, RZ, RZ, R3 ;  /* 0x000000ffff0e9224 */ /* 0x000fe200078e0003 */
[----:B--2---:R-:W-:Y:S01]  /*18a40*/  @!P1 LEA R8, P2, R190, R3, 0x5 ;  /* 0x00000003be089211 */ /* 0x004fe200078428ff */
[C---:B------:R-:W-:Y:S01]  /*18a50*/  @!P1 IMAD R16, R191.reuse, 0x50, RZ ;  /* 0x00000050bf109824 */ /* 0x040fe200078e02ff */
[-C--:B------:R-:W-:Y:S01]  /*18a60*/  @!P1 MOV R15, R4.reuse ;  /* 0x00000004000f9202 */ /* 0x080fe20000000f00 */
[----:B------:R-:W-:Y:S01]  /*18a70*/  @!P1 IMAD.X R9, R4, 0x1, R119, P4 ;  /* 0x0000000104099824 */ /* 0x000fe200020e0677 */
[-C--:B------:R-:W-:Y:S01]  /*18a80*/  @!P1 LEA.HI.X R10, R190, R4.reuse, R191, 0x5, P2 ;  /* 0x00000004be0a9211 */ /* 0x080fe200010f2cbf */
        /* <DEDUP_REMOVED lines=167> */
.L_x_2171:
[----:B------:R-:W-:Y:S05]  /*19500*/  BSYNC B0 ;  /* 0x0000000000007941 */ /* 0x000fea0003800000 */
.L_x_2170:
[----:B------:R-:W0:Y:S01]  /*19510*/  LDGDEPBAR ;  /* 0x00000000000079af */ /* 0x000e220000000000 */
[----:B------:R-:W-:-:S04]  /*19520*/  LEA R241, P1, R3, R241, 0x1 ;  /* 0x000000f103f17211 */ /* 0x000fc800078208ff */
[----:B------:R-:W-:-:S09]  /*19530*/  LEA.HI.X R239, R3, R239, R4, 0x1, P1 ;  /* 0x000000ef03ef7211 */ /* 0x000fd200008f0c04 */
.L_x_2166:
[----:B------:R-:W-:Y:S05]  /*19540*/  BSYNC B1 ;  /* 0x0000000000017941 */ /* 0x000fea0003800000 */
.L_x_2165:
        /* <DEDUP_REMOVED lines=887> */
.L_x_2174:
[----:B-1----:R-:W3:Y:S02]  /*1ccc0*/  LD.E R0, desc[UR6][R24.64+0x40] ;  /* 0x0000400618007980 */ /* 0x002ee4000c101900 */
[----:B---3--:R-:W-:-:S04]  /*1ccd0*/  LEA R0, -R0, RZ, 0x8 ;  /* 0x000000ff00007211 */ /* 0x008fc800078e41ff */
[----:B------:R-:W-:Y:S02]  /*1cce0*/  SHF.R.S32.HI R3, RZ, 0x1f, R0 ;  /* 0x0000001fff037819 */ /* 0x000fe40000011400 */
.L_x_2175:
[----:B------:R-:W-:Y:S05]  /*1ccf0*/  BSYNC B0 ;  /* 0x0000000000007941 */ /* 0x000fea0003800000 */
.L_x_2173:
[----:B------:R-:W3:Y:S04]  /*1cd00*/  LDL.LU R21, [R1+0x4c] ;  /* 0x00004c0001157983 */ /* 0x000ee80000300800 */
[----:B------:R-:W4:Y:S04]  /*1cd10*/  LDL R20, [R1+0x154] ;  /* 0x0001540001147983 */ /* 0x000f280000100800 */
        /* <DEDUP_REMOVED lines=15> */
[----:B------:R-:W2:Y:S04]  /*1ce10*/  LDL R26, [R1+0x18] ;  /* 0x00001800011a7983 */ /* 0x000ea80000100800 */
[----:B------:R-:W2:Y:S01]  /*1ce20*/  LDL R23, [R1+0x1c] ;  /* 0x00001c0001177983 */ /* 0x000ea20000100800 */
[----:B------:R-:W-:-:S04]  /*1ce30*/  LEA R114, P3, R0, R235, 0x1 ;  /* 0x000000eb00727211 */ /* 0x000fc800078608ff */
[----:B------:R-:W-:Y:S01]  /*1ce40*/  LEA.HI.X R115, R0, R233, R3, 0x1, P3 ;  /* 0x000000e900737211 */ /* 0x000fe200018f0c03 */
[----:B------:R-:W-:Y:S04]  /*1ce50*/  STL [R1+0x174], R136 ;  /* 0x0001748801007387 */ /* 0x000fe80000100800 */
[----:B------:R-:W-:Y:S04]  /*1ce60*/  STL [R1+0x170], R119 ;  /* 0x0001707701007387 */ /* 0x000fe80000100800 */
[----:B------:R-:W-:Y:S04]  /*1ce70*/  STL [R1+0x16c], R117 ;  /* 0x00016c7501007387 */ /* 0x000fe80000100800 */
[----:B------:R-:W-:Y:S01]  /*1ce80*/  STL [R1+0x168], R37 ;  /* 0x0001682501007387 */ /* 0x000fe20000100800 */
[----:B---3--:R-:W-:-:S02]  /*1ce90*/  IMAD.MOV.U32 R50, RZ, RZ, R21 ;  /* 0x000000ffff327224 */ /* 0x008fc400078e0015 */
[----:B----4-:R-:W-:Y:S01]  /*1cea0*/  IMAD.MOV.U32 R51, RZ, RZ, R20 ;  /* 0x000000ffff337224 */ /* 0x010fe200078e0014 */
[----:B--2---:R-:W-:Y:S01]  /*1ceb0*/  MOV R56, R19 ;  /* 0x0000001300387202 */ /* 0x004fe20000000f00 */
[----:B------:R-:W-:Y:S02]  /*1cec0*/  IMAD.MOV.U32 R57, RZ, RZ, R18 ;  /* 0x000000ffff397224 */ /* 0x000fe400078e0012 */
[----:B------:R-:W-:Y:S02]  /*1ced0*/  IMAD.MOV.U32 R58, RZ, RZ, R17 ;  /* 0x000000ffff3a7224 */ /* 0x000fe400078e0011 */
[----:B------:R-:W-:Y:S02]  /*1cee0*/  IMAD.MOV.U32 R59, RZ, RZ, R16 ;  /* 0x000000ffff3b7224 */ /* 0x000fe400078e0010 */
[----:B------:R-:W-:Y:S02]  /*1cef0*/  IMAD.MOV.U32 R62, RZ, RZ, R13 ;  /* 0x000000ffff3e7224 */ /* 0x000fe400078e000d */
[----:B------:R-:W-:-:S02]  /*1cf00*/  IMAD.MOV.U32 R63, RZ, RZ, R12 ;  /* 0x000000ffff3f7224 */ /* 0x000fc400078e000c */
[----:B------:R-:W-:Y:S02]  /*1cf10*/  IMAD.MOV.U32 R65, RZ, RZ, R11 ;  /* 0x000000ffff417224 */ /* 0x000fe400078e000b */
[----:B------:R-:W-:Y:S01]  /*1cf20*/  IMAD.MOV.U32 R64, RZ, RZ, R10 ;  /* 0x000000ffff407224 */ /* 0x000fe200078e000a */
[----:B------:R-:W-:Y:S02]  /*1cf30*/  MOV R55, R9 ;  /* 0x0000000900377202 */ /* 0x000fe40000000f00 */
[----:B------:R-:W-:Y:S01]  /*1cf40*/  ISETP.GE.AND P1, PT, R132, R22, PT ;  /* 0x000000168400720c */ /* 0x000fe20003f26270 */
[----:B------:R-:W-:Y:S02]  /*1cf50*/  IMAD.MOV.U32 R52, RZ, RZ, R4 ;  /* 0x000000ffff347224 */ /* 0x000fe400078e0004 */
[----:B------:R-:W-:Y:S02]  /*1cf60*/  IMAD.MOV.U32 R54, RZ, RZ, R8 ;  /* 0x000000ffff367224 */ /* 0x000fe400078e0008 */
[----:B------:R-:W-:-:S02]  /*1cf70*/  IMAD.MOV.U32 R66, RZ, RZ, R26 ;  /* 0x000000ffff427224 */ /* 0x000fc400078e001a */
[----:B------:R-:W-:Y:S02]  /*1cf80*/  IMAD.MOV.U32 R53, RZ, RZ, R6 ;  /* 0x000000ffff357224 */ /* 0x000fe400078e0006 */
[----:B------:R-:W-:-:S04]  /*1cf90*/  IMAD.MOV.U32 R27, RZ, RZ, R23 ;  /* 0x000000ffff1b7224 */ /* 0x000fc800078e0017 */
[----:B------:R-:W-:Y:S01]  /*1cfa0*/  @!P1 IADD3 R4, P2, R0, R188, RZ ;  /* 0x000000bc00049210 */ /* 0x000fe20007f5e0ff */
[----:B------:R-:W-:Y:S01]  /*1cfb0*/  @!P1 IMAD.MOV.U32 R9, RZ, RZ, R3 ;  /* 0x000000ffff099224 */ /* 0x000fe200078e0003 */
[-C--:B------:R-:W-:Y:S01]  /*1cfc0*/  @!P1 MOV R8, R0.reuse ;  /* 0x0000000000089202 */ /* 0x080fe20000000f00 */
[----:B------:R-:W-:Y:S02]  /*1cfd0*/  @!P1 IMAD R11, R27, 0x30, RZ ;  /* 0x000000301b0b9824 */ /* 0x000fe400078e02ff */
[----:B------:R-:W-:Y:S01]  /*1cfe0*/  @!P1 IMAD.X R6, R3, 0x1, R213, P2 ;  /* 0x0000000103069824 */ /* 0x000fe200010e06d5 */
[----:B------:R-:W-:Y:S01]  /*1cff0*/  @!P1 LEA R48, P2, R4, R235, 0x1 ;  /* 0x000000eb04309211 */ /* 0x000fe200078408ff */
[C---:B------:R-:W-:Y:S01]  /*1d000*/  @!P1 IMAD.WIDE.U32 R8, R66.reuse, 0x30, R8 ;  /* 0x0000003042089825 */ /* 0x040fe200078e0008 */
[-C--:B------:R-:W-:Y:S02]  /*1d010*/  @!P1 LEA R10, P4, R66, R0.reuse, 0x5 ;  /* 0x00000000420a9211 */ /* 0x080fe400078828ff */
[----:B------:R-:W-:Y:S01]  /*1d020*/  @!P1 LEA.HI.X R49, R4, R233, R6, 0x1, P2 ;  /* 0x000000e904319211 */ /* 0x000fe200010f0c06 */
[----:B------:R-:W-:Y:S01]  /*1d030*/  @!P1 IMAD.IADD R11, R9, 0x1, R11 ;  /* 0x00000001090b9824 */ /* 0x000fe200078e020b */
[----:B------:R-:W-:-:S02]  /*1d040*/  @!P1 LEA R4, P3, R66, R0, 0x6 ;  /* 0x0000000042049211 */ /* 0x000fc400078630ff */
[--C-:B------:R-:W-:Y:S02]  /*1d050*/  @!P1 LEA.HI.X R12, R66, R3, R27.reuse, 0x5, P4 ;  /* 0x00000003420c9211 */ /* 0x100fe400020f2c1b */
[----:B------:R-:W-:Y:S02]  /*1d060*/  @!P1 LEA R44, P4, R8, R235, 0x1 ;  /* 0x000000eb082c9211 */ /* 0x000fe400078808ff */
[C---:B------:R-:W-:Y:S01]  /*1d070*/  @!P1 LEA.HI.X R13, R66.reuse, R3, R27, 0x6, P3 ;  /* 0x00000003420d9211 */ /* 0x040fe200018f341b */
[----:B------:R-:W-:Y:S01]  /*1d080*/  @!P1 IMAD.MOV.U32 R9, RZ, RZ, R3 ;  /* 0x000000ffff099224 */ /* 0x000fe200078e0003 */
[----:B------:R-:W-:Y:S02]  /*1d090*/  @!P1 LEA R6, P2, R66, R0, 0x7 ;  /* 0x0000000042069211 */ /* 0x000fe400078438ff */
[----:B------:R-:W-:Y:S02]  /*1d0a0*/  @!P1 LEA R42, P3, R4, R235, 0x1 ;  /* 0x000000eb042a9211 */ /* 0x000fe400078608ff */
[----:B------:R-:W-:Y:S01]  /*1d0b0*/  @!P1 LEA.HI.X R45, R8, R233, R11, 0x1, P4 ;  /* 0x000000e9082d9211 */ /* 0x000fe200020f0c0b */
[----:B------:R-:W-:Y:S01]  /*1d0c0*/  @!P1 IMAD.MOV.U32 R8, RZ, RZ, R0 ;  /* 0x000000ffff089224 */ /* 0x000fe200078e0000 */
[----:B------:R-:W-:-:S02]  /*1d0d0*/  @!P1 LEA R46, P5, R10, R235, 0x1 ;  /* 0x000000eb0a2e9211 */ /* 0x000fc400078a08ff */
[----:B------:R-:W-:Y:S01]  /*1d0e0*/  MOV R61, R14 ;  /* 0x0000000e003d7202 */ /* 0x000fe20000000f00 */
[C---:B------:R-:W-:Y:S01]  /*1d0f0*/  @!P1 IMAD.WIDE.U32 R16, R66.reuse, 0x50, R8 ;  /* 0x0000005042109825 */ /* 0x040fe200078e0008 */
[----:B------:R-:W-:Y:S02]  /*1d100*/  @!P1 LEA.HI.X R14, R66, R3, R27, 0x7, P2 ;  /* 0x00000003420e9211 */ /* 0x000fe400010f3c1b */
[----:B------:R-:W-:Y:S01]  /*1d110*/  @!P1 LEA.HI.X R43, R4, R233, R13, 0x1, P3 ;  /* 0x000000e9042b9211 */ /* 0x000fe200018f0c0d */
[----:B------:R-:W-:Y:S01]  /*1d120*/  @!P1 IMAD R4, R27, 0x50, RZ ;  /* 0x000000501b049824 */ /* 0x000fe200078e02ff */
[----:B------:R-:W-:Y:S02]  /*1d130*/  @!P1 LEA R40, P2, R6, R235, 0x1 ;  /* 0x000000eb06289211 */ /* 0x000fe400078408ff */
[----:B------:R-:W-:Y:S01]  /*1d140*/  @!P1 LEA.HI.X R47, R10, R233, R12, 0x1, P5 ;  /* 0x000000e90a2f9211 */ /* 0x000fe200028f0c0c */
[--C-:B------:R-:W-:Y:S01]  /*1d150*/  @!P1 IMAD.MOV.U32 R11, RZ, RZ, R3.reuse ;  /* 0x000000ffff0b9224 */ /* 0x100fe200078e0003 */
[----:B------:R-:W-:Y:S01]  /*1d160*/  @!P1 MOV R10, R0 ;  /* 0x00000000000a9202 */ /* 0x000fe20000000f00 */
[----:B------:R-:W-:Y:S01]  /*1d170*/  @!P1 IMAD.MOV.U32 R18, RZ, RZ, R0 ;  /* 0x000000ffff129224 */ /* 0x000fe200078e0000 */
[----:B------:R-:W-:Y:S01]  /*1d180*/  @!P1 MOV R21, R3 ;  /* 0x0000000300159202 */ /* 0x000fe20000000f00 */
[----:B------:R-:W-:Y:S01]  /*1d190*/  @!P1 IMAD.MOV.U32 R19, RZ, RZ, R3 ;  /* 0x000000ffff139224 */ /* 0x000fe200078e0003 */
[----:B------:R-:W-:Y:S01]  /*1d1a0*/  @!P1 LEA.HI.X R41, R6, R233, R14, 0x1, P2 ;  /* 0x000000e906299211 */ /* 0x000fe200010f0c0e */
[----:B------:R-:W-:Y:S01]  /*1d1b0*/  @!P1 IMAD.MOV.U32 R20, RZ, RZ, R0 ;  /* 0x000000ffff149224 */ /* 0x000fe200078e0000 */
[----:B------:R-:W-:Y:S01]  /*1d1c0*/  @!P1 LEA R38, P2, R16, R235, 0x1 ;  /* 0x000000eb10269211 */ /* 0x000fe200078408ff */
[----:B------:R-:W-:-:S02]  /*1d1d0*/  @!P1 IMAD.IADD R4, R17, 0x1, R4 ;  /* 0x0000000111049824 */ /* 0x000fc400078e0204 */
        /* <DEDUP_REMOVED lines=12> */
[----:B------:R-:W-:Y:S01]  /*1d2a0*/  @!P1 IADD3 R9, R26, R9, RZ ;  /* 0x000000091a099210 */ /* 0x000fe20007ffe0ff */
[----:B------:R-:W-:Y:S01]  /*1d2b0*/  @!P1 IMAD.IADD R6, R13, 0x1, R22 ;  /* 0x000000010d069824 */ /* 0x000fe200078e0216 */
[-C--:B------:R-:W-:Y:S01]  /*1d2c0*/  @!P1 LEA R32, P4, R12, R235.reuse, 0x1 ;  /* 0x000000eb0c209211 */ /* 0x080fe200078808ff */
[----:B------:R-:W-:Y:S01]  /*1d2d0*/  @!P1 IMAD.IADD R11, R11, 0x1, R23 ;  /* 0x000000010b0b9824 */ /* 0x000fe200078e0217 */
[-C--:B------:R-:W-:Y:S01]  /*1d2e0*/  @!P1 LEA R30, P3, R10, R235.reuse, 0x1 ;  /* 0x000000eb0a1e9211 */ /* 0x080fe200078608ff */
[----:B------:R-:W-:Y:S01]  /*1d2f0*/  @P1 STS.128 [R189+0xa000], RZ ;  /* 0x00a000ffbd001388 */ /* 0x000fe20000000c00 */
[----:B------:R-:W-:Y:S01]  /*1d300*/  @!P1 LEA R28, P2, R8, R235, 0x1 ;  /* 0x000000eb081c9211 */ /* 0x000fe200078408ff */
[----:B------:R-:W-:Y:S02]  /*1d310*/  @!P1 IMAD.MOV.U32 R16, RZ, RZ, R0 ;  /* 0x000000ffff109224 */ /* 0x000fe400078e0000 */
[----:B------:R-:W-:Y:S01]  /*1d320*/  @!PT LDS RZ, [RZ] ;  /* 0x00000000fffff984 */ /* 0x000fe20000000800 */
[----:B------:R-:W-:Y:S01]  /*1d330*/  @!PT LDS RZ, [RZ] ;  /* 0x00000000fffff984 */ /* 0x000fe20000000800 */
[----:B------:R-:W-:Y:S01]  /*1d340*/  @!PT LDS RZ, [RZ] ;  /* 0x00000000fffff984 */ /* 0x000fe20000000800 */
[----:B------:R-:W-:Y:S01]  /*1d350*/  @!P1 LDGSTS.E.BYPASS.LTC128B.128 [R189+0xa000], desc[UR6][R114.64] ;  /* 0x0a00000072bd9fae */ /* 0x000fe2000b901d46 */
[----:B------:R-:W-:Y:S01]  /*1d360*/  @!P1 IMAD.MOV.U32 R17, RZ, RZ, R3 ;  /* 0x000000ffff119224 */ /* 0x000fe200078e0003 */
[----:B------:R-:W-:-:S02]  /*1d370*/  @!P1 LEA.HI.X R35, R14, R233, R4, 0x1, P5 ;  /* 0x000000e90e239211 */ /* 0x000fc400028f0c04 */
        /* <DEDUP_REMOVED lines=9> */
[--C-:B------:R-:W-:Y:S01]  /*1d410*/  @!P1 IMAD.MOV.U32 R10, RZ, RZ, R0.reuse ;  /* 0x000000ffff0a9224 */ /* 0x100fe200078e0000 */
[----:B------:R-:W-:Y:S01]  /*1d420*/  @!P1 MOV R12, R0 ;  /* 0x00000000000c9202 */ /* 0x000fe20000000f00 */
[----:B------:R-:W-:Y:S01]  /*1d430*/  @!P1 IMAD.MOV.U32 R8, RZ, RZ, R0 ;  /* 0x000000ffff089224 */ /* 0x000fe200078e0000 */
[----:B------:R-:W-:Y:S01]  /*1d440*/  @P1 STS.128 [R189+0xb000], RZ ;  /* 0x00b000ffbd001388 */ /* 0x000fe20000000c00 */
[----:B------:R-:W-:-:S02]  /*1d450*/  @!P1 IMAD R0, R27, 0xb0, RZ ;  /* 0x000000b01b009824 */ /* 0x000fc400078e02ff */
[----:B------:R-:W-:Y:S01]  /*1d460*/  @!P1 IMAD.WIDE.U32 R16, R66, 0xb0, R16 ;  /* 0x000000b042109825 */ /* 0x000fe200078e0010 */
[----:B------:R-:W-:Y:S01]  /*1d470*/  @!PT LDS RZ, [RZ] ;  /* 0x00000000fffff984 */ /* 0x000fe20000000800 */
[----:B------:R-:W-:Y:S01]  /*1d480*/  @!PT LDS RZ, [RZ] ;  /* 0x00000000fffff984 */ /* 0x000fe20000000800 */
[----:B------:R-:W-:Y:S01]  /*1d490*/  @!PT LDS RZ, [RZ] ;  /* 0x00000000fffff984 */ /* 0x000fe20000000800 */
[----:B------:R-:W-:Y:S01]  /*1d4a0*/  @!P1 LDGSTS.E.BYPASS.LTC128B.128 [R189+0xb000], desc[UR6][R46.64] ;  /* 0x0b0000002ebd9fae */ /* 0x000fe2000b901d46 */
[----:B------:R-:W-:Y:S02]  /*1d4b0*/  @!P1 MOV R9, R3 ;  /* 0x0000000300099202 */ /* 0x000fe40000000f00 */
        /* <DEDUP_REMOVED lines=15> */
[C---:B------:R-:W-:Y:S02]  /*1d5b0*/  @!P1 IMAD R6, R27.reuse, 0xc0, RZ ;  /* 0x000000c01b069824 */ /* 0x040fe400078e02ff */
[----:B------:R-:W-:Y:S01]  /*1d5c0*/  @!P1 IMAD.WIDE.U32 R14, R66, 0xc0, R14 ;  /* 0x000000c0420e9825 */ /* 0x000fe200078e000e */
[----:B------:R-:W-:Y:S04]  /*1d5d0*/  @P1 STS.128 [R189+0xc800], RZ ;  /* 0x00c800ffbd001388 */ /* 0x000fe80000000c00 */
        /* <DEDUP_REMOVED lines=9> */
[----:B------:R-:W-:Y:S01]  /*1d670*/  @!P1 IMAD.WIDE.U32 R12, R66, 0xd0, R12 ;  /* 0x000000d0420c9825 */ /* 0x000fe200078e000c */
[----:B------:R-:W-:Y:S01]  /*1d680*/  @!PT LDS RZ, [RZ] ;  /* 0x00000000fffff984 */ /* 0x000fe20000000800 */
[----:B------:R-:W-:Y:S01]  /*1d690*/  @!PT LDS RZ, [RZ] ;  /* 0x00000000fffff984 */ /* 0x000fe20000000800 */
[----:B------:R-:W-:Y:S01]  /*1d6a0*/  @!PT LDS RZ, [RZ] ;  /* 0x00000000fffff984 */ /* 0x000fe20000000800 */
[----:B------:R-:W-:Y:S01]  /*1d6b0*/  @!P1 LDGSTS.E.BYPASS.LTC128B.128 [R189+0xd000], desc[UR6][R34.64] ;  /* 0x0d00000022bd9fae */ /* 0x000fe2000b901d46 */
[----:B------:R-:W-:-:S02]  /*1d6c0*/  @!P1 LEA R22, P5, R14, R235, 0x1 ;  /* 0x000000eb0e169211 */ /* 0x000fc400078a08ff */
        /* <DEDUP_REMOVED lines=14> */
[----:B------:R1:W-:Y:S01]  /*1d7b0*/  @!P1 LDGSTS.E.BYPASS.LTC128B.128 [R189+0xe000], desc[UR6][R40.64] ;  /* 0x0e00000028bd9fae */ /* 0x0003e2000b901d46 */
        /* <DEDUP_REMOVED lines=15> */
[----:B------:R2:W-:Y:S01]  /*1d8b0*/  @!P1 LDGSTS.E.BYPASS.LTC128B.128 [R189+0xf000], desc[UR6][R28.64] ;  /* 0x0f0000001cbd9fae */ /* 0x0005e2000b901d46 */
        /* <DEDUP_REMOVED lines=27> */
[----:B------:R-:W4:Y:S04]  /*1da70*/  LD.E R0, desc[UR6][R24.64+0x18c] ;  /* 0x00018c0618007980 */ /* 0x000f28000c101900 */
[----:B------:R-:W-:Y:S04]  /*1da80*/  LDSM.16.M88.4 R8, [R183] ;  /* 0x00000000b708783b */ /* 0x000fe80000000200 */
[----:B-1----:R-:W1:Y:S04]  /*1da90*/  LDSM.16.M88.4 R40, [R176+0x3800] ;  /* 0x00380000b028783b */ /* 0x002e680000000200 */
[----:B--2---:R-:W2:Y:S04]  /*1daa0*/  LDSM.16.M88.4 R28, [R176+0x4800] ;  /* 0x00480000b01c783b */ /* 0x004ea80000000200 */
[----:B------:R-:W2:Y:S01]  /*1dab0*/  LDSM.16.M88.4 R68, [R176+0x9000] ;  /* 0x00900000b044783b */ /* 0x000ea20000000200 */
[----:B------:R-:W-:-:S02]  /*1dac0*/  IMAD.MOV.U32 R66, RZ, RZ, R63 ;  /* 0x000000ffff427224 */ /* 0x000fc400078e003f */
[----:B------:R-:W-:Y:S01]  /*1dad0*/  IMAD.MOV.U32 R67, RZ, RZ, R62 ;  /* 0x000000ffff437224 */ /* 0x000fe200078e003e */
[----:B------:R-:W2:Y:S01]  /*1dae0*/  LDSM.16.M88.4 R104, [R176+0x6000] ;  /* 0x00600000b068783b */ /* 0x000ea20000000200 */
[----:B------:R-:W-:Y:S01]  /*1daf0*/  MOV R98, R51 ;  /* 0x0000003300627202 */ /* 0x000fe20000000f00 */
[----:B------:R-:W-:Y:S02]  /*1db00*/  IMAD.MOV.U32 R99, RZ, RZ, R50 ;  /* 0x000000ffff637224 */ /* 0x000fe400078e0032 */
[----:B------:R-:W2:Y:S01]  /*1db10*/  LDSM.16.M88.4 R100, [R176+0x6800] ;  /* 0x00680000b064783b */ /* 0x000ea20000000200 */
[----:B------:R-:W-:Y:S01]  /*1db20*/  IMAD.MOV.U32 R78, RZ, RZ, R59 ;  /* 0x000000ffff4e7224 */ /* 0x000fe200078e003b */
[----:B------:R-:W-:Y:S01]  /*1db30*/  MOV R231, R65 ;  /* 0x0000004100e77202 */ /* 0x000fe20000000f00 */
[----:B------:R-:W-:Y:S01]  /*1db40*/  IMAD.MOV.U32 R79, RZ, RZ, R58 ;  /* 0x000000ffff4f7224 */ /* 0x000fe200078e003a */
[----:B------:R-:W2:Y:S01]  /*1db50*/  LDSM.16.M88.4 R92, [R176+0x7000] ;  /* 0x00700000b05c783b */ /* 0x000ea20000000200 */
[----:B------:R-:W-:-:S02]  /*1db60*/  IMAD.MOV.U32 R96, RZ, RZ, R57 ;  /* 0x000000ffff607224 */ /* 0x000fc400078e0039 */
[----:B------:R-:W-:Y:S01]  /*1db70*/  IMAD.MOV.U32 R97, RZ, RZ, R56 ;  /* 0x000000ffff617224 */ /* 0x000fe200078e0038 */
[----:B------:R-:W2:Y:S01]  /*1db80*/  LDSM.16.M88.4 R48, [R176+0x2800] ;  /* 0x00280000b030783b */ /* 0x000ea20000000200 */
[----:B------:R-:W-:Y:S02]  /*1db90*/  IMAD.MOV.U32 R234, RZ, RZ, R67 ;  /* 0x000000ffffea7224 */ /* 0x000fe400078e0043 */
[----:B------:R-:W-:Y:S01]  /*1dba0*/  IMAD.MOV.U32 R232, RZ, RZ, R66 ;  /* 0x000000ffffe87224 */ /* 0x000fe200078e0042 */
[----:B------:R-:W2:Y:S01]  /*1dbb0*/  LDSM.16.M88.4 R44, [R176+0x3000] ;  /* 0x00300000b02c783b */ /* 0x000ea20000000200 */
[----:B------:R-:W-:-:S03]  /*1dbc0*/  IMAD.MOV.U32 R230, RZ, RZ, R64 ;  /* 0x000000ffffe67224 */ /* 0x000fc600078e0040 */
[----:B------:R-:W2:Y:S04]  /*1dbd0*/  LDSM.16.M88.4 R32, [R176+0x4000] ;  /* 0x00400000b020783b */ /* 0x000ea80000000200 */
[----:B------:R-:W2:Y:S04]  /*1dbe0*/  LDSM.16.M88.4 R88, [R176+0x7800] ;  /* 0x00780000b058783b */ /* 0x000ea80000000200 */
[----:B------:R-:W2:Y:S04]  /*1dbf0*/  LDSM.16.M88.4 R12, [R176+0x2000] ;  /* 0x00200000b00c783b */ /* 0x000ea80000000200 */
[----:B---3--:R-:W3:Y:S04]  /*1dc00*/  LDSM.16.M88.4 R20, [R176+0x5000] ;  /* 0x00500000b014783b */ /* 0x008ee80000000200 */
[----:B------:R-:W3:Y:S04]  /*1dc10*/  LDSM.16.M88.4 R56, [R176+0x5800] ;  /* 0x00580000b038783b */ /* 0x000ee80000000200 */
[----:B------:R-:W3:Y:S04]  /*1dc20*/  LDSM.16.M88.4 R84, [R176+0x8000] ;  /* 0x00800000b054783b */ /* 0x000ee80000000200 */
[----:B------:R-:W3:Y:S04]  /*1dc30*/  LDSM.16.M88.4 R72, [R176+0x8800] ;  /* 0x00880000b048783b */ /* 0x000ee80000000200 */
[----:B------:R-:W3:Y:S01]  /*1dc40*/  LDSM.16.M88.4 R64, [R176+0x9800] ;  /* 0x00980000b040783b */ /* 0x000ee20000000200 */
[C---:B-1----:R-:W-:Y:S01]  /*1dc50*/  HMMA.16816.F32.BF16 R168, R8.reuse, R40, RZ ;  /* 0x0000002808a8723c */ /* 0x042fe200000418ff */
[----:B------:R-:W-:Y:S01]  /*1dc60*/  MOV R77, R60 ;  /* 0x0000003c004d7202 */ /* 0x000fe20000000f00 */
[----:B------:R-:W-:Y:S01]  /*1dc70*/  IMAD.MOV.U32 R76, RZ, RZ, R61 ;  /* 0x000000ffff4c7224 */ /* 0x000fe200078e003d */
[----:B----4-:R1:W-:Y:S03]  /*1dc80*/  LDSM.16.M88.4 R16, [R99] ;  /* 0x000000006310783b */ /* 0x0103e60000000200 */
[C---:B------:R-:W-:Y:S01]  /*1dc90*/  HMMA.16816.F32.BF16 R196, R8.reuse, R42, RZ ;  /* 0x0000002a08c4723c */ /* 0x040fe200000418ff */
[----:B------:R-:W-:Y:S01]  /*1dca0*/  IMAD.MOV.U32 R229, RZ, RZ, R55 ;  /* 0x000000ffffe57224 */ /* 0x000fe200078e0037 */
[----:B------:R-:W-:Y:S01]  /*1dcb0*/  MOV R228, R52 ;  /* 0x0000003400e47202 */ /* 0x000fe20000000f00 */
[----:B------:R-:W-:Y:S01]  /*1dcc0*/  IMAD.MOV.U32 R116, RZ, RZ, R54 ;  /* 0x000000ffff747224 */ /* 0x000fe200078e0036 */
[----:B------:R-:W-:Y:S02]  /*1dcd0*/  STL [R1+0x164], R36 ;  /* 0x0001642401007387 */ /* 0x000fe40000100800 */
[C---:B--2---:R-:W-:Y:S01]  /*1dce0*/  HMMA.16816.F32.BF16 R128, R8.reuse, R28, RZ ;  /* 0x0000001c0880723c */ /* 0x044fe200000418ff */
[----:B------:R-:W-:Y:S01]  /*1dcf0*/  IMAD.MOV.U32 R113, RZ, RZ, R53 ;  /* 0x000000ffff717224 */ /* 0x000fe200078e0035 */
[----:B------:R-:W0:Y:S04]  /*1dd00*/  LDGDEPBAR ;  /* 0x00000000000079af */ /* 0x000e280000000000 */
[C---:B------:R-:W-:Y:S01]  /*1dd10*/  HMMA.16816.F32.BF16 R40, R8.reuse, R30, RZ ;  /* 0x0000001e0828723c */ /* 0x040fe200000418ff */
[----:B------:R-:W-:Y:S01]  /*1dd20*/  IMAD.MOV.U32 R240, RZ, RZ, R96 ;  /* 0x000000fffff07224 */ /* 0x000fe200078e0060 */
[----:B------:R-:W-:Y:S01]  /*1dd30*/  MOV R252, R78 ;  /* 0x0000004e00fc7202 */ /* 0x000fe20000000f00 */
[----:B------:R-:W-:Y:S01]  /*1dd40*/  IMAD.MOV.U32 R134, RZ, RZ, R98 ;  /* 0x000000ffff867224 */ /* 0x000fe200078e0062 */
[----:B------:R-:W2:Y:S02]  /*1dd50*/  LDSM.16.M88.4 R52, [R112+0x2000] ;  /* 0x002000007034783b */ /* 0x000ea40000000200 */
[----:B------:R-:W-:Y:S01]  /*1dd60*/  HMMA.16816.F32.BF16 R28, R8, R70, RZ ;  /* 0x00000046081c723c */ /* 0x000fe200000418ff */
[----:B------:R-:W-:-:S02]  /*1dd70*/  IMAD.MOV.U32 R118, RZ, RZ, R97 ;  /* 0x000000ffff767224 */ /* 0x000fc400078e0061 */
[----:B------:R-:W-:-:S03]  /*1dd80*/  IMAD.MOV.U32 R242, RZ, RZ, R79 ;  /* 0x000000fffff27224 */ /* 0x000fc600078e004f */
[----:B------:R-:W-:Y:S01]  /*1dd90*/  HMMA.16816.F32.BF16 R216, R8, R104, RZ ;  /* 0x0000006808d8723c */ /* 0x000fe200000418ff */
[----:B------:R-:W-:Y:S02]  /*1dda0*/  IMAD.MOV.U32 R243, RZ, RZ, R77 ;  /* 0x000000fffff37224 */ /* 0x000fe400078e004d */
[----:B------:R-:W-:-:S03]  /*1ddb0*/  IMAD.MOV.U32 R238, RZ, RZ, R76 ;  /* 0x000000ffffee7224 */ /* 0x000fc600078e004c */
[----:B------:R-:W-:Y:S01]  /*1ddc0*/  HMMA.16816.F32.BF16 R212, R8, R106, RZ ;  /* 0x0000006a08d4723c */ /* 0x000fe200000418ff */
[----:B------:R-:W-:-:S05]  /*1ddd0*/  IMAD.MOV.U32 R6, RZ, RZ, R240 ;  /* 0x000000ffff067224 */ /* 0x000fca00078e00f0 */
[C---:B------:R-:W-:Y:S06]  /*1dde0*/  HMMA.16816.F32.BF16 R208, R8.reuse, R100, RZ ;  /* 0x0000006408d0723c */ /* 0x040fec00000418ff */
[C---:B------:R-:W-:Y:S01]  /*1ddf0*/  HMMA.16816.F32.BF16 R104, R8.reuse, R102, RZ ;  /* 0x000000660868723c */ /* 0x040fe200000418ff */
[----:B------:R-:W-:Y:S01]  /*1de00*/  IMAD.MOV.U32 R38, RZ, RZ, R31 ;  /* 0x000000ffff267224 */ /* 0x000fe200078e001f */
[----:B------:R-:W-:Y:S01]  /*1de10*/  MOV R3, R28 ;  /* 0x0000001c00037202 */ /* 0x000fe20000000f00 */
[----:B------:R-:W-:Y:S02]  /*1de20*/  IMAD.MOV.U32 R240, RZ, RZ, R29 ;  /* 0x000000fffff07224 */ /* 0x000fe400078e001d */
[----:B------:R-:W-:Y:S01]  /*1de30*/  IMAD.MOV.U32 R37, RZ, RZ, R30 ;  /* 0x000000ffff257224 */ /* 0x000fe200078e001e */
        /* <DEDUP_REMOVED lines=9> */
[C---:B------:R-:W-:Y:S01]  /*1ded0*/  HMMA.16816.F32.BF16 R60, R8.reuse, R14, RZ ;  /* 0x0000000e083c723c */ /* 0x040fe200000418ff */
[----:B------:R-:W1:Y:S05]  /*1dee0*/  LDSM.16.M88.4 R12, [R112+0x3000] ;  /* 0x00300000700c783b */ /* 0x000e6a0000000200 */
[C---:B------:R-:W-:Y:S06]  /*1def0*/  HMMA.16816.F32.BF16 R44, R8.reuse, R46, RZ ;  /* 0x0000002e082c723c */ /* 0x040fec00000418ff */
[C---:B---3--:R-:W-:Y:S06]  /*1df00*/  HMMA.16816.F32.BF16 R32, R8.reuse, R20, RZ ;  /* 0x000000140820723c */ /* 0x048fec00000418ff */
[C---:B------:R-:W-:Y:S01]  /*1df10*/  HMMA.16816.F32.BF16 R172, R8.reuse, R22, RZ ;  /* 0x0000001608ac723c */ /* 0x040fe200000418ff */
[----:B------:R-:W-:Y:S05]  /*1df20*/  LDSM.16.M88.4 R20, [R112+0x2800] ;  /* 0x002800007014783b */ /* 0x000fea0000000200 */
        /* <DEDUP_REMOVED lines=9> */
[----:B------:R-:W-:-:S15]  /*1dfc0*/  HMMA.16816.F32.BF16 R8, R8, R66, RZ ;  /* 0x000000420808723c */ /* 0x000fde00000418ff */
[----:B------:R-:W-:-:S09]  /*1dfd0*/  NOP ;  /* 0x0000000000007918 */ /* 0x000fd20000000000 */
[----:B------:R-:W-:Y:S01]  /*1dfe0*/  IMAD.MOV.U32 R26, RZ, RZ, R9 ;  /* 0x000000ffff1a7224 */ /* 0x000fe200078e0009 */
[----:B------:R-:W-:Y:S01]  /*1dff0*/  MOV R4, R11 ;  /* 0x0000000b00047202 */ /* 0x000fe20000000f00 */
[----:B------:R-:W-:Y:S02]  /*1e000*/  IMAD.MOV.U32 R136, RZ, RZ, R10 ;  /* 0x000000ffff887224 */ /* 0x000fe400078e000a */
[----:B------:R-:W-:Y:S02]  /*1e010*/  IMAD.MOV.U32 R119, RZ, RZ, R8 ;  /* 0x000000ffff777224 */ /* 0x000fe400078e0008 */
[----:B------:R-:W3:Y:S01]  /*1e020*/  LDSM.16.M88.4 R8, [R112+0x3800] ;  /* 0x003800007008783b */ /* 0x000ee20000000200 */
[C---:B--2---:R-:W-:Y:S06]  /*1e030*/  HMMA.16816.F32.BF16 R64, R16.reuse, R54, R60 ;  /* 0x000000361040723c */ /* 0x044fec000004183c */
[C---:B-1----:R-:W-:Y:S06]  /*1e040*/  HMMA.16816.F32.BF16 R56, R16.reuse, R12, R108 ;  /* 0x0000000c1038723c */ /* 0x042fec000004186c */
[C---:B------:R-:W-:Y:S01]  /*1e050*/  HMMA.16816.F32.BF16 R60, R16.reuse, R14, R44 ;  /* 0x0000000e103c723c */ /* 0x040fe2000004182c */
[----:B------:R-:W1:Y:S01]  /*1e060*/  LDSM.16.M88.4 R12, [R112+0x5000] ;  /* 0x00500000700c783b */ /* 0x000e620000000200 */
[----:B------:R-:W-:Y:S01]  /*1e070*/  IMAD.MOV.U32 R235, RZ, RZ, R135 ;  /* 0x000000ffffeb7224 */ /* 0x000fe200078e0087 */
[----:B------:R-:W-:Y:S01]  /*1e080*/  MOV R233, R242 ;  /* 0x000000f200e97202 */ /* 0x000fe20000000f00 */
[----:B------:R-:W-:Y:S01]  /*1e090*/  IMAD.MOV.U32 R135, RZ, RZ, R134 ;  /* 0x000000ffff877224 */ /* 0x000fe200078e0086 */
[----:B------:R-:W-:Y:S01]  /*1e0a0*/  MOV R117, R30 ;  /* 0x0000001e00757202 */ /* 0x000fe20000000f00 */
[----:B------:R-:W-:Y:S01]  /*1e0b0*/  IMAD.MOV.U32 R242, RZ, RZ, R31 ;  /* 0x000000fffff27224 */ /* 0x000fe200078e001f */
[----:B------:R-:W-:Y:S01]  /*1e0c0*/  HMMA.16816.F32.BF16 R80, R16, R52, R80 ;  /* 0x000000341050723c */ /* 0x000fe20000041850 */
[----:B------:R-:W-:Y:S01]  /*1e0d0*/  IMAD.MOV.U32 R134, RZ, RZ, R28 ;  /* 0x000000ffff867224 */ /* 0x000fe200078e001c */
[----:B------:R-:W-:Y:S01]  /*1e0e0*/  LDSM.16.M88.4 R44, [R177] ;  /* 0x00000000b12c783b */ /* 0x000fe20000000200 */
[----:B------:R-:W-:-:S03]  /*1e0f0*/  IMAD.MOV.U32 R27, RZ, RZ, R29 ;  /* 0x000000ffff1b7224 */ /* 0x000fc600078e001d */
[----:B------:R-:W-:Y:S01]  /*1e100*/  LDSM.16.M88.4 R28, [R112+0x4000] ;  /* 0x00400000701c783b */ /* 0x000fe20000000200 */
[C---:B---3--:R-:W-:Y:S06]  /*1e110*/  HMMA.16816.F32.BF16 R68, R16.reuse, R8, R168 ;  /* 0x000000081044723c */ /* 0x048fec00000418a8 */
[----:B------:R-:W-:Y:S01]  /*1e120*/  HMMA.16816.F32.BF16 R196, R16, R10, R196 ;  /* 0x0000000a10c4723c */ /* 0x000fe200000418c4 */
[----:B------:R-:W2:Y:S01]  /*1e130*/  LDSM.16.M88.4 R8, [R112+0x5800] ;  /* 0x005800007008783b */ /* 0x000ea20000000200 */
[----:B------:R-:W-:Y:S02]  /*1e140*/  IMAD.MOV.U32 R84, RZ, RZ, R50 ;  /* 0x000000ffff547224 */ /* 0x000fe400078e0032 */
[----:B------:R-:W-:-:S02]  /*1e150*/  IMAD.MOV.U32 R188, RZ, RZ, R51 ;  /* 0x000000ffffbc7224 */ /* 0x000fc400078e0033 */
[----:B------:R-:W-:Y:S01]  /*1e160*/  IMAD.MOV.U32 R39, RZ, RZ, R48 ;  /* 0x000000ffff277224 */ /* 0x000fe200078e0030 */
[----:B------:R-:W-:Y:S01]  /*1e170*/  HMMA.16816.F32.BF16 R52, R16, R22, R96 ;  /* 0x000000161034723c */ /* 0x000fe20000041860 */
[----:B------:R-:W-:-:S05]  /*1e180*/  IMAD.MOV.U32 R36, RZ, RZ, R49 ;  /* 0x000000ffff247224 */ /* 0x000fca00078e0031 */
[C---:B------:R-:W-:Y:S01]  /*1e190*/  HMMA.16816.F32.BF16 R48, R16.reuse, R20, R76 ;  /* 0x000000141030723c */ /* 0x040fe2000004184c */
[----:B------:R-:W3:Y:S05]  /*1e1a0*/  LDSM.16.M88.4 R20, [R112+0x4800] ;  /* 0x004800007014783b */ /* 0x000eea0000000200 */
[C---:B-1----:R-:W-:Y:S01]  /*1e1b0*/  HMMA.16816.F32.BF16 R76, R16.reuse, R12, R32 ;  /* 0x0000000c104c723c */ /* 0x042fe20000041820 */
[----:B------:R-:W1:Y:S05]  /*1e1c0*/  LDSM.16.M88.4 R32, [R112+0x6800] ;  /* 0x006800007020783b */ /* 0x000e6a0000000200 */
[C---:B------:R-:W-:Y:S01]  /*1e1d0*/  HMMA.16816.F32.BF16 R172, R16.reuse, R14, R172 ;  /* 0x0000000e10ac723c */ /* 0x040fe200000418ac */
[----:B------:R-:W-:Y:S05]  /*1e1e0*/  LDSM.16.M88.4 R12, [R2] ;  /* 0x00000000020c783b */ /* 0x000fea0000000200 */
[C---:B--2---:R-:W-:Y:S06]  /*1e1f0*/  HMMA.16816.F32.BF16 R124, R16.reuse, R8, R124 ;  /* 0x00000008107c723c */ /* 0x044fec000004187c */
[C---:B------:R-:W-:Y:S01]  /*1e200*/  HMMA.16816.F32.BF16 R120, R16.reuse, R10, R120 ;  /* 0x0000000a1078723c */ /* 0x040fe20000041878 */
[----:B------:R-:W2:Y:S05]  /*1e210*/  LDSM.16.M88.4 R8, [R233] ;  /* 0x00000000e908783b */ /* 0x000eaa0000000200 */
[C---:B------:R-:W-:Y:S06]  /*1e220*/  HMMA.16816.F32.BF16 R200, R16.reuse, R28, R200 ;  /* 0x0000001c10c8723c */ /* 0x040fec00000418c8 */
[----:B------:R-:W-:Y:S01]  /*1e230*/  HMMA.16816.F32.BF16 R192, R16, R30, R192 ;  /* 0x0000001e10c0723c */ /* 0x000fe200000418c0 */
[----:B------:R-:W4:Y:S01]  /*1e240*/  LDSM.16.M88.4 R28, [R112+0x7000] ;  /* 0x00700000701c783b */ /* 0x000f220000000200 */
[----:B------:R-:W-:-:S04]  /*1e250*/  IMAD.MOV.U32 R99, RZ, RZ, R84 ;  /* 0x000000ffff637224 */ /* 0x000fc800078e0054 */
[C---:B---3--:R-:W-:Y:S06]  /*1e260*/  HMMA.16816.F32.BF16 R128, R16.reuse, R20, R128 ;  /* 0x000000141080723c */ /* 0x048fec0000041880 */
[C---:B------:R-:W-:Y:S01]  /*1e270*/  HMMA.16816.F32.BF16 R72, R16.reuse, R22, R40 ;  /* 0x000000161048723c */ /* 0x040fe20000041828 */
[----:B------:R-:W3:Y:S04]  /*1e280*/  LDSM.16.M88.4 R20, [R112+0x7800] ;  /* 0x007800007014783b */ /* 0x000ee80000000200 */
[----:B------:R-:W3:Y:S01]  /*1e290*/  LDSM.16.M88.4 R40, [R112+0x6000] ;  /* 0x006000007028783b */ /* 0x000ee20000000200 */
[C---:B-1----:R-:W-:Y:S06]  /*1e2a0*/  HMMA.16816.F32.BF16 R208, R16.reuse, R32, R208 ;  /* 0x0000002010d0723c */ /* 0x042fec00000418d0 */
[----:B------:R-:W-:Y:S01]  /*1e2b0*/  HMMA.16816.F32.BF16 R84, R16, R34, R104 ;  /* 0x000000221054723c */ /* 0x000fe20000041868 */
[----:B------:R-:W-:Y:S05]  /*1e2c0*/  LDSM.16.M88.4 R32, [R182] ;  /* 0x00000000b620783b */ /* 0x000fea0000000200 */
[C---:B--2---:R-:W-:Y:S06]  /*1e2d0*/  HMMA.16816.F32.BF16 R48, R12.reuse, R8, R48 ;  /* 0x000000080c30723c */ /* 0x044fec0000041830 */
[----:B------:R-:W-:Y:S01]  /*1e2e0*/  HMMA.16816.F32.BF16 R52, R12, R10, R52 ;  /* 0x0000000a0c34723c */ /* 0x000fe20000041834 */
[----:B------:R-:W1:Y:S05]  /*1e2f0*/  LDSM.16.M88.4 R8, [R185] ;  /* 0x00000000b908783b */ /* 0x000e6a0000000200 */
[C---:B----4-:R-:W-:Y:S06]  /*1e300*/  HMMA.16816.F32.BF16 R204, R16.reuse, R28, R204 ;  /* 0x0000001c10cc723c */ /* 0x050fec00000418cc */
[----:B------:R-:W-:Y:S06]  /*1e310*/  HMMA.16816.F32.BF16 R168, R16, R30, R100 ;  /* 0x0000001e10a8723c */ /* 0x000fec0000041864 */
[----:B------:R-:W-:Y:S01]  /*1e320*/  HMMA.16816.F32.BF16 R28, R12, R44, R80 ;  /* 0x0000002c0c1c723c */ /* 0x000fe20000041850 */
[----:B------:R-:W-:Y:S01]  /*1e330*/  IMAD.MOV.U32 R108, RZ, RZ, R6 ;  /* 0x000000ffff6c7224 */ /* 0x000fe200078e0006 */
[----:B------:R-:W-:Y:S01]  /*1e340*/  MOV R111, R252 ;  /* 0x000000fc006f7202 */ /* 0x000fe20000000f00 */
[----:B------:R-:W-:-:S02]  /*1e350*/  IMAD.MOV.U32 R96, RZ, RZ, R38 ;  /* 0x000000ffff607224 */ /* 0x000fc400078e0026 */
[----:B------:R-:W-:Y:S01]  /*1e360*/  IMAD.MOV.U32 R97, RZ, RZ, R3 ;  /* 0x000000ffff617224 */ /* 0x000fe200078e0003 */
[----:B------:R-:W-:Y:S01]  /*1e370*/  MOV R3, R231 ;  /* 0x000000e700037202 */ /* 0x000fe20000000f00 */
[----:B------:R-:W-:Y:S02]  /*1e380*/  IMAD.MOV.U32 R110, RZ, RZ, R243 ;  /* 0x000000ffff6e7224 */ /* 0x000fe400078e00f3 */
[----:B------:R-:W-:Y:S02]  /*1e390*/  IMAD.MOV.U32 R109, RZ, RZ, R238 ;  /* 0x000000ffff6d7224 */ /* 0x000fe400078e00ee */
[----:B------:R-:W-:Y:S02]  /*1e3a0*/  IMAD.MOV.U32 R6, RZ, RZ, R235 ;  /* 0x000000ffff067224 */ /* 0x000fe400078e00eb */
[----:B------:R-:W-:Y:S02]  /*1e3b0*/  IMAD.MOV.U32 R243, RZ, RZ, R234 ;  /* 0x000000fffff37224 */ /* 0x000fe400078e00ea */
[----:B------:R-:W-:-:S02]  /*1e3c0*/  IMAD.MOV.U32 R252, RZ, RZ, R232 ;  /* 0x000000fffffc7224 */ /* 0x000fc400078e00e8 */
[----:B------:R-:W-:Y:S01]  /*1e3d0*/  IMAD.MOV.U32 R38, RZ, RZ, R230 ;  /* 0x000000ffff267224 */ /* 0x000fe200078e00e6 */
[----:B---3--:R-:W-:Y:S01]  /*1e3e0*/  HMMA.16816.F32.BF16 R232, R16, R22, R88 ;  /* 0x0000001610e8723c */ /* 0x008fe20000041858 */
[----:B------:R-:W-:Y:S02]  /*1e3f0*/  IMAD.MOV.U32 R238, RZ, RZ, R229 ;  /* 0x000000ffffee7224 */ /* 0x000fe400078e00e5 */
[----:B------:R-:W-:-:S03]  /*1e400*/  IMAD.MOV.U32 R98, RZ, RZ, R228 ;  /* 0x000000ffff627224 */ /* 0x000fc600078e00e4 */
[----:B------:R-:W-:Y:S06]  /*1e410*/  HMMA.16816.F32.BF16 R228, R16, R20, R92 ;  /* 0x0000001410e4723c */ /* 0x000fec000004185c */
[----:B------:R-:W-:Y:S01]  /*1e420*/  HMMA.16816.F32.BF16 R20, R12, R46, R64 ;  /* 0x0000002e0c14723c */ /* 0x000fe20000041840 */
[----:B------:R-:W-:Y:S05]  /*1e430*/  LDSM.16.M88.4 R44, [R182+0x800] ;  /* 0x00080000b62c783b */ /* 0x000fea0000000200 */
[C---:B------:R-:W-:Y:S06]  /*1e440*/  HMMA.16816.F32.BF16 R216, R16.reuse, R40, R216 ;  /* 0x0000002810d8723c */ /* 0x040fec00000418d8 */
[----:B------:R-:W-:Y:S01]  /*1e450*/  HMMA.16816.F32.BF16 R212, R16, R42, R212 ;  /* 0x0000002a10d4723c */ /* 0x000fe200000418d4 */
[----:B------:R-:W2:Y:S05]  /*1e460*/  LDSM.16.M88.4 R40, [R108] ;  /* 0x000000006c28783b */ /* 0x000eaa0000000200 */
[C---:B-1----:R-:W-:Y:S06]  /*1e470*/  HMMA.16816.F32.BF16 R28, R8.reuse, R32, R28 ;  /* 0x00000020081c723c */ /* 0x042fec000004181c */
[----:B------:R-:W-:Y:S01]  /*1e480*/  HMMA.16816.F32.BF16 R20, R8, R34, R20 ;  /* 0x000000220814723c */ /* 0x000fe20000041814 */
[----:B------:R1:W3:-:S15]  /*1e490*/  LDSM.16.M88.4 R32, [R109] ;  /* 0x000000006d20783b */ /* 0x0002de0000000200 */
[----:B------:R-:W-:-:S02]  /*1e4a0*/  NOP ;  /* 0x0000000000007918 */ /* 0x000fc40000000000 */
[-C--:B------:R-:W-:Y:S01]  /*1e4b0*/  FMUL.FTZ R2, R28, R0.reuse ;  /* 0x000000001c027220 */ /* 0x080fe20000410000 */
[----:B-1----:R-:W-:Y:S01]  /*1e4c0*/  MOV R109, R111 ;  /* 0x0000006f006d7202 */ /* 0x002fe20000000f00 */
[----:B------:R-:W-:Y:S02]  /*1e4d0*/  IMAD.MOV.U32 R111, RZ, RZ, R6 ;  /* 0x000000ffff6f7224 */ /* 0x000fe400078e0006 */
[----:B------:R1:W-:Y:S01]  /*1e4e0*/  MUFU.TANH R6, R2 ;  /* 0x0000000200067308 */ /* 0x0003e20000002400 */
[----:B--2---:R-:W-:Y:S01]  /*1e4f0*/  HMMA.16816.F32.BF16 R56, R12, R40, R56 ;  /* 0x000000280c38723c */ /* 0x004fe20000041838 */
[----:B-1----:R-:W-:-:S06]  /*1e500*/  FMUL.FTZ R2, R29, R0 ;  /* 0x000000001d027220 */ /* 0x002fcc0000410000 */
[----:B------:R1:W-:Y:S01]  /*1e510*/  MUFU.TANH R93, R2 ;  /* 0x00000002005d7308 */ /* 0x0003e20000002400 */
[----:B------:R-:W-:Y:S06]  /*1e520*/  HMMA.16816.F32.BF16 R60, R12, R42, R60 ;  /* 0x0000002a0c3c723c */ /* 0x000fec000004183c */
[----:B------:R-:W-:Y:S01]  /*1e530*/  HMMA.16816.F32.BF16 R40, R8, R44, R48 ;  /* 0x0000002c0828723c */ /* 0x000fe20000041830 */
[----:B-1----:R-:W-:-:S04]  /*1e540*/  FMUL.FTZ R2, R30, R0 ;  /* 0x000000001e027220 */ /* 0x002fc80000410000 */
[----:B------:R1:W-:Y:S02]  /*1e550*/  MUFU.TANH R91, R2 ;  /* 0x00000002005b7308 */ /* 0x0003e40000002400 */
[-C--:B-1----:R-:W-:Y:S02]  /*1e560*/  FMUL.FTZ R2, R31, R0.reuse ;  /* 0x000000001f027220 */ /* 0x082fe40000410000 */
[----:B------:R-:W1:Y:S04]  /*1e570*/  LDSM.16.M88.4 R28, [R182+0x1000] ;  /* 0x00100000b61c783b */ /* 0x000e680000000200 */
[----:B------:R2:W-:Y:S02]  /*1e580*/  MUFU.TANH R83, R2 ;  /* 0x0000000200537308 */ /* 0x0005e40000002400 */
[----:B--2---:R-:W-:-:S06]  /*1e590*/  FMUL.FTZ R2, R20, R0 ;  /* 0x0000000014027220 */ /* 0x004fcc0000410000 */
[----:B------:R2:W-:Y:S01]  /*1e5a0*/  MUFU.TANH R82, R2 ;  /* 0x0000000200527308 */ /* 0x0005e20000002400 */
[----:B------:R-:W-:Y:S01]  /*1e5b0*/  HMMA.16816.F32.BF16 R44, R8, R46, R52 ;  /* 0x0000002e082c723c */ /* 0x000fe20000041834 */
[----:B--2---:R-:W-:-:S06]  /*1e5c0*/  FMUL.FTZ R2, R21, R0 ;  /* 0x0000000015027220 */ /* 0x004fcc0000410000 */
[----:B------:R2:W-:Y:S02]  /*1e5d0*/  MUFU.TANH R95, R2 ;  /* 0x00000002005f7308 */ /* 0x0005e40000002400 */
[----:B--2---:R-:W-:-:S06]  /*1e5e0*/  FMUL.FTZ R2, R22, R0 ;  /* 0x0000000016027220 */ /* 0x004fcc0000410000 */
[----:B------:R2:W-:Y:S01]  /*1e5f0*/  MUFU.TANH R81, R2 ;  /* 0x0000000200517308 */ /* 0x0005e20000002400 */
[----:B---3--:R-:W-:Y:S01]  /*1e600*/  HMMA.16816.F32.BF16 R52, R12, R34, R196 ;  /* 0x000000220c34723c */ /* 0x008fe200000418c4 */
[----:B--2---:R-:W-:-:S06]  /*1e610*/  FMUL.FTZ R2, R23, R0 ;  /* 0x0000000017027220 */ /* 0x004fcc0000410000 */
[----:B------:R2:W-:Y:S01]  /*1e620*/  MUFU.TANH R90, R2 ;  /* 0x00000002005a7308 */ /* 0x0005e20000002400 */
[----:B------:R-:W-:Y:S01]  /*1e630*/  IMAD.MOV.U32 R105, RZ, RZ, R252 ;  /* 0x000000ffff697224 */ /* 0x000fe200078e00fc */
[----:B------:R-:W-:Y:S01]  /*1e640*/  HMMA.16816.F32.BF16 R68, R12, R32, R68 ;  /* 0x000000200c44723c */ /* 0x000fe20000041844 */
[----:B------:R3:W4:Y:S01]  /*1e650*/  LDSM.16.M88.4 R32, [R109] ;  /* 0x000000006d20783b */ /* 0x0007220000000200 */
[----:B--2---:R-:W-:-:S04]  /*1e660*/  FMUL.FTZ R2, R40, R0 ;  /* 0x0000000028027220 */ /* 0x004fc80000410000 */
[----:B------:R2:W-:Y:S01]  /*1e670*/  MUFU.TANH R80, R2 ;  /* 0x0000000200507308 */ /* 0x0005e20000002400 */
[----:B-1----:R-:W-:Y:S01]  /*1e680*/  HMMA.16816.F32.BF16 R20, R8, R28, R56 ;  /* 0x0000001c0814723c */ /* 0x002fe20000041838 */
[----:B--2---:R-:W-:-:S06]  /*1e690*/  FMUL.FTZ R2, R41, R0 ;  /* 0x0000000029027220 */ /* 0x004fcc0000410000 */
[----:B------:R1:W-:Y:S01]  /*1e6a0*/  MUFU.TANH R197, R2 ;  /* 0x0000000200c57308 */ /* 0x0003e20000002400 */
[----:B---3--:R-:W-:Y:S02]  /*1e6b0*/  IMAD.MOV.U32 R109, RZ, RZ, R117 ;  /* 0x000000ffff6d7224 */ /* 0x008fe400078e0075 */
[----:B------:R-:W-:Y:S02]  /*1e6c0*/  IMAD.MOV.U32 R104, RZ, RZ, R98 ;  /* 0x000000ffff687224 */ /* 0x000fe400078e0062 */
[----:B-1----:R-:W-:Y:S01]  /*1e6d0*/  FMUL.FTZ R2, R42, R0 ;  /* 0x000000002a027220 */ /* 0x002fe20000410000 */
[----:B------:R-:W-:Y:S02]  /*1e6e0*/  IMAD.MOV.U32 R98, RZ, RZ, R38 ;  /* 0x000000ffff627224 */ /* 0x000fe400078e0026 */
[----:B------:R-:W-:Y:S01]  /*1e6f0*/  IMAD.MOV.U32 R106, RZ, RZ, R242 ;  /* 0x000000ffff6a7224 */ /* 0x000fe200078e00f2 */
[----:B------:R1:W-:Y:S01]  /*1e700*/  MUFU.TANH R252, R2 ;  /* 0x0000000200fc7308 */ /* 0x0003e20000002400 */
[----:B------:R-:W-:Y:S01]  /*1e710*/  MOV R38, R243 ;  /* 0x000000f300267202 */ /* 0x000fe20000000f00 */
[----:B------:R-:W-:-:S02]  /*1e720*/  IMAD.MOV.U32 R107, RZ, RZ, R134 ;  /* 0x000000ffff6b7224 */ /* 0x000fc400078e0086 */
[----:B------:R-:W-:Y:S01]  /*1e730*/  IMAD.MOV.U32 R101, RZ, RZ, R105 ;  /* 0x000000ffff657224 */ /* 0x000fe200078e0069 */
[----:B----4-:R-:W-:Y:S01]  /*1e740*/  HMMA.16816.F32.BF16 R64, R12, R34, R192 ;  /* 0x000000220c40723c */ /* 0x010fe200000418c0 */
[----:B------:R-:W-:Y:S01]  /*1e750*/  LDSM.16.M88.4 R48, [R104] ;  /* 0x000000006830783b */ /* 0x000fe20000000200 */
[----:B-1----:R-:W-:-:S04]  /*1e760*/  FMUL.FTZ R2, R43, R0 ;  /* 0x000000002b027220 */ /* 0x002fc80000410000 */
[----:B------:R-:W-:Y:S01]  /*1e770*/  HMMA.16816.F32.BF16 R40, R8, R30, R60 ;  /* 0x0000001e0828723c */ /* 0x000fe2000004183c */
[----:B------:R-:W1:Y:S01]  /*1e780*/  LDSM.16.M88.4 R28, [R182+0x1800] ;  /* 0x00180000b61c783b */ /* 0x000e620000000200 */
[----:B------:R2:W-:Y:S02]  /*1e790*/  MUFU.TANH R117, R2 ;  /* 0x0000000200757308 */ /* 0x0005e40000002400 */
[----:B--2---:R-:W-:-:S06]  /*1e7a0*/  FMUL.FTZ R2, R44, R0 ;  /* 0x000000002c027220 */ /* 0x004fcc0000410000 */
[----:B------:R2:W-:Y:S02]  /*1e7b0*/  MUFU.TANH R243, R2 ;  /* 0x0000000200f37308 */ /* 0x0005e40000002400 */
[----:B--2---:R-:W-:-:S06]  /*1e7c0*/  FMUL.FTZ R2, R45, R0 ;  /* 0x000000002d027220 */ /* 0x004fcc0000410000 */
[----:B------:R2:W-:Y:S02]  /*1e7d0*/  MUFU.TANH R108, R2 ;  /* 0x00000002006c7308 */ /* 0x0005e40000002400 */
[----:B--2---:R-:W-:-:S06]  /*1e7e0*/  FMUL.FTZ R2, R46, R0 ;  /* 0x000000002e027220 */ /* 0x004fcc0000410000 */
[----:B------:R2:W-:Y:S02]  /*1e7f0*/  MUFU.TANH R242, R2 ;  /* 0x0000000200f27308 */ /* 0x0005e40000002400 */
[----:B--2---:R-:W-:-:S06]  /*1e800*/  FMUL.FTZ R2, R47, R0 ;  /* 0x000000002f027220 */ /* 0x004fcc0000410000 */
[----:B------:R2:W3:Y:S01]  /*1e810*/  MUFU.TANH R94, R2 ;  /* 0x00000002005e7308 */ /* 0x0004e20000002400 */
[----:B------:R-:W-:Y:S02]  /*1e820*/  IMAD.MOV.U32 R105, RZ, RZ, R110 ;  /* 0x000000ffff697224 */ /* 0x000fe400078e006e */
[----:B------:R-:W-:Y:S02]  /*1e830*/  IMAD.MOV.U32 R110, RZ, RZ, R240 ;  /* 0x000000ffff6e7224 */ /* 0x000fe400078e00f0 */
[----:B--2---:R-:W-:-:S04]  /*1e840*/  FMUL.FTZ R2, R20, R0 ;  /* 0x0000000014027220 */ /* 0x004fc80000410000 */
[----:B------:R2:W-:Y:S01]  /*1e850*/  MUFU.TANH R134, R2 ;  /* 0x0000000200867308 */ /* 0x0005e20000002400 */
[----:B------:R-:W-:Y:S01]  /*1e860*/  HMMA.16816.F32.BF16 R60, R12, R32, R200 ;  /* 0x000000200c3c723c */ /* 0x000fe200000418c8 */
[----:B------:R-:W-:Y:S01]  /*1e870*/  MOV R103, R106 ;  /* 0x0000006a00677202 */ /* 0x000fe20000000f00 */
[----:B------:R-:W4:Y:S01]  /*1e880*/  LDSM.16.M88.4 R32, [R182+0x2000] ;  /* 0x00200000b620783b */ /* 0x000f220000000200 */
[----:B------:R-:W-:Y:S02]  /*1e890*/  IMAD.MOV.U32 R106, RZ, RZ, R111 ;  /* 0x000000ffff6a7224 */ /* 0x000fe400078e006f */
[----:B--2---:R-:W-:-:S04]  /*1e8a0*/  FMUL.FTZ R2, R21, R0 ;  /* 0x0000000015027220 */ /* 0x004fc80000410000 */
[----:B------:R2:W3:Y:S01]  /*1e8b0*/  MUFU.TANH R92, R2 ;  /* 0x00000002005c7308 */ /* 0x0004e20000002400 */
[----:B------:R-:W-:Y:S02]  /*1e8c0*/  IMAD.MOV.U32 R111, RZ, RZ, R37 ;  /* 0x000000ffff6f7224 */ /* 0x000fe400078e0025 */
[----:B------:R-:W-:Y:S01]  /*1e8d0*/  IMAD.MOV.U32 R102, RZ, RZ, R107 ;  /* 0x000000ffff667224 */ /* 0x000fe200078e006b */
[----:B------:R-:W-:Y:S01]  /*1e8e0*/  MOV R107, R96 ;  /* 0x00000060006b7202 */ /* 0x000fe20000000f00 */
[----:B--2---:R-:W-:-:S04]  /*1e8f0*/  FMUL.FTZ R2, R22, R0 ;  /* 0x0000000016027220 */ /* 0x004fc80000410000 */
[----:B------:R2:W-:Y:S01]  /*1e900*/  MUFU.TANH R240, R2 ;  /* 0x0000000200f07308 */ /* 0x0005e20000002400 */
[----:B------:R-:W-:Y:S02]  /*1e910*/  IMAD.MOV.U32 R96, RZ, RZ, R135 ;  /* 0x000000ffff607224 */ /* 0x000fe400078e0087 */
[----:B--2---:R-:W-:Y:S02]  /*1e920*/  FMUL.FTZ R2, R23, R0 ;  /* 0x0000000017027220 */ /* 0x004fe40000410000 */
[----:B-1----:R-:W-:Y:S03]  /*1e930*/  HMMA.16816.F32.BF16 R20, R8, R28, R68 ;  /* 0x0000001c0814723c */ /* 0x002fe60000041844 */
[----:B------:R1:W-:Y:S01]  /*1e940*/  MUFU.TANH R37, R2 ;  /* 0x0000000200257308 */ /* 0x0003e20000002400 */
[----:B------:R-:W-:Y:S02]  /*1e950*/  IMAD.MOV.U32 R104, RZ, RZ, R109 ;  /* 0x000000ffff687224 */ /* 0x000fe400078e006d */
[----:B------:R-:W-:Y:S01]  /*1e960*/  IMAD.MOV.U32 R109, RZ, RZ, R97 ;  /* 0x000000ffff6d7224 */ /* 0x000fe200078e0061 */
[----:B------:R-:W-:Y:S01]  /*1e970*/  MOV R97, R118 ;  /* 0x0000007600617202 */ /* 0x000fe20000000f00 */
[----:B-1----:R-:W-:-:S04]  /*1e980*/  FMUL.FTZ R2, R40, R0 ;  /* 0x0000000028027220 */ /* 0x002fc80000410000 */
[----:B------:R1:W-:Y:S01]  /*1e990*/  MUFU.TANH R135, R2 ;  /* 0x0000000200877308 */ /* 0x0003e20000002400 */
[----:B------:R-:W-:Y:S01]  /*1e9a0*/  HMMA.16816.F32.BF16 R44, R8, R30, R52 ;  /* 0x0000001e082c723c */ /* 0x000fe20000041834 */
[----:B------:R2:W3:Y:S01]  /*1e9b0*/  LDSM.16.M88.4 R52, [R101] ;  /* 0x000000006534783b */ /* 0x0004e20000000200 */
[----:B------:R-:W-:Y:S02]  /*1e9c0*/  IMAD.MOV.U32 R100, RZ, RZ, R105 ;  /* 0x000000ffff647224 */ /* 0x000fe400078e0069 */
[----:B-1----:R-:W-:Y:S01]  /*1e9d0*/  FMUL.FTZ R2, R41, R0 ;  /* 0x0000000029027220 */ /* 0x002fe20000410000 */
[----:B------:R-:W-:Y:S01]  /*1e9e0*/  IMAD.MOV.U32 R196, RZ, RZ, R106 ;  /* 0x000000ffffc47224 */ /* 0x000fe200078e006a */
[----:B------:R-:W1:Y:S02]  /*1e9f0*/  LDSM.16.M88.4 R28, [R182+0x2800] ;  /* 0x00280000b61c783b */ /* 0x000e640000000200 */
[----:B------:R4:W-:Y:S01]  /*1ea00*/  MUFU.TANH R88, R2 ;  /* 0x0000000200587308 */ /* 0x0009e20000002400 */
[----:B------:R-:W-:Y:S01]  /*1ea10*/  IMAD.MOV.U32 R105, RZ, RZ, R110 ;  /* 0x000000ffff697224 */ /* 0x000fe200078e006e */
[----:B------:R-:W-:Y:S01]  /*1ea20*/  MOV R110, R98 ;  /* 0x00000062006e7202 */ /* 0x000fe20000000f00 */
[----:B------:R-:W-:-:S02]  /*1ea30*/  IMAD.MOV.U32 R98, RZ, RZ, R99 ;  /* 0x000000ffff627224 */ /* 0x000fc400078e0063 */
[----:B------:R-:W-:Y:S02]  /*1ea40*/  IMAD.MOV.U32 R99, RZ, RZ, R188 ;  /* 0x000000ffff637224 */ /* 0x000fe400078e00bc */
[----:B----4-:R-:W-:-:S04]  /*1ea50*/  FMUL.FTZ R2, R42, R0 ;  /* 0x000000002a027220 */ /* 0x010fc80000410000 */
[----:B------:R4:W-:Y:S01]  /*1ea60*/  MUFU.TANH R118, R2 ;  /* 0x0000000200767308 */ /* 0x0009e20000002400 */
[----:B------:R-:W-:Y:S02]  /*1ea70*/  IMAD.MOV.U32 R188, RZ, RZ, R116 ;  /* 0x000000ffffbc7224 */ /* 0x000fe400078e0074 */
[----:B----4-:R-:W-:-:S05]  /*1ea80*/  FMUL.FTZ R2, R43, R0 ;  /* 0x000000002b027220 */ /* 0x010fca0000410000 */
[----:B------:R4:W-:Y:S01]  /*1ea90*/  MUFU.TANH R202, R2 ;  /* 0x0000000200ca7308 */ /* 0x0009e20000002400 */
[----:B------:R-:W-:Y:S01]  /*1eaa0*/  IMAD.MOV.U32 R106, RZ, RZ, R111 ;  /* 0x000000ffff6a7224 */ /* 0x000fe200078e006f */
[----:B------:R-:W-:Y:S01]  /*1eab0*/  MOV R111, R238 ;  /* 0x000000ee006f7202 */ /* 0x000fe20000000f00 */
[----:B----4-:R-:W-:-:S05]  /*1eac0*/  FMUL.FTZ R2, R20, R0 ;  /* 0x0000000014027220 */ /* 0x010fca0000410000 */
[----:B------:R4:W-:Y:S01]  /*1ead0*/  MUFU.TANH R116, R2 ;  /* 0x0000000200747308 */ /* 0x0009e20000002400 */
[----:B--2---:R-:W-:Y:S02]  /*1eae0*/  IMAD.MOV.U32 R101, RZ, RZ, R102 ;  /* 0x000000ffff657224 */ /* 0x004fe400078e0066 */
[----:B------:R-:W-:Y:S01]  /*1eaf0*/  IMAD.MOV.U32 R102, RZ, RZ, R104 ;  /* 0x000000ffff667224 */ /* 0x000fe200078e0068 */
[----:B------:R-:W-:Y:S01]  /*1eb00*/  MOV R104, R109 ;  /* 0x0000006d00687202 */ /* 0x000fe20000000f00 */
[----:B----4-:R-:W-:-:S04]  /*1eb10*/  FMUL.FTZ R2, R21, R0 ;  /* 0x0000000015027220 */ /* 0x010fc80000410000 */
[----:B------:R2:W-:Y:S02]  /*1eb20*/  MUFU.TANH R203, R2 ;  /* 0x0000000200cb7308 */ /* 0x0005e40000002400 */
[----:B--2---:R-:W-:-:S06]  /*1eb30*/  FMUL.FTZ R2, R22, R0 ;  /* 0x0000000016027220 */ /* 0x004fcc0000410000 */
[----:B------:R2:W-:Y:S01]  /*1eb40*/  MUFU.TANH R238, R2 ;  /* 0x0000000200ee7308 */ /* 0x0005e20000002400 */
[----:B------:R-:W-:Y:S02]  /*1eb50*/  IMAD.MOV.U32 R194, RZ, RZ, R97 ;  /* 0x000000ffffc27224 */ /* 0x000fe400078e0061 */
[----:B------:R-:W-:Y:S02]  /*1eb60*/  IMAD.MOV.U32 R97, RZ, RZ, R36 ;  /* 0x000000ffff617224 */ /* 0x000fe400078e0024 */
[----:B--2---:R-:W-:Y:S02]  /*1eb70*/  FMUL.FTZ R2, R23, R0 ;  /* 0x0000000017027220 */ /* 0x004fe40000410000 */
[----:B------:R-:W-:Y:S02]  /*1eb80*/  HMMA.16816.F32.BF16 R20, R8, R32, R60 ;  /* 0x000000200814723c */ /* 0x000fe4000004183c */
[----:B------:R2:W-:Y:S01]  /*1eb90*/  MUFU.TANH R109, R2 ;  /* 0x00000002006d7308 */ /* 0x0005e20000002400 */
[----:B------:R-:W-:-:S03]  /*1eba0*/  IMAD.MOV.U32 R193, RZ, RZ, R113 ;  /* 0x000000ffffc17224 */ /* 0x000fc600078e0071 */
[----:B------:R-:W-:Y:S01]  /*1ebb0*/  HMMA.16816.F32.BF16 R56, R12, R48, R128 ;  /* 0x000000300c38723c */ /* 0x000fe20000041880 */
[----:B--2---:R-:W-:-:S04]  /*1ebc0*/  FMUL.FTZ R2, R44, R0 ;  /* 0x000000002c027220 */ /* 0x004fc80000410000 */
[----:B------:R2:W-:Y:S01]  /*1ebd0*/  MUFU.TANH R201, R2 ;  /* 0x0000000200c97308 */ /* 0x0005e20000002400 */
[----:B---3--:R-:W-:Y:S01]  /*1ebe0*/  HMMA.16816.F32.BF16 R60, R12, R52, R76 ;  /* 0x000000340c3c723c */ /* 0x008fe2000004184c */
[----:B--2---:R-:W-:-:S06]  /*1ebf0*/  FMUL.FTZ R2, R45, R0 ;  /* 0x000000002d027220 */ /* 0x004fcc0000410000 */
[----:B------:R2:W-:Y:S01]  /*1ec00*/  MUFU.TANH R36, R2 ;  /* 0x0000000200247308 */ /* 0x0005e20000002400 */
[----:B------:R-:W-:Y:S01]  /*1ec10*/  HMMA.16816.F32.BF16 R32, R8, R34, R64 ;  /* 0x000000220820723c */ /* 0x000fe20000041840 */
[----:B--2---:R-:W-:-:S06]  /*1ec20*/  FMUL.FTZ R2, R46, R0 ;  /* 0x000000002e027220 */ /* 0x004fcc0000410000 */
[----:B------:R2:W-:Y:S01]  /*1ec30*/  MUFU.TANH R113, R2 ;  /* 0x0000000200717308 */ /* 0x0005e20000002400 */
[----:B------:R-:W-:Y:S01]  /*1ec40*/  HMMA.16816.F32.BF16 R40, R12, R50, R72 ;  /* 0x000000320c28723c */ /* 0x000fe20000041848 */
[----:B------:R-:W3:Y:S01]  /*1ec50*/  LDSM.16.M88.4 R48, [R112+0x8000] ;  /* 0x008000007030783b */ /* 0x000ee20000000200 */
[----:B--2---:R-:W-:-:S03]  /*1ec60*/  FMUL.FTZ R2, R47, R0 ;  /* 0x000000002f027220 */ /* 0x004fc60000410000 */
[----:B------:R-:W2:Y:S02]  /*1ec70*/  LDSM.16.M88.4 R44, [R193] ;  /* 0x00000000c12c783b */ /* 0x000ea40000000200 */
[----:B------:R4:W-:Y:S02]  /*1ec80*/  MUFU.TANH R78, R2 ;  /* 0x00000002004e7308 */ /* 0x0009e40000002400 */
[----:B----4-:R-:W-:-:S06]  /*1ec90*/  FMUL.FTZ R2, R20, R0 ;  /* 0x0000000014027220 */ /* 0x010fcc0000410000 */
[----:B------:R4:W-:Y:S02]  /*1eca0*/  MUFU.TANH R199, R2 ;  /* 0x0000000200c77308 */ /* 0x0009e40000002400 */
[----:B----4-:R-:W-:-:S06]  /*1ecb0*/  FMUL.FTZ R2, R21, R0 ;  /* 0x0000000015027220 */ /* 0x010fcc0000410000 */
[----:B------:R4:W-:Y:S02]  /*1ecc0*/  MUFU.TANH R89, R2 ;  /* 0x0000000200597308 */ /* 0x0009e40000002400 */
[----:B----4-:R-:W-:-:S06]  /*1ecd0*/  FMUL.FTZ R2, R22, R0 ;  /* 0x0000000016027220 */ /* 0x010fcc0000410000 */
[----:B------:R4:W-:Y:S02]  /*1ece0*/  MUFU.TANH R200, R2 ;  /* 0x0000000200c87308 */ /* 0x0009e40000002400 */
[-C--:B----4-:R-:W-:Y:S02]  /*1ecf0*/  FMUL.FTZ R2, R23, R0.reuse ;  /* 0x0000000017027220 */ /* 0x090fe40000410000 */
[----:B-1----:R-:W-:Y:S04]  /*1ed00*/  HMMA.16816.F32.BF16 R20, R8, R28, R56 ;  /* 0x0000001c0814723c */ /* 0x002fe80000041838 */
[----:B------:R1:W4:Y:S02]  /*1ed10*/  MUFU.TANH R130, R2 ;  /* 0x0000000200827308 */ /* 0x0003240000002400 */
[----:B------:R-:W-:Y:S01]  /*1ed20*/  HMMA.16816.F32.BF16 R56, R12, R54, R172 ;  /* 0x000000360c38723c */ /* 0x000fe200000418ac */
[----:B------:R-:W4:Y:S01]  /*1ed30*/  LDSM.16.M88.4 R52, [R182+0x3000] ;  /* 0x00300000b634783b */ /* 0x000f220000000200 */
[----:B-1----:R-:W-:-:S04]  /*1ed40*/  FMUL.FTZ R2, R32, R0 ;  /* 0x0000000020027220 */ /* 0x002fc80000410000 */
[----:B------:R1:W-:Y:S01]  /*1ed50*/  MUFU.TANH R198, R2 ;  /* 0x0000000200c67308 */ /* 0x0003e20000002400 */
[----:B------:R-:W-:Y:S02]  /*1ed60*/  IMAD.MOV.U32 R195, RZ, RZ, R96 ;  /* 0x000000ffffc37224 */ /* 0x000fe400078e0060 */
[----:B------:R-:W-:Y:S02]  /*1ed70*/  IMAD.MOV.U32 R96, RZ, RZ, R39 ;  /* 0x000000ffff607224 */ /* 0x000fe400078e0027 */
[----:B-1----:R-:W-:-:S04]  /*1ed80*/  FMUL.FTZ R2, R33, R0 ;  /* 0x0000000021027220 */ /* 0x002fc80000410000 */
[----:B------:R1:W-:Y:S01]  /*1ed90*/  MUFU.TANH R79, R2 ;  /* 0x00000002004f7308 */ /* 0x0003e20000002400 */
[----:B------:R-:W-:Y:S02]  /*1eda0*/  IMAD.MOV.U32 R66, RZ, RZ, R38 ;  /* 0x000000ffff427224 */ /* 0x000fe400078e0026 */
[----:B-1----:R-:W-:-:S05]  /*1edb0*/  FMUL.FTZ R2, R34, R0 ;  /* 0x0000000022027220 */ /* 0x002fca0000410000 */
[----:B------:R1:W-:Y:S01]  /*1edc0*/  MUFU.TANH R39, R2 ;  /* 0x0000000200277308 */ /* 0x0003e20000002400 */
[----:B---3--:R-:W-:Y:S01]  /*1edd0*/  HMMA.16816.F32.BF16 R72, R16, R48, R220 ;  /* 0x000000301048723c */ /* 0x008fe200000418dc */
[----:B-1----:R-:W-:Y:S01]  /*1ede0*/  FMUL.FTZ R2, R35, R0 ;  /* 0x0000000023027220 */ /* 0x002fe20000410000 */
[----:B------:R-:W-:Y:S02]  /*1edf0*/  IMAD.MOV.U32 R192, RZ, RZ, R195 ;  /* 0x000000ffffc07224 */ /* 0x000fe400078e00c3 */
[----:B------:R-:W-:-:S03]  /*1ee00*/  IMAD.MOV.U32 R77, RZ, RZ, R196 ;  /* 0x000000ffff4d7224 */ /* 0x000fc600078e00c4 */
[----:B------:R1:W3:Y:S01]  /*1ee10*/  MUFU.TANH R173, R2 ;  /* 0x0000000200ad7308 */ /* 0x0002e20000002400 */
[----:B------:R-:W-:Y:S01]  /*1ee20*/  IMAD.MOV.U32 R128, RZ, RZ, R94 ;  /* 0x000000ffff807224 */ /* 0x000fe200078e005e */
[----:B------:R-:W-:Y:S01]  /*1ee30*/  HMMA.16816.F32.BF16 R28, R8, R30, R40 ;  /* 0x0000001e081c723c */ /* 0x000fe20000041828 */
[----:B------:R-:W-:Y:S01]  /*1ee40*/  IMAD.MOV.U32 R129, RZ, RZ, R90 ;  /* 0x000000ffff817224 */ /* 0x000fe200078e005a */
[----:B------:R-:W-:Y:S01]  /*1ee50*/  MOV R67, R95 ;  /* 0x0000005f00437202 */ /* 0x000fe20000000f00 */
[----:B------:R-:W-:Y:S01]  /*1ee60*/  IMAD.MOV.U32 R131, RZ, RZ, R83 ;  /* 0x000000ffff837224 */ /* 0x000fe200078e0053 */
[----:B------:R-:W3:Y:S01]  /*1ee70*/  LDSM.16.M88.4 R32, [R182+0x3800] ;  /* 0x00380000b620783b */ /* 0x000ee20000000200 */
[----:B-1----:R-:W-:-:S04]  /*1ee80*/  FMUL.FTZ R2, R20, R0 ;  /* 0x0000000014027220 */ /* 0x002fc80000410000 */
[----:B------:R1:W-:Y:S01]  /*1ee90*/  MUFU.TANH R38, R2 ;  /* 0x0000000200267308 */ /* 0x0003e20000002400 */
[----:B------:R-:W-:Y:S01]  /*1eea0*/  IMAD.MOV.U32 R94, RZ, RZ, R100 ;  /* 0x000000ffff5e7224 */ /* 0x000fe200078e0064 */
[----:B------:R-:W-:Y:S01]  /*1eeb0*/  HMMA.16816.F32.BF16 R68, R16, R50, R224 ;  /* 0x000000321044723c */ /* 0x000fe200000418e0 */
[----:B-1----:R-:W-:-:S05]  /*1eec0*/  FMUL.FTZ R2, R21, R0 ;  /* 0x0000000015027220 */ /* 0x002fca0000410000 */
[----:B--2---:R-:W-:Y:S01]  /*1eed0*/  HMMA.16816.F32.BF16 R40, R12, R44, R124 ;  /* 0x0000002c0c28723c */ /* 0x004fe2000004187c */
[----:B------:R-:W-:Y:S01]  /*1eee0*/  IMAD.MOV.U32 R95, RZ, RZ, R26 ;  /* 0x000000ffff5f7224 */ /* 0x000fe200078e001a */
[----:B------:R-:W-:Y:S01]  /*1eef0*/  MOV R100, R101 ;  /* 0x0000006500647202 */ /* 0x000fe20000000f00 */
[----:B------:R1:W-:Y:S01]  /*1ef00*/  MUFU.TANH R220, R2 ;  /* 0x0000000200dc7308 */ /* 0x0003e20000002400 */
[----:B------:R-:W-:Y:S01]  /*1ef10*/  LDSM.16.M88.4 R48, [R112+0x8800] ;  /* 0x008800007030783b */ /* 0x000fe20000000200 */
[----:B-1----:R-:W-:-:S06]  /*1ef20*/  FMUL.FTZ R2, R22, R0 ;  /* 0x0000000016027220 */ /* 0x002fcc0000410000 */
[----:B------:R1:W-:Y:S01]  /*1ef30*/  MUFU.TANH R196, R2 ;  /* 0x0000000200c47308 */ /* 0x0003e20000002400 */
[----:B------:R-:W-:Y:S01]  /*1ef40*/  MOV R125, R92 ;  /* 0x0000005c007d7202 */ /* 0x000fe20000000f00 */
[----:B-1----:R-:W-:Y:S02]  /*1ef50*/  FMUL.FTZ R2, R23, R0 ;  /* 0x0000000017027220 */ /* 0x002fe40000410000 */
[----:B----4-:R-:W-:Y:S07]  /*1ef60*/  HMMA.16816.F32.BF16 R20, R8, R52, R60 ;  /* 0x000000340814723c */ /* 0x010fee000004183c */
[----:B------:R-:W-:-:S02]  /*1ef70*/  IMAD.MOV.U32 R63, RZ, RZ, R130 ;  /* 0x000000ffff3f7224 */ /* 0x000fc400078e0082 */
[----:B------:R-:W-:Y:S02]  /*1ef80*/  IMAD.MOV.U32 R62, RZ, RZ, R192 ;  /* 0x000000ffff3e7224 */ /* 0x000fe400078e00c0 */
[----:B------:R-:W-:Y:S01]  /*1ef90*/  IMAD.MOV.U32 R227, RZ, RZ, R63 ;  /* 0x000000ffffe37224 */ /* 0x000fe200078e003f */
[----:B---3--:R-:W-:Y:S01]  /*1efa0*/  MOV R63, R173 ;  /* 0x000000ad003f7202 */ /* 0x008fe20000000f00 */
[----:B------:R-:W-:Y:S01]  /*1efb0*/  IMAD.MOV.U32 R173, RZ, RZ, R129 ;  /* 0x000000ffffad7224 */ /* 0x000fe200078e0081 */
[----:B------:R-:W-:Y:S01]  /*1efc0*/  MOV R127, R62 ;  /* 0x0000003e007f7202 */ /* 0x000fe20000000f00 */
[----:B------:R-:W-:Y:S02]  /*1efd0*/  IMAD.MOV.U32 R62, RZ, RZ, R128 ;  /* 0x000000ffff3e7224 */ /* 0x000fe400078e0080 */
[----:B------:R-:W-:Y:S01]  /*1efe0*/  IMAD.MOV.U32 R128, RZ, RZ, R131 ;  /* 0x000000ffff807224 */ /* 0x000fe200078e0083 */
[----:B------:R-:W-:Y:S01]  /*1eff0*/  MOV R131, R94 ;  /* 0x0000005e00837202 */ /* 0x000fe20000000f00 */
[----:B------:R-:W-:-:S02]  /*1f000*/  IMAD.MOV.U32 R129, RZ, RZ, R93 ;  /* 0x000000ffff817224 */ /* 0x000fc400078e005d */
[----:B------:R-:W-:Y:S02]  /*1f010*/  IMAD.MOV.U32 R93, RZ, RZ, R119 ;  /* 0x000000ffff5d7224 */ /* 0x000fe400078e0077 */
[----:B------:R-:W-:Y:S02]  /*1f020*/  IMAD.MOV.U32 R94, RZ, RZ, R95 ;  /* 0x000000ffff5e7224 */ /* 0x000fe400078e005f */
[----:B------:R-:W-:Y:S02]  /*1f030*/  IMAD.MOV.U32 R95, RZ, RZ, R136 ;  /* 0x000000ffff5f7224 */ /* 0x000fe400078e0088 */
[----:B------:R-:W-:Y:S01]  /*1f040*/  IMAD.MOV.U32 R92, RZ, RZ, R93 ;  /* 0x000000ffff5c7224 */ /* 0x000fe200078e005d */
[----:B------:R1:W5:Y:S01]  /*1f050*/  LDL.LU R136, [R1+0x174] ;  /* 0x0001740001887983 */ /* 0x0003620000300800 */
[----:B------:R-:W-:Y:S02]  /*1f060*/  IMAD.MOV.U32 R93, RZ, RZ, R94 ;  /* 0x000000ffff5d7224 */ /* 0x000fe400078e005e */
[----:B------:R-:W-:Y:S01]  /*1f070*/  IMAD.MOV.U32 R94, RZ, RZ, R95 ;  /* 0x000000ffff5e7224 */ /* 0x000fe200078e005f */
[----:B------:R1:W5:Y:S01]  /*1f080*/  LDL.LU R119, [R1+0x170] ;  /* 0x0001700001777983 */ /* 0x0003620000300800 */
[----:B------:R-:W-:-:S03]  /*1f090*/  MOV R95, R4 ;  /* 0x00000004005f7202 */ /* 0x000fc60000000f00 */
[----:B------:R-:W2:Y:S01]  /*1f0a0*/  LDL.LU R4, [R1+0xbc] ;  /* 0x0000bc0001047983 */ /* 0x000ea20000300800 */
[----:B------:R3:W-:Y:S01]  /*1f0b0*/  MUFU.TANH R83, R2 ;  /* 0x0000000200537308 */ /* 0x0007e20000002400 */
[----:B------:R-:W-:Y:S02]  /*1f0c0*/  IMAD.MOV.U32 R101, RZ, RZ, R27 ;  /* 0x000000ffff657224 */ /* 0x000fe400078e001b */
[----:B---3--:R-:W-:-:S05]  /*1f0d0*/  FMUL.FTZ R2, R28, R0 ;  /* 0x000000001c027220 */ /* 0x008fca0000410000 */
[----:B------:R3:W-:Y:S01]  /*1f0e0*/  MUFU.TANH R195, R2 ;  /* 0x0000000200c37308 */ /* 0x0007e20000002400 */
[----:B------:R-:W-:Y:S01]  /*1f0f0*/  HMMA.16816.F32.BF16 R52, R8, R54, R56 ;  /* 0x000000360834723c */ /* 0x000fe20000041838 */
[----:B------:R-:W-:Y:S01]  /*1f100*/  LDSM.16.M88.4 R56, [R112+0x9000] ;  /* 0x009000007038783b */ /* 0x000fe20000000200 */
[----:B---3--:R-:W-:-:S05]  /*1f110*/  FMUL.FTZ R2, R29, R0 ;  /* 0x000000001d027220 */ /* 0x008fca0000410000 */
[----:B------:R3:W-:Y:S02]  /*1f120*/  MUFU.TANH R76, R2 ;  /* 0x00000002004c7308 */ /* 0x0007e40000002400 */
[----:B---3--:R-:W-:-:S06]  /*1f130*/  FMUL.FTZ R2, R30, R0 ;  /* 0x000000001e027220 */ /* 0x008fcc0000410000 */
[----:B------:R3:W-:Y:S02]  /*1f140*/  MUFU.TANH R27, R2 ;  /* 0x00000002001b7308 */ /* 0x0007e40000002400 */
[-C--:B---3--:R-:W-:Y:S02]  /*1f150*/  FMUL.FTZ R2, R31, R0.reuse ;  /* 0x000000001f027220 */ /* 0x088fe40000410000 */
[----:B------:R-:W-:Y:S01]  /*1f160*/  HMMA.16816.F32.BF16 R28, R12, R46, R120 ;  /* 0x0000002e0c1c723c */ /* 0x000fe20000041878 */
[----:B------:R-:W3:Y:S03]  /*1f170*/  LDSM.16.M88.4 R44, [R66] ;  /* 0x00000000422c783b */ /* 0x000ee60000000200 */
[----:B------:R4:W-:Y:S02]  /*1f180*/  MUFU.TANH R225, R2 ;  /* 0x0000000200e17308 */ /* 0x0009e40000002400 */
[----:B----4-:R-:W-:-:S06]  /*1f190*/  FMUL.FTZ R2, R20, R0 ;  /* 0x0000000014027220 */ /* 0x010fcc0000410000 */
[----:B------:R4:W-:Y:S01]  /*1f1a0*/  MUFU.TANH R193, R2 ;  /* 0x0000000200c17308 */ /* 0x0009e20000002400 */
[----:B------:R-:W-:Y:S01]  /*1f1b0*/  HMMA.16816.F32.BF16 R40, R8, R32, R40 ;  /* 0x000000200828723c */ /* 0x000fe20000041828 */
[----:B----4-:R-:W-:-:S06]  /*1f1c0*/  FMUL.FTZ R2, R21, R0 ;  /* 0x0000000015027220 */ /* 0x010fcc0000410000 */
[----:B------:R4:W1:Y:S02]  /*1f1d0*/  MUFU.TANH R90, R2 ;  /* 0x00000002005a7308 */ /* 0x0008640000002400 */
[----:B----4-:R-:W-:-:S06]  /*1f1e0*/  FMUL.FTZ R2, R22, R0 ;  /* 0x0000000016027220 */ /* 0x010fcc0000410000 */
[----:B------:R4:W2:Y:S02]  /*1f1f0*/  MUFU.TANH R26, R2 ;  /* 0x00000002001a7308 */ /* 0x0008a40000002400 */
[-C--:B----4-:R-:W-:Y:S02]  /*1f200*/  FMUL.FTZ R2, R23, R0.reuse ;  /* 0x0000000017027220 */ /* 0x090fe40000410000 */
[----:B------:R-:W-:Y:S01]  /*1f210*/  HMMA.16816.F32.BF16 R20, R8, R34, R28 ;  /* 0x000000220814723c */ /* 0x000fe2000004181c */
[----:B------:R-:W4:Y:S03]  /*1f220*/  LDSM.16.M88.4 R32, [R182+0x4000] ;  /* 0x00400000b620783b */ /* 0x000f260000000200 */
[----:B------:R3:W-:Y:S01]  /*1f230*/  MUFU.TANH R226, R2 ;  /* 0x0000000200e27308 */ /* 0x0007e20000002400 */
[----:B------:R-:W-:Y:S02]  /*1f240*/  IMAD.MOV.U32 R172, RZ, RZ, R188 ;  /* 0x000000ffffac7224 */ /* 0x000fe400078e00bc */
[----:B---3--:R-:W-:-:S05]  /*1f250*/  FMUL.FTZ R2, R52, R0 ;  /* 0x0000000034027220 */ /* 0x008fca0000410000 */
[----:B------:R3:W2:Y:S01]  /*1f260*/  MUFU.TANH R192, R2 ;  /* 0x0000000200c07308 */ /* 0x0006a20000002400 */
[----:B------:R-:W-:Y:S01]  /*1f270*/  HMMA.16816.F32.BF16 R28, R12, R44, R216 ;  /* 0x0000002c0c1c723c */ /* 0x000fe200000418d8 */
[----:B------:R-:W-:Y:S02]  /*1f280*/  IMAD.MOV.U32 R61, RZ, RZ, R194 ;  /* 0x000000ffff3d7224 */ /* 0x000fe400078e00c2 */
[----:B---3--:R-:W-:-:S04]  /*1f290*/  FMUL.FTZ R2, R53, R0 ;  /* 0x0000000035027220 */ /* 0x008fc80000410000 */
[----:B------:R3:W-:Y:S01]  /*1f2a0*/  MUFU.TANH R224, R2 ;  /* 0x0000000200e07308 */ /* 0x0007e20000002400 */
[----:B------:R-:W-:Y:S01]  /*1f2b0*/  MOV R222, R77 ;  /* 0x0000004d00de7202 */ /* 0x000fe20000000f00 */
[----:B------:R-:W-:Y:S01]  /*1f2c0*/  IMAD.MOV.U32 R221, RZ, RZ, R78 ;  /* 0x000000ffffdd7224 */ /* 0x000fe200078e004e */
[----:B------:R-:W-:Y:S01]  /*1f2d0*/  MOV R194, R110 ;  /* 0x0000006e00c27202 */ /* 0x000fe20000000f00 */
[----:B------:R-:W-:Y:S02]  /*1f2e0*/  IMAD.MOV.U32 R174, RZ, RZ, R67 ;  /* 0x000000ffffae7224 */ /* 0x000fe400078e0043 */
[----:B---3--:R-:W-:-:S04]  /*1f2f0*/  FMUL.FTZ R2, R54, R0 ;  /* 0x0000000036027220 */ /* 0x008fc80000410000 */
[----:B------:R3:W2:Y:S01]  /*1f300*/  MUFU.TANH R188, R2 ;  /* 0x0000000200bc7308 */ /* 0x0006a20000002400 */
[----:B------:R-:W-:Y:S01]  /*1f310*/  IMAD.MOV.U32 R77, RZ, RZ, R109 ;  /* 0x000000ffff4d7224 */ /* 0x000fe200078e006d */
[----:B------:R-:W-:Y:S01]  /*1f320*/  HMMA.16816.F32.BF16 R64, R16, R48, R244 ;  /* 0x000000301040723c */ /* 0x000fe200000418f4 */
[----:B------:R-:W-:Y:S02]  /*1f330*/  IMAD.MOV.U32 R78, RZ, RZ, R108 ;  /* 0x000000ffff4e7224 */ /* 0x000fe400078e006c */
[----:B------:R-:W-:-:S03]  /*1f340*/  IMAD.MOV.U32 R130, RZ, RZ, R111 ;  /* 0x000000ffff827224 */ /* 0x000fc600078e006f */
[----:B------:R-:W-:Y:S01]  /*1f350*/  HMMA.16816.F32.BF16 R108, R16, R50, R248 ;  /* 0x00000032106c723c */ /* 0x000fe200000418f8 */
[----:B------:R1:W2:Y:S01]  /*1f360*/  LDSM.16.M88.4 R48, [R61] ;  /* 0x000000003d30783b */ /* 0x0002a20000000200 */
[----:B---3--:R-:W-:Y:S01]  /*1f370*/  FMUL.FTZ R2, R55, R0 ;  /* 0x0000000037027220 */ /* 0x008fe20000410000 */
[----:B------:R-:W-:-:S03]  /*1f380*/  IMAD.MOV.U32 R60, RZ, RZ, R221 ;  /* 0x000000ffff3c7224 */ /* 0x000fc600078e00dd */
[----:B------:R-:W-:Y:S01]  /*1f390*/  HMMA.16816.F32.BF16 R44, R12, R46, R212 ;  /* 0x0000002e0c2c723c */ /* 0x000fe200000418d4 */
[----:B------:R-:W-:Y:S01]  /*1f3a0*/  IMAD.MOV.U32 R123, RZ, RZ, R127 ;  /* 0x000000ffff7b7224 */ /* 0x000fe200078e007f */
[----:B------:R3:W-:Y:S01]  /*1f3b0*/  MUFU.TANH R223, R2 ;  /* 0x0000000200df7308 */ /* 0x0007e20000002400 */
[----:B------:R-:W-:Y:S01]  /*1f3c0*/  LDSM.16.M88.4 R52, [R112+0x9800] ;  /* 0x009800007034783b */ /* 0x000fe20000000200 */
[----:B---3--:R-:W-:-:S06]  /*1f3d0*/  FMUL.FTZ R2, R40, R0 ;  /* 0x0000000028027220 */ /* 0x008fcc0000410000 */
[----:B------:R3:W2:Y:S01]  /*1f3e0*/  MUFU.TANH R175, R2 ;  /* 0x0000000200af7308 */ /* 0x0006a20000002400 */
[----:B-1----:R-:W-:Y:S02]  /*1f3f0*/  IMAD.MOV.U32 R61, RZ, RZ, R222 ;  /* 0x000000ffff3d7224 */ /* 0x002fe400078e00de */
[----:B------:R-:W-:Y:S02]  /*1f400*/  IMAD.MOV.U32 R222, RZ, RZ, R174 ;  /* 0x000000ffffde7224 */ /* 0x000fe400078e00ae */
[----:B---3--:R-:W-:-:S04]  /*1f410*/  FMUL.FTZ R2, R41, R0 ;  /* 0x0000000029027220 */ /* 0x008fc80000410000 */
[----:B------:R1:W-:Y:S01]  /*1f420*/  MUFU.TANH R221, R2 ;  /* 0x0000000200dd7308 */ /* 0x0003e20000002400 */
[----:B------:R-:W-:Y:S02]  /*1f430*/  IMAD.MOV.U32 R122, RZ, RZ, R61 ;  /* 0x000000ffff7a7224 */ /* 0x000fe400078e003d */
[----:B------:R-:W-:Y:S02]  /*1f440*/  IMAD.MOV.U32 R61, RZ, RZ, R173 ;  /* 0x000000ffff3d7224 */ /* 0x000fe400078e00ad */
[----:B-1----:R-:W-:-:S04]  /*1f450*/  FMUL.FTZ R2, R42, R0 ;  /* 0x000000002a027220 */ /* 0x002fc80000410000 */
[----:B------:R1:W3:Y:S01]  /*1f460*/  MUFU.TANH R174, R2 ;  /* 0x0000000200ae7308 */ /* 0x0002e20000002400 */
[----:B------:R-:W-:Y:S01]  /*1f470*/  HMMA.16816.F32.BF16 R96, R16, R56, R96 ;  /* 0x000000381060723c */ /* 0x000fe20000041860 */
[----:B------:R-:W-:Y:S02]  /*1f480*/  IMAD.MOV.U32 R127, RZ, RZ, R60 ;  /* 0x000000ffff7f7224 */ /* 0x000fe400078e003c */
[----:B-1----:R-:W-:-:S04]  /*1f490*/  FMUL.FTZ R2, R43, R0 ;  /* 0x000000002b027220 */ /* 0x002fc80000410000 */
[----:B------:R1:W-:Y:S01]  /*1f4a0*/  MUFU.TANH R219, R2 ;  /* 0x0000000200db7308 */ /* 0x0003e20000002400 */
[----:B----4-:R-:W-:Y:S01]  /*1f4b0*/  HMMA.16816.F32.BF16 R40, R8, R32, R28 ;  /* 0x000000200828723c */ /* 0x010fe2000004181c */
[----:B------:R-:W-:-:S05]  /*1f4c0*/  MOV R60, R128 ;  /* 0x00000080003c7202 */ /* 0x000fca0000000f00 */
[----:B------:R-:W-:Y:S01]  /*1f4d0*/  HMMA.16816.F32.BF16 R104, R16, R58, R104 ;  /* 0x0000003a1068723c */ /* 0x000fe20000041868 */
[----:B------:R-:W4:Y:S01]  /*1f4e0*/  LDSM.16.M88.4 R56, [R182+0x4800] ;  /* 0x00480000b638783b */ /* 0x000f220000000200 */
[----:B-1----:R-:W-:-:S04]  /*1f4f0*/  FMUL.FTZ R2, R20, R0 ;  /* 0x0000000014027220 */ /* 0x002fc80000410000 */
[----:B------:R1:W3:Y:S01]  /*1f500*/  MUFU.TANH R173, R2 ;  /* 0x0000000200ad7308 */ /* 0x0002e20000002400 */
[----:B------:R-:W-:Y:S01]  /*1f510*/  IMAD.MOV.U32 R128, RZ, RZ, R131 ;  /* 0x000000ffff807224 */ /* 0x000fe200078e0083 */
[----:B------:R-:W-:Y:S01]  /*1f520*/  MOV R245, R122 ;  /* 0x0000007a00f57202 */ /* 0x000fe20000000f00 */
[----:B------:R-:W-:Y:S02]  /*1f530*/  IMAD.MOV.U32 R122, RZ, RZ, R172 ;  /* 0x000000ffff7a7224 */ /* 0x000fe400078e00ac */
[----:B-1----:R-:W-:-:S04]  /*1f540*/  FMUL.FTZ R2, R21, R0 ;  /* 0x0000000015027220 */ /* 0x002fc80000410000 */
[----:B------:R1:W-:Y:S01]  /*1f550*/  MUFU.TANH R216, R2 ;  /* 0x0000000200d87308 */ /* 0x0003e20000002400 */
[----:B------:R-:W-:Y:S01]  /*1f560*/  IMAD.MOV.U32 R131, RZ, RZ, R194 ;  /* 0x000000ffff837224 */ /* 0x000fe200078e00c2 */
[----:B--2---:R-:W-:Y:S01]  /*1f570*/  HMMA.16816.F32.BF16 R28, R12, R48, R208 ;  /* 0x000000300c1c723c */ /* 0x004fe200000418d0 */
[----:B-1----:R-:W-:-:S05]  /*1f580*/  FMUL.FTZ R2, R22, R0 ;  /* 0x0000000016027220 */ /* 0x002fca0000410000 */
[----:B------:R1:W2:Y:S01]  /*1f590*/  MUFU.TANH R172, R2 ;  /* 0x0000000200ac7308 */ /* 0x0002a20000002400 */
[----:B------:R-:W-:Y:S02]  /*1f5a0*/  IMAD.MOV.U32 R126, RZ, RZ, R129 ;  /* 0x000000ffff7e7224 */ /* 0x000fe400078e0081 */
[----:B-1----:R-:W-:Y:S02]  /*1f5b0*/  FMUL.FTZ R2, R23, R0 ;  /* 0x0000000017027220 */ /* 0x002fe40000410000 */
[----:B------:R-:W-:Y:S01]  /*1f5c0*/  HMMA.16816.F32.BF16 R20, R8, R34, R44 ;  /* 0x000000220814723c */ /* 0x000fe2000004182c */
[----:B------:R1:W3:Y:S02]  /*1f5d0*/  LDSM.16.M88.4 R44, [R128] ;  /* 0x00000000802c783b */ /* 0x0002e40000000200 */
[----:B------:R4:W-:Y:S01]  /*1f5e0*/  MUFU.TANH R213, R2 ;  /* 0x0000000200d57308 */ /* 0x0009e20000002400 */
[----:B------:R-:W-:Y:S02]  /*1f5f0*/  IMAD.MOV.U32 R121, RZ, RZ, R126 ;  /* 0x000000ffff797224 */ /* 0x000fe400078e007e */
[----:B------:R-:W-:Y:S01]  /*1f600*/  IMAD.MOV.U32 R244, RZ, RZ, R122 ;  /* 0x000000fffff47224 */ /* 0x000fe200078e007a */
[----:B------:R-:W-:Y:S01]  /*1f610*/  MOV R122, R125 ;  /* 0x0000007d007a7202 */ /* 0x000fe20000000f00 */
[----:B------:R-:W-:Y:S01]  /*1f620*/  IMAD.MOV.U32 R126, RZ, RZ, R222 ;  /* 0x000000ffff7e7224 */ /* 0x000fe200078e00de */
[----:B------:R-:W-:Y:S01]  /*1f630*/  MOV R247, R62 ;  /* 0x0000003e00f77202 */ /* 0x000fe20000000f00 */
[----:B------:R-:W-:Y:S01]  /*1f640*/  IMAD.MOV.U32 R222, RZ, RZ, R203 ;  /* 0x000000ffffde7224 */ /* 0x000fe200078e00cb */
[----:B------:R-:W-:Y:S01]  /*1f650*/  LDSM.16.M88.4 R32, [R182+0x5000] ;  /* 0x00500000b620783b */ /* 0x000fe20000000200 */
[----:B----4-:R-:W-:Y:S01]  /*1f660*/  FMUL.FTZ R2, R40, R0 ;  /* 0x0000000028027220 */ /* 0x010fe20000410000 */
[----:B-1----:R-:W-:-:S03]  /*1f670*/  IMAD.MOV.U32 R128, RZ, RZ, R131 ;  /* 0x000000ffff807224 */ /* 0x002fc600078e0083 */
[----:B------:R1:W4:Y:S01]  /*1f680*/  MUFU.TANH R131, R2 ;  /* 0x0000000200837308 */ /* 0x0003220000002400 */
[----:B------:R-:W-:Y:S02]  /*1f690*/  IMAD.MOV.U32 R120, RZ, RZ, R60 ;  /* 0x000000ffff787224 */ /* 0x000fe400078e003c */
[----:B------:R-:W-:Y:S02]  /*1f6a0*/  IMAD.MOV.U32 R246, RZ, RZ, R61 ;  /* 0x000000fffff67224 */ /* 0x000fe400078e003d */
[----:B------:R-:W-:Y:S02]  /*1f6b0*/  IMAD.MOV.U32 R125, RZ, RZ, R63 ;  /* 0x000000ffff7d7224 */ /* 0x000fe400078e003f */
[----:B------:R2:W4:Y:S01]  /*1f6c0*/  LDSM.16.M88.4 R60, [R128] ;  /* 0x00000000803c783b */ /* 0x0005220000000200 */
[----:B------:R-:W-:Y:S01]  /*1f6d0*/  MOV R203, R6 ;  /* 0x0000000600cb7202 */ /* 0x000fe20000000f00 */
[----:B-1----:R-:W-:-:S04]  /*1f6e0*/  FMUL.FTZ R2, R41, R0 ;  /* 0x0000000029027220 */ /* 0x002fc80000410000 */
[----:B------:R1:W-:Y:S01]  /*1f6f0*/  MUFU.TANH R212, R2 ;  /* 0x0000000200d47308 */ /* 0x0003e20000002400 */
[----:B------:R-:W-:Y:S02]  /*1f700*/  IMAD.MOV.U32 R217, RZ, RZ, R222 ;  /* 0x000000ffffd97224 */ /* 0x000fe400078e00de */
[----:B------:R-:W4:Y:S01]  /*1f710*/  S2R R222, SR_TID.X ;  /* 0x0000000000de7919 */ /* 0x000f220000002100 */
[----:B------:R-:W-:Y:S01]  /*1f720*/  HMMA.16816.F32.BF16 R48, R12, R50, R84 ;  /* 0x000000320c30723c */ /* 0x000fe20000041854 */
[----:B-1----:R-:W-:-:S04]  /*1f730*/  FMUL.FTZ R2, R42, R0 ;  /* 0x000000002a027220 */ /* 0x002fc80000410000 */
[----:B------:R1:W4:Y:S01]  /*1f740*/  MUFU.TANH R6, R2 ;  /* 0x0000000200067308 */ /* 0x0003220000002400 */
[----:B------:R-:W-:Y:S01]  /*1f750*/  IMAD.MOV.U32 R249, RZ, RZ, R246 ;  /* 0x000000fffff97224 */ /* 0x000fe200078e00f6 */
[----:B------:R-:W-:Y:S01]  /*1f760*/  MOV R246, R203 ;  /* 0x000000cb00f67202 */ /* 0x000fe20000000f00 */
[----:B-1----:R-:W-:-:S05]  /*1f770*/  FMUL.FTZ R2, R43, R0 ;  /* 0x000000002b027220 */ /* 0x002fca0000410000 */
[----:B------:R1:W-:Y:S01]  /*1f780*/  MUFU.TANH R208, R2 ;  /* 0x0000000200d07308 */ /* 0x0003e20000002400 */
[----:B------:R-:W-:Y:S01]  /*1f790*/  HMMA.16816.F32.BF16 R40, R8, R56, R28 ;  /* 0x000000380828723c */ /* 0x000fe2000004181c */
[----:B------:R-:W-:Y:S02]  /*1f7a0*/  IMAD.MOV.U32 R112, RZ, RZ, R244 ;  /* 0x000000ffff707224 */ /* 0x000fe400078e00f4 */
[----:B------:R-:W-:Y:S02]  /*1f7b0*/  IMAD.MOV.U32 R248, RZ, RZ, R126 ;  /* 0x000000fffff87224 */ /* 0x000fe400078e007e */
[----:B-1----:R-:W-:-:S04]  /*1f7c0*/  FMUL.FTZ R2, R20, R0 ;  /* 0x0000000014027220 */ /* 0x002fc80000410000 */
[----:B--2---:R1:W2:Y:S01]  /*1f7d0*/  MUFU.TANH R128, R2 ;  /* 0x0000000200807308 */ /* 0x0042a20000002400 */
[----:B---3--:R-:W-:Y:S06]  /*1f7e0*/  HMMA.16816.F32.BF16 R28, R12, R44, R204 ;  /* 0x0000002c0c1c723c */ /* 0x008fec00000418cc */
[----:B------:R-:W-:Y:S01]  /*1f7f0*/  HMMA.16816.F32.BF16 R100, R16, R52, R100 ;  /* 0x000000341064723c */ /* 0x000fe20000041864 */
[----:B-1----:R-:W-:-:S04]  /*1f800*/  FMUL.FTZ R2, R21, R0 ;  /* 0x0000000015027220 */ /* 0x002fc80000410000 */
[----:B------:R1:W-:Y:S01]  /*1f810*/  MUFU.TANH R203, R2 ;  /* 0x0000000200cb7308 */ /* 0x0003e20000002400 */
[----:B------:R-:W-:Y:S01]  /*1f820*/  HMMA.16816.F32.BF16 R92, R16, R54, R92 ;  /* 0x00000036105c723c */ /* 0x000fe2000004185c */
[----:B------:R-:W3:Y:S01]  /*1f830*/  LDSM.16.M88.4 R52, [R182+0x5800] ;  /* 0x00580000b634783b */ /* 0x000ee20000000200 */
[----:B------:R-:W-:Y:S02]  /*1f840*/  IMAD.MOV.U32 R218, RZ, RZ, R247 ;  /* 0x000000ffffda7224 */ /* 0x000fe400078e00f7 */
[----:B-1----:R-:W-:-:S04]  /*1f850*/  FMUL.FTZ R2, R22, R0 ;  /* 0x0000000016027220 */ /* 0x002fc80000410000 */
[----:B------:R1:W2:Y:S01]  /*1f860*/  MUFU.TANH R126, R2 ;  /* 0x00000002007e7308 */ /* 0x0002a20000002400 */
[----:B------:R-:W-:Y:S01]  /*1f870*/  IMAD.MOV.U32 R215, RZ, RZ, R202 ;  /* 0x000000ffffd77224 */ /* 0x000fe200078e00ca */
[----:B------:R-:W-:Y:S01]  /*1f880*/  MOV R244, R88 ;  /* 0x0000005800f47202 */ /* 0x000fe20000000f00 */
[----:B------:R-:W-:Y:S02]  /*1f890*/  IMAD.MOV.U32 R247, RZ, RZ, R91 ;  /* 0x000000fffff77224 */ /* 0x000fe400078e005b */
[----:B------:R-:W-:Y:S02]  /*1f8a0*/  IMAD.MOV.U32 R251, RZ, RZ, R90 ;  /* 0x000000fffffb7224 */ /* 0x000fe400078e005a */
[----:B------:R-:W-:Y:S02]  /*1f8b0*/  IMAD.MOV.U32 R250, RZ, RZ, R89 ;  /* 0x000000fffffa7224 */ /* 0x000fe400078e0059 */
[----:B-1----:R-:W-:Y:S02]  /*1f8c0*/  FMUL.FTZ R2, R23, R0 ;  /* 0x0000000017027220 */ /* 0x002fe40000410000 */
[----:B------:R-:W-:Y:S01]  /*1f8d0*/  HMMA.16816.F32.BF16 R20, R12, R46, R168 ;  /* 0x0000002e0c14723c */ /* 0x000fe200000418a8 */
[----:B------:R1:W2:Y:S01]  /*1f8e0*/  LDSM.16.M88.4 R44, [R112] ;  /* 0x00000000702c783b */ /* 0x0002a20000000200 */
[----:B------:R3:W-:Y:S01]  /*1f8f0*/  MUFU.TANH R202, R2 ;  /* 0x0000000200ca7308 */ /* 0x0007e20000002400 */
[----:B------:R-:W-:Y:S01]  /*1f900*/  MOV R214, R125 ;  /* 0x0000007d00d67202 */ /* 0x000fe20000000f00 */
[----:B----4-:R-:W-:-:S02]  /*1f910*/  IMAD.SHL.U32 R222, R222, 0x2, RZ ;  /* 0x00000002dede7824 */ /* 0x010fc400078e00ff */
[----:B------:R-:W-:Y:S01]  /*1f920*/  HMMA.16816.F32.BF16 R88, R8, R58, R48 ;  /* 0x0000003a0858723c */ /* 0x000fe20000041830 */
[----:B------:R-:W-:Y:S02]  /*1f930*/  IMAD.MOV.U32 R57, RZ, RZ, R4 ;  /* 0x000000ffff397224 */ /* 0x000fe400078e0004 */
[----:B------:R-:W-:Y:S01]  /*1f940*/  FMUL.FTZ R4, R42, R0 ;  /* 0x000000002a047220 */ /* 0x000fe20000410000 */
[----:B------:R-:W-:Y:S01]  /*1f950*/  MOV R211, R244 ;  /* 0x000000f400d37202 */ /* 0x000fe20000000f00 */
[----:B------:R-:W-:Y:S01]  /*1f960*/  IMAD.MOV.U32 R194, RZ, RZ, R117 ;  /* 0x000000ffffc27224 */ /* 0x000fe200078e0075 */
[----:B------:R-:W-:Y:S01]  /*1f970*/  MOV R124, R227 ;  /* 0x000000e3007c7202 */ /* 0x000fe20000000f00 */
[----:B------:R-:W-:Y:S01]  /*1f980*/  IMAD.MOV.U32 R17, RZ, RZ, R214 ;  /* 0x000000ffff117224 */ /* 0x000fe200078e00d6 */
[----:B------:R-:W-:Y:S01]  /*1f990*/  HMMA.16816.F32.BF16 R48, R12, R60, R228 ;  /* 0x0000003c0c30723c */ /* 0x000fe200000418e4 */
[----:B------:R-:W-:Y:S01]  /*1f9a0*/  IMAD.MOV.U32 R244, RZ, RZ, R123 ;  /* 0x000000fffff47224 */ /* 0x000fe200078e007b */
[----:B------:R4:W5:Y:S01]  /*1f9b0*/  LDL.LU R117, [R1+0x16c] ;  /* 0x00016c0001757983 */ /* 0x0009620000300800 */
[-C--:B---3--:R-:W-:Y:S01]  /*1f9c0*/  FMUL.FTZ R2, R40, R0.reuse ;  /* 0x0000000028027220 */ /* 0x088fe20000410000 */
[----:B------:R-:W-:Y:S01]  /*1f9d0*/  IMAD.MOV.U32 R129, RZ, RZ, R37 ;  /* 0x000000ffff817224 */ /* 0x000fe200078e0025 */
[----:B------:R-:W-:Y:S01]  /*1f9e0*/  LOP3.LUT R222, R222, 0x6, RZ, 0xc0, !PT ;  /* 0x00000006dede7812 */ /* 0x000fe200078ec0ff */
[----:B------:R-:W-:Y:S01]  /*1f9f0*/  IMAD.MOV.U32 R214, RZ, RZ, R250 ;  /* 0x000000ffffd67224 */ /* 0x000fe200078e00fa */
[----:B------:R3:W4:Y:S01]  /*1fa00*/  MUFU.TANH R125, R2 ;  /* 0x00000002007d7308 */ /* 0x0007220000002400 */
[----:B------:R-:W-:Y:S01]  /*1fa10*/  SHF.L.U32 R16, R245, 0x8, RZ ;  /* 0x00000008f5107819 */ /* 0x000fe200000006ff */
[----:B------:R1:W5:Y:S01]  /*1fa20*/  LDL.LU R37, [R1+0x168] ;  /* 0x0001680001257983 */ /* 0x0003620000300800 */
[----:B------:R-:W-:Y:S01]  /*1fa30*/  IMAD.MOV.U32 R227, RZ, RZ, R36 ;  /* 0x000000ffffe37224 */ /* 0x000fe200078e0024 */
[----:B------:R-:W-:Y:S01]  /*1fa40*/  MOV R250, R225 ;  /* 0x000000e100fa7202 */ /* 0x000fe20000000f00 */
[----:B------:R-:W-:Y:S01]  /*1fa50*/  IMAD.MOV.U32 R207, RZ, RZ, R3 ;  /* 0x000000ffffcf7224 */ /* 0x000fe200078e0003 */
[----:B------:R1:W5:Y:S02]  /*1fa60*/  LDL.LU R36, [R1+0x164] ;  /* 0x0001640001247983 */ /* 0x0003640000300800 */
[----:B------:R4:W-:Y:S01]  /*1fa70*/  MUFU.TANH R123, R4 ;  /* 0x00000004007b7308 */ /* 0x0009e20000002400 */
[----:B------:R-:W-:Y:S01]  /*1fa80*/  MOV R225, R197 ;  /* 0x000000c500e17202 */ /* 0x000fe20000000f00 */
[----:B------:R-:W-:Y:S01]  /*1fa90*/  HMMA.16816.F32.BF16 R84, R8, R32, R28 ;  /* 0x000000200854723c */ /* 0x000fe2000004181c */
[----:B------:R-:W-:Y:S01]  /*1faa0*/  LOP3.LUT R3, R16, 0x10, R222, 0xfe, !PT ;  /* 0x0000001010037812 */ /* 0x000fe200078efede */
[-C--:B---3--:R-:W-:Y:S01]  /*1fab0*/  FMUL.FTZ R2, R41, R0.reuse ;  /* 0x0000000029027220 */ /* 0x088fe20000410000 */
[----:B------:R-:W-:Y:S01]  /*1fac0*/  IMAD.MOV.U32 R210, RZ, RZ, R124 ;  /* 0x000000ffffd27224 */ /* 0x000fe200078e007c */
[----:B------:R3:W2:Y:S02]  /*1fad0*/  LDSM.16.M88.4 R28, [R207] ;  /* 0x00000000cf1c783b */ /* 0x0006a40000000200 */
[----:B------:R1:W-:Y:S01]  /*1fae0*/  MUFU.TANH R197, R2 ;  /* 0x0000000200c57308 */ /* 0x0003e20000002400 */
[----:B----4-:R-:W-:-:S02]  /*1faf0*/  FMUL.FTZ R4, R43, R0 ;  /* 0x000000002b047220 */ /* 0x010fc40000410000 */
[----:B------:R-:W-:Y:S01]  /*1fb00*/  HMMA.16816.F32.BF16 R40, R12, R62, R232 ;  /* 0x0000003e0c28723c */ /* 0x000fe200000418e8 */
[-C--:B------:R-:W-:Y:S01]  /*1fb10*/  ISETP.GE.AND P6, PT, R3, R7.reuse, PT ;  /* 0x000000070300720c */ /* 0x080fe20003fc6270 */
[----:B------:R-:W-:Y:S02]  /*1fb20*/  IMAD.MOV.U32 R209, RZ, RZ, R127 ;  /* 0x000000ffffd17224 */ /* 0x000fe400078e007f */
[----:B------:R-:W-:Y:S02]  /*1fb30*/  IMAD.MOV.U32 R19, RZ, RZ, R227 ;  /* 0x000000ffff137224 */ /* 0x000fe400078e00e3 */
[----:B------:R-:W-:Y:S01]  /*1fb40*/  IMAD.MOV.U32 R18, RZ, RZ, R129 ;  /* 0x000000ffff127224 */ /* 0x000fe200078e0081 */
[----:B-1----:R-:W-:Y:S01]  /*1fb50*/  LOP3.LUT R2, R16, 0x8, R222, 0xfe, !PT ;  /* 0x0000000810027812 */ /* 0x002fe200078efede */
[----:B------:R-:W1:Y:S03]  /*1fb60*/  LDSM.16.M88.4 R60, [R182+0x6000] ;  /* 0x00600000b63c783b */ /* 0x000e660000000200 */
[----:B------:R-:W-:-:S02]  /*1fb70*/  ISETP.GE.AND P3, PT, R2, R7, PT ;  /* 0x000000070200720c */ /* 0x000fc40003f66270 */
[----:B------:R-:W-:Y:S02]  /*1fb80*/  ISETP.GE.AND P5, PT, R2, R5, PT ;  /* 0x000000050200720c */ /* 0x000fe40003fa6270 */
[----:B------:R-:W-:Y:S01]  /*1fb90*/  LOP3.LUT R2, R16, 0x18, R222, 0xfe, !PT ;  /* 0x0000001810027812 */ /* 0x000fe200078efede */
[----:B------:R-:W-:Y:S01]  /*1fba0*/  IMAD.MOV.U32 R227, RZ, RZ, R83 ;  /* 0x000000ffffe37224 */ /* 0x000fe200078e0053 */
[----:B------:R-:W-:Y:S02]  /*1fbb0*/  FSEL R127, R82, -INF , !P3 ;  /* 0xff800000527f7808 */ /* 0x000fe40005800000 */
[----:B------:R-:W-:Y:S02]  /*1fbc0*/  FSEL R124, R81, -INF , !P5 ;  /* 0xff800000517c7808 */ /* 0x000fe40006800000 */
[----:B------:R-:W-:Y:S02]  /*1fbd0*/  FSEL R129, R80, -INF , !P6 ;  /* 0xff80000050817808 */ /* 0x000fe40007000000 */
[----:B------:R-:W-:Y:S01]  /*1fbe0*/  HMMA.16816.F32.BF16 R80, R8, R34, R20 ;  /* 0x000000220850723c */ /* 0x000fe20000041814 */
[----:B------:R-:W-:-:S02]  /*1fbf0*/  ISETP.GE.AND P2, PT, R2, R7, PT ;  /* 0x000000070200720c */ /* 0x000fc40003f46270 */
[-C--:B------:R-:W-:Y:S02]  /*1fc00*/  ISETP.GE.AND P3, PT, R2, R5.reuse, PT ;  /* 0x000000050200720c */ /* 0x080fe40003f66270 */
[--C-:B------:R-:W-:Y:S02]  /*1fc10*/  LOP3.LUT R2, R16, 0x20, R222.reuse, 0xfe, !PT ;  /* 0x0000002010027812 */ /* 0x100fe400078efede */
[----:B------:R-:W-:Y:S01]  /*1fc20*/  ISETP.GE.AND P4, PT, R3, R5, PT ;  /* 0x000000050300720c */ /* 0x000fe20003f86270 */
[----:B------:R-:W-:Y:S01]  /*1fc30*/  FMUL.FTZ R3, R88, R0 ;  /* 0x0000000058037220 */ /* 0x000fe20000410000 */
[C---:B------:R-:W-:Y:S02]  /*1fc40*/  ISETP.GE.AND P5, PT, R2.reuse, R7, PT ;  /* 0x000000070200720c */ /* 0x040fe40003fa6270 */
[----:B------:R-:W-:Y:S01]  /*1fc50*/  ISETP.GE.AND P6, PT, R2, R5, PT ;  /* 0x000000050200720c */ /* 0x000fe20003fc6270 */
[----:B------:R4:W1:Y:S01]  /*1fc60*/  MUFU.TANH R112, R3 ;  /* 0x0000000300707308 */ /* 0x0008620000002400 */
[----:B------:R-:W-:Y:S01]  /*1fc70*/  LOP3.LUT R2, R16, 0x28, R222, 0xfe, !PT ;  /* 0x0000002810027812 */ /* 0x000fe200078efede */
[----:B------:R-:W-:-:S02]  /*1fc80*/  IMAD.MOV.U32 R171, RZ, RZ, R218 ;  /* 0x000000ffffab7224 */ /* 0x000fc400078e00da */
[----:B------:R-:W-:Y:S01]  /*1fc90*/  IMAD.MOV.U32 R170, RZ, RZ, R249 ;  /* 0x000000ffffaa7224 */ /* 0x000fe200078e00f9 */
[----:B------:R-:W-:Y:S01]  /*1fca0*/  MOV R249, R76 ;  /* 0x0000004c00f97202 */ /* 0x000fe20000000f00 */
[----:B------:R-:W-:Y:S01]  /*1fcb0*/  IMAD.MOV.U32 R205, RZ, RZ, R122 ;  /* 0x000000ffffcd7224 */ /* 0x000fe200078e007a */
[----:B------:R-:W-:Y:S01]  /*1fcc0*/  FSEL R122, R252, -INF , !P4 ;  /* 0xff800000fc7a7808 */ /* 0x000fe20006000000 */
[----:B------:R-:W-:Y:S02]  /*1fcd0*/  IMAD.MOV.U32 R206, RZ, RZ, R77 ;  /* 0x000000ffffce7224 */ /* 0x000fe400078e004d */
[----:B------:R-:W-:Y:S02]  /*1fce0*/  IMAD.MOV.U32 R218, RZ, RZ, R78 ;  /* 0x000000ffffda7224 */ /* 0x000fe400078e004e */
[----:B---3--:R-:W-:Y:S02]  /*1fcf0*/  IMAD.MOV.U32 R207, RZ, RZ, R79 ;  /* 0x000000ffffcf7224 */ /* 0x008fe400078e004f */
[----:B------:R-:W-:Y:S01]  /*1fd00*/  IMAD.MOV.U32 R59, RZ, RZ, R130 ;  /* 0x000000ffff3b7224 */ /* 0x000fe200078e0082 */
[----:B------:R-:W-:Y:S01]  /*1fd10*/  FSEL R130, R243, -INF , !P2 ;  /* 0xff800000f3827808 */ /* 0x000fe20005000000 */
[----:B------:R-:W-:Y:S01]  /*1fd20*/  HMMA.16816.F32.BF16 R76, R8, R52, R48 ;  /* 0x00000034084c723c */ /* 0x000fe20000041830 */
[----:B----4-:R-:W-:Y:S01]  /*1fd30*/  FMUL.FTZ R3, R90, R0 ;  /* 0x000000005a037220 */ /* 0x010fe20000410000 */
[----:B------:R-:W-:-:S02]  /*1fd40*/  ISETP.GE.AND P4, PT, R2, R7, PT ;  /* 0x000000070200720c */ /* 0x000fc40003f86270 */
[----:B------:R-:W-:Y:S01]  /*1fd50*/  ISETP.GE.AND P2, PT, R2, R5, PT ;  /* 0x000000050200720c */ /* 0x000fe20003f46270 */
[----:B------:R3:W4:Y:S01]  /*1fd60*/  MUFU.TANH R90, R3 ;  /* 0x00000003005a7308 */ /* 0x0007220000002400 */
[----:B------:R-:W-:Y:S01]  /*1fd70*/  LOP3.LUT R2, R16, 0x30, R222, 0xfe, !PT ;  /* 0x0000003010027812 */ /* 0x000fe200078efede */
[----:B--2---:R-:W-:Y:S01]  /*1fd80*/  HMMA.16816.F32.BF16 R20, R12, R44, R72 ;  /* 0x0000002c0c14723c */ /* 0x004fe20000041848 */
[----:B------:R-:W-:Y:S02]  /*1fd90*/  MOV R204, R121 ;  /* 0x0000007900cc7202 */ /* 0x000fe40000000f00 */
[----:B------:R-:W-:-:S03]  /*1fda0*/  FSEL R121, R242, -INF , !P3 ;  /* 0xff800000f2797808 */ /* 0x000fc60005800000 */
[----:B------:R-:W-:Y:S01]  /*1fdb0*/  HMMA.16816.F32.BF16 R72, R8, R54, R40 ;  /* 0x000000360848723c */ /* 0x000fe20000041828 */
[----:B------:R-:W2:Y:S01]  /*1fdc0*/  LDSM.16.M88.4 R40, [R59] ;  /* 0x000000003b28783b */ /* 0x000ea20000000200 */
[----:B------:R-:W-:Y:S02]  /*1fdd0*/  FSEL R134, R134, -INF , !P5 ;  /* 0xff80000086867808 */ /* 0x000fe40006800000 */
[C---:B------:R-:W-:Y:S01]  /*1fde0*/  ISETP.GE.AND P3, PT, R2.reuse, R7, PT ;  /* 0x000000070200720c */ /* 0x040fe20003f66270 */
[----:B------:R-:W-:Y:S01]  /*1fdf0*/  IMAD.MOV.U32 R169, RZ, RZ, R120 ;  /* 0x000000ffffa97224 */ /* 0x000fe200078e0078 */
[----:B------:R-:W-:Y:S01]  /*1fe00*/  ISETP.GE.AND P5, PT, R2, R5, PT ;  /* 0x000000050200720c */ /* 0x000fe20003fa6270 */
[----:B---3--:R-:W-:Y:S01]  /*1fe10*/  FMUL.FTZ R3, R84, R0 ;  /* 0x0000000054037220 */ /* 0x008fe20000410000 */
[----:B------:R-:W-:Y:S02]  /*1fe20*/  LOP3.LUT R2, R16, 0x38, R222, 0xfe, !PT ;  /* 0x0000003810027812 */ /* 0x000fe400078efede */
[----:B------:R-:W-:Y:S01]  /*1fe30*/  FSEL R135, R135, -INF , !P4 ;  /* 0xff80000087877808 */ /* 0x000fe20006000000 */
[----:B------:R3:W4:Y:S01]  /*1fe40*/  MUFU.TANH R88, R3 ;  /* 0x0000000300587308 */ /* 0x0007220000002400 */
[----:B------:R-:W-:-:S02]  /*1fe50*/  FSEL R120, R240, -INF , !P6 ;  /* 0xff800000f0787808 */ /* 0x000fc40007000000 */
[----:B------:R-:W-:Y:S01]  /*1fe60*/  FSEL R118, R118, -INF , !P2 ;  /* 0xff80000076767808 */ /* 0x000fe20005000000 */
[C---:B------:R-:W-:Y:S01]  /*1fe70*/  HMMA.16816.F32.BF16 R44, R12.reuse, R46, R68 ;  /* 0x0000002e0c2c723c */ /* 0x040fe20000041844 */
[C---:B------:R-:W-:Y:S01]  /*1fe80*/  ISETP.GE.AND P6, PT, R2.reuse, R7, PT ;  /* 0x000000070200720c */ /* 0x040fe20003fc6270 */
[----:B------:R-:W-:Y:S01]  /*1fe90*/  IMAD.MOV.U32 R56, RZ, RZ, R194 ;  /* 0x000000ffff387224 */ /* 0x000fe200078e00c2 */
[----:B------:R-:W-:Y:S01]  /*1fea0*/  ISETP.GE.AND P4, PT, R2, R5, PT ;  /* 0x000000050200720c */ /* 0x000fe20003f86270 */
[----:B------:R-:W-:Y:S01]  /*1feb0*/  IMAD.MOV.U32 R230, RZ, RZ, R171 ;  /* 0x000000ffffe67224 */ /* 0x000fe200078e00ab */
[----:B------:R-:W-:Y:S01]  /*1fec0*/  LOP3.LUT R2, R16, 0x40, R222, 0xfe, !PT ;  /* 0x0000004010027812 */ /* 0x000fe200078efede */
[----:B------:R-:W-:Y:S01]  /*1fed0*/  IMAD.MOV.U32 R231, RZ, RZ, R17 ;  /* 0x000000ffffe77224 */ /* 0x000fe200078e0011 */
[----:B------:R-:W-:Y:S01]  /*1fee0*/  FSEL R168, R116, -INF , !P3 ;  /* 0xff80000074a87808 */ /* 0x000fe20005800000 */
[----:B------:R-:W-:Y:S01]  /*1fef0*/  HMMA.16816.F32.BF16 R32, R12, R28, R64 ;  /* 0x0000001c0c20723c */ /* 0x000fe20000041840 */
[----:B------:R-:W-:Y:S01]  /*1ff00*/  MOV R229, R170 ;  /* 0x000000aa00e57202 */ /* 0x000fe20000000f00 */
[----:B------:R-:W-:Y:S01]  /*1ff10*/  LDSM.16.M88.4 R52, [R182+0x7000] ;  /* 0x00700000b634783b */ /* 0x000fe20000000200 */
[----:B---3--:R-:W-:Y:S01]  /*1ff20*/  FMUL.FTZ R3, R86, R0 ;  /* 0x0000000056037220 */ /* 0x008fe20000410000 */
[----:B------:R-:W-:-:S03]  /*1ff30*/  ISETP.GE.AND P2, PT, R2, R7, PT ;  /* 0x000000070200720c */ /* 0x000fc60003f46270 */
[----:B------:R3:W-:Y:S01]  /*1ff40*/  MUFU.TANH R86, R3 ;  /* 0x0000000300567308 */ /* 0x0007e20000002400 */
[----:B------:R-:W-:Y:S02]  /*1ff50*/  ISETP.GE.AND P3, PT, R2, R5, PT ;  /* 0x000000050200720c */ /* 0x000fe40003f66270 */
[----:B------:R-:W-:Y:S01]  /*1ff60*/  LOP3.LUT R2, R16, 0x48, R222, 0xfe, !PT ;  /* 0x0000004810027812 */ /* 0x000fe200078efede */
[----:B------:R-:W-:Y:S01]  /*1ff70*/  IMAD.MOV.U32 R228, RZ, RZ, R169 ;  /* 0x000000ffffe47224 */ /* 0x000fe200078e00a9 */
[----:B------:R-:W-:Y:S02]  /*1ff80*/  FSEL R116, R238, -INF , !P5 ;  /* 0xff800000ee747808 */ /* 0x000fe40006800000 */
[----:B------:R-:W-:Y:S02]  /*1ff90*/  FSEL R169, R201, -INF , !P6 ;  /* 0xff800000c9a97808 */ /* 0x000fe40007000000 */
[----:B------:R-:W-:Y:S01]  /*1ffa0*/  ISETP.GE.AND P5, PT, R2, R7, PT ;  /* 0x000000070200720c */ /* 0x000fe20003fa6270 */
[----:B---3--:R-:W-:Y:S01]  /*1ffb0*/  FMUL.FTZ R3, R80, R0 ;  /* 0x0000000050037220 */ /* 0x008fe20000410000 */
[----:B------:R-:W-:-:S03]  /*1ffc0*/  ISETP.GE.AND P6, PT, R2, R5, PT ;  /* 0x000000050200720c */ /* 0x000fc60003fc6270 */
[----:B------:R3:W-:Y:S01]  /*1ffd0*/  MUFU.TANH R84, R3 ;  /* 0x0000000300547308 */ /* 0x0007e20000002400 */
[----:B------:R-:W-:Y:S02]  /*1ffe0*/  LOP3.LUT R2, R16, 0x50, R222, 0xfe, !PT ;  /* 0x0000005010027812 */ /* 0x000fe400078efede */
[----:B------:R-:W-:Y:S02]  /*1fff0*/  FSEL R113, R113, -INF , !P4 ;  /* 0xff80000071717808 */ /* 0x000fe40006000000 */
[----:B------:R-:W-:Y:S02]  /*20000*/  FSEL R170, R199, -INF , !P2 ;  /* 0xff800000c7aa7808 */ /* 0x000fe40005000000 */
[C---:B------:R-:W-:Y:S02]  /*20010*/  ISETP.GE.AND P4, PT, R2.reuse, R7, PT ;  /* 0x000000070200720c */ /* 0x040fe40003f86270 */
[----:B------:R-:W-:Y:S01]  /*20020*/  ISETP.GE.AND P2, PT, R2, R5, PT ;  /* 0x000000050200720c */ /* 0x000fe20003f46270 */
[----:B---3--:R-:W-:-:S04]  /*20030*/  FMUL.FTZ R3, R82, R0 ;  /* 0x0000000052037220 */ /* 0x008fc80000410000 */
[----:B------:R3:W4:Y:S01]  /*20040*/  MUFU.TANH R82, R3 ;  /* 0x0000000300527308 */ /* 0x0007220000002400 */
[----:B------:R-:W-:Y:S02]  /*20050*/  LOP3.LUT R2, R16, 0x58, R222, 0xfe, !PT ;  /* 0x0000005810027812 */ /* 0x000fe400078efede */
[----:B------:R-:W-:Y:S02]  /*20060*/  FSEL R171, R198, -INF , !P5 ;  /* 0xff800000c6ab7808 */ /* 0x000fe40006800000 */
[----:B------:R-:W-:Y:S01]  /*20070*/  ISETP.GE.AND P5, PT, R2, R5, PT ;  /* 0x000000050200720c */ /* 0x000fe20003fa6270 */
[----:B-1----:R-:W-:Y:S01]  /*20080*/  HMMA.16816.F32.BF16 R68, R8, R60, R20 ;  /* 0x0000003c0844723c */ /* 0x002fe20000041814 */
[----:B------:R-:W-:Y:S01]  /*20090*/  IMAD.MOV.U32 R17, RZ, RZ, R56 ;  /* 0x000000ffff117224 */ /* 0x000fe200078e0038 */
[----:B------:R1:W-:Y:S01]  /*200a0*/  MUFU.TANH R194, R4 ;  /* 0x0000000400c27308 */ /* 0x0003e20000002400 */
[----:B---3--:R-:W-:-:S07]  /*200b0*/  FMUL.FTZ R3, R76, R0 ;  /* 0x000000004c037220 */ /* 0x008fce0000410000 */
[----:B------:R3:W4:Y:S01]  /*200c0*/  MUFU.TANH R80, R3 ;  /* 0x0000000300507308 */ /* 0x0007220000002400 */
[----:B------:R-:W-:Y:S01]  /*200d0*/  HMMA.16816.F32.BF16 R20, R12, R30, R108 ;  /* 0x0000001e0c14723c */ /* 0x000fe2000004186c */
[----:B------:R-:W-:Y:S01]  /*200e0*/  LDSM.16.M88.4 R28, [R182+0x7800] ;  /* 0x00780000b61c783b */ /* 0x000fe20000000200 */
[----:B-1----:R-:W-:-:S03]  /*200f0*/  MOV R4, R57 ;  /* 0x0000003900047202 */ /* 0x002fc60000000f00 */
[----:B------:R-:W1:Y:S02]  /*20100*/  LDSM.16.M88.4 R56, [R182+0x6800] ;  /* 0x00680000b638783b */ /* 0x000e640000000200 */
[----:B------:R-:W-:Y:S02]  /*20110*/  FSEL R108, R39, -INF , !P6 ;  /* 0xff800000276c7808 */ /* 0x000fe40007000000 */
[----:B------:R-:W-:Y:S01]  /*20120*/  FSEL R109, R38, -INF , !P4 ;  /* 0xff800000266d7808 */ /* 0x000fe20006000000 */
[----:B------:R-:W4:Y:S01]  /*20130*/  LDSM.16.M88.4 R48, [R4] ;  /* 0x000000000430783b */ /* 0x000f220000000200 */
[----:B------:R-:W-:Y:S01]  /*20140*/  HMMA.16816.F32.BF16 R64, R8, R62, R44 ;  /* 0x0000003e0840723c */ /* 0x000fe2000004182c */
[----:B------:R-:W-:Y:S01]  /*20150*/  MOV R240, R19 ;  /* 0x0000001300f07202 */ /* 0x000fe20000000f00 */
[----:B------:R-:W-:Y:S02]  /*20160*/  IMAD.MOV.U32 R232, RZ, RZ, R205 ;  /* 0x000000ffffe87224 */ /* 0x000fe400078e00cd */
[----:B------:R-:W-:-:S02]  /*20170*/  IMAD.MOV.U32 R252, RZ, RZ, R210 ;  /* 0x000000fffffc7224 */ /* 0x000fc400078e00d2 */
[----:B---3--:R-:W-:Y:S01]  /*20180*/  FMUL.FTZ R3, R78, R0 ;  /* 0x000000004e037220 */ /* 0x008fe20000410000 */
[----:B------:R-:W-:Y:S01]  /*20190*/  FSEL R78, R200, -INF , !P3 ;  /* 0xff800000c84e7808 */ /* 0x000fe20005800000 */
[----:B------:R-:W-:Y:S01]  /*201a0*/  IMAD.MOV.U32 R233, RZ, RZ, R207 ;  /* 0x000000ffffe97224 */ /* 0x000fe200078e00cf */
[-C--:B------:R-:W-:Y:S01]  /*201b0*/  ISETP.GE.AND P3, PT, R2, R7.reuse, PT ;  /* 0x000000070200720c */ /* 0x080fe20003f66270 */
[----:B------:R3:W-:Y:S01]  /*201c0*/  MUFU.TANH R76, R3 ;  /* 0x00000003004c7308 */ /* 0x0007e20000002400 */
[----:B------:R-:W-:Y:S01]  /*201d0*/  LOP3.LUT R2, R16, 0x60, R222, 0xfe, !PT ;  /* 0x0000006010027812 */ /* 0x000fe200078efede */
[----:B------:R-:W-:Y:S01]  /*201e0*/  IMAD.MOV.U32 R242, RZ, RZ, R209 ;  /* 0x000000fffff27224 */ /* 0x000fe200078e00d1 */
[----:B------:R-:W-:Y:S01]  /*201f0*/  MOV R243, R214 ;  /* 0x000000d600f37202 */ /* 0x000fe20000000f00 */
[----:B------:R-:W-:Y:S01]  /*20200*/  IMAD.MOV.U32 R234, RZ, RZ, R204 ;  /* 0x000000ffffea7224 */ /* 0x000fe200078e00cc */
[C---:B------:R-:W-:Y:S01]  /*20210*/  ISETP.GE.AND P6, PT, R2.reuse, R7, PT ;  /* 0x000000070200720c */ /* 0x040fe20003fc6270 */
[----:B------:R-:W-:Y:S01]  /*20220*/  IMAD.MOV.U32 R235, RZ, RZ, R228 ;  /* 0x000000ffffeb7224 */ /* 0x000fe200078e00e4 */
[----:B------:R-:W-:Y:S01]  /*20230*/  ISETP.GE.AND P4, PT, R2, R5, PT ;  /* 0x000000050200720c */ /* 0x000fe20003f86270 */
[----:B------:R-:W-:-:S04]  /*20240*/  DEPBAR.LE SB0, 0x0 ;  /* 0x000080000000791a */ /* 0x000fc80000000000 */
[----:B------:R-:W-:Y:S01]  /*20250*/  LOP3.LUT R2, R16, 0x68, R222, 0xfe, !PT ;  /* 0x0000006810027812 */ /* 0x000fe200078efede */
[----:B---3--:R-:W-:Y:S01]  /*20260*/  FMUL.FTZ R3, R72, R0 ;  /* 0x0000000048037220 */ /* 0x008fe20000410000 */
[----:B------:R-:W-:-:S03]  /*20270*/  FSEL R110, R195, -INF , !P3 ;  /* 0xff800000c36e7808 */ /* 0x000fc60005800000 */
[----:B------:R3:W-:Y:S01]  /*20280*/  MUFU.TANH R39, R3 ;  /* 0x0000000300277308 */ /* 0x0007e20000002400 */
[----:B------:R-:W-:Y:S01]  /*20290*/  ISETP.GE.AND P3, PT, R2, R5, PT ;  /* 0x000000050200720c */ /* 0x000fe20003f66270 */
[----:B--2---:R-:W-:Y:S01]  /*202a0*/  HMMA.16816.F32.BF16 R44, R12, R40, R96 ;  /* 0x000000280c2c723c */ /* 0x004fe20000041860 */
[----:B------:R-:W-:-:S06]  /*202b0*/  FSEL R111, R193, -INF , !P6 ;  /* 0xff800000c16f7808 */ /* 0x000fcc0007000000 */
[----:B------:R-:W-:Y:S01]  /*202c0*/  FSEL R96, R27, -INF , !P5 ;  /* 0xff8000001b607808 */ /* 0x000fe20006800000 */
[----:B---3--:R-:W-:Y:S01]  /*202d0*/  FMUL.FTZ R3, R74, R0 ;  /* 0x000000004a037220 */ /* 0x008fe20000410000 */
[----:B------:R-:W-:Y:S02]  /*202e0*/  FSEL R74, R196, -INF , !P2 ;  /* 0xff800000c44a7808 */ /* 0x000fe40005000000 */
[----:B------:R-:W-:Y:S02]  /*202f0*/  ISETP.GE.AND P2, PT, R2, R7, PT ;  /* 0x000000070200720c */ /* 0x000fe40003f46270 */
[----:B------:R-:W-:-:S04]  /*20300*/  LOP3.LUT R2, R16, 0x70, R222, 0xfe, !PT ;  /* 0x0000007010027812 */ /* 0x000fc800078efede */
[C---:B------:R-:W-:Y:S02]  /*20310*/  ISETP.GE.AND P5, PT, R2.reuse, R7, PT ;  /* 0x000000070200720c */ /* 0x040fe40003fa6270 */
[----:B------:R-:W-:Y:S02]  /*20320*/  ISETP.GE.AND P6, PT, R2, R5, PT ;  /* 0x000000050200720c */ /* 0x000fe40003fc6270 */
[----:B------:R-:W-:Y:S02]  /*20330*/  LOP3.LUT R2, R16, 0x78, R222, 0xfe, !PT ;  /* 0x0000007810027812 */ /* 0x000fe400078efede */
[----:B------:R-:W-:Y:S02]  /*20340*/  FSEL R97, R26, -INF , !P4 ;  /* 0xff8000001a617808 */ /* 0x000fe40006000000 */
[----:B------:R-:W-:Y:S02]  /*20350*/  FSEL R192, R192, -INF , !P2 ;  /* 0xff800000c0c07808 */ /* 0x000fe40005000000 */
[----:B------:R-:W-:-:S02]  /*20360*/  ISETP.GE.AND P4, PT, R2, R7, PT ;  /* 0x000000070200720c */ /* 0x000fc40003f86270 */
[----:B------:R-:W-:Y:S02]  /*20370*/  ISETP.GE.AND P2, PT, R2, R5, PT ;  /* 0x000000050200720c */ /* 0x000fe40003f46270 */
[----:B------:R-:W-:Y:S02]  /*20380*/  LOP3.LUT R2, R16, 0x80, R222, 0xfe, !PT ;  /* 0x0000008010027812 */ /* 0x000fe400078efede */
[----:B------:R-:W2:Y:S01]  /*20390*/  S2R R222, SR_TID.X ;  /* 0x0000000000de7919 */ /* 0x000ea20000002100 */
[----:B------:R3:W-:Y:S01]  /*203a0*/  MUFU.TANH R38, R3 ;  /* 0x0000000300267308 */ /* 0x0007e20000002400 */
[----:B-1----:R-:W-:Y:S06]  /*203b0*/  HMMA.16816.F32.BF16 R60, R8, R56, R32 ;  /* 0x00000038083c723c */ /* 0x002fec0000041820 */
[----:B------:R-:W-:Y:S06]  /*203c0*/  HMMA.16816.F32.BF16 R32, R12, R42, R104 ;  /* 0x0000002a0c20723c */ /* 0x000fec0000041868 */
[----:B------:R-:W-:Y:S01]  /*203d0*/  HMMA.16816.F32.BF16 R56, R8, R58, R20 ;  /* 0x0000003a0838723c */ /* 0x000fe20000041814 */
[----:B---3--:R-:W-:-:S05]  /*203e0*/  FMUL.FTZ R3, R68, R0 ;  /* 0x0000000044037220 */ /* 0x008fca0000410000 */
[C---:B----4-:R-:W-:Y:S01]  /*203f0*/  HMMA.16816.F32.BF16 R20, R12.reuse, R48, R100 ;  /* 0x000000300c14723c */ /* 0x050fe20000041864 */
[----:B------:R1:W3:Y:S05]  /*20400*/  MUFU.TANH R27, R3 ;  /* 0x00000003001b7308 */ /* 0x0002ea0000002400 */
[----:B------:R-:W-:Y:S01]  /*20410*/  HMMA.16816.F32.BF16 R12, R12, R50, R92 ;  /* 0x000000320c0c723c */ /* 0x000fe2000004185c */
[----:B-1----:R-:W-:-:S04]  /*20420*/  FMUL.FTZ R3, R70, R0 ;  /* 0x0000000046037220 */ /* 0x002fc80000410000 */
[----:B------:R1:W-:Y:S01]  /*20430*/  MUFU.TANH R26, R3 ;  /* 0x00000003001a7308 */ /* 0x0003e20000002400 */
[----:B------:R-:W-:Y:S01]  /*20440*/  FSEL R98, R188, -INF , !P3 ;  /* 0xff800000bc627808 */ /* 0x000fe20005800000 */
[----:B------:R-:W-:Y:S01]  /*20450*/  HMMA.16816.F32.BF16 R44, R8, R52, R44 ;  /* 0x00000034082c723c */ /* 0x000fe2000004182c */
[----:B------:R-:W-:Y:S02]  /*20460*/  FSEL R175, R175, -INF , !P5 ;  /* 0xff800000afaf7808 */ /* 0x000fe40006800000 */
[C---:B------:R-:W-:Y:S02]  /*20470*/  ISETP.GE.AND P3, PT, R2.reuse, R7, PT ;  /* 0x000000070200720c */ /* 0x040fe40003f66270 */
[----:B------:R-:W-:Y:S01]  /*20480*/  ISETP.GE.AND P5, PT, R2, R5, PT ;  /* 0x000000050200720c */ /* 0x000fe20003fa6270 */
[----:B-1----:R-:W-:Y:S01]  /*20490*/  FMUL.FTZ R3, R64, R0 ;  /* 0x0000000040037220 */ /* 0x002fe20000410000 */
[----:B--2---:R-:W-:-:S05]  /*204a0*/  IMAD.SHL.U32 R64, R222, 0x2, RZ ;  /* 0x00000002de407824 */ /* 0x004fca00078e00ff */
[----:B------:R-:W-:Y:S01]  /*204b0*/  LOP3.LUT R64, R64, 0x6, RZ, 0xc0, !PT ;  /* 0x0000000640407812 */ /* 0x000fe200078ec0ff */
[----:B------:R1:W-:Y:S03]  /*204c0*/  MUFU.TANH R19, R3 ;  /* 0x0000000300137308 */ /* 0x0003e60000002400 */
[----:B------:R-:W-:Y:S01]  /*204d0*/  LOP3.LUT R2, R16, 0x88, R64, 0xfe, !PT ;  /* 0x0000008810027812 */ /* 0x000fe200078efe40 */
[----:B------:R-:W-:Y:S01]  /*204e0*/  IMAD.MOV.U32 R40, RZ, RZ, R18 ;  /* 0x000000ffff287224 */ /* 0x000fe200078e0012 */
[----:B------:R-:W-:Y:S02]  /*204f0*/  FSEL R99, R174, -INF , !P6 ;  /* 0xff800000ae637808 */ /* 0x000fe40007000000 */
[----:B------:R-:W-:Y:S02]  /*20500*/  FSEL R173, R173, -INF , !P4 ;  /* 0xff800000adad7808 */ /* 0x000fe40006000000 */
[----:B------:R-:W-:-:S02]  /*20510*/  ISETP.GE.AND P6, PT, R2, R7, PT ;  /* 0x000000070200720c */ /* 0x000fc40003fc6270 */
[----:B------:R-:W-:Y:S01]  /*20520*/  ISETP.GE.AND P4, PT, R2, R5, PT ;  /* 0x000000050200720c */ /* 0x000fe20003f86270 */
[----:B-1----:R-:W-:Y:S01]  /*20530*/  FMUL.FTZ R3, R66, R0 ;  /* 0x0000000042037220 */ /* 0x002fe20000410000 */
[----:B------:R-:W-:-:S03]  /*20540*/  LOP3.LUT R2, R16, 0x90, R64, 0xfe, !PT ;  /* 0x0000009010027812 */ /* 0x000fc600078efe40 */
[----:B------:R1:W-:Y:S01]  /*20550*/  MUFU.TANH R18, R3 ;  /* 0x0000000300127308 */ /* 0x0003e20000002400 */
[----:B------:R-:W-:Y:S01]  /*20560*/  IMAD.MOV.U32 R68, RZ, RZ, R17 ;  /* 0x000000ffff447224 */ /* 0x000fe200078e0011 */
[----:B------:R-:W-:Y:S01]  /*20570*/  FSEL R172, R172, -INF , !P2 ;  /* 0xff800000acac7808 */ /* 0x000fe20005000000 */
[C---:B------:R-:W-:Y:S01]  /*20580*/  HMMA.16816.F32.BF16 R32, R8.reuse, R54, R32 ;  /* 0x000000360820723c */ /* 0x040fe20000041820 */
[----:B------:R-:W-:Y:S02]  /*20590*/  FSEL R193, R131, -INF , !P3 ;  /* 0xff80000083c17808 */ /* 0x000fe40005800000 */
[C---:B------:R-:W-:Y:S02]  /*205a0*/  ISETP.GE.AND P2, PT, R2.reuse, R7, PT ;  /* 0x000000070200720c */ /* 0x040fe40003f46270 */
[----:B------:R-:W-:Y:S01]  /*205b0*/  ISETP.GE.AND P3, PT, R2, R5, PT ;  /* 0x000000050200720c */ /* 0x000fe20003f66270 */
[----:B------:R-:W-:Y:S01]  /*205c0*/  HMMA.16816.F32.BF16 R20, R8, R28, R20 ;  /* 0x0000001c0814723c */ /* 0x000fe20000041814 */
[----:B------:R-:W-:Y:S01]  /*205d0*/  LOP3.LUT R2, R16, 0x98, R64, 0xfe, !PT ;  /* 0x0000009810027812 */ /* 0x000fe200078efe40 */
[----:B-1----:R-:W-:-:S04]  /*205e0*/  FMUL.FTZ R3, R60, R0 ;  /* 0x000000003c037220 */ /* 0x002fc80000410000 */
[----:B------:R1:W-:Y:S01]  /*205f0*/  MUFU.TANH R17, R3 ;  /* 0x0000000300117308 */ /* 0x0003e20000002400 */
[----:B------:R-:W-:Y:S01]  /*20600*/  FSEL R100, R6, -INF , !P5 ;  /* 0xff80000006647808 */ /* 0x000fe20006800000 */
[----:B------:R-:W-:Y:S01]  /*20610*/  HMMA.16816.F32.BF16 R12, R8, R30, R12 ;  /* 0x0000001e080c723c */ /* 0x000fe2000004180c */
[----:B------:R-:W-:Y:S02]  /*20620*/  FSEL R195, R128, -INF , !P6 ;  /* 0xff80000080c37808 */ /* 0x000fe40007000000 */
[C---:B------:R-:W-:Y:S02]  /*20630*/  ISETP.GE.AND P5, PT, R2.reuse, R7, PT ;  /* 0x000000070200720c */ /* 0x040fe40003fa6270 */
[----:B------:R-:W-:Y:S02]  /*20640*/  ISETP.GE.AND P6, PT, R2, R5, PT ;  /* 0x000000050200720c */ /* 0x000fe40003fc6270 */
[----:B------:R-:W-:Y:S01]  /*20650*/  LOP3.LUT R2, R16, 0xa0, R64, 0xfe, !PT ;  /* 0x000000a010027812 */ /* 0x000fe200078efe40 */
[----:B-1----:R-:W-:-:S04]  /*20660*/  FMUL.FTZ R3, R62, R0 ;  /* 0x000000003e037220 */ /* 0x002fc80000410000 */
[----:B------:R1:W2:Y:S01]  /*20670*/  MUFU.TANH R6, R3 ;  /* 0x0000000300067308 */ /* 0x0002a20000002400 */
[----:B------:R-:W-:Y:S02]  /*20680*/  FSEL R126, R126, -INF , !P4 ;  /* 0xff8000007e7e7808 */ /* 0x000fe40006000000 */
[----:B------:R-:W-:Y:S02]  /*20690*/  FSEL R199, R125, -INF , !P2 ;  /* 0xff8000007dc77808 */ /* 0x000fe40005000000 */
[C---:B------:R-:W-:Y:S02]  /*206a0*/  ISETP.GE.AND P4, PT, R2.reuse, R7, PT ;  /* 0x000000070200720c */ /* 0x040fe40003f86270 */
[----:B------:R-:W-:Y:S02]  /*206b0*/  ISETP.GE.AND P2, PT, R2, R5, PT ;  /* 0x000000050200720c */ /* 0x000fe40003f46270 */
[----:B------:R-:W-:Y:S01]  /*206c0*/  LOP3.LUT R2, R16, 0xb0, R64, 0xfe, !PT ;  /* 0x000000b010027812 */ /* 0x000fe200078efe40 */
[-C--:B------:R-:W-:Y:S01]  /*206d0*/  FMUL.FTZ R58, R58, R0.reuse ;  /* 0x000000003a3a7220 */ /* 0x080fe20000410000 */
[-C--:B-1----:R-:W-:Y:S01]  /*206e0*/  FMUL.FTZ R3, R56, R0.reuse ;  /* 0x0000000038037220 */ /* 0x082fe20000410000 */
[----:B------:R-:W-:-:S03]  /*206f0*/  FMUL.FTZ R44, R44, R0 ;  /* 0x000000002c2c7220 */ /* 0x000fc60000410000 */
[----:B------:R1:W-:Y:S01]  /*20700*/  MUFU.TANH R4, R3 ;  /* 0x0000000300047308 */ /* 0x0003e20000002400 */
[----:B------:R-:W-:Y:S02]  /*20710*/  FSEL R201, R112, -INF , !P5 ;  /* 0xff80000070c97808 */ /* 0x000fe40006800000 */
[----:B------:R-:W-:Y:S02]  /*20720*/  FSEL R107, R90, -INF , !P6 ;  /* 0xff8000005a6b7808 */ /* 0x000fe40007000000 */
[----:B------:R-:W-:Y:S02]  /*20730*/  FSEL R205, R88, -INF , !P4 ;  /* 0xff80000058cd7808 */ /* 0x000fe40006000000 */
[C---:B------:R-:W-:Y:S02]  /*20740*/  ISETP.GE.AND P6, PT, R2.reuse, R7, PT ;  /* 0x000000070200720c */ /* 0x040fe40003fc6270 */
[----:B------:R-:W-:Y:S02]  /*20750*/  ISETP.GE.AND P4, PT, R2, R5, PT ;  /* 0x000000050200720c */ /* 0x000fe40003f86270 */
[----:B------:R-:W-:-:S02]  /*20760*/  FSEL R123, R123, -INF , !P3 ;  /* 0xff8000007b7b7808 */ /* 0x000fc40005800000 */
[C-C-:B-1----:R-:W-:Y:S02]  /*20770*/  LOP3.LUT R3, R16.reuse, 0xa8, R64.reuse, 0xfe, !PT ;  /* 0x000000a810037812 */ /* 0x142fe400078efe40 */
[C-C-:B------:R-:W-:Y:S02]  /*20780*/  LOP3.LUT R2, R16.reuse, 0xc0, R64.reuse, 0xfe, !PT ;  /* 0x000000c010027812 */ /* 0x140fe400078efe40 */
[C---:B------:R-:W-:Y:S02]  /*20790*/  ISETP.GE.AND P5, PT, R3.reuse, R5, PT ;  /* 0x000000050300720c */ /* 0x040fe40003fa6270 */
[----:B------:R-:W-:Y:S01]  /*207a0*/  ISETP.GE.AND P3, PT, R3, R7, PT ;  /* 0x000000070300720c */ /* 0x000fe20003f66270 */
[----:B------:R-:W1:Y:S01]  /*207b0*/  MUFU.TANH R58, R58 ;  /* 0x0000003a003a7308 */ /* 0x000e620000002400 */
[----:B------:R-:W-:Y:S02]  /*207c0*/  LOP3.LUT R3, R16, 0xb8, R64, 0xfe, !PT ;  /* 0x000000b810037812 */ /* 0x000fe400078efe40 */
[----:B------:R-:W-:-:S02]  /*207d0*/  FSEL R188, R82, -INF , !P5 ;  /* 0xff80000052bc7808 */ /* 0x000fc40006800000 */
[----:B------:R-:W-:Y:S02]  /*207e0*/  FSEL R210, R80, -INF , !P6 ;  /* 0xff80000050d27808 */ /* 0x000fe40007000000 */
[C---:B------:R-:W-:Y:S01]  /*207f0*/  ISETP.GE.AND P5, PT, R2.reuse, R7, PT ;  /* 0x000000070200720c */ /* 0x040fe20003fa6270 */
[----:B------:R-:W4:Y:S01]  /*20800*/  MUFU.TANH R44, R44 ;  /* 0x0000002c002c7308 */ /* 0x000f220000002400 */
[----:B------:R-:W-:Y:S02]  /*20810*/  ISETP.GE.AND P6, PT, R2, R5, PT ;  /* 0x000000050200720c */ /* 0x000fe40003fc6270 */
[----:B------:R-:W-:Y:S02]  /*20820*/  FSEL R112, R86, -INF , !P2 ;  /* 0xff80000056707808 */ /* 0x000fe40005000000 */
[----:B------:R-:W-:Y:S02]  /*20830*/  FSEL R207, R84, -INF , !P3 ;  /* 0xff80000054cf7808 */ /* 0x000fe40005800000 */
[--C-:B------:R-:W-:Y:S01]  /*20840*/  LOP3.LUT R2, R16, 0xd0, R64.reuse, 0xfe, !PT ;  /* 0x000000d010027812 */ /* 0x100fe200078efe40 */
[----:B------:R-:W-:Y:S01]  /*20850*/  IMAD.MOV.U32 R196, RZ, RZ, R215 ;  /* 0x000000ffffc47224 */ /* 0x000fe200078e00d7 */
[C---:B------:R-:W-:Y:S01]  /*20860*/  ISETP.GE.AND P2, PT, R3.reuse, R7, PT ;  /* 0x000000070300720c */ /* 0x040fe20003f46270 */
[-C--:B------:R-:W-:Y:S01]  /*20870*/  FMUL.FTZ R46, R46, R0.reuse ;  /* 0x000000002e2e7220 */ /* 0x080fe20000410000 */
[-C--:B------:R-:W-:Y:S01]  /*20880*/  ISETP.GE.AND P3, PT, R3, R5.reuse, PT ;  /* 0x000000050300720c */ /* 0x080fe20003f66270 */
[-C--:B------:R-:W-:Y:S01]  /*20890*/  FMUL.FTZ R32, R32, R0.reuse ;  /* 0x0000000020207220 */ /* 0x080fe20000410000 */
[----:B------:R-:W-:Y:S01]  /*208a0*/  LOP3.LUT R3, R16, 0xc8, R64, 0xfe, !PT ;  /* 0x000000c810037812 */ /* 0x000fe200078efe40 */
[-C--:B------:R-:W-:Y:S01]  /*208b0*/  FMUL.FTZ R34, R34, R0.reuse ;  /* 0x0000000022227220 */ /* 0x080fe20000410000 */
[----:B---3--:R-:W-:Y:S01]  /*208c0*/  FSEL R215, R27, -INF , !P5 ;  /* 0xff8000001bd77808 */ /* 0x008fe20006800000 */
[----:B------:R-:W-:Y:S01]  /*208d0*/  FMUL.FTZ R20, R20, R0 ;  /* 0x0000000014147220 */ /* 0x000fe20000410000 */
[----:B------:R-:W-:-:S02]  /*208e0*/  ISETP.GE.AND P5, PT, R2, R5, PT ;  /* 0x000000050200720c */ /* 0x000fc40003fa6270 */
[----:B------:R-:W-:Y:S02]  /*208f0*/  FSEL R198, R76, -INF , !P4 ;  /* 0xff8000004cc67808 */ /* 0x000fe40006000000 */
[----:B------:R-:W-:Y:S02]  /*20900*/  FSEL R209, R39, -INF , !P2 ;  /* 0xff80000027d17808 */ /* 0x000fe40005000000 */
[----:B------:R-:W-:Y:S02]  /*20910*/  FSEL R200, R38, -INF , !P3 ;  /* 0xff80000026c87808 */ /* 0x000fe40005800000 */
[C---:B------:R-:W-:Y:S02]  /*20920*/  ISETP.GE.AND P4, PT, R3.reuse, R7, PT ;  /* 0x000000070300720c */ /* 0x040fe40003f86270 */
[----:B------:R-:W-:Y:S02]  /*20930*/  ISETP.GE.AND P2, PT, R3, R5, PT ;  /* 0x000000050300720c */ /* 0x000fe40003f46270 */
[----:B------:R-:W-:Y:S01]  /*20940*/  ISETP.GE.AND P3, PT, R2, R7, PT ;  /* 0x000000070200720c */ /* 0x000fe20003f66270 */
[----:B------:R-:W-:Y:S01]  /*20950*/  MUFU.TANH R46, R46 ;  /* 0x0000002e002e7308 */ /* 0x000fe20000002400 */
[--C-:B------:R-:W-:Y:S01]  /*20960*/  LOP3.LUT R3, R16, 0xd8, R64.reuse, 0xfe, !PT ;  /* 0x000000d810037812 */ /* 0x100fe200078efe40 */
[-C--:B------:R-:W-:Y:S01]  /*20970*/  FMUL.FTZ R22, R22, R0.reuse ;  /* 0x0000000016167220 */ /* 0x080fe20000410000 */
[----:B------:R-:W-:Y:S01]  /*20980*/  LOP3.LUT R2, R16, 0xe0, R64, 0xfe, !PT ;  /* 0x000000e010027812 */ /* 0x000fe200078efe40 */
[----:B------:R-:W-:Y:S01]  /*20990*/  FMUL.FTZ R12, R12, R0 ;  /* 0x000000000c0c7220 */ /* 0x000fe20000410000 */
[----:B--2---:R-:W-:Y:S01]  /*209a0*/  FSEL R214, R6, -INF , !P5 ;  /* 0xff80000006d67808 */ /* 0x004fe20006800000 */
[----:B------:R-:W-:Y:S01]  /*209b0*/  IMAD.MOV.U32 R41, RZ, RZ, R211 ;  /* 0x000000ffff297224 */ /* 0x000fe200078e00d3 */
[----:B------:R-:W-:Y:S01]  /*209c0*/  MOV R204, R220 ;  /* 0x000000dc00cc7202 */ /* 0x000fe20000000f00 */
[----:B------:R-:W2:Y:S01]  /*209d0*/  MUFU.TANH R32, R32 ;  /* 0x0000002000207308 */ /* 0x000ea20000002400 */
[----:B------:R-:W-:-:S02]  /*209e0*/  IMAD.MOV.U32 R72, RZ, RZ, R217 ;  /* 0x000000ffff487224 */ /* 0x000fc400078e00d9 */
[----:B------:R-:W-:Y:S01]  /*209f0*/  FMUL.FTZ R6, R14, R0 ;  /* 0x000000000e067220 */ /* 0x000fe20000410000 */
[----:B------:R-:W-:Y:S02]  /*20a00*/  FSEL R217, R19, -INF , !P4 ;  /* 0xff80000013d97808 */ /* 0x000fe40006000000 */
[----:B------:R-:W-:Y:S02]  /*20a10*/  FSEL R211, R18, -INF , !P2 ;  /* 0xff80000012d37808 */ /* 0x000fe40005000000 */
[----:B------:R-:W-:Y:S01]  /*20a20*/  FSEL R220, R17, -INF , !P3 ;  /* 0xff80000011dc7808 */ /* 0x000fe20005800000 */
[----:B------:R-:W3:Y:S01]  /*20a30*/  MUFU.TANH R34, R34 ;  /* 0x0000002200227308 */ /* 0x000ee20000002400 */
[----:B------:R-:W-:Y:S02]  /*20a40*/  ISETP.GE.AND P4, PT, R3, R5, PT ;  /* 0x000000050300720c */ /* 0x000fe40003f86270 */
[C---:B------:R-:W-:Y:S02]  /*20a50*/  ISETP.GE.AND P2, PT, R2.reuse, R7, PT ;  /* 0x000000070200720c */ /* 0x040fe40003f46270 */
[----:B------:R-:W-:-:S03]  /*20a60*/  ISETP.GE.AND P3, PT, R2, R5, PT ;  /* 0x000000050200720c */ /* 0x000fc60003f66270 */
[----:B------:R-:W3:Y:S01]  /*20a70*/  MUFU.TANH R20, R20 ;  /* 0x0000001400147308 */ /* 0x000ee20000002400 */
[----:B------:R-:W-:Y:S01]  /*20a80*/  LOP3.LUT R2, R16, 0xf0, R64, 0xfe, !PT ;  /* 0x000000f010027812 */ /* 0x000fe200078efe40 */
[----:B------:R-:W-:Y:S01]  /*20a90*/  IMAD.MOV.U32 R70, RZ, RZ, R218 ;  /* 0x000000ffff467224 */ /* 0x000fe200078e00da */
[----:B------:R-:W-:Y:S02]  /*20aa0*/  MOV R238, R206 ;  /* 0x000000ce00ee7202 */ /* 0x000fe40000000f00 */
[----:B------:R-:W-:Y:S02]  /*20ab0*/  FSEL R206, R26, -INF , !P6 ;  /* 0xff8000001ace7808 */ /* 0x000fe40007000000 */
[----:B-1----:R-:W-:Y:S01]  /*20ac0*/  FSEL R218, R58, -INF , !P4 ;  /* 0xff8000003ada7808 */ /* 0x002fe20006000000 */
[----:B------:R-:W1:Y:S01]  /*20ad0*/  MUFU.TANH R22, R22 ;  /* 0x0000001600167308 */ /* 0x000e620000002400 */
[----:B----4-:R-:W-:Y:S02]  /*20ae0*/  FSEL R228, R44, -INF , !P2 ;  /* 0xff8000002ce47808 */ /* 0x010fe40005000000 */
[----:B------:R-:W-:-:S02]  /*20af0*/  ISETP.GE.AND P6, PT, R3, R7, PT ;  /* 0x000000070300720c */ /* 0x000fc40003fc6270 */
[----:B------:R-:W-:-:S03]  /*20b00*/  ISETP.GE.AND P4, PT, R2, R7, PT ;  /* 0x000000070200720c */ /* 0x000fc60003f86270 */
[----:B------:R-:W4:Y:S01]  /*20b10*/  MUFU.TANH R12, R12 ;  /* 0x0000000c000c7308 */ /* 0x000f220000002400 */
[----:B------:R-:W-:Y:S02]  /*20b20*/  ISETP.GE.AND P2, PT, R2, R5, PT ;  /* 0x000000050200720c */ /* 0x000fe40003f46270 */
[C---:B------:R-:W-:Y:S02]  /*20b30*/  LOP3.LUT R3, R16.reuse, 0xe8, R64, 0xfe, !PT ;  /* 0x000000e810037812 */ /* 0x040fe400078efe40 */
[----:B------:R-:W-:-:S03]  /*20b40*/  LOP3.LUT R2, R16, R64, RZ, 0xfc, !PT ;  /* 0x0000004010027212 */ /* 0x000fc600078efcff */
[----:B------:R-:W4:Y:S01]  /*20b50*/  MUFU.TANH R6, R6 ;  /* 0x0000000600067308 */ /* 0x000f220000002400 */
[----:B------:R-:W-:Y:S02]  /*20b60*/  FSEL R222, R4, -INF , !P6 ;  /* 0xff80000004de7808 */ /* 0x000fe40007000000 */
[C---:B------:R-:W-:Y:S02]  /*20b70*/  ISETP.GE.AND P5, PT, R3.reuse, R7, PT ;  /* 0x000000070300720c */ /* 0x040fe40003fa6270 */
[----:B------:R-:W-:Y:S01]  /*20b80*/  ISETP.GE.AND P6, PT, R3, R5, PT ;  /* 0x000000050300720c */ /* 0x000fe20003fc6270 */
[----:B------:R-:W-:Y:S01]  /*20b90*/  VIADD R3, R2, 0x1 ;  /* 0x0000000102037836 */ /* 0x000fe20000000000 */
[----:B------:R-:W-:Y:S01]  /*20ba0*/  LOP3.LUT R4, R16, 0xf8, R64, 0xfe, !PT ;  /* 0x000000f810047812 */ /* 0x000fe200078efe40 */
[----:B------:R-:W-:Y:S01]  /*20bb0*/  IMAD.MOV.U32 R106, RZ, RZ, R68 ;  /* 0x000000ffff6a7224 */ /* 0x000fe200078e0044 */
[----:B------:R-:W-:Y:S01]  /*20bc0*/  MOV R68, R232 ;  /* 0x000000e800447202 */ /* 0x000fe20000000f00 */
[----:B------:R-:W-:Y:S01]  /*20bd0*/  IMAD.MOV.U32 R104, RZ, RZ, R229 ;  /* 0x000000ffff687224 */ /* 0x000fe200078e00e5 */
[----:B--2---:R-:W-:Y:S01]  /*20be0*/  FSEL R229, R32, -INF , !P5 ;  /* 0xff80000020e57808 */ /* 0x004fe20006800000 */
[----:B------:R-:W-:Y:S01]  /*20bf0*/  IMAD.MOV.U32 R43, RZ, RZ, R248 ;  /* 0x000000ffff2b7224 */ /* 0x000fe200078e00f8 */
[----:B------:R-:W-:Y:S01]  /*20c00*/  MOV R248, R227 ;  /* 0x000000e300f87202 */ /* 0x000fe20000000f00 */
[----:B------:R-:W-:Y:S01]  /*20c10*/  IMAD.MOV.U32 R105, RZ, RZ, R225 ;  /* 0x000000ffff697224 */ /* 0x000fe200078e00e1 */
[----:B------:R-:W-:Y:S01]  /*20c20*/  FSEL R225, R46, -INF , !P3 ;  /* 0xff8000002ee17808 */ /* 0x000fe20005800000 */
[----:B------:R-:W-:Y:S01]  /*20c30*/  IMAD.MOV.U32 R66, RZ, RZ, R234 ;  /* 0x000000ffff427224 */ /* 0x000fe200078e00ea */
[----:B------:R-:W-:-:S02]  /*20c40*/  ISETP.GE.AND P3, PT, R4, R7, PT ;  /* 0x000000070400720c */ /* 0x000fc40003f66270 */
[----:B------:R-:W-:Y:S01]  /*20c50*/  ISETP.GE.AND P5, PT, R4, R5, PT ;  /* 0x000000050400720c */ /* 0x000fe20003fa6270 */
[----:B------:R-:W-:Y:S01]  /*20c60*/  VIADD R4, R2, 0x9 ;  /* 0x0000000902047836 */ /* 0x000fe20000000000 */
[----:B---3--:R-:W-:Y:S02]  /*20c70*/  FSEL R227, R34, -INF , !P6 ;  /* 0xff80000022e37808 */ /* 0x008fe40007000000 */
[----:B------:R-:W-:Y:S02]  /*20c80*/  FSEL R232, R20, -INF , !P4 ;  /* 0xff80000014e87808 */ /* 0x000fe40006000000 */
[C---:B------:R-:W-:Y:S02]  /*20c90*/  ISETP.GE.AND P6, PT, R3.reuse, R7, PT ;  /* 0x000000070300720c */ /* 0x040fe40003fc6270 */
[----:B------:R-:W-:Y:S01]  /*20ca0*/  ISETP.GE.AND P4, PT, R3, R5, PT ;  /* 0x000000050300720c */ /* 0x000fe20003f86270 */
[----:B------:R-:W-:Y:S02]  /*20cb0*/  VIADD R3, R2, 0x11 ;  /* 0x0000001102037836 */ /* 0x000fe40000000000 */
[----:B------:R-:W-:Y:S01]  /*20cc0*/  IMAD.MOV.U32 R64, RZ, RZ, R70 ;  /* 0x000000ffff407224 */ /* 0x000fe200078e0046 */
[----:B------:R-:W-:Y:S01]  /*20cd0*/  MOV R70, R230 ;  /* 0x000000e600467202 */ /* 0x000fe20000000f00 */
[----:B------:R-:W-:Y:S01]  /*20ce0*/  IMAD.MOV.U32 R42, RZ, RZ, R235 ;  /* 0x000000ffff2a7224 */ /* 0x000fe200078e00eb */
[----:B-1----:R-:W-:Y:S01]  /*20cf0*/  FSEL R230, R22, -INF , !P2 ;  /* 0xff80000016e67808 */ /* 0x002fe20005000000 */
[----:B------:R-:W-:Y:S01]  /*20d00*/  IMAD.MOV.U32 R235, RZ, RZ, R231 ;  /* 0x000000ffffeb7224 */ /* 0x000fe200078e00e7 */
[----:B----4-:R-:W-:-:S02]  /*20d10*/  FSEL R234, R12, -INF , !P3 ;  /* 0xff8000000cea7808 */ /* 0x010fc40005800000 */
[C---:B------:R-:W-:Y:S02]  /*20d20*/  ISETP.GE.AND P2, PT, R4.reuse, R7, PT ;  /* 0x000000070400720c */ /* 0x040fe40003f46270 */
[----:B------:R-:W-:Y:S01]  /*20d30*/  ISETP.GE.AND P3, PT, R4, R5, PT ;  /* 0x000000050400720c */ /* 0x000fe20003f66270 */
[----:B------:R-:W-:Y:S01]  /*20d40*/  FMUL.FTZ R4, R85, R0 ;  /* 0x0000000055047220 */ /* 0x000fe20000410000 */
[----:B------:R-:W-:Y:S02]  /*20d50*/  FSEL R231, R6, -INF , !P5 ;  /* 0xff80000006e77808 */ /* 0x000fe40006800000 */
[----:B------:R-:W-:Y:S02]  /*20d60*/  FSEL R58, R66, -INF , !P6 ;  /* 0xff800000423a7808 */ /* 0x000fe40007000000 */
[C---:B------:R-:W-:Y:S02]  /*20d70*/  ISETP.GE.AND P5, PT, R3.reuse, R7, PT ;  /* 0x000000070300720c */ /* 0x040fe40003fa6270 */
[----:B------:R-:W-:-:S02]  /*20d80*/  ISETP.GE.AND P6, PT, R3, R5, PT ;  /* 0x000000050300720c */ /* 0x000fc40003fc6270 */
[----:B------:R-:W-:Y:S01]  /*20d90*/  IADD3 R3, R2, 0x19, RZ ;  /* 0x0000001902037810 */ /* 0x000fe20007ffe0ff */
[----:B------:R1:W-:Y:S01]  /*20da0*/  MUFU.TANH R10, R4 ;  /* 0x00000004000a7308 */ /* 0x0003e20000002400 */
[----:B------:R-:W-:Y:S02]  /*20db0*/  FSEL R44, R42, -INF , !P4 ;  /* 0xff8000002a2c7808 */ /* 0x000fe40006000000 */
[----:B------:R-:W-:Y:S02]  /*20dc0*/  FSEL R56, R43, -INF , !P2 ;  /* 0xff8000002b387808 */ /* 0x000fe40005000000 */
[C---:B------:R-:W-:Y:S02]  /*20dd0*/  ISETP.GE.AND P4, PT, R3.reuse, R7, PT ;  /* 0x000000070300720c */ /* 0x040fe40003f86270 */
[----:B------:R-:W-:Y:S01]  /*20de0*/  ISETP.GE.AND P2, PT, R3, R5, PT ;  /* 0x000000050300720c */ /* 0x000fe20003f46270 */
[----:B------:R-:W-:Y:S02]  /*20df0*/  VIADD R3, R2, 0x29 ;  /* 0x0000002902037836 */ /* 0x000fe40000000000 */
[----:B------:R-:W-:Y:S01]  /*20e00*/  FMUL.FTZ R6, R87, R0 ;  /* 0x0000000057067220 */ /* 0x000fe20000410000 */
[----:B------:R-:W-:-:S02]  /*20e10*/  FSEL R50, R104, -INF , !P3 ;  /* 0xff80000068327808 */ /* 0x000fc40005800000 */
[----:B------:R-:W-:Y:S01]  /*20e20*/  FSEL R60, R105, -INF , !P5 ;  /* 0xff800000693c7808 */ /* 0x000fe20006800000 */
[----:B-1----:R-:W-:Y:S01]  /*20e30*/  VIADD R4, R2, 0x21 ;  /* 0x0000002102047836 */ /* 0x002fe20000000000 */
[----:B------:R-:W-:Y:S02]  /*20e40*/  FSEL R53, R106, -INF , !P6 ;  /* 0xff8000006a357808 */ /* 0x000fe40007000000 */
[----:B------:R-:W-:Y:S02]  /*20e50*/  FSEL R62, R64, -INF , !P4 ;  /* 0xff800000403e7808 */ /* 0x000fe40006000000 */
[C---:B------:R-:W-:Y:S01]  /*20e60*/  ISETP.GE.AND P3, PT, R4.reuse, R7, PT ;  /* 0x000000070400720c */ /* 0x040fe20003f66270 */
[----:B------:R1:W-:Y:S01]  /*20e70*/  MUFU.TANH R30, R6 ;  /* 0x00000006001e7308 */ /* 0x0003e20000002400 */
[----:B------:R-:W-:Y:S01]  /*20e80*/  ISETP.GE.AND P5, PT, R4, R5, PT ;  /* 0x000000050400720c */ /* 0x000fe20003fa6270 */
[----:B------:R-:W-:Y:S01]  /*20e90*/  VIADD R4, R2, 0x31 ;  /* 0x0000003102047836 */ /* 0x000fe20000000000 */
[----:B------:R-:W-:-:S02]  /*20ea0*/  ISETP.GE.AND P6, PT, R3, R7, PT ;  /* 0x000000070300720c */ /* 0x000fc40003fc6270 */
[----:B------:R-:W-:Y:S02]  /*20eb0*/  ISETP.GE.AND P4, PT, R3, R5, PT ;  /* 0x000000050300720c */ /* 0x000fe40003f86270 */
[----:B------:R-:W-:Y:S02]  /*20ec0*/  IADD3 R3, R2, 0x39, RZ ;  /* 0x0000003902037810 */ /* 0x000fe40007ffe0ff */
[----:B------:R-:W-:Y:S01]  /*20ed0*/  FSEL R66, R68, -INF , !P3 ;  /* 0xff80000044427808 */ /* 0x000fe20005800000 */
[-C--:B------:R-:W-:Y:S01]  /*20ee0*/  FMUL.FTZ R8, R89, R0.reuse ;  /* 0x0000000059087220 */ /* 0x080fe20000410000 */
[----:B------:R-:W-:Y:S02]  /*20ef0*/  FSEL R52, R40, -INF , !P5 ;  /* 0xff80000028347808 */ /* 0x000fe40006800000 */
[----:B------:R-:W-:Y:S01]  /*20f00*/  FSEL R68, R41, -INF , !P6 ;  /* 0xff80000029447808 */ /* 0x000fe20007000000 */
[----:B-1----:R-:W-:Y:S01]  /*20f10*/  FMUL.FTZ R6, R81, R0 ;  /* 0x0000000051067220 */ /* 0x002fe20000410000 */
[----:B------:R-:W-:-:S02]  /*20f20*/  FSEL R49, R70, -INF , !P2 ;  /* 0xff80000046317808 */ /* 0x000fc40005000000 */
[C---:B------:R-:W-:Y:S01]  /*20f30*/  ISETP.GE.AND P5, PT, R3.reuse, R7, PT ;  /* 0x000000070300720c */ /* 0x040fe20003fa6270 */
[----:B------:R1:W-:Y:S01]  /*20f40*/  MUFU.TANH R9, R6 ;  /* 0x0000000600097308 */ /* 0x0003e20000002400 */
[----:B------:R-:W-:Y:S01]  /*20f50*/  ISETP.GE.AND P6, PT, R3, R5, PT ;  /* 0x000000050300720c */ /* 0x000fe20003fc6270 */
[----:B------:R-:W-:Y:S01]  /*20f60*/  VIADD R3, R2, 0x41 ;  /* 0x0000004102037836 */ /* 0x000fe20000000000 */
[C---:B------:R-:W-:Y:S02]  /*20f70*/  ISETP.GE.AND P2, PT, R4.reuse, R7, PT ;  /* 0x000000070400720c */ /* 0x040fe40003f46270 */
[----:B------:R-:W-:Y:S01]  /*20f80*/  ISETP.GE.AND P3, PT, R4, R5, PT ;  /* 0x000000050400720c */ /* 0x000fe20003f66270 */
[----:B------:R-:W-:Y:S01]  /*20f90*/  FMUL.FTZ R4, R77, R0 ;  /* 0x000000004d047220 */ /* 0x000fe20000410000 */
[----:B------:R-:W-:Y:S01]  /*20fa0*/  FSEL R48, R196, -INF , !P4 ;  /* 0xff800000c4307808 */ /* 0x000fe20006000000 */
[----:B------:R2:W3:Y:S01]  /*20fb0*/  MUFU.TANH R32, R8 ;  /* 0x0000000800207308 */ /* 0x0004e20000002400 */
[----:B------:R-:W-:-:S02]  /*20fc0*/  FSEL R76, R72, -INF , !P2 ;  /* 0xff800000484c7808 */ /* 0x000fc40005000000 */
[C---:B------:R-:W-:Y:S02]  /*20fd0*/  ISETP.GE.AND P4, PT, R3.reuse, R7, PT ;  /* 0x000000070300720c */ /* 0x040fe40003f86270 */
[----:B------:R-:W-:Y:S01]  /*20fe0*/  ISETP.GE.AND P2, PT, R3, R5, PT ;  /* 0x000000050300720c */ /* 0x000fe20003f46270 */
[-C--:B-1----:R-:W-:Y:S02]  /*20ff0*/  FMUL.FTZ R6, R83, R0.reuse ;  /* 0x0000000053067220 */ /* 0x082fe40000410000 */
[----:B------:R1:W-:Y:S01]  /*21000*/  MUFU.TANH R28, R4 ;  /* 0x00000004001c7308 */ /* 0x0003e20000002400 */
[----:B------:R-:W-:Y:S02]  /*21010*/  VIADD R3, R2, 0x51 ;  /* 0x0000005102037836 */ /* 0x000fe40000000000 */
[----:B--2---:R-:W-:-:S05]  /*21020*/  FMUL.FTZ R8, R91, R0 ;  /* 0x000000005b087220 */ /* 0x004fca0000410000 */
[----:B------:R2:W-:Y:S01]  /*21030*/  MUFU.TANH R29, R6 ;  /* 0x00000006001d7308 */ /* 0x0005e20000002400 */
[----:B------:R-:W-:Y:S02]  /*21040*/  FSEL R51, R242, -INF , !P6 ;  /* 0xff800000f2337808 */ /* 0x000fe40007000000 */
[----:B------:R-:W-:Y:S02]  /*21050*/  FSEL R81, R243, -INF , !P4 ;  /* 0xff800000f3517808 */ /* 0x000fe40006000000 */
[C---:B------:R-:W-:Y:S01]  /*21060*/  ISETP.GE.AND P6, PT, R3.reuse, R7, PT ;  /* 0x000000070300720c */ /* 0x040fe20003fc6270 */
[----:B-1----:R-:W-:Y:S02]  /*21070*/  VIADD R4, R2, 0x49 ;  /* 0x0000004902047836 */ /* 0x002fe40000000000 */
[----:B------:R-:W1:Y:S01]  /*21080*/  MUFU.TANH R31, R8 ;  /* 0x00000008001f7308 */ /* 0x000e620000002400 */
[----:B------:R-:W-:Y:S01]  /*21090*/  ISETP.GE.AND P4, PT, R3, R5, PT ;  /* 0x000000050300720c */ /* 0x000fe20003f86270 */
[----:B--2---:R-:W-:Y:S01]  /*210a0*/  FMUL.FTZ R6, R79, R0 ;  /* 0x000000004f067220 */ /* 0x004fe20000410000 */
[----:B------:R-:W-:Y:S01]  /*210b0*/  FSEL R79, R240, -INF , !P5 ;  /* 0xff800000f04f7808 */ /* 0x000fe20006800000 */
[----:B------:R-:W-:-:S04]  /*210c0*/  VIADD R3, R2, 0x61 ;  /* 0x0000006102037836 */ /* 0x000fc80000000000 */
[----:B------:R2:W4:Y:S01]  /*210d0*/  MUFU.TANH R8, R6 ;  /* 0x0000000600087308 */ /* 0x0005220000002400 */
[----:B------:R-:W-:Y:S02]  /*210e0*/  FSEL R46, R238, -INF , !P3 ;  /* 0xff800000ee2e7808 */ /* 0x000fe40005800000 */
[C---:B------:R-:W-:Y:S02]  /*210f0*/  ISETP.GE.AND P5, PT, R4.reuse, R5, PT ;  /* 0x000000050400720c */ /* 0x040fe40003fa6270 */
[----:B------:R-:W-:Y:S02]  /*21100*/  ISETP.GE.AND P3, PT, R4, R7, PT ;  /* 0x000000070400720c */ /* 0x000fe40003f66270 */
[----:B------:R-:W-:Y:S02]  /*21110*/  IADD3 R4, R2, 0x59, RZ ;  /* 0x0000005902047810 */ /* 0x000fe40007ffe0ff */
[----:B------:R-:W-:Y:S02]  /*21120*/  FSEL R55, R235, -INF , !P5 ;  /* 0xff800000eb377808 */ /* 0x000fe40006800000 */
[----:B------:R-:W-:Y:S01]  /*21130*/  FSEL R85, R204, -INF , !P6 ;  /* 0xff800000cc557808 */ /* 0x000fe20007000000 */
[----:B--2---:R-:W-:Y:S01]  /*21140*/  FMUL.FTZ R6, R73, R0 ;  /* 0x0000000049067220 */ /* 0x004fe20000410000 */
[----:B------:R-:W-:-:S03]  /*21150*/  FSEL R54, R252, -INF , !P2 ;  /* 0xff800000fc367808 */ /* 0x000fc60005000000 */
[----:B------:R2:W4:Y:S01]  /*21160*/  MUFU.TANH R27, R6 ;  /* 0x00000006001b7308 */ /* 0x0005220000002400 */
[----:B------:R-:W-:Y:S02]  /*21170*/  FSEL R83, R233, -INF , !P3 ;  /* 0xff800000e9537808 */ /* 0x000fe40005800000 */
[C---:B------:R-:W-:Y:S02]  /*21180*/  ISETP.GE.AND P5, PT, R3.reuse, R7, PT ;  /* 0x000000070300720c */ /* 0x040fe40003fa6270 */
[----:B------:R-:W-:Y:S01]  /*21190*/  ISETP.GE.AND P6, PT, R3, R5, PT ;  /* 0x000000050300720c */ /* 0x000fe20003fc6270 */
[----:B------:R-:W-:Y:S01]  /*211a0*/  VIADD R3, R2, 0x69 ;  /* 0x0000006902037836 */ /* 0x000fe20000000000 */
[C---:B------:R-:W-:Y:S02]  /*211b0*/  ISETP.GE.AND P2, PT, R4.reuse, R7, PT ;  /* 0x000000070400720c */ /* 0x040fe40003f46270 */
[----:B------:R-:W-:Y:S01]  /*211c0*/  ISETP.GE.AND P3, PT, R4, R5, PT ;  /* 0x000000050400720c */ /* 0x000fe20003f66270 */
[-C--:B------:R-:W-:Y:S01]  /*211d0*/  FMUL.FTZ R4, R69, R0.reuse ;  /* 0x0000000045047220 */ /* 0x080fe20000410000 */
[----:B------:R-:W-:Y:S01]  /*211e0*/  FSEL R64, R248, -INF , !P4 ;  /* 0xff800000f8407808 */ /* 0x000fe20006000000 */
[----:B--2---:R-:W-:Y:S01]  /*211f0*/  FMUL.FTZ R6, R75, R0 ;  /* 0x000000004b067220 */ /* 0x004fe20000410000 */
[----:B------:R-:W-:-:S03]  /*21200*/  FSEL R86, R249, -INF , !P2 ;  /* 0xff800000f9567808 */ /* 0x000fc60005000000 */
[----:B------:R2:W4:Y:S01]  /*21210*/  MUFU.TANH R26, R6 ;  /* 0x00000006001a7308 */ /* 0x0005220000002400 */
[C---:B------:R-:W-:Y:S02]  /*21220*/  ISETP.GE.AND P4, PT, R3.reuse, R7, PT ;  /* 0x000000070300720c */ /* 0x040fe40003f86270 */
[----:B------:R-:W-:Y:S02]  /*21230*/  ISETP.GE.AND P2, PT, R3, R5, PT ;  /* 0x000000050300720c */ /* 0x000fe40003f46270 */
[----:B------:R-:W-:-:S03]  /*21240*/  IADD3 R3, R2, 0x79, RZ ;  /* 0x0000007902037810 */ /* 0x000fc60007ffe0ff */
[----:B------:R3:W4:Y:S01]  /*21250*/  MUFU.TANH R22, R4 ;  /* 0x0000000400167308 */ /* 0x0007220000002400 */
[----:B------:R-:W-:Y:S01]  /*21260*/  FSEL R90, R224, -INF , !P4 ;  /* 0xff800000e05a7808 */ /* 0x000fe20006000000 */
[----:B--2---:R-:W-:Y:S01]  /*21270*/  FMUL.FTZ R6, R71, R0 ;  /* 0x0000000047067220 */ /* 0x004fe20000410000 */
[----:B------:R-:W-:-:S05]  /*21280*/  FSEL R72, R250, -INF , !P3 ;  /* 0xff800000fa487808 */ /* 0x000fca0005800000 */
[----:B------:R2:W4:Y:S01]  /*21290*/  MUFU.TANH R20, R6 ;  /* 0x0000000600147308 */ /* 0x0005220000002400 */
[----:B---3--:R-:W-:Y:S01]  /*212a0*/  VIADD R4, R2, 0x71 ;  /* 0x0000007102047836 */ /* 0x008fe20000000000 */
[----:B------:R-:W-:Y:S02]  /*212b0*/  FSEL R88, R251, -INF , !P5 ;  /* 0xff800000fb587808 */ /* 0x000fe40006800000 */
[----:B------:R-:W-:Y:S02]  /*212c0*/  ISETP.GE.AND P4, PT, R3, R5, PT ;  /* 0x000000050300720c */ /* 0x000fe40003f86270 */
[C---:B------:R-:W-:Y:S02]  /*212d0*/  ISETP.GE.AND P3, PT, R4.reuse, R7, PT ;  /* 0x000000070400720c */ /* 0x040fe40003f66270 */
[----:B------:R-:W-:Y:S01]  /*212e0*/  ISETP.GE.AND P5, PT, R4, R5, PT ;  /* 0x000000050400720c */ /* 0x000fe20003fa6270 */
[----:B------:R-:W-:Y:S02]  /*212f0*/  VIADD R4, R2, 0x81 ;  /* 0x0000008102047836 */ /* 0x000fe40000000000 */
[----:B--2---:R-:W-:Y:S01]  /*21300*/  FMUL.FTZ R6, R65, R0 ;  /* 0x0000000041067220 */ /* 0x004fe20000410000 */
[----:B------:R-:W-:-:S02]  /*21310*/  FSEL R65, R226, -INF , !P6 ;  /* 0xff800000e2417808 */ /* 0x000fc40007000000 */
[-C--:B------:R-:W-:Y:S01]  /*21320*/  ISETP.GE.AND P6, PT, R3, R7.reuse, PT ;  /* 0x000000070300720c */ /* 0x080fe20003fc6270 */
[----:B------:R-:W-:Y:S01]  /*21330*/  VIADD R3, R2, 0x89 ;  /* 0x0000008902037836 */ /* 0x000fe20000000000 */
[----:B------:R2:W3:Y:S01]  /*21340*/  MUFU.TANH R18, R6 ;  /* 0x0000000600127308 */ /* 0x0004e20000002400 */
[----:B------:R-:W-:Y:S02]  /*21350*/  FSEL R82, R219, -INF , !P5 ;  /* 0xff800000db527808 */ /* 0x000fe40006800000 */
[----:B------:R-:W-:Y:S02]  /*21360*/  FSEL R93, R216, -INF , !P6 ;  /* 0xff800000d85d7808 */ /* 0x000fe40007000000 */
[----:B------:R-:W-:Y:S02]  /*21370*/  FSEL R92, R221, -INF , !P3 ;  /* 0xff800000dd5c7808 */ /* 0x000fe40005800000 */
[C---:B------:R-:W-:Y:S02]  /*21380*/  ISETP.GE.AND P5, PT, R3.reuse, R7, PT ;  /* 0x000000070300720c */ /* 0x040fe40003fa6270 */
[-C--:B------:R-:W-:Y:S01]  /*21390*/  ISETP.GE.AND P6, PT, R3, R5.reuse, PT ;  /* 0x000000050300720c */ /* 0x080fe20003fc6270 */
[----:B------:R-:W-:Y:S01]  /*213a0*/  VIADD R3, R2, 0x91 ;  /* 0x0000009102037836 */ /* 0x000fe20000000000 */
[----:B------:R-:W-:Y:S01]  /*213b0*/  ISETP.GE.AND P3, PT, R4, R5, PT ;  /* 0x000000050400720c */ /* 0x000fe20003f66270 */
[----:B--2---:R-:W-:Y:S01]  /*213c0*/  FMUL.FTZ R6, R67, R0 ;  /* 0x0000000043067220 */ /* 0x004fe20000410000 */
[----:B------:R-:W-:-:S02]  /*213d0*/  FSEL R67, R223, -INF , !P2 ;  /* 0xff800000df437808 */ /* 0x000fc40005000000 */
[-C--:B------:R-:W-:Y:S01]  /*213e0*/  ISETP.GE.AND P2, PT, R4, R7.reuse, PT ;  /* 0x000000070400720c */ /* 0x080fe20003f46270 */
[----:B------:R-:W-:Y:S01]  /*213f0*/  FMUL.FTZ R4, R61, R0 ;  /* 0x000000003d047220 */ /* 0x000fe20000410000 */
[----:B------:R2:W3:Y:S01]  /*21400*/  MUFU.TANH R19, R6 ;  /* 0x0000000600137308 */ /* 0x0004e20000002400 */
[----:B------:R-:W-:Y:S02]  /*21410*/  FSEL R84, R213, -INF , !P4 ;  /* 0xff800000d5547808 */ /* 0x000fe40006000000 */
[----:B------:R-:W-:Y:S02]  /*21420*/  FSEL R95, R212, -INF , !P2 ;  /* 0xff800000d45f7808 */ /* 0x000fe40005000000 */
[C---:B------:R-:W-:Y:S02]  /*21430*/  ISETP.GE.AND P4, PT, R3.reuse, R7, PT ;  /* 0x000000070300720c */ /* 0x040fe40003f86270 */
[----:B------:R-:W-:Y:S01]  /*21440*/  ISETP.GE.AND P2, PT, R3, R5, PT ;  /* 0x000000050300720c */ /* 0x000fe20003f46270 */
[----:B------:R1:W3:Y:S01]  /*21450*/  MUFU.TANH R17, R4 ;  /* 0x0000000400117308 */ /* 0x0002e20000002400 */
[----:B------:R-:W-:Y:S01]  /*21460*/  VIADD R3, R2, 0xa1 ;  /* 0x000000a102037836 */ /* 0x000fe20000000000 */
[----:B------:R-:W-:-:S02]  /*21470*/  FSEL R87, R208, -INF , !P3 ;  /* 0xff800000d0577808 */ /* 0x000fc40005800000 */
[----:B------:R-:W-:Y:S01]  /*21480*/  FSEL R102, R203, -INF , !P5 ;  /* 0xff800000cb667808 */ /* 0x000fe20006800000 */
[----:B--2---:R-:W-:Y:S01]  /*21490*/  FMUL.FTZ R6, R63, R0 ;  /* 0x000000003f067220 */ /* 0x004fe20000410000 */
[----:B------:R-:W-:-:S03]  /*214a0*/  FSEL R89, R202, -INF , !P6 ;  /* 0xff800000ca597808 */ /* 0x000fc60007000000 */
[----:B------:R2:W3:Y:S01]  /*214b0*/  MUFU.TANH R14, R6 ;  /* 0x00000006000e7308 */ /* 0x0004e20000002400 */
[----:B-1----:R-:W-:Y:S02]  /*214c0*/  IADD3 R4, R2, 0x99, RZ ;  /* 0x0000009902047810 */ /* 0x002fe40007ffe0ff */
[----:B------:R-:W-:Y:S02]  /*214d0*/  FSEL R104, R197, -INF , !P4 ;  /* 0xff800000c5687808 */ /* 0x000fe40006000000 */
[C---:B------:R-:W-:Y:S02]  /*214e0*/  ISETP.GE.AND P3, PT, R4.reuse, R7, PT ;  /* 0x000000070400720c */ /* 0x040fe40003f66270 */
[----:B------:R-:W-:Y:S01]  /*214f0*/  ISETP.GE.AND P5, PT, R4, R5, PT ;  /* 0x000000050400720c */ /* 0x000fe20003fa6270 */
[C---:B------:R-:W-:Y:S01]  /*21500*/  VIADD R4, R2.reuse, 0xa9 ;  /* 0x000000a902047836 */ /* 0x040fe20000000000 */
[C---:B------:R-:W-:Y:S02]  /*21510*/  ISETP.GE.AND P6, PT, R3.reuse, R7, PT ;  /* 0x000000070300720c */ /* 0x040fe40003fc6270 */
[----:B------:R-:W-:Y:S01]  /*21520*/  ISETP.GE.AND P4, PT, R3, R5, PT ;  /* 0x000000050300720c */ /* 0x000fe20003f86270 */
[----:B--2---:R-:W-:Y:S01]  /*21530*/  FMUL.FTZ R6, R57, R0 ;  /* 0x0000000039067220 */ /* 0x004fe20000410000 */
[----:B------:R-:W-:Y:S01]  /*21540*/  VIADD R3, R2, 0xb1 ;  /* 0x000000b102037836 */ /* 0x000fe20000000000 */
[----:B------:R-:W-:-:S02]  /*21550*/  FSEL R91, R194, -INF , !P2 ;  /* 0xff800000c25b7808 */ /* 0x000fc40005000000 */
[----:B------:R1:W2:Y:S01]  /*21560*/  MUFU.TANH R12, R6 ;  /* 0x00000006000c7308 */ /* 0x0002a20000002400 */
[----:B------:R-:W-:Y:S02]  /*21570*/  FSEL R105, R32, -INF , !P3 ;  /* 0xff80000020697808 */ /* 0x000fe40005800000 */
[C---:B------:R-:W-:Y:S02]  /*21580*/  ISETP.GE.AND P2, PT, R4.reuse, R7, PT ;  /* 0x000000070400720c */ /* 0x040fe40003f46270 */
[----:B------:R-:W-:Y:S01]  /*21590*/  ISETP.GE.AND P3, PT, R4, R5, PT ;  /* 0x000000050400720c */ /* 0x000fe20003f66270 */
[----:B------:R-:W-:Y:S01]  /*215a0*/  FMUL.FTZ R4, R45, R0 ;  /* 0x000000002d047220 */ /* 0x000fe20000410000 */
[----:B------:R-:W-:Y:S02]  /*215b0*/  FSEL R94, R31, -INF , !P5 ;  /* 0xff8000001f5e7808 */ /* 0x000fe40006800000 */
[----:B------:R-:W-:Y:S02]  /*215c0*/  FSEL R125, R10, -INF , !P6 ;  /* 0xff8000000a7d7808 */ /* 0x000fe40007000000 */
[----:B------:R-:W-:-:S02]  /*215d0*/  ISETP.GE.AND P5, PT, R3, R7, PT ;  /* 0x000000070300720c */ /* 0x000fc40003fa6270 */
[----:B------:R-:W-:Y:S01]  /*215e0*/  ISETP.GE.AND P6, PT, R3, R5, PT ;  /* 0x000000050300720c */ /* 0x000fe20003fc6270 */
[----:B-1----:R-:W-:Y:S01]  /*215f0*/  FMUL.FTZ R6, R59, R0 ;  /* 0x000000003b067220 */ /* 0x002fe20000410000 */
[----:B------:R-:W-:-:S03]  /*21600*/  IADD3 R3, R2, 0xb9, RZ ;  /* 0x000000b902037810 */ /* 0x000fc60007ffe0ff */
[----:B------:R1:W-:Y:S01]  /*21610*/  MUFU.TANH R11, R6 ;  /* 0x00000006000b7308 */ /* 0x0003e20000002400 */
[----:B------:R-:W-:Y:S02]  /*21620*/  FSEL R101, R30, -INF , !P4 ;  /* 0xff8000001e657808 */ /* 0x000fe40006000000 */
[----:B------:R-:W-:Y:S02]  /*21630*/  FSEL R131, R9, -INF , !P2 ;  /* 0xff80000009837808 */ /* 0x000fe40005000000 */
[C---:B------:R-:W-:Y:S02]  /*21640*/  ISETP.GE.AND P4, PT, R3.reuse, R7, PT ;  /* 0x000000070300720c */ /* 0x040fe40003f86270 */
[----:B------:R-:W-:Y:S01]  /*21650*/  ISETP.GE.AND P2, PT, R3, R5, PT ;  /* 0x000000050300720c */ /* 0x000fe20003f46270 */
[----:B------:R4:W-:Y:S01]  /*21660*/  MUFU.TANH R10, R4 ;  /* 0x00000004000a7308 */ /* 0x0009e20000002400 */
[----:B------:R-:W-:Y:S01]  /*21670*/  VIADD R3, R2, 0xc9 ;  /* 0x000000c902037836 */ /* 0x000fe20000000000 */
[----:B------:R-:W-:Y:S01]  /*21680*/  FSEL R103, R29, -INF , !P3 ;  /* 0xff8000001d677808 */ /* 0x000fe20005800000 */
[----:B-1----:R-:W-:Y:S01]  /*21690*/  FMUL.FTZ R6, R47, R0 ;  /* 0x000000002f067220 */ /* 0x002fe20000410000 */
[----:B------:R-:W-:-:S04]  /*216a0*/  FSEL R194, R28, -INF , !P5 ;  /* 0xff8000001cc27808 */ /* 0x000fc80006800000 */
[----:B------:R1:W-:Y:S01]  /*216b0*/  MUFU.TANH R9, R6 ;  /* 0x0000000600097308 */ /* 0x0003e20000002400 */
[----:B----4-:R-:W-:Y:S01]  /*216c0*/  VIADD R4, R2, 0xc1 ;  /* 0x000000c102047836 */ /* 0x010fe20000000000 */
[----:B------:R-:W-:Y:S01]  /*216d0*/  FSEL R106, R8, -INF , !P6 ;  /* 0xff800000086a7808 */ /* 0x000fe20007000000 */
[-C--:B------:R-:W-:Y:S01]  /*216e0*/  FMUL.FTZ R23, R23, R0.reuse ;  /* 0x0000000017177220 */ /* 0x080fe20000410000 */
[----:B------:R-:W-:Y:S02]  /*216f0*/  FSEL R196, R27, -INF , !P4 ;  /* 0xff8000001bc47808 */ /* 0x000fe40006000000 */
[C---:B------:R-:W-:Y:S02]  /*21700*/  ISETP.GE.AND P3, PT, R4.reuse, R7, PT ;  /* 0x000000070400720c */ /* 0x040fe40003f66270 */
[----:B------:R-:W-:Y:S01]  /*21710*/  ISETP.GE.AND P5, PT, R4, R5, PT ;  /* 0x000000050400720c */ /* 0x000fe20003fa6270 */
[----:B------:R-:W-:Y:S01]  /*21720*/  VIADD R4, R2, 0xd1 ;  /* 0x000000d102047836 */ /* 0x000fe20000000000 */
[----:B------:R-:W-:Y:S01]  /*21730*/  ISETP.GE.AND P6, PT, R3, R7, PT ;  /* 0x000000070300720c */ /* 0x000fe20003fc6270 */
[----:B-1----:R-:W-:Y:S01]  /*21740*/  FMUL.FTZ R6, R33, R0 ;  /* 0x0000000021067220 */ /* 0x002fe20000410000 */
[----:B------:R-:W-:-:S02]  /*21750*/  ISETP.GE.AND P4, PT, R3, R5, PT ;  /* 0x000000050300720c */ /* 0x000fc40003f86270 */
[----:B------:R-:W-:Y:S01]  /*21760*/  IADD3 R3, R2, 0xd9, RZ ;  /* 0x000000d902037810 */ /* 0x000fe20007ffe0ff */
[----:B------:R1:W4:Y:S01]  /*21770*/  MUFU.TANH R8, R6 ;  /* 0x0000000600087308 */ /* 0x0003220000002400 */
[----:B------:R-:W-:Y:S02]  /*21780*/  FSEL R128, R26, -INF , !P2 ;  /* 0xff8000001a807808 */ /* 0x000fe40005000000 */
[----:B------:R-:W-:Y:S02]  /*21790*/  FSEL R202, R22, -INF , !P3 ;  /* 0xff80000016ca7808 */ /* 0x000fe40005800000 */
[----:B------:R-:W-:Y:S02]  /*217a0*/  FSEL R174, R20, -INF , !P5 ;  /* 0xff80000014ae7808 */ /* 0x000fe40006800000 */
[----:B---3--:R-:W-:Y:S01]  /*217b0*/  FSEL R203, R18, -INF , !P6 ;  /* 0xff80000012cb7808 */ /* 0x008fe20007000000 */
[----:B------:R-:W3:Y:S01]  /*217c0*/  MUFU.TANH R23, R23 ;  /* 0x0000001700177308 */ /* 0x000ee20000002400 */
[----:B------:R-:W-:-:S02]  /*217d0*/  ISETP.GE.AND P2, PT, R4, R7, PT ;  /* 0x000000070400720c */ /* 0x000fc40003f46270 */
[----:B------:R-:W-:Y:S01]  /*217e0*/  ISETP.GE.AND P3, PT, R4, R5, PT ;  /* 0x000000050400720c */ /* 0x000fe20003f66270 */
[C---:B------:R-:W-:Y:S01]  /*217f0*/  VIADD R4, R2.reuse, 0xe1 ;  /* 0x000000e102047836 */ /* 0x040fe20000000000 */
[C---:B------:R-:W-:Y:S02]  /*21800*/  ISETP.GE.AND P5, PT, R3.reuse, R7, PT ;  /* 0x000000070300720c */ /* 0x040fe40003fa6270 */
[----:B------:R-:W-:Y:S01]  /*21810*/  ISETP.GE.AND P6, PT, R3, R5, PT ;  /* 0x000000050300720c */ /* 0x000fe20003fc6270 */
[----:B------:R-:W-:Y:S02]  /*21820*/  VIADD R3, R2, 0xe9 ;  /* 0x000000e902037836 */ /* 0x000fe40000000000 */
[-C--:B-1----:R-:W-:Y:S01]  /*21830*/  FMUL.FTZ R6, R35, R0.reuse ;  /* 0x0000000023067220 */ /* 0x082fe20000410000 */
[----:B------:R-:W-:Y:S01]  /*21840*/  FMUL.FTZ R21, R21, R0 ;  /* 0x0000000015157220 */ /* 0x000fe20000410000 */
[----:B------:R-:W-:Y:S02]  /*21850*/  FSEL R197, R19, -INF , !P4 ;  /* 0xff80000013c57808 */ /* 0x000fe40006000000 */
[----:B------:R-:W-:-:S02]  /*21860*/  FSEL R208, R17, -INF , !P2 ;  /* 0xff80000011d07808 */ /* 0x000fc40005000000 */
[----:B------:R-:W-:Y:S02]  /*21870*/  FSEL R204, R14, -INF , !P3 ;  /* 0xff8000000ecc7808 */ /* 0x000fe40005800000 */
[----:B--2---:R-:W-:Y:S02]  /*21880*/  FSEL R212, R12, -INF , !P5 ;  /* 0xff8000000cd47808 */ /* 0x004fe40006800000 */
[C---:B------:R-:W-:Y:S02]  /*21890*/  ISETP.GE.AND P4, PT, R4.reuse, R7, PT ;  /* 0x000000070400720c */ /* 0x040fe40003f86270 */
[----:B------:R-:W-:Y:S01]  /*218a0*/  ISETP.GE.AND P2, PT, R4, R5, PT ;  /* 0x000000050400720c */ /* 0x000fe20003f46270 */
[-C--:B------:R-:W-:Y:S01]  /*218b0*/  FMUL.FTZ R4, R13, R0.reuse ;  /* 0x000000000d047220 */ /* 0x080fe20000410000 */
[C---:B------:R-:W-:Y:S02]  /*218c0*/  ISETP.GE.AND P3, PT, R3.reuse, R7, PT ;  /* 0x000000070300720c */ /* 0x040fe40003f66270 */
[----:B------:R-:W-:Y:S01]  /*218d0*/  ISETP.GE.AND P5, PT, R3, R5, PT ;  /* 0x000000050300720c */ /* 0x000fe20003fa6270 */
[----:B------:R-:W-:Y:S01]  /*218e0*/  FMUL.FTZ R3, R15, R0 ;  /* 0x000000000f037220 */ /* 0x000fe20000410000 */
[----:B------:R-:W-:Y:S01]  /*218f0*/  VIADD R0, R2, 0xf1 ;  /* 0x000000f102007836 */ /* 0x000fe20000000000 */
[----:B------:R-:W1:Y:S01]  /*21900*/  MUFU.TANH R6, R6 ;  /* 0x0000000600067308 */ /* 0x000e620000002400 */
[----:B----4-:R-:W-:-:S03]  /*21910*/  FSEL R221, R8, -INF , !P3 ;  /* 0xff80000008dd7808 */ /* 0x010fc60005800000 */
[----:B------:R-:W-:-:S04]  /*21920*/  ISETP.GE.AND P3, PT, R0, R5, PT ;  /* 0x000000050000720c */ /* 0x000fc80003f66270 */
[----:B------:R-:W2:Y:S01]  /*21930*/  MUFU.TANH R21, R21 ;  /* 0x0000001500157308 */ /* 0x000ea20000002400 */
[----:B---3--:R-:W-:Y:S02]  /*21940*/  FSEL R224, R23, -INF , !P3 ;  /* 0xff80000017e07808 */ /* 0x008fe40005800000 */
[----:B------:R-:W-:-:S05]  /*21950*/  ISETP.GT.AND P3, PT, R245, R244, PT ;  /* 0x000000f4f500720c */ /* 0x000fca0003f64270 */
[----:B------:R-:W3:Y:S01]  /*21960*/  MUFU.TANH R4, R4 ;  /* 0x0000000400047308 */ /* 0x000ee20000002400 */
[----:B------:R-:W-:-:S07]  /*21970*/  FSEL R213, R11, -INF , !P6 ;  /* 0xff8000000bd57808 */ /* 0x000fce0007000000 */
[----:B------:R-:W4:Y:S01]  /*21980*/  MUFU.TANH R3, R3 ;  /* 0x0000000300037308 */ /* 0x000f220000002400 */
[----:B------:R-:W-:Y:S02]  /*21990*/  FSEL R219, R10, -INF , !P4 ;  /* 0xff8000000adb7808 */ /* 0x000fe40006000000 */
[----:B------:R-:W-:Y:S01]  /*219a0*/  FSEL R216, R9, -INF , !P2 ;  /* 0xff80000009d87808 */ /* 0x000fe20005000000 */
[----:B------:R-:W-:Y:S01]  /*219b0*/  BAR.SYNC.DEFER_BLOCKING 0x0 ;  /* 0x0000000000007b1d */ /* 0x000fe20000010000 */
[C---:B------:R-:W-:Y:S02]  /*219c0*/  ISETP.GE.AND P6, PT, R2.reuse, R7, PT ;  /* 0x000000070200720c */ /* 0x040fe40003fc6270 */
[----:B------:R-:W-:Y:S02]  /*219d0*/  ISETP.GE.AND P4, PT, R2, R5, PT ;  /* 0x000000050200720c */ /* 0x000fe40003f86270 */
[----:B------:R-:W-:Y:S02]  /*219e0*/  ISETP.GE.AND P2, PT, R0, R7, PT ;  /* 0x000000070000720c */ /* 0x000fe40003f46270 */
[----:B------:R-:W-:-:S02]  /*219f0*/  IADD3 R2, R2, 0xf9, RZ ;  /* 0x000000f902027810 */ /* 0x000fc40007ffe0ff */
[----:B-1----:R-:W-:Y:S02]  /*21a00*/  FSEL R223, R6, -INF , !P5 ;  /* 0xff80000006df7808 */ /* 0x002fe40006800000 */
[----:B--2---:R-:W-:Y:S01]  /*21a10*/  FSEL R226, R21, -INF , !P2 ;  /* 0xff80000015e27808 */ /* 0x004fe20005000000 */
[----:B------:R-:W-:Y:S01]  /*21a20*/  BSSY B1, `(.L_x_2176) ;  /* 0x00000ff000017945 */ /* 0x000fe20003800000 */
[C---:B------:R-:W-:Y:S02]  /*21a30*/  ISETP.GE.AND P5, PT, R2.reuse, R7, PT ;  /* 0x000000070200720c */ /* 0x040fe40003fa6270 */
[----:B------:R-:W-:Y:S01]  /*21a40*/  ISETP.GE.AND P2, PT, R2, R5, PT ;  /* 0x000000050200720c */ /* 0x000fe20003f46270 */
[----:B------:R-:W-:Y:S01]  /*21a50*/  IMAD.MOV.U32 R235, RZ, RZ, R114 ;  /* 0x000000ffffeb7224 */ /* 0x000fe200078e0072 */
[----:B------:R-:W-:Y:S01]  /*21a60*/  FSEL R43, R246, -INF , !P6 ;  /* 0xff800000f62b7808 */ /* 0x000fe20007000000 */
[----:B------:R-:W-:Y:S01]  /*21a70*/  IMAD.MOV.U32 R233, RZ, RZ, R115 ;  /* 0x000000ffffe97224 */ /* 0x000fe200078e0073 */
[----:B---3--:R-:W-:-:S02]  /*21a80*/  FSEL R114, R4, -INF , !P5 ;  /* 0xff80000004727808 */ /* 0x008fc40006800000 */
[----:B------:R-:W-:Y:S02]  /*21a90*/  FSEL R42, R247, -INF , !P4 ;  /* 0xff800000f72a7808 */ /* 0x000fe40006000000 */
[----:B----4-:R-:W-:Y:S01]  /*21aa0*/  FSEL R115, R3, -INF , !P2 ;  /* 0xff80000003737808 */ /* 0x010fe20005000000 */
        /* <DEDUP_REMOVED lines=63> */
.L_x_2179:
[----:B------:R-:W2:Y:S02]  /*21ea0*/  LD.E R0, desc[UR6][R24.64+0x38] ;  /* 0x0000380618007980 */ /* 0x000ea4000c101900 */
[----:B--2---:R-:W-:-:S04]  /*21eb0*/  LEA R0, -R0, RZ, 0x8 ;  /* 0x000000ff00007211 */ /* 0x004fc800078e41ff */
[----:B------:R-:W-:Y:S02]  /*21ec0*/  SHF.R.S32.HI R2, RZ, 0x1f, R0 ;  /* 0x0000001fff027819 */ /* 0x000fe40000011400 */
.L_x_2180:
[----:B------:R-:W-:Y:S05]  /*21ed0*/  BSYNC B0 ;  /* 0x0000000000007941 */ /* 0x000fea0003800000 */
.L_x_2178:
        /* <DEDUP_REMOVED lines=175> */
.L_x_2182:
[----:B------:R-:W-:Y:S05]  /*229d0*/  BSYNC B0 ;  /* 0x0000000000007941 */ /* 0x000fea0003800000 */
.L_x_2181:
[----:B------:R-:W0:Y:S01]  /*229e0*/  LDGDEPBAR ;  /* 0x00000000000079af */ /* 0x000e220000000000 */
[----:B------:R-:W-:-:S04]  /*229f0*/  LEA R241, P0, R0, R241, 0x1 ;  /* 0x000000f100f17211 */ /* 0x000fc800078008ff */
[----:B------:R-:W-:-:S09]  /*22a00*/  LEA.HI.X R239, R0, R239, R2, 0x1, P0 ;  /* 0x000000ef00ef7211 */ /* 0x000fd200000f0c02 */
.L_x_2177:
[----:B------:R-:W-:Y:S05]  /*22a10*/  BSYNC B1 ;  /* 0x0000000000017941 */ /* 0x000fea0003800000 */
.L_x_2176:
[----:B-----5:R-:W-:Y:S01]  /*22a20*/  FMNMX.FTZ R0, R37, R42, !PT ;  /* 0x0000002a25007209 */ /* 0x020fe20007810000 */
[----:B--2---:R-:W2:Y:S03]  /*22a30*/  LDL.LU R7, [R1+0xc] ;  /* 0x00000c0001077983 */ /* 0x004ea60000300800 */
[----:B------:R-:W-:Y:S01]  /*22a40*/  FMNMX.FTZ R0, R44, R0, !PT ;  /* 0x000000002c007209 */ /* 0x000fe20007810000 */
[----:B------:R-:W3:Y:S03]  /*22a50*/  LDL.LU R8, [R1+0x10] ;  /* 0x0000100001087983 */ /* 0x000ee60000300800 */
[----:B------:R-:W-:Y:S01]  /*22a60*/  FMNMX.FTZ R0, R124, R0, !PT ;  /* 0x000000007c007209 */ /* 0x000fe20007810000 */
[----:B-1----:R-:W-:Y:S03]  /*22a70*/  LDSM.16.MT88.4 R16, [R181+0xa000] ;  /* 0x00a00000b510783b */ /* 0x002fe60000004200 */
[----:B------:R-:W-:Y:S01]  /*22a80*/  FMNMX.FTZ R2, R50, R0, !PT ;  /* 0x0000000032027209 */ /* 0x000fe20007810000 */
[----:B------:R-:W-:Y:S03]  /*22a90*/  LDSM.16.MT88.4 R20, [R179+0xa000] ;  /* 0x00a00000b314783b */ /* 0x000fe60000004200 */
[----:B------:R-:W-:Y:S01]  /*22aa0*/  FMNMX.FTZ R2, R122, R2, !PT ;  /* 0x000000027a027209 */ /* 0x000fe20007810000 */
[----:B------:R1:W4:Y:S01]  /*22ab0*/  LD.E R0, desc[UR6][R24.64+0xdc] ;  /* 0x0000dc0618007980 */ /* 0x000322000c101900 */
        /* <DEDUP_REMOVED lines=116> */
[----:B------:R-:W1:Y:S01]  /*23200*/  SHFL.BFLY PT, R4, R2, 0x1, 0x1f ;  /* 0x0c201f0002047f89 */ /* 0x000e6200000e0000 */
[----:B--2---:R-:W-:Y:S02]  /*23210*/  MOV R27, R7 ;  /* 0x00000007001b7202 */ /* 0x004fe40000000f00 */
[----:B---3--:R-:W-:Y:S02]  /*23220*/  MOV R26, R8 ;  /* 0x00000008001a7202 */ /* 0x008fe40000000f00 */
[----:B------:R-:W-:Y:S02]  /*23230*/  MOV R40, R27 ;  /* 0x0000001b00287202 */ /* 0x000fe40000000f00 */
[----:B------:R-:W-:Y:S02]  /*23240*/  MOV R41, R26 ;  /* 0x0000001a00297202 */ /* 0x000fe40000000f00 */
[----:B-1----:R-:W-:Y:S01]  /*23250*/  FMNMX.FTZ R80, R2, R4, !PT ;  /* 0x0000000402507209 */ /* 0x002fe20007810000 */
[----:B------:R-:W-:Y:S01]  /*23260*/  LDSM.16.MT88.4 R24, [R178+0xa800] ;  /* 0x00a80000b218783b */ /* 0x000fe20000004200 */
[----:B------:R-:W-:-:S02]  /*23270*/  FMNMX.FTZ R2, R212, R3, !PT ;  /* 0x00000003d4027209 */ /* 0x000fc40007810000 */
[----:B------:R-:W-:Y:S02]  /*23280*/  FSETP.NEU.FTZ.AND P0, PT, R80, -INF , PT ;  /* 0xff8000005000780b */ /* 0x000fe40003f1d000 */
[----:B------:R-:W-:Y:S01]  /*23290*/  FMNMX.FTZ R2, R228, R2, !PT ;  /* 0x00000002e4027209 */ /* 0x000fe20007810000 */
[----:B----4-:R-:W-:-:S03]  /*232a0*/  FMUL.FTZ R3, R0, R80 ;  /* 0x0000005000037220 */ /* 0x010fc60000410000 */
[----:B------:R-:W-:Y:S02]  /*232b0*/  FMNMX.FTZ R2, R219, R2, !PT ;  /* 0x00000002db027209 */ /* 0x000fe40007810000 */
[----:B------:R-:W-:Y:S02]  /*232c0*/  FSEL R3, R3, RZ, P0 ;  /* 0x000000ff03037208 */ /* 0x000fe40000000000 */
[----:B------:R-:W-:-:S03]  /*232d0*/  FMNMX.FTZ R2, R229, R2, !PT ;  /* 0x00000002e5027209 */ /* 0x000fc60007810000 */
[--C-:B------:R-:W-:Y:S01]  /*232e0*/  FFMA.FTZ R4, R42, R0, -R3.reuse ;  /* 0x000000002a047223 */ /* 0x100fe20000010803 */
[----:B------:R-:W-:Y:S01]  /*232f0*/  FMNMX.FTZ R2, R221, R2, !PT ;  /* 0x00000002dd027209 */ /* 0x000fe20007810000 */
[----:B------:R-:W-:Y:S02]  /*23300*/  FFMA.FTZ R5, R120, R0, -R3 ;  /* 0x0000000078057223 */ /* 0x000fe40000010803 */
[----:B------:R1:W-:Y:S01]  /*23310*/  MUFU.EX2 R247, R4 ;  /* 0x0000000400f77308 */ /* 0x0003e20000000800 */
[----:B------:R-:W-:-:S04]  /*23320*/  FMNMX.FTZ R2, R232, R2, !PT ;  /* 0x00000002e8027209 */ /* 0x000fc80007810000 */
[----:B------:R-:W-:-:S04]  /*23330*/  FMNMX.FTZ R2, R226, R2, !PT ;  /* 0x00000002e2027209 */ /* 0x000fc80007810000 */
[----:B------:R-:W-:-:S04]  /*23340*/  FMNMX.FTZ R2, R234, R2, !PT ;  /* 0x00000002ea027209 */ /* 0x000fc80007810000 */
[----:B------:R-:W-:Y:S01]  /*23350*/  FMNMX.FTZ R2, R114, R2, !PT ;  /* 0x0000000272027209 */ /* 0x000fe20007810000 */
[----:B-1----:R-:W-:-:S04]  /*23360*/  FFMA.FTZ R4, R44, R0, -R3 ;  /* 0x000000002c047223 */ /* 0x002fc80000010803 */
[----:B------:R-:W1:Y:S01]  /*23370*/  SHFL.BFLY PT, R6, R2, 0x2, 0x1f ;  /* 0x0c401f0002067f89 */ /* 0x000e6200000e0000 */
[----:B------:R2:W3:Y:S02]  /*23380*/  MUFU.EX2 R249, R4 ;  /* 0x0000000400f97308 */ /* 0x0004e40000000800 */
[----:B--2---:R-:W-:Y:S01]  /*23390*/  FFMA.FTZ R4, R124, R0, -R3 ;  /* 0x000000007c047223 */ /* 0x004fe20000010803 */
[----:B---3--:R-:W-:-:S05]  /*233a0*/  F2FP.BF16.F32.PACK_AB R13, R249, R247 ;  /* 0x000000f7f90d723e */ /* 0x008fca00000010ff */
[----:B------:R2:W-:Y:S01]  /*233b0*/  MUFU.EX2 R252, R4 ;  /* 0x0000000400fc7308 */ /* 0x0005e20000000800 */
[----:B-1----:R-:W-:Y:S01]  /*233c0*/  FMNMX.FTZ R2, R2, R6, !PT ;  /* 0x0000000602027209 */ /* 0x002fe20007810000 */
[----:B--2---:R-:W-:-:S06]  /*233d0*/  FFMA.FTZ R4, R50, R0, -R3 ;  /* 0x0000000032047223 */ /* 0x004fcc0000010803 */
[----:B------:R1:W2:Y:S02]  /*233e0*/  MUFU.EX2 R9, R4 ;  /* 0x0000000400097308 */ /* 0x0002a40000000800 */
[----:B-1----:R-:W-:-:S06]  /*233f0*/  FFMA.FTZ R4, R122, R0, -R3 ;  /* 0x000000007a047223 */ /* 0x002fcc0000010803 */
[----:B------:R1:W-:Y:S08]  /*23400*/  MUFU.EX2 R122, R5 ;  /* 0x00000005007a7308 */ /* 0x0003f00000000800 */
[----:B------:R3:W-:Y:S01]  /*23410*/  MUFU.EX2 R30, R4 ;  /* 0x00000004001e7308 */ /* 0x0007e20000000800 */
[----:B-1----:R-:W1:Y:S01]  /*23420*/  SHFL.BFLY PT, R5, R2, 0x1, 0x1f ;  /* 0x0c201f0002057f89 */ /* 0x002e6200000e0000 */
[----:B---3--:R-:W-:-:S06]  /*23430*/  FFMA.FTZ R4, R53, R0, -R3 ;  /* 0x0000000035047223 */ /* 0x008fcc0000010803 */
[----:B------:R3:W4:Y:S01]  /*23440*/  MUFU.EX2 R29, R4 ;  /* 0x00000004001d7308 */ /* 0x0007220000000800 */
[----:B-1----:R-:W-:Y:S01]  /*23450*/  FMNMX.FTZ R77, R2, R5, !PT ;  /* 0x00000005024d7209 */ /* 0x002fe20007810000 */
[-CC-:B------:R-:W-:Y:S01]  /*23460*/  FFMA.FTZ R2, R113, R0.reuse, -R3.reuse ;  /* 0x0000000071027223 */ /* 0x180fe20000010803 */
[----:B--2---:R-:W-:Y:S02]  /*23470*/  MOV R113, R9 ;  /* 0x0000000900717202 */ /* 0x004fe40000000f00 */
[----:B------:R-:W-:Y:S01]  /*23480*/  FSETP.NEU.FTZ.AND P1, PT, R77, -INF , PT ;  /* 0xff8000004d00780b */ /* 0x000fe20003f3d000 */
[----:B---3--:R-:W-:Y:S01]  /*23490*/  FFMA.FTZ R4, R121, R0, -R3 ;  /* 0x0000000079047223 */ /* 0x008fe20000010803 */
[----:B------:R-:W-:Y:S01]  /*234a0*/  FMUL.FTZ R5, R0, R77 ;  /* 0x0000004d00057220 */ /* 0x000fe20000410000 */
[----:B------:R-:W1:Y:S01]  /*234b0*/  LDSM.16.MT88.4 R8, [R178+0xa000] ;  /* 0x00a00000b208783b */ /* 0x000e620000004200 */
[----:B----4-:R-:W-:Y:S01]  /*234c0*/  MOV R121, R29 ;  /* 0x0000001d00797202 */ /* 0x010fe20000000f00 */
[----:B------:R2:W-:Y:S01]  /*234d0*/  MUFU.EX2 R32, R4 ;  /* 0x0000000400207308 */ /* 0x0005e20000000800 */
[----:B------:R-:W-:-:S02]  /*234e0*/  F2FP.BF16.F32.PACK_AB R15, R113, R252 ;  /* 0x000000fc710f723e */ /* 0x000fc400000010ff */
[----:B------:R-:W-:-:S05]  /*234f0*/  FSEL R5, R5, RZ, P1 ;  /* 0x000000ff05057208 */ /* 0x000fca0000800000 */
[----:B------:R-:W-:-:S04]  /*23500*/  FFMA.FTZ R6, R56, R0, -R5 ;  /* 0x0000000038067223 */ /* 0x000fc80000010805 */
[----:B------:R-:W-:Y:S01]  /*23510*/  MUFU.EX2 R245, R6 ;  /* 0x0000000600f57308 */ /* 0x000fe20000000800 */
[----:B--2---:R-:W-:-:S07]  /*23520*/  FFMA.FTZ R4, R49, R0, -R3 ;  /* 0x0000000031047223 */ /* 0x004fce0000010803 */
[----:B------:R2:W3:Y:S02]  /*23530*/  MUFU.EX2 R28, R4 ;  /* 0x00000004001c7308 */ /* 0x0004e40000000800 */
[----:B--2---:R-:W-:Y:S01]  /*23540*/  FFMA.FTZ R4, R52, R0, -R3 ;  /* 0x0000000034047223 */ /* 0x004fe20000010803 */
[----:B---3--:R-:W-:-:S05]  /*23550*/  MOV R120, R28 ;  /* 0x0000001c00787202 */ /* 0x008fca0000000f00 */
[----:B------:R2:W-:Y:S02]  /*23560*/  MUFU.EX2 R33, R4 ;  /* 0x0000000400217308 */ /* 0x0005e40000000800 */
[----:B--2---:R-:W-:Y:S01]  /*23570*/  FFMA.FTZ R4, R118, R0, -R3 ;  /* 0x0000000076047223 */ /* 0x004fe20000010803 */
[----:B------:R-:W-:-:S05]  /*23580*/  MOV R118, R30 ;  /* 0x0000001e00767202 */ /* 0x000fca0000000f00 */
[----:B------:R2:W-:Y:S02]  /*23590*/  MUFU.EX2 R31, R4 ;  /* 0x00000004001f7308 */ /* 0x0005e40000000800 */
[----:B--2---:R-:W-:-:S06]  /*235a0*/  FFMA.FTZ R4, R48, R0, -R3 ;  /* 0x0000000030047223 */ /* 0x004fcc0000010803 */
[----:B------:R2:W-:Y:S02]  /*235b0*/  MUFU.EX2 R124, R4 ;  /* 0x00000004007c7308 */ /* 0x0005e40000000800 */
[----:B--2---:R-:W-:-:S06]  /*235c0*/  FFMA.FTZ R4, R116, R0, -R3 ;  /* 0x0000000074047223 */ /* 0x004fcc0000010803 */
[----:B------:R2:W-:Y:S08]  /*235d0*/  MUFU.EX2 R116, R2 ;  /* 0x0000000200747308 */ /* 0x0005f00000000800 */
[----:B------:R3:W-:Y:S01]  /*235e0*/  MUFU.EX2 R57, R4 ;  /* 0x0000000400397308 */ /* 0x0007e20000000800 */
[----:B--2---:R-:W-:-:S07]  /*235f0*/  FFMA.FTZ R2, R51, R0, -R3 ;  /* 0x0000000033027223 */ /* 0x004fce0000010803 */
[----:B------:R2:W-:Y:S01]  /*23600*/  MUFU.EX2 R119, R2 ;  /* 0x0000000200777308 */ /* 0x0005e20000000800 */
[----:B---3--:R-:W-:-:S07]  /*23610*/  FFMA.FTZ R4, R46, R0, -R3 ;  /* 0x000000002e047223 */ /* 0x008fce0000010803 */
[----:B------:R3:W-:Y:S01]  /*23620*/  MUFU.EX2 R59, R4 ;  /* 0x00000004003b7308 */ /* 0x0007e20000000800 */
[----:B--2---:R-:W-:-:S07]  /*23630*/  FFMA.FTZ R2, R78, R0, -R3 ;  /* 0x000000004e027223 */ /* 0x004fce0000010803 */
[----:B------:R2:W-:Y:S01]  /*23640*/  MUFU.EX2 R117, R2 ;  /* 0x0000000200757308 */ /* 0x0005e20000000800 */
[----:B---3--:R-:W-:Y:S01]  /*23650*/  FSEL R4, R77, RZ, P1 ;  /* 0x000000ff4d047208 */ /* 0x008fe20000800000 */
[----:B--2---:R-:W-:-:S06]  /*23660*/  FFMA.FTZ R2, R43, R0, -R5 ;  /* 0x000000002b027223 */ /* 0x004fcc0000010805 */
[----:B------:R2:W-:Y:S02]  /*23670*/  MUFU.EX2 R240, R2 ;  /* 0x0000000200f07308 */ /* 0x0005e40000000800 */
[----:B--2---:R-:W-:-:S06]  /*23680*/  FFMA.FTZ R2, R58, R0, -R5 ;  /* 0x000000003a027223 */ /* 0x004fcc0000010805 */
[----:B------:R2:W3:Y:S02]  /*23690*/  MUFU.EX2 R244, R2 ;  /* 0x0000000200f47308 */ /* 0x0004e40000000800 */
[----:B--2---:R-:W-:Y:S01]  /*236a0*/  FFMA.FTZ R2, R127, R0, -R5 ;  /* 0x000000007f027223 */ /* 0x004fe20000010805 */
[----:B---3--:R-:W-:Y:S02]  /*236b0*/  F2FP.BF16.F32.PACK_AB R12, R244, R240 ;  /* 0x000000f0f40c723e */ /* 0x008fe400000010ff */
[----:B------:R-:W-:-:S03]  /*236c0*/  MOV R127, R59 ;  /* 0x0000003b007f7202 */ /* 0x000fc60000000f00 */
[----:B------:R2:W3:Y:S01]  /*236d0*/  MUFU.EX2 R246, R2 ;  /* 0x0000000200f67308 */ /* 0x0004e20000000800 */
[----:B------:R-:W-:Y:S02]  /*236e0*/  MOV R59, R40 ;  /* 0x00000028003b7202 */ /* 0x000fe40000000f00 */
[----:B--2---:R-:W-:Y:S02]  /*236f0*/  FSEL R2, R80, RZ, P0 ;  /* 0x000000ff50027208 */ /* 0x004fe40000000000 */
[----:B---3--:R-:W-:-:S03]  /*23700*/  F2FP.BF16.F32.PACK_AB R14, R245, R246 ;  /* 0x000000f6f50e723e */ /* 0x008fc600000010ff */
[----:B------:R-:W-:-:S04]  /*23710*/  FADD.FTZ R2, R37, -R2 ;  /* 0x8000000225027221 */ /* 0x000fc80000010000 */
[----:B------:R-:W-:Y:S01]  /*23720*/  FMUL.FTZ R6, R0, R2 ;  /* 0x0000000200067220 */ /* 0x000fe20000410000 */
[----:B------:R-:W-:Y:S01]  /*23730*/  FADD.FTZ R2, R36, -R4 ;  /* 0x8000000424027221 */ /* 0x000fe20000010000 */
[--C-:B------:R-:W-:Y:S01]  /*23740*/  FFMA.FTZ R4, R55, R0, -R3.reuse ;  /* 0x0000000037047223 */ /* 0x100fe20000010803 */
[----:B------:R-:W-:Y:S02]  /*23750*/  LDSM.16.MT88.4 R36, [R181+0xa800] ;  /* 0x00a80000b524783b */ /* 0x000fe40000004200 */
[----:B------:R-:W-:Y:S01]  /*23760*/  FMUL.FTZ R2, R0, R2 ;  /* 0x0000000200027220 */ /* 0x000fe20000410000 */
[----:B------:R-:W2:Y:S08]  /*23770*/  MUFU.EX2 R6, R6 ;  /* 0x0000000600067308 */ /* 0x000eb00000000800 */
[----:B------:R3:W4:Y:S08]  /*23780*/  MUFU.EX2 R7, R2 ;  /* 0x0000000200077308 */ /* 0x0007300000000800 */
[----:B------:R1:W-:Y:S01]  /*23790*/  MUFU.EX2 R48, R4 ;  /* 0x0000000400307308 */ /* 0x0003e20000000800 */
[-C--:B--2---:R-:W-:Y:S01]  /*237a0*/  FMUL.FTZ R166, R166, R6.reuse ;  /* 0x00000006a6a67220 */ /* 0x084fe20000410000 */
[-C--:B------:R-:W-:Y:S01]  /*237b0*/  FMUL.FTZ R167, R167, R6.reuse ;  /* 0x00000006a7a77220 */ /* 0x080fe20000410000 */
[-C--:B------:R-:W-:Y:S01]  /*237c0*/  FMUL.FTZ R162, R162, R6.reuse ;  /* 0x00000006a2a27220 */ /* 0x080fe20000410000 */
[-C--:B------:R-:W-:Y:S01]  /*237d0*/  FMUL.FTZ R163, R163, R6.reuse ;  /* 0x00000006a3a37220 */ /* 0x080fe20000410000 */
[-C--:B------:R-:W-:Y:S01]  /*237e0*/  FMUL.FTZ R158, R158, R6.reuse ;  /* 0x000000069e9e7220 */ /* 0x080fe20000410000 */
[-C--:B------:R-:W-:Y:S01]  /*237f0*/  FMUL.FTZ R159, R159, R6.reuse ;  /* 0x000000069f9f7220 */ /* 0x080fe20000410000 */
[-C--:B------:R-:W-:Y:S01]  /*23800*/  FMUL.FTZ R142, R142, R6.reuse ;  /* 0x000000068e8e7220 */ /* 0x080fe20000410000 */
[----:B------:R-:W-:Y:S01]  /*23810*/  FMUL.FTZ R143, R143, R6 ;  /* 0x000000068f8f7220 */ /* 0x000fe20000410000 */
[--C-:B---3--:R-:W-:Y:S01]  /*23820*/  FFMA.FTZ R2, R54, R0, -R3.reuse ;  /* 0x0000000036027223 */ /* 0x108fe20000010803 */
[-C--:B----4-:R-:W-:Y:S01]  /*23830*/  FMUL.FTZ R164, R164, R7.reuse ;  /* 0x00000007a4a47220 */ /* 0x090fe20000410000 */
[-C--:B------:R-:W-:Y:S01]  /*23840*/  FMUL.FTZ R165, R165, R7.reuse ;  /* 0x00000007a5a57220 */ /* 0x080fe20000410000 */
[-C--:B------:R-:W-:Y:S01]  /*23850*/  FMUL.FTZ R160, R160, R7.reuse ;  /* 0x00000007a0a07220 */ /* 0x080fe20000410000 */
[----:B------:R2:W-:Y:S01]  /*23860*/  MUFU.EX2 R58, R2 ;  /* 0x00000002003a7308 */ /* 0x0005e20000000800 */
[-C--:B------:R-:W-:Y:S01]  /*23870*/  FMUL.FTZ R161, R161, R7.reuse ;  /* 0x00000007a1a17220 */ /* 0x080fe20000410000 */
[-C--:B------:R-:W-:Y:S01]  /*23880*/  FMUL.FTZ R156, R156, R7.reuse ;  /* 0x000000079c9c7220 */ /* 0x080fe20000410000 */
[-C--:B------:R-:W-:Y:S01]  /*23890*/  FMUL.FTZ R157, R157, R7.reuse ;  /* 0x000000079d9d7220 */ /* 0x080fe20000410000 */
[-C--:B------:R-:W-:Y:S01]  /*238a0*/  FMUL.FTZ R140, R140, R7.reuse ;  /* 0x000000078c8c7220 */ /* 0x080fe20000410000 */
[C---:B-1----:R-:W-:Y:S01]  /*238b0*/  HMMA.16816.F32.BF16 R164, R12.reuse, R8, R164 ;  /* 0x000000080ca4723c */ /* 0x042fe200000418a4 */
[-C--:B------:R-:W-:Y:S01]  /*238c0*/  FMUL.FTZ R141, R141, R7.reuse ;  /* 0x000000078d8d7220 */ /* 0x080fe20000410000 */
[-C--:B------:R-:W-:Y:S01]  /*238d0*/  FMUL.FTZ R138, R138, R6.reuse ;  /* 0x000000068a8a7220 */ /* 0x080fe20000410000 */
[----:B------:R-:W-:Y:S01]  /*238e0*/  FMUL.FTZ R139, R139, R6 ;  /* 0x000000068b8b7220 */ /* 0x000fe20000410000 */
[-C--:B------:R-:W-:Y:S01]  /*238f0*/  FMUL.FTZ R136, R136, R7.reuse ;  /* 0x0000000788887220 */ /* 0x080fe20000410000 */
[----:B------:R-:W-:Y:S01]  /*23900*/  FMUL.FTZ R137, R137, R7 ;  /* 0x0000000789897220 */ /* 0x000fe20000410000 */
[C---:B------:R-:W-:Y:S01]  /*23910*/  HMMA.16816.F32.BF16 R160, R12.reuse, R10, R160 ;  /* 0x0000000a0ca0723c */ /* 0x040fe200000418a0 */
[----:B------:R-:W-:Y:S01]  /*23920*/  F2FP.BF16.F32.PACK_AB R9, R121, R118 ;  /* 0x000000767909723e */ /* 0x000fe200000010ff */
[-C--:B------:R-:W-:Y:S01]  /*23930*/  FMUL.FTZ R150, R150, R6.reuse ;  /* 0x0000000696967220 */ /* 0x080fe20000410000 */
[----:B------:R-:W-:Y:S01]  /*23940*/  MOV R4, R33 ;  /* 0x0000002100047202 */ /* 0x000fe20000000f00 */
[----:B------:R-:W-:Y:S01]  /*23950*/  FMUL.FTZ R151, R151, R6 ;  /* 0x0000000697977220 */ /* 0x000fe20000410000 */
[----:B------:R-:W-:Y:S01]  /*23960*/  FMUL.FTZ R148, R148, R7 ;  /* 0x0000000794947220 */ /* 0x000fe20000410000 */
[----:B--2---:R-:W-:Y:S01]  /*23970*/  FFMA.FTZ R2, R108, R0, -R3 ;  /* 0x000000006c027223 */ /* 0x004fe20000010803 */
[----:B------:R-:W-:Y:S01]  /*23980*/  MOV R108, R31 ;  /* 0x0000001f006c7202 */ /* 0x000fe20000000f00 */
[C---:B------:R-:W-:Y:S01]  /*23990*/  HMMA.16816.F32.BF16 R44, R12.reuse, R16, R156 ;  /* 0x000000100c2c723c */ /* 0x040fe2000004189c */
[----:B------:R-:W1:Y:S01]  /*239a0*/  LDSM.16.MT88.4 R28, [R180+0xa000] ;  /* 0x00a00000b41c783b */ /* 0x000e620000004200 */
[----:B------:R2:W-:Y:S01]  /*239b0*/  MUFU.EX2 R42, R2 ;  /* 0x00000002002a7308 */ /* 0x0005e20000000800 */
[-C--:B------:R-:W-:Y:S01]  /*239c0*/  FMUL.FTZ R149, R149, R7.reuse ;  /* 0x0000000795957220 */ /* 0x080fe20000410000 */
[-C--:B------:R-:W-:Y:S01]  /*239d0*/  FMUL.FTZ R154, R154, R6.reuse ;  /* 0x000000069a9a7220 */ /* 0x080fe20000410000 */
[-C--:B------:R-:W-:Y:S01]  /*239e0*/  FMUL.FTZ R155, R155, R6.reuse ;  /* 0x000000069b9b7220 */ /* 0x080fe20000410000 */
[-C--:B------:R-:W-:Y:S01]  /*239f0*/  FMUL.FTZ R152, R152, R7.reuse ;  /* 0x0000000798987220 */ /* 0x080fe20000410000 */
[-C--:B------:R-:W-:Y:S01]  /*23a00*/  FMUL.FTZ R153, R153, R7.reuse ;  /* 0x0000000799997220 */ /* 0x080fe20000410000 */
[-C--:B------:R-:W-:Y:S01]  /*23a10*/  FMUL.FTZ R146, R146, R6.reuse ;  /* 0x0000000692927220 */ /* 0x080fe20000410000 */
[----:B------:R-:W-:Y:S01]  /*23a20*/  FMUL.FTZ R147, R147, R6 ;  /* 0x0000000693937220 */ /* 0x000fe20000410000 */
[----:B------:R-:W-:Y:S01]  /*23a30*/  HMMA.16816.F32.BF16 R148, R12, R20, R148 ;  /* 0x000000140c94723c */ /* 0x000fe20000041894 */
[-C--:B------:R-:W-:Y:S01]  /*23a40*/  FMUL.FTZ R144, R144, R7.reuse ;  /* 0x0000000790907220 */ /* 0x080fe20000410000 */
[----:B------:R-:W-:-:S04]  /*23a50*/  FMUL.FTZ R145, R145, R7 ;  /* 0x0000000791917220 */ /* 0x000fc80000410000 */
[----:B------:R-:W-:Y:S01]  /*23a60*/  HMMA.16816.F32.BF16 R52, R12, R18, R152 ;  /* 0x000000120c34723c */ /* 0x000fe20000041898 */
[----:B------:R-:W3:Y:S01]  /*23a70*/  LDSM.16.MT88.4 R16, [R180+0xa800] ;  /* 0x00a80000b410783b */ /* 0x000ee20000004200 */
[----:B--2---:R-:W-:Y:S01]  /*23a80*/  FFMA.FTZ R2, R129, R0, -R5 ;  /* 0x0000000081027223 */ /* 0x004fe20000010805 */
[----:B------:R-:W-:-:S03]  /*23a90*/  MOV R129, R57 ;  /* 0x0000003900817202 */ /* 0x000fc60000000f00 */
[C---:B------:R-:W-:Y:S01]  /*23aa0*/  HMMA.16816.F32.BF16 R144, R12.reuse, R22, R144 ;  /* 0x000000160c90723c */ /* 0x040fe20000041890 */
[----:B------:R2:W-:Y:S01]  /*23ab0*/  MUFU.EX2 R243, R2 ;  /* 0x0000000200f37308 */ /* 0x0005e20000000800 */
[----:B------:R-:W-:Y:S01]  /*23ac0*/  LDSM.16.MT88.4 R20, [R178+0xb000] ;  /* 0x00b00000b214783b */ /* 0x000fe20000004200 */
[----:B------:R-:W-:Y:S01]  /*23ad0*/  MOV R57, R41 ;  /* 0x0000002900397202 */ /* 0x000fe20000000f00 */
[----:B--2---:R-:W-:Y:S02]  /*23ae0*/  FFMA.FTZ R2, R60, R0, -R5 ;  /* 0x000000003c027223 */ /* 0x004fe40000010805 */
[C---:B-1----:R-:W-:Y:S03]  /*23af0*/  HMMA.16816.F32.BF16 R140, R12.reuse, R28, R140 ;  /* 0x0000001c0c8c723c */ /* 0x042fe6000004188c */
[----:B------:R1:W2:Y:S03]  /*23b00*/  MUFU.EX2 R242, R2 ;  /* 0x0000000200f27308 */ /* 0x0002a60000000800 */
[----:B------:R-:W-:Y:S07]  /*23b10*/  HMMA.16816.F32.BF16 R136, R12, R30, R136 ;  /* 0x0000001e0c88723c */ /* 0x000fee0000041888 */
[----:B------:R-:W-:-:S02]  /*23b20*/  F2FP.BF16.F32.PACK_AB R13, R4, R122 ;  /* 0x0000007a040d723e */ /* 0x000fc400000010ff */
[----:B------:R-:W-:Y:S01]  /*23b30*/  F2FP.BF16.F32.PACK_AB R15, R124, R108 ;  /* 0x0000006c7c0f723e */ /* 0x000fe200000010ff */
[--C-:B-1----:R-:W-:Y:S01]  /*23b40*/  FFMA.FTZ R2, R130, R0, -R5.reuse ;  /* 0x0000000082027223 */ /* 0x102fe20000010805 */
[----:B------:R-:W-:Y:S02]  /*23b50*/  MOV R130, R32 ;  /* 0x0000002000827202 */ /* 0x000fe40000000f00 */
[----:B--2---:R-:W-:Y:S01]  /*23b60*/  F2FP.BF16.F32.PACK_AB R8, R242, R243 ;  /* 0x000000f3f208723e */ /* 0x004fe200000010ff */
[----:B------:R1:W-:Y:S01]  /*23b70*/  MUFU.EX2 R78, R2 ;  /* 0x00000002004e7308 */ /* 0x0003e20000000800 */
[----:B------:R-:W-:Y:S01]  /*23b80*/  F2FP.BF16.F32.PACK_AB R11, R120, R130 ;  /* 0x00000082780b723e */ /* 0x000fe200000010ff */
[----:B------:R-:W2:Y:S01]  /*23b90*/  LDSM.16.MT88.4 R32, [R179+0xa800] ;  /* 0x00a80000b320783b */ /* 0x000ea20000004200 */
[----:B-1----:R-:W-:-:S05]  /*23ba0*/  FFMA.FTZ R2, R62, R0, -R5 ;  /* 0x000000003e027223 */ /* 0x002fca0000010805 */
[----:B------:R1:W4:Y:S02]  /*23bb0*/  MUFU.EX2 R238, R2 ;  /* 0x0000000200ee7308 */ /* 0x0003240000000800 */
[----:B-1----:R-:W-:Y:S01]  /*23bc0*/  FFMA.FTZ R2, R74, R0, -R3 ;  /* 0x000000004a027223 */ /* 0x002fe20000010803 */
[----:B----4-:R-:W-:-:S05]  /*23bd0*/  F2FP.BF16.F32.PACK_AB R10, R238, R78 ;  /* 0x0000004eee0a723e */ /* 0x010fca00000010ff */
[----:B------:R1:W-:Y:S02]  /*23be0*/  MUFU.EX2 R251, R2 ;  /* 0x0000000200fb7308 */ /* 0x0003e40000000800 */
[C---:B------:R-:W-:Y:S06]  /*23bf0*/  HMMA.16816.F32.BF16 R28, R8.reuse, R24, R164 ;  /* 0x00000018081c723c */ /* 0x040fec00000418a4 */
[----:B------:R-:W-:Y:S01]  /*23c00*/  HMMA.16816.F32.BF16 R24, R8, R26, R160 ;  /* 0x0000001a0818723c */ /* 0x000fe200000418a0 */
[----:B------:R-:W-:Y:S02]  /*23c10*/  MOV R166, R42 ;  /* 0x0000002a00a67202 */ /* 0x000fe40000000f00 */
[----:B------:R-:W4:Y:S01]  /*23c20*/  LDSM.16.MT88.4 R40, [R181+0xb000] ;  /* 0x00b00000b528783b */ /* 0x000f220000004200 */
[----:B------:R-:W-:-:S02]  /*23c30*/  MOV R167, R48 ;  /* 0x0000003000a77202 */ /* 0x000fc40000000f00 */
[C---:B------:R-:W-:Y:S01]  /*23c40*/  HMMA.16816.F32.BF16 R44, R8.reuse, R36, R44 ;  /* 0x00000024082c723c */ /* 0x040fe2000004182c */
[-CC-:B-1----:R-:W-:Y:S01]  /*23c50*/  FFMA.FTZ R2, R64, R0.reuse, -R3.reuse ;  /* 0x0000000040027223 */ /* 0x182fe20000010803 */
[----:B------:R-:W-:Y:S03]  /*23c60*/  LDSM.16.MT88.4 R48, [R179+0xb000] ;  /* 0x00b00000b330783b */ /* 0x000fe60000004200 */
[----:B------:R1:W-:Y:S01]  /*23c70*/  MUFU.EX2 R250, R2 ;  /* 0x0000000200fa7308 */ /* 0x0003e20000000800 */
[C---:B------:R-:W-:Y:S01]  /*23c80*/  HMMA.16816.F32.BF16 R52, R8.reuse, R38, R52 ;  /* 0x000000260834723c */ /* 0x040fe20000041834 */
[----:B------:R-:W4:Y:S05]  /*23c90*/  LDSM.16.MT88.4 R36, [R180+0xb000] ;  /* 0x00b00000b424783b */ /* 0x000f2a0000004200 */
[C---:B---3--:R-:W-:Y:S06]  /*23ca0*/  HMMA.16816.F32.BF16 R136, R8.reuse, R18, R136 ;  /* 0x000000120888723c */ /* 0x048fec0000041888 */
[----:B--2---:R-:W-:Y:S01]  /*23cb0*/  HMMA.16816.F32.BF16 R60, R8, R34, R144 ;  /* 0x00000022083c723c */ /* 0x004fe20000041890 */
[----:B-1----:R-:W-:-:S04]  /*23cc0*/  FFMA.FTZ R2, R96, R0, -R3 ;  /* 0x0000000060027223 */ /* 0x002fc80000010803 */
[----:B------:R1:W-:Y:S02]  /*23cd0*/  MUFU.EX2 R248, R2 ;  /* 0x0000000200f87308 */ /* 0x0003e40000000800 */
[----:B-1----:R-:W-:-:S06]  /*23ce0*/  FFMA.FTZ R2, R134, R0, -R5 ;  /* 0x0000000086027223 */ /* 0x002fcc0000010805 */
[----:B------:R1:W-:Y:S02]  /*23cf0*/  MUFU.EX2 R156, R2 ;  /* 0x00000002009c7308 */ /* 0x0003e40000000800 */
[----:B-1----:R-:W-:-:S06]  /*23d00*/  FFMA.FTZ R2, R66, R0, -R5 ;  /* 0x0000000042027223 */ /* 0x002fcc0000010805 */
[----:B------:R1:W2:Y:S02]  /*23d10*/  MUFU.EX2 R159, R2 ;  /* 0x00000002009f7308 */ /* 0x0002a40000000800 */
[----:B-1----:R-:W-:Y:S01]  /*23d20*/  FFMA.FTZ R2, R135, R0, -R5 ;  /* 0x0000000087027223 */ /* 0x002fe20000010805 */
[----:B--2---:R-:W-:-:S05]  /*23d30*/  F2FP.BF16.F32.PACK_AB R12, R159, R156 ;  /* 0x0000009c9f0c723e */ /* 0x004fca00000010ff */
[----:B------:R1:W-:Y:S02]  /*23d40*/  MUFU.EX2 R158, R2 ;  /* 0x00000002009e7308 */ /* 0x0003e40000000800 */
[-C--:B-1----:R-:W-:Y:S02]  /*23d50*/  FFMA.FTZ R2, R68, R0.reuse, -R5 ;  /* 0x0000000044027223 */ /* 0x082fe40000010805 */
[C---:B------:R-:W-:Y:S04]  /*23d60*/  HMMA.16816.F32.BF16 R68, R8.reuse, R32, R148 ;  /* 0x000000200844723c */ /* 0x040fe80000041894 */
[----:B------:R1:W2:Y:S02]  /*23d70*/  MUFU.EX2 R161, R2 ;  /* 0x0000000200a17308 */ /* 0x0002a40000000800 */
[----:B-1----:R-:W-:Y:S01]  /*23d80*/  FFMA.FTZ R2, R72, R0, -R3 ;  /* 0x0000000048027223 */ /* 0x002fe20000010803 */
[----:B--2---:R-:W-:Y:S01]  /*23d90*/  F2FP.BF16.F32.PACK_AB R14, R161, R158 ;  /* 0x0000009ea10e723e */ /* 0x004fe200000010ff */
[----:B------:R-:W-:Y:S01]  /*23da0*/  HMMA.16816.F32.BF16 R72, R8, R16, R140 ;  /* 0x000000100848723c */ /* 0x000fe2000004188c */
[----:B------:R-:W1:Y:S03]  /*23db0*/  LDSM.16.MT88.4 R16, [R178+0xb800] ;  /* 0x00b80000b210783b */ /* 0x000e660000004200 */
[----:B------:R2:W-:Y:S02]  /*23dc0*/  MUFU.EX2 R165, R2 ;  /* 0x0000000200a57308 */ /* 0x0005e40000000800 */
[----:B------:R-:W-:Y:S01]  /*23dd0*/  HMMA.16816.F32.BF16 R32, R12, R20, R28 ;  /* 0x000000140c20723c */ /* 0x000fe2000004181c */
[----:B------:R-:W3:Y:S01]  /*23de0*/  LDSM.16.MT88.4 R28, [R181+0xb800] ;  /* 0x00b80000b51c783b */ /* 0x000ee20000004200 */
[----:B------:R-:W-:-:S04]  /*23df0*/  F2FP.BF16.F32.PACK_AB R9, R127, R129 ;  /* 0x000000817f09723e */ /* 0x000fc800000010ff */
[C---:B------:R-:W-:Y:S06]  /*23e00*/  HMMA.16816.F32.BF16 R24, R12.reuse, R22, R24 ;  /* 0x000000160c18723c */ /* 0x040fec0000041818 */
[----:B----4-:R-:W-:Y:S01]  /*23e10*/  HMMA.16816.F32.BF16 R20, R12, R40, R44 ;  /* 0x000000280c14723c */ /* 0x010fe2000004182c */
[----:B--2---:R-:W-:-:S04]  /*23e20*/  FFMA.FTZ R2, R97, R0, -R3 ;  /* 0x0000000061027223 */ /* 0x004fc80000010803 */
[----:B------:R2:W-:Y:S01]  /*23e30*/  MUFU.EX2 R164, R2 ;  /* 0x0000000200a47308 */ /* 0x0005e20000000800 */
[C---:B------:R-:W-:Y:S01]  /*23e40*/  HMMA.16816.F32.BF16 R40, R12.reuse, R42, R52 ;  /* 0x0000002a0c28723c */ /* 0x040fe20000041834 */
[----:B------:R-:W4:Y:S05]  /*23e50*/  LDSM.16.MT88.4 R52, [R179+0xb800] ;  /* 0x00b80000b334783b */ /* 0x000f2a0000004200 */
[C---:B------:R-:W-:Y:S06]  /*23e60*/  HMMA.16816.F32.BF16 R72, R12.reuse, R36, R72 ;  /* 0x000000240c48723c */ /* 0x040fec0000041848 */
[----:B------:R-:W-:Y:S01]  /*23e70*/  HMMA.16816.F32.BF16 R68, R12, R48, R68 ;  /* 0x000000300c44723c */ /* 0x000fe20000041844 */
[----:B--2---:R-:W-:-:S05]  /*23e80*/  FFMA.FTZ R2, R65, R0, -R3 ;  /* 0x0000000041027223 */ /* 0x004fca0000010803 */
[----:B------:R-:W-:Y:S01]  /*23e90*/  HMMA.16816.F32.BF16 R60, R12, R50, R60 ;  /* 0x000000320c3c723c */ /* 0x000fe2000004183c */
[----:B------:R-:W2:Y:S01]  /*23ea0*/  LDSM.16.MT88.4 R48, [R180+0xb800] ;  /* 0x00b80000b430783b */ /* 0x000ea20000004200 */
[----:B------:R1:W-:Y:S02]  /*23eb0*/  MUFU.EX2 R163, R2 ;  /* 0x0000000200a37308 */ /* 0x0003e40000000800 */
[----:B-1----:R-:W-:Y:S01]  /*23ec0*/  FFMA.FTZ R2, R168, R0, -R5 ;  /* 0x00000000a8027223 */ /* 0x002fe20000010805 */
[----:B------:R-:W-:-:S05]  /*23ed0*/  MOV R168, R58 ;  /* 0x0000003a00a87202 */ /* 0x000fca0000000f00 */
[----:B------:R1:W-:Y:S02]  /*23ee0*/  MUFU.EX2 R155, R2 ;  /* 0x00000002009b7308 */ /* 0x0003e40000000800 */
[----:B-1----:R-:W-:Y:S01]  /*23ef0*/  FFMA.FTZ R2, R76, R0, -R5 ;  /* 0x000000004c027223 */ /* 0x002fe20000010805 */
[----:B------:R-:W-:Y:S02]  /*23f00*/  MOV R76, R119 ;  /* 0x00000077004c7202 */ /* 0x000fe40000000f00 */
[----:B------:R-:W-:-:S03]  /*23f10*/  MOV R119, R57 ;  /* 0x0000003900777202 */ /* 0x000fc60000000f00 */
[----:B------:R1:W3:Y:S01]  /*23f20*/  MUFU.EX2 R153, R2 ;  /* 0x0000000200997308 */ /* 0x0002e20000000800 */
[----:B------:R-:W-:Y:S02]  /*23f30*/  F2FP.BF16.F32.PACK_AB R11, R76, R116 ;  /* 0x000000744c0b723e */ /* 0x000fe400000010ff */
[----:B------:R-:W-:Y:S01]  /*23f40*/  MOV R96, R119 ;  /* 0x0000007700607202 */ /* 0x000fe20000000f00 */
[----:B-1----:R-:W-:Y:S01]  /*23f50*/  FFMA.FTZ R2, R169, R0, -R5 ;  /* 0x00000000a9027223 */ /* 0x002fe20000010805 */
[----:B---3--:R-:W-:Y:S02]  /*23f60*/  F2FP.BF16.F32.PACK_AB R8, R153, R155 ;  /* 0x0000009b9908723e */ /* 0x008fe400000010ff */
[----:B------:R-:W-:Y:S01]  /*23f70*/  MOV R169, R117 ;  /* 0x0000007500a97202 */ /* 0x000fe20000000f00 */
[----:B------:R1:W-:Y:S01]  /*23f80*/  MUFU.EX2 R152, R2 ;  /* 0x0000000200987308 */ /* 0x0003e20000000800 */
[----:B------:R-:W-:Y:S02]  /*23f90*/  MOV R117, R59 ;  /* 0x0000003b00757202 */ /* 0x000fe40000000f00 */
[----:B------:R-:W-:Y:S01]  /*23fa0*/  HMMA.16816.F32.BF16 R56, R12, R38, R136 ;  /* 0x000000260c38723c */ /* 0x000fe20000041888 */
[----:B------:R-:W3:Y:S06]  /*23fb0*/  LDSM.16.MT88.4 R36, [R178+0xc000] ;  /* 0x00c00000b224783b */ /* 0x000eec0000004200 */
[----:B------:R-:W-:-:S02]  /*23fc0*/  F2FP.BF16.F32.PACK_AB R13, R168, R169 ;  /* 0x000000a9a80d723e */ /* 0x000fc400000010ff */
[----:B------:R-:W-:Y:S01]  /*23fd0*/  F2FP.BF16.F32.PACK_AB R15, R167, R166 ;  /* 0x000000a6a70f723e */ /* 0x000fe200000010ff */
[----:B-1----:R-:W-:Y:S01]  /*23fe0*/  FFMA.FTZ R2, R79, R0, -R5 ;  /* 0x000000004f027223 */ /* 0x002fe20000010805 */
[----:B------:R-:W-:-:S03]  /*23ff0*/  MOV R79, R121 ;  /* 0x00000079004f7202 */ /* 0x000fc60000000f00 */
[----:B------:R1:W4:Y:S02]  /*24000*/  MUFU.EX2 R151, R2 ;  /* 0x0000000200977308 */ /* 0x0003240000000800 */
[----:B-1----:R-:W-:Y:S01]  /*24010*/  FFMA.FTZ R2, R98, R0, -R3 ;  /* 0x0000000062027223 */ /* 0x002fe20000010803 */
[----:B----4-:R-:W-:-:S05]  /*24020*/  F2FP.BF16.F32.PACK_AB R10, R151, R152 ;  /* 0x00000098970a723e */ /* 0x010fca00000010ff */
[----:B------:R1:W-:Y:S02]  /*24030*/  MUFU.EX2 R162, R2 ;  /* 0x0000000200a27308 */ /* 0x0003e40000000800 */
[C---:B------:R-:W-:Y:S06]  /*24040*/  HMMA.16816.F32.BF16 R44, R8.reuse, R18, R24 ;  /* 0x00000012082c723c */ /* 0x040fec0000041818 */
[C---:B------:R-:W-:Y:S06]  /*24050*/  HMMA.16816.F32.BF16 R24, R8.reuse, R28, R20 ;  /* 0x0000001c0818723c */ /* 0x040fec0000041814 */
[----:B------:R-:W-:Y:S01]  /*24060*/  HMMA.16816.F32.BF16 R20, R8, R30, R40 ;  /* 0x0000001e0814723c */ /* 0x000fe20000041828 */
[----:B-1----:R-:W-:-:S04]  /*24070*/  FFMA.FTZ R2, R67, R0, -R3 ;  /* 0x0000000043027223 */ /* 0x002fc80000010803 */
[----:B------:R1:W-:Y:S01]  /*24080*/  MUFU.EX2 R160, R2 ;  /* 0x0000000200a07308 */ /* 0x0003e20000000800 */
[C---:B------:R-:W-:Y:S01]  /*24090*/  HMMA.16816.F32.BF16 R64, R8.reuse, R16, R32 ;  /* 0x000000100840723c */ /* 0x040fe20000041820 */
[----:B------:R-:W4:Y:S04]  /*240a0*/  LDSM.16.MT88.4 R16, [R181+0xc000] ;  /* 0x00c00000b510783b */ /* 0x000f280000004200 */
[----:B------:R-:W4:Y:S01]  /*240b0*/  LDSM.16.MT88.4 R32, [R179+0xc000] ;  /* 0x00c00000b320783b */ /* 0x000f220000004200 */
[C---:B------:R-:W-:Y:S06]  /*240c0*/  HMMA.16816.F32.BF16 R68, R8.reuse, R52, R68 ;  /* 0x000000340844723c */ /* 0x040fec0000041844 */
[----:B------:R-:W-:Y:S01]  /*240d0*/  HMMA.16816.F32.BF16 R40, R8, R54, R60 ;  /* 0x000000360828723c */ /* 0x000fe2000004183c */
[----:B-1----:R-:W-:-:S05]  /*240e0*/  FFMA.FTZ R2, R99, R0, -R3 ;  /* 0x0000000063027223 */ /* 0x002fca0000010803 */
[C---:B--2---:R-:W-:Y:S01]  /*240f0*/  HMMA.16816.F32.BF16 R72, R8.reuse, R48, R72 ;  /* 0x000000300848723c */ /* 0x044fe20000041848 */
[----:B------:R1:W-:Y:S05]  /*24100*/  MUFU.EX2 R157, R2 ;  /* 0x00000002009d7308 */ /* 0x0003ea0000000800 */
[----:B------:R-:W-:Y:S01]  /*24110*/  HMMA.16816.F32.BF16 R56, R8, R50, R56 ;  /* 0x000000320838723c */ /* 0x000fe20000041838 */
[----:B------:R-:W2:Y:S06]  /*24120*/  LDSM.16.MT88.4 R48, [R180+0xc000] ;  /* 0x00c00000b430783b */ /* 0x000eac0000004200 */
[----:B------:R-:W-:-:S02]  /*24130*/  F2FP.BF16.F32.PACK_AB R9, R250, R251 ;  /* 0x000000fbfa09723e */ /* 0x000fc400000010ff */
[----:B------:R-:W-:Y:S01]  /*24140*/  F2FP.BF16.F32.PACK_AB R11, R165, R248 ;  /* 0x000000f8a50b723e */ /* 0x000fe200000010ff */
[----:B-1----:R-:W-:Y:S01]  /*24150*/  FFMA.FTZ R2, R170, R0, -R5 ;  /* 0x00000000aa027223 */ /* 0x002fe20000010805 */
        /* <DEDUP_REMOVED lines=16> */
[C---:B------:R-:W-:Y:S01]  /*24260*/  HMMA.16816.F32.BF16 R52, R12.reuse, R38, R44 ;  /* 0x000000260c34723c */ /* 0x040fe2000004182c */
[----:B------:R-:W3:Y:S05]  /*24270*/  LDSM.16.MT88.4 R44, [R178+0xc800] ;  /* 0x00c80000b22c783b */ /* 0x000eea0000004200 */
[C---:B----4-:R-:W-:Y:S01]  /*24280*/  HMMA.16816.F32.BF16 R28, R12.reuse, R18, R20 ;  /* 0x000000120c1c723c */ /* 0x050fe20000041814 */
[----:B------:R-:W4:Y:S05]  /*24290*/  LDSM.16.MT88.4 R20, [R181+0xc800] ;  /* 0x00c80000b514783b */ /* 0x000f2a0000004200 */
[C---:B------:R-:W-:Y:S01]  /*242a0*/  HMMA.16816.F32.BF16 R64, R12.reuse, R36, R64 ;  /* 0x000000240c40723c */ /* 0x040fe20000041840 */
[-CC-:B-1----:R-:W-:Y:S01]  /*242b0*/  FFMA.FTZ R2, R172, R0.reuse, -R3.reuse ;  /* 0x00000000ac027223 */ /* 0x182fe20000010803 */
[----:B------:R-:W-:Y:S01]  /*242c0*/  MOV R172, R127 ;  /* 0x0000007f00ac7202 */ /* 0x000fe20000000f00 */
[----:B------:R-:W-:Y:S02]  /*242d0*/  LDSM.16.MT88.4 R36, [R180+0xc800] ;  /* 0x00c80000b424783b */ /* 0x000fe40000004200 */
[----:B------:R1:W-:Y:S01]  /*242e0*/  MUFU.EX2 R150, R2 ;  /* 0x0000000200967308 */ /* 0x0003e20000000800 */
[C---:B------:R-:W-:Y:S01]  /*242f0*/  HMMA.16816.F32.BF16 R60, R12.reuse, R16, R24 ;  /* 0x000000100c3c723c */ /* 0x040fe20000041818 */
[----:B------:R-:W4:Y:S05]  /*24300*/  LDSM.16.MT88.4 R16, [R179+0xc800] ;  /* 0x00c80000b310783b */ /* 0x000f2a0000004200 */
        /* <DEDUP_REMOVED lines=20> */
[C---:B---3--:R-:W-:Y:S06]  /*24450*/  HMMA.16816.F32.BF16 R64, R8.reuse, R44, R64 ;  /* 0x0000002c0840723c */ /* 0x048fec0000041840 */
[C---:B------:R-:W-:Y:S01]  /*24460*/  HMMA.16816.F32.BF16 R52, R8.reuse, R46, R52 ;  /* 0x0000002e0834723c */ /* 0x040fe20000041834 */
[----:B------:R-:W2:Y:S05]  /*24470*/  LDSM.16.MT88.4 R44, [R178+0xd000] ;  /* 0x00d00000b22c783b */ /* 0x000eaa0000004200 */
[C---:B----4-:R-:W-:Y:S01]  /*24480*/  HMMA.16816.F32.BF16 R32, R8.reuse, R22, R28 ;  /* 0x000000160820723c */ /* 0x050fe2000004181c */
        /* <DEDUP_REMOVED lines=14> */
[----:B---3--:R-:W-:-:S04]  /*24570*/  FFMA.FTZ R2, R111, R0, -R5 ;  /* 0x000000006f027223 */ /* 0x008fc80000010805 */
        /* <DEDUP_REMOVED lines=11> */
[----:B------:R2:W3:Y:S02]  /*24630*/  MUFU.EX2 R137, R2 ;  /* 0x0000000200897308 */ /* 0x0004e40000000800 */
        /* <DEDUP_REMOVED lines=16> */
[----:B------:R-:W-:Y:S02]  /*24740*/  LDSM.16.MT88.4 R40, [R181+0xe000] ;  /* 0x00e00000b528783b */ /* 0x000fe40000004200 */
[----:B------:R-:W-:-:S02]  /*24750*/  F2FP.BF16.F32.PACK_AB R13, R143, R144 ;  /* 0x000000908f0d723e */ /* 0x000fc400000010ff */
[----:B---3--:R-:W-:Y:S01]  /*24760*/  F2FP.BF16.F32.PACK_AB R15, R137, R142 ;  /* 0x0000008e890f723e */ /* 0x008fe200000010ff */
        /* <DEDUP_REMOVED lines=19> */
[----:B------:R1:W2:Y:S01]  /*248a0*/  MUFU.EX2 R124, R2 ;  /* 0x00000002007c7308 */ /* 0x0002a20000000800 */
[C---:B------:R-:W-:Y:S01]  /*248b0*/  HMMA.16816.F32.BF16 R48, R8.reuse, R34, R36 ;  /* 0x000000220830723c */ /* 0x040fe20000041824 */
[----:B------:R-:W3:Y:S05]  /*248c0*/  LDSM.16.MT88.4 R32, [R179+0xe000] ;  /* 0x00e00000b320783b */ /* 0x000eea0000004200 */
[C---:B----4-:R-:W-:Y:S06]  /*248d0*/  HMMA.16816.F32.BF16 R36, R8.reuse, R26, R28 ;  /* 0x0000001a0824723c */ /* 0x050fec000004181c */
[----:B------:R-:W-:Y:S01]  /*248e0*/  HMMA.16816.F32.BF16 R72, R8, R16, R72 ;  /* 0x000000100848723c */ /* 0x000fe20000041848 */
[----:B-1----:R-:W-:-:S05]  /*248f0*/  FFMA.FTZ R2, R112, R0, -R3 ;  /* 0x0000000070027223 */ /* 0x002fca0000010803 */
[C---:B------:R-:W-:Y:S01]  /*24900*/  HMMA.16816.F32.BF16 R28, R8.reuse, R18, R20 ;  /* 0x00000012081c723c */ /* 0x040fe20000041814 */
[----:B------:R-:W1:Y:S01]  /*24910*/  LDSM.16.MT88.4 R16, [R180+0xe000] ;  /* 0x00e00000b410783b */ /* 0x000e620000004200 */
[----:B------:R4:W-:Y:S03]  /*24920*/  MUFU.EX2 R123, R2 ;  /* 0x00000002007b7308 */ /* 0x0009e60000000800 */
[----:B------:R-:W1:Y:S01]  /*24930*/  LDSM.16.MT88.4 R20, [R178+0xe800] ;  /* 0x00e80000b214783b */ /* 0x000e620000004200 */
[----:B------:R-:W-:Y:S07]  /*24940*/  HMMA.16816.F32.BF16 R68, R8, R24, R68 ;  /* 0x000000180844723c */ /* 0x000fee0000041844 */
[----:B------:R-:W-:-:S02]  /*24950*/  F2FP.BF16.F32.PACK_AB R9, R135, R136 ;  /* 0x000000888709723e */ /* 0x000fc400000010ff */
[----:B--2---:R-:W-:Y:S01]  /*24960*/  F2FP.BF16.F32.PACK_AB R11, R124, R126 ;  /* 0x0000007e7c0b723e */ /* 0x004fe200000010ff */
[----:B----4-:R-:W-:Y:S01]  /*24970*/  FFMA.FTZ R2, R193, R0, -R5 ;  /* 0x00000000c1027223 */ /* 0x010fe20000010805 */
[----:B------:R-:W-:-:S03]  /*24980*/  MOV R193, R117 ;  /* 0x0000007500c17202 */ /* 0x000fc60000000f00 */
[----:B------:R2:W-:Y:S02]  /*24990*/  MUFU.EX2 R116, R2 ;  /* 0x0000000200747308 */ /* 0x0005e40000000800 */
[----:B--2---:R-:W-:-:S06]  /*249a0*/  FFMA.FTZ R2, R95, R0, -R5 ;  /* 0x000000005f027223 */ /* 0x004fcc0000010805 */
[----:B------:R2:W4:Y:S02]  /*249b0*/  MUFU.EX2 R112, R2 ;  /* 0x0000000200707308 */ /* 0x0005240000000800 */
[----:B--2---:R-:W-:Y:S01]  /*249c0*/  FFMA.FTZ R2, R195, R0, -R5 ;  /* 0x00000000c3027223 */ /* 0x004fe20000010805 */
[----:B------:R-:W-:Y:S02]  /*249d0*/  MOV R195, R118 ;  /* 0x0000007600c37202 */ /* 0x000fe40000000f00 */
[----:B----4-:R-:W-:-:S03]  /*249e0*/  F2FP.BF16.F32.PACK_AB R12, R112, R116 ;  /* 0x00000074700c723e */ /* 0x010fc600000010ff */
[----:B------:R2:W-:Y:S02]  /*249f0*/  MUFU.EX2 R111, R2 ;  /* 0x00000002006f7308 */ /* 0x0005e40000000800 */
[----:B--2---:R-:W-:-:S06]  /*24a00*/  FFMA.FTZ R2, R102, R0, -R5 ;  /* 0x0000000066027223 */ /* 0x004fcc0000010805 */
[----:B------:R2:W4:Y:S02]  /*24a10*/  MUFU.EX2 R110, R2 ;  /* 0x00000002006e7308 */ /* 0x0005240000000800 */
[----:B--2---:R-:W-:Y:S01]  /*24a20*/  FFMA.FTZ R2, R101, R0, -R3 ;  /* 0x0000000065027223 */ /* 0x004fe20000010803 */
[----:B----4-:R-:W-:-:S05]  /*24a30*/  F2FP.BF16.F32.PACK_AB R14, R110, R111 ;  /* 0x0000006f6e0e723e */ /* 0x010fca00000010ff */
[----:B------:R2:W4:Y:S02]  /*24a40*/  MUFU.EX2 R118, R2 ;  /* 0x0000000200767308 */ /* 0x0005240000000800 */
[C---:B---3--:R-:W-:Y:S06]  /*24a50*/  HMMA.16816.F32.BF16 R64, R12.reuse, R44, R64 ;  /* 0x0000002c0c40723c */ /* 0x048fec0000041840 */
[C---:B------:R-:W-:Y:S01]  /*24a60*/  HMMA.16816.F32.BF16 R24, R12.reuse, R46, R52 ;  /* 0x0000002e0c18723c */ /* 0x040fe20000041834 */
[----:B------:R-:W3:Y:S05]  /*24a70*/  LDSM.16.MT88.4 R44, [R181+0xe800] ;  /* 0x00e80000b52c783b */ /* 0x000eea0000004200 */
[C---:B------:R-:W-:Y:S01]  /*24a80*/  HMMA.16816.F32.BF16 R52, R12.reuse, R34, R36 ;  /* 0x000000220c34723c */ /* 0x040fe20000041824 */
[--C-:B--2---:R-:W-:Y:S01]  /*24a90*/  FFMA.FTZ R2, R188, R0, -R3.reuse ;  /* 0x00000000bc027223 */ /* 0x104fe20000010803 */
[----:B------:R-:W-:Y:S01]  /*24aa0*/  MOV R188, R96 ;  /* 0x0000006000bc7202 */ /* 0x000fe20000000f00 */
[----:B------:R-:W2:Y:S02]  /*24ab0*/  LDSM.16.MT88.4 R36, [R180+0xe800] ;  /* 0x00e80000b424783b */ /* 0x000ea40000004200 */
[----:B------:R4:W-:Y:S01]  /*24ac0*/  MUFU.EX2 R117, R2 ;  /* 0x0000000200757308 */ /* 0x0009e20000000800 */
[C---:B------:R-:W-:Y:S06]  /*24ad0*/  HMMA.16816.F32.BF16 R60, R12.reuse, R40, R60 ;  /* 0x000000280c3c723c */ /* 0x040fec000004183c */
[C---:B------:R-:W-:Y:S01]  /*24ae0*/  HMMA.16816.F32.BF16 R56, R12.reuse, R42, R48 ;  /* 0x0000002a0c38723c */ /* 0x040fe20000041830 */
[----:B------:R-:W2:Y:S05]  /*24af0*/  LDSM.16.MT88.4 R48, [R179+0xe800] ;  /* 0x00e80000b330783b */ /* 0x000eaa0000004200 */
[----:B-1----:R-:W-:Y:S01]  /*24b00*/  HMMA.16816.F32.BF16 R72, R12, R16, R72 ;  /* 0x000000100c48723c */ /* 0x002fe20000041848 */
[----:B----4-:R-:W-:-:S05]  /*24b10*/  FFMA.FTZ R2, R103, R0, -R3 ;  /* 0x0000000067027223 */ /* 0x010fca0000010803 */
[C---:B------:R-:W-:Y:S01]  /*24b20*/  HMMA.16816.F32.BF16 R40, R12.reuse, R18, R28 ;  /* 0x000000120c28723c */ /* 0x040fe2000004181c */
[----:B------:R-:W-:Y:S01]  /*24b30*/  F2FP.BF16.F32.PACK_AB R17, R118, R123 ;  /* 0x0000007b7611723e */ /* 0x000fe200000010ff */
[----:B------:R1:W4:Y:S04]  /*24b40*/  MUFU.EX2 R113, R2 ;  /* 0x0000000200717308 */ /* 0x0003280000000800 */
[----:B------:R-:W-:Y:S01]  /*24b50*/  HMMA.16816.F32.BF16 R68, R12, R32, R68 ;  /* 0x000000200c44723c */ /* 0x000fe20000041844 */
[----:B------:R-:W-:Y:S01]  /*24b60*/  LDSM.16.MT88.4 R12, [R181+0xf000] ;  /* 0x00f00000b50c783b */ /* 0x000fe20000004200 */
[----:B-1----:R-:W-:Y:S01]  /*24b70*/  FFMA.FTZ R2, R199, R0, -R5 ;  /* 0x00000000c7027223 */ /* 0x002fe20000010805 */
[----:B----4-:R-:W-:Y:S02]  /*24b80*/  F2FP.BF16.F32.PACK_AB R19, R113, R117 ;  /* 0x000000757113723e */ /* 0x010fe400000010ff */
[----:B------:R-:W-:Y:S01]  /*24b90*/  MOV R199, R195 ;  /* 0x000000c300c77202 */ /* 0x000fe20000000f00 */
[----:B------:R1:W-:Y:S01]  /*24ba0*/  MUFU.EX2 R108, R2 ;  /* 0x00000002006c7308 */ /* 0x0003e20000000800 */
[----:B------:R-:W-:-:S02]  /*24bb0*/  MOV R195, R192 ;  /* 0x000000c000c37202 */ /* 0x000fc40000000f00 */
[----:B------:R-:W-:Y:S01]  /*24bc0*/  MOV R192, R82 ;  /* 0x0000005200c07202 */ /* 0x000fe20000000f00 */
[----:B-1----:R-:W-:-:S04]  /*24bd0*/  FFMA.FTZ R2, R104, R0, -R5 ;  /* 0x0000000068027223 */ /* 0x002fc80000010805 */
        /* <DEDUP_REMOVED lines=9> */
[C---:B------:R-:W-:Y:S06]  /*24c70*/  HMMA.16816.F32.BF16 R64, R8.reuse, R20, R64 ;  /* 0x000000140840723c */ /* 0x040fec0000041840 */
[C---:B------:R-:W-:Y:S01]  /*24c80*/  HMMA.16816.F32.BF16 R32, R8.reuse, R22, R24 ;  /* 0x000000160820723c */ /* 0x040fe20000041818 */
[----:B------:R-:W4:Y:S05]  /*24c90*/  LDSM.16.MT88.4 R20, [R178+0xf000] ;  /* 0x00f00000b214783b */ /* 0x000f2a0000004200 */
[----:B---3--:R-:W-:Y:S01]  /*24ca0*/  HMMA.16816.F32.BF16 R24, R8, R46, R56 ;  /* 0x0000002e0818723c */ /* 0x008fe20000041838 */
[----:B-1----:R-:W-:-:S04]  /*24cb0*/  FFMA.FTZ R2, R106, R0, -R3 ;  /* 0x000000006a027223 */ /* 0x002fc80000010803 */
[----:B------:R1:W-:Y:S01]  /*24cc0*/  MUFU.EX2 R106, R2 ;  /* 0x00000002006a7308 */ /* 0x0003e20000000800 */
[C---:B--2---:R-:W-:Y:S06]  /*24cd0*/  HMMA.16816.F32.BF16 R72, R8.reuse, R36, R72 ;  /* 0x000000240848723c */ /* 0x044fec0000041848 */
[C---:B------:R-:W-:Y:S01]  /*24ce0*/  HMMA.16816.F32.BF16 R56, R8.reuse, R38, R40 ;  /* 0x000000260838723c */ /* 0x040fe20000041828 */
[----:B------:R-:W2:Y:S05]  /*24cf0*/  LDSM.16.MT88.4 R36, [R180+0xf000] ;  /* 0x00f00000b424783b */ /* 0x000eaa0000004200 */
[----:B------:R-:W-:Y:S01]  /*24d00*/  HMMA.16816.F32.BF16 R28, R8, R44, R60 ;  /* 0x0000002c081c723c */ /* 0x000fe2000004183c */
[----:B------:R-:W3:Y:S01]  /*24d10*/  LDSM.16.MT88.4 R44, [R179+0xf000] ;  /* 0x00f00000b32c783b */ /* 0x000ee20000004200 */
        /* <DEDUP_REMOVED lines=17> */
[----:B------:R1:W4:Y:S02]  /*24e30*/  MUFU.EX2 R102, R2 ;  /* 0x0000000200667308 */ /* 0x0003240000000800 */
[C---:B------:R-:W-:Y:S06]  /*24e40*/  HMMA.16816.F32.BF16 R64, R16.reuse, R20, R64 ;  /* 0x000000141040723c */ /* 0x040fec0000041840 */
[C---:B------:R-:W-:Y:S01]  /*24e50*/  HMMA.16816.F32.BF16 R52, R16.reuse, R22, R32 ;  /* 0x000000161034723c */ /* 0x040fe20000041820 */
[----:B------:R-:W3:Y:S05]  /*24e60*/  LDSM.16.MT88.4 R20, [R181+0xf800] ;  /* 0x00f80000b514783b */ /* 0x000eea0000004200 */
[----:B------:R-:W-:Y:S01]  /*24e70*/  HMMA.16816.F32.BF16 R40, R16, R12, R28 ;  /* 0x0000000c1028723c */ /* 0x000fe2000004181c */
[----:B-1----:R-:W-:-:S04]  /*24e80*/  FFMA.FTZ R2, R206, R0, -R3 ;  /* 0x00000000ce027223 */ /* 0x002fc80000010803 */
[----:B------:R1:W-:Y:S01]  /*24e90*/  MUFU.EX2 R100, R2 ;  /* 0x0000000200647308 */ /* 0x0003e20000000800 */
[----:B------:R-:W-:Y:S01]  /*24ea0*/  HMMA.16816.F32.BF16 R32, R16, R14, R24 ;  /* 0x0000000e1020723c */ /* 0x000fe20000041818 */
[----:B------:R-:W-:-:S05]  /*24eb0*/  F2FP.BF16.F32.PACK_AB R13, R106, R109 ;  /* 0x0000006d6a0d723e */ /* 0x000fca00000010ff */
[----:B--2---:R-:W-:Y:S01]  /*24ec0*/  HMMA.16816.F32.BF16 R72, R16, R36, R72 ;  /* 0x000000241048723c */ /* 0x004fe20000041848 */
[----:B----4-:R-:W-:-:S05]  /*24ed0*/  F2FP.BF16.F32.PACK_AB R15, R102, R105 ;  /* 0x00000069660f723e */ /* 0x010fca00000010ff */
[----:B---3--:R-:W-:Y:S01]  /*24ee0*/  HMMA.16816.F32.BF16 R28, R16, R44, R68 ;  /* 0x0000002c101c723c */ /* 0x008fe20000041844 */
        /* <DEDUP_REMOVED lines=17> */
[C---:B------:R-:W-:Y:S06]  /*25000*/  HMMA.16816.F32.BF16 R44, R12.reuse, R22, R32 ;  /* 0x000000160c2c723c */ /* 0x040fec0000041820 */
        /* <DEDUP_REMOVED lines=36> */
[----:B------:R-:W-:Y:S01]  /*25250*/  MOV R173, R81 ;  /* 0x0000005100ad7202 */ /* 0x000fe20000000f00 */
[----:B------:R-:W-:Y:S01]  /*25260*/  FADD.FTZ R7, R249, R2 ;  /* 0x00000002f9077221 */ /* 0x000fe20000010000 */
[----:B------:R-:W-:Y:S01]  /*25270*/  MOV R81, R4 ;  /* 0x0000000400517202 */ /* 0x000fe20000000f00 */
[-C--:B------:R-:W-:Y:S01]  /*25280*/  FFMA.FTZ R4, R218, R0.reuse, -R3 ;  /* 0x00000000da047223 */ /* 0x080fe20000010803 */
[----:B------:R-:W-:Y:S01]  /*25290*/  MOV R188, R83 ;  /* 0x0000005300bc7202 */ /* 0x000fe20000000f00 */
[----:B------:R-:W-:Y:S01]  /*252a0*/  FFMA.FTZ R2, R220, R0, -R5 ;  /* 0x00000000dc027223 */ /* 0x000fe20000010805 */
[----:B------:R-:W-:Y:S01]  /*252b0*/  FADD.FTZ R6, R244, R6 ;  /* 0x00000006f4067221 */ /* 0x000fe20000010000 */
[----:B------:R1:W-:Y:S01]  /*252c0*/  MUFU.EX2 R83, R4 ;  /* 0x0000000400537308 */ /* 0x0003e20000000800 */
[----:B------:R-:W-:Y:S01]  /*252d0*/  HMMA.16816.F32.BF16 R32, R8, R26, R28 ;  /* 0x0000001a0820723c */ /* 0x000fe2000004181c */
[----:B------:R-:W2:Y:S01]  /*252e0*/  LDSM.16.MT88.4 R24, [R181+0x10800] ;  /* 0x01080000b518783b */ /* 0x000ea20000004200 */
[----:B------:R-:W-:-:S04]  /*252f0*/  FADD.FTZ R6, R246, R6 ;  /* 0x00000006f6067221 */ /* 0x000fc80000010000 */
[----:B------:R-:W-:Y:S01]  /*25300*/  FADD.FTZ R6, R245, R6 ;  /* 0x00000006f5067221 */ /* 0x000fe20000010000 */
[----:B------:R4:W-:Y:S01]  /*25310*/  MUFU.EX2 R82, R2 ;  /* 0x0000000200527308 */ /* 0x0009e20000000800 */
[----:B------:R-:W-:Y:S02]  /*25320*/  HMMA.16816.F32.BF16 R48, R8, R40, R48 ;  /* 0x000000280830723c */ /* 0x000fe40000041830 */
[----:B------:R-:W-:-:S04]  /*25330*/  FADD.FTZ R6, R243, R6 ;  /* 0x00000006f3067221 */ /* 0x000fc80000010000 */
[----:B------:R-:W-:Y:S01]  /*25340*/  HMMA.16816.F32.BF16 R44, R8, R42, R44 ;  /* 0x0000002a082c723c */ /* 0x000fe2000004182c */
[----:B-1----:R-:W-:-:S04]  /*25350*/  FADD.FTZ R4, R252, R7 ;  /* 0x00000007fc047221 */ /* 0x002fc80000010000 */
[----:B------:R-:W-:Y:S01]  /*25360*/  FADD.FTZ R4, R193, R4 ;  /* 0x00000004c1047221 */ /* 0x000fe20000010000 */
[----:B------:R-:W-:Y:S01]  /*25370*/  MOV R193, R81 ;  /* 0x0000005100c17202 */ /* 0x000fe20000000f00 */
[----:B---3--:R-:W-:Y:S01]  /*25380*/  HMMA.16816.F32.BF16 R40, R8, R12, R72 ;  /* 0x0000000c0828723c */ /* 0x008fe20000041848 */
[----:B----4-:R-:W-:-:S04]  /*25390*/  FFMA.FTZ R2, R208, R0, -R5 ;  /* 0x00000000d0027223 */ /* 0x010fc80000010805 */
[----:B------:R1:W3:Y:S01]  /*253a0*/  MUFU.EX2 R81, R2 ;  /* 0x0000000200517308 */ /* 0x0002e20000000800 */
[----:B------:R-:W-:Y:S01]  /*253b0*/  HMMA.16816.F32.BF16 R28, R8, R14, R16 ;  /* 0x0000000e081c723c */ /* 0x000fe20000041810 */
[----:B------:R-:W4:Y:S04]  /*253c0*/  LDSM.16.MT88.4 R12, [R179+0x10800] ;  /* 0x01080000b30c783b */ /* 0x000f280000004200 */
[----:B------:R-:W4:Y:S02]  /*253d0*/  LDSM.16.MT88.4 R16, [R180+0x10800] ;  /* 0x01080000b410783b */ /* 0x000f240000004200 */
[----:B------:R-:W-:Y:S01]  /*253e0*/  F2FP.BF16.F32.PACK_AB R9, R84, R89 ;  /* 0x000000595409723e */ /* 0x000fe200000010ff */
[----:B-1----:R-:W-:Y:S01]  /*253f0*/  FADD.FTZ R2, R199, R4 ;  /* 0x00000004c7027221 */ /* 0x002fe20000010000 */
[----:B------:R-:W-:Y:S01]  /*25400*/  FFMA.FTZ R4, R222, R0, -R5 ;  /* 0x00000000de047223 */ /* 0x000fe20000010805 */
[----:B---3--:R-:W-:-:S02]  /*25410*/  F2FP.BF16.F32.PACK_AB R8, R81, R82 ;  /* 0x000000525108723e */ /* 0x008fc400000010ff */
[----:B------:R-:W-:Y:S02]  /*25420*/  FADD.FTZ R2, R79, R2 ;  /* 0x000000024f027221 */ /* 0x000fe40000010000 */
[----:B------:R1:W-:Y:S02]  /*25430*/  MUFU.EX2 R79, R4 ;  /* 0x00000004004f7308 */ /* 0x0003e40000000800 */
[----:B------:R-:W-:-:S04]  /*25440*/  FADD.FTZ R2, R188, R2 ;  /* 0x00000002bc027221 */ /* 0x000fc80000010000 */
[----:B------:R-:W-:-:S04]  /*25450*/  FADD.FTZ R2, R195, R2 ;  /* 0x00000002c3027221 */ /* 0x000fc80000010000 */
[----:B------:R-:W-:Y:S01]  /*25460*/  FADD.FTZ R2, R170, R2 ;  /* 0x00000002aa027221 */ /* 0x000fe20000010000 */
[----:B------:R-:W-:-:S03]  /*25470*/  MOV R170, R76 ;  /* 0x0000004c00aa7202 */ /* 0x000fc60000000f00 */
[----:B------:R-:W-:Y:S01]  /*25480*/  FADD.FTZ R2, R193, R2 ;  /* 0x00000002c1027221 */ /* 0x000fe20000010000 */
[----:B-1----:R-:W-:Y:S01]  /*25490*/  FADD.FTZ R4, R242, R6 ;  /* 0x00000006f2047221 */ /* 0x002fe20000010000 */
[----:B------:R-:W-:Y:S02]  /*254a0*/  FFMA.FTZ R6, R212, R0, -R5 ;  /* 0x00000000d4067223 */ /* 0x000fe40000010805 */
[----:B------:R-:W-:Y:S01]  /*254b0*/  FADD.FTZ R2, R173, R2 ;  /* 0x00000002ad027221 */ /* 0x000fe20000010000 */
[----:B------:R-:W-:Y:S02]  /*254c0*/  FADD.FTZ R4, R78, R4 ;  /* 0x000000044e047221 */ /* 0x000fe40000010000 */
[----:B------:R1:W3:Y:S02]  /*254d0*/  MUFU.EX2 R78, R6 ;  /* 0x00000006004e7308 */ /* 0x0002e40000000800 */
[----:B------:R-:W-:-:S04]  /*254e0*/  FADD.FTZ R4, R238, R4 ;  /* 0x00000004ee047221 */ /* 0x000fc80000010000 */
[----:B------:R-:W-:-:S04]  /*254f0*/  FADD.FTZ R4, R156, R4 ;  /* 0x000000049c047221 */ /* 0x000fc80000010000 */
[----:B------:R-:W-:-:S04]  /*25500*/  FADD.FTZ R4, R159, R4 ;  /* 0x000000049f047221 */ /* 0x000fc80000010000 */
[----:B------:R-:W-:Y:S01]  /*25510*/  FADD.FTZ R7, R158, R4 ;  /* 0x000000049e077221 */ /* 0x000fe20000010000 */
[-CC-:B------:R-:W-:Y:S01]  /*25520*/  FFMA.FTZ R4, R225, R0.reuse, -R3.reuse ;  /* 0x00000000e1047223 */ /* 0x180fe20000010803 */
[-C--:B-1----:R-:W-:Y:S01]  /*25530*/  FFMA.FTZ R6, R213, R0.reuse, -R3 ;  /* 0x00000000d5067223 */ /* 0x082fe20000010803 */
[----:B---3--:R-:W-:Y:S02]  /*25540*/  F2FP.BF16.F32.PACK_AB R10, R78, R79 ;  /* 0x0000004f4e0a723e */ /* 0x008fe400000010ff */
[----:B------:R-:W-:Y:S08]  /*25550*/  MUFU.EX2 R71, R4 ;  /* 0x0000000400477308 */ /* 0x000ff00000000800 */
[----:B------:R1:W3:Y:S02]  /*25560*/  MUFU.EX2 R76, R6 ;  /* 0x00000006004c7308 */ /* 0x0002e40000000800 */
[----:B-1----:R-:W-:Y:S01]  /*25570*/  FADD.FTZ R6, R175, R2 ;  /* 0x00000002af067221 */ /* 0x002fe20000010000 */
[----:B------:R-:W-:Y:S01]  /*25580*/  FADD.FTZ R2, R161, R7 ;  /* 0x00000007a1027221 */ /* 0x000fe20000010000 */
[----:B---3--:R-:W-:Y:S01]  /*25590*/  F2FP.BF16.F32.PACK_AB R11, R76, R83 ;  /* 0x000000534c0b723e */ /* 0x008fe200000010ff */
[----:B------:R-:W-:Y:S01]  /*255a0*/  FFMA.FTZ R7, R216, R0, -R3 ;  /* 0x00000000d8077223 */ /* 0x000fe20000010803 */
[----:B------:R-:W-:Y:S01]  /*255b0*/  FADD.FTZ R6, R192, R6 ;  /* 0x00000006c0067221 */ /* 0x000fe20000010000 */
[----:B------:R-:W-:-:S02]  /*255c0*/  FADD.FTZ R4, R155, R2 ;  /* 0x000000029b047221 */ /* 0x000fc40000010000 */
[----:B------:R1:W3:Y:S01]  /*255d0*/  MUFU.EX2 R69, R7 ;  /* 0x0000000700457308 */ /* 0x0002e20000000800 */
        /* <DEDUP_REMOVED lines=12> */
[----:B------:R-:W3:Y:S02]  /*256a0*/  LDSM.16.MT88.4 R20, [R181+0x11000] ;  /* 0x01100000b514783b */ /* 0x000ee40000004200 */
        /* <DEDUP_REMOVED lines=10> */
[----:B----4-:R-:W-:Y:S01]  /*25750*/  FFMA.FTZ R4, R228, R0, -R5 ;  /* 0x00000000e4047223 */ /* 0x010fe20000010805 */
        /* <DEDUP_REMOVED lines=18> */
[----:B------:R-:W-:Y:S01]  /*25880*/  HMMA.16816.F32.BF16 R40, R8, R16, R40 ;  /* 0x000000100828723c */ /* 0x000fe20000041828 */
[----:B------:R2:W4:Y:S01]  /*25890*/  MUFU.EX2 R63, R4 ;  /* 0x00000004003f7308 */ /* 0x0005220000000800 */
[----:B------:R-:W-:Y:S01]  /*258a0*/  FADD.FTZ R2, R162, R2 ;  /* 0x00000002a2027221 */ /* 0x000fe20000010000 */
[----:B------:R-:W-:-:S03]  /*258b0*/  FADD.FTZ R6, R129, R6 ;  /* 0x0000000681067221 */ /* 0x000fc60000010000 */
[----:B------:R-:W-:Y:S01]  /*258c0*/  HMMA.16816.F32.BF16 R28, R8, R18, R28 ;  /* 0x00000012081c723c */ /* 0x000fe2000004181c */
[----:B------:R-:W-:Y:S01]  /*258d0*/  FADD.FTZ R6, R127, R6 ;  /* 0x000000067f067221 */ /* 0x000fe20000010000 */
[----:B------:R-:W1:Y:S03]  /*258e0*/  LDSM.16.MT88.4 R16, [R179+0x11000] ;  /* 0x01100000b310783b */ /* 0x000e660000004200 */
[----:B------:R-:W-:Y:S02]  /*258f0*/  FADD.FTZ R6, R120, R6 ;  /* 0x0000000678067221 */ /* 0x000fe40000010000 */
[----:B---3--:R-:W-:Y:S01]  /*25900*/  F2FP.BF16.F32.PACK_AB R9, R69, R71 ;  /* 0x000000474509723e */ /* 0x008fe200000010ff */
[----:B--2---:R-:W-:Y:S01]  /*25910*/  FFMA.FTZ R4, R229, R0, -R5 ;  /* 0x00000000e5047223 */ /* 0x004fe20000010805 */
[----:B----4-:R-:W-:-:S03]  /*25920*/  F2FP.BF16.F32.PACK_AB R8, R63, R68 ;  /* 0x000000443f08723e */ /* 0x010fc600000010ff */
        /* <DEDUP_REMOVED lines=8> */
[----:B---3--:R-:W-:Y:S01]  /*259b0*/  F2FP.BF16.F32.PACK_AB R11, R60, R70 ;  /* 0x000000463c0b723e */ /* 0x008fe200000010ff */
[----:B------:R-:W2:Y:S01]  /*259c0*/  LDSM.16.MT88.4 R160, [R178+0x11800] ;  /* 0x01180000b2a0783b */ /* 0x000ea20000004200 */
[----:B------:R-:W-:Y:S02]  /*259d0*/  FADD.FTZ R4, R157, R4 ;  /* 0x000000049d047221 */ /* 0x000fe40000010000 */
[----:B------:R3:W4:Y:S03]  /*259e0*/  MUFU.EX2 R55, R2 ;  /* 0x0000000200377308 */ /* 0x0007260000000800 */
[C---:B------:R-:W-:Y:S06]  /*259f0*/  HMMA.16816.F32.BF16 R156, R8.reuse, R20, R48 ;  /* 0x00000014089c723c */ /* 0x040fec0000041830 */
[C---:B-1----:R-:W-:Y:S06]  /*25a00*/  HMMA.16816.F32.BF16 R164, R8.reuse, R24, R64 ;  /* 0x0000001808a4723c */ /* 0x042fec0000041840 */
[C---:B------:R-:W-:Y:S01]  /*25a10*/  HMMA.16816.F32.BF16 R24, R8.reuse, R26, R56 ;  /* 0x0000001a0818723c */ /* 0x040fe20000041838 */
[----:B---3--:R-:W-:Y:S01]  /*25a20*/  FADD.FTZ R2, R154, R4 ;  /* 0x000000049a027221 */ /* 0x008fe20000010000 */
[----:B------:R-:W-:Y:S01]  /*25a30*/  FADD.FTZ R4, R122, R6 ;  /* 0x000000067a047221 */ /* 0x000fe20000010000 */
[-CC-:B------:R-:W-:Y:S01]  /*25a40*/  FFMA.FTZ R6, R231, R0.reuse, -R3.reuse ;  /* 0x00000000e7067223 */ /* 0x180fe20000010803 */
[----:B------:R-:W-:Y:S01]  /*25a50*/  FFMA.FTZ R3, R115, R0, -R3 ;  /* 0x0000000073037223 */ /* 0x000fe20000010803 */
[----:B------:R-:W-:Y:S01]  /*25a60*/  FADD.FTZ R2, R150, R2 ;  /* 0x0000000296027221 */ /* 0x000fe20000010000 */
[----:B------:R-:W-:Y:S01]  /*25a70*/  FADD.FTZ R4, R121, R4 ;  /* 0x0000000479047221 */ /* 0x000fe20000010000 */
[----:B------:R1:W-:Y:S01]  /*25a80*/  MUFU.EX2 R53, R6 ;  /* 0x0000000600357308 */ /* 0x0003e20000000800 */
[----:B------:R-:W3:Y:S01]  /*25a90*/  LDSM.16.MT88.4 R152, [R181+0x11800] ;  /* 0x01180000b598783b */ /* 0x000ee20000004200 */
[----:B------:R-:W-:Y:S01]  /*25aa0*/  FADD.FTZ R2, R149, R2 ;  /* 0x0000000295027221 */ /* 0x000fe20000010000 */
[----:B------:R-:W-:Y:S01]  /*25ab0*/  FADD.FTZ R4, R119, R4 ;  /* 0x0000000477047221 */ /* 0x000fe20000010000 */
[C---:B------:R-:W-:Y:S02]  /*25ac0*/  HMMA.16816.F32.BF16 R148, R8.reuse, R16, R36 ;  /* 0x000000100894723c */ /* 0x040fe40000041824 */
[----:B------:R-:W-:Y:S01]  /*25ad0*/  FADD.FTZ R2, R144, R2 ;  /* 0x0000000290027221 */ /* 0x000fe20000010000 */
[----:B------:R-:W-:Y:S01]  /*25ae0*/  FADD.FTZ R4, R116, R4 ;  /* 0x0000000474047221 */ /* 0x000fe20000010000 */
[----:B------:R-:W3:Y:S01]  /*25af0*/  LDSM.16.MT88.4 R144, [R179+0x11800] ;  /* 0x01180000b390783b */ /* 0x000ee20000004200 */
[----:B------:R-:W2:Y:S01]  /*25b00*/  MUFU.EX2 R3, R3 ;  /* 0x0000000300037308 */ /* 0x000ea20000000800 */
[----:B------:R-:W-:Y:S01]  /*25b10*/  FADD.FTZ R2, R143, R2 ;  /* 0x000000028f027221 */ /* 0x000fe20000010000 */
[----:B------:R-:W-:Y:S01]  /*25b20*/  FADD.FTZ R4, R112, R4 ;  /* 0x0000000470047221 */ /* 0x000fe20000010000 */
[C---:B------:R-:W-:Y:S01]  /*25b30*/  HMMA.16816.F32.BF16 R44, R8.reuse, R22, R44 ;  /* 0x00000016082c723c */ /* 0x040fe2000004182c */
[----:B------:R-:W-:Y:S01]  /*25b40*/  MOV R37, R80 ;  /* 0x0000005000257202 */ /* 0x000fe20000000f00 */
[----:B------:R-:W-:Y:S01]  /*25b50*/  FADD.FTZ R2, R142, R2 ;  /* 0x000000028e027221 */ /* 0x000fe20000010000 */
[----:B------:R-:W-:Y:S01]  /*25b60*/  FADD.FTZ R4, R111, R4 ;  /* 0x000000046f047221 */ /* 0x000fe20000010000 */
[----:B------:R-:W-:Y:S01]  /*25b70*/  MOV R36, R77 ;  /* 0x0000004d00247202 */ /* 0x000fe20000000f00 */
[----:B-1----:R-:W-:Y:S01]  /*25b80*/  FFMA.FTZ R6, R232, R0, -R5 ;  /* 0x00000000e8067223 */ /* 0x002fe20000010805 */
[----:B------:R-:W-:Y:S01]  /*25b90*/  FADD.FTZ R2, R137, R2 ;  /* 0x0000000289027221 */ /* 0x000fe20000010000 */
[----:B------:R-:W-:Y:S01]  /*25ba0*/  FADD.FTZ R4, R110, R4 ;  /* 0x000000046e047221 */ /* 0x000fe20000010000 */
[----:B------:R-:W-:Y:S01]  /*25bb0*/  HMMA.16816.F32.BF16 R16, R8, R18, R32 ;  /* 0x000000120810723c */ /* 0x000fe20000041820 */
[----:B------:R1:W-:Y:S01]  /*25bc0*/  MUFU.EX2 R52, R6 ;  /* 0x0000000600347308 */ /* 0x0003e20000000800 */
[----:B------:R-:W-:Y:S01]  /*25bd0*/  FADD.FTZ R2, R136, R2 ;  /* 0x0000000288027221 */ /* 0x000fe20000010000 */
[----:B------:R-:W-:Y:S01]  /*25be0*/  FADD.FTZ R4, R108, R4 ;  /* 0x000000046c047221 */ /* 0x000fe20000010000 */
[----:B----4-:R-:W-:-:S02]  /*25bf0*/  F2FP.BF16.F32.PACK_AB R137, R54, R55 ;  /* 0x000000373689723e */ /* 0x010fc400000010ff */
[----:B------:R-:W-:Y:S01]  /*25c00*/  FADD.FTZ R2, R135, R2 ;  /* 0x0000000287027221 */ /* 0x000fe20000010000 */
[----:B------:R-:W-:Y:S01]  /*25c10*/  FADD.FTZ R4, R107, R4 ;  /* 0x000000046b047221 */ /* 0x000fe20000010000 */
[----:B------:R-:W-:Y:S01]  /*25c20*/  HMMA.16816.F32.BF16 R40, R8, R12, R40 ;  /* 0x0000000c0828723c */ /* 0x000fe20000041828 */
[----:B--2---:R-:W-:Y:S01]  /*25c30*/  F2FP.BF16.F32.PACK_AB R139, R3, R53 ;  /* 0x00000035038b723e */ /* 0x004fe200000010ff */
[----:B------:R-:W-:Y:S01]  /*25c40*/  FADD.FTZ R2, R126, R2 ;  /* 0x000000027e027221 */ /* 0x000fe20000010000 */
[----:B------:R-:W-:-:S03]  /*25c50*/  FADD.FTZ R4, R104, R4 ;  /* 0x0000000468047221 */ /* 0x000fc60000010000 */
[----:B------:R-:W-:Y:S01]  /*25c60*/  FADD.FTZ R2, R124, R2 ;  /* 0x000000027c027221 */ /* 0x000fe20000010000 */
[----:B------:R-:W-:Y:S01]  /*25c70*/  FADD.FTZ R4, R103, R4 ;  /* 0x0000000467047221 */ /* 0x000fe20000010000 */
[----:B------:R-:W-:Y:S01]  /*25c80*/  HMMA.16816.F32.BF16 R28, R8, R14, R28 ;  /* 0x0000000e081c723c */ /* 0x000fe2000004181c */
[----:B-1----:R-:W-:Y:S01]  /*25c90*/  FFMA.FTZ R6, R226, R0, -R5 ;  /* 0x00000000e2067223 */ /* 0x002fe20000010805 */
[----:B------:R-:W-:-:S03]  /*25ca0*/  FADD.FTZ R2, R123, R2 ;  /* 0x000000027b027221 */ /* 0x000fc60000010000 */
[----:B------:R1:W2:Y:S02]  /*25cb0*/  MUFU.EX2 R48, R6 ;  /* 0x0000000600307308 */ /* 0x0002a40000000800 */
[-CC-:B-1----:R-:W-:Y:S01]  /*25cc0*/  FFMA.FTZ R6, R234, R0.reuse, -R5.reuse ;  /* 0x00000000ea067223 */ /* 0x182fe20000010805 */
[----:B------:R-:W-:Y:S01]  /*25cd0*/  FFMA.FTZ R5, R114, R0, -R5 ;  /* 0x0000000072057223 */ /* 0x000fe20000010805 */
[----:B------:R-:W-:Y:S01]  /*25ce0*/  FADD.FTZ R0, R99, R4 ;  /* 0x0000000463007221 */ /* 0x000fe20000010000 */
[----:B------:R-:W-:-:S03]  /*25cf0*/  FADD.FTZ R4, R118, R2 ;  /* 0x0000000276047221 */ /* 0x000fc60000010000 */
[----:B------:R-:W-:Y:S01]  /*25d00*/  MUFU.EX2 R21, R6 ;  /* 0x0000000600157308 */ /* 0x000fe20000000800 */
[----:B--2---:R-:W-:Y:S01]  /*25d10*/  F2FP.BF16.F32.PACK_AB R136, R48, R52 ;  /* 0x000000343088723e */ /* 0x004fe200000010ff */
[----:B------:R-:W-:Y:S01]  /*25d20*/  FADD.FTZ R2, R101, R0 ;  /* 0x0000000065027221 */ /* 0x000fe20000010000 */
[----:B------:R-:W-:-:S03]  /*25d30*/  FADD.FTZ R0, R117, R4 ;  /* 0x0000000475007221 */ /* 0x000fc60000010000 */
[----:B------:R-:W-:Y:S01]  /*25d40*/  FADD.FTZ R2, R98, R2 ;  /* 0x0000000262027221 */ /* 0x000fe20000010000 */
[----:B------:R-:W-:Y:S01]  /*25d50*/  FADD.FTZ R0, R113, R0 ;  /* 0x0000000071007221 */ /* 0x000fe20000010000 */
[----:B------:R1:W2:Y:S02]  /*25d60*/  MUFU.EX2 R20, R5 ;  /* 0x0000000500147308 */ /* 0x0002a40000000800 */
        /* <DEDUP_REMOVED lines=11> */
[----:B--2---:R-:W-:Y:S02]  /*25e20*/  F2FP.BF16.F32.PACK_AB R138, R20, R21 ;  /* 0x00000015148a723e */ /* 0x004fe400000010ff */
        /* <DEDUP_REMOVED lines=42> */
.L_x_2172:
[----:B------:R-:W-:Y:S05]  /*260d0*/  @!P3 BRA `(.L_x_2183) ;  /* 0x0000007c0088b947 */ /* 0x000fea0003800000 */
[----:B------:R-:W3:Y:S04]  /*260e0*/  LDL R24, [R1+0x1c] ;  /* 0x00001c0001187983 */ /* 0x000ee80000100800 */
[----:B------:R-:W4:Y:S01]  /*260f0*/  LDL R23, [R1+0x18] ;  /* 0x0000180001177983 */ /* 0x000f220000100800 */
        /* <DEDUP_REMOVED lines=25> */
[----:B--2---:R-:W-:Y:S01]  /*26290*/  IMAD R3, R191, 0xd0, RZ ;  /* 0x000000d0bf037824 */ /* 0x004fe200078e02ff */
[----:B------:R-:W-:Y:S01]  /*262a0*/  IADD3 R5, R5, R33, RZ ;  /* 0x0000002105057210 */ /* 0x000fe20007ffe0ff */
[C---:B------:R-:W-:Y:S01]  /*262b0*/  IMAD R0, R191.reuse, 0xf0, RZ ;  /* 0x000000f0bf007824 */ /* 0x040fe200078e02ff */
[----:B------:R-:W-:Y:S01]  /*262c0*/  IADD3 R4, R4, R31, RZ ;  /* 0x0000001f04047210 */ /* 0x000fe20007ffe0ff */
[----:B------:R-:W-:Y:S01]  /*262d0*/  IMAD R2, R191, 0xe0, RZ ;  /* 0x000000e0bf027824 */ /* 0x000fe200078e02ff */
[----:B------:R-:W-:Y:S01]  /*262e0*/  IADD3 R3, R3, R29, RZ ;  /* 0x0000001d03037210 */ /* 0x000fe20007ffe0ff */
[----:B---3--:R-:W-:-:S02]  /*262f0*/  IMAD R22, R24, 0x30, RZ ;  /* 0x0000003018167824 */ /* 0x008fc400078e02ff */
[C---:B------:R-:W-:Y:S01]  /*26300*/  IMAD R21, R24.reuse, 0x50, RZ ;  /* 0x0000005018157824 */ /* 0x040fe200078e02ff */
[C-C-:B----4-:R-:W-:Y:S01]  /*26310*/  SHF.L.U64.HI R26, R23.reuse, 0x5, R24.reuse ;  /* 0x00000005171a7819 */ /* 0x150fe20000010218 */
        /* <DEDUP_REMOVED lines=102> */
.L_x_2192:
[----:B---3--:R-:W1:Y:S01]  /*26980*/  LDC.64 R14, c[0x0][0x198] ;  /* 0x00006600ff0e7b82 */ /* 0x008e620000000a00 */
[----:B------:R-:W2:Y:S01]  /*26990*/  LDL.LU R188, [R1+0x8] ;  /* 0x0000080001bc7983 */ /* 0x000ea20000300800 */
[----:B------:R-:W-:Y:S04]  /*269a0*/  DEPBAR.LE SB0, 0x0 ;  /* 0x000080000000791a */ /* 0x000fe80000000000 */
[----:B------:R-:W-:Y:S05]  /*269b0*/  WARPSYNC.ALL ;  /* 0x0000000000007948 */ /* 0x000fea0003800000 */
[----:B------:R-:W-:Y:S01]  /*269c0*/  BAR.SYNC.DEFER_BLOCKING 0x0 ;  /* 0x0000000000007b1d */ /* 0x000fe20000010000 */
[----:B------:R-:W-:Y:S04]  /*269d0*/  ISETP.NE.U32.AND P0, PT, R236, RZ, PT ;  /* 0x000000ffec00720c */ /* 0x000fe80003f05070 */
[----:B------:R-:W-:Y:S03]  /*269e0*/  ISETP.NE.AND.EX P0, PT, R237, RZ, PT, P0 ;  /* 0x000000ffed00720c */ /* 0x000fe60003f05300 */
[----:B------:R-:W3:Y:S01]  /*269f0*/  LDC.64 R12, c[0x0][0x208] ;  /* 0x00008200ff0c7b82 */ /* 0x000ee20000000a00 */
[----:B------:R-:W-:Y:S01]  /*26a00*/  BSSY B0, `(.L_x_2184) ;  /* 0x0000051000007945 */ /* 0x000fe20003800000 */
[----:B--2---:R-:W-:Y:S05]  /*26a10*/  VIADD R188, R188, 0xffffffff ;  /* 0xffffffffbcbc7836 */ /* 0x004fea0000000000 */
[----:B------:R2:W-:Y:S03]  /*26a20*/  STL [R1+0x8], R188 ;  /* 0x000008bc01007387 */ /* 0x0005e60000100800 */
[----:B-1-34-:R-:W-:Y:S05]  /*26a30*/  @!P0 BRA `(.L_x_2185) ;  /* 0x00000004001c8947 */ /* 0x01afea0003800000 */
[----:B------:R-:W-:Y:S01]  /*26a40*/  IMAD.SHL.U32 R8, R188, 0x100, RZ ;  /* 0x00000100bc087824 */ /* 0x000fe200078e00ff */
[----:B------:R-:W-:Y:S02]  /*26a50*/  R2UR UR4, R12 ;  /* 0x000000000c0472ca */ /* 0x000fe400000e0000 */
[C---:B------:R-:W-:Y:S01]  /*26a60*/  R2UR UR5, R13.reuse ;  /* 0x000000000d0572ca */ /* 0x040fe200000e0000 */
[----:B------:R-:W-:Y:S01]  /*26a70*/  VIADD R10, R8, 0x100 ;  /* 0x00000100080a7836 */ /* 0x000fe20000000000 */
[----:B------:R-:W-:Y:S02]  /*26a80*/  IABS R9, R8 ;  /* 0x0000000800097213 */ /* 0x000fe40000000000 */
[C---:B------:R-:W-:Y:S02]  /*26a90*/  R2UR UR12, R12.reuse ;  /* 0x000000000c0c72ca */ /* 0x040fe400000e0000 */
[----:B------:R-:W-:Y:S02]  /*26aa0*/  IABS R6, R10 ;  /* 0x0000000a00067213 */ /* 0x000fe40000000000 */
[C---:B------:R-:W-:Y:S02]  /*26ab0*/  R2UR UR13, R13.reuse ;  /* 0x000000000d0d72ca */ /* 0x040fe400000e0000 */
[C---:B------:R-:W-:Y:S02]  /*26ac0*/  R2UR UR14, R12.reuse ;  /* 0x000000000c0e72ca */ /* 0x040fe400000e0000 */
[C---:B------:R-:W-:Y:S01]  /*26ad0*/  R2UR UR15, R13.reuse ;  /* 0x000000000d0f72ca */ /* 0x040fe200000e0000 */
[----:B------:R-:W3:Y:S01]  /*26ae0*/  LD.E R2, desc[UR4][R14.64+0x170] ;  /* 0x000170040e027980 */ /* 0x000ee2000c101900 */
[----:B------:R-:W-:Y:S02]  /*26af0*/  R2UR UR10, R12 ;  /* 0x000000000c0a72ca */ /* 0x000fe400000e0000 */
[----:B------:R-:W-:Y:S02]  /*26b00*/  R2UR UR11, R13 ;  /* 0x000000000d0b72ca */ /* 0x000fe400000e0000 */
[-C--:B---3--:R-:W-:Y:S02]  /*26b10*/  IABS R0, R2.reuse ;  /* 0x0000000200007213 */ /* 0x088fe40000000000 */
[-C--:B------:R-:W-:Y:S02]  /*26b20*/  IABS R7, R2.reuse ;  /* 0x0000000200077213 */ /* 0x080fe40000000000 */
[----:B------:R-:W1:Y:S01]  /*26b30*/  I2F.RP R4, R0 ;  /* 0x0000000000047306 */ /* 0x000e620000209400 */
[-C--:B------:R-:W-:Y:S02]  /*26b40*/  LOP3.LUT R10, R10, R2.reuse, RZ, 0x3c, !PT ;  /* 0x000000020a0a7212 */ /* 0x080fe400078e3cff */
[----:B------:R-:W-:Y:S01]  /*26b50*/  IMAD.MOV R7, RZ, RZ, -R7 ;  /* 0x000000ffff077224 */ /* 0x000fe200078e0a07 */
[----:B------:R-:W-:Y:S04]  /*26b60*/  LOP3.LUT R8, R8, R2, RZ, 0x3c, !PT ;  /* 0x0000000208087212 */ /* 0x000fe800078e3cff */
[----:B------:R-:W-:Y:S02]  /*26b70*/  ISETP.GE.AND P0, PT, R8, RZ, PT ;  /* 0x000000ff0800720c */ /* 0x000fe40003f06270 */
        /* <DEDUP_REMOVED lines=34> */
[----:B------:R1:W4:Y:S02]  /*26da0*/  LD.E R10, desc[UR12][R8.64] ;  /* 0x0000000c080a7980 */ /* 0x000324000c101900 */
[----:B------:R-:W-:Y:S02]  /*26db0*/  IMAD R2, R2, R0, -0x100 ;  /* 0xffffff0002027424 */ /* 0x000fe400078e0200 */
[----:B------:R-:W4:Y:S03]  /*26dc0*/  LD.E R9, desc[UR14][R6.64] ;  /* 0x0000000e06097980 */ /* 0x000f26000c101900 */
[----:B-1----:R-:W-:Y:S01]  /*26dd0*/  SHF.R.S32.HI R8, RZ, 0x1f, R2 ;  /* 0x0000001fff087819 */ /* 0x002fe20000011402 */
[----:B------:R-:W5:Y:S01]  /*26de0*/  LD.E.64 R6, desc[UR10][R14.64+0x28] ;  /* 0x0000280a0e067980 */ /* 0x000f62000c101b00 */
[-C--:B---3--:R-:W-:Y:S02]  /*26df0*/  IMAD R0, R5, R2.reuse, RZ ;  /* 0x0000000205007224 */ /* 0x088fe400078e02ff */
[C---:B------:R-:W-:Y:S04]  /*26e00*/  IMAD.WIDE.U32 R2, R4.reuse, R2, RZ ;  /* 0x0000000204027225 */ /* 0x040fe800078e00ff */
[----:B------:R-:W-:Y:S04]  /*26e10*/  IMAD R4, R4, R8, R0 ;  /* 0x0000000804047224 */ /* 0x000fe800078e0200 */
[----:B------:R-:W-:Y:S01]  /*26e20*/  IMAD.IADD R3, R3, 0x1, R4 ;  /* 0x0000000103037824 */ /* 0x000fe200078e0204 */
[----:B----4-:R-:W-:Y:S04]  /*26e30*/  IADD3 R9, -R9, R10, RZ ;  /* 0x0000000a09097210 */ /* 0x010fe80007ffe1ff */
[----:B------:R-:W-:Y:S01]  /*26e40*/  SHF.R.S32.HI R4, RZ, 0x1f, R9 ;  /* 0x0000001fff047819 */ /* 0x000fe20000011409 */
[----:B-----5:R-:W-:Y:S04]  /*26e50*/  IMAD R0, R7, R9, RZ ;  /* 0x0000000907007224 */ /* 0x020fe800078e02ff */
[----:B------:R-:W-:Y:S02]  /*26e60*/  IMAD R0, R6, R4, R0 ;  /* 0x0000000406007224 */ /* 0x000fe400078e0200 */
[----:B------:R-:W-:Y:S04]  /*26e70*/  IMAD.WIDE.U32 R6, R9, R6, R2 ;  /* 0x0000000609067225 */ /* 0x000fe800078e0002 */
[----:B------:R-:W-:Y:S02]  /*26e80*/  IMAD.IADD R2, R7, 0x1, R0 ;  /* 0x0000000107027824 */ /* 0x000fe400078e0200 */
[----:B------:R-:W-:Y:S01]  /*26e90*/  IMAD.MOV.U32 R0, RZ, RZ, R6 ;  /* 0x000000ffff007224 */ /* 0x000fe200078e0006 */
[----:B------:R-:W-:Y:S05]  /*26ea0*/  BRA `(.L_x_2186) ;  /* 0x0000000000187947 */ /* 0x000fea0003800000 */
.L_x_2185:
[----:B------:R-:W-:Y:S02]  /*26eb0*/  R2UR UR4, R12 ;  /* 0x000000000c0472ca */ /* 0x000fe400000e0000 */
[----:B------:R-:W-:Y:S11]  /*26ec0*/  R2UR UR5, R13 ;  /* 0x000000000d0572ca */ /* 0x000ff600000e0000 */
[----:B------:R-:W-:Y:S02]  /*26ed0*/  @!UPT UIADD3 URZ, URZ, URZ, URZ ;  /* 0x0000003f3f3ff290 */ /* 0x000fe4000fffe03f */
[----:B------:R-:W3:Y:S02]  /*26ee0*/  LD.E R0, desc[UR4][R14.64+0x40] ;  /* 0x000040040e007980 */ /* 0x000ee4000c101900 */
[----:B---3--:R-:W-:Y:S05]  /*26ef0*/  IMAD.U32 R0, R0, -0x100, RZ ;  /* 0xffffff0000007824 */ /* 0x008fea00078e00ff */
[----:B------:R-:W-:Y:S02]  /*26f00*/  SHF.R.S32.HI R2, RZ, 0x1f, R0 ;  /* 0x0000001fff027819 */ /* 0x000fe40000011400 */
.L_x_2186:
[----:B------:R-:W-:Y:S05]  /*26f10*/  BSYNC B0 ;  /* 0x0000000000007941 */ /* 0x000fea0003800000 */
.L_x_2184:
[----:B------:R-:W3:Y:S01]  /*26f20*/  LDL R217, [R1+0x4] ;  /* 0x0000040001d97983 */ /* 0x000ee20000100800 */
[----:B------:R-:W-:Y:S01]  /*26f30*/  LEA R198, P5, R0, R235, 0x1 ;  /* 0x000000eb00c67211 */ /* 0x000fe200078a08ff */
[----:B------:R-:W-:Y:S01]  /*26f40*/  ULDC.64 UR4, c[0x0][0x208] ;  /* 0x0000820000047ab9 */ /* 0x000fe20000000a00 */
[----:B------:R-:W-:Y:S03]  /*26f50*/  LEA R172, R186, R183, 0x1 ;  /* 0x000000b7baac7211 */ /* 0x000fe600078e08ff */
[----:B------:R-:W4:Y:S01]  /*26f60*/  LDL.64 R14, [R1+0xc8] ;  /* 0x0000c800010e7983 */ /* 0x000f220000100a00 */
[----:B------:R-:W-:Y:S01]  /*26f70*/  LEA.HI.X R199, R0, R233, R2, 0x1, P5 ;  /* 0x000000e900c77211 */ /* 0x000fe200028f0c02 */
[----:B------:R-:W-:Y:S04]  /*26f80*/  BSSY B1, `(.L_x_2187) ;  /* 0x00003a5000017945 */ /* 0x000fe80003800000 */
[----:B------:R-:W5:Y:S06]  /*26f90*/  LDL R6, [R1+0x1c] ;  /* 0x00001c0001067983 */ /* 0x000f6c0000100800 */
[----:B------:R-:W2:Y:S06]  /*26fa0*/  LDL R5, [R1+0x18] ;  /* 0x0000180001057983 */ /* 0x000eac0000100800 */
[----:B------:R-:W5:Y:S06]  /*26fb0*/  LDL R11, [R1+0x144] ;  /* 0x00014400010b7983 */ /* 0x000f6c0000100800 */
[----:B------:R-:W5:Y:S06]  /*26fc0*/  LDL R4, [R1+0x14c] ;  /* 0x00014c0001047983 */ /* 0x000f6c0000100800 */
[----:B------:R-:W5:Y:S06]  /*26fd0*/  LDL R7, [R1+0x150] ;  /* 0x0001500001077983 */ /* 0x000f6c0000100800 */
[----:B------:R-:W5:Y:S06]  /*26fe0*/  LDL R8, [R1+0x120] ;  /* 0x0001200001087983 */ /* 0x000f6c0000100800 */
[----:B------:R-:W5:Y:S06]  /*26ff0*/  LDL.64 R24, [R1+0xc0] ;  /* 0x0000c00001187983 */ /* 0x000f6c0000100a00 */
[----:B------:R-:W5:Y:S06]  /*27000*/  LDL R19, [R1+0x148] ;  /* 0x0001480001137983 */ /* 0x000f6c0000100800 */
[----:B------:R-:W5:Y:S06]  /*27010*/  LDL.64 R22, [R1+0x38] ;  /* 0x0000380001167983 */ /* 0x000f6c0000100a00 */
[----:B------:R-:W5:Y:S06]  /*27020*/  LDL R18, [R1+0x11c] ;  /* 0x00011c0001127983 */ /* 0x000f6c0000100800 */
[----:B------:R-:W5:Y:S06]  /*27030*/  LDL.64 R20, [R1+0xb8] ;  /* 0x0000b80001147983 */ /* 0x000f6c0000100a00 */
[----:B------:R-:W5:Y:S06]  /*27040*/  LDL R9, [R1+0x118] ;  /* 0x0001180001097983 */ /* 0x000f6c0000100800 */
[----:B------:R-:W5:Y:S06]  /*27050*/  LDL R10, [R1+0x114] ;  /* 0x00011400010a7983 */ /* 0x000f6c0000100800 */
[----:B------:R-:W5:Y:S06]  /*27060*/  LDL.64 R16, [R1+0xa8] ;  /* 0x0000a80001107983 */ /* 0x000f6c0000100a00 */
[----:B------:R-:W5:Y:S06]  /*27070*/  LDL.64 R46, [R1+0xb0] ;  /* 0x0000b000012e7983 */ /* 0x000f6c0000100a00 */
[----:B------:R-:W5:Y:S06]  /*27080*/  LDL.64 R44, [R1+0x30] ;  /* 0x00003000012c7983 */ /* 0x000f6c0000100a00 */
[----:B------:R-:W5:Y:S06]  /*27090*/  LDL.64 R42, [R1+0x28] ;  /* 0x00002800012a7983 */ /* 0x000f6c0000100a00 */
[----:B------:R-:W5:Y:S06]  /*270a0*/  LDL R37, [R1+0x104] ;  /* 0x0001040001257983 */ /* 0x000f6c0000100800 */
[----:B------:R-:W5:Y:S06]  /*270b0*/  LDL.64 R40, [R1+0xa0] ;  /* 0x0000a00001287983 */ /* 0x000f6c0000100a00 */
[----:B------:R-:W5:Y:S06]  /*270c0*/  LDL R34, [R1+0x100] ;  /* 0x0001000001227983 */ /* 0x000f6c0000100800 */
[----:B------:R-:W5:Y:S06]  /*270d0*/  LDL.64 R32, [R1+0x20] ;  /* 0x0000200001207983 */ /* 0x000f6c0000100a00 */
[----:B------:R-:W5:Y:S06]  /*270e0*/  LDL R35, [R1+0xfc] ;  /* 0x0000fc0001237983 */ /* 0x000f6c0000100800 */
[----:B------:R-:W5:Y:S06]  /*270f0*/  LDL.64 R38, [R1+0x98] ;  /* 0x0000980001267983 */ /* 0x000f6c0000100a00 */
[----:B------:R-:W5:Y:S01]  /*27100*/  LDL R36, [R1+0xf8] ;  /* 0x0000f80001247983 */ /* 0x000f620000100800 */
[----:B---3--:R-:W-:Y:S05]  /*27110*/  ISETP.GE.AND P0, PT, R132, R217, PT ;  /* 0x000000d98400720c */ /* 0x008fea0003f06270 */
[----:B----4-:R-:W3:Y:S01]  /*27120*/  LDL R15, [R1+0x13c] ;  /* 0x00013c00010f7983 */ /* 0x010ee20000100800 */
[C---:B--2---:R-:W-:Y:S07]  /*27130*/  SHF.L.U32 R3, R5.reuse, 0x4, RZ ;  /* 0x0000000405037819 */ /* 0x044fee00000006ff */
[----:B------:R-:W-:Y:S01]  /*27140*/  @P0 STS.128 [R189+0xa000], RZ ;  /* 0x00a000ffbd000388 */ /* 0x000fe20000000c00 */
[----:B-----5:R-:W-:Y:S02]  /*27150*/  SHF.L.U64.HI R6, R5, 0x4, R6 ;  /* 0x0000000405067819 */ /* 0x020fe40000010206 */
[C---:B------:R-:W-:Y:S03]  /*27160*/  @!P0 IADD3 R5, P1, R0.reuse, R14, RZ ;  /* 0x0000000e00058210 */ /* 0x040fe60007f3e0ff */
[----:B------:R-:W2:Y:S01]  /*27170*/  LDL R14, [R1+0x140] ;  /* 0x00014000010e7983 */ /* 0x000ea20000100800 */
        /* <DEDUP_REMOVED lines=40> */
[----:B------:R-:W-:Y:S02]  /*27400*/  @!P0 IADD3.X R6, R2, R6, RZ, P3, !PT ;  /* 0x0000000602068210 */ /* 0x000fe40001ffe4ff */
[C---:B------:R-:W-:Y:S02]  /*27410*/  @!P0 LEA R30, P3, R3.reuse, R235, 0x1 ;  /* 0x000000eb031e8211 */ /* 0x040fe400078608ff */
[C---:B------:R-:W-:Y:S02]  /*27420*/  @!P0 IADD3 R4, P2, R0.reuse, R4, RZ ;  /* 0x0000000400048210 */ /* 0x040fe40007f5e0ff */
[----:B------:R-:W-:Y:S02]  /*27430*/  @!P0 LEA.HI.X R31, R3, R233, R6, 0x1, P3 ;  /* 0x000000e9031f8211 */ /* 0x000fe400018f0c06 */
[----:B------:R-:W-:Y:S02]  /*27440*/  @!P0 IADD3 R3, P4, R0, R11, RZ ;  /* 0x0000000b00038210 */ /* 0x000fe40007f9e0ff */
[----:B------:R-:W5:Y:S01]  /*27450*/  LDL R11, [R1+0x108] ;  /* 0x00010800010b7983 */ /* 0x000f620000100800 */
        /* <DEDUP_REMOVED lines=59> */
[----:B---3--:R-:W-:Y:S04]  /*27810*/  @!P0 IADD3 R3, P4, R0, R15, RZ ;  /* 0x0000000f00038210 */ /* 0x008fe80007f9e0ff */
[----:B--2---:R-:W-:Y:S02]  /*27820*/  @!P0 IADD3.X R7, R2, R14, RZ, P4, !PT ;  /* 0x0000000e02078210 */ /* 0x004fe400027fe4ff */
        /* <DEDUP_REMOVED lines=18> */
[----:B-----5:R-:W-:Y:S02]  /*27950*/  @!P0 IADD3.X R9, R2, R12, RZ, P2, !PT ;  /* 0x0000000c02098210 */ /* 0x020fe400017fe4ff */
        /* <DEDUP_REMOVED lines=55> */
[----:B------:R-:W5:Y:S06]  /*27cd0*/  LDSM.16.M88.4 R32, [R176+0x3800] ;  /* 0x00380000b020783b */ /* 0x000f6c0000000200 */
        /* <DEDUP_REMOVED lines=15> */
[C---:B-----5:R-:W-:Y:S05]  /*27dd0*/  HMMA.16816.F32.BF16 R28, R128.reuse, R32, RZ ;  /* 0x00000020801c723c */ /* 0x060fea00000418ff */
[----:B------:R-:W5:Y:S01]  /*27de0*/  LDSM.16.M88.4 R112, [R176+0x8800] ;  /* 0x00880000b070783b */ /* 0x000f620000000200 */
[C---:B------:R-:W-:Y:S05]  /*27df0*/  HMMA.16816.F32.BF16 R32, R128.reuse, R34, RZ ;  /* 0x000000228020723c */ /* 0x040fea00000418ff */
[----:B------:R-:W5:Y:S01]  /*27e00*/  LDSM.16.M88.4 R120, [R176+0x9000] ;  /* 0x00900000b078783b */ /* 0x000f620000000200 */
[C---:B--2---:R-:W-:Y:S05]  /*27e10*/  HMMA.16816.F32.BF16 R36, R128.reuse, R40, RZ ;  /* 0x000000288024723c */ /* 0x044fea00000418ff */
        /* <DEDUP_REMOVED lines=20> */
[C---:B-----5:R-:W-:Y:S06]  /*27f60*/  HMMA.16816.F32.BF16 R108, R128.reuse, R112, RZ ;  /* 0x00000070806c723c */ /* 0x060fec00000418ff */
[C---:B------:R-:W-:Y:S06]  /*27f70*/  HMMA.16816.F32.BF16 R112, R128.reuse, R114, RZ ;  /* 0x000000728070723c */ /* 0x040fec00000418ff */
[C---:B------:R-:W-:Y:S06]  /*27f80*/  HMMA.16816.F32.BF16 R116, R128.reuse, R120, RZ ;  /* 0x000000788074723c */ /* 0x040fec00000418ff */
[C---:B------:R-:W-:Y:S06]  /*27f90*/  HMMA.16816.F32.BF16 R120, R128.reuse, R122, RZ ;  /* 0x0000007a8078723c */ /* 0x040fec00000418ff */
[C---:B--2---:R-:W-:Y:S06]  /*27fa0*/  HMMA.16816.F32.BF16 R124, R128.reuse, R168, RZ ;  /* 0x000000a8807c723c */ /* 0x044fec00000418ff */
        /* <DEDUP_REMOVED lines=125> */
[----:B------:R-:W1:Y:S04]  /*28780*/  LDSM.16.M88.4 R172, [R182+0x1800] ;  /* 0x00180000b6ac783b */ /* 0x000e680000000200 */
[-C--:B---3--:R-:W-:Y:S01]  /*28790*/  FMUL.FTZ R5, R5, R0.reuse ;  /* 0x0000000005057220 */ /* 0x088fe20000410000 */
[-C--:B------:R-:W-:Y:S01]  /*287a0*/  FMUL.FTZ R4, R4, R0.reuse ;  /* 0x0000000004047220 */ /* 0x080fe20000410000 */
[-C--:B------:R-:W-:Y:S05]  /*287b0*/  FMUL.FTZ R15, R15, R0.reuse ;  /* 0x000000000f0f7220 */ /* 0x080fea0000410000 */
[-C--:B------:R-:W-:Y:S01]  /*287c0*/  FMUL.FTZ R16, R16, R0.reuse ;  /* 0x0000000010107220 */ /* 0x080fe20000410000 */
[----:B------:R-:W2:Y:S01]  /*287d0*/  MUFU.TANH R216, R5 ;  /* 0x0000000500d87308 */ /* 0x000ea20000002400 */
[-C--:B------:R-:W-:Y:S01]  /*287e0*/  FMUL.FTZ R17, R17, R0.reuse ;  /* 0x0000000011117220 */ /* 0x080fe20000410000 */
[-C--:B------:R-:W-:Y:S01]  /*287f0*/  FMUL.FTZ R18, R18, R0.reuse ;  /* 0x0000000012127220 */ /* 0x080fe20000410000 */
[-C--:B------:R-:W-:Y:S02]  /*28800*/  FMUL.FTZ R19, R19, R0.reuse ;  /* 0x0000000013137220 */ /* 0x080fe40000410000 */
[-C--:B------:R-:W-:Y:S01]  /*28810*/  FMUL.FTZ R20, R20, R0.reuse ;  /* 0x0000000014147220 */ /* 0x080fe20000410000 */
[-C--:B------:R-:W-:Y:S01]  /*28820*/  FMUL.FTZ R21, R21, R0.reuse ;  /* 0x0000000015157220 */ /* 0x080fe20000410000 */
[-C--:B------:R-:W-:Y:S01]  /*28830*/  FMUL.FTZ R22, R22, R0.reuse ;  /* 0x0000000016167220 */ /* 0x080fe20000410000 */
[-C--:B------:R-:W-:Y:S02]  /*28840*/  FMUL.FTZ R23, R23, R0.reuse ;  /* 0x0000000017177220 */ /* 0x080fe40000410000 */
[----:B------:R-:W3:Y:S01]  /*28850*/  MUFU.TANH R211, R4 ;  /* 0x0000000400d37308 */ /* 0x000ee20000002400 */
[-C--:B------:R-:W-:Y:S01]  /*28860*/  FMUL.FTZ R24, R24, R0.reuse ;  /* 0x0000000018187220 */ /* 0x080fe20000410000 */
[-C--:B------:R-:W-:Y:S01]  /*28870*/  FMUL.FTZ R25, R25, R0.reuse ;  /* 0x0000000019197220 */ /* 0x080fe20000410000 */
[-C--:B------:R-:W-:Y:S01]  /*28880*/  FMUL.FTZ R26, R26, R0.reuse ;  /* 0x000000001a1a7220 */ /* 0x080fe20000410000 */
[-C--:B------:R-:W-:Y:S01]  /*28890*/  FMUL.FTZ R27, R27, R0.reuse ;  /* 0x000000001b1b7220 */ /* 0x080fe20000410000 */
[-C--:B------:R-:W-:Y:S01]  /*288a0*/  FMUL.FTZ R6, R6, R0.reuse ;  /* 0x0000000006067220 */ /* 0x080fe20000410000 */
[-C--:B------:R-:W-:Y:S01]  /*288b0*/  FMUL.FTZ R7, R7, R0.reuse ;  /* 0x0000000007077220 */ /* 0x080fe20000410000 */
[-C--:B------:R-:W-:Y:S03]  /*288c0*/  FMUL.FTZ R8, R8, R0.reuse ;  /* 0x0000000008087220 */ /* 0x080fe60000410000 */
[----:B------:R-:W4:Y:S01]  /*288d0*/  MUFU.TANH R210, R16 ;  /* 0x0000001000d27308 */ /* 0x000f220000002400 */
[-C--:B------:R-:W-:Y:S01]  /*288e0*/  FMUL.FTZ R9, R9, R0.reuse ;  /* 0x0000000009097220 */ /* 0x080fe20000410000 */
[-C--:B------:R-:W-:Y:S01]  /*288f0*/  FMUL.FTZ R10, R10, R0.reuse ;  /* 0x000000000a0a7220 */ /* 0x080fe20000410000 */
[-C--:B------:R-:W-:Y:S01]  /*28900*/  FMUL.FTZ R11, R11, R0.reuse ;  /* 0x000000000b0b7220 */ /* 0x080fe20000410000 */
[-C--:B------:R-:W-:Y:S01]  /*28910*/  FMUL.FTZ R12, R12, R0.reuse ;  /* 0x000000000c0c7220 */ /* 0x080fe20000410000 */
[C---:B-1----:R-:W-:Y:S05]  /*28920*/  HMMA.16816.F32.BF16 R28, R168.reuse, R172, R28 ;  /* 0x000000aca81c723c */ /* 0x042fea000004181c */
[----:B------:R-:W1:Y:S01]  /*28930*/  MUFU.TANH R209, R17 ;  /* 0x0000001100d17308 */ /* 0x000e620000002400 */
[-C--:B------:R-:W-:Y:S01]  /*28940*/  FMUL.FTZ R13, R13, R0.reuse ;  /* 0x000000000d0d7220 */ /* 0x080fe20000410000 */
[-C--:B------:R-:W-:Y:S01]  /*28950*/  FMUL.FTZ R14, R14, R0.reuse ;  /* 0x000000000e0e7220 */ /* 0x080fe20000410000 */
[C---:B------:R-:W-:Y:S01]  /*28960*/  HMMA.16816.F32.BF16 R32, R168.reuse, R174, R32 ;  /* 0x000000aea820723c */ /* 0x040fe20000041820 */
[----:B------:R-:W5:Y:S06]  /*28970*/  LDSM.16.M88.4 R172, [R182+0x2000] ;  /* 0x00200000b6ac783b */ /* 0x000f6c0000000200 */
        /* <DEDUP_REMOVED lines=10> */
[-C--:B------:R-:W-:Y:S05]  /*28a20*/  FMUL.FTZ R35, R35, R0.reuse ;  /* 0x0000000023237220 */ /* 0x080fea0000410000 */
[----:B------:R-:W1:Y:S10]  /*28a30*/  MUFU.TANH R205, R25 ;  /* 0x0000001900cd7308 */ /* 0x000e740000002400 */
[----:B------:R-:W1:Y:S01]  /*28a40*/  MUFU.TANH R204, R28 ;  /* 0x0000001c00cc7308 */ /* 0x000e620000002400 */
[C---:B-----5:R-:W-:Y:S09]  /*28a50*/  HMMA.16816.F32.BF16 R36, R168.reuse, R172, R36 ;  /* 0x000000aca824723c */ /* 0x060ff20000041824 */
[----:B------:R-:W1:Y:S01]  /*28a60*/  MUFU.TANH R203, R29 ;  /* 0x0000001d00cb7308 */ /* 0x000e620000002400 */
[C---:B------:R-:W-:Y:S01]  /*28a70*/  HMMA.16816.F32.BF16 R40, R168.reuse, R174, R40 ;  /* 0x000000aea828723c */ /* 0x040fe20000041828 */
[----:B------:R-:W5:Y:S08]  /*28a80*/  LDSM.16.M88.4 R172, [R182+0x2800] ;  /* 0x00280000b6ac783b */ /* 0x000f700000000200 */
        /* <DEDUP_REMOVED lines=12> */
[----:B------:R1:W1:Y:S01]  /*28b50*/  MUFU.TANH R196, R40 ;  /* 0x0000002800c47308 */ /* 0x0002620000002400 */
[----:B--2---:R-:W2:Y:S01]  /*28b60*/  LDL R37, [R1+0x154] ;  /* 0x0001540001257983 */ /* 0x004ea20000100800 */
[C---:B-----5:R-:W-:Y:S08]  /*28b70*/  HMMA.16816.F32.BF16 R44, R168.reuse, R172, R44 ;  /* 0x000000aca82c723c */ /* 0x060ff0000004182c */
[----:B------:R1:W1:Y:S01]  /*28b80*/  MUFU.TANH R215, R8 ;  /* 0x0000000800d77308 */ /* 0x0002620000002400 */
[C---:B------:R-:W-:Y:S01]  /*28b90*/  HMMA.16816.F32.BF16 R48, R168.reuse, R174, R48 ;  /* 0x000000aea830723c */ /* 0x040fe20000041830 */
[----:B------:R-:W5:Y:S02]  /*28ba0*/  LDSM.16.M88.4 R172, [R182+0x3000] ;  /* 0x00300000b6ac783b */ /* 0x000f640000000200 */
[----:B---3--:R-:W-:Y:S06]  /*28bb0*/  MOV R36, R188 ;  /* 0x000000bc00247202 */ /* 0x008fec0000000f00 */
        /* <DEDUP_REMOVED lines=12> */
[----:B------:R3:W1:Y:S01]  /*28c80*/  MUFU.TANH R212, R13 ;  /* 0x0000000d00d47308 */ /* 0x0006620000002400 */
        /* <DEDUP_REMOVED lines=35> */
[----:B------:R3:W1:Y:S01]  /*28ec0*/  MUFU.TANH R195, R41 ;  /* 0x0000002900c37308 */ /* 0x0006620000002400 */
[C---:B------:R-:W-:Y:S01]  /*28ed0*/  HMMA.16816.F32.BF16 R72, R168.reuse, R174, R72 ;  /* 0x000000aea848723c */ /* 0x040fe20000041848 */
[----:B------:R-:W5:Y:S08]  /*28ee0*/  LDSM.16.M88.4 R172, [R182+0x4800] ;  /* 0x00480000b6ac783b */ /* 0x000f700000000200 */
        /* <DEDUP_REMOVED lines=13> */
[C---:B-----5:R-:W-:Y:S09]  /*28fc0*/  HMMA.16816.F32.BF16 R76, R168.reuse, R172, R76 ;  /* 0x000000aca84c723c */ /* 0x060ff2000004184c */
[----:B------:R3:W1:Y:S01]  /*28fd0*/  MUFU.TANH R188, R49 ;  /* 0x0000003100bc7308 */ /* 0x0006620000002400 */
        /* <DEDUP_REMOVED lines=35> */
[----:B------:R-:W5:Y:S02]  /*29210*/  LDSM.16.M88.4 R172, [R182+0x6000] ;  /* 0x00600000b6ac783b */ /* 0x000f640000000200 */
[----:B--2---:R-:W-:Y:S06]  /*29220*/  ISETP.GT.AND P0, PT, R36, R37, PT ;  /* 0x000000252400720c */ /* 0x004fec0003f04270 */
[----:B------:R3:W2:Y:S10]  /*29230*/  MUFU.TANH R29, R65 ;  /* 0x00000041001d7308 */ /* 0x0006b40000002400 */
        /* <DEDUP_REMOVED lines=11> */
[----:B------:R-:W1:Y:S01]  /*292f0*/  MUFU.TANH R69, R69 ;  /* 0x0000004500457308 */ /* 0x000e620000002400 */
[C---:B-----5:R-:W-:Y:S09]  /*29300*/  HMMA.16816.F32.BF16 R100, R168.reuse, R172, R100 ;  /* 0x000000aca864723c */ /* 0x060ff20000041864 */
[----:B------:R-:W1:Y:S01]  /*29310*/  MUFU.TANH R70, R70 ;  /* 0x0000004600467308 */ /* 0x000e620000002400 */
        /* <DEDUP_REMOVED lines=35> */
[----:B------:R-:W5:Y:S01]  /*29550*/  LDSM.16.M88.4 R172, [R182+0x7800] ;  /* 0x00780000b6ac783b */ /* 0x000f620000000200 */
        /* <DEDUP_REMOVED lines=78> */
[----:B--2-4-:R-:W-:Y:S05]  /*29a40*/  @!P0 BRA `(.L_x_2188) ;  /* 0x0000000c00e08947 */ /* 0x014fea0003800000 */
[----:B------:R-:W-:Y:S01]  /*29a50*/  ISETP.NE.U32.AND P0, PT, R236, RZ, PT ;  /* 0x000000ffec00720c */ /* 0x000fe20003f05070 */
[----:B------:R-:W-:Y:S03]  /*29a60*/  BSSY B0, `(.L_x_2189) ;  /* 0x0000046000007945 */ /* 0x000fe60003800000 */
[----:B------:R-:W-:Y:S11]  /*29a70*/  ISETP.NE.AND.EX P0, PT, R237, RZ, PT, P0 ;  /* 0x000000ffed00720c */ /* 0x000ff60003f05300 */
[----:B------:R-:W-:Y:S02]  /*29a80*/  @!UPT UIADD3 URZ, URZ, URZ, URZ ;  /* 0x0000003f3f3ff290 */ /* 0x000fe4000fffe03f */
[----:B------:R-:W-:Y:S05]  /*29a90*/  @!P0 BRA `(.L_x_2190) ;  /* 0x0000000000fc8947 */ /* 0x000fea0003800000 */
[----:B---3--:R-:W-:Y:S01]  /*29aa0*/  IMAD.SHL.U32 R13, R36, 0x100, RZ ;  /* 0x00000100240d7824 */ /* 0x008fe200078e00ff */
[----:B------:R-:W2:Y:S04]  /*29ab0*/  LD.E R6, desc[UR4][R2.64+0x170] ;  /* 0x0001700402067980 */ /* 0x000ea8000c101900 */
[C---:B------:R-:W-:Y:S02]  /*29ac0*/  IADD3 R14, R13.reuse, -0x100, RZ ;  /* 0xffffff000d0e7810 */ /* 0x040fe40007ffe0ff */
[----:B------:R-:W-:Y:S02]  /*29ad0*/  IABS R10, R13 ;  /* 0x0000000d000a7213 */ /* 0x000fe40000000000 */
[----:B------:R-:W-:Y:S02]  /*29ae0*/  IABS R12, R14 ;  /* 0x0000000e000c7213 */ /* 0x000fe40000000000 */
[-C--:B--2---:R-:W-:Y:S02]  /*29af0*/  IABS R0, R6.reuse ;  /* 0x0000000600007213 */ /* 0x084fe40000000000 */
[-C--:B------:R-:W-:Y:S02]  /*29b00*/  IABS R11, R6.reuse ;  /* 0x00000006000b7213 */ /* 0x080fe40000000000 */
[----:B-1----:R-:W1:Y:S01]  /*29b10*/  I2F.RP R8, R0 ;  /* 0x0000000000087306 */ /* 0x002e620000209400 */
[-C--:B------:R-:W-:Y:S02]  /*29b20*/  LOP3.LUT R13, R13, R6.reuse, RZ, 0x3c, !PT ;  /* 0x000000060d0d7212 */ /* 0x080fe400078e3cff */
[----:B------:R-:W-:Y:S01]  /*29b30*/  IMAD.MOV R11, RZ, RZ, -R11 ;  /* 0x000000ffff0b7224 */ /* 0x000fe200078e0a0b */
[----:B------:R-:W-:Y:S02]  /*29b40*/  LOP3.LUT R14, R14, R6, RZ, 0x3c, !PT ;  /* 0x000000060e0e7212 */ /* 0x000fe400078e3cff */
[----:B------:R-:W-:Y:S02]  /*29b50*/  ISETP.GE.AND P2, PT, R13, RZ, PT ;  /* 0x000000ff0d00720c */ /* 0x000fe40003f46270 */
        /* <DEDUP_REMOVED lines=14> */
[-C--:B------:R-:W-:Y:S01]  /*29c40*/  @!P1 IADD3 R9, R9, -R0.reuse, RZ ;  /* 0x8000000009099210 */ /* 0x080fe20007ffe0ff */
[----:B------:R-:W-:Y:S01]  /*29c50*/  @!P1 VIADD R7, R7, 0x1 ;  /* 0x0000000107079836 */ /* 0x000fe20000000000 */
[----:B------:R-:W-:Y:S01]  /*29c60*/  @!P3 IADD3 R8, R8, 0x1, RZ ;  /* 0x000000010808b810 */ /* 0x000fe20007ffe0ff */
[----:B------:R-:W-:Y:S01]  /*29c70*/  @!P3 IMAD.IADD R10, R10, 0x1, -R0 ;  /* 0x000000010a0ab824 */ /* 0x000fe200078e0a00 */
[-C--:B------:R-:W-:Y:S02]  /*29c80*/  ISETP.GE.U32.AND P4, PT, R9, R0.reuse, PT ;  /* 0x000000000900720c */ /* 0x080fe40003f86070 */
[----:B------:R-:W-:Y:S02]  /*29c90*/  ISETP.NE.AND P1, PT, R6, RZ, PT ;  /* 0x000000ff0600720c */ /* 0x000fe40003f25270 */
[----:B------:R-:W-:Y:S02]  /*29ca0*/  ISETP.GE.U32.AND P5, PT, R10, R0, PT ;  /* 0x000000000a00720c */ /* 0x000fe40003fa6070 */
[----:B------:R-:W-:Y:S07]  /*29cb0*/  LOP3.LUT R0, RZ, R6, RZ, 0x33, !PT ;  /* 0x00000006ff007212 */ /* 0x000fee00078e33ff */
[----:B------:R-:W-:Y:S04]  /*29cc0*/  @P4 VIADD R7, R7, 0x1 ;  /* 0x0000000107074836 */ /* 0x000fe80000000000 */
[----:B------:R-:W-:Y:S01]  /*29cd0*/  @P5 VIADD R8, R8, 0x1 ;  /* 0x0000000108085836 */ /* 0x000fe20000000000 */
[----:B------:R-:W-:Y:S03]  /*29ce0*/  @!P0 IADD3 R7, -R7, RZ, RZ ;  /* 0x000000ff07078210 */ /* 0x000fe60007ffe1ff */
[----:B------:R-:W-:Y:S01]  /*29cf0*/  @!P2 IMAD.MOV R8, RZ, RZ, -R8 ;  /* 0x000000ffff08a224 */ /* 0x000fe200078e0a08 */
[C---:B------:R-:W-:Y:S04]  /*29d00*/  SEL R7, R0.reuse, R7, !P1 ;  /* 0x0000000700077207 */ /* 0x040fe80004800000 */
        /* <DEDUP_REMOVED lines=24> */
.L_x_2190:
[----:B---3--:R-:W2:Y:S02]  /*29e90*/  LD.E R0, desc[UR4][R2.64+0x38] ;  /* 0x0000380402007980 */ /* 0x008ea4000c101900 */
[----:B--2---:R-:W-:Y:S04]  /*29ea0*/  LEA R0, -R0, RZ, 0x8 ;  /* 0x000000ff00007211 */ /* 0x004fe800078e41ff */
[----:B------:R-:W-:Y:S02]  /*29eb0*/  SHF.R.S32.HI R6, RZ, 0x1f, R0 ;  /* 0x0000001fff067819 */ /* 0x000fe40000011400 */
.L_x_2191:
[----:B------:R-:W-:Y:S05]  /*29ec0*/  BSYNC B0 ;  /* 0x0000000000007941 */ /* 0x000fea0003800000 */
.L_x_2189:
[----:B------:R-:W2:Y:S01]  /*29ed0*/  LDL R43, [R1+0x134] ;  /* 0x00013400012b7983 */ /* 0x000ea20000100800 */
[----:B------:R-:W-:Y:S01]  /*29ee0*/  ISETP.GE.AND P0, PT, R132, R217, PT ;  /* 0x000000d98400720c */ /* 0x000fe20003f06270 */
[C---:B------:R-:W-:Y:S01]  /*29ef0*/  IMAD.SHL.U32 R7, R190.reuse, 0x10, RZ ;  /* 0x00000010be077824 */ /* 0x040fe200078e00ff */
[----:B-1----:R-:W-:Y:S01]  /*29f00*/  SHF.L.U64.HI R8, R190, 0x4, R191 ;  /* 0x00000004be087819 */ /* 0x002fe200000102bf */
        /* <DEDUP_REMOVED lines=42> */
[----:B------:R-:W5:Y:S02]  /*2a1b0*/  LDL.64 R58, [R1+0x58] ;  /* 0x00005800013a7983 */ /* 0x000f640000100a00 */
        /* <DEDUP_REMOVED lines=129> */
.L_x_2188:
[----:B------:R-:W-:Y:S05]  /*2a9d0*/  BSYNC B1 ;  /* 0x0000000000017941 */ /* 0x000fea0003800000 */
.L_x_2187:
[----:B---3--:R1:W2:Y:S04]  /*2a9e0*/  LD.E R0, desc[UR4][R2.64+0xdc] ;  /* 0x0000dc0402007980 */ /* 0x0082a8000c101900 */
        /* <DEDUP_REMOVED lines=194> */
[----:B------:R-:W-:Y:S01]  /*2b610*/  MOV R47, R37 ;  /* 0x00000025002f7202 */ /* 0x000fe20000000f00 */
[----:B-1----:R-:W-:Y:S01]  /*2b620*/  FADD.FTZ R4, R9, R4 ;  /* 0x0000000409047221 */ /* 0x002fe20000010000 */
[----:B------:R-:W-:Y:S02]  /*2b630*/  FMNMX.FTZ R36, R32, R36, !PT ;  /* 0x0000002420247209 */ /* 0x000fe40007810000 */
[----:B------:R-:W-:Y:S02]  /*2b640*/  F2FP.BF16.F32.PACK_AB R41, R41, R12 ;  /* 0x0000000c2929723e */ /* 0x000fe400000010ff */
        /* <DEDUP_REMOVED lines=10> */
[----:B------:R-:W-:Y:S02]  /*2b6f0*/  FMNMX.FTZ R36, R24, R36, !PT ;  /* 0x0000002418247209 */ /* 0x000fe40007810000 */
[----:B------:R-:W-:Y:S03]  /*2b700*/  MOV R159, R111 ;  /* 0x0000006f009f7202 */ /* 0x000fe60000000f00 */
        /* <DEDUP_REMOVED lines=39> */
[--C-:B------:R-:W-:Y:S01]  /*2b980*/  FFMA.FTZ R48, R209, R0, -R5.reuse ;  /* 0x00000000d1307223 */ /* 0x100fe20000010805 */
[----:B------:R-:W1:Y:S01]  /*2b990*/  MUFU.EX2 R2, R2 ;  /* 0x0000000200027308 */ /* 0x000e620000000800 */
[----:B------:R-:W-:Y:S01]  /*2b9a0*/  MOV R212, R166 ;  /* 0x000000a600d47202 */ /* 0x000fe20000000f00 */
[-CC-:B------:R-:W-:Y:S01]  /*2b9b0*/  FFMA.FTZ R78, R45, R0.reuse, -R5.reuse ;  /* 0x000000002d4e7223 */ /* 0x180fe20000010805 */
[-CC-:B------:R-:W-:Y:S01]  /*2b9c0*/  FFMA.FTZ R79, R44, R0.reuse, -R5.reuse ;  /* 0x000000002c4f7223 */ /* 0x180fe20000010805 */
[----:B------:R-:W-:Y:S01]  /*2b9d0*/  MOV R166, R47 ;  /* 0x0000002f00a67202 */ /* 0x000fe20000000f00 */
[--C-:B------:R-:W-:Y:S01]  /*2b9e0*/  FFMA.FTZ R8, R211, R0, -R5.reuse ;  /* 0x00000000d3087223 */ /* 0x100fe20000010805 */
[----:B------:R-:W-:Y:S01]  /*2b9f0*/  MOV R209, R46 ;  /* 0x0000002e00d17202 */ /* 0x000fe20000000f00 */
[-CC-:B------:R-:W-:Y:S03]  /*2ba00*/  FFMA.FTZ R39, R216, R0.reuse, -R5.reuse ;  /* 0x00000000d8277223 */ /* 0x180fe60000010805 */
[----:B------:R-:W-:Y:S01]  /*2ba10*/  MUFU.EX2 R150, R50 ;  /* 0x0000003200967308 */ /* 0x000fe20000000800 */
[----:B------:R-:W2:Y:S01]  /*2ba20*/  LDSM.16.MT88.4 R44, [R178+0xa000] ;  /* 0x00a00000b22c783b */ /* 0x000ea20000004200 */
        /* <DEDUP_REMOVED lines=95> */
[----:B------:R-:W-:Y:S05]  /*2c020*/  MOV R211, R123 ;  /* 0x0000007b00d37202 */ /* 0x000fea0000000f00 */
[----:B------:R-:W-:Y:S01]  /*2c030*/  MUFU.EX2 R2, R58 ;  /* 0x0000003a00027308 */ /* 0x000fe20000000800 */
[----:B-1----:R-:W-:Y:S01]  /*2c040*/  LDSM.16.MT88.4 R48, [R181+0xa800] ;  /* 0x00a80000b530783b */ /* 0x002fe20000004200 */
[----:B----4-:R-:W-:Y:S01]  /*2c050*/  FADD.FTZ R0, R37, R0 ;  /* 0x0000000025007221 */ /* 0x010fe20000010000 */
[----:B------:R-:W-:Y:S02]  /*2c060*/  MOV R213, R115 ;  /* 0x0000007300d57202 */ /* 0x000fe40000000f00 */
[----:B------:R-:W-:Y:S02]  /*2c070*/  MOV R210, R110 ;  /* 0x0000006e00d27202 */ /* 0x000fe40000000f00 */
[----:B------:R-:W-:Y:S03]  /*2c080*/  MOV R216, R122 ;  /* 0x0000007a00d87202 */ /* 0x000fe60000000f00 */
[----:B------:R1:W-:Y:S01]  /*2c090*/  MUFU.EX2 R148, R52 ;  /* 0x0000003400947308 */ /* 0x0003e20000000800 */
[----:B------:R-:W-:Y:S02]  /*2c0a0*/  MOV R214, R118 ;  /* 0x0000007600d67202 */ /* 0x000fe40000000f00 */
[----:B------:R-:W-:Y:S07]  /*2c0b0*/  MOV R215, R119 ;  /* 0x0000007700d77202 */ /* 0x000fee0000000f00 */
        /* <DEDUP_REMOVED lines=375> */
[----:B------:R-:W-:Y:S02]  /*2d830*/  MUFU.EX2 R38, R163 ;  /* 0x000000a300267308 */ /* 0x000fe40000000800 */
[----:B------:R-:W2:Y:S02]  /*2d840*/  LDSM.16.MT88.4 R60, [R180+0x10800] ;  /* 0x01080000b43c783b */ /* 0x000ea40000004200 */
[----:B------:R-:W-:Y:S01]  /*2d850*/  FADD.FTZ R2, R139, R2 ;  /* 0x000000028b027221 */ /* 0x000fe20000010000 */
[C---:B---3--:R-:W-:Y:S05]  /*2d860*/  HMMA.16816.F32.BF16 R28, R48.reuse, R40, R28 ;  /* 0x00000028301c723c */ /* 0x048fea000004181c */
[----:B------:R3:W-:Y:S01]  /*2d870*/  MUFU.EX2 R139, R162 ;  /* 0x000000a2008b7308 */ /* 0x0007e20000000800 */
[----:B------:R-:W-:Y:S01]  /*2d880*/  FADD.FTZ R0, R73, R0 ;  /* 0x0000000049007221 */ /* 0x000fe20000010000 */
[----:B------:R-:W-:Y:S01]  /*2d890*/  HMMA.16816.F32.BF16 R32, R48, R42, R32 ;  /* 0x0000002a3020723c */ /* 0x000fe20000041820 */
[----:B------:R-:W2:Y:S03]  /*2d8a0*/  LDSM.16.MT88.4 R48, [R178+0x11000] ;  /* 0x01100000b230783b */ /* 0x000ea60000004200 */
[----:B------:R-:W-:Y:S01]  /*2d8b0*/  FADD.FTZ R2, R136, R2 ;  /* 0x0000000288027221 */ /* 0x000fe20000010000 */
[----:B------:R-:W-:Y:S01]  /*2d8c0*/  FADD.FTZ R0, R72, R0 ;  /* 0x0000000048007221 */ /* 0x000fe20000010000 */
[----:B------:R-:W-:Y:S02]  /*2d8d0*/  F2FP.BF16.F32.PACK_AB R46, R77, R78 ;  /* 0x0000004e4d2e723e */ /* 0x000fe400000010ff */
[----:B------:R-:W-:Y:S03]  /*2d8e0*/  MUFU.EX2 R73, R120 ;  /* 0x0000007800497308 */ /* 0x000fe60000000800 */
[----:B------:R-:W-:Y:S01]  /*2d8f0*/  FADD.FTZ R2, R122, R2 ;  /* 0x000000027a027221 */ /* 0x000fe20000010000 */
[----:B------:R-:W-:Y:S01]  /*2d900*/  FADD.FTZ R37, R70, R0 ;  /* 0x0000000046257221 */ /* 0x000fe20000010000 */
[----:B----4-:R-:W-:Y:S01]  /*2d910*/  F2FP.BF16.F32.PACK_AB R41, R68, R71 ;  /* 0x000000474429723e */ /* 0x010fe200000010ff */
[C---:B-----5:R-:W-:Y:S01]  /*2d920*/  HMMA.16816.F32.BF16 R4, R44.reuse, R56, R4 ;  /* 0x000000382c04723c */ /* 0x060fe20000041804 */
[----:B---3--:R-:W-:Y:S03]  /*2d930*/  LDSM.16.MT88.4 R160, [R178+0x11800] ;  /* 0x01180000b2a0783b */ /* 0x008fe60000004200 */
[----:B------:R-:W3:Y:S01]  /*2d940*/  MUFU.EX2 R72, R121 ;  /* 0x0000007900487308 */ /* 0x000ee20000000800 */
[----:B------:R-:W-:Y:S01]  /*2d950*/  FADD.FTZ R0, R118, R2 ;  /* 0x0000000276007221 */ /* 0x000fe20000010000 */
[C---:B------:R-:W-:Y:S03]  /*2d960*/  HMMA.16816.F32.BF16 R8, R44.reuse, R58, R8 ;  /* 0x0000003a2c08723c */ /* 0x040fe60000041808 */
[----:B------:R-:W-:Y:S05]  /*2d970*/  LDSM.16.MT88.4 R56, [R179+0x11000] ;  /* 0x01100000b338783b */ /* 0x000fea0000004200 */
[----:B------:R-:W4:Y:S03]  /*2d980*/  MUFU.EX2 R70, R159 ;  /* 0x0000009f00467308 */ /* 0x000f260000000800 */
        /* <DEDUP_REMOVED lines=23> */
[----:B---3--:R-:W-:Y:S02]  /*2db00*/  F2FP.BF16.F32.PACK_AB R42, R72, R73 ;  /* 0x00000049482a723e */ /* 0x008fe400000010ff */
[----:B------:R-:W-:Y:S01]  /*2db10*/  FADD.FTZ R2, R106, R2 ;  /* 0x000000026a027221 */ /* 0x000fe20000010000 */
[----:B------:R-:W-:Y:S01]  /*2db20*/  FADD.FTZ R37, R39, R0 ;  /* 0x0000000027257221 */ /* 0x000fe20000010000 */
[----:B------:R-:W-:Y:S01]  /*2db30*/  MOV R211, R167 ;  /* 0x000000a700d37202 */ /* 0x000fe20000000f00 */
[----:B------:R-:W-:Y:S01]  /*2db40*/  MUFU.EX2 R39, R138 ;  /* 0x0000008a00277308 */ /* 0x000fe20000000800 */
[----:B------:R-:W-:Y:S01]  /*2db50*/  FADD.FTZ R0, R94, R2 ;  /* 0x000000025e007221 */ /* 0x000fe20000010000 */
[C---:B------:R-:W-:Y:S05]  /*2db60*/  HMMA.16816.F32.BF16 R4, R40.reuse, R48, R4 ;  /* 0x000000302804723c */ /* 0x040fea0000041804 */
[----:B------:R-:W-:Y:S01]  /*2db70*/  FADD.FTZ R0, R91, R0 ;  /* 0x000000005b007221 */ /* 0x000fe20000010000 */
[C---:B------:R-:W-:Y:S01]  /*2db80*/  HMMA.16816.F32.BF16 R8, R40.reuse, R50, R8 ;  /* 0x000000322808723c */ /* 0x040fe20000041808 */
[----:B------:R-:W3:Y:S04]  /*2db90*/  LDSM.16.MT88.4 R48, [R180+0x11800] ;  /* 0x01180000b430783b */ /* 0x000ee80000004200 */
[----:B------:R-:W-:Y:S01]  /*2dba0*/  FADD.FTZ R0, R90, R0 ;  /* 0x000000005a007221 */ /* 0x000fe20000010000 */
[C---:B-1----:R-:W-:Y:S01]  /*2dbb0*/  HMMA.16816.F32.BF16 R12, R40.reuse, R52, R12 ;  /* 0x00000034280c723c */ /* 0x042fe2000004180c */
[----:B------:R-:W-:Y:S04]  /*2dbc0*/  MUFU.EX2 R52, R135 ;  /* 0x0000008700347308 */ /* 0x000fe80000000800 */
[----:B------:R-:W-:Y:S01]  /*2dbd0*/  FADD.FTZ R0, R89, R0 ;  /* 0x0000000059007221 */ /* 0x000fe20000010000 */
[C---:B------:R-:W-:Y:S05]  /*2dbe0*/  HMMA.16816.F32.BF16 R16, R40.reuse, R54, R16 ;  /* 0x000000362810723c */ /* 0x040fea0000041810 */
[----:B------:R-:W1:Y:S01]  /*2dbf0*/  MUFU.EX2 R53, R125 ;  /* 0x0000007d00357308 */ /* 0x000e620000000800 */
        /* <DEDUP_REMOVED lines=8> */
[----:B----4-:R-:W-:Y:S01]  /*2dc80*/  FADD.FTZ R0, R70, R37 ;  /* 0x0000002546007221 */ /* 0x010fe20000010000 */
[----:B------:R-:W-:Y:S01]  /*2dc90*/  FADD.FTZ R2, R84, R2 ;  /* 0x0000000254027221 */ /* 0x000fe20000010000 */
[----:B-1----:R-:W-:Y:S04]  /*2dca0*/  F2FP.BF16.F32.PACK_AB R136, R53, R60 ;  /* 0x0000003c3588723e */ /* 0x002fe800000010ff */
[----:B------:R-:W-:Y:S01]  /*2dcb0*/  FADD.FTZ R0, R137, R0 ;  /* 0x0000000089007221 */ /* 0x000fe20000010000 */
[----:B------:R-:W-:Y:S01]  /*2dcc0*/  FADD.FTZ R2, R81, R2 ;  /* 0x0000000251027221 */ /* 0x000fe20000010000 */
[----:B------:R-:W-:Y:S02]  /*2dcd0*/  F2FP.BF16.F32.PACK_AB R137, R137, R70 ;  /* 0x000000468989723e */ /* 0x000fe400000010ff */
[----:B------:R-:W-:Y:S01]  /*2dce0*/  FADD.FTZ R0, R38, R0 ;  /* 0x0000000026007221 */ /* 0x000fe20000010000 */
[----:B------:R-:W-:Y:S01]  /*2dcf0*/  FADD.FTZ R2, R83, R2 ;  /* 0x0000000253027221 */ /* 0x000fe20000010000 */
[----:B------:R-:W-:Y:S02]  /*2dd00*/  F2FP.BF16.F32.PACK_AB R138, R39, R52 ;  /* 0x00000034278a723e */ /* 0x000fe400000010ff */
[C---:B------:R-:W-:Y:S01]  /*2dd10*/  FADD.FTZ R0, R139.reuse, R0 ;  /* 0x000000008b007221 */ /* 0x040fe20000010000 */
[----:B------:R-:W-:Y:S02]  /*2dd20*/  F2FP.BF16.F32.PACK_AB R139, R139, R38 ;  /* 0x000000268b8b723e */ /* 0x000fe400000010ff */
[----:B------:R-:W-:Y:S02]  /*2dd30*/  MOV R216, R166 ;  /* 0x000000a600d87202 */ /* 0x000fe40000000f00 */
[----:B------:R1:W-:Y:S01]  /*2dd40*/  STL [R1+0xc], R0 ;  /* 0x00000c0001007387 */ /* 0x0003e20000100800 */
[-C--:B------:R-:W-:Y:S02]  /*2dd50*/  MOV R37, R3.reuse ;  /* 0x0000000300257202 */ /* 0x080fe40000000f00 */
[C---:B------:R-:W-:Y:S05]  /*2dd60*/  HMMA.16816.F32.BF16 R164, R136.reuse, R160, R4 ;  /* 0x000000a088a4723c */ /* 0x040fea0000041804 */
[----:B------:R-:W-:Y:S01]  /*2dd70*/  ISETP.GT.AND P0, PT, R211, R216, PT ;  /* 0x000000d8d300720c */ /* 0x000fe20003f04270 */
[C---:B------:R-:W-:Y:S05]  /*2dd80*/  HMMA.16816.F32.BF16 R160, R136.reuse, R162, R8 ;  /* 0x000000a288a0723c */ /* 0x040fea0000041808 */
[----:B------:R-:W-:Y:S01]  /*2dd90*/  MOV R134, R3 ;  /* 0x0000000300867202 */ /* 0x000fe20000000f00 */
[C---:B------:R-:W-:Y:S05]  /*2dda0*/  HMMA.16816.F32.BF16 R156, R136.reuse, R152, R12 ;  /* 0x00000098889c723c */ /* 0x040fea000004180c */
[----:B------:R-:W-:Y:S01]  /*2ddb0*/  MOV R135, R36 ;  /* 0x0000002400877202 */ /* 0x000fe20000000f00 */
        /* <DEDUP_REMOVED lines=17> */
[----:B------:R-:W-:Y:S05]  /*2ded0*/  FADD.FTZ R0, R39, R0 ;  /* 0x0000000027007221 */ /* 0x000fea0000010000 */
[----:B------:R4:W-:Y:S01]  /*2dee0*/  STL [R1+0x10], R0 ;  /* 0x0000100001007387 */ /* 0x0009e20000100800 */
[----:B------:R-:W-:Y:S05]  /*2def0*/  @P0 BRA `(.L_x_2192) ;  /* 0xffffff8800a00947 */ /* 0x000fea000383ffff */
.L_x_2183:
[----:B------:R3:W5:Y:S04]  /*2df00*/  LDL R7, [R1+0x10] ;  /* 0x0000100001077983 */ /* 0x0007680000100800 */
[----:B------:R3:W5:Y:S01]  /*2df10*/  LDL R6, [R1+0xc] ;  /* 0x00000c0001067983 */ /* 0x0007620000100800 */
[----:B------:R-:W1:Y:S01]  /*2df20*/  LDC.64 R46, c[0x0][0x208] ;  /* 0x00008200ff2e7b82 */ /* 0x000e620000000a00 */
[----:B--2---:R-:W2:Y:S07]  /*2df30*/  S2R R3, SR_TID.X ;  /* 0x0000000000037919 */ /* 0x004eae0000002100 */
[----:B------:R-:W3:Y:S01]  /*2df40*/  LDC.64 R48, c[0x0][0x198] ;  /* 0x00006600ff307b82 */ /* 0x000ee20000000a00 */
[----:B-1----:R-:W-:-:S02]  /*2df50*/  R2UR UR4, R46 ;  /* 0x000000002e0472ca */ /* 0x002fc400000e0000 */
[----:B------:R-:W-:Y:S02]  /*2df60*/  R2UR UR5, R47 ;  /* 0x000000002f0572ca */ /* 0x000fe400000e0000 */
[----:B--2---:R-:W-:-:S04]  /*2df70*/  SHF.R.S32.HI R10, RZ, 0x1f, R3 ;  /* 0x0000001fff0a7819 */ /* 0x004fc80000011403 */
[----:B----4-:R-:W-:-:S07]  /*2df80*/  LEA.HI R0, R10, R3, RZ, 0x5 ;  /* 0x000000030a007211 */ /* 0x010fce00078f28ff */
[----:B---3--:R1:W5:Y:S01]  /*2df90*/  LD.E R15, desc[UR4][R48.64+0xd8] ;  /* 0x0000d804300f7980 */ /* 0x008362000c101900 */
        /* <DEDUP_REMOVED lines=9> */
[----:B-----5:R-:W2:Y:S04]  /*2e030*/  SHFL.BFLY PT, R5, R7, 0x2, 0x1f ;  /* 0x0c401f0007057f89 */ /* 0x020ea800000e0000 */
[----:B------:R-:W3:Y:S01]  /*2e040*/  SHFL.BFLY PT, R2, R6, 0x2, 0x1f ;  /* 0x0c401f0006027f89 */ /* 0x000ee200000e0000 */
[----:B--2---:R-:W-:Y:S01]  /*2e050*/  FADD.FTZ R5, R5, R7 ;  /* 0x0000000705057221 */ /* 0x004fe20000010000 */
[----:B---3--:R-:W-:-:S04]  /*2e060*/  FADD.FTZ R2, R2, R6 ;  /* 0x0000000602027221 */ /* 0x008fc80000010000 */
[----:B------:R-:W2:Y:S04]  /*2e070*/  SHFL.BFLY PT, R11, R5, 0x1, 0x1f ;  /* 0x0c201f00050b7f89 */ /* 0x000ea800000e0000 */
[----:B------:R3:W4:Y:S01]  /*2e080*/  SHFL.BFLY PT, R14, R2, 0x1, 0x1f ;  /* 0x0c201f00020e7f89 */ /* 0x00072200000e0000 */
[----:B--2---:R-:W-:-:S07]  /*2e090*/  FADD.FTZ R11, R5, R11 ;  /* 0x0000000b050b7221 */ /* 0x004fce0000010000 */
.L_x_2200:
[----:B------:R-:W2:Y:S01]  /*2e0a0*/  S2R R18, SR_TID.X ;  /* 0x0000000000127919 */ /* 0x000ea20000002100 */
        /* <DEDUP_REMOVED lines=8> */
[----:B--2---:R-:W-:-:S07]  /*2e130*/  SHF.R.S32.HI R19, RZ, 0x1f, R18 ;  /* 0x0000001fff137819 */ /* 0x004fce0000011412 */
[----:B------:R-:W2:Y:S01]  /*2e140*/  @P3 MUFU.RCP R3, R14 ;  /* 0x0000000e00033308 */ /* 0x000ea20000001000 */
[----:B------:R-:W-:Y:S01]  /*2e150*/  UMOV UR5, 0x400 ;  /* 0x0000040000057882 */ /* 0x000fe20000000000 */
[----:B------:R-:W-:Y:S01]  /*2e160*/  MOV R7, 0x40 ;  /* 0x0000004000077802 */ /* 0x000fe20000000f00 */
[----:B------:R-:W2:Y:S01]  /*2e170*/  LDL.LU R20, [R1+0x15c] ;  /* 0x00015c0001147983 */ /* 0x000ea20000300800 */
[CC--:B------:R-:W-:Y:S02]  /*2e180*/  LEA.HI R4, R19.reuse, R18.reuse, RZ, 0x2 ;  /* 0x0000001213047211 */ /* 0x0c0fe400078f10ff */
[----:B------:R-:W-:Y:S02]  /*2e190*/  LEA.HI R16, R19, R18, RZ, 0x5 ;  /* 0x0000001213107211 */ /* 0x000fe400078f28ff */
[----:B------:R-:W1:Y:S01]  /*2e1a0*/  @P4 MUFU.RCP R0, R11 ;  /* 0x0000000b00004308 */ /* 0x000e620000001000 */
[--C-:B------:R-:W-:Y:S01]  /*2e1b0*/  SHF.R.S32.HI R5, RZ, 0x2, R4.reuse ;  /* 0x00000002ff057819 */ /* 0x100fe20000011404 */
[----:B----4-:R-:W-:Y:S01]  /*2e1c0*/  ULEA UR4, UR4, UR5, 0x18 ;  /* 0x0000000504047291 */ /* 0x010fe2000f8ec03f */
[----:B---3--:R-:W-:Y:S01]  /*2e1d0*/  SHF.R.S32.HI R2, RZ, 0x1f, R4 ;  /* 0x0000001fff027819 */ /* 0x008fe20000011404 */
[----:B------:R3:W5:Y:S01]  /*2e1e0*/  LDL R51, [R1+0x160] ;  /* 0x0001600001337983 */ /* 0x0007620000100800 */
[----:B------:R-:W-:-:S02]  /*2e1f0*/  LOP3.LUT R4, R4, 0x1ffffffc, RZ, 0xc0, !PT ;  /* 0x1ffffffc04047812 */ /* 0x000fc400078ec0ff */
[----:B------:R-:W-:Y:S02]  /*2e200*/  LEA.HI R2, R2, R5, RZ, 0x3 ;  /* 0x0000000502027211 */ /* 0x000fe400078f18ff */
[----:B------:R-:W-:Y:S01]  /*2e210*/  SHF.R.S32.HI R9, RZ, 0x5, R16 ;  /* 0x00000005ff097819 */ /* 0x000fe20000011410 */
[C---:B--2---:R-:W-:Y:S01]  /*2e220*/  FMUL.FTZ R167, R3.reuse, R167 ;  /* 0x000000a703a77220 */ /* 0x044fe20000410000 */
[----:B------:R-:W-:Y:S01]  /*2e230*/  LOP3.LUT R2, R2, 0xfffffff8, RZ, 0xc0, !PT ;  /* 0xfffffff802027812 */ /* 0x000fe200078ec0ff */
[C---:B------:R-:W-:Y:S01]  /*2e240*/  FMUL.FTZ R166, R3.reuse, R166 ;  /* 0x000000a603a67220 */ /* 0x040fe20000410000 */
[----:B------:R-:W-:Y:S01]  /*2e250*/  IADD3 R4, -R4, R18, RZ ;  /* 0x0000001204047210 */ /* 0x000fe20007ffe1ff */
[----:B------:R-:W-:Y:S01]  /*2e260*/  FMUL.FTZ R163, R3, R163 ;  /* 0x000000a303a37220 */ /* 0x000fe20000410000 */
[----:B------:R-:W-:Y:S01]  /*2e270*/  IADD3 R2, R5, -R2, RZ ;  /* 0x8000000205027210 */ /* 0x000fe20007ffe0ff */
[C---:B------:R-:W-:Y:S01]  /*2e280*/  FMUL.FTZ R162, R3.reuse, R162 ;  /* 0x000000a203a27220 */ /* 0x040fe20000410000 */
[----:B------:R-:W-:Y:S01]  /*2e290*/  FMUL.FTZ R159, R3, R159 ;  /* 0x0000009f039f7220 */ /* 0x000fe20000410000 */
        /* <DEDUP_REMOVED lines=23> */
[----:B-1----:R-:W-:Y:S01]  /*2e410*/  FMUL.FTZ R164, R0, R164 ;  /* 0x000000a400a47220 */ /* 0x002fe20000410000 */
        /* <DEDUP_REMOVED lines=35> */
[----:B--2---:R-:W-:-:S03]  /*2e650*/  IMAD.IADD R3, R7, 0x1, R0 ;  /* 0x0000000107037824 */ /* 0x004fc600078e0200 */
[----:B------:R-:W-:Y:S04]  /*2e660*/  STS.64 [R2], R144 ;  /* 0x0000009002007388 */ /* 0x000fe80000000a00 */
[----:B------:R2:W-:Y:S04]  /*2e670*/  STS.64 [R2+0x800], R146 ;  /* 0x0008009202007388 */ /* 0x0005e80000000a00 */
[----:B------:R-:W-:Y:S04]  /*2e680*/  STS.64 [R3], R140 ;  /* 0x0000008c03007388 */ /* 0x000fe80000000a00 */
[----:B------:R4:W-:Y:S01]  /*2e690*/  STS.64 [R3+0x800], R142 ;  /* 0x0008008e03007388 */ /* 0x0009e20000000a00 */
[----:B-1----:R-:W-:-:S05]  /*2e6a0*/  IADD3 R0, R7, R2, RZ ;  /* 0x0000000207007210 */ /* 0x002fca0007ffe0ff */
[----:B------:R-:W-:Y:S04]  /*2e6b0*/  STS.64 [R0], R136 ;  /* 0x0000008800007388 */ /* 0x000fe80000000a00 */
[----:B------:R1:W-:Y:S04]  /*2e6c0*/  STS.64 [R0+0x800], R138 ;  /* 0x0008008a00007388 */ /* 0x0003e80000000a00 */
[----:B------:R-:W3:Y:S04]  /*2e6d0*/  LD.E.64 R12, desc[UR12][R48.64+0xb0] ;  /* 0x0000b00c300c7980 */ /* 0x000ee8000c101b00 */
[----:B------:R-:W3:Y:S01]  /*2e6e0*/  LD.E R8, desc[UR10][R48.64+0x60] ;  /* 0x0000600a30087980 */ /* 0x000ee2000c101900 */
[----:B--2---:R-:W-:Y:S01]  /*2e6f0*/  @P4 MUFU.LG2 R2, R11 ;  /* 0x0000000b00024308 */ /* 0x004fe20000000c00 */
[----:B------:R-:W-:Y:S01]  /*2e700*/  MOV R45, 0xff800000 ;  /* 0xff800000002d7802 */ /* 0x000fe20000000f00 */
[----:B------:R-:W-:Y:S01]  /*2e710*/  IMAD.MOV.U32 R44, RZ, RZ, -0x800000 ;  /* 0xff800000ff2c7424 */ /* 0x000fe200078e00ff */
[----:B------:R-:W2:Y:S01]  /*2e720*/  S2R R50, SR_CTAID.X ;  /* 0x0000000000327919 */ /* 0x000ea20000002500 */
[----:B----4-:R-:W-:-:S02]  /*2e730*/  LOP3.LUT R3, R16, 0xffffffe0, RZ, 0xc0, !PT ;  /* 0xffffffe010037812 */ /* 0x010fc400078ec0ff */
[----:B------:R-:W-:Y:S02]  /*2e740*/  SHF.R.S32.HI R7, RZ, 0x1f, R9 ;  /* 0x0000001fff077819 */ /* 0x000fe40000011409 */
[----:B------:R-:W4:Y:S01]  /*2e750*/  @P3 MUFU.LG2 R5, R14 ;  /* 0x0000000e00053308 */ /* 0x000f220000000c00 */
[----:B------:R-:W-:Y:S02]  /*2e760*/  R2UR UR14, R46 ;  /* 0x000000002e0e72ca */ /* 0x000fe400000e0000 */
[----:B------:R-:W-:Y:S02]  /*2e770*/  R2UR UR15, R47 ;  /* 0x000000002f0f72ca */ /* 0x000fe400000e0000 */
[----:B------:R-:W-:-:S04]  /*2e780*/  IADD3 R6, -R3, R18, RZ ;  /* 0x0000001203067210 */ /* 0x000fc80007ffe1ff */
[----:B------:R-:W-:Y:S02]  /*2e790*/  LOP3.LUT P0, RZ, R6, 0x3, RZ, 0xc0, !PT ;  /* 0x0000000306ff7812 */ /* 0x000fe4000780c0ff */
[----:B-1----:R-:W-:-:S04]  /*2e7a0*/  LEA.HI R0, R19, R18, RZ, 0x4 ;  /* 0x0000001213007211 */ /* 0x002fc800078f20ff */
[----:B------:R-:W-:Y:S01]  /*2e7b0*/  LOP3.LUT R0, R0, 0xfffffff0, RZ, 0xc0, !PT ;  /* 0xfffffff000007812 */ /* 0x000fe200078ec0ff */
[----:B----4-:R-:W-:-:S04]  /*2e7c0*/  @P3 FMUL.FTZ R5, R5, 0.69314718246459960938 ;  /* 0x3f31721805053820 */ /* 0x010fc80000410000 */
[----:B------:R-:W-:Y:S02]  /*2e7d0*/  IMAD.IADD R11, R18, 0x1, -R0 ;  /* 0x00000001120b7824 */ /* 0x000fe400078e0a00 */
[----:B------:R-:W-:Y:S01]  /*2e7e0*/  @P4 FMUL.FTZ R0, R2, 0.69314718246459960938 ;  /* 0x3f31721802004820 */ /* 0x000fe20000410000 */
[----:B------:R-:W-:Y:S02]  /*2e7f0*/  IMAD.SHL.U32 R2, R10, 0x40, RZ ;  /* 0x000000400a027824 */ /* 0x000fe400078e00ff */
[----:B------:R-:W-:Y:S01]  /*2e800*/  @P3 FFMA.FTZ R44, R15, R37, R5 ;  /* 0x000000250f2c3223 */ /* 0x000fe20000010005 */
[----:B------:R-:W-:Y:S01]  /*2e810*/  LEA.HI R4, R11, R11, RZ, 0x1 ;  /* 0x0000000b0b047211 */ /* 0x000fe200078f08ff */
[----:B------:R-:W-:Y:S01]  /*2e820*/  @P4 FFMA.FTZ R45, R15, R36, R0 ;  /* 0x000000240f2d4223 */ /* 0x000fe20000010000 */
[----:B------:R-:W-:Y:S02]  /*2e830*/  LOP3.LUT R0, R2, 0x1c0, RZ, 0xc0, !PT ;  /* 0x000001c002007812 */ /* 0x000fe400078ec0ff */
[----:B------:R-:W-:-:S04]  /*2e840*/  SHF.L.U32 R2, R4, 0x2, RZ ;  /* 0x0000000204027819 */ /* 0x000fc800000006ff */
[----:B------:R-:W-:Y:S02]  /*2e850*/  LOP3.LUT R2, R0, 0x38, R2, 0xf8, !PT ;  /* 0x0000003800027812 */ /* 0x000fe400078ef802 */
[----:B------:R-:W-:-:S04]  /*2e860*/  SHF.R.U32.HI R0, RZ, 0x3, R0 ;  /* 0x00000003ff007819 */ /* 0x000fc80000011600 */
[----:B------:R-:W-:Y:S02]  /*2e870*/  LOP3.LUT R5, R2, R0, RZ, 0x3c, !PT ;  /* 0x0000000002057212 */ /* 0x000fe400078e3cff */
[----:B------:R-:W-:Y:S01]  /*2e880*/  LOP3.LUT R0, R4, 0xffffffe, RZ, 0xc0, !PT ;  /* 0x0ffffffe04007812 */ /* 0x000fe200078ec0ff */
[----:B--2---:R-:W-:Y:S01]  /*2e890*/  IMAD.SHL.U32 R4, R50, 0x40, RZ ;  /* 0x0000004032047824 */ /* 0x004fe200078e00ff */
[----:B------:R-:W-:Y:S02]  /*2e8a0*/  LEA.HI R2, R7, R9, RZ, 0x2 ;  /* 0x0000000907027211 */ /* 0x000fe400078f10ff */
[----:B------:R1:W5:Y:S01]  /*2e8b0*/  LD.E R7, desc[UR14][R48.64+0xcc] ;  /* 0x0000cc0e30077980 */ /* 0x000362000c101900 */
[----:B------:R-:W-:Y:S01]  /*2e8c0*/  IMAD.IADD R0, R11, 0x1, -R0 ;  /* 0x000000010b007824 */ /* 0x000fe200078e0a00 */
[----:B------:R-:W-:-:S04]  /*2e8d0*/  LOP3.LUT R2, R2, 0xffffffc, RZ, 0xc0, !PT ;  /* 0x0ffffffc02027812 */ /* 0x000fc800078ec0ff */
[----:B------:R-:W-:Y:S02]  /*2e8e0*/  IADD3 R2, R9, -R2, RZ ;  /* 0x8000000209027210 */ /* 0x000fe40007ffe0ff */
[----:B------:R-:W-:Y:S02]  /*2e8f0*/  LEA R0, R0, R5, 0x2 ;  /* 0x0000000500007211 */ /* 0x000fe400078e10ff */
[----:B------:R-:W-:Y:S02]  /*2e900*/  LEA R2, R2, R17, 0x4 ;  /* 0x0000001102027211 */ /* 0x000fe400078e20ff */
[----:B------:R-:W-:Y:S01]  /*2e910*/  LEA R0, R0, UR4, 0x2 ;  /* 0x0000000400007c11 */ /* 0x000fe2000f8e10ff */
[----:B------:R-:W-:Y:S01]  /*2e920*/  BSSY B0, `(.L_x_2194) ;  /* 0x000001f000007945 */ /* 0x000fe20003800000 */
[----:B---3--:R-:W-:-:S04]  /*2e930*/  IMAD R3, R12, UR8, R21 ;  /* 0x000000080c037c24 */ /* 0x008fc8000f8e0215 */
[----:B------:R-:W-:Y:S02]  /*2e940*/  IMAD R3, R3, R8, R20 ;  /* 0x0000000803037224 */ /* 0x000fe400078e0214 */
[----:B------:R1:W5:Y:S02]  /*2e950*/  LD.E.64 R8, desc[UR12][R48.64+0x78] ;  /* 0x0000780c30087980 */ /* 0x000364000c101b00 */
[----:B------:R-:W-:Y:S02]  /*2e960*/  IMAD R6, R13, R3, R4 ;  /* 0x000000030d067224 */ /* 0x000fe400078e0204 */
[----:B------:R1:W5:Y:S01]  /*2e970*/  LD.E.64 R4, desc[UR10][R48.64+0xa8] ;  /* 0x0000a80a30047980 */ /* 0x000362000c101b00 */
        /* <DEDUP_REMOVED lines=25> */
.L_x_2195:
[----:B------:R-:W-:Y:S05]  /*2eb10*/  BSYNC B0 ;  /* 0x0000000000007941 */ /* 0x000fea0003800000 */
.L_x_2194:
[----:B------:R-:W-:Y:S02]  /*2eb20*/  R2UR UR4, R46 ;  /* 0x000000002e0472ca */ /* 0x000fe400000e0000 */
[----:B------:R-:W-:-:S13]  /*2eb30*/  R2UR UR5, R47 ;  /* 0x000000002f0572ca */ /* 0x000fda00000e0000 */
[----:B-1----:R-:W2:Y:S01]  /*2eb40*/  LD.E R0, desc[UR4][R48.64+0xc0] ;  /* 0x0000c00430007980 */ /* 0x002ea2000c101900 */
[----:B------:R-:W-:Y:S01]  /*2eb50*/  IMAD.SHL.U32 R2, R11, 0x4, RZ ;  /* 0x000000040b027824 */ /* 0x000fe200078e00ff */
[----:B------:R-:W-:Y:S01]  /*2eb60*/  MOV R11, 0x1f0 ;  /* 0x000001f0000b7802 */ /* 0x000fe20000000f00 */
[----:B-----5:R-:W-:-:S03]  /*2eb70*/  IMAD R5, R50, -0x40, R51 ;  /* 0xffffffc032057824 */ /* 0x020fc600078e0233 */
[--C-:B------:R-:W-:Y:S02]  /*2eb80*/  SHF.R.S32.HI R3, RZ, 0x1f, R2.reuse ;  /* 0x0000001fff037819 */ /* 0x100fe40000011402 */
[----:B--2---:R-:W-:Y:S01]  /*2eb90*/  ISETP.GE.AND P0, PT, R2, R0, PT ;  /* 0x000000000200720c */ /* 0x004fe20003f06270 */
[C---:B------:R-:W-:Y:S02]  /*2eba0*/  VIADD R0, R10.reuse, 0x8 ;  /* 0x000000080a007836 */ /* 0x040fe40000000000 */
[----:B------:R-:W-:-:S03]  /*2ebb0*/  IMAD.WIDE R2, R10, 0x40, R2 ;  /* 0x000000400a027825 */ /* 0x000fc600078e0202 */
[----:B------:R-:W-:Y:S01]  /*2ebc0*/  ISETP.GE.OR P6, PT, R0, R5, P0 ;  /* 0x000000050000720c */ /* 0x000fe200007c6670 */
[----:B------:R-:W-:Y:S02]  /*2ebd0*/  IMAD R0, R6, R7, RZ ;  /* 0x0000000706007224 */ /* 0x000fe400078e02ff */
[C---:B------:R-:W-:Y:S02]  /*2ebe0*/  VIADD R6, R10.reuse, 0x10 ;  /* 0x000000100a067836 */ /* 0x040fe40000000000 */
[----:B------:R-:W-:Y:S01]  /*2ebf0*/  VIADD R7, R10, 0x18 ;  /* 0x000000180a077836 */ /* 0x000fe20000000000 */
[----:B------:R-:W-:Y:S02]  /*2ec00*/  IADD3 R4, P1, R2, R0, RZ ;  /* 0x0000000002047210 */ /* 0x000fe40007f3e0ff */
[----:B------:R-:W-:Y:S01]  /*2ec10*/  ISETP.GE.OR P5, PT, R6, R5, P0 ;  /* 0x000000050600720c */ /* 0x000fe200007a6670 */
[----:B------:R-:W-:Y:S01]  /*2ec20*/  VIADD R6, R10, 0x20 ;  /* 0x000000200a067836 */ /* 0x000fe20000000000 */
[----:B------:R-:W-:-:S02]  /*2ec30*/  LEA.HI.X.SX32 R0, R0, R3, 0x1, P1 ;  /* 0x0000000300007211 */ /* 0x000fc400008f0eff */
[----:B------:R-:W-:Y:S02]  /*2ec40*/  LEA R2, P1, R4, R8, 0x2 ;  /* 0x0000000804027211 */ /* 0x000fe400078210ff */
[----:B------:R-:W-:Y:S02]  /*2ec50*/  @!P6 R2UR UR4, R46 ;  /* 0x000000002e04e2ca */ /* 0x000fe400000e0000 */
[----:B------:R-:W-:Y:S02]  /*2ec60*/  @!P6 R2UR UR5, R47 ;  /* 0x000000002f05e2ca */ /* 0x000fe400000e0000 */
[----:B------:R-:W-:Y:S01]  /*2ec70*/  LEA.HI.X R3, R4, R9, R0, 0x2, P1 ;  /* 0x0000000904037211 */ /* 0x000fe200008f1400 */
[C---:B------:R-:W-:Y:S01]  /*2ec80*/  VIADD R4, R10.reuse, 0x28 ;  /* 0x000000280a047836 */ /* 0x040fe20000000000 */
[-C--:B------:R-:W-:Y:S01]  /*2ec90*/  ISETP.GE.OR P4, PT, R7, R5.reuse, P0 ;  /* 0x000000050700720c */ /* 0x080fe20000786670 */
[----:B------:R-:W-:Y:S01]  /*2eca0*/  VIADD R0, R10, 0x30 ;  /* 0x000000300a007836 */ /* 0x000fe20000000000 */
[----:B------:R-:W-:-:S02]  /*2ecb0*/  ISETP.GE.OR P3, PT, R6, R5, P0 ;  /* 0x000000050600720c */ /* 0x000fc40000766670 */
[-C--:B------:R-:W-:Y:S01]  /*2ecc0*/  ISETP.GE.OR P2, PT, R4, R5.reuse, P0 ;  /* 0x000000050400720c */ /* 0x080fe20000746670 */
[----:B------:R-:W-:Y:S01]  /*2ecd0*/  IMAD.MOV.U32 R4, RZ, RZ, R11 ;  /* 0x000000ffff047224 */ /* 0x000fe200078e000b */
[-C--:B------:R-:W-:Y:S02]  /*2ece0*/  ISETP.GE.OR P1, PT, R0, R5.reuse, P0 ;  /* 0x000000050000720c */ /* 0x080fe40000726670 */
[----:B------:R-:W-:Y:S01]  /*2ecf0*/  @!P5 R2UR UR16, R46 ;  /* 0x000000002e10d2ca */ /* 0x000fe200000e0000 */
[----:B---3--:R-:W-:Y:S01]  /*2ed00*/  @!P6 ST.E.128 desc[UR4][R2.64+0x800], R36 ;  /* 0x000800240200e985 */ /* 0x008fe2000c101d04 */
[C---:B------:R-:W-:Y:S01]  /*2ed10*/  ISETP.GE.OR P6, PT, R10.reuse, R5, P0 ;  /* 0x000000050a00720c */ /* 0x040fe200007c6670 */
[----:B------:R-:W-:Y:S01]  /*2ed20*/  VIADD R10, R10, 0x38 ;  /* 0x000000380a0a7836 */ /* 0x000fe20000000000 */
[----:B------:R-:W-:Y:S02]  /*2ed30*/  @!P5 R2UR UR17, R47 ;  /* 0x000000002f11d2ca */ /* 0x000fe400000e0000 */
[----:B------:R-:W-:-:S02]  /*2ed40*/  @!P4 R2UR UR14, R46 ;  /* 0x000000002e0ec2ca */ /* 0x000fc400000e0000 */
[C---:B------:R-:W-:Y:S02]  /*2ed50*/  @!P4 R2UR UR15, R47.reuse ;  /* 0x000000002f0fc2ca */ /* 0x040fe400000e0000 */
[C---:B------:R-:W-:Y:S02]  /*2ed60*/  @!P3 R2UR UR12, R46.reuse ;  /* 0x000000002e0cb2ca */ /* 0x040fe400000e0000 */
[C---:B------:R-:W-:Y:S02]  /*2ed70*/  @!P3 R2UR UR13, R47.reuse ;  /* 0x000000002f0db2ca */ /* 0x040fe400000e0000 */
[C---:B------:R-:W-:Y:S02]  /*2ed80*/  @!P2 R2UR UR10, R46.reuse ;  /* 0x000000002e0aa2ca */ /* 0x040fe400000e0000 */
[----:B------:R-:W-:Y:S01]  /*2ed90*/  @!P2 R2UR UR11, R47 ;  /* 0x000000002f0ba2ca */ /* 0x000fe200000e0000 */
[----:B----4-:R-:W-:Y:S01]  /*2eda0*/  @!P5 ST.E.128 desc[UR16][R2.64+0x1000], R32 ;  /* 0x001000200200d985 */ /* 0x010fe2000c101d10 */
[----:B------:R-:W-:-:S02]  /*2edb0*/  @!P1 R2UR UR4, R46 ;  /* 0x000000002e0492ca */ /* 0x000fc400000e0000 */
[C---:B------:R-:W-:Y:S01]  /*2edc0*/  @!P1 R2UR UR5, R47.reuse ;  /* 0x000000002f0592ca */ /* 0x040fe200000e0000 */
[----:B------:R-:W-:Y:S01]  /*2edd0*/  @!P4 ST.E.128 desc[UR14][R2.64+0x1800], R28 ;  /* 0x0018001c0200c985 */ /* 0x000fe2000c101d0e */
[C---:B------:R-:W-:Y:S02]  /*2ede0*/  @!P6 R2UR UR20, R46.reuse ;  /* 0x000000002e14e2ca */ /* 0x040fe400000e0000 */
[C---:B------:R-:W-:Y:S01]  /*2edf0*/  @!P6 R2UR UR21, R47.reuse ;  /* 0x000000002f15e2ca */ /* 0x040fe200000e0000 */
[----:B------:R-:W-:Y:S01]  /*2ee00*/  @!P3 ST.E.128 desc[UR12][R2.64+0x2000], R24 ;  /* 0x002000180200b985 */ /* 0x000fe2000c101d0c */
[----:B------:R-:W-:Y:S02]  /*2ee10*/  @!P6 R2UR UR18, R46 ;  /* 0x000000002e12e2ca */ /* 0x000fe400000e0000 */
[----:B------:R-:W-:Y:S01]  /*2ee20*/  @!P6 R2UR UR19, R47 ;  /* 0x000000002f13e2ca */ /* 0x000fe200000e0000 */
[----:B------:R-:W-:Y:S01]  /*2ee30*/  @!P2 ST.E.128 desc[UR10][R2.64+0x2800], R20 ;  /* 0x002800140200a985 */ /* 0x000fe2000c101d0a */
[----:B------:R-:W-:Y:S01]  /*2ee40*/  ISETP.GE.OR P0, PT, R10, R5, P0 ;  /* 0x000000050a00720c */ /* 0x000fe20000706670 */
[----:B------:R-:W-:-:S02]  /*2ee50*/  IMAD.MOV.U32 R5, RZ, RZ, 0x0 ;  /* 0x00000000ff057424 */ /* 0x000fc400078e00ff */
[----:B------:R-:W-:Y:S04]  /*2ee60*/  @!P1 ST.E.128 desc[UR4][R2.64+0x3000], R16 ;  /* 0x0030001002009985 */ /* 0x000fe8000c101d04 */
[----:B------:R-:W-:Y:S04]  /*2ee70*/  @!P6 ST.E.64 desc[UR20][R2.64], R40 ;  /* 0x000000280200e985 */ /* 0x000fe8000c101b14 */
[----:B------:R1:W-:Y:S02]  /*2ee80*/  @!P6 ST.E.64 desc[UR18][R2.64+0x8], R42 ;  /* 0x0000082a0200e985 */ /* 0x0003e4000c101b12 */
[----:B-1----:R-:W-:Y:S05]  /*2ee90*/  @P0 RET.REL.NODEC R4 `(_ZN5flash24flash_fwd_splitkv_kernelI23Flash_fwd_kernel_traitsILi64ELi64ELi256ELi4ELb0ELb0EN7cutlass10bfloat16_tE19Flash_kernel_traitsILi64ELi64ELi256ELi4ES3_EELb1ELb0ELb0ELb0ELb0ELb1ELb1ELb1EEEvNS_16Flash_fwd_paramsE) ;  /* 0xfffffd1004580950 */ /* 0x002fea0003c3ffff */
[----:B------:R-:W-:Y:S02]  /*2eea0*/  R2UR UR4, R46 ;  /* 0x000000002e0472ca */ /* 0x000fe400000e0000 */
[----:B------:R-:W-:-:S13]  /*2eeb0*/  R2UR UR5, R47 ;  /* 0x000000002f0572ca */ /* 0x000fda00000e0000 */
[----:B------:R1:W-:Y:S02]  /*2eec0*/  ST.E.128 desc[UR4][R2.64+0x3800], R12 ;  /* 0x0038000c02007985 */ /* 0x0003e4000c101d04 */
[----:B-1----:R-:W-:Y:S02]  /*2eed0*/  IMAD.MOV.U32 R2, RZ, RZ, R11 ;  /* 0x000000ffff027224 */ /* 0x002fe400078e000b */
[----:B------:R-:W-:-:S04]  /*2eee0*/  IMAD.MOV.U32 R3, RZ, RZ, 0x0 ;  /* 0x00000000ff037424 */ /* 0x000fc800078e00ff */
[----:B------:R-:W-:Y:S05]  /*2eef0*/  RET.REL.NODEC R2 `(_ZN5flash24flash_fwd_splitkv_kernelI23Flash_fwd_kernel_traitsILi64ELi64ELi256ELi4ELb0ELb0EN7cutlass10bfloat16_tE19Flash_kernel_traitsILi64ELi64ELi256ELi4ES3_EELb1ELb0ELb0ELb0ELb0ELb1ELb1ELb1EEEvNS_16Flash_fwd_paramsE) ;  /* 0xfffffd1002407950 */ /* 0x000fea0003c3ffff */
.L_x_2193:
[----:B------:R-:W-:Y:S01]  /*2ef00*/  IMAD.MOV.U32 R0, RZ, RZ, 0x2 ;  /* 0x00000002ff007424 */ /* 0x000fe200078e00ff */
[----:B-----5:R-:W-:Y:S01]  /*2ef10*/  MOV R2, R7 ;  /* 0x0000000700027202 */ /* 0x020fe20000000f00 */
[----:B------:R-:W-:Y:S01]  /*2ef20*/  IMAD.MOV.U32 R4, RZ, RZ, -0x1 ;  /* 0xffffffffff047424 */ /* 0x000fe200078e00ff */
[----:B------:R-:W-:-:S07]  /*2ef30*/  MOV R3, 0x1f ;  /* 0x0000001f00037802 */ /* 0x000fce0000000f00 */
[----:B-1----:R-:W-:Y:S05]  /*2ef40*/  WARPSYNC.COLLECTIVE R4, `(.L_x_2196) ;  /* 0x0000000004087348 */ /* 0x002fea0003c00000 */
[----:B------:R2:W3:Y:S02]  /*2ef50*/  SHFL.BFLY P0, R0, R2, R0, R3 ;  /* 0x0c00000002007389 */ /* 0x0004e40000000003 */
[----:B-123--:R-:W-:Y:S01]  /*2ef60*/  ENDCOLLECTIVE ;  /* 0x000000000000791b */ /* 0x00efe20003800000 */
.L_x_2196:
[----:B------:R-:W-:Y:S02]  /*2ef70*/  MOV R5, R0 ;  /* 0x0000000000057202 */ /* 0x000fe40000000f00 */
[----:B------:R-:W-:-:S03]  /*2ef80*/  MOV R0, 0x1 ;  /* 0x0000000100007802 */ /* 0x000fc60000000f00 */
[----:B------:R-:W-:-:S04]  /*2ef90*/  FADD.FTZ R5, R5, R7 ;  /* 0x0000000705057221 */ /* 0x000fc80000010000 */
[----:B------:R-:W-:-:S07]  /*2efa0*/  IMAD.MOV.U32 R2, RZ, RZ, R5 ;  /* 0x000000ffff027224 */ /* 0x000fce00078e0005 */
[----:B------:R-:W-:Y:S05]  /*2efb0*/  WARPSYNC.COLLECTIVE R4, `(.L_x_2197) ;  /* 0x0000000004087348 */ /* 0x000fea0003c00000 */
[----:B------:R1:W2:Y:S02]  /*2efc0*/  SHFL.BFLY P0, R0, R2, R0, R3 ;  /* 0x0c00000002007389 */ /* 0x0002a40000000003 */
[----:B-12---:R-:W-:Y:S01]  /*2efd0*/  ENDCOLLECTIVE ;  /* 0x000000000000791b */ /* 0x006fe20003800000 */
.L_x_2197:
[----:B------:R-:W-:Y:S01]  /*2efe0*/  IMAD.MOV.U32 R11, RZ, RZ, R0 ;  /* 0x000000ffff0b7224 */ /* 0x000fe200078e0000 */
[----:B------:R-:W-:Y:S02]  /*2eff0*/  MOV R0, 0x2 ;  /* 0x0000000200007802 */ /* 0x000fe40000000f00 */
[----:B------:R-:W-:Y:S01]  /*2f000*/  MOV R2, R6 ;  /* 0x0000000600027202 */ /* 0x000fe20000000f00 */
[----:B------:R-:W-:-:S07]  /*2f010*/  FADD.FTZ R11, R5, R11 ;  /* 0x0000000b050b7221 */ /* 0x000fce0000010000 */
[----:B------:R-:W-:Y:S05]  /*2f020*/  WARPSYNC.COLLECTIVE R4, `(.L_x_2198) ;  /* 0x0000000004087348 */ /* 0x000fea0003c00000 */
[----:B------:R1:W2:Y:S02]  /*2f030*/  SHFL.BFLY P0, R0, R2, R0, R3 ;  /* 0x0c00000002007389 */ /* 0x0002a40000000003 */
[----:B-12---:R-:W-:Y:S01]  /*2f040*/  ENDCOLLECTIVE ;  /* 0x000000000000791b */ /* 0x006fe20003800000 */
.L_x_2198:
[----:B------:R-:W-:Y:S01]  /*2f050*/  IMAD.MOV.U32 R2, RZ, RZ, R0 ;  /* 0x000000ffff027224 */ /* 0x000fe200078e0000 */
[----:B------:R-:W-:-:S03]  /*2f060*/  MOV R0, 0x1 ;  /* 0x0000000100007802 */ /* 0x000fc60000000f00 */
[----:B------:R-:W-:-:S07]  /*2f070*/  FADD.FTZ R2, R2, R6 ;  /* 0x0000000602027221 */ /* 0x000fce0000010000 */
[----:B------:R-:W-:Y:S05]  /*2f080*/  WARPSYNC.COLLECTIVE R4, `(.L_x_2199) ;  /* 0x0000000004087348 */ /* 0x000fea0003c00000 */
[----:B------:R1:W2:Y:S02]  /*2f090*/  SHFL.BFLY P0, R0, R2, R0, R3 ;  /* 0x0c00000002007389 */ /* 0x0002a40000000003 */
[----:B-12---:R-:W-:Y:S01]  /*2f0a0*/  ENDCOLLECTIVE ;  /* 0x000000000000791b */ /* 0x006fe20003800000 */
.L_x_2199:
[----:B------:R-:W-:Y:S01]  /*2f0b0*/  MOV R14, R0 ;  /* 0x00000000000e7202 */ /* 0x000fe20000000f00 */
[----:B------:R-:W-:Y:S06]  /*2f0c0*/  BRA `(.L_x_2200) ;  /* 0xffffffec00f47947 */ /* 0x000fec000383ffff */
.L_x_2201:
        /* <DEDUP_REMOVED lines=11> */
.L_x_7955:


//--------------------- .text._ZN5flash24flash_fwd_splitkv_kernelI23Flash_fwd_kernel_traitsILi64ELi64ELi256ELi4ELb0ELb0EN7cutlass10bfloat16_tE19Flash_kernel_traitsILi64ELi64ELi256ELi4ES3_EELb1ELb0ELb0ELb1ELb1ELb0ELb0ELb0EEEvNS_16Flash_fwd_paramsE --------------------------
	.section	.text._ZN5flash24flash_fwd_splitkv_kernelI23Flash_fwd_kernel_traitsILi64ELi64ELi256ELi4ELb0ELb0EN7cutlass10bfloat16_tE19Flash_kernel_traitsILi64ELi64ELi256ELi4ES3_EELb1ELb0ELb0ELb1ELb1ELb0ELb0ELb0EEEvNS_16Flash_fwd_paramsE,"ax",@progbits
	.align	128
        .global         _ZN5flash24flash_fwd_splitkv_kernelI23Flash_fwd_kernel_traitsILi64ELi64ELi256ELi4ELb0ELb0EN7cutlass10bfloat16_tE19Flash_kernel_traitsILi64ELi64ELi256ELi4ES3_EELb1ELb0ELb0ELb1ELb1ELb0ELb0ELb0EEEvNS_16Flash_fwd_paramsE
        .type           _ZN5flash24flash_fwd_splitkv_kernelI23Flash_fwd_kernel_traitsILi64ELi64ELi256ELi4ELb0ELb0EN7cutlass10bfloat16_tE19Flash_kernel_traitsILi64ELi64ELi256ELi4ES3_EELb1ELb0ELb0ELb1ELb1ELb0ELb0ELb0EEEvNS_16Flash_fwd_paramsE,@function
        .size           _ZN5flash24flash_fwd_splitkv_kernelI23Flash_fwd_kernel_traitsILi64ELi64ELi256ELi4ELb0ELb0EN7cutlass10bfloat16_tE19Flash_kernel_traitsILi64ELi64ELi256ELi4ES3_EELb1ELb0ELb0ELb1ELb1ELb0ELb0ELb0EEEvNS_16Flash_fwd_paramsE,(.L_x_8000 - _ZN5flash24flash_fwd_splitkv_kernelI23Flash_fwd_kernel_traitsILi64ELi64ELi256ELi4ELb0ELb0EN7cutlass10bfloat16_tE19Flash_kernel_traitsILi64ELi64ELi256ELi4ES3_EELb1ELb0ELb0ELb1ELb1ELb0ELb0ELb0EEEvNS_16Flash_fwd_paramsE)
        .other          _ZN5flash24flash_fwd_splitkv_kernelI23Flash_fwd_kernel_traitsILi64ELi64ELi256ELi4ELb0ELb0EN7cutlass10bfloat16_tE19Flash_kernel_traitsILi64ELi64ELi256ELi4ES3_EELb1ELb0ELb0ELb1ELb1ELb0ELb0ELb0EEEvNS_16Flash_fwd_paramsE,@"STO_CUDA_ENTRY STV_DEFAULT"
_ZN5flash24flash_fwd_splitkv_kernelI23Flash_fwd_kernel_traitsILi64ELi64ELi256ELi4ELb0ELb0EN7cutlass10bfloat16_tE19Flash_kernel_traitsILi64ELi64ELi256ELi4ES3_EELb1ELb0ELb0ELb1ELb1ELb0ELb0ELb0EEEvNS_16Flash_fwd_paramsE:
.text._ZN5flash24flash_fwd_splitkv_kernelI23Flash_fwd_kernel_traitsILi64ELi64ELi256ELi4ELb0ELb0EN7cutlass10bfloat16_tE19Flash_kernel_traitsILi64ELi64ELi256ELi4ES3_EELb1ELb0ELb0ELb1ELb1ELb0ELb0ELb0EEEvNS_16Flash_fwd_paramsE:
[----:B------:R-:W-:Y:S08]  /*0000*/  LDC R1, c[0x0][0x28] ;  /* 0x00000a00ff017b82 */ /* 0x000ff00000000800 */
[----:B------:R-:W1:Y:S01]  /*0010*/  LDC.64 R4, c[0x0][0x300] ;  /* 0x0000c000ff047b82 */ /* 0x000e620000000a00 */
[----:B------:R-:W2:Y:S01]  /*0020*/  S2R R11, SR_CTAID.Y ;  /* 0x00000000000b7919 */ /* 0x000ea20000002600 */
[----:B------:R-:W-:Y:S01]  /*0030*/  IMAD.MOV.U32 R18, RZ, RZ, RZ ;  /* 0x000000ffff127224 */ /* 0x000fe200078e00ff */
[----:B------:R-:W-:Y:S01]  /*0040*/  ULDC.64 UR20, c[0x0][0x208] ;  /* 0x0000820000147ab9 */ /* 0x000fe20000000a00 */
[----:B------:R-:W-:-:S04]  /*0050*/  ULDC UR19, c[0x0][0x2c4] ;  /* 0x0000b10000137ab9 */ /* 0x000fc80000000800 */
[----:B------:R-:W3:Y:S01]  /*0060*/  LDC.64 R2, c[0x0][0x308] ;  /* 0x0000c200ff027b82 */ /* 0x000ee20000000a00 */
[----:B-1----:R-:W-:-:S04]  /*0070*/  ISETP.NE.U32.AND P0, PT, R4, RZ, PT ;  /* 0x000000ff0400720c */ /* 0x002fc80003f05070 */
[----:B------:R-:W-:Y:S02]  /*0080*/  ISETP.NE.AND.EX P0, PT, R5, RZ, PT, P0 ;  /* 0x000000ff0500720c */ /* 0x000fe40003f05300 */
[----:B---3--:R-:W-:-:S04]  /*0090*/  ISETP.NE.U32.AND P2, PT, R2, RZ, PT ;  /* 0x000000ff0200720c */ /* 0x008fc80003f45070 */
[----:B------:R-:W-:-:S07]  /*00a0*/  ISETP.NE.AND.EX P2, PT, R3, RZ, PT, P2 ;  /* 0x000000ff0300720c */ /* 0x000fce0003f45320 */
[----:B------:R-:W2:Y:S08]  /*00b0*/  @P0 LDC.64 R4, c[0x0][0x300] ;  /* 0x0000c000ff040b82 */ /* 0x000eb00000000a00 */
[----:B------:R-:W1:Y:S01]  /*00c0*/  @P2 LDC.64 R2, c[0x0][0x308] ;  /* 0x0000c200ff022b82 */ /* 0x000e620000000a00 */
[----:B--2---:R-:W-:-:S05]  /*00d0*/  @P0 IMAD.WIDE R4, R11, 0x4, R4 ;  /* 0x000000040b040825 */ /* 0x004fca00078e0204 */
[----:B------:R2:W3:Y:S01]  /*00e0*/  @P0 LDG.E R18, desc[UR20][R4.64] ;  /* 0x0000001404120981 */ /* 0x0004e2000c1e1900 */
[----:B-1----:R-:W-:-:S05]  /*00f0*/  @P2 IMAD.WIDE R2, R11, 0x4, R2 ;  /* 0x000000040b022825 */ /* 0x002fca00078e0202 */
[----:B------:R-:W3:Y:S01]  /*0100*/  @P2 LDG.E R193, desc[UR20][R2.64] ;  /* 0x0000001402c12981 */ /* 0x000ee2000c1e1900 */
[----:B------:R-:W1:Y:S01]  /*0110*/  S2R R0, SR_CTAID.X ;  /* 0x0000000000007919 */ /* 0x000e620000002500 */
[----:B--2---:R-:W2:Y:S08]  /*0120*/  @!P2 LDC.64 R4, c[0x0][0x318] ;  /* 0x0000c600ff04ab82 */ /* 0x004eb00000000a00 */
[----:B------:R-:W4:Y:S01]  /*0130*/  @!P2 LDC.64 R2, c[0x0][0x2c8] ;  /* 0x0000b200ff02ab82 */ /* 0x000f220000000a00 */
[----:B-1----:R-:W-:-:S05]  /*0140*/  IMAD.SHL.U32 R196, R0, 0x40, RZ ;  /* 0x0000004000c47824 */ /* 0x002fca00078e00ff */
[----:B------:R-:W-:Y:S02]  /*0150*/  ISETP.GE.AND P1, PT, R196, UR19, PT ;  /* 0x00000013c4007c0c */ /* 0x000fe4000bf26270 */
[----:B--2---:R-:W-:-:S04]  /*0160*/  @!P2 ISETP.NE.U32.AND P0, PT, R4, RZ, PT ;  /* 0x000000ff0400a20c */ /* 0x004fc80003f05070 */
[----:B------:R-:W-:-:S04]  /*0170*/  @!P2 ISETP.NE.AND.EX P0, PT, R5, RZ, PT, P0 ;  /* 0x000000ff0500a20c */ /* 0x000fc80003f05300 */
[----:B----4-:R-:W-:Y:S01]  /*0180*/  @!P2 SEL R4, R3, RZ, P0 ;  /* 0x000000ff0304a207 */ /* 0x010fe20000000000 */
[----:B---3--:R-:W-:Y:S02]  /*0190*/  @P2 IMAD.IADD R193, R193, 0x1, -R18 ;  /* 0x00000001c1c12824 */ /* 0x008fe400078e0a12 */
[----:B------:R-:W-:Y:S06]  /*01a0*/  @P1 EXIT ;  /* 0x000000000000194d */ /* 0x000fec0003800000 */
[----:B------:R-:W-:Y:S01]  /*01b0*/  VIADD R3, R196, 0x13f ;  /* 0x0000013fc4037836 */ /* 0x000fe20000000000 */
[----:B------:R-:W-:Y:S01]  /*01c0*/  @!P2 IADD3 R193, R4, R2, -R18 ;  /* 0x0000000204c1a210 */ /* 0x000fe20007ffe812 */
[----:B------:R-:W-:Y:S01]  /*01d0*/  ULDC UR5, c[0x0][0x2c8] ;  /* 0x0000b20000057ab9 */ /* 0x000fe20000000800 */
[----:B------:R-:W-:Y:S01]  /*01e0*/  ULDC UR18, c[0x0][0x398] ;  /* 0x0000e60000127ab9 */ /* 0x000fe20000000800 */
[----:B------:R-:W-:Y:S01]  /*01f0*/  UIADD3 UR5, UR5, 0xff, URZ ;  /* 0x000000ff05057890 */ /* 0x000fe2000fffe03f */
[C---:B------:R-:W-:Y:S01]  /*0200*/  IADD3 R3, R193.reuse, -UR19, R3 ;  /* 0x80000013c1037c10 */ /* 0x040fe2000fffe003 */
[----:B------:R-:W-:Y:S01]  /*0210*/  VIADD R5, R193, 0xff ;  /* 0x000000ffc1057836 */ /* 0x000fe20000000000 */
[----:B------:R-:W1:Y:S01]  /*0220*/  S2R R10, SR_CTAID.Z ;  /* 0x00000000000a7919 */ /* 0x000e620000002700 */
[----:B------:R-:W-:Y:S02]  /*0230*/  USHF.R.S32.HI UR4, URZ, 0x1f, UR5 ;  /* 0x0000001f3f047899 */ /* 0x000fe40008011405 */
[----:B------:R-:W-:Y:S01]  /*0240*/  VIADD R3, R3, UR18 ;  /* 0x0000001203037c36 */ /* 0x000fe20008000000 */
[----:B------:R-:W-:Y:S01]  /*0250*/  SHF.R.S32.HI R4, RZ, 0x1f, R5 ;  /* 0x0000001fff047819 */ /* 0x000fe20000011405 */
[----:B------:R-:W-:Y:S01]  /*0260*/  ULEA.HI UR4, UR4, UR5, URZ, 0x8 ;  /* 0x0000000504047291 */ /* 0x000fe2000f8f403f */
[----:B------:R-:W2:Y:S02]  /*0270*/  S2R R194, SR_TID.X ;  /* 0x0000000000c27919 */ /* 0x000ea40000002100 */
[----:B------:R-:W-:Y:S01]  /*0280*/  SHF.R.S32.HI R2, RZ, 0x1f, R3 ;  /* 0x0000001fff027819 */ /* 0x000fe20000011403 */
[----:B------:R-:W-:Y:S01]  /*0290*/  USHF.R.S32.HI UR4, URZ, 0x8, UR4 ;  /* 0x000000083f047899 */ /* 0x000fe20008011404 */
[----:B------:R-:W-:-:S02]  /*02a0*/  LEA.HI R4, R4, R5, RZ, 0x8 ;  /* 0x0000000504047211 */ /* 0x000fc400078f40ff */
[----:B------:R-:W-:Y:S02]  /*02b0*/  LEA.HI R2, R2, R3, RZ, 0x8 ;  /* 0x0000000302027211 */ /* 0x000fe400078f40ff */
[----:B------:R-:W-:Y:S02]  /*02c0*/  SHF.R.S32.HI R4, RZ, 0x8, R4 ;  /* 0x00000008ff047819 */ /* 0x000fe40000011404 */
[----:B------:R-:W-:-:S04]  /*02d0*/  SHF.R.S32.HI R2, RZ, 0x8, R2 ;  /* 0x00000008ff027819 */ /* 0x000fc80000011402 */
[----:B------:R-:W-:-:S04]  /*02e0*/  VIMNMX3 R188, R4, UR4, R2, PT ;  /* 0x0000000404bc7c0f */ /* 0x000fc8000b800102 */
[----:B------:R-:W-:-:S13]  /*02f0*/  ISETP.GT.AND P0, PT, R188, RZ, PT ;  /* 0x000000ffbc00720c */ /* 0x000fda0003f04270 */
[----:B-1----:R-:W-:Y:S05]  /*0300*/  @P0 BRA `(.L_x_2202) ;  /* 0x0000000400280947 */ /* 0x002fea0003800000 */
[----:B--2---:R-:W-:Y:S01]  /*0310*/  SHF.R.S32.HI R2, RZ, 0x1f, R194 ;  /* 0x0000001fff027819 */ /* 0x004fe200000114c2 */
[----:B------:R-:W-:Y:S01]  /*0320*/  ULDC.64 UR6, c[0x0][0x298] ;  /* 0x0000a60000067ab9 */ /* 0x000fe20000000a00 */
[----:B------:R-:W-:Y:S01]  /*0330*/  SHF.R.S32.HI R3, RZ, 0x1f, R196 ;  /* 0x0000001fff037819 */ /* 0x000fe200000114c4 */
[----:B------:R-:W-:Y:S01]  /*0340*/  ULDC.64 UR4, c[0x0][0x290] ;  /* 0x0000a40000047ab9 */ /* 0x000fe20000000a00 */
[----:B------:R-:W-:Y:S01]  /*0350*/  LEA.HI R2, R2, R194, RZ, 0x3 ;  /* 0x000000c202027211 */ /* 0x000fe200078f18ff */
[----:B------:R-:W-:Y:S01]  /*0360*/  UIMAD.WIDE.U32 UR8, UR6, 0x20, URZ ;  /* 0x00000020060878a5 */ /* 0x000fe2000f8e003f */
[----:B------:R-:W-:Y:S01]  /*0370*/  SHF.R.S32.HI R0, RZ, 0x1f, R11 ;  /* 0x0000001fff007819 */ /* 0x000fe2000001140b */
[----:B------:R-:W-:Y:S01]  /*0380*/  IMAD R3, R3, UR6, RZ ;  /* 0x0000000603037c24 */ /* 0x000fe2000f8e02ff */
[----:B------:R-:W-:Y:S02]  /*0390*/  LOP3.LUT R4, R2, 0x1ffffff8, RZ, 0xc0, !PT ;  /* 0x1ffffff802047812 */ /* 0x000fe400078ec0ff */
[----:B------:R-:W-:Y:S01]  /*03a0*/  SHF.R.S32.HI R6, RZ, 0x1f, R10 ;  /* 0x0000001fff067819 */ /* 0x000fe2000001140a */
[----:B------:R-:W-:Y:S01]  /*03b0*/  IMAD R3, R196, UR7, R3 ;  /* 0x00000007c4037c24 */ /* 0x000fe2000f8e0203 */
[----:B------:R-:W-:Y:S01]  /*03c0*/  SHF.R.S32.HI R2, RZ, 0x3, R2 ;  /* 0x00000003ff027819 */ /* 0x000fe20000011402 */
[C---:B------:R-:W-:Y:S01]  /*03d0*/  IMAD.IADD R4, R194.reuse, 0x1, -R4 ;  /* 0x00000001c2047824 */ /* 0x040fe200078e0a04 */
[----:B------:R-:W-:Y:S01]  /*03e0*/  LOP3.LUT P5, RZ, R194, 0x7, RZ, 0xc0, !PT ;  /* 0x00000007c2ff7812 */ /* 0x000fe200078ac0ff */
[----:B------:R-:W-:-:S02]  /*03f0*/  IMAD R0, R0, UR4, RZ ;  /* 0x0000000400007c24 */ /* 0x000fc4000f8e02ff */
[----:B------:R-:W-:Y:S02]  /*0400*/  IMAD.SHL.U32 R4, R4, 0x8, RZ ;  /* 0x0000000804047824 */ /* 0x000fe400078e00ff */
[----:B------:R-:W-:Y:S02]  /*0410*/  IMAD R0, R11, UR5, R0 ;  /* 0x000000050b007c24 */ /* 0x000fe4000f8e0200 */
[----:B------:R-:W-:Y:S01]  /*0420*/  VIADD R8, R2, 0x10 ;  /* 0x0000001002087836 */ /* 0x000fe20000000000 */
[----:B------:R-:W-:-:S03]  /*0430*/  SHF.R.S32.HI R5, RZ, 0x1f, R4 ;  /* 0x0000001fff057819 */ /* 0x000fc60000011404 */
[----:B------:R-:W-:-:S04]  /*0440*/  IMAD.WIDE.U32 R4, R196, UR6, R4 ;  /* 0x00000006c4047c25 */ /* 0x000fc8000f8e0004 */
[----:B------:R-:W-:Y:S02]  /*0450*/  IMAD.IADD R5, R5, 0x1, R3 ;  /* 0x0000000105057824 */ /* 0x000fe400078e0203 */
[----:B------:R-:W-:Y:S01]  /*0460*/  IMAD.WIDE.U32 R4, R11, UR4, R4 ;  /* 0x000000040b047c25 */ /* 0x000fe2000f8e0004 */
[----:B------:R-:W-:-:S03]  /*0470*/  ULDC.64 UR4, c[0x0][0x2a0] ;  /* 0x0000a80000047ab9 */ /* 0x000fc60000000a00 */
[----:B------:R-:W-:Y:S02]  /*0480*/  IMAD R6, R6, UR4, RZ ;  /* 0x0000000406067c24 */ /* 0x000fe4000f8e02ff */
[----:B------:R-:W-:Y:S01]  /*0490*/  IMAD.IADD R5, R5, 0x1, R0 ;  /* 0x0000000105057824 */ /* 0x000fe200078e0200 */
[----:B------:R-:W-:Y:S01]  /*04a0*/  SHF.R.S32.HI R0, RZ, 0x1f, R2 ;  /* 0x0000001fff007819 */ /* 0x000fe20000011402 */
[C---:B------:R-:W-:Y:S02]  /*04b0*/  IMAD R6, R10.reuse, UR5, R6 ;  /* 0x000000050a067c24 */ /* 0x040fe4000f8e0206 */
[----:B------:R-:W-:Y:S01]  /*04c0*/  IMAD.WIDE.U32 R4, R10, UR4, R4 ;  /* 0x000000040a047c25 */ /* 0x000fe2000f8e0004 */
[----:B------:R-:W-:-:S03]  /*04d0*/  ULDC UR4, c[0x0][0x270] ;  /* 0x00009c0000047ab9 */ /* 0x000fc60000000800 */
[----:B------:R-:W-:Y:S02]  /*04e0*/  IMAD.IADD R7, R5, 0x1, R6 ;  /* 0x0000000105077824 */ /* 0x000fe400078e0206 */
[----:B------:R-:W-:Y:S02]  /*04f0*/  IMAD R3, R0, UR6, RZ ;  /* 0x0000000600037c24 */ /* 0x000fe4000f8e02ff */
[----:B------:R-:W-:Y:S02]  /*0500*/  IMAD.MOV.U32 R6, RZ, RZ, R4 ;  /* 0x000000ffff067224 */ /* 0x000fe400078e0004 */
[----:B------:R-:W-:Y:S01]  /*0510*/  IMAD R10, R11, UR4, R10 ;  /* 0x000000040b0a7c24 */ /* 0x000fe2000f8e020a */
[----:B------:R-:W-:Y:S01]  /*0520*/  ULDC.64 UR4, c[0x0][0x280] ;  /* 0x0000a00000047ab9 */ /* 0x000fe20000000a00 */
[C---:B------:R-:W-:Y:S02]  /*0530*/  IMAD R3, R2.reuse, UR7, R3 ;  /* 0x0000000702037c24 */ /* 0x040fe4000f8e0203 */
[----:B------:R-:W-:Y:S01]  /*0540*/  IMAD.WIDE.U32 R6, R2, UR6, R6 ;  /* 0x0000000602067c25 */ /* 0x000fe2000f8e0006 */
[----:B------:R-:W-:-:S03]  /*0550*/  USHF.L.U32 UR6, UR7, 0x5, URZ ;  /* 0x0000000507067899 */ /* 0x000fc6000800063f */
[----:B------:R-:W-:Y:S01]  /*0560*/  IMAD R4, R10, UR19, R196 ;  /* 0x000000130a047c24 */ /* 0x000fe2000f8e02c4 */
[----:B------:R-:W-:Y:S01]  /*0570*/  LEA R10, P0, R6, UR4, 0x1 ;  /* 0x00000004060a7c11 */ /* 0x000fe2000f8008ff */
[----:B------:R-:W-:Y:S01]  /*0580*/  IMAD.IADD R3, R7, 0x1, R3 ;  /* 0x0000000107037824 */ /* 0x000fe200078e0203 */
[----:B------:R-:W-:Y:S01]  /*0590*/  IADD3 R196, -R196, UR19, RZ ;  /* 0x00000013c4c47c10 */ /* 0x000fe2000fffe1ff */
[----:B------:R-:W-:Y:S01]  /*05a0*/  UIADD3 UR6, UR9, UR6, URZ ;  /* 0x0000000609067290 */ /* 0x000fe2000fffe03f */
[----:B------:R-:W-:Y:S02]  /*05b0*/  IADD3 R5, P1, R4, R2, RZ ;  /* 0x0000000204057210 */ /* 0x000fe40007f3e0ff */
[----:B------:R-:W-:Y:S01]  /*05c0*/  LEA.HI.X R11, R6, UR5, R3, 0x1, P0 ;  /* 0x00000005060b7c11 */ /* 0x000fe200080f0c03 */
[----:B------:R-:W-:Y:S01]  /*05d0*/  VIADD R3, R2, 0x20 ;  /* 0x0000002002037836 */ /* 0x000fe20000000000 */
[----:B------:R-:W-:Y:S01]  /*05e0*/  LEA.HI.X.SX32 R0, R4, R0, 0x1, P1 ;  /* 0x0000000004007211 */ /* 0x000fe200008f0eff */
[----:B------:R-:W-:Y:S01]  /*05f0*/  ULDC.64 UR4, c[0x0][0x2b0] ;  /* 0x0000ac0000047ab9 */ /* 0x000fe20000000a00 */
[----:B------:R-:W-:Y:S01]  /*0600*/  IADD3 R6, P1, R10, UR8, RZ ;  /* 0x000000080a067c10 */ /* 0x000fe2000ff3e0ff */
[----:B------:R1:W-:Y:S01]  /*0610*/  STG.E.128 desc[UR20][R10.64], RZ ;  /* 0x000000ff0a007986 */ /* 0x0003e2000c101d14 */
[----:B------:R-:W-:-:S02]  /*0620*/  ISETP.GE.OR P3, PT, R8, R196, P5 ;  /* 0x000000c40800720c */ /* 0x000fc40002f66670 */
[CC--:B------:R-:W-:Y:S01]  /*0630*/  ISETP.GE.OR P4, PT, R2.reuse, R196.reuse, P5 ;  /* 0x000000c40200720c */ /* 0x0c0fe20002f86670 */
[----:B------:R-:W-:Y:S01]  /*0640*/  VIADD R2, R2, 0x30 ;  /* 0x0000003002027836 */ /* 0x000fe20000000000 */
[-C--:B------:R-:W-:Y:S02]  /*0650*/  ISETP.GE.OR P2, PT, R3, R196.reuse, P5 ;  /* 0x000000c40300720c */ /* 0x080fe40002f46670 */
[----:B------:R-:W-:Y:S02]  /*0660*/  LEA R8, P0, R5, UR4, 0x2 ;  /* 0x0000000405087c11 */ /* 0x000fe4000f8010ff */
[----:B------:R-:W-:Y:S02]  /*0670*/  IADD3.X R7, R11, UR6, RZ, P1, !PT ;  /* 0x000000060b077c10 */ /* 0x000fe40008ffe4ff */
[----:B------:R-:W-:Y:S02]  /*0680*/  IADD3 R4, P1, R6, UR8, RZ ;  /* 0x0000000806047c10 */ /* 0x000fe4000ff3e0ff */
[----:B------:R-:W-:Y:S01]  /*0690*/  LEA.HI.X R9, R5, UR5, R0, 0x2, P0 ;  /* 0x0000000505097c11 */ /* 0x000fe200080f1400 */
[----:B------:R-:W-:Y:S01]  /*06a0*/  STG.E.128 desc[UR20][R6.64], RZ ;  /* 0x000000ff06007986 */ /* 0x000fe2000c101d14 */
[----:B------:R-:W-:Y:S01]  /*06b0*/  ISETP.GE.OR P5, PT, R2, R196, P5 ;  /* 0x000000c40200720c */ /* 0x000fe20002fa6670 */
[----:B------:R-:W-:Y:S01]  /*06c0*/  @!P3 IMAD.MOV.U32 R3, RZ, RZ, 0x7f800000 ;  /* 0x7f800000ff03b424 */ /* 0x000fe200078e00ff */
[----:B------:R-:W-:Y:S01]  /*06d0*/  IADD3.X R5, R7, UR6, RZ, P1, !PT ;  /* 0x0000000607057c10 */ /* 0x000fe20008ffe4ff */
[----:B------:R-:W-:-:S04]  /*06e0*/  @!P2 IMAD.MOV.U32 R0, RZ, RZ, 0x7f800000 ;  /* 0x7f800000ff00a424 */ /* 0x000fc800078e00ff */
[----:B------:R2:W-:Y:S01]  /*06f0*/  STG.E.128 desc[UR20][R4.64], RZ ;  /* 0x000000ff04007986 */ /* 0x0005e2000c101d14 */
[----:B-1----:R-:W-:-:S04]  /*0700*/  IADD3 R10, P0, R4, UR8, RZ ;  /* 0x00000008040a7c10 */ /* 0x002fc8000ff1e0ff */
[----:B------:R-:W-:-:S05]  /*0710*/  IADD3.X R11, R5, UR6, RZ, P0, !PT ;  /* 0x00000006050b7c10 */ /* 0x000fca00087fe4ff */
[----:B------:R1:W-:Y:S04]  /*0720*/  STG.E.128 desc[UR20][R10.64], RZ ;  /* 0x000000ff0a007986 */ /* 0x0003e8000c101d14 */
[----:B------:R1:W-:Y:S04]  /*0730*/  @!P3 STG.E desc[UR20][R8.64+0x40], R3 ;  /* 0x000040030800b986 */ /* 0x0003e8000c101914 */
[----:B------:R1:W-:Y:S01]  /*0740*/  @!P2 STG.E desc[UR20][R8.64+0x80], R0 ;  /* 0x000080000800a986 */ /* 0x0003e2000c101914 */
[----:B--2---:R-:W-:-:S05]  /*0750*/  @!P4 IMAD.MOV.U32 R4, RZ, RZ, 0x7f800000 ;  /* 0x7f800000ff04c424 */ /* 0x004fca00078e00ff */
[----:B------:R1:W-:Y:S01]  /*0760*/  @!P4 STG.E desc[UR20][R8.64], R4 ;  /* 0x000000040800c986 */ /* 0x0003e2000c101914 */
[----:B------:R-:W-:Y:S05]  /*0770*/  @P5 EXIT ;  /* 0x000000000000594d */ /* 0x000fea0003800000 */
[----:B-1----:R-:W-:-:S05]  /*0780*/  MOV R0, 0x7f800000 ;  /* 0x7f80000000007802 */ /* 0x002fca0000000f00 */
[----:B------:R-:W-:Y:S01]  /*0790*/  STG.E desc[UR20][R8.64+0xc0], R0 ;  /* 0x0000c00008007986 */ /* 0x000fe2000c101914 */
[----:B------:R-:W-:Y:S05]  /*07a0*/  EXIT ;  /* 0x000000000000794d */ /* 0x000fea0003800000 */
.L_x_2202:
[----:B------:R-:W1:Y:S01]  /*07b0*/  LDC.64 R2, c[0x0][0x368] ;  /* 0x0000da00ff027b82 */ /* 0x000e620000000a00 */
[----:B------:R-:W-:Y:S01]  /*07c0*/  IMAD.MOV.U32 R13, RZ, RZ, R11 ;  /* 0x000000ffff0d7224 */ /* 0x000fe200078e000b */
[----:B------:R-:W-:Y:S01]  /*07d0*/  ULDC.64 UR4, c[0x0][0x370] ;  /* 0x0000dc0000047ab9 */ /* 0x000fe20000000a00 */
[----:B-1----:R-:W-:-:S04]  /*07e0*/  ISETP.NE.U32.AND P0, PT, R2, RZ, PT ;  /* 0x000000ff0200720c */ /* 0x002fc80003f05070 */
[----:B------:R-:W-:-:S13]  /*07f0*/  ISETP.NE.AND.EX P0, PT, R3, RZ, PT, P0 ;  /* 0x000000ff0300720c */ /* 0x000fda0003f05300 */
[----:B------:R-:W1:Y:S02]  /*0800*/  @P0 LDC.64 R2, c[0x0][0x368] ;  /* 0x0000da00ff020b82 */ /* 0x000e640000000a00 */
[----:B-1----:R-:W-:-:S05]  /*0810*/  @P0 IMAD.WIDE R2, R11, 0x4, R2 ;  /* 0x000000040b020825 */ /* 0x002fca00078e0202 */
[----:B------:R1:W5:Y:S01]  /*0820*/  @P0 LDG.E R13, desc[UR20][R2.64] ;  /* 0x00000014020d0981 */ /* 0x000362000c1e1900 */
[----:B------:R-:W-:Y:S02]  /*0830*/  ISETP.NE.U32.AND P0, PT, RZ, UR4, PT ;  /* 0x00000004ff007c0c */ /* 0x000fe4000bf05070 */
[----:B------:R-:W-:Y:S02]  /*0840*/  CS2R R244, SRZ ;  /* 0x0000000000f47805 */ /* 0x000fe4000001ff00 */
[----:B------:R-:W-:Y:S02]  /*0850*/  PLOP3.LUT P6, PT, PT, PT, PT, 0x80, 0x0 ;  /* 0x000000000000781c */ /* 0x000fe40003fcf070 */
[----:B------:R-:W-:-:S13]  /*0860*/  ISETP.NE.AND.EX P0, PT, RZ, UR5, PT, P0 ;  /* 0x00000005ff007c0c */ /* 0x000fda000bf05300 */
[----:B------:R-:W-:Y:S05]  /*0870*/  @!P0 BRA `(.L_x_2203) ;  /* 0x0000000000248947 */ /* 0x000fea0003800000 */
[----:B-1----:R-:W1:Y:S01]  /*0880*/  LDC.64 R2, c[0x0][0x378] ;  /* 0x0000de00ff027b82 */ /* 0x002e620000000a00 */
[----:B------:R-:W-:Y:S02]  /*0890*/  SHF.R.S32.HI R4, RZ, 0x1f, R11 ;  /* 0x0000001fff047819 */ /* 0x000fe4000001140b */
[----:B------:R-:W-:-:S03]  /*08a0*/  PLOP3.LUT P6, PT, PT, PT, PT, 0x8, 0x0 ;  /* 0x000000000000781c */ /* 0x000fc60003fce170 */
[-C--:B-1----:R-:W-:Y:S02]  /*08b0*/  IMAD R4, R4, R2.reuse, RZ ;  /* 0x0000000204047224 */ /* 0x082fe400078e02ff */
[----:B------:R-:W-:-:S04]  /*08c0*/  IMAD.WIDE.U32 R6, R11, R2, RZ ;  /* 0x000000020b067225 */ /* 0x000fc800078e00ff */
[----:B------:R-:W-:Y:S01]  /*08d0*/  IMAD R3, R11, R3, R4 ;  /* 0x000000030b037224 */ /* 0x000fe200078e0204 */
[----:B------:R-:W-:-:S04]  /*08e0*/  LEA R244, P0, R6, UR4, 0x2 ;  /* 0x0000000406f47c11 */ /* 0x000fc8000f8010ff */
[----:B------:R-:W-:-:S04]  /*08f0*/  IADD3 R3, R7, R3, RZ ;  /* 0x0000000307037210 */ /* 0x000fc80007ffe0ff */
[----:B------:R-:W-:-:S07]  /*0900*/  LEA.HI.X R245, R6, UR5, R3, 0x2, P0 ;  /* 0x0000000506f57c11 */ /* 0x000fce00080f1403 */
.L_x_2203:
[----:B------:R-:W-:Y:S05]  /*0910*/  @P6 BRA `(.L_x_2204) ;  /* 0x0000000400486947 */ /* 0x000fea0003800000 */
[----:B-1----:R-:W1:Y:S01]  /*0920*/  LDC R3, c[0x0][0x380] ;  /* 0x0000e000ff037b82 */ /* 0x002e620000000800 */
[----:B------:R-:W-:Y:S01]  /*0930*/  LEA R9, R188, 0xffffff00, 0x8 ;  /* 0xffffff00bc097811 */ /* 0x000fe200078e40ff */
[----:B------:R-:W-:Y:S01]  /*0940*/  ULDC.64 UR8, c[0x0][0x230] ;  /* 0x00008c0000087ab9 */ /* 0x000fe20000000a00 */
[----:B------:R-:W-:Y:S01]  /*0950*/  ULDC.64 UR6, c[0x0][0x248] ;  /* 0x0000920000067ab9 */ /* 0x000fe20000000a00 */
[----:B------:R-:W-:Y:S01]  /*0960*/  ULDC.64 UR4, c[0x0][0x238] ;  /* 0x00008e0000047ab9 */ /* 0x000fe20000000a00 */
[----:B------:R-:W-:Y:S01]  /*0970*/  IABS R2, R9 ;  /* 0x0000000900027213 */ /* 0x000fe20000000000 */
[----:B------:R-:W-:Y:S01]  /*0980*/  ULDC.64 UR10, c[0x0][0x260] ;  /* 0x00009800000a7ab9 */ /* 0x000fe20000000a00 */
[----:B-1----:R-:W-:-:S04]  /*0990*/  IABS R5, R3 ;  /* 0x0000000300057213 */ /* 0x002fc80000000000 */
[----:B------:R-:W1:Y:S08]  /*09a0*/  I2F.RP R6, R5 ;  /* 0x0000000500067306 */ /* 0x000e700000209400 */
[----:B-1----:R-:W1:Y:S02]  /*09b0*/  MUFU.RCP R6, R6 ;  /* 0x0000000600067308 */ /* 0x002e640000001000 */
[----:B-1----:R-:W-:-:S06]  /*09c0*/  IADD3 R6, R6, 0xffffffe, RZ ;  /* 0x0ffffffe06067810 */ /* 0x002fcc0007ffe0ff */
[----:B------:R-:W1:Y:S02]  /*09d0*/  F2I.FTZ.U32.TRUNC.NTZ R7, R6 ;  /* 0x0000000600077305 */ /* 0x000e64000021f000 */
[----:B-1----:R-:W-:Y:S01]  /*09e0*/  IMAD.MOV R4, RZ, RZ, -R7 ;  /* 0x000000ffff047224 */ /* 0x002fe200078e0a07 */
[----:B------:R-:W-:-:S03]  /*09f0*/  MOV R6, RZ ;  /* 0x000000ff00067202 */ /* 0x000fc60000000f00 */
[----:B------:R-:W-:-:S04]  /*0a00*/  IMAD R4, R4, R5, RZ ;  /* 0x0000000504047224 */ /* 0x000fc800078e02ff */
[----:B------:R-:W-:-:S04]  /*0a10*/  IMAD.HI.U32 R6, R7, R4, R6 ;  /* 0x0000000407067227 */ /* 0x000fc800078e0006 */
[----:B------:R-:W-:-:S04]  /*0a20*/  IMAD.MOV.U32 R4, RZ, RZ, R2 ;  /* 0x000000ffff047224 */ /* 0x000fc800078e0002 */
        /* <DEDUP_REMOVED lines=10> */
[----:B------:R-:W1:Y:S05]  /*0ad0*/  LDC R2, c[0x0][0x278] ;  /* 0x00009e00ff027b82 */ /* 0x000e6a0000000800 */
[----:B------:R-:W-:-:S06]  /*0ae0*/  @P2 VIADD R6, R6, 0x1 ;  /* 0x0000000106062836 */ /* 0x000fcc0000000000 */
[----:B------:R-:W-:Y:S02]  /*0af0*/  @!P0 IADD3 R6, -R6, RZ, RZ ;  /* 0x000000ff06068210 */ /* 0x000fe40007ffe1ff */
[----:B------:R-:W-:-:S05]  /*0b00*/  @!P1 LOP3.LUT R6, RZ, R3, RZ, 0x33, !PT ;  /* 0x00000003ff069212 */ /* 0x000fca00078e33ff */
[----:B-----5:R-:W-:-:S06]  /*0b10*/  IMAD.WIDE R12, R6, 0x4, R244 ;  /* 0x00000004060c7825 */ /* 0x020fcc00078e02f4 */
[----:B------:R-:W3:Y:S01]  /*0b20*/  LDG.E R12, desc[UR20][R12.64] ;  /* 0x000000140c0c7981 */ /* 0x000ee2000c1e1900 */
[----:B-1----:R-:W-:Y:S01]  /*0b30*/  IABS R5, R2 ;  /* 0x0000000200057213 */ /* 0x002fe20000000000 */
[----:B------:R-:W-:-:S03]  /*0b40*/  IMAD.MOV R6, RZ, RZ, -R6 ;  /* 0x000000ffff067224 */ /* 0x000fc600078e0a06 */
[----:B------:R-:W1:Y:S01]  /*0b50*/  I2F.RP R14, R5 ;  /* 0x00000005000e7306 */ /* 0x000e620000209400 */
[----:B------:R-:W-:-:S07]  /*0b60*/  IMAD R9, R3, R6, R9 ;  /* 0x0000000603097224 */ /* 0x000fce00078e0209 */
[----:B-1----:R-:W1:Y:S02]  /*0b70*/  MUFU.RCP R14, R14 ;  /* 0x0000000e000e7308 */ /* 0x002e640000001000 */
[----:B-1----:R-:W-:-:S06]  /*0b80*/  VIADD R14, R14, 0xffffffe ;  /* 0x0ffffffe0e0e7836 */ /* 0x002fcc0000000000 */
[----:B------:R-:W1:Y:S02]  /*0b90*/  F2I.FTZ.U32.TRUNC.NTZ R15, R14 ;  /* 0x0000000e000f7305 */ /* 0x000e64000021f000 */
[----:B-1----:R-:W-:Y:S01]  /*0ba0*/  IADD3 R4, RZ, -R15, RZ ;  /* 0x8000000fff047210 */ /* 0x002fe20007ffe0ff */
[----:B------:R-:W-:-:S04]  /*0bb0*/  IMAD.MOV.U32 R14, RZ, RZ, RZ ;  /* 0x000000ffff0e7224 */ /* 0x000fc800078e00ff */
[----:B------:R-:W-:Y:S01]  /*0bc0*/  IMAD R7, R4, R5, RZ ;  /* 0x0000000504077224 */ /* 0x000fe200078e02ff */
[----:B------:R-:W-:-:S03]  /*0bd0*/  IABS R4, R10 ;  /* 0x0000000a00047213 */ /* 0x000fc60000000000 */
[----:B------:R-:W-:Y:S01]  /*0be0*/  IMAD.HI.U32 R7, R15, R7, R14 ;  /* 0x000000070f077227 */ /* 0x000fe200078e000e */
[----:B------:R-:W-:-:S05]  /*0bf0*/  MOV R8, R4 ;  /* 0x0000000400087202 */ /* 0x000fca0000000f00 */
[----:B------:R-:W-:-:S04]  /*0c00*/  IMAD.HI.U32 R4, R7, R8, RZ ;  /* 0x0000000807047227 */ /* 0x000fc800078e00ff */
[----:B------:R-:W-:-:S04]  /*0c10*/  IMAD.MOV R7, RZ, RZ, -R4 ;  /* 0x000000ffff077224 */ /* 0x000fc800078e0a04 */
[----:B------:R-:W-:Y:S01]  /*0c20*/  IMAD R7, R5, R7, R8 ;  /* 0x0000000705077224 */ /* 0x000fe200078e0208 */
[----:B------:R-:W-:-:S04]  /*0c30*/  SHF.R.S32.HI R8, RZ, 0x1f, R9 ;  /* 0x0000001fff087819 */ /* 0x000fc80000011409 */
[----:B------:R-:W-:-:S13]  /*0c40*/  ISETP.GT.U32.AND P0, PT, R5, R7, PT ;  /* 0x000000070500720c */ /* 0x000fda0003f04070 */
[-C--:B------:R-:W-:Y:S02]  /*0c50*/  @!P0 IADD3 R7, R7, -R5.reuse, RZ ;  /* 0x8000000507078210 */ /* 0x080fe40007ffe0ff */
[----:B------:R-:W-:Y:S02]  /*0c60*/  @!P0 IADD3 R4, R4, 0x1, RZ ;  /* 0x0000000104048810 */ /* 0x000fe40007ffe0ff */
[----:B------:R-:W-:Y:S02]  /*0c70*/  ISETP.GE.U32.AND P1, PT, R7, R5, PT ;  /* 0x000000050700720c */ /* 0x000fe40003f26070 */
[----:B------:R-:W-:-:S04]  /*0c80*/  LOP3.LUT R5, R10, R2, RZ, 0x3c, !PT ;  /* 0x000000020a057212 */ /* 0x000fc800078e3cff */
[----:B------:R-:W-:Y:S01]  /*0c90*/  ISETP.GE.AND P0, PT, R5, RZ, PT ;  /* 0x000000ff0500720c */ /* 0x000fe20003f06270 */
[----:B------:R-:W-:-:S04]  /*0ca0*/  IMAD R5, R8, UR6, RZ ;  /* 0x0000000608057c24 */ /* 0x000fc8000f8e02ff */
[----:B------:R-:W-:Y:S02]  /*0cb0*/  IMAD R5, R9, UR7, R5 ;  /* 0x0000000709057c24 */ /* 0x000fe4000f8e0205 */
[----:B------:R-:W-:Y:S01]  /*0cc0*/  @P1 VIADD R4, R4, 0x1 ;  /* 0x0000000104041836 */ /* 0x000fe20000000000 */
[----:B------:R-:W-:-:S05]  /*0cd0*/  ISETP.NE.AND P1, PT, R2, RZ, PT ;  /* 0x000000ff0200720c */ /* 0x000fca0003f25270 */
[----:B------:R-:W-:-:S08]  /*0ce0*/  @!P0 IADD3 R4, -R4, RZ, RZ ;  /* 0x000000ff04048210 */ /* 0x000fd00007ffe1ff */
[----:B------:R-:W-:-:S04]  /*0cf0*/  @!P1 LOP3.LUT R4, RZ, R2, RZ, 0x33, !PT ;  /* 0x00000002ff049212 */ /* 0x000fc800078e33ff */
[----:B------:R-:W-:Y:S02]  /*0d00*/  SHF.R.S32.HI R6, RZ, 0x1f, R4 ;  /* 0x0000001fff067819 */ /* 0x000fe40000011404 */
[----:B---3--:R-:W-:Y:S01]  /*0d10*/  SHF.R.S32.HI R7, RZ, 0x1f, R12 ;  /* 0x0000001fff077819 */ /* 0x008fe2000001140c */
[----:B------:R-:W-:-:S04]  /*0d20*/  IMAD.WIDE.U32 R14, R12, UR8, RZ ;  /* 0x000000080c0e7c25 */ /* 0x000fc8000f8e00ff */
[C---:B------:R-:W-:Y:S01]  /*0d30*/  IMAD R3, R7.reuse, UR8, RZ ;  /* 0x0000000807037c24 */ /* 0x040fe2000f8e02ff */
[----:B------:R-:W-:Y:S01]  /*0d40*/  MOV R2, R14 ;  /* 0x0000000e00027202 */ /* 0x000fe20000000f00 */
[----:B------:R-:W-:Y:S02]  /*0d50*/  IMAD R7, R7, UR4, RZ ;  /* 0x0000000407077c24 */ /* 0x000fe4000f8e02ff */
[C---:B------:R-:W-:Y:S02]  /*0d60*/  IMAD R3, R12.reuse, UR9, R3 ;  /* 0x000000090c037c24 */ /* 0x040fe4000f8e0203 */
[C---:B------:R-:W-:Y:S02]  /*0d70*/  IMAD R7, R12.reuse, UR5, R7 ;  /* 0x000000050c077c24 */ /* 0x040fe4000f8e0207 */
[----:B------:R-:W-:Y:S02]  /*0d80*/  IMAD.IADD R3, R15, 0x1, R3 ;  /* 0x000000010f037824 */ /* 0x000fe400078e0203 */
[----:B------:R-:W-:-:S04]  /*0d90*/  IMAD.WIDE.U32 R12, R12, UR4, RZ ;  /* 0x000000040c0c7c25 */ /* 0x000fc8000f8e00ff */
[----:B------:R-:W-:Y:S01]  /*0da0*/  IMAD.WIDE.U32 R2, R9, UR6, R2 ;  /* 0x0000000609027c25 */ /* 0x000fe2000f8e0002 */
[----:B------:R-:W-:-:S03]  /*0db0*/  MOV R16, R12 ;  /* 0x0000000c00107202 */ /* 0x000fc60000000f00 */
[----:B------:R-:W-:Y:S02]  /*0dc0*/  IMAD.IADD R3, R3, 0x1, R5 ;  /* 0x0000000103037824 */ /* 0x000fe400078e0205 */
[----:B------:R-:W-:Y:S02]  /*0dd0*/  IMAD R5, R6, UR10, RZ ;  /* 0x0000000a06057c24 */ /* 0x000fe4000f8e02ff */
[----:B------:R-:W-:-:S04]  /*0de0*/  IMAD.WIDE.U32 R2, R4, UR10, R2 ;  /* 0x0000000a04027c25 */ /* 0x000fc8000f8e0002 */
[----:B------:R-:W-:Y:S02]  /*0df0*/  IMAD R5, R4, UR11, R5 ;  /* 0x0000000b04057c24 */ /* 0x000fe4000f8e0205 */
[----:B------:R-:W-:Y:S01]  /*0e00*/  IMAD.IADD R7, R13, 0x1, R7 ;  /* 0x000000010d077824 */ /* 0x000fe200078e0207 */
[----:B------:R-:W-:Y:S02]  /*0e10*/  MOV R13, R2 ;  /* 0x00000002000d7202 */ /* 0x000fe40000000f00 */
[----:B------:R-:W-:Y:S01]  /*0e20*/  IADD3 R5, R3, R5, RZ ;  /* 0x0000000503057210 */ /* 0x000fe20007ffe0ff */
[----:B------:R-:W-:Y:S06]  /*0e30*/  BRA `(.L_x_2205) ;  /* 0x0000000000f47947 */ /* 0x000fec0003800000 */
.L_x_2204:
[----:B------:R-:W1:Y:S01]  /*0e40*/  LDC R14, c[0x0][0x278] ;  /* 0x00009e00ff0e7b82 */ /* 0x000e620000000800 */
[----:B------:R-:W-:Y:S01]  /*0e50*/  LEA R9, R188, 0xffffff00, 0x8 ;  /* 0xffffff00bc097811 */ /* 0x000fe200078e40ff */
[----:B------:R-:W-:Y:S01]  /*0e60*/  ULDC.64 UR6, c[0x0][0x248] ;  /* 0x0000920000067ab9 */ /* 0x000fe20000000a00 */
[----:B------:R-:W-:Y:S01]  /*0e70*/  SHF.R.S32.HI R16, RZ, 0x1f, R18 ;  /* 0x0000001fff107819 */ /* 0x000fe20000011412 */
[----:B------:R-:W-:Y:S01]  /*0e80*/  ULDC.64 UR8, c[0x0][0x230] ;  /* 0x00008c0000087ab9 */ /* 0x000fe20000000a00 */
[----:B------:R-:W-:Y:S02]  /*0e90*/  SHF.R.S32.HI R8, RZ, 0x1f, R9 ;  /* 0x0000001fff087819 */ /* 0x000fe40000011409 */
[----:B------:R-:W-:Y:S02]  /*0ea0*/  IADD3 R20, P1, R18, R9, RZ ;  /* 0x0000000912147210 */ /* 0x000fe40007f3e0ff */
[----:B-----5:R-:W-:Y:S02]  /*0eb0*/  SHF.R.S32.HI R15, RZ, 0x1f, R13 ;  /* 0x0000001fff0f7819 */ /* 0x020fe4000001140d */
[----:B------:R-:W-:-:S05]  /*0ec0*/  IADD3.X R17, R16, R8, RZ, P1, !PT ;  /* 0x0000000810117210 */ /* 0x000fca0000ffe4ff */
[----:B------:R-:W-:-:S04]  /*0ed0*/  IMAD R17, R17, UR6, RZ ;  /* 0x0000000611117c24 */ /* 0x000fc8000f8e02ff */
[C---:B------:R-:W-:Y:S02]  /*0ee0*/  IMAD R17, R20.reuse, UR7, R17 ;  /* 0x0000000714117c24 */ /* 0x040fe4000f8e0211 */
[----:B------:R-:W-:Y:S01]  /*0ef0*/  IMAD.WIDE.U32 R20, R20, UR6, RZ ;  /* 0x0000000614147c25 */ /* 0x000fe2000f8e00ff */
[----:B-1----:R-:W-:-:S04]  /*0f00*/  IABS R3, R14 ;  /* 0x0000000e00037213 */ /* 0x002fc80000000000 */
[----:B------:R-:W-:Y:S01]  /*0f10*/  IADD3 R21, R21, R17, RZ ;  /* 0x0000001115157210 */ /* 0x000fe20007ffe0ff */
[----:B------:R-:W1:Y:S02]  /*0f20*/  I2F.RP R6, R3 ;  /* 0x0000000300067306 */ /* 0x000e640000209400 */
[----:B------:R-:W-:-:S06]  /*0f30*/  IMAD.WIDE.U32 R20, R13, UR8, R20 ;  /* 0x000000080d147c25 */ /* 0x000fcc000f8e0014 */
[----:B-1----:R-:W1:Y:S02]  /*0f40*/  MUFU.RCP R6, R6 ;  /* 0x0000000600067308 */ /* 0x002e640000001000 */
[----:B-1----:R-:W-:-:S06]  /*0f50*/  IADD3 R6, R6, 0xffffffe, RZ ;  /* 0x0ffffffe06067810 */ /* 0x002fcc0007ffe0ff */
[----:B------:R-:W1:Y:S02]  /*0f60*/  F2I.FTZ.U32.TRUNC.NTZ R7, R6 ;  /* 0x0000000600077305 */ /* 0x000e64000021f000 */
[----:B-1----:R-:W-:Y:S01]  /*0f70*/  IMAD.MOV R2, RZ, RZ, -R7 ;  /* 0x000000ffff027224 */ /* 0x002fe200078e0a07 */
[----:B------:R-:W-:-:S03]  /*0f80*/  MOV R6, RZ ;  /* 0x000000ff00067202 */ /* 0x000fc60000000f00 */
[----:B------:R-:W-:Y:S01]  /*0f90*/  IMAD R4, R2, R3, RZ ;  /* 0x0000000302047224 */ /* 0x000fe200078e02ff */
[----:B------:R-:W-:-:S03]  /*0fa0*/  IABS R2, R10 ;  /* 0x0000000a00027213 */ /* 0x000fc60000000000 */
[----:B------:R-:W-:-:S04]  /*0fb0*/  IMAD.HI.U32 R6, R7, R4, R6 ;  /* 0x0000000407067227 */ /* 0x000fc800078e0006 */
[----:B------:R-:W-:-:S04]  /*0fc0*/  IMAD.MOV.U32 R4, RZ, RZ, R2 ;  /* 0x000000ffff047224 */ /* 0x000fc800078e0002 */
[----:B------:R-:W-:Y:S02]  /*0fd0*/  IMAD.HI.U32 R12, R6, R4, RZ ;  /* 0x00000004060c7227 */ /* 0x000fe400078e00ff */
[----:B------:R-:W1:Y:S03]  /*0fe0*/  LDC.64 R6, c[0x0][0x250] ;  /* 0x00009400ff067b82 */ /* 0x000e660000000a00 */
[----:B------:R-:W-:-:S05]  /*0ff0*/  IADD3 R2, -R12, RZ, RZ ;  /* 0x000000ff0c027210 */ /* 0x000fca0007ffe1ff */
[C---:B------:R-:W-:Y:S02]  /*1000*/  IMAD R2, R3.reuse, R2, R4 ;  /* 0x0000000203027224 */ /* 0x040fe400078e0204 */
[----:B------:R-:W3:Y:S03]  /*1010*/  LDC.64 R4, c[0x0][0x260] ;  /* 0x00009800ff047b82 */ /* 0x000ee60000000a00 */
[----:B------:R-:W-:Y:S01]  /*1020*/  ISETP.GT.U32.AND P0, PT, R3, R2, PT ;  /* 0x000000020300720c */ /* 0x000fe20003f04070 */
[----:B-1----:R-:W-:-:S12]  /*1030*/  IMAD R16, R16, R6, RZ ;  /* 0x0000000610107224 */ /* 0x002fd800078e02ff */
[----:B------:R-:W-:Y:S02]  /*1040*/  @!P0 IMAD.IADD R2, R2, 0x1, -R3 ;  /* 0x0000000102028824 */ /* 0x000fe400078e0a03 */
[----:B------:R-:W-:Y:S01]  /*1050*/  @!P0 VIADD R12, R12, 0x1 ;  /* 0x000000010c0c8836 */ /* 0x000fe20000000000 */
[----:B------:R-:W-:Y:S01]  /*1060*/  ISETP.NE.AND P0, PT, R14, RZ, PT ;  /* 0x000000ff0e00720c */ /* 0x000fe20003f05270 */
[----:B------:R-:W-:Y:S01]  /*1070*/  IMAD R7, R18, R7, R16 ;  /* 0x0000000712077224 */ /* 0x000fe200078e0210 */
[----:B------:R-:W-:Y:S01]  /*1080*/  ISETP.GE.U32.AND P2, PT, R2, R3, PT ;  /* 0x000000030200720c */ /* 0x000fe20003f46070 */
[----:B------:R-:W-:Y:S01]  /*1090*/  IMAD R16, R15, UR8, RZ ;  /* 0x000000080f107c24 */ /* 0x000fe2000f8e02ff */
[----:B------:R-:W-:Y:S01]  /*10a0*/  LOP3.LUT R2, R10, R14, RZ, 0x3c, !PT ;  /* 0x0000000e0a027212 */ /* 0x000fe200078e3cff */
[----:B------:R-:W-:-:S03]  /*10b0*/  IMAD.WIDE.U32 R18, R18, R6, RZ ;  /* 0x0000000612127225 */ /* 0x000fc600078e00ff */
[----:B------:R-:W-:Y:S01]  /*10c0*/  ISETP.GE.AND P1, PT, R2, RZ, PT ;  /* 0x000000ff0200720c */ /* 0x000fe20003f26270 */
[----:B------:R-:W-:Y:S01]  /*10d0*/  IMAD R16, R13, UR9, R16 ;  /* 0x000000090d107c24 */ /* 0x000fe2000f8e0210 */
[----:B------:R-:W1:Y:S01]  /*10e0*/  LDC.64 R2, c[0x0][0x238] ;  /* 0x00008e00ff027b82 */ /* 0x000e620000000a00 */
[----:B------:R-:W-:-:S03]  /*10f0*/  IADD3 R19, R19, R7, RZ ;  /* 0x0000000713137210 */ /* 0x000fc60007ffe0ff */
[----:B------:R-:W-:Y:S01]  /*1100*/  IADD3 R17, R21, R16, RZ ;  /* 0x0000001015117210 */ /* 0x000fe20007ffe0ff */
[----:B------:R-:W-:Y:S01]  /*1110*/  IMAD.MOV.U32 R16, RZ, RZ, R20 ;  /* 0x000000ffff107224 */ /* 0x000fe200078e0014 */
[----:B------:R-:W-:-:S05]  /*1120*/  @P2 IADD3 R12, R12, 0x1, RZ ;  /* 0x000000010c0c2810 */ /* 0x000fca0007ffe0ff */
[----:B------:R-:W-:Y:S01]  /*1130*/  @!P1 IMAD.MOV R12, RZ, RZ, -R12 ;  /* 0x000000ffff0c9224 */ /* 0x000fe200078e0a0c */
[----:B------:R-:W-:-:S04]  /*1140*/  @!P0 LOP3.LUT R12, RZ, R14, RZ, 0x33, !PT ;  /* 0x0000000eff0c8212 */ /* 0x000fc800078e33ff */
[----:B------:R-:W-:-:S05]  /*1150*/  SHF.R.S32.HI R6, RZ, 0x1f, R12 ;  /* 0x0000001fff067819 */ /* 0x000fca000001140c */
[----:B---3--:R-:W-:Y:S02]  /*1160*/  IMAD R7, R6, R4, RZ ;  /* 0x0000000406077224 */ /* 0x008fe400078e02ff */
[-C--:B-1----:R-:W-:Y:S02]  /*1170*/  IMAD R15, R15, R2.reuse, RZ ;  /* 0x000000020f0f7224 */ /* 0x082fe400078e02ff */
[----:B------:R-:W-:-:S04]  /*1180*/  IMAD.WIDE.U32 R18, R13, R2, R18 ;  /* 0x000000020d127225 */ /* 0x000fc800078e0012 */
[----:B------:R-:W-:Y:S02]  /*1190*/  IMAD R3, R13, R3, R15 ;  /* 0x000000030d037224 */ /* 0x000fe400078e020f */
[C---:B------:R-:W-:Y:S01]  /*11a0*/  IMAD.WIDE.U32 R14, R12.reuse, R4, R16 ;  /* 0x000000040c0e7225 */ /* 0x040fe200078e0010 */
[----:B------:R-:W-:Y:S02]  /*11b0*/  MOV R16, R18 ;  /* 0x0000001200107202 */ /* 0x000fe40000000f00 */
[----:B------:R-:W-:Y:S01]  /*11c0*/  MOV R4, R12 ;  /* 0x0000000c00047202 */ /* 0x000fe20000000f00 */
[----:B------:R-:W-:Y:S01]  /*11d0*/  IMAD R5, R12, R5, R7 ;  /* 0x000000050c057224 */ /* 0x000fe200078e0207 */
[----:B------:R-:W-:Y:S01]  /*11e0*/  IADD3 R7, R19, R3, RZ ;  /* 0x0000000313077210 */ /* 0x000fe20007ffe0ff */
[----:B------:R-:W-:-:S03]  /*11f0*/  IMAD.MOV.U32 R13, RZ, RZ, R14 ;  /* 0x000000ffff0d7224 */ /* 0x000fc600078e000e */
[----:B------:R-:W-:-:S07]  /*1200*/  IADD3 R5, R15, R5, RZ ;  /* 0x000000050f057210 */ /* 0x000fce0007ffe0ff */
.L_x_2205:
[----:B--2---:R-:W-:Y:S01]  /*1210*/  SHF.R.S32.HI R197, RZ, 0x1f, R194 ;  /* 0x0000001fffc57819 */ /* 0x004fe200000114c2 */
[----:B------:R-:W-:Y:S01]  /*1220*/  ULDC.64 UR4, c[0x0][0x228] ;  /* 0x00008a0000047ab9 */ /* 0x000fe20000000a00 */
[----:B------:R-:W-:Y:S01]  /*1230*/  SHF.R.S32.HI R12, RZ, 0x1f, R11 ;  /* 0x0000001fff0c7819 */ /* 0x000fe2000001140b */
[----:B------:R-:W1:Y:S01]  /*1240*/  S2UR UR24, SR_CgaCtaId ;  /* 0x00000000001879c3 */ /* 0x000e620000008800 */
[CC--:B------:R-:W-:Y:S01]  /*1250*/  LEA.HI R2, R197.reuse, R194.reuse, RZ, 0x3 ;  /* 0x000000c2c5027211 */ /* 0x0c0fe200078f18ff */
[----:B------:R-:W-:Y:S01]  /*1260*/  ULDC.64 UR10, c[0x0][0x268] ;  /* 0x00009a00000a7ab9 */ /* 0x000fe20000000a00 */
[----:B------:R-:W-:Y:S01]  /*1270*/  LEA.HI R3, R197, R194, RZ, 0x4 ;  /* 0x000000c2c5037211 */ /* 0x000fe200078f20ff */
[----:B------:R-:W-:Y:S01]  /*1280*/  IMAD R12, R12, UR4, RZ ;  /* 0x000000040c0c7c24 */ /* 0x000fe2000f8e02ff */
[----:B------:R-:W-:Y:S01]  /*1290*/  LOP3.LUT R185, R2, 0xfffffff8, RZ, 0xc0, !PT ;  /* 0xfffffff802b97812 */ /* 0x000fe200078ec0ff */
[----:B------:R-:W-:Y:S01]  /*12a0*/  IMAD R6, R6, UR10, RZ ;  /* 0x0000000a06067c24 */ /* 0x000fe2000f8e02ff */
[----:B------:R-:W-:Y:S01]  /*12b0*/  SHF.R.S32.HI R14, RZ, 0x3, R2 ;  /* 0x00000003ff0e7819 */ /* 0x000fe20000011402 */
[----:B------:R-:W-:Y:S01]  /*12c0*/  IMAD R12, R11, UR5, R12 ;  /* 0x000000050b0c7c24 */ /* 0x000fe2000f8e020c */
[----:B------:R-:W-:Y:S01]  /*12d0*/  ULDC.64 UR16, c[0x0][0x240] ;  /* 0x0000900000107ab9 */ /* 0x000fe20000000a00 */
[----:B------:R-:W-:Y:S01]  /*12e0*/  IMAD.IADD R185, R194, 0x1, -R185 ;  /* 0x00000001c2b97824 */ /* 0x000fe200078e0ab9 */
[----:B------:R-:W-:Y:S01]  /*12f0*/  SHF.R.S32.HI R15, RZ, 0x1f, R14 ;  /* 0x0000001fff0f7819 */ /* 0x000fe2000001140e */
[----:B------:R-:W-:Y:S01]  /*1300*/  IMAD.SHL.U32 R18, R14, 0x40, RZ ;  /* 0x000000400e127824 */ /* 0x000fe200078e00ff */
[----:B------:R-:W-:Y:S01]  /*1310*/  LOP3.LUT R17, R3, 0xfffffff0, RZ, 0xc0, !PT ;  /* 0xfffffff003117812 */ /* 0x000fe200078ec0ff */
[----:B------:R-:W-:Y:S01]  /*1320*/  IMAD.SHL.U32 R20, R185, 0x8, RZ ;  /* 0x00000008b9147824 */ /* 0x000fe200078e00ff */
[----:B------:R-:W-:Y:S01]  /*1330*/  USHF.L.U32 UR23, UR6, 0x5, URZ ;  /* 0x0000000506177899 */ /* 0x000fe2000800063f */
[----:B------:R-:W-:Y:S01]  /*1340*/  IMAD R6, R4, UR11, R6 ;  /* 0x0000000b04067c24 */ /* 0x000fe2000f8e0206 */
[----:B------:R-:W-:Y:S01]  /*1350*/  LOP3.LUT R18, R18, 0x1c0, RZ, 0xc0, !PT ;  /* 0x000001c012127812 */ /* 0x000fe200078ec0ff */
[----:B------:R-:W-:Y:S01]  /*1360*/  IMAD.WIDE R22, R0, 0x40, R14 ;  /* 0x0000004000167825 */ /* 0x000fe200078e020e */
[--C-:B------:R-:W-:Y:S01]  /*1370*/  SHF.R.S32.HI R21, RZ, 0x1f, R20.reuse ;  /* 0x0000001fff157819 */ /* 0x100fe20000011414 */
[----:B------:R-:W-:Y:S01]  /*1380*/  ULDC.64 UR14, c[0x0][0x210] ;  /* 0x00008400000e7ab9 */ /* 0x000fe20000000a00 */
[----:B------:R-:W-:Y:S01]  /*1390*/  IADD3 R26, P1, R20, R13, RZ ;  /* 0x0000000d141a7210 */ /* 0x000fe20007f3e0ff */
[----:B------:R-:W-:Y:S01]  /*13a0*/  IMAD.IADD R17, R194, 0x1, -R17 ;  /* 0x00000001c2117824 */ /* 0x000fe200078e0a11 */
[----:B------:R-:W-:Y:S01]  /*13b0*/  IADD3 R24, P0, R20, R16, RZ ;  /* 0x0000001014187210 */ /* 0x000fe20007f1e0ff */
[----:B------:R-:W-:Y:S01]  /*13c0*/  ULDC.64 UR12, c[0x0][0x220] ;  /* 0x00008800000c7ab9 */ /* 0x000fe20000000a00 */
[----:B------:R-:W-:Y:S01]  /*13d0*/  LOP3.LUT R19, R18, 0x38, R20, 0xf8, !PT ;  /* 0x0000003812137812 */ /* 0x000fe200078ef814 */
[C---:B------:R-:W-:Y:S01]  /*13e0*/  IMAD.X R27, R21.reuse, 0x1, R5, P1 ;  /* 0x00000001151b7824 */ /* 0x040fe200008e0605 */
[----:B------:R-:W-:Y:S01]  /*13f0*/  SHF.R.S32.HI R5, RZ, 0x1f, R10 ;  /* 0x0000001fff057819 */ /* 0x000fe2000001140a */
[----:B------:R-:W-:Y:S01]  /*1400*/  IMAD.X R25, R21, 0x1, R7, P0 ;  /* 0x0000000115197824 */ /* 0x000fe200000e0607 */
[----:B------:R-:W-:Y:S01]  /*1410*/  IADD3 R9, P0, R14, R9, RZ ;  /* 0x000000090e097210 */ /* 0x000fe20007f1e0ff */
[----:B------:R-:W-:Y:S01]  /*1420*/  IMAD.WIDE.U32 R20, R11, UR4, R20 ;  /* 0x000000040b147c25 */ /* 0x000fe2000f8e0014 */
[----:B------:R-:W-:Y:S01]  /*1430*/  ULDC.64 UR4, c[0x0][0x258] ;  /* 0x0000960000047ab9 */ /* 0x000fe20000000a00 */
[----:B------:R-:W-:Y:S01]  /*1440*/  SHF.R.U32.HI R18, RZ, 0x3, R18 ;  /* 0x00000003ff127819 */ /* 0x000fe20000011612 */
[----:B------:R-:W-:Y:S01]  /*1450*/  USHF.L.U64.HI UR22, UR6, 0x5, UR7 ;  /* 0x0000000506167899 */ /* 0x000fe20008010207 */
[----:B------:R-:W-:Y:S01]  /*1460*/  IMAD R5, R5, UR4, RZ ;  /* 0x0000000405057c24 */ /* 0x000fe2000f8e02ff */
[----:B------:R-:W-:Y:S01]  /*1470*/  LEA.HI R0, R197, R194, RZ, 0x6 ;  /* 0x000000c2c5007211 */ /* 0x000fe200078f30ff */
[----:B------:R-:W-:Y:S01]  /*1480*/  IMAD.IADD R21, R21, 0x1, R12 ;  /* 0x0000000115157824 */ /* 0x000fe200078e020c */
[----:B------:R-:W-:Y:S01]  /*1490*/  LOP3.LUT R18, R19, R18, RZ, 0x3c, !PT ;  /* 0x0000001213127212 */ /* 0x000fe200078e3cff */
[----:B------:R-:W-:Y:S01]  /*14a0*/  IMAD R5, R10, UR5, R5 ;  /* 0x000000050a057c24 */ /* 0x000fe2000f8e0205 */
[----:B------:R-:W-:Y:S01]  /*14b0*/  SHF.R.S32.HI R19, RZ, 0x1f, R17 ;  /* 0x0000001fff137819 */ /* 0x000fe20000011411 */
[----:B------:R-:W-:Y:S01]  /*14c0*/  IMAD.WIDE.U32 R24, R4, UR10, R24 ;  /* 0x0000000a04187c25 */ /* 0x000fe2000f8e0018 */
[----:B------:R-:W-:Y:S01]  /*14d0*/  ULDC.64 UR10, c[0x0][0x250] ;  /* 0x00009400000a7ab9 */ /* 0x000fe20000000a00 */
[----:B------:R-:W-:Y:S01]  /*14e0*/  UMOV UR25, 0x400 ;  /* 0x0000040000197882 */ /* 0x000fe20000000000 */
[----:B------:R-:W-:Y:S01]  /*14f0*/  LEA.HI R197, R197, R194, RZ, 0x5 ;  /* 0x000000c2c5c57211 */ /* 0x000fe200078f28ff */
[----:B------:R-:W-:Y:S01]  /*1500*/  IMAD.WIDE.U32 R10, R10, UR4, R20 ;  /* 0x000000040a0a7c25 */ /* 0x000fe2000f8e0014 */
[----:B------:R-:W-:-:S02]  /*1510*/  ULDC.64 UR4, c[0x0][0x218] ;  /* 0x0000860000047ab9 */ /* 0x000fc40000000a00 */
[----:B------:R-:W-:Y:S01]  /*1520*/  SHF.R.S32.HI R195, RZ, 0x5, R197 ;  /* 0x00000005ffc37819 */ /* 0x000fe200000114c5 */
[C---:B------:R-:W-:Y:S02]  /*1530*/  IMAD.X R8, R15.reuse, 0x1, R8, P0 ;  /* 0x000000010f087824 */ /* 0x040fe400000e0608 */
[----:B------:R-:W-:Y:S02]  /*1540*/  IMAD R4, R15, UR6, RZ ;  /* 0x000000060f047c24 */ /* 0x000fe4000f8e02ff */
[----:B------:R-:W-:Y:S02]  /*1550*/  IMAD.IADD R7, R25, 0x1, R6 ;  /* 0x0000000119077824 */ /* 0x000fe400078e0206 */
[----:B------:R-:W-:Y:S02]  /*1560*/  IMAD.IADD R11, R11, 0x1, R5 ;  /* 0x000000010b0b7824 */ /* 0x000fe400078e0205 */
[C---:B------:R-:W-:Y:S02]  /*1570*/  IMAD R4, R14.reuse, UR7, R4 ;  /* 0x000000070e047c24 */ /* 0x040fe4000f8e0204 */
[----:B------:R-:W-:-:S04]  /*1580*/  IMAD.WIDE.U32 R26, R14, UR6, R26 ;  /* 0x000000060e1a7c25 */ /* 0x000fc8000f8e001a */
[----:B------:R-:W-:Y:S01]  /*1590*/  IMAD R8, R8, UR10, RZ ;  /* 0x0000000a08087c24 */ /* 0x000fe2000f8e02ff */
[----:B------:R-:W-:Y:S01]  /*15a0*/  LEA R241, P0, R26, UR4, 0x1 ;  /* 0x000000041af17c11 */ /* 0x000fe2000f8008ff */
[----:B------:R-:W-:Y:S01]  /*15b0*/  IMAD.MOV.U32 R6, RZ, RZ, R24 ;  /* 0x000000ffff067224 */ /* 0x000fe200078e0018 */
[----:B------:R-:W-:Y:S01]  /*15c0*/  USHF.L.U32 UR4, UR16, 0x5, URZ ;  /* 0x0000000510047899 */ /* 0x000fe2000800063f */
[----:B------:R-:W-:Y:S02]  /*15d0*/  IMAD R5, R23, UR16, RZ ;  /* 0x0000001017057c24 */ /* 0x000fe4000f8e02ff */
[C---:B------:R-:W-:Y:S01]  /*15e0*/  IMAD R8, R9.reuse, UR11, R8 ;  /* 0x0000000b09087c24 */ /* 0x040fe2000f8e0208 */
[----:B------:R-:W-:Y:S01]  /*15f0*/  USHF.L.U64.HI UR11, UR10, 0x5, UR11 ;  /* 0x000000050a0b7899 */ /* 0x000fe2000801020b */
[----:B------:R-:W-:-:S04]  /*1600*/  IMAD.WIDE.U32 R6, R9, UR10, R6 ;  /* 0x0000000a09067c25 */ /* 0x000fc8000f8e0006 */
[----:B------:R-:W-:Y:S01]  /*1610*/  IMAD R5, R22, UR17, R5 ;  /* 0x0000001116057c24 */ /* 0x000fe2000f8e0205 */
[----:B------:R-:W-:Y:S01]  /*1620*/  LEA R190, P1, R6, UR12, 0x1 ;  /* 0x0000000c06be7c11 */ /* 0x000fe2000f8208ff */
[----:B------:R-:W-:Y:S01]  /*1630*/  IMAD.WIDE.U32 R10, R22, UR16, R10 ;  /* 0x00000010160a7c25 */ /* 0x000fe2000f8e000a */
[----:B------:R-:W-:Y:S02]  /*1640*/  USHF.L.U64.HI UR16, UR16, 0x5, UR17 ;  /* 0x0000000510107899 */ /* 0x000fe40008010211 */
[----:B------:R-:W-:Y:S01]  /*1650*/  USHF.L.U32 UR12, UR10, 0x5, URZ ;  /* 0x000000050a0c7899 */ /* 0x000fe2000800063f */
[----:B------:R-:W-:Y:S01]  /*1660*/  IMAD.IADD R4, R27, 0x1, R4 ;  /* 0x000000011b047824 */ /* 0x000fe200078e0204 */
[----:B------:R-:W-:Y:S01]  /*1670*/  LEA R14, P2, R10, UR14, 0x1 ;  /* 0x0000000e0a0e7c11 */ /* 0x000fe2000f8408ff */
[----:B------:R-:W-:Y:S02]  /*1680*/  IMAD.IADD R8, R7, 0x1, R8 ;  /* 0x0000000107087824 */ /* 0x000fe400078e0208 */
[----:B------:R-:W-:Y:S01]  /*1690*/  IMAD.IADD R5, R11, 0x1, R5 ;  /* 0x000000010b057824 */ /* 0x000fe200078e0205 */
[----:B------:R-:W-:Y:S01]  /*16a0*/  LEA.HI.X R240, R26, UR5, R4, 0x1, P0 ;  /* 0x000000051af07c11 */ /* 0x000fe200080f0c04 */
[----:B------:R-:W-:Y:S01]  /*16b0*/  IMAD.SHL.U32 R13, R0, 0x8, RZ ;  /* 0x00000008000d7824 */ /* 0x000fe200078e00ff */
[----:B------:R-:W-:Y:S01]  /*16c0*/  IADD3 R4, P0, R241, UR23, RZ ;  /* 0x00000017f1047c10 */ /* 0x000fe2000ff1e0ff */
[----:B-1----:R-:W-:Y:S01]  /*16d0*/  ULEA UR5, UR24, UR25, 0x18 ;  /* 0x0000001918057291 */ /* 0x002fe2000f8ec03f */
[----:B------:R-:W-:-:S02]  /*16e0*/  LEA.HI R0, R19, R17, RZ, 0x3 ;  /* 0x0000001113007211 */ /* 0x000fc400078f18ff */
[----:B------:R-:W-:Y:S02]  /*16f0*/  LEA.HI.X R191, R6, UR13, R8, 0x1, P1 ;  /* 0x0000000d06bf7c11 */ /* 0x000fe400088f0c08 */
[----:B------:R-:W-:Y:S01]  /*1700*/  LEA.HI.X R15, R10, UR15, R5, 0x1, P2 ;  /* 0x0000000f0a0f7c11 */ /* 0x000fe200090f0c05 */
[----:B------:R-:W-:Y:S01]  /*1710*/  IMAD.SHL.U32 R192, R0, 0x40, RZ ;  /* 0x0000004000c07824 */ /* 0x000fe200078e00ff */
[----:B------:R-:W-:Y:S02]  /*1720*/  LOP3.LUT R13, R18, 0x7ffffe00, R13, 0xf8, !PT ;  /* 0x7ffffe00120d7812 */ /* 0x000fe400078ef80d */
[----:B------:R-:W-:Y:S02]  /*1730*/  IADD3.X R5, R240, UR22, RZ, P0, !PT ;  /* 0x00000016f0057c10 */ /* 0x000fe400087fe4ff */
[----:B------:R-:W-:Y:S02]  /*1740*/  IADD3 R10, P1, R14, UR4, RZ ;  /* 0x000000040e0a7c10 */ /* 0x000fe4000ff3e0ff */
[----:B------:R-:W-:-:S02]  /*1750*/  IADD3 R6, P0, R4, UR23, RZ ;  /* 0x0000001704067c10 */ /* 0x000fc4000ff1e0ff */
[----:B------:R-:W-:Y:S01]  /*1760*/  LOP3.LUT R184, R0, 0xfffffff8, RZ, 0xc0, !PT ;  /* 0xfffffff800b87812 */ /* 0x000fe200078ec0ff */
[----:B------:R-:W-:Y:S01]  /*1770*/  IMAD.MOV.U32 R0, RZ, RZ, 0x20 ;  /* 0x00000020ff007424 */ /* 0x000fe200078e00ff */
[----:B------:R-:W-:Y:S02]  /*1780*/  LEA R242, R13, UR5, 0x1 ;  /* 0x000000050df27c11 */ /* 0x000fe4000f8e08ff */
[----:B------:R-:W-:Y:S01]  /*1790*/  IADD3.X R11, R15, UR16, RZ, P1, !PT ;  /* 0x000000100f0b7c10 */ /* 0x000fe20008ffe4ff */
[----:B------:R-:W-:Y:S01]  /*17a0*/  IMAD.IADD R184, R17, 0x1, -R184 ;  /* 0x0000000111b87824 */ /* 0x000fe200078e0ab8 */
[----:B------:R-:W-:Y:S01]  /*17b0*/  IADD3.X R7, R5, UR22, RZ, P0, !PT ;  /* 0x0000001605077c10 */ /* 0x000fe200087fe4ff */
[----:B------:R-:W-:Y:S01]  /*17c0*/  @!PT LDS RZ, [RZ] ;  /* 0x00000000fffff984 */ /* 0x000fe20000000800 */
[----:B------:R-:W-:Y:S01]  /*17d0*/  @!PT LDS RZ, [RZ] ;  /* 0x00000000fffff984 */ /* 0x000fe20000000800 */
[----:B------:R-:W-:Y:S01]  /*17e0*/  @!PT LDS RZ, [RZ] ;  /* 0x00000000fffff984 */ /* 0x000fe20000000800 */
[----:B------:R1:W-:Y:S01]  /*17f0*/  LDGSTS.E.BYPASS.LTC128B.128 [R242], desc[UR20][R14.64] ;  /* 0x000000000ef27fae */ /* 0x0003e2000b901d54 */
[----:B------:R-:W-:Y:S02]  /*1800*/  IADD3 R16, P1, R10, UR4, RZ ;  /* 0x000000040a107c10 */ /* 0x000fe4000ff3e0ff */
[----:B------:R-:W-:Y:S01]  /*1810*/  IADD3 R8, P0, R6, UR23, RZ ;  /* 0x0000001706087c10 */ /* 0x000fe2000ff1e0ff */
[----:B------:R2:W-:Y:S01]  /*1820*/  LDGSTS.E.BYPASS.LTC128B.128 [R242+0x800], desc[UR20][R10.64] ;  /* 0x008000000af27fae */ /* 0x0005e2000b901d54 */
[----:B------:R-:W-:-:S02]  /*1830*/  IADD3.X R17, R11, UR16, RZ, P1, !PT ;  /* 0x000000100b117c10 */ /* 0x000fc40008ffe4ff */
[----:B------:R-:W-:Y:S02]  /*1840*/  IADD3.X R9, R7, UR22, RZ, P0, !PT ;  /* 0x0000001607097c10 */ /* 0x000fe400087fe4ff */
[----:B------:R-:W-:Y:S01]  /*1850*/  IADD3 R12, P0, R8, UR23, RZ ;  /* 0x00000017080c7c10 */ /* 0x000fe2000ff1e0ff */
[----:B------:R3:W-:Y:S01]  /*1860*/  LDGSTS.E.BYPASS.LTC128B.128 [R242+0x1000], desc[UR20][R16.64] ;  /* 0x0100000010f27fae */ /* 0x0007e2000b901d54 */
[----:B------:R-:W-:Y:S02]  /*1870*/  LOP3.LUT R192, R192, 0xfffffe00, RZ, 0xc0, !PT ;  /* 0xfffffe00c0c07812 */ /* 0x000fe400078ec0ff */
[----:B------:R-:W-:-:S03]  /*1880*/  IADD3.X R13, R9, UR22, RZ, P0, !PT ;  /* 0x00000016090d7c10 */ /* 0x000fc600087fe4ff */
[C---:B------:R-:W-:Y:S02]  /*1890*/  IMAD R239, R195.reuse, 0x400, R192 ;  /* 0x00000400c3ef7824 */ /* 0x040fe400078e02c0 */
[----:B------:R-:W-:Y:S01]  /*18a0*/  IMAD R195, R195, 0x10, R196 ;  /* 0x00000010c3c37824 */ /* 0x000fe200078e02c4 */
[----:B-1----:R-:W-:Y:S01]  /*18b0*/  IADD3 R14, P1, R16, UR4, RZ ;  /* 0x00000004100e7c10 */ /* 0x002fe2000ff3e0ff */
[----:B------:R-:W-:-:S03]  /*18c0*/  UIADD3 UR4, UR5, 0x2000, URZ ;  /* 0x0000200005047890 */ /* 0x000fc6000fffe03f */
[----:B------:R-:W-:Y:S02]  /*18d0*/  IADD3.X R15, R17, UR16, RZ, P1, !PT ;  /* 0x00000010110f7c10 */ /* 0x000fe40008ffe4ff */
[----:B--2---:R-:W-:Y:S02]  /*18e0*/  IADD3 R10, P0, R12, UR23, RZ ;  /* 0x000000170c0a7c10 */ /* 0x004fe4000ff1e0ff */
[----:B------:R-:W-:Y:S01]  /*18f0*/  LOP3.LUT P1, RZ, R184, 0x2, RZ, 0xc0, !PT ;  /* 0x00000002b8ff7812 */ /* 0x000fe2000782c0ff */
[----:B------:R1:W-:Y:S01]  /*1900*/  LDGSTS.E.BYPASS.LTC128B.128 [R242+0x1800], desc[UR20][R14.64] ;  /* 0x018000000ef27fae */ /* 0x0003e2000b901d54 */
[----:B------:R-:W-:Y:S02]  /*1910*/  IADD3.X R11, R13, UR22, RZ, P0, !PT ;  /* 0x000000160d0b7c10 */ /* 0x000fe400087fe4ff */
[----:B---3--:R-:W-:-:S04]  /*1920*/  IADD3 R16, P0, R10, UR23, RZ ;  /* 0x000000170a107c10 */ /* 0x008fc8000ff1e0ff */
[----:B------:R-:W-:Y:S01]  /*1930*/  IADD3.X R17, R11, UR22, RZ, P0, !PT ;  /* 0x000000160b117c10 */ /* 0x000fe200087fe4ff */
[----:B-1----:R-:W-:Y:S02]  /*1940*/  IMAD.MOV.U32 R14, RZ, RZ, R241 ;  /* 0x000000ffff0e7224 */ /* 0x002fe400078e00f1 */
[----:B------:R-:W-:-:S05]  /*1950*/  IMAD.MOV.U32 R15, RZ, RZ, R240 ;  /* 0x000000ffff0f7224 */ /* 0x000fca00078e00f0 */
[----:B------:R1:W-:Y:S04]  /*1960*/  LDGSTS.E.BYPASS.LTC128B.128 [R242+0x2000], desc[UR20][R14.64] ;  /* 0x020000000ef27fae */ /* 0x0003e8000b901d54 */
[----:B------:R2:W-:Y:S04]  /*1970*/  LDGSTS.E.BYPASS.LTC128B.128 [R242+0x2800], desc[UR20][R4.64] ;  /* 0x0280000004f27fae */ /* 0x0005e8000b901d54 */
[----:B------:R3:W-:Y:S04]  /*1980*/  LDGSTS.E.BYPASS.LTC128B.128 [R242+0x3000], desc[UR20][R6.64] ;  /* 0x0300000006f27fae */ /* 0x0007e8000b901d54 */
[----:B------:R4:W-:Y:S04]  /*1990*/  LDGSTS.E.BYPASS.LTC128B.128 [R242+0x3800], desc[UR20][R8.64] ;  /* 0x0380000008f27fae */ /* 0x0009e8000b901d54 */
[----:B------:R-:W-:Y:S04]  /*19a0*/  LDGSTS.E.BYPASS.LTC128B.128 [R242+0x4000], desc[UR20][R12.64] ;  /* 0x040000000cf27fae */ /* 0x000fe8000b901d54 */
[----:B------:R5:W-:Y:S04]  /*19b0*/  LDGSTS.E.BYPASS.LTC128B.128 [R242+0x4800], desc[UR20][R10.64] ;  /* 0x048000000af27fae */ /* 0x000be8000b901d54 */
[----:B------:R-:W-:Y:S01]  /*19c0*/  LDGSTS.E.BYPASS.LTC128B.128 [R242+0x5000], desc[UR20][R16.64] ;  /* 0x0500000010f27fae */ /* 0x000fe2000b901d54 */
[----:B-1----:R-:W-:-:S04]  /*19d0*/  IADD3 R14, P0, R16, UR23, RZ ;  /* 0x00000017100e7c10 */ /* 0x002fc8000ff1e0ff */
[----:B------:R-:W-:Y:S02]  /*19e0*/  IADD3.X R15, R17, UR22, RZ, P0, !PT ;  /* 0x00000016110f7c10 */ /* 0x000fe400087fe4ff */
[----:B--2---:R-:W-:-:S03]  /*19f0*/  IADD3 R4, P0, R14, UR23, RZ ;  /* 0x000000170e047c10 */ /* 0x004fc6000ff1e0ff */
[----:B------:R-:W-:Y:S01]  /*1a00*/  LDGSTS.E.BYPASS.LTC128B.128 [R242+0x5800], desc[UR20][R14.64] ;  /* 0x058000000ef27fae */ /* 0x000fe2000b901d54 */
[----:B------:R-:W-:Y:S02]  /*1a10*/  IADD3.X R5, R15, UR22, RZ, P0, !PT ;  /* 0x000000160f057c10 */ /* 0x000fe400087fe4ff */
[----:B---3--:R-:W-:-:S03]  /*1a20*/  IADD3 R6, P0, R4, UR23, RZ ;  /* 0x0000001704067c10 */ /* 0x008fc6000ff1e0ff */
[----:B------:R1:W-:Y:S01]  /*1a30*/  LDGSTS.E.BYPASS.LTC128B.128 [R242+0x6000], desc[UR20][R4.64] ;  /* 0x0600000004f27fae */ /* 0x0003e2000b901d54 */
[----:B------:R-:W-:Y:S02]  /*1a40*/  IADD3.X R7, R5, UR22, RZ, P0, !PT ;  /* 0x0000001605077c10 */ /* 0x000fe400087fe4ff */
[----:B----4-:R-:W-:-:S03]  /*1a50*/  IADD3 R8, P0, R6, UR23, RZ ;  /* 0x0000001706087c10 */ /* 0x010fc6000ff1e0ff */
[----:B------:R2:W-:Y:S01]  /*1a60*/  LDGSTS.E.BYPASS.LTC128B.128 [R242+0x6800], desc[UR20][R6.64] ;  /* 0x0680000006f27fae */ /* 0x0005e2000b901d54 */
[----:B------:R-:W-:Y:S02]  /*1a70*/  IADD3.X R9, R7, UR22, RZ, P0, !PT ;  /* 0x0000001607097c10 */ /* 0x000fe400087fe4ff */
[----:B-----5:R-:W-:-:S03]  /*1a80*/  IADD3 R10, P0, R8, UR23, RZ ;  /* 0x00000017080a7c10 */ /* 0x020fc6000ff1e0ff */
[----:B------:R3:W-:Y:S01]  /*1a90*/  LDGSTS.E.BYPASS.LTC128B.128 [R242+0x7000], desc[UR20][R8.64] ;  /* 0x0700000008f27fae */ /* 0x0007e2000b901d54 */
[----:B------:R-:W-:Y:S02]  /*1aa0*/  IADD3.X R11, R9, UR22, RZ, P0, !PT ;  /* 0x00000016090b7c10 */ /* 0x000fe400087fe4ff */
[----:B------:R-:W-:-:S03]  /*1ab0*/  IADD3 R12, P0, R10, UR23, RZ ;  /* 0x000000170a0c7c10 */ /* 0x000fc6000ff1e0ff */
[----:B------:R-:W-:Y:S01]  /*1ac0*/  LDGSTS.E.BYPASS.LTC128B.128 [R242+0x7800], desc[UR20][R10.64] ;  /* 0x078000000af27fae */ /* 0x000fe2000b901d54 */
[----:B------:R-:W-:-:S05]  /*1ad0*/  IADD3.X R13, R11, UR22, RZ, P0, !PT ;  /* 0x000000160b0d7c10 */ /* 0x000fca00087fe4ff */
[----:B------:R-:W-:Y:S01]  /*1ae0*/  LDGSTS.E.BYPASS.LTC128B.128 [R242+0x8000], desc[UR20][R12.64] ;  /* 0x080000000cf27fae */ /* 0x000fe2000b901d54 */
[----:B-1----:R-:W-:-:S04]  /*1af0*/  IADD3 R4, P0, R12, UR23, RZ ;  /* 0x000000170c047c10 */ /* 0x002fc8000ff1e0ff */
[----:B------:R-:W-:Y:S02]  /*1b00*/  IADD3.X R5, R13, UR22, RZ, P0, !PT ;  /* 0x000000160d057c10 */ /* 0x000fe400087fe4ff */
[----:B--2---:R-:W-:-:S03]  /*1b10*/  IADD3 R6, P0, R4, UR23, RZ ;  /* 0x0000001704067c10 */ /* 0x004fc6000ff1e0ff */
[----:B------:R1:W-:Y:S01]  /*1b20*/  LDGSTS.E.BYPASS.LTC128B.128 [R242+0x8800], desc[UR20][R4.64] ;  /* 0x0880000004f27fae */ /* 0x0003e2000b901d54 */
[----:B------:R-:W-:Y:S02]  /*1b30*/  IADD3.X R7, R5, UR22, RZ, P0, !PT ;  /* 0x0000001605077c10 */ /* 0x000fe400087fe4ff */
[----:B---3--:R-:W-:-:S03]  /*1b40*/  IADD3 R8, P0, R6, UR23, RZ ;  /* 0x0000001706087c10 */ /* 0x008fc6000ff1e0ff */
[----:B------:R2:W-:Y:S01]  /*1b50*/  LDGSTS.E.BYPASS.LTC128B.128 [R242+0x9000], desc[UR20][R6.64] ;  /* 0x0900000006f27fae */ /* 0x0005e2000b901d54 */
[----:B------:R-:W-:-:S05]  /*1b60*/  IADD3.X R9, R7, UR22, RZ, P0, !PT ;  /* 0x0000001607097c10 */ /* 0x000fca00087fe4ff */
[----:B------:R3:W-:Y:S04]  /*1b70*/  LDGSTS.E.BYPASS.LTC128B.128 [R242+0x9800], desc[UR20][R8.64] ;  /* 0x0980000008f27fae */ /* 0x0007e8000b901d54 */
[----:B------:R-:W0:Y:S01]  /*1b80*/  LDGDEPBAR ;  /* 0x00000000000079af */ /* 0x000e220000000000 */
[----:B-1----:R-:W-:Y:S02]  /*1b90*/  SHF.R.S32.HI R5, RZ, 0x4, R3 ;  /* 0x00000004ff057819 */ /* 0x002fe40000011403 */
[----:B------:R-:W-:Y:S02]  /*1ba0*/  IADD3 R4, P0, R190, UR12, RZ ;  /* 0x0000000cbe047c10 */ /* 0x000fe4000ff1e0ff */
[----:B------:R-:W-:Y:S01]  /*1bb0*/  LEA.HI R3, R3, R5, RZ, 0x1 ;  /* 0x0000000503037211 */ /* 0x000fe200078f08ff */
[----:B--2---:R-:W-:-:S03]  /*1bc0*/  IMAD.SHL.U32 R7, R185, 0x40, RZ ;  /* 0x00000040b9077824 */ /* 0x004fc600078e00ff */
[----:B------:R-:W-:Y:S02]  /*1bd0*/  LOP3.LUT R3, R3, 0xfffffffe, RZ, 0xc0, !PT ;  /* 0xfffffffe03037812 */ /* 0x000fe400078ec0ff */
[----:B------:R-:W-:Y:S01]  /*1be0*/  LOP3.LUT R7, R7, 0x1c0, RZ, 0xc0, !PT ;  /* 0x000001c007077812 */ /* 0x000fe200078ec0ff */
[----:B---3--:R-:W-:Y:S01]  /*1bf0*/  IMAD.SHL.U32 R8, R184, 0x40, RZ ;  /* 0x00000040b8087824 */ /* 0x008fe200078e00ff */
[----:B------:R-:W-:-:S04]  /*1c00*/  DEPBAR.LE SB0, 0x0 ;  /* 0x000080000000791a */ /* 0x000fc80000000000 */
[----:B------:R-:W-:Y:S01]  /*1c10*/  IMAD.IADD R3, R5, 0x1, -R3 ;  /* 0x0000000105037824 */ /* 0x000fe200078e0a03 */
[----:B------:R-:W-:Y:S01]  /*1c20*/  IADD3.X R5, R191, UR11, RZ, P0, !PT ;  /* 0x0000000bbf057c10 */ /* 0x000fe200087fe4ff */
[----:B------:R-:W-:Y:S01]  /*1c30*/  BAR.SYNC.DEFER_BLOCKING 0x0 ;  /* 0x0000000000007b1d */ /* 0x000fe20000010000 */
[----:B------:R-:W-:Y:S02]  /*1c40*/  IADD3 R12, P0, R4, UR12, RZ ;  /* 0x0000000c040c7c10 */ /* 0x000fe4000ff1e0ff */
[----:B------:R-:W-:Y:S02]  /*1c50*/  LOP3.LUT R6, R7, 0x8, R2, 0xf8, !PT ;  /* 0x0000000807067812 */ /* 0x000fe400078ef802 */
[----:B------:R-:W-:Y:S01]  /*1c60*/  SHF.R.U32.HI R2, RZ, 0x3, R7 ;  /* 0x00000003ff027819 */ /* 0x000fe20000011607 */
[----:B------:R-:W-:Y:S01]  /*1c70*/  IMAD.SHL.U32 R7, R3, 0x8, RZ ;  /* 0x0000000803077824 */ /* 0x000fe200078e00ff */
[----:B------:R-:W-:Y:S02]  /*1c80*/  IADD3.X R13, R5, UR11, RZ, P0, !PT ;  /* 0x0000000b050d7c10 */ /* 0x000fe400087fe4ff */
[----:B------:R-:W-:-:S02]  /*1c90*/  LOP3.LUT R8, R8, 0x1c0, RZ, 0xc0, !PT ;  /* 0x000001c008087812 */ /* 0x000fc400078ec0ff */
[----:B------:R-:W-:Y:S02]  /*1ca0*/  IADD3 R10, P0, R12, UR12, RZ ;  /* 0x0000000c0c0a7c10 */ /* 0x000fe4000ff1e0ff */
[----:B------:R-:W-:Y:S02]  /*1cb0*/  LOP3.LUT R2, R6, R2, RZ, 0x3c, !PT ;  /* 0x0000000206027212 */ /* 0x000fe400078e3cff */
[----:B------:R-:W-:Y:S02]  /*1cc0*/  LOP3.LUT R7, R8, 0x8, R7, 0xf8, !PT ;  /* 0x0000000808077812 */ /* 0x000fe400078ef807 */
[----:B------:R-:W-:Y:S01]  /*1cd0*/  SHF.R.U32.HI R189, RZ, 0x3, R8 ;  /* 0x00000003ffbd7819 */ /* 0x000fe20000011608 */
[----:B------:R-:W-:Y:S01]  /*1ce0*/  IMAD R2, R3, 0x200, R2 ;  /* 0x0000020003027824 */ /* 0x000fe200078e0202 */
[----:B------:R-:W-:Y:S02]  /*1cf0*/  IADD3.X R11, R13, UR11, RZ, P0, !PT ;  /* 0x0000000b0d0b7c10 */ /* 0x000fe400087fe4ff */
[----:B------:R-:W-:-:S02]  /*1d00*/  IADD3 R6, P0, R10, UR12, RZ ;  /* 0x0000000c0a067c10 */ /* 0x000fc4000ff1e0ff */
[----:B------:R-:W-:Y:S01]  /*1d10*/  LOP3.LUT R189, R7, R189, RZ, 0x3c, !PT ;  /* 0x000000bd07bd7212 */ /* 0x000fe200078e3cff */
[----:B------:R-:W-:Y:S01]  /*1d20*/  @!PT LDS RZ, [RZ] ;  /* 0x00000000fffff984 */ /* 0x000fe20000000800 */
[----:B------:R-:W-:Y:S01]  /*1d30*/  @!PT LDS RZ, [RZ] ;  /* 0x00000000fffff984 */ /* 0x000fe20000000800 */
[----:B------:R-:W-:Y:S01]  /*1d40*/  @!PT LDS RZ, [RZ] ;  /* 0x00000000fffff984 */ /* 0x000fe20000000800 */
[----:B------:R-:W-:Y:S01]  /*1d50*/  LDGSTS.E.BYPASS.LTC128B.128 [R242+0xa000], desc[UR20][R190.64] ;  /* 0x0a000000bef27fae */ /* 0x000fe2000b901d54 */
[----:B------:R-:W-:Y:S02]  /*1d60*/  IADD3.X R7, R11, UR11, RZ, P0, !PT ;  /* 0x0000000b0b077c10 */ /* 0x000fe400087fe4ff */
[----:B------:R-:W-:Y:S01]  /*1d70*/  IADD3 R14, P0, R6, UR12, RZ ;  /* 0x0000000c060e7c10 */ /* 0x000fe2000ff1e0ff */
[----:B------:R1:W-:Y:S01]  /*1d80*/  LDGSTS.E.BYPASS.LTC128B.128 [R242+0xa800], desc[UR20][R4.64] ;  /* 0x0a80000004f27fae */ /* 0x0003e2000b901d54 */
[----:B------:R-:W-:Y:S01]  /*1d90*/  IMAD.IADD R239, R239, 0x1, R189 ;  /* 0x00000001efef7824 */ /* 0x000fe200078e02bd */
[----:B------:R-:W-:Y:S02]  /*1da0*/  LEA R172, R2, UR5, 0x1 ;  /* 0x0000000502ac7c11 */ /* 0x000fe4000f8e08ff */
[----:B------:R-:W-:Y:S01]  /*1db0*/  IADD3.X R15, R7, UR11, RZ, P0, !PT ;  /* 0x0000000b070f7c10 */ /* 0x000fe200087fe4ff */
[----:B------:R-:W-:Y:S01]  /*1dc0*/  LDGSTS.E.BYPASS.LTC128B.128 [R242+0xb000], desc[UR20][R12.64] ;  /* 0x0b0000000cf27fae */ /* 0x000fe2000b901d54 */
[----:B------:R-:W-:-:S02]  /*1dd0*/  IADD3 R8, P0, R14, UR12, RZ ;  /* 0x0000000c0e087c10 */ /* 0x000fc4000ff1e0ff */
[----:B------:R-:W-:Y:S01]  /*1de0*/  LEA R239, R239, UR5, 0x1 ;  /* 0x00000005efef7c11 */ /* 0x000fe2000f8e08ff */
[----:B------:R2:W-:Y:S01]  /*1df0*/  LDGSTS.E.BYPASS.LTC128B.128 [R242+0xb800], desc[UR20][R10.64] ;  /* 0x0b8000000af27fae */ /* 0x0005e2000b901d54 */
[----:B------:R-:W-:Y:S02]  /*1e00*/  IADD3.X R9, R15, UR11, RZ, P0, !PT ;  /* 0x0000000b0f097c10 */ /* 0x000fe400087fe4ff */
[----:B------:R-:W-:Y:S01]  /*1e10*/  SEL R3, R0, 0xffffffe0, !P1 ;  /* 0xffffffe000037807 */ /* 0x000fe20004800000 */
[----:B------:R-:W-:Y:S01]  /*1e20*/  LDGSTS.E.BYPASS.LTC128B.128 [R242+0xc000], desc[UR20][R6.64] ;  /* 0x0c00000006f27fae */ /* 0x000fe2000b901d54 */
[----:B------:R-:W-:Y:S02]  /*1e30*/  LEA R238, R2, UR4, 0x1 ;  /* 0x0000000402ee7c11 */ /* 0x000fe4000f8e08ff */
[----:B------:R-:W-:Y:S01]  /*1e40*/  LOP3.LUT P1, RZ, R184, 0x4, RZ, 0xc0, !PT ;  /* 0x00000004b8ff7812 */ /* 0x000fe2000782c0ff */
[----:B------:R-:W-:Y:S01]  /*1e50*/  LDGSTS.E.BYPASS.LTC128B.128 [R242+0xc800], desc[UR20][R14.64] ;  /* 0x0c8000000ef27fae */ /* 0x000fe2000b901d54 */
[----:B------:R-:W-:-:S02]  /*1e60*/  IMAD.IADD R237, R239, 0x1, R3 ;  /* 0x00000001efed7824 */ /* 0x000fc400078e0203 */
[----:B------:R-:W-:Y:S01]  /*1e70*/  VIADD R234, R238, 0x40 ;  /* 0x00000040eeea7836 */ /* 0x000fe20000000000 */
[----:B------:R3:W-:Y:S01]  /*1e80*/  LDGSTS.E.BYPASS.LTC128B.128 [R242+0xd000], desc[UR20][R8.64] ;  /* 0x0d00000008f27fae */ /* 0x0007e2000b901d54 */
[----:B-1----:R-:W-:-:S04]  /*1e90*/  IADD3 R4, P0, R8, UR12, RZ ;  /* 0x0000000c08047c10 */ /* 0x002fc8000ff1e0ff */
[----:B------:R-:W-:Y:S02]  /*1ea0*/  IADD3.X R5, R9, UR11, RZ, P0, !PT ;  /* 0x0000000b09057c10 */ /* 0x000fe400087fe4ff */
[----:B--2---:R-:W-:-:S03]  /*1eb0*/  IADD3 R10, P0, R4, UR12, RZ ;  /* 0x0000000c040a7c10 */ /* 0x004fc6000ff1e0ff */
[----:B------:R1:W-:Y:S01]  /*1ec0*/  LDGSTS.E.BYPASS.LTC128B.128 [R242+0xd800], desc[UR20][R4.64] ;  /* 0x0d80000004f27fae */ /* 0x0003e2000b901d54 */
[----:B------:R-:W-:Y:S02]  /*1ed0*/  IADD3.X R11, R5, UR11, RZ, P0, !PT ;  /* 0x0000000b050b7c10 */ /* 0x000fe400087fe4ff */
[----:B------:R-:W-:-:S03]  /*1ee0*/  IADD3 R12, P0, R10, UR12, RZ ;  /* 0x0000000c0a0c7c10 */ /* 0x000fc6000ff1e0ff */
[----:B------:R-:W-:Y:S01]  /*1ef0*/  LDGSTS.E.BYPASS.LTC128B.128 [R242+0xe000], desc[UR20][R10.64] ;  /* 0x0e0000000af27fae */ /* 0x000fe2000b901d54 */
[----:B------:R-:W-:Y:S02]  /*1f00*/  IADD3.X R13, R11, UR11, RZ, P0, !PT ;  /* 0x0000000b0b0d7c10 */ /* 0x000fe400087fe4ff */
[----:B---3--:R-:W-:-:S03]  /*1f10*/  IADD3 R8, P0, R12, UR12, RZ ;  /* 0x0000000c0c087c10 */ /* 0x008fc6000ff1e0ff */
[----:B------:R-:W-:Y:S01]  /*1f20*/  LDGSTS.E.BYPASS.LTC128B.128 [R242+0xe800], desc[UR20][R12.64] ;  /* 0x0e8000000cf27fae */ /* 0x000fe2000b901d54 */
[----:B------:R-:W-:Y:S02]  /*1f30*/  IADD3.X R9, R13, UR11, RZ, P0, !PT ;  /* 0x0000000b0d097c10 */ /* 0x000fe400087fe4ff */
[----:B------:R-:W-:-:S03]  /*1f40*/  IADD3 R6, P0, R8, UR12, RZ ;  /* 0x0000000c08067c10 */ /* 0x000fc6000ff1e0ff */
[----:B------:R2:W-:Y:S01]  /*1f50*/  LDGSTS.E.BYPASS.LTC128B.128 [R242+0xf000], desc[UR20][R8.64] ;  /* 0x0f00000008f27fae */ /* 0x0005e2000b901d54 */
[----:B------:R-:W-:-:S05]  /*1f60*/  IADD3.X R7, R9, UR11, RZ, P0, !PT ;  /* 0x0000000b09077c10 */ /* 0x000fca00087fe4ff */
[----:B------:R3:W-:Y:S01]  /*1f70*/  LDGSTS.E.BYPASS.LTC128B.128 [R242+0xf800], desc[UR20][R6.64] ;  /* 0x0f80000006f27fae */ /* 0x0007e2000b901d54 */
[----:B-1----:R-:W-:-:S04]  /*1f80*/  IADD3 R4, P0, R6, UR12, RZ ;  /* 0x0000000c06047c10 */ /* 0x002fc8000ff1e0ff */
[----:B------:R-:W-:-:S05]  /*1f90*/  IADD3.X R5, R7, UR11, RZ, P0, !PT ;  /* 0x0000000b07057c10 */ /* 0x000fca00087fe4ff */
[----:B------:R1:W-:Y:S01]  /*1fa0*/  LDGSTS.E.BYPASS.LTC128B.128 [R242+0x10000], desc[UR20][R4.64] ;  /* 0x1000000004f27fae */ /* 0x0003e2000b901d54 */
[----:B--2---:R-:W-:-:S04]  /*1fb0*/  IADD3 R8, P0, R4, UR12, RZ ;  /* 0x0000000c04087c10 */ /* 0x004fc8000ff1e0ff */
[----:B------:R-:W-:Y:S02]  /*1fc0*/  IADD3.X R9, R5, UR11, RZ, P0, !PT ;  /* 0x0000000b05097c10 */ /* 0x000fe400087fe4ff */
[----:B---3--:R-:W-:-:S03]  /*1fd0*/  IADD3 R6, P0, R8, UR12, RZ ;  /* 0x0000000c08067c10 */ /* 0x008fc6000ff1e0ff */
[----:B------:R-:W-:Y:S01]  /*1fe0*/  LDGSTS.E.BYPASS.LTC128B.128 [R242+0x10800], desc[UR20][R8.64] ;  /* 0x1080000008f27fae */ /* 0x000fe2000b901d54 */
[----:B------:R-:W-:-:S05]  /*1ff0*/  IADD3.X R7, R9, UR11, RZ, P0, !PT ;  /* 0x0000000b09077c10 */ /* 0x000fca00087fe4ff */
[----:B------:R-:W-:Y:S01]  /*2000*/  LDGSTS.E.BYPASS.LTC128B.128 [R242+0x11000], desc[UR20][R6.64] ;  /* 0x1100000006f27fae */ /* 0x000fe2000b901d54 */
[----:B-1----:R-:W-:-:S04]  /*2010*/  IADD3 R4, P0, R6, UR12, RZ ;  /* 0x0000000c06047c10 */ /* 0x002fc8000ff1e0ff */
[----:B------:R-:W-:Y:S02]  /*2020*/  IADD3.X R5, R7, UR11, RZ, P0, !PT ;  /* 0x0000000b07057c10 */ /* 0x000fe400087fe4ff */
[----:B------:R-:W-:-:S03]  /*2030*/  LOP3.LUT P0, RZ, R185, 0x2, RZ, 0xc0, !PT ;  /* 0x00000002b9ff7812 */ /* 0x000fc6000780c0ff */
[----:B------:R1:W-:Y:S01]  /*2040*/  LDGSTS.E.BYPASS.LTC128B.128 [R242+0x11800], desc[UR20][R4.64] ;  /* 0x1180000004f27fae */ /* 0x0003e2000b901d54 */
[----:B------:R-:W-:Y:S02]  /*2050*/  SEL R0, R0, 0xffffffe0, !P0 ;  /* 0xffffffe000007807 */ /* 0x000fe40004000000 */
[----:B------:R-:W-:Y:S01]  /*2060*/  LOP3.LUT P0, RZ, R185, 0x4, RZ, 0xc0, !PT ;  /* 0x00000004b9ff7812 */ /* 0x000fe2000780c0ff */
[----:B------:R-:W-:Y:S02]  /*2070*/  LDSM.16.M88.4 R60, [R239] ;  /* 0x00000000ef3c783b */ /* 0x000fe40000000200 */
[C---:B------:R-:W-:Y:S02]  /*2080*/  IMAD.IADD R236, R238.reuse, 0x1, R0 ;  /* 0x00000001eeec7824 */ /* 0x040fe400078e0200 */
[----:B------:R-:W2:Y:S04]  /*2090*/  LDSM.16.M88.4 R28, [R172+0x3800] ;  /* 0x00380000ac1c783b */ /* 0x000ea80000000200 */
[----:B------:R-:W3:Y:S04]  /*20a0*/  LDSM.16.M88.4 R108, [R172+0x6800] ;  /* 0x00680000ac6c783b */ /* 0x000ee80000000200 */
[----:B------:R-:W4:Y:S01]  /*20b0*/  LDSM.16.M88.4 R116, [R172+0x6000] ;  /* 0x00600000ac74783b */ /* 0x000f220000000200 */
[----:B------:R-:W-:-:S03]  /*20c0*/  @P0 VIADD R234, R238, 0xffffffc0 ;  /* 0xffffffc0eeea0836 */ /* 0x000fc60000000000 */
[----:B------:R-:W5:Y:S01]  /*20d0*/  LDSM.16.M88.4 R124, [R172+0x5800] ;  /* 0x00580000ac7c783b */ /* 0x000f620000000200 */
[C---:B------:R-:W-:Y:S02]  /*20e0*/  VIADD R228, R234.reuse, 0x3000 ;  /* 0x00003000eae47836 */ /* 0x040fe40000000000 */
[C---:B------:R-:W-:Y:S01]  /*20f0*/  VIADD R227, R234.reuse, 0x3800 ;  /* 0x00003800eae37836 */ /* 0x040fe20000000000 */
[----:B------:R-:W-:Y:S01]  /*2100*/  LDSM.16.M88.4 R156, [R237] ;  /* 0x00000000ed9c783b */ /* 0x000fe20000000200 */
[C---:B------:R-:W-:Y:S02]  /*2110*/  VIADD R226, R234.reuse, 0x4000 ;  /* 0x00004000eae27836 */ /* 0x040fe40000000000 */
[C---:B------:R-:W-:Y:S01]  /*2120*/  VIADD R225, R234.reuse, 0x4800 ;  /* 0x00004800eae17836 */ /* 0x040fe20000000000 */
[----:B------:R-:W5:Y:S01]  /*2130*/  LDSM.16.M88.4 R136, [R236+0x1800] ;  /* 0x00180000ec88783b */ /* 0x000f620000000200 */
[C---:B------:R-:W-:Y:S02]  /*2140*/  VIADD R224, R234.reuse, 0x5000 ;  /* 0x00005000eae07836 */ /* 0x040fe40000000000 */
[C---:B------:R-:W-:Y:S01]  /*2150*/  VIADD R223, R234.reuse, 0x5800 ;  /* 0x00005800eadf7836 */ /* 0x040fe20000000000 */
[----:B-1----:R-:W1:Y:S01]  /*2160*/  LDSM.16.M88.4 R4, [R236+0x4800] ;  /* 0x00480000ec04783b */ /* 0x002e620000000200 */
[----:B------:R-:W-:-:S02]  /*2170*/  VIADD R222, R234, 0x6000 ;  /* 0x00006000eade7836 */ /* 0x000fc40000000000 */
[C---:B------:R-:W-:Y:S01]  /*2180*/  VIADD R221, R234.reuse, 0x6800 ;  /* 0x00006800eadd7836 */ /* 0x040fe20000000000 */
[----:B------:R-:W1:Y:S01]  /*2190*/  LDSM.16.M88.4 R44, [R172+0x2800] ;  /* 0x00280000ac2c783b */ /* 0x000e620000000200 */
[----:B------:R-:W-:-:S03]  /*21a0*/  VIADD R220, R234, 0x7000 ;  /* 0x00007000eadc7836 */ /* 0x000fc60000000000 */
[----:B------:R-:W1:Y:S04]  /*21b0*/  LDSM.16.M88.4 R100, [R172+0x7000] ;  /* 0x00700000ac64783b */ /* 0x000e680000000200 */
[----:B------:R-:W1:Y:S01]  /*21c0*/  LDSM.16.M88.4 R132, [R236+0x4000] ;  /* 0x00400000ec84783b */ /* 0x000e620000000200 */
[C---:B--2---:R-:W-:Y:S03]  /*21d0*/  HMMA.16816.F32.BF16 R32, R60.reuse, R28, RZ ;  /* 0x0000001c3c20723c */ /* 0x044fe600000418ff */
[----:B------:R-:W2:Y:S04]  /*21e0*/  LDSM.16.M88.4 R52, [R172+0x2000] ;  /* 0x00200000ac34783b */ /* 0x000ea80000000200 */
[----:B------:R-:W2:Y:S01]  /*21f0*/  LDSM.16.M88.4 R36, [R172+0x3000] ;  /* 0x00300000ac24783b */ /* 0x000ea20000000200 */
[C---:B------:R-:W-:Y:S03]  /*2200*/  HMMA.16816.F32.BF16 R28, R60.reuse, R30, RZ ;  /* 0x0000001e3c1c723c */ /* 0x040fe600000418ff */
[----:B------:R-:W2:Y:S03]  /*2210*/  LDSM.16.M88.4 R20, [R172+0x4000] ;  /* 0x00400000ac14783b */ /* 0x000ea60000000200 */
[C---:B---3--:R-:W-:Y:S01]  /*2220*/  HMMA.16816.F32.BF16 R112, R60.reuse, R108, RZ ;  /* 0x0000006c3c70723c */ /* 0x048fe200000418ff */
[----:B------:R-:W3:Y:S04]  /*2230*/  LDSM.16.M88.4 R12, [R172+0x4800] ;  /* 0x00480000ac0c783b */ /* 0x000ee80000000200 */
[----:B------:R-:W3:Y:S01]  /*2240*/  LDSM.16.M88.4 R176, [R172+0x5000] ;  /* 0x00500000acb0783b */ /* 0x000ee20000000200 */
[C---:B----4-:R-:W-:Y:S03]  /*2250*/  HMMA.16816.F32.BF16 R120, R60.reuse, R116, RZ ;  /* 0x000000743c78723c */ /* 0x050fe600000418ff */
[----:B------:R-:W4:Y:S03]  /*2260*/  LDSM.16.M88.4 R92, [R172+0x7800] ;  /* 0x00780000ac5c783b */ /* 0x000f260000000200 */
[C---:B------:R-:W-:Y:S01]  /*2270*/  HMMA.16816.F32.BF16 R116, R60.reuse, R118, RZ ;  /* 0x000000763c74723c */ /* 0x040fe200000418ff */
[----:B------:R-:W4:Y:S04]  /*2280*/  LDSM.16.M88.4 R84, [R172+0x8000] ;  /* 0x00800000ac54783b */ /* 0x000f280000000200 */
[----:B------:R-:W4:Y:S01]  /*2290*/  LDSM.16.M88.4 R76, [R172+0x8800] ;  /* 0x00880000ac4c783b */ /* 0x000f220000000200 */
[C---:B-----5:R-:W-:Y:S03]  /*22a0*/  HMMA.16816.F32.BF16 R128, R60.reuse, R124, RZ ;  /* 0x0000007c3c80723c */ /* 0x060fe600000418ff */
[----:B------:R-:W5:Y:S03]  /*22b0*/  LDSM.16.M88.4 R68, [R172+0x9000] ;  /* 0x00900000ac44783b */ /* 0x000f660000000200 */
[----:B------:R-:W-:Y:S01]  /*22c0*/  HMMA.16816.F32.BF16 R124, R60, R126, RZ ;  /* 0x0000007e3c7c723c */ /* 0x000fe200000418ff */
[----:B------:R-:W5:Y:S04]  /*22d0*/  LDSM.16.M88.4 R172, [R172+0x9800] ;  /* 0x00980000acac783b */ /* 0x000f680000000200 */
[----:B------:R-:W5:Y:S01]  /*22e0*/  LDSM.16.M88.4 R140, [R236+0x3800] ;  /* 0x00380000ec8c783b */ /* 0x000f620000000200 */
[C---:B------:R-:W-:Y:S03]  /*22f0*/  HMMA.16816.F32.BF16 R32, R156.reuse, R136, R32 ;  /* 0x000000889c20723c */ /* 0x040fe60000041820 */
[----:B------:R-:W5:Y:S03]  /*2300*/  LDSM.16.M88.4 R164, [R236+0x800] ;  /* 0x00080000eca4783b */ /* 0x000f660000000200 */
[C---:B------:R-:W-:Y:S01]  /*2310*/  HMMA.16816.F32.BF16 R28, R156.reuse, R138, R28 ;  /* 0x0000008a9c1c723c */ /* 0x040fe2000004181c */
[----:B------:R-:W5:Y:S04]  /*2320*/  LDSM.16.M88.4 R136, [R236+0x5000] ;  /* 0x00500000ec88783b */ /* 0x000f680000000200 */
[----:B------:R-:W5:Y:S01]  /*2330*/  LDSM.16.M88.4 R180, [R236+0x5800] ;  /* 0x00580000ecb4783b */ /* 0x000f620000000200 */
[----:B-1----:R-:W-:Y:S03]  /*2340*/  HMMA.16816.F32.BF16 R112, R156, R4, R112 ;  /* 0x000000049c70723c */ /* 0x002fe60000041870 */
[----:B------:R-:W1:Y:S03]  /*2350*/  LDSM.16.M88.4 R152, [R236+0x2000] ;  /* 0x00200000ec98783b */ /* 0x000e660000000200 */
[C---:B------:R-:W-:Y:S01]  /*2360*/  HMMA.16816.F32.BF16 R48, R60.reuse, R44, RZ ;  /* 0x0000002c3c30723c */ /* 0x040fe200000418ff */
[----:B------:R-:W-:Y:S01]  /*2370*/  IMAD.MOV.U32 R4, RZ, RZ, 0x40 ;  /* 0x00000040ff047424 */ /* 0x000fe200078e00ff */
[----:B------:R-:W-:Y:S04]  /*2380*/  LDSM.16.M88.4 R144, [R236+0x3000] ;  /* 0x00300000ec90783b */ /* 0x000fe80000000200 */
[----:B------:R-:W-:Y:S01]  /*2390*/  SEL R4, R4, 0xffffffc0, !P1 ;  /* 0xffffffc004047807 */ /* 0x000fe20004800000 */
[C---:B------:R-:W-:Y:S01]  /*23a0*/  HMMA.16816.F32.BF16 R44, R60.reuse, R46, RZ ;  /* 0x0000002e3c2c723c */ /* 0x040fe200000418ff */
[----:B------:R-:W-:Y:S03]  /*23b0*/  LDSM.16.M88.4 R160, [R236+0x1000] ;  /* 0x00100000eca0783b */ /* 0x000fe60000000200 */
[----:B------:R-:W-:Y:S01]  /*23c0*/  IMAD.IADD R235, R239, 0x1, R4 ;  /* 0x00000001efeb7824 */ /* 0x000fe200078e0204 */
[----:B------:R-:W-:Y:S01]  /*23d0*/  LDSM.16.M88.4 R148, [R236+0x2800] ;  /* 0x00280000ec94783b */ /* 0x000fe20000000200 */
[C---:B------:R-:W-:Y:S02]  /*23e0*/  HMMA.16816.F32.BF16 R104, R60.reuse, R100, RZ ;  /* 0x000000643c68723c */ /* 0x040fe400000418ff */
[----:B------:R-:W-:Y:S01]  /*23f0*/  IMAD.IADD R233, R3, 0x1, R235 ;  /* 0x0000000103e97824 */ /* 0x000fe200078e02eb */
[----:B------:R-:W-:Y:S03]  /*2400*/  LDSM.16.M88.4 R168, [R236] ;  /* 0x00000000eca8783b */ /* 0x000fe60000000200 */
[----:B------:R-:W-:Y:S01]  /*2410*/  HMMA.16816.F32.BF16 R100, R60, R102, RZ ;  /* 0x000000663c64723c */ /* 0x000fe200000418ff */
[----:B------:R-:W-:Y:S04]  /*2420*/  LDSM.16.M88.4 R184, [R233] ;  /* 0x00000000e9b8783b */ /* 0x000fe80000000200 */
[----:B------:R-:W0:Y:S01]  /*2430*/  LDGDEPBAR ;  /* 0x00000000000079af */ /* 0x000e220000000000 */
[C---:B------:R-:W-:Y:S06]  /*2440*/  HMMA.16816.F32.BF16 R120, R156.reuse, R132, R120 ;  /* 0x000000849c78723c */ /* 0x040fec0000041878 */
[----:B------:R-:W-:Y:S01]  /*2450*/  HMMA.16816.F32.BF16 R116, R156, R134, R116 ;  /* 0x000000869c74723c */ /* 0x000fe20000041874 */
[----:B------:R-:W1:Y:S05]  /*2460*/  LDSM.16.M88.4 R132, [R236+0x7000] ;  /* 0x00700000ec84783b */ /* 0x000e6a0000000200 */
[C---:B--2---:R-:W-:Y:S06]  /*2470*/  HMMA.16816.F32.BF16 R56, R60.reuse, R52, RZ ;  /* 0x000000343c38723c */ /* 0x044fec00000418ff */
[C---:B------:R-:W-:Y:S06]  /*2480*/  HMMA.16816.F32.BF16 R40, R60.reuse, R36, RZ ;  /* 0x000000243c28723c */ /* 0x040fec00000418ff */
[C---:B------:R-:W-:Y:S06]  /*2490*/  HMMA.16816.F32.BF16 R24, R60.reuse, R20, RZ ;  /* 0x000000143c18723c */ /* 0x040fec00000418ff */
[C---:B---3--:R-:W-:Y:S06]  /*24a0*/  HMMA.16816.F32.BF16 R16, R60.reuse, R12, RZ ;  /* 0x0000000c3c10723c */ /* 0x048fec00000418ff */
[C---:B------:R-:W-:Y:S06]  /*24b0*/  HMMA.16816.F32.BF16 R8, R60.reuse, R176, RZ ;  /* 0x000000b03c08723c */ /* 0x040fec00000418ff */
[C---:B----4-:R-:W-:Y:S06]  /*24c0*/  HMMA.16816.F32.BF16 R96, R60.reuse, R92, RZ ;  /* 0x0000005c3c60723c */ /* 0x050fec00000418ff */
[C---:B------:R-:W-:Y:S06]  /*24d0*/  HMMA.16816.F32.BF16 R88, R60.reuse, R84, RZ ;  /* 0x000000543c58723c */ /* 0x040fec00000418ff */
        /* <DEDUP_REMOVED lines=14> */
[----:B------:R-:W-:Y:S05]  /*25c0*/  LDSM.16.M88.4 R172, [R235] ;  /* 0x00000000ebac783b */ /* 0x000fea0000000200 */
        /* <DEDUP_REMOVED lines=12> */
[C---:B-1----:R-:W-:Y:S06]  /*2690*/  HMMA.16816.F32.BF16 R24, R156.reuse, R152, R24 ;  /* 0x000000989c18723c */ /* 0x042fec0000041818 */
[C---:B------:R-:W-:Y:S01]  /*26a0*/  HMMA.16816.F32.BF16 R20, R156.reuse, R154, R20 ;  /* 0x0000009a9c14723c */ /* 0x040fe20000041814 */
[----:B------:R-:W-:Y:S05]  /*26b0*/  LDSM.16.M88.4 R152, [R234] ;  /* 0x00000000ea98783b */ /* 0x000fea0000000200 */
[C---:B------:R-:W-:Y:S06]  /*26c0*/  HMMA.16816.F32.BF16 R72, R156.reuse, R132, R72 ;  /* 0x000000849c48723c */ /* 0x040fec0000041848 */
[----:B------:R-:W-:Y:S01]  /*26d0*/  HMMA.16816.F32.BF16 R68, R156, R134, R68 ;  /* 0x000000869c44723c */ /* 0x000fe20000041844 */
[----:B------:R-:W1:Y:S05]  /*26e0*/  LDSM.16.M88.4 R132, [R234+0x2800] ;  /* 0x00280000ea84783b */ /* 0x000e6a0000000200 */
[C---:B--2---:R-:W-:Y:S06]  /*26f0*/  HMMA.16816.F32.BF16 R32, R172.reuse, R140, R32 ;  /* 0x0000008cac20723c */ /* 0x044fec0000041820 */
[----:B------:R-:W-:Y:S01]  /*2700*/  HMMA.16816.F32.BF16 R28, R172, R142, R28 ;  /* 0x0000008eac1c723c */ /* 0x000fe2000004181c */
[----:B------:R-:W2:Y:S05]  /*2710*/  LDSM.16.M88.4 R140, [R234+0x6800] ;  /* 0x00680000ea8c783b */ /* 0x000eaa0000000200 */
[C---:B------:R-:W-:Y:S06]  /*2720*/  HMMA.16816.F32.BF16 R8, R156.reuse, R144, R8 ;  /* 0x000000909c08723c */ /* 0x040fec0000041808 */
[C---:B------:R-:W-:Y:S01]  /*2730*/  HMMA.16816.F32.BF16 R176, R156.reuse, R146, R176 ;  /* 0x000000929cb0723c */ /* 0x040fe200000418b0 */
[----:B------:R-:W-:Y:S05]  /*2740*/  LDSM.16.M88.4 R144, [R234+0x1000] ;  /* 0x00100000ea90783b */ /* 0x000fea0000000200 */
[C---:B------:R-:W-:Y:S06]  /*2750*/  HMMA.16816.F32.BF16 R40, R156.reuse, R160, R40 ;  /* 0x000000a09c28723c */ /* 0x040fec0000041828 */
[C---:B------:R-:W-:Y:S01]  /*2760*/  HMMA.16816.F32.BF16 R36, R156.reuse, R162, R36 ;  /* 0x000000a29c24723c */ /* 0x040fe20000041824 */
[----:B------:R-:W2:Y:S05]  /*2770*/  LDSM.16.M88.4 R160, [R236+0x7800] ;  /* 0x00780000eca0783b */ /* 0x000eaa0000000200 */
[C---:B------:R-:W-:Y:S06]  /*2780*/  HMMA.16816.F32.BF16 R16, R156.reuse, R148, R16 ;  /* 0x000000949c10723c */ /* 0x040fec0000041810 */
[C---:B------:R-:W-:Y:S01]  /*2790*/  HMMA.16816.F32.BF16 R12, R156.reuse, R150, R12 ;  /* 0x000000969c0c723c */ /* 0x040fe2000004180c */
[----:B------:R-:W2:Y:S05]  /*27a0*/  LDSM.16.M88.4 R148, [R234+0x800] ;  /* 0x00080000ea94783b */ /* 0x000eaa0000000200 */
[C---:B---3--:R-:W-:Y:S06]  /*27b0*/  HMMA.16816.F32.BF16 R80, R156.reuse, R164, R80 ;  /* 0x000000a49c50723c */ /* 0x048fec0000041850 */
[----:B------:R-:W-:Y:S06]  /*27c0*/  HMMA.16816.F32.BF16 R76, R156, R166, R76 ;  /* 0x000000a69c4c723c */ /* 0x000fec000004184c */
[----:B----4-:R-:W-:Y:S01]  /*27d0*/  HMMA.16816.F32.BF16 R24, R172, R136, R24 ;  /* 0x00000088ac18723c */ /* 0x010fe20000041818 */
[----:B------:R-:W-:Y:S01]  /*27e0*/  IMAD.IADD R166, R0, 0x1, R234 ;  /* 0x0000000100a67824 */ /* 0x000fe200078e02ea */
[----:B------:R-:W-:Y:S01]  /*27f0*/  LOP3.LUT R0, R197, 0xffffffe0, RZ, 0xc0, !PT ;  /* 0xffffffe0c5007812 */ /* 0x000fe200078ec0ff */
[----:B------:R-:W-:-:S03]  /*2800*/  IMAD.SHL.U32 R167, R194, 0x2, RZ ;  /* 0x00000002c2a77824 */ /* 0x000fc600078e00ff */
[----:B------:R-:W-:Y:S01]  /*2810*/  HMMA.16816.F32.BF16 R20, R172, R138, R20 ;  /* 0x0000008aac14723c */ /* 0x000fe20000041814 */
[----:B------:R-:W3:Y:S01]  /*2820*/  LDSM.16.M88.4 R136, [R234+0x7000] ;  /* 0x00700000ea88783b */ /* 0x000ee20000000200 */
[----:B------:R-:W-:-:S04]  /*2830*/  IMAD.IADD R0, R194, 0x1, -R0 ;  /* 0x00000001c2007824 */ /* 0x000fc800078e0a00 */
[----:B------:R-:W-:Y:S01]  /*2840*/  HMMA.16816.F32.BF16 R56, R156, R168, R56 ;  /* 0x000000a89c38723c */ /* 0x000fe20000041838 */
[----:B------:R-:W-:-:S04]  /*2850*/  SHF.R.S32.HI R2, RZ, 0x1f, R0 ;  /* 0x0000001fff027819 */ /* 0x000fc80000011400 */
[----:B------:R-:W-:Y:S01]  /*2860*/  LEA.HI R2, R2, R0, RZ, 0x2 ;  /* 0x0000000002027211 */ /* 0x000fe200078f10ff */
[----:B-----5:R-:W-:Y:S01]  /*2870*/  HMMA.16816.F32.BF16 R8, R172, R180, R8 ;  /* 0x000000b4ac08723c */ /* 0x020fe20000041808 */
[----:B------:R-:W-:Y:S02]  /*2880*/  IMAD.SHL.U32 R0, R188, 0x100, RZ ;  /* 0x00000100bc007824 */ /* 0x000fe400078e00ff */
[----:B------:R-:W-:-:S03]  /*2890*/  SHF.R.S32.HI R2, RZ, 0x2, R2 ;  /* 0x00000002ff027819 */ /* 0x000fc60000011402 */
[----:B------:R-:W-:Y:S01]  /*28a0*/  HMMA.16816.F32.BF16 R176, R172, R182, R176 ;  /* 0x000000b6acb0723c */ /* 0x000fe200000418b0 */
[----:B------:R-:W4:Y:S01]  /*28b0*/  LDSM.16.M88.4 R180, [R166] ;  /* 0x00000000a6b4783b */ /* 0x000f220000000200 */
[----:B------:R-:W-:Y:S02]  /*28c0*/  IADD3 R2, R195, 0x1, R2 ;  /* 0x00000001c3027810 */ /* 0x000fe40007ffe002 */
[----:B------:R-:W-:Y:S02]  /*28d0*/  LOP3.LUT R167, R0, 0x6, R167, 0xf8, !PT ;  /* 0x0000000600a77812 */ /* 0x000fe400078ef8a7 */
[----:B------:R-:W-:Y:S01]  /*28e0*/  HMMA.16816.F32.BF16 R52, R156, R170, R52 ;  /* 0x000000aa9c34723c */ /* 0x000fe20000041834 */
[----:B------:R-:W-:Y:S01]  /*28f0*/  IADD3 R2, R193, -UR19, R2 ;  /* 0x80000013c1027c10 */ /* 0x000fe2000fffe002 */
[----:B------:R-:W-:Y:S04]  /*2900*/  LDSM.16.M88.4 R168, [R236+0x6000] ;  /* 0x00600000eca8783b */ /* 0x000fe80000000200 */
[----:B-1----:R-:W-:Y:S01]  /*2910*/  HMMA.16816.F32.BF16 R16, R172, R132, R16 ;  /* 0x00000084ac10723c */ /* 0x002fe20000041810 */
[----:B------:R-:W-:-:S05]  /*2920*/  VIADD R2, R2, UR18 ;  /* 0x0000001202027c36 */ /* 0x000fca0008000000 */
[C---:B------:R-:W-:Y:S01]  /*2930*/  HMMA.16816.F32.BF16 R12, R172.reuse, R134, R12 ;  /* 0x00000086ac0c723c */ /* 0x040fe2000004180c */
[----:B------:R-:W1:Y:S01]  /*2940*/  LDSM.16.M88.4 R132, [R234+0x7800] ;  /* 0x00780000ea84783b */ /* 0x000e620000000200 */
[C---:B------:R-:W-:Y:S02]  /*2950*/  VIMNMX R5, R2.reuse, R193, PT ;  /* 0x000000c102057248 */ /* 0x040fe40003fe0100 */
[----:B------:R-:W-:Y:S02]  /*2960*/  VIADDMNMX R2, R2, 0x8, R193, PT ;  /* 0x0000000802027846 */ /* 0x000fe400038001c1 */
[C---:B--2---:R-:W-:Y:S06]  /*2970*/  HMMA.16816.F32.BF16 R80, R172.reuse, R140, R80 ;  /* 0x0000008cac50723c */ /* 0x044fec0000041850 */
[C---:B------:R-:W-:Y:S01]  /*2980*/  HMMA.16816.F32.BF16 R76, R172.reuse, R142, R76 ;  /* 0x0000008eac4c723c */ /* 0x040fe2000004184c */
[----:B------:R-:W2:Y:S05]  /*2990*/  LDSM.16.M88.4 R140, [R166+0x800] ;  /* 0x00080000a68c783b */ /* 0x000eaa0000000200 */
[----:B------:R-:W-:Y:S06]  /*29a0*/  HMMA.16816.F32.BF16 R56, R172, R152, R56 ;  /* 0x00000098ac38723c */ /* 0x000fec0000041838 */
[C---:B------:R-:W-:Y:S06]  /*29b0*/  HMMA.16816.F32.BF16 R64, R156.reuse, R160, R64 ;  /* 0x000000a09c40723c */ /* 0x040fec0000041840 */
[----:B------:R-:W-:Y:S01]  /*29c0*/  HMMA.16816.F32.BF16 R60, R156, R162, R60 ;  /* 0x000000a29c3c723c */ /* 0x000fe2000004183c */
[----:B------:R-:W-:Y:S05]  /*29d0*/  LDSM.16.M88.4 R160, [R234+0x4000] ;  /* 0x00400000eaa0783b */ /* 0x000fea0000000200 */
[C---:B------:R-:W-:Y:S01]  /*29e0*/  HMMA.16816.F32.BF16 R52, R172.reuse, R154, R52 ;  /* 0x0000009aac34723c */ /* 0x040fe20000041834 */
[----:B------:R-:W-:Y:S05]  /*29f0*/  LDSM.16.M88.4 R152, [R234+0x5000] ;  /* 0x00500000ea98783b */ /* 0x000fea0000000200 */
[C---:B------:R-:W-:Y:S06]  /*2a00*/  HMMA.16816.F32.BF16 R48, R172.reuse, R148, R48 ;  /* 0x00000094ac30723c */ /* 0x040fec0000041830 */
[C---:B---3--:R-:W-:Y:S06]  /*2a10*/  HMMA.16816.F32.BF16 R72, R172.reuse, R136, R72 ;  /* 0x00000088ac48723c */ /* 0x048fec0000041848 */
[C---:B------:R-:W-:Y:S01]  /*2a20*/  HMMA.16816.F32.BF16 R68, R172.reuse, R138, R68 ;  /* 0x0000008aac44723c */ /* 0x040fe20000041844 */
[----:B------:R-:W3:Y:S05]  /*2a30*/  LDSM.16.M88.4 R136, [R166+0x1000] ;  /* 0x00100000a688783b */ /* 0x000eea0000000200 */
[----:B------:R-:W-:Y:S01]  /*2a40*/  HMMA.16816.F32.BF16 R44, R172, R150, R44 ;  /* 0x00000096ac2c723c */ /* 0x000fe2000004182c */
[----:B------:R-:W-:Y:S05]  /*2a50*/  LDSM.16.M88.4 R148, [R234+0x5800] ;  /* 0x00580000ea94783b */ /* 0x000fea0000000200 */
[----:B----4-:R-:W-:Y:S06]  /*2a60*/  HMMA.16816.F32.BF16 R56, R184, R180, R56 ;  /* 0x000000b4b838723c */ /* 0x010fec0000041838 */
[C---:B------:R-:W-:Y:S06]  /*2a70*/  HMMA.16816.F32.BF16 R40, R172.reuse, R144, R40 ;  /* 0x00000090ac28723c */ /* 0x040fec0000041828 */
[C---:B-1----:R-:W-:Y:S06]  /*2a80*/  HMMA.16816.F32.BF16 R64, R172.reuse, R132, R64 ;  /* 0x00000084ac40723c */ /* 0x042fec0000041840 */
[----:B------:R-:W-:Y:S01]  /*2a90*/  HMMA.16816.F32.BF16 R60, R172, R134, R60 ;  /* 0x00000086ac3c723c */ /* 0x000fe2000004183c */
[----:B------:R-:W1:Y:S05]  /*2aa0*/  LDSM.16.M88.4 R132, [R166+0x1800] ;  /* 0x00180000a684783b */ /* 0x000e6a0000000200 */
[----:B------:R-:W-:Y:S06]  /*2ab0*/  HMMA.16816.F32.BF16 R52, R184, R182, R52 ;  /* 0x000000b6b834723c */ /* 0x000fec0000041834 */
[----:B------:R-:W-:Y:S06]  /*2ac0*/  HMMA.16816.F32.BF16 R108, R156, R6, R108 ;  /* 0x000000069c6c723c */ /* 0x000fec000004186c */
[----:B--2---:R-:W-:Y:S01]  /*2ad0*/  HMMA.16816.F32.BF16 R48, R184, R140, R48 ;  /* 0x0000008cb830723c */ /* 0x004fe20000041830 */
[----:B------:R-:W-:-:S02]  /*2ae0*/  VIADD R6, R167, 0xffffff00 ;  /* 0xffffff00a7067836 */ /* 0x000fc40000000000 */
[----:B------:R-:W-:-:S03]  /*2af0*/  VIADD R7, R167, 0xffffff01 ;  /* 0xffffff01a7077836 */ /* 0x000fc60000000000 */
[----:B------:R-:W-:Y:S01]  /*2b00*/  HMMA.16816.F32.BF16 R36, R172, R146, R36 ;  /* 0x00000092ac24723c */ /* 0x000fe20000041824 */
[CC--:B------:R-:W-:Y:S01]  /*2b10*/  ISETP.GE.AND P1, PT, R6.reuse, R5.reuse, PT ;  /* 0x000000050600720c */ /* 0x0c0fe20003f26270 */
[----:B------:R-:W2:Y:S01]  /*2b20*/  LDSM.16.M88.4 R144, [R234+0x6000] ;  /* 0x00600000ea90783b */ /* 0x000ea20000000200 */
[-C--:B------:R-:W-:Y:S01]  /*2b30*/  ISETP.GE.AND P0, PT, R6, R2.reuse, PT ;  /* 0x000000020600720c */ /* 0x080fe20003f06270 */
[----:B------:R-:W-:Y:S01]  /*2b40*/  VIADD R6, R167, 0xffffff08 ;  /* 0xffffff08a7067836 */ /* 0x000fe20000000000 */
[CC--:B------:R-:W-:Y:S01]  /*2b50*/  ISETP.GE.AND P5, PT, R7.reuse, R5.reuse, PT ;  /* 0x000000050700720c */ /* 0x0c0fe20003fa6270 */
[C---:B------:R-:W-:Y:S01]  /*2b60*/  HMMA.16816.F32.BF16 R44, R184.reuse, R142, R44 ;  /* 0x0000008eb82c723c */ /* 0x040fe2000004182c */
[-C--:B------:R-:W-:Y:S01]  /*2b70*/  ISETP.GE.AND P2, PT, R7, R2.reuse, PT ;  /* 0x000000020700720c */ /* 0x080fe20003f46270 */
[C---:B------:R-:W-:Y:S01]  /*2b80*/  VIADD R7, R167.reuse, 0xffffff09 ;  /* 0xffffff09a7077836 */ /* 0x040fe20000000000 */
[C---:B------:R-:W-:Y:S02]  /*2b90*/  ISETP.GE.AND P4, PT, R6.reuse, R5, PT ;  /* 0x000000050600720c */ /* 0x040fe40003f86270 */
[----:B------:R-:W-:Y:S01]  /*2ba0*/  ISETP.GE.AND P3, PT, R6, R2, PT ;  /* 0x000000020600720c */ /* 0x000fe20003f66270 */
[----:B---3--:R-:W-:Y:S01]  /*2bb0*/  HMMA.16816.F32.BF16 R40, R184, R136, R40 ;  /* 0x00000088b828723c */ /* 0x008fe20000041828 */
[----:B------:R-:W-:Y:S01]  /*2bc0*/  FSEL R202, R56, -INF , !P1 ;  /* 0xff80000038ca7808 */ /* 0x000fe20004800000 */
[----:B------:R-:W-:Y:S01]  /*2bd0*/  VIADD R56, R167, 0xffffff11 ;  /* 0xffffff11a7387836 */ /* 0x000fe20000000000 */
[----:B------:R-:W-:-:S02]  /*2be0*/  FSEL R6, R58, -INF , !P0 ;  /* 0xff8000003a067808 */ /* 0x000fc40004000000 */
[CC--:B------:R-:W-:Y:S01]  /*2bf0*/  ISETP.GE.AND P1, PT, R7.reuse, R5.reuse, PT ;  /* 0x000000050700720c */ /* 0x0c0fe20003f26270 */
[C---:B-1----:R-:W-:Y:S01]  /*2c00*/  HMMA.16816.F32.BF16 R32, R184.reuse, R132, R32 ;  /* 0x00000084b820723c */ /* 0x042fe20000041820 */
[-C--:B------:R-:W-:Y:S01]  /*2c10*/  ISETP.GE.AND P0, PT, R7, R2.reuse, PT ;  /* 0x000000020700720c */ /* 0x080fe20003f06270 */
[----:B------:R-:W-:Y:S01]  /*2c20*/  VIADD R7, R167, 0xffffff10 ;  /* 0xffffff10a7077836 */ /* 0x000fe20000000000 */
[----:B------:R-:W-:Y:S01]  /*2c30*/  FSEL R204, R57, -INF , !P5 ;  /* 0xff80000039cc7808 */ /* 0x000fe20006800000 */
[----:B------:R-:W-:Y:S01]  /*2c40*/  VIADD R57, R167, 0xffffff18 ;  /* 0xffffff18a7397836 */ /* 0x000fe20000000000 */
[----:B------:R-:W-:Y:S01]  /*2c50*/  FSEL R201, R59, -INF , !P2 ;  /* 0xff8000003bc97808 */ /* 0x000fe20005000000 */
[C---:B------:R-:W-:Y:S01]  /*2c60*/  HMMA.16816.F32.BF16 R36, R184.reuse, R138, R36 ;  /* 0x0000008ab824723c */ /* 0x040fe20000041824 */
[----:B------:R-:W-:Y:S01]  /*2c70*/  ISETP.GE.AND P5, PT, R7, R5, PT ;  /* 0x000000050700720c */ /* 0x000fe20003fa6270 */
[----:B------:R-:W-:Y:S01]  /*2c80*/  VIADD R133, R167, 0xffffff28 ;  /* 0xffffff28a7857836 */ /* 0x000fe20000000000 */
[----:B------:R-:W-:Y:S01]  /*2c90*/  ISETP.GE.AND P2, PT, R7, R2, PT ;  /* 0x000000020700720c */ /* 0x000fe20003f46270 */
[----:B------:R-:W-:Y:S01]  /*2ca0*/  VIADD R132, R167, 0xffffff29 ;  /* 0xffffff29a7847836 */ /* 0x000fe20000000000 */
[----:B------:R-:W-:Y:S01]  /*2cb0*/  FSEL R7, R54, -INF , !P3 ;  /* 0xff80000036077808 */ /* 0x000fe20005800000 */
[----:B------:R-:W-:Y:S01]  /*2cc0*/  HMMA.16816.F32.BF16 R28, R184, R134, R28 ;  /* 0x00000086b81c723c */ /* 0x000fe2000004181c */
[----:B------:R-:W-:-:S02]  /*2cd0*/  FSEL R205, R52, -INF , !P4 ;  /* 0xff80000034cd7808 */ /* 0x000fc40006000000 */
[CC--:B------:R-:W-:Y:S02]  /*2ce0*/  ISETP.GE.AND P3, PT, R56.reuse, R2.reuse, PT ;  /* 0x000000023800720c */ /* 0x0c0fe40003f66270 */
[----:B------:R-:W-:Y:S01]  /*2cf0*/  FSEL R206, R53, -INF , !P1 ;  /* 0xff80000035ce7808 */ /* 0x000fe20004800000 */
[C---:B------:R-:W-:Y:S01]  /*2d00*/  HMMA.16816.F32.BF16 R88, R156.reuse, R168, R88 ;  /* 0x000000a89c58723c */ /* 0x040fe20000041858 */
[----:B------:R-:W-:Y:S02]  /*2d10*/  FSEL R200, R55, -INF , !P0 ;  /* 0xff80000037c87808 */ /* 0x000fe40004000000 */
[-C--:B------:R-:W-:Y:S01]  /*2d20*/  ISETP.GE.AND P4, PT, R56, R5.reuse, PT ;  /* 0x000000053800720c */ /* 0x080fe20003f86270 */
[----:B------:R-:W1:Y:S01]  /*2d30*/  LDSM.16.M88.4 R52, [R166+0x2000] ;  /* 0x00200000a634783b */ /* 0x000e620000000200 */
[C---:B------:R-:W-:Y:S01]  /*2d40*/  VIADD R56, R167.reuse, 0xffffff19 ;  /* 0xffffff19a7387836 */ /* 0x040fe20000000000 */
[----:B------:R-:W-:Y:S01]  /*2d50*/  FSEL R58, R50, -INF , !P2 ;  /* 0xff800000323a7808 */ /* 0x000fe20005000000 */
[----:B------:R-:W-:Y:S01]  /*2d60*/  VIADD R50, R167, 0xffffff20 ;  /* 0xffffff20a7327836 */ /* 0x000fe20000000000 */
[----:B------:R-:W-:Y:S01]  /*2d70*/  FSEL R59, R51, -INF , !P3 ;  /* 0xff800000333b7808 */ /* 0x000fe20005800000 */
[----:B------:R-:W-:Y:S01]  /*2d80*/  VIADD R51, R167, 0xffffff21 ;  /* 0xffffff21a7337836 */ /* 0x000fe20000000000 */
[C---:B------:R-:W-:Y:S01]  /*2d90*/  ISETP.GE.AND P1, PT, R57.reuse, R5, PT ;  /* 0x000000053900720c */ /* 0x040fe20003f26270 */
[----:B------:R-:W-:Y:S01]  /*2da0*/  HMMA.16816.F32.BF16 R84, R156, R170, R84 ;  /* 0x000000aa9c54723c */ /* 0x000fe20000041854 */
[----:B------:R-:W-:Y:S01]  /*2db0*/  ISETP.GE.AND P0, PT, R57, R2, PT ;  /* 0x000000023900720c */ /* 0x000fe20003f06270 */
[----:B------:R-:W3:Y:S01]  /*2dc0*/  LDSM.16.M88.4 R156, [R234+0x4800] ;  /* 0x00480000ea9c783b */ /* 0x000ee20000000200 */
[----:B------:R-:W-:-:S02]  /*2dd0*/  FSEL R48, R48, -INF , !P5 ;  /* 0xff80000030307808 */ /* 0x000fc40006800000 */
[CC--:B------:R-:W-:Y:S01]  /*2de0*/  ISETP.GE.AND P5, PT, R56.reuse, R5.reuse, PT ;  /* 0x000000053800720c */ /* 0x0c0fe20003fa6270 */
[----:B------:R-:W4:Y:S01]  /*2df0*/  LDSM.16.M88.4 R168, [R234+0x3800] ;  /* 0x00380000eaa8783b */ /* 0x000f220000000200 */
[-C--:B------:R-:W-:Y:S01]  /*2e00*/  ISETP.GE.AND P2, PT, R56, R2.reuse, PT ;  /* 0x000000023800720c */ /* 0x080fe20003f46270 */
[C---:B------:R-:W-:Y:S01]  /*2e10*/  HMMA.16816.F32.BF16 R104, R172.reuse, R152, R104 ;  /* 0x00000098ac68723c */ /* 0x040fe20000041868 */
[----:B------:R-:W-:Y:S02]  /*2e20*/  FSEL R49, R49, -INF , !P4 ;  /* 0xff80000031317808 */ /* 0x000fe40006000000 */
[C---:B------:R-:W-:Y:S02]  /*2e30*/  ISETP.GE.AND P4, PT, R50.reuse, R5, PT ;  /* 0x000000053200720c */ /* 0x040fe40003f86270 */
[----:B------:R-:W-:Y:S01]  /*2e40*/  ISETP.GE.AND P3, PT, R50, R2, PT ;  /* 0x000000023200720c */ /* 0x000fe20003f66270 */
[----:B--2---:R-:W-:Y:S01]  /*2e50*/  HMMA.16816.F32.BF16 R88, R172, R144, R88 ;  /* 0x00000090ac58723c */ /* 0x004fe20000041858 */
[----:B------:R-:W-:-:S02]  /*2e60*/  FSEL R50, R44, -INF , !P1 ;  /* 0xff8000002c327808 */ /* 0x000fc40004800000 */
[----:B------:R-:W-:Y:S02]  /*2e70*/  FSEL R57, R46, -INF , !P0 ;  /* 0xff8000002e397808 */ /* 0x000fe40004000000 */
[CC--:B------:R-:W-:Y:S01]  /*2e80*/  ISETP.GE.AND P1, PT, R51.reuse, R5.reuse, PT ;  /* 0x000000053300720c */ /* 0x0c0fe20003f26270 */
[C---:B------:R-:W-:Y:S01]  /*2e90*/  HMMA.16816.F32.BF16 R116, R172.reuse, R162, R116 ;  /* 0x000000a2ac74723c */ /* 0x040fe20000041874 */
[----:B------:R-:W-:Y:S02]  /*2ea0*/  ISETP.GE.AND P0, PT, R51, R2, PT ;  /* 0x000000023300720c */ /* 0x000fe40003f06270 */
[----:B------:R-:W-:Y:S02]  /*2eb0*/  FSEL R51, R45, -INF , !P5 ;  /* 0xff8000002d337808 */ /* 0x000fe40006800000 */
[----:B------:R-:W-:Y:S01]  /*2ec0*/  FSEL R56, R47, -INF , !P2 ;  /* 0xff8000002f387808 */ /* 0x000fe20005000000 */
[----:B------:R-:W-:Y:S01]  /*2ed0*/  HMMA.16816.F32.BF16 R120, R172, R160, R120 ;  /* 0x000000a0ac78723c */ /* 0x000fe20000041878 */
[----:B------:R-:W2:Y:S01]  /*2ee0*/  LDSM.16.M88.4 R44, [R166+0x2800] ;  /* 0x00280000a62c783b */ /* 0x000ea20000000200 */
[----:B------:R-:W-:-:S02]  /*2ef0*/  ISETP.GE.AND P5, PT, R133, R5, PT ;  /* 0x000000058500720c */ /* 0x000fc40003fa6270 */
[-C--:B------:R-:W-:Y:S02]  /*2f00*/  ISETP.GE.AND P2, PT, R133, R2.reuse, PT ;  /* 0x000000028500720c */ /* 0x080fe40003f46270 */
[----:B------:R-:W-:Y:S01]  /*2f10*/  FSEL R133, R42, -INF , !P3 ;  /* 0xff8000002a857808 */ /* 0x000fe20005800000 */
[----:B------:R-:W-:Y:S01]  /*2f20*/  VIADD R42, R167, 0xffffff30 ;  /* 0xffffff30a72a7836 */ /* 0x000fe20000000000 */
[----:B------:R-:W-:Y:S01]  /*2f30*/  FSEL R134, R43, -INF , !P0 ;  /* 0xff8000002b867808 */ /* 0x000fe20004000000 */
[----:B------:R-:W-:Y:S01]  /*2f40*/  VIADD R43, R167, 0xffffff31 ;  /* 0xffffff31a72b7836 */ /* 0x000fe20000000000 */
[----:B------:R-:W-:Y:S01]  /*2f50*/  FSEL R40, R40, -INF , !P4 ;  /* 0xff80000028287808 */ /* 0x000fe20006000000 */
[----:B-1----:R-:W-:Y:S01]  /*2f60*/  HMMA.16816.F32.BF16 R24, R184, R52, R24 ;  /* 0x00000034b818723c */ /* 0x002fe20000041818 */
[C---:B------:R-:W-:Y:S02]  /*2f70*/  ISETP.GE.AND P4, PT, R132.reuse, R5, PT ;  /* 0x000000058400720c */ /* 0x040fe40003f86270 */
[----:B------:R-:W-:-:S02]  /*2f80*/  ISETP.GE.AND P3, PT, R132, R2, PT ;  /* 0x000000028400720c */ /* 0x000fc40003f66270 */
[----:B------:R-:W-:Y:S01]  /*2f90*/  FSEL R41, R41, -INF , !P1 ;  /* 0xff80000029297808 */ /* 0x000fe20004800000 */
[----:B------:R-:W-:Y:S01]  /*2fa0*/  HMMA.16816.F32.BF16 R20, R184, R54, R20 ;  /* 0x00000036b814723c */ /* 0x000fe20000041814 */
[CC--:B------:R-:W-:Y:S01]  /*2fb0*/  ISETP.GE.AND P1, PT, R42.reuse, R5.reuse, PT ;  /* 0x000000052a00720c */ /* 0x0c0fe20003f26270 */
[C---:B------:R-:W-:Y:S01]  /*2fc0*/  VIADD R53, R167.reuse, 0xffffff38 ;  /* 0xffffff38a7357836 */ /* 0x040fe20000000000 */
[----:B------:R-:W-:Y:S01]  /*2fd0*/  ISETP.GE.AND P0, PT, R42, R2, PT ;  /* 0x000000022a00720c */ /* 0x000fe20003f06270 */
[----:B------:R-:W-:Y:S01]  /*2fe0*/  VIADD R52, R167, 0xffffff39 ;  /* 0xffffff39a7347836 */ /* 0x000fe20000000000 */
[----:B------:R-:W-:Y:S01]  /*2ff0*/  FSEL R42, R36, -INF , !P5 ;  /* 0xff800000242a7808 */ /* 0x000fe20006800000 */
[----:B---3--:R-:W-:Y:S01]  /*3000*/  HMMA.16816.F32.BF16 R112, R172, R156, R112 ;  /* 0x0000009cac70723c */ /* 0x008fe20000041870 */
[----:B------:R-:W-:Y:S02]  /*3010*/  FSEL R135, R38, -INF , !P2 ;  /* 0xff80000026877808 */ /* 0x000fe40005000000 */
[----:B------:R-:W-:-:S02]  /*3020*/  ISETP.GE.AND P5, PT, R43, R5, PT ;  /* 0x000000052b00720c */ /* 0x000fc40003fa6270 */
[----:B------:R-:W-:Y:S01]  /*3030*/  ISETP.GE.AND P2, PT, R43, R2, PT ;  /* 0x000000022b00720c */ /* 0x000fe20003f46270 */
[C---:B----4-:R-:W-:Y:S01]  /*3040*/  HMMA.16816.F32.BF16 R128, R172.reuse, R168, R128 ;  /* 0x000000a8ac80723c */ /* 0x050fe20000041880 */
[----:B------:R-:W-:Y:S02]  /*3050*/  FSEL R43, R37, -INF , !P4 ;  /* 0xff800000252b7808 */ /* 0x000fe40006000000 */
[----:B------:R-:W-:Y:S02]  /*3060*/  FSEL R136, R39, -INF , !P3 ;  /* 0xff80000027887808 */ /* 0x000fe40005800000 */
[----:B------:R-:W1:Y:S01]  /*3070*/  LDSM.16.M88.4 R36, [R166+0x3000] ;  /* 0x00300000a624783b */ /* 0x000e620000000200 */
[----:B------:R-:W-:Y:S01]  /*3080*/  FSEL R32, R32, -INF , !P1 ;  /* 0xff80000020207808 */ /* 0x000fe20004800000 */
[----:B------:R-:W-:Y:S01]  /*3090*/  HMMA.16816.F32.BF16 R124, R172, R170, R124 ;  /* 0x000000aaac7c723c */ /* 0x000fe2000004187c */
[----:B------:R-:W-:Y:S01]  /*30a0*/  FSEL R140, R34, -INF , !P0 ;  /* 0xff800000228c7808 */ /* 0x000fe20004000000 */
[----:B------:R-:W-:Y:S01]  /*30b0*/  VIADD R34, R167, 0xffffff40 ;  /* 0xffffff40a7227836 */ /* 0x000fe20000000000 */
[----:B------:R-:W-:-:S02]  /*30c0*/  ISETP.GE.AND P4, PT, R53, R5, PT ;  /* 0x000000053500720c */ /* 0x000fc40003f86270 */
[-C--:B------:R-:W-:Y:S01]  /*30d0*/  ISETP.GE.AND P3, PT, R53, R2.reuse, PT ;  /* 0x000000023500720c */ /* 0x080fe20003f66270 */
[C---:B--2---:R-:W-:Y:S01]  /*30e0*/  HMMA.16816.F32.BF16 R16, R184.reuse, R44, R16 ;  /* 0x0000002cb810723c */ /* 0x044fe20000041810 */
[C---:B------:R-:W-:Y:S02]  /*30f0*/  ISETP.GE.AND P1, PT, R52.reuse, R5, PT ;  /* 0x000000053400720c */ /* 0x040fe40003f26270 */
[----:B------:R-:W-:Y:S02]  /*3100*/  ISETP.GE.AND P0, PT, R52, R2, PT ;  /* 0x000000023400720c */ /* 0x000fe40003f06270 */
[----:B------:R-:W-:Y:S01]  /*3110*/  FSEL R141, R35, -INF , !P2 ;  /* 0xff800000238d7808 */ /* 0x000fe20005000000 */
[----:B------:R-:W-:Y:S01]  /*3120*/  HMMA.16816.F32.BF16 R12, R184, R46, R12 ;  /* 0x0000002eb80c723c */ /* 0x000fe2000004180c */
[----:B------:R-:W-:Y:S02]  /*3130*/  FSEL R35, R28, -INF , !P4 ;  /* 0xff8000001c237808 */ /* 0x000fe40006000000 */
[----:B------:R-:W-:-:S02]  /*3140*/  FSEL R142, R30, -INF , !P3 ;  /* 0xff8000001e8e7808 */ /* 0x000fc40005800000 */
[----:B------:R-:W-:Y:S01]  /*3150*/  FSEL R45, R29, -INF , !P1 ;  /* 0xff8000001d2d7808 */ /* 0x000fe20004800000 */
[C---:B------:R-:W-:Y:S01]  /*3160*/  HMMA.16816.F32.BF16 R92, R172.reuse, R150, R92 ;  /* 0x00000096ac5c723c */ /* 0x040fe2000004185c */
[----:B------:R-:W-:Y:S02]  /*3170*/  FSEL R145, R31, -INF , !P0 ;  /* 0xff8000001f917808 */ /* 0x000fe40004000000 */
[----:B------:R-:W2:Y:S01]  /*3180*/  LDSM.16.M88.4 R28, [R166+0x3800] ;  /* 0x00380000a61c783b */ /* 0x000ea20000000200 */
[----:B------:R-:W-:Y:S01]  /*3190*/  FSEL R54, R33, -INF , !P5 ;  /* 0xff80000021367808 */ /* 0x000fe20006800000 */
[C---:B------:R-:W-:Y:S01]  /*31a0*/  VIADD R33, R167.reuse, 0xffffff41 ;  /* 0xffffff41a7217836 */ /* 0x040fe20000000000 */
[CC--:B------:R-:W-:Y:S01]  /*31b0*/  ISETP.GE.AND P5, PT, R34.reuse, R5.reuse, PT ;  /* 0x000000052200720c */ /* 0x0c0fe20003fa6270 */
[----:B------:R-:W-:Y:S01]  /*31c0*/  HMMA.16816.F32.BF16 R84, R172, R146, R84 ;  /* 0x00000092ac54723c */ /* 0x000fe20000041854 */
[----:B------:R-:W-:Y:S01]  /*31d0*/  ISETP.GE.AND P2, PT, R34, R2, PT ;  /* 0x000000022200720c */ /* 0x000fe20003f46270 */
[----:B------:R-:W-:Y:S01]  /*31e0*/  VIADD R34, R167, 0xffffff48 ;  /* 0xffffff48a7227836 */ /* 0x000fe20000000000 */
[----:B------:R-:W-:-:S02]  /*31f0*/  ISETP.GE.AND P4, PT, R33, R5, PT ;  /* 0x000000052100720c */ /* 0x000fc40003f86270 */
[-C--:B------:R-:W-:Y:S01]  /*3200*/  ISETP.GE.AND P3, PT, R33, R2.reuse, PT ;  /* 0x000000022100720c */ /* 0x080fe20003f66270 */
[C---:B------:R-:W-:Y:S01]  /*3210*/  VIADD R33, R167.reuse, 0xffffff49 ;  /* 0xffffff49a7217836 */ /* 0x040fe20000000000 */
[----:B------:R-:W-:Y:S01]  /*3220*/  FSEL R44, R24, -INF , !P5 ;  /* 0xff800000182c7808 */ /* 0x000fe20006800000 */
[C---:B------:R-:W-:Y:S01]  /*3230*/  VIADD R24, R167.reuse, 0xffffff51 ;  /* 0xffffff51a7187836 */ /* 0x040fe20000000000 */
[----:B------:R-:W-:Y:S01]  /*3240*/  FSEL R152, R26, -INF , !P2 ;  /* 0xff8000001a987808 */ /* 0x000fe20005000000 */
[----:B------:R-:W-:Y:S01]  /*3250*/  VIADD R26, R167, 0xffffff50 ;  /* 0xffffff50a71a7836 */ /* 0x000fe20000000000 */
[CC--:B------:R-:W-:Y:S01]  /*3260*/  ISETP.GE.AND P1, PT, R34.reuse, R5.reuse, PT ;  /* 0x000000052200720c */ /* 0x0c0fe20003f26270 */
[----:B------:R-:W-:Y:S01]  /*3270*/  HMMA.16816.F32.BF16 R108, R172, R158, R108 ;  /* 0x0000009eac6c723c */ /* 0x000fe2000004186c */
[----:B------:R-:W-:Y:S02]  /*3280*/  ISETP.GE.AND P0, PT, R34, R2, PT ;  /* 0x000000022200720c */ /* 0x000fe40003f06270 */
[----:B------:R-:W-:-:S02]  /*3290*/  ISETP.GE.AND P5, PT, R33, R5, PT ;  /* 0x000000052100720c */ /* 0x000fc40003fa6270 */
[-C--:B------:R-:W-:Y:S01]  /*32a0*/  ISETP.GE.AND P2, PT, R33, R2.reuse, PT ;  /* 0x000000022100720c */ /* 0x080fe20003f46270 */
[C---:B------:R-:W-:Y:S01]  /*32b0*/  HMMA.16816.F32.BF16 R100, R172.reuse, R154, R100 ;  /* 0x0000009aac64723c */ /* 0x040fe20000041864 */
[----:B------:R-:W-:Y:S02]  /*32c0*/  FSEL R34, R25, -INF , !P4 ;  /* 0xff80000019227808 */ /* 0x000fe40006000000 */
[----:B------:R-:W-:Y:S02]  /*32d0*/  FSEL R153, R27, -INF , !P3 ;  /* 0xff8000001b997808 */ /* 0x000fe40005800000 */
[----:B------:R-:W-:Y:S01]  /*32e0*/  FSEL R33, R20, -INF , !P1 ;  /* 0xff80000014217808 */ /* 0x000fe20004800000 */
[C---:B------:R-:W-:Y:S01]  /*32f0*/  VIADD R20, R167.reuse, 0xffffff59 ;  /* 0xffffff59a7147836 */ /* 0x040fe20000000000 */
[----:B------:R-:W-:Y:S01]  /*3300*/  FSEL R156, R22, -INF , !P0 ;  /* 0xff800000169c7808 */ /* 0x000fe20004000000 */
[----:B------:R-:W-:Y:S01]  /*3310*/  VIADD R22, R167, 0xffffff58 ;  /* 0xffffff58a7167836 */ /* 0x000fe20000000000 */
[C---:B------:R-:W-:Y:S01]  /*3320*/  ISETP.GE.AND P4, PT, R26.reuse, R5, PT ;  /* 0x000000051a00720c */ /* 0x040fe20003f86270 */
[----:B------:R-:W-:Y:S01]  /*3330*/  HMMA.16816.F32.BF16 R96, R172, R148, R96 ;  /* 0x00000094ac60723c */ /* 0x000fe20000041860 */
[----:B------:R-:W-:-:S02]  /*3340*/  ISETP.GE.AND P3, PT, R26, R2, PT ;  /* 0x000000021a00720c */ /* 0x000fc40003f66270 */
[CC--:B------:R-:W-:Y:S02]  /*3350*/  ISETP.GE.AND P1, PT, R24.reuse, R5.reuse, PT ;  /* 0x000000051800720c */ /* 0x0c0fe40003f26270 */
[-C--:B------:R-:W-:Y:S02]  /*3360*/  ISETP.GE.AND P0, PT, R24, R2.reuse, PT ;  /* 0x000000021800720c */ /* 0x080fe40003f06270 */
[C---:B-1----:R-:W-:Y:S01]  /*3370*/  HMMA.16816.F32.BF16 R24, R184.reuse, R36, R8 ;  /* 0x00000024b818723c */ /* 0x042fe20000041808 */
[----:B------:R-:W1:Y:S01]  /*3380*/  LDSM.16.M88.4 R8, [R166+0x4000] ;  /* 0x00400000a608783b */ /* 0x000e620000000200 */
[----:B------:R-:W-:Y:S02]  /*3390*/  FSEL R53, R21, -INF , !P5 ;  /* 0xff80000015357808 */ /* 0x000fe40006800000 */
[----:B------:R-:W-:Y:S02]  /*33a0*/  FSEL R157, R23, -INF , !P2 ;  /* 0xff800000179d7808 */ /* 0x000fe40005000000 */
[C---:B------:R-:W-:Y:S01]  /*33b0*/  HMMA.16816.F32.BF16 R36, R184.reuse, R38, R176 ;  /* 0x00000026b824723c */ /* 0x040fe200000418b0 */
[----:B------:R-:W-:Y:S01]  /*33c0*/  FSEL R52, R16, -INF , !P4 ;  /* 0xff80000010347808 */ /* 0x000fe20006000000 */
[C---:B------:R-:W-:Y:S01]  /*33d0*/  VIADD R16, R167.reuse, 0xffffff61 ;  /* 0xffffff61a7107836 */ /* 0x040fe20000000000 */
[----:B------:R-:W-:Y:S01]  /*33e0*/  FSEL R162, R18, -INF , !P3 ;  /* 0xff80000012a27808 */ /* 0x000fe20005800000 */
[----:B------:R-:W-:Y:S01]  /*33f0*/  VIADD R18, R167, 0xffffff60 ;  /* 0xffffff60a7127836 */ /* 0x000fe20000000000 */
[C---:B------:R-:W-:Y:S01]  /*3400*/  ISETP.GE.AND P5, PT, R22.reuse, R5, PT ;  /* 0x000000051600720c */ /* 0x040fe20003fa6270 */
[----:B--2---:R-:W-:Y:S01]  /*3410*/  HMMA.16816.F32.BF16 R128, R184, R28, R128 ;  /* 0x0000001cb880723c */ /* 0x004fe20000041880 */
[----:B------:R-:W-:-:S02]  /*3420*/  ISETP.GE.AND P2, PT, R22, R2, PT ;  /* 0x000000021600720c */ /* 0x000fc40003f46270 */
[C---:B------:R-:W-:Y:S02]  /*3430*/  ISETP.GE.AND P4, PT, R20.reuse, R5, PT ;  /* 0x000000051400720c */ /* 0x040fe40003f86270 */
[----:B------:R-:W-:Y:S01]  /*3440*/  ISETP.GE.AND P3, PT, R20, R2, PT ;  /* 0x000000021400720c */ /* 0x000fe20003f66270 */
[----:B------:R-:W-:Y:S01]  /*3450*/  HMMA.16816.F32.BF16 R124, R184, R30, R124 ;  /* 0x0000001eb87c723c */ /* 0x000fe2000004187c */
[----:B------:R-:W-:Y:S02]  /*3460*/  FSEL R137, R12, -INF , !P5 ;  /* 0xff8000000c897808 */ /* 0x000fe40006800000 */
[----:B------:R-:W-:Y:S02]  /*3470*/  FSEL R168, R14, -INF , !P2 ;  /* 0xff8000000ea87808 */ /* 0x000fe40005000000 */
[----:B------:R-:W-:Y:S02]  /*3480*/  FSEL R138, R13, -INF , !P4 ;  /* 0xff8000000d8a7808 */ /* 0x000fe40006000000 */
[----:B------:R-:W-:-:S02]  /*3490*/  FSEL R171, R15, -INF , !P3 ;  /* 0xff8000000fab7808 */ /* 0x000fc40005800000 */
[----:B------:R-:W2:Y:S01]  /*34a0*/  LDSM.16.M88.4 R12, [R166+0x4800] ;  /* 0x00480000a60c783b */ /* 0x000ea20000000200 */
[----:B------:R-:W-:Y:S01]  /*34b0*/  FSEL R203, R17, -INF , !P1 ;  /* 0xff80000011cb7808 */ /* 0x000fe20004800000 */
[----:B------:R-:W-:Y:S01]  /*34c0*/  VIADD R17, R167, 0xffffff68 ;  /* 0xffffff68a7117836 */ /* 0x000fe20000000000 */
[----:B------:R-:W-:Y:S02]  /*34d0*/  FSEL R163, R19, -INF , !P0 ;  /* 0xff80000013a37808 */ /* 0x000fe40004000000 */
[CC--:B------:R-:W-:Y:S02]  /*34e0*/  ISETP.GE.AND P5, PT, R16.reuse, R5.reuse, PT ;  /* 0x000000051000720c */ /* 0x0c0fe40003fa6270 */
[-C--:B------:R-:W-:Y:S01]  /*34f0*/  ISETP.GE.AND P2, PT, R16, R2.reuse, PT ;  /* 0x000000021000720c */ /* 0x080fe20003f46270 */
[----:B------:R-:W-:Y:S01]  /*3500*/  VIADD R16, R167, 0xffffff69 ;  /* 0xffffff69a7107836 */ /* 0x000fe20000000000 */
[C---:B------:R-:W-:Y:S02]  /*3510*/  ISETP.GE.AND P1, PT, R18.reuse, R5, PT ;  /* 0x000000051200720c */ /* 0x040fe40003f26270 */
[----:B------:R-:W-:-:S02]  /*3520*/  ISETP.GE.AND P0, PT, R18, R2, PT ;  /* 0x000000021200720c */ /* 0x000fc40003f06270 */
[----:B------:R-:W-:Y:S01]  /*3530*/  FSEL R139, R24, -INF , !P1 ;  /* 0xff800000188b7808 */ /* 0x000fe20004800000 */
[C---:B-1----:R-:W-:Y:S01]  /*3540*/  HMMA.16816.F32.BF16 R120, R184.reuse, R8, R120 ;  /* 0x00000008b878723c */ /* 0x042fe20000041878 */
[----:B------:R-:W-:Y:S01]  /*3550*/  FSEL R177, R26, -INF , !P0 ;  /* 0xff8000001ab17808 */ /* 0x000fe20004000000 */
[----:B------:R-:W-:Y:S01]  /*3560*/  VIADD R24, R167, 0xffffffb1 ;  /* 0xffffffb1a7187836 */ /* 0x000fe20000000000 */
[CC--:B------:R-:W-:Y:S02]  /*3570*/  ISETP.GE.AND P4, PT, R17.reuse, R5.reuse, PT ;  /* 0x000000051100720c */ /* 0x0c0fe40003f86270 */
        /* <DEDUP_REMOVED lines=9> */
[----:B------:R-:W-:Y:S01]  /*3610*/  HMMA.16816.F32.BF16 R116, R184, R10, R116 ;  /* 0x0000000ab874723c */ /* 0x000fe20000041874 */
[----:B------:R-:W-:Y:S01]  /*3620*/  FSEL R150, R36, -INF , !P4 ;  /* 0xff80000024967808 */ /* 0x000fe20006000000 */
[----:B------:R-:W-:Y:S01]  /*3630*/  VIADD R25, R167, 0xffffffb0 ;  /* 0xffffffb0a7197836 */ /* 0x000fe20000000000 */
[----:B------:R-:W-:-:S02]  /*3640*/  FSEL R180, R38, -INF , !P3 ;  /* 0xff80000026b47808 */ /* 0x000fc40005800000 */
[CC--:B------:R-:W-:Y:S02]  /*3650*/  ISETP.GE.AND P5, PT, R17.reuse, R5.reuse, PT ;  /* 0x000000051100720c */ /* 0x0c0fe40003fa6270 */
[-C--:B------:R-:W-:Y:S02]  /*3660*/  ISETP.GE.AND P2, PT, R17, R2.reuse, PT ;  /* 0x000000021100720c */ /* 0x080fe40003f46270 */
[C---:B------:R-:W-:Y:S02]  /*3670*/  ISETP.GE.AND P4, PT, R16.reuse, R5, PT ;  /* 0x000000051000720c */ /* 0x040fe40003f86270 */
[----:B------:R-:W-:Y:S01]  /*3680*/  ISETP.GE.AND P3, PT, R16, R2, PT ;  /* 0x000000021000720c */ /* 0x000fe20003f66270 */
[----:B--2---:R-:W-:Y:S01]  /*3690*/  HMMA.16816.F32.BF16 R112, R184, R12, R112 ;  /* 0x0000000cb870723c */ /* 0x004fe20000041870 */
[----:B------:R-:W1:Y:S01]  /*36a0*/  LDSM.16.M88.4 R16, [R166+0x5000] ;  /* 0x00500000a610783b */ /* 0x000e620000000200 */
[----:B------:R-:W-:Y:S02]  /*36b0*/  FSEL R151, R37, -INF , !P1 ;  /* 0xff80000025977808 */ /* 0x000fe40004800000 */
[----:B------:R-:W-:-:S02]  /*36c0*/  FSEL R197, R39, -INF , !P0 ;  /* 0xff80000027c57808 */ /* 0x000fc40004000000 */
[----:B------:R-:W-:Y:S01]  /*36d0*/  FSEL R158, R128, -INF , !P5 ;  /* 0xff800000809e7808 */ /* 0x000fe20006800000 */
[----:B------:R-:W-:Y:S01]  /*36e0*/  HMMA.16816.F32.BF16 R108, R184, R14, R108 ;  /* 0x0000000eb86c723c */ /* 0x000fe2000004186c */
[----:B------:R-:W-:Y:S01]  /*36f0*/  FSEL R195, R130, -INF , !P2 ;  /* 0xff80000082c37808 */ /* 0x000fe20005000000 */
[----:B------:R-:W-:Y:S01]  /*3700*/  VIADD R13, R167, 0xffffff88 ;  /* 0xffffff88a70d7836 */ /* 0x000fe20000000000 */
[-C--:B------:R-:W-:Y:S01]  /*3710*/  ISETP.GE.AND P1, PT, R9, R5.reuse, PT ;  /* 0x000000050900720c */ /* 0x080fe20003f26270 */
[----:B------:R-:W-:Y:S01]  /*3720*/  VIADD R12, R167, 0xffffff89 ;  /* 0xffffff89a70c7836 */ /* 0x000fe20000000000 */
        /* <DEDUP_REMOVED lines=10> */
[----:B------:R-:W-:Y:S02]  /*37d0*/  ISETP.GE.AND P3, PT, R9, R2, PT ;  /* 0x000000020900720c */ /* 0x000fe40003f66270 */
[----:B------:R-:W-:-:S02]  /*37e0*/  ISETP.GE.AND P1, PT, R8, R5, PT ;  /* 0x000000050800720c */ /* 0x000fc40003f26270 */
[----:B------:R-:W-:Y:S02]  /*37f0*/  ISETP.GE.AND P0, PT, R8, R2, PT ;  /* 0x000000020800720c */ /* 0x000fe40003f06270 */
[----:B------:R-:W2:Y:S01]  /*3800*/  LDSM.16.M88.4 R8, [R166+0x5800] ;  /* 0x00580000a608783b */ /* 0x000ea20000000200 */
[----:B------:R-:W-:Y:S02]  /*3810*/  FSEL R174, R125, -INF , !P5 ;  /* 0xff8000007dae7808 */ /* 0x000fe40006800000 */
[----:B------:R-:W-:Y:S02]  /*3820*/  FSEL R181, R127, -INF , !P2 ;  /* 0xff8000007fb57808 */ /* 0x000fe40005000000 */
[----:B------:R-:W-:Y:S02]  /*3830*/  FSEL R175, R120, -INF , !P4 ;  /* 0xff80000078af7808 */ /* 0x000fe40006000000 */
[----:B------:R-:W-:Y:S01]  /*3840*/  FSEL R173, R122, -INF , !P3 ;  /* 0xff8000007aad7808 */ /* 0x000fe20005800000 */
[----:B-1----:R-:W-:Y:S01]  /*3850*/  HMMA.16816.F32.BF16 R104, R184, R16, R104 ;  /* 0x00000010b868723c */ /* 0x002fe20000041868 */
[----:B------:R-:W-:-:S02]  /*3860*/  ISETP.GE.AND P5, PT, R13, R5, PT ;  /* 0x000000050d00720c */ /* 0x000fc40003fa6270 */
[-C--:B------:R-:W-:Y:S01]  /*3870*/  ISETP.GE.AND P2, PT, R13, R2.reuse, PT ;  /* 0x000000020d00720c */ /* 0x080fe20003f46270 */
[C---:B------:R-:W-:Y:S01]  /*3880*/  VIADD R13, R167.reuse, 0xffffff90 ;  /* 0xffffff90a70d7836 */ /* 0x040fe20000000000 */
[C---:B------:R-:W-:Y:S01]  /*3890*/  ISETP.GE.AND P4, PT, R12.reuse, R5, PT ;  /* 0x000000050c00720c */ /* 0x040fe20003f86270 */
[----:B------:R-:W-:Y:S01]  /*38a0*/  HMMA.16816.F32.BF16 R100, R184, R18, R100 ;  /* 0x00000012b864723c */ /* 0x000fe20000041864 */
[----:B------:R-:W-:Y:S01]  /*38b0*/  ISETP.GE.AND P3, PT, R12, R2, PT ;  /* 0x000000020c00720c */ /* 0x000fe20003f66270 */
[----:B------:R-:W-:Y:S01]  /*38c0*/  VIADD R12, R167, 0xffffff91 ;  /* 0xffffff91a70c7836 */ /* 0x000fe20000000000 */
[----:B------:R-:W-:Y:S01]  /*38d0*/  FSEL R176, R121, -INF , !P1 ;  /* 0xff80000079b07808 */ /* 0x000fe20004800000 */
[----:B------:R-:W-:Y:S01]  /*38e0*/  VIADD R17, R167, 0xffffff98 ;  /* 0xffffff98a7117836 */ /* 0x000fe20000000000 */
[----:B------:R-:W-:Y:S01]  /*38f0*/  FSEL R172, R123, -INF , !P0 ;  /* 0xff8000007bac7808 */ /* 0x000fe20004000000 */
[----:B------:R-:W-:Y:S01]  /*3900*/  VIADD R16, R167, 0xffffff99 ;  /* 0xffffff99a7107836 */ /* 0x000fe20000000000 */
[----:B------:R-:W-:-:S02]  /*3910*/  FSEL R199, R116, -INF , !P5 ;  /* 0xff80000074c77808 */ /* 0x000fc40006800000 */
[----:B------:R-:W-:Y:S02]  /*3920*/  FSEL R169, R118, -INF , !P2 ;  /* 0xff80000076a97808 */ /* 0x000fe40005000000 */
[CC--:B------:R-:W-:Y:S02]  /*3930*/  ISETP.GE.AND P1, PT, R13.reuse, R5.reuse, PT ;  /* 0x000000050d00720c */ /* 0x0c0fe40003f26270 */
[-C--:B------:R-:W-:Y:S02]  /*3940*/  ISETP.GE.AND P0, PT, R13, R2.reuse, PT ;  /* 0x000000020d00720c */ /* 0x080fe40003f06270 */
[C---:B------:R-:W-:Y:S02]  /*3950*/  ISETP.GE.AND P5, PT, R12.reuse, R5, PT ;  /* 0x000000050c00720c */ /* 0x040fe40003fa6270 */
[----:B------:R-:W-:Y:S02]  /*3960*/  ISETP.GE.AND P2, PT, R12, R2, PT ;  /* 0x000000020c00720c */ /* 0x000fe40003f46270 */
[----:B------:R-:W1:Y:S01]  /*3970*/  LDSM.16.M88.4 R12, [R166+0x6000] ;  /* 0x00600000a60c783b */ /* 0x000e620000000200 */
[----:B------:R-:W-:-:S02]  /*3980*/  FSEL R198, R117, -INF , !P4 ;  /* 0xff80000075c67808 */ /* 0x000fc40006000000 */
[----:B------:R-:W-:Y:S02]  /*3990*/  FSEL R164, R119, -INF , !P3 ;  /* 0xff80000077a47808 */ /* 0x000fe40005800000 */
[----:B------:R-:W-:Y:S02]  /*39a0*/  FSEL R196, R112, -INF , !P1 ;  /* 0xff80000070c47808 */ /* 0x000fe40004800000 */
[----:B------:R-:W-:Y:S01]  /*39b0*/  FSEL R155, R114, -INF , !P0 ;  /* 0xff800000729b7808 */ /* 0x000fe20004000000 */
[----:B--2---:R-:W-:Y:S01]  /*39c0*/  HMMA.16816.F32.BF16 R20, R184, R8, R96 ;  /* 0x00000008b814723c */ /* 0x004fe20000041860 */
[CC--:B------:R-:W-:Y:S02]  /*39d0*/  ISETP.GE.AND P4, PT, R17.reuse, R5.reuse, PT ;  /* 0x000000051100720c */ /* 0x0c0fe40003f86270 */
[----:B------:R-:W-:Y:S01]  /*39e0*/  ISETP.GE.AND P3, PT, R17, R2, PT ;  /* 0x000000021100720c */ /* 0x000fe20003f66270 */
[----:B------:R-:W-:Y:S01]  /*39f0*/  VIADD R17, R167, 0xffffffa0 ;  /* 0xffffffa0a7117836 */ /* 0x000fe20000000000 */
[----:B------:R-:W-:-:S02]  /*3a00*/  ISETP.GE.AND P1, PT, R16, R5, PT ;  /* 0x000000051000720c */ /* 0x000fc40003f26270 */
[----:B------:R-:W-:Y:S01]  /*3a10*/  ISETP.GE.AND P0, PT, R16, R2, PT ;  /* 0x000000021000720c */ /* 0x000fe20003f06270 */
[----:B------:R-:W-:Y:S01]  /*3a20*/  VIADD R16, R167, 0xffffffa1 ;  /* 0xffffffa1a7107836 */ /* 0x000fe20000000000 */
[----:B------:R-:W-:Y:S01]  /*3a30*/  FSEL R193, R113, -INF , !P5 ;  /* 0xff80000071c17808 */ /* 0x000fe20006800000 */
[----:B------:R-:W-:Y:S01]  /*3a40*/  VIADD R9, R167, 0xffffffa8 ;  /* 0xffffffa8a7097836 */ /* 0x000fe20000000000 */
[----:B------:R-:W-:Y:S01]  /*3a50*/  FSEL R154, R115, -INF , !P2 ;  /* 0xff800000739a7808 */ /* 0x000fe20005000000 */
[----:B------:R-:W-:Y:S01]  /*3a60*/  VIADD R8, R167, 0xffffffa9 ;  /* 0xffffffa9a7087836 */ /* 0x000fe20000000000 */
[----:B------:R-:W-:Y:S02]  /*3a70*/  FSEL R182, R108, -INF , !P4 ;  /* 0xff8000006cb67808 */ /* 0x000fe40006000000 */
[----:B------:R-:W-:Y:S02]  /*3a80*/  FSEL R148, R110, -INF , !P3 ;  /* 0xff8000006e947808 */ /* 0x000fe40005800000 */
[----:B------:R-:W-:-:S02]  /*3a90*/  ISETP.GE.AND P5, PT, R17, R5, PT ;  /* 0x000000051100720c */ /* 0x000fc40003fa6270 */
[-C--:B------:R-:W-:Y:S02]  /*3aa0*/  ISETP.GE.AND P2, PT, R17, R2.reuse, PT ;  /* 0x000000021100720c */ /* 0x080fe40003f46270 */
[C---:B------:R-:W-:Y:S02]  /*3ab0*/  ISETP.GE.AND P4, PT, R16.reuse, R5, PT ;  /* 0x000000051000720c */ /* 0x040fe40003f86270 */
[----:B------:R-:W-:Y:S02]  /*3ac0*/  ISETP.GE.AND P3, PT, R16, R2, PT ;  /* 0x000000021000720c */ /* 0x000fe40003f66270 */
[----:B------:R-:W2:Y:S01]  /*3ad0*/  LDSM.16.M88.4 R16, [R166+0x6800] ;  /* 0x00680000a610783b */ /* 0x000ea20000000200 */
[----:B------:R-:W-:Y:S02]  /*3ae0*/  FSEL R178, R109, -INF , !P1 ;  /* 0xff8000006db27808 */ /* 0x000fe40004800000 */
[----:B------:R-:W-:Y:S02]  /*3af0*/  FSEL R147, R111, -INF , !P0 ;  /* 0xff8000006f937808 */ /* 0x000fe40004000000 */
[----:B------:R-:W-:-:S02]  /*3b00*/  FSEL R170, R104, -INF , !P5 ;  /* 0xff80000068aa7808 */ /* 0x000fc40006800000 */
[----:B------:R-:W-:Y:S01]  /*3b10*/  FSEL R96, R106, -INF , !P2 ;  /* 0xff8000006a607808 */ /* 0x000fe20005000000 */
[C---:B-1----:R-:W-:Y:S01]  /*3b20*/  HMMA.16816.F32.BF16 R28, R184.reuse, R12, R88 ;  /* 0x0000000cb81c723c */ /* 0x042fe20000041858 */
[CC--:B------:R-:W-:Y:S02]  /*3b30*/  ISETP.GE.AND P1, PT, R9.reuse, R5.reuse, PT ;  /* 0x000000050900720c */ /* 0x0c0fe40003f26270 */
[-C--:B------:R-:W-:Y:S02]  /*3b40*/  ISETP.GE.AND P0, PT, R9, R2.reuse, PT ;  /* 0x000000020900720c */ /* 0x080fe40003f06270 */
[C---:B------:R-:W-:Y:S02]  /*3b50*/  ISETP.GE.AND P5, PT, R8.reuse, R5, PT ;  /* 0x000000050800720c */ /* 0x040fe40003fa6270 */
[----:B------:R-:W-:Y:S01]  /*3b60*/  ISETP.GE.AND P2, PT, R8, R2, PT ;  /* 0x000000020800720c */ /* 0x000fe20003f46270 */
[----:B------:R-:W-:Y:S01]  /*3b70*/  VIADD R13, R167, 0xffffffb8 ;  /* 0xffffffb8a70d7836 */ /* 0x000fe20000000000 */
[----:B------:R-:W-:Y:S01]  /*3b80*/  HMMA.16816.F32.BF16 R8, R184, R10, R92 ;  /* 0x0000000ab808723c */ /* 0x000fe2000004185c */
[----:B------:R-:W-:Y:S01]  /*3b90*/  FSEL R165, R105, -INF , !P4 ;  /* 0xff80000069a57808 */ /* 0x000fe20006000000 */
[----:B------:R-:W-:Y:S01]  /*3ba0*/  VIADD R12, R167, 0xffffffb9 ;  /* 0xffffffb9a70c7836 */ /* 0x000fe20000000000 */
[----:B------:R-:W-:-:S02]  /*3bb0*/  FSEL R160, R100, -INF , !P1 ;  /* 0xff80000064a07808 */ /* 0x000fc40004800000 */
[-C--:B------:R-:W-:Y:S02]  /*3bc0*/  ISETP.GE.AND P4, PT, R25, R5.reuse, PT ;  /* 0x000000051900720c */ /* 0x080fe40003f86270 */
[----:B------:R-:W-:Y:S02]  /*3bd0*/  FSEL R93, R107, -INF , !P3 ;  /* 0xff8000006b5d7808 */ /* 0x000fe40005800000 */
[----:B------:R-:W-:Y:S02]  /*3be0*/  FSEL R92, R102, -INF , !P0 ;  /* 0xff800000665c7808 */ /* 0x000fe40004000000 */
[-C--:B------:R-:W-:Y:S02]  /*3bf0*/  ISETP.GE.AND P3, PT, R25, R2.reuse, PT ;  /* 0x000000021900720c */ /* 0x080fe40003f66270 */
[C---:B------:R-:W-:Y:S02]  /*3c00*/  ISETP.GE.AND P1, PT, R24.reuse, R5, PT ;  /* 0x000000051800720c */ /* 0x040fe40003f26270 */
[----:B------:R-:W-:-:S02]  /*3c10*/  ISETP.GE.AND P0, PT, R24, R2, PT ;  /* 0x000000021800720c */ /* 0x000fc40003f06270 */
[----:B------:R-:W1:Y:S01]  /*3c20*/  LDSM.16.M88.4 R24, [R166+0x7000] ;  /* 0x00700000a618783b */ /* 0x000e620000000200 */
[----:B------:R-:W-:Y:S02]  /*3c30*/  FSEL R149, R101, -INF , !P5 ;  /* 0xff80000065957808 */ /* 0x000fe40006800000 */
[----:B------:R-:W-:Y:S02]  /*3c40*/  FSEL R89, R103, -INF , !P2 ;  /* 0xff80000067597808 */ /* 0x000fe40005000000 */
[----:B------:R-:W-:Y:S01]  /*3c50*/  FSEL R144, R20, -INF , !P4 ;  /* 0xff80000014907808 */ /* 0x000fe20006000000 */
[C---:B------:R-:W-:Y:S01]  /*3c60*/  VIADD R20, R167.reuse, 0xffffffc1 ;  /* 0xffffffc1a7147836 */ /* 0x040fe20000000000 */
[----:B------:R-:W-:Y:S01]  /*3c70*/  FSEL R88, R22, -INF , !P3 ;  /* 0xff80000016587808 */ /* 0x000fe20005800000 */
[----:B------:R-:W-:Y:S01]  /*3c80*/  VIADD R22, R167, 0xffffffc0 ;  /* 0xffffffc0a7167836 */ /* 0x000fe20000000000 */
[C---:B------:R-:W-:Y:S02]  /*3c90*/  ISETP.GE.AND P5, PT, R13.reuse, R5, PT ;  /* 0x000000050d00720c */ /* 0x040fe40003fa6270 */
[----:B------:R-:W-:-:S02]  /*3ca0*/  ISETP.GE.AND P2, PT, R13, R2, PT ;  /* 0x000000020d00720c */ /* 0x000fc40003f46270 */
[CC--:B------:R-:W-:Y:S02]  /*3cb0*/  ISETP.GE.AND P4, PT, R12.reuse, R5.reuse, PT ;  /* 0x000000050c00720c */ /* 0x0c0fe40003f86270 */
[----:B------:R-:W-:Y:S02]  /*3cc0*/  ISETP.GE.AND P3, PT, R12, R2, PT ;  /* 0x000000020c00720c */ /* 0x000fe40003f66270 */
[----:B------:R-:W-:Y:S01]  /*3cd0*/  HMMA.16816.F32.BF16 R12, R184, R14, R84 ;  /* 0x0000000eb80c723c */ /* 0x000fe20000041854 */
[----:B------:R-:W-:Y:S02]  /*3ce0*/  FSEL R143, R21, -INF , !P1 ;  /* 0xff800000158f7808 */ /* 0x000fe40004800000 */
[----:B------:R-:W-:-:S04]  /*3cf0*/  ISETP.GE.AND P1, PT, R22, R5, PT ;  /* 0x000000051600720c */ /* 0x000fc80003f26270 */
[----:B------:R-:W-:Y:S02]  /*3d00*/  FSEL R85, R23, -INF , !P0 ;  /* 0xff80000017557808 */ /* 0x000fe40004000000 */
[----:B------:R-:W-:Y:S02]  /*3d10*/  FSEL R86, R8, -INF , !P5 ;  /* 0xff80000008567808 */ /* 0x000fe40006800000 */
[----:B------:R-:W-:Y:S02]  /*3d20*/  FSEL R84, R10, -INF , !P2 ;  /* 0xff8000000a547808 */ /* 0x000fe40005000000 */
[-C--:B------:R-:W-:Y:S02]  /*3d30*/  ISETP.GE.AND P0, PT, R22, R2.reuse, PT ;  /* 0x000000021600720c */ /* 0x080fe40003f06270 */
[C---:B------:R-:W-:Y:S02]  /*3d40*/  ISETP.GE.AND P5, PT, R20.reuse, R5, PT ;  /* 0x000000051400720c */ /* 0x040fe40003fa6270 */
[----:B------:R-:W-:-:S02]  /*3d50*/  ISETP.GE.AND P2, PT, R20, R2, PT ;  /* 0x000000021400720c */ /* 0x000fc40003f46270 */
[----:B--2---:R-:W-:Y:S07]  /*3d60*/  HMMA.16816.F32.BF16 R20, R184, R16, R80 ;  /* 0x00000010b814723c */ /* 0x004fee0000041850 */
[----:B------:R-:W-:Y:S01]  /*3d70*/  FSEL R83, R9, -INF , !P4 ;  /* 0xff80000009537808 */ /* 0x000fe20006000000 */
[----:B------:R-:W-:Y:S01]  /*3d80*/  VIADD R17, R167, 0xffffffc8 ;  /* 0xffffffc8a7117836 */ /* 0x000fe20000000000 */
[----:B------:R-:W-:Y:S01]  /*3d90*/  FSEL R81, R11, -INF , !P3 ;  /* 0xff8000000b517808 */ /* 0x000fe20005800000 */
[C---:B------:R-:W-:Y:S01]  /*3da0*/  VIADD R16, R167.reuse, 0xffffffc9 ;  /* 0xffffffc9a7107836 */ /* 0x040fe20000000000 */
[----:B------:R-:W2:Y:S01]  /*3db0*/  LDSM.16.M88.4 R8, [R166+0x7800] ;  /* 0x00780000a608783b */ /* 0x000ea20000000200 */
[----:B------:R-:W-:Y:S01]  /*3dc0*/  FSEL R82, R28, -INF , !P1 ;  /* 0xff8000001c527808 */ /* 0x000fe20004800000 */
[C---:B------:R-:W-:Y:S01]  /*3dd0*/  VIADD R28, R167.reuse, 0xffffffd1 ;  /* 0xffffffd1a71c7836 */ /* 0x040fe20000000000 */
[----:B------:R-:W-:Y:S01]  /*3de0*/  FSEL R80, R30, -INF , !P0 ;  /* 0xff8000001e507808 */ /* 0x000fe20004000000 */
[----:B------:R-:W-:Y:S01]  /*3df0*/  VIADD R30, R167, 0xffffffd0 ;  /* 0xffffffd0a71e7836 */ /* 0x000fe20000000000 */
[----:B------:R-:W-:Y:S01]  /*3e00*/  ISETP.GE.AND P4, PT, R17, R5, PT ;  /* 0x000000051100720c */ /* 0x000fe20003f86270 */
[----:B------:R-:W-:-:S04]  /*3e10*/  DEPBAR.LE SB0, 0x0 ;  /* 0x000080000000791a */ /* 0x000fc80000000000 */
[----:B------:R-:W-:Y:S01]  /*3e20*/  BAR.SYNC.DEFER_BLOCKING 0x0 ;  /* 0x0000000000007b1d */ /* 0x000fe20000010000 */
[-C--:B------:R-:W-:Y:S02]  /*3e30*/  ISETP.GE.AND P3, PT, R17, R2.reuse, PT ;  /* 0x000000021100720c */ /* 0x080fe40003f66270 */
[C---:B------:R-:W-:Y:S02]  /*3e40*/  ISETP.GE.AND P1, PT, R16.reuse, R5, PT ;  /* 0x000000051000720c */ /* 0x040fe40003f26270 */
[----:B------:R-:W-:Y:S02]  /*3e50*/  ISETP.GE.AND P0, PT, R16, R2, PT ;  /* 0x000000021000720c */ /* 0x000fe40003f06270 */
[----:B------:R-:W-:Y:S07]  /*3e60*/  HMMA.16816.F32.BF16 R16, R184, R18, R76 ;  /* 0x00000012b810723c */ /* 0x000fee000004184c */
[----:B------:R-:W-:-:S02]  /*3e70*/  FSEL R79, R29, -INF , !P5 ;  /* 0xff8000001d4f7808 */ /* 0x000fc40006800000 */
[----:B------:R-:W-:Y:S02]  /*3e80*/  FSEL R77, R31, -INF , !P2 ;  /* 0xff8000001f4d7808 */ /* 0x000fe40005000000 */
[----:B------:R-:W-:Y:S01]  /*3e90*/  FSEL R78, R12, -INF , !P4 ;  /* 0xff8000000c4e7808 */ /* 0x000fe20006000000 */
[C---:B------:R-:W-:Y:S01]  /*3ea0*/  VIADD R12, R167.reuse, 0xffffffd9 ;  /* 0xffffffd9a70c7836 */ /* 0x040fe20000000000 */
[----:B------:R-:W-:Y:S01]  /*3eb0*/  FSEL R76, R14, -INF , !P3 ;  /* 0xff8000000e4c7808 */ /* 0x000fe20005800000 */
[----:B------:R-:W-:Y:S01]  /*3ec0*/  VIADD R14, R167, 0xffffffd8 ;  /* 0xffffffd8a70e7836 */ /* 0x000fe20000000000 */
[CC--:B------:R-:W-:Y:S02]  /*3ed0*/  ISETP.GE.AND P5, PT, R30.reuse, R5.reuse, PT ;  /* 0x000000051e00720c */ /* 0x0c0fe40003fa6270 */
[----:B------:R-:W-:Y:S02]  /*3ee0*/  ISETP.GE.AND P2, PT, R30, R2, PT ;  /* 0x000000021e00720c */ /* 0x000fe40003f46270 */
[----:B------:R-:W-:-:S02]  /*3ef0*/  ISETP.GE.AND P4, PT, R28, R5, PT ;  /* 0x000000051c00720c */ /* 0x000fc40003f86270 */
[----:B------:R-:W-:Y:S02]  /*3f00*/  ISETP.GE.AND P3, PT, R28, R2, PT ;  /* 0x000000021c00720c */ /* 0x000fe40003f66270 */
[C---:B-1----:R-:W-:Y:S06]  /*3f10*/  HMMA.16816.F32.BF16 R28, R184.reuse, R24, R72 ;  /* 0x00000018b81c723c */ /* 0x042fec0000041848 */
[----:B------:R-:W-:Y:S01]  /*3f20*/  HMMA.16816.F32.BF16 R24, R184, R26, R68 ;  /* 0x0000001ab818723c */ /* 0x000fe20000041844 */
[----:B------:R-:W-:Y:S01]  /*3f30*/  FSEL R75, R13, -INF , !P1 ;  /* 0xff8000000d4b7808 */ /* 0x000fe20004800000 */
[----:B------:R-:W-:Y:S01]  /*3f40*/  VIADD R13, R167, 0xffffffe0 ;  /* 0xffffffe0a70d7836 */ /* 0x000fe20000000000 */
[----:B------:R-:W-:-:S02]  /*3f50*/  FSEL R74, R20, -INF , !P5 ;  /* 0xff800000144a7808 */ /* 0x000fc40006800000 */
[----:B------:R-:W-:Y:S01]  /*3f60*/  FSEL R72, R22, -INF , !P2 ;  /* 0xff80000016487808 */ /* 0x000fe20005000000 */
[----:B--2---:R-:W-:Y:S01]  /*3f70*/  HMMA.16816.F32.BF16 R100, R184, R8, R64 ;  /* 0x00000008b864723c */ /* 0x004fe20000041840 */
[----:B------:R-:W-:Y:S02]  /*3f80*/  FSEL R71, R21, -INF , !P4 ;  /* 0xff80000015477808 */ /* 0x000fe40006000000 */
[----:B------:R-:W-:Y:S02]  /*3f90*/  FSEL R69, R23, -INF , !P3 ;  /* 0xff80000017457808 */ /* 0x000fe40005800000 */
[CC--:B------:R-:W-:Y:S02]  /*3fa0*/  ISETP.GE.AND P5, PT, R12.reuse, R5.reuse, PT ;  /* 0x000000050c00720c */ /* 0x0c0fe40003fa6270 */
[-C--:B------:R-:W-:Y:S01]  /*3fb0*/  ISETP.GE.AND P2, PT, R12, R2.reuse, PT ;  /* 0x000000020c00720c */ /* 0x080fe20003f46270 */
[----:B------:R-:W-:Y:S01]  /*3fc0*/  VIADD R9, R167, 0xffffffe8 ;  /* 0xffffffe8a7097836 */ /* 0x000fe20000000000 */
[----:B------:R-:W-:Y:S01]  /*3fd0*/  ISETP.GE.AND P4, PT, R13, R5, PT ;  /* 0x000000050d00720c */ /* 0x000fe20003f86270 */
[----:B------:R-:W-:Y:S01]  /*3fe0*/  VIADD R8, R167, 0xffffffe9 ;  /* 0xffffffe9a7087836 */ /* 0x000fe20000000000 */
[----:B------:R-:W-:Y:S01]  /*3ff0*/  ISETP.GE.AND P3, PT, R13, R2, PT ;  /* 0x000000020d00720c */ /* 0x000fe20003f66270 */
[----:B------:R-:W-:Y:S01]  /*4000*/  VIADD R12, R167, 0xffffffe1 ;  /* 0xffffffe1a70c7836 */ /* 0x000fe20000000000 */
[----:B------:R-:W-:Y:S01]  /*4010*/  FSEL R67, R17, -INF , !P5 ;  /* 0xff80000011437808 */ /* 0x000fe20006800000 */
[----:B------:R-:W-:Y:S01]  /*4020*/  VIADD R13, R167, 0xfffffff0 ;  /* 0xfffffff0a70d7836 */ /* 0x000fe20000000000 */
[----:B------:R-:W-:-:S02]  /*4030*/  FSEL R65, R19, -INF , !P2 ;  /* 0xff80000013417808 */ /* 0x000fc40005000000 */
[----:B------:R-:W-:Y:S02]  /*4040*/  FSEL R66, R28, -INF , !P4 ;  /* 0xff8000001c427808 */ /* 0x000fe40006000000 */
[----:B------:R-:W-:Y:S02]  /*4050*/  FSEL R64, R30, -INF , !P3 ;  /* 0xff8000001e407808 */ /* 0x000fe40005800000 */
[CC--:B------:R-:W-:Y:S02]  /*4060*/  ISETP.GE.AND P5, PT, R9.reuse, R5.reuse, PT ;  /* 0x000000050900720c */ /* 0x0c0fe40003fa6270 */
[-C--:B------:R-:W-:Y:S02]  /*4070*/  ISETP.GE.AND P2, PT, R9, R2.reuse, PT ;  /* 0x000000020900720c */ /* 0x080fe40003f46270 */
[C---:B------:R-:W-:Y:S02]  /*4080*/  ISETP.GE.AND P4, PT, R8.reuse, R5, PT ;  /* 0x000000050800720c */ /* 0x040fe40003f86270 */
[----:B------:R-:W-:-:S02]  /*4090*/  ISETP.GE.AND P3, PT, R8, R2, PT ;  /* 0x000000020800720c */ /* 0x000fc40003f66270 */
[----:B------:R-:W-:Y:S01]  /*40a0*/  HMMA.16816.F32.BF16 R8, R184, R10, R60 ;  /* 0x0000000ab808723c */ /* 0x000fe2000004183c */
[----:B------:R-:W-:Y:S02]  /*40b0*/  FSEL R73, R15, -INF , !P0 ;  /* 0xff8000000f497808 */ /* 0x000fe40004000000 */
[CC--:B------:R-:W-:Y:S02]  /*40c0*/  ISETP.GE.AND P1, PT, R14.reuse, R5.reuse, PT ;  /* 0x000000050e00720c */ /* 0x0c0fe40003f26270 */
[----:B------:R-:W-:Y:S02]  /*40d0*/  ISETP.GE.AND P0, PT, R14, R2, PT ;  /* 0x000000020e00720c */ /* 0x000fe40003f06270 */
[----:B------:R-:W-:Y:S02]  /*40e0*/  FSEL R70, R16, -INF , !P1 ;  /* 0xff80000010467808 */ /* 0x000fe40004800000 */
[----:B------:R-:W-:Y:S02]  /*40f0*/  FSEL R68, R18, -INF , !P0 ;  /* 0xff80000012447808 */ /* 0x000fe40004000000 */
[----:B------:R-:W-:-:S02]  /*4100*/  ISETP.GE.AND P1, PT, R12, R5, PT ;  /* 0x000000050c00720c */ /* 0x000fc40003f26270 */
[-C--:B------:R-:W-:Y:S01]  /*4110*/  ISETP.GE.AND P0, PT, R12, R2.reuse, PT ;  /* 0x000000020c00720c */ /* 0x080fe20003f06270 */
[C---:B------:R-:W-:Y:S01]  /*4120*/  VIADD R12, R167.reuse, 0xfffffff1 ;  /* 0xfffffff1a70c7836 */ /* 0x040fe20000000000 */
[----:B------:R-:W-:Y:S02]  /*4130*/  FSEL R91, R24, -INF , !P5 ;  /* 0xff800000185b7808 */ /* 0x000fe40006800000 */
[----:B------:R-:W-:Y:S02]  /*4140*/  FSEL R62, R26, -INF , !P2 ;  /* 0xff8000001a3e7808 */ /* 0x000fe40005000000 */
[C---:B------:R-:W-:Y:S02]  /*4150*/  ISETP.GE.AND P5, PT, R12.reuse, R5, PT ;  /* 0x000000050c00720c */ /* 0x040fe40003fa6270 */
[-C--:B------:R-:W-:Y:S01]  /*4160*/  ISETP.GE.AND P2, PT, R12, R2.reuse, PT ;  /* 0x000000020c00720c */ /* 0x080fe20003f46270 */
[----:B------:R-:W-:Y:S01]  /*4170*/  VIADD R12, R167, 0xfffffff8 ;  /* 0xfffffff8a70c7836 */ /* 0x000fe20000000000 */
[----:B------:R-:W-:Y:S01]  /*4180*/  FSEL R63, R31, -INF , !P0 ;  /* 0xff8000001f3f7808 */ /* 0x000fe20004000000 */
[----:B------:R-:W-:Y:S01]  /*4190*/  VIADD R167, R167, 0xfffffff9 ;  /* 0xfffffff9a7a77836 */ /* 0x000fe20000000000 */
[----:B------:R-:W-:-:S02]  /*41a0*/  ISETP.GE.AND P0, PT, R13, R2, PT ;  /* 0x000000020d00720c */ /* 0x000fc40003f06270 */
[----:B------:R-:W-:Y:S02]  /*41b0*/  FSEL R94, R29, -INF , !P1 ;  /* 0xff8000001d5e7808 */ /* 0x000fe40004800000 */
[----:B------:R-:W-:Y:S02]  /*41c0*/  FSEL R60, R102, -INF , !P0 ;  /* 0xff800000663c7808 */ /* 0x000fe40004000000 */
[----:B------:R-:W-:Y:S02]  /*41d0*/  ISETP.GE.AND P0, PT, R167, R2, PT ;  /* 0x00000002a700720c */ /* 0x000fe40003f06270 */
[----:B------:R-:W-:Y:S02]  /*41e0*/  ISETP.GE.AND P1, PT, R13, R5, PT ;  /* 0x000000050d00720c */ /* 0x000fe40003f26270 */
[----:B------:R-:W-:Y:S02]  /*41f0*/  FSEL R95, R11, -INF , !P0 ;  /* 0xff8000000b5f7808 */ /* 0x000fe40004000000 */
[----:B------:R-:W-:-:S02]  /*4200*/  ISETP.GE.AND P0, PT, R188, 0x2, PT ;  /* 0x00000002bc00780c */ /* 0x000fc40003f06270 */
[----:B------:R-:W-:Y:S02]  /*4210*/  FSEL R90, R25, -INF , !P4 ;  /* 0xff800000195a7808 */ /* 0x000fe40006000000 */
[----:B------:R-:W-:Y:S02]  /*4220*/  FSEL R61, R27, -INF , !P3 ;  /* 0xff8000001b3d7808 */ /* 0x000fe40005800000 */
[----:B------:R-:W-:Y:S02]  /*4230*/  FSEL R87, R100, -INF , !P1 ;  /* 0xff80000064577808 */ /* 0x000fe40004800000 */
[-C--:B------:R-:W-:Y:S02]  /*4240*/  ISETP.GE.AND P4, PT, R12, R5.reuse, PT ;  /* 0x000000050c00720c */ /* 0x080fe40003f86270 */
[----:B------:R-:W-:Y:S01]  /*4250*/  ISETP.GE.AND P3, PT, R167, R5, PT ;  /* 0x00000005a700720c */ /* 0x000fe20003f66270 */
[----:B------:R-:W-:Y:S01]  /*4260*/  VIADD R167, R234, 0x7800 ;  /* 0x00007800eaa77836 */ /* 0x000fe20000000000 */
[----:B------:R-:W-:-:S02]  /*4270*/  ISETP.GE.AND P1, PT, R12, R2, PT ;  /* 0x000000020c00720c */ /* 0x000fc40003f26270 */
[----:B------:R-:W-:Y:S02]  /*4280*/  LOP3.LUT R5, R189, R192, RZ, 0xfc, !PT ;  /* 0x000000c0bd057212 */ /* 0x000fe400078efcff */
[----:B------:R-:W-:Y:S02]  /*4290*/  FSEL R101, R101, -INF , !P5 ;  /* 0xff80000065657808 */ /* 0x000fe40006800000 */
[----:B------:R-:W-:Y:S02]  /*42a0*/  FSEL R98, R103, -INF , !P2 ;  /* 0xff80000067627808 */ /* 0x000fe40005000000 */
[----:B------:R-:W-:Y:S02]  /*42b0*/  FSEL R100, R8, -INF , !P4 ;  /* 0xff80000008647808 */ /* 0x000fe40006000000 */
[----:B------:R-:W-:Y:S02]  /*42c0*/  FSEL R99, R9, -INF , !P3 ;  /* 0xff80000009637808 */ /* 0x000fe40005800000 */
[----:B------:R-:W-:Y:S01]  /*42d0*/  FSEL R97, R10, -INF , !P1 ;  /* 0xff8000000a617808 */ /* 0x000fe20004800000 */
[----:B------:R-:W-:Y:S06]  /*42e0*/  @!P0 BRA `(.L_x_2206) ;  /* 0x0000000400dc8947 */ /* 0x000fec0003800000 */
[----:B------:R-:W-:Y:S05]  /*42f0*/  @P6 BRA `(.L_x_2207) ;  /* 0x0000000000f06947 */ /* 0x000fea0003800000 */
[----:B------:R-:W1:Y:S01]  /*4300*/  LDC R8, c[0x0][0x380] ;  /* 0x0000e000ff087b82 */ /* 0x000e620000000800 */
[C---:B------:R-:W-:Y:S01]  /*4310*/  VIADD R9, R0.reuse, 0xffffff00 ;  /* 0xffffff0000097836 */ /* 0x040fe20000000000 */
[----:B------:R-:W-:-:S04]  /*4320*/  IADD3 R14, R0, -0x200, RZ ;  /* 0xfffffe00000e7810 */ /* 0x000fc80007ffe0ff */
[----:B------:R-:W-:Y:S02]  /*4330*/  IABS R12, R9 ;  /* 0x00000009000c7213 */ /* 0x000fe40000000000 */
[----:B------:R-:W-:Y:S02]  /*4340*/  IABS R10, R14 ;  /* 0x0000000e000a7213 */ /* 0x000fe40000000000 */
[-C--:B-1----:R-:W-:Y:S02]  /*4350*/  IABS R2, R8.reuse ;  /* 0x0000000800027213 */ /* 0x082fe40000000000 */
[-C--:B------:R-:W-:Y:S02]  /*4360*/  LOP3.LUT R9, R9, R8.reuse, RZ, 0x3c, !PT ;  /* 0x0000000809097212 */ /* 0x080fe400078e3cff */
[----:B------:R-:W1:Y:S01]  /*4370*/  I2F.RP R16, R2 ;  /* 0x0000000200107306 */ /* 0x000e620000209400 */
[----:B------:R-:W-:Y:S02]  /*4380*/  LOP3.LUT R14, R14, R8, RZ, 0x3c, !PT ;  /* 0x000000080e0e7212 */ /* 0x000fe400078e3cff */
[----:B------:R-:W-:-:S05]  /*4390*/  ISETP.GE.AND P3, PT, R9, RZ, PT ;  /* 0x000000ff0900720c */ /* 0x000fca0003f66270 */
        /* <DEDUP_REMOVED lines=11> */
[C---:B------:R-:W-:Y:S02]  /*4450*/  IMAD R11, R2.reuse, R11, R12 ;  /* 0x0000000b020b7224 */ /* 0x040fe400078e020c */
[C---:B------:R-:W-:Y:S01]  /*4460*/  IMAD R0, R2.reuse, R0, R10 ;  /* 0x0000000002007224 */ /* 0x040fe200078e020a */
[----:B------:R-:W-:Y:S02]  /*4470*/  LOP3.LUT R10, RZ, R8, RZ, 0x33, !PT ;  /* 0x00000008ff0a7212 */ /* 0x000fe400078e33ff */
        /* <DEDUP_REMOVED lines=8> */
[----:B------:R-:W-:Y:S02]  /*4500*/  ISETP.GE.AND P1, PT, R14, RZ, PT ;  /* 0x000000ff0e00720c */ /* 0x000fe40003f26270 */
[----:B------:R-:W-:-:S07]  /*4510*/  ISETP.NE.AND P2, PT, R8, RZ, PT ;  /* 0x000000ff0800720c */ /* 0x000fce0003f45270 */
[----:B------:R-:W-:Y:S02]  /*4520*/  @P5 IADD3 R15, R15, 0x1, RZ ;  /* 0x000000010f0f5810 */ /* 0x000fe40007ffe0ff */
[----:B------:R-:W-:Y:S02]  /*4530*/  @P4 VIADD R13, R13, 0x1 ;  /* 0x000000010d0d4836 */ /* 0x000fe40000000000 */
[----:B------:R-:W-:-:S03]  /*4540*/  MOV R0, R15 ;  /* 0x0000000f00007202 */ /* 0x000fc60000000f00 */
[----:B------:R-:W-:Y:S02]  /*4550*/  @!P1 IADD3 R13, -R13, RZ, RZ ;  /* 0x000000ff0d0d9210 */ /* 0x000fe40007ffe1ff */
[----:B------:R-:W-:-:S05]  /*4560*/  @!P3 IMAD.MOV R0, RZ, RZ, -R0 ;  /* 0x000000ffff00b224 */ /* 0x000fca00078e0a00 */
        /* <DEDUP_REMOVED lines=21> */
.L_x_2207:
[----:B------:R-:W-:-:S04]  /*46c0*/  ULEA UR6, -UR6, URZ, 0x8 ;  /* 0x0000003f06067291 */ /* 0x000fc8000f8e413f */
[----:B------:R-:W-:Y:S02]  /*46d0*/  USHF.R.S32.HI UR4, URZ, 0x1f, UR6 ;  /* 0x0000001f3f047899 */ /* 0x000fe40008011406 */
[----:B------:R-:W-:-:S04]  /*46e0*/  MOV R0, UR6 ;  /* 0x0000000600007c02 */ /* 0x000fc80008000f00 */
[----:B------:R-:W-:-:S07]  /*46f0*/  MOV R2, UR4 ;  /* 0x0000000400027c02 */ /* 0x000fce0008000f00 */
.L_x_2208:
[----:B------:R-:W-:-:S04]  /*4700*/  LEA R241, P1, R0, R241, 0x1 ;  /* 0x000000f100f17211 */ /* 0x000fc800078208ff */
[----:B------:R-:W-:Y:S01]  /*4710*/  LEA.HI.X R240, R0, R240, R2, 0x1, P1 ;  /* 0x000000f000f07211 */ /* 0x000fe200008f0c02 */
[----:B------:R-:W-:Y:S01]  /*4720*/  IMAD.MOV.U32 R10, RZ, RZ, R241 ;  /* 0x000000ffff0a7224 */ /* 0x000fe200078e00f1 */
[----:B------:R-:W-:-:S03]  /*4730*/  IADD3 R8, P1, R241, UR23, RZ ;  /* 0x00000017f1087c10 */ /* 0x000fc6000ff3e0ff */
[----:B------:R-:W-:Y:S01]  /*4740*/  IMAD.MOV.U32 R11, RZ, RZ, R240 ;  /* 0x000000ffff0b7224 */ /* 0x000fe200078e00f0 */
[----:B------:R-:W-:Y:S02]  /*4750*/  IADD3.X R9, R240, UR22, RZ, P1, !PT ;  /* 0x00000016f0097c10 */ /* 0x000fe40008ffe4ff */
[----:B------:R-:W-:Y:S02]  /*4760*/  IADD3 R22, P1, R8, UR23, RZ ;  /* 0x0000001708167c10 */ /* 0x000fe4000ff3e0ff */
[----:B------:R-:W-:Y:S01]  /*4770*/  @!PT LDS RZ, [RZ] ;  /* 0x00000000fffff984 */ /* 0x000fe20000000800 */
[----:B------:R-:W-:Y:S01]  /*4780*/  @!PT LDS RZ, [RZ] ;  /* 0x00000000fffff984 */ /* 0x000fe20000000800 */
[----:B------:R-:W-:Y:S01]  /*4790*/  @!PT LDS RZ, [RZ] ;  /* 0x00000000fffff984 */ /* 0x000fe20000000800 */
[----:B------:R1:W-:Y:S02]  /*47a0*/  LDGSTS.E.BYPASS.LTC128B.128 [R242+0x2000], desc[UR20][R10.64] ;  /* 0x020000000af27fae */ /* 0x0003e4000b901d54 */
[----:B------:R-:W-:Y:S02]  /*47b0*/  IADD3.X R23, R9, UR22, RZ, P1, !PT ;  /* 0x0000001609177c10 */ /* 0x000fe40008ffe4ff */
[----:B------:R-:W-:Y:S01]  /*47c0*/  IADD3 R20, P1, R22, UR23, RZ ;  /* 0x0000001716147c10 */ /* 0x000fe2000ff3e0ff */
[----:B------:R2:W-:Y:S03]  /*47d0*/  LDGSTS.E.BYPASS.LTC128B.128 [R242+0x2800], desc[UR20][R8.64] ;  /* 0x0280000008f27fae */ /* 0x0005e6000b901d54 */
[----:B------:R-:W-:Y:S01]  /*47e0*/  IADD3.X R21, R23, UR22, RZ, P1, !PT ;  /* 0x0000001617157c10 */ /* 0x000fe20008ffe4ff */
[----:B------:R-:W-:Y:S01]  /*47f0*/  LDGSTS.E.BYPASS.LTC128B.128 [R242+0x3000], desc[UR20][R22.64] ;  /* 0x0300000016f27fae */ /* 0x000fe2000b901d54 */
[----:B------:R-:W-:-:S03]  /*4800*/  IADD3 R18, P1, R20, UR23, RZ ;  /* 0x0000001714127c10 */ /* 0x000fc6000ff3e0ff */
[----:B------:R3:W-:Y:S01]  /*4810*/  LDGSTS.E.BYPASS.LTC128B.128 [R242+0x3800], desc[UR20][R20.64] ;  /* 0x0380000014f27fae */ /* 0x0007e2000b901d54 */
[----:B------:R-:W-:Y:S02]  /*4820*/  IADD3.X R19, R21, UR22, RZ, P1, !PT ;  /* 0x0000001615137c10 */ /* 0x000fe40008ffe4ff */
[----:B------:R-:W-:-:S03]  /*4830*/  IADD3 R16, P1, R18, UR23, RZ ;  /* 0x0000001712107c10 */ /* 0x000fc6000ff3e0ff */
[----:B------:R4:W-:Y:S01]  /*4840*/  LDGSTS.E.BYPASS.LTC128B.128 [R242+0x4000], desc[UR20][R18.64] ;  /* 0x0400000012f27fae */ /* 0x0009e2000b901d54 */
[----:B------:R-:W-:Y:S02]  /*4850*/  IADD3.X R17, R19, UR22, RZ, P1, !PT ;  /* 0x0000001613117c10 */ /* 0x000fe40008ffe4ff */
[----:B------:R-:W-:-:S03]  /*4860*/  IADD3 R14, P1, R16, UR23, RZ ;  /* 0x00000017100e7c10 */ /* 0x000fc6000ff3e0ff */
[----:B------:R-:W-:Y:S01]  /*4870*/  LDGSTS.E.BYPASS.LTC128B.128 [R242+0x4800], desc[UR20][R16.64] ;  /* 0x0480000010f27fae */ /* 0x000fe2000b901d54 */
[----:B------:R-:W-:Y:S02]  /*4880*/  IADD3.X R15, R17, UR22, RZ, P1, !PT ;  /* 0x00000016110f7c10 */ /* 0x000fe40008ffe4ff */
[----:B------:R-:W-:-:S03]  /*4890*/  IADD3 R12, P1, R14, UR23, RZ ;  /* 0x000000170e0c7c10 */ /* 0x000fc6000ff3e0ff */
[----:B------:R5:W-:Y:S01]  /*48a0*/  LDGSTS.E.BYPASS.LTC128B.128 [R242+0x5000], desc[UR20][R14.64] ;  /* 0x050000000ef27fae */ /* 0x000be2000b901d54 */
[----:B------:R-:W-:Y:S02]  /*48b0*/  IADD3.X R13, R15, UR22, RZ, P1, !PT ;  /* 0x000000160f0d7c10 */ /* 0x000fe40008ffe4ff */
[----:B-1----:R-:W-:-:S03]  /*48c0*/  IADD3 R10, P1, R12, UR23, RZ ;  /* 0x000000170c0a7c10 */ /* 0x002fc6000ff3e0ff */
[----:B------:R1:W-:Y:S01]  /*48d0*/  LDGSTS.E.BYPASS.LTC128B.128 [R242+0x5800], desc[UR20][R12.64] ;  /* 0x058000000cf27fae */ /* 0x0003e2000b901d54 */
        /* <DEDUP_REMOVED lines=13> */
[----:B-1----:R-:W-:-:S03]  /*49b0*/  IADD3 R12, P1, R14, UR23, RZ ;  /* 0x000000170e0c7c10 */ /* 0x002fc6000ff3e0ff */
[----:B------:R3:W-:Y:S01]  /*49c0*/  LDGSTS.E.BYPASS.LTC128B.128 [R242+0x8000], desc[UR20][R14.64] ;  /* 0x080000000ef27fae */ /* 0x0007e2000b901d54 */
[----:B------:R-:W-:-:S05]  /*49d0*/  IADD3.X R13, R15, UR22, RZ, P1, !PT ;  /* 0x000000160f0d7c10 */ /* 0x000fca0008ffe4ff */
[----:B------:R3:W-:Y:S01]  /*49e0*/  LDGSTS.E.BYPASS.LTC128B.128 [R242+0x8800], desc[UR20][R12.64] ;  /* 0x088000000cf27fae */ /* 0x0007e2000b901d54 */
[----:B--2---:R-:W-:-:S04]  /*49f0*/  IADD3 R8, P1, R12, UR23, RZ ;  /* 0x000000170c087c10 */ /* 0x004fc8000ff3e0ff */
[----:B------:R-:W-:Y:S02]  /*4a00*/  IADD3.X R9, R13, UR22, RZ, P1, !PT ;  /* 0x000000160d097c10 */ /* 0x000fe40008ffe4ff */
[----:B------:R-:W-:-:S03]  /*4a10*/  IADD3 R10, P1, R8, UR23, RZ ;  /* 0x00000017080a7c10 */ /* 0x000fc6000ff3e0ff */
[----:B------:R3:W-:Y:S01]  /*4a20*/  LDGSTS.E.BYPASS.LTC128B.128 [R242+0x9000], desc[UR20][R8.64] ;  /* 0x0900000008f27fae */ /* 0x0007e2000b901d54 */
[----:B------:R-:W-:-:S05]  /*4a30*/  IADD3.X R11, R9, UR22, RZ, P1, !PT ;  /* 0x00000016090b7c10 */ /* 0x000fca0008ffe4ff */
[----:B------:R3:W-:Y:S04]  /*4a40*/  LDGSTS.E.BYPASS.LTC128B.128 [R242+0x9800], desc[UR20][R10.64] ;  /* 0x098000000af27fae */ /* 0x0007e8000b901d54 */
[----:B------:R-:W0:Y:S02]  /*4a50*/  LDGDEPBAR ;  /* 0x00000000000079af */ /* 0x000e240000000000 */
.L_x_2206:
[----:B------:R-:W-:Y:S01]  /*4a60*/  FMNMX.FTZ R2, R202, R204, !PT ;  /* 0x000000ccca027209 */ /* 0x000fe20007810000 */
[----:B------:R-:W-:Y:S01]  /*4a70*/  ULDC UR4, c[0x0][0x2ec] ;  /* 0x0000bb0000047ab9 */ /* 0x000fe20000000800 */
        /* <DEDUP_REMOVED lines=125> */
[----:B------:R-:W-:Y:S01]  /*5250*/  LEA R232, R5, UR5, 0x1 ;  /* 0x0000000505e87c11 */ /* 0x000fe2000f8e08ff */
[----:B---3--:R-:W1:Y:S03]  /*5260*/  SHFL.BFLY PT, R8, R2, 0x2, 0x1f ;  /* 0x0c401f0002087f89 */ /* 0x008e6600000e0000 */
[-C--:B------:R-:W-:Y:S01]  /*5270*/  IADD3 R230, R4, R232.reuse, RZ ;  /* 0x000000e804e67210 */ /* 0x080fe20007ffe0ff */
[----:B------:R-:W-:Y:S01]  /*5280*/  LDSM.16.MT88.4 R28, [R232+0xa000] ;  /* 0x00a00000e81c783b */ /* 0x000fe20000004200 */
[C---:B------:R-:W-:Y:S02]  /*5290*/  IADD3 R231, R3.reuse, R232, RZ ;  /* 0x000000e803e77210 */ /* 0x040fe40007ffe0ff */
[----:B------:R-:W-:Y:S01]  /*52a0*/  IADD3 R229, R3, R230, RZ ;  /* 0x000000e603e57210 */ /* 0x000fe20007ffe0ff */
[----:B------:R-:W-:Y:S04]  /*52b0*/  LDSM.16.MT88.4 R12, [R230+0xa000] ;  /* 0x00a00000e60c783b */ /* 0x000fe80000004200 */
[----:B------:R-:W-:Y:S04]  /*52c0*/  LDSM.16.MT88.4 R20, [R231+0xa000] ;  /* 0x00a00000e714783b */ /* 0x000fe80000004200 */
[----:B------:R-:W-:Y:S01]  /*52d0*/  LDSM.16.MT88.4 R36, [R230+0xa800] ;  /* 0x00a80000e624783b */ /* 0x000fe20000004200 */
[----:B-1----:R-:W-:-:S05]  /*52e0*/  FMNMX.FTZ R8, R2, R8, !PT ;  /* 0x0000000802087209 */ /* 0x002fca0007810000 */
[----:B------:R-:W1:Y:S02]  /*52f0*/  SHFL.BFLY PT, R2, R8, 0x1, 0x1f ;  /* 0x0c201f0008027f89 */ /* 0x000e6400000e0000 */
[----:B-1----:R-:W-:Y:S02]  /*5300*/  FMNMX.FTZ R2, R8, R2, !PT ;  /* 0x0000000208027209 */ /* 0x002fe40007810000 */
[----:B------:R-:W1:Y:S02]  /*5310*/  SHFL.BFLY PT, R8, R0, 0x2, 0x1f ;  /* 0x0c401f0000087f89 */ /* 0x000e6400000e0000 */
[C---:B------:R-:W-:Y:S01]  /*5320*/  FSETP.NEU.FTZ.AND P1, PT, R2.reuse, -INF , PT ;  /* 0xff8000000200780b */ /* 0x040fe20003f3d000 */
[----:B------:R-:W-:-:S05]  /*5330*/  FMUL.FTZ R120, R2, UR4 ;  /* 0x0000000402787c20 */ /* 0x000fca0008410000 */
[----:B------:R-:W-:-:S05]  /*5340*/  FSEL R120, R120, RZ, P1 ;  /* 0x000000ff78787208 */ /* 0x000fca0000800000 */
[--C-:B------:R-:W-:Y:S01]  /*5350*/  FFMA.FTZ R115, R48, UR4, -R120.reuse ;  /* 0x0000000430737c23 */ /* 0x100fe20008010878 */
[--C-:B------:R-:W-:Y:S01]  /*5360*/  FFMA.FTZ R114, R49, UR4, -R120.reuse ;  /* 0x0000000431727c23 */ /* 0x100fe20008010878 */
[--C-:B------:R-:W-:Y:S01]  /*5370*/  FFMA.FTZ R113, R50, UR4, -R120.reuse ;  /* 0x0000000432717c23 */ /* 0x100fe20008010878 */
        /* <DEDUP_REMOVED lines=8> */
[----:B-1----:R-:W-:Y:S01]  /*5400*/  FMNMX.FTZ R0, R0, R8, !PT ;  /* 0x0000000800007209 */ /* 0x002fe20007810000 */
[--C-:B------:R-:W-:Y:S01]  /*5410*/  FFMA.FTZ R110, R41, UR4, -R120.reuse ;  /* 0x00000004296e7c23 */ /* 0x100fe20008010878 */
[--C-:B------:R-:W-:Y:S01]  /*5420*/  FFMA.FTZ R109, R42, UR4, -R120.reuse ;  /* 0x000000042a6d7c23 */ /* 0x100fe20008010878 */
[--C-:B------:R-:W-:Y:S01]  /*5430*/  FFMA.FTZ R108, R43, UR4, -R120.reuse ;  /* 0x000000042b6c7c23 */ /* 0x100fe20008010878 */
[--C-:B------:R-:W-:Y:S01]  /*5440*/  FFMA.FTZ R104, R45, UR4, -R120.reuse ;  /* 0x000000042d687c23 */ /* 0x100fe20008010878 */
[----:B------:R-:W1:Y:S01]  /*5450*/  SHFL.BFLY PT, R8, R0, 0x1, 0x1f ;  /* 0x0c201f0000087f89 */ /* 0x000e6200000e0000 */
[--C-:B------:R-:W-:Y:S01]  /*5460*/  FFMA.FTZ R103, R44, UR4, -R120.reuse ;  /* 0x000000042c677c23 */ /* 0x100fe20008010878 */
[----:B------:R-:W2:Y:S01]  /*5470*/  MUFU.EX2 R118, R118 ;  /* 0x0000007600767308 */ /* 0x000ea20000000800 */
[--C-:B------:R-:W-:Y:S01]  /*5480*/  FFMA.FTZ R107, R32, UR4, -R120.reuse ;  /* 0x00000004206b7c23 */ /* 0x100fe20008010878 */
[----:B------:R-:W3:Y:S01]  /*5490*/  LDSM.16.MT88.4 R44, [R232+0xa800] ;  /* 0x00a80000e82c783b */ /* 0x000ee20000004200 */
[--C-:B------:R-:W-:Y:S01]  /*54a0*/  FFMA.FTZ R105, R35, UR4, -R120.reuse ;  /* 0x0000000423697c23 */ /* 0x100fe20008010878 */
[--C-:B------:R-:W-:Y:S01]  /*54b0*/  FFMA.FTZ R125, R34, UR4, -R120.reuse ;  /* 0x00000004227d7c23 */ /* 0x100fe20008010878 */
[--C-:B------:R-:W-:Y:S01]  /*54c0*/  FFMA.FTZ R132, R33, UR4, -R120.reuse ;  /* 0x0000000421847c23 */ /* 0x100fe20008010878 */
[----:B------:R-:W4:Y:S01]  /*54d0*/  LDSM.16.MT88.4 R40, [R231+0xa800] ;  /* 0x00a80000e728783b */ /* 0x000f220000004200 */
        /* <DEDUP_REMOVED lines=9> */
[----:B------:R-:W5:Y:S01]  /*5570*/  MUFU.EX2 R116, R116 ;  /* 0x0000007400747308 */ /* 0x000f620000000800 */
        /* <DEDUP_REMOVED lines=9> */
[C---:B------:R-:W-:Y:S01]  /*5610*/  FSETP.NEU.FTZ.AND P1, PT, R0.reuse, -INF , PT ;  /* 0xff8000000000780b */ /* 0x040fe20003f3d000 */
[----:B------:R-:W-:Y:S01]  /*5620*/  FMUL.FTZ R102, R0, UR4 ;  /* 0x0000000400667c20 */ /* 0x000fe20008410000 */
[--C-:B------:R-:W-:Y:S01]  /*5630*/  FFMA.FTZ R175, R175, UR4, -R120.reuse ;  /* 0x00000004afaf7c23 */ /* 0x100fe20008010878 */
[--C-:B------:R-:W-:Y:S01]  /*5640*/  FFMA.FTZ R176, R176, UR4, -R120.reuse ;  /* 0x00000004b0b07c23 */ /* 0x100fe20008010878 */
[--C-:B------:R-:W-:Y:S01]  /*5650*/  FFMA.FTZ R185, R199, UR4, -R120.reuse ;  /* 0x00000004c7b97c23 */ /* 0x100fe20008010878 */
[--C-:B------:R-:W-:Y:S01]  /*5660*/  FFMA.FTZ R186, R198, UR4, -R120.reuse ;  /* 0x00000004c6ba7c23 */ /* 0x100fe20008010878 */
[----:B------:R-:W-:Y:S01]  /*5670*/  FSEL R102, R102, RZ, P1 ;  /* 0x000000ff66667208 */ /* 0x000fe20000800000 */
[----:B------:R-:W1:Y:S01]  /*5680*/  MUFU.EX2 R114, R114 ;  /* 0x0000007200727308 */ /* 0x000e620000000800 */
[--C-:B------:R-:W-:Y:S01]  /*5690*/  FFMA.FTZ R187, R196, UR4, -R120.reuse ;  /* 0x00000004c4bb7c23 */ /* 0x100fe20008010878 */
[--C-:B------:R-:W-:Y:S01]  /*56a0*/  FFMA.FTZ R193, R193, UR4, -R120.reuse ;  /* 0x00000004c1c17c23 */ /* 0x100fe20008010878 */
[----:B------:R-:W-:Y:S01]  /*56b0*/  FFMA.FTZ R182, R182, UR4, -R120 ;  /* 0x00000004b6b67c23 */ /* 0x000fe20008010878 */
        /* <DEDUP_REMOVED lines=9> */
[----:B-----5:R-:W-:Y:S01]  /*5750*/  F2FP.BF16.F32.PACK_AB R6, R116, R117 ;  /* 0x000000757406723e */ /* 0x020fe200000010ff */
[----:B------:R-:W2:Y:S01]  /*5760*/  LDSM.16.MT88.4 R56, [R229+0xa800] ;  /* 0x00a80000e538783b */ /* 0x000ea20000004200 */
[--C-:B------:R-:W-:Y:S01]  /*5770*/  FFMA.FTZ R133, R133, UR4, -R102.reuse ;  /* 0x0000000485857c23 */ /* 0x100fe20008010866 */
[--C-:B------:R-:W-:Y:S01]  /*5780*/  FFMA.FTZ R134, R134, UR4, -R102.reuse ;  /* 0x0000000486867c23 */ /* 0x100fe20008010866 */
[----:B-1----:R-:W-:Y:S01]  /*5790*/  F2FP.BF16.F32.PACK_AB R52, R114, R115 ;  /* 0x000000737234723e */ /* 0x002fe200000010ff */
[----:B------:R-:W1:Y:S01]  /*57a0*/  MUFU.EX2 R122, R122 ;  /* 0x0000007a007a7308 */ /* 0x000e620000000800 */
        /* <DEDUP_REMOVED lines=16> */
[----:B-1----:R-:W-:Y:S01]  /*58b0*/  F2FP.BF16.F32.PACK_AB R5, R122, R123 ;  /* 0x0000007b7a05723e */ /* 0x002fe200000010ff */
        /* <DEDUP_REMOVED lines=12> */
[----:B------:R-:W-:Y:S01]  /*5980*/  FFMA.FTZ R164, R164, UR4, -R102 ;  /* 0x00000004a4a47c23 */ /* 0x000fe20008010866 */
[----:B------:R-:W-:Y:S01]  /*5990*/  FFMA.FTZ R178, R178, UR4, -R120 ;  /* 0x00000004b2b27c23 */ /* 0x000fe20008010878 */
[----:B------:R-:W1:Y:S01]  /*59a0*/  MUFU.EX2 R112, R112 ;  /* 0x0000007000707308 */ /* 0x000e620000000800 */
[----:B-----5:R-:W-:Y:S01]  /*59b0*/  F2FP.BF16.F32.PACK_AB R7, R124, R121 ;  /* 0x000000797c07723e */ /* 0x020fe200000010ff */
[--C-:B------:R-:W-:Y:S01]  /*59c0*/  FFMA.FTZ R155, R155, UR4, -R102.reuse ;  /* 0x000000049b9b7c23 */ /* 0x100fe20008010866 */
[--C-:B------:R-:W-:Y:S01]  /*59d0*/  FFMA.FTZ R154, R154, UR4, -R102.reuse ;  /* 0x000000049a9a7c23 */ /* 0x100fe20008010866 */
[--C-:B------:R-:W-:Y:S01]  /*59e0*/  FFMA.FTZ R148, R148, UR4, -R102.reuse ;  /* 0x0000000494947c23 */ /* 0x100fe20008010866 */
[----:B------:R-:W-:Y:S01]  /*59f0*/  FFMA.FTZ R147, R147, UR4, -R102 ;  /* 0x0000000493937c23 */ /* 0x000fe20008010866 */
[--C-:B------:R-:W-:Y:S01]  /*5a00*/  FFMA.FTZ R170, R170, UR4, -R120.reuse ;  /* 0x00000004aaaa7c23 */ /* 0x100fe20008010878 */
[--C-:B------:R-:W-:Y:S01]  /*5a10*/  FFMA.FTZ R165, R165, UR4, -R120.reuse ;  /* 0x00000004a5a57c23 */ /* 0x100fe20008010878 */
[C---:B------:R-:W-:Y:S01]  /*5a20*/  HMMA.16816.F32.BF16 R32, R4.reuse, R28, RZ ;  /* 0x0000001c0420723c */ /* 0x040fe200000418ff */
[----:B------:R-:W-:Y:S01]  /*5a30*/  MUFU.EX2 R128, R128 ;  /* 0x0000008000807308 */ /* 0x000fe20000000800 */
[--C-:B------:R-:W-:Y:S01]  /*5a40*/  FFMA.FTZ R160, R160, UR4, -R120.reuse ;  /* 0x00000004a0a07c23 */ /* 0x100fe20008010878 */
[----:B------:R-:W-:Y:S01]  /*5a50*/  FFMA.FTZ R149, R149, UR4, -R120 ;  /* 0x0000000495957c23 */ /* 0x000fe20008010878 */
[--C-:B------:R-:W-:Y:S01]  /*5a60*/  FFMA.FTZ R96, R96, UR4, -R102.reuse ;  /* 0x0000000460607c23 */ /* 0x100fe20008010866 */
[--C-:B------:R-:W-:Y:S01]  /*5a70*/  FFMA.FTZ R93, R93, UR4, -R102.reuse ;  /* 0x000000045d5d7c23 */ /* 0x100fe20008010866 */
[C---:B------:R-:W-:Y:S01]  /*5a80*/  HMMA.16816.F32.BF16 R24, R4.reuse, R20, RZ ;  /* 0x000000140418723c */ /* 0x040fe200000418ff */
[--C-:B------:R-:W-:Y:S01]  /*5a90*/  FFMA.FTZ R92, R92, UR4, -R102.reuse ;  /* 0x000000045c5c7c23 */ /* 0x100fe20008010866 */
[----:B------:R-:W-:Y:S01]  /*5aa0*/  FFMA.FTZ R89, R89, UR4, -R102 ;  /* 0x0000000459597c23 */ /* 0x000fe20008010866 */
[----:B------:R-:W5:Y:S01]  /*5ab0*/  MUFU.EX2 R127, R127 ;  /* 0x0000007f007f7308 */ /* 0x000f620000000800 */
[----:B-1----:R-:W-:Y:S01]  /*5ac0*/  F2FP.BF16.F32.PACK_AB R54, R112, R113 ;  /* 0x000000717036723e */ /* 0x002fe200000010ff */
[----:B------:R-:W-:Y:S01]  /*5ad0*/  FADD.FTZ R118, R119, R118 ;  /* 0x0000007677767221 */ /* 0x000fe20000010000 */
[C---:B------:R-:W-:Y:S01]  /*5ae0*/  HMMA.16816.F32.BF16 R16, R4.reuse, R12, RZ ;  /* 0x0000000c0410723c */ /* 0x040fe200000418ff */
[----:B------:R-:W-:Y:S01]  /*5af0*/  FADD.FTZ R122, R123, R122 ;  /* 0x0000007a7b7a7221 */ /* 0x000fe20000010000 */
[----:B------:R-:W-:Y:S01]  /*5b00*/  FFMA.FTZ R144, R144, UR4, -R120 ;  /* 0x0000000490907c23 */ /* 0x000fe20008010878 */
[----:B------:R-:W-:Y:S01]  /*5b10*/  FADD.FTZ R117, R117, R118 ;  /* 0x0000007675757221 */ /* 0x000fe20000010000 */
[----:B------:R-:W-:Y:S01]  /*5b20*/  FFMA.FTZ R143, R143, UR4, -R120 ;  /* 0x000000048f8f7c23 */ /* 0x000fe20008010878 */
[----:B------:R-:W1:Y:S01]  /*5b30*/  MUFU.EX2 R126, R126 ;  /* 0x0000007e007e7308 */ /* 0x000e620000000800 */
[C---:B------:R-:W-:Y:S01]  /*5b40*/  HMMA.16816.F32.BF16 R28, R4.reuse, R30, RZ ;  /* 0x0000001e041c723c */ /* 0x040fe200000418ff */
[----:B------:R-:W-:Y:S01]  /*5b50*/  FADD.FTZ R121, R121, R122 ;  /* 0x0000007a79797221 */ /* 0x000fe20000010000 */
[----:B------:R-:W-:Y:S01]  /*5b60*/  FADD.FTZ R116, R116, R117 ;  /* 0x0000007574747221 */ /* 0x000fe20000010000 */
[--C-:B------:R-:W-:Y:S01]  /*5b70*/  FFMA.FTZ R86, R86, UR4, -R120.reuse ;  /* 0x0000000456567c23 */ /* 0x100fe20008010878 */
[----:B------:R-:W-:Y:S01]  /*5b80*/  FFMA.FTZ R83, R83, UR4, -R120 ;  /* 0x0000000453537c23 */ /* 0x000fe20008010878 */
[----:B------:R-:W-:Y:S01]  /*5b90*/  FADD.FTZ R124, R124, R121 ;  /* 0x000000797c7c7221 */ /* 0x000fe20000010000 */
[C---:B------:R-:W-:Y:S01]  /*5ba0*/  HMMA.16816.F32.BF16 R20, R4.reuse, R22, RZ ;  /* 0x000000160414723c */ /* 0x040fe200000418ff */
[----:B------:R-:W3:Y:S01]  /*5bb0*/  MUFU.EX2 R3, R3 ;  /* 0x0000000300037308 */ /* 0x000ee20000000800 */
[----:B-----5:R-:W-:Y:S01]  /*5bc0*/  F2FP.BF16.F32.PACK_AB R53, R127, R128 ;  /* 0x000000807f35723e */ /* 0x020fe200000010ff */
[----:B------:R-:W-:Y:S01]  /*5bd0*/  FADD.FTZ R116, R115, R116 ;  /* 0x0000007473747221 */ /* 0x000fe20000010000 */
[----:B------:R-:W-:Y:S01]  /*5be0*/  FADD.FTZ R124, R128, R124 ;  /* 0x0000007c807c7221 */ /* 0x000fe20000010000 */
[----:B------:R-:W-:Y:S01]  /*5bf0*/  FFMA.FTZ R88, R88, UR4, -R102 ;  /* 0x0000000458587c23 */ /* 0x000fe20008010866 */
[C---:B------:R-:W-:Y:S01]  /*5c00*/  HMMA.16816.F32.BF16 R12, R4.reuse, R14, RZ ;  /* 0x0000000e040c723c */ /* 0x040fe200000418ff */
[----:B------:R-:W-:Y:S01]  /*5c10*/  FADD.FTZ R116, R114, R116 ;  /* 0x0000007472747221 */ /* 0x000fe20000010000 */
[----:B------:R-:W-:Y:S01]  /*5c20*/  FADD.FTZ R124, R127, R124 ;  /* 0x0000007c7f7c7221 */ /* 0x000fe20000010000 */
[----:B------:R-:W5:Y:S01]  /*5c30*/  MUFU.EX2 R111, R111 ;  /* 0x0000006f006f7308 */ /* 0x000f620000000800 */
[--C-:B------:R-:W-:Y:S01]  /*5c40*/  FFMA.FTZ R85, R85, UR4, -R102.reuse ;  /* 0x0000000455557c23 */ /* 0x100fe20008010866 */
[--C-:B------:R-:W-:Y:S01]  /*5c50*/  FFMA.FTZ R84, R84, UR4, -R102.reuse ;  /* 0x0000000454547c23 */ /* 0x100fe20008010866 */
[C---:B------:R-:W-:Y:S01]  /*5c60*/  HMMA.16816.F32.BF16 R8, R4.reuse, R48, RZ ;  /* 0x000000300408723c */ /* 0x040fe200000418ff */
[----:B------:R-:W-:Y:S01]  /*5c70*/  FFMA.FTZ R81, R81, UR4, -R102 ;  /* 0x0000000451517c23 */ /* 0x000fe20008010866 */
[----:B------:R-:W-:Y:S01]  /*5c80*/  FADD.FTZ R113, R113, R116 ;  /* 0x0000007471717221 */ /* 0x000fe20000010000 */
[----:B-1----:R-:W-:Y:S01]  /*5c90*/  FADD.FTZ R124, R126, R124 ;  /* 0x0000007c7e7c7221 */ /* 0x002fe20000010000 */
[----:B------:R-:W-:Y:S01]  /*5ca0*/  FFMA.FTZ R82, R82, UR4, -R120 ;  /* 0x0000000452527c23 */ /* 0x000fe20008010878 */
[----:B------:R-:W1:Y:S01]  /*5cb0*/  MUFU.EX2 R110, R110 ;  /* 0x0000006e006e7308 */ /* 0x000e620000000800 */
[----:B------:R-:W-:Y:S01]  /*5cc0*/  HMMA.16816.F32.BF16 R4, R4, R50, RZ ;  /* 0x000000320404723c */ /* 0x000fe200000418ff */
[C---:B---3--:R-:W-:Y:S01]  /*5cd0*/  F2FP.BF16.F32.PACK_AB R55, R3.reuse, R126 ;  /* 0x0000007e0337723e */ /* 0x048fe200000010ff */
[----:B------:R-:W-:Y:S01]  /*5ce0*/  FADD.FTZ R113, R112, R113 ;  /* 0x0000007170717221 */ /* 0x000fe20000010000 */
[----:B------:R-:W-:Y:S01]  /*5cf0*/  FADD.FTZ R124, R3, R124 ;  /* 0x0000007c037c7221 */ /* 0x000fe20000010000 */
[--C-:B------:R-:W-:Y:S01]  /*5d00*/  FFMA.FTZ R79, R79, UR4, -R120.reuse ;  /* 0x000000044f4f7c23 */ /* 0x100fe20008010878 */
[----:B------:R-:W-:Y:S01]  /*5d10*/  FFMA.FTZ R78, R78, UR4, -R120 ;  /* 0x000000044e4e7c23 */ /* 0x000fe20008010878 */
[----:B------:R-:W-:Y:S01]  /*5d20*/  FFMA.FTZ R73, R73, UR4, -R102 ;  /* 0x0000000449497c23 */ /* 0x000fe20008010866 */
[----:B------:R-:W3:Y:S01]  /*5d30*/  MUFU.EX2 R109, R109 ;  /* 0x0000006d006d7308 */ /* 0x000ee20000000800 */
[C---:B------:R-:W-:Y:S01]  /*5d40*/  HMMA.16816.F32.BF16 R32, R52.reuse, R44, R32 ;  /* 0x0000002c3420723c */ /* 0x040fe20000041820 */
[----:B-----5:R-:W-:Y:S01]  /*5d50*/  FADD.FTZ R113, R111, R113 ;  /* 0x000000716f717221 */ /* 0x020fe20000010000 */
[--C-:B------:R-:W-:Y:S01]  /*5d60*/  FFMA.FTZ R71, R71, UR4, -R120.reuse ;  /* 0x0000000447477c23 */ /* 0x100fe20008010878 */
[--C-:B------:R-:W-:Y:S01]  /*5d70*/  FFMA.FTZ R70, R70, UR4, -R120.reuse ;  /* 0x0000000446467c23 */ /* 0x100fe20008010878 */
[----:B------:R-:W-:Y:S01]  /*5d80*/  FFMA.FTZ R67, R67, UR4, -R120 ;  /* 0x0000000443437c23 */ /* 0x000fe20008010878 */
[--C-:B------:R-:W-:Y:S01]  /*5d90*/  FFMA.FTZ R72, R72, UR4, -R102.reuse ;  /* 0x0000000448487c23 */ /* 0x100fe20008010866 */
[C---:B------:R-:W-:Y:S01]  /*5da0*/  HMMA.16816.F32.BF16 R28, R52.reuse, R46, R28 ;  /* 0x0000002e341c723c */ /* 0x040fe2000004181c */
[----:B------:R-:W5:Y:S01]  /*5db0*/  LDSM.16.MT88.4 R44, [R232+0xb000] ;  /* 0x00b00000e82c783b */ /* 0x000f620000004200 */
[----:B------:R-:W2:Y:S01]  /*5dc0*/  MUFU.EX2 R108, R108 ;  /* 0x0000006c006c7308 */ /* 0x000ea20000000800 */
[C---:B-1----:R-:W-:Y:S01]  /*5dd0*/  F2FP.BF16.F32.PACK_AB R48, R110.reuse, R111 ;  /* 0x0000006f6e30723e */ /* 0x042fe200000010ff */
[----:B------:R-:W-:Y:S01]  /*5de0*/  FADD.FTZ R113, R110, R113 ;  /* 0x000000716e717221 */ /* 0x000fe20000010000 */
[--C-:B------:R-:W-:Y:S01]  /*5df0*/  FFMA.FTZ R68, R68, UR4, -R102.reuse ;  /* 0x0000000444447c23 */ /* 0x100fe20008010866 */
[C---:B----4-:R-:W-:Y:S01]  /*5e00*/  HMMA.16816.F32.BF16 R24, R52.reuse, R40, R24 ;  /* 0x000000283418723c */ /* 0x050fe20000041818 */
[--C-:B------:R-:W-:Y:S01]  /*5e10*/  FFMA.FTZ R65, R65, UR4, -R102.reuse ;  /* 0x0000000441417c23 */ /* 0x100fe20008010866 */
[--C-:B------:R-:W-:Y:S01]  /*5e20*/  FFMA.FTZ R69, R69, UR4, -R102.reuse ;  /* 0x0000000445457c23 */ /* 0x100fe20008010866 */
[--C-:B------:R-:W-:Y:S01]  /*5e30*/  FFMA.FTZ R64, R64, UR4, -R102.reuse ;  /* 0x0000000440407c23 */ /* 0x100fe20008010866 */
[----:B------:R-:W-:Y:S01]  /*5e40*/  MUFU.EX2 R133, R133 ;  /* 0x0000008500857308 */ /* 0x000fe20000000800 */
[----:B---3--:R-:W-:Y:S01]  /*5e50*/  FADD.FTZ R113, R109, R113 ;  /* 0x000000716d717221 */ /* 0x008fe20000010000 */
[C---:B------:R-:W-:Y:S01]  /*5e60*/  HMMA.16816.F32.BF16 R20, R52.reuse, R42, R20 ;  /* 0x0000002a3414723c */ /* 0x040fe20000041814 */
[----:B------:R-:W1:Y:S01]  /*5e70*/  LDSM.16.MT88.4 R40, [R231+0xb000] ;  /* 0x00b00000e728783b */ /* 0x000e620000004200 */
[--C-:B------:R-:W-:Y:S01]  /*5e80*/  FFMA.FTZ R63, R63, UR4, -R102.reuse ;  /* 0x000000043f3f7c23 */ /* 0x100fe20008010866 */
[--C-:B------:R-:W-:Y:S01]  /*5e90*/  FFMA.FTZ R62, R62, UR4, -R102.reuse ;  /* 0x000000043e3e7c23 */ /* 0x100fe20008010866 */
[----:B------:R-:W-:Y:S01]  /*5ea0*/  FFMA.FTZ R61, R61, UR4, -R102 ;  /* 0x000000043d3d7c23 */ /* 0x000fe20008010866 */
[----:B------:R-:W-:Y:S01]  /*5eb0*/  FFMA.FTZ R252, R99, UR4, -R120 ;  /* 0x0000000463fc7c23 */ /* 0x000fe20008010878 */
[C---:B--2---:R-:W-:Y:S01]  /*5ec0*/  HMMA.16816.F32.BF16 R8, R52.reuse, R56, R8 ;  /* 0x000000383408723c */ /* 0x044fe20000041808 */
[----:B------:R-:W2:Y:S01]  /*5ed0*/  MUFU.EX2 R134, R134 ;  /* 0x0000008600867308 */ /* 0x000ea20000000800 */
[C---:B------:R-:W-:Y:S01]  /*5ee0*/  F2FP.BF16.F32.PACK_AB R50, R108.reuse, R109 ;  /* 0x0000006d6c32723e */ /* 0x040fe200000010ff */
[----:B------:R-:W-:Y:S01]  /*5ef0*/  FADD.FTZ R108, R108, R113 ;  /* 0x000000716c6c7221 */ /* 0x000fe20000010000 */
[--C-:B------:R-:W-:Y:S01]  /*5f00*/  FFMA.FTZ R60, R60, UR4, -R102.reuse ;  /* 0x000000043c3c7c23 */ /* 0x100fe20008010866 */
[----:B------:R-:W-:Y:S01]  /*5f10*/  FFMA.FTZ R251, R95, UR4, -R102 ;  /* 0x000000045ffb7c23 */ /* 0x000fe20008010866 */
[C---:B------:R-:W-:Y:S01]  /*5f20*/  HMMA.16816.F32.BF16 R4, R52.reuse, R58, R4 ;  /* 0x0000003a3404723c */ /* 0x040fe20000041804 */
[----:B------:R-:W3:Y:S02]  /*5f30*/  LDSM.16.MT88.4 R56, [R229+0xb000] ;  /* 0x00b00000e538783b */ /* 0x000ee40000004200 */
[----:B------:R-:W4:Y:S03]  /*5f40*/  MUFU.EX2 R135, R135 ;  /* 0x0000008700877308 */ /* 0x000f260000000800 */
[C---:B------:R-:W-:Y:S05]  /*5f50*/  HMMA.16816.F32.BF16 R16, R52.reuse, R36, R16 ;  /* 0x000000243410723c */ /* 0x040fea0000041810 */
[----:B------:R-:W5:Y:S01]  /*5f60*/  MUFU.EX2 R136, R136 ;  /* 0x0000008800887308 */ /* 0x000f620000000800 */
[----:B------:R-:W-:Y:S01]  /*5f70*/  HMMA.16816.F32.BF16 R12, R52, R38, R12 ;  /* 0x00000026340c723c */ /* 0x000fe2000004180c */
[----:B------:R-:W3:Y:S01]  /*5f80*/  LDSM.16.MT88.4 R36, [R230+0xb000] ;  /* 0x00b00000e624783b */ /* 0x000ee20000004200 */
[----:B--2---:R-:W-:Y:S01]  /*5f90*/  F2FP.BF16.F32.PACK_AB R49, R134, R133 ;  /* 0x000000858631723e */ /* 0x004fe200000010ff */
[----:B------:R-:W-:-:S04]  /*5fa0*/  FADD.FTZ R133, R133, R124 ;  /* 0x0000007c85857221 */ /* 0x000fc80000010000 */
[----:B------:R-:W2:Y:S01]  /*5fb0*/  MUFU.EX2 R107, R107 ;  /* 0x0000006b006b7308 */ /* 0x000ea20000000800 */
[----:B------:R-:W-:-:S04]  /*5fc0*/  FADD.FTZ R133, R134, R133 ;  /* 0x0000008586857221 */ /* 0x000fc80000010000 */
[----:B----4-:R-:W-:-:S03]  /*5fd0*/  FADD.FTZ R133, R135, R133 ;  /* 0x0000008587857221 */ /* 0x010fc60000010000 */
[----:B------:R-:W4:Y:S01]  /*5fe0*/  MUFU.EX2 R106, R106 ;  /* 0x0000006a006a7308 */ /* 0x000f220000000800 */
[C---:B-----5:R-:W-:Y:S01]  /*5ff0*/  F2FP.BF16.F32.PACK_AB R51, R136.reuse, R135 ;  /* 0x000000878833723e */ /* 0x060fe200000010ff */
[----:B------:R-:W-:-:S06]  /*6000*/  FADD.FTZ R133, R136, R133 ;  /* 0x0000008588857221 */ /* 0x000fcc0000010000 */
[----:B------:R-:W-:Y:S01]  /*6010*/  HMMA.16816.F32.BF16 R32, R48, R44, R32 ;  /* 0x0000002c3020723c */ /* 0x000fe20000041820 */
[----:B------:R-:W5:Y:S01]  /*6020*/  MUFU.EX2 R105, R105 ;  /* 0x0000006900697308 */ /* 0x000f620000000800 */
[----:B--2---:R-:W-:-:S04]  /*6030*/  FADD.FTZ R108, R107, R108 ;  /* 0x0000006c6b6c7221 */ /* 0x004fc80000010000 */
[C---:B------:R-:W-:Y:S01]  /*6040*/  HMMA.16816.F32.BF16 R28, R48.reuse, R46, R28 ;  /* 0x0000002e301c723c */ /* 0x040fe2000004181c */
[----:B------:R-:W2:Y:S02]  /*6050*/  LDSM.16.MT88.4 R44, [R232+0xb800] ;  /* 0x00b80000e82c783b */ /* 0x000ea40000004200 */
[----:B------:R-:W3:Y:S01]  /*6060*/  MUFU.EX2 R104, R104 ;  /* 0x0000006800687308 */ /* 0x000ee20000000800 */
[C---:B----4-:R-:W-:Y:S01]  /*6070*/  F2FP.BF16.F32.PACK_AB R52, R106.reuse, R107 ;  /* 0x0000006b6a34723e */ /* 0x050fe200000010ff */
[----:B------:R-:W-:Y:S01]  /*6080*/  FADD.FTZ R106, R106, R108 ;  /* 0x0000006c6a6a7221 */ /* 0x000fe20000010000 */
[C---:B-1----:R-:W-:Y:S05]  /*6090*/  HMMA.16816.F32.BF16 R24, R48.reuse, R40, R24 ;  /* 0x000000283018723c */ /* 0x042fea0000041818 */
[----:B------:R-:W1:Y:S01]  /*60a0*/  MUFU.EX2 R140, R140 ;  /* 0x0000008c008c7308 */ /* 0x000e620000000800 */
[----:B------:R-:W-:Y:S01]  /*60b0*/  HMMA.16816.F32.BF16 R20, R48, R42, R20 ;  /* 0x0000002a3014723c */ /* 0x000fe20000041814 */
[----:B------:R-:W4:Y:S01]  /*60c0*/  LDSM.16.MT88.4 R40, [R231+0xb800] ;  /* 0x00b80000e728783b */ /* 0x000f220000004200 */
[----:B-----5:R-:W-:-:S04]  /*60d0*/  FADD.FTZ R106, R105, R106 ;  /* 0x0000006a696a7221 */ /* 0x020fc80000010000 */
[----:B---3--:R-:W-:Y:S01]  /*60e0*/  HMMA.16816.F32.BF16 R8, R48, R56, R8 ;  /* 0x000000383008723c */ /* 0x008fe20000041808 */
[----:B------:R-:W3:Y:S01]  /*60f0*/  MUFU.EX2 R141, R141 ;  /* 0x0000008d008d7308 */ /* 0x000ee20000000800 */
[C---:B------:R-:W-:Y:S01]  /*6100*/  F2FP.BF16.F32.PACK_AB R54, R104.reuse, R105 ;  /* 0x000000696836723e */ /* 0x040fe200000010ff */
[----:B------:R-:W-:-:S03]  /*6110*/  FADD.FTZ R104, R104, R106 ;  /* 0x0000006a68687221 */ /* 0x000fc60000010000 */
[C---:B------:R-:W-:Y:S01]  /*6120*/  HMMA.16816.F32.BF16 R4, R48.reuse, R58, R4 ;  /* 0x0000003a3004723c */ /* 0x040fe20000041804 */
[----:B------:R-:W5:Y:S02]  /*6130*/  LDSM.16.MT88.4 R56, [R229+0xb800] ;  /* 0x00b80000e538783b */ /* 0x000f640000004200 */
[----:B------:R-:W2:Y:S01]  /*6140*/  MUFU.EX2 R142, R142 ;  /* 0x0000008e008e7308 */ /* 0x000ea20000000800 */
[----:B-1----:R-:W-:Y:S02]  /*6150*/  FADD.FTZ R133, R140, R133 ;  /* 0x000000858c857221 */ /* 0x002fe40000010000 */
[C---:B------:R-:W-:Y:S05]  /*6160*/  HMMA.16816.F32.BF16 R16, R48.reuse, R36, R16 ;  /* 0x000000243010723c */ /* 0x040fea0000041810 */
[----:B------:R-:W1:Y:S01]  /*6170*/  MUFU.EX2 R145, R145 ;  /* 0x0000009100917308 */ /* 0x000e620000000800 */
[----:B------:R-:W-:Y:S01]  /*6180*/  HMMA.16816.F32.BF16 R12, R48, R38, R12 ;  /* 0x00000026300c723c */ /* 0x000fe2000004180c */
[----:B------:R-:W5:Y:S01]  /*6190*/  LDSM.16.MT88.4 R36, [R230+0xb800] ;  /* 0x00b80000e624783b */ /* 0x000f620000004200 */
[C---:B---3--:R-:W-:Y:S01]  /*61a0*/  F2FP.BF16.F32.PACK_AB R53, R141.reuse, R140 ;  /* 0x0000008c8d35723e */ /* 0x048fe200000010ff */
[----:B------:R-:W-:-:S04]  /*61b0*/  FADD.FTZ R141, R141, R133 ;  /* 0x000000858d8d7221 */ /* 0x000fc80000010000 */
[----:B------:R-:W3:Y:S01]  /*61c0*/  MUFU.EX2 R103, R103 ;  /* 0x0000006700677308 */ /* 0x000ee20000000800 */
[----:B--2---:R-:W-:-:S07]  /*61d0*/  FADD.FTZ R141, R142, R141 ;  /* 0x0000008d8e8d7221 */ /* 0x004fce0000010000 */
[----:B------:R-:W2:Y:S01]  /*61e0*/  MUFU.EX2 R125, R125 ;  /* 0x0000007d007d7308 */ /* 0x000ea20000000800 */
[C---:B-1----:R-:W-:Y:S01]  /*61f0*/  F2FP.BF16.F32.PACK_AB R55, R145.reuse, R142 ;  /* 0x0000008e9137723e */ /* 0x042fe200000010ff */
[----:B------:R-:W-:-:S06]  /*6200*/  FADD.FTZ R141, R145, R141 ;  /* 0x0000008d918d7221 */ /* 0x000fcc0000010000 */
[----:B------:R-:W-:Y:S01]  /*6210*/  HMMA.16816.F32.BF16 R32, R52, R44, R32 ;  /* 0x0000002c3420723c */ /* 0x000fe20000041820 */
[----:B------:R-:W1:Y:S01]  /*6220*/  MUFU.EX2 R132, R132 ;  /* 0x0000008400847308 */ /* 0x000e620000000800 */
[----:B---3--:R-:W-:-:S04]  /*6230*/  FADD.FTZ R104, R103, R104 ;  /* 0x0000006867687221 */ /* 0x008fc80000010000 */
[C---:B------:R-:W-:Y:S01]  /*6240*/  HMMA.16816.F32.BF16 R28, R52.reuse, R46, R28 ;  /* 0x0000002e341c723c */ /* 0x040fe2000004181c */
[----:B------:R-:W3:Y:S02]  /*6250*/  LDSM.16.MT88.4 R44, [R232+0xc000] ;  /* 0x00c00000e82c783b */ /* 0x000ee40000004200 */
[----:B------:R-:W5:Y:S01]  /*6260*/  MUFU.EX2 R131, R131 ;  /* 0x0000008300837308 */ /* 0x000f620000000800 */
[C---:B--2---:R-:W-:Y:S01]  /*6270*/  F2FP.BF16.F32.PACK_AB R48, R125.reuse, R103 ;  /* 0x000000677d30723e */ /* 0x044fe200000010ff */
[----:B------:R-:W-:Y:S01]  /*6280*/  FADD.FTZ R125, R125, R104 ;  /* 0x000000687d7d7221 */ /* 0x000fe20000010000 */
[C---:B----4-:R-:W-:Y:S05]  /*6290*/  HMMA.16816.F32.BF16 R24, R52.reuse, R40, R24 ;  /* 0x000000283418723c */ /* 0x050fea0000041818 */
[----:B------:R-:W-:Y:S01]  /*62a0*/  MUFU.EX2 R152, R152 ;  /* 0x0000009800987308 */ /* 0x000fe20000000800 */
[----:B------:R-:W-:Y:S01]  /*62b0*/  HMMA.16816.F32.BF16 R20, R52, R42, R20 ;  /* 0x0000002a3414723c */ /* 0x000fe20000041814 */
[----:B------:R-:W2:Y:S01]  /*62c0*/  LDSM.16.MT88.4 R40, [R231+0xc000] ;  /* 0x00c00000e728783b */ /* 0x000ea20000004200 */
[----:B-1----:R-:W-:-:S04]  /*62d0*/  FADD.FTZ R125, R132, R125 ;  /* 0x0000007d847d7221 */ /* 0x002fc80000010000 */
[----:B-----5:R-:W-:Y:S01]  /*62e0*/  HMMA.16816.F32.BF16 R8, R52, R56, R8 ;  /* 0x000000383408723c */ /* 0x020fe20000041808 */
[----:B------:R-:W1:Y:S01]  /*62f0*/  MUFU.EX2 R153, R153 ;  /* 0x0000009900997308 */ /* 0x000e620000000800 */
[C---:B------:R-:W-:Y:S01]  /*6300*/  F2FP.BF16.F32.PACK_AB R50, R131.reuse, R132 ;  /* 0x000000848332723e */ /* 0x040fe200000010ff */
        /* <DEDUP_REMOVED lines=8> */
[----:B-1----:R-:W-:Y:S01]  /*6390*/  F2FP.BF16.F32.PACK_AB R49, R153, R152 ;  /* 0x000000989931723e */ /* 0x002fe200000010ff */
[----:B------:R-:W-:-:S04]  /*63a0*/  FADD.FTZ R152, R152, R141 ;  /* 0x0000008d98987221 */ /* 0x000fc80000010000 */
[----:B------:R-:W1:Y:S01]  /*63b0*/  MUFU.EX2 R130, R130 ;  /* 0x0000008200827308 */ /* 0x000e620000000800 */
[----:B------:R-:W-:-:S07]  /*63c0*/  FADD.FTZ R152, R153, R152 ;  /* 0x0000009899987221 */ /* 0x000fce0000010000 */
[----:B------:R-:W2:Y:S01]  /*63d0*/  MUFU.EX2 R129, R129 ;  /* 0x0000008100817308 */ /* 0x000ea20000000800 */
[----:B-----5:R-:W-:Y:S01]  /*63e0*/  F2FP.BF16.F32.PACK_AB R51, R157, R156 ;  /* 0x0000009c9d33723e */ /* 0x020fe200000010ff */
[----:B------:R-:W-:-:S04]  /*63f0*/  FADD.FTZ R156, R156, R152 ;  /* 0x000000989c9c7221 */ /* 0x000fc80000010000 */
[----:B------:R-:W-:Y:S02]  /*6400*/  FADD.FTZ R156, R157, R156 ;  /* 0x0000009c9d9c7221 */ /* 0x000fe40000010000 */
[----:B---3--:R-:W-:Y:S01]  /*6410*/  HMMA.16816.F32.BF16 R32, R48, R44, R32 ;  /* 0x0000002c3020723c */ /* 0x008fe20000041820 */
[----:B------:R-:W3:Y:S01]  /*6420*/  MUFU.EX2 R137, R137 ;  /* 0x0000008900897308 */ /* 0x000ee20000000800 */
[----:B-1----:R-:W-:-:S04]  /*6430*/  FADD.FTZ R131, R130, R131 ;  /* 0x0000008382837221 */ /* 0x002fc80000010000 */
[C---:B------:R-:W-:Y:S01]  /*6440*/  HMMA.16816.F32.BF16 R28, R48.reuse, R46, R28 ;  /* 0x0000002e301c723c */ /* 0x040fe2000004181c */
[----:B------:R-:W1:Y:S02]  /*6450*/  LDSM.16.MT88.4 R44, [R232+0xc800] ;  /* 0x00c80000e82c783b */ /* 0x000e640000004200 */
[----:B------:R-:W5:Y:S01]  /*6460*/  MUFU.EX2 R138, R138 ;  /* 0x0000008a008a7308 */ /* 0x000f620000000800 */
[C---:B--2---:R-:W-:Y:S01]  /*6470*/  F2FP.BF16.F32.PACK_AB R52, R129.reuse, R130 ;  /* 0x000000828134723e */ /* 0x044fe200000010ff */
[----:B------:R-:W-:Y:S01]  /*6480*/  FADD.FTZ R129, R129, R131 ;  /* 0x0000008381817221 */ /* 0x000fe20000010000 */
[C---:B------:R-:W-:Y:S05]  /*6490*/  HMMA.16816.F32.BF16 R24, R48.reuse, R40, R24 ;  /* 0x000000283018723c */ /* 0x040fea0000041818 */
[----:B------:R-:W-:Y:S01]  /*64a0*/  MUFU.EX2 R162, R162 ;  /* 0x000000a200a27308 */ /* 0x000fe20000000800 */
[----:B------:R-:W-:Y:S01]  /*64b0*/  HMMA.16816.F32.BF16 R20, R48, R42, R20 ;  /* 0x0000002a3014723c */ /* 0x000fe20000041814 */
[----:B------:R-:W2:Y:S01]  /*64c0*/  LDSM.16.MT88.4 R40, [R231+0xc800] ;  /* 0x00c80000e728783b */ /* 0x000ea20000004200 */
[----:B---3--:R-:W-:-:S04]  /*64d0*/  FADD.FTZ R129, R137, R129 ;  /* 0x0000008189817221 */ /* 0x008fc80000010000 */
[----:B----4-:R-:W-:Y:S01]  /*64e0*/  HMMA.16816.F32.BF16 R8, R48, R56, R8 ;  /* 0x000000383008723c */ /* 0x010fe20000041808 */
[----:B------:R-:W3:Y:S01]  /*64f0*/  MUFU.EX2 R163, R163 ;  /* 0x000000a300a37308 */ /* 0x000ee20000000800 */
[C---:B-----5:R-:W-:Y:S01]  /*6500*/  F2FP.BF16.F32.PACK_AB R54, R138.reuse, R137 ;  /* 0x000000898a36723e */ /* 0x060fe200000010ff */
[----:B------:R-:W-:-:S03]  /*6510*/  FADD.FTZ R129, R138, R129 ;  /* 0x000000818a817221 */ /* 0x000fc60000010000 */
[C---:B------:R-:W-:Y:S01]  /*6520*/  HMMA.16816.F32.BF16 R4, R48.reuse, R58, R4 ;  /* 0x0000003a3004723c */ /* 0x040fe20000041804 */
[----:B------:R-:W4:Y:S02]  /*6530*/  LDSM.16.MT88.4 R56, [R229+0xc800] ;  /* 0x00c80000e538783b */ /* 0x000f240000004200 */
[----:B------:R-:W5:Y:S03]  /*6540*/  MUFU.EX2 R168, R168 ;  /* 0x000000a800a87308 */ /* 0x000f660000000800 */
[C---:B------:R-:W-:Y:S05]  /*6550*/  HMMA.16816.F32.BF16 R16, R48.reuse, R36, R16 ;  /* 0x000000243010723c */ /* 0x040fea0000041810 */
[----:B------:R-:W1:Y:S01]  /*6560*/  MUFU.EX2 R171, R171 ;  /* 0x000000ab00ab7308 */ /* 0x000e620000000800 */
[----:B------:R-:W-:Y:S01]  /*6570*/  HMMA.16816.F32.BF16 R12, R48, R38, R12 ;  /* 0x00000026300c723c */ /* 0x000fe2000004180c */
[----:B------:R-:W4:Y:S01]  /*6580*/  LDSM.16.MT88.4 R36, [R230+0xc800] ;  /* 0x00c80000e624783b */ /* 0x000f220000004200 */
[----:B---3--:R-:W-:Y:S01]  /*6590*/  F2FP.BF16.F32.PACK_AB R53, R163, R162 ;  /* 0x000000a2a335723e */ /* 0x008fe200000010ff */
[----:B------:R-:W-:-:S04]  /*65a0*/  FADD.FTZ R162, R162, R156 ;  /* 0x0000009ca2a27221 */ /* 0x000fc80000010000 */
[----:B------:R-:W-:Y:S01]  /*65b0*/  MUFU.EX2 R139, R139 ;  /* 0x0000008b008b7308 */ /* 0x000fe20000000800 */
[----:B------:R-:W-:-:S04]  /*65c0*/  FADD.FTZ R163, R163, R162 ;  /* 0x000000a2a3a37221 */ /* 0x000fc80000010000 */
[----:B-----5:R-:W-:-:S03]  /*65d0*/  FADD.FTZ R163, R168, R163 ;  /* 0x000000a3a8a37221 */ /* 0x020fc60000010000 */
[----:B------:R-:W3:Y:S01]  /*65e0*/  MUFU.EX2 R146, R146 ;  /* 0x0000009200927308 */ /* 0x000ee20000000800 */
[C---:B-1----:R-:W-:Y:S01]  /*65f0*/  F2FP.BF16.F32.PACK_AB R55, R171.reuse, R168 ;  /* 0x000000a8ab37723e */ /* 0x042fe200000010ff */
[----:B------:R-:W-:-:S06]  /*6600*/  FADD.FTZ R171, R171, R163 ;  /* 0x000000a3abab7221 */ /* 0x000fcc0000010000 */
[C---:B------:R-:W-:Y:S01]  /*6610*/  HMMA.16816.F32.BF16 R32, R52.reuse, R44, R32 ;  /* 0x0000002c3420723c */ /* 0x040fe20000041820 */
[----:B------:R-:W-:Y:S05]  /*6620*/  MUFU.EX2 R150, R150 ;  /* 0x0000009600967308 */ /* 0x000fea0000000800 */
[C---:B------:R-:W-:Y:S01]  /*6630*/  HMMA.16816.F32.BF16 R28, R52.reuse, R46, R28 ;  /* 0x0000002e341c723c */ /* 0x040fe2000004181c */
[----:B------:R-:W1:Y:S02]  /*6640*/  LDSM.16.MT88.4 R44, [R232+0xd000] ;  /* 0x00d00000e82c783b */ /* 0x000e640000004200 */
[----:B------:R-:W5:Y:S01]  /*6650*/  MUFU.EX2 R151, R151 ;  /* 0x0000009700977308 */ /* 0x000f620000000800 */
[C---:B---3--:R-:W-:Y:S01]  /*6660*/  F2FP.BF16.F32.PACK_AB R48, R146.reuse, R139 ;  /* 0x0000008b9230723e */ /* 0x048fe200000010ff */
[----:B------:R-:W-:Y:S01]  /*6670*/  FADD.FTZ R139, R139, R129 ;  /* 0x000000818b8b7221 */ /* 0x000fe20000010000 */
[----:B--2---:R-:W-:Y:S03]  /*6680*/  HMMA.16816.F32.BF16 R24, R52, R40, R24 ;  /* 0x000000283418723c */ /* 0x004fe60000041818 */
[----:B------:R-:W-:-:S02]  /*6690*/  FADD.FTZ R139, R146, R139 ;  /* 0x0000008b928b7221 */ /* 0x000fc40000010000 */
[----:B------:R-:W2:Y:S01]  /*66a0*/  MUFU.EX2 R177, R177 ;  /* 0x000000b100b17308 */ /* 0x000ea20000000800 */
[C---:B------:R-:W-:Y:S01]  /*66b0*/  HMMA.16816.F32.BF16 R20, R52.reuse, R42, R20 ;  /* 0x0000002a3414723c */ /* 0x040fe20000041814 */
[----:B------:R-:W3:Y:S05]  /*66c0*/  LDSM.16.MT88.4 R40, [R231+0xd000] ;  /* 0x00d00000e728783b */ /* 0x000eea0000004200 */
[----:B----4-:R-:W-:Y:S01]  /*66d0*/  HMMA.16816.F32.BF16 R8, R52, R56, R8 ;  /* 0x000000383408723c */ /* 0x010fe20000041808 */
[----:B------:R-:W4:Y:S01]  /*66e0*/  MUFU.EX2 R179, R179 ;  /* 0x000000b300b37308 */ /* 0x000f220000000800 */
[----:B-----5:R-:W-:Y:S01]  /*66f0*/  F2FP.BF16.F32.PACK_AB R50, R151, R150 ;  /* 0x000000969732723e */ /* 0x020fe200000010ff */
[----:B------:R-:W-:-:S03]  /*6700*/  FADD.FTZ R150, R150, R139 ;  /* 0x0000008b96967221 */ /* 0x000fc60000010000 */
[C---:B------:R-:W-:Y:S01]  /*6710*/  HMMA.16816.F32.BF16 R4, R52.reuse, R58, R4 ;  /* 0x0000003a3404723c */ /* 0x040fe20000041804 */
[----:B------:R-:W5:Y:S01]  /*6720*/  LDSM.16.MT88.4 R56, [R229+0xd000] ;  /* 0x00d00000e538783b */ /* 0x000f620000004200 */
[----:B------:R-:W-:Y:S01]  /*6730*/  FADD.FTZ R150, R151, R150 ;  /* 0x0000009697967221 */ /* 0x000fe20000010000 */
[----:B------:R-:W1:Y:S01]  /*6740*/  MUFU.EX2 R180, R180 ;  /* 0x000000b400b47308 */ /* 0x000e620000000800 */
[----:B--2---:R-:W-:Y:S02]  /*6750*/  FADD.FTZ R171, R177, R171 ;  /* 0x000000abb1ab7221 */ /* 0x004fe40000010000 */
[C---:B------:R-:W-:Y:S05]  /*6760*/  HMMA.16816.F32.BF16 R16, R52.reuse, R36, R16 ;  /* 0x000000243410723c */ /* 0x040fea0000041810 */
[----:B------:R-:W2:Y:S01]  /*6770*/  MUFU.EX2 R184, R184 ;  /* 0x000000b800b87308 */ /* 0x000ea20000000800 */
[----:B------:R-:W-:Y:S01]  /*6780*/  HMMA.16816.F32.BF16 R12, R52, R38, R12 ;  /* 0x00000026340c723c */ /* 0x000fe2000004180c */
[----:B------:R-:W5:Y:S01]  /*6790*/  LDSM.16.MT88.4 R36, [R230+0xd000] ;  /* 0x00d00000e624783b */ /* 0x000f620000004200 */
[C---:B----4-:R-:W-:Y:S01]  /*67a0*/  F2FP.BF16.F32.PACK_AB R49, R179.reuse, R177 ;  /* 0x000000b1b331723e */ /* 0x050fe200000010ff */
[----:B------:R-:W-:-:S04]  /*67b0*/  FADD.FTZ R179, R179, R171 ;  /* 0x000000abb3b37221 */ /* 0x000fc80000010000 */
[----:B------:R-:W4:Y:S01]  /*67c0*/  MUFU.EX2 R158, R158 ;  /* 0x0000009e009e7308 */ /* 0x000f220000000800 */
[----:B-1----:R-:W-:-:S07]  /*67d0*/  FADD.FTZ R179, R180, R179 ;  /* 0x000000b3b4b37221 */ /* 0x002fce0000010000 */
[----:B------:R-:W1:Y:S01]  /*67e0*/  MUFU.EX2 R159, R159 ;  /* 0x0000009f009f7308 */ /* 0x000e620000000800 */
[C---:B--2---:R-:W-:Y:S01]  /*67f0*/  F2FP.BF16.F32.PACK_AB R51, R184.reuse, R180 ;  /* 0x000000b4b833723e */ /* 0x044fe200000010ff */
[----:B------:R-:W-:-:S06]  /*6800*/  FADD.FTZ R184, R184, R179 ;  /* 0x000000b3b8b87221 */ /* 0x000fcc0000010000 */
[----:B------:R-:W-:Y:S01]  /*6810*/  HMMA.16816.F32.BF16 R32, R48, R44, R32 ;  /* 0x0000002c3020723c */ /* 0x000fe20000041820 */
[----:B------:R-:W-:Y:S01]  /*6820*/  MUFU.EX2 R161, R161 ;  /* 0x000000a100a17308 */ /* 0x000fe20000000800 */
[----:B----4-:R-:W-:-:S04]  /*6830*/  FADD.FTZ R150, R158, R150 ;  /* 0x000000969e967221 */ /* 0x010fc80000010000 */
[C---:B------:R-:W-:Y:S01]  /*6840*/  HMMA.16816.F32.BF16 R28, R48.reuse, R46, R28 ;  /* 0x0000002e301c723c */ /* 0x040fe2000004181c */
[----:B------:R-:W2:Y:S02]  /*6850*/  LDSM.16.MT88.4 R44, [R232+0xd800] ;  /* 0x00d80000e82c783b */ /* 0x000ea40000004200 */
[----:B------:R-:W4:Y:S01]  /*6860*/  MUFU.EX2 R174, R174 ;  /* 0x000000ae00ae7308 */ /* 0x000f220000000800 */
[C---:B-1----:R-:W-:Y:S01]  /*6870*/  F2FP.BF16.F32.PACK_AB R52, R159.reuse, R158 ;  /* 0x0000009e9f34723e */ /* 0x042fe200000010ff */
[----:B------:R-:W-:Y:S01]  /*6880*/  FADD.FTZ R150, R159, R150 ;  /* 0x000000969f967221 */ /* 0x000fe20000010000 */
[C---:B---3--:R-:W-:Y:S01]  /*6890*/  HMMA.16816.F32.BF16 R24, R48.reuse, R40, R24 ;  /* 0x000000283018723c */ /* 0x048fe20000041818 */
[----:B------:R-:W-:Y:S04]  /*68a0*/  LDSM.16.MT88.4 R156, [R232+0x11800] ;  /* 0x01180000e89c783b */ /* 0x000fe80000004200 */
[----:B------:R-:W1:Y:S01]  /*68b0*/  MUFU.EX2 R189, R189 ;  /* 0x000000bd00bd7308 */ /* 0x000e620000000800 */
[C---:B------:R-:W-:Y:S01]  /*68c0*/  HMMA.16816.F32.BF16 R20, R48.reuse, R42, R20 ;  /* 0x0000002a3014723c */ /* 0x040fe20000041814 */
[----:B------:R-:W3:Y:S05]  /*68d0*/  LDSM.16.MT88.4 R40, [R231+0xd800] ;  /* 0x00d80000e728783b */ /* 0x000eea0000004200 */
[----:B-----5:R-:W-:Y:S01]  /*68e0*/  HMMA.16816.F32.BF16 R8, R48, R56, R8 ;  /* 0x000000383008723c */ /* 0x020fe20000041808 */
[----:B------:R-:W5:Y:S01]  /*68f0*/  MUFU.EX2 R192, R192 ;  /* 0x000000c000c07308 */ /* 0x000f620000000800 */
[----:B----4-:R-:W-:Y:S01]  /*6900*/  F2FP.BF16.F32.PACK_AB R54, R174, R161 ;  /* 0x000000a1ae36723e */ /* 0x010fe200000010ff */
[----:B------:R-:W-:-:S03]  /*6910*/  FADD.FTZ R161, R161, R150 ;  /* 0x00000096a1a17221 */ /* 0x000fc60000010000 */
[C---:B------:R-:W-:Y:S01]  /*6920*/  HMMA.16816.F32.BF16 R4, R48.reuse, R58, R4 ;  /* 0x0000003a3004723c */ /* 0x040fe20000041804 */
[----:B------:R-:W4:Y:S01]  /*6930*/  LDSM.16.MT88.4 R56, [R229+0xd800] ;  /* 0x00d80000e538783b */ /* 0x000f220000004200 */
[----:B------:R-:W-:Y:S01]  /*6940*/  FADD.FTZ R161, R174, R161 ;  /* 0x000000a1aea17221 */ /* 0x000fe20000010000 */
[----:B------:R-:W-:Y:S01]  /*6950*/  MUFU.EX2 R183, R183 ;  /* 0x000000b700b77308 */ /* 0x000fe20000000800 */
[----:B-1----:R-:W-:Y:S02]  /*6960*/  FADD.FTZ R184, R189, R184 ;  /* 0x000000b8bdb87221 */ /* 0x002fe40000010000 */
[C---:B------:R-:W-:Y:S05]  /*6970*/  HMMA.16816.F32.BF16 R16, R48.reuse, R36, R16 ;  /* 0x000000243010723c */ /* 0x040fea0000041810 */
[----:B------:R-:W1:Y:S01]  /*6980*/  MUFU.EX2 R181, R181 ;  /* 0x000000b500b57308 */ /* 0x000e620000000800 */
[----:B------:R-:W-:Y:S01]  /*6990*/  HMMA.16816.F32.BF16 R12, R48, R38, R12 ;  /* 0x00000026300c723c */ /* 0x000fe2000004180c */
[----:B------:R-:W4:Y:S01]  /*69a0*/  LDSM.16.MT88.4 R36, [R230+0xd800] ;  /* 0x00d80000e624783b */ /* 0x000f220000004200 */
[C---:B-----5:R-:W-:Y:S01]  /*69b0*/  F2FP.BF16.F32.PACK_AB R53, R192.reuse, R189 ;  /* 0x000000bdc035723e */ /* 0x060fe200000010ff */
[----:B------:R-:W-:-:S02]  /*69c0*/  FADD.FTZ R192, R192, R184 ;  /* 0x000000b8c0c07221 */ /* 0x000fc40000010000 */
[----:B------:R-:W5:Y:S02]  /*69d0*/  LDSM.16.MT88.4 R48, [R232+0xe000] ;  /* 0x00e00000e830783b */ /* 0x000f640000004200 */
[----:B------:R-:W3:Y:S08]  /*69e0*/  MUFU.EX2 R175, R175 ;  /* 0x000000af00af7308 */ /* 0x000ef00000000800 */
[----:B------:R-:W5:Y:S01]  /*69f0*/  MUFU.EX2 R176, R176 ;  /* 0x000000b000b07308 */ /* 0x000f620000000800 */
[----:B-1----:R-:W-:Y:S01]  /*6a00*/  F2FP.BF16.F32.PACK_AB R55, R181, R183 ;  /* 0x000000b7b537723e */ /* 0x002fe200000010ff */
[----:B------:R-:W-:-:S04]  /*6a10*/  FADD.FTZ R183, R183, R192 ;  /* 0x000000c0b7b77221 */ /* 0x000fc80000010000 */
[----:B------:R-:W-:Y:S02]  /*6a20*/  FADD.FTZ R183, R181, R183 ;  /* 0x000000b7b5b77221 */ /* 0x000fe40000010000 */
[----:B--2---:R-:W-:Y:S01]  /*6a30*/  HMMA.16816.F32.BF16 R32, R52, R44, R32 ;  /* 0x0000002c3420723c */ /* 0x004fe20000041820 */
[----:B------:R-:W-:Y:S01]  /*6a40*/  MUFU.EX2 R185, R185 ;  /* 0x000000b900b97308 */ /* 0x000fe20000000800 */
[----:B---3--:R-:W-:-:S04]  /*6a50*/  FADD.FTZ R161, R175, R161 ;  /* 0x000000a1afa17221 */ /* 0x008fc80000010000 */
[C---:B------:R-:W-:Y:S01]  /*6a60*/  HMMA.16816.F32.BF16 R28, R52.reuse, R46, R28 ;  /* 0x0000002e341c723c */ /* 0x040fe2000004181c */
[----:B------:R-:W1:Y:S02]  /*6a70*/  LDSM.16.MT88.4 R44, [R231+0xe000] ;  /* 0x00e00000e72c783b */ /* 0x000e640000004200 */
[----:B------:R-:W-:Y:S03]  /*6a80*/  MUFU.EX2 R186, R186 ;  /* 0x000000ba00ba7308 */ /* 0x000fe60000000800 */
[C---:B------:R-:W-:Y:S05]  /*6a90*/  HMMA.16816.F32.BF16 R24, R52.reuse, R40, R24 ;  /* 0x000000283418723c */ /* 0x040fea0000041818 */
[----:B------:R-:W-:Y:S01]  /*6aa0*/  MUFU.EX2 R173, R173 ;  /* 0x000000ad00ad7308 */ /* 0x000fe20000000800 */
[C---:B------:R-:W-:Y:S01]  /*6ab0*/  HMMA.16816.F32.BF16 R20, R52.reuse, R42, R20 ;  /* 0x0000002a3414723c */ /* 0x040fe20000041814 */
[----:B------:R-:W2:Y:S05]  /*6ac0*/  LDSM.16.MT88.4 R40, [R230+0xe000] ;  /* 0x00e00000e628783b */ /* 0x000eaa0000004200 */
[C---:B----4-:R-:W-:Y:S01]  /*6ad0*/  HMMA.16816.F32.BF16 R8, R52.reuse, R56, R8 ;  /* 0x000000383408723c */ /* 0x050fe20000041808 */
[----:B------:R-:W3:Y:S05]  /*6ae0*/  MUFU.EX2 R172, R172 ;  /* 0x000000ac00ac7308 */ /* 0x000eea0000000800 */
[C---:B------:R-:W-:Y:S01]  /*6af0*/  HMMA.16816.F32.BF16 R4, R52.reuse, R58, R4 ;  /* 0x0000003a3404723c */ /* 0x040fe20000041804 */
[----:B------:R-:W4:Y:S02]  /*6b00*/  LDSM.16.MT88.4 R56, [R229+0xe000] ;  /* 0x00e00000e538783b */ /* 0x000f240000004200 */
[----:B------:R-:W-:Y:S03]  /*6b10*/  MUFU.EX2 R169, R169 ;  /* 0x000000a900a97308 */ /* 0x000fe60000000800 */
[C---:B------:R-:W-:Y:S05]  /*6b20*/  HMMA.16816.F32.BF16 R16, R52.reuse, R36, R16 ;  /* 0x000000243410723c */ /* 0x040fea0000041810 */
[----:B------:R-:W1:Y:S01]  /*6b30*/  MUFU.EX2 R164, R164 ;  /* 0x000000a400a47308 */ /* 0x000e620000000800 */
[----:B------:R-:W-:Y:S01]  /*6b40*/  HMMA.16816.F32.BF16 R12, R52, R38, R12 ;  /* 0x00000026340c723c */ /* 0x000fe2000004180c */
[C---:B-----5:R-:W-:Y:S01]  /*6b50*/  F2FP.BF16.F32.PACK_AB R36, R176.reuse, R175 ;  /* 0x000000afb024723e */ /* 0x060fe200000010ff */
[----:B------:R-:W-:Y:S01]  /*6b60*/  FADD.FTZ R176, R176, R161 ;  /* 0x000000a1b0b07221 */ /* 0x000fe20000010000 */
[----:B---3--:R-:W-:Y:S01]  /*6b70*/  F2FP.BF16.F32.PACK_AB R37, R172, R173 ;  /* 0x000000adac25723e */ /* 0x008fe200000010ff */
[----:B------:R-:W-:-:S02]  /*6b80*/  FADD.FTZ R173, R173, R183 ;  /* 0x000000b7adad7221 */ /* 0x000fc40000010000 */
[----:B------:R-:W-:Y:S01]  /*6b90*/  FADD.FTZ R176, R185, R176 ;  /* 0x000000b0b9b07221 */ /* 0x000fe20000010000 */
[----:B------:R-:W-:Y:S01]  /*6ba0*/  F2FP.BF16.F32.PACK_AB R38, R186, R185 ;  /* 0x000000b9ba26723e */ /* 0x000fe200000010ff */
[----:B------:R-:W3:Y:S01]  /*6bb0*/  MUFU.EX2 R187, R187 ;  /* 0x000000bb00bb7308 */ /* 0x000ee20000000800 */
[----:B------:R-:W-:Y:S01]  /*6bc0*/  FADD.FTZ R173, R172, R173 ;  /* 0x000000adacad7221 */ /* 0x000fe20000010000 */
[----:B------:R-:W-:Y:S01]  /*6bd0*/  FADD.FTZ R186, R186, R176 ;  /* 0x000000b0baba7221 */ /* 0x000fe20000010000 */
[----:B-1----:R-:W-:-:S05]  /*6be0*/  F2FP.BF16.F32.PACK_AB R39, R164, R169 ;  /* 0x000000a9a427723e */ /* 0x002fca00000010ff */
[----:B------:R-:W1:Y:S01]  /*6bf0*/  MUFU.EX2 R193, R193 ;  /* 0x000000c100c17308 */ /* 0x000e620000000800 */
[----:B------:R-:W-:-:S04]  /*6c00*/  FADD.FTZ R169, R169, R173 ;  /* 0x000000ada9a97221 */ /* 0x000fc80000010000 */
[----:B------:R-:W-:Y:S01]  /*6c10*/  FADD.FTZ R169, R164, R169 ;  /* 0x000000a9a4a97221 */ /* 0x000fe20000010000 */
[----:B------:R-:W-:Y:S02]  /*6c20*/  HMMA.16816.F32.BF16 R32, R36, R48, R32 ;  /* 0x000000302420723c */ /* 0x000fe40000041820 */
[----:B------:R-:W5:Y:S01]  /*6c30*/  MUFU.EX2 R182, R182 ;  /* 0x000000b600b67308 */ /* 0x000f620000000800 */
[----:B---3--:R-:W-:-:S03]  /*6c40*/  FADD.FTZ R186, R187, R186 ;  /* 0x000000babbba7221 */ /* 0x008fc60000010000 */
[C---:B------:R-:W-:Y:S01]  /*6c50*/  HMMA.16816.F32.BF16 R28, R36.reuse, R50, R28 ;  /* 0x00000032241c723c */ /* 0x040fe2000004181c */
[----:B------:R-:W3:Y:S03]  /*6c60*/  LDSM.16.MT88.4 R48, [R232+0xe800] ;  /* 0x00e80000e830783b */ /* 0x000ee60000004200 */
[----:B------:R-:W4:Y:S01]  /*6c70*/  MUFU.EX2 R178, R178 ;  /* 0x000000b200b27308 */ /* 0x000f220000000800 */
[C---:B-1----:R-:W-:Y:S01]  /*6c80*/  F2FP.BF16.F32.PACK_AB R52, R193.reuse, R187 ;  /* 0x000000bbc134723e */ /* 0x042fe200000010ff */
[----:B------:R-:W-:Y:S01]  /*6c90*/  HMMA.16816.F32.BF16 R24, R36, R44, R24 ;  /* 0x0000002c2418723c */ /* 0x000fe20000041818 */
[----:B------:R-:W-:-:S05]  /*6ca0*/  FADD.FTZ R193, R193, R186 ;  /* 0x000000bac1c17221 */ /* 0x000fca0000010000 */
[----:B------:R-:W-:Y:S01]  /*6cb0*/  HMMA.16816.F32.BF16 R20, R36, R46, R20 ;  /* 0x0000002e2414723c */ /* 0x000fe20000041814 */
[----:B------:R-:W1:Y:S01]  /*6cc0*/  LDSM.16.MT88.4 R44, [R231+0xe800] ;  /* 0x00e80000e72c783b */ /* 0x000e620000004200 */
[----:B------:R-:W-:Y:S01]  /*6cd0*/  MUFU.EX2 R155, R155 ;  /* 0x0000009b009b7308 */ /* 0x000fe20000000800 */
[----:B-----5:R-:W-:-:S03]  /*6ce0*/  FADD.FTZ R193, R182, R193 ;  /* 0x000000c1b6c17221 */ /* 0x020fc60000010000 */
[----:B--2---:R-:W-:Y:S01]  /*6cf0*/  HMMA.16816.F32.BF16 R16, R36, R40, R16 ;  /* 0x000000282410723c */ /* 0x004fe20000041810 */
[----:B----4-:R-:W-:-:S03]  /*6d00*/  F2FP.BF16.F32.PACK_AB R54, R178, R182 ;  /* 0x000000b6b236723e */ /* 0x010fc600000010ff */
[----:B------:R-:W2:Y:S01]  /*6d10*/  MUFU.EX2 R154, R154 ;  /* 0x0000009a009a7308 */ /* 0x000ea20000000800 */
[----:B------:R-:W-:Y:S01]  /*6d20*/  FADD.FTZ R178, R178, R193 ;  /* 0x000000c1b2b27221 */ /* 0x000fe20000010000 */
[C---:B------:R-:W-:Y:S01]  /*6d30*/  HMMA.16816.F32.BF16 R12, R36.reuse, R42, R12 ;  /* 0x0000002a240c723c */ /* 0x040fe2000004180c */
[----:B------:R-:W4:Y:S05]  /*6d40*/  LDSM.16.MT88.4 R40, [R230+0xe800] ;  /* 0x00e80000e628783b */ /* 0x000f2a0000004200 */
[C---:B------:R-:W-:Y:S01]  /*6d50*/  HMMA.16816.F32.BF16 R8, R36.reuse, R56, R8 ;  /* 0x000000382408723c */ /* 0x040fe20000041808 */
[----:B------:R-:W-:Y:S05]  /*6d60*/  MUFU.EX2 R148, R148 ;  /* 0x0000009400947308 */ /* 0x000fea0000000800 */
[----:B------:R-:W-:Y:S01]  /*6d70*/  HMMA.16816.F32.BF16 R4, R36, R58, R4 ;  /* 0x0000003a2404723c */ /* 0x000fe20000041804 */
[----:B------:R-:W5:Y:S02]  /*6d80*/  LDSM.16.MT88.4 R36, [R229+0xe800] ;  /* 0x00e80000e524783b */ /* 0x000f640000004200 */
[----:B------:R-:W3:Y:S01]  /*6d90*/  MUFU.EX2 R147, R147 ;  /* 0x0000009300937308 */ /* 0x000ee20000000800 */
[----:B--2---:R-:W-:Y:S01]  /*6da0*/  F2FP.BF16.F32.PACK_AB R53, R154, R155 ;  /* 0x0000009b9a35723e */ /* 0x004fe200000010ff */
[----:B------:R-:W-:-:S04]  /*6db0*/  FADD.FTZ R155, R155, R169 ;  /* 0x000000a99b9b7221 */ /* 0x000fc80000010000 */
[----:B------:R-:W-:Y:S02]  /*6dc0*/  FADD.FTZ R155, R154, R155 ;  /* 0x0000009b9a9b7221 */ /* 0x000fe40000010000 */
[----:B------:R-:W2:Y:S08]  /*6dd0*/  MUFU.EX2 R170, R170 ;  /* 0x000000aa00aa7308 */ /* 0x000eb00000000800 */
[----:B------:R-:W1:Y:S01]  /*6de0*/  MUFU.EX2 R165, R165 ;  /* 0x000000a500a57308 */ /* 0x000e620000000800 */
[----:B---3--:R-:W-:Y:S01]  /*6df0*/  F2FP.BF16.F32.PACK_AB R55, R147, R148 ;  /* 0x000000949337723e */ /* 0x008fe200000010ff */
[----:B------:R-:W-:-:S04]  /*6e00*/  FADD.FTZ R148, R148, R155 ;  /* 0x0000009b94947221 */ /* 0x000fc80000010000 */
[----:B------:R-:W-:Y:S02]  /*6e10*/  FADD.FTZ R148, R147, R148 ;  /* 0x0000009493947221 */ /* 0x000fe40000010000 */
[----:B------:R-:W-:Y:S01]  /*6e20*/  HMMA.16816.F32.BF16 R32, R52, R48, R32 ;  /* 0x000000303420723c */ /* 0x000fe20000041820 */
        /* <DEDUP_REMOVED lines=8> */
[----:B------:R-:W1:Y:S01]  /*6eb0*/  MUFU.EX2 R96, R96 ;  /* 0x0000006000607308 */ /* 0x000e620000000800 */
[C---:B------:R-:W-:Y:S01]  /*6ec0*/  HMMA.16816.F32.BF16 R20, R52.reuse, R46, R20 ;  /* 0x0000002e3414723c */ /* 0x040fe20000041814 */
[----:B------:R-:W2:Y:S05]  /*6ed0*/  LDSM.16.MT88.4 R44, [R231+0xf000] ;  /* 0x00f00000e72c783b */ /* 0x000eaa0000004200 */
[----:B----4-:R-:W-:Y:S01]  /*6ee0*/  HMMA.16816.F32.BF16 R16, R52, R40, R16 ;  /* 0x000000283410723c */ /* 0x010fe20000041810 */
[----:B------:R-:W4:Y:S01]  /*6ef0*/  MUFU.EX2 R93, R93 ;  /* 0x0000005d005d7308 */ /* 0x000f220000000800 */
[----:B---3--:R-:W-:Y:S01]  /*6f00*/  F2FP.BF16.F32.PACK_AB R58, R149, R160 ;  /* 0x000000a0953a723e */ /* 0x008fe200000010ff */
[----:B------:R-:W-:-:S03]  /*6f10*/  FADD.FTZ R160, R160, R178 ;  /* 0x000000b2a0a07221 */ /* 0x000fc60000010000 */
[C---:B------:R-:W-:Y:S01]  /*6f20*/  HMMA.16816.F32.BF16 R12, R52.reuse, R42, R12 ;  /* 0x0000002a340c723c */ /* 0x040fe2000004180c */
[----:B------:R-:W3:Y:S01]  /*6f30*/  LDSM.16.MT88.4 R40, [R230+0xf000] ;  /* 0x00f00000e628783b */ /* 0x000ee20000004200 */
[----:B------:R-:W-:Y:S01]  /*6f40*/  FADD.FTZ R160, R149, R160 ;  /* 0x000000a095a07221 */ /* 0x000fe20000010000 */
[----:B------:R-:W4:Y:S01]  /*6f50*/  MUFU.EX2 R92, R92 ;  /* 0x0000005c005c7308 */ /* 0x000f220000000800 */
[----:B-1----:R-:W-:Y:S02]  /*6f60*/  FADD.FTZ R148, R96, R148 ;  /* 0x0000009460947221 */ /* 0x002fe40000010000 */
[C---:B-----5:R-:W-:Y:S05]  /*6f70*/  HMMA.16816.F32.BF16 R8, R52.reuse, R36, R8 ;  /* 0x000000243408723c */ /* 0x060fea0000041808 */
[----:B------:R-:W1:Y:S01]  /*6f80*/  MUFU.EX2 R89, R89 ;  /* 0x0000005900597308 */ /* 0x000e620000000800 */
[----:B------:R-:W-:Y:S01]  /*6f90*/  HMMA.16816.F32.BF16 R4, R52, R38, R4 ;  /* 0x000000263404723c */ /* 0x000fe20000041804 */
[----:B------:R-:W5:Y:S01]  /*6fa0*/  LDSM.16.MT88.4 R36, [R229+0xf000] ;  /* 0x00f00000e524783b */ /* 0x000f620000004200 */
[C---:B----4-:R-:W-:Y:S01]  /*6fb0*/  F2FP.BF16.F32.PACK_AB R57, R93.reuse, R96 ;  /* 0x000000605d39723e */ /* 0x050fe200000010ff */
[----:B------:R-:W-:-:S04]  /*6fc0*/  FADD.FTZ R93, R93, R148 ;  /* 0x000000945d5d7221 */ /* 0x000fc80000010000 */
[----:B------:R-:W-:Y:S01]  /*6fd0*/  MUFU.EX2 R144, R144 ;  /* 0x0000009000907308 */ /* 0x000fe20000000800 */
[----:B------:R-:W-:-:S07]  /*6fe0*/  FADD.FTZ R93, R92, R93 ;  /* 0x0000005d5c5d7221 */ /* 0x000fce0000010000 */
[----:B------:R-:W4:Y:S01]  /*6ff0*/  MUFU.EX2 R143, R143 ;  /* 0x0000008f008f7308 */ /* 0x000f220000000800 */
[C---:B-1----:R-:W-:Y:S01]  /*7000*/  F2FP.BF16.F32.PACK_AB R59, R89.reuse, R92 ;  /* 0x0000005c593b723e */ /* 0x042fe200000010ff */
[----:B------:R-:W-:-:S06]  /*7010*/  FADD.FTZ R93, R89, R93 ;  /* 0x0000005d595d7221 */ /* 0x000fcc0000010000 */
[C---:B--2---:R-:W-:Y:S01]  /*7020*/  HMMA.16816.F32.BF16 R32, R56.reuse, R48, R32 ;  /* 0x000000303820723c */ /* 0x044fe20000041820 */
[----:B------:R-:W-:Y:S05]  /*7030*/  MUFU.EX2 R86, R86 ;  /* 0x0000005600567308 */ /* 0x000fea0000000800 */
[C---:B------:R-:W-:Y:S01]  /*7040*/  HMMA.16816.F32.BF16 R28, R56.reuse, R50, R28 ;  /* 0x00000032381c723c */ /* 0x040fe2000004181c */
[----:B------:R-:W1:Y:S02]  /*7050*/  LDSM.16.MT88.4 R48, [R232+0xf800] ;  /* 0x00f80000e830783b */ /* 0x000e640000004200 */
[----:B------:R-:W2:Y:S01]  /*7060*/  MUFU.EX2 R83, R83 ;  /* 0x0000005300537308 */ /* 0x000ea20000000800 */
[C---:B----4-:R-:W-:Y:S01]  /*7070*/  F2FP.BF16.F32.PACK_AB R52, R143.reuse, R144 ;  /* 0x000000908f34723e */ /* 0x050fe200000010ff */
[----:B------:R-:W-:Y:S01]  /*7080*/  FADD.FTZ R144, R144, R160 ;  /* 0x000000a090907221 */ /* 0x000fe20000010000 */
[----:B------:R-:W-:Y:S03]  /*7090*/  HMMA.16816.F32.BF16 R24, R56, R44, R24 ;  /* 0x0000002c3818723c */ /* 0x000fe60000041818 */
[----:B------:R-:W-:-:S02]  /*70a0*/  FADD.FTZ R144, R143, R144 ;  /* 0x000000908f907221 */ /* 0x000fc40000010000 */
[----:B------:R-:W-:Y:S01]  /*70b0*/  MUFU.EX2 R88, R88 ;  /* 0x0000005800587308 */ /* 0x000fe20000000800 */
[C---:B------:R-:W-:Y:S01]  /*70c0*/  HMMA.16816.F32.BF16 R20, R56.reuse, R46, R20 ;  /* 0x0000002e3814723c */ /* 0x040fe20000041814 */
[----:B------:R-:W4:Y:S05]  /*70d0*/  LDSM.16.MT88.4 R44, [R231+0xf800] ;  /* 0x00f80000e72c783b */ /* 0x000f2a0000004200 */
[----:B---3--:R-:W-:Y:S01]  /*70e0*/  HMMA.16816.F32.BF16 R16, R56, R40, R16 ;  /* 0x000000283810723c */ /* 0x008fe20000041810 */
[----:B------:R-:W3:Y:S01]  /*70f0*/  MUFU.EX2 R85, R85 ;  /* 0x0000005500557308 */ /* 0x000ee20000000800 */
[----:B--2---:R-:W-:Y:S01]  /*7100*/  F2FP.BF16.F32.PACK_AB R54, R83, R86 ;  /* 0x000000565336723e */ /* 0x004fe200000010ff */
[----:B------:R-:W-:-:S03]  /*7110*/  FADD.FTZ R86, R86, R144 ;  /* 0x0000009056567221 */ /* 0x000fc60000010000 */
[C---:B------:R-:W-:Y:S01]  /*7120*/  HMMA.16816.F32.BF16 R12, R56.reuse, R42, R12 ;  /* 0x0000002a380c723c */ /* 0x040fe2000004180c */
[----:B------:R-:W2:Y:S01]  /*7130*/  LDSM.16.MT88.4 R40, [R230+0xf800] ;  /* 0x00f80000e628783b */ /* 0x000ea20000004200 */
[----:B------:R-:W-:Y:S01]  /*7140*/  FADD.FTZ R86, R83, R86 ;  /* 0x0000005653567221 */ /* 0x000fe20000010000 */
[----:B------:R-:W-:Y:S03]  /*7150*/  MUFU.EX2 R84, R84 ;  /* 0x0000005400547308 */ /* 0x000fe60000000800 */
[C---:B-----5:R-:W-:Y:S05]  /*7160*/  HMMA.16816.F32.BF16 R8, R56.reuse, R36, R8 ;  /* 0x000000243808723c */ /* 0x060fea0000041808 */
[----:B------:R-:W5:Y:S01]  /*7170*/  MUFU.EX2 R81, R81 ;  /* 0x0000005100517308 */ /* 0x000f620000000800 */
[----:B------:R-:W-:Y:S01]  /*7180*/  HMMA.16816.F32.BF16 R4, R56, R38, R4 ;  /* 0x000000263804723c */ /* 0x000fe20000041804 */
[----:B------:R-:W2:Y:S01]  /*7190*/  LDSM.16.MT88.4 R36, [R229+0xf800] ;  /* 0x00f80000e524783b */ /* 0x000ea20000004200 */
[----:B---3--:R-:W-:Y:S01]  /*71a0*/  F2FP.BF16.F32.PACK_AB R53, R85, R88 ;  /* 0x000000585535723e */ /* 0x008fe200000010ff */
[----:B------:R-:W-:-:S04]  /*71b0*/  FADD.FTZ R88, R88, R93 ;  /* 0x0000005d58587221 */ /* 0x000fc80000010000 */
[--C-:B------:R-:W-:Y:S01]  /*71c0*/  FFMA.FTZ R57, R74, UR4, -R120.reuse ;  /* 0x000000044a397c23 */ /* 0x100fe20008010878 */
[----:B------:R-:W-:Y:S01]  /*71d0*/  FFMA.FTZ R56, R75, UR4, -R120 ;  /* 0x000000044b387c23 */ /* 0x000fe20008010878 */
[--C-:B------:R-:W-:Y:S01]  /*71e0*/  FFMA.FTZ R58, R80, UR4, -R102.reuse ;  /* 0x00000004503a7c23 */ /* 0x100fe20008010866 */
[--C-:B------:R-:W-:Y:S01]  /*71f0*/  FFMA.FTZ R59, R77, UR4, -R102.reuse ;  /* 0x000000044d3b7c23 */ /* 0x100fe20008010866 */
[----:B------:R-:W-:Y:S01]  /*7200*/  FFMA.FTZ R74, R76, UR4, -R102 ;  /* 0x000000044c4a7c23 */ /* 0x000fe20008010866 */
[----:B------:R-:W-:Y:S01]  /*7210*/  MUFU.EX2 R82, R82 ;  /* 0x0000005200527308 */ /* 0x000fe20000000800 */
[--C-:B------:R-:W-:Y:S01]  /*7220*/  FFMA.FTZ R75, R91, UR4, -R120.reuse ;  /* 0x000000045b4b7c23 */ /* 0x100fe20008010878 */
[--C-:B------:R-:W-:Y:S01]  /*7230*/  FFMA.FTZ R76, R90, UR4, -R120.reuse ;  /* 0x000000045a4c7c23 */ /* 0x100fe20008010878 */
[--C-:B------:R-:W-:Y:S01]  /*7240*/  FFMA.FTZ R77, R87, UR4, -R120.reuse ;  /* 0x00000004574d7c23 */ /* 0x100fe20008010878 */
[----:B-----5:R-:W-:Y:S01]  /*7250*/  F2FP.BF16.F32.PACK_AB R55, R81, R84 ;  /* 0x000000545137723e */ /* 0x020fe200000010ff */
[--C-:B------:R-:W-:Y:S01]  /*7260*/  FFMA.FTZ R80, R101, UR4, -R120.reuse ;  /* 0x0000000465507c23 */ /* 0x100fe20008010878 */
[----:B------:R-:W-:Y:S01]  /*7270*/  FFMA.FTZ R87, R100, UR4, -R120 ;  /* 0x0000000464577c23 */ /* 0x000fe20008010878 */
[----:B------:R-:W-:Y:S01]  /*7280*/  FFMA.FTZ R90, R98, UR4, -R102 ;  /* 0x00000004625a7c23 */ /* 0x000fe20008010866 */
[----:B------:R-:W3:Y:S01]  /*7290*/  MUFU.EX2 R79, R79 ;  /* 0x0000004f004f7308 */ /* 0x000ee20000000800 */
[----:B------:R-:W-:-:S02]  /*72a0*/  FADD.FTZ R88, R85, R88 ;  /* 0x0000005855587221 */ /* 0x000fc40000010000 */
[----:B-1----:R-:W-:Y:S02]  /*72b0*/  HMMA.16816.F32.BF16 R32, R52, R48, R32 ;  /* 0x000000303420723c */ /* 0x002fe40000041820 */
[----:B------:R-:W-:-:S03]  /*72c0*/  FADD.FTZ R84, R84, R88 ;  /* 0x0000005854547221 */ /* 0x000fc60000010000 */
[----:B------:R-:W-:Y:S01]  /*72d0*/  MUFU.EX2 R78, R78 ;  /* 0x0000004e004e7308 */ /* 0x000fe20000000800 */
[----:B------:R-:W-:Y:S01]  /*72e0*/  HMMA.16816.F32.BF16 R28, R52, R50, R28 ;  /* 0x00000032341c723c */ /* 0x000fe2000004181c */
[----:B------:R-:W1:Y:S01]  /*72f0*/  LDSM.16.MT88.4 R48, [R232+0x10000] ;  /* 0x01000000e830783b */ /* 0x000e620000004200 */
[----:B------:R-:W-:-:S04]  /*7300*/  FADD.FTZ R84, R81, R84 ;  /* 0x0000005451547221 */ /* 0x000fc80000010000 */
[C---:B----4-:R-:W-:Y:S01]  /*7310*/  HMMA.16816.F32.BF16 R24, R52.reuse, R44, R24 ;  /* 0x0000002c3418723c */ /* 0x050fe20000041818 */
[----:B------:R-:W-:Y:S05]  /*7320*/  MUFU.EX2 R56, R56 ;  /* 0x0000003800387308 */ /* 0x000fea0000000800 */
[C---:B------:R-:W-:Y:S01]  /*7330*/  HMMA.16816.F32.BF16 R20, R52.reuse, R46, R20 ;  /* 0x0000002e3414723c */ /* 0x040fe20000041814 */
[----:B------:R-:W4:Y:S02]  /*7340*/  LDSM.16.MT88.4 R44, [R231+0x10000] ;  /* 0x01000000e72c783b */ /* 0x000f240000004200 */
[----:B------:R-:W-:Y:S03]  /*7350*/  MUFU.EX2 R58, R58 ;  /* 0x0000003a003a7308 */ /* 0x000fe60000000800 */
[C---:B--2---:R-:W-:Y:S05]  /*7360*/  HMMA.16816.F32.BF16 R16, R52.reuse, R40, R16 ;  /* 0x000000283410723c */ /* 0x044fea0000041810 */
[----:B------:R-:W2:Y:S01]  /*7370*/  MUFU.EX2 R59, R59 ;  /* 0x0000003b003b7308 */ /* 0x000ea20000000800 */
[C---:B------:R-:W-:Y:S01]  /*7380*/  HMMA.16816.F32.BF16 R12, R52.reuse, R42, R12 ;  /* 0x0000002a340c723c */ /* 0x040fe2000004180c */
[----:B------:R-:W5:Y:S05]  /*7390*/  LDSM.16.MT88.4 R40, [R230+0x10000] ;  /* 0x01000000e628783b */ /* 0x000f6a0000004200 */
[C---:B------:R-:W-:Y:S01]  /*73a0*/  HMMA.16816.F32.BF16 R8, R52.reuse, R36, R8 ;  /* 0x000000243408723c */ /* 0x040fe20000041808 */
[----:B------:R-:W-:Y:S05]  /*73b0*/  MUFU.EX2 R74, R74 ;  /* 0x0000004a004a7308 */ /* 0x000fea0000000800 */
[----:B------:R-:W-:Y:S01]  /*73c0*/  HMMA.16816.F32.BF16 R4, R52, R38, R4 ;  /* 0x000000263404723c */ /* 0x000fe20000041804 */
[----:B------:R-:W5:Y:S02]  /*73d0*/  LDSM.16.MT88.4 R36, [R229+0x10000] ;  /* 0x01000000e524783b */ /* 0x000f640000004200 */
[----:B------:R-:W1:Y:S04]  /*73e0*/  MUFU.EX2 R73, R73 ;  /* 0x0000004900497308 */ /* 0x000e680000000800 */
[----:B---3--:R-:W-:Y:S01]  /*73f0*/  F2FP.BF16.F32.PACK_AB R52, R79, R82 ;  /* 0x000000524f34723e */ /* 0x008fe200000010ff */
[----:B------:R-:W-:Y:S01]  /*7400*/  FADD.FTZ R82, R82, R86 ;  /* 0x0000005652527221 */ /* 0x000fe20000010000 */
[----:B--2---:R-:W-:Y:S01]  /*7410*/  F2FP.BF16.F32.PACK_AB R53, R59, R58 ;  /* 0x0000003a3b35723e */ /* 0x004fe200000010ff */
[----:B------:R-:W-:Y:S01]  /*7420*/  FADD.FTZ R58, R58, R84 ;  /* 0x000000543a3a7221 */ /* 0x000fe20000010000 */
[----:B------:R-:W-:Y:S01]  /*7430*/  F2FP.BF16.F32.PACK_AB R54, R56, R78 ;  /* 0x0000004e3836723e */ /* 0x000fe200000010ff */
[----:B------:R-:W-:Y:S01]  /*7440*/  MUFU.EX2 R57, R57 ;  /* 0x0000003900397308 */ /* 0x000fe20000000800 */
[----:B------:R-:W-:Y:S01]  /*7450*/  FADD.FTZ R82, R79, R82 ;  /* 0x000000524f527221 */ /* 0x000fe20000010000 */
[----:B------:R-:W-:-:S03]  /*7460*/  FADD.FTZ R58, R59, R58 ;  /* 0x0000003a3b3a7221 */ /* 0x000fc60000010000 */
[----:B------:R-:W-:Y:S01]  /*7470*/  FADD.FTZ R78, R78, R82 ;  /* 0x000000524e4e7221 */ /* 0x000fe20000010000 */
[----:B-1----:R-:W-:Y:S02]  /*7480*/  F2FP.BF16.F32.PACK_AB R55, R73, R74 ;  /* 0x0000004a4937723e */ /* 0x002fe400000010ff */
[----:B------:R-:W1:Y:S01]  /*7490*/  MUFU.EX2 R71, R71 ;  /* 0x0000004700477308 */ /* 0x000e620000000800 */
[----:B------:R-:W-:Y:S01]  /*74a0*/  FADD.FTZ R74, R74, R58 ;  /* 0x0000003a4a4a7221 */ /* 0x000fe20000010000 */
[----:B------:R-:W-:-:S03]  /*74b0*/  FADD.FTZ R78, R56, R78 ;  /* 0x0000004e384e7221 */ /* 0x000fc60000010000 */
[----:B------:R-:W-:Y:S01]  /*74c0*/  FADD.FTZ R74, R73, R74 ;  /* 0x0000004a494a7221 */ /* 0x000fe20000010000 */
[C---:B------:R-:W-:Y:S02]  /*74d0*/  HMMA.16816.F32.BF16 R32, R52.reuse, R48, R32 ;  /* 0x000000303420723c */ /* 0x040fe40000041820 */
[----:B------:R-:W-:Y:S04]  /*74e0*/  MUFU.EX2 R70, R70 ;  /* 0x0000004600467308 */ /* 0x000fe80000000800 */
[C---:B------:R-:W-:Y:S01]  /*74f0*/  HMMA.16816.F32.BF16 R28, R52.reuse, R50, R28 ;  /* 0x00000032341c723c */ /* 0x040fe2000004181c */
[----:B------:R-:W2:Y:S03]  /*7500*/  LDSM.16.MT88.4 R48, [R232+0x10800] ;  /* 0x01080000e830783b */ /* 0x000ea60000004200 */
[----:B------:R-:W3:Y:S02]  /*7510*/  MUFU.EX2 R67, R67 ;  /* 0x0000004300437308 */ /* 0x000ee40000000800 */
[C---:B----4-:R-:W-:Y:S06]  /*7520*/  HMMA.16816.F32.BF16 R24, R52.reuse, R44, R24 ;  /* 0x0000002c3418723c */ /* 0x050fec0000041818 */
[----:B------:R-:W-:Y:S01]  /*7530*/  HMMA.16816.F32.BF16 R20, R52, R46, R20 ;  /* 0x0000002e3414723c */ /* 0x000fe20000041814 */
[----:B------:R-:W-:Y:S01]  /*7540*/  MUFU.EX2 R72, R72 ;  /* 0x0000004800487308 */ /* 0x000fe20000000800 */
[----:B-1----:R-:W-:Y:S01]  /*7550*/  F2FP.BF16.F32.PACK_AB R44, R71, R57 ;  /* 0x00000039472c723e */ /* 0x002fe200000010ff */
[----:B------:R-:W-:-:S03]  /*7560*/  FADD.FTZ R57, R57, R78 ;  /* 0x0000004e39397221 */ /* 0x000fc60000010000 */
[C---:B-----5:R-:W-:Y:S01]  /*7570*/  HMMA.16816.F32.BF16 R16, R52.reuse, R40, R16 ;  /* 0x000000283410723c */ /* 0x060fe20000041810 */
[----:B------:R-:W-:Y:S02]  /*7580*/  FADD.FTZ R57, R71, R57 ;  /* 0x0000003947397221 */ /* 0x000fe40000010000 */
[----:B------:R-:W1:Y:S01]  /*7590*/  MUFU.EX2 R3, R69 ;  /* 0x0000004500037308 */ /* 0x000e620000000800 */
[C---:B---3--:R-:W-:Y:S01]  /*75a0*/  F2FP.BF16.F32.PACK_AB R46, R67.reuse, R70 ;  /* 0x00000046432e723e */ /* 0x048fe200000010ff */
[----:B------:R-:W-:Y:S01]  /*75b0*/  FADD.FTZ R70, R70, R57 ;  /* 0x0000003946467221 */ /* 0x000fe20000010000 */
[C---:B------:R-:W-:Y:S01]  /*75c0*/  HMMA.16816.F32.BF16 R12, R52.reuse, R42, R12 ;  /* 0x0000002a340c723c */ /* 0x040fe2000004180c */
[----:B------:R-:W3:Y:S02]  /*75d0*/  LDSM.16.MT88.4 R40, [R231+0x10800] ;  /* 0x01080000e728783b */ /* 0x000ee40000004200 */
[----:B------:R-:W-:Y:S02]  /*75e0*/  FADD.FTZ R70, R67, R70 ;  /* 0x0000004643467221 */ /* 0x000fe40000010000 */
[----:B------:R-:W-:Y:S01]  /*75f0*/  MUFU.EX2 R68, R68 ;  /* 0x0000004400447308 */ /* 0x000fe20000000800 */
[C---:B------:R-:W-:Y:S06]  /*7600*/  HMMA.16816.F32.BF16 R8, R52.reuse, R36, R8 ;  /* 0x000000243408723c */ /* 0x040fec0000041808 */
[----:B------:R-:W-:Y:S01]  /*7610*/  HMMA.16816.F32.BF16 R4, R52, R38, R4 ;  /* 0x000000263404723c */ /* 0x000fe20000041804 */
[----:B------:R-:W4:Y:S01]  /*7620*/  LDSM.16.MT88.4 R36, [R230+0x10800] ;  /* 0x01080000e624783b */ /* 0x000f220000004200 */
[----:B------:R-:W5:Y:S01]  /*7630*/  MUFU.EX2 R65, R65 ;  /* 0x0000004100417308 */ /* 0x000f620000000800 */
[----:B-1----:R-:W-:Y:S01]  /*7640*/  F2FP.BF16.F32.PACK_AB R45, R3, R72 ;  /* 0x00000048032d723e */ /* 0x002fe200000010ff */
[--C-:B------:R-:W-:Y:S01]  /*7650*/  FFMA.FTZ R69, R66, UR4, -R120.reuse ;  /* 0x0000000442457c23 */ /* 0x100fe20008010878 */
[----:B------:R-:W1:Y:S01]  /*7660*/  LDSM.16.MT88.4 R52, [R229+0x10800] ;  /* 0x01080000e534783b */ /* 0x000e620000004200 */
[----:B------:R-:W-:Y:S01]  /*7670*/  FFMA.FTZ R66, R94, UR4, -R120 ;  /* 0x000000045e427c23 */ /* 0x000fe20008010878 */
[----:B------:R-:W-:-:S03]  /*7680*/  FADD.FTZ R72, R72, R74 ;  /* 0x0000004a48487221 */ /* 0x000fc60000010000 */
        /* <DEDUP_REMOVED lines=8> */
[C---:B------:R-:W-:Y:S03]  /*7710*/  HMMA.16816.F32.BF16 R28, R44.reuse, R50, R28 ;  /* 0x000000322c1c723c */ /* 0x040fe6000004181c */
[----:B------:R-:W2:Y:S01]  /*7720*/  MUFU.EX2 R76, R76 ;  /* 0x0000004c004c7308 */ /* 0x000ea20000000800 */
[C---:B---3--:R-:W-:Y:S01]  /*7730*/  F2FP.BF16.F32.PACK_AB R48, R66.reuse, R69 ;  /* 0x000000454230723e */ /* 0x048fe200000010ff */
[----:B------:R-:W-:Y:S01]  /*7740*/  FADD.FTZ R69, R69, R70 ;  /* 0x0000004645457221 */ /* 0x000fe20000010000 */
[----:B------:R-:W-:Y:S03]  /*7750*/  HMMA.16816.F32.BF16 R24, R44, R40, R24 ;  /* 0x000000282c18723c */ /* 0x000fe60000041818 */
[----:B------:R-:W-:-:S02]  /*7760*/  FADD.FTZ R69, R66, R69 ;  /* 0x0000004542457221 */ /* 0x000fc40000010000 */
[----:B------:R-:W-:Y:S01]  /*7770*/  MUFU.EX2 R64, R64 ;  /* 0x0000004000407308 */ /* 0x000fe20000000800 */
[C---:B------:R-:W-:Y:S01]  /*7780*/  HMMA.16816.F32.BF16 R20, R44.reuse, R42, R20 ;  /* 0x0000002a2c14723c */ /* 0x040fe20000041814 */
[----:B------:R-:W3:Y:S05]  /*7790*/  LDSM.16.MT88.4 R40, [R232+0x11000] ;  /* 0x01100000e828783b */ /* 0x000eea0000004200 */
[----:B----4-:R-:W-:Y:S01]  /*77a0*/  HMMA.16816.F32.BF16 R16, R44, R36, R16 ;  /* 0x000000242c10723c */ /* 0x010fe20000041810 */
[----:B------:R-:W4:Y:S01]  /*77b0*/  MUFU.EX2 R63, R63 ;  /* 0x0000003f003f7308 */ /* 0x000f220000000800 */
[----:B--2---:R-:W-:Y:S01]  /*77c0*/  F2FP.BF16.F32.PACK_AB R50, R76, R75 ;  /* 0x0000004b4c32723e */ /* 0x004fe200000010ff */
[----:B------:R-:W-:-:S03]  /*77d0*/  FADD.FTZ R75, R75, R69 ;  /* 0x000000454b4b7221 */ /* 0x000fc60000010000 */
[C---:B------:R-:W-:Y:S01]  /*77e0*/  HMMA.16816.F32.BF16 R12, R44.reuse, R38, R12 ;  /* 0x000000262c0c723c */ /* 0x040fe2000004180c */
[----:B------:R-:W2:Y:S01]  /*77f0*/  LDSM.16.MT88.4 R36, [R231+0x11000] ;  /* 0x01100000e724783b */ /* 0x000ea20000004200 */
[----:B------:R-:W-:Y:S01]  /*7800*/  FADD.FTZ R75, R76, R75 ;  /* 0x0000004b4c4b7221 */ /* 0x000fe20000010000 */
[----:B------:R-:W-:Y:S03]  /*7810*/  MUFU.EX2 R62, R62 ;  /* 0x0000003e003e7308 */ /* 0x000fe60000000800 */
[C---:B-1----:R-:W-:Y:S05]  /*7820*/  HMMA.16816.F32.BF16 R8, R44.reuse, R52, R8 ;  /* 0x000000342c08723c */ /* 0x042fea0000041808 */
[----:B------:R-:W1:Y:S01]  /*7830*/  MUFU.EX2 R61, R61 ;  /* 0x0000003d003d7308 */ /* 0x000e620000000800 */
[----:B------:R-:W-:Y:S01]  /*7840*/  HMMA.16816.F32.BF16 R4, R44, R54, R4 ;  /* 0x000000362c04723c */ /* 0x000fe20000041804 */
[----:B------:R-:W5:Y:S01]  /*7850*/  LDSM.16.MT88.4 R44, [R230+0x11000] ;  /* 0x01100000e62c783b */ /* 0x000f620000004200 */
[----:B----4-:R-:W-:Y:S01]  /*7860*/  F2FP.BF16.F32.PACK_AB R49, R63, R64 ;  /* 0x000000403f31723e */ /* 0x010fe200000010ff */
[----:B------:R-:W-:-:S02]  /*7870*/  FADD.FTZ R64, R64, R68 ;  /* 0x0000004440407221 */ /* 0x000fc40000010000 */
[----:B------:R-:W4:Y:S02]  /*7880*/  LDSM.16.MT88.4 R52, [R229+0x11000] ;  /* 0x01100000e534783b */ /* 0x000f240000004200 */
[----:B------:R-:W3:Y:S01]  /*7890*/  MUFU.EX2 R77, R77 ;  /* 0x0000004d004d7308 */ /* 0x000ee20000000800 */
[----:B------:R-:W-:-:S07]  /*78a0*/  FADD.FTZ R64, R63, R64 ;  /* 0x000000403f407221 */ /* 0x000fce0000010000 */
[----:B------:R-:W2:Y:S01]  /*78b0*/  MUFU.EX2 R80, R80 ;  /* 0x0000005000507308 */ /* 0x000ea20000000800 */
[----:B-1----:R-:W-:Y:S01]  /*78c0*/  F2FP.BF16.F32.PACK_AB R51, R61, R62 ;  /* 0x0000003e3d33723e */ /* 0x002fe200000010ff */
[----:B------:R-:W-:-:S04]  /*78d0*/  FADD.FTZ R62, R62, R64 ;  /* 0x000000403e3e7221 */ /* 0x000fc80000010000 */
[----:B------:R-:W-:Y:S02]  /*78e0*/  FADD.FTZ R62, R61, R62 ;  /* 0x0000003e3d3e7221 */ /* 0x000fe40000010000 */
[----:B---3--:R-:W-:Y:S01]  /*78f0*/  HMMA.16816.F32.BF16 R32, R48, R40, R32 ;  /* 0x000000283020723c */ /* 0x008fe20000041820 */
[----:B------:R-:W1:Y:S01]  /*7900*/  MUFU.EX2 R87, R87 ;  /* 0x0000005700577308 */ /* 0x000e620000000800 */
[----:B------:R-:W-:-:S04]  /*7910*/  FADD.FTZ R75, R77, R75 ;  /* 0x0000004b4d4b7221 */ /* 0x000fc80000010000 */
[C---:B------:R-:W-:Y:S01]  /*7920*/  HMMA.16816.F32.BF16 R28, R48.reuse, R42, R28 ;  /* 0x0000002a301c723c */ /* 0x040fe2000004181c */
[----:B------:R-:W-:Y:S02]  /*7930*/  LDSM.16.MT88.4 R40, [R230+0x11800] ;  /* 0x01180000e628783b */ /* 0x000fe40000004200 */
[----:B------:R-:W3:Y:S01]  /*7940*/  MUFU.EX2 R252, R252 ;  /* 0x000000fc00fc7308 */ /* 0x000ee20000000800 */
[C---:B--2---:R-:W-:Y:S01]  /*7950*/  F2FP.BF16.F32.PACK_AB R132, R80.reuse, R77 ;  /* 0x0000004d5084723e */ /* 0x044fe200000010ff */
[----:B------:R-:W-:Y:S01]  /*7960*/  FADD.FTZ R75, R80, R75 ;  /* 0x0000004b504b7221 */ /* 0x000fe20000010000 */
[C---:B------:R-:W-:Y:S05]  /*7970*/  HMMA.16816.F32.BF16 R24, R48.reuse, R36, R24 ;  /* 0x000000243018723c */ /* 0x040fea0000041818 */
[----:B------:R-:W2:Y:S01]  /*7980*/  MUFU.EX2 R60, R60 ;  /* 0x0000003c003c7308 */ /* 0x000ea20000000800 */
[----:B-----5:R-:W-:Y:S01]  /*7990*/  HMMA.16816.F32.BF16 R16, R48, R44, R16 ;  /* 0x0000002c3010723c */ /* 0x020fe20000041810 */
[----:B-1----:R-:W-:-:S05]  /*79a0*/  FADD.FTZ R75, R87, R75 ;  /* 0x0000004b574b7221 */ /* 0x002fca0000010000 */
[C---:B------:R-:W-:Y:S01]  /*79b0*/  HMMA.16816.F32.BF16 R20, R48.reuse, R38, R20 ;  /* 0x000000263014723c */ /* 0x040fe20000041814 */
[----:B------:R-:W-:Y:S01]  /*79c0*/  FFMA.FTZ R44, R97, UR4, -R102 ;  /* 0x00000004612c7c23 */ /* 0x000fe20008010866 */
[----:B------:R-:W1:Y:S01]  /*79d0*/  MUFU.EX2 R90, R90 ;  /* 0x0000005a005a7308 */ /* 0x000e620000000800 */
[C---:B---3--:R-:W-:Y:S01]  /*79e0*/  F2FP.BF16.F32.PACK_AB R134, R252.reuse, R87 ;  /* 0x00000057fc86723e */ /* 0x048fe200000010ff */
[----:B------:R-:W3:Y:S01]  /*79f0*/  LDSM.16.MT88.4 R36, [R231+0x11800] ;  /* 0x01180000e724783b */ /* 0x000ee20000004200 */
[----:B------:R-:W-:Y:S01]  /*7a00*/  FADD.FTZ R252, R252, R75 ;  /* 0x0000004bfcfc7221 */ /* 0x000fe20000010000 */
[C---:B------:R-:W-:Y:S04]  /*7a10*/  HMMA.16816.F32.BF16 R12, R48.reuse, R46, R12 ;  /* 0x0000002e300c723c */ /* 0x040fe8000004180c */
[----:B------:R-:W5:Y:S01]  /*7a20*/  MUFU.EX2 R44, R44 ;  /* 0x0000002c002c7308 */ /* 0x000f620000000800 */
[----:B--2---:R-:W-:Y:S01]  /*7a30*/  FADD.FTZ R62, R60, R62 ;  /* 0x0000003e3c3e7221 */ /* 0x004fe20000010000 */
[C---:B----4-:R-:W-:Y:S06]  /*7a40*/  HMMA.16816.F32.BF16 R8, R48.reuse, R52, R8 ;  /* 0x000000343008723c */ /* 0x050fec0000041808 */
[----:B------:R-:W2:Y:S01]  /*7a50*/  MUFU.EX2 R251, R251 ;  /* 0x000000fb00fb7308 */ /* 0x000ea20000000800 */
[C---:B-1----:R-:W-:Y:S01]  /*7a60*/  F2FP.BF16.F32.PACK_AB R133, R90.reuse, R60 ;  /* 0x0000003c5a85723e */ /* 0x042fe200000010ff */
[----:B------:R-:W-:Y:S01]  /*7a70*/  HMMA.16816.F32.BF16 R4, R48, R54, R4 ;  /* 0x000000363004723c */ /* 0x000fe20000041804 */
[----:B------:R-:W-:-:S04]  /*7a80*/  FADD.FTZ R62, R90, R62 ;  /* 0x0000003e5a3e7221 */ /* 0x000fc80000010000 */
[----:B-----5:R-:W-:Y:S01]  /*7a90*/  FADD.FTZ R62, R44, R62 ;  /* 0x0000003e2c3e7221 */ /* 0x020fe20000010000 */
[----:B--2---:R-:W-:-:S03]  /*7aa0*/  F2FP.BF16.F32.PACK_AB R135, R251, R44 ;  /* 0x0000002cfb87723e */ /* 0x004fc600000010ff */
[----:B------:R-:W-:-:S04]  /*7ab0*/  FADD.FTZ R251, R251, R62 ;  /* 0x0000003efbfb7221 */ /* 0x000fc80000010000 */
[C---:B------:R-:W-:Y:S06]  /*7ac0*/  HMMA.16816.F32.BF16 R160, R132.reuse, R156, R32 ;  /* 0x0000009c84a0723c */ /* 0x040fec0000041820 */
[C---:B------:R-:W-:Y:S01]  /*7ad0*/  HMMA.16816.F32.BF16 R156, R132.reuse, R158, R28 ;  /* 0x0000009e849c723c */ /* 0x040fe2000004181c */
[----:B------:R-:W1:Y:S05]  /*7ae0*/  LDSM.16.MT88.4 R28, [R229+0x11800] ;  /* 0x01180000e51c783b */ /* 0x000e6a0000004200 */
[C---:B---3--:R-:W-:Y:S06]  /*7af0*/  HMMA.16816.F32.BF16 R152, R132.reuse, R36, R24 ;  /* 0x000000248498723c */ /* 0x048fec0000041818 */
[C---:B------:R-:W-:Y:S06]  /*7b00*/  HMMA.16816.F32.BF16 R148, R132.reuse, R38, R20 ;  /* 0x000000268494723c */ /* 0x040fec0000041814 */
[C---:B------:R-:W-:Y:S06]  /*7b10*/  HMMA.16816.F32.BF16 R144, R132.reuse, R40, R16 ;  /* 0x000000288490723c */ /* 0x040fec0000041810 */
[C---:B------:R-:W-:Y:S06]  /*7b20*/  HMMA.16816.F32.BF16 R140, R132.reuse, R42, R12 ;  /* 0x0000002a848c723c */ /* 0x040fec000004180c */
[C---:B-1----:R-:W-:Y:S06]  /*7b30*/  HMMA.16816.F32.BF16 R136, R132.reuse, R28, R8 ;  /* 0x0000001c8488723c */ /* 0x042fec0000041808 */
[----:B------:R-:W-:Y:S01]  /*7b40*/  HMMA.16816.F32.BF16 R132, R132, R30, R4 ;  /* 0x0000001e8484723c */ /* 0x000fe20000041804 */
[----:B------:R-:W-:-:S08]  /*7b50*/  NOP ;  /* 0x0000000000007918 */ /* 0x000fd00000000000 */
[----:B------:R-:W-:-:S15]  /*7b60*/  @!P0 BRA `(.L_x_2209) ;  /* 0x00000050000c8947 */ /* 0x000fde0003800000 */
[----:B------:R-:W-:Y:S01]  /*7b70*/  ULEA UR10, -UR10, URZ, 0x8 ;  /* 0x0000003f0a0a7291 */ /* 0x000fe2000f8e413f */
[----:B------:R-:W-:Y:S01]  /*7b80*/  IADD3 R250, R188, -0x2, RZ ;  /* 0xfffffffebcfa7810 */ /* 0x000fe20007ffe0ff */
[----:B------:R-:W-:Y:S01]  /*7b90*/  IMAD.MOV.U32 R247, RZ, RZ, R191 ;  /* 0x000000fffff77224 */ /* 0x000fe200078e00bf */
[----:B------:R-:W-:Y:S01]  /*7ba0*/  MOV R248, R190 ;  /* 0x000000be00f87202 */ /* 0x000fe20000000f00 */
[----:B------:R-:W-:Y:S01]  /*7bb0*/  USHF.R.S32.HI UR4, URZ, 0x1f, UR10 ;  /* 0x0000001f3f047899 */ /* 0x000fe2000801140a */
[----:B------:R-:W-:Y:S01]  /*7bc0*/  MOV R3, R0 ;  /* 0x0000000000037202 */ /* 0x000fe20000000f00 */
[----:B------:R-:W-:Y:S01]  /*7bd0*/  IMAD.MOV.U32 R164, RZ, RZ, R2 ;  /* 0x000000ffffa47224 */ /* 0x000fe200078e0002 */
[----:B------:R-:W-:Y:S01]  /*7be0*/  MOV R246, UR10 ;  /* 0x0000000a00f67c02 */ /* 0x000fe20008000f00 */
[----:B------:R-:W-:Y:S02]  /*7bf0*/  ULDC UR7, c[0x0][0x248] ;  /* 0x0000920000077ab9 */ /* 0x000fe40000000800 */
[----:B------:R-:W-:Y:S01]  /*7c00*/  IMAD.U32 R243, RZ, RZ, UR4 ;  /* 0x00000004fff37e24 */ /* 0x000fe2000f8e00ff */
[----:B------:R-:W-:-:S06]  /*7c10*/  ULDC UR4, c[0x0][0x2ec] ;  /* 0x0000bb0000047ab9 */ /* 0x000fcc0000000800 */
.L_x_2213:
[----:B------:R-:W-:Y:S04]  /*7c20*/  DEPBAR.LE SB0, 0x0 ;  /* 0x000080000000791a */ /* 0x000fe80000000000 */
[----:B------:R-:W-:Y:S01]  /*7c30*/  BAR.SYNC.DEFER_BLOCKING 0x0 ;  /* 0x0000000000007b1d */ /* 0x000fe20000010000 */
[----:B------:R-:W-:Y:S02]  /*7c40*/  MOV R10, R246 ;  /* 0x000000f6000a7202 */ /* 0x000fe40000000f00 */
[----:B------:R-:W-:Y:S03]  /*7c50*/  MOV R6, R243 ;  /* 0x000000f300067202 */ /* 0x000fe60000000f00 */
[----:B------:R-:W-:Y:S05]  /*7c60*/  @P6 BRA `(.L_x_2210) ;  /* 0x0000000000f46947 */ /* 0x000fea0003800000 */
[----:B------:R-:W1:Y:S01]  /*7c70*/  LDC R0, c[0x0][0x380] ;  /* 0x0000e000ff007b82 */ /* 0x000e620000000800 */
[----:B------:R-:W-:Y:S04]  /*7c80*/  SHF.L.U32 R4, R250, 0x8, RZ ;  /* 0x00000008fa047819 */ /* 0x000fe800000006ff */
[----:B------:R-:W-:Y:S01]  /*7c90*/  IABS R6, R4 ;  /* 0x0000000400067213 */ /* 0x000fe20000000000 */
[C---:B------:R-:W-:Y:S05]  /*7ca0*/  VIADD R11, R4.reuse, 0x100 ;  /* 0x00000100040b7836 */ /* 0x040fea0000000000 */
[----:B------:R-:W-:Y:S02]  /*7cb0*/  IABS R8, R11 ;  /* 0x0000000b00087213 */ /* 0x000fe40000000000 */
[-C--:B-1----:R-:W-:Y:S02]  /*7cc0*/  IABS R2, R0.reuse ;  /* 0x0000000000027213 */ /* 0x082fe40000000000 */
[-C--:B------:R-:W-:Y:S02]  /*7cd0*/  LOP3.LUT R4, R4, R0.reuse, RZ, 0x3c, !PT ;  /* 0x0000000004047212 */ /* 0x080fe400078e3cff */
[----:B------:R-:W1:Y:S01]  /*7ce0*/  I2F.RP R12, R2 ;  /* 0x00000002000c7306 */ /* 0x000e620000209400 */
[----:B------:R-:W-:Y:S02]  /*7cf0*/  LOP3.LUT R11, R11, R0, RZ, 0x3c, !PT ;  /* 0x000000000b0b7212 */ /* 0x000fe400078e3cff */
[----:B------:R-:W-:Y:S02]  /*7d00*/  ISETP.GE.AND P0, PT, R4, RZ, PT ;  /* 0x000000ff0400720c */ /* 0x000fe40003f06270 */
[----:B------:R-:W-:Y:S05]  /*7d10*/  ISETP.GE.AND P2, PT, R11, RZ, PT ;  /* 0x000000ff0b00720c */ /* 0x000fea0003f46270 */
        /* <DEDUP_REMOVED lines=9> */
[C---:B------:R-:W-:Y:S03]  /*7db0*/  IADD3 R5, -R9.reuse, RZ, RZ ;  /* 0x000000ff09057210 */ /* 0x040fe60007ffe1ff */
[----:B------:R-:W-:Y:S02]  /*7dc0*/  IMAD.MOV R7, RZ, RZ, -R10 ;  /* 0x000000ffff077224 */ /* 0x000fe400078e0a0a */
[C---:B------:R-:W-:Y:S02]  /*7dd0*/  IMAD R6, R2.reuse, R5, R6 ;  /* 0x0000000502067224 */ /* 0x040fe400078e0206 */
[C---:B------:R-:W-:Y:S03]  /*7de0*/  IMAD R8, R2.reuse, R7, R8 ;  /* 0x0000000702087224 */ /* 0x040fe600078e0208 */
        /* <DEDUP_REMOVED lines=23> */
[----:B------:R-:W-:Y:S02]  /*7f60*/  IMAD R9, R9, R0, -0x100 ;  /* 0xffffff0009097424 */ /* 0x000fe400078e0200 */
[----:B------:R3:W2:Y:S03]  /*7f70*/  LDG.E R8, desc[UR20][R6.64] ;  /* 0x0000001406087981 */ /* 0x0006a6000c1e1900 */
[----:B------:R-:W-:Y:S02]  /*7f80*/  SHF.R.S32.HI R0, RZ, 0x1f, R9 ;  /* 0x0000001fff007819 */ /* 0x000fe40000011409 */
[----:B---3--:R-:W3:Y:S03]  /*7f90*/  LDC.64 R6, c[0x0][0x250] ;  /* 0x00009400ff067b82 */ /* 0x008ee60000000a00 */
[-C--:B---3--:R-:W-:Y:S02]  /*7fa0*/  IMAD R0, R0, R6.reuse, RZ ;  /* 0x0000000600007224 */ /* 0x088fe400078e02ff */
[C---:B------:R-:W-:Y:S04]  /*7fb0*/  IMAD.WIDE.U32 R10, R9.reuse, R6, RZ ;  /* 0x00000006090a7225 */ /* 0x040fe800078e00ff */
[----:B------:R-:W-:Y:S04]  /*7fc0*/  IMAD R0, R9, R7, R0 ;  /* 0x0000000709007224 */ /* 0x000fe800078e0200 */
[----:B------:R-:W-:Y:S01]  /*7fd0*/  IMAD.IADD R11, R11, 0x1, R0 ;  /* 0x000000010b0b7824 */ /* 0x000fe200078e0200 */
[----:B--2---:R-:W-:Y:S04]  /*7fe0*/  IADD3 R2, -R8, R2, RZ ;  /* 0x0000000208027210 */ /* 0x004fe80007ffe1ff */
[----:B------:R-:W-:Y:S01]  /*7ff0*/  SHF.R.S32.HI R6, RZ, 0x1f, R2 ;  /* 0x0000001fff067819 */ /* 0x000fe20000011402 */
[-C--:B-1----:R-:W-:Y:S04]  /*8000*/  IMAD.WIDE.U32 R10, R2, R4.reuse, R10 ;  /* 0x00000004020a7225 */ /* 0x082fe800078e000a */
[----:B------:R-:W-:Y:S04]  /*8010*/  IMAD R6, R6, R4, RZ ;  /* 0x0000000406067224 */ /* 0x000fe800078e02ff */
[----:B------:R-:W-:Y:S05]  /*8020*/  IMAD R6, R2, R5, R6 ;  /* 0x0000000502067224 */ /* 0x000fea00078e0206 */
[----:B------:R-:W-:Y:S07]  /*8030*/  IADD3 R6, R11, R6, RZ ;  /* 0x000000060b067210 */ /* 0x000fee0007ffe0ff */
.L_x_2210:
[C---:B------:R-:W-:Y:S04]  /*8040*/  LEA R248, P0, R10.reuse, R248, 0x1 ;  /* 0x000000f80af87211 */ /* 0x040fe800078008ff */
[----:B------:R-:W-:Y:S02]  /*8050*/  LEA.HI.X R247, R10, R247, R6, 0x1, P0 ;  /* 0x000000f70af77211 */ /* 0x000fe400000f0c06 */
[----:B------:R-:W-:Y:S03]  /*8060*/  IADD3 R4, P0, R248, UR12, RZ ;  /* 0x0000000cf8047c10 */ /* 0x000fe6000ff1e0ff */
[----:B------:R-:W-:Y:S01]  /*8070*/  IMAD.MOV.U32 R249, RZ, RZ, R247 ;  /* 0x000000fffff97224 */ /* 0x000fe200078e00f7 */
[----:B------:R-:W-:Y:S02]  /*8080*/  IADD3.X R5, R247, UR11, RZ, P0, !PT ;  /* 0x0000000bf7057c10 */ /* 0x000fe400087fe4ff */
[----:B------:R-:W-:Y:S02]  /*8090*/  IADD3 R18, P0, R4, UR12, RZ ;  /* 0x0000000c04127c10 */ /* 0x000fe4000ff1e0ff */
[----:B------:R-:W-:Y:S01]  /*80a0*/  @!PT LDS RZ, [RZ] ;  /* 0x00000000fffff984 */ /* 0x000fe20000000800 */
[----:B------:R-:W-:Y:S01]  /*80b0*/  @!PT LDS RZ, [RZ] ;  /* 0x00000000fffff984 */ /* 0x000fe20000000800 */
[----:B------:R-:W-:Y:S01]  /*80c0*/  @!PT LDS RZ, [RZ] ;  /* 0x00000000fffff984 */ /* 0x000fe20000000800 */
[----:B------:R-:W-:Y:S02]  /*80d0*/  LDGSTS.E.BYPASS.LTC128B.128 [R242+0xa000], desc[UR20][R248.64] ;  /* 0x0a000000f8f27fae */ /* 0x000fe4000b901d54 */
[----:B------:R-:W-:Y:S02]  /*80e0*/  IADD3.X R19, R5, UR11, RZ, P0, !PT ;  /* 0x0000000b05137c10 */ /* 0x000fe400087fe4ff */
[----:B------:R-:W-:Y:S01]  /*80f0*/  IADD3 R16, P0, R18, UR12, RZ ;  /* 0x0000000c12107c10 */ /* 0x000fe2000ff1e0ff */
[----:B------:R1:W-:Y:S03]  /*8100*/  LDGSTS.E.BYPASS.LTC128B.128 [R242+0xa800], desc[UR20][R4.64] ;  /* 0x0a80000004f27fae */ /* 0x0003e6000b901d54 */
[----:B------:R-:W-:Y:S01]  /*8110*/  IADD3.X R17, R19, UR11, RZ, P0, !PT ;  /* 0x0000000b13117c10 */ /* 0x000fe200087fe4ff */
[----:B------:R-:W-:Y:S01]  /*8120*/  LDGSTS.E.BYPASS.LTC128B.128 [R242+0xb000], desc[UR20][R18.64] ;  /* 0x0b00000012f27fae */ /* 0x000fe2000b901d54 */
[----:B------:R-:W-:Y:S03]  /*8130*/  IADD3 R14, P0, R16, UR12, RZ ;  /* 0x0000000c100e7c10 */ /* 0x000fe6000ff1e0ff */
[----:B------:R2:W-:Y:S01]  /*8140*/  LDGSTS.E.BYPASS.LTC128B.128 [R242+0xb800], desc[UR20][R16.64] ;  /* 0x0b80000010f27fae */ /* 0x0005e2000b901d54 */
[----:B------:R-:W-:Y:S02]  /*8150*/  IADD3.X R15, R17, UR11, RZ, P0, !PT ;  /* 0x0000000b110f7c10 */ /* 0x000fe400087fe4ff */
[----:B------:R-:W-:Y:S03]  /*8160*/  IADD3 R12, P0, R14, UR12, RZ ;  /* 0x0000000c0e0c7c10 */ /* 0x000fe6000ff1e0ff */
[----:B------:R3:W-:Y:S01]  /*8170*/  LDGSTS.E.BYPASS.LTC128B.128 [R242+0xc000], desc[UR20][R14.64] ;  /* 0x0c0000000ef27fae */ /* 0x0007e2000b901d54 */
[----:B------:R-:W-:Y:S02]  /*8180*/  IADD3.X R13, R15, UR11, RZ, P0, !PT ;  /* 0x0000000b0f0d7c10 */ /* 0x000fe400087fe4ff */
[----:B------:R-:W-:Y:S03]  /*8190*/  IADD3 R10, P0, R12, UR12, RZ ;  /* 0x0000000c0c0a7c10 */ /* 0x000fe6000ff1e0ff */
[----:B------:R-:W-:Y:S01]  /*81a0*/  LDGSTS.E.BYPASS.LTC128B.128 [R242+0xc800], desc[UR20][R12.64] ;  /* 0x0c8000000cf27fae */ /* 0x000fe2000b901d54 */
[----:B------:R-:W-:Y:S02]  /*81b0*/  IADD3.X R11, R13, UR11, RZ, P0, !PT ;  /* 0x0000000b0d0b7c10 */ /* 0x000fe400087fe4ff */
[----:B------:R-:W-:Y:S03]  /*81c0*/  IADD3 R8, P0, R10, UR12, RZ ;  /* 0x0000000c0a087c10 */ /* 0x000fe6000ff1e0ff */
[----:B------:R4:W-:Y:S01]  /*81d0*/  LDGSTS.E.BYPASS.LTC128B.128 [R242+0xd000], desc[UR20][R10.64] ;  /* 0x0d0000000af27fae */ /* 0x0009e2000b901d54 */
[----:B------:R-:W-:Y:S02]  /*81e0*/  IADD3.X R9, R11, UR11, RZ, P0, !PT ;  /* 0x0000000b0b097c10 */ /* 0x000fe400087fe4ff */
[----:B------:R-:W-:Y:S03]  /*81f0*/  IADD3 R6, P0, R8, UR12, RZ ;  /* 0x0000000c08067c10 */ /* 0x000fe6000ff1e0ff */
[----:B------:R5:W-:Y:S01]  /*8200*/  LDGSTS.E.BYPASS.LTC128B.128 [R242+0xd800], desc[UR20][R8.64] ;  /* 0x0d80000008f27fae */ /* 0x000be2000b901d54 */
[----:B------:R-:W-:Y:S02]  /*8210*/  IADD3.X R7, R9, UR11, RZ, P0, !PT ;  /* 0x0000000b09077c10 */ /* 0x000fe400087fe4ff */
[----:B-1----:R-:W-:Y:S03]  /*8220*/  IADD3 R4, P0, R6, UR12, RZ ;  /* 0x0000000c06047c10 */ /* 0x002fe6000ff1e0ff */
[----:B------:R-:W-:Y:S01]  /*8230*/  LDGSTS.E.BYPASS.LTC128B.128 [R242+0xe000], desc[UR20][R6.64] ;  /* 0x0e00000006f27fae */ /* 0x000fe2000b901d54 */
[----:B------:R-:W-:Y:S02]  /*8240*/  IADD3.X R5, R7, UR11, RZ, P0, !PT ;  /* 0x0000000b07057c10 */ /* 0x000fe400087fe4ff */
[----:B--2---:R-:W-:Y:S03]  /*8250*/  IADD3 R16, P0, R4, UR12, RZ ;  /* 0x0000000c04107c10 */ /* 0x004fe6000ff1e0ff */
[----:B------:R1:W-:Y:S01]  /*8260*/  LDGSTS.E.BYPASS.LTC128B.128 [R242+0xe800], desc[UR20][R4.64] ;  /* 0x0e80000004f27fae */ /* 0x0003e2000b901d54 */
[----:B------:R-:W-:Y:S02]  /*8270*/  IADD3.X R17, R5, UR11, RZ, P0, !PT ;  /* 0x0000000b05117c10 */ /* 0x000fe400087fe4ff */
[----:B---3--:R-:W-:Y:S03]  /*8280*/  IADD3 R14, P0, R16, UR12, RZ ;  /* 0x0000000c100e7c10 */ /* 0x008fe6000ff1e0ff */
[----:B------:R2:W-:Y:S01]  /*8290*/  LDGSTS.E.BYPASS.LTC128B.128 [R242+0xf000], desc[UR20][R16.64] ;  /* 0x0f00000010f27fae */ /* 0x0005e2000b901d54 */
[----:B------:R-:W-:Y:S02]  /*82a0*/  IADD3.X R15, R17, UR11, RZ, P0, !PT ;  /* 0x0000000b110f7c10 */ /* 0x000fe400087fe4ff */
[----:B----4-:R-:W-:Y:S03]  /*82b0*/  IADD3 R10, P0, R14, UR12, RZ ;  /* 0x0000000c0e0a7c10 */ /* 0x010fe6000ff1e0ff */
[----:B------:R-:W-:Y:S01]  /*82c0*/  LDGSTS.E.BYPASS.LTC128B.128 [R242+0xf800], desc[UR20][R14.64] ;  /* 0x0f8000000ef27fae */ /* 0x000fe2000b901d54 */
[----:B------:R-:W-:Y:S02]  /*82d0*/  IADD3.X R11, R15, UR11, RZ, P0, !PT ;  /* 0x0000000b0f0b7c10 */ /* 0x000fe400087fe4ff */
[----:B-----5:R-:W-:Y:S03]  /*82e0*/  IADD3 R8, P0, R10, UR12, RZ ;  /* 0x0000000c0a087c10 */ /* 0x020fe6000ff1e0ff */
[----:B------:R-:W-:Y:S01]  /*82f0*/  LDGSTS.E.BYPASS.LTC128B.128 [R242+0x10000], desc[UR20][R10.64] ;  /* 0x100000000af27fae */ /* 0x000fe2000b901d54 */
[----:B------:R-:W-:Y:S05]  /*8300*/  IADD3.X R9, R11, UR11, RZ, P0, !PT ;  /* 0x0000000b0b097c10 */ /* 0x000fea00087fe4ff */
[----:B------:R3:W-:Y:S01]  /*8310*/  LDGSTS.E.BYPASS.LTC128B.128 [R242+0x10800], desc[UR20][R8.64] ;  /* 0x1080000008f27fae */ /* 0x0007e2000b901d54 */
[----:B-1----:R-:W-:Y:S04]  /*8320*/  IADD3 R4, P0, R8, UR12, RZ ;  /* 0x0000000c08047c10 */ /* 0x002fe8000ff1e0ff */
[----:B------:R-:W-:Y:S02]  /*8330*/  IADD3.X R5, R9, UR11, RZ, P0, !PT ;  /* 0x0000000b09057c10 */ /* 0x000fe400087fe4ff */
[----:B------:R-:W-:Y:S03]  /*8340*/  IADD3 R6, P0, R4, UR12, RZ ;  /* 0x0000000c04067c10 */ /* 0x000fe6000ff1e0ff */
[----:B------:R-:W-:Y:S01]  /*8350*/  LDGSTS.E.BYPASS.LTC128B.128 [R242+0x11000], desc[UR20][R4.64] ;  /* 0x1100000004f27fae */ /* 0x000fe2000b901d54 */
[----:B------:R-:W-:Y:S02]  /*8360*/  IADD3.X R7, R5, UR11, RZ, P0, !PT ;  /* 0x0000000b05077c10 */ /* 0x000fe400087fe4ff */
[----:B------:R-:W-:Y:S03]  /*8370*/  ISETP.GE.AND P0, PT, R250, 0x1, PT ;  /* 0x00000001fa00780c */ /* 0x000fe60003f06270 */
[----:B------:R1:W-:Y:S04]  /*8380*/  LDGSTS.E.BYPASS.LTC128B.128 [R242+0x11800], desc[UR20][R6.64] ;  /* 0x1180000006f27fae */ /* 0x0003e8000b901d54 */
[----:B------:R-:W-:Y:S04]  /*8390*/  LDSM.16.M88.4 R128, [R239] ;  /* 0x00000000ef80783b */ /* 0x000fe80000000200 */
[----:B--2---:R-:W-:Y:S04]  /*83a0*/  LDSM.16.M88.4 R16, [R238+0x800] ;  /* 0x00080000ee10783b */ /* 0x004fe80000000200 */
[----:B---3--:R-:W1:Y:S04]  /*83b0*/  LDSM.16.M88.4 R8, [R238] ;  /* 0x00000000ee08783b */ /* 0x008e680000000200 */
[----:B------:R-:W2:Y:S04]  /*83c0*/  LDSM.16.M88.4 R24, [R238+0x1000] ;  /* 0x00100000ee18783b */ /* 0x000ea80000000200 */
[----:B------:R-:W3:Y:S04]  /*83d0*/  LDSM.16.M88.4 R32, [R238+0x1800] ;  /* 0x00180000ee20783b */ /* 0x000ee80000000200 */
[----:B------:R-:W0:Y:S04]  /*83e0*/  LDGDEPBAR ;  /* 0x00000000000079af */ /* 0x000e280000000000 */
[----:B------:R-:W4:Y:S04]  /*83f0*/  LDSM.16.M88.4 R40, [R238+0x2000] ;  /* 0x00200000ee28783b */ /* 0x000f280000000200 */
[----:B------:R-:W5:Y:S04]  /*8400*/  LDSM.16.M88.4 R48, [R238+0x2800] ;  /* 0x00280000ee30783b */ /* 0x000f680000000200 */
[----:B------:R-:W5:Y:S04]  /*8410*/  LDSM.16.M88.4 R56, [R238+0x3000] ;  /* 0x00300000ee38783b */ /* 0x000f680000000200 */
[----:B------:R-:W5:Y:S04]  /*8420*/  LDSM.16.M88.4 R64, [R238+0x3800] ;  /* 0x00380000ee40783b */ /* 0x000f680000000200 */
[----:B------:R-:W5:Y:S04]  /*8430*/  LDSM.16.M88.4 R72, [R238+0x4000] ;  /* 0x00400000ee48783b */ /* 0x000f680000000200 */
[----:B------:R-:W5:Y:S01]  /*8440*/  LDSM.16.M88.4 R80, [R238+0x4800] ;  /* 0x00480000ee50783b */ /* 0x000f620000000200 */
[C---:B-1----:R-:W-:Y:S03]  /*8450*/  HMMA.16816.F32.BF16 R4, R128.reuse, R8, RZ ;  /* 0x000000088004723c */ /* 0x042fe600000418ff */
[----:B------:R-:W1:Y:S04]  /*8460*/  LDSM.16.M88.4 R88, [R238+0x5000] ;  /* 0x00500000ee58783b */ /* 0x000e680000000200 */
[----:B------:R-:W1:Y:S01]  /*8470*/  LDSM.16.M88.4 R96, [R238+0x5800] ;  /* 0x00580000ee60783b */ /* 0x000e620000000200 */
[C---:B------:R-:W-:Y:S03]  /*8480*/  HMMA.16816.F32.BF16 R8, R128.reuse, R10, RZ ;  /* 0x0000000a8008723c */ /* 0x040fe600000418ff */
[----:B------:R-:W1:Y:S03]  /*8490*/  LDSM.16.M88.4 R104, [R238+0x6000] ;  /* 0x00600000ee68783b */ /* 0x000e660000000200 */
[C---:B------:R-:W-:Y:S01]  /*84a0*/  HMMA.16816.F32.BF16 R12, R128.reuse, R16, RZ ;  /* 0x00000010800c723c */ /* 0x040fe200000418ff */
[----:B------:R-:W1:Y:S04]  /*84b0*/  LDSM.16.M88.4 R112, [R238+0x6800] ;  /* 0x00680000ee70783b */ /* 0x000e680000000200 */
[----:B------:R-:W1:Y:S01]  /*84c0*/  LDSM.16.M88.4 R120, [R238+0x7000] ;  /* 0x00700000ee78783b */ /* 0x000e620000000200 */
[C---:B------:R-:W-:Y:S03]  /*84d0*/  HMMA.16816.F32.BF16 R16, R128.reuse, R18, RZ ;  /* 0x000000128010723c */ /* 0x040fe600000418ff */
[----:B------:R-:W1:Y:S03]  /*84e0*/  LDSM.16.M88.4 R168, [R238+0x7800] ;  /* 0x00780000eea8783b */ /* 0x000e660000000200 */
[C---:B--2---:R-:W-:Y:S01]  /*84f0*/  HMMA.16816.F32.BF16 R20, R128.reuse, R24, RZ ;  /* 0x000000188014723c */ /* 0x044fe200000418ff */
[----:B------:R-:W-:Y:S04]  /*8500*/  LDSM.16.M88.4 R172, [R237] ;  /* 0x00000000edac783b */ /* 0x000fe80000000200 */
[----:B------:R-:W2:Y:S01]  /*8510*/  LDSM.16.M88.4 R176, [R236] ;  /* 0x00000000ecb0783b */ /* 0x000ea20000000200 */
[C---:B------:R-:W-:Y:S03]  /*8520*/  HMMA.16816.F32.BF16 R24, R128.reuse, R26, RZ ;  /* 0x0000001a8018723c */ /* 0x040fe600000418ff */
[----:B------:R-:W2:Y:S03]  /*8530*/  LDSM.16.M88.4 R180, [R236+0x800] ;  /* 0x00080000ecb4783b */ /* 0x000ea60000000200 */
[C---:B---3--:R-:W-:Y:S01]  /*8540*/  HMMA.16816.F32.BF16 R28, R128.reuse, R32, RZ ;  /* 0x00000020801c723c */ /* 0x048fe200000418ff */
[----:B------:R-:W3:Y:S04]  /*8550*/  LDSM.16.M88.4 R184, [R236+0x1000] ;  /* 0x00100000ecb8783b */ /* 0x000ee80000000200 */
[----:B------:R-:W3:Y:S01]  /*8560*/  LDSM.16.M88.4 R188, [R236+0x1800] ;  /* 0x00180000ecbc783b */ /* 0x000ee20000000200 */
[C---:B------:R-:W-:Y:S03]  /*8570*/  HMMA.16816.F32.BF16 R32, R128.reuse, R34, RZ ;  /* 0x000000228020723c */ /* 0x040fe600000418ff */
[----:B------:R-:W3:Y:S03]  /*8580*/  LDSM.16.M88.4 R192, [R236+0x2000] ;  /* 0x00200000ecc0783b */ /* 0x000ee60000000200 */
[C---:B----4-:R-:W-:Y:S01]  /*8590*/  HMMA.16816.F32.BF16 R36, R128.reuse, R40, RZ ;  /* 0x000000288024723c */ /* 0x050fe200000418ff */
[----:B------:R-:W4:Y:S04]  /*85a0*/  LDSM.16.M88.4 R196, [R236+0x2800] ;  /* 0x00280000ecc4783b */ /* 0x000f280000000200 */
[----:B------:R-:W4:Y:S01]  /*85b0*/  LDSM.16.M88.4 R200, [R236+0x3000] ;  /* 0x00300000ecc8783b */ /* 0x000f220000000200 */
[C---:B------:R-:W-:Y:S03]  /*85c0*/  HMMA.16816.F32.BF16 R40, R128.reuse, R42, RZ ;  /* 0x0000002a8028723c */ /* 0x040fe600000418ff */
[----:B------:R-:W4:Y:S03]  /*85d0*/  LDSM.16.M88.4 R204, [R236+0x3800] ;  /* 0x00380000eccc783b */ /* 0x000f260000000200 */
[C---:B-----5:R-:W-:Y:S01]  /*85e0*/  HMMA.16816.F32.BF16 R44, R128.reuse, R48, RZ ;  /* 0x00000030802c723c */ /* 0x060fe200000418ff */
[----:B------:R-:W-:Y:S04]  /*85f0*/  LDSM.16.M88.4 R208, [R236+0x5000] ;  /* 0x00500000ecd0783b */ /* 0x000fe80000000200 */
[----:B------:R-:W-:Y:S01]  /*8600*/  LDSM.16.M88.4 R212, [R236+0x5800] ;  /* 0x00580000ecd4783b */ /* 0x000fe20000000200 */
[C---:B------:R-:W-:Y:S03]  /*8610*/  HMMA.16816.F32.BF16 R48, R128.reuse, R50, RZ ;  /* 0x000000328030723c */ /* 0x040fe600000418ff */
[----:B------:R-:W-:Y:S03]  /*8620*/  LDSM.16.M88.4 R216, [R166+0x7000] ;  /* 0x00700000a6d8783b */ /* 0x000fe60000000200 */
        /* <DEDUP_REMOVED lines=24> */
[C---:B------:R-:W-:Y:S06]  /*87b0*/  HMMA.16816.F32.BF16 R12, R172.reuse, R180, R12 ;  /* 0x000000b4ac0c723c */ /* 0x040fec000004180c */
[C---:B------:R-:W-:Y:S01]  /*87c0*/  HMMA.16816.F32.BF16 R16, R172.reuse, R182, R16 ;  /* 0x000000b6ac10723c */ /* 0x040fe20000041810 */
[----:B------:R-:W5:Y:S05]  /*87d0*/  LDSM.16.M88.4 R180, [R236+0x6000] ;  /* 0x00600000ecb4783b */ /* 0x000f6a0000000200 */
[C---:B---3--:R-:W-:Y:S06]  /*87e0*/  HMMA.16816.F32.BF16 R20, R172.reuse, R184, R20 ;  /* 0x000000b8ac14723c */ /* 0x048fec0000041814 */
[C---:B------:R-:W-:Y:S01]  /*87f0*/  HMMA.16816.F32.BF16 R24, R172.reuse, R186, R24 ;  /* 0x000000baac18723c */ /* 0x040fe20000041818 */
[----:B------:R-:W3:Y:S05]  /*8800*/  LDSM.16.M88.4 R184, [R236+0x6800] ;  /* 0x00680000ecb8783b */ /* 0x000eea0000000200 */
[C---:B------:R-:W-:Y:S06]  /*8810*/  HMMA.16816.F32.BF16 R28, R172.reuse, R188, R28 ;  /* 0x000000bcac1c723c */ /* 0x040fec000004181c */
[C---:B------:R-:W-:Y:S01]  /*8820*/  HMMA.16816.F32.BF16 R32, R172.reuse, R190, R32 ;  /* 0x000000beac20723c */ /* 0x040fe20000041820 */
[----:B------:R-:W-:Y:S05]  /*8830*/  LDSM.16.M88.4 R188, [R235] ;  /* 0x00000000ebbc783b */ /* 0x000fea0000000200 */
[C---:B------:R-:W-:Y:S06]  /*8840*/  HMMA.16816.F32.BF16 R36, R172.reuse, R192, R36 ;  /* 0x000000c0ac24723c */ /* 0x040fec0000041824 */
[C---:B------:R-:W-:Y:S01]  /*8850*/  HMMA.16816.F32.BF16 R40, R172.reuse, R194, R40 ;  /* 0x000000c2ac28723c */ /* 0x040fe20000041828 */
[----:B------:R-:W-:Y:S05]  /*8860*/  LDSM.16.M88.4 R192, [R234] ;  /* 0x00000000eac0783b */ /* 0x000fea0000000200 */
[C---:B----4-:R-:W-:Y:S06]  /*8870*/  HMMA.16816.F32.BF16 R44, R172.reuse, R196, R44 ;  /* 0x000000c4ac2c723c */ /* 0x050fec000004182c */
[C---:B------:R-:W-:Y:S05]  /*8880*/  HMMA.16816.F32.BF16 R48, R172.reuse, R198, R48 ;  /* 0x000000c6ac30723c */ /* 0x040fea0000041830 */
[C---:B------:R-:W-:Y:S01]  /*8890*/  VIADD R196, R234.reuse, 0x800 ;  /* 0x00000800eac47836 */ /* 0x040fe20000000000 */
[C---:B------:R-:W-:Y:S05]  /*88a0*/  HMMA.16816.F32.BF16 R52, R172.reuse, R200, R52 ;  /* 0x000000c8ac34723c */ /* 0x040fea0000041834 */
[----:B------:R-:W-:Y:S01]  /*88b0*/  LDSM.16.M88.4 R196, [R196] ;  /* 0x00000000c4c4783b */ /* 0x000fe20000000200 */
[C---:B------:R-:W-:Y:S05]  /*88c0*/  HMMA.16816.F32.BF16 R56, R172.reuse, R202, R56 ;  /* 0x000000caac38723c */ /* 0x040fea0000041838 */
[C---:B------:R-:W-:Y:S01]  /*88d0*/  VIADD R200, R234.reuse, 0x1000 ;  /* 0x00001000eac87836 */ /* 0x040fe20000000000 */
[C---:B------:R-:W-:Y:S05]  /*88e0*/  HMMA.16816.F32.BF16 R60, R172.reuse, R204, R60 ;  /* 0x000000ccac3c723c */ /* 0x040fea000004183c */
[----:B------:R-:W-:Y:S01]  /*88f0*/  LDSM.16.M88.4 R200, [R200] ;  /* 0x00000000c8c8783b */ /* 0x000fe20000000200 */
[C---:B------:R-:W-:Y:S05]  /*8900*/  HMMA.16816.F32.BF16 R64, R172.reuse, R206, R64 ;  /* 0x000000ceac40723c */ /* 0x040fea0000041840 */
[C---:B------:R-:W-:Y:S01]  /*8910*/  VIADD R204, R234.reuse, 0x1800 ;  /* 0x00001800eacc7836 */ /* 0x040fe20000000000 */
[C---:B-1----:R-:W-:Y:S05]  /*8920*/  HMMA.16816.F32.BF16 R68, R172.reuse, R168, R68 ;  /* 0x000000a8ac44723c */ /* 0x042fea0000041844 */
[----:B------:R-:W-:Y:S01]  /*8930*/  LDSM.16.M88.4 R204, [R204] ;  /* 0x00000000cccc783b */ /* 0x000fe20000000200 */
[C---:B------:R-:W-:Y:S03]  /*8940*/  HMMA.16816.F32.BF16 R72, R172.reuse, R170, R72 ;  /* 0x000000aaac48723c */ /* 0x040fe60000041848 */
[----:B------:R-:W1:Y:S03]  /*8950*/  LDSM.16.M88.4 R168, [R236+0x7000] ;  /* 0x00700000eca8783b */ /* 0x000e660000000200 */
[C---:B--2---:R-:W-:Y:S06]  /*8960*/  HMMA.16816.F32.BF16 R76, R172.reuse, R176, R76 ;  /* 0x000000b0ac4c723c */ /* 0x044fec000004184c */
[C---:B------:R-:W-:Y:S01]  /*8970*/  HMMA.16816.F32.BF16 R80, R172.reuse, R178, R80 ;  /* 0x000000b2ac50723c */ /* 0x040fe20000041850 */
[----:B------:R-:W2:Y:S05]  /*8980*/  LDSM.16.M88.4 R176, [R236+0x7800] ;  /* 0x00780000ecb0783b */ /* 0x000eaa0000000200 */
[C---:B------:R-:W-:Y:S06]  /*8990*/  HMMA.16816.F32.BF16 R84, R172.reuse, R208, R84 ;  /* 0x000000d0ac54723c */ /* 0x040fec0000041854 */
[C---:B------:R-:W-:Y:S01]  /*89a0*/  HMMA.16816.F32.BF16 R88, R172.reuse, R210, R88 ;  /* 0x000000d2ac58723c */ /* 0x040fe20000041858 */
[----:B------:R-:W-:Y:S05]  /*89b0*/  LDSM.16.M88.4 R208, [R227] ;  /* 0x00000000e3d0783b */ /* 0x000fea0000000200 */
[C---:B------:R-:W-:Y:S06]  /*89c0*/  HMMA.16816.F32.BF16 R92, R172.reuse, R212, R92 ;  /* 0x000000d4ac5c723c */ /* 0x040fec000004185c */
[C---:B------:R-:W-:Y:S01]  /*89d0*/  HMMA.16816.F32.BF16 R96, R172.reuse, R214, R96 ;  /* 0x000000d6ac60723c */ /* 0x040fe20000041860 */
[----:B------:R-:W-:Y:S05]  /*89e0*/  LDSM.16.M88.4 R212, [R166+0x800] ;  /* 0x00080000a6d4783b */ /* 0x000fea0000000200 */
[C---:B-----5:R-:W-:Y:S06]  /*89f0*/  HMMA.16816.F32.BF16 R100, R172.reuse, R180, R100 ;  /* 0x000000b4ac64723c */ /* 0x060fec0000041864 */
[C---:B------:R-:W-:Y:S05]  /*8a00*/  HMMA.16816.F32.BF16 R104, R172.reuse, R182, R104 ;  /* 0x000000b6ac68723c */ /* 0x040fea0000041868 */
[C---:B------:R-:W-:Y:S01]  /*8a10*/  VIADD R180, R234.reuse, 0x2000 ;  /* 0x00002000eab47836 */ /* 0x040fe20000000000 */
[C---:B---3--:R-:W-:Y:S05]  /*8a20*/  HMMA.16816.F32.BF16 R108, R172.reuse, R184, R108 ;  /* 0x000000b8ac6c723c */ /* 0x048fea000004186c */
[----:B------:R-:W3:Y:S01]  /*8a30*/  LDSM.16.M88.4 R180, [R180] ;  /* 0x00000000b4b4783b */ /* 0x000ee20000000200 */
[C---:B------:R-:W-:Y:S05]  /*8a40*/  HMMA.16816.F32.BF16 R112, R172.reuse, R186, R112 ;  /* 0x000000baac70723c */ /* 0x040fea0000041870 */
[----:B------:R-:W-:Y:S01]  /*8a50*/  VIADD R184, R234, 0x2800 ;  /* 0x00002800eab87836 */ /* 0x000fe20000000000 */
[C---:B-1----:R-:W-:Y:S05]  /*8a60*/  HMMA.16816.F32.BF16 R116, R172.reuse, R168, R116 ;  /* 0x000000a8ac74723c */ /* 0x042fea0000041874 */
[----:B------:R-:W1:Y:S01]  /*8a70*/  LDSM.16.M88.4 R184, [R184] ;  /* 0x00000000b8b8783b */ /* 0x000e620000000200 */
[C---:B------:R-:W-:Y:S03]  /*8a80*/  HMMA.16816.F32.BF16 R120, R172.reuse, R170, R120 ;  /* 0x000000aaac78723c */ /* 0x040fe60000041878 */
[----:B------:R-:W4:Y:S03]  /*8a90*/  LDSM.16.M88.4 R168, [R228] ;  /* 0x00000000e4a8783b */ /* 0x000f260000000200 */
[C---:B--2---:R-:W-:Y:S06]  /*8aa0*/  HMMA.16816.F32.BF16 R124, R172.reuse, R176, R124 ;  /* 0x000000b0ac7c723c */ /* 0x044fec000004187c */
[----:B------:R-:W-:Y:S01]  /*8ab0*/  HMMA.16816.F32.BF16 R128, R172, R178, R128 ;  /* 0x000000b2ac80723c */ /* 0x000fe20000041880 */
[----:B------:R-:W2:Y:S04]  /*8ac0*/  LDSM.16.M88.4 R172, [R226] ;  /* 0x00000000e2ac783b */ /* 0x000ea80000000200 */
[----:B------:R-:W5:Y:S01]  /*8ad0*/  LDSM.16.M88.4 R176, [R225] ;  /* 0x00000000e1b0783b */ /* 0x000f620000000200 */
        /* <DEDUP_REMOVED lines=15> */
[C---:B-1----:R-:W-:Y:S06]  /*8bd0*/  HMMA.16816.F32.BF16 R44, R188.reuse, R184, R44 ;  /* 0x000000b8bc2c723c */ /* 0x042fec000004182c */
[C---:B------:R-:W-:Y:S01]  /*8be0*/  HMMA.16816.F32.BF16 R48, R188.reuse, R186, R48 ;  /* 0x000000babc30723c */ /* 0x040fe20000041830 */
[----:B------:R-:W-:Y:S05]  /*8bf0*/  LDSM.16.M88.4 R184, [R222] ;  /* 0x00000000deb8783b */ /* 0x000fea0000000200 */
[C---:B----4-:R-:W-:Y:S06]  /*8c00*/  HMMA.16816.F32.BF16 R52, R188.reuse, R168, R52 ;  /* 0x000000a8bc34723c */ /* 0x050fec0000041834 */
[C---:B------:R-:W-:Y:S01]  /*8c10*/  HMMA.16816.F32.BF16 R56, R188.reuse, R170, R56 ;  /* 0x000000aabc38723c */ /* 0x040fe20000041838 */
[----:B------:R-:W1:Y:S05]  /*8c20*/  LDSM.16.M88.4 R168, [R223] ;  /* 0x00000000dfa8783b */ /* 0x000e6a0000000200 */
[C---:B------:R-:W-:Y:S06]  /*8c30*/  HMMA.16816.F32.BF16 R60, R188.reuse, R208, R60 ;  /* 0x000000d0bc3c723c */ /* 0x040fec000004183c */
[C---:B------:R-:W-:Y:S01]  /*8c40*/  HMMA.16816.F32.BF16 R64, R188.reuse, R210, R64 ;  /* 0x000000d2bc40723c */ /* 0x040fe20000041840 */
[----:B------:R-:W4:Y:S05]  /*8c50*/  LDSM.16.M88.4 R208, [R166] ;  /* 0x00000000a6d0783b */ /* 0x000f2a0000000200 */
        /* <DEDUP_REMOVED lines=8> */
[----:B------:R-:W-:Y:S05]  /*8ce0*/  LDSM.16.M88.4 R180, [R166+0x2800] ;  /* 0x00280000a6b4783b */ /* 0x000fea0000000200 */
[C---:B-1----:R-:W-:Y:S06]  /*8cf0*/  HMMA.16816.F32.BF16 R92, R188.reuse, R168, R92 ;  /* 0x000000a8bc5c723c */ /* 0x042fec000004185c */
[C---:B------:R-:W-:Y:S01]  /*8d00*/  HMMA.16816.F32.BF16 R96, R188.reuse, R170, R96 ;  /* 0x000000aabc60723c */ /* 0x040fe20000041860 */
[----:B------:R-:W1:Y:S05]  /*8d10*/  LDSM.16.M88.4 R168, [R166+0x2000] ;  /* 0x00200000a6a8783b */ /* 0x000e6a0000000200 */
[C---:B------:R-:W-:Y:S06]  /*8d20*/  HMMA.16816.F32.BF16 R100, R188.reuse, R184, R100 ;  /* 0x000000b8bc64723c */ /* 0x040fec0000041864 */
        /* <DEDUP_REMOVED lines=10> */
[----:B------:R-:W3:Y:S04]  /*8dd0*/  LDSM.16.M88.4 R188, [R166+0x3800] ;  /* 0x00380000a6bc783b */ /* 0x000ee80000000200 */
[----:B------:R-:W-:Y:S01]  /*8de0*/  LDSM.16.M88.4 R200, [R166+0x5800] ;  /* 0x00580000a6c8783b */ /* 0x000fe20000000200 */
[C---:B----4-:R-:W-:Y:S06]  /*8df0*/  HMMA.16816.F32.BF16 R4, R204.reuse, R208, R4 ;  /* 0x000000d0cc04723c */ /* 0x050fec0000041804 */
[C---:B------:R-:W-:Y:S01]  /*8e00*/  HMMA.16816.F32.BF16 R8, R204.reuse, R210, R8 ;  /* 0x000000d2cc08723c */ /* 0x040fe20000041808 */
[----:B------:R-:W-:Y:S05]  /*8e10*/  LDSM.16.M88.4 R208, [R166+0x6000] ;  /* 0x00600000a6d0783b */ /* 0x000fea0000000200 */
[C---:B------:R-:W-:Y:S06]  /*8e20*/  HMMA.16816.F32.BF16 R12, R204.reuse, R212, R12 ;  /* 0x000000d4cc0c723c */ /* 0x040fec000004180c */
[C---:B------:R-:W-:Y:S01]  /*8e30*/  HMMA.16816.F32.BF16 R16, R204.reuse, R214, R16 ;  /* 0x000000d6cc10723c */ /* 0x040fe20000041810 */
[----:B------:R-:W-:Y:S05]  /*8e40*/  LDSM.16.M88.4 R212, [R166+0x6800] ;  /* 0x00680000a6d4783b */ /* 0x000fea0000000200 */
[C---:B--2---:R-:W-:Y:S06]  /*8e50*/  HMMA.16816.F32.BF16 R20, R204.reuse, R172, R20 ;  /* 0x000000accc14723c */ /* 0x044fec0000041814 */
[C---:B------:R-:W-:Y:S01]  /*8e60*/  HMMA.16816.F32.BF16 R24, R204.reuse, R174, R24 ;  /* 0x000000aecc18723c */ /* 0x040fe20000041818 */
[----:B------:R-:W2:Y:S05]  /*8e70*/  LDSM.16.M88.4 R172, [R166+0x4800] ;  /* 0x00480000a6ac783b */ /* 0x000eaa0000000200 */
[C---:B-----5:R-:W-:Y:S06]  /*8e80*/  HMMA.16816.F32.BF16 R28, R204.reuse, R176, R28 ;  /* 0x000000b0cc1c723c */ /* 0x060fec000004181c */
[C---:B------:R-:W-:Y:S01]  /*8e90*/  HMMA.16816.F32.BF16 R32, R204.reuse, R178, R32 ;  /* 0x000000b2cc20723c */ /* 0x040fe20000041820 */
[----:B------:R-:W4:Y:S01]  /*8ea0*/  LDSM.16.M88.4 R176, [R166+0x7800] ;  /* 0x00780000a6b0783b */ /* 0x000f220000000200 */
[----:B------:R-:W-:Y:S04]  /*8eb0*/  DEPBAR.LE SB0, 0x0 ;  /* 0x000080000000791a */ /* 0x000fe80000000000 */
[C---:B-1----:R-:W-:Y:S01]  /*8ec0*/  HMMA.16816.F32.BF16 R36, R204.reuse, R168, R36 ;  /* 0x000000a8cc24723c */ /* 0x042fe20000041824 */
[----:B------:R-:W-:Y:S05]  /*8ed0*/  BAR.SYNC.DEFER_BLOCKING 0x0 ;  /* 0x0000000000007b1d */ /* 0x000fea0000010000 */
        /* <DEDUP_REMOVED lines=9> */
[C---:B--2---:R-:W-:Y:S06]  /*8f70*/  HMMA.16816.F32.BF16 R76, R204.reuse, R172, R76 ;  /* 0x000000accc4c723c */ /* 0x044fec000004184c */
        /* <DEDUP_REMOVED lines=11> */
[C---:B----4-:R-:W-:Y:S06]  /*9030*/  HMMA.16816.F32.BF16 R124, R204.reuse, R176, R124 ;  /* 0x000000b0cc7c723c */ /* 0x050fec000004187c */
[----:B------:R-:W-:Y:S01]  /*9040*/  HMMA.16816.F32.BF16 R128, R204, R178, R128 ;  /* 0x000000b2cc80723c */ /* 0x000fe20000041880 */
[----:B------:R-:W-:Y:S11]  /*9050*/  @!UPT UIADD3 URZ, URZ, URZ, URZ ;  /* 0x0000003f3f3ff290 */ /* 0x000ff6000fffe03f */
[----:B------:R-:W-:Y:S01]  /*9060*/  @!UPT UIADD3 URZ, URZ, URZ, URZ ;  /* 0x0000003f3f3ff290 */ /* 0x000fe2000fffe03f */
[----:B------:R-:W-:Y:S11]  /*9070*/  @!P0 BRA `(.L_x_2211) ;  /* 0x0000000400e08947 */ /* 0x000ff60003800000 */
[----:B------:R-:W-:Y:S04]  /*9080*/  ULEA UR6, -UR7, URZ, 0x8 ;  /* 0x0000003f07067291 */ /* 0x000fe8000f8e413f */
[----:B------:R-:W-:Y:S02]  /*9090*/  USHF.R.S32.HI UR5, URZ, 0x1f, UR6 ;  /* 0x0000001f3f057899 */ /* 0x000fe40008011406 */
[----:B------:R-:W-:Y:S04]  /*90a0*/  MOV R170, UR6 ;  /* 0x0000000600aa7c02 */ /* 0x000fe80008000f00 */
[----:B------:R-:W-:Y:S01]  /*90b0*/  MOV R2, UR5 ;  /* 0x0000000500027c02 */ /* 0x000fe20008000f00 */
[----:B------:R-:W-:Y:S06]  /*90c0*/  @P6 BRA `(.L_x_2212) ;  /* 0x0000000000f46947 */ /* 0x000fec0003800000 */
[----:B------:R-:W1:Y:S01]  /*90d0*/  LDC R0, c[0x0][0x380] ;  /* 0x0000e000ff007b82 */ /* 0x000e620000000800 */
[----:B------:R-:W-:Y:S04]  /*90e0*/  SHF.L.U32 R165, R250, 0x8, RZ ;  /* 0x00000008faa57819 */ /* 0x000fe800000006ff */
[----:B------:R-:W-:Y:S01]  /*90f0*/  IABS R171, R165 ;  /* 0x000000a500ab7213 */ /* 0x000fe20000000000 */
[----:B------:R-:W-:Y:S05]  /*9100*/  VIADD R173, R165, 0xffffff00 ;  /* 0xffffff00a5ad7836 */ /* 0x000fea0000000000 */
        /* <DEDUP_REMOVED lines=29> */
[----:B------:R-:W-:Y:S01]  /*92e0*/  LOP3.LUT R171, RZ, R0, RZ, 0x33, !PT ;  /* 0x00000000ffab7212 */ /* 0x000fe200078e33ff */
[----:B------:R-:W1:Y:S08]  /*92f0*/  LDC R2, c[0x0][0x24c] ;  /* 0x00009300ff027b82 */ /* 0x000e700000000800 */
        /* <DEDUP_REMOVED lines=11> */
[----:B------:R-:W2:Y:S02]  /*93b0*/  LDG.E R165, desc[UR20][R174.64] ;  /* 0x00000014aea57981 */ /* 0x000ea4000c1e1900 */
[----:B------:R-:W-:Y:S02]  /*93c0*/  IMAD R171, R171, R0, -0x100 ;  /* 0xffffff00abab7424 */ /* 0x000fe400078e0200 */
[----:B------:R3:W2:Y:S03]  /*93d0*/  LDG.E R170, desc[UR20][R168.64] ;  /* 0x00000014a8aa7981 */ /* 0x0006a6000c1e1900 */
[----:B------:R-:W-:Y:S05]  /*93e0*/  SHF.R.S32.HI R0, RZ, 0x1f, R171 ;  /* 0x0000001fff007819 */ /* 0x000fea00000114ab */
[----:B------:R-:W-:Y:S04]  /*93f0*/  IMAD R0, R0, UR7, RZ ;  /* 0x0000000700007c24 */ /* 0x000fe8000f8e02ff */
[C---:B-1----:R-:W-:Y:S01]  /*9400*/  IMAD R0, R171.reuse, R2, R0 ;  /* 0x00000002ab007224 */ /* 0x042fe200078e0200 */
[----:B---3--:R-:W1:Y:S01]  /*9410*/  LDC.64 R168, c[0x0][0x230] ;  /* 0x00008c00ffa87b82 */ /* 0x008e620000000a00 */
[----:B--2---:R-:W-:Y:S01]  /*9420*/  IADD3 R165, -R170, R165, RZ ;  /* 0x000000a5aaa57210 */ /* 0x004fe20007ffe1ff */
[----:B------:R-:W-:Y:S03]  /*9430*/  IMAD.WIDE.U32 R170, R171, UR7, RZ ;  /* 0x00000007abaa7c25 */ /* 0x000fe6000f8e00ff */
[----:B------:R-:W-:Y:S01]  /*9440*/  SHF.R.S32.HI R2, RZ, 0x1f, R165 ;  /* 0x0000001fff027819 */ /* 0x000fe200000114a5 */
[----:B------:R-:W-:Y:S04]  /*9450*/  IMAD.IADD R171, R171, 0x1, R0 ;  /* 0x00000001abab7824 */ /* 0x000fe800078e0200 */
[-C--:B-1----:R-:W-:Y:S02]  /*9460*/  IMAD R2, R2, R168.reuse, RZ ;  /* 0x000000a802027224 */ /* 0x082fe400078e02ff */
[C---:B------:R-:W-:Y:S04]  /*9470*/  IMAD.WIDE.U32 R170, R165.reuse, R168, R170 ;  /* 0x000000a8a5aa7225 */ /* 0x040fe800078e00aa */
[----:B------:R-:W-:Y:S05]  /*9480*/  IMAD R2, R165, R169, R2 ;  /* 0x000000a9a5027224 */ /* 0x000fea00078e0202 */
[----:B------:R-:W-:Y:S07]  /*9490*/  IADD3 R2, R171, R2, RZ ;  /* 0x00000002ab027210 */ /* 0x000fee0007ffe0ff */
.L_x_2212:
[C---:B------:R-:W-:Y:S04]  /*94a0*/  LEA R241, P0, R170.reuse, R241, 0x1 ;  /* 0x000000f1aaf17211 */ /* 0x040fe800078008ff */
[----:B------:R-:W-:Y:S01]  /*94b0*/  LEA.HI.X R240, R170, R240, R2, 0x1, P0 ;  /* 0x000000f0aaf07211 */ /* 0x000fe200000f0c02 */
[----:B------:R-:W-:Y:S01]  /*94c0*/  IMAD.MOV.U32 R170, RZ, RZ, R241 ;  /* 0x000000ffffaa7224 */ /* 0x000fe200078e00f1 */
[----:B------:R-:W-:Y:S03]  /*94d0*/  IADD3 R168, P0, R241, UR23, RZ ;  /* 0x00000017f1a87c10 */ /* 0x000fe6000ff1e0ff */
        /* <DEDUP_REMOVED lines=8> */
[----:B------:R2:W-:Y:S01]  /*9560*/  LDGSTS.E.BYPASS.LTC128B.128 [R242+0x2800], desc[UR20][R168.64] ;  /* 0x02800000a8f27fae */ /* 0x0005e2000b901d54 */
        /* <DEDUP_REMOVED lines=15> */
[----:B-1----:R-:W-:Y:S03]  /*9660*/  IADD3 R170, P0, R172, UR23, RZ ;  /* 0x00000017acaa7c10 */ /* 0x002fe6000ff1e0ff */
[----:B------:R1:W-:Y:S01]  /*9670*/  LDGSTS.E.BYPASS.LTC128B.128 [R242+0x5800], desc[UR20][R172.64] ;  /* 0x05800000acf27fae */ /* 0x0003e2000b901d54 */
[----:B------:R-:W-:Y:S02]  /*9680*/  IADD3.X R171, R173, UR22, RZ, P0, !PT ;  /* 0x00000016adab7c10 */ /* 0x000fe400087fe4ff */
[----:B--2---:R-:W-:Y:S03]  /*9690*/  IADD3 R168, P0, R170, UR23, RZ ;  /* 0x00000017aaa87c10 */ /* 0x004fe6000ff1e0ff */
[----:B------:R-:W-:Y:S01]  /*96a0*/  LDGSTS.E.BYPASS.LTC128B.128 [R242+0x6000], desc[UR20][R170.64] ;  /* 0x06000000aaf27fae */ /* 0x000fe2000b901d54 */
[----:B------:R-:W-:Y:S02]  /*96b0*/  IADD3.X R169, R171, UR22, RZ, P0, !PT ;  /* 0x00000016aba97c10 */ /* 0x000fe400087fe4ff */
[----:B---3--:R-:W-:Y:S03]  /*96c0*/  IADD3 R180, P0, R168, UR23, RZ ;  /* 0x00000017a8b47c10 */ /* 0x008fe6000ff1e0ff */
[----:B------:R2:W-:Y:S01]  /*96d0*/  LDGSTS.E.BYPASS.LTC128B.128 [R242+0x6800], desc[UR20][R168.64] ;  /* 0x06800000a8f27fae */ /* 0x0005e2000b901d54 */
[----:B------:R-:W-:Y:S02]  /*96e0*/  IADD3.X R181, R169, UR22, RZ, P0, !PT ;  /* 0x00000016a9b57c10 */ /* 0x000fe400087fe4ff */
[----:B----4-:R-:W-:Y:S03]  /*96f0*/  IADD3 R178, P0, R180, UR23, RZ ;  /* 0x00000017b4b27c10 */ /* 0x010fe6000ff1e0ff */
[----:B------:R3:W-:Y:S01]  /*9700*/  LDGSTS.E.BYPASS.LTC128B.128 [R242+0x7000], desc[UR20][R180.64] ;  /* 0x07000000b4f27fae */ /* 0x0007e2000b901d54 */
[----:B------:R-:W-:Y:S02]  /*9710*/  IADD3.X R179, R181, UR22, RZ, P0, !PT ;  /* 0x00000016b5b37c10 */ /* 0x000fe400087fe4ff */
[----:B-----5:R-:W-:Y:S03]  /*9720*/  IADD3 R174, P0, R178, UR23, RZ ;  /* 0x00000017b2ae7c10 */ /* 0x020fe6000ff1e0ff */
[----:B------:R3:W-:Y:S01]  /*9730*/  LDGSTS.E.BYPASS.LTC128B.128 [R242+0x7800], desc[UR20][R178.64] ;  /* 0x07800000b2f27fae */ /* 0x0007e2000b901d54 */
[----:B------:R-:W-:Y:S02]  /*9740*/  IADD3.X R175, R179, UR22, RZ, P0, !PT ;  /* 0x00000016b3af7c10 */ /* 0x000fe400087fe4ff */
[----:B-1----:R-:W-:Y:S03]  /*9750*/  IADD3 R172, P0, R174, UR23, RZ ;  /* 0x00000017aeac7c10 */ /* 0x002fe6000ff1e0ff */
[----:B------:R3:W-:Y:S01]  /*9760*/  LDGSTS.E.BYPASS.LTC128B.128 [R242+0x8000], desc[UR20][R174.64] ;  /* 0x08000000aef27fae */ /* 0x0007e2000b901d54 */
[----:B------:R-:W-:Y:S05]  /*9770*/  IADD3.X R173, R175, UR22, RZ, P0, !PT ;  /* 0x00000016afad7c10 */ /* 0x000fea00087fe4ff */
[----:B------:R3:W-:Y:S01]  /*9780*/  LDGSTS.E.BYPASS.LTC128B.128 [R242+0x8800], desc[UR20][R172.64] ;  /* 0x08800000acf27fae */ /* 0x0007e2000b901d54 */
[----:B--2---:R-:W-:Y:S04]  /*9790*/  IADD3 R168, P0, R172, UR23, RZ ;  /* 0x00000017aca87c10 */ /* 0x004fe8000ff1e0ff */
[----:B------:R-:W-:Y:S02]  /*97a0*/  IADD3.X R169, R173, UR22, RZ, P0, !PT ;  /* 0x00000016ada97c10 */ /* 0x000fe400087fe4ff */
[----:B------:R-:W-:Y:S03]  /*97b0*/  IADD3 R170, P0, R168, UR23, RZ ;  /* 0x00000017a8aa7c10 */ /* 0x000fe6000ff1e0ff */
[----:B------:R3:W-:Y:S01]  /*97c0*/  LDGSTS.E.BYPASS.LTC128B.128 [R242+0x9000], desc[UR20][R168.64] ;  /* 0x09000000a8f27fae */ /* 0x0007e2000b901d54 */
[----:B------:R-:W-:Y:S05]  /*97d0*/  IADD3.X R171, R169, UR22, RZ, P0, !PT ;  /* 0x00000016a9ab7c10 */ /* 0x000fea00087fe4ff */
[----:B------:R3:W-:Y:S04]  /*97e0*/  LDGSTS.E.BYPASS.LTC128B.128 [R242+0x9800], desc[UR20][R170.64] ;  /* 0x09800000aaf27fae */ /* 0x0007e8000b901d54 */
[----:B------:R-:W0:Y:S02]  /*97f0*/  LDGDEPBAR ;  /* 0x00000000000079af */ /* 0x000e240000000000 */
.L_x_2211:
[----:B---3--:R-:W-:Y:S02]  /*9800*/  FMNMX.FTZ R168, R4, R164, !PT ;  /* 0x000000a404a87209 */ /* 0x008fe40007810000 */
        /* <DEDUP_REMOVED lines=127> */
[----:B------:R-:W-:Y:S08]  /*a000*/  SHFL.BFLY PT, R2, R168, 0x2, 0x1f ;  /* 0x0c401f00a8027f89 */ /* 0x000ff000000e0000 */
[----:B------:R-:W1:Y:S02]  /*a010*/  SHFL.BFLY PT, R165, R0, 0x2, 0x1f ;  /* 0x0c401f0000a57f89 */ /* 0x000e6400000e0000 */
[----:B-1----:R-:W-:Y:S02]  /*a020*/  FMNMX.FTZ R165, R0, R165, !PT ;  /* 0x000000a500a57209 */ /* 0x002fe40007810000 */
[----:B------:R-:W-:Y:S04]  /*a030*/  FMNMX.FTZ R168, R168, R2, !PT ;  /* 0x00000002a8a87209 */ /* 0x000fe80007810000 */
[----:B------:R-:W1:Y:S08]  /*a040*/  SHFL.BFLY PT, R0, R165, 0x1, 0x1f ;  /* 0x0c201f00a5007f89 */ /* 0x000e7000000e0000 */
[----:B------:R-:W2:Y:S01]  /*a050*/  SHFL.BFLY PT, R2, R168, 0x1, 0x1f ;  /* 0x0c201f00a8027f89 */ /* 0x000ea200000e0000 */
[----:B-1----:R-:W-:Y:S02]  /*a060*/  FMNMX.FTZ R0, R165, R0, !PT ;  /* 0x00000000a5007209 */ /* 0x002fe40007810000 */
[----:B--2---:R-:W-:Y:S03]  /*a070*/  FMNMX.FTZ R2, R168, R2, !PT ;  /* 0x00000002a8027209 */ /* 0x004fe60007810000 */
[C---:B------:R-:W-:Y:S01]  /*a080*/  FMUL.FTZ R165, R0.reuse, UR4 ;  /* 0x0000000400a57c20 */ /* 0x040fe20008410000 */
[----:B------:R-:W-:Y:S01]  /*a090*/  FADD.FTZ R3, -R0, R3 ;  /* 0x0000000300037221 */ /* 0x000fe20000010100 */
[C---:B------:R-:W-:Y:S01]  /*a0a0*/  FSETP.NEU.FTZ.AND P0, PT, R2.reuse, -INF , PT ;  /* 0xff8000000200780b */ /* 0x040fe20003f1d000 */
[C---:B------:R-:W-:Y:S02]  /*a0b0*/  FMUL.FTZ R168, R2.reuse, UR4 ;  /* 0x0000000402a87c20 */ /* 0x040fe40008410000 */
[----:B------:R-:W-:Y:S01]  /*a0c0*/  FMUL.FTZ R3, R3, UR4 ;  /* 0x0000000403037c20 */ /* 0x000fe20008410000 */
[----:B------:R-:W-:Y:S02]  /*a0d0*/  FADD.FTZ R164, -R2, R164 ;  /* 0x000000a402a47221 */ /* 0x000fe40000010100 */
[----:B------:R-:W-:Y:S02]  /*a0e0*/  FSEL R168, R168, RZ, P0 ;  /* 0x000000ffa8a87208 */ /* 0x000fe40000000000 */
[----:B------:R-:W-:Y:S01]  /*a0f0*/  FMUL.FTZ R164, R164, UR4 ;  /* 0x00000004a4a47c20 */ /* 0x000fe20008410000 */
[----:B------:R-:W-:Y:S01]  /*a100*/  MUFU.EX2 R3, R3 ;  /* 0x0000000300037308 */ /* 0x000fe20000000800 */
[----:B------:R-:W-:Y:S01]  /*a110*/  FSETP.NEU.FTZ.AND P0, PT, R0, -INF , PT ;  /* 0xff8000000000780b */ /* 0x000fe20003f1d000 */
[--C-:B------:R-:W-:Y:S01]  /*a120*/  FFMA.FTZ R190, R12, UR4, -R168.reuse ;  /* 0x000000040cbe7c23 */ /* 0x100fe200080108a8 */
[--C-:B------:R-:W-:Y:S01]  /*a130*/  FFMA.FTZ R184, R13, UR4, -R168.reuse ;  /* 0x000000040db87c23 */ /* 0x100fe200080108a8 */
[--C-:B------:R-:W-:Y:S01]  /*a140*/  FFMA.FTZ R176, R24, UR4, -R168.reuse ;  /* 0x0000000418b07c23 */ /* 0x100fe200080108a8 */
[--C-:B------:R-:W-:Y:S01]  /*a150*/  FFMA.FTZ R171, R25, UR4, -R168.reuse ;  /* 0x0000000419ab7c23 */ /* 0x100fe200080108a8 */
[--C-:B------:R-:W-:Y:S04]  /*a160*/  FFMA.FTZ R170, R28, UR4, -R168.reuse ;  /* 0x000000041caa7c23 */ /* 0x100fe800080108a8 */
[----:B------:R-:W1:Y:S01]  /*a170*/  MUFU.EX2 R164, R164 ;  /* 0x000000a400a47308 */ /* 0x000e620000000800 */
[--C-:B------:R-:W-:Y:S01]  /*a180*/  FFMA.FTZ R169, R29, UR4, -R168.reuse ;  /* 0x000000041da97c23 */ /* 0x100fe200080108a8 */
[--C-:B------:R-:W-:Y:S01]  /*a190*/  FFMA.FTZ R188, R36, UR4, -R168.reuse ;  /* 0x0000000424bc7c23 */ /* 0x100fe200080108a8 */
[--C-:B------:R-:W-:Y:S01]  /*a1a0*/  FFMA.FTZ R193, R37, UR4, -R168.reuse ;  /* 0x0000000425c17c23 */ /* 0x100fe200080108a8 */
[----:B------:R-:W-:Y:S01]  /*a1b0*/  FSEL R165, R165, RZ, P0 ;  /* 0x000000ffa5a57208 */ /* 0x000fe20000000000 */
        /* <DEDUP_REMOVED lines=11> */
[----:B------:R-:W3:Y:S01]  /*a270*/  MUFU.EX2 R184, R184 ;  /* 0x000000b800b87308 */ /* 0x000ee20000000800 */
[C---:B-1----:R-:W-:Y:S01]  /*a280*/  FMUL.FTZ R17, R164.reuse, R149 ;  /* 0x00000095a4117220 */ /* 0x042fe20000410000 */
[----:B------:R-:W-:Y:S01]  /*a290*/  FMUL.FTZ R20, R164, R144 ;  /* 0x00000090a4147220 */ /* 0x000fe20000410000 */
[--C-:B------:R-:W-:Y:S01]  /*a2a0*/  FFMA.FTZ R38, R38, UR4, -R165.reuse ;  /* 0x0000000426267c23 */ /* 0x100fe200080108a5 */
[----:B------:R-:W1:Y:S01]  /*a2b0*/  LDSM.16.MT88.4 R24, [R231+0xa000] ;  /* 0x00a00000e718783b */ /* 0x000e620000004200 */
[--C-:B------:R-:W-:Y:S01]  /*a2c0*/  FFMA.FTZ R185, R18, UR4, -R165.reuse ;  /* 0x0000000412b97c23 */ /* 0x100fe200080108a5 */
[----:B------:R-:W-:Y:S01]  /*a2d0*/  FMUL.FTZ R18, R3, R150 ;  /* 0x0000009603127220 */ /* 0x000fe20000410000 */
[--C-:B------:R-:W-:Y:S03]  /*a2e0*/  FFMA.FTZ R181, R19, UR4, -R165.reuse ;  /* 0x0000000413b57c23 */ /* 0x100fe600080108a5 */
[----:B------:R-:W-:Y:S01]  /*a2f0*/  MUFU.EX2 R187, R187 ;  /* 0x000000bb00bb7308 */ /* 0x000fe20000000800 */
[----:B------:R-:W-:Y:S01]  /*a300*/  FMUL.FTZ R19, R3, R151 ;  /* 0x0000009703137220 */ /* 0x000fe20000410000 */
[--C-:B------:R-:W-:Y:S01]  /*a310*/  FFMA.FTZ R178, R21, UR4, -R168.reuse ;  /* 0x0000000415b27c23 */ /* 0x100fe200080108a8 */
[----:B------:R-:W-:Y:S01]  /*a320*/  FMUL.FTZ R21, R164, R145 ;  /* 0x00000091a4157220 */ /* 0x000fe20000410000 */
[----:B------:R-:W4:Y:S01]  /*a330*/  LDSM.16.MT88.4 R28, [R230+0xa000] ;  /* 0x00a00000e61c783b */ /* 0x000f220000004200 */
[--C-:B------:R-:W-:Y:S01]  /*a340*/  FFMA.FTZ R179, R22, UR4, -R165.reuse ;  /* 0x0000000416b37c23 */ /* 0x100fe200080108a5 */
[----:B------:R-:W-:Y:S01]  /*a350*/  FMUL.FTZ R22, R3, R146 ;  /* 0x0000009203167220 */ /* 0x000fe20000410000 */
[--C-:B------:R-:W-:Y:S03]  /*a360*/  FFMA.FTZ R175, R23, UR4, -R165.reuse ;  /* 0x0000000417af7c23 */ /* 0x100fe600080108a5 */
[----:B------:R-:W5:Y:S01]  /*a370*/  MUFU.EX2 R182, R182 ;  /* 0x000000b600b67308 */ /* 0x000f620000000800 */
[----:B------:R-:W-:Y:S01]  /*a380*/  FMUL.FTZ R23, R3, R147 ;  /* 0x0000009303177220 */ /* 0x000fe20000410000 */
[--C-:B------:R-:W-:Y:S01]  /*a390*/  FFMA.FTZ R192, R8, UR4, -R168.reuse ;  /* 0x0000000408c07c23 */ /* 0x100fe200080108a8 */
[----:B------:R-:W-:Y:S01]  /*a3a0*/  FMUL.FTZ R8, R164, R156 ;  /* 0x0000009ca4087220 */ /* 0x000fe20000410000 */
[----:B------:R-:W-:Y:S01]  /*a3b0*/  LDSM.16.MT88.4 R144, [R232+0xb000] ;  /* 0x00b00000e890783b */ /* 0x000fe20000004200 */
[--C-:B------:R-:W-:Y:S01]  /*a3c0*/  FFMA.FTZ R186, R35, UR4, -R165.reuse ;  /* 0x0000000423ba7c23 */ /* 0x100fe200080108a5 */
[----:B------:R-:W-:Y:S01]  /*a3d0*/  FMUL.FTZ R35, R3, R135 ;  /* 0x0000008703237220 */ /* 0x000fe20000410000 */
        /* <DEDUP_REMOVED lines=9> */
[----:B------:R3:W-:Y:S01]  /*a470*/  MUFU.EX2 R156, R16 ;  /* 0x00000010009c7308 */ /* 0x0007e20000000800 */
[--C-:B------:R-:W-:Y:S01]  /*a480*/  FFMA.FTZ R78, R78, UR4, -R165.reuse ;  /* 0x000000044e4e7c23 */ /* 0x100fe200080108a5 */
[--C-:B------:R-:W-:Y:S01]  /*a490*/  FFMA.FTZ R82, R82, UR4, -R165.reuse ;  /* 0x0000000452527c23 */ /* 0x100fe200080108a5 */
[--C-:B------:R-:W-:Y:S01]  /*a4a0*/  FFMA.FTZ R121, R121, UR4, -R168.reuse ;  /* 0x0000000479797c23 */ /* 0x100fe200080108a8 */
[--C-:B------:R-:W-:Y:S01]  /*a4b0*/  FFMA.FTZ R198, R4, UR4, -R168.reuse ;  /* 0x0000000404c67c23 */ /* 0x100fe200080108a8 */
[C---:B------:R-:W-:Y:S01]  /*a4c0*/  FMUL.FTZ R4, R164.reuse, R160 ;  /* 0x000000a0a4047220 */ /* 0x040fe20000410000 */
[--C-:B------:R-:W-:Y:S01]  /*a4d0*/  FFMA.FTZ R194, R5, UR4, -R168.reuse ;  /* 0x0000000405c27c23 */ /* 0x100fe200080108a8 */
[----:B------:R-:W-:Y:S03]  /*a4e0*/  FMUL.FTZ R5, R164, R161 ;  /* 0x000000a1a4057220 */ /* 0x000fe60000410000 */
[----:B------:R-:W-:Y:S01]  /*a4f0*/  MUFU.EX2 R183, R183 ;  /* 0x000000b700b77308 */ /* 0x000fe20000000800 */
[--C-:B------:R-:W-:Y:S01]  /*a500*/  FFMA.FTZ R197, R6, UR4, -R165.reuse ;  /* 0x0000000406c57c23 */ /* 0x100fe200080108a5 */
[----:B------:R-:W-:Y:S01]  /*a510*/  FMUL.FTZ R6, R3, R162 ;  /* 0x000000a203067220 */ /* 0x000fe20000410000 */
[--C-:B------:R-:W-:Y:S01]  /*a520*/  FFMA.FTZ R196, R7, UR4, -R165.reuse ;  /* 0x0000000407c47c23 */ /* 0x100fe200080108a5 */
[----:B------:R-:W-:Y:S01]  /*a530*/  FMUL.FTZ R7, R3, R163 ;  /* 0x000000a303077220 */ /* 0x000fe20000410000 */
[--C-:B------:R-:W-:Y:S01]  /*a540*/  FFMA.FTZ R191, R9, UR4, -R168.reuse ;  /* 0x0000000409bf7c23 */ /* 0x100fe200080108a8 */
[----:B------:R-:W-:Y:S01]  /*a550*/  FMUL.FTZ R9, R164, R157 ;  /* 0x0000009da4097220 */ /* 0x000fe20000410000 */
[--C-:B------:R-:W-:Y:S03]  /*a560*/  FFMA.FTZ R157, R32, UR4, -R168.reuse ;  /* 0x00000004209d7c23 */ /* 0x100fe600080108a8 */
[----:B------:R-:W-:Y:S01]  /*a570*/  MUFU.EX2 R198, R198 ;  /* 0x000000c600c67308 */ /* 0x000fe20000000800 */
[C---:B---3--:R-:W-:Y:S01]  /*a580*/  FMUL.FTZ R16, R164.reuse, R148 ;  /* 0x00000094a4107220 */ /* 0x048fe20000410000 */
[----:B------:R-:W-:Y:S01]  /*a590*/  FMUL.FTZ R32, R164, R132 ;  /* 0x00000084a4207220 */ /* 0x000fe20000410000 */
[----:B------:R-:W-:Y:S01]  /*a5a0*/  LDSM.16.MT88.4 R148, [R232+0xa800] ;  /* 0x00a80000e894783b */ /* 0x000fe20000004200 */
[----:B------:R-:W-:Y:S01]  /*a5b0*/  F2FP.BF16.F32.PACK_AB R132, R184, R190 ;  /* 0x000000beb884723e */ /* 0x000fe200000010ff */
[--C-:B------:R-:W-:Y:S01]  /*a5c0*/  FFMA.FTZ R195, R10, UR4, -R165.reuse ;  /* 0x000000040ac37c23 */ /* 0x100fe200080108a5 */
[----:B------:R-:W-:Y:S01]  /*a5d0*/  FMUL.FTZ R10, R3, R158 ;  /* 0x0000009e030a7220 */ /* 0x000fe20000410000 */
[--C-:B------:R-:W-:Y:S03]  /*a5e0*/  FFMA.FTZ R158, R33, UR4, -R168.reuse ;  /* 0x00000004219e7c23 */ /* 0x100fe600080108a8 */
[----:B------:R-:W3:Y:S01]  /*a5f0*/  MUFU.EX2 R194, R194 ;  /* 0x000000c200c27308 */ /* 0x000ee20000000800 */
[----:B------:R-:W-:Y:S01]  /*a600*/  FMUL.FTZ R33, R164, R133 ;  /* 0x00000085a4217220 */ /* 0x000fe20000410000 */
[----:B-----5:R-:W-:Y:S01]  /*a610*/  F2FP.BF16.F32.PACK_AB R133, R182, R187 ;  /* 0x000000bbb685723e */ /* 0x020fe200000010ff */
[--C-:B------:R-:W-:Y:S01]  /*a620*/  FFMA.FTZ R189, R11, UR4, -R165.reuse ;  /* 0x000000040bbd7c23 */ /* 0x100fe200080108a5 */
[C---:B------:R-:W-:Y:S01]  /*a630*/  FMUL.FTZ R11, R3.reuse, R159 ;  /* 0x0000009f030b7220 */ /* 0x040fe20000410000 */
[--C-:B------:R-:W-:Y:S01]  /*a640*/  FFMA.FTZ R159, R34, UR4, -R165.reuse ;  /* 0x00000004229f7c23 */ /* 0x100fe200080108a5 */
[C---:B------:R-:W-:Y:S01]  /*a650*/  FMUL.FTZ R34, R3.reuse, R134 ;  /* 0x0000008603227220 */ /* 0x040fe20000410000 */
[----:B------:R-:W-:Y:S03]  /*a660*/  FFMA.FTZ R86, R86, UR4, -R165 ;  /* 0x0000000456567c23 */ /* 0x000fe600080108a5 */
[----:B------:R-:W-:Y:S01]  /*a670*/  MUFU.EX2 R197, R197 ;  /* 0x000000c500c57308 */ /* 0x000fe20000000800 */
[--C-:B------:R-:W-:Y:S01]  /*a680*/  FFMA.FTZ R88, R88, UR4, -R168.reuse ;  /* 0x0000000458587c23 */ /* 0x100fe200080108a8 */
[--C-:B------:R-:W-:Y:S01]  /*a690*/  FFMA.FTZ R96, R96, UR4, -R168.reuse ;  /* 0x0000000460607c23 */ /* 0x100fe200080108a8 */
[----:B------:R-:W-:Y:S01]  /*a6a0*/  FFMA.FTZ R128, R128, UR4, -R168 ;  /* 0x0000000480807c23 */ /* 0x000fe200080108a8 */
[----:B------:R-:W-:Y:S06]  /*a6b0*/  ISETP.GT.AND P0, PT, R250, RZ, PT ;  /* 0x000000fffa00720c */ /* 0x000fec0003f04270 */
[----:B------:R-:W5:Y:S01]  /*a6c0*/  MUFU.EX2 R196, R196 ;  /* 0x000000c400c47308 */ /* 0x000f620000000800 */
[----:B---3--:R-:W-:Y:S01]  /*a6d0*/  F2FP.BF16.F32.PACK_AB R160, R194, R198 ;  /* 0x000000c6c2a0723e */ /* 0x008fe200000010ff */
[----:B------:R-:W-:Y:S04]  /*a6e0*/  FFMA.FTZ R198, R164, R252, R198 ;  /* 0x000000fca4c67223 */ /* 0x000fe800000100c6 */
[----:B------:R-:W-:Y:S04]  /*a6f0*/  FADD.FTZ R198, R194, R198 ;  /* 0x000000c6c2c67221 */ /* 0x000fe80000010000 */
[----:B------:R-:W3:Y:S01]  /*a700*/  MUFU.EX2 R191, R191 ;  /* 0x000000bf00bf7308 */ /* 0x000ee20000000800 */
[----:B------:R-:W-:Y:S09]  /*a710*/  FADD.FTZ R198, R192, R198 ;  /* 0x000000c6c0c67221 */ /* 0x000ff20000010000 */
[----:B------:R-:W2:Y:S01]  /*a720*/  MUFU.EX2 R195, R195 ;  /* 0x000000c300c37308 */ /* 0x000ea20000000800 */
[C---:B-----5:R-:W-:Y:S01]  /*a730*/  F2FP.BF16.F32.PACK_AB R161, R196.reuse, R197 ;  /* 0x000000c5c4a1723e */ /* 0x060fe200000010ff */
[----:B------:R-:W-:Y:S04]  /*a740*/  FFMA.FTZ R197, R3, R251, R197 ;  /* 0x000000fb03c57223 */ /* 0x000fe800000100c5 */
[----:B------:R-:W-:Y:S04]  /*a750*/  FADD.FTZ R197, R196, R197 ;  /* 0x000000c5c4c57221 */ /* 0x000fe80000010000 */
[----:B------:R-:W5:Y:S01]  /*a760*/  MUFU.EX2 R189, R189 ;  /* 0x000000bd00bd7308 */ /* 0x000f620000000800 */
[C---:B---3--:R-:W-:Y:S01]  /*a770*/  F2FP.BF16.F32.PACK_AB R162, R191.reuse, R192 ;  /* 0x000000c0bfa2723e */ /* 0x048fe200000010ff */
[----:B------:R-:W-:Y:S04]  /*a780*/  FADD.FTZ R198, R191, R198 ;  /* 0x000000c6bfc67221 */ /* 0x000fe80000010000 */
[----:B------:R-:W-:Y:S04]  /*a790*/  FADD.FTZ R190, R190, R198 ;  /* 0x000000c6bebe7221 */ /* 0x000fe80000010000 */
[----:B------:R-:W3:Y:S01]  /*a7a0*/  MUFU.EX2 R180, R180 ;  /* 0x000000b400b47308 */ /* 0x000ee20000000800 */
[----:B--2---:R-:W-:Y:S01]  /*a7b0*/  FADD.FTZ R197, R195, R197 ;  /* 0x000000c5c3c57221 */ /* 0x004fe20000010000 */
[----:B------:R-:W-:Y:S04]  /*a7c0*/  FADD.FTZ R190, R184, R190 ;  /* 0x000000beb8be7221 */ /* 0x000fe80000010000 */
[----:B------:R-:W-:Y:S04]  /*a7d0*/  FADD.FTZ R190, R183, R190 ;  /* 0x000000beb7be7221 */ /* 0x000fe80000010000 */
[----:B------:R-:W-:Y:S01]  /*a7e0*/  MUFU.EX2 R185, R185 ;  /* 0x000000b900b97308 */ /* 0x000fe20000000800 */
[C---:B-----5:R-:W-:Y:S01]  /*a7f0*/  F2FP.BF16.F32.PACK_AB R163, R189.reuse, R195 ;  /* 0x000000c3bda3723e */ /* 0x060fe200000010ff */
[----:B------:R-:W-:Y:S04]  /*a800*/  FADD.FTZ R189, R189, R197 ;  /* 0x000000c5bdbd7221 */ /* 0x000fe80000010000 */
[----:B------:R-:W-:Y:S04]  /*a810*/  FADD.FTZ R189, R187, R189 ;  /* 0x000000bdbbbd7221 */ /* 0x000fe80000010000 */
[----:B------:R-:W2:Y:S01]  /*a820*/  MUFU.EX2 R181, R181 ;  /* 0x000000b500b57308 */ /* 0x000ea20000000800 */
[C---:B---3--:R-:W-:Y:S01]  /*a830*/  F2FP.BF16.F32.PACK_AB R134, R180.reuse, R183 ;  /* 0x000000b7b486723e */ /* 0x048fe200000010ff */
[C---:B------:R-:W-:Y:S05]  /*a840*/  HMMA.16816.F32.BF16 R4, R160.reuse, R12, R4 ;  /* 0x0000000ca004723c */ /* 0x040fea0000041804 */
[----:B------:R-:W-:Y:S03]  /*a850*/  FADD.FTZ R190, R180, R190 ;  /* 0x000000beb4be7221 */ /* 0x000fe60000010000 */
[----:B------:R-:W3:Y:S03]  /*a860*/  MUFU.EX2 R177, R177 ;  /* 0x000000b100b17308 */ /* 0x000ee60000000800 */
[C---:B------:R-:W-:Y:S01]  /*a870*/  FMUL.FTZ R12, R164.reuse, R152 ;  /* 0x00000098a40c7220 */ /* 0x040fe20000410000 */
[----:B------:R-:W-:Y:S01]  /*a880*/  FMUL.FTZ R13, R164, R153 ;  /* 0x00000099a40d7220 */ /* 0x000fe20000410000 */
[C---:B------:R-:W-:Y:S03]  /*a890*/  HMMA.16816.F32.BF16 R8, R160.reuse, R14, R8 ;  /* 0x0000000ea008723c */ /* 0x040fe60000041808 */
[----:B------:R-:W-:Y:S02]  /*a8a0*/  FADD.FTZ R189, R182, R189 ;  /* 0x000000bdb6bd7221 */ /* 0x000fe40000010000 */
[----:B------:R-:W-:Y:S01]  /*a8b0*/  MUFU.EX2 R178, R178 ;  /* 0x000000b200b27308 */ /* 0x000fe20000000800 */
[----:B--2---:R-:W-:Y:S01]  /*a8c0*/  F2FP.BF16.F32.PACK_AB R135, R181, R185 ;  /* 0x000000b9b587723e */ /* 0x004fe200000010ff */
[C---:B------:R-:W-:Y:S01]  /*a8d0*/  FMUL.FTZ R14, R3.reuse, R154 ;  /* 0x0000009a030e7220 */ /* 0x040fe20000410000 */
[----:B------:R-:W-:Y:S02]  /*a8e0*/  FMUL.FTZ R15, R3, R155 ;  /* 0x0000009b030f7220 */ /* 0x000fe40000410000 */
[----:B------:R-:W2:Y:S01]  /*a8f0*/  LDSM.16.MT88.4 R152, [R229+0xa000] ;  /* 0x00a00000e598783b */ /* 0x000ea20000004200 */
[----:B------:R-:W-:Y:S04]  /*a900*/  FADD.FTZ R185, R185, R189 ;  /* 0x000000bdb9b97221 */ /* 0x000fe80000010000 */
[----:B------:R-:W5:Y:S01]  /*a910*/  MUFU.EX2 R179, R179 ;  /* 0x000000b300b37308 */ /* 0x000f620000000800 */
[----:B---3--:R-:W-:Y:S01]  /*a920*/  FADD.FTZ R190, R177, R190 ;  /* 0x000000beb1be7221 */ /* 0x008fe20000010000 */
[C---:B-1----:R-:W-:Y:S03]  /*a930*/  HMMA.16816.F32.BF16 R12, R160.reuse, R24, R12 ;  /* 0x00000018a00c723c */ /* 0x042fe6000004180c */
[----:B------:R-:W-:Y:S05]  /*a940*/  FADD.FTZ R185, R181, R185 ;  /* 0x000000b9b5b97221 */ /* 0x000fea0000010000 */
[----:B------:R-:W1:Y:S03]  /*a950*/  MUFU.EX2 R175, R175 ;  /* 0x000000af00af7308 */ /* 0x000e660000000800 */
[C---:B------:R-:W-:Y:S01]  /*a960*/  FMUL.FTZ R24, R164.reuse, R140 ;  /* 0x0000008ca4187220 */ /* 0x040fe20000410000 */
[C---:B------:R-:W-:Y:S01]  /*a970*/  FMUL.FTZ R25, R164.reuse, R141 ;  /* 0x0000008da4197220 */ /* 0x040fe20000410000 */
[C---:B------:R-:W-:Y:S05]  /*a980*/  HMMA.16816.F32.BF16 R16, R160.reuse, R26, R16 ;  /* 0x0000001aa010723c */ /* 0x040fea0000041810 */
[----:B------:R-:W-:Y:S01]  /*a990*/  MUFU.EX2 R176, R176 ;  /* 0x000000b000b07308 */ /* 0x000fe20000000800 */
[C---:B----4-:R-:W-:Y:S05]  /*a9a0*/  HMMA.16816.F32.BF16 R20, R160.reuse, R28, R20 ;  /* 0x0000001ca014723c */ /* 0x050fea0000041814 */
[C---:B------:R-:W-:Y:S01]  /*a9b0*/  FMUL.FTZ R26, R3.reuse, R142 ;  /* 0x0000008e031a7220 */ /* 0x040fe20000410000 */
[----:B------:R-:W-:Y:S03]  /*a9c0*/  FMUL.FTZ R27, R3, R143 ;  /* 0x0000008f031b7220 */ /* 0x000fe60000410000 */
[----:B------:R-:W-:Y:S01]  /*a9d0*/  MUFU.EX2 R171, R171 ;  /* 0x000000ab00ab7308 */ /* 0x000fe20000000800 */
[----:B------:R-:W3:Y:S01]  /*a9e0*/  LDSM.16.MT88.4 R140, [R231+0xa800] ;  /* 0x00a80000e78c783b */ /* 0x000ee20000004200 */
[C---:B------:R-:W-:Y:S01]  /*a9f0*/  FMUL.FTZ R28, R164.reuse, R136 ;  /* 0x00000088a41c7220 */ /* 0x040fe20000410000 */
[----:B------:R-:W-:Y:S01]  /*aa00*/  FMUL.FTZ R29, R164, R137 ;  /* 0x00000089a41d7220 */ /* 0x000fe20000410000 */
[C---:B------:R-:W-:Y:S06]  /*aa10*/  HMMA.16816.F32.BF16 R24, R160.reuse, R30, R24 ;  /* 0x0000001ea018723c */ /* 0x040fec0000041818 */
[----:B------:R-:W-:Y:S01]  /*aa20*/  MUFU.EX2 R172, R172 ;  /* 0x000000ac00ac7308 */ /* 0x000fe20000000800 */
[----:B-----5:R-:W-:Y:S01]  /*aa30*/  FADD.FTZ R185, R179, R185 ;  /* 0x000000b9b3b97221 */ /* 0x020fe20000010000 */
[----:B------:R-:W-:Y:S03]  /*aa40*/  MOV R164, R2 ;  /* 0x0000000200a47202 */ /* 0x000fe60000000f00 */
[C---:B------:R-:W-:Y:S01]  /*aa50*/  FMUL.FTZ R30, R3.reuse, R138 ;  /* 0x0000008a031e7220 */ /* 0x040fe20000410000 */
[----:B------:R-:W-:Y:S04]  /*aa60*/  FMUL.FTZ R31, R3, R139 ;  /* 0x0000008b031f7220 */ /* 0x000fe80000410000 */
[----:B------:R-:W-:Y:S01]  /*aa70*/  MUFU.EX2 R174, R174 ;  /* 0x000000ae00ae7308 */ /* 0x000fe20000000800 */
[----:B------:R-:W4:Y:S01]  /*aa80*/  LDSM.16.MT88.4 R136, [R230+0xa800] ;  /* 0x00a80000e688783b */ /* 0x000f220000004200 */
[--C-:B------:R-:W-:Y:S01]  /*aa90*/  FFMA.FTZ R3, R101, UR4, -R168.reuse ;  /* 0x0000000465037c23 */ /* 0x100fe200080108a8 */
[--C-:B------:R-:W-:Y:S01]  /*aaa0*/  FFMA.FTZ R101, R103, UR4, -R165.reuse ;  /* 0x0000000467657c23 */ /* 0x100fe200080108a5 */
[--C-:B------:R-:W-:Y:S01]  /*aab0*/  FFMA.FTZ R103, R105, UR4, -R168.reuse ;  /* 0x0000000469677c23 */ /* 0x100fe200080108a8 */
[C---:B--2---:R-:W-:Y:S05]  /*aac0*/  HMMA.16816.F32.BF16 R28, R160.reuse, R152, R28 ;  /* 0x00000098a01c723c */ /* 0x044fea000004181c */
[----:B------:R2:W-:Y:S01]  /*aad0*/  MUFU.EX2 R152, R38 ;  /* 0x0000002600987308 */ /* 0x0005e20000000800 */
[--C-:B------:R-:W-:Y:S01]  /*aae0*/  FFMA.FTZ R105, R107, UR4, -R165.reuse ;  /* 0x000000046b697c23 */ /* 0x100fe200080108a5 */
[--C-:B------:R-:W-:Y:S01]  /*aaf0*/  FFMA.FTZ R107, R109, UR4, -R168.reuse ;  /* 0x000000046d6b7c23 */ /* 0x100fe200080108a8 */
[----:B------:R-:W-:Y:S07]  /*ab00*/  HMMA.16816.F32.BF16 R32, R160, R154, R32 ;  /* 0x0000009aa020723c */ /* 0x000fee0000041820 */
[----:B------:R-:W-:Y:S01]  /*ab10*/  MUFU.EX2 R170, R170 ;  /* 0x000000aa00aa7308 */ /* 0x000fe20000000800 */
[--C-:B------:R-:W-:Y:S01]  /*ab20*/  FFMA.FTZ R153, R39, UR4, -R165.reuse ;  /* 0x0000000427997c23 */ /* 0x100fe200080108a5 */
[C---:B------:R-:W-:Y:S05]  /*ab30*/  HMMA.16816.F32.BF16 R4, R132.reuse, R148, R4 ;  /* 0x000000948404723c */ /* 0x040fea0000041804 */
[--C-:B------:R-:W-:Y:S03]  /*ab40*/  FFMA.FTZ R161, R54, UR4, -R165.reuse ;  /* 0x0000000436a17c23 */ /* 0x100fe600080108a5 */
[----:B------:R-:W-:Y:S01]  /*ab50*/  MUFU.EX2 R169, R169 ;  /* 0x000000a900a97308 */ /* 0x000fe20000000800 */
[----:B--2---:R-:W2:Y:S01]  /*ab60*/  LDSM.16.MT88.4 R36, [R229+0xa800] ;  /* 0x00a80000e524783b */ /* 0x004ea20000004200 */
[C---:B------:R-:W-:Y:S03]  /*ab70*/  HMMA.16816.F32.BF16 R8, R132.reuse, R150, R8 ;  /* 0x000000968408723c */ /* 0x040fe60000041808 */
[--C-:B------:R-:W-:Y:S01]  /*ab80*/  FFMA.FTZ R148, R40, UR4, -R168.reuse ;  /* 0x0000000428947c23 */ /* 0x100fe200080108a8 */
[----:B------:R-:W-:Y:S01]  /*ab90*/  F2FP.BF16.F32.PACK_AB R40, R178, R177 ;  /* 0x000000b1b228723e */ /* 0x000fe200000010ff */
[--C-:B------:R-:W-:Y:S03]  /*aba0*/  FFMA.FTZ R160, R46, UR4, -R165.reuse ;  /* 0x000000042ea07c23 */ /* 0x100fe600080108a5 */
[----:B------:R-:W5:Y:S01]  /*abb0*/  MUFU.EX2 R173, R173 ;  /* 0x000000ad00ad7308 */ /* 0x000f620000000800 */
[C---:B---3--:R-:W-:Y:S03]  /*abc0*/  HMMA.16816.F32.BF16 R12, R132.reuse, R140, R12 ;  /* 0x0000008c840c723c */ /* 0x048fe6000004180c */
[--C-:B------:R-:W-:Y:S01]  /*abd0*/  FFMA.FTZ R150, R45, UR4, -R168.reuse ;  /* 0x000000042d967c23 */ /* 0x100fe200080108a8 */
[--C-:B------:R-:W-:Y:S02]  /*abe0*/  FFMA.FTZ R149, R41, UR4, -R168.reuse ;  /* 0x0000000429957c23 */ /* 0x100fe400080108a8 */
[C---:B------:R-:W-:Y:S03]  /*abf0*/  HMMA.16816.F32.BF16 R16, R132.reuse, R142, R16 ;  /* 0x0000008e8410723c */ /* 0x040fe60000041810 */
[----:B------:R-:W-:Y:S01]  /*ac00*/  MUFU.EX2 R157, R157 ;  /* 0x0000009d009d7308 */ /* 0x000fe20000000800 */
[----:B------:R-:W3:Y:S01]  /*ac10*/  LDSM.16.MT88.4 R140, [R231+0xb000] ;  /* 0x00b00000e78c783b */ /* 0x000ee20000004200 */
[----:B-1----:R-:W-:Y:S01]  /*ac20*/  F2FP.BF16.F32.PACK_AB R41, R175, R179 ;  /* 0x000000b3af29723e */ /* 0x002fe200000010ff */
[C---:B----4-:R-:W-:Y:S07]  /*ac30*/  HMMA.16816.F32.BF16 R20, R132.reuse, R136, R20 ;  /* 0x000000888414723c */ /* 0x050fee0000041814 */
[----:B------:R-:W1:Y:S01]  /*ac40*/  MUFU.EX2 R158, R158 ;  /* 0x0000009e009e7308 */ /* 0x000e620000000800 */
[----:B-----5:R-:W-:Y:S01]  /*ac50*/  F2FP.BF16.F32.PACK_AB R45, R156, R173 ;  /* 0x000000ad9c2d723e */ /* 0x020fe200000010ff */
[C---:B------:R-:W-:Y:S01]  /*ac60*/  HMMA.16816.F32.BF16 R24, R132.reuse, R138, R24 ;  /* 0x0000008a8418723c */ /* 0x040fe20000041818 */
[----:B------:R-:W4:Y:S07]  /*ac70*/  LDSM.16.MT88.4 R136, [R230+0xb000] ;  /* 0x00b00000e688783b */ /* 0x000f2e0000004200 */
[----:B------:R-:W-:Y:S03]  /*ac80*/  MUFU.EX2 R159, R159 ;  /* 0x0000009f009f7308 */ /* 0x000fe60000000800 */
[--C-:B------:R-:W-:Y:S01]  /*ac90*/  FFMA.FTZ R151, R42, UR4, -R165.reuse ;  /* 0x000000042a977c23 */ /* 0x100fe200080108a5 */
[----:B------:R-:W-:Y:S01]  /*aca0*/  F2FP.BF16.F32.PACK_AB R42, R171, R176 ;  /* 0x000000b0ab2a723e */ /* 0x000fe200000010ff */
[--C-:B------:R-:W-:Y:S01]  /*acb0*/  FFMA.FTZ R155, R43, UR4, -R165.reuse ;  /* 0x000000042b9b7c23 */ /* 0x100fe200080108a5 */
[----:B------:R-:W-:Y:S01]  /*acc0*/  F2FP.BF16.F32.PACK_AB R43, R174, R172 ;  /* 0x000000acae2b723e */ /* 0x000fe200000010ff */
[--C-:B------:R-:W-:Y:S03]  /*acd0*/  FFMA.FTZ R154, R44, UR4, -R168.reuse ;  /* 0x000000042c9a7c23 */ /* 0x100fe600080108a8 */
[----:B------:R-:W5:Y:S01]  /*ace0*/  MUFU.EX2 R186, R186 ;  /* 0x000000ba00ba7308 */ /* 0x000f620000000800 */
[C---:B--2---:R-:W-:Y:S03]  /*acf0*/  HMMA.16816.F32.BF16 R28, R132.reuse, R36, R28 ;  /* 0x00000024841c723c */ /* 0x044fe6000004181c */
[----:B-1----:R-:W-:Y:S01]  /*ad00*/  F2FP.BF16.F32.PACK_AB R46, R158, R157 ;  /* 0x0000009d9e2e723e */ /* 0x002fe200000010ff */
[--C-:B------:R-:W-:Y:S01]  /*ad10*/  FFMA.FTZ R109, R111, UR4, -R165.reuse ;  /* 0x000000046f6d7c23 */ /* 0x100fe200080108a5 */
[----:B------:R-:W-:Y:S01]  /*ad20*/  F2FP.BF16.F32.PACK_AB R44, R169, R170 ;  /* 0x000000aaa92c723e */ /* 0x000fe200000010ff */
[----:B------:R-:W-:Y:S03]  /*ad30*/  HMMA.16816.F32.BF16 R32, R132, R38, R32 ;  /* 0x000000268420723c */ /* 0x000fe60000041820 */
[----:B------:R-:W-:Y:S01]  /*ad40*/  MUFU.EX2 R188, R188 ;  /* 0x000000bc00bc7308 */ /* 0x000fe20000000800 */
[----:B------:R-:W1:Y:S01]  /*ad50*/  LDSM.16.MT88.4 R36, [R229+0xb000] ;  /* 0x00b00000e524783b */ /* 0x000e620000004200 */
[--C-:B------:R-:W-:Y:S01]  /*ad60*/  FFMA.FTZ R111, R113, UR4, -R168.reuse ;  /* 0x00000004716f7c23 */ /* 0x100fe200080108a8 */
[C---:B------:R-:W-:Y:S07]  /*ad70*/  HMMA.16816.F32.BF16 R4, R40.reuse, R144, R4 ;  /* 0x000000902804723c */ /* 0x040fee0000041804 */
[----:B------:R-:W-:Y:S01]  /*ad80*/  MUFU.EX2 R193, R193 ;  /* 0x000000c100c17308 */ /* 0x000fe20000000800 */
[----:B------:R-:W2:Y:S03]  /*ad90*/  LDSM.16.MT88.4 R132, [R232+0xb800] ;  /* 0x00b80000e884783b */ /* 0x000ea60000004200 */
[--C-:B------:R-:W-:Y:S01]  /*ada0*/  FFMA.FTZ R113, R115, UR4, -R165.reuse ;  /* 0x0000000473717c23 */ /* 0x100fe200080108a5 */
[C---:B------:R-:W-:Y:S05]  /*adb0*/  HMMA.16816.F32.BF16 R8, R40.reuse, R146, R8 ;  /* 0x000000922808723c */ /* 0x040fea0000041808 */
[----:B------:R-:W-:Y:S01]  /*adc0*/  MUFU.EX2 R153, R153 ;  /* 0x0000009900997308 */ /* 0x000fe20000000800 */
[C---:B---3--:R-:W-:Y:S05]  /*add0*/  HMMA.16816.F32.BF16 R12, R40.reuse, R140, R12 ;  /* 0x0000008c280c723c */ /* 0x048fea000004180c */
[--C-:B------:R-:W-:Y:S01]  /*ade0*/  FFMA.FTZ R146, R48, UR4, -R168.reuse ;  /* 0x0000000430927c23 */ /* 0x100fe200080108a8 */
[C---:B------:R-:W-:Y:S03]  /*adf0*/  HMMA.16816.F32.BF16 R16, R40.reuse, R142, R16 ;  /* 0x0000008e2810723c */ /* 0x040fe60000041810 */
[----:B------:R-:W-:Y:S01]  /*ae00*/  MUFU.EX2 R148, R148 ;  /* 0x0000009400947308 */ /* 0x000fe20000000800 */
[----:B------:R-:W3:Y:S01]  /*ae10*/  LDSM.16.MT88.4 R140, [R231+0xb800] ;  /* 0x00b80000e78c783b */ /* 0x000ee20000004200 */
[--C-:B------:R-:W-:Y:S01]  /*ae20*/  FFMA.FTZ R145, R49, UR4, -R168.reuse ;  /* 0x0000000431917c23 */ /* 0x100fe200080108a8 */
[--C-:B------:R-:W-:Y:S01]  /*ae30*/  FFMA.FTZ R147, R50, UR4, -R165.reuse ;  /* 0x0000000432937c23 */ /* 0x100fe200080108a5 */
[C---:B----4-:R-:W-:Y:S06]  /*ae40*/  HMMA.16816.F32.BF16 R20, R40.reuse, R136, R20 ;  /* 0x000000882814723c */ /* 0x050fec0000041814 */
[----:B------:R-:W4:Y:S01]  /*ae50*/  MUFU.EX2 R149, R149 ;  /* 0x0000009500957308 */ /* 0x000f220000000800 */
[--C-:B------:R-:W-:Y:S01]  /*ae60*/  FFMA.FTZ R144, R47, UR4, -R165.reuse ;  /* 0x000000042f907c23 */ /* 0x100fe200080108a5 */
[----:B-----5:R-:W-:Y:S01]  /*ae70*/  F2FP.BF16.F32.PACK_AB R47, R186, R159 ;  /* 0x0000009fba2f723e */ /* 0x020fe200000010ff */
[C---:B------:R-:W-:Y:S07]  /*ae80*/  HMMA.16816.F32.BF16 R24, R40.reuse, R138, R24 ;  /* 0x0000008a2818723c */ /* 0x040fee0000041818 */
[----:B------:R-:W-:Y:S01]  /*ae90*/  MUFU.EX2 R151, R151 ;  /* 0x0000009700977308 */ /* 0x000fe20000000800 */
[--C-:B------:R-:W-:Y:S01]  /*aea0*/  FFMA.FTZ R136, R51, UR4, -R165.reuse ;  /* 0x0000000433887c23 */ /* 0x100fe200080108a5 */
[C---:B-1----:R-:W-:Y:S01]  /*aeb0*/  HMMA.16816.F32.BF16 R28, R40.reuse, R36, R28 ;  /* 0x00000024281c723c */ /* 0x042fe2000004181c */
[----:B------:R-:W1:Y:S02]  /*aec0*/  LDSM.16.MT88.4 R48, [R230+0xb800] ;  /* 0x00b80000e630783b */ /* 0x000e640000004200 */
[--C-:B------:R-:W-:Y:S05]  /*aed0*/  FFMA.FTZ R137, R52, UR4, -R168.reuse ;  /* 0x0000000434897c23 */ /* 0x100fea00080108a8 */
[----:B------:R-:W5:Y:S01]  /*aee0*/  MUFU.EX2 R155, R155 ;  /* 0x0000009b009b7308 */ /* 0x000f620000000800 */
[----:B------:R-:W-:Y:S01]  /*aef0*/  HMMA.16816.F32.BF16 R32, R40, R38, R32 ;  /* 0x000000262820723c */ /* 0x000fe20000041820 */
[----:B------:R-:W5:Y:S02]  /*af00*/  LDSM.16.MT88.4 R36, [R229+0xb800] ;  /* 0x00b80000e524783b */ /* 0x000f640000004200 */
[--C-:B------:R-:W-:Y:S01]  /*af10*/  FFMA.FTZ R138, R53, UR4, -R168.reuse ;  /* 0x00000004358a7c23 */ /* 0x100fe200080108a8 */
[--C-:B------:R-:W-:Y:S02]  /*af20*/  FFMA.FTZ R139, R55, UR4, -R165.reuse ;  /* 0x00000004378b7c23 */ /* 0x100fe400080108a5 */
[C---:B--2---:R-:W-:Y:S03]  /*af30*/  HMMA.16816.F32.BF16 R4, R44.reuse, R132, R4 ;  /* 0x000000842c04723c */ /* 0x044fe60000041804 */
[----:B------:R-:W-:Y:S01]  /*af40*/  MUFU.EX2 R154, R154 ;  /* 0x0000009a009a7308 */ /* 0x000fe20000000800 */
[----:B------:R-:W2:Y:S01]  /*af50*/  LDSM.16.MT88.4 R52, [R232+0xc000] ;  /* 0x00c00000e834783b */ /* 0x000ea20000004200 */
[----:B----4-:R-:W-:Y:S01]  /*af60*/  F2FP.BF16.F32.PACK_AB R42, R149, R148 ;  /* 0x00000094952a723e */ /* 0x010fe200000010ff */
[C---:B------:R-:W-:Y:S07]  /*af70*/  HMMA.16816.F32.BF16 R8, R44.reuse, R134, R8 ;  /* 0x000000862c08723c */ /* 0x040fee0000041808 */
[----:B------:R-:W4:Y:S01]  /*af80*/  MUFU.EX2 R150, R150 ;  /* 0x0000009600967308 */ /* 0x000f220000000800 */
[----:B------:R-:W-:Y:S01]  /*af90*/  F2FP.BF16.F32.PACK_AB R40, R193, R188 ;  /* 0x000000bcc128723e */ /* 0x000fe200000010ff */
[----:B------:R-:W4:Y:S01]  /*afa0*/  LDSM.16.MT88.4 R132, [R231+0xc000] ;  /* 0x00c00000e784783b */ /* 0x000f220000004200 */
[C---:B---3--:R-:W-:Y:S07]  /*afb0*/  HMMA.16816.F32.BF16 R12, R44.reuse, R140, R12 ;  /* 0x0000008c2c0c723c */ /* 0x048fee000004180c */
[----:B------:R-:W-:Y:S01]  /*afc0*/  MUFU.EX2 R160, R160 ;  /* 0x000000a000a07308 */ /* 0x000fe20000000800 */
[----:B------:R-:W-:Y:S01]  /*afd0*/  F2FP.BF16.F32.PACK_AB R41, R153, R152 ;  /* 0x000000989929723e */ /* 0x000fe200000010ff */
[C---:B------:R-:W-:Y:S03]  /*afe0*/  HMMA.16816.F32.BF16 R16, R44.reuse, R142, R16 ;  /* 0x0000008e2c10723c */ /* 0x040fe60000041810 */
[--C-:B------:R-:W-:Y:S05]  /*aff0*/  FFMA.FTZ R141, R56, UR4, -R168.reuse ;  /* 0x00000004388d7c23 */ /* 0x100fea00080108a8 */
[----:B------:R-:W3:Y:S03]  /*b000*/  MUFU.EX2 R144, R144 ;  /* 0x0000009000907308 */ /* 0x000ee60000000800 */
[--C-:B------:R-:W-:Y:S01]  /*b010*/  FFMA.FTZ R140, R57, UR4, -R168.reuse ;  /* 0x00000004398c7c23 */ /* 0x100fe200080108a8 */
[--C-:B------:R-:W-:Y:S01]  /*b020*/  FFMA.FTZ R142, R58, UR4, -R165.reuse ;  /* 0x000000043a8e7c23 */ /* 0x100fe200080108a5 */
[C---:B-1----:R-:W-:Y:S03]  /*b030*/  HMMA.16816.F32.BF16 R20, R44.reuse, R48, R20 ;  /* 0x000000302c14723c */ /* 0x042fe60000041814 */
[--C-:B------:R-:W-:Y:S01]  /*b040*/  FFMA.FTZ R143, R59, UR4, -R165.reuse ;  /* 0x000000043b8f7c23 */ /* 0x100fe200080108a5 */
[----:B-----5:R-:W-:Y:S01]  /*b050*/  F2FP.BF16.F32.PACK_AB R43, R155, R151 ;  /* 0x000000979b2b723e */ /* 0x020fe200000010ff */
[----:B------:R-:W-:Y:S01]  /*b060*/  MUFU.EX2 R146, R146 ;  /* 0x0000009200927308 */ /* 0x000fe20000000800 */
[----:B------:R-:W-:Y:S01]  /*b070*/  LDSM.16.MT88.4 R56, [R231+0xc800] ;  /* 0x00c80000e738783b */ /* 0x000fe20000004200 */
[C---:B------:R-:W-:Y:S04]  /*b080*/  HMMA.16816.F32.BF16 R24, R44.reuse, R50, R24 ;  /* 0x000000322c18723c */ /* 0x040fe80000041818 */
[----:B------:R-:W-:Y:S01]  /*b090*/  FFMA.FTZ R115, R117, UR4, -R168 ;  /* 0x0000000475737c23 */ /* 0x000fe200080108a8 */
[----:B------:R-:W-:Y:S03]  /*b0a0*/  FFMA.FTZ R117, R119, UR4, -R165 ;  /* 0x0000000477757c23 */ /* 0x000fe600080108a5 */
[----:B------:R-:W1:Y:S01]  /*b0b0*/  MUFU.EX2 R145, R145 ;  /* 0x0000009100917308 */ /* 0x000e620000000800 */
[----:B------:R-:W5:Y:S01]  /*b0c0*/  LDSM.16.MT88.4 R48, [R230+0xc000] ;  /* 0x00c00000e630783b */ /* 0x000f620000004200 */
[C---:B------:R-:W-:Y:S03]  /*b0d0*/  HMMA.16816.F32.BF16 R28, R44.reuse, R36, R28 ;  /* 0x000000242c1c723c */ /* 0x040fe6000004181c */
[----:B------:R-:W-:Y:S01]  /*b0e0*/  FADD.FTZ R175, R175, R185 ;  /* 0x000000b9afaf7221 */ /* 0x000fe20000010000 */
[----:B------:R-:W-:Y:S04]  /*b0f0*/  FADD.FTZ R178, R178, R190 ;  /* 0x000000beb2b27221 */ /* 0x000fe80000010000 */
[----:B------:R-:W-:Y:S01]  /*b100*/  MUFU.EX2 R147, R147 ;  /* 0x0000009300937308 */ /* 0x000fe20000000800 */
[----:B------:R-:W-:Y:S01]  /*b110*/  HMMA.16816.F32.BF16 R32, R44, R38, R32 ;  /* 0x000000262c20723c */ /* 0x000fe20000041820 */
[----:B------:R-:W5:Y:S02]  /*b120*/  LDSM.16.MT88.4 R36, [R229+0xc000] ;  /* 0x00c00000e524783b */ /* 0x000f640000004200 */
[----:B------:R-:W-:Y:S01]  /*b130*/  FADD.FTZ R175, R172, R175 ;  /* 0x000000afacaf7221 */ /* 0x000fe20000010000 */
[----:B------:R-:W-:Y:S02]  /*b140*/  FADD.FTZ R178, R176, R178 ;  /* 0x000000b2b0b27221 */ /* 0x000fe40000010000 */
[C---:B--2---:R-:W-:Y:S03]  /*b150*/  HMMA.16816.F32.BF16 R4, R40.reuse, R52, R4 ;  /* 0x000000342804723c */ /* 0x044fe60000041804 */
[----:B------:R-:W2:Y:S02]  /*b160*/  MUFU.EX2 R136, R136 ;  /* 0x0000008800887308 */ /* 0x000ea40000000800 */
[----:B----4-:R-:W-:Y:S01]  /*b170*/  F2FP.BF16.F32.PACK_AB R44, R150, R154 ;  /* 0x0000009a962c723e */ /* 0x010fe200000010ff */
[C---:B------:R-:W-:Y:S01]  /*b180*/  HMMA.16816.F32.BF16 R8, R40.reuse, R54, R8 ;  /* 0x000000362808723c */ /* 0x040fe20000041808 */
[----:B------:R-:W4:Y:S06]  /*b190*/  LDSM.16.MT88.4 R52, [R232+0xc800] ;  /* 0x00c80000e834783b */ /* 0x000f2c0000004200 */
[----:B------:R-:W-:Y:S01]  /*b1a0*/  MUFU.EX2 R137, R137 ;  /* 0x0000008900897308 */ /* 0x000fe20000000800 */
[----:B---3--:R-:W-:Y:S01]  /*b1b0*/  F2FP.BF16.F32.PACK_AB R45, R144, R160 ;  /* 0x000000a0902d723e */ /* 0x008fe200000010ff */
[C---:B------:R-:W-:Y:S08]  /*b1c0*/  HMMA.16816.F32.BF16 R12, R40.reuse, R132, R12 ;  /* 0x00000084280c723c */ /* 0x040ff0000004180c */
[----:B------:R-:W3:Y:S01]  /*b1d0*/  MUFU.EX2 R138, R138 ;  /* 0x0000008a008a7308 */ /* 0x000ee20000000800 */
[C---:B------:R-:W-:Y:S03]  /*b1e0*/  HMMA.16816.F32.BF16 R16, R40.reuse, R134, R16 ;  /* 0x000000862810723c */ /* 0x040fe60000041810 */
[----:B-1----:R-:W-:Y:S01]  /*b1f0*/  F2FP.BF16.F32.PACK_AB R46, R145, R146 ;  /* 0x00000092912e723e */ /* 0x002fe200000010ff */
[----:B------:R-:W-:Y:S05]  /*b200*/  FFMA.FTZ R132, R67, UR4, -R165 ;  /* 0x0000000443847c23 */ /* 0x000fea00080108a5 */
[----:B------:R-:W-:Y:S01]  /*b210*/  MUFU.EX2 R161, R161 ;  /* 0x000000a100a17308 */ /* 0x000fe20000000800 */
[C---:B-----5:R-:W-:Y:S03]  /*b220*/  HMMA.16816.F32.BF16 R20, R40.reuse, R48, R20 ;  /* 0x000000302814723c */ /* 0x060fe60000041814 */
[----:B--2---:R-:W-:Y:S01]  /*b230*/  F2FP.BF16.F32.PACK_AB R47, R136, R147 ;  /* 0x00000093882f723e */ /* 0x004fe200000010ff */
[----:B------:R-:W-:Y:S01]  /*b240*/  FADD.FTZ R174, R174, R175 ;  /* 0x000000afaeae7221 */ /* 0x000fe20000010000 */
[----:B------:R-:W-:Y:S01]  /*b250*/  FFMA.FTZ R67, R68, UR4, -R168 ;  /* 0x0000000444437c23 */ /* 0x000fe200080108a8 */
[C---:B------:R-:W-:Y:S03]  /*b260*/  HMMA.16816.F32.BF16 R24, R40.reuse, R50, R24 ;  /* 0x000000322818723c */ /* 0x040fe60000041818 */
[----:B------:R-:W1:Y:S01]  /*b270*/  MUFU.EX2 R139, R139 ;  /* 0x0000008b008b7308 */ /* 0x000e620000000800 */
[----:B------:R-:W2:Y:S01]  /*b280*/  LDSM.16.MT88.4 R48, [R230+0xc800] ;  /* 0x00c80000e630783b */ /* 0x000ea20000004200 */
[----:B------:R-:W-:Y:S01]  /*b290*/  FADD.FTZ R173, R173, R174 ;  /* 0x000000aeadad7221 */ /* 0x000fe20000010000 */
[C---:B------:R-:W-:Y:S07]  /*b2a0*/  HMMA.16816.F32.BF16 R28, R40.reuse, R36, R28 ;  /* 0x00000024281c723c */ /* 0x040fee000004181c */
[----:B------:R-:W-:Y:S01]  /*b2b0*/  MUFU.EX2 R141, R141 ;  /* 0x0000008d008d7308 */ /* 0x000fe20000000800 */
[----:B------:R-:W-:Y:S01]  /*b2c0*/  FADD.FTZ R173, R156, R173 ;  /* 0x000000ad9cad7221 */ /* 0x000fe20000010000 */
[----:B------:R-:W-:Y:S01]  /*b2d0*/  HMMA.16816.F32.BF16 R32, R40, R38, R32 ;  /* 0x000000262820723c */ /* 0x000fe20000041820 */
[----:B------:R-:W5:Y:S07]  /*b2e0*/  LDSM.16.MT88.4 R36, [R229+0xc800] ;  /* 0x00c80000e524783b */ /* 0x000f6e0000004200 */
[----:B------:R-:W2:Y:S01]  /*b2f0*/  MUFU.EX2 R140, R140 ;  /* 0x0000008c008c7308 */ /* 0x000ea20000000800 */
[C---:B----4-:R-:W-:Y:S05]  /*b300*/  HMMA.16816.F32.BF16 R4, R44.reuse, R52, R4 ;  /* 0x000000342c04723c */ /* 0x050fea0000041804 */
[----:B---3--:R-:W-:Y:S01]  /*b310*/  F2FP.BF16.F32.PACK_AB R40, R138, R137 ;  /* 0x000000898a28723e */ /* 0x008fe200000010ff */
[C---:B------:R-:W-:Y:S03]  /*b320*/  HMMA.16816.F32.BF16 R8, R44.reuse, R54, R8 ;  /* 0x000000362c08723c */ /* 0x040fe60000041808 */
[----:B------:R-:W-:Y:S01]  /*b330*/  MUFU.EX2 R142, R142 ;  /* 0x0000008e008e7308 */ /* 0x000fe20000000800 */
[----:B------:R-:W3:Y:S01]  /*b340*/  LDSM.16.MT88.4 R52, [R232+0xd000] ;  /* 0x00d00000e834783b */ /* 0x000ee20000004200 */
[----:B-1----:R-:W-:Y:S01]  /*b350*/  F2FP.BF16.F32.PACK_AB R41, R139, R161 ;  /* 0x000000a18b29723e */ /* 0x002fe200000010ff */
[C---:B------:R-:W-:Y:S07]  /*b360*/  HMMA.16816.F32.BF16 R12, R44.reuse, R56, R12 ;  /* 0x000000382c0c723c */ /* 0x040fee000004180c */
[----:B------:R-:W1:Y:S01]  /*b370*/  MUFU.EX2 R143, R143 ;  /* 0x0000008f008f7308 */ /* 0x000e620000000800 */
[----:B--2---:R-:W-:Y:S01]  /*b380*/  F2FP.BF16.F32.PACK_AB R42, R140, R141 ;  /* 0x0000008d8c2a723e */ /* 0x004fe200000010ff */
[C---:B------:R-:W-:Y:S01]  /*b390*/  HMMA.16816.F32.BF16 R16, R44.reuse, R58, R16 ;  /* 0x0000003a2c10723c */ /* 0x040fe20000041810 */
[----:B------:R-:W2:Y:S07]  /*b3a0*/  LDSM.16.MT88.4 R56, [R231+0xd000] ;  /* 0x00d00000e738783b */ /* 0x000eae0000004200 */
[----:B------:R-:W-:Y:S01]  /*b3b0*/  MUFU.EX2 R60, R60 ;  /* 0x0000003c003c7308 */ /* 0x000fe20000000800 */
[C---:B------:R-:W-:Y:S03]  /*b3c0*/  HMMA.16816.F32.BF16 R20, R44.reuse, R48, R20 ;  /* 0x000000302c14723c */ /* 0x040fe60000041814 */
[----:B------:R-:W-:Y:S03]  /*b3d0*/  FADD.FTZ R173, R159, R173 ;  /* 0x000000ad9fad7221 */ /* 0x000fe60000010000 */
[C---:B------:R-:W-:Y:S03]  /*b3e0*/  HMMA.16816.F32.BF16 R24, R44.reuse, R50, R24 ;  /* 0x000000322c18723c */ /* 0x040fe60000041818 */
[----:B------:R-:W4:Y:S01]  /*b3f0*/  MUFU.EX2 R61, R61 ;  /* 0x0000003d003d7308 */ /* 0x000f220000000800 */
[----:B------:R-:W2:Y:S01]  /*b400*/  LDSM.16.MT88.4 R48, [R230+0xd000] ;  /* 0x00d00000e630783b */ /* 0x000ea20000004200 */
[----:B-1----:R-:W-:Y:S01]  /*b410*/  F2FP.BF16.F32.PACK_AB R43, R143, R142 ;  /* 0x0000008e8f2b723e */ /* 0x002fe200000010ff */
[C---:B-----5:R-:W-:Y:S07]  /*b420*/  HMMA.16816.F32.BF16 R28, R44.reuse, R36, R28 ;  /* 0x000000242c1c723c */ /* 0x060fee000004181c */
[----:B------:R-:W-:Y:S01]  /*b430*/  MUFU.EX2 R62, R62 ;  /* 0x0000003e003e7308 */ /* 0x000fe20000000800 */
[--C-:B------:R-:W-:Y:S01]  /*b440*/  FFMA.FTZ R68, R69, UR4, -R168.reuse ;  /* 0x0000000445447c23 */ /* 0x100fe200080108a8 */
[----:B------:R-:W-:Y:S01]  /*b450*/  HMMA.16816.F32.BF16 R32, R44, R38, R32 ;  /* 0x000000262c20723c */ /* 0x000fe20000041820 */
[----:B------:R-:W1:Y:S07]  /*b460*/  LDSM.16.MT88.4 R36, [R229+0xd000] ;  /* 0x00d00000e524783b */ /* 0x000e6e0000004200 */
[----:B------:R-:W5:Y:S01]  /*b470*/  MUFU.EX2 R63, R63 ;  /* 0x0000003f003f7308 */ /* 0x000f620000000800 */
[C---:B---3--:R-:W-:Y:S05]  /*b480*/  HMMA.16816.F32.BF16 R4, R40.reuse, R52, R4 ;  /* 0x000000342804723c */ /* 0x048fea0000041804 */
[----:B----4-:R-:W-:Y:S01]  /*b490*/  F2FP.BF16.F32.PACK_AB R44, R61, R60 ;  /* 0x0000003c3d2c723e */ /* 0x010fe200000010ff */
[C---:B------:R-:W-:Y:S03]  /*b4a0*/  HMMA.16816.F32.BF16 R8, R40.reuse, R54, R8 ;  /* 0x000000362808723c */ /* 0x040fe60000041808 */
[----:B------:R-:W-:Y:S01]  /*b4b0*/  MUFU.EX2 R64, R64 ;  /* 0x0000004000407308 */ /* 0x000fe20000000800 */
[----:B------:R-:W3:Y:S01]  /*b4c0*/  LDSM.16.MT88.4 R52, [R232+0xd800] ;  /* 0x00d80000e834783b */ /* 0x000ee20000004200 */
[--C-:B------:R-:W-:Y:S01]  /*b4d0*/  FFMA.FTZ R69, R70, UR4, -R165.reuse ;  /* 0x0000000446457c23 */ /* 0x100fe200080108a5 */
        /* <DEDUP_REMOVED lines=8> */
[C---:B------:R-:W-:Y:S03]  /*b560*/  HMMA.16816.F32.BF16 R24, R40.reuse, R50, R24 ;  /* 0x000000322818723c */ /* 0x040fe60000041818 */
[----:B------:R-:W5:Y:S01]  /*b570*/  MUFU.EX2 R132, R132 ;  /* 0x0000008400847308 */ /* 0x000f620000000800 */
[----:B------:R-:W4:Y:S01]  /*b580*/  LDSM.16.MT88.4 R48, [R230+0xd800] ;  /* 0x00d80000e630783b */ /* 0x000f220000004200 */
[----:B--2---:R-:W-:Y:S01]  /*b590*/  F2FP.BF16.F32.PACK_AB R46, R65, R64 ;  /* 0x00000040412e723e */ /* 0x004fe200000010ff */
[C---:B-1----:R-:W-:Y:S07]  /*b5a0*/  HMMA.16816.F32.BF16 R28, R40.reuse, R36, R28 ;  /* 0x00000024281c723c */ /* 0x042fee000004181c */
[----:B------:R-:W-:Y:S01]  /*b5b0*/  MUFU.EX2 R67, R67 ;  /* 0x0000004300437308 */ /* 0x000fe20000000800 */
[--C-:B------:R-:W-:Y:S01]  /*b5c0*/  FFMA.FTZ R71, R72, UR4, -R168.reuse ;  /* 0x0000000448477c23 */ /* 0x100fe200080108a8 */
[----:B------:R-:W-:Y:S01]  /*b5d0*/  HMMA.16816.F32.BF16 R32, R40, R38, R32 ;  /* 0x000000262820723c */ /* 0x000fe20000041820 */
[----:B------:R-:W1:Y:S07]  /*b5e0*/  LDSM.16.MT88.4 R36, [R229+0xd800] ;  /* 0x00d80000e524783b */ /* 0x000e6e0000004200 */
[----:B------:R-:W2:Y:S03]  /*b5f0*/  MUFU.EX2 R68, R68 ;  /* 0x0000004400447308 */ /* 0x000ea60000000800 */
[----:B-----5:R-:W-:Y:S01]  /*b600*/  F2FP.BF16.F32.PACK_AB R47, R132, R66 ;  /* 0x00000042842f723e */ /* 0x020fe200000010ff */
[--C-:B------:R-:W-:Y:S01]  /*b610*/  FFMA.FTZ R72, R73, UR4, -R168.reuse ;  /* 0x0000000449487c23 */ /* 0x100fe200080108a8 */
[--C-:B------:R-:W-:Y:S01]  /*b620*/  FFMA.FTZ R73, R74, UR4, -R165.reuse ;  /* 0x000000044a497c23 */ /* 0x100fe200080108a5 */
[----:B------:R-:W5:Y:S01]  /*b630*/  LDSM.16.MT88.4 R40, [R232+0xe000] ;  /* 0x00e00000e828783b */ /* 0x000f620000004200 */
[--C-:B------:R-:W-:Y:S01]  /*b640*/  FFMA.FTZ R74, R75, UR4, -R165.reuse ;  /* 0x000000044b4a7c23 */ /* 0x100fe200080108a5 */
[--C-:B------:R-:W-:Y:S02]  /*b650*/  FFMA.FTZ R75, R77, UR4, -R168.reuse ;  /* 0x000000044d4b7c23 */ /* 0x100fe400080108a8 */
[----:B------:R-:W-:Y:S01]  /*b660*/  MUFU.EX2 R69, R69 ;  /* 0x0000004500457308 */ /* 0x000fe20000000800 */
[C---:B---3--:R-:W-:Y:S05]  /*b670*/  HMMA.16816.F32.BF16 R4, R44.reuse, R52, R4 ;  /* 0x000000342c04723c */ /* 0x048fea0000041804 */
[--C-:B------:R-:W-:Y:S01]  /*b680*/  FFMA.FTZ R77, R79, UR4, -R165.reuse ;  /* 0x000000044f4d7c23 */ /* 0x100fe200080108a5 */
[C---:B------:R-:W-:Y:S03]  /*b690*/  HMMA.16816.F32.BF16 R8, R44.reuse, R54, R8 ;  /* 0x000000362c08723c */ /* 0x040fe60000041808 */
[----:B------:R-:W3:Y:S01]  /*b6a0*/  MUFU.EX2 R70, R70 ;  /* 0x0000004600467308 */ /* 0x000ee20000000800 */
[----:B------:R-:W5:Y:S01]  /*b6b0*/  LDSM.16.MT88.4 R52, [R231+0xe000] ;  /* 0x00e00000e734783b */ /* 0x000f620000004200 */
[--C-:B------:R-:W-:Y:S01]  /*b6c0*/  FFMA.FTZ R79, R80, UR4, -R168.reuse ;  /* 0x00000004504f7c23 */ /* 0x100fe200080108a8 */
[C---:B----4-:R-:W-:Y:S07]  /*b6d0*/  HMMA.16816.F32.BF16 R12, R44.reuse, R56, R12 ;  /* 0x000000382c0c723c */ /* 0x050fee000004180c */
[----:B------:R-:W-:Y:S01]  /*b6e0*/  MUFU.EX2 R71, R71 ;  /* 0x0000004700477308 */ /* 0x000fe20000000800 */
[--C-:B------:R-:W-:Y:S01]  /*b6f0*/  FFMA.FTZ R80, R81, UR4, -R168.reuse ;  /* 0x0000000451507c23 */ /* 0x100fe200080108a8 */
[C---:B------:R-:W-:Y:S01]  /*b700*/  HMMA.16816.F32.BF16 R16, R44.reuse, R58, R16 ;  /* 0x0000003a2c10723c */ /* 0x040fe20000041810 */
[----:B------:R-:W-:Y:S07]  /*b710*/  LDSM.16.MT88.4 R56, [R232+0xf000] ;  /* 0x00f00000e838783b */ /* 0x000fee0000004200 */
[----:B------:R-:W4:Y:S01]  /*b720*/  MUFU.EX2 R72, R72 ;  /* 0x0000004800487308 */ /* 0x000f220000000800 */
        /* <DEDUP_REMOVED lines=12> */
[----:B--2---:R-:W-:Y:S01]  /*b7f0*/  F2FP.BF16.F32.PACK_AB R36, R68, R67 ;  /* 0x000000434424723e */ /* 0x004fe200000010ff */
[--C-:B------:R-:W-:Y:S01]  /*b800*/  FFMA.FTZ R85, R87, UR4, -R165.reuse ;  /* 0x0000000457557c23 */ /* 0x100fe200080108a5 */
[----:B---3--:R-:W-:Y:S02]  /*b810*/  F2FP.BF16.F32.PACK_AB R37, R70, R69 ;  /* 0x000000454625723e */ /* 0x008fe400000010ff */
[----:B----4-:R-:W-:Y:S01]  /*b820*/  F2FP.BF16.F32.PACK_AB R38, R72, R71 ;  /* 0x000000474826723e */ /* 0x010fe200000010ff */
        /* <DEDUP_REMOVED lines=34> */
[--C-:B------:R-:W-:Y:S01]  /*ba50*/  FFMA.FTZ R104, R106, UR4, -R165.reuse ;  /* 0x000000046a687c23 */ /* 0x100fe200080108a5 */
[----:B--2---:R-:W-:Y:S01]  /*ba60*/  F2FP.BF16.F32.PACK_AB R36, R75, R76 ;  /* 0x0000004c4b24723e */ /* 0x004fe200000010ff */
[--C-:B------:R-:W-:Y:S01]  /*ba70*/  FFMA.FTZ R106, R108, UR4, -R168.reuse ;  /* 0x000000046c6a7c23 */ /* 0x100fe200080108a8 */
[----:B-1----:R-:W-:Y:S01]  /*ba80*/  F2FP.BF16.F32.PACK_AB R37, R77, R78 ;  /* 0x0000004e4d25723e */ /* 0x002fe200000010ff */
[--C-:B------:R-:W-:Y:S03]  /*ba90*/  FFMA.FTZ R108, R110, UR4, -R165.reuse ;  /* 0x000000046e6c7c23 */ /* 0x100fe600080108a5 */
[----:B------:R-:W1:Y:S01]  /*baa0*/  MUFU.EX2 R84, R84 ;  /* 0x0000005400547308 */ /* 0x000e620000000800 */
[----:B-----5:R-:W-:Y:S01]  /*bab0*/  F2FP.BF16.F32.PACK_AB R38, R80, R79 ;  /* 0x0000004f5026723e */ /* 0x020fe200000010ff */
[--C-:B------:R-:W-:Y:S01]  /*bac0*/  FFMA.FTZ R110, R112, UR4, -R168.reuse ;  /* 0x00000004706e7c23 */ /* 0x100fe200080108a8 */
[----:B---3--:R-:W-:Y:S01]  /*bad0*/  F2FP.BF16.F32.PACK_AB R39, R81, R82 ;  /* 0x000000525127723e */ /* 0x008fe200000010ff */
[--C-:B------:R-:W-:Y:S01]  /*bae0*/  FFMA.FTZ R112, R114, UR4, -R165.reuse ;  /* 0x0000000472707c23 */ /* 0x100fe200080108a5 */
[--C-:B------:R-:W-:Y:S01]  /*baf0*/  FFMA.FTZ R114, R116, UR4, -R168.reuse ;  /* 0x0000000474727c23 */ /* 0x100fe200080108a8 */
[----:B------:R-:W-:Y:S01]  /*bb00*/  FFMA.FTZ R116, R118, UR4, -R165 ;  /* 0x0000000476747c23 */ /* 0x000fe200080108a5 */
[----:B------:R-:W-:Y:S03]  /*bb10*/  FFMA.FTZ R118, R120, UR4, -R168 ;  /* 0x0000000478767c23 */ /* 0x000fe600080108a8 */
[----:B------:R-:W-:Y:S01]  /*bb20*/  MUFU.EX2 R86, R86 ;  /* 0x0000005600567308 */ /* 0x000fe20000000800 */
[----:B------:R-:W-:Y:S01]  /*bb30*/  FADD.FTZ R178, R171, R178 ;  /* 0x000000b2abb27221 */ /* 0x000fe20000010000 */
[C---:B------:R-:W-:Y:S03]  /*bb40*/  HMMA.16816.F32.BF16 R4, R36.reuse, R40, R4 ;  /* 0x000000282404723c */ /* 0x040fe60000041804 */
[----:B------:R-:W-:Y:S01]  /*bb50*/  FADD.FTZ R178, R170, R178 ;  /* 0x000000b2aab27221 */ /* 0x000fe20000010000 */
[----:B------:R-:W-:Y:S04]  /*bb60*/  FADD.FTZ R173, R186, R173 ;  /* 0x000000adbaad7221 */ /* 0x000fe80000010000 */
[----:B------:R-:W2:Y:S01]  /*bb70*/  MUFU.EX2 R85, R85 ;  /* 0x0000005500557308 */ /* 0x000ea20000000800 */
[C---:B------:R-:W-:Y:S03]  /*bb80*/  HMMA.16816.F32.BF16 R8, R36.reuse, R42, R8 ;  /* 0x0000002a2408723c */ /* 0x040fe60000041808 */
[----:B-1----:R-:W-:Y:S01]  /*bb90*/  F2FP.BF16.F32.PACK_AB R40, R84, R83 ;  /* 0x000000535428723e */ /* 0x002fe200000010ff */
[----:B------:R-:W-:Y:S02]  /*bba0*/  FADD.FTZ R169, R169, R178 ;  /* 0x000000b2a9a97221 */ /* 0x000fe40000010000 */
[C---:B----4-:R-:W-:Y:S03]  /*bbb0*/  HMMA.16816.F32.BF16 R12, R36.reuse, R52, R12 ;  /* 0x00000034240c723c */ /* 0x050fe6000004180c */
[----:B------:R-:W-:Y:S02]  /*bbc0*/  MUFU.EX2 R88, R88 ;  /* 0x0000005800587308 */ /* 0x000fe40000000800 */
[----:B------:R-:W-:Y:S01]  /*bbd0*/  FADD.FTZ R169, R157, R169 ;  /* 0x000000a99da97221 */ /* 0x000fe20000010000 */
[C---:B------:R-:W-:Y:S01]  /*bbe0*/  HMMA.16816.F32.BF16 R16, R36.reuse, R54, R16 ;  /* 0x000000362410723c */ /* 0x040fe20000041810 */
[----:B------:R-:W1:Y:S06]  /*bbf0*/  LDSM.16.MT88.4 R52, [R231+0xf000] ;  /* 0x00f00000e734783b */ /* 0x000e6c0000004200 */
[----:B------:R-:W3:Y:S01]  /*bc00*/  MUFU.EX2 R87, R87 ;  /* 0x0000005700577308 */ /* 0x000ee20000000800 */
[----:B------:R-:W-:Y:S01]  /*bc10*/  FADD.FTZ R169, R158, R169 ;  /* 0x000000a99ea97221 */ /* 0x000fe20000010000 */
[C---:B------:R-:W-:Y:S01]  /*bc20*/  HMMA.16816.F32.BF16 R20, R36.reuse, R48, R20 ;  /* 0x000000302414723c */ /* 0x040fe20000041814 */
[----:B------:R-:W-:Y:S07]  /*bc30*/  LDSM.16.MT88.4 R156, [R232+0x11800] ;  /* 0x01180000e89c783b */ /* 0x000fee0000004200 */
[----:B------:R-:W-:Y:S01]  /*bc40*/  MUFU.EX2 R89, R89 ;  /* 0x0000005900597308 */ /* 0x000fe20000000800 */
[C---:B------:R-:W-:Y:S01]  /*bc50*/  HMMA.16816.F32.BF16 R24, R36.reuse, R50, R24 ;  /* 0x000000322418723c */ /* 0x040fe20000041818 */
[----:B------:R-:W4:Y:S05]  /*bc60*/  LDSM.16.MT88.4 R48, [R230+0xf000] ;  /* 0x00f00000e630783b */ /* 0x000f2a0000004200 */
[C---:B------:R-:W-:Y:S03]  /*bc70*/  HMMA.16816.F32.BF16 R28, R36.reuse, R44, R28 ;  /* 0x0000002c241c723c */ /* 0x040fe6000004181c */
[----:B------:R-:W5:Y:S02]  /*bc80*/  MUFU.EX2 R90, R90 ;  /* 0x0000005a005a7308 */ /* 0x000f640000000800 */
[----:B--2---:R-:W-:Y:S01]  /*bc90*/  F2FP.BF16.F32.PACK_AB R41, R85, R86 ;  /* 0x000000565529723e */ /* 0x004fe200000010ff */
[----:B------:R-:W-:Y:S01]  /*bca0*/  HMMA.16816.F32.BF16 R32, R36, R46, R32 ;  /* 0x0000002e2420723c */ /* 0x000fe20000041820 */
[----:B------:R-:W2:Y:S06]  /*bcb0*/  LDSM.16.MT88.4 R36, [R229+0xf000] ;  /* 0x00f00000e524783b */ /* 0x000eac0000004200 */
[----:B------:R-:W-:Y:S01]  /*bcc0*/  MUFU.EX2 R91, R91 ;  /* 0x0000005b005b7308 */ /* 0x000fe20000000800 */
[----:B---3--:R-:W-:Y:S03]  /*bcd0*/  F2FP.BF16.F32.PACK_AB R42, R87, R88 ;  /* 0x00000058572a723e */ /* 0x008fe600000010ff */
[----:B------:R-:W-:Y:S01]  /*bce0*/  FADD.FTZ R169, R188, R169 ;  /* 0x000000a9bca97221 */ /* 0x000fe20000010000 */
[----:B------:R-:W-:Y:S05]  /*bcf0*/  FADD.FTZ R173, R152, R173 ;  /* 0x000000ad98ad7221 */ /* 0x000fea0000010000 */
[----:B------:R-:W3:Y:S01]  /*bd00*/  MUFU.EX2 R92, R92 ;  /* 0x0000005c005c7308 */ /* 0x000ee20000000800 */
[----:B-----5:R-:W-:Y:S01]  /*bd10*/  F2FP.BF16.F32.PACK_AB R43, R90, R89 ;  /* 0x000000595a2b723e */ /* 0x020fe200000010ff */
        /* <DEDUP_REMOVED lines=8> */
[----:B------:R-:W5:Y:S01]  /*bda0*/  MUFU.EX2 R94, R94 ;  /* 0x0000005e005e7308 */ /* 0x000f620000000800 */
[----:B------:R-:W5:Y:S01]  /*bdb0*/  LDSM.16.MT88.4 R56, [R232+0xf800] ;  /* 0x00f80000e838783b */ /* 0x000f620000004200 */
[----:B------:R-:W-:Y:S01]  /*bdc0*/  FADD.FTZ R155, R155, R151 ;  /* 0x000000979b9b7221 */ /* 0x000fe20000010000 */
[C---:B-1----:R-:W-:Y:S07]  /*bdd0*/  HMMA.16816.F32.BF16 R12, R40.reuse, R52, R12 ;  /* 0x00000034280c723c */ /* 0x042fee000004180c */
[----:B------:R-:W-:Y:S01]  /*bde0*/  MUFU.EX2 R96, R96 ;  /* 0x0000006000607308 */ /* 0x000fe20000000800 */
[----:B------:R-:W-:Y:S01]  /*bdf0*/  FADD.FTZ R154, R154, R149 ;  /* 0x000000959a9a7221 */ /* 0x000fe20000010000 */
[C---:B------:R-:W-:Y:S01]  /*be00*/  HMMA.16816.F32.BF16 R16, R40.reuse, R54, R16 ;  /* 0x000000362810723c */ /* 0x040fe20000041810 */
[----:B------:R-:W1:Y:S07]  /*be10*/  LDSM.16.MT88.4 R52, [R231+0xf800] ;  /* 0x00f80000e734783b */ /* 0x000e6e0000004200 */
[----:B------:R-:W5:Y:S01]  /*be20*/  MUFU.EX2 R95, R95 ;  /* 0x0000005f005f7308 */ /* 0x000f620000000800 */
[C---:B----4-:R-:W-:Y:S03]  /*be30*/  HMMA.16816.F32.BF16 R20, R40.reuse, R48, R20 ;  /* 0x000000302814723c */ /* 0x050fe60000041814 */
[----:B------:R-:W-:Y:S03]  /*be40*/  FADD.FTZ R154, R150, R154 ;  /* 0x0000009a969a7221 */ /* 0x000fe60000010000 */
[C---:B------:R-:W-:Y:S03]  /*be50*/  HMMA.16816.F32.BF16 R24, R40.reuse, R50, R24 ;  /* 0x000000322818723c */ /* 0x040fe60000041818 */
[----:B------:R-:W-:Y:S01]  /*be60*/  MUFU.EX2 R97, R97 ;  /* 0x0000006100617308 */ /* 0x000fe20000000800 */
[----:B------:R-:W4:Y:S01]  /*be70*/  LDSM.16.MT88.4 R48, [R230+0xf800] ;  /* 0x00f80000e630783b */ /* 0x000f220000004200 */
[----:B---3--:R-:W-:Y:S01]  /*be80*/  F2FP.BF16.F32.PACK_AB R44, R92, R91 ;  /* 0x0000005b5c2c723e */ /* 0x008fe200000010ff */
[C---:B--2---:R-:W-:Y:S07]  /*be90*/  HMMA.16816.F32.BF16 R28, R40.reuse, R36, R28 ;  /* 0x00000024281c723c */ /* 0x044fee000004181c */
[----:B------:R-:W2:Y:S01]  /*bea0*/  MUFU.EX2 R98, R98 ;  /* 0x0000006200627308 */ /* 0x000ea20000000800 */
[----:B------:R-:W-:Y:S03]  /*beb0*/  LDSM.16.MT88.4 R148, [R231+0x11800] ;  /* 0x01180000e794783b */ /* 0x000fe60000004200 */
[----:B-----5:R-:W-:Y:S01]  /*bec0*/  F2FP.BF16.F32.PACK_AB R45, R94, R93 ;  /* 0x0000005d5e2d723e */ /* 0x020fe200000010ff */
[----:B------:R-:W-:Y:S05]  /*bed0*/  HMMA.16816.F32.BF16 R32, R40, R38, R32 ;  /* 0x000000262820723c */ /* 0x000fea0000041820 */
[----:B------:R-:W-:Y:S01]  /*bee0*/  MUFU.EX2 R99, R99 ;  /* 0x0000006300637308 */ /* 0x000fe20000000800 */
[----:B------:R-:W-:Y:S01]  /*bef0*/  F2FP.BF16.F32.PACK_AB R46, R95, R96 ;  /* 0x000000605f2e723e */ /* 0x000fe200000010ff */
[----:B------:R-:W3:Y:S01]  /*bf00*/  LDSM.16.MT88.4 R36, [R229+0xf800] ;  /* 0x00f80000e524783b */ /* 0x000ee20000004200 */
[----:B------:R-:W-:Y:S03]  /*bf10*/  FADD.FTZ R154, R146, R154 ;  /* 0x0000009a929a7221 */ /* 0x000fe60000010000 */
[----:B------:R-:W-:Y:S01]  /*bf20*/  FADD.FTZ R160, R160, R155 ;  /* 0x0000009ba0a07221 */ /* 0x000fe20000010000 */
[----:B------:R-:W-:Y:S03]  /*bf30*/  FADD.FTZ R154, R145, R154 ;  /* 0x0000009a919a7221 */ /* 0x000fe60000010000 */
[----:B------:R-:W5:Y:S01]  /*bf40*/  MUFU.EX2 R3, R3 ;  /* 0x0000000300037308 */ /* 0x000f620000000800 */
        /* <DEDUP_REMOVED lines=18> */
[C---:B----4-:R-:W-:Y:S03]  /*c070*/  HMMA.16816.F32.BF16 R20, R44.reuse, R48, R20 ;  /* 0x000000302c14723c */ /* 0x050fe60000041814 */
[----:B--2---:R-:W-:Y:S03]  /*c080*/  F2FP.BF16.F32.PACK_AB R41, R101, R100 ;  /* 0x000000646529723e */ /* 0x004fe600000010ff */
        /* <DEDUP_REMOVED lines=11> */
[----:B------:R-:W-:Y:S01]  /*c140*/  FADD.FTZ R160, R136, R160 ;  /* 0x000000a088a07221 */ /* 0x000fe20000010000 */
[----:B------:R-:W-:Y:S03]  /*c150*/  FFMA.FTZ R60, R125, UR4, -R168 ;  /* 0x000000047d3c7c23 */ /* 0x000fe600080108a8 */
[----:B------:R-:W-:Y:S01]  /*c160*/  FADD.FTZ R160, R161, R160 ;  /* 0x000000a0a1a07221 */ /* 0x000fe20000010000 */
[----:B------:R-:W-:Y:S01]  /*c170*/  FADD.FTZ R61, R64, R61 ;  /* 0x0000003d403d7221 */ /* 0x000fe20000010000 */
[----:B------:R-:W5:Y:S01]  /*c180*/  MUFU.EX2 R107, R107 ;  /* 0x0000006b006b7308 */ /* 0x000f620000000800 */
[----:B---3--:R-:W-:Y:S01]  /*c190*/  F2FP.BF16.F32.PACK_AB R43, R105, R104 ;  /* 0x00000068692b723e */ /* 0x008fe200000010ff */
[----:B------:R-:W-:Y:S01]  /*c1a0*/  FADD.FTZ R160, R139, R160 ;  /* 0x000000a08ba07221 */ /* 0x000fe20000010000 */
[----:B------:R-:W-:Y:S03]  /*c1b0*/  FADD.FTZ R61, R65, R61 ;  /* 0x0000003d413d7221 */ /* 0x000fe60000010000 */
[----:B------:R-:W-:Y:S01]  /*c1c0*/  FADD.FTZ R142, R142, R160 ;  /* 0x000000a08e8e7221 */ /* 0x000fe20000010000 */
[----:B------:R-:W-:Y:S01]  /*c1d0*/  FADD.FTZ R61, R67, R61 ;  /* 0x0000003d433d7221 */ /* 0x000fe20000010000 */
[C---:B------:R-:W-:Y:S02]  /*c1e0*/  HMMA.16816.F32.BF16 R4, R40.reuse, R56, R4 ;  /* 0x000000382804723c */ /* 0x040fe40000041804 */
[----:B------:R-:W-:Y:S03]  /*c1f0*/  MUFU.EX2 R108, R108 ;  /* 0x0000006c006c7308 */ /* 0x000fe60000000800 */
[----:B------:R-:W-:Y:S01]  /*c200*/  FADD.FTZ R143, R143, R142 ;  /* 0x0000008e8f8f7221 */ /* 0x000fe20000010000 */
[C---:B------:R-:W-:Y:S01]  /*c210*/  HMMA.16816.F32.BF16 R8, R40.reuse, R58, R8 ;  /* 0x0000003a2808723c */ /* 0x040fe20000041808 */
[----:B------:R-:W3:Y:S05]  /*c220*/  LDSM.16.MT88.4 R56, [R232+0x10800] ;  /* 0x01080000e838783b */ /* 0x000eea0000004200 */
[----:B------:R-:W4:Y:S01]  /*c230*/  MUFU.EX2 R109, R109 ;  /* 0x0000006d006d7308 */ /* 0x000f220000000800 */
[----:B-----5:R-:W-:Y:S01]  /*c240*/  F2FP.BF16.F32.PACK_AB R44, R107, R106 ;  /* 0x0000006a6b2c723e */ /* 0x020fe200000010ff */
[C---:B-1----:R-:W-:Y:S08]  /*c250*/  HMMA.16816.F32.BF16 R12, R40.reuse, R52, R12 ;  /* 0x00000034280c723c */ /* 0x042ff0000004180c */
[----:B------:R-:W-:Y:S01]  /*c260*/  MUFU.EX2 R110, R110 ;  /* 0x0000006e006e7308 */ /* 0x000fe20000000800 */
[C---:B------:R-:W-:Y:S01]  /*c270*/  HMMA.16816.F32.BF16 R16, R40.reuse, R54, R16 ;  /* 0x000000362810723c */ /* 0x040fe20000041810 */
[----:B------:R-:W1:Y:S02]  /*c280*/  LDSM.16.MT88.4 R52, [R231+0x10800] ;  /* 0x01080000e734783b */ /* 0x000e640000004200 */
[----:B------:R-:W-:Y:S03]  /*c290*/  FADD.FTZ R143, R62, R143 ;  /* 0x0000008f3e8f7221 */ /* 0x000fe60000010000 */
[C---:B--2---:R-:W-:Y:S03]  /*c2a0*/  HMMA.16816.F32.BF16 R20, R40.reuse, R48, R20 ;  /* 0x000000302814723c */ /* 0x044fe60000041814 */
[----:B------:R-:W2:Y:S02]  /*c2b0*/  MUFU.EX2 R111, R111 ;  /* 0x0000006f006f7308 */ /* 0x000ea40000000800 */
[----:B----4-:R-:W-:Y:S01]  /*c2c0*/  F2FP.BF16.F32.PACK_AB R45, R109, R108 ;  /* 0x0000006c6d2d723e */ /* 0x010fe200000010ff */
[C---:B------:R-:W-:Y:S01]  /*c2d0*/  HMMA.16816.F32.BF16 R24, R40.reuse, R50, R24 ;  /* 0x000000322818723c */ /* 0x040fe20000041818 */
[----:B------:R-:W4:Y:S06]  /*c2e0*/  LDSM.16.MT88.4 R48, [R230+0x10800] ;  /* 0x01080000e630783b */ /* 0x000f2c0000004200 */
[----:B------:R-:W-:Y:S01]  /*c2f0*/  MUFU.EX2 R112, R112 ;  /* 0x0000007000707308 */ /* 0x000fe20000000800 */
[----:B------:R-:W-:Y:S01]  /*c300*/  FADD.FTZ R143, R63, R143 ;  /* 0x0000008f3f8f7221 */ /* 0x000fe20000010000 */
[C---:B------:R-:W-:Y:S08]  /*c310*/  HMMA.16816.F32.BF16 R28, R40.reuse, R36, R28 ;  /* 0x00000024281c723c */ /* 0x040ff0000004181c */
[----:B------:R-:W5:Y:S01]  /*c320*/  MUFU.EX2 R113, R113 ;  /* 0x0000007100717308 */ /* 0x000f620000000800 */
[----:B------:R-:W-:Y:S01]  /*c330*/  HMMA.16816.F32.BF16 R32, R40, R38, R32 ;  /* 0x000000262820723c */ /* 0x000fe20000041820 */
[----:B------:R-:W4:Y:S02]  /*c340*/  LDSM.16.MT88.4 R36, [R229+0x10800] ;  /* 0x01080000e524783b */ /* 0x000f240000004200 */
[----:B--2---:R-:W-:Y:S01]  /*c350*/  F2FP.BF16.F32.PACK_AB R46, R111, R110 ;  /* 0x0000006e6f2e723e */ /* 0x004fe200000010ff */
[----:B------:R-:W-:Y:S05]  /*c360*/  FADD.FTZ R143, R66, R143 ;  /* 0x0000008f428f7221 */ /* 0x000fea0000010000 */
[----:B------:R-:W-:Y:S02]  /*c370*/  MUFU.EX2 R114, R114 ;  /* 0x0000007200727308 */ /* 0x000fe40000000800 */
[----:B------:R-:W-:Y:S01]  /*c380*/  FADD.FTZ R61, R68, R61 ;  /* 0x0000003d443d7221 */ /* 0x000fe20000010000 */
[----:B------:R-:W2:Y:S01]  /*c390*/  LDSM.16.MT88.4 R40, [R232+0x11000] ;  /* 0x01100000e828783b */ /* 0x000ea20000004200 */
[----:B------:R-:W-:Y:S02]  /*c3a0*/  FADD.FTZ R132, R132, R143 ;  /* 0x0000008f84847221 */ /* 0x000fe40000010000 */
[----:B------:R-:W-:Y:S01]  /*c3b0*/  FADD.FTZ R71, R71, R61 ;  /* 0x0000003d47477221 */ /* 0x000fe20000010000 */
[--C-:B------:R-:W-:Y:S01]  /*c3c0*/  FFMA.FTZ R61, R126, UR4, -R165.reuse ;  /* 0x000000047e3d7c23 */ /* 0x100fe200080108a5 */
[----:B------:R-:W-:Y:S02]  /*c3d0*/  FFMA.FTZ R62, R127, UR4, -R165 ;  /* 0x000000047f3e7c23 */ /* 0x000fe400080108a5 */
[----:B------:R-:W2:Y:S01]  /*c3e0*/  MUFU.EX2 R115, R115 ;  /* 0x0000007300737308 */ /* 0x000ea20000000800 */
[----:B-----5:R-:W-:Y:S01]  /*c3f0*/  F2FP.BF16.F32.PACK_AB R47, R113, R112 ;  /* 0x00000070712f723e */ /* 0x020fe200000010ff */
[----:B------:R-:W-:Y:S01]  /*c400*/  LDSM.16.MT88.4 R140, [R230+0x11800] ;  /* 0x01180000e68c783b */ /* 0x000fe20000004200 */
[----:B------:R-:W-:Y:S01]  /*c410*/  FADD.FTZ R132, R69, R132 ;  /* 0x0000008445847221 */ /* 0x000fe20000010000 */
[----:B------:R-:W-:Y:S03]  /*c420*/  FADD.FTZ R71, R72, R71 ;  /* 0x0000004748477221 */ /* 0x000fe60000010000 */
[----:B------:R-:W-:Y:S01]  /*c430*/  FADD.FTZ R132, R70, R132 ;  /* 0x0000008446847221 */ /* 0x000fe20000010000 */
[C---:B---3--:R-:W-:Y:S02]  /*c440*/  HMMA.16816.F32.BF16 R4, R44.reuse, R56, R4 ;  /* 0x000000382c04723c */ /* 0x048fe40000041804 */
[----:B------:R-:W-:Y:S03]  /*c450*/  MUFU.EX2 R116, R116 ;  /* 0x0000007400747308 */ /* 0x000fe60000000800 */
[----:B------:R-:W-:Y:S01]  /*c460*/  FADD.FTZ R132, R73, R132 ;  /* 0x0000008449847221 */ /* 0x000fe20000010000 */
[C---:B------:R-:W-:Y:S06]  /*c470*/  HMMA.16816.F32.BF16 R8, R44.reuse, R58, R8 ;  /* 0x0000003a2c08723c */ /* 0x040fec0000041808 */
[----:B------:R-:W3:Y:S01]  /*c480*/  MUFU.EX2 R117, R117 ;  /* 0x0000007500757308 */ /* 0x000ee20000000800 */
[--C-:B------:R-:W-:Y:S01]  /*c490*/  FFMA.FTZ R57, R122, UR4, -R165.reuse ;  /* 0x000000047a397c23 */ /* 0x100fe200080108a5 */
[C---:B-1----:R-:W-:Y:S08]  /*c4a0*/  HMMA.16816.F32.BF16 R12, R44.reuse, R52, R12 ;  /* 0x000000342c0c723c */ /* 0x042ff0000004180c */
[----:B------:R-:W-:Y:S01]  /*c4b0*/  MUFU.EX2 R118, R118 ;  /* 0x0000007600767308 */ /* 0x000fe20000000800 */
[C---:B------:R-:W-:Y:S01]  /*c4c0*/  HMMA.16816.F32.BF16 R16, R44.reuse, R54, R16 ;  /* 0x000000362c10723c */ /* 0x040fe20000041810 */
[----:B------:R-:W1:Y:S02]  /*c4d0*/  LDSM.16.MT88.4 R52, [R231+0x11000] ;  /* 0x01100000e734783b */ /* 0x000e640000004200 */
[----:B------:R-:W-:Y:S03]  /*c4e0*/  FFMA.FTZ R58, R123, UR4, -R165 ;  /* 0x000000047b3a7c23 */ /* 0x000fe600080108a5 */
[C---:B----4-:R-:W-:Y:S03]  /*c4f0*/  HMMA.16816.F32.BF16 R20, R44.reuse, R48, R20 ;  /* 0x000000302c14723c */ /* 0x050fe60000041814 */
[----:B------:R-:W4:Y:S02]  /*c500*/  MUFU.EX2 R56, R121 ;  /* 0x0000007900387308 */ /* 0x000f240000000800 */
[----:B------:R-:W-:Y:S01]  /*c510*/  FADD.FTZ R74, R74, R132 ;  /* 0x000000844a4a7221 */ /* 0x000fe20000010000 */
[C---:B------:R-:W-:Y:S01]  /*c520*/  HMMA.16816.F32.BF16 R24, R44.reuse, R50, R24 ;  /* 0x000000322c18723c */ /* 0x040fe20000041818 */
[----:B------:R-:W5:Y:S06]  /*c530*/  LDSM.16.MT88.4 R48, [R230+0x11000] ;  /* 0x01100000e630783b */ /* 0x000f6c0000004200 */
[----:B------:R-:W-:Y:S01]  /*c540*/  MUFU.EX2 R57, R57 ;  /* 0x0000003900397308 */ /* 0x000fe20000000800 */
[----:B------:R-:W-:Y:S01]  /*c550*/  FADD.FTZ R76, R76, R71 ;  /* 0x000000474c4c7221 */ /* 0x000fe20000010000 */
[C---:B------:R-:W-:Y:S08]  /*c560*/  HMMA.16816.F32.BF16 R28, R44.reuse, R36, R28 ;  /* 0x000000242c1c723c */ /* 0x040ff0000004181c */
[----:B------:R-:W1:Y:S01]  /*c570*/  MUFU.EX2 R58, R58 ;  /* 0x0000003a003a7308 */ /* 0x000e620000000800 */
[----:B------:R-:W-:Y:S01]  /*c580*/  HMMA.16816.F32.BF16 R32, R44, R38, R32 ;  /* 0x000000262c20723c */ /* 0x000fe20000041820 */
[----:B------:R-:W5:Y:S02]  /*c590*/  LDSM.16.MT88.4 R44, [R229+0x11000] ;  /* 0x01100000e52c783b */ /* 0x000f640000004200 */
[----:B--2---:R-:W-:Y:S01]  /*c5a0*/  F2FP.BF16.F32.PACK_AB R36, R115, R114 ;  /* 0x000000727324723e */ /* 0x004fe200000010ff */
[----:B------:R-:W-:Y:S01]  /*c5b0*/  FADD.FTZ R78, R78, R74 ;  /* 0x0000004a4e4e7221 */ /* 0x000fe20000010000 */
[----:B---3--:R-:W-:Y:S01]  /*c5c0*/  F2FP.BF16.F32.PACK_AB R37, R117, R116 ;  /* 0x000000747525723e */ /* 0x008fe200000010ff */
[----:B------:R-:W-:Y:S03]  /*c5d0*/  FADD.FTZ R76, R75, R76 ;  /* 0x0000004c4b4c7221 */ /* 0x000fe60000010000 */
[----:B------:R-:W-:Y:S02]  /*c5e0*/  MUFU.EX2 R60, R60 ;  /* 0x0000003c003c7308 */ /* 0x000fe40000000800 */
[----:B----4-:R-:W-:Y:S01]  /*c5f0*/  F2FP.BF16.F32.PACK_AB R38, R56, R118 ;  /* 0x000000763826723e */ /* 0x010fe200000010ff */
[----:B------:R-:W-:Y:S01]  /*c600*/  FADD.FTZ R78, R77, R78 ;  /* 0x0000004e4d4e7221 */ /* 0x000fe20000010000 */
[----:B------:R-:W-:Y:S01]  /*c610*/  FADD.FTZ R76, R79, R76 ;  /* 0x0000004c4f4c7221 */ /* 0x000fe20000010000 */
[--C-:B------:R-:W-:Y:S01]  /*c620*/  FFMA.FTZ R59, R124, UR4, -R168.reuse ;  /* 0x000000047c3b7c23 */ /* 0x100fe200080108a8 */
[----:B------:R-:W-:Y:S01]  /*c630*/  FFMA.FTZ R168, R129, UR4, -R168 ;  /* 0x0000000481a87c23 */ /* 0x000fe200080108a8 */
[----:B-1----:R-:W-:Y:S01]  /*c640*/  F2FP.BF16.F32.PACK_AB R39, R58, R57 ;  /* 0x000000393a27723e */ /* 0x002fe200000010ff */
[----:B------:R-:W-:Y:S01]  /*c650*/  FADD.FTZ R78, R82, R78 ;  /* 0x0000004e524e7221 */ /* 0x000fe20000010000 */
[----:B------:R-:W-:Y:S01]  /*c660*/  FADD.FTZ R80, R80, R76 ;  /* 0x0000004c50507221 */ /* 0x000fe20000010000 */
[----:B------:R-:W-:Y:S02]  /*c670*/  MUFU.EX2 R61, R61 ;  /* 0x0000003d003d7308 */ /* 0x000fe40000000800 */
[----:B------:R-:W-:Y:S01]  /*c680*/  FADD.FTZ R78, R81, R78 ;  /* 0x0000004e514e7221 */ /* 0x000fe20000010000 */
[----:B------:R-:W-:Y:S01]  /*c690*/  FADD.FTZ R80, R83, R80 ;  /* 0x0000005053507221 */ /* 0x000fe20000010000 */
[C---:B------:R-:W-:Y:S06]  /*c6a0*/  HMMA.16816.F32.BF16 R4, R36.reuse, R40, R4 ;  /* 0x000000282404723c */ /* 0x040fec0000041804 */
[----:B------:R-:W1:Y:S01]  /*c6b0*/  MUFU.EX2 R59, R59 ;  /* 0x0000003b003b7308 */ /* 0x000e620000000800 */
[----:B------:R-:W-:Y:S01]  /*c6c0*/  FADD.FTZ R86, R86, R78 ;  /* 0x0000004e56567221 */ /* 0x000fe20000010000 */
[C---:B------:R-:W-:Y:S03]  /*c6d0*/  HMMA.16816.F32.BF16 R8, R36.reuse, R42, R8 ;  /* 0x0000002a2408723c */ /* 0x040fe60000041808 */
[--C-:B------:R-:W-:Y:S03]  /*c6e0*/  FFMA.FTZ R41, R130, UR4, -R165.reuse ;  /* 0x0000000482297c23 */ /* 0x100fe600080108a5 */
[C---:B------:R-:W-:Y:S02]  /*c6f0*/  HMMA.16816.F32.BF16 R12, R36.reuse, R52, R12 ;  /* 0x00000034240c723c */ /* 0x040fe4000004180c */
[----:B------:R-:W2:Y:S03]  /*c700*/  MUFU.EX2 R62, R62 ;  /* 0x0000003e003e7308 */ /* 0x000ea60000000800 */
[----:B------:R-:W-:Y:S01]  /*c710*/  FFMA.FTZ R165, R131, UR4, -R165 ;  /* 0x0000000483a57c23 */ /* 0x000fe200080108a5 */
[C---:B------:R-:W-:Y:S06]  /*c720*/  HMMA.16816.F32.BF16 R16, R36.reuse, R54, R16 ;  /* 0x000000362410723c */ /* 0x040fec0000041810 */
[----:B------:R-:W-:Y:S01]  /*c730*/  MUFU.EX2 R40, R128 ;  /* 0x0000008000287308 */ /* 0x000fe20000000800 */
[----:B------:R-:W-:Y:S01]  /*c740*/  FADD.FTZ R80, R84, R80 ;  /* 0x0000005054507221 */ /* 0x000fe20000010000 */
[C---:B-----5:R-:W-:Y:S03]  /*c750*/  HMMA.16816.F32.BF16 R20, R36.reuse, R48, R20 ;  /* 0x000000302414723c */ /* 0x060fe60000041814 */
[----:B------:R-:W-:Y:S03]  /*c760*/  FADD.FTZ R86, R85, R86 ;  /* 0x0000005655567221 */ /* 0x000fe60000010000 */
[C---:B------:R-:W-:Y:S02]  /*c770*/  HMMA.16816.F32.BF16 R24, R36.reuse, R50, R24 ;  /* 0x000000322418723c */ /* 0x040fe40000041818 */
[----:B------:R-:W3:Y:S03]  /*c780*/  MUFU.EX2 R168, R168 ;  /* 0x000000a800a87308 */ /* 0x000ee60000000800 */
[----:B------:R-:W-:Y:S01]  /*c790*/  FADD.FTZ R88, R88, R80 ;  /* 0x0000005058587221 */ /* 0x000fe20000010000 */
[C---:B------:R-:W-:Y:S06]  /*c7a0*/  HMMA.16816.F32.BF16 R28, R36.reuse, R44, R28 ;  /* 0x0000002c241c723c */ /* 0x040fec000004181c */
[----:B------:R-:W-:Y:S01]  /*c7b0*/  MUFU.EX2 R41, R41 ;  /* 0x0000002900297308 */ /* 0x000fe20000000800 */
[----:B------:R-:W-:Y:S01]  /*c7c0*/  FADD.FTZ R86, R89, R86 ;  /* 0x0000005659567221 */ /* 0x000fe20000010000 */
[----:B------:R-:W-:Y:S01]  /*c7d0*/  HMMA.16816.F32.BF16 R32, R36, R46, R32 ;  /* 0x0000002e2420723c */ /* 0x000fe20000041820 */
[----:B------:R-:W4:Y:S07]  /*c7e0*/  LDSM.16.MT88.4 R36, [R229+0x11800] ;  /* 0x01180000e524783b */ /* 0x000f2e0000004200 */
[----:B------:R-:W5:Y:S03]  /*c7f0*/  MUFU.EX2 R165, R165 ;  /* 0x000000a500a57308 */ /* 0x000f660000000800 */
[----:B------:R-:W-:Y:S01]  /*c800*/  FADD.FTZ R88, R87, R88 ;  /* 0x0000005857587221 */ /* 0x000fe20000010000 */
[----:B------:R-:W-:Y:S01]  /*c810*/  FADD.FTZ R86, R90, R86 ;  /* 0x000000565a567221 */ /* 0x000fe20000010000 */
[----:B-1----:R-:W-:Y:S02]  /*c820*/  F2FP.BF16.F32.PACK_AB R132, R60, R59 ;  /* 0x0000003b3c84723e */ /* 0x002fe400000010ff */
[----:B------:R-:W-:Y:S01]  /*c830*/  FADD.FTZ R88, R91, R88 ;  /* 0x000000585b587221 */ /* 0x000fe20000010000 */
[----:B------:R-:W-:Y:S01]  /*c840*/  FADD.FTZ R93, R93, R86 ;  /* 0x000000565d5d7221 */ /* 0x000fe20000010000 */
[----:B--2---:R-:W-:Y:S02]  /*c850*/  F2FP.BF16.F32.PACK_AB R133, R62, R61 ;  /* 0x0000003d3e85723e */ /* 0x004fe400000010ff */
[----:B------:R-:W-:Y:S01]  /*c860*/  FADD.FTZ R88, R92, R88 ;  /* 0x000000585c587221 */ /* 0x000fe20000010000 */
[----:B------:R-:W-:Y:S01]  /*c870*/  FADD.FTZ R93, R94, R93 ;  /* 0x0000005d5e5d7221 */ /* 0x000fe20000010000 */
[----:B---3--:R-:W-:Y:S02]  /*c880*/  F2FP.BF16.F32.PACK_AB R134, R168, R40 ;  /* 0x00000028a886723e */ /* 0x008fe400000010ff */
[----:B------:R-:W-:Y:S01]  /*c890*/  FADD.FTZ R96, R96, R88 ;  /* 0x0000005860607221 */ /* 0x000fe20000010000 */
[----:B------:R-:W-:Y:S01]  /*c8a0*/  FADD.FTZ R93, R97, R93 ;  /* 0x0000005d615d7221 */ /* 0x000fe20000010000 */
[----:B-----5:R-:W-:Y:S02]  /*c8b0*/  F2FP.BF16.F32.PACK_AB R135, R165, R41 ;  /* 0x00000029a587723e */ /* 0x020fe400000010ff */
        /* <DEDUP_REMOVED lines=25> */
[----:B------:R-:W-:Y:S04]  /*ca50*/  IADD3 R3, R250, -0x1, RZ ;  /* 0xfffffffffa037810 */ /* 0x000fe80007ffe0ff */
[----:B------:R-:W-:Y:S01]  /*ca60*/  FADD.FTZ R113, R113, R108 ;  /* 0x0000006c71717221 */ /* 0x000fe20000010000 */
[----:B------:R-:W-:Y:S01]  /*ca70*/  FADD.FTZ R110, R114, R110 ;  /* 0x0000006e726e7221 */ /* 0x000fe20000010000 */
[----:B------:R-:W-:Y:S02]  /*ca80*/  MOV R250, R3 ;  /* 0x0000000300fa7202 */ /* 0x000fe40000000f00 */
[----:B------:R-:W-:Y:S01]  /*ca90*/  FADD.FTZ R113, R116, R113 ;  /* 0x0000007174717221 */ /* 0x000fe20000010000 */
[----:B------:R-:W-:Y:S01]  /*caa0*/  FADD.FTZ R115, R115, R110 ;  /* 0x0000006e73737221 */ /* 0x000fe20000010000 */
[----:B------:R-:W-:Y:S02]  /*cab0*/  MOV R3, R0 ;  /* 0x0000000000037202 */ /* 0x000fe40000000f00 */
        /* <DEDUP_REMOVED lines=14> */
.L_x_2209:
[----:B------:R-:W1:Y:S01]  /*cba0*/  SHFL.BFLY PT, R3, R252, 0x2, 0x1f ;  /* 0x0c401f00fc037f89 */ /* 0x000e6200000e0000 */
[----:B------:R-:W2:Y:S01]  /*cbb0*/  S2UR UR4, SR_CgaCtaId ;  /* 0x00000000000479c3 */ /* 0x000ea20000008800 */
[----:B------:R-:W-:Y:S01]  /*cbc0*/  MOV R11, 0x3f800000 ;  /* 0x3f800000000b7802 */ /* 0x000fe20000000f00 */
[----:B------:R-:W-:Y:S01]  /*cbd0*/  UMOV UR5, 0x400 ;  /* 0x0000040000057882 */ /* 0x000fe20000000000 */
[----:B------:R-:W3:Y:S01]  /*cbe0*/  SHFL.BFLY PT, R4, R251, 0x2, 0x1f ;  /* 0x0c401f00fb047f89 */ /* 0x000ee200000e0000 */
[----:B------:R-:W-:Y:S01]  /*cbf0*/  MOV R12, 0x3f800000 ;  /* 0x3f800000000c7802 */ /* 0x000fe20000000f00 */
[----:B-1----:R-:W-:Y:S01]  /*cc00*/  FADD.FTZ R252, R3, R252 ;  /* 0x000000fc03fc7221 */ /* 0x002fe20000010000 */
[----:B--2---:R-:W-:Y:S01]  /*cc10*/  ULEA UR4, UR4, UR5, 0x18 ;  /* 0x0000000504047291 */ /* 0x004fe2000f8ec03f */
[----:B------:R-:W1:Y:S01]  /*cc20*/  S2R R3, SR_TID.X ;  /* 0x0000000000037919 */ /* 0x000e620000002100 */
[----:B---3--:R-:W-:Y:S02]  /*cc30*/  FADD.FTZ R251, R4, R251 ;  /* 0x000000fb04fb7221 */ /* 0x008fe40000010000 */
[----:B------:R-:W2:Y:S04]  /*cc40*/  SHFL.BFLY PT, R8, R252, 0x1, 0x1f ;  /* 0x0c201f00fc087f89 */ /* 0x000ea800000e0000 */
[----:B------:R-:W3:Y:S01]  /*cc50*/  SHFL.BFLY PT, R7, R251, 0x1, 0x1f ;  /* 0x0c201f00fb077f89 */ /* 0x000ee200000e0000 */
[----:B--2---:R-:W-:Y:S01]  /*cc60*/  FADD.FTZ R8, R252, R8 ;  /* 0x00000008fc087221 */ /* 0x004fe20000010000 */
[----:B-1----:R-:W-:Y:S01]  /*cc70*/  SHF.R.S32.HI R6, RZ, 0x1f, R3 ;  /* 0x0000001fff067819 */ /* 0x002fe20000011403 */
[----:B---3--:R-:W-:-:S03]  /*cc80*/  FADD.FTZ R7, R251, R7 ;  /* 0x00000007fb077221 */ /* 0x008fc60000010000 */
[----:B------:R-:W-:Y:S02]  /*cc90*/  FSETP.NE.FTZ.AND P4, PT, R8, RZ, PT ;  /* 0x000000ff0800720b */ /* 0x000fe40003f95000 */
[CC--:B------:R-:W-:Y:S02]  /*cca0*/  LEA.HI R10, R6.reuse, R3.reuse, RZ, 0x2 ;  /* 0x00000003060a7211 */ /* 0x0c0fe400078f10ff */
[----:B------:R-:W-:Y:S02]  /*ccb0*/  LEA.HI R5, R6, R3, RZ, 0x5 ;  /* 0x0000000306057211 */ /* 0x000fe400078f28ff */
[----:B------:R-:W-:Y:S02]  /*ccc0*/  LOP3.LUT R9, R10, 0x3ffffffc, RZ, 0xc0, !PT ;  /* 0x3ffffffc0a097812 */ /* 0x000fe400078ec0ff */
[----:B------:R-:W-:Y:S02]  /*ccd0*/  SHF.R.S32.HI R4, RZ, 0x5, R5 ;  /* 0x00000005ff047819 */ /* 0x000fe40000011405 */
[----:B------:R-:W-:Y:S01]  /*cce0*/  FSETP.NE.FTZ.AND P3, PT, R7, RZ, PT ;  /* 0x000000ff0700720b */ /* 0x000fe20003f75000 */
[----:B------:R-:W-:-:S02]  /*ccf0*/  IMAD.IADD R9, R3, 0x1, -R9 ;  /* 0x0000000103097824 */ /* 0x000fc400078e0a09 */
[----:B------:R-:W1:Y:S02]  /*cd00*/  @P4 MUFU.RCP R11, R8 ;  /* 0x00000008000b4308 */ /* 0x000e640000001000 */
[----:B------:R-:W-:Y:S01]  /*cd10*/  IMAD R4, R4, 0x200, R9 ;  /* 0x0000020004047824 */ /* 0x000fe200078e0209 */
[--C-:B------:R-:W-:Y:S02]  /*cd20*/  SHF.R.S32.HI R9, RZ, 0x2, R10.reuse ;  /* 0x00000002ff097819 */ /* 0x100fe4000001140a */
[----:B------:R-:W-:-:S03]  /*cd30*/  SHF.R.S32.HI R10, RZ, 0x1f, R10 ;  /* 0x0000001fff0a7819 */ /* 0x000fc6000001140a */
[----:B------:R-:W-:Y:S01]  /*cd40*/  @P4 MUFU.LG2 R8, R8 ;  /* 0x0000000800084308 */ /* 0x000fe20000000c00 */
[----:B------:R-:W-:-:S04]  /*cd50*/  LEA.HI R10, R10, R9, RZ, 0x3 ;  /* 0x000000090a0a7211 */ /* 0x000fc800078f18ff */
[----:B------:R-:W-:-:S03]  /*cd60*/  LOP3.LUT R10, R10, 0xfffffff8, RZ, 0xc0, !PT ;  /* 0xfffffff80a0a7812 */ /* 0x000fc600078ec0ff */
[----:B------:R-:W2:Y:S01]  /*cd70*/  @P3 MUFU.RCP R12, R7 ;  /* 0x00000007000c3308 */ /* 0x000ea20000001000 */
[----:B------:R-:W-:Y:S01]  /*cd80*/  IADD3 R10, R9, -R10, RZ ;  /* 0x8000000a090a7210 */ /* 0x000fe20007ffe0ff */
[C---:B-1----:R-:W-:Y:S01]  /*cd90*/  FMUL.FTZ R160, R11.reuse, R160 ;  /* 0x000000a00ba07220 */ /* 0x042fe20000410000 */
[C---:B------:R-:W-:Y:S01]  /*cda0*/  FMUL.FTZ R161, R11.reuse, R161 ;  /* 0x000000a10ba17220 */ /* 0x040fe20000410000 */
[C---:B------:R-:W-:Y:S01]  /*cdb0*/  FMUL.FTZ R156, R11.reuse, R156 ;  /* 0x0000009c0b9c7220 */ /* 0x040fe20000410000 */
[C---:B------:R-:W-:Y:S01]  /*cdc0*/  FMUL.FTZ R157, R11.reuse, R157 ;  /* 0x0000009d0b9d7220 */ /* 0x040fe20000410000 */
[C---:B------:R-:W-:Y:S02]  /*cdd0*/  IMAD.SHL.U32 R9, R10.reuse, 0x40, RZ ;  /* 0x000000400a097824 */ /* 0x040fe400078e00ff */
[----:B------:R-:W-:Y:S01]  /*cde0*/  FMUL.FTZ R152, R11, R152 ;  /* 0x000000980b987220 */ /* 0x000fe20000410000 */
[----:B------:R-:W-:Y:S01]  /*cdf0*/  F2FP.BF16.F32.PACK_AB R160, R161, R160 ;  /* 0x000000a0a1a0723e */ /* 0x000fe200000010ff */
[----:B------:R-:W-:Y:S01]  /*ce00*/  FMUL.FTZ R153, R11, R153 ;  /* 0x000000990b997220 */ /* 0x000fe20000410000 */
[----:B------:R-:W-:Y:S01]  /*ce10*/  F2FP.BF16.F32.PACK_AB R156, R157, R156 ;  /* 0x0000009c9d9c723e */ /* 0x000fe200000010ff */
[----:B------:R-:W1:Y:S01]  /*ce20*/  @P3 MUFU.LG2 R7, R7 ;  /* 0x0000000700073308 */ /* 0x000e620000000c00 */
[----:B------:R-:W-:Y:S01]  /*ce30*/  LOP3.LUT R13, R9, 0x1c0, RZ, 0xc0, !PT ;  /* 0x000001c0090d7812 */ /* 0x000fe200078ec0ff */
[C---:B------:R-:W-:Y:S01]  /*ce40*/  FMUL.FTZ R148, R11.reuse, R148 ;  /* 0x000000940b947220 */ /* 0x040fe20000410000 */
[----:B------:R-:W-:Y:S01]  /*ce50*/  LOP3.LUT R9, R10, 0x1, RZ, 0xc0, !PT ;  /* 0x000000010a097812 */ /* 0x000fe200078ec0ff */
[----:B------:R-:W-:Y:S01]  /*ce60*/  FMUL.FTZ R149, R11, R149 ;  /* 0x000000950b957220 */ /* 0x000fe20000410000 */
[----:B------:R-:W-:Y:S01]  /*ce70*/  LEA.HI R13, R13, R13, RZ, 0x1d ;  /* 0x0000000d0d0d7211 */ /* 0x000fe200078fe8ff */
[C---:B--2---:R-:W-:Y:S01]  /*ce80*/  FMUL.FTZ R163, R12.reuse, R163 ;  /* 0x000000a30ca37220 */ /* 0x044fe20000410000 */
[----:B------:R-:W-:Y:S01]  /*ce90*/  ISETP.NE.U32.AND P0, PT, R9, 0x1, PT ;  /* 0x000000010900780c */ /* 0x000fe20003f05070 */
[----:B------:R-:W-:Y:S01]  /*cea0*/  FMUL.FTZ R162, R12, R162 ;  /* 0x000000a20ca27220 */ /* 0x000fe20000410000 */
[----:B------:R-:W-:Y:S01]  /*ceb0*/  MOV R9, 0xfffffff0 ;  /* 0xfffffff000097802 */ /* 0x000fe20000000f00 */
[----:B------:R-:W-:Y:S01]  /*cec0*/  IMAD.U32 R4, R4, 0x2, R13 ;  /* 0x0000000204047824 */ /* 0x000fe200078e000d */
[----:B------:R-:W-:Y:S01]  /*ced0*/  R2P PR, R10, 0x6 ;  /* 0x000000060a007804 */ /* 0x000fe20000000000 */
[C---:B------:R-:W-:Y:S01]  /*cee0*/  FMUL.FTZ R159, R12.reuse, R159 ;  /* 0x0000009f0c9f7220 */ /* 0x040fe20000410000 */
[C---:B------:R-:W-:Y:S01]  /*cef0*/  FMUL.FTZ R158, R12.reuse, R158 ;  /* 0x0000009e0c9e7220 */ /* 0x040fe20000410000 */
[----:B------:R-:W-:Y:S01]  /*cf00*/  MOV R10, 0x20 ;  /* 0x00000020000a7802 */ /* 0x000fe20000000f00 */
[C---:B------:R-:W-:Y:S01]  /*cf10*/  FMUL.FTZ R155, R12.reuse, R155 ;  /* 0x0000009b0c9b7220 */ /* 0x040fe20000410000 */
[----:B------:R-:W-:Y:S01]  /*cf20*/  SEL R9, R9, 0x10, !P0 ;  /* 0x0000001009097807 */ /* 0x000fe20004000000 */
[----:B------:R-:W-:Y:S01]  /*cf30*/  FMUL.FTZ R154, R12, R154 ;  /* 0x0000009a0c9a7220 */ /* 0x000fe20000410000 */
[----:B------:R-:W-:Y:S01]  /*cf40*/  LEA R4, R4, UR4, 0x1 ;  /* 0x0000000404047c11 */ /* 0x000fe2000f8e08ff */
[C---:B------:R-:W-:Y:S01]  /*cf50*/  FMUL.FTZ R151, R12.reuse, R151 ;  /* 0x000000970c977220 */ /* 0x040fe20000410000 */
[----:B------:R-:W-:Y:S01]  /*cf60*/  F2FP.BF16.F32.PACK_AB R162, R163, R162 ;  /* 0x000000a2a3a2723e */ /* 0x000fe200000010ff */
[----:B------:R-:W-:Y:S01]  /*cf70*/  FMUL.FTZ R150, R12, R150 ;  /* 0x000000960c967220 */ /* 0x000fe20000410000 */
[----:B------:R-:W-:Y:S01]  /*cf80*/  F2FP.BF16.F32.PACK_AB R158, R159, R158 ;  /* 0x0000009e9f9e723e */ /* 0x000fe200000010ff */
[----:B------:R-:W-:Y:S01]  /*cf90*/  STS [R4], R160 ;  /* 0x000000a004007388 */ /* 0x000fe20000000800 */
[----:B------:R-:W-:Y:S01]  /*cfa0*/  SEL R10, R10, 0xffffffe0, !P1 ;  /* 0xffffffe00a0a7807 */ /* 0x000fe20004800000 */
[----:B------:R-:W-:Y:S01]  /*cfb0*/  FMUL.FTZ R144, R11, R144 ;  /* 0x000000900b907220 */ /* 0x000fe20000410000 */
[C---:B------:R-:W-:Y:S01]  /*cfc0*/  IADD3 R13, R4.reuse, R9, RZ ;  /* 0x00000009040d7210 */ /* 0x040fe20007ffe0ff */
[----:B------:R2:W-:Y:S01]  /*cfd0*/  STS [R4+0x400], R162 ;  /* 0x000400a204007388 */ /* 0x0005e20000000800 */
[C---:B------:R-:W-:Y:S01]  /*cfe0*/  IADD3 R14, R4.reuse, 0x40, RZ ;  /* 0x00000040040e7810 */ /* 0x040fe20007ffe0ff */
[C---:B------:R-:W-:Y:S01]  /*cff0*/  IMAD.IADD R15, R4.reuse, 0x1, R10 ;  /* 0x00000001040f7824 */ /* 0x040fe200078e020a */
[----:B------:R-:W-:Y:S01]  /*d000*/  IADD3 R16, R13, R10, RZ ;  /* 0x0000000a0d107210 */ /* 0x000fe20007ffe0ff */
[----:B------:R-:W-:Y:S01]  /*d010*/  STS [R13], R156 ;  /* 0x0000009c0d007388 */ /* 0x000fe20000000800 */
[----:B------:R-:W-:-:S02]  /*d020*/  @P2 VIADD R14, R4, 0xffffffc0 ;  /* 0xffffffc0040e2836 */ /* 0x000fc40000000000 */
[----:B------:R-:W-:Y:S01]  /*d030*/  FMUL.FTZ R145, R11, R145 ;  /* 0x000000910b917220 */ /* 0x000fe20000410000 */
[C---:B------:R-:W-:Y:S01]  /*d040*/  FMUL.FTZ R147, R12.reuse, R147 ;  /* 0x000000930c937220 */ /* 0x040fe20000410000 */
[----:B------:R3:W-:Y:S01]  /*d050*/  STS [R13+0x400], R158 ;  /* 0x0004009e0d007388 */ /* 0x0007e20000000800 */
[C---:B------:R-:W-:Y:S01]  /*d060*/  FMUL.FTZ R146, R12.reuse, R146 ;  /* 0x000000920c927220 */ /* 0x040fe20000410000 */
[----:B------:R-:W-:Y:S01]  /*d070*/  ULDC.U8 UR4, c[0x0][0x3d8] ;  /* 0x0000f60000047ab9 */ /* 0x000fe20000000000 */
[----:B------:R-:W-:Y:S01]  /*d080*/  F2FP.BF16.F32.PACK_AB R152, R153, R152 ;  /* 0x000000989998723e */ /* 0x000fe200000010ff */
[----:B------:R-:W-:Y:S01]  /*d090*/  FMUL.FTZ R140, R11, R140 ;  /* 0x0000008c0b8c7220 */ /* 0x000fe20000410000 */
[----:B------:R-:W-:Y:S01]  /*d0a0*/  F2FP.BF16.F32.PACK_AB R154, R155, R154 ;  /* 0x0000009a9b9a723e */ /* 0x000fe200000010ff */
[----:B------:R-:W-:Y:S01]  /*d0b0*/  FMUL.FTZ R141, R11, R141 ;  /* 0x0000008d0b8d7220 */ /* 0x000fe20000410000 */
[----:B------:R-:W-:Y:S01]  /*d0c0*/  F2FP.BF16.F32.PACK_AB R148, R149, R148 ;  /* 0x000000949594723e */ /* 0x000fe200000010ff */
[C---:B------:R-:W-:Y:S01]  /*d0d0*/  FMUL.FTZ R143, R12.reuse, R143 ;  /* 0x0000008f0c8f7220 */ /* 0x040fe20000410000 */
[----:B------:R-:W-:Y:S01]  /*d0e0*/  F2FP.BF16.F32.PACK_AB R150, R151, R150 ;  /* 0x000000969796723e */ /* 0x000fe200000010ff */
[C---:B------:R-:W-:Y:S01]  /*d0f0*/  FMUL.FTZ R142, R12.reuse, R142 ;  /* 0x0000008e0c8e7220 */ /* 0x040fe20000410000 */
[----:B------:R-:W-:Y:S01]  /*d100*/  ISETP.NE.AND P0, PT, RZ, UR4, PT ;  /* 0x00000004ff007c0c */ /* 0x000fe2000bf05270 */
[----:B------:R-:W-:Y:S01]  /*d110*/  FMUL.FTZ R136, R11, R136 ;  /* 0x000000880b887220 */ /* 0x000fe20000410000 */
[----:B------:R-:W-:Y:S01]  /*d120*/  F2FP.BF16.F32.PACK_AB R144, R145, R144 ;  /* 0x000000909190723e */ /* 0x000fe200000010ff */
[----:B------:R-:W-:Y:S01]  /*d130*/  FMUL.FTZ R137, R11, R137 ;  /* 0x000000890b897220 */ /* 0x000fe20000410000 */
[----:B------:R-:W-:Y:S01]  /*d140*/  F2FP.BF16.F32.PACK_AB R146, R147, R146 ;  /* 0x000000929392723e */ /* 0x000fe200000010ff */
[C---:B------:R-:W-:Y:S01]  /*d150*/  FMUL.FTZ R132, R11.reuse, R132 ;  /* 0x000000840b847220 */ /* 0x040fe20000410000 */
[----:B--2---:R-:W2:Y:S01]  /*d160*/  @P4 LDC R4, c[0x0][0x2e8] ;  /* 0x0000ba00ff044b82 */ /* 0x004ea20000000800 */
[C---:B------:R-:W-:Y:S01]  /*d170*/  FMUL.FTZ R139, R12.reuse, R139 ;  /* 0x0000008b0c8b7220 */ /* 0x040fe20000410000 */
[C---:B------:R-:W-:Y:S01]  /*d180*/  FMUL.FTZ R138, R12.reuse, R138 ;  /* 0x0000008a0c8a7220 */ /* 0x040fe20000410000 */
[C---:B------:R-:W-:Y:S01]  /*d190*/  FMUL.FTZ R135, R12.reuse, R135 ;  /* 0x000000870c877220 */ /* 0x040fe20000410000 */
[----:B------:R-:W-:Y:S01]  /*d1a0*/  FMUL.FTZ R11, R11, R133 ;  /* 0x000000850b0b7220 */ /* 0x000fe20000410000 */
[----:B------:R-:W-:Y:S01]  /*d1b0*/  FMUL.FTZ R12, R12, R134 ;  /* 0x000000860c0c7220 */ /* 0x000fe20000410000 */
[----:B------:R-:W-:Y:S01]  /*d1c0*/  IADD3 R9, R9, R14, RZ ;  /* 0x0000000e09097210 */ /* 0x000fe20007ffe0ff */
[----:B------:R-:W-:Y:S01]  /*d1d0*/  STS [R15], R152 ;  /* 0x000000980f007388 */ /* 0x000fe20000000800 */
[----:B---3--:R-:W3:Y:S01]  /*d1e0*/  @P3 LDC R13, c[0x0][0x2e8] ;  /* 0x0000ba00ff0d3b82 */ /* 0x008ee20000000800 */
[----:B------:R-:W-:Y:S01]  /*d1f0*/  F2FP.BF16.F32.PACK_AB R140, R141, R140 ;  /* 0x0000008c8d8c723e */ /* 0x000fe200000010ff */
[----:B------:R-:W-:Y:S01]  /*d200*/  @P4 FMUL.FTZ R8, R8, 0.69314718246459960938 ;  /* 0x3f31721808084820 */ /* 0x000fe20000410000 */
[----:B------:R-:W-:Y:S01]  /*d210*/  STS [R15+0x400], R154 ;  /* 0x0004009a0f007388 */ /* 0x000fe20000000800 */
[----:B------:R-:W-:Y:S01]  /*d220*/  F2FP.BF16.F32.PACK_AB R142, R143, R142 ;  /* 0x0000008e8f8e723e */ /* 0x000fe200000010ff */
[----:B-1----:R-:W-:Y:S01]  /*d230*/  @P3 FMUL.FTZ R7, R7, 0.69314718246459960938 ;  /* 0x3f31721807073820 */ /* 0x002fe20000410000 */
[----:B------:R-:W-:Y:S01]  /*d240*/  F2FP.BF16.F32.PACK_AB R136, R137, R136 ;  /* 0x000000888988723e */ /* 0x000fe200000010ff */
[----:B------:R-:W-:Y:S01]  /*d250*/  STS [R16], R148 ;  /* 0x0000009410007388 */ /* 0x000fe20000000800 */
[----:B------:R-:W-:-:S02]  /*d260*/  F2FP.BF16.F32.PACK_AB R138, R139, R138 ;  /* 0x0000008a8b8a723e */ /* 0x000fc400000010ff */
[----:B------:R-:W-:Y:S01]  /*d270*/  F2FP.BF16.F32.PACK_AB R11, R11, R132 ;  /* 0x000000840b0b723e */ /* 0x000fe200000010ff */
[----:B------:R-:W-:Y:S01]  /*d280*/  STS [R16+0x400], R150 ;  /* 0x0004009610007388 */ /* 0x000fe20000000800 */
[----:B------:R-:W-:-:S03]  /*d290*/  F2FP.BF16.F32.PACK_AB R12, R135, R12 ;  /* 0x0000000c870c723e */ /* 0x000fc600000010ff */
[----:B------:R-:W-:Y:S04]  /*d2a0*/  STS [R14], R144 ;  /* 0x000000900e007388 */ /* 0x000fe80000000800 */
[----:B------:R1:W-:Y:S04]  /*d2b0*/  STS [R14+0x400], R146 ;  /* 0x000400920e007388 */ /* 0x0003e80000000800 */
[----:B------:R-:W-:Y:S04]  /*d2c0*/  STS [R9], R140 ;  /* 0x0000008c09007388 */ /* 0x000fe80000000800 */
[----:B------:R4:W-:Y:S01]  /*d2d0*/  STS [R9+0x400], R142 ;  /* 0x0004008e09007388 */ /* 0x0009e20000000800 */
[C---:B-1----:R-:W-:Y:S01]  /*d2e0*/  IADD3 R14, R10.reuse, R14, RZ ;  /* 0x0000000e0a0e7210 */ /* 0x042fe20007ffe0ff */
[----:B------:R-:W-:-:S04]  /*d2f0*/  IMAD.IADD R10, R10, 0x1, R9 ;  /* 0x000000010a0a7824 */ /* 0x000fc800078e0209 */
[----:B------:R-:W-:Y:S01]  /*d300*/  STS [R14], R136 ;  /* 0x000000880e007388 */ /* 0x000fe20000000800 */
[----:B----4-:R-:W-:-:S03]  /*d310*/  MOV R9, 0x7f800000 ;  /* 0x7f80000000097802 */ /* 0x010fc60000000f00 */
[----:B------:R-:W-:Y:S01]  /*d320*/  STS [R14+0x400], R138 ;  /* 0x0004008a0e007388 */ /* 0x000fe20000000800 */
[----:B--2---:R-:W-:-:S03]  /*d330*/  @P4 FFMA.FTZ R9, R2, R4, R8 ;  /* 0x0000000402094223 */ /* 0x004fc60000010008 */
[----:B------:R-:W-:Y:S04]  /*d340*/  STS [R10], R11 ;  /* 0x0000000b0a007388 */ /* 0x000fe80000000800 */
[----:B------:R1:W-:Y:S02]  /*d350*/  STS [R10+0x400], R12 ;  /* 0x0004000c0a007388 */ /* 0x0003e40000000800 */
[----:B-1----:R-:W-:Y:S01]  /*d360*/  MOV R10, 0x7f800000 ;  /* 0x7f800000000a7802 */ /* 0x002fe20000000f00 */
[----:B---3--:R-:W-:Y:S01]  /*d370*/  @P3 FFMA.FTZ R10, R0, R13, R7 ;  /* 0x0000000d000a3223 */ /* 0x008fe20000010007 */
[----:B------:R-:W-:Y:S05]  /*d380*/  @!P0 BRA `(.L_x_2214) ;  /* 0x00000000001c8947 */ /* 0x000fea0003800000 */
[----:B------:R-:W1:Y:S01]  /*d390*/  S2UR UR8, SR_CTAID.Z ;  /* 0x00000000000879c3 */ /* 0x000e620000002700 */
[----:B------:R-:W-:Y:S01]  /*d3a0*/  ULDC UR9, c[0x0][0x2e4] ;  /* 0x0000b90000097ab9 */ /* 0x000fe20000000800 */
[----:B------:R-:W-:-:S06]  /*d3b0*/  ULDC UR6, c[0x0][0x2c4] ;  /* 0x0000b10000067ab9 */ /* 0x000fcc0000000800 */
[----:B------:R-:W2:Y:S01]  /*d3c0*/  S2UR UR7, SR_CTAID.Y ;  /* 0x00000000000779c3 */ /* 0x000ea20000002600 */
[----:B-1----:R-:W-:-:S04]  /*d3d0*/  UIMAD UR9, UR8, UR9, URZ ;  /* 0x00000009080972a4 */ /* 0x002fc8000f8e023f */
[----:B--2---:R-:W-:Y:S01]  /*d3e0*/  UIMAD UR9, UR7, UR6, UR9 ;  /* 0x00000006070972a4 */ /* 0x004fe2000f8e0209 */
[----:B------:R-:W-:Y:S05]  /*d3f0*/  BRA `(.L_x_2215) ;  /* 0x0000000000187947 */ /* 0x000fea0003800000 */
.L_x_2214:
[----:B------:R-:W-:Y:S01]  /*d400*/  S2UR UR8, SR_CTAID.Z ;  /* 0x00000000000879c3 */ /* 0x000fe20000002700 */
[----:B------:R-:W-:Y:S01]  /*d410*/  ULDC UR9, c[0x0][0x270] ;  /* 0x00009c0000097ab9 */ /* 0x000fe20000000800 */
[----:B------:R-:W-:-:S06]  /*d420*/  ULDC UR6, c[0x0][0x2c4] ;  /* 0x0000b10000067ab9 */ /* 0x000fcc0000000800 */
[----:B------:R-:W1:Y:S02]  /*d430*/  S2UR UR7, SR_CTAID.Y ;  /* 0x00000000000779c3 */ /* 0x000e640000002600 */
[----:B-1----:R-:W-:-:S04]  /*d440*/  UIMAD UR9, UR7, UR9, UR8 ;  /* 0x00000009070972a4 */ /* 0x002fc8000f8e0208 */
[----:B------:R-:W-:Y:S02]  /*d450*/  UIMAD UR9, UR9, UR6, URZ ;  /* 0x00000006090972a4 */ /* 0x000fe4000f8e023f */
.L_x_2215:
[----:B------:R-:W1:Y:S01]  /*d460*/  S2R R0, SR_TID.X ;  /* 0x0000000000007919 */ /* 0x000e620000002100 */
[----:B------:R-:W-:Y:S01]  /*d470*/  LOP3.LUT R11, R5, 0xffffffe0, RZ, 0xc0, !PT ;  /* 0xffffffe0050b7812 */ /* 0x000fe200078ec0ff */
[----:B------:R-:W-:Y:S01]  /*d480*/  BSSY B0, `(.L_x_2216) ;  /* 0x0000020000007945 */ /* 0x000fe20003800000 */
[----:B------:R-:W-:Y:S03]  /*d490*/  BAR.SYNC.DEFER_BLOCKING 0x0 ;  /* 0x0000000000007b1d */ /* 0x000fe60000010000 */
[----:B------:R-:W-:-:S05]  /*d4a0*/  IMAD.IADD R11, R3, 0x1, -R11 ;  /* 0x00000001030b7824 */ /* 0x000fca00078e0a0b */
[----:B------:R-:W-:Y:S02]  /*d4b0*/  LOP3.LUT P0, RZ, R11, 0x3, RZ, 0xc0, !PT ;  /* 0x000000030bff7812 */ /* 0x000fe4000780c0ff */
[----:B-1----:R-:W-:-:S04]  /*d4c0*/  SHF.R.S32.HI R2, RZ, 0x1f, R0 ;  /* 0x0000001fff027819 */ /* 0x002fc80000011400 */
[----:B------:R-:W-:-:S04]  /*d4d0*/  LEA.HI R4, R2, R0, RZ, 0x5 ;  /* 0x0000000002047211 */ /* 0x000fc800078f28ff */
[----:B------:R-:W-:Y:S02]  /*d4e0*/  LOP3.LUT R8, R4, 0xffffffe0, RZ, 0xc0, !PT ;  /* 0xffffffe004087812 */ /* 0x000fe400078ec0ff */
[--C-:B------:R-:W-:Y:S02]  /*d4f0*/  SHF.R.S32.HI R5, RZ, 0x5, R4.reuse ;  /* 0x00000005ff057819 */ /* 0x100fe40000011404 */
[----:B------:R-:W-:Y:S01]  /*d500*/  SHF.R.S32.HI R4, RZ, 0x1f, R4 ;  /* 0x0000001fff047819 */ /* 0x000fe20000011404 */
[----:B------:R-:W-:-:S03]  /*d510*/  IMAD.IADD R8, R0, 0x1, -R8 ;  /* 0x0000000100087824 */ /* 0x000fc600078e0a08 */
[----:B------:R-:W-:Y:S02]  /*d520*/  LEA.HI R4, R4, R5, RZ, 0x2 ;  /* 0x0000000504047211 */ /* 0x000fe400078f10ff */
[----:B------:R-:W-:Y:S02]  /*d530*/  SHF.R.S32.HI R7, RZ, 0x1f, R8 ;  /* 0x0000001fff077819 */ /* 0x000fe40000011408 */
[----:B------:R-:W-:Y:S02]  /*d540*/  LOP3.LUT R4, R4, 0xfffffffc, RZ, 0xc0, !PT ;  /* 0xfffffffc04047812 */ /* 0x000fe400078ec0ff */
[----:B------:R-:W-:-:S03]  /*d550*/  LEA.HI R7, R7, R8, RZ, 0x2 ;  /* 0x0000000807077211 */ /* 0x000fc600078f10ff */
[----:B------:R-:W-:Y:S01]  /*d560*/  IMAD.IADD R4, R5, 0x1, -R4 ;  /* 0x0000000105047824 */ /* 0x000fe200078e0a04 */
[----:B------:R-:W-:-:S05]  /*d570*/  SHF.R.S32.HI R7, RZ, 0x2, R7 ;  /* 0x00000002ff077819 */ /* 0x000fca0000011407 */
[----:B------:R-:W-:Y:S01]  /*d580*/  IMAD R7, R4, 0x10, R7 ;  /* 0x0000001004077824 */ /* 0x000fe200078e0207 */
[----:B------:R-:W-:Y:S06]  /*d590*/  @P0 BRA `(.L_x_2217) ;  /* 0x0000000000380947 */ /* 0x000fec0003800000 */
[----:B------:R-:W1:Y:S01]  /*d5a0*/  S2UR UR5, SR_CTAID.X ;  /* 0x00000000000579c3 */ /* 0x000e620000002500 */
[C---:B------:R-:W-:Y:S01]  /*d5b0*/  VIADD R4, R7.reuse, 0x8 ;  /* 0x0000000807047836 */ /* 0x040fe20000000000 */
[----:B-1----:R-:W-:Y:S02]  /*d5c0*/  ULEA UR4, UR5, UR9, 0x6 ;  /* 0x0000000905047291 */ /* 0x002fe4000f8e303f */
[----:B------:R-:W-:Y:S02]  /*d5d0*/  UIMAD UR5, UR5, -0x40, UR6 ;  /* 0xffffffc0050578a4 */ /* 0x000fe4000f8e0206 */
[----:B------:R-:W-:Y:S02]  /*d5e0*/  USHF.R.S32.HI UR10, URZ, 0x1f, UR4 ;  /* 0x0000001f3f0a7899 */ /* 0x000fe40008011404 */
[----:B------:R-:W-:Y:S02]  /*d5f0*/  IADD3 R5, P0, R7, UR4, RZ ;  /* 0x0000000407057c10 */ /* 0x000fe4000ff1e0ff */
[----:B------:R-:W-:-:S02]  /*d600*/  ISETP.GE.AND P1, PT, R4, UR5, PT ;  /* 0x0000000504007c0c */ /* 0x000fc4000bf26270 */
[C---:B------:R-:W-:Y:S01]  /*d610*/  ISETP.GE.AND P2, PT, R7.reuse, UR5, PT ;  /* 0x0000000507007c0c */ /* 0x040fe2000bf46270 */
[----:B------:R-:W-:Y:S01]  /*d620*/  ULDC.64 UR4, c[0x0][0x2b0] ;  /* 0x0000ac0000047ab9 */ /* 0x000fe20000000a00 */
[----:B------:R-:W-:Y:S02]  /*d630*/  LEA.HI.X.SX32 R4, R7, UR10, 0x1, P0 ;  /* 0x0000000a07047c11 */ /* 0x000fe400080f0eff */
[----:B------:R-:W-:-:S04]  /*d640*/  LEA R12, P0, R5, UR4, 0x2 ;  /* 0x00000004050c7c11 */ /* 0x000fc8000f8010ff */
[----:B------:R-:W-:-:S05]  /*d650*/  LEA.HI.X R13, R5, UR5, R4, 0x2, P0 ;  /* 0x00000005050d7c11 */ /* 0x000fca00080f1404 */
[----:B------:R1:W-:Y:S04]  /*d660*/  @!P2 STG.E desc[UR20][R12.64], R9 ;  /* 0x000000090c00a986 */ /* 0x0003e8000c101914 */
[----:B------:R1:W-:Y:S02]  /*d670*/  @!P1 STG.E desc[UR20][R12.64+0x20], R10 ;  /* 0x0000200a0c009986 */ /* 0x0003e4000c101914 */
.L_x_2217:
[----:B------:R-:W-:Y:S05]  /*d680*/  BSYNC B0 ;  /* 0x0000000000007941 */ /* 0x000fea0003800000 */
.L_x_2216:
[----:B------:R-:W2:Y:S01]  /*d690*/  S2UR UR5, SR_CTAID.X ;  /* 0x00000000000579c3 */ /* 0x000ea20000002500 */
[----:B------:R-:W-:Y:S01]  /*d6a0*/  LEA.HI R2, R2, R0, RZ, 0x3 ;  /* 0x0000000002027211 */ /* 0x000fe200078f18ff */
[----:B------:R-:W-:Y:S03]  /*d6b0*/  LDS.128 R16, [R242+0x800] ;  /* 0x00080000f2107984 */ /* 0x000fe60000000c00 */
[----:B------:R-:W-:Y:S01]  /*d6c0*/  LOP3.LUT R2, R2, 0xfffffff8, RZ, 0xc0, !PT ;  /* 0xfffffff802027812 */ /* 0x000fe200078ec0ff */
[----:B------:R-:W-:Y:S02]  /*d6d0*/  LDS.128 R20, [R242+0x1000] ;  /* 0x00100000f2147984 */ /* 0x000fe40000000c00 */
[----:B-1----:R-:W1:Y:S02]  /*d6e0*/  LDC.64 R8, c[0x0][0x298] ;  /* 0x0000a600ff087b82 */ /* 0x002e640000000a00 */
[----:B------:R-:W-:-:S04]  /*d6f0*/  IMAD.IADD R2, R0, 0x1, -R2 ;  /* 0x0000000100027824 */ /* 0x000fc800078e0a02 */
[----:B------:R-:W-:Y:S02]  /*d700*/  IMAD.SHL.U32 R12, R2, 0x8, RZ ;  /* 0x00000008020c7824 */ /* 0x000fe400078e00ff */
[----:B------:R-:W3:Y:S03]  /*d710*/  LDC.64 R10, c[0x0][0x290] ;  /* 0x0000a400ff0a7b82 */ /* 0x000ee60000000a00 */
[----:B------:R-:W-:Y:S01]  /*d720*/  SHF.R.S32.HI R13, RZ, 0x1f, R12 ;  /* 0x0000001fff0d7819 */ /* 0x000fe2000001140c */
[----:B--2---:R-:W-:-:S04]  /*d730*/  USHF.L.U32 UR5, UR5, 0x6, URZ ;  /* 0x0000000605057899 */ /* 0x004fc8000800063f */
[----:B------:R-:W2:Y:S01]  /*d740*/  LDC.64 R4, c[0x0][0x2a0] ;  /* 0x0000a800ff047b82 */ /* 0x000ea20000000a00 */
[----:B------:R-:W-:Y:S01]  /*d750*/  USHF.R.S32.HI UR4, URZ, 0x1f, UR5 ;  /* 0x0000001f3f047899 */ /* 0x000fe20008011405 */
[----:B-1----:R-:W-:-:S05]  /*d760*/  IMAD.WIDE.U32 R12, R8, UR5, R12 ;  /* 0x00000005080c7c25 */ /* 0x002fca000f8e000c */
[----:B------:R-:W-:Y:S01]  /*d770*/  IMAD R0, R8, UR4, RZ ;  /* 0x0000000408007c24 */ /* 0x000fe2000f8e02ff */
[----:B------:R-:W-:-:S03]  /*d780*/  USHF.R.S32.HI UR4, URZ, 0x1f, UR7 ;  /* 0x0000001f3f047899 */ /* 0x000fc60008011407 */
[----:B------:R-:W-:-:S03]  /*d790*/  IMAD R0, R9, UR5, R0 ;  /* 0x0000000509007c24 */ /* 0x000fc6000f8e0200 */
[----:B---3--:R-:W-:Y:S01]  /*d7a0*/  IMAD R7, R10, UR4, RZ ;  /* 0x000000040a077c24 */ /* 0x008fe2000f8e02ff */
[----:B------:R-:W-:Y:S01]  /*d7b0*/  USHF.R.S32.HI UR4, URZ, 0x1f, UR8 ;  /* 0x0000001f3f047899 */ /* 0x000fe20008011408 */
[----:B------:R-:W-:Y:S02]  /*d7c0*/  IADD3 R13, R0, R13, RZ ;  /* 0x0000000d000d7210 */ /* 0x000fe40007ffe0ff */
[----:B------:R-:W-:Y:S01]  /*d7d0*/  IMAD R7, R11, UR7, R7 ;  /* 0x000000070b077c24 */ /* 0x000fe2000f8e0207 */
[----:B------:R-:W-:Y:S01]  /*d7e0*/  LEA.HI R0, R6, R3, RZ, 0x3 ;  /* 0x0000000306007211 */ /* 0x000fe200078f18ff */
[----:B------:R-:W-:Y:S02]  /*d7f0*/  IMAD.WIDE.U32 R10, R10, UR7, R12 ;  /* 0x000000070a0a7c25 */ /* 0x000fe4000f8e000c */
[----:B------:R-:W1:Y:S01]  /*d800*/  LDS.128 R12, [R242] ;  /* 0x00000000f20c7984 */ /* 0x000e620000000c00 */
[----:B------:R-:W-:Y:S01]  /*d810*/  SHF.R.S32.HI R0, RZ, 0x3, R0 ;  /* 0x00000003ff007819 */ /* 0x000fe20000011400 */
[----:B------:R-:W-:Y:S01]  /*d820*/  IMAD.IADD R7, R7, 0x1, R11 ;  /* 0x0000000107077824 */ /* 0x000fe200078e020b */
[----:B------:R-:W-:Y:S01]  /*d830*/  MOV R6, R10 ;  /* 0x0000000a00067202 */ /* 0x000fe20000000f00 */
[----:B--2---:R-:W-:Y:S01]  /*d840*/  IMAD R2, R4, UR4, RZ ;  /* 0x0000000404027c24 */ /* 0x004fe2000f8e02ff */
[----:B------:R-:W2:Y:S01]  /*d850*/  LDS.128 R240, [R242+0x1800] ;  /* 0x00180000f2f07984 */ /* 0x000ea20000000c00 */
[----:B------:R-:W-:-:S02]  /*d860*/  ULDC.64 UR4, c[0x0][0x280] ;  /* 0x0000a00000047ab9 */ /* 0x000fc40000000a00 */
[----:B------:R-:W-:Y:S01]  /*d870*/  IMAD R5, R5, UR8, R2 ;  /* 0x0000000805057c24 */ /* 0x000fe2000f8e0202 */
[----:B------:R-:W-:Y:S01]  /*d880*/  SHF.R.S32.HI R2, RZ, 0x1f, R0 ;  /* 0x0000001fff027819 */ /* 0x000fe20000011400 */
[----:B------:R-:W-:-:S04]  /*d890*/  IMAD.WIDE.U32 R6, R4, UR8, R6 ;  /* 0x0000000804067c25 */ /* 0x000fc8000f8e0006 */
[----:B------:R-:W-:Y:S01]  /*d8a0*/  IMAD.IADD R5, R5, 0x1, R7 ;  /* 0x0000000105057824 */ /* 0x000fe200078e0207 */
[----:B------:R-:W-:Y:S01]  /*d8b0*/  MOV R4, R6 ;  /* 0x0000000600047202 */ /* 0x000fe20000000f00 */
[----:B------:R-:W-:-:S04]  /*d8c0*/  IMAD R2, R2, R8, RZ ;  /* 0x0000000802027224 */ /* 0x000fc800078e02ff */
[----:B------:R-:W-:-:S04]  /*d8d0*/  IMAD.WIDE.U32 R4, R0, R8, R4 ;  /* 0x0000000800047225 */ /* 0x000fc800078e0004 */
[----:B------:R-:W-:Y:S01]  /*d8e0*/  IMAD R2, R0, R9, R2 ;  /* 0x0000000900027224 */ /* 0x000fe200078e0202 */
[----:B------:R-:W-:Y:S01]  /*d8f0*/  LEA R6, P1, R4, UR4, 0x1 ;  /* 0x0000000404067c11 */ /* 0x000fe2000f8208ff */
[C---:B------:R-:W-:Y:S01]  /*d900*/  IMAD.SHL.U32 R0, R8.reuse, 0x20, RZ ;  /* 0x0000002008007824 */ /* 0x040fe200078e00ff */
[----:B------:R-:W-:Y:S02]  /*d910*/  SHF.L.U64.HI R8, R8, 0x5, R9 ;  /* 0x0000000508087819 */ /* 0x000fe40000010209 */
[----:B------:R-:W-:Y:S02]  /*d920*/  IADD3 R2, R2, R5, RZ ;  /* 0x0000000502027210 */ /* 0x000fe40007ffe0ff */
[----:B------:R-:W-:Y:S02]  /*d930*/  IADD3 R10, P0, R0, R6, RZ ;  /* 0x00000006000a7210 */ /* 0x000fe40007f1e0ff */
[----:B------:R-:W-:Y:S02]  /*d940*/  LEA.HI.X R7, R4, UR5, R2, 0x1, P1 ;  /* 0x0000000504077c11 */ /* 0x000fe400088f0c02 */
[----:B------:R-:W-:-:S03]  /*d950*/  IADD3 R2, P1, R10, R0, RZ ;  /* 0x000000000a027210 */ /* 0x000fc60007f3e0ff */
[----:B------:R-:W-:Y:S01]  /*d960*/  IMAD.X R11, R8, 0x1, R7, P0 ;  /* 0x00000001080b7824 */ /* 0x000fe200000e0607 */
[----:B------:R-:W-:Y:S01]  /*d970*/  IADD3 R4, P0, R2, R0, RZ ;  /* 0x0000000002047210 */ /* 0x000fe20007f1e0ff */
[----:B-1----:R-:W-:Y:S03]  /*d980*/  STG.E.128 desc[UR20][R6.64], R12 ;  /* 0x0000000c06007986 */ /* 0x002fe6000c101d14 */
[-C--:B------:R-:W-:Y:S01]  /*d990*/  IADD3.X R3, R11, R8.reuse, RZ, P1, !PT ;  /* 0x000000080b037210 */ /* 0x080fe20000ffe4ff */
[----:B------:R-:W-:Y:S03]  /*d9a0*/  STG.E.128 desc[UR20][R10.64], R16 ;  /* 0x000000100a007986 */ /* 0x000fe6000c101d14 */
[----:B------:R-:W-:Y:S01]  /*d9b0*/  IADD3.X R5, R3, R8, RZ, P0, !PT ;  /* 0x0000000803057210 */ /* 0x000fe200007fe4ff */
[----:B------:R-:W-:Y:S04]  /*d9c0*/  STG.E.128 desc[UR20][R2.64], R20 ;  /* 0x0000001402007986 */ /* 0x000fe8000c101d14 */
[----:B--2---:R-:W-:Y:S01]  /*d9d0*/  STG.E.128 desc[UR20][R4.64], R240 ;  /* 0x000000f004007986 */ /* 0x004fe2000c101d14 */
[----:B------:R-:W-:Y:S05]  /*d9e0*/  EXIT ;  /* 0x000000000000794d */ /* 0x000fea0003800000 */
.L_x_2218:
        /* <DEDUP_REMOVED lines=9> */
.L_x_8000:


//--------------------- .text._ZN5flash24flash_fwd_splitkv_kernelI23Flash_fwd_kernel_traitsILi64ELi64ELi256ELi4ELb0ELb0EN7cutlass10bfloat16_tE19Flash_kernel_traitsILi64ELi64ELi256ELi4ES3_EELb1ELb0ELb0ELb1ELb1ELb1ELb0ELb0EEEvNS_16Flash_fwd_paramsE --------------------------
	.section	.text._ZN5flash24flash_fwd_splitkv_kernelI23Flash_fwd_kernel_traitsILi64ELi64ELi256ELi4ELb0ELb0EN7cutlass10bfloat16_tE19Flash_kernel_traitsILi64ELi64ELi256ELi4ES3_EELb1ELb0ELb0ELb1ELb1ELb1ELb0ELb0EEEvNS_16Flash_fwd_paramsE,"ax",@progbits
	.align	128
        .global         _ZN5flash24flash_fwd_splitkv_kernelI23Flash_fwd_kernel_traitsILi64ELi64ELi256ELi4ELb0ELb0EN7cutlass10bfloat16_tE19Flash_kernel_traitsILi64ELi64ELi256ELi4ES3_EELb1ELb0ELb0ELb1ELb1ELb1ELb0ELb0EEEvNS_16Flash_fwd_paramsE
        .type           _ZN5flash24flash_fwd_splitkv_kernelI23Flash_fwd_kernel_traitsILi64ELi64ELi256ELi4ELb0ELb0EN7cutlass10bfloat16_tE19Flash_kernel_traitsILi64ELi64ELi256ELi4ES3_EELb1ELb0ELb0ELb1ELb1ELb1ELb0ELb0EEEvNS_16Flash_fwd_paramsE,@function
        .size           _ZN5flash24flash_fwd_splitkv_kernelI23Flash_fwd_kernel_traitsILi64ELi64ELi256ELi4ELb0ELb0EN7cutlass10bfloat16_tE19Flash_kernel_traitsILi64ELi64ELi256ELi4ES3_EELb1ELb0ELb0ELb1ELb1ELb1ELb0ELb0EEEvNS_16Flash_fwd_paramsE,(.L_x_8001 - _ZN5flash24flash_fwd_splitkv_kernelI23Flash_fwd_kernel_traitsILi64ELi64ELi256ELi4ELb0ELb0EN7cutlass10bfloat16_tE19Flash_kernel_traitsILi64ELi64ELi256ELi4ES3_EELb1ELb0ELb0ELb1ELb1ELb1ELb0ELb0EEEvNS_16Flash_fwd_paramsE)
        .other          _ZN5flash24flash_fwd_splitkv_kernelI23Flash_fwd_kernel_traitsILi64ELi64ELi256ELi4ELb0ELb0EN7cutlass10bfloat16_tE19Flash_kernel_traitsILi64ELi64ELi256ELi4ES3_EELb1ELb0ELb0ELb1ELb1ELb1ELb0ELb0EEEvNS_16Flash_fwd_paramsE,@"STO_CUDA_ENTRY STV_DEFAULT"
_ZN5flash24flash_fwd_splitkv_kernelI23Flash_fwd_kernel_traitsILi64ELi64ELi256ELi4ELb0ELb0EN7cutlass10bfloat16_tE19Flash_kernel_traitsILi64ELi64ELi256ELi4ES3_EELb1ELb0ELb0ELb1ELb1ELb1ELb0ELb0EEEvNS_16Flash_fwd_paramsE:
.text._ZN5flash24flash_fwd_splitkv_kernelI23Flash_fwd_kernel_traitsILi64ELi64ELi256ELi4ELb0ELb0EN7cutlass10bfloat16_tE19Flash_kernel_traitsILi64ELi64ELi256ELi4ES3_EELb1ELb0ELb0ELb1ELb1ELb1ELb0ELb0EEEvNS_16Flash_fwd_paramsE:
[----:B------:R-:W1:Y:S08]  /*0000*/  LDC R1, c[0x0][0x28] ;  /* 0x00000a00ff017b82 */ /* 0x000e700000000800 */
[----:B------:R-:W2:Y:S01]  /*0010*/  LDC.64 R4, c[0x0][0x300] ;  /* 0x0000c000ff047b82 */ /* 0x000ea20000000a00 */
[----:B------:R-:W3:Y:S01]  /*0020*/  S2R R26, SR_CTAID.Y ;  /* 0x00000000001a7919 */ /* 0x000ee20000002600 */
[----:B------:R-:W-:Y:S01]  /*0030*/  IMAD.MOV.U32 R12, RZ, RZ, RZ ;  /* 0x000000ffff0c7224 */ /* 0x000fe200078e00ff */
[----:B------:R-:W-:Y:S01]  /*0040*/  ULDC.64 UR20, c[0x0][0x208] ;  /* 0x0000820000147ab9 */ /* 0x000fe20000000a00 */
[----:B------:R-:W-:Y:S01]  /*0050*/  ULDC UR19, c[0x0][0x2c4] ;  /* 0x0000b10000137ab9 */ /* 0x000fe20000000800 */
[----:B-1----:R-:W-:-:S03]  /*0060*/  VIADD R1, R1, 0xffffffe8 ;  /* 0xffffffe801017836 */ /* 0x002fc60000000000 */
[----:B------:R-:W1:Y:S01]  /*0070*/  LDC.64 R2, c[0x0][0x308] ;  /* 0x0000c200ff027b82 */ /* 0x000e620000000a00 */
[----:B--2---:R-:W-:-:S04]  /*0080*/  ISETP.NE.U32.AND P0, PT, R4, RZ, PT ;  /* 0x000000ff0400720c */ /* 0x004fc80003f05070 */
[----:B------:R-:W-:Y:S02]  /*0090*/  ISETP.NE.AND.EX P0, PT, R5, RZ, PT, P0 ;  /* 0x000000ff0500720c */ /* 0x000fe40003f05300 */
[----:B-1----:R-:W-:-:S04]  /*00a0*/  ISETP.NE.U32.AND P2, PT, R2, RZ, PT ;  /* 0x000000ff0200720c */ /* 0x002fc80003f45070 */
[----:B------:R-:W-:-:S07]  /*00b0*/  ISETP.NE.AND.EX P2, PT, R3, RZ, PT, P2 ;  /* 0x000000ff0300720c */ /* 0x000fce0003f45320 */
[----:B------:R-:W3:Y:S08]  /*00c0*/  @P0 LDC.64 R2, c[0x0][0x300] ;  /* 0x0000c000ff020b82 */ /* 0x000ef00000000a00 */
[----:B------:R-:W1:Y:S01]  /*00d0*/  @P2 LDC.64 R6, c[0x0][0x308] ;  /* 0x0000c200ff062b82 */ /* 0x000e620000000a00 */
[----:B---3--:R-:W-:-:S05]  /*00e0*/  @P0 IMAD.WIDE R4, R26, 0x4, R2 ;  /* 0x000000041a040825 */ /* 0x008fca00078e0202 */
        /* <DEDUP_REMOVED lines=8> */
[----:B----4-:R-:W-:-:S04]  /*0170*/  @!P2 ISETP.NE.U32.AND P0, PT, R2, RZ, PT ;  /* 0x000000ff0200a20c */ /* 0x010fc80003f05070 */
[----:B------:R-:W-:Y:S01]  /*0180*/  @!P2 ISETP.NE.AND.EX P0, PT, R3, RZ, PT, P0 ;  /* 0x000000ff0300a20c */ /* 0x000fe20003f05300 */
[----:B---3--:R-:W-:-:S03]  /*0190*/  @P2 IMAD.IADD R27, R0, 0x1, -R12 ;  /* 0x00000001001b2824 */ /* 0x008fc600078e0a0c */
[----:B--2---:R-:W-:-:S03]  /*01a0*/  @!P2 SEL R0, R5, RZ, P0 ;  /* 0x000000ff0500a207 */ /* 0x004fc60000000000 */
        /* <DEDUP_REMOVED lines=34> */
[C---:B------:R-:W-:Y:S01]  /*03d0*/  LOP3.LUT P5, RZ, R102.reuse, 0x7, RZ, 0xc0, !PT ;  /* 0x0000000766ff7812 */ /* 0x040fe200078ac0ff */
[----:B------:R-:W-:Y:S01]  /*03e0*/  IMAD.IADD R2, R102, 0x1, -R2 ;  /* 0x0000000166027824 */ /* 0x000fe200078e0a02 */
[----:B------:R-:W-:Y:S01]  /*03f0*/  IADD3 R11, -R108, UR19, RZ ;  /* 0x000000136c0b7c10 */ /* 0x000fe2000fffe1ff */
[----:B------:R-:W-:-:S02]  /*0400*/  IMAD R4, R4, UR4, RZ ;  /* 0x0000000404047c24 */ /* 0x000fc4000f8e02ff */
[----:B------:R-:W-:-:S05]  /*0410*/  IMAD.SHL.U32 R2, R2, 0x8, RZ ;  /* 0x0000000802027824 */ /* 0x000fca00078e00ff */
[----:B------:R-:W-:-:S03]  /*0420*/  SHF.R.S32.HI R3, RZ, 0x1f, R2 ;  /* 0x0000001fff037819 */ /* 0x000fc60000011402 */
[----:B------:R-:W-:-:S04]  /*0430*/  IMAD.WIDE.U32 R2, R108, UR6, R2 ;  /* 0x000000066c027c25 */ /* 0x000fc8000f8e0002 */
[----:B------:R-:W-:Y:S02]  /*0440*/  IMAD.IADD R3, R3, 0x1, R0 ;  /* 0x0000000103037824 */ /* 0x000fe400078e0200 */
[C---:B------:R-:W-:Y:S02]  /*0450*/  IMAD R0, R26.reuse, UR5, R4 ;  /* 0x000000051a007c24 */ /* 0x040fe4000f8e0204 */
[----:B------:R-:W-:Y:S01]  /*0460*/  IMAD.WIDE.U32 R2, R26, UR4, R2 ;  /* 0x000000041a027c25 */ /* 0x000fe2000f8e0002 */
[----:B------:R-:W-:-:S03]  /*0470*/  ULDC.64 UR4, c[0x0][0x2a0] ;  /* 0x0000a80000047ab9 */ /* 0x000fc60000000a00 */
[----:B------:R-:W-:Y:S01]  /*0480*/  IMAD.IADD R3, R3, 0x1, R0 ;  /* 0x0000000103037824 */ /* 0x000fe200078e0200 */
[----:B------:R-:W-:Y:S01]  /*0490*/  SHF.R.S32.HI R0, RZ, 0x3, R5 ;  /* 0x00000003ff007819 */ /* 0x000fe20000011405 */
[----:B------:R-:W-:Y:S02]  /*04a0*/  IMAD R4, R6, UR4, RZ ;  /* 0x0000000406047c24 */ /* 0x000fe4000f8e02ff */
[----:B------:R-:W-:Y:S01]  /*04b0*/  IMAD.WIDE.U32 R2, R24, UR4, R2 ;  /* 0x0000000418027c25 */ /* 0x000fe2000f8e0002 */
[----:B------:R-:W-:Y:S01]  /*04c0*/  SHF.R.S32.HI R7, RZ, 0x1f, R0 ;  /* 0x0000001fff077819 */ /* 0x000fe20000011400 */
[----:B------:R-:W-:Y:S01]  /*04d0*/  ULDC UR4, c[0x0][0x270] ;  /* 0x00009c0000047ab9 */ /* 0x000fe20000000800 */
[----:B------:R-:W-:Y:S01]  /*04e0*/  ISETP.GE.OR P4, PT, R0, R11, P5 ;  /* 0x0000000b0000720c */ /* 0x000fe20002f86670 */
[----:B------:R-:W-:Y:S02]  /*04f0*/  IMAD R4, R24, UR5, R4 ;  /* 0x0000000518047c24 */ /* 0x000fe4000f8e0204 */
[----:B------:R-:W-:-:S02]  /*0500*/  IMAD R5, R7, UR6, RZ ;  /* 0x0000000607057c24 */ /* 0x000fc4000f8e02ff */
[----:B------:R-:W-:Y:S02]  /*0510*/  IMAD.IADD R3, R3, 0x1, R4 ;  /* 0x0000000103037824 */ /* 0x000fe400078e0204 */
        /* <DEDUP_REMOVED lines=8> */
[----:B------:R-:W-:Y:S01]  /*05a0*/  UIADD3 UR6, UR9, UR6, URZ ;  /* 0x0000000609067290 */ /* 0x000fe2000fffe03f */
[----:B------:R-:W-:Y:S01]  /*05b0*/  VIADD R6, R0, 0x10 ;  /* 0x0000001000067836 */ /* 0x000fe20000000000 */
[----:B------:R-:W-:Y:S02]  /*05c0*/  IADD3 R10, P1, R4, R0, RZ ;  /* 0x00000000040a7210 */ /* 0x000fe40007f3e0ff */
[----:B------:R-:W-:Y:S01]  /*05d0*/  LEA.HI.X R9, R2, UR5, R5, 0x1, P0 ;  /* 0x0000000502097c11 */ /* 0x000fe200080f0c05 */
[----:B------:R-:W-:Y:S01]  /*05e0*/  VIADD R5, R0, 0x20 ;  /* 0x0000002000057836 */ /* 0x000fe20000000000 */
[----:B------:R-:W-:Y:S01]  /*05f0*/  LEA.HI.X.SX32 R3, R4, R7, 0x1, P1 ;  /* 0x0000000704037211 */ /* 0x000fe200008f0eff */
[----:B------:R-:W-:Y:S01]  /*0600*/  ULDC.64 UR4, c[0x0][0x2b0] ;  /* 0x0000ac0000047ab9 */ /* 0x000fe20000000a00 */
[-C--:B------:R-:W-:Y:S01]  /*0610*/  ISETP.GE.OR P3, PT, R6, R11.reuse, P5 ;  /* 0x0000000b0600720c */ /* 0x080fe20002f66670 */
[----:B------:R-:W-:Y:S01]  /*0620*/  VIADD R0, R0, 0x30 ;  /* 0x0000003000007836 */ /* 0x000fe20000000000 */
[----:B------:R-:W-:Y:S01]  /*0630*/  IADD3 R6, P1, R8, UR8, RZ ;  /* 0x0000000808067c10 */ /* 0x000fe2000ff3e0ff */
[----:B------:R1:W-:Y:S01]  /*0640*/  STG.E.128 desc[UR20][R8.64], RZ ;  /* 0x000000ff08007986 */ /* 0x0003e2000c101d14 */
[----:B------:R-:W-:-:S02]  /*0650*/  ISETP.GE.OR P2, PT, R5, R11, P5 ;  /* 0x0000000b0500720c */ /* 0x000fc40002f46670 */
[----:B------:R-:W-:Y:S02]  /*0660*/  IADD3.X R7, R9, UR6, RZ, P1, !PT ;  /* 0x0000000609077c10 */ /* 0x000fe40008ffe4ff */
[----:B------:R-:W-:Y:S02]  /*0670*/  LEA R2, P0, R10, UR4, 0x2 ;  /* 0x000000040a027c11 */ /* 0x000fe4000f8010ff */
[----:B------:R-:W-:Y:S01]  /*0680*/  IADD3 R4, P1, R6, UR8, RZ ;  /* 0x0000000806047c10 */ /* 0x000fe2000ff3e0ff */
[----:B------:R2:W-:Y:S01]  /*0690*/  STG.E.128 desc[UR20][R6.64], RZ ;  /* 0x000000ff06007986 */ /* 0x0005e2000c101d14 */
[----:B------:R-:W-:Y:S02]  /*06a0*/  ISETP.GE.OR P5, PT, R0, R11, P5 ;  /* 0x0000000b0000720c */ /* 0x000fe40002fa6670 */
[----:B------:R-:W-:Y:S02]  /*06b0*/  LEA.HI.X R3, R10, UR5, R3, 0x2, P0 ;  /* 0x000000050a037c11 */ /* 0x000fe400080f1403 */
[----:B------:R-:W-:-:S05]  /*06c0*/  IADD3.X R5, R7, UR6, RZ, P1, !PT ;  /* 0x0000000607057c10 */ /* 0x000fca0008ffe4ff */
[----:B------:R3:W-:Y:S01]  /*06d0*/  STG.E.128 desc[UR20][R4.64], RZ ;  /* 0x000000ff04007986 */ /* 0x0007e2000c101d14 */
[----:B-1----:R-:W-:-:S04]  /*06e0*/  IADD3 R8, P0, R4, UR8, RZ ;  /* 0x0000000804087c10 */ /* 0x002fc8000ff1e0ff */
[----:B------:R-:W-:Y:S01]  /*06f0*/  IADD3.X R9, R5, UR6, RZ, P0, !PT ;  /* 0x0000000605097c10 */ /* 0x000fe200087fe4ff */
[----:B--2---:R-:W-:-:S04]  /*0700*/  @!P4 IMAD.MOV.U32 R6, RZ, RZ, 0x7f800000 ;  /* 0x7f800000ff06c424 */ /* 0x004fc800078e00ff */
[----:B------:R1:W-:Y:S04]  /*0710*/  STG.E.128 desc[UR20][R8.64], RZ ;  /* 0x000000ff08007986 */ /* 0x0003e8000c101d14 */
[----:B------:R1:W-:Y:S01]  /*0720*/  @!P4 STG.E desc[UR20][R2.64], R6 ;  /* 0x000000060200c986 */ /* 0x0003e2000c101914 */
[----:B---3--:R-:W-:Y:S02]  /*0730*/  @!P3 IMAD.MOV.U32 R5, RZ, RZ, 0x7f800000 ;  /* 0x7f800000ff05b424 */ /* 0x008fe400078e00ff */
[----:B------:R-:W-:-:S03]  /*0740*/  @!P2 IMAD.MOV.U32 R4, RZ, RZ, 0x7f800000 ;  /* 0x7f800000ff04a424 */ /* 0x000fc600078e00ff */
[----:B------:R1:W-:Y:S04]  /*0750*/  @!P3 STG.E desc[UR20][R2.64+0x40], R5 ;  /* 0x000040050200b986 */ /* 0x0003e8000c101914 */
[----:B------:R1:W-:Y:S01]  /*0760*/  @!P2 STG.E desc[UR20][R2.64+0x80], R4 ;  /* 0x000080040200a986 */ /* 0x0003e2000c101914 */
[----:B------:R-:W-:Y:S05]  /*0770*/  @P5 EXIT ;  /* 0x000000000000594d */ /* 0x000fea0003800000 */
[----:B------:R-:W-:-:S05]  /*0780*/  MOV R0, 0x7f800000 ;  /* 0x7f80000000007802 */ /* 0x000fca0000000f00 */
[----:B------:R-:W-:Y:S01]  /*0790*/  STG.E desc[UR20][R2.64+0xc0], R0 ;  /* 0x0000c00002007986 */ /* 0x000fe2000c101914 */
[----:B------:R-:W-:Y:S05]  /*07a0*/  EXIT ;  /* 0x000000000000794d */ /* 0x000fea0003800000 */
.L_x_2219:
        /* <DEDUP_REMOVED lines=8> */
[----:B------:R-:W-:Y:S01]  /*0830*/  ISETP.NE.U32.AND P0, PT, RZ, UR4, PT ;  /* 0x00000004ff007c0c */ /* 0x000fe2000bf05070 */
[----:B------:R-:W-:Y:S01]  /*0840*/  IMAD.MOV.U32 R0, RZ, RZ, RZ ;  /* 0x000000ffff007224 */ /* 0x000fe200078e00ff */
[----:B------:R-:W-:Y:S02]  /*0850*/  PLOP3.LUT P6, PT, PT, PT, PT, 0x80, 0x0 ;  /* 0x000000000000781c */ /* 0x000fe40003fcf070 */
[----:B------:R-:W-:Y:S01]  /*0860*/  ISETP.NE.AND.EX P0, PT, RZ, UR5, PT, P0 ;  /* 0x00000005ff007c0c */ /* 0x000fe2000bf05300 */
[----:B-1----:R-:W-:-:S12]  /*0870*/  IMAD.MOV.U32 R2, RZ, RZ, RZ ;  /* 0x000000ffff027224 */ /* 0x002fd800078e00ff */
[----:B------:R-:W-:Y:S05]  /*0880*/  @!P0 BRA `(.L_x_2220) ;  /* 0x0000000000248947 */ /* 0x000fea0003800000 */
[----:B------:R-:W1:Y:S01]  /*0890*/  LDC.64 R4, c[0x0][0x378] ;  /* 0x0000de00ff047b82 */ /* 0x000e620000000a00 */
        /* <DEDUP_REMOVED lines=8> */
.L_x_2220:
[----:B------:R-:W-:Y:S02]  /*0920*/  MOV R246, R0 ;  /* 0x0000000000f67202 */ /* 0x000fe40000000f00 */
[----:B------:R-:W-:Y:S01]  /*0930*/  MOV R247, R2 ;  /* 0x0000000200f77202 */ /* 0x000fe20000000f00 */
[----:B------:R-:W-:Y:S06]  /*0940*/  @P6 BRA `(.L_x_2221) ;  /* 0x0000000400486947 */ /* 0x000fec0003800000 */
[----:B------:R-:W1:Y:S01]  /*0950*/  LDC R9, c[0x0][0x380] ;  /* 0x0000e000ff097b82 */ /* 0x000e620000000800 */
[----:B------:R-:W-:Y:S01]  /*0960*/  LEA R15, R244, 0xffffff00, 0x8 ;  /* 0xffffff00f40f7811 */ /* 0x000fe200078e40ff */
[----:B------:R-:W-:-:S06]  /*0970*/  ULDC.64 UR8, c[0x0][0x230] ;  /* 0x00008c0000087ab9 */ /* 0x000fcc0000000a00 */
[----:B------:R-:W3:Y:S01]  /*0980*/  LDC R8, c[0x0][0x278] ;  /* 0x00009e00ff087b82 */ /* 0x000ee20000000800 */
[----:B------:R-:W-:Y:S01]  /*0990*/  IABS R4, R15 ;  /* 0x0000000f00047213 */ /* 0x000fe20000000000 */
[----:B------:R-:W-:Y:S01]  /*09a0*/  ULDC.64 UR6, c[0x0][0x248] ;  /* 0x0000920000067ab9 */ /* 0x000fe20000000a00 */
[----:B------:R-:W-:Y:S01]  /*09b0*/  IABS R7, R24 ;  /* 0x0000001800077213 */ /* 0x000fe20000000000 */
[----:B------:R-:W-:Y:S01]  /*09c0*/  ULDC.64 UR4, c[0x0][0x238] ;  /* 0x00008e0000047ab9 */ /* 0x000fe20000000a00 */
        /* <DEDUP_REMOVED lines=20> */
[----:B------:R-:W-:-:S07]  /*0b10*/  ISETP.GE.AND P0, PT, R2, RZ, PT ;  /* 0x000000ff0200720c */ /* 0x000fce0003f06270 */
[----:B------:R-:W-:-:S05]  /*0b20*/  @P2 VIADD R0, R0, 0x1 ;  /* 0x0000000100002836 */ /* 0x000fca0000000000 */
[----:B------:R-:W-:-:S05]  /*0b30*/  MOV R4, R0 ;  /* 0x0000000000047202 */ /* 0x000fca0000000f00 */
[----:B------:R-:W-:Y:S01]  /*0b40*/  @!P0 IMAD.MOV R4, RZ, RZ, -R4 ;  /* 0x000000ffff048224 */ /* 0x000fe200078e0a04 */
[----:B------:R-:W-:-:S05]  /*0b50*/  @!P1 LOP3.LUT R4, RZ, R9, RZ, 0x33, !PT ;  /* 0x00000009ff049212 */ /* 0x000fca00078e33ff */
[----:B------:R-:W-:-:S05]  /*0b60*/  IMAD.WIDE R2, R4, 0x4, R246 ;  /* 0x0000000404027825 */ /* 0x000fca00078e02f6 */
[----:B------:R1:W4:Y:S01]  /*0b70*/  LDG.E R6, desc[UR20][R2.64] ;  /* 0x0000001402067981 */ /* 0x000322000c1e1900 */
[----:B---3--:R-:W-:-:S04]  /*0b80*/  IABS R5, R8 ;  /* 0x0000000800057213 */ /* 0x008fc80000000000 */
[----:B-1----:R-:W1:Y:S08]  /*0b90*/  I2F.RP R2, R5 ;  /* 0x0000000500027306 */ /* 0x002e700000209400 */
        /* <DEDUP_REMOVED lines=10> */
[----:B------:R-:W-:Y:S01]  /*0c40*/  IMAD R2, R5, R2, R3 ;  /* 0x0000000205027224 */ /* 0x000fe200078e0203 */
[----:B------:R-:W-:-:S04]  /*0c50*/  LOP3.LUT R3, R24, R8, RZ, 0x3c, !PT ;  /* 0x0000000818037212 */ /* 0x000fc800078e3cff */
[----:B------:R-:W-:-:S13]  /*0c60*/  ISETP.GT.U32.AND P0, PT, R5, R2, PT ;  /* 0x000000020500720c */ /* 0x000fda0003f04070 */
[----:B------:R-:W-:Y:S02]  /*0c70*/  @!P0 IMAD.IADD R2, R2, 0x1, -R5 ;  /* 0x0000000102028824 */ /* 0x000fe400078e0a05 */
[----:B------:R-:W-:Y:S01]  /*0c80*/  @!P0 VIADD R0, R0, 0x1 ;  /* 0x0000000100008836 */ /* 0x000fe20000000000 */
[----:B------:R-:W-:Y:S02]  /*0c90*/  ISETP.GE.AND P0, PT, R3, RZ, PT ;  /* 0x000000ff0300720c */ /* 0x000fe40003f06270 */
[----:B------:R-:W-:Y:S02]  /*0ca0*/  ISETP.GE.U32.AND P1, PT, R2, R5, PT ;  /* 0x000000050200720c */ /* 0x000fe40003f26070 */
[----:B------:R-:W-:-:S05]  /*0cb0*/  IADD3 R2, -R4, RZ, RZ ;  /* 0x000000ff04027210 */ /* 0x000fca0007ffe1ff */
[----:B------:R-:W-:-:S05]  /*0cc0*/  IMAD R15, R9, R2, R15 ;  /* 0x00000002090f7224 */ /* 0x000fca00078e020f */
[----:B------:R-:W-:Y:S02]  /*0cd0*/  SHF.R.S32.HI R17, RZ, 0x1f, R15 ;  /* 0x0000001fff117819 */ /* 0x000fe4000001140f */
[----:B------:R-:W-:Y:S02]  /*0ce0*/  @P1 IADD3 R0, R0, 0x1, RZ ;  /* 0x0000000100001810 */ /* 0x000fe40007ffe0ff */
[----:B------:R-:W-:Y:S01]  /*0cf0*/  ISETP.NE.AND P1, PT, R8, RZ, PT ;  /* 0x000000ff0800720c */ /* 0x000fe20003f25270 */
[----:B------:R-:W-:Y:S02]  /*0d00*/  IMAD R5, R17, UR6, RZ ;  /* 0x0000000611057c24 */ /* 0x000fe4000f8e02ff */
[----:B------:R-:W-:Y:S02]  /*0d10*/  @!P0 IMAD.MOV R0, RZ, RZ, -R0 ;  /* 0x000000ffff008224 */ /* 0x000fe400078e0a00 */
[----:B------:R-:W-:-:S08]  /*0d20*/  IMAD R5, R15, UR7, R5 ;  /* 0x000000070f057c24 */ /* 0x000fd0000f8e0205 */
[----:B------:R-:W-:-:S04]  /*0d30*/  @!P1 LOP3.LUT R0, RZ, R8, RZ, 0x33, !PT ;  /* 0x00000008ff009212 */ /* 0x000fc800078e33ff */
[----:B------:R-:W-:Y:S02]  /*0d40*/  SHF.R.S32.HI R16, RZ, 0x1f, R0 ;  /* 0x0000001fff107819 */ /* 0x000fe40000011400 */
[----:B------:R-:W-:Y:S02]  /*0d50*/  MOV R10, R0 ;  /* 0x00000000000a7202 */ /* 0x000fe40000000f00 */
[----:B----4-:R-:W-:Y:S01]  /*0d60*/  SHF.R.S32.HI R7, RZ, 0x1f, R6 ;  /* 0x0000001fff077819 */ /* 0x010fe20000011406 */
[----:B------:R-:W-:-:S04]  /*0d70*/  IMAD.WIDE.U32 R2, R6, UR8, RZ ;  /* 0x0000000806027c25 */ /* 0x000fc8000f8e00ff */
[C---:B------:R-:W-:Y:S02]  /*0d80*/  IMAD R4, R7.reuse, UR8, RZ ;  /* 0x0000000807047c24 */ /* 0x040fe4000f8e02ff */
[----:B------:R-:W-:Y:S02]  /*0d90*/  IMAD R7, R7, UR4, RZ ;  /* 0x0000000407077c24 */ /* 0x000fe4000f8e02ff */
[----:B------:R-:W-:-:S05]  /*0da0*/  IMAD R4, R6, UR9, R4 ;  /* 0x0000000906047c24 */ /* 0x000fca000f8e0204 */
[----:B------:R-:W-:Y:S01]  /*0db0*/  IADD3 R3, R3, R4, RZ ;  /* 0x0000000403037210 */ /* 0x000fe20007ffe0ff */
[----:B------:R-:W-:Y:S02]  /*0dc0*/  IMAD R4, R16, UR10, RZ ;  /* 0x0000000a10047c24 */ /* 0x000fe4000f8e02ff */
[----:B------:R-:W-:-:S04]  /*0dd0*/  IMAD.WIDE.U32 R2, R15, UR6, R2 ;  /* 0x000000060f027c25 */ /* 0x000fc8000f8e0002 */
[----:B------:R-:W-:Y:S02]  /*0de0*/  IMAD.IADD R3, R3, 0x1, R5 ;  /* 0x0000000103037824 */ /* 0x000fe400078e0205 */
[C---:B------:R-:W-:Y:S02]  /*0df0*/  IMAD R5, R6.reuse, UR5, R7 ;  /* 0x0000000506057c24 */ /* 0x040fe4000f8e0207 */
[----:B------:R-:W-:-:S04]  /*0e00*/  IMAD.WIDE.U32 R6, R6, UR4, RZ ;  /* 0x0000000406067c25 */ /* 0x000fc8000f8e00ff */
[----:B------:R-:W-:Y:S01]  /*0e10*/  IMAD.WIDE.U32 R2, R0, UR10, R2 ;  /* 0x0000000a00027c25 */ /* 0x000fe2000f8e0002 */
[----:B------:R-:W-:-:S03]  /*0e20*/  IADD3 R7, R7, R5, RZ ;  /* 0x0000000507077210 */ /* 0x000fc60007ffe0ff */
[----:B------:R-:W-:Y:S01]  /*0e30*/  IMAD R4, R0, UR11, R4 ;  /* 0x0000000b00047c24 */ /* 0x000fe2000f8e0204 */
[----:B------:R-:W-:-:S03]  /*0e40*/  MOV R12, R2 ;  /* 0x00000002000c7202 */ /* 0x000fc60000000f00 */
[----:B------:R-:W-:Y:S01]  /*0e50*/  IMAD.IADD R8, R3, 0x1, R4 ;  /* 0x0000000103087824 */ /* 0x000fe200078e0204 */
[----:B------:R-:W-:Y:S06]  /*0e60*/  BRA `(.L_x_2222) ;  /* 0x0000000000f47947 */ /* 0x000fec0003800000 */
.L_x_2221:
[----:B------:R-:W1:Y:S01]  /*0e70*/  LDC R7, c[0x0][0x278] ;  /* 0x00009e00ff077b82 */ /* 0x000e620000000800 */
[----:B------:R-:W-:Y:S01]  /*0e80*/  IABS R5, R24 ;  /* 0x0000001800057213 */ /* 0x000fe20000000000 */
[----:B------:R-:W-:Y:S01]  /*0e90*/  ULDC.64 UR6, c[0x0][0x248] ;  /* 0x0000920000067ab9 */ /* 0x000fe20000000a00 */
[----:B------:R-:W-:Y:S01]  /*0ea0*/  LEA R15, R244, 0xffffff00, 0x8 ;  /* 0xffffff00f40f7811 */ /* 0x000fe200078e40ff */
[----:B------:R-:W-:Y:S01]  /*0eb0*/  ULDC.64 UR8, c[0x0][0x230] ;  /* 0x00008c0000087ab9 */ /* 0x000fe20000000a00 */
[----:B-----5:R-:W-:Y:S02]  /*0ec0*/  SHF.R.S32.HI R10, RZ, 0x1f, R11 ;  /* 0x0000001fff0a7819 */ /* 0x020fe4000001140b */
[----:B------:R-:W-:Y:S01]  /*0ed0*/  SHF.R.S32.HI R17, RZ, 0x1f, R15 ;  /* 0x0000001fff117819 */ /* 0x000fe2000001140f */
[----:B------:R-:W3:Y:S02]  /*0ee0*/  LDC.64 R8, c[0x0][0x250] ;  /* 0x00009400ff087b82 */ /* 0x000ee40000000a00 */
[----:B------:R-:W-:-:S06]  /*0ef0*/  IMAD R6, R10, UR8, RZ ;  /* 0x000000080a067c24 */ /* 0x000fcc000f8e02ff */
[----:B------:R-:W4:Y:S01]  /*0f00*/  LDC.64 R18, c[0x0][0x238] ;  /* 0x00008e00ff127b82 */ /* 0x000f220000000a00 */
[----:B-1----:R-:W-:-:S07]  /*0f10*/  IABS R4, R7 ;  /* 0x0000000700047213 */ /* 0x002fce0000000000 */
[----:B------:R-:W1:Y:S01]  /*0f20*/  LDC.64 R20, c[0x0][0x260] ;  /* 0x00009800ff147b82 */ /* 0x000e620000000a00 */
[----:B------:R-:W2:Y:S08]  /*0f30*/  I2F.RP R2, R4 ;  /* 0x0000000400027306 */ /* 0x000eb00000209400 */
[----:B--2---:R-:W2:Y:S02]  /*0f40*/  MUFU.RCP R2, R2 ;  /* 0x0000000200027308 */ /* 0x004ea40000001000 */
[----:B--2---:R-:W-:-:S06]  /*0f50*/  IADD3 R2, R2, 0xffffffe, RZ ;  /* 0x0ffffffe02027810 */ /* 0x004fcc0007ffe0ff */
[----:B------:R-:W2:Y:S02]  /*0f60*/  F2I.FTZ.U32.TRUNC.NTZ R3, R2 ;  /* 0x0000000200037305 */ /* 0x000ea4000021f000 */
[----:B--2---:R-:W-:Y:S01]  /*0f70*/  IMAD.MOV R0, RZ, RZ, -R3 ;  /* 0x000000ffff007224 */ /* 0x004fe200078e0a03 */
[----:B------:R-:W-:-:S03]  /*0f80*/  MOV R2, RZ ;  /* 0x000000ff00027202 */ /* 0x000fc60000000f00 */
[----:B------:R-:W-:-:S04]  /*0f90*/  IMAD R0, R0, R4, RZ ;  /* 0x0000000400007224 */ /* 0x000fc800078e02ff */
[----:B------:R-:W-:-:S04]  /*0fa0*/  IMAD.HI.U32 R0, R3, R0, R2 ;  /* 0x0000000003007227 */ /* 0x000fc800078e0002 */
[----:B------:R-:W-:Y:S01]  /*0fb0*/  IMAD.MOV.U32 R3, RZ, RZ, R5 ;  /* 0x000000ffff037224 */ /* 0x000fe200078e0005 */
[----:B------:R-:W-:-:S03]  /*0fc0*/  LOP3.LUT R5, R24, R7, RZ, 0x3c, !PT ;  /* 0x0000000718057212 */ /* 0x000fc600078e3cff */
[----:B------:R-:W-:-:S05]  /*0fd0*/  IMAD.HI.U32 R0, R0, R3, RZ ;  /* 0x0000000300007227 */ /* 0x000fca00078e00ff */
[----:B------:R-:W-:-:S05]  /*0fe0*/  IADD3 R2, -R0, RZ, RZ ;  /* 0x000000ff00027210 */ /* 0x000fca0007ffe1ff */
[----:B------:R-:W-:Y:S01]  /*0ff0*/  IMAD R2, R4, R2, R3 ;  /* 0x0000000204027224 */ /* 0x000fe200078e0203 */
[----:B------:R-:W-:-:S04]  /*1000*/  SHF.R.S32.HI R3, RZ, 0x1f, R12 ;  /* 0x0000001fff037819 */ /* 0x000fc8000001140c */
[----:B------:R-:W-:-:S13]  /*1010*/  ISETP.GT.U32.AND P0, PT, R4, R2, PT ;  /* 0x000000020400720c */ /* 0x000fda0003f04070 */
[----:B------:R-:W-:Y:S02]  /*1020*/  @!P0 IMAD.IADD R2, R2, 0x1, -R4 ;  /* 0x0000000102028824 */ /* 0x000fe400078e0a04 */
[----:B------:R-:W-:Y:S01]  /*1030*/  @!P0 VIADD R0, R0, 0x1 ;  /* 0x0000000100008836 */ /* 0x000fe20000000000 */
[----:B------:R-:W-:Y:S02]  /*1040*/  ISETP.NE.AND P0, PT, R7, RZ, PT ;  /* 0x000000ff0700720c */ /* 0x000fe40003f05270 */
[----:B------:R-:W-:Y:S02]  /*1050*/  ISETP.GE.U32.AND P2, PT, R2, R4, PT ;  /* 0x000000040200720c */ /* 0x000fe40003f46070 */
[----:B------:R-:W-:-:S04]  /*1060*/  IADD3 R2, P1, R12, R15, RZ ;  /* 0x0000000f0c027210 */ /* 0x000fc80007f3e0ff */
[----:B------:R-:W-:Y:S02]  /*1070*/  IADD3.X R4, R3, R17, RZ, P1, !PT ;  /* 0x0000001103047210 */ /* 0x000fe40000ffe4ff */
[----:B------:R-:W-:Y:S01]  /*1080*/  ISETP.GE.AND P1, PT, R5, RZ, PT ;  /* 0x000000ff0500720c */ /* 0x000fe20003f26270 */
[----:B---3--:R-:W-:Y:S02]  /*1090*/  IMAD R5, R3, R8, RZ ;  /* 0x0000000803057224 */ /* 0x008fe400078e02ff */
[----:B------:R-:W-:Y:S02]  /*10a0*/  IMAD R4, R4, UR6, RZ ;  /* 0x0000000604047c24 */ /* 0x000fe4000f8e02ff */
[----:B------:R-:W-:Y:S01]  /*10b0*/  @P2 IADD3 R0, R0, 0x1, RZ ;  /* 0x0000000100002810 */ /* 0x000fe20007ffe0ff */
[----:B------:R-:W-:Y:S02]  /*10c0*/  IMAD R13, R12, R9, R5 ;  /* 0x000000090c0d7224 */ /* 0x000fe400078e0205 */
[----:B------:R-:W-:-:S02]  /*10d0*/  IMAD R4, R2, UR7, R4 ;  /* 0x0000000702047c24 */ /* 0x000fc4000f8e0204 */
[----:B------:R-:W-:-:S04]  /*10e0*/  IMAD.WIDE.U32 R2, R2, UR6, RZ ;  /* 0x0000000602027c25 */ /* 0x000fc8000f8e00ff */
[----:B------:R-:W-:Y:S01]  /*10f0*/  @!P1 IMAD.MOV R0, RZ, RZ, -R0 ;  /* 0x000000ffff009224 */ /* 0x000fe200078e0a00 */
[----:B------:R-:W-:Y:S01]  /*1100*/  IADD3 R3, R3, R4, RZ ;  /* 0x0000000403037210 */ /* 0x000fe20007ffe0ff */
[----:B------:R-:W-:Y:S01]  /*1110*/  IMAD.WIDE.U32 R4, R12, R8, RZ ;  /* 0x000000080c047225 */ /* 0x000fe200078e00ff */
[----:B------:R-:W-:-:S03]  /*1120*/  @!P0 LOP3.LUT R0, RZ, R7, RZ, 0x33, !PT ;  /* 0x00000007ff008212 */ /* 0x000fc600078e33ff */
[C---:B------:R-:W-:Y:S01]  /*1130*/  IMAD R7, R11.reuse, UR9, R6 ;  /* 0x000000090b077c24 */ /* 0x040fe2000f8e0206 */
[----:B------:R-:W-:Y:S01]  /*1140*/  SHF.R.S32.HI R16, RZ, 0x1f, R0 ;  /* 0x0000001fff107819 */ /* 0x000fe20000011400 */
[----:B------:R-:W-:Y:S01]  /*1150*/  IMAD.WIDE.U32 R8, R11, UR8, R2 ;  /* 0x000000080b087c25 */ /* 0x000fe2000f8e0002 */
[----:B------:R-:W-:-:S03]  /*1160*/  IADD3 R3, R5, R13, RZ ;  /* 0x0000000d05037210 */ /* 0x000fc60007ffe0ff */
[----:B----4-:R-:W-:Y:S01]  /*1170*/  IMAD R6, R10, R18, RZ ;  /* 0x000000120a067224 */ /* 0x010fe200078e02ff */
[----:B------:R-:W-:Y:S01]  /*1180*/  IADD3 R5, R9, R7, RZ ;  /* 0x0000000709057210 */ /* 0x000fe20007ffe0ff */
[----:B------:R-:W-:Y:S01]  /*1190*/  IMAD.MOV.U32 R2, RZ, RZ, R4 ;  /* 0x000000ffff027224 */ /* 0x000fe200078e0004 */
[----:B------:R-:W-:Y:S01]  /*11a0*/  MOV R4, R8 ;  /* 0x0000000800047202 */ /* 0x000fe20000000f00 */
[----:B-1----:R-:W-:Y:S02]  /*11b0*/  IMAD R9, R16, R20, RZ ;  /* 0x0000001410097224 */ /* 0x002fe400078e02ff */
[C---:B------:R-:W-:Y:S02]  /*11c0*/  IMAD R10, R11.reuse, R19, R6 ;  /* 0x000000130b0a7224 */ /* 0x040fe400078e0206 */
[----:B------:R-:W-:-:S04]  /*11d0*/  IMAD.WIDE.U32 R6, R11, R18, R2 ;  /* 0x000000120b067225 */ /* 0x000fc800078e0002 */
[C---:B------:R-:W-:Y:S01]  /*11e0*/  IMAD.WIDE.U32 R2, R0.reuse, R20, R4 ;  /* 0x0000001400027225 */ /* 0x040fe200078e0004 */
[----:B------:R-:W-:Y:S02]  /*11f0*/  IADD3 R7, R7, R10, RZ ;  /* 0x0000000a07077210 */ /* 0x000fe40007ffe0ff */
[----:B------:R-:W-:Y:S01]  /*1200*/  MOV R10, R0 ;  /* 0x00000000000a7202 */ /* 0x000fe20000000f00 */
[----:B------:R-:W-:Y:S02]  /*1210*/  IMAD R4, R0, R21, R9 ;  /* 0x0000001500047224 */ /* 0x000fe400078e0209 */
[----:B------:R-:W-:-:S03]  /*1220*/  IMAD.MOV.U32 R12, RZ, RZ, R2 ;  /* 0x000000ffff0c7224 */ /* 0x000fc600078e0002 */
[----:B------:R-:W-:-:S07]  /*1230*/  IADD3 R8, R3, R4, RZ ;  /* 0x0000000403087210 */ /* 0x000fce0007ffe0ff */
.L_x_2222:
[----:B--2---:R-:W-:Y:S01]  /*1240*/  SHF.R.S32.HI R23, RZ, 0x1f, R102 ;  /* 0x0000001fff177819 */ /* 0x004fe20000011466 */
[----:B------:R-:W-:Y:S01]  /*1250*/  ULDC.64 UR4, c[0x0][0x228] ;  /* 0x00008a0000047ab9 */ /* 0x000fe20000000a00 */
[----:B------:R-:W-:Y:S01]  /*1260*/  SHF.R.S32.HI R14, RZ, 0x1f, R26 ;  /* 0x0000001fff0e7819 */ /* 0x000fe2000001141a */
[----:B------:R-:W-:Y:S01]  /*1270*/  ULDC.64 UR10, c[0x0][0x268] ;  /* 0x00009a00000a7ab9 */ /* 0x000fe20000000a00 */
[CC--:B------:R-:W-:Y:S01]  /*1280*/  LEA.HI R22, R23.reuse, R102.reuse, RZ, 0x3 ;  /* 0x0000006617167211 */ /* 0x0c0fe200078f18ff */
[----:B------:R-:W-:Y:S01]  /*1290*/  ULDC.64 UR16, c[0x0][0x240] ;  /* 0x0000900000107ab9 */ /* 0x000fe20000000a00 */
[-C--:B------:R-:W-:Y:S01]  /*12a0*/  LEA.HI R21, R23, R102.reuse, RZ, 0x4 ;  /* 0x0000006617157211 */ /* 0x080fe200078f20ff */
[----:B------:R-:W-:Y:S01]  /*12b0*/  IMAD R14, R14, UR4, RZ ;  /* 0x000000040e0e7c24 */ /* 0x000fe2000f8e02ff */
[----:B------:R-:W-:Y:S01]  /*12c0*/  SHF.R.S32.HI R2, RZ, 0x3, R22 ;  /* 0x00000003ff027819 */ /* 0x000fe20000011416 */
[----:B------:R-:W1:Y:S01]  /*12d0*/  S2UR UR24, SR_CgaCtaId ;  /* 0x00000000001879c3 */ /* 0x000e620000008800 */
[----:B------:R-:W-:Y:S01]  /*12e0*/  LOP3.LUT R3, R22, 0xfffffff8, RZ, 0xc0, !PT ;  /* 0xfffffff816037812 */ /* 0x000fe200078ec0ff */
[----:B------:R-:W-:Y:S01]  /*12f0*/  IMAD R14, R26, UR5, R14 ;  /* 0x000000051a0e7c24 */ /* 0x000fe2000f8e020e */
[----:B------:R-:W-:Y:S01]  /*1300*/  LOP3.LUT R9, R21, 0xfffffff0, RZ, 0xc0, !PT ;  /* 0xfffffff015097812 */ /* 0x000fe200078ec0ff */
[----:B------:R-:W-:Y:S01]  /*1310*/  IMAD.SHL.U32 R0, R2, 0x40, RZ ;  /* 0x0000004002007824 */ /* 0x000fe200078e00ff */
[----:B------:R-:W-:Y:S01]  /*1320*/  USHF.L.U32 UR23, UR6, 0x5, URZ ;  /* 0x0000000506177899 */ /* 0x000fe2000800063f */
[----:B------:R-:W-:Y:S01]  /*1330*/  IMAD.IADD R25, R102, 0x1, -R3 ;  /* 0x0000000166197824 */ /* 0x000fe200078e0a03 */
[--C-:B------:R-:W-:Y:S01]  /*1340*/  SHF.R.S32.HI R3, RZ, 0x1f, R2.reuse ;  /* 0x0000001fff037819 */ /* 0x100fe20000011402 */
[----:B------:R-:W-:Y:S01]  /*1350*/  USHF.L.U64.HI UR22, UR6, 0x5, UR7 ;  /* 0x0000000506167899 */ /* 0x000fe20008010207 */
[----:B------:R-:W-:Y:S01]  /*1360*/  LOP3.LUT R0, R0, 0x1c0, RZ, 0xc0, !PT ;  /* 0x000001c000007812 */ /* 0x000fe200078ec0ff */
[----:B------:R-:W-:Y:S01]  /*1370*/  IMAD.SHL.U32 R4, R25, 0x8, RZ ;  /* 0x0000000819047824 */ /* 0x000fe200078e00ff */
[----:B------:R-:W-:Y:S01]  /*1380*/  ULDC.64 UR12, c[0x0][0x220] ;  /* 0x00008800000c7ab9 */ /* 0x000fe20000000a00 */
[----:B------:R-:W-:Y:S01]  /*1390*/  IMAD.WIDE R18, R29, 0x40, R2 ;  /* 0x000000401d127825 */ /* 0x000fe200078e0202 */
[----:B-----5:R-:W-:Y:S01]  /*13a0*/  SHF.R.U32.HI R11, RZ, 0x3, R0 ;  /* 0x00000003ff0b7819 */ /* 0x020fe20000011600 */
[----:B------:R-:W-:Y:S01]  /*13b0*/  ULDC.64 UR14, c[0x0][0x210] ;  /* 0x00008400000e7ab9 */ /* 0x000fe20000000a00 */
[----:B------:R-:W-:Y:S01]  /*13c0*/  LOP3.LUT R5, R0, 0x38, R4, 0xf8, !PT ;  /* 0x0000003800057812 */ /* 0x000fe200078ef804 */
[----:B------:R-:W-:Y:S01]  /*13d0*/  IMAD.IADD R0, R102, 0x1, -R9 ;  /* 0x0000000166007824 */ /* 0x000fe200078e0a09 */
[----:B------:R-:W-:Y:S01]  /*13e0*/  LEA.HI R9, R23, R102, RZ, 0x6 ;  /* 0x0000006617097211 */ /* 0x000fe200078f30ff */
[----:B------:R-:W-:Y:S01]  /*13f0*/  UMOV UR25, 0x400 ;  /* 0x0000040000197882 */ /* 0x000fe20000000000 */
[----:B------:R-:W-:-:S02]  /*1400*/  LOP3.LUT R11, R5, R11, RZ, 0x3c, !PT ;  /* 0x0000000b050b7212 */ /* 0x000fc400078e3cff */
[----:B------:R-:W-:Y:S01]  /*1410*/  SHF.R.S32.HI R13, RZ, 0x1f, R0 ;  /* 0x0000001fff0d7819 */ /* 0x000fe20000011400 */
[----:B------:R-:W-:Y:S01]  /*1420*/  IMAD.SHL.U32 R9, R9, 0x8, RZ ;  /* 0x0000000809097824 */ /* 0x000fe200078e00ff */
[----:B------:R-:W-:Y:S02]  /*1430*/  SHF.R.S32.HI R5, RZ, 0x1f, R4 ;  /* 0x0000001fff057819 */ /* 0x000fe40000011404 */
[C---:B------:R-:W-:Y:S02]  /*1440*/  IADD3 R12, P1, R4.reuse, R12, RZ ;  /* 0x0000000c040c7210 */ /* 0x040fe40007f3e0ff */
[----:B------:R-:W-:Y:S02]  /*1450*/  IADD3 R6, P0, R4, R6, RZ ;  /* 0x0000000604067210 */ /* 0x000fe40007f1e0ff */
[----:B------:R-:W-:Y:S01]  /*1460*/  LEA.HI R20, R13, R0, RZ, 0x3 ;  /* 0x000000000d147211 */ /* 0x000fe200078f18ff */
[----:B------:R-:W-:Y:S01]  /*1470*/  IMAD.X R13, R5, 0x1, R8, P1 ;  /* 0x00000001050d7824 */ /* 0x000fe200008e0608 */
[----:B------:R-:W-:Y:S01]  /*1480*/  LOP3.LUT R243, R11, 0x7ffffe00, R9, 0xf8, !PT ;  /* 0x7ffffe000bf37812 */ /* 0x000fe200078ef809 */
[----:B------:R-:W-:Y:S01]  /*1490*/  IMAD.X R7, R5, 0x1, R7, P0 ;  /* 0x0000000105077824 */ /* 0x000fe200000e0607 */
[----:B------:R-:W-:Y:S01]  /*14a0*/  LOP3.LUT R8, R20, 0xfffffff8, RZ, 0xc0, !PT ;  /* 0xfffffff814087812 */ /* 0x000fe200078ec0ff */
[----:B------:R-:W-:Y:S01]  /*14b0*/  IMAD.WIDE.U32 R4, R26, UR4, R4 ;  /* 0x000000041a047c25 */ /* 0x000fe2000f8e0004 */
[----:B------:R-:W-:Y:S01]  /*14c0*/  SHF.R.S32.HI R11, RZ, 0x1f, R24 ;  /* 0x0000001fff0b7819 */ /* 0x000fe20000011418 */
[----:B------:R-:W-:Y:S01]  /*14d0*/  ULDC.64 UR4, c[0x0][0x258] ;  /* 0x0000960000047ab9 */ /* 0x000fe20000000a00 */
[----:B------:R-:W-:Y:S01]  /*14e0*/  LEA.HI R89, R23, R102, RZ, 0x5 ;  /* 0x0000006617597211 */ /* 0x000fe200078f28ff */
[----:B------:R-:W-:-:S02]  /*14f0*/  IMAD R9, R16, UR10, RZ ;  /* 0x0000000a10097c24 */ /* 0x000fc4000f8e02ff */
[----:B------:R-:W-:Y:S01]  /*1500*/  IMAD.IADD R26, R0, 0x1, -R8 ;  /* 0x00000001001a7824 */ /* 0x000fe200078e0a08 */
[----:B------:R-:W-:Y:S01]  /*1510*/  SHF.R.S32.HI R88, RZ, 0x5, R89 ;  /* 0x00000005ff587819 */ /* 0x000fe20000011459 */
[----:B------:R-:W-:Y:S02]  /*1520*/  IMAD R0, R11, UR4, RZ ;  /* 0x000000040b007c24 */ /* 0x000fe4000f8e02ff */
[----:B------:R-:W-:Y:S01]  /*1530*/  IMAD.IADD R5, R5, 0x1, R14 ;  /* 0x0000000105057824 */ /* 0x000fe200078e020e */
[----:B------:R-:W-:Y:S01]  /*1540*/  IADD3 R14, P0, R2, R15, RZ ;  /* 0x0000000f020e7210 */ /* 0x000fe20007f1e0ff */
[C---:B------:R-:W-:Y:S02]  /*1550*/  IMAD R16, R10.reuse, UR11, R9 ;  /* 0x0000000b0a107c24 */ /* 0x040fe4000f8e0209 */
[----:B------:R-:W-:Y:S01]  /*1560*/  IMAD.WIDE.U32 R10, R10, UR10, R6 ;  /* 0x0000000a0a0a7c25 */ /* 0x000fe2000f8e0006 */
[----:B------:R-:W-:-:S03]  /*1570*/  ULDC.64 UR10, c[0x0][0x250] ;  /* 0x00009400000a7ab9 */ /* 0x000fc60000000a00 */
[C---:B------:R-:W-:Y:S02]  /*1580*/  IMAD R15, R24.reuse, UR5, R0 ;  /* 0x00000005180f7c24 */ /* 0x040fe4000f8e0200 */
[----:B------:R-:W-:Y:S01]  /*1590*/  IMAD.WIDE.U32 R8, R24, UR4, R4 ;  /* 0x0000000418087c25 */ /* 0x000fe2000f8e0004 */
[----:B------:R-:W-:-:S03]  /*15a0*/  ULDC.64 UR4, c[0x0][0x218] ;  /* 0x0000860000047ab9 */ /* 0x000fc60000000a00 */
[C---:B------:R-:W-:Y:S02]  /*15b0*/  IMAD R0, R3.reuse, UR6, RZ ;  /* 0x0000000603007c24 */ /* 0x040fe4000f8e02ff */
[----:B------:R-:W-:Y:S02]  /*15c0*/  IMAD.X R4, R3, 0x1, R17, P0 ;  /* 0x0000000103047824 */ /* 0x000fe400000e0611 */
[----:B------:R-:W-:Y:S02]  /*15d0*/  IMAD.IADD R5, R11, 0x1, R16 ;  /* 0x000000010b057824 */ /* 0x000fe400078e0210 */
[----:B------:R-:W-:Y:S02]  /*15e0*/  IMAD R11, R2, UR7, R0 ;  /* 0x00000007020b7c24 */ /* 0x000fe4000f8e0200 */
[----:B------:R-:W-:Y:S02]  /*15f0*/  IMAD R0, R4, UR10, RZ ;  /* 0x0000000a04007c24 */ /* 0x000fe4000f8e02ff */
[----:B------:R-:W-:-:S02]  /*1600*/  IMAD.IADD R3, R9, 0x1, R15 ;  /* 0x0000000109037824 */ /* 0x000fc400078e020f */
[----:B------:R-:W-:Y:S01]  /*1610*/  IMAD R9, R14, UR11, R0 ;  /* 0x0000000b0e097c24 */ /* 0x000fe2000f8e0200 */
[----:B------:R-:W-:Y:S01]  /*1620*/  USHF.L.U64.HI UR11, UR10, 0x5, UR11 ;  /* 0x000000050a0b7899 */ /* 0x000fe2000801020b */
[----:B------:R-:W-:Y:S02]  /*1630*/  IMAD R0, R19, UR16, RZ ;  /* 0x0000001013007c24 */ /* 0x000fe4000f8e02ff */
[----:B------:R-:W-:-:S04]  /*1640*/  IMAD.WIDE.U32 R6, R2, UR6, R12 ;  /* 0x0000000602067c25 */ /* 0x000fc8000f8e000c */
[----:B------:R-:W-:Y:S01]  /*1650*/  IMAD.MOV.U32 R2, RZ, RZ, R8 ;  /* 0x000000ffff027224 */ /* 0x000fe200078e0008 */
[----:B------:R-:W-:Y:S01]  /*1660*/  LEA R28, P0, R6, UR4, 0x1 ;  /* 0x00000004061c7c11 */ /* 0x000fe2000f8008ff */
[----:B------:R-:W-:Y:S01]  /*1670*/  IMAD R8, R18, UR17, R0 ;  /* 0x0000001112087c24 */ /* 0x000fe2000f8e0200 */
[----:B------:R-:W-:Y:S01]  /*1680*/  USHF.L.U32 UR4, UR16, 0x5, URZ ;  /* 0x0000000510047899 */ /* 0x000fe2000800063f */
[----:B------:R-:W-:Y:S02]  /*1690*/  IMAD.IADD R0, R7, 0x1, R11 ;  /* 0x0000000107007824 */ /* 0x000fe400078e020b */
[----:B------:R-:W-:Y:S01]  /*16a0*/  IMAD.MOV.U32 R4, RZ, RZ, R10 ;  /* 0x000000ffff047224 */ /* 0x000fe200078e000a */
[----:B------:R-:W-:Y:S01]  /*16b0*/  STL [R1+0xc], R28 ;  /* 0x00000c1c01007387 */ /* 0x000fe20000100800 */
[----:B------:R-:W-:Y:S01]  /*16c0*/  IMAD.MOV.U32 R214, RZ, RZ, R28 ;  /* 0x000000ffffd67224 */ /* 0x000fe200078e001c */
[----:B------:R-:W-:Y:S01]  /*16d0*/  LEA.HI.X R0, R6, UR5, R0, 0x1, P0 ;  /* 0x0000000506007c11 */ /* 0x000fe200080f0c00 */
[----:B------:R-:W-:Y:S01]  /*16e0*/  IMAD.WIDE.U32 R4, R14, UR10, R4 ;  /* 0x0000000a0e047c25 */ /* 0x000fe2000f8e0004 */
[----:B-1----:R-:W-:-:S02]  /*16f0*/  ULEA UR5, UR24, UR25, 0x18 ;  /* 0x0000001918057291 */ /* 0x002fc4000f8ec03f */
[----:B------:R-:W-:Y:S01]  /*1700*/  IADD3 R14, P0, R214, UR23, RZ ;  /* 0x00000017d60e7c10 */ /* 0x000fe2000ff1e0ff */
[----:B------:R-:W-:Y:S01]  /*1710*/  IMAD.MOV.U32 R215, RZ, RZ, R0 ;  /* 0x000000ffffd77224 */ /* 0x000fe200078e0000 */
[----:B------:R1:W-:Y:S01]  /*1720*/  STL [R1+0x8], R0 ;  /* 0x0000080001007387 */ /* 0x0003e20000100800 */
[----:B------:R-:W-:Y:S01]  /*1730*/  IMAD.WIDE.U32 R2, R18, UR16, R2 ;  /* 0x0000001012027c25 */ /* 0x000fe2000f8e0002 */
[----:B------:R-:W-:Y:S01]  /*1740*/  LEA R180, P1, R4, UR12, 0x1 ;  /* 0x0000000c04b47c11 */ /* 0x000fe2000f8208ff */
[----:B------:R-:W-:Y:S01]  /*1750*/  USHF.L.U64.HI UR16, UR16, 0x5, UR17 ;  /* 0x0000000510107899 */ /* 0x000fe20008010211 */
[----:B------:R-:W-:Y:S01]  /*1760*/  IADD3.X R15, R215, UR22, RZ, P0, !PT ;  /* 0x00000016d70f7c10 */ /* 0x000fe200087fe4ff */
[----:B------:R-:W-:Y:S01]  /*1770*/  IMAD.IADD R3, R3, 0x1, R8 ;  /* 0x0000000103037824 */ /* 0x000fe200078e0208 */
[----:B------:R-:W-:Y:S01]  /*1780*/  LEA R6, P2, R2, UR14, 0x1 ;  /* 0x0000000e02067c11 */ /* 0x000fe2000f8408ff */
[----:B------:R-:W-:Y:S01]  /*1790*/  USHF.L.U32 UR12, UR10, 0x5, URZ ;  /* 0x000000050a0c7899 */ /* 0x000fe2000800063f */
[----:B------:R-:W-:-:S02]  /*17a0*/  IADD3 R12, P0, R14, UR23, RZ ;  /* 0x000000170e0c7c10 */ /* 0x000fc4000ff1e0ff */
[----:B------:R-:W-:Y:S02]  /*17b0*/  LEA.HI.X R7, R2, UR15, R3, 0x1, P2 ;  /* 0x0000000f02077c11 */ /* 0x000fe400090f0c03 */
[----:B------:R-:W-:Y:S02]  /*17c0*/  IADD3.X R13, R15, UR22, RZ, P0, !PT ;  /* 0x000000160f0d7c10 */ /* 0x000fe400087fe4ff */
[----:B------:R-:W-:Y:S02]  /*17d0*/  IADD3 R10, P0, R12, UR23, RZ ;  /* 0x000000170c0a7c10 */ /* 0x000fe4000ff1e0ff */
[----:B------:R-:W-:Y:S02]  /*17e0*/  LEA R243, R243, UR5, 0x1 ;  /* 0x00000005f3f37c11 */ /* 0x000fe4000f8e08ff */
[----:B------:R-:W-:Y:S02]  /*17f0*/  IADD3.X R11, R13, UR22, RZ, P0, !PT ;  /* 0x000000160d0b7c10 */ /* 0x000fe400087fe4ff */
[----:B------:R-:W-:Y:S01]  /*1800*/  IADD3 R8, P0, R10, UR23, RZ ;  /* 0x000000170a087c10 */ /* 0x000fe2000ff1e0ff */
[----:B------:R-:W-:Y:S01]  /*1810*/  @!PT LDS RZ, [RZ] ;  /* 0x00000000fffff984 */ /* 0x000fe20000000800 */
[----:B------:R-:W-:Y:S01]  /*1820*/  @!PT LDS RZ, [RZ] ;  /* 0x00000000fffff984 */ /* 0x000fe20000000800 */
[----:B------:R-:W-:Y:S01]  /*1830*/  @!PT LDS RZ, [RZ] ;  /* 0x00000000fffff984 */ /* 0x000fe20000000800 */
[----:B------:R2:W-:Y:S01]  /*1840*/  LDGSTS.E.BYPASS.LTC128B.128 [R243], desc[UR20][R6.64] ;  /* 0x0000000006f37fae */ /* 0x0005e2000b901d54 */
[----:B-1----:R-:W-:-:S02]  /*1850*/  IMAD.IADD R0, R5, 0x1, R9 ;  /* 0x0000000105007824 */ /* 0x002fc400078e0209 */
[----:B------:R-:W-:-:S03]  /*1860*/  IADD3.X R9, R11, UR22, RZ, P0, !PT ;  /* 0x000000160b097c10 */ /* 0x000fc600087fe4ff */
[----:B------:R-:W-:Y:S02]  /*1870*/  LEA.HI.X R181, R4, UR13, R0, 0x1, P1 ;  /* 0x0000000d04b57c11 */ /* 0x000fe400088f0c00 */
[----:B------:R-:W-:-:S04]  /*1880*/  IADD3 R4, P1, R6, UR4, RZ ;  /* 0x0000000406047c10 */ /* 0x000fc8000ff3e0ff */
[----:B------:R-:W-:Y:S02]  /*1890*/  IADD3.X R5, R7, UR16, RZ, P1, !PT ;  /* 0x0000001007057c10 */ /* 0x000fe40008ffe4ff */
[----:B------:R-:W-:-:S03]  /*18a0*/  IADD3 R2, P1, R4, UR4, RZ ;  /* 0x0000000404027c10 */ /* 0x000fc6000ff3e0ff */
[----:B------:R1:W-:Y:S01]  /*18b0*/  LDGSTS.E.BYPASS.LTC128B.128 [R243+0x800], desc[UR20][R4.64] ;  /* 0x0080000004f37fae */ /* 0x0003e2000b901d54 */
[----:B------:R-:W-:Y:S02]  /*18c0*/  IADD3.X R3, R5, UR16, RZ, P1, !PT ;  /* 0x0000001005037c10 */ /* 0x000fe40008ffe4ff */
[----:B------:R-:W-:Y:S01]  /*18d0*/  IADD3 R16, P1, R2, UR4, RZ ;  /* 0x0000000402107c10 */ /* 0x000fe2000ff3e0ff */
[----:B------:R-:W-:Y:S02]  /*18e0*/  UIADD3 UR4, UR5, 0x2000, URZ ;  /* 0x0000200005047890 */ /* 0x000fe4000fffe03f */
[----:B------:R3:W-:Y:S01]  /*18f0*/  LDGSTS.E.BYPASS.LTC128B.128 [R243+0x1000], desc[UR20][R2.64] ;  /* 0x0100000002f37fae */ /* 0x0007e2000b901d54 */
[----:B--2---:R-:W-:Y:S02]  /*1900*/  IADD3 R6, P0, R8, UR23, RZ ;  /* 0x0000001708067c10 */ /* 0x004fe4000ff1e0ff */
[----:B------:R-:W-:Y:S02]  /*1910*/  IADD3.X R17, R3, UR16, RZ, P1, !PT ;  /* 0x0000001003117c10 */ /* 0x000fe40008ffe4ff */
[----:B------:R-:W-:-:S02]  /*1920*/  IADD3.X R7, R9, UR22, RZ, P0, !PT ;  /* 0x0000001609077c10 */ /* 0x000fc400087fe4ff */
[----:B------:R-:W-:Y:S01]  /*1930*/  LOP3.LUT P1, RZ, R26, 0x2, RZ, 0xc0, !PT ;  /* 0x000000021aff7812 */ /* 0x000fe2000782c0ff */
[----:B------:R-:W-:Y:S01]  /*1940*/  LDGSTS.E.BYPASS.LTC128B.128 [R243+0x1800], desc[UR20][R16.64] ;  /* 0x0180000010f37fae */ /* 0x000fe2000b901d54 */
[----:B-1----:R-:W-:-:S04]  /*1950*/  IADD3 R4, P0, R6, UR23, RZ ;  /* 0x0000001706047c10 */ /* 0x002fc8000ff1e0ff */
[----:B------:R-:W-:Y:S01]  /*1960*/  IADD3.X R5, R7, UR22, RZ, P0, !PT ;  /* 0x0000001607057c10 */ /* 0x000fe200087fe4ff */
[----:B---3--:R-:W-:Y:S02]  /*1970*/  IMAD.MOV.U32 R2, RZ, RZ, R214 ;  /* 0x000000ffff027224 */ /* 0x008fe400078e00d6 */
[----:B------:R-:W-:-:S05]  /*1980*/  IMAD.MOV.U32 R3, RZ, RZ, R215 ;  /* 0x000000ffff037224 */ /* 0x000fca00078e00d7 */
[----:B------:R1:W-:Y:S04]  /*1990*/  LDGSTS.E.BYPASS.LTC128B.128 [R243+0x2000], desc[UR20][R2.64] ;  /* 0x0200000002f37fae */ /* 0x0003e8000b901d54 */
[----:B------:R2:W-:Y:S04]  /*19a0*/  LDGSTS.E.BYPASS.LTC128B.128 [R243+0x2800], desc[UR20][R14.64] ;  /* 0x028000000ef37fae */ /* 0x0005e8000b901d54 */
[----:B------:R3:W-:Y:S04]  /*19b0*/  LDGSTS.E.BYPASS.LTC128B.128 [R243+0x3000], desc[UR20][R12.64] ;  /* 0x030000000cf37fae */ /* 0x0007e8000b901d54 */
[----:B------:R4:W-:Y:S04]  /*19c0*/  LDGSTS.E.BYPASS.LTC128B.128 [R243+0x3800], desc[UR20][R10.64] ;  /* 0x038000000af37fae */ /* 0x0009e8000b901d54 */
[----:B------:R4:W-:Y:S04]  /*19d0*/  LDGSTS.E.BYPASS.LTC128B.128 [R243+0x4000], desc[UR20][R8.64] ;  /* 0x0400000008f37fae */ /* 0x0009e8000b901d54 */
[----:B------:R4:W-:Y:S04]  /*19e0*/  LDGSTS.E.BYPASS.LTC128B.128 [R243+0x4800], desc[UR20][R6.64] ;  /* 0x0480000006f37fae */ /* 0x0009e8000b901d54 */
[----:B------:R4:W-:Y:S01]  /*19f0*/  LDGSTS.E.BYPASS.LTC128B.128 [R243+0x5000], desc[UR20][R4.64] ;  /* 0x0500000004f37fae */ /* 0x0009e2000b901d54 */
[----:B-1----:R-:W-:-:S04]  /*1a00*/  IADD3 R2, P0, R4, UR23, RZ ;  /* 0x0000001704027c10 */ /* 0x002fc8000ff1e0ff */
[----:B------:R-:W-:Y:S02]  /*1a10*/  IADD3.X R3, R5, UR22, RZ, P0, !PT ;  /* 0x0000001605037c10 */ /* 0x000fe400087fe4ff */
[----:B--2---:R-:W-:-:S03]  /*1a20*/  IADD3 R14, P0, R2, UR23, RZ ;  /* 0x00000017020e7c10 */ /* 0x004fc6000ff1e0ff */
[----:B------:R1:W-:Y:S01]  /*1a30*/  LDGSTS.E.BYPASS.LTC128B.128 [R243+0x5800], desc[UR20][R2.64] ;  /* 0x0580000002f37fae */ /* 0x0003e2000b901d54 */
[----:B------:R-:W-:Y:S02]  /*1a40*/  IADD3.X R15, R3, UR22, RZ, P0, !PT ;  /* 0x00000016030f7c10 */ /* 0x000fe400087fe4ff */
[----:B---3--:R-:W-:-:S03]  /*1a50*/  IADD3 R12, P0, R14, UR23, RZ ;  /* 0x000000170e0c7c10 */ /* 0x008fc6000ff1e0ff */
[----:B------:R-:W-:Y:S01]  /*1a60*/  LDGSTS.E.BYPASS.LTC128B.128 [R243+0x6000], desc[UR20][R14.64] ;  /* 0x060000000ef37fae */ /* 0x000fe2000b901d54 */
[----:B------:R-:W-:Y:S02]  /*1a70*/  IADD3.X R13, R15, UR22, RZ, P0, !PT ;  /* 0x000000160f0d7c10 */ /* 0x000fe400087fe4ff */
[----:B----4-:R-:W-:-:S03]  /*1a80*/  IADD3 R10, P0, R12, UR23, RZ ;  /* 0x000000170c0a7c10 */ /* 0x010fc6000ff1e0ff */
[----:B------:R-:W-:Y:S01]  /*1a90*/  LDGSTS.E.BYPASS.LTC128B.128 [R243+0x6800], desc[UR20][R12.64] ;  /* 0x068000000cf37fae */ /* 0x000fe2000b901d54 */
[----:B------:R-:W-:Y:S02]  /*1aa0*/  IADD3.X R11, R13, UR22, RZ, P0, !PT ;  /* 0x000000160d0b7c10 */ /* 0x000fe400087fe4ff */
[----:B------:R-:W-:-:S03]  /*1ab0*/  IADD3 R8, P0, R10, UR23, RZ ;  /* 0x000000170a087c10 */ /* 0x000fc6000ff1e0ff */
[----:B------:R-:W-:Y:S01]  /*1ac0*/  LDGSTS.E.BYPASS.LTC128B.128 [R243+0x7000], desc[UR20][R10.64] ;  /* 0x070000000af37fae */ /* 0x000fe2000b901d54 */
        /* <DEDUP_REMOVED lines=13> */
[----:B-1----:R-:W-:-:S03]  /*1ba0*/  SHF.R.S32.HI R4, RZ, 0x4, R21 ;  /* 0x00000004ff047819 */ /* 0x002fc60000011415 */
[----:B------:R1:W-:Y:S01]  /*1bb0*/  LDGSTS.E.BYPASS.LTC128B.128 [R243+0x9800], desc[UR20][R6.64] ;  /* 0x0980000006f37fae */ /* 0x0003e2000b901d54 */
[----:B------:R-:W-:Y:S01]  /*1bc0*/  LEA.HI R0, R21, R4, RZ, 0x1 ;  /* 0x0000000415007211 */ /* 0x000fe200078f08ff */
[----:B---3--:R-:W-:Y:S02]  /*1bd0*/  IMAD.SHL.U32 R3, R25, 0x40, RZ ;  /* 0x0000004019037824 */ /* 0x008fe400078e00ff */
[----:B------:R-:W0:Y:S01]  /*1be0*/  LDGDEPBAR ;  /* 0x00000000000079af */ /* 0x000e220000000000 */
[----:B------:R-:W-:Y:S02]  /*1bf0*/  LOP3.LUT R2, R0, 0xfffffffe, RZ, 0xc0, !PT ;  /* 0xfffffffe00027812 */ /* 0x000fe400078ec0ff */
[----:B------:R-:W-:-:S03]  /*1c00*/  LOP3.LUT R0, R3, 0x1c0, RZ, 0xc0, !PT ;  /* 0x000001c003007812 */ /* 0x000fc600078ec0ff */
[----:B------:R-:W-:Y:S02]  /*1c10*/  IMAD.IADD R3, R4, 0x1, -R2 ;  /* 0x0000000104037824 */ /* 0x000fe400078e0a02 */
[----:B------:R-:W-:Y:S01]  /*1c20*/  IMAD.SHL.U32 R2, R26, 0x40, RZ ;  /* 0x000000401a027824 */ /* 0x000fe200078e00ff */
[----:B------:R-:W-:Y:S01]  /*1c30*/  LOP3.LUT R10, R0, 0x8, R22, 0xf8, !PT ;  /* 0x00000008000a7812 */ /* 0x000fe200078ef816 */
[----:B------:R-:W-:Y:S01]  /*1c40*/  IMAD.SHL.U32 R11, R3, 0x8, RZ ;  /* 0x00000008030b7824 */ /* 0x000fe200078e00ff */
[----:B------:R-:W-:Y:S02]  /*1c50*/  SHF.R.U32.HI R9, RZ, 0x3, R0 ;  /* 0x00000003ff097819 */ /* 0x000fe40000011600 */
[----:B------:R-:W-:Y:S02]  /*1c60*/  LOP3.LUT R0, R2, 0x1c0, RZ, 0xc0, !PT ;  /* 0x000001c002007812 */ /* 0x000fe400078ec0ff */
[----:B------:R-:W-:Y:S02]  /*1c70*/  LOP3.LUT R2, R10, R9, RZ, 0x3c, !PT ;  /* 0x000000090a027212 */ /* 0x000fe400078e3cff */
[----:B------:R-:W-:-:S02]  /*1c80*/  LOP3.LUT R11, R0, 0x8, R11, 0xf8, !PT ;  /* 0x00000008000b7812 */ /* 0x000fc400078ef80b */
[----:B------:R-:W-:Y:S01]  /*1c90*/  SHF.R.U32.HI R0, RZ, 0x3, R0 ;  /* 0x00000003ff007819 */ /* 0x000fe20000011600 */
[----:B------:R-:W-:Y:S01]  /*1ca0*/  IMAD R3, R3, 0x200, R2 ;  /* 0x0000020003037824 */ /* 0x000fe200078e0202 */
[----:B-1----:R-:W-:Y:S01]  /*1cb0*/  IADD3 R6, P0, R180, UR12, RZ ;  /* 0x0000000cb4067c10 */ /* 0x002fe2000ff1e0ff */
[----:B------:R-:W-:-:S04]  /*1cc0*/  DEPBAR.LE SB0, 0x0 ;  /* 0x000080000000791a */ /* 0x000fc80000000000 */
[----:B------:R-:W-:Y:S01]  /*1cd0*/  IADD3.X R7, R181, UR11, RZ, P0, !PT ;  /* 0x0000000bb5077c10 */ /* 0x000fe200087fe4ff */
[----:B------:R-:W-:Y:S01]  /*1ce0*/  BAR.SYNC.DEFER_BLOCKING 0x0 ;  /* 0x0000000000007b1d */ /* 0x000fe20000010000 */
[----:B------:R-:W-:Y:S02]  /*1cf0*/  IADD3 R4, P0, R6, UR12, RZ ;  /* 0x0000000c06047c10 */ /* 0x000fe4000ff1e0ff */
[----:B------:R-:W-:Y:S01]  /*1d00*/  LOP3.LUT R202, R11, R0, RZ, 0x3c, !PT ;  /* 0x000000000bca7212 */ /* 0x000fe200078e3cff */
[----:B------:R-:W-:Y:S01]  /*1d10*/  IMAD.SHL.U32 R0, R20, 0x40, RZ ;  /* 0x0000004014007824 */ /* 0x000fe200078e00ff */
[----:B------:R-:W-:Y:S02]  /*1d20*/  IADD3.X R5, R7, UR11, RZ, P0, !PT ;  /* 0x0000000b07057c10 */ /* 0x000fe400087fe4ff */
[----:B------:R-:W-:Y:S02]  /*1d30*/  IADD3 R8, P0, R4, UR12, RZ ;  /* 0x0000000c04087c10 */ /* 0x000fe4000ff1e0ff */
[----:B------:R-:W-:-:S02]  /*1d40*/  LOP3.LUT R200, R0, 0xfffffe00, RZ, 0xc0, !PT ;  /* 0xfffffe0000c87812 */ /* 0x000fc400078ec0ff */
[----:B------:R-:W-:Y:S02]  /*1d50*/  IADD3.X R9, R5, UR11, RZ, P0, !PT ;  /* 0x0000000b05097c10 */ /* 0x000fe400087fe4ff */
[----:B------:R-:W-:Y:S01]  /*1d60*/  IADD3 R12, P0, R8, UR12, RZ ;  /* 0x0000000c080c7c10 */ /* 0x000fe2000ff1e0ff */
[----:B------:R-:W-:Y:S01]  /*1d70*/  IMAD R0, R88, 0x400, R200 ;  /* 0x0000040058007824 */ /* 0x000fe200078e02c8 */
[----:B------:R-:W-:Y:S02]  /*1d80*/  LEA R24, R3, UR5, 0x1 ;  /* 0x0000000503187c11 */ /* 0x000fe4000f8e08ff */
[----:B------:R-:W-:Y:S01]  /*1d90*/  IADD3.X R13, R9, UR11, RZ, P0, !PT ;  /* 0x0000000b090d7c10 */ /* 0x000fe200087fe4ff */
[----:B------:R-:W-:Y:S01]  /*1da0*/  IMAD.IADD R0, R0, 0x1, R202 ;  /* 0x0000000100007824 */ /* 0x000fe200078e02ca */
[----:B------:R-:W-:Y:S02]  /*1db0*/  IADD3 R10, P0, R12, UR12, RZ ;  /* 0x0000000c0c0a7c10 */ /* 0x000fe4000ff1e0ff */
[----:B------:R-:W-:Y:S01]  /*1dc0*/  LEA R228, R3, UR4, 0x1 ;  /* 0x0000000403e47c11 */ /* 0x000fe2000f8e08ff */
[----:B------:R-:W-:Y:S01]  /*1dd0*/  ULDC UR4, c[0x0][0x39c] ;  /* 0x0000e70000047ab9 */ /* 0x000fe20000000800 */
[----:B------:R-:W-:Y:S01]  /*1de0*/  IADD3.X R11, R13, UR11, RZ, P0, !PT ;  /* 0x0000000b0d0b7c10 */ /* 0x000fe200087fe4ff */
[----:B------:R-:W-:Y:S01]  /*1df0*/  @!PT LDS RZ, [RZ] ;  /* 0x00000000fffff984 */ /* 0x000fe20000000800 */
[----:B------:R-:W-:Y:S01]  /*1e00*/  @!PT LDS RZ, [RZ] ;  /* 0x00000000fffff984 */ /* 0x000fe20000000800 */
[----:B------:R-:W-:Y:S01]  /*1e10*/  @!PT LDS RZ, [RZ] ;  /* 0x00000000fffff984 */ /* 0x000fe20000000800 */
[----:B------:R-:W-:Y:S01]  /*1e20*/  LDGSTS.E.BYPASS.LTC128B.128 [R243+0xa000], desc[UR20][R180.64] ;  /* 0x0a000000b4f37fae */ /* 0x000fe2000b901d54 */
[----:B------:R-:W-:Y:S01]  /*1e30*/  IADD3 R14, P0, R10, UR12, RZ ;  /* 0x0000000c0a0e7c10 */ /* 0x000fe2000ff1e0ff */
[----:B------:R-:W-:Y:S01]  /*1e40*/  VIADD R229, R228, 0x40 ;  /* 0x00000040e4e57836 */ /* 0x000fe20000000000 */
[----:B------:R-:W-:Y:S01]  /*1e50*/  LEA R230, R0, UR5, 0x1 ;  /* 0x0000000500e67c11 */ /* 0x000fe2000f8e08ff */
[----:B------:R1:W-:Y:S01]  /*1e60*/  LDGSTS.E.BYPASS.LTC128B.128 [R243+0xa800], desc[UR20][R6.64] ;  /* 0x0a80000006f37fae */ /* 0x0003e2000b901d54 */
[----:B------:R-:W-:Y:S01]  /*1e70*/  IADD3.X R15, R11, UR11, RZ, P0, !PT ;  /* 0x0000000b0b0f7c10 */ /* 0x000fe200087fe4ff */
[----:B------:R-:W-:-:S02]  /*1e80*/  IMAD.MOV.U32 R0, RZ, RZ, 0x20 ;  /* 0x00000020ff007424 */ /* 0x000fc400078e00ff */
        /* <DEDUP_REMOVED lines=12> */
[----:B------:R-:W-:Y:S02]  /*1f50*/  IADD3.X R9, R5, UR11, RZ, P0, !PT ;  /* 0x0000000b05097c10 */ /* 0x000fe400087fe4ff */
[----:B----4-:R-:W-:-:S03]  /*1f60*/  IADD3 R10, P0, R8, UR12, RZ ;  /* 0x0000000c080a7c10 */ /* 0x010fc6000ff1e0ff */
[----:B------:R3:W-:Y:S01]  /*1f70*/  LDGSTS.E.BYPASS.LTC128B.128 [R243+0xe800], desc[UR20][R8.64] ;  /* 0x0e80000008f37fae */ /* 0x0007e2000b901d54 */
        /* <DEDUP_REMOVED lines=10> */
[----:B------:R3:W-:Y:S01]  /*2020*/  LDGSTS.E.BYPASS.LTC128B.128 [R243+0x10800], desc[UR20][R8.64] ;  /* 0x1080000008f37fae */ /* 0x0007e2000b901d54 */
[----:B-1----:R-:W-:-:S04]  /*2030*/  IADD3 R6, P0, R8, UR12, RZ ;  /* 0x0000000c08067c10 */ /* 0x002fc8000ff1e0ff */
[----:B------:R-:W-:Y:S02]  /*2040*/  IADD3.X R7, R9, UR11, RZ, P0, !PT ;  /* 0x0000000b09077c10 */ /* 0x000fe400087fe4ff */
[----:B--2---:R-:W-:-:S03]  /*2050*/  IADD3 R4, P0, R6, UR12, RZ ;  /* 0x0000000c06047c10 */ /* 0x004fc6000ff1e0ff */
[----:B------:R-:W-:Y:S01]  /*2060*/  LDGSTS.E.BYPASS.LTC128B.128 [R243+0x11000], desc[UR20][R6.64] ;  /* 0x1100000006f37fae */ /* 0x000fe2000b901d54 */
[----:B------:R-:W-:Y:S02]  /*2070*/  IADD3.X R5, R7, UR11, RZ, P0, !PT ;  /* 0x0000000b07057c10 */ /* 0x000fe400087fe4ff */
[----:B------:R-:W-:-:S03]  /*2080*/  LOP3.LUT P0, RZ, R25, 0x2, RZ, 0xc0, !PT ;  /* 0x0000000219ff7812 */ /* 0x000fc6000780c0ff */
[----:B------:R1:W-:Y:S01]  /*2090*/  LDGSTS.E.BYPASS.LTC128B.128 [R243+0x11800], desc[UR20][R4.64] ;  /* 0x1180000004f37fae */ /* 0x0003e2000b901d54 */
[C---:B------:R-:W-:Y:S02]  /*20a0*/  SEL R2, R0.reuse, 0xffffffe0, !P0 ;  /* 0xffffffe000027807 */ /* 0x040fe40004000000 */
[----:B------:R-:W-:Y:S01]  /*20b0*/  SEL R0, R0, 0xffffffe0, !P1 ;  /* 0xffffffe000007807 */ /* 0x000fe20004800000 */
[----:B------:R-:W-:Y:S01]  /*20c0*/  LDSM.16.M88.4 R20, [R230] ;  /* 0x00000000e614783b */ /* 0x000fe20000000200 */
[----:B------:R-:W-:Y:S01]  /*20d0*/  LOP3.LUT P0, RZ, R25, 0x4, RZ, 0xc0, !PT ;  /* 0x0000000419ff7812 */ /* 0x000fe2000780c0ff */
[----:B------:R-:W-:Y:S01]  /*20e0*/  IMAD.IADD R227, R228, 0x1, R2 ;  /* 0x00000001e4e37824 */ /* 0x000fe200078e0202 */
[----:B------:R-:W-:Y:S01]  /*20f0*/  LOP3.LUT P1, RZ, R26, 0x4, RZ, 0xc0, !PT ;  /* 0x000000041aff7812 */ /* 0x000fe2000782c0ff */
[----:B---3--:R-:W2:Y:S01]  /*2100*/  LDSM.16.M88.4 R8, [R24+0x2000] ;  /* 0x002000001808783b */ /* 0x008ea20000000200 */
[----:B------:R-:W-:-:S03]  /*2110*/  IMAD.IADD R233, R230, 0x1, R0 ;  /* 0x00000001e6e97824 */ /* 0x000fc600078e0200 */
[----:B------:R-:W-:Y:S04]  /*2120*/  LDSM.16.M88.4 R32, [R227] ;  /* 0x00000000e320783b */ /* 0x000fe80000000200 */
[----:B------:R-:W-:Y:S02]  /*2130*/  LDSM.16.M88.4 R16, [R233] ;  /* 0x00000000e910783b */ /* 0x000fe40000000200 */
[----:B------:R-:W-:Y:S02]  /*2140*/  @P0 VIADD R229, R228, 0xffffffc0 ;  /* 0xffffffc0e4e50836 */ /* 0x000fe40000000000 */
[----:B------:R-:W3:Y:S02]  /*2150*/  LDSM.16.M88.4 R44, [R24+0x2800] ;  /* 0x00280000182c783b */ /* 0x000ee40000000200 */
[----:B------:R-:W-:-:S02]  /*2160*/  IMAD.IADD R226, R2, 0x1, R229 ;  /* 0x0000000102e27824 */ /* 0x000fc400078e02e5 */
[----:B------:R-:W-:Y:S01]  /*2170*/  LDSM.16.M88.4 R52, [R229] ;  /* 0x00000000e534783b */ /* 0x000fe20000000200 */
[C---:B------:R-:W-:Y:S02]  /*2180*/  VIADD R242, R229.reuse, 0x3800 ;  /* 0x00003800e5f27836 */ /* 0x040fe40000000000 */
[----:B-1----:R-:W-:Y:S01]  /*2190*/  IMAD.MOV.U32 R4, RZ, RZ, 0x40 ;  /* 0x00000040ff047424 */ /* 0x002fe200078e00ff */
[----:B------:R-:W1:Y:S01]  /*21a0*/  LDSM.16.M88.4 R56, [R227+0x800] ;  /* 0x00080000e338783b */ /* 0x000e620000000200 */
[C---:B------:R-:W-:Y:S02]  /*21b0*/  VIADD R241, R229.reuse, 0x4000 ;  /* 0x00004000e5f17836 */ /* 0x040fe40000000000 */
[C---:B------:R-:W-:Y:S01]  /*21c0*/  VIADD R240, R229.reuse, 0x4800 ;  /* 0x00004800e5f07836 */ /* 0x040fe20000000000 */
[----:B------:R-:W-:Y:S01]  /*21d0*/  SEL R4, R4, 0xffffffc0, !P1 ;  /* 0xffffffc004047807 */ /* 0x000fe20004800000 */
[----:B------:R-:W-:Y:S01]  /*21e0*/  LDSM.16.M88.4 R72, [R226] ;  /* 0x00000000e248783b */ /* 0x000fe20000000200 */
[----:B------:R-:W-:-:S02]  /*21f0*/  VIADD R239, R229, 0x5000 ;  /* 0x00005000e5ef7836 */ /* 0x000fc40000000000 */
[C---:B------:R-:W-:Y:S01]  /*2200*/  VIADD R238, R229.reuse, 0x5800 ;  /* 0x00005800e5ee7836 */ /* 0x040fe20000000000 */
[----:B------:R-:W-:Y:S01]  /*2210*/  LDSM.16.M88.4 R64, [R24+0x3000] ;  /* 0x003000001840783b */ /* 0x000fe20000000200 */
[----:B------:R-:W-:Y:S02]  /*2220*/  IMAD.IADD R231, R230, 0x1, R4 ;  /* 0x00000001e6e77824 */ /* 0x000fe400078e0204 */
[C---:B------:R-:W-:Y:S01]  /*2230*/  VIADD R237, R229.reuse, 0x6000 ;  /* 0x00006000e5ed7836 */ /* 0x040fe20000000000 */
[----:B------:R-:W-:Y:S01]  /*2240*/  LDSM.16.M88.4 R68, [R229+0x800] ;  /* 0x00080000e544783b */ /* 0x000fe20000000200 */
[----:B------:R-:W-:Y:S02]  /*2250*/  IMAD.IADD R232, R0, 0x1, R231 ;  /* 0x0000000100e87824 */ /* 0x000fe400078e02e7 */
[C---:B------:R-:W-:Y:S01]  /*2260*/  VIADD R236, R229.reuse, 0x6800 ;  /* 0x00006800e5ec7836 */ /* 0x040fe20000000000 */
[----:B------:R-:W4:Y:S01]  /*2270*/  LDSM.16.M88.4 R12, [R231] ;  /* 0x00000000e70c783b */ /* 0x000f220000000200 */
[C---:B------:R-:W-:Y:S01]  /*2280*/  VIADD R235, R229.reuse, 0x7000 ;  /* 0x00007000e5eb7836 */ /* 0x040fe20000000000 */
[----:B--2---:R-:W-:Y:S02]  /*2290*/  HMMA.16816.F32.BF16 R28, R20, R8, RZ ;  /* 0x00000008141c723c */ /* 0x004fe400000418ff */
[----:B------:R-:W-:Y:S01]  /*22a0*/  LDSM.16.M88.4 R60, [R227+0x1000] ;  /* 0x00100000e33c783b */ /* 0x000fe20000000200 */
[----:B------:R-:W-:-:S03]  /*22b0*/  VIADD R234, R229, 0x7800 ;  /* 0x00007800e5ea7836 */ /* 0x000fc60000000000 */
[----:B------:R-:W-:Y:S01]  /*22c0*/  LDSM.16.M88.4 R84, [R226+0x800] ;  /* 0x00080000e254783b */ /* 0x000fe20000000200 */
[C---:B------:R-:W-:Y:S03]  /*22d0*/  HMMA.16816.F32.BF16 R36, R20.reuse, R10, RZ ;  /* 0x0000000a1424723c */ /* 0x040fe600000418ff */
[----:B------:R-:W2:Y:S03]  /*22e0*/  LDSM.16.M88.4 R8, [R232] ;  /* 0x00000000e808783b */ /* 0x000ea60000000200 */
[----:B---3--:R-:W-:Y:S01]  /*22f0*/  HMMA.16816.F32.BF16 R40, R20, R44, RZ ;  /* 0x0000002c1428723c */ /* 0x008fe200000418ff */
[----:B------:R-:W3:Y:S04]  /*2300*/  LDSM.16.M88.4 R76, [R24+0x3800] ;  /* 0x00380000184c783b */ /* 0x000ee80000000200 */
[----:B------:R-:W-:Y:S04]  /*2310*/  LDSM.16.M88.4 R80, [R24+0x4000] ;  /* 0x004000001850783b */ /* 0x000fe80000000200 */
[----:B------:R-:W0:Y:S02]  /*2320*/  LDGDEPBAR ;  /* 0x00000000000079af */ /* 0x000e240000000000 */
[C---:B------:R-:W-:Y:S07]  /*2330*/  HMMA.16816.F32.BF16 R28, R16.reuse, R32, R28 ;  /* 0x00000020101c723c */ /* 0x040fee000004181c */
[----:B------:R-:W-:Y:S06]  /*2340*/  HMMA.16816.F32.BF16 R36, R16, R34, R36 ;  /* 0x000000221024723c */ /* 0x000fec0000041824 */
[----:B------:R-:W-:Y:S06]  /*2350*/  HMMA.16816.F32.BF16 R32, R20, R46, RZ ;  /* 0x0000002e1420723c */ /* 0x000fec00000418ff */
[----:B-1----:R-:W-:Y:S06]  /*2360*/  HMMA.16816.F32.BF16 R48, R16, R56, R40 ;  /* 0x000000381030723c */ /* 0x002fec0000041828 */
[C---:B----4-:R-:W-:Y:S06]  /*2370*/  HMMA.16816.F32.BF16 R28, R12.reuse, R52, R28 ;  /* 0x000000340c1c723c */ /* 0x050fec000004181c */
[----:B------:R-:W-:Y:S06]  /*2380*/  HMMA.16816.F32.BF16 R36, R12, R54, R36 ;  /* 0x000000360c24723c */ /* 0x000fec0000041824 */
[----:B------:R-:W-:Y:S06]  /*2390*/  HMMA.16816.F32.BF16 R44, R20, R64, RZ ;  /* 0x00000040142c723c */ /* 0x000fec00000418ff */
[----:B------:R-:W-:Y:S06]  /*23a0*/  HMMA.16816.F32.BF16 R32, R16, R58, R32 ;  /* 0x0000003a1020723c */ /* 0x000fec0000041820 */
[C---:B--2---:R-:W-:Y:S06]  /*23b0*/  HMMA.16816.F32.BF16 R40, R8.reuse, R72, R28 ;  /* 0x000000480828723c */ /* 0x044fec000004181c */
[----:B------:R-:W-:Y:S01]  /*23c0*/  HMMA.16816.F32.BF16 R52, R8, R74, R36 ;  /* 0x0000004a0834723c */ /* 0x000fe20000041824 */
[----:B------:R-:W1:Y:S05]  /*23d0*/  LDSM.16.M88.4 R72, [R229+0x1000] ;  /* 0x00100000e548783b */ /* 0x000e6a0000000200 */
[----:B------:R-:W-:Y:S01]  /*23e0*/  HMMA.16816.F32.BF16 R36, R20, R66, RZ ;  /* 0x000000421424723c */ /* 0x000fe200000418ff */
[----:B------:R-:W-:Y:S05]  /*23f0*/  LDSM.16.M88.4 R64, [R227+0x1800] ;  /* 0x00180000e340783b */ /* 0x000fea0000000200 */
[----:B------:R-:W-:Y:S06]  /*2400*/  HMMA.16816.F32.BF16 R28, R12, R68, R48 ;  /* 0x000000440c1c723c */ /* 0x000fec0000041830 */
[----:B------:R-:W-:Y:S01]  /*2410*/  FMUL.FTZ R2, R40, UR4 ;  /* 0x0000000428027c20 */ /* 0x000fe20008410000 */
[----:B------:R-:W-:Y:S03]  /*2420*/  HMMA.16816.F32.BF16 R48, R16, R60, R44 ;  /* 0x0000003c1030723c */ /* 0x000fe6000004182c */
[----:B------:R2:W4:Y:S03]  /*2430*/  MUFU.TANH R112, R2 ;  /* 0x0000000200707308 */ /* 0x0005260000002400 */
[----:B------:R-:W-:Y:S01]  /*2440*/  HMMA.16816.F32.BF16 R44, R12, R70, R32 ;  /* 0x000000460c2c723c */ /* 0x000fe20000041820 */
[----:B------:R-:W-:Y:S05]  /*2450*/  LDSM.16.M88.4 R68, [R227+0x2000] ;  /* 0x00200000e344783b */ /* 0x000fea0000000200 */
[----:B------:R-:W-:Y:S01]  /*2460*/  HMMA.16816.F32.BF16 R32, R16, R62, R36 ;  /* 0x0000003e1020723c */ /* 0x000fe20000041824 */
[----:B------:R-:W4:Y:S05]  /*2470*/  LDSM.16.M88.4 R60, [R226+0x1000] ;  /* 0x00100000e23c783b */ /* 0x000f2a0000000200 */
[----:B---3--:R-:W-:Y:S01]  /*2480*/  HMMA.16816.F32.BF16 R36, R20, R76, RZ ;  /* 0x0000004c1424723c */ /* 0x008fe200000418ff */
[----:B--2---:R-:W-:-:S04]  /*2490*/  FMUL.FTZ R2, R41, UR4 ;  /* 0x0000000429027c20 */ /* 0x004fc80008410000 */
[----:B------:R2:W-:Y:S07]  /*24a0*/  MUFU.TANH R109, R2 ;  /* 0x00000002006d7308 */ /* 0x0005ee0000002400 */
[----:B------:R-:W-:Y:S06]  /*24b0*/  HMMA.16816.F32.BF16 R56, R8, R86, R44 ;  /* 0x000000560838723c */ /* 0x000fec000004182c */
[----:B------:R-:W-:Y:S01]  /*24c0*/  HMMA.16816.F32.BF16 R44, R20, R78, RZ ;  /* 0x0000004e142c723c */ /* 0x000fe200000418ff */
[----:B------:R-:W-:Y:S01]  /*24d0*/  LDSM.16.M88.4 R76, [R24+0x4800] ;  /* 0x00480000184c783b */ /* 0x000fe20000000200 */
[----:B--2---:R-:W-:-:S04]  /*24e0*/  FMUL.FTZ R2, R42, UR4 ;  /* 0x000000042a027c20 */ /* 0x004fc80008410000 */
[----:B------:R2:W3:Y:S02]  /*24f0*/  MUFU.TANH R118, R2 ;  /* 0x0000000200767308 */ /* 0x0004e40000002400 */
[----:B--2---:R-:W-:Y:S02]  /*2500*/  FMUL.FTZ R2, R43, UR4 ;  /* 0x000000042b027c20 */ /* 0x004fe40008410000 */
[----:B------:R-:W-:Y:S01]  /*2510*/  HMMA.16816.F32.BF16 R40, R8, R84, R28 ;  /* 0x000000540828723c */ /* 0x000fe2000004181c */
[----:B------:R-:W2:Y:S03]  /*2520*/  LDSM.16.M88.4 R84, [R229+0x1800] ;  /* 0x00180000e554783b */ /* 0x000ea60000000200 */
[----:B------:R4:W3:Y:S02]  /*2530*/  MUFU.TANH R116, R2 ;  /* 0x0000000200747308 */ /* 0x0008e40000002400 */
[C---:B-1----:R-:W-:Y:S06]  /*2540*/  HMMA.16816.F32.BF16 R28, R12.reuse, R72, R48 ;  /* 0x000000480c1c723c */ /* 0x042fec0000041830 */
[----:B------:R-:W-:Y:S01]  /*2550*/  HMMA.16816.F32.BF16 R48, R12, R74, R32 ;  /* 0x0000004a0c30723c */ /* 0x000fe20000041820 */
[----:B------:R-:W1:Y:S01]  /*2560*/  LDSM.16.M88.4 R72, [R226+0x1800] ;  /* 0x00180000e248783b */ /* 0x000e620000000200 */
[----:B----4-:R-:W-:-:S04]  /*2570*/  FMUL.FTZ R2, R52, UR4 ;  /* 0x0000000434027c20 */ /* 0x010fc80008410000 */
[----:B------:R4:W3:-:S12]  /*2580*/  MUFU.TANH R113, R2 ;  /* 0x0000000200717308 */ /* 0x0008d80000002400 */
[----:B------:R-:W-:Y:S01]  /*2590*/  HMMA.16816.F32.BF16 R28, R8, R60, R28 ;  /* 0x0000003c081c723c */ /* 0x000fe2000004181c */
[----:B----4-:R-:W-:-:S04]  /*25a0*/  FMUL.FTZ R2, R53, UR4 ;  /* 0x0000000435027c20 */ /* 0x010fc80008410000 */
[----:B------:R4:W-:Y:S02]  /*25b0*/  MUFU.TANH R111, R2 ;  /* 0x00000002006f7308 */ /* 0x0009e40000002400 */
[----:B----4-:R-:W-:-:S06]  /*25c0*/  FMUL.FTZ R2, R54, UR4 ;  /* 0x0000000436027c20 */ /* 0x010fcc0008410000 */
[----:B------:R4:W3:Y:S02]  /*25d0*/  MUFU.TANH R124, R2 ;  /* 0x00000002007c7308 */ /* 0x0008e40000002400 */
[----:B----4-:R-:W-:Y:S02]  /*25e0*/  FMUL.FTZ R2, R55, UR4 ;  /* 0x0000000437027c20 */ /* 0x010fe40008410000 */
[C---:B------:R-:W-:Y:S04]  /*25f0*/  HMMA.16816.F32.BF16 R52, R16.reuse, R64, R36 ;  /* 0x000000401034723c */ /* 0x040fe80000041824 */
[----:B------:R4:W-:Y:S02]  /*2600*/  MUFU.TANH R121, R2 ;  /* 0x0000000200797308 */ /* 0x0009e40000002400 */
[----:B------:R-:W-:Y:S01]  /*2610*/  HMMA.16816.F32.BF16 R36, R16, R66, R44 ;  /* 0x000000421024723c */ /* 0x000fe2000004182c */
[----:B------:R-:W-:Y:S05]  /*2620*/  LDSM.16.M88.4 R64, [R229+0x2000] ;  /* 0x00200000e540783b */ /* 0x000fea0000000200 */
[----:B------:R-:W-:Y:S01]  /*2630*/  HMMA.16816.F32.BF16 R44, R20, R82, RZ ;  /* 0x00000052142c723c */ /* 0x000fe200000418ff */
[----:B----4-:R-:W-:-:S04]  /*2640*/  FMUL.FTZ R2, R40, UR4 ;  /* 0x0000000428027c20 */ /* 0x010fc80008410000 */
[----:B------:R4:W-:Y:S07]  /*2650*/  MUFU.TANH R107, R2 ;  /* 0x00000002006b7308 */ /* 0x0009ee0000002400 */
[----:B--2---:R-:W-:Y:S01]  /*2660*/  HMMA.16816.F32.BF16 R32, R12, R84, R52 ;  /* 0x000000540c20723c */ /* 0x004fe20000041834 */
[----:B----4-:R-:W-:-:S04]  /*2670*/  FMUL.FTZ R2, R41, UR4 ;  /* 0x0000000429027c20 */ /* 0x010fc80008410000 */
[----:B------:R2:W4:Y:S02]  /*2680*/  MUFU.TANH R104, R2 ;  /* 0x0000000200687308 */ /* 0x0005240000002400 */
[----:B--2---:R-:W-:-:S06]  /*2690*/  FMUL.FTZ R2, R42, UR4 ;  /* 0x000000042a027c20 */ /* 0x004fcc0008410000 */
[----:B------:R2:W-:Y:S02]  /*26a0*/  MUFU.TANH R126, R2 ;  /* 0x00000002007e7308 */ /* 0x0005e40000002400 */
[----:B--2---:R-:W-:Y:S02]  /*26b0*/  FMUL.FTZ R2, R43, UR4 ;  /* 0x000000042b027c20 */ /* 0x004fe40008410000 */
[----:B------:R-:W-:Y:S01]  /*26c0*/  HMMA.16816.F32.BF16 R40, R20, R80, RZ ;  /* 0x000000501428723c */ /* 0x000fe200000418ff */
[----:B------:R-:W-:Y:S03]  /*26d0*/  LDSM.16.M88.4 R80, [R226+0x2800] ;  /* 0x00280000e250783b */ /* 0x000fe60000000200 */
[----:B------:R2:W4:Y:S02]  /*26e0*/  MUFU.TANH R123, R2 ;  /* 0x00000002007b7308 */ /* 0x0005240000002400 */
[----:B--2---:R-:W-:-:S06]  /*26f0*/  FMUL.FTZ R2, R56, UR4 ;  /* 0x0000000438027c20 */ /* 0x004fcc0008410000 */
[----:B------:R2:W4:-:S12]  /*2700*/  MUFU.TANH R103, R2 ;  /* 0x0000000200677308 */ /* 0x0005180000002400 */
[----:B------:R-:W-:Y:S06]  /*2710*/  HMMA.16816.F32.BF16 R52, R16, R68, R40 ;  /* 0x000000441034723c */ /* 0x000fec0000041828 */
[----:B------:R-:W-:Y:S01]  /*2720*/  HMMA.16816.F32.BF16 R40, R20, R76, RZ ;  /* 0x0000004c1428723c */ /* 0x000fe200000418ff */
[----:B--2---:R-:W-:-:S04]  /*2730*/  FMUL.FTZ R2, R57, UR4 ;  /* 0x0000000439027c20 */ /* 0x004fc80008410000 */
[----:B------:R2:W-:Y:S02]  /*2740*/  MUFU.TANH R101, R2 ;  /* 0x0000000200657308 */ /* 0x0005e40000002400 */
[----:B--2---:R-:W-:-:S06]  /*2750*/  FMUL.FTZ R2, R58, UR4 ;  /* 0x000000043a027c20 */ /* 0x004fcc0008410000 */
[----:B------:R2:W4:Y:S02]  /*2760*/  MUFU.TANH R125, R2 ;  /* 0x00000002007d7308 */ /* 0x0005240000002400 */
[----:B--2---:R-:W-:Y:S02]  /*2770*/  FMUL.FTZ R2, R59, UR4 ;  /* 0x000000043b027c20 */ /* 0x004fe40008410000 */
[----:B------:R-:W-:Y:S01]  /*2780*/  HMMA.16816.F32.BF16 R56, R8, R62, R48 ;  /* 0x0000003e0838723c */ /* 0x000fe20000041830 */
[----:B------:R-:W-:Y:S03]  /*2790*/  LDSM.16.M88.4 R60, [R226+0x2000] ;  /* 0x00200000e23c783b */ /* 0x000fe60000000200 */
[----:B------:R2:W4:Y:S02]  /*27a0*/  MUFU.TANH R128, R2 ;  /* 0x0000000200807308 */ /* 0x0005240000002400 */
[----:B------:R-:W-:Y:S01]  /*27b0*/  HMMA.16816.F32.BF16 R48, R12, R86, R36 ;  /* 0x000000560c30723c */ /* 0x000fe20000041824 */
[----:B------:R-:W3:Y:S05]  /*27c0*/  LDSM.16.M88.4 R84, [R227+0x2800] ;  /* 0x00280000e354783b */ /* 0x000eea0000000200 */
[----:B------:R-:W-:Y:S01]  /*27d0*/  HMMA.16816.F32.BF16 R36, R16, R70, R44 ;  /* 0x000000461024723c */ /* 0x000fe2000004182c */
[----:B------:R-:W-:Y:S01]  /*27e0*/  LDSM.16.M88.4 R68, [R227+0x3000] ;  /* 0x00300000e344783b */ /* 0x000fe20000000200 */
[----:B--2---:R-:W-:-:S04]  /*27f0*/  FMUL.FTZ R2, R28, UR4 ;  /* 0x000000041c027c20 */ /* 0x004fc80008410000 */
[----:B------:R2:W4:-:S12]  /*2800*/  MUFU.TANH R99, R2 ;  /* 0x0000000200637308 */ /* 0x0005180000002400 */
[----:B-1----:R-:W-:Y:S01]  /*2810*/  HMMA.16816.F32.BF16 R48, R8, R74, R48 ;  /* 0x0000004a0830723c */ /* 0x002fe20000041830 */
[----:B--2---:R-:W-:-:S04]  /*2820*/  FMUL.FTZ R2, R29, UR4 ;  /* 0x000000041d027c20 */ /* 0x004fc80008410000 */
[----:B------:R1:W-:Y:S01]  /*2830*/  MUFU.TANH R97, R2 ;  /* 0x0000000200617308 */ /* 0x0003e20000002400 */
[----:B---3--:R-:W-:Y:S06]  /*2840*/  HMMA.16816.F32.BF16 R44, R16, R84, R40 ;  /* 0x00000054102c723c */ /* 0x008fec0000041828 */
[----:B------:R-:W-:Y:S01]  /*2850*/  HMMA.16816.F32.BF16 R40, R12, R66, R36 ;  /* 0x000000420c28723c */ /* 0x000fe20000041824 */
[----:B-1----:R-:W-:-:S04]  /*2860*/  FMUL.FTZ R2, R30, UR4 ;  /* 0x000000041e027c20 */ /* 0x002fc80008410000 */
[----:B------:R1:W2:Y:S02]  /*2870*/  MUFU.TANH R137, R2 ;  /* 0x0000000200897308 */ /* 0x0002a40000002400 */
[----:B-1----:R-:W-:Y:S02]  /*2880*/  FMUL.FTZ R2, R31, UR4 ;  /* 0x000000041f027c20 */ /* 0x002fe40008410000 */
[----:B------:R-:W-:Y:S01]  /*2890*/  HMMA.16816.F32.BF16 R28, R8, R72, R32 ;  /* 0x00000048081c723c */ /* 0x000fe20000041820 */
[----:B------:R-:W1:Y:S03]  /*28a0*/  LDSM.16.M88.4 R72, [R229+0x2800] ;  /* 0x00280000e548783b */ /* 0x000e660000000200 */
[----:B------:R3:W2:Y:S02]  /*28b0*/  MUFU.TANH R132, R2 ;  /* 0x0000000200847308 */ /* 0x0006a40000002400 */
[----:B------:R-:W-:Y:S01]  /*28c0*/  HMMA.16816.F32.BF16 R32, R12, R64, R52 ;  /* 0x000000400c20723c */ /* 0x000fe20000041834 */
[----:B------:R-:W4:Y:S04]  /*28d0*/  LDSM.16.M88.4 R52, [R24+0x5000] ;  /* 0x005000001834783b */ /* 0x000f280000000200 */
[----:B------:R-:W-:Y:S01]  /*28e0*/  LDSM.16.M88.4 R64, [R226+0x3000] ;  /* 0x00300000e240783b */ /* 0x000fe20000000200 */
[----:B---3--:R-:W-:-:S04]  /*28f0*/  FMUL.FTZ R2, R56, UR4 ;  /* 0x0000000438027c20 */ /* 0x008fc80008410000 */
[----:B------:R3:W2:-:S14]  /*2900*/  MUFU.TANH R93, R2 ;  /* 0x00000002005d7308 */ /* 0x00069c0000002400 */
[----:B------:R-:W-:Y:S01]  /*2910*/  HMMA.16816.F32.BF16 R32, R8, R60, R32 ;  /* 0x0000003c0820723c */ /* 0x000fe20000041820 */
[----:B---3--:R-:W-:-:S05]  /*2920*/  FMUL.FTZ R2, R57, UR4 ;  /* 0x0000000439027c20 */ /* 0x008fca0008410000 */
[----:B-1----:R-:W-:Y:S01]  /*2930*/  HMMA.16816.F32.BF16 R44, R12, R72, R44 ;  /* 0x000000480c2c723c */ /* 0x002fe2000004182c */
[----:B------:R1:W-:Y:S05]  /*2940*/  MUFU.TANH R92, R2 ;  /* 0x00000002005c7308 */ /* 0x0003ea0000002400 */
[----:B----4-:R-:W-:Y:S01]  /*2950*/  HMMA.16816.F32.BF16 R36, R20, R52, RZ ;  /* 0x000000341424723c */ /* 0x010fe200000418ff */
[----:B-1----:R-:W-:-:S04]  /*2960*/  FMUL.FTZ R2, R58, UR4 ;  /* 0x000000043a027c20 */ /* 0x002fc80008410000 */
[----:B------:R1:W3:Y:S02]  /*2970*/  MUFU.TANH R131, R2 ;  /* 0x0000000200837308 */ /* 0x0002e40000002400 */
[----:B-1----:R-:W-:Y:S02]  /*2980*/  FMUL.FTZ R2, R59, UR4 ;  /* 0x000000043b027c20 */ /* 0x002fe40008410000 */
[----:B------:R-:W-:Y:S04]  /*2990*/  LDSM.16.M88.4 R56, [R227+0x3800] ;  /* 0x00380000e338783b */ /* 0x000fe80000000200 */
[----:B------:R1:W4:Y:S02]  /*29a0*/  MUFU.TANH R136, R2 ;  /* 0x0000000200887308 */ /* 0x0003240000002400 */
[----:B-1----:R-:W-:-:S06]  /*29b0*/  FMUL.FTZ R2, R28, UR4 ;  /* 0x000000041c027c20 */ /* 0x002fcc0008410000 */
[----:B------:R1:W4:Y:S02]  /*29c0*/  MUFU.TANH R91, R2 ;  /* 0x00000002005b7308 */ /* 0x0003240000002400 */
[----:B-1----:R-:W-:-:S06]  /*29d0*/  FMUL.FTZ R2, R29, UR4 ;  /* 0x000000041d027c20 */ /* 0x002fcc0008410000 */
[----:B------:R1:W-:Y:S02]  /*29e0*/  MUFU.TANH R90, R2 ;  /* 0x00000002005a7308 */ /* 0x0003e40000002400 */
[----:B-1----:R-:W-:-:S06]  /*29f0*/  FMUL.FTZ R2, R30, UR4 ;  /* 0x000000041e027c20 */ /* 0x002fcc0008410000 */
[----:B------:R1:W4:Y:S02]  /*2a00*/  MUFU.TANH R142, R2 ;  /* 0x00000002008e7308 */ /* 0x0003240000002400 */
[----:B-1----:R-:W-:Y:S02]  /*2a10*/  FMUL.FTZ R2, R31, UR4 ;  /* 0x000000041f027c20 */ /* 0x002fe40008410000 */
[----:B------:R-:W-:Y:S01]  /*2a20*/  HMMA.16816.F32.BF16 R28, R20, R78, RZ ;  /* 0x0000004e141c723c */ /* 0x000fe200000418ff */
[----:B------:R-:W1:Y:S03]  /*2a30*/  LDSM.16.M88.4 R76, [R24+0x5800] ;  /* 0x00580000184c783b */ /* 0x000e660000000200 */
[----:B------:R2:W4:Y:S02]  /*2a40*/  MUFU.TANH R140, R2 ;  /* 0x00000002008c7308 */ /* 0x0005240000002400 */
[----:B--2---:R-:W-:-:S06]  /*2a50*/  FMUL.FTZ R2, R48, UR4 ;  /* 0x0000000430027c20 */ /* 0x004fcc0008410000 */
[----:B------:R2:W4:-:S12]  /*2a60*/  MUFU.TANH R96, R2 ;  /* 0x0000000200607308 */ /* 0x0005180000002400 */
[----:B------:R-:W-:Y:S01]  /*2a70*/  HMMA.16816.F32.BF16 R28, R16, R86, R28 ;  /* 0x00000056101c723c */ /* 0x000fe2000004181c */
[----:B--2---:R-:W-:-:S04]  /*2a80*/  FMUL.FTZ R2, R49, UR4 ;  /* 0x0000000431027c20 */ /* 0x004fc80008410000 */
[----:B------:R2:W-:-:S15]  /*2a90*/  MUFU.TANH R100, R2 ;  /* 0x0000000200647308 */ /* 0x0005de0000002400 */
[----:B------:R-:W-:-:S04]  /*2aa0*/  NOP ;  /* 0x0000000000007918 */ /* 0x000fc80000000000 */
[----:B------:R-:W-:Y:S01]  /*2ab0*/  HMMA.16816.F32.BF16 R28, R12, R74, R28 ;  /* 0x0000004a0c1c723c */ /* 0x000fe2000004181c */
[----:B------:R-:W-:Y:S01]  /*2ac0*/  LDSM.16.M88.4 R72, [R226+0x4000] ;  /* 0x00400000e248783b */ /* 0x000fe20000000200 */
[----:B--2---:R-:W-:-:S04]  /*2ad0*/  FMUL.FTZ R2, R50, UR4 ;  /* 0x0000000432027c20 */ /* 0x004fc80008410000 */
[----:B------:R2:W4:Y:S02]  /*2ae0*/  MUFU.TANH R139, R2 ;  /* 0x00000002008b7308 */ /* 0x0005240000002400 */
[----:B--2---:R-:W-:Y:S02]  /*2af0*/  FMUL.FTZ R2, R51, UR4 ;  /* 0x0000000433027c20 */ /* 0x004fe40008410000 */
[----:B------:R-:W-:Y:S01]  /*2b00*/  HMMA.16816.F32.BF16 R48, R8, R62, R40 ;  /* 0x0000003e0830723c */ /* 0x000fe20000041828 */
[----:B------:R-:W2:Y:S03]  /*2b10*/  LDSM.16.M88.4 R60, [R229+0x3000] ;  /* 0x00300000e53c783b */ /* 0x000ea60000000200 */
[----:B------:R3:W4:Y:S02]  /*2b20*/  MUFU.TANH R138, R2 ;  /* 0x00000002008a7308 */ /* 0x0007240000002400 */
[----:B------:R-:W-:Y:S06]  /*2b30*/  HMMA.16816.F32.BF16 R40, R16, R68, R36 ;  /* 0x000000441028723c */ /* 0x000fec0000041824 */
[----:B------:R-:W-:Y:S06]  /*2b40*/  HMMA.16816.F32.BF16 R36, R20, R54, RZ ;  /* 0x000000361424723c */ /* 0x000fec00000418ff */
[----:B------:R-:W-:Y:S01]  /*2b50*/  HMMA.16816.F32.BF16 R52, R8, R80, R44 ;  /* 0x000000500834723c */ /* 0x000fe2000004182c */
[----:B---3--:R-:W-:-:S04]  /*2b60*/  FMUL.FTZ R2, R32, UR4 ;  /* 0x0000000420027c20 */ /* 0x008fc80008410000 */
[----:B------:R3:W4:Y:S01]  /*2b70*/  MUFU.TANH R84, R2 ;  /* 0x0000000200547308 */ /* 0x0007220000002400 */
[----:B------:R-:W-:Y:S01]  /*2b80*/  FMUL.FTZ R50, R50, UR4 ;  /* 0x0000000432327c20 */ /* 0x000fe20008410000 */
[----:B------:R-:W-:Y:S01]  /*2b90*/  FMUL.FTZ R51, R51, UR4 ;  /* 0x0000000433337c20 */ /* 0x000fe20008410000 */
[----:B-1----:R-:W-:Y:S05]  /*2ba0*/  HMMA.16816.F32.BF16 R44, R20, R76, RZ ;  /* 0x0000004c142c723c */ /* 0x002fea00000418ff */
[----:B------:R-:W-:Y:S05]  /*2bb0*/  MUFU.TANH R149, R50 ;  /* 0x0000003200957308 */ /* 0x000fea0000002400 */
[----:B------:R-:W-:Y:S01]  /*2bc0*/  HMMA.16816.F32.BF16 R36, R16, R70, R36 ;  /* 0x000000461024723c */ /* 0x000fe20000041824 */
[----:B------:R-:W1:Y:S02]  /*2bd0*/  LDSM.16.M88.4 R68, [R229+0x3800] ;  /* 0x00380000e544783b */ /* 0x000e640000000200 */
[----:B------:R-:W-:Y:S01]  /*2be0*/  MUFU.TANH R148, R51 ;  /* 0x0000003300947308 */ /* 0x000fe20000002400 */
[----:B---3--:R-:W-:-:S02]  /*2bf0*/  FMUL.FTZ R2, R33, UR4 ;  /* 0x0000000421027c20 */ /* 0x008fc40008410000 */
[----:B------:R-:W-:Y:S01]  /*2c00*/  FMUL.FTZ R52, R52, UR4 ;  /* 0x0000000434347c20 */ /* 0x000fe20008410000 */
[----:B------:R-:W-:-:S04]  /*2c10*/  FMUL.FTZ R53, R53, UR4 ;  /* 0x0000000435357c20 */ /* 0x000fc80008410000 */
[----:B------:R3:W-:Y:S03]  /*2c20*/  MUFU.TANH R85, R2 ;  /* 0x0000000200557308 */ /* 0x0007e60000002400 */
[----:B------:R-:W-:Y:S05]  /*2c30*/  HMMA.16816.F32.BF16 R44, R16, R56, R44 ;  /* 0x00000038102c723c */ /* 0x000fea000004182c */
[----:B------:R-:W-:Y:S05]  /*2c40*/  MUFU.TANH R94, R52 ;  /* 0x00000034005e7308 */ /* 0x000fea0000002400 */
[----:B--2---:R-:W-:Y:S03]  /*2c50*/  HMMA.16816.F32.BF16 R36, R12, R62, R36 ;  /* 0x0000003e0c24723c */ /* 0x004fe60000041824 */
[----:B------:R-:W-:Y:S01]  /*2c60*/  MUFU.TANH R98, R53 ;  /* 0x0000003500627308 */ /* 0x000fe20000002400 */
[----:B---3--:R-:W-:-:S07]  /*2c70*/  FMUL.FTZ R2, R34, UR4 ;  /* 0x0000000422027c20 */ /* 0x008fce0008410000 */
[----:B------:R2:W3:Y:S02]  /*2c80*/  MUFU.TANH R150, R2 ;  /* 0x0000000200967308 */ /* 0x0004e40000002400 */
[----:B--2---:R-:W-:Y:S02]  /*2c90*/  FMUL.FTZ R2, R35, UR4 ;  /* 0x0000000423027c20 */ /* 0x004fe40008410000 */
[----:B------:R-:W-:Y:S01]  /*2ca0*/  HMMA.16816.F32.BF16 R32, R12, R60, R40 ;  /* 0x0000003c0c20723c */ /* 0x000fe20000041828 */
[----:B------:R-:W-:Y:S03]  /*2cb0*/  LDSM.16.M88.4 R60, [R226+0x3800] ;  /* 0x00380000e23c783b */ /* 0x000fe60000000200 */
[----:B------:R2:W3:Y:S02]  /*2cc0*/  MUFU.TANH R147, R2 ;  /* 0x0000000200937308 */ /* 0x0004e40000002400 */
[----:B--2---:R-:W-:-:S06]  /*2cd0*/  FMUL.FTZ R2, R48, UR4 ;  /* 0x0000000430027c20 */ /* 0x004fcc0008410000 */
[----:B------:R2:W-:-:S12]  /*2ce0*/  MUFU.TANH R87, R2 ;  /* 0x0000000200577308 */ /* 0x0005d80000002400 */
[----:B------:R-:W-:Y:S01]  /*2cf0*/  HMMA.16816.F32.BF16 R40, R8, R64, R32 ;  /* 0x000000400828723c */ /* 0x000fe20000041820 */
[----:B--2---:R-:W-:-:S05]  /*2d00*/  FMUL.FTZ R2, R49, UR4 ;  /* 0x0000000431027c20 */ /* 0x004fca0008410000 */
[----:B------:R-:W-:Y:S01]  /*2d10*/  HMMA.16816.F32.BF16 R48, R8, R82, R28 ;  /* 0x000000520830723c */ /* 0x000fe2000004181c */
[----:B------:R2:W-:Y:S05]  /*2d20*/  MUFU.TANH R95, R2 ;  /* 0x00000002005f7308 */ /* 0x0005ea0000002400 */
[----:B------:R-:W-:Y:S01]  /*2d30*/  HMMA.16816.F32.BF16 R28, R20, R78, RZ ;  /* 0x0000004e141c723c */ /* 0x000fe200000418ff */
[----:B------:R-:W4:Y:S01]  /*2d40*/  LDSM.16.M88.4 R76, [R24+0x6000] ;  /* 0x00600000184c783b */ /* 0x000f220000000200 */
[----:B--2---:R-:W-:-:S04]  /*2d50*/  FMUL.FTZ R2, R54, UR4 ;  /* 0x0000000436027c20 */ /* 0x004fc80008410000 */
[----:B------:R2:W3:-:S15]  /*2d60*/  MUFU.TANH R155, R2 ;  /* 0x00000002009b7308 */ /* 0x0004de0000002400 */
[----:B------:R-:W-:-:S03]  /*2d70*/  NOP ;  /* 0x0000000000007918 */ /* 0x000fc60000000000 */
[----:B------:R-:W-:Y:S01]  /*2d80*/  HMMA.16816.F32.BF16 R32, R16, R58, R28 ;  /* 0x0000003a1020723c */ /* 0x000fe2000004181c */
[----:B------:R-:W3:Y:S05]  /*2d90*/  LDSM.16.M88.4 R56, [R227+0x4000] ;  /* 0x00400000e338783b */ /* 0x000eea0000000200 */
[----:B-1----:R-:W-:Y:S01]  /*2da0*/  HMMA.16816.F32.BF16 R28, R12, R68, R44 ;  /* 0x000000440c1c723c */ /* 0x002fe2000004182c */
[----:B--2---:R-:W-:-:S05]  /*2db0*/  FMUL.FTZ R2, R55, UR4 ;  /* 0x0000000437027c20 */ /* 0x004fca0008410000 */
[----:B------:R-:W-:Y:S01]  /*2dc0*/  HMMA.16816.F32.BF16 R52, R8, R66, R36 ;  /* 0x000000420834723c */ /* 0x000fe20000041824 */
[----:B------:R-:W1:Y:S01]  /*2dd0*/  LDSM.16.M88.4 R64, [R229+0x4000] ;  /* 0x00400000e540783b */ /* 0x000e620000000200 */
[----:B------:R2:W1:Y:S04]  /*2de0*/  MUFU.TANH R158, R2 ;  /* 0x00000002009e7308 */ /* 0x0004680000002400 */
[----:B----4-:R-:W-:Y:S06]  /*2df0*/  HMMA.16816.F32.BF16 R36, R20, R76, RZ ;  /* 0x0000004c1424723c */ /* 0x010fec00000418ff */
[----:B------:R-:W-:Y:S01]  /*2e00*/  HMMA.16816.F32.BF16 R44, R12, R70, R32 ;  /* 0x000000460c2c723c */ /* 0x000fe20000041820 */
[----:B------:R-:W-:Y:S05]  /*2e10*/  LDSM.16.M88.4 R68, [R24+0x7000] ;  /* 0x007000001844783b */ /* 0x000fea0000000200 */
[----:B------:R-:W-:Y:S01]  /*2e20*/  HMMA.16816.F32.BF16 R32, R20, R78, RZ ;  /* 0x0000004e1420723c */ /* 0x000fe200000418ff */
[----:B--2---:R-:W-:Y:S01]  /*2e30*/  FMUL.FTZ R2, R48, UR4 ;  /* 0x0000000430027c20 */ /* 0x004fe20008410000 */
[----:B------:R-:W-:Y:S03]  /*2e40*/  LDSM.16.M88.4 R76, [R229+0x4800] ;  /* 0x00480000e54c783b */ /* 0x000fe60000000200 */
[----:B------:R2:W4:Y:S02]  /*2e50*/  MUFU.TANH R105, R2 ;  /* 0x0000000200697308 */ /* 0x0005240000002400 */
[----:B--2---:R-:W-:-:S15]  /*2e60*/  FMUL.FTZ R2, R49, UR4 ;  /* 0x0000000431027c20 */ /* 0x004fde0008410000 */
[----:B------:R-:W-:-:S02]  /*2e70*/  NOP ;  /* 0x0000000000007918 */ /* 0x000fc40000000000 */
[----:B---3--:R-:W-:Y:S01]  /*2e80*/  HMMA.16816.F32.BF16 R32, R16, R58, R32 ;  /* 0x0000003a1020723c */ /* 0x008fe20000041820 */
[----:B------:R2:W-:Y:S02]  /*2e90*/  MUFU.TANH R106, R2 ;  /* 0x00000002006a7308 */ /* 0x0005e40000002400 */
[----:B--2---:R-:W-:-:S06]  /*2ea0*/  FMUL.FTZ R2, R50, UR4 ;  /* 0x0000000432027c20 */ /* 0x004fcc0008410000 */
[----:B------:R2:W3:-:S15]  /*2eb0*/  MUFU.TANH R157, R2 ;  /* 0x00000002009d7308 */ /* 0x0004de0000002400 */
[----:B-1----:R-:W-:Y:S01]  /*2ec0*/  HMMA.16816.F32.BF16 R32, R12, R66, R32 ;  /* 0x000000420c20723c */ /* 0x002fe20000041820 */
[----:B--2---:R-:W-:Y:S02]  /*2ed0*/  FMUL.FTZ R2, R51, UR4 ;  /* 0x0000000433027c20 */ /* 0x004fe40008410000 */
[----:B------:R-:W1:Y:S02]  /*2ee0*/  LDSM.16.M88.4 R48, [R24+0x6800] ;  /* 0x006800001830783b */ /* 0x000e640000000200 */
[----:B------:R2:W-:Y:S02]  /*2ef0*/  MUFU.TANH R156, R2 ;  /* 0x00000002009c7308 */ /* 0x0005e40000002400 */
[----:B--2---:R-:W-:-:S06]  /*2f00*/  FMUL.FTZ R2, R40, UR4 ;  /* 0x0000000428027c20 */ /* 0x004fcc0008410000 */
[----:B------:R2:W3:Y:S02]  /*2f10*/  MUFU.TANH R110, R2 ;  /* 0x00000002006e7308 */ /* 0x0004e40000002400 */
[----:B--2---:R-:W-:-:S06]  /*2f20*/  FMUL.FTZ R2, R41, UR4 ;  /* 0x0000000429027c20 */ /* 0x004fcc0008410000 */
[----:B------:R2:W-:Y:S02]  /*2f30*/  MUFU.TANH R120, R2 ;  /* 0x0000000200787308 */ /* 0x0005e40000002400 */
[----:B--2---:R-:W-:-:S06]  /*2f40*/  FMUL.FTZ R2, R42, UR4 ;  /* 0x000000042a027c20 */ /* 0x004fcc0008410000 */
[----:B------:R2:W3:Y:S02]  /*2f50*/  MUFU.TANH R165, R2 ;  /* 0x0000000200a57308 */ /* 0x0004e40000002400 */
[----:B--2---:R-:W-:Y:S02]  /*2f60*/  FMUL.FTZ R2, R43, UR4 ;  /* 0x000000042b027c20 */ /* 0x004fe40008410000 */
[----:B------:R-:W-:Y:S04]  /*2f70*/  HMMA.16816.F32.BF16 R40, R8, R60, R28 ;  /* 0x0000003c0828723c */ /* 0x000fe8000004181c */
[----:B------:R2:W3:Y:S02]  /*2f80*/  MUFU.TANH R164, R2 ;  /* 0x0000000200a47308 */ /* 0x0004e40000002400 */
[----:B------:R-:W-:Y:S06]  /*2f90*/  HMMA.16816.F32.BF16 R28, R16, R56, R36 ;  /* 0x00000038101c723c */ /* 0x000fec0000041824 */
[----:B-1----:R-:W-:Y:S01]  /*2fa0*/  HMMA.16816.F32.BF16 R36, R20, R48, RZ ;  /* 0x000000301424723c */ /* 0x002fe200000418ff */
[----:B--2---:R-:W-:-:S04]  /*2fb0*/  FMUL.FTZ R2, R52, UR4 ;  /* 0x0000000434027c20 */ /* 0x004fc80008410000 */
[----:B------:R1:W2:-:S13]  /*2fc0*/  MUFU.TANH R119, R2 ;  /* 0x0000000200777308 */ /* 0x00029a0000002400 */
[----:B------:R-:W-:Y:S01]  /*2fd0*/  HMMA.16816.F32.BF16 R28, R12, R64, R28 ;  /* 0x000000400c1c723c */ /* 0x000fe2000004181c */
[----:B------:R-:W-:Y:S01]  /*2fe0*/  LDSM.16.M88.4 R64, [R227+0x5000] ;  /* 0x00500000e340783b */ /* 0x000fe20000000200 */
[----:B-1----:R-:W-:-:S04]  /*2ff0*/  FMUL.FTZ R2, R53, UR4 ;  /* 0x0000000435027c20 */ /* 0x002fc80008410000 */
[----:B------:R1:W-:-:S15]  /*3000*/  MUFU.TANH R122, R2 ;  /* 0x00000002007a7308 */ /* 0x0003de0000002400 */
[----:B------:R-:W-:-:S03]  /*3010*/  NOP ;  /* 0x0000000000007918 */ /* 0x000fc60000000000 */
[----:B------:R-:W-:Y:S01]  /*3020*/  HMMA.16816.F32.BF16 R56, R8, R72, R28 ;  /* 0x000000480838723c */ /* 0x000fe2000004181c */
[----:B-1----:R-:W-:-:S04]  /*3030*/  FMUL.FTZ R2, R54, UR4 ;  /* 0x0000000436027c20 */ /* 0x002fc80008410000 */
[----:B------:R1:W2:-:S15]  /*3040*/  MUFU.TANH R162, R2 ;  /* 0x0000000200a27308 */ /* 0x00029e0000002400 */
[----:B------:R-:W-:-:S04]  /*3050*/  NOP ;  /* 0x0000000000007918 */ /* 0x000fc80000000000 */
[----:B------:R-:W-:Y:S01]  /*3060*/  FMUL.FTZ R7, R58, UR4 ;  /* 0x000000043a077c20 */ /* 0x000fe20008410000 */
[----:B------:R-:W-:Y:S01]  /*3070*/  FMUL.FTZ R25, R59, UR4 ;  /* 0x000000043b197c20 */ /* 0x000fe20008410000 */
[----:B-1----:R-:W-:Y:S02]  /*3080*/  FMUL.FTZ R2, R55, UR4 ;  /* 0x0000000437027c20 */ /* 0x002fe40008410000 */
[----:B------:R-:W-:Y:S01]  /*3090*/  MUFU.TANH R143, R7 ;  /* 0x00000007008f7308 */ /* 0x000fe20000002400 */
[----:B------:R-:W-:Y:S01]  /*30a0*/  HMMA.16816.F32.BF16 R52, R8, R62, R44 ;  /* 0x0000003e0834723c */ /* 0x000fe2000004182c */
[----:B------:R-:W1:Y:S04]  /*30b0*/  LDSM.16.M88.4 R44, [R227+0x4800] ;  /* 0x00480000e32c783b */ /* 0x000e680000000200 */
[----:B------:R-:W4:Y:S02]  /*30c0*/  LDSM.16.M88.4 R60, [R226+0x4800] ;  /* 0x00480000e23c783b */ /* 0x000f240000000200 */
[----:B------:R3:W2:Y:S08]  /*30d0*/  MUFU.TANH R163, R2 ;  /* 0x0000000200a37308 */ /* 0x0006b00000002400 */
[----:B------:R-:W-:Y:S01]  /*30e0*/  MUFU.TANH R151, R25 ;  /* 0x0000001900977308 */ /* 0x000fe20000002400 */
[----:B---3--:R-:W-:-:S08]  /*30f0*/  FMUL.FTZ R2, R40, UR4 ;  /* 0x0000000428027c20 */ /* 0x008fd00008410000 */
[----:B------:R-:W-:Y:S01]  /*3100*/  FMUL.FTZ R3, R54, UR4 ;  /* 0x0000000436037c20 */ /* 0x000fe20008410000 */
[----:B------:R3:W2:Y:S08]  /*3110*/  MUFU.TANH R130, R2 ;  /* 0x0000000200827308 */ /* 0x0006b00000002400 */
[----:B------:R2:W-:Y:S01]  /*3120*/  MUFU.TANH R167, R3 ;  /* 0x0000000300a77308 */ /* 0x0005e20000002400 */
[----:B-1----:R-:W-:Y:S01]  /*3130*/  HMMA.16816.F32.BF16 R28, R16, R44, R36 ;  /* 0x0000002c101c723c */ /* 0x002fe20000041824 */
[----:B---3--:R-:W-:-:S05]  /*3140*/  FMUL.FTZ R2, R41, UR4 ;  /* 0x0000000429027c20 */ /* 0x008fca0008410000 */
[----:B------:R-:W-:Y:S01]  /*3150*/  HMMA.16816.F32.BF16 R36, R20, R68, RZ ;  /* 0x000000441424723c */ /* 0x000fe200000418ff */
[----:B------:R1:W-:Y:S01]  /*3160*/  MUFU.TANH R129, R2 ;  /* 0x0000000200817308 */ /* 0x0003e20000002400 */
[----:B--2---:R-:W-:-:S07]  /*3170*/  FMUL.FTZ R3, R55, UR4 ;  /* 0x0000000437037c20 */ /* 0x004fce0008410000 */
[----:B------:R2:W-:Y:S09]  /*3180*/  MUFU.TANH R169, R3 ;  /* 0x0000000300a97308 */ /* 0x0005f20000002400 */
[----:B------:R-:W-:Y:S01]  /*3190*/  HMMA.16816.F32.BF16 R28, R12, R76, R28 ;  /* 0x0000004c0c1c723c */ /* 0x000fe2000004181c */
[----:B-1----:R-:W-:-:S04]  /*31a0*/  FMUL.FTZ R2, R42, UR4 ;  /* 0x000000042a027c20 */ /* 0x002fc80008410000 */
[----:B------:R1:W3:Y:S01]  /*31b0*/  MUFU.TANH R170, R2 ;  /* 0x0000000200aa7308 */ /* 0x0002e20000002400 */
[----:B--2---:R-:W-:Y:S02]  /*31c0*/  IMAD R3, R88, 0x10, R108 ;  /* 0x0000001058037824 */ /* 0x004fe400078e026c */
[----:B-1----:R-:W-:Y:S02]  /*31d0*/  FMUL.FTZ R2, R43, UR4 ;  /* 0x000000042b027c20 */ /* 0x002fe40008410000 */
[----:B------:R-:W-:Y:S03]  /*31e0*/  HMMA.16816.F32.BF16 R40, R20, R50, RZ ;  /* 0x000000321428723c */ /* 0x000fe600000418ff */
[----:B------:R1:W2:Y:S03]  /*31f0*/  MUFU.TANH R168, R2 ;  /* 0x0000000200a87308 */ /* 0x0002a60000002400 */
[----:B------:R-:W-:Y:S08]  /*3200*/  HMMA.16816.F32.BF16 R48, R16, R64, R36 ;  /* 0x000000401030723c */ /* 0x000ff00000041824 */
[----:B----4-:R-:W-:Y:S01]  /*3210*/  HMMA.16816.F32.BF16 R36, R8, R60, R28 ;  /* 0x0000003c0824723c */ /* 0x010fe2000004181c */
[----:B-1----:R-:W-:-:S04]  /*3220*/  FMUL.FTZ R2, R52, UR4 ;  /* 0x0000000434027c20 */ /* 0x002fc80008410000 */
[----:B------:R1:W4:Y:S05]  /*3230*/  MUFU.TANH R133, R2 ;  /* 0x0000000200857308 */ /* 0x00032a0000002400 */
[----:B------:R-:W-:Y:S06]  /*3240*/  HMMA.16816.F32.BF16 R44, R16, R46, R40 ;  /* 0x0000002e102c723c */ /* 0x000fec0000041828 */
[----:B------:R-:W-:Y:S01]  /*3250*/  HMMA.16816.F32.BF16 R40, R8, R74, R32 ;  /* 0x0000004a0828723c */ /* 0x000fe20000041820 */
[----:B------:R-:W-:Y:S05]  /*3260*/  LDSM.16.M88.4 R72, [R24+0x8000] ;  /* 0x008000001848783b */ /* 0x000fea0000000200 */
[----:B------:R-:W-:Y:S01]  /*3270*/  HMMA.16816.F32.BF16 R32, R20, R70, RZ ;  /* 0x000000461420723c */ /* 0x000fe200000418ff */
[----:B------:R-:W3:Y:S01]  /*3280*/  LDSM.16.M88.4 R68, [R24+0x7800] ;  /* 0x007800001844783b */ /* 0x000ee20000000200 */
[----:B------:R-:W-:Y:S01]  /*3290*/  FMUL.FTZ R36, R36, UR4 ;  /* 0x0000000424247c20 */ /* 0x000fe20008410000 */
[----:B------:R-:W-:Y:S01]  /*32a0*/  FMUL.FTZ R37, R37, UR4 ;  /* 0x0000000425257c20 */ /* 0x000fe20008410000 */
[----:B-1----:R-:W-:Y:S01]  /*32b0*/  FMUL.FTZ R2, R53, UR4 ;  /* 0x0000000435027c20 */ /* 0x002fe20008410000 */
[----:B------:R-:W-:Y:S01]  /*32c0*/  FMUL.FTZ R38, R38, UR4 ;  /* 0x0000000426267c20 */ /* 0x000fe20008410000 */
[----:B------:R-:W-:Y:S01]  /*32d0*/  LDSM.16.M88.4 R52, [R226+0x5000] ;  /* 0x00500000e234783b */ /* 0x000fe20000000200 */
[----:B------:R-:W-:Y:S01]  /*32e0*/  FMUL.FTZ R39, R39, UR4 ;  /* 0x0000000427277c20 */ /* 0x000fe20008410000 */
[----:B------:R1:W4:Y:S04]  /*32f0*/  MUFU.TANH R144, R2 ;  /* 0x0000000200907308 */ /* 0x0003280000002400 */
[----:B------:R-:W-:Y:S04]  /*3300*/  HMMA.16816.F32.BF16 R28, R12, R78, R44 ;  /* 0x0000004e0c1c723c */ /* 0x000fe8000004182c */
[----:B------:R-:W-:Y:S02]  /*3310*/  MUFU.TANH R153, R36 ;  /* 0x0000002400997308 */ /* 0x000fe40000002400 */
[----:B------:R-:W-:Y:S01]  /*3320*/  FMUL.FTZ R40, R40, UR4 ;  /* 0x0000000428287c20 */ /* 0x000fe20008410000 */
[----:B------:R-:W-:Y:S01]  /*3330*/  FMUL.FTZ R41, R41, UR4 ;  /* 0x0000000429297c20 */ /* 0x000fe20008410000 */
[----:B------:R-:W-:Y:S01]  /*3340*/  FMUL.FTZ R42, R42, UR4 ;  /* 0x000000042a2a7c20 */ /* 0x000fe20008410000 */
[----:B------:R-:W-:-:S03]  /*3350*/  FMUL.FTZ R43, R43, UR4 ;  /* 0x000000042b2b7c20 */ /* 0x000fc60008410000 */
[----:B------:R-:W-:Y:S01]  /*3360*/  HMMA.16816.F32.BF16 R44, R16, R66, R32 ;  /* 0x00000042102c723c */ /* 0x000fe20000041820 */
[----:B-1----:R-:W-:Y:S01]  /*3370*/  LOP3.LUT R2, R89, 0xffffffe0, RZ, 0xc0, !PT ;  /* 0xffffffe059027812 */ /* 0x002fe200078ec0ff */
[----:B------:R-:W-:Y:S01]  /*3380*/  IMAD.SHL.U32 R89, R244, 0x100, RZ ;  /* 0x00000100f4597824 */ /* 0x000fe200078e00ff */
[----:B------:R-:W1:Y:S01]  /*3390*/  LDSM.16.M88.4 R64, [R227+0x5800] ;  /* 0x00580000e340783b */ /* 0x000e620000000200 */
[----:B------:R-:W-:Y:S02]  /*33a0*/  MUFU.TANH R152, R40 ;  /* 0x0000002800987308 */ /* 0x000fe40000002400 */
[C---:B------:R-:W-:Y:S02]  /*33b0*/  IMAD.IADD R2, R102.reuse, 0x1, -R2 ;  /* 0x0000000166027824 */ /* 0x040fe400078e0a02 */
[----:B------:R-:W-:-:S03]  /*33c0*/  IMAD.SHL.U32 R102, R102, 0x2, RZ ;  /* 0x0000000266667824 */ /* 0x000fc600078e00ff */
[----:B------:R-:W-:Y:S01]  /*33d0*/  SHF.R.S32.HI R5, RZ, 0x1f, R2 ;  /* 0x0000001fff057819 */ /* 0x000fe20000011402 */
[----:B------:R-:W-:Y:S03]  /*33e0*/  MUFU.TANH R171, R41 ;  /* 0x0000002900ab7308 */ /* 0x000fe60000002400 */
[----:B------:R-:W-:Y:S01]  /*33f0*/  LEA.HI R2, R5, R2, RZ, 0x2 ;  /* 0x0000000205027211 */ /* 0x000fe200078f10ff */
[----:B------:R-:W-:Y:S01]  /*3400*/  FMUL.FTZ R5, R56, UR4 ;  /* 0x0000000438057c20 */ /* 0x000fe20008410000 */
[----:B---3--:R-:W-:Y:S02]  /*3410*/  HMMA.16816.F32.BF16 R32, R20, R68, RZ ;  /* 0x000000441420723c */ /* 0x008fe400000418ff */
[----:B------:R-:W-:Y:S01]  /*3420*/  SHF.R.S32.HI R2, RZ, 0x2, R2 ;  /* 0x00000002ff027819 */ /* 0x000fe20000011402 */
[----:B------:R3:W4:Y:S03]  /*3430*/  MUFU.TANH R141, R5 ;  /* 0x00000005008d7308 */ /* 0x0007260000002400 */
[----:B------:R-:W-:-:S04]  /*3440*/  IADD3 R2, R3, 0x1, R2 ;  /* 0x0000000103027810 */ /* 0x000fc80007ffe002 */
[----:B------:R-:W-:Y:S01]  /*3450*/  IADD3 R3, R27, -UR19, R2 ;  /* 0x800000131b037c10 */ /* 0x000fe2000fffe002 */
[----:B------:R-:W-:Y:S01]  /*3460*/  MUFU.TANH R26, R42 ;  /* 0x0000002a001a7308 */ /* 0x000fe20000002400 */
[----:B------:R-:W-:-:S03]  /*3470*/  LOP3.LUT R2, R89, 0x6, R102, 0xf8, !PT ;  /* 0x0000000659027812 */ /* 0x000fc600078ef866 */
[----:B------:R-:W-:Y:S02]  /*3480*/  VIADD R3, R3, UR18 ;  /* 0x0000001203037c36 */ /* 0x000fe40008000000 */
[C---:B------:R-:W-:Y:S02]  /*3490*/  VIADD R6, R2.reuse, 0xffffff00 ;  /* 0xffffff0002067836 */ /* 0x040fe40000000000 */
[----:B------:R-:W-:Y:S02]  /*34a0*/  VIADD R7, R2, 0xffffff01 ;  /* 0xffffff0102077836 */ /* 0x000fe40000000000 */
[----:B---3--:R-:W-:Y:S01]  /*34b0*/  FMUL.FTZ R5, R57, UR4 ;  /* 0x0000000439057c20 */ /* 0x008fe20008410000 */
[----:B------:R-:W-:Y:S01]  /*34c0*/  MUFU.TANH R166, R37 ;  /* 0x0000002500a67308 */ /* 0x000fe20000002400 */
[----:B------:R-:W3:Y:S01]  /*34d0*/  LDSM.16.M88.4 R56, [R229+0x5000] ;  /* 0x00500000e538783b */ /* 0x000ee20000000200 */
[----:B-1----:R-:W-:Y:S06]  /*34e0*/  HMMA.16816.F32.BF16 R32, R16, R64, R32 ;  /* 0x000000401020723c */ /* 0x002fec0000041820 */
[----:B------:R1:W4:Y:S08]  /*34f0*/  MUFU.TANH R172, R5 ;  /* 0x0000000500ac7308 */ /* 0x0003300000002400 */
[----:B------:R-:W-:Y:S08]  /*3500*/  MUFU.TANH R161, R38 ;  /* 0x0000002600a17308 */ /* 0x000ff00000002400 */
[----:B------:R-:W-:Y:S01]  /*3510*/  MUFU.TANH R160, R39 ;  /* 0x0000002700a07308 */ /* 0x000fe20000002400 */
[----:B-1----:R-:W-:-:S02]  /*3520*/  VIMNMX R5, R3, R27, PT ;  /* 0x0000001b03057248 */ /* 0x002fc40003fe0100 */
[----:B------:R-:W-:Y:S02]  /*3530*/  VIADDMNMX R3, R3, 0x8, R27, PT ;  /* 0x0000000803037846 */ /* 0x000fe4000380011b */
[C---:B------:R-:W-:Y:S02]  /*3540*/  ISETP.GE.AND P2, PT, R6.reuse, R5, PT ;  /* 0x000000050600720c */ /* 0x040fe40003f46270 */
[----:B------:R-:W-:Y:S01]  /*3550*/  ISETP.GE.AND P1, PT, R6, R3, PT ;  /* 0x000000030600720c */ /* 0x000fe20003f26270 */
[----:B------:R-:W-:Y:S01]  /*3560*/  VIADD R6, R2, 0xffffff08 ;  /* 0xffffff0802067836 */ /* 0x000fe20000000000 */
[----:B------:R1:W4:Y:S01]  /*3570*/  MUFU.TANH R27, R43 ;  /* 0x0000002b001b7308 */ /* 0x0003220000002400 */
[----:B------:R-:W-:Y:S02]  /*3580*/  FSEL R112, R112, -INF , !P2 ;  /* 0xff80000070707808 */ /* 0x000fe40005000000 */
[----:B------:R-:W-:Y:S02]  /*3590*/  FSEL R118, R118, -INF , !P1 ;  /* 0xff80000076767808 */ /* 0x000fe40004800000 */
[----:B------:R-:W-:-:S02]  /*35a0*/  ISETP.GE.AND P5, PT, R6, R5, PT ;  /* 0x000000050600720c */ /* 0x000fc40003fa6270 */
[----:B------:R-:W-:Y:S01]  /*35b0*/  ISETP.GE.AND P4, PT, R6, R3, PT ;  /* 0x000000030600720c */ /* 0x000fe20003f86270 */
[C---:B------:R-:W-:Y:S01]  /*35c0*/  VIADD R6, R2.reuse, 0xffffff09 ;  /* 0xffffff0902067836 */ /* 0x040fe20000000000 */
[C---:B------:R-:W-:Y:S01]  /*35d0*/  ISETP.GE.AND P0, PT, R7.reuse, R5, PT ;  /* 0x000000050700720c */ /* 0x040fe20003f06270 */
[----:B---3--:R-:W-:Y:S01]  /*35e0*/  HMMA.16816.F32.BF16 R48, R12, R56, R48 ;  /* 0x000000380c30723c */ /* 0x008fe20000041830 */
[----:B------:R-:W-:Y:S01]  /*35f0*/  ISETP.GE.AND P3, PT, R7, R3, PT ;  /* 0x000000030700720c */ /* 0x000fe20003f66270 */
[----:B------:R-:W-:Y:S01]  /*3600*/  VIADD R7, R2, 0xffffff20 ;  /* 0xffffff2002077836 */ /* 0x000fe20000000000 */
[C---:B------:R-:W-:Y:S02]  /*3610*/  ISETP.GE.AND P2, PT, R6.reuse, R5, PT ;  /* 0x000000050600720c */ /* 0x040fe40003f46270 */
[----:B------:R-:W-:Y:S01]  /*3620*/  ISETP.GE.AND P1, PT, R6, R3, PT ;  /* 0x000000030600720c */ /* 0x000fe20003f26270 */
[----:B------:R-:W-:Y:S01]  /*3630*/  VIADD R6, R2, 0xffffff10 ;  /* 0xffffff1002067836 */ /* 0x000fe20000000000 */
[----:B-1----:R-:W-:Y:S01]  /*3640*/  HMMA.16816.F32.BF16 R40, R8, R62, R28 ;  /* 0x0000003e0828723c */ /* 0x002fe2000004181c */
[----:B------:R-:W-:Y:S01]  /*3650*/  FSEL R109, R109, -INF , !P0 ;  /* 0xff8000006d6d7808 */ /* 0x000fe20004000000 */
[----:B------:R-:W-:Y:S01]  /*3660*/  LDSM.16.M88.4 R60, [R227+0x6000] ;  /* 0x00600000e33c783b */ /* 0x000fe20000000200 */
[----:B------:R-:W-:-:S02]  /*3670*/  FSEL R116, R116, -INF , !P3 ;  /* 0xff80000074747808 */ /* 0x000fc40005800000 */
[C---:B------:R-:W-:Y:S01]  /*3680*/  ISETP.GE.AND P0, PT, R6.reuse, R5, PT ;  /* 0x000000050600720c */ /* 0x040fe20003f06270 */
[----:B------:R-:W-:Y:S01]  /*3690*/  HMMA.16816.F32.BF16 R28, R12, R58, R44 ;  /* 0x0000003a0c1c723c */ /* 0x000fe2000004182c */
[----:B------:R-:W-:Y:S01]  /*36a0*/  ISETP.GE.AND P3, PT, R6, R3, PT ;  /* 0x000000030600720c */ /* 0x000fe20003f66270 */
[----:B------:R-:W-:Y:S01]  /*36b0*/  VIADD R6, R2, 0xffffff11 ;  /* 0xffffff1102067836 */ /* 0x000fe20000000000 */
[----:B------:R-:W1:Y:S01]  /*36c0*/  LDSM.16.M88.4 R56, [R229+0x5800] ;  /* 0x00580000e538783b */ /* 0x000e620000000200 */
[----:B------:R-:W-:Y:S02]  /*36d0*/  FSEL R113, R113, -INF , !P5 ;  /* 0xff80000071717808 */ /* 0x000fe40006800000 */
[----:B------:R-:W-:Y:S01]  /*36e0*/  FSEL R124, R124, -INF , !P4 ;  /* 0xff8000007c7c7808 */ /* 0x000fe20006000000 */
[----:B------:R-:W-:Y:S01]  /*36f0*/  HMMA.16816.F32.BF16 R36, R20, R72, RZ ;  /* 0x000000481424723c */ /* 0x000fe200000418ff */
        /* <DEDUP_REMOVED lines=8> */
[----:B------:R-:W-:Y:S01]  /*3780*/  FMUL.FTZ R7, R40, UR4 ;  /* 0x0000000428077c20 */ /* 0x000fe20008410000 */
[----:B------:R-:W-:Y:S02]  /*3790*/  FSEL R111, R111, -INF , !P2 ;  /* 0xff8000006f6f7808 */ /* 0x000fe40005000000 */
[----:B------:R-:W-:Y:S01]  /*37a0*/  FSEL R121, R121, -INF , !P1 ;  /* 0xff80000079797808 */ /* 0x000fe20004800000 */
[----:B------:R3:W4:Y:S01]  /*37b0*/  MUFU.TANH R154, R7 ;  /* 0x00000007009a7308 */ /* 0x0007220000002400 */
[C---:B------:R-:W-:Y:S01]  /*37c0*/  ISETP.GE.AND P2, PT, R6.reuse, R5, PT ;  /* 0x000000050600720c */ /* 0x040fe20003f46270 */
[----:B------:R-:W-:Y:S01]  /*37d0*/  HMMA.16816.F32.BF16 R52, R8, R54, R28 ;  /* 0x000000360834723c */ /* 0x000fe2000004181c */
[----:B------:R-:W-:Y:S01]  /*37e0*/  ISETP.GE.AND P1, PT, R6, R3, PT ;  /* 0x000000030600720c */ /* 0x000fe20003f26270 */
[----:B------:R-:W-:Y:S01]  /*37f0*/  VIADD R6, R2, 0xffffff19 ;  /* 0xffffff1902067836 */ /* 0x000fe20000000000 */
[----:B------:R-:W-:-:S02]  /*3800*/  FSEL R107, R107, -INF , !P0 ;  /* 0xff8000006b6b7808 */ /* 0x000fc40004000000 */
[----:B------:R-:W-:Y:S01]  /*3810*/  FSEL R126, R126, -INF , !P3 ;  /* 0xff8000007e7e7808 */ /* 0x000fe20005800000 */
[----:B------:R-:W-:Y:S01]  /*3820*/  HMMA.16816.F32.BF16 R28, R20, R70, RZ ;  /* 0x00000046141c723c */ /* 0x000fe200000418ff */
[C---:B------:R-:W-:Y:S01]  /*3830*/  ISETP.GE.AND P0, PT, R6.reuse, R5, PT ;  /* 0x000000050600720c */ /* 0x040fe20003f06270 */
[----:B------:R-:W2:Y:S01]  /*3840*/  LDSM.16.M88.4 R68, [R229+0x6000] ;  /* 0x00600000e544783b */ /* 0x000ea20000000200 */
[----:B------:R-:W-:Y:S01]  /*3850*/  ISETP.GE.AND P3, PT, R6, R3, PT ;  /* 0x000000030600720c */ /* 0x000fe20003f66270 */
[----:B------:R-:W-:Y:S01]  /*3860*/  VIADD R6, R2, 0xffffff21 ;  /* 0xffffff2102067836 */ /* 0x000fe20000000000 */
[----:B------:R-:W-:Y:S01]  /*3870*/  FSEL R103, R103, -INF , !P2 ;  /* 0xff80000067677808 */ /* 0x000fe20005000000 */
[----:B------:R-:W-:Y:S01]  /*3880*/  FMUL.FTZ R49, R49, UR4 ;  /* 0x0000000431317c20 */ /* 0x000fe20008410000 */
[----:B------:R-:W-:Y:S01]  /*3890*/  FSEL R125, R125, -INF , !P1 ;  /* 0xff8000007d7d7808 */ /* 0x000fe20004800000 */
[----:B------:R-:W-:Y:S01]  /*38a0*/  FMUL.FTZ R50, R50, UR4 ;  /* 0x0000000432327c20 */ /* 0x000fe20008410000 */
[----:B---3--:R-:W-:Y:S01]  /*38b0*/  FMUL.FTZ R7, R41, UR4 ;  /* 0x0000000429077c20 */ /* 0x008fe20008410000 */
[C---:B------:R-:W-:Y:S01]  /*38c0*/  ISETP.GE.AND P2, PT, R6.reuse, R5, PT ;  /* 0x000000050600720c */ /* 0x040fe20003f46270 */
[----:B------:R-:W-:Y:S01]  /*38d0*/  MUFU.TANH R135, R49 ;  /* 0x0000003100877308 */ /* 0x000fe20000002400 */
[----:B------:R-:W-:Y:S01]  /*38e0*/  ISETP.GE.AND P1, PT, R6, R3, PT ;  /* 0x000000030600720c */ /* 0x000fe20003f26270 */
[----:B------:R-:W-:Y:S01]  /*38f0*/  VIADD R6, R2, 0xffffff28 ;  /* 0xffffff2802067836 */ /* 0x000fe20000000000 */
[----:B------:R-:W-:Y:S01]  /*3900*/  FSEL R101, R101, -INF , !P0 ;  /* 0xff80000065657808 */ /* 0x000fe20004000000 */
[----:B-1----:R-:W-:Y:S01]  /*3910*/  HMMA.16816.F32.BF16 R32, R12, R56, R32 ;  /* 0x000000380c20723c */ /* 0x002fe20000041820 */
[----:B------:R-:W-:-:S02]  /*3920*/  FSEL R128, R128, -INF , !P3 ;  /* 0xff80000080807808 */ /* 0x000fc40005800000 */
[C---:B------:R-:W-:Y:S01]  /*3930*/  ISETP.GE.AND P0, PT, R6.reuse, R5, PT ;  /* 0x000000050600720c */ /* 0x040fe20003f06270 */
[----:B------:R1:W-:Y:S01]  /*3940*/  MUFU.TANH R159, R7 ;  /* 0x00000007009f7308 */ /* 0x0003e20000002400 */
[----:B------:R-:W-:Y:S01]  /*3950*/  ISETP.GE.AND P3, PT, R6, R3, PT ;  /* 0x000000030600720c */ /* 0x000fe20003f66270 */
[----:B------:R-:W-:Y:S01]  /*3960*/  VIADD R6, R2, 0xffffff29 ;  /* 0xffffff2902067836 */ /* 0x000fe20000000000 */
[----:B------:R-:W-:Y:S01]  /*3970*/  FSEL R99, R99, -INF , !P5 ;  /* 0xff80000063637808 */ /* 0x000fe20006800000 */
[C---:B------:R-:W-:Y:S01]  /*3980*/  HMMA.16816.F32.BF16 R36, R16.reuse, R60, R36 ;  /* 0x0000003c1024723c */ /* 0x040fe20000041824 */
[----:B------:R-:W-:Y:S01]  /*3990*/  FSEL R137, R137, -INF , !P4 ;  /* 0xff80000089897808 */ /* 0x000fe20006000000 */
[----:B------:R-:W-:Y:S01]  /*39a0*/  FMUL.FTZ R25, R55, UR4 ;  /* 0x0000000437197c20 */ /* 0x000fe20008410000 */
[C---:B------:R-:W-:Y:S01]  /*39b0*/  ISETP.GE.AND P5, PT, R6.reuse, R5, PT ;  /* 0x000000050600720c */ /* 0x040fe20003fa6270 */
[----:B------:R-:W-:Y:S01]  /*39c0*/  MUFU.TANH R127, R50 ;  /* 0x00000032007f7308 */ /* 0x000fe20000002400 */
[----:B------:R-:W-:Y:S01]  /*39d0*/  ISETP.GE.AND P4, PT, R6, R3, PT ;  /* 0x000000030600720c */ /* 0x000fe20003f86270 */
[----:B------:R-:W-:Y:S01]  /*39e0*/  VIADD R6, R2, 0xffffff30 ;  /* 0xffffff3002067836 */ /* 0x000fe20000000000 */
[----:B------:R-:W-:Y:S01]  /*39f0*/  FSEL R97, R97, -INF , !P2 ;  /* 0xff80000061617808 */ /* 0x000fe20005000000 */
[----:B------:R-:W-:Y:S01]  /*3a00*/  HMMA.16816.F32.BF16 R28, R16, R66, R28 ;  /* 0x00000042101c723c */ /* 0x000fe2000004181c */
[----:B------:R-:W-:Y:S01]  /*3a10*/  FSEL R132, R132, -INF , !P1 ;  /* 0xff80000084847808 */ /* 0x000fe20004800000 */
[----:B------:R-:W-:Y:S01]  /*3a20*/  LDSM.16.M88.4 R64, [R226+0x6000] ;  /* 0x00600000e240783b */ /* 0x000fe20000000200 */
[----:B------:R-:W-:Y:S01]  /*3a30*/  ISETP.GE.AND P2, PT, R6, R5, PT ;  /* 0x000000050600720c */ /* 0x000fe20003f46270 */
[----:B------:R-:W-:Y:S01]  /*3a40*/  MUFU.TANH R108, R25 ;  /* 0x00000019006c7308 */ /* 0x000fe20000002400 */
[----:B-1----:R-:W-:Y:S01]  /*3a50*/  FMUL.FTZ R7, R42, UR4 ;  /* 0x000000042a077c20 */ /* 0x002fe20008410000 */
[----:B------:R-:W-:Y:S01]  /*3a60*/  ISETP.GE.AND P1, PT, R6, R3, PT ;  /* 0x000000030600720c */ /* 0x000fe20003f26270 */
[----:B------:R-:W-:Y:S01]  /*3a70*/  VIADD R6, R2, 0xffffff31 ;  /* 0xffffff3102067836 */ /* 0x000fe20000000000 */
[----:B------:R-:W-:-:S02]  /*3a80*/  FSEL R93, R93, -INF , !P0 ;  /* 0xff8000005d5d7808 */ /* 0x000fc40004000000 */
[----:B------:R-:W-:Y:S02]  /*3a90*/  FSEL R131, R131, -INF , !P3 ;  /* 0xff80000083837808 */ /* 0x000fe40005800000 */
[----:B------:R1:W3:Y:S01]  /*3aa0*/  MUFU.TANH R134, R7 ;  /* 0x0000000700867308 */ /* 0x0002e20000002400 */
[C---:B------:R-:W-:Y:S02]  /*3ab0*/  ISETP.GE.AND P0, PT, R6.reuse, R5, PT ;  /* 0x000000050600720c */ /* 0x040fe40003f06270 */
[----:B------:R-:W-:Y:S01]  /*3ac0*/  ISETP.GE.AND P3, PT, R6, R3, PT ;  /* 0x000000030600720c */ /* 0x000fe20003f66270 */
[----:B------:R-:W-:Y:S01]  /*3ad0*/  VIADD R6, R2, 0xffffff38 ;  /* 0xffffff3802067836 */ /* 0x000fe20000000000 */
[----:B------:R-:W-:Y:S01]  /*3ae0*/  FSEL R92, R92, -INF , !P5 ;  /* 0xff8000005c5c7808 */ /* 0x000fe20006800000 */
[----:B--2---:R-:W-:Y:S01]  /*3af0*/  HMMA.16816.F32.BF16 R36, R12, R68, R36 ;  /* 0x000000440c24723c */ /* 0x004fe20000041824 */
[----:B------:R-:W-:Y:S02]  /*3b00*/  FSEL R136, R136, -INF , !P4 ;  /* 0xff80000088887808 */ /* 0x000fe40006000000 */
[----:B------:R-:W-:-:S02]  /*3b10*/  ISETP.GE.AND P5, PT, R6, R5, PT ;  /* 0x000000050600720c */ /* 0x000fc40003fa6270 */
[----:B------:R-:W-:Y:S01]  /*3b20*/  ISETP.GE.AND P4, PT, R6, R3, PT ;  /* 0x000000030600720c */ /* 0x000fe20003f86270 */
[----:B------:R-:W-:Y:S01]  /*3b30*/  VIADD R6, R2, 0xffffff39 ;  /* 0xffffff3902067836 */ /* 0x000fe20000000000 */
[----:B------:R-:W-:Y:S01]  /*3b40*/  FSEL R91, R91, -INF , !P2 ;  /* 0xff8000005b5b7808 */ /* 0x000fe20005000000 */
[----:B------:R-:W-:Y:S01]  /*3b50*/  HMMA.16816.F32.BF16 R28, R12, R58, R28 ;  /* 0x0000003a0c1c723c */ /* 0x000fe2000004181c */
[----:B------:R-:W-:Y:S01]  /*3b60*/  FSEL R142, R142, -INF , !P1 ;  /* 0xff8000008e8e7808 */ /* 0x000fe20004800000 */
[----:B------:R-:W-:Y:S01]  /*3b70*/  LDSM.16.M88.4 R56, [R229+0x6800] ;  /* 0x00680000e538783b */ /* 0x000fe20000000200 */
[----:B-1----:R-:W-:Y:S01]  /*3b80*/  FMUL.FTZ R7, R43, UR4 ;  /* 0x000000042b077c20 */ /* 0x002fe20008410000 */
[C---:B------:R-:W-:Y:S02]  /*3b90*/  ISETP.GE.AND P2, PT, R6.reuse, R5, PT ;  /* 0x000000050600720c */ /* 0x040fe40003f46270 */
[----:B------:R-:W1:Y:S01]  /*3ba0*/  LDSM.16.M88.4 R40, [R226+0x5800] ;  /* 0x00580000e228783b */ /* 0x000e620000000200 */
[----:B------:R-:W-:Y:S01]  /*3bb0*/  ISETP.GE.AND P1, PT, R6, R3, PT ;  /* 0x000000030600720c */ /* 0x000fe20003f26270 */
[----:B------:R-:W-:Y:S01]  /*3bc0*/  VIADD R6, R2, 0xffffff40 ;  /* 0xffffff4002067836 */ /* 0x000fe20000000000 */
[----:B------:R2:W3:Y:S01]  /*3bd0*/  MUFU.TANH R145, R7 ;  /* 0x0000000700917308 */ /* 0x0004e20000002400 */
        /* <DEDUP_REMOVED lines=9> */
[----:B------:R-:W-:Y:S02]  /*3c70*/  VIADD R6, R2, 0xffffff48 ;  /* 0xffffff4802067836 */ /* 0x000fe40000000000 */
[----:B--2---:R-:W-:Y:S01]  /*3c80*/  FMUL.FTZ R7, R48, UR4 ;  /* 0x0000000430077c20 */ /* 0x004fe20008410000 */
[----:B------:R-:W-:Y:S02]  /*3c90*/  FSEL R86, R100, -INF , !P2 ;  /* 0xff80000064567808 */ /* 0x000fe40005000000 */
[----:B------:R-:W-:Y:S01]  /*3ca0*/  FSEL R138, R138, -INF , !P1 ;  /* 0xff8000008a8a7808 */ /* 0x000fe20004800000 */
[----:B------:R2:W3:Y:S01]  /*3cb0*/  MUFU.TANH R146, R7 ;  /* 0x0000000700927308 */ /* 0x0004e20000002400 */
        /* <DEDUP_REMOVED lines=10> */
[----:B-1----:R-:W-:Y:S01]  /*3d60*/  HMMA.16816.F32.BF16 R44, R8, R40, R32 ;  /* 0x00000028082c723c */ /* 0x002fe20000041820 */
[----:B--2---:R-:W-:Y:S01]  /*3d70*/  FMUL.FTZ R7, R51, UR4 ;  /* 0x0000000433077c20 */ /* 0x004fe20008410000 */
[C---:B------:R-:W-:Y:S01]  /*3d80*/  ISETP.GE.AND P5, PT, R6.reuse, R5, PT ;  /* 0x000000050600720c */ /* 0x040fe20003fa6270 */
[----:B------:R-:W1:Y:S01]  /*3d90*/  LDSM.16.M88.4 R48, [R24+0x8800] ;  /* 0x008800001830783b */ /* 0x000e620000000200 */
[----:B------:R-:W-:Y:S01]  /*3da0*/  ISETP.GE.AND P4, PT, R6, R3, PT ;  /* 0x000000030600720c */ /* 0x000fe20003f86270 */
[----:B------:R2:W3:Y:S01]  /*3db0*/  MUFU.TANH R117, R7 ;  /* 0x0000000700757308 */ /* 0x0004e20000002400 */
[----:B------:R-:W-:Y:S01]  /*3dc0*/  HMMA.16816.F32.BF16 R32, R20, R74, RZ ;  /* 0x0000004a1420723c */ /* 0x000fe200000418ff */
[----:B------:R-:W-:Y:S01]  /*3dd0*/  FSEL R94, R94, -INF , !P5 ;  /* 0xff8000005e5e7808 */ /* 0x000fe20006800000 */
[----:B------:R-:W-:Y:S01]  /*3de0*/  VIADD R6, R2, 0xffffff51 ;  /* 0xffffff5102067836 */ /* 0x000fe20000000000 */
[----:B------:R-:W-:-:S02]  /*3df0*/  FSEL R155, R155, -INF , !P4 ;  /* 0xff8000009b9b7808 */ /* 0x000fc40006000000 */
[----:B------:R-:W-:Y:S01]  /*3e00*/  FSEL R87, R87, -INF , !P2 ;  /* 0xff80000057577808 */ /* 0x000fe20005000000 */
[----:B------:R-:W-:Y:S01]  /*3e10*/  HMMA.16816.F32.BF16 R40, R8, R42, R28 ;  /* 0x0000002a0828723c */ /* 0x000fe2000004181c */
[----:B------:R-:W-:Y:S02]  /*3e20*/  FSEL R149, R149, -INF , !P1 ;  /* 0xff80000095957808 */ /* 0x000fe40004800000 */
[C---:B------:R-:W-:Y:S02]  /*3e30*/  ISETP.GE.AND P2, PT, R6.reuse, R5, PT ;  /* 0x000000050600720c */ /* 0x040fe40003f46270 */
[----:B------:R-:W-:Y:S01]  /*3e40*/  ISETP.GE.AND P1, PT, R6, R3, PT ;  /* 0x000000030600720c */ /* 0x000fe20003f26270 */
[----:B------:R-:W-:Y:S01]  /*3e50*/  VIADD R6, R2, 0xffffff58 ;  /* 0xffffff5802067836 */ /* 0x000fe20000000000 */
[----:B------:R-:W-:Y:S02]  /*3e60*/  FSEL R95, R95, -INF , !P0 ;  /* 0xff8000005f5f7808 */ /* 0x000fe40004000000 */
[----:B------:R-:W-:Y:S01]  /*3e70*/  FSEL R148, R148, -INF , !P3 ;  /* 0xff80000094947808 */ /* 0x000fe20005800000 */
[----:B--2---:R-:W-:Y:S01]  /*3e80*/  FMUL.FTZ R7, R52, UR4 ;  /* 0x0000000434077c20 */ /* 0x004fe20008410000 */
[----:B------:R-:W-:Y:S01]  /*3e90*/  ISETP.GE.AND P0, PT, R6, R5, PT ;  /* 0x000000050600720c */ /* 0x000fe20003f06270 */
[----:B------:R-:W-:Y:S01]  /*3ea0*/  FMUL.FTZ R44, R44, UR4 ;  /* 0x000000042c2c7c20 */ /* 0x000fe20008410000 */
[----:B------:R-:W-:Y:S01]  /*3eb0*/  FMUL.FTZ R25, R45, UR4 ;  /* 0x000000042d197c20 */ /* 0x000fe20008410000 */
[----:B------:R2:W3:Y:S01]  /*3ec0*/  MUFU.TANH R115, R7 ;  /* 0x0000000700737308 */ /* 0x0004e20000002400 */
[----:B------:R-:W-:Y:S01]  /*3ed0*/  ISETP.GE.AND P3, PT, R6, R3, PT ;  /* 0x000000030600720c */ /* 0x000fe20003f66270 */
[----:B------:R-:W-:Y:S01]  /*3ee0*/  VIADD R6, R2, 0xffffff60 ;  /* 0xffffff6002067836 */ /* 0x000fe20000000000 */
[----:B------:R-:W-:Y:S01]  /*3ef0*/  FSEL R98, R98, -INF , !P2 ;  /* 0xff80000062627808 */ /* 0x000fe20005000000 */
[----:B------:R-:W-:Y:S01]  /*3f00*/  HMMA.16816.F32.BF16 R28, R16, R62, R32 ;  /* 0x0000003e101c723c */ /* 0x000fe20000041820 */
[----:B------:R-:W-:Y:S01]  /*3f10*/  FSEL R158, R158, -INF , !P1 ;  /* 0xff8000009e9e7808 */ /* 0x000fe20004800000 */
[----:B------:R-:W-:Y:S01]  /*3f20*/  LDSM.16.M88.4 R60, [R227+0x7000] ;  /* 0x00700000e33c783b */ /* 0x000fe20000000200 */
[C---:B------:R-:W-:Y:S01]  /*3f30*/  ISETP.GE.AND P2, PT, R6.reuse, R5, PT ;  /* 0x000000050600720c */ /* 0x040fe20003f46270 */
[----:B------:R4:W-:Y:S01]  /*3f40*/  MUFU.TANH R102, R25 ;  /* 0x0000001900667308 */ /* 0x0009e20000002400 */
[----:B------:R-:W-:Y:S01]  /*3f50*/  ISETP.GE.AND P1, PT, R6, R3, PT ;  /* 0x000000030600720c */ /* 0x000fe20003f26270 */
[----:B------:R-:W-:Y:S01]  /*3f60*/  VIADD R6, R2, 0xffffff61 ;  /* 0xffffff6102067836 */ /* 0x000fe20000000000 */
[----:B------:R-:W-:Y:S01]  /*3f70*/  FSEL R105, R105, -INF , !P0 ;  /* 0xff80000069697808 */ /* 0x000fe20004000000 */
[----:B------:R-:W-:Y:S01]  /*3f80*/  FMUL.FTZ R40, R40, UR4 ;  /* 0x0000000428287c20 */ /* 0x000fe20008410000 */
[----:B------:R-:W-:Y:S01]  /*3f90*/  FSEL R157, R157, -INF , !P3 ;  /* 0xff8000009d9d7808 */ /* 0x000fe20005800000 */
[----:B------:R-:W-:Y:S01]  /*3fa0*/  FMUL.FTZ R41, R41, UR4 ;  /* 0x0000000429297c20 */ /* 0x000fe20008410000 */
[C---:B------:R-:W-:Y:S01]  /*3fb0*/  ISETP.GE.AND P0, PT, R6.reuse, R5, PT ;  /* 0x000000050600720c */ /* 0x040fe20003f06270 */
[----:B------:R-:W-:Y:S01]  /*3fc0*/  MUFU.TANH R96, R44 ;  /* 0x0000002c00607308 */ /* 0x000fe20000002400 */
[----:B--2---:R-:W-:Y:S01]  /*3fd0*/  FMUL.FTZ R7, R53, UR4 ;  /* 0x0000000435077c20 */ /* 0x004fe20008410000 */
[----:B-1----:R-:W-:Y:S01]  /*3fe0*/  HMMA.16816.F32.BF16 R32, R20, R48, RZ ;  /* 0x000000301420723c */ /* 0x002fe200000418ff */
[----:B------:R-:W-:Y:S01]  /*3ff0*/  ISETP.GE.AND P3, PT, R6, R3, PT ;  /* 0x000000030600720c */ /* 0x000fe20003f66270 */
[----:B------:R-:W-:Y:S01]  /*4000*/  VIADD R6, R2, 0xffffff68 ;  /* 0xffffff6802067836 */ /* 0x000fe20000000000 */
[----:B------:R-:W-:Y:S01]  /*4010*/  FSEL R110, R110, -INF , !P2 ;  /* 0xff8000006e6e7808 */ /* 0x000fe20005000000 */
[----:B------:R-:W-:Y:S01]  /*4020*/  FMUL.FTZ R42, R42, UR4 ;  /* 0x000000042a2a7c20 */ /* 0x000fe20008410000 */
[----:B------:R-:W-:Y:S01]  /*4030*/  FSEL R165, R165, -INF , !P1 ;  /* 0xff800000a5a57808 */ /* 0x000fe20004800000 */
[----:B------:R1:W-:Y:S01]  /*4040*/  MUFU.TANH R114, R7 ;  /* 0x0000000700727308 */ /* 0x0003e20000002400 */
[----:B----4-:R-:W-:Y:S01]  /*4050*/  FMUL.FTZ R25, R47, UR4 ;  /* 0x000000042f197c20 */ /* 0x010fe20008410000 */
[----:B------:R-:W-:-:S02]  /*4060*/  FSEL R120, R120, -INF , !P0 ;  /* 0xff80000078787808 */ /* 0x000fc40004000000 */
[----:B------:R-:W-:Y:S01]  /*4070*/  HMMA.16816.F32.BF16 R28, R12, R70, R28 ;  /* 0x000000460c1c723c */ /* 0x000fe2000004181c */
[----:B------:R-:W-:Y:S01]  /*4080*/  LDSM.16.M88.4 R68, [R24+0x9000] ;  /* 0x009000001844783b */ /* 0x000fe20000000200 */
[----:B------:R-:W-:Y:S02]  /*4090*/  FSEL R164, R164, -INF , !P3 ;  /* 0xff800000a4a47808 */ /* 0x000fe40005800000 */
[----:B------:R-:W-:Y:S08]  /*40a0*/  MUFU.TANH R83, R25 ;  /* 0x0000001900537308 */ /* 0x000ff00000002400 */
[----:B------:R-:W-:Y:S01]  /*40b0*/  MUFU.TANH R80, R40 ;  /* 0x0000002800507308 */ /* 0x000fe20000002400 */
[----:B-1----:R-:W-:-:S02]  /*40c0*/  FMUL.FTZ R7, R54, UR4 ;  /* 0x0000000436077c20 */ /* 0x002fc40008410000 */
[----:B------:R-:W-:Y:S05]  /*40d0*/  HMMA.16816.F32.BF16 R52, R8, R64, R36 ;  /* 0x000000400834723c */ /* 0x000fea0000041824 */
[----:B------:R1:W2:Y:S01]  /*40e0*/  MUFU.TANH R100, R7 ;  /* 0x0000000700647308 */ /* 0x0002a20000002400 */
[----:B------:R-:W-:Y:S01]  /*40f0*/  HMMA.16816.F32.BF16 R36, R20, R50, RZ ;  /* 0x000000321424723c */ /* 0x000fe200000418ff */
[----:B------:R-:W-:Y:S06]  /*4100*/  LDSM.16.M88.4 R48, [R226+0x6800] ;  /* 0x00680000e230783b */ /* 0x000fec0000000200 */
[----:B------:R-:W-:Y:S08]  /*4110*/  MUFU.TANH R81, R41 ;  /* 0x0000002900517308 */ /* 0x000ff00000002400 */
[----:B------:R-:W-:Y:S01]  /*4120*/  MUFU.TANH R79, R42 ;  /* 0x0000002a004f7308 */ /* 0x000fe20000002400 */
[----:B-1----:R-:W-:-:S02]  /*4130*/  VIADD R7, R2, 0xffffff59 ;  /* 0xffffff5902077836 */ /* 0x002fc40000000000 */
[----:B------:R-:W-:-:S03]  /*4140*/  FMUL.FTZ R25, R54, UR4 ;  /* 0x0000000436197c20 */ /* 0x000fc60008410000 */
[C---:B------:R-:W-:Y:S02]  /*4150*/  ISETP.GE.AND P5, PT, R7.reuse, R5, PT ;  /* 0x000000050700720c */ /* 0x040fe40003fa6270 */
[----:B------:R-:W-:Y:S01]  /*4160*/  ISETP.GE.AND P4, PT, R7, R3, PT ;  /* 0x000000030700720c */ /* 0x000fe20003f86270 */
[----:B------:R-:W-:Y:S01]  /*4170*/  FMUL.FTZ R7, R46, UR4 ;  /* 0x000000042e077c20 */ /* 0x000fe20008410000 */
[----:B------:R-:W-:Y:S01]  /*4180*/  FSEL R106, R106, -INF , !P5 ;  /* 0xff8000006a6a7808 */ /* 0x000fe20006800000 */
[----:B------:R-:W1:Y:S01]  /*4190*/  LDSM.16.M88.4 R44, [R227+0x6800] ;  /* 0x00680000e32c783b */ /* 0x000e620000000200 */
[----:B------:R-:W-:Y:S01]  /*41a0*/  FSEL R156, R156, -INF , !P4 ;  /* 0xff8000009c9c7808 */ /* 0x000fe20006000000 */
[----:B------:R4:W2:Y:S01]  /*41b0*/  MUFU.TANH R82, R7 ;  /* 0x0000000700527308 */ /* 0x0008a20000002400 */
[C---:B------:R-:W-:Y:S02]  /*41c0*/  ISETP.GE.AND P5, PT, R6.reuse, R5, PT ;  /* 0x000000050600720c */ /* 0x040fe40003fa6270 */
[----:B------:R-:W-:Y:S01]  /*41d0*/  ISETP.GE.AND P4, PT, R6, R3, PT ;  /* 0x000000030600720c */ /* 0x000fe20003f86270 */
[----:B------:R-:W-:Y:S01]  /*41e0*/  VIADD R6, R2, 0xffffff69 ;  /* 0xffffff6902067836 */ /* 0x000fe20000000000 */
[----:B------:R-:W-:-:S02]  /*41f0*/  FSEL R119, R119, -INF , !P5 ;  /* 0xff80000077777808 */ /* 0x000fc40006800000 */
[----:B------:R-:W-:Y:S01]  /*4200*/  FSEL R162, R162, -INF , !P4 ;  /* 0xff800000a2a27808 */ /* 0x000fe20006000000 */
[----:B------:R-:W-:Y:S01]  /*4210*/  MUFU.TANH R74, R25 ;  /* 0x00000019004a7308 */ /* 0x000fe20000002400 */
[C---:B------:R-:W-:Y:S02]  /*4220*/  ISETP.GE.AND P2, PT, R6.reuse, R5, PT ;  /* 0x000000050600720c */ /* 0x040fe40003f46270 */
[----:B------:R-:W-:Y:S01]  /*4230*/  ISETP.GE.AND P1, PT, R6, R3, PT ;  /* 0x000000030600720c */ /* 0x000fe20003f26270 */
[----:B------:R-:W-:Y:S01]  /*4240*/  VIADD R6, R2, 0xffffff70 ;  /* 0xffffff7002067836 */ /* 0x000fe20000000000 */
[----:B------:R-:W-:Y:S02]  /*4250*/  FSEL R122, R122, -INF , !P2 ;  /* 0xff8000007a7a7808 */ /* 0x000fe40005000000 */
[----:B------:R-:W-:Y:S02]  /*4260*/  FSEL R163, R163, -INF , !P1 ;  /* 0xff800000a3a37808 */ /* 0x000fe40004800000 */
[C---:B------:R-:W-:Y:S01]  /*4270*/  ISETP.GE.AND P0, PT, R6.reuse, R5, PT ;  /* 0x000000050600720c */ /* 0x040fe20003f06270 */
[----:B----4-:R-:W-:Y:S01]  /*4280*/  FMUL.FTZ R7, R43, UR4 ;  /* 0x000000042b077c20 */ /* 0x010fe20008410000 */
        /* <DEDUP_REMOVED lines=14> */
[----:B-1----:R-:W-:Y:S01]  /*4370*/  HMMA.16816.F32.BF16 R32, R16, R44, R32 ;  /* 0x0000002c1020723c */ /* 0x002fe20000041820 */
[----:B----4-:R-:W-:Y:S01]  /*4380*/  FMUL.FTZ R7, R52, UR4 ;  /* 0x0000000434077c20 */ /* 0x010fe20008410000 */
[----:B------:R-:W-:-:S02]  /*4390*/  FSEL R167, R167, -INF , !P1 ;  /* 0xff800000a7a77808 */ /* 0x000fc40004800000 */
[C---:B------:R-:W-:Y:S01]  /*43a0*/  ISETP.GE.AND P0, PT, R6.reuse, R5, PT ;  /* 0x000000050600720c */ /* 0x040fe20003f06270 */
[----:B------:R1:W-:Y:S01]  /*43b0*/  MUFU.TANH R77, R7 ;  /* 0x00000007004d7308 */ /* 0x0003e20000002400 */
[----:B------:R-:W-:Y:S01]  /*43c0*/  HMMA.16816.F32.BF16 R36, R16, R46, R36 ;  /* 0x0000002e1024723c */ /* 0x000fe20000041824 */
[----:B------:R-:W-:Y:S01]  /*43d0*/  ISETP.GE.AND P3, PT, R6, R3, PT ;  /* 0x000000030600720c */ /* 0x000fe20003f66270 */
[----:B------:R-:W-:Y:S01]  /*43e0*/  VIADD R6, R2, 0xffffff80 ;  /* 0xffffff8002067836 */ /* 0x000fe20000000000 */
[----:B------:R-:W-:Y:S02]  /*43f0*/  FSEL R144, R144, -INF , !P0 ;  /* 0xff80000090907808 */ /* 0x000fe40004000000 */
[----:B------:R-:W-:Y:S01]  /*4400*/  FSEL R169, R169, -INF , !P3 ;  /* 0xff800000a9a97808 */ /* 0x000fe20005800000 */
[----:B------:R-:W-:Y:S01]  /*4410*/  HMMA.16816.F32.BF16 R44, R8, R66, R28 ;  /* 0x00000042082c723c */ /* 0x000fe2000004181c */
[----:B------:R-:W4:Y:S01]  /*4420*/  LDSM.16.M88.4 R64, [R229+0x7000] ;  /* 0x00700000e540783b */ /* 0x000f220000000200 */
[----:B------:R-:W-:-:S02]  /*4430*/  ISETP.GE.AND P5, PT, R6, R5, PT ;  /* 0x000000050600720c */ /* 0x000fc40003fa6270 */
[----:B------:R-:W-:Y:S01]  /*4440*/  ISETP.GE.AND P4, PT, R6, R3, PT ;  /* 0x000000030600720c */ /* 0x000fe20003f86270 */
[----:B------:R-:W-:Y:S01]  /*4450*/  VIADD R6, R2, 0xffffff88 ;  /* 0xffffff8802067836 */ /* 0x000fe20000000000 */
[----:B------:R-:W-:Y:S02]  /*4460*/  FSEL R141, R141, -INF , !P5 ;  /* 0xff8000008d8d7808 */ /* 0x000fe40006800000 */
[----:B------:R-:W-:Y:S01]  /*4470*/  FSEL R174, R143, -INF , !P4 ;  /* 0xff8000008fae7808 */ /* 0x000fe20006000000 */
[----:B-1----:R-:W-:Y:S01]  /*4480*/  FMUL.FTZ R7, R53, UR4 ;  /* 0x0000000435077c20 */ /* 0x002fe20008410000 */
[C---:B------:R-:W-:Y:S02]  /*4490*/  ISETP.GE.AND P0, PT, R6.reuse, R5, PT ;  /* 0x000000050600720c */ /* 0x040fe40003f06270 */
[----:B------:R-:W-:Y:S01]  /*44a0*/  HMMA.16816.F32.BF16 R28, R12, R56, R32 ;  /* 0x000000380c1c723c */ /* 0x000fe20000041820 */
[----:B------:R-:W-:Y:S01]  /*44b0*/  ISETP.GE.AND P3, PT, R6, R3, PT ;  /* 0x000000030600720c */ /* 0x000fe20003f66270 */
[----:B------:R1:W2:Y:S01]  /*44c0*/  MUFU.TANH R76, R7 ;  /* 0x00000007004c7308 */ /* 0x0002a20000002400 */
[----:B------:R-:W-:Y:S01]  /*44d0*/  VIADD R6, R2, 0xffffff89 ;  /* 0xffffff8902067836 */ /* 0x000fe20000000000 */
[----:B------:R-:W-:-:S02]  /*44e0*/  FSEL R152, R152, -INF , !P0 ;  /* 0xff80000098987808 */ /* 0x000fc40004000000 */
[----:B------:R-:W-:Y:S02]  /*44f0*/  HMMA.16816.F32.BF16 R32, R20, R68, RZ ;  /* 0x000000441420723c */ /* 0x000fe400000418ff */
[C---:B------:R-:W-:Y:S02]  /*4500*/  ISETP.GE.AND P5, PT, R6.reuse, R5, PT ;  /* 0x000000050600720c */ /* 0x040fe40003fa6270 */
[----:B------:R-:W-:Y:S01]  /*4510*/  ISETP.GE.AND P4, PT, R6, R3, PT ;  /* 0x000000030600720c */ /* 0x000fe20003f86270 */
[----:B------:R-:W-:Y:S01]  /*4520*/  VIADD R6, R2, 0xffffff90 ;  /* 0xffffff9002067836 */ /* 0x000fe20000000000 */
[----:B------:R-:W-:Y:S01]  /*4530*/  HMMA.16816.F32.BF16 R36, R12, R58, R36 ;  /* 0x0000003a0c24723c */ /* 0x000fe20000041824 */
[----:B------:R-:W-:Y:S01]  /*4540*/  FMUL.FTZ R44, R44, UR4 ;  /* 0x000000042c2c7c20 */ /* 0x000fe20008410000 */
[----:B------:R-:W-:Y:S01]  /*4550*/  FMUL.FTZ R45, R45, UR4 ;  /* 0x000000042d2d7c20 */ /* 0x000fe20008410000 */
[----:B------:R-:W-:Y:S02]  /*4560*/  LDSM.16.M88.4 R56, [R227+0x7800] ;  /* 0x00780000e338783b */ /* 0x000fe40000000200 */
[----:B------:R-:W-:Y:S01]  /*4570*/  MUFU.TANH R73, R44 ;  /* 0x0000002c00497308 */ /* 0x000fe20000002400 */
[----:B-1----:R-:W-:-:S05]  /*4580*/  VIADD R7, R2, 0xffffff81 ;  /* 0xffffff8102077836 */ /* 0x002fca0000000000 */
[C---:B------:R-:W-:Y:S01]  /*4590*/  ISETP.GE.AND P2, PT, R7.reuse, R5, PT ;  /* 0x000000050700720c */ /* 0x040fe20003f46270 */
[----:B------:R-:W-:Y:S01]  /*45a0*/  HMMA.16816.F32.BF16 R40, R8, R48, R28 ;  /* 0x000000300828723c */ /* 0x000fe2000004181c */
[----:B------:R-:W-:Y:S01]  /*45b0*/  ISETP.GE.AND P1, PT, R7, R3, PT ;  /* 0x000000030700720c */ /* 0x000fe20003f26270 */
[----:B------:R-:W-:Y:S01]  /*45c0*/  FMUL.FTZ R7, R55, UR4 ;  /* 0x0000000437077c20 */ /* 0x000fe20008410000 */
[----:B------:R-:W-:Y:S01]  /*45d0*/  FSEL R143, R172, -INF , !P2 ;  /* 0xff800000ac8f7808 */ /* 0x000fe20005000000 */
[----:B------:R1:W3:Y:S01]  /*45e0*/  LDSM.16.M88.4 R52, [R24+0x9800] ;  /* 0x009800001834783b */ /* 0x0002e20000000200 */
[----:B------:R-:W-:Y:S01]  /*45f0*/  FSEL R173, R151, -INF , !P1 ;  /* 0xff80000097ad7808 */ /* 0x000fe20004800000 */
[----:B------:R2:W3:Y:S01]  /*4600*/  MUFU.TANH R75, R7 ;  /* 0x00000007004b7308 */ /* 0x0004e20000002400 */
[----:B------:R-:W-:Y:S01]  /*4610*/  HMMA.16816.F32.BF16 R28, R16, R60, R32 ;  /* 0x0000003c101c723c */ /* 0x000fe20000041820 */
[----:B------:R-:W-:Y:S02]  /*4620*/  FSEL R151, R171, -INF , !P5 ;  /* 0xff800000ab977808 */ /* 0x000fe40006800000 */
[----:B------:R-:W-:-:S02]  /*4630*/  FSEL R172, R26, -INF , !P3 ;  /* 0xff8000001aac7808 */ /* 0x000fc40005800000 */
[----:B------:R-:W-:Y:S02]  /*4640*/  FSEL R171, R27, -INF , !P4 ;  /* 0xff8000001bab7808 */ /* 0x000fe40006000000 */
[----:B------:R-:W-:Y:S01]  /*4650*/  MUFU.TANH R72, R45 ;  /* 0x0000002d00487308 */ /* 0x000fe20000002400 */
[C---:B------:R-:W-:Y:S02]  /*4660*/  ISETP.GE.AND P2, PT, R6.reuse, R5, PT ;  /* 0x000000050600720c */ /* 0x040fe40003f46270 */
[----:B------:R-:W-:Y:S01]  /*4670*/  ISETP.GE.AND P1, PT, R6, R3, PT ;  /* 0x000000030600720c */ /* 0x000fe20003f26270 */
[----:B------:R-:W-:Y:S01]  /*4680*/  VIADD R6, R2, 0xffffff91 ;  /* 0xffffff9102067836 */ /* 0x000fe20000000000 */
[----:B------:R-:W-:Y:S02]  /*4690*/  FSEL R153, R153, -INF , !P2 ;  /* 0xff80000099997808 */ /* 0x000fe40005000000 */
[----:B------:R-:W-:Y:S01]  /*46a0*/  FSEL R175, R161, -INF , !P1 ;  /* 0xff800000a1af7808 */ /* 0x000fe20004800000 */
[----:B--2---:R-:W-:Y:S01]  /*46b0*/  FMUL.FTZ R7, R46, UR4 ;  /* 0x000000042e077c20 */ /* 0x004fe20008410000 */
[C---:B------:R-:W-:Y:S01]  /*46c0*/  ISETP.GE.AND P0, PT, R6.reuse, R5, PT ;  /* 0x000000050600720c */ /* 0x040fe20003f06270 */
[----:B------:R-:W-:Y:S01]  /*46d0*/  FMUL.FTZ R41, R41, UR4 ;  /* 0x0000000429297c20 */ /* 0x000fe20008410000 */
[----:B------:R-:W-:Y:S01]  /*46e0*/  ISETP.GE.AND P3, PT, R6, R3, PT ;  /* 0x000000030600720c */ /* 0x000fe20003f66270 */
[----:B-1----:R-:W-:Y:S01]  /*46f0*/  HMMA.16816.F32.BF16 R24, R20, R70, RZ ;  /* 0x000000461418723c */ /* 0x002fe200000418ff */
[----:B------:R1:W2:Y:S01]  /*4700*/  MUFU.TANH R69, R7 ;  /* 0x0000000700457308 */ /* 0x0002a20000002400 */
[----:B------:R-:W-:-:S02]  /*4710*/  VIADD R6, R2, 0xffffff98 ;  /* 0xffffff9802067836 */ /* 0x000fc40000000000 */
[----:B------:R-:W-:Y:S01]  /*4720*/  FMUL.FTZ R42, R42, UR4 ;  /* 0x000000042a2a7c20 */ /* 0x000fe20008410000 */
[----:B------:R-:W-:Y:S01]  /*4730*/  FSEL R161, R166, -INF , !P0 ;  /* 0xff800000a6a17808 */ /* 0x000fe20004000000 */
[----:B----4-:R-:W-:Y:S01]  /*4740*/  HMMA.16816.F32.BF16 R28, R12, R64, R28 ;  /* 0x000000400c1c723c */ /* 0x010fe2000004181c */
[C---:B------:R-:W-:Y:S02]  /*4750*/  ISETP.GE.AND P5, PT, R6.reuse, R5, PT ;  /* 0x000000050600720c */ /* 0x040fe40003fa6270 */
[----:B------:R-:W-:Y:S01]  /*4760*/  ISETP.GE.AND P4, PT, R6, R3, PT ;  /* 0x000000030600720c */ /* 0x000fe20003f86270 */
[----:B------:R-:W-:Y:S01]  /*4770*/  VIADD R6, R2, 0xffffff99 ;  /* 0xffffff9902067836 */ /* 0x000fe20000000000 */
[----:B------:R-:W-:Y:S01]  /*4780*/  MUFU.TANH R60, R41 ;  /* 0x00000029003c7308 */ /* 0x000fe20000002400 */
[----:B------:R-:W-:Y:S02]  /*4790*/  FSEL R160, R160, -INF , !P3 ;  /* 0xff800000a0a07808 */ /* 0x000fe40005800000 */
[----:B------:R-:W-:-:S02]  /*47a0*/  FSEL R154, R154, -INF , !P5 ;  /* 0xff8000009a9a7808 */ /* 0x000fc40006800000 */
[C---:B------:R-:W-:Y:S01]  /*47b0*/  ISETP.GE.AND P2, PT, R6.reuse, R5, PT ;  /* 0x000000050600720c */ /* 0x040fe20003f46270 */
[----:B---3--:R-:W-:Y:S01]  /*47c0*/  HMMA.16816.F32.BF16 R32, R20, R52, RZ ;  /* 0x000000341420723c */ /* 0x008fe200000418ff */
[----:B-1----:R-:W-:Y:S01]  /*47d0*/  FMUL.FTZ R7, R47, UR4 ;  /* 0x000000042f077c20 */ /* 0x002fe20008410000 */
[----:B------:R-:W-:Y:S01]  /*47e0*/  MUFU.TANH R53, R42 ;  /* 0x0000002a00357308 */ /* 0x000fe20000002400 */
[----:B------:R-:W-:Y:S01]  /*47f0*/  ISETP.GE.AND P1, PT, R6, R3, PT ;  /* 0x000000030600720c */ /* 0x000fe20003f26270 */
[----:B------:R-:W-:Y:S01]  /*4800*/  VIADD R6, R2, 0xffffffa0 ;  /* 0xffffffa002067836 */ /* 0x000fe20000000000 */
[----:B------:R-:W-:Y:S01]  /*4810*/  FSEL R166, R134, -INF , !P4 ;  /* 0xff80000086a67808 */ /* 0x000fe20006000000 */
[----:B------:R-:W-:Y:S01]  /*4820*/  HMMA.16816.F32.BF16 R44, R8, R50, R36 ;  /* 0x00000032082c723c */ /* 0x000fe20000041824 */
[----:B------:R-:W1:Y:S01]  /*4830*/  LDSM.16.M88.4 R48, [R226+0x7000] ;  /* 0x00700000e230783b */ /* 0x000e620000000200 */
[----:B------:R-:W-:Y:S02]  /*4840*/  FSEL R159, R159, -INF , !P2 ;  /* 0xff8000009f9f7808 */ /* 0x000fe40005000000 */
        /* <DEDUP_REMOVED lines=8> */
[C---:B------:R-:W-:Y:S02]  /*48d0*/  ISETP.GE.AND P5, PT, R6.reuse, R5, PT ;  /* 0x000000050600720c */ /* 0x040fe40003fa6270 */
[----:B------:R-:W-:Y:S01]  /*48e0*/  ISETP.GE.AND P4, PT, R6, R3, PT ;  /* 0x000000030600720c */ /* 0x000fe20003f86270 */
[----:B------:R-:W-:Y:S01]  /*48f0*/  VIADD R6, R2, 0xffffffa8 ;  /* 0xffffffa802067836 */ /* 0x000fe20000000000 */
[----:B------:R-:W-:Y:S02]  /*4900*/  FSEL R179, R127, -INF , !P3 ;  /* 0xff8000007fb37808 */ /* 0x000fe40005800000 */
[----:B------:R-:W-:Y:S01]  /*4910*/  FSEL R127, R135, -INF , !P5 ;  /* 0xff800000877f7808 */ /* 0x000fe20006800000 */
[----:B---3--:R-:W-:Y:S01]  /*4920*/  FMUL.FTZ R7, R40, UR4 ;  /* 0x0000000428077c20 */ /* 0x008fe20008410000 */
[----:B------:R-:W-:-:S02]  /*4930*/  ISETP.GE.AND P2, PT, R6, R5, PT ;  /* 0x000000050600720c */ /* 0x000fc40003f46270 */
[----:B------:R-:W-:Y:S01]  /*4940*/  ISETP.GE.AND P1, PT, R6, R3, PT ;  /* 0x000000030600720c */ /* 0x000fe20003f26270 */
[----:B------:R3:W4:Y:S01]  /*4950*/  MUFU.TANH R61, R7 ;  /* 0x00000007003d7308 */ /* 0x0007220000002400 */
[----:B------:R-:W-:Y:S01]  /*4960*/  VIADD R6, R2, 0xffffffa9 ;  /* 0xffffffa902067836 */ /* 0x000fe20000000000 */
[----:B------:R-:W-:Y:S01]  /*4970*/  FSEL R177, R117, -INF , !P4 ;  /* 0xff80000075b17808 */ /* 0x000fe20006000000 */
[----:B------:R-:W-:Y:S01]  /*4980*/  FMUL.FTZ R45, R45, UR4 ;  /* 0x000000042d2d7c20 */ /* 0x000fe20008410000 */
[----:B------:R-:W-:Y:S02]  /*4990*/  FSEL R115, R115, -INF , !P2 ;  /* 0xff80000073737808 */ /* 0x000fe40005000000 */
[----:B------:R-:W-:Y:S01]  /*49a0*/  HMMA.16816.F32.BF16 R24, R12, R66, R24 ;  /* 0x000000420c18723c */ /* 0x000fe20000041818 */
[----:B------:R-:W-:Y:S01]  /*49b0*/  ISETP.GE.AND P0, PT, R6, R5, PT ;  /* 0x000000050600720c */ /* 0x000fe20003f06270 */
[----:B------:R-:W-:Y:S01]  /*49c0*/  FMUL.FTZ R44, R44, UR4 ;  /* 0x000000042c2c7c20 */ /* 0x000fe20008410000 */
[----:B------:R-:W-:Y:S01]  /*49d0*/  ISETP.GE.AND P3, PT, R6, R3, PT ;  /* 0x000000030600720c */ /* 0x000fe20003f66270 */
[----:B------:R-:W-:Y:S01]  /*49e0*/  VIADD R6, R2, 0xffffffb0 ;  /* 0xffffffb002067836 */ /* 0x000fe20000000000 */
[----:B------:R-:W-:-:S02]  /*49f0*/  FSEL R176, R100, -INF , !P1 ;  /* 0xff80000064b07808 */ /* 0x000fc40004800000 */
[----:B------:R-:W-:Y:S02]  /*4a00*/  FSEL R114, R114, -INF , !P0 ;  /* 0xff80000072727808 */ /* 0x000fe40004000000 */
[C---:B------:R-:W-:Y:S01]  /*4a10*/  ISETP.GE.AND P5, PT, R6.reuse, R5, PT ;  /* 0x000000050600720c */ /* 0x040fe20003fa6270 */
[----:B-1----:R-:W-:Y:S01]  /*4a20*/  HMMA.16816.F32.BF16 R36, R8, R48, R28 ;  /* 0x000000300824723c */ /* 0x002fe2000004181c */
[----:B---3--:R-:W-:Y:S01]  /*4a30*/  FMUL.FTZ R7, R43, UR4 ;  /* 0x000000042b077c20 */ /* 0x008fe20008410000 */
[----:B------:R-:W-:Y:S01]  /*4a40*/  ISETP.GE.AND P4, PT, R6, R3, PT ;  /* 0x000000030600720c */ /* 0x000fe20003f86270 */
[----:B------:R-:W1:Y:S01]  /*4a50*/  LDSM.16.M88.4 R40, [R229+0x7800] ;  /* 0x00780000e528783b */ /* 0x000e620000000200 */
[----:B------:R-:W-:Y:S01]  /*4a60*/  VIADD R6, R2, 0xffffffb1 ;  /* 0xffffffb102067836 */ /* 0x000fe20000000000 */
[----:B------:R3:W4:Y:S01]  /*4a70*/  MUFU.TANH R52, R7 ;  /* 0x0000000700347308 */ /* 0x0007220000002400 */
[----:B------:R-:W-:Y:S01]  /*4a80*/  HMMA.16816.F32.BF16 R28, R16, R56, R32 ;  /* 0x00000038101c723c */ /* 0x000fe20000041820 */
[----:B------:R-:W2:Y:S01]  /*4a90*/  LDSM.16.M88.4 R32, [R226+0x7800] ;  /* 0x00780000e220783b */ /* 0x000ea20000000200 */
[----:B------:R-:W-:Y:S01]  /*4aa0*/  FSEL R117, R108, -INF , !P3 ;  /* 0xff8000006c757808 */ /* 0x000fe20005800000 */
[----:B------:R-:W-:-:S04]  /*4ab0*/  DEPBAR.LE SB0, 0x0 ;  /* 0x000080000000791a */ /* 0x000fc80000000000 */
[C---:B------:R-:W-:Y:S01]  /*4ac0*/  ISETP.GE.AND P2, PT, R6.reuse, R5, PT ;  /* 0x000000050600720c */ /* 0x040fe20003f46270 */
[----:B------:R-:W-:Y:S01]  /*4ad0*/  HMMA.16816.F32.BF16 R16, R16, R58, R20 ;  /* 0x0000003a1010723c */ /* 0x000fe20000041814 */
[----:B------:R-:W-:Y:S01]  /*4ae0*/  ISETP.GE.AND P1, PT, R6, R3, PT ;  /* 0x000000030600720c */ /* 0x000fe20003f26270 */
[----:B------:R-:W-:Y:S01]  /*4af0*/  VIADD R6, R2, 0xffffffb8 ;  /* 0xffffffb802067836 */ /* 0x000fe20000000000 */
[----:B------:R-:W-:Y:S01]  /*4b00*/  MUFU.TANH R48, R45 ;  /* 0x0000002d00307308 */ /* 0x000fe20000002400 */
[----:B------:R-:W-:Y:S02]  /*4b10*/  FSEL R96, R96, -INF , !P5 ;  /* 0xff80000060607808 */ /* 0x000fe40006800000 */
[----:B------:R-:W-:Y:S01]  /*4b20*/  HMMA.16816.F32.BF16 R24, R8, R50, R24 ;  /* 0x000000320818723c */ /* 0x000fe20000041818 */
[----:B------:R-:W-:Y:S01]  /*4b30*/  ISETP.GE.AND P0, PT, R6, R5, PT ;  /* 0x000000050600720c */ /* 0x000fe20003f06270 */
[----:B---3--:R-:W-:Y:S01]  /*4b40*/  FMUL.FTZ R7, R46, UR4 ;  /* 0x000000042e077c20 */ /* 0x008fe20008410000 */
[----:B------:R-:W-:Y:S01]  /*4b50*/  ISETP.GE.AND P3, PT, R6, R3, PT ;  /* 0x000000030600720c */ /* 0x000fe20003f66270 */
[----:B------:R-:W-:Y:S01]  /*4b60*/  VIADD R6, R2, 0xffffffb9 ;  /* 0xffffffb902067836 */ /* 0x000fe20000000000 */
[----:B------:R-:W3:Y:S01]  /*4b70*/  MUFU.TANH R49, R44 ;  /* 0x0000002c00317308 */ /* 0x000ee20000002400 */
[----:B------:R-:W-:Y:S01]  /*4b80*/  FSEL R188, R82, -INF , !P4 ;  /* 0xff80000052bc7808 */ /* 0x000fe20006000000 */
[----:B------:R-:W-:Y:S01]  /*4b90*/  FMUL.FTZ R20, R39, UR4 ;  /* 0x0000000427147c20 */ /* 0x000fe20008410000 */
[----:B------:R-:W-:Y:S01]  /*4ba0*/  FSEL R100, R80, -INF , !P0 ;  /* 0xff80000050647808 */ /* 0x000fe20004000000 */
[----:B------:R-:W-:Y:S01]  /*4bb0*/  FMUL.FTZ R37, R37, UR4 ;  /* 0x0000000425257c20 */ /* 0x000fe20008410000 */
[----:B------:R-:W-:Y:S01]  /*4bc0*/  ISETP.GE.AND P5, PT, R6, R5, PT ;  /* 0x000000050600720c */ /* 0x000fe20003fa6270 */
[----:B------:R-:W-:Y:S01]  /*4bd0*/  FMUL.FTZ R38, R38, UR4 ;  /* 0x0000000426267c20 */ /* 0x000fe20008410000 */
[----:B------:R-:W-:Y:S01]  /*4be0*/  ISETP.GE.AND P4, PT, R6, R3, PT ;  /* 0x000000030600720c */ /* 0x000fe20003f86270 */
[----:B------:R4:W3:Y:S01]  /*4bf0*/  MUFU.TANH R45, R7 ;  /* 0x00000007002d7308 */ /* 0x0008e20000002400 */
[----:B------:R-:W-:Y:S01]  /*4c00*/  VIADD R6, R2, 0xffffffc1 ;  /* 0xffffffc102067836 */ /* 0x000fe20000000000 */
[----:B------:R-:W-:-:S02]  /*4c10*/  FSEL R187, R79, -INF , !P3 ;  /* 0xff8000004fbb7808 */ /* 0x000fc40005800000 */
[----:B------:R-:W-:Y:S02]  /*4c20*/  FSEL R102, R102, -INF , !P2 ;  /* 0xff80000066667808 */ /* 0x000fe40005000000 */
[----:B------:R-:W-:Y:S02]  /*4c30*/  FSEL R186, R83, -INF , !P1 ;  /* 0xff80000053ba7808 */ /* 0x000fe40004800000 */
[C---:B------:R-:W-:Y:S01]  /*4c40*/  ISETP.GE.AND P0, PT, R6.reuse, R5, PT ;  /* 0x000000050600720c */ /* 0x040fe20003f06270 */
[----:B------:R-:W-:Y:S01]  /*4c50*/  MUFU.TANH R37, R37 ;  /* 0x0000002500257308 */ /* 0x000fe20000002400 */
[C---:B-1----:R-:W-:Y:S01]  /*4c60*/  HMMA.16816.F32.BF16 R28, R12.reuse, R40, R28 ;  /* 0x000000280c1c723c */ /* 0x042fe2000004181c */
[----:B------:R-:W-:Y:S01]  /*4c70*/  ISETP.GE.AND P3, PT, R6, R3, PT ;  /* 0x000000030600720c */ /* 0x000fe20003f66270 */
[----:B------:R-:W-:Y:S01]  /*4c80*/  VIADD R6, R2, 0xffffffc9 ;  /* 0xffffffc902067836 */ /* 0x000fe20000000000 */
[----:B------:R-:W-:Y:S01]  /*4c90*/  FSEL R39, R81, -INF , !P5 ;  /* 0xff80000051277808 */ /* 0x000fe20006800000 */
[----:B------:R-:W-:Y:S01]  /*4ca0*/  FMUL.FTZ R25, R25, UR4 ;  /* 0x0000000419197c20 */ /* 0x000fe20008410000 */
[----:B------:R-:W-:Y:S01]  /*4cb0*/  FSEL R185, R78, -INF , !P4 ;  /* 0xff8000004eb97808 */ /* 0x000fe20006000000 */
[----:B------:R-:W-:Y:S01]  /*4cc0*/  HMMA.16816.F32.BF16 R12, R12, R42, R16 ;  /* 0x0000002a0c0c723c */ /* 0x000fe20000041810 */
[----:B----4-:R-:W-:Y:S01]  /*4cd0*/  FMUL.FTZ R7, R47, UR4 ;  /* 0x000000042f077c20 */ /* 0x010fe20008410000 */
[----:B------:R-:W-:Y:S01]  /*4ce0*/  FSEL R182, R76, -INF , !P0 ;  /* 0xff8000004cb67808 */ /* 0x000fe20004000000 */
[----:B------:R-:W1:Y:S01]  /*4cf0*/  MUFU.TANH R38, R38 ;  /* 0x0000002600267308 */ /* 0x000e620000002400 */
[----:B------:R-:W-:-:S03]  /*4d00*/  FSEL R192, R75, -INF , !P3 ;  /* 0xff8000004bc07808 */ /* 0x000fc60005800000 */
[----:B------:R-:W-:-:S04]  /*4d10*/  FMUL.FTZ R16, R27, UR4 ;  /* 0x000000041b107c20 */ /* 0x000fc80008410000 */
[----:B------:R4:W-:Y:S08]  /*4d20*/  MUFU.TANH R44, R7 ;  /* 0x00000007002c7308 */ /* 0x0009f00000002400 */
[----:B------:R-:W-:Y:S08]  /*4d30*/  MUFU.TANH R16, R16 ;  /* 0x0000001000107308 */ /* 0x000ff00000002400 */
[----:B------:R-:W-:Y:S01]  /*4d40*/  MUFU.TANH R25, R25 ;  /* 0x0000001900197308 */ /* 0x000fe20000002400 */
[----:B----4-:R-:W-:-:S07]  /*4d50*/  FMUL.FTZ R7, R36, UR4 ;  /* 0x0000000424077c20 */ /* 0x010fce0008410000 */
[----:B------:R4:W1:Y:S08]  /*4d60*/  MUFU.TANH R40, R7 ;  /* 0x0000000700287308 */ /* 0x0008700000002400 */
[----:B------:R2:W1:Y:S01]  /*4d70*/  MUFU.TANH R36, R20 ;  /* 0x0000001400247308 */ /* 0x0004620000002400 */
[----:B----4-:R-:W-:Y:S01]  /*4d80*/  VIADD R7, R2, 0xffffffc0 ;  /* 0xffffffc002077836 */ /* 0x010fe20000000000 */
[----:B------:R-:W-:Y:S04]  /*4d90*/  BAR.SYNC.DEFER_BLOCKING 0x0 ;  /* 0x0000000000007b1d */ /* 0x000fe80000010000 */
        /* <DEDUP_REMOVED lines=8> */
[----:B------:R-:W-:Y:S01]  /*4e20*/  VIADD R6, R2, 0xffffffd0 ;  /* 0xffffffd002067836 */ /* 0x000fe20000000000 */
[C---:B------:R-:W-:Y:S01]  /*4e30*/  ISETP.GE.AND P5, PT, R7.reuse, R5, PT ;  /* 0x000000050700720c */ /* 0x040fe20003fa6270 */
[----:B------:R-:W-:Y:S01]  /*4e40*/  HMMA.16816.F32.BF16 R8, R8, R34, R12 ;  /* 0x000000220808723c */ /* 0x000fe2000004180c */
[----:B------:R-:W-:Y:S01]  /*4e50*/  ISETP.GE.AND P4, PT, R7, R3, PT ;  /* 0x000000030700720c */ /* 0x000fe20003f86270 */
[----:B------:R-:W-:Y:S01]  /*4e60*/  FMUL.FTZ R7, R24, UR4 ;  /* 0x0000000418077c20 */ /* 0x000fe20008410000 */
[----:B------:R-:W-:-:S02]  /*4e70*/  ISETP.GE.AND P0, PT, R6, R5, PT ;  /* 0x000000050600720c */ /* 0x000fc40003f06270 */
[----:B------:R-:W-:Y:S01]  /*4e80*/  ISETP.GE.AND P3, PT, R6, R3, PT ;  /* 0x000000030600720c */ /* 0x000fe20003f66270 */
[----:B------:R-:W-:Y:S01]  /*4e90*/  VIADD R6, R2, 0xffffffd1 ;  /* 0xffffffd102067836 */ /* 0x000fe20000000000 */
[----:B------:R2:W4:Y:S01]  /*4ea0*/  MUFU.TANH R24, R7 ;  /* 0x0000000700187308 */ /* 0x0005220000002400 */
[----:B------:R-:W-:Y:S02]  /*4eb0*/  FSEL R178, R73, -INF , !P5 ;  /* 0xff80000049b27808 */ /* 0x000fe40006800000 */
[----:B------:R-:W-:Y:S02]  /*4ec0*/  FSEL R190, R69, -INF , !P4 ;  /* 0xff80000045be7808 */ /* 0x000fe40006000000 */
[C---:B------:R-:W-:Y:S02]  /*4ed0*/  ISETP.GE.AND P5, PT, R6.reuse, R5, PT ;  /* 0x000000050600720c */ /* 0x040fe40003fa6270 */
[----:B------:R-:W-:Y:S01]  /*4ee0*/  ISETP.GE.AND P4, PT, R6, R3, PT ;  /* 0x000000030600720c */ /* 0x000fe20003f86270 */
[----:B------:R-:W-:Y:S01]  /*4ef0*/  VIADD R6, R2, 0xffffffd8 ;  /* 0xffffffd802067836 */ /* 0x000fe20000000000 */
[----:B------:R-:W-:Y:S01]  /*4f00*/  FSEL R183, R72, -INF , !P2 ;  /* 0xff80000048b77808 */ /* 0x000fe20005000000 */
[----:B------:R-:W-:Y:S01]  /*4f10*/  FMUL.FTZ R20, R20, UR4 ;  /* 0x0000000414147c20 */ /* 0x000fe20008410000 */
[----:B------:R-:W-:Y:S01]  /*4f20*/  FSEL R189, R68, -INF , !P1 ;  /* 0xff80000044bd7808 */ /* 0x000fe20004800000 */
[----:B------:R-:W-:Y:S01]  /*4f30*/  FMUL.FTZ R12, R21, UR4 ;  /* 0x00000004150c7c20 */ /* 0x000fe20008410000 */
[----:B------:R-:W-:-:S02]  /*4f40*/  ISETP.GE.AND P2, PT, R6, R5, PT ;  /* 0x000000050600720c */ /* 0x000fc40003f46270 */
[----:B------:R-:W-:Y:S01]  /*4f50*/  ISETP.GE.AND P1, PT, R6, R3, PT ;  /* 0x000000030600720c */ /* 0x000fe20003f26270 */
[----:B------:R-:W-:Y:S02]  /*4f60*/  VIADD R6, R2, 0xffffffe0 ;  /* 0xffffffe002067836 */ /* 0x000fe40000000000 */
[----:B--2---:R-:W-:Y:S01]  /*4f70*/  FMUL.FTZ R7, R26, UR4 ;  /* 0x000000041a077c20 */ /* 0x004fe20008410000 */
[----:B------:R-:W-:Y:S01]  /*4f80*/  FSEL R184, R61, -INF , !P0 ;  /* 0xff8000003db87808 */ /* 0x000fe20004000000 */
[----:B------:R-:W-:Y:S01]  /*4f90*/  MUFU.TANH R20, R20 ;  /* 0x0000001400147308 */ /* 0x000fe20000002400 */
[----:B------:R-:W-:Y:S01]  /*4fa0*/  FSEL R196, R53, -INF , !P3 ;  /* 0xff80000035c47808 */ /* 0x000fe20005800000 */
[----:B------:R-:W-:Y:S01]  /*4fb0*/  FMUL.FTZ R8, R8, UR4 ;  /* 0x0000000408087c20 */ /* 0x000fe20008410000 */
[----:B------:R-:W-:Y:S01]  /*4fc0*/  FSEL R193, R60, -INF , !P5 ;  /* 0xff8000003cc17808 */ /* 0x000fe20006800000 */
[----:B------:R-:W-:Y:S01]  /*4fd0*/  FMUL.FTZ R9, R9, UR4 ;  /* 0x0000000409097c20 */ /* 0x000fe20008410000 */
[----:B------:R-:W-:Y:S01]  /*4fe0*/  FSEL R197, R52, -INF , !P4 ;  /* 0xff80000034c57808 */ /* 0x000fe20006000000 */
[----:B------:R-:W-:Y:S01]  /*4ff0*/  FMUL.FTZ R10, R10, UR4 ;  /* 0x000000040a0a7c20 */ /* 0x000fe20008410000 */
[C---:B------:R-:W-:Y:S01]  /*5000*/  ISETP.GE.AND P5, PT, R6.reuse, R5, PT ;  /* 0x000000050600720c */ /* 0x040fe20003fa6270 */
[----:B------:R2:W4:Y:S01]  /*5010*/  MUFU.TANH R17, R7 ;  /* 0x0000000700117308 */ /* 0x0005220000002400 */
[----:B------:R-:W-:Y:S01]  /*5020*/  ISETP.GE.AND P4, PT, R6, R3, PT ;  /* 0x000000030600720c */ /* 0x000fe20003f86270 */
[----:B------:R-:W-:Y:S01]  /*5030*/  VIADD R6, R2, 0xffffffe8 ;  /* 0xffffffe802067836 */ /* 0x000fe20000000000 */
[----:B---3--:R-:W-:-:S02]  /*5040*/  FSEL R191, R49, -INF , !P2 ;  /* 0xff80000031bf7808 */ /* 0x008fc40005000000 */
[----:B------:R-:W-:Y:S02]  /*5050*/  FSEL R198, R45, -INF , !P1 ;  /* 0xff8000002dc67808 */ /* 0x000fe40004800000 */
[----:B-1----:R-:W-:Y:S01]  /*5060*/  FSEL R204, R38, -INF , !P4 ;  /* 0xff80000026cc7808 */ /* 0x002fe20006000000 */
[----:B------:R1:W-:Y:S01]  /*5070*/  MUFU.TANH R14, R12 ;  /* 0x0000000c000e7308 */ /* 0x0003e20000002400 */
[----:B------:R-:W-:-:S07]  /*5080*/  FSEL R201, R40, -INF , !P5 ;  /* 0xff80000028c97808 */ /* 0x000fce0006800000 */
[----:B------:R-:W-:Y:S01]  /*5090*/  MUFU.TANH R8, R8 ;  /* 0x0000000800087308 */ /* 0x000fe20000002400 */
[----:B--2---:R-:W-:-:S05]  /*50a0*/  VIADD R7, R2, 0xffffffd9 ;  /* 0xffffffd902077836 */ /* 0x004fca0000000000 */
[C---:B------:R-:W-:Y:S02]  /*50b0*/  ISETP.GE.AND P0, PT, R7.reuse, R5, PT ;  /* 0x000000050700720c */ /* 0x040fe40003f06270 */
[----:B------:R-:W-:Y:S01]  /*50c0*/  ISETP.GE.AND P3, PT, R7, R3, PT ;  /* 0x000000030700720c */ /* 0x000fe20003f66270 */
[----:B------:R-:W-:Y:S01]  /*50d0*/  VIADD R7, R2, 0xffffffe1 ;  /* 0xffffffe102077836 */ /* 0x000fe20000000000 */
[----:B------:R-:W-:Y:S01]  /*50e0*/  FSEL R195, R48, -INF , !P0 ;  /* 0xff80000030c37808 */ /* 0x000fe20004000000 */
[----:B-1----:R-:W-:Y:S01]  /*50f0*/  FMUL.FTZ R12, R23, UR4 ;  /* 0x00000004170c7c20 */ /* 0x002fe20008410000 */
[----:B------:R-:W-:Y:S01]  /*5100*/  FSEL R199, R44, -INF , !P3 ;  /* 0xff8000002cc77808 */ /* 0x000fe20005800000 */
[----:B------:R-:W-:Y:S01]  /*5110*/  MUFU.TANH R9, R9 ;  /* 0x0000000900097308 */ /* 0x000fe20000002400 */
[C---:B------:R-:W-:Y:S02]  /*5120*/  ISETP.GE.AND P2, PT, R7.reuse, R5, PT ;  /* 0x000000050700720c */ /* 0x040fe40003f46270 */
[----:B------:R-:W-:Y:S01]  /*5130*/  ISETP.GE.AND P1, PT, R7, R3, PT ;  /* 0x000000030700720c */ /* 0x000fe20003f26270 */
[----:B------:R-:W-:Y:S01]  /*5140*/  FMUL.FTZ R7, R22, UR4 ;  /* 0x0000000416077c20 */ /* 0x000fe20008410000 */
[----:B------:R-:W-:-:S02]  /*5150*/  ISETP.GE.AND P0, PT, R6, R5, PT ;  /* 0x000000050600720c */ /* 0x000fc40003f06270 */
[----:B------:R-:W-:Y:S01]  /*5160*/  ISETP.GE.AND P3, PT, R6, R3, PT ;  /* 0x000000030600720c */ /* 0x000fe20003f66270 */
[----:B------:R1:W2:Y:S01]  /*5170*/  MUFU.TANH R13, R7 ;  /* 0x00000007000d7308 */ /* 0x0002a20000002400 */
[----:B------:R-:W-:Y:S01]  /*5180*/  VIADD R6, R2, 0xfffffff0 ;  /* 0xfffffff002067836 */ /* 0x000fe20000000000 */
[----:B------:R-:W-:Y:S02]  /*5190*/  FSEL R37, R37, -INF , !P2 ;  /* 0xff80000025257808 */ /* 0x000fe40005000000 */
[----:B------:R-:W-:Y:S02]  /*51a0*/  FSEL R205, R36, -INF , !P1 ;  /* 0xff80000024cd7808 */ /* 0x000fe40004800000 */
[C---:B------:R-:W-:Y:S02]  /*51b0*/  ISETP.GE.AND P2, PT, R6.reuse, R5, PT ;  /* 0x000000050600720c */ /* 0x040fe40003f46270 */
[----:B------:R-:W-:Y:S01]  /*51c0*/  ISETP.GE.AND P1, PT, R6, R3, PT ;  /* 0x000000030600720c */ /* 0x000fe20003f26270 */
[----:B------:R-:W-:Y:S01]  /*51d0*/  VIADD R6, R2, 0xfffffff1 ;  /* 0xfffffff102067836 */ /* 0x000fe20000000000 */
[----:B----4-:R-:W-:Y:S01]  /*51e0*/  FSEL R38, R24, -INF , !P0 ;  /* 0xff80000018267808 */ /* 0x010fe20004000000 */
[----:B------:R-:W3:Y:S01]  /*51f0*/  MUFU.TANH R12, R12 ;  /* 0x0000000c000c7308 */ /* 0x000ee20000002400 */
[----:B------:R-:W-:-:S02]  /*5200*/  FSEL R206, R17, -INF , !P3 ;  /* 0xff80000011ce7808 */ /* 0x000fc40005800000 */
[C---:B------:R-:W-:Y:S02]  /*5210*/  ISETP.GE.AND P0, PT, R6.reuse, R5, PT ;  /* 0x000000050600720c */ /* 0x040fe40003f06270 */
[-C--:B------:R-:W-:Y:S01]  /*5220*/  ISETP.GE.AND P3, PT, R6, R3.reuse, PT ;  /* 0x000000030600720c */ /* 0x080fe20003f66270 */
[C---:B-1----:R-:W-:Y:S01]  /*5230*/  VIADD R7, R2.reuse, 0xffffffe9 ;  /* 0xffffffe902077836 */ /* 0x042fe20000000000 */
[----:B--2---:R-:W-:Y:S01]  /*5240*/  FSEL R210, R13, -INF , !P1 ;  /* 0xff8000000dd27808 */ /* 0x004fe20004800000 */
[----:B------:R-:W-:Y:S01]  /*5250*/  VIADD R6, R2, 0xfffffff8 ;  /* 0xfffffff802067836 */ /* 0x000fe20000000000 */
[----:B------:R-:W-:Y:S01]  /*5260*/  FSEL R208, R20, -INF , !P2 ;  /* 0xff80000014d07808 */ /* 0x000fe20005000000 */
[----:B------:R-:W-:Y:S01]  /*5270*/  VIADD R2, R2, 0xfffffff9 ;  /* 0xfffffff902027836 */ /* 0x000fe20000000000 */
[-C--:B------:R-:W-:Y:S01]  /*5280*/  ISETP.GE.AND P4, PT, R7, R3.reuse, PT ;  /* 0x000000030700720c */ /* 0x080fe20003f86270 */
[----:B------:R-:W1:Y:S01]  /*5290*/  MUFU.TANH R10, R10 ;  /* 0x0000000a000a7308 */ /* 0x000e620000002400 */
[----:B------:R-:W-:-:S02]  /*52a0*/  ISETP.GE.AND P2, PT, R6, R3, PT ;  /* 0x000000030600720c */ /* 0x000fc40003f46270 */
[----:B------:R-:W-:Y:S02]  /*52b0*/  FSEL R207, R16, -INF , !P4 ;  /* 0xff80000010cf7808 */ /* 0x000fe40006000000 */
[C---:B------:R-:W-:Y:S02]  /*52c0*/  ISETP.GE.AND P4, PT, R2.reuse, R5, PT ;  /* 0x000000050200720c */ /* 0x040fe40003f86270 */
[----:B------:R-:W-:Y:S01]  /*52d0*/  ISETP.GE.AND P1, PT, R2, R3, PT ;  /* 0x000000030200720c */ /* 0x000fe20003f26270 */
[----:B------:R-:W-:Y:S01]  /*52e0*/  FMUL.FTZ R2, R11, UR4 ;  /* 0x000000040b027c20 */ /* 0x000fe20008410000 */
[----:B------:R-:W-:Y:S02]  /*52f0*/  ISETP.GE.AND P5, PT, R7, R5, PT ;  /* 0x000000050700720c */ /* 0x000fe40003fa6270 */
[----:B---3--:R-:W-:Y:S01]  /*5300*/  FSEL R211, R12, -INF , !P3 ;  /* 0xff8000000cd37808 */ /* 0x008fe20005800000 */
[----:B------:R2:W3:Y:S01]  /*5310*/  MUFU.TANH R3, R2 ;  /* 0x0000000200037308 */ /* 0x0004e20000002400 */
[----:B------:R-:W-:-:S02]  /*5320*/  FSEL R203, R25, -INF , !P5 ;  /* 0xff80000019cb7808 */ /* 0x000fc40006800000 */
[----:B------:R-:W-:Y:S02]  /*5330*/  ISETP.GE.AND P5, PT, R6, R5, PT ;  /* 0x000000050600720c */ /* 0x000fe40003fa6270 */
[----:B------:R-:W-:Y:S02]  /*5340*/  FSEL R209, R9, -INF , !P4 ;  /* 0xff80000009d17808 */ /* 0x000fe40006000000 */
[----:B-1----:R-:W-:Y:S02]  /*5350*/  FSEL R212, R10, -INF , !P2 ;  /* 0xff8000000ad47808 */ /* 0x002fe40005000000 */
[----:B--2---:R-:W-:Y:S02]  /*5360*/  LOP3.LUT R2, R202, R200, RZ, 0xfc, !PT ;  /* 0x000000c8ca027212 */ /* 0x004fe400078efcff */
[----:B------:R-:W-:Y:S02]  /*5370*/  FSEL R200, R14, -INF , !P0 ;  /* 0xff8000000ec87808 */ /* 0x000fe40004000000 */
[----:B------:R-:W-:-:S02]  /*5380*/  ISETP.GE.AND P0, PT, R244, 0x2, PT ;  /* 0x00000002f400780c */ /* 0x000fc40003f06270 */
[----:B------:R-:W-:Y:S02]  /*5390*/  FSEL R202, R8, -INF , !P5 ;  /* 0xff80000008ca7808 */ /* 0x000fe40006800000 */
[----:B---3--:R-:W-:-:S09]  /*53a0*/  FSEL R213, R3, -INF , !P1 ;  /* 0xff80000003d57808 */ /* 0x008fd20004800000 */
[----:B------:R-:W-:Y:S05]  /*53b0*/  @!P0 BRA `(.L_x_2223) ;  /* 0x0000000400e88947 */ /* 0x000fea0003800000 */
[----:B------:R-:W-:Y:S05]  /*53c0*/  @P6 BRA `(.L_x_2224) ;  /* 0x0000000000f46947 */ /* 0x000fea0003800000 */
[----:B------:R-:W1:Y:S01]  /*53d0*/  LDC R13, c[0x0][0x380] ;  /* 0x0000e000ff0d7b82 */ /* 0x000e620000000800 */
[C---:B------:R-:W-:Y:S01]  /*53e0*/  IADD3 R10, R89.reuse, -0x100, RZ ;  /* 0xffffff00590a7810 */ /* 0x040fe20007ffe0ff */
[----:B------:R-:W-:-:S03]  /*53f0*/  VIADD R11, R89, 0xfffffe00 ;  /* 0xfffffe00590b7836 */ /* 0x000fc60000000000 */
        /* <DEDUP_REMOVED lines=28> */
[-C--:B------:R-:W-:Y:S02]  /*55c0*/  LOP3.LUT R6, R11, R13.reuse, RZ, 0x3c, !PT ;  /* 0x0000000d0b067212 */ /* 0x080fe400078e3cff */
        /* <DEDUP_REMOVED lines=10> */
[----:B------:R-:W-:-:S04]  /*5670*/  IMAD.WIDE R6, R5, 0x4, R246 ;  /* 0x0000000405067825 */ /* 0x000fc800078e02f6 */
        /* <DEDUP_REMOVED lines=18> */
.L_x_2224:
[----:B------:R-:W-:-:S04]  /*57a0*/  ULEA UR6, -UR6, URZ, 0x8 ;  /* 0x0000003f06067291 */ /* 0x000fc8000f8e413f */
[----:B------:R-:W-:Y:S02]  /*57b0*/  USHF.R.S32.HI UR4, URZ, 0x1f, UR6 ;  /* 0x0000001f3f047899 */ /* 0x000fe40008011406 */
[----:B------:R-:W-:-:S04]  /*57c0*/  MOV R3, UR6 ;  /* 0x0000000600037c02 */ /* 0x000fc80008000f00 */
[----:B------:R-:W-:-:S07]  /*57d0*/  MOV R5, UR4 ;  /* 0x0000000400057c02 */ /* 0x000fce0008000f00 */
.L_x_2225:
[----:B------:R-:W-:-:S04]  /*57e0*/  LEA R214, P1, R3, R214, 0x1 ;  /* 0x000000d603d67211 */ /* 0x000fc800078208ff */
[----:B------:R-:W-:Y:S01]  /*57f0*/  LEA.HI.X R215, R3, R215, R5, 0x1, P1 ;  /* 0x000000d703d77211 */ /* 0x000fe200008f0c05 */
[----:B------:R-:W-:Y:S01]  /*5800*/  IMAD.MOV.U32 R14, RZ, RZ, R214 ;  /* 0x000000ffff0e7224 */ /* 0x000fe200078e00d6 */
[----:B------:R-:W-:Y:S01]  /*5810*/  IADD3 R12, P1, R214, UR23, RZ ;  /* 0x00000017d60c7c10 */ /* 0x000fe2000ff3e0ff */
[----:B------:R1:W-:Y:S02]  /*5820*/  STL [R1+0xc], R214 ;  /* 0x00000cd601007387 */ /* 0x0003e40000100800 */
[----:B------:R-:W-:Y:S01]  /*5830*/  IMAD.MOV.U32 R15, RZ, RZ, R215 ;  /* 0x000000ffff0f7224 */ /* 0x000fe200078e00d7 */
[----:B------:R-:W-:Y:S01]  /*5840*/  IADD3.X R13, R215, UR22, RZ, P1, !PT ;  /* 0x00000016d70d7c10 */ /* 0x000fe20008ffe4ff */
[----:B------:R1:W-:Y:S01]  /*5850*/  STL [R1+0x8], R215 ;  /* 0x000008d701007387 */ /* 0x0003e20000100800 */
[----:B------:R-:W-:-:S03]  /*5860*/  IADD3 R10, P1, R12, UR23, RZ ;  /* 0x000000170c0a7c10 */ /* 0x000fc6000ff3e0ff */
[----:B------:R-:W-:Y:S01]  /*5870*/  @!PT LDS RZ, [RZ] ;  /* 0x00000000fffff984 */ /* 0x000fe20000000800 */
[----:B------:R-:W-:Y:S01]  /*5880*/  @!PT LDS RZ, [RZ] ;  /* 0x00000000fffff984 */ /* 0x000fe20000000800 */
[----:B------:R-:W-:Y:S01]  /*5890*/  @!PT LDS RZ, [RZ] ;  /* 0x00000000fffff984 */ /* 0x000fe20000000800 */
[----:B------:R2:W-:Y:S01]  /*58a0*/  LDGSTS.E.BYPASS.LTC128B.128 [R243+0x2000], desc[UR20][R14.64] ;  /* 0x020000000ef37fae */ /* 0x0005e2000b901d54 */
[----:B------:R-:W-:Y:S02]  /*58b0*/  IADD3.X R11, R13, UR22, RZ, P1, !PT ;  /* 0x000000160d0b7c10 */ /* 0x000fe40008ffe4ff */
[----:B------:R-:W-:Y:S01]  /*58c0*/  IADD3 R8, P1, R10, UR23, RZ ;  /* 0x000000170a087c10 */ /* 0x000fe2000ff3e0ff */
[----:B------:R3:W-:Y:S03]  /*58d0*/  LDGSTS.E.BYPASS.LTC128B.128 [R243+0x2800], desc[UR20][R12.64] ;  /* 0x028000000cf37fae */ /* 0x0007e6000b901d54 */
[----:B------:R-:W-:Y:S01]  /*58e0*/  IADD3.X R9, R11, UR22, RZ, P1, !PT ;  /* 0x000000160b097c10 */ /* 0x000fe20008ffe4ff */
[----:B------:R4:W-:Y:S01]  /*58f0*/  LDGSTS.E.BYPASS.LTC128B.128 [R243+0x3000], desc[UR20][R10.64] ;  /* 0x030000000af37fae */ /* 0x0009e2000b901d54 */
        /* <DEDUP_REMOVED lines=35> */
[----:B------:R-:W-:-:S05]  /*5b30*/  IADD3.X R15, R7, UR22, RZ, P1, !PT ;  /* 0x00000016070f7c10 */ /* 0x000fca0008ffe4ff */
[----:B------:R3:W-:Y:S04]  /*5b40*/  LDGSTS.E.BYPASS.LTC128B.128 [R243+0x9800], desc[UR20][R14.64] ;  /* 0x098000000ef37fae */ /* 0x0007e8000b901d54 */
[----:B------:R-:W0:Y:S02]  /*5b50*/  LDGDEPBAR ;  /* 0x00000000000079af */ /* 0x000e240000000000 */
.L_x_2223:
[----:B------:R-:W-:Y:S01]  /*5b60*/  FMNMX.FTZ R3, R112, R109, !PT ;  /* 0x0000006d70037209 */ /* 0x000fe20007810000 */
[----:B------:R-:W-:Y:S01]  /*5b70*/  ULDC UR4, c[0x0][0x2ec] ;  /* 0x0000bb0000047ab9 */ /* 0x000fe20000000800 */
[----:B------:R-:W-:Y:S02]  /*5b80*/  LEA R134, R2, UR5, 0x1 ;  /* 0x0000000502867c11 */ /* 0x000fe4000f8e08ff */
[----:B------:R-:W-:Y:S02]  /*5b90*/  FMNMX.FTZ R3, R113, R3, !PT ;  /* 0x0000000371037209 */ /* 0x000fe40007810000 */
[-C--:B------:R-:W-:Y:S01]  /*5ba0*/  IADD3 R135, R4, R134.reuse, RZ ;  /* 0x0000008604877210 */ /* 0x080fe20007ffe0ff */
[----:B---3--:R-:W-:Y:S01]  /*5bb0*/  LDSM.16.MT88.4 R12, [R134+0xa000] ;  /* 0x00a00000860c783b */ /* 0x008fe20000004200 */
[----:B------:R-:W-:Y:S02]  /*5bc0*/  FMNMX.FTZ R3, R111, R3, !PT ;  /* 0x000000036f037209 */ /* 0x000fe40007810000 */
[----:B------:R-:W-:Y:S01]  /*5bd0*/  IADD3 R225, R0, R134, RZ ;  /* 0x0000008600e17210 */ /* 0x000fe20007ffe0ff */
[----:B------:R-:W-:Y:S01]  /*5be0*/  LDSM.16.MT88.4 R20, [R135+0xa000] ;  /* 0x00a000008714783b */ /* 0x000fe20000004200 */
[----:B------:R-:W-:-:S02]  /*5bf0*/  FMNMX.FTZ R3, R107, R3, !PT ;  /* 0x000000036b037209 */ /* 0x000fc40007810000 */
[----:B------:R-:W-:Y:S01]  /*5c00*/  IADD3 R224, R0, R135, RZ ;  /* 0x0000008700e07210 */ /* 0x000fe20007ffe0ff */
[----:B------:R-:W-:Y:S01]  /*5c10*/  LDSM.16.MT88.4 R28, [R225+0xa000] ;  /* 0x00a00000e11c783b */ /* 0x000fe20000004200 */
[----:B------:R-:W-:-:S03]  /*5c20*/  FMNMX.FTZ R3, R104, R3, !PT ;  /* 0x0000000368037209 */ /* 0x000fc60007810000 */
[----:B------:R-:W-:Y:S01]  /*5c30*/  LDSM.16.MT88.4 R32, [R134+0xa800] ;  /* 0x00a800008620783b */ /* 0x000fe20000004200 */
[----:B------:R-:W-:-:S03]  /*5c40*/  FMNMX.FTZ R3, R103, R3, !PT ;  /* 0x0000000367037209 */ /* 0x000fc60007810000 */
[----:B------:R-:W-:Y:S01]  /*5c50*/  LDSM.16.MT88.4 R40, [R224+0xa000] ;  /* 0x00a00000e028783b */ /* 0x000fe20000004200 */
[----:B------:R-:W-:-:S03]  /*5c60*/  FMNMX.FTZ R3, R101, R3, !PT ;  /* 0x0000000365037209 */ /* 0x000fc60007810000 */
[----:B------:R-:W-:Y:S01]  /*5c70*/  LDSM.16.MT88.4 R48, [R225+0xa800] ;  /* 0x00a80000e130783b */ /* 0x000fe20000004200 */
        /* <DEDUP_REMOVED lines=114> */
[----:B------:R-:W-:Y:S02]  /*63a0*/  FMNMX.FTZ R3, R199, R3, !PT ;  /* 0x00000003c7037209 */ /* 0x000fe40007810000 */
[C---:B------:R-:W-:Y:S01]  /*63b0*/  FSETP.NEU.FTZ.AND P1, PT, R36.reuse, -INF , PT ;  /* 0xff8000002400780b */ /* 0x040fe20003f3d000 */
[----:B------:R-:W-:Y:S01]  /*63c0*/  FMUL.FTZ R6, R36, UR4 ;  /* 0x0000000424067c20 */ /* 0x000fe20008410000 */
[----:B------:R-:W-:-:S04]  /*63d0*/  FMNMX.FTZ R3, R204, R3, !PT ;  /* 0x00000003cc037209 */ /* 0x000fc80007810000 */
[----:B------:R-:W-:Y:S02]  /*63e0*/  FMNMX.FTZ R3, R205, R3, !PT ;  /* 0x00000003cd037209 */ /* 0x000fe40007810000 */
[----:B------:R-:W-:Y:S02]  /*63f0*/  FSEL R6, R6, RZ, P1 ;  /* 0x000000ff06067208 */ /* 0x000fe40000800000 */
[----:B------:R-:W-:-:S03]  /*6400*/  FMNMX.FTZ R3, R206, R3, !PT ;  /* 0x00000003ce037209 */ /* 0x000fc60007810000 */
[--C-:B------:R-:W-:Y:S01]  /*6410*/  FFMA.FTZ R5, R112, UR4, -R6.reuse ;  /* 0x0000000470057c23 */ /* 0x100fe20008010806 */
[----:B------:R-:W-:Y:S01]  /*6420*/  FMNMX.FTZ R3, R207, R3, !PT ;  /* 0x00000003cf037209 */ /* 0x000fe20007810000 */
[--C-:B------:R-:W-:Y:S01]  /*6430*/  FFMA.FTZ R7, R99, UR4, -R6.reuse ;  /* 0x0000000463077c23 */ /* 0x100fe20008010806 */
[----:B------:R-:W-:Y:S01]  /*6440*/  FFMA.FTZ R0, R87, UR4, -R6 ;  /* 0x0000000457007c23 */ /* 0x000fe20008010806 */
[----:B------:R1:W-:Y:S01]  /*6450*/  MUFU.EX2 R10, R5 ;  /* 0x00000005000a7308 */ /* 0x0003e20000000800 */
[----:B------:R-:W-:-:S04]  /*6460*/  FMNMX.FTZ R3, R210, R3, !PT ;  /* 0x00000003d2037209 */ /* 0x000fc80007810000 */
[----:B------:R-:W-:-:S03]  /*6470*/  FMNMX.FTZ R3, R211, R3, !PT ;  /* 0x00000003d3037209 */ /* 0x000fc60007810000 */
[----:B------:R-:W-:Y:S01]  /*6480*/  MUFU.EX2 R214, R0 ;  /* 0x0000000000d67308 */ /* 0x000fe20000000800 */
[----:B------:R-:W-:-:S04]  /*6490*/  FMNMX.FTZ R3, R212, R3, !PT ;  /* 0x00000003d4037209 */ /* 0x000fc80007810000 */
[----:B------:R-:W-:Y:S01]  /*64a0*/  FMNMX.FTZ R3, R213, R3, !PT ;  /* 0x00000003d5037209 */ /* 0x000fe20007810000 */
[----:B-1----:R-:W-:-:S04]  /*64b0*/  FFMA.FTZ R5, R109, UR4, -R6 ;  /* 0x000000046d057c23 */ /* 0x002fc80008010806 */
[----:B------:R-:W1:Y:S01]  /*64c0*/  SHFL.BFLY PT, R8, R3, 0x2, 0x1f ;  /* 0x0c401f0003087f89 */ /* 0x000e6200000e0000 */
[----:B------:R-:W-:Y:S08]  /*64d0*/  MUFU.EX2 R109, R7 ;  /* 0x00000007006d7308 */ /* 0x000ff00000000800 */
[----:B------:R2:W-:Y:S01]  /*64e0*/  MUFU.EX2 R89, R5 ;  /* 0x0000000500597308 */ /* 0x0005e20000000800 */
[----:B-1----:R-:W-:Y:S01]  /*64f0*/  FMNMX.FTZ R3, R3, R8, !PT ;  /* 0x0000000803037209 */ /* 0x002fe20007810000 */
[----:B--2---:R-:W-:-:S04]  /*6500*/  FFMA.FTZ R5, R113, UR4, -R6 ;  /* 0x0000000471057c23 */ /* 0x004fc80008010806 */
[----:B------:R-:W1:Y:S02]  /*6510*/  SHFL.BFLY PT, R7, R3, 0x1, 0x1f ;  /* 0x0c201f0003077f89 */ /* 0x000e6400000e0000 */
[----:B------:R2:W-:Y:S02]  /*6520*/  MUFU.EX2 R112, R5 ;  /* 0x0000000500707308 */ /* 0x0005e40000000800 */
[----:B--2---:R-:W-:-:S06]  /*6530*/  FFMA.FTZ R5, R111, UR4, -R6 ;  /* 0x000000046f057c23 */ /* 0x004fcc0008010806 */
[----:B------:R2:W-:Y:S01]  /*6540*/  MUFU.EX2 R113, R5 ;  /* 0x0000000500717308 */ /* 0x0005e20000000800 */
[----:B-1----:R-:W-:Y:S01]  /*6550*/  FMNMX.FTZ R3, R3, R7, !PT ;  /* 0x0000000703037209 */ /* 0x002fe20007810000 */
[----:B------:R-:W-:-:S03]  /*6560*/  FFMA.FTZ R7, R86, UR4, -R6 ;  /* 0x0000000456077c23 */ /* 0x000fc60008010806 */
[----:B------:R-:W-:Y:S01]  /*6570*/  FSETP.NEU.FTZ.AND P1, PT, R3, -INF , PT ;  /* 0xff8000000300780b */ /* 0x000fe20003f3d000 */
[----:B--2---:R-:W-:-:S04]  /*6580*/  FFMA.FTZ R5, R107, UR4, -R6 ;  /* 0x000000046b057c23 */ /* 0x004fc80008010806 */
        /* <DEDUP_REMOVED lines=8> */
[----:B------:R1:W2:Y:S02]  /*6610*/  MUFU.EX2 R9, R5 ;  /* 0x0000000500097308 */ /* 0x0002a40000000800 */
[----:B-1----:R-:W-:Y:S01]  /*6620*/  FFMA.FTZ R5, R93, UR4, -R6 ;  /* 0x000000045d057c23 */ /* 0x002fe20008010806 */
[----:B--2---:R-:W-:-:S05]  /*6630*/  MOV R87, R9 ;  /* 0x0000000900577202 */ /* 0x004fca0000000f00 */
[----:B------:R1:W-:Y:S02]  /*6640*/  MUFU.EX2 R107, R5 ;  /* 0x00000005006b7308 */ /* 0x0003e40000000800 */
[----:B-1----:R-:W-:-:S06]  /*6650*/  FFMA.FTZ R5, R92, UR4, -R6 ;  /* 0x000000045c057c23 */ /* 0x002fcc0008010806 */
[----:B------:R1:W-:Y:S08]  /*6660*/  MUFU.EX2 R92, R7 ;  /* 0x00000007005c7308 */ /* 0x0003f00000000800 */
[----:B------:R2:W-:Y:S01]  /*6670*/  MUFU.EX2 R103, R5 ;  /* 0x0000000500677308 */ /* 0x0005e20000000800 */
[----:B-1----:R-:W-:-:S07]  /*6680*/  FFMA.FTZ R7, R84, UR4, -R6 ;  /* 0x0000000454077c23 */ /* 0x002fce0008010806 */
[----:B------:R-:W-:Y:S01]  /*6690*/  MUFU.EX2 R99, R7 ;  /* 0x0000000700637308 */ /* 0x000fe20000000800 */
[----:B--2---:R-:W-:-:S07]  /*66a0*/  FFMA.FTZ R5, R91, UR4, -R6 ;  /* 0x000000045b057c23 */ /* 0x004fce0008010806 */
[----:B------:R1:W2:Y:S02]  /*66b0*/  MUFU.EX2 R68, R5 ;  /* 0x0000000500447308 */ /* 0x0002a40000000800 */
[----:B-1----:R-:W-:-:S06]  /*66c0*/  FFMA.FTZ R5, R90, UR4, -R6 ;  /* 0x000000045a057c23 */ /* 0x002fcc0008010806 */
[----:B------:R1:W-:Y:S02]  /*66d0*/  MUFU.EX2 R56, R5 ;  /* 0x0000000500387308 */ /* 0x0003e40000000800 */
[----:B-1----:R-:W-:Y:S01]  /*66e0*/  FFMA.FTZ R5, R88, UR4, -R6 ;  /* 0x0000000458057c23 */ /* 0x002fe20008010806 */
[----:B------:R-:W-:-:S05]  /*66f0*/  MOV R88, R11 ;  /* 0x0000000b00587202 */ /* 0x000fca0000000f00 */
[----:B------:R1:W-:Y:S02]  /*6700*/  MUFU.EX2 R90, R5 ;  /* 0x00000005005a7308 */ /* 0x0003e40000000800 */
[----:B-1----:R-:W-:-:S05]  /*6710*/  FMUL.FTZ R5, R3, UR4 ;  /* 0x0000000403057c20 */ /* 0x002fca0008410000 */
[----:B------:R-:W-:-:S05]  /*6720*/  FSEL R5, R5, RZ, P1 ;  /* 0x000000ff05057208 */ /* 0x000fca0000800000 */
[--C-:B------:R-:W-:Y:S01]  /*6730*/  FFMA.FTZ R7, R118, UR4, -R5.reuse ;  /* 0x0000000476077c23 */ /* 0x100fe20008010805 */
[--C-:B------:R-:W-:Y:S01]  /*6740*/  FFMA.FTZ R2, R116, UR4, -R5.reuse ;  /* 0x0000000474027c23 */ /* 0x100fe20008010805 */
[--C-:B------:R-:W-:Y:S01]  /*6750*/  FFMA.FTZ R0, R126, UR4, -R5.reuse ;  /* 0x000000047e007c23 */ /* 0x100fe20008010805 */
[----:B--2---:R-:W-:Y:S01]  /*6760*/  MOV R118, R68 ;  /* 0x0000004400767202 */ /* 0x004fe20000000f00 */
[----:B------:R-:W-:Y:S08]  /*6770*/  MUFU.EX2 R84, R7 ;  /* 0x0000000700547308 */ /* 0x000ff00000000800 */
[----:B------:R1:W2:Y:S02]  /*6780*/  MUFU.EX2 R7, R2 ;  /* 0x0000000200077308 */ /* 0x0002a40000000800 */
[----:B-1----:R-:W-:Y:S01]  /*6790*/  FFMA.FTZ R2, R124, UR4, -R5 ;  /* 0x000000047c027c23 */ /* 0x002fe20008010805 */
[----:B--2---:R-:W-:Y:S01]  /*67a0*/  F2FP.BF16.F32.PACK_AB R9, R7, R84 ;  /* 0x000000540709723e */ /* 0x004fe200000010ff */
[----:B------:R-:W-:-:S04]  /*67b0*/  FADD.FTZ R7, R84, R7 ;  /* 0x0000000754077221 */ /* 0x000fc80000010000 */
[----:B------:R1:W2:Y:S02]  /*67c0*/  MUFU.EX2 R86, R2 ;  /* 0x0000000200567308 */ /* 0x0002a40000000800 */
[----:B-1----:R-:W-:Y:S01]  /*67d0*/  FFMA.FTZ R2, R121, UR4, -R5 ;  /* 0x0000000479027c23 */ /* 0x002fe20008010805 */
[----:B--2---:R-:W-:-:S05]  /*67e0*/  FADD.FTZ R7, R86, R7 ;  /* 0x0000000756077221 */ /* 0x004fca0000010000 */
[----:B------:R1:W2:Y:S02]  /*67f0*/  MUFU.EX2 R4, R2 ;  /* 0x0000000200047308 */ /* 0x0002a40000000800 */
[----:B-1----:R-:W-:Y:S01]  /*6800*/  FFMA.FTZ R2, R85, UR4, -R6 ;  /* 0x0000000455027c23 */ /* 0x002fe20008010806 */
[----:B--2---:R-:W-:-:S05]  /*6810*/  F2FP.BF16.F32.PACK_AB R11, R4, R86 ;  /* 0x00000056040b723e */ /* 0x004fca00000010ff */
[----:B------:R1:W2:Y:S01]  /*6820*/  MUFU.EX2 R85, R0 ;  /* 0x0000000000557308 */ /* 0x0002a20000000800 */
[----:B------:R-:W-:Y:S01]  /*6830*/  FADD.FTZ R7, R4, R7 ;  /* 0x0000000704077221 */ /* 0x000fe20000010000 */
[----:B------:R-:W-:-:S06]  /*6840*/  FFMA.FTZ R4, R196, UR4, -R5 ;  /* 0x00000004c4047c23 */ /* 0x000fcc0008010805 */
[----:B------:R3:W-:Y:S01]  /*6850*/  MUFU.EX2 R101, R2 ;  /* 0x0000000200657308 */ /* 0x0007e20000000800 */
[----:B-1----:R-:W-:Y:S01]  /*6860*/  FFMA.FTZ R0, R123, UR4, -R5 ;  /* 0x000000047b007c23 */ /* 0x002fe20008010805 */
[----:B--2---:R-:W-:-:S06]  /*6870*/  FADD.FTZ R7, R85, R7 ;  /* 0x0000000755077221 */ /* 0x004fcc0000010000 */
[----:B------:R1:W2:Y:S01]  /*6880*/  MUFU.EX2 R251, R0 ;  /* 0x0000000000fb7308 */ /* 0x0002a20000000800 */
[----:B---3--:R-:W-:Y:S02]  /*6890*/  MOV R2, R10 ;  /* 0x0000000a00027202 */ /* 0x008fe40000000f00 */
[----:B------:R-:W-:Y:S02]  /*68a0*/  F2FP.BF16.F32.PACK_AB R10, R113, R112 ;  /* 0x00000070710a723e */ /* 0x000fe400000010ff */
[----:B------:R-:W-:-:S07]  /*68b0*/  F2FP.BF16.F32.PACK_AB R8, R89, R2 ;  /* 0x000000025908723e */ /* 0x000fce00000010ff */
[----:B------:R-:W-:Y:S01]  /*68c0*/  HMMA.16816.F32.BF16 R24, R8, R12, RZ ;  /* 0x0000000c0818723c */ /* 0x000fe200000418ff */
[----:B-1----:R-:W-:-:S04]  /*68d0*/  FFMA.FTZ R0, R125, UR4, -R5 ;  /* 0x000000047d007c23 */ /* 0x002fc80008010805 */
[----:B------:R1:W-:Y:S01]  /*68e0*/  MUFU.EX2 R252, R0 ;  /* 0x0000000000fc7308 */ /* 0x0003e20000000800 */
[----:B------:R-:W-:Y:S01]  /*68f0*/  HMMA.16816.F32.BF16 R16, R8, R14, RZ ;  /* 0x0000000e0810723c */ /* 0x000fe200000418ff */
[----:B------:R-:W-:Y:S02]  /*6900*/  F2FP.BF16.F32.PACK_AB R12, R111, R88 ;  /* 0x000000586f0c723e */ /* 0x000fe400000010ff */
[----:B--2---:R-:W-:-:S03]  /*6910*/  F2FP.BF16.F32.PACK_AB R13, R251, R85 ;  /* 0x00000055fb0d723e */ /* 0x004fc600000010ff */
[C---:B------:R-:W-:Y:S01]  /*6920*/  HMMA.16816.F32.BF16 R44, R8.reuse, R28, RZ ;  /* 0x0000001c082c723c */ /* 0x040fe200000418ff */
[----:B------:R2:W-:Y:S05]  /*6930*/  MUFU.EX2 R85, R4 ;  /* 0x0000000400557308 */ /* 0x0005ea0000000800 */
[----:B------:R-:W-:Y:S01]  /*6940*/  HMMA.16816.F32.BF16 R52, R8, R30, RZ ;  /* 0x0000001e0834723c */ /* 0x000fe200000418ff */
[----:B-1----:R-:W-:-:S05]  /*6950*/  FFMA.FTZ R0, R128, UR4, -R5 ;  /* 0x0000000480007c23 */ /* 0x002fca0008010805 */
[C---:B------:R-:W-:Y:S01]  /*6960*/  HMMA.16816.F32.BF16 R60, R8.reuse, R20, RZ ;  /* 0x00000014083c723c */ /* 0x040fe200000418ff */
[----:B------:R1:W3:Y:S05]  /*6970*/  MUFU.EX2 R121, R0 ;  /* 0x0000000000797308 */ /* 0x0002ea0000000800 */
[----:B------:R-:W-:Y:S01]  /*6980*/  HMMA.16816.F32.BF16 R64, R8, R22, RZ ;  /* 0x000000160840723c */ /* 0x000fe200000418ff */
[----:B------:R-:W-:Y:S01]  /*6990*/  LDSM.16.MT88.4 R20, [R134+0xb000] ;  /* 0x00b000008614783b */ /* 0x000fe20000004200 */
[----:B--2---:R-:W-:-:S04]  /*69a0*/  FFMA.FTZ R4, R197, UR4, -R5 ;  /* 0x00000004c5047c23 */ /* 0x004fc80008010805 */
[C---:B------:R-:W-:Y:S01]  /*69b0*/  HMMA.16816.F32.BF16 R80, R8.reuse, R40, RZ ;  /* 0x000000280850723c */ /* 0x040fe200000418ff */
[----:B------:R2:W-:Y:S05]  /*69c0*/  MUFU.EX2 R84, R4 ;  /* 0x0000000400547308 */ /* 0x0005ea0000000800 */
[----:B------:R-:W-:Y:S01]  /*69d0*/  HMMA.16816.F32.BF16 R72, R8, R42, RZ ;  /* 0x0000002a0848723c */ /* 0x000fe200000418ff */
[----:B-1----:R-:W-:Y:S01]  /*69e0*/  FFMA.FTZ R0, R95, UR4, -R6 ;  /* 0x000000045f007c23 */ /* 0x002fe20008010806 */
[----:B---3--:R-:W-:Y:S02]  /*69f0*/  F2FP.BF16.F32.PACK_AB R15, R121, R252 ;  /* 0x000000fc790f723e */ /* 0x008fe400000010ff */
[----:B------:R-:W-:Y:S01]  /*6a00*/  MOV R95, R56 ;  /* 0x00000038005f7202 */ /* 0x000fe20000000f00 */
[----:B------:R1:W-:Y:S01]  /*6a10*/  MUFU.EX2 R93, R0 ;  /* 0x00000000005d7308 */ /* 0x0003e20000000800 */
[----:B------:R-:W3:Y:S01]  /*6a20*/  LDSM.16.MT88.4 R56, [R135+0xa800] ;  /* 0x00a800008738783b */ /* 0x000ee20000004200 */
[----:B------:R-:W-:-:S02]  /*6a30*/  F2FP.BF16.F32.PACK_AB R8, R87, R109 ;  /* 0x0000006d5708723e */ /* 0x000fc400000010ff */
[----:B------:R-:W-:Y:S01]  /*6a40*/  F2FP.BF16.F32.PACK_AB R10, R103, R107 ;  /* 0x0000006b670a723e */ /* 0x000fe200000010ff */
[----:B--2---:R-:W-:Y:S01]  /*6a50*/  FFMA.FTZ R4, R198, UR4, -R5 ;  /* 0x00000004c6047c23 */ /* 0x004fe20008010805 */
[----:B-1----:R-:W-:Y:S01]  /*6a60*/  FFMA.FTZ R0, R94, UR4, -R6 ;  /* 0x000000045e007c23 */ /* 0x002fe20008010806 */
[----:B------:R-:W-:Y:S02]  /*6a70*/  MOV R94, R69 ;  /* 0x00000045005e7202 */ /* 0x000fe40000000f00 */
[----:B------:R-:W1:Y:S01]  /*6a80*/  LDSM.16.MT88.4 R68, [R224+0xa800] ;  /* 0x00a80000e044783b */ /* 0x000e620000004200 */
[----:B------:R2:W-:Y:S01]  /*6a90*/  MUFU.EX2 R91, R0 ;  /* 0x00000000005b7308 */ /* 0x0005e20000000800 */
[----:B------:R-:W-:-:S07]  /*6aa0*/  F2FP.BF16.F32.PACK_AB R14, R94, R104 ;  /* 0x000000685e0e723e */ /* 0x000fce00000010ff */
[C---:B------:R-:W-:Y:S06]  /*6ab0*/  HMMA.16816.F32.BF16 R76, R12.reuse, R32, R24 ;  /* 0x000000200c4c723c */ /* 0x040fec0000041818 */
[----:B------:R-:W-:Y:S01]  /*6ac0*/  HMMA.16816.F32.BF16 R32, R12, R34, R16 ;  /* 0x000000220c20723c */ /* 0x000fe20000041810 */
[----:B------:R-:W4:Y:S01]  /*6ad0*/  LDSM.16.MT88.4 R16, [R225+0xb000] ;  /* 0x00b00000e110783b */ /* 0x000f220000004200 */
[----:B--2---:R-:W-:Y:S01]  /*6ae0*/  FFMA.FTZ R0, R98, UR4, -R6 ;  /* 0x0000000462007c23 */ /* 0x004fe20008010806 */
[----:B------:R-:W-:-:S03]  /*6af0*/  MOV R98, R121 ;  /* 0x0000007900627202 */ /* 0x000fc60000000f00 */
[C---:B------:R-:W-:Y:S01]  /*6b00*/  HMMA.16816.F32.BF16 R28, R12.reuse, R48, R44 ;  /* 0x000000300c1c723c */ /* 0x040fe2000004182c */
[----:B------:R2:W-:Y:S01]  /*6b10*/  MUFU.EX2 R97, R0 ;  /* 0x0000000000617308 */ /* 0x0005e20000000800 */
[----:B------:R-:W5:Y:S04]  /*6b20*/  LDSM.16.MT88.4 R44, [R135+0xb000] ;  /* 0x00b00000872c783b */ /* 0x000f680000004200 */
[C---:B------:R-:W-:Y:S01]  /*6b30*/  HMMA.16816.F32.BF16 R24, R12.reuse, R50, R52 ;  /* 0x000000320c18723c */ /* 0x040fe20000041834 */
[----:B------:R-:W5:Y:S05]  /*6b40*/  LDSM.16.MT88.4 R52, [R224+0xb000] ;  /* 0x00b00000e034783b */ /* 0x000f6a0000004200 */
[----:B---3--:R-:W-:Y:S01]  /*6b50*/  HMMA.16816.F32.BF16 R40, R12, R56, R60 ;  /* 0x000000380c28723c */ /* 0x008fe2000004183c */
[----:B--2---:R-:W-:-:S05]  /*6b60*/  FFMA.FTZ R0, R137, UR4, -R5 ;  /* 0x0000000489007c23 */ /* 0x004fca0008010805 */
[C---:B------:R-:W-:Y:S01]  /*6b70*/  HMMA.16816.F32.BF16 R48, R12.reuse, R58, R64 ;  /* 0x0000003a0c30723c */ /* 0x040fe20000041840 */
[----:B------:R-:W2:Y:S01]  /*6b80*/  LDSM.16.MT88.4 R56, [R134+0xb800] ;  /* 0x00b800008638783b */ /* 0x000ea20000004200 */
[----:B------:R3:W-:Y:S04]  /*6b90*/  MUFU.EX2 R245, R0 ;  /* 0x0000000000f57308 */ /* 0x0007e80000000800 */
[C---:B-1----:R-:W-:Y:S06]  /*6ba0*/  HMMA.16816.F32.BF16 R80, R12.reuse, R68, R80 ;  /* 0x000000440c50723c */ /* 0x042fec0000041850 */
[----:B------:R-:W-:Y:S07]  /*6bb0*/  HMMA.16816.F32.BF16 R64, R12, R70, R72 ;  /* 0x000000460c40723c */ /* 0x000fee0000041848 */
[----:B------:R-:W-:Y:S01]  /*6bc0*/  F2FP.BF16.F32.PACK_AB R12, R95, R118 ;  /* 0x000000765f0c723e */ /* 0x000fe200000010ff */
[----:B---3--:R-:W-:Y:S01]  /*6bd0*/  FFMA.FTZ R0, R132, UR4, -R5 ;  /* 0x0000000484007c23 */ /* 0x008fe20008010805 */
[----:B------:R-:W-:-:S03]  /*6be0*/  F2FP.BF16.F32.PACK_AB R14, R92, R90 ;  /* 0x0000005a5c0e723e */ /* 0x000fc600000010ff */
        /* <DEDUP_REMOVED lines=8> */
[----:B------:R1:W-:Y:S02]  /*6c70*/  MUFU.EX2 R116, R0 ;  /* 0x0000000000747308 */ /* 0x0003e40000000800 */
[C---:B------:R-:W-:Y:S06]  /*6c80*/  HMMA.16816.F32.BF16 R76, R8.reuse, R20, R76 ;  /* 0x00000014084c723c */ /* 0x040fec000004184c */
[C---:B------:R-:W-:Y:S01]  /*6c90*/  HMMA.16816.F32.BF16 R60, R8.reuse, R22, R32 ;  /* 0x00000016083c723c */ /* 0x040fe20000041820 */
[----:B------:R-:W3:Y:S05]  /*6ca0*/  LDSM.16.MT88.4 R20, [R225+0xb800] ;  /* 0x00b80000e114783b */ /* 0x000eea0000004200 */
        /* <DEDUP_REMOVED lines=8> */
[----:B------:R-:W5:Y:S01]  /*6d30*/  LDSM.16.MT88.4 R48, [R225+0xc000] ;  /* 0x00c00000e130783b */ /* 0x000f620000004200 */
[----:B-1----:R-:W-:-:S04]  /*6d40*/  FFMA.FTZ R0, R110, UR4, -R6 ;  /* 0x000000046e007c23 */ /* 0x002fc80008010806 */
[C---:B------:R-:W-:Y:S01]  /*6d50*/  HMMA.16816.F32.BF16 R80, R8.reuse, R52, R80 ;  /* 0x000000340850723c */ /* 0x040fe20000041850 */
[----:B------:R1:W-:Y:S05]  /*6d60*/  MUFU.EX2 R124, R0 ;  /* 0x00000000007c7308 */ /* 0x0003ea0000000800 */
[----:B------:R-:W-:Y:S01]  /*6d70*/  HMMA.16816.F32.BF16 R44, R8, R54, R64 ;  /* 0x00000036082c723c */ /* 0x000fe20000041840 */
[----:B------:R-:W5:Y:S06]  /*6d80*/  LDSM.16.MT88.4 R52, [R134+0xc000] ;  /* 0x00c000008634783b */ /* 0x000f6c0000004200 */
[----:B------:R-:W-:Y:S01]  /*6d90*/  F2FP.BF16.F32.PACK_AB R8, R101, R99 ;  /* 0x000000636508723e */ /* 0x000fe200000010ff */
[----:B-1----:R-:W-:-:S04]  /*6da0*/  FFMA.FTZ R0, R142, UR4, -R5 ;  /* 0x000000048e007c23 */ /* 0x002fc80008010805 */
[----:B------:R1:W-:Y:S02]  /*6db0*/  MUFU.EX2 R137, R0 ;  /* 0x0000000000897308 */ /* 0x0003e40000000800 */
[----:B-1----:R-:W-:-:S06]  /*6dc0*/  FFMA.FTZ R0, R140, UR4, -R5 ;  /* 0x000000048c007c23 */ /* 0x002fcc0008010805 */
[----:B------:R1:W2:Y:S02]  /*6dd0*/  MUFU.EX2 R136, R0 ;  /* 0x0000000000887308 */ /* 0x0002a40000000800 */
[----:B-1----:R-:W-:Y:S01]  /*6de0*/  FFMA.FTZ R0, R139, UR4, -R5 ;  /* 0x000000048b007c23 */ /* 0x002fe20008010805 */
[----:B--2---:R-:W-:-:S05]  /*6df0*/  F2FP.BF16.F32.PACK_AB R13, R136, R137 ;  /* 0x00000089880d723e */ /* 0x004fca00000010ff */
[----:B------:R1:W-:Y:S02]  /*6e00*/  MUFU.EX2 R139, R0 ;  /* 0x00000000008b7308 */ /* 0x0003e40000000800 */
[----:B-1----:R-:W-:Y:S01]  /*6e10*/  FFMA.FTZ R0, R138, UR4, -R5 ;  /* 0x000000048a007c23 */ /* 0x002fe20008010805 */
[----:B------:R-:W-:Y:S02]  /*6e20*/  MOV R138, R123 ;  /* 0x0000007b008a7202 */ /* 0x000fe40000000f00 */
[----:B------:R-:W-:-:S03]  /*6e30*/  MOV R123, R214 ;  /* 0x000000d6007b7202 */ /* 0x000fc60000000f00 */
[----:B------:R1:W2:Y:S01]  /*6e40*/  MUFU.EX2 R219, R0 ;  /* 0x0000000000db7308 */ /* 0x0002a20000000800 */
[----:B------:R-:W-:Y:S01]  /*6e50*/  F2FP.BF16.F32.PACK_AB R10, R93, R123 ;  /* 0x0000007b5d0a723e */ /* 0x000fe200000010ff */
[----:B-1----:R-:W-:Y:S01]  /*6e60*/  FFMA.FTZ R0, R120, UR4, -R6 ;  /* 0x0000000478007c23 */ /* 0x002fe20008010806 */
[----:B--2---:R-:W-:-:S05]  /*6e70*/  F2FP.BF16.F32.PACK_AB R15, R219, R139 ;  /* 0x0000008bdb0f723e */ /* 0x004fca00000010ff */
[----:B------:R1:W-:Y:S02]  /*6e80*/  MUFU.EX2 R68, R0 ;  /* 0x0000000000447308 */ /* 0x0003e40000000800 */
[C---:B------:R-:W-:Y:S06]  /*6e90*/  HMMA.16816.F32.BF16 R76, R12.reuse, R56, R76 ;  /* 0x000000380c4c723c */ /* 0x040fec000004184c */
[C---:B------:R-:W-:Y:S06]  /*6ea0*/  HMMA.16816.F32.BF16 R60, R12.reuse, R58, R60 ;  /* 0x0000003a0c3c723c */ /* 0x040fec000004183c */
[----:B---3--:R-:W-:Y:S01]  /*6eb0*/  HMMA.16816.F32.BF16 R72, R12, R20, R72 ;  /* 0x000000140c48723c */ /* 0x008fe20000041848 */
[----:B-1----:R-:W-:-:S04]  /*6ec0*/  FFMA.FTZ R0, R119, UR4, -R6 ;  /* 0x0000000477007c23 */ /* 0x002fc80008010806 */
[----:B------:R1:W-:Y:S01]  /*6ed0*/  MUFU.EX2 R250, R0 ;  /* 0x0000000000fa7308 */ /* 0x0003e20000000800 */
[C---:B------:R-:W-:Y:S06]  /*6ee0*/  HMMA.16816.F32.BF16 R56, R12.reuse, R22, R32 ;  /* 0x000000160c38723c */ /* 0x040fec0000041820 */
[C---:B----4-:R-:W-:Y:S01]  /*6ef0*/  HMMA.16816.F32.BF16 R64, R12.reuse, R16, R28 ;  /* 0x000000100c40723c */ /* 0x050fe2000004181c */
[----:B------:R-:W-:Y:S05]  /*6f00*/  LDSM.16.MT88.4 R28, [R224+0xc000] ;  /* 0x00c00000e01c783b */ /* 0x000fea0000004200 */
[----:B------:R-:W-:Y:S01]  /*6f10*/  HMMA.16816.F32.BF16 R20, R12, R18, R24 ;  /* 0x000000120c14723c */ /* 0x000fe20000041818 */
[----:B------:R-:W2:Y:S01]  /*6f20*/  LDSM.16.MT88.4 R16, [R135+0xc000] ;  /* 0x00c000008710783b */ /* 0x000ea20000004200 */
[----:B-1----:R-:W-:-:S04]  /*6f30*/  FFMA.FTZ R0, R122, UR4, -R6 ;  /* 0x000000047a007c23 */ /* 0x002fc80008010806 */
[C---:B-----5:R-:W-:Y:S01]  /*6f40*/  HMMA.16816.F32.BF16 R80, R12.reuse, R40, R80 ;  /* 0x000000280c50723c */ /* 0x060fe20000041850 */
[----:B------:R1:W-:Y:S05]  /*6f50*/  MUFU.EX2 R249, R0 ;  /* 0x0000000000f97308 */ /* 0x0003ea0000000800 */
[----:B------:R-:W-:Y:S01]  /*6f60*/  HMMA.16816.F32.BF16 R32, R12, R42, R44 ;  /* 0x0000002a0c20723c */ /* 0x000fe2000004182c */
[----:B------:R-:W3:Y:S06]  /*6f70*/  LDSM.16.MT88.4 R40, [R134+0xc800] ;  /* 0x00c800008628783b */ /* 0x000eec0000004200 */
[----:B------:R-:W-:-:S02]  /*6f80*/  F2FP.BF16.F32.PACK_AB R12, R97, R91 ;  /* 0x0000005b610c723e */ /* 0x000fc400000010ff */
[----:B------:R-:W-:Y:S01]  /*6f90*/  F2FP.BF16.F32.PACK_AB R14, R138, R116 ;  /* 0x000000748a0e723e */ /* 0x000fe200000010ff */
[----:B-1----:R-:W-:-:S04]  /*6fa0*/  FFMA.FTZ R0, R150, UR4, -R5 ;  /* 0x0000000496007c23 */ /* 0x002fc80008010805 */
[----:B------:R1:W-:Y:S02]  /*6fb0*/  MUFU.EX2 R216, R0 ;  /* 0x0000000000d87308 */ /* 0x0003e40000000800 */
[----:B-1----:R-:W-:-:S06]  /*6fc0*/  FFMA.FTZ R0, R147, UR4, -R5 ;  /* 0x0000000493007c23 */ /* 0x002fcc0008010805 */
[----:B------:R1:W4:Y:S02]  /*6fd0*/  MUFU.EX2 R217, R0 ;  /* 0x0000000000d97308 */ /* 0x0003240000000800 */
[----:B-1----:R-:W-:Y:S01]  /*6fe0*/  FFMA.FTZ R0, R149, UR4, -R5 ;  /* 0x0000000495007c23 */ /* 0x002fe20008010805 */
[----:B----4-:R-:W-:-:S05]  /*6ff0*/  F2FP.BF16.F32.PACK_AB R9, R217, R216 ;  /* 0x000000d8d909723e */ /* 0x010fca00000010ff */
[----:B------:R1:W-:Y:S02]  /*7000*/  MUFU.EX2 R215, R0 ;  /* 0x0000000000d77308 */ /* 0x0003e40000000800 */
[----:B-1----:R-:W-:-:S06]  /*7010*/  FFMA.FTZ R0, R148, UR4, -R5 ;  /* 0x0000000494007c23 */ /* 0x002fcc0008010805 */
        /* <DEDUP_REMOVED lines=8> */
[----:B-1----:R-:W-:-:S04]  /*70a0*/  FFMA.FTZ R0, R129, UR4, -R6 ;  /* 0x0000000481007c23 */ /* 0x002fc80008010806 */
[----:B------:R1:W-:Y:S01]  /*70b0*/  MUFU.EX2 R220, R0 ;  /* 0x0000000000dc7308 */ /* 0x0003e20000000800 */
[C---:B------:R-:W-:Y:S06]  /*70c0*/  HMMA.16816.F32.BF16 R44, R8.reuse, R54, R60 ;  /* 0x00000036082c723c */ /* 0x040fec000004183c */
[C---:B--2---:R-:W-:Y:S01]  /*70d0*/  HMMA.16816.F32.BF16 R24, R8.reuse, R18, R20 ;  /* 0x000000120818723c */ /* 0x044fe20000041814 */
[----:B------:R-:W2:Y:S05]  /*70e0*/  LDSM.16.MT88.4 R20, [R135+0xc800] ;  /* 0x00c800008714783b */ /* 0x000eaa0000004200 */
[----:B------:R-:W-:Y:S01]  /*70f0*/  HMMA.16816.F32.BF16 R60, R8, R16, R64 ;  /* 0x00000010083c723c */ /* 0x000fe20000041840 */
[----:B------:R-:W5:Y:S01]  /*7100*/  LDSM.16.MT88.4 R16, [R224+0xc800] ;  /* 0x00c80000e010783b */ /* 0x000f620000004200 */
[----:B-1----:R-:W-:-:S04]  /*7110*/  FFMA.FTZ R0, R133, UR4, -R6 ;  /* 0x0000000485007c23 */ /* 0x002fc80008010806 */
[C---:B------:R-:W-:Y:S01]  /*7120*/  HMMA.16816.F32.BF16 R80, R8.reuse, R28, R80 ;  /* 0x0000001c0850723c */ /* 0x040fe20000041850 */
[----:B------:R1:W-:Y:S05]  /*7130*/  MUFU.EX2 R218, R0 ;  /* 0x0000000000da7308 */ /* 0x0003ea0000000800 */
[----:B------:R-:W-:Y:S07]  /*7140*/  HMMA.16816.F32.BF16 R32, R8, R30, R32 ;  /* 0x0000001e0820723c */ /* 0x000fee0000041820 */
[----:B------:R-:W-:Y:S01]  /*7150*/  F2FP.BF16.F32.PACK_AB R10, R249, R250 ;  /* 0x000000faf90a723e */ /* 0x000fe200000010ff */
[----:B-1----:R-:W-:-:S04]  /*7160*/  FFMA.FTZ R0, R155, UR4, -R5 ;  /* 0x000000049b007c23 */ /* 0x002fc80008010805 */
[----:B------:R1:W-:Y:S02]  /*7170*/  MUFU.EX2 R149, R0 ;  /* 0x0000000000957308 */ /* 0x0003e40000000800 */
[----:B-1----:R-:W-:Y:S01]  /*7180*/  FFMA.FTZ R0, R158, UR4, -R5 ;  /* 0x000000049e007c23 */ /* 0x002fe20008010805 */
[----:B------:R-:W-:-:S05]  /*7190*/  MOV R158, R68 ;  /* 0x00000044009e7202 */ /* 0x000fca0000000f00 */
        /* <DEDUP_REMOVED lines=17> */
[C---:B--2---:R-:W-:Y:S06]  /*72b0*/  HMMA.16816.F32.BF16 R60, R12.reuse, R20, R60 ;  /* 0x000000140c3c723c */ /* 0x044fec000004183c */
[----:B------:R-:W-:Y:S01]  /*72c0*/  HMMA.16816.F32.BF16 R28, R12, R22, R24 ;  /* 0x000000160c1c723c */ /* 0x000fe20000041818 */
[----:B------:R-:W2:Y:S01]  /*72d0*/  LDSM.16.MT88.4 R24, [R135+0xd000] ;  /* 0x00d000008718783b */ /* 0x000ea20000004200 */
[----:B-1----:R-:W-:-:S04]  /*72e0*/  FFMA.FTZ R0, R143, UR4, -R6 ;  /* 0x000000048f007c23 */ /* 0x002fc80008010806 */
[C---:B-----5:R-:W-:Y:S01]  /*72f0*/  HMMA.16816.F32.BF16 R80, R12.reuse, R16, R80 ;  /* 0x000000100c50723c */ /* 0x060fe20000041850 */
[----:B------:R1:W-:Y:S05]  /*7300*/  MUFU.EX2 R155, R0 ;  /* 0x00000000009b7308 */ /* 0x0003ea0000000800 */
[----:B------:R-:W-:Y:S01]  /*7310*/  HMMA.16816.F32.BF16 R20, R12, R18, R32 ;  /* 0x000000120c14723c */ /* 0x000fe20000041820 */
[----:B------:R-:W5:Y:S06]  /*7320*/  LDSM.16.MT88.4 R16, [R224+0xd000] ;  /* 0x00d00000e010783b */ /* 0x000f6c0000004200 */
[----:B------:R-:W-:-:S02]  /*7330*/  F2FP.BF16.F32.PACK_AB R12, R220, R221 ;  /* 0x000000dddc0c723e */ /* 0x000fc400000010ff */
[----:B---3--:R-:W-:Y:S01]  /*7340*/  F2FP.BF16.F32.PACK_AB R14, R157, R218 ;  /* 0x000000da9d0e723e */ /* 0x008fe200000010ff */
[----:B-1----:R-:W-:Y:S01]  /*7350*/  FFMA.FTZ R0, R165, UR4, -R5 ;  /* 0x00000004a5007c23 */ /* 0x002fe20008010805 */
[----:B------:R-:W-:-:S03]  /*7360*/  MOV R165, R124 ;  /* 0x0000007c00a57202 */ /* 0x000fc60000000f00 */
[----:B------:R1:W-:Y:S01]  /*7370*/  MUFU.EX2 R141, R0 ;  /* 0x00000000008d7308 */ /* 0x0003e20000000800 */
[----:B------:R-:W-:Y:S01]  /*7380*/  F2FP.BF16.F32.PACK_AB R8, R158, R165 ;  /* 0x000000a59e08723e */ /* 0x000fe200000010ff */
[----:B-1----:R-:W-:Y:S01]  /*7390*/  FFMA.FTZ R0, R164, UR4, -R5 ;  /* 0x00000004a4007c23 */ /* 0x002fe20008010805 */
[----:B------:R-:W-:-:S05]  /*73a0*/  MOV R164, R92 ;  /* 0x0000005c00a47202 */ /* 0x000fca0000000f00 */
[----:B------:R1:W3:Y:S02]  /*73b0*/  MUFU.EX2 R140, R0 ;  /* 0x00000000008c7308 */ /* 0x0002e40000000800 */
[----:B-1----:R-:W-:Y:S01]  /*73c0*/  FFMA.FTZ R0, R162, UR4, -R5 ;  /* 0x00000004a2007c23 */ /* 0x002fe20008010805 */
[----:B---3--:R-:W-:Y:S02]  /*73d0*/  F2FP.BF16.F32.PACK_AB R9, R140, R141 ;  /* 0x0000008d8c09723e */ /* 0x008fe400000010ff */
[----:B------:R-:W-:-:S03]  /*73e0*/  MOV R162, R116 ;  /* 0x0000007400a27202 */ /* 0x000fc60000000f00 */
        /* <DEDUP_REMOVED lines=9> */
[C---:B------:R-:W-:Y:S01]  /*7480*/  HMMA.16816.F32.BF16 R44, R8.reuse, R42, R44 ;  /* 0x0000002a082c723c */ /* 0x040fe2000004182c */
[----:B------:R-:W3:Y:S05]  /*7490*/  LDSM.16.MT88.4 R40, [R134+0xd800] ;  /* 0x00d800008628783b */ /* 0x000eea0000004200 */
[----:B----4-:R-:W-:Y:S01]  /*74a0*/  HMMA.16816.F32.BF16 R72, R8, R48, R72 ;  /* 0x000000300848723c */ /* 0x010fe20000041848 */
[----:B-1----:R-:W-:Y:S01]  /*74b0*/  FFMA.FTZ R0, R151, UR4, -R6 ;  /* 0x0000000497007c23 */ /* 0x002fe20008010806 */
[----:B------:R-:W-:-:S03]  /*74c0*/  MOV R151, R93 ;  /* 0x0000005d00977202 */ /* 0x000fc60000000f00 */
[----:B------:R1:W4:Y:S01]  /*74d0*/  MUFU.EX2 R143, R0 ;  /* 0x00000000008f7308 */ /* 0x0003220000000800 */
[C---:B------:R-:W-:Y:S01]  /*74e0*/  HMMA.16816.F32.BF16 R56, R8.reuse, R50, R56 ;  /* 0x000000320838723c */ /* 0x040fe20000041838 */
[----:B------:R-:W3:Y:S05]  /*74f0*/  LDSM.16.MT88.4 R48, [R225+0xd800] ;  /* 0x00d80000e130783b */ /* 0x000eea0000004200 */
[C---:B--2---:R-:W-:Y:S06]  /*7500*/  HMMA.16816.F32.BF16 R60, R8.reuse, R24, R60 ;  /* 0x00000018083c723c */ /* 0x044fec000004183c */
[----:B------:R-:W-:Y:S01]  /*7510*/  HMMA.16816.F32.BF16 R32, R8, R26, R28 ;  /* 0x0000001a0820723c */ /* 0x000fe2000004181c */
[----:B------:R-:W2:Y:S01]  /*7520*/  LDSM.16.MT88.4 R28, [R135+0xd800] ;  /* 0x00d80000871c783b */ /* 0x000ea20000004200 */
[----:B-1----:R-:W-:Y:S01]  /*7530*/  FFMA.FTZ R0, R153, UR4, -R6 ;  /* 0x0000000499007c23 */ /* 0x002fe20008010806 */
[----:B------:R-:W-:-:S03]  /*7540*/  MOV R153, R123 ;  /* 0x0000007b00997202 */ /* 0x000fc60000000f00 */
[C---:B-----5:R-:W-:Y:S01]  /*7550*/  HMMA.16816.F32.BF16 R80, R8.reuse, R16, R80 ;  /* 0x000000100850723c */ /* 0x060fe20000041850 */
[----:B------:R1:W-:Y:S05]  /*7560*/  MUFU.EX2 R142, R0 ;  /* 0x00000000008e7308 */ /* 0x0003ea0000000800 */
[----:B------:R-:W-:Y:S01]  /*7570*/  HMMA.16816.F32.BF16 R24, R8, R18, R20 ;  /* 0x000000120818723c */ /* 0x000fe20000041814 */
[----:B------:R-:W5:Y:S04]  /*7580*/  LDSM.16.MT88.4 R16, [R224+0xd800] ;  /* 0x00d80000e010783b */ /* 0x000f680000004200 */
[----:B------:R-:W5:Y:S02]  /*7590*/  LDSM.16.MT88.4 R20, [R134+0xe000] ;  /* 0x00e000008614783b */ /* 0x000f640000004200 */
[----:B------:R-:W-:-:S02]  /*75a0*/  F2FP.BF16.F32.PACK_AB R8, R155, R156 ;  /* 0x0000009c9b08723e */ /* 0x000fc400000010ff */
[----:B----4-:R-:W-:Y:S01]  /*75b0*/  F2FP.BF16.F32.PACK_AB R10, R143, R144 ;  /* 0x000000908f0a723e */ /* 0x010fe200000010ff */
[----:B-1----:R-:W-:Y:S01]  /*75c0*/  FFMA.FTZ R0, R170, UR4, -R5 ;  /* 0x00000004aa007c23 */ /* 0x002fe20008010805 */
[----:B------:R-:W-:-:S03]  /*75d0*/  MOV R170, R101 ;  /* 0x0000006500aa7202 */ /* 0x000fc60000000f00 */
[----:B------:R1:W-:Y:S02]  /*75e0*/  MUFU.EX2 R124, R0 ;  /* 0x00000000007c7308 */ /* 0x0003e40000000800 */
[----:B-1----:R-:W-:Y:S01]  /*75f0*/  FFMA.FTZ R0, R168, UR4, -R5 ;  /* 0x00000004a8007c23 */ /* 0x002fe20008010805 */
[----:B------:R-:W-:-:S05]  /*7600*/  MOV R168, R99 ;  /* 0x0000006300a87202 */ /* 0x000fca0000000f00 */
[----:B------:R1:W4:Y:S02]  /*7610*/  MUFU.EX2 R126, R0 ;  /* 0x00000000007e7308 */ /* 0x0003240000000800 */
[----:B-1----:R-:W-:Y:S01]  /*7620*/  FFMA.FTZ R0, R167, UR4, -R5 ;  /* 0x00000004a7007c23 */ /* 0x002fe20008010805 */
[----:B----4-:R-:W-:Y:S02]  /*7630*/  F2FP.BF16.F32.PACK_AB R13, R126, R124 ;  /* 0x0000007c7e0d723e */ /* 0x010fe400000010ff */
[----:B------:R-:W-:-:S03]  /*7640*/  MOV R167, R90 ;  /* 0x0000005a00a77202 */ /* 0x000fc60000000f00 */
[----:B------:R1:W-:Y:S02]  /*7650*/  MUFU.EX2 R125, R0 ;  /* 0x00000000007d7308 */ /* 0x0003e40000000800 */
[----:B-1----:R-:W-:Y:S01]  /*7660*/  FFMA.FTZ R0, R169, UR4, -R5 ;  /* 0x00000004a9007c23 */ /* 0x002fe20008010805 */
[----:B------:R-:W-:-:S05]  /*7670*/  MOV R169, R95 ;  /* 0x0000005f00a97202 */ /* 0x000fca0000000f00 */
[----:B------:R1:W4:Y:S02]  /*7680*/  MUFU.EX2 R128, R0 ;  /* 0x0000000000807308 */ /* 0x0003240000000800 */
[----:B-1----:R-:W-:Y:S01]  /*7690*/  FFMA.FTZ R0, R161, UR4, -R6 ;  /* 0x00000004a1007c23 */ /* 0x002fe20008010806 */
[----:B------:R-:W-:Y:S02]  /*76a0*/  MOV R161, R118 ;  /* 0x0000007600a17202 */ /* 0x000fe40000000f00 */
[----:B----4-:R-:W-:-:S03]  /*76b0*/  F2FP.BF16.F32.PACK_AB R15, R128, R125 ;  /* 0x0000007d800f723e */ /* 0x010fc600000010ff */
[----:B------:R1:W4:Y:S04]  /*76c0*/  MUFU.EX2 R131, R0 ;  /* 0x0000000000837308 */ /* 0x0003280000000800 */
[C---:B---3--:R-:W-:Y:S06]  /*76d0*/  HMMA.16816.F32.BF16 R76, R12.reuse, R40, R76 ;  /* 0x000000280c4c723c */ /* 0x048fec000004184c */
[----:B------:R-:W-:Y:S01]  /*76e0*/  HMMA.16816.F32.BF16 R40, R12, R42, R44 ;  /* 0x0000002a0c28723c */ /* 0x000fe2000004182c */
[----:B------:R-:W-:Y:S01]  /*76f0*/  LDSM.16.MT88.4 R44, [R135+0xe000] ;  /* 0x00e00000872c783b */ /* 0x000fe20000004200 */
[----:B-1----:R-:W-:-:S04]  /*7700*/  FFMA.FTZ R0, R154, UR4, -R6 ;  /* 0x000000049a007c23 */ /* 0x002fc80008010806 */
[C---:B------:R-:W-:Y:S01]  /*7710*/  HMMA.16816.F32.BF16 R72, R12.reuse, R48, R72 ;  /* 0x000000300c48723c */ /* 0x040fe20000041848 */
[----:B------:R-:W-:Y:S01]  /*7720*/  MOV R154, R103 ;  /* 0x00000067009a7202 */ /* 0x000fe20000000f00 */
[----:B------:R1:W-:Y:S04]  /*7730*/  MUFU.EX2 R130, R0 ;  /* 0x0000000000827308 */ /* 0x0003e80000000800 */
[C---:B------:R-:W-:Y:S01]  /*7740*/  HMMA.16816.F32.BF16 R56, R12.reuse, R50, R56 ;  /* 0x000000320c38723c */ /* 0x040fe20000041838 */
[----:B------:R-:W3:Y:S05]  /*7750*/  LDSM.16.MT88.4 R48, [R225+0xe000] ;  /* 0x00e00000e130783b */ /* 0x000eea0000004200 */
[C---:B--2---:R-:W-:Y:S06]  /*7760*/  HMMA.16816.F32.BF16 R52, R12.reuse, R30, R32 ;  /* 0x0000001e0c34723c */ /* 0x044fec0000041820 */
[----:B-----5:R-:W-:Y:S01]  /*7770*/  HMMA.16816.F32.BF16 R32, R12, R18, R24 ;  /* 0x000000120c20723c */ /* 0x020fe20000041818 */
[----:B-1----:R-:W-:Y:S01]  /*7780*/  FFMA.FTZ R0, R159, UR4, -R6 ;  /* 0x000000049f007c23 */ /* 0x002fe20008010806 */
[----:B------:R-:W-:-:S03]  /*7790*/  MOV R159, R107 ;  /* 0x0000006b009f7202 */ /* 0x000fc60000000f00 */
[----:B------:R1:W2:Y:S01]  /*77a0*/  MUFU.EX2 R129, R0 ;  /* 0x0000000000817308 */ /* 0x0002a20000000800 */
[C---:B------:R-:W-:Y:S01]  /*77b0*/  HMMA.16816.F32.BF16 R60, R12.reuse, R28, R60 ;  /* 0x0000001c0c3c723c */ /* 0x040fe2000004183c */
[----:B------:R-:W5:Y:S05]  /*77c0*/  LDSM.16.MT88.4 R28, [R224+0xe000] ;  /* 0x00e00000e01c783b */ /* 0x000f6a0000004200 */
[----:B------:R-:W-:Y:S01]  /*77d0*/  HMMA.16816.F32.BF16 R80, R12, R16, R80 ;  /* 0x000000100c50723c */ /* 0x000fe20000041850 */
[----:B------:R-:W-:Y:S06]  /*77e0*/  LDSM.16.MT88.4 R12, [R225+0xe800] ;  /* 0x00e80000e10c783b */ /* 0x000fec0000004200 */
[----:B----4-:R-:W-:Y:S01]  /*77f0*/  F2FP.BF16.F32.PACK_AB R16, R131, R142 ;  /* 0x0000008e8310723e */ /* 0x010fe200000010ff */
[----:B-1----:R-:W-:Y:S01]  /*7800*/  FFMA.FTZ R0, R174, UR4, -R5 ;  /* 0x00000004ae007c23 */ /* 0x002fe20008010805 */
[----:B------:R-:W-:-:S02]  /*7810*/  MOV R174, R109 ;  /* 0x0000006d00ae7202 */ /* 0x000fc40000000f00 */
[----:B--2---:R-:W-:Y:S01]  /*7820*/  F2FP.BF16.F32.PACK_AB R18, R129, R130 ;  /* 0x000000828112723e */ /* 0x004fe200000010ff */
        /* <DEDUP_REMOVED lines=15> */
[C---:B------:R-:W-:Y:S06]  /*7920*/  HMMA.16816.F32.BF16 R76, R8.reuse, R20, R76 ;  /* 0x00000014084c723c */ /* 0x040fec000004184c */
[C---:B------:R-:W-:Y:S01]  /*7930*/  HMMA.16816.F32.BF16 R24, R8.reuse, R22, R40 ;  /* 0x000000160818723c */ /* 0x040fe20000041828 */
[----:B------:R-:W2:Y:S04]  /*7940*/  LDSM.16.MT88.4 R20, [R134+0xe800] ;  /* 0x00e800008614783b */ /* 0x000ea80000004200 */
[----:B------:R-:W-:Y:S01]  /*7950*/  LDSM.16.MT88.4 R40, [R134+0xf000] ;  /* 0x00f000008628783b */ /* 0x000fe20000004200 */
[----:B---3--:R-:W-:Y:S01]  /*7960*/  HMMA.16816.F32.BF16 R72, R8, R48, R72 ;  /* 0x000000300848723c */ /* 0x008fe20000041848 */
[----:B-1----:R-:W-:Y:S01]  /*7970*/  FFMA.FTZ R0, R127, UR4, -R6 ;  /* 0x000000047f007c23 */ /* 0x002fe20008010806 */
[----:B------:R-:W-:-:S03]  /*7980*/  MOV R127, R111 ;  /* 0x0000006f007f7202 */ /* 0x000fc60000000f00 */
[----:B------:R1:W-:Y:S01]  /*7990*/  MUFU.EX2 R122, R0 ;  /* 0x00000000007a7308 */ /* 0x0003e20000000800 */
[C---:B------:R-:W-:Y:S01]  /*79a0*/  HMMA.16816.F32.BF16 R48, R8.reuse, R50, R56 ;  /* 0x000000320830723c */ /* 0x040fe20000041838 */
[----:B------:R-:W3:Y:S05]  /*79b0*/  LDSM.16.MT88.4 R56, [R224+0xe800] ;  /* 0x00e80000e038783b */ /* 0x000eea0000004200 */
[C---:B------:R-:W-:Y:S01]  /*79c0*/  HMMA.16816.F32.BF16 R64, R8.reuse, R46, R52 ;  /* 0x0000002e0840723c */ /* 0x040fe20000041834 */
[----:B------:R-:W4:Y:S05]  /*79d0*/  LDSM.16.MT88.4 R52, [R135+0xe800] ;  /* 0x00e800008734783b */ /* 0x000f2a0000004200 */
[----:B------:R-:W-:Y:S01]  /*79e0*/  HMMA.16816.F32.BF16 R68, R8, R44, R60 ;  /* 0x0000002c0844723c */ /* 0x000fe2000004183c */
[----:B-1----:R-:W-:-:S05]  /*79f0*/  FFMA.FTZ R0, R115, UR4, -R6 ;  /* 0x0000000473007c23 */ /* 0x002fca0008010806 */
[C---:B-----5:R-:W-:Y:S01]  /*7a00*/  HMMA.16816.F32.BF16 R80, R8.reuse, R28, R80 ;  /* 0x0000001c0850723c */ /* 0x060fe20000041850 */
[----:B------:R1:W-:Y:S05]  /*7a10*/  MUFU.EX2 R119, R0 ;  /* 0x0000000000777308 */ /* 0x0003ea0000000800 */
[----:B------:R-:W-:Y:S01]  /*7a20*/  HMMA.16816.F32.BF16 R60, R8, R30, R32 ;  /* 0x0000001e083c723c */ /* 0x000fe20000041820 */
[----:B------:R-:W-:Y:S01]  /*7a30*/  LDSM.16.MT88.4 R8, [R135+0xf000] ;  /* 0x00f000008708783b */ /* 0x000fe20000004200 */
[----:B-1----:R-:W-:Y:S01]  /*7a40*/  FFMA.FTZ R0, R175, UR4, -R5 ;  /* 0x00000004af007c23 */ /* 0x002fe20008010805 */
[----:B------:R-:W-:-:S03]  /*7a50*/  MOV R175, R113 ;  /* 0x0000007100af7202 */ /* 0x000fc60000000f00 */
[----:B------:R1:W-:Y:S02]  /*7a60*/  MUFU.EX2 R113, R0 ;  /* 0x0000000000717308 */ /* 0x0003e40000000800 */
[----:B-1----:R-:W-:Y:S01]  /*7a70*/  FFMA.FTZ R0, R160, UR4, -R5 ;  /* 0x00000004a0007c23 */ /* 0x002fe20008010805 */
[----:B------:R-:W-:-:S05]  /*7a80*/  MOV R160, R89 ;  /* 0x0000005900a07202 */ /* 0x000fca0000000f00 */
[----:B------:R1:W5:Y:S01]  /*7a90*/  MUFU.EX2 R112, R0 ;  /* 0x0000000000707308 */ /* 0x0003620000000800 */
[----:B------:R-:W-:-:S04]  /*7aa0*/  FADD.FTZ R2, R2, R160 ;  /* 0x000000a002027221 */ /* 0x000fc80000010000 */
[----:B------:R-:W-:Y:S01]  /*7ab0*/  FADD.FTZ R2, R173, R2 ;  /* 0x00000002ad027221 */ /* 0x000fe20000010000 */
[----:B------:R-:W-:-:S03]  /*7ac0*/  MOV R173, R88 ;  /* 0x0000005800ad7202 */ /* 0x000fc60000000f00 */
[----:B------:R-:W-:-:S04]  /*7ad0*/  FADD.FTZ R2, R175, R2 ;  /* 0x00000002af027221 */ /* 0x000fc80000010000 */
[----:B------:R-:W-:Y:S01]  /*7ae0*/  FADD.FTZ R2, R173, R2 ;  /* 0x00000002ad027221 */ /* 0x000fe20000010000 */
[----:B------:R-:W-:Y:S01]  /*7af0*/  MOV R173, R174 ;  /* 0x000000ae00ad7202 */ /* 0x000fe20000000f00 */
[----:B-1----:R-:W-:Y:S01]  /*7b00*/  FFMA.FTZ R0, R166, UR4, -R5 ;  /* 0x00000004a6007c23 */ /* 0x002fe20008010805 */
[----:B-----5:R-:W-:Y:S01]  /*7b10*/  F2FP.BF16.F32.PACK_AB R17, R112, R113 ;  /* 0x000000717011723e */ /* 0x020fe200000010ff */
[----:B------:R-:W-:Y:S01]  /*7b20*/  FADD.FTZ R2, R127, R2 ;  /* 0x000000027f027221 */ /* 0x000fe20000010000 */
[----:B------:R-:W-:Y:S01]  /*7b30*/  MOV R174, R87 ;  /* 0x0000005700ae7202 */ /* 0x000fe20000000f00 */
[----:B------:R1:W-:Y:S02]  /*7b40*/  MUFU.EX2 R110, R0 ;  /* 0x00000000006e7308 */ /* 0x0003e40000000800 */
[----:B------:R-:W-:-:S04]  /*7b50*/  FADD.FTZ R2, R146, R2 ;  /* 0x0000000292027221 */ /* 0x000fc80000010000 */
[----:B------:R-:W-:-:S04]  /*7b60*/  FADD.FTZ R2, R171, R2 ;  /* 0x00000002ab027221 */ /* 0x000fc80000010000 */
[----:B------:R-:W-:-:S04]  /*7b70*/  FADD.FTZ R2, R173, R2 ;  /* 0x00000002ad027221 */ /* 0x000fc80000010000 */
[----:B------:R-:W-:Y:S01]  /*7b80*/  FADD.FTZ R2, R174, R2 ;  /* 0x00000002ae027221 */ /* 0x000fe20000010000 */
[----:B-1----:R-:W-:-:S03]  /*7b90*/  FFMA.FTZ R0, R145, UR4, -R5 ;  /* 0x0000000491007c23 */ /* 0x002fc60008010805 */
[----:B------:R-:W-:Y:S01]  /*7ba0*/  FADD.FTZ R2, R159, R2 ;  /* 0x000000029f027221 */ /* 0x000fe20000010000 */
[----:B------:R1:W5:Y:S03]  /*7bb0*/  MUFU.EX2 R109, R0 ;  /* 0x00000000006d7308 */ /* 0x0003660000000800 */
[----:B------:R-:W-:-:S04]  /*7bc0*/  FADD.FTZ R2, R154, R2 ;  /* 0x000000029a027221 */ /* 0x000fc80000010000 */
[----:B------:R-:W-:Y:S01]  /*7bd0*/  FADD.FTZ R2, R161, R2 ;  /* 0x00000002a1027221 */ /* 0x000fe20000010000 */
[----:B-1----:R-:W-:Y:S01]  /*7be0*/  FFMA.FTZ R0, R114, UR4, -R6 ;  /* 0x0000000472007c23 */ /* 0x002fe20008010806 */
[----:B-----5:R-:W-:-:S03]  /*7bf0*/  F2FP.BF16.F32.PACK_AB R19, R109, R110 ;  /* 0x0000006e6d13723e */ /* 0x020fc600000010ff */
[----:B------:R1:W5:Y:S04]  /*7c00*/  MUFU.EX2 R115, R0 ;  /* 0x0000000000737308 */ /* 0x0003680000000800 */
[C---:B--2---:R-:W-:Y:S06]  /*7c10*/  HMMA.16816.F32.BF16 R76, R16.reuse, R20, R76 ;  /* 0x00000014104c723c */ /* 0x044fec000004184c */
[C---:B------:R-:W-:Y:S01]  /*7c20*/  HMMA.16816.F32.BF16 R44, R16.reuse, R22, R24 ;  /* 0x00000016102c723c */ /* 0x040fe20000041818 */
[----:B------:R-:W2:Y:S05]  /*7c30*/  LDSM.16.MT88.4 R20, [R225+0xf000] ;  /* 0x00f00000e114783b */ /* 0x000eaa0000004200 */
[----:B------:R-:W-:Y:S01]  /*7c40*/  HMMA.16816.F32.BF16 R32, R16, R12, R72 ;  /* 0x0000000c1020723c */ /* 0x000fe20000041848 */
[----:B-1----:R-:W-:-:S04]  /*7c50*/  FFMA.FTZ R0, R96, UR4, -R6 ;  /* 0x0000000460007c23 */ /* 0x002fc80008010806 */
[----:B------:R1:W-:Y:S01]  /*7c60*/  MUFU.EX2 R114, R0 ;  /* 0x0000000000727308 */ /* 0x0003e20000000800 */
[----:B------:R-:W-:Y:S01]  /*7c70*/  HMMA.16816.F32.BF16 R28, R16, R14, R48 ;  /* 0x0000000e101c723c */ /* 0x000fe20000041830 */
[----:B------:R-:W-:-:S05]  /*7c80*/  F2FP.BF16.F32.PACK_AB R12, R122, R123 ;  /* 0x0000007b7a0c723e */ /* 0x000fca00000010ff */
[C---:B---3--:R-:W-:Y:S01]  /*7c90*/  HMMA.16816.F32.BF16 R72, R16.reuse, R56, R80 ;  /* 0x000000381048723c */ /* 0x048fe20000041850 */
[----:B-----5:R-:W-:Y:S01]  /*7ca0*/  F2FP.BF16.F32.PACK_AB R14, R115, R119 ;  /* 0x00000077730e723e */ /* 0x020fe200000010ff */
[----:B------:R3:W-:Y:S04]  /*7cb0*/  MUFU.EX2 R83, R4 ;  /* 0x0000000400537308 */ /* 0x0007e80000000800 */
[----:B------:R-:W-:Y:S01]  /*7cc0*/  HMMA.16816.F32.BF16 R60, R16, R58, R60 ;  /* 0x0000003a103c723c */ /* 0x000fe2000004183c */
[----:B------:R-:W5:Y:S01]  /*7cd0*/  LDSM.16.MT88.4 R56, [R224+0xf000] ;  /* 0x00f00000e038783b */ /* 0x000f620000004200 */
[----:B-1----:R-:W-:-:S04]  /*7ce0*/  FFMA.FTZ R0, R102, UR4, -R6 ;  /* 0x0000000466007c23 */ /* 0x002fc80008010806 */
[C---:B----4-:R-:W-:Y:S01]  /*7cf0*/  HMMA.16816.F32.BF16 R24, R16.reuse, R52, R68 ;  /* 0x000000341018723c */ /* 0x050fe20000041844 */
[----:B------:R1:W-:Y:S05]  /*7d00*/  MUFU.EX2 R111, R0 ;  /* 0x00000000006f7308 */ /* 0x0003ea0000000800 */
[----:B------:R-:W-:Y:S01]  /*7d10*/  HMMA.16816.F32.BF16 R48, R16, R54, R64 ;  /* 0x000000361030723c */ /* 0x000fe20000041840 */
[----:B------:R-:W-:Y:S01]  /*7d20*/  LDSM.16.MT88.4 R64, [R134+0xf800] ;  /* 0x00f800008640783b */ /* 0x000fe20000004200 */
[----:B---3--:R-:W-:-:S04]  /*7d30*/  FFMA.FTZ R4, R199, UR4, -R5 ;  /* 0x00000004c7047c23 */ /* 0x008fc80008010805 */
[----:B------:R-:W-:Y:S01]  /*7d40*/  MUFU.EX2 R82, R4 ;  /* 0x0000000400527308 */ /* 0x000fe20000000800 */
[----:B-1----:R-:W-:-:S07]  /*7d50*/  FFMA.FTZ R0, R179, UR4, -R5 ;  /* 0x00000004b3007c23 */ /* 0x002fce0008010805 */
        /* <DEDUP_REMOVED lines=12> */
[C---:B--2---:R-:W-:Y:S06]  /*7e20*/  HMMA.16816.F32.BF16 R52, R12.reuse, R20, R32 ;  /* 0x000000140c34723c */ /* 0x044fec0000041820 */
[C---:B------:R-:W-:Y:S01]  /*7e30*/  HMMA.16816.F32.BF16 R44, R12.reuse, R22, R28 ;  /* 0x000000160c2c723c */ /* 0x040fe2000004181c */
[--C-:B-1----:R-:W-:Y:S01]  /*7e40*/  FFMA.FTZ R0, R39, UR4, -R6.reuse ;  /* 0x0000000427007c23 */ /* 0x102fe20008010806 */
[----:B------:R-:W1:Y:S03]  /*7e50*/  LDSM.16.MT88.4 R20, [R135+0xf800] ;  /* 0x00f800008714783b */ /* 0x000e660000004200 */
[----:B------:R2:W3:Y:S01]  /*7e60*/  MUFU.EX2 R102, R0 ;  /* 0x0000000000667308 */ /* 0x0004e20000000800 */
[C---:B------:R-:W-:Y:S01]  /*7e70*/  HMMA.16816.F32.BF16 R76, R12.reuse, R40, R76 ;  /* 0x000000280c4c723c */ /* 0x040fe2000004184c */
[----:B------:R-:W4:Y:S05]  /*7e80*/  LDSM.16.MT88.4 R40, [R225+0xf800] ;  /* 0x00f80000e128783b */ /* 0x000f2a0000004200 */
[C---:B------:R-:W-:Y:S06]  /*7e90*/  HMMA.16816.F32.BF16 R32, R12.reuse, R8, R24 ;  /* 0x000000080c20723c */ /* 0x040fec0000041818 */
[----:B------:R-:W-:Y:S01]  /*7ea0*/  HMMA.16816.F32.BF16 R16, R12, R10, R48 ;  /* 0x0000000a0c10723c */ /* 0x000fe20000041830 */
[----:B------:R-:W-:Y:S01]  /*7eb0*/  F2FP.BF16.F32.PACK_AB R8, R111, R114 ;  /* 0x000000726f08723e */ /* 0x000fe200000010ff */
[----:B------:R-:W-:Y:S01]  /*7ec0*/  LDSM.16.MT88.4 R48, [R134+0x10000] ;  /* 0x010000008630783b */ /* 0x000fe20000004200 */
[----:B--2---:R-:W-:-:S03]  /*7ed0*/  FFMA.FTZ R0, R108, UR4, -R6 ;  /* 0x000000046c007c23 */ /* 0x004fc60008010806 */
[C---:B-----5:R-:W-:Y:S01]  /*7ee0*/  HMMA.16816.F32.BF16 R28, R12.reuse, R56, R72 ;  /* 0x000000380c1c723c */ /* 0x060fe20000041848 */
[----:B---3--:R-:W-:Y:S01]  /*7ef0*/  F2FP.BF16.F32.PACK_AB R10, R102, R106 ;  /* 0x0000006a660a723e */ /* 0x008fe200000010ff */
[----:B------:R2:W-:Y:S04]  /*7f00*/  MUFU.EX2 R101, R0 ;  /* 0x0000000000657308 */ /* 0x0005e80000000800 */
[----:B------:R-:W-:Y:S01]  /*7f10*/  HMMA.16816.F32.BF16 R24, R12, R58, R60 ;  /* 0x0000003a0c18723c */ /* 0x000fe2000004183c */
[----:B------:R-:W3:Y:S01]  /*7f20*/  LDSM.16.MT88.4 R12, [R224+0xf800] ;  /* 0x00f80000e00c783b */ /* 0x000ee20000004200 */
[----:B--2---:R-:W-:-:S04]  /*7f30*/  FFMA.FTZ R0, R188, UR4, -R5 ;  /* 0x00000004bc007c23 */ /* 0x004fc80008010805 */
[----:B------:R2:W-:Y:S02]  /*7f40*/  MUFU.EX2 R100, R0 ;  /* 0x0000000000647308 */ /* 0x0005e40000000800 */
[----:B--2---:R-:W-:-:S06]  /*7f50*/  FFMA.FTZ R0, R186, UR4, -R5 ;  /* 0x00000004ba007c23 */ /* 0x004fcc0008010805 */
[----:B------:R2:W5:Y:S02]  /*7f60*/  MUFU.EX2 R99, R0 ;  /* 0x0000000000637308 */ /* 0x0005640000000800 */
[----:B--2---:R-:W-:Y:S01]  /*7f70*/  FFMA.FTZ R0, R187, UR4, -R5 ;  /* 0x00000004bb007c23 */ /* 0x004fe20008010805 */
[----:B-----5:R-:W-:-:S05]  /*7f80*/  F2FP.BF16.F32.PACK_AB R9, R99, R100 ;  /* 0x000000646309723e */ /* 0x020fca00000010ff */
[----:B------:R2:W-:Y:S02]  /*7f90*/  MUFU.EX2 R96, R0 ;  /* 0x0000000000607308 */ /* 0x0005e40000000800 */
[----:B--2---:R-:W-:-:S06]  /*7fa0*/  FFMA.FTZ R0, R185, UR4, -R5 ;  /* 0x00000004b9007c23 */ /* 0x004fcc0008010805 */
[----:B------:R2:W5:Y:S02]  /*7fb0*/  MUFU.EX2 R98, R0 ;  /* 0x0000000000627308 */ /* 0x0005640000000800 */
[----:B--2---:R-:W-:Y:S01]  /*7fc0*/  FFMA.FTZ R0, R182, UR4, -R6 ;  /* 0x00000004b6007c23 */ /* 0x004fe20008010806 */
[----:B-----5:R-:W-:-:S05]  /*7fd0*/  F2FP.BF16.F32.PACK_AB R11, R98, R96 ;  /* 0x00000060620b723e */ /* 0x020fca00000010ff */
[----:B------:R2:W5:Y:S02]  /*7fe0*/  MUFU.EX2 R97, R0 ;  /* 0x0000000000617308 */ /* 0x0005640000000800 */
[C---:B-1----:R-:W-:Y:S01]  /*7ff0*/  HMMA.16816.F32.BF16 R60, R8.reuse, R20, R32 ;  /* 0x00000014083c723c */ /* 0x042fe20000041820 */
[----:B------:R-:W1:Y:S05]  /*8000*/  LDSM.16.MT88.4 R32, [R225+0x10000] ;  /* 0x01000000e120783b */ /* 0x000e6a0000004200 */
[C---:B------:R-:W-:Y:S01]  /*8010*/  HMMA.16816.F32.BF16 R20, R8.reuse, R22, R16 ;  /* 0x000000160814723c */ /* 0x040fe20000041810 */
[----:B------:R-:W1:Y:S05]  /*8020*/  LDSM.16.MT88.4 R16, [R135+0x10000] ;  /* 0x010000008710783b */ /* 0x000e6a0000004200 */
[----:B----4-:R-:W-:Y:S01]  /*8030*/  HMMA.16816.F32.BF16 R52, R8, R40, R52 ;  /* 0x000000280834723c */ /* 0x010fe20000041834 */
[----:B--2---:R-:W-:-:S04]  /*8040*/  FFMA.FTZ R0, R178, UR4, -R6 ;  /* 0x00000004b2007c23 */ /* 0x004fc80008010806 */
[----:B------:R2:W-:Y:S01]  /*8050*/  MUFU.EX2 R95, R0 ;  /* 0x00000000005f7308 */ /* 0x0005e20000000800 */
[C---:B------:R-:W-:Y:S06]  /*8060*/  HMMA.16816.F32.BF16 R56, R8.reuse, R64, R76 ;  /* 0x000000400838723c */ /* 0x040fec000004184c */
[C---:B------:R-:W-:Y:S06]  /*8070*/  HMMA.16816.F32.BF16 R68, R8.reuse, R66, R68 ;  /* 0x000000420844723c */ /* 0x040fec0000041844 */
[----:B------:R-:W-:Y:S01]  /*8080*/  HMMA.16816.F32.BF16 R64, R8, R42, R44 ;  /* 0x0000002a0840723c */ /* 0x000fe2000004182c */
[----:B--2---:R-:W-:-:S05]  /*8090*/  FFMA.FTZ R0, R183, UR4, -R6 ;  /* 0x00000004b7007c23 */ /* 0x004fca0008010806 */
[C---:B---3--:R-:W-:Y:S01]  /*80a0*/  HMMA.16816.F32.BF16 R72, R8.reuse, R12, R28 ;  /* 0x0000000c0848723c */ /* 0x048fe2000004181c */
[----:B------:R-:W-:Y:S01]  /*80b0*/  LDSM.16.MT88.4 R28, [R134+0x10800] ;  /* 0x01080000861c783b */ /* 0x000fe20000004200 */
[----:B------:R2:W3:Y:S04]  /*80c0*/  MUFU.EX2 R94, R0 ;  /* 0x00000000005e7308 */ /* 0x0004e80000000800 */
[----:B------:R-:W-:Y:S01]  /*80d0*/  HMMA.16816.F32.BF16 R24, R8, R14, R24 ;  /* 0x0000000e0818723c */ /* 0x000fe20000041818 */
[----:B------:R-:W4:Y:S06]  /*80e0*/  LDSM.16.MT88.4 R12, [R224+0x10000] ;  /* 0x01000000e00c783b */ /* 0x000f2c0000004200 */
[----:B-----5:R-:W-:Y:S01]  /*80f0*/  F2FP.BF16.F32.PACK_AB R8, R97, R101 ;  /* 0x000000656108723e */ /* 0x020fe200000010ff */
[----:B--2---:R-:W-:Y:S01]  /*8100*/  FFMA.FTZ R0, R184, UR4, -R6 ;  /* 0x00000004b8007c23 */ /* 0x004fe20008010806 */
[----:B---3--:R-:W-:-:S03]  /*8110*/  F2FP.BF16.F32.PACK_AB R10, R94, R95 ;  /* 0x0000005f5e0a723e */ /* 0x008fc600000010ff */
[----:B------:R2:W-:Y:S02]  /*8120*/  MUFU.EX2 R93, R0 ;  /* 0x00000000005d7308 */ /* 0x0005e40000000800 */
[----:B--2---:R-:W-:-:S06]  /*8130*/  FFMA.FTZ R0, R194, UR4, -R5 ;  /* 0x00000004c2007c23 */ /* 0x004fcc0008010805 */
        /* <DEDUP_REMOVED lines=11> */
[C---:B-1----:R-:W-:Y:S06]  /*81f0*/  HMMA.16816.F32.BF16 R44, R8.reuse, R32, R52 ;  /* 0x00000020082c723c */ /* 0x042fec0000041834 */
[C---:B------:R-:W-:Y:S06]  /*8200*/  HMMA.16816.F32.BF16 R52, R8.reuse, R16, R60 ;  /* 0x000000100834723c */ /* 0x040fec000004183c */
[C---:B------:R-:W-:Y:S01]  /*8210*/  HMMA.16816.F32.BF16 R60, R8.reuse, R18, R20 ;  /* 0x00000012083c723c */ /* 0x040fe20000041814 */
[--C-:B--2---:R-:W-:Y:S01]  /*8220*/  FFMA.FTZ R0, R191, UR4, -R6.reuse ;  /* 0x00000004bf007c23 */ /* 0x104fe20008010806 */
[----:B------:R-:W1:Y:S03]  /*8230*/  LDSM.16.MT88.4 R16, [R135+0x10800] ;  /* 0x010800008710783b */ /* 0x000e660000004200 */
[----:B------:R2:W-:Y:S01]  /*8240*/  MUFU.EX2 R86, R0 ;  /* 0x0000000000567308 */ /* 0x0005e20000000800 */
[C---:B------:R-:W-:Y:S01]  /*8250*/  HMMA.16816.F32.BF16 R40, R8.reuse, R48, R56 ;  /* 0x000000300828723c */ /* 0x040fe20000041838 */
[----:B------:R-:W5:Y:S05]  /*8260*/  LDSM.16.MT88.4 R20, [R225+0x10800] ;  /* 0x01080000e114783b */ /* 0x000f6a0000004200 */
[C---:B------:R-:W-:Y:S06]  /*8270*/  HMMA.16816.F32.BF16 R48, R8.reuse, R50, R68 ;  /* 0x000000320830723c */ /* 0x040fec0000041844 */
[----:B------:R-:W-:Y:S01]  /*8280*/  HMMA.16816.F32.BF16 R32, R8, R34, R64 ;  /* 0x000000220820723c */ /* 0x000fe20000041840 */
[----:B--2---:R-:W-:-:S05]  /*8290*/  FFMA.FTZ R0, R195, UR4, -R6 ;  /* 0x00000004c3007c23 */ /* 0x004fca0008010806 */
[C---:B----4-:R-:W-:Y:S01]  /*82a0*/  HMMA.16816.F32.BF16 R72, R8.reuse, R12, R72 ;  /* 0x0000000c0848723c */ /* 0x050fe20000041848 */
[----:B------:R2:W4:Y:S05]  /*82b0*/  MUFU.EX2 R87, R0 ;  /* 0x0000000000577308 */ /* 0x00052a0000000800 */
[----:B------:R-:W-:Y:S01]  /*82c0*/  HMMA.16816.F32.BF16 R64, R8, R14, R24 ;  /* 0x0000000e0840723c */ /* 0x000fe20000041818 */
[----:B------:R-:W5:Y:S04]  /*82d0*/  LDSM.16.MT88.4 R12, [R224+0x10800] ;  /* 0x01080000e00c783b */ /* 0x000f680000004200 */
[----:B------:R-:W-:Y:S02]  /*82e0*/  LDSM.16.MT88.4 R24, [R134+0x11000] ;  /* 0x011000008618783b */ /* 0x000fe40000004200 */
[----:B---3--:R-:W-:-:S02]  /*82f0*/  F2FP.BF16.F32.PACK_AB R8, R88, R93 ;  /* 0x0000005d5808723e */ /* 0x008fc400000010ff */
[----:B------:R-:W-:Y:S02]  /*8300*/  F2FP.BF16.F32.PACK_AB R9, R84, R85 ;  /* 0x000000555409723e */ /* 0x000fe400000010ff */
[----:B------:R-:W-:Y:S01]  /*8310*/  F2FP.BF16.F32.PACK_AB R11, R82, R83 ;  /* 0x00000053520b723e */ /* 0x000fe200000010ff */
[----:B--2---:R-:W-:Y:S01]  /*8320*/  FADD.FTZ R0, R251, R7 ;  /* 0x00000007fb007221 */ /* 0x004fe20000010000 */
[----:B------:R-:W-:Y:S01]  /*8330*/  FADD.FTZ R7, R169, R2 ;  /* 0x00000002a9077221 */ /* 0x000fe20000010000 */
[----:B------:R-:W-:Y:S01]  /*8340*/  FFMA.FTZ R2, R201, UR4, -R6 ;  /* 0x00000004c9027c23 */ /* 0x000fe20008010806 */
[----:B----4-:R-:W-:Y:S01]  /*8350*/  F2FP.BF16.F32.PACK_AB R10, R87, R86 ;  /* 0x00000056570a723e */ /* 0x010fe200000010ff */
[----:B------:R-:W-:Y:S02]  /*8360*/  FADD.FTZ R0, R252, R0 ;  /* 0x00000000fc007221 */ /* 0x000fe40000010000 */
[----:B------:R2:W-:Y:S02]  /*8370*/  MUFU.EX2 R80, R2 ;  /* 0x0000000200507308 */ /* 0x0005e40000000800 */
[----:B------:R-:W-:-:S02]  /*8380*/  FADD.FTZ R0, R172, R0 ;  /* 0x00000000ac007221 */ /* 0x000fc40000010000 */
[----:B------:R-:W-:Y:S02]  /*8390*/  HMMA.16816.F32.BF16 R68, R8, R30, R48 ;  /* 0x0000001e0844723c */ /* 0x000fe40000041830 */
[----:B------:R-:W-:-:S04]  /*83a0*/  FADD.FTZ R0, R245, R0 ;  /* 0x00000000f5007221 */ /* 0x000fc80000010000 */
[----:B------:R-:W-:Y:S01]  /*83b0*/  FADD.FTZ R0, R223, R0 ;  /* 0x00000000df007221 */ /* 0x000fe20000010000 */
[----:B-1----:R-:W-:Y:S03]  /*83c0*/  HMMA.16816.F32.BF16 R48, R8, R16, R52 ;  /* 0x000000100830723c */ /* 0x002fe60000041834 */
[----:B------:R-:W-:Y:S01]  /*83d0*/  FADD.FTZ R0, R222, R0 ;  /* 0x00000000de007221 */ /* 0x000fe20000010000 */
[----:B--2---:R-:W-:-:S03]  /*83e0*/  FFMA.FTZ R2, R37, UR4, -R6 ;  /* 0x0000000425027c23 */ /* 0x004fc60008010806 */
[----:B------:R-:W-:Y:S01]  /*83f0*/  FADD.FTZ R0, R248, R0 ;  /* 0x00000000f8007221 */ /* 0x000fe20000010000 */
[----:B-----5:R-:W-:Y:S01]  /*8400*/  HMMA.16816.F32.BF16 R56, R8, R20, R44 ;  /* 0x000000140838723c */ /* 0x020fe2000004182c */
[----:B------:R1:W2:Y:S02]  /*8410*/  MUFU.EX2 R81, R2 ;  /* 0x0000000200517308 */ /* 0x0002a40000000800 */
[----:B------:R-:W-:-:S03]  /*8420*/  FADD.FTZ R0, R137, R0 ;  /* 0x0000000089007221 */ /* 0x000fc60000010000 */
[C---:B------:R-:W-:Y:S01]  /*8430*/  HMMA.16816.F32.BF16 R44, R8.reuse, R18, R60 ;  /* 0x00000012082c723c */ /* 0x040fe2000004183c */
[----:B------:R-:W-:Y:S01]  /*8440*/  FADD.FTZ R4, R136, R0 ;  /* 0x0000000088047221 */ /* 0x000fe20000010000 */
[----:B------:R-:W-:Y:S01]  /*8450*/  FADD.FTZ R0, R167, R7 ;  /* 0x00000007a7007221 */ /* 0x000fe20000010000 */
[----:B------:R-:W3:Y:S01]  /*8460*/  LDSM.16.MT88.4 R16, [R225+0x11000] ;  /* 0x01100000e110783b */ /* 0x000ee20000004200 */
[----:B------:R-:W-:Y:S01]  /*8470*/  FFMA.FTZ R7, R208, UR4, -R6 ;  /* 0x00000004d0077c23 */ /* 0x000fe20008010806 */
[----:B------:R-:W-:Y:S01]  /*8480*/  FADD.FTZ R4, R139, R4 ;  /* 0x000000048b047221 */ /* 0x000fe20000010000 */
[----:B------:R-:W-:Y:S01]  /*8490*/  HMMA.16816.F32.BF16 R32, R8, R22, R32 ;  /* 0x000000160820723c */ /* 0x000fe20000041820 */
[----:B------:R-:W-:Y:S01]  /*84a0*/  LDSM.16.MT88.4 R20, [R224+0x11000] ;  /* 0x01100000e014783b */ /* 0x000fe20000004200 */
[----:B------:R-:W-:Y:S01]  /*84b0*/  MUFU.EX2 R52, R7 ;  /* 0x0000000700347308 */ /* 0x000fe20000000800 */
[----:B-1----:R-:W-:Y:S01]  /*84c0*/  FADD.FTZ R2, R164, R0 ;  /* 0x00000000a4027221 */ /* 0x002fe20000010000 */
[----:B------:R-:W-:Y:S01]  /*84d0*/  FADD.FTZ R0, R219, R4 ;  /* 0x00000004db007221 */ /* 0x000fe20000010000 */
[----:B------:R-:W-:Y:S01]  /*84e0*/  FFMA.FTZ R4, R38, UR4, -R6 ;  /* 0x0000000426047c23 */ /* 0x000fe20008010806 */
[----:B------:R-:W-:Y:S01]  /*84f0*/  MOV R164, R138 ;  /* 0x0000008a00a47202 */ /* 0x000fe20000000f00 */
[----:B------:R-:W-:Y:S01]  /*8500*/  FADD.FTZ R2, R168, R2 ;  /* 0x00000002a8027221 */ /* 0x000fe20000010000 */
[----:B------:R-:W-:-:S02]  /*8510*/  FADD.FTZ R0, R216, R0 ;  /* 0x00000000d8007221 */ /* 0x000fc40000010000 */
[----:B------:R1:W-:Y:S01]  /*8520*/  MUFU.EX2 R79, R4 ;  /* 0x00000004004f7308 */ /* 0x0003e20000000800 */
[----:B------:R-:W-:Y:S01]  /*8530*/  HMMA.16816.F32.BF16 R136, R8, R28, R40 ;  /* 0x0000001c0888723c */ /* 0x000fe20000041828 */
        /* <DEDUP_REMOVED lines=9> */
[----:B------:R-:W-:Y:S01]  /*85d0*/  HMMA.16816.F32.BF16 R28, R8, R14, R64 ;  /* 0x0000000e081c723c */ /* 0x000fe20000041840 */
[----:B-1----:R-:W-:Y:S01]  /*85e0*/  FFMA.FTZ R4, R203, UR4, -R6 ;  /* 0x00000004cb047c23 */ /* 0x002fe20008010806 */
[----:B------:R-:W-:Y:S01]  /*85f0*/  FADD.FTZ R2, R163, R2 ;  /* 0x00000002a3027221 */ /* 0x000fe20000010000 */
[----:B------:R-:W-:Y:S01]  /*8600*/  FADD.FTZ R0, R148, R0 ;  /* 0x0000000094007221 */ /* 0x000fe20000010000 */
[----:B------:R-:W1:Y:S01]  /*8610*/  LDSM.16.MT88.4 R12, [R135+0x11000] ;  /* 0x01100000870c783b */ /* 0x000e620000004200 */
[----:B------:R4:W5:Y:S01]  /*8620*/  MUFU.EX2 R78, R4 ;  /* 0x00000004004e7308 */ /* 0x0009620000000800 */
[----:B------:R-:W-:Y:S01]  /*8630*/  FADD.FTZ R2, R162, R2 ;  /* 0x00000002a2027221 */ /* 0x000fe20000010000 */
[----:B------:R-:W-:Y:S01]  /*8640*/  FADD.FTZ R0, R150, R0 ;  /* 0x0000000096007221 */ /* 0x000fe20000010000 */
[----:B--2---:R-:W-:-:S02]  /*8650*/  F2FP.BF16.F32.PACK_AB R8, R81, R80 ;  /* 0x000000505108723e */ /* 0x004fc400000010ff */
[----:B------:R-:W-:Y:S01]  /*8660*/  FADD.FTZ R2, R164, R2 ;  /* 0x00000002a4027221 */ /* 0x000fe20000010000 */
[----:B------:R-:W-:-:S03]  /*8670*/  FADD.FTZ R0, R147, R0 ;  /* 0x0000000093007221 */ /* 0x000fc60000010000 */
[----:B------:R-:W-:Y:S01]  /*8680*/  FADD.FTZ R2, R165, R2 ;  /* 0x00000002a5027221 */ /* 0x000fe20000010000 */
[----:B------:R-:W-:-:S03]  /*8690*/  FADD.FTZ R0, R141, R0 ;  /* 0x000000008d007221 */ /* 0x000fc60000010000 */
[----:B------:R-:W-:Y:S01]  /*86a0*/  FADD.FTZ R2, R158, R2 ;  /* 0x000000029e027221 */ /* 0x000fe20000010000 */
[----:B------:R-:W-:Y:S01]  /*86b0*/  FADD.FTZ R0, R140, R0 ;  /* 0x000000008c007221 */ /* 0x000fe20000010000 */
[----:B----4-:R-:W-:Y:S02]  /*86c0*/  FFMA.FTZ R4, R204, UR4, -R5 ;  /* 0x00000004cc047c23 */ /* 0x010fe40008010805 */
[----:B------:R-:W-:Y:S01]  /*86d0*/  FADD.FTZ R2, R250, R2 ;  /* 0x00000002fa027221 */ /* 0x000fe20000010000 */
[----:B------:R-:W-:Y:S01]  /*86e0*/  FADD.FTZ R0, R133, R0 ;  /* 0x0000000085007221 */ /* 0x000fe20000010000 */
[----:B-----5:R-:W-:Y:S01]  /*86f0*/  F2FP.BF16.F32.PACK_AB R10, R78, R79 ;  /* 0x0000004f4e0a723e */ /* 0x020fe200000010ff */
[----:B------:R2:W-:Y:S01]  /*8700*/  MUFU.EX2 R77, R4 ;  /* 0x00000004004d7308 */ /* 0x0005e20000000800 */
[----:B------:R-:W-:Y:S01]  /*8710*/  FADD.FTZ R2, R249, R2 ;  /* 0x00000002f9027221 */ /* 0x000fe20000010000 */
[----:B------:R-:W-:-:S04]  /*8720*/  FADD.FTZ R0, R132, R0 ;  /* 0x0000000084007221 */ /* 0x000fc80000010000 */
        /* <DEDUP_REMOVED lines=12> */
[----:B----4-:R-:W-:Y:S01]  /*87f0*/  F2FP.BF16.F32.PACK_AB R9, R76, R77 ;  /* 0x0000004d4c09723e */ /* 0x010fe200000010ff */
[----:B------:R2:W-:Y:S02]  /*8800*/  MUFU.EX2 R54, R4 ;  /* 0x0000000400367308 */ /* 0x0005e40000000800 */
        /* <DEDUP_REMOVED lines=11> */
[----:B--2---:R-:W-:Y:S01]  /*88c0*/  FADD.FTZ R4, R221, R2 ;  /* 0x00000002dd047221 */ /* 0x004fe20000010000 */
[----:B------:R-:W-:Y:S02]  /*88d0*/  FFMA.FTZ R2, R200, UR4, -R6 ;  /* 0x00000004c8027c23 */ /* 0x000fe40008010806 */
[----:B------:R-:W-:Y:S01]  /*88e0*/  FADD.FTZ R0, R96, R0 ;  /* 0x0000000060007221 */ /* 0x000fe20000010000 */
[----:B----4-:R-:W-:Y:S01]  /*88f0*/  F2FP.BF16.F32.PACK_AB R11, R53, R54 ;  /* 0x00000036350b723e */ /* 0x010fe200000010ff */
[----:B------:R2:W4:Y:S02]  /*8900*/  MUFU.EX2 R39, R2 ;  /* 0x0000000200277308 */ /* 0x0005240000000800 */
[----:B------:R-:W-:-:S04]  /*8910*/  FADD.FTZ R0, R98, R0 ;  /* 0x0000000062007221 */ /* 0x000fc80000010000 */
[----:B------:R-:W-:Y:S01]  /*8920*/  FADD.FTZ R0, R92, R0 ;  /* 0x000000005c007221 */ /* 0x000fe20000010000 */
[----:B---3--:R-:W-:Y:S03]  /*8930*/  HMMA.16816.F32.BF16 R56, R8, R16, R56 ;  /* 0x000000100838723c */ /* 0x008fe60000041838 */
[----:B------:R-:W-:-:S03]  /*8940*/  FADD.FTZ R0, R91, R0 ;  /* 0x000000005b007221 */ /* 0x000fc60000010000 */
[----:B-1----:R-:W-:Y:S01]  /*8950*/  HMMA.16816.F32.BF16 R48, R8, R12, R48 ;  /* 0x0000000c0830723c */ /* 0x002fe20000041830 */
[----:B------:R-:W-:Y:S01]  /*8960*/  FADD.FTZ R0, R90, R0 ;  /* 0x000000005a007221 */ /* 0x000fe20000010000 */
[----:B--2---:R-:W-:-:S03]  /*8970*/  FADD.FTZ R2, R220, R4 ;  /* 0x00000004dc027221 */ /* 0x004fc60000010000 */
[----:B------:R-:W-:Y:S01]  /*8980*/  FADD.FTZ R0, R89, R0 ;  /* 0x0000000059007221 */ /* 0x000fe20000010000 */
[--C-:B------:R-:W-:Y:S01]  /*8990*/  FFMA.FTZ R4, R202, UR4, -R6.reuse ;  /* 0x00000004ca047c23 */ /* 0x100fe20008010806 */
[----:B------:R-:W-:Y:S01]  /*89a0*/  FFMA.FTZ R6, R209, UR4, -R6 ;  /* 0x00000004d1067c23 */ /* 0x000fe20008010806 */
[----:B------:R-:W-:Y:S01]  /*89b0*/  FADD.FTZ R2, R218, R2 ;  /* 0x00000002da027221 */ /* 0x000fe20000010000 */
[----:B------:R-:W-:Y:S01]  /*89c0*/  FADD.FTZ R0, R85, R0 ;  /* 0x0000000055007221 */ /* 0x000fe20000010000 */
[----:B------:R1:W-:Y:S01]  /*89d0*/  MUFU.EX2 R38, R4 ;  /* 0x0000000400267308 */ /* 0x0003e20000000800 */
[C---:B------:R-:W-:Y:S01]  /*89e0*/  HMMA.16816.F32.BF16 R136, R8.reuse, R24, R136 ;  /* 0x000000180888723c */ /* 0x040fe20000041888 */
[----:B------:R-:W-:Y:S01]  /*89f0*/  FADD.FTZ R2, R157, R2 ;  /* 0x000000029d027221 */ /* 0x000fe20000010000 */
[----:B------:R-:W-:Y:S01]  /*8a00*/  FADD.FTZ R0, R84, R0 ;  /* 0x0000000054007221 */ /* 0x000fe20000010000 */
[----:B----4-:R-:W-:Y:S02]  /*8a10*/  F2FP.BF16.F32.PACK_AB R160, R39, R52 ;  /* 0x0000003427a0723e */ /* 0x010fe400000010ff */
[----:B------:R-:W-:Y:S01]  /*8a20*/  FADD.FTZ R2, R156, R2 ;  /* 0x000000029c027221 */ /* 0x000fe20000010000 */
[----:B------:R-:W-:Y:S01]  /*8a30*/  FADD.FTZ R0, R83, R0 ;  /* 0x0000000053007221 */ /* 0x000fe20000010000 */
[----:B------:R-:W2:Y:S01]  /*8a40*/  MUFU.EX2 R37, R6 ;  /* 0x0000000600257308 */ /* 0x000ea20000000800 */
[----:B------:R-:W-:Y:S01]  /*8a50*/  LDSM.16.MT88.4 R156, [R135+0x11800] ;  /* 0x01180000879c783b */ /* 0x000fe20000004200 */
[----:B------:R-:W-:Y:S01]  /*8a60*/  FADD.FTZ R2, R155, R2 ;  /* 0x000000029b027221 */ /* 0x000fe20000010000 */
[----:B------:R-:W-:Y:S01]  /*8a70*/  FADD.FTZ R0, R82, R0 ;  /* 0x0000000052007221 */ /* 0x000fe20000010000 */
[----:B------:R-:W-:Y:S01]  /*8a80*/  HMMA.16816.F32.BF16 R24, R8, R26, R68 ;  /* 0x0000001a0818723c */ /* 0x000fe20000041844 */
[----:B------:R-:W-:Y:S01]  /*8a90*/  LDSM.16.MT88.4 R152, [R225+0x11800] ;  /* 0x01180000e198783b */ /* 0x000fe20000004200 */
[----:B------:R-:W-:Y:S01]  /*8aa0*/  FADD.FTZ R2, R144, R2 ;  /* 0x0000000290027221 */ /* 0x000fe20000010000 */
[----:B------:R-:W-:Y:S01]  /*8ab0*/  FADD.FTZ R0, R77, R0 ;  /* 0x000000004d007221 */ /* 0x000fe20000010000 */
[----:B-1----:R-:W-:-:S02]  /*8ac0*/  FFMA.FTZ R4, R210, UR4, -R5 ;  /* 0x00000004d2047c23 */ /* 0x002fc40008010805 */
[----:B------:R-:W-:Y:S01]  /*8ad0*/  FADD.FTZ R2, R143, R2 ;  /* 0x000000028f027221 */ /* 0x000fe20000010000 */
[----:B------:R-:W-:Y:S01]  /*8ae0*/  FADD.FTZ R0, R76, R0 ;  /* 0x000000004c007221 */ /* 0x000fe20000010000 */
[----:B------:R-:W1:Y:S01]  /*8af0*/  LDSM.16.MT88.4 R144, [R134+0x11800] ;  /* 0x011800008690783b */ /* 0x000e620000004200 */
[----:B------:R3:W4:Y:S01]  /*8b00*/  MUFU.EX2 R17, R4 ;  /* 0x0000000400117308 */ /* 0x0007220000000800 */
[----:B------:R-:W-:Y:S01]  /*8b10*/  FADD.FTZ R2, R142, R2 ;  /* 0x000000028e027221 */ /* 0x000fe20000010000 */
[----:B------:R-:W-:Y:S01]  /*8b20*/  FADD.FTZ R0, R54, R0 ;  /* 0x0000000036007221 */ /* 0x000fe20000010000 */
[----:B------:R-:W-:Y:S01]  /*8b30*/  HMMA.16816.F32.BF16 R32, R8, R18, R32 ;  /* 0x000000120820723c */ /* 0x000fe20000041820 */
[----:B--2---:R-:W-:Y:S01]  /*8b40*/  F2FP.BF16.F32.PACK_AB R162, R37, R38 ;  /* 0x0000002625a2723e */ /* 0x004fe200000010ff */
[----:B------:R-:W-:Y:S01]  /*8b50*/  FADD.FTZ R2, R131, R2 ;  /* 0x0000000283027221 */ /* 0x000fe20000010000 */
[----:B------:R-:W-:-:S03]  /*8b60*/  FADD.FTZ R0, R53, R0 ;  /* 0x0000000035007221 */ /* 0x000fc60000010000 */
[----:B------:R-:W-:Y:S01]  /*8b70*/  FADD.FTZ R2, R130, R2 ;  /* 0x0000000282027221 */ /* 0x000fe20000010000 */
[----:B------:R-:W-:Y:S03]  /*8b80*/  HMMA.16816.F32.BF16 R44, R8, R14, R44 ;  /* 0x0000000e082c723c */ /* 0x000fe6000004182c */
[----:B------:R-:W-:-:S03]  /*8b90*/  FADD.FTZ R2, R129, R2 ;  /* 0x0000000281027221 */ /* 0x000fc60000010000 */
[C---:B------:R-:W-:Y:S01]  /*8ba0*/  HMMA.16816.F32.BF16 R40, R8.reuse, R20, R40 ;  /* 0x000000140828723c */ /* 0x040fe20000041828 */
[----:B------:R-:W-:Y:S01]  /*8bb0*/  FADD.FTZ R2, R123, R2 ;  /* 0x000000027b027221 */ /* 0x000fe20000010000 */
[----:B---3--:R-:W-:Y:S01]  /*8bc0*/  FFMA.FTZ R4, R211, UR4, -R5 ;  /* 0x00000004d3047c23 */ /* 0x008fe20008010805 */
[----:B----4-:R-:W-:Y:S02]  /*8bd0*/  FADD.FTZ R0, R17, R0 ;  /* 0x0000000011007221 */ /* 0x010fe40000010000 */
[----:B------:R-:W-:Y:S01]  /*8be0*/  FADD.FTZ R2, R122, R2 ;  /* 0x000000027a027221 */ /* 0x000fe20000010000 */
[----:B------:R2:W3:Y:S01]  /*8bf0*/  MUFU.EX2 R16, R4 ;  /* 0x0000000400107308 */ /* 0x0004e20000000800 */
[----:B------:R-:W-:Y:S02]  /*8c00*/  HMMA.16816.F32.BF16 R28, R8, R22, R28 ;  /* 0x00000016081c723c */ /* 0x000fe4000004181c */
[----:B------:R-:W-:-:S04]  /*8c10*/  FADD.FTZ R2, R119, R2 ;  /* 0x0000000277027221 */ /* 0x000fc80000010000 */
[----:B------:R-:W-:-:S04]  /*8c20*/  FADD.FTZ R2, R115, R2 ;  /* 0x0000000273027221 */ /* 0x000fc80000010000 */
[----:B------:R-:W-:-:S04]  /*8c30*/  FADD.FTZ R2, R114, R2 ;  /* 0x0000000272027221 */ /* 0x000fc80000010000 */
[----:B------:R-:W-:Y:S01]  /*8c40*/  FADD.FTZ R2, R111, R2 ;  /* 0x000000026f027221 */ /* 0x000fe20000010000 */
[--C-:B--2---:R-:W-:Y:S01]  /*8c50*/  FFMA.FTZ R4, R212, UR4, -R5.reuse ;  /* 0x00000004d4047c23 */ /* 0x104fe20008010805 */
[----:B------:R-:W-:Y:S02]  /*8c60*/  FFMA.FTZ R5, R213, UR4, -R5 ;  /* 0x00000004d5057c23 */ /* 0x000fe40008010805 */
[----:B------:R-:W-:Y:S01]  /*8c70*/  FADD.FTZ R2, R106, R2 ;  /* 0x000000026a027221 */ /* 0x000fe20000010000 */
[C---:B---3--:R-:W-:Y:S01]  /*8c80*/  FADD.FTZ R0, R16.reuse, R0 ;  /* 0x0000000010007221 */ /* 0x048fe20000010000 */
[----:B------:R-:W2:Y:S01]  /*8c90*/  MUFU.EX2 R13, R4 ;  /* 0x00000004000d7308 */ /* 0x000ea20000000800 */
[----:B------:R-:W-:Y:S01]  /*8ca0*/  F2FP.BF16.F32.PACK_AB R161, R16, R17 ;  /* 0x0000001110a1723e */ /* 0x000fe200000010ff */
[----:B------:R-:W-:-:S04]  /*8cb0*/  FADD.FTZ R2, R102, R2 ;  /* 0x0000000266027221 */ /* 0x000fc80000010000 */
[----:B------:R-:W-:Y:S02]  /*8cc0*/  FADD.FTZ R2, R101, R2 ;  /* 0x0000000265027221 */ /* 0x000fe40000010000 */
[----:B------:R3:W4:Y:S02]  /*8cd0*/  MUFU.EX2 R12, R5 ;  /* 0x00000005000c7308 */ /* 0x0007240000000800 */
[----:B------:R-:W-:-:S04]  /*8ce0*/  FADD.FTZ R2, R97, R2 ;  /* 0x0000000261027221 */ /* 0x000fc80000010000 */
[----:B------:R-:W-:Y:S01]  /*8cf0*/  FADD.FTZ R2, R95, R2 ;  /* 0x000000025f027221 */ /* 0x000fe20000010000 */
[----:B--2---:R-:W-:-:S03]  /*8d00*/  FADD.FTZ R0, R13, R0 ;  /* 0x000000000d007221 */ /* 0x004fc60000010000 */
[----:B------:R-:W-:-:S04]  /*8d10*/  FADD.FTZ R2, R94, R2 ;  /* 0x000000025e027221 */ /* 0x000fc80000010000 */
[----:B------:R-:W-:Y:S01]  /*8d20*/  FADD.FTZ R2, R93, R2 ;  /* 0x000000025d027221 */ /* 0x000fe20000010000 */
[----:B---3--:R-:W2:Y:S03]  /*8d30*/  LDSM.16.MT88.4 R4, [R224+0x11800] ;  /* 0x01180000e004783b */ /* 0x008ea60000004200 */
[----:B------:R-:W-:Y:S01]  /*8d40*/  FADD.FTZ R2, R88, R2 ;  /* 0x0000000258027221 */ /* 0x000fe20000010000 */
[C---:B----4-:R-:W-:Y:S01]  /*8d50*/  FADD.FTZ R0, R12.reuse, R0 ;  /* 0x000000000c007221 */ /* 0x050fe20000010000 */
[----:B------:R-:W-:Y:S02]  /*8d60*/  F2FP.BF16.F32.PACK_AB R163, R12, R13 ;  /* 0x0000000d0ca3723e */ /* 0x000fe400000010ff */
[----:B------:R-:W-:Y:S02]  /*8d70*/  FADD.FTZ R2, R86, R2 ;  /* 0x0000000256027221 */ /* 0x000fe40000010000 */
[----:B------:R3:W-:Y:S02]  /*8d80*/  STL [R1], R0 ;  /* 0x0000000001007387 */ /* 0x0007e40000100800 */
[----:B------:R-:W-:Y:S01]  /*8d90*/  FADD.FTZ R2, R87, R2 ;  /* 0x0000000257027221 */ /* 0x000fe20000010000 */
[----:B-1----:R-:W-:Y:S03]  /*8da0*/  HMMA.16816.F32.BF16 R136, R160, R144, R136 ;  /* 0x00000090a088723c */ /* 0x002fe60000041888 */
[----:B------:R-:W-:-:S03]  /*8db0*/  FADD.FTZ R2, R80, R2 ;  /* 0x0000000250027221 */ /* 0x000fc60000010000 */
[----:B------:R-:W-:Y:S01]  /*8dc0*/  HMMA.16816.F32.BF16 R140, R160, R152, R56 ;  /* 0x00000098a08c723c */ /* 0x000fe20000041838 */
[----:B------:R-:W-:-:S04]  /*8dd0*/  FADD.FTZ R2, R81, R2 ;  /* 0x0000000251027221 */ /* 0x000fc80000010000 */
[----:B------:R-:W-:Y:S01]  /*8de0*/  FADD.FTZ R2, R79, R2 ;  /* 0x000000024f027221 */ /* 0x000fe20000010000 */
[----:B------:R-:W-:Y:S03]  /*8df0*/  HMMA.16816.F32.BF16 R148, R160, R156, R48 ;  /* 0x0000009ca094723c */ /* 0x000fe60000041830 */
[----:B------:R-:W-:-:S03]  /*8e00*/  FADD.FTZ R2, R78, R2 ;  /* 0x000000024e027221 */ /* 0x000fc60000010000 */
[----:B------:R-:W-:Y:S01]  /*8e10*/  HMMA.16816.F32.BF16 R144, R160, R146, R24 ;  /* 0x00000092a090723c */ /* 0x000fe20000041818 */
[----:B------:R-:W-:-:S04]  /*8e20*/  FADD.FTZ R2, R52, R2 ;  /* 0x0000000234027221 */ /* 0x000fc80000010000 */
[----:B------:R-:W-:Y:S01]  /*8e30*/  FADD.FTZ R2, R39, R2 ;  /* 0x0000000227027221 */ /* 0x000fe20000010000 */
[----:B------:R-:W-:Y:S03]  /*8e40*/  HMMA.16816.F32.BF16 R152, R160, R154, R32 ;  /* 0x0000009aa098723c */ /* 0x000fe60000041820 */
[----:B------:R-:W-:-:S03]  /*8e50*/  FADD.FTZ R2, R38, R2 ;  /* 0x0000000226027221 */ /* 0x000fc60000010000 */
[----:B------:R-:W-:Y:S01]  /*8e60*/  HMMA.16816.F32.BF16 R156, R160, R158, R44 ;  /* 0x0000009ea09c723c */ /* 0x000fe2000004182c */
[----:B------:R-:W-:-:S05]  /*8e70*/  FADD.FTZ R2, R37, R2 ;  /* 0x0000000225027221 */ /* 0x000fca0000010000 */
[----:B------:R3:W-:Y:S01]  /*8e80*/  STL [R1+0x4], R2 ;  /* 0x0000040201007387 */ /* 0x0007e20000100800 */
[C---:B--2---:R-:W-:Y:S06]  /*8e90*/  HMMA.16816.F32.BF16 R164, R160.reuse, R4, R40 ;  /* 0x00000004a0a4723c */ /* 0x044fec0000041828 */
        /* <DEDUP_REMOVED lines=10> */
[----:B---3--:R-:W-:Y:S01]  /*8f40*/  MOV R2, UR10 ;  /* 0x0000000a00027c02 */ /* 0x008fe20008000f00 */
[----:B------:R-:W-:Y:S01]  /*8f50*/  ULDC UR8, c[0x0][0x39c] ;  /* 0x0000e70000087ab9 */ /* 0x000fe20000000800 */
[----:B------:R-:W-:Y:S01]  /*8f60*/  ULDC UR7, c[0x0][0x248] ;  /* 0x0000920000077ab9 */ /* 0x000fe20000000800 */
[----:B------:R-:W-:Y:S01]  /*8f70*/  IMAD.U32 R0, RZ, RZ, UR4 ;  /* 0x00000004ff007e24 */ /* 0x000fe2000f8e00ff */
[----:B------:R-:W-:Y:S01]  /*8f80*/  ULDC UR4, c[0x0][0x2ec] ;  /* 0x0000bb0000047ab9 */ /* 0x000fe20000000800 */
[----:B------:R1:W-:Y:S04]  /*8f90*/  STL [R1+0x14], R2 ;  /* 0x0000140201007387 */ /* 0x0003e80000100800 */
[----:B------:R1:W-:Y:S02]  /*8fa0*/  STL [R1+0x10], R0 ;  /* 0x0000100001007387 */ /* 0x0003e40000100800 */
.L_x_2230:
[----:B-12---:R1:W5:Y:S01]  /*8fb0*/  LDL R2, [R1+0x14] ;  /* 0x0000140001027983 */ /* 0x0063620000100800 */
[----:B------:R-:W-:Y:S04]  /*8fc0*/  DEPBAR.LE SB0, 0x0 ;  /* 0x000080000000791a */ /* 0x000fe80000000000 */
[----:B------:R1:W5:Y:S01]  /*8fd0*/  LDL R0, [R1+0x10] ;  /* 0x0000100001007983 */ /* 0x0003620000100800 */
[----:B------:R-:W-:Y:S06]  /*8fe0*/  BAR.SYNC.DEFER_BLOCKING 0x0 ;  /* 0x0000000000007b1d */ /* 0x000fec0000010000 */
[----:B------:R-:W-:Y:S05]  /*8ff0*/  @P6 BRA `(.L_x_2227) ;  /* 0x0000000000f46947 */ /* 0x000fea0003800000 */
[----:B------:R-:W2:Y:S01]  /*9000*/  LDC R10, c[0x0][0x380] ;  /* 0x0000e000ff0a7b82 */ /* 0x000ea20000000800 */
[----:B------:R-:W-:Y:S04]  /*9010*/  SHF.L.U32 R5, R244, 0x8, RZ ;  /* 0x00000008f4057819 */ /* 0x000fe800000006ff */
[----:B------:R-:W-:Y:S01]  /*9020*/  IABS R6, R5 ;  /* 0x0000000500067213 */ /* 0x000fe20000000000 */
[C---:B------:R-:W-:Y:S05]  /*9030*/  VIADD R7, R5.reuse, 0x100 ;  /* 0x0000010005077836 */ /* 0x040fea0000000000 */
[----:B------:R-:W-:Y:S02]  /*9040*/  IABS R4, R7 ;  /* 0x0000000700047213 */ /* 0x000fe40000000000 */
[-C--:B--2---:R-:W-:Y:S02]  /*9050*/  IABS R9, R10.reuse ;  /* 0x0000000a00097213 */ /* 0x084fe40000000000 */
[-C--:B------:R-:W-:Y:S02]  /*9060*/  LOP3.LUT R5, R5, R10.reuse, RZ, 0x3c, !PT ;  /* 0x0000000a05057212 */ /* 0x080fe400078e3cff */
[----:B-----5:R-:W2:Y:S01]  /*9070*/  I2F.RP R2, R9 ;  /* 0x0000000900027306 */ /* 0x020ea20000209400 */
[----:B------:R-:W-:Y:S02]  /*9080*/  LOP3.LUT R7, R7, R10, RZ, 0x3c, !PT ;  /* 0x0000000a07077212 */ /* 0x000fe400078e3cff */
[----:B------:R-:W-:Y:S02]  /*9090*/  ISETP.GE.AND P0, PT, R5, RZ, PT ;  /* 0x000000ff0500720c */ /* 0x000fe40003f06270 */
[----:B------:R-:W-:Y:S05]  /*90a0*/  ISETP.GE.AND P2, PT, R7, RZ, PT ;  /* 0x000000ff0700720c */ /* 0x000fea0003f46270 */
        /* <DEDUP_REMOVED lines=29> */
[-C--:B------:R-:W-:Y:S02]  /*9280*/  LEA R6, P1, R0, R246.reuse, 0x2 ;  /* 0x000000f600067211 */ /* 0x080fe400078210ff */
[----:B------:R-:W-:Y:S02]  /*9290*/  LEA R4, P0, R2, R246, 0x2 ;  /* 0x000000f602047211 */ /* 0x000fe400078010ff */
[-C--:B------:R-:W-:Y:S01]  /*92a0*/  LEA.HI.X.SX32 R7, R0, R247.reuse, 0x2, P1 ;  /* 0x000000f700077211 */ /* 0x080fe200008f16ff */
[C---:B------:R-:W-:Y:S01]  /*92b0*/  IMAD.IADD R0, R2.reuse, 0x1, -R0 ;  /* 0x0000000102007824 */ /* 0x040fe200078e0a00 */
[----:B------:R-:W-:Y:S03]  /*92c0*/  LEA.HI.X.SX32 R5, R2, R247, 0x2, P0 ;  /* 0x000000f702057211 */ /* 0x000fe600000f16ff */
[----:B------:R-:W-:Y:S01]  /*92d0*/  IMAD R0, R0, R10, -0x100 ;  /* 0xffffff0000007424 */ /* 0x000fe200078e020a */
[----:B------:R2:W3:Y:S04]  /*92e0*/  LDG.E R9, desc[UR20][R6.64] ;  /* 0x0000001406097981 */ /* 0x0004e8000c1e1900 */
[----:B------:R4:W3:Y:S01]  /*92f0*/  LDG.E R3, desc[UR20][R4.64] ;  /* 0x0000001404037981 */ /* 0x0008e2000c1e1900 */
[----:B------:R-:W-:Y:S01]  /*9300*/  SHF.R.S32.HI R2, RZ, 0x1f, R0 ;  /* 0x0000001fff027819 */ /* 0x000fe20000011400 */
[----:B--2---:R-:W2:Y:S08]  /*9310*/  LDC.64 R6, c[0x0][0x238] ;  /* 0x00008e00ff067b82 */ /* 0x004eb00000000a00 */
[----:B----4-:R-:W4:Y:S02]  /*9320*/  LDC.64 R4, c[0x0][0x250] ;  /* 0x00009400ff047b82 */ /* 0x010f240000000a00 */
[-C--:B----4-:R-:W-:Y:S04]  /*9330*/  IMAD R8, R2, R4.reuse, RZ ;  /* 0x0000000402087224 */ /* 0x090fe800078e02ff */
[C---:B------:R-:W-:Y:S01]  /*9340*/  IMAD R5, R0.reuse, R5, R8 ;  /* 0x0000000500057224 */ /* 0x040fe200078e0208 */
[----:B---3--:R-:W-:Y:S01]  /*9350*/  IADD3 R9, -R3, R9, RZ ;  /* 0x0000000903097210 */ /* 0x008fe20007ffe1ff */
[----:B------:R-:W-:Y:S03]  /*9360*/  IMAD.WIDE.U32 R2, R0, R4, RZ ;  /* 0x0000000400027225 */ /* 0x000fe600078e00ff */
[----:B------:R-:W-:Y:S01]  /*9370*/  SHF.R.S32.HI R0, RZ, 0x1f, R9 ;  /* 0x0000001fff007819 */ /* 0x000fe20000011409 */
[----:B------:R-:W-:Y:S04]  /*9380*/  IMAD.IADD R3, R3, 0x1, R5 ;  /* 0x0000000103037824 */ /* 0x000fe800078e0205 */
[-C--:B--2---:R-:W-:Y:S02]  /*9390*/  IMAD R0, R0, R6.reuse, RZ ;  /* 0x0000000600007224 */ /* 0x084fe400078e02ff */
[C---:B------:R-:W-:Y:S04]  /*93a0*/  IMAD.WIDE.U32 R2, R9.reuse, R6, R2 ;  /* 0x0000000609027225 */ /* 0x040fe800078e0002 */
[----:B------:R-:W-:Y:S05]  /*93b0*/  IMAD R7, R9, R7, R0 ;  /* 0x0000000709077224 */ /* 0x000fea00078e0200 */
[----:B------:R-:W-:Y:S07]  /*93c0*/  IADD3 R0, R3, R7, RZ ;  /* 0x0000000703007210 */ /* 0x000fee0007ffe0ff */
.L_x_2227:
[C---:B-----5:R-:W-:Y:S04]  /*93d0*/  LEA R248, P0, R2.reuse, R248, 0x1 ;  /* 0x000000f802f87211 */ /* 0x060fe800078008ff */
[----:B------:R-:W-:Y:S02]  /*93e0*/  LEA.HI.X R245, R2, R245, R0, 0x1, P0 ;  /* 0x000000f502f57211 */ /* 0x000fe400000f0c00 */
[----:B------:R-:W-:Y:S02]  /*93f0*/  MOV R10, R248 ;  /* 0x000000f8000a7202 */ /* 0x000fe40000000f00 */
[----:B------:R-:W-:Y:S02]  /*9400*/  MOV R11, R245 ;  /* 0x000000f5000b7202 */ /* 0x000fe40000000f00 */
[----:B------:R-:W-:Y:S03]  /*9410*/  IADD3 R8, P0, R248, UR12, RZ ;  /* 0x0000000cf8087c10 */ /* 0x000fe6000ff1e0ff */
[----:B------:R-:W-:Y:S01]  /*9420*/  @!PT LDS RZ, [RZ] ;  /* 0x00000000fffff984 */ /* 0x000fe20000000800 */
[----:B------:R-:W-:Y:S01]  /*9430*/  @!PT LDS RZ, [RZ] ;  /* 0x00000000fffff984 */ /* 0x000fe20000000800 */
[----:B------:R-:W-:Y:S01]  /*9440*/  @!PT LDS RZ, [RZ] ;  /* 0x00000000fffff984 */ /* 0x000fe20000000800 */
[----:B------:R2:W-:Y:S01]  /*9450*/  LDGSTS.E.BYPASS.LTC128B.128 [R243+0xa000], desc[UR20][R10.64] ;  /* 0x0a0000000af37fae */ /* 0x0005e2000b901d54 */
[----:B------:R-:W-:Y:S02]  /*9460*/  IADD3.X R9, R245, UR11, RZ, P0, !PT ;  /* 0x0000000bf5097c10 */ /* 0x000fe400087fe4ff */
[----:B------:R-:W-:Y:S04]  /*9470*/  IADD3 R6, P0, R8, UR12, RZ ;  /* 0x0000000c08067c10 */ /* 0x000fe8000ff1e0ff */
[----:B------:R-:W-:Y:S01]  /*9480*/  IADD3.X R7, R9, UR11, RZ, P0, !PT ;  /* 0x0000000b09077c10 */ /* 0x000fe200087fe4ff */
[----:B------:R3:W-:Y:S01]  /*9490*/  LDGSTS.E.BYPASS.LTC128B.128 [R243+0xa800], desc[UR20][R8.64] ;  /* 0x0a80000008f37fae */ /* 0x0007e2000b901d54 */
[----:B------:R-:W-:Y:S04]  /*94a0*/  IADD3 R4, P0, R6, UR12, RZ ;  /* 0x0000000c06047c10 */ /* 0x000fe8000ff1e0ff */
[----:B------:R-:W-:Y:S02]  /*94b0*/  IADD3.X R5, R7, UR11, RZ, P0, !PT ;  /* 0x0000000b07057c10 */ /* 0x000fe400087fe4ff */
[----:B------:R-:W-:Y:S01]  /*94c0*/  IADD3 R2, P0, R4, UR12, RZ ;  /* 0x0000000c04027c10 */ /* 0x000fe2000ff1e0ff */
[----:B------:R4:W-:Y:S03]  /*94d0*/  LDGSTS.E.BYPASS.LTC128B.128 [R243+0xb000], desc[UR20][R6.64] ;  /* 0x0b00000006f37fae */ /* 0x0009e6000b901d54 */
[----:B------:R-:W-:Y:S02]  /*94e0*/  IADD3.X R3, R5, UR11, RZ, P0, !PT ;  /* 0x0000000b05037c10 */ /* 0x000fe400087fe4ff */
[----:B------:R-:W-:Y:S03]  /*94f0*/  IADD3 R14, P0, R2, UR12, RZ ;  /* 0x0000000c020e7c10 */ /* 0x000fe6000ff1e0ff */
        /* <DEDUP_REMOVED lines=8> */
[----:B------:R-:W-:Y:S03]  /*9580*/  LDGSTS.E.BYPASS.LTC128B.128 [R243+0xc800], desc[UR20][R14.64] ;  /* 0x0c8000000ef37fae */ /* 0x000fe6000b901d54 */
[----:B------:R-:W-:Y:S02]  /*9590*/  IADD3.X R21, R19, UR11, RZ, P0, !PT ;  /* 0x0000000b13157c10 */ /* 0x000fe400087fe4ff */
[----:B------:R-:W-:Y:S03]  /*95a0*/  IADD3 R16, P0, R20, UR12, RZ ;  /* 0x0000000c14107c10 */ /* 0x000fe6000ff1e0ff */
[----:B------:R-:W-:Y:S01]  /*95b0*/  LDGSTS.E.BYPASS.LTC128B.128 [R243+0xd000], desc[UR20][R12.64] ;  /* 0x0d0000000cf37fae */ /* 0x000fe2000b901d54 */
[----:B------:R-:W-:Y:S02]  /*95c0*/  IADD3.X R17, R21, UR11, RZ, P0, !PT ;  /* 0x0000000b15117c10 */ /* 0x000fe400087fe4ff */
[----:B--2---:R-:W-:Y:S04]  /*95d0*/  IADD3 R10, P0, R16, UR12, RZ ;  /* 0x0000000c100a7c10 */ /* 0x004fe8000ff1e0ff */
[----:B------:R-:W-:Y:S01]  /*95e0*/  IADD3.X R11, R17, UR11, RZ, P0, !PT ;  /* 0x0000000b110b7c10 */ /* 0x000fe200087fe4ff */
[----:B------:R-:W-:Y:S01]  /*95f0*/  LDGSTS.E.BYPASS.LTC128B.128 [R243+0xd800], desc[UR20][R18.64] ;  /* 0x0d80000012f37fae */ /* 0x000fe2000b901d54 */
[----:B---3--:R-:W-:Y:S04]  /*9600*/  IADD3 R8, P0, R10, UR12, RZ ;  /* 0x0000000c0a087c10 */ /* 0x008fe8000ff1e0ff */
[----:B------:R-:W-:Y:S02]  /*9610*/  IADD3.X R9, R11, UR11, RZ, P0, !PT ;  /* 0x0000000b0b097c10 */ /* 0x000fe400087fe4ff */
[----:B----4-:R-:W-:Y:S01]  /*9620*/  IADD3 R6, P0, R8, UR12, RZ ;  /* 0x0000000c08067c10 */ /* 0x010fe2000ff1e0ff */
[----:B------:R-:W-:Y:S03]  /*9630*/  LDGSTS.E.BYPASS.LTC128B.128 [R243+0xe000], desc[UR20][R20.64] ;  /* 0x0e00000014f37fae */ /* 0x000fe6000b901d54 */
[----:B------:R-:W-:Y:S02]  /*9640*/  IADD3.X R7, R9, UR11, RZ, P0, !PT ;  /* 0x0000000b09077c10 */ /* 0x000fe400087fe4ff */
[----:B-1----:R-:W-:Y:S03]  /*9650*/  IADD3 R4, P0, R6, UR12, RZ ;  /* 0x0000000c06047c10 */ /* 0x002fe6000ff1e0ff */
[----:B------:R-:W-:Y:S01]  /*9660*/  LDGSTS.E.BYPASS.LTC128B.128 [R243+0xe800], desc[UR20][R16.64] ;  /* 0x0e80000010f37fae */ /* 0x000fe2000b901d54 */
[----:B------:R-:W-:Y:S02]  /*9670*/  IADD3.X R5, R7, UR11, RZ, P0, !PT ;  /* 0x0000000b07057c10 */ /* 0x000fe400087fe4ff */
[----:B------:R-:W-:Y:S04]  /*9680*/  IADD3 R2, P0, R4, UR12, RZ ;  /* 0x0000000c04027c10 */ /* 0x000fe8000ff1e0ff */
[----:B------:R-:W-:Y:S01]  /*9690*/  IADD3.X R3, R5, UR11, RZ, P0, !PT ;  /* 0x0000000b05037c10 */ /* 0x000fe200087fe4ff */
[----:B------:R1:W-:Y:S08]  /*96a0*/  LDGSTS.E.BYPASS.LTC128B.128 [R243+0xf000], desc[UR20][R10.64] ;  /* 0x0f0000000af37fae */ /* 0x0003f0000b901d54 */
[----:B------:R-:W-:Y:S08]  /*96b0*/  LDGSTS.E.BYPASS.LTC128B.128 [R243+0xf800], desc[UR20][R8.64] ;  /* 0x0f80000008f37fae */ /* 0x000ff0000b901d54 */
[----:B------:R-:W-:Y:S08]  /*96c0*/  LDGSTS.E.BYPASS.LTC128B.128 [R243+0x10000], desc[UR20][R6.64] ;  /* 0x1000000006f37fae */ /* 0x000ff0000b901d54 */
[----:B------:R-:W-:Y:S01]  /*96d0*/  LDGSTS.E.BYPASS.LTC128B.128 [R243+0x10800], desc[UR20][R4.64] ;  /* 0x1080000004f37fae */ /* 0x000fe2000b901d54 */
[----:B-1----:R-:W-:Y:S04]  /*96e0*/  IADD3 R10, P0, R2, UR12, RZ ;  /* 0x0000000c020a7c10 */ /* 0x002fe8000ff1e0ff */
[----:B------:R-:W-:Y:S03]  /*96f0*/  IADD3.X R11, R3, UR11, RZ, P0, !PT ;  /* 0x0000000b030b7c10 */ /* 0x000fe600087fe4ff */
[----:B------:R-:W-:Y:S01]  /*9700*/  LDGSTS.E.BYPASS.LTC128B.128 [R243+0x11000], desc[UR20][R2.64] ;  /* 0x1100000002f37fae */ /* 0x000fe2000b901d54 */
[----:B------:R-:W-:Y:S07]  /*9710*/  ISETP.GE.AND P0, PT, R244, 0x1, PT ;  /* 0x00000001f400780c */ /* 0x000fee0003f06270 */
[----:B------:R1:W-:Y:S08]  /*9720*/  LDGSTS.E.BYPASS.LTC128B.128 [R243+0x11800], desc[UR20][R10.64] ;  /* 0x118000000af37fae */ /* 0x0003f0000b901d54 */
[----:B------:R-:W-:Y:S08]  /*9730*/  LDSM.16.M88.4 R128, [R230] ;  /* 0x00000000e680783b */ /* 0x000ff00000000200 */
[----:B------:R-:W-:Y:S08]  /*9740*/  LDSM.16.M88.4 R16, [R228+0x800] ;  /* 0x00080000e410783b */ /* 0x000ff00000000200 */
[----:B------:R-:W-:Y:S08]  /*9750*/  LDSM.16.M88.4 R24, [R228+0x1000] ;  /* 0x00100000e418783b */ /* 0x000ff00000000200 */
[----:B-1----:R-:W1:Y:S08]  /*9760*/  LDSM.16.M88.4 R8, [R228] ;  /* 0x00000000e408783b */ /* 0x002e700000000200 */
[----:B------:R-:W0:Y:S08]  /*9770*/  LDGDEPBAR ;  /* 0x00000000000079af */ /* 0x000e300000000000 */
[----:B------:R-:W2:Y:S08]  /*9780*/  LDSM.16.M88.4 R32, [R228+0x1800] ;  /* 0x00180000e420783b */ /* 0x000eb00000000200 */
[----:B------:R-:W3:Y:S08]  /*9790*/  LDSM.16.M88.4 R40, [R228+0x2000] ;  /* 0x00200000e428783b */ /* 0x000ef00000000200 */
[----:B------:R-:W4:Y:S08]  /*97a0*/  LDSM.16.M88.4 R48, [R228+0x2800] ;  /* 0x00280000e430783b */ /* 0x000f300000000200 */
        /* <DEDUP_REMOVED lines=10> */
[----:B------:R-:W-:Y:S08]  /*9850*/  LDSM.16.M88.4 R172, [R233] ;  /* 0x00000000e9ac783b */ /* 0x000ff00000000200 */
[----:B------:R-:W4:Y:S08]  /*9860*/  LDSM.16.M88.4 R176, [R227] ;  /* 0x00000000e3b0783b */ /* 0x000f300000000200 */
[----:B------:R-:W4:Y:S08]  /*9870*/  LDSM.16.M88.4 R180, [R227+0x800] ;  /* 0x00080000e3b4783b */ /* 0x000f300000000200 */
[----:B------:R-:W4:Y:S08]  /*9880*/  LDSM.16.M88.4 R184, [R227+0x1000] ;  /* 0x00100000e3b8783b */ /* 0x000f300000000200 */
[----:B------:R-:W4:Y:S08]  /*9890*/  LDSM.16.M88.4 R188, [R227+0x1800] ;  /* 0x00180000e3bc783b */ /* 0x000f300000000200 */
[----:B------:R-:W4:Y:S08]  /*98a0*/  LDSM.16.M88.4 R192, [R227+0x2000] ;  /* 0x00200000e3c0783b */ /* 0x000f300000000200 */
[----:B------:R-:W4:Y:S08]  /*98b0*/  LDSM.16.M88.4 R196, [R227+0x2800] ;  /* 0x00280000e3c4783b */ /* 0x000f300000000200 */
[----:B------:R-:W4:Y:S08]  /*98c0*/  LDSM.16.M88.4 R200, [R227+0x3000] ;  /* 0x00300000e3c8783b */ /* 0x000f300000000200 */
[----:B------:R-:W4:Y:S08]  /*98d0*/  LDSM.16.M88.4 R204, [R227+0x3800] ;  /* 0x00380000e3cc783b */ /* 0x000f300000000200 */
[----:B------:R-:W-:Y:S08]  /*98e0*/  LDSM.16.M88.4 R208, [R227+0x5000] ;  /* 0x00500000e3d0783b */ /* 0x000ff00000000200 */
[----:B------:R-:W-:Y:S08]  /*98f0*/  LDSM.16.M88.4 R212, [R234] ;  /* 0x00000000ead4783b */ /* 0x000ff00000000200 */
[----:B------:R-:W-:Y:S08]  /*9900*/  LDSM.16.M88.4 R216, [R232] ;  /* 0x00000000e8d8783b */ /* 0x000ff00000000200 */
[----:B------:R-:W-:Y:S01]  /*9910*/  LDSM.16.M88.4 R220, [R226] ;  /* 0x00000000e2dc783b */ /* 0x000fe20000000200 */
[C---:B-1----:R-:W-:Y:S06]  /*9920*/  HMMA.16816.F32.BF16 R4, R128.reuse, R8, RZ ;  /* 0x000000088004723c */ /* 0x042fec00000418ff */
[C---:B------:R-:W-:Y:S06]  /*9930*/  HMMA.16816.F32.BF16 R8, R128.reuse, R10, RZ ;  /* 0x0000000a8008723c */ /* 0x040fec00000418ff */
[C---:B------:R-:W-:Y:S06]  /*9940*/  HMMA.16816.F32.BF16 R12, R128.reuse, R16, RZ ;  /* 0x00000010800c723c */ /* 0x040fec00000418ff */
[C---:B------:R-:W-:Y:S06]  /*9950*/  HMMA.16816.F32.BF16 R16, R128.reuse, R18, RZ ;  /* 0x000000128010723c */ /* 0x040fec00000418ff */
[C---:B------:R-:W-:Y:S06]  /*9960*/  HMMA.16816.F32.BF16 R20, R128.reuse, R24, RZ ;  /* 0x000000188014723c */ /* 0x040fec00000418ff */
[C---:B------:R-:W-:Y:S06]  /*9970*/  HMMA.16816.F32.BF16 R24, R128.reuse, R26, RZ ;  /* 0x0000001a8018723c */ /* 0x040fec00000418ff */
[C---:B--2---:R-:W-:Y:S06]  /*9980*/  HMMA.16816.F32.BF16 R28, R128.reuse, R32, RZ ;  /* 0x00000020801c723c */ /* 0x044fec00000418ff */
[C---:B------:R-:W-:Y:S06]  /*9990*/  HMMA.16816.F32.BF16 R32, R128.reuse, R34, RZ ;  /* 0x000000228020723c */ /* 0x040fec00000418ff */
[C---:B---3--:R-:W-:Y:S06]  /*99a0*/  HMMA.16816.F32.BF16 R36, R128.reuse, R40, RZ ;  /* 0x000000288024723c */ /* 0x048fec00000418ff */
[C---:B------:R-:W-:Y:S06]  /*99b0*/  HMMA.16816.F32.BF16 R40, R128.reuse, R42, RZ ;  /* 0x0000002a8028723c */ /* 0x040fec00000418ff */
[C---:B----4-:R-:W-:Y:S06]  /*99c0*/  HMMA.16816.F32.BF16 R44, R128.reuse, R48, RZ ;  /* 0x00000030802c723c */ /* 0x050fec00000418ff */
        /* <DEDUP_REMOVED lines=36> */
[----:B------:R-:W-:Y:S05]  /*9c10*/  LDSM.16.M88.4 R192, [R231] ;  /* 0x00000000e7c0783b */ /* 0x000fea0000000200 */
[C---:B------:R-:W-:Y:S06]  /*9c20*/  HMMA.16816.F32.BF16 R44, R172.reuse, R196, R44 ;  /* 0x000000c4ac2c723c */ /* 0x040fec000004182c */
[C---:B------:R-:W-:Y:S01]  /*9c30*/  HMMA.16816.F32.BF16 R48, R172.reuse, R198, R48 ;  /* 0x000000c6ac30723c */ /* 0x040fe20000041830 */
[----:B------:R-:W-:Y:S05]  /*9c40*/  LDSM.16.M88.4 R196, [R229] ;  /* 0x00000000e5c4783b */ /* 0x000fea0000000200 */
[C---:B------:R-:W-:Y:S06]  /*9c50*/  HMMA.16816.F32.BF16 R52, R172.reuse, R200, R52 ;  /* 0x000000c8ac34723c */ /* 0x040fec0000041834 */
[C---:B------:R-:W-:Y:S05]  /*9c60*/  HMMA.16816.F32.BF16 R56, R172.reuse, R202, R56 ;  /* 0x000000caac38723c */ /* 0x040fea0000041838 */
[C---:B------:R-:W-:Y:S01]  /*9c70*/  IADD3 R200, R229.reuse, 0x800, RZ ;  /* 0x00000800e5c87810 */ /* 0x040fe20007ffe0ff */
[C---:B------:R-:W-:Y:S05]  /*9c80*/  HMMA.16816.F32.BF16 R60, R172.reuse, R204, R60 ;  /* 0x000000ccac3c723c */ /* 0x040fea000004183c */
[----:B------:R-:W-:Y:S01]  /*9c90*/  LDSM.16.M88.4 R200, [R200] ;  /* 0x00000000c8c8783b */ /* 0x000fe20000000200 */
[C---:B------:R-:W-:Y:S05]  /*9ca0*/  HMMA.16816.F32.BF16 R64, R172.reuse, R206, R64 ;  /* 0x000000ceac40723c */ /* 0x040fea0000041840 */
[C---:B------:R-:W-:Y:S01]  /*9cb0*/  IADD3 R204, R229.reuse, 0x1000, RZ ;  /* 0x00001000e5cc7810 */ /* 0x040fe20007ffe0ff */
[C---:B-1----:R-:W-:Y:S05]  /*9cc0*/  HMMA.16816.F32.BF16 R68, R172.reuse, R168, R68 ;  /* 0x000000a8ac44723c */ /* 0x042fea0000041844 */
[----:B------:R-:W-:Y:S01]  /*9cd0*/  LDSM.16.M88.4 R204, [R204] ;  /* 0x00000000cccc783b */ /* 0x000fe20000000200 */
[C---:B------:R-:W-:Y:S06]  /*9ce0*/  HMMA.16816.F32.BF16 R72, R172.reuse, R170, R72 ;  /* 0x000000aaac48723c */ /* 0x040fec0000041848 */
[C---:B--2---:R-:W-:Y:S01]  /*9cf0*/  HMMA.16816.F32.BF16 R76, R172.reuse, R176, R76 ;  /* 0x000000b0ac4c723c */ /* 0x044fe2000004184c */
[----:B------:R-:W1:Y:S05]  /*9d00*/  LDSM.16.M88.4 R168, [R227+0x7000] ;  /* 0x00700000e3a8783b */ /* 0x000e6a0000000200 */
[C---:B------:R-:W-:Y:S03]  /*9d10*/  HMMA.16816.F32.BF16 R80, R172.reuse, R178, R80 ;  /* 0x000000b2ac50723c */ /* 0x040fe60000041850 */
[----:B------:R-:W2:Y:S03]  /*9d20*/  LDSM.16.M88.4 R176, [R227+0x7800] ;  /* 0x00780000e3b0783b */ /* 0x000ea60000000200 */
[C---:B------:R-:W-:Y:S06]  /*9d30*/  HMMA.16816.F32.BF16 R84, R172.reuse, R208, R84 ;  /* 0x000000d0ac54723c */ /* 0x040fec0000041854 */
[C---:B------:R-:W-:Y:S01]  /*9d40*/  HMMA.16816.F32.BF16 R88, R172.reuse, R210, R88 ;  /* 0x000000d2ac58723c */ /* 0x040fe20000041858 */
[----:B------:R-:W-:Y:S05]  /*9d50*/  LDSM.16.M88.4 R208, [R235] ;  /* 0x00000000ebd0783b */ /* 0x000fea0000000200 */
[C---:B---3--:R-:W-:Y:S06]  /*9d60*/  HMMA.16816.F32.BF16 R92, R172.reuse, R180, R92 ;  /* 0x000000b4ac5c723c */ /* 0x048fec000004185c */
[C---:B------:R-:W-:Y:S05]  /*9d70*/  HMMA.16816.F32.BF16 R96, R172.reuse, R182, R96 ;  /* 0x000000b6ac60723c */ /* 0x040fea0000041860 */
[C---:B------:R-:W-:Y:S01]  /*9d80*/  IADD3 R180, R229.reuse, 0x1800, RZ ;  /* 0x00001800e5b47810 */ /* 0x040fe20007ffe0ff */
[C---:B----4-:R-:W-:Y:S05]  /*9d90*/  HMMA.16816.F32.BF16 R100, R172.reuse, R184, R100 ;  /* 0x000000b8ac64723c */ /* 0x050fea0000041864 */
[----:B------:R-:W3:Y:S01]  /*9da0*/  LDSM.16.M88.4 R180, [R180] ;  /* 0x00000000b4b4783b */ /* 0x000ee20000000200 */
[C---:B------:R-:W-:Y:S05]  /*9db0*/  HMMA.16816.F32.BF16 R104, R172.reuse, R186, R104 ;  /* 0x000000baac68723c */ /* 0x040fea0000041868 */
[C---:B------:R-:W-:Y:S01]  /*9dc0*/  IADD3 R184, R229.reuse, 0x2000, RZ ;  /* 0x00002000e5b87810 */ /* 0x040fe20007ffe0ff */
[C---:B------:R-:W-:Y:S05]  /*9dd0*/  HMMA.16816.F32.BF16 R108, R172.reuse, R188, R108 ;  /* 0x000000bcac6c723c */ /* 0x040fea000004186c */
[----:B------:R-:W4:Y:S01]  /*9de0*/  LDSM.16.M88.4 R184, [R184] ;  /* 0x00000000b8b8783b */ /* 0x000f220000000200 */
[C---:B------:R-:W-:Y:S05]  /*9df0*/  HMMA.16816.F32.BF16 R112, R172.reuse, R190, R112 ;  /* 0x000000beac70723c */ /* 0x040fea0000041870 */
[C---:B------:R-:W-:Y:S01]  /*9e00*/  IADD3 R188, R229.reuse, 0x2800, RZ ;  /* 0x00002800e5bc7810 */ /* 0x040fe20007ffe0ff */
[C---:B-1----:R-:W-:Y:S05]  /*9e10*/  HMMA.16816.F32.BF16 R116, R172.reuse, R168, R116 ;  /* 0x000000a8ac74723c */ /* 0x042fea0000041874 */
[----:B------:R-:W1:Y:S01]  /*9e20*/  LDSM.16.M88.4 R188, [R188] ;  /* 0x00000000bcbc783b */ /* 0x000e620000000200 */
[C---:B------:R-:W-:Y:S05]  /*9e30*/  HMMA.16816.F32.BF16 R120, R172.reuse, R170, R120 ;  /* 0x000000aaac78723c */ /* 0x040fea0000041878 */
[----:B------:R-:W-:Y:S01]  /*9e40*/  IADD3 R168, R229, 0x3000, RZ ;  /* 0x00003000e5a87810 */ /* 0x000fe20007ffe0ff */
[C---:B--2---:R-:W-:Y:S05]  /*9e50*/  HMMA.16816.F32.BF16 R124, R172.reuse, R176, R124 ;  /* 0x000000b0ac7c723c */ /* 0x044fea000004187c */
[----:B------:R-:W2:Y:S01]  /*9e60*/  LDSM.16.M88.4 R168, [R168] ;  /* 0x00000000a8a8783b */ /* 0x000ea20000000200 */
[----:B------:R-:W-:Y:S06]  /*9e70*/  HMMA.16816.F32.BF16 R128, R172, R178, R128 ;  /* 0x000000b2ac80723c */ /* 0x000fec0000041880 */
[C---:B------:R-:W-:Y:S01]  /*9e80*/  HMMA.16816.F32.BF16 R4, R192.reuse, R196, R4 ;  /* 0x000000c4c004723c */ /* 0x040fe20000041804 */
[----:B------:R-:W2:Y:S05]  /*9e90*/  LDSM.16.M88.4 R172, [R242] ;  /* 0x00000000f2ac783b */ /* 0x000eaa0000000200 */
[C---:B------:R-:W-:Y:S03]  /*9ea0*/  HMMA.16816.F32.BF16 R8, R192.reuse, R198, R8 ;  /* 0x000000c6c008723c */ /* 0x040fe60000041808 */
[----:B------:R-:W2:Y:S03]  /*9eb0*/  LDSM.16.M88.4 R176, [R241] ;  /* 0x00000000f1b0783b */ /* 0x000ea60000000200 */
[C---:B------:R-:W-:Y:S05]  /*9ec0*/  HMMA.16816.F32.BF16 R12, R192.reuse, R200, R12 ;  /* 0x000000c8c00c723c */ /* 0x040fea000004180c */
[----:B------:R-:W-:Y:S01]  /*9ed0*/  LDSM.16.M88.4 R196, [R239] ;  /* 0x00000000efc4783b */ /* 0x000fe20000000200 */
[C---:B------:R-:W-:Y:S06]  /*9ee0*/  HMMA.16816.F32.BF16 R16, R192.reuse, R202, R16 ;  /* 0x000000cac010723c */ /* 0x040fec0000041810 */
[C---:B------:R-:W-:Y:S01]  /*9ef0*/  HMMA.16816.F32.BF16 R20, R192.reuse, R204, R20 ;  /* 0x000000ccc014723c */ /* 0x040fe20000041814 */
[----:B------:R-:W-:Y:S05]  /*9f00*/  LDSM.16.M88.4 R200, [R238] ;  /* 0x00000000eec8783b */ /* 0x000fea0000000200 */
[C---:B------:R-:W-:Y:S03]  /*9f10*/  HMMA.16816.F32.BF16 R24, R192.reuse, R206, R24 ;  /* 0x000000cec018723c */ /* 0x040fe60000041818 */
[----:B------:R-:W-:Y:S03]  /*9f20*/  LDSM.16.M88.4 R204, [R237] ;  /* 0x00000000edcc783b */ /* 0x000fe60000000200 */
[C---:B---3--:R-:W-:Y:S06]  /*9f30*/  HMMA.16816.F32.BF16 R28, R192.reuse, R180, R28 ;  /* 0x000000b4c01c723c */ /* 0x048fec000004181c */
[C---:B------:R-:W-:Y:S01]  /*9f40*/  HMMA.16816.F32.BF16 R32, R192.reuse, R182, R32 ;  /* 0x000000b6c020723c */ /* 0x040fe20000041820 */
[----:B------:R-:W3:Y:S05]  /*9f50*/  LDSM.16.M88.4 R180, [R240] ;  /* 0x00000000f0b4783b */ /* 0x000eea0000000200 */
[C---:B----4-:R-:W-:Y:S06]  /*9f60*/  HMMA.16816.F32.BF16 R36, R192.reuse, R184, R36 ;  /* 0x000000b8c024723c */ /* 0x050fec0000041824 */
[C---:B------:R-:W-:Y:S01]  /*9f70*/  HMMA.16816.F32.BF16 R40, R192.reuse, R186, R40 ;  /* 0x000000bac028723c */ /* 0x040fe20000041828 */
[----:B------:R-:W4:Y:S05]  /*9f80*/  LDSM.16.M88.4 R184, [R236] ;  /* 0x00000000ecb8783b */ /* 0x000f2a0000000200 */
[C---:B-1----:R-:W-:Y:S06]  /*9f90*/  HMMA.16816.F32.BF16 R44, R192.reuse, R188, R44 ;  /* 0x000000bcc02c723c */ /* 0x042fec000004182c */
[C---:B------:R-:W-:Y:S06]  /*9fa0*/  HMMA.16816.F32.BF16 R48, R192.reuse, R190, R48 ;  /* 0x000000bec030723c */ /* 0x040fec0000041830 */
[C---:B--2---:R-:W-:Y:S06]  /*9fb0*/  HMMA.16816.F32.BF16 R52, R192.reuse, R168, R52 ;  /* 0x000000a8c034723c */ /* 0x044fec0000041834 */
[C---:B------:R-:W-:Y:S01]  /*9fc0*/  HMMA.16816.F32.BF16 R56, R192.reuse, R170, R56 ;  /* 0x000000aac038723c */ /* 0x040fe20000041838 */
[----:B------:R-:W1:Y:S05]  /*9fd0*/  LDSM.16.M88.4 R168, [R226+0x800] ;  /* 0x00080000e2a8783b */ /* 0x000e6a0000000200 */
[C---:B------:R-:W-:Y:S06]  /*9fe0*/  HMMA.16816.F32.BF16 R60, R192.reuse, R172, R60 ;  /* 0x000000acc03c723c */ /* 0x040fec000004183c */
        /* <DEDUP_REMOVED lines=12> */
[C---:B------:R-:W-:Y:S06]  /*a0b0*/  HMMA.16816.F32.BF16 R112, R192.reuse, R186, R112 ;  /* 0x000000bac070723c */ /* 0x040fec0000041870 */
[C---:B------:R-:W-:Y:S06]  /*a0c0*/  HMMA.16816.F32.BF16 R116, R192.reuse, R208, R116 ;  /* 0x000000d0c074723c */ /* 0x040fec0000041874 */
[C---:B------:R-:W-:Y:S06]  /*a0d0*/  HMMA.16816.F32.BF16 R120, R192.reuse, R210, R120 ;  /* 0x000000d2c078723c */ /* 0x040fec0000041878 */
[C---:B------:R-:W-:Y:S06]  /*a0e0*/  HMMA.16816.F32.BF16 R124, R192.reuse, R212, R124 ;  /* 0x000000d4c07c723c */ /* 0x040fec000004187c */
[----:B------:R-:W-:Y:S06]  /*a0f0*/  HMMA.16816.F32.BF16 R128, R192, R214, R128 ;  /* 0x000000d6c080723c */ /* 0x000fec0000041880 */
[C---:B------:R-:W-:Y:S06]  /*a100*/  HMMA.16816.F32.BF16 R4, R216.reuse, R220, R4 ;  /* 0x000000dcd804723c */ /* 0x040fec0000041804 */
        /* <DEDUP_REMOVED lines=77> */
[----:B------:R4:W1:Y:S01]  /*a5e0*/  MUFU.TANH R187, R38 ;  /* 0x0000002600bb7308 */ /* 0x0008620000002400 */
        /* <DEDUP_REMOVED lines=57> */
[----:B------:R1:W1:Y:S01]  /*a980*/  MUFU.TANH R174, R36 ;  /* 0x0000002400ae7308 */ /* 0x0002620000002400 */
[C---:B---3--:R-:W-:Y:S06]  /*a990*/  HMMA.16816.F32.BF16 R84, R216.reuse, R4, R84 ;  /* 0x00000004d854723c */ /* 0x048fec0000041854 */
[C---:B------:R-:W-:Y:S03]  /*a9a0*/  HMMA.16816.F32.BF16 R88, R216.reuse, R6, R88 ;  /* 0x00000006d858723c */ /* 0x040fe60000041858 */
[----:B------:R3:W1:Y:S01]  /*a9b0*/  MUFU.TANH R188, R39 ;  /* 0x0000002700bc7308 */ /* 0x0006620000002400 */
[----:B------:R-:W2:Y:S01]  /*a9c0*/  LDSM.16.M88.4 R4, [R226+0x6000] ;  /* 0x00600000e204783b */ /* 0x000ea20000000200 */
[----:B------:R-:W-:Y:S01]  /*a9d0*/  FMUL.FTZ R76, R76, UR8 ;  /* 0x000000084c4c7c20 */ /* 0x000fe20008410000 */
[----:B------:R-:W-:Y:S01]  /*a9e0*/  FMUL.FTZ R77, R77, UR8 ;  /* 0x000000084d4d7c20 */ /* 0x000fe20008410000 */
[----:B------:R-:W-:Y:S01]  /*a9f0*/  FMUL.FTZ R78, R78, UR8 ;  /* 0x000000084e4e7c20 */ /* 0x000fe20008410000 */
[----:B------:R-:W-:Y:S05]  /*aa00*/  FMUL.FTZ R79, R79, UR8 ;  /* 0x000000084f4f7c20 */ /* 0x000fea0008410000 */
[----:B------:R3:W1:Y:S01]  /*aa10*/  MUFU.TANH R190, R40 ;  /* 0x0000002800be7308 */ /* 0x0006620000002400 */
[----:B------:R-:W-:Y:S01]  /*aa20*/  FMUL.FTZ R80, R80, UR8 ;  /* 0x0000000850507c20 */ /* 0x000fe20008410000 */
[----:B------:R-:W-:Y:S01]  /*aa30*/  FMUL.FTZ R81, R81, UR8 ;  /* 0x0000000851517c20 */ /* 0x000fe20008410000 */
[----:B------:R-:W-:Y:S01]  /*aa40*/  FMUL.FTZ R82, R82, UR8 ;  /* 0x0000000852527c20 */ /* 0x000fe20008410000 */
[----:B------:R-:W-:Y:S06]  /*aa50*/  FMUL.FTZ R83, R83, UR8 ;  /* 0x0000000853537c20 */ /* 0x000fec0008410000 */
[----:B------:R3:W1:Y:S01]  /*aa60*/  MUFU.TANH R191, R41 ;  /* 0x0000002900bf7308 */ /* 0x0006620000002400 */
        /* <DEDUP_REMOVED lines=11> */
[----:B------:R3:W4:Y:S01]  /*ab20*/  MUFU.TANH R193, R43 ;  /* 0x0000002b00c17308 */ /* 0x0007220000002400 */
[----:B------:R-:W1:Y:S09]  /*ab30*/  LDSM.16.M88.4 R8, [R226+0x6800] ;  /* 0x00680000e208783b */ /* 0x000e720000000200 */
[----:B------:R3:W1:Y:S01]  /*ab40*/  MUFU.TANH R194, R44 ;  /* 0x0000002c00c27308 */ /* 0x0006620000002400 */
[C---:B--2---:R-:W-:Y:S06]  /*ab50*/  HMMA.16816.F32.BF16 R100, R216.reuse, R4, R100 ;  /* 0x00000004d864723c */ /* 0x044fec0000041864 */
[C---:B------:R-:W-:Y:S03]  /*ab60*/  HMMA.16816.F32.BF16 R104, R216.reuse, R6, R104 ;  /* 0x00000006d868723c */ /* 0x040fe60000041868 */
[----:B------:R3:W2:Y:S01]  /*ab70*/  MUFU.TANH R195, R45 ;  /* 0x0000002d00c37308 */ /* 0x0006a20000002400 */
[----:B------:R-:W4:Y:S01]  /*ab80*/  LDSM.16.M88.4 R4, [R226+0x7000] ;  /* 0x00700000e204783b */ /* 0x000f220000000200 */
        /* <DEDUP_REMOVED lines=9> */
[----:B------:R3:W2:Y:S01]  /*ac20*/  MUFU.TANH R197, R47 ;  /* 0x0000002f00c57308 */ /* 0x0006a20000002400 */
[----:B------:R-:W-:Y:S01]  /*ac30*/  FMUL.FTZ R100, R100, UR8 ;  /* 0x0000000864647c20 */ /* 0x000fe20008410000 */
[----:B------:R-:W-:Y:S01]  /*ac40*/  FMUL.FTZ R101, R101, UR8 ;  /* 0x0000000865657c20 */ /* 0x000fe20008410000 */
[----:B------:R-:W-:Y:S01]  /*ac50*/  FMUL.FTZ R102, R102, UR8 ;  /* 0x0000000866667c20 */ /* 0x000fe20008410000 */
[----:B------:R-:W-:Y:S01]  /*ac60*/  FMUL.FTZ R103, R103, UR8 ;  /* 0x0000000867677c20 */ /* 0x000fe20008410000 */
[----:B------:R-:W-:Y:S05]  /*ac70*/  FMUL.FTZ R104, R104, UR8 ;  /* 0x0000000868687c20 */ /* 0x000fea0008410000 */
[----:B------:R3:W2:Y:S01]  /*ac80*/  MUFU.TANH R198, R48 ;  /* 0x0000003000c67308 */ /* 0x0006a20000002400 */
[C---:B-1----:R-:W-:Y:S03]  /*ac90*/  HMMA.16816.F32.BF16 R108, R216.reuse, R8, R108 ;  /* 0x00000008d86c723c */ /* 0x042fe6000004186c */
[----:B------:R-:W-:Y:S01]  /*aca0*/  FMUL.FTZ R105, R105, UR8 ;  /* 0x0000000869697c20 */ /* 0x000fe20008410000 */
[----:B------:R-:W-:Y:S01]  /*acb0*/  FMUL.FTZ R106, R106, UR8 ;  /* 0x000000086a6a7c20 */ /* 0x000fe20008410000 */
[----:B------:R-:W-:Y:S01]  /*acc0*/  FMUL.FTZ R107, R107, UR8 ;  /* 0x000000086b6b7c20 */ /* 0x000fe20008410000 */
[C---:B------:R-:W-:Y:S03]  /*acd0*/  HMMA.16816.F32.BF16 R112, R216.reuse, R10, R112 ;  /* 0x0000000ad870723c */ /* 0x040fe60000041870 */
[----:B------:R3:W1:Y:S01]  /*ace0*/  MUFU.TANH R199, R49 ;  /* 0x0000003100c77308 */ /* 0x0006620000002400 */
[----:B------:R-:W2:Y:S02]  /*acf0*/  LDSM.16.M88.4 R8, [R226+0x7800] ;  /* 0x00780000e208783b */ /* 0x000ea40000000200 */
[----:B------:R-:W-:Y:S07]  /*ad00*/  DEPBAR.LE SB0, 0x0 ;  /* 0x000080000000791a */ /* 0x000fee0000000000 */
[----:B------:R3:W1:Y:S01]  /*ad10*/  MUFU.TANH R200, R50 ;  /* 0x0000003200c87308 */ /* 0x0006620000002400 */
[----:B------:R-:W-:Y:S01]  /*ad20*/  BAR.SYNC.DEFER_BLOCKING 0x0 ;  /* 0x0000000000007b1d */ /* 0x000fe20000010000 */
[C---:B----4-:R-:W-:Y:S08]  /*ad30*/  HMMA.16816.F32.BF16 R116, R216.reuse, R4, R116 ;  /* 0x00000004d874723c */ /* 0x050ff00000041874 */
[----:B------:R3:W4:Y:S01]  /*ad40*/  MUFU.TANH R202, R51 ;  /* 0x0000003300ca7308 */ /* 0x0007220000002400 */
[C---:B------:R-:W-:Y:S03]  /*ad50*/  HMMA.16816.F32.BF16 R120, R216.reuse, R6, R120 ;  /* 0x00000006d878723c */ /* 0x040fe60000041878 */
[----:B------:R-:W-:Y:S01]  /*ad60*/  FMUL.FTZ R108, R108, UR8 ;  /* 0x000000086c6c7c20 */ /* 0x000fe20008410000 */
[----:B------:R-:W-:Y:S01]  /*ad70*/  FMUL.FTZ R109, R109, UR8 ;  /* 0x000000086d6d7c20 */ /* 0x000fe20008410000 */
[----:B------:R-:W-:Y:S04]  /*ad80*/  FMUL.FTZ R110, R110, UR8 ;  /* 0x000000086e6e7c20 */ /* 0x000fe80008410000 */
[----:B------:R3:W1:Y:S02]  /*ad90*/  MUFU.TANH R201, R52 ;  /* 0x0000003400c97308 */ /* 0x0006640000002400 */
[----:B------:R-:W-:Y:S01]  /*ada0*/  FMUL.FTZ R111, R111, UR8 ;  /* 0x000000086f6f7c20 */ /* 0x000fe20008410000 */
[----:B------:R-:W-:Y:S01]  /*adb0*/  FMUL.FTZ R112, R112, UR8 ;  /* 0x0000000870707c20 */ /* 0x000fe20008410000 */
[----:B------:R-:W-:Y:S01]  /*adc0*/  FMUL.FTZ R113, R113, UR8 ;  /* 0x0000000871717c20 */ /* 0x000fe20008410000 */
[----:B------:R-:W-:Y:S01]  /*add0*/  FMUL.FTZ R114, R114, UR8 ;  /* 0x0000000872727c20 */ /* 0x000fe20008410000 */
[----:B------:R-:W-:Y:S04]  /*ade0*/  FMUL.FTZ R115, R115, UR8 ;  /* 0x0000000873737c20 */ /* 0x000fe80008410000 */
[----:B------:R3:W1:Y:S01]  /*adf0*/  MUFU.TANH R203, R53 ;  /* 0x0000003500cb7308 */ /* 0x0006620000002400 */
[----:B------:R-:W-:Y:S01]  /*ae00*/  FMUL.FTZ R116, R116, UR8 ;  /* 0x0000000874747c20 */ /* 0x000fe20008410000 */
[----:B------:R-:W-:Y:S01]  /*ae10*/  FMUL.FTZ R117, R117, UR8 ;  /* 0x0000000875757c20 */ /* 0x000fe20008410000 */
[----:B------:R-:W-:Y:S01]  /*ae20*/  FMUL.FTZ R118, R118, UR8 ;  /* 0x0000000876767c20 */ /* 0x000fe20008410000 */
[----:B------:R-:W-:Y:S06]  /*ae30*/  FMUL.FTZ R119, R119, UR8 ;  /* 0x0000000877777c20 */ /* 0x000fec0008410000 */
[----:B------:R3:W1:Y:S01]  /*ae40*/  MUFU.TANH R204, R54 ;  /* 0x0000003600cc7308 */ /* 0x0006620000002400 */
[C---:B--2---:R-:W-:Y:S03]  /*ae50*/  HMMA.16816.F32.BF16 R124, R216.reuse, R8, R124 ;  /* 0x00000008d87c723c */ /* 0x044fe6000004187c */
[----:B------:R-:W-:Y:S01]  /*ae60*/  FMUL.FTZ R120, R120, UR8 ;  /* 0x0000000878787c20 */ /* 0x000fe20008410000 */
[----:B------:R-:W-:Y:S01]  /*ae70*/  FMUL.FTZ R121, R121, UR8 ;  /* 0x0000000879797c20 */ /* 0x000fe20008410000 */
[----:B------:R-:W-:Y:S01]  /*ae80*/  FMUL.FTZ R122, R122, UR8 ;  /* 0x000000087a7a7c20 */ /* 0x000fe20008410000 */
[----:B------:R-:W-:Y:S03]  /*ae90*/  HMMA.16816.F32.BF16 R128, R216, R10, R128 ;  /* 0x0000000ad880723c */ /* 0x000fe60000041880 */
[----:B------:R3:W2:Y:S02]  /*aea0*/  MUFU.TANH R206, R55 ;  /* 0x0000003700ce7308 */ /* 0x0006a40000002400 */
[----:B------:R-:W-:Y:S08]  /*aeb0*/  FMUL.FTZ R123, R123, UR8 ;  /* 0x000000087b7b7c20 */ /* 0x000ff00008410000 */
[----:B------:R3:W1:Y:S10]  /*aec0*/  MUFU.TANH R205, R56 ;  /* 0x0000003800cd7308 */ /* 0x0006740000002400 */
[----:B------:R3:W1:Y:S01]  /*aed0*/  MUFU.TANH R207, R57 ;  /* 0x0000003900cf7308 */ /* 0x0006620000002400 */
[----:B------:R-:W-:Y:S01]  /*aee0*/  FMUL.FTZ R124, R124, UR8 ;  /* 0x000000087c7c7c20 */ /* 0x000fe20008410000 */
[----:B------:R-:W-:Y:S01]  /*aef0*/  FMUL.FTZ R126, R126, UR8 ;  /* 0x000000087e7e7c20 */ /* 0x000fe20008410000 */
[----:B------:R-:W-:Y:S01]  /*af00*/  FMUL.FTZ R127, R127, UR8 ;  /* 0x000000087f7f7c20 */ /* 0x000fe20008410000 */
[----:B------:R-:W-:Y:S01]  /*af10*/  FMUL.FTZ R125, R125, UR8 ;  /* 0x000000087d7d7c20 */ /* 0x000fe20008410000 */
[----:B------:R-:W-:Y:S05]  /*af20*/  FMUL.FTZ R128, R128, UR8 ;  /* 0x0000000880807c20 */ /* 0x000fea0008410000 */
[----:B------:R3:W1:Y:S01]  /*af30*/  MUFU.TANH R208, R58 ;  /* 0x0000003a00d07308 */ /* 0x0006620000002400 */
[----:B------:R-:W-:Y:S01]  /*af40*/  FMUL.FTZ R37, R130, UR8 ;  /* 0x0000000882257c20 */ /* 0x000fe20008410000 */
[----:B------:R-:W-:Y:S01]  /*af50*/  FMUL.FTZ R129, R129, UR8 ;  /* 0x0000000881817c20 */ /* 0x000fe20008410000 */
[----:B------:R-:W-:Y:S07]  /*af60*/  FMUL.FTZ R0, R131, UR8 ;  /* 0x0000000883007c20 */ /* 0x000fee0008410000 */
        /* <DEDUP_REMOVED lines=70> */
[----:B------:R3:W1:Y:S10]  /*b3d0*/  MUFU.TANH R216, R129 ;  /* 0x0000008100d87308 */ /* 0x0006740000002400 */
[----:B------:R-:W1:Y:S10]  /*b3e0*/  MUFU.TANH R37, R37 ;  /* 0x0000002500257308 */ /* 0x000e740000002400 */
[----:B------:R3:W1:Y:S01]  /*b3f0*/  MUFU.TANH R38, R0 ;  /* 0x0000000000267308 */ /* 0x0006620000002400 */
[----:B--2-4-:R-:W-:Y:S05]  /*b400*/  @!P0 BRA `(.L_x_2228) ;  /* 0x0000000400e88947 */ /* 0x014fea0003800000 */
[----:B------:R-:W-:Y:S04]  /*b410*/  ULEA UR6, -UR7, URZ, 0x8 ;  /* 0x0000003f07067291 */ /* 0x000fe8000f8e413f */
[----:B------:R-:W-:Y:S02]  /*b420*/  USHF.R.S32.HI UR5, URZ, 0x1f, UR6 ;  /* 0x0000001f3f057899 */ /* 0x000fe40008011406 */
[----:B------:R-:W-:Y:S04]  /*b430*/  MOV R2, UR6 ;  /* 0x0000000600027c02 */ /* 0x000fe80008000f00 */
[----:B---3--:R-:W-:Y:S01]  /*b440*/  MOV R0, UR5 ;  /* 0x0000000500007c02 */ /* 0x008fe20008000f00 */
[----:B------:R-:W-:Y:S06]  /*b450*/  @P6 BRA `(.L_x_2229) ;  /* 0x0000000000f46947 */ /* 0x000fec0003800000 */
[----:B------:R-:W2:Y:S01]  /*b460*/  LDC R10, c[0x0][0x380] ;  /* 0x0000e000ff0a7b82 */ /* 0x000ea20000000800 */
[----:B------:R-:W-:Y:S04]  /*b470*/  SHF.L.U32 R6, R244, 0x8, RZ ;  /* 0x00000008f4067819 */ /* 0x000fe800000006ff */
[----:B------:R-:W-:Y:S01]  /*b480*/  IABS R4, R6 ;  /* 0x0000000600047213 */ /* 0x000fe20000000000 */
[C---:B------:R-:W-:Y:S05]  /*b490*/  VIADD R7, R6.reuse, 0xffffff00 ;  /* 0xffffff0006077836 */ /* 0x040fea0000000000 */
[----:B------:R-:W-:Y:S02]  /*b4a0*/  IABS R5, R7 ;  /* 0x0000000700057213 */ /* 0x000fe40000000000 */
[-C--:B--2---:R-:W-:Y:S02]  /*b4b0*/  IABS R9, R10.reuse ;  /* 0x0000000a00097213 */ /* 0x084fe40000000000 */
[-C--:B------:R-:W-:Y:S02]  /*b4c0*/  LOP3.LUT R7, R7, R10.reuse, RZ, 0x3c, !PT ;  /* 0x0000000a07077212 */ /* 0x080fe400078e3cff */
[----:B------:R-:W2:Y:S01]  /*b4d0*/  I2F.RP R2, R9 ;  /* 0x0000000900027306 */ /* 0x000ea20000209400 */
        /* <DEDUP_REMOVED lines=37> */
[----:B------:R2:W3:Y:S02]  /*b730*/  LDG.E R6, desc[UR20][R6.64] ;  /* 0x0000001406067981 */ /* 0x0004e4000c1e1900 */
[----:B------:R-:W-:Y:S02]  /*b740*/  IMAD R2, R2, R10, -0x100 ;  /* 0xffffff0002027424 */ /* 0x000fe400078e020a */
[----:B------:R4:W3:Y:S03]  /*b750*/  LDG.E R3, desc[UR20][R4.64] ;  /* 0x0000001404037981 */ /* 0x0008e6000c1e1900 */
[----:B------:R-:W-:Y:S05]  /*b760*/  SHF.R.S32.HI R0, RZ, 0x1f, R2 ;  /* 0x0000001fff007819 */ /* 0x000fea0000011402 */
[----:B------:R-:W-:Y:S01]  /*b770*/  IMAD R0, R0, UR7, RZ ;  /* 0x0000000700007c24 */ /* 0x000fe2000f8e02ff */
[----:B--2---:R-:W2:Y:S08]  /*b780*/  LDC R7, c[0x0][0x24c] ;  /* 0x00009300ff077b82 */ /* 0x004eb00000000800 */
[----:B----4-:R-:W4:Y:S01]  /*b790*/  LDC.64 R4, c[0x0][0x230] ;  /* 0x00008c00ff047b82 */ /* 0x010f220000000a00 */
[C---:B--2---:R-:W-:Y:S01]  /*b7a0*/  IMAD R0, R2.reuse, R7, R0 ;  /* 0x0000000702007224 */ /* 0x044fe200078e0200 */
[----:B---3--:R-:W-:Y:S01]  /*b7b0*/  IADD3 R6, -R3, R6, RZ ;  /* 0x0000000603067210 */ /* 0x008fe20007ffe1ff */
[----:B------:R-:W-:Y:S03]  /*b7c0*/  IMAD.WIDE.U32 R2, R2, UR7, RZ ;  /* 0x0000000702027c25 */ /* 0x000fe6000f8e00ff */
[----:B------:R-:W-:Y:S01]  /*b7d0*/  SHF.R.S32.HI R7, RZ, 0x1f, R6 ;  /* 0x0000001fff077819 */ /* 0x000fe20000011406 */
[----:B------:R-:W-:Y:S04]  /*b7e0*/  IMAD.IADD R3, R3, 0x1, R0 ;  /* 0x0000000103037824 */ /* 0x000fe800078e0200 */
[-C--:B----4-:R-:W-:Y:S02]  /*b7f0*/  IMAD R0, R7, R4.reuse, RZ ;  /* 0x0000000407007224 */ /* 0x090fe400078e02ff */
[C---:B------:R-:W-:Y:S04]  /*b800*/  IMAD.WIDE.U32 R2, R6.reuse, R4, R2 ;  /* 0x0000000406027225 */ /* 0x040fe800078e0002 */
[----:B------:R-:W-:Y:S05]  /*b810*/  IMAD R5, R6, R5, R0 ;  /* 0x0000000506057224 */ /* 0x000fea00078e0200 */
[----:B------:R-:W-:Y:S07]  /*b820*/  IADD3 R0, R3, R5, RZ ;  /* 0x0000000503007210 */ /* 0x000fee0007ffe0ff */
.L_x_2229:
[----:B------:R-:W2:Y:S04]  /*b830*/  LDL.LU R11, [R1+0x8] ;  /* 0x00000800010b7983 */ /* 0x000ea80000300800 */
[----:B------:R-:W3:Y:S02]  /*b840*/  LDL.LU R10, [R1+0xc] ;  /* 0x00000c00010a7983 */ /* 0x000ee40000300800 */
[C---:B---3--:R-:W-:Y:S04]  /*b850*/  LEA R10, P0, R2.reuse, R10, 0x1 ;  /* 0x0000000a020a7211 */ /* 0x048fe800078008ff */
[----:B--2---:R-:W-:Y:S01]  /*b860*/  LEA.HI.X R11, R2, R11, R0, 0x1, P0 ;  /* 0x0000000b020b7211 */ /* 0x004fe200000f0c00 */
[----:B------:R2:W-:Y:S01]  /*b870*/  STL [R1+0xc], R10 ;  /* 0x00000c0a01007387 */ /* 0x0005e20000100800 */
[----:B------:R-:W-:Y:S03]  /*b880*/  IADD3 R8, P0, R10, UR23, RZ ;  /* 0x000000170a087c10 */ /* 0x000fe6000ff1e0ff */
[----:B------:R-:W-:Y:S01]  /*b890*/  @!PT LDS RZ, [RZ] ;  /* 0x00000000fffff984 */ /* 0x000fe20000000800 */
[----:B------:R-:W-:Y:S01]  /*b8a0*/  @!PT LDS RZ, [RZ] ;  /* 0x00000000fffff984 */ /* 0x000fe20000000800 */
[----:B------:R-:W-:Y:S01]  /*b8b0*/  @!PT LDS RZ, [RZ] ;  /* 0x00000000fffff984 */ /* 0x000fe20000000800 */
[----:B------:R2:W-:Y:S01]  /*b8c0*/  LDGSTS.E.BYPASS.LTC128B.128 [R243+0x2000], desc[UR20][R10.64] ;  /* 0x020000000af37fae */ /* 0x0005e2000b901d54 */
[----:B------:R-:W-:Y:S02]  /*b8d0*/  IADD3.X R9, R11, UR22, RZ, P0, !PT ;  /* 0x000000160b097c10 */ /* 0x000fe400087fe4ff */
[----:B------:R-:W-:Y:S01]  /*b8e0*/  IADD3 R6, P0, R8, UR23, RZ ;  /* 0x0000001708067c10 */ /* 0x000fe2000ff1e0ff */
[----:B------:R3:W-:Y:S03]  /*b8f0*/  STL [R1+0x8], R11 ;  /* 0x0000080b01007387 */ /* 0x0007e60000100800 */
[----:B------:R-:W-:Y:S01]  /*b900*/  IADD3.X R7, R9, UR22, RZ, P0, !PT ;  /* 0x0000001609077c10 */ /* 0x000fe200087fe4ff */
[----:B------:R4:W-:Y:S01]  /*b910*/  LDGSTS.E.BYPASS.LTC128B.128 [R243+0x2800], desc[UR20][R8.64] ;  /* 0x0280000008f37fae */ /* 0x0009e2000b901d54 */
[----:B------:R-:W-:Y:S03]  /*b920*/  IADD3 R4, P0, R6, UR23, RZ ;  /* 0x0000001706047c10 */ /* 0x000fe6000ff1e0ff */
[----:B------:R5:W-:Y:S01]  /*b930*/  LDGSTS.E.BYPASS.LTC128B.128 [R243+0x3000], desc[UR20][R6.64] ;  /* 0x0300000006f37fae */ /* 0x000be2000b901d54 */
        /* <DEDUP_REMOVED lines=19> */
[----:B--2---:R-:W-:Y:S03]  /*ba70*/  IADD3 R10, P0, R16, UR23, RZ ;  /* 0x00000017100a7c10 */ /* 0x004fe6000ff1e0ff */
[----:B------:R-:W-:Y:S01]  /*ba80*/  LDGSTS.E.BYPASS.LTC128B.128 [R243+0x6800], desc[UR20][R16.64] ;  /* 0x0680000010f37fae */ /* 0x000fe2000b901d54 */
[----:B---3--:R-:W-:Y:S02]  /*ba90*/  IADD3.X R11, R17, UR22, RZ, P0, !PT ;  /* 0x00000016110b7c10 */ /* 0x008fe400087fe4ff */
        /* <DEDUP_REMOVED lines=8> */
[----:B------:R-:W-:Y:S02]  /*bb20*/  IADD3.X R5, R7, UR22, RZ, P0, !PT ;  /* 0x0000001607057c10 */ /* 0x000fe400087fe4ff */
[----:B------:R-:W-:Y:S03]  /*bb30*/  IADD3 R2, P0, R4, UR23, RZ ;  /* 0x0000001704027c10 */ /* 0x000fe6000ff1e0ff */
[----:B------:R4:W-:Y:S01]  /*bb40*/  LDGSTS.E.BYPASS.LTC128B.128 [R243+0x8800], desc[UR20][R4.64] ;  /* 0x0880000004f37fae */ /* 0x0009e2000b901d54 */
[----:B------:R-:W-:Y:S05]  /*bb50*/  IADD3.X R3, R5, UR22, RZ, P0, !PT ;  /* 0x0000001605037c10 */ /* 0x000fea00087fe4ff */
[----:B------:R4:W-:Y:S01]  /*bb60*/  LDGSTS.E.BYPASS.LTC128B.128 [R243+0x9000], desc[UR20][R2.64] ;  /* 0x0900000002f37fae */ /* 0x0009e2000b901d54 */
[----:B--2---:R-:W-:Y:S04]  /*bb70*/  IADD3 R10, P0, R2, UR23, RZ ;  /* 0x00000017020a7c10 */ /* 0x004fe8000ff1e0ff */
[----:B------:R-:W-:Y:S05]  /*bb80*/  IADD3.X R11, R3, UR22, RZ, P0, !PT ;  /* 0x00000016030b7c10 */ /* 0x000fea00087fe4ff */
[----:B------:R4:W-:Y:S04]  /*bb90*/  LDGSTS.E.BYPASS.LTC128B.128 [R243+0x9800], desc[UR20][R10.64] ;  /* 0x098000000af37fae */ /* 0x0009e8000b901d54 */
[----:B------:R-:W0:Y:S02]  /*bba0*/  LDGDEPBAR ;  /* 0x00000000000079af */ /* 0x000e240000000000 */
.L_x_2228:
[----:B---3--:R-:W-:Y:S01]  /*bbb0*/  FMNMX.FTZ R0, R181, R132, !PT ;  /* 0x00000084b5007209 */ /* 0x008fe20007810000 */
[----:B------:R-:W-:Y:S03]  /*bbc0*/  LDSM.16.MT88.4 R16, [R134+0xa000] ;  /* 0x00a000008610783b */ /* 0x000fe60000004200 */
[----:B----4-:R-:W-:Y:S02]  /*bbd0*/  FMNMX.FTZ R2, R189, R0, !PT ;  /* 0x00000000bd027209 */ /* 0x010fe40007810000 */
[----:B------:R-:W-:Y:S02]  /*bbe0*/  FMNMX.FTZ R0, R180, R133, !PT ;  /* 0x00000085b4007209 */ /* 0x000fe40007810000 */
[----:B------:R-:W-:Y:S01]  /*bbf0*/  FMNMX.FTZ R2, R185, R2, !PT ;  /* 0x00000002b9027209 */ /* 0x000fe20007810000 */
[----:B------:R-:W-:Y:S01]  /*bc00*/  LDSM.16.MT88.4 R44, [R224+0xa000] ;  /* 0x00a00000e02c783b */ /* 0x000fe20000004200 */
[----:B------:R-:W-:Y:S02]  /*bc10*/  FMNMX.FTZ R0, R186, R0, !PT ;  /* 0x00000000ba007209 */ /* 0x000fe40007810000 */
[----:B------:R-:W-:Y:S02]  /*bc20*/  FMNMX.FTZ R36, R184, R2, !PT ;  /* 0x00000002b8247209 */ /* 0x000fe40007810000 */
        /* <DEDUP_REMOVED lines=124> */
[----:B------:R-:W-:Y:S01]  /*c3f0*/  SHFL.BFLY PT, R3, R36, 0x2, 0x1f ;  /* 0x0c401f0024037f89 */ /* 0x000fe200000e0000 */
[----:B------:R-:W-:Y:S07]  /*c400*/  FMNMX.FTZ R0, R38, R0, !PT ;  /* 0x0000000026007209 */ /* 0x000fee0007810000 */
        /* <DEDUP_REMOVED lines=10> */
[C---:B------:R-:W-:Y:S01]  /*c4b0*/  FMUL.FTZ R39, R36.reuse, UR4 ;  /* 0x0000000424277c20 */ /* 0x040fe20008410000 */
[----:B------:R-:W-:Y:S01]  /*c4c0*/  FADD.FTZ R2, -R36, R132 ;  /* 0x0000008424027221 */ /* 0x000fe20000010100 */
[----:B------:R-:W-:Y:S03]  /*c4d0*/  FMUL.FTZ R0, R0, UR4 ;  /* 0x0000000400007c20 */ /* 0x000fe60008410000 */
[----:B------:R-:W-:Y:S01]  /*c4e0*/  FSEL R39, R39, RZ, P0 ;  /* 0x000000ff27277208 */ /* 0x000fe20000000000 */
[----:B------:R-:W-:Y:S01]  /*c4f0*/  FMUL.FTZ R2, R2, UR4 ;  /* 0x0000000402027c20 */ /* 0x000fe20008410000 */
[----:B------:R-:W-:Y:S01]  /*c500*/  FSETP.NEU.FTZ.AND P0, PT, R3, -INF , PT ;  /* 0xff8000000300780b */ /* 0x000fe20003f1d000 */
[----:B------:R-:W1:Y:S02]  /*c510*/  MUFU.EX2 R0, R0 ;  /* 0x0000000000007308 */ /* 0x000e640000000800 */
[--C-:B------:R-:W-:Y:S01]  /*c520*/  FFMA.FTZ R4, R181, UR4, -R39.reuse ;  /* 0x00000004b5047c23 */ /* 0x100fe20008010827 */
[----:B------:R-:W-:Y:S01]  /*c530*/  FSEL R68, R68, RZ, P0 ;  /* 0x000000ff44447208 */ /* 0x000fe20000000000 */
[--C-:B------:R-:W-:Y:S01]  /*c540*/  FFMA.FTZ R6, R178, UR4, -R39.reuse ;  /* 0x00000004b2067c23 */ /* 0x100fe20008010827 */
[--C-:B------:R-:W-:Y:S01]  /*c550*/  FFMA.FTZ R7, R185, UR4, -R39.reuse ;  /* 0x00000004b9077c23 */ /* 0x100fe20008010827 */
[--C-:B------:R-:W-:Y:S01]  /*c560*/  FFMA.FTZ R5, R177, UR4, -R39.reuse ;  /* 0x00000004b1057c23 */ /* 0x100fe20008010827 */
[----:B------:R-:W-:Y:S03]  /*c570*/  ISETP.GT.AND P0, PT, R244, RZ, PT ;  /* 0x000000fff400720c */ /* 0x000fe60003f04270 */
[----:B------:R2:W-:Y:S01]  /*c580*/  MUFU.EX2 R181, R4 ;  /* 0x0000000400b57308 */ /* 0x0005e20000000800 */
[--C-:B------:R-:W-:Y:S01]  /*c590*/  FFMA.FTZ R8, R30, UR4, -R68.reuse ;  /* 0x000000041e087c23 */ /* 0x100fe20008010844 */
[--C-:B------:R-:W-:Y:S01]  /*c5a0*/  FFMA.FTZ R9, R31, UR4, -R68.reuse ;  /* 0x000000041f097c23 */ /* 0x100fe20008010844 */
[--C-:B------:R-:W-:Y:S01]  /*c5b0*/  FFMA.FTZ R20, R35, UR4, -R68.reuse ;  /* 0x0000000423147c23 */ /* 0x100fe20008010844 */
[--C-:B------:R-:W-:Y:S01]  /*c5c0*/  FFMA.FTZ R48, R188, UR4, -R68.reuse ;  /* 0x00000004bc307c23 */ /* 0x100fe20008010844 */
[--C-:B------:R-:W-:Y:S05]  /*c5d0*/  FFMA.FTZ R37, R37, UR4, -R68.reuse ;  /* 0x0000000425257c23 */ /* 0x100fea0008010844 */
[----:B------:R3:W-:Y:S01]  /*c5e0*/  MUFU.EX2 R222, R6 ;  /* 0x0000000600de7308 */ /* 0x0007e20000000800 */
[C---:B-1----:R-:W-:Y:S01]  /*c5f0*/  FMUL.FTZ R14, R0.reuse, R142 ;  /* 0x0000008e000e7220 */ /* 0x042fe20000410000 */
[C---:B------:R-:W-:Y:S01]  /*c600*/  FMUL.FTZ R15, R0.reuse, R143 ;  /* 0x0000008f000f7220 */ /* 0x040fe20000410000 */
[----:B------:R-:W-:Y:S07]  /*c610*/  FMUL.FTZ R35, R0, R163 ;  /* 0x000000a300237220 */ /* 0x000fee0000410000 */
[----:B------:R1:W-:Y:S01]  /*c620*/  MUFU.EX2 R185, R7 ;  /* 0x0000000700b97308 */ /* 0x0003e20000000800 */
[--C-:B--2---:R-:W-:Y:S09]  /*c630*/  FFMA.FTZ R4, R189, UR4, -R39.reuse ;  /* 0x00000004bd047c23 */ /* 0x104ff20008010827 */
[----:B------:R2:W4:Y:S01]  /*c640*/  MUFU.EX2 R189, R4 ;  /* 0x0000000400bd7308 */ /* 0x0005220000000800 */
[--C-:B---3--:R-:W-:Y:S09]  /*c650*/  FFMA.FTZ R6, R169, UR4, -R39.reuse ;  /* 0x00000004a9067c23 */ /* 0x108ff20008010827 */
[----:B------:R3:W-:Y:S01]  /*c660*/  MUFU.EX2 R249, R5 ;  /* 0x0000000500f97308 */ /* 0x0007e20000000800 */
[--C-:B-1----:R-:W-:Y:S09]  /*c670*/  FFMA.FTZ R7, R173, UR4, -R39.reuse ;  /* 0x00000004ad077c23 */ /* 0x102ff20008010827 */
[----:B------:R1:W-:Y:S01]  /*c680*/  MUFU.EX2 R12, R6 ;  /* 0x00000006000c7308 */ /* 0x0003e20000000800 */
[--C-:B--2---:R-:W-:Y:S01]  /*c690*/  FFMA.FTZ R4, R180, UR4, -R68.reuse ;  /* 0x00000004b4047c23 */ /* 0x104fe20008010844 */
[----:B----4-:R-:W-:Y:S08]  /*c6a0*/  F2FP.BF16.F32.PACK_AB R40, R189, R181 ;  /* 0x000000b5bd28723e */ /* 0x010ff000000010ff */
[----:B------:R2:W-:Y:S01]  /*c6b0*/  MUFU.EX2 R180, R4 ;  /* 0x0000000400b47308 */ /* 0x0005e20000000800 */
[--C-:B---3--:R-:W-:Y:S09]  /*c6c0*/  FFMA.FTZ R5, R168, UR4, -R39.reuse ;  /* 0x00000004a8057c23 */ /* 0x108ff20008010827 */
[----:B------:R-:W3:Y:S01]  /*c6d0*/  MUFU.EX2 R2, R2 ;  /* 0x0000000200027308 */ /* 0x000ee20000000800 */
[--C-:B-1----:R-:W-:Y:S09]  /*c6e0*/  FFMA.FTZ R6, R26, UR4, -R68.reuse ;  /* 0x000000041a067c23 */ /* 0x102ff20008010844 */
[----:B------:R1:W-:Y:S01]  /*c6f0*/  MUFU.EX2 R252, R7 ;  /* 0x0000000700fc7308 */ /* 0x0003e20000000800 */
[--C-:B--2---:R-:W-:Y:S09]  /*c700*/  FFMA.FTZ R4, R186, UR4, -R68.reuse ;  /* 0x00000004ba047c23 */ /* 0x104ff20008010844 */
[----:B------:R2:W4:Y:S01]  /*c710*/  MUFU.EX2 R186, R4 ;  /* 0x0000000400ba7308 */ /* 0x0005220000000800 */
[----:B---3--:R-:W-:Y:S09]  /*c720*/  FMUL.FTZ R21, R2, R149 ;  /* 0x0000009502157220 */ /* 0x008ff20000410000 */
[----:B------:R3:W-:Y:S01]  /*c730*/  MUFU.EX2 R133, R5 ;  /* 0x0000000500857308 */ /* 0x0007e20000000800 */
[----:B-1----:R-:W-:Y:S09]  /*c740*/  FMUL.FTZ R7, R0, R139 ;  /* 0x0000008b00077220 */ /* 0x002ff20000410000 */
[----:B------:R1:W-:Y:S01]  /*c750*/  MUFU.EX2 R130, R6 ;  /* 0x0000000600827308 */ /* 0x0003e20000000800 */
[--C-:B--2---:R-:W-:Y:S01]  /*c760*/  FFMA.FTZ R4, R184, UR4, -R39.reuse ;  /* 0x00000004b8047c23 */ /* 0x104fe20008010827 */
[----:B----4-:R-:W-:Y:S08]  /*c770*/  F2FP.BF16.F32.PACK_AB R41, R186, R180 ;  /* 0x000000b4ba29723e */ /* 0x010ff000000010ff */
[----:B------:R2:W4:Y:S01]  /*c780*/  MUFU.EX2 R218, R4 ;  /* 0x0000000400da7308 */ /* 0x0005220000000800 */
[C---:B---3--:R-:W-:Y:S01]  /*c790*/  FMUL.FTZ R5, R2.reuse, R137 ;  /* 0x0000008902057220 */ /* 0x048fe20000410000 */
[----:B------:R-:W-:Y:S01]  /*c7a0*/  MOV R137, R12 ;  /* 0x0000000c00897202 */ /* 0x000fe20000000f00 */
[----:B------:R-:W-:Y:S07]  /*c7b0*/  FMUL.FTZ R12, R2, R140 ;  /* 0x0000008c020c7220 */ /* 0x000fee0000410000 */
[----:B------:R3:W-:Y:S01]  /*c7c0*/  MUFU.EX2 R168, R8 ;  /* 0x0000000800a87308 */ /* 0x0007e20000000800 */
[----:B-1----:R-:W-:Y:S09]  /*c7d0*/  FMUL.FTZ R6, R0, R138 ;  /* 0x0000008a00067220 */ /* 0x002ff20000410000 */
[----:B------:R1:W-:Y:S01]  /*c7e0*/  MUFU.EX2 R169, R9 ;  /* 0x0000000900a97308 */ /* 0x0003e20000000800 */
[--C-:B--2---:R-:W-:Y:S01]  /*c7f0*/  FFMA.FTZ R4, R183, UR4, -R68.reuse ;  /* 0x00000004b7047c23 */ /* 0x104fe20008010844 */
[----:B----4-:R-:W-:Y:S08]  /*c800*/  F2FP.BF16.F32.PACK_AB R42, R218, R185 ;  /* 0x000000b9da2a723e */ /* 0x010ff000000010ff */
[----:B------:R2:W-:Y:S01]  /*c810*/  MUFU.EX2 R184, R4 ;  /* 0x0000000400b87308 */ /* 0x0005e20000000800 */
[C---:B---3--:R-:W-:Y:S09]  /*c820*/  FMUL.FTZ R8, R2.reuse, R144 ;  /* 0x0000009002087220 */ /* 0x048ff20000410000 */
[----:B------:R3:W-:Y:S01]  /*c830*/  MUFU.EX2 R173, R20 ;  /* 0x0000001400ad7308 */ /* 0x0007e20000000800 */
[C---:B-1----:R-:W-:Y:S09]  /*c840*/  FMUL.FTZ R9, R2.reuse, R145 ;  /* 0x0000009102097220 */ /* 0x042ff20000410000 */
[----:B------:R1:W-:Y:S01]  /*c850*/  MUFU.EX2 R219, R48 ;  /* 0x0000003000db7308 */ /* 0x0003e20000000800 */
[--C-:B--2---:R-:W-:Y:S09]  /*c860*/  FFMA.FTZ R4, R179, UR4, -R68.reuse ;  /* 0x00000004b3047c23 */ /* 0x104ff20008010844 */
[----:B------:R2:W4:Y:S01]  /*c870*/  MUFU.EX2 R217, R4 ;  /* 0x0000000400d97308 */ /* 0x0005220000000800 */
[----:B---3--:R-:W-:Y:S01]  /*c880*/  FMUL.FTZ R20, R2, R148 ;  /* 0x0000009402147220 */ /* 0x008fe20000410000 */
[----:B-1----:R-:W-:Y:S01]  /*c890*/  F2FP.BF16.F32.PACK_AB R48, R249, R222 ;  /* 0x000000def930723e */ /* 0x002fe200000010ff */
[--C-:B--2---:R-:W-:Y:S01]  /*c8a0*/  FFMA.FTZ R4, R176, UR4, -R68.reuse ;  /* 0x00000004b0047c23 */ /* 0x104fe20008010844 */
[----:B----4-:R-:W-:Y:S06]  /*c8b0*/  F2FP.BF16.F32.PACK_AB R43, R217, R184 ;  /* 0x000000b8d92b723e */ /* 0x010fec00000010ff */
[----:B------:R1:W-:Y:S02]  /*c8c0*/  MUFU.EX2 R221, R4 ;  /* 0x0000000400dd7308 */ /* 0x0003e40000000800 */
[--C-:B-1----:R-:W-:Y:S08]  /*c8d0*/  FFMA.FTZ R4, R175, UR4, -R68.reuse ;  /* 0x00000004af047c23 */ /* 0x102ff00008010844 */
[----:B------:R1:W2:Y:S02]  /*c8e0*/  MUFU.EX2 R223, R4 ;  /* 0x0000000400df7308 */ /* 0x0002a40000000800 */
[--C-:B-1----:R-:W-:Y:S01]  /*c8f0*/  FFMA.FTZ R4, R172, UR4, -R39.reuse ;  /* 0x00000004ac047c23 */ /* 0x102fe20008010827 */
[----:B--2---:R-:W-:Y:S07]  /*c900*/  F2FP.BF16.F32.PACK_AB R49, R223, R221 ;  /* 0x000000dddf31723e */ /* 0x004fee00000010ff */
[----:B------:R1:W2:Y:S02]  /*c910*/  MUFU.EX2 R10, R4 ;  /* 0x00000004000a7308 */ /* 0x0002a40000000800 */
[--C-:B-1----:R-:W-:Y:S01]  /*c920*/  FFMA.FTZ R4, R171, UR4, -R68.reuse ;  /* 0x00000004ab047c23 */ /* 0x102fe20008010844 */
[----:B--2---:R-:W-:Y:S01]  /*c930*/  MOV R139, R10 ;  /* 0x0000000a008b7202 */ /* 0x004fe20000000f00 */
[--C-:B------:R-:W-:Y:S01]  /*c940*/  FFMA.FTZ R10, R32, UR4, -R39.reuse ;  /* 0x00000004200a7c23 */ /* 0x100fe20008010827 */
[--C-:B------:R-:W-:Y:S05]  /*c950*/  FFMA.FTZ R32, R174, UR4, -R39.reuse ;  /* 0x00000004ae207c23 */ /* 0x100fea0008010827 */
[----:B------:R1:W-:Y:S01]  /*c960*/  MUFU.EX2 R250, R4 ;  /* 0x0000000400fa7308 */ /* 0x0003e20000000800 */
[----:B------:R-:W-:Y:S09]  /*c970*/  F2FP.BF16.F32.PACK_AB R50, R139, R252 ;  /* 0x000000fc8b32723e */ /* 0x000ff200000010ff */
[----:B------:R2:W-:Y:S01]  /*c980*/  MUFU.EX2 R175, R32 ;  /* 0x0000002000af7308 */ /* 0x0005e20000000800 */
[--C-:B-1----:R-:W-:Y:S09]  /*c990*/  FFMA.FTZ R4, R170, UR4, -R68.reuse ;  /* 0x00000004aa047c23 */ /* 0x102ff20008010844 */
[----:B------:R1:W-:Y:S01]  /*c9a0*/  MUFU.EX2 R170, R10 ;  /* 0x0000000a00aa7308 */ /* 0x0003e20000000800 */
[--C-:B--2---:R-:W-:Y:S09]  /*c9b0*/  FFMA.FTZ R32, R187, UR4, -R68.reuse ;  /* 0x00000004bb207c23 */ /* 0x104ff20008010844 */
[----:B------:R2:W3:Y:S10]  /*c9c0*/  MUFU.EX2 R11, R4 ;  /* 0x00000004000b7308 */ /* 0x0004f40000000800 */
[----:B------:R4:W-:Y:S01]  /*c9d0*/  MUFU.EX2 R220, R32 ;  /* 0x0000002000dc7308 */ /* 0x0009e20000000800 */
[----:B-1----:R-:W-:Y:S01]  /*c9e0*/  FMUL.FTZ R10, R0, R146 ;  /* 0x00000092000a7220 */ /* 0x002fe20000410000 */
[--C-:B--2---:R-:W-:Y:S01]  /*c9f0*/  FFMA.FTZ R4, R22, UR4, -R68.reuse ;  /* 0x0000000416047c23 */ /* 0x104fe20008010844 */
[C---:B------:R-:W-:Y:S01]  /*ca00*/  FMUL.FTZ R22, R0.reuse, R150 ;  /* 0x0000009600167220 */ /* 0x040fe20000410000 */
[----:B---3--:R-:W-:Y:S01]  /*ca10*/  MOV R138, R11 ;  /* 0x0000000b008a7202 */ /* 0x008fe20000000f00 */
[----:B------:R-:W-:Y:S05]  /*ca20*/  FMUL.FTZ R11, R0, R147 ;  /* 0x00000093000b7220 */ /* 0x000fea0000410000 */
[----:B------:R1:W2:Y:S01]  /*ca30*/  MUFU.EX2 R13, R4 ;  /* 0x00000004000d7308 */ /* 0x0002a20000000800 */
[----:B------:R-:W-:Y:S01]  /*ca40*/  F2FP.BF16.F32.PACK_AB R51, R138, R250 ;  /* 0x000000fa8a33723e */ /* 0x000fe200000010ff */
[----:B----4-:R-:W-:Y:S01]  /*ca50*/  FMUL.FTZ R32, R2, R160 ;  /* 0x000000a002207220 */ /* 0x010fe20000410000 */
[--C-:B-1----:R-:W-:Y:S01]  /*ca60*/  FFMA.FTZ R4, R23, UR4, -R68.reuse ;  /* 0x0000000417047c23 */ /* 0x102fe20008010844 */
[----:B------:R-:W-:Y:S06]  /*ca70*/  FMUL.FTZ R23, R0, R151 ;  /* 0x0000009700177220 */ /* 0x000fec0000410000 */
[----:B------:R1:W3:Y:S02]  /*ca80*/  MUFU.EX2 R132, R4 ;  /* 0x0000000400847308 */ /* 0x0002e40000000800 */
[--C-:B-1----:R-:W-:Y:S08]  /*ca90*/  FFMA.FTZ R4, R24, UR4, -R39.reuse ;  /* 0x0000000418047c23 */ /* 0x102ff00008010827 */
[----:B------:R1:W-:Y:S02]  /*caa0*/  MUFU.EX2 R131, R4 ;  /* 0x0000000400837308 */ /* 0x0003e40000000800 */
[--C-:B-1----:R-:W-:Y:S08]  /*cab0*/  FFMA.FTZ R4, R25, UR4, -R39.reuse ;  /* 0x0000000419047c23 */ /* 0x102ff00008010827 */
[----:B------:R1:W4:Y:S02]  /*cac0*/  MUFU.EX2 R129, R4 ;  /* 0x0000000400817308 */ /* 0x0003240000000800 */
[--C-:B-1----:R-:W-:Y:S02]  /*cad0*/  FFMA.FTZ R4, R27, UR4, -R68.reuse ;  /* 0x000000041b047c23 */ /* 0x102fe40008010844 */
[----:B------:R-:W1:Y:S06]  /*cae0*/  LDSM.16.MT88.4 R24, [R225+0xa000] ;  /* 0x00a00000e118783b */ /* 0x000e6c0000004200 */
[----:B------:R5:W4:Y:S02]  /*caf0*/  MUFU.EX2 R125, R4 ;  /* 0x00000004007d7308 */ /* 0x000b240000000800 */
[--C-:B-----5:R-:W-:Y:S08]  /*cb00*/  FFMA.FTZ R4, R28, UR4, -R39.reuse ;  /* 0x000000041c047c23 */ /* 0x120ff00008010827 */
[----:B------:R5:W-:Y:S02]  /*cb10*/  MUFU.EX2 R178, R4 ;  /* 0x0000000400b27308 */ /* 0x000be40000000800 */
[--C-:B-----5:R-:W-:Y:S02]  /*cb20*/  FFMA.FTZ R4, R29, UR4, -R39.reuse ;  /* 0x000000041d047c23 */ /* 0x120fe40008010827 */
[----:B------:R-:W5:Y:S06]  /*cb30*/  LDSM.16.MT88.4 R28, [R135+0xa000] ;  /* 0x00a00000871c783b */ /* 0x000f6c0000004200 */
[----:B------:R2:W4:Y:S02]  /*cb40*/  MUFU.EX2 R177, R4 ;  /* 0x0000000400b17308 */ /* 0x0005240000000800 */
[C---:B--2---:R-:W-:Y:S01]  /*cb50*/  FMUL.FTZ R4, R2.reuse, R136 ;  /* 0x0000008802047220 */ /* 0x044fe20000410000 */
[----:B------:R-:W-:Y:S01]  /*cb60*/  MOV R136, R13 ;  /* 0x0000000d00887202 */ /* 0x000fe20000000f00 */
[C---:B------:R-:W-:Y:S05]  /*cb70*/  FMUL.FTZ R13, R2.reuse, R141 ;  /* 0x0000008d020d7220 */ /* 0x040fea0000410000 */
[C---:B------:R-:W-:Y:S06]  /*cb80*/  HMMA.16816.F32.BF16 R4, R40.reuse, R16, R4 ;  /* 0x000000102804723c */ /* 0x040fec0000041804 */
[C---:B------:R-:W-:Y:S05]  /*cb90*/  HMMA.16816.F32.BF16 R8, R40.reuse, R18, R8 ;  /* 0x000000122808723c */ /* 0x040fea0000041808 */
[--C-:B------:R-:W-:Y:S01]  /*cba0*/  FFMA.FTZ R16, R33, UR4, -R39.reuse ;  /* 0x0000000421107c23 */ /* 0x100fe20008010827 */
[C---:B-1----:R-:W-:Y:S03]  /*cbb0*/  HMMA.16816.F32.BF16 R12, R40.reuse, R24, R12 ;  /* 0x00000018280c723c */ /* 0x042fe6000004180c */
[----:B------:R1:W2:Y:S02]  /*cbc0*/  MUFU.EX2 R172, R16 ;  /* 0x0000001000ac7308 */ /* 0x0002a40000000800 */
[----:B------:R-:W-:Y:S01]  /*cbd0*/  FMUL.FTZ R17, R2, R153 ;  /* 0x0000009902117220 */ /* 0x000fe20000410000 */
[C---:B------:R-:W-:Y:S01]  /*cbe0*/  FMUL.FTZ R18, R0.reuse, R154 ;  /* 0x0000009a00127220 */ /* 0x040fe20000410000 */
[----:B------:R-:W-:Y:S01]  /*cbf0*/  FMUL.FTZ R19, R0, R155 ;  /* 0x0000009b00137220 */ /* 0x000fe20000410000 */
[C---:B------:R-:W-:Y:S03]  /*cc00*/  FMUL.FTZ R24, R2.reuse, R156 ;  /* 0x0000009c02187220 */ /* 0x040fe60000410000 */
[C---:B------:R-:W-:Y:S01]  /*cc10*/  FMUL.FTZ R25, R2.reuse, R157 ;  /* 0x0000009d02197220 */ /* 0x040fe20000410000 */
[----:B------:R-:W-:Y:S01]  /*cc20*/  FMUL.FTZ R33, R2, R161 ;  /* 0x000000a102217220 */ /* 0x000fe20000410000 */
[--C-:B-1----:R-:W-:Y:S01]  /*cc30*/  FFMA.FTZ R16, R34, UR4, -R68.reuse ;  /* 0x0000000422107c23 */ /* 0x102fe20008010844 */
[----:B------:R-:W-:Y:S03]  /*cc40*/  FMUL.FTZ R34, R0, R162 ;  /* 0x000000a200227220 */ /* 0x000fe60000410000 */
[----:B------:R1:W2:Y:S02]  /*cc50*/  MUFU.EX2 R171, R16 ;  /* 0x0000001000ab7308 */ /* 0x0002a40000000800 */
[----:B-1----:R-:W-:Y:S07]  /*cc60*/  FMUL.FTZ R16, R2, R152 ;  /* 0x0000009802107220 */ /* 0x002fee0000410000 */
[C---:B------:R-:W-:Y:S06]  /*cc70*/  HMMA.16816.F32.BF16 R16, R40.reuse, R26, R16 ;  /* 0x0000001a2810723c */ /* 0x040fec0000041810 */
[C---:B-----5:R-:W-:Y:S05]  /*cc80*/  HMMA.16816.F32.BF16 R20, R40.reuse, R28, R20 ;  /* 0x0000001c2814723c */ /* 0x060fea0000041814 */
[C---:B------:R-:W-:Y:S01]  /*cc90*/  FMUL.FTZ R26, R0.reuse, R158 ;  /* 0x0000009e001a7220 */ /* 0x040fe20000410000 */
[----:B------:R-:W-:Y:S01]  /*cca0*/  FMUL.FTZ R27, R0, R159 ;  /* 0x0000009f001b7220 */ /* 0x000fe20000410000 */
[--C-:B------:R-:W-:Y:S01]  /*ccb0*/  FFMA.FTZ R28, R182, UR4, -R39.reuse ;  /* 0x00000004b61c7c23 */ /* 0x100fe20008010827 */
[----:B------:R-:W-:Y:S03]  /*ccc0*/  FMUL.FTZ R29, R2, R165 ;  /* 0x000000a5021d7220 */ /* 0x000fe60000410000 */
[----:B------:R1:W-:Y:S02]  /*ccd0*/  MUFU.EX2 R251, R28 ;  /* 0x0000001c00fb7308 */ /* 0x0003e40000000800 */
[C---:B------:R-:W-:Y:S07]  /*cce0*/  HMMA.16816.F32.BF16 R24, R40.reuse, R30, R24 ;  /* 0x0000001e2818723c */ /* 0x040fee0000041818 */
[C---:B------:R-:W-:Y:S01]  /*ccf0*/  FMUL.FTZ R30, R0.reuse, R166 ;  /* 0x000000a6001e7220 */ /* 0x040fe20000410000 */
[----:B------:R-:W-:Y:S03]  /*cd00*/  FMUL.FTZ R31, R0, R167 ;  /* 0x000000a7001f7220 */ /* 0x000fe60000410000 */
[----:B-1----:R-:W-:Y:S07]  /*cd10*/  FMUL.FTZ R28, R2, R164 ;  /* 0x000000a4021c7220 */ /* 0x002fee0000410000 */
[C---:B------:R-:W-:Y:S06]  /*cd20*/  HMMA.16816.F32.BF16 R28, R40.reuse, R44, R28 ;  /* 0x0000002c281c723c */ /* 0x040fec000004181c */
[----:B------:R-:W-:Y:S01]  /*cd30*/  HMMA.16816.F32.BF16 R32, R40, R46, R32 ;  /* 0x0000002e2820723c */ /* 0x000fe20000041820 */
[----:B------:R-:W1:Y:S04]  /*cd40*/  LDSM.16.MT88.4 R40, [R224+0xa800] ;  /* 0x00a80000e028783b */ /* 0x000e680000004200 */
[--C-:B------:R-:W-:Y:S01]  /*cd50*/  FFMA.FTZ R44, R190, UR4, -R39.reuse ;  /* 0x00000004be2c7c23 */ /* 0x100fe20008010827 */
[C---:B------:R-:W-:Y:S03]  /*cd60*/  HMMA.16816.F32.BF16 R4, R48.reuse, R52, R4 ;  /* 0x000000343004723c */ /* 0x040fe60000041804 */
[----:B------:R5:W-:Y:S02]  /*cd70*/  MUFU.EX2 R190, R44 ;  /* 0x0000002c00be7308 */ /* 0x000be40000000800 */
[----:B---3--:R-:W-:Y:S01]  /*cd80*/  F2FP.BF16.F32.PACK_AB R45, R132, R136 ;  /* 0x00000088842d723e */ /* 0x008fe200000010ff */
[C---:B------:R-:W-:Y:S01]  /*cd90*/  HMMA.16816.F32.BF16 R8, R48.reuse, R54, R8 ;  /* 0x000000363008723c */ /* 0x040fe20000041808 */
[----:B------:R-:W3:Y:S04]  /*cda0*/  LDSM.16.MT88.4 R52, [R134+0xb000] ;  /* 0x00b000008634783b */ /* 0x000ee80000004200 */
[----:B----4-:R-:W-:Y:S01]  /*cdb0*/  F2FP.BF16.F32.PACK_AB R46, R129, R131 ;  /* 0x00000083812e723e */ /* 0x010fe200000010ff */
[C---:B------:R-:W-:Y:S05]  /*cdc0*/  HMMA.16816.F32.BF16 R12, R48.reuse, R56, R12 ;  /* 0x00000038300c723c */ /* 0x040fea000004180c */
[----:B------:R-:W-:Y:S01]  /*cdd0*/  F2FP.BF16.F32.PACK_AB R47, R125, R130 ;  /* 0x000000827d2f723e */ /* 0x000fe200000010ff */
[C---:B------:R-:W-:Y:S01]  /*cde0*/  HMMA.16816.F32.BF16 R16, R48.reuse, R58, R16 ;  /* 0x0000003a3010723c */ /* 0x040fe20000041810 */
[----:B------:R-:W4:Y:S04]  /*cdf0*/  LDSM.16.MT88.4 R56, [R225+0xb000] ;  /* 0x00b00000e138783b */ /* 0x000f280000004200 */
[--C-:B-----5:R-:W-:Y:S01]  /*ce00*/  FFMA.FTZ R44, R191, UR4, -R39.reuse ;  /* 0x00000004bf2c7c23 */ /* 0x120fe20008010827 */
[C---:B------:R-:W-:Y:S03]  /*ce10*/  HMMA.16816.F32.BF16 R20, R48.reuse, R60, R20 ;  /* 0x0000003c3014723c */ /* 0x040fe60000041814 */
[----:B------:R5:W4:Y:S02]  /*ce20*/  MUFU.EX2 R187, R44 ;  /* 0x0000002c00bb7308 */ /* 0x000b240000000800 */
[----:B------:R-:W-:Y:S01]  /*ce30*/  MOV R191, R175 ;  /* 0x000000af00bf7202 */ /* 0x000fe20000000f00 */
[C---:B------:R-:W-:Y:S01]  /*ce40*/  HMMA.16816.F32.BF16 R24, R48.reuse, R62, R24 ;  /* 0x0000003e3018723c */ /* 0x040fe20000041818 */
[----:B------:R-:W4:Y:S05]  /*ce50*/  LDSM.16.MT88.4 R60, [R135+0xb000] ;  /* 0x00b00000873c783b */ /* 0x000f2a0000004200 */
[C---:B-1----:R-:W-:Y:S06]  /*ce60*/  HMMA.16816.F32.BF16 R28, R48.reuse, R40, R28 ;  /* 0x00000028301c723c */ /* 0x042fec000004181c */
[----:B------:R-:W-:Y:S01]  /*ce70*/  HMMA.16816.F32.BF16 R32, R48, R42, R32 ;  /* 0x0000002a3020723c */ /* 0x000fe20000041820 */
[----:B------:R-:W1:Y:S04]  /*ce80*/  LDSM.16.MT88.4 R40, [R224+0xb000] ;  /* 0x00b00000e028783b */ /* 0x000e680000004200 */
[--C-:B-----5:R-:W-:Y:S01]  /*ce90*/  FFMA.FTZ R44, R192, UR4, -R68.reuse ;  /* 0x00000004c02c7c23 */ /* 0x120fe20008010844 */
[----:B------:R-:W-:Y:S01]  /*cea0*/  MOV R192, R173 ;  /* 0x000000ad00c07202 */ /* 0x000fe20000000f00 */
[--C-:B------:R-:W-:Y:S01]  /*ceb0*/  FFMA.FTZ R48, R197, UR4, -R68.reuse ;  /* 0x00000004c5307c23 */ /* 0x100fe20008010844 */
[----:B------:R-:W-:Y:S01]  /*cec0*/  MOV R197, R177 ;  /* 0x000000b100c57202 */ /* 0x000fe20000000f00 */
[----:B------:R5:W-:Y:S10]  /*ced0*/  MUFU.EX2 R183, R44 ;  /* 0x0000002c00b77308 */ /* 0x000bf40000000800 */
[----:B------:R3:W-:Y:S01]  /*cee0*/  MUFU.EX2 R177, R48 ;  /* 0x0000003000b17308 */ /* 0x0007e20000000800 */
[--C-:B-----5:R-:W-:Y:S01]  /*cef0*/  FFMA.FTZ R44, R193, UR4, -R68.reuse ;  /* 0x00000004c12c7c23 */ /* 0x120fe20008010844 */
[----:B--2---:R-:W-:Y:S08]  /*cf00*/  MOV R193, R172 ;  /* 0x000000ac00c17202 */ /* 0x004ff00000000f00 */
[----:B------:R2:W5:Y:S01]  /*cf10*/  MUFU.EX2 R182, R44 ;  /* 0x0000002c00b67308 */ /* 0x0005620000000800 */
[--C-:B---3--:R-:W-:Y:S01]  /*cf20*/  FFMA.FTZ R48, R198, UR4, -R39.reuse ;  /* 0x00000004c6307c23 */ /* 0x108fe20008010827 */
[----:B------:R-:W-:Y:S08]  /*cf30*/  MOV R198, R168 ;  /* 0x000000a800c67202 */ /* 0x000ff00000000f00 */
[----:B------:R3:W-:Y:S01]  /*cf40*/  MUFU.EX2 R176, R48 ;  /* 0x0000003000b07308 */ /* 0x0007e20000000800 */
[--C-:B--2---:R-:W-:Y:S01]  /*cf50*/  FFMA.FTZ R44, R194, UR4, -R39.reuse ;  /* 0x00000004c22c7c23 */ /* 0x104fe20008010827 */
[----:B------:R-:W-:Y:S08]  /*cf60*/  MOV R194, R171 ;  /* 0x000000ab00c27202 */ /* 0x000ff00000000f00 */
[----:B------:R2:W-:Y:S01]  /*cf70*/  MUFU.EX2 R179, R44 ;  /* 0x0000002c00b37308 */ /* 0x0005e20000000800 */
[----:B------:R-:W-:Y:S01]  /*cf80*/  F2FP.BF16.F32.PACK_AB R51, R192, R194 ;  /* 0x000000c2c033723e */ /* 0x000fe200000010ff */
[--C-:B---3--:R-:W-:Y:S01]  /*cf90*/  FFMA.FTZ R48, R199, UR4, -R39.reuse ;  /* 0x00000004c7307c23 */ /* 0x108fe20008010827 */
[----:B------:R-:W-:Y:S07]  /*cfa0*/  MOV R199, R178 ;  /* 0x000000b200c77202 */ /* 0x000fee0000000f00 */
        /* <DEDUP_REMOVED lines=10> */
[----:B------:R2:W5:Y:S01]  /*d050*/  MUFU.EX2 R175, R44 ;  /* 0x0000002c00af7308 */ /* 0x0005620000000800 */
[----:B------:R-:W-:Y:S01]  /*d060*/  F2FP.BF16.F32.PACK_AB R49, R196, R198 ;  /* 0x000000c6c431723e */ /* 0x000fe200000010ff */
[--C-:B---3--:R-:W-:Y:S01]  /*d070*/  FFMA.FTZ R48, R202, UR4, -R68.reuse ;  /* 0x00000004ca307c23 */ /* 0x108fe20008010844 */
[----:B------:R-:W-:Y:S07]  /*d080*/  MOV R202, R129 ;  /* 0x0000008100ca7202 */ /* 0x000fee0000000f00 */
[----:B------:R3:W5:Y:S01]  /*d090*/  MUFU.EX2 R174, R48 ;  /* 0x0000003000ae7308 */ /* 0x0007620000000800 */
[----:B--2---:R-:W-:Y:S07]  /*d0a0*/  F2FP.BF16.F32.PACK_AB R44, R133, R137 ;  /* 0x00000089852c723e */ /* 0x004fee00000010ff */
[C---:B------:R-:W-:Y:S05]  /*d0b0*/  HMMA.16816.F32.BF16 R4, R44.reuse, R52, R4 ;  /* 0x000000342c04723c */ /* 0x040fea0000041804 */
[--C-:B---3--:R-:W-:Y:S01]  /*d0c0*/  FFMA.FTZ R48, R201, UR4, -R39.reuse ;  /* 0x00000004c9307c23 */ /* 0x108fe20008010827 */
[C---:B------:R-:W-:Y:S01]  /*d0d0*/  HMMA.16816.F32.BF16 R8, R44.reuse, R54, R8 ;  /* 0x000000362c08723c */ /* 0x040fe20000041808 */
[----:B------:R-:W2:Y:S02]  /*d0e0*/  LDSM.16.MT88.4 R52, [R134+0xb800] ;  /* 0x00b800008634783b */ /* 0x000ea40000004200 */
[----:B------:R3:W-:Y:S02]  /*d0f0*/  MUFU.EX2 R173, R48 ;  /* 0x0000003000ad7308 */ /* 0x0007e40000000800 */
[----:B------:R-:W-:Y:S01]  /*d100*/  MOV R201, R130 ;  /* 0x0000008200c97202 */ /* 0x000fe20000000f00 */
[C---:B----4-:R-:W-:Y:S06]  /*d110*/  HMMA.16816.F32.BF16 R12, R44.reuse, R56, R12 ;  /* 0x000000382c0c723c */ /* 0x050fec000004180c */
[C---:B------:R-:W-:Y:S01]  /*d120*/  HMMA.16816.F32.BF16 R16, R44.reuse, R58, R16 ;  /* 0x0000003a2c10723c */ /* 0x040fe20000041810 */
[----:B------:R-:W4:Y:S05]  /*d130*/  LDSM.16.MT88.4 R56, [R225+0xb800] ;  /* 0x00b80000e138783b */ /* 0x000f2a0000004200 */
[C---:B------:R-:W-:Y:S05]  /*d140*/  HMMA.16816.F32.BF16 R20, R44.reuse, R60, R20 ;  /* 0x0000003c2c14723c */ /* 0x040fea0000041814 */
[--C-:B---3--:R-:W-:Y:S01]  /*d150*/  FFMA.FTZ R48, R203, UR4, -R39.reuse ;  /* 0x00000004cb307c23 */ /* 0x108fe20008010827 */
[C---:B------:R-:W-:Y:S01]  /*d160*/  HMMA.16816.F32.BF16 R24, R44.reuse, R62, R24 ;  /* 0x0000003e2c18723c */ /* 0x040fe20000041818 */
[----:B------:R-:W3:Y:S02]  /*d170*/  LDSM.16.MT88.4 R60, [R135+0xb800] ;  /* 0x00b80000873c783b */ /* 0x000ee40000004200 */
[----:B------:R5:W-:Y:S02]  /*d180*/  MUFU.EX2 R172, R48 ;  /* 0x0000003000ac7308 */ /* 0x000be40000000800 */
[----:B------:R-:W-:Y:S01]  /*d190*/  MOV R203, R131 ;  /* 0x0000008300cb7202 */ /* 0x000fe20000000f00 */
[C---:B-1----:R-:W-:Y:S06]  /*d1a0*/  HMMA.16816.F32.BF16 R28, R44.reuse, R40, R28 ;  /* 0x000000282c1c723c */ /* 0x042fec000004181c */
[----:B------:R-:W-:Y:S01]  /*d1b0*/  HMMA.16816.F32.BF16 R32, R44, R42, R32 ;  /* 0x0000002a2c20723c */ /* 0x000fe20000041820 */
[----:B------:R-:W1:Y:S06]  /*d1c0*/  LDSM.16.MT88.4 R40, [R224+0xb800] ;  /* 0x00b80000e028783b */ /* 0x000e6c0000004200 */
[--C-:B------:R-:W-:Y:S01]  /*d1d0*/  FFMA.FTZ R44, R204, UR4, -R68.reuse ;  /* 0x00000004cc2c7c23 */ /* 0x100fe20008010844 */
[----:B-----5:R-:W-:Y:S03]  /*d1e0*/  F2FP.BF16.F32.PACK_AB R48, R197, R199 ;  /* 0x000000c7c530723e */ /* 0x020fe600000010ff */
[----:B------:R5:W-:Y:S01]  /*d1f0*/  MUFU.EX2 R167, R44 ;  /* 0x0000002c00a77308 */ /* 0x000be20000000800 */
[----:B------:R-:W-:Y:S02]  /*d200*/  F2FP.BF16.F32.PACK_AB R45, R219, R220 ;  /* 0x000000dcdb2d723e */ /* 0x000fe400000010ff */
[----:B------:R-:W-:Y:S01]  /*d210*/  F2FP.BF16.F32.PACK_AB R46, R187, R190 ;  /* 0x000000bebb2e723e */ /* 0x000fe200000010ff */
[C---:B--2---:R-:W-:Y:S05]  /*d220*/  HMMA.16816.F32.BF16 R4, R48.reuse, R52, R4 ;  /* 0x000000343004723c */ /* 0x044fea0000041804 */
[----:B------:R-:W-:Y:S01]  /*d230*/  F2FP.BF16.F32.PACK_AB R47, R182, R183 ;  /* 0x000000b7b62f723e */ /* 0x000fe200000010ff */
[C---:B------:R-:W-:Y:S01]  /*d240*/  HMMA.16816.F32.BF16 R8, R48.reuse, R54, R8 ;  /* 0x000000363008723c */ /* 0x040fe20000041808 */
[----:B------:R-:W2:Y:S04]  /*d250*/  LDSM.16.MT88.4 R52, [R134+0xc000] ;  /* 0x00c000008634783b */ /* 0x000ea80000004200 */
[----:B------:R-:W-:Y:S01]  /*d260*/  MOV R204, R132 ;  /* 0x0000008400cc7202 */ /* 0x000fe20000000f00 */
[C---:B----4-:R-:W-:Y:S05]  /*d270*/  HMMA.16816.F32.BF16 R12, R48.reuse, R56, R12 ;  /* 0x00000038300c723c */ /* 0x050fea000004180c */
[--C-:B-----5:R-:W-:Y:S01]  /*d280*/  FFMA.FTZ R44, R206, UR4, -R68.reuse ;  /* 0x00000004ce2c7c23 */ /* 0x120fe20008010844 */
[C---:B------:R-:W-:Y:S01]  /*d290*/  HMMA.16816.F32.BF16 R16, R48.reuse, R58, R16 ;  /* 0x0000003a3010723c */ /* 0x040fe20000041810 */
[----:B------:R-:W4:Y:S02]  /*d2a0*/  LDSM.16.MT88.4 R56, [R225+0xc000] ;  /* 0x00c00000e138783b */ /* 0x000f240000004200 */
[----:B------:R5:W4:Y:S02]  /*d2b0*/  MUFU.EX2 R169, R44 ;  /* 0x0000002c00a97308 */ /* 0x000b240000000800 */
[----:B------:R-:W-:Y:S01]  /*d2c0*/  MOV R206, R133 ;  /* 0x0000008500ce7202 */ /* 0x000fe20000000f00 */
[C---:B---3--:R-:W-:Y:S06]  /*d2d0*/  HMMA.16816.F32.BF16 R20, R48.reuse, R60, R20 ;  /* 0x0000003c3014723c */ /* 0x048fec0000041814 */
[C---:B------:R-:W-:Y:S01]  /*d2e0*/  HMMA.16816.F32.BF16 R24, R48.reuse, R62, R24 ;  /* 0x0000003e3018723c */ /* 0x040fe20000041818 */
[----:B------:R-:W3:Y:S05]  /*d2f0*/  LDSM.16.MT88.4 R60, [R135+0xc000] ;  /* 0x00c00000873c783b */ /* 0x000eea0000004200 */
[C---:B-1----:R-:W-:Y:S05]  /*d300*/  HMMA.16816.F32.BF16 R28, R48.reuse, R40, R28 ;  /* 0x00000028301c723c */ /* 0x042fea000004181c */
[--C-:B-----5:R-:W-:Y:S01]  /*d310*/  FFMA.FTZ R44, R205, UR4, -R39.reuse ;  /* 0x00000004cd2c7c23 */ /* 0x120fe20008010827 */
[----:B------:R-:W-:Y:S01]  /*d320*/  HMMA.16816.F32.BF16 R32, R48, R42, R32 ;  /* 0x0000002a3020723c */ /* 0x000fe20000041820 */
[----:B------:R-:W1:Y:S02]  /*d330*/  LDSM.16.MT88.4 R40, [R224+0xc000] ;  /* 0x00c00000e028783b */ /* 0x000e640000004200 */
[----:B------:R5:W-:Y:S02]  /*d340*/  MUFU.EX2 R168, R44 ;  /* 0x0000002c00a87308 */ /* 0x000be40000000800 */
[----:B------:R-:W-:Y:S02]  /*d350*/  MOV R205, R136 ;  /* 0x0000008800cd7202 */ /* 0x000fe40000000f00 */
[--C-:B------:R-:W-:Y:S01]  /*d360*/  FFMA.FTZ R48, R211, UR4, -R39.reuse ;  /* 0x00000004d3307c23 */ /* 0x100fe20008010827 */
[----:B------:R-:W-:Y:S05]  /*d370*/  F2FP.BF16.F32.PACK_AB R49, R177, R175 ;  /* 0x000000afb131723e */ /* 0x000fea00000010ff */
[----:B------:R2:W-:Y:S01]  /*d380*/  MUFU.EX2 R165, R48 ;  /* 0x0000003000a57308 */ /* 0x0005e20000000800 */
[----:B------:R-:W-:Y:S02]  /*d390*/  F2FP.BF16.F32.PACK_AB R50, R178, R176 ;  /* 0x000000b0b232723e */ /* 0x000fe400000010ff */
[----:B------:R-:W-:Y:S01]  /*d3a0*/  F2FP.BF16.F32.PACK_AB R51, R174, R171 ;  /* 0x000000abae33723e */ /* 0x000fe200000010ff */
[--C-:B-----5:R-:W-:Y:S01]  /*d3b0*/  FFMA.FTZ R44, R207, UR4, -R39.reuse ;  /* 0x00000004cf2c7c23 */ /* 0x120fe20008010827 */
[----:B------:R-:W-:Y:S05]  /*d3c0*/  MOV R207, R137 ;  /* 0x0000008900cf7202 */ /* 0x000fea0000000f00 */
[----:B------:R5:W1:Y:S01]  /*d3d0*/  MUFU.EX2 R170, R44 ;  /* 0x0000002c00aa7308 */ /* 0x000a620000000800 */
[--C-:B--2---:R-:W-:Y:S09]  /*d3e0*/  FFMA.FTZ R48, R213, UR4, -R68.reuse ;  /* 0x00000004d5307c23 */ /* 0x104ff20008010844 */
[----:B------:R2:W-:Y:S01]  /*d3f0*/  MUFU.EX2 R162, R48 ;  /* 0x0000003000a27308 */ /* 0x0005e20000000800 */
[--C-:B-----5:R-:W-:Y:S01]  /*d400*/  FFMA.FTZ R44, R208, UR4, -R68.reuse ;  /* 0x00000004d02c7c23 */ /* 0x120fe20008010844 */
[----:B------:R-:W-:Y:S08]  /*d410*/  MOV R208, R138 ;  /* 0x0000008a00d07202 */ /* 0x000ff00000000f00 */
[----:B------:R5:W-:Y:S01]  /*d420*/  MUFU.EX2 R163, R44 ;  /* 0x0000002c00a37308 */ /* 0x000be20000000800 */
[--C-:B--2---:R-:W-:Y:S09]  /*d430*/  FFMA.FTZ R48, R212, UR4, -R68.reuse ;  /* 0x00000004d4307c23 */ /* 0x104ff20008010844 */
[----:B------:R2:W-:Y:S01]  /*d440*/  MUFU.EX2 R161, R48 ;  /* 0x0000003000a17308 */ /* 0x0005e20000000800 */
[--C-:B-----5:R-:W-:Y:S01]  /*d450*/  FFMA.FTZ R44, R209, UR4, -R68.reuse ;  /* 0x00000004d12c7c23 */ /* 0x120fe20008010844 */
[----:B------:R-:W-:Y:S08]  /*d460*/  MOV R209, R139 ;  /* 0x0000008b00d17202 */ /* 0x000ff00000000f00 */
[----:B------:R5:W1:Y:S01]  /*d470*/  MUFU.EX2 R164, R44 ;  /* 0x0000002c00a47308 */ /* 0x000a620000000800 */
[--C-:B--2---:R-:W-:Y:S09]  /*d480*/  FFMA.FTZ R48, R64, UR4, -R39.reuse ;  /* 0x0000000440307c23 */ /* 0x104ff20008010827 */
[----:B------:R2:W-:Y:S01]  /*d490*/  MUFU.EX2 R160, R48 ;  /* 0x0000003000a07308 */ /* 0x0005e20000000800 */
[--C-:B-----5:R-:W-:Y:S02]  /*d4a0*/  FFMA.FTZ R44, R210, UR4, -R39.reuse ;  /* 0x00000004d22c7c23 */ /* 0x120fe40008010827 */
[----:B------:R-:W5:Y:S07]  /*d4b0*/  LDL.LU R210, [R1] ;  /* 0x0000000001d27983 */ /* 0x000f6e0000300800 */
[----:B------:R4:W-:Y:S01]  /*d4c0*/  MUFU.EX2 R166, R44 ;  /* 0x0000002c00a67308 */ /* 0x0009e20000000800 */
[----:B------:R-:W5:Y:S01]  /*d4d0*/  LDL.LU R211, [R1+0x4] ;  /* 0x0000040001d37983 */ /* 0x000f620000300800 */
[--C-:B--2---:R-:W-:Y:S08]  /*d4e0*/  FFMA.FTZ R48, R65, UR4, -R39.reuse ;  /* 0x0000000441307c23 */ /* 0x104ff00008010827 */
[----:B------:R2:W1:Y:S01]  /*d4f0*/  MUFU.EX2 R159, R48 ;  /* 0x00000030009f7308 */ /* 0x0004620000000800 */
[----:B----4-:R-:W-:Y:S07]  /*d500*/  F2FP.BF16.F32.PACK_AB R44, R251, R191 ;  /* 0x000000bffb2c723e */ /* 0x010fee00000010ff */
[C---:B------:R-:W-:Y:S05]  /*d510*/  HMMA.16816.F32.BF16 R4, R44.reuse, R52, R4 ;  /* 0x000000342c04723c */ /* 0x040fea0000041804 */
[--C-:B--2---:R-:W-:Y:S01]  /*d520*/  FFMA.FTZ R48, R66, UR4, -R68.reuse ;  /* 0x0000000442307c23 */ /* 0x104fe20008010844 */
[C---:B------:R-:W-:Y:S01]  /*d530*/  HMMA.16816.F32.BF16 R8, R44.reuse, R54, R8 ;  /* 0x000000362c08723c */ /* 0x040fe20000041808 */
[----:B------:R-:W2:Y:S02]  /*d540*/  LDSM.16.MT88.4 R52, [R134+0xc800] ;  /* 0x00c800008634783b */ /* 0x000ea40000004200 */
[----:B------:R4:W-:Y:S03]  /*d550*/  MUFU.EX2 R158, R48 ;  /* 0x00000030009e7308 */ /* 0x0009e60000000800 */
[C---:B------:R-:W-:Y:S06]  /*d560*/  HMMA.16816.F32.BF16 R12, R44.reuse, R56, R12 ;  /* 0x000000382c0c723c */ /* 0x040fec000004180c */
[C---:B------:R-:W-:Y:S01]  /*d570*/  HMMA.16816.F32.BF16 R16, R44.reuse, R58, R16 ;  /* 0x0000003a2c10723c */ /* 0x040fe20000041810 */
[----:B------:R-:W2:Y:S05]  /*d580*/  LDSM.16.MT88.4 R56, [R225+0xc800] ;  /* 0x00c80000e138783b */ /* 0x000eaa0000004200 */
[C---:B---3--:R-:W-:Y:S05]  /*d590*/  HMMA.16816.F32.BF16 R20, R44.reuse, R60, R20 ;  /* 0x0000003c2c14723c */ /* 0x048fea0000041814 */
[--C-:B----4-:R-:W-:Y:S01]  /*d5a0*/  FFMA.FTZ R48, R67, UR4, -R68.reuse ;  /* 0x0000000443307c23 */ /* 0x110fe20008010844 */
[C---:B------:R-:W-:Y:S01]  /*d5b0*/  HMMA.16816.F32.BF16 R24, R44.reuse, R62, R24 ;  /* 0x0000003e2c18723c */ /* 0x040fe20000041818 */
[----:B------:R-:W3:Y:S02]  /*d5c0*/  LDSM.16.MT88.4 R60, [R135+0xc800] ;  /* 0x00c80000873c783b */ /* 0x000ee40000004200 */
[----:B------:R4:W3:Y:S03]  /*d5d0*/  MUFU.EX2 R157, R48 ;  /* 0x00000030009d7308 */ /* 0x0008e60000000800 */
[C---:B-1----:R-:W-:Y:S03]  /*d5e0*/  HMMA.16816.F32.BF16 R28, R44.reuse, R40, R28 ;  /* 0x000000282c1c723c */ /* 0x042fe6000004181c */
[----:B------:R-:W-:Y:S03]  /*d5f0*/  LDSM.16.MT88.4 R64, [R225+0xe800] ;  /* 0x00e80000e140783b */ /* 0x000fe60000004200 */
[----:B------:R-:W-:Y:S05]  /*d600*/  HMMA.16816.F32.BF16 R32, R44, R42, R32 ;  /* 0x0000002a2c20723c */ /* 0x000fea0000041820 */
[----:B------:R-:W1:Y:S02]  /*d610*/  LDSM.16.MT88.4 R40, [R224+0xc800] ;  /* 0x00c80000e028783b */ /* 0x000e640000004200 */
[--C-:B------:R-:W-:Y:S01]  /*d620*/  FFMA.FTZ R44, R214, UR4, -R39.reuse ;  /* 0x00000004d62c7c23 */ /* 0x100fe20008010827 */
[----:B----4-:R-:W-:Y:S03]  /*d630*/  F2FP.BF16.F32.PACK_AB R48, R188, R179 ;  /* 0x000000b3bc30723e */ /* 0x010fe600000010ff */
[----:B------:R4:W-:Y:S01]  /*d640*/  MUFU.EX2 R156, R44 ;  /* 0x0000002c009c7308 */ /* 0x0009e20000000800 */
[----:B------:R-:W-:Y:S02]  /*d650*/  F2FP.BF16.F32.PACK_AB R45, R169, R167 ;  /* 0x000000a7a92d723e */ /* 0x000fe400000010ff */
[----:B------:R-:W-:Y:S01]  /*d660*/  F2FP.BF16.F32.PACK_AB R46, R170, R168 ;  /* 0x000000a8aa2e723e */ /* 0x000fe200000010ff */
[C---:B--2---:R-:W-:Y:S05]  /*d670*/  HMMA.16816.F32.BF16 R4, R48.reuse, R52, R4 ;  /* 0x000000343004723c */ /* 0x044fea0000041804 */
[----:B------:R-:W-:Y:S01]  /*d680*/  F2FP.BF16.F32.PACK_AB R47, R164, R163 ;  /* 0x000000a3a42f723e */ /* 0x000fe200000010ff */
[C---:B------:R-:W-:Y:S01]  /*d690*/  HMMA.16816.F32.BF16 R8, R48.reuse, R54, R8 ;  /* 0x000000363008723c */ /* 0x040fe20000041808 */
[----:B------:R-:W2:Y:S05]  /*d6a0*/  LDSM.16.MT88.4 R52, [R134+0xd000] ;  /* 0x00d000008634783b */ /* 0x000eaa0000004200 */
[C---:B------:R-:W-:Y:S05]  /*d6b0*/  HMMA.16816.F32.BF16 R12, R48.reuse, R56, R12 ;  /* 0x00000038300c723c */ /* 0x040fea000004180c */
[--C-:B----4-:R-:W-:Y:S01]  /*d6c0*/  FFMA.FTZ R44, R69, UR4, -R39.reuse ;  /* 0x00000004452c7c23 */ /* 0x110fe20008010827 */
[C---:B------:R-:W-:Y:S01]  /*d6d0*/  HMMA.16816.F32.BF16 R16, R48.reuse, R58, R16 ;  /* 0x0000003a3010723c */ /* 0x040fe20000041810 */
[----:B------:R-:W4:Y:S02]  /*d6e0*/  LDSM.16.MT88.4 R56, [R225+0xd000] ;  /* 0x00d00000e138783b */ /* 0x000f240000004200 */
[----:B------:R1:W-:Y:S03]  /*d6f0*/  MUFU.EX2 R155, R44 ;  /* 0x0000002c009b7308 */ /* 0x0003e60000000800 */
[C---:B---3--:R-:W-:Y:S06]  /*d700*/  HMMA.16816.F32.BF16 R20, R48.reuse, R60, R20 ;  /* 0x0000003c3014723c */ /* 0x048fec0000041814 */
[C---:B------:R-:W-:Y:S01]  /*d710*/  HMMA.16816.F32.BF16 R24, R48.reuse, R62, R24 ;  /* 0x0000003e3018723c */ /* 0x040fe20000041818 */
[----:B------:R-:W3:Y:S05]  /*d720*/  LDSM.16.MT88.4 R60, [R135+0xd000] ;  /* 0x00d00000873c783b */ /* 0x000eea0000004200 */
[C---:B-1----:R-:W-:Y:S05]  /*d730*/  HMMA.16816.F32.BF16 R28, R48.reuse, R40, R28 ;  /* 0x00000028301c723c */ /* 0x042fea000004181c */
[--C-:B------:R-:W-:Y:S01]  /*d740*/  FFMA.FTZ R44, R70, UR4, -R68.reuse ;  /* 0x00000004462c7c23 */ /* 0x100fe20008010844 */
[----:B------:R-:W-:Y:S01]  /*d750*/  HMMA.16816.F32.BF16 R32, R48, R42, R32 ;  /* 0x0000002a3020723c */ /* 0x000fe20000041820 */
[----:B------:R-:W1:Y:S02]  /*d760*/  LDSM.16.MT88.4 R40, [R224+0xd000] ;  /* 0x00d00000e028783b */ /* 0x000e640000004200 */
[----:B------:R2:W-:Y:S04]  /*d770*/  MUFU.EX2 R154, R44 ;  /* 0x0000002c009a7308 */ /* 0x0005e80000000800 */
[--C-:B------:R-:W-:Y:S01]  /*d780*/  FFMA.FTZ R48, R75, UR4, -R68.reuse ;  /* 0x000000044b307c23 */ /* 0x100fe20008010844 */
[----:B------:R-:W-:Y:S05]  /*d790*/  F2FP.BF16.F32.PACK_AB R49, R161, R162 ;  /* 0x000000a2a131723e */ /* 0x000fea00000010ff */
[----:B------:R4:W-:Y:S01]  /*d7a0*/  MUFU.EX2 R149, R48 ;  /* 0x0000003000957308 */ /* 0x0009e20000000800 */
[----:B------:R-:W-:Y:S02]  /*d7b0*/  F2FP.BF16.F32.PACK_AB R50, R159, R160 ;  /* 0x000000a09f32723e */ /* 0x000fe400000010ff */
[----:B------:R-:W-:Y:S01]  /*d7c0*/  F2FP.BF16.F32.PACK_AB R51, R157, R158 ;  /* 0x0000009e9d33723e */ /* 0x000fe200000010ff */
[--C-:B--2---:R-:W-:Y:S06]  /*d7d0*/  FFMA.FTZ R44, R71, UR4, -R68.reuse ;  /* 0x00000004472c7c23 */ /* 0x104fec0008010844 */
[----:B------:R2:W1:Y:S01]  /*d7e0*/  MUFU.EX2 R152, R44 ;  /* 0x0000002c00987308 */ /* 0x0004620000000800 */
[--C-:B----4-:R-:W-:Y:S09]  /*d7f0*/  FFMA.FTZ R48, R76, UR4, -R39.reuse ;  /* 0x000000044c307c23 */ /* 0x110ff20008010827 */
[----:B------:R4:W-:Y:S01]  /*d800*/  MUFU.EX2 R147, R48 ;  /* 0x0000003000937308 */ /* 0x0009e20000000800 */
[--C-:B--2---:R-:W-:Y:S09]  /*d810*/  FFMA.FTZ R44, R72, UR4, -R39.reuse ;  /* 0x00000004482c7c23 */ /* 0x104ff20008010827 */
[----:B------:R2:W-:Y:S01]  /*d820*/  MUFU.EX2 R151, R44 ;  /* 0x0000002c00977308 */ /* 0x0005e20000000800 */
[--C-:B----4-:R-:W-:Y:S09]  /*d830*/  FFMA.FTZ R48, R77, UR4, -R39.reuse ;  /* 0x000000044d307c23 */ /* 0x110ff20008010827 */
[----:B------:R4:W-:Y:S01]  /*d840*/  MUFU.EX2 R148, R48 ;  /* 0x0000003000947308 */ /* 0x0009e20000000800 */
[--C-:B--2---:R-:W-:Y:S09]  /*d850*/  FFMA.FTZ R44, R73, UR4, -R39.reuse ;  /* 0x00000004492c7c23 */ /* 0x104ff20008010827 */
[----:B------:R2:W5:Y:S01]  /*d860*/  MUFU.EX2 R153, R44 ;  /* 0x0000002c00997308 */ /* 0x0005620000000800 */
[--C-:B----4-:R-:W-:Y:S09]  /*d870*/  FFMA.FTZ R48, R78, UR4, -R68.reuse ;  /* 0x000000044e307c23 */ /* 0x110ff20008010844 */
[----:B------:R4:W-:Y:S01]  /*d880*/  MUFU.EX2 R145, R48 ;  /* 0x0000003000917308 */ /* 0x0009e20000000800 */
[--C-:B--2---:R-:W-:Y:S09]  /*d890*/  FFMA.FTZ R44, R74, UR4, -R68.reuse ;  /* 0x000000044a2c7c23 */ /* 0x104ff20008010844 */
[----:B------:R2:W5:Y:S01]  /*d8a0*/  MUFU.EX2 R150, R44 ;  /* 0x0000002c00967308 */ /* 0x0005620000000800 */
[--C-:B----4-:R-:W-:Y:S09]  /*d8b0*/  FFMA.FTZ R48, R79, UR4, -R68.reuse ;  /* 0x000000044f307c23 */ /* 0x110ff20008010844 */
[----:B------:R4:W5:Y:S01]  /*d8c0*/  MUFU.EX2 R144, R48 ;  /* 0x0000003000907308 */ /* 0x0009620000000800 */
[----:B--2---:R-:W-:Y:S07]  /*d8d0*/  F2FP.BF16.F32.PACK_AB R44, R172, R173 ;  /* 0x000000adac2c723e */ /* 0x004fee00000010ff */
[C---:B------:R-:W-:Y:S05]  /*d8e0*/  HMMA.16816.F32.BF16 R4, R44.reuse, R52, R4 ;  /* 0x000000342c04723c */ /* 0x040fea0000041804 */
[--C-:B----4-:R-:W-:Y:S01]  /*d8f0*/  FFMA.FTZ R48, R80, UR4, -R39.reuse ;  /* 0x0000000450307c23 */ /* 0x110fe20008010827 */
[C---:B------:R-:W-:Y:S01]  /*d900*/  HMMA.16816.F32.BF16 R8, R44.reuse, R54, R8 ;  /* 0x000000362c08723c */ /* 0x040fe20000041808 */
[----:B------:R-:W2:Y:S02]  /*d910*/  LDSM.16.MT88.4 R52, [R134+0xd800] ;  /* 0x00d800008634783b */ /* 0x000ea40000004200 */
[----:B------:R4:W-:Y:S03]  /*d920*/  MUFU.EX2 R146, R48 ;  /* 0x0000003000927308 */ /* 0x0009e60000000800 */
[C---:B------:R-:W-:Y:S06]  /*d930*/  HMMA.16816.F32.BF16 R12, R44.reuse, R56, R12 ;  /* 0x000000382c0c723c */ /* 0x040fec000004180c */
[C---:B------:R-:W-:Y:S01]  /*d940*/  HMMA.16816.F32.BF16 R16, R44.reuse, R58, R16 ;  /* 0x0000003a2c10723c */ /* 0x040fe20000041810 */
[----:B------:R-:W5:Y:S05]  /*d950*/  LDSM.16.MT88.4 R56, [R225+0xd800] ;  /* 0x00d80000e138783b */ /* 0x000f6a0000004200 */
[C---:B---3--:R-:W-:Y:S05]  /*d960*/  HMMA.16816.F32.BF16 R20, R44.reuse, R60, R20 ;  /* 0x0000003c2c14723c */ /* 0x048fea0000041814 */
[--C-:B----4-:R-:W-:Y:S01]  /*d970*/  FFMA.FTZ R48, R81, UR4, -R39.reuse ;  /* 0x0000000451307c23 */ /* 0x110fe20008010827 */
[C---:B------:R-:W-:Y:S01]  /*d980*/  HMMA.16816.F32.BF16 R24, R44.reuse, R62, R24 ;  /* 0x0000003e2c18723c */ /* 0x040fe20000041818 */
[----:B------:R-:W3:Y:S02]  /*d990*/  LDSM.16.MT88.4 R60, [R135+0xd800] ;  /* 0x00d80000873c783b */ /* 0x000ee40000004200 */
[----:B------:R4:W3:Y:S03]  /*d9a0*/  MUFU.EX2 R143, R48 ;  /* 0x00000030008f7308 */ /* 0x0008e60000000800 */
[C---:B-1----:R-:W-:Y:S06]  /*d9b0*/  HMMA.16816.F32.BF16 R28, R44.reuse, R40, R28 ;  /* 0x000000282c1c723c */ /* 0x042fec000004181c */
[----:B------:R-:W-:Y:S01]  /*d9c0*/  HMMA.16816.F32.BF16 R32, R44, R42, R32 ;  /* 0x0000002a2c20723c */ /* 0x000fe20000041820 */
[----:B------:R-:W1:Y:S06]  /*d9d0*/  LDSM.16.MT88.4 R40, [R224+0xd800] ;  /* 0x00d80000e028783b */ /* 0x000e6c0000004200 */
[--C-:B------:R-:W-:Y:S01]  /*d9e0*/  FFMA.FTZ R44, R82, UR4, -R68.reuse ;  /* 0x00000004522c7c23 */ /* 0x100fe20008010844 */
[----:B----4-:R-:W-:Y:S03]  /*d9f0*/  F2FP.BF16.F32.PACK_AB R48, R165, R166 ;  /* 0x000000a6a530723e */ /* 0x010fe600000010ff */
[----:B------:R4:W-:Y:S04]  /*da00*/  MUFU.EX2 R141, R44 ;  /* 0x0000002c008d7308 */ /* 0x0009e80000000800 */
[C---:B--2---:R-:W-:Y:S06]  /*da10*/  HMMA.16816.F32.BF16 R4, R48.reuse, R52, R4 ;  /* 0x000000343004723c */ /* 0x044fec0000041804 */
[C---:B------:R-:W-:Y:S05]  /*da20*/  HMMA.16816.F32.BF16 R8, R48.reuse, R54, R8 ;  /* 0x000000363008723c */ /* 0x040fea0000041808 */
[--C-:B------:R-:W-:Y:S01]  /*da30*/  FFMA.FTZ R52, R85, UR4, -R39.reuse ;  /* 0x0000000455347c23 */ /* 0x100fe20008010827 */
[C---:B-----5:R-:W-:Y:S03]  /*da40*/  HMMA.16816.F32.BF16 R12, R48.reuse, R56, R12 ;  /* 0x00000038300c723c */ /* 0x060fe6000004180c */
[----:B------:R2:W-:Y:S02]  /*da50*/  MUFU.EX2 R139, R52 ;  /* 0x00000034008b7308 */ /* 0x0005e40000000800 */
[--C-:B----4-:R-:W-:Y:S01]  /*da60*/  FFMA.FTZ R44, R83, UR4, -R68.reuse ;  /* 0x00000004532c7c23 */ /* 0x110fe20008010844 */
[C---:B------:R-:W-:Y:S07]  /*da70*/  HMMA.16816.F32.BF16 R16, R48.reuse, R58, R16 ;  /* 0x0000003a3010723c */ /* 0x040fee0000041810 */
[----:B------:R4:W5:Y:S01]  /*da80*/  MUFU.EX2 R142, R44 ;  /* 0x0000002c008e7308 */ /* 0x0009620000000800 */
[C---:B---3--:R-:W-:Y:S03]  /*da90*/  HMMA.16816.F32.BF16 R20, R48.reuse, R60, R20 ;  /* 0x0000003c3014723c */ /* 0x048fe60000041814 */
[--C-:B------:R-:W-:Y:S03]  /*daa0*/  FFMA.FTZ R56, R87, UR4, -R68.reuse ;  /* 0x0000000457387c23 */ /* 0x100fe60008010844 */
[C---:B------:R-:W-:Y:S03]  /*dab0*/  HMMA.16816.F32.BF16 R24, R48.reuse, R62, R24 ;  /* 0x0000003e3018723c */ /* 0x040fe60000041818 */
[----:B------:R3:W-:Y:S02]  /*dac0*/  MUFU.EX2 R138, R56 ;  /* 0x00000038008a7308 */ /* 0x0007e40000000800 */
[--C-:B--2---:R-:W-:Y:S01]  /*dad0*/  FFMA.FTZ R52, R86, UR4, -R68.reuse ;  /* 0x0000000456347c23 */ /* 0x104fe20008010844 */
[C---:B-1----:R-:W-:Y:S05]  /*dae0*/  HMMA.16816.F32.BF16 R28, R48.reuse, R40, R28 ;  /* 0x00000028301c723c */ /* 0x042fea000004181c */
[--C-:B----4-:R-:W-:Y:S01]  /*daf0*/  FFMA.FTZ R44, R84, UR4, -R39.reuse ;  /* 0x00000004542c7c23 */ /* 0x110fe20008010827 */
[----:B------:R-:W-:Y:S01]  /*db00*/  HMMA.16816.F32.BF16 R32, R48, R42, R32 ;  /* 0x0000002a3020723c */ /* 0x000fe20000041820 */
[----:B------:R1:W2:Y:S01]  /*db10*/  MUFU.EX2 R137, R52 ;  /* 0x0000003400897308 */ /* 0x0002a20000000800 */
[----:B------:R-:W-:Y:S03]  /*db20*/  LDSM.16.MT88.4 R48, [R224+0xe000] ;  /* 0x00e00000e030783b */ /* 0x000fe60000004200 */
[--C-:B------:R-:W-:Y:S01]  /*db30*/  FFMA.FTZ R40, R89, UR4, -R39.reuse ;  /* 0x0000000459287c23 */ /* 0x100fe20008010827 */
[----:B------:R-:W-:Y:S01]  /*db40*/  F2FP.BF16.F32.PACK_AB R41, R152, R154 ;  /* 0x0000009a9829723e */ /* 0x000fe200000010ff */
[----:B------:R-:W-:Y:S01]  /*db50*/  FFMA.FTZ R60, R90, UR4, -R68 ;  /* 0x000000045a3c7c23 */ /* 0x000fe20008010844 */
[----:B---3--:R-:W-:Y:S03]  /*db60*/  FFMA.FTZ R56, R88, UR4, -R39 ;  /* 0x0000000458387c23 */ /* 0x008fe60008010827 */
[----:B------:R3:W-:Y:S01]  /*db70*/  MUFU.EX2 R140, R44 ;  /* 0x0000002c008c7308 */ /* 0x0007e20000000800 */
[----:B------:R-:W-:Y:S01]  /*db80*/  F2FP.BF16.F32.PACK_AB R42, R153, R151 ;  /* 0x00000097992a723e */ /* 0x000fe200000010ff */
[----:B------:R-:W-:Y:S01]  /*db90*/  FFMA.FTZ R2, R2, R211, R181 ;  /* 0x000000d302027223 */ /* 0x000fe200000100b5 */
[----:B------:R-:W-:Y:S01]  /*dba0*/  F2FP.BF16.F32.PACK_AB R43, R149, R150 ;  /* 0x00000096952b723e */ /* 0x000fe200000010ff */
[----:B------:R-:W-:Y:S06]  /*dbb0*/  FFMA.FTZ R0, R0, R210, R180 ;  /* 0x000000d200007223 */ /* 0x000fec00000100b4 */
[----:B------:R4:W-:Y:S01]  /*dbc0*/  MUFU.EX2 R133, R40 ;  /* 0x0000002800857308 */ /* 0x0009e20000000800 */
[----:B-1----:R-:W-:Y:S01]  /*dbd0*/  LDSM.16.MT88.4 R52, [R225+0xe000] ;  /* 0x00e00000e134783b */ /* 0x002fe20000004200 */
[----:B------:R-:W-:Y:S04]  /*dbe0*/  FADD.FTZ R0, R186, R0 ;  /* 0x00000000ba007221 */ /* 0x000fe80000010000 */
[----:B------:R-:W-:Y:S04]  /*dbf0*/  FADD.FTZ R0, R184, R0 ;  /* 0x00000000b8007221 */ /* 0x000fe80000010000 */
[----:B------:R1:W2:Y:S01]  /*dc00*/  MUFU.EX2 R136, R56 ;  /* 0x0000003800887308 */ /* 0x0002a20000000800 */
[----:B---3--:R-:W3:Y:S09]  /*dc10*/  LDSM.16.MT88.4 R44, [R134+0xe000] ;  /* 0x00e00000862c783b */ /* 0x008ef20000004200 */
[----:B------:R5:W-:Y:S01]  /*dc20*/  MUFU.EX2 R132, R60 ;  /* 0x0000003c00847308 */ /* 0x000be20000000800 */
[----:B----4-:R-:W-:Y:S01]  /*dc30*/  F2FP.BF16.F32.PACK_AB R40, R155, R156 ;  /* 0x0000009c9b28723e */ /* 0x010fe200000010ff */
[----:B-1----:R-:W1:Y:S08]  /*dc40*/  LDSM.16.MT88.4 R56, [R135+0xe000] ;  /* 0x00e000008738783b */ /* 0x002e700000004200 */
[----:B-----5:R-:W4:Y:S01]  /*dc50*/  LDSM.16.MT88.4 R60, [R134+0xe800] ;  /* 0x00e80000863c783b */ /* 0x020f220000004200 */
[C---:B---3--:R-:W-:Y:S06]  /*dc60*/  HMMA.16816.F32.BF16 R4, R40.reuse, R44, R4 ;  /* 0x0000002c2804723c */ /* 0x048fec0000041804 */
[C---:B------:R-:W-:Y:S05]  /*dc70*/  HMMA.16816.F32.BF16 R8, R40.reuse, R46, R8 ;  /* 0x0000002e2808723c */ /* 0x040fea0000041808 */
[--C-:B------:R-:W-:Y:S01]  /*dc80*/  FFMA.FTZ R44, R91, UR4, -R68.reuse ;  /* 0x000000045b2c7c23 */ /* 0x100fe20008010844 */
[C---:B------:R-:W-:Y:S03]  /*dc90*/  HMMA.16816.F32.BF16 R12, R40.reuse, R52, R12 ;  /* 0x00000034280c723c */ /* 0x040fe6000004180c */
[----:B------:R3:W5:Y:S02]  /*dca0*/  MUFU.EX2 R131, R44 ;  /* 0x0000002c00837308 */ /* 0x0007640000000800 */
[----:B------:R-:W-:Y:S01]  /*dcb0*/  F2FP.BF16.F32.PACK_AB R45, R144, R145 ;  /* 0x00000091902d723e */ /* 0x000fe200000010ff */
[C---:B------:R-:W-:Y:S01]  /*dcc0*/  HMMA.16816.F32.BF16 R16, R40.reuse, R54, R16 ;  /* 0x000000362810723c */ /* 0x040fe20000041810 */
[----:B------:R-:W4:Y:S04]  /*dcd0*/  LDSM.16.MT88.4 R52, [R135+0xe800] ;  /* 0x00e800008734783b */ /* 0x000f280000004200 */
[----:B------:R-:W-:Y:S01]  /*dce0*/  F2FP.BF16.F32.PACK_AB R46, R143, R146 ;  /* 0x000000928f2e723e */ /* 0x000fe200000010ff */
[C---:B-1----:R-:W-:Y:S05]  /*dcf0*/  HMMA.16816.F32.BF16 R20, R40.reuse, R56, R20 ;  /* 0x000000382814723c */ /* 0x042fea0000041814 */
[----:B------:R-:W-:Y:S01]  /*dd00*/  F2FP.BF16.F32.PACK_AB R47, R142, R141 ;  /* 0x0000008d8e2f723e */ /* 0x000fe200000010ff */
[C---:B------:R-:W-:Y:S01]  /*dd10*/  HMMA.16816.F32.BF16 R24, R40.reuse, R58, R24 ;  /* 0x0000003a2818723c */ /* 0x040fe20000041818 */
[----:B------:R-:W1:Y:S04]  /*dd20*/  LDSM.16.MT88.4 R56, [R224+0xe800] ;  /* 0x00e80000e038783b */ /* 0x000e680000004200 */
[--C-:B---3--:R-:W-:Y:S01]  /*dd30*/  FFMA.FTZ R44, R92, UR4, -R39.reuse ;  /* 0x000000045c2c7c23 */ /* 0x108fe20008010827 */
[C---:B------:R-:W-:Y:S03]  /*dd40*/  HMMA.16816.F32.BF16 R28, R40.reuse, R48, R28 ;  /* 0x00000030281c723c */ /* 0x040fe6000004181c */
[----:B------:R3:W-:Y:S03]  /*dd50*/  MUFU.EX2 R130, R44 ;  /* 0x0000002c00827308 */ /* 0x0007e60000000800 */
[----:B------:R-:W-:Y:S01]  /*dd60*/  HMMA.16816.F32.BF16 R32, R40, R50, R32 ;  /* 0x000000322820723c */ /* 0x000fe20000041820 */
[----:B------:R-:W1:Y:S06]  /*dd70*/  LDSM.16.MT88.4 R48, [R134+0xf000] ;  /* 0x00f000008630783b */ /* 0x000e6c0000004200 */
[--C-:B------:R-:W-:Y:S01]  /*dd80*/  FFMA.FTZ R40, R97, UR4, -R39.reuse ;  /* 0x0000000461287c23 */ /* 0x100fe20008010827 */
[----:B--2---:R-:W-:Y:S03]  /*dd90*/  F2FP.BF16.F32.PACK_AB R41, R138, R137 ;  /* 0x000000898a29723e */ /* 0x004fe600000010ff */
[----:B------:R-:W-:Y:S02]  /*dda0*/  F2FP.BF16.F32.PACK_AB R42, R133, R136 ;  /* 0x00000088852a723e */ /* 0x000fe400000010ff */
[----:B-----5:R-:W-:Y:S01]  /*ddb0*/  F2FP.BF16.F32.PACK_AB R43, R131, R132 ;  /* 0x00000084832b723e */ /* 0x020fe200000010ff */
[--C-:B---3--:R-:W-:Y:S02]  /*ddc0*/  FFMA.FTZ R44, R93, UR4, -R39.reuse ;  /* 0x000000045d2c7c23 */ /* 0x108fe40008010827 */
[----:B------:R2:W-:Y:S10]  /*ddd0*/  MUFU.EX2 R93, R40 ;  /* 0x00000028005d7308 */ /* 0x0005f40000000800 */
[----:B------:R3:W-:Y:S01]  /*dde0*/  MUFU.EX2 R129, R44 ;  /* 0x0000002c00817308 */ /* 0x0007e20000000800 */
[--C-:B--2---:R-:W-:Y:S09]  /*ddf0*/  FFMA.FTZ R40, R98, UR4, -R68.reuse ;  /* 0x0000000462287c23 */ /* 0x104ff20008010844 */
[----:B------:R2:W-:Y:S01]  /*de00*/  MUFU.EX2 R92, R40 ;  /* 0x00000028005c7308 */ /* 0x0005e20000000800 */
[--C-:B---3--:R-:W-:Y:S09]  /*de10*/  FFMA.FTZ R44, R94, UR4, -R68.reuse ;  /* 0x000000045e2c7c23 */ /* 0x108ff20008010844 */
[----:B------:R3:W-:Y:S01]  /*de20*/  MUFU.EX2 R125, R44 ;  /* 0x0000002c007d7308 */ /* 0x0007e20000000800 */
[--C-:B--2---:R-:W-:Y:S09]  /*de30*/  FFMA.FTZ R40, R99, UR4, -R68.reuse ;  /* 0x0000000463287c23 */ /* 0x104ff20008010844 */
[----:B------:R2:W-:Y:S01]  /*de40*/  MUFU.EX2 R91, R40 ;  /* 0x00000028005b7308 */ /* 0x0005e20000000800 */
[----:B---3--:R-:W-:Y:S09]  /*de50*/  FFMA.FTZ R44, R95, UR4, -R68 ;  /* 0x000000045f2c7c23 */ /* 0x008ff20008010844 */
[----:B------:R3:W5:Y:S01]  /*de60*/  MUFU.EX2 R95, R44 ;  /* 0x0000002c005f7308 */ /* 0x0007620000000800 */
[--C-:B--2---:R-:W-:Y:S09]  /*de70*/  FFMA.FTZ R40, R100, UR4, -R39.reuse ;  /* 0x0000000464287c23 */ /* 0x104ff20008010827 */
[----:B------:R2:W-:Y:S01]  /*de80*/  MUFU.EX2 R90, R40 ;  /* 0x00000028005a7308 */ /* 0x0005e20000000800 */
[--C-:B---3--:R-:W-:Y:S09]  /*de90*/  FFMA.FTZ R44, R96, UR4, -R39.reuse ;  /* 0x00000004602c7c23 */ /* 0x108ff20008010827 */
[----:B------:R3:W5:Y:S01]  /*dea0*/  MUFU.EX2 R94, R44 ;  /* 0x0000002c005e7308 */ /* 0x0007620000000800 */
[----:B--2---:R-:W-:Y:S01]  /*deb0*/  FADD.FTZ R40, R189, R2 ;  /* 0x00000002bd287221 */ /* 0x004fe20000010000 */
[----:B------:R-:W-:Y:S03]  /*dec0*/  FFMA.FTZ R2, R101, UR4, -R39 ;  /* 0x0000000465027c23 */ /* 0x000fe60008010827 */
[----:B------:R-:W-:Y:S05]  /*ded0*/  FADD.FTZ R40, R185, R40 ;  /* 0x00000028b9287221 */ /* 0x000fea0000010000 */
[----:B------:R2:W-:Y:S01]  /*dee0*/  MUFU.EX2 R89, R2 ;  /* 0x0000000200597308 */ /* 0x0005e20000000800 */
[----:B---3--:R-:W-:Y:S07]  /*def0*/  F2FP.BF16.F32.PACK_AB R44, R148, R147 ;  /* 0x00000093942c723e */ /* 0x008fee00000010ff */
[C---:B----4-:R-:W-:Y:S06]  /*df00*/  HMMA.16816.F32.BF16 R4, R44.reuse, R60, R4 ;  /* 0x0000003c2c04723c */ /* 0x050fec0000041804 */
[C---:B------:R-:W-:Y:S01]  /*df10*/  HMMA.16816.F32.BF16 R8, R44.reuse, R62, R8 ;  /* 0x0000003e2c08723c */ /* 0x040fe20000041808 */
[----:B------:R-:W3:Y:S04]  /*df20*/  LDSM.16.MT88.4 R60, [R225+0xf000] ;  /* 0x00f00000e13c783b */ /* 0x000ee80000004200 */
[----:B--2---:R-:W-:Y:S01]  /*df30*/  FFMA.FTZ R2, R102, UR4, -R68 ;  /* 0x0000000466027c23 */ /* 0x004fe20008010844 */
[C---:B------:R-:W-:Y:S03]  /*df40*/  HMMA.16816.F32.BF16 R12, R44.reuse, R64, R12 ;  /* 0x000000402c0c723c */ /* 0x040fe6000004180c */
[----:B------:R2:W-:Y:S03]  /*df50*/  MUFU.EX2 R88, R2 ;  /* 0x0000000200587308 */ /* 0x0005e60000000800 */
[C---:B------:R-:W-:Y:S05]  /*df60*/  HMMA.16816.F32.BF16 R16, R44.reuse, R66, R16 ;  /* 0x000000422c10723c */ /* 0x040fea0000041810 */
[----:B------:R-:W-:Y:S01]  /*df70*/  FADD.FTZ R65, R218, R40 ;  /* 0x00000028da417221 */ /* 0x000fe20000010000 */
[C---:B------:R-:W-:Y:S05]  /*df80*/  HMMA.16816.F32.BF16 R20, R44.reuse, R52, R20 ;  /* 0x000000342c14723c */ /* 0x040fea0000041814 */
[----:B------:R-:W-:Y:S01]  /*df90*/  F2FP.BF16.F32.PACK_AB R40, R139, R140 ;  /* 0x0000008c8b28723e */ /* 0x000fe200000010ff */
[C---:B------:R-:W-:Y:S01]  /*dfa0*/  HMMA.16816.F32.BF16 R24, R44.reuse, R54, R24 ;  /* 0x000000362c18723c */ /* 0x040fe20000041818 */
[----:B------:R-:W4:Y:S04]  /*dfb0*/  LDSM.16.MT88.4 R52, [R135+0xf000] ;  /* 0x00f000008734783b */ /* 0x000f280000004200 */
[----:B------:R-:W-:Y:S01]  /*dfc0*/  FADD.FTZ R64, R217, R0 ;  /* 0x00000000d9407221 */ /* 0x000fe20000010000 */
[C---:B-1----:R-:W-:Y:S05]  /*dfd0*/  HMMA.16816.F32.BF16 R28, R44.reuse, R56, R28 ;  /* 0x000000382c1c723c */ /* 0x042fea000004181c */
[----:B------:R-:W-:Y:S01]  /*dfe0*/  FFMA.FTZ R0, R103, UR4, -R68 ;  /* 0x0000000467007c23 */ /* 0x000fe20008010844 */
[----:B------:R-:W-:Y:S01]  /*dff0*/  HMMA.16816.F32.BF16 R32, R44, R58, R32 ;  /* 0x0000003a2c20723c */ /* 0x000fe20000041820 */
[----:B------:R-:W1:Y:S02]  /*e000*/  LDSM.16.MT88.4 R44, [R224+0xf000] ;  /* 0x00f00000e02c783b */ /* 0x000e640000004200 */
[----:B------:R5:W-:Y:S02]  /*e010*/  MUFU.EX2 R87, R0 ;  /* 0x0000000000577308 */ /* 0x000be40000000800 */
[----:B------:R-:W-:Y:S01]  /*e020*/  FADD.FTZ R56, R222, R65 ;  /* 0x00000041de387221 */ /* 0x000fe20000010000 */
[C---:B------:R-:W-:Y:S05]  /*e030*/  HMMA.16816.F32.BF16 R4, R40.reuse, R48, R4 ;  /* 0x000000302804723c */ /* 0x040fea0000041804 */
[----:B--2---:R-:W-:Y:S01]  /*e040*/  FADD.FTZ R2, R221, R64 ;  /* 0x00000040dd027221 */ /* 0x004fe20000010000 */
[C---:B------:R-:W-:Y:S05]  /*e050*/  HMMA.16816.F32.BF16 R8, R40.reuse, R50, R8 ;  /* 0x000000322808723c */ /* 0x040fea0000041808 */
[----:B------:R-:W-:Y:S01]  /*e060*/  FADD.FTZ R48, R223, R2 ;  /* 0x00000002df307221 */ /* 0x000fe20000010000 */
[C---:B---3--:R-:W-:Y:S05]  /*e070*/  HMMA.16816.F32.BF16 R12, R40.reuse, R60, R12 ;  /* 0x0000003c280c723c */ /* 0x048fea000004180c */
[--C-:B------:R-:W-:Y:S01]  /*e080*/  FFMA.FTZ R2, R105, UR4, -R39.reuse ;  /* 0x0000000469027c23 */ /* 0x100fe20008010827 */
[C---:B------:R-:W-:Y:S01]  /*e090*/  HMMA.16816.F32.BF16 R16, R40.reuse, R62, R16 ;  /* 0x0000003e2810723c */ /* 0x040fe20000041810 */
[----:B------:R-:W-:Y:S02]  /*e0a0*/  LDSM.16.MT88.4 R60, [R225+0xf800] ;  /* 0x00f80000e13c783b */ /* 0x000fe40000004200 */
[----:B------:R2:W-:Y:S02]  /*e0b0*/  MUFU.EX2 R85, R2 ;  /* 0x0000000200557308 */ /* 0x0005e40000000800 */
[----:B-----5:R-:W-:Y:S01]  /*e0c0*/  FFMA.FTZ R0, R104, UR4, -R39 ;  /* 0x0000000468007c23 */ /* 0x020fe20008010827 */
[C---:B----4-:R-:W-:Y:S07]  /*e0d0*/  HMMA.16816.F32.BF16 R20, R40.reuse, R52, R20 ;  /* 0x000000342814723c */ /* 0x050fee0000041814 */
[----:B------:R3:W4:Y:S01]  /*e0e0*/  MUFU.EX2 R86, R0 ;  /* 0x0000000000567308 */ /* 0x0007220000000800 */
[C---:B------:R-:W-:Y:S01]  /*e0f0*/  HMMA.16816.F32.BF16 R24, R40.reuse, R54, R24 ;  /* 0x000000362818723c */ /* 0x040fe20000041818 */
[----:B------:R-:W-:Y:S02]  /*e100*/  LDSM.16.MT88.4 R52, [R135+0xf800] ;  /* 0x00f800008734783b */ /* 0x000fe40000004200 */
[----:B------:R-:W-:Y:S03]  /*e110*/  FADD.FTZ R48, R250, R48 ;  /* 0x00000030fa307221 */ /* 0x000fe60000010000 */
[C---:B-1----:R-:W-:Y:S05]  /*e120*/  HMMA.16816.F32.BF16 R28, R40.reuse, R44, R28 ;  /* 0x0000002c281c723c */ /* 0x042fea000004181c */
[----:B--2---:R-:W-:Y:S01]  /*e130*/  FADD.FTZ R2, R208, R48 ;  /* 0x00000030d0027221 */ /* 0x004fe20000010000 */
[----:B------:R-:W-:Y:S01]  /*e140*/  HMMA.16816.F32.BF16 R32, R40, R46, R32 ;  /* 0x0000002e2820723c */ /* 0x000fe20000041820 */
[----:B------:R-:W-:Y:S04]  /*e150*/  LDSM.16.MT88.4 R40, [R224+0xf800] ;  /* 0x00f80000e028783b */ /* 0x000fe80000004200 */
[----:B------:R-:W-:Y:S01]  /*e160*/  FFMA.FTZ R48, R106, UR4, -R68 ;  /* 0x000000046a307c23 */ /* 0x000fe20008010844 */
[----:B------:R-:W-:Y:S01]  /*e170*/  FADD.FTZ R49, R249, R56 ;  /* 0x00000038f9317221 */ /* 0x000fe20000010000 */
[----:B------:R-:W-:Y:S01]  /*e180*/  FADD.FTZ R2, R205, R2 ;  /* 0x00000002cd027221 */ /* 0x000fe20000010000 */
[----:B------:R-:W-:Y:S01]  /*e190*/  FFMA.FTZ R44, R110, UR4, -R68 ;  /* 0x000000046e2c7c23 */ /* 0x000fe20008010844 */
[----:B------:R1:W-:Y:S01]  /*e1a0*/  MUFU.EX2 R84, R48 ;  /* 0x0000003000547308 */ /* 0x0003e20000000800 */
[----:B------:R-:W2:Y:S01]  /*e1b0*/  LDSM.16.MT88.4 R56, [R134+0xf800] ;  /* 0x00f800008638783b */ /* 0x000ea20000004200 */
[----:B---3--:R-:W-:Y:S01]  /*e1c0*/  FADD.FTZ R0, R252, R49 ;  /* 0x00000031fc007221 */ /* 0x008fe20000010000 */
[----:B------:R-:W-:Y:S01]  /*e1d0*/  FADD.FTZ R2, R204, R2 ;  /* 0x00000002cc027221 */ /* 0x000fe20000010000 */
[----:B------:R-:W-:Y:S02]  /*e1e0*/  F2FP.BF16.F32.PACK_AB R49, R95, R125 ;  /* 0x0000007d5f31723e */ /* 0x000fe400000010ff */
[----:B------:R-:W-:Y:S01]  /*e1f0*/  FADD.FTZ R0, R209, R0 ;  /* 0x00000000d1007221 */ /* 0x000fe20000010000 */
[----:B------:R-:W-:Y:S03]  /*e200*/  F2FP.BF16.F32.PACK_AB R50, R93, R94 ;  /* 0x0000005e5d32723e */ /* 0x000fe600000010ff */
[----:B------:R-:W-:Y:S01]  /*e210*/  MUFU.EX2 R80, R44 ;  /* 0x0000002c00507308 */ /* 0x000fe20000000800 */
[----:B------:R-:W-:Y:S01]  /*e220*/  F2FP.BF16.F32.PACK_AB R51, R91, R92 ;  /* 0x0000005c5b33723e */ /* 0x000fe200000010ff */
[----:B------:R-:W-:Y:S01]  /*e230*/  FADD.FTZ R0, R207, R0 ;  /* 0x00000000cf007221 */ /* 0x000fe20000010000 */
[----:B----4-:R-:W-:Y:S03]  /*e240*/  F2FP.BF16.F32.PACK_AB R46, R85, R86 ;  /* 0x00000056552e723e */ /* 0x010fe600000010ff */
[----:B-1----:R-:W-:Y:S01]  /*e250*/  FADD.FTZ R48, R206, R0 ;  /* 0x00000000ce307221 */ /* 0x002fe20000010000 */
[----:B------:R-:W-:Y:S03]  /*e260*/  FFMA.FTZ R0, R107, UR4, -R68 ;  /* 0x000000046b007c23 */ /* 0x000fe60008010844 */
[----:B------:R-:W-:Y:S01]  /*e270*/  FADD.FTZ R48, R203, R48 ;  /* 0x00000030cb307221 */ /* 0x000fe20000010000 */
[----:B------:R1:W3:Y:S03]  /*e280*/  MUFU.EX2 R83, R0 ;  /* 0x0000000000537308 */ /* 0x0002e60000000800 */
[----:B------:R-:W-:Y:S01]  /*e290*/  FADD.FTZ R64, R202, R48 ;  /* 0x00000030ca407221 */ /* 0x000fe20000010000 */
[----:B------:R-:W-:Y:S01]  /*e2a0*/  F2FP.BF16.F32.PACK_AB R48, R129, R130 ;  /* 0x000000828130723e */ /* 0x000fe200000010ff */
[----:B-1----:R-:W-:Y:S01]  /*e2b0*/  FADD.FTZ R0, R201, R2 ;  /* 0x00000002c9007221 */ /* 0x002fe20000010000 */
[--C-:B------:R-:W-:Y:S05]  /*e2c0*/  FFMA.FTZ R2, R108, UR4, -R39.reuse ;  /* 0x000000046c027c23 */ /* 0x100fea0008010827 */
[C---:B--2---:R-:W-:Y:S01]  /*e2d0*/  HMMA.16816.F32.BF16 R4, R48.reuse, R56, R4 ;  /* 0x000000383004723c */ /* 0x044fe20000041804 */
[----:B------:R1:W-:Y:S04]  /*e2e0*/  MUFU.EX2 R82, R2 ;  /* 0x0000000200527308 */ /* 0x0003e80000000800 */
[----:B------:R-:W-:Y:S01]  /*e2f0*/  FADD.FTZ R65, R200, R0 ;  /* 0x00000000c8417221 */ /* 0x000fe20000010000 */
[C---:B------:R-:W-:Y:S01]  /*e300*/  HMMA.16816.F32.BF16 R8, R48.reuse, R58, R8 ;  /* 0x0000003a3008723c */ /* 0x040fe20000041808 */
[----:B------:R-:W2:Y:S04]  /*e310*/  LDSM.16.MT88.4 R56, [R134+0x10000] ;  /* 0x010000008638783b */ /* 0x000ea80000004200 */
[----:B------:R-:W-:Y:S01]  /*e320*/  FFMA.FTZ R0, R109, UR4, -R39 ;  /* 0x000000046d007c23 */ /* 0x000fe20008010827 */
[C---:B------:R-:W-:Y:S03]  /*e330*/  HMMA.16816.F32.BF16 R12, R48.reuse, R60, R12 ;  /* 0x0000003c300c723c */ /* 0x040fe6000004180c */
[----:B------:R4:W-:Y:S02]  /*e340*/  MUFU.EX2 R81, R0 ;  /* 0x0000000000517308 */ /* 0x0009e40000000800 */
[----:B------:R-:W-:Y:S01]  /*e350*/  FADD.FTZ R45, R198, R65 ;  /* 0x00000041c62d7221 */ /* 0x000fe20000010000 */
[C---:B------:R-:W-:Y:S01]  /*e360*/  HMMA.16816.F32.BF16 R16, R48.reuse, R62, R16 ;  /* 0x0000003e3010723c */ /* 0x040fe20000041810 */
[----:B------:R-:W5:Y:S04]  /*e370*/  LDSM.16.MT88.4 R60, [R225+0x10000] ;  /* 0x01000000e13c783b */ /* 0x000f680000004200 */
[----:B-1----:R-:W-:Y:S01]  /*e380*/  FADD.FTZ R2, R199, R64 ;  /* 0x00000040c7027221 */ /* 0x002fe20000010000 */
[C---:B------:R-:W-:Y:S05]  /*e390*/  HMMA.16816.F32.BF16 R20, R48.reuse, R52, R20 ;  /* 0x000000343014723c */ /* 0x040fea0000041814 */
[----:B---3--:R-:W-:Y:S01]  /*e3a0*/  F2FP.BF16.F32.PACK_AB R47, R83, R84 ;  /* 0x00000054532f723e */ /* 0x008fe200000010ff */
[C---:B------:R-:W-:Y:S01]  /*e3b0*/  HMMA.16816.F32.BF16 R24, R48.reuse, R54, R24 ;  /* 0x000000363018723c */ /* 0x040fe20000041818 */
[----:B------:R-:W1:Y:S04]  /*e3c0*/  LDSM.16.MT88.4 R52, [R135+0x10000] ;  /* 0x010000008734783b */ /* 0x000e680000004200 */
[----:B----4-:R-:W-:Y:S01]  /*e3d0*/  FADD.FTZ R0, R197, R2 ;  /* 0x00000002c5007221 */ /* 0x010fe20000010000 */
[C---:B------:R-:W-:Y:S05]  /*e3e0*/  HMMA.16816.F32.BF16 R28, R48.reuse, R40, R28 ;  /* 0x00000028301c723c */ /* 0x040fea000004181c */
[----:B------:R-:W-:Y:S01]  /*e3f0*/  FADD.FTZ R2, R196, R45 ;  /* 0x0000002dc4027221 */ /* 0x000fe20000010000 */
[----:B------:R-:W-:Y:S01]  /*e400*/  HMMA.16816.F32.BF16 R32, R48, R42, R32 ;  /* 0x0000002a3020723c */ /* 0x000fe20000041820 */
[----:B------:R-:W3:Y:S04]  /*e410*/  LDSM.16.MT88.4 R40, [R224+0x10000] ;  /* 0x01000000e028783b */ /* 0x000ee80000004200 */
[----:B------:R-:W-:Y:S01]  /*e420*/  FADD.FTZ R0, R195, R0 ;  /* 0x00000000c3007221 */ /* 0x000fe20000010000 */
[----:B------:R-:W-:Y:S01]  /*e430*/  FADD.FTZ R2, R194, R2 ;  /* 0x00000002c2027221 */ /* 0x000fe20000010000 */
[----:B------:R-:W-:Y:S04]  /*e440*/  FFMA.FTZ R45, R111, UR4, -R68 ;  /* 0x000000046f2d7c23 */ /* 0x000fe80008010844 */
[----:B------:R-:W-:Y:S01]  /*e450*/  FADD.FTZ R44, R193, R0 ;  /* 0x00000000c12c7221 */ /* 0x000fe20000010000 */
[----:B------:R-:W-:Y:S01]  /*e460*/  FADD.FTZ R0, R192, R2 ;  /* 0x00000002c0007221 */ /* 0x000fe20000010000 */
[----:B------:R-:W4:Y:S02]  /*e470*/  MUFU.EX2 R79, R45 ;  /* 0x0000002d004f7308 */ /* 0x000f240000000800 */
[----:B------:R-:W-:Y:S01]  /*e480*/  FADD.FTZ R44, R191, R44 ;  /* 0x0000002cbf2c7221 */ /* 0x000fe20000010000 */
[----:B------:R-:W-:Y:S01]  /*e490*/  FADD.FTZ R2, R220, R0 ;  /* 0x00000000dc027221 */ /* 0x000fe20000010000 */
[--C-:B------:R-:W-:Y:S02]  /*e4a0*/  FFMA.FTZ R0, R112, UR4, -R39.reuse ;  /* 0x0000000470007c23 */ /* 0x100fe40008010827 */
[----:B------:R-:W-:Y:S01]  /*e4b0*/  FADD.FTZ R44, R251, R44 ;  /* 0x0000002cfb2c7221 */ /* 0x000fe20000010000 */
[----:B------:R-:W-:Y:S03]  /*e4c0*/  FADD.FTZ R2, R219, R2 ;  /* 0x00000002db027221 */ /* 0x000fe60000010000 */
[----:B------:R2:W-:Y:S01]  /*e4d0*/  MUFU.EX2 R78, R0 ;  /* 0x00000000004e7308 */ /* 0x0005e20000000800 */
[----:B------:R-:W-:Y:S01]  /*e4e0*/  FADD.FTZ R2, R183, R2 ;  /* 0x00000002b7027221 */ /* 0x000fe20000010000 */
[----:B--2---:R-:W-:Y:S01]  /*e4f0*/  FADD.FTZ R0, R190, R44 ;  /* 0x0000002cbe007221 */ /* 0x004fe20000010000 */
[----:B------:R-:W-:Y:S03]  /*e500*/  FFMA.FTZ R44, R113, UR4, -R39 ;  /* 0x00000004712c7c23 */ /* 0x000fe60008010827 */
[----:B------:R-:W-:Y:S01]  /*e510*/  FADD.FTZ R45, R187, R0 ;  /* 0x00000000bb2d7221 */ /* 0x000fe20000010000 */
[----:B------:R-:W-:Y:S01]  /*e520*/  FADD.FTZ R0, R182, R2 ;  /* 0x00000002b6007221 */ /* 0x000fe20000010000 */
[----:B------:R-:W-:Y:S02]  /*e530*/  FFMA.FTZ R2, R114, UR4, -R68 ;  /* 0x0000000472027c23 */ /* 0x000fe40008010844 */
[----:B------:R2:W4:Y:S01]  /*e540*/  MUFU.EX2 R77, R44 ;  /* 0x0000002c004d7308 */ /* 0x0005220000000800 */
[----:B------:R-:W-:Y:S01]  /*e550*/  FADD.FTZ R65, R179, R45 ;  /* 0x0000002db3417221 */ /* 0x000fe20000010000 */
[----:B------:R-:W-:Y:S01]  /*e560*/  FADD.FTZ R64, R175, R0 ;  /* 0x00000000af407221 */ /* 0x000fe20000010000 */
[----:B------:R-:W-:Y:S01]  /*e570*/  FFMA.FTZ R0, R115, UR4, -R68 ;  /* 0x0000000473007c23 */ /* 0x000fe20008010844 */
[----:B------:R-:W-:Y:S01]  /*e580*/  F2FP.BF16.F32.PACK_AB R45, R87, R88 ;  /* 0x00000058572d723e */ /* 0x000fe200000010ff */
[----:B------:R-:W-:Y:S05]  /*e590*/  FADD.FTZ R48, R188, R65 ;  /* 0x00000041bc307221 */ /* 0x000fea0000010000 */
[----:B------:R5:W-:Y:S01]  /*e5a0*/  MUFU.EX2 R75, R0 ;  /* 0x00000000004b7308 */ /* 0x000be20000000800 */
[----:B------:R-:W-:Y:S01]  /*e5b0*/  FADD.FTZ R50, R176, R48 ;  /* 0x00000030b0327221 */ /* 0x000fe20000010000 */
[--C-:B------:R-:W-:Y:S08]  /*e5c0*/  FFMA.FTZ R48, R117, UR4, -R39.reuse ;  /* 0x0000000475307c23 */ /* 0x100ff00008010827 */
[----:B------:R1:W4:Y:S01]  /*e5d0*/  MUFU.EX2 R76, R2 ;  /* 0x00000002004c7308 */ /* 0x0003220000000800 */
[----:B--2---:R-:W-:Y:S07]  /*e5e0*/  F2FP.BF16.F32.PACK_AB R44, R89, R90 ;  /* 0x0000005a592c723e */ /* 0x004fee00000010ff */
[C---:B------:R-:W-:Y:S02]  /*e5f0*/  HMMA.16816.F32.BF16 R4, R44.reuse, R56, R4 ;  /* 0x000000382c04723c */ /* 0x040fe40000041804 */
[----:B------:R-:W-:Y:S03]  /*e600*/  MUFU.EX2 R73, R48 ;  /* 0x0000003000497308 */ /* 0x000fe60000000800 */
[----:B-----5:R-:W-:Y:S01]  /*e610*/  FFMA.FTZ R0, R116, UR4, -R39 ;  /* 0x0000000474007c23 */ /* 0x020fe20008010827 */
[C---:B------:R-:W-:Y:S01]  /*e620*/  HMMA.16816.F32.BF16 R8, R44.reuse, R58, R8 ;  /* 0x0000003a2c08723c */ /* 0x040fe20000041808 */
[----:B------:R-:W2:Y:S05]  /*e630*/  LDSM.16.MT88.4 R56, [R134+0x10800] ;  /* 0x010800008638783b */ /* 0x000eaa0000004200 */
[----:B------:R5:W2:Y:S01]  /*e640*/  MUFU.EX2 R74, R0 ;  /* 0x00000000004a7308 */ /* 0x000aa20000000800 */
[----:B-1----:R-:W-:Y:S01]  /*e650*/  FADD.FTZ R2, R177, R64 ;  /* 0x00000040b1027221 */ /* 0x002fe20000010000 */
[C---:B------:R-:W-:Y:S03]  /*e660*/  HMMA.16816.F32.BF16 R12, R44.reuse, R60, R12 ;  /* 0x0000003c2c0c723c */ /* 0x040fe6000004180c */
[----:B------:R-:W-:Y:S03]  /*e670*/  FADD.FTZ R49, R171, R2 ;  /* 0x00000002ab317221 */ /* 0x000fe60000010000 */
[C---:B------:R-:W-:Y:S01]  /*e680*/  HMMA.16816.F32.BF16 R16, R44.reuse, R62, R16 ;  /* 0x0000003e2c10723c */ /* 0x040fe20000041810 */
[----:B------:R-:W1:Y:S04]  /*e690*/  LDSM.16.MT88.4 R60, [R225+0x10800] ;  /* 0x01080000e13c783b */ /* 0x000e680000004200 */
[----:B------:R-:W-:Y:S01]  /*e6a0*/  FADD.FTZ R2, R178, R50 ;  /* 0x00000032b2027221 */ /* 0x000fe20000010000 */
[C---:B------:R-:W-:Y:S05]  /*e6b0*/  HMMA.16816.F32.BF16 R20, R44.reuse, R52, R20 ;  /* 0x000000342c14723c */ /* 0x040fea0000041814 */
[----:B-----5:R-:W-:Y:S01]  /*e6c0*/  FADD.FTZ R0, R174, R49 ;  /* 0x00000031ae007221 */ /* 0x020fe20000010000 */
[C---:B------:R-:W-:Y:S01]  /*e6d0*/  HMMA.16816.F32.BF16 R24, R44.reuse, R54, R24 ;  /* 0x000000362c18723c */ /* 0x040fe20000041818 */
[----:B------:R-:W5:Y:S04]  /*e6e0*/  LDSM.16.MT88.4 R52, [R135+0x10800] ;  /* 0x010800008734783b */ /* 0x000f680000004200 */
[----:B------:R-:W-:Y:S01]  /*e6f0*/  FADD.FTZ R48, R173, R2 ;  /* 0x00000002ad307221 */ /* 0x000fe20000010000 */
[C---:B---3--:R-:W-:Y:S05]  /*e700*/  HMMA.16816.F32.BF16 R28, R44.reuse, R40, R28 ;  /* 0x000000282c1c723c */ /* 0x048fea000004181c */
[----:B------:R-:W-:Y:S01]  /*e710*/  FADD.FTZ R2, R167, R0 ;  /* 0x00000000a7027221 */ /* 0x000fe20000010000 */
[----:B------:R-:W-:Y:S01]  /*e720*/  HMMA.16816.F32.BF16 R32, R44, R42, R32 ;  /* 0x0000002a2c20723c */ /* 0x000fe20000041820 */
[----:B------:R-:W3:Y:S04]  /*e730*/  LDSM.16.MT88.4 R40, [R224+0x10800] ;  /* 0x01080000e028783b */ /* 0x000ee80000004200 */
[----:B------:R-:W-:Y:S01]  /*e740*/  FFMA.FTZ R0, R118, UR4, -R68 ;  /* 0x0000000476007c23 */ /* 0x000fe20008010844 */
[----:B------:R-:W-:Y:S01]  /*e750*/  FADD.FTZ R48, R172, R48 ;  /* 0x00000030ac307221 */ /* 0x000fe20000010000 */
[----:B------:R-:W-:Y:S01]  /*e760*/  FADD.FTZ R2, R169, R2 ;  /* 0x00000002a9027221 */ /* 0x000fe20000010000 */
[----:B----4-:R-:W-:Y:S01]  /*e770*/  F2FP.BF16.F32.PACK_AB R49, R79, R80 ;  /* 0x000000504f31723e */ /* 0x010fe200000010ff */
[----:B------:R4:W-:Y:S02]  /*e780*/  MUFU.EX2 R72, R0 ;  /* 0x0000000000487308 */ /* 0x0009e40000000800 */
[----:B------:R-:W-:Y:S01]  /*e790*/  FADD.FTZ R48, R168, R48 ;  /* 0x00000030a8307221 */ /* 0x000fe20000010000 */
[----:B------:R-:W-:Y:S01]  /*e7a0*/  FADD.FTZ R2, R163, R2 ;  /* 0x00000002a3027221 */ /* 0x000fe20000010000 */
[----:B------:R-:W-:Y:S02]  /*e7b0*/  F2FP.BF16.F32.PACK_AB R50, R77, R78 ;  /* 0x0000004e4d32723e */ /* 0x000fe400000010ff */
[----:B------:R-:W-:Y:S01]  /*e7c0*/  FADD.FTZ R65, R170, R48 ;  /* 0x00000030aa417221 */ /* 0x000fe20000010000 */
[----:B------:R-:W-:Y:S01]  /*e7d0*/  F2FP.BF16.F32.PACK_AB R48, R81, R82 ;  /* 0x000000525130723e */ /* 0x000fe200000010ff */
[----:B------:R-:W-:Y:S01]  /*e7e0*/  FADD.FTZ R64, R164, R2 ;  /* 0x00000002a4407221 */ /* 0x000fe20000010000 */
[----:B------:R-:W-:Y:S01]  /*e7f0*/  F2FP.BF16.F32.PACK_AB R51, R75, R76 ;  /* 0x0000004c4b33723e */ /* 0x000fe200000010ff */
[--C-:B------:R-:W-:Y:S02]  /*e800*/  FFMA.FTZ R2, R121, UR4, -R39.reuse ;  /* 0x0000000479027c23 */ /* 0x100fe40008010827 */
[----:B------:R-:W-:Y:S02]  /*e810*/  FADD.FTZ R44, R162, R64 ;  /* 0x00000040a22c7221 */ /* 0x000fe40000010000 */
[----:B------:R5:W-:Y:S02]  /*e820*/  MUFU.EX2 R69, R2 ;  /* 0x0000000200457308 */ /* 0x000be40000000800 */
[C---:B--2---:R-:W-:Y:S05]  /*e830*/  HMMA.16816.F32.BF16 R4, R48.reuse, R56, R4 ;  /* 0x000000383004723c */ /* 0x044fea0000041804 */
[----:B----4-:R-:W-:Y:S01]  /*e840*/  FFMA.FTZ R0, R119, UR4, -R68 ;  /* 0x0000000477007c23 */ /* 0x010fe20008010844 */
[C---:B------:R-:W-:Y:S03]  /*e850*/  HMMA.16816.F32.BF16 R8, R48.reuse, R58, R8 ;  /* 0x0000003a3008723c */ /* 0x040fe60000041808 */
[----:B------:R2:W4:Y:S02]  /*e860*/  MUFU.EX2 R71, R0 ;  /* 0x0000000000477308 */ /* 0x0005240000000800 */
[--C-:B------:R-:W-:Y:S01]  /*e870*/  FFMA.FTZ R56, R124, UR4, -R39.reuse ;  /* 0x000000047c387c23 */ /* 0x100fe20008010827 */
[C---:B-1----:R-:W-:Y:S05]  /*e880*/  HMMA.16816.F32.BF16 R12, R48.reuse, R60, R12 ;  /* 0x0000003c300c723c */ /* 0x042fea000004180c */
[----:B-----5:R-:W-:Y:S01]  /*e890*/  FADD.FTZ R2, R161, R44 ;  /* 0x0000002ca1027221 */ /* 0x020fe20000010000 */
[C---:B------:R-:W-:Y:S05]  /*e8a0*/  HMMA.16816.F32.BF16 R16, R48.reuse, R62, R16 ;  /* 0x0000003e3010723c */ /* 0x040fea0000041810 */
[----:B------:R-:W-:Y:S01]  /*e8b0*/  FADD.FTZ R2, R158, R2 ;  /* 0x000000029e027221 */ /* 0x000fe20000010000 */
[C---:B------:R-:W-:Y:S05]  /*e8c0*/  HMMA.16816.F32.BF16 R20, R48.reuse, R52, R20 ;  /* 0x000000343014723c */ /* 0x040fea0000041814 */
[--C-:B--2---:R-:W-:Y:S01]  /*e8d0*/  FFMA.FTZ R0, R120, UR4, -R39.reuse ;  /* 0x0000000478007c23 */ /* 0x104fe20008010827 */
[C---:B------:R-:W-:Y:S03]  /*e8e0*/  HMMA.16816.F32.BF16 R24, R48.reuse, R54, R24 ;  /* 0x000000363018723c */ /* 0x040fe60000041818 */
[----:B------:R1:W2:Y:S02]  /*e8f0*/  MUFU.EX2 R70, R0 ;  /* 0x0000000000467308 */ /* 0x0002a40000000800 */
[----:B------:R-:W-:Y:S01]  /*e900*/  FADD.FTZ R2, R157, R2 ;  /* 0x000000029d027221 */ /* 0x000fe20000010000 */
[C---:B---3--:R-:W-:Y:S05]  /*e910*/  HMMA.16816.F32.BF16 R28, R48.reuse, R40, R28 ;  /* 0x00000028301c723c */ /* 0x048fea000004181c */
[----:B------:R-:W-:Y:S01]  /*e920*/  FFMA.FTZ R44, R122, UR4, -R68 ;  /* 0x000000047a2c7c23 */ /* 0x000fe20008010844 */
[----:B------:R-:W-:Y:S01]  /*e930*/  HMMA.16816.F32.BF16 R32, R48, R42, R32 ;  /* 0x0000002a3020723c */ /* 0x000fe20000041820 */
[----:B------:R-:W-:Y:S02]  /*e940*/  LDSM.16.MT88.4 R48, [R224+0x11000] ;  /* 0x01100000e030783b */ /* 0x000fe40000004200 */
[----:B------:R3:W-:Y:S02]  /*e950*/  MUFU.EX2 R67, R44 ;  /* 0x0000002c00437308 */ /* 0x0007e40000000800 */
[----:B------:R-:W-:Y:S01]  /*e960*/  F2FP.BF16.F32.PACK_AB R40, R73, R74 ;  /* 0x0000004a4928723e */ /* 0x000fe200000010ff */
[----:B------:R-:W-:Y:S01]  /*e970*/  FFMA.FTZ R61, R128, UR4, -R39 ;  /* 0x00000004803d7c23 */ /* 0x000fe20008010827 */
[----:B----4-:R-:W-:Y:S01]  /*e980*/  F2FP.BF16.F32.PACK_AB R41, R71, R72 ;  /* 0x000000484729723e */ /* 0x010fe200000010ff */
[----:B-1----:R-:W-:Y:S05]  /*e990*/  FADD.FTZ R0, R166, R65 ;  /* 0x00000041a6007221 */ /* 0x002fea0000010000 */
[----:B------:R-:W-:Y:S01]  /*e9a0*/  MUFU.EX2 R65, R56 ;  /* 0x0000003800417308 */ /* 0x000fe20000000800 */
[----:B------:R-:W-:Y:S01]  /*e9b0*/  FADD.FTZ R0, R165, R0 ;  /* 0x00000000a5007221 */ /* 0x000fe20000010000 */
[----:B--2---:R-:W-:Y:S03]  /*e9c0*/  F2FP.BF16.F32.PACK_AB R42, R69, R70 ;  /* 0x00000046452a723e */ /* 0x004fe600000010ff */
[----:B------:R-:W-:Y:S05]  /*e9d0*/  FADD.FTZ R0, R160, R0 ;  /* 0x00000000a0007221 */ /* 0x000fea0000010000 */
[----:B------:R-:W-:Y:S01]  /*e9e0*/  MUFU.EX2 R61, R61 ;  /* 0x0000003d003d7308 */ /* 0x000fe20000000800 */
[----:B------:R-:W-:Y:S01]  /*e9f0*/  FADD.FTZ R57, R159, R0 ;  /* 0x000000009f397221 */ /* 0x000fe20000010000 */
[----:B------:R-:W-:Y:S01]  /*ea00*/  FFMA.FTZ R0, R123, UR4, -R68 ;  /* 0x000000047b007c23 */ /* 0x000fe20008010844 */
[----:B---3--:R-:W1:Y:S02]  /*ea10*/  LDSM.16.MT88.4 R44, [R134+0x11000] ;  /* 0x01100000862c783b */ /* 0x008e640000004200 */
[----:B------:R-:W-:Y:S05]  /*ea20*/  FADD.FTZ R57, R156, R57 ;  /* 0x000000399c397221 */ /* 0x000fea0000010000 */
        /* <DEDUP_REMOVED lines=8> */
[--C-:B------:R-:W-:Y:S01]  /*eab0*/  FFMA.FTZ R2, R215, UR4, -R39.reuse ;  /* 0x00000004d7027c23 */ /* 0x100fe20008010827 */
[----:B------:R-:W-:Y:S01]  /*eac0*/  FFMA.FTZ R39, R216, UR4, -R39 ;  /* 0x00000004d8277c23 */ /* 0x000fe20008010827 */
[----:B------:R-:W-:Y:S01]  /*ead0*/  FADD.FTZ R52, R150, R60 ;  /* 0x0000003c96347221 */ /* 0x000fe20000010000 */
[----:B------:R-:W-:Y:S01]  /*eae0*/  FADD.FTZ R0, R153, R0 ;  /* 0x0000000099007221 */ /* 0x000fe20000010000 */
[----:B------:R3:W4:Y:S01]  /*eaf0*/  MUFU.EX2 R64, R2 ;  /* 0x0000000200407308 */ /* 0x0007220000000800 */
[----:B------:R-:W-:Y:S01]  /*eb00*/  LDSM.16.MT88.4 R152, [R225+0x11800] ;  /* 0x01180000e198783b */ /* 0x000fe20000004200 */
[----:B------:R-:W-:Y:S01]  /*eb10*/  FADD.FTZ R52, R149, R52 ;  /* 0x0000003495347221 */ /* 0x000fe20000010000 */
[----:B------:R-:W-:Y:S03]  /*eb20*/  FADD.FTZ R60, R147, R0 ;  /* 0x00000000933c7221 */ /* 0x000fe60000010000 */
[----:B------:R-:W-:Y:S01]  /*eb30*/  FADD.FTZ R0, R145, R52 ;  /* 0x0000003491007221 */ /* 0x000fe20000010000 */
[----:B------:R-:W-:Y:S01]  /*eb40*/  FADD.FTZ R60, R148, R60 ;  /* 0x0000003c943c7221 */ /* 0x000fe20000010000 */
[C---:B-1----:R-:W-:Y:S01]  /*eb50*/  HMMA.16816.F32.BF16 R4, R40.reuse, R44, R4 ;  /* 0x0000002c2804723c */ /* 0x042fe20000041804 */
[----:B------:R-:W1:Y:S01]  /*eb60*/  LDSM.16.MT88.4 R52, [R135+0x11000] ;  /* 0x011000008734783b */ /* 0x000e620000004200 */
[----:B------:R-:W5:Y:S04]  /*eb70*/  MUFU.EX2 R45, R39 ;  /* 0x00000027002d7308 */ /* 0x000f680000000800 */
[C---:B------:R-:W-:Y:S05]  /*eb80*/  HMMA.16816.F32.BF16 R8, R40.reuse, R46, R8 ;  /* 0x0000002e2808723c */ /* 0x040fea0000041808 */
[----:B---3--:R-:W-:Y:S01]  /*eb90*/  FFMA.FTZ R2, R126, UR4, -R68 ;  /* 0x000000047e027c23 */ /* 0x008fe20008010844 */
[----:B----4-:R-:W-:Y:S03]  /*eba0*/  F2FP.BF16.F32.PACK_AB R160, R64, R65 ;  /* 0x0000004140a0723e */ /* 0x010fe600000010ff */
[----:B------:R3:W-:Y:S02]  /*ebb0*/  MUFU.EX2 R63, R2 ;  /* 0x00000002003f7308 */ /* 0x0007e40000000800 */
[----:B-----5:R-:W-:Y:S01]  /*ebc0*/  F2FP.BF16.F32.PACK_AB R162, R45, R61 ;  /* 0x0000003d2da2723e */ /* 0x020fe200000010ff */
[C---:B--2---:R-:W-:Y:S06]  /*ebd0*/  HMMA.16816.F32.BF16 R12, R40.reuse, R56, R12 ;  /* 0x00000038280c723c */ /* 0x044fec000004180c */
[C---:B------:R-:W-:Y:S05]  /*ebe0*/  HMMA.16816.F32.BF16 R16, R40.reuse, R58, R16 ;  /* 0x0000003a2810723c */ /* 0x040fea0000041810 */
[----:B---3--:R-:W-:Y:S01]  /*ebf0*/  FADD.FTZ R2, R144, R0 ;  /* 0x0000000090027221 */ /* 0x008fe20000010000 */
[--C-:B------:R-:W-:Y:S01]  /*ec00*/  FFMA.FTZ R0, R127, UR4, -R68.reuse ;  /* 0x000000047f007c23 */ /* 0x100fe20008010844 */
[----:B------:R-:W-:Y:S01]  /*ec10*/  FFMA.FTZ R68, R38, UR4, -R68 ;  /* 0x0000000426447c23 */ /* 0x000fe20008010844 */
[C---:B-1----:R-:W-:Y:S02]  /*ec20*/  HMMA.16816.F32.BF16 R20, R40.reuse, R52, R20 ;  /* 0x000000342814723c */ /* 0x042fe40000041814 */
[----:B------:R1:W2:Y:S01]  /*ec30*/  MUFU.EX2 R62, R0 ;  /* 0x00000000003e7308 */ /* 0x0002a20000000800 */
[----:B------:R-:W-:Y:S03]  /*ec40*/  FADD.FTZ R2, R141, R2 ;  /* 0x000000028d027221 */ /* 0x000fe60000010000 */
[C---:B------:R-:W-:Y:S06]  /*ec50*/  HMMA.16816.F32.BF16 R24, R40.reuse, R54, R24 ;  /* 0x000000362818723c */ /* 0x040fec0000041818 */
[----:B------:R-:W-:Y:S01]  /*ec60*/  MUFU.EX2 R68, R68 ;  /* 0x0000004400447308 */ /* 0x000fe20000000800 */
[C---:B------:R-:W-:Y:S06]  /*ec70*/  HMMA.16816.F32.BF16 R28, R40.reuse, R48, R28 ;  /* 0x00000030281c723c */ /* 0x040fec000004181c */
[----:B------:R-:W-:Y:S01]  /*ec80*/  HMMA.16816.F32.BF16 R32, R40, R50, R32 ;  /* 0x000000322820723c */ /* 0x000fe20000041820 */
[----:B------:R-:W-:Y:S04]  /*ec90*/  LDSM.16.MT88.4 R40, [R224+0x11800] ;  /* 0x01180000e028783b */ /* 0x000fe80000004200 */
[----:B-1----:R-:W-:Y:S01]  /*eca0*/  FADD.FTZ R0, R146, R60 ;  /* 0x0000003c92007221 */ /* 0x002fe20000010000 */
[----:B--2---:R-:W-:Y:S03]  /*ecb0*/  F2FP.BF16.F32.PACK_AB R161, R62, R63 ;  /* 0x0000003f3ea1723e */ /* 0x004fe600000010ff */
[----:B------:R-:W1:Y:S02]  /*ecc0*/  LDSM.16.MT88.4 R144, [R134+0x11800] ;  /* 0x011800008690783b */ /* 0x000e640000004200 */
[----:B------:R-:W-:Y:S01]  /*ecd0*/  FADD.FTZ R60, R143, R0 ;  /* 0x000000008f3c7221 */ /* 0x000fe20000010000 */
[----:B------:R-:W-:Y:S03]  /*ece0*/  FADD.FTZ R0, R142, R2 ;  /* 0x000000028e007221 */ /* 0x000fe60000010000 */
[----:B------:R-:W-:Y:S01]  /*ecf0*/  FADD.FTZ R2, R140, R60 ;  /* 0x0000003c8c027221 */ /* 0x000fe20000010000 */
[----:B------:R-:W-:Y:S03]  /*ed00*/  FADD.FTZ R44, R137, R0 ;  /* 0x00000000892c7221 */ /* 0x000fe60000010000 */
[----:B------:R-:W-:Y:S01]  /*ed10*/  FADD.FTZ R0, R139, R2 ;  /* 0x000000028b007221 */ /* 0x000fe20000010000 */
[----:B------:R-:W-:Y:S02]  /*ed20*/  FADD.FTZ R2, R138, R44 ;  /* 0x0000002c8a027221 */ /* 0x000fe40000010000 */
[----:B------:R2:W3:Y:S01]  /*ed30*/  MUFU.EX2 R44, R37 ;  /* 0x00000025002c7308 */ /* 0x0004e20000000800 */
[----:B------:R-:W-:Y:S01]  /*ed40*/  FADD.FTZ R39, R136, R0 ;  /* 0x0000000088277221 */ /* 0x000fe20000010000 */
[----:B------:R-:W-:Y:S01]  /*ed50*/  FADD.FTZ R0, R132, R2 ;  /* 0x0000000284007221 */ /* 0x000fe20000010000 */
[----:B------:R-:W-:Y:S02]  /*ed60*/  MOV R132, R36 ;  /* 0x0000002400847202 */ /* 0x000fe40000000f00 */
[----:B------:R-:W-:Y:S01]  /*ed70*/  FADD.FTZ R39, R133, R39 ;  /* 0x0000002785277221 */ /* 0x000fe20000010000 */
[----:B------:R-:W-:Y:S01]  /*ed80*/  FADD.FTZ R0, R131, R0 ;  /* 0x0000000083007221 */ /* 0x000fe20000010000 */
[----:B------:R-:W-:Y:S03]  /*ed90*/  MOV R133, R3 ;  /* 0x0000000300857202 */ /* 0x000fe60000000f00 */
[----:B------:R-:W-:Y:S04]  /*eda0*/  FADD.FTZ R2, R125, R0 ;  /* 0x000000007d027221 */ /* 0x000fe80000010000 */
[----:B------:R-:W-:Y:S01]  /*edb0*/  FADD.FTZ R2, R95, R2 ;  /* 0x000000025f027221 */ /* 0x000fe20000010000 */
[----:B--2---:R-:W-:Y:S01]  /*edc0*/  FADD.FTZ R37, R130, R39 ;  /* 0x0000002782257221 */ /* 0x004fe20000010000 */
[----:B---3--:R-:W-:Y:S03]  /*edd0*/  F2FP.BF16.F32.PACK_AB R163, R68, R44 ;  /* 0x0000002c44a3723e */ /* 0x008fe600000010ff */
[----:B------:R-:W-:Y:S04]  /*ede0*/  FADD.FTZ R0, R129, R37 ;  /* 0x0000002581007221 */ /* 0x000fe80000010000 */
[----:B------:R-:W-:Y:S01]  /*edf0*/  FADD.FTZ R37, R94, R0 ;  /* 0x000000005e257221 */ /* 0x000fe20000010000 */
[----:B------:R-:W-:Y:S01]  /*ee00*/  FADD.FTZ R0, R92, R2 ;  /* 0x000000025c007221 */ /* 0x000fe20000010000 */
[C---:B-1----:R-:W-:Y:S05]  /*ee10*/  HMMA.16816.F32.BF16 R136, R160.reuse, R144, R4 ;  /* 0x00000090a088723c */ /* 0x042fea0000041804 */
        /* <DEDUP_REMOVED lines=18> */
[----:B------:R-:W-:Y:S04]  /*ef40*/  HMMA.16816.F32.BF16 R160, R160, R42, R32 ;  /* 0x0000002aa0a0723c */ /* 0x000fe80000041820 */
[----:B------:R-:W-:Y:S01]  /*ef50*/  FADD.FTZ R0, R81, R4 ;  /* 0x0000000451007221 */ /* 0x000fe20000010000 */
[----:B------:R-:W-:Y:S03]  /*ef60*/  FADD.FTZ R2, R79, R2 ;  /* 0x000000024f027221 */ /* 0x000fe60000010000 */
        /* <DEDUP_REMOVED lines=19> */
[----:B------:R-:W-:Y:S02]  /*f0a0*/  IADD3 R0, R244, -0x1, RZ ;  /* 0xfffffffff4007810 */ /* 0x000fe40007ffe0ff */
[----:B------:R-:W-:Y:S02]  /*f0b0*/  FADD.FTZ R2, R68, R2 ;  /* 0x0000000244027221 */ /* 0x000fe40000010000 */
[----:B------:R2:W-:Y:S01]  /*f0c0*/  STL [R1+0x4], R4 ;  /* 0x0000040401007387 */ /* 0x0005e20000100800 */
[----:B------:R-:W-:Y:S03]  /*f0d0*/  MOV R244, R0 ;  /* 0x0000000000f47202 */ /* 0x000fe60000000f00 */
[----:B------:R2:W-:Y:S01]  /*f0e0*/  STL [R1], R2 ;  /* 0x0000000201007387 */ /* 0x0005e20000100800 */
[----:B------:R-:W-:Y:S05]  /*f0f0*/  @P0 BRA `(.L_x_2230) ;  /* 0xffffff9c00ac0947 */ /* 0x000fea000383ffff */
.L_x_2226:
[----:B------:R-:W3:Y:S04]  /*f100*/  LDL.LU R5, [R1+0x4] ;  /* 0x0000040001057983 */ /* 0x000ee80000300800 */
[----:B--2---:R-:W2:Y:S01]  /*f110*/  LDL.LU R4, [R1] ;  /* 0x0000000001047983 */ /* 0x004ea20000300800 */
[----:B------:R-:W1:Y:S01]  /*f120*/  S2UR UR4, SR_CgaCtaId ;  /* 0x00000000000479c3 */ /* 0x000e620000008800 */
[----:B------:R-:W-:Y:S01]  /*f130*/  UMOV UR5, 0x400 ;  /* 0x0000040000057882 */ /* 0x000fe20000000000 */
[----:B------:R-:W4:Y:S01]  /*f140*/  S2R R28, SR_TID.X ;  /* 0x00000000001c7919 */ /* 0x000f220000002100 */
[----:B-1----:R-:W-:Y:S01]  /*f150*/  ULEA UR4, UR4, UR5, 0x18 ;  /* 0x0000000504047291 */ /* 0x002fe2000f8ec03f */
[----:B----4-:R-:W-:-:S04]  /*f160*/  SHF.R.S32.HI R29, RZ, 0x1f, R28 ;  /* 0x0000001fff1d7819 */ /* 0x010fc8000001141c */
[----:B------:R-:W-:Y:S01]  /*f170*/  LEA.HI R25, R29, R28, RZ, 0x5 ;  /* 0x0000001c1d197211 */ /* 0x000fe200078f28ff */
[----:B---3--:R-:W1:Y:S04]  /*f180*/  SHFL.BFLY PT, R0, R5, 0x2, 0x1f ;  /* 0x0c401f0005007f89 */ /* 0x008e6800000e0000 */
[----:B--2---:R-:W2:Y:S01]  /*f190*/  SHFL.BFLY PT, R2, R4, 0x2, 0x1f ;  /* 0x0c401f0004027f89 */ /* 0x004ea200000e0000 */
[----:B-1----:R-:W-:Y:S01]  /*f1a0*/  FADD.FTZ R0, R0, R5 ;  /* 0x0000000500007221 */ /* 0x002fe20000010000 */
[----:B--2---:R-:W-:-:S04]  /*f1b0*/  FADD.FTZ R2, R2, R4 ;  /* 0x0000000402027221 */ /* 0x004fc80000010000 */
[----:B------:R-:W1:Y:S04]  /*f1c0*/  SHFL.BFLY PT, R5, R0, 0x1, 0x1f ;  /* 0x0c201f0000057f89 */ /* 0x000e6800000e0000 */
[----:B------:R-:W2:Y:S01]  /*f1d0*/  SHFL.BFLY PT, R4, R2, 0x1, 0x1f ;  /* 0x0c201f0002047f89 */ /* 0x000ea200000e0000 */
[----:B-1----:R-:W-:Y:S01]  /*f1e0*/  FADD.FTZ R23, R0, R5 ;  /* 0x0000000500177221 */ /* 0x002fe20000010000 */
[----:B------:R-:W-:Y:S02]  /*f1f0*/  MOV R0, 0x3f800000 ;  /* 0x3f80000000007802 */ /* 0x000fe40000000f00 */
[----:B------:R-:W-:Y:S01]  /*f200*/  LEA.HI R5, R29, R28, RZ, 0x2 ;  /* 0x0000001c1d057211 */ /* 0x000fe200078f10ff */
[----:B--2---:R-:W-:Y:S01]  /*f210*/  FADD.FTZ R24, R2, R4 ;  /* 0x0000000402187221 */ /* 0x004fe20000010000 */
[----:B------:R-:W-:-:S02]  /*f220*/  FSETP.NE.FTZ.AND P4, PT, R23, RZ, PT ;  /* 0x000000ff1700720b */ /* 0x000fc40003f95000 */
[----:B------:R-:W-:Y:S02]  /*f230*/  MOV R2, 0x3f800000 ;  /* 0x3f80000000027802 */ /* 0x000fe40000000f00 */
[----:B------:R-:W-:Y:S02]  /*f240*/  FSETP.NE.FTZ.AND P3, PT, R24, RZ, PT ;  /* 0x000000ff1800720b */ /* 0x000fe40003f75000 */
[----:B------:R-:W-:Y:S02]  /*f250*/  LOP3.LUT R6, R5, 0x3ffffffc, RZ, 0xc0, !PT ;  /* 0x3ffffffc05067812 */ /* 0x000fe400078ec0ff */
[----:B------:R-:W-:-:S03]  /*f260*/  SHF.R.S32.HI R4, RZ, 0x5, R25 ;  /* 0x00000005ff047819 */ /* 0x000fc60000011419 */
[----:B------:R-:W-:Y:S02]  /*f270*/  IMAD.IADD R6, R28, 0x1, -R6 ;  /* 0x000000011c067824 */ /* 0x000fe400078e0a06 */
[----:B------:R-:W1:Y:S02]  /*f280*/  @P4 MUFU.RCP R0, R23 ;  /* 0x0000001700004308 */ /* 0x000e640000001000 */
[----:B------:R-:W-:Y:S01]  /*f290*/  IMAD R8, R4, 0x200, R6 ;  /* 0x0000020004087824 */ /* 0x000fe200078e0206 */
[----:B------:R-:W-:-:S05]  /*f2a0*/  SHF.R.S32.HI R4, RZ, 0x2, R5 ;  /* 0x00000002ff047819 */ /* 0x000fca0000011405 */
        /* <DEDUP_REMOVED lines=36> */
[----:B------:R-:W-:-:S02]  /*f4f0*/  IADD3 R2, R4, -R0, RZ ;  /* 0x8000000004027210 */ /* 0x000fc40007ffe0ff */
[----:B------:R-:W-:Y:S02]  /*f500*/  F2FP.BF16.F32.PACK_AB R6, R139, R6 ;  /* 0x000000068b06723e */ /* 0x000fe400000010ff */
[C---:B------:R-:W-:Y:S01]  /*f510*/  LOP3.LUT R4, R2.reuse, 0x1, RZ, 0xc0, !PT ;  /* 0x0000000102047812 */ /* 0x040fe200078ec0ff */
[----:B------:R-:W-:Y:S01]  /*f520*/  IMAD.SHL.U32 R0, R2, 0x40, RZ ;  /* 0x0000004002007824 */ /* 0x000fe200078e00ff */
[----:B------:R-:W-:Y:S02]  /*f530*/  F2FP.BF16.F32.PACK_AB R7, R7, R136 ;  /* 0x000000880707723e */ /* 0x000fe400000010ff */
[----:B------:R-:W-:Y:S02]  /*f540*/  ISETP.NE.U32.AND P0, PT, R4, 0x1, PT ;  /* 0x000000010400780c */ /* 0x000fe40003f05070 */
[----:B------:R-:W-:Y:S02]  /*f550*/  LOP3.LUT R0, R0, 0x1c0, RZ, 0xc0, !PT ;  /* 0x000001c000007812 */ /* 0x000fe400078ec0ff */
[----:B------:R-:W-:-:S02]  /*f560*/  R2P PR, R2, 0x6 ;  /* 0x0000000602007804 */ /* 0x000fc40000000000 */
[----:B------:R-:W-:Y:S02]  /*f570*/  LEA.HI R0, R0, R0, RZ, 0x1d ;  /* 0x0000000000007211 */ /* 0x000fe400078fe8ff */
[----:B------:R-:W-:Y:S02]  /*f580*/  MOV R4, 0xfffffff0 ;  /* 0xfffffff000047802 */ /* 0x000fe40000000f00 */
[----:B------:R-:W-:Y:S01]  /*f590*/  MOV R2, 0x20 ;  /* 0x0000002000027802 */ /* 0x000fe20000000f00 */
[----:B------:R-:W-:Y:S01]  /*f5a0*/  IMAD.U32 R0, R8, 0x2, R0 ;  /* 0x0000000208007824 */ /* 0x000fe200078e0000 */
[----:B------:R-:W-:Y:S02]  /*f5b0*/  SEL R8, R4, 0x10, !P0 ;  /* 0x0000001004087807 */ /* 0x000fe40004000000 */
[----:B------:R-:W-:Y:S02]  /*f5c0*/  SEL R4, R2, 0xffffffe0, !P1 ;  /* 0xffffffe002047807 */ /* 0x000fe40004800000 */
[----:B------:R-:W-:Y:S01]  /*f5d0*/  LEA R0, R0, UR4, 0x1 ;  /* 0x0000000400007c11 */ /* 0x000fe2000f8e08ff */
[----:B------:R-:W-:Y:S01]  /*f5e0*/  ULDC.U8 UR4, c[0x0][0x3d8] ;  /* 0x0000f60000047ab9 */ /* 0x000fe20000000000 */
[----:B------:R-:W-:-:S02]  /*f5f0*/  F2FP.BF16.F32.PACK_AB R9, R9, R144 ;  /* 0x000000900909723e */ /* 0x000fc400000010ff */
[C---:B------:R-:W-:Y:S01]  /*f600*/  IADD3 R5, R0.reuse, R8, RZ ;  /* 0x0000000800057210 */ /* 0x040fe20007ffe0ff */
[----:B------:R1:W-:Y:S01]  /*f610*/  STS [R0+0x400], R6 ;  /* 0x0004000600007388 */ /* 0x0003e20000000800 */
[----:B------:R-:W-:Y:S02]  /*f620*/  F2FP.BF16.F32.PACK_AB R13, R147, R13 ;  /* 0x0000000d930d723e */ /* 0x000fe400000010ff */
[C---:B------:R-:W-:Y:S01]  /*f630*/  IADD3 R2, R0.reuse, 0x40, RZ ;  /* 0x0000004000027810 */ /* 0x040fe20007ffe0ff */
[----:B------:R-:W-:Y:S01]  /*f640*/  @P2 VIADD R2, R0, 0xffffffc0 ;  /* 0xffffffc000022836 */ /* 0x000fe20000000000 */
[----:B------:R-:W-:Y:S01]  /*f650*/  F2FP.BF16.F32.PACK_AB R12, R12, R140 ;  /* 0x0000008c0c0c723e */ /* 0x000fe200000010ff */
[----:B------:R2:W-:Y:S01]  /*f660*/  STS [R0], R7 ;  /* 0x0000000700007388 */ /* 0x0005e20000000800 */
[----:B------:R-:W-:Y:S02]  /*f670*/  F2FP.BF16.F32.PACK_AB R11, R143, R11 ;  /* 0x0000000b8f0b723e */ /* 0x000fe400000010ff */
[----:B------:R-:W-:Y:S01]  /*f680*/  F2FP.BF16.F32.PACK_AB R10, R10, R152 ;  /* 0x000000980a0a723e */ /* 0x000fe200000010ff */
[----:B------:R3:W-:Y:S01]  /*f690*/  STS [R5], R9 ;  /* 0x0000000905007388 */ /* 0x0007e20000000800 */
[----:B------:R-:W-:-:S02]  /*f6a0*/  F2FP.BF16.F32.PACK_AB R17, R155, R17 ;  /* 0x000000119b11723e */ /* 0x000fc400000010ff */
[----:B------:R-:W-:Y:S01]  /*f6b0*/  F2FP.BF16.F32.PACK_AB R16, R16, R148 ;  /* 0x000000941010723e */ /* 0x000fe200000010ff */
[----:B------:R4:W-:Y:S01]  /*f6c0*/  STS [R5+0x400], R13 ;  /* 0x0004000d05007388 */ /* 0x0009e20000000800 */
[----:B------:R-:W-:Y:S02]  /*f6d0*/  F2FP.BF16.F32.PACK_AB R19, R151, R19 ;  /* 0x000000139713723e */ /* 0x000fe400000010ff */
[----:B------:R-:W-:Y:S02]  /*f6e0*/  ISETP.NE.AND P0, PT, RZ, UR4, PT ;  /* 0x00000004ff007c0c */ /* 0x000fe4000bf05270 */
[----:B------:R-:W-:Y:S02]  /*f6f0*/  F2FP.BF16.F32.PACK_AB R18, R18, R156 ;  /* 0x0000009c1212723e */ /* 0x000fe400000010ff */
[----:B------:R-:W-:Y:S02]  /*f700*/  F2FP.BF16.F32.PACK_AB R21, R159, R21 ;  /* 0x000000159f15723e */ /* 0x000fe400000010ff */
[----:B------:R-:W-:Y:S01]  /*f710*/  F2FP.BF16.F32.PACK_AB R22, R22, R164 ;  /* 0x000000a41616723e */ /* 0x000fe200000010ff */
[----:B-1----:R-:W-:Y:S01]  /*f720*/  IMAD.IADD R6, R0, 0x1, R4 ;  /* 0x0000000100067824 */ /* 0x002fe200078e0204 */
[----:B------:R-:W-:-:S02]  /*f730*/  F2FP.BF16.F32.PACK_AB R20, R167, R20 ;  /* 0x00000014a714723e */ /* 0x000fc400000010ff */
[----:B------:R-:W-:Y:S02]  /*f740*/  F2FP.BF16.F32.PACK_AB R15, R15, R160 ;  /* 0x000000a00f0f723e */ /* 0x000fe400000010ff */
[----:B------:R-:W-:Y:S01]  /*f750*/  STS [R6], R12 ;  /* 0x0000000c06007388 */ /* 0x000fe20000000800 */
[----:B--2---:R-:W-:Y:S02]  /*f760*/  IADD3 R7, R5, R4, RZ ;  /* 0x0000000405077210 */ /* 0x004fe40007ffe0ff */
[----:B------:R-:W-:Y:S01]  /*f770*/  F2FP.BF16.F32.PACK_AB R14, R163, R14 ;  /* 0x0000000ea30e723e */ /* 0x000fe200000010ff */
[----:B------:R1:W-:Y:S01]  /*f780*/  STS [R6+0x400], R11 ;  /* 0x0004000b06007388 */ /* 0x0003e20000000800 */
[----:B---3--:R-:W-:-:S03]  /*f790*/  MOV R9, 0x7f800000 ;  /* 0x7f80000000097802 */ /* 0x008fc60000000f00 */
[----:B------:R2:W-:Y:S01]  /*f7a0*/  STS [R7], R10 ;  /* 0x0000000a07007388 */ /* 0x0005e20000000800 */
[-C--:B----4-:R-:W-:Y:S02]  /*f7b0*/  IADD3 R5, R8, R2.reuse, RZ ;  /* 0x0000000208057210 */ /* 0x090fe40007ffe0ff */
[----:B------:R-:W3:Y:S01]  /*f7c0*/  @P4 LDC R8, c[0x0][0x2e8] ;  /* 0x0000ba00ff084b82 */ /* 0x000ee20000000800 */
[----:B------:R4:W-:Y:S02]  /*f7d0*/  STS [R7+0x400], R17 ;  /* 0x0004001107007388 */ /* 0x0009e40000000800 */
[C---:B------:R-:W-:Y:S02]  /*f7e0*/  IMAD.IADD R0, R4.reuse, 0x1, R5 ;  /* 0x0000000104007824 */ /* 0x040fe400078e0205 */
[----:B------:R-:W-:Y:S04]  /*f7f0*/  STS [R2], R16 ;  /* 0x0000001002007388 */ /* 0x000fe80000000800 */
[----:B------:R5:W-:Y:S04]  /*f800*/  STS [R2+0x400], R19 ;  /* 0x0004001302007388 */ /* 0x000be80000000800 */
[----:B------:R-:W-:Y:S04]  /*f810*/  STS [R5], R18 ;  /* 0x0000001205007388 */ /* 0x000fe80000000800 */
[----:B------:R-:W-:Y:S01]  /*f820*/  STS [R5+0x400], R21 ;  /* 0x0004001505007388 */ /* 0x000fe20000000800 */
[----:B-1----:R-:W1:Y:S01]  /*f830*/  @P4 MUFU.LG2 R6, R23 ;  /* 0x0000001700064308 */ /* 0x002e620000000c00 */
[----:B--2---:R-:W-:Y:S01]  /*f840*/  MOV R10, 0x7f800000 ;  /* 0x7f800000000a7802 */ /* 0x004fe20000000f00 */
[----:B----4-:R-:W2:Y:S01]  /*f850*/  @P3 LDC R7, c[0x0][0x2e8] ;  /* 0x0000ba00ff073b82 */ /* 0x010ea20000000800 */
[----:B-----5:R-:W-:-:S05]  /*f860*/  IADD3 R2, R4, R2, RZ ;  /* 0x0000000204027210 */ /* 0x020fca0007ffe0ff */
[----:B------:R-:W4:Y:S01]  /*f870*/  @P3 MUFU.LG2 R4, R24 ;  /* 0x0000001800043308 */ /* 0x000f220000000c00 */
[----:B------:R-:W-:Y:S04]  /*f880*/  STS [R2], R22 ;  /* 0x0000001602007388 */ /* 0x000fe80000000800 */
[----:B------:R1:W-:Y:S04]  /*f890*/  STS [R2+0x400], R20 ;  /* 0x0004001402007388 */ /* 0x0003e80000000800 */
[----:B------:R-:W-:Y:S04]  /*f8a0*/  STS [R0], R15 ;  /* 0x0000000f00007388 */ /* 0x000fe80000000800 */
[----:B------:R4:W-:Y:S01]  /*f8b0*/  STS [R0+0x400], R14 ;  /* 0x0004000e00007388 */ /* 0x0009e20000000800 */
[----:B-1----:R-:W-:-:S04]  /*f8c0*/  @P4 FMUL.FTZ R2, R6, 0.69314718246459960938 ;  /* 0x3f31721806024820 */ /* 0x002fc80000410000 */
[----:B---3--:R-:W-:Y:S01]  /*f8d0*/  @P4 FFMA.FTZ R9, R36, R8, R2 ;  /* 0x0000000824094223 */ /* 0x008fe20000010002 */
[----:B----4-:R-:W-:-:S04]  /*f8e0*/  @P3 FMUL.FTZ R0, R4, 0.69314718246459960938 ;  /* 0x3f31721804003820 */ /* 0x010fc80000410000 */
[----:B--2---:R-:W-:Y:S01]  /*f8f0*/  @P3 FFMA.FTZ R10, R3, R7, R0 ;  /* 0x00000007030a3223 */ /* 0x004fe20000010000 */
        /* <DEDUP_REMOVED lines=8> */
.L_x_2231:
[----:B------:R-:W-:Y:S01]  /*f980*/  S2UR UR8, SR_CTAID.Z ;  /* 0x00000000000879c3 */ /* 0x000fe20000002700 */
[----:B------:R-:W-:Y:S01]  /*f990*/  ULDC UR9, c[0x0][0x270] ;  /* 0x00009c0000097ab9 */ /* 0x000fe20000000800 */
[----:B------:R-:W-:-:S06]  /*f9a0*/  ULDC UR6, c[0x0][0x2c4] ;  /* 0x0000b10000067ab9 */ /* 0x000fcc0000000800 */
[----:B------:R-:W1:Y:S02]  /*f9b0*/  S2UR UR7, SR_CTAID.Y ;  /* 0x00000000000779c3 */ /* 0x000e640000002600 */
[----:B-1----:R-:W-:-:S04]  /*f9c0*/  UIMAD UR9, UR7, UR9, UR8 ;  /* 0x00000009070972a4 */ /* 0x002fc8000f8e0208 */
[----:B------:R-:W-:Y:S02]  /*f9d0*/  UIMAD UR9, UR9, UR6, URZ ;  /* 0x00000006090972a4 */ /* 0x000fe4000f8e023f */
.L_x_2232:
        /* <DEDUP_REMOVED lines=34> */
.L_x_2234:
[----:B------:R-:W-:Y:S05]  /*fc00*/  BSYNC B0 ;  /* 0x0000000000007941 */ /* 0x000fea0003800000 */
.L_x_2233:
[----:B------:R-:W2:Y:S01]  /*fc10*/  S2UR UR5, SR_CTAID.X ;  /* 0x00000000000579c3 */ /* 0x000ea20000002500 */
[----:B-1----:R-:W-:Y:S01]  /*fc20*/  LEA.HI R2, R6, R11, RZ, 0x3 ;  /* 0x0000000b06027211 */ /* 0x002fe200078f18ff */
[----:B------:R-:W1:Y:S01]  /*fc30*/  LDS.128 R24, [R243] ;  /* 0x00000000f3187984 */ /* 0x000e620000000c00 */
[----:B------:R-:W-:Y:S02]  /*fc40*/  LEA.HI R5, R29, R28, RZ, 0x3 ;  /* 0x0000001c1d057211 */ /* 0x000fe400078f18ff */
[----:B------:R-:W-:Y:S01]  /*fc50*/  LOP3.LUT R2, R2, 0xfffffff8, RZ, 0xc0, !PT ;  /* 0xfffffff802027812 */ /* 0x000fe200078ec0ff */
[----:B------:R-:W3:Y:S02]  /*fc60*/  LDS.128 R20, [R243+0x800] ;  /* 0x00080000f3147984 */ /* 0x000ee40000000c00 */
[----:B------:R-:W4:Y:S02]  /*fc70*/  LDC.64 R8, c[0x0][0x298] ;  /* 0x0000a600ff087b82 */ /* 0x000f240000000a00 */
[----:B------:R-:W-:Y:S01]  /*fc80*/  IMAD.IADD R2, R11, 0x1, -R2 ;  /* 0x000000010b027824 */ /* 0x000fe200078e0a02 */
[----:B------:R-:W5:Y:S03]  /*fc90*/  LDS.128 R16, [R243+0x1000] ;  /* 0x00100000f3107984 */ /* 0x000f660000000c00 */
[----:B------:R-:W-:Y:S01]  /*fca0*/  IMAD.SHL.U32 R2, R2, 0x8, RZ ;  /* 0x0000000802027824 */ /* 0x000fe200078e00ff */
[----:B------:R-:W5:Y:S01]  /*fcb0*/  LDS.128 R12, [R243+0x1800] ;  /* 0x00180000f30c7984 */ /* 0x000f620000000c00 */
[----:B------:R-:W1:Y:S03]  /*fcc0*/  LDC.64 R6, c[0x0][0x290] ;  /* 0x0000a400ff067b82 */ /* 0x000e660000000a00 */
[----:B------:R-:W-:Y:S01]  /*fcd0*/  SHF.R.S32.HI R3, RZ, 0x1f, R2 ;  /* 0x0000001fff037819 */ /* 0x000fe20000011402 */
[----:B--2---:R-:W-:-:S04]  /*fce0*/  USHF.L.U32 UR5, UR5, 0x6, URZ ;  /* 0x0000000605057899 */ /* 0x004fc8000800063f */
[----:B------:R-:W2:Y:S01]  /*fcf0*/  LDC.64 R10, c[0x0][0x2a0] ;  /* 0x0000a800ff0a7b82 */ /* 0x000ea20000000a00 */
[----:B------:R-:W-:Y:S01]  /*fd00*/  USHF.R.S32.HI UR4, URZ, 0x1f, UR5 ;  /* 0x0000001f3f047899 */ /* 0x000fe20008011405 */
[----:B----4-:R-:W-:-:S05]  /*fd10*/  IMAD.WIDE.U32 R2, R8, UR5, R2 ;  /* 0x0000000508027c25 */ /* 0x010fca000f8e0002 */
[----:B------:R-:W-:Y:S01]  /*fd20*/  IMAD R0, R8, UR4, RZ ;  /* 0x0000000408007c24 */ /* 0x000fe2000f8e02ff */
[----:B------:R-:W-:-:S03]  /*fd30*/  USHF.R.S32.HI UR4, URZ, 0x1f, UR7 ;  /* 0x0000001f3f047899 */ /* 0x000fc60008011407 */
[----:B------:R-:W-:-:S03]  /*fd40*/  IMAD R0, R9, UR5, R0 ;  /* 0x0000000509007c24 */ /* 0x000fc6000f8e0200 */
[----:B-1----:R-:W-:Y:S01]  /*fd50*/  IMAD R4, R6, UR4, RZ ;  /* 0x0000000406047c24 */ /* 0x002fe2000f8e02ff */
[----:B------:R-:W-:Y:S01]  /*fd60*/  USHF.R.S32.HI UR4, URZ, 0x1f, UR8 ;  /* 0x0000001f3f047899 */ /* 0x000fe20008011408 */
[----:B------:R-:W-:Y:S02]  /*fd70*/  IADD3 R3, R0, R3, RZ ;  /* 0x0000000300037210 */ /* 0x000fe40007ffe0ff */
[----:B------:R-:W-:Y:S02]  /*fd80*/  IMAD R4, R7, UR7, R4 ;  /* 0x0000000707047c24 */ /* 0x000fe4000f8e0204 */
[----:B------:R-:W-:-:S04]  /*fd90*/  IMAD.WIDE.U32 R2, R6, UR7, R2 ;  /* 0x0000000706027c25 */ /* 0x000fc8000f8e0002 */
[----:B--2---:R-:W-:Y:S01]  /*fda0*/  IMAD R0, R10, UR4, RZ ;  /* 0x000000040a007c24 */ /* 0x004fe2000f8e02ff */
[----:B------:R-:W-:Y:S01]  /*fdb0*/  ULDC.64 UR4, c[0x0][0x280] ;  /* 0x0000a00000047ab9 */ /* 0x000fe20000000a00 */
[----:B------:R-:W-:Y:S02]  /*fdc0*/  IMAD.IADD R3, R4, 0x1, R3 ;  /* 0x0000000104037824 */ /* 0x000fe400078e0203 */
[----:B------:R-:W-:Y:S01]  /*fdd0*/  IMAD R4, R11, UR8, R0 ;  /* 0x000000080b047c24 */ /* 0x000fe2000f8e0200 */
[----:B------:R-:W-:Y:S01]  /*fde0*/  SHF.R.S32.HI R0, RZ, 0x3, R5 ;  /* 0x00000003ff007819 */ /* 0x000fe20000011405 */
[----:B------:R-:W-:-:S03]  /*fdf0*/  IMAD.WIDE.U32 R2, R10, UR8, R2 ;  /* 0x000000080a027c25 */ /* 0x000fc6000f8e0002 */
[----:B------:R-:W-:Y:S02]  /*fe00*/  SHF.R.S32.HI R5, RZ, 0x1f, R0 ;  /* 0x0000001fff057819 */ /* 0x000fe40000011400 */
[----:B------:R-:W-:-:S03]  /*fe10*/  IADD3 R3, R4, R3, RZ ;  /* 0x0000000304037210 */ /* 0x000fc60007ffe0ff */
[-C--:B------:R-:W-:Y:S02]  /*fe20*/  IMAD R4, R5, R8.reuse, RZ ;  /* 0x0000000805047224 */ /* 0x080fe400078e02ff */
        /* <DEDUP_REMOVED lines=11> */
[----:B------:R-:W-:Y:S03]  /*fee0*/  STG.E.128 desc[UR20][R6.64], R24 ;  /* 0x0000001806007986 */ /* 0x000fe6000c101d14 */
[-C--:B------:R-:W-:Y:S01]  /*fef0*/  IADD3.X R3, R5, R9.reuse, RZ, P1, !PT ;  /* 0x0000000905037210 */ /* 0x080fe20000ffe4ff */
[----:B---3--:R-:W-:Y:S03]  /*ff00*/  STG.E.128 desc[UR20][R4.64], R20 ;  /* 0x0000001404007986 */ /* 0x008fe6000c101d14 */
[----:B------:R-:W-:Y:S01]  /*ff10*/  IADD3.X R9, R3, R9, RZ, P0, !PT ;  /* 0x0000000903097210 */ /* 0x000fe200007fe4ff */
[----:B-----5:R-:W-:Y:S04]  /*ff20*/  STG.E.128 desc[UR20][R2.64], R16 ;  /* 0x0000001002007986 */ /* 0x020fe8000c101d14 */
[----:B------:R-:W-:Y:S01]  /*ff30*/  STG.E.128 desc[UR20][R8.64], R12 ;  /* 0x0000000c08007986 */ /* 0x000fe2000c101d14 */
[----:B------:R-:W-:Y:S05]  /*ff40*/  EXIT ;  /* 0x000000000000794d */ /* 0x000fea0003800000 */
.L_x_2235:
        /* <DEDUP_REMOVED lines=11> */
.L_x_8001:


//--------------------- .text._ZN5flash24flash_fwd_splitkv_kernelI23Flash_fwd_kernel_traitsILi64ELi64ELi256ELi4ELb0ELb0EN7cutlass10bfloat16_tE19Flash_kernel_traitsILi64ELi64ELi256ELi4ES3_EELb1ELb0ELb0ELb1ELb1ELb0ELb1ELb0EEEvNS_16Flash_fwd_paramsE --------------------------
	.section	.text._ZN5flash24flash_fwd_splitkv_kernelI23Flash_fwd_kernel_traitsILi64ELi64ELi256ELi4ELb0ELb0EN7cutlass10bfloat16_tE19Flash_kernel_traitsILi64ELi64ELi256ELi4ES3_EELb1ELb0ELb0ELb1ELb1ELb0ELb1ELb0EEEvNS_16Flash_fwd_paramsE,"ax",@progbits
	.align	128
        .global         _ZN5flash24flash_fwd_splitkv_kernelI23Flash_fwd_kernel_traitsILi64ELi64ELi256ELi4ELb0ELb0EN7cutlass10bfloat16_tE19Flash_kernel_traitsILi64ELi64ELi256ELi4ES3_EELb1ELb0ELb0ELb1ELb1ELb0ELb1ELb0EEEvNS_16Flash_fwd_paramsE
        .type           _ZN5flash24flash_fwd_splitkv_kernelI23Flash_fwd_kernel_traitsILi64ELi64ELi256ELi4ELb0ELb0EN7cutlass10bfloat16_tE19Flash_kernel_traitsILi64ELi64ELi256ELi4ES3_EELb1ELb0ELb0ELb1ELb1ELb0ELb1ELb0EEEvNS_16Flash_fwd_paramsE,@function
        .size           _ZN5flash24flash_fwd_splitkv_kernelI23Flash_fwd_kernel_traitsILi64ELi64ELi256ELi4ELb0ELb0EN7cutlass10bfloat16_tE19Flash_kernel_traitsILi64ELi64ELi256ELi4ES3_EELb1ELb0ELb0ELb1ELb1ELb0ELb1ELb0EEEvNS_16Flash_fwd_paramsE,(.L_x_8002 - _ZN5flash24flash_fwd_splitkv_kernelI23Flash_fwd_kernel_traitsILi64ELi64ELi256ELi4ELb0ELb0EN7cutlass10bfloat16_tE19Flash_kernel_traitsILi64ELi64ELi256ELi4ES3_EELb1ELb0ELb0ELb1ELb1ELb0ELb1ELb0EEEvNS_16Flash_fwd_paramsE)
        .other          _ZN5flash24flash_fwd_splitkv_kernelI23Flash_fwd_kernel_traitsILi64ELi64ELi256ELi4ELb0ELb0EN7cutlass10bfloat16_tE19Flash_kernel_traitsILi64ELi64ELi256ELi4ES3_EELb1ELb0ELb0ELb1ELb1ELb0ELb1ELb0EEEvNS_16Flash_fwd_paramsE,@"STO_CUDA_ENTRY STV_DEFAULT"
_ZN5flash24flash_fwd_splitkv_kernelI23Flash_fwd_kernel_traitsILi64ELi64ELi256ELi4ELb0ELb0EN7cutlass10bfloat16_tE19Flash_kernel_traitsILi64ELi64ELi256ELi4ES3_EELb1ELb0ELb0ELb1ELb1ELb0ELb1ELb0EEEvNS_16Flash_fwd_paramsE:
.text._ZN5flash24flash_fwd_splitkv_kernelI23Flash_fwd_kernel_traitsILi64ELi64ELi256ELi4ELb0ELb0EN7cutlass10bfloat16_tE19Flash_kernel_traitsILi64ELi64ELi256ELi4ES3_EELb1ELb0ELb0ELb1ELb1ELb0ELb1ELb0EEEvNS_16Flash_fwd_paramsE:
[----:B------:R-:W1:Y:S08]  /*0000*/  LDC R1, c[0x0][0x28] ;  /* 0x00000a00ff017b82 */ /* 0x000e700000000800 */
[----:B------:R-:W2:Y:S01]  /*0010*/  LDC R6, c[0x0][0x270] ;  /* 0x00009c00ff067b82 */ /* 0x000ea20000000800 */
[----:B------:R-:W-:Y:S01]  /*0020*/  ULDC.64 UR20, c[0x0][0x208] ;  /* 0x0000820000147ab9 */ /* 0x000fe20000000a00 */
[----:B------:R-:W-:Y:S01]  /*0030*/  IMAD.MOV.U32 R17, RZ, RZ, RZ ;  /* 0x000000ffff117224 */ /* 0x000fe200078e00ff */
[----:B------:R-:W-:Y:S01]  /*0040*/  ULDC UR19, c[0x0][0x2c4] ;  /* 0x0000b10000137ab9 */ /* 0x000fe20000000800 */
[----:B-1----:R-:W-:-:S04]  /*0050*/  VIADD R1, R1, 0xffffffe8 ;  /* 0xffffffe801017836 */ /* 0x002fc80000000000 */
[----:B------:R-:W1:Y:S08]  /*0060*/  S2UR UR4, SR_CTAID.Z ;  /* 0x00000000000479c3 */ /* 0x000e700000002700 */
[----:B------:R-:W3:Y:S01]  /*0070*/  LDC.64 R2, c[0x0][0x308] ;  /* 0x0000c200ff027b82 */ /* 0x000ee20000000a00 */
[----:B--2---:R-:W2:Y:S01]  /*0080*/  I2F.U32.RP R8, R6 ;  /* 0x0000000600087306 */ /* 0x004ea20000209000 */
[----:B------:R-:W-:-:S06]  /*0090*/  ISETP.NE.U32.AND P2, PT, R6, RZ, PT ;  /* 0x000000ff0600720c */ /* 0x000fcc0003f45070 */
[----:B------:R-:W4:Y:S01]  /*00a0*/  LDC.64 R4, c[0x0][0x300] ;  /* 0x0000c000ff047b82 */ /* 0x000f220000000a00 */
[----:B--2---:R-:W2:Y:S01]  /*00b0*/  MUFU.RCP R8, R8 ;  /* 0x0000000800087308 */ /* 0x004ea20000001000 */
[----:B---3--:R-:W-:-:S04]  /*00c0*/  ISETP.NE.U32.AND P0, PT, R2, RZ, PT ;  /* 0x000000ff0200720c */ /* 0x008fc80003f05070 */
[----:B------:R-:W-:Y:S02]  /*00d0*/  ISETP.NE.AND.EX P0, PT, R3, RZ, PT, P0 ;  /* 0x000000ff0300720c */ /* 0x000fe40003f05300 */
[----:B----4-:R-:W-:-:S04]  /*00e0*/  ISETP.NE.U32.AND P1, PT, R4, RZ, PT ;  /* 0x000000ff0400720c */ /* 0x010fc80003f25070 */
[----:B------:R-:W-:Y:S02]  /*00f0*/  ISETP.NE.AND.EX P1, PT, R5, RZ, PT, P1 ;  /* 0x000000ff0500720c */ /* 0x000fe40003f25310 */
[----:B--2---:R-:W-:-:S05]  /*0100*/  IADD3 R8, R8, 0xffffffe, RZ ;  /* 0x0ffffffe08087810 */ /* 0x004fca0007ffe0ff */
[----:B------:R-:W2:Y:S01]  /*0110*/  @P0 LDC.64 R2, c[0x0][0x308] ;  /* 0x0000c200ff020b82 */ /* 0x000ea20000000a00 */
[----:B------:R-:W3:Y:S07]  /*0120*/  F2I.FTZ.U32.TRUNC.NTZ R9, R8 ;  /* 0x0000000800097305 */ /* 0x000eee000021f000 */
[----:B------:R-:W4:Y:S01]  /*0130*/  @P1 LDC.64 R4, c[0x0][0x300] ;  /* 0x0000c000ff041b82 */ /* 0x000f220000000a00 */
[----:B---3--:R-:W-:Y:S01]  /*0140*/  IMAD.MOV R0, RZ, RZ, -R9 ;  /* 0x000000ffff007224 */ /* 0x008fe200078e0a09 */
        /* <DEDUP_REMOVED lines=12> */
[C---:B--2---:R-:W-:Y:S01]  /*0210*/  @P0 IMAD.WIDE R2, R245.reuse, 0x4, R2 ;  /* 0x00000004f5020825 */ /* 0x044fe200078e0202 */
[----:B------:R-:W1:Y:S03]  /*0220*/  S2R R0, SR_CTAID.X ;  /* 0x0000000000007919 */ /* 0x000e660000002500 */
[----:B----4-:R-:W-:Y:S01]  /*0230*/  @P1 IMAD.WIDE R4, R245, 0x4, R4 ;  /* 0x00000004f5041825 */ /* 0x010fe200078e0204 */
[----:B------:R2:W5:Y:S04]  /*0240*/  @P0 LDG.E R188, desc[UR20][R2.64] ;  /* 0x0000001402bc0981 */ /* 0x000568000c1e1900 */
[----:B------:R2:W5:Y:S01]  /*0250*/  @P1 LDG.E R17, desc[UR20][R4.64] ;  /* 0x0000001404111981 */ /* 0x000562000c1e1900 */
[----:B------:R-:W-:-:S04]  /*0260*/  IMAD.MOV R10, RZ, RZ, -R245 ;  /* 0x000000ffff0a7224 */ /* 0x000fc800078e0af5 */
[----:B------:R-:W-:Y:S01]  /*0270*/  IMAD R10, R6, R10, UR4 ;  /* 0x00000004060a7e24 */ /* 0x000fe2000f8e020a */
[----:B-1----:R-:W-:-:S04]  /*0280*/  SHF.L.U32 R191, R0, 0x6, RZ ;  /* 0x0000000600bf7819 */ /* 0x002fc800000006ff */
[----:B------:R-:W-:-:S13]  /*0290*/  ISETP.GE.AND P1, PT, R191, UR19, PT ;  /* 0x00000013bf007c0c */ /* 0x000fda000bf26270 */
[----:B--2---:R-:W-:Y:S05]  /*02a0*/  @P1 EXIT ;  /* 0x000000000000194d */ /* 0x004fea0003800000 */
[----:B------:R-:W1:Y:S01]  /*02b0*/  LDC R7, c[0x0][0x10] ;  /* 0x00000400ff077b82 */ /* 0x000e620000000800 */
[----:B-----5:R-:W-:Y:S01]  /*02c0*/  @P0 IMAD.IADD R188, R188, 0x1, -R17 ;  /* 0x00000001bcbc0824 */ /* 0x020fe200078e0a11 */
[----:B------:R-:W-:Y:S01]  /*02d0*/  ULDC UR18, c[0x0][0x398] ;  /* 0x0000e60000127ab9 */ /* 0x000fe20000000800 */
[----:B------:R-:W2:Y:S05]  /*02e0*/  S2R R189, SR_TID.X ;  /* 0x0000000000bd7919 */ /* 0x000eaa0000002100 */
[----:B------:R-:W3:Y:S01]  /*02f0*/  LDC R2, c[0x0][0x2c8] ;  /* 0x0000b200ff027b82 */ /* 0x000ee20000000800 */
[-C--:B-1----:R-:W-:Y:S02]  /*0300*/  IABS R9, R7.reuse ;  /* 0x0000000700097213 */ /* 0x082fe40000000000 */
[----:B------:R-:W-:-:S02]  /*0310*/  IABS R11, R7 ;  /* 0x00000007000b7213 */ /* 0x000fc40000000000 */
[----:B------:R-:W1:Y:S03]  /*0320*/  I2F.RP R4, R9 ;  /* 0x0000000900047306 */ /* 0x000e660000209400 */
[----:B------:R-:W-:Y:S02]  /*0330*/  IMAD.MOV R11, RZ, RZ, -R11 ;  /* 0x000000ffff0b7224 */ /* 0x000fe400078e0a0b */
[----:B---3--:R-:W-:-:S05]  /*0340*/  VIADD R2, R2, 0xff ;  /* 0x000000ff02027836 */ /* 0x008fca0000000000 */
[----:B------:R-:W-:-:S04]  /*0350*/  SHF.R.S32.HI R12, RZ, 0x1f, R2 ;  /* 0x0000001fff0c7819 */ /* 0x000fc80000011402 */
[----:B------:R-:W-:Y:S01]  /*0360*/  LEA.HI R12, R12, R2, RZ, 0x8 ;  /* 0x000000020c0c7211 */ /* 0x000fe200078f40ff */
[----:B-1----:R-:W1:Y:S03]  /*0370*/  MUFU.RCP R4, R4 ;  /* 0x0000000400047308 */ /* 0x002e660000001000 */
[----:B------:R-:W-:-:S05]  /*0380*/  LEA.HI.SX32 R12, R12, R7, 0x18 ;  /* 0x000000070c0c7211 */ /* 0x000fca00078fc2ff */
[----:B------:R-:W-:-:S05]  /*0390*/  VIADD R12, R12, 0xffffffff ;  /* 0xffffffff0c0c7836 */ /* 0x000fca0000000000 */
[----:B------:R-:W-:Y:S02]  /*03a0*/  IABS R2, R12 ;  /* 0x0000000c00027213 */ /* 0x000fe40000000000 */
[----:B------:R-:W-:Y:S01]  /*03b0*/  LOP3.LUT R12, R12, R7, RZ, 0x3c, !PT ;  /* 0x000000070c0c7212 */ /* 0x000fe200078e3cff */
[----:B-1----:R-:W-:-:S04]  /*03c0*/  VIADD R4, R4, 0xffffffe ;  /* 0x0ffffffe04047836 */ /* 0x002fc80000000000 */
[----:B------:R-:W1:Y:S02]  /*03d0*/  F2I.FTZ.U32.TRUNC.NTZ R5, R4 ;  /* 0x0000000400057305 */ /* 0x000e64000021f000 */
[----:B-1----:R-:W-:Y:S02]  /*03e0*/  IMAD.MOV R8, RZ, RZ, -R5 ;  /* 0x000000ffff087224 */ /* 0x002fe400078e0a05 */
[----:B------:R-:W-:Y:S02]  /*03f0*/  IMAD.MOV.U32 R4, RZ, RZ, RZ ;  /* 0x000000ffff047224 */ /* 0x000fe400078e00ff */
[----:B------:R-:W-:-:S04]  /*0400*/  IMAD R8, R8, R9, RZ ;  /* 0x0000000908087224 */ /* 0x000fc800078e02ff */
[----:B------:R-:W-:Y:S02]  /*0410*/  IMAD.HI.U32 R8, R5, R8, R4 ;  /* 0x0000000805087227 */ /* 0x000fe400078e0004 */
[----:B------:R-:W1:Y:S04]  /*0420*/  @!P0 LDC.64 R4, c[0x0][0x318] ;  /* 0x0000c600ff048b82 */ /* 0x000e680000000a00 */
[----:B------:R-:W-:-:S04]  /*0430*/  IMAD.HI.U32 R8, R8, R2, RZ ;  /* 0x0000000208087227 */ /* 0x000fc800078e00ff */
[----:B------:R-:W-:Y:S02]  /*0440*/  IMAD R11, R8, R11, R2 ;  /* 0x0000000b080b7224 */ /* 0x000fe400078e0202 */
[----:B------:R-:W3:Y:S03]  /*0450*/  @!P0 LDC.64 R2, c[0x0][0x2c8] ;  /* 0x0000b200ff028b82 */ /* 0x000ee60000000a00 */
[----:B------:R-:W-:Y:S02]  /*0460*/  ISETP.GT.U32.AND P2, PT, R9, R11, PT ;  /* 0x0000000b0900720c */ /* 0x000fe40003f44070 */
[----:B-1----:R-:W-:Y:S02]  /*0470*/  @!P0 ISETP.NE.U32.AND P1, PT, R4, RZ, PT ;  /* 0x000000ff0400820c */ /* 0x002fe40003f25070 */
[----:B------:R-:W1:Y:S09]  /*0480*/  S2R R4, SR_CTAID.Y ;  /* 0x0000000000047919 */ /* 0x000e720000002600 */
[----:B------:R-:W-:Y:S01]  /*0490*/  @!P2 IMAD.IADD R11, R11, 0x1, -R9 ;  /* 0x000000010b0ba824 */ /* 0x000fe200078e0a09 */
[----:B------:R-:W-:Y:S01]  /*04a0*/  @!P0 ISETP.NE.AND.EX P1, PT, R5, RZ, PT, P1 ;  /* 0x000000ff0500820c */ /* 0x000fe20003f25310 */
[----:B------:R-:W-:-:S03]  /*04b0*/  @!P2 VIADD R8, R8, 0x1 ;  /* 0x000000010808a836 */ /* 0x000fc60000000000 */
[----:B------:R-:W-:Y:S02]  /*04c0*/  ISETP.GE.U32.AND P3, PT, R11, R9, PT ;  /* 0x000000090b00720c */ /* 0x000fe40003f66070 */
[----:B---3--:R-:W-:Y:S02]  /*04d0*/  @!P0 SEL R3, R3, RZ, P1 ;  /* 0x000000ff03038207 */ /* 0x008fe40000800000 */
[----:B------:R-:W-:Y:S02]  /*04e0*/  ISETP.GE.AND P1, PT, R12, RZ, PT ;  /* 0x000000ff0c00720c */ /* 0x000fe40003f26270 */
[----:B------:R-:W-:Y:S01]  /*04f0*/  @!P0 IADD3 R188, R3, R2, -R17 ;  /* 0x0000000203bc8210 */ /* 0x000fe20007ffe811 */
[----:B------:R-:W-:Y:S01]  /*0500*/  VIADD R2, R191, 0x13f ;  /* 0x0000013fbf027836 */ /* 0x000fe20000000000 */
[----:B------:R-:W-:-:S03]  /*0510*/  ISETP.NE.AND P0, PT, R7, RZ, PT ;  /* 0x000000ff0700720c */ /* 0x000fc60003f05270 */
[C---:B------:R-:W-:Y:S01]  /*0520*/  VIADD R5, R188.reuse, 0xff ;  /* 0x000000ffbc057836 */ /* 0x040fe20000000000 */
[----:B------:R-:W-:Y:S01]  /*0530*/  IADD3 R2, R188, -UR19, R2 ;  /* 0x80000013bc027c10 */ /* 0x000fe2000fffe002 */
[----:B------:R-:W-:-:S03]  /*0540*/  @P3 VIADD R8, R8, 0x1 ;  /* 0x0000000108083836 */ /* 0x000fc60000000000 */
[----:B------:R-:W-:Y:S01]  /*0550*/  SHF.R.S32.HI R3, RZ, 0x1f, R5 ;  /* 0x0000001fff037819 */ /* 0x000fe20000011405 */
[----:B------:R-:W-:Y:S02]  /*0560*/  VIADD R2, R2, UR18 ;  /* 0x0000001202027c36 */ /* 0x000fe40008000000 */
[----:B------:R-:W-:Y:S01]  /*0570*/  @!P1 IMAD.MOV R8, RZ, RZ, -R8 ;  /* 0x000000ffff089224 */ /* 0x000fe200078e0a08 */
[----:B------:R-:W-:Y:S02]  /*0580*/  LEA.HI R3, R3, R5, RZ, 0x8 ;  /* 0x0000000503037211 */ /* 0x000fe400078f40ff */
[----:B------:R-:W-:Y:S02]  /*0590*/  @!P0 LOP3.LUT R8, RZ, R7, RZ, 0x33, !PT ;  /* 0x00000007ff088212 */ /* 0x000fe400078e33ff */
[----:B------:R-:W-:Y:S02]  /*05a0*/  SHF.R.S32.HI R7, RZ, 0x1f, R2 ;  /* 0x0000001fff077819 */ /* 0x000fe40000011402 */
[----:B------:R-:W-:Y:S01]  /*05b0*/  SHF.R.S32.HI R3, RZ, 0x8, R3 ;  /* 0x00000008ff037819 */ /* 0x000fe20000011403 */
[----:B-1----:R-:W-:Y:S01]  /*05c0*/  IMAD R239, R8, R4, RZ ;  /* 0x0000000408ef7224 */ /* 0x002fe200078e02ff */
[----:B------:R-:W-:-:S04]  /*05d0*/  LEA.HI R7, R7, R2, RZ, 0x8 ;  /* 0x0000000207077211 */ /* 0x000fc800078f40ff */
[----:B------:R-:W-:Y:S02]  /*05e0*/  SHF.R.S32.HI R7, RZ, 0x8, R7 ;  /* 0x00000008ff077819 */ /* 0x000fe40000011407 */
[----:B------:R-:W-:-:S04]  /*05f0*/  VIADDMNMX R3, R239, R8, R3, PT ;  /* 0x00000008ef037246 */ /* 0x000fc80003800103 */
[----:B------:R-:W-:-:S04]  /*0600*/  VIMNMX R164, R3, R7, PT ;  /* 0x0000000703a47248 */ /* 0x000fc80003fe0100 */
[----:B------:R-:W-:-:S13]  /*0610*/  ISETP.GE.AND P0, PT, R239, R164, PT ;  /* 0x000000a4ef00720c */ /* 0x000fda0003f06270 */
[----:B--2---:R-:W-:Y:S05]  /*0620*/  @!P0 BRA `(.L_x_2236) ;  /* 0x0000000400108947 */ /* 0x004fea0003800000 */
[----:B------:R-:W1:Y:S01]  /*0630*/  LDC R2, c[0x0][0x2c0] ;  /* 0x0000b000ff027b82 */ /* 0x000e620000000800 */
[----:B------:R-:W-:Y:S01]  /*0640*/  SHF.R.S32.HI R0, RZ, 0x1f, R189 ;  /* 0x0000001fff007819 */ /* 0x000fe200000114bd */
[----:B------:R-:W-:Y:S01]  /*0650*/  ULDC UR4, c[0x0][0x2dc] ;  /* 0x0000b70000047ab9 */ /* 0x000fe20000000800 */
[----:B------:R-:W-:Y:S02]  /*0660*/  LOP3.LUT P6, RZ, R189, 0xf, RZ, 0xc0, !PT ;  /* 0x0000000fbdff7812 */ /* 0x000fe400078cc0ff */
[----:B------:R-:W-:-:S04]  /*0670*/  LEA.HI R0, R0, R189, RZ, 0x4 ;  /* 0x000000bd00007211 */ /* 0x000fc800078f20ff */
[----:B------:R-:W-:Y:S02]  /*0680*/  LOP3.LUT R3, R0, 0x3ffffff0, RZ, 0xc0, !PT ;  /* 0x3ffffff000037812 */ /* 0x000fe400078ec0ff */
[----:B------:R-:W-:-:S03]  /*0690*/  SHF.R.S32.HI R0, RZ, 0x4, R0 ;  /* 0x00000004ff007819 */ /* 0x000fc60000011400 */
[----:B------:R-:W-:Y:S02]  /*06a0*/  IMAD.IADD R3, R189, 0x1, -R3 ;  /* 0x00000001bd037824 */ /* 0x000fe400078e0a03 */
[----:B------:R-:W-:Y:S02]  /*06b0*/  VIADD R5, R0, 0x10 ;  /* 0x0000001000057836 */ /* 0x000fe40000000000 */
[----:B-1----:R-:W-:-:S04]  /*06c0*/  IMAD R2, R4, R2, R245 ;  /* 0x0000000204027224 */ /* 0x002fc800078e02f5 */
[----:B------:R-:W-:Y:S02]  /*06d0*/  IMAD R2, R2, R6, R10 ;  /* 0x0000000602027224 */ /* 0x000fe400078e020a */
[----:B------:R-:W-:Y:S02]  /*06e0*/  IMAD.SHL.U32 R6, R3, 0x4, RZ ;  /* 0x0000000403067824 */ /* 0x000fe400078e00ff */
[----:B------:R-:W-:Y:S01]  /*06f0*/  IMAD R3, R2, UR19, R191 ;  /* 0x0000001302037c24 */ /* 0x000fe2000f8e02bf */
[----:B------:R-:W-:Y:S02]  /*0700*/  IADD3 R191, -R191, UR19, RZ ;  /* 0x00000013bfbf7c10 */ /* 0x000fe4000fffe1ff */
[--C-:B------:R-:W-:Y:S01]  /*0710*/  SHF.R.S32.HI R7, RZ, 0x1f, R6.reuse ;  /* 0x0000001fff077819 */ /* 0x100fe20000011406 */
[----:B------:R-:W-:Y:S01]  /*0720*/  IMAD R4, R3, UR4, RZ ;  /* 0x0000000403047c24 */ /* 0x000fe2000f8e02ff */
[----:B------:R-:W-:Y:S01]  /*0730*/  ULDC.64 UR4, c[0x0][0x288] ;  /* 0x0000a20000047ab9 */ /* 0x000fe20000000a00 */
[CC--:B------:R-:W-:Y:S01]  /*0740*/  ISETP.GE.OR P5, PT, R0.reuse, R191.reuse, P6 ;  /* 0x000000bf0000720c */ /* 0x0c0fe200037a6670 */
[----:B------:R-:W-:Y:S01]  /*0750*/  IMAD.WIDE R6, R0, 0x40, R6 ;  /* 0x0000004000067825 */ /* 0x000fe200078e0206 */
[----:B------:R-:W-:-:S03]  /*0760*/  ISETP.GE.OR P3, PT, R5, R191, P6 ;  /* 0x000000bf0500720c */ /* 0x000fc60003766670 */
[----:B------:R-:W-:Y:S01]  /*0770*/  VIADD R5, R0, 0x20 ;  /* 0x0000002000057836 */ /* 0x000fe20000000000 */
[----:B------:R-:W-:Y:S01]  /*0780*/  IADD3 R2, P0, R4, R6, RZ ;  /* 0x0000000604027210 */ /* 0x000fe20007f1e0ff */
[----:B------:R-:W-:-:S03]  /*0790*/  VIADD R6, R0, 0x8 ;  /* 0x0000000800067836 */ /* 0x000fc60000000000 */
[----:B------:R-:W-:Y:S02]  /*07a0*/  LEA.HI.X.SX32 R4, R4, R7, 0x1, P0 ;  /* 0x0000000704047211 */ /* 0x000fe400000f0eff */
[----:B------:R-:W-:Y:S02]  /*07b0*/  LEA R10, P0, R2, UR4, 0x2 ;  /* 0x00000004020a7c11 */ /* 0x000fe4000f8010ff */
[-C--:B------:R-:W-:Y:S01]  /*07c0*/  ISETP.GE.OR P4, PT, R6, R191.reuse, P6 ;  /* 0x000000bf0600720c */ /* 0x080fe20003786670 */
[----:B------:R-:W-:Y:S01]  /*07d0*/  VIADD R6, R0, 0x18 ;  /* 0x0000001800067836 */ /* 0x000fe20000000000 */
[----:B------:R-:W-:Y:S01]  /*07e0*/  LEA.HI.X R11, R2, UR5, R4, 0x2, P0 ;  /* 0x00000005020b7c11 */ /* 0x000fe200080f1404 */
[----:B------:R-:W-:Y:S01]  /*07f0*/  ULDC.64 UR4, c[0x0][0x2b8] ;  /* 0x0000ae0000047ab9 */ /* 0x000fe20000000a00 */
[----:B------:R-:W-:Y:S01]  /*0800*/  SHF.R.S32.HI R2, RZ, 0x1f, R3 ;  /* 0x0000001fff027819 */ /* 0x000fe20000011403 */
[----:B------:R-:W-:Y:S01]  /*0810*/  VIADD R4, R0, 0x28 ;  /* 0x0000002800047836 */ /* 0x000fe20000000000 */
[----:B------:R-:W-:Y:S01]  /*0820*/  IADD3 R3, P0, R3, R0, RZ ;  /* 0x0000000003037210 */ /* 0x000fe20007f1e0ff */
[----:B------:R-:W-:Y:S01]  /*0830*/  STG.E.128 desc[UR20][R10.64], RZ ;  /* 0x000000ff0a007986 */ /* 0x000fe2000c101d14 */
[----:B------:R-:W-:Y:S01]  /*0840*/  ISETP.GE.OR P2, PT, R6, R191, P6 ;  /* 0x000000bf0600720c */ /* 0x000fe20003746670 */
[----:B------:R-:W-:Y:S01]  /*0850*/  @!P3 IMAD.MOV.U32 R6, RZ, RZ, -0x800000 ;  /* 0xff800000ff06b424 */ /* 0x000fe200078e00ff */
[----:B------:R-:W-:Y:S01]  /*0860*/  LEA.HI.X.SX32 R2, R0, R2, 0x1, P0 ;  /* 0x0000000200027211 */ /* 0x000fe200000f0eff */
[----:B------:R-:W-:Y:S01]  /*0870*/  STG.E.128 desc[UR20][R10.64+0x800], RZ ;  /* 0x000800ff0a007986 */ /* 0x000fe2000c101d14 */
[----:B------:R-:W-:-:S02]  /*0880*/  LEA R8, P0, R3, UR4, 0x2 ;  /* 0x0000000403087c11 */ /* 0x000fc4000f8010ff */
[-C--:B------:R-:W-:Y:S01]  /*0890*/  ISETP.GE.OR P1, PT, R5, R191.reuse, P6 ;  /* 0x000000bf0500720c */ /* 0x080fe20003726670 */
[----:B------:R-:W-:Y:S01]  /*08a0*/  STG.E.128 desc[UR20][R10.64+0x1000], RZ ;  /* 0x001000ff0a007986 */ /* 0x000fe2000c101d14 */
[----:B------:R-:W-:Y:S01]  /*08b0*/  LEA.HI.X R9, R3, UR5, R2, 0x2, P0 ;  /* 0x0000000503097c11 */ /* 0x000fe200080f1402 */
[----:B------:R-:W-:Y:S01]  /*08c0*/  @!P5 IMAD.MOV.U32 R2, RZ, RZ, -0x800000 ;  /* 0xff800000ff02d424 */ /* 0x000fe200078e00ff */
[-C--:B------:R-:W-:Y:S01]  /*08d0*/  ISETP.GE.OR P0, PT, R4, R191.reuse, P6 ;  /* 0x000000bf0400720c */ /* 0x080fe20003706670 */
[C---:B------:R-:W-:Y:S01]  /*08e0*/  VIADD R3, R0.reuse, 0x30 ;  /* 0x0000003000037836 */ /* 0x040fe20000000000 */
[----:B------:R-:W-:Y:S01]  /*08f0*/  STG.E.128 desc[UR20][R10.64+0x1800], RZ ;  /* 0x001800ff0a007986 */ /* 0x000fe2000c101d14 */
[----:B------:R-:W-:Y:S02]  /*0900*/  VIADD R0, R0, 0x38 ;  /* 0x0000003800007836 */ /* 0x000fe40000000000 */
[----:B------:R-:W-:Y:S01]  /*0910*/  @!P2 IMAD.MOV.U32 R5, RZ, RZ, -0x800000 ;  /* 0xff800000ff05a424 */ /* 0x000fe200078e00ff */
[----:B------:R-:W-:Y:S03]  /*0920*/  STG.E.128 desc[UR20][R10.64+0x2000], RZ ;  /* 0x002000ff0a007986 */ /* 0x000fe6000c101d14 */
[----:B------:R-:W-:Y:S01]  /*0930*/  @!P1 IMAD.MOV.U32 R4, RZ, RZ, -0x800000 ;  /* 0xff800000ff049424 */ /* 0x000fe200078e00ff */
[----:B------:R-:W-:Y:S04]  /*0940*/  STG.E.128 desc[UR20][R10.64+0x2800], RZ ;  /* 0x002800ff0a007986 */ /* 0x000fe8000c101d14 */
[----:B------:R-:W-:Y:S04]  /*0950*/  STG.E.128 desc[UR20][R10.64+0x3000], RZ ;  /* 0x003000ff0a007986 */ /* 0x000fe8000c101d14 */
[----:B------:R-:W-:Y:S04]  /*0960*/  STG.E.128 desc[UR20][R10.64+0x3800], RZ ;  /* 0x003800ff0a007986 */ /* 0x000fe8000c101d14 */
[----:B------:R1:W-:Y:S01]  /*0970*/  @!P5 STG.E desc[UR20][R8.64], R2 ;  /* 0x000000020800d986 */ /* 0x0003e2000c101914 */
[-C--:B------:R-:W-:Y:S01]  /*0980*/  ISETP.GE.OR P5, PT, R3, R191.reuse, P6 ;  /* 0x000000bf0300720c */ /* 0x080fe200037a6670 */
[----:B------:R-:W-:Y:S01]  /*0990*/  @!P0 IMAD.MOV.U32 R3, RZ, RZ, -0x800000 ;  /* 0xff800000ff038424 */ /* 0x000fe200078e00ff */
[----:B------:R-:W-:Y:S01]  /*09a0*/  ISETP.GE.OR P6, PT, R0, R191, P6 ;  /* 0x000000bf0000720c */ /* 0x000fe200037c6670 */
[----:B------:R-:W-:Y:S04]  /*09b0*/  @!P3 STG.E desc[UR20][R8.64+0x40], R6 ;  /* 0x000040060800b986 */ /* 0x000fe8000c101914 */
[----:B------:R-:W-:Y:S04]  /*09c0*/  @!P2 STG.E desc[UR20][R8.64+0x60], R5 ;  /* 0x000060050800a986 */ /* 0x000fe8000c101914 */
[----:B------:R-:W-:Y:S04]  /*09d0*/  @!P1 STG.E desc[UR20][R8.64+0x80], R4 ;  /* 0x0000800408009986 */ /* 0x000fe8000c101914 */
[----:B------:R-:W-:Y:S01]  /*09e0*/  @!P0 STG.E desc[UR20][R8.64+0xa0], R3 ;  /* 0x0000a00308008986 */ /* 0x000fe2000c101914 */
[----:B-1----:R-:W-:-:S05]  /*09f0*/  @!P4 IMAD.MOV.U32 R2, RZ, RZ, -0x800000 ;  /* 0xff800000ff02c424 */ /* 0x002fca00078e00ff */
[----:B------:R1:W-:Y:S02]  /*0a00*/  @!P4 STG.E desc[UR20][R8.64+0x20], R2 ;  /* 0x000020020800c986 */ /* 0x0003e4000c101914 */
[----:B-1----:R-:W-:-:S05]  /*0a10*/  @!P5 IMAD.MOV.U32 R2, RZ, RZ, -0x800000 ;  /* 0xff800000ff02d424 */ /* 0x002fca00078e00ff */
[----:B------:R1:W-:Y:S01]  /*0a20*/  @!P5 STG.E desc[UR20][R8.64+0xc0], R2 ;  /* 0x0000c0020800d986 */ /* 0x0003e2000c101914 */
[----:B------:R-:W-:Y:S05]  /*0a30*/  @P6 EXIT ;  /* 0x000000000000694d */ /* 0x000fea0003800000 */
[----:B------:R-:W-:-:S05]  /*0a40*/  MOV R0, 0xff800000 ;  /* 0xff80000000007802 */ /* 0x000fca0000000f00 */
[----:B------:R-:W-:Y:S01]  /*0a50*/  STG.E desc[UR20][R8.64+0xe0], R0 ;  /* 0x0000e00008007986 */ /* 0x000fe2000c101914 */
[----:B------:R-:W-:Y:S05]  /*0a60*/  EXIT ;  /* 0x000000000000794d */ /* 0x000fea0003800000 */
.L_x_2236:
        /* <DEDUP_REMOVED lines=22> */
.L_x_2237:
        /* <DEDUP_REMOVED lines=32> */
[----:B------:R-:W-:-:S06]  /*0dd0*/  IMAD.WIDE R12, R6, 0x4, R246 ;  /* 0x00000004060c7825 */ /* 0x000fcc00078e02f6 */
[----:B------:R-:W2:Y:S01]  /*0de0*/  LDG.E R12, desc[UR20][R12.64] ;  /* 0x000000140c0c7981 */ /* 0x000ea2000c1e1900 */
        /* <DEDUP_REMOVED lines=28> */
[----:B------:R-:W-:Y:S02]  /*0fb0*/  @!P1 LOP3.LUT R4, RZ, R2, RZ, 0x33, !PT ;  /* 0x00000002ff049212 */ /* 0x000fe400078e33ff */
[----:B--2--5:R-:W-:Y:S01]  /*0fc0*/  SHF.R.S32.HI R11, RZ, 0x1f, R12 ;  /* 0x0000001fff0b7819 */ /* 0x024fe2000001140c */
[----:B------:R-:W-:-:S04]  /*0fd0*/  IMAD.WIDE.U32 R6, R12, UR8, RZ ;  /* 0x000000080c067c25 */ /* 0x000fc8000f8e00ff */
[C---:B------:R-:W-:Y:S01]  /*0fe0*/  IMAD R3, R11.reuse, UR8, RZ ;  /* 0x000000080b037c24 */ /* 0x040fe2000f8e02ff */
[----:B------:R-:W-:Y:S01]  /*0ff0*/  MOV R2, R6 ;  /* 0x0000000600027202 */ /* 0x000fe20000000f00 */
[----:B------:R-:W-:Y:S01]  /*1000*/  IMAD R11, R11, UR4, RZ ;  /* 0x000000040b0b7c24 */ /* 0x000fe2000f8e02ff */
[----:B------:R-:W-:Y:S01]  /*1010*/  SHF.R.S32.HI R6, RZ, 0x1f, R4 ;  /* 0x0000001fff067819 */ /* 0x000fe20000011404 */
[C---:B------:R-:W-:Y:S02]  /*1020*/  IMAD R3, R12.reuse, UR9, R3 ;  /* 0x000000090c037c24 */ /* 0x040fe4000f8e0203 */
[----:B------:R-:W-:Y:S02]  /*1030*/  IMAD R11, R12, UR5, R11 ;  /* 0x000000050c0b7c24 */ /* 0x000fe4000f8e020b */
[----:B------:R-:W-:Y:S02]  /*1040*/  IMAD.IADD R3, R7, 0x1, R3 ;  /* 0x0000000107037824 */ /* 0x000fe400078e0203 */
[----:B------:R-:W-:-:S02]  /*1050*/  IMAD R7, R6, UR10, RZ ;  /* 0x0000000a06077c24 */ /* 0x000fc4000f8e02ff */
[----:B------:R-:W-:-:S04]  /*1060*/  IMAD.WIDE.U32 R2, R9, UR6, R2 ;  /* 0x0000000609027c25 */ /* 0x000fc8000f8e0002 */
[----:B------:R-:W-:Y:S02]  /*1070*/  IMAD.IADD R3, R3, 0x1, R5 ;  /* 0x0000000103037824 */ /* 0x000fe400078e0205 */
[----:B------:R-:W-:-:S04]  /*1080*/  IMAD.WIDE.U32 R12, R12, UR4, RZ ;  /* 0x000000040c0c7c25 */ /* 0x000fc8000f8e00ff */
[C---:B------:R-:W-:Y:S01]  /*1090*/  IMAD R7, R4.reuse, UR11, R7 ;  /* 0x0000000b04077c24 */ /* 0x040fe2000f8e0207 */
[----:B------:R-:W-:Y:S01]  /*10a0*/  MOV R14, R12 ;  /* 0x0000000c000e7202 */ /* 0x000fe20000000f00 */
[----:B------:R-:W-:-:S04]  /*10b0*/  IMAD.WIDE.U32 R2, R4, UR10, R2 ;  /* 0x0000000a04027c25 */ /* 0x000fc8000f8e0002 */
[----:B------:R-:W-:Y:S01]  /*10c0*/  IMAD.IADD R11, R13, 0x1, R11 ;  /* 0x000000010d0b7824 */ /* 0x000fe200078e020b */
[----:B------:R-:W-:Y:S02]  /*10d0*/  IADD3 R7, R3, R7, RZ ;  /* 0x0000000703077210 */ /* 0x000fe40007ffe0ff */
[----:B------:R-:W-:Y:S01]  /*10e0*/  MOV R5, R2 ;  /* 0x0000000200057202 */ /* 0x000fe20000000f00 */
[----:B------:R-:W-:Y:S06]  /*10f0*/  BRA `(.L_x_2239) ;  /* 0x0000000000ec7947 */ /* 0x000fec0003800000 */
.L_x_2238:
        /* <DEDUP_REMOVED lines=29> */
[----:B------:R-:W2:Y:S03]  /*12d0*/  LDC.64 R4, c[0x0][0x260] ;  /* 0x00009800ff047b82 */ /* 0x000ea60000000a00 */
[----:B------:R-:W-:Y:S01]  /*12e0*/  ISETP.GT.U32.AND P0, PT, R3, R2, PT ;  /* 0x000000020300720c */ /* 0x000fe20003f04070 */
[----:B-1----:R-:W-:-:S12]  /*12f0*/  IMAD R15, R15, R6, RZ ;  /* 0x000000060f0f7224 */ /* 0x002fd800078e02ff */
[----:B------:R-:W-:Y:S01]  /*1300*/  @!P0 IMAD.IADD R2, R2, 0x1, -R3 ;  /* 0x0000000102028824 */ /* 0x000fe200078e0a03 */
[----:B------:R-:W-:Y:S01]  /*1310*/  @!P0 IADD3 R12, R12, 0x1, RZ ;  /* 0x000000010c0c8810 */ /* 0x000fe20007ffe0ff */
[----:B------:R-:W-:Y:S01]  /*1320*/  IMAD R7, R17, R7, R15 ;  /* 0x0000000711077224 */ /* 0x000fe200078e020f */
[----:B------:R-:W-:Y:S01]  /*1330*/  ISETP.NE.AND P0, PT, R13, RZ, PT ;  /* 0x000000ff0d00720c */ /* 0x000fe20003f05270 */
[----:B------:R-:W-:Y:S01]  /*1340*/  IMAD R15, R14, UR8, RZ ;  /* 0x000000080e0f7c24 */ /* 0x000fe2000f8e02ff */
[----:B------:R-:W-:Y:S01]  /*1350*/  ISETP.GE.U32.AND P2, PT, R2, R3, PT ;  /* 0x000000030200720c */ /* 0x000fe20003f46070 */
[----:B------:R-:W-:Y:S01]  /*1360*/  IMAD.WIDE.U32 R16, R17, R6, RZ ;  /* 0x0000000611107225 */ /* 0x000fe200078e00ff */
[----:B------:R-:W-:-:S03]  /*1370*/  LOP3.LUT R2, R10, R13, RZ, 0x3c, !PT ;  /* 0x0000000d0a027212 */ /* 0x000fc600078e3cff */
[----:B------:R-:W-:Y:S01]  /*1380*/  IMAD R15, R11, UR9, R15 ;  /* 0x000000090b0f7c24 */ /* 0x000fe2000f8e020f */
[----:B------:R-:W-:Y:S01]  /*1390*/  ISETP.GE.AND P1, PT, R2, RZ, PT ;  /* 0x000000ff0200720c */ /* 0x000fe20003f26270 */
[----:B------:R-:W-:Y:S01]  /*13a0*/  IMAD.IADD R17, R17, 0x1, R7 ;  /* 0x0000000111117824 */ /* 0x000fe200078e0207 */
[----:B------:R-:W1:Y:S02]  /*13b0*/  LDC.64 R2, c[0x0][0x238] ;  /* 0x00008e00ff027b82 */ /* 0x000e640000000a00 */
[----:B------:R-:W-:-:S03]  /*13c0*/  IADD3 R19, R19, R15, RZ ;  /* 0x0000000f13137210 */ /* 0x000fc60007ffe0ff */
[----:B------:R-:W-:-:S06]  /*13d0*/  @P2 VIADD R12, R12, 0x1 ;  /* 0x000000010c0c2836 */ /* 0x000fcc0000000000 */
[----:B------:R-:W-:Y:S02]  /*13e0*/  @!P1 IADD3 R12, -R12, RZ, RZ ;  /* 0x000000ff0c0c9210 */ /* 0x000fe40007ffe1ff */
[----:B------:R-:W-:-:S04]  /*13f0*/  @!P0 LOP3.LUT R12, RZ, R13, RZ, 0x33, !PT ;  /* 0x0000000dff0c8212 */ /* 0x000fc800078e33ff */
[----:B------:R-:W-:Y:S01]  /*1400*/  SHF.R.S32.HI R6, RZ, 0x1f, R12 ;  /* 0x0000001fff067819 */ /* 0x000fe2000001140c */
[----:B--2---:R-:W-:-:S04]  /*1410*/  IMAD.WIDE.U32 R18, R12, R4, R18 ;  /* 0x000000040c127225 */ /* 0x004fc800078e0012 */
[----:B------:R-:W-:Y:S01]  /*1420*/  IMAD R7, R6, R4, RZ ;  /* 0x0000000406077224 */ /* 0x000fe200078e02ff */
[----:B------:R-:W-:Y:S01]  /*1430*/  MOV R4, R12 ;  /* 0x0000000c00047202 */ /* 0x000fe20000000f00 */
[-C--:B-1----:R-:W-:Y:S02]  /*1440*/  IMAD R14, R14, R2.reuse, RZ ;  /* 0x000000020e0e7224 */ /* 0x082fe400078e02ff */
[----:B------:R-:W-:Y:S02]  /*1450*/  IMAD R7, R12, R5, R7 ;  /* 0x000000050c077224 */ /* 0x000fe400078e0207 */
[C---:B------:R-:W-:Y:S02]  /*1460*/  IMAD R3, R11.reuse, R3, R14 ;  /* 0x000000030b037224 */ /* 0x040fe400078e020e */
[----:B------:R-:W-:Y:S01]  /*1470*/  IMAD.WIDE.U32 R14, R11, R2, R16 ;  /* 0x000000020b0e7225 */ /* 0x000fe200078e0010 */
[----:B------:R-:W-:-:S03]  /*1480*/  IADD3 R7, R19, R7, RZ ;  /* 0x0000000713077210 */ /* 0x000fc60007ffe0ff */
[----:B------:R-:W-:Y:S01]  /*1490*/  IMAD.MOV.U32 R5, RZ, RZ, R18 ;  /* 0x000000ffff057224 */ /* 0x000fe200078e0012 */
[----:B------:R-:W-:-:S07]  /*14a0*/  IADD3 R11, R15, R3, RZ ;  /* 0x000000030f0b7210 */ /* 0x000fce0007ffe0ff */
.L_x_2239:
[----:B------:R-:W-:Y:S01]  /*14b0*/  SHF.R.S32.HI R192, RZ, 0x1f, R189 ;  /* 0x0000001fffc07819 */ /* 0x000fe200000114bd */
[----:B------:R-:W-:Y:S01]  /*14c0*/  ULDC.64 UR4, c[0x0][0x228] ;  /* 0x00008a0000047ab9 */ /* 0x000fe20000000a00 */
[----:B------:R-:W-:Y:S01]  /*14d0*/  ULDC.64 UR10, c[0x0][0x268] ;  /* 0x00009a00000a7ab9 */ /* 0x000fe20000000a00 */
[----:B------:R-:W1:Y:S01]  /*14e0*/  S2UR UR24, SR_CgaCtaId ;  /* 0x00000000001879c3 */ /* 0x000e620000008800 */
[-C--:B------:R-:W-:Y:S01]  /*14f0*/  LEA.HI R3, R192, R189.reuse, RZ, 0x3 ;  /* 0x000000bdc0037211 */ /* 0x080fe200078f18ff */
[----:B------:R-:W-:Y:S01]  /*1500*/  IMAD R6, R6, UR10, RZ ;  /* 0x0000000a06067c24 */ /* 0x000fe2000f8e02ff */
[-C--:B------:R-:W-:Y:S01]  /*1510*/  LEA.HI R2, R192, R189.reuse, RZ, 0x4 ;  /* 0x000000bdc0027211 */ /* 0x080fe200078f20ff */
[----:B------:R-:W-:Y:S01]  /*1520*/  ULDC.64 UR16, c[0x0][0x240] ;  /* 0x0000900000107ab9 */ /* 0x000fe20000000a00 */
[----:B------:R-:W-:Y:S01]  /*1530*/  SHF.R.S32.HI R12, RZ, 0x3, R3 ;  /* 0x00000003ff0c7819 */ /* 0x000fe20000011403 */
[----:B------:R-:W-:Y:S01]  /*1540*/  IMAD R6, R4, UR11, R6 ;  /* 0x0000000b04067c24 */ /* 0x000fe2000f8e0206 */
[----:B------:R-:W-:Y:S01]  /*1550*/  LOP3.LUT R168, R3, 0xfffffff8, RZ, 0xc0, !PT ;  /* 0xfffffff803a87812 */ /* 0x000fe200078ec0ff */
[----:B------:R-:W-:Y:S01]  /*1560*/  USHF.L.U32 UR23, UR6, 0x5, URZ ;  /* 0x0000000506177899 */ /* 0x000fe2000800063f */
[----:B------:R-:W-:Y:S01]  /*1570*/  LEA.HI R17, R192, R189, RZ, 0x6 ;  /* 0x000000bdc0117211 */ /* 0x000fe200078f30ff */
[----:B------:R-:W-:Y:S01]  /*1580*/  IMAD.SHL.U32 R244, R12, 0x40, RZ ;  /* 0x000000400cf47824 */ /* 0x000fe200078e00ff */
[----:B------:R-:W-:Y:S01]  /*1590*/  LOP3.LUT R166, R2, 0xfffffff0, RZ, 0xc0, !PT ;  /* 0xfffffff002a67812 */ /* 0x000fe200078ec0ff */
[----:B------:R-:W-:Y:S01]  /*15a0*/  IMAD.IADD R168, R189, 0x1, -R168 ;  /* 0x00000001bda87824 */ /* 0x000fe200078e0aa8 */
[----:B------:R-:W-:Y:S01]  /*15b0*/  SHF.R.S32.HI R13, RZ, 0x1f, R12 ;  /* 0x0000001fff0d7819 */ /* 0x000fe2000001140c */
[----:B------:R-:W-:Y:S01]  /*15c0*/  IMAD.SHL.U32 R17, R17, 0x8, RZ ;  /* 0x0000000811117824 */ /* 0x000fe200078e00ff */
[----:B------:R-:W-:Y:S01]  /*15d0*/  LOP3.LUT R244, R244, 0x1c0, RZ, 0xc0, !PT ;  /* 0x000001c0f4f47812 */ /* 0x000fe200078ec0ff */
[----:B------:R-:W-:Y:S01]  /*15e0*/  IMAD.SHL.U32 R16, R168, 0x8, RZ ;  /* 0x00000008a8107824 */ /* 0x000fe200078e00ff */
[----:B------:R-:W-:Y:S01]  /*15f0*/  ULDC.64 UR14, c[0x0][0x210] ;  /* 0x00008400000e7ab9 */ /* 0x000fe20000000a00 */
[----:B------:R-:W-:Y:S01]  /*1600*/  IMAD.IADD R166, R189, 0x1, -R166 ;  /* 0x00000001bda67824 */ /* 0x000fe200078e0aa6 */
[----:B------:R-:W-:Y:S01]  /*1610*/  ULDC.64 UR12, c[0x0][0x220] ;  /* 0x00008800000c7ab9 */ /* 0x000fe20000000a00 */
[----:B------:R-:W-:Y:S01]  /*1620*/  IMAD.WIDE R18, R0, 0x40, R12 ;  /* 0x0000004000127825 */ /* 0x000fe200078e020c */
[----:B------:R-:W-:Y:S01]  /*1630*/  LOP3.LUT R15, R244, 0x38, R16, 0xf8, !PT ;  /* 0x00000038f40f7812 */ /* 0x000fe200078ef810 */
[----:B------:R-:W-:Y:S01]  /*1640*/  USHF.L.U64.HI UR22, UR6, 0x5, UR7 ;  /* 0x0000000506167899 */ /* 0x000fe20008010207 */
[----:B------:R-:W-:Y:S01]  /*1650*/  SHF.R.U32.HI R244, RZ, 0x3, R244 ;  /* 0x00000003fff47819 */ /* 0x000fe200000116f4 */
[----:B------:R-:W-:Y:S01]  /*1660*/  UMOV UR25, 0x400 ;  /* 0x0000040000197882 */ /* 0x000fe20000000000 */
[----:B------:R-:W-:-:S02]  /*1670*/  IADD3 R20, P1, R16, R5, RZ ;  /* 0x0000000510147210 */ /* 0x000fc40007f3e0ff */
[----:B------:R-:W-:Y:S02]  /*1680*/  LOP3.LUT R244, R15, R244, RZ, 0x3c, !PT ;  /* 0x000000f40ff47212 */ /* 0x000fe400078e3cff */
[----:B------:R-:W-:Y:S02]  /*1690*/  SHF.R.S32.HI R15, RZ, 0x1f, R245 ;  /* 0x0000001fff0f7819 */ /* 0x000fe400000114f5 */
[----:B------:R-:W-:Y:S02]  /*16a0*/  LOP3.LUT R244, R244, 0x7ffffe00, R17, 0xf8, !PT ;  /* 0x7ffffe00f4f47812 */ /* 0x000fe400078ef811 */
[----:B------:R-:W-:Y:S01]  /*16b0*/  SHF.R.S32.HI R17, RZ, 0x1f, R16 ;  /* 0x0000001fff117819 */ /* 0x000fe20000011410 */
[----:B------:R-:W-:Y:S01]  /*16c0*/  IMAD R15, R15, UR4, RZ ;  /* 0x000000040f0f7c24 */ /* 0x000fe2000f8e02ff */
[----:B------:R-:W-:Y:S02]  /*16d0*/  SHF.R.S32.HI R0, RZ, 0x1f, R166 ;  /* 0x0000001fff007819 */ /* 0x000fe400000114a6 */
[----:B------:R-:W-:Y:S01]  /*16e0*/  IADD3 R14, P0, R16, R14, RZ ;  /* 0x0000000e100e7210 */ /* 0x000fe20007f1e0ff */
[----:B------:R-:W-:Y:S01]  /*16f0*/  IMAD.X R21, R17, 0x1, R7, P1 ;  /* 0x0000000111157824 */ /* 0x000fe200008e0607 */
[----:B------:R-:W-:Y:S01]  /*1700*/  LEA.HI R0, R0, R166, RZ, 0x3 ;  /* 0x000000a600007211 */ /* 0x000fe200078f18ff */
[----:B------:R-:W-:Y:S01]  /*1710*/  IMAD R5, R245, UR5, R15 ;  /* 0x00000005f5057c24 */ /* 0x000fe2000f8e020f */
[----:B------:R-:W-:Y:S01]  /*1720*/  SHF.R.S32.HI R7, RZ, 0x1f, R10 ;  /* 0x0000001fff077819 */ /* 0x000fe2000001140a */
[----:B------:R-:W-:Y:S01]  /*1730*/  IMAD.X R15, R17, 0x1, R11, P0 ;  /* 0x00000001110f7824 */ /* 0x000fe200000e060b */
[----:B------:R-:W-:Y:S01]  /*1740*/  LOP3.LUT R11, R0, 0xfffffff8, RZ, 0xc0, !PT ;  /* 0xfffffff8000b7812 */ /* 0x000fe200078ec0ff */
[----:B------:R-:W-:Y:S01]  /*1750*/  IMAD.WIDE.U32 R16, R245, UR4, R16 ;  /* 0x00000004f5107c25 */ /* 0x000fe2000f8e0010 */
[----:B------:R-:W-:Y:S01]  /*1760*/  ULDC.64 UR4, c[0x0][0x258] ;  /* 0x0000960000047ab9 */ /* 0x000fe20000000a00 */
[----:B------:R-:W-:-:S02]  /*1770*/  IADD3 R9, P0, R12, R9, RZ ;  /* 0x000000090c097210 */ /* 0x000fc40007f1e0ff */
[----:B------:R-:W-:Y:S01]  /*1780*/  IMAD R7, R7, UR4, RZ ;  /* 0x0000000407077c24 */ /* 0x000fe2000f8e02ff */
[----:B------:R-:W-:Y:S01]  /*1790*/  LEA.HI R192, R192, R189, RZ, 0x5 ;  /* 0x000000bdc0c07211 */ /* 0x000fe200078f28ff */
[----:B------:R-:W-:Y:S02]  /*17a0*/  IMAD.IADD R17, R17, 0x1, R5 ;  /* 0x0000000111117824 */ /* 0x000fe400078e0205 */
[----:B------:R-:W-:Y:S01]  /*17b0*/  IMAD.IADD R166, R166, 0x1, -R11 ;  /* 0x00000001a6a67824 */ /* 0x000fe200078e0a0b */
[----:B------:R-:W-:Y:S01]  /*17c0*/  SHF.R.S32.HI R190, RZ, 0x5, R192 ;  /* 0x00000005ffbe7819 */ /* 0x000fe200000114c0 */
[----:B------:R-:W-:Y:S01]  /*17d0*/  IMAD.WIDE.U32 R14, R4, UR10, R14 ;  /* 0x0000000a040e7c25 */ /* 0x000fe2000f8e000e */
[----:B------:R-:W-:-:S03]  /*17e0*/  ULDC.64 UR10, c[0x0][0x250] ;  /* 0x00009400000a7ab9 */ /* 0x000fc60000000a00 */
[C---:B------:R-:W-:Y:S02]  /*17f0*/  IMAD R7, R10.reuse, UR5, R7 ;  /* 0x000000050a077c24 */ /* 0x040fe4000f8e0207 */
[----:B------:R-:W-:Y:S01]  /*1800*/  IMAD.WIDE.U32 R10, R10, UR4, R16 ;  /* 0x000000040a0a7c25 */ /* 0x000fe2000f8e0010 */
[----:B------:R-:W-:-:S03]  /*1810*/  ULDC.64 UR4, c[0x0][0x218] ;  /* 0x0000860000047ab9 */ /* 0x000fc60000000a00 */
[C---:B------:R-:W-:Y:S02]  /*1820*/  IMAD.X R8, R13.reuse, 0x1, R8, P0 ;  /* 0x000000010d087824 */ /* 0x040fe400000e0608 */
[----:B------:R-:W-:Y:S02]  /*1830*/  IMAD R4, R13, UR6, RZ ;  /* 0x000000060d047c24 */ /* 0x000fe4000f8e02ff */
[----:B------:R-:W-:Y:S02]  /*1840*/  IMAD R5, R19, UR16, RZ ;  /* 0x0000001013057c24 */ /* 0x000fe4000f8e02ff */
[----:B------:R-:W-:Y:S02]  /*1850*/  IMAD.IADD R15, R15, 0x1, R6 ;  /* 0x000000010f0f7824 */ /* 0x000fe400078e0206 */
[C---:B------:R-:W-:Y:S02]  /*1860*/  IMAD R4, R12.reuse, UR7, R4 ;  /* 0x000000070c047c24 */ /* 0x040fe4000f8e0204 */
[----:B------:R-:W-:-:S04]  /*1870*/  IMAD.WIDE.U32 R20, R12, UR6, R20 ;  /* 0x000000060c147c25 */ /* 0x000fc8000f8e0014 */
[----:B------:R-:W-:Y:S01]  /*1880*/  IMAD R8, R8, UR10, RZ ;  /* 0x0000000a08087c24 */ /* 0x000fe2000f8e02ff */
[----:B------:R-:W-:Y:S01]  /*1890*/  LEA R243, P0, R20, UR4, 0x1 ;  /* 0x0000000414f37c11 */ /* 0x000fe2000f8008ff */
[----:B------:R-:W-:Y:S01]  /*18a0*/  IMAD.IADD R11, R11, 0x1, R7 ;  /* 0x000000010b0b7824 */ /* 0x000fe200078e0207 */
[----:B------:R-:W-:Y:S01]  /*18b0*/  USHF.L.U32 UR4, UR16, 0x5, URZ ;  /* 0x0000000510047899 */ /* 0x000fe2000800063f */
[----:B------:R-:W-:Y:S02]  /*18c0*/  IMAD R5, R18, UR17, R5 ;  /* 0x0000001112057c24 */ /* 0x000fe4000f8e0205 */
[C---:B------:R-:W-:Y:S01]  /*18d0*/  IMAD R8, R9.reuse, UR11, R8 ;  /* 0x0000000b09087c24 */ /* 0x040fe2000f8e0208 */
[----:B------:R-:W-:Y:S01]  /*18e0*/  USHF.L.U64.HI UR11, UR10, 0x5, UR11 ;  /* 0x000000050a0b7899 */ /* 0x000fe2000801020b */
[----:B------:R-:W-:-:S04]  /*18f0*/  IMAD.WIDE.U32 R14, R9, UR10, R14 ;  /* 0x0000000a090e7c25 */ /* 0x000fc8000f8e000e */
[----:B------:R-:W-:Y:S01]  /*1900*/  IMAD.WIDE.U32 R18, R18, UR16, R10 ;  /* 0x0000001012127c25 */ /* 0x000fe2000f8e000a */
[----:B------:R-:W-:Y:S01]  /*1910*/  LEA R241, P1, R14, UR12, 0x1 ;  /* 0x0000000c0ef17c11 */ /* 0x000fe2000f8208ff */
[----:B------:R-:W-:Y:S02]  /*1920*/  USHF.L.U64.HI UR16, UR16, 0x5, UR17 ;  /* 0x0000000510107899 */ /* 0x000fe40008010211 */
[----:B------:R-:W-:Y:S01]  /*1930*/  IMAD.IADD R4, R21, 0x1, R4 ;  /* 0x0000000115047824 */ /* 0x000fe200078e0204 */
[----:B------:R-:W-:Y:S01]  /*1940*/  LEA R6, P2, R18, UR14, 0x1 ;  /* 0x0000000e12067c11 */ /* 0x000fe2000f8408ff */
[----:B------:R-:W-:Y:S01]  /*1950*/  IMAD.IADD R8, R15, 0x1, R8 ;  /* 0x000000010f087824 */ /* 0x000fe200078e0208 */
[----:B------:R-:W-:Y:S01]  /*1960*/  USHF.L.U32 UR12, UR10, 0x5, URZ ;  /* 0x000000050a0c7899 */ /* 0x000fe2000800063f */
[----:B------:R-:W-:Y:S01]  /*1970*/  IMAD.IADD R5, R19, 0x1, R5 ;  /* 0x0000000113057824 */ /* 0x000fe200078e0205 */
[----:B------:R-:W-:Y:S01]  /*1980*/  LEA.HI.X R242, R20, UR5, R4, 0x1, P0 ;  /* 0x0000000514f27c11 */ /* 0x000fe200080f0c04 */
[----:B-1----:R-:W-:Y:S01]  /*1990*/  ULEA UR5, UR24, UR25, 0x18 ;  /* 0x0000001918057291 */ /* 0x002fe2000f8ec03f */
[----:B------:R-:W-:Y:S01]  /*19a0*/  IADD3 R4, P0, R243, UR23, RZ ;  /* 0x00000017f3047c10 */ /* 0x000fe2000ff1e0ff */
[----:B------:R-:W-:Y:S01]  /*19b0*/  IMAD.SHL.U32 R167, R0, 0x40, RZ ;  /* 0x0000004000a77824 */ /* 0x000fe200078e00ff */
[----:B------:R-:W-:-:S02]  /*19c0*/  LEA.HI.X R240, R14, UR13, R8, 0x1, P1 ;  /* 0x0000000d0ef07c11 */ /* 0x000fc400088f0c08 */
[----:B------:R-:W-:Y:S02]  /*19d0*/  LEA.HI.X R7, R18, UR15, R5, 0x1, P2 ;  /* 0x0000000f12077c11 */ /* 0x000fe400090f0c05 */
[----:B------:R-:W-:Y:S02]  /*19e0*/  IADD3.X R5, R242, UR22, RZ, P0, !PT ;  /* 0x00000016f2057c10 */ /* 0x000fe400087fe4ff */
[----:B------:R-:W-:Y:S02]  /*19f0*/  IADD3 R12, P1, R6, UR4, RZ ;  /* 0x00000004060c7c10 */ /* 0x000fe4000ff3e0ff */
[----:B------:R-:W-:Y:S02]  /*1a00*/  IADD3 R8, P0, R4, UR23, RZ ;  /* 0x0000001704087c10 */ /* 0x000fe4000ff1e0ff */
[----:B------:R-:W-:Y:S02]  /*1a10*/  IADD3.X R13, R7, UR16, RZ, P1, !PT ;  /* 0x00000010070d7c10 */ /* 0x000fe40008ffe4ff */
[----:B------:R-:W-:-:S02]  /*1a20*/  LEA R244, R244, UR5, 0x1 ;  /* 0x00000005f4f47c11 */ /* 0x000fc4000f8e08ff */
[----:B------:R-:W-:Y:S02]  /*1a30*/  IADD3.X R9, R5, UR22, RZ, P0, !PT ;  /* 0x0000001605097c10 */ /* 0x000fe400087fe4ff */
[----:B------:R-:W-:Y:S01]  /*1a40*/  IADD3 R16, P1, R12, UR4, RZ ;  /* 0x000000040c107c10 */ /* 0x000fe2000ff3e0ff */
[----:B------:R-:W-:Y:S01]  /*1a50*/  @!PT LDS RZ, [RZ] ;  /* 0x00000000fffff984 */ /* 0x000fe20000000800 */
[----:B------:R-:W-:Y:S01]  /*1a60*/  @!PT LDS RZ, [RZ] ;  /* 0x00000000fffff984 */ /* 0x000fe20000000800 */
[----:B------:R-:W-:Y:S01]  /*1a70*/  @!PT LDS RZ, [RZ] ;  /* 0x00000000fffff984 */ /* 0x000fe20000000800 */
[----:B------:R1:W-:Y:S01]  /*1a80*/  LDGSTS.E.BYPASS.LTC128B.128 [R244], desc[UR20][R6.64] ;  /* 0x0000000006f47fae */ /* 0x0003e2000b901d54 */
[----:B------:R-:W-:Y:S02]  /*1a90*/  IADD3 R10, P0, R8, UR23, RZ ;  /* 0x00000017080a7c10 */ /* 0x000fe4000ff1e0ff */
[----:B------:R-:W-:Y:S01]  /*1aa0*/  IADD3.X R17, R13, UR16, RZ, P1, !PT ;  /* 0x000000100d117c10 */ /* 0x000fe20008ffe4ff */
[----:B------:R2:W-:Y:S01]  /*1ab0*/  LDGSTS.E.BYPASS.LTC128B.128 [R244+0x800], desc[UR20][R12.64] ;  /* 0x008000000cf47fae */ /* 0x0005e2000b901d54 */
[----:B------:R-:W-:Y:S02]  /*1ac0*/  IADD3.X R11, R9, UR22, RZ, P0, !PT ;  /* 0x00000016090b7c10 */ /* 0x000fe400087fe4ff */
[----:B------:R-:W-:Y:S01]  /*1ad0*/  IADD3 R14, P1, R16, UR4, RZ ;  /* 0x00000004100e7c10 */ /* 0x000fe2000ff3e0ff */
[----:B------:R3:W-:Y:S01]  /*1ae0*/  LDGSTS.E.BYPASS.LTC128B.128 [R244+0x1000], desc[UR20][R16.64] ;  /* 0x0100000010f47fae */ /* 0x0007e2000b901d54 */
[----:B------:R-:W-:Y:S01]  /*1af0*/  LOP3.LUT R167, R167, 0xfffffe00, RZ, 0xc0, !PT ;  /* 0xfffffe00a7a77812 */ /* 0x000fe200078ec0ff */
[----:B------:R-:W-:Y:S01]  /*1b00*/  UIADD3 UR4, UR5, 0x2000, URZ ;  /* 0x0000200005047890 */ /* 0x000fe2000fffe03f */
[----:B------:R-:W-:-:S02]  /*1b10*/  IADD3.X R15, R17, UR16, RZ, P1, !PT ;  /* 0x00000010110f7c10 */ /* 0x000fc40008ffe4ff */
[----:B------:R-:W-:Y:S01]  /*1b20*/  LOP3.LUT P1, RZ, R166, 0x4, RZ, 0xc0, !PT ;  /* 0x00000004a6ff7812 */ /* 0x000fe2000782c0ff */
[----:B------:R-:W-:Y:S02]  /*1b30*/  IMAD R238, R190, 0x400, R167 ;  /* 0x00000400beee7824 */ /* 0x000fe400078e02a7 */
[----:B------:R4:W-:Y:S01]  /*1b40*/  LDGSTS.E.BYPASS.LTC128B.128 [R244+0x1800], desc[UR20][R14.64] ;  /* 0x018000000ef47fae */ /* 0x0009e2000b901d54 */
[----:B-1----:R-:W-:-:S04]  /*1b50*/  IADD3 R6, P0, R10, UR23, RZ ;  /* 0x000000170a067c10 */ /* 0x002fc8000ff1e0ff */
[----:B------:R-:W-:Y:S02]  /*1b60*/  IADD3.X R7, R11, UR22, RZ, P0, !PT ;  /* 0x000000160b077c10 */ /* 0x000fe400087fe4ff */
[----:B--2---:R-:W-:-:S04]  /*1b70*/  IADD3 R12, P0, R6, UR23, RZ ;  /* 0x00000017060c7c10 */ /* 0x004fc8000ff1e0ff */
[----:B------:R-:W-:Y:S02]  /*1b80*/  IADD3.X R13, R7, UR22, RZ, P0, !PT ;  /* 0x00000016070d7c10 */ /* 0x000fe400087fe4ff */
[----:B---3--:R-:W-:Y:S01]  /*1b90*/  IADD3 R16, P0, R12, UR23, RZ ;  /* 0x000000170c107c10 */ /* 0x008fe2000ff1e0ff */
[----:B----4-:R-:W-:-:S03]  /*1ba0*/  IMAD.MOV.U32 R14, RZ, RZ, R243 ;  /* 0x000000ffff0e7224 */ /* 0x010fc600078e00f3 */
[----:B------:R-:W-:Y:S01]  /*1bb0*/  IADD3.X R17, R13, UR22, RZ, P0, !PT ;  /* 0x000000160d117c10 */ /* 0x000fe200087fe4ff */
[----:B------:R-:W-:-:S05]  /*1bc0*/  IMAD.MOV.U32 R15, RZ, RZ, R242 ;  /* 0x000000ffff0f7224 */ /* 0x000fca00078e00f2 */
[----:B------:R1:W-:Y:S04]  /*1bd0*/  LDGSTS.E.BYPASS.LTC128B.128 [R244+0x2000], desc[UR20][R14.64] ;  /* 0x020000000ef47fae */ /* 0x0003e8000b901d54 */
[----:B------:R2:W-:Y:S04]  /*1be0*/  LDGSTS.E.BYPASS.LTC128B.128 [R244+0x2800], desc[UR20][R4.64] ;  /* 0x0280000004f47fae */ /* 0x0005e8000b901d54 */
[----:B------:R3:W-:Y:S04]  /*1bf0*/  LDGSTS.E.BYPASS.LTC128B.128 [R244+0x3000], desc[UR20][R8.64] ;  /* 0x0300000008f47fae */ /* 0x0007e8000b901d54 */
[----:B------:R-:W-:Y:S04]  /*1c00*/  LDGSTS.E.BYPASS.LTC128B.128 [R244+0x3800], desc[UR20][R10.64] ;  /* 0x038000000af47fae */ /* 0x000fe8000b901d54 */
[----:B------:R4:W-:Y:S04]  /*1c10*/  LDGSTS.E.BYPASS.LTC128B.128 [R244+0x4000], desc[UR20][R6.64] ;  /* 0x0400000006f47fae */ /* 0x0009e8000b901d54 */
        /* <DEDUP_REMOVED lines=11> */
[----:B------:R-:W-:Y:S01]  /*1cd0*/  LDGSTS.E.BYPASS.LTC128B.128 [R244+0x6800], desc[UR20][R8.64] ;  /* 0x0680000008f47fae */ /* 0x000fe2000b901d54 */
[----:B------:R-:W-:Y:S02]  /*1ce0*/  IADD3.X R7, R9, UR22, RZ, P0, !PT ;  /* 0x0000001609077c10 */ /* 0x000fe400087fe4ff */
[----:B------:R-:W-:-:S03]  /*1cf0*/  IADD3 R10, P0, R6, UR23, RZ ;  /* 0x00000017060a7c10 */ /* 0x000fc6000ff1e0ff */
[----:B------:R2:W-:Y:S01]  /*1d00*/  LDGSTS.E.BYPASS.LTC128B.128 [R244+0x7000], desc[UR20][R6.64] ;  /* 0x0700000006f47fae */ /* 0x0005e2000b901d54 */
[----:B------:R-:W-:Y:S02]  /*1d10*/  IADD3.X R11, R7, UR22, RZ, P0, !PT ;  /* 0x00000016070b7c10 */ /* 0x000fe400087fe4ff */
[----:B-----5:R-:W-:-:S03]  /*1d20*/  IADD3 R12, P0, R10, UR23, RZ ;  /* 0x000000170a0c7c10 */ /* 0x020fc6000ff1e0ff */
[----:B------:R-:W-:Y:S01]  /*1d30*/  LDGSTS.E.BYPASS.LTC128B.128 [R244+0x7800], desc[UR20][R10.64] ;  /* 0x078000000af47fae */ /* 0x000fe2000b901d54 */
[----:B------:R-:W-:-:S05]  /*1d40*/  IADD3.X R13, R11, UR22, RZ, P0, !PT ;  /* 0x000000160b0d7c10 */ /* 0x000fca00087fe4ff */
[----:B------:R-:W-:Y:S01]  /*1d50*/  LDGSTS.E.BYPASS.LTC128B.128 [R244+0x8000], desc[UR20][R12.64] ;  /* 0x080000000cf47fae */ /* 0x000fe2000b901d54 */
[----:B-1----:R-:W-:-:S04]  /*1d60*/  IADD3 R4, P0, R12, UR23, RZ ;  /* 0x000000170c047c10 */ /* 0x002fc8000ff1e0ff */
        /* <DEDUP_REMOVED lines=8> */
[----:B------:R-:W0:Y:S01]  /*1df0*/  LDGDEPBAR ;  /* 0x00000000000079af */ /* 0x000e220000000000 */
[----:B-1----:R-:W-:Y:S02]  /*1e00*/  SHF.R.S32.HI R5, RZ, 0x4, R2 ;  /* 0x00000004ff057819 */ /* 0x002fe40000011402 */
[----:B------:R-:W-:Y:S02]  /*1e10*/  IADD3 R4, P0, R241, UR12, RZ ;  /* 0x0000000cf1047c10 */ /* 0x000fe4000ff1e0ff */
[----:B------:R-:W-:-:S04]  /*1e20*/  LEA.HI R2, R2, R5, RZ, 0x1 ;  /* 0x0000000502027211 */ /* 0x000fc800078f08ff */
[----:B------:R-:W-:Y:S01]  /*1e30*/  LOP3.LUT R2, R2, 0xfffffffe, RZ, 0xc0, !PT ;  /* 0xfffffffe02027812 */ /* 0x000fe200078ec0ff */
[----:B--2---:R-:W-:-:S04]  /*1e40*/  IMAD.SHL.U32 R7, R168, 0x40, RZ ;  /* 0x00000040a8077824 */ /* 0x004fc800078e00ff */
[----:B------:R-:W-:Y:S01]  /*1e50*/  IMAD.IADD R2, R5, 0x1, -R2 ;  /* 0x0000000105027824 */ /* 0x000fe200078e0a02 */
[----:B------:R-:W-:Y:S02]  /*1e60*/  IADD3.X R5, R240, UR11, RZ, P0, !PT ;  /* 0x0000000bf0057c10 */ /* 0x000fe400087fe4ff */
[----:B------:R-:W-:Y:S01]  /*1e70*/  LOP3.LUT R7, R7, 0x1c0, RZ, 0xc0, !PT ;  /* 0x000001c007077812 */ /* 0x000fe200078ec0ff */
[----:B---3--:R-:W-:Y:S01]  /*1e80*/  IMAD.SHL.U32 R8, R166, 0x40, RZ ;  /* 0x00000040a6087824 */ /* 0x008fe200078e00ff */
[----:B------:R-:W-:-:S04]  /*1e90*/  DEPBAR.LE SB0, 0x0 ;  /* 0x000080000000791a */ /* 0x000fc80000000000 */
[----:B------:R-:W-:Y:S01]  /*1ea0*/  BAR.SYNC.DEFER_BLOCKING 0x0 ;  /* 0x0000000000007b1d */ /* 0x000fe20000010000 */
[----:B------:R-:W-:Y:S01]  /*1eb0*/  IADD3 R12, P0, R4, UR12, RZ ;  /* 0x0000000c040c7c10 */ /* 0x000fe2000ff1e0ff */
[----:B------:R-:W-:Y:S01]  /*1ec0*/  IMAD.MOV.U32 R9, RZ, RZ, R240 ;  /* 0x000000ffff097224 */ /* 0x000fe200078e00f0 */
[----:B------:R-:W-:Y:S02]  /*1ed0*/  LOP3.LUT R6, R7, 0x8, R3, 0xf8, !PT ;  /* 0x0000000807067812 */ /* 0x000fe400078ef803 */
[----:B------:R-:W-:Y:S01]  /*1ee0*/  SHF.R.U32.HI R3, RZ, 0x3, R7 ;  /* 0x00000003ff037819 */ /* 0x000fe20000011607 */
[----:B------:R-:W-:Y:S01]  /*1ef0*/  IMAD.SHL.U32 R7, R2, 0x8, RZ ;  /* 0x0000000802077824 */ /* 0x000fe200078e00ff */
[----:B------:R-:W-:Y:S02]  /*1f00*/  IADD3.X R13, R5, UR11, RZ, P0, !PT ;  /* 0x0000000b050d7c10 */ /* 0x000fe400087fe4ff */
[----:B------:R-:W-:Y:S02]  /*1f10*/  LOP3.LUT R8, R8, 0x1c0, RZ, 0xc0, !PT ;  /* 0x000001c008087812 */ /* 0x000fe400078ec0ff */
[----:B------:R-:W-:-:S02]  /*1f20*/  IADD3 R10, P0, R12, UR12, RZ ;  /* 0x0000000c0c0a7c10 */ /* 0x000fc4000ff1e0ff */
[----:B------:R-:W-:Y:S02]  /*1f30*/  LOP3.LUT R3, R6, R3, RZ, 0x3c, !PT ;  /* 0x0000000306037212 */ /* 0x000fe400078e3cff */
[----:B------:R-:W-:Y:S02]  /*1f40*/  LOP3.LUT R7, R8, 0x8, R7, 0xf8, !PT ;  /* 0x0000000808077812 */ /* 0x000fe400078ef807 */
[----:B------:R-:W-:Y:S01]  /*1f50*/  SHF.R.U32.HI R165, RZ, 0x3, R8 ;  /* 0x00000003ffa57819 */ /* 0x000fe20000011608 */
[----:B------:R-:W-:Y:S01]  /*1f60*/  IMAD.MOV.U32 R8, RZ, RZ, R241 ;  /* 0x000000ffff087224 */ /* 0x000fe200078e00f1 */
[----:B------:R-:W-:Y:S01]  /*1f70*/  IADD3.X R11, R13, UR11, RZ, P0, !PT ;  /* 0x0000000b0d0b7c10 */ /* 0x000fe200087fe4ff */
[----:B------:R-:W-:Y:S01]  /*1f80*/  IMAD R2, R2, 0x200, R3 ;  /* 0x0000020002027824 */ /* 0x000fe200078e0203 */
[----:B------:R-:W-:Y:S01]  /*1f90*/  IADD3 R6, P0, R10, UR12, RZ ;  /* 0x0000000c0a067c10 */ /* 0x000fe2000ff1e0ff */
[----:B------:R-:W-:Y:S01]  /*1fa0*/  IMAD.MOV.U32 R3, RZ, RZ, 0x20 ;  /* 0x00000020ff037424 */ /* 0x000fe200078e00ff */
[----:B------:R-:W-:Y:S01]  /*1fb0*/  LOP3.LUT R165, R7, R165, RZ, 0x3c, !PT ;  /* 0x000000a507a57212 */ /* 0x000fe200078e3cff */
[----:B------:R-:W-:Y:S01]  /*1fc0*/  @!PT LDS RZ, [RZ] ;  /* 0x00000000fffff984 */ /* 0x000fe20000000800 */
[----:B------:R-:W-:Y:S01]  /*1fd0*/  @!PT LDS RZ, [RZ] ;  /* 0x00000000fffff984 */ /* 0x000fe20000000800 */
[----:B------:R-:W-:Y:S01]  /*1fe0*/  @!PT LDS RZ, [RZ] ;  /* 0x00000000fffff984 */ /* 0x000fe20000000800 */
[----:B------:R1:W-:Y:S01]  /*1ff0*/  LDGSTS.E.BYPASS.LTC128B.128 [R244+0xa000], desc[UR20][R8.64] ;  /* 0x0a00000008f47fae */ /* 0x0003e2000b901d54 */
[----:B------:R-:W-:-:S02]  /*2000*/  IADD3.X R7, R11, UR11, RZ, P0, !PT ;  /* 0x0000000b0b077c10 */ /* 0x000fc400087fe4ff */
[----:B------:R-:W-:Y:S01]  /*2010*/  IADD3 R14, P0, R6, UR12, RZ ;  /* 0x0000000c060e7c10 */ /* 0x000fe2000ff1e0ff */
[----:B------:R2:W-:Y:S01]  /*2020*/  LDGSTS.E.BYPASS.LTC128B.128 [R244+0xa800], desc[UR20][R4.64] ;  /* 0x0a80000004f47fae */ /* 0x0005e2000b901d54 */
[----:B------:R-:W-:Y:S01]  /*2030*/  IMAD.IADD R238, R238, 0x1, R165 ;  /* 0x00000001eeee7824 */ /* 0x000fe200078e02a5 */
[----:B------:R-:W-:Y:S02]  /*2040*/  LEA R160, R2, UR5, 0x1 ;  /* 0x0000000502a07c11 */ /* 0x000fe4000f8e08ff */
[----:B------:R-:W-:Y:S01]  /*2050*/  IADD3.X R15, R7, UR11, RZ, P0, !PT ;  /* 0x0000000b070f7c10 */ /* 0x000fe200087fe4ff */
[----:B------:R-:W-:Y:S01]  /*2060*/  LDGSTS.E.BYPASS.LTC128B.128 [R244+0xb000], desc[UR20][R12.64] ;  /* 0x0b0000000cf47fae */ /* 0x000fe2000b901d54 */
[----:B------:R-:W-:Y:S02]  /*2070*/  LEA R238, R238, UR5, 0x1 ;  /* 0x00000005eeee7c11 */ /* 0x000fe4000f8e08ff */
[----:B------:R-:W-:Y:S01]  /*2080*/  LEA R237, R2, UR4, 0x1 ;  /* 0x0000000402ed7c11 */ /* 0x000fe2000f8e08ff */
[----:B------:R3:W-:Y:S01]  /*2090*/  LDGSTS.E.BYPASS.LTC128B.128 [R244+0xb800], desc[UR20][R10.64] ;  /* 0x0b8000000af47fae */ /* 0x0007e2000b901d54 */
[----:B------:R-:W-:-:S03]  /*20a0*/  IMAD.MOV.U32 R2, RZ, RZ, 0x40 ;  /* 0x00000040ff027424 */ /* 0x000fc600078e00ff */
[----:B------:R-:W-:Y:S01]  /*20b0*/  LDGSTS.E.BYPASS.LTC128B.128 [R244+0xc000], desc[UR20][R6.64] ;  /* 0x0c00000006f47fae */ /* 0x000fe2000b901d54 */
[----:B------:R-:W-:-:S03]  /*20c0*/  VIADD R233, R237, 0x40 ;  /* 0x00000040ede97836 */ /* 0x000fc60000000000 */
        /* <DEDUP_REMOVED lines=15> */
[----:B------:R-:W-:-:S03]  /*21c0*/  IADD3 R6, P0, R8, UR12, RZ ;  /* 0x0000000c08067c10 */ /* 0x000fc6000ff1e0ff */
[----:B------:R1:W-:Y:S01]  /*21d0*/  LDGSTS.E.BYPASS.LTC128B.128 [R244+0xf000], desc[UR20][R8.64] ;  /* 0x0f00000008f47fae */ /* 0x0003e2000b901d54 */
[----:B------:R-:W-:Y:S02]  /*21e0*/  IADD3.X R7, R9, UR11, RZ, P0, !PT ;  /* 0x0000000b09077c10 */ /* 0x000fe400087fe4ff */
[----:B--2---:R-:W-:-:S03]  /*21f0*/  IADD3 R4, P0, R6, UR12, RZ ;  /* 0x0000000c06047c10 */ /* 0x004fc6000ff1e0ff */
        /* <DEDUP_REMOVED lines=8> */
[----:B---3--:R-:W-:-:S03]  /*2280*/  IADD3 R4, P0, R6, UR12, RZ ;  /* 0x0000000c06047c10 */ /* 0x008fc6000ff1e0ff */
[----:B------:R-:W-:Y:S01]  /*2290*/  LDGSTS.E.BYPASS.LTC128B.128 [R244+0x11000], desc[UR20][R6.64] ;  /* 0x1100000006f47fae */ /* 0x000fe2000b901d54 */
[----:B------:R-:W-:Y:S02]  /*22a0*/  IADD3.X R5, R7, UR11, RZ, P0, !PT ;  /* 0x0000000b07057c10 */ /* 0x000fe400087fe4ff */
[----:B------:R-:W-:-:S03]  /*22b0*/  LOP3.LUT P0, RZ, R168, 0x2, RZ, 0xc0, !PT ;  /* 0x00000002a8ff7812 */ /* 0x000fc6000780c0ff */
[----:B------:R1:W-:Y:S01]  /*22c0*/  LDGSTS.E.BYPASS.LTC128B.128 [R244+0x11800], desc[UR20][R4.64] ;  /* 0x1180000004f47fae */ /* 0x0003e2000b901d54 */
[----:B------:R-:W-:Y:S02]  /*22d0*/  SEL R0, R3, 0xffffffe0, !P0 ;  /* 0xffffffe003007807 */ /* 0x000fe40004000000 */
[----:B------:R-:W-:Y:S01]  /*22e0*/  LOP3.LUT P0, RZ, R166, 0x2, RZ, 0xc0, !PT ;  /* 0x00000002a6ff7812 */ /* 0x000fe2000780c0ff */
[----:B------:R-:W-:Y:S02]  /*22f0*/  LDSM.16.M88.4 R108, [R238] ;  /* 0x00000000ee6c783b */ /* 0x000fe40000000200 */
[----:B------:R-:W-:Y:S01]  /*2300*/  IMAD.IADD R235, R237, 0x1, R0 ;  /* 0x00000001edeb7824 */ /* 0x000fe200078e0200 */
[----:B------:R-:W-:Y:S01]  /*2310*/  SEL R3, R3, 0xffffffe0, !P0 ;  /* 0xffffffe003037807 */ /* 0x000fe20004000000 */
[----:B------:R-:W2:Y:S01]  /*2320*/  LDSM.16.M88.4 R60, [R160+0x3800] ;  /* 0x00380000a03c783b */ /* 0x000ea20000000200 */
[----:B------:R-:W-:-:S03]  /*2330*/  LOP3.LUT P0, RZ, R168, 0x4, RZ, 0xc0, !PT ;  /* 0x00000004a8ff7812 */ /* 0x000fc6000780c0ff */
[----:B------:R-:W-:Y:S01]  /*2340*/  IMAD.IADD R236, R238, 0x1, R3 ;  /* 0x00000001eeec7824 */ /* 0x000fe200078e0203 */
[----:B------:R-:W3:Y:S04]  /*2350*/  LDSM.16.M88.4 R52, [R160+0x4000] ;  /* 0x00400000a034783b */ /* 0x000ee80000000200 */
[----:B------:R-:W4:Y:S04]  /*2360*/  LDSM.16.M88.4 R68, [R160+0x3000] ;  /* 0x00300000a044783b */ /* 0x000f280000000200 */
[----:B------:R-:W5:Y:S01]  /*2370*/  LDSM.16.M88.4 R28, [R160+0x5800] ;  /* 0x00580000a01c783b */ /* 0x000f620000000200 */
[----:B------:R-:W-:-:S03]  /*2380*/  @P0 VIADD R233, R237, 0xffffffc0 ;  /* 0xffffffc0ede90836 */ /* 0x000fc60000000000 */
[----:B------:R-:W-:Y:S01]  /*2390*/  LDSM.16.M88.4 R172, [R236] ;  /* 0x00000000ecac783b */ /* 0x000fe20000000200 */
[----:B------:R-:W-:Y:S01]  /*23a0*/  IMAD.IADD R166, R0, 0x1, R233 ;  /* 0x0000000100a67824 */ /* 0x000fe200078e02e9 */
[----:B------:R-:W-:Y:S01]  /*23b0*/  LOP3.LUT R0, R192, 0xffffffe0, RZ, 0xc0, !PT ;  /* 0xffffffe0c0007812 */ /* 0x000fe200078ec0ff */
[C---:B------:R-:W-:Y:S01]  /*23c0*/  VIADD R227, R233.reuse, 0x3800 ;  /* 0x00003800e9e37836 */ /* 0x040fe20000000000 */
[----:B------:R-:W5:Y:S01]  /*23d0*/  LDSM.16.M88.4 R96, [R235+0x1800] ;  /* 0x00180000eb60783b */ /* 0x000f620000000200 */
[----:B------:R-:W-:Y:S02]  /*23e0*/  VIADD R226, R233, 0x4000 ;  /* 0x00004000e9e27836 */ /* 0x000fe40000000000 */
[C---:B------:R-:W-:Y:S01]  /*23f0*/  IMAD.IADD R0, R189.reuse, 0x1, -R0 ;  /* 0x00000001bd007824 */ /* 0x040fe200078e0a00 */
[----:B------:R-:W5:Y:S01]  /*2400*/  LDSM.16.M88.4 R44, [R160+0x4800] ;  /* 0x00480000a02c783b */ /* 0x000f620000000200 */
[----:B------:R-:W-:Y:S02]  /*2410*/  IMAD.SHL.U32 R189, R189, 0x2, RZ ;  /* 0x00000002bdbd7824 */ /* 0x000fe400078e00ff */
[C---:B------:R-:W-:Y:S01]  /*2420*/  VIADD R225, R233.reuse, 0x4800 ;  /* 0x00004800e9e17836 */ /* 0x040fe20000000000 */
[----:B------:R-:W5:Y:S01]  /*2430*/  LDSM.16.M88.4 R36, [R160+0x5000] ;  /* 0x00500000a024783b */ /* 0x000f620000000200 */
[----:B------:R-:W-:-:S02]  /*2440*/  VIADD R224, R233, 0x5000 ;  /* 0x00005000e9e07836 */ /* 0x000fc40000000000 */
[C---:B------:R-:W-:Y:S01]  /*2450*/  VIADD R223, R233.reuse, 0x5800 ;  /* 0x00005800e9df7836 */ /* 0x040fe20000000000 */
[----:B------:R-:W5:Y:S01]  /*2460*/  LDSM.16.M88.4 R20, [R160+0x6000] ;  /* 0x00600000a014783b */ /* 0x000f620000000200 */
[C---:B------:R-:W-:Y:S02]  /*2470*/  VIADD R222, R233.reuse, 0x6000 ;  /* 0x00006000e9de7836 */ /* 0x040fe40000000000 */
[C---:B------:R-:W-:Y:S01]  /*2480*/  VIADD R221, R233.reuse, 0x6800 ;  /* 0x00006800e9dd7836 */ /* 0x040fe20000000000 */
[----:B------:R-:W5:Y:S01]  /*2490*/  LDSM.16.M88.4 R92, [R235+0x2000] ;  /* 0x00200000eb5c783b */ /* 0x000f620000000200 */
[----:B------:R-:W-:Y:S01]  /*24a0*/  VIADD R220, R233, 0x7000 ;  /* 0x00007000e9dc7836 */ /* 0x000fe20000000000 */
[C---:B--2---:R-:W-:Y:S02]  /*24b0*/  HMMA.16816.F32.BF16 R64, R108.reuse, R60, RZ ;  /* 0x0000003c6c40723c */ /* 0x044fe400000418ff */
[----:B------:R-:W2:Y:S04]  /*24c0*/  LDSM.16.M88.4 R148, [R235+0x1000] ;  /* 0x00100000eb94783b */ /* 0x000ea80000000200 */
[----:B-1----:R-:W1:Y:S01]  /*24d0*/  LDSM.16.M88.4 R4, [R235+0x3800] ;  /* 0x00380000eb04783b */ /* 0x002e620000000200 */
[C---:B------:R-:W-:Y:S03]  /*24e0*/  HMMA.16816.F32.BF16 R60, R108.reuse, R62, RZ ;  /* 0x0000003e6c3c723c */ /* 0x040fe600000418ff */
[----:B------:R-:W1:Y:S03]  /*24f0*/  LDSM.16.M88.4 R84, [R160+0x2000] ;  /* 0x00200000a054783b */ /* 0x000e660000000200 */
        /* <DEDUP_REMOVED lines=8> */
[C---:B------:R-:W-:Y:S03]  /*2580*/  HMMA.16816.F32.BF16 R68, R108.reuse, R70, RZ ;  /* 0x000000466c44723c */ /* 0x040fe600000418ff */
[----:B------:R-:W4:Y:S03]  /*2590*/  LDSM.16.M88.4 R140, [R160+0x7800] ;  /* 0x00780000a08c783b */ /* 0x000f260000000200 */
[----:B-----5:R-:W-:Y:S01]  /*25a0*/  HMMA.16816.F32.BF16 R32, R108, R28, RZ ;  /* 0x0000001c6c20723c */ /* 0x020fe200000418ff */
[----:B------:R-:W5:Y:S04]  /*25b0*/  LDSM.16.M88.4 R132, [R160+0x8000] ;  /* 0x00800000a084783b */ /* 0x000f680000000200 */
[----:B------:R-:W5:Y:S01]  /*25c0*/  LDSM.16.M88.4 R124, [R160+0x8800] ;  /* 0x00880000a07c783b */ /* 0x000f620000000200 */
[C---:B------:R-:W-:Y:S03]  /*25d0*/  HMMA.16816.F32.BF16 R64, R172.reuse, R96, R64 ;  /* 0x00000060ac40723c */ /* 0x040fe60000041840 */
[----:B------:R-:W5:Y:S03]  /*25e0*/  LDSM.16.M88.4 R116, [R160+0x9000] ;  /* 0x00900000a074783b */ /* 0x000f660000000200 */
[----:B------:R-:W-:Y:S01]  /*25f0*/  HMMA.16816.F32.BF16 R60, R172, R98, R60 ;  /* 0x00000062ac3c723c */ /* 0x000fe2000004183c */
[----:B------:R-:W5:Y:S04]  /*2600*/  LDSM.16.M88.4 R160, [R160+0x9800] ;  /* 0x00980000a0a0783b */ /* 0x000f680000000200 */
[----:B------:R-:W5:Y:S01]  /*2610*/  LDSM.16.M88.4 R96, [R235+0x4000] ;  /* 0x00400000eb60783b */ /* 0x000f620000000200 */
[C---:B------:R-:W-:Y:S03]  /*2620*/  HMMA.16816.F32.BF16 R48, R108.reuse, R44, RZ ;  /* 0x0000002c6c30723c */ /* 0x040fe600000418ff */
[----:B------:R-:W5:Y:S03]  /*2630*/  LDSM.16.M88.4 R156, [R235] ;  /* 0x00000000eb9c783b */ /* 0x000f660000000200 */
[C---:B------:R-:W-:Y:S01]  /*2640*/  HMMA.16816.F32.BF16 R40, R108.reuse, R36, RZ ;  /* 0x000000246c28723c */ /* 0x040fe200000418ff */
[----:B------:R-:W5:Y:S04]  /*2650*/  LDSM.16.M88.4 R152, [R235+0x800] ;  /* 0x00080000eb98783b */ /* 0x000f680000000200 */
[----:B------:R-:W5:Y:S01]  /*2660*/  LDSM.16.M88.4 R176, [R235+0x5000] ;  /* 0x00500000ebb0783b */ /* 0x000f620000000200 */
[C---:B------:R-:W-:Y:S03]  /*2670*/  HMMA.16816.F32.BF16 R44, R108.reuse, R46, RZ ;  /* 0x0000002e6c2c723c */ /* 0x040fe600000418ff */
[----:B------:R-:W-:Y:S03]  /*2680*/  LDSM.16.M88.4 R168, [R235+0x5800] ;  /* 0x00580000eba8783b */ /* 0x000fe60000000200 */
[C---:B------:R-:W-:Y:S01]  /*2690*/  HMMA.16816.F32.BF16 R36, R108.reuse, R38, RZ ;  /* 0x000000266c24723c */ /* 0x040fe200000418ff */
[----:B------:R-:W0:Y:S05]  /*26a0*/  LDGDEPBAR ;  /* 0x00000000000079af */ /* 0x000e2a0000000000 */
[C---:B------:R-:W-:Y:S06]  /*26b0*/  HMMA.16816.F32.BF16 R24, R108.reuse, R20, RZ ;  /* 0x000000146c18723c */ /* 0x040fec00000418ff */
[----:B------:R-:W-:Y:S06]  /*26c0*/  HMMA.16816.F32.BF16 R20, R108, R22, RZ ;  /* 0x000000166c14723c */ /* 0x000fec00000418ff */
[C---:B------:R-:W-:Y:S06]  /*26d0*/  HMMA.16816.F32.BF16 R56, R172.reuse, R92, R56 ;  /* 0x0000005cac38723c */ /* 0x040fec0000041838 */
[C---:B------:R-:W-:Y:S01]  /*26e0*/  HMMA.16816.F32.BF16 R52, R172.reuse, R94, R52 ;  /* 0x0000005eac34723c */ /* 0x040fe20000041834 */
[----:B------:R-:W5:Y:S05]  /*26f0*/  LDSM.16.M88.4 R92, [R235+0x4800] ;  /* 0x00480000eb5c783b */ /* 0x000f6a0000000200 */
[C---:B--2---:R-:W-:Y:S06]  /*2700*/  HMMA.16816.F32.BF16 R72, R172.reuse, R148, R72 ;  /* 0x00000094ac48723c */ /* 0x044fec0000041848 */
[C---:B------:R-:W-:Y:S01]  /*2710*/  HMMA.16816.F32.BF16 R68, R172.reuse, R150, R68 ;  /* 0x00000096ac44723c */ /* 0x040fe20000041844 */
[----:B------:R-:W2:Y:S05]  /*2720*/  LDSM.16.M88.4 R148, [R235+0x7800] ;  /* 0x00780000eb94783b */ /* 0x000eaa0000000200 */
[----:B-1----:R-:W-:Y:S06]  /*2730*/  HMMA.16816.F32.BF16 R32, R172, R4, R32 ;  /* 0x00000004ac20723c */ /* 0x002fec0000041820 */
[----:B------:R-:W-:Y:S01]  /*2740*/  HMMA.16816.F32.BF16 R88, R108, R84, RZ ;  /* 0x000000546c58723c */ /* 0x000fe200000418ff */
[----:B------:R-:W-:-:S02]  /*2750*/  SEL R4, R2, 0xffffffc0, !P1 ;  /* 0xffffffc002047807 */ /* 0x000fc40004800000 */
[----:B------:R-:W-:-:S03]  /*2760*/  SHF.R.S32.HI R2, RZ, 0x1f, R0 ;  /* 0x0000001fff027819 */ /* 0x000fc60000011400 */
[C---:B------:R-:W-:Y:S01]  /*2770*/  HMMA.16816.F32.BF16 R84, R108.reuse, R86, RZ ;  /* 0x000000566c54723c */ /* 0x040fe200000418ff */
[----:B------:R-:W-:Y:S01]  /*2780*/  IMAD.IADD R234, R238, 0x1, R4 ;  /* 0x00000001eeea7824 */ /* 0x000fe200078e0204 */
[----:B------:R-:W-:Y:S01]  /*2790*/  LEA.HI R0, R2, R0, RZ, 0x2 ;  /* 0x0000000002007211 */ /* 0x000fe200078f10ff */
[----:B------:R-:W-:Y:S02]  /*27a0*/  IMAD R2, R190, 0x10, R191 ;  /* 0x00000010be027824 */ /* 0x000fe400078e02bf */
[----:B------:R-:W-:Y:S01]  /*27b0*/  IMAD.IADD R232, R3, 0x1, R234 ;  /* 0x0000000103e87824 */ /* 0x000fe200078e02ea */
[----:B---3--:R-:W-:Y:S01]  /*27c0*/  HMMA.16816.F32.BF16 R8, R108, R184, RZ ;  /* 0x000000b86c08723c */ /* 0x008fe200000418ff */
[----:B------:R-:W-:-:S03]  /*27d0*/  SHF.R.S32.HI R0, RZ, 0x2, R0 ;  /* 0x00000002ff007819 */ /* 0x000fc60000011400 */
[----:B------:R-:W-:Y:S01]  /*27e0*/  LDSM.16.M88.4 R180, [R232] ;  /* 0x00000000e8b4783b */ /* 0x000fe20000000200 */
[----:B------:R-:W-:Y:S01]  /*27f0*/  IADD3 R2, R2, 0x1, R0 ;  /* 0x0000000102027810 */ /* 0x000fe20007ffe000 */
[----:B------:R-:W-:Y:S03]  /*2800*/  HMMA.16816.F32.BF16 R80, R108, R76, RZ ;  /* 0x0000004c6c50723c */ /* 0x000fe600000418ff */
[----:B------:R-:W-:-:S03]  /*2810*/  IADD3 R5, R188, -UR19, R2 ;  /* 0x80000013bc057c10 */ /* 0x000fc6000fffe002 */
[----:B------:R-:W-:Y:S02]  /*2820*/  HMMA.16816.F32.BF16 R184, R108, R186, RZ ;  /* 0x000000ba6cb8723c */ /* 0x000fe400000418ff */
[----:B------:R-:W-:-:S04]  /*2830*/  VIADD R5, R5, UR18 ;  /* 0x0000001205057c36 */ /* 0x000fc80008000000 */
[----:B----4-:R-:W-:Y:S01]  /*2840*/  HMMA.16816.F32.BF16 R48, R172, R104, R48 ;  /* 0x00000068ac30723c */ /* 0x010fe20000041830 */
[C---:B------:R-:W-:Y:S02]  /*2850*/  VIMNMX R214, R5.reuse, R188, PT ;  /* 0x000000bc05d67248 */ /* 0x040fe40003fe0100 */
[----:B------:R-:W-:-:S03]  /*2860*/  VIADDMNMX R5, R5, 0x8, R188, PT ;  /* 0x0000000805057846 */ /* 0x000fc600038001bc */
[C---:B------:R-:W-:Y:S01]  /*2870*/  HMMA.16816.F32.BF16 R44, R172.reuse, R106, R44 ;  /* 0x0000006aac2c723c */ /* 0x040fe2000004182c */
[----:B------:R-:W-:Y:S05]  /*2880*/  LDSM.16.M88.4 R104, [R234] ;  /* 0x00000000ea68783b */ /* 0x000fea0000000200 */
[C---:B------:R-:W-:Y:S06]  /*2890*/  HMMA.16816.F32.BF16 R40, R172.reuse, R100, R40 ;  /* 0x00000064ac28723c */ /* 0x040fec0000041828 */
[----:B------:R-:W-:Y:S01]  /*28a0*/  HMMA.16816.F32.BF16 R36, R172, R102, R36 ;  /* 0x00000066ac24723c */ /* 0x000fe20000041824 */
[----:B------:R-:W1:Y:S05]  /*28b0*/  LDSM.16.M88.4 R100, [R233] ;  /* 0x00000000e964783b */ /* 0x000e6a0000000200 */
[C---:B------:R-:W-:Y:S06]  /*28c0*/  HMMA.16816.F32.BF16 R76, R108.reuse, R78, RZ ;  /* 0x0000004e6c4c723c */ /* 0x040fec00000418ff */
        /* <DEDUP_REMOVED lines=13> */
[----:B------:R-:W-:Y:S05]  /*29a0*/  LDSM.16.M88.4 R160, [R235+0x6000] ;  /* 0x00600000eba0783b */ /* 0x000fea0000000200 */
[C---:B------:R-:W-:Y:S06]  /*29b0*/  HMMA.16816.F32.BF16 R24, R172.reuse, R96, R24 ;  /* 0x00000060ac18723c */ /* 0x040fec0000041818 */
[C---:B------:R-:W-:Y:S01]  /*29c0*/  HMMA.16816.F32.BF16 R20, R172.reuse, R98, R20 ;  /* 0x00000062ac14723c */ /* 0x040fe20000041814 */
[----:B------:R-:W3:Y:S05]  /*29d0*/  LDSM.16.M88.4 R96, [R233+0x800] ;  /* 0x00080000e960783b */ /* 0x000eea0000000200 */
[C---:B------:R-:W-:Y:S06]  /*29e0*/  HMMA.16816.F32.BF16 R88, R172.reuse, R156, R88 ;  /* 0x0000009cac58723c */ /* 0x040fec0000041858 */
[C---:B------:R-:W-:Y:S01]  /*29f0*/  HMMA.16816.F32.BF16 R84, R172.reuse, R158, R84 ;  /* 0x0000009eac54723c */ /* 0x040fe20000041854 */
[----:B------:R-:W-:Y:S05]  /*2a00*/  LDSM.16.M88.4 R156, [R235+0x6800] ;  /* 0x00680000eb9c783b */ /* 0x000fea0000000200 */
[C---:B------:R-:W-:Y:S06]  /*2a10*/  HMMA.16816.F32.BF16 R80, R172.reuse, R152, R80 ;  /* 0x00000098ac50723c */ /* 0x040fec0000041850 */
[C---:B------:R-:W-:Y:S06]  /*2a20*/  HMMA.16816.F32.BF16 R8, R172.reuse, R176, R8 ;  /* 0x000000b0ac08723c */ /* 0x040fec0000041808 */
[C---:B------:R-:W-:Y:S01]  /*2a30*/  HMMA.16816.F32.BF16 R184, R172.reuse, R178, R184 ;  /* 0x000000b2acb8723c */ /* 0x040fe200000418b8 */
[----:B------:R-:W4:Y:S05]  /*2a40*/  LDSM.16.M88.4 R176, [R166] ;  /* 0x00000000a6b0783b */ /* 0x000f2a0000000200 */
[C---:B------:R-:W-:Y:S01]  /*2a50*/  HMMA.16816.F32.BF16 R76, R172.reuse, R154, R76 ;  /* 0x0000009aac4c723c */ /* 0x040fe2000004184c */
[----:B------:R-:W-:Y:S05]  /*2a60*/  LDSM.16.M88.4 R152, [R235+0x7000] ;  /* 0x00700000eb98783b */ /* 0x000fea0000000200 */
[C---:B------:R-:W-:Y:S06]  /*2a70*/  HMMA.16816.F32.BF16 R16, R172.reuse, R92, R16 ;  /* 0x0000005cac10723c */ /* 0x040fec0000041810 */
[C---:B------:R-:W-:Y:S01]  /*2a80*/  HMMA.16816.F32.BF16 R12, R172.reuse, R94, R12 ;  /* 0x0000005eac0c723c */ /* 0x040fe2000004180c */
[----:B------:R-:W5:Y:S05]  /*2a90*/  LDSM.16.M88.4 R92, [R233+0x1000] ;  /* 0x00100000e95c783b */ /* 0x000f6a0000000200 */
[C---:B--2---:R-:W-:Y:S06]  /*2aa0*/  HMMA.16816.F32.BF16 R112, R172.reuse, R148, R112 ;  /* 0x00000094ac70723c */ /* 0x044fec0000041870 */
[----:B------:R-:W-:Y:S01]  /*2ab0*/  HMMA.16816.F32.BF16 R108, R172, R150, R108 ;  /* 0x00000096ac6c723c */ /* 0x000fe2000004186c */
[----:B------:R-:W2:Y:S05]  /*2ac0*/  LDSM.16.M88.4 R148, [R166+0x800] ;  /* 0x00080000a694783b */ /* 0x000eaa0000000200 */
[C---:B-1----:R-:W-:Y:S06]  /*2ad0*/  HMMA.16816.F32.BF16 R88, R104.reuse, R100, R88 ;  /* 0x000000646858723c */ /* 0x042fec0000041858 */
[C---:B------:R-:W-:Y:S01]  /*2ae0*/  HMMA.16816.F32.BF16 R84, R104.reuse, R102, R84 ;  /* 0x000000666854723c */ /* 0x040fe20000041854 */
[----:B------:R-:W-:Y:S05]  /*2af0*/  LDSM.16.M88.4 R100, [R166+0x1000] ;  /* 0x00100000a664783b */ /* 0x000fea0000000200 */
[C---:B---3--:R-:W-:Y:S06]  /*2b00*/  HMMA.16816.F32.BF16 R80, R104.reuse, R96, R80 ;  /* 0x000000606850723c */ /* 0x048fec0000041850 */
[----:B------:R-:W-:Y:S01]  /*2b10*/  HMMA.16816.F32.BF16 R76, R104, R98, R76 ;  /* 0x00000062684c723c */ /* 0x000fe2000004184c */
[----:B------:R-:W1:Y:S05]  /*2b20*/  LDSM.16.M88.4 R96, [R233+0x1800] ;  /* 0x00180000e960783b */ /* 0x000e6a0000000200 */
[----:B----4-:R-:W-:Y:S06]  /*2b30*/  HMMA.16816.F32.BF16 R88, R180, R176, R88 ;  /* 0x000000b0b458723c */ /* 0x010fec0000041858 */
[----:B------:R-:W-:Y:S06]  /*2b40*/  HMMA.16816.F32.BF16 R28, R172, R6, R28 ;  /* 0x00000006ac1c723c */ /* 0x000fec000004181c */
[----:B------:R-:W-:Y:S01]  /*2b50*/  HMMA.16816.F32.BF16 R84, R180, R178, R84 ;  /* 0x000000b2b454723c */ /* 0x000fe20000041854 */
[----:B------:R-:W-:-:S04]  /*2b60*/  VIADD R6, R164, 0xffffffff ;  /* 0xffffffffa4067836 */ /* 0x000fc80000000000 */
[C---:B------:R-:W-:Y:S01]  /*2b70*/  IMAD.SHL.U32 R0, R6.reuse, 0x100, RZ ;  /* 0x0000010006007824 */ /* 0x040fe200078e00ff */
[----:B-----5:R-:W-:Y:S01]  /*2b80*/  HMMA.16816.F32.BF16 R72, R104, R92, R72 ;  /* 0x0000005c6848723c */ /* 0x020fe20000041848 */
[----:B------:R-:W-:-:S03]  /*2b90*/  ISETP.GT.AND P0, PT, R6, R239, PT ;  /* 0x000000ef0600720c */ /* 0x000fc60003f04270 */
[----:B------:R-:W-:Y:S02]  /*2ba0*/  LOP3.LUT R2, R0, 0x6, R189, 0xf8, !PT ;  /* 0x0000000600027812 */ /* 0x000fe400078ef8bd */
[----:B--2---:R-:W-:Y:S02]  /*2bb0*/  HMMA.16816.F32.BF16 R80, R180, R148, R80 ;  /* 0x00000094b450723c */ /* 0x004fe40000041850 */
[C---:B------:R-:W-:Y:S02]  /*2bc0*/  LOP3.LUT R7, R2.reuse, 0x1, RZ, 0xfc, !PT ;  /* 0x0000000102077812 */ /* 0x040fe400078efcff */
[----:B------:R-:W-:Y:S02]  /*2bd0*/  LOP3.LUT R6, R2, 0x8, RZ, 0xfc, !PT ;  /* 0x0000000802067812 */ /* 0x000fe400078efcff */
[----:B------:R-:W-:Y:S01]  /*2be0*/  HMMA.16816.F32.BF16 R120, R172, R152, R120 ;  /* 0x00000098ac78723c */ /* 0x000fe20000041878 */
[C---:B------:R-:W-:Y:S02]  /*2bf0*/  ISETP.GE.AND P3, PT, R7.reuse, R214, PT ;  /* 0x000000d60700720c */ /* 0x040fe40003f66270 */
[----:B------:R-:W-:-:S02]  /*2c00*/  ISETP.GE.AND P1, PT, R7, R5, PT ;  /* 0x000000050700720c */ /* 0x000fc40003f26270 */
[CC--:B------:R-:W-:Y:S01]  /*2c10*/  ISETP.GE.AND P5, PT, R2.reuse, R5.reuse, PT ;  /* 0x000000050200720c */ /* 0x0c0fe20003fa6270 */
[----:B------:R-:W-:Y:S01]  /*2c20*/  HMMA.16816.F32.BF16 R116, R172, R154, R116 ;  /* 0x0000009aac74723c */ /* 0x000fe20000041874 */
[----:B------:R-:W2:Y:S01]  /*2c30*/  LDSM.16.M88.4 R152, [R233+0x2000] ;  /* 0x00200000e998783b */ /* 0x000ea20000000200 */
[----:B------:R-:W-:Y:S02]  /*2c40*/  LOP3.LUT R7, R2, 0x9, RZ, 0xfc, !PT ;  /* 0x0000000902077812 */ /* 0x000fe400078efcff */
[C---:B------:R-:W-:Y:S02]  /*2c50*/  ISETP.GE.AND P4, PT, R6.reuse, R214, PT ;  /* 0x000000d60600720c */ /* 0x040fe40003f86270 */
[----:B------:R-:W-:Y:S01]  /*2c60*/  HMMA.16816.F32.BF16 R68, R104, R94, R68 ;  /* 0x0000005e6844723c */ /* 0x000fe20000041844 */
[----:B------:R-:W3:Y:S01]  /*2c70*/  LDSM.16.M88.4 R92, [R166+0x1800] ;  /* 0x00180000a65c783b */ /* 0x000ee20000000200 */
[----:B------:R-:W-:Y:S02]  /*2c80*/  ISETP.GE.AND P2, PT, R6, R5, PT ;  /* 0x000000050600720c */ /* 0x000fe40003f46270 */
[----:B------:R-:W-:-:S02]  /*2c90*/  LOP3.LUT R148, R2, 0x10, RZ, 0xfc, !PT ;  /* 0x0000001002947812 */ /* 0x000fc400078efcff */
[----:B------:R-:W-:Y:S01]  /*2ca0*/  FSEL R6, R90, -INF , !P5 ;  /* 0xff8000005a067808 */ /* 0x000fe20006800000 */
[----:B------:R-:W-:Y:S01]  /*2cb0*/  HMMA.16816.F32.BF16 R76, R180, R150, R76 ;  /* 0x00000096b44c723c */ /* 0x000fe2000004184c */
[----:B------:R-:W-:Y:S02]  /*2cc0*/  FSEL R213, R89, -INF , !P3 ;  /* 0xff80000059d57808 */ /* 0x000fe40005800000 */
[C---:B------:R-:W-:Y:S02]  /*2cd0*/  ISETP.GE.AND P5, PT, R7.reuse, R214, PT ;  /* 0x000000d60700720c */ /* 0x040fe40003fa6270 */
[----:B------:R-:W-:Y:S01]  /*2ce0*/  ISETP.GE.AND P3, PT, R7, R5, PT ;  /* 0x000000050700720c */ /* 0x000fe20003f66270 */
[----:B-1----:R-:W-:Y:S01]  /*2cf0*/  HMMA.16816.F32.BF16 R64, R104, R96, R64 ;  /* 0x000000606840723c */ /* 0x002fe20000041840 */
[----:B------:R-:W-:Y:S02]  /*2d00*/  FSEL R7, R91, -INF , !P1 ;  /* 0xff8000005b077808 */ /* 0x000fe40004800000 */
[----:B------:R-:W-:-:S02]  /*2d10*/  FSEL R215, R84, -INF , !P4 ;  /* 0xff80000054d77808 */ /* 0x000fc40006000000 */
[----:B------:R-:W-:Y:S01]  /*2d20*/  ISETP.GE.AND P1, PT, R148, R214, PT ;  /* 0x000000d69400720c */ /* 0x000fe20003f26270 */
[----:B------:R-:W-:Y:S01]  /*2d30*/  HMMA.16816.F32.BF16 R72, R180, R100, R72 ;  /* 0x00000064b448723c */ /* 0x000fe20000041848 */
[----:B------:R-:W-:Y:S02]  /*2d40*/  LOP3.LUT R84, R2, 0x18, RZ, 0xfc, !PT ;  /* 0x0000001802547812 */ /* 0x000fe400078efcff */
[----:B------:R-:W-:Y:S02]  /*2d50*/  FSEL R210, R87, -INF , !P3 ;  /* 0xff80000057d27808 */ /* 0x000fe40005800000 */
[----:B------:R-:W-:Y:S01]  /*2d60*/  FSEL R209, R86, -INF , !P2 ;  /* 0xff80000056d17808 */ /* 0x000fe20005000000 */
[----:B------:R-:W-:Y:S01]  /*2d70*/  HMMA.16816.F32.BF16 R60, R104, R98, R60 ;  /* 0x00000062683c723c */ /* 0x000fe2000004183c */
[----:B------:R-:W-:Y:S01]  /*2d80*/  FSEL R101, R80, -INF , !P1 ;  /* 0xff80000050657808 */ /* 0x000fe20004800000 */
[----:B------:R-:W1:Y:S01]  /*2d90*/  LDSM.16.M88.4 R96, [R166+0x2000] ;  /* 0x00200000a660783b */ /* 0x000e620000000200 */
[----:B------:R-:W-:-:S02]  /*2da0*/  FSEL R216, R85, -INF , !P5 ;  /* 0xff80000055d87808 */ /* 0x000fc40006800000 */
[CC--:B------:R-:W-:Y:S01]  /*2db0*/  ISETP.GE.AND P3, PT, R84.reuse, R214.reuse, PT ;  /* 0x000000d65400720c */ /* 0x0c0fe20003f66270 */
[----:B------:R-:W-:Y:S01]  /*2dc0*/  HMMA.16816.F32.BF16 R68, R180, R102, R68 ;  /* 0x00000066b444723c */ /* 0x000fe20000041844 */
[-C--:B------:R-:W-:Y:S02]  /*2dd0*/  ISETP.GE.AND P1, PT, R84, R5.reuse, PT ;  /* 0x000000055400720c */ /* 0x080fe40003f26270 */
[----:B------:R-:W4:Y:S01]  /*2de0*/  LDSM.16.M88.4 R84, [R233+0x2800] ;  /* 0x00280000e954783b */ /* 0x000f220000000200 */
[----:B------:R-:W-:Y:S02]  /*2df0*/  LOP3.LUT R89, R2, 0x11, RZ, 0xfc, !PT ;  /* 0x0000001102597812 */ /* 0x000fe400078efcff */
[-C--:B------:R-:W-:Y:S01]  /*2e00*/  ISETP.GE.AND P4, PT, R148, R5.reuse, PT ;  /* 0x000000059400720c */ /* 0x080fe20003f86270 */
[----:B--2---:R-:W-:Y:S01]  /*2e10*/  HMMA.16816.F32.BF16 R56, R104, R152, R56 ;  /* 0x000000986838723c */ /* 0x004fe20000041838 */
[C---:B------:R-:W-:Y:S02]  /*2e20*/  ISETP.GE.AND P5, PT, R89.reuse, R5, PT ;  /* 0x000000055900720c */ /* 0x040fe40003fa6270 */
[----:B------:R-:W-:-:S02]  /*2e30*/  ISETP.GE.AND P2, PT, R89, R214, PT ;  /* 0x000000d65900720c */ /* 0x000fc40003f46270 */
[C---:B------:R-:W-:Y:S01]  /*2e40*/  LOP3.LUT R80, R2.reuse, 0x20, RZ, 0xfc, !PT ;  /* 0x0000002002507812 */ /* 0x040fe200078efcff */
[----:B---3--:R-:W-:Y:S01]  /*2e50*/  HMMA.16816.F32.BF16 R64, R180, R92, R64 ;  /* 0x0000005cb440723c */ /* 0x008fe20000041840 */
[----:B------:R-:W-:Y:S02]  /*2e60*/  LOP3.LUT R89, R2, 0x19, RZ, 0xfc, !PT ;  /* 0x0000001902597812 */ /* 0x000fe400078efcff */
[----:B------:R-:W-:Y:S02]  /*2e70*/  FSEL R207, R83, -INF , !P5 ;  /* 0xff80000053cf7808 */ /* 0x000fe40006800000 */
[----:B------:R-:W-:Y:S01]  /*2e80*/  FSEL R102, R76, -INF , !P3 ;  /* 0xff8000004c667808 */ /* 0x000fe20005800000 */
[----:B------:R-:W-:Y:S01]  /*2e90*/  HMMA.16816.F32.BF16 R52, R104, R154, R52 ;  /* 0x0000009a6834723c */ /* 0x000fe20000041834 */
[----:B------:R-:W-:Y:S02]  /*2ea0*/  FSEL R205, R82, -INF , !P4 ;  /* 0xff80000052cd7808 */ /* 0x000fe40006000000 */
[----:B------:R-:W-:-:S02]  /*2eb0*/  ISETP.GE.AND P5, PT, R80, R214, PT ;  /* 0x000000d65000720c */ /* 0x000fc40003fa6270 */
[----:B------:R-:W-:Y:S01]  /*2ec0*/  ISETP.GE.AND P3, PT, R80, R5, PT ;  /* 0x000000055000720c */ /* 0x000fe20003f66270 */
[----:B------:R-:W-:Y:S01]  /*2ed0*/  HMMA.16816.F32.BF16 R60, R180, R94, R60 ;  /* 0x0000005eb43c723c */ /* 0x000fe2000004183c */
[----:B------:R-:W-:Y:S02]  /*2ee0*/  ISETP.GE.AND P4, PT, R89, R214, PT ;  /* 0x000000d65900720c */ /* 0x000fe40003f86270 */
[----:B------:R-:W-:Y:S02]  /*2ef0*/  LOP3.LUT R80, R2, 0x21, RZ, 0xfc, !PT ;  /* 0x0000002102507812 */ /* 0x000fe400078efcff */
[----:B------:R-:W-:Y:S01]  /*2f00*/  FSEL R206, R78, -INF , !P1 ;  /* 0xff8000004ece7808 */ /* 0x000fe20004800000 */
[----:B------:R-:W-:Y:S01]  /*2f10*/  HMMA.16816.F32.BF16 R136, R172, R160, R136 ;  /* 0x000000a0ac88723c */ /* 0x000fe20000041888 */
[----:B------:R-:W-:Y:S02]  /*2f20*/  FSEL R103, R77, -INF , !P4 ;  /* 0xff8000004d677808 */ /* 0x000fe40006000000 */
[----:B------:R-:W-:-:S02]  /*2f30*/  FSEL R219, R81, -INF , !P2 ;  /* 0xff80000051db7808 */ /* 0x000fc40005000000 */
[C---:B------:R-:W-:Y:S01]  /*2f40*/  ISETP.GE.AND P1, PT, R80.reuse, R214, PT ;  /* 0x000000d65000720c */ /* 0x040fe20003f26270 */
[----:B-1----:R-:W-:Y:S01]  /*2f50*/  HMMA.16816.F32.BF16 R56, R180, R96, R56 ;  /* 0x00000060b438723c */ /* 0x002fe20000041838 */
[-C--:B------:R-:W-:Y:S02]  /*2f60*/  ISETP.GE.AND P4, PT, R80, R5.reuse, PT ;  /* 0x000000055000720c */ /* 0x080fe40003f86270 */
[----:B------:R-:W1:Y:S01]  /*2f70*/  LDSM.16.M88.4 R80, [R166+0x2800] ;  /* 0x00280000a650783b */ /* 0x000e620000000200 */
[----:B------:R-:W-:Y:S02]  /*2f80*/  ISETP.GE.AND P2, PT, R89, R5, PT ;  /* 0x000000055900720c */ /* 0x000fe40003f46270 */
[----:B------:R-:W-:Y:S01]  /*2f90*/  LOP3.LUT R76, R2, 0x28, RZ, 0xfc, !PT ;  /* 0x00000028024c7812 */ /* 0x000fe200078efcff */
[----:B----4-:R-:W-:Y:S01]  /*2fa0*/  HMMA.16816.F32.BF16 R48, R104, R84, R48 ;  /* 0x000000546830723c */ /* 0x010fe20000041830 */
[----:B------:R-:W-:Y:S02]  /*2fb0*/  FSEL R204, R79, -INF , !P2 ;  /* 0xff8000004fcc7808 */ /* 0x000fe40005000000 */
[----:B------:R-:W-:-:S02]  /*2fc0*/  FSEL R228, R72, -INF , !P5 ;  /* 0xff80000048e47808 */ /* 0x000fc40006800000 */
[C---:B------:R-:W-:Y:S01]  /*2fd0*/  ISETP.GE.AND P2, PT, R76.reuse, R214, PT ;  /* 0x000000d64c00720c */ /* 0x040fe20003f46270 */
[----:B------:R-:W-:Y:S01]  /*2fe0*/  HMMA.16816.F32.BF16 R44, R104, R86, R44 ;  /* 0x00000056682c723c */ /* 0x000fe2000004182c */
[----:B------:R-:W-:Y:S02]  /*2ff0*/  ISETP.GE.AND P5, PT, R76, R5, PT ;  /* 0x000000054c00720c */ /* 0x000fe40003fa6270 */
[----:B------:R-:W2:Y:S01]  /*3000*/  LDSM.16.M88.4 R76, [R233+0x3000] ;  /* 0x00300000e94c783b */ /* 0x000ea20000000200 */
[C---:B------:R-:W-:Y:S02]  /*3010*/  LOP3.LUT R89, R2.reuse, 0x29, RZ, 0xfc, !PT ;  /* 0x0000002902597812 */ /* 0x040fe400078efcff */
[----:B------:R-:W-:Y:S01]  /*3020*/  LOP3.LUT R72, R2, 0x30, RZ, 0xfc, !PT ;  /* 0x0000003002487812 */ /* 0x000fe200078efcff */
[----:B------:R-:W-:Y:S01]  /*3030*/  HMMA.16816.F32.BF16 R52, R180, R98, R52 ;  /* 0x00000062b434723c */ /* 0x000fe20000041834 */
[----:B------:R-:W-:Y:S02]  /*3040*/  FSEL R229, R73, -INF , !P1 ;  /* 0xff80000049e57808 */ /* 0x000fe40004800000 */
[----:B------:R-:W-:-:S02]  /*3050*/  FSEL R201, R75, -INF , !P4 ;  /* 0xff8000004bc97808 */ /* 0x000fc40006000000 */
[----:B------:R-:W-:Y:S01]  /*3060*/  FSEL R230, R68, -INF , !P2 ;  /* 0xff80000044e67808 */ /* 0x000fe20005000000 */
[C---:B------:R-:W-:Y:S01]  /*3070*/  HMMA.16816.F32.BF16 R124, R172.reuse, R158, R124 ;  /* 0x0000009eac7c723c */ /* 0x040fe2000004187c */
[----:B------:R-:W-:Y:S02]  /*3080*/  FSEL R197, R74, -INF , !P3 ;  /* 0xff8000004ac57808 */ /* 0x000fe40005800000 */
[C---:B------:R-:W-:Y:S02]  /*3090*/  ISETP.GE.AND P1, PT, R89.reuse, R5, PT ;  /* 0x000000055900720c */ /* 0x040fe40003f26270 */
[-C--:B------:R-:W-:Y:S01]  /*30a0*/  ISETP.GE.AND P4, PT, R72, R214.reuse, PT ;  /* 0x000000d64800720c */ /* 0x080fe20003f86270 */
[----:B------:R-:W-:Y:S01]  /*30b0*/  HMMA.16816.F32.BF16 R128, R172, R156, R128 ;  /* 0x0000009cac80723c */ /* 0x000fe20000041880 */
[----:B------:R-:W-:Y:S02]  /*30c0*/  LOP3.LUT R68, R2, 0x38, RZ, 0xfc, !PT ;  /* 0x0000003802447812 */ /* 0x000fe400078efcff */
[----:B------:R-:W-:-:S02]  /*30d0*/  ISETP.GE.AND P3, PT, R89, R214, PT ;  /* 0x000000d65900720c */ /* 0x000fc40003f66270 */
[----:B------:R-:W-:Y:S01]  /*30e0*/  FSEL R198, R71, -INF , !P1 ;  /* 0xff80000047c67808 */ /* 0x000fe20004800000 */
[----:B------:R-:W-:Y:S01]  /*30f0*/  HMMA.16816.F32.BF16 R132, R172, R162, R132 ;  /* 0x000000a2ac84723c */ /* 0x000fe20000041884 */
[----:B------:R-:W-:Y:S02]  /*3100*/  FSEL R252, R64, -INF , !P4 ;  /* 0xff80000040fc7808 */ /* 0x000fe40006000000 */
[----:B------:R-:W-:Y:S02]  /*3110*/  FSEL R200, R70, -INF , !P5 ;  /* 0xff80000046c87808 */ /* 0x000fe40006800000 */
[----:B------:R-:W-:Y:S01]  /*3120*/  FSEL R231, R69, -INF , !P3 ;  /* 0xff80000045e77808 */ /* 0x000fe20005800000 */
[----:B-1----:R-:W-:Y:S01]  /*3130*/  HMMA.16816.F32.BF16 R48, R180, R80, R48 ;  /* 0x00000050b430723c */ /* 0x002fe20000041830 */
[C---:B------:R-:W-:Y:S02]  /*3140*/  ISETP.GE.AND P1, PT, R68.reuse, R214, PT ;  /* 0x000000d64400720c */ /* 0x040fe40003f26270 */
[----:B------:R-:W-:-:S02]  /*3150*/  ISETP.GE.AND P4, PT, R68, R5, PT ;  /* 0x000000054400720c */ /* 0x000fc40003f86270 */
[----:B------:R-:W1:Y:S01]  /*3160*/  LDSM.16.M88.4 R68, [R233+0x3800] ;  /* 0x00380000e944783b */ /* 0x000e620000000200 */
[-C--:B------:R-:W-:Y:S01]  /*3170*/  ISETP.GE.AND P2, PT, R72, R5.reuse, PT ;  /* 0x000000054800720c */ /* 0x080fe20003f46270 */
[----:B------:R-:W-:Y:S01]  /*3180*/  HMMA.16816.F32.BF16 R44, R180, R82, R44 ;  /* 0x00000052b42c723c */ /* 0x000fe2000004182c */
[C---:B------:R-:W-:Y:S02]  /*3190*/  LOP3.LUT R72, R2.reuse, 0x31, RZ, 0xfc, !PT ;  /* 0x0000003102487812 */ /* 0x040fe400078efcff */
[----:B------:R-:W-:Y:S02]  /*31a0*/  LOP3.LUT R84, R2, 0x39, RZ, 0xfc, !PT ;  /* 0x0000003902547812 */ /* 0x000fe400078efcff */
[C---:B------:R-:W-:Y:S01]  /*31b0*/  ISETP.GE.AND P5, PT, R72.reuse, R214, PT ;  /* 0x000000d64800720c */ /* 0x040fe20003fa6270 */
[C---:B--2---:R-:W-:Y:S01]  /*31c0*/  HMMA.16816.F32.BF16 R40, R104.reuse, R76, R40 ;  /* 0x0000004c6828723c */ /* 0x044fe20000041828 */
[----:B------:R-:W-:Y:S02]  /*31d0*/  ISETP.GE.AND P3, PT, R72, R5, PT ;  /* 0x000000054800720c */ /* 0x000fe40003f66270 */
[----:B------:R-:W-:Y:S01]  /*31e0*/  FSEL R65, R65, -INF , !P5 ;  /* 0xff80000041417808 */ /* 0x000fe20006800000 */
[----:B------:R-:W2:Y:S01]  /*31f0*/  LDSM.16.M88.4 R72, [R166+0x3000] ;  /* 0x00300000a648783b */ /* 0x000ea20000000200 */
[----:B------:R-:W-:Y:S01]  /*3200*/  FSEL R60, R60, -INF , !P1 ;  /* 0xff8000003c3c7808 */ /* 0x000fe20004800000 */
[----:B------:R-:W-:Y:S01]  /*3210*/  HMMA.16816.F32.BF16 R36, R104, R78, R36 ;  /* 0x0000004e6824723c */ /* 0x000fe20000041824 */
[----:B------:R-:W-:Y:S01]  /*3220*/  LOP3.LUT R64, R2, 0x40, RZ, 0xfc, !PT ;  /* 0x0000004002407812 */ /* 0x000fe200078efcff */
[----:B------:R-:W-:Y:S01]  /*3230*/  STL [R1], R65 ;  /* 0x0000004101007387 */ /* 0x000fe20000100800 */
[----:B------:R-:W-:-:S02]  /*3240*/  FSEL R149, R66, -INF , !P2 ;  /* 0xff80000042957808 */ /* 0x000fc40005000000 */
[-C--:B------:R-:W-:Y:S01]  /*3250*/  ISETP.GE.AND P2, PT, R84, R214.reuse, PT ;  /* 0x000000d65400720c */ /* 0x080fe20003f46270 */
[----:B------:R3:W-:Y:S01]  /*3260*/  STL [R1+0x4], R60 ;  /* 0x0000043c01007387 */ /* 0x0007e20000100800 */
[----:B------:R-:W-:Y:S01]  /*3270*/  FSEL R160, R67, -INF , !P3 ;  /* 0xff80000043a07808 */ /* 0x000fe20005800000 */
[C---:B------:R-:W-:Y:S01]  /*3280*/  HMMA.16816.F32.BF16 R144, R172.reuse, R168, R144 ;  /* 0x000000a8ac90723c */ /* 0x040fe20000041890 */
[C---:B------:R-:W-:Y:S02]  /*3290*/  ISETP.GE.AND P3, PT, R64.reuse, R214, PT ;  /* 0x000000d64000720c */ /* 0x040fe40003f66270 */
[-C--:B------:R-:W-:Y:S02]  /*32a0*/  ISETP.GE.AND P1, PT, R64, R5.reuse, PT ;  /* 0x000000054000720c */ /* 0x080fe40003f26270 */
[----:B------:R-:W-:Y:S01]  /*32b0*/  ISETP.GE.AND P5, PT, R84, R5, PT ;  /* 0x000000055400720c */ /* 0x000fe20003fa6270 */
[----:B------:R-:W-:Y:S01]  /*32c0*/  HMMA.16816.F32.BF16 R140, R172, R170, R140 ;  /* 0x000000aaac8c723c */ /* 0x000fe2000004188c */
[----:B------:R-:W-:-:S02]  /*32d0*/  LOP3.LUT R64, R2, 0x41, RZ, 0xfc, !PT ;  /* 0x0000004102407812 */ /* 0x000fc400078efcff */
[----:B------:R-:W-:Y:S02]  /*32e0*/  FSEL R61, R61, -INF , !P2 ;  /* 0xff8000003d3d7808 */ /* 0x000fe40005000000 */
[----:B------:R-:W-:Y:S02]  /*32f0*/  FSEL R159, R62, -INF , !P4 ;  /* 0xff8000003e9f7808 */ /* 0x000fe40006000000 */
[----:B------:R-:W-:Y:S01]  /*3300*/  FSEL R158, R63, -INF , !P5 ;  /* 0xff8000003f9e7808 */ /* 0x000fe20006800000 */
[----:B------:R-:W-:Y:S01]  /*3310*/  STL [R1+0x10], R61 ;  /* 0x0000103d01007387 */ /* 0x000fe20000100800 */
[----:B------:R-:W-:Y:S02]  /*3320*/  FSEL R56, R56, -INF , !P3 ;  /* 0xff80000038387808 */ /* 0x000fe40005800000 */
[C---:B------:R-:W-:Y:S01]  /*3330*/  ISETP.GE.AND P4, PT, R64.reuse, R214, PT ;  /* 0x000000d64000720c */ /* 0x040fe20003f86270 */
[----:B-1----:R-:W-:Y:S01]  /*3340*/  HMMA.16816.F32.BF16 R32, R104, R68, R32 ;  /* 0x000000446820723c */ /* 0x002fe20000041820 */
[----:B------:R-:W-:Y:S01]  /*3350*/  ISETP.GE.AND P2, PT, R64, R5, PT ;  /* 0x000000054000720c */ /* 0x000fe20003f46270 */
[----:B------:R1:W-:Y:S01]  /*3360*/  STL [R1+0x14], R56 ;  /* 0x0000143801007387 */ /* 0x0003e20000100800 */
[----:B------:R-:W-:-:S02]  /*3370*/  FSEL R57, R57, -INF , !P4 ;  /* 0xff80000039397808 */ /* 0x000fc40006000000 */
[C---:B---3--:R-:W-:Y:S01]  /*3380*/  LOP3.LUT R60, R2.reuse, 0x48, RZ, 0xfc, !PT ;  /* 0x00000048023c7812 */ /* 0x048fe200078efcff */
[----:B------:R-:W3:Y:S01]  /*3390*/  LDSM.16.M88.4 R64, [R166+0x3800] ;  /* 0x00380000a640783b */ /* 0x000ee20000000200 */
[----:B------:R-:W-:Y:S01]  /*33a0*/  LOP3.LUT R76, R2, 0x49, RZ, 0xfc, !PT ;  /* 0x00000049024c7812 */ /* 0x000fe200078efcff */
[----:B------:R-:W-:Y:S01]  /*33b0*/  HMMA.16816.F32.BF16 R28, R104, R70, R28 ;  /* 0x00000046681c723c */ /* 0x000fe2000004181c */
[C---:B------:R-:W-:Y:S01]  /*33c0*/  ISETP.GE.AND P5, PT, R60.reuse, R214, PT ;  /* 0x000000d63c00720c */ /* 0x040fe20003fa6270 */
[----:B------:R-:W-:Y:S01]  /*33d0*/  STL [R1+0x8], R57 ;  /* 0x0000083901007387 */ /* 0x000fe20000100800 */
[-C--:B------:R-:W-:Y:S02]  /*33e0*/  ISETP.GE.AND P3, PT, R60, R5.reuse, PT ;  /* 0x000000053c00720c */ /* 0x080fe40003f66270 */
[----:B------:R-:W-:Y:S01]  /*33f0*/  FSEL R52, R52, -INF , !P5 ;  /* 0xff80000034347808 */ /* 0x000fe20006800000 */
[----:B------:R-:W4:Y:S01]  /*3400*/  LDSM.16.M88.4 R60, [R233+0x4000] ;  /* 0x00400000e93c783b */ /* 0x000f220000000200 */
[----:B------:R-:W-:Y:S01]  /*3410*/  FSEL R152, R59, -INF , !P2 ;  /* 0xff8000003b987808 */ /* 0x000fe20005000000 */
[----:B--2---:R-:W-:Y:S01]  /*3420*/  HMMA.16816.F32.BF16 R40, R180, R72, R40 ;  /* 0x00000048b428723c */ /* 0x004fe20000041828 */
[----:B------:R-:W-:Y:S01]  /*3430*/  FSEL R150, R58, -INF , !P1 ;  /* 0xff8000003a967808 */ /* 0x000fe20004800000 */
[----:B------:R2:W-:Y:S01]  /*3440*/  STL [R1+0xc], R52 ;  /* 0x00000c3401007387 */ /* 0x0005e20000100800 */
[----:B------:R-:W-:-:S02]  /*3450*/  ISETP.GE.AND P4, PT, R76, R5, PT ;  /* 0x000000054c00720c */ /* 0x000fc40003f86270 */
[-C--:B------:R-:W-:Y:S01]  /*3460*/  ISETP.GE.AND P1, PT, R76, R214.reuse, PT ;  /* 0x000000d64c00720c */ /* 0x080fe20003f26270 */
[----:B------:R-:W-:Y:S01]  /*3470*/  HMMA.16816.F32.BF16 R36, R180, R74, R36 ;  /* 0x0000004ab424723c */ /* 0x000fe20000041824 */
[----:B------:R-:W-:Y:S02]  /*3480*/  FSEL R157, R55, -INF , !P4 ;  /* 0xff800000379d7808 */ /* 0x000fe40006000000 */
[----:B------:R-:W-:Y:S02]  /*3490*/  FSEL R154, R54, -INF , !P3 ;  /* 0xff800000369a7808 */ /* 0x000fe40005800000 */
[----:B-1----:R-:W-:Y:S02]  /*34a0*/  LOP3.LUT R56, R2, 0x50, RZ, 0xfc, !PT ;  /* 0x0000005002387812 */ /* 0x002fe400078efcff */
[----:B------:R-:W-:Y:S02]  /*34b0*/  FSEL R251, R53, -INF , !P1 ;  /* 0xff80000035fb7808 */ /* 0x000fe40004800000 */
[----:B------:R-:W-:-:S02]  /*34c0*/  ISETP.GE.AND P2, PT, R56, R214, PT ;  /* 0x000000d63800720c */ /* 0x000fc40003f46270 */
[-C--:B------:R-:W-:Y:S02]  /*34d0*/  ISETP.GE.AND P5, PT, R56, R5.reuse, PT ;  /* 0x000000053800720c */ /* 0x080fe40003fa6270 */
[----:B------:R-:W-:Y:S02]  /*34e0*/  LOP3.LUT R56, R2, 0x51, RZ, 0xfc, !PT ;  /* 0x0000005102387812 */ /* 0x000fe400078efcff */
[----:B------:R-:W-:Y:S02]  /*34f0*/  FSEL R250, R48, -INF , !P2 ;  /* 0xff80000030fa7808 */ /* 0x000fe40005000000 */
[CC--:B------:R-:W-:Y:S02]  /*3500*/  ISETP.GE.AND P3, PT, R56.reuse, R214.reuse, PT ;  /* 0x000000d63800720c */ /* 0x0c0fe40003f66270 */
[----:B------:R-:W-:Y:S02]  /*3510*/  ISETP.GE.AND P1, PT, R56, R5, PT ;  /* 0x000000053800720c */ /* 0x000fe40003f26270 */
[C---:B--2---:R-:W-:Y:S01]  /*3520*/  LOP3.LUT R52, R2.reuse, 0x58, RZ, 0xfc, !PT ;  /* 0x0000005802347812 */ /* 0x044fe200078efcff */
[----:B------:R-:W1:Y:S01]  /*3530*/  LDSM.16.M88.4 R56, [R166+0x4000] ;  /* 0x00400000a638783b */ /* 0x000e620000000200 */
[----:B------:R-:W-:Y:S01]  /*3540*/  LOP3.LUT R68, R2, 0x59, RZ, 0xfc, !PT ;  /* 0x0000005902447812 */ /* 0x000fe200078efcff */
[----:B---3--:R-:W-:Y:S01]  /*3550*/  HMMA.16816.F32.BF16 R28, R180, R66, R28 ;  /* 0x00000042b41c723c */ /* 0x008fe2000004181c */
[----:B------:R-:W-:-:S02]  /*3560*/  ISETP.GE.AND P4, PT, R52, R214, PT ;  /* 0x000000d63400720c */ /* 0x000fc40003f86270 */
[-C--:B------:R-:W-:Y:S02]  /*3570*/  ISETP.GE.AND P2, PT, R52, R5.reuse, PT ;  /* 0x000000053400720c */ /* 0x080fe40003f46270 */
[----:B------:R-:W2:Y:S01]  /*3580*/  LDSM.16.M88.4 R52, [R233+0x4800] ;  /* 0x00480000e934783b */ /* 0x000ea20000000200 */
[----:B------:R-:W-:Y:S02]  /*3590*/  LOP3.LUT R48, R2, 0x60, RZ, 0xfc, !PT ;  /* 0x0000006002307812 */ /* 0x000fe400078efcff */
[----:B------:R-:W-:Y:S01]  /*35a0*/  FSEL R161, R50, -INF , !P5 ;  /* 0xff80000032a17808 */ /* 0x000fe20006800000 */
[C---:B----4-:R-:W-:Y:S01]  /*35b0*/  HMMA.16816.F32.BF16 R24, R104.reuse, R60, R24 ;  /* 0x0000003c6818723c */ /* 0x050fe20000041818 */
[----:B------:R-:W-:Y:S02]  /*35c0*/  FSEL R163, R51, -INF , !P1 ;  /* 0xff80000033a37808 */ /* 0x000fe40004800000 */
[----:B------:R-:W-:Y:S02]  /*35d0*/  FSEL R248, R44, -INF , !P4 ;  /* 0xff8000002cf87808 */ /* 0x000fe40006000000 */
[-C--:B------:R-:W-:Y:S01]  /*35e0*/  ISETP.GE.AND P5, PT, R68, R214.reuse, PT ;  /* 0x000000d64400720c */ /* 0x080fe20003fa6270 */
[----:B------:R-:W-:Y:S01]  /*35f0*/  HMMA.16816.F32.BF16 R60, R104, R62, R20 ;  /* 0x0000003e683c723c */ /* 0x000fe20000041814 */
[C---:B------:R-:W-:Y:S01]  /*3600*/  ISETP.GE.AND P1, PT, R48.reuse, R214, PT ;  /* 0x000000d63000720c */ /* 0x040fe20003f26270 */
[----:B------:R-:W-:Y:S01]  /*3610*/  LDSM.16.M88.4 R20, [R166+0x4800] ;  /* 0x00480000a614783b */ /* 0x000fe20000000200 */
[----:B------:R-:W-:-:S02]  /*3620*/  ISETP.GE.AND P4, PT, R48, R5, PT ;  /* 0x000000053000720c */ /* 0x000fc40003f86270 */
[----:B------:R-:W-:Y:S02]  /*3630*/  LOP3.LUT R48, R2, 0x61, RZ, 0xfc, !PT ;  /* 0x0000006102307812 */ /* 0x000fe400078efcff */
[----:B------:R-:W-:Y:S02]  /*3640*/  FSEL R173, R46, -INF , !P2 ;  /* 0xff8000002ead7808 */ /* 0x000fe40005000000 */
[----:B------:R-:W-:Y:S02]  /*3650*/  FSEL R218, R45, -INF , !P5 ;  /* 0xff8000002dda7808 */ /* 0x000fe40006800000 */
[----:B------:R-:W-:Y:S02]  /*3660*/  FSEL R249, R49, -INF , !P3 ;  /* 0xff80000031f97808 */ /* 0x000fe40005800000 */
[C---:B------:R-:W-:Y:S02]  /*3670*/  ISETP.GE.AND P2, PT, R48.reuse, R214, PT ;  /* 0x000000d63000720c */ /* 0x040fe40003f46270 */
[----:B------:R-:W-:-:S02]  /*3680*/  ISETP.GE.AND P5, PT, R48, R5, PT ;  /* 0x000000053000720c */ /* 0x000fc40003fa6270 */
[C---:B------:R-:W-:Y:S01]  /*3690*/  HMMA.16816.F32.BF16 R48, R180.reuse, R64, R32 ;  /* 0x00000040b430723c */ /* 0x040fe20000041820 */
[----:B------:R-:W3:Y:S01]  /*36a0*/  LDSM.16.M88.4 R32, [R233+0x5000] ;  /* 0x00500000e920783b */ /* 0x000ee20000000200 */
[----:B------:R-:W-:Y:S02]  /*36b0*/  ISETP.GE.AND P3, PT, R68, R5, PT ;  /* 0x000000054400720c */ /* 0x000fe40003f66270 */
[----:B------:R-:W-:Y:S02]  /*36c0*/  LOP3.LUT R44, R2, 0x68, RZ, 0xfc, !PT ;  /* 0x00000068022c7812 */ /* 0x000fe400078efcff */
[----:B------:R-:W-:Y:S01]  /*36d0*/  FSEL R170, R47, -INF , !P3 ;  /* 0xff8000002faa7808 */ /* 0x000fe20005800000 */
[----:B-1----:R-:W-:Y:S01]  /*36e0*/  HMMA.16816.F32.BF16 R60, R180, R58, R60 ;  /* 0x0000003ab43c723c */ /* 0x002fe2000004183c */
[----:B------:R-:W-:Y:S02]  /*36f0*/  FSEL R217, R40, -INF , !P1 ;  /* 0xff80000028d97808 */ /* 0x000fe40004800000 */
[----:B------:R-:W-:-:S02]  /*3700*/  ISETP.GE.AND P3, PT, R44, R214, PT ;  /* 0x000000d62c00720c */ /* 0x000fc40003f66270 */
[----:B------:R-:W-:Y:S01]  /*3710*/  ISETP.GE.AND P1, PT, R44, R5, PT ;  /* 0x000000052c00720c */ /* 0x000fe20003f26270 */
[C---:B--2---:R-:W-:Y:S01]  /*3720*/  HMMA.16816.F32.BF16 R16, R104.reuse, R52, R16 ;  /* 0x000000346810723c */ /* 0x044fe20000041810 */
[C---:B------:R-:W-:Y:S02]  /*3730*/  LOP3.LUT R44, R2.reuse, 0x69, RZ, 0xfc, !PT ;  /* 0x00000069022c7812 */ /* 0x040fe400078efcff */
[----:B------:R-:W-:Y:S02]  /*3740*/  LOP3.LUT R40, R2, 0x70, RZ, 0xfc, !PT ;  /* 0x0000007002287812 */ /* 0x000fe400078efcff */
[----:B------:R-:W-:Y:S01]  /*3750*/  FSEL R191, R42, -INF , !P4 ;  /* 0xff8000002abf7808 */ /* 0x000fe20006000000 */
[----:B------:R-:W-:Y:S01]  /*3760*/  HMMA.16816.F32.BF16 R52, R104, R54, R12 ;  /* 0x000000366834723c */ /* 0x000fe2000004180c */
[----:B------:R-:W-:Y:S01]  /*3770*/  FSEL R193, R43, -INF , !P5 ;  /* 0xff8000002bc17808 */ /* 0x000fe20006800000 */
[----:B------:R-:W1:Y:S01]  /*3780*/  LDSM.16.M88.4 R12, [R166+0x5000] ;  /* 0x00500000a60c783b */ /* 0x000e620000000200 */
[----:B------:R-:W-:-:S02]  /*3790*/  FSEL R211, R36, -INF , !P3 ;  /* 0xff80000024d37808 */ /* 0x000fc40005800000 */
[-C--:B------:R-:W-:Y:S02]  /*37a0*/  ISETP.GE.AND P4, PT, R44, R214.reuse, PT ;  /* 0x000000d62c00720c */ /* 0x080fe40003f86270 */
[C---:B------:R-:W-:Y:S02]  /*37b0*/  ISETP.GE.AND P5, PT, R40.reuse, R214, PT ;  /* 0x000000d62800720c */ /* 0x040fe40003fa6270 */
[----:B------:R-:W-:Y:S02]  /*37c0*/  ISETP.GE.AND P3, PT, R40, R5, PT ;  /* 0x000000052800720c */ /* 0x000fe40003f66270 */
[----:B------:R-:W-:Y:S02]  /*37d0*/  LOP3.LUT R40, R2, 0x71, RZ, 0xfc, !PT ;  /* 0x0000007102287812 */ /* 0x000fe400078efcff */
[----:B------:R-:W-:Y:S02]  /*37e0*/  FSEL R192, R38, -INF , !P1 ;  /* 0xff80000026c07808 */ /* 0x000fe40004800000 */
[----:B------:R-:W-:-:S02]  /*37f0*/  FSEL R208, R37, -INF , !P4 ;  /* 0xff80000025d07808 */ /* 0x000fc40006000000 */
[----:B------:R-:W-:Y:S02]  /*3800*/  FSEL R212, R41, -INF , !P2 ;  /* 0xff80000029d47808 */ /* 0x000fe40005000000 */
[C---:B------:R-:W-:Y:S02]  /*3810*/  ISETP.GE.AND P1, PT, R40.reuse, R214, PT ;  /* 0x000000d62800720c */ /* 0x040fe40003f26270 */
[-C--:B------:R-:W-:Y:S01]  /*3820*/  ISETP.GE.AND P4, PT, R40, R5.reuse, PT ;  /* 0x000000052800720c */ /* 0x080fe20003f86270 */
[----:B---3--:R-:W-:Y:S01]  /*3830*/  HMMA.16816.F32.BF16 R8, R104, R32, R8 ;  /* 0x000000206808723c */ /* 0x008fe20000041808 */
[----:B------:R-:W-:Y:S02]  /*3840*/  ISETP.GE.AND P2, PT, R44, R5, PT ;  /* 0x000000052c00720c */ /* 0x000fe40003f46270 */
[----:B------:R-:W-:Y:S02]  /*3850*/  LOP3.LUT R36, R2, 0x78, RZ, 0xfc, !PT ;  /* 0x0000007802247812 */ /* 0x000fe400078efcff */
[----:B------:R-:W-:Y:S01]  /*3860*/  FSEL R190, R39, -INF , !P2 ;  /* 0xff80000027be7808 */ /* 0x000fe20005000000 */
[----:B------:R-:W-:Y:S01]  /*3870*/  HMMA.16816.F32.BF16 R40, R180, R56, R24 ;  /* 0x00000038b428723c */ /* 0x000fe20000041818 */
[----:B------:R-:W2:Y:S01]  /*3880*/  LDSM.16.M88.4 R24, [R233+0x5800] ;  /* 0x00580000e918783b */ /* 0x000ea20000000200 */
[----:B------:R-:W-:-:S02]  /*3890*/  FSEL R203, R48, -INF , !P5 ;  /* 0xff80000030cb7808 */ /* 0x000fc40006800000 */
[C---:B------:R-:W-:Y:S02]  /*38a0*/  ISETP.GE.AND P2, PT, R36.reuse, R214, PT ;  /* 0x000000d62400720c */ /* 0x040fe40003f46270 */
[----:B------:R-:W-:Y:S01]  /*38b0*/  ISETP.GE.AND P5, PT, R36, R5, PT ;  /* 0x000000052400720c */ /* 0x000fe20003fa6270 */
[----:B------:R-:W-:Y:S01]  /*38c0*/  HMMA.16816.F32.BF16 R32, R104, R34, R184 ;  /* 0x000000226820723c */ /* 0x000fe200000418b8 */
[C---:B------:R-:W-:Y:S02]  /*38d0*/  LOP3.LUT R37, R2.reuse, 0x79, RZ, 0xfc, !PT ;  /* 0x0000007902257812 */ /* 0x040fe400078efcff */
[----:B------:R-:W-:Y:S02]  /*38e0*/  LOP3.LUT R36, R2, 0x80, RZ, 0xfc, !PT ;  /* 0x0000008002247812 */ /* 0x000fe400078efcff */
[----:B------:R-:W-:Y:S01]  /*38f0*/  FSEL R189, R50, -INF , !P3 ;  /* 0xff80000032bd7808 */ /* 0x000fe20005800000 */
[----:B------:R-:W-:Y:S01]  /*3900*/  HMMA.16816.F32.BF16 R52, R180, R22, R52 ;  /* 0x00000016b434723c */ /* 0x000fe20000041834 */
[----:B------:R-:W-:-:S02]  /*3910*/  FSEL R188, R51, -INF , !P4 ;  /* 0xff80000033bc7808 */ /* 0x000fc40006000000 */
[----:B------:R-:W-:Y:S02]  /*3920*/  FSEL R199, R28, -INF , !P2 ;  /* 0xff8000001cc77808 */ /* 0x000fe40005000000 */
[-C--:B------:R-:W-:Y:S02]  /*3930*/  ISETP.GE.AND P3, PT, R37, R214.reuse, PT ;  /* 0x000000d62500720c */ /* 0x080fe40003f66270 */
[C---:B------:R-:W-:Y:S02]  /*3940*/  ISETP.GE.AND P4, PT, R36.reuse, R214, PT ;  /* 0x000000d62400720c */ /* 0x040fe40003f86270 */
[----:B------:R-:W-:Y:S02]  /*3950*/  ISETP.GE.AND P2, PT, R36, R5, PT ;  /* 0x000000052400720c */ /* 0x000fe40003f46270 */
[----:B------:R-:W-:Y:S02]  /*3960*/  LOP3.LUT R36, R2, 0x81, RZ, 0xfc, !PT ;  /* 0x0000008102247812 */ /* 0x000fe400078efcff */
[----:B------:R-:W-:-:S02]  /*3970*/  FSEL R202, R49, -INF , !P1 ;  /* 0xff80000031ca7808 */ /* 0x000fc40004800000 */
[----:B------:R-:W-:Y:S02]  /*3980*/  FSEL R179, R30, -INF , !P5 ;  /* 0xff8000001eb37808 */ /* 0x000fe40006800000 */
[----:B------:R-:W-:Y:S01]  /*3990*/  FSEL R196, R29, -INF , !P3 ;  /* 0xff8000001dc47808 */ /* 0x000fe20005800000 */
[C---:B-1----:R-:W-:Y:S01]  /*39a0*/  HMMA.16816.F32.BF16 R32, R180.reuse, R14, R32 ;  /* 0x0000000eb420723c */ /* 0x042fe20000041820 */
[-C--:B------:R-:W-:Y:S02]  /*39b0*/  ISETP.GE.AND P1, PT, R37, R5.reuse, PT ;  /* 0x000000052500720c */ /* 0x080fe40003f26270 */
[C---:B------:R-:W-:Y:S02]  /*39c0*/  ISETP.GE.AND P5, PT, R36.reuse, R214, PT ;  /* 0x000000d62400720c */ /* 0x040fe40003fa6270 */
[----:B------:R-:W-:Y:S02]  /*39d0*/  ISETP.GE.AND P3, PT, R36, R5, PT ;  /* 0x000000052400720c */ /* 0x000fe40003f66270 */
[----:B------:R-:W-:Y:S01]  /*39e0*/  HMMA.16816.F32.BF16 R36, R180, R20, R16 ;  /* 0x00000014b424723c */ /* 0x000fe20000041810 */
[----:B------:R-:W1:Y:S01]  /*39f0*/  LDSM.16.M88.4 R16, [R233+0x6000] ;  /* 0x00600000e910783b */ /* 0x000e620000000200 */
[----:B------:R-:W-:-:S02]  /*3a00*/  LOP3.LUT R28, R2, 0x88, RZ, 0xfc, !PT ;  /* 0x00000088021c7812 */ /* 0x000fc400078efcff */
[----:B------:R-:W-:Y:S02]  /*3a10*/  FSEL R177, R31, -INF , !P1 ;  /* 0xff8000001fb17808 */ /* 0x000fe40004800000 */
[----:B------:R-:W-:Y:S01]  /*3a20*/  ISETP.GE.AND P1, PT, R28, R214, PT ;  /* 0x000000d61c00720c */ /* 0x000fe20003f26270 */
[C---:B--2---:R-:W-:Y:S01]  /*3a30*/  HMMA.16816.F32.BF16 R144, R104.reuse, R24, R144 ;  /* 0x000000186890723c */ /* 0x044fe20000041890 */
[C---:B------:R-:W-:Y:S02]  /*3a40*/  LOP3.LUT R21, R2.reuse, 0x89, RZ, 0xfc, !PT ;  /* 0x0000008902157812 */ /* 0x040fe400078efcff */
[----:B------:R-:W-:Y:S02]  /*3a50*/  LOP3.LUT R20, R2, 0x90, RZ, 0xfc, !PT ;  /* 0x0000009002147812 */ /* 0x000fe400078efcff */
[----:B------:R-:W-:Y:S01]  /*3a60*/  FSEL R195, R40, -INF , !P4 ;  /* 0xff80000028c37808 */ /* 0x000fe20006000000 */
[----:B------:R-:W-:Y:S01]  /*3a70*/  HMMA.16816.F32.BF16 R140, R104, R26, R140 ;  /* 0x0000001a688c723c */ /* 0x000fe2000004188c */
[----:B------:R-:W-:-:S02]  /*3a80*/  ISETP.GE.AND P4, PT, R28, R5, PT ;  /* 0x000000051c00720c */ /* 0x000fc40003f86270 */
[----:B------:R-:W-:Y:S01]  /*3a90*/  FSEL R175, R42, -INF , !P2 ;  /* 0xff8000002aaf7808 */ /* 0x000fe20005000000 */
[----:B------:R-:W2:Y:S01]  /*3aa0*/  LDSM.16.M88.4 R28, [R166+0x5800] ;  /* 0x00580000a61c783b */ /* 0x000ea20000000200 */
[----:B------:R-:W-:Y:S02]  /*3ab0*/  FSEL R174, R43, -INF , !P3 ;  /* 0xff8000002bae7808 */ /* 0x000fe40005800000 */
[----:B------:R-:W-:Y:S02]  /*3ac0*/  FSEL R187, R60, -INF , !P1 ;  /* 0xff8000003cbb7808 */ /* 0x000fe40004800000 */
[-C--:B------:R-:W-:Y:S02]  /*3ad0*/  ISETP.GE.AND P2, PT, R21, R214.reuse, PT ;  /* 0x000000d61500720c */ /* 0x080fe40003f46270 */
[C---:B------:R-:W-:Y:S02]  /*3ae0*/  ISETP.GE.AND P3, PT, R20.reuse, R214, PT ;  /* 0x000000d61400720c */ /* 0x040fe40003f66270 */
[----:B------:R-:W-:-:S02]  /*3af0*/  ISETP.GE.AND P1, PT, R20, R5, PT ;  /* 0x000000051400720c */ /* 0x000fc40003f26270 */
[----:B------:R-:W-:Y:S02]  /*3b00*/  LOP3.LUT R20, R2, 0x91, RZ, 0xfc, !PT ;  /* 0x0000009102147812 */ /* 0x000fe400078efcff */
[----:B------:R-:W-:Y:S02]  /*3b10*/  FSEL R194, R41, -INF , !P5 ;  /* 0xff80000029c27808 */ /* 0x000fe40006800000 */
[----:B------:R-:W-:Y:S02]  /*3b20*/  FSEL R172, R62, -INF , !P4 ;  /* 0xff8000003eac7808 */ /* 0x000fe40006000000 */
[----:B------:R-:W-:Y:S02]  /*3b30*/  FSEL R186, R61, -INF , !P2 ;  /* 0xff8000003dba7808 */ /* 0x000fe40005000000 */
[----:B------:R-:W-:Y:S02]  /*3b40*/  ISETP.GE.AND P5, PT, R21, R5, PT ;  /* 0x000000051500720c */ /* 0x000fe40003fa6270 */
[----:B------:R-:W-:-:S02]  /*3b50*/  ISETP.GE.AND P4, PT, R20, R214, PT ;  /* 0x000000d61400720c */ /* 0x000fc40003f86270 */
[-C--:B------:R-:W-:Y:S01]  /*3b60*/  ISETP.GE.AND P2, PT, R20, R5.reuse, PT ;  /* 0x000000051400720c */ /* 0x080fe20003f46270 */
[----:B-1----:R-:W-:Y:S01]  /*3b70*/  HMMA.16816.F32.BF16 R136, R104, R16, R136 ;  /* 0x000000106888723c */ /* 0x002fe20000041888 */
[----:B------:R-:W-:Y:S02]  /*3b80*/  LOP3.LUT R24, R2, 0x98, RZ, 0xfc, !PT ;  /* 0x0000009802187812 */ /* 0x000fe400078efcff */
[----:B------:R-:W-:Y:S02]  /*3b90*/  FSEL R168, R63, -INF , !P5 ;  /* 0xff8000003fa87808 */ /* 0x000fe40006800000 */
[----:B------:R-:W-:Y:S01]  /*3ba0*/  FSEL R185, R36, -INF , !P3 ;  /* 0xff80000024b97808 */ /* 0x000fe20005800000 */
[----:B------:R-:W-:Y:S01]  /*3bb0*/  HMMA.16816.F32.BF16 R20, R180, R12, R8 ;  /* 0x0000000cb414723c */ /* 0x000fe20000041808 */
[C---:B------:R-:W-:Y:S01]  /*3bc0*/  ISETP.GE.AND P5, PT, R24.reuse, R214, PT ;  /* 0x000000d61800720c */ /* 0x040fe20003fa6270 */
[----:B------:R-:W1:Y:S01]  /*3bd0*/  LDSM.16.M88.4 R8, [R233+0x6800] ;  /* 0x00680000e908783b */ /* 0x000e620000000200 */
[----:B------:R-:W-:-:S02]  /*3be0*/  ISETP.GE.AND P3, PT, R24, R5, PT ;  /* 0x000000051800720c */ /* 0x000fc40003f66270 */
[----:B------:R-:W-:Y:S01]  /*3bf0*/  FSEL R156, R38, -INF , !P1 ;  /* 0xff800000269c7808 */ /* 0x000fe20004800000 */
[----:B------:R-:W3:Y:S01]  /*3c00*/  LDSM.16.M88.4 R24, [R166+0x6000] ;  /* 0x00600000a618783b */ /* 0x000ee20000000200 */
[C---:B------:R-:W-:Y:S01]  /*3c10*/  LOP3.LUT R13, R2.reuse, 0x99, RZ, 0xfc, !PT ;  /* 0x00000099020d7812 */ /* 0x040fe200078efcff */
[----:B------:R-:W-:Y:S01]  /*3c20*/  HMMA.16816.F32.BF16 R40, R104, R18, R132 ;  /* 0x000000126828723c */ /* 0x000fe20000041884 */
[----:B------:R-:W-:Y:S01]  /*3c30*/  LOP3.LUT R12, R2, 0xa0, RZ, 0xfc, !PT ;  /* 0x000000a0020c7812 */ /* 0x000fe200078efcff */
[----:B------:R-:W4:Y:S01]  /*3c40*/  LDSM.16.M88.4 R16, [R166+0x6800] ;  /* 0x00680000a610783b */ /* 0x000f220000000200 */
[----:B------:R-:W-:Y:S02]  /*3c50*/  FSEL R184, R37, -INF , !P4 ;  /* 0xff80000025b87808 */ /* 0x000fe40006000000 */
[----:B------:R-:W-:Y:S02]  /*3c60*/  FSEL R155, R39, -INF , !P2 ;  /* 0xff800000279b7808 */ /* 0x000fe40005000000 */
[----:B------:R-:W-:Y:S01]  /*3c70*/  FSEL R178, R52, -INF , !P5 ;  /* 0xff80000034b27808 */ /* 0x000fe20006800000 */
[----:B--2---:R-:W-:Y:S01]  /*3c80*/  HMMA.16816.F32.BF16 R36, R180, R28, R144 ;  /* 0x0000001cb424723c */ /* 0x004fe20000041890 */
[----:B------:R-:W-:-:S02]  /*3c90*/  ISETP.GE.AND P1, PT, R13, R214, PT ;  /* 0x000000d60d00720c */ /* 0x000fc40003f26270 */
[-C--:B------:R-:W-:Y:S02]  /*3ca0*/  ISETP.GE.AND P4, PT, R13, R5.reuse, PT ;  /* 0x000000050d00720c */ /* 0x080fe40003f86270 */
[C---:B------:R-:W-:Y:S02]  /*3cb0*/  ISETP.GE.AND P2, PT, R12.reuse, R214, PT ;  /* 0x000000d60c00720c */ /* 0x040fe40003f46270 */
[----:B------:R-:W-:Y:S02]  /*3cc0*/  ISETP.GE.AND P5, PT, R12, R5, PT ;  /* 0x000000050c00720c */ /* 0x000fe40003fa6270 */
[C---:B------:R-:W-:Y:S02]  /*3cd0*/  LOP3.LUT R13, R2.reuse, 0xa1, RZ, 0xfc, !PT ;  /* 0x000000a1020d7812 */ /* 0x040fe400078efcff */
[----:B------:R-:W-:Y:S02]  /*3ce0*/  LOP3.LUT R12, R2, 0xa8, RZ, 0xfc, !PT ;  /* 0x000000a8020c7812 */ /* 0x000fe400078efcff */
[----:B------:R-:W-:-:S02]  /*3cf0*/  FSEL R153, R54, -INF , !P3 ;  /* 0xff80000036997808 */ /* 0x000fc40005800000 */
[----:B------:R-:W-:Y:S02]  /*3d00*/  FSEL R176, R53, -INF , !P1 ;  /* 0xff80000035b07808 */ /* 0x000fe40004800000 */
[----:B------:R-:W-:Y:S02]  /*3d10*/  FSEL R148, R55, -INF , !P4 ;  /* 0xff80000037947808 */ /* 0x000fe40006000000 */
[----:B------:R-:W-:Y:S02]  /*3d20*/  FSEL R171, R20, -INF , !P2 ;  /* 0xff80000014ab7808 */ /* 0x000fe40005000000 */
[CC--:B------:R-:W-:Y:S02]  /*3d30*/  ISETP.GE.AND P3, PT, R13.reuse, R214.reuse, PT ;  /* 0x000000d60d00720c */ /* 0x0c0fe40003f66270 */
[-C--:B------:R-:W-:Y:S02]  /*3d40*/  ISETP.GE.AND P1, PT, R13, R5.reuse, PT ;  /* 0x000000050d00720c */ /* 0x080fe40003f26270 */
[C---:B------:R-:W-:Y:S01]  /*3d50*/  ISETP.GE.AND P4, PT, R12.reuse, R214, PT ;  /* 0x000000d60c00720c */ /* 0x040fe20003f86270 */
[----:B-1----:R-:W-:Y:S01]  /*3d60*/  HMMA.16816.F32.BF16 R128, R104, R8, R128 ;  /* 0x000000086880723c */ /* 0x002fe20000041880 */
[----:B------:R-:W-:-:S02]  /*3d70*/  ISETP.GE.AND P2, PT, R12, R5, PT ;  /* 0x000000050c00720c */ /* 0x000fc40003f46270 */
[----:B------:R-:W1:Y:S01]  /*3d80*/  LDSM.16.M88.4 R12, [R233+0x7000] ;  /* 0x00700000e90c783b */ /* 0x000e620000000200 */
[C---:B------:R-:W-:Y:S02]  /*3d90*/  LOP3.LUT R20, R2.reuse, 0xb0, RZ, 0xfc, !PT ;  /* 0x000000b002147812 */ /* 0x040fe400078efcff */
[----:B------:R-:W-:Y:S01]  /*3da0*/  LOP3.LUT R28, R2, 0xa9, RZ, 0xfc, !PT ;  /* 0x000000a9021c7812 */ /* 0x000fe200078efcff */
[----:B---3--:R-:W-:Y:S01]  /*3db0*/  HMMA.16816.F32.BF16 R136, R180, R24, R136 ;  /* 0x00000018b488723c */ /* 0x008fe20000041888 */
[----:B------:R-:W-:Y:S02]  /*3dc0*/  FSEL R60, R23, -INF , !P1 ;  /* 0xff800000173c7808 */ /* 0x000fe40004800000 */
[----:B------:R-:W-:Y:S02]  /*3dd0*/  FSEL R162, R32, -INF , !P4 ;  /* 0xff80000020a27808 */ /* 0x000fe40006000000 */
[----:B------:R-:W-:Y:S01]  /*3de0*/  FSEL R132, R22, -INF , !P5 ;  /* 0xff80000016847808 */ /* 0x000fe20006800000 */
[----:B------:R-:W-:Y:S01]  /*3df0*/  HMMA.16816.F32.BF16 R124, R104, R10, R124 ;  /* 0x0000000a687c723c */ /* 0x000fe2000004187c */
[----:B------:R-:W-:-:S02]  /*3e00*/  ISETP.GE.AND P1, PT, R20, R214, PT ;  /* 0x000000d61400720c */ /* 0x000fc40003f26270 */
[-C--:B------:R-:W-:Y:S02]  /*3e10*/  ISETP.GE.AND P4, PT, R20, R5.reuse, PT ;  /* 0x000000051400720c */ /* 0x080fe40003f86270 */
[----:B------:R-:W-:Y:S01]  /*3e20*/  ISETP.GE.AND P5, PT, R28, R214, PT ;  /* 0x000000d61c00720c */ /* 0x000fe20003fa6270 */
[C---:B------:R-:W-:Y:S01]  /*3e30*/  HMMA.16816.F32.BF16 R40, R180.reuse, R26, R40 ;  /* 0x0000001ab428723c */ /* 0x040fe20000041828 */
[----:B------:R-:W-:Y:S02]  /*3e40*/  LOP3.LUT R20, R2, 0xb1, RZ, 0xfc, !PT ;  /* 0x000000b102147812 */ /* 0x000fe400078efcff */
[----:B------:R-:W-:Y:S02]  /*3e50*/  FSEL R169, R21, -INF , !P3 ;  /* 0xff80000015a97808 */ /* 0x000fe40005800000 */
[----:B------:R-:W-:Y:S01]  /*3e60*/  ISETP.GE.AND P3, PT, R28, R5, PT ;  /* 0x000000051c00720c */ /* 0x000fe20003f66270 */
[----:B----4-:R-:W-:Y:S01]  /*3e70*/  HMMA.16816.F32.BF16 R128, R180, R16, R128 ;  /* 0x00000010b480723c */ /* 0x010fe20000041880 */
[----:B------:R-:W-:-:S02]  /*3e80*/  FSEL R62, R34, -INF , !P2 ;  /* 0xff800000223e7808 */ /* 0x000fc40005000000 */
[----:B------:R-:W-:Y:S02]  /*3e90*/  FSEL R151, R33, -INF , !P5 ;  /* 0xff80000021977808 */ /* 0x000fe40006800000 */
[C---:B------:R-:W-:Y:S01]  /*3ea0*/  ISETP.GE.AND P2, PT, R20.reuse, R214, PT ;  /* 0x000000d61400720c */ /* 0x040fe20003f46270 */
[C---:B------:R-:W-:Y:S01]  /*3eb0*/  HMMA.16816.F32.BF16 R28, R180.reuse, R30, R140 ;  /* 0x0000001eb41c723c */ /* 0x040fe2000004188c */
[----:B------:R-:W-:Y:S02]  /*3ec0*/  ISETP.GE.AND P5, PT, R20, R5, PT ;  /* 0x000000051400720c */ /* 0x000fe40003fa6270 */
[----:B------:R-:W2:Y:S01]  /*3ed0*/  LDSM.16.M88.4 R20, [R233+0x7800] ;  /* 0x00780000e914783b */ /* 0x000ea20000000200 */
[----:B------:R-:W-:Y:S02]  /*3ee0*/  LOP3.LUT R8, R2, 0xb8, RZ, 0xfc, !PT ;  /* 0x000000b802087812 */ /* 0x000fe400078efcff */
[----:B------:R-:W-:Y:S01]  /*3ef0*/  FSEL R61, R35, -INF , !P3 ;  /* 0xff800000233d7808 */ /* 0x000fe20005800000 */
[----:B------:R-:W-:Y:S01]  /*3f00*/  HMMA.16816.F32.BF16 R124, R180, R18, R124 ;  /* 0x00000012b47c723c */ /* 0x000fe2000004187c */
[----:B------:R-:W-:-:S02]  /*3f10*/  FSEL R146, R36, -INF , !P1 ;  /* 0xff80000024927808 */ /* 0x000fc40004800000 */
[C---:B------:R-:W-:Y:S02]  /*3f20*/  ISETP.GE.AND P3, PT, R8.reuse, R214, PT ;  /* 0x000000d60800720c */ /* 0x040fe40003f66270 */
[----:B------:R-:W-:Y:S01]  /*3f30*/  ISETP.GE.AND P1, PT, R8, R5, PT ;  /* 0x000000050800720c */ /* 0x000fe20003f26270 */
[C---:B-1----:R-:W-:Y:S01]  /*3f40*/  HMMA.16816.F32.BF16 R120, R104.reuse, R12, R120 ;  /* 0x0000000c6878723c */ /* 0x042fe20000041878 */
[----:B------:R-:W1:Y:S01]  /*3f50*/  LDSM.16.M88.4 R8, [R166+0x7000] ;  /* 0x00700000a608783b */ /* 0x000e620000000200 */
[C---:B------:R-:W-:Y:S02]  /*3f60*/  LOP3.LUT R25, R2.reuse, 0xb9, RZ, 0xfc, !PT ;  /* 0x000000b902197812 */ /* 0x040fe400078efcff */
[----:B------:R-:W-:Y:S02]  /*3f70*/  LOP3.LUT R24, R2, 0xc0, RZ, 0xfc, !PT ;  /* 0x000000c002187812 */ /* 0x000fe400078efcff */
[----:B------:R-:W-:Y:S01]  /*3f80*/  FSEL R143, R37, -INF , !P2 ;  /* 0xff800000258f7808 */ /* 0x000fe20005000000 */
[----:B------:R-:W-:Y:S01]  /*3f90*/  HMMA.16816.F32.BF16 R116, R104, R14, R116 ;  /* 0x0000000e6874723c */ /* 0x000fe20000041874 */
[----:B------:R-:W-:-:S02]  /*3fa0*/  FSEL R63, R39, -INF , !P5 ;  /* 0xff800000273f7808 */ /* 0x000fc40006800000 */
[----:B------:R-:W-:Y:S02]  /*3fb0*/  ISETP.GE.AND P2, PT, R25, R5, PT ;  /* 0x000000051900720c */ /* 0x000fe40003f46270 */
[-C--:B------:R-:W-:Y:S02]  /*3fc0*/  ISETP.GE.AND P5, PT, R24, R214.reuse, PT ;  /* 0x000000d61800720c */ /* 0x080fe40003fa6270 */
[----:B------:R-:W-:Y:S02]  /*3fd0*/  LOP3.LUT R12, R2, 0xc8, RZ, 0xfc, !PT ;  /* 0x000000c8020c7812 */ /* 0x000fe400078efcff */
[----:B------:R-:W-:Y:S02]  /*3fe0*/  FSEL R66, R31, -INF , !P2 ;  /* 0xff8000001f427808 */ /* 0x000fe40005000000 */
[----:B------:R-:W-:Y:S02]  /*3ff0*/  FSEL R68, R136, -INF , !P5 ;  /* 0xff80000088447808 */ /* 0x000fe40006800000 */
[----:B------:R-:W-:-:S02]  /*4000*/  ISETP.GE.AND P2, PT, R12, R214, PT ;  /* 0x000000d60c00720c */ /* 0x000fc40003f46270 */
[----:B------:R-:W-:Y:S02]  /*4010*/  ISETP.GE.AND P5, PT, R12, R5, PT ;  /* 0x000000050c00720c */ /* 0x000fe40003fa6270 */
[----:B------:R-:W3:Y:S01]  /*4020*/  LDSM.16.M88.4 R12, [R166+0x7800] ;  /* 0x00780000a60c783b */ /* 0x000ee20000000200 */
[----:B------:R-:W-:Y:S01]  /*4030*/  FSEL R65, R28, -INF , !P3 ;  /* 0xff8000001c417808 */ /* 0x000fe20005800000 */
[----:B------:R-:W-:-:S04]  /*4040*/  DEPBAR.LE SB0, 0x0 ;  /* 0x000080000000791a */ /* 0x000fc80000000000 */
[C---:B--2---:R-:W-:Y:S01]  /*4050*/  HMMA.16816.F32.BF16 R112, R104.reuse, R20, R112 ;  /* 0x000000146870723c */ /* 0x044fe20000041870 */
[----:B------:R-:W-:Y:S02]  /*4060*/  ISETP.GE.AND P3, PT, R24, R5, PT ;  /* 0x000000051800720c */ /* 0x000fe40003f66270 */
[----:B------:R-:W-:Y:S02]  /*4070*/  LOP3.LUT R24, R2, 0xc1, RZ, 0xfc, !PT ;  /* 0x000000c102187812 */ /* 0x000fe400078efcff */
[----:B------:R-:W-:Y:S01]  /*4080*/  FSEL R64, R38, -INF , !P4 ;  /* 0xff80000026407808 */ /* 0x000fe20006000000 */
[----:B------:R-:W-:Y:S01]  /*4090*/  HMMA.16816.F32.BF16 R108, R104, R22, R108 ;  /* 0x00000016686c723c */ /* 0x000fe2000004186c */
[----:B------:R-:W-:Y:S02]  /*40a0*/  FSEL R67, R30, -INF , !P1 ;  /* 0xff8000001e437808 */ /* 0x000fe40004800000 */
[-C--:B------:R-:W-:Y:S02]  /*40b0*/  ISETP.GE.AND P4, PT, R25, R214.reuse, PT ;  /* 0x000000d61900720c */ /* 0x080fe40003f86270 */
[----:B------:R-:W-:Y:S01]  /*40c0*/  ISETP.GE.AND P1, PT, R24, R214, PT ;  /* 0x000000d61800720c */ /* 0x000fe20003f26270 */
[----:B-1----:R-:W-:Y:S01]  /*40d0*/  HMMA.16816.F32.BF16 R120, R180, R8, R120 ;  /* 0x00000008b478723c */ /* 0x002fe20000041878 */
[----:B------:R-:W-:-:S02]  /*40e0*/  LOP3.LUT R16, R2, 0xc9, RZ, 0xfc, !PT ;  /* 0x000000c902107812 */ /* 0x000fc400078efcff */
[----:B------:R-:W-:Y:S02]  /*40f0*/  FSEL R69, R29, -INF , !P4 ;  /* 0xff8000001d457808 */ /* 0x000fe40006000000 */
[----:B------:R-:W-:Y:S01]  /*4100*/  FSEL R71, R138, -INF , !P3 ;  /* 0xff8000008a477808 */ /* 0x000fe20005800000 */
[----:B------:R-:W-:Y:S01]  /*4110*/  HMMA.16816.F32.BF16 R116, R180, R10, R116 ;  /* 0x0000000ab474723c */ /* 0x000fe20000041874 */
[----:B------:R-:W-:Y:S02]  /*4120*/  FSEL R73, R137, -INF , !P1 ;  /* 0xff80000089497808 */ /* 0x000fe40004800000 */
[-C--:B------:R-:W-:Y:S02]  /*4130*/  ISETP.GE.AND P4, PT, R24, R5.reuse, PT ;  /* 0x000000051800720c */ /* 0x080fe40003f86270 */
[C---:B------:R-:W-:Y:S02]  /*4140*/  ISETP.GE.AND P3, PT, R16.reuse, R214, PT ;  /* 0x000000d61000720c */ /* 0x040fe40003f66270 */
[----:B------:R-:W-:-:S02]  /*4150*/  ISETP.GE.AND P1, PT, R16, R5, PT ;  /* 0x000000051000720c */ /* 0x000fc40003f26270 */
[C---:B------:R-:W-:Y:S02]  /*4160*/  LOP3.LUT R16, R2.reuse, 0xd0, RZ, 0xfc, !PT ;  /* 0x000000d002107812 */ /* 0x040fe400078efcff */
[----:B------:R-:W-:Y:S02]  /*4170*/  LOP3.LUT R17, R2, 0xd1, RZ, 0xfc, !PT ;  /* 0x000000d102117812 */ /* 0x000fe400078efcff */
[----:B------:R-:W-:Y:S02]  /*4180*/  FSEL R70, R139, -INF , !P4 ;  /* 0xff8000008b467808 */ /* 0x000fe40006000000 */
[----:B------:R-:W-:Y:S01]  /*4190*/  FSEL R72, R40, -INF , !P2 ;  /* 0xff80000028487808 */ /* 0x000fe20005000000 */
[----:B---3--:R-:W-:Y:S01]  /*41a0*/  HMMA.16816.F32.BF16 R112, R180, R12, R112 ;  /* 0x0000000cb470723c */ /* 0x008fe20000041870 */
[----:B------:R-:W-:Y:S02]  /*41b0*/  FSEL R75, R42, -INF , !P5 ;  /* 0xff8000002a4b7808 */ /* 0x000fe40006800000 */
[----:B------:R-:W-:-:S02]  /*41c0*/  ISETP.GE.AND P4, PT, R16, R214, PT ;  /* 0x000000d61000720c */ /* 0x000fc40003f86270 */
[----:B------:R-:W-:Y:S01]  /*41d0*/  ISETP.GE.AND P2, PT, R16, R5, PT ;  /* 0x000000051000720c */ /* 0x000fe20003f46270 */
[----:B------:R-:W-:Y:S01]  /*41e0*/  HMMA.16816.F32.BF16 R108, R180, R14, R108 ;  /* 0x0000000eb46c723c */ /* 0x000fe2000004186c */
[----:B------:R-:W-:Y:S02]  /*41f0*/  ISETP.GE.AND P5, PT, R17, R214, PT ;  /* 0x000000d61100720c */ /* 0x000fe40003fa6270 */
[C---:B------:R-:W-:Y:S02]  /*4200*/  LOP3.LUT R16, R2.reuse, 0xd8, RZ, 0xfc, !PT ;  /* 0x000000d802107812 */ /* 0x040fe400078efcff */
[----:B------:R-:W-:Y:S02]  /*4210*/  LOP3.LUT R8, R2, 0xd9, RZ, 0xfc, !PT ;  /* 0x000000d902087812 */ /* 0x000fe400078efcff */
[----:B------:R-:W-:Y:S02]  /*4220*/  FSEL R77, R41, -INF , !P3 ;  /* 0xff800000294d7808 */ /* 0x000fe40005800000 */
[----:B------:R-:W-:-:S02]  /*4230*/  FSEL R74, R43, -INF , !P1 ;  /* 0xff8000002b4a7808 */ /* 0x000fc40004800000 */
[----:B------:R-:W-:Y:S02]  /*4240*/  FSEL R83, R130, -INF , !P2 ;  /* 0xff80000082537808 */ /* 0x000fe40005000000 */
[----:B------:R-:W-:Y:S01]  /*4250*/  FSEL R90, R129, -INF , !P5 ;  /* 0xff800000815a7808 */ /* 0x000fe20006800000 */
[----:B------:R-:W-:Y:S01]  /*4260*/  BAR.SYNC.DEFER_BLOCKING 0x0 ;  /* 0x0000000000007b1d */ /* 0x000fe20000010000 */
[-C--:B------:R-:W-:Y:S02]  /*4270*/  ISETP.GE.AND P3, PT, R17, R5.reuse, PT ;  /* 0x000000051100720c */ /* 0x080fe40003f66270 */
        /* <DEDUP_REMOVED lines=9> */
[----:B------:R-:W-:Y:S02]  /*4310*/  ISETP.GE.AND P1, PT, R8, R5, PT ;  /* 0x000000050800720c */ /* 0x000fe40003f26270 */
[C---:B------:R-:W-:Y:S02]  /*4320*/  LOP3.LUT R9, R2.reuse, 0xe1, RZ, 0xfc, !PT ;  /* 0x000000e102097812 */ /* 0x040fe400078efcff */
[----:B------:R-:W-:Y:S02]  /*4330*/  LOP3.LUT R8, R2, 0xe8, RZ, 0xfc, !PT ;  /* 0x000000e802087812 */ /* 0x000fe400078efcff */
        /* <DEDUP_REMOVED lines=8> */
[----:B------:R-:W-:-:S02]  /*43c0*/  LOP3.LUT R9, R2, 0xe9, RZ, 0xfc, !PT ;  /* 0x000000e902097812 */ /* 0x000fc400078efcff */
[----:B------:R-:W-:Y:S02]  /*43d0*/  LOP3.LUT R8, R2, 0xf0, RZ, 0xfc, !PT ;  /* 0x000000f002087812 */ /* 0x000fe400078efcff */
[----:B------:R-:W-:Y:S02]  /*43e0*/  FSEL R79, R122, -INF , !P1 ;  /* 0xff8000007a4f7808 */ /* 0x000fe40004800000 */
[----:B------:R-:W-:Y:S02]  /*43f0*/  FSEL R78, R123, -INF , !P2 ;  /* 0xff8000007b4e7808 */ /* 0x000fe40005000000 */
[----:B------:R-:W-:Y:S02]  /*4400*/  FSEL R84, R116, -INF , !P5 ;  /* 0xff80000074547808 */ /* 0x000fe40006800000 */
[-C--:B------:R-:W-:Y:S02]  /*4410*/  ISETP.GE.AND P1, PT, R9, R214.reuse, PT ;  /* 0x000000d60900720c */ /* 0x080fe40003f26270 */
[----:B------:R-:W-:-:S02]  /*4420*/  ISETP.GE.AND P2, PT, R8, R214, PT ;  /* 0x000000d60800720c */ /* 0x000fc40003f46270 */
[-C--:B------:R-:W-:Y:S02]  /*4430*/  ISETP.GE.AND P5, PT, R8, R5.reuse, PT ;  /* 0x000000050800720c */ /* 0x080fe40003fa6270 */
[----:B------:R-:W-:Y:S02]  /*4440*/  LOP3.LUT R8, R2, 0xf1, RZ, 0xfc, !PT ;  /* 0x000000f102087812 */ /* 0x000fe400078efcff */
[----:B------:R-:W-:Y:S02]  /*4450*/  FSEL R85, R121, -INF , !P4 ;  /* 0xff80000079557808 */ /* 0x000fe40006000000 */
[----:B------:R-:W-:Y:S02]  /*4460*/  FSEL R94, R118, -INF , !P3 ;  /* 0xff800000765e7808 */ /* 0x000fe40005800000 */
[----:B------:R-:W-:Y:S02]  /*4470*/  FSEL R97, R117, -INF , !P1 ;  /* 0xff80000075617808 */ /* 0x000fe40004800000 */
[----:B------:R-:W-:-:S02]  /*4480*/  ISETP.GE.AND P4, PT, R9, R5, PT ;  /* 0x000000050900720c */ /* 0x000fc40003f86270 */
[C---:B------:R-:W-:Y:S02]  /*4490*/  ISETP.GE.AND P3, PT, R8.reuse, R214, PT ;  /* 0x000000d60800720c */ /* 0x040fe40003f66270 */
[----:B------:R-:W-:Y:S02]  /*44a0*/  ISETP.GE.AND P1, PT, R8, R5, PT ;  /* 0x000000050800720c */ /* 0x000fe40003f26270 */
[C---:B------:R-:W-:Y:S02]  /*44b0*/  LOP3.LUT R9, R2.reuse, 0xf8, RZ, 0xfc, !PT ;  /* 0x000000f802097812 */ /* 0x040fe400078efcff */
[----:B------:R-:W-:Y:S02]  /*44c0*/  LOP3.LUT R8, R2, 0xf9, RZ, 0xfc, !PT ;  /* 0x000000f902087812 */ /* 0x000fe400078efcff */
[----:B------:R-:W-:Y:S02]  /*44d0*/  FSEL R92, R114, -INF , !P5 ;  /* 0xff800000725c7808 */ /* 0x000fe40006800000 */
[----:B------:R-:W-:-:S02]  /*44e0*/  FSEL R93, R119, -INF , !P4 ;  /* 0xff800000775d7808 */ /* 0x000fc40006000000 */
[----:B------:R-:W-:Y:S02]  /*44f0*/  FSEL R96, R112, -INF , !P2 ;  /* 0xff80000070607808 */ /* 0x000fe40005000000 */
[-C--:B------:R-:W-:Y:S02]  /*4500*/  ISETP.GE.AND P5, PT, R2, R214.reuse, PT ;  /* 0x000000d60200720c */ /* 0x080fe40003fa6270 */
[----:B------:R-:W-:Y:S02]  /*4510*/  FSEL R95, R113, -INF , !P3 ;  /* 0xff800000715f7808 */ /* 0x000fe40005800000 */
[----:B------:R-:W-:Y:S02]  /*4520*/  FSEL R91, R115, -INF , !P1 ;  /* 0xff800000735b7808 */ /* 0x000fe40004800000 */
[C---:B------:R-:W-:Y:S02]  /*4530*/  ISETP.GE.AND P4, PT, R9.reuse, R214, PT ;  /* 0x000000d60900720c */ /* 0x040fe40003f86270 */
[----:B------:R-:W-:-:S02]  /*4540*/  ISETP.GE.AND P2, PT, R9, R5, PT ;  /* 0x000000050900720c */ /* 0x000fc40003f46270 */
[C---:B------:R-:W-:Y:S02]  /*4550*/  ISETP.GE.AND P3, PT, R8.reuse, R214, PT ;  /* 0x000000d60800720c */ /* 0x040fe40003f66270 */
[----:B------:R-:W-:Y:S02]  /*4560*/  ISETP.GE.AND P1, PT, R8, R5, PT ;  /* 0x000000050800720c */ /* 0x000fe40003f26270 */
[----:B------:R-:W-:Y:S01]  /*4570*/  LOP3.LUT R5, R165, R167, RZ, 0xfc, !PT ;  /* 0x000000a7a5057212 */ /* 0x000fe200078efcff */
[----:B------:R-:W-:Y:S01]  /*4580*/  VIADD R167, R233, 0x7800 ;  /* 0x00007800e9a77836 */ /* 0x000fe20000000000 */
[----:B------:R-:W-:Y:S02]  /*4590*/  FSEL R8, R88, -INF , !P5 ;  /* 0xff80000058087808 */ /* 0x000fe40006800000 */
[----:B------:R-:W-:Y:S02]  /*45a0*/  FSEL R100, R108, -INF , !P4 ;  /* 0xff8000006c647808 */ /* 0x000fe40006000000 */
[----:B------:R-:W-:-:S02]  /*45b0*/  FSEL R98, R110, -INF , !P2 ;  /* 0xff8000006e627808 */ /* 0x000fc40005000000 */
[----:B------:R-:W-:Y:S02]  /*45c0*/  FSEL R99, R109, -INF , !P3 ;  /* 0xff8000006d637808 */ /* 0x000fe40005800000 */
[----:B------:R-:W-:Y:S01]  /*45d0*/  FSEL R88, R111, -INF , !P1 ;  /* 0xff8000006f587808 */ /* 0x000fe20004800000 */
[----:B------:R-:W-:Y:S06]  /*45e0*/  @!P0 BRA `(.L_x_2240) ;  /* 0x0000000400d48947 */ /* 0x000fec0003800000 */
[----:B------:R-:W-:Y:S05]  /*45f0*/  @P6 BRA `(.L_x_2241) ;  /* 0x0000000000e86947 */ /* 0x000fea0003800000 */
[----:B------:R-:W1:Y:S01]  /*4600*/  LDC R9, c[0x0][0x380] ;  /* 0x0000e000ff097b82 */ /* 0x000e620000000800 */
[----:B------:R-:W-:Y:S01]  /*4610*/  VIADD R15, R0, 0xffffff00 ;  /* 0xffffff00000f7836 */ /* 0x000fe20000000000 */
[----:B------:R-:W-:-:S04]  /*4620*/  IABS R13, R0 ;  /* 0x00000000000d7213 */ /* 0x000fc80000000000 */
        /* <DEDUP_REMOVED lines=25> */
[----:B------:R-:W-:Y:S02]  /*47c0*/  ISETP.GE.AND P1, PT, R15, RZ, PT ;  /* 0x000000ff0f00720c */ /* 0x000fe40003f26270 */
[-C--:B------:R-:W-:Y:S02]  /*47d0*/  ISETP.GE.U32.AND P5, PT, R12, R2.reuse, PT ;  /* 0x000000020c00720c */ /* 0x080fe40003fa6070 */
[----:B------:R-:W-:Y:S02]  /*47e0*/  ISETP.GE.U32.AND P4, PT, R10, R2, PT ;  /* 0x000000020a00720c */ /* 0x000fe40003f86070 */
[----:B------:R-:W-:-:S02]  /*47f0*/  @!P2 IADD3 R14, R14, 0x1, RZ ;  /* 0x000000010e0ea810 */ /* 0x000fc40007ffe0ff */
[----:B------:R-:W-:-:S07]  /*4800*/  ISETP.NE.AND P2, PT, R9, RZ, PT ;  /* 0x000000ff0900720c */ /* 0x000fce0003f45270 */
[----:B------:R-:W-:Y:S02]  /*4810*/  @P5 VIADD R16, R16, 0x1 ;  /* 0x0000000110105836 */ /* 0x000fe40000000000 */
[----:B------:R-:W-:Y:S02]  /*4820*/  @P4 IADD3 R14, R14, 0x1, RZ ;  /* 0x000000010e0e4810 */ /* 0x000fe40007ffe0ff */
[----:B------:R-:W-:-:S03]  /*4830*/  IMAD.MOV.U32 R0, RZ, RZ, R16 ;  /* 0x000000ffff007224 */ /* 0x000fc600078e0010 */
[----:B------:R-:W-:Y:S02]  /*4840*/  @!P1 IMAD.MOV R14, RZ, RZ, -R14 ;  /* 0x000000ffff0e9224 */ /* 0x000fe400078e0a0e */
[----:B------:R-:W-:-:S04]  /*4850*/  @!P3 IADD3 R0, -R0, RZ, RZ ;  /* 0x000000ff0000b210 */ /* 0x000fc80007ffe1ff */
[C---:B------:R-:W-:Y:S02]  /*4860*/  SEL R0, R11.reuse, R0, !P2 ;  /* 0x000000000b007207 */ /* 0x040fe40005000000 */
[----:B------:R-:W-:-:S03]  /*4870*/  SEL R11, R11, R14, !P2 ;  /* 0x0000000e0b0b7207 */ /* 0x000fc60005000000 */
[----:B------:R-:W-:-:S04]  /*4880*/  IMAD.WIDE R14, R0, 0x4, R246 ;  /* 0x00000004000e7825 */ /* 0x000fc800078e02f6 */
[----:B------:R-:W-:Y:S01]  /*4890*/  IMAD.WIDE R12, R11, 0x4, R246 ;  /* 0x000000040b0c7825 */ /* 0x000fe200078e02f6 */
[----:B------:R-:W2:Y:S04]  /*48a0*/  LDG.E R2, desc[UR20][R14.64] ;  /* 0x000000140e027981 */ /* 0x000ea8000c1e1900 */
[----:B------:R1:W2:Y:S01]  /*48b0*/  LDG.E R10, desc[UR20][R12.64] ;  /* 0x000000140c0a7981 */ /* 0x0002a2000c1e1900 */
[----:B------:R-:W-:-:S05]  /*48c0*/  IADD3 R0, R0, -R11, RZ ;  /* 0x8000000b00007210 */ /* 0x000fca0007ffe0ff */
[----:B------:R-:W-:-:S05]  /*48d0*/  IMAD R9, R0, R9, -0x100 ;  /* 0xffffff0000097424 */ /* 0x000fca00078e0209 */
[----:B------:R-:W-:-:S05]  /*48e0*/  SHF.R.S32.HI R0, RZ, 0x1f, R9 ;  /* 0x0000001fff007819 */ /* 0x000fca0000011409 */
[----:B------:R-:W-:-:S04]  /*48f0*/  IMAD R0, R0, UR6, RZ ;  /* 0x0000000600007c24 */ /* 0x000fc8000f8e02ff */
[C---:B------:R-:W-:Y:S02]  /*4900*/  IMAD R0, R9.reuse, UR7, R0 ;  /* 0x0000000709007c24 */ /* 0x040fe4000f8e0200 */
[----:B-1----:R-:W-:-:S05]  /*4910*/  IMAD.WIDE.U32 R12, R9, UR6, RZ ;  /* 0x00000006090c7c25 */ /* 0x002fca000f8e00ff */
        /* <DEDUP_REMOVED lines=8> */
.L_x_2241:
[----:B------:R-:W-:-:S04]  /*49a0*/  ULEA UR6, -UR6, URZ, 0x8 ;  /* 0x0000003f06067291 */ /* 0x000fc8000f8e413f */
[----:B------:R-:W-:Y:S02]  /*49b0*/  USHF.R.S32.HI UR4, URZ, 0x1f, UR6 ;  /* 0x0000001f3f047899 */ /* 0x000fe40008011406 */
[----:B------:R-:W-:-:S04]  /*49c0*/  MOV R10, UR6 ;  /* 0x00000006000a7c02 */ /* 0x000fc80008000f00 */
[----:B------:R-:W-:-:S07]  /*49d0*/  MOV R2, UR4 ;  /* 0x0000000400027c02 */ /* 0x000fce0008000f00 */
.L_x_2242:
        /* <DEDUP_REMOVED lines=54> */
.L_x_2240:
[----:B---3--:R-:W2:Y:S01]  /*4d40*/  LDL.LU R15, [R1] ;  /* 0x00000000010f7983 */ /* 0x008ea20000300800 */
[----:B------:R-:W-:Y:S01]  /*4d50*/  FMNMX.FTZ R2, R8, R213, !PT ;  /* 0x000000d508027209 */ /* 0x000fe20007810000 */
[----:B------:R-:W-:Y:S02]  /*4d60*/  ULDC UR4, c[0x0][0x2ec] ;  /* 0x0000bb0000047ab9 */ /* 0x000fe40000000800 */
[----:B------:R-:W3:Y:S04]  /*4d70*/  LDL.LU R14, [R1+0x4] ;  /* 0x00000400010e7983 */ /* 0x000ee80000300800 */
[----:B------:R-:W4:Y:S04]  /*4d80*/  LDL.LU R13, [R1+0x10] ;  /* 0x00001000010d7983 */ /* 0x000f280000300800 */
[----:B------:R-:W5:Y:S04]  /*4d90*/  LDL.LU R12, [R1+0x14] ;  /* 0x00001400010c7983 */ /* 0x000f680000300800 */
[----:B------:R-:W5:Y:S04]  /*4da0*/  LDL.LU R11, [R1+0x8] ;  /* 0x00000800010b7983 */ /* 0x000f680000300800 */
[----:B------:R-:W5:Y:S01]  /*4db0*/  LDL.LU R10, [R1+0xc] ;  /* 0x00000c00010a7983 */ /* 0x000f620000300800 */
        /* <DEDUP_REMOVED lines=74> */
[----:B--2---:R-:W-:-:S04]  /*5260*/  FMNMX.FTZ R2, R15, R2, !PT ;  /* 0x000000020f027209 */ /* 0x004fc80007810000 */
[----:B---3--:R-:W-:-:S04]  /*5270*/  FMNMX.FTZ R2, R14, R2, !PT ;  /* 0x000000020e027209 */ /* 0x008fc80007810000 */
[----:B----4-:R-:W-:-:S04]  /*5280*/  FMNMX.FTZ R2, R13, R2, !PT ;  /* 0x000000020d027209 */ /* 0x010fc80007810000 */
[----:B-----5:R-:W-:-:S04]  /*5290*/  FMNMX.FTZ R2, R12, R2, !PT ;  /* 0x000000020c027209 */ /* 0x020fc80007810000 */
        /* <DEDUP_REMOVED lines=50> */
[----:B-1----:R-:W-:-:S04]  /*55c0*/  FMNMX.FTZ R2, R9, R2, !PT ;  /* 0x0000000209027209 */ /* 0x002fc80007810000 */
[C---:B------:R-:W-:Y:S01]  /*55d0*/  FSETP.NEU.FTZ.AND P1, PT, R2.reuse, -INF , PT ;  /* 0xff8000000200780b */ /* 0x040fe20003f3d000 */
[----:B------:R-:W-:-:S05]  /*55e0*/  FMUL.FTZ R119, R2, UR4 ;  /* 0x0000000402777c20 */ /* 0x000fca0008410000 */
[----:B------:R-:W-:-:S05]  /*55f0*/  FSEL R119, R119, RZ, P1 ;  /* 0x000000ff77777208 */ /* 0x000fca0000800000 */
[--C-:B------:R-:W-:Y:S01]  /*5600*/  FFMA.FTZ R118, R8, UR4, -R119.reuse ;  /* 0x0000000408767c23 */ /* 0x100fe20008010877 */
[--C-:B------:R-:W-:Y:S01]  /*5610*/  FFMA.FTZ R107, R231, UR4, -R119.reuse ;  /* 0x00000004e76b7c23 */ /* 0x100fe20008010877 */
[----:B------:R-:W1:Y:S01]  /*5620*/  SHFL.BFLY PT, R8, R0, 0x2, 0x1f ;  /* 0x0c401f0000087f89 */ /* 0x000e6200000e0000 */
[----:B------:R-:W-:Y:S01]  /*5630*/  LEA R231, R5, UR5, 0x1 ;  /* 0x0000000505e77c11 */ /* 0x000fe2000f8e08ff */
[--C-:B------:R-:W-:Y:S01]  /*5640*/  FFMA.FTZ R109, R229, UR4, -R119.reuse ;  /* 0x00000004e56d7c23 */ /* 0x100fe20008010877 */
[--C-:B------:R-:W-:Y:S01]  /*5650*/  FFMA.FTZ R108, R230, UR4, -R119.reuse ;  /* 0x00000004e66c7c23 */ /* 0x100fe20008010877 */
[--C-:B------:R-:W-:Y:S01]  /*5660*/  FFMA.FTZ R110, R228, UR4, -R119.reuse ;  /* 0x00000004e46e7c23 */ /* 0x100fe20008010877 */
[-C--:B------:R-:W-:Y:S01]  /*5670*/  IADD3 R229, R4, R231.reuse, RZ ;  /* 0x000000e704e57210 */ /* 0x080fe20007ffe0ff */
[--C-:B------:R-:W-:Y:S01]  /*5680*/  FFMA.FTZ R112, R102, UR4, -R119.reuse ;  /* 0x0000000466707c23 */ /* 0x100fe20008010877 */
[----:B------:R-:W-:Y:S01]  /*5690*/  IADD3 R230, R3, R231, RZ ;  /* 0x000000e703e67210 */ /* 0x000fe20007ffe0ff */
[--C-:B------:R-:W-:Y:S01]  /*56a0*/  FFMA.FTZ R111, R103, UR4, -R119.reuse ;  /* 0x00000004676f7c23 */ /* 0x100fe20008010877 */
[----:B------:R-:W-:Y:S01]  /*56b0*/  IADD3 R228, R3, R229, RZ ;  /* 0x000000e503e47210 */ /* 0x000fe20007ffe0ff */
        /* <DEDUP_REMOVED lines=14> */
[----:B-1----:R-:W-:Y:S01]  /*57a0*/  FMNMX.FTZ R0, R0, R8, !PT ;  /* 0x0000000800007209 */ /* 0x002fe20007810000 */
[--C-:B------:R-:W-:Y:S01]  /*57b0*/  FFMA.FTZ R131, R10, UR4, -R119.reuse ;  /* 0x000000040a837c23 */ /* 0x100fe20008010877 */
[--C-:B------:R-:W-:Y:S01]  /*57c0*/  FFMA.FTZ R106, R252, UR4, -R119.reuse ;  /* 0x00000004fc6a7c23 */ /* 0x100fe20008010877 */
[----:B------:R-:W-:Y:S01]  /*57d0*/  LDSM.16.MT88.4 R48, [R228+0xa000] ;  /* 0x00a00000e430783b */ /* 0x000fe20000004200 */
[----:B------:R-:W1:Y:S01]  /*57e0*/  MUFU.EX2 R117, R117 ;  /* 0x0000007500757308 */ /* 0x000e620000000800 */
[--C-:B------:R-:W-:Y:S01]  /*57f0*/  FFMA.FTZ R130, R251, UR4, -R119.reuse ;  /* 0x00000004fb827c23 */ /* 0x100fe20008010877 */
[--C-:B------:R-:W-:Y:S01]  /*5800*/  FFMA.FTZ R129, R250, UR4, -R119.reuse ;  /* 0x00000004fa817c23 */ /* 0x100fe20008010877 */
[----:B------:R-:W2:Y:S01]  /*5810*/  SHFL.BFLY PT, R8, R0, 0x1, 0x1f ;  /* 0x0c201f0000087f89 */ /* 0x000ea200000e0000 */
[--C-:B------:R-:W-:Y:S01]  /*5820*/  FFMA.FTZ R128, R249, UR4, -R119.reuse ;  /* 0x00000004f9807c23 */ /* 0x100fe20008010877 */
[--C-:B------:R-:W-:Y:S01]  /*5830*/  FFMA.FTZ R137, R248, UR4, -R119.reuse ;  /* 0x00000004f8897c23 */ /* 0x100fe20008010877 */
[--C-:B------:R-:W-:Y:S01]  /*5840*/  FFMA.FTZ R138, R218, UR4, -R119.reuse ;  /* 0x00000004da8a7c23 */ /* 0x100fe20008010877 */
[----:B------:R-:W3:Y:S01]  /*5850*/  LDSM.16.MT88.4 R44, [R231+0xa800] ;  /* 0x00a80000e72c783b */ /* 0x000ee20000004200 */
[----:B------:R-:W-:Y:S01]  /*5860*/  MUFU.EX2 R116, R116 ;  /* 0x0000007400747308 */ /* 0x000fe20000000800 */
[--C-:B------:R-:W-:Y:S01]  /*5870*/  FFMA.FTZ R139, R217, UR4, -R119.reuse ;  /* 0x00000004d98b7c23 */ /* 0x100fe20008010877 */
[--C-:B------:R-:W-:Y:S01]  /*5880*/  FFMA.FTZ R145, R212, UR4, -R119.reuse ;  /* 0x00000004d4917c23 */ /* 0x100fe20008010877 */
[----:B------:R-:W4:Y:S01]  /*5890*/  LDSM.16.MT88.4 R40, [R230+0xa800] ;  /* 0x00a80000e628783b */ /* 0x000f220000004200 */
[--C-:B------:R-:W-:Y:S01]  /*58a0*/  FFMA.FTZ R147, R211, UR4, -R119.reuse ;  /* 0x00000004d3937c23 */ /* 0x100fe20008010877 */
[--C-:B------:R-:W-:Y:S01]  /*58b0*/  FFMA.FTZ R180, R195, UR4, -R119.reuse ;  /* 0x00000004c3b47c23 */ /* 0x100fe20008010877 */
[--C-:B------:R-:W-:Y:S01]  /*58c0*/  FFMA.FTZ R181, R194, UR4, -R119.reuse ;  /* 0x00000004c2b57c23 */ /* 0x100fe20008010877 */
[----:B------:R-:W5:Y:S01]  /*58d0*/  LDSM.16.MT88.4 R56, [R228+0xa800] ;  /* 0x00a80000e438783b */ /* 0x000f620000004200 */
[----:B------:R-:W3:Y:S01]  /*58e0*/  MUFU.EX2 R115, R115 ;  /* 0x0000007300737308 */ /* 0x000ee20000000800 */
[----:B-1----:R-:W-:Y:S01]  /*58f0*/  F2FP.BF16.F32.PACK_AB R4, R117, R118 ;  /* 0x000000767504723e */ /* 0x002fe200000010ff */
[--C-:B------:R-:W-:Y:S01]  /*5900*/  FFMA.FTZ R187, R187, UR4, -R119.reuse ;  /* 0x00000004bbbb7c23 */ /* 0x100fe20008010877 */
[----:B------:R-:W1:Y:S01]  /*5910*/  LDSM.16.MT88.4 R36, [R229+0xa800] ;  /* 0x00a80000e524783b */ /* 0x000e620000004200 */
[--C-:B------:R-:W-:Y:S01]  /*5920*/  FFMA.FTZ R186, R186, UR4, -R119.reuse ;  /* 0x00000004baba7c23 */ /* 0x100fe20008010877 */
[--C-:B------:R-:W-:Y:S01]  /*5930*/  FFMA.FTZ R185, R185, UR4, -R119.reuse ;  /* 0x00000004b9b97c23 */ /* 0x100fe20008010877 */
[--C-:B------:R-:W-:Y:S01]  /*5940*/  FFMA.FTZ R184, R184, UR4, -R119.reuse ;  /* 0x00000004b8b87c23 */ /* 0x100fe20008010877 */
[--C-:B------:R-:W-:Y:S01]  /*5950*/  FFMA.FTZ R178, R178, UR4, -R119.reuse ;  /* 0x00000004b2b27c23 */ /* 0x100fe20008010877 */
[----:B------:R-:W-:Y:S01]  /*5960*/  MUFU.EX2 R114, R114 ;  /* 0x0000007200727308 */ /* 0x000fe20000000800 */
[--C-:B------:R-:W-:Y:S01]  /*5970*/  FFMA.FTZ R176, R176, UR4, -R119.reuse ;  /* 0x00000004b0b07c23 */ /* 0x100fe20008010877 */
[--C-:B------:R-:W-:Y:S01]  /*5980*/  FFMA.FTZ R171, R171, UR4, -R119.reuse ;  /* 0x00000004abab7c23 */ /* 0x100fe20008010877 */
[----:B--2---:R-:W-:Y:S01]  /*5990*/  FMNMX.FTZ R0, R0, R8, !PT ;  /* 0x0000000800007209 */ /* 0x004fe20007810000 */
[--C-:B------:R-:W-:Y:S01]  /*59a0*/  FFMA.FTZ R169, R169, UR4, -R119.reuse ;  /* 0x00000004a9a97c23 */ /* 0x100fe20008010877 */
[--C-:B------:R-:W-:Y:S01]  /*59b0*/  FFMA.FTZ R162, R162, UR4, -R119.reuse ;  /* 0x00000004a2a27c23 */ /* 0x100fe20008010877 */
[----:B------:R-:W-:Y:S01]  /*59c0*/  FFMA.FTZ R151, R151, UR4, -R119 ;  /* 0x0000000497977c23 */ /* 0x000fe20008010877 */
[C---:B------:R-:W-:Y:S01]  /*59d0*/  FSETP.NEU.FTZ.AND P1, PT, R0.reuse, -INF , PT ;  /* 0xff8000000000780b */ /* 0x040fe20003f3d000 */
[----:B------:R-:W-:Y:S01]  /*59e0*/  FMUL.FTZ R101, R0, UR4 ;  /* 0x0000000400657c20 */ /* 0x000fe20008410000 */
[----:B------:R-:W2:Y:S01]  /*59f0*/  MUFU.EX2 R113, R113 ;  /* 0x0000007100717308 */ /* 0x000ea20000000800 */
[----:B------:R-:W-:Y:S01]  /*5a00*/  FADD.FTZ R117, R118, R117 ;  /* 0x0000007576757221 */ /* 0x000fe20000010000 */
[--C-:B------:R-:W-:Y:S01]  /*5a10*/  FFMA.FTZ R146, R146, UR4, -R119.reuse ;  /* 0x0000000492927c23 */ /* 0x100fe20008010877 */
[--C-:B------:R-:W-:Y:S01]  /*5a20*/  FFMA.FTZ R143, R143, UR4, -R119.reuse ;  /* 0x000000048f8f7c23 */ /* 0x100fe20008010877 */
[----:B------:R-:W-:Y:S01]  /*5a30*/  FSEL R101, R101, RZ, P1 ;  /* 0x000000ff65657208 */ /* 0x000fe20000800000 */
[--C-:B------:R-:W-:Y:S01]  /*5a40*/  FFMA.FTZ R65, R65, UR4, -R119.reuse ;  /* 0x0000000441417c23 */ /* 0x100fe20008010877 */
[--C-:B------:R-:W-:Y:S01]  /*5a50*/  FFMA.FTZ R69, R69, UR4, -R119.reuse ;  /* 0x0000000445457c23 */ /* 0x100fe20008010877 */
[----:B------:R-:W-:Y:S01]  /*5a60*/  FFMA.FTZ R68, R68, UR4, -R119 ;  /* 0x0000000444447c23 */ /* 0x000fe20008010877 */
[----:B------:R-:W-:Y:S01]  /*5a70*/  MUFU.EX2 R112, R112 ;  /* 0x0000007000707308 */ /* 0x000fe20000000800 */
[--C-:B------:R-:W-:Y:S01]  /*5a80*/  FFMA.FTZ R122, R6, UR4, -R101.reuse ;  /* 0x00000004067a7c23 */ /* 0x100fe20008010865 */
[--C-:B------:R-:W-:Y:S01]  /*5a90*/  FFMA.FTZ R121, R7, UR4, -R101.reuse ;  /* 0x0000000407797c23 */ /* 0x100fe20008010865 */
[--C-:B------:R-:W-:Y:S01]  /*5aa0*/  FFMA.FTZ R120, R209, UR4, -R101.reuse ;  /* 0x00000004d1787c23 */ /* 0x100fe20008010865 */
[--C-:B------:R-:W-:Y:S01]  /*5ab0*/  FFMA.FTZ R123, R210, UR4, -R101.reuse ;  /* 0x00000004d27b7c23 */ /* 0x100fe20008010865 */
[----:B---3--:R-:W-:Y:S01]  /*5ac0*/  F2FP.BF16.F32.PACK_AB R6, R115, R116 ;  /* 0x000000747306723e */ /* 0x008fe200000010ff */
[--C-:B------:R-:W-:Y:S01]  /*5ad0*/  FFMA.FTZ R127, R205, UR4, -R101.reuse ;  /* 0x00000004cd7f7c23 */ /* 0x100fe20008010865 */
[--C-:B------:R-:W-:Y:S01]  /*5ae0*/  FFMA.FTZ R126, R207, UR4, -R101.reuse ;  /* 0x00000004cf7e7c23 */ /* 0x100fe20008010865 */
[----:B------:R-:W-:Y:S01]  /*5af0*/  MUFU.EX2 R122, R122 ;  /* 0x0000007a007a7308 */ /* 0x000fe20000000800 */
[--C-:B------:R-:W-:Y:S01]  /*5b00*/  FFMA.FTZ R125, R206, UR4, -R101.reuse ;  /* 0x00000004ce7d7c23 */ /* 0x100fe20008010865 */
[--C-:B------:R-:W-:Y:S01]  /*5b10*/  FFMA.FTZ R3, R204, UR4, -R101.reuse ;  /* 0x00000004cc037c23 */ /* 0x100fe20008010865 */
[----:B--2---:R-:W-:Y:S01]  /*5b20*/  F2FP.BF16.F32.PACK_AB R52, R113, R114 ;  /* 0x000000727134723e */ /* 0x004fe200000010ff */
[--C-:B------:R-:W-:Y:S01]  /*5b30*/  FFMA.FTZ R133, R197, UR4, -R101.reuse ;  /* 0x00000004c5857c23 */ /* 0x100fe20008010865 */
[--C-:B------:R-:W-:Y:S01]  /*5b40*/  FFMA.FTZ R134, R201, UR4, -R101.reuse ;  /* 0x00000004c9867c23 */ /* 0x100fe20008010865 */
[--C-:B------:R-:W-:Y:S01]  /*5b50*/  FFMA.FTZ R135, R200, UR4, -R101.reuse ;  /* 0x00000004c8877c23 */ /* 0x100fe20008010865 */
[--C-:B------:R-:W-:Y:S01]  /*5b60*/  FFMA.FTZ R136, R198, UR4, -R101.reuse ;  /* 0x00000004c6887c23 */ /* 0x100fe20008010865 */
        /* <DEDUP_REMOVED lines=16> */
[----:B------:R-:W3:Y:S01]  /*5c70*/  MUFU.EX2 R123, R123 ;  /* 0x0000007b007b7308 */ /* 0x000ee20000000800 */
[----:B--2---:R-:W-:Y:S01]  /*5c80*/  F2FP.BF16.F32.PACK_AB R5, R121, R122 ;  /* 0x0000007a7905723e */ /* 0x004fe200000010ff */
[--C-:B------:R-:W-:Y:S01]  /*5c90*/  FFMA.FTZ R183, R193, UR4, -R101.reuse ;  /* 0x00000004c1b77c23 */ /* 0x100fe20008010865 */
[--C-:B------:R-:W-:Y:S01]  /*5ca0*/  FFMA.FTZ R191, R192, UR4, -R101.reuse ;  /* 0x00000004c0bf7c23 */ /* 0x100fe20008010865 */
[----:B------:R-:W-:Y:S01]  /*5cb0*/  FFMA.FTZ R190, R190, UR4, -R101 ;  /* 0x00000004bebe7c23 */ /* 0x000fe20008010865 */
[--C-:B------:R-:W-:Y:S01]  /*5cc0*/  FFMA.FTZ R158, R203, UR4, -R119.reuse ;  /* 0x00000004cb9e7c23 */ /* 0x100fe20008010877 */
[--C-:B------:R-:W-:Y:S01]  /*5cd0*/  FFMA.FTZ R159, R202, UR4, -R119.reuse ;  /* 0x00000004ca9f7c23 */ /* 0x100fe20008010877 */
[--C-:B------:R-:W-:Y:S01]  /*5ce0*/  FFMA.FTZ R160, R199, UR4, -R119.reuse ;  /* 0x00000004c7a07c23 */ /* 0x100fe20008010877 */
[----:B------:R-:W2:Y:S01]  /*5cf0*/  MUFU.EX2 R111, R111 ;  /* 0x0000006f006f7308 */ /* 0x000ea20000000800 */
        /* <DEDUP_REMOVED lines=8> */
[----:B---3--:R-:W-:Y:S01]  /*5d80*/  F2FP.BF16.F32.PACK_AB R7, R123, R120 ;  /* 0x000000787b07723e */ /* 0x008fe200000010ff */
[--C-:B------:R-:W-:Y:S01]  /*5d90*/  FFMA.FTZ R172, R172, UR4, -R101.reuse ;  /* 0x00000004acac7c23 */ /* 0x100fe20008010865 */
[--C-:B------:R-:W-:Y:S01]  /*5da0*/  FFMA.FTZ R168, R168, UR4, -R101.reuse ;  /* 0x00000004a8a87c23 */ /* 0x100fe20008010865 */
[--C-:B------:R-:W-:Y:S01]  /*5db0*/  FFMA.FTZ R156, R156, UR4, -R101.reuse ;  /* 0x000000049c9c7c23 */ /* 0x100fe20008010865 */
[--C-:B------:R-:W-:Y:S01]  /*5dc0*/  FFMA.FTZ R155, R155, UR4, -R101.reuse ;  /* 0x000000049b9b7c23 */ /* 0x100fe20008010865 */
[--C-:B------:R-:W-:Y:S01]  /*5dd0*/  FFMA.FTZ R153, R153, UR4, -R101.reuse ;  /* 0x0000000499997c23 */ /* 0x100fe20008010865 */
[--C-:B------:R-:W-:Y:S01]  /*5de0*/  FFMA.FTZ R148, R148, UR4, -R101.reuse ;  /* 0x0000000494947c23 */ /* 0x100fe20008010865 */
[C---:B------:R-:W-:Y:S01]  /*5df0*/  HMMA.16816.F32.BF16 R32, R4.reuse, R28, RZ ;  /* 0x0000001c0420723c */ /* 0x040fe200000418ff */
[----:B------:R-:W3:Y:S01]  /*5e00*/  MUFU.EX2 R126, R126 ;  /* 0x0000007e007e7308 */ /* 0x000ee20000000800 */
[----:B--2---:R-:W-:Y:S01]  /*5e10*/  F2FP.BF16.F32.PACK_AB R54, R111, R112 ;  /* 0x000000706f36723e */ /* 0x004fe200000010ff */
[--C-:B------:R-:W-:Y:S01]  /*5e20*/  FFMA.FTZ R132, R132, UR4, -R101.reuse ;  /* 0x0000000484847c23 */ /* 0x100fe20008010865 */
[--C-:B------:R-:W-:Y:S01]  /*5e30*/  FFMA.FTZ R60, R60, UR4, -R101.reuse ;  /* 0x000000043c3c7c23 */ /* 0x100fe20008010865 */
[--C-:B------:R-:W-:Y:S01]  /*5e40*/  FFMA.FTZ R62, R62, UR4, -R101.reuse ;  /* 0x000000043e3e7c23 */ /* 0x100fe20008010865 */
[C---:B------:R-:W-:Y:S01]  /*5e50*/  HMMA.16816.F32.BF16 R24, R4.reuse, R20, RZ ;  /* 0x000000140418723c */ /* 0x040fe200000418ff */
[----:B------:R-:W-:Y:S01]  /*5e60*/  FFMA.FTZ R61, R61, UR4, -R101 ;  /* 0x000000043d3d7c23 */ /* 0x000fe20008010865 */
[----:B------:R-:W-:Y:S01]  /*5e70*/  FADD.FTZ R121, R122, R121 ;  /* 0x000000797a797221 */ /* 0x000fe20000010000 */
[----:B------:R-:W-:Y:S01]  /*5e80*/  MUFU.EX2 R125, R125 ;  /* 0x0000007d007d7308 */ /* 0x000fe20000000800 */
[----:B------:R-:W-:Y:S01]  /*5e90*/  FADD.FTZ R116, R116, R117 ;  /* 0x0000007574747221 */ /* 0x000fe20000010000 */
[----:B------:R-:W-:Y:S01]  /*5ea0*/  FFMA.FTZ R64, R64, UR4, -R101 ;  /* 0x0000000440407c23 */ /* 0x000fe20008010865 */
[C---:B------:R-:W-:Y:S01]  /*5eb0*/  HMMA.16816.F32.BF16 R16, R4.reuse, R12, RZ ;  /* 0x0000000c0410723c */ /* 0x040fe200000418ff */
[----:B------:R-:W-:Y:S01]  /*5ec0*/  FADD.FTZ R120, R120, R121 ;  /* 0x0000007978787221 */ /* 0x000fe20000010000 */
[----:B------:R-:W-:Y:S01]  /*5ed0*/  FADD.FTZ R115, R115, R116 ;  /* 0x0000007473737221 */ /* 0x000fe20000010000 */
[--C-:B------:R-:W-:Y:S01]  /*5ee0*/  FFMA.FTZ R63, R63, UR4, -R101.reuse ;  /* 0x000000043f3f7c23 */ /* 0x100fe20008010865 */
[--C-:B------:R-:W-:Y:S01]  /*5ef0*/  FFMA.FTZ R67, R67, UR4, -R101.reuse ;  /* 0x0000000443437c23 */ /* 0x100fe20008010865 */
[----:B------:R-:W2:Y:S01]  /*5f00*/  MUFU.EX2 R3, R3 ;  /* 0x0000000300037308 */ /* 0x000ea20000000800 */
[C---:B------:R-:W-:Y:S01]  /*5f10*/  HMMA.16816.F32.BF16 R28, R4.reuse, R30, RZ ;  /* 0x0000001e041c723c */ /* 0x040fe200000418ff */
[----:B---3--:R-:W-:Y:S01]  /*5f20*/  F2FP.BF16.F32.PACK_AB R53, R126, R127 ;  /* 0x0000007f7e35723e */ /* 0x008fe200000010ff */
[----:B------:R-:W-:Y:S01]  /*5f30*/  FADD.FTZ R123, R123, R120 ;  /* 0x000000787b7b7221 */ /* 0x000fe20000010000 */
[----:B------:R-:W-:Y:S01]  /*5f40*/  FFMA.FTZ R66, R66, UR4, -R101 ;  /* 0x0000000442427c23 */ /* 0x000fe20008010865 */
[----:B------:R-:W-:Y:S01]  /*5f50*/  FADD.FTZ R115, R114, R115 ;  /* 0x0000007372737221 */ /* 0x000fe20000010000 */
[----:B------:R-:W-:Y:S01]  /*5f60*/  FFMA.FTZ R73, R73, UR4, -R119 ;  /* 0x0000000449497c23 */ /* 0x000fe20008010877 */
[C---:B------:R-:W-:Y:S01]  /*5f70*/  HMMA.16816.F32.BF16 R20, R4.reuse, R22, RZ ;  /* 0x000000160414723c */ /* 0x040fe200000418ff */
[----:B------:R-:W3:Y:S01]  /*5f80*/  MUFU.EX2 R110, R110 ;  /* 0x0000006e006e7308 */ /* 0x000ee20000000800 */
[----:B------:R-:W-:Y:S01]  /*5f90*/  FADD.FTZ R123, R127, R123 ;  /* 0x0000007b7f7b7221 */ /* 0x000fe20000010000 */
[----:B------:R-:W-:Y:S01]  /*5fa0*/  FADD.FTZ R115, R113, R115 ;  /* 0x0000007371737221 */ /* 0x000fe20000010000 */
[----:B------:R-:W-:Y:S01]  /*5fb0*/  FFMA.FTZ R72, R72, UR4, -R119 ;  /* 0x0000000448487c23 */ /* 0x000fe20008010877 */
[----:B------:R-:W-:Y:S01]  /*5fc0*/  FFMA.FTZ R81, R81, UR4, -R101 ;  /* 0x0000000451517c23 */ /* 0x000fe20008010865 */
[C---:B------:R-:W-:Y:S01]  /*5fd0*/  HMMA.16816.F32.BF16 R12, R4.reuse, R14, RZ ;  /* 0x0000000e040c723c */ /* 0x040fe200000418ff */
[----:B------:R-:W-:Y:S01]  /*5fe0*/  FADD.FTZ R123, R126, R123 ;  /* 0x0000007b7e7b7221 */ /* 0x000fe20000010000 */
[----:B------:R-:W-:Y:S01]  /*5ff0*/  FADD.FTZ R112, R112, R115 ;  /* 0x0000007370707221 */ /* 0x000fe20000010000 */
[----:B------:R-:W4:Y:S01]  /*6000*/  MUFU.EX2 R109, R109 ;  /* 0x0000006d006d7308 */ /* 0x000f220000000800 */
[----:B--2---:R-:W-:Y:S01]  /*6010*/  F2FP.BF16.F32.PACK_AB R55, R3, R125 ;  /* 0x0000007d0337723e */ /* 0x004fe200000010ff */
[----:B------:R-:W-:Y:S01]  /*6020*/  FADD.FTZ R123, R125, R123 ;  /* 0x0000007b7d7b7221 */ /* 0x000fe20000010000 */
[C---:B------:R-:W-:Y:S01]  /*6030*/  HMMA.16816.F32.BF16 R8, R4.reuse, R48, RZ ;  /* 0x000000300408723c */ /* 0x040fe200000418ff */
[----:B------:R-:W-:Y:S01]  /*6040*/  FADD.FTZ R112, R111, R112 ;  /* 0x000000706f707221 */ /* 0x000fe20000010000 */
[----:B------:R-:W-:Y:S01]  /*6050*/  FFMA.FTZ R80, R80, UR4, -R101 ;  /* 0x0000000450507c23 */ /* 0x000fe20008010865 */
[----:B------:R-:W-:Y:S01]  /*6060*/  FADD.FTZ R123, R3, R123 ;  /* 0x0000007b037b7221 */ /* 0x000fe20000010000 */
[----:B------:R-:W-:Y:S01]  /*6070*/  FFMA.FTZ R82, R82, UR4, -R101 ;  /* 0x0000000452527c23 */ /* 0x000fe20008010865 */
[----:B------:R-:W2:Y:S01]  /*6080*/  MUFU.EX2 R108, R108 ;  /* 0x0000006c006c7308 */ /* 0x000ea20000000800 */
[----:B------:R-:W-:Y:S01]  /*6090*/  HMMA.16816.F32.BF16 R4, R4, R50, RZ ;  /* 0x000000320404723c */ /* 0x000fe200000418ff */
[----:B---3--:R-:W-:Y:S01]  /*60a0*/  FADD.FTZ R112, R110, R112 ;  /* 0x000000706e707221 */ /* 0x008fe20000010000 */
[----:B------:R-:W-:Y:S01]  /*60b0*/  FFMA.FTZ R84, R84, UR4, -R119 ;  /* 0x0000000454547c23 */ /* 0x000fe20008010877 */
[--C-:B------:R-:W-:Y:S01]  /*60c0*/  FFMA.FTZ R79, R79, UR4, -R101.reuse ;  /* 0x000000044f4f7c23 */ /* 0x100fe20008010865 */
[----:B------:R-:W-:Y:S01]  /*60d0*/  FFMA.FTZ R78, R78, UR4, -R101 ;  /* 0x000000044e4e7c23 */ /* 0x000fe20008010865 */
[----:B------:R-:W-:Y:S01]  /*60e0*/  FFMA.FTZ R252, R99, UR4, -R119 ;  /* 0x0000000463fc7c23 */ /* 0x000fe20008010877 */
[C---:B------:R-:W-:Y:S01]  /*60f0*/  HMMA.16816.F32.BF16 R32, R52.reuse, R44, R32 ;  /* 0x0000002c3420723c */ /* 0x040fe20000041820 */
[----:B------:R-:W3:Y:S01]  /*6100*/  MUFU.EX2 R107, R107 ;  /* 0x0000006b006b7308 */ /* 0x000ee20000000800 */
[C---:B----4-:R-:W-:Y:S01]  /*6110*/  F2FP.BF16.F32.PACK_AB R48, R109.reuse, R110 ;  /* 0x0000006e6d30723e */ /* 0x050fe200000010ff */
[----:B------:R-:W-:Y:S01]  /*6120*/  FADD.FTZ R112, R109, R112 ;  /* 0x000000706d707221 */ /* 0x000fe20000010000 */
[--C-:B------:R-:W-:Y:S01]  /*6130*/  FFMA.FTZ R92, R92, UR4, -R101.reuse ;  /* 0x000000045c5c7c23 */ /* 0x100fe20008010865 */
[--C-:B------:R-:W-:Y:S01]  /*6140*/  FFMA.FTZ R91, R91, UR4, -R101.reuse ;  /* 0x000000045b5b7c23 */ /* 0x100fe20008010865 */
[----:B------:R-:W-:Y:S01]  /*6150*/  HMMA.16816.F32.BF16 R28, R52, R46, R28 ;  /* 0x0000002e341c723c */ /* 0x000fe2000004181c */
[----:B------:R-:W4:Y:S01]  /*6160*/  LDSM.16.MT88.4 R44, [R231+0xb000] ;  /* 0x00b00000e72c783b */ /* 0x000f220000004200 */
[----:B------:R-:W-:Y:S01]  /*6170*/  FFMA.FTZ R251, R88, UR4, -R101 ;  /* 0x0000000458fb7c23 */ /* 0x000fe20008010865 */
[----:B------:R-:W-:Y:S01]  /*6180*/  MUFU.EX2 R133, R133 ;  /* 0x0000008500857308 */ /* 0x000fe20000000800 */
[----:B--2---:R-:W-:-:S02]  /*6190*/  FADD.FTZ R112, R108, R112 ;  /* 0x000000706c707221 */ /* 0x004fc40000010000 */
[C---:B------:R-:W-:Y:S05]  /*61a0*/  HMMA.16816.F32.BF16 R24, R52.reuse, R40, R24 ;  /* 0x000000283418723c */ /* 0x040fea0000041818 */
[----:B------:R-:W2:Y:S01]  /*61b0*/  MUFU.EX2 R134, R134 ;  /* 0x0000008600867308 */ /* 0x000ea20000000800 */
[----:B------:R-:W-:Y:S01]  /*61c0*/  HMMA.16816.F32.BF16 R20, R52, R42, R20 ;  /* 0x0000002a3414723c */ /* 0x000fe20000041814 */
[----:B------:R-:W4:Y:S01]  /*61d0*/  LDSM.16.MT88.4 R40, [R230+0xb000] ;  /* 0x00b00000e628783b */ /* 0x000f220000004200 */
[C---:B---3--:R-:W-:Y:S01]  /*61e0*/  F2FP.BF16.F32.PACK_AB R50, R107.reuse, R108 ;  /* 0x0000006c6b32723e */ /* 0x048fe200000010ff */
[----:B------:R-:W-:-:S03]  /*61f0*/  FADD.FTZ R107, R107, R112 ;  /* 0x000000706b6b7221 */ /* 0x000fc60000010000 */
[C---:B-----5:R-:W-:Y:S01]  /*6200*/  HMMA.16816.F32.BF16 R8, R52.reuse, R56, R8 ;  /* 0x000000383408723c */ /* 0x060fe20000041808 */
[----:B------:R-:W3:Y:S05]  /*6210*/  MUFU.EX2 R135, R135 ;  /* 0x0000008700877308 */ /* 0x000eea0000000800 */
[C---:B------:R-:W-:Y:S01]  /*6220*/  HMMA.16816.F32.BF16 R4, R52.reuse, R58, R4 ;  /* 0x0000003a3404723c */ /* 0x040fe20000041804 */
[----:B------:R-:W5:Y:S02]  /*6230*/  LDSM.16.MT88.4 R56, [R228+0xb000] ;  /* 0x00b00000e438783b */ /* 0x000f640000004200 */
[----:B------:R-:W3:Y:S01]  /*6240*/  MUFU.EX2 R136, R136 ;  /* 0x0000008800887308 */ /* 0x000ee20000000800 */
[C---:B--2---:R-:W-:Y:S01]  /*6250*/  F2FP.BF16.F32.PACK_AB R49, R134.reuse, R133 ;  /* 0x000000858631723e */ /* 0x044fe200000010ff */
[----:B------:R-:W-:Y:S01]  /*6260*/  FADD.FTZ R133, R133, R123 ;  /* 0x0000007b85857221 */ /* 0x000fe20000010000 */
[----:B-1----:R-:W-:Y:S03]  /*6270*/  HMMA.16816.F32.BF16 R16, R52, R36, R16 ;  /* 0x000000243410723c */ /* 0x002fe60000041810 */
[----:B------:R-:W-:-:S02]  /*6280*/  FADD.FTZ R133, R134, R133 ;  /* 0x0000008586857221 */ /* 0x000fc40000010000 */
[----:B------:R-:W1:Y:S01]  /*6290*/  MUFU.EX2 R106, R106 ;  /* 0x0000006a006a7308 */ /* 0x000e620000000800 */
[----:B------:R-:W-:Y:S01]  /*62a0*/  HMMA.16816.F32.BF16 R12, R52, R38, R12 ;  /* 0x00000026340c723c */ /* 0x000fe2000004180c */
[----:B------:R-:W2:Y:S01]  /*62b0*/  LDSM.16.MT88.4 R36, [R229+0xb000] ;  /* 0x00b00000e524783b */ /* 0x000ea20000004200 */
[----:B---3--:R-:W-:-:S05]  /*62c0*/  FADD.FTZ R133, R135, R133 ;  /* 0x0000008587857221 */ /* 0x008fca0000010000 */
[----:B------:R-:W3:Y:S01]  /*62d0*/  MUFU.EX2 R105, R105 ;  /* 0x0000006900697308 */ /* 0x000ee20000000800 */
[C---:B------:R-:W-:Y:S01]  /*62e0*/  F2FP.BF16.F32.PACK_AB R51, R136.reuse, R135 ;  /* 0x000000878833723e */ /* 0x040fe200000010ff */
[----:B------:R-:W-:-:S06]  /*62f0*/  FADD.FTZ R133, R136, R133 ;  /* 0x0000008588857221 */ /* 0x000fcc0000010000 */
[----:B----4-:R-:W-:Y:S01]  /*6300*/  HMMA.16816.F32.BF16 R32, R48, R44, R32 ;  /* 0x0000002c3020723c */ /* 0x010fe20000041820 */
[----:B------:R-:W4:Y:S01]  /*6310*/  MUFU.EX2 R104, R104 ;  /* 0x0000006800687308 */ /* 0x000f220000000800 */
[----:B-1----:R-:W-:-:S04]  /*6320*/  FADD.FTZ R107, R106, R107 ;  /* 0x0000006b6a6b7221 */ /* 0x002fc80000010000 */
[C---:B------:R-:W-:Y:S01]  /*6330*/  HMMA.16816.F32.BF16 R28, R48.reuse, R46, R28 ;  /* 0x0000002e301c723c */ /* 0x040fe2000004181c */
[----:B------:R-:W1:Y:S02]  /*6340*/  LDSM.16.MT88.4 R44, [R231+0xb800] ;  /* 0x00b80000e72c783b */ /* 0x000e640000004200 */
[----:B------:R-:W2:Y:S01]  /*6350*/  MUFU.EX2 R103, R103 ;  /* 0x0000006700677308 */ /* 0x000ea20000000800 */
[C---:B---3--:R-:W-:Y:S01]  /*6360*/  F2FP.BF16.F32.PACK_AB R52, R105.reuse, R106 ;  /* 0x0000006a6934723e */ /* 0x048fe200000010ff */
[----:B------:R-:W-:Y:S01]  /*6370*/  FADD.FTZ R105, R105, R107 ;  /* 0x0000006b69697221 */ /* 0x000fe20000010000 */
[C---:B------:R-:W-:Y:S05]  /*6380*/  HMMA.16816.F32.BF16 R24, R48.reuse, R40, R24 ;  /* 0x000000283018723c */ /* 0x040fea0000041818 */
[----:B------:R-:W3:Y:S01]  /*6390*/  MUFU.EX2 R140, R140 ;  /* 0x0000008c008c7308 */ /* 0x000ee20000000800 */
[----:B------:R-:W-:Y:S01]  /*63a0*/  HMMA.16816.F32.BF16 R20, R48, R42, R20 ;  /* 0x0000002a3014723c */ /* 0x000fe20000041814 */
[----:B------:R-:W1:Y:S01]  /*63b0*/  LDSM.16.MT88.4 R40, [R230+0xb800] ;  /* 0x00b80000e628783b */ /* 0x000e620000004200 */
[----:B----4-:R-:W-:-:S04]  /*63c0*/  FADD.FTZ R105, R104, R105 ;  /* 0x0000006968697221 */ /* 0x010fc80000010000 */
[----:B-----5:R-:W-:Y:S01]  /*63d0*/  HMMA.16816.F32.BF16 R8, R48, R56, R8 ;  /* 0x000000383008723c */ /* 0x020fe20000041808 */
[----:B------:R-:W4:Y:S01]  /*63e0*/  MUFU.EX2 R141, R141 ;  /* 0x0000008d008d7308 */ /* 0x000f220000000800 */
[C---:B--2---:R-:W-:Y:S01]  /*63f0*/  F2FP.BF16.F32.PACK_AB R54, R103.reuse, R104 ;  /* 0x000000686736723e */ /* 0x044fe200000010ff */
[----:B------:R-:W-:-:S03]  /*6400*/  FADD.FTZ R103, R103, R105 ;  /* 0x0000006967677221 */ /* 0x000fc60000010000 */
[C---:B------:R-:W-:Y:S01]  /*6410*/  HMMA.16816.F32.BF16 R4, R48.reuse, R58, R4 ;  /* 0x0000003a3004723c */ /* 0x040fe20000041804 */
[----:B------:R-:W2:Y:S02]  /*6420*/  LDSM.16.MT88.4 R56, [R228+0xb800] ;  /* 0x00b80000e438783b */ /* 0x000ea40000004200 */
[----:B------:R-:W5:Y:S01]  /*6430*/  MUFU.EX2 R142, R142 ;  /* 0x0000008e008e7308 */ /* 0x000f620000000800 */
[----:B---3--:R-:W-:Y:S02]  /*6440*/  FADD.FTZ R133, R140, R133 ;  /* 0x000000858c857221 */ /* 0x008fe40000010000 */
[C---:B------:R-:W-:Y:S05]  /*6450*/  HMMA.16816.F32.BF16 R16, R48.reuse, R36, R16 ;  /* 0x000000243010723c */ /* 0x040fea0000041810 */
[----:B------:R-:W3:Y:S01]  /*6460*/  MUFU.EX2 R144, R144 ;  /* 0x0000009000907308 */ /* 0x000ee20000000800 */
[----:B------:R-:W-:Y:S01]  /*6470*/  HMMA.16816.F32.BF16 R12, R48, R38, R12 ;  /* 0x00000026300c723c */ /* 0x000fe2000004180c */
[----:B------:R-:W2:Y:S01]  /*6480*/  LDSM.16.MT88.4 R36, [R229+0xb800] ;  /* 0x00b80000e524783b */ /* 0x000ea20000004200 */
[C---:B----4-:R-:W-:Y:S01]  /*6490*/  F2FP.BF16.F32.PACK_AB R53, R141.reuse, R140 ;  /* 0x0000008c8d35723e */ /* 0x050fe200000010ff */
[----:B------:R-:W-:-:S04]  /*64a0*/  FADD.FTZ R141, R141, R133 ;  /* 0x000000858d8d7221 */ /* 0x000fc80000010000 */
[----:B------:R-:W4:Y:S01]  /*64b0*/  MUFU.EX2 R102, R102 ;  /* 0x0000006600667308 */ /* 0x000f220000000800 */
[----:B-----5:R-:W-:-:S07]  /*64c0*/  FADD.FTZ R141, R142, R141 ;  /* 0x0000008d8e8d7221 */ /* 0x020fce0000010000 */
[----:B------:R-:W5:Y:S01]  /*64d0*/  MUFU.EX2 R124, R124 ;  /* 0x0000007c007c7308 */ /* 0x000f620000000800 */
[C---:B---3--:R-:W-:Y:S01]  /*64e0*/  F2FP.BF16.F32.PACK_AB R55, R144.reuse, R142 ;  /* 0x0000008e9037723e */ /* 0x048fe200000010ff */
[----:B------:R-:W-:-:S06]  /*64f0*/  FADD.FTZ R141, R144, R141 ;  /* 0x0000008d908d7221 */ /* 0x000fcc0000010000 */
[----:B-1----:R-:W-:Y:S01]  /*6500*/  HMMA.16816.F32.BF16 R32, R52, R44, R32 ;  /* 0x0000002c3420723c */ /* 0x002fe20000041820 */
[----:B------:R-:W1:Y:S01]  /*6510*/  MUFU.EX2 R131, R131 ;  /* 0x0000008300837308 */ /* 0x000e620000000800 */
[----:B----4-:R-:W-:-:S04]  /*6520*/  FADD.FTZ R103, R102, R103 ;  /* 0x0000006766677221 */ /* 0x010fc80000010000 */
[C---:B------:R-:W-:Y:S01]  /*6530*/  HMMA.16816.F32.BF16 R28, R52.reuse, R46, R28 ;  /* 0x0000002e341c723c */ /* 0x040fe2000004181c */
[----:B------:R-:W3:Y:S02]  /*6540*/  LDSM.16.MT88.4 R44, [R231+0xc000] ;  /* 0x00c00000e72c783b */ /* 0x000ee40000004200 */
[----:B------:R-:W4:Y:S01]  /*6550*/  MUFU.EX2 R130, R130 ;  /* 0x0000008200827308 */ /* 0x000f220000000800 */
[C---:B-----5:R-:W-:Y:S01]  /*6560*/  F2FP.BF16.F32.PACK_AB R48, R124.reuse, R102 ;  /* 0x000000667c30723e */ /* 0x060fe200000010ff */
[----:B------:R-:W-:Y:S01]  /*6570*/  FADD.FTZ R124, R124, R103 ;  /* 0x000000677c7c7221 */ /* 0x000fe20000010000 */
[C---:B------:R-:W-:Y:S05]  /*6580*/  HMMA.16816.F32.BF16 R24, R52.reuse, R40, R24 ;  /* 0x000000283418723c */ /* 0x040fea0000041818 */
[----:B------:R-:W-:Y:S01]  /*6590*/  MUFU.EX2 R150, R150 ;  /* 0x0000009600967308 */ /* 0x000fe20000000800 */
[----:B------:R-:W-:Y:S01]  /*65a0*/  HMMA.16816.F32.BF16 R20, R52, R42, R20 ;  /* 0x0000002a3414723c */ /* 0x000fe20000041814 */
[----:B------:R-:W5:Y:S01]  /*65b0*/  LDSM.16.MT88.4 R40, [R230+0xc000] ;  /* 0x00c00000e628783b */ /* 0x000f620000004200 */
[----:B-1----:R-:W-:-:S04]  /*65c0*/  FADD.FTZ R124, R131, R124 ;  /* 0x0000007c837c7221 */ /* 0x002fc80000010000 */
[----:B--2---:R-:W-:Y:S01]  /*65d0*/  HMMA.16816.F32.BF16 R8, R52, R56, R8 ;  /* 0x000000383408723c */ /* 0x004fe20000041808 */
[----:B------:R-:W1:Y:S01]  /*65e0*/  MUFU.EX2 R152, R152 ;  /* 0x0000009800987308 */ /* 0x000e620000000800 */
[C---:B----4-:R-:W-:Y:S01]  /*65f0*/  F2FP.BF16.F32.PACK_AB R50, R130.reuse, R131 ;  /* 0x000000838232723e */ /* 0x050fe200000010ff */
[----:B------:R-:W-:-:S03]  /*6600*/  FADD.FTZ R130, R130, R124 ;  /* 0x0000007c82827221 */ /* 0x000fc60000010000 */
[C---:B------:R-:W-:Y:S01]  /*6610*/  HMMA.16816.F32.BF16 R4, R52.reuse, R58, R4 ;  /* 0x0000003a3404723c */ /* 0x040fe20000041804 */
[----:B------:R-:W2:Y:S02]  /*6620*/  LDSM.16.MT88.4 R56, [R228+0xc000] ;  /* 0x00c00000e438783b */ /* 0x000ea40000004200 */
[----:B------:R-:W-:Y:S03]  /*6630*/  MUFU.EX2 R154, R154 ;  /* 0x0000009a009a7308 */ /* 0x000fe60000000800 */
[C---:B------:R-:W-:Y:S05]  /*6640*/  HMMA.16816.F32.BF16 R16, R52.reuse, R36, R16 ;  /* 0x000000243410723c */ /* 0x040fea0000041810 */
[----:B------:R-:W4:Y:S01]  /*6650*/  MUFU.EX2 R157, R157 ;  /* 0x0000009d009d7308 */ /* 0x000f220000000800 */
[----:B------:R-:W-:Y:S01]  /*6660*/  HMMA.16816.F32.BF16 R12, R52, R38, R12 ;  /* 0x00000026340c723c */ /* 0x000fe2000004180c */
[----:B------:R-:W2:Y:S01]  /*6670*/  LDSM.16.MT88.4 R36, [R229+0xc000] ;  /* 0x00c00000e524783b */ /* 0x000ea20000004200 */
[----:B-1----:R-:W-:Y:S01]  /*6680*/  F2FP.BF16.F32.PACK_AB R49, R152, R150 ;  /* 0x000000969831723e */ /* 0x002fe200000010ff */
[----:B------:R-:W-:-:S04]  /*6690*/  FADD.FTZ R150, R150, R141 ;  /* 0x0000008d96967221 */ /* 0x000fc80000010000 */
[----:B------:R-:W1:Y:S01]  /*66a0*/  MUFU.EX2 R129, R129 ;  /* 0x0000008100817308 */ /* 0x000e620000000800 */
[----:B------:R-:W-:-:S07]  /*66b0*/  FADD.FTZ R150, R152, R150 ;  /* 0x0000009698967221 */ /* 0x000fce0000010000 */
[----:B------:R-:W5:Y:S01]  /*66c0*/  MUFU.EX2 R128, R128 ;  /* 0x0000008000807308 */ /* 0x000f620000000800 */
[----:B----4-:R-:W-:Y:S01]  /*66d0*/  F2FP.BF16.F32.PACK_AB R51, R157, R154 ;  /* 0x0000009a9d33723e */ /* 0x010fe200000010ff */
[----:B------:R-:W-:-:S04]  /*66e0*/  FADD.FTZ R154, R154, R150 ;  /* 0x000000969a9a7221 */ /* 0x000fc80000010000 */
[----:B------:R-:W-:Y:S02]  /*66f0*/  FADD.FTZ R154, R157, R154 ;  /* 0x0000009a9d9a7221 */ /* 0x000fe40000010000 */
[----:B---3--:R-:W-:Y:S01]  /*6700*/  HMMA.16816.F32.BF16 R32, R48, R44, R32 ;  /* 0x0000002c3020723c */ /* 0x008fe20000041820 */
[----:B------:R-:W3:Y:S01]  /*6710*/  MUFU.EX2 R137, R137 ;  /* 0x0000008900897308 */ /* 0x000ee20000000800 */
[----:B-1----:R-:W-:-:S04]  /*6720*/  FADD.FTZ R130, R129, R130 ;  /* 0x0000008281827221 */ /* 0x002fc80000010000 */
[C---:B------:R-:W-:Y:S01]  /*6730*/  HMMA.16816.F32.BF16 R28, R48.reuse, R46, R28 ;  /* 0x0000002e301c723c */ /* 0x040fe2000004181c */
[----:B------:R-:W1:Y:S02]  /*6740*/  LDSM.16.MT88.4 R44, [R231+0xc800] ;  /* 0x00c80000e72c783b */ /* 0x000e640000004200 */
[----:B------:R-:W4:Y:S01]  /*6750*/  MUFU.EX2 R138, R138 ;  /* 0x0000008a008a7308 */ /* 0x000f220000000800 */
[C---:B-----5:R-:W-:Y:S01]  /*6760*/  F2FP.BF16.F32.PACK_AB R52, R128.reuse, R129 ;  /* 0x000000818034723e */ /* 0x060fe200000010ff */
[----:B------:R-:W-:Y:S01]  /*6770*/  FADD.FTZ R128, R128, R130 ;  /* 0x0000008280807221 */ /* 0x000fe20000010000 */
[C---:B------:R-:W-:Y:S05]  /*6780*/  HMMA.16816.F32.BF16 R24, R48.reuse, R40, R24 ;  /* 0x000000283018723c */ /* 0x040fea0000041818 */
[----:B------:R-:W-:Y:S01]  /*6790*/  MUFU.EX2 R161, R161 ;  /* 0x000000a100a17308 */ /* 0x000fe20000000800 */
[----:B------:R-:W-:Y:S01]  /*67a0*/  HMMA.16816.F32.BF16 R20, R48, R42, R20 ;  /* 0x0000002a3014723c */ /* 0x000fe20000041814 */
[----:B------:R-:W5:Y:S01]  /*67b0*/  LDSM.16.MT88.4 R40, [R230+0xc800] ;  /* 0x00c80000e628783b */ /* 0x000f620000004200 */
[----:B---3--:R-:W-:-:S04]  /*67c0*/  FADD.FTZ R128, R137, R128 ;  /* 0x0000008089807221 */ /* 0x008fc80000010000 */
[----:B--2---:R-:W-:Y:S01]  /*67d0*/  HMMA.16816.F32.BF16 R8, R48, R56, R8 ;  /* 0x000000383008723c */ /* 0x004fe20000041808 */
[----:B------:R-:W2:Y:S01]  /*67e0*/  MUFU.EX2 R163, R163 ;  /* 0x000000a300a37308 */ /* 0x000ea20000000800 */
[C---:B----4-:R-:W-:Y:S01]  /*67f0*/  F2FP.BF16.F32.PACK_AB R54, R138.reuse, R137 ;  /* 0x000000898a36723e */ /* 0x050fe200000010ff */
[----:B------:R-:W-:-:S03]  /*6800*/  FADD.FTZ R128, R138, R128 ;  /* 0x000000808a807221 */ /* 0x000fc60000010000 */
[C---:B------:R-:W-:Y:S01]  /*6810*/  HMMA.16816.F32.BF16 R4, R48.reuse, R58, R4 ;  /* 0x0000003a3004723c */ /* 0x040fe20000041804 */
[----:B------:R-:W3:Y:S02]  /*6820*/  LDSM.16.MT88.4 R56, [R228+0xc800] ;  /* 0x00c80000e438783b */ /* 0x000ee40000004200 */
[----:B------:R-:W4:Y:S03]  /*6830*/  MUFU.EX2 R165, R165 ;  /* 0x000000a500a57308 */ /* 0x000f260000000800 */
[C---:B------:R-:W-:Y:S05]  /*6840*/  HMMA.16816.F32.BF16 R16, R48.reuse, R36, R16 ;  /* 0x000000243010723c */ /* 0x040fea0000041810 */
[----:B------:R-:W1:Y:S01]  /*6850*/  MUFU.EX2 R170, R170 ;  /* 0x000000aa00aa7308 */ /* 0x000e620000000800 */
[----:B------:R-:W-:Y:S01]  /*6860*/  HMMA.16816.F32.BF16 R12, R48, R38, R12 ;  /* 0x00000026300c723c */ /* 0x000fe2000004180c */
[----:B------:R-:W3:Y:S01]  /*6870*/  LDSM.16.MT88.4 R36, [R229+0xc800] ;  /* 0x00c80000e524783b */ /* 0x000ee20000004200 */
[----:B--2---:R-:W-:Y:S01]  /*6880*/  F2FP.BF16.F32.PACK_AB R53, R163, R161 ;  /* 0x000000a1a335723e */ /* 0x004fe200000010ff */
[----:B------:R-:W-:-:S04]  /*6890*/  FADD.FTZ R161, R161, R154 ;  /* 0x0000009aa1a17221 */ /* 0x000fc80000010000 */
[----:B------:R-:W-:Y:S01]  /*68a0*/  MUFU.EX2 R139, R139 ;  /* 0x0000008b008b7308 */ /* 0x000fe20000000800 */
[----:B------:R-:W-:-:S04]  /*68b0*/  FADD.FTZ R163, R163, R161 ;  /* 0x000000a1a3a37221 */ /* 0x000fc80000010000 */
[----:B----4-:R-:W-:-:S03]  /*68c0*/  FADD.FTZ R163, R165, R163 ;  /* 0x000000a3a5a37221 */ /* 0x010fc60000010000 */
[----:B------:R-:W2:Y:S01]  /*68d0*/  MUFU.EX2 R145, R145 ;  /* 0x0000009100917308 */ /* 0x000ea20000000800 */
[C---:B-1----:R-:W-:Y:S01]  /*68e0*/  F2FP.BF16.F32.PACK_AB R55, R170.reuse, R165 ;  /* 0x000000a5aa37723e */ /* 0x042fe200000010ff */
[----:B------:R-:W-:-:S06]  /*68f0*/  FADD.FTZ R170, R170, R163 ;  /* 0x000000a3aaaa7221 */ /* 0x000fcc0000010000 */
[C---:B------:R-:W-:Y:S01]  /*6900*/  HMMA.16816.F32.BF16 R32, R52.reuse, R44, R32 ;  /* 0x0000002c3420723c */ /* 0x040fe20000041820 */
[----:B------:R-:W-:Y:S05]  /*6910*/  MUFU.EX2 R147, R147 ;  /* 0x0000009300937308 */ /* 0x000fea0000000800 */
[C---:B------:R-:W-:Y:S01]  /*6920*/  HMMA.16816.F32.BF16 R28, R52.reuse, R46, R28 ;  /* 0x0000002e341c723c */ /* 0x040fe2000004181c */
[----:B------:R-:W1:Y:S02]  /*6930*/  LDSM.16.MT88.4 R44, [R231+0xd000] ;  /* 0x00d00000e72c783b */ /* 0x000e640000004200 */
[----:B------:R-:W4:Y:S01]  /*6940*/  MUFU.EX2 R149, R149 ;  /* 0x0000009500957308 */ /* 0x000f220000000800 */
[----:B--2---:R-:W-:Y:S01]  /*6950*/  F2FP.BF16.F32.PACK_AB R48, R145, R139 ;  /* 0x0000008b9130723e */ /* 0x004fe200000010ff */
[----:B------:R-:W-:Y:S01]  /*6960*/  FADD.FTZ R139, R139, R128 ;  /* 0x000000808b8b7221 */ /* 0x000fe20000010000 */
[----:B-----5:R-:W-:Y:S03]  /*6970*/  HMMA.16816.F32.BF16 R24, R52, R40, R24 ;  /* 0x000000283418723c */ /* 0x020fe60000041818 */
[----:B------:R-:W-:-:S02]  /*6980*/  FADD.FTZ R139, R145, R139 ;  /* 0x0000008b918b7221 */ /* 0x000fc40000010000 */
[----:B------:R-:W2:Y:S01]  /*6990*/  MUFU.EX2 R182, R182 ;  /* 0x000000b600b67308 */ /* 0x000ea20000000800 */
[C---:B------:R-:W-:Y:S01]  /*69a0*/  HMMA.16816.F32.BF16 R20, R52.reuse, R42, R20 ;  /* 0x0000002a3414723c */ /* 0x040fe20000041814 */
[----:B------:R-:W5:Y:S05]  /*69b0*/  LDSM.16.MT88.4 R40, [R230+0xd000] ;  /* 0x00d00000e628783b */ /* 0x000f6a0000004200 */
[----:B---3--:R-:W-:Y:S01]  /*69c0*/  HMMA.16816.F32.BF16 R8, R52, R56, R8 ;  /* 0x000000383408723c */ /* 0x008fe20000041808 */
[----:B------:R-:W3:Y:S01]  /*69d0*/  MUFU.EX2 R183, R183 ;  /* 0x000000b700b77308 */ /* 0x000ee20000000800 */
[----:B----4-:R-:W-:Y:S01]  /*69e0*/  F2FP.BF16.F32.PACK_AB R50, R149, R147 ;  /* 0x000000939532723e */ /* 0x010fe200000010ff */
[----:B------:R-:W-:-:S03]  /*69f0*/  FADD.FTZ R147, R147, R139 ;  /* 0x0000008b93937221 */ /* 0x000fc60000010000 */
[C---:B------:R-:W-:Y:S01]  /*6a00*/  HMMA.16816.F32.BF16 R4, R52.reuse, R58, R4 ;  /* 0x0000003a3404723c */ /* 0x040fe20000041804 */
[----:B------:R-:W4:Y:S01]  /*6a10*/  LDSM.16.MT88.4 R56, [R228+0xd000] ;  /* 0x00d00000e438783b */ /* 0x000f220000004200 */
[----:B------:R-:W-:Y:S01]  /*6a20*/  FADD.FTZ R147, R149, R147 ;  /* 0x0000009395937221 */ /* 0x000fe20000010000 */
[----:B------:R-:W1:Y:S01]  /*6a30*/  MUFU.EX2 R191, R191 ;  /* 0x000000bf00bf7308 */ /* 0x000e620000000800 */
[----:B--2---:R-:W-:Y:S02]  /*6a40*/  FADD.FTZ R170, R182, R170 ;  /* 0x000000aab6aa7221 */ /* 0x004fe40000010000 */
[C---:B------:R-:W-:Y:S05]  /*6a50*/  HMMA.16816.F32.BF16 R16, R52.reuse, R36, R16 ;  /* 0x000000243410723c */ /* 0x040fea0000041810 */
[----:B------:R-:W2:Y:S01]  /*6a60*/  MUFU.EX2 R190, R190 ;  /* 0x000000be00be7308 */ /* 0x000ea20000000800 */
[----:B------:R-:W-:Y:S01]  /*6a70*/  HMMA.16816.F32.BF16 R12, R52, R38, R12 ;  /* 0x00000026340c723c */ /* 0x000fe2000004180c */
[----:B------:R-:W4:Y:S01]  /*6a80*/  LDSM.16.MT88.4 R36, [R229+0xd000] ;  /* 0x00d00000e524783b */ /* 0x000f220000004200 */
[C---:B---3--:R-:W-:Y:S01]  /*6a90*/  F2FP.BF16.F32.PACK_AB R49, R183.reuse, R182 ;  /* 0x000000b6b731723e */ /* 0x048fe200000010ff */
[----:B------:R-:W-:-:S04]  /*6aa0*/  FADD.FTZ R183, R183, R170 ;  /* 0x000000aab7b77221 */ /* 0x000fc80000010000 */
[----:B------:R-:W3:Y:S01]  /*6ab0*/  MUFU.EX2 R158, R158 ;  /* 0x0000009e009e7308 */ /* 0x000ee20000000800 */
[----:B-1----:R-:W-:-:S07]  /*6ac0*/  FADD.FTZ R183, R191, R183 ;  /* 0x000000b7bfb77221 */ /* 0x002fce0000010000 */
[----:B------:R-:W1:Y:S01]  /*6ad0*/  MUFU.EX2 R159, R159 ;  /* 0x0000009f009f7308 */ /* 0x000e620000000800 */
[C---:B--2---:R-:W-:Y:S01]  /*6ae0*/  F2FP.BF16.F32.PACK_AB R51, R190.reuse, R191 ;  /* 0x000000bfbe33723e */ /* 0x044fe200000010ff */
[----:B------:R-:W-:-:S06]  /*6af0*/  FADD.FTZ R190, R190, R183 ;  /* 0x000000b7bebe7221 */ /* 0x000fcc0000010000 */
[----:B------:R-:W-:Y:S01]  /*6b00*/  HMMA.16816.F32.BF16 R32, R48, R44, R32 ;  /* 0x0000002c3020723c */ /* 0x000fe20000041820 */
[----:B------:R-:W-:Y:S01]  /*6b10*/  MUFU.EX2 R160, R160 ;  /* 0x000000a000a07308 */ /* 0x000fe20000000800 */
[----:B---3--:R-:W-:-:S04]  /*6b20*/  FADD.FTZ R147, R158, R147 ;  /* 0x000000939e937221 */ /* 0x008fc80000010000 */
[C---:B------:R-:W-:Y:S01]  /*6b30*/  HMMA.16816.F32.BF16 R28, R48.reuse, R46, R28 ;  /* 0x0000002e301c723c */ /* 0x040fe2000004181c */
[----:B------:R-:W2:Y:S02]  /*6b40*/  LDSM.16.MT88.4 R44, [R231+0xd800] ;  /* 0x00d80000e72c783b */ /* 0x000ea40000004200 */
[----:B------:R-:W3:Y:S01]  /*6b50*/  MUFU.EX2 R173, R173 ;  /* 0x000000ad00ad7308 */ /* 0x000ee20000000800 */
[C---:B-1----:R-:W-:Y:S01]  /*6b60*/  F2FP.BF16.F32.PACK_AB R52, R159.reuse, R158 ;  /* 0x0000009e9f34723e */ /* 0x042fe200000010ff */
[----:B------:R-:W-:Y:S01]  /*6b70*/  FADD.FTZ R147, R159, R147 ;  /* 0x000000939f937221 */ /* 0x000fe20000010000 */
[C---:B-----5:R-:W-:Y:S05]  /*6b80*/  HMMA.16816.F32.BF16 R24, R48.reuse, R40, R24 ;  /* 0x000000283018723c */ /* 0x060fea0000041818 */
[----:B------:R-:W1:Y:S01]  /*6b90*/  MUFU.EX2 R189, R189 ;  /* 0x000000bd00bd7308 */ /* 0x000e620000000800 */
[C---:B------:R-:W-:Y:S01]  /*6ba0*/  HMMA.16816.F32.BF16 R20, R48.reuse, R42, R20 ;  /* 0x0000002a3014723c */ /* 0x040fe20000041814 */
[----:B------:R-:W5:Y:S05]  /*6bb0*/  LDSM.16.MT88.4 R40, [R230+0xd800] ;  /* 0x00d80000e628783b */ /* 0x000f6a0000004200 */
[----:B----4-:R-:W-:Y:S01]  /*6bc0*/  HMMA.16816.F32.BF16 R8, R48, R56, R8 ;  /* 0x000000383008723c */ /* 0x010fe20000041808 */
[----:B------:R-:W4:Y:S01]  /*6bd0*/  MUFU.EX2 R188, R188 ;  /* 0x000000bc00bc7308 */ /* 0x000f220000000800 */
[----:B---3--:R-:W-:Y:S01]  /*6be0*/  F2FP.BF16.F32.PACK_AB R54, R173, R160 ;  /* 0x000000a0ad36723e */ /* 0x008fe200000010ff */
[----:B------:R-:W-:-:S03]  /*6bf0*/  FADD.FTZ R160, R160, R147 ;  /* 0x00000093a0a07221 */ /* 0x000fc60000010000 */
[C---:B------:R-:W-:Y:S01]  /*6c00*/  HMMA.16816.F32.BF16 R4, R48.reuse, R58, R4 ;  /* 0x0000003a3004723c */ /* 0x040fe20000041804 */
[----:B------:R-:W3:Y:S01]  /*6c10*/  LDSM.16.MT88.4 R56, [R228+0xd800] ;  /* 0x00d80000e438783b */ /* 0x000ee20000004200 */
[----:B------:R-:W-:Y:S01]  /*6c20*/  FADD.FTZ R160, R173, R160 ;  /* 0x000000a0ada07221 */ /* 0x000fe20000010000 */
[----:B------:R-:W-:Y:S01]  /*6c30*/  MUFU.EX2 R179, R179 ;  /* 0x000000b300b37308 */ /* 0x000fe20000000800 */
[----:B-1----:R-:W-:Y:S02]  /*6c40*/  FADD.FTZ R190, R189, R190 ;  /* 0x000000bebdbe7221 */ /* 0x002fe40000010000 */
[C---:B------:R-:W-:Y:S05]  /*6c50*/  HMMA.16816.F32.BF16 R16, R48.reuse, R36, R16 ;  /* 0x000000243010723c */ /* 0x040fea0000041810 */
[----:B------:R-:W1:Y:S01]  /*6c60*/  MUFU.EX2 R177, R177 ;  /* 0x000000b100b17308 */ /* 0x000e620000000800 */
[----:B------:R-:W-:Y:S01]  /*6c70*/  HMMA.16816.F32.BF16 R12, R48, R38, R12 ;  /* 0x00000026300c723c */ /* 0x000fe2000004180c */
[----:B------:R-:W3:Y:S01]  /*6c80*/  LDSM.16.MT88.4 R36, [R229+0xd800] ;  /* 0x00d80000e524783b */ /* 0x000ee20000004200 */
[C---:B----4-:R-:W-:Y:S01]  /*6c90*/  F2FP.BF16.F32.PACK_AB R53, R188.reuse, R189 ;  /* 0x000000bdbc35723e */ /* 0x050fe200000010ff */
[----:B------:R-:W-:-:S02]  /*6ca0*/  FADD.FTZ R188, R188, R190 ;  /* 0x000000bebcbc7221 */ /* 0x000fc40000010000 */
[----:B------:R-:W4:Y:S02]  /*6cb0*/  LDSM.16.MT88.4 R48, [R231+0xe000] ;  /* 0x00e00000e730783b */ /* 0x000f240000004200 */
[----:B------:R-:W5:Y:S08]  /*6cc0*/  MUFU.EX2 R180, R180 ;  /* 0x000000b400b47308 */ /* 0x000f700000000800 */
[----:B------:R-:W4:Y:S01]  /*6cd0*/  MUFU.EX2 R181, R181 ;  /* 0x000000b500b57308 */ /* 0x000f220000000800 */
[----:B-1----:R-:W-:Y:S01]  /*6ce0*/  F2FP.BF16.F32.PACK_AB R55, R177, R179 ;  /* 0x000000b3b137723e */ /* 0x002fe200000010ff */
[----:B------:R-:W-:-:S04]  /*6cf0*/  FADD.FTZ R179, R179, R188 ;  /* 0x000000bcb3b37221 */ /* 0x000fc80000010000 */
[----:B------:R-:W-:Y:S02]  /*6d00*/  FADD.FTZ R179, R177, R179 ;  /* 0x000000b3b1b37221 */ /* 0x000fe40000010000 */
[----:B--2---:R-:W-:Y:S01]  /*6d10*/  HMMA.16816.F32.BF16 R32, R52, R44, R32 ;  /* 0x0000002c3420723c */ /* 0x004fe20000041820 */
[----:B------:R-:W-:Y:S01]  /*6d20*/  MUFU.EX2 R187, R187 ;  /* 0x000000bb00bb7308 */ /* 0x000fe20000000800 */
[----:B-----5:R-:W-:-:S04]  /*6d30*/  FADD.FTZ R160, R180, R160 ;  /* 0x000000a0b4a07221 */ /* 0x020fc80000010000 */
[C---:B------:R-:W-:Y:S01]  /*6d40*/  HMMA.16816.F32.BF16 R28, R52.reuse, R46, R28 ;  /* 0x0000002e341c723c */ /* 0x040fe2000004181c */
[----:B------:R-:W1:Y:S02]  /*6d50*/  LDSM.16.MT88.4 R44, [R230+0xe000] ;  /* 0x00e00000e62c783b */ /* 0x000e640000004200 */
[----:B------:R-:W-:Y:S03]  /*6d60*/  MUFU.EX2 R186, R186 ;  /* 0x000000ba00ba7308 */ /* 0x000fe60000000800 */
[C---:B------:R-:W-:Y:S05]  /*6d70*/  HMMA.16816.F32.BF16 R24, R52.reuse, R40, R24 ;  /* 0x000000283418723c */ /* 0x040fea0000041818 */
[----:B------:R-:W-:Y:S01]  /*6d80*/  MUFU.EX2 R175, R175 ;  /* 0x000000af00af7308 */ /* 0x000fe20000000800 */
[C---:B------:R-:W-:Y:S01]  /*6d90*/  HMMA.16816.F32.BF16 R20, R52.reuse, R42, R20 ;  /* 0x0000002a3414723c */ /* 0x040fe20000041814 */
[----:B------:R-:W2:Y:S05]  /*6da0*/  LDSM.16.MT88.4 R40, [R229+0xe000] ;  /* 0x00e00000e528783b */ /* 0x000eaa0000004200 */
[C---:B---3--:R-:W-:Y:S01]  /*6db0*/  HMMA.16816.F32.BF16 R8, R52.reuse, R56, R8 ;  /* 0x000000383408723c */ /* 0x048fe20000041808 */
[----:B------:R-:W3:Y:S05]  /*6dc0*/  MUFU.EX2 R174, R174 ;  /* 0x000000ae00ae7308 */ /* 0x000eea0000000800 */
[C---:B------:R-:W-:Y:S01]  /*6dd0*/  HMMA.16816.F32.BF16 R4, R52.reuse, R58, R4 ;  /* 0x0000003a3404723c */ /* 0x040fe20000041804 */
[----:B------:R-:W5:Y:S02]  /*6de0*/  LDSM.16.MT88.4 R56, [R228+0xe000] ;  /* 0x00e00000e438783b */ /* 0x000f640000004200 */
[----:B------:R-:W-:Y:S03]  /*6df0*/  MUFU.EX2 R172, R172 ;  /* 0x000000ac00ac7308 */ /* 0x000fe60000000800 */
[C---:B------:R-:W-:Y:S05]  /*6e00*/  HMMA.16816.F32.BF16 R16, R52.reuse, R36, R16 ;  /* 0x000000243410723c */ /* 0x040fea0000041810 */
[----:B------:R-:W1:Y:S01]  /*6e10*/  MUFU.EX2 R168, R168 ;  /* 0x000000a800a87308 */ /* 0x000e620000000800 */
[----:B------:R-:W-:Y:S01]  /*6e20*/  HMMA.16816.F32.BF16 R12, R52, R38, R12 ;  /* 0x00000026340c723c */ /* 0x000fe2000004180c */
[C---:B----4-:R-:W-:Y:S01]  /*6e30*/  F2FP.BF16.F32.PACK_AB R36, R181.reuse, R180 ;  /* 0x000000b4b524723e */ /* 0x050fe200000010ff */
        /* <DEDUP_REMOVED lines=13> */
[----:B------:R-:W4:Y:S01]  /*6f10*/  MUFU.EX2 R178, R178 ;  /* 0x000000b200b27308 */ /* 0x000f220000000800 */
[----:B---3--:R-:W-:-:S03]  /*6f20*/  FADD.FTZ R186, R185, R186 ;  /* 0x000000bab9ba7221 */ /* 0x008fc60000010000 */
[C---:B------:R-:W-:Y:S01]  /*6f30*/  HMMA.16816.F32.BF16 R28, R36.reuse, R50, R28 ;  /* 0x00000032241c723c */ /* 0x040fe2000004181c */
[----:B------:R-:W3:Y:S03]  /*6f40*/  LDSM.16.MT88.4 R48, [R231+0xe800] ;  /* 0x00e80000e730783b */ /* 0x000ee60000004200 */
[----:B------:R-:W5:Y:S01]  /*6f50*/  MUFU.EX2 R176, R176 ;  /* 0x000000b000b07308 */ /* 0x000f620000000800 */
[C---:B-1----:R-:W-:Y:S01]  /*6f60*/  F2FP.BF16.F32.PACK_AB R52, R184.reuse, R185 ;  /* 0x000000b9b834723e */ /* 0x042fe200000010ff */
[----:B------:R-:W-:Y:S01]  /*6f70*/  HMMA.16816.F32.BF16 R24, R36, R44, R24 ;  /* 0x0000002c2418723c */ /* 0x000fe20000041818 */
[----:B------:R-:W-:-:S05]  /*6f80*/  FADD.FTZ R184, R184, R186 ;  /* 0x000000bab8b87221 */ /* 0x000fca0000010000 */
[----:B------:R-:W-:Y:S01]  /*6f90*/  HMMA.16816.F32.BF16 R20, R36, R46, R20 ;  /* 0x0000002e2414723c */ /* 0x000fe20000041814 */
[----:B------:R-:W-:Y:S01]  /*6fa0*/  MUFU.EX2 R156, R156 ;  /* 0x0000009c009c7308 */ /* 0x000fe20000000800 */
[----:B------:R-:W-:Y:S01]  /*6fb0*/  LDSM.16.MT88.4 R44, [R230+0xe800] ;  /* 0x00e80000e62c783b */ /* 0x000fe20000004200 */
[----:B----4-:R-:W-:-:S03]  /*6fc0*/  FADD.FTZ R184, R178, R184 ;  /* 0x000000b8b2b87221 */ /* 0x010fc60000010000 */
[C---:B--2---:R-:W-:Y:S03]  /*6fd0*/  HMMA.16816.F32.BF16 R16, R36.reuse, R40, R16 ;  /* 0x000000282410723c */ /* 0x044fe60000041810 */
[----:B------:R-:W1:Y:S01]  /*6fe0*/  MUFU.EX2 R155, R155 ;  /* 0x0000009b009b7308 */ /* 0x000e620000000800 */
[C---:B-----5:R-:W-:Y:S01]  /*6ff0*/  F2FP.BF16.F32.PACK_AB R54, R176.reuse, R178 ;  /* 0x000000b2b036723e */ /* 0x060fe200000010ff */
[----:B------:R-:W-:Y:S01]  /*7000*/  FADD.FTZ R176, R176, R184 ;  /* 0x000000b8b0b07221 */ /* 0x000fe20000010000 */
[C---:B------:R-:W-:Y:S01]  /*7010*/  HMMA.16816.F32.BF16 R12, R36.reuse, R42, R12 ;  /* 0x0000002a240c723c */ /* 0x040fe2000004180c */
[----:B------:R-:W2:Y:S04]  /*7020*/  LDSM.16.MT88.4 R40, [R229+0xe800] ;  /* 0x00e80000e528783b */ /* 0x000ea80000004200 */
[----:B------:R-:W-:Y:S01]  /*7030*/  MUFU.EX2 R153, R153 ;  /* 0x0000009900997308 */ /* 0x000fe20000000800 */
[C---:B------:R-:W-:Y:S06]  /*7040*/  HMMA.16816.F32.BF16 R8, R36.reuse, R56, R8 ;  /* 0x000000382408723c */ /* 0x040fec0000041808 */
[----:B------:R-:W-:Y:S01]  /*7050*/  HMMA.16816.F32.BF16 R4, R36, R58, R4 ;  /* 0x0000003a2404723c */ /* 0x000fe20000041804 */
[----:B------:R-:W4:Y:S01]  /*7060*/  LDSM.16.MT88.4 R36, [R228+0xe800] ;  /* 0x00e80000e424783b */ /* 0x000f220000004200 */
[----:B------:R-:W5:Y:S01]  /*7070*/  MUFU.EX2 R148, R148 ;  /* 0x0000009400947308 */ /* 0x000f620000000800 */
[----:B-1----:R-:W-:Y:S01]  /*7080*/  F2FP.BF16.F32.PACK_AB R53, R155, R156 ;  /* 0x0000009c9b35723e */ /* 0x002fe200000010ff */
[----:B------:R-:W-:-:S04]  /*7090*/  FADD.FTZ R156, R156, R172 ;  /* 0x000000ac9c9c7221 */ /* 0x000fc80000010000 */
[----:B------:R-:W-:Y:S02]  /*70a0*/  FADD.FTZ R156, R155, R156 ;  /* 0x0000009c9b9c7221 */ /* 0x000fe40000010000 */
[----:B------:R-:W1:Y:S08]  /*70b0*/  MUFU.EX2 R171, R171 ;  /* 0x000000ab00ab7308 */ /* 0x000e700000000800 */
[----:B------:R-:W2:Y:S01]  /*70c0*/  MUFU.EX2 R169, R169 ;  /* 0x000000a900a97308 */ /* 0x000ea20000000800 */
[----:B-----5:R-:W-:Y:S01]  /*70d0*/  F2FP.BF16.F32.PACK_AB R55, R148, R153 ;  /* 0x000000999437723e */ /* 0x020fe200000010ff */
[----:B------:R-:W-:-:S04]  /*70e0*/  FADD.FTZ R153, R153, R156 ;  /* 0x0000009c99997221 */ /* 0x000fc80000010000 */
[----:B------:R-:W-:Y:S02]  /*70f0*/  FADD.FTZ R153, R148, R153 ;  /* 0x0000009994997221 */ /* 0x000fe40000010000 */
[----:B------:R-:W-:Y:S01]  /*7100*/  MUFU.EX2 R162, R162 ;  /* 0x000000a200a27308 */ /* 0x000fe20000000800 */
[----:B---3--:R-:W-:Y:S01]  /*7110*/  HMMA.16816.F32.BF16 R32, R52, R48, R32 ;  /* 0x000000303420723c */ /* 0x008fe20000041820 */
[----:B-1----:R-:W-:-:S05]  /*7120*/  FADD.FTZ R176, R171, R176 ;  /* 0x000000b0abb07221 */ /* 0x002fca0000010000 */
[----:B--2---:R-:W-:Y:S01]  /*7130*/  HMMA.16816.F32.BF16 R16, R52, R40, R16 ;  /* 0x000000283410723c */ /* 0x004fe20000041810 */
[----:B------:R-:W1:Y:S01]  /*7140*/  MUFU.EX2 R151, R151 ;  /* 0x0000009700977308 */ /* 0x000e620000000800 */
[C---:B------:R-:W-:Y:S01]  /*7150*/  F2FP.BF16.F32.PACK_AB R56, R169.reuse, R171 ;  /* 0x000000aba938723e */ /* 0x040fe200000010ff */
[----:B------:R-:W-:-:S03]  /*7160*/  FADD.FTZ R176, R169, R176 ;  /* 0x000000b0a9b07221 */ /* 0x000fc60000010000 */
[C---:B------:R-:W-:Y:S01]  /*7170*/  HMMA.16816.F32.BF16 R12, R52.reuse, R42, R12 ;  /* 0x0000002a340c723c */ /* 0x040fe2000004180c */
[----:B------:R-:W2:Y:S02]  /*7180*/  LDSM.16.MT88.4 R40, [R229+0xf000] ;  /* 0x00f00000e528783b */ /* 0x000ea40000004200 */
[----:B------:R-:W3:Y:S03]  /*7190*/  MUFU.EX2 R132, R132 ;  /* 0x0000008400847308 */ /* 0x000ee60000000800 */
[C---:B----4-:R-:W-:Y:S05]  /*71a0*/  HMMA.16816.F32.BF16 R8, R52.reuse, R36, R8 ;  /* 0x000000243408723c */ /* 0x050fea0000041808 */
[----:B------:R-:W4:Y:S01]  /*71b0*/  MUFU.EX2 R60, R60 ;  /* 0x0000003c003c7308 */ /* 0x000f220000000800 */
[----:B------:R-:W-:Y:S01]  /*71c0*/  HMMA.16816.F32.BF16 R4, R52, R38, R4 ;  /* 0x000000263404723c */ /* 0x000fe20000041804 */
[----:B------:R-:W5:Y:S01]  /*71d0*/  LDSM.16.MT88.4 R36, [R228+0xf000] ;  /* 0x00f00000e424783b */ /* 0x000f620000004200 */
[----:B-1----:R-:W-:Y:S01]  /*71e0*/  F2FP.BF16.F32.PACK_AB R58, R151, R162 ;  /* 0x000000a2973a723e */ /* 0x002fe200000010ff */
[----:B------:R-:W-:-:S03]  /*71f0*/  FADD.FTZ R162, R162, R176 ;  /* 0x000000b0a2a27221 */ /* 0x000fc60000010000 */
[C---:B------:R-:W-:Y:S01]  /*7200*/  HMMA.16816.F32.BF16 R28, R52.reuse, R50, R28 ;  /* 0x00000032341c723c */ /* 0x040fe2000004181c */
[----:B------:R-:W1:Y:S01]  /*7210*/  MUFU.EX2 R62, R62 ;  /* 0x0000003e003e7308 */ /* 0x000e620000000800 */
[----:B------:R-:W5:Y:S01]  /*7220*/  LDSM.16.MT88.4 R48, [R231+0xf000] ;  /* 0x00f00000e730783b */ /* 0x000f620000004200 */
[----:B---3--:R-:W-:Y:S01]  /*7230*/  FADD.FTZ R153, R132, R153 ;  /* 0x0000009984997221 */ /* 0x008fe20000010000 */
[----:B------:R-:W-:Y:S02]  /*7240*/  FADD.FTZ R162, R151, R162 ;  /* 0x000000a297a27221 */ /* 0x000fe40000010000 */
[C---:B------:R-:W-:Y:S03]  /*7250*/  HMMA.16816.F32.BF16 R24, R52.reuse, R44, R24 ;  /* 0x0000002c3418723c */ /* 0x040fe60000041818 */
[----:B------:R-:W3:Y:S01]  /*7260*/  MUFU.EX2 R61, R61 ;  /* 0x0000003d003d7308 */ /* 0x000ee20000000800 */
[C---:B----4-:R-:W-:Y:S01]  /*7270*/  F2FP.BF16.F32.PACK_AB R57, R60.reuse, R132 ;  /* 0x000000843c39723e */ /* 0x050fe200000010ff */
[----:B------:R-:W-:Y:S01]  /*7280*/  FADD.FTZ R60, R60, R153 ;  /* 0x000000993c3c7221 */ /* 0x000fe20000010000 */
[----:B------:R-:W-:Y:S01]  /*7290*/  HMMA.16816.F32.BF16 R20, R52, R46, R20 ;  /* 0x0000002e3414723c */ /* 0x000fe20000041814 */
[----:B------:R-:W4:Y:S04]  /*72a0*/  LDSM.16.MT88.4 R44, [R230+0xf000] ;  /* 0x00f00000e62c783b */ /* 0x000f280000004200 */
[----:B------:R-:W-:Y:S01]  /*72b0*/  MUFU.EX2 R146, R146 ;  /* 0x0000009200927308 */ /* 0x000fe20000000800 */
[----:B-1----:R-:W-:-:S07]  /*72c0*/  FADD.FTZ R60, R62, R60 ;  /* 0x0000003c3e3c7221 */ /* 0x002fce0000010000 */
[----:B------:R-:W1:Y:S01]  /*72d0*/  MUFU.EX2 R143, R143 ;  /* 0x0000008f008f7308 */ /* 0x000e620000000800 */
[C---:B---3--:R-:W-:Y:S01]  /*72e0*/  F2FP.BF16.F32.PACK_AB R59, R61.reuse, R62 ;  /* 0x0000003e3d3b723e */ /* 0x048fe200000010ff */
[----:B------:R-:W-:-:S06]  /*72f0*/  FADD.FTZ R60, R61, R60 ;  /* 0x0000003c3d3c7221 */ /* 0x000fcc0000010000 */
[----:B------:R-:W-:Y:S01]  /*7300*/  MUFU.EX2 R65, R65 ;  /* 0x0000004100417308 */ /* 0x000fe20000000800 */
[C---:B--2---:R-:W-:Y:S06]  /*7310*/  HMMA.16816.F32.BF16 R16, R56.reuse, R40, R16 ;  /* 0x000000283810723c */ /* 0x044fec0000041810 */
[----:B-----5:R-:W-:Y:S01]  /*7320*/  HMMA.16816.F32.BF16 R8, R56, R36, R8 ;  /* 0x000000243808723c */ /* 0x020fe20000041808 */
[----:B------:R-:W2:Y:S01]  /*7330*/  MUFU.EX2 R69, R69 ;  /* 0x0000004500457308 */ /* 0x000ea20000000800 */
[----:B-1----:R-:W-:Y:S01]  /*7340*/  F2FP.BF16.F32.PACK_AB R52, R143, R146 ;  /* 0x000000928f34723e */ /* 0x002fe200000010ff */
[----:B------:R-:W-:-:S03]  /*7350*/  FADD.FTZ R146, R146, R162 ;  /* 0x000000a292927221 */ /* 0x000fc60000010000 */
[C---:B------:R-:W-:Y:S01]  /*7360*/  HMMA.16816.F32.BF16 R4, R56.reuse, R38, R4 ;  /* 0x000000263804723c */ /* 0x040fe20000041804 */
[----:B------:R-:W1:Y:S01]  /*7370*/  LDSM.16.MT88.4 R36, [R228+0xf800] ;  /* 0x00f80000e424783b */ /* 0x000e620000004200 */
[----:B------:R-:W-:Y:S01]  /*7380*/  FADD.FTZ R146, R143, R146 ;  /* 0x000000928f927221 */ /* 0x000fe20000010000 */
[----:B------:R-:W-:Y:S03]  /*7390*/  MUFU.EX2 R64, R64 ;  /* 0x0000004000407308 */ /* 0x000fe60000000800 */
[C---:B------:R-:W-:Y:S01]  /*73a0*/  HMMA.16816.F32.BF16 R12, R56.reuse, R42, R12 ;  /* 0x0000002a380c723c */ /* 0x040fe2000004180c */
[----:B------:R-:W3:Y:S04]  /*73b0*/  LDSM.16.MT88.4 R40, [R229+0xf800] ;  /* 0x00f80000e528783b */ /* 0x000ee80000004200 */
[----:B------:R-:W5:Y:S01]  /*73c0*/  MUFU.EX2 R63, R63 ;  /* 0x0000003f003f7308 */ /* 0x000f620000000800 */
[----:B------:R-:W-:Y:S01]  /*73d0*/  HMMA.16816.F32.BF16 R32, R56, R48, R32 ;  /* 0x000000303820723c */ /* 0x000fe20000041820 */
[----:B--2---:R-:W-:Y:S01]  /*73e0*/  F2FP.BF16.F32.PACK_AB R54, R69, R65 ;  /* 0x000000414536723e */ /* 0x004fe200000010ff */
[----:B------:R-:W-:-:S04]  /*73f0*/  FADD.FTZ R65, R65, R146 ;  /* 0x0000009241417221 */ /* 0x000fc80000010000 */
[----:B------:R-:W-:Y:S01]  /*7400*/  HMMA.16816.F32.BF16 R28, R56, R50, R28 ;  /* 0x00000032381c723c */ /* 0x000fe2000004181c */
[----:B------:R-:W-:Y:S01]  /*7410*/  MUFU.EX2 R67, R67 ;  /* 0x0000004300437308 */ /* 0x000fe20000000800 */
[----:B------:R-:W2:Y:S01]  /*7420*/  LDSM.16.MT88.4 R48, [R231+0xf800] ;  /* 0x00f80000e730783b */ /* 0x000ea20000004200 */
[----:B------:R-:W-:-:S03]  /*7430*/  FADD.FTZ R65, R69, R65 ;  /* 0x0000004145417221 */ /* 0x000fc60000010000 */
[C---:B----4-:R-:W-:Y:S03]  /*7440*/  HMMA.16816.F32.BF16 R24, R56.reuse, R44, R24 ;  /* 0x0000002c3818723c */ /* 0x050fe60000041818 */
[----:B------:R-:W4:Y:S01]  /*7450*/  MUFU.EX2 R66, R66 ;  /* 0x0000004200427308 */ /* 0x000f220000000800 */
[C---:B-----5:R-:W-:Y:S01]  /*7460*/  F2FP.BF16.F32.PACK_AB R53, R63.reuse, R64 ;  /* 0x000000403f35723e */ /* 0x060fe200000010ff */
[----:B------:R-:W-:Y:S01]  /*7470*/  FADD.FTZ R64, R64, R60 ;  /* 0x0000003c40407221 */ /* 0x000fe20000010000 */
[----:B------:R-:W-:Y:S01]  /*7480*/  HMMA.16816.F32.BF16 R20, R56, R46, R20 ;  /* 0x0000002e3814723c */ /* 0x000fe20000041814 */
[----:B------:R-:W5:Y:S02]  /*7490*/  LDSM.16.MT88.4 R44, [R230+0xf800] ;  /* 0x00f80000e62c783b */ /* 0x000f640000004200 */
[----:B------:R-:W-:Y:S02]  /*74a0*/  FADD.FTZ R64, R63, R64 ;  /* 0x000000403f407221 */ /* 0x000fe40000010000 */
[----:B------:R-:W-:Y:S02]  /*74b0*/  MUFU.EX2 R68, R68 ;  /* 0x0000004400447308 */ /* 0x000fe40000000800 */
[--C-:B------:R-:W-:Y:S01]  /*74c0*/  FFMA.FTZ R58, R71, UR4, -R101.reuse ;  /* 0x00000004473a7c23 */ /* 0x100fe20008010865 */
[----:B------:R-:W-:Y:S01]  /*74d0*/  FFMA.FTZ R59, R70, UR4, -R101 ;  /* 0x00000004463b7c23 */ /* 0x000fe20008010865 */
[----:B------:R-:W-:Y:S01]  /*74e0*/  FFMA.FTZ R56, R77, UR4, -R119 ;  /* 0x000000044d387c23 */ /* 0x000fe20008010877 */
[--C-:B------:R-:W-:Y:S01]  /*74f0*/  FFMA.FTZ R70, R75, UR4, -R101.reuse ;  /* 0x000000044b467c23 */ /* 0x100fe20008010865 */
[----:B------:R-:W-:Y:S01]  /*7500*/  FFMA.FTZ R71, R74, UR4, -R101 ;  /* 0x000000044a477c23 */ /* 0x000fe20008010865 */
[--C-:B------:R-:W-:Y:S01]  /*7510*/  FFMA.FTZ R57, R76, UR4, -R119.reuse ;  /* 0x000000044c397c23 */ /* 0x100fe20008010877 */
[----:B------:R-:W5:Y:S01]  /*7520*/  MUFU.EX2 R73, R73 ;  /* 0x0000004900497308 */ /* 0x000f620000000800 */
[----:B----4-:R-:W-:Y:S01]  /*7530*/  F2FP.BF16.F32.PACK_AB R55, R66, R67 ;  /* 0x000000434237723e */ /* 0x010fe200000010ff */
[--C-:B------:R-:W-:Y:S01]  /*7540*/  FFMA.FTZ R74, R90, UR4, -R119.reuse ;  /* 0x000000045a4a7c23 */ /* 0x100fe20008010877 */
[--C-:B------:R-:W-:Y:S01]  /*7550*/  FFMA.FTZ R76, R89, UR4, -R119.reuse ;  /* 0x00000004594c7c23 */ /* 0x100fe20008010877 */
[----:B------:R-:W-:Y:S01]  /*7560*/  FFMA.FTZ R75, R87, UR4, -R119 ;  /* 0x00000004574b7c23 */ /* 0x000fe20008010877 */
[----:B------:R-:W-:Y:S01]  /*7570*/  FFMA.FTZ R77, R83, UR4, -R101 ;  /* 0x00000004534d7c23 */ /* 0x000fe20008010865 */
[----:B------:R-:W-:Y:S01]  /*7580*/  FFMA.FTZ R83, R86, UR4, -R119 ;  /* 0x0000000456537c23 */ /* 0x000fe20008010877 */
[--C-:B------:R-:W-:Y:S01]  /*7590*/  FFMA.FTZ R86, R94, UR4, -R101.reuse ;  /* 0x000000045e567c23 */ /* 0x100fe20008010865 */
[C---:B-1----:R-:W-:Y:S01]  /*75a0*/  HMMA.16816.F32.BF16 R8, R52.reuse, R36, R8 ;  /* 0x000000243408723c */ /* 0x042fe20000041808 */
[----:B------:R-:W-:Y:S01]  /*75b0*/  MUFU.EX2 R72, R72 ;  /* 0x0000004800487308 */ /* 0x000fe20000000800 */
[----:B------:R-:W-:Y:S01]  /*75c0*/  FFMA.FTZ R87, R93, UR4, -R101 ;  /* 0x000000045d577c23 */ /* 0x000fe20008010865 */
[--C-:B------:R-:W-:Y:S01]  /*75d0*/  FFMA.FTZ R89, R96, UR4, -R119.reuse ;  /* 0x0000000460597c23 */ /* 0x100fe20008010877 */
[--C-:B------:R-:W-:Y:S01]  /*75e0*/  FFMA.FTZ R90, R95, UR4, -R119.reuse ;  /* 0x000000045f5a7c23 */ /* 0x100fe20008010877 */
[----:B------:R-:W-:Y:S01]  /*75f0*/  FFMA.FTZ R93, R100, UR4, -R119 ;  /* 0x00000004645d7c23 */ /* 0x000fe20008010877 */
[----:B------:R-:W-:Y:S01]  /*7600*/  HMMA.16816.F32.BF16 R4, R52, R38, R4 ;  /* 0x000000263404723c */ /* 0x000fe20000041804 */
[----:B------:R-:W1:Y:S01]  /*7610*/  LDSM.16.MT88.4 R36, [R228+0x10000] ;  /* 0x01000000e424783b */ /* 0x000e620000004200 */
[----:B------:R-:W-:Y:S01]  /*7620*/  FFMA.FTZ R94, R98, UR4, -R101 ;  /* 0x00000004625e7c23 */ /* 0x000fe20008010865 */
[----:B------:R-:W-:Y:S01]  /*7630*/  MUFU.EX2 R56, R56 ;  /* 0x0000003800387308 */ /* 0x000fe20000000800 */
[----:B------:R-:W-:-:S02]  /*7640*/  FADD.FTZ R67, R67, R64 ;  /* 0x0000004043437221 */ /* 0x000fc40000010000 */
[----:B---3--:R-:W-:Y:S02]  /*7650*/  HMMA.16816.F32.BF16 R16, R52, R40, R16 ;  /* 0x000000283410723c */ /* 0x008fe40000041810 */
[----:B------:R-:W-:-:S03]  /*7660*/  FADD.FTZ R67, R66, R67 ;  /* 0x0000004342437221 */ /* 0x000fc60000010000 */
[----:B------:R-:W-:Y:S01]  /*7670*/  MUFU.EX2 R58, R58 ;  /* 0x0000003a003a7308 */ /* 0x000fe20000000800 */
[C---:B------:R-:W-:Y:S01]  /*7680*/  HMMA.16816.F32.BF16 R12, R52.reuse, R42, R12 ;  /* 0x0000002a340c723c */ /* 0x040fe2000004180c */
[----:B------:R-:W3:Y:S05]  /*7690*/  LDSM.16.MT88.4 R40, [R229+0x10000] ;  /* 0x01000000e528783b */ /* 0x000eea0000004200 */
[C---:B--2---:R-:W-:Y:S01]  /*76a0*/  HMMA.16816.F32.BF16 R32, R52.reuse, R48, R32 ;  /* 0x000000303420723c */ /* 0x044fe20000041820 */
[----:B------:R-:W2:Y:S05]  /*76b0*/  MUFU.EX2 R59, R59 ;  /* 0x0000003b003b7308 */ /* 0x000eaa0000000800 */
[C---:B------:R-:W-:Y:S01]  /*76c0*/  HMMA.16816.F32.BF16 R28, R52.reuse, R50, R28 ;  /* 0x00000032341c723c */ /* 0x040fe2000004181c */
[----:B------:R-:W4:Y:S02]  /*76d0*/  LDSM.16.MT88.4 R48, [R231+0x10000] ;  /* 0x01000000e730783b */ /* 0x000f240000004200 */
[----:B------:R-:W-:Y:S03]  /*76e0*/  MUFU.EX2 R70, R70 ;  /* 0x0000004600467308 */ /* 0x000fe60000000800 */
[C---:B-----5:R-:W-:Y:S05]  /*76f0*/  HMMA.16816.F32.BF16 R24, R52.reuse, R44, R24 ;  /* 0x0000002c3418723c */ /* 0x060fea0000041818 */
[----:B------:R-:W5:Y:S01]  /*7700*/  MUFU.EX2 R71, R71 ;  /* 0x0000004700477308 */ /* 0x000f620000000800 */
[----:B------:R-:W-:Y:S01]  /*7710*/  HMMA.16816.F32.BF16 R20, R52, R46, R20 ;  /* 0x0000002e3414723c */ /* 0x000fe20000041814 */
[----:B------:R-:W4:Y:S06]  /*7720*/  LDSM.16.MT88.4 R44, [R230+0x10000] ;  /* 0x01000000e62c783b */ /* 0x000f2c0000004200 */
[----:B------:R-:W-:Y:S01]  /*7730*/  F2FP.BF16.F32.PACK_AB R52, R73, R68 ;  /* 0x000000444934723e */ /* 0x000fe200000010ff */
[----:B------:R-:W-:Y:S01]  /*7740*/  MUFU.EX2 R57, R57 ;  /* 0x0000003900397308 */ /* 0x000fe20000000800 */
[----:B--2---:R-:W-:Y:S01]  /*7750*/  F2FP.BF16.F32.PACK_AB R53, R59, R58 ;  /* 0x0000003a3b35723e */ /* 0x004fe200000010ff */
[----:B------:R-:W-:Y:S01]  /*7760*/  FADD.FTZ R68, R68, R65 ;  /* 0x0000004144447221 */ /* 0x000fe20000010000 */
[----:B------:R-:W-:Y:S01]  /*7770*/  F2FP.BF16.F32.PACK_AB R54, R56, R72 ;  /* 0x000000483836723e */ /* 0x000fe200000010ff */
[----:B------:R-:W-:-:S02]  /*7780*/  FADD.FTZ R58, R58, R67 ;  /* 0x000000433a3a7221 */ /* 0x000fc40000010000 */
[----:B------:R-:W-:Y:S01]  /*7790*/  FADD.FTZ R68, R73, R68 ;  /* 0x0000004449447221 */ /* 0x000fe20000010000 */
[----:B-----5:R-:W-:Y:S01]  /*77a0*/  F2FP.BF16.F32.PACK_AB R55, R71, R70 ;  /* 0x000000464737723e */ /* 0x020fe200000010ff */
[----:B------:R-:W2:Y:S01]  /*77b0*/  MUFU.EX2 R74, R74 ;  /* 0x0000004a004a7308 */ /* 0x000ea20000000800 */
[----:B------:R-:W-:Y:S01]  /*77c0*/  FADD.FTZ R58, R59, R58 ;  /* 0x0000003a3b3a7221 */ /* 0x000fe20000010000 */
[----:B------:R-:W-:-:S03]  /*77d0*/  FADD.FTZ R72, R72, R68 ;  /* 0x0000004448487221 */ /* 0x000fc60000010000 */
[----:B------:R-:W-:Y:S01]  /*77e0*/  FADD.FTZ R70, R70, R58 ;  /* 0x0000003a46467221 */ /* 0x000fe20000010000 */
[----:B-1----:R-:W-:Y:S01]  /*77f0*/  HMMA.16816.F32.BF16 R8, R52, R36, R8 ;  /* 0x000000243408723c */ /* 0x002fe20000041808 */
[----:B------:R-:W-:Y:S01]  /*7800*/  FADD.FTZ R72, R56, R72 ;  /* 0x0000004838487221 */ /* 0x000fe20000010000 */
[----:B------:R-:W-:Y:S01]  /*7810*/  MUFU.EX2 R76, R76 ;  /* 0x0000004c004c7308 */ /* 0x000fe20000000800 */
[----:B------:R-:W-:-:S03]  /*7820*/  FADD.FTZ R70, R71, R70 ;  /* 0x0000004647467221 */ /* 0x000fc60000010000 */
[C---:B------:R-:W-:Y:S01]  /*7830*/  HMMA.16816.F32.BF16 R4, R52.reuse, R38, R4 ;  /* 0x000000263404723c */ /* 0x040fe20000041804 */
[----:B------:R-:W1:Y:S03]  /*7840*/  LDSM.16.MT88.4 R36, [R229+0x10800] ;  /* 0x01080000e524783b */ /* 0x000e660000004200 */
[----:B------:R-:W-:Y:S02]  /*7850*/  MUFU.EX2 R75, R75 ;  /* 0x0000004b004b7308 */ /* 0x000fe40000000800 */
[C---:B---3--:R-:W-:Y:S06]  /*7860*/  HMMA.16816.F32.BF16 R16, R52.reuse, R40, R16 ;  /* 0x000000283410723c */ /* 0x048fec0000041810 */
[----:B------:R-:W-:Y:S01]  /*7870*/  MUFU.EX2 R77, R77 ;  /* 0x0000004d004d7308 */ /* 0x000fe20000000800 */
[C---:B------:R-:W-:Y:S01]  /*7880*/  HMMA.16816.F32.BF16 R12, R52.reuse, R42, R12 ;  /* 0x0000002a340c723c */ /* 0x040fe2000004180c */
[----:B------:R-:W3:Y:S05]  /*7890*/  LDSM.16.MT88.4 R40, [R230+0x10800] ;  /* 0x01080000e628783b */ /* 0x000eea0000004200 */
[C---:B----4-:R-:W-:Y:S01]  /*78a0*/  HMMA.16816.F32.BF16 R32, R52.reuse, R48, R32 ;  /* 0x000000303420723c */ /* 0x050fe20000041820 */
[----:B------:R-:W4:Y:S05]  /*78b0*/  MUFU.EX2 R3, R82 ;  /* 0x0000005200037308 */ /* 0x000f2a0000000800 */
[C---:B------:R-:W-:Y:S01]  /*78c0*/  HMMA.16816.F32.BF16 R28, R52.reuse, R50, R28 ;  /* 0x00000032341c723c */ /* 0x040fe2000004181c */
[----:B------:R-:W5:Y:S02]  /*78d0*/  LDSM.16.MT88.4 R48, [R231+0x10800] ;  /* 0x01080000e730783b */ /* 0x000f640000004200 */
[----:B------:R-:W-:Y:S03]  /*78e0*/  MUFU.EX2 R81, R81 ;  /* 0x0000005100517308 */ /* 0x000fe60000000800 */
[C---:B------:R-:W-:Y:S05]  /*78f0*/  HMMA.16816.F32.BF16 R24, R52.reuse, R44, R24 ;  /* 0x0000002c3418723c */ /* 0x040fea0000041818 */
[----:B------:R-:W1:Y:S01]  /*7900*/  MUFU.EX2 R80, R80 ;  /* 0x0000005000507308 */ /* 0x000e620000000800 */
[----:B------:R-:W-:Y:S01]  /*7910*/  HMMA.16816.F32.BF16 R20, R52, R46, R20 ;  /* 0x0000002e3414723c */ /* 0x000fe20000041814 */
[C---:B--2---:R-:W-:Y:S01]  /*7920*/  F2FP.BF16.F32.PACK_AB R44, R74.reuse, R57 ;  /* 0x000000394a2c723e */ /* 0x044fe200000010ff */
[----:B------:R-:W2:Y:S01]  /*7930*/  LDSM.16.MT88.4 R52, [R228+0x10800] ;  /* 0x01080000e434783b */ /* 0x000ea20000004200 */
[----:B----4-:R-:W-:Y:S01]  /*7940*/  F2FP.BF16.F32.PACK_AB R45, R3, R77 ;  /* 0x0000004d032d723e */ /* 0x010fe200000010ff */
[--C-:B------:R-:W-:Y:S01]  /*7950*/  FFMA.FTZ R82, R85, UR4, -R119.reuse ;  /* 0x0000000455527c23 */ /* 0x100fe20008010877 */
[----:B------:R-:W-:Y:S01]  /*7960*/  FFMA.FTZ R85, R97, UR4, -R119 ;  /* 0x0000000461557c23 */ /* 0x000fe20008010877 */
[----:B------:R-:W-:Y:S01]  /*7970*/  FADD.FTZ R57, R57, R72 ;  /* 0x0000004839397221 */ /* 0x000fe20000010000 */
[----:B------:R-:W-:Y:S01]  /*7980*/  F2FP.BF16.F32.PACK_AB R46, R75, R76 ;  /* 0x0000004c4b2e723e */ /* 0x000fe200000010ff */
[----:B------:R-:W-:Y:S01]  /*7990*/  MUFU.EX2 R83, R83 ;  /* 0x0000005300537308 */ /* 0x000fe20000000800 */
[----:B------:R-:W-:Y:S01]  /*79a0*/  FADD.FTZ R77, R77, R70 ;  /* 0x000000464d4d7221 */ /* 0x000fe20000010000 */
[----:B------:R-:W-:-:S03]  /*79b0*/  FADD.FTZ R57, R74, R57 ;  /* 0x000000394a397221 */ /* 0x000fc60000010000 */
[----:B------:R-:W-:Y:S01]  /*79c0*/  FADD.FTZ R77, R3, R77 ;  /* 0x0000004d034d7221 */ /* 0x000fe20000010000 */
[----:B------:R-:W-:Y:S01]  /*79d0*/  FADD.FTZ R76, R76, R57 ;  /* 0x000000394c4c7221 */ /* 0x000fe20000010000 */
[----:B-1----:R-:W-:Y:S01]  /*79e0*/  F2FP.BF16.F32.PACK_AB R47, R80, R81 ;  /* 0x00000051502f723e */ /* 0x002fe200000010ff */
[----:B------:R-:W1:Y:S01]  /*79f0*/  MUFU.EX2 R82, R82 ;  /* 0x0000005200527308 */ /* 0x000e620000000800 */
[----:B------:R-:W-:Y:S01]  /*7a00*/  FADD.FTZ R81, R81, R77 ;  /* 0x0000004d51517221 */ /* 0x000fe20000010000 */
[----:B------:R-:W-:-:S03]  /*7a10*/  FADD.FTZ R76, R75, R76 ;  /* 0x0000004c4b4c7221 */ /* 0x000fc60000010000 */
[----:B------:R-:W-:Y:S01]  /*7a20*/  FADD.FTZ R81, R80, R81 ;  /* 0x0000005150517221 */ /* 0x000fe20000010000 */
[C---:B------:R-:W-:Y:S02]  /*7a30*/  HMMA.16816.F32.BF16 R16, R44.reuse, R36, R16 ;  /* 0x000000242c10723c */ /* 0x040fe40000041810 */
[----:B------:R-:W-:Y:S04]  /*7a40*/  MUFU.EX2 R84, R84 ;  /* 0x0000005400547308 */ /* 0x000fe80000000800 */
[C---:B------:R-:W-:Y:S01]  /*7a50*/  HMMA.16816.F32.BF16 R12, R44.reuse, R38, R12 ;  /* 0x000000262c0c723c */ /* 0x040fe2000004180c */
[----:B------:R-:W4:Y:S03]  /*7a60*/  LDSM.16.MT88.4 R36, [R230+0x11000] ;  /* 0x01100000e624783b */ /* 0x000f260000004200 */
[----:B------:R-:W2:Y:S02]  /*7a70*/  MUFU.EX2 R85, R85 ;  /* 0x0000005500557308 */ /* 0x000ea40000000800 */
[C---:B---3--:R-:W-:Y:S06]  /*7a80*/  HMMA.16816.F32.BF16 R24, R44.reuse, R40, R24 ;  /* 0x000000282c18723c */ /* 0x048fec0000041818 */
[----:B------:R-:W-:Y:S01]  /*7a90*/  MUFU.EX2 R79, R79 ;  /* 0x0000004f004f7308 */ /* 0x000fe20000000800 */
[C---:B------:R-:W-:Y:S01]  /*7aa0*/  HMMA.16816.F32.BF16 R20, R44.reuse, R42, R20 ;  /* 0x0000002a2c14723c */ /* 0x040fe20000041814 */
[----:B------:R-:W3:Y:S05]  /*7ab0*/  LDSM.16.MT88.4 R40, [R231+0x11000] ;  /* 0x01100000e728783b */ /* 0x000eea0000004200 */
[C---:B-----5:R-:W-:Y:S01]  /*7ac0*/  HMMA.16816.F32.BF16 R32, R44.reuse, R48, R32 ;  /* 0x000000302c20723c */ /* 0x060fe20000041820 */
[----:B------:R-:W5:Y:S05]  /*7ad0*/  MUFU.EX2 R78, R78 ;  /* 0x0000004e004e7308 */ /* 0x000f6a0000000800 */
[C---:B------:R-:W-:Y:S01]  /*7ae0*/  HMMA.16816.F32.BF16 R28, R44.reuse, R50, R28 ;  /* 0x000000322c1c723c */ /* 0x040fe2000004181c */
[C---:B-1----:R-:W-:Y:S01]  /*7af0*/  F2FP.BF16.F32.PACK_AB R48, R82.reuse, R83 ;  /* 0x000000535230723e */ /* 0x042fe200000010ff */
[----:B------:R-:W-:Y:S01]  /*7b00*/  FADD.FTZ R83, R83, R76 ;  /* 0x0000004c53537221 */ /* 0x000fe20000010000 */
[----:B------:R-:W-:Y:S03]  /*7b10*/  MUFU.EX2 R86, R86 ;  /* 0x0000005600567308 */ /* 0x000fe60000000800 */
[----:B--2---:R-:W-:Y:S01]  /*7b20*/  HMMA.16816.F32.BF16 R8, R44, R52, R8 ;  /* 0x000000342c08723c */ /* 0x004fe20000041808 */
[----:B------:R-:W-:Y:S01]  /*7b30*/  F2FP.BF16.F32.PACK_AB R50, R85, R84 ;  /* 0x000000545532723e */ /* 0x000fe200000010ff */
[----:B------:R-:W-:-:S03]  /*7b40*/  FADD.FTZ R83, R82, R83 ;  /* 0x0000005352537221 */ /* 0x000fc60000010000 */
[----:B------:R-:W1:Y:S01]  /*7b50*/  MUFU.EX2 R87, R87 ;  /* 0x0000005700577308 */ /* 0x000e620000000800 */
[----:B-----5:R-:W-:Y:S01]  /*7b60*/  F2FP.BF16.F32.PACK_AB R49, R78, R79 ;  /* 0x0000004f4e31723e */ /* 0x020fe200000010ff */
[----:B------:R-:W-:Y:S01]  /*7b70*/  HMMA.16816.F32.BF16 R4, R44, R54, R4 ;  /* 0x000000362c04723c */ /* 0x000fe20000041804 */
[----:B------:R-:W2:Y:S01]  /*7b80*/  LDSM.16.MT88.4 R44, [R229+0x11000] ;  /* 0x01100000e52c783b */ /* 0x000ea20000004200 */
[----:B------:R-:W-:Y:S01]  /*7b90*/  FADD.FTZ R79, R79, R81 ;  /* 0x000000514f4f7221 */ /* 0x000fe20000010000 */
[----:B------:R-:W-:Y:S02]  /*7ba0*/  FADD.FTZ R84, R84, R83 ;  /* 0x0000005354547221 */ /* 0x000fe40000010000 */
[----:B------:R-:W5:Y:S01]  /*7bb0*/  LDSM.16.MT88.4 R52, [R228+0x11000] ;  /* 0x01100000e434783b */ /* 0x000f620000004200 */
[----:B------:R-:W3:Y:S01]  /*7bc0*/  MUFU.EX2 R89, R89 ;  /* 0x0000005900597308 */ /* 0x000ee20000000800 */
[----:B------:R-:W-:Y:S01]  /*7bd0*/  FADD.FTZ R79, R78, R79 ;  /* 0x0000004f4e4f7221 */ /* 0x000fe20000010000 */
[----:B------:R-:W-:-:S06]  /*7be0*/  FADD.FTZ R84, R85, R84 ;  /* 0x0000005455547221 */ /* 0x000fcc0000010000 */
[----:B------:R-:W3:Y:S01]  /*7bf0*/  MUFU.EX2 R90, R90 ;  /* 0x0000005a005a7308 */ /* 0x000ee20000000800 */
[----:B-1----:R-:W-:Y:S01]  /*7c00*/  F2FP.BF16.F32.PACK_AB R51, R87, R86 ;  /* 0x000000565733723e */ /* 0x002fe200000010ff */
[----:B------:R-:W-:-:S04]  /*7c10*/  FADD.FTZ R86, R86, R79 ;  /* 0x0000004f56567221 */ /* 0x000fc80000010000 */
[----:B------:R-:W-:Y:S02]  /*7c20*/  FADD.FTZ R86, R87, R86 ;  /* 0x0000005657567221 */ /* 0x000fe40000010000 */
[----:B----4-:R-:W-:Y:S01]  /*7c30*/  HMMA.16816.F32.BF16 R24, R48, R36, R24 ;  /* 0x000000243018723c */ /* 0x010fe20000041818 */
[----:B------:R-:W1:Y:S01]  /*7c40*/  MUFU.EX2 R93, R93 ;  /* 0x0000005d005d7308 */ /* 0x000e620000000800 */
[----:B---3--:R-:W-:-:S04]  /*7c50*/  FADD.FTZ R84, R89, R84 ;  /* 0x0000005459547221 */ /* 0x008fc80000010000 */
[C---:B------:R-:W-:Y:S01]  /*7c60*/  HMMA.16816.F32.BF16 R20, R48.reuse, R38, R20 ;  /* 0x000000263014723c */ /* 0x040fe20000041814 */
[----:B------:R-:W3:Y:S02]  /*7c70*/  LDSM.16.MT88.4 R36, [R231+0x11800] ;  /* 0x01180000e724783b */ /* 0x000ee40000004200 */
[----:B------:R-:W4:Y:S01]  /*7c80*/  MUFU.EX2 R252, R252 ;  /* 0x000000fc00fc7308 */ /* 0x000f220000000800 */
[C---:B------:R-:W-:Y:S01]  /*7c90*/  F2FP.BF16.F32.PACK_AB R132, R90.reuse, R89 ;  /* 0x000000595a84723e */ /* 0x040fe200000010ff */
[----:B------:R-:W-:Y:S01]  /*7ca0*/  FADD.FTZ R84, R90, R84 ;  /* 0x000000545a547221 */ /* 0x000fe20000010000 */
[C---:B------:R-:W-:Y:S05]  /*7cb0*/  HMMA.16816.F32.BF16 R28, R48.reuse, R42, R28 ;  /* 0x0000002a301c723c */ /* 0x040fea000004181c */
[----:B------:R-:W5:Y:S01]  /*7cc0*/  MUFU.EX2 R92, R92 ;  /* 0x0000005c005c7308 */ /* 0x000f620000000800 */
[----:B------:R-:W-:Y:S01]  /*7cd0*/  HMMA.16816.F32.BF16 R32, R48, R40, R32 ;  /* 0x000000283020723c */ /* 0x000fe20000041820 */
[----:B------:R-:W3:Y:S01]  /*7ce0*/  LDSM.16.MT88.4 R40, [R230+0x11800] ;  /* 0x01180000e628783b */ /* 0x000ee20000004200 */
[----:B-1----:R-:W-:-:S04]  /*7cf0*/  FADD.FTZ R84, R93, R84 ;  /* 0x000000545d547221 */ /* 0x002fc80000010000 */
[----:B--2---:R-:W-:Y:S01]  /*7d00*/  HMMA.16816.F32.BF16 R16, R48, R44, R16 ;  /* 0x0000002c3010723c */ /* 0x004fe20000041810 */
[----:B------:R-:W1:Y:S01]  /*7d10*/  MUFU.EX2 R91, R91 ;  /* 0x0000005b005b7308 */ /* 0x000e620000000800 */
[C---:B----4-:R-:W-:Y:S01]  /*7d20*/  F2FP.BF16.F32.PACK_AB R134, R252.reuse, R93 ;  /* 0x0000005dfc86723e */ /* 0x050fe200000010ff */
[----:B------:R-:W-:-:S03]  /*7d30*/  FADD.FTZ R252, R252, R84 ;  /* 0x00000054fcfc7221 */ /* 0x000fc60000010000 */
[C---:B------:R-:W-:Y:S01]  /*7d40*/  HMMA.16816.F32.BF16 R12, R48.reuse, R46, R12 ;  /* 0x0000002e300c723c */ /* 0x040fe2000004180c */
[----:B------:R-:W2:Y:S02]  /*7d50*/  LDSM.16.MT88.4 R44, [R229+0x11800] ;  /* 0x01180000e52c783b */ /* 0x000ea40000004200 */
[----:B------:R-:W4:Y:S01]  /*7d60*/  MUFU.EX2 R94, R94 ;  /* 0x0000005e005e7308 */ /* 0x000f220000000800 */
[----:B-----5:R-:W-:Y:S02]  /*7d70*/  FADD.FTZ R86, R92, R86 ;  /* 0x000000565c567221 */ /* 0x020fe40000010000 */
[C---:B------:R-:W-:Y:S05]  /*7d80*/  HMMA.16816.F32.BF16 R8, R48.reuse, R52, R8 ;  /* 0x000000343008723c */ /* 0x040fea0000041808 */
[----:B------:R-:W5:Y:S01]  /*7d90*/  MUFU.EX2 R251, R251 ;  /* 0x000000fb00fb7308 */ /* 0x000f620000000800 */
[C---:B-1----:R-:W-:Y:S01]  /*7da0*/  F2FP.BF16.F32.PACK_AB R133, R91.reuse, R92 ;  /* 0x0000005c5b85723e */ /* 0x042fe200000010ff */
[----:B------:R-:W-:Y:S01]  /*7db0*/  HMMA.16816.F32.BF16 R4, R48, R54, R4 ;  /* 0x000000363004723c */ /* 0x000fe20000041804 */
[----:B------:R-:W-:-:S04]  /*7dc0*/  FADD.FTZ R86, R91, R86 ;  /* 0x000000565b567221 */ /* 0x000fc80000010000 */
[----:B----4-:R-:W-:Y:S01]  /*7dd0*/  FADD.FTZ R86, R94, R86 ;  /* 0x000000565e567221 */ /* 0x010fe20000010000 */
[----:B-----5:R-:W-:-:S03]  /*7de0*/  F2FP.BF16.F32.PACK_AB R135, R251, R94 ;  /* 0x0000005efb87723e */ /* 0x020fc600000010ff */
[----:B------:R-:W-:-:S04]  /*7df0*/  FADD.FTZ R251, R251, R86 ;  /* 0x00000056fbfb7221 */ /* 0x000fc80000010000 */
[C---:B---3--:R-:W-:Y:S01]  /*7e00*/  HMMA.16816.F32.BF16 R156, R132.reuse, R38, R28 ;  /* 0x00000026849c723c */ /* 0x048fe2000004181c */
[----:B------:R-:W1:Y:S05]  /*7e10*/  LDSM.16.MT88.4 R28, [R228+0x11800] ;  /* 0x01180000e41c783b */ /* 0x000e6a0000004200 */
[C---:B------:R-:W-:Y:S06]  /*7e20*/  HMMA.16816.F32.BF16 R160, R132.reuse, R36, R32 ;  /* 0x0000002484a0723c */ /* 0x040fec0000041820 */
[C---:B------:R-:W-:Y:S06]  /*7e30*/  HMMA.16816.F32.BF16 R152, R132.reuse, R40, R24 ;  /* 0x000000288498723c */ /* 0x040fec0000041818 */
[C---:B------:R-:W-:Y:S06]  /*7e40*/  HMMA.16816.F32.BF16 R148, R132.reuse, R42, R20 ;  /* 0x0000002a8494723c */ /* 0x040fec0000041814 */
[C---:B--2---:R-:W-:Y:S06]  /*7e50*/  HMMA.16816.F32.BF16 R144, R132.reuse, R44, R16 ;  /* 0x0000002c8490723c */ /* 0x044fec0000041810 */
        /* <DEDUP_REMOVED lines=9> */
[----:B------:R-:W-:Y:S02]  /*7ef0*/  USHF.R.S32.HI UR4, URZ, 0x1f, UR10 ;  /* 0x0000001f3f047899 */ /* 0x000fe4000801140a */
[----:B------:R-:W-:Y:S01]  /*7f00*/  MOV R249, UR10 ;  /* 0x0000000a00f97c02 */ /* 0x000fe20008000f00 */
[----:B------:R-:W-:-:S03]  /*7f10*/  ULDC UR7, c[0x0][0x248] ;  /* 0x0000920000077ab9 */ /* 0x000fc60000000800 */
[----:B------:R-:W-:Y:S01]  /*7f20*/  IMAD.U32 R248, RZ, RZ, UR4 ;  /* 0x00000004fff87e24 */ /* 0x000fe2000f8e00ff */
[----:B------:R-:W-:-:S06]  /*7f30*/  ULDC UR4, c[0x0][0x2ec] ;  /* 0x0000bb0000047ab9 */ /* 0x000fcc0000000800 */
.L_x_2247:
        /* <DEDUP_REMOVED lines=66> */
.L_x_2244:
        /* <DEDUP_REMOVED lines=41> */
[----:B------:R-:W-:Y:S01]  /*85f0*/  LDGSTS.E.BYPASS.LTC128B.128 [R244+0xf800], desc[UR20][R14.64] ;  /* 0x0f8000000ef47fae */ /* 0x000fe2000b901d54 */
[----:B------:R-:W-:Y:S02]  /*8600*/  IADD3.X R11, R15, UR11, RZ, P0, !PT ;  /* 0x0000000b0f0b7c10 */ /* 0x000fe400087fe4ff */
[----:B-1----:R-:W-:Y:S03]  /*8610*/  IADD3 R8, P0, R10, UR12, RZ ;  /* 0x0000000c0a087c10 */ /* 0x002fe6000ff1e0ff */
[----:B------:R-:W-:Y:S01]  /*8620*/  LDGSTS.E.BYPASS.LTC128B.128 [R244+0x10000], desc[UR20][R10.64] ;  /* 0x100000000af47fae */ /* 0x000fe2000b901d54 */
[----:B------:R-:W-:Y:S05]  /*8630*/  IADD3.X R9, R11, UR11, RZ, P0, !PT ;  /* 0x0000000b0b097c10 */ /* 0x000fea00087fe4ff */
[----:B------:R1:W-:Y:S01]  /*8640*/  LDGSTS.E.BYPASS.LTC128B.128 [R244+0x10800], desc[UR20][R8.64] ;  /* 0x1080000008f47fae */ /* 0x0003e2000b901d54 */
[----:B--2---:R-:W-:Y:S04]  /*8650*/  IADD3 R4, P0, R8, UR12, RZ ;  /* 0x0000000c08047c10 */ /* 0x004fe8000ff1e0ff */
[----:B------:R-:W-:Y:S02]  /*8660*/  IADD3.X R5, R9, UR11, RZ, P0, !PT ;  /* 0x0000000b09057c10 */ /* 0x000fe400087fe4ff */
[----:B------:R-:W-:Y:S03]  /*8670*/  IADD3 R6, P0, R4, UR12, RZ ;  /* 0x0000000c04067c10 */ /* 0x000fe6000ff1e0ff */
[----:B------:R-:W-:Y:S01]  /*8680*/  LDGSTS.E.BYPASS.LTC128B.128 [R244+0x11000], desc[UR20][R4.64] ;  /* 0x1100000004f47fae */ /* 0x000fe2000b901d54 */
[----:B------:R-:W-:Y:S02]  /*8690*/  IADD3.X R7, R5, UR11, RZ, P0, !PT ;  /* 0x0000000b05077c10 */ /* 0x000fe400087fe4ff */
[----:B------:R-:W-:Y:S03]  /*86a0*/  ISETP.GT.AND P0, PT, R250, R239, PT ;  /* 0x000000effa00720c */ /* 0x000fe60003f04270 */
[----:B------:R2:W-:Y:S04]  /*86b0*/  LDGSTS.E.BYPASS.LTC128B.128 [R244+0x11800], desc[UR20][R6.64] ;  /* 0x1180000006f47fae */ /* 0x0005e8000b901d54 */
[----:B------:R-:W-:Y:S04]  /*86c0*/  LDSM.16.M88.4 R128, [R238] ;  /* 0x00000000ee80783b */ /* 0x000fe80000000200 */
[----:B---3--:R-:W-:Y:S04]  /*86d0*/  LDSM.16.M88.4 R16, [R237+0x800] ;  /* 0x00080000ed10783b */ /* 0x008fe80000000200 */
[----:B-1----:R-:W2:Y:S04]  /*86e0*/  LDSM.16.M88.4 R8, [R237] ;  /* 0x00000000ed08783b */ /* 0x002ea80000000200 */
[----:B------:R-:W1:Y:S04]  /*86f0*/  LDSM.16.M88.4 R24, [R237+0x1000] ;  /* 0x00100000ed18783b */ /* 0x000e680000000200 */
        /* <DEDUP_REMOVED lines=8> */
[C---:B--2---:R-:W-:Y:S03]  /*8780*/  HMMA.16816.F32.BF16 R4, R128.reuse, R8, RZ ;  /* 0x000000088004723c */ /* 0x044fe600000418ff */
[----:B------:R-:W2:Y:S04]  /*8790*/  LDSM.16.M88.4 R88, [R237+0x5000] ;  /* 0x00500000ed58783b */ /* 0x000ea80000000200 */
[----:B------:R-:W2:Y:S01]  /*87a0*/  LDSM.16.M88.4 R96, [R237+0x5800] ;  /* 0x00580000ed60783b */ /* 0x000ea20000000200 */
[C---:B------:R-:W-:Y:S03]  /*87b0*/  HMMA.16816.F32.BF16 R8, R128.reuse, R10, RZ ;  /* 0x0000000a8008723c */ /* 0x040fe600000418ff */
[----:B------:R-:W2:Y:S03]  /*87c0*/  LDSM.16.M88.4 R104, [R237+0x6000] ;  /* 0x00600000ed68783b */ /* 0x000ea60000000200 */
[C---:B------:R-:W-:Y:S01]  /*87d0*/  HMMA.16816.F32.BF16 R12, R128.reuse, R16, RZ ;  /* 0x00000010800c723c */ /* 0x040fe200000418ff */
[----:B------:R-:W2:Y:S04]  /*87e0*/  LDSM.16.M88.4 R112, [R237+0x6800] ;  /* 0x00680000ed70783b */ /* 0x000ea80000000200 */
[----:B------:R-:W2:Y:S01]  /*87f0*/  LDSM.16.M88.4 R120, [R237+0x7000] ;  /* 0x00700000ed78783b */ /* 0x000ea20000000200 */
[C---:B------:R-:W-:Y:S03]  /*8800*/  HMMA.16816.F32.BF16 R16, R128.reuse, R18, RZ ;  /* 0x000000128010723c */ /* 0x040fe600000418ff */
[----:B------:R-:W2:Y:S03]  /*8810*/  LDSM.16.M88.4 R168, [R237+0x7800] ;  /* 0x00780000eda8783b */ /* 0x000ea60000000200 */
[C---:B-1----:R-:W-:Y:S01]  /*8820*/  HMMA.16816.F32.BF16 R20, R128.reuse, R24, RZ ;  /* 0x000000188014723c */ /* 0x042fe200000418ff */
[----:B------:R-:W-:Y:S04]  /*8830*/  LDSM.16.M88.4 R172, [R236] ;  /* 0x00000000ecac783b */ /* 0x000fe80000000200 */
[----:B------:R-:W1:Y:S01]  /*8840*/  LDSM.16.M88.4 R176, [R235] ;  /* 0x00000000ebb0783b */ /* 0x000e620000000200 */
        /* <DEDUP_REMOVED lines=13> */
[----:B------:R-:W-:Y:S04]  /*8920*/  LDSM.16.M88.4 R208, [R227] ;  /* 0x00000000e3d0783b */ /* 0x000fe80000000200 */
        /* <DEDUP_REMOVED lines=23> */
[----:B------:R-:W2:Y:S05]  /*8aa0*/  LDSM.16.M88.4 R168, [R235+0x4000] ;  /* 0x00400000eba8783b */ /* 0x000eaa0000000200 */
[C---:B-1----:R-:W-:Y:S06]  /*8ab0*/  HMMA.16816.F32.BF16 R4, R172.reuse, R176, R4 ;  /* 0x000000b0ac04723c */ /* 0x042fec0000041804 */
[C---:B------:R-:W-:Y:S01]  /*8ac0*/  HMMA.16816.F32.BF16 R8, R172.reuse, R178, R8 ;  /* 0x000000b2ac08723c */ /* 0x040fe20000041808 */
[----:B------:R-:W1:Y:S05]  /*8ad0*/  LDSM.16.M88.4 R176, [R235+0x4800] ;  /* 0x00480000ebb0783b */ /* 0x000e6a0000000200 */
        /* <DEDUP_REMOVED lines=8> */
[----:B------:R-:W3:Y:S05]  /*8b60*/  LDSM.16.M88.4 R188, [R235+0x6000] ;  /* 0x00600000ebbc783b */ /* 0x000eea0000000200 */
        /* <DEDUP_REMOVED lines=14> */
[C---:B--2---:R-:W-:Y:S05]  /*8c50*/  HMMA.16816.F32.BF16 R68, R172.reuse, R168, R68 ;  /* 0x000000a8ac44723c */ /* 0x044fea0000041844 */
[----:B------:R-:W-:Y:S01]  /*8c60*/  LDSM.16.M88.4 R204, [R204] ;  /* 0x00000000cccc783b */ /* 0x000fe20000000200 */
[C---:B------:R-:W-:Y:S03]  /*8c70*/  HMMA.16816.F32.BF16 R72, R172.reuse, R170, R72 ;  /* 0x000000aaac48723c */ /* 0x040fe60000041848 */
[----:B------:R-:W2:Y:S03]  /*8c80*/  LDSM.16.M88.4 R168, [R235+0x6800] ;  /* 0x00680000eba8783b */ /* 0x000ea60000000200 */
[C---:B-1----:R-:W-:Y:S06]  /*8c90*/  HMMA.16816.F32.BF16 R76, R172.reuse, R176, R76 ;  /* 0x000000b0ac4c723c */ /* 0x042fec000004184c */
[C---:B------:R-:W-:Y:S01]  /*8ca0*/  HMMA.16816.F32.BF16 R80, R172.reuse, R178, R80 ;  /* 0x000000b2ac50723c */ /* 0x040fe20000041850 */
[----:B------:R-:W1:Y:S05]  /*8cb0*/  LDSM.16.M88.4 R176, [R235+0x7000] ;  /* 0x00700000ebb0783b */ /* 0x000e6a0000000200 */
[C---:B-----5:R-:W-:Y:S06]  /*8cc0*/  HMMA.16816.F32.BF16 R84, R172.reuse, R180, R84 ;  /* 0x000000b4ac54723c */ /* 0x060fec0000041854 */
[C---:B------:R-:W-:Y:S01]  /*8cd0*/  HMMA.16816.F32.BF16 R88, R172.reuse, R182, R88 ;  /* 0x000000b6ac58723c */ /* 0x040fe20000041858 */
[----:B------:R-:W4:Y:S05]  /*8ce0*/  LDSM.16.M88.4 R180, [R235+0x7800] ;  /* 0x00780000ebb4783b */ /* 0x000f2a0000000200 */
[C---:B---3--:R-:W-:Y:S06]  /*8cf0*/  HMMA.16816.F32.BF16 R92, R172.reuse, R184, R92 ;  /* 0x000000b8ac5c723c */ /* 0x048fec000004185c */
[C---:B------:R-:W-:Y:S01]  /*8d00*/  HMMA.16816.F32.BF16 R96, R172.reuse, R186, R96 ;  /* 0x000000baac60723c */ /* 0x040fe20000041860 */
[----:B------:R-:W3:Y:S05]  /*8d10*/  LDSM.16.M88.4 R184, [R234] ;  /* 0x00000000eab8783b */ /* 0x000eea0000000200 */
[C---:B------:R-:W-:Y:S06]  /*8d20*/  HMMA.16816.F32.BF16 R100, R172.reuse, R188, R100 ;  /* 0x000000bcac64723c */ /* 0x040fec0000041864 */
[C---:B------:R-:W-:Y:S05]  /*8d30*/  HMMA.16816.F32.BF16 R104, R172.reuse, R190, R104 ;  /* 0x000000beac68723c */ /* 0x040fea0000041868 */
[C---:B------:R-:W-:Y:S01]  /*8d40*/  VIADD R188, R233.reuse, 0x2000 ;  /* 0x00002000e9bc7836 */ /* 0x040fe20000000000 */
[C---:B--2---:R-:W-:Y:S05]  /*8d50*/  HMMA.16816.F32.BF16 R108, R172.reuse, R168, R108 ;  /* 0x000000a8ac6c723c */ /* 0x044fea000004186c */
[----:B------:R-:W2:Y:S01]  /*8d60*/  LDSM.16.M88.4 R188, [R188] ;  /* 0x00000000bcbc783b */ /* 0x000ea20000000200 */
[C---:B------:R-:W-:Y:S05]  /*8d70*/  HMMA.16816.F32.BF16 R112, R172.reuse, R170, R112 ;  /* 0x000000aaac70723c */ /* 0x040fea0000041870 */
[C---:B------:R-:W-:Y:S01]  /*8d80*/  VIADD R168, R233.reuse, 0x2800 ;  /* 0x00002800e9a87836 */ /* 0x040fe20000000000 */
[C---:B-1----:R-:W-:Y:S05]  /*8d90*/  HMMA.16816.F32.BF16 R116, R172.reuse, R176, R116 ;  /* 0x000000b0ac74723c */ /* 0x042fea0000041874 */
[----:B------:R-:W1:Y:S01]  /*8da0*/  LDSM.16.M88.4 R168, [R168] ;  /* 0x00000000a8a8783b */ /* 0x000e620000000200 */
[C---:B------:R-:W-:Y:S05]  /*8db0*/  HMMA.16816.F32.BF16 R120, R172.reuse, R178, R120 ;  /* 0x000000b2ac78723c */ /* 0x040fea0000041878 */
[----:B------:R-:W-:Y:S01]  /*8dc0*/  VIADD R176, R233, 0x3000 ;  /* 0x00003000e9b07836 */ /* 0x000fe20000000000 */
[C---:B----4-:R-:W-:Y:S05]  /*8dd0*/  HMMA.16816.F32.BF16 R124, R172.reuse, R180, R124 ;  /* 0x000000b4ac7c723c */ /* 0x050fea000004187c */
[----:B------:R-:W4:Y:S01]  /*8de0*/  LDSM.16.M88.4 R176, [R176] ;  /* 0x00000000b0b0783b */ /* 0x000f220000000200 */
[----:B------:R-:W-:Y:S03]  /*8df0*/  HMMA.16816.F32.BF16 R128, R172, R182, R128 ;  /* 0x000000b6ac80723c */ /* 0x000fe60000041880 */
[----:B------:R-:W5:Y:S03]  /*8e00*/  LDSM.16.M88.4 R172, [R226] ;  /* 0x00000000e2ac783b */ /* 0x000f660000000200 */
[C---:B---3--:R-:W-:Y:S01]  /*8e10*/  HMMA.16816.F32.BF16 R4, R184.reuse, R192, R4 ;  /* 0x000000c0b804723c */ /* 0x048fe20000041804 */
[----:B------:R-:W3:Y:S05]  /*8e20*/  LDSM.16.M88.4 R180, [R225] ;  /* 0x00000000e1b4783b */ /* 0x000eea0000000200 */
        /* <DEDUP_REMOVED lines=11> */
[C---:B--2---:R-:W-:Y:S06]  /*8ee0*/  HMMA.16816.F32.BF16 R36, R184.reuse, R188, R36 ;  /* 0x000000bcb824723c */ /* 0x044fec0000041824 */
[C---:B------:R-:W-:Y:S01]  /*8ef0*/  HMMA.16816.F32.BF16 R40, R184.reuse, R190, R40 ;  /* 0x000000beb828723c */ /* 0x040fe20000041828 */
[----:B------:R-:W-:Y:S05]  /*8f00*/  LDSM.16.M88.4 R188, [R222] ;  /* 0x00000000debc783b */ /* 0x000fea0000000200 */
[C---:B-1----:R-:W-:Y:S06]  /*8f10*/  HMMA.16816.F32.BF16 R44, R184.reuse, R168, R44 ;  /* 0x000000a8b82c723c */ /* 0x042fec000004182c */
[C---:B------:R-:W-:Y:S01]  /*8f20*/  HMMA.16816.F32.BF16 R48, R184.reuse, R170, R48 ;  /* 0x000000aab830723c */ /* 0x040fe20000041830 */
[----:B------:R-:W1:Y:S05]  /*8f30*/  LDSM.16.M88.4 R168, [R224] ;  /* 0x00000000e0a8783b */ /* 0x000e6a0000000200 */
[C---:B----4-:R-:W-:Y:S06]  /*8f40*/  HMMA.16816.F32.BF16 R52, R184.reuse, R176, R52 ;  /* 0x000000b0b834723c */ /* 0x050fec0000041834 */
[C---:B------:R-:W-:Y:S01]  /*8f50*/  HMMA.16816.F32.BF16 R56, R184.reuse, R178, R56 ;  /* 0x000000b2b838723c */ /* 0x040fe20000041838 */
[----:B------:R-:W2:Y:S05]  /*8f60*/  LDSM.16.M88.4 R176, [R223] ;  /* 0x00000000dfb0783b */ /* 0x000eaa0000000200 */
[C---:B------:R-:W-:Y:S06]  /*8f70*/  HMMA.16816.F32.BF16 R60, R184.reuse, R208, R60 ;  /* 0x000000d0b83c723c */ /* 0x040fec000004183c */
[C---:B------:R-:W-:Y:S01]  /*8f80*/  HMMA.16816.F32.BF16 R64, R184.reuse, R210, R64 ;  /* 0x000000d2b840723c */ /* 0x040fe20000041840 */
[----:B------:R-:W4:Y:S05]  /*8f90*/  LDSM.16.M88.4 R208, [R166] ;  /* 0x00000000a6d0783b */ /* 0x000f2a0000000200 */
[C---:B-----5:R-:W-:Y:S06]  /*8fa0*/  HMMA.16816.F32.BF16 R68, R184.reuse, R172, R68 ;  /* 0x000000acb844723c */ /* 0x060fec0000041844 */
[C---:B------:R-:W-:Y:S01]  /*8fb0*/  HMMA.16816.F32.BF16 R72, R184.reuse, R174, R72 ;  /* 0x000000aeb848723c */ /* 0x040fe20000041848 */
[----:B------:R-:W5:Y:S05]  /*8fc0*/  LDSM.16.M88.4 R172, [R166+0x1000] ;  /* 0x00100000a6ac783b */ /* 0x000f6a0000000200 */
[C---:B---3--:R-:W-:Y:S06]  /*8fd0*/  HMMA.16816.F32.BF16 R76, R184.reuse, R180, R76 ;  /* 0x000000b4b84c723c */ /* 0x048fec000004184c */
[C---:B------:R-:W-:Y:S01]  /*8fe0*/  HMMA.16816.F32.BF16 R80, R184.reuse, R182, R80 ;  /* 0x000000b6b850723c */ /* 0x040fe20000041850 */
[----:B------:R-:W3:Y:S05]  /*8ff0*/  LDSM.16.M88.4 R180, [R166+0x1800] ;  /* 0x00180000a6b4783b */ /* 0x000eea0000000200 */
        /* <DEDUP_REMOVED lines=19> */
[C---:B----4-:R-:W-:Y:S06]  /*9130*/  HMMA.16816.F32.BF16 R4, R204.reuse, R208, R4 ;  /* 0x000000d0cc04723c */ /* 0x050fec0000041804 */
[C---:B------:R-:W-:Y:S01]  /*9140*/  HMMA.16816.F32.BF16 R8, R204.reuse, R210, R8 ;  /* 0x000000d2cc08723c */ /* 0x040fe20000041808 */
[----:B------:R-:W-:Y:S05]  /*9150*/  LDSM.16.M88.4 R208, [R166+0x6000] ;  /* 0x00600000a6d0783b */ /* 0x000fea0000000200 */
[C---:B------:R-:W-:Y:S06]  /*9160*/  HMMA.16816.F32.BF16 R12, R204.reuse, R212, R12 ;  /* 0x000000d4cc0c723c */ /* 0x040fec000004180c */
[C---:B------:R-:W-:Y:S01]  /*9170*/  HMMA.16816.F32.BF16 R16, R204.reuse, R214, R16 ;  /* 0x000000d6cc10723c */ /* 0x040fe20000041810 */
[----:B------:R-:W-:Y:S05]  /*9180*/  LDSM.16.M88.4 R212, [R166+0x6800] ;  /* 0x00680000a6d4783b */ /* 0x000fea0000000200 */
[C---:B-----5:R-:W-:Y:S06]  /*9190*/  HMMA.16816.F32.BF16 R20, R204.reuse, R172, R20 ;  /* 0x000000accc14723c */ /* 0x060fec0000041814 */
[C---:B------:R-:W-:Y:S01]  /*91a0*/  HMMA.16816.F32.BF16 R24, R204.reuse, R174, R24 ;  /* 0x000000aecc18723c */ /* 0x040fe20000041818 */
[----:B------:R-:W4:Y:S05]  /*91b0*/  LDSM.16.M88.4 R172, [R166+0x4800] ;  /* 0x00480000a6ac783b */ /* 0x000f2a0000000200 */
[C---:B---3--:R-:W-:Y:S06]  /*91c0*/  HMMA.16816.F32.BF16 R28, R204.reuse, R180, R28 ;  /* 0x000000b4cc1c723c */ /* 0x048fec000004181c */
[C---:B------:R-:W-:Y:S01]  /*91d0*/  HMMA.16816.F32.BF16 R32, R204.reuse, R182, R32 ;  /* 0x000000b6cc20723c */ /* 0x040fe20000041820 */
[----:B------:R-:W3:Y:S01]  /*91e0*/  LDSM.16.M88.4 R180, [R166+0x7800] ;  /* 0x00780000a6b4783b */ /* 0x000ee20000000200 */
        /* <DEDUP_REMOVED lines=24> */
[C---:B---3--:R-:W-:Y:S06]  /*9370*/  HMMA.16816.F32.BF16 R124, R204.reuse, R180, R124 ;  /* 0x000000b4cc7c723c */ /* 0x048fec000004187c */
        /* <DEDUP_REMOVED lines=70> */
.L_x_2246:
        /* <DEDUP_REMOVED lines=54> */
.L_x_2245:
        /* <DEDUP_REMOVED lines=235> */
[----:B------:R-:W-:Y:S06]  /*a9f0*/  ISETP.GT.AND P0, PT, R250, R239, PT ;  /* 0x000000effa00720c */ /* 0x000fec0003f04270 */
        /* <DEDUP_REMOVED lines=590> */
.L_x_2243:
[----:B------:R-:W1:Y:S01]  /*cee0*/  SHFL.BFLY PT, R3, R252, 0x2, 0x1f ;  /* 0x0c401f00fc037f89 */ /* 0x000e6200000e0000 */
[----:B------:R-:W-:Y:S01]  /*cef0*/  MOV R11, 0x3f800000 ;  /* 0x3f800000000b7802 */ /* 0x000fe20000000f00 */
[----:B------:R-:W2:Y:S01]  /*cf00*/  S2UR UR4, SR_CgaCtaId ;  /* 0x00000000000479c3 */ /* 0x000ea20000008800 */
[----:B------:R-:W-:Y:S01]  /*cf10*/  MOV R9, 0x3f800000 ;  /* 0x3f80000000097802 */ /* 0x000fe20000000f00 */
[----:B------:R-:W3:Y:S01]  /*cf20*/  SHFL.BFLY PT, R4, R251, 0x2, 0x1f ;  /* 0x0c401f00fb047f89 */ /* 0x000ee200000e0000 */
[----:B------:R-:W-:Y:S01]  /*cf30*/  UMOV UR5, 0x400 ;  /* 0x0000040000057882 */ /* 0x000fe20000000000 */
[----:B------:R-:W-:Y:S04]  /*cf40*/  BSSY B0, `(.L_x_2248) ;  /* 0x00000ab000007945 */ /* 0x000fe80003800000 */
[----:B------:R-:W-:Y:S01]  /*cf50*/  BAR.SYNC.DEFER_BLOCKING 0x0 ;  /* 0x0000000000007b1d */ /* 0x000fe20000010000 */
[----:B-1----:R-:W-:-:S05]  /*cf60*/  FADD.FTZ R252, R3, R252 ;  /* 0x000000fc03fc7221 */ /* 0x002fca0000010000 */
[----:B------:R-:W1:Y:S01]  /*cf70*/  S2R R3, SR_TID.X ;  /* 0x0000000000037919 */ /* 0x000e620000002100 */
[----:B--2---:R-:W-:Y:S01]  /*cf80*/  ULEA UR4, UR4, UR5, 0x18 ;  /* 0x0000000504047291 */ /* 0x004fe2000f8ec03f */
[----:B---3--:R-:W-:Y:S01]  /*cf90*/  FADD.FTZ R251, R4, R251 ;  /* 0x000000fb04fb7221 */ /* 0x008fe20000010000 */
[----:B------:R-:W2:Y:S01]  /*cfa0*/  S2UR UR5, SR_CTAID.Z ;  /* 0x00000000000579c3 */ /* 0x000ea20000002700 */
[----:B------:R-:W3:Y:S04]  /*cfb0*/  SHFL.BFLY PT, R6, R252, 0x1, 0x1f ;  /* 0x0c201f00fc067f89 */ /* 0x000ee800000e0000 */
[----:B------:R-:W4:Y:S01]  /*cfc0*/  SHFL.BFLY PT, R5, R251, 0x1, 0x1f ;  /* 0x0c201f00fb057f89 */ /* 0x000f2200000e0000 */
[----:B---3--:R-:W-:Y:S01]  /*cfd0*/  FADD.FTZ R6, R252, R6 ;  /* 0x00000006fc067221 */ /* 0x008fe20000010000 */
[----:B-1----:R-:W-:Y:S01]  /*cfe0*/  SHF.R.S32.HI R10, RZ, 0x1f, R3 ;  /* 0x0000001fff0a7819 */ /* 0x002fe20000011403 */
[----:B----4-:R-:W-:-:S03]  /*cff0*/  FADD.FTZ R5, R251, R5 ;  /* 0x00000005fb057221 */ /* 0x010fc60000010000 */
[----:B------:R-:W-:Y:S02]  /*d000*/  FSETP.NE.FTZ.AND P4, PT, R6, RZ, PT ;  /* 0x000000ff0600720b */ /* 0x000fe40003f95000 */
[CC--:B------:R-:W-:Y:S02]  /*d010*/  LEA.HI R13, R10.reuse, R3.reuse, RZ, 0x2 ;  /* 0x000000030a0d7211 */ /* 0x0c0fe400078f10ff */
[----:B------:R-:W-:Y:S02]  /*d020*/  FSETP.NE.FTZ.AND P3, PT, R5, RZ, PT ;  /* 0x000000ff0500720b */ /* 0x000fe40003f75000 */
[--C-:B------:R-:W-:Y:S02]  /*d030*/  SHF.R.S32.HI R12, RZ, 0x2, R13.reuse ;  /* 0x00000002ff0c7819 */ /* 0x100fe4000001140d */
[----:B------:R-:W-:Y:S02]  /*d040*/  SHF.R.S32.HI R8, RZ, 0x1f, R13 ;  /* 0x0000001fff087819 */ /* 0x000fe4000001140d */
[----:B------:R-:W-:-:S02]  /*d050*/  LEA.HI R4, R10, R3, RZ, 0x5 ;  /* 0x000000030a047211 */ /* 0x000fc400078f28ff */
[----:B------:R-:W-:Y:S01]  /*d060*/  LEA.HI R8, R8, R12, RZ, 0x3 ;  /* 0x0000000c08087211 */ /* 0x000fe200078f18ff */
[----:B------:R-:W1:Y:S01]  /*d070*/  @P4 MUFU.RCP R11, R6 ;  /* 0x00000006000b4308 */ /* 0x000e620000001000 */
[----:B------:R-:W-:Y:S01]  /*d080*/  LEA.HI R10, R10, R3, RZ, 0x4 ;  /* 0x000000030a0a7211 */ /* 0x000fe200078f20ff */
[----:B------:R-:W3:Y:S01]  /*d090*/  @P4 LDC R51, c[0x0][0x2e8] ;  /* 0x0000ba00ff334b82 */ /* 0x000ee20000000800 */
[----:B------:R-:W-:Y:S02]  /*d0a0*/  LOP3.LUT R8, R8, 0xfffffff8, RZ, 0xc0, !PT ;  /* 0xfffffff808087812 */ /* 0x000fe400078ec0ff */
[----:B------:R-:W-:Y:S02]  /*d0b0*/  LOP3.LUT R13, R13, 0x1ffffffc, RZ, 0xc0, !PT ;  /* 0x1ffffffc0d0d7812 */ /* 0x000fe400078ec0ff */
[----:B------:R-:W-:Y:S01]  /*d0c0*/  IADD3 R8, R12, -R8, RZ ;  /* 0x800000080c087210 */ /* 0x000fe20007ffe0ff */
[----:B------:R-:W4:Y:S01]  /*d0d0*/  @P3 MUFU.RCP R9, R5 ;  /* 0x0000000500093308 */ /* 0x000f220000001000 */
[----:B------:R-:W-:Y:S01]  /*d0e0*/  LOP3.LUT R12, R10, 0xfffffff0, RZ, 0xc0, !PT ;  /* 0xfffffff00a0c7812 */ /* 0x000fe200078ec0ff */
[----:B------:R-:W-:Y:S01]  /*d0f0*/  IMAD.IADD R13, R3, 0x1, -R13 ;  /* 0x00000001030d7824 */ /* 0x000fe200078e0a0d */
[----:B------:R-:W-:Y:S01]  /*d100*/  SHF.R.S32.HI R7, RZ, 0x5, R4 ;  /* 0x00000005ff077819 */ /* 0x000fe20000011404 */
[----:B------:R-:W5:Y:S01]  /*d110*/  @P3 LDC R50, c[0x0][0x2e8] ;  /* 0x0000ba00ff323b82 */ /* 0x000f620000000800 */
[----:B------:R-:W-:-:S02]  /*d120*/  SHF.L.U32 R15, R8, 0x6, RZ ;  /* 0x00000006080f7819 */ /* 0x000fc400000006ff */
[----:B------:R-:W-:Y:S01]  /*d130*/  R2P PR, R8, 0x6 ;  /* 0x0000000608007804 */ /* 0x000fe20000000000 */
[----:B------:R-:W-:Y:S02]  /*d140*/  IMAD R7, R7, 0x200, R13 ;  /* 0x0000020007077824 */ /* 0x000fe400078e020d */
        /* <DEDUP_REMOVED lines=17> */
[----:B------:R-:W-:Y:S01]  /*d260*/  IMAD.IADD R10, R3, 0x1, -R12 ;  /* 0x00000001030a7824 */ /* 0x000fe200078e0a0c */
[----:B------:R-:W-:Y:S01]  /*d270*/  LOP3.LUT R15, R15, 0x1c0, RZ, 0xc0, !PT ;  /* 0x000001c00f0f7812 */ /* 0x000fe200078ec0ff */
[----:B----4-:R-:W-:Y:S01]  /*d280*/  FMUL.FTZ R163, R9, R163 ;  /* 0x000000a309a37220 */ /* 0x010fe20000410000 */
[----:B------:R-:W-:Y:S01]  /*d290*/  SHF.L.U32 R13, R11, 0x6, RZ ;  /* 0x000000060b0d7819 */ /* 0x000fe200000006ff */
[C---:B------:R-:W-:Y:S01]  /*d2a0*/  FMUL.FTZ R162, R9.reuse, R162 ;  /* 0x000000a209a27220 */ /* 0x040fe20000410000 */
[----:B------:R-:W-:Y:S01]  /*d2b0*/  LEA.HI R12, R10, R10, RZ, 0x1 ;  /* 0x0000000a0a0c7211 */ /* 0x000fe200078f08ff */
[----:B------:R-:W-:Y:S01]  /*d2c0*/  FMUL.FTZ R159, R9, R159 ;  /* 0x0000009f099f7220 */ /* 0x000fe20000410000 */
[----:B------:R-:W-:Y:S01]  /*d2d0*/  LOP3.LUT R13, R13, 0x1c0, RZ, 0xc0, !PT ;  /* 0x000001c00d0d7812 */ /* 0x000fe200078ec0ff */
[C---:B------:R-:W-:Y:S01]  /*d2e0*/  FMUL.FTZ R158, R9.reuse, R158 ;  /* 0x0000009e099e7220 */ /* 0x040fe20000410000 */
[----:B------:R-:W-:Y:S01]  /*d2f0*/  FMUL.FTZ R155, R9, R155 ;  /* 0x0000009b099b7220 */ /* 0x000fe20000410000 */
[----:B------:R-:W-:-:S02]  /*d300*/  IMAD.SHL.U32 R14, R12, 0x4, RZ ;  /* 0x000000040c0e7824 */ /* 0x000fc400078e00ff */
[C---:B------:R-:W-:Y:S01]  /*d310*/  FMUL.FTZ R154, R9.reuse, R154 ;  /* 0x0000009a099a7220 */ /* 0x040fe20000410000 */
[C---:B------:R-:W-:Y:S01]  /*d320*/  FMUL.FTZ R151, R9.reuse, R151 ;  /* 0x0000009709977220 */ /* 0x040fe20000410000 */
[C---:B------:R-:W-:Y:S01]  /*d330*/  FMUL.FTZ R150, R9.reuse, R150 ;  /* 0x0000009609967220 */ /* 0x040fe20000410000 */
[----:B------:R-:W-:Y:S01]  /*d340*/  FMUL.FTZ R147, R9, R147 ;  /* 0x0000009309937220 */ /* 0x000fe20000410000 */
[----:B------:R-:W-:Y:S01]  /*d350*/  LOP3.LUT R14, R13, 0x38, R14, 0xf8, !PT ;  /* 0x000000380d0e7812 */ /* 0x000fe200078ef80e */
[C---:B------:R-:W-:Y:S01]  /*d360*/  FMUL.FTZ R146, R9.reuse, R146 ;  /* 0x0000009209927220 */ /* 0x040fe20000410000 */
[----:B------:R-:W-:Y:S01]  /*d370*/  SHF.R.U32.HI R13, RZ, 0x3, R13 ;  /* 0x00000003ff0d7819 */ /* 0x000fe2000001160d */
[C---:B------:R-:W-:Y:S01]  /*d380*/  FMUL.FTZ R143, R9.reuse, R143 ;  /* 0x0000008f098f7220 */ /* 0x040fe20000410000 */
[C---:B------:R-:W-:Y:S01]  /*d390*/  FMUL.FTZ R142, R9.reuse, R142 ;  /* 0x0000008e098e7220 */ /* 0x040fe20000410000 */
[C---:B------:R-:W-:Y:S01]  /*d3a0*/  FMUL.FTZ R139, R9.reuse, R139 ;  /* 0x0000008b098b7220 */ /* 0x040fe20000410000 */
[C---:B------:R-:W-:Y:S01]  /*d3b0*/  FMUL.FTZ R138, R9.reuse, R138 ;  /* 0x0000008a098a7220 */ /* 0x040fe20000410000 */
[C---:B------:R-:W-:Y:S01]  /*d3c0*/  FMUL.FTZ R135, R9.reuse, R135 ;  /* 0x0000008709877220 */ /* 0x040fe20000410000 */
[----:B------:R-:W-:Y:S01]  /*d3d0*/  FMUL.FTZ R134, R9, R134 ;  /* 0x0000008609867220 */ /* 0x000fe20000410000 */
[----:B------:R-:W-:Y:S01]  /*d3e0*/  LOP3.LUT R9, R8, 0x1, RZ, 0xc0, !PT ;  /* 0x0000000108097812 */ /* 0x000fe200078ec0ff */
[----:B------:R-:W1:Y:S01]  /*d3f0*/  @P4 MUFU.LG2 R6, R6 ;  /* 0x0000000600064308 */ /* 0x000e620000000c00 */
[----:B------:R-:W-:Y:S01]  /*d400*/  LOP3.LUT R13, R14, R13, RZ, 0x3c, !PT ;  /* 0x0000000d0e0d7212 */ /* 0x000fe200078e3cff */
[----:B------:R-:W4:Y:S01]  /*d410*/  S2R R8, SR_TID.X ;  /* 0x0000000000087919 */ /* 0x000f220000002100 */
[----:B------:R-:W-:-:S02]  /*d420*/  LEA.HI R14, R15, R15, RZ, 0x1d ;  /* 0x0000000f0f0e7211 */ /* 0x000fc400078fe8ff */
[----:B------:R-:W-:Y:S02]  /*d430*/  LOP3.LUT R12, R12, 0xffffffe, RZ, 0xc0, !PT ;  /* 0x0ffffffe0c0c7812 */ /* 0x000fe400078ec0ff */
[----:B------:R-:W-:Y:S01]  /*d440*/  ISETP.NE.U32.AND P0, PT, R9, 0x1, PT ;  /* 0x000000010900780c */ /* 0x000fe20003f05070 */
[----:B------:R-:W-:Y:S01]  /*d450*/  IMAD.MOV.U32 R9, RZ, RZ, 0x20 ;  /* 0x00000020ff097424 */ /* 0x000fe200078e00ff */
[----:B------:R-:W-:Y:S01]  /*d460*/  LEA R14, R7, R14, 0x1 ;  /* 0x0000000e070e7211 */ /* 0x000fe200078e08ff */
[----:B------:R-:W-:Y:S01]  /*d470*/  IMAD.IADD R7, R10, 0x1, -R12 ;  /* 0x000000010a077824 */ /* 0x000fe200078e0a0c */
[----:B------:R-:W-:Y:S01]  /*d480*/  MOV R12, 0x40 ;  /* 0x00000040000c7802 */ /* 0x000fe20000000f00 */
[----:B------:R-:W2:Y:S01]  /*d490*/  @P3 MUFU.LG2 R5, R5 ;  /* 0x0000000500053308 */ /* 0x000ea20000000c00 */
[----:B------:R-:W-:Y:S01]  /*d4a0*/  LEA R14, R14, UR4, 0x2 ;  /* 0x000000040e0e7c11 */ /* 0x000fe2000f8e10ff */
[----:B------:R-:W-:Y:S01]  /*d4b0*/  IMAD R7, R7, 0x4, R13 ;  /* 0x0000000407077824 */ /* 0x000fe200078e020d */
[----:B------:R-:W-:-:S02]  /*d4c0*/  SEL R9, R9, 0xffffffe0, P0 ;  /* 0xffffffe009097807 */ /* 0x000fc40000000000 */
[----:B------:R-:W-:Y:S01]  /*d4d0*/  SEL R12, R12, 0xffffffc0, !P1 ;  /* 0xffffffc00c0c7807 */ /* 0x000fe20004800000 */
[----:B------:R-:W-:Y:S01]  /*d4e0*/  STS.64 [R14], R160 ;  /* 0x000000a00e007388 */ /* 0x000fe20000000a00 */
[----:B------:R-:W-:Y:S01]  /*d4f0*/  IADD3 R15, R14, 0x80, RZ ;  /* 0x000000800e0f7810 */ /* 0x000fe20007ffe0ff */
[----:B-1----:R-:W-:Y:S01]  /*d500*/  @P4 FMUL.FTZ R6, R6, 0.69314718246459960938 ;  /* 0x3f31721806064820 */ /* 0x002fe20000410000 */
[C---:B------:R-:W-:Y:S01]  /*d510*/  IADD3 R13, R14.reuse, R9, RZ ;  /* 0x000000090e0d7210 */ /* 0x040fe20007ffe0ff */
[C-C-:B------:R-:W-:Y:S01]  /*d520*/  IMAD.IADD R16, R14.reuse, 0x1, R12.reuse ;  /* 0x000000010e107824 */ /* 0x140fe200078e020c */
[----:B------:R-:W-:Y:S01]  /*d530*/  @P2 IADD3 R15, R14, -0x80, RZ ;  /* 0xffffff800e0f2810 */ /* 0x000fe20007ffe0ff */
[----:B------:R-:W-:Y:S01]  /*d540*/  STS.64 [R14+0x800], R162 ;  /* 0x000800a20e007388 */ /* 0x000fe20000000a00 */
[----:B------:R-:W-:Y:S01]  /*d550*/  LOP3.LUT R4, R4, 0xffffffe0, RZ, 0xc0, !PT ;  /* 0xffffffe004047812 */ /* 0x000fe200078ec0ff */
[----:B------:R-:W-:Y:S02]  /*d560*/  IMAD.IADD R17, R13, 0x1, R12 ;  /* 0x000000010d117824 */ /* 0x000fe400078e020c */
[----:B------:R-:W-:Y:S01]  /*d570*/  IMAD.IADD R9, R9, 0x1, R15 ;  /* 0x0000000109097824 */ /* 0x000fe200078e020f */
[----:B------:R-:W-:Y:S01]  /*d580*/  STS.64 [R13], R156 ;  /* 0x0000009c0d007388 */ /* 0x000fe20000000a00 */
[----:B------:R-:W-:Y:S01]  /*d590*/  IMAD.IADD R4, R3, 0x1, -R4 ;  /* 0x0000000103047824 */ /* 0x000fe200078e0a04 */
[----:B------:R-:W-:Y:S01]  /*d5a0*/  IADD3 R3, -R245, RZ, RZ ;  /* 0x000000fff5037210 */ /* 0x000fe20007ffe1ff */
[----:B--2---:R-:W-:Y:S01]  /*d5b0*/  @P3 FMUL.FTZ R5, R5, 0.69314718246459960938 ;  /* 0x3f31721805053820 */ /* 0x004fe20000410000 */
[----:B------:R1:W-:Y:S01]  /*d5c0*/  STS.64 [R13+0x800], R158 ;  /* 0x0008009e0d007388 */ /* 0x0003e20000000a00 */
[----:B----4-:R-:W-:-:S02]  /*d5d0*/  SHF.R.S32.HI R49, RZ, 0x1f, R8 ;  /* 0x0000001fff317819 */ /* 0x010fc40000011408 */
[----:B------:R-:W-:Y:S01]  /*d5e0*/  LOP3.LUT P0, RZ, R4, 0x3, RZ, 0xc0, !PT ;  /* 0x0000000304ff7812 */ /* 0x000fe2000780c0ff */
[----:B------:R-:W-:Y:S01]  /*d5f0*/  STS.64 [R16], R152 ;  /* 0x0000009810007388 */ /* 0x000fe20000000a00 */
[----:B------:R-:W-:-:S03]  /*d600*/  LEA.HI R49, R49, R8, RZ, 0x5 ;  /* 0x0000000831317211 */ /* 0x000fc600078f28ff */
[----:B------:R2:W-:Y:S01]  /*d610*/  STS.64 [R16+0x800], R154 ;  /* 0x0008009a10007388 */ /* 0x0005e20000000a00 */
[----:B------:R-:W-:-:S03]  /*d620*/  LOP3.LUT R48, R49, 0xffffffe0, RZ, 0xc0, !PT ;  /* 0xffffffe031307812 */ /* 0x000fc600078ec0ff */
[----:B------:R-:W-:Y:S01]  /*d630*/  STS.64 [R17], R148 ;  /* 0x0000009411007388 */ /* 0x000fe20000000a00 */
[----:B------:R-:W-:-:S03]  /*d640*/  IADD3 R48, -R48, R8, RZ ;  /* 0x0000000830307210 */ /* 0x000fc60007ffe1ff */
[----:B------:R-:W-:Y:S01]  /*d650*/  STS.64 [R17+0x800], R150 ;  /* 0x0008009611007388 */ /* 0x000fe20000000a00 */
[----:B------:R-:W-:-:S03]  /*d660*/  SHF.R.S32.HI R8, RZ, 0x1f, R48 ;  /* 0x0000001fff087819 */ /* 0x000fc60000011430 */
[----:B------:R-:W-:Y:S01]  /*d670*/  STS.64 [R15], R144 ;  /* 0x000000900f007388 */ /* 0x000fe20000000a00 */
[----:B------:R-:W-:Y:S02]  /*d680*/  LEA.HI R8, R8, R48, RZ, 0x2 ;  /* 0x0000003008087211 */ /* 0x000fe400078f10ff */
[----:B------:R-:W-:Y:S01]  /*d690*/  SHF.L.U32 R48, R10, 0x2, RZ ;  /* 0x000000020a307819 */ /* 0x000fe200000006ff */
[----:B------:R4:W-:Y:S01]  /*d6a0*/  STS.64 [R15+0x800], R146 ;  /* 0x000800920f007388 */ /* 0x0009e20000000a00 */
[----:B------:R-:W-:Y:S02]  /*d6b0*/  SHF.R.S32.HI R8, RZ, 0x2, R8 ;  /* 0x00000002ff087819 */ /* 0x000fe40000011408 */
[C---:B-1----:R-:W-:Y:S01]  /*d6c0*/  IADD3 R13, R12.reuse, R15, RZ ;  /* 0x0000000f0c0d7210 */ /* 0x042fe20007ffe0ff */
[----:B------:R-:W-:Y:S01]  /*d6d0*/  IMAD.IADD R12, R12, 0x1, R9 ;  /* 0x000000010c0c7824 */ /* 0x000fe200078e0209 */
[----:B------:R-:W-:Y:S04]  /*d6e0*/  STS.64 [R9], R140 ;  /* 0x0000008c09007388 */ /* 0x000fe80000000a00 */
[----:B------:R1:W-:Y:S01]  /*d6f0*/  STS.64 [R9+0x800], R142 ;  /* 0x0008008e09007388 */ /* 0x0003e20000000a00 */
[----:B--2---:R-:W-:-:S03]  /*d700*/  LEA R16, R7, UR4, 0x2 ;  /* 0x0000000407107c11 */ /* 0x004fc6000f8e10ff */
[----:B------:R-:W-:Y:S01]  /*d710*/  STS.64 [R13], R136 ;  /* 0x000000880d007388 */ /* 0x000fe20000000a00 */
[--C-:B------:R-:W-:Y:S02]  /*d720*/  SHF.R.S32.HI R7, RZ, 0x5, R49.reuse ;  /* 0x00000005ff077819 */ /* 0x100fe40000011431 */
[----:B------:R-:W-:Y:S01]  /*d730*/  SHF.R.S32.HI R49, RZ, 0x1f, R49 ;  /* 0x0000001fff317819 */ /* 0x000fe20000011431 */
[----:B------:R-:W-:Y:S03]  /*d740*/  STS.64 [R13+0x800], R138 ;  /* 0x0008008a0d007388 */ /* 0x000fe60000000a00 */
[----:B------:R-:W-:Y:S01]  /*d750*/  LEA.HI R49, R49, R7, RZ, 0x2 ;  /* 0x0000000731317211 */ /* 0x000fe200078f10ff */
[----:B------:R-:W-:Y:S03]  /*d760*/  STS.64 [R12], R132 ;  /* 0x000000840c007388 */ /* 0x000fe60000000a00 */
[----:B------:R-:W-:Y:S01]  /*d770*/  LOP3.LUT R49, R49, 0xfffffffc, RZ, 0xc0, !PT ;  /* 0xfffffffc31317812 */ /* 0x000fe200078ec0ff */
[----:B------:R2:W-:Y:S01]  /*d780*/  STS.64 [R12+0x800], R134 ;  /* 0x000800860c007388 */ /* 0x0005e20000000a00 */
[----:B----4-:R-:W4:Y:S02]  /*d790*/  LDC R15, c[0x0][0x270] ;  /* 0x00009c00ff0f7b82 */ /* 0x010f240000000800 */
[----:B------:R-:W-:-:S06]  /*d7a0*/  IADD3 R49, R7, -R49, RZ ;  /* 0x8000003107317210 */ /* 0x000fcc0007ffe0ff */
[----:B------:R-:W-:Y:S01]  /*d7b0*/  BAR.SYNC.DEFER_BLOCKING 0x0 ;  /* 0x0000000000007b1d */ /* 0x000fe20000010000 */
[----:B------:R-:W-:Y:S01]  /*d7c0*/  MOV R7, 0xff800000 ;  /* 0xff80000000077802 */ /* 0x000fe20000000f00 */
[----:B---3--:R-:W-:Y:S01]  /*d7d0*/  @P4 FFMA.FTZ R7, R2, R51, R6 ;  /* 0x0000003302074223 */ /* 0x008fe20000010006 */
[----:B------:R-:W-:Y:S01]  /*d7e0*/  IMAD R8, R49, 0x10, R8 ;  /* 0x0000001031087824 */ /* 0x000fe200078e0208 */
[----:B------:R-:W-:Y:S02]  /*d7f0*/  SHF.R.S32.HI R49, RZ, 0x1f, R48 ;  /* 0x0000001fff317819 */ /* 0x000fe40000011430 */
[----:B-1----:R-:W1:Y:S01]  /*d800*/  S2R R9, SR_CTAID.Y ;  /* 0x0000000000097919 */ /* 0x002e620000002600 */
[----:B------:R-:W3:Y:S01]  /*d810*/  S2R R14, SR_CTAID.X ;  /* 0x00000000000e7919 */ /* 0x000ee20000002500 */
[----:B----4-:R-:W-:Y:S01]  /*d820*/  IMAD R3, R15, R3, UR5 ;  /* 0x000000050f037e24 */ /* 0x010fe2000f8e0203 */
[----:B--2---:R-:W1:Y:S01]  /*d830*/  LDC.64 R12, c[0x0][0x2c0] ;  /* 0x0000b000ff0c7b82 */ /* 0x004e620000000a00 */
[----:B------:R2:W4:Y:S04]  /*d840*/  LDS.128 R44, [R16] ;  /* 0x00000000102c7984 */ /* 0x0005280000000c00 */
[----:B------:R2:W1:Y:S04]  /*d850*/  LDS.128 R40, [R16+0x800] ;  /* 0x0008000010287984 */ /* 0x0004680000000c00 */
[----:B------:R2:W2:Y:S04]  /*d860*/  LDS.128 R36, [R16+0x1000] ;  /* 0x0010000010247984 */ /* 0x0004a80000000c00 */
[----:B------:R1:W2:Y:S04]  /*d870*/  LDS.128 R32, [R16+0x1800] ;  /* 0x0018000010207984 */ /* 0x0002a80000000c00 */
[----:B------:R1:W2:Y:S04]  /*d880*/  LDS.128 R28, [R16+0x2000] ;  /* 0x00200000101c7984 */ /* 0x0002a80000000c00 */
[----:B------:R1:W2:Y:S01]  /*d890*/  LDS.128 R24, [R16+0x2800] ;  /* 0x0028000010187984 */ /* 0x0002a20000000c00 */
[----:B---3--:R-:W-:Y:S01]  /*d8a0*/  SHF.L.U32 R4, R14, 0x6, RZ ;  /* 0x000000060e047819 */ /* 0x008fe200000006ff */
[----:B-1----:R-:W-:-:S02]  /*d8b0*/  IMAD R9, R9, R12, R245 ;  /* 0x0000000c09097224 */ /* 0x002fc400078e02f5 */
[----:B------:R1:W3:Y:S01]  /*d8c0*/  LDS.128 R20, [R16+0x3000] ;  /* 0x0030000010147984 */ /* 0x0002e20000000c00 */
[----:B------:R-:W-:Y:S02]  /*d8d0*/  IMAD.MOV.U32 R12, RZ, RZ, -0x800000 ;  /* 0xff800000ff0c7424 */ /* 0x000fe400078e00ff */
[----:B-----5:R-:W-:Y:S01]  /*d8e0*/  @P3 FFMA.FTZ R12, R0, R50, R5 ;  /* 0x00000032000c3223 */ /* 0x020fe20000010005 */
[----:B------:R-:W-:Y:S01]  /*d8f0*/  IMAD R3, R9, R15, R3 ;  /* 0x0000000f09037224 */ /* 0x000fe200078e0203 */
[----:B------:R-:W1:Y:S03]  /*d900*/  LDS.128 R16, [R16+0x3800] ;  /* 0x0038000010107984 */ /* 0x000e660000000c00 */
[----:B------:R-:W-:Y:S01]  /*d910*/  IMAD R3, R3, R13, R4 ;  /* 0x0000000d03037224 */ /* 0x000fe200078e0204 */
[----:B----4-:R-:W-:Y:S06]  /*d920*/  @P0 BRA `(.L_x_2249) ;  /* 0x0000000000300947 */ /* 0x010fec0003800000 */
[----:B------:R-:W-:Y:S01]  /*d930*/  IMAD R13, R14, -0x40, R13 ;  /* 0xffffffc00e0d7824 */ /* 0x000fe200078e020d */
[----:B------:R-:W-:Y:S01]  /*d940*/  SHF.R.S32.HI R2, RZ, 0x1f, R8 ;  /* 0x0000001fff027819 */ /* 0x000fe20000011408 */
[C---:B------:R-:W-:Y:S01]  /*d950*/  VIADD R4, R8.reuse, 0x8 ;  /* 0x0000000808047836 */ /* 0x040fe20000000000 */
[C---:B------:R-:W-:Y:S01]  /*d960*/  IADD3 R0, P0, R3.reuse, R8, RZ ;  /* 0x0000000803007210 */ /* 0x040fe20007f1e0ff */
[----:B------:R-:W-:Y:S01]  /*d970*/  ULDC.64 UR4, c[0x0][0x2b8] ;  /* 0x0000ae0000047ab9 */ /* 0x000fe20000000a00 */
[-C--:B------:R-:W-:Y:S02]  /*d980*/  ISETP.GE.AND P2, PT, R8, R13.reuse, PT ;  /* 0x0000000d0800720c */ /* 0x080fe40003f46270 */
[----:B------:R-:W-:Y:S02]  /*d990*/  ISETP.GE.AND P1, PT, R4, R13, PT ;  /* 0x0000000d0400720c */ /* 0x000fe40003f26270 */
[----:B------:R-:W-:Y:S02]  /*d9a0*/  LEA.HI.X.SX32 R2, R3, R2, 0x1, P0 ;  /* 0x0000000203027211 */ /* 0x000fe400000f0eff */
[----:B------:R-:W-:-:S04]  /*d9b0*/  LEA R4, P0, R0, UR4, 0x2 ;  /* 0x0000000400047c11 */ /* 0x000fc8000f8010ff */
[----:B------:R-:W-:-:S05]  /*d9c0*/  LEA.HI.X R5, R0, UR5, R2, 0x2, P0 ;  /* 0x0000000500057c11 */ /* 0x000fca00080f1402 */
[----:B------:R4:W-:Y:S04]  /*d9d0*/  @!P2 STG.E desc[UR20][R4.64], R7 ;  /* 0x000000070400a986 */ /* 0x0009e8000c101914 */
[----:B------:R4:W-:Y:S02]  /*d9e0*/  @!P1 STG.E desc[UR20][R4.64+0x20], R12 ;  /* 0x0000200c04009986 */ /* 0x0009e4000c101914 */
.L_x_2249:
[----:B------:R-:W-:Y:S05]  /*d9f0*/  BSYNC B0 ;  /* 0x0000000000007941 */ /* 0x000fea0003800000 */
.L_x_2248:
[----:B------:R-:W-:Y:S01]  /*da00*/  ULDC UR4, c[0x0][0x2dc] ;  /* 0x0000b70000047ab9 */ /* 0x000fe20000000800 */
[----:B------:R-:W-:-:S04]  /*da10*/  IMAD.WIDE R48, R11, 0x40, R48 ;  /* 0x000000400b307825 */ /* 0x000fc800078e0230 */
[----:B------:R-:W-:Y:S01]  /*da20*/  IMAD R3, R3, UR4, RZ ;  /* 0x0000000403037c24 */ /* 0x000fe2000f8e02ff */
[----:B------:R-:W-:-:S04]  /*da30*/  ULDC.64 UR4, c[0x0][0x288] ;  /* 0x0000a20000047ab9 */ /* 0x000fc80000000a00 */
[----:B------:R-:W-:-:S04]  /*da40*/  IADD3 R0, P0, R3, R48, RZ ;  /* 0x0000003003007210 */ /* 0x000fc80007f1e0ff */
[----:B------:R-:W-:Y:S02]  /*da50*/  LEA.HI.X.SX32 R3, R3, R49, 0x1, P0 ;  /* 0x0000003103037211 */ /* 0x000fe400000f0eff */
[----:B------:R-:W-:-:S04]  /*da60*/  LEA R2, P0, R0, UR4, 0x2 ;  /* 0x0000000400027c11 */ /* 0x000fc8000f8010ff */
[----:B------:R-:W-:-:S05]  /*da70*/  LEA.HI.X R3, R0, UR5, R3, 0x2, P0 ;  /* 0x0000000500037c11 */ /* 0x000fca00080f1403 */
[----:B------:R-:W-:Y:S04]  /*da80*/  STG.E.128 desc[UR20][R2.64], R44 ;  /* 0x0000002c02007986 */ /* 0x000fe8000c101d14 */
[----:B------:R-:W-:Y:S04]  /*da90*/  STG.E.128 desc[UR20][R2.64+0x800], R40 ;  /* 0x0008002802007986 */ /* 0x000fe8000c101d14 */
[----:B--2---:R-:W-:Y:S04]  /*daa0*/  STG.E.128 desc[UR20][R2.64+0x1000], R36 ;  /* 0x0010002402007986 */ /* 0x004fe8000c101d14 */
[----:B------:R-:W-:Y:S04]  /*dab0*/  STG.E.128 desc[UR20][R2.64+0x1800], R32 ;  /* 0x0018002002007986 */ /* 0x000fe8000c101d14 */
[----:B------:R-:W-:Y:S04]  /*dac0*/  STG.E.128 desc[UR20][R2.64+0x2000], R28 ;  /* 0x0020001c02007986 */ /* 0x000fe8000c101d14 */
[----:B------:R-:W-:Y:S04]  /*dad0*/  STG.E.128 desc[UR20][R2.64+0x2800], R24 ;  /* 0x0028001802007986 */ /* 0x000fe8000c101d14 */
[----:B---3--:R-:W-:Y:S04]  /*dae0*/  STG.E.128 desc[UR20][R2.64+0x3000], R20 ;  /* 0x0030001402007986 */ /* 0x008fe8000c101d14 */
[----:B-1----:R-:W-:Y:S01]  /*daf0*/  STG.E.128 desc[UR20][R2.64+0x3800], R16 ;  /* 0x0038001002007986 */ /* 0x002fe2000c101d14 */
[----:B------:R-:W-:Y:S05]  /*db00*/  EXIT ;  /* 0x000000000000794d */ /* 0x000fea0003800000 */
.L_x_2250:
        /* <DEDUP_REMOVED lines=15> */
.L_x_8002:


//--------------------- .text._ZN5flash24flash_fwd_splitkv_kernelI23Flash_fwd_kernel_traitsILi64ELi64ELi256ELi4ELb0ELb0EN7cutlass10bfloat16_tE19Flash_kernel_traitsILi64ELi64ELi256ELi4ES3_EELb1ELb0ELb0ELb1ELb1ELb1ELb1ELb0EEEvNS_16Flash_fwd_paramsE --------------------------
	.section	.text._ZN5flash24flash_fwd_splitkv_kernelI23Flash_fwd_kernel_traitsILi64ELi64ELi256ELi4ELb0ELb0EN7cutlass10bfloat16_tE19Flash_kernel_traitsILi64ELi64ELi256ELi4ES3_EELb1ELb0ELb0ELb1ELb1ELb1ELb1ELb0EEEvNS_16Flash_fwd_paramsE,"ax",@progbits
	.align	128
        .global         _ZN5flash24flash_fwd_splitkv_kernelI23Flash_fwd_kernel_traitsILi64ELi64ELi256ELi4ELb0ELb0EN7cutlass10bfloat16_tE19Flash_kernel_traitsILi64ELi64ELi256ELi4ES3_EELb1ELb0ELb0ELb1ELb1ELb1ELb1ELb0EEEvNS_16Flash_fwd_paramsE
        .type           _ZN5flash24flash_fwd_splitkv_kernelI23Flash_fwd_kernel_traitsILi64ELi64ELi256ELi4ELb0ELb0EN7cutlass10bfloat16_tE19Flash_kernel_traitsILi64ELi64ELi256ELi4ES3_EELb1ELb0ELb0ELb1ELb1ELb1ELb1ELb0EEEvNS_16Flash_fwd_paramsE,@function
        .size           _ZN5flash24flash_fwd_splitkv_kernelI23Flash_fwd_kernel_traitsILi64ELi64ELi256ELi4ELb0ELb0EN7cutlass10bfloat16_tE19Flash_kernel_traitsILi64ELi64ELi256ELi4ES3_EELb1ELb0ELb0ELb1ELb1ELb1ELb1ELb0EEEvNS_16Flash_fwd_paramsE,(.L_x_8003 - _ZN5flash24flash_fwd_splitkv_kernelI23Flash_fwd_kernel_traitsILi64ELi64ELi256ELi4ELb0ELb0EN7cutlass10bfloat16_tE19Flash_kernel_traitsILi64ELi64ELi256ELi4ES3_EELb1ELb0ELb0ELb1ELb1ELb1ELb1ELb0EEEvNS_16Flash_fwd_paramsE)
        .other          _ZN5flash24flash_fwd_splitkv_kernelI23Flash_fwd_kernel_traitsILi64ELi64ELi256ELi4ELb0ELb0EN7cutlass10bfloat16_tE19Flash_kernel_traitsILi64ELi64ELi256ELi4ES3_EELb1ELb0ELb0ELb1ELb1ELb1ELb1ELb0EEEvNS_16Flash_fwd_paramsE,@"STO_CUDA_ENTRY STV_DEFAULT"
_ZN5flash24flash_fwd_splitkv_kernelI23Flash_fwd_kernel_traitsILi64ELi64ELi256ELi4ELb0ELb0EN7cutlass10bfloat16_tE19Flash_kernel_traitsILi64ELi64ELi256ELi4ES3_EELb1ELb0ELb0ELb1ELb1ELb1ELb1ELb0EEEvNS_16Flash_fwd_paramsE:
.text._ZN5flash24flash_fwd_splitkv_kernelI23Flash_fwd_kernel_traitsILi64ELi64ELi256ELi4ELb0ELb0EN7cutlass10bfloat16_tE19Flash_kernel_traitsILi64ELi64ELi256ELi4ES3_EELb1ELb0ELb0ELb1ELb1ELb1ELb1ELb0EEEvNS_16Flash_fwd_paramsE:
[----:B------:R-:W1:Y:S08]  /*0000*/  LDC R1, c[0x0][0x28] ;  /* 0x00000a00ff017b82 */ /* 0x000e700000000800 */
[----:B------:R-:W2:Y:S01]  /*0010*/  LDC R14, c[0x0][0x270] ;  /* 0x00009c00ff0e7b82 */ /* 0x000ea20000000800 */
[----:B------:R-:W-:Y:S01]  /*0020*/  ULDC.64 UR20, c[0x0][0x208] ;  /* 0x0000820000147ab9 */ /* 0x000fe20000000a00 */
[----:B-1----:R-:W-:-:S06]  /*0030*/  VIADD R1, R1, 0xffffffd8 ;  /* 0xffffffd801017836 */ /* 0x002fcc0000000000 */
[----:B------:R-:W1:Y:S08]  /*0040*/  S2UR UR4, SR_CTAID.Z ;  /* 0x00000000000479c3 */ /* 0x000e700000002700 */
[----:B------:R-:W3:Y:S08]  /*0050*/  LDC.64 R4, c[0x0][0x308] ;  /* 0x0000c200ff047b82 */ /* 0x000ef00000000a00 */
[----:B------:R-:W4:Y:S01]  /*0060*/  LDC.64 R6, c[0x0][0x300] ;  /* 0x0000c000ff067b82 */ /* 0x000f220000000a00 */
[----:B--2---:R-:W2:Y:S01]  /*0070*/  I2F.U32.RP R2, R14 ;  /* 0x0000000e00027306 */ /* 0x004ea20000209000 */
[----:B------:R-:W-:Y:S01]  /*0080*/  ISETP.NE.U32.AND P2, PT, R14, RZ, PT ;  /* 0x000000ff0e00720c */ /* 0x000fe20003f45070 */
[----:B------:R-:W1:Y:S01]  /*0090*/  S2R R29, SR_CTAID.X ;  /* 0x00000000001d7919 */ /* 0x000e620000002500 */
[----:B------:R-:W-:Y:S01]  /*00a0*/  IMAD.MOV.U32 R13, RZ, RZ, RZ ;  /* 0x000000ffff0d7224 */ /* 0x000fe200078e00ff */
[----:B------:R-:W-:-:S04]  /*00b0*/  ULDC UR19, c[0x0][0x2c4] ;  /* 0x0000b10000137ab9 */ /* 0x000fc80000000800 */
[----:B--2---:R-:W2:Y:S01]  /*00c0*/  MUFU.RCP R2, R2 ;  /* 0x0000000200027308 */ /* 0x004ea20000001000 */
[----:B---3--:R-:W-:-:S04]  /*00d0*/  ISETP.NE.U32.AND P0, PT, R4, RZ, PT ;  /* 0x000000ff0400720c */ /* 0x008fc80003f05070 */
[----:B------:R-:W-:Y:S02]  /*00e0*/  ISETP.NE.AND.EX P0, PT, R5, RZ, PT, P0 ;  /* 0x000000ff0500720c */ /* 0x000fe40003f05300 */
[----:B----4-:R-:W-:-:S04]  /*00f0*/  ISETP.NE.U32.AND P1, PT, R6, RZ, PT ;  /* 0x000000ff0600720c */ /* 0x010fc80003f25070 */
[----:B------:R-:W-:Y:S02]  /*0100*/  ISETP.NE.AND.EX P1, PT, R7, RZ, PT, P1 ;  /* 0x000000ff0700720c */ /* 0x000fe40003f25310 */
[----:B--2---:R-:W-:-:S04]  /*0110*/  IADD3 R2, R2, 0xffffffe, RZ ;  /* 0x0ffffffe02027810 */ /* 0x004fc80007ffe0ff */
[----:B------:R-:W2:Y:S07]  /*0120*/  F2I.FTZ.U32.TRUNC.NTZ R3, R2 ;  /* 0x0000000200037305 */ /* 0x000eae000021f000 */
[----:B------:R-:W3:Y:S01]  /*0130*/  @P1 LDC.64 R4, c[0x0][0x300] ;  /* 0x0000c000ff041b82 */ /* 0x000ee20000000a00 */
[----:B--2---:R-:W-:Y:S01]  /*0140*/  IMAD.MOV R0, RZ, RZ, -R3 ;  /* 0x000000ffff007224 */ /* 0x004fe200078e0a03 */
[----:B------:R-:W-:-:S03]  /*0150*/  MOV R2, RZ ;  /* 0x000000ff00027202 */ /* 0x000fc60000000f00 */
[----:B------:R-:W-:-:S04]  /*0160*/  IMAD R0, R0, R14, RZ ;  /* 0x0000000e00007224 */ /* 0x000fc800078e02ff */
[----:B------:R-:W-:-:S06]  /*0170*/  IMAD.HI.U32 R2, R3, R0, R2 ;  /* 0x0000000003027227 */ /* 0x000fcc00078e0002 */
[----:B-1----:R-:W-:Y:S02]  /*0180*/  IMAD.HI.U32 R26, R2, UR4, RZ ;  /* 0x00000004021a7c27 */ /* 0x002fe4000f8e00ff */
[----:B------:R-:W1:Y:S02]  /*0190*/  @P0 LDC.64 R2, c[0x0][0x308] ;  /* 0x0000c200ff020b82 */ /* 0x000e640000000a00 */
        /* <DEDUP_REMOVED lines=8> */
[C---:B-1----:R-:W-:Y:S01]  /*0220*/  @P0 IMAD.WIDE R2, R26.reuse, 0x4, R2 ;  /* 0x000000041a020825 */ /* 0x042fe200078e0202 */
[----:B------:R1:W-:Y:S01]  /*0230*/  STL [R1+0x24], R26 ;  /* 0x0000241a01007387 */ /* 0x0003e20000100800 */
[----:B------:R-:W-:Y:S02]  /*0240*/  SHF.L.U32 R135, R29, 0x6, RZ ;  /* 0x000000061d877819 */ /* 0x000fe400000006ff */
[----:B---3--:R-:W-:Y:S01]  /*0250*/  @P1 IMAD.WIDE R4, R26, 0x4, R4 ;  /* 0x000000041a041825 */ /* 0x008fe200078e0204 */
[----:B------:R1:W5:Y:S04]  /*0260*/  @P0 LDG.E R12, desc[UR20][R2.64] ;  /* 0x00000014020c0981 */ /* 0x000368000c1e1900 */
[----:B------:R1:W5:Y:S01]  /*0270*/  @P1 LDG.E R13, desc[UR20][R4.64] ;  /* 0x00000014040d1981 */ /* 0x000362000c1e1900 */
[----:B------:R-:W-:Y:S01]  /*0280*/  ISETP.GE.AND P1, PT, R135, UR19, PT ;  /* 0x0000001387007c0c */ /* 0x000fe2000bf26270 */
[----:B------:R-:W-:-:S04]  /*0290*/  IMAD.MOV R0, RZ, RZ, -R26 ;  /* 0x000000ffff007224 */ /* 0x000fc800078e0a1a */
[----:B------:R-:W-:-:S08]  /*02a0*/  IMAD R22, R14, R0, UR4 ;  /* 0x000000040e167e24 */ /* 0x000fd0000f8e0200 */
[----:B------:R-:W-:Y:S05]  /*02b0*/  @P1 EXIT ;  /* 0x000000000000194d */ /* 0x000fea0003800000 */
[----:B------:R-:W2:Y:S01]  /*02c0*/  LDC R6, c[0x0][0x10] ;  /* 0x00000400ff067b82 */ /* 0x000ea20000000800 */
[----:B-----5:R-:W-:Y:S01]  /*02d0*/  @P0 IMAD.IADD R27, R12, 0x1, -R13 ;  /* 0x000000010c1b0824 */ /* 0x020fe200078e0a0d */
[----:B------:R-:W-:Y:S01]  /*02e0*/  ULDC UR18, c[0x0][0x398] ;  /* 0x0000e60000127ab9 */ /* 0x000fe20000000800 */
[----:B------:R-:W3:Y:S05]  /*02f0*/  S2R R134, SR_TID.X ;  /* 0x0000000000867919 */ /* 0x000eea0000002100 */
[----:B------:R-:W4:Y:S01]  /*0300*/  @!P0 LDC.64 R10, c[0x0][0x318] ;  /* 0x0000c600ff0a8b82 */ /* 0x000f220000000a00 */
[-C--:B--2---:R-:W-:Y:S02]  /*0310*/  IABS R0, R6.reuse ;  /* 0x0000000600007213 */ /* 0x084fe40000000000 */
[----:B------:R-:W-:-:S03]  /*0320*/  IABS R8, R6 ;  /* 0x0000000600087213 */ /* 0x000fc60000000000 */
[----:B-1----:R-:W-:Y:S02]  /*0330*/  IMAD.MOV.U32 R4, RZ, RZ, R0 ;  /* 0x000000ffff047224 */ /* 0x002fe400078e0000 */
[----:B------:R-:W1:Y:S01]  /*0340*/  LDC R0, c[0x0][0x2c8] ;  /* 0x0000b200ff007b82 */ /* 0x000e620000000800 */
[----:B----4-:R-:W-:Y:S01]  /*0350*/  @!P0 ISETP.NE.U32.AND P1, PT, R10, RZ, PT ;  /* 0x000000ff0a00820c */ /* 0x010fe20003f25070 */
[----:B------:R-:W2:Y:S01]  /*0360*/  I2F.RP R2, R4 ;  /* 0x0000000400027306 */ /* 0x000ea20000209400 */
[----:B------:R-:W4:Y:S02]  /*0370*/  S2R R10, SR_CTAID.Y ;  /* 0x00000000000a7919 */ /* 0x000f240000002600 */
[----:B------:R-:W-:-:S05]  /*0380*/  @!P0 ISETP.NE.AND.EX P1, PT, R11, RZ, PT, P1 ;  /* 0x000000ff0b00820c */ /* 0x000fca0003f25310 */
[----:B--2---:R-:W2:Y:S01]  /*0390*/  MUFU.RCP R2, R2 ;  /* 0x0000000200027308 */ /* 0x004ea20000001000 */
[----:B-1----:R-:W-:Y:S02]  /*03a0*/  VIADD R0, R0, 0xff ;  /* 0x000000ff00007836 */ /* 0x002fe40000000000 */
[----:B--2---:R-:W-:-:S05]  /*03b0*/  VIADD R2, R2, 0xffffffe ;  /* 0x0ffffffe02027836 */ /* 0x004fca0000000000 */
[----:B------:R1:W2:Y:S02]  /*03c0*/  F2I.FTZ.U32.TRUNC.NTZ R3, R2 ;  /* 0x0000000200037305 */ /* 0x0002a4000021f000 */
[----:B-1----:R-:W-:-:S04]  /*03d0*/  SHF.R.S32.HI R2, RZ, 0x1f, R0 ;  /* 0x0000001fff027819 */ /* 0x002fc80000011400 */
[----:B------:R-:W-:Y:S01]  /*03e0*/  LEA.HI R0, R2, R0, RZ, 0x8 ;  /* 0x0000000002007211 */ /* 0x000fe200078f40ff */
[----:B--2---:R-:W-:-:S03]  /*03f0*/  IMAD.MOV R2, RZ, RZ, -R3 ;  /* 0x000000ffff027224 */ /* 0x004fc600078e0a03 */
        /* <DEDUP_REMOVED lines=8> */
[----:B------:R-:W-:Y:S01]  /*0480*/  IMAD.MOV.U32 R3, RZ, RZ, R0 ;  /* 0x000000ffff037224 */ /* 0x000fe200078e0000 */
[----:B------:R-:W1:Y:S01]  /*0490*/  @!P0 LDC.64 R8, c[0x0][0x2c8] ;  /* 0x0000b200ff088b82 */ /* 0x000e620000000a00 */
[----:B------:R-:W-:-:S04]  /*04a0*/  IMAD.HI.U32 R0, R5, R2, RZ ;  /* 0x0000000205007227 */ /* 0x000fc800078e00ff */
[----:B------:R-:W-:-:S05]  /*04b0*/  IMAD R2, R0, R3, R2 ;  /* 0x0000000300027224 */ /* 0x000fca00078e0202 */
[----:B------:R-:W-:-:S13]  /*04c0*/  ISETP.GT.U32.AND P2, PT, R4, R2, PT ;  /* 0x000000020400720c */ /* 0x000fda0003f44070 */
[----:B------:R-:W-:Y:S01]  /*04d0*/  @!P2 IMAD.IADD R2, R2, 0x1, -R4 ;  /* 0x000000010202a824 */ /* 0x000fe200078e0a04 */
[----:B-1----:R-:W-:Y:S01]  /*04e0*/  @!P0 SEL R3, R9, RZ, P1 ;  /* 0x000000ff09038207 */ /* 0x002fe20000800000 */
[----:B------:R-:W-:-:S03]  /*04f0*/  @!P2 VIADD R0, R0, 0x1 ;  /* 0x000000010000a836 */ /* 0x000fc60000000000 */
[----:B------:R-:W-:Y:S02]  /*0500*/  ISETP.GE.U32.AND P3, PT, R2, R4, PT ;  /* 0x000000040200720c */ /* 0x000fe40003f66070 */
[----:B------:R-:W-:Y:S02]  /*0510*/  LOP3.LUT R2, R7, R6, RZ, 0x3c, !PT ;  /* 0x0000000607027212 */ /* 0x000fe400078e3cff */
[----:B------:R-:W-:Y:S01]  /*0520*/  @!P0 IADD3 R27, R3, R8, -R13 ;  /* 0x00000008031b8210 */ /* 0x000fe20007ffe80d */
[----:B------:R-:W-:Y:S01]  /*0530*/  VIADD R3, R135, 0x13f ;  /* 0x0000013f87037836 */ /* 0x000fe20000000000 */
[----:B------:R-:W-:Y:S02]  /*0540*/  ISETP.GE.AND P1, PT, R2, RZ, PT ;  /* 0x000000ff0200720c */ /* 0x000fe40003f26270 */
[----:B------:R-:W-:Y:S01]  /*0550*/  ISETP.NE.AND P0, PT, R6, RZ, PT ;  /* 0x000000ff0600720c */ /* 0x000fe20003f05270 */
[C---:B------:R-:W-:Y:S01]  /*0560*/  VIADD R2, R27.reuse, 0xff ;  /* 0x000000ff1b027836 */ /* 0x040fe20000000000 */
[----:B------:R-:W-:-:S03]  /*0570*/  IADD3 R3, R27, -UR19, R3 ;  /* 0x800000131b037c10 */ /* 0x000fc6000fffe003 */
[----:B------:R-:W-:Y:S02]  /*0580*/  @P3 VIADD R0, R0, 0x1 ;  /* 0x0000000100003836 */ /* 0x000fe40000000000 */
[----:B------:R-:W-:Y:S01]  /*0590*/  VIADD R5, R3, UR18 ;  /* 0x0000001203057c36 */ /* 0x000fe20008000000 */
[----:B------:R-:W-:-:S03]  /*05a0*/  SHF.R.S32.HI R3, RZ, 0x1f, R2 ;  /* 0x0000001fff037819 */ /* 0x000fc60000011402 */
[----:B------:R-:W-:Y:S01]  /*05b0*/  @!P1 IMAD.MOV R0, RZ, RZ, -R0 ;  /* 0x000000ffff009224 */ /* 0x000fe200078e0a00 */
[----:B------:R-:W-:Y:S02]  /*05c0*/  SHF.R.S32.HI R4, RZ, 0x1f, R5 ;  /* 0x0000001fff047819 */ /* 0x000fe40000011405 */
[----:B------:R-:W-:Y:S02]  /*05d0*/  @!P0 LOP3.LUT R0, RZ, R6, RZ, 0x33, !PT ;  /* 0x00000006ff008212 */ /* 0x000fe400078e33ff */
[----:B------:R-:W-:Y:S02]  /*05e0*/  LEA.HI R2, R3, R2, RZ, 0x8 ;  /* 0x0000000203027211 */ /* 0x000fe400078f40ff */
[----:B------:R-:W-:Y:S01]  /*05f0*/  LEA.HI R3, R4, R5, RZ, 0x8 ;  /* 0x0000000504037211 */ /* 0x000fe200078f40ff */
[----:B----4-:R-:W-:Y:S01]  /*0600*/  IMAD R147, R0, R10, RZ ;  /* 0x0000000a00937224 */ /* 0x010fe200078e02ff */
[----:B------:R-:W-:Y:S02]  /*0610*/  SHF.R.S32.HI R2, RZ, 0x8, R2 ;  /* 0x00000008ff027819 */ /* 0x000fe40000011402 */
[----:B------:R-:W-:-:S02]  /*0620*/  SHF.R.S32.HI R3, RZ, 0x8, R3 ;  /* 0x00000008ff037819 */ /* 0x000fc40000011403 */
[----:B------:R-:W-:Y:S01]  /*0630*/  VIADDMNMX R0, R147, R0, R2, PT ;  /* 0x0000000093007246 */ /* 0x000fe20003800102 */
[----:B------:R1:W-:Y:S03]  /*0640*/  STL [R1+0x18], R147 ;  /* 0x0000189301007387 */ /* 0x0003e60000100800 */
[----:B------:R-:W-:-:S04]  /*0650*/  VIMNMX R238, R0, R3, PT ;  /* 0x0000000300ee7248 */ /* 0x000fc80003fe0100 */
[----:B------:R-:W-:-:S13]  /*0660*/  ISETP.GE.AND P0, PT, R147, R238, PT ;  /* 0x000000ee9300720c */ /* 0x000fda0003f06270 */
[----:B---3--:R-:W-:Y:S05]  /*0670*/  @!P0 BRA `(.L_x_2251) ;  /* 0x0000000400108947 */ /* 0x008fea0003800000 */
[----:B------:R-:W2:Y:S01]  /*0680*/  LDC R0, c[0x0][0x2c0] ;  /* 0x0000b000ff007b82 */ /* 0x000ea20000000800 */
[----:B------:R-:W-:Y:S01]  /*0690*/  SHF.R.S32.HI R4, RZ, 0x1f, R134 ;  /* 0x0000001fff047819 */ /* 0x000fe20000011486 */
[----:B------:R-:W-:Y:S01]  /*06a0*/  ULDC UR4, c[0x0][0x2dc] ;  /* 0x0000b70000047ab9 */ /* 0x000fe20000000800 */
[----:B------:R-:W-:Y:S02]  /*06b0*/  LOP3.LUT P6, RZ, R134, 0xf, RZ, 0xc0, !PT ;  /* 0x0000000f86ff7812 */ /* 0x000fe400078cc0ff */
[----:B------:R-:W-:-:S04]  /*06c0*/  LEA.HI R4, R4, R134, RZ, 0x4 ;  /* 0x0000008604047211 */ /* 0x000fc800078f20ff */
[----:B------:R-:W-:-:S05]  /*06d0*/  LOP3.LUT R2, R4, 0x3ffffff0, RZ, 0xc0, !PT ;  /* 0x3ffffff004027812 */ /* 0x000fca00078ec0ff */
[----:B------:R-:W-:-:S04]  /*06e0*/  IMAD.IADD R2, R134, 0x1, -R2 ;  /* 0x0000000186027824 */ /* 0x000fc800078e0a02 */
[----:B------:R-:W-:-:S05]  /*06f0*/  IMAD.SHL.U32 R2, R2, 0x4, RZ ;  /* 0x0000000402027824 */ /* 0x000fca00078e00ff */
[----:B------:R-:W-:Y:S01]  /*0700*/  SHF.R.S32.HI R3, RZ, 0x1f, R2 ;  /* 0x0000001fff037819 */ /* 0x000fe20000011402 */
[----:B--2---:R-:W-:Y:S01]  /*0710*/  IMAD R0, R10, R0, R26 ;  /* 0x000000000a007224 */ /* 0x004fe200078e021a */
[----:B------:R-:W-:-:S03]  /*0720*/  IADD3 R10, -R135, UR19, RZ ;  /* 0x00000013870a7c10 */ /* 0x000fc6000fffe1ff */
[----:B------:R-:W-:-:S04]  /*0730*/  IMAD R0, R0, R14, R22 ;  /* 0x0000000e00007224 */ /* 0x000fc800078e0216 */
[----:B------:R-:W-:Y:S01]  /*0740*/  IMAD R6, R0, UR19, R135 ;  /* 0x0000001300067c24 */ /* 0x000fe2000f8e0287 */
[----:B------:R-:W-:-:S03]  /*0750*/  SHF.R.S32.HI R0, RZ, 0x4, R4 ;  /* 0x00000004ff007819 */ /* 0x000fc60000011404 */
[----:B------:R-:W-:Y:S01]  /*0760*/  IMAD R4, R6, UR4, RZ ;  /* 0x0000000406047c24 */ /* 0x000fe2000f8e02ff */
[----:B------:R-:W-:Y:S01]  /*0770*/  ULDC.64 UR4, c[0x0][0x288] ;  /* 0x0000a20000047ab9 */ /* 0x000fe20000000a00 */
[C---:B------:R-:W-:Y:S01]  /*0780*/  IMAD.WIDE R2, R0.reuse, 0x40, R2 ;  /* 0x0000004000027825 */ /* 0x040fe200078e0202 */
[----:B------:R-:W-:-:S03]  /*0790*/  ISETP.GE.OR P5, PT, R0, R10, P6 ;  /* 0x0000000a0000720c */ /* 0x000fc600037a6670 */
[----:B------:R-:W-:Y:S01]  /*07a0*/  VIADD R5, R0, 0x10 ;  /* 0x0000001000057836 */ /* 0x000fe20000000000 */
[----:B------:R-:W-:Y:S01]  /*07b0*/  IADD3 R2, P0, R4, R2, RZ ;  /* 0x0000000204027210 */ /* 0x000fe20007f1e0ff */
[C---:B------:R-:W-:Y:S02]  /*07c0*/  VIADD R7, R0.reuse, 0x8 ;  /* 0x0000000800077836 */ /* 0x040fe40000000000 */
[----:B------:R-:W-:Y:S01]  /*07d0*/  VIADD R9, R0, 0x18 ;  /* 0x0000001800097836 */ /* 0x000fe20000000000 */
[----:B------:R-:W-:Y:S01]  /*07e0*/  LEA.HI.X.SX32 R3, R4, R3, 0x1, P0 ;  /* 0x0000000304037211 */ /* 0x000fe200000f0eff */
[----:B------:R-:W-:Y:S01]  /*07f0*/  VIADD R8, R0, 0x20 ;  /* 0x0000002000087836 */ /* 0x000fe20000000000 */
[C---:B------:R-:W-:Y:S02]  /*0800*/  LEA R4, P0, R2.reuse, UR4, 0x2 ;  /* 0x0000000402047c11 */ /* 0x040fe4000f8010ff */
[----:B------:R-:W-:Y:S02]  /*0810*/  ISETP.GE.OR P3, PT, R5, R10, P6 ;  /* 0x0000000a0500720c */ /* 0x000fe40003766670 */
[----:B------:R-:W-:Y:S01]  /*0820*/  LEA.HI.X R5, R2, UR5, R3, 0x2, P0 ;  /* 0x0000000502057c11 */ /* 0x000fe200080f1403 */
[----:B------:R-:W-:Y:S01]  /*0830*/  ULDC.64 UR4, c[0x0][0x2b8] ;  /* 0x0000ae0000047ab9 */ /* 0x000fe20000000a00 */
[----:B------:R-:W-:-:S02]  /*0840*/  SHF.R.S32.HI R2, RZ, 0x1f, R6 ;  /* 0x0000001fff027819 */ /* 0x000fc40000011406 */
[----:B------:R-:W-:Y:S01]  /*0850*/  IADD3 R3, P0, R6, R0, RZ ;  /* 0x0000000006037210 */ /* 0x000fe20007f1e0ff */
[----:B------:R-:W-:Y:S01]  /*0860*/  STG.E.128 desc[UR20][R4.64], RZ ;  /* 0x000000ff04007986 */ /* 0x000fe2000c101d14 */
[----:B------:R-:W-:Y:S01]  /*0870*/  ISETP.GE.OR P4, PT, R7, R10, P6 ;  /* 0x0000000a0700720c */ /* 0x000fe20003786670 */
[C---:B------:R-:W-:Y:S01]  /*0880*/  VIADD R7, R0.reuse, 0x28 ;  /* 0x0000002800077836 */ /* 0x040fe20000000000 */
[C---:B------:R-:W-:Y:S01]  /*0890*/  LEA.HI.X.SX32 R6, R0.reuse, R2, 0x1, P0 ;  /* 0x0000000200067211 */ /* 0x040fe200000f0eff */
[----:B------:R-:W-:Y:S01]  /*08a0*/  STG.E.128 desc[UR20][R4.64+0x800], RZ ;  /* 0x000800ff04007986 */ /* 0x000fe2000c101d14 */
[----:B------:R-:W-:Y:S02]  /*08b0*/  LEA R2, P0, R3, UR4, 0x2 ;  /* 0x0000000403027c11 */ /* 0x000fe4000f8010ff */
[-C--:B------:R-:W-:Y:S01]  /*08c0*/  ISETP.GE.OR P2, PT, R9, R10.reuse, P6 ;  /* 0x0000000a0900720c */ /* 0x080fe20003746670 */
[----:B------:R-:W-:Y:S01]  /*08d0*/  STG.E.128 desc[UR20][R4.64+0x1000], RZ ;  /* 0x001000ff04007986 */ /* 0x000fe2000c101d14 */
[----:B------:R-:W-:Y:S01]  /*08e0*/  LEA.HI.X R3, R3, UR5, R6, 0x2, P0 ;  /* 0x0000000503037c11 */ /* 0x000fe200080f1406 */
[----:B------:R-:W-:Y:S01]  /*08f0*/  @!P5 IMAD.MOV.U32 R6, RZ, RZ, -0x800000 ;  /* 0xff800000ff06d424 */ /* 0x000fe200078e00ff */
[-C--:B------:R-:W-:Y:S01]  /*0900*/  ISETP.GE.OR P0, PT, R7, R10.reuse, P6 ;  /* 0x0000000a0700720c */ /* 0x080fe20003706670 */
[----:B------:R-:W-:Y:S01]  /*0910*/  VIADD R7, R0, 0x30 ;  /* 0x0000003000077836 */ /* 0x000fe20000000000 */
[----:B------:R-:W-:Y:S01]  /*0920*/  STG.E.128 desc[UR20][R4.64+0x1800], RZ ;  /* 0x001800ff04007986 */ /* 0x000fe2000c101d14 */
[----:B------:R-:W-:Y:S01]  /*0930*/  ISETP.GE.OR P1, PT, R8, R10, P6 ;  /* 0x0000000a0800720c */ /* 0x000fe20003726670 */
[----:B------:R-:W-:-:S02]  /*0940*/  VIADD R0, R0, 0x38 ;  /* 0x0000003800007836 */ /* 0x000fc40000000000 */
[----:B------:R-:W-:Y:S01]  /*0950*/  STG.E.128 desc[UR20][R4.64+0x2000], RZ ;  /* 0x002000ff04007986 */ /* 0x000fe2000c101d14 */
[----:B------:R-:W-:-:S03]  /*0960*/  @!P3 IMAD.MOV.U32 R8, RZ, RZ, -0x800000 ;  /* 0xff800000ff08b424 */ /* 0x000fc600078e00ff */
[----:B------:R-:W-:Y:S04]  /*0970*/  STG.E.128 desc[UR20][R4.64+0x2800], RZ ;  /* 0x002800ff04007986 */ /* 0x000fe8000c101d14 */
[----:B------:R-:W-:Y:S04]  /*0980*/  STG.E.128 desc[UR20][R4.64+0x3000], RZ ;  /* 0x003000ff04007986 */ /* 0x000fe8000c101d14 */
[----:B------:R2:W-:Y:S04]  /*0990*/  STG.E.128 desc[UR20][R4.64+0x3800], RZ ;  /* 0x003800ff04007986 */ /* 0x0005e8000c101d14 */
[----:B------:R3:W-:Y:S01]  /*09a0*/  @!P5 STG.E desc[UR20][R2.64], R6 ;  /* 0x000000060200d986 */ /* 0x0007e2000c101914 */
[-C--:B------:R-:W-:Y:S01]  /*09b0*/  ISETP.GE.OR P5, PT, R7, R10.reuse, P6 ;  /* 0x0000000a0700720c */ /* 0x080fe200037a6670 */
[----:B------:R-:W-:Y:S01]  /*09c0*/  @!P2 IMAD.MOV.U32 R7, RZ, RZ, -0x800000 ;  /* 0xff800000ff07a424 */ /* 0x000fe200078e00ff */
[----:B------:R-:W-:Y:S01]  /*09d0*/  ISETP.GE.OR P6, PT, R0, R10, P6 ;  /* 0x0000000a0000720c */ /* 0x000fe200037c6670 */
[----:B------:R-:W-:Y:S04]  /*09e0*/  @!P3 STG.E desc[UR20][R2.64+0x40], R8 ;  /* 0x000040080200b986 */ /* 0x000fe8000c101914 */
[----:B------:R-:W-:Y:S01]  /*09f0*/  @!P2 STG.E desc[UR20][R2.64+0x60], R7 ;  /* 0x000060070200a986 */ /* 0x000fe2000c101914 */
[----:B--2---:R-:W-:-:S02]  /*0a00*/  @!P4 IMAD.MOV.U32 R4, RZ, RZ, -0x800000 ;  /* 0xff800000ff04c424 */ /* 0x004fc400078e00ff */
[----:B------:R-:W-:-:S03]  /*0a10*/  @!P0 IMAD.MOV.U32 R5, RZ, RZ, -0x800000 ;  /* 0xff800000ff058424 */ /* 0x000fc600078e00ff */
[----:B------:R2:W-:Y:S01]  /*0a20*/  @!P4 STG.E desc[UR20][R2.64+0x20], R4 ;  /* 0x000020040200c986 */ /* 0x0005e2000c101914 */
[----:B---3--:R-:W-:-:S03]  /*0a30*/  @!P1 IMAD.MOV.U32 R6, RZ, RZ, -0x800000 ;  /* 0xff800000ff069424 */ /* 0x008fc600078e00ff */
[----:B------:R3:W-:Y:S04]  /*0a40*/  @!P0 STG.E desc[UR20][R2.64+0xa0], R5 ;  /* 0x0000a00502008986 */ /* 0x0007e8000c101914 */
[----:B------:R3:W-:Y:S01]  /*0a50*/  @!P1 STG.E desc[UR20][R2.64+0x80], R6 ;  /* 0x0000800602009986 */ /* 0x0007e2000c101914 */
[----:B--2---:R-:W-:-:S05]  /*0a60*/  @!P5 IMAD.MOV.U32 R4, RZ, RZ, -0x800000 ;  /* 0xff800000ff04d424 */ /* 0x004fca00078e00ff */
[----:B------:R3:W-:Y:S01]  /*0a70*/  @!P5 STG.E desc[UR20][R2.64+0xc0], R4 ;  /* 0x0000c0040200d986 */ /* 0x0007e2000c101914 */
[----:B------:R-:W-:Y:S05]  /*0a80*/  @P6 EXIT ;  /* 0x000000000000694d */ /* 0x000fea0003800000 */
[----:B------:R-:W-:-:S05]  /*0a90*/  MOV R0, 0xff800000 ;  /* 0xff80000000007802 */ /* 0x000fca0000000f00 */
[----:B------:R-:W-:Y:S01]  /*0aa0*/  STG.E desc[UR20][R2.64+0xe0], R0 ;  /* 0x0000e00002007986 */ /* 0x000fe2000c101914 */
[----:B------:R-:W-:Y:S05]  /*0ab0*/  EXIT ;  /* 0x000000000000794d */ /* 0x000fea0003800000 */
.L_x_2251:
[----:B------:R-:W2:Y:S01]  /*0ac0*/  LDC.64 R2, c[0x0][0x368] ;  /* 0x0000da00ff027b82 */ /* 0x000ea20000000a00 */
[----:B------:R-:W-:Y:S01]  /*0ad0*/  IMAD.MOV.U32 R12, RZ, RZ, R26 ;  /* 0x000000ffff0c7224 */ /* 0x000fe200078e001a */
[----:B------:R-:W-:Y:S01]  /*0ae0*/  ULDC.64 UR4, c[0x0][0x370] ;  /* 0x0000dc0000047ab9 */ /* 0x000fe20000000a00 */
[----:B--2---:R-:W-:-:S04]  /*0af0*/  ISETP.NE.U32.AND P0, PT, R2, RZ, PT ;  /* 0x000000ff0200720c */ /* 0x004fc80003f05070 */
[----:B------:R-:W-:-:S13]  /*0b00*/  ISETP.NE.AND.EX P0, PT, R3, RZ, PT, P0 ;  /* 0x000000ff0300720c */ /* 0x000fda0003f05300 */
[----:B------:R-:W2:Y:S02]  /*0b10*/  @P0 LDC.64 R2, c[0x0][0x368] ;  /* 0x0000da00ff020b82 */ /* 0x000ea40000000a00 */
[----:B--2---:R-:W-:-:S05]  /*0b20*/  @P0 IMAD.WIDE R2, R26, 0x4, R2 ;  /* 0x000000041a020825 */ /* 0x004fca00078e0202 */
[----:B------:R2:W5:Y:S01]  /*0b30*/  @P0 LDG.E R12, desc[UR20][R2.64] ;  /* 0x00000014020c0981 */ /* 0x000562000c1e1900 */
[----:B------:R-:W-:Y:S01]  /*0b40*/  ISETP.NE.U32.AND P0, PT, RZ, UR4, PT ;  /* 0x00000004ff007c0c */ /* 0x000fe2000bf05070 */
[----:B------:R-:W-:Y:S01]  /*0b50*/  IMAD.MOV.U32 R4, RZ, RZ, RZ ;  /* 0x000000ffff047224 */ /* 0x000fe200078e00ff */
[----:B------:R-:W-:Y:S01]  /*0b60*/  PLOP3.LUT P6, PT, PT, PT, PT, 0x80, 0x0 ;  /* 0x000000000000781c */ /* 0x000fe20003fcf070 */
[----:B------:R-:W-:Y:S01]  /*0b70*/  IMAD.MOV.U32 R0, RZ, RZ, RZ ;  /* 0x000000ffff007224 */ /* 0x000fe200078e00ff */
[----:B------:R-:W-:-:S13]  /*0b80*/  ISETP.NE.AND.EX P0, PT, RZ, UR5, PT, P0 ;  /* 0x00000005ff007c0c */ /* 0x000fda000bf05300 */
[----:B------:R-:W-:Y:S05]  /*0b90*/  @!P0 BRA `(.L_x_2252) ;  /* 0x0000000000248947 */ /* 0x000fea0003800000 */
[----:B------:R-:W3:Y:S01]  /*0ba0*/  LDC.64 R4, c[0x0][0x378] ;  /* 0x0000de00ff047b82 */ /* 0x000ee20000000a00 */
[----:B------:R-:W-:Y:S02]  /*0bb0*/  SHF.R.S32.HI R0, RZ, 0x1f, R26 ;  /* 0x0000001fff007819 */ /* 0x000fe4000001141a */
[----:B------:R-:W-:-:S03]  /*0bc0*/  PLOP3.LUT P6, PT, PT, PT, PT, 0x8, 0x0 ;  /* 0x000000000000781c */ /* 0x000fc60003fce170 */
[-C--:B---3--:R-:W-:Y:S02]  /*0bd0*/  IMAD R0, R0, R4.reuse, RZ ;  /* 0x0000000400007224 */ /* 0x088fe400078e02ff */
[----:B--2---:R-:W-:-:S04]  /*0be0*/  IMAD.WIDE.U32 R2, R26, R4, RZ ;  /* 0x000000041a027225 */ /* 0x004fc800078e00ff */
[----:B------:R-:W-:Y:S01]  /*0bf0*/  IMAD R5, R26, R5, R0 ;  /* 0x000000051a057224 */ /* 0x000fe200078e0200 */
[----:B------:R-:W-:-:S04]  /*0c00*/  LEA R4, P0, R2, UR4, 0x2 ;  /* 0x0000000402047c11 */ /* 0x000fc8000f8010ff */
[----:B------:R-:W-:-:S04]  /*0c10*/  IADD3 R5, R3, R5, RZ ;  /* 0x0000000503057210 */ /* 0x000fc80007ffe0ff */
[----:B------:R-:W-:-:S07]  /*0c20*/  LEA.HI.X R0, R2, UR5, R5, 0x2, P0 ;  /* 0x0000000502007c11 */ /* 0x000fce00080f1405 */
.L_x_2252:
[----:B------:R-:W-:Y:S02]  /*0c30*/  MOV R240, R4 ;  /* 0x0000000400f07202 */ /* 0x000fe40000000f00 */
[----:B------:R-:W-:Y:S01]  /*0c40*/  MOV R241, R0 ;  /* 0x0000000000f17202 */ /* 0x000fe20000000f00 */
[----:B------:R-:W-:Y:S06]  /*0c50*/  @P6 BRA `(.L_x_2253) ;  /* 0x00000004004c6947 */ /* 0x000fec0003800000 */
[----:B------:R-:W3:Y:S01]  /*0c60*/  LDC R8, c[0x0][0x380] ;  /* 0x0000e000ff087b82 */ /* 0x000ee20000000800 */
[----:B------:R-:W-:Y:S01]  /*0c70*/  LEA R15, R238, 0xffffff00, 0x8 ;  /* 0xffffff00ee0f7811 */ /* 0x000fe200078e40ff */
[----:B------:R-:W-:Y:S01]  /*0c80*/  ULDC.64 UR8, c[0x0][0x230] ;  /* 0x00008c0000087ab9 */ /* 0x000fe20000000a00 */
[----:B------:R-:W-:Y:S01]  /*0c90*/  ULDC.64 UR6, c[0x0][0x248] ;  /* 0x0000920000067ab9 */ /* 0x000fe20000000a00 */
[----:B------:R-:W-:Y:S01]  /*0ca0*/  ULDC.64 UR4, c[0x0][0x238] ;  /* 0x00008e0000047ab9 */ /* 0x000fe20000000a00 */
[----:B------:R-:W-:Y:S01]  /*0cb0*/  IABS R4, R15 ;  /* 0x0000000f00047213 */ /* 0x000fe20000000000 */
[----:B------:R-:W-:Y:S02]  /*0cc0*/  ULDC.64 UR10, c[0x0][0x260] ;  /* 0x00009800000a7ab9 */ /* 0x000fe40000000a00 */
[----:B------:R-:W4:Y:S01]  /*0cd0*/  LDC R9, c[0x0][0x278] ;  /* 0x00009e00ff097b82 */ /* 0x000f220000000800 */
[----:B---3--:R-:W-:-:S04]  /*0ce0*/  IABS R5, R8 ;  /* 0x0000000800057213 */ /* 0x008fc80000000000 */
[----:B--2---:R-:W2:Y:S08]  /*0cf0*/  I2F.RP R2, R5 ;  /* 0x0000000500027306 */ /* 0x004eb00000209400 */
[----:B--2---:R-:W2:Y:S02]  /*0d00*/  MUFU.RCP R2, R2 ;  /* 0x0000000200027308 */ /* 0x004ea40000001000 */
[----:B--2---:R-:W-:-:S06]  /*0d10*/  IADD3 R2, R2, 0xffffffe, RZ ;  /* 0x0ffffffe02027810 */ /* 0x004fcc0007ffe0ff */
[----:B------:R-:W2:Y:S02]  /*0d20*/  F2I.FTZ.U32.TRUNC.NTZ R3, R2 ;  /* 0x0000000200037305 */ /* 0x000ea4000021f000 */
[----:B--2---:R-:W-:Y:S01]  /*0d30*/  IMAD.MOV R0, RZ, RZ, -R3 ;  /* 0x000000ffff007224 */ /* 0x004fe200078e0a03 */
        /* <DEDUP_REMOVED lines=19> */
[----:B------:R2:W3:Y:S01]  /*0e70*/  LDG.E R6, desc[UR20][R2.64] ;  /* 0x0000001402067981 */ /* 0x0004e2000c1e1900 */
[----:B----4-:R-:W-:Y:S02]  /*0e80*/  IABS R7, R9 ;  /* 0x0000000900077213 */ /* 0x010fe40000000000 */
[----:B------:R-:W-:Y:S02]  /*0e90*/  IABS R5, R22 ;  /* 0x0000001600057213 */ /* 0x000fe40000000000 */
        /* <DEDUP_REMOVED lines=29> */
[----:B---3--:R-:W-:Y:S01]  /*1070*/  SHF.R.S32.HI R7, RZ, 0x1f, R6 ;  /* 0x0000001fff077819 */ /* 0x008fe20000011406 */
        /* <DEDUP_REMOVED lines=10> */
[C---:B------:R-:W-:Y:S01]  /*1120*/  IMAD.WIDE.U32 R2, R0.reuse, UR10, R2 ;  /* 0x0000000a00027c25 */ /* 0x040fe2000f8e0002 */
[----:B------:R-:W-:Y:S02]  /*1130*/  MOV R9, R6 ;  /* 0x0000000600097202 */ /* 0x000fe40000000f00 */
[----:B------:R-:W-:Y:S01]  /*1140*/  IADD3 R11, R7, R5, RZ ;  /* 0x00000005070b7210 */ /* 0x000fe20007ffe0ff */
[----:B------:R-:W-:Y:S01]  /*1150*/  IMAD R4, R0, UR11, R4 ;  /* 0x0000000b00047c24 */ /* 0x000fe2000f8e0204 */
[----:B-----5:R-:W-:-:S03]  /*1160*/  MOV R12, R2 ;  /* 0x00000002000c7202 */ /* 0x020fc60000000f00 */
[----:B------:R-:W-:Y:S01]  /*1170*/  IMAD.IADD R8, R3, 0x1, R4 ;  /* 0x0000000103087824 */ /* 0x000fe200078e0204 */
[----:B------:R-:W-:Y:S06]  /*1180*/  BRA `(.L_x_2254) ;  /* 0x0000000000f87947 */ /* 0x000fec0003800000 */
.L_x_2253:
[----:B------:R-:W3:Y:S01]  /*1190*/  LDC R10, c[0x0][0x278] ;  /* 0x00009e00ff0a7b82 */ /* 0x000ee20000000800 */
[----:B------:R-:W-:Y:S01]  /*11a0*/  IABS R4, R22 ;  /* 0x0000001600047213 */ /* 0x000fe20000000000 */
[----:B------:R-:W-:Y:S01]  /*11b0*/  ULDC.64 UR6, c[0x0][0x248] ;  /* 0x0000920000067ab9 */ /* 0x000fe20000000a00 */
[----:B------:R-:W-:Y:S01]  /*11c0*/  LEA R15, R238, 0xffffff00, 0x8 ;  /* 0xffffff00ee0f7811 */ /* 0x000fe200078e40ff */
[----:B------:R-:W-:Y:S01]  /*11d0*/  ULDC.64 UR8, c[0x0][0x230] ;  /* 0x00008c0000087ab9 */ /* 0x000fe20000000a00 */
[----:B-----5:R-:W-:Y:S02]  /*11e0*/  SHF.R.S32.HI R7, RZ, 0x1f, R12 ;  /* 0x0000001fff077819 */ /* 0x020fe4000001140c */
[----:B------:R-:W-:Y:S01]  /*11f0*/  SHF.R.S32.HI R17, RZ, 0x1f, R15 ;  /* 0x0000001fff117819 */ /* 0x000fe2000001140f */
[----:B------:R-:W4:Y:S02]  /*1200*/  LDC.64 R8, c[0x0][0x250] ;  /* 0x00009400ff087b82 */ /* 0x000f240000000a00 */
[----:B------:R-:W-:-:S06]  /*1210*/  IMAD R6, R7, UR8, RZ ;  /* 0x0000000807067c24 */ /* 0x000fcc000f8e02ff */
[----:B------:R-:W1:Y:S01]  /*1220*/  LDC.64 R18, c[0x0][0x238] ;  /* 0x00008e00ff127b82 */ /* 0x000e620000000a00 */
[----:B---3--:R-:W-:-:S07]  /*1230*/  IABS R5, R10 ;  /* 0x0000000a00057213 */ /* 0x008fce0000000000 */
[----:B------:R-:W3:Y:S01]  /*1240*/  LDC.64 R20, c[0x0][0x260] ;  /* 0x00009800ff147b82 */ /* 0x000ee20000000a00 */
        /* <DEDUP_REMOVED lines=15> */
[----:B------:R-:W-:Y:S01]  /*1340*/  @!P0 IMAD.IADD R2, R2, 0x1, -R5 ;  /* 0x0000000102028824 */ /* 0x000fe200078e0a05 */
[----:B------:R-:W-:Y:S02]  /*1350*/  @!P0 IADD3 R0, R0, 0x1, RZ ;  /* 0x0000000100008810 */ /* 0x000fe40007ffe0ff */
[----:B------:R-:W-:Y:S02]  /*1360*/  ISETP.NE.AND P0, PT, R10, RZ, PT ;  /* 0x000000ff0a00720c */ /* 0x000fe40003f05270 */
[----:B------:R-:W-:Y:S02]  /*1370*/  ISETP.GE.U32.AND P2, PT, R2, R5, PT ;  /* 0x000000050200720c */ /* 0x000fe40003f46070 */
[----:B------:R-:W-:-:S04]  /*1380*/  IADD3 R2, P1, R13, R15, RZ ;  /* 0x0000000f0d027210 */ /* 0x000fc80007f3e0ff */
[----:B------:R-:W-:Y:S02]  /*1390*/  IADD3.X R5, R3, R17, RZ, P1, !PT ;  /* 0x0000001103057210 */ /* 0x000fe40000ffe4ff */
[----:B------:R-:W-:-:S03]  /*13a0*/  ISETP.GE.AND P1, PT, R4, RZ, PT ;  /* 0x000000ff0400720c */ /* 0x000fc60003f26270 */
[----:B------:R-:W-:Y:S02]  /*13b0*/  IMAD R4, R5, UR6, RZ ;  /* 0x0000000605047c24 */ /* 0x000fe4000f8e02ff */
[----:B----4-:R-:W-:Y:S02]  /*13c0*/  IMAD R5, R3, R8, RZ ;  /* 0x0000000803057224 */ /* 0x010fe400078e02ff */
[C---:B------:R-:W-:Y:S02]  /*13d0*/  IMAD R4, R2.reuse, UR7, R4 ;  /* 0x0000000702047c24 */ /* 0x040fe4000f8e0204 */
[----:B------:R-:W-:-:S04]  /*13e0*/  IMAD.WIDE.U32 R2, R2, UR6, RZ ;  /* 0x0000000602027c25 */ /* 0x000fc8000f8e00ff */
[----:B------:R-:W-:Y:S01]  /*13f0*/  @P2 VIADD R0, R0, 0x1 ;  /* 0x0000000100002836 */ /* 0x000fe20000000000 */
[----:B------:R-:W-:Y:S01]  /*1400*/  IADD3 R3, R3, R4, RZ ;  /* 0x0000000403037210 */ /* 0x000fe20007ffe0ff */
[C---:B------:R-:W-:Y:S02]  /*1410*/  IMAD R11, R13.reuse, R9, R5 ;  /* 0x000000090d0b7224 */ /* 0x040fe400078e0205 */
[----:B------:R-:W-:Y:S01]  /*1420*/  IMAD.WIDE.U32 R4, R13, R8, RZ ;  /* 0x000000080d047225 */ /* 0x000fe200078e00ff */
[----:B------:R-:W-:Y:S02]  /*1430*/  @!P1 IADD3 R0, -R0, RZ, RZ ;  /* 0x000000ff00009210 */ /* 0x000fe40007ffe1ff */
[----:B------:R-:W-:Y:S01]  /*1440*/  @!P0 LOP3.LUT R0, RZ, R10, RZ, 0x33, !PT ;  /* 0x0000000aff008212 */ /* 0x000fe200078e33ff */
[C---:B------:R-:W-:Y:S02]  /*1450*/  IMAD R10, R12.reuse, UR9, R6 ;  /* 0x000000090c0a7c24 */ /* 0x040fe4000f8e0206 */
[----:B------:R-:W-:Y:S01]  /*1460*/  IMAD.WIDE.U32 R8, R12, UR8, R2 ;  /* 0x000000080c087c25 */ /* 0x000fe2000f8e0002 */
[----:B------:R-:W-:-:S02]  /*1470*/  SHF.R.S32.HI R16, RZ, 0x1f, R0 ;  /* 0x0000001fff107819 */ /* 0x000fc40000011400 */
[----:B------:R-:W-:Y:S01]  /*1480*/  MOV R2, R4 ;  /* 0x0000000400027202 */ /* 0x000fe20000000f00 */
[----:B------:R-:W-:Y:S01]  /*1490*/  IMAD.IADD R3, R5, 0x1, R11 ;  /* 0x0000000105037824 */ /* 0x000fe200078e020b */
[----:B------:R-:W-:Y:S01]  /*14a0*/  IADD3 R5, R9, R10, RZ ;  /* 0x0000000a09057210 */ /* 0x000fe20007ffe0ff */
[----:B-1----:R-:W-:Y:S02]  /*14b0*/  IMAD R6, R7, R18, RZ ;  /* 0x0000001207067224 */ /* 0x002fe400078e02ff */
[----:B------:R-:W-:Y:S02]  /*14c0*/  IMAD.MOV.U32 R4, RZ, RZ, R8 ;  /* 0x000000ffff047224 */ /* 0x000fe400078e0008 */
[----:B---3--:R-:W-:Y:S02]  /*14d0*/  IMAD R9, R16, R20, RZ ;  /* 0x0000001410097224 */ /* 0x008fe400078e02ff */
[C---:B------:R-:W-:Y:S02]  /*14e0*/  IMAD R10, R12.reuse, R19, R6 ;  /* 0x000000130c0a7224 */ /* 0x040fe400078e0206 */
[----:B------:R-:W-:-:S04]  /*14f0*/  IMAD.WIDE.U32 R6, R12, R18, R2 ;  /* 0x000000120c067225 */ /* 0x000fc800078e0002 */
[C---:B------:R-:W-:Y:S01]  /*1500*/  IMAD.WIDE.U32 R2, R0.reuse, R20, R4 ;  /* 0x0000001400027225 */ /* 0x040fe200078e0004 */
[----:B------:R-:W-:Y:S02]  /*1510*/  IADD3 R11, R7, R10, RZ ;  /* 0x0000000a070b7210 */ /* 0x000fe40007ffe0ff */
[----:B------:R-:W-:Y:S01]  /*1520*/  MOV R10, R0 ;  /* 0x00000000000a7202 */ /* 0x000fe20000000f00 */
[----:B------:R-:W-:Y:S01]  /*1530*/  IMAD R4, R0, R21, R9 ;  /* 0x0000001500047224 */ /* 0x000fe200078e0209 */
[----:B------:R-:W-:Y:S01]  /*1540*/  MOV R9, R6 ;  /* 0x0000000600097202 */ /* 0x000fe20000000f00 */
[----:B------:R-:W-:-:S03]  /*1550*/  IMAD.MOV.U32 R12, RZ, RZ, R2 ;  /* 0x000000ffff0c7224 */ /* 0x000fc600078e0002 */
[----:B------:R-:W-:-:S07]  /*1560*/  IADD3 R8, R3, R4, RZ ;  /* 0x0000000403087210 */ /* 0x000fce0007ffe0ff */
.L_x_2254:
[----:B------:R-:W-:Y:S01]  /*1570*/  SHF.R.S32.HI R24, RZ, 0x1f, R134 ;  /* 0x0000001fff187819 */ /* 0x000fe20000011486 */
[----:B------:R-:W-:Y:S01]  /*1580*/  ULDC.64 UR4, c[0x0][0x228] ;  /* 0x00008a0000047ab9 */ /* 0x000fe20000000a00 */
[----:B------:R-:W-:Y:S01]  /*1590*/  ULDC.64 UR10, c[0x0][0x268] ;  /* 0x00009a00000a7ab9 */ /* 0x000fe20000000a00 */
[----:B------:R-:W-:Y:S01]  /*15a0*/  ULDC.64 UR16, c[0x0][0x240] ;  /* 0x0000900000107ab9 */ /* 0x000fe20000000a00 */
[CC--:B------:R-:W-:Y:S01]  /*15b0*/  LEA.HI R23, R24.reuse, R134.reuse, RZ, 0x3 ;  /* 0x0000008618177211 */ /* 0x0c0fe200078f18ff */
[----:B------:R-:W2:Y:S01]  /*15c0*/  S2UR UR24, SR_CgaCtaId ;  /* 0x00000000001879c3 */ /* 0x000ea20000008800 */
[CC--:B------:R-:W-:Y:S01]  /*15d0*/  LEA.HI R21, R24.reuse, R134.reuse, RZ, 0x4 ;  /* 0x0000008618157211 */ /* 0x0c0fe200078f20ff */
[----:B------:R-:W-:Y:S01]  /*15e0*/  USHF.L.U32 UR23, UR6, 0x5, URZ ;  /* 0x0000000506177899 */ /* 0x000fe2000800063f */
[----:B------:R-:W-:Y:S01]  /*15f0*/  SHF.R.S32.HI R2, RZ, 0x3, R23 ;  /* 0x00000003ff027819 */ /* 0x000fe20000011417 */
[----:B------:R-:W-:Y:S01]  /*1600*/  USHF.L.U64.HI UR22, UR6, 0x5, UR7 ;  /* 0x0000000506167899 */ /* 0x000fe20008010207 */
[----:B------:R-:W-:Y:S01]  /*1610*/  LOP3.LUT R3, R23, 0xfffffff8, RZ, 0xc0, !PT ;  /* 0xfffffff817037812 */ /* 0x000fe200078ec0ff */
[----:B------:R-:W-:Y:S01]  /*1620*/  ULDC.64 UR12, c[0x0][0x220] ;  /* 0x00008800000c7ab9 */ /* 0x000fe20000000a00 */
[-C--:B------:R-:W-:Y:S01]  /*1630*/  LEA.HI R7, R24, R134.reuse, RZ, 0x6 ;  /* 0x0000008618077211 */ /* 0x080fe200078f30ff */
[----:B------:R-:W-:Y:S01]  /*1640*/  IMAD.SHL.U32 R0, R2, 0x40, RZ ;  /* 0x0000004002007824 */ /* 0x000fe200078e00ff */
[----:B------:R-:W-:Y:S01]  /*1650*/  ULDC.64 UR14, c[0x0][0x210] ;  /* 0x00008400000e7ab9 */ /* 0x000fe20000000a00 */
[----:B------:R-:W-:Y:S01]  /*1660*/  IMAD.IADD R25, R134, 0x1, -R3 ;  /* 0x0000000186197824 */ /* 0x000fe200078e0a03 */
[--C-:B------:R-:W-:Y:S01]  /*1670*/  SHF.R.S32.HI R3, RZ, 0x1f, R2.reuse ;  /* 0x0000001fff037819 */ /* 0x100fe20000011402 */
[----:B------:R-:W-:Y:S01]  /*1680*/  IMAD.SHL.U32 R7, R7, 0x8, RZ ;  /* 0x0000000807077824 */ /* 0x000fe200078e00ff */
[----:B------:R-:W-:Y:S01]  /*1690*/  LOP3.LUT R0, R0, 0x1c0, RZ, 0xc0, !PT ;  /* 0x000001c000007812 */ /* 0x000fe200078ec0ff */
[----:B------:R-:W-:Y:S01]  /*16a0*/  IMAD.SHL.U32 R4, R25, 0x8, RZ ;  /* 0x0000000819047824 */ /* 0x000fe200078e00ff */
[----:B------:R-:W-:Y:S01]  /*16b0*/  UMOV UR25, 0x400 ;  /* 0x0000040000197882 */ /* 0x000fe20000000000 */
[----:B------:R-:W-:Y:S01]  /*16c0*/  IMAD.WIDE R18, R29, 0x40, R2 ;  /* 0x000000401d127825 */ /* 0x000fe200078e0202 */
[----:B------:R-:W-:-:S02]  /*16d0*/  LEA.HI R96, R24, R134, RZ, 0x5 ;  /* 0x0000008618607211 */ /* 0x000fc400078f28ff */
[----:B------:R-:W-:Y:S02]  /*16e0*/  LOP3.LUT R5, R0, 0x38, R4, 0xf8, !PT ;  /* 0x0000003800057812 */ /* 0x000fe400078ef804 */
[----:B------:R-:W-:Y:S02]  /*16f0*/  SHF.R.U32.HI R0, RZ, 0x3, R0 ;  /* 0x00000003ff007819 */ /* 0x000fe40000011600 */
[----:B------:R-:W-:Y:S02]  /*1700*/  IADD3 R12, P1, R4, R12, RZ ;  /* 0x0000000c040c7210 */ /* 0x000fe40007f3e0ff */
[----:B------:R-:W-:Y:S02]  /*1710*/  LOP3.LUT R6, R5, R0, RZ, 0x3c, !PT ;  /* 0x0000000005067212 */ /* 0x000fe400078e3cff */
[----:B------:R-:W-:Y:S02]  /*1720*/  LOP3.LUT R0, R21, 0xfffffff0, RZ, 0xc0, !PT ;  /* 0xfffffff015007812 */ /* 0x000fe400078ec0ff */
[----:B------:R-:W-:-:S02]  /*1730*/  SHF.R.S32.HI R5, RZ, 0x1f, R26 ;  /* 0x0000001fff057819 */ /* 0x000fc4000001141a */
[----:B------:R-:W-:Y:S01]  /*1740*/  LOP3.LUT R239, R6, 0x7ffffe00, R7, 0xf8, !PT ;  /* 0x7ffffe0006ef7812 */ /* 0x000fe200078ef807 */
[----:B------:R-:W-:Y:S01]  /*1750*/  IMAD.IADD R0, R134, 0x1, -R0 ;  /* 0x0000000186007824 */ /* 0x000fe200078e0a00 */
[----:B------:R-:W-:Y:S01]  /*1760*/  IADD3 R6, P0, R4, R9, RZ ;  /* 0x0000000904067210 */ /* 0x000fe20007f1e0ff */
[----:B------:R-:W-:Y:S01]  /*1770*/  IMAD R7, R5, UR4, RZ ;  /* 0x0000000405077c24 */ /* 0x000fe2000f8e02ff */
[----:B------:R-:W-:Y:S02]  /*1780*/  SHF.R.S32.HI R5, RZ, 0x1f, R4 ;  /* 0x0000001fff057819 */ /* 0x000fe40000011404 */
[----:B------:R-:W-:Y:S01]  /*1790*/  SHF.R.S32.HI R13, RZ, 0x1f, R0 ;  /* 0x0000001fff0d7819 */ /* 0x000fe20000011400 */
[C---:B------:R-:W-:Y:S01]  /*17a0*/  IMAD R14, R26.reuse, UR5, R7 ;  /* 0x000000051a0e7c24 */ /* 0x040fe2000f8e0207 */
[----:B------:R-:W-:Y:S01]  /*17b0*/  SHF.R.S32.HI R92, RZ, 0x5, R96 ;  /* 0x00000005ff5c7819 */ /* 0x000fe20000011460 */
[----:B------:R-:W-:Y:S01]  /*17c0*/  IMAD.X R7, R5, 0x1, R11, P0 ;  /* 0x0000000105077824 */ /* 0x000fe200000e060b */
[----:B------:R-:W-:Y:S01]  /*17d0*/  LEA.HI R20, R13, R0, RZ, 0x3 ;  /* 0x000000000d147211 */ /* 0x000fe200078f18ff */
[----:B------:R-:W-:Y:S01]  /*17e0*/  IMAD.X R13, R5, 0x1, R8, P1 ;  /* 0x00000001050d7824 */ /* 0x000fe200008e0608 */
[----:B------:R-:W-:Y:S01]  /*17f0*/  SHF.R.S32.HI R8, RZ, 0x1f, R22 ;  /* 0x0000001fff087819 */ /* 0x000fe20000011416 */
[----:B------:R-:W-:Y:S01]  /*1800*/  IMAD.WIDE.U32 R4, R26, UR4, R4 ;  /* 0x000000041a047c25 */ /* 0x000fe2000f8e0004 */
[----:B------:R-:W-:Y:S01]  /*1810*/  ULDC.64 UR4, c[0x0][0x258] ;  /* 0x0000960000047ab9 */ /* 0x000fe20000000a00 */
[----:B------:R-:W-:-:S02]  /*1820*/  LOP3.LUT R9, R20, 0xfffffff8, RZ, 0xc0, !PT ;  /* 0xfffffff814097812 */ /* 0x000fc400078ec0ff */
[----:B------:R-:W-:Y:S02]  /*1830*/  IMAD R11, R16, UR10, RZ ;  /* 0x0000000a100b7c24 */ /* 0x000fe4000f8e02ff */
[----:B------:R-:W-:Y:S02]  /*1840*/  IMAD R8, R8, UR4, RZ ;  /* 0x0000000408087c24 */ /* 0x000fe4000f8e02ff */
[----:B------:R-:W-:Y:S01]  /*1850*/  IMAD.IADD R5, R5, 0x1, R14 ;  /* 0x0000000105057824 */ /* 0x000fe200078e020e */
[----:B------:R-:W-:Y:S01]  /*1860*/  IADD3 R14, P0, R2, R15, RZ ;  /* 0x0000000f020e7210 */ /* 0x000fe20007f1e0ff */
[----:B------:R-:W-:Y:S02]  /*1870*/  IMAD R16, R10, UR11, R11 ;  /* 0x0000000b0a107c24 */ /* 0x000fe4000f8e020b */
[----:B------:R-:W-:Y:S02]  /*1880*/  IMAD.IADD R26, R0, 0x1, -R9 ;  /* 0x00000001001a7824 */ /* 0x000fe400078e0a09 */
        /* <DEDUP_REMOVED lines=25> */
[----:B--2---:R-:W-:-:S02]  /*1a20*/  ULEA UR5, UR24, UR25, 0x18 ;  /* 0x0000001918057291 */ /* 0x004fc4000f8ec03f */
        /* <DEDUP_REMOVED lines=10> */
[----:B------:R-:W-:Y:S01]  /*1ad0*/  IADD3 R12, P0, R14, UR23, RZ ;  /* 0x000000170e0c7c10 */ /* 0x000fe2000ff1e0ff */
[----:B------:R-:W-:Y:S01]  /*1ae0*/  STL [R1+0x14], R18 ;  /* 0x0000141201007387 */ /* 0x000fe20000100800 */
[----:B------:R-:W-:-:S02]  /*1af0*/  LEA.HI.X R19, R4, UR13, R5, 0x1, P1 ;  /* 0x0000000d04137c11 */ /* 0x000fc400088f0c05 */
[----:B------:R-:W-:Y:S02]  /*1b00*/  IADD3 R4, P1, R6, UR4, RZ ;  /* 0x0000000406047c10 */ /* 0x000fe4000ff3e0ff */
[----:B------:R-:W-:Y:S01]  /*1b10*/  IADD3.X R13, R15, UR22, RZ, P0, !PT ;  /* 0x000000160f0d7c10 */ /* 0x000fe200087fe4ff */
[----:B------:R-:W-:Y:S01]  /*1b20*/  STL [R1+0x10], R19 ;  /* 0x0000101301007387 */ /* 0x000fe20000100800 */
[----:B------:R-:W-:Y:S02]  /*1b30*/  IADD3 R10, P0, R12, UR23, RZ ;  /* 0x000000170c0a7c10 */ /* 0x000fe4000ff1e0ff */
[----:B------:R-:W-:Y:S02]  /*1b40*/  LEA R239, R239, UR5, 0x1 ;  /* 0x00000005efef7c11 */ /* 0x000fe4000f8e08ff */
[----:B------:R-:W-:Y:S01]  /*1b50*/  IADD3.X R11, R13, UR22, RZ, P0, !PT ;  /* 0x000000160d0b7c10 */ /* 0x000fe200087fe4ff */
[----:B--2---:R-:W-:Y:S01]  /*1b60*/  IMAD.IADD R0, R3, 0x1, R8 ;  /* 0x0000000103007824 */ /* 0x004fe200078e0208 */
[----:B------:R-:W-:-:S04]  /*1b70*/  IADD3 R8, P0, R10, UR23, RZ ;  /* 0x000000170a087c10 */ /* 0x000fc8000ff1e0ff */
[----:B------:R-:W-:Y:S02]  /*1b80*/  LEA.HI.X R7, R2, UR15, R0, 0x1, P2 ;  /* 0x0000000f02077c11 */ /* 0x000fe400090f0c00 */
[----:B------:R-:W-:Y:S02]  /*1b90*/  IADD3.X R9, R11, UR22, RZ, P0, !PT ;  /* 0x000000160b097c10 */ /* 0x000fe400087fe4ff */
[----:B------:R-:W-:Y:S01]  /*1ba0*/  IADD3.X R5, R7, UR16, RZ, P1, !PT ;  /* 0x0000001007057c10 */ /* 0x000fe20008ffe4ff */
[----:B------:R-:W-:Y:S01]  /*1bb0*/  @!PT LDS RZ, [RZ] ;  /* 0x00000000fffff984 */ /* 0x000fe20000000800 */
[----:B------:R-:W-:Y:S01]  /*1bc0*/  @!PT LDS RZ, [RZ] ;  /* 0x00000000fffff984 */ /* 0x000fe20000000800 */
[----:B------:R-:W-:Y:S01]  /*1bd0*/  @!PT LDS RZ, [RZ] ;  /* 0x00000000fffff984 */ /* 0x000fe20000000800 */
[----:B------:R2:W-:Y:S01]  /*1be0*/  LDGSTS.E.BYPASS.LTC128B.128 [R239], desc[UR20][R6.64] ;  /* 0x0000000006ef7fae */ /* 0x0005e2000b901d54 */
[----:B------:R-:W-:-:S03]  /*1bf0*/  IADD3 R2, P1, R4, UR4, RZ ;  /* 0x0000000404027c10 */ /* 0x000fc6000ff3e0ff */
[----:B------:R3:W-:Y:S01]  /*1c00*/  LDGSTS.E.BYPASS.LTC128B.128 [R239+0x800], desc[UR20][R4.64] ;  /* 0x0080000004ef7fae */ /* 0x0007e2000b901d54 */
[----:B------:R-:W-:Y:S02]  /*1c10*/  IADD3.X R3, R5, UR16, RZ, P1, !PT ;  /* 0x0000001005037c10 */ /* 0x000fe40008ffe4ff */
[----:B------:R-:W-:Y:S01]  /*1c20*/  IADD3 R16, P1, R2, UR4, RZ ;  /* 0x0000000402107c10 */ /* 0x000fe2000ff3e0ff */
[----:B------:R-:W-:Y:S02]  /*1c30*/  UIADD3 UR4, UR5, 0x2000, URZ ;  /* 0x0000200005047890 */ /* 0x000fe4000fffe03f */
[----:B------:R4:W-:Y:S01]  /*1c40*/  LDGSTS.E.BYPASS.LTC128B.128 [R239+0x1000], desc[UR20][R2.64] ;  /* 0x0100000002ef7fae */ /* 0x0009e2000b901d54 */
[----:B------:R-:W-:Y:S02]  /*1c50*/  IADD3.X R17, R3, UR16, RZ, P1, !PT ;  /* 0x0000001003117c10 */ /* 0x000fe40008ffe4ff */
[----:B------:R-:W-:-:S03]  /*1c60*/  LOP3.LUT P1, RZ, R26, 0x2, RZ, 0xc0, !PT ;  /* 0x000000021aff7812 */ /* 0x000fc6000782c0ff */
[----:B------:R-:W-:Y:S01]  /*1c70*/  LDGSTS.E.BYPASS.LTC128B.128 [R239+0x1800], desc[UR20][R16.64] ;  /* 0x0180000010ef7fae */ /* 0x000fe2000b901d54 */
        /* <DEDUP_REMOVED lines=13> */
[----:B--2---:R-:W-:-:S04]  /*1d50*/  IADD3 R2, P0, R4, UR23, RZ ;  /* 0x0000001704027c10 */ /* 0x004fc8000ff1e0ff */
        /* <DEDUP_REMOVED lines=8> */
[----:B------:R-:W-:Y:S01]  /*1de0*/  LDGSTS.E.BYPASS.LTC128B.128 [R239+0x6800], desc[UR20][R12.64] ;  /* 0x068000000cef7fae */ /* 0x000fe2000b901d54 */
[----:B------:R-:W-:Y:S02]  /*1df0*/  IADD3.X R11, R13, UR22, RZ, P0, !PT ;  /* 0x000000160d0b7c10 */ /* 0x000fe400087fe4ff */
[----:B-1----:R-:W-:-:S03]  /*1e00*/  IADD3 R8, P0, R10, UR23, RZ ;  /* 0x000000170a087c10 */ /* 0x002fc6000ff1e0ff */
        /* <DEDUP_REMOVED lines=8> */
[----:B--2---:R-:W-:Y:S01]  /*1e90*/  IADD3 R2, P0, R4, UR23, RZ ;  /* 0x0000001704027c10 */ /* 0x004fe2000ff1e0ff */
[----:B---3--:R-:W-:Y:S02]  /*1ea0*/  IMAD.MOV.U32 R14, RZ, RZ, R18 ;  /* 0x000000ffff0e7224 */ /* 0x008fe400078e0012 */
[----:B------:R2:W-:Y:S01]  /*1eb0*/  LDGSTS.E.BYPASS.LTC128B.128 [R239+0x8800], desc[UR20][R4.64] ;  /* 0x0880000004ef7fae */ /* 0x0005e2000b901d54 */
[----:B------:R-:W-:Y:S01]  /*1ec0*/  IADD3.X R3, R5, UR22, RZ, P0, !PT ;  /* 0x0000001605037c10 */ /* 0x000fe200087fe4ff */
[----:B------:R-:W-:-:S04]  /*1ed0*/  IMAD.MOV.U32 R15, RZ, RZ, R19 ;  /* 0x000000ffff0f7224 */ /* 0x000fc800078e0013 */
[----:B------:R3:W-:Y:S01]  /*1ee0*/  LDGSTS.E.BYPASS.LTC128B.128 [R239+0x9000], desc[UR20][R2.64] ;  /* 0x0900000002ef7fae */ /* 0x0007e2000b901d54 */
[----:B-1----:R-:W-:-:S04]  /*1ef0*/  IADD3 R6, P0, R2, UR23, RZ ;  /* 0x0000001702067c10 */ /* 0x002fc8000ff1e0ff */
[----:B------:R-:W-:Y:S02]  /*1f00*/  IADD3.X R7, R3, UR22, RZ, P0, !PT ;  /* 0x0000001603077c10 */ /* 0x000fe400087fe4ff */
[----:B--2---:R-:W-:-:S03]  /*1f10*/  SHF.R.S32.HI R4, RZ, 0x4, R21 ;  /* 0x00000004ff047819 */ /* 0x004fc60000011415 */
        /* <DEDUP_REMOVED lines=18> */
[----:B------:R-:W-:Y:S01]  /*2040*/  BAR.SYNC.DEFER_BLOCKING 0x0 ;  /* 0x0000000000007b1d */ /* 0x000fe20000010000 */
[----:B------:R-:W-:Y:S02]  /*2050*/  IADD3.X R7, R19, UR11, RZ, P0, !PT ;  /* 0x0000000b13077c10 */ /* 0x000fe400087fe4ff */
        /* <DEDUP_REMOVED lines=14> */
[----:B------:R-:W-:Y:S01]  /*2140*/  @!PT LDS RZ, [RZ] ;  /* 0x00000000fffff984 */ /* 0x000fe20000000800 */
[----:B------:R-:W-:Y:S01]  /*2150*/  @!PT LDS RZ, [RZ] ;  /* 0x00000000fffff984 */ /* 0x000fe20000000800 */
[----:B------:R-:W-:Y:S01]  /*2160*/  @!PT LDS RZ, [RZ] ;  /* 0x00000000fffff984 */ /* 0x000fe20000000800 */
[----:B------:R1:W-:Y:S01]  /*2170*/  LDGSTS.E.BYPASS.LTC128B.128 [R239+0xa000], desc[UR20][R14.64] ;  /* 0x0a0000000eef7fae */ /* 0x0003e2000b901d54 */
[----:B------:R-:W-:Y:S01]  /*2180*/  IADD3.X R11, R13, UR11, RZ, P0, !PT ;  /* 0x0000000b0d0b7c10 */ /* 0x000fe200087fe4ff */
[----:B------:R-:W-:Y:S01]  /*2190*/  ULDC UR4, c[0x0][0x39c] ;  /* 0x0000e70000047ab9 */ /* 0x000fe20000000800 */
[----:B------:R-:W-:Y:S01]  /*21a0*/  LEA R226, R0, UR5, 0x1 ;  /* 0x0000000500e27c11 */ /* 0x000fe2000f8e08ff */
[----:B------:R2:W-:Y:S01]  /*21b0*/  LDGSTS.E.BYPASS.LTC128B.128 [R239+0xa800], desc[UR20][R6.64] ;  /* 0x0a80000006ef7fae */ /* 0x0005e2000b901d54 */
[----:B------:R-:W-:-:S02]  /*21c0*/  IMAD.MOV.U32 R0, RZ, RZ, 0x20 ;  /* 0x00000020ff007424 */ /* 0x000fc400078e00ff */
[----:B------:R-:W-:Y:S01]  /*21d0*/  VIADD R225, R224, 0x40 ;  /* 0x00000040e0e17836 */ /* 0x000fe20000000000 */
[----:B------:R3:W-:Y:S04]  /*21e0*/  LDGSTS.E.BYPASS.LTC128B.128 [R239+0xb000], desc[UR20][R4.64] ;  /* 0x0b00000004ef7fae */ /* 0x0007e8000b901d54 */
[----:B------:R4:W-:Y:S04]  /*21f0*/  LDGSTS.E.BYPASS.LTC128B.128 [R239+0xb800], desc[UR20][R8.64] ;  /* 0x0b80000008ef7fae */ /* 0x0009e8000b901d54 */
[----:B------:R-:W-:Y:S04]  /*2200*/  LDGSTS.E.BYPASS.LTC128B.128 [R239+0xc000], desc[UR20][R12.64] ;  /* 0x0c0000000cef7fae */ /* 0x000fe8000b901d54 */
[----:B------:R5:W-:Y:S01]  /*2210*/  LDGSTS.E.BYPASS.LTC128B.128 [R239+0xc800], desc[UR20][R10.64] ;  /* 0x0c8000000aef7fae */ /* 0x000be2000b901d54 */
        /* <DEDUP_REMOVED lines=61> */
[----:B------:R-:W-:Y:S01]  /*25f0*/  VIADD R230, R225, 0x7800 ;  /* 0x00007800e1e67836 */ /* 0x000fe20000000000 */
[C---:B--2---:R-:W-:Y:S02]  /*2600*/  HMMA.16816.F32.BF16 R28, R20.reuse, R8, RZ ;  /* 0x00000008141c723c */ /* 0x044fe400000418ff */
[----:B------:R-:W-:Y:S04]  /*2610*/  LDSM.16.M88.4 R60, [R223+0x1000] ;  /* 0x00100000df3c783b */ /* 0x000fe80000000200 */
[----:B------:R-:W-:Y:S01]  /*2620*/  LDSM.16.M88.4 R88, [R222+0x800] ;  /* 0x00080000de58783b */ /* 0x000fe20000000200 */
[C---:B------:R-:W-:Y:S03]  /*2630*/  HMMA.16816.F32.BF16 R36, R20.reuse, R10, RZ ;  /* 0x0000000a1424723c */ /* 0x040fe600000418ff */
[----:B------:R-:W2:Y:S03]  /*2640*/  LDSM.16.M88.4 R8, [R228] ;  /* 0x00000000e408783b */ /* 0x000ea60000000200 */
[----:B---3--:R-:W-:Y:S01]  /*2650*/  HMMA.16816.F32.BF16 R40, R20, R44, RZ ;  /* 0x0000002c1428723c */ /* 0x008fe200000418ff */
[----:B------:R-:W3:Y:S04]  /*2660*/  LDSM.16.M88.4 R76, [R24+0x3800] ;  /* 0x00380000184c783b */ /* 0x000ee80000000200 */
[----:B------:R-:W5:Y:S04]  /*2670*/  LDSM.16.M88.4 R80, [R225+0x1000] ;  /* 0x00100000e150783b */ /* 0x000f680000000200 */
[----:B------:R-:W5:Y:S02]  /*2680*/  LDSM.16.M88.4 R84, [R222+0x1000] ;  /* 0x00100000de54783b */ /* 0x000f640000000200 */
[C---:B------:R-:W-:Y:S02]  /*2690*/  HMMA.16816.F32.BF16 R28, R16.reuse, R32, R28 ;  /* 0x00000020101c723c */ /* 0x040fe4000004181c */
[----:B------:R-:W0:Y:S05]  /*26a0*/  LDGDEPBAR ;  /* 0x00000000000079af */ /* 0x000e2a0000000000 */
[----:B------:R-:W-:Y:S06]  /*26b0*/  HMMA.16816.F32.BF16 R36, R16, R34, R36 ;  /* 0x000000221024723c */ /* 0x000fec0000041824 */
[----:B------:R-:W-:Y:S06]  /*26c0*/  HMMA.16816.F32.BF16 R32, R20, R46, RZ ;  /* 0x0000002e1420723c */ /* 0x000fec00000418ff */
[----:B-1----:R-:W-:Y:S06]  /*26d0*/  HMMA.16816.F32.BF16 R48, R16, R56, R40 ;  /* 0x000000381030723c */ /* 0x002fec0000041828 */
[C---:B----4-:R-:W-:Y:S06]  /*26e0*/  HMMA.16816.F32.BF16 R28, R12.reuse, R52, R28 ;  /* 0x000000340c1c723c */ /* 0x050fec000004181c */
[----:B------:R-:W-:Y:S06]  /*26f0*/  HMMA.16816.F32.BF16 R36, R12, R54, R36 ;  /* 0x000000360c24723c */ /* 0x000fec0000041824 */
[----:B------:R-:W-:Y:S06]  /*2700*/  HMMA.16816.F32.BF16 R44, R20, R64, RZ ;  /* 0x00000040142c723c */ /* 0x000fec00000418ff */
[----:B------:R-:W-:Y:S06]  /*2710*/  HMMA.16816.F32.BF16 R32, R16, R58, R32 ;  /* 0x0000003a1020723c */ /* 0x000fec0000041820 */
[----:B--2---:R-:W-:Y:S06]  /*2720*/  HMMA.16816.F32.BF16 R40, R8, R72, R28 ;  /* 0x000000480828723c */ /* 0x004fec000004181c */
[----:B------:R-:W-:Y:S06]  /*2730*/  HMMA.16816.F32.BF16 R28, R12, R68, R48 ;  /* 0x000000440c1c723c */ /* 0x000fec0000041830 */
[----:B------:R-:W-:Y:S01]  /*2740*/  HMMA.16816.F32.BF16 R52, R8, R74, R36 ;  /* 0x0000004a0834723c */ /* 0x000fe20000041824 */
[----:B------:R-:W-:Y:S05]  /*2750*/  LDSM.16.M88.4 R72, [R225+0x1800] ;  /* 0x00180000e148783b */ /* 0x000fea0000000200 */
[----:B------:R-:W-:Y:S01]  /*2760*/  HMMA.16816.F32.BF16 R36, R20, R66, RZ ;  /* 0x000000421424723c */ /* 0x000fe200000418ff */
[----:B------:R-:W1:Y:S05]  /*2770*/  LDSM.16.M88.4 R64, [R223+0x1800] ;  /* 0x00180000df40783b */ /* 0x000e6a0000000200 */
[----:B------:R-:W-:Y:S01]  /*2780*/  FMUL.FTZ R2, R40, UR4 ;  /* 0x0000000428027c20 */ /* 0x000fe20008410000 */
[----:B------:R-:W-:Y:S03]  /*2790*/  HMMA.16816.F32.BF16 R48, R16, R60, R44 ;  /* 0x0000003c1030723c */ /* 0x000fe6000004182c */
[----:B------:R2:W-:Y:S03]  /*27a0*/  MUFU.TANH R208, R2 ;  /* 0x0000000200d07308 */ /* 0x0005e60000002400 */
[----:B------:R-:W-:Y:S01]  /*27b0*/  HMMA.16816.F32.BF16 R44, R12, R70, R32 ;  /* 0x000000460c2c723c */ /* 0x000fe20000041820 */
[----:B------:R-:W-:Y:S10]  /*27c0*/  LDSM.16.M88.4 R68, [R223+0x2000] ;  /* 0x00200000df44783b */ /* 0x000ff40000000200 */
[----:B------:R-:W-:Y:S01]  /*27d0*/  HMMA.16816.F32.BF16 R32, R16, R62, R36 ;  /* 0x0000003e1020723c */ /* 0x000fe20000041824 */
[----:B------:R-:W4:Y:S01]  /*27e0*/  LDSM.16.M88.4 R60, [R24+0x4000] ;  /* 0x00400000183c783b */ /* 0x000f220000000200 */
[----:B--2---:R-:W-:-:S04]  /*27f0*/  FMUL.FTZ R2, R41, UR4 ;  /* 0x0000000429027c20 */ /* 0x004fc80008410000 */
[----:B---3--:R-:W-:Y:S01]  /*2800*/  HMMA.16816.F32.BF16 R36, R20, R76, RZ ;  /* 0x0000004c1424723c */ /* 0x008fe200000418ff */
[----:B------:R2:W-:Y:S06]  /*2810*/  MUFU.TANH R107, R2 ;  /* 0x00000002006b7308 */ /* 0x0005ec0000002400 */
[----:B------:R-:W-:Y:S06]  /*2820*/  HMMA.16816.F32.BF16 R56, R8, R90, R44 ;  /* 0x0000005a0838723c */ /* 0x000fec000004182c */
[----:B------:R-:W-:Y:S01]  /*2830*/  HMMA.16816.F32.BF16 R44, R20, R78, RZ ;  /* 0x0000004e142c723c */ /* 0x000fe200000418ff */
[----:B------:R-:W-:Y:S01]  /*2840*/  LDSM.16.M88.4 R76, [R24+0x5000] ;  /* 0x00500000184c783b */ /* 0x000fe20000000200 */
[----:B--2---:R-:W-:-:S04]  /*2850*/  FMUL.FTZ R2, R42, UR4 ;  /* 0x000000042a027c20 */ /* 0x004fc80008410000 */
[----:B------:R2:W3:Y:S02]  /*2860*/  MUFU.TANH R114, R2 ;  /* 0x0000000200727308 */ /* 0x0004e40000002400 */
[----:B--2---:R-:W-:Y:S02]  /*2870*/  FMUL.FTZ R2, R43, UR4 ;  /* 0x000000042b027c20 */ /* 0x004fe40008410000 */
[----:B------:R-:W-:Y:S01]  /*2880*/  HMMA.16816.F32.BF16 R40, R8, R88, R28 ;  /* 0x000000580828723c */ /* 0x000fe2000004181c */
[----:B------:R-:W-:Y:S03]  /*2890*/  LDSM.16.M88.4 R88, [R222+0x1800] ;  /* 0x00180000de58783b */ /* 0x000fe60000000200 */
[----:B------:R2:W3:Y:S02]  /*28a0*/  MUFU.TANH R112, R2 ;  /* 0x0000000200707308 */ /* 0x0004e40000002400 */
[C---:B-----5:R-:W-:Y:S06]  /*28b0*/  HMMA.16816.F32.BF16 R28, R12.reuse, R80, R48 ;  /* 0x000000500c1c723c */ /* 0x060fec0000041830 */
[----:B------:R-:W-:Y:S01]  /*28c0*/  HMMA.16816.F32.BF16 R48, R12, R82, R32 ;  /* 0x000000520c30723c */ /* 0x000fe20000041820 */
[----:B------:R-:W-:Y:S01]  /*28d0*/  LDSM.16.M88.4 R80, [R225+0x2000] ;  /* 0x00200000e150783b */ /* 0x000fe20000000200 */
[----:B--2---:R-:W-:-:S04]  /*28e0*/  FMUL.FTZ R2, R52, UR4 ;  /* 0x0000000434027c20 */ /* 0x004fc80008410000 */
[----:B------:R2:W5:-:S12]  /*28f0*/  MUFU.TANH R111, R2 ;  /* 0x00000002006f7308 */ /* 0x0005580000002400 */
[----:B------:R-:W-:Y:S01]  /*2900*/  HMMA.16816.F32.BF16 R28, R8, R84, R28 ;  /* 0x00000054081c723c */ /* 0x000fe2000004181c */
[----:B--2---:R-:W-:-:S04]  /*2910*/  FMUL.FTZ R2, R53, UR4 ;  /* 0x0000000435027c20 */ /* 0x004fc80008410000 */
[----:B------:R2:W-:Y:S02]  /*2920*/  MUFU.TANH R110, R2 ;  /* 0x00000002006e7308 */ /* 0x0005e40000002400 */
[----:B--2---:R-:W-:-:S06]  /*2930*/  FMUL.FTZ R2, R54, UR4 ;  /* 0x0000000436027c20 */ /* 0x004fcc0008410000 */
[----:B------:R2:W5:Y:S02]  /*2940*/  MUFU.TANH R117, R2 ;  /* 0x0000000200757308 */ /* 0x0005640000002400 */
[----:B--2---:R-:W-:Y:S02]  /*2950*/  FMUL.FTZ R2, R55, UR4 ;  /* 0x0000000437027c20 */ /* 0x004fe40008410000 */
[C---:B-1----:R-:W-:Y:S04]  /*2960*/  HMMA.16816.F32.BF16 R52, R16.reuse, R64, R36 ;  /* 0x000000401034723c */ /* 0x042fe80000041824 */
[----:B------:R1:W2:Y:S02]  /*2970*/  MUFU.TANH R116, R2 ;  /* 0x0000000200747308 */ /* 0x0002a40000002400 */
[----:B------:R-:W-:Y:S01]  /*2980*/  HMMA.16816.F32.BF16 R36, R16, R66, R44 ;  /* 0x000000421024723c */ /* 0x000fe2000004182c */
[----:B------:R-:W3:Y:S05]  /*2990*/  LDSM.16.M88.4 R64, [R24+0x4800] ;  /* 0x004800001840783b */ /* 0x000eea0000000200 */
[----:B----4-:R-:W-:Y:S01]  /*29a0*/  HMMA.16816.F32.BF16 R44, R20, R62, RZ ;  /* 0x0000003e142c723c */ /* 0x010fe200000418ff */
[----:B-1----:R-:W-:-:S04]  /*29b0*/  FMUL.FTZ R2, R40, UR4 ;  /* 0x0000000428027c20 */ /* 0x002fc80008410000 */
[----:B------:R1:W4:Y:S07]  /*29c0*/  MUFU.TANH R106, R2 ;  /* 0x00000002006a7308 */ /* 0x00032e0000002400 */
[----:B------:R-:W-:Y:S01]  /*29d0*/  HMMA.16816.F32.BF16 R32, R12, R72, R52 ;  /* 0x000000480c20723c */ /* 0x000fe20000041834 */
[----:B-1----:R-:W-:-:S04]  /*29e0*/  FMUL.FTZ R2, R41, UR4 ;  /* 0x0000000429027c20 */ /* 0x002fc80008410000 */
[----:B------:R1:W-:Y:S02]  /*29f0*/  MUFU.TANH R103, R2 ;  /* 0x0000000200677308 */ /* 0x0003e40000002400 */
[----:B-1----:R-:W-:-:S06]  /*2a00*/  FMUL.FTZ R2, R42, UR4 ;  /* 0x000000042a027c20 */ /* 0x002fcc0008410000 */
[----:B------:R1:W4:Y:S02]  /*2a10*/  MUFU.TANH R119, R2 ;  /* 0x0000000200777308 */ /* 0x0003240000002400 */
[----:B-1----:R-:W-:Y:S02]  /*2a20*/  FMUL.FTZ R2, R43, UR4 ;  /* 0x000000042b027c20 */ /* 0x002fe40008410000 */
[----:B------:R-:W-:Y:S01]  /*2a30*/  HMMA.16816.F32.BF16 R40, R20, R60, RZ ;  /* 0x0000003c1428723c */ /* 0x000fe200000418ff */
[----:B------:R-:W1:Y:S03]  /*2a40*/  LDSM.16.M88.4 R60, [R223+0x2800] ;  /* 0x00280000df3c783b */ /* 0x000e660000000200 */
[----:B------:R5:W4:Y:S02]  /*2a50*/  MUFU.TANH R122, R2 ;  /* 0x00000002007a7308 */ /* 0x000b240000002400 */
[----:B-----5:R-:W-:-:S06]  /*2a60*/  FMUL.FTZ R2, R56, UR4 ;  /* 0x0000000438027c20 */ /* 0x020fcc0008410000 */
[----:B------:R5:W4:-:S12]  /*2a70*/  MUFU.TANH R101, R2 ;  /* 0x0000000200657308 */ /* 0x000b180000002400 */
[----:B------:R-:W-:Y:S06]  /*2a80*/  HMMA.16816.F32.BF16 R52, R16, R68, R40 ;  /* 0x000000441034723c */ /* 0x000fec0000041828 */
[----:B---3--:R-:W-:Y:S01]  /*2a90*/  HMMA.16816.F32.BF16 R40, R20, R64, RZ ;  /* 0x000000401428723c */ /* 0x008fe200000418ff */
[----:B-----5:R-:W-:-:S04]  /*2aa0*/  FMUL.FTZ R2, R57, UR4 ;  /* 0x0000000439027c20 */ /* 0x020fc80008410000 */
[----:B------:R3:W-:Y:S02]  /*2ab0*/  MUFU.TANH R100, R2 ;  /* 0x0000000200647308 */ /* 0x0007e40000002400 */
[----:B---3--:R-:W-:-:S06]  /*2ac0*/  FMUL.FTZ R2, R58, UR4 ;  /* 0x000000043a027c20 */ /* 0x008fcc0008410000 */
[----:B------:R3:W5:Y:S02]  /*2ad0*/  MUFU.TANH R121, R2 ;  /* 0x0000000200797308 */ /* 0x0007640000002400 */
[----:B---3--:R-:W-:Y:S02]  /*2ae0*/  FMUL.FTZ R2, R59, UR4 ;  /* 0x000000043b027c20 */ /* 0x008fe40008410000 */
[----:B------:R-:W-:Y:S01]  /*2af0*/  HMMA.16816.F32.BF16 R56, R8, R86, R48 ;  /* 0x000000560838723c */ /* 0x000fe20000041830 */
[----:B------:R-:W-:Y:S03]  /*2b00*/  LDSM.16.M88.4 R84, [R225+0x2800] ;  /* 0x00280000e154783b */ /* 0x000fe60000000200 */
[----:B------:R3:W5:Y:S02]  /*2b10*/  MUFU.TANH R123, R2 ;  /* 0x00000002007b7308 */ /* 0x0007640000002400 */
[----:B------:R-:W-:Y:S01]  /*2b20*/  HMMA.16816.F32.BF16 R48, R12, R74, R36 ;  /* 0x0000004a0c30723c */ /* 0x000fe20000041824 */
[----:B------:R-:W2:Y:S05]  /*2b30*/  LDSM.16.M88.4 R72, [R222+0x2000] ;  /* 0x00200000de48783b */ /* 0x000eaa0000000200 */
[----:B------:R-:W-:Y:S01]  /*2b40*/  HMMA.16816.F32.BF16 R36, R16, R70, R44 ;  /* 0x000000461024723c */ /* 0x000fe2000004182c */
[----:B------:R-:W4:Y:S05]  /*2b50*/  LDSM.16.M88.4 R68, [R223+0x3000] ;  /* 0x00300000df44783b */ /* 0x000f2a0000000200 */
[----:B------:R-:W-:Y:S01]  /*2b60*/  HMMA.16816.F32.BF16 R44, R20, R66, RZ ;  /* 0x00000042142c723c */ /* 0x000fe200000418ff */
[----:B---3--:R-:W-:Y:S01]  /*2b70*/  FMUL.FTZ R2, R28, UR4 ;  /* 0x000000041c027c20 */ /* 0x008fe20008410000 */
[----:B------:R-:W-:Y:S03]  /*2b80*/  LDSM.16.M88.4 R64, [R222+0x2800] ;  /* 0x00280000de40783b */ /* 0x000fe60000000200 */
[----:B------:R3:W5:Y:S02]  /*2b90*/  MUFU.TANH R98, R2 ;  /* 0x0000000200627308 */ /* 0x0007640000002400 */
[----:B---3--:R-:W-:-:S06]  /*2ba0*/  FMUL.FTZ R2, R29, UR4 ;  /* 0x000000041d027c20 */ /* 0x008fcc0008410000 */
[----:B------:R3:W-:Y:S02]  /*2bb0*/  MUFU.TANH R133, R2 ;  /* 0x0000000200857308 */ /* 0x0007e40000002400 */
[----:B---3--:R-:W-:-:S06]  /*2bc0*/  FMUL.FTZ R2, R30, UR4 ;  /* 0x000000041e027c20 */ /* 0x008fcc0008410000 */
[----:B------:R3:W5:Y:S02]  /*2bd0*/  MUFU.TANH R128, R2 ;  /* 0x0000000200807308 */ /* 0x0007640000002400 */
[----:B---3--:R-:W-:Y:S02]  /*2be0*/  FMUL.FTZ R2, R31, UR4 ;  /* 0x000000041f027c20 */ /* 0x008fe40008410000 */
[----:B------:R-:W-:Y:S04]  /*2bf0*/  HMMA.16816.F32.BF16 R28, R8, R88, R32 ;  /* 0x00000058081c723c */ /* 0x000fe80000041820 */
[----:B------:R3:W5:Y:S02]  /*2c00*/  MUFU.TANH R126, R2 ;  /* 0x00000002007e7308 */ /* 0x0007640000002400 */
[----:B------:R-:W-:Y:S06]  /*2c10*/  HMMA.16816.F32.BF16 R32, R12, R80, R52 ;  /* 0x000000500c20723c */ /* 0x000fec0000041834 */
[----:B-1----:R-:W-:Y:S06]  /*2c20*/  HMMA.16816.F32.BF16 R52, R16, R60, R40 ;  /* 0x0000003c1034723c */ /* 0x002fec0000041828 */
[----:B------:R-:W-:Y:S01]  /*2c30*/  HMMA.16816.F32.BF16 R40, R20, R76, RZ ;  /* 0x0000004c1428723c */ /* 0x000fe200000418ff */
[----:B---3--:R-:W-:-:S04]  /*2c40*/  FMUL.FTZ R2, R56, UR4 ;  /* 0x0000000438027c20 */ /* 0x008fc80008410000 */
[----:B------:R1:W3:Y:S02]  /*2c50*/  MUFU.TANH R93, R2 ;  /* 0x00000002005d7308 */ /* 0x0002e40000002400 */
[----:B-1----:R-:W-:-:S06]  /*2c60*/  FMUL.FTZ R2, R57, UR4 ;  /* 0x0000000439027c20 */ /* 0x002fcc0008410000 */
[----:B------:R1:W-:Y:S02]  /*2c70*/  MUFU.TANH R125, R2 ;  /* 0x00000002007d7308 */ /* 0x0003e40000002400 */
[----:B-1----:R-:W-:-:S06]  /*2c80*/  FMUL.FTZ R2, R58, UR4 ;  /* 0x000000043a027c20 */ /* 0x002fcc0008410000 */
[----:B------:R1:W3:Y:S02]  /*2c90*/  MUFU.TANH R127, R2 ;  /* 0x00000002007f7308 */ /* 0x0002e40000002400 */
[----:B-1----:R-:W-:Y:S02]  /*2ca0*/  FMUL.FTZ R2, R59, UR4 ;  /* 0x000000043b027c20 */ /* 0x002fe40008410000 */
[----:B------:R-:W-:Y:S01]  /*2cb0*/  HMMA.16816.F32.BF16 R56, R8, R90, R48 ;  /* 0x0000005a0838723c */ /* 0x000fe20000041830 */
[----:B------:R-:W1:Y:S03]  /*2cc0*/  LDSM.16.M88.4 R88, [R24+0x5800] ;  /* 0x005800001858783b */ /* 0x000e660000000200 */
[----:B------:R2:W3:Y:S02]  /*2cd0*/  MUFU.TANH R131, R2 ;  /* 0x0000000200837308 */ /* 0x0004e40000002400 */
[----:B------:R-:W-:Y:S01]  /*2ce0*/  HMMA.16816.F32.BF16 R48, R12, R82, R36 ;  /* 0x000000520c30723c */ /* 0x000fe20000041824 */
[----:B------:R-:W5:Y:S05]  /*2cf0*/  LDSM.16.M88.4 R80, [R223+0x3800] ;  /* 0x00380000df50783b */ /* 0x000f6a0000000200 */
[----:B------:R-:W-:Y:S01]  /*2d00*/  HMMA.16816.F32.BF16 R36, R16, R62, R44 ;  /* 0x0000003e1024723c */ /* 0x000fe2000004182c */
[----:B------:R-:W-:Y:S05]  /*2d10*/  LDSM.16.M88.4 R60, [R222+0x3000] ;  /* 0x00300000de3c783b */ /* 0x000fea0000000200 */
[----:B------:R-:W-:Y:S01]  /*2d20*/  HMMA.16816.F32.BF16 R44, R20, R78, RZ ;  /* 0x0000004e142c723c */ /* 0x000fe200000418ff */
[----:B--2---:R-:W-:Y:S01]  /*2d30*/  FMUL.FTZ R2, R28, UR4 ;  /* 0x000000041c027c20 */ /* 0x004fe20008410000 */
[----:B------:R-:W-:Y:S03]  /*2d40*/  LDSM.16.M88.4 R76, [R222+0x3800] ;  /* 0x00380000de4c783b */ /* 0x000fe60000000200 */
        /* <DEDUP_REMOVED lines=9> */
[----:B----4-:R-:W-:Y:S06]  /*2de0*/  HMMA.16816.F32.BF16 R52, R16, R68, R40 ;  /* 0x000000441034723c */ /* 0x010fec0000041828 */
[----:B-1----:R-:W-:Y:S01]  /*2df0*/  HMMA.16816.F32.BF16 R40, R20, R88, RZ ;  /* 0x000000581428723c */ /* 0x002fe200000418ff */
[----:B--2---:R-:W-:-:S04]  /*2e00*/  FMUL.FTZ R2, R56, UR4 ;  /* 0x0000000438027c20 */ /* 0x004fc80008410000 */
[----:B------:R1:W2:Y:S02]  /*2e10*/  MUFU.TANH R102, R2 ;  /* 0x0000000200667308 */ /* 0x0002a40000002400 */
[----:B-1----:R-:W-:-:S06]  /*2e20*/  FMUL.FTZ R2, R57, UR4 ;  /* 0x0000000439027c20 */ /* 0x002fcc0008410000 */
[----:B------:R1:W-:Y:S02]  /*2e30*/  MUFU.TANH R108, R2 ;  /* 0x00000002006c7308 */ /* 0x0003e40000002400 */
[----:B-1----:R-:W-:-:S06]  /*2e40*/  FMUL.FTZ R2, R58, UR4 ;  /* 0x000000043a027c20 */ /* 0x002fcc0008410000 */
[----:B------:R1:W4:Y:S02]  /*2e50*/  MUFU.TANH R138, R2 ;  /* 0x00000002008a7308 */ /* 0x0003240000002400 */
[----:B-1----:R-:W-:Y:S02]  /*2e60*/  FMUL.FTZ R2, R59, UR4 ;  /* 0x000000043b027c20 */ /* 0x002fe40008410000 */
[----:B------:R-:W-:Y:S01]  /*2e70*/  HMMA.16816.F32.BF16 R56, R8, R74, R48 ;  /* 0x0000004a0838723c */ /* 0x000fe20000041830 */
[----:B------:R-:W1:Y:S03]  /*2e80*/  LDSM.16.M88.4 R72, [R225+0x3000] ;  /* 0x00300000e148783b */ /* 0x000e660000000200 */
[----:B------:R3:W4:Y:S02]  /*2e90*/  MUFU.TANH R137, R2 ;  /* 0x0000000200897308 */ /* 0x0007240000002400 */
[----:B------:R-:W-:Y:S06]  /*2ea0*/  HMMA.16816.F32.BF16 R48, R12, R86, R36 ;  /* 0x000000560c30723c */ /* 0x000fec0000041824 */
[C---:B------:R-:W-:Y:S01]  /*2eb0*/  HMMA.16816.F32.BF16 R36, R16.reuse, R70, R44 ;  /* 0x000000461024723c */ /* 0x040fe2000004182c */
[----:B------:R-:W2:Y:S05]  /*2ec0*/  LDSM.16.M88.4 R68, [R225+0x3800] ;  /* 0x00380000e144783b */ /* 0x000eaa0000000200 */
[----:B-----5:R-:W-:Y:S01]  /*2ed0*/  HMMA.16816.F32.BF16 R44, R16, R80, R40 ;  /* 0x00000050102c723c */ /* 0x020fe20000041828 */
[----:B---3--:R-:W-:-:S04]  /*2ee0*/  FMUL.FTZ R2, R28, UR4 ;  /* 0x000000041c027c20 */ /* 0x008fc80008410000 */
[----:B------:R3:W5:Y:S07]  /*2ef0*/  MUFU.TANH R84, R2 ;  /* 0x0000000200547308 */ /* 0x00076e0000002400 */
[----:B------:R-:W-:Y:S01]  /*2f00*/  HMMA.16816.F32.BF16 R48, R8, R66, R48 ;  /* 0x000000420830723c */ /* 0x000fe20000041830 */
[----:B---3--:R-:W-:-:S05]  /*2f10*/  FMUL.FTZ R2, R29, UR4 ;  /* 0x000000041d027c20 */ /* 0x008fca0008410000 */
[C---:B-1----:R-:W-:Y:S01]  /*2f20*/  HMMA.16816.F32.BF16 R40, R12.reuse, R74, R36 ;  /* 0x0000004a0c28723c */ /* 0x042fe20000041824 */
[----:B------:R1:W-:Y:S05]  /*2f30*/  MUFU.TANH R99, R2 ;  /* 0x0000000200637308 */ /* 0x0003ea0000002400 */
[----:B--2---:R-:W-:Y:S01]  /*2f40*/  HMMA.16816.F32.BF16 R44, R12, R68, R44 ;  /* 0x000000440c2c723c */ /* 0x004fe2000004182c */
[----:B-1----:R-:W-:-:S04]  /*2f50*/  FMUL.FTZ R2, R30, UR4 ;  /* 0x000000041e027c20 */ /* 0x002fc80008410000 */
[----:B------:R1:W2:-:S15]  /*2f60*/  MUFU.TANH R145, R2 ;  /* 0x0000000200917308 */ /* 0x00029e0000002400 */
[----:B------:R-:W-:-:S04]  /*2f70*/  NOP ;  /* 0x0000000000007918 */ /* 0x000fc80000000000 */
[----:B------:R-:W-:Y:S01]  /*2f80*/  HMMA.16816.F32.BF16 R44, R8, R76, R44 ;  /* 0x0000004c082c723c */ /* 0x000fe2000004182c */
[----:B-1----:R-:W-:-:S05]  /*2f90*/  FMUL.FTZ R2, R31, UR4 ;  /* 0x000000041f027c20 */ /* 0x002fca0008410000 */
[----:B------:R-:W-:Y:S01]  /*2fa0*/  HMMA.16816.F32.BF16 R28, R8, R64, R32 ;  /* 0x00000040081c723c */ /* 0x000fe20000041820 */
[----:B------:R-:W-:Y:S01]  /*2fb0*/  LDSM.16.M88.4 R64, [R223+0x4000] ;  /* 0x00400000df40783b */ /* 0x000fe20000000200 */
[----:B------:R1:W3:Y:S04]  /*2fc0*/  MUFU.TANH R146, R2 ;  /* 0x0000000200927308 */ /* 0x0002e80000002400 */
[----:B------:R-:W-:Y:S01]  /*2fd0*/  HMMA.16816.F32.BF16 R32, R12, R72, R52 ;  /* 0x000000480c20723c */ /* 0x000fe20000041834 */
[----:B------:R-:W4:Y:S04]  /*2fe0*/  LDSM.16.M88.4 R52, [R24+0x6000] ;  /* 0x006000001834783b */ /* 0x000f280000000200 */
[----:B------:R-:W-:Y:S07]  /*2ff0*/  LDSM.16.M88.4 R72, [R24+0x6800] ;  /* 0x006800001848783b */ /* 0x000fee0000000200 */
[----:B------:R-:W-:Y:S01]  /*3000*/  FMUL.FTZ R46, R46, UR4 ;  /* 0x000000042e2e7c20 */ /* 0x000fe20008410000 */
[----:B-1----:R-:W-:-:S03]  /*3010*/  FMUL.FTZ R2, R56, UR4 ;  /* 0x0000000438027c20 */ /* 0x002fc60008410000 */
[----:B------:R-:W-:Y:S08]  /*3020*/  MUFU.TANH R167, R46 ;  /* 0x0000002e00a77308 */ /* 0x000ff00000002400 */
[----:B------:R1:W-:Y:S01]  /*3030*/  MUFU.TANH R86, R2 ;  /* 0x0000000200567308 */ /* 0x0003e20000002400 */
[----:B------:R-:W-:Y:S06]  /*3040*/  HMMA.16816.F32.BF16 R36, R8, R60, R32 ;  /* 0x0000003c0824723c */ /* 0x000fec0000041820 */
[----:B------:R-:W-:Y:S01]  /*3050*/  HMMA.16816.F32.BF16 R32, R20, R90, RZ ;  /* 0x0000005a1420723c */ /* 0x000fe200000418ff */
[----:B-1----:R-:W-:-:S04]  /*3060*/  FMUL.FTZ R2, R57, UR4 ;  /* 0x0000000439027c20 */ /* 0x002fc80008410000 */
[----:B------:R1:W-:Y:S02]  /*3070*/  MUFU.TANH R95, R2 ;  /* 0x00000002005f7308 */ /* 0x0003e40000002400 */
[----:B-1----:R-:W-:-:S06]  /*3080*/  FMUL.FTZ R2, R58, UR4 ;  /* 0x000000043a027c20 */ /* 0x002fcc0008410000 */
[----:B------:R1:W-:Y:S02]  /*3090*/  MUFU.TANH R144, R2 ;  /* 0x0000000200907308 */ /* 0x0003e40000002400 */
[----:B-1----:R-:W-:Y:S02]  /*30a0*/  FMUL.FTZ R2, R59, UR4 ;  /* 0x000000043b027c20 */ /* 0x002fe40008410000 */
[----:B------:R-:W1:Y:S04]  /*30b0*/  LDSM.16.M88.4 R56, [R225+0x4000] ;  /* 0x00400000e138783b */ /* 0x000e680000000200 */
[----:B------:R5:W3:Y:S02]  /*30c0*/  MUFU.TANH R143, R2 ;  /* 0x00000002008f7308 */ /* 0x000ae40000002400 */
[----:B-----5:R-:W-:-:S06]  /*30d0*/  FMUL.FTZ R2, R28, UR4 ;  /* 0x000000041c027c20 */ /* 0x020fcc0008410000 */
[----:B------:R5:W3:Y:S02]  /*30e0*/  MUFU.TANH R94, R2 ;  /* 0x00000002005e7308 */ /* 0x000ae40000002400 */
[----:B-----5:R-:W-:-:S06]  /*30f0*/  FMUL.FTZ R2, R29, UR4 ;  /* 0x000000041d027c20 */ /* 0x020fcc0008410000 */
[----:B------:R5:W-:Y:S02]  /*3100*/  MUFU.TANH R97, R2 ;  /* 0x0000000200617308 */ /* 0x000be40000002400 */
[----:B-----5:R-:W-:-:S06]  /*3110*/  FMUL.FTZ R2, R30, UR4 ;  /* 0x000000041e027c20 */ /* 0x020fcc0008410000 */
[----:B------:R5:W3:Y:S02]  /*3120*/  MUFU.TANH R156, R2 ;  /* 0x00000002009c7308 */ /* 0x000ae40000002400 */
[----:B-----5:R-:W-:Y:S02]  /*3130*/  FMUL.FTZ R2, R31, UR4 ;  /* 0x000000041f027c20 */ /* 0x020fe40008410000 */
[----:B----4-:R-:W-:Y:S04]  /*3140*/  HMMA.16816.F32.BF16 R28, R20, R52, RZ ;  /* 0x00000034141c723c */ /* 0x010fe800000418ff */
[----:B------:R4:W5:Y:S02]  /*3150*/  MUFU.TANH R153, R2 ;  /* 0x0000000200997308 */ /* 0x0009640000002400 */
[----:B----4-:R-:W-:-:S06]  /*3160*/  FMUL.FTZ R2, R48, UR4 ;  /* 0x0000000430027c20 */ /* 0x010fcc0008410000 */
[----:B------:R4:W-:-:S12]  /*3170*/  MUFU.TANH R105, R2 ;  /* 0x0000000200697308 */ /* 0x0009d80000002400 */
[----:B------:R-:W-:Y:S01]  /*3180*/  HMMA.16816.F32.BF16 R28, R16, R64, R28 ;  /* 0x00000040101c723c */ /* 0x000fe2000004181c */
[----:B----4-:R-:W-:-:S04]  /*3190*/  FMUL.FTZ R2, R49, UR4 ;  /* 0x0000000431027c20 */ /* 0x010fc80008410000 */
[----:B------:R4:W5:-:S15]  /*31a0*/  MUFU.TANH R104, R2 ;  /* 0x0000000200687308 */ /* 0x00095e0000002400 */
[----:B------:R-:W-:-:S04]  /*31b0*/  NOP ;  /* 0x0000000000007918 */ /* 0x000fc80000000000 */
[----:B-1----:R-:W-:Y:S01]  /*31c0*/  HMMA.16816.F32.BF16 R28, R12, R56, R28 ;  /* 0x000000380c1c723c */ /* 0x002fe2000004181c */
[----:B----4-:R-:W-:-:S04]  /*31d0*/  FMUL.FTZ R2, R50, UR4 ;  /* 0x0000000432027c20 */ /* 0x010fc80008410000 */
[----:B------:R1:W-:Y:S02]  /*31e0*/  MUFU.TANH R154, R2 ;  /* 0x00000002009a7308 */ /* 0x0003e40000002400 */
[----:B-1----:R-:W-:Y:S02]  /*31f0*/  FMUL.FTZ R2, R51, UR4 ;  /* 0x0000000433027c20 */ /* 0x002fe40008410000 */
[----:B------:R-:W-:Y:S01]  /*3200*/  HMMA.16816.F32.BF16 R48, R8, R62, R40 ;  /* 0x0000003e0830723c */ /* 0x000fe20000041828 */
[----:B------:R-:W1:Y:S03]  /*3210*/  LDSM.16.M88.4 R60, [R223+0x4800] ;  /* 0x00480000df3c783b */ /* 0x000e660000000200 */
[----:B------:R4:W5:Y:S02]  /*3220*/  MUFU.TANH R155, R2 ;  /* 0x00000002009b7308 */ /* 0x0009640000002400 */
[----:B------:R-:W-:Y:S06]  /*3230*/  HMMA.16816.F32.BF16 R40, R16, R82, R32 ;  /* 0x000000521028723c */ /* 0x000fec0000041820 */
[----:B------:R-:W-:Y:S01]  /*3240*/  HMMA.16816.F32.BF16 R32, R20, R54, RZ ;  /* 0x000000361420723c */ /* 0x000fe200000418ff */
[----:B------:R-:W2:Y:S01]  /*3250*/  LDSM.16.M88.4 R52, [R222+0x4000] ;  /* 0x00400000de34783b */ /* 0x000ea20000000200 */
[----:B----4-:R-:W-:-:S04]  /*3260*/  FMUL.FTZ R2, R36, UR4 ;  /* 0x0000000424027c20 */ /* 0x010fc80008410000 */
[----:B------:R4:W5:Y:S02]  /*3270*/  MUFU.TANH R109, R2 ;  /* 0x00000002006d7308 */ /* 0x0009640000002400 */
[----:B----4-:R-:W-:-:S06]  /*3280*/  FMUL.FTZ R2, R37, UR4 ;  /* 0x0000000425027c20 */ /* 0x010fcc0008410000 */
[----:B------:R4:W-:Y:S02]  /*3290*/  MUFU.TANH R120, R2 ;  /* 0x0000000200787308 */ /* 0x0009e40000002400 */
[----:B----4-:R-:W-:-:S06]  /*32a0*/  FMUL.FTZ R2, R38, UR4 ;  /* 0x0000000426027c20 */ /* 0x010fcc0008410000 */
[----:B------:R4:W5:Y:S02]  /*32b0*/  MUFU.TANH R163, R2 ;  /* 0x0000000200a37308 */ /* 0x0009640000002400 */
[----:B----4-:R-:W-:Y:S02]  /*32c0*/  FMUL.FTZ R2, R39, UR4 ;  /* 0x0000000427027c20 */ /* 0x010fe40008410000 */
[----:B------:R-:W-:Y:S01]  /*32d0*/  HMMA.16816.F32.BF16 R36, R12, R70, R40 ;  /* 0x000000460c24723c */ /* 0x000fe20000041828 */
[----:B------:R-:W-:Y:S03]  /*32e0*/  LDSM.16.M88.4 R68, [R24+0x7000] ;  /* 0x007000001844783b */ /* 0x000fe60000000200 */
[----:B------:R4:W5:Y:S02]  /*32f0*/  MUFU.TANH R160, R2 ;  /* 0x0000000200a07308 */ /* 0x0009640000002400 */
[----:B------:R-:W-:Y:S06]  /*3300*/  HMMA.16816.F32.BF16 R40, R16, R66, R32 ;  /* 0x000000421028723c */ /* 0x000fec0000041820 */
[----:B------:R-:W-:Y:S01]  /*3310*/  HMMA.16816.F32.BF16 R32, R20, R72, RZ ;  /* 0x000000481420723c */ /* 0x000fe200000418ff */
[----:B----4-:R-:W-:-:S04]  /*3320*/  FMUL.FTZ R2, R48, UR4 ;  /* 0x0000000430027c20 */ /* 0x010fc80008410000 */
[----:B------:R4:W5:Y:S07]  /*3330*/  MUFU.TANH R118, R2 ;  /* 0x0000000200767308 */ /* 0x00096e0000002400 */
[----:B------:R-:W-:Y:S01]  /*3340*/  HMMA.16816.F32.BF16 R36, R8, R78, R36 ;  /* 0x0000004e0824723c */ /* 0x000fe20000041824 */
[----:B------:R-:W3:Y:S05]  /*3350*/  LDSM.16.M88.4 R76, [R225+0x4800] ;  /* 0x00480000e14c783b */ /* 0x000eea0000000200 */
[----:B------:R-:W-:Y:S01]  /*3360*/  HMMA.16816.F32.BF16 R40, R12, R58, R40 ;  /* 0x0000003a0c28723c */ /* 0x000fe20000041828 */
[----:B------:R-:W-:Y:S05]  /*3370*/  LDSM.16.M88.4 R56, [R225+0x5000] ;  /* 0x00500000e138783b */ /* 0x000fea0000000200 */
[----:B-1----:R-:W-:Y:S01]  /*3380*/  HMMA.16816.F32.BF16 R32, R16, R60, R32 ;  /* 0x0000003c1020723c */ /* 0x002fe20000041820 */
[----:B----4-:R-:W-:-:S04]  /*3390*/  FMUL.FTZ R2, R49, UR4 ;  /* 0x0000000431027c20 */ /* 0x010fc80008410000 */
[----:B------:R1:W-:Y:S07]  /*33a0*/  MUFU.TANH R124, R2 ;  /* 0x00000002007c7308 */ /* 0x0003ee0000002400 */
[----:B------:R-:W-:-:S04]  /*33b0*/  FMUL.FTZ R3, R39, UR4 ;  /* 0x0000000427037c20 */ /* 0x000fc80008410000 */
[----:B------:R-:W-:Y:S02]  /*33c0*/  MUFU.TANH R168, R3 ;  /* 0x0000000300a87308 */ /* 0x000fe40000002400 */
[----:B--2---:R-:W-:Y:S01]  /*33d0*/  HMMA.16816.F32.BF16 R64, R8, R54, R40 ;  /* 0x000000360840723c */ /* 0x004fe20000041828 */
[----:B-1----:R-:W-:-:S05]  /*33e0*/  FMUL.FTZ R2, R50, UR4 ;  /* 0x0000000432027c20 */ /* 0x002fca0008410000 */
[----:B------:R1:W2:Y:S01]  /*33f0*/  MUFU.TANH R162, R2 ;  /* 0x0000000200a27308 */ /* 0x0002a20000002400 */
[----:B---3--:R-:W-:-:S15]  /*3400*/  HMMA.16816.F32.BF16 R40, R12, R76, R32 ;  /* 0x0000004c0c28723c */ /* 0x008fde0000041820 */
[----:B------:R-:W-:-:S02]  /*3410*/  NOP ;  /* 0x0000000000007918 */ /* 0x000fc40000000000 */
[----:B------:R-:W-:Y:S01]  /*3420*/  FMUL.FTZ R66, R66, UR4 ;  /* 0x0000000442427c20 */ /* 0x000fe20008410000 */
[----:B------:R-:W-:Y:S01]  /*3430*/  FMUL.FTZ R67, R67, UR4 ;  /* 0x0000000443437c20 */ /* 0x000fe20008410000 */
[----:B------:R-:W-:Y:S01]  /*3440*/  FMUL.FTZ R25, R64, UR4 ;  /* 0x0000000440197c20 */ /* 0x000fe20008410000 */
[----:B-1----:R-:W-:Y:S01]  /*3450*/  FMUL.FTZ R2, R51, UR4 ;  /* 0x0000000433027c20 */ /* 0x002fe20008410000 */
[----:B------:R-:W-:Y:S01]  /*3460*/  MUFU.TANH R26, R66 ;  /* 0x00000042001a7308 */ /* 0x000fe20000002400 */
[----:B------:R-:W-:Y:S07]  /*3470*/  HMMA.16816.F32.BF16 R48, R20, R68, RZ ;  /* 0x000000441430723c */ /* 0x000fee00000418ff */
[----:B------:R1:W3:Y:S08]  /*3480*/  MUFU.TANH R161, R2 ;  /* 0x0000000200a17308 */ /* 0x0002f00000002400 */
[----:B------:R-:W-:Y:S08]  /*3490*/  MUFU.TANH R172, R67 ;  /* 0x0000004300ac7308 */ /* 0x000ff00000002400 */
[----:B------:R-:W-:Y:S01]  /*34a0*/  MUFU.TANH R150, R25 ;  /* 0x0000001900967308 */ /* 0x000fe20000002400 */
[----:B-1----:R-:W-:-:S07]  /*34b0*/  FMUL.FTZ R2, R44, UR4 ;  /* 0x000000042c027c20 */ /* 0x002fce0008410000 */
[----:B------:R1:W-:Y:S02]  /*34c0*/  MUFU.TANH R130, R2 ;  /* 0x0000000200827308 */ /* 0x0003e40000002400 */
[----:B-1----:R-:W-:-:S06]  /*34d0*/  FMUL.FTZ R2, R45, UR4 ;  /* 0x000000042d027c20 */ /* 0x002fcc0008410000 */
[----:B------:R1:W-:Y:S02]  /*34e0*/  MUFU.TANH R129, R2 ;  /* 0x0000000200817308 */ /* 0x0003e40000002400 */
[----:B-1----:R-:W-:Y:S02]  /*34f0*/  FMUL.FTZ R2, R47, UR4 ;  /* 0x000000042f027c20 */ /* 0x002fe40008410000 */
[----:B------:R-:W-:Y:S01]  /*3500*/  HMMA.16816.F32.BF16 R44, R8, R52, R28 ;  /* 0x00000034082c723c */ /* 0x000fe2000004181c */
[----:B------:R-:W1:Y:S03]  /*3510*/  LDSM.16.M88.4 R52, [R223+0x5000] ;  /* 0x00500000df34783b */ /* 0x000e660000000200 */
[----:B------:R4:W3:Y:S02]  /*3520*/  MUFU.TANH R165, R2 ;  /* 0x0000000200a57308 */ /* 0x0008e40000002400 */
[----:B------:R-:W-:Y:S01]  /*3530*/  HMMA.16816.F32.BF16 R28, R20, R74, RZ ;  /* 0x0000004a141c723c */ /* 0x000fe200000418ff */
[----:B------:R-:W5:Y:S01]  /*3540*/  LDSM.16.M88.4 R72, [R222+0x4800] ;  /* 0x00480000de48783b */ /* 0x000f620000000200 */
[----:B----4-:R-:W-:-:S04]  /*3550*/  FMUL.FTZ R2, R36, UR4 ;  /* 0x0000000424027c20 */ /* 0x010fc80008410000 */
[----:B------:R4:W3:-:S12]  /*3560*/  MUFU.TANH R132, R2 ;  /* 0x0000000200847308 */ /* 0x0008d80000002400 */
[----:B------:R-:W-:Y:S01]  /*3570*/  FMUL.FTZ R3, R44, UR4 ;  /* 0x000000042c037c20 */ /* 0x000fe20008410000 */
[----:B------:R-:W-:-:S05]  /*3580*/  FMUL.FTZ R6, R47, UR4 ;  /* 0x000000042f067c20 */ /* 0x000fca0008410000 */
[----:B------:R-:W-:Y:S01]  /*3590*/  HMMA.16816.F32.BF16 R28, R16, R62, R28 ;  /* 0x0000003e101c723c */ /* 0x000fe2000004181c */
[----:B------:R-:W-:Y:S01]  /*35a0*/  LDSM.16.M88.4 R60, [R223+0x5800] ;  /* 0x00580000df3c783b */ /* 0x000fe20000000200 */
[----:B------:R2:W-:Y:S01]  /*35b0*/  MUFU.TANH R140, R3 ;  /* 0x00000003008c7308 */ /* 0x0005e20000002400 */
[----:B----4-:R-:W-:-:S03]  /*35c0*/  FMUL.FTZ R2, R37, UR4 ;  /* 0x0000000425027c20 */ /* 0x010fc60008410000 */
[----:B-1----:R-:W-:Y:S04]  /*35d0*/  HMMA.16816.F32.BF16 R32, R16, R52, R48 ;  /* 0x000000341020723c */ /* 0x002fe80000041830 */
[----:B------:R-:W-:Y:S02]  /*35e0*/  MUFU.TANH R171, R6 ;  /* 0x0000000600ab7308 */ /* 0x000fe40000002400 */
[----:B-----5:R-:W-:Y:S01]  /*35f0*/  HMMA.16816.F32.BF16 R48, R8, R72, R40 ;  /* 0x000000480830723c */ /* 0x020fe20000041828 */
[----:B--2---:R-:W-:-:S05]  /*3600*/  IMAD R3, R92, 0x10, R135 ;  /* 0x000000105c037824 */ /* 0x004fca00078e0287 */
[----:B------:R1:W-:Y:S06]  /*3610*/  MUFU.TANH R141, R2 ;  /* 0x00000002008d7308 */ /* 0x0003ec0000002400 */
[C---:B------:R-:W-:Y:S06]  /*3620*/  HMMA.16816.F32.BF16 R28, R12.reuse, R78, R28 ;  /* 0x0000004e0c1c723c */ /* 0x040fec000004181c */
[----:B------:R-:W-:Y:S01]  /*3630*/  HMMA.16816.F32.BF16 R40, R12, R56, R32 ;  /* 0x000000380c28723c */ /* 0x000fe20000041820 */
[----:B-1----:R-:W-:-:S05]  /*3640*/  FMUL.FTZ R2, R38, UR4 ;  /* 0x0000000426027c20 */ /* 0x002fca0008410000 */
[----:B------:R-:W-:Y:S01]  /*3650*/  HMMA.16816.F32.BF16 R36, R20, R70, RZ ;  /* 0x000000461424723c */ /* 0x000fe200000418ff */
[----:B------:R1:W2:Y:S01]  /*3660*/  MUFU.TANH R169, R2 ;  /* 0x0000000200a97308 */ /* 0x0002a20000002400 */
[----:B------:R-:W4:Y:S01]  /*3670*/  LDSM.16.M88.4 R68, [R24+0x7800] ;  /* 0x007800001844783b */ /* 0x000f220000000200 */
[----:B------:R-:W-:Y:S01]  /*3680*/  FMUL.FTZ R48, R48, UR4 ;  /* 0x0000000430307c20 */ /* 0x000fe20008410000 */
[----:B------:R-:W-:Y:S01]  /*3690*/  FMUL.FTZ R49, R49, UR4 ;  /* 0x0000000431317c20 */ /* 0x000fe20008410000 */
[----:B------:R-:W-:Y:S01]  /*36a0*/  FMUL.FTZ R50, R50, UR4 ;  /* 0x0000000432327c20 */ /* 0x000fe20008410000 */
[----:B------:R-:W-:-:S03]  /*36b0*/  FMUL.FTZ R51, R51, UR4 ;  /* 0x0000000433337c20 */ /* 0x000fc60008410000 */
[----:B------:R-:W-:Y:S08]  /*36c0*/  MUFU.TANH R152, R48 ;  /* 0x0000003000987308 */ /* 0x000ff00000002400 */
[----:B------:R-:W-:Y:S01]  /*36d0*/  MUFU.TANH R166, R49 ;  /* 0x0000003100a67308 */ /* 0x000fe20000002400 */
[----:B-1----:R-:W-:-:S05]  /*36e0*/  LOP3.LUT R2, R96, 0xffffffe0, RZ, 0xc0, !PT ;  /* 0xffffffe060027812 */ /* 0x002fca00078ec0ff */
[C---:B------:R-:W-:Y:S02]  /*36f0*/  IMAD.IADD R2, R134.reuse, 0x1, -R2 ;  /* 0x0000000186027824 */ /* 0x040fe400078e0a02 */
[----:B------:R-:W-:Y:S01]  /*3700*/  IMAD.SHL.U32 R134, R134, 0x2, RZ ;  /* 0x0000000286867824 */ /* 0x000fe200078e00ff */
[----:B------:R-:W-:Y:S02]  /*3710*/  MUFU.TANH R159, R50 ;  /* 0x00000032009f7308 */ /* 0x000fe40000002400 */
[----:B------:R-:W-:-:S04]  /*3720*/  SHF.R.S32.HI R5, RZ, 0x1f, R2 ;  /* 0x0000001fff057819 */ /* 0x000fc80000011402 */
[----:B------:R-:W-:Y:S01]  /*3730*/  LEA.HI R2, R5, R2, RZ, 0x2 ;  /* 0x0000000205027211 */ /* 0x000fe200078f10ff */
[----:B------:R-:W-:Y:S01]  /*3740*/  FMUL.FTZ R5, R45, UR4 ;  /* 0x000000042d057c20 */ /* 0x000fe20008410000 */
[----:B------:R-:W-:Y:S02]  /*3750*/  MUFU.TANH R164, R51 ;  /* 0x0000003300a47308 */ /* 0x000fe40000002400 */
[----:B------:R-:W-:-:S04]  /*3760*/  SHF.R.S32.HI R2, RZ, 0x2, R2 ;  /* 0x00000002ff027819 */ /* 0x000fc80000011402 */
[----:B------:R-:W-:Y:S01]  /*3770*/  IADD3 R3, R3, 0x1, R2 ;  /* 0x0000000103037810 */ /* 0x000fe20007ffe002 */
[----:B------:R-:W-:Y:S01]  /*3780*/  VIADD R2, R238, 0xffffffff ;  /* 0xffffffffee027836 */ /* 0x000fe20000000000 */
[----:B------:R1:W-:Y:S01]  /*3790*/  MUFU.TANH R142, R5 ;  /* 0x00000005008e7308 */ /* 0x0003e20000002400 */
[----:B----4-:R-:W-:Y:S01]  /*37a0*/  HMMA.16816.F32.BF16 R32, R20, R68, RZ ;  /* 0x000000441420723c */ /* 0x010fe200000418ff */
[----:B------:R-:W-:Y:S01]  /*37b0*/  IADD3 R3, R27, -UR19, R3 ;  /* 0x800000131b037c10 */ /* 0x000fe2000fffe003 */
[C---:B------:R-:W-:Y:S01]  /*37c0*/  IMAD.SHL.U32 R76, R2.reuse, 0x100, RZ ;  /* 0x00000100024c7824 */ /* 0x040fe200078e00ff */
[----:B------:R-:W-:-:S03]  /*37d0*/  ISETP.GT.AND P0, PT, R2, R147, PT ;  /* 0x000000930200720c */ /* 0x000fc60003f04270 */
[----:B------:R-:W-:Y:S01]  /*37e0*/  VIADD R3, R3, UR18 ;  /* 0x0000001203037c36 */ /* 0x000fe20008000000 */
[----:B------:R-:W-:-:S04]  /*37f0*/  LOP3.LUT R2, R76, 0x6, R134, 0xf8, !PT ;  /* 0x000000064c027812 */ /* 0x000fc800078ef886 */
[C---:B------:R-:W-:Y:S02]  /*3800*/  LOP3.LUT R7, R2.reuse, 0x1, RZ, 0xfc, !PT ;  /* 0x0000000102077812 */ /* 0x040fe400078efcff */
[----:B------:R-:W-:Y:S01]  /*3810*/  LOP3.LUT R6, R2, 0x8, RZ, 0xfc, !PT ;  /* 0x0000000802067812 */ /* 0x000fe200078efcff */
[----:B-1----:R-:W-:Y:S02]  /*3820*/  FMUL.FTZ R5, R46, UR4 ;  /* 0x000000042e057c20 */ /* 0x002fe40008410000 */
[----:B------:R-:W-:Y:S01]  /*3830*/  HMMA.16816.F32.BF16 R44, R16, R54, R36 ;  /* 0x00000036102c723c */ /* 0x000fe20000041824 */
[----:B------:R-:W1:Y:S01]  /*3840*/  LDSM.16.M88.4 R52, [R222+0x5000] ;  /* 0x00500000de34783b */ /* 0x000e620000000200 */
[----:B------:R4:W5:Y:S04]  /*3850*/  MUFU.TANH R173, R5 ;  /* 0x0000000500ad7308 */ /* 0x0009680000002400 */
[----:B------:R-:W-:Y:S01]  /*3860*/  HMMA.16816.F32.BF16 R36, R8, R74, R28 ;  /* 0x0000004a0824723c */ /* 0x000fe2000004181c */
[----:B------:R-:W-:Y:S05]  /*3870*/  LDSM.16.M88.4 R72, [R24+0x8000] ;  /* 0x008000001848783b */ /* 0x000fea0000000200 */
[----:B------:R-:W-:Y:S01]  /*3880*/  HMMA.16816.F32.BF16 R32, R16, R60, R32 ;  /* 0x0000003c1020723c */ /* 0x000fe20000041820 */
[----:B----4-:R-:W-:-:S02]  /*3890*/  VIMNMX R5, R3, R27, PT ;  /* 0x0000001b03057248 */ /* 0x010fc40003fe0100 */
[----:B------:R-:W-:Y:S02]  /*38a0*/  VIADDMNMX R3, R3, 0x8, R27, PT ;  /* 0x0000000803037846 */ /* 0x000fe4000380011b */
[----:B------:R-:W-:-:S07]  /*38b0*/  ISETP.GE.AND P3, PT, R7, R5, PT ;  /* 0x000000050700720c */ /* 0x000fce0003f66270 */
[----:B------:R-:W-:Y:S01]  /*38c0*/  HMMA.16816.F32.BF16 R28, R12, R58, R44 ;  /* 0x0000003a0c1c723c */ /* 0x000fe2000004182c */
[----:B------:R-:W4:Y:S01]  /*38d0*/  LDSM.16.M88.4 R56, [R225+0x5800] ;  /* 0x00580000e138783b */ /* 0x000f220000000200 */
[C---:B------:R-:W-:Y:S02]  /*38e0*/  ISETP.GE.AND P4, PT, R6.reuse, R5, PT ;  /* 0x000000050600720c */ /* 0x040fe40003f86270 */
[-C--:B------:R-:W-:Y:S02]  /*38f0*/  ISETP.GE.AND P2, PT, R6, R3.reuse, PT ;  /* 0x000000030600720c */ /* 0x080fe40003f46270 */
[C---:B------:R-:W-:Y:S02]  /*3900*/  ISETP.GE.AND P5, PT, R2.reuse, R3, PT ;  /* 0x000000030200720c */ /* 0x040fe40003fa6270 */
[----:B------:R-:W-:Y:S02]  /*3910*/  LOP3.LUT R6, R2, 0x9, RZ, 0xfc, !PT ;  /* 0x0000000902067812 */ /* 0x000fe400078efcff */
[----:B------:R-:W-:-:S02]  /*3920*/  FSEL R114, R114, -INF , !P5 ;  /* 0xff80000072727808 */ /* 0x000fc40006800000 */
[----:B------:R-:W-:Y:S02]  /*3930*/  FSEL R107, R107, -INF , !P3 ;  /* 0xff8000006b6b7808 */ /* 0x000fe40005800000 */
[----:B------:R-:W-:Y:S01]  /*3940*/  ISETP.GE.AND P1, PT, R7, R3, PT ;  /* 0x000000030700720c */ /* 0x000fe20003f26270 */
[----:B------:R-:W-:Y:S01]  /*3950*/  FMUL.FTZ R7, R65, UR4 ;  /* 0x0000000441077c20 */ /* 0x000fe20008410000 */
[C---:B------:R-:W-:Y:S01]  /*3960*/  ISETP.GE.AND P5, PT, R6.reuse, R5, PT ;  /* 0x000000050600720c */ /* 0x040fe20003fa6270 */
[----:B-1----:R-:W-:Y:S01]  /*3970*/  HMMA.16816.F32.BF16 R40, R8, R52, R40 ;  /* 0x000000340828723c */ /* 0x002fe20000041828 */
[----:B------:R-:W-:Y:S01]  /*3980*/  ISETP.GE.AND P3, PT, R6, R3, PT ;  /* 0x000000030600720c */ /* 0x000fe20003f66270 */
[----:B------:R1:W5:Y:S01]  /*3990*/  MUFU.TANH R149, R7 ;  /* 0x0000000700957308 */ /* 0x0003620000002400 */
[----:B------:R-:W-:Y:S01]  /*39a0*/  LOP3.LUT R6, R2, 0x10, RZ, 0xfc, !PT ;  /* 0x0000001002067812 */ /* 0x000fe200078efcff */
[----:B------:R-:W-:Y:S01]  /*39b0*/  LDSM.16.M88.4 R64, [R223+0x6000] ;  /* 0x00600000df40783b */ /* 0x000fe20000000200 */
[----:B------:R-:W-:-:S02]  /*39c0*/  FSEL R112, R112, -INF , !P1 ;  /* 0xff80000070707808 */ /* 0x000fc40004800000 */
[----:B------:R-:W-:Y:S01]  /*39d0*/  FSEL R111, R111, -INF , !P4 ;  /* 0xff8000006f6f7808 */ /* 0x000fe20006000000 */
[----:B------:R-:W-:Y:S01]  /*39e0*/  HMMA.16816.F32.BF16 R48, R8, R54, R28 ;  /* 0x000000360830723c */ /* 0x000fe2000004181c */
[C---:B------:R-:W-:Y:S01]  /*39f0*/  ISETP.GE.AND P1, PT, R6.reuse, R5, PT ;  /* 0x000000050600720c */ /* 0x040fe20003f26270 */
[----:B------:R-:W3:Y:S01]  /*3a00*/  LDSM.16.M88.4 R52, [R222+0x5800] ;  /* 0x00580000de34783b */ /* 0x000ee20000000200 */
[----:B------:R-:W-:Y:S02]  /*3a10*/  ISETP.GE.AND P4, PT, R6, R3, PT ;  /* 0x000000030600720c */ /* 0x000fe40003f86270 */
[----:B------:R-:W-:Y:S01]  /*3a20*/  LOP3.LUT R6, R2, 0x11, RZ, 0xfc, !PT ;  /* 0x0000001102067812 */ /* 0x000fe200078efcff */
[----:B------:R-:W-:Y:S01]  /*3a30*/  HMMA.16816.F32.BF16 R28, R20, R70, RZ ;  /* 0x00000046141c723c */ /* 0x000fe200000418ff */
[----:B------:R-:W-:Y:S01]  /*3a40*/  FSEL R117, R117, -INF , !P2 ;  /* 0xff80000075757808 */ /* 0x000fe20005000000 */
[----:B------:R-:W2:Y:S01]  /*3a50*/  LDSM.16.M88.4 R68, [R225+0x6000] ;  /* 0x00600000e144783b */ /* 0x000ea20000000200 */
[----:B------:R-:W-:-:S02]  /*3a60*/  FSEL R110, R110, -INF , !P5 ;  /* 0xff8000006e6e7808 */ /* 0x000fc40006800000 */
[C---:B------:R-:W-:Y:S02]  /*3a70*/  ISETP.GE.AND P2, PT, R6.reuse, R5, PT ;  /* 0x000000050600720c */ /* 0x040fe40003f46270 */
[----:B------:R-:W-:Y:S02]  /*3a80*/  ISETP.GE.AND P5, PT, R6, R3, PT ;  /* 0x000000030600720c */ /* 0x000fe40003fa6270 */
[----:B------:R-:W-:Y:S01]  /*3a90*/  LOP3.LUT R6, R2, 0x18, RZ, 0xfc, !PT ;  /* 0x0000001802067812 */ /* 0x000fe200078efcff */
[----:B----4-:R-:W-:Y:S01]  /*3aa0*/  HMMA.16816.F32.BF16 R32, R12, R56, R32 ;  /* 0x000000380c20723c */ /* 0x010fe20000041820 */
[----:B------:R-:W-:Y:S01]  /*3ab0*/  FSEL R116, R116, -INF , !P3 ;  /* 0xff80000074747808 */ /* 0x000fe20005800000 */
[----:B------:R-:W-:Y:S01]  /*3ac0*/  FMUL.FTZ R41, R41, UR4 ;  /* 0x0000000429297c20 */ /* 0x000fe20008410000 */
[----:B------:R-:W-:Y:S01]  /*3ad0*/  FSEL R106, R106, -INF , !P1 ;  /* 0xff8000006a6a7808 */ /* 0x000fe20004800000 */
[----:B------:R-:W-:Y:S01]  /*3ae0*/  FMUL.FTZ R42, R42, UR4 ;  /* 0x000000042a2a7c20 */ /* 0x000fe20008410000 */
[C---:B------:R-:W-:Y:S01]  /*3af0*/  ISETP.GE.AND P3, PT, R6.reuse, R5, PT ;  /* 0x000000050600720c */ /* 0x040fe20003f66270 */
[----:B------:R-:W-:Y:S01]  /*3b00*/  MUFU.TANH R135, R41 ;  /* 0x0000002900877308 */ /* 0x000fe20000002400 */
[----:B------:R-:W-:Y:S01]  /*3b10*/  ISETP.GE.AND P1, PT, R6, R3, PT ;  /* 0x000000030600720c */ /* 0x000fe20003f26270 */
[----:B------:R-:W-:Y:S01]  /*3b20*/  FMUL.FTZ R25, R51, UR4 ;  /* 0x0000000433197c20 */ /* 0x000fe20008410000 */
[----:B-1----:R-:W-:-:S02]  /*3b30*/  LOP3.LUT R7, R2, 0x19, RZ, 0xfc, !PT ;  /* 0x0000001902077812 */ /* 0x002fc400078efcff */
[----:B------:R-:W-:Y:S02]  /*3b40*/  LOP3.LUT R6, R2, 0x20, RZ, 0xfc, !PT ;  /* 0x0000002002067812 */ /* 0x000fe400078efcff */
[----:B------:R-:W-:Y:S01]  /*3b50*/  FSEL R119, R119, -INF , !P4 ;  /* 0xff80000077777808 */ /* 0x000fe20006000000 */
[----:B------:R-:W-:Y:S01]  /*3b60*/  HMMA.16816.F32.BF16 R28, R16, R62, R28 ;  /* 0x0000003e101c723c */ /* 0x000fe2000004181c */
[----:B------:R-:W-:Y:S01]  /*3b70*/  FSEL R103, R103, -INF , !P2 ;  /* 0xff80000067677808 */ /* 0x000fe20005000000 */
[----:B------:R-:W1:Y:S01]  /*3b80*/  LDSM.16.M88.4 R60, [R222+0x6000] ;  /* 0x00600000de3c783b */ /* 0x000e620000000200 */
[----:B------:R-:W-:Y:S01]  /*3b90*/  FSEL R122, R122, -INF , !P5 ;  /* 0xff8000007a7a7808 */ /* 0x000fe20006800000 */
[----:B------:R-:W-:Y:S01]  /*3ba0*/  MUFU.TANH R134, R42 ;  /* 0x0000002a00867308 */ /* 0x000fe20000002400 */
[----:B------:R-:W-:Y:S02]  /*3bb0*/  FSEL R101, R101, -INF , !P3 ;  /* 0xff80000065657808 */ /* 0x000fe40005800000 */
[----:B------:R-:W-:-:S02]  /*3bc0*/  ISETP.GE.AND P4, PT, R7, R5, PT ;  /* 0x000000050700720c */ /* 0x000fc40003f86270 */
[----:B------:R-:W-:Y:S01]  /*3bd0*/  ISETP.GE.AND P2, PT, R7, R3, PT ;  /* 0x000000030700720c */ /* 0x000fe20003f46270 */
[----:B------:R-:W-:Y:S01]  /*3be0*/  FMUL.FTZ R7, R36, UR4 ;  /* 0x0000000424077c20 */ /* 0x000fe20008410000 */
[C---:B------:R-:W-:Y:S01]  /*3bf0*/  ISETP.GE.AND P5, PT, R6.reuse, R5, PT ;  /* 0x000000050600720c */ /* 0x040fe20003fa6270 */
[----:B---3--:R-:W-:Y:S01]  /*3c00*/  HMMA.16816.F32.BF16 R44, R8, R52, R32 ;  /* 0x00000034082c723c */ /* 0x008fe20000041820 */
[----:B------:R-:W-:Y:S01]  /*3c10*/  ISETP.GE.AND P3, PT, R6, R3, PT ;  /* 0x000000030600720c */ /* 0x000fe20003f66270 */
[----:B------:R3:W4:Y:S01]  /*3c20*/  MUFU.TANH R157, R7 ;  /* 0x00000007009d7308 */ /* 0x0007220000002400 */
[----:B------:R-:W-:Y:S02]  /*3c30*/  LOP3.LUT R6, R2, 0x21, RZ, 0xfc, !PT ;  /* 0x0000002102067812 */ /* 0x000fe400078efcff */
[----:B------:R-:W-:Y:S01]  /*3c40*/  FSEL R121, R121, -INF , !P1 ;  /* 0xff80000079797808 */ /* 0x000fe20004800000 */
[----:B------:R-:W-:Y:S01]  /*3c50*/  HMMA.16816.F32.BF16 R32, R20, R74, RZ ;  /* 0x0000004a1420723c */ /* 0x000fe200000418ff */
[----:B------:R-:W-:-:S02]  /*3c60*/  FSEL R100, R100, -INF , !P4 ;  /* 0xff80000064647808 */ /* 0x000fc40006000000 */
[C---:B------:R-:W-:Y:S02]  /*3c70*/  ISETP.GE.AND P1, PT, R6.reuse, R5, PT ;  /* 0x000000050600720c */ /* 0x040fe40003f26270 */
[----:B------:R-:W-:Y:S01]  /*3c80*/  ISETP.GE.AND P4, PT, R6, R3, PT ;  /* 0x000000030600720c */ /* 0x000fe20003f86270 */
[----:B------:R-:W-:Y:S01]  /*3c90*/  HMMA.16816.F32.BF16 R28, R12, R58, R28 ;  /* 0x0000003a0c1c723c */ /* 0x000fe2000004181c */
[----:B------:R-:W-:Y:S01]  /*3ca0*/  LOP3.LUT R6, R2, 0x28, RZ, 0xfc, !PT ;  /* 0x0000002802067812 */ /* 0x000fe200078efcff */
[----:B------:R-:W-:Y:S01]  /*3cb0*/  LDSM.16.M88.4 R56, [R225+0x6800] ;  /* 0x00680000e138783b */ /* 0x000fe20000000200 */
[----:B------:R-:W-:Y:S02]  /*3cc0*/  FSEL R123, R123, -INF , !P2 ;  /* 0xff8000007b7b7808 */ /* 0x000fe40005000000 */
[----:B------:R-:W-:Y:S01]  /*3cd0*/  FSEL R98, R98, -INF , !P5 ;  /* 0xff80000062627808 */ /* 0x000fe20006800000 */
[----:B---3--:R-:W-:Y:S01]  /*3ce0*/  FMUL.FTZ R7, R37, UR4 ;  /* 0x0000000425077c20 */ /* 0x008fe20008410000 */
[----:B------:R-:W-:-:S02]  /*3cf0*/  ISETP.GE.AND P2, PT, R6, R5, PT ;  /* 0x000000050600720c */ /* 0x000fc40003f46270 */
[----:B------:R-:W-:Y:S01]  /*3d00*/  ISETP.GE.AND P5, PT, R6, R3, PT ;  /* 0x000000030600720c */ /* 0x000fe20003fa6270 */
[----:B------:R3:W-:Y:S01]  /*3d10*/  MUFU.TANH R158, R7 ;  /* 0x00000007009e7308 */ /* 0x0007e20000002400 */
[----:B------:R-:W-:Y:S01]  /*3d20*/  LOP3.LUT R6, R2, 0x29, RZ, 0xfc, !PT ;  /* 0x0000002902067812 */ /* 0x000fe200078efcff */
[----:B------:R-:W-:Y:S01]  /*3d30*/  FMUL.FTZ R44, R44, UR4 ;  /* 0x000000042c2c7c20 */ /* 0x000fe20008410000 */
[----:B------:R-:W-:Y:S02]  /*3d40*/  FSEL R128, R128, -INF , !P3 ;  /* 0xff80000080807808 */ /* 0x000fe40005800000 */
[----:B------:R-:W-:Y:S02]  /*3d50*/  FSEL R96, R133, -INF , !P1 ;  /* 0xff80000085607808 */ /* 0x000fe40004800000 */
[C---:B------:R-:W-:Y:S02]  /*3d60*/  ISETP.GE.AND P3, PT, R6.reuse, R5, PT ;  /* 0x000000050600720c */ /* 0x040fe40003f66270 */
[----:B------:R-:W-:-:S02]  /*3d70*/  ISETP.GE.AND P1, PT, R6, R3, PT ;  /* 0x000000030600720c */ /* 0x000fc40003f26270 */
[----:B------:R-:W-:Y:S02]  /*3d80*/  LOP3.LUT R6, R2, 0x30, RZ, 0xfc, !PT ;  /* 0x0000003002067812 */ /* 0x000fe400078efcff */
[----:B------:R-:W-:Y:S02]  /*3d90*/  FSEL R126, R126, -INF , !P4 ;  /* 0xff8000007e7e7808 */ /* 0x000fe40006000000 */
[----:B------:R-:W-:Y:S01]  /*3da0*/  FSEL R93, R93, -INF , !P2 ;  /* 0xff8000005d5d7808 */ /* 0x000fe20005000000 */
[----:B---3--:R-:W-:Y:S01]  /*3db0*/  FMUL.FTZ R7, R38, UR4 ;  /* 0x0000000426077c20 */ /* 0x008fe20008410000 */
[C---:B------:R-:W-:Y:S02]  /*3dc0*/  ISETP.GE.AND P4, PT, R6.reuse, R5, PT ;  /* 0x000000050600720c */ /* 0x040fe40003f86270 */
[----:B------:R-:W-:Y:S01]  /*3dd0*/  ISETP.GE.AND P2, PT, R6, R3, PT ;  /* 0x000000030600720c */ /* 0x000fe20003f46270 */
[----:B------:R3:W4:Y:S01]  /*3de0*/  MUFU.TANH R148, R7 ;  /* 0x0000000700947308 */ /* 0x0007220000002400 */
[----:B------:R-:W-:-:S02]  /*3df0*/  LOP3.LUT R6, R2, 0x31, RZ, 0xfc, !PT ;  /* 0x0000003102067812 */ /* 0x000fc400078efcff */
[----:B------:R-:W-:Y:S02]  /*3e00*/  FSEL R127, R127, -INF , !P5 ;  /* 0xff8000007f7f7808 */ /* 0x000fe40006800000 */
[----:B------:R-:W-:Y:S02]  /*3e10*/  FSEL R92, R125, -INF , !P3 ;  /* 0xff8000007d5c7808 */ /* 0x000fe40005800000 */
[C---:B------:R-:W-:Y:S02]  /*3e20*/  ISETP.GE.AND P5, PT, R6.reuse, R5, PT ;  /* 0x000000050600720c */ /* 0x040fe40003fa6270 */
[----:B------:R-:W-:Y:S02]  /*3e30*/  ISETP.GE.AND P3, PT, R6, R3, PT ;  /* 0x000000030600720c */ /* 0x000fe40003f66270 */
[----:B------:R-:W-:Y:S02]  /*3e40*/  LOP3.LUT R6, R2, 0x38, RZ, 0xfc, !PT ;  /* 0x0000003802067812 */ /* 0x000fe400078efcff */
[----:B------:R-:W-:-:S02]  /*3e50*/  FSEL R131, R131, -INF , !P1 ;  /* 0xff80000083837808 */ /* 0x000fc40004800000 */
[----:B------:R-:W-:Y:S01]  /*3e60*/  FSEL R91, R113, -INF , !P4 ;  /* 0xff800000715b7808 */ /* 0x000fe20006000000 */
[----:B---3--:R-:W-:Y:S01]  /*3e70*/  FMUL.FTZ R7, R39, UR4 ;  /* 0x0000000427077c20 */ /* 0x008fe20008410000 */
[C---:B------:R-:W-:Y:S01]  /*3e80*/  ISETP.GE.AND P1, PT, R6.reuse, R5, PT ;  /* 0x000000050600720c */ /* 0x040fe20003f26270 */
[----:B------:R-:W-:Y:S01]  /*3e90*/  HMMA.16816.F32.BF16 R36, R20, R72, RZ ;  /* 0x000000481424723c */ /* 0x000fe200000418ff */
[----:B------:R-:W-:Y:S01]  /*3ea0*/  ISETP.GE.AND P4, PT, R6, R3, PT ;  /* 0x000000030600720c */ /* 0x000fe20003f86270 */
[----:B------:R3:W4:Y:S01]  /*3eb0*/  MUFU.TANH R151, R7 ;  /* 0x0000000700977308 */ /* 0x0007220000002400 */
[----:B------:R-:W-:Y:S02]  /*3ec0*/  LOP3.LUT R6, R2, 0x39, RZ, 0xfc, !PT ;  /* 0x0000003902067812 */ /* 0x000fe400078efcff */
[----:B------:R-:W-:Y:S02]  /*3ed0*/  FSEL R139, R139, -INF , !P2 ;  /* 0xff8000008b8b7808 */ /* 0x000fe40005000000 */
[----:B------:R-:W-:-:S02]  /*3ee0*/  FSEL R89, R115, -INF , !P5 ;  /* 0xff80000073597808 */ /* 0x000fc40006800000 */
[C---:B------:R-:W-:Y:S01]  /*3ef0*/  ISETP.GE.AND P2, PT, R6.reuse, R5, PT ;  /* 0x000000050600720c */ /* 0x040fe20003f46270 */
[----:B------:R5:W-:Y:S01]  /*3f00*/  MUFU.TANH R113, R25 ;  /* 0x0000001900717308 */ /* 0x000be20000002400 */
[----:B------:R-:W-:Y:S02]  /*3f10*/  ISETP.GE.AND P5, PT, R6, R3, PT ;  /* 0x000000030600720c */ /* 0x000fe40003fa6270 */
[----:B------:R-:W-:Y:S02]  /*3f20*/  LOP3.LUT R6, R2, 0x40, RZ, 0xfc, !PT ;  /* 0x0000004002067812 */ /* 0x000fe400078efcff */
[----:B------:R-:W-:Y:S02]  /*3f30*/  FSEL R136, R136, -INF , !P3 ;  /* 0xff80000088887808 */ /* 0x000fe40005800000 */
[----:B------:R-:W-:Y:S01]  /*3f40*/  FSEL R88, R102, -INF , !P1 ;  /* 0xff80000066587808 */ /* 0x000fe20004800000 */
[----:B---3--:R-:W-:Y:S01]  /*3f50*/  FMUL.FTZ R7, R40, UR4 ;  /* 0x0000000428077c20 */ /* 0x008fe20008410000 */
[----:B------:R-:W-:-:S02]  /*3f60*/  ISETP.GE.AND P3, PT, R6, R5, PT ;  /* 0x000000050600720c */ /* 0x000fc40003f66270 */
[----:B------:R-:W-:Y:S01]  /*3f70*/  ISETP.GE.AND P1, PT, R6, R3, PT ;  /* 0x000000030600720c */ /* 0x000fe20003f26270 */
[----:B------:R3:W4:Y:S01]  /*3f80*/  MUFU.TANH R147, R7 ;  /* 0x0000000700937308 */ /* 0x0007220000002400 */
[----:B------:R-:W-:Y:S01]  /*3f90*/  LOP3.LUT R6, R2, 0x41, RZ, 0xfc, !PT ;  /* 0x0000004102067812 */ /* 0x000fe200078efcff */
[----:B------:R-:W-:Y:S01]  /*3fa0*/  HMMA.16816.F32.BF16 R36, R16, R64, R36 ;  /* 0x000000401024723c */ /* 0x000fe20000041824 */
[----:B------:R-:W-:Y:S01]  /*3fb0*/  FSEL R138, R138, -INF , !P4 ;  /* 0xff8000008a8a7808 */ /* 0x000fe20006000000 */
[----:B-----5:R-:W-:Y:S01]  /*3fc0*/  FMUL.FTZ R25, R45, UR4 ;  /* 0x000000042d197c20 */ /* 0x020fe20008410000 */
[----:B------:R-:W-:Y:S02]  /*3fd0*/  FSEL R85, R108, -INF , !P2 ;  /* 0xff8000006c557808 */ /* 0x000fe40005000000 */
[C---:B------:R-:W-:Y:S01]  /*3fe0*/  ISETP.GE.AND P4, PT, R6.reuse, R5, PT ;  /* 0x000000050600720c */ /* 0x040fe20003f86270 */
[----:B------:R5:W-:Y:S01]  /*3ff0*/  MUFU.TANH R102, R25 ;  /* 0x0000001900667308 */ /* 0x000be20000002400 */
[----:B------:R-:W-:-:S02]  /*4000*/  ISETP.GE.AND P2, PT, R6, R3, PT ;  /* 0x000000030600720c */ /* 0x000fc40003f46270 */
[----:B------:R-:W-:Y:S02]  /*4010*/  LOP3.LUT R6, R2, 0x48, RZ, 0xfc, !PT ;  /* 0x0000004802067812 */ /* 0x000fe400078efcff */
[----:B------:R-:W-:Y:S02]  /*4020*/  FSEL R137, R137, -INF , !P5 ;  /* 0xff80000089897808 */ /* 0x000fe40006800000 */
[----:B------:R-:W-:Y:S01]  /*4030*/  FSEL R83, R84, -INF , !P3 ;  /* 0xff80000054537808 */ /* 0x000fe20005800000 */
[----:B---3--:R-:W-:Y:S01]  /*4040*/  FMUL.FTZ R7, R43, UR4 ;  /* 0x000000042b077c20 */ /* 0x008fe20008410000 */
[C---:B------:R-:W-:Y:S01]  /*4050*/  ISETP.GE.AND P5, PT, R6.reuse, R5, PT ;  /* 0x000000050600720c */ /* 0x040fe20003fa6270 */
[----:B------:R-:W-:Y:S01]  /*4060*/  HMMA.16816.F32.BF16 R40, R8, R54, R28 ;  /* 0x000000360828723c */ /* 0x000fe2000004181c */
[----:B------:R-:W-:Y:S01]  /*4070*/  ISETP.GE.AND P3, PT, R6, R3, PT ;  /* 0x000000030600720c */ /* 0x000fe20003f66270 */
[----:B------:R3:W4:Y:S01]  /*4080*/  MUFU.TANH R133, R7 ;  /* 0x0000000700857308 */ /* 0x0007220000002400 */
[----:B------:R-:W-:-:S02]  /*4090*/  LOP3.LUT R6, R2, 0x49, RZ, 0xfc, !PT ;  /* 0x0000004902067812 */ /* 0x000fc400078efcff */
[----:B------:R-:W-:Y:S01]  /*40a0*/  FSEL R145, R145, -INF , !P1 ;  /* 0xff80000091917808 */ /* 0x000fe20004800000 */
[----:B-----5:R-:W-:Y:S01]  /*40b0*/  FMUL.FTZ R25, R47, UR4 ;  /* 0x000000042f197c20 */ /* 0x020fe20008410000 */
[----:B------:R-:W-:Y:S01]  /*40c0*/  FSEL R87, R99, -INF , !P4 ;  /* 0xff80000063577808 */ /* 0x000fe20006000000 */
[----:B--2---:R-:W-:Y:S01]  /*40d0*/  HMMA.16816.F32.BF16 R36, R12, R68, R36 ;  /* 0x000000440c24723c */ /* 0x004fe20000041824 */
[C---:B------:R-:W-:Y:S01]  /*40e0*/  ISETP.GE.AND P1, PT, R6.reuse, R5, PT ;  /* 0x000000050600720c */ /* 0x040fe20003f26270 */
[----:B------:R-:W-:Y:S01]  /*40f0*/  MUFU.TANH R99, R44 ;  /* 0x0000002c00637308 */ /* 0x000fe20000002400 */
[----:B------:R-:W-:Y:S02]  /*4100*/  ISETP.GE.AND P4, PT, R6, R3, PT ;  /* 0x000000030600720c */ /* 0x000fe40003f86270 */
[----:B------:R-:W-:Y:S01]  /*4110*/  LOP3.LUT R6, R2, 0x50, RZ, 0xfc, !PT ;  /* 0x0000005002067812 */ /* 0x000fe200078efcff */
[----:B------:R-:W-:Y:S01]  /*4120*/  HMMA.16816.F32.BF16 R28, R16, R66, R32 ;  /* 0x00000042101c723c */ /* 0x000fe20000041820 */
[----:B------:R-:W-:Y:S01]  /*4130*/  FSEL R146, R146, -INF , !P2 ;  /* 0xff80000092927808 */ /* 0x000fe20005000000 */
[----:B------:R-:W-:Y:S01]  /*4140*/  LDSM.16.M88.4 R64, [R225+0x7000] ;  /* 0x00700000e140783b */ /* 0x000fe20000000200 */
[----:B------:R-:W-:Y:S01]  /*4150*/  ISETP.GE.AND P2, PT, R6, R5, PT ;  /* 0x000000050600720c */ /* 0x000fe20003f46270 */
[----:B------:R-:W-:Y:S01]  /*4160*/  MUFU.TANH R84, R25 ;  /* 0x0000001900547308 */ /* 0x000fe20000002400 */
[----:B---3--:R-:W-:Y:S01]  /*4170*/  FMUL.FTZ R7, R48, UR4 ;  /* 0x0000000430077c20 */ /* 0x008fe20008410000 */
[----:B------:R-:W-:-:S02]  /*4180*/  FSEL R143, R143, -INF , !P4 ;  /* 0xff8000008f8f7808 */ /* 0x000fc40006000000 */
[----:B------:R-:W-:Y:S02]  /*4190*/  FSEL R94, R94, -INF , !P2 ;  /* 0xff8000005e5e7808 */ /* 0x000fe40005000000 */
[----:B------:R-:W-:Y:S01]  /*41a0*/  FSEL R86, R86, -INF , !P5 ;  /* 0xff80000056567808 */ /* 0x000fe20006800000 */
[----:B------:R-:W-:Y:S01]  /*41b0*/  FMUL.FTZ R40, R40, UR4 ;  /* 0x0000000428287c20 */ /* 0x000fe20008410000 */
[----:B------:R2:W3:Y:S01]  /*41c0*/  MUFU.TANH R115, R7 ;  /* 0x0000000700737308 */ /* 0x0004e20000002400 */
[----:B------:R-:W-:Y:S01]  /*41d0*/  ISETP.GE.AND P5, PT, R6, R3, PT ;  /* 0x000000030600720c */ /* 0x000fe20003fa6270 */
[----:B------:R-:W-:Y:S01]  /*41e0*/  FMUL.FTZ R41, R41, UR4 ;  /* 0x0000000429297c20 */ /* 0x000fe20008410000 */
[----:B------:R-:W-:Y:S01]  /*41f0*/  LOP3.LUT R6, R2, 0x51, RZ, 0xfc, !PT ;  /* 0x0000005102067812 */ /* 0x000fe200078efcff */
[----:B------:R-:W-:Y:S01]  /*4200*/  FMUL.FTZ R42, R42, UR4 ;  /* 0x000000042a2a7c20 */ /* 0x000fe20008410000 */
[----:B------:R-:W-:Y:S01]  /*4210*/  FSEL R144, R144, -INF , !P3 ;  /* 0xff80000090907808 */ /* 0x000fe20005800000 */
[----:B-1----:R-:W-:Y:S01]  /*4220*/  HMMA.16816.F32.BF16 R52, R8, R60, R36 ;  /* 0x0000003c0834723c */ /* 0x002fe20000041824 */
[----:B------:R-:W-:Y:S01]  /*4230*/  FSEL R95, R95, -INF , !P1 ;  /* 0xff8000005f5f7808 */ /* 0x000fe20004800000 */
[----:B------:R-:W-:Y:S01]  /*4240*/  MUFU.TANH R81, R40 ;  /* 0x0000002800517308 */ /* 0x000fe20000002400 */
[----:B------:R-:W-:-:S02]  /*4250*/  ISETP.GE.AND P3, PT, R6, R5, PT ;  /* 0x000000050600720c */ /* 0x000fc40003f66270 */
[----:B------:R-:W-:Y:S01]  /*4260*/  ISETP.GE.AND P1, PT, R6, R3, PT ;  /* 0x000000030600720c */ /* 0x000fe20003f26270 */
[----:B------:R-:W-:Y:S01]  /*4270*/  HMMA.16816.F32.BF16 R28, R12, R70, R28 ;  /* 0x000000460c1c723c */ /* 0x000fe2000004181c */
[----:B------:R-:W-:Y:S01]  /*4280*/  LDSM.16.M88.4 R68, [R24+0x9000] ;  /* 0x009000001844783b */ /* 0x000fe20000000200 */
[----:B------:R-:W-:Y:S02]  /*4290*/  LOP3.LUT R6, R2, 0x59, RZ, 0xfc, !PT ;  /* 0x0000005902067812 */ /* 0x000fe400078efcff */
[----:B------:R-:W-:Y:S01]  /*42a0*/  FSEL R156, R156, -INF , !P5 ;  /* 0xff8000009c9c7808 */ /* 0x000fe20006800000 */
[----:B--2---:R-:W-:Y:S01]  /*42b0*/  FMUL.FTZ R7, R49, UR4 ;  /* 0x0000000431077c20 */ /* 0x004fe20008410000 */
[----:B------:R-:W-:Y:S01]  /*42c0*/  FSEL R97, R97, -INF , !P3 ;  /* 0xff80000061617808 */ /* 0x000fe20005800000 */
[----:B------:R-:W-:Y:S01]  /*42d0*/  MUFU.TANH R82, R41 ;  /* 0x0000002900527308 */ /* 0x000fe20000002400 */
[C---:B------:R-:W-:Y:S02]  /*42e0*/  ISETP.GE.AND P5, PT, R6.reuse, R5, PT ;  /* 0x000000050600720c */ /* 0x040fe40003fa6270 */
[----:B------:R-:W-:-:S02]  /*42f0*/  ISETP.GE.AND P3, PT, R6, R3, PT ;  /* 0x000000030600720c */ /* 0x000fc40003f66270 */
[----:B------:R-:W-:Y:S02]  /*4300*/  LOP3.LUT R6, R2, 0x60, RZ, 0xfc, !PT ;  /* 0x0000006002067812 */ /* 0x000fe400078efcff */
[----:B------:R-:W-:Y:S01]  /*4310*/  FSEL R153, R153, -INF , !P1 ;  /* 0xff80000099997808 */ /* 0x000fe20004800000 */
[----:B------:R1:W-:Y:S01]  /*4320*/  MUFU.TANH R125, R7 ;  /* 0x00000007007d7308 */ /* 0x0003e20000002400 */
[----:B------:R-:W-:Y:S02]  /*4330*/  ISETP.GE.AND P1, PT, R6, R5, PT ;  /* 0x000000050600720c */ /* 0x000fe40003f26270 */
[----:B------:R-:W-:Y:S01]  /*4340*/  FSEL R104, R104, -INF , !P5 ;  /* 0xff80000068687808 */ /* 0x000fe20006800000 */
[----:B------:R-:W-:Y:S01]  /*4350*/  FMUL.FTZ R25, R54, UR4 ;  /* 0x0000000436197c20 */ /* 0x000fe20008410000 */
[----:B------:R-:W-:Y:S02]  /*4360*/  FSEL R155, R155, -INF , !P3 ;  /* 0xff8000009b9b7808 */ /* 0x000fe40005800000 */
[----:B------:R-:W-:Y:S01]  /*4370*/  FSEL R109, R109, -INF , !P1 ;  /* 0xff8000006d6d7808 */ /* 0x000fe20004800000 */
[----:B------:R-:W-:Y:S08]  /*4380*/  MUFU.TANH R80, R42 ;  /* 0x0000002a00507308 */ /* 0x000ff00000002400 */
[----:B------:R-:W-:Y:S01]  /*4390*/  MUFU.TANH R74, R25 ;  /* 0x00000019004a7308 */ /* 0x000fe20000002400 */
[----:B-1----:R-:W-:-:S02]  /*43a0*/  FMUL.FTZ R7, R50, UR4 ;  /* 0x0000000432077c20 */ /* 0x002fc40008410000 */
[----:B------:R-:W1:Y:S05]  /*43b0*/  LDSM.16.M88.4 R48, [R24+0x8800] ;  /* 0x008800001830783b */ /* 0x000e6a0000000200 */
[----:B------:R2:W5:Y:S02]  /*43c0*/  MUFU.TANH R108, R7 ;  /* 0x00000007006c7308 */ /* 0x0005640000002400 */
[----:B--2---:R-:W-:-:S04]  /*43d0*/  LOP3.LUT R7, R2, 0x58, RZ, 0xfc, !PT ;  /* 0x0000005802077812 */ /* 0x004fc800078efcff */
[C---:B------:R-:W-:Y:S02]  /*43e0*/  ISETP.GE.AND P4, PT, R7.reuse, R5, PT ;  /* 0x000000050700720c */ /* 0x040fe40003f86270 */
[-C--:B------:R-:W-:Y:S01]  /*43f0*/  ISETP.GE.AND P2, PT, R7, R3.reuse, PT ;  /* 0x000000030700720c */ /* 0x080fe20003f46270 */
[----:B------:R-:W-:Y:S01]  /*4400*/  FMUL.FTZ R7, R46, UR4 ;  /* 0x000000042e077c20 */ /* 0x000fe20008410000 */
[----:B------:R-:W-:Y:S01]  /*4410*/  FSEL R105, R105, -INF , !P4 ;  /* 0xff80000069697808 */ /* 0x000fe20006000000 */
[----:B------:R-:W2:Y:S01]  /*4420*/  LDSM.16.M88.4 R44, [R223+0x6800] ;  /* 0x00680000df2c783b */ /* 0x000ea20000000200 */
[----:B------:R-:W-:Y:S01]  /*4430*/  ISETP.GE.AND P4, PT, R6, R3, PT ;  /* 0x000000030600720c */ /* 0x000fe20003f86270 */
[----:B------:R4:W5:Y:S01]  /*4440*/  MUFU.TANH R90, R7 ;  /* 0x00000007005a7308 */ /* 0x0009620000002400 */
[----:B------:R-:W-:Y:S02]  /*4450*/  LOP3.LUT R6, R2, 0x61, RZ, 0xfc, !PT ;  /* 0x0000006102067812 */ /* 0x000fe400078efcff */
[----:B------:R-:W-:-:S02]  /*4460*/  FSEL R154, R154, -INF , !P2 ;  /* 0xff8000009a9a7808 */ /* 0x000fc40005000000 */
[C---:B------:R-:W-:Y:S01]  /*4470*/  ISETP.GE.AND P2, PT, R6.reuse, R5, PT ;  /* 0x000000050600720c */ /* 0x040fe20003f46270 */
[C---:B-1----:R-:W-:Y:S01]  /*4480*/  HMMA.16816.F32.BF16 R32, R20.reuse, R48, RZ ;  /* 0x000000301420723c */ /* 0x042fe200000418ff */
[----:B------:R-:W-:Y:S02]  /*4490*/  ISETP.GE.AND P5, PT, R6, R3, PT ;  /* 0x000000030600720c */ /* 0x000fe40003fa6270 */
[----:B------:R-:W-:Y:S02]  /*44a0*/  LOP3.LUT R6, R2, 0x68, RZ, 0xfc, !PT ;  /* 0x0000006802067812 */ /* 0x000fe400078efcff */
[----:B------:R-:W-:Y:S01]  /*44b0*/  FSEL R163, R163, -INF , !P4 ;  /* 0xff800000a3a37808 */ /* 0x000fe20006000000 */
[----:B------:R-:W-:Y:S01]  /*44c0*/  HMMA.16816.F32.BF16 R36, R20, R50, RZ ;  /* 0x000000321424723c */ /* 0x000fe200000418ff */
[C---:B------:R-:W-:Y:S01]  /*44d0*/  ISETP.GE.AND P3, PT, R6.reuse, R5, PT ;  /* 0x000000050600720c */ /* 0x040fe20003f66270 */
[----:B------:R-:W1:Y:S01]  /*44e0*/  LDSM.16.M88.4 R48, [R222+0x6800] ;  /* 0x00680000de30783b */ /* 0x000e620000000200 */
[----:B------:R-:W-:Y:S01]  /*44f0*/  ISETP.GE.AND P1, PT, R6, R3, PT ;  /* 0x000000030600720c */ /* 0x000fe20003f26270 */
[----:B----4-:R-:W-:Y:S01]  /*4500*/  FMUL.FTZ R7, R43, UR4 ;  /* 0x000000042b077c20 */ /* 0x010fe20008410000 */
[----:B------:R-:W-:-:S02]  /*4510*/  LOP3.LUT R6, R2, 0x69, RZ, 0xfc, !PT ;  /* 0x0000006902067812 */ /* 0x000fc400078efcff */
[----:B------:R-:W-:Y:S01]  /*4520*/  FSEL R120, R120, -INF , !P2 ;  /* 0xff80000078787808 */ /* 0x000fe20005000000 */
[----:B------:R4:W-:Y:S01]  /*4530*/  MUFU.TANH R79, R7 ;  /* 0x00000007004f7308 */ /* 0x0009e20000002400 */
[C---:B------:R-:W-:Y:S02]  /*4540*/  ISETP.GE.AND P4, PT, R6.reuse, R5, PT ;  /* 0x000000050600720c */ /* 0x040fe40003f86270 */
[----:B------:R-:W-:Y:S02]  /*4550*/  ISETP.GE.AND P2, PT, R6, R3, PT ;  /* 0x000000030600720c */ /* 0x000fe40003f46270 */
[----:B------:R-:W-:Y:S02]  /*4560*/  LOP3.LUT R6, R2, 0x70, RZ, 0xfc, !PT ;  /* 0x0000007002067812 */ /* 0x000fe400078efcff */
[----:B------:R-:W-:Y:S02]  /*4570*/  FSEL R160, R160, -INF , !P5 ;  /* 0xff800000a0a07808 */ /* 0x000fe40006800000 */
[----:B------:R-:W-:-:S02]  /*4580*/  FSEL R118, R118, -INF , !P3 ;  /* 0xff80000076767808 */ /* 0x000fc40005800000 */
[C---:B------:R-:W-:Y:S02]  /*4590*/  ISETP.GE.AND P5, PT, R6.reuse, R5, PT ;  /* 0x000000050600720c */ /* 0x040fe40003fa6270 */
[----:B------:R-:W-:Y:S02]  /*45a0*/  ISETP.GE.AND P3, PT, R6, R3, PT ;  /* 0x000000030600720c */ /* 0x000fe40003f66270 */
[----:B------:R-:W-:Y:S01]  /*45b0*/  LOP3.LUT R6, R2, 0x71, RZ, 0xfc, !PT ;  /* 0x0000007102067812 */ /* 0x000fe200078efcff */
[C---:B--2---:R-:W-:Y:S01]  /*45c0*/  HMMA.16816.F32.BF16 R32, R16.reuse, R44, R32 ;  /* 0x0000002c1020723c */ /* 0x044fe20000041820 */
[----:B----4-:R-:W-:Y:S01]  /*45d0*/  FMUL.FTZ R7, R52, UR4 ;  /* 0x0000000434077c20 */ /* 0x010fe20008410000 */
[----:B------:R-:W-:Y:S02]  /*45e0*/  FSEL R162, R162, -INF , !P1 ;  /* 0xff800000a2a27808 */ /* 0x000fe40004800000 */
[----:B------:R-:W-:Y:S01]  /*45f0*/  FSEL R124, R124, -INF , !P4 ;  /* 0xff8000007c7c7808 */ /* 0x000fe20006000000 */
[----:B------:R2:W4:Y:S01]  /*4600*/  MUFU.TANH R78, R7 ;  /* 0x00000007004e7308 */ /* 0x0005220000002400 */
[----:B------:R-:W-:Y:S01]  /*4610*/  HMMA.16816.F32.BF16 R36, R16, R46, R36 ;  /* 0x0000002e1024723c */ /* 0x000fe20000041824 */
[----:B------:R-:W-:-:S02]  /*4620*/  ISETP.GE.AND P1, PT, R6, R5, PT ;  /* 0x000000050600720c */ /* 0x000fc40003f26270 */
[----:B------:R-:W-:Y:S02]  /*4630*/  ISETP.GE.AND P4, PT, R6, R3, PT ;  /* 0x000000030600720c */ /* 0x000fe40003f86270 */
[----:B------:R-:W-:Y:S01]  /*4640*/  LOP3.LUT R6, R2, 0x78, RZ, 0xfc, !PT ;  /* 0x0000007802067812 */ /* 0x000fe200078efcff */
[----:B------:R-:W-:Y:S01]  /*4650*/  HMMA.16816.F32.BF16 R44, R8, R62, R28 ;  /* 0x0000003e082c723c */ /* 0x000fe2000004181c */
[----:B------:R-:W3:Y:S01]  /*4660*/  LDSM.16.M88.4 R60, [R223+0x7000] ;  /* 0x00700000df3c783b */ /* 0x000ee20000000200 */
[----:B------:R-:W-:Y:S02]  /*4670*/  FSEL R161, R161, -INF , !P2 ;  /* 0xff800000a1a17808 */ /* 0x000fe40005000000 */
[----:B------:R-:W-:Y:S02]  /*4680*/  ISETP.GE.AND P2, PT, R6, R5, PT ;  /* 0x000000050600720c */ /* 0x000fe40003f46270 */
[----:B------:R-:W-:Y:S02]  /*4690*/  FSEL R165, R165, -INF , !P4 ;  /* 0xff800000a5a57808 */ /* 0x000fe40006000000 */
[----:B------:R-:W-:Y:S01]  /*46a0*/  FSEL R132, R132, -INF , !P2 ;  /* 0xff80000084847808 */ /* 0x000fe20005000000 */
[----:B--2---:R-:W-:Y:S01]  /*46b0*/  FMUL.FTZ R7, R53, UR4 ;  /* 0x0000000435077c20 */ /* 0x004fe20008410000 */
[----:B------:R-:W-:-:S02]  /*46c0*/  FSEL R130, R130, -INF , !P5 ;  /* 0xff80000082827808 */ /* 0x000fc40006800000 */
[----:B------:R-:W-:Y:S01]  /*46d0*/  HMMA.16816.F32.BF16 R28, R12, R56, R32 ;  /* 0x000000380c1c723c */ /* 0x000fe20000041820 */
[----:B------:R-:W-:Y:S01]  /*46e0*/  ISETP.GE.AND P5, PT, R6, R3, PT ;  /* 0x000000030600720c */ /* 0x000fe20003fa6270 */
[----:B------:R2:W-:Y:S01]  /*46f0*/  MUFU.TANH R77, R7 ;  /* 0x00000007004d7308 */ /* 0x0005e20000002400 */
[----:B------:R-:W-:Y:S02]  /*4700*/  LOP3.LUT R6, R2, 0x79, RZ, 0xfc, !PT ;  /* 0x0000007902067812 */ /* 0x000fe400078efcff */
[----:B------:R-:W-:Y:S01]  /*4710*/  FSEL R167, R167, -INF , !P3 ;  /* 0xff800000a7a77808 */ /* 0x000fe20005800000 */
[----:B------:R-:W-:Y:S01]  /*4720*/  HMMA.16816.F32.BF16 R32, R20, R68, RZ ;  /* 0x000000441420723c */ /* 0x000fe200000418ff */
[----:B------:R-:W-:Y:S02]  /*4730*/  FSEL R129, R129, -INF , !P1 ;  /* 0xff80000081817808 */ /* 0x000fe40004800000 */
[C---:B------:R-:W-:Y:S02]  /*4740*/  ISETP.GE.AND P3, PT, R6.reuse, R5, PT ;  /* 0x000000050600720c */ /* 0x040fe40003f66270 */
[----:B------:R-:W-:Y:S01]  /*4750*/  ISETP.GE.AND P1, PT, R6, R3, PT ;  /* 0x000000030600720c */ /* 0x000fe20003f26270 */
[----:B------:R-:W-:Y:S01]  /*4760*/  HMMA.16816.F32.BF16 R36, R12, R58, R36 ;  /* 0x0000003a0c24723c */ /* 0x000fe20000041824 */
[----:B------:R-:W-:Y:S01]  /*4770*/  LOP3.LUT R6, R2, 0x81, RZ, 0xfc, !PT ;  /* 0x0000008102067812 */ /* 0x000fe200078efcff */
[----:B------:R-:W-:Y:S01]  /*4780*/  FMUL.FTZ R44, R44, UR4 ;  /* 0x000000042c2c7c20 */ /* 0x000fe20008410000 */
[----:B------:R-:W-:Y:S01]  /*4790*/  FSEL R169, R169, -INF , !P5 ;  /* 0xff800000a9a97808 */ /* 0x000fe20006800000 */
[----:B------:R-:W-:Y:S01]  /*47a0*/  FMUL.FTZ R45, R45, UR4 ;  /* 0x000000042d2d7c20 */ /* 0x000fe20008410000 */
[----:B------:R-:W-:Y:S01]  /*47b0*/  FSEL R141, R141, -INF , !P3 ;  /* 0xff8000008d8d7808 */ /* 0x000fe20005800000 */
[----:B------:R-:W-:Y:S01]  /*47c0*/  MUFU.TANH R73, R44 ;  /* 0x0000002c00497308 */ /* 0x000fe20000002400 */
[----:B--2---:R-:W-:Y:S01]  /*47d0*/  LOP3.LUT R7, R2, 0x80, RZ, 0xfc, !PT ;  /* 0x0000008002077812 */ /* 0x004fe200078efcff */
[----:B------:R-:W-:Y:S01]  /*47e0*/  LDSM.16.M88.4 R56, [R223+0x7800] ;  /* 0x00780000df38783b */ /* 0x000fe20000000200 */
[----:B------:R-:W-:-:S02]  /*47f0*/  ISETP.GE.AND P5, PT, R6, R5, PT ;  /* 0x000000050600720c */ /* 0x000fc40003fa6270 */
[C---:B------:R-:W-:Y:S01]  /*4800*/  ISETP.GE.AND P4, PT, R7.reuse, R5, PT ;  /* 0x000000050700720c */ /* 0x040fe20003f86270 */
[----:B-1----:R-:W-:Y:S01]  /*4810*/  HMMA.16816.F32.BF16 R40, R8, R48, R28 ;  /* 0x000000300828723c */ /* 0x002fe2000004181c */
[-C--:B------:R-:W-:Y:S01]  /*4820*/  ISETP.GE.AND P2, PT, R7, R3.reuse, PT ;  /* 0x000000030700720c */ /* 0x080fe20003f46270 */
[----:B------:R-:W-:Y:S01]  /*4830*/  FMUL.FTZ R7, R55, UR4 ;  /* 0x0000000437077c20 */ /* 0x000fe20008410000 */
[-C--:B------:R-:W-:Y:S01]  /*4840*/  ISETP.GE.AND P3, PT, R6, R3.reuse, PT ;  /* 0x000000030600720c */ /* 0x080fe20003f66270 */
[----:B------:R1:W2:Y:S01]  /*4850*/  LDSM.16.M88.4 R52, [R24+0x9800] ;  /* 0x009800001834783b */ /* 0x0002a20000000200 */
[----:B------:R-:W-:Y:S01]  /*4860*/  LOP3.LUT R6, R2, 0x88, RZ, 0xfc, !PT ;  /* 0x0000008802067812 */ /* 0x000fe200078efcff */
[----:B------:R5:W-:Y:S01]  /*4870*/  MUFU.TANH R75, R7 ;  /* 0x00000007004b7308 */ /* 0x000be20000002400 */
[----:B---3--:R-:W-:Y:S01]  /*4880*/  HMMA.16816.F32.BF16 R28, R16, R60, R32 ;  /* 0x0000003c101c723c */ /* 0x008fe20000041820 */
[----:B------:R-:W-:Y:S02]  /*4890*/  FSEL R140, R140, -INF , !P4 ;  /* 0xff8000008c8c7808 */ /* 0x000fe40006000000 */
[----:B------:R-:W-:-:S02]  /*48a0*/  ISETP.GE.AND P4, PT, R6, R3, PT ;  /* 0x000000030600720c */ /* 0x000fc40003f86270 */
[----:B------:R-:W-:Y:S02]  /*48b0*/  FSEL R168, R168, -INF , !P1 ;  /* 0xff800000a8a87808 */ /* 0x000fe40004800000 */
[----:B------:R-:W-:Y:S01]  /*48c0*/  MUFU.TANH R72, R45 ;  /* 0x0000002d00487308 */ /* 0x000fe20000002400 */
[----:B------:R-:W-:Y:S02]  /*48d0*/  FSEL R170, R26, -INF , !P4 ;  /* 0xff8000001aaa7808 */ /* 0x000fe40006000000 */
[----:B------:R-:W-:Y:S02]  /*48e0*/  ISETP.GE.AND P1, PT, R6, R5, PT ;  /* 0x000000050600720c */ /* 0x000fe40003f26270 */
[----:B------:R-:W-:Y:S02]  /*48f0*/  LOP3.LUT R6, R2, 0x89, RZ, 0xfc, !PT ;  /* 0x0000008902067812 */ /* 0x000fe400078efcff */
[----:B------:R-:W-:Y:S01]  /*4900*/  FSEL R173, R173, -INF , !P2 ;  /* 0xff800000adad7808 */ /* 0x000fe20005000000 */
[----:B-----5:R-:W-:-:S02]  /*4910*/  FMUL.FTZ R7, R46, UR4 ;  /* 0x000000042e077c20 */ /* 0x020fc40008410000 */
[----:B------:R-:W-:Y:S01]  /*4920*/  FMUL.FTZ R41, R41, UR4 ;  /* 0x0000000429297c20 */ /* 0x000fe20008410000 */
[----:B------:R-:W-:Y:S01]  /*4930*/  FMUL.FTZ R42, R42, UR4 ;  /* 0x000000042a2a7c20 */ /* 0x000fe20008410000 */
[----:B------:R-:W-:Y:S01]  /*4940*/  FSEL R142, R142, -INF , !P5 ;  /* 0xff8000008e8e7808 */ /* 0x000fe20006800000 */
[----:B------:R3:W5:Y:S01]  /*4950*/  MUFU.TANH R69, R7 ;  /* 0x0000000700457308 */ /* 0x0007620000002400 */
[----:B-1----:R-:W-:Y:S01]  /*4960*/  HMMA.16816.F32.BF16 R24, R20, R70, RZ ;  /* 0x000000461418723c */ /* 0x002fe200000418ff */
[C---:B------:R-:W-:Y:S02]  /*4970*/  ISETP.GE.AND P2, PT, R6.reuse, R5, PT ;  /* 0x000000050600720c */ /* 0x040fe40003f46270 */
[----:B------:R-:W-:Y:S02]  /*4980*/  ISETP.GE.AND P5, PT, R6, R3, PT ;  /* 0x000000030600720c */ /* 0x000fe40003fa6270 */
[----:B------:R-:W-:Y:S01]  /*4990*/  LOP3.LUT R6, R2, 0x90, RZ, 0xfc, !PT ;  /* 0x0000009002067812 */ /* 0x000fe200078efcff */
[----:B------:R-:W-:Y:S01]  /*49a0*/  HMMA.16816.F32.BF16 R28, R12, R64, R28 ;  /* 0x000000400c1c723c */ /* 0x000fe2000004181c */
[----:B------:R-:W-:Y:S01]  /*49b0*/  MUFU.TANH R60, R41 ;  /* 0x00000029003c7308 */ /* 0x000fe20000002400 */
[----:B------:R-:W-:-:S02]  /*49c0*/  FSEL R171, R171, -INF , !P3 ;  /* 0xff800000abab7808 */ /* 0x000fc40005800000 */
[----:B------:R-:W-:Y:S02]  /*49d0*/  FSEL R150, R150, -INF , !P1 ;  /* 0xff80000096967808 */ /* 0x000fe40004800000 */
[C---:B------:R-:W-:Y:S02]  /*49e0*/  ISETP.GE.AND P3, PT, R6.reuse, R5, PT ;  /* 0x000000050600720c */ /* 0x040fe40003f66270 */
[----:B------:R-:W-:Y:S01]  /*49f0*/  ISETP.GE.AND P1, PT, R6, R3, PT ;  /* 0x000000030600720c */ /* 0x000fe20003f26270 */
[----:B---3--:R-:W-:Y:S01]  /*4a00*/  FMUL.FTZ R7, R47, UR4 ;  /* 0x000000042f077c20 */ /* 0x008fe20008410000 */
[----:B--2---:R-:W-:Y:S01]  /*4a10*/  HMMA.16816.F32.BF16 R32, R20, R52, RZ ;  /* 0x000000341420723c */ /* 0x004fe200000418ff */
[----:B------:R-:W-:Y:S01]  /*4a20*/  MUFU.TANH R53, R42 ;  /* 0x0000002a00357308 */ /* 0x000fe20000002400 */
[----:B------:R-:W-:Y:S02]  /*4a30*/  LOP3.LUT R6, R2, 0x91, RZ, 0xfc, !PT ;  /* 0x0000009102067812 */ /* 0x000fe400078efcff */
[----:B------:R-:W-:-:S02]  /*4a40*/  FSEL R149, R149, -INF , !P2 ;  /* 0xff80000095957808 */ /* 0x000fc40005000000 */
[----:B------:R-:W-:Y:S01]  /*4a50*/  HMMA.16816.F32.BF16 R44, R8, R50, R36 ;  /* 0x00000032082c723c */ /* 0x000fe20000041824 */
[----:B------:R-:W1:Y:S01]  /*4a60*/  LDSM.16.M88.4 R48, [R222+0x7000] ;  /* 0x00700000de30783b */ /* 0x000e620000000200 */
[C---:B------:R-:W-:Y:S01]  /*4a70*/  ISETP.GE.AND P4, PT, R6.reuse, R5, PT ;  /* 0x000000050600720c */ /* 0x040fe20003f86270 */
[----:B------:R2:W3:Y:S01]  /*4a80*/  MUFU.TANH R68, R7 ;  /* 0x0000000700447308 */ /* 0x0004e20000002400 */
[----:B------:R-:W-:Y:S02]  /*4a90*/  ISETP.GE.AND P2, PT, R6, R3, PT ;  /* 0x000000030600720c */ /* 0x000fe40003f46270 */
[----:B------:R-:W-:Y:S01]  /*4aa0*/  HMMA.16816.F32.BF16 R24, R16, R62, R24 ;  /* 0x0000003e1018723c */ /* 0x000fe20000041818 */
[----:B------:R-:W-:Y:S02]  /*4ab0*/  LOP3.LUT R6, R2, 0x98, RZ, 0xfc, !PT ;  /* 0x0000009802067812 */ /* 0x000fe400078efcff */
[----:B------:R-:W-:Y:S02]  /*4ac0*/  FSEL R172, R172, -INF , !P5 ;  /* 0xff800000acac7808 */ /* 0x000fe40006800000 */
[----:B------:R-:W-:Y:S01]  /*4ad0*/  FSEL R152, R152, -INF , !P3 ;  /* 0xff80000098987808 */ /* 0x000fe20005800000 */
[----:B------:R-:W-:Y:S01]  /*4ae0*/  HMMA.16816.F32.BF16 R20, R20, R54, RZ ;  /* 0x000000361414723c */ /* 0x000fe200000418ff */
[----:B------:R-:W-:-:S02]  /*4af0*/  ISETP.GE.AND P5, PT, R6, R5, PT ;  /* 0x000000050600720c */ /* 0x000fc40003fa6270 */
[----:B------:R-:W-:Y:S02]  /*4b00*/  ISETP.GE.AND P3, PT, R6, R3, PT ;  /* 0x000000030600720c */ /* 0x000fe40003f66270 */
[----:B------:R-:W-:Y:S02]  /*4b10*/  LOP3.LUT R6, R2, 0x99, RZ, 0xfc, !PT ;  /* 0x0000009902067812 */ /* 0x000fe400078efcff */
[----:B------:R-:W-:Y:S01]  /*4b20*/  FSEL R174, R159, -INF , !P1 ;  /* 0xff8000009fae7808 */ /* 0x000fe20004800000 */
[----:B--2---:R-:W-:Y:S01]  /*4b30*/  FMUL.FTZ R7, R40, UR4 ;  /* 0x0000000428077c20 */ /* 0x004fe20008410000 */
[----:B------:R-:W-:Y:S02]  /*4b40*/  FSEL R159, R166, -INF , !P4 ;  /* 0xff800000a69f7808 */ /* 0x000fe40006000000 */
[C---:B------:R-:W-:Y:S01]  /*4b50*/  ISETP.GE.AND P1, PT, R6.reuse, R5, PT ;  /* 0x000000050600720c */ /* 0x040fe20003f26270 */
[----:B------:R2:W3:Y:S01]  /*4b60*/  MUFU.TANH R61, R7 ;  /* 0x00000007003d7308 */ /* 0x0004e20000002400 */
[----:B------:R-:W-:Y:S01]  /*4b70*/  ISETP.GE.AND P4, PT, R6, R3, PT ;  /* 0x000000030600720c */ /* 0x000fe20003f86270 */
[----:B------:R-:W-:Y:S01]  /*4b80*/  FMUL.FTZ R45, R45, UR4 ;  /* 0x000000042d2d7c20 */ /* 0x000fe20008410000 */
[----:B------:R-:W-:Y:S01]  /*4b90*/  LOP3.LUT R6, R2, 0xa0, RZ, 0xfc, !PT ;  /* 0x000000a002067812 */ /* 0x000fe200078efcff */
[----:B------:R-:W-:Y:S01]  /*4ba0*/  FMUL.FTZ R44, R44, UR4 ;  /* 0x000000042c2c7c20 */ /* 0x000fe20008410000 */
[----:B------:R-:W-:Y:S01]  /*4bb0*/  FSEL R166, R164, -INF , !P2 ;  /* 0xff800000a4a67808 */ /* 0x000fe20005000000 */
[----:B------:R-:W-:Y:S01]  /*4bc0*/  HMMA.16816.F32.BF16 R24, R12, R66, R24 ;  /* 0x000000420c18723c */ /* 0x000fe20000041818 */
[----:B------:R-:W-:-:S02]  /*4bd0*/  FSEL R157, R157, -INF , !P5 ;  /* 0xff8000009d9d7808 */ /* 0x000fc40006800000 */
[C---:B------:R-:W-:Y:S02]  /*4be0*/  ISETP.GE.AND P2, PT, R6.reuse, R5, PT ;  /* 0x000000050600720c */ /* 0x040fe40003f46270 */
[----:B------:R-:W-:Y:S02]  /*4bf0*/  ISETP.GE.AND P5, PT, R6, R3, PT ;  /* 0x000000030600720c */ /* 0x000fe40003fa6270 */
[----:B------:R-:W-:Y:S02]  /*4c00*/  LOP3.LUT R6, R2, 0xa1, RZ, 0xfc, !PT ;  /* 0x000000a102067812 */ /* 0x000fe400078efcff */
[----:B------:R-:W-:Y:S01]  /*4c10*/  FSEL R164, R148, -INF , !P3 ;  /* 0xff80000094a47808 */ /* 0x000fe20005800000 */
[----:B--2---:R-:W-:Y:S01]  /*4c20*/  FMUL.FTZ R7, R43, UR4 ;  /* 0x000000042b077c20 */ /* 0x004fe20008410000 */
[----:B-1----:R-:W-:Y:S01]  /*4c30*/  HMMA.16816.F32.BF16 R36, R8, R48, R28 ;  /* 0x000000300824723c */ /* 0x002fe2000004181c */
[----:B------:R-:W1:Y:S01]  /*4c40*/  LDSM.16.M88.4 R40, [R225+0x7800] ;  /* 0x00780000e128783b */ /* 0x000e620000000200 */
[----:B------:R-:W-:Y:S01]  /*4c50*/  FSEL R158, R158, -INF , !P1 ;  /* 0xff8000009e9e7808 */ /* 0x000fe20004800000 */
[----:B------:R2:W3:Y:S01]  /*4c60*/  MUFU.TANH R52, R7 ;  /* 0x0000000700347308 */ /* 0x0004e20000002400 */
[----:B------:R-:W-:-:S02]  /*4c70*/  ISETP.GE.AND P3, PT, R6, R5, PT ;  /* 0x000000050600720c */ /* 0x000fc40003f66270 */
[----:B------:R-:W-:Y:S01]  /*4c80*/  HMMA.16816.F32.BF16 R28, R16, R56, R32 ;  /* 0x00000038101c723c */ /* 0x000fe20000041820 */
[----:B------:R-:W3:Y:S01]  /*4c90*/  LDSM.16.M88.4 R32, [R222+0x7800] ;  /* 0x00780000de20783b */ /* 0x000ee20000000200 */
[----:B------:R-:W-:Y:S01]  /*4ca0*/  ISETP.GE.AND P1, PT, R6, R3, PT ;  /* 0x000000030600720c */ /* 0x000fe20003f26270 */
[----:B------:R-:W-:-:S04]  /*4cb0*/  DEPBAR.LE SB0, 0x0 ;  /* 0x000080000000791a */ /* 0x000fc80000000000 */
[----:B------:R-:W-:Y:S01]  /*4cc0*/  HMMA.16816.F32.BF16 R16, R16, R58, R20 ;  /* 0x0000003a1010723c */ /* 0x000fe20000041814 */
[----:B------:R-:W-:Y:S01]  /*4cd0*/  LOP3.LUT R6, R2, 0xa8, RZ, 0xfc, !PT ;  /* 0x000000a802067812 */ /* 0x000fe200078efcff */
[----:B------:R-:W-:Y:S01]  /*4ce0*/  MUFU.TANH R48, R45 ;  /* 0x0000002d00307308 */ /* 0x000fe20000002400 */
[----:B------:R-:W-:Y:S02]  /*4cf0*/  FSEL R151, R151, -INF , !P4 ;  /* 0xff80000097977808 */ /* 0x000fe40006000000 */
[----:B------:R-:W-:Y:S01]  /*4d00*/  FSEL R148, R147, -INF , !P2 ;  /* 0xff80000093947808 */ /* 0x000fe20005000000 */
[----:B------:R-:W-:Y:S01]  /*4d10*/  HMMA.16816.F32.BF16 R24, R8, R50, R24 ;  /* 0x000000320818723c */ /* 0x000fe20000041818 */
[----:B------:R-:W-:Y:S01]  /*4d20*/  ISETP.GE.AND P4, PT, R6, R5, PT ;  /* 0x000000050600720c */ /* 0x000fe20003f86270 */
[----:B--2---:R-:W-:Y:S01]  /*4d30*/  FMUL.FTZ R7, R46, UR4 ;  /* 0x000000042e077c20 */ /* 0x004fe20008410000 */
[----:B------:R-:W-:Y:S01]  /*4d40*/  ISETP.GE.AND P2, PT, R6, R3, PT ;  /* 0x000000030600720c */ /* 0x000fe20003f46270 */
[----:B------:R-:W2:Y:S01]  /*4d50*/  MUFU.TANH R49, R44 ;  /* 0x0000002c00317308 */ /* 0x000ea20000002400 */
[----:B------:R-:W-:Y:S01]  /*4d60*/  LOP3.LUT R6, R2, 0xa9, RZ, 0xfc, !PT ;  /* 0x000000a902067812 */ /* 0x000fe200078efcff */
[----:B------:R-:W-:Y:S01]  /*4d70*/  FMUL.FTZ R20, R39, UR4 ;  /* 0x0000000427147c20 */ /* 0x000fe20008410000 */
[----:B------:R-:W-:Y:S01]  /*4d80*/  FSEL R175, R134, -INF , !P5 ;  /* 0xff80000086af7808 */ /* 0x000fe20006800000 */
[----:B------:R-:W-:Y:S01]  /*4d90*/  FMUL.FTZ R38, R38, UR4 ;  /* 0x0000000426267c20 */ /* 0x000fe20008410000 */
[----:B------:R-:W-:Y:S01]  /*4da0*/  FSEL R147, R135, -INF , !P3 ;  /* 0xff80000087937808 */ /* 0x000fe20005800000 */
[----:B------:R-:W-:Y:S01]  /*4db0*/  FMUL.FTZ R37, R37, UR4 ;  /* 0x0000000425257c20 */ /* 0x000fe20008410000 */
[C---:B------:R-:W-:Y:S01]  /*4dc0*/  ISETP.GE.AND P5, PT, R6.reuse, R5, PT ;  /* 0x000000050600720c */ /* 0x040fe20003fa6270 */
[----:B------:R4:W2:Y:S01]  /*4dd0*/  MUFU.TANH R45, R7 ;  /* 0x00000007002d7308 */ /* 0x0008a20000002400 */
[----:B------:R-:W-:-:S02]  /*4de0*/  ISETP.GE.AND P3, PT, R6, R3, PT ;  /* 0x000000030600720c */ /* 0x000fc40003f66270 */
[----:B------:R-:W-:Y:S02]  /*4df0*/  LOP3.LUT R6, R2, 0xb0, RZ, 0xfc, !PT ;  /* 0x000000b002067812 */ /* 0x000fe400078efcff */
[----:B------:R-:W-:Y:S02]  /*4e00*/  FSEL R133, R133, -INF , !P1 ;  /* 0xff80000085857808 */ /* 0x000fe40004800000 */
[----:B------:R-:W-:Y:S01]  /*4e10*/  FSEL R115, R115, -INF , !P4 ;  /* 0xff80000073737808 */ /* 0x000fe20006000000 */
[----:B------:R-:W-:Y:S01]  /*4e20*/  MUFU.TANH R38, R38 ;  /* 0x0000002600267308 */ /* 0x000fe20000002400 */
[C---:B------:R-:W-:Y:S01]  /*4e30*/  ISETP.GE.AND P1, PT, R6.reuse, R5, PT ;  /* 0x000000050600720c */ /* 0x040fe20003f26270 */
[----:B-1----:R-:W-:Y:S01]  /*4e40*/  HMMA.16816.F32.BF16 R28, R12, R40, R28 ;  /* 0x000000280c1c723c */ /* 0x002fe2000004181c */
[----:B------:R-:W-:Y:S01]  /*4e50*/  ISETP.GE.AND P4, PT, R6, R3, PT ;  /* 0x000000030600720c */ /* 0x000fe20003f86270 */
[----:B------:R-:W-:Y:S01]  /*4e60*/  FMUL.FTZ R25, R25, UR4 ;  /* 0x0000000419197c20 */ /* 0x000fe20008410000 */
[----:B------:R-:W-:-:S02]  /*4e70*/  LOP3.LUT R6, R2, 0xb1, RZ, 0xfc, !PT ;  /* 0x000000b102067812 */ /* 0x000fc400078efcff */
[----:B------:R-:W-:Y:S01]  /*4e80*/  FSEL R108, R108, -INF , !P2 ;  /* 0xff8000006c6c7808 */ /* 0x000fe20005000000 */
[----:B------:R-:W-:Y:S01]  /*4e90*/  HMMA.16816.F32.BF16 R12, R12, R42, R16 ;  /* 0x0000002a0c0c723c */ /* 0x000fe20000041810 */
[----:B----4-:R-:W-:Y:S01]  /*4ea0*/  FMUL.FTZ R7, R47, UR4 ;  /* 0x000000042f077c20 */ /* 0x010fe20008410000 */
[----:B------:R-:W-:Y:S01]  /*4eb0*/  FSEL R125, R125, -INF , !P5 ;  /* 0xff8000007d7d7808 */ /* 0x000fe20006800000 */
[----:B------:R-:W-:Y:S01]  /*4ec0*/  MUFU.TANH R37, R37 ;  /* 0x0000002500257308 */ /* 0x000fe20000002400 */
[C---:B------:R-:W-:Y:S02]  /*4ed0*/  ISETP.GE.AND P2, PT, R6.reuse, R5, PT ;  /* 0x000000050600720c */ /* 0x040fe40003f46270 */
[----:B------:R-:W-:Y:S01]  /*4ee0*/  ISETP.GE.AND P5, PT, R6, R3, PT ;  /* 0x000000030600720c */ /* 0x000fe20003fa6270 */
[----:B------:R-:W-:Y:S01]  /*4ef0*/  FMUL.FTZ R16, R27, UR4 ;  /* 0x000000041b107c20 */ /* 0x000fe20008410000 */
[----:B------:R-:W-:Y:S02]  /*4f00*/  LOP3.LUT R6, R2, 0xb8, RZ, 0xfc, !PT ;  /* 0x000000b802067812 */ /* 0x000fe400078efcff */
[----:B------:R-:W-:Y:S01]  /*4f10*/  FSEL R113, R113, -INF , !P3 ;  /* 0xff80000071717808 */ /* 0x000fe20005800000 */
[----:B------:R1:W4:Y:S01]  /*4f20*/  MUFU.TANH R44, R7 ;  /* 0x00000007002c7308 */ /* 0x0003220000002400 */
[----:B------:R-:W-:-:S02]  /*4f30*/  FSEL R99, R99, -INF , !P1 ;  /* 0xff80000063637808 */ /* 0x000fc40004800000 */
[C---:B------:R-:W-:Y:S01]  /*4f40*/  ISETP.GE.AND P3, PT, R6.reuse, R5, PT ;  /* 0x000000050600720c */ /* 0x040fe20003f66270 */
[----:B------:R-:W-:Y:S01]  /*4f50*/  BAR.SYNC.DEFER_BLOCKING 0x0 ;  /* 0x0000000000007b1d */ /* 0x000fe20000010000 */
[----:B------:R-:W-:Y:S02]  /*4f60*/  ISETP.GE.AND P1, PT, R6, R3, PT ;  /* 0x000000030600720c */ /* 0x000fe40003f26270 */
[----:B------:R-:W-:Y:S02]  /*4f70*/  LOP3.LUT R6, R2, 0xc0, RZ, 0xfc, !PT ;  /* 0x000000c002067812 */ /* 0x000fe400078efcff */
[----:B------:R-:W-:Y:S01]  /*4f80*/  FSEL R183, R84, -INF , !P5 ;  /* 0xff80000054b77808 */ /* 0x000fe20006800000 */
[----:B------:R-:W-:Y:S01]  /*4f90*/  MUFU.TANH R25, R25 ;  /* 0x0000001900197308 */ /* 0x000fe20000002400 */
[----:B------:R-:W-:Y:S02]  /*4fa0*/  FSEL R182, R90, -INF , !P4 ;  /* 0xff8000005ab67808 */ /* 0x000fe40006000000 */
[----:B------:R-:W-:-:S02]  /*4fb0*/  FSEL R102, R102, -INF , !P2 ;  /* 0xff80000066667808 */ /* 0x000fc40005000000 */
[----:B------:R-:W-:Y:S01]  /*4fc0*/  FSEL R84, R81, -INF , !P3 ;  /* 0xff80000051547808 */ /* 0x000fe20005800000 */
[----:B-1----:R-:W-:Y:S01]  /*4fd0*/  FMUL.FTZ R7, R36, UR4 ;  /* 0x0000000424077c20 */ /* 0x002fe20008410000 */
[C---:B------:R-:W-:Y:S01]  /*4fe0*/  ISETP.GE.AND P5, PT, R6.reuse, R5, PT ;  /* 0x000000050600720c */ /* 0x040fe20003fa6270 */
[----:B------:R3:W-:Y:S01]  /*4ff0*/  MUFU.TANH R36, R20 ;  /* 0x0000001400247308 */ /* 0x0007e20000002400 */
[-C--:B------:R-:W-:Y:S02]  /*5000*/  ISETP.GE.AND P3, PT, R6, R3.reuse, PT ;  /* 0x000000030600720c */ /* 0x080fe40003f66270 */
[----:B------:R-:W-:Y:S02]  /*5010*/  LOP3.LUT R6, R2, 0xc8, RZ, 0xfc, !PT ;  /* 0x000000c802067812 */ /* 0x000fe400078efcff */
[----:B------:R-:W-:Y:S02]  /*5020*/  FSEL R179, R80, -INF , !P1 ;  /* 0xff80000050b37808 */ /* 0x000fe40004800000 */
[----:B------:R-:W-:Y:S01]  /*5030*/  FSEL R90, R78, -INF , !P5 ;  /* 0xff8000004e5a7808 */ /* 0x000fe20006800000 */
[----:B------:R1:W4:Y:S01]  /*5040*/  MUFU.TANH R40, R7 ;  /* 0x0000000700287308 */ /* 0x0003220000002400 */
[----:B------:R-:W-:-:S02]  /*5050*/  ISETP.GE.AND P5, PT, R6, R3, PT ;  /* 0x000000030600720c */ /* 0x000fc40003fa6270 */
[----:B------:R-:W-:Y:S02]  /*5060*/  FSEL R187, R74, -INF , !P3 ;  /* 0xff8000004abb7808 */ /* 0x000fe40005800000 */
[----:B-----5:R-:W-:-:S03]  /*5070*/  FSEL R186, R69, -INF , !P5 ;  /* 0xff80000045ba7808 */ /* 0x020fc60006800000 */
[----:B------:R-:W-:Y:S01]  /*5080*/  MUFU.TANH R16, R16 ;  /* 0x0000001000107308 */ /* 0x000fe20000002400 */
[C---:B---3--:R-:W-:Y:S06]  /*5090*/  HMMA.16816.F32.BF16 R20, R8.reuse, R32, R28 ;  /* 0x000000200814723c */ /* 0x048fec000004181c */
[----:B------:R-:W-:Y:S01]  /*50a0*/  HMMA.16816.F32.BF16 R8, R8, R34, R12 ;  /* 0x000000220808723c */ /* 0x000fe2000004180c */
[----:B-1----:R-:W-:-:S04]  /*50b0*/  LOP3.LUT R7, R2, 0xb9, RZ, 0xfc, !PT ;  /* 0x000000b902077812 */ /* 0x002fc800078efcff */
[C---:B------:R-:W-:Y:S02]  /*50c0*/  ISETP.GE.AND P4, PT, R7.reuse, R5, PT ;  /* 0x000000050700720c */ /* 0x040fe40003f86270 */
[----:B------:R-:W-:Y:S02]  /*50d0*/  ISETP.GE.AND P2, PT, R7, R3, PT ;  /* 0x000000030700720c */ /* 0x000fe40003f46270 */
[----:B------:R-:W-:Y:S02]  /*50e0*/  LOP3.LUT R7, R2, 0xc1, RZ, 0xfc, !PT ;  /* 0x000000c102077812 */ /* 0x000fe400078efcff */
[----:B------:R-:W-:Y:S02]  /*50f0*/  FSEL R39, R82, -INF , !P4 ;  /* 0xff80000052277808 */ /* 0x000fe40006000000 */
[----:B------:R-:W-:Y:S02]  /*5100*/  FSEL R181, R79, -INF , !P2 ;  /* 0xff8000004fb57808 */ /* 0x000fe40005000000 */
[----:B------:R-:W-:-:S02]  /*5110*/  ISETP.GE.AND P1, PT, R7, R5, PT ;  /* 0x000000050700720c */ /* 0x000fc40003f26270 */
[----:B------:R-:W-:Y:S01]  /*5120*/  ISETP.GE.AND P4, PT, R7, R3, PT ;  /* 0x000000030700720c */ /* 0x000fe20003f86270 */
[----:B------:R-:W-:Y:S01]  /*5130*/  FMUL.FTZ R7, R24, UR4 ;  /* 0x0000000418077c20 */ /* 0x000fe20008410000 */
[-C--:B------:R-:W-:Y:S01]  /*5140*/  ISETP.GE.AND P2, PT, R6, R5.reuse, PT ;  /* 0x000000050600720c */ /* 0x080fe20003f46270 */
[----:B------:R-:W-:Y:S01]  /*5150*/  FMUL.FTZ R12, R21, UR4 ;  /* 0x00000004150c7c20 */ /* 0x000fe20008410000 */
[----:B------:R-:W-:Y:S01]  /*5160*/  LOP3.LUT R6, R2, 0xc9, RZ, 0xfc, !PT ;  /* 0x000000c902067812 */ /* 0x000fe200078efcff */
[----:B------:R1:W3:Y:S01]  /*5170*/  MUFU.TANH R24, R7 ;  /* 0x0000000700187308 */ /* 0x0002e20000002400 */
[----:B------:R-:W-:Y:S01]  /*5180*/  FSEL R177, R77, -INF , !P1 ;  /* 0xff8000004db17808 */ /* 0x000fe20004800000 */
[----:B------:R-:W-:Y:S01]  /*5190*/  FMUL.FTZ R20, R20, UR4 ;  /* 0x0000000414147c20 */ /* 0x000fe20008410000 */
[----:B------:R-:W-:Y:S01]  /*51a0*/  ISETP.GE.AND P3, PT, R6, R5, PT ;  /* 0x000000050600720c */ /* 0x000fe20003f66270 */
[----:B------:R-:W-:Y:S01]  /*51b0*/  FMUL.FTZ R8, R8, UR4 ;  /* 0x0000000408087c20 */ /* 0x000fe20008410000 */
[----:B------:R-:W-:Y:S01]  /*51c0*/  ISETP.GE.AND P1, PT, R6, R3, PT ;  /* 0x000000030600720c */ /* 0x000fe20003f26270 */
[----:B------:R-:W-:Y:S01]  /*51d0*/  FMUL.FTZ R9, R9, UR4 ;  /* 0x0000000409097c20 */ /* 0x000fe20008410000 */
[----:B------:R-:W-:Y:S01]  /*51e0*/  LOP3.LUT R6, R2, 0xd0, RZ, 0xfc, !PT ;  /* 0x000000d002067812 */ /* 0x000fe200078efcff */
[----:B------:R5:W-:Y:S01]  /*51f0*/  MUFU.TANH R14, R12 ;  /* 0x0000000c000e7308 */ /* 0x000be20000002400 */
[----:B------:R-:W-:Y:S01]  /*5200*/  FSEL R184, R75, -INF , !P4 ;  /* 0xff8000004bb87808 */ /* 0x000fe20006000000 */
[----:B------:R-:W-:Y:S01]  /*5210*/  FMUL.FTZ R10, R10, UR4 ;  /* 0x000000040a0a7c20 */ /* 0x000fe20008410000 */
[----:B------:R-:W-:Y:S01]  /*5220*/  FSEL R176, R73, -INF , !P2 ;  /* 0xff80000049b07808 */ /* 0x000fe20005000000 */
[----:B------:R-:W-:Y:S01]  /*5230*/  FMUL.FTZ R11, R11, UR4 ;  /* 0x000000040b0b7c20 */ /* 0x000fe20008410000 */
[----:B------:R-:W-:-:S02]  /*5240*/  ISETP.GE.AND P4, PT, R6, R5, PT ;  /* 0x000000050600720c */ /* 0x000fc40003f86270 */
[-C--:B------:R-:W-:Y:S01]  /*5250*/  ISETP.GE.AND P2, PT, R6, R3.reuse, PT ;  /* 0x000000030600720c */ /* 0x080fe20003f46270 */
[----:B------:R-:W-:Y:S01]  /*5260*/  MUFU.TANH R20, R20 ;  /* 0x0000001400147308 */ /* 0x000fe20000002400 */
[----:B-1----:R-:W-:Y:S01]  /*5270*/  FMUL.FTZ R7, R26, UR4 ;  /* 0x000000041a077c20 */ /* 0x002fe20008410000 */
[----:B------:R-:W-:Y:S02]  /*5280*/  LOP3.LUT R6, R2, 0xd1, RZ, 0xfc, !PT ;  /* 0x000000d102067812 */ /* 0x000fe400078efcff */
[----:B------:R-:W-:Y:S02]  /*5290*/  FSEL R178, R72, -INF , !P3 ;  /* 0xff80000048b27808 */ /* 0x000fe40005800000 */
[----:B------:R-:W-:Y:S02]  /*52a0*/  FSEL R185, R68, -INF , !P1 ;  /* 0xff80000044b97808 */ /* 0x000fe40004800000 */
[----:B------:R1:W3:Y:S01]  /*52b0*/  MUFU.TANH R17, R7 ;  /* 0x0000000700117308 */ /* 0x0002e20000002400 */
[----:B------:R-:W-:Y:S01]  /*52c0*/  FSEL R180, R61, -INF , !P4 ;  /* 0xff8000003db47808 */ /* 0x000fe20006000000 */
[----:B-----5:R-:W-:Y:S01]  /*52d0*/  FMUL.FTZ R12, R23, UR4 ;  /* 0x00000004170c7c20 */ /* 0x020fe20008410000 */
[----:B------:R-:W-:-:S02]  /*52e0*/  ISETP.GE.AND P3, PT, R6, R3, PT ;  /* 0x000000030600720c */ /* 0x000fc40003f66270 */
[-C--:B------:R-:W-:Y:S02]  /*52f0*/  ISETP.GE.AND P5, PT, R6, R5.reuse, PT ;  /* 0x000000050600720c */ /* 0x080fe40003fa6270 */
[----:B------:R-:W-:Y:S01]  /*5300*/  LOP3.LUT R6, R2, 0xd9, RZ, 0xfc, !PT ;  /* 0x000000d902067812 */ /* 0x000fe200078efcff */
[----:B------:R-:W-:Y:S01]  /*5310*/  MUFU.TANH R12, R12 ;  /* 0x0000000c000c7308 */ /* 0x000fe20000002400 */
[----:B------:R-:W-:Y:S02]  /*5320*/  FSEL R191, R52, -INF , !P3 ;  /* 0xff80000034bf7808 */ /* 0x000fe40005800000 */
[----:B------:R-:W-:Y:S02]  /*5330*/  FSEL R192, R53, -INF , !P2 ;  /* 0xff80000035c07808 */ /* 0x000fe40005000000 */
[----:B------:R-:W-:Y:S02]  /*5340*/  FSEL R189, R60, -INF , !P5 ;  /* 0xff8000003cbd7808 */ /* 0x000fe40006800000 */
[----:B------:R-:W-:Y:S01]  /*5350*/  ISETP.GE.AND P2, PT, R6, R5, PT ;  /* 0x000000050600720c */ /* 0x000fe20003f46270 */
[----:B------:R-:W-:Y:S01]  /*5360*/  MUFU.TANH R8, R8 ;  /* 0x0000000800087308 */ /* 0x000fe20000002400 */
[----:B-1----:R-:W-:-:S02]  /*5370*/  LOP3.LUT R7, R2, 0xd8, RZ, 0xfc, !PT ;  /* 0x000000d802077812 */ /* 0x002fc400078efcff */
[----:B------:R-:W-:Y:S02]  /*5380*/  ISETP.GE.AND P5, PT, R6, R3, PT ;  /* 0x000000030600720c */ /* 0x000fe40003fa6270 */
[C---:B------:R-:W-:Y:S02]  /*5390*/  ISETP.GE.AND P1, PT, R7.reuse, R5, PT ;  /* 0x000000050700720c */ /* 0x040fe40003f26270 */
[----:B------:R-:W-:Y:S01]  /*53a0*/  ISETP.GE.AND P4, PT, R7, R3, PT ;  /* 0x000000030700720c */ /* 0x000fe20003f86270 */
[----:B------:R-:W-:Y:S01]  /*53b0*/  MUFU.TANH R9, R9 ;  /* 0x0000000900097308 */ /* 0x000fe20000002400 */
[----:B------:R-:W-:Y:S02]  /*53c0*/  LOP3.LUT R7, R2, 0xe0, RZ, 0xfc, !PT ;  /* 0x000000e002077812 */ /* 0x000fe400078efcff */
[----:B--2---:R-:W-:Y:S02]  /*53d0*/  FSEL R188, R49, -INF , !P1 ;  /* 0xff80000031bc7808 */ /* 0x004fe40004800000 */
[----:B------:R-:W-:-:S02]  /*53e0*/  ISETP.GE.AND P3, PT, R7, R5, PT ;  /* 0x000000050700720c */ /* 0x000fc40003f66270 */
[----:B------:R-:W-:Y:S01]  /*53f0*/  ISETP.GE.AND P1, PT, R7, R3, PT ;  /* 0x000000030700720c */ /* 0x000fe20003f26270 */
[----:B------:R-:W-:Y:S01]  /*5400*/  FMUL.FTZ R7, R22, UR4 ;  /* 0x0000000416077c20 */ /* 0x000fe20008410000 */
[----:B------:R-:W-:Y:S01]  /*5410*/  LOP3.LUT R6, R2, 0xe1, RZ, 0xfc, !PT ;  /* 0x000000e102067812 */ /* 0x000fe200078efcff */
[----:B------:R-:W-:Y:S01]  /*5420*/  MUFU.TANH R10, R10 ;  /* 0x0000000a000a7308 */ /* 0x000fe20000002400 */
[----:B------:R-:W-:Y:S02]  /*5430*/  FSEL R193, R45, -INF , !P4 ;  /* 0xff8000002dc17808 */ /* 0x000fe40006000000 */
[----:B------:R-:W-:Y:S02]  /*5440*/  FSEL R190, R48, -INF , !P2 ;  /* 0xff80000030be7808 */ /* 0x000fe40005000000 */
[C---:B------:R-:W-:Y:S02]  /*5450*/  ISETP.GE.AND P4, PT, R6.reuse, R5, PT ;  /* 0x000000050600720c */ /* 0x040fe40003f86270 */
[----:B------:R-:W-:Y:S01]  /*5460*/  ISETP.GE.AND P2, PT, R6, R3, PT ;  /* 0x000000030600720c */ /* 0x000fe20003f46270 */
[----:B------:R1:W2:Y:S01]  /*5470*/  MUFU.TANH R13, R7 ;  /* 0x00000007000d7308 */ /* 0x0002a20000002400 */
[----:B------:R-:W-:-:S02]  /*5480*/  LOP3.LUT R6, R2, 0xe8, RZ, 0xfc, !PT ;  /* 0x000000e802067812 */ /* 0x000fc400078efcff */
[----:B----4-:R-:W-:Y:S02]  /*5490*/  FSEL R194, R44, -INF , !P5 ;  /* 0xff8000002cc27808 */ /* 0x010fe40006800000 */
[----:B------:R-:W-:Y:S02]  /*54a0*/  FSEL R196, R40, -INF , !P3 ;  /* 0xff80000028c47808 */ /* 0x000fe40005800000 */
[C---:B------:R-:W-:Y:S01]  /*54b0*/  ISETP.GE.AND P5, PT, R6.reuse, R5, PT ;  /* 0x000000050600720c */ /* 0x040fe20003fa6270 */
[----:B------:R-:W4:Y:S01]  /*54c0*/  MUFU.TANH R11, R11 ;  /* 0x0000000b000b7308 */ /* 0x000f220000002400 */
[----:B------:R-:W-:Y:S02]  /*54d0*/  ISETP.GE.AND P3, PT, R6, R3, PT ;  /* 0x000000030600720c */ /* 0x000fe40003f66270 */
[----:B------:R-:W-:Y:S02]  /*54e0*/  LOP3.LUT R6, R2, 0xf0, RZ, 0xfc, !PT ;  /* 0x000000f002067812 */ /* 0x000fe400078efcff */
[----:B------:R-:W-:-:S02]  /*54f0*/  FSEL R199, R38, -INF , !P1 ;  /* 0xff80000026c77808 */ /* 0x000fc40004800000 */
[----:B------:R-:W-:Y:S02]  /*5500*/  FSEL R37, R37, -INF , !P4 ;  /* 0xff80000025257808 */ /* 0x000fe40006000000 */
[----:B-1----:R-:W-:Y:S02]  /*5510*/  LOP3.LUT R7, R2, 0xe9, RZ, 0xfc, !PT ;  /* 0x000000e902077812 */ /* 0x002fe400078efcff */
[----:B---3--:R-:W-:Y:S02]  /*5520*/  FSEL R38, R24, -INF , !P5 ;  /* 0xff80000018267808 */ /* 0x008fe40006800000 */
[C---:B------:R-:W-:Y:S02]  /*5530*/  ISETP.GE.AND P1, PT, R7.reuse, R5, PT ;  /* 0x000000050700720c */ /* 0x040fe40003f26270 */
[-C--:B------:R-:W-:Y:S02]  /*5540*/  ISETP.GE.AND P4, PT, R7, R3.reuse, PT ;  /* 0x000000030700720c */ /* 0x080fe40003f86270 */
[----:B------:R-:W-:-:S02]  /*5550*/  ISETP.GE.AND P5, PT, R6, R3, PT ;  /* 0x000000030600720c */ /* 0x000fc40003fa6270 */
[----:B------:R-:W-:Y:S02]  /*5560*/  LOP3.LUT R7, R2, 0xf1, RZ, 0xfc, !PT ;  /* 0x000000f102077812 */ /* 0x000fe400078efcff */
[----:B------:R-:W-:Y:S02]  /*5570*/  FSEL R200, R36, -INF , !P2 ;  /* 0xff80000024c87808 */ /* 0x000fe40005000000 */
[----:B------:R-:W-:Y:S02]  /*5580*/  ISETP.GE.AND P2, PT, R6, R5, PT ;  /* 0x000000050600720c */ /* 0x000fe40003f46270 */
[----:B------:R-:W-:Y:S02]  /*5590*/  FSEL R201, R17, -INF , !P3 ;  /* 0xff80000011c97808 */ /* 0x000fe40005800000 */
[----:B------:R-:W-:Y:S02]  /*55a0*/  FSEL R198, R25, -INF , !P1 ;  /* 0xff80000019c67808 */ /* 0x000fe40004800000 */
[----:B--2---:R-:W-:-:S02]  /*55b0*/  FSEL R205, R13, -INF , !P5 ;  /* 0xff8000000dcd7808 */ /* 0x004fc40006800000 */
[C---:B------:R-:W-:Y:S02]  /*55c0*/  LOP3.LUT R6, R2.reuse, 0xf8, RZ, 0xfc, !PT ;  /* 0x000000f802067812 */ /* 0x040fe400078efcff */
[C---:B------:R-:W-:Y:S02]  /*55d0*/  ISETP.GE.AND P3, PT, R7.reuse, R5, PT ;  /* 0x000000050700720c */ /* 0x040fe40003f66270 */
[----:B------:R-:W-:Y:S02]  /*55e0*/  ISETP.GE.AND P1, PT, R7, R3, PT ;  /* 0x000000030700720c */ /* 0x000fe40003f26270 */
[C---:B------:R-:W-:Y:S02]  /*55f0*/  ISETP.GE.AND P5, PT, R2.reuse, R5, PT ;  /* 0x000000050200720c */ /* 0x040fe40003fa6270 */
[----:B------:R-:W-:Y:S02]  /*5600*/  LOP3.LUT R2, R2, 0xf9, RZ, 0xfc, !PT ;  /* 0x000000f902027812 */ /* 0x000fe400078efcff */
        /* <DEDUP_REMOVED lines=8> */
[----:B------:R-:W-:Y:S02]  /*5690*/  LOP3.LUT R2, R197, R195, RZ, 0xfc, !PT ;  /* 0x000000c3c5027212 */ /* 0x000fe400078efcff */
[----:B------:R-:W-:Y:S02]  /*56a0*/  FSEL R26, R208, -INF , !P5 ;  /* 0xff800000d01a7808 */ /* 0x000fe40006800000 */
[----:B------:R-:W-:Y:S02]  /*56b0*/  FSEL R195, R8, -INF , !P4 ;  /* 0xff80000008c37808 */ /* 0x000fe40006000000 */
[----:B------:R-:W-:Y:S02]  /*56c0*/  FSEL R207, R10, -INF , !P2 ;  /* 0xff8000000acf7808 */ /* 0x000fe40005000000 */
[----:B------:R-:W-:-:S02]  /*56d0*/  FSEL R197, R9, -INF , !P3 ;  /* 0xff80000009c57808 */ /* 0x000fc40005800000 */
[----:B----4-:R-:W-:Y:S01]  /*56e0*/  FSEL R208, R11, -INF , !P1 ;  /* 0xff8000000bd07808 */ /* 0x010fe20004800000 */
[----:B------:R-:W-:Y:S06]  /*56f0*/  @!P0 BRA `(.L_x_2255) ;  /* 0x0000000400e48947 */ /* 0x000fec0003800000 */
[----:B------:R-:W-:Y:S05]  /*5700*/  @P6 BRA `(.L_x_2256) ;  /* 0x0000000000f06947 */ /* 0x000fea0003800000 */
[----:B------:R-:W1:Y:S01]  /*5710*/  LDC R12, c[0x0][0x380] ;  /* 0x0000e000ff0c7b82 */ /* 0x000e620000000800 */
[----:B------:R-:W-:Y:S01]  /*5720*/  VIADD R8, R76, 0xffffff00 ;  /* 0xffffff004c087836 */ /* 0x000fe20000000000 */
[----:B------:R-:W-:-:S04]  /*5730*/  IABS R5, R76 ;  /* 0x0000004c00057213 */ /* 0x000fc80000000000 */
[----:B------:R-:W-:Y:S02]  /*5740*/  IABS R9, R8 ;  /* 0x0000000800097213 */ /* 0x000fe40000000000 */
[-C--:B-1----:R-:W-:Y:S02]  /*5750*/  IABS R11, R12.reuse ;  /* 0x0000000c000b7213 */ /* 0x082fe40000000000 */
[----:B------:R-:W-:Y:S02]  /*5760*/  LOP3.LUT R8, R8, R12, RZ, 0x3c, !PT ;  /* 0x0000000c08087212 */ /* 0x000fe400078e3cff */
[----:B------:R-:W1:Y:S08]  /*5770*/  I2F.RP R6, R11 ;  /* 0x0000000b00067306 */ /* 0x000e700000209400 */
[----:B-1----:R-:W1:Y:S02]  /*5780*/  MUFU.RCP R6, R6 ;  /* 0x0000000600067308 */ /* 0x002e640000001000 */
[----:B-1----:R-:W-:-:S06]  /*5790*/  VIADD R6, R6, 0xffffffe ;  /* 0x0ffffffe06067836 */ /* 0x002fcc0000000000 */
[----:B------:R-:W1:Y:S02]  /*57a0*/  F2I.FTZ.U32.TRUNC.NTZ R7, R6 ;  /* 0x0000000600077305 */ /* 0x000e64000021f000 */
[----:B-1----:R-:W-:Y:S02]  /*57b0*/  IADD3 R3, RZ, -R7, RZ ;  /* 0x80000007ff037210 */ /* 0x002fe40007ffe0ff */
        /* <DEDUP_REMOVED lines=19> */
[----:B------:R-:W-:-:S02]  /*58f0*/  LOP3.LUT R6, R76, R12, RZ, 0x3c, !PT ;  /* 0x0000000c4c067212 */ /* 0x000fc400078e3cff */
[----:B------:R-:W-:Y:S02]  /*5900*/  @!P2 IADD3 R3, R3, 0x1, RZ ;  /* 0x000000010303a810 */ /* 0x000fe40007ffe0ff */
[----:B------:R-:W-:Y:S02]  /*5910*/  ISETP.GE.AND P3, PT, R6, RZ, PT ;  /* 0x000000ff0600720c */ /* 0x000fe40003f66270 */
[----:B------:R-:W-:Y:S02]  /*5920*/  ISETP.NE.AND P2, PT, R12, RZ, PT ;  /* 0x000000ff0c00720c */ /* 0x000fe40003f45270 */
[----:B------:R-:W-:Y:S02]  /*5930*/  LOP3.LUT R6, RZ, R12, RZ, 0x33, !PT ;  /* 0x0000000cff067212 */ /* 0x000fe400078e33ff */
[----:B------:R-:W-:Y:S01]  /*5940*/  @P4 IADD3 R3, R3, 0x1, RZ ;  /* 0x0000000103034810 */ /* 0x000fe20007ffe0ff */
[----:B------:R-:W-:-:S03]  /*5950*/  @P5 VIADD R5, R5, 0x1 ;  /* 0x0000000105055836 */ /* 0x000fc60000000000 */
[----:B------:R-:W-:-:S03]  /*5960*/  @!P1 IADD3 R3, -R3, RZ, RZ ;  /* 0x000000ff03039210 */ /* 0x000fc60007ffe1ff */
[----:B------:R-:W-:Y:S01]  /*5970*/  @!P3 IMAD.MOV R5, RZ, RZ, -R5 ;  /* 0x000000ffff05b224 */ /* 0x000fe200078e0a05 */
[----:B------:R-:W-:-:S04]  /*5980*/  SEL R3, R6, R3, !P2 ;  /* 0x0000000306037207 */ /* 0x000fc80005000000 */
[----:B------:R-:W-:Y:S01]  /*5990*/  SEL R5, R6, R5, !P2 ;  /* 0x0000000506057207 */ /* 0x000fe20005000000 */
[----:B------:R-:W-:-:S04]  /*59a0*/  IMAD.WIDE R8, R3, 0x4, R240 ;  /* 0x0000000403087825 */ /* 0x000fc800078e02f0 */
[C---:B------:R-:W-:Y:S02]  /*59b0*/  IMAD.WIDE R6, R5.reuse, 0x4, R240 ;  /* 0x0000000405067825 */ /* 0x040fe400078e02f0 */
        /* <DEDUP_REMOVED lines=17> */
.L_x_2256:
[----:B------:R-:W-:-:S04]  /*5ad0*/  ULEA UR6, -UR6, URZ, 0x8 ;  /* 0x0000003f06067291 */ /* 0x000fc8000f8e413f */
[----:B------:R-:W-:Y:S02]  /*5ae0*/  USHF.R.S32.HI UR4, URZ, 0x1f, UR6 ;  /* 0x0000001f3f047899 */ /* 0x000fe40008011406 */
[----:B------:R-:W-:-:S04]  /*5af0*/  MOV R3, UR6 ;  /* 0x0000000600037c02 */ /* 0x000fc80008000f00 */
[----:B------:R-:W-:-:S07]  /*5b00*/  MOV R5, UR4 ;  /* 0x0000000400057c02 */ /* 0x000fce0008000f00 */
.L_x_2257:
        /* <DEDUP_REMOVED lines=56> */
.L_x_2255:
        /* <DEDUP_REMOVED lines=143> */
[----:B------:R-:W-:Y:S02]  /*6780*/  FFMA.FTZ R0, R86, UR4, -R6 ;  /* 0x0000000456007c23 */ /* 0x000fe40008010806 */
[----:B------:R1:W-:Y:S01]  /*6790*/  MUFU.EX2 R18, R5 ;  /* 0x0000000500127308 */ /* 0x0003e20000000800 */
[----:B------:R-:W-:-:S04]  /*67a0*/  FMNMX.FTZ R3, R205, R3, !PT ;  /* 0x00000003cd037209 */ /* 0x000fc80007810000 */
[----:B------:R-:W-:-:S04]  /*67b0*/  FMNMX.FTZ R3, R206, R3, !PT ;  /* 0x00000003ce037209 */ /* 0x000fc80007810000 */
[----:B------:R-:W-:-:S04]  /*67c0*/  FMNMX.FTZ R3, R207, R3, !PT ;  /* 0x00000003cf037209 */ /* 0x000fc80007810000 */
[----:B------:R-:W-:Y:S01]  /*67d0*/  FMNMX.FTZ R3, R208, R3, !PT ;  /* 0x00000003d0037209 */ /* 0x000fe20007810000 */
[----:B-1----:R-:W-:-:S04]  /*67e0*/  FFMA.FTZ R5, R107, UR4, -R6 ;  /* 0x000000046b057c23 */ /* 0x002fc80008010806 */
[----:B------:R-:W1:Y:S01]  /*67f0*/  SHFL.BFLY PT, R8, R3, 0x2, 0x1f ;  /* 0x0c401f0003087f89 */ /* 0x000e6200000e0000 */
[----:B------:R2:W-:Y:S02]  /*6800*/  MUFU.EX2 R251, R5 ;  /* 0x0000000500fb7308 */ /* 0x0005e40000000800 */
[----:B--2---:R-:W-:-:S06]  /*6810*/  FFMA.FTZ R5, R111, UR4, -R6 ;  /* 0x000000046f057c23 */ /* 0x004fcc0008010806 */
[----:B------:R2:W-:Y:S01]  /*6820*/  MUFU.EX2 R252, R5 ;  /* 0x0000000500fc7308 */ /* 0x0005e20000000800 */
[----:B-1----:R-:W-:Y:S01]  /*6830*/  FMNMX.FTZ R3, R3, R8, !PT ;  /* 0x0000000803037209 */ /* 0x002fe20007810000 */
[----:B--2---:R-:W-:-:S06]  /*6840*/  FFMA.FTZ R5, R110, UR4, -R6 ;  /* 0x000000046e057c23 */ /* 0x004fcc0008010806 */
[----:B------:R1:W2:Y:S02]  /*6850*/  MUFU.EX2 R7, R5 ;  /* 0x0000000500077308 */ /* 0x0002a40000000800 */
[----:B-1----:R-:W-:-:S06]  /*6860*/  FFMA.FTZ R5, R106, UR4, -R6 ;  /* 0x000000046a057c23 */ /* 0x002fcc0008010806 */
[----:B------:R1:W-:Y:S02]  /*6870*/  MUFU.EX2 R106, R5 ;  /* 0x00000005006a7308 */ /* 0x0003e40000000800 */
[--C-:B-1----:R-:W-:Y:S01]  /*6880*/  FFMA.FTZ R5, R103, UR4, -R6.reuse ;  /* 0x0000000467057c23 */ /* 0x102fe20008010806 */
[----:B--2---:R-:W-:Y:S01]  /*6890*/  MOV R103, R7 ;  /* 0x0000000700677202 */ /* 0x004fe20000000f00 */
[----:B------:R-:W-:-:S04]  /*68a0*/  FFMA.FTZ R7, R98, UR4, -R6 ;  /* 0x0000000462077c23 */ /* 0x000fc80008010806 */
[----:B------:R1:W2:Y:S08]  /*68b0*/  MUFU.EX2 R17, R5 ;  /* 0x0000000500117308 */ /* 0x0002b00000000800 */
[----:B------:R3:W-:Y:S01]  /*68c0*/  MUFU.EX2 R110, R7 ;  /* 0x00000007006e7308 */ /* 0x0007e20000000800 */
[----:B-1----:R-:W-:Y:S01]  /*68d0*/  FFMA.FTZ R5, R101, UR4, -R6 ;  /* 0x0000000465057c23 */ /* 0x002fe20008010806 */
[----:B--2---:R-:W-:-:S06]  /*68e0*/  MOV R101, R17 ;  /* 0x0000001100657202 */ /* 0x004fcc0000000f00 */
[----:B------:R1:W2:Y:S01]  /*68f0*/  MUFU.EX2 R10, R5 ;  /* 0x00000005000a7308 */ /* 0x0002a20000000800 */
[----:B---3--:R-:W3:Y:S01]  /*6900*/  SHFL.BFLY PT, R7, R3, 0x1, 0x1f ;  /* 0x0c201f0003077f89 */ /* 0x008ee200000e0000 */
[----:B-1----:R-:W-:-:S06]  /*6910*/  FFMA.FTZ R5, R100, UR4, -R6 ;  /* 0x0000000464057c23 */ /* 0x002fcc0008010806 */
[----:B------:R1:W-:Y:S01]  /*6920*/  MUFU.EX2 R16, R5 ;  /* 0x0000000500107308 */ /* 0x0003e20000000800 */
[----:B---3--:R-:W-:Y:S01]  /*6930*/  FMNMX.FTZ R3, R3, R7, !PT ;  /* 0x0000000703037209 */ /* 0x008fe20007810000 */
[----:B------:R-:W-:-:S03]  /*6940*/  FFMA.FTZ R7, R85, UR4, -R6 ;  /* 0x0000000455077c23 */ /* 0x000fc60008010806 */
[----:B------:R-:W-:-:S03]  /*6950*/  FSETP.NEU.FTZ.AND P1, PT, R3, -INF , PT ;  /* 0xff8000000300780b */ /* 0x000fc60003f3d000 */
[----:B------:R3:W-:Y:S01]  /*6960*/  MUFU.EX2 R100, R7 ;  /* 0x0000000700647308 */ /* 0x0007e20000000800 */
[----:B-1----:R-:W-:Y:S01]  /*6970*/  FFMA.FTZ R5, R96, UR4, -R6 ;  /* 0x0000000460057c23 */ /* 0x002fe20008010806 */
[----:B--2---:R-:W-:Y:S02]  /*6980*/  MOV R96, R10 ;  /* 0x0000000a00607202 */ /* 0x004fe40000000f00 */
[----:B------:R-:W-:-:S04]  /*6990*/  F2FP.BF16.F32.PACK_AB R10, R103, R252 ;  /* 0x000000fc670a723e */ /* 0x000fc800000010ff */
[----:B------:R1:W-:Y:S01]  /*69a0*/  MUFU.EX2 R107, R5 ;  /* 0x00000005006b7308 */ /* 0x0003e20000000800 */
[--C-:B---3--:R-:W-:Y:S01]  /*69b0*/  FFMA.FTZ R7, R83, UR4, -R6.reuse ;  /* 0x0000000453077c23 */ /* 0x108fe20008010806 */
[----:B-1----:R-:W-:-:S06]  /*69c0*/  FFMA.FTZ R5, R93, UR4, -R6 ;  /* 0x000000045d057c23 */ /* 0x002fcc0008010806 */
[----:B------:R-:W-:Y:S08]  /*69d0*/  MUFU.EX2 R93, R7 ;  /* 0x00000007005d7308 */ /* 0x000ff00000000800 */
[----:B------:R1:W-:Y:S02]  /*69e0*/  MUFU.EX2 R98, R5 ;  /* 0x0000000500627308 */ /* 0x0003e40000000800 */
[----:B-1----:R-:W-:-:S06]  /*69f0*/  FFMA.FTZ R5, R92, UR4, -R6 ;  /* 0x000000045c057c23 */ /* 0x002fcc0008010806 */
[----:B------:R1:W-:Y:S02]  /*6a00*/  MUFU.EX2 R92, R5 ;  /* 0x00000005005c7308 */ /* 0x0003e40000000800 */
[----:B-1----:R-:W-:-:S06]  /*6a10*/  FFMA.FTZ R5, R91, UR4, -R6 ;  /* 0x000000045b057c23 */ /* 0x002fcc0008010806 */
[----:B------:R-:W-:Y:S08]  /*6a20*/  MUFU.EX2 R91, R0 ;  /* 0x00000000005b7308 */ /* 0x000ff00000000800 */
[----:B------:R1:W2:Y:S02]  /*6a30*/  MUFU.EX2 R11, R5 ;  /* 0x00000005000b7308 */ /* 0x0002a40000000800 */
[----:B-1----:R-:W-:Y:S01]  /*6a40*/  FFMA.FTZ R5, R89, UR4, -R6 ;  /* 0x0000000459057c23 */ /* 0x002fe20008010806 */
[----:B--2---:R-:W-:-:S05]  /*6a50*/  MOV R86, R11 ;  /* 0x0000000b00567202 */ /* 0x004fca0000000f00 */
[----:B------:R1:W2:Y:S02]  /*6a60*/  MUFU.EX2 R9, R5 ;  /* 0x0000000500097308 */ /* 0x0002a40000000800 */
[----:B-1----:R-:W-:-:S06]  /*6a70*/  FFMA.FTZ R5, R88, UR4, -R6 ;  /* 0x0000000458057c23 */ /* 0x002fcc0008010806 */
[----:B------:R1:W-:Y:S02]  /*6a80*/  MUFU.EX2 R111, R5 ;  /* 0x00000005006f7308 */ /* 0x0003e40000000800 */
[----:B-1----:R-:W-:-:S05]  /*6a90*/  FMUL.FTZ R5, R3, UR4 ;  /* 0x0000000403057c20 */ /* 0x002fca0008410000 */
[----:B------:R-:W-:-:S05]  /*6aa0*/  FSEL R5, R5, RZ, P1 ;  /* 0x000000ff05057208 */ /* 0x000fca0000800000 */
[--C-:B------:R-:W-:Y:S01]  /*6ab0*/  FFMA.FTZ R7, R114, UR4, -R5.reuse ;  /* 0x0000000472077c23 */ /* 0x100fe20008010805 */
[--C-:B------:R-:W-:Y:S01]  /*6ac0*/  FFMA.FTZ R2, R112, UR4, -R5.reuse ;  /* 0x0000000470027c23 */ /* 0x100fe20008010805 */
[----:B------:R-:W-:Y:S01]  /*6ad0*/  FFMA.FTZ R0, R119, UR4, -R5 ;  /* 0x0000000477007c23 */ /* 0x000fe20008010805 */
[----:B--2---:R-:W-:Y:S01]  /*6ae0*/  MOV R112, R9 ;  /* 0x0000000900707202 */ /* 0x004fe20000000f00 */
[----:B------:R-:W-:Y:S01]  /*6af0*/  MUFU.EX2 R85, R7 ;  /* 0x0000000700557308 */ /* 0x000fe20000000800 */
[----:B------:R-:W-:-:S07]  /*6b00*/  MOV R119, R16 ;  /* 0x0000001000777202 */ /* 0x000fce0000000f00 */
        /* <DEDUP_REMOVED lines=13> */
[----:B------:R3:W-:Y:S08]  /*6be0*/  MUFU.EX2 R114, R2 ;  /* 0x0000000200727308 */ /* 0x0007f00000000800 */
[----:B------:R4:W-:Y:S01]  /*6bf0*/  MUFU.EX2 R85, R4 ;  /* 0x0000000400557308 */ /* 0x0009e20000000800 */
[----:B-1----:R-:W-:Y:S01]  /*6c00*/  FFMA.FTZ R0, R122, UR4, -R5 ;  /* 0x000000047a007c23 */ /* 0x002fe20008010805 */
[----:B--2---:R-:W-:-:S06]  /*6c10*/  FADD.FTZ R7, R87, R7 ;  /* 0x0000000757077221 */ /* 0x004fcc0000010000 */
[----:B------:R1:W2:Y:S01]  /*6c20*/  MUFU.EX2 R247, R0 ;  /* 0x0000000000f77308 */ /* 0x0002a20000000800 */
[----:B---3--:R-:W-:-:S04]  /*6c30*/  MOV R2, R18 ;  /* 0x0000001200027202 */ /* 0x008fc80000000f00 */
[----:B------:R-:W-:Y:S01]  /*6c40*/  F2FP.BF16.F32.PACK_AB R8, R251, R2 ;  /* 0x00000002fb08723e */ /* 0x000fe200000010ff */
[----:B------:R-:W-:Y:S01]  /*6c50*/  FADD.FTZ R2, R2, R251 ;  /* 0x000000fb02027221 */ /* 0x000fe20000010000 */
[----:B----4-:R-:W-:-:S03]  /*6c60*/  FFMA.FTZ R4, R191, UR4, -R5 ;  /* 0x00000004bf047c23 */ /* 0x010fc60008010805 */
[----:B------:R-:W-:Y:S02]  /*6c70*/  FADD.FTZ R2, R252, R2 ;  /* 0x00000002fc027221 */ /* 0x000fe40000010000 */
[----:B------:R-:W-:Y:S01]  /*6c80*/  HMMA.16816.F32.BF16 R24, R8, R12, RZ ;  /* 0x0000000c0818723c */ /* 0x000fe200000418ff */
[----:B-1----:R-:W-:-:S05]  /*6c90*/  FFMA.FTZ R0, R121, UR4, -R5 ;  /* 0x0000000479007c23 */ /* 0x002fca0008010805 */
[----:B------:R-:W-:Y:S01]  /*6ca0*/  HMMA.16816.F32.BF16 R16, R8, R14, RZ ;  /* 0x0000000e0810723c */ /* 0x000fe200000418ff */
[----:B------:R-:W-:Y:S01]  /*6cb0*/  F2FP.BF16.F32.PACK_AB R12, R101, R106 ;  /* 0x0000006a650c723e */ /* 0x000fe200000010ff */
[----:B------:R1:W-:Y:S01]  /*6cc0*/  MUFU.EX2 R248, R0 ;  /* 0x0000000000f87308 */ /* 0x0003e20000000800 */
[----:B--2---:R-:W-:-:S03]  /*6cd0*/  F2FP.BF16.F32.PACK_AB R13, R247, R87 ;  /* 0x00000057f70d723e */ /* 0x004fc600000010ff */
[----:B------:R-:W-:Y:S01]  /*6ce0*/  HMMA.16816.F32.BF16 R44, R8, R28, RZ ;  /* 0x0000001c082c723c */ /* 0x000fe200000418ff */
[----:B------:R-:W-:-:S05]  /*6cf0*/  F2FP.BF16.F32.PACK_AB R14, R119, R96 ;  /* 0x00000060770e723e */ /* 0x000fca00000010ff */
[C---:B------:R-:W-:Y:S06]  /*6d00*/  HMMA.16816.F32.BF16 R52, R8.reuse, R30, RZ ;  /* 0x0000001e0834723c */ /* 0x040fec00000418ff */
[----:B------:R-:W-:Y:S01]  /*6d10*/  HMMA.16816.F32.BF16 R60, R8, R20, RZ ;  /* 0x00000014083c723c */ /* 0x000fe200000418ff */
[----:B-1----:R-:W-:-:S04]  /*6d20*/  FFMA.FTZ R0, R123, UR4, -R5 ;  /* 0x000000047b007c23 */ /* 0x002fc80008010805 */
[----:B------:R1:W2:Y:S01]  /*6d30*/  MUFU.EX2 R250, R0 ;  /* 0x0000000000fa7308 */ /* 0x0002a20000000800 */
[C---:B------:R-:W-:Y:S01]  /*6d40*/  HMMA.16816.F32.BF16 R64, R8.reuse, R22, RZ ;  /* 0x000000160840723c */ /* 0x040fe200000418ff */
[----:B------:R-:W3:Y:S05]  /*6d50*/  LDSM.16.MT88.4 R20, [R134+0xb000] ;  /* 0x00b000008614783b */ /* 0x000eea0000004200 */
[C---:B------:R-:W-:Y:S06]  /*6d60*/  HMMA.16816.F32.BF16 R72, R8.reuse, R42, RZ ;  /* 0x0000002a0848723c */ /* 0x040fec00000418ff */
[----:B------:R-:W-:Y:S01]  /*6d70*/  HMMA.16816.F32.BF16 R80, R8, R40, RZ ;  /* 0x000000280850723c */ /* 0x000fe200000418ff */
[----:B-1----:R-:W-:Y:S01]  /*6d80*/  FFMA.FTZ R0, R95, UR4, -R6 ;  /* 0x000000045f007c23 */ /* 0x002fe20008010806 */
[----:B--2---:R-:W-:-:S05]  /*6d90*/  F2FP.BF16.F32.PACK_AB R15, R250, R248 ;  /* 0x000000f8fa0f723e */ /* 0x004fca00000010ff */
[----:B------:R-:W-:Y:S01]  /*6da0*/  F2FP.BF16.F32.PACK_AB R8, R107, R110 ;  /* 0x0000006e6b08723e */ /* 0x000fe200000010ff */
[----:B------:R1:W-:Y:S01]  /*6db0*/  MUFU.EX2 R117, R0 ;  /* 0x0000000000757308 */ /* 0x0003e20000000800 */
[----:B------:R-:W-:Y:S01]  /*6dc0*/  F2FP.BF16.F32.PACK_AB R10, R92, R98 ;  /* 0x000000625c0a723e */ /* 0x000fe200000010ff */
[C---:B------:R-:W-:Y:S06]  /*6dd0*/  HMMA.16816.F32.BF16 R76, R12.reuse, R32, R24 ;  /* 0x000000200c4c723c */ /* 0x040fec0000041818 */
[C---:B------:R-:W-:Y:S01]  /*6de0*/  HMMA.16816.F32.BF16 R32, R12.reuse, R34, R16 ;  /* 0x000000220c20723c */ /* 0x040fe20000041810 */
[----:B------:R-:W2:Y:S05]  /*6df0*/  LDSM.16.MT88.4 R16, [R221+0xb000] ;  /* 0x00b00000dd10783b */ /* 0x000eaa0000004200 */
[C---:B------:R-:W-:Y:S01]  /*6e00*/  HMMA.16816.F32.BF16 R28, R12.reuse, R48, R44 ;  /* 0x000000300c1c723c */ /* 0x040fe2000004182c */
[--C-:B-1----:R-:W-:Y:S01]  /*6e10*/  FFMA.FTZ R0, R94, UR4, -R6.reuse ;  /* 0x000000045e007c23 */ /* 0x102fe20008010806 */
[----:B------:R-:W1:Y:S03]  /*6e20*/  LDSM.16.MT88.4 R44, [R135+0xb000] ;  /* 0x00b00000872c783b */ /* 0x000e660000004200 */
[----:B------:R4:W-:Y:S01]  /*6e30*/  MUFU.EX2 R122, R0 ;  /* 0x00000000007a7308 */ /* 0x0009e20000000800 */
[C---:B------:R-:W-:Y:S01]  /*6e40*/  HMMA.16816.F32.BF16 R24, R12.reuse, R50, R52 ;  /* 0x000000320c18723c */ /* 0x040fe20000041834 */
[----:B------:R-:W5:Y:S05]  /*6e50*/  LDSM.16.MT88.4 R52, [R220+0xb000] ;  /* 0x00b00000dc34783b */ /* 0x000f6a0000004200 */
[C---:B------:R-:W-:Y:S06]  /*6e60*/  HMMA.16816.F32.BF16 R40, R12.reuse, R56, R60 ;  /* 0x000000380c28723c */ /* 0x040fec000004183c */
[----:B------:R-:W-:Y:S01]  /*6e70*/  HMMA.16816.F32.BF16 R48, R12, R58, R64 ;  /* 0x0000003a0c30723c */ /* 0x000fe20000041840 */
[----:B------:R-:W5:Y:S01]  /*6e80*/  LDSM.16.MT88.4 R56, [R134+0xb800] ;  /* 0x00b800008638783b */ /* 0x000f620000004200 */
[----:B----4-:R-:W-:-:S04]  /*6e90*/  FFMA.FTZ R0, R97, UR4, -R6 ;  /* 0x0000000461007c23 */ /* 0x010fc80008010806 */
[C---:B------:R-:W-:Y:S01]  /*6ea0*/  HMMA.16816.F32.BF16 R64, R12.reuse, R70, R72 ;  /* 0x000000460c40723c */ /* 0x040fe20000041848 */
[----:B------:R4:W-:Y:S05]  /*6eb0*/  MUFU.EX2 R116, R0 ;  /* 0x0000000000747308 */ /* 0x0009ea0000000800 */
[----:B------:R-:W-:Y:S07]  /*6ec0*/  HMMA.16816.F32.BF16 R80, R12, R68, R80 ;  /* 0x000000440c50723c */ /* 0x000fee0000041850 */
[----:B------:R-:W-:-:S02]  /*6ed0*/  F2FP.BF16.F32.PACK_AB R12, R112, R86 ;  /* 0x00000056700c723e */ /* 0x000fc400000010ff */
[----:B------:R-:W-:Y:S01]  /*6ee0*/  F2FP.BF16.F32.PACK_AB R14, R100, R111 ;  /* 0x0000006f640e723e */ /* 0x000fe200000010ff */
[----:B----4-:R-:W-:-:S04]  /*6ef0*/  FFMA.FTZ R0, R128, UR4, -R5 ;  /* 0x0000000480007c23 */ /* 0x010fc80008010805 */
[----:B------:R4:W-:Y:S02]  /*6f00*/  MUFU.EX2 R243, R0 ;  /* 0x0000000000f37308 */ /* 0x0009e40000000800 */
[----:B----4-:R-:W-:-:S06]  /*6f10*/  FFMA.FTZ R0, R126, UR4, -R5 ;  /* 0x000000047e007c23 */ /* 0x010fcc0008010805 */
[----:B------:R4:W3:Y:S02]  /*6f20*/  MUFU.EX2 R242, R0 ;  /* 0x0000000000f27308 */ /* 0x0008e40000000800 */
[----:B----4-:R-:W-:Y:S01]  /*6f30*/  FFMA.FTZ R0, R127, UR4, -R5 ;  /* 0x000000047f007c23 */ /* 0x010fe20008010805 */
[----:B---3--:R-:W-:-:S05]  /*6f40*/  F2FP.BF16.F32.PACK_AB R9, R242, R243 ;  /* 0x000000f3f209723e */ /* 0x008fca00000010ff */
[----:B------:R3:W-:Y:S02]  /*6f50*/  MUFU.EX2 R219, R0 ;  /* 0x0000000000db7308 */ /* 0x0007e40000000800 */
[----:B---3--:R-:W-:-:S06]  /*6f60*/  FFMA.FTZ R0, R131, UR4, -R5 ;  /* 0x0000000483007c23 */ /* 0x008fcc0008010805 */
[----:B------:R3:W4:Y:S02]  /*6f70*/  MUFU.EX2 R244, R0 ;  /* 0x0000000000f47308 */ /* 0x0007240000000800 */
[----:B---3--:R-:W-:Y:S01]  /*6f80*/  FFMA.FTZ R0, R105, UR4, -R6 ;  /* 0x0000000469007c23 */ /* 0x008fe20008010806 */
[----:B----4-:R-:W-:-:S05]  /*6f90*/  F2FP.BF16.F32.PACK_AB R11, R244, R219 ;  /* 0x000000dbf40b723e */ /* 0x010fca00000010ff */
[----:B------:R3:W-:Y:S02]  /*6fa0*/  MUFU.EX2 R89, R0 ;  /* 0x0000000000597308 */ /* 0x0007e40000000800 */
[C---:B------:R-:W-:Y:S06]  /*6fb0*/  HMMA.16816.F32.BF16 R76, R8.reuse, R20, R76 ;  /* 0x00000014084c723c */ /* 0x040fec000004184c */
[C---:B------:R-:W-:Y:S01]  /*6fc0*/  HMMA.16816.F32.BF16 R60, R8.reuse, R22, R32 ;  /* 0x00000016083c723c */ /* 0x040fe20000041820 */
[----:B------:R-:W4:Y:S05]  /*6fd0*/  LDSM.16.MT88.4 R20, [R221+0xb800] ;  /* 0x00b80000dd14783b */ /* 0x000f2a0000004200 */
[----:B--2---:R-:W-:Y:S01]  /*6fe0*/  HMMA.16816.F32.BF16 R72, R8, R16, R28 ;  /* 0x000000100848723c */ /* 0x004fe2000004181c */
[----:B---3--:R-:W-:-:S04]  /*6ff0*/  FFMA.FTZ R0, R104, UR4, -R6 ;  /* 0x0000000468007c23 */ /* 0x008fc80008010806 */
[----:B------:R2:W-:Y:S01]  /*7000*/  MUFU.EX2 R209, R0 ;  /* 0x0000000000d17308 */ /* 0x0005e20000000800 */
[C---:B------:R-:W-:Y:S01]  /*7010*/  HMMA.16816.F32.BF16 R32, R8.reuse, R18, R24 ;  /* 0x000000120820723c */ /* 0x040fe20000041818 */
[----:B------:R-:W3:Y:S05]  /*7020*/  LDSM.16.MT88.4 R16, [R135+0xb800] ;  /* 0x00b800008710783b */ /* 0x000eea0000004200 */
[C---:B-1----:R-:W-:Y:S01]  /*7030*/  HMMA.16816.F32.BF16 R28, R8.reuse, R44, R40 ;  /* 0x0000002c081c723c */ /* 0x042fe20000041828 */
[----:B------:R-:W1:Y:S05]  /*7040*/  LDSM.16.MT88.4 R40, [R220+0xb800] ;  /* 0x00b80000dc28783b */ /* 0x000e6a0000004200 */
[----:B------:R-:W-:Y:S01]  /*7050*/  HMMA.16816.F32.BF16 R24, R8, R46, R48 ;  /* 0x0000002e0818723c */ /* 0x000fe20000041830 */
[----:B------:R-:W1:Y:S01]  /*7060*/  LDSM.16.MT88.4 R48, [R221+0xc000] ;  /* 0x00c00000dd30783b */ /* 0x000e620000004200 */
[----:B--2---:R-:W-:-:S04]  /*7070*/  FFMA.FTZ R0, R109, UR4, -R6 ;  /* 0x000000046d007c23 */ /* 0x004fc80008010806 */
[C---:B-----5:R-:W-:Y:S01]  /*7080*/  HMMA.16816.F32.BF16 R80, R8.reuse, R52, R80 ;  /* 0x000000340850723c */ /* 0x060fe20000041850 */
[----:B------:R2:W-:Y:S05]  /*7090*/  MUFU.EX2 R121, R0 ;  /* 0x0000000000797308 */ /* 0x0005ea0000000800 */
[----:B------:R-:W-:Y:S01]  /*70a0*/  HMMA.16816.F32.BF16 R44, R8, R54, R64 ;  /* 0x00000036082c723c */ /* 0x000fe20000041840 */
[----:B------:R-:W5:Y:S06]  /*70b0*/  LDSM.16.MT88.4 R52, [R134+0xc000] ;  /* 0x00c000008634783b */ /* 0x000f6c0000004200 */
[----:B------:R-:W-:-:S02]  /*70c0*/  F2FP.BF16.F32.PACK_AB R8, R114, R93 ;  /* 0x0000005d7208723e */ /* 0x000fc400000010ff */
[----:B------:R-:W-:Y:S01]  /*70d0*/  F2FP.BF16.F32.PACK_AB R10, R117, R91 ;  /* 0x0000005b750a723e */ /* 0x000fe200000010ff */
[----:B--2---:R-:W-:-:S04]  /*70e0*/  FFMA.FTZ R0, R139, UR4, -R5 ;  /* 0x000000048b007c23 */ /* 0x004fc80008010805 */
[----:B------:R2:W-:Y:S02]  /*70f0*/  MUFU.EX2 R139, R0 ;  /* 0x00000000008b7308 */ /* 0x0005e40000000800 */
[----:B--2---:R-:W-:-:S06]  /*7100*/  FFMA.FTZ R0, R136, UR4, -R5 ;  /* 0x0000000488007c23 */ /* 0x004fcc0008010805 */
[----:B------:R2:W4:Y:S02]  /*7110*/  MUFU.EX2 R136, R0 ;  /* 0x0000000000887308 */ /* 0x0005240000000800 */
[----:B--2---:R-:W-:Y:S01]  /*7120*/  FFMA.FTZ R0, R138, UR4, -R5 ;  /* 0x000000048a007c23 */ /* 0x004fe20008010805 */
[----:B----4-:R-:W-:-:S05]  /*7130*/  F2FP.BF16.F32.PACK_AB R13, R136, R139 ;  /* 0x0000008b880d723e */ /* 0x010fca00000010ff */
[----:B------:R2:W-:Y:S02]  /*7140*/  MUFU.EX2 R138, R0 ;  /* 0x00000000008a7308 */ /* 0x0005e40000000800 */
[----:B--2---:R-:W-:Y:S01]  /*7150*/  FFMA.FTZ R0, R137, UR4, -R5 ;  /* 0x0000000489007c23 */ /* 0x004fe20008010805 */
[----:B------:R-:W-:-:S05]  /*7160*/  MOV R137, R209 ;  /* 0x000000d100897202 */ /* 0x000fca0000000f00 */
[----:B------:R2:W4:Y:S02]  /*7170*/  MUFU.EX2 R216, R0 ;  /* 0x0000000000d87308 */ /* 0x0005240000000800 */
[----:B--2---:R-:W-:Y:S01]  /*7180*/  FFMA.FTZ R0, R120, UR4, -R6 ;  /* 0x0000000478007c23 */ /* 0x004fe20008010806 */
[----:B----4-:R-:W-:-:S05]  /*7190*/  F2FP.BF16.F32.PACK_AB R15, R216, R138 ;  /* 0x0000008ad80f723e */ /* 0x010fca00000010ff */
[----:B------:R2:W-:Y:S02]  /*71a0*/  MUFU.EX2 R249, R0 ;  /* 0x0000000000f97308 */ /* 0x0005e40000000800 */
[C---:B------:R-:W-:Y:S06]  /*71b0*/  HMMA.16816.F32.BF16 R76, R12.reuse, R56, R76 ;  /* 0x000000380c4c723c */ /* 0x040fec000004184c */
[C---:B------:R-:W-:Y:S06]  /*71c0*/  HMMA.16816.F32.BF16 R60, R12.reuse, R58, R60 ;  /* 0x0000003a0c3c723c */ /* 0x040fec000004183c */
[----:B------:R-:W-:Y:S01]  /*71d0*/  HMMA.16816.F32.BF16 R72, R12, R20, R72 ;  /* 0x000000140c48723c */ /* 0x000fe20000041848 */
[----:B--2---:R-:W-:-:S04]  /*71e0*/  FFMA.FTZ R0, R118, UR4, -R6 ;  /* 0x0000000476007c23 */ /* 0x004fc80008010806 */
[----:B------:R2:W-:Y:S01]  /*71f0*/  MUFU.EX2 R246, R0 ;  /* 0x0000000000f67308 */ /* 0x0005e20000000800 */
[C---:B------:R-:W-:Y:S06]  /*7200*/  HMMA.16816.F32.BF16 R56, R12.reuse, R22, R32 ;  /* 0x000000160c38723c */ /* 0x040fec0000041820 */
[C---:B---3--:R-:W-:Y:S01]  /*7210*/  HMMA.16816.F32.BF16 R64, R12.reuse, R16, R28 ;  /* 0x000000100c40723c */ /* 0x048fe2000004181c */
[----:B------:R-:W-:Y:S05]  /*7220*/  LDSM.16.MT88.4 R28, [R220+0xc000] ;  /* 0x00c00000dc1c783b */ /* 0x000fea0000004200 */
[----:B------:R-:W-:Y:S01]  /*7230*/  HMMA.16816.F32.BF16 R20, R12, R18, R24 ;  /* 0x000000120c14723c */ /* 0x000fe20000041818 */
[----:B------:R-:W3:Y:S01]  /*7240*/  LDSM.16.MT88.4 R16, [R135+0xc000] ;  /* 0x00c000008710783b */ /* 0x000ee20000004200 */
[----:B--2---:R-:W-:-:S04]  /*7250*/  FFMA.FTZ R0, R124, UR4, -R6 ;  /* 0x000000047c007c23 */ /* 0x004fc80008010806 */
[C---:B-1----:R-:W-:Y:S01]  /*7260*/  HMMA.16816.F32.BF16 R80, R12.reuse, R40, R80 ;  /* 0x000000280c50723c */ /* 0x042fe20000041850 */
[----:B------:R1:W-:Y:S05]  /*7270*/  MUFU.EX2 R245, R0 ;  /* 0x0000000000f57308 */ /* 0x0003ea0000000800 */
[----:B------:R-:W-:Y:S01]  /*7280*/  HMMA.16816.F32.BF16 R32, R12, R42, R44 ;  /* 0x0000002a0c20723c */ /* 0x000fe2000004182c */
[----:B------:R-:W2:Y:S06]  /*7290*/  LDSM.16.MT88.4 R40, [R134+0xc800] ;  /* 0x00c800008628783b */ /* 0x000eac0000004200 */
        /* <DEDUP_REMOVED lines=17> */
[----:B-----5:R-:W-:Y:S01]  /*73b0*/  HMMA.16816.F32.BF16 R76, R8, R52, R76 ;  /* 0x00000034084c723c */ /* 0x020fe2000004184c */
[----:B-1----:R-:W-:-:S04]  /*73c0*/  FFMA.FTZ R0, R129, UR4, -R6 ;  /* 0x0000000481007c23 */ /* 0x002fc80008010806 */
[----:B------:R1:W-:Y:S01]  /*73d0*/  MUFU.EX2 R217, R0 ;  /* 0x0000000000d97308 */ /* 0x0003e20000000800 */
[C---:B------:R-:W-:Y:S06]  /*73e0*/  HMMA.16816.F32.BF16 R44, R8.reuse, R54, R60 ;  /* 0x00000036082c723c */ /* 0x040fec000004183c */
[C---:B---3--:R-:W-:Y:S01]  /*73f0*/  HMMA.16816.F32.BF16 R24, R8.reuse, R18, R20 ;  /* 0x000000120818723c */ /* 0x048fe20000041814 */
[----:B------:R-:W3:Y:S05]  /*7400*/  LDSM.16.MT88.4 R20, [R135+0xc800] ;  /* 0x00c800008714783b */ /* 0x000eea0000004200 */
        /* <DEDUP_REMOVED lines=19> */
[C---:B------:R-:W-:Y:S06]  /*7540*/  HMMA.16816.F32.BF16 R76, R12.reuse, R40, R76 ;  /* 0x000000280c4c723c */ /* 0x040fec000004184c */
[C---:B------:R-:W-:Y:S01]  /*7550*/  HMMA.16816.F32.BF16 R44, R12.reuse, R42, R44 ;  /* 0x0000002a0c2c723c */ /* 0x040fe2000004182c */
[----:B------:R-:W2:Y:S05]  /*7560*/  LDSM.16.MT88.4 R40, [R134+0xd000] ;  /* 0x00d000008628783b */ /* 0x000eaa0000004200 */
[----:B----4-:R-:W-:Y:S01]  /*7570*/  HMMA.16816.F32.BF16 R72, R12, R48, R72 ;  /* 0x000000300c48723c */ /* 0x010fe20000041848 */
[----:B-1----:R-:W-:-:S04]  /*7580*/  FFMA.FTZ R0, R140, UR4, -R6 ;  /* 0x000000048c007c23 */ /* 0x002fc80008010806 */
[----:B------:R1:W-:Y:S01]  /*7590*/  MUFU.EX2 R209, R0 ;  /* 0x0000000000d17308 */ /* 0x0003e20000000800 */
[C---:B------:R-:W-:Y:S01]  /*75a0*/  HMMA.16816.F32.BF16 R56, R12.reuse, R50, R56 ;  /* 0x000000320c38723c */ /* 0x040fe20000041838 */
[----:B------:R-:W4:Y:S05]  /*75b0*/  LDSM.16.MT88.4 R48, [R221+0xd000] ;  /* 0x00d00000dd30783b */ /* 0x000f2a0000004200 */
[C---:B---3--:R-:W-:Y:S06]  /*75c0*/  HMMA.16816.F32.BF16 R60, R12.reuse, R20, R60 ;  /* 0x000000140c3c723c */ /* 0x048fec000004183c */
[----:B------:R-:W-:Y:S01]  /*75d0*/  HMMA.16816.F32.BF16 R28, R12, R22, R24 ;  /* 0x000000160c1c723c */ /* 0x000fe20000041818 */
[----:B------:R-:W3:Y:S01]  /*75e0*/  LDSM.16.MT88.4 R24, [R135+0xd000] ;  /* 0x00d000008718783b */ /* 0x000ee20000004200 */
[----:B-1----:R-:W-:-:S04]  /*75f0*/  FFMA.FTZ R0, R142, UR4, -R6 ;  /* 0x000000048e007c23 */ /* 0x002fc80008010806 */
[C---:B-----5:R-:W-:Y:S01]  /*7600*/  HMMA.16816.F32.BF16 R80, R12.reuse, R16, R80 ;  /* 0x000000100c50723c */ /* 0x060fe20000041850 */
[----:B------:R1:W-:Y:S05]  /*7610*/  MUFU.EX2 R155, R0 ;  /* 0x00000000009b7308 */ /* 0x0003ea0000000800 */
[----:B------:R-:W-:Y:S01]  /*7620*/  HMMA.16816.F32.BF16 R20, R12, R18, R32 ;  /* 0x000000120c14723c */ /* 0x000fe20000041820 */
[----:B------:R-:W5:Y:S06]  /*7630*/  LDSM.16.MT88.4 R16, [R220+0xd000] ;  /* 0x00d00000dc10783b */ /* 0x000f6c0000004200 */
[----:B------:R-:W-:-:S02]  /*7640*/  F2FP.BF16.F32.PACK_AB R12, R217, R218 ;  /* 0x000000dad90c723e */ /* 0x000fc400000010ff */
[----:B--2---:R-:W-:Y:S01]  /*7650*/  F2FP.BF16.F32.PACK_AB R14, R213, R215 ;  /* 0x000000d7d50e723e */ /* 0x004fe200000010ff */
[----:B-1----:R-:W-:Y:S01]  /*7660*/  FFMA.FTZ R0, R163, UR4, -R5 ;  /* 0x00000004a3007c23 */ /* 0x002fe20008010805 */
[----:B------:R-:W-:-:S03]  /*7670*/  MOV R163, R121 ;  /* 0x0000007900a37202 */ /* 0x000fc60000000f00 */
[----:B------:R1:W-:Y:S01]  /*7680*/  MUFU.EX2 R142, R0 ;  /* 0x00000000008e7308 */ /* 0x0003e20000000800 */
[----:B------:R-:W-:Y:S01]  /*7690*/  F2FP.BF16.F32.PACK_AB R8, R249, R163 ;  /* 0x000000a3f908723e */ /* 0x000fe200000010ff */
        /* <DEDUP_REMOVED lines=16> */
[----:B------:R-:W2:Y:S05]  /*77a0*/  LDSM.16.MT88.4 R40, [R134+0xd800] ;  /* 0x00d800008628783b */ /* 0x000eaa0000004200 */
[----:B----4-:R-:W-:Y:S01]  /*77b0*/  HMMA.16816.F32.BF16 R72, R8, R48, R72 ;  /* 0x000000300848723c */ /* 0x010fe20000041848 */
[----:B-1----:R-:W-:Y:S01]  /*77c0*/  FFMA.FTZ R0, R149, UR4, -R6 ;  /* 0x0000000495007c23 */ /* 0x002fe20008010806 */
[----:B------:R-:W-:-:S03]  /*77d0*/  MOV R149, R117 ;  /* 0x0000007500957202 */ /* 0x000fc60000000f00 */
[----:B------:R1:W4:Y:S01]  /*77e0*/  MUFU.EX2 R144, R0 ;  /* 0x0000000000907308 */ /* 0x0003220000000800 */
[C---:B------:R-:W-:Y:S01]  /*77f0*/  HMMA.16816.F32.BF16 R56, R8.reuse, R50, R56 ;  /* 0x000000320838723c */ /* 0x040fe20000041838 */
[----:B------:R-:W2:Y:S05]  /*7800*/  LDSM.16.MT88.4 R48, [R221+0xd800] ;  /* 0x00d80000dd30783b */ /* 0x000eaa0000004200 */
[C---:B---3--:R-:W-:Y:S06]  /*7810*/  HMMA.16816.F32.BF16 R60, R8.reuse, R24, R60 ;  /* 0x00000018083c723c */ /* 0x048fec000004183c */
[----:B------:R-:W-:Y:S01]  /*7820*/  HMMA.16816.F32.BF16 R32, R8, R26, R28 ;  /* 0x0000001a0820723c */ /* 0x000fe2000004181c */
[----:B------:R-:W3:Y:S01]  /*7830*/  LDSM.16.MT88.4 R28, [R135+0xd800] ;  /* 0x00d80000871c783b */ /* 0x000ee20000004200 */
        /* <DEDUP_REMOVED lines=25> */
[----:B------:R1:W4:Y:S02]  /*79d0*/  MUFU.EX2 R131, R0 ;  /* 0x0000000000837308 */ /* 0x0003240000000800 */
[C---:B--2---:R-:W-:Y:S06]  /*79e0*/  HMMA.16816.F32.BF16 R76, R12.reuse, R40, R76 ;  /* 0x000000280c4c723c */ /* 0x044fec000004184c */
[C---:B------:R-:W-:Y:S01]  /*79f0*/  HMMA.16816.F32.BF16 R40, R12.reuse, R42, R44 ;  /* 0x0000002a0c28723c */ /* 0x040fe2000004182c */
[----:B------:R-:W-:Y:S05]  /*7a00*/  LDSM.16.MT88.4 R44, [R135+0xe000] ;  /* 0x00e00000872c783b */ /* 0x000fea0000004200 */
[----:B------:R-:W-:Y:S01]  /*7a10*/  HMMA.16816.F32.BF16 R72, R12, R48, R72 ;  /* 0x000000300c48723c */ /* 0x000fe20000041848 */
[----:B-1----:R-:W-:Y:S01]  /*7a20*/  FFMA.FTZ R0, R157, UR4, -R6 ;  /* 0x000000049d007c23 */ /* 0x002fe20008010806 */
[----:B------:R-:W-:-:S03]  /*7a30*/  MOV R157, R92 ;  /* 0x0000005c009d7202 */ /* 0x000fc60000000f00 */
[----:B------:R1:W-:Y:S01]  /*7a40*/  MUFU.EX2 R130, R0 ;  /* 0x0000000000827308 */ /* 0x0003e20000000800 */
[C---:B------:R-:W-:Y:S01]  /*7a50*/  HMMA.16816.F32.BF16 R56, R12.reuse, R50, R56 ;  /* 0x000000320c38723c */ /* 0x040fe20000041838 */
[----:B------:R-:W2:Y:S05]  /*7a60*/  LDSM.16.MT88.4 R48, [R221+0xe000] ;  /* 0x00e00000dd30783b */ /* 0x000eaa0000004200 */
[C---:B---3--:R-:W-:Y:S06]  /*7a70*/  HMMA.16816.F32.BF16 R52, R12.reuse, R30, R32 ;  /* 0x0000001e0c34723c */ /* 0x048fec0000041820 */
[----:B-----5:R-:W-:Y:S01]  /*7a80*/  HMMA.16816.F32.BF16 R32, R12, R18, R24 ;  /* 0x000000120c20723c */ /* 0x020fe20000041818 */
[----:B-1----:R-:W-:Y:S01]  /*7a90*/  FFMA.FTZ R0, R158, UR4, -R6 ;  /* 0x000000049e007c23 */ /* 0x002fe20008010806 */
[----:B------:R-:W-:-:S04]  /*7aa0*/  MOV R158, R98 ;  /* 0x00000062009e7202 */ /* 0x000fc80000000f00 */
[C---:B------:R-:W-:Y:S01]  /*7ab0*/  HMMA.16816.F32.BF16 R60, R12.reuse, R28, R60 ;  /* 0x0000001c0c3c723c */ /* 0x040fe2000004183c */
[----:B------:R-:W1:Y:S01]  /*7ac0*/  LDSM.16.MT88.4 R28, [R220+0xe000] ;  /* 0x00e00000dc1c783b */ /* 0x000e620000004200 */
[----:B------:R3:W5:Y:S04]  /*7ad0*/  MUFU.EX2 R129, R0 ;  /* 0x0000000000817308 */ /* 0x0007680000000800 */
[----:B------:R-:W-:Y:S01]  /*7ae0*/  HMMA.16816.F32.BF16 R80, R12, R16, R80 ;  /* 0x000000100c50723c */ /* 0x000fe20000041850 */
[----:B------:R-:W-:Y:S06]  /*7af0*/  LDSM.16.MT88.4 R12, [R221+0xe800] ;  /* 0x00e80000dd0c783b */ /* 0x000fec0000004200 */
[----:B----4-:R-:W-:Y:S01]  /*7b00*/  F2FP.BF16.F32.PACK_AB R16, R131, R143 ;  /* 0x0000008f8310723e */ /* 0x010fe200000010ff */
[----:B---3--:R-:W-:Y:S01]  /*7b10*/  FFMA.FTZ R0, R173, UR4, -R5 ;  /* 0x00000004ad007c23 */ /* 0x008fe20008010805 */
[----:B------:R-:W-:-:S02]  /*7b20*/  MOV R173, R107 ;  /* 0x0000006b00ad7202 */ /* 0x000fc40000000f00 */
[----:B-----5:R-:W-:Y:S01]  /*7b30*/  F2FP.BF16.F32.PACK_AB R18, R129, R130 ;  /* 0x000000828112723e */ /* 0x020fe200000010ff */
[----:B------:R3:W-:Y:S02]  /*7b40*/  MUFU.EX2 R121, R0 ;  /* 0x0000000000797308 */ /* 0x0007e40000000800 */
[----:B---3--:R-:W-:Y:S01]  /*7b50*/  FFMA.FTZ R0, R171, UR4, -R5 ;  /* 0x00000004ab007c23 */ /* 0x008fe20008010805 */
[----:B------:R-:W-:-:S05]  /*7b60*/  MOV R171, R110 ;  /* 0x0000006e00ab7202 */ /* 0x000fca0000000f00 */
[----:B------:R3:W4:Y:S02]  /*7b70*/  MUFU.EX2 R120, R0 ;  /* 0x0000000000787308 */ /* 0x0007240000000800 */
[----:B---3--:R-:W-:Y:S01]  /*7b80*/  FFMA.FTZ R0, R170, UR4, -R5 ;  /* 0x00000004aa007c23 */ /* 0x008fe20008010805 */
[----:B----4-:R-:W-:Y:S02]  /*7b90*/  F2FP.BF16.F32.PACK_AB R9, R120, R121 ;  /* 0x000000797809723e */ /* 0x010fe400000010ff */
[----:B------:R-:W-:-:S03]  /*7ba0*/  MOV R170, R96 ;  /* 0x0000006000aa7202 */ /* 0x000fc60000000f00 */
        /* <DEDUP_REMOVED lines=8> */
[C---:B------:R-:W-:Y:S01]  /*7c30*/  HMMA.16816.F32.BF16 R76, R8.reuse, R20, R76 ;  /* 0x00000014084c723c */ /* 0x040fe2000004184c */
[----:B------:R-:W-:Y:S01]  /*7c40*/  FADD.FTZ R2, R148, R2 ;  /* 0x0000000294027221 */ /* 0x000fe20000010000 */
[----:B------:R-:W-:Y:S02]  /*7c50*/  MOV R148, R172 ;  /* 0x000000ac00947202 */ /* 0x000fe40000000f00 */
[----:B------:R-:W-:Y:S02]  /*7c60*/  MOV R172, R170 ;  /* 0x000000aa00ac7202 */ /* 0x000fe40000000f00 */
[----:B------:R-:W-:Y:S01]  /*7c70*/  HMMA.16816.F32.BF16 R24, R8, R22, R40 ;  /* 0x000000160818723c */ /* 0x000fe20000041828 */
[----:B------:R-:W4:Y:S01]  /*7c80*/  LDSM.16.MT88.4 R20, [R134+0xe800] ;  /* 0x00e800008614783b */ /* 0x000f220000004200 */
[----:B------:R-:W-:-:S02]  /*7c90*/  MOV R170, R159 ;  /* 0x0000009f00aa7202 */ /* 0x000fc40000000f00 */
[----:B------:R-:W-:Y:S01]  /*7ca0*/  MOV R159, R86 ;  /* 0x00000056009f7202 */ /* 0x000fe20000000f00 */
[----:B------:R-:W-:Y:S01]  /*7cb0*/  LDSM.16.MT88.4 R40, [R134+0xf000] ;  /* 0x00f000008628783b */ /* 0x000fe20000004200 */
[----:B--2---:R-:W-:Y:S01]  /*7cc0*/  HMMA.16816.F32.BF16 R72, R8, R48, R72 ;  /* 0x000000300848723c */ /* 0x004fe20000041848 */
[----:B---3--:R-:W-:Y:S01]  /*7cd0*/  FFMA.FTZ R0, R147, UR4, -R6 ;  /* 0x0000000493007c23 */ /* 0x008fe20008010806 */
[----:B------:R-:W-:-:S03]  /*7ce0*/  MOV R147, R106 ;  /* 0x0000006a00937202 */ /* 0x000fc60000000f00 */
[----:B------:R2:W-:Y:S01]  /*7cf0*/  MUFU.EX2 R122, R0 ;  /* 0x00000000007a7308 */ /* 0x0005e20000000800 */
[----:B------:R-:W-:Y:S01]  /*7d00*/  HMMA.16816.F32.BF16 R48, R8, R50, R56 ;  /* 0x000000320830723c */ /* 0x000fe20000041838 */
[----:B------:R-:W3:Y:S01]  /*7d10*/  LDSM.16.MT88.4 R56, [R220+0xe800] ;  /* 0x00e80000dc38783b */ /* 0x000ee20000004200 */
[----:B------:R-:W-:-:S04]  /*7d20*/  FADD.FTZ R2, R147, R2 ;  /* 0x0000000293027221 */ /* 0x000fc80000010000 */
[----:B------:R-:W-:Y:S01]  /*7d30*/  HMMA.16816.F32.BF16 R64, R8, R46, R52 ;  /* 0x0000002e0840723c */ /* 0x000fe20000041834 */
[----:B------:R-:W5:Y:S01]  /*7d40*/  LDSM.16.MT88.4 R52, [R135+0xe800] ;  /* 0x00e800008734783b */ /* 0x000f620000004200 */
[----:B------:R-:W-:-:S04]  /*7d50*/  FADD.FTZ R2, R148, R2 ;  /* 0x0000000294027221 */ /* 0x000fc80000010000 */
[----:B------:R-:W-:Y:S01]  /*7d60*/  HMMA.16816.F32.BF16 R68, R8, R44, R60 ;  /* 0x0000002c0844723c */ /* 0x000fe2000004183c */
[----:B------:R-:W-:Y:S01]  /*7d70*/  FADD.FTZ R2, R172, R2 ;  /* 0x00000002ac027221 */ /* 0x000fe20000010000 */
[----:B--2---:R-:W-:-:S03]  /*7d80*/  FFMA.FTZ R0, R115, UR4, -R6 ;  /* 0x0000000473007c23 */ /* 0x004fc60008010806 */
[----:B------:R-:W-:Y:S01]  /*7d90*/  FADD.FTZ R2, R170, R2 ;  /* 0x00000002aa027221 */ /* 0x000fe20000010000 */
[----:B-1----:R-:W-:Y:S01]  /*7da0*/  HMMA.16816.F32.BF16 R80, R8, R28, R80 ;  /* 0x0000001c0850723c */ /* 0x002fe20000041850 */
[----:B------:R1:W-:Y:S02]  /*7db0*/  MUFU.EX2 R119, R0 ;  /* 0x0000000000777308 */ /* 0x0003e40000000800 */
[----:B------:R-:W-:-:S03]  /*7dc0*/  FADD.FTZ R2, R171, R2 ;  /* 0x00000002ab027221 */ /* 0x000fc60000010000 */
[----:B------:R-:W-:Y:S01]  /*7dd0*/  HMMA.16816.F32.BF16 R60, R8, R30, R32 ;  /* 0x0000001e083c723c */ /* 0x000fe20000041820 */
[----:B------:R-:W-:Y:S01]  /*7de0*/  LDSM.16.MT88.4 R8, [R135+0xf000] ;  /* 0x00f000008708783b */ /* 0x000fe20000004200 */
[----:B------:R-:W-:-:S04]  /*7df0*/  FADD.FTZ R2, R173, R2 ;  /* 0x00000002ad027221 */ /* 0x000fc80000010000 */
[----:B------:R-:W-:-:S04]  /*7e00*/  FADD.FTZ R2, R158, R2 ;  /* 0x000000029e027221 */ /* 0x000fc80000010000 */
[----:B------:R-:W-:Y:S01]  /*7e10*/  FADD.FTZ R2, R157, R2 ;  /* 0x000000029d027221 */ /* 0x000fe20000010000 */
[----:B-1----:R-:W-:-:S03]  /*7e20*/  FFMA.FTZ R0, R174, UR4, -R5 ;  /* 0x00000004ae007c23 */ /* 0x002fc60008010805 */
[----:B------:R-:W-:Y:S01]  /*7e30*/  FADD.FTZ R2, R159, R2 ;  /* 0x000000029f027221 */ /* 0x000fe20000010000 */
        /* <DEDUP_REMOVED lines=11> */
[C---:B----4-:R-:W-:Y:S06]  /*7ef0*/  HMMA.16816.F32.BF16 R76, R16.reuse, R20, R76 ;  /* 0x00000014104c723c */ /* 0x050fec000004184c */
[C---:B------:R-:W-:Y:S01]  /*7f00*/  HMMA.16816.F32.BF16 R44, R16.reuse, R22, R24 ;  /* 0x00000016102c723c */ /* 0x040fe20000041818 */
[----:B------:R-:W4:Y:S05]  /*7f10*/  LDSM.16.MT88.4 R20, [R221+0xf000] ;  /* 0x00f00000dd14783b */ /* 0x000f2a0000004200 */
[----:B------:R-:W-:Y:S01]  /*7f20*/  HMMA.16816.F32.BF16 R32, R16, R12, R72 ;  /* 0x0000000c1020723c */ /* 0x000fe20000041848 */
[----:B-1----:R-:W-:-:S04]  /*7f30*/  FFMA.FTZ R0, R99, UR4, -R6 ;  /* 0x0000000463007c23 */ /* 0x002fc80008010806 */
[----:B------:R1:W-:Y:S01]  /*7f40*/  MUFU.EX2 R115, R0 ;  /* 0x0000000000737308 */ /* 0x0003e20000000800 */
[----:B------:R-:W-:Y:S01]  /*7f50*/  HMMA.16816.F32.BF16 R28, R16, R14, R48 ;  /* 0x0000000e101c723c */ /* 0x000fe20000041830 */
[----:B------:R-:W-:-:S05]  /*7f60*/  F2FP.BF16.F32.PACK_AB R12, R122, R123 ;  /* 0x0000007b7a0c723e */ /* 0x000fca00000010ff */
[----:B---3--:R-:W-:Y:S01]  /*7f70*/  HMMA.16816.F32.BF16 R72, R16, R56, R80 ;  /* 0x000000381048723c */ /* 0x008fe20000041850 */
[----:B--2---:R-:W-:-:S05]  /*7f80*/  F2FP.BF16.F32.PACK_AB R14, R116, R119 ;  /* 0x00000077740e723e */ /* 0x004fca00000010ff */
[----:B------:R-:W-:Y:S01]  /*7f90*/  HMMA.16816.F32.BF16 R60, R16, R58, R60 ;  /* 0x0000003a103c723c */ /* 0x000fe2000004183c */
[----:B------:R-:W2:Y:S01]  /*7fa0*/  LDSM.16.MT88.4 R56, [R220+0xf000] ;  /* 0x00f00000dc38783b */ /* 0x000ea20000004200 */
[----:B-1----:R-:W-:-:S04]  /*7fb0*/  FFMA.FTZ R0, R102, UR4, -R6 ;  /* 0x0000000466007c23 */ /* 0x002fc80008010806 */
[C---:B-----5:R-:W-:Y:S01]  /*7fc0*/  HMMA.16816.F32.BF16 R24, R16.reuse, R52, R68 ;  /* 0x000000341018723c */ /* 0x060fe20000041844 */
[----:B------:R1:W-:Y:S05]  /*7fd0*/  MUFU.EX2 R111, R0 ;  /* 0x00000000006f7308 */ /* 0x0003ea0000000800 */
[----:B------:R-:W-:Y:S01]  /*7fe0*/  HMMA.16816.F32.BF16 R48, R16, R54, R64 ;  /* 0x000000361030723c */ /* 0x000fe20000041840 */
[----:B------:R-:W-:Y:S01]  /*7ff0*/  LDSM.16.MT88.4 R64, [R134+0xf800] ;  /* 0x00f800008640783b */ /* 0x000fe20000004200 */
        /* <DEDUP_REMOVED lines=13> */
[----:B------:R3:W-:Y:S01]  /*80d0*/  MUFU.EX2 R106, R0 ;  /* 0x00000000006a7308 */ /* 0x0007e20000000800 */
[----:B----4-:R-:W-:Y:S01]  /*80e0*/  HMMA.16816.F32.BF16 R52, R12, R20, R32 ;  /* 0x000000140c34723c */ /* 0x010fe20000041820 */
[----:B-1----:R-:W-:-:S05]  /*80f0*/  FFMA.FTZ R4, R193, UR4, -R5 ;  /* 0x00000004c1047c23 */ /* 0x002fca0008010805 */
[C---:B------:R-:W-:Y:S01]  /*8100*/  HMMA.16816.F32.BF16 R44, R12.reuse, R22, R28 ;  /* 0x000000160c2c723c */ /* 0x040fe2000004181c */
[----:B------:R-:W1:Y:S01]  /*8110*/  LDSM.16.MT88.4 R20, [R135+0xf800] ;  /* 0x00f800008714783b */ /* 0x000e620000004200 */
[----:B------:R4:W-:Y:S04]  /*8120*/  MUFU.EX2 R83, R4 ;  /* 0x0000000400537308 */ /* 0x0009e80000000800 */
[C---:B------:R-:W-:Y:S01]  /*8130*/  HMMA.16816.F32.BF16 R76, R12.reuse, R40, R76 ;  /* 0x000000280c4c723c */ /* 0x040fe2000004184c */
[----:B---3--:R-:W-:Y:S01]  /*8140*/  FFMA.FTZ R0, R39, UR4, -R6 ;  /* 0x0000000427007c23 */ /* 0x008fe20008010806 */
[----:B------:R-:W3:Y:S03]  /*8150*/  LDSM.16.MT88.4 R40, [R221+0xf800] ;  /* 0x00f80000dd28783b */ /* 0x000ee60000004200 */
[----:B------:R5:W5:Y:S01]  /*8160*/  MUFU.EX2 R102, R0 ;  /* 0x0000000000667308 */ /* 0x000b620000000800 */
[C---:B------:R-:W-:Y:S06]  /*8170*/  HMMA.16816.F32.BF16 R32, R12.reuse, R8, R24 ;  /* 0x000000080c20723c */ /* 0x040fec0000041818 */
[----:B------:R-:W-:Y:S01]  /*8180*/  HMMA.16816.F32.BF16 R16, R12, R10, R48 ;  /* 0x0000000a0c10723c */ /* 0x000fe20000041830 */
[----:B------:R-:W-:Y:S01]  /*8190*/  F2FP.BF16.F32.PACK_AB R8, R111, R115 ;  /* 0x000000736f08723e */ /* 0x000fe200000010ff */
[----:B------:R-:W-:Y:S01]  /*81a0*/  LDSM.16.MT88.4 R48, [R134+0x10000] ;  /* 0x010000008630783b */ /* 0x000fe20000004200 */
[----:B----4-:R-:W-:-:S03]  /*81b0*/  FFMA.FTZ R4, R194, UR4, -R5 ;  /* 0x00000004c2047c23 */ /* 0x010fc60008010805 */
[----:B--2---:R-:W-:Y:S01]  /*81c0*/  HMMA.16816.F32.BF16 R28, R12, R56, R72 ;  /* 0x000000380c1c723c */ /* 0x004fe20000041848 */
[----:B------:R-:W-:Y:S01]  /*81d0*/  MUFU.EX2 R82, R4 ;  /* 0x0000000400527308 */ /* 0x000fe20000000800 */
[----:B-----5:R-:W-:Y:S01]  /*81e0*/  FFMA.FTZ R0, R90, UR4, -R6 ;  /* 0x000000045a007c23 */ /* 0x020fe20008010806 */
[----:B------:R-:W-:-:S03]  /*81f0*/  F2FP.BF16.F32.PACK_AB R10, R102, R106 ;  /* 0x0000006a660a723e */ /* 0x000fc600000010ff */
[----:B------:R-:W-:Y:S01]  /*8200*/  HMMA.16816.F32.BF16 R24, R12, R58, R60 ;  /* 0x0000003a0c18723c */ /* 0x000fe2000004183c */
[----:B------:R-:W2:Y:S02]  /*8210*/  LDSM.16.MT88.4 R12, [R220+0xf800] ;  /* 0x00f80000dc0c783b */ /* 0x000ea40000004200 */
[----:B------:R4:W-:Y:S02]  /*8220*/  MUFU.EX2 R101, R0 ;  /* 0x0000000000657308 */ /* 0x0009e40000000800 */
[----:B----4-:R-:W-:-:S06]  /*8230*/  FFMA.FTZ R0, R182, UR4, -R5 ;  /* 0x00000004b6007c23 */ /* 0x010fcc0008010805 */
[----:B------:R4:W-:Y:S02]  /*8240*/  MUFU.EX2 R100, R0 ;  /* 0x0000000000647308 */ /* 0x0009e40000000800 */
[----:B----4-:R-:W-:-:S06]  /*8250*/  FFMA.FTZ R0, R183, UR4, -R5 ;  /* 0x00000004b7007c23 */ /* 0x010fcc0008010805 */
[----:B------:R4:W5:Y:S02]  /*8260*/  MUFU.EX2 R99, R0 ;  /* 0x0000000000637308 */ /* 0x0009640000000800 */
[----:B----4-:R-:W-:Y:S01]  /*8270*/  FFMA.FTZ R0, R179, UR4, -R5 ;  /* 0x00000004b3007c23 */ /* 0x010fe20008010805 */
[----:B-----5:R-:W-:-:S05]  /*8280*/  F2FP.BF16.F32.PACK_AB R9, R99, R100 ;  /* 0x000000646309723e */ /* 0x020fca00000010ff */
[----:B------:R4:W-:Y:S02]  /*8290*/  MUFU.EX2 R96, R0 ;  /* 0x0000000000607308 */ /* 0x0009e40000000800 */
[----:B----4-:R-:W-:-:S06]  /*82a0*/  FFMA.FTZ R0, R181, UR4, -R5 ;  /* 0x00000004b5007c23 */ /* 0x010fcc0008010805 */
[----:B------:R4:W5:Y:S02]  /*82b0*/  MUFU.EX2 R98, R0 ;  /* 0x0000000000627308 */ /* 0x0009640000000800 */
[----:B----4-:R-:W-:Y:S01]  /*82c0*/  FFMA.FTZ R0, R177, UR4, -R6 ;  /* 0x00000004b1007c23 */ /* 0x010fe20008010806 */
[----:B-----5:R-:W-:-:S05]  /*82d0*/  F2FP.BF16.F32.PACK_AB R11, R98, R96 ;  /* 0x00000060620b723e */ /* 0x020fca00000010ff */
[----:B------:R4:W5:Y:S02]  /*82e0*/  MUFU.EX2 R97, R0 ;  /* 0x0000000000617308 */ /* 0x0009640000000800 */
[C---:B-1----:R-:W-:Y:S01]  /*82f0*/  HMMA.16816.F32.BF16 R60, R8.reuse, R20, R32 ;  /* 0x00000014083c723c */ /* 0x042fe20000041820 */
[----:B------:R-:W1:Y:S05]  /*8300*/  LDSM.16.MT88.4 R32, [R221+0x10000] ;  /* 0x01000000dd20783b */ /* 0x000e6a0000004200 */
[C---:B------:R-:W-:Y:S01]  /*8310*/  HMMA.16816.F32.BF16 R20, R8.reuse, R22, R16 ;  /* 0x000000160814723c */ /* 0x040fe20000041810 */
[----:B------:R-:W1:Y:S05]  /*8320*/  LDSM.16.MT88.4 R16, [R135+0x10000] ;  /* 0x010000008710783b */ /* 0x000e6a0000004200 */
[----:B---3--:R-:W-:Y:S01]  /*8330*/  HMMA.16816.F32.BF16 R52, R8, R40, R52 ;  /* 0x000000280834723c */ /* 0x008fe20000041834 */
[----:B----4-:R-:W-:-:S04]  /*8340*/  FFMA.FTZ R0, R176, UR4, -R6 ;  /* 0x00000004b0007c23 */ /* 0x010fc80008010806 */
[----:B------:R3:W-:Y:S01]  /*8350*/  MUFU.EX2 R95, R0 ;  /* 0x00000000005f7308 */ /* 0x0007e20000000800 */
[C---:B------:R-:W-:Y:S06]  /*8360*/  HMMA.16816.F32.BF16 R56, R8.reuse, R64, R76 ;  /* 0x000000400838723c */ /* 0x040fec000004184c */
[C---:B------:R-:W-:Y:S06]  /*8370*/  HMMA.16816.F32.BF16 R68, R8.reuse, R66, R68 ;  /* 0x000000420844723c */ /* 0x040fec0000041844 */
[----:B------:R-:W-:Y:S01]  /*8380*/  HMMA.16816.F32.BF16 R64, R8, R42, R44 ;  /* 0x0000002a0840723c */ /* 0x000fe2000004182c */
[----:B---3--:R-:W-:-:S05]  /*8390*/  FFMA.FTZ R0, R178, UR4, -R6 ;  /* 0x00000004b2007c23 */ /* 0x008fca0008010806 */
[C---:B--2---:R-:W-:Y:S01]  /*83a0*/  HMMA.16816.F32.BF16 R72, R8.reuse, R12, R28 ;  /* 0x0000000c0848723c */ /* 0x044fe2000004181c */
        /* <DEDUP_REMOVED lines=90> */
[----:B--2---:R-:W-:Y:S01]  /*8950*/  F2FP.BF16.F32.PACK_AB R8, R81, R80 ;  /* 0x000000505108723e */ /* 0x004fe200000010ff */
[----:B------:R-:W-:Y:S01]  /*8960*/  LDSM.16.MT88.4 R156, [R135+0x11800] ;  /* 0x01180000879c783b */ /* 0x000fe20000004200 */
        /* <DEDUP_REMOVED lines=63> */
[C---:B------:R-:W-:Y:S01]  /*8d60*/  HMMA.16816.F32.BF16 R24, R8.reuse, R26, R68 ;  /* 0x0000001a0818723c */ /* 0x040fe20000041844 */
[----:B------:R-:W-:Y:S01]  /*8d70*/  FADD.FTZ R2, R155, R2 ;  /* 0x000000029b027221 */ /* 0x000fe20000010000 */
[----:B------:R-:W-:Y:S01]  /*8d80*/  FADD.FTZ R0, R82, R0 ;  /* 0x0000000052007221 */ /* 0x000fe20000010000 */
[----:B------:R-:W-:Y:S02]  /*8d90*/  LDSM.16.MT88.4 R152, [R221+0x11800] ;  /* 0x01180000dd98783b */ /* 0x000fe40000004200 */
[----:B------:R-:W-:Y:S01]  /*8da0*/  FADD.FTZ R2, R145, R2 ;  /* 0x0000000291027221 */ /* 0x000fe20000010000 */
[----:B------:R-:W-:Y:S01]  /*8db0*/  FADD.FTZ R0, R77, R0 ;  /* 0x000000004d007221 */ /* 0x000fe20000010000 */
[C---:B------:R-:W-:Y:S01]  /*8dc0*/  HMMA.16816.F32.BF16 R32, R8.reuse, R18, R32 ;  /* 0x000000120820723c */ /* 0x040fe20000041820 */
[----:B-1----:R-:W-:Y:S01]  /*8dd0*/  FFMA.FTZ R4, R205, UR4, -R5 ;  /* 0x00000004cd047c23 */ /* 0x002fe20008010805 */
        /* <DEDUP_REMOVED lines=13> */
[----:B------:R-:W-:Y:S01]  /*8eb0*/  HMMA.16816.F32.BF16 R28, R8, R22, R28 ;  /* 0x00000016081c723c */ /* 0x000fe2000004181c */
[----:B------:R-:W-:Y:S01]  /*8ec0*/  FADD.FTZ R2, R123, R2 ;  /* 0x000000027b027221 */ /* 0x000fe20000010000 */
[----:B---3--:R-:W-:Y:S01]  /*8ed0*/  FFMA.FTZ R4, R206, UR4, -R5 ;  /* 0x00000004ce047c23 */ /* 0x008fe20008010805 */
[----:B----4-:R-:W-:Y:S02]  /*8ee0*/  FADD.FTZ R0, R17, R0 ;  /* 0x0000000011007221 */ /* 0x010fe40000010000 */
        /* <DEDUP_REMOVED lines=51> */
[----:B---3--:R-:W-:Y:S01]  /*9220*/  MOV R2, UR10 ;  /* 0x0000000a00027c02 */ /* 0x008fe20008000f00 */
[----:B------:R-:W-:Y:S01]  /*9230*/  ULDC UR8, c[0x0][0x39c] ;  /* 0x0000e70000087ab9 */ /* 0x000fe20000000800 */
[----:B------:R-:W-:Y:S02]  /*9240*/  ULDC UR7, c[0x0][0x248] ;  /* 0x0000920000077ab9 */ /* 0x000fe40000000800 */
[----:B------:R-:W-:Y:S01]  /*9250*/  IMAD.U32 R0, RZ, RZ, UR4 ;  /* 0x00000004ff007e24 */ /* 0x000fe2000f8e00ff */
[----:B------:R1:W-:Y:S01]  /*9260*/  STL [R1+0x20], R2 ;  /* 0x0000200201007387 */ /* 0x0003e20000100800 */
[----:B------:R-:W-:-:S03]  /*9270*/  ULDC UR4, c[0x0][0x2ec] ;  /* 0x0000bb0000047ab9 */ /* 0x000fc60000000800 */
[----:B------:R1:W-:Y:S02]  /*9280*/  STL [R1+0x1c], R0 ;  /* 0x00001c0001007387 */ /* 0x0003e40000100800 */
.L_x_2262:
        /* <DEDUP_REMOVED lines=66> */
.L_x_2259:
[----:B------:R-:W2:Y:S04]  /*96b0*/  LDL.LU R11, [R1+0x10] ;  /* 0x00001000010b7983 */ /* 0x000ea80000300800 */
[----:B------:R-:W3:Y:S02]  /*96c0*/  LDL.LU R10, [R1+0x14] ;  /* 0x00001400010a7983 */ /* 0x000ee40000300800 */
[C---:B---3-5:R-:W-:Y:S04]  /*96d0*/  LEA R10, P0, R2.reuse, R10, 0x1 ;  /* 0x0000000a020a7211 */ /* 0x068fe800078008ff */
        /* <DEDUP_REMOVED lines=30> */
[----:B--2---:R-:W-:Y:S05]  /*98c0*/  IADD3 R10, P0, R16, UR12, RZ ;  /* 0x0000000c100a7c10 */ /* 0x004fea000ff1e0ff */
[----:B------:R2:W-:Y:S04]  /*98d0*/  STL [R1+0x10], R11 ;  /* 0x0000100b01007387 */ /* 0x0005e80000100800 */
[----:B------:R-:W-:Y:S08]  /*98e0*/  LDGSTS.E.BYPASS.LTC128B.128 [R239+0xd800], desc[UR20][R18.64] ;  /* 0x0d80000012ef7fae */ /* 0x000ff0000b901d54 */
[----:B------:R-:W-:Y:S08]  /*98f0*/  LDGSTS.E.BYPASS.LTC128B.128 [R239+0xe000], desc[UR20][R20.64] ;  /* 0x0e00000014ef7fae */ /* 0x000ff0000b901d54 */
[----:B------:R-:W-:Y:S01]  /*9900*/  LDGSTS.E.BYPASS.LTC128B.128 [R239+0xe800], desc[UR20][R16.64] ;  /* 0x0e80000010ef7fae */ /* 0x000fe2000b901d54 */
[----:B--2---:R-:W-:Y:S02]  /*9910*/  IADD3.X R11, R17, UR11, RZ, P0, !PT ;  /* 0x0000000b110b7c10 */ /* 0x004fe400087fe4ff */
[----:B---3--:R-:W-:Y:S05]  /*9920*/  IADD3 R8, P0, R10, UR12, RZ ;  /* 0x0000000c0a087c10 */ /* 0x008fea000ff1e0ff */
[----:B------:R2:W-:Y:S01]  /*9930*/  LDGSTS.E.BYPASS.LTC128B.128 [R239+0xf000], desc[UR20][R10.64] ;  /* 0x0f0000000aef7fae */ /* 0x0005e2000b901d54 */
[----:B------:R-:W-:Y:S02]  /*9940*/  IADD3.X R9, R11, UR11, RZ, P0, !PT ;  /* 0x0000000b0b097c10 */ /* 0x000fe400087fe4ff */
[----:B----4-:R-:W-:Y:S04]  /*9950*/  IADD3 R6, P0, R8, UR12, RZ ;  /* 0x0000000c08067c10 */ /* 0x010fe8000ff1e0ff */
[----:B------:R-:W-:Y:S01]  /*9960*/  IADD3.X R7, R9, UR11, RZ, P0, !PT ;  /* 0x0000000b09077c10 */ /* 0x000fe200087fe4ff */
[----:B------:R-:W-:Y:S01]  /*9970*/  LDGSTS.E.BYPASS.LTC128B.128 [R239+0xf800], desc[UR20][R8.64] ;  /* 0x0f80000008ef7fae */ /* 0x000fe2000b901d54 */
[----:B-1----:R-:W-:Y:S04]  /*9980*/  IADD3 R4, P0, R6, UR12, RZ ;  /* 0x0000000c06047c10 */ /* 0x002fe8000ff1e0ff */
[----:B------:R-:W-:Y:S02]  /*9990*/  IADD3.X R5, R7, UR11, RZ, P0, !PT ;  /* 0x0000000b07057c10 */ /* 0x000fe400087fe4ff */
[----:B------:R-:W-:Y:S01]  /*99a0*/  IADD3 R2, P0, R4, UR12, RZ ;  /* 0x0000000c04027c10 */ /* 0x000fe2000ff1e0ff */
[----:B------:R-:W-:Y:S03]  /*99b0*/  LDGSTS.E.BYPASS.LTC128B.128 [R239+0x10000], desc[UR20][R6.64] ;  /* 0x1000000006ef7fae */ /* 0x000fe6000b901d54 */
[----:B------:R-:W-:Y:S05]  /*99c0*/  IADD3.X R3, R5, UR11, RZ, P0, !PT ;  /* 0x0000000b05037c10 */ /* 0x000fea00087fe4ff */
[----:B------:R-:W-:Y:S01]  /*99d0*/  LDGSTS.E.BYPASS.LTC128B.128 [R239+0x10800], desc[UR20][R4.64] ;  /* 0x1080000004ef7fae */ /* 0x000fe2000b901d54 */
[----:B--2---:R-:W-:Y:S04]  /*99e0*/  IADD3 R10, P0, R2, UR12, RZ ;  /* 0x0000000c020a7c10 */ /* 0x004fe8000ff1e0ff */
[----:B------:R-:W-:Y:S03]  /*99f0*/  IADD3.X R11, R3, UR11, RZ, P0, !PT ;  /* 0x0000000b030b7c10 */ /* 0x000fe600087fe4ff */
[----:B------:R-:W-:Y:S08]  /*9a00*/  LDGSTS.E.BYPASS.LTC128B.128 [R239+0x11000], desc[UR20][R2.64] ;  /* 0x1100000002ef7fae */ /* 0x000ff0000b901d54 */
[----:B------:R1:W-:Y:S08]  /*9a10*/  LDGSTS.E.BYPASS.LTC128B.128 [R239+0x11800], desc[UR20][R10.64] ;  /* 0x118000000aef7fae */ /* 0x0003f0000b901d54 */
[----:B------:R-:W-:Y:S08]  /*9a20*/  LDSM.16.M88.4 R128, [R226] ;  /* 0x00000000e280783b */ /* 0x000ff00000000200 */
[----:B------:R-:W-:Y:S08]  /*9a30*/  LDSM.16.M88.4 R16, [R224+0x800] ;  /* 0x00080000e010783b */ /* 0x000ff00000000200 */
[----:B------:R-:W-:Y:S08]  /*9a40*/  LDSM.16.M88.4 R24, [R224+0x1000] ;  /* 0x00100000e018783b */ /* 0x000ff00000000200 */
[----:B-1----:R-:W1:Y:S08]  /*9a50*/  LDSM.16.M88.4 R8, [R224] ;  /* 0x00000000e008783b */ /* 0x002e700000000200 */
[----:B------:R-:W2:Y:S08]  /*9a60*/  LDSM.16.M88.4 R32, [R224+0x1800] ;  /* 0x00180000e020783b */ /* 0x000eb00000000200 */
[----:B------:R-:W3:Y:S08]  /*9a70*/  LDSM.16.M88.4 R40, [R224+0x2000] ;  /* 0x00200000e028783b */ /* 0x000ef00000000200 */
[----:B------:R-:W4:Y:S08]  /*9a80*/  LDSM.16.M88.4 R48, [R224+0x2800] ;  /* 0x00280000e030783b */ /* 0x000f300000000200 */
[----:B------:R-:W4:Y:S01]  /*9a90*/  LDSM.16.M88.4 R56, [R224+0x3000] ;  /* 0x00300000e038783b */ /* 0x000f220000000200 */
[C---:B-1----:R-:W-:Y:S07]  /*9aa0*/  HMMA.16816.F32.BF16 R4, R128.reuse, R8, RZ ;  /* 0x000000088004723c */ /* 0x042fee00000418ff */
[----:B------:R-:W1:Y:S01]  /*9ab0*/  LDSM.16.M88.4 R64, [R224+0x3800] ;  /* 0x00380000e040783b */ /* 0x000e620000000200 */
[C---:B------:R-:W-:Y:S07]  /*9ac0*/  HMMA.16816.F32.BF16 R8, R128.reuse, R10, RZ ;  /* 0x0000000a8008723c */ /* 0x040fee00000418ff */
[----:B------:R-:W1:Y:S01]  /*9ad0*/  LDSM.16.M88.4 R72, [R224+0x4000] ;  /* 0x00400000e048783b */ /* 0x000e620000000200 */
[C---:B------:R-:W-:Y:S07]  /*9ae0*/  HMMA.16816.F32.BF16 R12, R128.reuse, R16, RZ ;  /* 0x00000010800c723c */ /* 0x040fee00000418ff */
[----:B------:R-:W1:Y:S01]  /*9af0*/  LDSM.16.M88.4 R80, [R224+0x4800] ;  /* 0x00480000e050783b */ /* 0x000e620000000200 */
[C---:B------:R-:W-:Y:S06]  /*9b00*/  HMMA.16816.F32.BF16 R16, R128.reuse, R18, RZ ;  /* 0x000000128010723c */ /* 0x040fec00000418ff */
[C---:B------:R-:W-:Y:S01]  /*9b10*/  HMMA.16816.F32.BF16 R20, R128.reuse, R24, RZ ;  /* 0x000000188014723c */ /* 0x040fe200000418ff */
[----:B------:R-:W1:Y:S05]  /*9b20*/  LDSM.16.M88.4 R88, [R224+0x5000] ;  /* 0x00500000e058783b */ /* 0x000e6a0000000200 */
[C---:B------:R-:W-:Y:S03]  /*9b30*/  HMMA.16816.F32.BF16 R24, R128.reuse, R26, RZ ;  /* 0x0000001a8018723c */ /* 0x040fe600000418ff */
[----:B------:R-:W1:Y:S03]  /*9b40*/  LDSM.16.M88.4 R96, [R224+0x5800] ;  /* 0x00580000e060783b */ /* 0x000e660000000200 */
[C---:B--2---:R-:W-:Y:S05]  /*9b50*/  HMMA.16816.F32.BF16 R28, R128.reuse, R32, RZ ;  /* 0x00000020801c723c */ /* 0x044fea00000418ff */
[----:B------:R-:W2:Y:S01]  /*9b60*/  LDSM.16.M88.4 R104, [R224+0x6000] ;  /* 0x00600000e068783b */ /* 0x000ea20000000200 */
[C---:B------:R-:W-:Y:S06]  /*9b70*/  HMMA.16816.F32.BF16 R32, R128.reuse, R34, RZ ;  /* 0x000000228020723c */ /* 0x040fec00000418ff */
[C---:B---3--:R-:W-:Y:S01]  /*9b80*/  HMMA.16816.F32.BF16 R36, R128.reuse, R40, RZ ;  /* 0x000000288024723c */ /* 0x048fe200000418ff */
[----:B------:R-:W3:Y:S05]  /*9b90*/  LDSM.16.M88.4 R112, [R224+0x6800] ;  /* 0x00680000e070783b */ /* 0x000eea0000000200 */
[C---:B------:R-:W-:Y:S03]  /*9ba0*/  HMMA.16816.F32.BF16 R40, R128.reuse, R42, RZ ;  /* 0x0000002a8028723c */ /* 0x040fe600000418ff */
[----:B------:R-:W3:Y:S03]  /*9bb0*/  LDSM.16.M88.4 R120, [R224+0x7000] ;  /* 0x00700000e078783b */ /* 0x000ee60000000200 */
[C---:B----4-:R-:W-:Y:S05]  /*9bc0*/  HMMA.16816.F32.BF16 R44, R128.reuse, R48, RZ ;  /* 0x00000030802c723c */ /* 0x050fea00000418ff */
[----:B------:R-:W4:Y:S01]  /*9bd0*/  LDSM.16.M88.4 R168, [R224+0x7800] ;  /* 0x00780000e0a8783b */ /* 0x000f220000000200 */
[C---:B------:R-:W-:Y:S06]  /*9be0*/  HMMA.16816.F32.BF16 R48, R128.reuse, R50, RZ ;  /* 0x000000328030723c */ /* 0x040fec00000418ff */
[C---:B------:R-:W-:Y:S01]  /*9bf0*/  HMMA.16816.F32.BF16 R52, R128.reuse, R56, RZ ;  /* 0x000000388034723c */ /* 0x040fe200000418ff */
[----:B------:R-:W-:Y:S05]  /*9c00*/  LDSM.16.M88.4 R172, [R229] ;  /* 0x00000000e5ac783b */ /* 0x000fea0000000200 */
[C---:B------:R-:W-:Y:S03]  /*9c10*/  HMMA.16816.F32.BF16 R56, R128.reuse, R58, RZ ;  /* 0x0000003a8038723c */ /* 0x040fe600000418ff */
[----:B------:R-:W4:Y:S03]  /*9c20*/  LDSM.16.M88.4 R176, [R223] ;  /* 0x00000000dfb0783b */ /* 0x000f260000000200 */
[C---:B-1----:R-:W-:Y:S05]  /*9c30*/  HMMA.16816.F32.BF16 R60, R128.reuse, R64, RZ ;  /* 0x00000040803c723c */ /* 0x042fea00000418ff */
[----:B------:R-:W1:Y:S01]  /*9c40*/  LDSM.16.M88.4 R180, [R223+0x800] ;  /* 0x00080000dfb4783b */ /* 0x000e620000000200 */
[C---:B------:R-:W-:Y:S06]  /*9c50*/  HMMA.16816.F32.BF16 R64, R128.reuse, R66, RZ ;  /* 0x000000428040723c */ /* 0x040fec00000418ff */
[C---:B------:R-:W-:Y:S01]  /*9c60*/  HMMA.16816.F32.BF16 R68, R128.reuse, R72, RZ ;  /* 0x000000488044723c */ /* 0x040fe200000418ff */
[----:B------:R-:W1:Y:S05]  /*9c70*/  LDSM.16.M88.4 R184, [R223+0x1000] ;  /* 0x00100000dfb8783b */ /* 0x000e6a0000000200 */
[C---:B------:R-:W-:Y:S03]  /*9c80*/  HMMA.16816.F32.BF16 R72, R128.reuse, R74, RZ ;  /* 0x0000004a8048723c */ /* 0x040fe600000418ff */
[----:B------:R-:W1:Y:S03]  /*9c90*/  LDSM.16.M88.4 R188, [R223+0x1800] ;  /* 0x00180000dfbc783b */ /* 0x000e660000000200 */
[C---:B------:R-:W-:Y:S05]  /*9ca0*/  HMMA.16816.F32.BF16 R76, R128.reuse, R80, RZ ;  /* 0x00000050804c723c */ /* 0x040fea00000418ff */
        /* <DEDUP_REMOVED lines=9> */
[C---:B--2---:R-:W-:Y:S01]  /*9d40*/  HMMA.16816.F32.BF16 R100, R128.reuse, R104, RZ ;  /* 0x000000688064723c */ /* 0x044fe200000418ff */
[----:B------:R-:W2:Y:S05]  /*9d50*/  LDSM.16.M88.4 R208, [R223+0x4000] ;  /* 0x00400000dfd0783b */ /* 0x000eaa0000000200 */
[C---:B------:R-:W-:Y:S03]  /*9d60*/  HMMA.16816.F32.BF16 R104, R128.reuse, R106, RZ ;  /* 0x0000006a8068723c */ /* 0x040fe600000418ff */
[----:B------:R-:W2:Y:S03]  /*9d70*/  LDSM.16.M88.4 R212, [R223+0x4800] ;  /* 0x00480000dfd4783b */ /* 0x000ea60000000200 */
[C---:B---3--:R-:W-:Y:S05]  /*9d80*/  HMMA.16816.F32.BF16 R108, R128.reuse, R112, RZ ;  /* 0x00000070806c723c */ /* 0x048fea00000418ff */
[----:B------:R-:W0:Y:S01]  /*9d90*/  LDGDEPBAR ;  /* 0x00000000000079af */ /* 0x000e220000000000 */
[C---:B------:R-:W-:Y:S07]  /*9da0*/  HMMA.16816.F32.BF16 R112, R128.reuse, R114, RZ ;  /* 0x000000728070723c */ /* 0x040fee00000418ff */
[----:B------:R-:W-:Y:S01]  /*9db0*/  LDSM.16.M88.4 R216, [R222] ;  /* 0x00000000ded8783b */ /* 0x000fe20000000200 */
[C---:B------:R-:W-:Y:S06]  /*9dc0*/  HMMA.16816.F32.BF16 R116, R128.reuse, R120, RZ ;  /* 0x000000788074723c */ /* 0x040fec00000418ff */
[C---:B------:R-:W-:Y:S06]  /*9dd0*/  HMMA.16816.F32.BF16 R120, R128.reuse, R122, RZ ;  /* 0x0000007a8078723c */ /* 0x040fec00000418ff */
[C---:B----4-:R-:W-:Y:S06]  /*9de0*/  HMMA.16816.F32.BF16 R124, R128.reuse, R168, RZ ;  /* 0x000000a8807c723c */ /* 0x050fec00000418ff */
[----:B------:R-:W-:Y:S01]  /*9df0*/  HMMA.16816.F32.BF16 R128, R128, R170, RZ ;  /* 0x000000aa8080723c */ /* 0x000fe200000418ff */
[----:B------:R-:W3:Y:S05]  /*9e00*/  LDSM.16.M88.4 R168, [R223+0x5000] ;  /* 0x00500000dfa8783b */ /* 0x000eea0000000200 */
[C---:B------:R-:W-:Y:S06]  /*9e10*/  HMMA.16816.F32.BF16 R4, R172.reuse, R176, R4 ;  /* 0x000000b0ac04723c */ /* 0x040fec0000041804 */
[C---:B------:R-:W-:Y:S01]  /*9e20*/  HMMA.16816.F32.BF16 R8, R172.reuse, R178, R8 ;  /* 0x000000b2ac08723c */ /* 0x040fe20000041808 */
[----:B------:R-:W4:Y:S05]  /*9e30*/  LDSM.16.M88.4 R176, [R223+0x5800] ;  /* 0x00580000dfb0783b */ /* 0x000f2a0000000200 */
[C---:B-1----:R-:W-:Y:S06]  /*9e40*/  HMMA.16816.F32.BF16 R12, R172.reuse, R180, R12 ;  /* 0x000000b4ac0c723c */ /* 0x042fec000004180c */
[C---:B------:R-:W-:Y:S01]  /*9e50*/  HMMA.16816.F32.BF16 R16, R172.reuse, R182, R16 ;  /* 0x000000b6ac10723c */ /* 0x040fe20000041810 */
[----:B------:R-:W1:Y:S05]  /*9e60*/  LDSM.16.M88.4 R180, [R223+0x6000] ;  /* 0x00600000dfb4783b */ /* 0x000e6a0000000200 */
[C---:B------:R-:W-:Y:S06]  /*9e70*/  HMMA.16816.F32.BF16 R20, R172.reuse, R184, R20 ;  /* 0x000000b8ac14723c */ /* 0x040fec0000041814 */
        /* <DEDUP_REMOVED lines=10> */
[----:B------:R-:W-:Y:S05]  /*9f20*/  LDSM.16.M88.4 R196, [R227] ;  /* 0x00000000e3c4783b */ /* 0x000fea0000000200 */
[C---:B------:R-:W-:Y:S06]  /*9f30*/  HMMA.16816.F32.BF16 R52, R172.reuse, R200, R52 ;  /* 0x000000c8ac34723c */ /* 0x040fec0000041834 */
[C---:B------:R-:W-:Y:S01]  /*9f40*/  HMMA.16816.F32.BF16 R56, R172.reuse, R202, R56 ;  /* 0x000000caac38723c */ /* 0x040fe20000041838 */
[----:B------:R-:W1:Y:S05]  /*9f50*/  LDSM.16.M88.4 R200, [R225] ;  /* 0x00000000e1c8783b */ /* 0x000e6a0000000200 */
[C---:B------:R-:W-:Y:S06]  /*9f60*/  HMMA.16816.F32.BF16 R60, R172.reuse, R204, R60 ;  /* 0x000000ccac3c723c */ /* 0x040fec000004183c */
[C---:B------:R-:W-:Y:S05]  /*9f70*/  HMMA.16816.F32.BF16 R64, R172.reuse, R206, R64 ;  /* 0x000000ceac40723c */ /* 0x040fea0000041840 */
[C---:B------:R-:W-:Y:S01]  /*9f80*/  IADD3 R204, R225.reuse, 0x800, RZ ;  /* 0x00000800e1cc7810 */ /* 0x040fe20007ffe0ff */
[C---:B--2---:R-:W-:Y:S05]  /*9f90*/  HMMA.16816.F32.BF16 R68, R172.reuse, R208, R68 ;  /* 0x000000d0ac44723c */ /* 0x044fea0000041844 */
[----:B------:R-:W2:Y:S01]  /*9fa0*/  LDSM.16.M88.4 R204, [R204] ;  /* 0x00000000cccc783b */ /* 0x000ea20000000200 */
[C---:B------:R-:W-:Y:S05]  /*9fb0*/  HMMA.16816.F32.BF16 R72, R172.reuse, R210, R72 ;  /* 0x000000d2ac48723c */ /* 0x040fea0000041848 */
[C---:B------:R-:W-:Y:S01]  /*9fc0*/  IADD3 R208, R225.reuse, 0x1000, RZ ;  /* 0x00001000e1d07810 */ /* 0x040fe20007ffe0ff */
[C---:B------:R-:W-:Y:S05]  /*9fd0*/  HMMA.16816.F32.BF16 R76, R172.reuse, R212, R76 ;  /* 0x000000d4ac4c723c */ /* 0x040fea000004184c */
[----:B------:R-:W2:Y:S01]  /*9fe0*/  LDSM.16.M88.4 R208, [R208] ;  /* 0x00000000d0d0783b */ /* 0x000ea20000000200 */
[C---:B------:R-:W-:Y:S05]  /*9ff0*/  HMMA.16816.F32.BF16 R80, R172.reuse, R214, R80 ;  /* 0x000000d6ac50723c */ /* 0x040fea0000041850 */
[C---:B------:R-:W-:Y:S01]  /*a000*/  IADD3 R212, R225.reuse, 0x1800, RZ ;  /* 0x00001800e1d47810 */ /* 0x040fe20007ffe0ff */
[C---:B---3--:R-:W-:Y:S05]  /*a010*/  HMMA.16816.F32.BF16 R84, R172.reuse, R168, R84 ;  /* 0x000000a8ac54723c */ /* 0x048fea0000041854 */
[----:B------:R-:W3:Y:S01]  /*a020*/  LDSM.16.M88.4 R212, [R212] ;  /* 0x00000000d4d4783b */ /* 0x000ee20000000200 */
[C---:B------:R-:W-:Y:S05]  /*a030*/  HMMA.16816.F32.BF16 R88, R172.reuse, R170, R88 ;  /* 0x000000aaac58723c */ /* 0x040fea0000041858 */
[C---:B------:R-:W-:Y:S01]  /*a040*/  IADD3 R168, R225.reuse, 0x2000, RZ ;  /* 0x00002000e1a87810 */ /* 0x040fe20007ffe0ff */
[C---:B----4-:R-:W-:Y:S05]  /*a050*/  HMMA.16816.F32.BF16 R92, R172.reuse, R176, R92 ;  /* 0x000000b0ac5c723c */ /* 0x050fea000004185c */
[----:B------:R-:W4:Y:S01]  /*a060*/  LDSM.16.M88.4 R168, [R168] ;  /* 0x00000000a8a8783b */ /* 0x000f220000000200 */
[C---:B------:R-:W-:Y:S05]  /*a070*/  HMMA.16816.F32.BF16 R96, R172.reuse, R178, R96 ;  /* 0x000000b2ac60723c */ /* 0x040fea0000041860 */
[C---:B------:R-:W-:Y:S01]  /*a080*/  IADD3 R176, R225.reuse, 0x2800, RZ ;  /* 0x00002800e1b07810 */ /* 0x040fe20007ffe0ff */
[C---:B-1----:R-:W-:Y:S05]  /*a090*/  HMMA.16816.F32.BF16 R100, R172.reuse, R180, R100 ;  /* 0x000000b4ac64723c */ /* 0x042fea0000041864 */
[----:B------:R-:W1:Y:S01]  /*a0a0*/  LDSM.16.M88.4 R176, [R176] ;  /* 0x00000000b0b0783b */ /* 0x000e620000000200 */
[C---:B------:R-:W-:Y:S05]  /*a0b0*/  HMMA.16816.F32.BF16 R104, R172.reuse, R182, R104 ;  /* 0x000000b6ac68723c */ /* 0x040fea0000041868 */
[C---:B------:R-:W-:Y:S01]  /*a0c0*/  IADD3 R180, R225.reuse, 0x3800, RZ ;  /* 0x00003800e1b47810 */ /* 0x040fe20007ffe0ff */
        /* <DEDUP_REMOVED lines=8> */
[----:B------:R-:W-:Y:S01]  /*a150*/  HMMA.16816.F32.BF16 R128, R172, R194, R128 ;  /* 0x000000c2ac80723c */ /* 0x000fe20000041880 */
[----:B------:R-:W-:Y:S05]  /*a160*/  LDSM.16.M88.4 R192, [R234] ;  /* 0x00000000eac0783b */ /* 0x000fea0000000200 */
[C---:B------:R-:W-:Y:S05]  /*a170*/  HMMA.16816.F32.BF16 R4, R196.reuse, R200, R4 ;  /* 0x000000c8c404723c */ /* 0x040fea0000041804 */
[----:B------:R-:W-:Y:S01]  /*a180*/  IADD3 R172, R225, 0x3000, RZ ;  /* 0x00003000e1ac7810 */ /* 0x000fe20007ffe0ff */
[C---:B------:R-:W-:Y:S01]  /*a190*/  HMMA.16816.F32.BF16 R8, R196.reuse, R202, R8 ;  /* 0x000000cac408723c */ /* 0x040fe20000041808 */
[----:B------:R-:W-:Y:S05]  /*a1a0*/  LDSM.16.M88.4 R200, [R233] ;  /* 0x00000000e9c8783b */ /* 0x000fea0000000200 */
[C---:B--2---:R-:W-:Y:S03]  /*a1b0*/  HMMA.16816.F32.BF16 R12, R196.reuse, R204, R12 ;  /* 0x000000ccc40c723c */ /* 0x044fe6000004180c */
[----:B------:R-:W2:Y:S03]  /*a1c0*/  LDSM.16.M88.4 R172, [R172] ;  /* 0x00000000acac783b */ /* 0x000ea60000000200 */
[C---:B------:R-:W-:Y:S05]  /*a1d0*/  HMMA.16816.F32.BF16 R16, R196.reuse, R206, R16 ;  /* 0x000000cec410723c */ /* 0x040fea0000041810 */
[----:B------:R-:W-:Y:S01]  /*a1e0*/  LDSM.16.M88.4 R204, [R232] ;  /* 0x00000000e8cc783b */ /* 0x000fe20000000200 */
[C---:B------:R-:W-:Y:S06]  /*a1f0*/  HMMA.16816.F32.BF16 R20, R196.reuse, R208, R20 ;  /* 0x000000d0c414723c */ /* 0x040fec0000041814 */
[C---:B------:R-:W-:Y:S01]  /*a200*/  HMMA.16816.F32.BF16 R24, R196.reuse, R210, R24 ;  /* 0x000000d2c418723c */ /* 0x040fe20000041818 */
[----:B------:R-:W-:Y:S05]  /*a210*/  LDSM.16.M88.4 R208, [R231] ;  /* 0x00000000e7d0783b */ /* 0x000fea0000000200 */
[C---:B---3--:R-:W-:Y:S06]  /*a220*/  HMMA.16816.F32.BF16 R28, R196.reuse, R212, R28 ;  /* 0x000000d4c41c723c */ /* 0x048fec000004181c */
[C---:B------:R-:W-:Y:S01]  /*a230*/  HMMA.16816.F32.BF16 R32, R196.reuse, R214, R32 ;  /* 0x000000d6c420723c */ /* 0x040fe20000041820 */
[----:B------:R-:W-:Y:S05]  /*a240*/  LDSM.16.M88.4 R212, [R230] ;  /* 0x00000000e6d4783b */ /* 0x000fea0000000200 */
[C---:B----4-:R-:W-:Y:S06]  /*a250*/  HMMA.16816.F32.BF16 R36, R196.reuse, R168, R36 ;  /* 0x000000a8c424723c */ /* 0x050fec0000041824 */
[C---:B------:R-:W-:Y:S01]  /*a260*/  HMMA.16816.F32.BF16 R40, R196.reuse, R170, R40 ;  /* 0x000000aac428723c */ /* 0x040fe20000041828 */
[----:B------:R-:W3:Y:S05]  /*a270*/  LDSM.16.M88.4 R168, [R235] ;  /* 0x00000000eba8783b */ /* 0x000eea0000000200 */
[C---:B-1----:R-:W-:Y:S06]  /*a280*/  HMMA.16816.F32.BF16 R44, R196.reuse, R176, R44 ;  /* 0x000000b0c42c723c */ /* 0x042fec000004182c */
[C---:B------:R-:W-:Y:S01]  /*a290*/  HMMA.16816.F32.BF16 R48, R196.reuse, R178, R48 ;  /* 0x000000b2c430723c */ /* 0x040fe20000041830 */
[----:B------:R-:W1:Y:S05]  /*a2a0*/  LDSM.16.M88.4 R176, [R228] ;  /* 0x00000000e4b0783b */ /* 0x000e6a0000000200 */
        /* <DEDUP_REMOVED lines=9> */
[C---:B------:R-:W-:Y:S01]  /*a340*/  HMMA.16816.F32.BF16 R88, R196.reuse, R170, R88 ;  /* 0x000000aac458723c */ /* 0x040fe20000041858 */
[----:B------:R-:W2:Y:S05]  /*a350*/  LDSM.16.M88.4 R168, [R222+0x800] ;  /* 0x00080000dea8783b */ /* 0x000eaa0000000200 */
        /* <DEDUP_REMOVED lines=10> */
[C---:B-1----:R-:W-:Y:S06]  /*a400*/  HMMA.16816.F32.BF16 R4, R176.reuse, R216, R4 ;  /* 0x000000d8b004723c */ /* 0x042fec0000041804 */
        /* <DEDUP_REMOVED lines=227> */
[----:B------:R-:W4:Y:S01]  /*b240*/  LDL R131, [R1+0x18] ;  /* 0x0000180001837983 */ /* 0x000f220000100800 */
[----:B------:R-:W-:Y:S01]  /*b250*/  FMUL.FTZ R128, R128, UR8 ;  /* 0x0000000880807c20 */ /* 0x000fe20008410000 */
[----:B------:R-:W-:Y:S01]  /*b260*/  FMUL.FTZ R37, R130, UR8 ;  /* 0x0000000882257c20 */ /* 0x000fe20008410000 */
[----:B------:R-:W-:Y:S06]  /*b270*/  FMUL.FTZ R129, R129, UR8 ;  /* 0x0000000881817c20 */ /* 0x000fec0008410000 */
        /* <DEDUP_REMOVED lines=37> */
[----:B----4-:R-:W-:Y:S09]  /*b4d0*/  ISETP.GT.AND P0, PT, R238, R131, PT ;  /* 0x00000083ee00720c */ /* 0x010ff20003f04270 */
[----:B------:R-:W4:Y:S10]  /*b4e0*/  MUFU.TANH R96, R96 ;  /* 0x0000006000607308 */ /* 0x000f340000002400 */
        /* <DEDUP_REMOVED lines=102> */
.L_x_2261:
        /* <DEDUP_REMOVED lines=56> */
.L_x_2260:
        /* <DEDUP_REMOVED lines=155> */
[--C-:B------:R-:W-:Y:S04]  /*c880*/  FFMA.FTZ R5, R181, UR4, -R39.reuse ;  /* 0x00000004b5057c23 */ /* 0x100fe80008010827 */
        /* <DEDUP_REMOVED lines=26> */
[C---:B---3--:R-:W-:Y:S01]  /*ca30*/  FMUL.FTZ R13, R2.reuse, R141 ;  /* 0x0000008d020d7220 */ /* 0x048fe20000410000 */
[----:B------:R-:W-:Y:S08]  /*ca40*/  FMUL.FTZ R21, R2, R149 ;  /* 0x0000009502157220 */ /* 0x000ff00000410000 */
[----:B------:R3:W-:Y:S01]  /*ca50*/  MUFU.EX2 R130, R6 ;  /* 0x0000000600827308 */ /* 0x0007e20000000800 */
[----:B-1----:R-:W-:Y:S09]  /*ca60*/  FMUL.FTZ R7, R0, R139 ;  /* 0x0000008b00077220 */ /* 0x002ff20000410000 */
[----:B------:R1:W-:Y:S01]  /*ca70*/  MUFU.EX2 R168, R8 ;  /* 0x0000000800a87308 */ /* 0x0003e20000000800 */
[--C-:B--2---:R-:W-:Y:S01]  /*ca80*/  FFMA.FTZ R4, R188, UR4, -R39.reuse ;  /* 0x00000004bc047c23 */ /* 0x104fe20008010827 */
[----:B----4-:R-:W-:Y:S08]  /*ca90*/  F2FP.BF16.F32.PACK_AB R41, R190, R184 ;  /* 0x000000b8be29723e */ /* 0x010ff000000010ff */
[----:B------:R2:W4:Y:S01]  /*caa0*/  MUFU.EX2 R219, R4 ;  /* 0x0000000400db7308 */ /* 0x0005220000000800 */
[----:B---3--:R-:W-:Y:S09]  /*cab0*/  FMUL.FTZ R6, R0, R138 ;  /* 0x0000008a00067220 */ /* 0x008ff20000410000 */
[----:B------:R3:W-:Y:S01]  /*cac0*/  MUFU.EX2 R169, R9 ;  /* 0x0000000900a97308 */ /* 0x0007e20000000800 */
[C---:B-1----:R-:W-:Y:S09]  /*cad0*/  FMUL.FTZ R8, R2.reuse, R144 ;  /* 0x0000009002087220 */ /* 0x042ff20000410000 */
[----:B------:R1:W-:Y:S01]  /*cae0*/  MUFU.EX2 R242, R48 ;  /* 0x0000003000f27308 */ /* 0x0003e20000000800 */
[--C-:B--2---:R-:W-:Y:S01]  /*caf0*/  FFMA.FTZ R4, R187, UR4, -R68.reuse ;  /* 0x00000004bb047c23 */ /* 0x104fe20008010844 */
[----:B----4-:R-:W-:Y:S08]  /*cb00*/  F2FP.BF16.F32.PACK_AB R42, R219, R189 ;  /* 0x000000bddb2a723e */ /* 0x010ff000000010ff */
[----:B------:R2:W-:Y:S01]  /*cb10*/  MUFU.EX2 R187, R4 ;  /* 0x0000000400bb7308 */ /* 0x0005e20000000800 */
[----:B---3--:R-:W-:Y:S01]  /*cb20*/  FMUL.FTZ R9, R2, R145 ;  /* 0x0000009102097220 */ /* 0x008fe20000410000 */
[----:B-1----:R-:W-:Y:S01]  /*cb30*/  F2FP.BF16.F32.PACK_AB R48, R247, R245 ;  /* 0x000000f5f730723e */ /* 0x002fe200000010ff */
[--C-:B--2---:R-:W-:Y:S07]  /*cb40*/  FFMA.FTZ R4, R183, UR4, -R68.reuse ;  /* 0x00000004b7047c23 */ /* 0x104fee0008010844 */
[----:B------:R1:W2:Y:S02]  /*cb50*/  MUFU.EX2 R188, R4 ;  /* 0x0000000400bc7308 */ /* 0x0002a40000000800 */
[--C-:B-1----:R-:W-:Y:S01]  /*cb60*/  FFMA.FTZ R4, R180, UR4, -R68.reuse ;  /* 0x00000004b4047c23 */ /* 0x102fe20008010844 */
[----:B--2---:R-:W-:Y:S07]  /*cb70*/  F2FP.BF16.F32.PACK_AB R43, R188, R187 ;  /* 0x000000bbbc2b723e */ /* 0x004fee00000010ff */
[----:B------:R1:W-:Y:S02]  /*cb80*/  MUFU.EX2 R244, R4 ;  /* 0x0000000400f47308 */ /* 0x0003e40000000800 */
[--C-:B-1----:R-:W-:Y:S08]  /*cb90*/  FFMA.FTZ R4, R175, UR4, -R68.reuse ;  /* 0x00000004af047c23 */ /* 0x102ff00008010844 */
[----:B------:R1:W-:Y:S10]  /*cba0*/  MUFU.EX2 R175, R20 ;  /* 0x0000001400af7308 */ /* 0x0003f40000000800 */
[----:B------:R2:W3:Y:S01]  /*cbb0*/  MUFU.EX2 R246, R4 ;  /* 0x0000000400f67308 */ /* 0x0004e20000000800 */
[----:B-1----:R-:W-:Y:S01]  /*cbc0*/  FMUL.FTZ R20, R2, R148 ;  /* 0x0000009402147220 */ /* 0x002fe20000410000 */
[--C-:B--2---:R-:W-:Y:S01]  /*cbd0*/  FFMA.FTZ R4, R172, UR4, -R39.reuse ;  /* 0x00000004ac047c23 */ /* 0x104fe20008010827 */
[----:B---3--:R-:W-:Y:S07]  /*cbe0*/  F2FP.BF16.F32.PACK_AB R49, R246, R244 ;  /* 0x000000f4f631723e */ /* 0x008fee00000010ff */
[----:B------:R1:W2:Y:S02]  /*cbf0*/  MUFU.EX2 R10, R4 ;  /* 0x00000004000a7308 */ /* 0x0002a40000000800 */
[--C-:B-1----:R-:W-:Y:S01]  /*cc00*/  FFMA.FTZ R4, R171, UR4, -R68.reuse ;  /* 0x00000004ab047c23 */ /* 0x102fe20008010844 */
[----:B--2---:R-:W-:Y:S01]  /*cc10*/  MOV R138, R10 ;  /* 0x0000000a008a7202 */ /* 0x004fe20000000f00 */
[--C-:B------:R-:W-:Y:S01]  /*cc20*/  FFMA.FTZ R10, R32, UR4, -R39.reuse ;  /* 0x00000004200a7c23 */ /* 0x100fe20008010827 */
[--C-:B------:R-:W-:Y:S05]  /*cc30*/  FFMA.FTZ R32, R174, UR4, -R39.reuse ;  /* 0x00000004ae207c23 */ /* 0x100fea0008010827 */
[----:B------:R1:W-:Y:S01]  /*cc40*/  MUFU.EX2 R248, R4 ;  /* 0x0000000400f87308 */ /* 0x0003e20000000800 */
[----:B------:R-:W-:Y:S09]  /*cc50*/  F2FP.BF16.F32.PACK_AB R50, R138, R250 ;  /* 0x000000fa8a32723e */ /* 0x000ff200000010ff */
[----:B------:R2:W-:Y:S10]  /*cc60*/  MUFU.EX2 R171, R10 ;  /* 0x0000000a00ab7308 */ /* 0x0005f40000000800 */
[----:B------:R3:W-:Y:S01]  /*cc70*/  MUFU.EX2 R252, R32 ;  /* 0x0000002000fc7308 */ /* 0x0007e20000000800 */
[--C-:B-1----:R-:W-:Y:S09]  /*cc80*/  FFMA.FTZ R4, R170, UR4, -R68.reuse ;  /* 0x00000004aa047c23 */ /* 0x102ff20008010844 */
[----:B------:R1:W4:Y:S01]  /*cc90*/  MUFU.EX2 R251, R4 ;  /* 0x0000000400fb7308 */ /* 0x0003220000000800 */
[----:B--2---:R-:W-:Y:S09]  /*cca0*/  FMUL.FTZ R10, R0, R146 ;  /* 0x00000092000a7220 */ /* 0x004ff20000410000 */
[----:B------:R2:W-:Y:S01]  /*ccb0*/  MUFU.EX2 R170, R5 ;  /* 0x0000000500aa7308 */ /* 0x0005e20000000800 */
[--C-:B---3--:R-:W-:Y:S09]  /*ccc0*/  FFMA.FTZ R32, R191, UR4, -R68.reuse ;  /* 0x00000004bf207c23 */ /* 0x108ff20008010844 */
[----:B------:R3:W-:Y:S01]  /*ccd0*/  MUFU.EX2 R243, R32 ;  /* 0x0000002000f37308 */ /* 0x0007e20000000800 */
[--C-:B-1----:R-:W-:Y:S01]  /*cce0*/  FFMA.FTZ R4, R22, UR4, -R68.reuse ;  /* 0x0000000416047c23 */ /* 0x102fe20008010844 */
[----:B------:R-:W-:Y:S01]  /*ccf0*/  FMUL.FTZ R22, R0, R150 ;  /* 0x0000009600167220 */ /* 0x000fe20000410000 */
[----:B----4-:R-:W-:Y:S07]  /*cd00*/  F2FP.BF16.F32.PACK_AB R51, R251, R248 ;  /* 0x000000f8fb33723e */ /* 0x010fee00000010ff */
[----:B------:R1:W4:Y:S01]  /*cd10*/  MUFU.EX2 R12, R4 ;  /* 0x00000004000c7308 */ /* 0x0003220000000800 */
[----:B--2---:R-:W-:Y:S01]  /*cd20*/  FMUL.FTZ R5, R2, R137 ;  /* 0x0000008902057220 */ /* 0x004fe20000410000 */
[----:B------:R-:W-:Y:S01]  /*cd30*/  MOV R137, R11 ;  /* 0x0000000b00897202 */ /* 0x000fe20000000f00 */
[----:B------:R-:W-:Y:S01]  /*cd40*/  FMUL.FTZ R11, R0, R147 ;  /* 0x00000093000b7220 */ /* 0x000fe20000410000 */
[----:B---3--:R-:W-:Y:S01]  /*cd50*/  FMUL.FTZ R32, R2, R160 ;  /* 0x000000a002207220 */ /* 0x008fe20000410000 */
[--C-:B-1----:R-:W-:Y:S01]  /*cd60*/  FFMA.FTZ R4, R23, UR4, -R68.reuse ;  /* 0x0000000417047c23 */ /* 0x102fe20008010844 */
[----:B------:R-:W-:Y:S04]  /*cd70*/  FMUL.FTZ R23, R0, R151 ;  /* 0x0000009700177220 */ /* 0x000fe80000410000 */
[----:B------:R1:W2:Y:S02]  /*cd80*/  MUFU.EX2 R133, R4 ;  /* 0x0000000400857308 */ /* 0x0002a40000000800 */
[--C-:B-1----:R-:W-:Y:S08]  /*cd90*/  FFMA.FTZ R4, R24, UR4, -R39.reuse ;  /* 0x0000000418047c23 */ /* 0x102ff00008010827 */
[----:B------:R1:W-:Y:S02]  /*cda0*/  MUFU.EX2 R132, R4 ;  /* 0x0000000400847308 */ /* 0x0003e40000000800 */
[--C-:B-1----:R-:W-:Y:S08]  /*cdb0*/  FFMA.FTZ R4, R25, UR4, -R39.reuse ;  /* 0x0000000419047c23 */ /* 0x102ff00008010827 */
[----:B------:R1:W3:Y:S02]  /*cdc0*/  MUFU.EX2 R129, R4 ;  /* 0x0000000400817308 */ /* 0x0002e40000000800 */
[--C-:B-1----:R-:W-:Y:S02]  /*cdd0*/  FFMA.FTZ R4, R27, UR4, -R68.reuse ;  /* 0x000000041b047c23 */ /* 0x102fe40008010844 */
[----:B------:R-:W1:Y:S06]  /*cde0*/  LDSM.16.MT88.4 R24, [R221+0xa000] ;  /* 0x00a00000dd18783b */ /* 0x000e6c0000004200 */
[----:B------:R5:W3:Y:S02]  /*cdf0*/  MUFU.EX2 R125, R4 ;  /* 0x00000004007d7308 */ /* 0x000ae40000000800 */
[--C-:B-----5:R-:W-:Y:S08]  /*ce00*/  FFMA.FTZ R4, R28, UR4, -R39.reuse ;  /* 0x000000041c047c23 */ /* 0x120ff00008010827 */
[----:B------:R5:W-:Y:S02]  /*ce10*/  MUFU.EX2 R178, R4 ;  /* 0x0000000400b27308 */ /* 0x000be40000000800 */
[--C-:B-----5:R-:W-:Y:S02]  /*ce20*/  FFMA.FTZ R4, R29, UR4, -R39.reuse ;  /* 0x000000041d047c23 */ /* 0x120fe40008010827 */
[----:B------:R-:W5:Y:S06]  /*ce30*/  LDSM.16.MT88.4 R28, [R135+0xa000] ;  /* 0x00a00000871c783b */ /* 0x000f6c0000004200 */
[----:B------:R4:W-:Y:S02]  /*ce40*/  MUFU.EX2 R179, R4 ;  /* 0x0000000400b37308 */ /* 0x0009e40000000800 */
[C---:B----4-:R-:W-:Y:S01]  /*ce50*/  FMUL.FTZ R4, R2.reuse, R136 ;  /* 0x0000008802047220 */ /* 0x050fe20000410000 */
[----:B------:R-:W-:Y:S01]  /*ce60*/  MOV R136, R12 ;  /* 0x0000000c00887202 */ /* 0x000fe20000000f00 */
[C---:B------:R-:W-:Y:S05]  /*ce70*/  FMUL.FTZ R12, R2.reuse, R140 ;  /* 0x0000008c020c7220 */ /* 0x040fea0000410000 */
[C---:B------:R-:W-:Y:S06]  /*ce80*/  HMMA.16816.F32.BF16 R4, R40.reuse, R16, R4 ;  /* 0x000000102804723c */ /* 0x040fec0000041804 */
[C---:B------:R-:W-:Y:S05]  /*ce90*/  HMMA.16816.F32.BF16 R8, R40.reuse, R18, R8 ;  /* 0x000000122808723c */ /* 0x040fea0000041808 */
[--C-:B------:R-:W-:Y:S01]  /*cea0*/  FFMA.FTZ R16, R33, UR4, -R39.reuse ;  /* 0x0000000421107c23 */ /* 0x100fe20008010827 */
[C---:B-1----:R-:W-:Y:S03]  /*ceb0*/  HMMA.16816.F32.BF16 R12, R40.reuse, R24, R12 ;  /* 0x00000018280c723c */ /* 0x042fe6000004180c */
[----:B------:R1:W4:Y:S02]  /*cec0*/  MUFU.EX2 R173, R16 ;  /* 0x0000001000ad7308 */ /* 0x0003240000000800 */
        /* <DEDUP_REMOVED lines=8> */
[----:B------:R1:W4:Y:S02]  /*cf50*/  MUFU.EX2 R172, R16 ;  /* 0x0000001000ac7308 */ /* 0x0003240000000800 */
        /* <DEDUP_REMOVED lines=18> */
[----:B--2---:R-:W-:Y:S01]  /*d080*/  F2FP.BF16.F32.PACK_AB R45, R133, R136 ;  /* 0x00000088852d723e */ /* 0x004fe200000010ff */
[C---:B------:R-:W-:Y:S01]  /*d090*/  HMMA.16816.F32.BF16 R8, R48.reuse, R54, R8 ;  /* 0x000000363008723c */ /* 0x040fe20000041808 */
[----:B------:R-:W2:Y:S04]  /*d0a0*/  LDSM.16.MT88.4 R52, [R134+0xb000] ;  /* 0x00b000008634783b */ /* 0x000ea80000004200 */
[----:B---3--:R-:W-:Y:S01]  /*d0b0*/  F2FP.BF16.F32.PACK_AB R46, R129, R132 ;  /* 0x00000084812e723e */ /* 0x008fe200000010ff */
[C---:B------:R-:W-:Y:S05]  /*d0c0*/  HMMA.16816.F32.BF16 R12, R48.reuse, R56, R12 ;  /* 0x00000038300c723c */ /* 0x040fea000004180c */
[----:B------:R-:W-:Y:S01]  /*d0d0*/  F2FP.BF16.F32.PACK_AB R47, R125, R130 ;  /* 0x000000827d2f723e */ /* 0x000fe200000010ff */
[C---:B------:R-:W-:Y:S01]  /*d0e0*/  HMMA.16816.F32.BF16 R16, R48.reuse, R58, R16 ;  /* 0x0000003a3010723c */ /* 0x040fe20000041810 */
[----:B------:R-:W3:Y:S04]  /*d0f0*/  LDSM.16.MT88.4 R56, [R221+0xb000] ;  /* 0x00b00000dd38783b */ /* 0x000ee80000004200 */
[--C-:B-----5:R-:W-:Y:S01]  /*d100*/  FFMA.FTZ R44, R195, UR4, -R39.reuse ;  /* 0x00000004c32c7c23 */ /* 0x120fe20008010827 */
[C---:B------:R-:W-:Y:S03]  /*d110*/  HMMA.16816.F32.BF16 R20, R48.reuse, R60, R20 ;  /* 0x0000003c3014723c */ /* 0x040fe60000041814 */
[----:B------:R5:W3:Y:S02]  /*d120*/  MUFU.EX2 R186, R44 ;  /* 0x0000002c00ba7308 */ /* 0x000ae40000000800 */
[----:B------:R-:W-:Y:S01]  /*d130*/  MOV R195, R175 ;  /* 0x000000af00c37202 */ /* 0x000fe20000000f00 */
[C---:B------:R-:W-:Y:S01]  /*d140*/  HMMA.16816.F32.BF16 R24, R48.reuse, R62, R24 ;  /* 0x0000003e3018723c */ /* 0x040fe20000041818 */
[----:B------:R-:W3:Y:S04]  /*d150*/  LDSM.16.MT88.4 R60, [R135+0xb000] ;  /* 0x00b00000873c783b */ /* 0x000ee80000004200 */
[----:B------:R-:W-:Y:S01]  /*d160*/  MOV R194, R131 ;  /* 0x0000008300c27202 */ /* 0x000fe20000000f00 */
[C---:B-1----:R-:W-:Y:S03]  /*d170*/  HMMA.16816.F32.BF16 R28, R48.reuse, R40, R28 ;  /* 0x00000028301c723c */ /* 0x042fe6000004181c */
[----:B------:R-:W-:Y:S03]  /*d180*/  ISETP.GT.AND P0, PT, R238, R194, PT ;  /* 0x000000c2ee00720c */ /* 0x000fe60003f04270 */
[----:B------:R-:W-:Y:S01]  /*d190*/  HMMA.16816.F32.BF16 R32, R48, R42, R32 ;  /* 0x0000002a3020723c */ /* 0x000fe20000041820 */
[----:B------:R-:W1:Y:S04]  /*d1a0*/  LDSM.16.MT88.4 R40, [R220+0xb000] ;  /* 0x00b00000dc28783b */ /* 0x000e680000004200 */
[--C-:B-----5:R-:W-:Y:S01]  /*d1b0*/  FFMA.FTZ R44, R196, UR4, -R68.reuse ;  /* 0x00000004c42c7c23 */ /* 0x120fe20008010844 */
[----:B----4-:R-:W-:Y:S01]  /*d1c0*/  MOV R196, R173 ;  /* 0x000000ad00c47202 */ /* 0x010fe20000000f00 */
[--C-:B------:R-:W-:Y:S01]  /*d1d0*/  FFMA.FTZ R48, R201, UR4, -R68.reuse ;  /* 0x00000004c9307c23 */ /* 0x100fe20008010844 */
[----:B------:R-:W-:Y:S01]  /*d1e0*/  MOV R201, R168 ;  /* 0x000000a800c97202 */ /* 0x000fe20000000f00 */
[----:B------:R4:W-:Y:S02]  /*d1f0*/  MUFU.EX2 R183, R44 ;  /* 0x0000002c00b77308 */ /* 0x0009e40000000800 */
[--C-:B----4-:R-:W-:Y:S01]  /*d200*/  FFMA.FTZ R44, R197, UR4, -R68.reuse ;  /* 0x00000004c52c7c23 */ /* 0x110fe20008010844 */
[----:B------:R-:W-:Y:S07]  /*d210*/  MOV R197, R172 ;  /* 0x000000ac00c57202 */ /* 0x000fee0000000f00 */
[----:B------:R4:W5:Y:S01]  /*d220*/  MUFU.EX2 R182, R44 ;  /* 0x0000002c00b67308 */ /* 0x0009620000000800 */
[----:B------:R-:W-:Y:S01]  /*d230*/  F2FP.BF16.F32.PACK_AB R51, R195, R197 ;  /* 0x000000c5c333723e */ /* 0x000fe200000010ff */
[--C-:B----4-:R-:W-:Y:S01]  /*d240*/  FFMA.FTZ R44, R198, UR4, -R39.reuse ;  /* 0x00000004c62c7c23 */ /* 0x110fe20008010827 */
[----:B------:R-:W-:Y:S07]  /*d250*/  MOV R198, R171 ;  /* 0x000000ab00c67202 */ /* 0x000fee0000000f00 */
[----:B------:R4:W-:Y:S01]  /*d260*/  MUFU.EX2 R181, R44 ;  /* 0x0000002c00b57308 */ /* 0x0009e20000000800 */
[----:B------:R-:W-:Y:S01]  /*d270*/  F2FP.BF16.F32.PACK_AB R50, R196, R198 ;  /* 0x000000c6c432723e */ /* 0x000fe200000010ff */
[--C-:B----4-:R-:W-:Y:S01]  /*d280*/  FFMA.FTZ R44, R199, UR4, -R39.reuse ;  /* 0x00000004c72c7c23 */ /* 0x110fe20008010827 */
[----:B------:R-:W-:Y:S07]  /*d290*/  MOV R199, R169 ;  /* 0x000000a900c77202 */ /* 0x000fee0000000f00 */
[----:B------:R4:W-:Y:S01]  /*d2a0*/  MUFU.EX2 R191, R44 ;  /* 0x0000002c00bf7308 */ /* 0x0009e20000000800 */
[----:B------:R-:W-:Y:S01]  /*d2b0*/  F2FP.BF16.F32.PACK_AB R49, R199, R201 ;  /* 0x000000c9c731723e */ /* 0x000fe200000010ff */
[--C-:B----4-:R-:W-:Y:S01]  /*d2c0*/  FFMA.FTZ R44, R200, UR4, -R68.reuse ;  /* 0x00000004c82c7c23 */ /* 0x110fe20008010844 */
[----:B------:R-:W-:Y:S07]  /*d2d0*/  MOV R200, R179 ;  /* 0x000000b300c87202 */ /* 0x000fee0000000f00 */
[----:B------:R4:W-:Y:S10]  /*d2e0*/  MUFU.EX2 R179, R48 ;  /* 0x0000003000b37308 */ /* 0x0009f40000000800 */
[----:B------:R2:W5:Y:S01]  /*d2f0*/  MUFU.EX2 R175, R44 ;  /* 0x0000002c00af7308 */ /* 0x0005620000000800 */
[--C-:B----4-:R-:W-:Y:S01]  /*d300*/  FFMA.FTZ R48, R202, UR4, -R39.reuse ;  /* 0x00000004ca307c23 */ /* 0x110fe20008010827 */
[----:B------:R-:W-:Y:S08]  /*d310*/  MOV R202, R178 ;  /* 0x000000b200ca7202 */ /* 0x000ff00000000f00 */
[----:B------:R4:W-:Y:S01]  /*d320*/  MUFU.EX2 R178, R48 ;  /* 0x0000003000b27308 */ /* 0x0009e20000000800 */
[----:B--2---:R-:W-:Y:S07]  /*d330*/  F2FP.BF16.F32.PACK_AB R44, R170, R137 ;  /* 0x00000089aa2c723e */ /* 0x004fee00000010ff */
[C---:B------:R-:W-:Y:S06]  /*d340*/  HMMA.16816.F32.BF16 R4, R44.reuse, R52, R4 ;  /* 0x000000342c04723c */ /* 0x040fec0000041804 */
[C---:B------:R-:W-:Y:S01]  /*d350*/  HMMA.16816.F32.BF16 R8, R44.reuse, R54, R8 ;  /* 0x000000362c08723c */ /* 0x040fe20000041808 */
[----:B------:R-:W2:Y:S04]  /*d360*/  LDSM.16.MT88.4 R52, [R134+0xb800] ;  /* 0x00b800008634783b */ /* 0x000ea80000004200 */
[--C-:B----4-:R-:W-:Y:S01]  /*d370*/  FFMA.FTZ R48, R203, UR4, -R39.reuse ;  /* 0x00000004cb307c23 */ /* 0x110fe20008010827 */
[C---:B---3--:R-:W-:Y:S03]  /*d380*/  HMMA.16816.F32.BF16 R12, R44.reuse, R56, R12 ;  /* 0x000000382c0c723c */ /* 0x048fe6000004180c */
[----:B------:R3:W4:Y:S02]  /*d390*/  MUFU.EX2 R180, R48 ;  /* 0x0000003000b47308 */ /* 0x0007240000000800 */
[----:B------:R-:W-:Y:S01]  /*d3a0*/  MOV R203, R125 ;  /* 0x0000007d00cb7202 */ /* 0x000fe20000000f00 */
[C---:B------:R-:W-:Y:S01]  /*d3b0*/  HMMA.16816.F32.BF16 R16, R44.reuse, R58, R16 ;  /* 0x0000003a2c10723c */ /* 0x040fe20000041810 */
[----:B------:R-:W4:Y:S05]  /*d3c0*/  LDSM.16.MT88.4 R56, [R221+0xb800] ;  /* 0x00b80000dd38783b */ /* 0x000f2a0000004200 */
[C---:B------:R-:W-:Y:S06]  /*d3d0*/  HMMA.16816.F32.BF16 R20, R44.reuse, R60, R20 ;  /* 0x0000003c2c14723c */ /* 0x040fec0000041814 */
[C---:B------:R-:W-:Y:S01]  /*d3e0*/  HMMA.16816.F32.BF16 R24, R44.reuse, R62, R24 ;  /* 0x0000003e2c18723c */ /* 0x040fe20000041818 */
[----:B------:R-:W4:Y:S04]  /*d3f0*/  LDSM.16.MT88.4 R60, [R135+0xb800] ;  /* 0x00b80000873c783b */ /* 0x000f280000004200 */
[--C-:B---3--:R-:W-:Y:S01]  /*d400*/  FFMA.FTZ R48, R204, UR4, -R68.reuse ;  /* 0x00000004cc307c23 */ /* 0x108fe20008010844 */
[C---:B-1----:R-:W-:Y:S03]  /*d410*/  HMMA.16816.F32.BF16 R28, R44.reuse, R40, R28 ;  /* 0x000000282c1c723c */ /* 0x042fe6000004181c */
[----:B------:R1:W-:Y:S02]  /*d420*/  MUFU.EX2 R171, R48 ;  /* 0x0000003000ab7308 */ /* 0x0003e40000000800 */
[----:B------:R-:W-:Y:S01]  /*d430*/  MOV R204, R129 ;  /* 0x0000008100cc7202 */ /* 0x000fe20000000f00 */
[----:B------:R-:W-:Y:S01]  /*d440*/  HMMA.16816.F32.BF16 R32, R44, R42, R32 ;  /* 0x0000002a2c20723c */ /* 0x000fe20000041820 */
[----:B------:R-:W3:Y:S06]  /*d450*/  LDSM.16.MT88.4 R40, [R220+0xb800] ;  /* 0x00b80000dc28783b */ /* 0x000eec0000004200 */
[--C-:B------:R-:W-:Y:S01]  /*d460*/  FFMA.FTZ R44, R208, UR4, -R68.reuse ;  /* 0x00000004d02c7c23 */ /* 0x100fe20008010844 */
[----:B------:R-:W-:Y:S03]  /*d470*/  F2FP.BF16.F32.PACK_AB R45, R242, R243 ;  /* 0x000000f3f22d723e */ /* 0x000fe600000010ff */
[----:B------:R2:W-:Y:S01]  /*d480*/  MUFU.EX2 R167, R44 ;  /* 0x0000002c00a77308 */ /* 0x0005e20000000800 */
[----:B------:R-:W-:Y:S01]  /*d490*/  MOV R208, R170 ;  /* 0x000000aa00d07202 */ /* 0x000fe20000000f00 */
[--C-:B-1----:R-:W-:Y:S01]  /*d4a0*/  FFMA.FTZ R48, R206, UR4, -R68.reuse ;  /* 0x00000004ce307c23 */ /* 0x102fe20008010844 */
[----:B------:R-:W-:Y:S02]  /*d4b0*/  F2FP.BF16.F32.PACK_AB R46, R186, R192 ;  /* 0x000000c0ba2e723e */ /* 0x000fe400000010ff */
[----:B-----5:R-:W-:Y:S05]  /*d4c0*/  F2FP.BF16.F32.PACK_AB R47, R182, R183 ;  /* 0x000000b7b62f723e */ /* 0x020fea00000010ff */
[----:B------:R1:W5:Y:S01]  /*d4d0*/  MUFU.EX2 R174, R48 ;  /* 0x0000003000ae7308 */ /* 0x0003620000000800 */
[----:B------:R-:W-:Y:S01]  /*d4e0*/  MOV R206, R130 ;  /* 0x0000008200ce7202 */ /* 0x000fe20000000f00 */
[--C-:B--2---:R-:W-:Y:S01]  /*d4f0*/  FFMA.FTZ R44, R210, UR4, -R68.reuse ;  /* 0x00000004d22c7c23 */ /* 0x104fe20008010844 */
[----:B------:R-:W-:Y:S07]  /*d500*/  MOV R210, R136 ;  /* 0x0000008800d27202 */ /* 0x000fee0000000f00 */
[----:B------:R2:W5:Y:S01]  /*d510*/  MUFU.EX2 R169, R44 ;  /* 0x0000002c00a97308 */ /* 0x0005620000000800 */
[--C-:B-1----:R-:W-:Y:S01]  /*d520*/  FFMA.FTZ R48, R205, UR4, -R39.reuse ;  /* 0x00000004cd307c23 */ /* 0x102fe20008010827 */
[----:B------:R-:W-:Y:S08]  /*d530*/  MOV R205, R132 ;  /* 0x0000008400cd7202 */ /* 0x000ff00000000f00 */
[----:B------:R1:W-:Y:S01]  /*d540*/  MUFU.EX2 R173, R48 ;  /* 0x0000003000ad7308 */ /* 0x0003e20000000800 */
[--C-:B--2---:R-:W-:Y:S01]  /*d550*/  FFMA.FTZ R44, R209, UR4, -R39.reuse ;  /* 0x00000004d12c7c23 */ /* 0x104fe20008010827 */
[----:B------:R-:W-:Y:S08]  /*d560*/  MOV R209, R137 ;  /* 0x0000008900d17202 */ /* 0x000ff00000000f00 */
[----:B------:R2:W-:Y:S01]  /*d570*/  MUFU.EX2 R168, R44 ;  /* 0x0000002c00a87308 */ /* 0x0005e20000000800 */
[--C-:B-1----:R-:W-:Y:S01]  /*d580*/  FFMA.FTZ R48, R207, UR4, -R39.reuse ;  /* 0x00000004cf307c23 */ /* 0x102fe20008010827 */
[----:B------:R-:W-:Y:S08]  /*d590*/  MOV R207, R133 ;  /* 0x0000008500cf7202 */ /* 0x000ff00000000f00 */
[----:B------:R1:W-:Y:S01]  /*d5a0*/  MUFU.EX2 R172, R48 ;  /* 0x0000003000ac7308 */ /* 0x0003e20000000800 */
[--C-:B--2---:R-:W-:Y:S01]  /*d5b0*/  FFMA.FTZ R44, R211, UR4, -R39.reuse ;  /* 0x00000004d32c7c23 */ /* 0x104fe20008010827 */
[----:B------:R-:W-:Y:S08]  /*d5c0*/  MOV R211, R138 ;  /* 0x0000008a00d37202 */ /* 0x000ff00000000f00 */
[----:B------:R2:W5:Y:S01]  /*d5d0*/  MUFU.EX2 R170, R44 ;  /* 0x0000002c00aa7308 */ /* 0x0005620000000800 */
[----:B-1----:R-:W-:Y:S07]  /*d5e0*/  F2FP.BF16.F32.PACK_AB R48, R200, R202 ;  /* 0x000000cac830723e */ /* 0x002fee00000010ff */
[C---:B------:R-:W-:Y:S06]  /*d5f0*/  HMMA.16816.F32.BF16 R4, R48.reuse, R52, R4 ;  /* 0x000000343004723c */ /* 0x040fec0000041804 */
[C---:B------:R-:W-:Y:S01]  /*d600*/  HMMA.16816.F32.BF16 R8, R48.reuse, R54, R8 ;  /* 0x000000363008723c */ /* 0x040fe20000041808 */
[----:B------:R-:W1:Y:S04]  /*d610*/  LDSM.16.MT88.4 R52, [R134+0xc000] ;  /* 0x00c000008634783b */ /* 0x000e680000004200 */
[--C-:B--2---:R-:W-:Y:S01]  /*d620*/  FFMA.FTZ R44, R212, UR4, -R68.reuse ;  /* 0x00000004d42c7c23 */ /* 0x104fe20008010844 */
[C---:B----4-:R-:W-:Y:S03]  /*d630*/  HMMA.16816.F32.BF16 R12, R48.reuse, R56, R12 ;  /* 0x00000038300c723c */ /* 0x050fe6000004180c */
[----:B------:R-:W2:Y:S01]  /*d640*/  LDL.LU R212, [R1] ;  /* 0x0000000001d47983 */ /* 0x000ea20000300800 */
[----:B------:R4:W-:Y:S02]  /*d650*/  MUFU.EX2 R163, R44 ;  /* 0x0000002c00a37308 */ /* 0x0009e40000000800 */
[C---:B------:R-:W-:Y:S01]  /*d660*/  HMMA.16816.F32.BF16 R16, R48.reuse, R58, R16 ;  /* 0x0000003a3010723c */ /* 0x040fe20000041810 */
[----:B------:R-:W1:Y:S05]  /*d670*/  LDSM.16.MT88.4 R56, [R221+0xc000] ;  /* 0x00c00000dd38783b */ /* 0x000e6a0000004200 */
[C---:B------:R-:W-:Y:S06]  /*d680*/  HMMA.16816.F32.BF16 R20, R48.reuse, R60, R20 ;  /* 0x0000003c3014723c */ /* 0x040fec0000041814 */
[C---:B------:R-:W-:Y:S01]  /*d690*/  HMMA.16816.F32.BF16 R24, R48.reuse, R62, R24 ;  /* 0x0000003e3018723c */ /* 0x040fe20000041818 */
[----:B------:R-:W1:Y:S04]  /*d6a0*/  LDSM.16.MT88.4 R60, [R135+0xc000] ;  /* 0x00c00000873c783b */ /* 0x000e680000004200 */
[--C-:B----4-:R-:W-:Y:S01]  /*d6b0*/  FFMA.FTZ R44, R213, UR4, -R68.reuse ;  /* 0x00000004d52c7c23 */ /* 0x110fe20008010844 */
[C---:B---3--:R-:W-:Y:S03]  /*d6c0*/  HMMA.16816.F32.BF16 R28, R48.reuse, R40, R28 ;  /* 0x00000028301c723c */ /* 0x048fe6000004181c */
[----:B------:R3:W4:Y:S01]  /*d6d0*/  MUFU.EX2 R164, R44 ;  /* 0x0000002c00a47308 */ /* 0x0007220000000800 */
[----:B------:R-:W2:Y:S02]  /*d6e0*/  LDL.LU R213, [R1+0x4] ;  /* 0x0000040001d57983 */ /* 0x000ea40000300800 */
[----:B------:R-:W-:Y:S02]  /*d6f0*/  HMMA.16816.F32.BF16 R32, R48, R42, R32 ;  /* 0x0000002a3020723c */ /* 0x000fe40000041820 */
[----:B------:R-:W4:Y:S05]  /*d700*/  LDSM.16.MT88.4 R40, [R220+0xc000] ;  /* 0x00c00000dc28783b */ /* 0x000f2a0000004200 */
[--C-:B------:R-:W-:Y:S01]  /*d710*/  FFMA.FTZ R48, R215, UR4, -R39.reuse ;  /* 0x00000004d7307c23 */ /* 0x100fe20008010827 */
[----:B------:R-:W-:Y:S03]  /*d720*/  F2FP.BF16.F32.PACK_AB R49, R179, R175 ;  /* 0x000000afb331723e */ /* 0x000fe600000010ff */
[----:B------:R1:W-:Y:S01]  /*d730*/  MUFU.EX2 R165, R48 ;  /* 0x0000003000a57308 */ /* 0x0003e20000000800 */
[----:B------:R-:W-:Y:S01]  /*d740*/  F2FP.BF16.F32.PACK_AB R50, R180, R178 ;  /* 0x000000b2b432723e */ /* 0x000fe200000010ff */
[--C-:B---3--:R-:W-:Y:S01]  /*d750*/  FFMA.FTZ R44, R214, UR4, -R39.reuse ;  /* 0x00000004d62c7c23 */ /* 0x108fe20008010827 */
[----:B-----5:R-:W-:Y:S07]  /*d760*/  F2FP.BF16.F32.PACK_AB R51, R174, R171 ;  /* 0x000000abae33723e */ /* 0x020fee00000010ff */
[----:B------:R3:W-:Y:S01]  /*d770*/  MUFU.EX2 R166, R44 ;  /* 0x0000002c00a67308 */ /* 0x0007e20000000800 */
[--C-:B-1----:R-:W-:Y:S09]  /*d780*/  FFMA.FTZ R48, R217, UR4, -R68.reuse ;  /* 0x00000004d9307c23 */ /* 0x102ff20008010844 */
[----:B------:R1:W-:Y:S01]  /*d790*/  MUFU.EX2 R162, R48 ;  /* 0x0000003000a27308 */ /* 0x0003e20000000800 */
[----:B---3--:R-:W-:Y:S07]  /*d7a0*/  F2FP.BF16.F32.PACK_AB R44, R249, R252 ;  /* 0x000000fcf92c723e */ /* 0x008fee00000010ff */
[C---:B------:R-:W-:Y:S06]  /*d7b0*/  HMMA.16816.F32.BF16 R4, R44.reuse, R52, R4 ;  /* 0x000000342c04723c */ /* 0x040fec0000041804 */
[C---:B------:R-:W-:Y:S01]  /*d7c0*/  HMMA.16816.F32.BF16 R8, R44.reuse, R54, R8 ;  /* 0x000000362c08723c */ /* 0x040fe20000041808 */
[----:B------:R-:W3:Y:S04]  /*d7d0*/  LDSM.16.MT88.4 R52, [R134+0xc800] ;  /* 0x00c800008634783b */ /* 0x000ee80000004200 */
[--C-:B-1----:R-:W-:Y:S01]  /*d7e0*/  FFMA.FTZ R48, R216, UR4, -R68.reuse ;  /* 0x00000004d8307c23 */ /* 0x102fe20008010844 */
[C---:B------:R-:W-:Y:S03]  /*d7f0*/  HMMA.16816.F32.BF16 R12, R44.reuse, R56, R12 ;  /* 0x000000382c0c723c */ /* 0x040fe6000004180c */
[----:B------:R1:W5:Y:S03]  /*d800*/  MUFU.EX2 R161, R48 ;  /* 0x0000003000a17308 */ /* 0x0003660000000800 */
[C---:B------:R-:W-:Y:S01]  /*d810*/  HMMA.16816.F32.BF16 R16, R44.reuse, R58, R16 ;  /* 0x0000003a2c10723c */ /* 0x040fe20000041810 */
[----:B------:R-:W5:Y:S05]  /*d820*/  LDSM.16.MT88.4 R56, [R221+0xc800] ;  /* 0x00c80000dd38783b */ /* 0x000f6a0000004200 */
[C---:B------:R-:W-:Y:S06]  /*d830*/  HMMA.16816.F32.BF16 R20, R44.reuse, R60, R20 ;  /* 0x0000003c2c14723c */ /* 0x040fec0000041814 */
[C---:B------:R-:W-:Y:S01]  /*d840*/  HMMA.16816.F32.BF16 R24, R44.reuse, R62, R24 ;  /* 0x0000003e2c18723c */ /* 0x040fe20000041818 */
[----:B------:R-:W5:Y:S04]  /*d850*/  LDSM.16.MT88.4 R60, [R135+0xc800] ;  /* 0x00c80000873c783b */ /* 0x000f680000004200 */
[--C-:B-1----:R-:W-:Y:S01]  /*d860*/  FFMA.FTZ R48, R64, UR4, -R39.reuse ;  /* 0x0000000440307c23 */ /* 0x102fe20008010827 */
[C---:B----4-:R-:W-:Y:S03]  /*d870*/  HMMA.16816.F32.BF16 R28, R44.reuse, R40, R28 ;  /* 0x000000282c1c723c */ /* 0x050fe6000004181c */
[----:B------:R1:W-:Y:S03]  /*d880*/  MUFU.EX2 R160, R48 ;  /* 0x0000003000a07308 */ /* 0x0003e60000000800 */
[----:B------:R-:W-:Y:S01]  /*d890*/  HMMA.16816.F32.BF16 R32, R44, R42, R32 ;  /* 0x0000002a2c20723c */ /* 0x000fe20000041820 */
[----:B------:R-:W4:Y:S06]  /*d8a0*/  LDSM.16.MT88.4 R40, [R220+0xc800] ;  /* 0x00c80000dc28783b */ /* 0x000f2c0000004200 */
[--C-:B------:R-:W-:Y:S01]  /*d8b0*/  FFMA.FTZ R44, R218, UR4, -R39.reuse ;  /* 0x00000004da2c7c23 */ /* 0x100fe20008010827 */
[----:B------:R-:W-:Y:S03]  /*d8c0*/  F2FP.BF16.F32.PACK_AB R45, R169, R167 ;  /* 0x000000a7a92d723e */ /* 0x000fe600000010ff */
[----:B------:R3:W-:Y:S01]  /*d8d0*/  MUFU.EX2 R156, R44 ;  /* 0x0000002c009c7308 */ /* 0x0007e20000000800 */
[----:B------:R-:W-:Y:S01]  /*d8e0*/  F2FP.BF16.F32.PACK_AB R46, R170, R168 ;  /* 0x000000a8aa2e723e */ /* 0x000fe200000010ff */
[--C-:B-1----:R-:W-:Y:S01]  /*d8f0*/  FFMA.FTZ R48, R65, UR4, -R39.reuse ;  /* 0x0000000441307c23 */ /* 0x102fe20008010827 */
[----:B------:R-:W-:Y:S07]  /*d900*/  F2FP.BF16.F32.PACK_AB R47, R164, R163 ;  /* 0x000000a3a42f723e */ /* 0x000fee00000010ff */
[----:B------:R1:W4:Y:S01]  /*d910*/  MUFU.EX2 R159, R48 ;  /* 0x00000030009f7308 */ /* 0x0003220000000800 */
[--C-:B---3--:R-:W-:Y:S09]  /*d920*/  FFMA.FTZ R44, R69, UR4, -R39.reuse ;  /* 0x00000004452c7c23 */ /* 0x108ff20008010827 */
[----:B------:R3:W-:Y:S01]  /*d930*/  MUFU.EX2 R155, R44 ;  /* 0x0000002c009b7308 */ /* 0x0007e20000000800 */
[--C-:B-1----:R-:W-:Y:S09]  /*d940*/  FFMA.FTZ R48, R66, UR4, -R68.reuse ;  /* 0x0000000442307c23 */ /* 0x102ff20008010844 */
[----:B------:R1:W-:Y:S01]  /*d950*/  MUFU.EX2 R158, R48 ;  /* 0x00000030009e7308 */ /* 0x0003e20000000800 */
[--C-:B---3--:R-:W-:Y:S09]  /*d960*/  FFMA.FTZ R44, R70, UR4, -R68.reuse ;  /* 0x00000004462c7c23 */ /* 0x108ff20008010844 */
[----:B------:R3:W-:Y:S01]  /*d970*/  MUFU.EX2 R154, R44 ;  /* 0x0000002c009a7308 */ /* 0x0007e20000000800 */
[--C-:B-1----:R-:W-:Y:S02]  /*d980*/  FFMA.FTZ R48, R67, UR4, -R68.reuse ;  /* 0x0000000443307c23 */ /* 0x102fe40008010844 */
[----:B------:R-:W-:Y:S07]  /*d990*/  LDSM.16.MT88.4 R64, [R221+0xe800] ;  /* 0x00e80000dd40783b */ /* 0x000fee0000004200 */
[----:B------:R1:W4:Y:S01]  /*d9a0*/  MUFU.EX2 R157, R48 ;  /* 0x00000030009d7308 */ /* 0x0003220000000800 */
[--C-:B---3--:R-:W-:Y:S09]  /*d9b0*/  FFMA.FTZ R44, R71, UR4, -R68.reuse ;  /* 0x00000004472c7c23 */ /* 0x108ff20008010844 */
[----:B------:R3:W2:Y:S01]  /*d9c0*/  MUFU.EX2 R152, R44 ;  /* 0x0000002c00987308 */ /* 0x0006a20000000800 */
[----:B-1----:R-:W-:Y:S07]  /*d9d0*/  F2FP.BF16.F32.PACK_AB R48, R191, R181 ;  /* 0x000000b5bf30723e */ /* 0x002fee00000010ff */
[C---:B------:R-:W-:Y:S06]  /*d9e0*/  HMMA.16816.F32.BF16 R4, R48.reuse, R52, R4 ;  /* 0x000000343004723c */ /* 0x040fec0000041804 */
[C---:B------:R-:W-:Y:S01]  /*d9f0*/  HMMA.16816.F32.BF16 R8, R48.reuse, R54, R8 ;  /* 0x000000363008723c */ /* 0x040fe20000041808 */
[----:B------:R-:W1:Y:S04]  /*da00*/  LDSM.16.MT88.4 R52, [R134+0xd000] ;  /* 0x00d000008634783b */ /* 0x000e680000004200 */
[--C-:B---3--:R-:W-:Y:S01]  /*da10*/  FFMA.FTZ R44, R72, UR4, -R39.reuse ;  /* 0x00000004482c7c23 */ /* 0x108fe20008010827 */
[C---:B-----5:R-:W-:Y:S03]  /*da20*/  HMMA.16816.F32.BF16 R12, R48.reuse, R56, R12 ;  /* 0x00000038300c723c */ /* 0x060fe6000004180c */
[----:B------:R3:W-:Y:S03]  /*da30*/  MUFU.EX2 R151, R44 ;  /* 0x0000002c00977308 */ /* 0x0007e60000000800 */
[C---:B------:R-:W-:Y:S01]  /*da40*/  HMMA.16816.F32.BF16 R16, R48.reuse, R58, R16 ;  /* 0x0000003a3010723c */ /* 0x040fe20000041810 */
[----:B------:R-:W5:Y:S05]  /*da50*/  LDSM.16.MT88.4 R56, [R221+0xd000] ;  /* 0x00d00000dd38783b */ /* 0x000f6a0000004200 */
[C---:B------:R-:W-:Y:S06]  /*da60*/  HMMA.16816.F32.BF16 R20, R48.reuse, R60, R20 ;  /* 0x0000003c3014723c */ /* 0x040fec0000041814 */
[C---:B------:R-:W-:Y:S01]  /*da70*/  HMMA.16816.F32.BF16 R24, R48.reuse, R62, R24 ;  /* 0x0000003e3018723c */ /* 0x040fe20000041818 */
[----:B------:R-:W2:Y:S04]  /*da80*/  LDSM.16.MT88.4 R60, [R135+0xd000] ;  /* 0x00d00000873c783b */ /* 0x000ea80000004200 */
[--C-:B---3--:R-:W-:Y:S01]  /*da90*/  FFMA.FTZ R44, R73, UR4, -R39.reuse ;  /* 0x00000004492c7c23 */ /* 0x108fe20008010827 */
[C---:B----4-:R-:W-:Y:S03]  /*daa0*/  HMMA.16816.F32.BF16 R28, R48.reuse, R40, R28 ;  /* 0x00000028301c723c */ /* 0x050fe6000004181c */
[----:B------:R3:W4:Y:S03]  /*dab0*/  MUFU.EX2 R153, R44 ;  /* 0x0000002c00997308 */ /* 0x0007260000000800 */
[----:B------:R-:W-:Y:S01]  /*dac0*/  HMMA.16816.F32.BF16 R32, R48, R42, R32 ;  /* 0x0000002a3020723c */ /* 0x000fe20000041820 */
[----:B------:R-:W4:Y:S06]  /*dad0*/  LDSM.16.MT88.4 R40, [R220+0xd000] ;  /* 0x00d00000dc28783b */ /* 0x000f2c0000004200 */
[--C-:B------:R-:W-:Y:S01]  /*dae0*/  FFMA.FTZ R48, R75, UR4, -R68.reuse ;  /* 0x000000044b307c23 */ /* 0x100fe20008010844 */
[----:B------:R-:W-:Y:S03]  /*daf0*/  F2FP.BF16.F32.PACK_AB R49, R161, R162 ;  /* 0x000000a2a131723e */ /* 0x000fe600000010ff */
[----:B------:R1:W-:Y:S01]  /*db00*/  MUFU.EX2 R149, R48 ;  /* 0x0000003000957308 */ /* 0x0003e20000000800 */
[----:B------:R-:W-:Y:S01]  /*db10*/  F2FP.BF16.F32.PACK_AB R50, R159, R160 ;  /* 0x000000a09f32723e */ /* 0x000fe200000010ff */
[----:B---3--:R-:W-:Y:S01]  /*db20*/  FFMA.FTZ R44, R74, UR4, -R68 ;  /* 0x000000044a2c7c23 */ /* 0x008fe20008010844 */
[----:B------:R-:W-:Y:S07]  /*db30*/  F2FP.BF16.F32.PACK_AB R51, R157, R158 ;  /* 0x0000009e9d33723e */ /* 0x000fee00000010ff */
[----:B------:R3:W4:Y:S01]  /*db40*/  MUFU.EX2 R150, R44 ;  /* 0x0000002c00967308 */ /* 0x0007220000000800 */
[--C-:B-1----:R-:W-:Y:S09]  /*db50*/  FFMA.FTZ R48, R76, UR4, -R39.reuse ;  /* 0x000000044c307c23 */ /* 0x102ff20008010827 */
[----:B------:R1:W-:Y:S01]  /*db60*/  MUFU.EX2 R147, R48 ;  /* 0x0000003000937308 */ /* 0x0003e20000000800 */
[----:B---3--:R-:W-:Y:S07]  /*db70*/  F2FP.BF16.F32.PACK_AB R44, R172, R173 ;  /* 0x000000adac2c723e */ /* 0x008fee00000010ff */
[C---:B------:R-:W-:Y:S06]  /*db80*/  HMMA.16816.F32.BF16 R4, R44.reuse, R52, R4 ;  /* 0x000000342c04723c */ /* 0x040fec0000041804 */
[C---:B------:R-:W-:Y:S01]  /*db90*/  HMMA.16816.F32.BF16 R8, R44.reuse, R54, R8 ;  /* 0x000000362c08723c */ /* 0x040fe20000041808 */
[----:B------:R-:W3:Y:S04]  /*dba0*/  LDSM.16.MT88.4 R52, [R134+0xd800] ;  /* 0x00d800008634783b */ /* 0x000ee80000004200 */
[----:B-1----:R-:W-:Y:S01]  /*dbb0*/  FFMA.FTZ R48, R77, UR4, -R39 ;  /* 0x000000044d307c23 */ /* 0x002fe20008010827 */
[C---:B-----5:R-:W-:Y:S03]  /*dbc0*/  HMMA.16816.F32.BF16 R12, R44.reuse, R56, R12 ;  /* 0x000000382c0c723c */ /* 0x060fe6000004180c */
[----:B------:R1:W-:Y:S03]  /*dbd0*/  MUFU.EX2 R148, R48 ;  /* 0x0000003000947308 */ /* 0x0003e60000000800 */
[C---:B------:R-:W-:Y:S01]  /*dbe0*/  HMMA.16816.F32.BF16 R16, R44.reuse, R58, R16 ;  /* 0x0000003a2c10723c */ /* 0x040fe20000041810 */
[----:B------:R-:W5:Y:S04]  /*dbf0*/  LDSM.16.MT88.4 R56, [R221+0xd800] ;  /* 0x00d80000dd38783b */ /* 0x000f680000004200 */
[----:B--2---:R-:W-:Y:S01]  /*dc00*/  FFMA.FTZ R0, R0, R212, R184 ;  /* 0x000000d400007223 */ /* 0x004fe200000100b8 */
[C---:B------:R-:W-:Y:S05]  /*dc10*/  HMMA.16816.F32.BF16 R20, R44.reuse, R60, R20 ;  /* 0x0000003c2c14723c */ /* 0x040fea0000041814 */
[----:B------:R-:W-:Y:S01]  /*dc20*/  FADD.FTZ R0, R190, R0 ;  /* 0x00000000be007221 */ /* 0x000fe20000010000 */
[C---:B------:R-:W-:Y:S01]  /*dc30*/  HMMA.16816.F32.BF16 R24, R44.reuse, R62, R24 ;  /* 0x0000003e2c18723c */ /* 0x040fe20000041818 */
[----:B------:R-:W2:Y:S04]  /*dc40*/  LDSM.16.MT88.4 R60, [R135+0xd800] ;  /* 0x00d80000873c783b */ /* 0x000ea80000004200 */
[----:B-1----:R-:W-:Y:S01]  /*dc50*/  FFMA.FTZ R48, R78, UR4, -R68 ;  /* 0x000000044e307c23 */ /* 0x002fe20008010844 */
[C---:B----4-:R-:W-:Y:S03]  /*dc60*/  HMMA.16816.F32.BF16 R28, R44.reuse, R40, R28 ;  /* 0x000000282c1c723c */ /* 0x050fe6000004181c */
[----:B------:R1:W-:Y:S02]  /*dc70*/  MUFU.EX2 R145, R48 ;  /* 0x0000003000917308 */ /* 0x0003e40000000800 */
[----:B------:R-:W-:Y:S01]  /*dc80*/  FADD.FTZ R0, R187, R0 ;  /* 0x00000000bb007221 */ /* 0x000fe20000010000 */
[----:B------:R-:W-:Y:S01]  /*dc90*/  HMMA.16816.F32.BF16 R32, R44, R42, R32 ;  /* 0x0000002a2c20723c */ /* 0x000fe20000041820 */
[----:B------:R-:W4:Y:S04]  /*dca0*/  LDSM.16.MT88.4 R40, [R220+0xd800] ;  /* 0x00d80000dc28783b */ /* 0x000f280000004200 */
[----:B------:R-:W-:Y:S02]  /*dcb0*/  FFMA.FTZ R2, R2, R213, R185 ;  /* 0x000000d502027223 */ /* 0x000fe400000100b9 */
[--C-:B------:R-:W-:Y:S04]  /*dcc0*/  FFMA.FTZ R44, R82, UR4, -R68.reuse ;  /* 0x00000004522c7c23 */ /* 0x100fe80008010844 */
[----:B------:R3:W-:Y:S01]  /*dcd0*/  MUFU.EX2 R141, R44 ;  /* 0x0000002c008d7308 */ /* 0x0007e20000000800 */
[--C-:B-1----:R-:W-:Y:S09]  /*dce0*/  FFMA.FTZ R48, R79, UR4, -R68.reuse ;  /* 0x000000044f307c23 */ /* 0x102ff20008010844 */
[----:B------:R1:W4:Y:S01]  /*dcf0*/  MUFU.EX2 R144, R48 ;  /* 0x0000003000907308 */ /* 0x0003220000000800 */
[--C-:B---3--:R-:W-:Y:S09]  /*dd00*/  FFMA.FTZ R44, R83, UR4, -R68.reuse ;  /* 0x00000004532c7c23 */ /* 0x108ff20008010844 */
[----:B------:R3:W-:Y:S01]  /*dd10*/  MUFU.EX2 R142, R44 ;  /* 0x0000002c008e7308 */ /* 0x0007e20000000800 */
[--C-:B-1----:R-:W-:Y:S09]  /*dd20*/  FFMA.FTZ R48, R80, UR4, -R39.reuse ;  /* 0x0000000450307c23 */ /* 0x102ff20008010827 */
[----:B------:R1:W-:Y:S01]  /*dd30*/  MUFU.EX2 R146, R48 ;  /* 0x0000003000927308 */ /* 0x0003e20000000800 */
[--C-:B---3--:R-:W-:Y:S09]  /*dd40*/  FFMA.FTZ R44, R84, UR4, -R39.reuse ;  /* 0x00000004542c7c23 */ /* 0x108ff20008010827 */
[----:B------:R3:W-:Y:S01]  /*dd50*/  MUFU.EX2 R140, R44 ;  /* 0x0000002c008c7308 */ /* 0x0007e20000000800 */
[--C-:B-1----:R-:W-:Y:S09]  /*dd60*/  FFMA.FTZ R48, R81, UR4, -R39.reuse ;  /* 0x0000000451307c23 */ /* 0x102ff20008010827 */
[----:B------:R1:W4:Y:S01]  /*dd70*/  MUFU.EX2 R143, R48 ;  /* 0x00000030008f7308 */ /* 0x0003220000000800 */
[----:B---3--:R-:W3:Y:S01]  /*dd80*/  LDSM.16.MT88.4 R44, [R134+0xe000] ;  /* 0x00e00000862c783b */ /* 0x008ee20000004200 */
[----:B-1----:R-:W-:Y:S07]  /*dd90*/  F2FP.BF16.F32.PACK_AB R48, R165, R166 ;  /* 0x000000a6a530723e */ /* 0x002fee00000010ff */
[C---:B------:R-:W-:Y:S06]  /*dda0*/  HMMA.16816.F32.BF16 R4, R48.reuse, R52, R4 ;  /* 0x000000343004723c */ /* 0x040fec0000041804 */
[C---:B------:R-:W-:Y:S05]  /*ddb0*/  HMMA.16816.F32.BF16 R8, R48.reuse, R54, R8 ;  /* 0x000000363008723c */ /* 0x040fea0000041808 */
[--C-:B------:R-:W-:Y:S01]  /*ddc0*/  FFMA.FTZ R52, R85, UR4, -R39.reuse ;  /* 0x0000000455347c23 */ /* 0x100fe20008010827 */
[C---:B-----5:R-:W-:Y:S03]  /*ddd0*/  HMMA.16816.F32.BF16 R12, R48.reuse, R56, R12 ;  /* 0x00000038300c723c */ /* 0x060fe6000004180c */
[----:B------:R1:W-:Y:S03]  /*dde0*/  MUFU.EX2 R139, R52 ;  /* 0x00000034008b7308 */ /* 0x0003e60000000800 */
[C---:B------:R-:W-:Y:S05]  /*ddf0*/  HMMA.16816.F32.BF16 R16, R48.reuse, R58, R16 ;  /* 0x0000003a3010723c */ /* 0x040fea0000041810 */
[--C-:B------:R-:W-:Y:S01]  /*de00*/  FFMA.FTZ R56, R87, UR4, -R68.reuse ;  /* 0x0000000457387c23 */ /* 0x100fe20008010844 */
[C---:B--2---:R-:W-:Y:S03]  /*de10*/  HMMA.16816.F32.BF16 R20, R48.reuse, R60, R20 ;  /* 0x0000003c3014723c */ /* 0x044fe60000041814 */
[----:B------:R2:W-:Y:S03]  /*de20*/  MUFU.EX2 R138, R56 ;  /* 0x00000038008a7308 */ /* 0x0005e60000000800 */
[C---:B------:R-:W-:Y:S05]  /*de30*/  HMMA.16816.F32.BF16 R24, R48.reuse, R62, R24 ;  /* 0x0000003e3018723c */ /* 0x040fea0000041818 */
[--C-:B-1----:R-:W-:Y:S01]  /*de40*/  FFMA.FTZ R52, R86, UR4, -R68.reuse ;  /* 0x0000000456347c23 */ /* 0x102fe20008010844 */
[C---:B----4-:R-:W-:Y:S03]  /*de50*/  HMMA.16816.F32.BF16 R28, R48.reuse, R40, R28 ;  /* 0x00000028301c723c */ /* 0x050fe6000004181c */
[----:B------:R1:W4:Y:S02]  /*de60*/  MUFU.EX2 R137, R52 ;  /* 0x0000003400897308 */ /* 0x0003240000000800 */
[--C-:B------:R-:W-:Y:S01]  /*de70*/  FFMA.FTZ R60, R90, UR4, -R68.reuse ;  /* 0x000000045a3c7c23 */ /* 0x100fe20008010844 */
[----:B------:R-:W-:Y:S01]  /*de80*/  HMMA.16816.F32.BF16 R32, R48, R42, R32 ;  /* 0x0000002a3020723c */ /* 0x000fe20000041820 */
[----:B------:R-:W-:Y:S04]  /*de90*/  LDSM.16.MT88.4 R48, [R220+0xe000] ;  /* 0x00e00000dc30783b */ /* 0x000fe80000004200 */
[--C-:B------:R-:W-:Y:S01]  /*dea0*/  FFMA.FTZ R40, R89, UR4, -R39.reuse ;  /* 0x0000000459287c23 */ /* 0x100fe20008010827 */
[--C-:B--2---:R-:W-:Y:S01]  /*deb0*/  FFMA.FTZ R56, R88, UR4, -R39.reuse ;  /* 0x0000000458387c23 */ /* 0x104fe20008010827 */
[----:B------:R-:W-:Y:S01]  /*dec0*/  F2FP.BF16.F32.PACK_AB R41, R152, R154 ;  /* 0x0000009a9829723e */ /* 0x000fe200000010ff */
[----:B------:R2:W-:Y:S03]  /*ded0*/  MUFU.EX2 R132, R60 ;  /* 0x0000003c00847308 */ /* 0x0005e60000000800 */
[----:B------:R-:W-:Y:S02]  /*dee0*/  F2FP.BF16.F32.PACK_AB R42, R153, R151 ;  /* 0x00000097992a723e */ /* 0x000fe400000010ff */
[----:B------:R-:W-:Y:S01]  /*def0*/  F2FP.BF16.F32.PACK_AB R43, R149, R150 ;  /* 0x00000096952b723e */ /* 0x000fe200000010ff */
[----:B-1----:R-:W1:Y:S04]  /*df00*/  LDSM.16.MT88.4 R52, [R221+0xe000] ;  /* 0x00e00000dd34783b */ /* 0x002e680000004200 */
[----:B------:R5:W-:Y:S10]  /*df10*/  MUFU.EX2 R133, R40 ;  /* 0x0000002800857308 */ /* 0x000bf40000000800 */
[----:B------:R4:W1:Y:S01]  /*df20*/  MUFU.EX2 R136, R56 ;  /* 0x0000003800887308 */ /* 0x0008620000000800 */
[----:B--2---:R-:W-:Y:S01]  /*df30*/  LDSM.16.MT88.4 R60, [R134+0xe800] ;  /* 0x00e80000863c783b */ /* 0x004fe20000004200 */
[----:B-----5:R-:W-:Y:S07]  /*df40*/  F2FP.BF16.F32.PACK_AB R40, R155, R156 ;  /* 0x0000009c9b28723e */ /* 0x020fee00000010ff */
[C---:B---3--:R-:W-:Y:S01]  /*df50*/  HMMA.16816.F32.BF16 R4, R40.reuse, R44, R4 ;  /* 0x0000002c2804723c */ /* 0x048fe20000041804 */
[----:B----4-:R-:W2:Y:S05]  /*df60*/  LDSM.16.MT88.4 R56, [R135+0xe000] ;  /* 0x00e000008738783b */ /* 0x010eaa0000004200 */
[C---:B------:R-:W-:Y:S05]  /*df70*/  HMMA.16816.F32.BF16 R8, R40.reuse, R46, R8 ;  /* 0x0000002e2808723c */ /* 0x040fea0000041808 */
[--C-:B------:R-:W-:Y:S01]  /*df80*/  FFMA.FTZ R44, R91, UR4, -R68.reuse ;  /* 0x000000045b2c7c23 */ /* 0x100fe20008010844 */
[----:B------:R-:W-:Y:S01]  /*df90*/  F2FP.BF16.F32.PACK_AB R45, R144, R145 ;  /* 0x00000091902d723e */ /* 0x000fe200000010ff */
[C---:B-1----:R-:W-:Y:S02]  /*dfa0*/  HMMA.16816.F32.BF16 R12, R40.reuse, R52, R12 ;  /* 0x00000034280c723c */ /* 0x042fe4000004180c */
[----:B------:R1:W3:Y:S02]  /*dfb0*/  MUFU.EX2 R131, R44 ;  /* 0x0000002c00837308 */ /* 0x0002e40000000800 */
[----:B------:R-:W-:Y:S02]  /*dfc0*/  F2FP.BF16.F32.PACK_AB R46, R143, R146 ;  /* 0x000000928f2e723e */ /* 0x000fe400000010ff */
[----:B------:R-:W-:Y:S01]  /*dfd0*/  F2FP.BF16.F32.PACK_AB R47, R142, R141 ;  /* 0x0000008d8e2f723e */ /* 0x000fe200000010ff */
[C---:B------:R-:W-:Y:S01]  /*dfe0*/  HMMA.16816.F32.BF16 R16, R40.reuse, R54, R16 ;  /* 0x000000362810723c */ /* 0x040fe20000041810 */
[----:B------:R-:W4:Y:S03]  /*dff0*/  LDSM.16.MT88.4 R52, [R135+0xe800] ;  /* 0x00e800008734783b */ /* 0x000f260000004200 */
[--C-:B-1----:R-:W-:Y:S04]  /*e000*/  FFMA.FTZ R44, R92, UR4, -R39.reuse ;  /* 0x000000045c2c7c23 */ /* 0x102fe80008010827 */
[----:B------:R1:W-:Y:S01]  /*e010*/  MUFU.EX2 R130, R44 ;  /* 0x0000002c00827308 */ /* 0x0003e20000000800 */
[C---:B--2---:R-:W-:Y:S06]  /*e020*/  HMMA.16816.F32.BF16 R20, R40.reuse, R56, R20 ;  /* 0x000000382814723c */ /* 0x044fec0000041814 */
[C---:B------:R-:W-:Y:S01]  /*e030*/  HMMA.16816.F32.BF16 R24, R40.reuse, R58, R24 ;  /* 0x0000003a2818723c */ /* 0x040fe20000041818 */
[----:B------:R-:W2:Y:S05]  /*e040*/  LDSM.16.MT88.4 R56, [R220+0xe800] ;  /* 0x00e80000dc38783b */ /* 0x000eaa0000004200 */
[C---:B------:R-:W-:Y:S05]  /*e050*/  HMMA.16816.F32.BF16 R28, R40.reuse, R48, R28 ;  /* 0x00000030281c723c */ /* 0x040fea000004181c */
[--C-:B-1----:R-:W-:Y:S01]  /*e060*/  FFMA.FTZ R44, R93, UR4, -R39.reuse ;  /* 0x000000045d2c7c23 */ /* 0x102fe20008010827 */
[----:B------:R-:W-:Y:S01]  /*e070*/  HMMA.16816.F32.BF16 R32, R40, R50, R32 ;  /* 0x000000322820723c */ /* 0x000fe20000041820 */
[----:B------:R-:W1:Y:S02]  /*e080*/  LDSM.16.MT88.4 R48, [R134+0xf000] ;  /* 0x00f000008630783b */ /* 0x000e640000004200 */
[----:B------:R5:W-:Y:S04]  /*e090*/  MUFU.EX2 R129, R44 ;  /* 0x0000002c00817308 */ /* 0x000be80000000800 */
[--C-:B------:R-:W-:Y:S01]  /*e0a0*/  FFMA.FTZ R40, R97, UR4, -R39.reuse ;  /* 0x0000000461287c23 */ /* 0x100fe20008010827 */
[----:B------:R-:W-:Y:S05]  /*e0b0*/  F2FP.BF16.F32.PACK_AB R41, R138, R137 ;  /* 0x000000898a29723e */ /* 0x000fea00000010ff */
[----:B------:R4:W-:Y:S01]  /*e0c0*/  MUFU.EX2 R93, R40 ;  /* 0x00000028005d7308 */ /* 0x0009e20000000800 */
[----:B------:R-:W-:Y:S02]  /*e0d0*/  F2FP.BF16.F32.PACK_AB R42, R133, R136 ;  /* 0x00000088852a723e */ /* 0x000fe400000010ff */
[----:B---3--:R-:W-:Y:S01]  /*e0e0*/  F2FP.BF16.F32.PACK_AB R43, R131, R132 ;  /* 0x00000084832b723e */ /* 0x008fe200000010ff */
[--C-:B-----5:R-:W-:Y:S06]  /*e0f0*/  FFMA.FTZ R44, R94, UR4, -R68.reuse ;  /* 0x000000045e2c7c23 */ /* 0x120fec0008010844 */
[----:B------:R3:W-:Y:S01]  /*e100*/  MUFU.EX2 R125, R44 ;  /* 0x0000002c007d7308 */ /* 0x0007e20000000800 */
[--C-:B----4-:R-:W-:Y:S09]  /*e110*/  FFMA.FTZ R40, R98, UR4, -R68.reuse ;  /* 0x0000000462287c23 */ /* 0x110ff20008010844 */
[----:B------:R4:W-:Y:S01]  /*e120*/  MUFU.EX2 R92, R40 ;  /* 0x00000028005c7308 */ /* 0x0009e20000000800 */
[--C-:B---3--:R-:W-:Y:S09]  /*e130*/  FFMA.FTZ R44, R95, UR4, -R68.reuse ;  /* 0x000000045f2c7c23 */ /* 0x108ff20008010844 */
[----:B------:R3:W5:Y:S01]  /*e140*/  MUFU.EX2 R95, R44 ;  /* 0x0000002c005f7308 */ /* 0x0007620000000800 */
[----:B----4-:R-:W-:Y:S09]  /*e150*/  FFMA.FTZ R40, R99, UR4, -R68 ;  /* 0x0000000463287c23 */ /* 0x010ff20008010844 */
[----:B------:R4:W-:Y:S01]  /*e160*/  MUFU.EX2 R91, R40 ;  /* 0x00000028005b7308 */ /* 0x0009e20000000800 */
[--C-:B---3--:R-:W-:Y:S09]  /*e170*/  FFMA.FTZ R44, R96, UR4, -R39.reuse ;  /* 0x00000004602c7c23 */ /* 0x108ff20008010827 */
[----:B------:R3:W5:Y:S01]  /*e180*/  MUFU.EX2 R94, R44 ;  /* 0x0000002c005e7308 */ /* 0x0007620000000800 */
[--C-:B----4-:R-:W-:Y:S09]  /*e190*/  FFMA.FTZ R40, R100, UR4, -R39.reuse ;  /* 0x0000000464287c23 */ /* 0x110ff20008010827 */
[----:B------:R4:W-:Y:S01]  /*e1a0*/  MUFU.EX2 R90, R40 ;  /* 0x00000028005a7308 */ /* 0x0009e20000000800 */
[----:B---3--:R-:W-:Y:S07]  /*e1b0*/  F2FP.BF16.F32.PACK_AB R44, R148, R147 ;  /* 0x00000093942c723e */ /* 0x008fee00000010ff */
[C---:B------:R-:W-:Y:S05]  /*e1c0*/  HMMA.16816.F32.BF16 R4, R44.reuse, R60, R4 ;  /* 0x0000003c2c04723c */ /* 0x040fea0000041804 */
[----:B----4-:R-:W-:Y:S01]  /*e1d0*/  FADD.FTZ R40, R193, R2 ;  /* 0x00000002c1287221 */ /* 0x010fe20000010000 */
[C---:B------:R-:W-:Y:S01]  /*e1e0*/  HMMA.16816.F32.BF16 R8, R44.reuse, R62, R8 ;  /* 0x0000003e2c08723c */ /* 0x040fe20000041808 */
[----:B------:R-:W3:Y:S04]  /*e1f0*/  LDSM.16.MT88.4 R60, [R221+0xf000] ;  /* 0x00f00000dd3c783b */ /* 0x000ee80000004200 */
[----:B------:R-:W-:Y:S01]  /*e200*/  FFMA.FTZ R2, R101, UR4, -R39 ;  /* 0x0000000465027c23 */ /* 0x000fe20008010827 */
[C---:B------:R-:W-:Y:S03]  /*e210*/  HMMA.16816.F32.BF16 R12, R44.reuse, R64, R12 ;  /* 0x000000402c0c723c */ /* 0x040fe6000004180c */
[----:B------:R4:W-:Y:S02]  /*e220*/  MUFU.EX2 R89, R2 ;  /* 0x0000000200597308 */ /* 0x0009e40000000800 */
[----:B------:R-:W-:Y:S01]  /*e230*/  FADD.FTZ R40, R189, R40 ;  /* 0x00000028bd287221 */ /* 0x000fe20000010000 */
[C---:B------:R-:W-:Y:S05]  /*e240*/  HMMA.16816.F32.BF16 R16, R44.reuse, R66, R16 ;  /* 0x000000422c10723c */ /* 0x040fea0000041810 */
[----:B------:R-:W-:Y:S01]  /*e250*/  FADD.FTZ R65, R219, R40 ;  /* 0x00000028db417221 */ /* 0x000fe20000010000 */
[C---:B------:R-:W-:Y:S05]  /*e260*/  HMMA.16816.F32.BF16 R20, R44.reuse, R52, R20 ;  /* 0x000000342c14723c */ /* 0x040fea0000041814 */
[----:B------:R-:W-:Y:S01]  /*e270*/  F2FP.BF16.F32.PACK_AB R40, R139, R140 ;  /* 0x0000008c8b28723e */ /* 0x000fe200000010ff */
[C---:B------:R-:W-:Y:S01]  /*e280*/  HMMA.16816.F32.BF16 R24, R44.reuse, R54, R24 ;  /* 0x000000362c18723c */ /* 0x040fe20000041818 */
[----:B------:R-:W5:Y:S04]  /*e290*/  LDSM.16.MT88.4 R52, [R135+0xf000] ;  /* 0x00f000008734783b */ /* 0x000f680000004200 */
[----:B----4-:R-:W-:Y:S01]  /*e2a0*/  FFMA.FTZ R2, R102, UR4, -R68 ;  /* 0x0000000466027c23 */ /* 0x010fe20008010844 */
[C---:B--2---:R-:W-:Y:S03]  /*e2b0*/  HMMA.16816.F32.BF16 R28, R44.reuse, R56, R28 ;  /* 0x000000382c1c723c */ /* 0x044fe6000004181c */
[----:B------:R2:W-:Y:S02]  /*e2c0*/  MUFU.EX2 R88, R2 ;  /* 0x0000000200587308 */ /* 0x0005e40000000800 */
[----:B------:R-:W-:Y:S01]  /*e2d0*/  FADD.FTZ R64, R188, R0 ;  /* 0x00000000bc407221 */ /* 0x000fe20000010000 */
[----:B------:R-:W-:Y:S01]  /*e2e0*/  HMMA.16816.F32.BF16 R32, R44, R58, R32 ;  /* 0x0000003a2c20723c */ /* 0x000fe20000041820 */
[----:B------:R-:W4:Y:S04]  /*e2f0*/  LDSM.16.MT88.4 R44, [R220+0xf000] ;  /* 0x00f00000dc2c783b */ /* 0x000f280000004200 */
[----:B------:R-:W-:Y:S01]  /*e300*/  FFMA.FTZ R0, R103, UR4, -R68 ;  /* 0x0000000467007c23 */ /* 0x000fe20008010844 */
[C---:B-1----:R-:W-:Y:S03]  /*e310*/  HMMA.16816.F32.BF16 R4, R40.reuse, R48, R4 ;  /* 0x000000302804723c */ /* 0x042fe60000041804 */
[----:B------:R1:W-:Y:S02]  /*e320*/  MUFU.EX2 R87, R0 ;  /* 0x0000000000577308 */ /* 0x0003e40000000800 */
[----:B------:R-:W-:Y:S01]  /*e330*/  FADD.FTZ R56, R245, R65 ;  /* 0x00000041f5387221 */ /* 0x000fe20000010000 */
[C---:B------:R-:W-:Y:S05]  /*e340*/  HMMA.16816.F32.BF16 R8, R40.reuse, R50, R8 ;  /* 0x000000322808723c */ /* 0x040fea0000041808 */
[----:B--2---:R-:W-:Y:S01]  /*e350*/  FADD.FTZ R2, R244, R64 ;  /* 0x00000040f4027221 */ /* 0x004fe20000010000 */
[C---:B---3--:R-:W-:Y:S05]  /*e360*/  HMMA.16816.F32.BF16 R12, R40.reuse, R60, R12 ;  /* 0x0000003c280c723c */ /* 0x048fea000004180c */
[----:B------:R-:W-:Y:S01]  /*e370*/  FADD.FTZ R48, R246, R2 ;  /* 0x00000002f6307221 */ /* 0x000fe20000010000 */
[C---:B------:R-:W-:Y:S01]  /*e380*/  HMMA.16816.F32.BF16 R16, R40.reuse, R62, R16 ;  /* 0x0000003e2810723c */ /* 0x040fe20000041810 */
[----:B------:R-:W-:Y:S04]  /*e390*/  LDSM.16.MT88.4 R60, [R221+0xf800] ;  /* 0x00f80000dd3c783b */ /* 0x000fe80000004200 */
[--C-:B------:R-:W-:Y:S01]  /*e3a0*/  FFMA.FTZ R2, R105, UR4, -R39.reuse ;  /* 0x0000000469027c23 */ /* 0x100fe20008010827 */
[C---:B-----5:R-:W-:Y:S03]  /*e3b0*/  HMMA.16816.F32.BF16 R20, R40.reuse, R52, R20 ;  /* 0x000000342814723c */ /* 0x060fe60000041814 */
[----:B------:R2:W-:Y:S02]  /*e3c0*/  MUFU.EX2 R85, R2 ;  /* 0x0000000200557308 */ /* 0x0005e40000000800 */
[----:B-1----:R-:W-:Y:S01]  /*e3d0*/  FFMA.FTZ R0, R104, UR4, -R39 ;  /* 0x0000000468007c23 */ /* 0x002fe20008010827 */
[C---:B------:R-:W-:Y:S01]  /*e3e0*/  HMMA.16816.F32.BF16 R24, R40.reuse, R54, R24 ;  /* 0x000000362818723c */ /* 0x040fe20000041818 */
[----:B------:R-:W-:Y:S06]  /*e3f0*/  LDSM.16.MT88.4 R52, [R135+0xf800] ;  /* 0x00f800008734783b */ /* 0x000fec0000004200 */
[----:B------:R1:W3:Y:S01]  /*e400*/  MUFU.EX2 R86, R0 ;  /* 0x0000000000567308 */ /* 0x0002e20000000800 */
[C---:B----4-:R-:W-:Y:S03]  /*e410*/  HMMA.16816.F32.BF16 R28, R40.reuse, R44, R28 ;  /* 0x0000002c281c723c */ /* 0x050fe6000004181c */
[----:B------:R-:W-:Y:S03]  /*e420*/  FADD.FTZ R48, R248, R48 ;  /* 0x00000030f8307221 */ /* 0x000fe60000010000 */
[----:B------:R-:W-:Y:S01]  /*e430*/  HMMA.16816.F32.BF16 R32, R40, R46, R32 ;  /* 0x0000002e2820723c */ /* 0x000fe20000041820 */
[----:B------:R-:W-:Y:S04]  /*e440*/  LDSM.16.MT88.4 R40, [R220+0xf800] ;  /* 0x00f80000dc28783b */ /* 0x000fe80000004200 */
[----:B--2---:R-:W-:Y:S01]  /*e450*/  FADD.FTZ R2, R251, R48 ;  /* 0x00000030fb027221 */ /* 0x004fe20000010000 */
[----:B------:R-:W-:Y:S01]  /*e460*/  FFMA.FTZ R48, R106, UR4, -R68 ;  /* 0x000000046a307c23 */ /* 0x000fe20008010844 */
[----:B------:R-:W-:Y:S01]  /*e470*/  FADD.FTZ R49, R247, R56 ;  /* 0x00000038f7317221 */ /* 0x000fe20000010000 */
[----:B------:R-:W-:Y:S01]  /*e480*/  FFMA.FTZ R44, R110, UR4, -R68 ;  /* 0x000000046e2c7c23 */ /* 0x000fe20008010844 */
[----:B------:R-:W2:Y:S01]  /*e490*/  LDSM.16.MT88.4 R56, [R134+0xf800] ;  /* 0x00f800008638783b */ /* 0x000ea20000004200 */
[----:B------:R4:W-:Y:S01]  /*e4a0*/  MUFU.EX2 R84, R48 ;  /* 0x0000003000547308 */ /* 0x0009e20000000800 */
[----:B-1----:R-:W-:Y:S01]  /*e4b0*/  FADD.FTZ R0, R250, R49 ;  /* 0x00000031fa007221 */ /* 0x002fe20000010000 */
[----:B------:R-:W-:Y:S01]  /*e4c0*/  FADD.FTZ R2, R210, R2 ;  /* 0x00000002d2027221 */ /* 0x000fe20000010000 */
[----:B------:R-:W-:Y:S02]  /*e4d0*/  F2FP.BF16.F32.PACK_AB R49, R95, R125 ;  /* 0x0000007d5f31723e */ /* 0x000fe400000010ff */
[----:B------:R-:W-:Y:S01]  /*e4e0*/  FADD.FTZ R0, R211, R0 ;  /* 0x00000000d3007221 */ /* 0x000fe20000010000 */
[----:B------:R-:W-:Y:S01]  /*e4f0*/  FADD.FTZ R2, R207, R2 ;  /* 0x00000002cf027221 */ /* 0x000fe20000010000 */
[----:B------:R-:W-:Y:S03]  /*e500*/  F2FP.BF16.F32.PACK_AB R50, R93, R94 ;  /* 0x0000005e5d32723e */ /* 0x000fe600000010ff */
[----:B------:R-:W-:Y:S01]  /*e510*/  MUFU.EX2 R80, R44 ;  /* 0x0000002c00507308 */ /* 0x000fe20000000800 */
[----:B------:R-:W-:Y:S01]  /*e520*/  FADD.FTZ R0, R209, R0 ;  /* 0x00000000d1007221 */ /* 0x000fe20000010000 */
[----:B------:R-:W-:Y:S02]  /*e530*/  F2FP.BF16.F32.PACK_AB R51, R91, R92 ;  /* 0x0000005c5b33723e */ /* 0x000fe400000010ff */
[----:B---3--:R-:W-:Y:S01]  /*e540*/  F2FP.BF16.F32.PACK_AB R46, R85, R86 ;  /* 0x00000056552e723e */ /* 0x008fe200000010ff */
[----:B----4-:R-:W-:Y:S01]  /*e550*/  FADD.FTZ R48, R208, R0 ;  /* 0x00000000d0307221 */ /* 0x010fe20000010000 */
[----:B------:R-:W-:Y:S03]  /*e560*/  FFMA.FTZ R0, R107, UR4, -R68 ;  /* 0x000000046b007c23 */ /* 0x000fe60008010844 */
[----:B------:R-:W-:Y:S01]  /*e570*/  FADD.FTZ R48, R205, R48 ;  /* 0x00000030cd307221 */ /* 0x000fe20000010000 */
[----:B------:R1:W3:Y:S03]  /*e580*/  MUFU.EX2 R83, R0 ;  /* 0x0000000000537308 */ /* 0x0002e60000000800 */
[----:B------:R-:W-:Y:S01]  /*e590*/  FADD.FTZ R64, R204, R48 ;  /* 0x00000030cc407221 */ /* 0x000fe20000010000 */
[----:B------:R-:W-:Y:S07]  /*e5a0*/  F2FP.BF16.F32.PACK_AB R48, R129, R130 ;  /* 0x000000828130723e */ /* 0x000fee00000010ff */
[C---:B--2---:R-:W-:Y:S05]  /*e5b0*/  HMMA.16816.F32.BF16 R4, R48.reuse, R56, R4 ;  /* 0x000000383004723c */ /* 0x044fea0000041804 */
[----:B-1----:R-:W-:Y:S01]  /*e5c0*/  FADD.FTZ R0, R206, R2 ;  /* 0x00000002ce007221 */ /* 0x002fe20000010000 */
[C---:B------:R-:W-:Y:S01]  /*e5d0*/  HMMA.16816.F32.BF16 R8, R48.reuse, R58, R8 ;  /* 0x0000003a3008723c */ /* 0x040fe20000041808 */
[----:B------:R-:W1:Y:S04]  /*e5e0*/  LDSM.16.MT88.4 R56, [R134+0x10000] ;  /* 0x010000008638783b */ /* 0x000e680000004200 */
[--C-:B------:R-:W-:Y:S01]  /*e5f0*/  FFMA.FTZ R2, R108, UR4, -R39.reuse ;  /* 0x000000046c027c23 */ /* 0x100fe20008010827 */
[C---:B------:R-:W-:Y:S03]  /*e600*/  HMMA.16816.F32.BF16 R12, R48.reuse, R60, R12 ;  /* 0x0000003c300c723c */ /* 0x040fe6000004180c */
[----:B------:R2:W-:Y:S02]  /*e610*/  MUFU.EX2 R82, R2 ;  /* 0x0000000200527308 */ /* 0x0005e40000000800 */
[----:B------:R-:W-:Y:S01]  /*e620*/  FADD.FTZ R65, R203, R0 ;  /* 0x00000000cb417221 */ /* 0x000fe20000010000 */
[C---:B------:R-:W-:Y:S01]  /*e630*/  HMMA.16816.F32.BF16 R16, R48.reuse, R62, R16 ;  /* 0x0000003e3010723c */ /* 0x040fe20000041810 */
[----:B------:R-:W4:Y:S04]  /*e640*/  LDSM.16.MT88.4 R60, [R221+0x10000] ;  /* 0x01000000dd3c783b */ /* 0x000f280000004200 */
[----:B------:R-:W-:Y:S01]  /*e650*/  FFMA.FTZ R0, R109, UR4, -R39 ;  /* 0x000000046d007c23 */ /* 0x000fe20008010827 */
[C---:B------:R-:W-:Y:S03]  /*e660*/  HMMA.16816.F32.BF16 R20, R48.reuse, R52, R20 ;  /* 0x000000343014723c */ /* 0x040fe60000041814 */
[----:B------:R5:W-:Y:S02]  /*e670*/  MUFU.EX2 R81, R0 ;  /* 0x0000000000517308 */ /* 0x000be40000000800 */
[----:B------:R-:W-:Y:S01]  /*e680*/  FADD.FTZ R45, R201, R65 ;  /* 0x00000041c92d7221 */ /* 0x000fe20000010000 */
[C---:B------:R-:W-:Y:S01]  /*e690*/  HMMA.16816.F32.BF16 R24, R48.reuse, R54, R24 ;  /* 0x000000363018723c */ /* 0x040fe20000041818 */
[----:B------:R-:W4:Y:S04]  /*e6a0*/  LDSM.16.MT88.4 R52, [R135+0x10000] ;  /* 0x010000008734783b */ /* 0x000f280000004200 */
[----:B--2---:R-:W-:Y:S01]  /*e6b0*/  FADD.FTZ R2, R202, R64 ;  /* 0x00000040ca027221 */ /* 0x004fe20000010000 */
[C---:B------:R-:W-:Y:S05]  /*e6c0*/  HMMA.16816.F32.BF16 R28, R48.reuse, R40, R28 ;  /* 0x00000028301c723c */ /* 0x040fea000004181c */
[----:B---3--:R-:W-:Y:S01]  /*e6d0*/  F2FP.BF16.F32.PACK_AB R47, R83, R84 ;  /* 0x00000054532f723e */ /* 0x008fe200000010ff */
[----:B------:R-:W-:Y:S01]  /*e6e0*/  HMMA.16816.F32.BF16 R32, R48, R42, R32 ;  /* 0x0000002a3020723c */ /* 0x000fe20000041820 */
[----:B------:R-:W2:Y:S04]  /*e6f0*/  LDSM.16.MT88.4 R40, [R220+0x10000] ;  /* 0x01000000dc28783b */ /* 0x000ea80000004200 */
[----:B-----5:R-:W-:Y:S01]  /*e700*/  FADD.FTZ R0, R200, R2 ;  /* 0x00000002c8007221 */ /* 0x020fe20000010000 */
[----:B------:R-:W-:Y:S01]  /*e710*/  FADD.FTZ R2, R199, R45 ;  /* 0x0000002dc7027221 */ /* 0x000fe20000010000 */
[----:B------:R-:W-:Y:S04]  /*e720*/  FFMA.FTZ R45, R111, UR4, -R68 ;  /* 0x000000046f2d7c23 */ /* 0x000fe80008010844 */
[----:B------:R-:W-:Y:S01]  /*e730*/  FADD.FTZ R0, R198, R0 ;  /* 0x00000000c6007221 */ /* 0x000fe20000010000 */
[----:B------:R-:W-:Y:S01]  /*e740*/  FADD.FTZ R2, R197, R2 ;  /* 0x00000002c5027221 */ /* 0x000fe20000010000 */
[----:B------:R-:W3:Y:S02]  /*e750*/  MUFU.EX2 R79, R45 ;  /* 0x0000002d004f7308 */ /* 0x000ee40000000800 */
[----:B------:R-:W-:Y:S01]  /*e760*/  FADD.FTZ R44, R196, R0 ;  /* 0x00000000c42c7221 */ /* 0x000fe20000010000 */
[----:B------:R-:W-:Y:S03]  /*e770*/  FADD.FTZ R0, R195, R2 ;  /* 0x00000002c3007221 */ /* 0x000fe60000010000 */
[----:B------:R-:W-:Y:S01]  /*e780*/  FADD.FTZ R44, R252, R44 ;  /* 0x0000002cfc2c7221 */ /* 0x000fe20000010000 */
[----:B------:R-:W-:Y:S01]  /*e790*/  FADD.FTZ R2, R243, R0 ;  /* 0x00000000f3027221 */ /* 0x000fe20000010000 */
[--C-:B------:R-:W-:Y:S02]  /*e7a0*/  FFMA.FTZ R0, R112, UR4, -R39.reuse ;  /* 0x0000000470007c23 */ /* 0x100fe40008010827 */
[----:B------:R-:W-:Y:S01]  /*e7b0*/  FADD.FTZ R44, R249, R44 ;  /* 0x0000002cf92c7221 */ /* 0x000fe20000010000 */
[----:B------:R-:W-:Y:S01]  /*e7c0*/  FADD.FTZ R2, R242, R2 ;  /* 0x00000002f2027221 */ /* 0x000fe20000010000 */
[----:B------:R5:W-:Y:S03]  /*e7d0*/  MUFU.EX2 R78, R0 ;  /* 0x00000000004e7308 */ /* 0x000be60000000800 */
[----:B------:R-:W-:Y:S01]  /*e7e0*/  FADD.FTZ R2, R183, R2 ;  /* 0x00000002b7027221 */ /* 0x000fe20000010000 */
[----:B-----5:R-:W-:Y:S01]  /*e7f0*/  FADD.FTZ R0, R192, R44 ;  /* 0x0000002cc0007221 */ /* 0x020fe20000010000 */
[----:B------:R-:W-:Y:S03]  /*e800*/  FFMA.FTZ R44, R113, UR4, -R39 ;  /* 0x00000004712c7c23 */ /* 0x000fe60008010827 */
[----:B------:R-:W-:Y:S01]  /*e810*/  FADD.FTZ R45, R186, R0 ;  /* 0x00000000ba2d7221 */ /* 0x000fe20000010000 */
[----:B------:R-:W-:Y:S01]  /*e820*/  FADD.FTZ R0, R182, R2 ;  /* 0x00000002b6007221 */ /* 0x000fe20000010000 */
[----:B------:R-:W-:Y:S01]  /*e830*/  FFMA.FTZ R2, R114, UR4, -R68 ;  /* 0x0000000472027c23 */ /* 0x000fe20008010844 */
[----:B------:R5:W3:Y:S01]  /*e840*/  MUFU.EX2 R77, R44 ;  /* 0x0000002c004d7308 */ /* 0x000ae20000000800 */
        /* <DEDUP_REMOVED lines=8> */
[----:B------:R2:W3:Y:S01]  /*e8d0*/  MUFU.EX2 R76, R2 ;  /* 0x00000002004c7308 */ /* 0x0004e20000000800 */
[----:B-----5:R-:W-:Y:S07]  /*e8e0*/  F2FP.BF16.F32.PACK_AB R44, R89, R90 ;  /* 0x0000005a592c723e */ /* 0x020fee00000010ff */
[C---:B-1----:R-:W-:Y:S02]  /*e8f0*/  HMMA.16816.F32.BF16 R4, R44.reuse, R56, R4 ;  /* 0x000000382c04723c */ /* 0x042fe40000041804 */
[----:B------:R-:W-:Y:S03]  /*e900*/  MUFU.EX2 R73, R48 ;  /* 0x0000003000497308 */ /* 0x000fe60000000800 */
[----:B----4-:R-:W-:Y:S01]  /*e910*/  FFMA.FTZ R0, R116, UR4, -R39 ;  /* 0x0000000474007c23 */ /* 0x010fe20008010827 */
[C---:B------:R-:W-:Y:S01]  /*e920*/  HMMA.16816.F32.BF16 R8, R44.reuse, R58, R8 ;  /* 0x0000003a2c08723c */ /* 0x040fe20000041808 */
[----:B------:R-:W1:Y:S05]  /*e930*/  LDSM.16.MT88.4 R56, [R134+0x10800] ;  /* 0x010800008638783b */ /* 0x000e6a0000004200 */
[----:B------:R4:W5:Y:S01]  /*e940*/  MUFU.EX2 R74, R0 ;  /* 0x00000000004a7308 */ /* 0x0009620000000800 */
[----:B--2---:R-:W-:Y:S01]  /*e950*/  FADD.FTZ R2, R179, R64 ;  /* 0x00000040b3027221 */ /* 0x004fe20000010000 */
[C---:B------:R-:W-:Y:S03]  /*e960*/  HMMA.16816.F32.BF16 R12, R44.reuse, R60, R12 ;  /* 0x0000003c2c0c723c */ /* 0x040fe6000004180c */
[----:B------:R-:W-:Y:S03]  /*e970*/  FADD.FTZ R49, R171, R2 ;  /* 0x00000002ab317221 */ /* 0x000fe60000010000 */
[C---:B------:R-:W-:Y:S01]  /*e980*/  HMMA.16816.F32.BF16 R16, R44.reuse, R62, R16 ;  /* 0x0000003e2c10723c */ /* 0x040fe20000041810 */
[----:B------:R-:W2:Y:S04]  /*e990*/  LDSM.16.MT88.4 R60, [R221+0x10800] ;  /* 0x01080000dd3c783b */ /* 0x000ea80000004200 */
[----:B------:R-:W-:Y:S01]  /*e9a0*/  FADD.FTZ R2, R180, R50 ;  /* 0x00000032b4027221 */ /* 0x000fe20000010000 */
[C---:B------:R-:W-:Y:S05]  /*e9b0*/  HMMA.16816.F32.BF16 R20, R44.reuse, R52, R20 ;  /* 0x000000342c14723c */ /* 0x040fea0000041814 */
[----:B----4-:R-:W-:Y:S01]  /*e9c0*/  FADD.FTZ R0, R174, R49 ;  /* 0x00000031ae007221 */ /* 0x010fe20000010000 */
[C---:B------:R-:W-:Y:S01]  /*e9d0*/  HMMA.16816.F32.BF16 R24, R44.reuse, R54, R24 ;  /* 0x000000362c18723c */ /* 0x040fe20000041818 */
[----:B------:R-:W4:Y:S04]  /*e9e0*/  LDSM.16.MT88.4 R52, [R135+0x10800] ;  /* 0x010800008734783b */ /* 0x000f280000004200 */
[----:B------:R-:W-:Y:S01]  /*e9f0*/  FADD.FTZ R48, R173, R2 ;  /* 0x00000002ad307221 */ /* 0x000fe20000010000 */
[C---:B------:R-:W-:Y:S05]  /*ea00*/  HMMA.16816.F32.BF16 R28, R44.reuse, R40, R28 ;  /* 0x000000282c1c723c */ /* 0x040fea000004181c */
[----:B------:R-:W-:Y:S01]  /*ea10*/  FADD.FTZ R2, R167, R0 ;  /* 0x00000000a7027221 */ /* 0x000fe20000010000 */
[----:B------:R-:W-:Y:S01]  /*ea20*/  HMMA.16816.F32.BF16 R32, R44, R42, R32 ;  /* 0x0000002a2c20723c */ /* 0x000fe20000041820 */
[----:B------:R-:W5:Y:S04]  /*ea30*/  LDSM.16.MT88.4 R40, [R220+0x10800] ;  /* 0x01080000dc28783b */ /* 0x000f680000004200 */
[----:B------:R-:W-:Y:S01]  /*ea40*/  FFMA.FTZ R0, R118, UR4, -R68 ;  /* 0x0000000476007c23 */ /* 0x000fe20008010844 */
[----:B------:R-:W-:Y:S01]  /*ea50*/  FADD.FTZ R48, R172, R48 ;  /* 0x00000030ac307221 */ /* 0x000fe20000010000 */
[----:B------:R-:W-:Y:S01]  /*ea60*/  FADD.FTZ R2, R169, R2 ;  /* 0x00000002a9027221 */ /* 0x000fe20000010000 */
[----:B---3--:R-:W-:Y:S01]  /*ea70*/  F2FP.BF16.F32.PACK_AB R49, R79, R80 ;  /* 0x000000504f31723e */ /* 0x008fe200000010ff */
        /* <DEDUP_REMOVED lines=11> */
[C---:B-1----:R-:W-:Y:S05]  /*eb30*/  HMMA.16816.F32.BF16 R4, R48.reuse, R56, R4 ;  /* 0x000000383004723c */ /* 0x042fea0000041804 */
[----:B---3--:R-:W-:Y:S01]  /*eb40*/  FFMA.FTZ R0, R119, UR4, -R68 ;  /* 0x0000000477007c23 */ /* 0x008fe20008010844 */
[C---:B------:R-:W-:Y:S03]  /*eb50*/  HMMA.16816.F32.BF16 R8, R48.reuse, R58, R8 ;  /* 0x0000003a3008723c */ /* 0x040fe60000041808 */
[----:B------:R1:W3:Y:S02]  /*eb60*/  MUFU.EX2 R71, R0 ;  /* 0x0000000000477308 */ /* 0x0002e40000000800 */
[--C-:B------:R-:W-:Y:S01]  /*eb70*/  FFMA.FTZ R56, R124, UR4, -R39.reuse ;  /* 0x000000047c387c23 */ /* 0x100fe20008010827 */
[C---:B--2---:R-:W-:Y:S05]  /*eb80*/  HMMA.16816.F32.BF16 R12, R48.reuse, R60, R12 ;  /* 0x0000003c300c723c */ /* 0x044fea000004180c */
[----:B----4-:R-:W-:Y:S01]  /*eb90*/  FADD.FTZ R2, R161, R44 ;  /* 0x0000002ca1027221 */ /* 0x010fe20000010000 */
[C---:B------:R-:W-:Y:S05]  /*eba0*/  HMMA.16816.F32.BF16 R16, R48.reuse, R62, R16 ;  /* 0x0000003e3010723c */ /* 0x040fea0000041810 */
[----:B------:R-:W-:Y:S01]  /*ebb0*/  FADD.FTZ R2, R158, R2 ;  /* 0x000000029e027221 */ /* 0x000fe20000010000 */
[C---:B------:R-:W-:Y:S05]  /*ebc0*/  HMMA.16816.F32.BF16 R20, R48.reuse, R52, R20 ;  /* 0x000000343014723c */ /* 0x040fea0000041814 */
[--C-:B-1----:R-:W-:Y:S01]  /*ebd0*/  FFMA.FTZ R0, R120, UR4, -R39.reuse ;  /* 0x0000000478007c23 */ /* 0x102fe20008010827 */
[C---:B------:R-:W-:Y:S03]  /*ebe0*/  HMMA.16816.F32.BF16 R24, R48.reuse, R54, R24 ;  /* 0x000000363018723c */ /* 0x040fe60000041818 */
[----:B------:R1:W2:Y:S02]  /*ebf0*/  MUFU.EX2 R70, R0 ;  /* 0x0000000000467308 */ /* 0x0002a40000000800 */
[----:B------:R-:W-:Y:S01]  /*ec00*/  FADD.FTZ R2, R157, R2 ;  /* 0x000000029d027221 */ /* 0x000fe20000010000 */
[C---:B-----5:R-:W-:Y:S05]  /*ec10*/  HMMA.16816.F32.BF16 R28, R48.reuse, R40, R28 ;  /* 0x00000028301c723c */ /* 0x060fea000004181c */
[----:B------:R-:W-:Y:S01]  /*ec20*/  FFMA.FTZ R44, R122, UR4, -R68 ;  /* 0x000000047a2c7c23 */ /* 0x000fe20008010844 */
[----:B------:R-:W-:Y:S01]  /*ec30*/  HMMA.16816.F32.BF16 R32, R48, R42, R32 ;  /* 0x0000002a3020723c */ /* 0x000fe20000041820 */
[----:B------:R-:W-:Y:S02]  /*ec40*/  LDSM.16.MT88.4 R48, [R220+0x11000] ;  /* 0x01100000dc30783b */ /* 0x000fe40000004200 */
[----:B------:R4:W-:Y:S02]  /*ec50*/  MUFU.EX2 R67, R44 ;  /* 0x0000002c00437308 */ /* 0x0009e40000000800 */
[----:B------:R-:W-:Y:S01]  /*ec60*/  F2FP.BF16.F32.PACK_AB R40, R73, R74 ;  /* 0x0000004a4928723e */ /* 0x000fe200000010ff */
[----:B------:R-:W-:Y:S01]  /*ec70*/  FFMA.FTZ R61, R128, UR4, -R39 ;  /* 0x00000004803d7c23 */ /* 0x000fe20008010827 */
[----:B---3--:R-:W-:Y:S01]  /*ec80*/  F2FP.BF16.F32.PACK_AB R41, R71, R72 ;  /* 0x000000484729723e */ /* 0x008fe200000010ff */
        /* <DEDUP_REMOVED lines=8> */
[----:B----4-:R-:W1:Y:S02]  /*ed10*/  LDSM.16.MT88.4 R44, [R134+0x11000] ;  /* 0x01100000862c783b */ /* 0x010e640000004200 */
        /* <DEDUP_REMOVED lines=110> */
.L_x_2258:
[----:B------:R-:W3:Y:S01]  /*f400*/  LDL.LU R5, [R1+0x4] ;  /* 0x0000040001057983 */ /* 0x000ee20000300800 */
[----:B------:R-:W1:Y:S01]  /*f410*/  S2R R50, SR_TID.X ;  /* 0x0000000000327919 */ /* 0x000e620000002100 */
[----:B------:R-:W4:Y:S02]  /*f420*/  S2UR UR4, SR_CgaCtaId ;  /* 0x00000000000479c3 */ /* 0x000f240000008800 */
[----:B--2---:R-:W2:Y:S04]  /*f430*/  LDL.LU R4, [R1] ;  /* 0x0000000001047983 */ /* 0x004ea80000300800 */
[----:B------:R-:W5:Y:S01]  /*f440*/  LDL.LU R54, [R1+0x24] ;  /* 0x0000240001367983 */ /* 0x000f620000300800 */
[----:B------:R-:W-:Y:S01]  /*f450*/  UMOV UR5, 0x400 ;  /* 0x0000040000057882 */ /* 0x000fe20000000000 */
[----:B------:R-:W5:Y:S01]  /*f460*/  LDC R52, c[0x0][0x270] ;  /* 0x00009c00ff347b82 */ /* 0x000f620000000800 */
[----:B-1----:R-:W-:-:S04]  /*f470*/  SHF.R.S32.HI R6, RZ, 0x1f, R50 ;  /* 0x0000001fff067819 */ /* 0x002fc80000011432 */
[----:B------:R-:W-:-:S04]  /*f480*/  LEA.HI R48, R6, R50, RZ, 0x5 ;  /* 0x0000003206307211 */ /* 0x000fc800078f28ff */
[----:B------:R-:W-:Y:S01]  /*f490*/  SHF.R.S32.HI R8, RZ, 0x5, R48 ;  /* 0x00000005ff087819 */ /* 0x000fe20000011430 */
[----:B----4-:R-:W-:Y:S01]  /*f4a0*/  ULEA UR4, UR4, UR5, 0x18 ;  /* 0x0000000504047291 */ /* 0x010fe2000f8ec03f */
[----:B------:R-:W1:Y:S01]  /*f4b0*/  S2R R38, SR_TID.X ;  /* 0x0000000000267919 */ /* 0x000e620000002100 */
[----:B------:R-:W4:Y:S01]  /*f4c0*/  S2R R53, SR_CTAID.Y ;  /* 0x0000000000357919 */ /* 0x000f220000002600 */
[----:B------:R-:W4:Y:S01]  /*f4d0*/  S2R R51, SR_CTAID.X ;  /* 0x0000000000337919 */ /* 0x000f220000002500 */
[----:B------:R-:W4:Y:S01]  /*f4e0*/  S2UR UR5, SR_CTAID.Z ;  /* 0x00000000000579c3 */ /* 0x000f220000002700 */
[----:B------:R-:W-:Y:S07]  /*f4f0*/  BSSY B0, `(.L_x_2263) ;  /* 0x00000a5000007945 */ /* 0x000fee0003800000 */
[----:B------:R-:W-:Y:S06]  /*f500*/  BAR.SYNC.DEFER_BLOCKING 0x0 ;  /* 0x0000000000007b1d */ /* 0x000fec0000010000 */
[----:B---3--:R-:W3:Y:S04]  /*f510*/  SHFL.BFLY PT, R0, R5, 0x2, 0x1f ;  /* 0x0c401f0005007f89 */ /* 0x008ee800000e0000 */
[----:B--2---:R-:W2:Y:S01]  /*f520*/  SHFL.BFLY PT, R2, R4, 0x2, 0x1f ;  /* 0x0c401f0004027f89 */ /* 0x004ea200000e0000 */
[----:B---3--:R-:W-:-:S05]  /*f530*/  FADD.FTZ R0, R0, R5 ;  /* 0x0000000500007221 */ /* 0x008fca0000010000 */
[----:B------:R-:W3:Y:S01]  /*f540*/  SHFL.BFLY PT, R5, R0, 0x1, 0x1f ;  /* 0x0c201f0000057f89 */ /* 0x000ee200000e0000 */
[----:B--2---:R-:W-:-:S05]  /*f550*/  FADD.FTZ R2, R2, R4 ;  /* 0x0000000402027221 */ /* 0x004fca0000010000 */
[----:B------:R-:W2:Y:S01]  /*f560*/  SHFL.BFLY PT, R4, R2, 0x1, 0x1f ;  /* 0x0c201f0002047f89 */ /* 0x000ea200000e0000 */
[----:B---3--:R-:W-:-:S05]  /*f570*/  FADD.FTZ R37, R0, R5 ;  /* 0x0000000500257221 */ /* 0x008fca0000010000 */
[----:B------:R-:W-:Y:S02]  /*f580*/  FSETP.NE.FTZ.AND P4, PT, R37, RZ, PT ;  /* 0x000000ff2500720b */ /* 0x000fe40003f95000 */
[----:B------:R-:W-:Y:S01]  /*f590*/  MOV R0, 0x3f800000 ;  /* 0x3f80000000007802 */ /* 0x000fe20000000f00 */
[----:B--2---:R-:W-:Y:S01]  /*f5a0*/  FADD.FTZ R10, R2, R4 ;  /* 0x00000004020a7221 */ /* 0x004fe20000010000 */
[----:B------:R-:W-:-:S04]  /*f5b0*/  LEA.HI R5, R6, R50, RZ, 0x2 ;  /* 0x0000003206057211 */ /* 0x000fc800078f10ff */
[--C-:B------:R-:W-:Y:S02]  /*f5c0*/  SHF.R.S32.HI R7, RZ, 0x2, R5.reuse ;  /* 0x00000002ff077819 */ /* 0x100fe40000011405 */
[----:B------:R-:W-:Y:S02]  /*f5d0*/  SHF.R.S32.HI R2, RZ, 0x1f, R5 ;  /* 0x0000001fff027819 */ /* 0x000fe40000011405 */
[----:B------:R-:W-:Y:S01]  /*f5e0*/  FSETP.NE.FTZ.AND P3, PT, R10, RZ, PT ;  /* 0x000000ff0a00720b */ /* 0x000fe20003f75000 */
[----:B------:R-:W2:Y:S01]  /*f5f0*/  @P4 MUFU.RCP R0, R37 ;  /* 0x0000002500004308 */ /* 0x000ea20000001000 */
[----:B------:R-:W-:Y:S01]  /*f600*/  LOP3.LUT R4, R5, 0x1ffffffc, RZ, 0xc0, !PT ;  /* 0x1ffffffc05047812 */ /* 0x000fe200078ec0ff */
[----:B------:R-:W3:Y:S01]  /*f610*/  @P4 LDC R39, c[0x0][0x2e8] ;  /* 0x0000ba00ff274b82 */ /* 0x000ee20000000800 */
[----:B------:R-:W-:-:S03]  /*f620*/  LEA.HI R2, R2, R7, RZ, 0x3 ;  /* 0x0000000702027211 */ /* 0x000fc600078f18ff */
[----:B------:R-:W-:Y:S01]  /*f630*/  IMAD.IADD R5, R50, 0x1, -R4 ;  /* 0x0000000132057824 */ /* 0x000fe200078e0a04 */
[----:B------:R-:W-:Y:S02]  /*f640*/  LOP3.LUT R4, R2, 0xfffffff8, RZ, 0xc0, !PT ;  /* 0xfffffff802047812 */ /* 0x000fe400078ec0ff */
[----:B------:R-:W-:Y:S02]  /*f650*/  MOV R2, 0x3f800000 ;  /* 0x3f80000000027802 */ /* 0x000fe40000000f00 */
[----:B------:R-:W-:Y:S02]  /*f660*/  IADD3 R7, R7, -R4, RZ ;  /* 0x8000000407077210 */ /* 0x000fe40007ffe0ff */
[----:B------:R-:W-:Y:S02]  /*f670*/  LEA.HI R4, R6, R50, RZ, 0x4 ;  /* 0x0000003206047211 */ /* 0x000fe400078f20ff */
[----:B------:R-:W1:Y:S01]  /*f680*/  @P3 MUFU.RCP R2, R10 ;  /* 0x0000000a00023308 */ /* 0x000e620000001000 */
        /* <DEDUP_REMOVED lines=16> */
[----:B------:R-:W-:-:S02]  /*f790*/  LOP3.LUT R0, R4, 0xfffffff0, RZ, 0xc0, !PT ;  /* 0xfffffff004007812 */ /* 0x000fc400078ec0ff */
[----:B------:R-:W-:-:S03]  /*f7a0*/  SHF.R.S32.HI R49, RZ, 0x4, R4 ;  /* 0x00000004ff317819 */ /* 0x000fc60000011404 */
[----:B------:R-:W-:Y:S01]  /*f7b0*/  IMAD.IADD R11, R50, 0x1, -R0 ;  /* 0x00000001320b7824 */ /* 0x000fe200078e0a00 */
[----:B------:R-:W-:Y:S01]  /*f7c0*/  SHF.L.U32 R4, R49, 0x6, RZ ;  /* 0x0000000631047819 */ /* 0x000fe200000006ff */
[----:B-1----:R-:W-:-:S03]  /*f7d0*/  FMUL.FTZ R139, R2, R139 ;  /* 0x0000008b028b7220 */ /* 0x002fc60000410000 */
[----:B------:R-:W-:Y:S01]  /*f7e0*/  LEA.HI R6, R11, R11, RZ, 0x1 ;  /* 0x0000000b0b067211 */ /* 0x000fe200078f08ff */
        /* <DEDUP_REMOVED lines=15> */
[C---:B------:R-:W-:Y:S01]  /*f8e0*/  LOP3.LUT R0, R7.reuse, 0x1, RZ, 0xc0, !PT ;  /* 0x0000000107007812 */ /* 0x040fe200078ec0ff */
[----:B------:R-:W-:Y:S01]  /*f8f0*/  IMAD R8, R8, 0x200, R5 ;  /* 0x0000020008087824 */ /* 0x000fe200078e0205 */
[----:B------:R-:W-:Y:S01]  /*f900*/  SHF.L.U32 R2, R7, 0x6, RZ ;  /* 0x0000000607027819 */ /* 0x000fe200000006ff */
[----:B------:R-:W-:Y:S01]  /*f910*/  IMAD.SHL.U32 R5, R6, 0x4, RZ ;  /* 0x0000000406057824 */ /* 0x000fe200078e00ff */
[----:B------:R-:W-:-:S02]  /*f920*/  LOP3.LUT R4, R4, 0x1c0, RZ, 0xc0, !PT ;  /* 0x000001c004047812 */ /* 0x000fc400078ec0ff */
[----:B------:R-:W-:Y:S02]  /*f930*/  R2P PR, R7, 0x6 ;  /* 0x0000000607007804 */ /* 0x000fe40000000000 */
[----:B------:R-:W-:Y:S02]  /*f940*/  ISETP.NE.U32.AND P0, PT, R0, 0x1, PT ;  /* 0x000000010000780c */ /* 0x000fe40003f05070 */
[----:B------:R-:W-:Y:S02]  /*f950*/  LOP3.LUT R0, R2, 0x1c0, RZ, 0xc0, !PT ;  /* 0x000001c002007812 */ /* 0x000fe400078ec0ff */
[----:B------:R-:W-:Y:S02]  /*f960*/  LOP3.LUT R5, R4, 0x38, R5, 0xf8, !PT ;  /* 0x0000003804057812 */ /* 0x000fe400078ef805 */
[----:B------:R-:W-:Y:S02]  /*f970*/  SHF.R.U32.HI R4, RZ, 0x3, R4 ;  /* 0x00000003ff047819 */ /* 0x000fe40000011604 */
[----:B------:R-:W-:Y:S01]  /*f980*/  LEA.HI R2, R0, R0, RZ, 0x1d ;  /* 0x0000000000027211 */ /* 0x000fe200078fe8ff */
[----:B------:R-:W-:Y:S01]  /*f990*/  IMAD.MOV.U32 R7, RZ, RZ, 0x20 ;  /* 0x00000020ff077424 */ /* 0x000fe200078e00ff */
[----:B------:R-:W-:-:S02]  /*f9a0*/  LOP3.LUT R0, R6, 0xffffffe, RZ, 0xc0, !PT ;  /* 0x0ffffffe06007812 */ /* 0x000fc400078ec0ff */
[----:B------:R-:W-:Y:S02]  /*f9b0*/  LOP3.LUT R5, R5, R4, RZ, 0x3c, !PT ;  /* 0x0000000405057212 */ /* 0x000fe400078e3cff */
[----:B------:R-:W-:Y:S01]  /*f9c0*/  LEA R4, R8, R2, 0x1 ;  /* 0x0000000208047211 */ /* 0x000fe200078e08ff */
[----:B------:R-:W-:Y:S01]  /*f9d0*/  IMAD.IADD R2, R11, 0x1, -R0 ;  /* 0x000000010b027824 */ /* 0x000fe200078e0a00 */
[----:B------:R-:W-:Y:S02]  /*f9e0*/  MOV R6, 0x40 ;  /* 0x0000004000067802 */ /* 0x000fe40000000f00 */
[----:B------:R-:W-:Y:S02]  /*f9f0*/  SEL R8, R7, 0xffffffe0, P0 ;  /* 0xffffffe007087807 */ /* 0x000fe40000000000 */
[----:B------:R-:W-:Y:S01]  /*fa00*/  LEA R0, R4, UR4, 0x2 ;  /* 0x0000000404007c11 */ /* 0x000fe2000f8e10ff */
[----:B------:R-:W-:Y:S01]  /*fa10*/  IMAD R9, R2, 0x4, R5 ;  /* 0x0000000402097824 */ /* 0x000fe200078e0205 */
[----:B------:R-:W-:-:S02]  /*fa20*/  SEL R4, R6, 0xffffffc0, !P1 ;  /* 0xffffffc006047807 */ /* 0x000fc40004800000 */
[C---:B------:R-:W-:Y:S02]  /*fa30*/  IADD3 R5, R0.reuse, R8, RZ ;  /* 0x0000000800057210 */ /* 0x040fe40007ffe0ff */
[C---:B------:R-:W-:Y:S01]  /*fa40*/  IADD3 R2, R0.reuse, 0x80, RZ ;  /* 0x0000008000027810 */ /* 0x040fe20007ffe0ff */
[C-C-:B------:R-:W-:Y:S01]  /*fa50*/  IMAD.IADD R7, R0.reuse, 0x1, R4.reuse ;  /* 0x0000000100077824 */ /* 0x140fe200078e0204 */
[----:B------:R-:W-:Y:S01]  /*fa60*/  @P2 IADD3 R2, R0, -0x80, RZ ;  /* 0xffffff8000022810 */ /* 0x000fe20007ffe0ff */
[----:B------:R-:W-:Y:S01]  /*fa70*/  IMAD.IADD R6, R5, 0x1, R4 ;  /* 0x0000000105067824 */ /* 0x000fe200078e0204 */
[----:B------:R-:W-:Y:S04]  /*fa80*/  STS.64 [R0], R136 ;  /* 0x0000008800007388 */ /* 0x000fe80000000a00 */
[----:B------:R-:W-:Y:S04]  /*fa90*/  STS.64 [R0+0x800], R138 ;  /* 0x0008008a00007388 */ /* 0x000fe80000000a00 */
[----:B------:R-:W-:Y:S04]  /*faa0*/  STS.64 [R5], R144 ;  /* 0x0000009005007388 */ /* 0x000fe80000000a00 */
[----:B------:R1:W-:Y:S04]  /*fab0*/  STS.64 [R5+0x800], R146 ;  /* 0x0008009205007388 */ /* 0x0003e80000000a00 */
[----:B------:R-:W-:Y:S04]  /*fac0*/  STS.64 [R7], R140 ;  /* 0x0000008c07007388 */ /* 0x000fe80000000a00 */
[----:B------:R-:W-:Y:S04]  /*fad0*/  STS.64 [R7+0x800], R142 ;  /* 0x0008008e07007388 */ /* 0x000fe80000000a00 */
[----:B------:R-:W-:Y:S04]  /*fae0*/  STS.64 [R6], R152 ;  /* 0x0000009806007388 */ /* 0x000fe80000000a00 */
[----:B------:R2:W-:Y:S04]  /*faf0*/  STS.64 [R6+0x800], R154 ;  /* 0x0008009a06007388 */ /* 0x0005e80000000a00 */
[----:B------:R-:W-:Y:S01]  /*fb00*/  STS.64 [R2], R148 ;  /* 0x0000009402007388 */ /* 0x000fe20000000a00 */
[----:B-1----:R-:W-:-:S03]  /*fb10*/  IMAD.IADD R5, R8, 0x1, R2 ;  /* 0x0000000108057824 */ /* 0x002fc600078e0202 */
[----:B------:R1:W-:Y:S01]  /*fb20*/  STS.64 [R2+0x800], R150 ;  /* 0x0008009602007388 */ /* 0x0003e20000000a00 */
[----:B------:R-:W-:-:S03]  /*fb30*/  IMAD.IADD R0, R4, 0x1, R5 ;  /* 0x0000000104007824 */ /* 0x000fc600078e0205 */
[----:B------:R-:W-:Y:S04]  /*fb40*/  STS.64 [R5], R156 ;  /* 0x0000009c05007388 */ /* 0x000fe80000000a00 */
[----:B------:R4:W-:Y:S01]  /*fb50*/  STS.64 [R5+0x800], R158 ;  /* 0x0008009e05007388 */ /* 0x0009e20000000a00 */
[----:B--2---:R-:W-:-:S05]  /*fb60*/  IADD3 R6, R4, R2, RZ ;  /* 0x0000000204067210 */ /* 0x004fca0007ffe0ff */
[----:B------:R-:W-:Y:S04]  /*fb70*/  STS.64 [R6], R164 ;  /* 0x000000a406007388 */ /* 0x000fe80000000a00 */
[----:B------:R2:W-:Y:S04]  /*fb80*/  STS.64 [R6+0x800], R166 ;  /* 0x000800a606007388 */ /* 0x0005e80000000a00 */
[----:B------:R-:W-:Y:S04]  /*fb90*/  STS.64 [R0], R160 ;  /* 0x000000a000007388 */ /* 0x000fe80000000a00 */
[----:B------:R5:W-:Y:S01]  /*fba0*/  STS.64 [R0+0x800], R162 ;  /* 0x000800a200007388 */ /* 0x000be20000000a00 */
[----:B------:R-:W-:-:S04]  /*fbb0*/  SHF.R.S32.HI R4, RZ, 0x1f, R38 ;  /* 0x0000001fff047819 */ /* 0x000fc80000011426 */
[----:B------:R-:W-:-:S04]  /*fbc0*/  LEA.HI R4, R4, R38, RZ, 0x5 ;  /* 0x0000002604047211 */ /* 0x000fc800078f28ff */
[----:B-1----:R-:W-:Y:S02]  /*fbd0*/  LOP3.LUT R2, R4, 0xffffffe0, RZ, 0xc0, !PT ;  /* 0xffffffe004027812 */ /* 0x002fe400078ec0ff */
[----:B----4-:R-:W-:Y:S02]  /*fbe0*/  SHF.R.S32.HI R5, RZ, 0x5, R4 ;  /* 0x00000005ff057819 */ /* 0x010fe40000011404 */
[----:B------:R-:W-:Y:S02]  /*fbf0*/  IADD3 R2, -R2, R38, RZ ;  /* 0x0000002602027210 */ /* 0x000fe40007ffe1ff */
[----:B------:R-:W1:Y:S02]  /*fc00*/  @P3 LDC R38, c[0x0][0x2e8] ;  /* 0x0000ba00ff263b82 */ /* 0x000e640000000800 */
[----:B------:R-:W-:-:S06]  /*fc10*/  SHF.R.S32.HI R8, RZ, 0x1f, R2 ;  /* 0x0000001fff087819 */ /* 0x000fcc0000011402 */
[----:B--2---:R-:W2:Y:S01]  /*fc20*/  LDC.64 R6, c[0x0][0x2c0] ;  /* 0x0000b000ff067b82 */ /* 0x004ea20000000a00 */
[----:B-----5:R-:W-:-:S07]  /*fc30*/  LEA R0, R9, UR4, 0x2 ;  /* 0x0000000409007c11 */ /* 0x020fce000f8e10ff */
[----:B------:R-:W-:Y:S01]  /*fc40*/  BAR.SYNC.DEFER_BLOCKING 0x0 ;  /* 0x0000000000007b1d */ /* 0x000fe20000010000 */
[----:B------:R-:W-:-:S05]  /*fc50*/  LEA.HI R2, R8, R2, RZ, 0x2 ;  /* 0x0000000208027211 */ /* 0x000fca00078f10ff */
[----:B------:R-:W4:Y:S01]  /*fc60*/  @P4 MUFU.LG2 R37, R37 ;  /* 0x0000002500254308 */ /* 0x000f220000000c00 */
[----:B------:R-:W-:Y:S01]  /*fc70*/  SHF.R.S32.HI R2, RZ, 0x2, R2 ;  /* 0x00000002ff027819 */ /* 0x000fe20000011402 */
[----:B------:R-:W1:Y:S04]  /*fc80*/  LDS.128 R44, [R0] ;  /* 0x00000000002c7984 */ /* 0x000e680000000c00 */
[----:B------:R-:W1:Y:S04]  /*fc90*/  LDS.128 R40, [R0+0x800] ;  /* 0x0008000000287984 */ /* 0x000e680000000c00 */
[----:B------:R-:W1:Y:S04]  /*fca0*/  LDS.128 R32, [R0+0x1000] ;  /* 0x0010000000207984 */ /* 0x000e680000000c00 */
[----:B------:R-:W1:Y:S04]  /*fcb0*/  LDS.128 R28, [R0+0x1800] ;  /* 0x00180000001c7984 */ /* 0x000e680000000c00 */
[----:B------:R-:W1:Y:S04]  /*fcc0*/  LDS.128 R24, [R0+0x2000] ;  /* 0x0020000000187984 */ /* 0x000e680000000c00 */
[----:B------:R-:W1:Y:S04]  /*fcd0*/  LDS.128 R20, [R0+0x2800] ;  /* 0x0028000000147984 */ /* 0x000e680000000c00 */
[----:B------:R-:W1:Y:S04]  /*fce0*/  LDS.128 R16, [R0+0x3000] ;  /* 0x0030000000107984 */ /* 0x000e680000000c00 */
[----:B------:R5:W1:Y:S01]  /*fcf0*/  LDS.128 R12, [R0+0x3800] ;  /* 0x00380000000c7984 */ /* 0x000a620000000c00 */
[----:B------:R-:W3:Y:S01]  /*fd00*/  @P3 MUFU.LG2 R10, R10 ;  /* 0x0000000a000a3308 */ /* 0x000ee20000000c00 */
[----:B-----5:R-:W-:-:S02]  /*fd10*/  SHF.R.S32.HI R0, RZ, 0x1f, R4 ;  /* 0x0000001fff007819 */ /* 0x020fc40000011404 */
[----:B------:R-:W-:Y:S02]  /*fd20*/  LOP3.LUT R4, R48, 0xffffffe0, RZ, 0xc0, !PT ;  /* 0xffffffe030047812 */ /* 0x000fe400078ec0ff */
[----:B------:R-:W-:-:S04]  /*fd30*/  LEA.HI R0, R0, R5, RZ, 0x2 ;  /* 0x0000000500007211 */ /* 0x000fc800078f10ff */
[----:B------:R-:W-:Y:S01]  /*fd40*/  LOP3.LUT R0, R0, 0xfffffffc, RZ, 0xc0, !PT ;  /* 0xfffffffc00007812 */ /* 0x000fe200078ec0ff */
[----:B------:R-:W-:-:S03]  /*fd50*/  IMAD.IADD R4, R50, 0x1, -R4 ;  /* 0x0000000132047824 */ /* 0x000fc600078e0a04 */
[----:B------:R-:W-:Y:S02]  /*fd60*/  IADD3 R0, R5, -R0, RZ ;  /* 0x8000000005007210 */ /* 0x000fe40007ffe0ff */
[----:B------:R-:W-:-:S03]  /*fd70*/  LOP3.LUT P0, RZ, R4, 0x3, RZ, 0xc0, !PT ;  /* 0x0000000304ff7812 */ /* 0x000fc6000780c0ff */
[----:B------:R-:W-:Y:S01]  /*fd80*/  IMAD R0, R0, 0x10, R2 ;  /* 0x0000001000007824 */ /* 0x000fe200078e0202 */
[----:B------:R-:W-:Y:S01]  /*fd90*/  IADD3 R2, -R54, RZ, RZ ;  /* 0x000000ff36027210 */ /* 0x000fe20007ffe1ff */
[----:B--2---:R-:W-:Y:S01]  /*fda0*/  IMAD R6, R53, R6, R54 ;  /* 0x0000000635067224 */ /* 0x004fe200078e0236 */
[----:B------:R-:W-:-:S03]  /*fdb0*/  SHF.L.U32 R50, R51, 0x6, RZ ;  /* 0x0000000633327819 */ /* 0x000fc600000006ff */
[----:B------:R-:W-:Y:S02]  /*fdc0*/  IMAD R48, R52, R2, UR5 ;  /* 0x0000000534307e24 */ /* 0x000fe4000f8e0202 */
[----:B----4-:R-:W-:Y:S01]  /*fdd0*/  @P4 FMUL.FTZ R5, R37, 0.69314718246459960938 ;  /* 0x3f31721825054820 */ /* 0x010fe20000410000 */
[----:B---3--:R-:W-:Y:S01]  /*fde0*/  @P3 FMUL.FTZ R2, R10, 0.69314718246459960938 ;  /* 0x3f3172180a023820 */ /* 0x008fe20000410000 */
[----:B------:R-:W-:Y:S01]  /*fdf0*/  SHF.L.U32 R4, R11, 0x2, RZ ;  /* 0x000000020b047819 */ /* 0x000fe200000006ff */
[----:B------:R-:W-:Y:S01]  /*fe00*/  IMAD R6, R6, R52, R48 ;  /* 0x0000003406067224 */ /* 0x000fe200078e0230 */
[----:B------:R-:W-:Y:S01]  /*fe10*/  MOV R8, 0xff800000 ;  /* 0xff80000000087802 */ /* 0x000fe20000000f00 */
[----:B------:R-:W-:Y:S02]  /*fe20*/  IMAD.MOV.U32 R9, RZ, RZ, -0x800000 ;  /* 0xff800000ff097424 */ /* 0x000fe400078e00ff */
[----:B------:R-:W-:Y:S01]  /*fe30*/  @P4 FFMA.FTZ R8, R36, R39, R5 ;  /* 0x0000002724084223 */ /* 0x000fe20000010005 */
[----:B-1----:R-:W-:Y:S01]  /*fe40*/  @P3 FFMA.FTZ R9, R3, R38, R2 ;  /* 0x0000002603093223 */ /* 0x002fe20000010002 */
[----:B------:R-:W-:Y:S01]  /*fe50*/  SHF.R.S32.HI R5, RZ, 0x1f, R4 ;  /* 0x0000001fff057819 */ /* 0x000fe20000011404 */
[----:B------:R-:W-:Y:S01]  /*fe60*/  IMAD R6, R6, R7, R50 ;  /* 0x0000000706067224 */ /* 0x000fe200078e0232 */
[----:B------:R-:W-:Y:S06]  /*fe70*/  @P0 BRA `(.L_x_2264) ;  /* 0x0000000000300947 */ /* 0x000fec0003800000 */
[----:B------:R-:W-:Y:S01]  /*fe80*/  IMAD R10, R51, -0x40, R7 ;  /* 0xffffffc0330a7824 */ /* 0x000fe200078e0207 */
[----:B------:R-:W-:Y:S01]  /*fe90*/  SHF.R.S32.HI R2, RZ, 0x1f, R0 ;  /* 0x0000001fff027819 */ /* 0x000fe20000011400 */
[----:B------:R-:W-:Y:S01]  /*fea0*/  VIADD R7, R0, 0x8 ;  /* 0x0000000800077836 */ /* 0x000fe20000000000 */
[----:B------:R-:W-:Y:S01]  /*feb0*/  IADD3 R3, P0, R6, R0, RZ ;  /* 0x0000000006037210 */ /* 0x000fe20007f1e0ff */
        /* <DEDUP_REMOVED lines=8> */
.L_x_2264:
[----:B------:R-:W-:Y:S05]  /*ff40*/  BSYNC B0 ;  /* 0x0000000000007941 */ /* 0x000fea0003800000 */
.L_x_2263:
[----:B------:R-:W-:Y:S01]  /*ff50*/  ULDC UR4, c[0x0][0x2dc] ;  /* 0x0000b70000047ab9 */ /* 0x000fe20000000800 */
[----:B-1----:R-:W-:-:S04]  /*ff60*/  IMAD.WIDE R2, R49, 0x40, R4 ;  /* 0x0000004031027825 */ /* 0x002fc800078e0204 */
        /* <DEDUP_REMOVED lines=8> */
[----:B------:R-:W-:Y:S04]  /*fff0*/  STG.E.128 desc[UR20][R2.64+0x1000], R32 ;  /* 0x0010002002007986 */ /* 0x000fe8000c101d14 */
[----:B------:R-:W-:Y:S04]  /*10000*/  STG.E.128 desc[UR20][R2.64+0x1800], R28 ;  /* 0x0018001c02007986 */ /* 0x000fe8000c101d14 */
[----:B------:R-:W-:Y:S04]  /*10010*/  STG.E.128 desc[UR20][R2.64+0x2000], R24 ;  /* 0x0020001802007986 */ /* 0x000fe8000c101d14 */
[----:B------:R-:W-:Y:S04]  /*10020*/  STG.E.128 desc[UR20][R2.64+0x2800], R20 ;  /* 0x0028001402007986 */ /* 0x000fe8000c101d14 */
[----:B------:R-:W-:Y:S04]  /*10030*/  STG.E.128 desc[UR20][R2.64+0x3000], R16 ;  /* 0x0030001002007986 */ /* 0x000fe8000c101d14 */
[----:B------:R-:W-:Y:S01]  /*10040*/  STG.E.128 desc[UR20][R2.64+0x3800], R12 ;  /* 0x0038000c02007986 */ /* 0x000fe2000c101d14 */
[----:B------:R-:W-:Y:S05]  /*10050*/  EXIT ;  /* 0x000000000000794d */ /* 0x000fea0003800000 */
.L_x_2265:
        /* <DEDUP_REMOVED lines=10> */
.L_x_8003:


//--------------------- .text._ZN5flash24flash_fwd_splitkv_kernelI23Flash_fwd_kernel_traitsILi64ELi64ELi256ELi4ELb0ELb0EN7cutlass10bfloat16_tE19Flash_kernel_traitsILi64ELi64ELi256ELi4ES3_EELb1ELb0ELb0ELb0ELb1ELb0ELb0ELb0EEEvNS_16Flash_fwd_paramsE --------------------------
	.section	.text._ZN5flash24flash_fwd_splitkv_kernelI23Flash_fwd_kernel_traitsILi64ELi64ELi256ELi4ELb0ELb0EN7cutlass10bfloat16_tE19Flash_kernel_traitsILi64ELi64ELi256ELi4ES3_EELb1ELb0ELb0ELb0ELb1ELb0ELb0ELb0EEEvNS_16Flash_fwd_paramsE,"ax",@progbits
	.align	128
        .global         _ZN5flash24flash_fwd_splitkv_kernelI23Flash_fwd_kernel_traitsILi64ELi64ELi256ELi4ELb0ELb0EN7cutlass10bfloat16_tE19Flash_kernel_traitsILi64ELi64ELi256ELi4ES3_EELb1ELb0ELb0ELb0ELb1ELb0ELb0ELb0EEEvNS_16Flash_fwd_paramsE
        .type           _ZN5flash24flash_fwd_splitkv_kernelI23Flash_fwd_kernel_traitsILi64ELi64ELi256ELi4ELb0ELb0EN7cutlass10bfloat16_tE19Flash_kernel_traitsILi64ELi64ELi256ELi4ES3_EELb1ELb0ELb0ELb0ELb1ELb0ELb0ELb0EEEvNS_16Flash_fwd_paramsE,@function
        .size           _ZN5flash24flash_fwd_splitkv_kernelI23Flash_fwd_kernel_traitsILi64ELi64ELi256ELi4ELb0ELb0EN7cutlass10bfloat16_tE19Flash_kernel_traitsILi64ELi64ELi256ELi4ES3_EELb1ELb0ELb0ELb0ELb1ELb0ELb0ELb0EEEvNS_16Flash_fwd_paramsE,(.L_x_8004 - _ZN5flash24flash_fwd_splitkv_kernelI23Flash_fwd_kernel_traitsILi64ELi64ELi256ELi4ELb0ELb0EN7cutlass10bfloat16_tE19Flash_kernel_traitsILi64ELi64ELi256ELi4ES3_EELb1ELb0ELb0ELb0ELb1ELb0ELb0ELb0EEEvNS_16Flash_fwd_paramsE)
        .other          _ZN5flash24flash_fwd_splitkv_kernelI23Flash_fwd_kernel_traitsILi64ELi64ELi256ELi4ELb0ELb0EN7cutlass10bfloat16_tE19Flash_kernel_traitsILi64ELi64ELi256ELi4ES3_EELb1ELb0ELb0ELb0ELb1ELb0ELb0ELb0EEEvNS_16Flash_fwd_paramsE,@"STO_CUDA_ENTRY STV_DEFAULT"
_ZN5flash24flash_fwd_splitkv_kernelI23Flash_fwd_kernel_traitsILi64ELi64ELi256ELi4ELb0ELb0EN7cutlass10bfloat16_tE19Flash_kernel_traitsILi64ELi64ELi256ELi4ES3_EELb1ELb0ELb0ELb0ELb1ELb0ELb0ELb0EEEvNS_16Flash_fwd_paramsE:
.text._ZN5flash24flash_fwd_splitkv_kernelI23Flash_fwd_kernel_traitsILi64ELi64ELi256ELi4ELb0ELb0EN7cutlass10bfloat16_tE19Flash_kernel_traitsILi64ELi64ELi256ELi4ES3_EELb1ELb0ELb0ELb0ELb1ELb0ELb0ELb0EEEvNS_16Flash_fwd_paramsE:
        /* <DEDUP_REMOVED lines=10> */
[----:B------:R-:W-:Y:S02]  /*00a0*/  ULDC.64 UR14, c[0x0][0x208] ;  /* 0x00008200000e7ab9 */ /* 0x000fe40000000a00 */
[----:B------:R-:W-:Y:S01]  /*00b0*/  PLOP3.LUT P2, PT, PT, PT, UP2, 0x80, 0x0 ;  /* 0x000000000000781c */ /* 0x000fe20003f4f028 */
[----:B------:R-:W-:Y:S01]  /*00c0*/  ULDC.U8 UR4, c[0x0][0x3c2] ;  /* 0x0000f08000047ab9 */ /* 0x000fe20000000000 */
[----:B------:R-:W-:Y:S01]  /*00d0*/  PLOP3.LUT P0, PT, PT, PT, UP1, 0x80, 0x0 ;  /* 0x000000000000781c */ /* 0x000fe20003f0f018 */
[----:B------:R-:W-:Y:S01]  /*00e0*/  ULDC.64 UR6, c[0x0][0x2f8] ;  /* 0x0000be0000067ab9 */ /* 0x000fe20000000a00 */
[----:B------:R-:W-:-:S02]  /*00f0*/  UISETP.NE.AND UP3, UPT, UR4, URZ, UPT ;  /* 0x0000003f0400728c */ /* 0x000fc4000bf65270 */
[----:B------:R-:W-:Y:S01]  /*0100*/  UISETP.EQ.U32.AND UP0, UPT, UR6, URZ, UPT ;  /* 0x0000003f0600728c */ /* 0x000fe2000bf02070 */
[----:B------:R-:W-:-:S03]  /*0110*/  ULDC.64 UR4, c[0x0][0x2f8] ;  /* 0x0000be0000047ab9 */ /* 0x000fc60000000a00 */
[----:B------:R-:W-:Y:S02]  /*0120*/  UISETP.EQ.OR.EX UP0, UPT, UR7, URZ, !UP3, UP0 ;  /* 0x0000003f0700728c */ /* 0x000fe4000df02700 */
[----:B--2---:R-:W-:-:S06]  /*0130*/  UIMAD.WIDE UR8, UR20, 0x4, UR8 ;  /* 0x00000004140878a5 */ /* 0x004fcc000f8e0208 */
[----:B------:R-:W-:Y:S02]  /*0140*/  IMAD.U32 R2, RZ, RZ, UR8 ;  /* 0x00000008ff027e24 */ /* 0x000fe4000f8e00ff */
[----:B------:R-:W-:Y:S01]  /*0150*/  IMAD.U32 R3, RZ, RZ, UR9 ;  /* 0x00000009ff037e24 */ /* 0x000fe2000f8e00ff */
[----:B------:R-:W-:Y:S02]  /*0160*/  @UP1 ULDC.64 UR8, c[0x0][0x300] ;  /* 0x0000c00000081ab9 */ /* 0x000fe40000000a00 */
[----:B------:R-:W-:Y:S02]  /*0170*/  @UP1 UIMAD.WIDE UR8, UR20, 0x4, UR8 ;  /* 0x00000004140818a5 */ /* 0x000fe4000f8e0208 */
        /* <DEDUP_REMOVED lines=13> */
[----:B------:R-:W1:Y:S08]  /*0250*/  S2UR UR17, SR_CTAID.X ;  /* 0x00000000001179c3 */ /* 0x000e700000002500 */
[----:B------:R-:W1:Y:S01]  /*0260*/  S2UR UR4, SR_CTAID.Z ;  /* 0x00000000000479c3 */ /* 0x000e620000002700 */
[----:B--2---:R-:W-:-:S02]  /*0270*/  @P2 R2UR UR5, R4 ;  /* 0x00000000040522ca */ /* 0x004fc400000e0000 */
[----:B---3--:R-:W-:-:S13]  /*0280*/  @P2 R2UR UR18, R0 ;  /* 0x00000000001222ca */ /* 0x008fda00000e0000 */
[----:B------:R-:W-:-:S07]  /*0290*/  @UP2 UIADD3 UR18, UR18, -UR5, URZ ;  /* 0x8000000512122290 */ /* 0x000fce000fffe03f */
[----:B------:R-:W-:Y:S01]  /*02a0*/  @!UP2 ULDC UR18, c[0x0][0x2c4] ;  /* 0x0000b1000012aab9 */ /* 0x000fe20000000800 */
[----:B----4-:R-:W-:Y:S02]  /*02b0*/  @P0 R2UR UR9, R2 ;  /* 0x00000000020902ca */ /* 0x010fe400000e0000 */
[----:B------:R-:W-:-:S04]  /*02c0*/  ISETP.NE.U32.AND P0, PT, RZ, UR6, PT ;  /* 0x00000006ff007c0c */ /* 0x000fc8000bf05070 */
[----:B------:R-:W-:Y:S02]  /*02d0*/  ISETP.NE.AND.EX P0, PT, RZ, UR7, PT, P0 ;  /* 0x00000007ff007c0c */ /* 0x000fe4000bf05300 */
        /* <DEDUP_REMOVED lines=9> */
.L_x_2266:
[----:B------:R-:W-:Y:S01]  /*0370*/  ULDC UR8, c[0x0][0x2c8] ;  /* 0x0000b20000087ab9 */ /* 0x000fe20000000800 */
.L_x_2267:
        /* <DEDUP_REMOVED lines=43> */
[----:B------:R-:W-:Y:S01]  /*0630*/  SHF.R.S32.HI R7, RZ, 0x1f, R2 ;  /* 0x0000001fff077819 */ /* 0x000fe20000011402 */
[----:B------:R-:W-:Y:S01]  /*0640*/  UISETP.NE.AND UP0, UPT, UR5, -0x1, UPT ;  /* 0xffffffff0500788c */ /* 0x000fe2000bf05270 */
[----:B------:R-:W-:Y:S01]  /*0650*/  LOP3.LUT P6, RZ, R2, 0x7, RZ, 0xc0, !PT ;  /* 0x0000000702ff7812 */ /* 0x000fe200078cc0ff */
[----:B------:R-:W-:Y:S01]  /*0660*/  USHF.R.S32.HI UR12, URZ, 0x1f, UR17 ;  /* 0x0000001f3f0c7899 */ /* 0x000fe20008011411 */
[----:B------:R-:W-:Y:S01]  /*0670*/  LEA.HI R7, R7, R2, RZ, 0x3 ;  /* 0x0000000207077211 */ /* 0x000fe200078f18ff */
[----:B------:R-:W-:Y:S01]  /*0680*/  ULDC.64 UR8, c[0x0][0x298] ;  /* 0x0000a60000087ab9 */ /* 0x000fe20000000a00 */
[----:B------:R-:W-:Y:S01]  /*0690*/  UIADD3 UR18, -UR17, UR18, URZ ;  /* 0x0000001211127290 */ /* 0x000fe2000fffe13f */
[----:B------:R-:W-:Y:S01]  /*06a0*/  BSSY B0, `(.L_x_2269) ;  /* 0x0000035000007945 */ /* 0x000fe20003800000 */
[----:B------:R-:W-:Y:S01]  /*06b0*/  LOP3.LUT R0, R7, 0x1ffffff8, RZ, 0xc0, !PT ;  /* 0x1ffffff807007812 */ /* 0x000fe200078ec0ff */
[----:B------:R-:W-:Y:S01]  /*06c0*/  UIMAD UR12, UR12, UR8, URZ ;  /* 0x000000080c0c72a4 */ /* 0x000fe2000f8e023f */
[----:B------:R-:W-:Y:S01]  /*06d0*/  SHF.R.S32.HI R7, RZ, 0x3, R7 ;  /* 0x00000003ff077819 */ /* 0x000fe20000011407 */
[----:B------:R-:W-:-:S02]  /*06e0*/  USHF.R.S32.HI UR11, URZ, 0x1f, UR4 ;  /* 0x0000001f3f0b7899 */ /* 0x000fc40008011404 */
[----:B------:R-:W-:Y:S01]  /*06f0*/  IMAD.IADD R2, R2, 0x1, -R0 ;  /* 0x0000000102027824 */ /* 0x000fe200078e0a00 */
[----:B------:R-:W-:Y:S01]  /*0700*/  @!UP0 USHF.R.S32.HI UR10, URZ, 0x1f, UR20 ;  /* 0x0000001f3f0a8899 */ /* 0x000fe20008011414 */
[----:B------:R-:W-:Y:S01]  /*0710*/  IMAD.U32 R0, RZ, RZ, UR8 ;  /* 0x00000008ff007e24 */ /* 0x000fe2000f8e00ff */
[----:B------:R-:W-:Y:S01]  /*0720*/  @!UP0 ULDC.64 UR6, c[0x0][0x290] ;  /* 0x0000a40000068ab9 */ /* 0x000fe20000000a00 */
[----:B------:R-:W-:Y:S01]  /*0730*/  IMAD.SHL.U32 R4, R2, 0x8, RZ ;  /* 0x0000000802047824 */ /* 0x000fe200078e00ff */
[----:B------:R-:W-:Y:S01]  /*0740*/  @!UP0 UIMAD UR10, UR10, UR6, URZ ;  /* 0x000000060a0a82a4 */ /* 0x000fe2000f8e023f */
[C---:B------:R-:W-:Y:S01]  /*0750*/  VIADD R2, R7.reuse, 0x10 ;  /* 0x0000001007027836 */ /* 0x040fe20000000000 */
[----:B------:R-:W-:Y:S01]  /*0760*/  @UP0 UIMAD.WIDE.U32 UR24, UR5, UR8, URZ ;  /* 0x00000008051802a5 */ /* 0x000fe2000f8e003f */
[----:B------:R-:W-:Y:S01]  /*0770*/  ISETP.GE.OR P5, PT, R7, UR18, P6 ;  /* 0x0000001207007c0c */ /* 0x000fe2000b7a6670 */
[----:B------:R-:W-:Y:S01]  /*0780*/  @!UP0 UIMAD.WIDE.U32 UR22, UR20, UR6, URZ ;  /* 0x00000006141682a5 */ /* 0x000fe2000f8e003f */
[--C-:B------:R-:W-:Y:S01]  /*0790*/  SHF.R.S32.HI R5, RZ, 0x1f, R4.reuse ;  /* 0x0000001fff057819 */ /* 0x100fe20000011404 */
[----:B------:R-:W-:Y:S01]  /*07a0*/  UIMAD UR12, UR17, UR9, UR12 ;  /* 0x00000009110c72a4 */ /* 0x000fe2000f8e020c */
[C---:B------:R-:W-:Y:S01]  /*07b0*/  ISETP.GE.AND P2, PT, R2.reuse, UR18, PT ;  /* 0x0000001202007c0c */ /* 0x040fe2000bf46270 */
[----:B------:R-:W-:Y:S01]  /*07c0*/  @!UP0 UIMAD UR10, UR20, UR7, UR10 ;  /* 0x00000007140a82a4 */ /* 0x000fe2000f8e020a */
[----:B------:R-:W-:Y:S01]  /*07d0*/  ISETP.GE.OR P4, PT, R2, UR18, P6 ;  /* 0x0000001202007c0c */ /* 0x000fe2000b786670 */
[----:B------:R-:W-:Y:S01]  /*07e0*/  IMAD.WIDE.U32 R4, R0, UR17, R4 ;  /* 0x0000001100047c25 */ /* 0x000fe2000f8e0004 */
[----:B------:R-:W-:Y:S01]  /*07f0*/  @UP0 UIMAD UR5, UR5, UR9, UR25 ;  /* 0x00000009050502a4 */ /* 0x000fe2000f8e0219 */
[----:B------:R-:W-:Y:S01]  /*0800*/  @UP0 UMOV UR16, UR24 ;  /* 0x0000001800100c82 */ /* 0x000fe20008000000 */
[----:B------:R-:W-:Y:S01]  /*0810*/  @!UP0 UMOV UR16, UR22 ;  /* 0x0000001600108c82 */ /* 0x000fe20008000000 */
[----:B------:R-:W-:Y:S01]  /*0820*/  @!UP0 UIADD3 UR5, UR23, UR10, URZ ;  /* 0x0000000a17058290 */ /* 0x000fe2000fffe03f */
[----:B------:R-:W-:Y:S01]  /*0830*/  IMAD.U32 R0, RZ, RZ, UR12 ;  /* 0x0000000cff007e24 */ /* 0x000fe2000f8e00ff */
[----:B------:R-:W-:Y:S01]  /*0840*/  IADD3 R8, P0, R4, UR16, RZ ;  /* 0x0000001004087c10 */ /* 0x000fe2000ff1e0ff */
[----:B------:R-:W-:Y:S01]  /*0850*/  ULDC.64 UR6, c[0x0][0x2a0] ;  /* 0x0000a80000067ab9 */ /* 0x000fe20000000a00 */
[----:B------:R-:W-:Y:S01]  /*0860*/  ULDC UR10, c[0x0][0x270] ;  /* 0x00009c00000a7ab9 */ /* 0x000fe20000000800 */
[----:B------:R-:W-:Y:S01]  /*0870*/  UIMAD UR11, UR11, UR6, URZ ;  /* 0x000000060b0b72a4 */ /* 0x000fe2000f8e023f */
[----:B------:R-:W-:Y:S01]  /*0880*/  IADD3.X R9, R5, UR5, R0, P0, !PT ;  /* 0x0000000505097c10 */ /* 0x000fe200087fe400 */
[----:B------:R-:W-:Y:S01]  /*0890*/  IMAD.U32 R0, RZ, RZ, UR6 ;  /* 0x00000006ff007e24 */ /* 0x000fe2000f8e00ff */
[C---:B------:R-:W-:Y:S01]  /*08a0*/  ISETP.GE.AND P0, PT, R7.reuse, UR18, PT ;  /* 0x0000001207007c0c */ /* 0x040fe2000bf06270 */
[----:B------:R-:W-:Y:S01]  /*08b0*/  UIMAD UR7, UR4, UR7, UR11 ;  /* 0x00000007040772a4 */ /* 0x000fe2000f8e020b */
[----:B------:R-:W-:Y:S01]  /*08c0*/  VIADD R2, R7, 0x20 ;  /* 0x0000002007027836 */ /* 0x000fe20000000000 */
[----:B------:R-:W-:Y:S01]  /*08d0*/  UIMAD UR10, UR20, UR10, UR4 ;  /* 0x0000000a140a72a4 */ /* 0x000fe2000f8e0204 */
[----:B------:R-:W-:Y:S01]  /*08e0*/  IMAD.WIDE.U32 R8, R0, UR4, R8 ;  /* 0x0000000400087c25 */ /* 0x000fe2000f8e0008 */
[----:B------:R-:W-:Y:S01]  /*08f0*/  SHF.R.S32.HI R5, RZ, 0x1f, R7 ;  /* 0x0000001fff057819 */ /* 0x000fe20000011407 */
[----:B------:R-:W-:Y:S01]  /*0900*/  ULDC UR4, c[0x0][0x2c4] ;  /* 0x0000b10000047ab9 */ /* 0x000fe20000000800 */
[C---:B------:R-:W-:Y:S01]  /*0910*/  ISETP.GE.AND P1, PT, R2.reuse, UR18, PT ;  /* 0x0000001202007c0c */ /* 0x040fe2000bf26270 */
[----:B------:R-:W-:Y:S01]  /*0920*/  UIMAD UR17, UR10, UR4, UR17 ;  /* 0x000000040a1172a4 */ /* 0x000fe2000f8e0211 */
[----:B------:R-:W-:Y:S01]  /*0930*/  VIADD R13, R9, UR7 ;  /* 0x00000007090d7c36 */ /* 0x000fe20008000000 */
[----:B------:R-:W-:-:S03]  /*0940*/  ISETP.GE.OR P3, PT, R2, UR18, P6 ;  /* 0x0000001202007c0c */ /* 0x000fc6000b766670 */
[----:B------:R-:W-:Y:S10]  /*0950*/  @P0 BRA `(.L_x_2270) ;  /* 0x0000000000240947 */ /* 0x000ff40003800000 */
        /* <DEDUP_REMOVED lines=9> */
.L_x_2270:
[----:B------:R-:W-:Y:S05]  /*09f0*/  BSYNC B0 ;  /* 0x0000000000007941 */ /* 0x000fea0003800000 */
.L_x_2269:
[----:B------:R-:W-:Y:S01]  /*0a00*/  BSSY B0, `(.L_x_2271) ;  /* 0x0000010000007945 */ /* 0x000fe20003800000 */
[C---:B------:R-:W-:Y:S02]  /*0a10*/  IADD3 R4, P0, R7.reuse, UR17, RZ ;  /* 0x0000001107047c10 */ /* 0x040fe4000ff1e0ff */
[----:B------:R-:W-:Y:S01]  /*0a20*/  IADD3 R6, R7, 0x30, RZ ;  /* 0x0000003007067810 */ /* 0x000fe20007ffe0ff */
[----:B------:R-:W-:Y:S05]  /*0a30*/  @P2 BRA `(.L_x_2272) ;  /* 0x0000000000302947 */ /* 0x000fea0003800000 */
[----:B------:R-:W-:Y:S01]  /*0a40*/  IADD3 R2, P2, R7, 0x10, RZ ;  /* 0x0000001007027810 */ /* 0x000fe20007f5e0ff */
[----:B-1----:R-:W-:Y:S01]  /*0a50*/  IMAD.MOV.U32 R10, RZ, RZ, R8 ;  /* 0x000000ffff0a7224 */ /* 0x002fe200078e0008 */
[----:B------:R-:W-:Y:S01]  /*0a60*/  MOV R11, R13 ;  /* 0x0000000d000b7202 */ /* 0x000fe20000000f00 */
[----:B------:R-:W-:Y:S02]  /*0a70*/  ULDC.64 UR4, c[0x0][0x280] ;  /* 0x0000a00000047ab9 */ /* 0x000fe40000000a00 */
[----:B------:R-:W-:Y:S02]  /*0a80*/  IMAD.X R0, RZ, RZ, R5, P2 ;  /* 0x000000ffff007224 */ /* 0x000fe400010e0605 */
[----:B------:R-:W-:-:S04]  /*0a90*/  IMAD.WIDE.U32 R10, R2, UR8, R10 ;  /* 0x00000008020a7c25 */ /* 0x000fc8000f8e000a */
[----:B------:R-:W-:-:S04]  /*0aa0*/  IMAD R0, R0, UR8, RZ ;  /* 0x0000000800007c24 */ /* 0x000fc8000f8e02ff */
[----:B------:R-:W-:Y:S01]  /*0ab0*/  IMAD R0, R2, UR9, R0 ;  /* 0x0000000902007c24 */ /* 0x000fe2000f8e0200 */
[----:B------:R-:W-:-:S04]  /*0ac0*/  LEA R2, P2, R10, UR4, 0x1 ;  /* 0x000000040a027c11 */ /* 0x000fc8000f8408ff */
[----:B------:R-:W-:-:S04]  /*0ad0*/  IADD3 R0, R11, R0, RZ ;  /* 0x000000000b007210 */ /* 0x000fc80007ffe0ff */
[----:B------:R-:W-:-:S05]  /*0ae0*/  LEA.HI.X R3, R10, UR5, R0, 0x1, P2 ;  /* 0x000000050a037c11 */ /* 0x000fca00090f0c00 */
[----:B------:R2:W-:Y:S02]  /*0af0*/  STG.E.128 desc[UR14][R2.64], RZ ;  /* 0x000000ff02007986 */ /* 0x0005e4000c101d0e */
.L_x_2272:
[----:B------:R-:W-:Y:S05]  /*0b00*/  BSYNC B0 ;  /* 0x0000000000007941 */ /* 0x000fea0003800000 */
.L_x_2271:
[----:B------:R-:W-:Y:S01]  /*0b10*/  BSSY B0, `(.L_x_2273) ;  /* 0x0000010000007945 */ /* 0x000fe20003800000 */
[----:B------:R-:W-:Y:S02]  /*0b20*/  ISETP.GE.AND P2, PT, R6, UR18, PT ;  /* 0x0000001206007c0c */ /* 0x000fe4000bf46270 */
[----:B------:R-:W-:Y:S01]  /*0b30*/  MOV R0, UR17 ;  /* 0x0000001100007c02 */ /* 0x000fe20008000f00 */
[----:B------:R-:W-:Y:S05]  /*0b40*/  @P1 BRA `(.L_x_2274) ;  /* 0x0000000000301947 */ /* 0x000fea0003800000 */
[----:B--2---:R-:W-:Y:S01]  /*0b50*/  IADD3 R3, P1, R7, 0x20, RZ ;  /* 0x0000002007037810 */ /* 0x004fe20007f3e0ff */
        /* <DEDUP_REMOVED lines=11> */
.L_x_2274:
[----:B------:R-:W-:Y:S05]  /*0c10*/  BSYNC B0 ;  /* 0x0000000000007941 */ /* 0x000fea0003800000 */
.L_x_2273:
[----:B------:R-:W-:Y:S04]  /*0c20*/  BSSY B0, `(.L_x_2275) ;  /* 0x000000d000007945 */ /* 0x000fe80003800000 */
[----:B------:R-:W-:Y:S05]  /*0c30*/  @P2 BRA `(.L_x_2276) ;  /* 0x00000000002c2947 */ /* 0x000fea0003800000 */
[----:B------:R-:W-:Y:S01]  /*0c40*/  IADD3 R7, P1, R7, 0x30, RZ ;  /* 0x0000003007077810 */ /* 0x000fe20007f3e0ff */
[----:B------:R-:W-:Y:S01]  /*0c50*/  ULDC.64 UR4, c[0x0][0x280] ;  /* 0x0000a00000047ab9 */ /* 0x000fe20000000a00 */
[----:B------:R-:W-:Y:S02]  /*0c60*/  MOV R9, R13 ;  /* 0x0000000d00097202 */ /* 0x000fe40000000f00 */
[----:B--2---:R-:W-:Y:S01]  /*0c70*/  IADD3.X R2, RZ, R5, RZ, P1, !PT ;  /* 0x00000005ff027210 */ /* 0x004fe20000ffe4ff */
[----:B------:R-:W-:-:S04]  /*0c80*/  IMAD.WIDE.U32 R8, R7, UR8, R8 ;  /* 0x0000000807087c25 */ /* 0x000fc8000f8e0008 */
[----:B------:R-:W-:Y:S01]  /*0c90*/  IMAD R2, R2, UR8, RZ ;  /* 0x0000000802027c24 */ /* 0x000fe2000f8e02ff */
[----:B-1----:R-:W-:-:S03]  /*0ca0*/  LEA R10, P1, R8, UR4, 0x1 ;  /* 0x00000004080a7c11 */ /* 0x002fc6000f8208ff */
[----:B------:R-:W-:-:S05]  /*0cb0*/  IMAD R2, R7, UR9, R2 ;  /* 0x0000000907027c24 */ /* 0x000fca000f8e0202 */
[----:B------:R-:W-:-:S04]  /*0cc0*/  IADD3 R2, R9, R2, RZ ;  /* 0x0000000209027210 */ /* 0x000fc80007ffe0ff */
[----:B------:R-:W-:-:S05]  /*0cd0*/  LEA.HI.X R11, R8, UR5, R2, 0x1, P1 ;  /* 0x00000005080b7c11 */ /* 0x000fca00088f0c02 */
[----:B------:R4:W-:Y:S02]  /*0ce0*/  STG.E.128 desc[UR14][R10.64], RZ ;  /* 0x000000ff0a007986 */ /* 0x0009e4000c101d0e */
.L_x_2276:
[----:B------:R-:W-:Y:S05]  /*0cf0*/  BSYNC B0 ;  /* 0x0000000000007941 */ /* 0x000fea0003800000 */
.L_x_2275:
[----:B------:R-:W-:Y:S01]  /*0d00*/  ULDC.64 UR4, c[0x0][0x2b0] ;  /* 0x0000ac0000047ab9 */ /* 0x000fe20000000a00 */
[----:B------:R-:W-:Y:S01]  /*0d10*/  ISETP.GE.OR P6, PT, R6, UR18, P6 ;  /* 0x0000001206007c0c */ /* 0x000fe2000b7c6670 */
[----:B--2---:R-:W-:Y:S01]  /*0d20*/  @!P5 IMAD.MOV.U32 R3, RZ, RZ, 0x7f800000 ;  /* 0x7f800000ff03d424 */ /* 0x004fe200078e00ff */
[----:B------:R-:W-:Y:S01]  /*0d30*/  LEA.HI.X.SX32 R0, R0, R5, 0x1, P0 ;  /* 0x0000000500007211 */ /* 0x000fe200000f0eff */
[----:B------:R-:W-:Y:S01]  /*0d40*/  @!P4 IMAD.MOV.U32 R2, RZ, RZ, 0x7f800000 ;  /* 0x7f800000ff02c424 */ /* 0x000fe200078e00ff */
[----:B------:R-:W-:-:S04]  /*0d50*/  LEA R8, P0, R4, UR4, 0x2 ;  /* 0x0000000404087c11 */ /* 0x000fc8000f8010ff */
[----:B------:R-:W-:Y:S01]  /*0d60*/  LEA.HI.X R9, R4, UR5, R0, 0x2, P0 ;  /* 0x0000000504097c11 */ /* 0x000fe200080f1400 */
[----:B------:R-:W-:-:S04]  /*0d70*/  @!P3 IMAD.MOV.U32 R0, RZ, RZ, 0x7f800000 ;  /* 0x7f800000ff00b424 */ /* 0x000fc800078e00ff */
[----:B------:R2:W-:Y:S04]  /*0d80*/  @!P5 STG.E desc[UR14][R8.64], R3 ;  /* 0x000000030800d986 */ /* 0x0005e8000c10190e */
[----:B------:R2:W-:Y:S04]  /*0d90*/  @!P4 STG.E desc[UR14][R8.64+0x40], R2 ;  /* 0x000040020800c986 */ /* 0x0005e8000c10190e */
[----:B------:R2:W-:Y:S01]  /*0da0*/  @!P3 STG.E desc[UR14][R8.64+0x80], R0 ;  /* 0x000080000800b986 */ /* 0x0005e2000c10190e */
[----:B------:R-:W-:Y:S05]  /*0db0*/  @P6 EXIT ;  /* 0x000000000000694d */ /* 0x000fea0003800000 */
[----:B--2---:R-:W-:-:S05]  /*0dc0*/  MOV R0, 0x7f800000 ;  /* 0x7f80000000007802 */ /* 0x004fca0000000f00 */
[----:B------:R-:W-:Y:S01]  /*0dd0*/  STG.E desc[UR14][R8.64+0xc0], R0 ;  /* 0x0000c00008007986 */ /* 0x000fe2000c10190e */
[----:B------:R-:W-:Y:S05]  /*0de0*/  EXIT ;  /* 0x000000000000794d */ /* 0x000fea0003800000 */
.L_x_2268:
        /* <DEDUP_REMOVED lines=28> */
.L_x_2277:
        /* <DEDUP_REMOVED lines=33> */
[----:B-1----:R-:W-:Y:S02]  /*11c0*/  IABS R6, R0 ;  /* 0x0000000000067213 */ /* 0x002fe40000000000 */
[----:B------:R-:W-:Y:S01]  /*11d0*/  IADD3 R7, -R7, RZ, RZ ;  /* 0x000000ff07077210 */ /* 0x000fe20007ffe1ff */
[----:B------:R-:W1:Y:S01]  /*11e0*/  S2R R3, SR_CTAID.Z ;  /* 0x0000000000037919 */ /* 0x000e620000002700 */
[----:B------:R-:W4:Y:S03]  /*11f0*/  I2F.RP R8, R6 ;  /* 0x0000000600087306 */ /* 0x000f260000209400 */
[----:B------:R-:W-:-:S05]  /*1200*/  IMAD R22, R22, R7, UR9 ;  /* 0x0000000916167e24 */ /* 0x000fca000f8e0207 */
[----:B------:R-:W-:Y:S01]  /*1210*/  SHF.R.S32.HI R19, RZ, 0x1f, R22 ;  /* 0x0000001fff137819 */ /* 0x000fe20000011416 */
[----:B----4-:R-:W4:Y:S01]  /*1220*/  MUFU.RCP R8, R8 ;  /* 0x0000000800087308 */ /* 0x010f220000001000 */
[----:B-1----:R-:W-:Y:S02]  /*1230*/  IABS R3, R3 ;  /* 0x0000000300037213 */ /* 0x002fe40000000000 */
[----:B----4-:R-:W-:-:S05]  /*1240*/  IADD3 R8, R8, 0xffffffe, RZ ;  /* 0x0ffffffe08087810 */ /* 0x010fca0007ffe0ff */
        /* <DEDUP_REMOVED lines=10> */
[----:B------:R-:W-:Y:S02]  /*12f0*/  @!P2 IMAD.IADD R5, R5, 0x1, -R6 ;  /* 0x000000010505a824 */ /* 0x000fe400078e0a06 */
[----:B------:R-:W-:Y:S01]  /*1300*/  @!P2 VIADD R3, R3, 0x1 ;  /* 0x000000010303a836 */ /* 0x000fe20000000000 */
[----:B------:R-:W-:Y:S02]  /*1310*/  ISETP.NE.AND P2, PT, R0, RZ, PT ;  /* 0x000000ff0000720c */ /* 0x000fe40003f45270 */
[----:B------:R-:W-:-:S13]  /*1320*/  ISETP.GE.U32.AND P3, PT, R5, R6, PT ;  /* 0x000000060500720c */ /* 0x000fda0003f66070 */
[----:B------:R-:W-:Y:S02]  /*1330*/  @P3 IADD3 R3, R3, 0x1, RZ ;  /* 0x0000000103033810 */ /* 0x000fe40007ffe0ff */
[----:B---3--:R-:W-:Y:S02]  /*1340*/  R2UR UR21, R4 ;  /* 0x00000000041572ca */ /* 0x008fe400000e0000 */
[----:B------:R-:W-:-:S04]  /*1350*/  LOP3.LUT R4, R0, UR4, RZ, 0x3c, !PT ;  /* 0x0000000400047c12 */ /* 0x000fc8000f8e3cff */
[----:B------:R-:W-:Y:S01]  /*1360*/  ISETP.GE.AND P1, PT, R4, RZ, PT ;  /* 0x000000ff0400720c */ /* 0x000fe20003f26270 */
[----:B------:R-:W-:-:S06]  /*1370*/  IMAD R4, R19, UR10, RZ ;  /* 0x0000000a13047c24 */ /* 0x000fcc000f8e02ff */
[----:B------:R-:W-:Y:S02]  /*1380*/  USHF.R.S32.HI UR19, URZ, 0x1f, UR21 ;  /* 0x0000001f3f137899 */ /* 0x000fe40008011415 */
[----:B------:R-:W-:Y:S02]  /*1390*/  UIMAD.WIDE.U32 UR22, UR21, UR6, URZ ;  /* 0x00000006151672a5 */ /* 0x000fe4000f8e003f */
[----:B------:R-:W-:Y:S02]  /*13a0*/  UIMAD UR8, UR19, UR6, URZ ;  /* 0x00000006130872a4 */ /* 0x000fe4000f8e023f */
[----:B------:R-:W-:Y:S01]  /*13b0*/  @!P1 IMAD.MOV R3, RZ, RZ, -R3 ;  /* 0x000000ffff039224 */ /* 0x000fe200078e0a03 */
[----:B------:R-:W-:Y:S01]  /*13c0*/  @!P2 LOP3.LUT R3, RZ, R0, RZ, 0x33, !PT ;  /* 0x00000000ff03a212 */ /* 0x000fe200078e33ff */
[----:B------:R-:W-:Y:S01]  /*13d0*/  UIMAD UR6, UR21, UR7, UR8 ;  /* 0x00000007150672a4 */ /* 0x000fe2000f8e0208 */
[----:B------:R-:W-:Y:S01]  /*13e0*/  MOV R6, UR22 ;  /* 0x0000001600067c02 */ /* 0x000fe20008000f00 */
[----:B------:R-:W-:Y:S01]  /*13f0*/  IMAD R0, R22, UR11, R4 ;  /* 0x0000000b16007c24 */ /* 0x000fe2000f8e0204 */
[----:B------:R-:W-:Y:S01]  /*1400*/  SHF.R.S32.HI R11, RZ, 0x1f, R3 ;  /* 0x0000001fff0b7819 */ /* 0x000fe20000011403 */
[----:B------:R-:W-:Y:S01]  /*1410*/  UIADD3 UR6, UR23, UR6, URZ ;  /* 0x0000000617067290 */ /* 0x000fe2000fffe03f */
[----:B------:R-:W-:Y:S01]  /*1420*/  IMAD.U32 R7, RZ, RZ, UR23 ;  /* 0x00000017ff077e24 */ /* 0x000fe2000f8e00ff */
[----:B------:R-:W-:Y:S01]  /*1430*/  ULDC.64 UR8, c[0x0][0x260] ;  /* 0x0000980000087ab9 */ /* 0x000fe20000000a00 */
[----:B------:R-:W-:-:S02]  /*1440*/  IMAD.MOV.U32 R4, RZ, RZ, R6 ;  /* 0x000000ffff047224 */ /* 0x000fc400078e0006 */
[----:B------:R-:W-:Y:S01]  /*1450*/  IMAD.MOV.U32 R24, RZ, RZ, R3 ;  /* 0x000000ffff187224 */ /* 0x000fe200078e0003 */
[----:B------:R-:W-:Y:S01]  /*1460*/  MOV R5, UR6 ;  /* 0x0000000600057c02 */ /* 0x000fe20008000f00 */
        /* <DEDUP_REMOVED lines=13> */
.L_x_2278:
        /* <DEDUP_REMOVED lines=22> */
[----:B------:R-:W-:-:S06]  /*16a0*/  IMAD.HI.U32 R4, R9, R4, R8 ;  /* 0x0000000409047227 */ /* 0x000fcc00078e0008 */
[----:B------:R-:W-:Y:S02]  /*16b0*/  IMAD.HI.U32 R24, R4, R3, RZ ;  /* 0x0000000304187227 */ /* 0x000fe400078e00ff */
[----:B------:R-:W1:Y:S02]  /*16c0*/  LDC.64 R4, c[0x0][0x260] ;  /* 0x00009800ff047b82 */ /* 0x000e640000000a00 */
        /* <DEDUP_REMOVED lines=23> */
.L_x_2280:
        /* <DEDUP_REMOVED lines=21> */
[----:B------:R-:W-:Y:S01]  /*1990*/  IMAD.IADD R0, R7, 0x1, R0 ;  /* 0x0000000107007824 */ /* 0x000fe200078e0200 */
[----:B------:R-:W-:Y:S01]  /*19a0*/  MOV R16, R6 ;  /* 0x0000000600107202 */ /* 0x000fe20000000f00 */
[----:B------:R-:W-:Y:S09]  /*19b0*/  @P1 BRA `(.L_x_2279) ;  /* 0x0000000000301947 */ /* 0x000ff20003800000 */
        /* <DEDUP_REMOVED lines=8> */
[----:B------:R-:W-:-:S02]  /*1a40*/  UIMAD UR9, UR9, UR6, URZ ;  /* 0x00000006090972a4 */ /* 0x000fc4000f8e023f */
[----:B------:R-:W-:Y:S02]  /*1a50*/  UIMAD.WIDE.U32 UR24, UR8, UR6, UR22 ;  /* 0x00000006081872a5 */ /* 0x000fe4000f8e0016 */
[----:B------:R-:W-:-:S04]  /*1a60*/  UIMAD UR7, UR8, UR7, UR9 ;  /* 0x00000007080772a4 */ /* 0x000fc8000f8e0209 */
[----:B------:R-:W-:-:S12]  /*1a70*/  UIADD3 UR22, UR25, UR7, URZ ;  /* 0x0000000719167290 */ /* 0x000fd8000fffe03f */
.L_x_2279:
[----:B------:R-:W-:Y:S01]  /*1a80*/  SHF.R.S32.HI R191, RZ, 0x1f, R2 ;  /* 0x0000001fffbf7819 */ /* 0x000fe20000011402 */
[----:B------:R-:W-:Y:S01]  /*1a90*/  UIADD3 UR19, -UR17, UR18, URZ ;  /* 0x0000001211137290 */ /* 0x000fe2000fffe13f */
[----:B------:R-:W1:Y:S01]  /*1aa0*/  S2R R28, SR_CTAID.X ;  /* 0x00000000001c7919 */ /* 0x000e620000002500 */
[----:B------:R-:W-:Y:S01]  /*1ab0*/  UISETP.NE.AND UP0, UPT, UR5, -0x1, UPT ;  /* 0xffffffff0500788c */ /* 0x000fe2000bf05270 */
[CC--:B------:R-:W-:Y:S01]  /*1ac0*/  LEA.HI R3, R191.reuse, R2.reuse, RZ, 0x3 ;  /* 0x00000002bf037211 */ /* 0x0c0fe200078f18ff */
[----:B------:R-:W-:Y:S01]  /*1ad0*/  IMAD.MOV.U32 R204, RZ, RZ, 0x8 ;  /* 0x00000008ffcc7424 */ /* 0x000fe200078e00ff */
[----:B------:R-:W-:Y:S02]  /*1ae0*/  LEA.HI R27, R191, R2, RZ, 0x6 ;  /* 0x00000002bf1b7211 */ /* 0x000fe400078f30ff */
[----:B------:R-:W-:Y:S02]  /*1af0*/  SHF.R.S32.HI R20, RZ, 0x3, R3 ;  /* 0x00000003ff147819 */ /* 0x000fe40000011403 */
[----:B------:R-:W-:-:S02]  /*1b00*/  LOP3.LUT R3, R3, 0xfffffff8, RZ, 0xc0, !PT ;  /* 0xfffffff803037812 */ /* 0x000fc400078ec0ff */
[C---:B------:R-:W-:Y:S01]  /*1b10*/  ISETP.GE.AND P3, PT, R20.reuse, UR19, PT ;  /* 0x0000001314007c0c */ /* 0x040fe2000bf66270 */
[C---:B------:R-:W-:Y:S01]  /*1b20*/  VIADD R18, R20.reuse, 0x10 ;  /* 0x0000001014127836 */ /* 0x040fe20000000000 */
[----:B------:R-:W-:Y:S01]  /*1b30*/  @!UP0 USHF.R.S32.HI UR21, URZ, 0x1f, UR20 ;  /* 0x0000001f3f158899 */ /* 0x000fe20008011414 */
[----:B------:R-:W-:Y:S01]  /*1b40*/  IMAD.SHL.U32 R23, R20, 0x40, RZ ;  /* 0x0000004014177824 */ /* 0x000fe200078e00ff */
[----:B------:R-:W-:Y:S01]  /*1b50*/  @UP0 ULDC.64 UR8, c[0x0][0x240] ;  /* 0x0000900000080ab9 */ /* 0x000fe20000000a00 */
[----:B------:R-:W-:Y:S01]  /*1b60*/  @!UP0 ULDC.64 UR6, c[0x0][0x228] ;  /* 0x00008a0000068ab9 */ /* 0x000fe20000000a00 */
[----:B------:R-:W-:Y:S01]  /*1b70*/  ISETP.GE.AND P2, PT, R18, UR19, PT ;  /* 0x0000001312007c0c */ /* 0x000fe2000bf46270 */
[----:B------:R-:W-:Y:S01]  /*1b80*/  @UP0 UIMAD.WIDE.U32 UR26, UR5, UR8, URZ ;  /* 0x00000008051a02a5 */ /* 0x000fe2000f8e003f */
[----:B------:R-:W-:Y:S01]  /*1b90*/  IMAD.IADD R3, R2, 0x1, -R3 ;  /* 0x0000000102037824 */ /* 0x000fe200078e0a03 */
[----:B------:R-:W-:Y:S01]  /*1ba0*/  @!UP0 UIMAD UR8, UR21, UR6, URZ ;  /* 0x00000006150882a4 */ /* 0x000fe2000f8e023f */
[----:B------:R-:W-:Y:S01]  /*1bb0*/  LOP3.LUT R23, R23, 0x1c0, RZ, 0xc0, !PT ;  /* 0x000001c017177812 */ /* 0x000fe200078ec0ff */
[----:B------:R-:W-:Y:S01]  /*1bc0*/  @!UP0 UIMAD.WIDE.U32 UR28, UR20, UR6, URZ ;  /* 0x00000006141c82a5 */ /* 0x000fe2000f8e003f */
[----:B------:R-:W-:Y:S01]  /*1bd0*/  IMAD.SHL.U32 R26, R3, 0x8, RZ ;  /* 0x00000008031a7824 */ /* 0x000fe200078e00ff */
[----:B------:R-:W2:Y:S01]  /*1be0*/  @!P3 LDC.64 R4, c[0x0][0x240] ;  /* 0x00009000ff04bb82 */ /* 0x000ea20000000a00 */
[----:B------:R-:W-:Y:S01]  /*1bf0*/  @!UP0 UIMAD UR7, UR20, UR7, UR8 ;  /* 0x00000007140782a4 */ /* 0x000fe2000f8e0208 */
[----:B------:R-:W-:Y:S01]  /*1c00*/  SHF.R.S32.HI R21, RZ, 0x1f, R20 ;  /* 0x0000001fff157819 */ /* 0x000fe20000011414 */
[----:B------:R-:W-:Y:S01]  /*1c10*/  @UP0 UIMAD UR9, UR5, UR9, UR27 ;  /* 0x00000009050902a4 */ /* 0x000fe2000f8e021b */
[--C-:B------:R-:W-:Y:S01]  /*1c20*/  LOP3.LUT R7, R23, 0x38, R26.reuse, 0xf8, !PT ;  /* 0x0000003817077812 */ /* 0x100fe200078ef81a */
[----:B------:R-:W-:Y:S01]  /*1c30*/  @!UP0 UIADD3 UR9, UR29, UR7, URZ ;  /* 0x000000071d098290 */ /* 0x000fe2000fffe03f */
[----:B------:R-:W-:Y:S01]  /*1c40*/  SHF.R.U32.HI R23, RZ, 0x3, R23 ;  /* 0x00000003ff177819 */ /* 0x000fe20000011617 */
[----:B------:R-:W-:Y:S01]  /*1c50*/  @!UP0 UMOV UR26, UR28 ;  /* 0x0000001c001a8c82 */ /* 0x000fe20008000000 */
[----:B------:R-:W-:Y:S01]  /*1c60*/  USHF.R.S32.HI UR21, URZ, 0x1f, UR4 ;  /* 0x0000001f3f157899 */ /* 0x000fe20008011404 */
[----:B------:R-:W-:Y:S01]  /*1c70*/  SHF.R.S32.HI R25, RZ, 0x1f, R26 ;  /* 0x0000001fff197819 */ /* 0x000fe2000001141a */
[----:B------:R-:W3:Y:S01]  /*1c80*/  @!P3 LDC.64 R12, c[0x0][0x210] ;  /* 0x00008400ff0cbb82 */ /* 0x000ee20000000a00 */
[----:B------:R-:W-:Y:S01]  /*1c90*/  IADD3 R6, P1, R26, UR26, RZ ;  /* 0x0000001a1a067c10 */ /* 0x000fe2000ff3e0ff */
[----:B------:R-:W-:Y:S01]  /*1ca0*/  ULDC.64 UR6, c[0x0][0x258] ;  /* 0x0000960000067ab9 */ /* 0x000fe20000000a00 */
[----:B------:R-:W-:Y:S01]  /*1cb0*/  LOP3.LUT R23, R7, R23, RZ, 0x3c, !PT ;  /* 0x0000001707177212 */ /* 0x000fe200078e3cff */
[----:B------:R-:W-:Y:S01]  /*1cc0*/  UIMAD UR21, UR21, UR6, URZ ;  /* 0x00000006151572a4 */ /* 0x000fe2000f8e023f */
[----:B------:R-:W-:Y:S01]  /*1cd0*/  IADD3.X R7, R25, UR9, RZ, P1, !PT ;  /* 0x0000000919077c10 */ /* 0x000fe20008ffe4ff */
[----:B------:R-:W-:Y:S01]  /*1ce0*/  IMAD.U32 R14, RZ, RZ, UR6 ;  /* 0x00000006ff0e7e24 */ /* 0x000fe2000f8e00ff */
[----:B------:R-:W4:Y:S01]  /*1cf0*/  @!P2 S2R R32, SR_CgaCtaId ;  /* 0x000000000020a919 */ /* 0x000f220000008800 */
[----:B------:R-:W5:Y:S01]  /*1d00*/  @!P2 LDC.64 R8, c[0x0][0x240] ;  /* 0x00009000ff08ab82 */ /* 0x000f620000000a00 */
[----:B------:R-:W-:Y:S01]  /*1d10*/  UIMAD UR7, UR4, UR7, UR21 ;  /* 0x00000007040772a4 */ /* 0x000fe2000f8e0215 */
[----:B------:R-:W-:Y:S01]  /*1d20*/  VIADD R17, R20, 0x20 ;  /* 0x0000002014117836 */ /* 0x000fe20000000000 */
[----:B------:R-:W-:Y:S01]  /*1d30*/  UIADD3 UR20, UR12, -0x1, URZ ;  /* 0xffffffff0c147890 */ /* 0x000fe2000fffe03f */
[----:B------:R-:W-:Y:S01]  /*1d40*/  IMAD.WIDE.U32 R14, R14, UR4, R6 ;  /* 0x000000040e0e7c25 */ /* 0x000fe2000f8e0006 */
[----:B------:R-:W-:Y:S01]  /*1d50*/  UMOV UR4, 0x400 ;  /* 0x0000040000047882 */ /* 0x000fe20000000000 */
[----:B------:R-:W-:Y:S01]  /*1d60*/  USHF.L.U32 UR6, UR11, 0x5, URZ ;  /* 0x000000050b067899 */ /* 0x000fe2000800063f */
[----:B------:R-:W-:Y:S01]  /*1d70*/  ISETP.GE.AND P6, PT, R17, UR19, PT ;  /* 0x0000001311007c0c */ /* 0x000fe2000bfc6270 */
[----:B------:R-:W4:Y:S01]  /*1d80*/  S2UR UR8, SR_CgaCtaId ;  /* 0x00000000000879c3 */ /* 0x000f220000008800 */
[----:B-1----:R-:W-:Y:S01]  /*1d90*/  IMAD.WIDE R28, R28, 0x40, R20 ;  /* 0x000000401c1c7825 */ /* 0x002fe200078e0214 */
[----:B------:R-:W-:Y:S01]  /*1da0*/  IADD3 R31, R15, UR7, RZ ;  /* 0x000000070f1f7c10 */ /* 0x000fe2000fffe0ff */
[----:B------:R-:W-:-:S02]  /*1db0*/  USHF.L.U32 UR21, UR20, 0x8, URZ ;  /* 0x0000000814157899 */ /* 0x000fc4000800063f */
[-C--:B--2---:R-:W-:Y:S01]  /*1dc0*/  @!P3 IMAD R10, R29, R4.reuse, RZ ;  /* 0x000000041d0ab224 */ /* 0x084fe200078e02ff */
[C---:B------:R-:W-:Y:S01]  /*1dd0*/  @!P2 IADD3 R15, P1, R28.reuse, 0x10, RZ ;  /* 0x000000101c0fa810 */ /* 0x040fe20007f3e0ff */
[----:B------:R-:W-:Y:S01]  /*1de0*/  @!P3 IMAD.MOV.U32 R30, RZ, RZ, R14 ;  /* 0x000000ffff1eb224 */ /* 0x000fe200078e000e */
[----:B------:R-:W1:Y:S01]  /*1df0*/  @!P2 LDC.64 R6, c[0x0][0x210] ;  /* 0x00008400ff06ab82 */ /* 0x000e620000000a00 */
[C---:B------:R-:W-:Y:S01]  /*1e00*/  @!P3 IMAD R10, R28.reuse, R5, R10 ;  /* 0x000000051c0ab224 */ /* 0x040fe200078e020a */
[----:B------:R-:W-:Y:S01]  /*1e10*/  UIADD3 UR23, -UR21, UR16, URZ ;  /* 0x0000001015177290 */ /* 0x000fe2000fffe13f */
[----:B------:R-:W-:Y:S01]  /*1e20*/  @!P3 IMAD.WIDE.U32 R36, R28, R4, R30 ;  /* 0x000000041c24b225 */ /* 0x000fe200078e001e */
[----:B------:R-:W-:-:S03]  /*1e30*/  @!P2 MOV R39, R31 ;  /* 0x0000001f0027a202 */ /* 0x000fc60000000f00 */
[----:B------:R-:W-:Y:S01]  /*1e40*/  @!P2 IMAD.X R5, RZ, RZ, R29, P1 ;  /* 0x000000ffff05a224 */ /* 0x000fe200008e061d */
[----:B---3--:R-:W-:Y:S01]  /*1e50*/  @!P3 LEA R34, P1, R36, R12, 0x1 ;  /* 0x0000000c2422b211 */ /* 0x008fe200078208ff */
[----:B------:R-:W-:Y:S01]  /*1e60*/  IMAD.SHL.U32 R4, R27, 0x8, RZ ;  /* 0x000000081b047824 */ /* 0x000fe200078e00ff */
[----:B------:R-:W-:Y:S01]  /*1e70*/  ISETP.GE.AND P5, PT, R20, UR23, PT ;  /* 0x0000001714007c0c */ /* 0x000fe2000bfa6270 */
[-C--:B-----5:R-:W-:Y:S02]  /*1e80*/  @!P2 IMAD R12, R5, R8.reuse, RZ ;  /* 0x00000008050ca224 */ /* 0x0a0fe400078e02ff */
[----:B------:R-:W-:Y:S01]  /*1e90*/  @!P3 IMAD.IADD R10, R37, 0x1, R10 ;  /* 0x00000001250ab824 */ /* 0x000fe200078e020a */
[----:B------:R-:W-:Y:S01]  /*1ea0*/  LOP3.LUT R23, R23, 0xfffffe00, R4, 0xf8, !PT ;  /* 0xfffffe0017177812 */ /* 0x000fe200078ef804 */
[----:B------:R-:W-:Y:S01]  /*1eb0*/  @!P2 IMAD.MOV.U32 R38, RZ, RZ, R14 ;  /* 0x000000ffff26a224 */ /* 0x000fe200078e000e */
[----:B------:R-:W2:Y:S01]  /*1ec0*/  @!P6 LDC.64 R4, c[0x0][0x240] ;  /* 0x00009000ff04eb82 */ /* 0x000ea20000000a00 */
[----:B----4-:R-:W-:Y:S01]  /*1ed0*/  ULEA UR4, UR8, UR4, 0x18 ;  /* 0x0000000408047291 */ /* 0x010fe2000f8ec03f */
[----:B------:R-:W-:Y:S01]  /*1ee0*/  @!P3 LEA.HI.X R35, R36, R13, R10, 0x1, P1 ;  /* 0x0000000d2423b211 */ /* 0x000fe200008f0c0a */
[----:B------:R-:W-:Y:S01]  /*1ef0*/  VIADD R10, R20, 0x30 ;  /* 0x00000030140a7836 */ /* 0x000fe20000000000 */
[----:B------:R-:W3:Y:S01]  /*1f00*/  @!P6 S2R R13, SR_CgaCtaId ;  /* 0x00000000000de919 */ /* 0x000ee20000008800 */
[C---:B------:R-:W-:Y:S01]  /*1f10*/  @!P2 IMAD R9, R15.reuse, R9, R12 ;  /* 0x000000090f09a224 */ /* 0x040fe200078e020c */
[----:B------:R-:W-:Y:S01]  /*1f20*/  @!P2 MOV R12, 0x400 ;  /* 0x00000400000ca802 */ /* 0x000fe20000000f00 */
[----:B------:R-:W-:Y:S01]  /*1f30*/  @!P2 IMAD.WIDE.U32 R38, R15, R8, R38 ;  /* 0x000000080f26a225 */ /* 0x000fe200078e0026 */
[----:B------:R-:W-:Y:S01]  /*1f40*/  LEA R246, R23, UR4, 0x1 ;  /* 0x0000000417f67c11 */ /* 0x000fe2000f8e08ff */
[----:B------:R-:W4:Y:S01]  /*1f50*/  @!P5 S2R R27, SR_CgaCtaId ;  /* 0x00000000001bd919 */ /* 0x000f220000008800 */
[----:B------:R-:W-:Y:S01]  /*1f60*/  ISETP.GE.AND P1, PT, R10, UR19, PT ;  /* 0x000000130a007c0c */ /* 0x000fe2000bf26270 */
[----:B------:R-:W-:Y:S01]  /*1f70*/  @!P2 IMAD.IADD R8, R39, 0x1, R9 ;  /* 0x000000012708a824 */ /* 0x000fe200078e0209 */
[----:B-1----:R-:W-:Y:S01]  /*1f80*/  @!P2 LEA R36, P4, R38, R6, 0x1 ;  /* 0x000000062624a211 */ /* 0x002fe200078808ff */
[----:B------:R-:W-:Y:S01]  /*1f90*/  @!PT LDS RZ, [RZ] ;  /* 0x00000000fffff984 */ /* 0x000fe20000000800 */
[----:B------:R-:W-:Y:S01]  /*1fa0*/  @!PT LDS RZ, [RZ] ;  /* 0x00000000fffff984 */ /* 0x000fe20000000800 */
[----:B------:R-:W-:Y:S01]  /*1fb0*/  @!PT LDS RZ, [RZ] ;  /* 0x00000000fffff984 */ /* 0x000fe20000000800 */
[----:B------:R1:W-:Y:S01]  /*1fc0*/  @!P3 LDGSTS.E.BYPASS.LTC128B.128 [R246], desc[UR14][R34.64] ;  /* 0x0000000022f6bfae */ /* 0x0003e2000b901d4e */
[----:B------:R-:W-:Y:S01]  /*1fd0*/  @!P2 LEA R12, R32, R12, 0x18 ;  /* 0x0000000c200ca211 */ /* 0x000fe200078ec0ff */
[----:B------:R-:W-:Y:S01]  /*1fe0*/  IMAD R164, R21, UR10, RZ ;  /* 0x0000000a15a47c24 */ /* 0x000fe2000f8e02ff */
[----:B------:R-:W-:Y:S01]  /*1ff0*/  @!P2 LEA.HI.X R37, R38, R7, R8, 0x1, P4 ;  /* 0x000000072625a211 */ /* 0x000fe200020f0c08 */
[----:B------:R-:W-:Y:S01]  /*2000*/  UIMAD.WIDE.U32 UR8, UR10, 0x20, URZ ;  /* 0x000000200a0878a5 */ /* 0x000fe2000f8e003f */
[----:B------:R-:W5:Y:S01]  /*2010*/  @!P6 LDC.64 R8, c[0x0][0x210] ;  /* 0x00008400ff08eb82 */ /* 0x000f620000000a00 */
[----:B------:R-:W-:Y:S01]  /*2020*/  ISETP.GE.AND P4, PT, R18, UR23, PT ;  /* 0x0000001712007c0c */ /* 0x000fe2000bf86270 */
[----:B------:R-:W-:-:S02]  /*2030*/  @!P2 IMAD R12, R23, 0x2, R12 ;  /* 0x00000002170ca824 */ /* 0x000fc400078e020c */
[----:B------:R-:W-:-:S03]  /*2040*/  IMAD R164, R20, UR11, R164 ;  /* 0x0000000b14a47c24 */ /* 0x000fc6000f8e02a4 */
[----:B------:R3:W-:Y:S01]  /*2050*/  @!P2 LDGSTS.E.BYPASS.LTC128B.128 [R12+0x800], desc[UR14][R36.64] ;  /* 0x00800000240cafae */ /* 0x0007e2000b901d4e */
[----:B------:R-:W5:Y:S01]  /*2060*/  @!P1 LDC.64 R6, c[0x0][0x240] ;  /* 0x00009000ff069b82 */ /* 0x000f620000000a00 */
[----:B------:R-:W-:-:S05]  /*2070*/  IADD3 R32, P2, R26, R16, RZ ;  /* 0x000000101a207210 */ /* 0x000fca0007f5e0ff */
[----:B------:R-:W-:Y:S01]  /*2080*/  IMAD.X R33, R25, 0x1, R0, P2 ;  /* 0x0000000119217824 */ /* 0x000fe200010e0600 */
[----:B------:R-:W-:Y:S02]  /*2090*/  @!P1 IADD3 R16, P2, R28, 0x30, RZ ;  /* 0x000000301c109810 */ /* 0x000fe40007f5e0ff */
[----:B------:R-:W-:Y:S01]  /*20a0*/  @!P5 MOV R0, 0x400 ;  /* 0x000004000000d802 */ /* 0x000fe20000000f00 */
[----:B------:R-:W-:Y:S01]  /*20b0*/  IMAD.WIDE.U32 R32, R20, UR10, R32 ;  /* 0x0000000a14207c25 */ /* 0x000fe2000f8e0020 */
[----:B-1----:R-:W-:-:S03]  /*20c0*/  @!P6 IADD3 R34, P3, R28, 0x20, RZ ;  /* 0x000000201c22e810 */ /* 0x002fc60007f7e0ff */
[----:B------:R-:W-:Y:S01]  /*20d0*/  IMAD.MOV.U32 R165, RZ, RZ, R32 ;  /* 0x000000ffffa57224 */ /* 0x000fe200078e0020 */
[----:B------:R-:W-:Y:S01]  /*20e0*/  @!P1 IADD3.X R28, RZ, R29, RZ, P2, !PT ;  /* 0x0000001dff1c9210 */ /* 0x000fe200017fe4ff */
[----:B------:R-:W-:Y:S01]  /*20f0*/  IMAD.IADD R164, R33, 0x1, R164 ;  /* 0x0000000121a47824 */ /* 0x000fe200078e02a4 */
[----:B----4-:R-:W-:Y:S01]  /*2100*/  @!P5 LEA R0, R27, R0, 0x18 ;  /* 0x000000001b00d211 */ /* 0x010fe200078ec0ff */
[----:B------:R-:W-:Y:S01]  /*2110*/  @!P6 IMAD.X R15, RZ, RZ, R29, P3 ;  /* 0x000000ffff0fe224 */ /* 0x000fe200018e061d */
[----:B------:R-:W-:Y:S02]  /*2120*/  IADD3 R22, P3, R20, R22, RZ ;  /* 0x0000001614167210 */ /* 0x000fe40007f7e0ff */
[----:B------:R-:W-:Y:S01]  /*2130*/  @!P6 MOV R27, 0x400 ;  /* 0x00000400001be802 */ /* 0x000fe20000000f00 */
[-C--:B--2---:R-:W-:Y:S02]  /*2140*/  @!P6 IMAD R15, R15, R4.reuse, RZ ;  /* 0x000000040f0fe224 */ /* 0x084fe400078e02ff */
[----:B------:R-:W-:Y:S01]  /*2150*/  IMAD.X R19, R21, 0x1, R19, P3 ;  /* 0x0000000115137824 */ /* 0x000fe200018e0613 */
[----:B---3--:R-:W1:Y:S01]  /*2160*/  @!P1 S2R R12, SR_CgaCtaId ;  /* 0x00000000000c9919 */ /* 0x008e620000008800 */
[C---:B------:R-:W-:Y:S01]  /*2170*/  @!P6 IMAD R30, R34.reuse, R5, R15 ;  /* 0x00000005221ee224 */ /* 0x040fe200078e020f */
[----:B------:R-:W-:Y:S01]  /*2180*/  ISETP.GE.AND P3, PT, R17, UR23, PT ;  /* 0x0000001711007c0c */ /* 0x000fe2000bf66270 */
[----:B------:R-:W-:Y:S01]  /*2190*/  @!P6 IMAD.MOV.U32 R15, RZ, RZ, R31 ;  /* 0x000000ffff0fe224 */ /* 0x000fe200078e001f */
[----:B------:R-:W-:Y:S01]  /*21a0*/  @!P6 LEA R13, R13, R27, 0x18 ;  /* 0x0000001b0d0de211 */ /* 0x000fe200078ec0ff */
[--C-:B------:R-:W-:Y:S01]  /*21b0*/  @!P1 IMAD.MOV.U32 R36, RZ, RZ, R14.reuse ;  /* 0x000000ffff249224 */ /* 0x100fe200078e000e */
[----:B------:R-:W-:Y:S01]  /*21c0*/  @!P1 MOV R21, 0x400 ;  /* 0x0000040000159802 */ /* 0x000fe20000000f00 */
[----:B------:R-:W-:Y:S01]  /*21d0*/  @!P6 IMAD.WIDE.U32 R34, R34, R4, R14 ;  /* 0x000000042222e225 */ /* 0x000fe200078e000e */
[----:B------:R-:W-:Y:S01]  /*21e0*/  MOV R27, UR10 ;  /* 0x0000000a001b7c02 */ /* 0x000fe20008000f00 */
[----:B------:R-:W2:Y:S01]  /*21f0*/  @!P4 S2R R15, SR_CgaCtaId ;  /* 0x00000000000fc919 */ /* 0x000ea20000008800 */
[----:B------:R-:W3:Y:S01]  /*2200*/  @!P1 LDC.64 R4, c[0x0][0x210] ;  /* 0x00008400ff049b82 */ /* 0x000ee20000000a00 */
[----:B------:R-:W-:Y:S01]  /*2210*/  @!P6 IMAD.IADD R29, R35, 0x1, R30 ;  /* 0x00000001231de824 */ /* 0x000fe200078e021e */
[----:B-----5:R-:W-:Y:S01]  /*2220*/  @!P6 LEA R30, P2, R34, R8, 0x1 ;  /* 0x00000008221ee211 */ /* 0x020fe200078408ff */
[----:B------:R-:W-:-:S02]  /*2230*/  @!P1 IMAD R28, R28, R6, RZ ;  /* 0x000000061c1c9224 */ /* 0x000fc400078e02ff */
[----:B------:R-:W-:Y:S01]  /*2240*/  @!P1 IMAD.MOV.U32 R37, RZ, RZ, R31 ;  /* 0x000000ffff259224 */ /* 0x000fe200078e001f */
[----:B------:R-:W4:Y:S01]  /*2250*/  @!P3 S2R R14, SR_CgaCtaId ;  /* 0x00000000000eb919 */ /* 0x000f220000008800 */
[----:B------:R-:W-:Y:S01]  /*2260*/  @!P6 LEA.HI.X R31, R34, R9, R29, 0x1, P2 ;  /* 0x00000009221fe211 */ /* 0x000fe200010f0c1d */
[C---:B------:R-:W-:Y:S01]  /*2270*/  @!P1 IMAD R28, R16.reuse, R7, R28 ;  /* 0x00000007101c9224 */ /* 0x040fe200078e021c */
[----:B------:R-:W5:Y:S01]  /*2280*/  @!P5 LDC.64 R8, c[0x0][0x218] ;  /* 0x00008600ff08db82 */ /* 0x000f620000000a00 */
[----:B------:R-:W-:-:S04]  /*2290*/  @!P1 IMAD.WIDE.U32 R34, R16, R6, R36 ;  /* 0x0000000610229225 */ /* 0x000fc800078e0024 */
[----:B------:R-:W-:Y:S02]  /*22a0*/  @!P1 IMAD.IADD R16, R35, 0x1, R28 ;  /* 0x0000000123109824 */ /* 0x000fe400078e021c */
[C---:B------:R-:W-:Y:S01]  /*22b0*/  @!P6 IMAD R13, R23.reuse, 0x2, R13 ;  /* 0x00000002170de824 */ /* 0x040fe200078e020d */
[----:B------:R-:W4:Y:S01]  /*22c0*/  @!P4 LDC.64 R6, c[0x0][0x218] ;  /* 0x00008600ff06cb82 */ /* 0x000f220000000a00 */
[----:B------:R-:W-:-:S03]  /*22d0*/  @!P5 IMAD R0, R23, 0x2, R0 ;  /* 0x000000021700d824 */ /* 0x000fc600078e0200 */
[----:B------:R5:W-:Y:S01]  /*22e0*/  @!P6 LDGSTS.E.BYPASS.LTC128B.128 [R13+0x1000], desc[UR14][R30.64] ;  /* 0x010000001e0defae */ /* 0x000be2000b901d4e */
[----:B-1----:R-:W-:Y:S01]  /*22f0*/  @!P1 LEA R12, R12, R21, 0x18 ;  /* 0x000000150c0c9211 */ /* 0x002fe200078ec0ff */
[----:B------:R-:W-:Y:S01]  /*2300*/  IMAD.U32 R21, RZ, RZ, UR10 ;  /* 0x0000000aff157e24 */ /* 0x000fe2000f8e00ff */
[C---:B---3--:R-:W-:Y:S02]  /*2310*/  @!P1 LEA R28, P2, R34.reuse, R4, 0x1 ;  /* 0x00000004221c9211 */ /* 0x048fe400078408ff */
[----:B------:R-:W-:Y:S01]  /*2320*/  @!P4 MOV R4, 0x400 ;  /* 0x000004000004c802 */ /* 0x000fe20000000f00 */
[----:B------:R-:W-:Y:S01]  /*2330*/  @!P1 IMAD R12, R23, 0x2, R12 ;  /* 0x00000002170c9824 */ /* 0x000fe200078e020c */
[----:B------:R-:W-:Y:S01]  /*2340*/  @!P1 LEA.HI.X R29, R34, R5, R16, 0x1, P2 ;  /* 0x00000005221d9211 */ /* 0x000fe200010f0c10 */
[----:B------:R-:W-:Y:S01]  /*2350*/  IMAD.U32 R16, RZ, RZ, UR11 ;  /* 0x0000000bff107e24 */ /* 0x000fe2000f8e00ff */
[----:B------:R-:W-:Y:S02]  /*2360*/  ISETP.GE.AND P6, PT, R10, UR23, PT ;  /* 0x000000170a007c0c */ /* 0x000fe4000bfc6270 */
[----:B--2---:R-:W-:Y:S01]  /*2370*/  @!P4 LEA R15, R15, R4, 0x18 ;  /* 0x000000040f0fc211 */ /* 0x004fe200078ec0ff */
[----:B------:R1:W-:Y:S01]  /*2380*/  @!P1 LDGSTS.E.BYPASS.LTC128B.128 [R12+0x1800], desc[UR14][R28.64] ;  /* 0x018000001c0c9fae */ /* 0x0003e2000b901d4e */
[----:B------:R-:W2:Y:S01]  /*2390*/  @!P3 LDC.64 R4, c[0x0][0x218] ;  /* 0x00008600ff04bb82 */ /* 0x000ea20000000a00 */
[----:B------:R-:W-:-:S02]  /*23a0*/  @!P4 LEA R27, P2, R27, R165, 0x4 ;  /* 0x000000a51b1bc211 */ /* 0x000fc400078420ff */
[----:B------:R-:W-:Y:S02]  /*23b0*/  @!P4 IMAD R15, R23, 0x2, R15 ;  /* 0x00000002170fc824 */ /* 0x000fe400078e020f */
[----:B------:R-:W-:-:S04]  /*23c0*/  @!P4 LEA.HI.X R16, R21, R164, R16, 0x4, P2 ;  /* 0x000000a41510c211 */ /* 0x000fc800010f2410 */
[----:B------:R-:W-:Y:S01]  /*23d0*/  VOTEU.ALL UP0, P6 ;  /* 0x00000000003f7886 */ /* 0x000fe20003000000 */
[C---:B-----5:R-:W-:Y:S01]  /*23e0*/  @!P5 LEA R30, P2, R165.reuse, R8, 0x1 ;  /* 0x00000008a51ed211 */ /* 0x060fe200078408ff */
[----:B------:R-:W-:Y:S01]  /*23f0*/  IMAD.U32 R8, RZ, RZ, UR6 ;  /* 0x00000006ff087e24 */ /* 0x000fe2000f8e00ff */
[----:B------:R-:W-:Y:S02]  /*2400*/  @!P3 MOV R13, 0x400 ;  /* 0x00000400000db802 */ /* 0x000fe40000000f00 */
[----:B------:R-:W-:Y:S01]  /*2410*/  @!UP0 UIMAD UR6, UR11, 0x30, URZ ;  /* 0x000000300b0688a4 */ /* 0x000fe2000f8e023f */
[----:B------:R-:W-:Y:S02]  /*2420*/  @!P5 LEA.HI.X R31, R165, R9, R164, 0x1, P2 ;  /* 0x00000009a51fd211 */ /* 0x000fe400010f0ca4 */
[----:B----4-:R-:W-:Y:S01]  /*2430*/  @!P3 LEA R14, R14, R13, 0x18 ;  /* 0x0000000d0e0eb211 */ /* 0x010fe200078ec0ff */
[----:B------:R-:W3:Y:S04]  /*2440*/  @!P6 S2R R9, SR_CgaCtaId ;  /* 0x000000000009e919 */ /* 0x000ee80000008800 */
[----:B------:R-:W-:Y:S01]  /*2450*/  @!P3 IMAD R14, R23, 0x2, R14 ;  /* 0x00000002170eb824 */ /* 0x000fe200078e020e */
[C---:B-1----:R-:W-:Y:S01]  /*2460*/  @!P4 LEA R12, P1, R27.reuse, R6, 0x1 ;  /* 0x000000061b0cc211 */ /* 0x042fe200078208ff */
[----:B------:R-:W-:Y:S01]  /*2470*/  @!P6 IMAD.MOV.U32 R6, RZ, RZ, R165 ;  /* 0x000000ffff06e224 */ /* 0x000fe200078e00a5 */
[----:B------:R-:W-:Y:S01]  /*2480*/  MOV R28, UR10 ;  /* 0x0000000a001c7c02 */ /* 0x000fe20008000f00 */
[----:B------:R1:W-:Y:S01]  /*2490*/  @!P5 LDGSTS.E.BYPASS.LTC128B.128 [R0+0x2000], desc[UR14][R30.64] ;  /* 0x020000001e00dfae */ /* 0x0003e2000b901d4e */
[----:B------:R-:W-:Y:S01]  /*24a0*/  @!P4 LEA.HI.X R13, R27, R7, R16, 0x1, P1 ;  /* 0x000000071b0dc211 */ /* 0x000fe200008f0c10 */
[----:B------:R-:W-:Y:S01]  /*24b0*/  @!P6 IMAD.MOV.U32 R7, RZ, RZ, R164 ;  /* 0x000000ffff07e224 */ /* 0x000fe200078e00a4 */
[----:B------:R-:W-:Y:S01]  /*24c0*/  @!P3 IADD3 R21, P1, R165, UR8, RZ ;  /* 0x00000008a515bc10 */ /* 0x000fe2000ff3e0ff */
[----:B------:R-:W-:-:S02]  /*24d0*/  VIADD R16, R20, 0x40 ;  /* 0x0000004014107836 */ /* 0x000fc40000000000 */
[----:B------:R-:W-:Y:S01]  /*24e0*/  @!P6 IMAD.WIDE.U32 R28, R28, 0x30, R6 ;  /* 0x000000301c1ce825 */ /* 0x000fe200078e0006 */
[----:B------:R-:W-:Y:S01]  /*24f0*/  @!P3 IADD3.X R8, R164, UR9, R8, P1, !PT ;  /* 0x00000009a408bc10 */ /* 0x000fe20008ffe408 */
[----:B------:R-:W4:Y:S01]  /*2500*/  @!P6 LDC.64 R6, c[0x0][0x218] ;  /* 0x00008600ff06eb82 */ /* 0x000f220000000a00 */
[----:B------:R-:W-:Y:S01]  /*2510*/  ISETP.GE.AND P2, PT, R16, UR23, PT ;  /* 0x0000001710007c0c */ /* 0x000fe2000bf46270 */
[----:B------:R5:W-:Y:S01]  /*2520*/  @!P4 LDGSTS.E.BYPASS.LTC128B.128 [R15+0x2800], desc[UR14][R12.64] ;  /* 0x028000000c0fcfae */ /* 0x000be2000b901d4e */
[----:B--2---:R-:W-:Y:S01]  /*2530*/  @!P3 LEA R4, P1, R21, R4, 0x1 ;  /* 0x000000041504b211 */ /* 0x004fe200078208ff */
[----:B------:R-:W-:Y:S02]  /*2540*/  ULDC.64 UR8, c[0x0][0x250] ;  /* 0x0000940000087ab9 */ /* 0x000fe40000000a00 */
[----:B------:R-:W-:Y:S01]  /*2550*/  IMAD R19, R19, UR8, RZ ;  /* 0x0000000813137c24 */ /* 0x000fe2000f8e02ff */
[----:B------:R-:W-:Y:S01]  /*2560*/  @!P3 LEA.HI.X R5, R21, R5, R8, 0x1, P1 ;  /* 0x000000051505b211 */ /* 0x000fe200008f0c08 */
[----:B------:R-:W-:Y:S01]  /*2570*/  IMAD.U32 R8, RZ, RZ, UR10 ;  /* 0x0000000aff087e24 */ /* 0x000fe2000f8e00ff */
[----:B------:R-:W-:Y:S01]  /*2580*/  @!P6 MOV R21, 0x400 ;  /* 0x000004000015e802 */ /* 0x000fe20000000f00 */
[----:B------:R-:W-:-:S02]  /*2590*/  IMAD R19, R22, UR9, R19 ;  /* 0x0000000916137c24 */ /* 0x000fc4000f8e0213 */
[----:B------:R2:W-:Y:S02]  /*25a0*/  @!P3 LDGSTS.E.BYPASS.LTC128B.128 [R14+0x3000], desc[UR14][R4.64] ;  /* 0x03000000040ebfae */ /* 0x0005e4000b901d4e */
[----:B------:R-:W-:Y:S02]  /*25b0*/  @!P2 LEA R8, P4, R8, R165, 0x6 ;  /* 0x000000a50808a211 */ /* 0x000fe400078830ff */
[----:B---3--:R-:W-:Y:S02]  /*25c0*/  @!P6 LEA R9, R9, R21, 0x18 ;  /* 0x000000150909e211 */ /* 0x008fe400078ec0ff */
[----:B------:R-:W-:Y:S01]  /*25d0*/  @!P2 MOV R34, 0x400 ;  /* 0x000004000022a802 */ /* 0x000fe20000000f00 */
[----:B-1----:R-:W-:Y:S01]  /*25e0*/  @!P6 VIADD R0, R29, UR6 ;  /* 0x000000061d00ec36 */ /* 0x002fe20008000000 */
[----:B----4-:R-:W-:-:S04]  /*25f0*/  @!P6 LEA R30, P5, R28, R6, 0x1 ;  /* 0x000000061c1ee211 */ /* 0x010fc800078a08ff */
[----:B------:R-:W-:Y:S01]  /*2600*/  @!P6 LEA.HI.X R31, R28, R7, R0, 0x1, P5 ;  /* 0x000000071c1fe211 */ /* 0x000fe200028f0c00 */
[----:B-----5:R-:W-:Y:S01]  /*2610*/  IMAD.U32 R13, RZ, RZ, UR10 ;  /* 0x0000000aff0d7e24 */ /* 0x020fe2000f8e00ff */
[C---:B------:R-:W-:Y:S01]  /*2620*/  IADD3 R15, R20.reuse, 0x50, RZ ;  /* 0x00000050140f7810 */ /* 0x040fe20007ffe0ff */
[----:B------:R-:W-:Y:S02]  /*2630*/  IMAD.U32 R12, RZ, RZ, UR11 ;  /* 0x0000000bff0c7e24 */ /* 0x000fe4000f8e00ff */
[----:B------:R-:W-:Y:S01]  /*2640*/  @!P6 IMAD R0, R23, 0x2, R9 ;  /* 0x000000021700e824 */ /* 0x000fe200078e0209 */
[----:B------:R-:W-:Y:S01]  /*2650*/  ISETP.GE.AND P3, PT, R15, UR23, PT ;  /* 0x000000170f007c0c */ /* 0x000fe2000bf66270 */
[----:B------:R-:W1:Y:S01]  /*2660*/  @!P2 S2R R9, SR_CgaCtaId ;  /* 0x000000000009a919 */ /* 0x000e620000008800 */
[----:B------:R-:W-:Y:S01]  /*2670*/  @!P2 LEA.HI.X R6, R13, R164, R12, 0x6, P4 ;  /* 0x000000a40d06a211 */ /* 0x000fe200020f340c */
[C---:B------:R-:W-:Y:S01]  /*2680*/  VIADD R13, R20.reuse, 0x70 ;  /* 0x00000070140d7836 */ /* 0x040fe20000000000 */
[C---:B------:R-:W-:Y:S01]  /*2690*/  IADD3 R12, R20.reuse, 0x80, RZ ;  /* 0x00000080140c7810 */ /* 0x040fe20007ffe0ff */
[----:B--2---:R-:W2:Y:S01]  /*26a0*/  @!P2 LDC.64 R4, c[0x0][0x218] ;  /* 0x00008600ff04ab82 */ /* 0x004ea20000000a00 */
[----:B------:R3:W-:Y:S01]  /*26b0*/  @!P6 LDGSTS.E.BYPASS.LTC128B.128 [R0+0x3800], desc[UR14][R30.64] ;  /* 0x038000001e00efae */ /* 0x0007e2000b901d4e */
[----:B------:R-:W-:Y:S01]  /*26c0*/  VIADD R14, R20, 0x60 ;  /* 0x00000060140e7836 */ /* 0x000fe20000000000 */
[----:B------:R-:W-:-:S02]  /*26d0*/  ISETP.GE.AND P6, PT, R13, UR23, PT ;  /* 0x000000170d007c0c */ /* 0x000fc4000bfc6270 */
[----:B------:R-:W-:Y:S02]  /*26e0*/  ISETP.GE.AND P5, PT, R12, UR23, PT ;  /* 0x000000170c007c0c */ /* 0x000fe4000bfa6270 */
[----:B------:R-:W-:Y:S01]  /*26f0*/  ISETP.GE.AND P1, PT, R14, UR23, PT ;  /* 0x000000170e007c0c */ /* 0x000fe2000bf26270 */
[----:B------:R-:W4:Y:S01]  /*2700*/  @!P3 S2R R21, SR_CgaCtaId ;  /* 0x000000000015b919 */ /* 0x000f220000008800 */
[----:B------:R-:W-:Y:S01]  /*2710*/  VOTEU.ALL UP0, P3 ;  /* 0x00000000003f7886 */ /* 0x000fe20001800000 */
[----:B------:R-:W-:-:S04]  /*2720*/  @!P3 IMAD.MOV.U32 R35, RZ, RZ, R164 ;  /* 0x000000ffff23b224 */ /* 0x000fc800078e00a4 */
[----:B------:R-:W-:Y:S02]  /*2730*/  @!UP0 UIMAD UR6, UR11, 0x50, URZ ;  /* 0x000000500b0688a4 */ /* 0x000fe4000f8e023f */
[--C-:B------:R-:W-:Y:S02]  /*2740*/  @!P6 IMAD.MOV.U32 R40, RZ, RZ, R165.reuse ;  /* 0x000000ffff28e224 */ /* 0x100fe400078e00a5 */
[----:B------:R-:W5:Y:S01]  /*2750*/  @!P5 S2R R29, SR_CgaCtaId ;  /* 0x00000000001dd919 */ /* 0x000f620000008800 */
[--C-:B------:R-:W-:Y:S01]  /*2760*/  @!P6 IMAD.MOV.U32 R41, RZ, RZ, R164.reuse ;  /* 0x000000ffff29e224 */ /* 0x100fe200078e00a4 */
[----:B------:R-:W-:Y:S01]  /*2770*/  VOTEU.ALL UP0, P1 ;  /* 0x00000000003f7886 */ /* 0x000fe20000800000 */
[----:B------:R-:W-:Y:S01]  /*2780*/  @!P1 IMAD.MOV.U32 R38, RZ, RZ, R165 ;  /* 0x000000ffff269224 */ /* 0x000fe200078e00a5 */
[----:B------:R-:W5:Y:S01]  /*2790*/  @!P1 S2R R27, SR_CgaCtaId ;  /* 0x00000000001b9919 */ /* 0x000f620000008800 */
[----:B------:R-:W-:Y:S01]  /*27a0*/  @!P1 IMAD.MOV.U32 R39, RZ, RZ, R164 ;  /* 0x000000ffff279224 */ /* 0x000fe200078e00a4 */
[----:B--2---:R-:W-:Y:S01]  /*27b0*/  @!P2 LEA R32, P4, R8, R4, 0x1 ;  /* 0x000000040820a211 */ /* 0x004fe200078808ff */
[----:B---3--:R-:W-:-:S03]  /*27c0*/  VIADD R0, R20, 0x90 ;  /* 0x0000009014007836 */ /* 0x008fc60000000000 */
[----:B------:R-:W-:Y:S01]  /*27d0*/  @!P2 LEA.HI.X R33, R8, R5, R6, 0x1, P4 ;  /* 0x000000050821a211 */ /* 0x000fe200020f0c06 */
[----:B------:R-:W2:Y:S01]  /*27e0*/  @!P6 S2R R30, SR_CgaCtaId ;  /* 0x00000000001ee919 */ /* 0x000ea20000008800 */
[----:B------:R-:W3:Y:S01]  /*27f0*/  @!P3 LDC.64 R6, c[0x0][0x218] ;  /* 0x00008600ff06bb82 */ /* 0x000ee20000000a00 */
[----:B------:R-:W-:Y:S02]  /*2800*/  @!P3 MOV R8, 0x400 ;  /* 0x000004000008b802 */ /* 0x000fe40000000f00 */
[----:B------:R-:W-:Y:S02]  /*2810*/  ISETP.GE.AND P4, PT, R0, UR23, PT ;  /* 0x0000001700007c0c */ /* 0x000fe4000bf86270 */
[----:B-1----:R-:W-:Y:S01]  /*2820*/  @!P2 LEA R9, R9, R34, 0x18 ;  /* 0x000000220909a211 */ /* 0x002fe200078ec0ff */
[----:B------:R-:W-:Y:S01]  /*2830*/  @!P3 IMAD.MOV.U32 R34, RZ, RZ, R165 ;  /* 0x000000ffff22b224 */ /* 0x000fe200078e00a5 */
[----:B------:R-:W-:Y:S01]  /*2840*/  @!P1 MOV R31, 0x400 ;  /* 0x00000400001f9802 */ /* 0x000fe20000000f00 */
[----:B------:R-:W1:Y:S01]  /*2850*/  @!P1 LDC.64 R4, c[0x0][0x218] ;  /* 0x00008600ff049b82 */ /* 0x000e620000000a00 */
[----:B----4-:R-:W-:Y:S01]  /*2860*/  @!P3 LEA R21, R21, R8, 0x18 ;  /* 0x000000081515b211 */ /* 0x010fe200078ec0ff */
[----:B------:R-:W-:-:S02]  /*2870*/  IMAD.U32 R8, RZ, RZ, UR10 ;  /* 0x0000000aff087e24 */ /* 0x000fc4000f8e00ff */
[----:B------:R-:W-:Y:S02]  /*2880*/  @!P2 IMAD R9, R23, 0x2, R9 ;  /* 0x000000021709a824 */ /* 0x000fe400078e0209 */
[----:B------:R-:W-:Y:S02]  /*2890*/  @!P3 IMAD.WIDE.U32 R36, R8, 0x50, R34 ;  /* 0x000000500824b825 */ /* 0x000fe400078e0022 */
[----:B------:R-:W4:Y:S02]  /*28a0*/  @!P4 S2R R28, SR_CgaCtaId ;  /* 0x00000000001cc919 */ /* 0x000f240000008800 */
[----:B------:R-:W-:Y:S01]  /*28b0*/  IMAD.U32 R34, RZ, RZ, UR10 ;  /* 0x0000000aff227e24 */ /* 0x000fe2000f8e00ff */
[----:B------:R-:W-:Y:S01]  /*28c0*/  @!P3 IADD3 R8, R37, UR6, RZ ;  /* 0x000000062508bc10 */ /* 0x000fe2000fffe0ff */
[----:B------:R3:W-:Y:S01]  /*28d0*/  @!P2 LDGSTS.E.BYPASS.LTC128B.128 [R9+0x4000], desc[UR14][R32.64] ;  /* 0x040000002009afae */ /* 0x0007e2000b901d4e */
[----:B------:R-:W-:Y:S01]  /*28e0*/  @!UP0 UIMAD UR6, UR11, 0x60, URZ ;  /* 0x000000600b0688a4 */ /* 0x000fe2000f8e023f */
[----:B------:R-:W-:Y:S01]  /*28f0*/  @!P1 IMAD.WIDE.U32 R34, R34, 0x60, R38 ;  /* 0x0000006022229825 */ /* 0x000fe200078e0026 */
[----:B------:R-:W-:Y:S01]  /*2900*/  VOTEU.ALL UP0, P6 ;  /* 0x00000000003f7886 */ /* 0x000fe20003000000 */
[----:B-----5:R-:W-:-:S02]  /*2910*/  @!P1 LEA R27, R27, R31, 0x18 ;  /* 0x0000001f1b1b9211 */ /* 0x020fc400078ec0ff */
[----:B------:R-:W-:Y:S01]  /*2920*/  MOV R31, UR11 ;  /* 0x0000000b001f7c02 */ /* 0x000fe20008000f00 */
[----:B------:R-:W-:Y:S02]  /*2930*/  IMAD.U32 R38, RZ, RZ, UR10 ;  /* 0x0000000aff267e24 */ /* 0x000fe4000f8e00ff */
[----:B------:R-:W-:Y:S02]  /*2940*/  @!P1 IMAD R27, R23, 0x2, R27 ;  /* 0x00000002171b9824 */ /* 0x000fe400078e021b */
[----:B------:R-:W-:Y:S01]  /*2950*/  @!P6 IMAD.WIDE.U32 R38, R38, 0x70, R40 ;  /* 0x000000702626e825 */ /* 0x000fe200078e0028 */
[----:B---3--:R-:W-:-:S03]  /*2960*/  @!P3 LEA R32, P2, R36, R6, 0x1 ;  /* 0x000000062420b211 */ /* 0x008fc600078408ff */
[----:B------:R-:W-:Y:S01]  /*2970*/  @!P1 VIADD R6, R35, UR6 ;  /* 0x0000000623069c36 */ /* 0x000fe20008000000 */
[----:B------:R-:W-:Y:S01]  /*2980*/  @!P6 MOV R9, 0x400 ;  /* 0x000004000009e802 */ /* 0x000fe20000000f00 */
[----:B------:R-:W-:Y:S01]  /*2990*/  @!P3 IMAD R35, R23, 0x2, R21 ;  /* 0x000000021723b824 */ /* 0x000fe200078e0215 */
[----:B------:R-:W-:Y:S01]  /*29a0*/  @!P3 LEA.HI.X R33, R36, R7, R8, 0x1, P2 ;  /* 0x000000072421b211 */ /* 0x000fe200010f0c08 */
[----:B------:R-:W-:Y:S01]  /*29b0*/  VIADD R21, R20, 0xa0 ;  /* 0x000000a014157836 */ /* 0x000fe20000000000 */
[----:B------:R-:W-:Y:S01]  /*29c0*/  @!P5 MOV R8, 0x400 ;  /* 0x000004000008d802 */ /* 0x000fe20000000f00 */
[----:B------:R-:W-:Y:S01]  /*29d0*/  @!UP0 UIMAD UR6, UR11, 0x70, URZ ;  /* 0x000000700b0688a4 */ /* 0x000fe2000f8e023f */
[----:B------:R-:W-:Y:S01]  /*29e0*/  @!P4 MOV R7, 0x400 ;  /* 0x000004000007c802 */ /* 0x000fe20000000f00 */
[----:B------:R3:W-:Y:S01]  /*29f0*/  @!P3 LDGSTS.E.BYPASS.LTC128B.128 [R35+0x4800], desc[UR14][R32.64] ;  /* 0x048000002023bfae */ /* 0x0007e2000b901d4e */
[----:B--2---:R-:W-:Y:S01]  /*2a00*/  @!P6 LEA R30, R30, R9, 0x18 ;  /* 0x000000091e1ee211 */ /* 0x004fe200078ec0ff */
[----:B------:R-:W-:Y:S01]  /*2a10*/  VOTEU.ALL UP0, P4 ;  /* 0x00000000003f7886 */ /* 0x000fe20002000000 */
[----:B------:R-:W-:-:S02]  /*2a20*/  @!P5 LEA R29, R29, R8, 0x18 ;  /* 0x000000081d1dd211 */ /* 0x000fc400078ec0ff */
[----:B-1----:R-:W-:Y:S01]  /*2a30*/  @!P1 LEA R36, P2, R34, R4, 0x1 ;  /* 0x0000000422249211 */ /* 0x002fe200078408ff */
[----:B------:R-:W1:Y:S01]  /*2a40*/  @!P6 LDC.64 R8, c[0x0][0x218] ;  /* 0x00008600ff08eb82 */ /* 0x000e620000000a00 */
[----:B----4-:R-:W-:Y:S01]  /*2a50*/  @!P4 LEA R28, R28, R7, 0x18 ;  /* 0x000000071c1cc211 */ /* 0x010fe200078ec0ff */
[----:B------:R-:W-:Y:S01]  /*2a60*/  IMAD.U32 R4, RZ, RZ, UR10 ;  /* 0x0000000aff047e24 */ /* 0x000fe2000f8e00ff */
[----:B------:R-:W-:Y:S01]  /*2a70*/  @!P1 LEA.HI.X R37, R34, R5, R6, 0x1, P2 ;  /* 0x0000000522259211 */ /* 0x000fe200010f0c06 */
[----:B------:R-:W-:Y:S01]  /*2a80*/  IMAD.U32 R34, RZ, RZ, UR10 ;  /* 0x0000000aff227e24 */ /* 0x000fe2000f8e00ff */
[----:B------:R-:W-:Y:S01]  /*2a90*/  ISETP.GE.AND P3, PT, R21, UR23, PT ;  /* 0x0000001715007c0c */ /* 0x000fe2000bf66270 */
[C---:B------:R-:W-:Y:S01]  /*2aa0*/  @!P5 IMAD R29, R23.reuse, 0x2, R29 ;  /* 0x00000002171dd824 */ /* 0x040fe200078e021d */
[C---:B------:R-:W-:Y:S01]  /*2ab0*/  @!P6 LEA R30, R23.reuse, R30, 0x1 ;  /* 0x0000001e171ee211 */ /* 0x040fe200078e08ff */
[----:B------:R-:W2:Y:S01]  /*2ac0*/  @!P5 LDC.64 R6, c[0x0][0x218] ;  /* 0x00008600ff06db82 */ /* 0x000ea20000000a00 */
[----:B------:R-:W-:Y:S01]  /*2ad0*/  @!P5 LEA R34, P2, R34, R165, 0x7 ;  /* 0x000000a52222d211 */ /* 0x000fe200078438ff */
[----:B------:R4:W-:Y:S01]  /*2ae0*/  @!P1 LDGSTS.E.BYPASS.LTC128B.128 [R27+0x5000], desc[UR14][R36.64] ;  /* 0x05000000241b9fae */ /* 0x0009e2000b901d4e */
[----:B------:R-:W-:-:S02]  /*2af0*/  @!P4 IMAD R28, R23, 0x2, R28 ;  /* 0x00000002171cc824 */ /* 0x000fc400078e021c */
[----:B------:R-:W-:-:S03]  /*2b00*/  @!P5 LEA.HI.X R31, R4, R164, R31, 0x7, P2 ;  /* 0x000000a4041fd211 */ /* 0x000fc600010f3c1f */
[----:B------:R-:W5:Y:S01]  /*2b10*/  @!P4 LDC.64 R4, c[0x0][0x218] ;  /* 0x00008600ff04cb82 */ /* 0x000f620000000a00 */
[----:B---3--:R-:W-:Y:S01]  /*2b20*/  @!P6 VIADD R33, R39, UR6 ;  /* 0x000000062721ec36 */ /* 0x008fe20008000000 */
[----:B------:R-:W-:Y:S01]  /*2b30*/  @!UP0 UIMAD UR6, UR11, 0x90, URZ ;  /* 0x000000900b0688a4 */ /* 0x000fe2000f8e023f */
[----:B------:R-:W-:Y:S01]  /*2b40*/  IMAD.U32 R32, RZ, RZ, UR10 ;  /* 0x0000000aff207e24 */ /* 0x000fe2000f8e00ff */
[----:B-1----:R-:W-:Y:S01]  /*2b50*/  @!P6 LEA R8, P1, R38, R8, 0x1 ;  /* 0x000000082608e211 */ /* 0x002fe200078208ff */
[----:B------:R-:W-:-:S03]  /*2b60*/  VOTEU.ALL UP0, P3 ;  /* 0x00000000003f7886 */ /* 0x000fc60001800000 */
[----:B------:R-:W-:Y:S01]  /*2b70*/  @!P6 LEA.HI.X R9, R38, R9, R33, 0x1, P1 ;  /* 0x000000092609e211 */ /* 0x000fe200008f0c21 */
[----:B------:R-:W-:Y:S01]  /*2b80*/  @!P3 IMAD.MOV.U32 R33, RZ, RZ, R164 ;  /* 0x000000ffff21b224 */ /* 0x000fe200078e00a4 */
[----:B--2---:R-:W-:-:S03]  /*2b90*/  @!P5 LEA R38, P2, R34, R6, 0x1 ;  /* 0x000000062226d211 */ /* 0x004fc600078408ff */
[----:B------:R1:W-:Y:S01]  /*2ba0*/  @!P6 LDGSTS.E.BYPASS.LTC128B.128 [R30+0x5800], desc[UR14][R8.64] ;  /* 0x05800000081eefae */ /* 0x0003e2000b901d4e */
[----:B------:R-:W-:Y:S01]  /*2bb0*/  @!P5 LEA.HI.X R39, R34, R7, R31, 0x1, P2 ;  /* 0x000000072227d211 */ /* 0x000fe200010f0c1f */
[----:B----4-:R-:W-:Y:S01]  /*2bc0*/  @!P4 IMAD.MOV.U32 R36, RZ, RZ, R165 ;  /* 0x000000ffff24c224 */ /* 0x010fe200078e00a5 */
[----:B------:R-:W2:Y:S01]  /*2bd0*/  @!P3 LDC.64 R6, c[0x0][0x218] ;  /* 0x00008600ff06bb82 */ /* 0x000ea20000000a00 */
[----:B------:R-:W-:Y:S01]  /*2be0*/  @!P4 IMAD.MOV.U32 R37, RZ, RZ, R164 ;  /* 0x000000ffff25c224 */ /* 0x000fe200078e00a4 */
[----:B------:R-:W-:Y:S01]  /*2bf0*/  MOV R27, UR10 ;  /* 0x0000000a001b7c02 */ /* 0x000fe20008000f00 */
[----:B------:R3:W-:Y:S01]  /*2c00*/  @!P5 LDGSTS.E.BYPASS.LTC128B.128 [R29+0x6000], desc[UR14][R38.64] ;  /* 0x06000000261ddfae */ /* 0x0007e2000b901d4e */
[----:B------:R-:W-:-:S04]  /*2c10*/  @!P4 IMAD.WIDE.U32 R36, R32, 0x90, R36 ;  /* 0x000000902024c825 */ /* 0x000fc800078e0024 */
[----:B------:R-:W-:Y:S01]  /*2c20*/  @!P3 IMAD.MOV.U32 R32, RZ, RZ, R165 ;  /* 0x000000ffff20b224 */ /* 0x000fe200078e00a5 */
[----:B-----5:R-:W-:-:S03]  /*2c30*/  @!P4 LEA R4, P1, R36, R4, 0x1 ;  /* 0x000000042404c211 */ /* 0x020fc600078208ff */
[----:B------:R-:W-:-:S04]  /*2c40*/  @!P3 IMAD.WIDE.U32 R32, R27, 0xa0, R32 ;  /* 0x000000a01b20b825 */ /* 0x000fc800078e0020 */
[----:B------:R-:W-:Y:S01]  /*2c50*/  @!P4 VIADD R27, R37, UR6 ;  /* 0x00000006251bcc36 */ /* 0x000fe20008000000 */
[----:B------:R-:W-:-:S04]  /*2c60*/  @!UP0 UIMAD UR6, UR11, 0xa0, URZ ;  /* 0x000000a00b0688a4 */ /* 0x000fc8000f8e023f */
[----:B------:R-:W-:Y:S01]  /*2c70*/  @!P4 LEA.HI.X R5, R36, R5, R27, 0x1, P1 ;  /* 0x000000052405c211 */ /* 0x000fe200008f0c1b */
[C---:B-1----:R-:W-:Y:S01]  /*2c80*/  VIADD R30, R20.reuse, 0xb0 ;  /* 0x000000b0141e7836 */ /* 0x042fe20000000000 */
[----:B------:R-:W1:Y:S01]  /*2c90*/  @!P3 S2R R8, SR_CgaCtaId ;  /* 0x000000000008b919 */ /* 0x000e620000008800 */
[----:B------:R-:W-:Y:S01]  /*2ca0*/  VIADD R27, R20, 0xe0 ;  /* 0x000000e0141b7836 */ /* 0x000fe20000000000 */
[----:B------:R-:W-:Y:S01]  /*2cb0*/  @!P3 MOV R9, 0x400 ;  /* 0x000004000009b802 */ /* 0x000fe20000000f00 */
[----:B------:R4:W-:Y:S01]  /*2cc0*/  @!P4 LDGSTS.E.BYPASS.LTC128B.128 [R28+0x6800], desc[UR14][R4.64] ;  /* 0x06800000041ccfae */ /* 0x0009e2000b901d4e */
[----:B------:R-:W-:Y:S01]  /*2cd0*/  ISETP.GE.AND P1, PT, R30, UR23, PT ;  /* 0x000000171e007c0c */ /* 0x000fe2000bf26270 */
[----:B---3--:R-:W-:Y:S01]  /*2ce0*/  VIADD R29, R20, 0xc0 ;  /* 0x000000c0141d7836 */ /* 0x008fe20000000000 */
[----:B------:R-:W-:Y:S01]  /*2cf0*/  IADD3 R36, P4, R26, UR24, RZ ;  /* 0x000000181a247c10 */ /* 0x000fe2000ff9e0ff */
[----:B------:R-:W-:Y:S01]  /*2d00*/  UIMAD.WIDE.U32 UR24, UR8, 0x20, URZ ;  /* 0x00000020081878a5 */ /* 0x000fe2000f8e003f */
[----:B------:R-:W-:-:S02]  /*2d10*/  IADD3 R26, R20, 0xf0, RZ ;  /* 0x000000f0141a7810 */ /* 0x000fc40007ffe0ff */
[----:B------:R-:W-:Y:S02]  /*2d20*/  IADD3.X R37, R25, UR22, RZ, P4, !PT ;  /* 0x0000001619257c10 */ /* 0x000fe4000a7fe4ff */
[----:B--2---:R-:W-:Y:S02]  /*2d30*/  @!P3 LEA R38, P4, R32, R6, 0x1 ;  /* 0x000000062026b211 */ /* 0x004fe400078808ff */
[----:B------:R-:W-:Y:S02]  /*2d40*/  ISETP.GE.AND P2, PT, R29, UR23, PT ;  /* 0x000000171d007c0c */ /* 0x000fe4000bf46270 */
[----:B------:R-:W-:Y:S01]  /*2d50*/  ISETP.GE.AND P5, PT, R27, UR23, PT ;  /* 0x000000171b007c0c */ /* 0x000fe2000bfa6270 */
[----:B------:R-:W2:Y:S01]  /*2d60*/  @!P1 S2R R34, SR_CgaCtaId ;  /* 0x0000000000229919 */ /* 0x000ea20000008800 */
[----:B------:R-:W-:-:S09]  /*2d70*/  VOTEU.ALL UP0, P1 ;  /* 0x00000000003f7886 */ /* 0x000fd20000800000 */
[----:B------:R-:W3:Y:S02]  /*2d80*/  @!P2 S2R R31, SR_CgaCtaId ;  /* 0x00000000001fa919 */ /* 0x000ee40000008800 */
[----:B------:R-:W-:Y:S01]  /*2d90*/  @!P5 MOV R43, R164 ;  /* 0x000000a4002bd202 */ /* 0x000fe20000000f00 */
[----:B----4-:R-:W-:Y:S01]  /*2da0*/  VIADD R28, R20, 0xd0 ;  /* 0x000000d0141c7836 */ /* 0x010fe20000000000 */
[----:B-1----:R-:W-:Y:S01]  /*2db0*/  @!P3 LEA R9, R8, R9, 0x18 ;  /* 0x000000090809b211 */ /* 0x002fe200078ec0ff */
[----:B------:R-:W-:Y:S01]  /*2dc0*/  @!P3 VIADD R4, R33, UR6 ;  /* 0x000000062104bc36 */ /* 0x000fe20008000000 */
[----:B------:R-:W-:Y:S01]  /*2dd0*/  @!UP0 UIMAD UR6, UR11, 0xb0, URZ ;  /* 0x000000b00b0688a4 */ /* 0x000fe2000f8e023f */
[----:B------:R-:W-:Y:S01]  /*2de0*/  IMAD.U32 R8, RZ, RZ, UR10 ;  /* 0x0000000aff087e24 */ /* 0x000fe2000f8e00ff */
[----:B------:R-:W-:Y:S01]  /*2df0*/  ISETP.GE.AND P6, PT, R28, UR23, PT ;  /* 0x000000171c007c0c */ /* 0x000fe2000bfc6270 */
[----:B------:R-:W-:Y:S01]  /*2e00*/  @!P1 IMAD.MOV.U32 R33, RZ, RZ, R164 ;  /* 0x000000ffff219224 */ /* 0x000fe200078e00a4 */
[----:B------:R-:W-:Y:S01]  /*2e10*/  @!P3 LEA.HI.X R39, R32, R7, R4, 0x1, P4 ;  /* 0x000000072027b211 */ /* 0x000fe200020f0c04 */
[----:B------:R-:W-:Y:S01]  /*2e20*/  @!P1 IMAD.MOV.U32 R32, RZ, RZ, R165 ;  /* 0x000000ffff209224 */ /* 0x000fe200078e00a5 */
[----:B------:R-:W-:Y:S01]  /*2e30*/  ISETP.GE.AND P4, PT, R26, UR23, PT ;  /* 0x000000171a007c0c */ /* 0x000fe2000bf86270 */
[----:B------:R-:W1:Y:S01]  /*2e40*/  @!P1 LDC.64 R4, c[0x0][0x218] ;  /* 0x00008600ff049b82 */ /* 0x000e620000000a00 */
[----:B------:R-:W4:Y:S01]  /*2e50*/  @!P5 S2R R7, SR_CgaCtaId ;  /* 0x000000000007d919 */ /* 0x000f220000008800 */
[----:B------:R-:W-:Y:S01]  /*2e60*/  @!P3 IMAD R9, R23, 0x2, R9 ;  /* 0x000000021709b824 */ /* 0x000fe200078e0209 */
[----:B------:R-:W-:Y:S01]  /*2e70*/  VOTEU.ALL UP0, P2 ;  /* 0x00000000003f7886 */ /* 0x000fe20001000000 */
[----:B------:R-:W-:Y:S01]  /*2e80*/  @!P1 IMAD.WIDE.U32 R40, R8, 0xb0, R32 ;  /* 0x000000b008289825 */ /* 0x000fe200078e0020 */
[----:B------:R-:W-:-:S02]  /*2e90*/  VOTEU.ALL UP1, P5 ;  /* 0x00000000003f7886 */ /* 0x000fc40002820000 */
[----:B------:R5:W-:Y:S01]  /*2ea0*/  @!P3 LDGSTS.E.BYPASS.LTC128B.128 [R9+0x7000], desc[UR14][R38.64] ;  /* 0x070000002609bfae */ /* 0x000be2000b901d4e */
[----:B------:R-:W-:Y:S01]  /*2eb0*/  @!P1 VIADD R8, R41, UR6 ;  /* 0x0000000629089c36 */ /* 0x000fe20008000000 */
[----:B------:R-:W-:Y:S01]  /*2ec0*/  ULDC.64 UR6, c[0x0][0x268] ;  /* 0x00009a0000067ab9 */ /* 0x000fe20000000a00 */
[----:B------:R-:W-:Y:S01]  /*2ed0*/  @!P5 IMAD.MOV.U32 R42, RZ, RZ, R165 ;  /* 0x000000ffff2ad224 */ /* 0x000fe200078e00a5 */
[----:B------:R-:W4:Y:S01]  /*2ee0*/  @!P6 S2R R25, SR_CgaCtaId ;  /* 0x000000000019e919 */ /* 0x000f220000008800 */
[----:B------:R-:W-:Y:S02]  /*2ef0*/  IMAD R11, R11, UR6, RZ ;  /* 0x000000060b0b7c24 */ /* 0x000fe4000f8e02ff */
[----:B------:R-:W-:Y:S01]  /*2f00*/  IMAD.WIDE.U32 R36, R24, UR6, R36 ;  /* 0x0000000618247c25 */ /* 0x000fe2000f8e0024 */
[----:B------:R-:W4:Y:S01]  /*2f10*/  @!P4 S2R R6, SR_CgaCtaId ;  /* 0x000000000006c919 */ /* 0x000f220000008800 */
[----:B------:R-:W-:Y:S01]  /*2f20*/  @!UP0 UIMAD UR6, UR11, 0xc0, URZ ;  /* 0x000000c00b0688a4 */ /* 0x000fe2000f8e023f */
[----:B------:R-:W-:Y:S01]  /*2f30*/  VOTEU.ALL UP0, P6 ;  /* 0x00000000003f7886 */ /* 0x000fe20003000000 */
[----:B-1----:R-:W-:-:S02]  /*2f40*/  @!P1 LEA R32, P3, R40, R4, 0x1 ;  /* 0x0000000428209211 */ /* 0x002fc400078608ff */
[----:B------:R-:W-:Y:S02]  /*2f50*/  @!P1 MOV R4, 0x400 ;  /* 0x0000040000049802 */ /* 0x000fe40000000f00 */
[----:B------:R-:W-:Y:S02]  /*2f60*/  @!P1 LEA.HI.X R33, R40, R5, R8, 0x1, P3 ;  /* 0x0000000528219211 */ /* 0x000fe400018f0c08 */
[----:B--2---:R-:W-:Y:S02]  /*2f70*/  @!P1 LEA R34, R34, R4, 0x18 ;  /* 0x0000000422229211 */ /* 0x004fe400078ec0ff */
[----:B------:R-:W-:Y:S02]  /*2f80*/  @!P6 MOV R4, 0x400 ;  /* 0x000004000004e802 */ /* 0x000fe40000000f00 */
[----:B------:R-:W-:Y:S01]  /*2f90*/  @!P2 MOV R8, 0x400 ;  /* 0x000004000008a802 */ /* 0x000fe20000000f00 */
[----:B------:R-:W-:Y:S01]  /*2fa0*/  @!P1 IMAD R34, R23, 0x2, R34 ;  /* 0x0000000217229824 */ /* 0x000fe200078e0222 */
[----:B------:R-:W-:Y:S01]  /*2fb0*/  @!P5 MOV R5, 0x400 ;  /* 0x000004000005d802 */ /* 0x000fe20000000f00 */
[----:B-----5:R-:W-:Y:S01]  /*2fc0*/  IMAD.U32 R38, RZ, RZ, UR10 ;  /* 0x0000000aff267e24 */ /* 0x020fe2000f8e00ff */
[----:B---3--:R-:W-:-:S02]  /*2fd0*/  @!P2 LEA R31, R31, R8, 0x18 ;  /* 0x000000081f1fa211 */ /* 0x008fc400078ec0ff */
[----:B----4-:R-:W-:Y:S01]  /*2fe0*/  @!P5 LEA R5, R7, R5, 0x18 ;  /* 0x000000050705d211 */ /* 0x010fe200078ec0ff */
[----:B------:R-:W-:Y:S01]  /*2ff0*/  IMAD R7, R24, UR7, R11 ;  /* 0x0000000718077c24 */ /* 0x000fe2000f8e020b */
[----:B------:R-:W-:Y:S01]  /*3000*/  ISETP.GE.AND P3, PT, R10, UR23, PT ;  /* 0x000000170a007c0c */ /* 0x000fe2000bf66270 */
[----:B------:R-:W-:Y:S01]  /*3010*/  @!P2 IMAD R31, R23, 0x2, R31 ;  /* 0x00000002171fa824 */ /* 0x000fe200078e021f */
[----:B------:R-:W-:Y:S01]  /*3020*/  @!P6 LEA R25, R25, R4, 0x18 ;  /* 0x000000041919e211 */ /* 0x000fe200078ec0ff */
[----:B------:R-:W1:Y:S01]  /*3030*/  @!P2 LDC.64 R10, c[0x0][0x218] ;  /* 0x00008600ff0aab82 */ /* 0x000e620000000a00 */
[----:B------:R-:W-:Y:S01]  /*3040*/  @!P4 MOV R4, 0x400 ;  /* 0x000004000004c802 */ /* 0x000fe20000000f00 */
[C---:B------:R-:W-:Y:S01]  /*3050*/  @!P5 IMAD R24, R23.reuse, 0x2, R5 ;  /* 0x000000021718d824 */ /* 0x040fe200078e0205 */
[----:B------:R-:W-:Y:S01]  /*3060*/  MOV R40, UR10 ;  /* 0x0000000a00287c02 */ /* 0x000fe20008000f00 */
[----:B------:R-:W-:Y:S01]  /*3070*/  @!P6 IMAD R25, R23, 0x2, R25 ;  /* 0x000000021719e824 */ /* 0x000fe200078e0219 */
[----:B------:R-:W-:Y:S01]  /*3080*/  @!P4 LEA R4, R6, R4, 0x18 ;  /* 0x000000040604c211 */ /* 0x000fe200078ec0ff */
[----:B------:R-:W-:Y:S01]  /*3090*/  @!P2 IMAD.MOV.U32 R5, RZ, RZ, R164 ;  /* 0x000000ffff05a224 */ /* 0x000fe200078e00a4 */
[----:B------:R2:W-:Y:S01]  /*30a0*/  @!P1 LDGSTS.E.BYPASS.LTC128B.128 [R34+0x7800], desc[UR14][R32.64] ;  /* 0x0780000020229fae */ /* 0x0005e2000b901d4e */
[----:B------:R-:W-:Y:S01]  /*30b0*/  IMAD.IADD R37, R37, 0x1, R7 ;  /* 0x0000000125257824 */ /* 0x000fe200078e0207 */
[----:B------:R-:W3:Y:S01]  /*30c0*/  @!P6 LDC.64 R8, c[0x0][0x218] ;  /* 0x00008600ff08eb82 */ /* 0x000ee20000000a00 */
[----:B------:R-:W-:Y:S01]  /*30d0*/  @!P4 IMAD R23, R23, 0x2, R4 ;  /* 0x000000021717c824 */ /* 0x000fe200078e0204 */
[----:B------:R-:W-:Y:S01]  /*30e0*/  @!P2 MOV R4, R165 ;  /* 0x000000a50004a202 */ /* 0x000fe20000000f00 */
[----:B------:R-:W-:Y:S01]  /*30f0*/  @!P6 IMAD.MOV.U32 R6, RZ, RZ, R165 ;  /* 0x000000ffff06e224 */ /* 0x000fe200078e00a5 */
[----:B------:R-:W-:Y:S01]  /*3100*/  @!UP1 UIMAD UR7, UR11, 0xe0, URZ ;  /* 0x000000e00b0798a4 */ /* 0x000fe2000f8e023f */
[----:B------:R-:W-:-:S02]  /*3110*/  @!P6 IMAD.MOV.U32 R7, RZ, RZ, R164 ;  /* 0x000000ffff07e224 */ /* 0x000fc400078e00a4 */
[----:B------:R-:W-:-:S04]  /*3120*/  @!P2 IMAD.WIDE.U32 R40, R40, 0xc0, R4 ;  /* 0x000000c02828a825 */ /* 0x000fc800078e0004 */
[----:B------:R-:W-:Y:S02]  /*3130*/  IMAD.U32 R4, RZ, RZ, UR10 ;  /* 0x0000000aff047e24 */ /* 0x000fe4000f8e00ff */
[----:B------:R-:W-:Y:S02]  /*3140*/  @!P6 IMAD.WIDE.U32 R38, R38, 0xd0, R6 ;  /* 0x000000d02626e825 */ /* 0x000fe400078e0006 */
[----:B------:R-:W4:Y:S02]  /*3150*/  @!P5 LDC.64 R6, c[0x0][0x218] ;  /* 0x00008600ff06db82 */ /* 0x000f240000000a00 */
[----:B------:R-:W-:-:S04]  /*3160*/  @!P5 IMAD.WIDE.U32 R42, R4, 0xe0, R42 ;  /* 0x000000e0042ad825 */ /* 0x000fc800078e002a */
[----:B------:R-:W-:Y:S02]  /*3170*/  IMAD.WIDE.U32 R36, R22, UR8, R36 ;  /* 0x0000000816247c25 */ /* 0x000fe4000f8e0024 */
[----:B------:R-:W5:Y:S02]  /*3180*/  @!P4 LDC.64 R4, c[0x0][0x218] ;  /* 0x00008600ff04cb82 */ /* 0x000f640000000a00 */
[----:B--2---:R-:W-:Y:S01]  /*3190*/  @!P2 VIADD R32, R41, UR6 ;  /* 0x000000062920ac36 */ /* 0x004fe20008000000 */
[C---:B-1----:R-:W-:Y:S01]  /*31a0*/  @!P2 LEA R34, P1, R40.reuse, R10, 0x1 ;  /* 0x0000000a2822a211 */ /* 0x042fe200078208ff */
[----:B------:R-:W-:Y:S01]  /*31b0*/  @!UP0 UIMAD UR6, UR11, 0xd0, URZ ;  /* 0x000000d00b0688a4 */ /* 0x000fe2000f8e023f */
[----:B------:R-:W-:Y:S01]  /*31c0*/  IMAD.U32 R10, RZ, RZ, UR10 ;  /* 0x0000000aff0a7e24 */ /* 0x000fe2000f8e00ff */
[----:B------:R-:W-:Y:S01]  /*31d0*/  VOTEU.ALL UP0, P4 ;  /* 0x00000000003f7886 */ /* 0x000fe20002000000 */
[----:B------:R-:W-:Y:S01]  /*31e0*/  @!P2 LEA.HI.X R35, R40, R11, R32, 0x1, P1 ;  /* 0x0000000b2823a211 */ /* 0x000fe200008f0c20 */
[----:B------:R-:W-:Y:S01]  /*31f0*/  @!P4 IMAD.MOV.U32 R32, RZ, RZ, R165 ;  /* 0x000000ffff20c224 */ /* 0x000fe200078e00a5 */
[----:B---3--:R-:W-:Y:S01]  /*3200*/  @!P6 LEA R40, P1, R38, R8, 0x1 ;  /* 0x000000082628e211 */ /* 0x008fe200078208ff */
[----:B------:R-:W-:-:S02]  /*3210*/  @!P4 IMAD.MOV.U32 R33, RZ, RZ, R164 ;  /* 0x000000ffff21c224 */ /* 0x000fc400078e00a4 */
[----:B------:R-:W-:Y:S01]  /*3220*/  @!P2 LDGSTS.E.BYPASS.LTC128B.128 [R31+0x8000], desc[UR14][R34.64] ;  /* 0x08000000221fafae */ /* 0x000fe2000b901d4e */
[----:B------:R-:W-:Y:S02]  /*3230*/  @!P5 VIADD R8, R43, UR7 ;  /* 0x000000072b08dc36 */ /* 0x000fe40008000000 */
[----:B------:R-:W-:-:S04]  /*3240*/  @!P4 IMAD.WIDE.U32 R32, R10, 0xf0, R32 ;  /* 0x000000f00a20c825 */ /* 0x000fc800078e0020 */
[----:B------:R-:W-:Y:S01]  /*3250*/  @!P6 VIADD R10, R39, UR6 ;  /* 0x00000006270aec36 */ /* 0x000fe20008000000 */
[----:B------:R-:W-:Y:S01]  /*3260*/  @!UP0 UIMAD UR6, UR11, 0xf0, URZ ;  /* 0x000000f00b0688a4 */ /* 0x000fe2000f8e023f */
[----:B------:R-:W-:Y:S01]  /*3270*/  IMAD.IADD R19, R37, 0x1, R19 ;  /* 0x0000000125137824 */ /* 0x000fe200078e0213 */
[----:B------:R-:W-:Y:S02]  /*3280*/  VOTEU.ALL UP0, P3 ;  /* 0x00000000003f7886 */ /* 0x000fe40001800000 */
[----:B------:R-:W-:Y:S02]  /*3290*/  @!P6 LEA.HI.X R41, R38, R9, R10, 0x1, P1 ;  /* 0x000000092629e211 */ /* 0x000fe400008f0c0a */
[----:B----4-:R-:W-:Y:S02]  /*32a0*/  @!P5 LEA R10, P2, R42, R6, 0x1 ;  /* 0x000000062a0ad211 */ /* 0x010fe400078408ff */
[----:B------:R-:W-:Y:S01]  /*32b0*/  @!P4 IADD3 R6, R33, UR6, RZ ;  /* 0x000000062106cc10 */ /* 0x000fe2000fffe0ff */
[----:B------:R-:W-:Y:S01]  /*32c0*/  @!P6 LDGSTS.E.BYPASS.LTC128B.128 [R25+0x8800], desc[UR14][R40.64] ;  /* 0x088000002819efae */ /* 0x000fe2000b901d4e */
[----:B-----5:R-:W-:Y:S01]  /*32d0*/  @!P4 LEA R4, P1, R32, R4, 0x1 ;  /* 0x000000042004c211 */ /* 0x020fe200078208ff */
[----:B------:R-:W-:Y:S01]  /*32e0*/  ULDC.64 UR6, c[0x0][0x220] ;  /* 0x0000880000067ab9 */ /* 0x000fe20000000a00 */
[----:B------:R-:W-:Y:S01]  /*32f0*/  @!P5 LEA.HI.X R11, R42, R7, R8, 0x1, P2 ;  /* 0x000000072a0bd211 */ /* 0x000fe200010f0c08 */
[----:B------:R-:W-:Y:S01]  /*3300*/  IMAD.U32 R8, RZ, RZ, UR8 ;  /* 0x00000008ff087e24 */ /* 0x000fe2000f8e00ff */
[----:B------:R-:W-:Y:S01]  /*3310*/  @!P4 LEA.HI.X R5, R32, R5, R6, 0x1, P1 ;  /* 0x000000052005c211 */ /* 0x000fe200008f0c06 */
[----:B------:R-:W-:Y:S01]  /*3320*/  IMAD.U32 R6, RZ, RZ, UR8 ;  /* 0x00000008ff067e24 */ /* 0x000fe2000f8e00ff */
[----:B------:R-:W-:Y:S01]  /*3330*/  ISETP.GE.AND P6, PT, R20, UR23, PT ;  /* 0x0000001714007c0c */ /* 0x000fe2000bfc6270 */
[----:B------:R1:W-:Y:S01]  /*3340*/  @!P5 LDGSTS.E.BYPASS.LTC128B.128 [R24+0x9000], desc[UR14][R10.64] ;  /* 0x090000000a18dfae */ /* 0x0003e2000b901d4e */
[----:B------:R-:W-:Y:S01]  /*3350*/  LEA R245, P2, R36, UR6, 0x1 ;  /* 0x0000000624f57c11 */ /* 0x000fe2000f8408ff */
[----:B------:R-:W-:Y:S01]  /*3360*/  USHF.L.U32 UR6, UR9, 0x5, URZ ;  /* 0x0000000509067899 */ /* 0x000fe2000800063f */
[----:B------:R-:W-:Y:S01]  /*3370*/  ISETP.GE.AND P1, PT, R17, UR23, PT ;  /* 0x0000001711007c0c */ /* 0x000fe2000bf26270 */
[----:B------:R2:W-:Y:S01]  /*3380*/  @!P4 LDGSTS.E.BYPASS.LTC128B.128 [R23+0x9800], desc[UR14][R4.64] ;  /* 0x098000000417cfae */ /* 0x0005e2000b901d4e */
[----:B------:R-:W-:-:S02]  /*3390*/  ISETP.GE.AND P4, PT, R18, UR23, PT ;  /* 0x0000001712007c0c */ /* 0x000fc4000bf86270 */
[----:B------:R-:W-:Y:S01]  /*33a0*/  LEA.HI.X R244, R36, UR7, R19, 0x1, P2 ;  /* 0x0000000724f47c11 */ /* 0x000fe200090f0c13 */
[----:B------:R-:W0:Y:S01]  /*33b0*/  LDGDEPBAR ;  /* 0x00000000000079af */ /* 0x000e220000000000 */
[----:B------:R-:W-:Y:S01]  /*33c0*/  MOV R7, UR6 ;  /* 0x0000000600077c02 */ /* 0x000fe20008000f00 */
[----:B------:R-:W-:Y:S01]  /*33d0*/  @!UP0 UIMAD UR6, UR9, 0x60, URZ ;  /* 0x00000060090688a4 */ /* 0x000fe2000f8e023f */
[----:B------:R-:W-:Y:S01]  /*33e0*/  SHF.L.U32 R20, R20, 0x3, RZ ;  /* 0x0000000314147819 */ /* 0x000fe200000006ff */
[--C-:B------:R-:W-:Y:S02]  /*33f0*/  @!P6 IMAD.MOV.U32 R18, RZ, RZ, R245.reuse ;  /* 0x000000ffff12e224 */ /* 0x100fe400078e00f5 */
[----:B------:R-:W-:Y:S02]  /*3400*/  @!P6 IMAD.MOV.U32 R19, RZ, RZ, R244 ;  /* 0x000000ffff13e224 */ /* 0x000fe400078e00f4 */
[----:B------:R-:W-:Y:S02]  /*3410*/  @!P1 LEA R6, P2, R6, R245, 0x6 ;  /* 0x000000f506069211 */ /* 0x000fe400078430ff */
[----:B-1----:R-:W-:Y:S01]  /*3420*/  @!P4 IADD3 R10, P5, R245, UR24, RZ ;  /* 0x00000018f50acc10 */ /* 0x002fe2000ffbe0ff */
[----:B--2---:R-:W-:Y:S01]  /*3430*/  @!P3 IMAD.MOV.U32 R4, RZ, RZ, R245 ;  /* 0x000000ffff04b224 */ /* 0x004fe200078e00f5 */
[----:B------:R-:W-:-:S04]  /*3440*/  DEPBAR.LE SB0, 0x0 ;  /* 0x000080000000791a */ /* 0x000fc80000000000 */
[----:B------:R-:W-:Y:S01]  /*3450*/  BAR.SYNC.DEFER_BLOCKING 0x0 ;  /* 0x0000000000007b1d */ /* 0x000fe20000010000 */
[----:B------:R-:W-:Y:S01]  /*3460*/  @!P3 IMAD.MOV.U32 R5, RZ, RZ, R244 ;  /* 0x000000ffff05b224 */ /* 0x000fe200078e00f4 */
[----:B------:R-:W-:Y:S02]  /*3470*/  @!P4 IADD3.X R11, R244, UR25, R7, P5, !PT ;  /* 0x00000019f40bcc10 */ /* 0x000fe4000affe407 */
[----:B------:R-:W-:Y:S01]  /*3480*/  ISETP.GE.AND P5, PT, R15, UR23, PT ;  /* 0x000000170f007c0c */ /* 0x000fe2000bfa6270 */
[----:B------:R-:W-:-:S04]  /*3490*/  @!P3 IMAD.WIDE.U32 R8, R8, 0x60, R4 ;  /* 0x000000600808b825 */ /* 0x000fc800078e0004 */
[----:B------:R-:W-:Y:S02]  /*34a0*/  IMAD.U32 R5, RZ, RZ, UR8 ;  /* 0x00000008ff057e24 */ /* 0x000fe4000f8e00ff */
[----:B------:R-:W-:Y:S02]  /*34b0*/  IMAD.U32 R4, RZ, RZ, UR9 ;  /* 0x00000009ff047e24 */ /* 0x000fe4000f8e00ff */
[----:B------:R-:W-:-:S03]  /*34c0*/  @!P3 VIADD R9, R9, UR6 ;  /* 0x000000060909bc36 */ /* 0x000fc60008000000 */
[----:B------:R-:W-:Y:S01]  /*34d0*/  @!P1 LEA.HI.X R7, R5, R244, R4, 0x6, P2 ;  /* 0x000000f405079211 */ /* 0x000fe200010f3404 */
[----:B------:R-:W-:Y:S01]  /*34e0*/  IMAD.U32 R4, RZ, RZ, UR8 ;  /* 0x00000008ff047e24 */ /* 0x000fe2000f8e00ff */
[----:B------:R-:W-:Y:S01]  /*34f0*/  ISETP.GE.AND P2, PT, R13, UR23, PT ;  /* 0x000000170d007c0c */ /* 0x000fe2000bf46270 */
[----:B------:R-:W-:Y:S01]  /*3500*/  VOTEU.ALL UP2, P5 ;  /* 0x00000000003f7886 */ /* 0x000fe20002840000 */
[----:B------:R-:W-:Y:S01]  /*3510*/  MOV R5, UR9 ;  /* 0x0000000900057c02 */ /* 0x000fe20008000f00 */
[----:B------:R-:W-:Y:S03]  /*3520*/  @P6 STS.128 [R246+0xa000], RZ ;  /* 0x00a000fff6006388 */ /* 0x000fe60000000c00 */
[----:B------:R-:W-:Y:S01]  /*3530*/  @!UP2 UIMAD UR22, UR9, 0xa0, URZ ;  /* 0x000000a00916a8a4 */ /* 0x000fe2000f8e023f */
[----:B------:R-:W-:Y:S01]  /*3540*/  @!PT LDS RZ, [RZ] ;  /* 0x00000000fffff984 */ /* 0x000fe20000000800 */
[----:B------:R-:W-:Y:S01]  /*3550*/  @!PT LDS RZ, [RZ] ;  /* 0x00000000fffff984 */ /* 0x000fe20000000800 */
[----:B------:R-:W-:Y:S01]  /*3560*/  @!PT LDS RZ, [RZ] ;  /* 0x00000000fffff984 */ /* 0x000fe20000000800 */
[----:B------:R-:W-:Y:S01]  /*3570*/  @!P6 LDGSTS.E.BYPASS.LTC128B.128 [R246+0xa000], desc[UR14][R18.64] ;  /* 0x0a00000012f6efae */ /* 0x000fe2000b901d4e */
[----:B------:R-:W-:Y:S01]  /*3580*/  ISETP.GE.AND P6, PT, R16, UR23, PT ;  /* 0x0000001710007c0c */ /* 0x000fe2000bfc6270 */
[----:B------:R-:W-:-:S04]  /*3590*/  IMAD.U32 R16, RZ, RZ, UR8 ;  /* 0x00000008ff107e24 */ /* 0x000fc8000f8e00ff */
[----:B------:R-:W-:Y:S01]  /*35a0*/  VOTEU.ALL UP0, P2 ;  /* 0x00000000003f7886 */ /* 0x000fe20001000000 */
[----:B------:R-:W-:Y:S04]  /*35b0*/  @P4 STS.128 [R246+0xa800], RZ ;  /* 0x00a800fff6004388 */ /* 0x000fe80000000c00 */
[----:B------:R-:W-:Y:S01]  /*35c0*/  @!PT LDS RZ, [RZ] ;  /* 0x00000000fffff984 */ /* 0x000fe20000000800 */
[----:B------:R-:W-:Y:S01]  /*35d0*/  @!PT LDS RZ, [RZ] ;  /* 0x00000000fffff984 */ /* 0x000fe20000000800 */
[----:B------:R-:W-:Y:S01]  /*35e0*/  @!PT LDS RZ, [RZ] ;  /* 0x00000000fffff984 */ /* 0x000fe20000000800 */
[----:B------:R1:W-:Y:S01]  /*35f0*/  @!P4 LDGSTS.E.BYPASS.LTC128B.128 [R246+0xa800], desc[UR14][R10.64] ;  /* 0x0a8000000af6cfae */ /* 0x0003e2000b901d4e */
[----:B------:R-:W-:Y:S01]  /*3600*/  ISETP.GE.AND P4, PT, R14, UR23, PT ;  /* 0x000000170e007c0c */ /* 0x000fe2000bf86270 */
[----:B------:R-:W-:Y:S01]  /*3610*/  @!UP0 UIMAD UR6, UR9, 0xe0, URZ ;  /* 0x000000e0090688a4 */ /* 0x000fe2000f8e023f */
[----:B------:R-:W-:Y:S01]  /*3620*/  IMAD.U32 R14, RZ, RZ, UR8 ;  /* 0x00000008ff0e7e24 */ /* 0x000fe2000f8e00ff */
[----:B------:R-:W-:Y:S04]  /*3630*/  @P1 STS.128 [R246+0xb000], RZ ;  /* 0x00b000fff6001388 */ /* 0x000fe80000000c00 */
[----:B------:R-:W-:Y:S01]  /*3640*/  @!PT LDS RZ, [RZ] ;  /* 0x00000000fffff984 */ /* 0x000fe20000000800 */
[----:B------:R-:W-:Y:S01]  /*3650*/  @!PT LDS RZ, [RZ] ;  /* 0x00000000fffff984 */ /* 0x000fe20000000800 */
[----:B------:R-:W-:Y:S01]  /*3660*/  @!PT LDS RZ, [RZ] ;  /* 0x00000000fffff984 */ /* 0x000fe20000000800 */
[----:B------:R2:W-:Y:S04]  /*3670*/  @!P1 LDGSTS.E.BYPASS.LTC128B.128 [R246+0xb000], desc[UR14][R6.64] ;  /* 0x0b00000006f69fae */ /* 0x0005e8000b901d4e */
[----:B------:R-:W-:Y:S02]  /*3680*/  @P3 STS.128 [R246+0xb800], RZ ;  /* 0x00b800fff6003388 */ /* 0x000fe40000000c00 */
[----:B------:R-:W-:-:S02]  /*3690*/  VOTEU.ALL UP1, P4 ;  /* 0x00000000003f7886 */ /* 0x000fc40002020000 */
[----:B------:R-:W-:Y:S01]  /*36a0*/  @!PT LDS RZ, [RZ] ;  /* 0x00000000fffff984 */ /* 0x000fe20000000800 */
[----:B------:R-:W-:Y:S01]  /*36b0*/  @!PT LDS RZ, [RZ] ;  /* 0x00000000fffff984 */ /* 0x000fe20000000800 */
[----:B------:R-:W-:Y:S01]  /*36c0*/  @!PT LDS RZ, [RZ] ;  /* 0x00000000fffff984 */ /* 0x000fe20000000800 */
[----:B------:R3:W-:Y:S01]  /*36d0*/  @!P3 LDGSTS.E.BYPASS.LTC128B.128 [R246+0xb800], desc[UR14][R8.64] ;  /* 0x0b80000008f6bfae */ /* 0x0007e2000b901d4e */
[----:B------:R-:W-:Y:S02]  /*36e0*/  ISETP.GE.AND P3, PT, R12, UR23, PT ;  /* 0x000000170c007c0c */ /* 0x000fe4000bf66270 */
[----:B------:R-:W-:Y:S01]  /*36f0*/  @!UP1 UIMAD UR7, UR9, 0xc0, URZ ;  /* 0x000000c0090798a4 */ /* 0x000fe2000f8e023f */
[----:B------:R-:W-:Y:S01]  /*3700*/  @P6 STS.128 [R246+0xc000], RZ ;  /* 0x00c000fff6006388 */ /* 0x000fe20000000c00 */
[----:B------:R-:W-:Y:S02]  /*3710*/  MOV R12, UR8 ;  /* 0x00000008000c7c02 */ /* 0x000fe40008000f00 */
[----:B-1----:R-:W-:Y:S01]  /*3720*/  @!P6 LEA R10, P1, R4, R245, 0x7 ;  /* 0x000000f5040ae211 */ /* 0x002fe200078238ff */
[----:B--2---:R-:W-:Y:S02]  /*3730*/  IMAD.U32 R6, RZ, RZ, UR8 ;  /* 0x00000008ff067e24 */ /* 0x004fe4000f8e00ff */
[----:B------:R-:W-:-:S03]  /*3740*/  @!P5 IMAD.MOV.U32 R7, RZ, RZ, R244 ;  /* 0x000000ffff07d224 */ /* 0x000fc600078e00f4 */
[-C--:B------:R-:W-:Y:S01]  /*3750*/  @!P6 LEA.HI.X R11, R6, R244.reuse, R5, 0x7, P1 ;  /* 0x000000f4060be211 */ /* 0x080fe200008f3c05 */
[--C-:B------:R-:W-:Y:S01]  /*3760*/  @!P5 IMAD.MOV.U32 R6, RZ, RZ, R245.reuse ;  /* 0x000000ffff06d224 */ /* 0x100fe200078e00f5 */
[----:B------:R-:W-:Y:S01]  /*3770*/  ISETP.GE.AND P1, PT, R0, UR23, PT ;  /* 0x0000001700007c0c */ /* 0x000fe2000bf26270 */
[----:B---3--:R-:W-:Y:S02]  /*3780*/  @!P4 IMAD.MOV.U32 R8, RZ, RZ, R245 ;  /* 0x000000ffff08c224 */ /* 0x008fe400078e00f5 */
[----:B------:R-:W-:Y:S01]  /*3790*/  @!P4 IMAD.MOV.U32 R9, RZ, RZ, R244 ;  /* 0x000000ffff09c224 */ /* 0x000fe200078e00f4 */
[----:B------:R-:W-:Y:S01]  /*37a0*/  @!PT LDS RZ, [RZ] ;  /* 0x00000000fffff984 */ /* 0x000fe20000000800 */
[----:B------:R-:W-:Y:S01]  /*37b0*/  @!PT LDS RZ, [RZ] ;  /* 0x00000000fffff984 */ /* 0x000fe20000000800 */
[----:B------:R-:W-:Y:S01]  /*37c0*/  @!PT LDS RZ, [RZ] ;  /* 0x00000000fffff984 */ /* 0x000fe20000000800 */
[----:B------:R1:W-:Y:S01]  /*37d0*/  @!P6 LDGSTS.E.BYPASS.LTC128B.128 [R246+0xc000], desc[UR14][R10.64] ;  /* 0x0c0000000af6efae */ /* 0x0003e2000b901d4e */
[C---:B------:R-:W-:Y:S01]  /*37e0*/  @!P5 IMAD.WIDE.U32 R6, R4.reuse, 0xa0, R6 ;  /* 0x000000a00406d825 */ /* 0x040fe200078e0006 */
[----:B------:R-:W-:Y:S02]  /*37f0*/  ISETP.GE.AND P6, PT, R21, UR23, PT ;  /* 0x0000001715007c0c */ /* 0x000fe4000bfc6270 */
[----:B------:R-:W-:Y:S01]  /*3800*/  @P5 STS.128 [R246+0xc800], RZ ;  /* 0x00c800fff6005388 */ /* 0x000fe20000000c00 */
[----:B------:R-:W-:Y:S01]  /*3810*/  @!P4 IMAD.WIDE.U32 R4, R4, 0xc0, R8 ;  /* 0x000000c00404c825 */ /* 0x000fe200078e0008 */
[----:B------:R-:W-:-:S03]  /*3820*/  @!P2 MOV R9, R244 ;  /* 0x000000f40009a202 */ /* 0x000fc60000000f00 */
[----:B------:R-:W-:Y:S01]  /*3830*/  @!P5 VIADD R7, R7, UR22 ;  /* 0x000000160707dc36 */ /* 0x000fe20008000000 */
[----:B------:R-:W-:Y:S01]  /*3840*/  VOTEU.ALL UP0, P1 ;  /* 0x00000000003f7886 */ /* 0x000fe20000800000 */
[----:B------:R-:W-:Y:S02]  /*3850*/  IMAD.U32 R0, RZ, RZ, UR8 ;  /* 0x00000008ff007e24 */ /* 0x000fe4000f8e00ff */
[----:B------:R-:W-:Y:S01]  /*3860*/  @!P2 IMAD.MOV.U32 R8, RZ, RZ, R245 ;  /* 0x000000ffff08a224 */ /* 0x000fe200078e00f5 */
[----:B------:R-:W-:Y:S01]  /*3870*/  @!PT LDS RZ, [RZ] ;  /* 0x00000000fffff984 */ /* 0x000fe20000000800 */
[----:B------:R-:W-:Y:S01]  /*3880*/  @!PT LDS RZ, [RZ] ;  /* 0x00000000fffff984 */ /* 0x000fe20000000800 */
[----:B------:R-:W-:Y:S01]  /*3890*/  @!PT LDS RZ, [RZ] ;  /* 0x00000000fffff984 */ /* 0x000fe20000000800 */
[----:B------:R2:W-:Y:S01]  /*38a0*/  @!P5 LDGSTS.E.BYPASS.LTC128B.128 [R246+0xc800], desc[UR14][R6.64] ;  /* 0x0c80000006f6dfae */ /* 0x0005e2000b901d4e */
[----:B------:R-:W-:Y:S01]  /*38b0*/  @!P4 VIADD R5, R5, UR7 ;  /* 0x000000070505cc36 */ /* 0x000fe20008000000 */
[----:B------:R-:W-:Y:S01]  /*38c0*/  ISETP.GE.AND P5, PT, R30, UR23, PT ;  /* 0x000000171e007c0c */ /* 0x000fe2000bfa6270 */
[----:B------:R-:W-:Y:S01]  /*38d0*/  @!P2 IMAD.WIDE.U32 R8, R0, 0xe0, R8 ;  /* 0x000000e00008a825 */ /* 0x000fe200078e0008 */
[----:B------:R-:W-:Y:S01]  /*38e0*/  @P4 STS.128 [R246+0xd000], RZ ;  /* 0x00d000fff6004388 */ /* 0x000fe20000000c00 */
[----:B------:R-:W-:-:S02]  /*38f0*/  VOTEU.ALL UP3, P6 ;  /* 0x00000000003f7886 */ /* 0x000fc40003060000 */
[----:B------:R-:W-:Y:S01]  /*3900*/  IMAD.U32 R0, RZ, RZ, UR9 ;  /* 0x00000009ff007e24 */ /* 0x000fe2000f8e00ff */
[----:B------:R-:W-:Y:S01]  /*3910*/  @!PT LDS RZ, [RZ] ;  /* 0x00000000fffff984 */ /* 0x000fe20000000800 */
[----:B------:R-:W-:Y:S01]  /*3920*/  @!PT LDS RZ, [RZ] ;  /* 0x00000000fffff984 */ /* 0x000fe20000000800 */
[----:B------:R-:W-:Y:S01]  /*3930*/  @!PT LDS RZ, [RZ] ;  /* 0x00000000fffff984 */ /* 0x000fe20000000800 */
[----:B------:R3:W-:Y:S01]  /*3940*/  @!P4 LDGSTS.E.BYPASS.LTC128B.128 [R246+0xd000], desc[UR14][R4.64] ;  /* 0x0d00000004f6cfae */ /* 0x0007e2000b901d4e */
[----:B------:R-:W-:Y:S01]  /*3950*/  ISETP.GE.AND P4, PT, R29, UR23, PT ;  /* 0x000000171d007c0c */ /* 0x000fe2000bf86270 */
[----:B------:R-:W-:Y:S02]  /*3960*/  @!UP3 UIMAD UR22, UR9, 0x140, URZ ;  /* 0x000001400916b8a4 */ /* 0x000fe4000f8e023f */
[----:B------:R-:W-:Y:S01]  /*3970*/  @P2 STS.128 [R246+0xd800], RZ ;  /* 0x00d800fff6002388 */ /* 0x000fe20000000c00 */
[----:B-1----:R-:W-:Y:S02]  /*3980*/  @!P2 IMAD.MOV.U32 R10, RZ, RZ, R8 ;  /* 0x000000ffff0aa224 */ /* 0x002fe400078e0008 */
[----:B------:R-:W-:Y:S01]  /*3990*/  @!P2 VIADD R11, R9, UR6 ;  /* 0x00000006090bac36 */ /* 0x000fe20008000000 */
[----:B------:R-:W-:Y:S01]  /*39a0*/  @!UP0 UIMAD UR6, UR9, 0x120, URZ ;  /* 0x00000120090688a4 */ /* 0x000fe2000f8e023f */
[----:B------:R-:W-:-:S03]  /*39b0*/  VOTEU.ALL UP2, P5 ;  /* 0x00000000003f7886 */ /* 0x000fc60002840000 */
[----:B------:R-:W-:Y:S01]  /*39c0*/  @!PT LDS RZ, [RZ] ;  /* 0x00000000fffff984 */ /* 0x000fe20000000800 */
[----:B------:R-:W-:Y:S01]  /*39d0*/  @!PT LDS RZ, [RZ] ;  /* 0x00000000fffff984 */ /* 0x000fe20000000800 */
[----:B------:R-:W-:Y:S01]  /*39e0*/  @!PT LDS RZ, [RZ] ;  /* 0x00000000fffff984 */ /* 0x000fe20000000800 */
[----:B------:R1:W-:Y:S02]  /*39f0*/  @!P2 LDGSTS.E.BYPASS.LTC128B.128 [R246+0xd800], desc[UR14][R10.64] ;  /* 0x0d8000000af6afae */ /* 0x0003e4000b901d4e */
[----:B------:R-:W-:Y:S01]  /*3a00*/  VOTEU.ALL UP1, P4 ;  /* 0x00000000003f7886 */ /* 0x000fe20002020000 */
[----:B------:R-:W-:Y:S01]  /*3a10*/  @!UP2 UIMAD UR7, UR9, 0x160, URZ ;  /* 0x000001600907a8a4 */ /* 0x000fe2000f8e023f */
[----:B------:R-:W-:Y:S01]  /*3a20*/  @P3 STS.128 [R246+0xe000], RZ ;  /* 0x00e000fff6003388 */ /* 0x000fe20000000c00 */
[CC--:B--2---:R-:W-:Y:S02]  /*3a30*/  LEA.HI R6, R191.reuse, R2.reuse, RZ, 0x4 ;  /* 0x00000002bf067211 */ /* 0x0c4fe400078f20ff */
[----:B------:R-:W-:Y:S02]  /*3a40*/  LEA.HI R191, R191, R2, RZ, 0x5 ;  /* 0x00000002bfbf7211 */ /* 0x000fe400078f28ff */
[----:B------:R-:W-:Y:S02]  /*3a50*/  LOP3.LUT R8, R6, 0xfffffff0, RZ, 0xc0, !PT ;  /* 0xfffffff006087812 */ /* 0x000fe400078ec0ff */
[----:B------:R-:W-:Y:S01]  /*3a60*/  SHF.R.S32.HI R7, RZ, 0x4, R6 ;  /* 0x00000004ff077819 */ /* 0x000fe20000011406 */
[----:B---3--:R-:W-:Y:S01]  /*3a70*/  IMAD.U32 R4, RZ, RZ, UR8 ;  /* 0x00000008ff047e24 */ /* 0x008fe2000f8e00ff */
[----:B------:R-:W-:Y:S01]  /*3a80*/  MOV R5, UR8 ;  /* 0x0000000800057c02 */ /* 0x000fe20008000f00 */
[----:B------:R-:W-:Y:S01]  /*3a90*/  IMAD.IADD R8, R2, 0x1, -R8 ;  /* 0x0000000102087824 */ /* 0x000fe200078e0a08 */
[----:B------:R-:W-:-:S02]  /*3aa0*/  LEA.HI R6, R6, R7, RZ, 0x1 ;  /* 0x0000000706067211 */ /* 0x000fc400078f08ff */
[----:B------:R-:W-:Y:S02]  /*3ab0*/  SHF.R.S32.HI R190, RZ, 0x5, R191 ;  /* 0x00000005ffbe7819 */ /* 0x000fe400000114bf */
[----:B------:R-:W-:Y:S02]  /*3ac0*/  LOP3.LUT R6, R6, 0xfffffffe, RZ, 0xc0, !PT ;  /* 0xfffffffe06067812 */ /* 0x000fe400078ec0ff */
[----:B------:R-:W-:Y:S02]  /*3ad0*/  SHF.R.S32.HI R9, RZ, 0x1f, R8 ;  /* 0x0000001fff097819 */ /* 0x000fe40000011408 */
[----:B------:R-:W-:Y:S01]  /*3ae0*/  LOP3.LUT R191, R191, 0xffffffe0, RZ, 0xc0, !PT ;  /* 0xffffffe0bfbf7812 */ /* 0x000fe200078ec0ff */
[----:B------:R-:W-:Y:S01]  /*3af0*/  IMAD.IADD R6, R7, 0x1, -R6 ;  /* 0x0000000107067824 */ /* 0x000fe200078e0a06 */
[----:B-1----:R-:W-:Y:S01]  /*3b00*/  @!P3 LEA R10, P2, R4, R245, 0x8 ;  /* 0x000000f5040ab211 */ /* 0x002fe200078440ff */
[----:B------:R-:W-:Y:S01]  /*3b10*/  IMAD.SHL.U32 R7, R3, 0x40, RZ ;  /* 0x0000004003077824 */ /* 0x000fe200078e00ff */
[----:B------:R-:W-:Y:S01]  /*3b20*/  LEA.HI R4, R9, R8, RZ, 0x3 ;  /* 0x0000000809047211 */ /* 0x000fe200078f18ff */
[----:B------:R-:W-:Y:S01]  /*3b30*/  @!P1 IMAD.MOV.U32 R9, RZ, RZ, R244 ;  /* 0x000000ffff099224 */ /* 0x000fe200078e00f4 */
[----:B------:R-:W-:Y:S01]  /*3b40*/  @!P3 LEA.HI.X R11, R5, R244, R0, 0x8, P2 ;  /* 0x000000f4050bb211 */ /* 0x000fe200010f4400 */
[----:B------:R-:W-:Y:S01]  /*3b50*/  IMAD.IADD R191, R2, 0x1, -R191 ;  /* 0x0000000102bf7824 */ /* 0x000fe200078e0abf */
[C---:B------:R-:W-:Y:S01]  /*3b60*/  LOP3.LUT R0, R4.reuse, 0xfffffff8, RZ, 0xc0, !PT ;  /* 0xfffffff804007812 */ /* 0x040fe200078ec0ff */
[----:B------:R-:W-:Y:S01]  /*3b70*/  IMAD.SHL.U32 R189, R4, 0x40, RZ ;  /* 0x0000004004bd7824 */ /* 0x000fe200078e00ff */
[----:B------:R-:W-:Y:S01]  /*3b80*/  LOP3.LUT R7, R7, 0x1c0, RZ, 0xc0, !PT ;  /* 0x000001c007077812 */ /* 0x000fe200078ec0ff */
[----:B------:R-:W-:Y:S01]  /*3b90*/  @!PT LDS RZ, [RZ] ;  /* 0x00000000fffff984 */ /* 0x000fe20000000800 */
[----:B------:R-:W-:Y:S01]  /*3ba0*/  @!PT LDS RZ, [RZ] ;  /* 0x00000000fffff984 */ /* 0x000fe20000000800 */
[----:B------:R-:W-:Y:S01]  /*3bb0*/  @!PT LDS RZ, [RZ] ;  /* 0x00000000fffff984 */ /* 0x000fe20000000800 */
[----:B------:R1:W-:Y:S01]  /*3bc0*/  @!P3 LDGSTS.E.BYPASS.LTC128B.128 [R246+0xe000], desc[UR14][R10.64] ;  /* 0x0e0000000af6bfae */ /* 0x0003e2000b901d4e */
[----:B------:R-:W-:Y:S01]  /*3bd0*/  ISETP.GE.AND P2, PT, R28, UR23, PT ;  /* 0x000000171c007c0c */ /* 0x000fe2000bf46270 */
[----:B------:R-:W-:Y:S01]  /*3be0*/  IMAD.IADD R0, R8, 0x1, -R0 ;  /* 0x0000000108007824 */ /* 0x000fe200078e0a00 */
[----:B------:R-:W-:Y:S01]  /*3bf0*/  LOP3.LUT R20, R7, 0x8, R20, 0xf8, !PT ;  /* 0x0000000807147812 */ /* 0x000fe200078ef814 */
[----:B------:R-:W-:Y:S01]  /*3c00*/  @!P1 IMAD.MOV.U32 R8, RZ, RZ, R245 ;  /* 0x000000ffff089224 */ /* 0x000fe200078e00f5 */
[----:B------:R-:W-:Y:S01]  /*3c10*/  SHF.R.U32.HI R7, RZ, 0x3, R7 ;  /* 0x00000003ff077819 */ /* 0x000fe20000011607 */
[----:B------:R-:W-:Y:S01]  /*3c20*/  @P1 STS.128 [R246+0xe800], RZ ;  /* 0x00e800fff6001388 */ /* 0x000fe20000000c00 */
[----:B------:R-:W-:Y:S01]  /*3c30*/  ISETP.GE.AND P3, PT, R27, UR23, PT ;  /* 0x000000171b007c0c */ /* 0x000fe2000bf66270 */
[----:B------:R-:W-:Y:S01]  /*3c40*/  @!P1 IMAD.WIDE.U32 R8, R5, 0x120, R8 ;  /* 0x0000012005089825 */ /* 0x000fe200078e0008 */
[----:B------:R-:W-:-:S02]  /*3c50*/  LOP3.LUT R7, R20, R7, RZ, 0x3c, !PT ;  /* 0x0000000714077212 */ /* 0x000fc400078e3cff */
[----:B------:R-:W-:Y:S01]  /*3c60*/  LOP3.LUT R189, R189, 0xfffffe00, RZ, 0xc0, !PT ;  /* 0xfffffe00bdbd7812 */ /* 0x000fe200078ec0ff */
[----:B------:R-:W-:Y:S02]  /*3c70*/  IMAD.SHL.U32 R5, R0, 0x40, RZ ;  /* 0x0000004000057824 */ /* 0x000fe400078e00ff */
[----:B------:R-:W-:Y:S01]  /*3c80*/  IMAD R241, R6, 0x200, R7 ;  /* 0x0000020006f17824 */ /* 0x000fe200078e0207 */
[----:B------:R-:W-:Y:S01]  /*3c90*/  VOTEU.ALL UP0, P2 ;  /* 0x00000000003f7886 */ /* 0x000fe20001000000 */
[--C-:B------:R-:W-:Y:S01]  /*3ca0*/  @!P6 IMAD.MOV.U32 R7, RZ, RZ, R244.reuse ;  /* 0x000000ffff07e224 */ /* 0x100fe200078e00f4 */
[----:B------:R-:W-:Y:S01]  /*3cb0*/  LOP3.LUT R5, R5, 0x1c0, RZ, 0xc0, !PT ;  /* 0x000001c005057812 */ /* 0x000fe200078ec0ff */
[----:B------:R-:W-:Y:S01]  /*3cc0*/  IMAD R242, R190, 0x400, R189 ;  /* 0x00000400bef27824 */ /* 0x000fe200078e02bd */
[----:B------:R-:W-:Y:S01]  /*3cd0*/  LEA R241, R241, UR4, 0x1 ;  /* 0x00000004f1f17c11 */ /* 0x000fe2000f8e08ff */
[----:B------:R-:W-:Y:S01]  /*3ce0*/  @!P3 IMAD.MOV.U32 R18, RZ, RZ, R245 ;  /* 0x000000ffff12b224 */ /* 0x000fe200078e00f5 */
[----:B------:R-:W-:Y:S01]  /*3cf0*/  SHF.R.U32.HI R167, RZ, 0x3, R5 ;  /* 0x00000003ffa77819 */ /* 0x000fe20000011605 */
[----:B------:R-:W-:Y:S01]  /*3d00*/  @!P3 IMAD.MOV.U32 R19, RZ, RZ, R244 ;  /* 0x000000ffff13b224 */ /* 0x000fe200078e00f4 */
[----:B------:R-:W-:Y:S01]  /*3d10*/  VOTEU.ALL UP2, P3 ;  /* 0x00000000003f7886 */ /* 0x000fe20001840000 */
[----:B------:R-:W-:-:S02]  /*3d20*/  VIADD R239, R241, 0x2040 ;  /* 0x00002040f1ef7836 */ /* 0x000fc40000000000 */
[----:B------:R-:W-:-:S04]  /*3d30*/  @!P3 IMAD.WIDE.U32 R16, R16, 0x1c0, R18 ;  /* 0x000001c01010b825 */ /* 0x000fc800078e0012 */
[----:B-1----:R-:W-:Y:S01]  /*3d40*/  @!P1 VIADD R11, R9, UR6 ;  /* 0x00000006090b9c36 */ /* 0x002fe20008000000 */
[----:B------:R-:W-:Y:S01]  /*3d50*/  @!UP1 UIMAD UR6, UR9, 0x180, URZ ;  /* 0x00000180090698a4 */ /* 0x000fe2000f8e023f */
[----:B------:R-:W-:Y:S01]  /*3d60*/  IMAD.SHL.U32 R9, R6, 0x8, RZ ;  /* 0x0000000806097824 */ /* 0x000fe200078e00ff */
[----:B------:R-:W-:Y:S01]  /*3d70*/  @!P3 MOV R4, R16 ;  /* 0x000000100004b202 */ /* 0x000fe20000000f00 */
[----:B------:R-:W-:Y:S02]  /*3d80*/  @!P1 IMAD.MOV.U32 R10, RZ, RZ, R8 ;  /* 0x000000ffff0a9224 */ /* 0x000fe400078e0008 */
[----:B------:R-:W-:Y:S01]  /*3d90*/  @!P6 IMAD.MOV.U32 R6, RZ, RZ, R245 ;  /* 0x000000ffff06e224 */ /* 0x000fe200078e00f5 */
[----:B------:R-:W-:Y:S01]  /*3da0*/  LOP3.LUT R9, R5, 0x8, R9, 0xf8, !PT ;  /* 0x0000000805097812 */ /* 0x000fe200078ef809 */
[----:B------:R-:W-:Y:S01]  /*3db0*/  IMAD.U32 R8, RZ, RZ, UR8 ;  /* 0x00000008ff087e24 */ /* 0x000fe2000f8e00ff */
[----:B------:R-:W-:Y:S01]  /*3dc0*/  @!PT LDS RZ, [RZ] ;  /* 0x00000000fffff984 */ /* 0x000fe20000000800 */
[----:B------:R-:W-:Y:S01]  /*3dd0*/  @!PT LDS RZ, [RZ] ;  /* 0x00000000fffff984 */ /* 0x000fe20000000800 */
[----:B------:R-:W-:Y:S01]  /*3de0*/  @!PT LDS RZ, [RZ] ;  /* 0x00000000fffff984 */ /* 0x000fe20000000800 */
[----:B------:R1:W-:Y:S01]  /*3df0*/  @!P1 LDGSTS.E.BYPASS.LTC128B.128 [R246+0xe800], desc[UR14][R10.64] ;  /* 0x0e8000000af69fae */ /* 0x0003e2000b901d4e */
[----:B------:R-:W-:Y:S01]  /*3e00*/  @!P6 IMAD.WIDE.U32 R14, R14, 0x140, R6 ;  /* 0x000001400e0ee825 */ /* 0x000fe200078e0006 */
[----:B------:R-:W-:-:S02]  /*3e10*/  @!P5 MOV R7, R244 ;  /* 0x000000f40007d202 */ /* 0x000fc40000000f00 */
[----:B------:R-:W-:Y:S01]  /*3e20*/  ISETP.GE.AND P1, PT, R26, UR23, PT ;  /* 0x000000171a007c0c */ /* 0x000fe2000bf26270 */
[----:B------:R-:W-:Y:S01]  /*3e30*/  @!P5 IMAD.MOV.U32 R6, RZ, RZ, R245 ;  /* 0x000000ffff06d224 */ /* 0x000fe200078e00f5 */
[----:B------:R-:W-:Y:S01]  /*3e40*/  LOP3.LUT R167, R9, R167, RZ, 0x3c, !PT ;  /* 0x000000a709a77212 */ /* 0x000fe200078e3cff */
[----:B------:R-:W-:Y:S01]  /*3e50*/  @!P6 VIADD R15, R15, UR22 ;  /* 0x000000160f0fec36 */ /* 0x000fe20008000000 */
[----:B------:R-:W-:Y:S01]  /*3e60*/  @!UP0 UIMAD UR22, UR9, 0x1a0, URZ ;  /* 0x000001a0091688a4 */ /* 0x000fe2000f8e023f */
[----:B------:R-:W-:Y:S01]  /*3e70*/  @!P5 IMAD.WIDE.U32 R12, R12, 0x160, R6 ;  /* 0x000001600c0cd825 */ /* 0x000fe200078e0006 */
[----:B------:R-:W-:Y:S01]  /*3e80*/  @P6 STS.128 [R246+0xf000], RZ ;  /* 0x00f000fff6006388 */ /* 0x000fe20000000c00 */
[----:B------:R-:W-:Y:S02]  /*3e90*/  UISETP.GT.AND UP0, UPT, UR12, 0x1, UPT ;  /* 0x000000010c00788c */ /* 0x000fe4000bf04270 */
[--C-:B------:R-:W-:Y:S01]  /*3ea0*/  @!P4 IMAD.MOV.U32 R6, RZ, RZ, R245.reuse ;  /* 0x000000ffff06c224 */ /* 0x100fe200078e00f5 */
[----:B------:R-:W-:Y:S01]  /*3eb0*/  @!P5 IADD3 R13, R13, UR7, RZ ;  /* 0x000000070d0ddc10 */ /* 0x000fe2000fffe0ff */
[--C-:B------:R-:W-:Y:S01]  /*3ec0*/  @!P4 IMAD.MOV.U32 R7, RZ, RZ, R244.reuse ;  /* 0x000000ffff07c224 */ /* 0x100fe200078e00f4 */
[----:B------:R-:W-:Y:S01]  /*3ed0*/  @!UP2 UIMAD UR7, UR9, 0x1c0, URZ ;  /* 0x000001c00907a8a4 */ /* 0x000fe2000f8e023f */
[----:B------:R-:W-:Y:S01]  /*3ee0*/  @!P1 IMAD.MOV.U32 R18, RZ, RZ, R245 ;  /* 0x000000ffff129224 */ /* 0x000fe200078e00f5 */
[----:B------:R-:W-:Y:S01]  /*3ef0*/  VOTEU.ALL UP1, P1 ;  /* 0x00000000003f7886 */ /* 0x000fe20000820000 */
[----:B------:R-:W-:Y:S01]  /*3f00*/  @!P1 IMAD.MOV.U32 R19, RZ, RZ, R244 ;  /* 0x000000ffff139224 */ /* 0x000fe200078e00f4 */
[----:B------:R-:W-:Y:S01]  /*3f10*/  @!PT LDS RZ, [RZ] ;  /* 0x00000000fffff984 */ /* 0x000fe20000000800 */
[----:B------:R-:W-:Y:S01]  /*3f20*/  @!PT LDS RZ, [RZ] ;  /* 0x00000000fffff984 */ /* 0x000fe20000000800 */
[----:B------:R-:W-:Y:S01]  /*3f30*/  @!PT LDS RZ, [RZ] ;  /* 0x00000000fffff984 */ /* 0x000fe20000000800 */
[----:B------:R-:W-:Y:S01]  /*3f40*/  @!P6 LDGSTS.E.BYPASS.LTC128B.128 [R246+0xf000], desc[UR14][R14.64] ;  /* 0x0f0000000ef6efae */ /* 0x000fe2000b901d4e */
[----:B------:R-:W-:-:S02]  /*3f50*/  IMAD.IADD R242, R167, 0x1, R242 ;  /* 0x00000001a7f27824 */ /* 0x000fc400078e02f2 */
[----:B------:R-:W-:Y:S01]  /*3f60*/  @!P3 VIADD R5, R17, UR7 ;  /* 0x000000071105bc36 */ /* 0x000fe20008000000 */
[----:B------:R-:W-:Y:S01]  /*3f70*/  @P5 STS.128 [R246+0xf800], RZ ;  /* 0x00f800fff6005388 */ /* 0x000fe20000000c00 */
[----:B------:R-:W-:Y:S01]  /*3f80*/  IMAD.SHL.U32 R2, R2, 0x2, RZ ;  /* 0x0000000202027824 */ /* 0x000fe200078e00ff */
[----:B------:R-:W-:Y:S01]  /*3f90*/  LEA R242, R242, UR4, 0x1 ;  /* 0x00000004f2f27c11 */ /* 0x000fe2000f8e08ff */
[----:B-1----:R-:W-:Y:S01]  /*3fa0*/  IMAD.U32 R10, RZ, RZ, UR8 ;  /* 0x00000008ff0a7e24 */ /* 0x002fe2000f8e00ff */
[----:B------:R-:W-:Y:S01]  /*3fb0*/  @!PT LDS RZ, [RZ] ;  /* 0x00000000fffff984 */ /* 0x000fe20000000800 */
[----:B------:R-:W-:Y:S01]  /*3fc0*/  @!PT LDS RZ, [RZ] ;  /* 0x00000000fffff984 */ /* 0x000fe20000000800 */
[----:B------:R-:W-:Y:S01]  /*3fd0*/  @!PT LDS RZ, [RZ] ;  /* 0x00000000fffff984 */ /* 0x000fe20000000800 */
[----:B------:R-:W-:Y:S03]  /*3fe0*/  @!P5 LDGSTS.E.BYPASS.LTC128B.128 [R246+0xf800], desc[UR14][R12.64] ;  /* 0x0f8000000cf6dfae */ /* 0x000fe6000b901d4e */
[----:B------:R-:W-:Y:S01]  /*3ff0*/  @!P4 IMAD.WIDE.U32 R10, R10, 0x180, R6 ;  /* 0x000001800a0ac825 */ /* 0x000fe200078e0006 */
[----:B------:R-:W-:Y:S03]  /*4000*/  @P4 STS.128 [R246+0x10000], RZ ;  /* 0x010000fff6004388 */ /* 0x000fe60000000c00 */
[----:B------:R-:W-:-:S02]  /*4010*/  @!P2 IMAD.MOV.U32 R6, RZ, RZ, R245 ;  /* 0x000000ffff06a224 */ /* 0x000fc400078e00f5 */
[----:B------:R-:W-:Y:S02]  /*4020*/  @!P2 IMAD.MOV.U32 R7, RZ, RZ, R244 ;  /* 0x000000ffff07a224 */ /* 0x000fe400078e00f4 */
[----:B------:R-:W-:Y:S01]  /*4030*/  @!P4 VIADD R11, R11, UR6 ;  /* 0x000000060b0bcc36 */ /* 0x000fe20008000000 */
[----:B------:R-:W-:Y:S01]  /*4040*/  @!UP1 UIMAD UR6, UR9, 0x1e0, URZ ;  /* 0x000001e0090698a4 */ /* 0x000fe2000f8e023f */
[----:B------:R-:W-:Y:S01]  /*4050*/  @!P2 IMAD.WIDE.U32 R8, R8, 0x1a0, R6 ;  /* 0x000001a00808a825 */ /* 0x000fe200078e0006 */
[----:B------:R-:W-:Y:S02]  /*4060*/  MOV R6, UR8 ;  /* 0x0000000800067c02 */ /* 0x000fe40008000f00 */
[----:B------:R-:W-:Y:S01]  /*4070*/  @!PT LDS RZ, [RZ] ;  /* 0x00000000fffff984 */ /* 0x000fe20000000800 */
[----:B------:R-:W-:Y:S01]  /*4080*/  @!PT LDS RZ, [RZ] ;  /* 0x00000000fffff984 */ /* 0x000fe20000000800 */
[----:B------:R-:W-:Y:S01]  /*4090*/  @!PT LDS RZ, [RZ] ;  /* 0x00000000fffff984 */ /* 0x000fe20000000800 */
[----:B------:R-:W-:Y:S01]  /*40a0*/  @!P4 LDGSTS.E.BYPASS.LTC128B.128 [R246+0x10000], desc[UR14][R10.64] ;  /* 0x100000000af6cfae */ /* 0x000fe2000b901d4e */
[----:B------:R-:W-:Y:S02]  /*40b0*/  @!P2 VIADD R9, R9, UR22 ;  /* 0x000000160909ac36 */ /* 0x000fe40008000000 */
[----:B------:R-:W-:Y:S01]  /*40c0*/  @!P1 IMAD.WIDE.U32 R6, R6, 0x1e0, R18 ;  /* 0x000001e006069825 */ /* 0x000fe200078e0012 */
[----:B------:R-:W-:Y:S03]  /*40d0*/  @P2 STS.128 [R246+0x10800], RZ ;  /* 0x010800fff6002388 */ /* 0x000fe60000000c00 */
[----:B------:R-:W-:Y:S01]  /*40e0*/  @!P1 VIADD R7, R7, UR6 ;  /* 0x0000000607079c36 */ /* 0x000fe20008000000 */
[----:B------:R-:W-:Y:S01]  /*40f0*/  @!PT LDS RZ, [RZ] ;  /* 0x00000000fffff984 */ /* 0x000fe20000000800 */
[----:B------:R-:W-:Y:S01]  /*4100*/  @!PT LDS RZ, [RZ] ;  /* 0x00000000fffff984 */ /* 0x000fe20000000800 */
[----:B------:R-:W-:Y:S01]  /*4110*/  @!PT LDS RZ, [RZ] ;  /* 0x00000000fffff984 */ /* 0x000fe20000000800 */
[----:B------:R1:W-:Y:S01]  /*4120*/  @!P2 LDGSTS.E.BYPASS.LTC128B.128 [R246+0x10800], desc[UR14][R8.64] ;  /* 0x1080000008f6afae */ /* 0x0003e2000b901d4e */
[----:B------:R-:W-:-:S03]  /*4130*/  @!UP0 ULDC.64 UR6, c[0x0][0x218] ;  /* 0x0000860000068ab9 */ /* 0x000fc60000000a00 */
        /* <DEDUP_REMOVED lines=10> */
[----:B------:R-:W-:Y:S01]  /*41e0*/  R2P PR, R0, 0x6 ;  /* 0x0000000600007804 */ /* 0x000fe20000000000 */
[----:B------:R-:W-:Y:S01]  /*41f0*/  IMAD.MOV.U32 R0, RZ, RZ, 0x10 ;  /* 0x00000010ff007424 */ /* 0x000fe200078e00ff */
[----:B------:R-:W-:Y:S01]  /*4200*/  LOP3.LUT P3, RZ, R3, 0x2, RZ, 0xc0, !PT ;  /* 0x0000000203ff7812 */ /* 0x000fe2000786c0ff */
[----:B------:R-:W-:Y:S03]  /*4210*/  LDSM.16.M88.4 R84, [R242] ;  /* 0x00000000f254783b */ /* 0x000fe60000000200 */
[C---:B------:R-:W-:Y:S01]  /*4220*/  SEL R243, R0.reuse, 0xfffffff0, !P1 ;  /* 0xfffffff000f37807 */ /* 0x040fe20004800000 */
[----:B------:R-:W3:Y:S01]  /*4230*/  LDSM.16.M88.4 R48, [R241+0x2000] ;  /* 0x00200000f130783b */ /* 0x000ee20000000200 */
[----:B------:R-:W-:-:S02]  /*4240*/  SEL R0, R0, 0xfffffff0, !P3 ;  /* 0xfffffff000007807 */ /* 0x000fc40005800000 */
[----:B------:R-:W-:Y:S01]  /*4250*/  LOP3.LUT P1, RZ, R3, 0x4, RZ, 0xc0, !PT ;  /* 0x0000000403ff7812 */ /* 0x000fe2000782c0ff */
[----:B------:R-:W4:Y:S01]  /*4260*/  LDSM.16.M88.4 R40, [R241+0x2800] ;  /* 0x00280000f128783b */ /* 0x000f220000000200 */
[--C-:B------:R-:W-:Y:S01]  /*4270*/  IMAD R188, R243, 0x2, R242.reuse ;  /* 0x00000002f3bc7824 */ /* 0x100fe200078e02f2 */
[----:B------:R-:W-:Y:S01]  /*4280*/  MOV R3, 0x20 ;  /* 0x0000002000037802 */ /* 0x000fe20000000f00 */
[----:B------:R-:W-:Y:S01]  /*4290*/  IMAD R236, R0, 0x2, R241 ;  /* 0x0000000200ec7824 */ /* 0x000fe200078e02f1 */
[----:B------:R-:W5:Y:S02]  /*42a0*/  LDSM.16.M88.4 R32, [R241+0x3000] ;  /* 0x00300000f120783b */ /* 0x000f640000000200 */
[----:B------:R-:W-:Y:S02]  /*42b0*/  SEL R3, R3, 0xffffffe0, !P2 ;  /* 0xffffffe003037807 */ /* 0x000fe40005000000 */
[----:B------:R-:W5:Y:S03]  /*42c0*/  LDSM.16.M88.4 R24, [R241+0x3800] ;  /* 0x00380000f118783b */ /* 0x000f660000000200 */
[----:B------:R-:W-:Y:S01]  /*42d0*/  IMAD R240, R3, 0x2, R242 ;  /* 0x0000000203f07824 */ /* 0x000fe200078e02f2 */
[----:B------:R-:W5:Y:S03]  /*42e0*/  LDSM.16.M88.4 R16, [R241+0x4000] ;  /* 0x00400000f110783b */ /* 0x000f660000000200 */
[----:B------:R-:W-:Y:S01]  /*42f0*/  IMAD R238, R243, 0x2, R240 ;  /* 0x00000002f3ee7824 */ /* 0x000fe200078e02f0 */
[----:B-1----:R-:W1:Y:S04]  /*4300*/  LDSM.16.M88.4 R8, [R241+0x4800] ;  /* 0x00480000f108783b */ /* 0x002e680000000200 */
[----:B------:R-:W1:Y:S04]  /*4310*/  LDSM.16.M88.4 R76, [R241+0x5000] ;  /* 0x00500000f14c783b */ /* 0x000e680000000200 */
[----:B------:R-:W1:Y:S04]  /*4320*/  LDSM.16.M88.4 R68, [R241+0x5800] ;  /* 0x00580000f144783b */ /* 0x000e680000000200 */
[----:B------:R-:W1:Y:S04]  /*4330*/  LDSM.16.M88.4 R60, [R241+0x6000] ;  /* 0x00600000f13c783b */ /* 0x000e680000000200 */
[----:B--2---:R-:W2:Y:S04]  /*4340*/  LDSM.16.M88.4 R4, [R241+0x6800] ;  /* 0x00680000f104783b */ /* 0x004ea80000000200 */
[----:B------:R-:W2:Y:S01]  /*4350*/  LDSM.16.M88.4 R124, [R241+0x7000] ;  /* 0x00700000f17c783b */ /* 0x000ea20000000200 */
[C---:B---3--:R-:W-:Y:S03]  /*4360*/  HMMA.16816.F32.BF16 R52, R84.reuse, R48, RZ ;  /* 0x000000305434723c */ /* 0x048fe600000418ff */
[----:B------:R-:W3:Y:S03]  /*4370*/  LDSM.16.M88.4 R116, [R241+0x7800] ;  /* 0x00780000f174783b */ /* 0x000ee60000000200 */
[C---:B----4-:R-:W-:Y:S01]  /*4380*/  HMMA.16816.F32.BF16 R44, R84.reuse, R40, RZ ;  /* 0x00000028542c723c */ /* 0x050fe200000418ff */
[----:B------:R-:W4:Y:S04]  /*4390*/  LDSM.16.M88.4 R108, [R241+0x8000] ;  /* 0x00800000f16c783b */ /* 0x000f280000000200 */
[----:B------:R-:W4:Y:S01]  /*43a0*/  LDSM.16.M88.4 R100, [R241+0x8800] ;  /* 0x00880000f164783b */ /* 0x000f220000000200 */
[C---:B-----5:R-:W-:Y:S03]  /*43b0*/  HMMA.16816.F32.BF16 R36, R84.reuse, R32, RZ ;  /* 0x000000205424723c */ /* 0x060fe600000418ff */
[----:B------:R-:W5:Y:S03]  /*43c0*/  LDSM.16.M88.4 R92, [R241+0x9000] ;  /* 0x00900000f15c783b */ /* 0x000f660000000200 */
[C---:B------:R-:W-:Y:S01]  /*43d0*/  HMMA.16816.F32.BF16 R28, R84.reuse, R24, RZ ;  /* 0x00000018541c723c */ /* 0x040fe200000418ff */
[----:B------:R-:W5:Y:S04]  /*43e0*/  LDSM.16.M88.4 R132, [R241+0x9800] ;  /* 0x00980000f184783b */ /* 0x000f680000000200 */
[----:B------:R-:W-:Y:S01]  /*43f0*/  LDSM.16.M88.4 R140, [R188] ;  /* 0x00000000bc8c783b */ /* 0x000fe20000000200 */
[C---:B------:R-:W-:Y:S03]  /*4400*/  HMMA.16816.F32.BF16 R20, R84.reuse, R16, RZ ;  /* 0x000000105414723c */ /* 0x040fe600000418ff */
[----:B------:R-:W5:Y:S03]  /*4410*/  LDSM.16.M88.4 R144, [R236+0x3000] ;  /* 0x00300000ec90783b */ /* 0x000f660000000200 */
[C---:B-1----:R-:W-:Y:S01]  /*4420*/  HMMA.16816.F32.BF16 R12, R84.reuse, R8, RZ ;  /* 0x00000008540c723c */ /* 0x042fe200000418ff */
[----:B------:R-:W1:Y:S04]  /*4430*/  LDSM.16.M88.4 R136, [R236+0x6000] ;  /* 0x00600000ec88783b */ /* 0x000e680000000200 */
[----:B------:R-:W1:Y:S01]  /*4440*/  LDSM.16.M88.4 R152, [R236+0x2000] ;  /* 0x00200000ec98783b */ /* 0x000e620000000200 */
[C---:B------:R-:W-:Y:S03]  /*4450*/  HMMA.16816.F32.BF16 R80, R84.reuse, R76, RZ ;  /* 0x0000004c5450723c */ /* 0x040fe600000418ff */
[----:B------:R-:W-:Y:S03]  /*4460*/  LDSM.16.M88.4 R148, [R236+0x5800] ;  /* 0x00580000ec94783b */ /* 0x000fe60000000200 */
[C---:B------:R-:W-:Y:S01]  /*4470*/  HMMA.16816.F32.BF16 R72, R84.reuse, R68, RZ ;  /* 0x000000445448723c */ /* 0x040fe200000418ff */
[----:B------:R-:W-:Y:S04]  /*4480*/  LDSM.16.M88.4 R156, [R236+0x5000] ;  /* 0x00500000ec9c783b */ /* 0x000fe80000000200 */
[----:B------:R-:W-:Y:S01]  /*4490*/  LDSM.16.M88.4 R176, [R236+0x2800] ;  /* 0x00280000ecb0783b */ /* 0x000fe20000000200 */
[C---:B------:R-:W-:Y:S03]  /*44a0*/  HMMA.16816.F32.BF16 R64, R84.reuse, R60, RZ ;  /* 0x0000003c5440723c */ /* 0x040fe600000418ff */
[----:B------:R-:W-:Y:S03]  /*44b0*/  LDSM.16.M88.4 R172, [R236+0x3800] ;  /* 0x00380000ecac783b */ /* 0x000fe60000000200 */
[C---:B--2---:R-:W-:Y:S01]  /*44c0*/  HMMA.16816.F32.BF16 R56, R84.reuse, R4, RZ ;  /* 0x000000045438723c */ /* 0x044fe200000418ff */
[----:B------:R-:W-:Y:S04]  /*44d0*/  LDSM.16.M88.4 R168, [R236+0x4000] ;  /* 0x00400000eca8783b */ /* 0x000fe80000000200 */
[----:B------:R-:W-:Y:S01]  /*44e0*/  LDSM.16.M88.4 R160, [R236+0x4800] ;  /* 0x00480000eca0783b */ /* 0x000fe20000000200 */
[C---:B------:R-:W-:Y:S03]  /*44f0*/  HMMA.16816.F32.BF16 R128, R84.reuse, R124, RZ ;  /* 0x0000007c5480723c */ /* 0x040fe600000418ff */
[----:B------:R-:W-:Y:S03]  /*4500*/  LDSM.16.M88.4 R180, [R236+0x9800] ;  /* 0x00980000ecb4783b */ /* 0x000fe60000000200 */
[C---:B---3--:R-:W-:Y:S01]  /*4510*/  HMMA.16816.F32.BF16 R120, R84.reuse, R116, RZ ;  /* 0x000000745478723c */ /* 0x048fe200000418ff */
[----:B------:R-:W0:Y:S05]  /*4520*/  LDGDEPBAR ;  /* 0x00000000000079af */ /* 0x000e2a0000000000 */
[C---:B----4-:R-:W-:Y:S06]  /*4530*/  HMMA.16816.F32.BF16 R112, R84.reuse, R108, RZ ;  /* 0x0000006c5470723c */ /* 0x050fec00000418ff */
        /* <DEDUP_REMOVED lines=20> */
[C---:B------:R-:W-:Y:S06]  /*4680*/  HMMA.16816.F32.BF16 R36, R140.reuse, R144, R36 ;  /* 0x000000908c24723c */ /* 0x040fec0000041824 */
[C---:B------:R-:W-:Y:S01]  /*4690*/  HMMA.16816.F32.BF16 R32, R140.reuse, R146, R32 ;  /* 0x000000928c20723c */ /* 0x040fe20000041820 */
[----:B------:R-:W3:Y:S05]  /*46a0*/  LDSM.16.M88.4 R144, [R236+0x7800] ;  /* 0x00780000ec90783b */ /* 0x000eea0000000200 */
        /* <DEDUP_REMOVED lines=16> */
[C---:B------:R-:W-:Y:S01]  /*47b0*/  VIADD R232, R239.reuse, 0x3000 ;  /* 0x00003000efe87836 */ /* 0x040fe20000000000 */
[----:B------:R-:W-:Y:S01]  /*47c0*/  LEA R166, R0, R239, 0x1 ;  /* 0x000000ef00a67211 */ /* 0x000fe200078e08ff */
[C---:B------:R-:W-:Y:S01]  /*47d0*/  VIADD R231, R239.reuse, 0x3800 ;  /* 0x00003800efe77836 */ /* 0x040fe20000000000 */
[C---:B------:R-:W-:Y:S01]  /*47e0*/  HMMA.16816.F32.BF16 R116, R140.reuse, R146, R116 ;  /* 0x000000928c74723c */ /* 0x040fe20000041874 */
[----:B------:R-:W-:Y:S01]  /*47f0*/  LDSM.16.M88.4 R144, [R240] ;  /* 0x00000000f090783b */ /* 0x000fe20000000200 */
[----:B------:R-:W-:Y:S01]  /*4800*/  SHF.R.S32.HI R0, RZ, 0x1f, R191 ;  /* 0x0000001fff007819 */ /* 0x000fe200000114bf */
[C---:B------:R-:W-:Y:S01]  /*4810*/  VIADD R230, R239.reuse, 0x4000 ;  /* 0x00004000efe67836 */ /* 0x040fe20000000000 */
[C---:B------:R-:W-:Y:S01]  /*4820*/  IADD3 R227, R239.reuse, 0x5800, RZ ;  /* 0x00005800efe37810 */ /* 0x040fe20007ffe0ff */
[----:B------:R-:W-:Y:S01]  /*4830*/  LDSM.16.M88.4 R184, [R166+0x1800] ;  /* 0x00180000a6b8783b */ /* 0x000fe20000000200 */
[C---:B-1----:R-:W-:Y:S01]  /*4840*/  HMMA.16816.F32.BF16 R112, R140.reuse, R136, R112 ;  /* 0x000000888c70723c */ /* 0x042fe20000041870 */
[----:B------:R-:W-:Y:S01]  /*4850*/  LEA.HI R191, R0, R191, RZ, 0x2 ;  /* 0x000000bf00bf7211 */ /* 0x000fe200078f10ff */
[C---:B------:R-:W-:Y:S01]  /*4860*/  VIADD R229, R239.reuse, 0x4800 ;  /* 0x00004800efe57836 */ /* 0x040fe20000000000 */
[----:B------:R-:W-:Y:S01]  /*4870*/  LEA R0, R190, UR17, 0x4 ;  /* 0x00000011be007c11 */ /* 0x000fe2000f8e20ff */
[----:B------:R-:W-:Y:S01]  /*4880*/  VIADD R228, R239, 0x5000 ;  /* 0x00005000efe47836 */ /* 0x000fe20000000000 */
[----:B------:R-:W-:Y:S01]  /*4890*/  SHF.R.S32.HI R191, RZ, 0x2, R191 ;  /* 0x00000002ffbf7819 */ /* 0x000fe200000114bf */
[C---:B------:R-:W-:Y:S01]  /*48a0*/  HMMA.16816.F32.BF16 R108, R140.reuse, R138, R108 ;  /* 0x0000008a8c6c723c */ /* 0x040fe2000004186c */
[----:B------:R-:W1:Y:S01]  /*48b0*/  LDSM.16.M88.4 R136, [R239+0x1000] ;  /* 0x00100000ef88783b */ /* 0x000e620000000200 */
[----:B------:R-:W-:Y:S01]  /*48c0*/  @!P1 LEA R250, P2, R165, UR6, 0x1 ;  /* 0x00000006a5fa9c11 */ /* 0x000fe2000f8408ff */
[C---:B------:R-:W-:Y:S01]  /*48d0*/  VIADD R226, R239.reuse, 0x6000 ;  /* 0x00006000efe27836 */ /* 0x040fe20000000000 */
[----:B------:R-:W-:Y:S01]  /*48e0*/  IADD3 R0, R0, 0x1, R191 ;  /* 0x0000000100007810 */ /* 0x000fe20007ffe0bf */
[----:B------:R-:W-:Y:S01]  /*48f0*/  VIADD R225, R239, 0x6800 ;  /* 0x00006800efe17836 */ /* 0x000fe20000000000 */
[----:B--2---:R-:W-:Y:S01]  /*4900*/  HMMA.16816.F32.BF16 R96, R140, R132, R96 ;  /* 0x000000848c60723c */ /* 0x004fe20000041860 */
[----:B------:R-:W-:Y:S01]  /*4910*/  @!P1 LEA.HI.X R247, R165, UR7, R164, 0x1, P2 ;  /* 0x00000007a5f79c11 */ /* 0x000fe200090f0ca4 */
[----:B------:R-:W-:-:S04]  /*4920*/  VIADD R224, R239, 0x7000 ;  /* 0x00007000efe07836 */ /* 0x000fc80000000000 */
[C---:B------:R-:W-:Y:S01]  /*4930*/  HMMA.16816.F32.BF16 R92, R140.reuse, R134, R92 ;  /* 0x000000868c5c723c */ /* 0x040fe2000004185c */
[----:B------:R-:W2:Y:S05]  /*4940*/  LDSM.16.M88.4 R132, [R239+0x3800] ;  /* 0x00380000ef84783b */ /* 0x000eaa0000000200 */
[C---:B------:R-:W-:Y:S06]  /*4950*/  HMMA.16816.F32.BF16 R128, R140.reuse, R152, R128 ;  /* 0x000000988c80723c */ /* 0x040fec0000041880 */
[C---:B------:R-:W-:Y:S01]  /*4960*/  HMMA.16816.F32.BF16 R124, R140.reuse, R154, R124 ;  /* 0x0000009a8c7c723c */ /* 0x040fe2000004187c */
[----:B------:R-:W4:Y:S05]  /*4970*/  LDSM.16.M88.4 R152, [R239+0x3000] ;  /* 0x00300000ef98783b */ /* 0x000f2a0000000200 */
[C---:B------:R-:W-:Y:S06]  /*4980*/  HMMA.16816.F32.BF16 R80, R140.reuse, R156, R80 ;  /* 0x0000009c8c50723c */ /* 0x040fec0000041850 */
[C---:B------:R-:W-:Y:S01]  /*4990*/  HMMA.16816.F32.BF16 R76, R140.reuse, R158, R76 ;  /* 0x0000009e8c4c723c */ /* 0x040fe2000004184c */
[----:B------:R-:W-:Y:S05]  /*49a0*/  LDSM.16.M88.4 R156, [R239+0x2800] ;  /* 0x00280000ef9c783b */ /* 0x000fea0000000200 */
[C---:B------:R-:W-:Y:S06]  /*49b0*/  HMMA.16816.F32.BF16 R44, R140.reuse, R176, R44 ;  /* 0x000000b08c2c723c */ /* 0x040fec000004182c */
[C---:B------:R-:W-:Y:S01]  /*49c0*/  HMMA.16816.F32.BF16 R40, R140.reuse, R178, R40 ;  /* 0x000000b28c28723c */ /* 0x040fe20000041828 */
[----:B------:R-:W-:Y:S05]  /*49d0*/  LDSM.16.M88.4 R176, [R239] ;  /* 0x00000000efb0783b */ /* 0x000fea0000000200 */
        /* <DEDUP_REMOVED lines=9> */
[C---:B---3--:R-:W-:Y:S06]  /*4a70*/  HMMA.16816.F32.BF16 R104, R140.reuse, R148, R104 ;  /* 0x000000948c68723c */ /* 0x048fec0000041868 */
[C---:B------:R-:W-:Y:S01]  /*4a80*/  HMMA.16816.F32.BF16 R100, R140.reuse, R150, R100 ;  /* 0x000000968c64723c */ /* 0x040fe20000041864 */
[----:B------:R-:W3:Y:S05]  /*4a90*/  LDSM.16.M88.4 R148, [R239+0x4000] ;  /* 0x00400000ef94783b */ /* 0x000eea0000000200 */
[C---:B------:R-:W-:Y:S06]  /*4aa0*/  HMMA.16816.F32.BF16 R88, R140.reuse, R180, R88 ;  /* 0x000000b48c58723c */ /* 0x040fec0000041858 */
[----:B------:R-:W-:Y:S01]  /*4ab0*/  HMMA.16816.F32.BF16 R84, R140, R182, R84 ;  /* 0x000000b68c54723c */ /* 0x000fe20000041854 */
[----:B------:R-:W3:Y:S04]  /*4ac0*/  LDSM.16.M88.4 R140, [R239+0x4800] ;  /* 0x00480000ef8c783b */ /* 0x000ee80000000200 */
[----:B------:R-:W-:Y:S01]  /*4ad0*/  LDSM.16.M88.4 R180, [R166+0x2000] ;  /* 0x00200000a6b4783b */ /* 0x000fe20000000200 */
[C---:B-1----:R-:W-:Y:S06]  /*4ae0*/  HMMA.16816.F32.BF16 R36, R144.reuse, R136, R36 ;  /* 0x000000889024723c */ /* 0x042fec0000041824 */
[C---:B------:R-:W-:Y:S01]  /*4af0*/  HMMA.16816.F32.BF16 R32, R144.reuse, R138, R32 ;  /* 0x0000008a9020723c */ /* 0x040fe20000041820 */
[----:B------:R-:W1:Y:S05]  /*4b00*/  LDSM.16.M88.4 R136, [R239+0x5000] ;  /* 0x00500000ef88783b */ /* 0x000e6a0000000200 */
[C---:B--2---:R-:W-:Y:S06]  /*4b10*/  HMMA.16816.F32.BF16 R72, R144.reuse, R132, R72 ;  /* 0x000000849048723c */ /* 0x044fec0000041848 */
[C---:B------:R-:W-:Y:S01]  /*4b20*/  HMMA.16816.F32.BF16 R68, R144.reuse, R134, R68 ;  /* 0x000000869044723c */ /* 0x040fe20000041844 */
[----:B------:R-:W2:Y:S05]  /*4b30*/  LDSM.16.M88.4 R132, [R239+0x6800] ;  /* 0x00680000ef84783b */ /* 0x000eaa0000000200 */
[C---:B----4-:R-:W-:Y:S06]  /*4b40*/  HMMA.16816.F32.BF16 R80, R144.reuse, R152, R80 ;  /* 0x000000989050723c */ /* 0x050fec0000041850 */
[C---:B------:R-:W-:Y:S01]  /*4b50*/  HMMA.16816.F32.BF16 R76, R144.reuse, R154, R76 ;  /* 0x0000009a904c723c */ /* 0x040fe2000004184c */
[----:B------:R-:W4:Y:S05]  /*4b60*/  LDSM.16.M88.4 R152, [R239+0x7000] ;  /* 0x00700000ef98783b */ /* 0x000f2a0000000200 */
[C---:B-----5:R-:W-:Y:S06]  /*4b70*/  HMMA.16816.F32.BF16 R44, R144.reuse, R172, R44 ;  /* 0x000000ac902c723c */ /* 0x060fec000004182c */
[C---:B------:R-:W-:Y:S01]  /*4b80*/  HMMA.16816.F32.BF16 R40, R144.reuse, R174, R40 ;  /* 0x000000ae9028723c */ /* 0x040fe20000041828 */
[----:B------:R-:W-:Y:S05]  /*4b90*/  LDSM.16.M88.4 R172, [R238] ;  /* 0x00000000eeac783b */ /* 0x000fea0000000200 */
[C---:B------:R-:W-:Y:S06]  /*4ba0*/  HMMA.16816.F32.BF16 R28, R144.reuse, R168, R28 ;  /* 0x000000a8901c723c */ /* 0x040fec000004181c */
[C---:B------:R-:W-:Y:S01]  /*4bb0*/  HMMA.16816.F32.BF16 R24, R144.reuse, R170, R24 ;  /* 0x000000aa9018723c */ /* 0x040fe20000041818 */
[----:B------:R-:W-:Y:S05]  /*4bc0*/  LDSM.16.M88.4 R168, [R166+0x3000] ;  /* 0x00300000a6a8783b */ /* 0x000fea0000000200 */
        /* <DEDUP_REMOVED lines=11> */
[----:B------:R-:W3:Y:S05]  /*4c80*/  LDSM.16.M88.4 R140, [R166] ;  /* 0x00000000a68c783b */ /* 0x000eea0000000200 */
        /* <DEDUP_REMOVED lines=18> */
[C---:B---3--:R-:W-:Y:S06]  /*4db0*/  HMMA.16816.F32.BF16 R88, R144.reuse, R148, R88 ;  /* 0x000000949058723c */ /* 0x048fec0000041858 */
[----:B------:R-:W-:Y:S01]  /*4dc0*/  HMMA.16816.F32.BF16 R84, R144, R150, R84 ;  /* 0x000000969054723c */ /* 0x000fe20000041854 */
[----:B------:R-:W3:Y:S04]  /*4dd0*/  LDSM.16.M88.4 R148, [R166+0x5000] ;  /* 0x00500000a694783b */ /* 0x000ee80000000200 */
[----:B------:R-:W3:Y:S01]  /*4de0*/  LDSM.16.M88.4 R144, [R166+0x5800] ;  /* 0x00580000a690783b */ /* 0x000ee20000000200 */
[C---:B------:R-:W-:Y:S06]  /*4df0*/  HMMA.16816.F32.BF16 R52, R172.reuse, R140, R52 ;  /* 0x0000008cac34723c */ /* 0x040fec0000041834 */
        /* <DEDUP_REMOVED lines=9> */
[----:B------:R-:W-:Y:S01]  /*4e90*/  HMMA.16816.F32.BF16 R76, R172, R170, R76 ;  /* 0x000000aaac4c723c */ /* 0x000fe2000004184c */
[----:B------:R-:W2:Y:S01]  /*4ea0*/  LDSM.16.M88.4 R168, [R166+0x7800] ;  /* 0x00780000a6a8783b */ /* 0x000ea20000000200 */
[----:B------:R-:W-:-:S04]  /*4eb0*/  DEPBAR.LE SB0, 0x0 ;  /* 0x000080000000791a */ /* 0x000fc80000000000 */
[C---:B----4-:R-:W-:Y:S06]  /*4ec0*/  HMMA.16816.F32.BF16 R56, R172.reuse, R152, R56 ;  /* 0x00000098ac38723c */ /* 0x050fec0000041838 */
[C---:B------:R-:W-:Y:S06]  /*4ed0*/  HMMA.16816.F32.BF16 R152, R172.reuse, R154, R4 ;  /* 0x0000009aac98723c */ /* 0x040fec0000041804 */
[----:B------:R-:W-:Y:S01]  /*4ee0*/  HMMA.16816.F32.BF16 R28, R172, R184, R28 ;  /* 0x000000b8ac1c723c */ /* 0x000fe2000004181c */
[----:B------:R-:W-:-:S05]  /*4ef0*/  IMAD.U32 R4, RZ, RZ, UR18 ;  /* 0x00000012ff047e24 */ /* 0x000fca000f8e00ff */
[----:B------:R-:W-:Y:S01]  /*4f00*/  IADD3 R0, R0, UR16, -R4 ;  /* 0x0000001000007c10 */ /* 0x000fe2000fffe804 */
[C---:B------:R-:W-:Y:S01]  /*4f10*/  HMMA.16816.F32.BF16 R24, R172.reuse, R186, R24 ;  /* 0x000000baac18723c */ /* 0x040fe20000041818 */
[----:B------:R-:W-:Y:S01]  /*4f20*/  IADD3 R4, R189, R167, RZ ;  /* 0x000000a7bd047210 */ /* 0x000fe20007ffe0ff */
[----:B------:R-:W-:Y:S02]  /*4f30*/  VIADD R167, R239, 0x7800 ;  /* 0x00007800efa77836 */ /* 0x000fe40000000000 */
[----:B------:R-:W-:Y:S01]  /*4f40*/  VIADD R205, R0, UR13 ;  /* 0x0000000d00cd7c36 */ /* 0x000fe20008000000 */
[----:B------:R-:W-:Y:S01]  /*4f50*/  LOP3.LUT R0, R2, 0x6, RZ, 0xc0, !PT ;  /* 0x0000000602007812 */ /* 0x000fe200078ec0ff */
[----:B------:R-:W-:Y:S03]  /*4f60*/  HMMA.16816.F32.BF16 R20, R172, R180, R20 ;  /* 0x000000b4ac14723c */ /* 0x000fe60000041814 */
[----:B------:R-:W-:-:S02]  /*4f70*/  VIADDMNMX R204, R205, R204, UR16, PT ;  /* 0x00000010cdcc7e46 */ /* 0x000fc4000b8001cc */
[----:B------:R-:W-:Y:S01]  /*4f80*/  VIMNMX R205, R205, UR16, PT ;  /* 0x00000010cdcd7c48 */ /* 0x000fe2000bfe0100 */
[C---:B------:R-:W-:Y:S06]  /*4f90*/  HMMA.16816.F32.BF16 R16, R172.reuse, R182, R16 ;  /* 0x000000b6ac10723c */ /* 0x040fec0000041810 */
[C---:B------:R-:W-:Y:S06]  /*4fa0*/  HMMA.16816.F32.BF16 R12, R172.reuse, R176, R12 ;  /* 0x000000b0ac0c723c */ /* 0x040fec000004180c */
[C---:B------:R-:W-:Y:S06]  /*4fb0*/  HMMA.16816.F32.BF16 R8, R172.reuse, R178, R8 ;  /* 0x000000b2ac08723c */ /* 0x040fec0000041808 */
[C---:B-----5:R-:W-:Y:S06]  /*4fc0*/  HMMA.16816.F32.BF16 R72, R172.reuse, R160, R72 ;  /* 0x000000a0ac48723c */ /* 0x060fec0000041848 */
        /* <DEDUP_REMOVED lines=9> */
[C---:B-1----:R-:W-:Y:S06]  /*5060*/  HMMA.16816.F32.BF16 R104, R172.reuse, R136, R104 ;  /* 0x00000088ac68723c */ /* 0x042fec0000041868 */
[C---:B------:R-:W-:Y:S06]  /*5070*/  HMMA.16816.F32.BF16 R100, R172.reuse, R138, R100 ;  /* 0x0000008aac64723c */ /* 0x040fec0000041864 */
[C---:B--2---:R-:W-:Y:S06]  /*5080*/  HMMA.16816.F32.BF16 R96, R172.reuse, R132, R96 ;  /* 0x00000084ac60723c */ /* 0x044fec0000041860 */
        /* <DEDUP_REMOVED lines=36> */
[C---:B------:R-:W-:Y:S01]  /*52d0*/  LOP3.LUT R2, R5.reuse, UR6, RZ, 0x3c, !PT ;  /* 0x0000000605027c12 */ /* 0x040fe2000f8e3cff */
[----:B------:R-:W-:Y:S01]  /*52e0*/  ULDC.64 UR6, c[0x0][0x230] ;  /* 0x00008c0000067ab9 */ /* 0x000fe20000000a00 */
        /* <DEDUP_REMOVED lines=16> */
[----:B------:R-:W-:-:S05]  /*53f0*/  IMAD R6, R6, R5, -0x100 ;  /* 0xffffff0006067424 */ /* 0x000fca00078e0205 */
[----:B------:R-:W-:-:S05]  /*5400*/  SHF.R.S32.HI R2, RZ, 0x1f, R6 ;  /* 0x0000001fff027819 */ /* 0x000fca0000011406 */
[----:B------:R-:W-:-:S04]  /*5410*/  IMAD R2, R2, UR10, RZ ;  /* 0x0000000a02027c24 */ /* 0x000fc8000f8e02ff */
[C---:B------:R-:W-:Y:S02]  /*5420*/  IMAD R2, R6.reuse, UR11, R2 ;  /* 0x0000000b06027c24 */ /* 0x040fe4000f8e0202 */
[----:B--2---:R-:W-:Y:S02]  /*5430*/  IMAD.IADD R7, R7, 0x1, -R132 ;  /* 0x0000000107077824 */ /* 0x004fe400078e0a84 */
[----:B------:R-:W-:-:S03]  /*5440*/  IMAD.WIDE.U32 R132, R6, UR10, RZ ;  /* 0x0000000a06847c25 */ /* 0x000fc6000f8e00ff */
[----:B------:R-:W-:Y:S02]  /*5450*/  SHF.R.S32.HI R5, RZ, 0x1f, R7 ;  /* 0x0000001fff057819 */ /* 0x000fe40000011407 */
[----:B------:R-:W-:-:S03]  /*5460*/  IADD3 R133, R133, R2, RZ ;  /* 0x0000000285857210 */ /* 0x000fc60007ffe0ff */
[----:B------:R-:W-:Y:S02]  /*5470*/  IMAD R5, R5, UR6, RZ ;  /* 0x0000000605057c24 */ /* 0x000fe4000f8e02ff */
[----:B------:R-:W-:-:S04]  /*5480*/  IMAD.WIDE.U32 R132, R7, UR6, R132 ;  /* 0x0000000607847c25 */ /* 0x000fc8000f8e0084 */
[----:B------:R-:W-:-:S04]  /*5490*/  IMAD R5, R7, UR7, R5 ;  /* 0x0000000707057c24 */ /* 0x000fc8000f8e0205 */
[----:B------:R-:W-:Y:S01]  /*54a0*/  IMAD.IADD R5, R133, 0x1, R5 ;  /* 0x0000000185057824 */ /* 0x000fe200078e0205 */
[----:B------:R-:W-:Y:S06]  /*54b0*/  BRA `(.L_x_2283) ;  /* 0x0000000000107947 */ /* 0x000fec0003800000 */
.L_x_2282:
[----:B------:R-:W-:-:S04]  /*54c0*/  ULEA UR6, -UR10, URZ, 0x8 ;  /* 0x0000003f0a067291 */ /* 0x000fc8000f8e413f */
[----:B------:R-:W-:Y:S02]  /*54d0*/  USHF.R.S32.HI UR7, URZ, 0x1f, UR6 ;  /* 0x0000001f3f077899 */ /* 0x000fe40008011406 */
[----:B------:R-:W-:-:S04]  /*54e0*/  MOV R132, UR6 ;  /* 0x0000000600847c02 */ /* 0x000fc80008000f00 */
[----:B------:R-:W-:-:S07]  /*54f0*/  MOV R5, UR7 ;  /* 0x0000000700057c02 */ /* 0x000fce0008000f00 */
.L_x_2283:
[----:B------:R-:W-:Y:S01]  /*5500*/  IADD3 R165, P1, R132, R165, RZ ;  /* 0x000000a584a57210 */ /* 0x000fe20007f3e0ff */
[----:B------:R-:W-:Y:S01]  /*5510*/  ULDC.64 UR6, c[0x0][0x218] ;  /* 0x0000860000067ab9 */ /* 0x000fe20000000a00 */
[----:B------:R-:W-:Y:S02]  /*5520*/  USHF.L.U32 UR16, UR10, 0x5, URZ ;  /* 0x000000050a107899 */ /* 0x000fe4000800063f */
[----:B------:R-:W-:Y:S01]  /*5530*/  USHF.L.U64.HI UR13, UR10, 0x5, UR11 ;  /* 0x000000050a0d7899 */ /* 0x000fe2000801020b */
[----:B------:R-:W-:Y:S01]  /*5540*/  IMAD.X R164, R5, 0x1, R164, P1 ;  /* 0x0000000105a47824 */ /* 0x000fe200008e06a4 */
[----:B------:R-:W-:-:S04]  /*5550*/  LEA R250, P1, R165, UR6, 0x1 ;  /* 0x00000006a5fa7c11 */ /* 0x000fc8000f8208ff */
[----:B------:R-:W-:Y:S01]  /*5560*/  LEA.HI.X R247, R165, UR7, R164, 0x1, P1 ;  /* 0x00000007a5f77c11 */ /* 0x000fe200088f0ca4 */
        /* <DEDUP_REMOVED lines=52> */
.L_x_2281:
[----:B------:R-:W-:Y:S01]  /*58b0*/  VIADD R0, R0, UR21 ;  /* 0x0000001500007c36 */ /* 0x000fe20008000000 */
[----:B------:R-:W-:Y:S01]  /*58c0*/  ULDC UR18, c[0x0][0x2ec] ;  /* 0x0000bb0000127ab9 */ /* 0x000fe20000000800 */
[----:B------:R-:W-:Y:S01]  /*58d0*/  LEA R237, R4, UR4, 0x1 ;  /* 0x0000000404ed7c11 */ /* 0x000fe2000f8e08ff */
[----:B------:R-:W-:Y:S01]  /*58e0*/  UISETP.GE.AND UP0, UPT, UR12, 0x2, UPT ;  /* 0x000000020c00788c */ /* 0x000fe2000bf06270 */
[C---:B------:R-:W-:Y:S01]  /*58f0*/  VIADD R5, R0.reuse, 0x1 ;  /* 0x0000000100057836 */ /* 0x040fe20000000000 */
[CC--:B------:R-:W-:Y:S01]  /*5900*/  ISETP.GE.AND P2, PT, R0.reuse, R204.reuse, PT ;  /* 0x000000cc0000720c */ /* 0x0c0fe20003f46270 */
[C---:B------:R-:W-:Y:S02]  /*5910*/  VIADD R2, R0.reuse, 0x8 ;  /* 0x0000000800027836 */ /* 0x040fe40000000000 */
[C---:B---3--:R-:W-:Y:S01]  /*5920*/  VIADD R7, R0.reuse, 0xf0 ;  /* 0x000000f000077836 */ /* 0x048fe20000000000 */
[-C--:B------:R-:W-:Y:S01]  /*5930*/  ISETP.GE.AND P6, PT, R5, R205.reuse, PT ;  /* 0x000000cd0500720c */ /* 0x080fe20003fc6270 */
[--C-:B------:R-:W-:Y:S01]  /*5940*/  IMAD R234, R3, 0x2, R237.reuse ;  /* 0x0000000203ea7824 */ /* 0x100fe200078e02ed */
[----:B------:R-:W-:Y:S01]  /*5950*/  ISETP.GE.AND P5, PT, R5, R204, PT ;  /* 0x000000cc0500720c */ /* 0x000fe20003fa6270 */
[----:B------:R-:W-:Y:S01]  /*5960*/  VIADD R5, R0, 0x9 ;  /* 0x0000000900057836 */ /* 0x000fe20000000000 */
[----:B------:R-:W-:Y:S01]  /*5970*/  FSEL R54, R54, -INF , !P2 ;  /* 0xff80000036367808 */ /* 0x000fe20005000000 */
[C---:B------:R-:W-:Y:S01]  /*5980*/  IMAD R235, R243.reuse, 0x2, R237 ;  /* 0x00000002f3eb7824 */ /* 0x040fe200078e02ed */
[-C--:B------:R-:W-:Y:S01]  /*5990*/  ISETP.GE.AND P1, PT, R2, R205.reuse, PT ;  /* 0x000000cd0200720c */ /* 0x080fe20003f26270 */
[----:B------:R-:W-:Y:S01]  /*59a0*/  IMAD R233, R243, 0x2, R234 ;  /* 0x00000002f3e97824 */ /* 0x000fe200078e02ea */
[----:B------:R-:W-:-:S02]  /*59b0*/  ISETP.GE.AND P2, PT, R5, R205, PT ;  /* 0x000000cd0500720c */ /* 0x000fc40003f46270 */
[-C--:B------:R-:W-:Y:S01]  /*59c0*/  ISETP.GE.AND P4, PT, R5, R204.reuse, PT ;  /* 0x000000cc0500720c */ /* 0x080fe20003f86270 */
[----:B------:R-:W-:Y:S01]  /*59d0*/  VIADD R5, R0, 0x11 ;  /* 0x0000001100057836 */ /* 0x000fe20000000000 */
[----:B------:R-:W-:Y:S01]  /*59e0*/  ISETP.GE.AND P3, PT, R2, R204, PT ;  /* 0x000000cc0200720c */ /* 0x000fe20003f66270 */
[----:B------:R-:W-:Y:S01]  /*59f0*/  VIADD R2, R0, 0x10 ;  /* 0x0000001000027836 */ /* 0x000fe20000000000 */
[----:B------:R-:W-:Y:S02]  /*5a00*/  FSEL R49, R49, -INF , !P2 ;  /* 0xff80000031317808 */ /* 0x000fe40005000000 */
[----:B------:R-:W-:Y:S02]  /*5a10*/  FSEL R50, R50, -INF , !P3 ;  /* 0xff80000032327808 */ /* 0x000fe40005800000 */
[----:B------:R-:W-:Y:S02]  /*5a20*/  FSEL R55, R55, -INF , !P5 ;  /* 0xff80000037377808 */ /* 0x000fe40006800000 */
[----:B------:R-:W-:-:S02]  /*5a30*/  FSEL R48, R48, -INF , !P1 ;  /* 0xff80000030307808 */ /* 0x000fc40004800000 */
[CC--:B------:R-:W-:Y:S02]  /*5a40*/  ISETP.GE.AND P3, PT, R5.reuse, R205.reuse, PT ;  /* 0x000000cd0500720c */ /* 0x0c0fe40003f66270 */
[-C--:B------:R-:W-:Y:S01]  /*5a50*/  ISETP.GE.AND P2, PT, R5, R204.reuse, PT ;  /* 0x000000cc0500720c */ /* 0x080fe20003f46270 */
[----:B------:R-:W-:Y:S01]  /*5a60*/  VIADD R5, R0, 0x19 ;  /* 0x0000001900057836 */ /* 0x000fe20000000000 */
        /* <DEDUP_REMOVED lines=9> */
[----:B------:R-:W-:Y:S01]  /*5b00*/  VIADD R5, R0, 0x21 ;  /* 0x0000002100057836 */ /* 0x000fe20000000000 */
        /* <DEDUP_REMOVED lines=12> */
[C---:B------:R-:W-:Y:S01]  /*5bd0*/  VIADD R2, R0.reuse, 0x28 ;  /* 0x0000002800027836 */ /* 0x040fe20000000000 */
[----:B------:R-:W-:Y:S01]  /*5be0*/  FSEL R198, R37, -INF , !P5 ;  /* 0xff80000025c67808 */ /* 0x000fe20006800000 */
[----:B------:R-:W-:Y:S01]  /*5bf0*/  VIADD R37, R0, 0xa1 ;  /* 0x000000a100257836 */ /* 0x000fe20000000000 */
[----:B------:R-:W-:Y:S02]  /*5c00*/  FSEL R38, R38, -INF , !P4 ;  /* 0xff80000026267808 */ /* 0x000fe40006000000 */
[----:B------:R-:W-:Y:S02]  /*5c10*/  FSEL R43, R43, -INF , !P3 ;  /* 0xff8000002b2b7808 */ /* 0x000fe40005800000 */
[----:B------:R-:W-:Y:S01]  /*5c20*/  FSEL R199, R36, -INF , !P2 ;  /* 0xff80000024c77808 */ /* 0x000fe20005000000 */
[----:B------:R-:W-:Y:S01]  /*5c30*/  VIADD R36, R0, 0xa8 ;  /* 0x000000a800247836 */ /* 0x000fe20000000000 */
[----:B------:R-:W-:-:S02]  /*5c40*/  ISETP.GE.AND P4, PT, R5, R205, PT ;  /* 0x000000cd0500720c */ /* 0x000fc40003f86270 */
[-C--:B------:R-:W-:Y:S01]  /*5c50*/  ISETP.GE.AND P5, PT, R5, R204.reuse, PT ;  /* 0x000000cc0500720c */ /* 0x080fe20003fa6270 */
[----:B------:R-:W-:Y:S01]  /*5c60*/  VIADD R5, R0, 0x31 ;  /* 0x0000003100057836 */ /* 0x000fe20000000000 */
        /* <DEDUP_REMOVED lines=9> */
[----:B------:R-:W-:Y:S01]  /*5d00*/  VIADD R5, R0, 0x39 ;  /* 0x0000003900057836 */ /* 0x000fe20000000000 */
[C---:B------:R-:W-:Y:S02]  /*5d10*/  ISETP.GE.AND P1, PT, R2.reuse, R205, PT ;  /* 0x000000cd0200720c */ /* 0x040fe40003f26270 */
[----:B------:R-:W-:Y:S01]  /*5d20*/  ISETP.GE.AND P3, PT, R2, R204, PT ;  /* 0x000000cc0200720c */ /* 0x000fe20003f66270 */
[C---:B------:R-:W-:Y:S01]  /*5d30*/  VIADD R2, R0.reuse, 0x38 ;  /* 0x0000003800027836 */ /* 0x040fe20000000000 */
[----:B------:R-:W-:Y:S01]  /*5d40*/  FSEL R139, R29, -INF , !P2 ;  /* 0xff8000001d8b7808 */ /* 0x000fe20005000000 */
[----:B------:R-:W-:Y:S01]  /*5d50*/  VIADD R29, R0, 0xa9 ;  /* 0x000000a9001d7836 */ /* 0x000fe20000000000 */
[----:B------:R-:W-:-:S02]  /*5d60*/  FSEL R30, R30, -INF , !P3 ;  /* 0xff8000001e1e7808 */ /* 0x000fc40005800000 */
[----:B------:R-:W-:Y:S02]  /*5d70*/  FSEL R35, R35, -INF , !P5 ;  /* 0xff80000023237808 */ /* 0x000fe40006800000 */
[----:B------:R-:W-:Y:S01]  /*5d80*/  FSEL R138, R28, -INF , !P1 ;  /* 0xff8000001c8a7808 */ /* 0x000fe20004800000 */
[C---:B------:R-:W-:Y:S01]  /*5d90*/  VIADD R28, R0.reuse, 0xb0 ;  /* 0x000000b0001c7836 */ /* 0x040fe20000000000 */
        /* <DEDUP_REMOVED lines=39> */
[CC--:B------:R-:W-:Y:S02]  /*6010*/  ISETP.GE.AND P3, PT, R2.reuse, R205.reuse, PT ;  /* 0x000000cd0200720c */ /* 0x0c0fe40003f66270 */
[----:B------:R-:W-:Y:S01]  /*6020*/  ISETP.GE.AND P2, PT, R2, R204, PT ;  /* 0x000000cc0200720c */ /* 0x000fe20003f46270 */
[C---:B------:R-:W-:Y:S01]  /*6030*/  VIADD R2, R0.reuse, 0x58 ;  /* 0x0000005800027836 */ /* 0x040fe20000000000 */
[----:B------:R-:W-:Y:S01]  /*6040*/  FSEL R169, R13, -INF , !P4 ;  /* 0xff8000000da97808 */ /* 0x000fe20006000000 */
[----:B------:R-:W-:Y:S01]  /*6050*/  VIADD R13, R0, 0xd8 ;  /* 0x000000d8000d7836 */ /* 0x000fe20000000000 */
[----:B------:R-:W-:Y:S01]  /*6060*/  FSEL R32, R14, -INF , !P2 ;  /* 0xff8000000e207808 */ /* 0x000fe20005000000 */
[C---:B------:R-:W-:Y:S01]  /*6070*/  VIADD R14, R0.reuse, 0xd1 ;  /* 0x000000d1000e7836 */ /* 0x040fe20000000000 */
[----:B------:R-:W-:Y:S01]  /*6080*/  FSEL R33, R19, -INF , !P1 ;  /* 0xff80000013217808 */ /* 0x000fe20004800000 */
[----:B------:R-:W-:Y:S01]  /*6090*/  VIADD R19, R0, 0xc1 ;  /* 0x000000c100137836 */ /* 0x000fe20000000000 */
        /* <DEDUP_REMOVED lines=8> */
[----:B------:R-:W-:Y:S02]  /*6120*/  FMNMX.FTZ R6, R54, R55, !PT ;  /* 0x0000003736067209 */ /* 0x000fe40007810000 */
[----:B------:R-:W-:Y:S01]  /*6130*/  FSEL R200, R10, -INF , !P3 ;  /* 0xff8000000ac87808 */ /* 0x000fe20005800000 */
[C---:B------:R-:W-:Y:S01]  /*6140*/  VIADD R10, R0.reuse, 0xe1 ;  /* 0x000000e1000a7836 */ /* 0x040fe20000000000 */
        /* <DEDUP_REMOVED lines=13> */
[----:B------:R-:W-:Y:S02]  /*6220*/  FSEL R136, R82, -INF , !P1 ;  /* 0xff80000052887808 */ /* 0x000fe40004800000 */
[----:B------:R-:W-:-:S02]  /*6230*/  FSEL R182, R81, -INF , !P3 ;  /* 0xff80000051b67808 */ /* 0x000fc40005800000 */
[----:B------:R-:W-:Y:S02]  /*6240*/  FMNMX.FTZ R6, R51, R6, !PT ;  /* 0x0000000633067209 */ /* 0x000fe40007810000 */
[----:B------:R-:W-:Y:S01]  /*6250*/  FSEL R134, R11, -INF , !P4 ;  /* 0xff8000000b867808 */ /* 0x000fe20006000000 */
[C---:B------:R-:W-:Y:S01]  /*6260*/  VIADD R11, R0.reuse, 0xe0 ;  /* 0x000000e0000b7836 */ /* 0x040fe20000000000 */
[CC--:B------:R-:W-:Y:S02]  /*6270*/  ISETP.GE.AND P1, PT, R5.reuse, R205.reuse, PT ;  /* 0x000000cd0500720c */ /* 0x0c0fe40003f26270 */
[----:B------:R-:W-:Y:S01]  /*6280*/  ISETP.GE.AND P3, PT, R5, R204, PT ;  /* 0x000000cc0500720c */ /* 0x000fe20003f66270 */
[----:B------:R-:W-:Y:S01]  /*6290*/  VIADD R5, R0, 0x70 ;  /* 0x0000007000057836 */ /* 0x000fe20000000000 */
[----:B------:R-:W-:Y:S02]  /*62a0*/  ISETP.GE.AND P4, PT, R2, R205, PT ;  /* 0x000000cd0200720c */ /* 0x000fe40003f86270 */
        /* <DEDUP_REMOVED lines=11> */
[----:B------:R-:W-:Y:S02]  /*6360*/  ISETP.GE.AND P3, PT, R6, R205, PT ;  /* 0x000000cd0600720c */ /* 0x000fe40003f66270 */
[----:B------:R-:W-:Y:S02]  /*6370*/  FMNMX.FTZ R5, R38, R5, !PT ;  /* 0x0000000526057209 */ /* 0x000fe40007810000 */
        /* <DEDUP_REMOVED lines=18> */
[C---:B------:R-:W-:Y:S02]  /*64a0*/  ISETP.GE.AND P1, PT, R5.reuse, R205, PT ;  /* 0x000000cd0500720c */ /* 0x040fe40003f26270 */
[-C--:B------:R-:W-:Y:S01]  /*64b0*/  ISETP.GE.AND P3, PT, R5, R204.reuse, PT ;  /* 0x000000cc0500720c */ /* 0x080fe20003f66270 */
[----:B------:R-:W-:Y:S01]  /*64c0*/  VIADD R5, R0, 0x88 ;  /* 0x0000008800057836 */ /* 0x000fe20000000000 */
[----:B------:R-:W-:Y:S02]  /*64d0*/  ISETP.GE.AND P5, PT, R2, R204, PT ;  /* 0x000000cc0200720c */ /* 0x000fe40003fa6270 */
[----:B------:R-:W-:-:S02]  /*64e0*/  FSEL R196, R74, -INF , !P4 ;  /* 0xff8000004ac47808 */ /* 0x000fc40006000000 */
[----:B------:R-:W-:Y:S02]  /*64f0*/  FMNMX.FTZ R6, R26, R6, !PT ;  /* 0x000000061a067209 */ /* 0x000fe40007810000 */
[-C--:B------:R-:W-:Y:S01]  /*6500*/  ISETP.GE.AND P4, PT, R2, R205.reuse, PT ;  /* 0x000000cd0200720c */ /* 0x080fe20003f86270 */
[----:B------:R-:W-:Y:S01]  /*6510*/  VIADD R2, R0, 0x81 ;  /* 0x0000008100027836 */ /* 0x000fe20000000000 */
[----:B------:R-:W-:Y:S02]  /*6520*/  FSEL R176, R71, -INF , !P5 ;  /* 0xff80000047b07808 */ /* 0x000fe40006800000 */
[----:B------:R-:W-:Y:S02]  /*6530*/  FSEL R174, R64, -INF , !P1 ;  /* 0xff80000040ae7808 */ /* 0x000fe40004800000 */
[C---:B------:R-:W-:Y:S02]  /*6540*/  ISETP.GE.AND P5, PT, R5.reuse, R205, PT ;  /* 0x000000cd0500720c */ /* 0x040fe40003fa6270 */
[----:B------:R-:W-:-:S02]  /*6550*/  ISETP.GE.AND P1, PT, R5, R204, PT ;  /* 0x000000cc0500720c */ /* 0x000fc40003f26270 */
[----:B------:R-:W-:Y:S01]  /*6560*/  FMNMX.FTZ R5, R27, R6, !PT ;  /* 0x000000061b057209 */ /* 0x000fe20007810000 */
[----:B------:R-:W-:Y:S01]  /*6570*/  VIADD R6, R0, 0x90 ;  /* 0x0000009000067836 */ /* 0x000fe20000000000 */
[----:B------:R-:W-:Y:S02]  /*6580*/  FSEL R161, R70, -INF , !P2 ;  /* 0xff80000046a17808 */ /* 0x000fe40005000000 */
[----:B------:R-:W-:Y:S02]  /*6590*/  FSEL R181, R69, -INF , !P4 ;  /* 0xff80000045b57808 */ /* 0x000fe40006000000 */
[C---:B------:R-:W-:Y:S02]  /*65a0*/  ISETP.GE.AND P2, PT, R2.reuse, R205, PT ;  /* 0x000000cd0200720c */ /* 0x040fe40003f46270 */
[----:B------:R-:W-:Y:S01]  /*65b0*/  ISETP.GE.AND P4, PT, R2, R204, PT ;  /* 0x000000cc0200720c */ /* 0x000fe20003f86270 */
[----:B------:R-:W-:Y:S01]  /*65c0*/  VIADD R2, R0, 0x89 ;  /* 0x0000008900027836 */ /* 0x000fe20000000000 */
        /* <DEDUP_REMOVED lines=15> */
[----:B------:R-:W-:Y:S02]  /*66c0*/  FSEL R171, R60, -INF , !P5 ;  /* 0xff8000003cab7808 */ /* 0x000fe40006800000 */
[C---:B------:R-:W-:Y:S02]  /*66d0*/  ISETP.GE.AND P4, PT, R6.reuse, R205, PT ;  /* 0x000000cd0600720c */ /* 0x040fe40003f86270 */
[----:B------:R-:W-:Y:S02]  /*66e0*/  ISETP.GE.AND P5, PT, R6, R204, PT ;  /* 0x000000cc0600720c */ /* 0x000fe40003fa6270 */
[----:B------:R-:W-:Y:S01]  /*66f0*/  FMNMX.FTZ R6, R32, R2, !PT ;  /* 0x0000000220067209 */ /* 0x000fe20007810000 */
[----:B------:R-:W-:Y:S01]  /*6700*/  VIADD R2, R0, 0x99 ;  /* 0x0000009900027836 */ /* 0x000fe20000000000 */
[----:B------:R-:W-:Y:S02]  /*6710*/  FSEL R192, R63, -INF , !P2 ;  /* 0xff8000003fc07808 */ /* 0x000fe40005000000 */
[----:B------:R-:W-:-:S02]  /*6720*/  FSEL R53, R53, -INF , !P6 ;  /* 0xff80000035357808 */ /* 0x000fc40007000000 */
[C---:B------:R-:W-:Y:S02]  /*6730*/  ISETP.GE.AND P6, PT, R5.reuse, R205, PT ;  /* 0x000000cd0500720c */ /* 0x040fe40003fc6270 */
[----:B------:R-:W-:Y:S02]  /*6740*/  ISETP.GE.AND P2, PT, R5, R204, PT ;  /* 0x000000cc0500720c */ /* 0x000fe40003f46270 */
[----:B------:R-:W-:Y:S01]  /*6750*/  FMNMX.FTZ R5, R201, R6, !PT ;  /* 0x00000006c9057209 */ /* 0x000fe20007810000 */
[----:B------:R-:W-:Y:S01]  /*6760*/  VIADD R6, R0, 0xf1 ;  /* 0x000000f100067836 */ /* 0x000fe20000000000 */
[----:B------:R-:W-:Y:S02]  /*6770*/  FSEL R156, R56, -INF , !P4 ;  /* 0xff800000389c7808 */ /* 0x000fe40006000000 */
[----:B------:R-:W-:Y:S02]  /*6780*/  FMNMX.FTZ R5, R200, R5, !PT ;  /* 0x00000005c8057209 */ /* 0x000fe40007810000 */
[----:B------:R-:W-:-:S02]  /*6790*/  ISETP.GE.AND P4, PT, R0, R205, PT ;  /* 0x000000cd0000720c */ /* 0x000fc40003f86270 */
        /* <DEDUP_REMOVED lines=8> */
[----:B------:R-:W-:Y:S02]  /*6820*/  FMNMX.FTZ R57, R52, R53, !PT ;  /* 0x0000003534397209 */ /* 0x000fe40007810000 */
[----:B------:R-:W-:Y:S01]  /*6830*/  FMNMX.FTZ R56, R147, R2, !PT ;  /* 0x0000000293387209 */ /* 0x000fe20007810000 */
[----:B------:R-:W-:Y:S01]  /*6840*/  VIADD R2, R0, 0xf9 ;  /* 0x000000f900027836 */ /* 0x000fe20000000000 */
        /* <DEDUP_REMOVED lines=21> */
[----:B------:R-:W-:Y:S02]  /*69a0*/  FSEL R186, R59, -INF , !P3 ;  /* 0xff8000003bba7808 */ /* 0x000fe40005800000 */
[----:B------:R-:W-:Y:S02]  /*69b0*/  FMNMX.FTZ R56, R193, R56, !PT ;  /* 0x00000038c1387209 */ /* 0x000fe40007810000 */
[----:B------:R-:W-:Y:S02]  /*69c0*/  FMNMX.FTZ R57, R139, R57, !PT ;  /* 0x000000398b397209 */ /* 0x000fe40007810000 */
[C---:B------:R-:W-:Y:S02]  /*69d0*/  ISETP.GE.AND P4, PT, R5.reuse, R205, PT ;  /* 0x000000cd0500720c */ /* 0x040fe40003f86270 */
[----:B------:R-:W-:Y:S01]  /*69e0*/  ISETP.GE.AND P3, PT, R5, R204, PT ;  /* 0x000000cc0500720c */ /* 0x000fe20003f66270 */
[----:B------:R-:W-:Y:S01]  /*69f0*/  VIADD R5, R0, 0xf8 ;  /* 0x000000f800057836 */ /* 0x000fe20000000000 */
[----:B------:R-:W-:-:S02]  /*6a00*/  FMNMX.FTZ R0, R186, R56, !PT ;  /* 0x00000038ba007209 */ /* 0x000fc40007810000 */
[----:B------:R-:W-:Y:S02]  /*6a10*/  FMNMX.FTZ R56, R144, R57, !PT ;  /* 0x0000003990387209 */ /* 0x000fe40007810000 */
[----:B------:R-:W-:Y:S02]  /*6a20*/  FSEL R183, R154, -INF , !P2 ;  /* 0xff8000009ab77808 */ /* 0x000fe40005000000 */
        /* <DEDUP_REMOVED lines=89> */
[-C--:B------:R-:W-:Y:S02]  /*6fc0*/  ISETP.GE.AND P2, PT, R5, R204.reuse, PT ;  /* 0x000000cc0500720c */ /* 0x080fe40003f46270 */
[----:B------:R-:W-:Y:S02]  /*6fd0*/  ISETP.GE.AND P1, PT, R2, R204, PT ;  /* 0x000000cc0200720c */ /* 0x000fe40003f26270 */
[----:B------:R-:W-:Y:S02]  /*6fe0*/  FSEL R75, R91, -INF , !P3 ;  /* 0xff8000005b4b7808 */ /* 0x000fe40005800000 */
[----:B------:R-:W-:Y:S02]  /*6ff0*/  FMNMX.FTZ R0, R74, R0, !PT ;  /* 0x000000004a007209 */ /* 0x000fe40007810000 */
[----:B------:R-:W-:-:S02]  /*7000*/  FSEL R158, R153, -INF , !P5 ;  /* 0xff800000999e7808 */ /* 0x000fc40006800000 */
[----:B------:R-:W-:Y:S02]  /*7010*/  FMNMX.FTZ R56, R160, R56, !PT ;  /* 0x00000038a0387209 */ /* 0x000fe40007810000 */
[----:B------:R-:W-:Y:S02]  /*7020*/  FSEL R76, R86, -INF , !P2 ;  /* 0xff800000564c7808 */ /* 0x000fe40005000000 */
[----:B------:R-:W-:Y:S02]  /*7030*/  FMNMX.FTZ R0, R75, R0, !PT ;  /* 0x000000004b007209 */ /* 0x000fe40007810000 */
[----:B------:R-:W-:Y:S02]  /*7040*/  FSEL R77, R87, -INF , !P1 ;  /* 0xff800000574d7808 */ /* 0x000fe40004800000 */
        /* <DEDUP_REMOVED lines=8> */
[-C--:B------:R-:W-:Y:S02]  /*70d0*/  ISETP.GE.AND P1, PT, R29, R205.reuse, PT ;  /* 0x000000cd1d00720c */ /* 0x080fe40003f26270 */
[----:B------:R-:W-:Y:S01]  /*70e0*/  FSEL R140, R124, -INF , !P2 ;  /* 0xff8000007c8c7808 */ /* 0x000fe20005000000 */
[----:B------:R-:W1:Y:S01]  /*70f0*/  SHFL.BFLY PT, R29, R0, 0x2, 0x1f ;  /* 0x0c401f00001d7f89 */ /* 0x000e6200000e0000 */
        /* <DEDUP_REMOVED lines=16> */
[----:B------:R-:W-:Y:S01]  /*7200*/  ISETP.GE.AND P1, PT, R19, R205, PT ;  /* 0x000000cd1300720c */ /* 0x000fe20003f26270 */
[----:B------:R-:W-:Y:S01]  /*7210*/  LDSM.16.MT88.4 R56, [R233+0xa800] ;  /* 0x00a80000e938783b */ /* 0x000fe20000004200 */
[----:B------:R-:W-:Y:S02]  /*7220*/  FSEL R82, R112, -INF , !P2 ;  /* 0xff80000070527808 */ /* 0x000fe40005000000 */
[----:B------:R-:W-:Y:S02]  /*7230*/  FMNMX.FTZ R20, R81, R20, !PT ;  /* 0x0000001451147209 */ /* 0x000fe40007810000 */
[----:B-1----:R-:W-:Y:S02]  /*7240*/  FMNMX.FTZ R0, R0, R29, !PT ;  /* 0x0000001d00007209 */ /* 0x002fe40007810000 */
        /* <DEDUP_REMOVED lines=17> */
[----:B------:R-:W-:Y:S01]  /*7360*/  FSEL R94, R100, -INF , !P2 ;  /* 0xff800000645e7808 */ /* 0x000fe20005000000 */
[----:B------:R-:W-:Y:S01]  /*7370*/  LDSM.16.MT88.4 R12, [R237+0xa000] ;  /* 0x00a00000ed0c783b */ /* 0x000fe20000004200 */
        /* <DEDUP_REMOVED lines=8> */
[----:B-1----:R-:W-:Y:S02]  /*7400*/  FMNMX.FTZ R0, R0, R17, !PT ;  /* 0x0000001100007209 */ /* 0x002fe40007810000 */
[----:B------:R-:W-:-:S02]  /*7410*/  FSEL R98, R97, -INF , !P2 ;  /* 0xff80000061627808 */ /* 0x000fc40005000000 */
[----:B------:R-:W-:Y:S01]  /*7420*/  FMNMX.FTZ R9, R96, R9, !PT ;  /* 0x0000000960097209 */ /* 0x000fe20007810000 */
[C---:B------:R-:W-:Y:S01]  /*7430*/  FMUL.FTZ R10, R0.reuse, UR18 ;  /* 0x00000012000a7c20 */ /* 0x040fe20008410000 */
[----:B------:R-:W-:Y:S02]  /*7440*/  FSETP.NEU.FTZ.AND P1, PT, R0, -INF , PT ;  /* 0xff8000000000780b */ /* 0x000fe40003f3d000 */
[----:B------:R-:W-:Y:S02]  /*7450*/  ISETP.GE.AND P2, PT, R8, R205, PT ;  /* 0x000000cd0800720c */ /* 0x000fe40003f46270 */
[----:B------:R-:W-:Y:S02]  /*7460*/  FSEL R92, R92, -INF , !P3 ;  /* 0xff8000005c5c7808 */ /* 0x000fe40005800000 */
[----:B------:R-:W-:Y:S02]  /*7470*/  FMNMX.FTZ R9, R98, R9, !PT ;  /* 0x0000000962097209 */ /* 0x000fe40007810000 */
[----:B------:R-:W-:-:S02]  /*7480*/  FSEL R97, R10, RZ, P1 ;  /* 0x000000ff0a617208 */ /* 0x000fc40000800000 */
        /* <DEDUP_REMOVED lines=10> */
[----:B------:R-:W-:Y:S01]  /*7530*/  LDSM.16.MT88.4 R36, [R234+0xa000] ;  /* 0x00a00000ea24783b */ /* 0x000fe20000004200 */
[----:B------:R-:W-:Y:S01]  /*7540*/  ISETP.GE.AND P1, PT, R5, R205, PT ;  /* 0x000000cd0500720c */ /* 0x000fe20003f26270 */
[--C-:B------:R-:W-:Y:S01]  /*7550*/  FFMA.FTZ R54, R54, UR18, -R97.reuse ;  /* 0x0000001236367c23 */ /* 0x100fe20008010861 */
[----:B------:R-:W-:Y:S01]  /*7560*/  FSEL R89, R89, -INF , !P2 ;  /* 0xff80000059597808 */ /* 0x000fe20005000000 */
[--C-:B------:R-:W-:Y:S01]  /*7570*/  FFMA.FTZ R55, R55, UR18, -R97.reuse ;  /* 0x0000001237377c23 */ /* 0x100fe20008010861 */
[----:B------:R-:W-:Y:S01]  /*7580*/  FMNMX.FTZ R9, R99, R9, !PT ;  /* 0x0000000963097209 */ /* 0x000fe20007810000 */
[----:B------:R-:W-:Y:S01]  /*7590*/  MUFU.EX2 R88, R54 ;  /* 0x0000003600587308 */ /* 0x000fe20000000800 */
[----:B------:R-:W-:Y:S01]  /*75a0*/  ISETP.GE.AND P2, PT, R2, R205, PT ;  /* 0x000000cd0200720c */ /* 0x000fe20003f46270 */
[--C-:B------:R-:W-:Y:S01]  /*75b0*/  FFMA.FTZ R102, R26, UR18, -R97.reuse ;  /* 0x000000121a667c23 */ /* 0x100fe20008010861 */
[----:B------:R-:W-:Y:S01]  /*75c0*/  FSEL R100, R84, -INF , !P1 ;  /* 0xff80000054647808 */ /* 0x000fe20004800000 */
[--C-:B------:R-:W-:Y:S01]  /*75d0*/  FFMA.FTZ R101, R27, UR18, -R97.reuse ;  /* 0x000000121b657c23 */ /* 0x100fe20008010861 */
[----:B------:R-:W-:Y:S01]  /*75e0*/  FMNMX.FTZ R9, R89, R9, !PT ;  /* 0x0000000959097209 */ /* 0x000fe20007810000 */
[----:B------:R-:W-:Y:S01]  /*75f0*/  LDSM.16.MT88.4 R24, [R237+0xa800] ;  /* 0x00a80000ed18783b */ /* 0x000fe20000004200 */
[----:B------:R-:W-:Y:S01]  /*7600*/  FSEL R116, R85, -INF , !P2 ;  /* 0xff80000055747808 */ /* 0x000fe20005000000 */
[----:B------:R-:W1:Y:S01]  /*7610*/  MUFU.EX2 R84, R55 ;  /* 0x0000003700547308 */ /* 0x000e620000000800 */
[----:B------:R-:W-:Y:S01]  /*7620*/  FMNMX.FTZ R2, R100, R9, !PT ;  /* 0x0000000964027209 */ /* 0x000fe20007810000 */
[--C-:B------:R-:W-:Y:S01]  /*7630*/  FFMA.FTZ R85, R22, UR18, -R97.reuse ;  /* 0x0000001216557c23 */ /* 0x100fe20008010861 */
[--C-:B------:R-:W-:Y:S01]  /*7640*/  FFMA.FTZ R123, R23, UR18, -R97.reuse ;  /* 0x00000012177b7c23 */ /* 0x100fe20008010861 */
[--C-:B------:R-:W-:Y:S01]  /*7650*/  FFMA.FTZ R104, R30, UR18, -R97.reuse ;  /* 0x000000121e687c23 */ /* 0x100fe20008010861 */
[----:B------:R-:W-:Y:S01]  /*7660*/  FMNMX.FTZ R2, R116, R2, !PT ;  /* 0x0000000274027209 */ /* 0x000fe20007810000 */
[--C-:B------:R-:W-:Y:S01]  /*7670*/  FFMA.FTZ R103, R31, UR18, -R97.reuse ;  /* 0x000000121f677c23 */ /* 0x100fe20008010861 */
[----:B------:R-:W-:Y:S01]  /*7680*/  LDSM.16.MT88.4 R20, [R235+0xa800] ;  /* 0x00a80000eb14783b */ /* 0x000fe20000004200 */
[----:B------:R-:W-:Y:S01]  /*7690*/  MUFU.EX2 R114, R114 ;  /* 0x0000007200727308 */ /* 0x000fe20000000800 */
[--C-:B------:R-:W-:Y:S01]  /*76a0*/  FFMA.FTZ R112, R46, UR18, -R97.reuse ;  /* 0x000000122e707c23 */ /* 0x100fe20008010861 */
[--C-:B------:R-:W-:Y:S01]  /*76b0*/  FFMA.FTZ R111, R47, UR18, -R97.reuse ;  /* 0x000000122f6f7c23 */ /* 0x100fe20008010861 */
[----:B------:R-:W2:Y:S01]  /*76c0*/  SHFL.BFLY PT, R5, R2, 0x2, 0x1f ;  /* 0x0c401f0002057f89 */ /* 0x000ea200000e0000 */
[--C-:B------:R-:W-:Y:S01]  /*76d0*/  FFMA.FTZ R110, R42, UR18, -R97.reuse ;  /* 0x000000122a6e7c23 */ /* 0x100fe20008010861 */
[--C-:B------:R-:W-:Y:S01]  /*76e0*/  FFMA.FTZ R109, R43, UR18, -R97.reuse ;  /* 0x000000122b6d7c23 */ /* 0x100fe20008010861 */
[--C-:B------:R-:W-:Y:S01]  /*76f0*/  FFMA.FTZ R122, R18, UR18, -R97.reuse ;  /* 0x00000012127a7c23 */ /* 0x100fe20008010861 */
[--C-:B------:R-:W-:Y:S01]  /*7700*/  FFMA.FTZ R106, R34, UR18, -R97.reuse ;  /* 0x00000012226a7c23 */ /* 0x100fe20008010861 */
[----:B------:R-:W3:Y:S01]  /*7710*/  MUFU.EX2 R113, R113 ;  /* 0x0000007100717308 */ /* 0x000ee20000000800 */
[----:B-1----:R-:W-:Y:S01]  /*7720*/  F2FP.BF16.F32.PACK_AB R29, R84, R88 ;  /* 0x00000058541d723e */ /* 0x002fe200000010ff */
[--C-:B------:R-:W-:Y:S01]  /*7730*/  FFMA.FTZ R105, R35, UR18, -R97.reuse ;  /* 0x0000001223697c23 */ /* 0x100fe20008010861 */
[--C-:B------:R-:W-:Y:S01]  /*7740*/  FFMA.FTZ R121, R33, UR18, -R97.reuse ;  /* 0x0000001221797c23 */ /* 0x100fe20008010861 */
[--C-:B------:R-:W-:Y:S01]  /*7750*/  FFMA.FTZ R120, R32, UR18, -R97.reuse ;  /* 0x0000001220787c23 */ /* 0x100fe20008010861 */
[--C-:B------:R-:W-:Y:S01]  /*7760*/  FFMA.FTZ R3, R201, UR18, -R97.reuse ;  /* 0x00000012c9037c23 */ /* 0x100fe20008010861 */
[--C-:B------:R-:W-:Y:S01]  /*7770*/  FFMA.FTZ R134, R134, UR18, -R97.reuse ;  /* 0x0000001286867c23 */ /* 0x100fe20008010861 */
[--C-:B------:R-:W-:Y:S01]  /*7780*/  FFMA.FTZ R136, R136, UR18, -R97.reuse ;  /* 0x0000001288887c23 */ /* 0x100fe20008010861 */
        /* <DEDUP_REMOVED lines=11> */
[----:B--2---:R-:W-:Y:S01]  /*7840*/  FMNMX.FTZ R2, R2, R5, !PT ;  /* 0x0000000502027209 */ /* 0x004fe20007810000 */
[--C-:B------:R-:W-:Y:S01]  /*7850*/  FFMA.FTZ R191, R191, UR18, -R97.reuse ;  /* 0x00000012bfbf7c23 */ /* 0x100fe20008010861 */
[--C-:B------:R-:W-:Y:S01]  /*7860*/  FFMA.FTZ R192, R192, UR18, -R97.reuse ;  /* 0x00000012c0c07c23 */ /* 0x100fe20008010861 */
[--C-:B------:R-:W-:Y:S01]  /*7870*/  FFMA.FTZ R193, R193, UR18, -R97.reuse ;  /* 0x00000012c1c17c23 */ /* 0x100fe20008010861 */
[--C-:B------:R-:W-:Y:S01]  /*7880*/  FFMA.FTZ R186, R186, UR18, -R97.reuse ;  /* 0x00000012baba7c23 */ /* 0x100fe20008010861 */
[----:B------:R-:W2:Y:S01]  /*7890*/  SHFL.BFLY PT, R5, R2, 0x1, 0x1f ;  /* 0x0c201f0002057f89 */ /* 0x000ea200000e0000 */
[----:B------:R-:W-:Y:S01]  /*78a0*/  MUFU.EX2 R110, R110 ;  /* 0x0000006e006e7308 */ /* 0x000fe20000000800 */
[--C-:B------:R-:W-:Y:S01]  /*78b0*/  FFMA.FTZ R183, R183, UR18, -R97.reuse ;  /* 0x00000012b7b77c23 */ /* 0x100fe20008010861 */
[--C-:B------:R-:W-:Y:S01]  /*78c0*/  FFMA.FTZ R179, R179, UR18, -R97.reuse ;  /* 0x00000012b3b37c23 */ /* 0x100fe20008010861 */
[----:B------:R-:W-:Y:S01]  /*78d0*/  FADD.FTZ R84, R88, R84 ;  /* 0x0000005458547221 */ /* 0x000fe20000010000 */
[--C-:B------:R-:W-:Y:S01]  /*78e0*/  FFMA.FTZ R170, R170, UR18, -R97.reuse ;  /* 0x00000012aaaa7c23 */ /* 0x100fe20008010861 */
[--C-:B------:R-:W-:Y:S01]  /*78f0*/  FFMA.FTZ R163, R163, UR18, -R97.reuse ;  /* 0x00000012a3a37c23 */ /* 0x100fe20008010861 */
[--C-:B------:R-:W-:Y:S01]  /*7900*/  FFMA.FTZ R159, R159, UR18, -R97.reuse ;  /* 0x000000129f9f7c23 */ /* 0x100fe20008010861 */
[----:B------:R-:W-:Y:S01]  /*7910*/  FADD.FTZ R84, R114, R84 ;  /* 0x0000005472547221 */ /* 0x000fe20000010000 */
[----:B------:R-:W3:Y:S01]  /*7920*/  MUFU.EX2 R109, R109 ;  /* 0x0000006d006d7308 */ /* 0x000ee20000000800 */
[--C-:B------:R-:W-:Y:S01]  /*7930*/  FFMA.FTZ R146, R146, UR18, -R97.reuse ;  /* 0x0000001292927c23 */ /* 0x100fe20008010861 */
[--C-:B------:R-:W-:Y:S01]  /*7940*/  FFMA.FTZ R142, R142, UR18, -R97.reuse ;  /* 0x000000128e8e7c23 */ /* 0x100fe20008010861 */
[----:B------:R-:W-:Y:S01]  /*7950*/  FADD.FTZ R113, R113, R84 ;  /* 0x0000005471717221 */ /* 0x000fe20000010000 */
[--C-:B------:R-:W-:Y:S01]  /*7960*/  FFMA.FTZ R137, R137, UR18, -R97.reuse ;  /* 0x0000001289897c23 */ /* 0x100fe20008010861 */
[--C-:B------:R-:W-:Y:S01]  /*7970*/  FFMA.FTZ R60, R60, UR18, -R97.reuse ;  /* 0x000000123c3c7c23 */ /* 0x100fe20008010861 */
[----:B------:R-:W-:Y:S01]  /*7980*/  FFMA.FTZ R61, R61, UR18, -R97 ;  /* 0x000000123d3d7c23 */ /* 0x000fe20008010861 */
[----:B-1----:R-:W-:Y:S01]  /*7990*/  FADD.FTZ R113, R112, R113 ;  /* 0x0000007170717221 */ /* 0x002fe20000010000 */
[----:B------:R-:W1:Y:S01]  /*79a0*/  MUFU.EX2 R108, R108 ;  /* 0x0000006c006c7308 */ /* 0x000e620000000800 */
[--C-:B------:R-:W-:Y:S01]  /*79b0*/  FFMA.FTZ R62, R62, UR18, -R97.reuse ;  /* 0x000000123e3e7c23 */ /* 0x100fe20008010861 */
[----:B------:R-:W-:Y:S01]  /*79c0*/  FFMA.FTZ R63, R63, UR18, -R97 ;  /* 0x000000123f3f7c23 */ /* 0x000fe20008010861 */
[----:B----4-:R-:W-:Y:S01]  /*79d0*/  FADD.FTZ R113, R111, R113 ;  /* 0x000000716f717221 */ /* 0x010fe20000010000 */
[--C-:B------:R-:W-:Y:S01]  /*79e0*/  FFMA.FTZ R64, R64, UR18, -R97.reuse ;  /* 0x0000001240407c23 */ /* 0x100fe20008010861 */
[--C-:B------:R-:W-:Y:S01]  /*79f0*/  FFMA.FTZ R67, R67, UR18, -R97.reuse ;  /* 0x0000001243437c23 */ /* 0x100fe20008010861 */
[----:B------:R-:W-:Y:S01]  /*7a00*/  FFMA.FTZ R74, R74, UR18, -R97 ;  /* 0x000000124a4a7c23 */ /* 0x000fe20008010861 */
[----:B--2---:R-:W-:Y:S01]  /*7a10*/  FMNMX.FTZ R2, R2, R5, !PT ;  /* 0x0000000502027209 */ /* 0x004fe20007810000 */
[----:B------:R-:W-:Y:S01]  /*7a20*/  MUFU.EX2 R107, R107 ;  /* 0x0000006b006b7308 */ /* 0x000fe20000000800 */
[----:B------:R-:W2:Y:S01]  /*7a30*/  LDSM.16.MT88.4 R4, [R235+0xa000] ;  /* 0x00a00000eb04783b */ /* 0x000ea20000004200 */
[----:B---3--:R-:W-:Y:S01]  /*7a40*/  F2FP.BF16.F32.PACK_AB R55, R109, R110 ;  /* 0x0000006e6d37723e */ /* 0x008fe200000010ff */
[----:B------:R-:W-:Y:S01]  /*7a50*/  FADD.FTZ R110, R110, R113 ;  /* 0x000000716e6e7221 */ /* 0x000fe20000010000 */
[C---:B------:R-:W-:Y:S01]  /*7a60*/  FMUL.FTZ R115, R2.reuse, UR18 ;  /* 0x0000001202737c20 */ /* 0x040fe20008410000 */
[----:B------:R-:W-:Y:S01]  /*7a70*/  FSETP.NEU.FTZ.AND P1, PT, R2, -INF , PT ;  /* 0xff8000000200780b */ /* 0x000fe20003f3d000 */
[--C-:B------:R-:W-:Y:S01]  /*7a80*/  FFMA.FTZ R75, R75, UR18, -R97.reuse ;  /* 0x000000124b4b7c23 */ /* 0x100fe20008010861 */
[----:B------:R-:W-:Y:S01]  /*7a90*/  FADD.FTZ R110, R109, R110 ;  /* 0x0000006e6d6e7221 */ /* 0x000fe20000010000 */
[----:B------:R-:W-:Y:S01]  /*7aa0*/  MUFU.EX2 R106, R106 ;  /* 0x0000006a006a7308 */ /* 0x000fe20000000800 */
[----:B------:R-:W-:Y:S01]  /*7ab0*/  FSEL R115, R115, RZ, P1 ;  /* 0x000000ff73737208 */ /* 0x000fe20000800000 */
[--C-:B------:R-:W-:Y:S01]  /*7ac0*/  FFMA.FTZ R76, R76, UR18, -R97.reuse ;  /* 0x000000124c4c7c23 */ /* 0x100fe20008010861 */
[----:B-1----:R-:W-:Y:S01]  /*7ad0*/  FADD.FTZ R110, R108, R110 ;  /* 0x0000006e6c6e7221 */ /* 0x002fe20000010000 */
[----:B------:R-:W-:Y:S01]  /*7ae0*/  FFMA.FTZ R77, R77, UR18, -R97 ;  /* 0x000000124d4d7c23 */ /* 0x000fe20008010861 */
[----:B------:R-:W-:Y:S01]  /*7af0*/  PLOP3.LUT P1, PT, PT, PT, UP0, 0x80, 0x0 ;  /* 0x000000000000781c */ /* 0x000fe20003f2f008 */
[--C-:B------:R-:W-:Y:S01]  /*7b00*/  FFMA.FTZ R117, R48, UR18, -R115.reuse ;  /* 0x0000001230757c23 */ /* 0x100fe20008010873 */
[--C-:B------:R-:W-:Y:S01]  /*7b10*/  FFMA.FTZ R128, R49, UR18, -R115.reuse ;  /* 0x0000001231807c23 */ /* 0x100fe20008010873 */
[--C-:B------:R-:W-:Y:S01]  /*7b20*/  FFMA.FTZ R119, R52, UR18, -R115.reuse ;  /* 0x0000001234777c23 */ /* 0x100fe20008010873 */
[----:B------:R-:W1:Y:S01]  /*7b30*/  LDSM.16.MT88.4 R48, [R233+0xa000] ;  /* 0x00a00000e930783b */ /* 0x000e620000004200 */
[--C-:B------:R-:W-:Y:S01]  /*7b40*/  FFMA.FTZ R118, R53, UR18, -R115.reuse ;  /* 0x0000001235767c23 */ /* 0x100fe20008010873 */
[--C-:B------:R-:W-:Y:S01]  /*7b50*/  FFMA.FTZ R127, R44, UR18, -R115.reuse ;  /* 0x000000122c7f7c23 */ /* 0x100fe20008010873 */
[----:B------:R-:W-:Y:S01]  /*7b60*/  MUFU.EX2 R117, R117 ;  /* 0x0000007500757308 */ /* 0x000fe20000000800 */
[--C-:B------:R-:W-:Y:S01]  /*7b70*/  FFMA.FTZ R126, R45, UR18, -R115.reuse ;  /* 0x000000122d7e7c23 */ /* 0x100fe20008010873 */
[--C-:B------:R-:W-:Y:S01]  /*7b80*/  FFMA.FTZ R125, R40, UR18, -R115.reuse ;  /* 0x00000012287d7c23 */ /* 0x100fe20008010873 */
[--C-:B------:R-:W-:Y:S01]  /*7b90*/  FFMA.FTZ R124, R41, UR18, -R115.reuse ;  /* 0x00000012297c7c23 */ /* 0x100fe20008010873 */
[----:B------:R-:W3:Y:S01]  /*7ba0*/  LDSM.16.MT88.4 R44, [R234+0xa800] ;  /* 0x00a80000ea2c783b */ /* 0x000ee20000004200 */
[----:B------:R-:W-:Y:S01]  /*7bb0*/  F2FP.BF16.F32.PACK_AB R53, R111, R112 ;  /* 0x000000706f35723e */ /* 0x000fe200000010ff */
        /* <DEDUP_REMOVED lines=13> */
[----:B------:R-:W-:Y:S01]  /*7c90*/  FFMA.FTZ R154, R157, UR18, -R115 ;  /* 0x000000129d9a7c23 */ /* 0x000fe20008010873 */
[----:B------:R-:W-:Y:S01]  /*7ca0*/  FFMA.FTZ R133, R200, UR18, -R97 ;  /* 0x00000012c8857c23 */ /* 0x000fe20008010861 */
[--C-:B------:R-:W-:Y:S01]  /*7cb0*/  FFMA.FTZ R162, R162, UR18, -R115.reuse ;  /* 0x00000012a2a27c23 */ /* 0x100fe20008010873 */
[--C-:B------:R-:W-:Y:S01]  /*7cc0*/  FFMA.FTZ R169, R169, UR18, -R115.reuse ;  /* 0x00000012a9a97c23 */ /* 0x100fe20008010873 */
[--C-:B------:R-:W-:Y:S01]  /*7cd0*/  FFMA.FTZ R172, R172, UR18, -R115.reuse ;  /* 0x00000012acac7c23 */ /* 0x100fe20008010873 */
[----:B------:R-:W5:Y:S01]  /*7ce0*/  MUFU.EX2 R128, R128 ;  /* 0x0000008000807308 */ /* 0x000f620000000800 */
[--C-:B------:R-:W-:Y:S01]  /*7cf0*/  FFMA.FTZ R175, R175, UR18, -R115.reuse ;  /* 0x00000012afaf7c23 */ /* 0x100fe20008010873 */
[--C-:B------:R-:W-:Y:S01]  /*7d00*/  FFMA.FTZ R180, R180, UR18, -R115.reuse ;  /* 0x00000012b4b47c23 */ /* 0x100fe20008010873 */
[--C-:B------:R-:W-:Y:S01]  /*7d10*/  FFMA.FTZ R182, R182, UR18, -R115.reuse ;  /* 0x00000012b6b67c23 */ /* 0x100fe20008010873 */
[--C-:B------:R-:W-:Y:S01]  /*7d20*/  FFMA.FTZ R185, R185, UR18, -R115.reuse ;  /* 0x00000012b9b97c23 */ /* 0x100fe20008010873 */
[----:B------:R-:W-:Y:S01]  /*7d30*/  FFMA.FTZ R189, R189, UR18, -R115 ;  /* 0x00000012bdbd7c23 */ /* 0x000fe20008010873 */
[----:B------:R-:W-:Y:S01]  /*7d40*/  FFMA.FTZ R157, R194, UR18, -R97 ;  /* 0x00000012c29d7c23 */ /* 0x000fe20008010861 */
        /* <DEDUP_REMOVED lines=8> */
[--C-:B------:R-:W-:Y:S01]  /*7dd0*/  FFMA.FTZ R171, R171, UR18, -R115.reuse ;  /* 0x00000012abab7c23 */ /* 0x100fe20008010873 */
[----:B------:R-:W4:Y:S01]  /*7de0*/  MUFU.EX2 R126, R126 ;  /* 0x0000007e007e7308 */ /* 0x000f220000000800 */
[----:B-----5:R-:W-:Y:S01]  /*7df0*/  F2FP.BF16.F32.PACK_AB R30, R128, R117 ;  /* 0x00000075801e723e */ /* 0x020fe200000010ff */
[--C-:B------:R-:W-:Y:S01]  /*7e00*/  FFMA.FTZ R168, R168, UR18, -R115.reuse ;  /* 0x00000012a8a87c23 */ /* 0x100fe20008010873 */
[--C-:B------:R-:W-:Y:S01]  /*7e10*/  FFMA.FTZ R156, R156, UR18, -R115.reuse ;  /* 0x000000129c9c7c23 */ /* 0x100fe20008010873 */
[--C-:B------:R-:W-:Y:S01]  /*7e20*/  FFMA.FTZ R151, R151, UR18, -R115.reuse ;  /* 0x0000001297977c23 */ /* 0x100fe20008010873 */
[--C-:B------:R-:W-:Y:S01]  /*7e30*/  FFMA.FTZ R160, R160, UR18, -R115.reuse ;  /* 0x00000012a0a07c23 */ /* 0x100fe20008010873 */
[--C-:B------:R-:W-:Y:S01]  /*7e40*/  FFMA.FTZ R158, R158, UR18, -R115.reuse ;  /* 0x000000129e9e7c23 */ /* 0x100fe20008010873 */
[----:B------:R-:W-:Y:S01]  /*7e50*/  FADD.FTZ R118, R119, R118 ;  /* 0x0000007677767221 */ /* 0x000fe20000010000 */
[C---:B------:R-:W-:Y:S01]  /*7e60*/  HMMA.16816.F32.BF16 R16, R28.reuse, R12, RZ ;  /* 0x0000000c1c10723c */ /* 0x040fe200000418ff */
[----:B------:R-:W5:Y:S01]  /*7e70*/  MUFU.EX2 R125, R125 ;  /* 0x0000007d007d7308 */ /* 0x000f620000000800 */
[--C-:B------:R-:W-:Y:S01]  /*7e80*/  FFMA.FTZ R143, R143, UR18, -R115.reuse ;  /* 0x000000128f8f7c23 */ /* 0x100fe20008010873 */
[----:B------:R-:W-:Y:S01]  /*7e90*/  FADD.FTZ R117, R117, R118 ;  /* 0x0000007675757221 */ /* 0x000fe20000010000 */
[--C-:B------:R-:W-:Y:S01]  /*7ea0*/  FFMA.FTZ R141, R141, UR18, -R115.reuse ;  /* 0x000000128d8d7c23 */ /* 0x100fe20008010873 */
[----:B------:R-:W-:Y:S01]  /*7eb0*/  FFMA.FTZ R140, R140, UR18, -R115 ;  /* 0x000000128c8c7c23 */ /* 0x000fe20008010873 */
[C---:B------:R-:W-:Y:S01]  /*7ec0*/  HMMA.16816.F32.BF16 R12, R28.reuse, R14, RZ ;  /* 0x0000000e1c0c723c */ /* 0x040fe200000418ff */
[----:B------:R-:W-:Y:S01]  /*7ed0*/  FADD.FTZ R128, R128, R117 ;  /* 0x0000007580807221 */ /* 0x000fe20000010000 */
[--C-:B------:R-:W-:Y:S01]  /*7ee0*/  FFMA.FTZ R135, R135, UR18, -R115.reuse ;  /* 0x0000001287877c23 */ /* 0x100fe20008010873 */
[----:B------:R-:W1:Y:S01]  /*7ef0*/  MUFU.EX2 R124, R124 ;  /* 0x0000007c007c7308 */ /* 0x000e620000000800 */
[----:B----4-:R-:W-:Y:S01]  /*7f00*/  F2FP.BF16.F32.PACK_AB R52, R126, R127 ;  /* 0x0000007f7e34723e */ /* 0x010fe200000010ff */
[----:B------:R-:W-:Y:S01]  /*7f10*/  FADD.FTZ R128, R127, R128 ;  /* 0x000000807f807221 */ /* 0x000fe20000010000 */
[C---:B--2---:R-:W-:Y:S01]  /*7f20*/  HMMA.16816.F32.BF16 R8, R28.reuse, R4, RZ ;  /* 0x000000041c08723c */ /* 0x044fe200000418ff */
[----:B------:R-:W-:Y:S01]  /*7f30*/  FADD.FTZ R110, R107, R110 ;  /* 0x0000006e6b6e7221 */ /* 0x000fe20000010000 */
[--C-:B------:R-:W-:Y:S01]  /*7f40*/  FFMA.FTZ R78, R78, UR18, -R115.reuse ;  /* 0x000000124e4e7c23 */ /* 0x100fe20008010873 */
[----:B------:R-:W-:Y:S01]  /*7f50*/  FADD.FTZ R128, R126, R128 ;  /* 0x000000807e807221 */ /* 0x000fe20000010000 */
[--C-:B------:R-:W-:Y:S01]  /*7f60*/  FFMA.FTZ R79, R79, UR18, -R115.reuse ;  /* 0x000000124f4f7c23 */ /* 0x100fe20008010873 */
[----:B------:R-:W2:Y:S01]  /*7f70*/  MUFU.EX2 R105, R105 ;  /* 0x0000006900697308 */ /* 0x000ea20000000800 */
[C---:B------:R-:W-:Y:S01]  /*7f80*/  HMMA.16816.F32.BF16 R40, R28.reuse, R36, RZ ;  /* 0x000000241c28723c */ /* 0x040fe200000418ff */
[----:B-----5:R-:W-:Y:S01]  /*7f90*/  FADD.FTZ R128, R125, R128 ;  /* 0x000000807d807221 */ /* 0x020fe20000010000 */
[----:B------:R-:W-:Y:S01]  /*7fa0*/  FADD.FTZ R110, R106, R110 ;  /* 0x0000006e6a6e7221 */ /* 0x000fe20000010000 */
[--C-:B------:R-:W-:Y:S01]  /*7fb0*/  FFMA.FTZ R80, R80, UR18, -R115.reuse ;  /* 0x0000001250507c23 */ /* 0x100fe20008010873 */
[--C-:B------:R-:W-:Y:S01]  /*7fc0*/  FFMA.FTZ R81, R81, UR18, -R115.reuse ;  /* 0x0000001251517c23 */ /* 0x100fe20008010873 */
[--C-:B------:R-:W-:Y:S01]  /*7fd0*/  FFMA.FTZ R84, R94, UR18, -R115.reuse ;  /* 0x000000125e547c23 */ /* 0x100fe20008010873 */
[C---:B------:R-:W-:Y:S01]  /*7fe0*/  HMMA.16816.F32.BF16 R4, R28.reuse, R6, RZ ;  /* 0x000000061c04723c */ /* 0x040fe200000418ff */
[----:B------:R-:W-:Y:S01]  /*7ff0*/  MUFU.EX2 R129, R129 ;  /* 0x0000008100817308 */ /* 0x000fe20000000800 */
[C---:B-1----:R-:W-:Y:S01]  /*8000*/  F2FP.BF16.F32.PACK_AB R54, R124.reuse, R125 ;  /* 0x0000007d7c36723e */ /* 0x042fe200000010ff */
[----:B------:R-:W-:Y:S01]  /*8010*/  FADD.FTZ R128, R124, R128 ;  /* 0x000000807c807221 */ /* 0x000fe20000010000 */
[--C-:B------:R-:W-:Y:S01]  /*8020*/  FFMA.FTZ R88, R93, UR18, -R115.reuse ;  /* 0x000000125d587c23 */ /* 0x100fe20008010873 */
[--C-:B------:R-:W-:Y:S01]  /*8030*/  FFMA.FTZ R98, R98, UR18, -R115.reuse ;  /* 0x0000001262627c23 */ /* 0x100fe20008010873 */
[----:B------:R-:W-:Y:S01]  /*8040*/  HMMA.16816.F32.BF16 R36, R28, R38, RZ ;  /* 0x000000261c24723c */ /* 0x000fe200000418ff */
[----:B------:R-:W-:-:S02]  /*8050*/  FFMA.FTZ R89, R89, UR18, -R115 ;  /* 0x0000001259597c23 */ /* 0x000fc40008010873 */
[----:B------:R-:W1:Y:S03]  /*8060*/  MUFU.EX2 R130, R130 ;  /* 0x0000008200827308 */ /* 0x000e660000000800 */
[C---:B------:R-:W-:Y:S05]  /*8070*/  HMMA.16816.F32.BF16 R32, R28.reuse, R48, RZ ;  /* 0x000000301c20723c */ /* 0x040fea00000418ff */
[----:B------:R-:W4:Y:S01]  /*8080*/  MUFU.EX2 R131, R131 ;  /* 0x0000008300837308 */ /* 0x000f220000000800 */
[----:B------:R-:W-:Y:S01]  /*8090*/  HMMA.16816.F32.BF16 R28, R28, R50, RZ ;  /* 0x000000321c1c723c */ /* 0x000fe200000418ff */
[----:B------:R-:W-:-:S05]  /*80a0*/  F2FP.BF16.F32.PACK_AB R49, R107, R108 ;  /* 0x0000006c6b31723e */ /* 0x000fca00000010ff */
[C---:B------:R-:W-:Y:S01]  /*80b0*/  HMMA.16816.F32.BF16 R16, R52.reuse, R24, R16 ;  /* 0x000000183410723c */ /* 0x040fe20000041810 */
[----:B------:R-:W5:Y:S01]  /*80c0*/  MUFU.EX2 R132, R132 ;  /* 0x0000008400847308 */ /* 0x000f620000000800 */
[C---:B--2---:R-:W-:Y:S01]  /*80d0*/  F2FP.BF16.F32.PACK_AB R51, R105.reuse, R106 ;  /* 0x0000006a6933723e */ /* 0x044fe200000010ff */
[----:B------:R-:W-:Y:S01]  /*80e0*/  FADD.FTZ R105, R105, R110 ;  /* 0x0000006e69697221 */ /* 0x000fe20000010000 */
[C---:B-1----:R-:W-:Y:S01]  /*80f0*/  F2FP.BF16.F32.PACK_AB R48, R130.reuse, R129 ;  /* 0x000000818230723e */ /* 0x042fe200000010ff */
[----:B------:R-:W-:Y:S01]  /*8100*/  FADD.FTZ R129, R129, R128 ;  /* 0x0000008081817221 */ /* 0x000fe20000010000 */
[----:B------:R-:W-:Y:S01]  /*8110*/  HMMA.16816.F32.BF16 R12, R52, R26, R12 ;  /* 0x0000001a340c723c */ /* 0x000fe2000004180c */
[----:B------:R-:W1:Y:S02]  /*8120*/  LDSM.16.MT88.4 R24, [R237+0xb000] ;  /* 0x00b00000ed18783b */ /* 0x000e640000004200 */
[----:B------:R-:W2:Y:S01]  /*8130*/  MUFU.EX2 R104, R104 ;  /* 0x0000006800687308 */ /* 0x000ea20000000800 */
[----:B------:R-:W-:-:S02]  /*8140*/  FADD.FTZ R129, R130, R129 ;  /* 0x0000008182817221 */ /* 0x000fc40000010000 */
[----:B------:R-:W-:Y:S02]  /*8150*/  HMMA.16816.F32.BF16 R8, R52, R20, R8 ;  /* 0x000000143408723c */ /* 0x000fe40000041808 */
[----:B----4-:R-:W-:-:S03]  /*8160*/  FADD.FTZ R129, R131, R129 ;  /* 0x0000008183817221 */ /* 0x010fc60000010000 */
[----:B------:R-:W4:Y:S01]  /*8170*/  MUFU.EX2 R103, R103 ;  /* 0x0000006700677308 */ /* 0x000f220000000800 */
[----:B------:R-:W-:Y:S01]  /*8180*/  HMMA.16816.F32.BF16 R4, R52, R22, R4 ;  /* 0x000000163404723c */ /* 0x000fe20000041804 */
[----:B------:R-:W4:Y:S01]  /*8190*/  LDSM.16.MT88.4 R20, [R235+0xb000] ;  /* 0x00b00000eb14783b */ /* 0x000f220000004200 */
[C---:B-----5:R-:W-:Y:S01]  /*81a0*/  F2FP.BF16.F32.PACK_AB R50, R132.reuse, R131 ;  /* 0x000000838432723e */ /* 0x060fe200000010ff */
[----:B------:R-:W-:-:S03]  /*81b0*/  FADD.FTZ R129, R132, R129 ;  /* 0x0000008184817221 */ /* 0x000fc60000010000 */
[----:B------:R-:W-:Y:S01]  /*81c0*/  HMMA.16816.F32.BF16 R32, R52, R56, R32 ;  /* 0x000000383420723c */ /* 0x000fe20000041820 */
[----:B------:R-:W-:Y:S01]  /*81d0*/  MUFU.EX2 R102, R102 ;  /* 0x0000006600667308 */ /* 0x000fe20000000800 */
[----:B--2---:R-:W-:-:S04]  /*81e0*/  FADD.FTZ R105, R104, R105 ;  /* 0x0000006968697221 */ /* 0x004fc80000010000 */
[C---:B------:R-:W-:Y:S01]  /*81f0*/  HMMA.16816.F32.BF16 R28, R52.reuse, R58, R28 ;  /* 0x0000003a341c723c */ /* 0x040fe2000004181c */
[----:B------:R-:W2:Y:S02]  /*8200*/  LDSM.16.MT88.4 R56, [R233+0xb000] ;  /* 0x00b00000e938783b */ /* 0x000ea40000004200 */
[----:B------:R-:W5:Y:S03]  /*8210*/  MUFU.EX2 R101, R101 ;  /* 0x0000006500657308 */ /* 0x000f660000000800 */
[C---:B---3--:R-:W-:Y:S05]  /*8220*/  HMMA.16816.F32.BF16 R40, R52.reuse, R44, R40 ;  /* 0x0000002c3428723c */ /* 0x048fea0000041828 */
[----:B------:R-:W3:Y:S01]  /*8230*/  MUFU.EX2 R138, R138 ;  /* 0x0000008a008a7308 */ /* 0x000ee20000000800 */
[----:B------:R-:W-:Y:S01]  /*8240*/  HMMA.16816.F32.BF16 R36, R52, R46, R36 ;  /* 0x0000002e3424723c */ /* 0x000fe20000041824 */
[----:B------:R-:W2:Y:S05]  /*8250*/  LDSM.16.MT88.4 R44, [R234+0xb000] ;  /* 0x00b00000ea2c783b */ /* 0x000eaa0000004200 */
[----:B-1----:R-:W-:Y:S01]  /*8260*/  HMMA.16816.F32.BF16 R16, R48, R24, R16 ;  /* 0x000000183010723c */ /* 0x002fe20000041810 */
[----:B------:R-:W1:Y:S01]  /*8270*/  MUFU.EX2 R139, R139 ;  /* 0x0000008b008b7308 */ /* 0x000e620000000800 */
[C---:B----4-:R-:W-:Y:S01]  /*8280*/  F2FP.BF16.F32.PACK_AB R53, R103.reuse, R104 ;  /* 0x000000686735723e */ /* 0x050fe200000010ff */
[----:B------:R-:W-:Y:S01]  /*8290*/  FADD.FTZ R103, R103, R105 ;  /* 0x0000006967677221 */ /* 0x000fe20000010000 */
[----:B-----5:R-:W-:-:S02]  /*82a0*/  F2FP.BF16.F32.PACK_AB R55, R101, R102 ;  /* 0x000000666537723e */ /* 0x020fc400000010ff */
[C---:B------:R-:W-:Y:S01]  /*82b0*/  HMMA.16816.F32.BF16 R12, R48.reuse, R26, R12 ;  /* 0x0000001a300c723c */ /* 0x040fe2000004180c */
[----:B------:R-:W4:Y:S01]  /*82c0*/  LDSM.16.MT88.4 R24, [R237+0xb800] ;  /* 0x00b80000ed18783b */ /* 0x000f220000004200 */
[----:B------:R-:W-:Y:S01]  /*82d0*/  FADD.FTZ R103, R102, R103 ;  /* 0x0000006766677221 */ /* 0x000fe20000010000 */
[----:B------:R-:W5:Y:S01]  /*82e0*/  MUFU.EX2 R144, R144 ;  /* 0x0000009000907308 */ /* 0x000f620000000800 */
[----:B---3--:R-:W-:Y:S02]  /*82f0*/  FADD.FTZ R129, R138, R129 ;  /* 0x000000818a817221 */ /* 0x008fe40000010000 */
[----:B------:R-:W-:Y:S01]  /*8300*/  HMMA.16816.F32.BF16 R8, R48, R20, R8 ;  /* 0x000000143008723c */ /* 0x000fe20000041808 */
[----:B------:R-:W-:-:S04]  /*8310*/  FADD.FTZ R101, R101, R103 ;  /* 0x0000006765657221 */ /* 0x000fc80000010000 */
[----:B------:R-:W3:Y:S01]  /*8320*/  MUFU.EX2 R145, R145 ;  /* 0x0000009100917308 */ /* 0x000ee20000000800 */
[----:B------:R-:W-:Y:S01]  /*8330*/  HMMA.16816.F32.BF16 R4, R48, R22, R4 ;  /* 0x000000163004723c */ /* 0x000fe20000041804 */
[----:B------:R-:W4:Y:S01]  /*8340*/  LDSM.16.MT88.4 R20, [R235+0xb800] ;  /* 0x00b80000eb14783b */ /* 0x000f220000004200 */
[C---:B-1----:R-:W-:Y:S01]  /*8350*/  F2FP.BF16.F32.PACK_AB R52, R139.reuse, R138 ;  /* 0x0000008a8b34723e */ /* 0x042fe200000010ff */
[----:B------:R-:W-:-:S03]  /*8360*/  FADD.FTZ R139, R139, R129 ;  /* 0x000000818b8b7221 */ /* 0x000fc60000010000 */
[----:B--2---:R-:W-:Y:S01]  /*8370*/  HMMA.16816.F32.BF16 R32, R48, R56, R32 ;  /* 0x000000383020723c */ /* 0x004fe20000041820 */
[----:B------:R-:W1:Y:S01]  /*8380*/  MUFU.EX2 R85, R85 ;  /* 0x0000005500557308 */ /* 0x000e620000000800 */
[----:B-----5:R-:W-:-:S04]  /*8390*/  FADD.FTZ R139, R144, R139 ;  /* 0x0000008b908b7221 */ /* 0x020fc80000010000 */
[C---:B------:R-:W-:Y:S01]  /*83a0*/  HMMA.16816.F32.BF16 R28, R48.reuse, R58, R28 ;  /* 0x0000003a301c723c */ /* 0x040fe2000004181c */
[----:B------:R-:W2:Y:S02]  /*83b0*/  LDSM.16.MT88.4 R56, [R233+0xb800] ;  /* 0x00b80000e938783b */ /* 0x000ea40000004200 */
[----:B------:R-:W5:Y:S01]  /*83c0*/  MUFU.EX2 R123, R123 ;  /* 0x0000007b007b7308 */ /* 0x000f620000000800 */
[C---:B---3--:R-:W-:Y:S01]  /*83d0*/  F2FP.BF16.F32.PACK_AB R54, R145.reuse, R144 ;  /* 0x000000909136723e */ /* 0x048fe200000010ff */
[----:B------:R-:W-:Y:S01]  /*83e0*/  FADD.FTZ R139, R145, R139 ;  /* 0x0000008b918b7221 */ /* 0x000fe20000010000 */
[C---:B------:R-:W-:Y:S05]  /*83f0*/  HMMA.16816.F32.BF16 R40, R48.reuse, R44, R40 ;  /* 0x0000002c3028723c */ /* 0x040fea0000041828 */
[----:B------:R-:W3:Y:S01]  /*8400*/  MUFU.EX2 R122, R122 ;  /* 0x0000007a007a7308 */ /* 0x000ee20000000800 */
[----:B------:R-:W-:Y:S01]  /*8410*/  HMMA.16816.F32.BF16 R36, R48, R46, R36 ;  /* 0x0000002e3024723c */ /* 0x000fe20000041824 */
[----:B------:R-:W2:Y:S01]  /*8420*/  LDSM.16.MT88.4 R44, [R234+0xb800] ;  /* 0x00b80000ea2c783b */ /* 0x000ea20000004200 */
[----:B-1----:R-:W-:-:S04]  /*8430*/  FADD.FTZ R101, R85, R101 ;  /* 0x0000006555657221 */ /* 0x002fc80000010000 */
[C---:B----4-:R-:W-:Y:S01]  /*8440*/  HMMA.16816.F32.BF16 R16, R52.reuse, R24, R16 ;  /* 0x000000183410723c */ /* 0x050fe20000041810 */
[----:B------:R-:W1:Y:S01]  /*8450*/  MUFU.EX2 R121, R121 ;  /* 0x0000007900797308 */ /* 0x000e620000000800 */
[C---:B-----5:R-:W-:Y:S01]  /*8460*/  F2FP.BF16.F32.PACK_AB R49, R123.reuse, R85 ;  /* 0x000000557b31723e */ /* 0x060fe200000010ff */
[----:B------:R-:W-:Y:S01]  /*8470*/  FADD.FTZ R123, R123, R101 ;  /* 0x000000657b7b7221 */ /* 0x000fe20000010000 */
[--C-:B------:R-:W-:Y:S01]  /*8480*/  FFMA.FTZ R85, R92, UR18, -R115.reuse ;  /* 0x000000125c557c23 */ /* 0x100fe20008010873 */
[----:B------:R-:W-:Y:S01]  /*8490*/  FFMA.FTZ R92, R116, UR18, -R115 ;  /* 0x00000012745c7c23 */ /* 0x000fe20008010873 */
[----:B------:R-:W-:Y:S01]  /*84a0*/  HMMA.16816.F32.BF16 R12, R52, R26, R12 ;  /* 0x0000001a340c723c */ /* 0x000fe2000004180c */
[----:B------:R-:W4:Y:S02]  /*84b0*/  LDSM.16.MT88.4 R24, [R237+0xc000] ;  /* 0x00c00000ed18783b */ /* 0x000f240000004200 */
[----:B------:R-:W-:Y:S01]  /*84c0*/  MUFU.EX2 R150, R150 ;  /* 0x0000009600967308 */ /* 0x000fe20000000800 */
[----:B---3--:R-:W-:-:S02]  /*84d0*/  FADD.FTZ R123, R122, R123 ;  /* 0x0000007b7a7b7221 */ /* 0x008fc40000010000 */
[C---:B------:R-:W-:Y:S05]  /*84e0*/  HMMA.16816.F32.BF16 R8, R52.reuse, R20, R8 ;  /* 0x000000143408723c */ /* 0x040fea0000041808 */
[----:B------:R-:W3:Y:S01]  /*84f0*/  MUFU.EX2 R152, R152 ;  /* 0x0000009800987308 */ /* 0x000ee20000000800 */
[----:B------:R-:W-:Y:S01]  /*8500*/  HMMA.16816.F32.BF16 R4, R52, R22, R4 ;  /* 0x000000163404723c */ /* 0x000fe20000041804 */
[----:B------:R-:W5:Y:S01]  /*8510*/  LDSM.16.MT88.4 R20, [R235+0xc000] ;  /* 0x00c00000eb14783b */ /* 0x000f620000004200 */
[C---:B-1----:R-:W-:Y:S01]  /*8520*/  F2FP.BF16.F32.PACK_AB R51, R121.reuse, R122 ;  /* 0x0000007a7933723e */ /* 0x042fe200000010ff */
[----:B------:R-:W-:-:S03]  /*8530*/  FADD.FTZ R121, R121, R123 ;  /* 0x0000007b79797221 */ /* 0x000fc60000010000 */
[C---:B--2---:R-:W-:Y:S01]  /*8540*/  HMMA.16816.F32.BF16 R32, R52.reuse, R56, R32 ;  /* 0x000000383420723c */ /* 0x044fe20000041820 */
[----:B------:R-:W-:Y:S05]  /*8550*/  MUFU.EX2 R153, R153 ;  /* 0x0000009900997308 */ /* 0x000fea0000000800 */
[C---:B------:R-:W-:Y:S01]  /*8560*/  HMMA.16816.F32.BF16 R28, R52.reuse, R58, R28 ;  /* 0x0000003a341c723c */ /* 0x040fe2000004181c */
[----:B------:R-:W1:Y:S02]  /*8570*/  LDSM.16.MT88.4 R56, [R233+0xc000] ;  /* 0x00c00000e938783b */ /* 0x000e640000004200 */
[----:B------:R-:W2:Y:S01]  /*8580*/  MUFU.EX2 R154, R154 ;  /* 0x0000009a009a7308 */ /* 0x000ea20000000800 */
[----:B---3--:R-:W-:Y:S01]  /*8590*/  F2FP.BF16.F32.PACK_AB R48, R152, R150 ;  /* 0x000000969830723e */ /* 0x008fe200000010ff */
[----:B------:R-:W-:Y:S01]  /*85a0*/  FADD.FTZ R150, R150, R139 ;  /* 0x0000008b96967221 */ /* 0x000fe20000010000 */
[----:B------:R-:W-:Y:S03]  /*85b0*/  HMMA.16816.F32.BF16 R40, R52, R44, R40 ;  /* 0x0000002c3428723c */ /* 0x000fe60000041828 */
[----:B------:R-:W-:-:S02]  /*85c0*/  FADD.FTZ R150, R152, R150 ;  /* 0x0000009698967221 */ /* 0x000fc40000010000 */
[----:B------:R-:W3:Y:S01]  /*85d0*/  MUFU.EX2 R120, R120 ;  /* 0x0000007800787308 */ /* 0x000ee20000000800 */
[----:B------:R-:W-:Y:S01]  /*85e0*/  HMMA.16816.F32.BF16 R36, R52, R46, R36 ;  /* 0x0000002e3424723c */ /* 0x000fe20000041824 */
[----:B------:R-:W1:Y:S06]  /*85f0*/  LDSM.16.MT88.4 R44, [R234+0xc000] ;  /* 0x00c00000ea2c783b */ /* 0x000e6c0000004200 */
[----:B------:R-:W5:Y:S01]  /*8600*/  MUFU.EX2 R3, R3 ;  /* 0x0000000300037308 */ /* 0x000f620000000800 */
[----:B--2---:R-:W-:Y:S01]  /*8610*/  F2FP.BF16.F32.PACK_AB R50, R154, R153 ;  /* 0x000000999a32723e */ /* 0x004fe200000010ff */
[----:B------:R-:W-:-:S04]  /*8620*/  FADD.FTZ R153, R153, R150 ;  /* 0x0000009699997221 */ /* 0x000fc80000010000 */
[----:B------:R-:W-:Y:S02]  /*8630*/  FADD.FTZ R153, R154, R153 ;  /* 0x000000999a997221 */ /* 0x000fe40000010000 */
[----:B----4-:R-:W-:Y:S01]  /*8640*/  HMMA.16816.F32.BF16 R16, R48, R24, R16 ;  /* 0x000000183010723c */ /* 0x010fe20000041810 */
[----:B------:R-:W-:Y:S01]  /*8650*/  MUFU.EX2 R133, R133 ;  /* 0x0000008500857308 */ /* 0x000fe20000000800 */
[----:B---3--:R-:W-:-:S04]  /*8660*/  FADD.FTZ R121, R120, R121 ;  /* 0x0000007978797221 */ /* 0x008fc80000010000 */
[C---:B------:R-:W-:Y:S01]  /*8670*/  HMMA.16816.F32.BF16 R12, R48.reuse, R26, R12 ;  /* 0x0000001a300c723c */ /* 0x040fe2000004180c */
[----:B------:R-:W2:Y:S02]  /*8680*/  LDSM.16.MT88.4 R24, [R237+0xc800] ;  /* 0x00c80000ed18783b */ /* 0x000ea40000004200 */
[----:B------:R-:W3:Y:S01]  /*8690*/  MUFU.EX2 R134, R134 ;  /* 0x0000008600867308 */ /* 0x000ee20000000800 */
[C---:B-----5:R-:W-:Y:S01]  /*86a0*/  F2FP.BF16.F32.PACK_AB R53, R3.reuse, R120 ;  /* 0x000000780335723e */ /* 0x060fe200000010ff */
[----:B------:R-:W-:Y:S01]  /*86b0*/  FADD.FTZ R3, R3, R121 ;  /* 0x0000007903037221 */ /* 0x000fe20000010000 */
[C---:B------:R-:W-:Y:S05]  /*86c0*/  HMMA.16816.F32.BF16 R8, R48.reuse, R20, R8 ;  /* 0x000000143008723c */ /* 0x040fea0000041808 */
[----:B------:R-:W-:Y:S01]  /*86d0*/  MUFU.EX2 R162, R162 ;  /* 0x000000a200a27308 */ /* 0x000fe20000000800 */
[C---:B------:R-:W-:Y:S01]  /*86e0*/  HMMA.16816.F32.BF16 R4, R48.reuse, R22, R4 ;  /* 0x000000163004723c */ /* 0x040fe20000041804 */
[----:B------:R-:W4:Y:S05]  /*86f0*/  LDSM.16.MT88.4 R20, [R235+0xc800] ;  /* 0x00c80000eb14783b */ /* 0x000f2a0000004200 */
[----:B-1----:R-:W-:Y:S01]  /*8700*/  HMMA.16816.F32.BF16 R32, R48, R56, R32 ;  /* 0x000000383020723c */ /* 0x002fe20000041820 */
[----:B------:R-:W1:Y:S01]  /*8710*/  MUFU.EX2 R169, R169 ;  /* 0x000000a900a97308 */ /* 0x000e620000000800 */
[----:B---3--:R-:W-:Y:S01]  /*8720*/  F2FP.BF16.F32.PACK_AB R55, R134, R133 ;  /* 0x000000858637723e */ /* 0x008fe200000010ff */
[----:B------:R-:W-:-:S03]  /*8730*/  FADD.FTZ R133, R133, R3 ;  /* 0x0000000385857221 */ /* 0x000fc60000010000 */
[C---:B------:R-:W-:Y:S01]  /*8740*/  HMMA.16816.F32.BF16 R28, R48.reuse, R58, R28 ;  /* 0x0000003a301c723c */ /* 0x040fe2000004181c */
[----:B------:R-:W3:Y:S01]  /*8750*/  LDSM.16.MT88.4 R56, [R233+0xc800] ;  /* 0x00c80000e938783b */ /* 0x000ee20000004200 */
[----:B------:R-:W-:Y:S01]  /*8760*/  FADD.FTZ R133, R134, R133 ;  /* 0x0000008586857221 */ /* 0x000fe20000010000 */
[----:B------:R-:W5:Y:S03]  /*8770*/  MUFU.EX2 R172, R172 ;  /* 0x000000ac00ac7308 */ /* 0x000f660000000800 */
[C---:B------:R-:W-:Y:S05]  /*8780*/  HMMA.16816.F32.BF16 R40, R48.reuse, R44, R40 ;  /* 0x0000002c3028723c */ /* 0x040fea0000041828 */
[----:B------:R-:W2:Y:S01]  /*8790*/  MUFU.EX2 R175, R175 ;  /* 0x000000af00af7308 */ /* 0x000ea20000000800 */
[----:B------:R-:W-:Y:S01]  /*87a0*/  HMMA.16816.F32.BF16 R36, R48, R46, R36 ;  /* 0x0000002e3024723c */ /* 0x000fe20000041824 */
[----:B------:R-:W3:Y:S01]  /*87b0*/  LDSM.16.MT88.4 R44, [R234+0xc800] ;  /* 0x00c80000ea2c783b */ /* 0x000ee20000004200 */
[----:B-1----:R-:W-:Y:S01]  /*87c0*/  F2FP.BF16.F32.PACK_AB R52, R169, R162 ;  /* 0x000000a2a934723e */ /* 0x002fe200000010ff */
[----:B------:R-:W-:-:S04]  /*87d0*/  FADD.FTZ R162, R162, R153 ;  /* 0x00000099a2a27221 */ /* 0x000fc80000010000 */
[----:B------:R-:W-:Y:S01]  /*87e0*/  MUFU.EX2 R136, R136 ;  /* 0x0000008800887308 */ /* 0x000fe20000000800 */
[----:B------:R-:W-:-:S04]  /*87f0*/  FADD.FTZ R169, R169, R162 ;  /* 0x000000a2a9a97221 */ /* 0x000fc80000010000 */
[----:B-----5:R-:W-:-:S03]  /*8800*/  FADD.FTZ R169, R172, R169 ;  /* 0x000000a9aca97221 */ /* 0x020fc60000010000 */
[----:B------:R-:W1:Y:S01]  /*8810*/  MUFU.EX2 R147, R147 ;  /* 0x0000009300937308 */ /* 0x000e620000000800 */
[C---:B--2---:R-:W-:Y:S01]  /*8820*/  F2FP.BF16.F32.PACK_AB R54, R175.reuse, R172 ;  /* 0x000000acaf36723e */ /* 0x044fe200000010ff */
[----:B------:R-:W-:-:S06]  /*8830*/  FADD.FTZ R175, R175, R169 ;  /* 0x000000a9afaf7221 */ /* 0x000fcc0000010000 */
[C---:B------:R-:W-:Y:S01]  /*8840*/  HMMA.16816.F32.BF16 R16, R52.reuse, R24, R16 ;  /* 0x000000183410723c */ /* 0x040fe20000041810 */
[----:B------:R-:W-:Y:S05]  /*8850*/  MUFU.EX2 R148, R148 ;  /* 0x0000009400947308 */ /* 0x000fea0000000800 */
[C---:B------:R-:W-:Y:S01]  /*8860*/  HMMA.16816.F32.BF16 R12, R52.reuse, R26, R12 ;  /* 0x0000001a340c723c */ /* 0x040fe2000004180c */
[----:B------:R-:W2:Y:S02]  /*8870*/  LDSM.16.MT88.4 R24, [R237+0xd000] ;  /* 0x00d00000ed18783b */ /* 0x000ea40000004200 */
[----:B------:R-:W5:Y:S01]  /*8880*/  MUFU.EX2 R149, R149 ;  /* 0x0000009500957308 */ /* 0x000f620000000800 */
[C---:B-1----:R-:W-:Y:S01]  /*8890*/  F2FP.BF16.F32.PACK_AB R49, R147.reuse, R136 ;  /* 0x000000889331723e */ /* 0x042fe200000010ff */
[----:B------:R-:W-:Y:S01]  /*88a0*/  FADD.FTZ R136, R136, R133 ;  /* 0x0000008588887221 */ /* 0x000fe20000010000 */
[----:B----4-:R-:W-:Y:S03]  /*88b0*/  HMMA.16816.F32.BF16 R8, R52, R20, R8 ;  /* 0x000000143408723c */ /* 0x010fe60000041808 */
[----:B------:R-:W-:-:S02]  /*88c0*/  FADD.FTZ R136, R147, R136 ;  /* 0x0000008893887221 */ /* 0x000fc40000010000 */
[----:B------:R-:W1:Y:S01]  /*88d0*/  MUFU.EX2 R180, R180 ;  /* 0x000000b400b47308 */ /* 0x000e620000000800 */
[C---:B------:R-:W-:Y:S01]  /*88e0*/  HMMA.16816.F32.BF16 R4, R52.reuse, R22, R4 ;  /* 0x000000163404723c */ /* 0x040fe20000041804 */
[----:B------:R-:W4:Y:S05]  /*88f0*/  LDSM.16.MT88.4 R20, [R235+0xd000] ;  /* 0x00d00000eb14783b */ /* 0x000f2a0000004200 */
[----:B---3--:R-:W-:Y:S01]  /*8900*/  HMMA.16816.F32.BF16 R32, R52, R56, R32 ;  /* 0x000000383420723c */ /* 0x008fe20000041820 */
[----:B------:R-:W3:Y:S01]  /*8910*/  MUFU.EX2 R182, R182 ;  /* 0x000000b600b67308 */ /* 0x000ee20000000800 */
[----:B-----5:R-:W-:Y:S01]  /*8920*/  F2FP.BF16.F32.PACK_AB R51, R149, R148 ;  /* 0x000000949533723e */ /* 0x020fe200000010ff */
[----:B------:R-:W-:-:S03]  /*8930*/  FADD.FTZ R148, R148, R136 ;  /* 0x0000008894947221 */ /* 0x000fc60000010000 */
[C---:B------:R-:W-:Y:S01]  /*8940*/  HMMA.16816.F32.BF16 R28, R52.reuse, R58, R28 ;  /* 0x0000003a341c723c */ /* 0x040fe2000004181c */
[----:B------:R-:W5:Y:S01]  /*8950*/  LDSM.16.MT88.4 R56, [R233+0xd000] ;  /* 0x00d00000e938783b */ /* 0x000f620000004200 */
[----:B------:R-:W-:Y:S01]  /*8960*/  FADD.FTZ R148, R149, R148 ;  /* 0x0000009495947221 */ /* 0x000fe20000010000 */
        /* <DEDUP_REMOVED lines=14> */
[----:B------:R-:W-:Y:S01]  /*8a50*/  MUFU.EX2 R161, R161 ;  /* 0x000000a100a17308 */ /* 0x000fe20000000800 */
[----:B---3--:R-:W-:-:S04]  /*8a60*/  FADD.FTZ R148, R155, R148 ;  /* 0x000000949b947221 */ /* 0x008fc80000010000 */
[C---:B------:R-:W-:Y:S01]  /*8a70*/  HMMA.16816.F32.BF16 R12, R48.reuse, R26, R12 ;  /* 0x0000001a300c723c */ /* 0x040fe2000004180c */
[----:B------:R-:W1:Y:S02]  /*8a80*/  LDSM.16.MT88.4 R24, [R237+0xd800] ;  /* 0x00d80000ed18783b */ /* 0x000e640000004200 */
[----:B------:R-:W3:Y:S01]  /*8a90*/  MUFU.EX2 R176, R176 ;  /* 0x000000b000b07308 */ /* 0x000ee20000000800 */
[C---:B--2---:R-:W-:Y:S01]  /*8aa0*/  F2FP.BF16.F32.PACK_AB R53, R157.reuse, R155 ;  /* 0x0000009b9d35723e */ /* 0x044fe200000010ff */
[----:B------:R-:W-:Y:S01]  /*8ab0*/  FADD.FTZ R148, R157, R148 ;  /* 0x000000949d947221 */ /* 0x000fe20000010000 */
[C---:B----4-:R-:W-:Y:S05]  /*8ac0*/  HMMA.16816.F32.BF16 R8, R48.reuse, R20, R8 ;  /* 0x000000143008723c */ /* 0x050fea0000041808 */
[----:B------:R-:W2:Y:S01]  /*8ad0*/  MUFU.EX2 R190, R190 ;  /* 0x000000be00be7308 */ /* 0x000ea20000000800 */
[C---:B------:R-:W-:Y:S01]  /*8ae0*/  HMMA.16816.F32.BF16 R4, R48.reuse, R22, R4 ;  /* 0x000000163004723c */ /* 0x040fe20000041804 */
[----:B------:R-:W4:Y:S05]  /*8af0*/  LDSM.16.MT88.4 R20, [R235+0xd800] ;  /* 0x00d80000eb14783b */ /* 0x000f2a0000004200 */
[----:B-----5:R-:W-:Y:S01]  /*8b00*/  HMMA.16816.F32.BF16 R32, R48, R56, R32 ;  /* 0x000000383020723c */ /* 0x020fe20000041820 */
[----:B------:R-:W5:Y:S01]  /*8b10*/  MUFU.EX2 R187, R187 ;  /* 0x000000bb00bb7308 */ /* 0x000f620000000800 */
[----:B---3--:R-:W-:Y:S01]  /*8b20*/  F2FP.BF16.F32.PACK_AB R55, R176, R161 ;  /* 0x000000a1b037723e */ /* 0x008fe200000010ff */
[----:B------:R-:W-:-:S03]  /*8b30*/  FADD.FTZ R161, R161, R148 ;  /* 0x00000094a1a17221 */ /* 0x000fc60000010000 */
[C---:B------:R-:W-:Y:S01]  /*8b40*/  HMMA.16816.F32.BF16 R28, R48.reuse, R58, R28 ;  /* 0x0000003a301c723c */ /* 0x040fe2000004181c */
[----:B------:R-:W3:Y:S01]  /*8b50*/  LDSM.16.MT88.4 R56, [R233+0xd800] ;  /* 0x00d80000e938783b */ /* 0x000ee20000004200 */
[----:B------:R-:W-:Y:S01]  /*8b60*/  FADD.FTZ R161, R176, R161 ;  /* 0x000000a1b0a17221 */ /* 0x000fe20000010000 */
[----:B------:R-:W-:Y:S01]  /*8b70*/  MUFU.EX2 R184, R184 ;  /* 0x000000b800b87308 */ /* 0x000fe20000000800 */
[----:B--2---:R-:W-:Y:S02]  /*8b80*/  FADD.FTZ R189, R190, R189 ;  /* 0x000000bdbebd7221 */ /* 0x004fe40000010000 */
[C---:B------:R-:W-:Y:S05]  /*8b90*/  HMMA.16816.F32.BF16 R40, R48.reuse, R44, R40 ;  /* 0x0000002c3028723c */ /* 0x040fea0000041828 */
[----:B------:R-:W2:Y:S01]  /*8ba0*/  MUFU.EX2 R181, R181 ;  /* 0x000000b500b57308 */ /* 0x000ea20000000800 */
[----:B------:R-:W-:Y:S01]  /*8bb0*/  HMMA.16816.F32.BF16 R36, R48, R46, R36 ;  /* 0x0000002e3024723c */ /* 0x000fe20000041824 */
[----:B------:R-:W3:Y:S01]  /*8bc0*/  LDSM.16.MT88.4 R44, [R234+0xd800] ;  /* 0x00d80000ea2c783b */ /* 0x000ee20000004200 */
[C---:B-----5:R-:W-:Y:S01]  /*8bd0*/  F2FP.BF16.F32.PACK_AB R52, R187.reuse, R190 ;  /* 0x000000bebb34723e */ /* 0x060fe200000010ff */
[----:B------:R-:W-:-:S02]  /*8be0*/  FADD.FTZ R187, R187, R189 ;  /* 0x000000bdbbbb7221 */ /* 0x000fc40000010000 */
[----:B------:R-:W-:Y:S02]  /*8bf0*/  LDSM.16.MT88.4 R48, [R234+0xe000] ;  /* 0x00e00000ea30783b */ /* 0x000fe40000004200 */
[----:B------:R-:W5:Y:S08]  /*8c00*/  MUFU.EX2 R177, R177 ;  /* 0x000000b100b17308 */ /* 0x000f700000000800 */
[----:B------:R-:W3:Y:S01]  /*8c10*/  MUFU.EX2 R178, R178 ;  /* 0x000000b200b27308 */ /* 0x000ee20000000800 */
[----:B--2---:R-:W-:Y:S01]  /*8c20*/  F2FP.BF16.F32.PACK_AB R54, R181, R184 ;  /* 0x000000b8b536723e */ /* 0x004fe200000010ff */
[----:B------:R-:W-:-:S04]  /*8c30*/  FADD.FTZ R184, R184, R187 ;  /* 0x000000bbb8b87221 */ /* 0x000fc80000010000 */
[----:B------:R-:W-:Y:S02]  /*8c40*/  FADD.FTZ R184, R181, R184 ;  /* 0x000000b8b5b87221 */ /* 0x000fe40000010000 */
[----:B-1----:R-:W-:Y:S01]  /*8c50*/  HMMA.16816.F32.BF16 R16, R52, R24, R16 ;  /* 0x000000183410723c */ /* 0x002fe20000041810 */
[----:B------:R-:W-:Y:S01]  /*8c60*/  MUFU.EX2 R191, R191 ;  /* 0x000000bf00bf7308 */ /* 0x000fe20000000800 */
[----:B-----5:R-:W-:-:S04]  /*8c70*/  FADD.FTZ R161, R177, R161 ;  /* 0x000000a1b1a17221 */ /* 0x020fc80000010000 */
[C---:B------:R-:W-:Y:S01]  /*8c80*/  HMMA.16816.F32.BF16 R12, R52.reuse, R26, R12 ;  /* 0x0000001a340c723c */ /* 0x040fe2000004180c */
[----:B------:R-:W1:Y:S02]  /*8c90*/  LDSM.16.MT88.4 R24, [R237+0xe000] ;  /* 0x00e00000ed18783b */ /* 0x000e640000004200 */
[----:B------:R-:W-:Y:S03]  /*8ca0*/  MUFU.EX2 R192, R192 ;  /* 0x000000c000c07308 */ /* 0x000fe60000000800 */
[C---:B----4-:R-:W-:Y:S05]  /*8cb0*/  HMMA.16816.F32.BF16 R8, R52.reuse, R20, R8 ;  /* 0x000000143408723c */ /* 0x050fea0000041808 */
[----:B------:R-:W-:Y:S01]  /*8cc0*/  MUFU.EX2 R174, R174 ;  /* 0x000000ae00ae7308 */ /* 0x000fe20000000800 */
[C---:B------:R-:W-:Y:S01]  /*8cd0*/  HMMA.16816.F32.BF16 R4, R52.reuse, R22, R4 ;  /* 0x000000163404723c */ /* 0x040fe20000041804 */
[----:B------:R-:W2:Y:S05]  /*8ce0*/  LDSM.16.MT88.4 R20, [R235+0xe000] ;  /* 0x00e00000eb14783b */ /* 0x000eaa0000004200 */
[C---:B---3--:R-:W-:Y:S01]  /*8cf0*/  HMMA.16816.F32.BF16 R32, R52.reuse, R56, R32 ;  /* 0x000000383420723c */ /* 0x048fe20000041820 */
[----:B------:R-:W3:Y:S05]  /*8d00*/  MUFU.EX2 R173, R173 ;  /* 0x000000ad00ad7308 */ /* 0x000eea0000000800 */
[C---:B------:R-:W-:Y:S01]  /*8d10*/  HMMA.16816.F32.BF16 R28, R52.reuse, R58, R28 ;  /* 0x0000003a341c723c */ /* 0x040fe2000004181c */
[----:B------:R-:W4:Y:S02]  /*8d20*/  LDSM.16.MT88.4 R56, [R233+0xe000] ;  /* 0x00e00000e938783b */ /* 0x000f240000004200 */
[----:B------:R-:W-:Y:S03]  /*8d30*/  MUFU.EX2 R171, R171 ;  /* 0x000000ab00ab7308 */ /* 0x000fe60000000800 */
[C---:B------:R-:W-:Y:S05]  /*8d40*/  HMMA.16816.F32.BF16 R40, R52.reuse, R44, R40 ;  /* 0x0000002c3428723c */ /* 0x040fea0000041828 */
[----:B------:R-:W5:Y:S01]  /*8d50*/  MUFU.EX2 R168, R168 ;  /* 0x000000a800a87308 */ /* 0x000f620000000800 */
[----:B------:R-:W-:Y:S01]  /*8d60*/  HMMA.16816.F32.BF16 R36, R52, R46, R36 ;  /* 0x0000002e3424723c */ /* 0x000fe20000041824 */
[C---:B------:R-:W-:Y:S01]  /*8d70*/  F2FP.BF16.F32.PACK_AB R45, R178.reuse, R177 ;  /* 0x000000b1b22d723e */ /* 0x040fe200000010ff */
[----:B------:R-:W-:Y:S01]  /*8d80*/  FADD.FTZ R178, R178, R161 ;  /* 0x000000a1b2b27221 */ /* 0x000fe20000010000 */
[----:B---3--:R-:W-:Y:S01]  /*8d90*/  F2FP.BF16.F32.PACK_AB R44, R173, R174 ;  /* 0x000000aead2c723e */ /* 0x008fe200000010ff */
[----:B------:R-:W-:-:S02]  /*8da0*/  FADD.FTZ R174, R174, R184 ;  /* 0x000000b8aeae7221 */ /* 0x000fc40000010000 */
[----:B------:R-:W-:Y:S01]  /*8db0*/  FADD.FTZ R178, R191, R178 ;  /* 0x000000b2bfb27221 */ /* 0x000fe20000010000 */
[C---:B------:R-:W-:Y:S01]  /*8dc0*/  F2FP.BF16.F32.PACK_AB R47, R192.reuse, R191 ;  /* 0x000000bfc02f723e */ /* 0x040fe200000010ff */
[----:B------:R-:W3:Y:S01]  /*8dd0*/  MUFU.EX2 R193, R193 ;  /* 0x000000c100c17308 */ /* 0x000ee20000000800 */
[----:B------:R-:W-:Y:S01]  /*8de0*/  FADD.FTZ R174, R173, R174 ;  /* 0x000000aeadae7221 */ /* 0x000fe20000010000 */
[----:B------:R-:W-:Y:S01]  /*8df0*/  FADD.FTZ R192, R192, R178 ;  /* 0x000000b2c0c07221 */ /* 0x000fe20000010000 */
[----:B-----5:R-:W-:-:S05]  /*8e00*/  F2FP.BF16.F32.PACK_AB R46, R168, R171 ;  /* 0x000000aba82e723e */ /* 0x020fca00000010ff */
[----:B------:R-:W5:Y:S01]  /*8e10*/  MUFU.EX2 R186, R186 ;  /* 0x000000ba00ba7308 */ /* 0x000f620000000800 */
[----:B------:R-:W-:-:S04]  /*8e20*/  FADD.FTZ R171, R171, R174 ;  /* 0x000000aeabab7221 */ /* 0x000fc80000010000 */
[----:B------:R-:W-:Y:S01]  /*8e30*/  FADD.FTZ R171, R168, R171 ;  /* 0x000000aba8ab7221 */ /* 0x000fe20000010000 */
[----:B-1----:R-:W-:Y:S02]  /*8e40*/  HMMA.16816.F32.BF16 R16, R44, R24, R16 ;  /* 0x000000182c10723c */ /* 0x002fe40000041810 */
[----:B------:R-:W1:Y:S01]  /*8e50*/  MUFU.EX2 R183, R183 ;  /* 0x000000b700b77308 */ /* 0x000e620000000800 */
[----:B---3--:R-:W-:-:S03]  /*8e60*/  FADD.FTZ R192, R193, R192 ;  /* 0x000000c0c1c07221 */ /* 0x008fc60000010000 */
[C---:B------:R-:W-:Y:S01]  /*8e70*/  HMMA.16816.F32.BF16 R12, R44.reuse, R26, R12 ;  /* 0x0000001a2c0c723c */ /* 0x040fe2000004180c */
[----:B------:R-:W3:Y:S03]  /*8e80*/  LDSM.16.MT88.4 R24, [R237+0xe800] ;  /* 0x00e80000ed18783b */ /* 0x000ee60000004200 */
[----:B------:R-:W4:Y:S01]  /*8e90*/  MUFU.EX2 R179, R179 ;  /* 0x000000b300b37308 */ /* 0x000f220000000800 */
[C---:B-----5:R-:W-:Y:S01]  /*8ea0*/  F2FP.BF16.F32.PACK_AB R53, R186.reuse, R193 ;  /* 0x000000c1ba35723e */ /* 0x060fe200000010ff */
[----:B--2---:R-:W-:Y:S01]  /*8eb0*/  HMMA.16816.F32.BF16 R8, R44, R20, R8 ;  /* 0x000000142c08723c */ /* 0x004fe20000041808 */
[----:B------:R-:W-:-:S05]  /*8ec0*/  FADD.FTZ R186, R186, R192 ;  /* 0x000000c0baba7221 */ /* 0x000fca0000010000 */
[----:B------:R-:W-:Y:S01]  /*8ed0*/  HMMA.16816.F32.BF16 R4, R44, R22, R4 ;  /* 0x000000162c04723c */ /* 0x000fe20000041804 */
[----:B------:R-:W2:Y:S01]  /*8ee0*/  LDSM.16.MT88.4 R20, [R235+0xe800] ;  /* 0x00e80000eb14783b */ /* 0x000ea20000004200 */
[----:B------:R-:W-:Y:S01]  /*8ef0*/  MUFU.EX2 R156, R156 ;  /* 0x0000009c009c7308 */ /* 0x000fe20000000800 */
[----:B-1----:R-:W-:-:S03]  /*8f00*/  FADD.FTZ R186, R183, R186 ;  /* 0x000000bab7ba7221 */ /* 0x002fc60000010000 */
[----:B------:R-:W-:Y:S01]  /*8f10*/  HMMA.16816.F32.BF16 R40, R44, R48, R40 ;  /* 0x000000302c28723c */ /* 0x000fe20000041828 */
[----:B----4-:R-:W-:-:S03]  /*8f20*/  F2FP.BF16.F32.PACK_AB R55, R179, R183 ;  /* 0x000000b7b337723e */ /* 0x010fc600000010ff */
[----:B------:R-:W1:Y:S01]  /*8f30*/  MUFU.EX2 R151, R151 ;  /* 0x0000009700977308 */ /* 0x000e620000000800 */
[----:B------:R-:W-:Y:S01]  /*8f40*/  FADD.FTZ R179, R179, R186 ;  /* 0x000000bab3b37221 */ /* 0x000fe20000010000 */
[C---:B------:R-:W-:Y:S01]  /*8f50*/  HMMA.16816.F32.BF16 R36, R44.reuse, R50, R36 ;  /* 0x000000322c24723c */ /* 0x040fe20000041824 */
[----:B------:R-:W-:Y:S05]  /*8f60*/  LDSM.16.MT88.4 R48, [R234+0xe800] ;  /* 0x00e80000ea30783b */ /* 0x000fea0000004200 */
[C---:B------:R-:W-:Y:S01]  /*8f70*/  HMMA.16816.F32.BF16 R32, R44.reuse, R56, R32 ;  /* 0x000000382c20723c */ /* 0x040fe20000041820 */
[----:B------:R-:W-:Y:S05]  /*8f80*/  MUFU.EX2 R160, R160 ;  /* 0x000000a000a07308 */ /* 0x000fea0000000800 */
[----:B------:R-:W-:Y:S01]  /*8f90*/  HMMA.16816.F32.BF16 R28, R44, R58, R28 ;  /* 0x0000003a2c1c723c */ /* 0x000fe2000004181c */
[----:B------:R-:W4:Y:S02]  /*8fa0*/  LDSM.16.MT88.4 R44, [R233+0xe800] ;  /* 0x00e80000e92c783b */ /* 0x000f240000004200 */
[----:B------:R-:W5:Y:S01]  /*8fb0*/  MUFU.EX2 R158, R158 ;  /* 0x0000009e009e7308 */ /* 0x000f620000000800 */
[----:B-1----:R-:W-:Y:S01]  /*8fc0*/  F2FP.BF16.F32.PACK_AB R52, R151, R156 ;  /* 0x0000009c9734723e */ /* 0x002fe200000010ff */
[----:B------:R-:W-:-:S04]  /*8fd0*/  FADD.FTZ R156, R156, R171 ;  /* 0x000000ab9c9c7221 */ /* 0x000fc80000010000 */
[----:B------:R-:W-:Y:S02]  /*8fe0*/  FADD.FTZ R156, R151, R156 ;  /* 0x0000009c979c7221 */ /* 0x000fe40000010000 */
[----:B------:R-:W1:Y:S01]  /*8ff0*/  MUFU.EX2 R170, R170 ;  /* 0x000000aa00aa7308 */ /* 0x000e620000000800 */
[----:B------:R-:W-:Y:S07]  /*9000*/  LDSM.16.MT88.4 R148, [R235+0x11800] ;  /* 0x01180000eb94783b */ /* 0x000fee0000004200 */
[----:B------:R-:W2:Y:S01]  /*9010*/  MUFU.EX2 R163, R163 ;  /* 0x000000a300a37308 */ /* 0x000ea20000000800 */
[----:B-----5:R-:W-:Y:S01]  /*9020*/  F2FP.BF16.F32.PACK_AB R54, R158, R160 ;  /* 0x000000a09e36723e */ /* 0x020fe200000010ff */
[----:B------:R-:W-:-:S04]  /*9030*/  FADD.FTZ R160, R160, R156 ;  /* 0x0000009ca0a07221 */ /* 0x000fc80000010000 */
[----:B------:R-:W-:Y:S02]  /*9040*/  FADD.FTZ R160, R158, R160 ;  /* 0x000000a09ea07221 */ /* 0x000fe40000010000 */
[----:B---3--:R-:W-:Y:S01]  /*9050*/  HMMA.16816.F32.BF16 R16, R52, R24, R16 ;  /* 0x000000183410723c */ /* 0x008fe20000041810 */
[----:B------:R-:W-:Y:S01]  /*9060*/  MUFU.EX2 R159, R159 ;  /* 0x0000009f009f7308 */ /* 0x000fe20000000800 */
[----:B-1----:R-:W-:-:S04]  /*9070*/  FADD.FTZ R179, R170, R179 ;  /* 0x000000b3aab37221 */ /* 0x002fc80000010000 */
[C---:B------:R-:W-:Y:S01]  /*9080*/  HMMA.16816.F32.BF16 R12, R52.reuse, R26, R12 ;  /* 0x0000001a340c723c */ /* 0x040fe2000004180c */
[----:B------:R-:W1:Y:S02]  /*9090*/  LDSM.16.MT88.4 R24, [R237+0xf000] ;  /* 0x00f00000ed18783b */ /* 0x000e640000004200 */
[----:B------:R-:W3:Y:S01]  /*90a0*/  MUFU.EX2 R146, R146 ;  /* 0x0000009200927308 */ /* 0x000ee20000000800 */
[C---:B--2---:R-:W-:Y:S01]  /*90b0*/  F2FP.BF16.F32.PACK_AB R57, R163.reuse, R170 ;  /* 0x000000aaa339723e */ /* 0x044fe200000010ff */
[----:B------:R-:W-:Y:S01]  /*90c0*/  FADD.FTZ R179, R163, R179 ;  /* 0x000000b3a3b37221 */ /* 0x000fe20000010000 */
[C---:B------:R-:W-:Y:S05]  /*90d0*/  HMMA.16816.F32.BF16 R8, R52.reuse, R20, R8 ;  /* 0x000000143408723c */ /* 0x040fea0000041808 */
[----:B------:R-:W2:Y:S01]  /*90e0*/  MUFU.EX2 R143, R143 ;  /* 0x0000008f008f7308 */ /* 0x000ea20000000800 */
        /* <DEDUP_REMOVED lines=9> */
[----:B------:R-:W1:Y:S01]  /*9180*/  MUFU.EX2 R140, R140 ;  /* 0x0000008c008c7308 */ /* 0x000e620000000800 */
[----:B--2---:R-:W-:Y:S02]  /*9190*/  FADD.FTZ R160, R143, R160 ;  /* 0x000000a08fa07221 */ /* 0x004fe40000010000 */
[C---:B------:R-:W-:Y:S05]  /*91a0*/  HMMA.16816.F32.BF16 R40, R52.reuse, R48, R40 ;  /* 0x000000303428723c */ /* 0x040fea0000041828 */
[----:B------:R-:W2:Y:S01]  /*91b0*/  MUFU.EX2 R135, R135 ;  /* 0x0000008700877308 */ /* 0x000ea20000000800 */
[----:B------:R-:W-:Y:S01]  /*91c0*/  HMMA.16816.F32.BF16 R36, R52, R50, R36 ;  /* 0x000000323424723c */ /* 0x000fe20000041824 */
[----:B------:R-:W3:Y:S01]  /*91d0*/  LDSM.16.MT88.4 R48, [R234+0xf000] ;  /* 0x00f00000ea30783b */ /* 0x000ee20000004200 */
[C---:B----4-:R-:W-:Y:S01]  /*91e0*/  F2FP.BF16.F32.PACK_AB R56, R141.reuse, R143 ;  /* 0x0000008f8d38723e */ /* 0x050fe200000010ff */
[----:B------:R-:W-:-:S04]  /*91f0*/  FADD.FTZ R141, R141, R160 ;  /* 0x000000a08d8d7221 */ /* 0x000fc80000010000 */
[----:B------:R-:W-:Y:S01]  /*9200*/  MUFU.EX2 R142, R142 ;  /* 0x0000008e008e7308 */ /* 0x000fe20000000800 */
[----:B-1----:R-:W-:-:S07]  /*9210*/  FADD.FTZ R141, R140, R141 ;  /* 0x0000008d8c8d7221 */ /* 0x002fce0000010000 */
[----:B------:R-:W1:Y:S01]  /*9220*/  MUFU.EX2 R137, R137 ;  /* 0x0000008900897308 */ /* 0x000e620000000800 */
[C---:B--2---:R-:W-:Y:S01]  /*9230*/  F2FP.BF16.F32.PACK_AB R58, R135.reuse, R140 ;  /* 0x0000008c873a723e */ /* 0x044fe200000010ff */
[----:B------:R-:W-:Y:S02]  /*9240*/  FADD.FTZ R141, R135, R141 ;  /* 0x0000008d878d7221 */ /* 0x000fe40000010000 */
[----:B------:R-:W-:Y:S04]  /*9250*/  LDSM.16.MT88.4 R132, [R233+0x11800] ;  /* 0x01180000e984783b */ /* 0x000fe80000004200 */
[C---:B------:R-:W-:Y:S01]  /*9260*/  HMMA.16816.F32.BF16 R16, R56.reuse, R24, R16 ;  /* 0x000000183810723c */ /* 0x040fe20000041810 */
[----:B------:R-:W-:Y:S05]  /*9270*/  MUFU.EX2 R60, R60 ;  /* 0x0000003c003c7308 */ /* 0x000fea0000000800 */
[C---:B------:R-:W-:Y:S01]  /*9280*/  HMMA.16816.F32.BF16 R12, R56.reuse, R26, R12 ;  /* 0x0000001a380c723c */ /* 0x040fe2000004180c */
[----:B------:R-:W2:Y:S02]  /*9290*/  LDSM.16.MT88.4 R24, [R237+0xf800] ;  /* 0x00f80000ed18783b */ /* 0x000ea40000004200 */
[----:B------:R-:W4:Y:S01]  /*92a0*/  MUFU.EX2 R61, R61 ;  /* 0x0000003d003d7308 */ /* 0x000f220000000800 */
[C---:B-1----:R-:W-:Y:S01]  /*92b0*/  F2FP.BF16.F32.PACK_AB R53, R137.reuse, R142 ;  /* 0x0000008e8935723e */ /* 0x042fe200000010ff */
[----:B------:R-:W-:Y:S01]  /*92c0*/  FADD.FTZ R142, R142, R159 ;  /* 0x0000009f8e8e7221 */ /* 0x000fe20000010000 */
[----:B-----5:R-:W-:Y:S03]  /*92d0*/  HMMA.16816.F32.BF16 R8, R56, R20, R8 ;  /* 0x000000143808723c */ /* 0x020fe60000041808 */
[----:B------:R-:W-:-:S02]  /*92e0*/  FADD.FTZ R142, R137, R142 ;  /* 0x0000008e898e7221 */ /* 0x000fc40000010000 */
[----:B------:R-:W-:Y:S01]  /*92f0*/  MUFU.EX2 R78, R78 ;  /* 0x0000004e004e7308 */ /* 0x000fe20000000800 */
        /* <DEDUP_REMOVED lines=16> */
[--C-:B------:R-:W-:Y:S01]  /*9400*/  FFMA.FTZ R56, R65, UR18, -R97.reuse ;  /* 0x0000001241387c23 */ /* 0x100fe20008010861 */
[----:B------:R-:W-:Y:S01]  /*9410*/  FFMA.FTZ R57, R66, UR18, -R97 ;  /* 0x0000001242397c23 */ /* 0x000fe20008010861 */
[--C-:B------:R-:W-:Y:S01]  /*9420*/  FFMA.FTZ R58, R82, UR18, -R115.reuse ;  /* 0x00000012523a7c23 */ /* 0x100fe20008010873 */
[--C-:B------:R-:W-:Y:S01]  /*9430*/  FFMA.FTZ R59, R83, UR18, -R115.reuse ;  /* 0x00000012533b7c23 */ /* 0x100fe20008010873 */
[--C-:B------:R-:W-:Y:S01]  /*9440*/  FFMA.FTZ R65, R86, UR18, -R115.reuse ;  /* 0x0000001256417c23 */ /* 0x100fe20008010873 */
[----:B------:R-:W-:Y:S01]  /*9450*/  FFMA.FTZ R66, R87, UR18, -R115 ;  /* 0x0000001257427c23 */ /* 0x000fe20008010873 */
[----:B------:R-:W-:Y:S01]  /*9460*/  MUFU.EX2 R62, R62 ;  /* 0x0000003e003e7308 */ /* 0x000fe20000000800 */
[--C-:B------:R-:W-:Y:S01]  /*9470*/  FFMA.FTZ R82, R68, UR18, -R97.reuse ;  /* 0x0000001244527c23 */ /* 0x100fe20008010861 */
[----:B------:R-:W-:Y:S01]  /*9480*/  FFMA.FTZ R68, R69, UR18, -R97 ;  /* 0x0000001245447c23 */ /* 0x000fe20008010861 */
[----:B-----5:R-:W-:Y:S01]  /*9490*/  F2FP.BF16.F32.PACK_AB R54, R81, R80 ;  /* 0x000000505136723e */ /* 0x020fe200000010ff */
[--C-:B------:R-:W-:Y:S01]  /*94a0*/  FFMA.FTZ R69, R90, UR18, -R115.reuse ;  /* 0x000000125a457c23 */ /* 0x100fe20008010873 */
[--C-:B------:R-:W-:Y:S01]  /*94b0*/  FFMA.FTZ R83, R91, UR18, -R115.reuse ;  /* 0x000000125b537c23 */ /* 0x100fe20008010873 */
[----:B------:R-:W-:Y:S01]  /*94c0*/  FFMA.FTZ R86, R95, UR18, -R115 ;  /* 0x000000125f567c23 */ /* 0x000fe20008010873 */
[----:B------:R-:W-:Y:S01]  /*94d0*/  FADD.FTZ R78, R79, R78 ;  /* 0x0000004e4f4e7221 */ /* 0x000fe20000010000 */
[----:B------:R-:W3:Y:S01]  /*94e0*/  MUFU.EX2 R63, R63 ;  /* 0x0000003f003f7308 */ /* 0x000ee20000000800 */
[--C-:B------:R-:W-:Y:S01]  /*94f0*/  FFMA.FTZ R87, R70, UR18, -R97.reuse ;  /* 0x0000001246577c23 */ /* 0x100fe20008010861 */
[C---:B--2---:R-:W-:Y:S01]  /*9500*/  HMMA.16816.F32.BF16 R16, R52.reuse, R24, R16 ;  /* 0x000000183410723c */ /* 0x044fe20000041810 */
[----:B------:R-:W-:Y:S01]  /*9510*/  FADD.FTZ R80, R80, R78 ;  /* 0x0000004e50507221 */ /* 0x000fe20000010000 */
[--C-:B------:R-:W-:Y:S01]  /*9520*/  FFMA.FTZ R70, R71, UR18, -R97.reuse ;  /* 0x0000001247467c23 */ /* 0x100fe20008010861 */
[--C-:B------:R-:W-:Y:S01]  /*9530*/  FFMA.FTZ R71, R72, UR18, -R97.reuse ;  /* 0x0000001248477c23 */ /* 0x100fe20008010861 */
[----:B------:R-:W-:Y:S01]  /*9540*/  FFMA.FTZ R72, R73, UR18, -R97 ;  /* 0x0000001249487c23 */ /* 0x000fe20008010861 */
[----:B------:R-:W-:Y:S01]  /*9550*/  FADD.FTZ R80, R81, R80 ;  /* 0x0000005051507221 */ /* 0x000fe20000010000 */
[C---:B------:R-:W-:Y:S01]  /*9560*/  HMMA.16816.F32.BF16 R12, R52.reuse, R26, R12 ;  /* 0x0000001a340c723c */ /* 0x040fe2000004180c */
[----:B------:R-:W2:Y:S01]  /*9570*/  LDSM.16.MT88.4 R24, [R237+0x10000] ;  /* 0x01000000ed18783b */ /* 0x000ea20000004200 */
[----:B------:R-:W-:Y:S01]  /*9580*/  MUFU.EX2 R64, R64 ;  /* 0x0000004000407308 */ /* 0x000fe20000000800 */
[--C-:B------:R-:W-:Y:S01]  /*9590*/  FFMA.FTZ R73, R96, UR18, -R115.reuse ;  /* 0x0000001260497c23 */ /* 0x100fe20008010873 */
[--C-:B------:R-:W-:Y:S01]  /*95a0*/  FFMA.FTZ R90, R99, UR18, -R115.reuse ;  /* 0x00000012635a7c23 */ /* 0x100fe20008010873 */
[----:B------:R-:W-:Y:S01]  /*95b0*/  FFMA.FTZ R91, R100, UR18, -R115 ;  /* 0x00000012645b7c23 */ /* 0x000fe20008010873 */
[C---:B-1----:R-:W-:Y:S04]  /*95c0*/  HMMA.16816.F32.BF16 R8, R52.reuse, R20, R8 ;  /* 0x000000143408723c */ /* 0x042fe80000041808 */
[----:B------:R-:W1:Y:S02]  /*95d0*/  MUFU.EX2 R56, R56 ;  /* 0x0000003800387308 */ /* 0x000e640000000800 */
[C---:B------:R-:W-:Y:S01]  /*95e0*/  HMMA.16816.F32.BF16 R4, R52.reuse, R22, R4 ;  /* 0x000000163404723c */ /* 0x040fe20000041804 */
[----:B------:R-:W5:Y:S05]  /*95f0*/  LDSM.16.MT88.4 R20, [R235+0x10000] ;  /* 0x01000000eb14783b */ /* 0x000f6a0000004200 */
[C---:B----4-:R-:W-:Y:S01]  /*9600*/  HMMA.16816.F32.BF16 R32, R52.reuse, R44, R32 ;  /* 0x0000002c3420723c */ /* 0x050fe20000041820 */
[----:B------:R-:W-:Y:S05]  /*9610*/  MUFU.EX2 R58, R58 ;  /* 0x0000003a003a7308 */ /* 0x000fea0000000800 */
[C---:B------:R-:W-:Y:S01]  /*9620*/  HMMA.16816.F32.BF16 R28, R52.reuse, R46, R28 ;  /* 0x0000002e341c723c */ /* 0x040fe2000004181c */
[----:B------:R-:W4:Y:S02]  /*9630*/  LDSM.16.MT88.4 R44, [R233+0x10000] ;  /* 0x01000000e92c783b */ /* 0x000f240000004200 */
[----:B------:R-:W2:Y:S03]  /*9640*/  MUFU.EX2 R59, R59 ;  /* 0x0000003b003b7308 */ /* 0x000ea60000000800 */
[C---:B------:R-:W-:Y:S05]  /*9650*/  HMMA.16816.F32.BF16 R40, R52.reuse, R48, R40 ;  /* 0x000000303428723c */ /* 0x040fea0000041828 */
[----:B------:R-:W-:Y:S01]  /*9660*/  MUFU.EX2 R65, R65 ;  /* 0x0000004100417308 */ /* 0x000fe20000000800 */
[----:B------:R-:W-:Y:S01]  /*9670*/  HMMA.16816.F32.BF16 R36, R52, R50, R36 ;  /* 0x000000323424723c */ /* 0x000fe20000041824 */
[----:B------:R-:W4:Y:S06]  /*9680*/  LDSM.16.MT88.4 R48, [R234+0x10000] ;  /* 0x01000000ea30783b */ /* 0x000f2c0000004200 */
[----:B------:R-:W5:Y:S01]  /*9690*/  MUFU.EX2 R66, R66 ;  /* 0x0000004200427308 */ /* 0x000f620000000800 */
[----:B---3--:R-:W-:Y:S01]  /*96a0*/  F2FP.BF16.F32.PACK_AB R53, R63, R62 ;  /* 0x0000003e3f35723e */ /* 0x008fe200000010ff */
[----:B------:R-:W-:Y:S01]  /*96b0*/  FADD.FTZ R62, R62, R60 ;  /* 0x0000003c3e3e7221 */ /* 0x000fe20000010000 */
[----:B-1----:R-:W-:-:S02]  /*96c0*/  F2FP.BF16.F32.PACK_AB R55, R56, R64 ;  /* 0x000000403837723e */ /* 0x002fc400000010ff */
[----:B--2---:R-:W-:Y:S01]  /*96d0*/  F2FP.BF16.F32.PACK_AB R52, R59, R58 ;  /* 0x0000003a3b34723e */ /* 0x004fe200000010ff */
[----:B------:R-:W-:Y:S01]  /*96e0*/  FADD.FTZ R58, R58, R80 ;  /* 0x000000503a3a7221 */ /* 0x000fe20000010000 */
[----:B------:R-:W-:Y:S01]  /*96f0*/  FADD.FTZ R62, R63, R62 ;  /* 0x0000003e3f3e7221 */ /* 0x000fe20000010000 */
[----:B------:R-:W-:Y:S02]  /*9700*/  MUFU.EX2 R57, R57 ;  /* 0x0000003900397308 */ /* 0x000fe40000000800 */
[----:B------:R-:W-:Y:S01]  /*9710*/  FADD.FTZ R58, R59, R58 ;  /* 0x0000003a3b3a7221 */ /* 0x000fe20000010000 */
[----:B------:R-:W-:-:S04]  /*9720*/  FADD.FTZ R64, R64, R62 ;  /* 0x0000003e40407221 */ /* 0x000fc80000010000 */
[----:B------:R-:W-:Y:S01]  /*9730*/  FADD.FTZ R64, R56, R64 ;  /* 0x0000004038407221 */ /* 0x000fe20000010000 */
[----:B------:R-:W1:Y:S01]  /*9740*/  MUFU.EX2 R67, R67 ;  /* 0x0000004300437308 */ /* 0x000e620000000800 */
[----:B-----5:R-:W-:Y:S01]  /*9750*/  F2FP.BF16.F32.PACK_AB R54, R66, R65 ;  /* 0x000000414236723e */ /* 0x020fe200000010ff */
[----:B------:R-:W-:-:S04]  /*9760*/  FADD.FTZ R65, R65, R58 ;  /* 0x0000003a41417221 */ /* 0x000fc80000010000 */
[----:B------:R-:W-:Y:S02]  /*9770*/  FADD.FTZ R65, R66, R65 ;  /* 0x0000004142417221 */ /* 0x000fe40000010000 */
[C---:B------:R-:W-:Y:S01]  /*9780*/  HMMA.16816.F32.BF16 R16, R52.reuse, R24, R16 ;  /* 0x000000183410723c */ /* 0x040fe20000041810 */
[----:B------:R-:W-:Y:S05]  /*9790*/  MUFU.EX2 R82, R82 ;  /* 0x0000005200527308 */ /* 0x000fea0000000800 */
[C---:B------:R-:W-:Y:S01]  /*97a0*/  HMMA.16816.F32.BF16 R12, R52.reuse, R26, R12 ;  /* 0x0000001a340c723c */ /* 0x040fe2000004180c */
[----:B------:R-:W2:Y:S02]  /*97b0*/  LDSM.16.MT88.4 R24, [R237+0x10800] ;  /* 0x01080000ed18783b */ /* 0x000ea40000004200 */
[----:B------:R-:W-:Y:S03]  /*97c0*/  MUFU.EX2 R68, R68 ;  /* 0x0000004400447308 */ /* 0x000fe60000000800 */
[C---:B------:R-:W-:Y:S05]  /*97d0*/  HMMA.16816.F32.BF16 R8, R52.reuse, R20, R8 ;  /* 0x000000143408723c */ /* 0x040fea0000041808 */
        /* <DEDUP_REMOVED lines=11> */
[----:B------:R-:W5:Y:S01]  /*9890*/  LDSM.16.MT88.4 R52, [R233+0x10800] ;  /* 0x01080000e934783b */ /* 0x000f620000004200 */
[----:B-1----:R-:W-:Y:S01]  /*98a0*/  F2FP.BF16.F32.PACK_AB R49, R67, R57 ;  /* 0x000000394331723e */ /* 0x002fe200000010ff */
[----:B------:R-:W-:Y:S01]  /*98b0*/  FADD.FTZ R57, R57, R64 ;  /* 0x0000004039397221 */ /* 0x000fe20000010000 */
[----:B----4-:R-:W-:Y:S01]  /*98c0*/  F2FP.BF16.F32.PACK_AB R48, R83, R69 ;  /* 0x000000455330723e */ /* 0x010fe200000010ff */
[----:B------:R-:W-:-:S02]  /*98d0*/  FADD.FTZ R69, R69, R65 ;  /* 0x0000004145457221 */ /* 0x000fc40000010000 */
[----:B------:R-:W-:Y:S01]  /*98e0*/  F2FP.BF16.F32.PACK_AB R51, R68, R82 ;  /* 0x000000524433723e */ /* 0x000fe200000010ff */
[----:B------:R-:W-:Y:S01]  /*98f0*/  MUFU.EX2 R87, R87 ;  /* 0x0000005700577308 */ /* 0x000fe20000000800 */
[----:B------:R-:W-:Y:S01]  /*9900*/  FADD.FTZ R69, R83, R69 ;  /* 0x0000004553457221 */ /* 0x000fe20000010000 */
[----:B------:R-:W-:-:S04]  /*9910*/  FADD.FTZ R57, R67, R57 ;  /* 0x0000003943397221 */ /* 0x000fc80000010000 */
[----:B------:R-:W-:Y:S01]  /*9920*/  FADD.FTZ R82, R82, R57 ;  /* 0x0000003952527221 */ /* 0x000fe20000010000 */
[----:B--2---:R-:W-:Y:S01]  /*9930*/  F2FP.BF16.F32.PACK_AB R50, R86, R84 ;  /* 0x000000545632723e */ /* 0x004fe200000010ff */
        /* <DEDUP_REMOVED lines=8> */
[----:B------:R-:W4:Y:S02]  /*99c0*/  MUFU.EX2 R72, R72 ;  /* 0x0000004800487308 */ /* 0x000f240000000800 */
[C---:B---3--:R-:W-:Y:S06]  /*99d0*/  HMMA.16816.F32.BF16 R8, R48.reuse, R20, R8 ;  /* 0x000000143008723c */ /* 0x048fec0000041808 */
[C---:B------:R-:W-:Y:S01]  /*99e0*/  HMMA.16816.F32.BF16 R4, R48.reuse, R22, R4 ;  /* 0x000000163004723c */ /* 0x040fe20000041804 */
[----:B------:R-:W3:Y:S01]  /*99f0*/  LDSM.16.MT88.4 R20, [R237+0x11000] ;  /* 0x01100000ed14783b */ /* 0x000ee20000004200 */
[----:B------:R-:W-:Y:S04]  /*9a00*/  MUFU.EX2 R73, R73 ;  /* 0x0000004900497308 */ /* 0x000fe80000000800 */
[C---:B-----5:R-:W-:Y:S04]  /*9a10*/  HMMA.16816.F32.BF16 R40, R48.reuse, R44, R40 ;  /* 0x0000002c3028723c */ /* 0x060fe80000041828 */
[----:B------:R-:W5:Y:S02]  /*9a20*/  MUFU.EX2 R3, R98 ;  /* 0x0000006200037308 */ /* 0x000f640000000800 */
[C---:B------:R-:W-:Y:S01]  /*9a30*/  HMMA.16816.F32.BF16 R36, R48.reuse, R46, R36 ;  /* 0x0000002e3024723c */ /* 0x040fe20000041824 */
[----:B------:R-:W3:Y:S05]  /*9a40*/  LDSM.16.MT88.4 R44, [R234+0x11000] ;  /* 0x01100000ea2c783b */ /* 0x000eea0000004200 */
[----:B------:R-:W-:Y:S01]  /*9a50*/  MUFU.EX2 R85, R85 ;  /* 0x0000005500557308 */ /* 0x000fe20000000800 */
[C---:B------:R-:W-:Y:S06]  /*9a60*/  HMMA.16816.F32.BF16 R32, R48.reuse, R52, R32 ;  /* 0x000000343020723c */ /* 0x040fec0000041820 */
[----:B------:R-:W-:Y:S01]  /*9a70*/  HMMA.16816.F32.BF16 R28, R48, R54, R28 ;  /* 0x00000036301c723c */ /* 0x000fe2000004181c */
[----:B------:R-:W2:Y:S01]  /*9a80*/  MUFU.EX2 R88, R88 ;  /* 0x0000005800587308 */ /* 0x000ea20000000800 */
[----:B------:R-:W3:Y:S05]  /*9a90*/  LDSM.16.MT88.4 R52, [R233+0x11000] ;  /* 0x01100000e934783b */ /* 0x000eea0000004200 */
[----:B-1----:R-:W-:Y:S01]  /*9aa0*/  F2FP.BF16.F32.PACK_AB R49, R70, R87 ;  /* 0x000000574631723e */ /* 0x002fe200000010ff */
[----:B------:R-:W-:Y:S01]  /*9ab0*/  FADD.FTZ R87, R87, R82 ;  /* 0x0000005257577221 */ /* 0x000fe20000010000 */
[----:B----4-:R-:W-:Y:S01]  /*9ac0*/  F2FP.BF16.F32.PACK_AB R51, R72, R71 ;  /* 0x000000474833723e */ /* 0x010fe200000010ff */
[----:B------:R-:W1:Y:S01]  /*9ad0*/  MUFU.EX2 R90, R90 ;  /* 0x0000005a005a7308 */ /* 0x000e620000000800 */
[----:B-----5:R-:W-:Y:S01]  /*9ae0*/  F2FP.BF16.F32.PACK_AB R48, R3, R73 ;  /* 0x000000490330723e */ /* 0x020fe200000010ff */
[----:B------:R-:W-:Y:S01]  /*9af0*/  FADD.FTZ R73, R73, R84 ;  /* 0x0000005449497221 */ /* 0x000fe20000010000 */
[----:B------:R-:W-:-:S03]  /*9b00*/  FADD.FTZ R87, R70, R87 ;  /* 0x0000005746577221 */ /* 0x000fc60000010000 */
[----:B------:R-:W-:Y:S01]  /*9b10*/  FADD.FTZ R73, R3, R73 ;  /* 0x0000004903497221 */ /* 0x000fe20000010000 */
[----:B------:R-:W-:Y:S01]  /*9b20*/  FADD.FTZ R71, R71, R87 ;  /* 0x0000005747477221 */ /* 0x000fe20000010000 */
[----:B--2---:R-:W-:Y:S01]  /*9b30*/  F2FP.BF16.F32.PACK_AB R50, R88, R85 ;  /* 0x000000555832723e */ /* 0x004fe200000010ff */
[----:B------:R-:W2:Y:S01]  /*9b40*/  MUFU.EX2 R74, R74 ;  /* 0x0000004a004a7308 */ /* 0x000ea20000000800 */
[----:B------:R-:W-:Y:S01]  /*9b50*/  FADD.FTZ R85, R85, R73 ;  /* 0x0000004955557221 */ /* 0x000fe20000010000 */
[----:B------:R-:W-:-:S03]  /*9b60*/  FADD.FTZ R71, R72, R71 ;  /* 0x0000004748477221 */ /* 0x000fc60000010000 */
[----:B------:R-:W-:Y:S01]  /*9b70*/  FADD.FTZ R85, R88, R85 ;  /* 0x0000005558557221 */ /* 0x000fe20000010000 */
[----:B------:R-:W-:Y:S02]  /*9b80*/  HMMA.16816.F32.BF16 R8, R48, R24, R8 ;  /* 0x000000183008723c */ /* 0x000fe40000041808 */
[----:B------:R-:W4:Y:S01]  /*9b90*/  MUFU.EX2 R75, R75 ;  /* 0x0000004b004b7308 */ /* 0x000f220000000800 */
[----:B-1----:R-:W-:-:S03]  /*9ba0*/  FADD.FTZ R85, R90, R85 ;  /* 0x000000555a557221 */ /* 0x002fc60000010000 */
[C---:B------:R-:W-:Y:S04]  /*9bb0*/  HMMA.16816.F32.BF16 R4, R48.reuse, R26, R4 ;  /* 0x0000001a3004723c */ /* 0x040fe80000041804 */
[----:B------:R-:W1:Y:S01]  /*9bc0*/  MUFU.EX2 R76, R76 ;  /* 0x0000004c004c7308 */ /* 0x000e620000000800 */
[----:B--2---:R-:W-:Y:S01]  /*9bd0*/  FADD.FTZ R71, R74, R71 ;  /* 0x000000474a477221 */ /* 0x004fe20000010000 */
[C---:B---3--:R-:W-:Y:S06]  /*9be0*/  HMMA.16816.F32.BF16 R16, R48.reuse, R20, R16 ;  /* 0x000000143010723c */ /* 0x048fec0000041810 */
[----:B------:R-:W2:Y:S01]  /*9bf0*/  MUFU.EX2 R77, R77 ;  /* 0x0000004d004d7308 */ /* 0x000ea20000000800 */
[----:B------:R-:W-:Y:S01]  /*9c00*/  HMMA.16816.F32.BF16 R12, R48, R22, R12 ;  /* 0x00000016300c723c */ /* 0x000fe2000004180c */
[----:B------:R-:W3:Y:S01]  /*9c10*/  LDSM.16.MT88.4 R20, [R237+0x11800] ;  /* 0x01180000ed14783b */ /* 0x000ee20000004200 */
[C---:B----4-:R-:W-:Y:S01]  /*9c20*/  F2FP.BF16.F32.PACK_AB R25, R75.reuse, R74 ;  /* 0x0000004a4b19723e */ /* 0x050fe200000010ff */
[----:B------:R-:W-:-:S03]  /*9c30*/  FADD.FTZ R71, R75, R71 ;  /* 0x000000474b477221 */ /* 0x000fc60000010000 */
[----:B------:R-:W-:Y:S01]  /*9c40*/  HMMA.16816.F32.BF16 R40, R48, R44, R40 ;  /* 0x0000002c3028723c */ /* 0x000fe20000041828 */
[----:B------:R-:W4:Y:S01]  /*9c50*/  MUFU.EX2 R89, R89 ;  /* 0x0000005900597308 */ /* 0x000f220000000800 */
[----:B-1----:R-:W-:-:S04]  /*9c60*/  FADD.FTZ R71, R76, R71 ;  /* 0x000000474c477221 */ /* 0x002fc80000010000 */
[C---:B------:R-:W-:Y:S01]  /*9c70*/  HMMA.16816.F32.BF16 R36, R48.reuse, R46, R36 ;  /* 0x0000002e3024723c */ /* 0x040fe20000041824 */
[----:B------:R-:W1:Y:S02]  /*9c80*/  LDSM.16.MT88.4 R44, [R234+0x11800] ;  /* 0x01180000ea2c783b */ /* 0x000e640000004200 */
[----:B------:R-:W5:Y:S01]  /*9c90*/  MUFU.EX2 R91, R91 ;  /* 0x0000005b005b7308 */ /* 0x000f620000000800 */
[----:B--2---:R-:W-:Y:S02]  /*9ca0*/  F2FP.BF16.F32.PACK_AB R27, R77, R76 ;  /* 0x0000004c4d1b723e */ /* 0x004fe400000010ff */
[C---:B------:R-:W-:Y:S05]  /*9cb0*/  HMMA.16816.F32.BF16 R32, R48.reuse, R52, R32 ;  /* 0x000000343020723c */ /* 0x040fea0000041820 */
[----:B------:R-:W2:Y:S01]  /*9cc0*/  MUFU.EX2 R92, R92 ;  /* 0x0000005c005c7308 */ /* 0x000ea20000000800 */
[C---:B----4-:R-:W-:Y:S01]  /*9cd0*/  F2FP.BF16.F32.PACK_AB R24, R89.reuse, R90 ;  /* 0x0000005a5918723e */ /* 0x050fe200000010ff */
[----:B------:R-:W-:Y:S01]  /*9ce0*/  FADD.FTZ R85, R89, R85 ;  /* 0x0000005559557221 */ /* 0x000fe20000010000 */
[----:B------:R-:W-:Y:S03]  /*9cf0*/  HMMA.16816.F32.BF16 R28, R48, R54, R28 ;  /* 0x00000036301c723c */ /* 0x000fe6000004181c */
[----:B-----5:R-:W-:Y:S01]  /*9d00*/  FADD.FTZ R85, R91, R85 ;  /* 0x000000555b557221 */ /* 0x020fe20000010000 */
[----:B--2---:R-:W-:-:S03]  /*9d10*/  F2FP.BF16.F32.PACK_AB R26, R92, R91 ;  /* 0x0000005b5c1a723e */ /* 0x004fc600000010ff */
[----:B------:R-:W-:-:S05]  /*9d20*/  FADD.FTZ R3, R92, R85 ;  /* 0x000000555c037221 */ /* 0x000fca0000010000 */
[----:B------:R2:W-:Y:S01]  /*9d30*/  STL [R1+0x8], R3 ;  /* 0x0000080301007387 */ /* 0x0005e20000100800 */
[C---:B------:R-:W-:Y:S06]  /*9d40*/  HMMA.16816.F32.BF16 R152, R24.reuse, R148, R8 ;  /* 0x000000941898723c */ /* 0x040fec0000041808 */
[C---:B------:R-:W-:Y:S06]  /*9d50*/  HMMA.16816.F32.BF16 R148, R24.reuse, R150, R4 ;  /* 0x000000961894723c */ /* 0x040fec0000041804 */
[----:B------:R-:W-:Y:S01]  /*9d60*/  HMMA.16816.F32.BF16 R136, R24, R132, R32 ;  /* 0x000000841888723c */ /* 0x000fe20000041820 */
[----:B------:R-:W-:-:S05]  /*9d70*/  FADD.FTZ R4, R77, R71 ;  /* 0x000000474d047221 */ /* 0x000fca0000010000 */
[----:B------:R2:W-:Y:S01]  /*9d80*/  STL [R1+0x4], R4 ;  /* 0x0000040401007387 */ /* 0x0005e20000100800 */
[C---:B---3--:R-:W-:Y:S06]  /*9d90*/  HMMA.16816.F32.BF16 R160, R24.reuse, R20, R16 ;  /* 0x0000001418a0723c */ /* 0x048fec0000041810 */
[C---:B------:R-:W-:Y:S06]  /*9da0*/  HMMA.16816.F32.BF16 R156, R24.reuse, R22, R12 ;  /* 0x00000016189c723c */ /* 0x040fec000004180c */
[C---:B-1----:R-:W-:Y:S06]  /*9db0*/  HMMA.16816.F32.BF16 R144, R24.reuse, R44, R40 ;  /* 0x0000002c1890723c */ /* 0x042fec0000041828 */
[C---:B------:R-:W-:Y:S06]  /*9dc0*/  HMMA.16816.F32.BF16 R140, R24.reuse, R46, R36 ;  /* 0x0000002e188c723c */ /* 0x040fec0000041824 */
[----:B------:R-:W-:Y:S01]  /*9dd0*/  HMMA.16816.F32.BF16 R132, R24, R134, R28 ;  /* 0x000000861884723c */ /* 0x000fe2000004181c */
[----:B------:R-:W-:-:S08]  /*9de0*/  NOP ;  /* 0x0000000000007918 */ /* 0x000fd00000000000 */
[----:B--2---:R-:W-:-:S15]  /*9df0*/  @!P1 BRA `(.L_x_2284) ;  /* 0x0000006400bc9947 */ /* 0x004fde0003800000 */
        /* <DEDUP_REMOVED lines=66> */
.L_x_2285:
[----:B------:R-:W-:-:S04]  /*a220*/  ULEA UR4, -UR8, URZ, 0x8 ;  /* 0x0000003f08047291 */ /* 0x000fc8000f8e413f */
[----:B------:R-:W-:Y:S02]  /*a230*/  USHF.R.S32.HI UR13, URZ, 0x1f, UR4 ;  /* 0x0000001f3f0d7899 */ /* 0x000fe40008011404 */
[----:B------:R-:W-:-:S04]  /*a240*/  MOV R6, UR4 ;  /* 0x0000000400067c02 */ /* 0x000fc80008000f00 */
[----:B------:R-:W-:-:S07]  /*a250*/  MOV R4, UR13 ;  /* 0x0000000d00047c02 */ /* 0x000fce0008000f00 */
.L_x_2286:
[----:B------:R-:W-:Y:S01]  /*a260*/  USHF.L.U32 UR4, UR8, 0x5, URZ ;  /* 0x0000000508047899 */ /* 0x000fe2000800063f */
[C---:B------:R-:W-:Y:S01]  /*a270*/  LEA R245, P1, R6.reuse, R245, 0x1 ;  /* 0x000000f506f57211 */ /* 0x040fe200078208ff */
[----:B------:R-:W-:Y:S01]  /*a280*/  USHF.L.U64.HI UR9, UR8, 0x5, UR9 ;  /* 0x0000000508097899 */ /* 0x000fe20008010209 */
[----:B------:R-:W1:Y:S01]  /*a290*/  S2R R3, SR_TID.X ;  /* 0x0000000000037919 */ /* 0x000e620000002100 */
[----:B------:R-:W-:Y:S01]  /*a2a0*/  UISETP.GE.AND UP0, UPT, UR12, 0x3, UPT ;  /* 0x000000030c00788c */ /* 0x000fe2000bf06270 */
        /* <DEDUP_REMOVED lines=20> */
[----:B------:R-:W-:Y:S01]  /*a3f0*/  IADD3.X R13, R15, UR9, RZ, P1, !PT ;  /* 0x000000090f0d7c10 */ /* 0x000fe20008ffe4ff */
[----:B-1----:R-:W-:Y:S01]  /*a400*/  IMAD.SHL.U32 R3, R3, 0x2, RZ ;  /* 0x0000000203037824 */ /* 0x002fe200078e00ff */
[----:B------:R-:W-:-:S03]  /*a410*/  IADD3 R10, P1, R12, UR4, RZ ;  /* 0x000000040c0a7c10 */ /* 0x000fc6000ff3e0ff */
[----:B------:R-:W-:Y:S01]  /*a420*/  LDGSTS.E.BYPASS.LTC128B.128 [R246+0xc800], desc[UR14][R12.64] ;  /* 0x0c8000000cf67fae */ /* 0x000fe2000b901d4e */
[----:B------:R-:W-:Y:S02]  /*a430*/  IADD3.X R11, R13, UR9, RZ, P1, !PT ;  /* 0x000000090d0b7c10 */ /* 0x000fe40008ffe4ff */
[----:B------:R-:W-:Y:S02]  /*a440*/  IADD3 R8, P1, R10, UR4, RZ ;  /* 0x000000040a087c10 */ /* 0x000fe4000ff3e0ff */
[----:B------:R-:W-:Y:S01]  /*a450*/  LOP3.LUT R206, R3, 0x6, RZ, 0xc0, !PT ;  /* 0x0000000603ce7812 */ /* 0x000fe200078ec0ff */
[----:B------:R1:W-:Y:S01]  /*a460*/  LDGSTS.E.BYPASS.LTC128B.128 [R246+0xd000], desc[UR14][R10.64] ;  /* 0x0d0000000af67fae */ /* 0x0003e2000b901d4e */
        /* <DEDUP_REMOVED lines=14> */
[----:B------:R1:W-:Y:S01]  /*a550*/  LDGSTS.E.BYPASS.LTC128B.128 [R246+0xf800], desc[UR14][R14.64] ;  /* 0x0f8000000ef67fae */ /* 0x0003e2000b901d4e */
[----:B------:R-:W-:Y:S02]  /*a560*/  IADD3.X R11, R15, UR9, RZ, P1, !PT ;  /* 0x000000090f0b7c10 */ /* 0x000fe40008ffe4ff */
[----:B--2---:R-:W-:-:S03]  /*a570*/  IADD3 R8, P1, R10, UR4, RZ ;  /* 0x000000040a087c10 */ /* 0x004fc6000ff3e0ff */
[----:B------:R-:W-:Y:S01]  /*a580*/  LDGSTS.E.BYPASS.LTC128B.128 [R246+0x10000], desc[UR14][R10.64] ;  /* 0x100000000af67fae */ /* 0x000fe2000b901d4e */
[----:B------:R-:W-:-:S05]  /*a590*/  IADD3.X R9, R11, UR9, RZ, P1, !PT ;  /* 0x000000090b097c10 */ /* 0x000fca0008ffe4ff */
[----:B------:R-:W-:Y:S01]  /*a5a0*/  LDGSTS.E.BYPASS.LTC128B.128 [R246+0x10800], desc[UR14][R8.64] ;  /* 0x1080000008f67fae */ /* 0x000fe2000b901d4e */
[----:B---3--:R-:W-:-:S04]  /*a5b0*/  IADD3 R4, P1, R8, UR4, RZ ;  /* 0x0000000408047c10 */ /* 0x008fc8000ff3e0ff */
[----:B------:R-:W-:Y:S02]  /*a5c0*/  IADD3.X R5, R9, UR9, RZ, P1, !PT ;  /* 0x0000000909057c10 */ /* 0x000fe40008ffe4ff */
[----:B------:R-:W-:Y:S01]  /*a5d0*/  IADD3 R6, P1, R4, UR4, RZ ;  /* 0x0000000404067c10 */ /* 0x000fe2000ff3e0ff */
[----:B------:R-:W-:Y:S02]  /*a5e0*/  USHF.L.U32 UR4, UR20, 0x8, URZ ;  /* 0x0000000814047899 */ /* 0x000fe4000800063f */
[----:B------:R-:W-:Y:S01]  /*a5f0*/  LDGSTS.E.BYPASS.LTC128B.128 [R246+0x11000], desc[UR14][R4.64] ;  /* 0x1100000004f67fae */ /* 0x000fe2000b901d4e */
[----:B------:R-:W-:-:S03]  /*a600*/  IADD3.X R7, R5, UR9, RZ, P1, !PT ;  /* 0x0000000905077c10 */ /* 0x000fc60008ffe4ff */
[----:B------:R-:W-:Y:S02]  /*a610*/  LOP3.LUT R215, R206, UR4, RZ, 0xfc, !PT ;  /* 0x00000004ced77c12 */ /* 0x000fe4000f8efcff */
[----:B------:R2:W-:Y:S04]  /*a620*/  LDGSTS.E.BYPASS.LTC128B.128 [R246+0x11800], desc[UR14][R6.64] ;  /* 0x1180000006f67fae */ /* 0x0005e8000b901d4e */
[----:B------:R-:W-:Y:S04]  /*a630*/  LDSM.16.M88.4 R64, [R242] ;  /* 0x00000000f240783b */ /* 0x000fe80000000200 */
[----:B------:R-:W3:Y:S04]  /*a640*/  LDSM.16.M88.4 R44, [R241+0x2000] ;  /* 0x00200000f12c783b */ /* 0x000ee80000000200 */
[----:B------:R-:W4:Y:S04]  /*a650*/  LDSM.16.M88.4 R36, [R241+0x2800] ;  /* 0x00280000f124783b */ /* 0x000f280000000200 */
[----:B------:R-:W-:Y:S04]  /*a660*/  LDSM.16.M88.4 R192, [R188] ;  /* 0x00000000bcc0783b */ /* 0x000fe80000000200 */
[----:B------:R-:W5:Y:S04]  /*a670*/  LDSM.16.M88.4 R56, [R236+0x2000] ;  /* 0x00200000ec38783b */ /* 0x000f680000000200 */
[----:B------:R-:W5:Y:S04]  /*a680*/  LDSM.16.M88.4 R28, [R241+0x3000] ;  /* 0x00300000f11c783b */ /* 0x000f680000000200 */
[----:B------:R-:W5:Y:S04]  /*a690*/  LDSM.16.M88.4 R52, [R236+0x2800] ;  /* 0x00280000ec34783b */ /* 0x000f680000000200 */
[----:B-1----:R-:W1:Y:S04]  /*a6a0*/  LDSM.16.M88.4 R12, [R241+0x4000] ;  /* 0x00400000f10c783b */ /* 0x002e680000000200 */
[----:B--2---:R-:W2:Y:S04]  /*a6b0*/  LDSM.16.M88.4 R4, [R241+0x4800] ;  /* 0x00480000f104783b */ /* 0x004ea80000000200 */
[----:B------:R-:W2:Y:S04]  /*a6c0*/  LDSM.16.M88.4 R120, [R241+0x6000] ;  /* 0x00600000f178783b */ /* 0x000ea80000000200 */
[----:B------:R-:W2:Y:S01]  /*a6d0*/  LDSM.16.M88.4 R184, [R236+0x3000] ;  /* 0x00300000ecb8783b */ /* 0x000ea20000000200 */
[C---:B---3--:R-:W-:Y:S03]  /*a6e0*/  HMMA.16816.F32.BF16 R48, R64.reuse, R44, RZ ;  /* 0x0000002c4030723c */ /* 0x048fe600000418ff */
[----:B------:R-:W3:Y:S04]  /*a6f0*/  LDSM.16.M88.4 R60, [R236+0x4000] ;  /* 0x00400000ec3c783b */ /* 0x000ee80000000200 */
[----:B------:R-:W-:Y:S01]  /*a700*/  LDSM.16.M88.4 R104, [R241+0x7000] ;  /* 0x00700000f168783b */ /* 0x000fe20000000200 */
[C---:B------:R-:W-:Y:S03]  /*a710*/  HMMA.16816.F32.BF16 R44, R64.reuse, R46, RZ ;  /* 0x0000002e402c723c */ /* 0x040fe600000418ff */
[----:B------:R-:W-:Y:S03]  /*a720*/  LDSM.16.M88.4 R172, [R241+0x5000] ;  /* 0x00500000f1ac783b */ /* 0x000fe60000000200 */
[C---:B----4-:R-:W-:Y:S01]  /*a730*/  HMMA.16816.F32.BF16 R40, R64.reuse, R36, RZ ;  /* 0x000000244028723c */ /* 0x050fe200000418ff */
[----:B------:R-:W-:Y:S04]  /*a740*/  LDSM.16.M88.4 R88, [R241+0x8000] ;  /* 0x00800000f158783b */ /* 0x000fe80000000200 */
[----:B------:R-:W-:Y:S01]  /*a750*/  LDSM.16.M88.4 R80, [R241+0x8800] ;  /* 0x00880000f150783b */ /* 0x000fe20000000200 */
[----:B------:R-:W-:Y:S03]  /*a760*/  HMMA.16816.F32.BF16 R36, R64, R38, RZ ;  /* 0x000000264024723c */ /* 0x000fe600000418ff */
[----:B------:R-:W-:Y:S03]  /*a770*/  LDSM.16.M88.4 R20, [R241+0x3800] ;  /* 0x00380000f114783b */ /* 0x000fe60000000200 */
[C---:B-----5:R-:W-:Y:S01]  /*a780*/  HMMA.16816.F32.BF16 R48, R192.reuse, R56, R48 ;  /* 0x00000038c030723c */ /* 0x060fe20000041830 */
[----:B------:R-:W-:Y:S04]  /*a790*/  LDSM.16.M88.4 R128, [R241+0x5800] ;  /* 0x00580000f180783b */ /* 0x000fe80000000200 */
[----:B------:R-:W-:Y:S01]  /*a7a0*/  LDSM.16.M88.4 R112, [R241+0x6800] ;  /* 0x00680000f170783b */ /* 0x000fe20000000200 */
[----:B------:R-:W-:Y:S03]  /*a7b0*/  HMMA.16816.F32.BF16 R44, R192, R58, R44 ;  /* 0x0000003ac02c723c */ /* 0x000fe6000004182c */
[----:B------:R-:W4:Y:S03]  /*a7c0*/  LDSM.16.M88.4 R56, [R236+0x4800] ;  /* 0x00480000ec38783b */ /* 0x000f260000000200 */
[----:B------:R-:W-:Y:S01]  /*a7d0*/  HMMA.16816.F32.BF16 R32, R64, R28, RZ ;  /* 0x0000001c4020723c */ /* 0x000fe200000418ff */
[----:B------:R-:W-:Y:S04]  /*a7e0*/  LDSM.16.M88.4 R96, [R241+0x7800] ;  /* 0x00780000f160783b */ /* 0x000fe80000000200 */
[----:B------:R-:W-:Y:S01]  /*a7f0*/  LDSM.16.M88.4 R72, [R241+0x9000] ;  /* 0x00900000f148783b */ /* 0x000fe20000000200 */
[C---:B------:R-:W-:Y:S03]  /*a800*/  HMMA.16816.F32.BF16 R40, R192.reuse, R52, R40 ;  /* 0x00000034c028723c */ /* 0x040fe60000041828 */
[----:B------:R-:W-:Y:S03]  /*a810*/  LDSM.16.M88.4 R188, [R241+0x9800] ;  /* 0x00980000f1bc783b */ /* 0x000fe60000000200 */
[----:B------:R-:W-:Y:S01]  /*a820*/  HMMA.16816.F32.BF16 R36, R192, R54, R36 ;  /* 0x00000036c024723c */ /* 0x000fe20000041824 */
[----:B------:R-:W5:Y:S04]  /*a830*/  LDSM.16.M88.4 R52, [R236+0x6000] ;  /* 0x00600000ec34783b */ /* 0x000f680000000200 */
[----:B------:R-:W-:Y:S01]  /*a840*/  LDSM.16.M88.4 R200, [R236+0x5000] ;  /* 0x00500000ecc8783b */ /* 0x000fe20000000200 */
[C---:B------:R-:W-:Y:S03]  /*a850*/  HMMA.16816.F32.BF16 R28, R64.reuse, R30, RZ ;  /* 0x0000001e401c723c */ /* 0x040fe600000418ff */
[----:B------:R-:W-:Y:S03]  /*a860*/  LDSM.16.M88.4 R196, [R236+0x5800] ;  /* 0x00580000ecc4783b */ /* 0x000fe60000000200 */
[C---:B-1----:R-:W-:Y:S01]  /*a870*/  HMMA.16816.F32.BF16 R16, R64.reuse, R12, RZ ;  /* 0x0000000c4010723c */ /* 0x042fe200000418ff */
[----:B------:R-:W-:Y:S04]  /*a880*/  LDSM.16.M88.4 R180, [R236+0x3800] ;  /* 0x00380000ecb4783b */ /* 0x000fe80000000200 */
[----:B------:R-:W0:Y:S01]  /*a890*/  LDGDEPBAR ;  /* 0x00000000000079af */ /* 0x000e220000000000 */
[C---:B--2---:R-:W-:Y:S06]  /*a8a0*/  HMMA.16816.F32.BF16 R8, R64.reuse, R4, RZ ;  /* 0x000000044008723c */ /* 0x044fec00000418ff */
[C---:B------:R-:W-:Y:S06]  /*a8b0*/  HMMA.16816.F32.BF16 R12, R64.reuse, R14, RZ ;  /* 0x0000000e400c723c */ /* 0x040fec00000418ff */
[C---:B------:R-:W-:Y:S06]  /*a8c0*/  HMMA.16816.F32.BF16 R4, R64.reuse, R6, RZ ;  /* 0x000000064004723c */ /* 0x040fec00000418ff */
[C---:B------:R-:W-:Y:S06]  /*a8d0*/  HMMA.16816.F32.BF16 R124, R64.reuse, R120, RZ ;  /* 0x00000078407c723c */ /* 0x040fec00000418ff */
[----:B------:R-:W-:Y:S06]  /*a8e0*/  HMMA.16816.F32.BF16 R120, R64, R122, RZ ;  /* 0x0000007a4078723c */ /* 0x000fec00000418ff */
[C---:B------:R-:W-:Y:S06]  /*a8f0*/  HMMA.16816.F32.BF16 R32, R192.reuse, R184, R32 ;  /* 0x000000b8c020723c */ /* 0x040fec0000041820 */
[C---:B------:R-:W-:Y:S01]  /*a900*/  HMMA.16816.F32.BF16 R28, R192.reuse, R186, R28 ;  /* 0x000000bac01c723c */ /* 0x040fe2000004181c */
[----:B------:R-:W1:Y:S05]  /*a910*/  LDSM.16.M88.4 R184, [R236+0x7000] ;  /* 0x00700000ecb8783b */ /* 0x000e6a0000000200 */
[C---:B---3--:R-:W-:Y:S06]  /*a920*/  HMMA.16816.F32.BF16 R16, R192.reuse, R60, R16 ;  /* 0x0000003cc010723c */ /* 0x048fec0000041810 */
[C---:B------:R-:W-:Y:S01]  /*a930*/  HMMA.16816.F32.BF16 R12, R192.reuse, R62, R12 ;  /* 0x0000003ec00c723c */ /* 0x040fe2000004180c */
[----:B------:R-:W2:Y:S05]  /*a940*/  LDSM.16.M88.4 R60, [R236+0x8000] ;  /* 0x00800000ec3c783b */ /* 0x000eaa0000000200 */
[C---:B----4-:R-:W-:Y:S06]  /*a950*/  HMMA.16816.F32.BF16 R8, R192.reuse, R56, R8 ;  /* 0x00000038c008723c */ /* 0x050fec0000041808 */
[C---:B------:R-:W-:Y:S01]  /*a960*/  HMMA.16816.F32.BF16 R4, R192.reuse, R58, R4 ;  /* 0x0000003ac004723c */ /* 0x040fe20000041804 */
[----:B------:R-:W3:Y:S05]  /*a970*/  LDSM.16.M88.4 R56, [R236+0x8800] ;  /* 0x00880000ec38783b */ /* 0x000eea0000000200 */
[C---:B-----5:R-:W-:Y:S06]  /*a980*/  HMMA.16816.F32.BF16 R124, R192.reuse, R52, R124 ;  /* 0x00000034c07c723c */ /* 0x060fec000004187c */
[----:B------:R-:W-:Y:S01]  /*a990*/  HMMA.16816.F32.BF16 R120, R192, R54, R120 ;  /* 0x00000036c078723c */ /* 0x000fe20000041878 */
[----:B------:R-:W4:Y:S05]  /*a9a0*/  LDSM.16.M88.4 R52, [R236+0x9000] ;  /* 0x00900000ec34783b */ /* 0x000f2a0000000200 */
        /* <DEDUP_REMOVED lines=22> */
[----:B--2---:R-:W-:Y:S01]  /*ab10*/  HMMA.16816.F32.BF16 R92, R192, R60, R92 ;  /* 0x0000003cc05c723c */ /* 0x004fe2000004185c */
[----:B------:R-:W-:-:S05]  /*ab20*/  VIADD R184, R239, 0x800 ;  /* 0x00000800efb87836 */ /* 0x000fca0000000000 */
[----:B---3--:R-:W-:Y:S01]  /*ab30*/  HMMA.16816.F32.BF16 R84, R192, R56, R84 ;  /* 0x00000038c054723c */ /* 0x008fe20000041854 */
[----:B------:R-:W-:-:S05]  /*ab40*/  VIADD R60, R239, 0x1800 ;  /* 0x00001800ef3c7836 */ /* 0x000fca0000000000 */
[----:B------:R-:W-:Y:S01]  /*ab50*/  HMMA.16816.F32.BF16 R176, R192, R200, R176 ;  /* 0x000000c8c0b0723c */ /* 0x000fe200000418b0 */
[----:B------:R-:W-:-:S05]  /*ab60*/  VIADD R56, R239, 0x2000 ;  /* 0x00002000ef387836 */ /* 0x000fca0000000000 */
[C---:B------:R-:W-:Y:S01]  /*ab70*/  HMMA.16816.F32.BF16 R172, R192.reuse, R202, R172 ;  /* 0x000000cac0ac723c */ /* 0x040fe200000418ac */
[----:B------:R-:W-:Y:S05]  /*ab80*/  LDSM.16.M88.4 R200, [R240] ;  /* 0x00000000f0c8783b */ /* 0x000fea0000000200 */
[C---:B------:R-:W-:Y:S01]  /*ab90*/  HMMA.16816.F32.BF16 R104, R192.reuse, R186, R104 ;  /* 0x000000bac068723c */ /* 0x040fe20000041868 */
[----:B------:R-:W1:Y:S05]  /*aba0*/  LDSM.16.M88.4 R184, [R184] ;  /* 0x00000000b8b8783b */ /* 0x000e6a0000000200 */
[C---:B------:R-:W-:Y:S01]  /*abb0*/  HMMA.16816.F32.BF16 R88, R192.reuse, R62, R88 ;  /* 0x0000003ec058723c */ /* 0x040fe20000041858 */
[----:B------:R-:W2:Y:S05]  /*abc0*/  LDSM.16.M88.4 R60, [R60] ;  /* 0x000000003c3c783b */ /* 0x000eaa0000000200 */
[C---:B------:R-:W-:Y:S01]  /*abd0*/  HMMA.16816.F32.BF16 R80, R192.reuse, R58, R80 ;  /* 0x0000003ac050723c */ /* 0x040fe20000041850 */
[----:B------:R-:W3:Y:S05]  /*abe0*/  LDSM.16.M88.4 R56, [R56] ;  /* 0x000000003838783b */ /* 0x000eea0000000200 */
[C---:B----4-:R-:W-:Y:S06]  /*abf0*/  HMMA.16816.F32.BF16 R76, R192.reuse, R52, R76 ;  /* 0x00000034c04c723c */ /* 0x050fec000004184c */
[----:B------:R-:W-:Y:S01]  /*ac00*/  HMMA.16816.F32.BF16 R168, R192, R196, R168 ;  /* 0x000000c4c0a8723c */ /* 0x000fe200000418a8 */
[----:B------:R-:W-:-:S05]  /*ac10*/  VIADD R52, R239, 0x2800 ;  /* 0x00002800ef347836 */ /* 0x000fca0000000000 */
[C---:B------:R-:W-:Y:S01]  /*ac20*/  HMMA.16816.F32.BF16 R128, R192.reuse, R198, R128 ;  /* 0x000000c6c080723c */ /* 0x040fe20000041880 */
[----:B------:R-:W4:Y:S05]  /*ac30*/  LDSM.16.M88.4 R196, [R236+0x9800] ;  /* 0x00980000ecc4783b */ /* 0x000f2a0000000200 */
[C---:B------:R-:W-:Y:S01]  /*ac40*/  HMMA.16816.F32.BF16 R72, R192.reuse, R54, R72 ;  /* 0x00000036c048723c */ /* 0x040fe20000041848 */
[----:B------:R-:W4:Y:S05]  /*ac50*/  LDSM.16.M88.4 R52, [R52] ;  /* 0x000000003434783b */ /* 0x000f2a0000000200 */
[C---:B------:R-:W-:Y:S06]  /*ac60*/  HMMA.16816.F32.BF16 R24, R192.reuse, R180, R24 ;  /* 0x000000b4c018723c */ /* 0x040fec0000041818 */
[C---:B------:R-:W-:Y:S01]  /*ac70*/  HMMA.16816.F32.BF16 R20, R192.reuse, R182, R20 ;  /* 0x000000b6c014723c */ /* 0x040fe20000041814 */
[----:B------:R-:W4:Y:S05]  /*ac80*/  LDSM.16.M88.4 R180, [R236+0x7800] ;  /* 0x00780000ecb4783b */ /* 0x000f2a0000000200 */
[C---:B-----5:R-:W-:Y:S06]  /*ac90*/  HMMA.16816.F32.BF16 R116, R192.reuse, R188, R116 ;  /* 0x000000bcc074723c */ /* 0x060fec0000041874 */
[----:B------:R-:W-:Y:S01]  /*aca0*/  HMMA.16816.F32.BF16 R112, R192, R190, R112 ;  /* 0x000000bec070723c */ /* 0x000fe20000041870 */
[----:B------:R-:W5:Y:S05]  /*acb0*/  LDSM.16.M88.4 R188, [R239] ;  /* 0x00000000efbc783b */ /* 0x000f6a0000000200 */
[C---:B-1----:R-:W-:Y:S06]  /*acc0*/  HMMA.16816.F32.BF16 R40, R200.reuse, R184, R40 ;  /* 0x000000b8c828723c */ /* 0x042fec0000041828 */
[C---:B------:R-:W-:Y:S01]  /*acd0*/  HMMA.16816.F32.BF16 R36, R200.reuse, R186, R36 ;  /* 0x000000bac824723c */ /* 0x040fe20000041824 */
[----:B------:R-:W1:Y:S05]  /*ace0*/  LDSM.16.M88.4 R184, [R229] ;  /* 0x00000000e5b8783b */ /* 0x000e6a0000000200 */
[C---:B--2---:R-:W-:Y:S06]  /*acf0*/  HMMA.16816.F32.BF16 R24, R200.reuse, R60, R24 ;  /* 0x0000003cc818723c */ /* 0x044fec0000041818 */
[C---:B------:R-:W-:Y:S01]  /*ad00*/  HMMA.16816.F32.BF16 R20, R200.reuse, R62, R20 ;  /* 0x0000003ec814723c */ /* 0x040fe20000041814 */
[----:B------:R-:W-:Y:S05]  /*ad10*/  LDSM.16.M88.4 R60, [R238] ;  /* 0x00000000ee3c783b */ /* 0x000fea0000000200 */
[C---:B---3--:R-:W-:Y:S06]  /*ad20*/  HMMA.16816.F32.BF16 R16, R200.reuse, R56, R16 ;  /* 0x00000038c810723c */ /* 0x048fec0000041810 */
[----:B------:R-:W-:Y:S01]  /*ad30*/  HMMA.16816.F32.BF16 R12, R200, R58, R12 ;  /* 0x0000003ac80c723c */ /* 0x000fe2000004180c */
[----:B------:R-:W2:Y:S05]  /*ad40*/  LDSM.16.M88.4 R56, [R166] ;  /* 0x00000000a638783b */ /* 0x000eaa0000000200 */
[C---:B----4-:R-:W-:Y:S06]  /*ad50*/  HMMA.16816.F32.BF16 R68, R192.reuse, R196, R68 ;  /* 0x000000c4c044723c */ /* 0x050fec0000041844 */
[----:B------:R-:W-:Y:S01]  /*ad60*/  HMMA.16816.F32.BF16 R64, R192, R198, R64 ;  /* 0x000000c6c040723c */ /* 0x000fe20000041840 */
[----:B------:R-:W3:Y:S05]  /*ad70*/  LDSM.16.M88.4 R196, [R232] ;  /* 0x00000000e8c4783b */ /* 0x000eea0000000200 */
[C---:B------:R-:W-:Y:S06]  /*ad80*/  HMMA.16816.F32.BF16 R8, R200.reuse, R52, R8 ;  /* 0x00000034c808723c */ /* 0x040fec0000041808 */
[----:B------:R-:W-:Y:S01]  /*ad90*/  HMMA.16816.F32.BF16 R4, R200, R54, R4 ;  /* 0x00000036c804723c */ /* 0x000fe20000041804 */
[----:B------:R-:W4:Y:S05]  /*ada0*/  LDSM.16.M88.4 R52, [R166+0x800] ;  /* 0x00080000a634783b */ /* 0x000f2a0000000200 */
[----:B------:R-:W-:Y:S06]  /*adb0*/  HMMA.16816.F32.BF16 R100, R192, R180, R100 ;  /* 0x000000b4c064723c */ /* 0x000fec0000041864 */
[----:B-----5:R-:W-:Y:S01]  /*adc0*/  HMMA.16816.F32.BF16 R48, R200, R188, R48 ;  /* 0x000000bcc830723c */ /* 0x020fe20000041830 */
[----:B------:R-:W-:-:S05]  /*add0*/  VIADD R180, R239, 0x1000 ;  /* 0x00001000efb47836 */ /* 0x000fca0000000000 */
[----:B------:R-:W-:Y:S01]  /*ade0*/  HMMA.16816.F32.BF16 R96, R192, R182, R96 ;  /* 0x000000b6c060723c */ /* 0x000fe20000041860 */
[----:B------:R-:W5:Y:S04]  /*adf0*/  LDSM.16.M88.4 R180, [R180] ;  /* 0x00000000b4b4783b */ /* 0x000f680000000200 */
[----:B------:R-:W-:Y:S01]  /*ae00*/  LDSM.16.M88.4 R192, [R231] ;  /* 0x00000000e7c0783b */ /* 0x000fe20000000200 */
[C---:B------:R-:W-:Y:S03]  /*ae10*/  HMMA.16816.F32.BF16 R44, R200.reuse, R190, R44 ;  /* 0x000000bec82c723c */ /* 0x040fe6000004182c */
[----:B------:R-:W5:Y:S03]  /*ae20*/  LDSM.16.M88.4 R188, [R230] ;  /* 0x00000000e6bc783b */ /* 0x000f660000000200 */
[C---:B-1----:R-:W-:Y:S06]  /*ae30*/  HMMA.16816.F32.BF16 R116, R200.reuse, R184, R116 ;  /* 0x000000b8c874723c */ /* 0x042fec0000041874 */
[----:B------:R-:W-:Y:S01]  /*ae40*/  HMMA.16816.F32.BF16 R112, R200, R186, R112 ;  /* 0x000000bac870723c */ /* 0x000fe20000041870 */
[----:B------:R-:W1:Y:S05]  /*ae50*/  LDSM.16.M88.4 R184, [R166+0x1800] ;  /* 0x00180000a6b8783b */ /* 0x000e6a0000000200 */
[C---:B--2---:R-:W-:Y:S06]  /*ae60*/  HMMA.16816.F32.BF16 R48, R60.reuse, R56, R48 ;  /* 0x000000383c30723c */ /* 0x044fec0000041830 */
[----:B------:R-:W-:Y:S01]  /*ae70*/  HMMA.16816.F32.BF16 R44, R60, R58, R44 ;  /* 0x0000003a3c2c723c */ /* 0x000fe2000004182c */
[----:B------:R-:W-:-:S05]  /*ae80*/  IMAD.U32 R56, RZ, RZ, UR4 ;  /* 0x00000004ff387e24 */ /* 0x000fca000f8e00ff */
[----:B------:R-:W-:Y:S01]  /*ae90*/  LOP3.LUT R3, R56, 0x8, R206, 0xfe, !PT ;  /* 0x0000000838037812 */ /* 0x000fe200078efece */
[C---:B---3--:R-:W-:Y:S01]  /*aea0*/  HMMA.16816.F32.BF16 R176, R200.reuse, R196, R176 ;  /* 0x000000c4c8b0723c */ /* 0x048fe200000418b0 */
[----:B------:R-:W2:Y:S02]  /*aeb0*/  LDSM.16.M88.4 R56, [R166+0x2000] ;  /* 0x00200000a638783b */ /* 0x000ea40000000200 */
[C---:B------:R-:W-:Y:S02]  /*aec0*/  ISETP.GE.AND P5, PT, R3.reuse, R205, PT ;  /* 0x000000cd0300720c */ /* 0x040fe40003fa6270 */
[----:B------:R-:W-:Y:S01]  /*aed0*/  ISETP.GE.AND P1, PT, R3, R204, PT ;  /* 0x000000cc0300720c */ /* 0x000fe20003f26270 */
[----:B------:R-:W-:Y:S01]  /*aee0*/  HMMA.16816.F32.BF16 R172, R200, R198, R172 ;  /* 0x000000c6c8ac723c */ /* 0x000fe200000418ac */
[----:B------:R-:W3:Y:S01]  /*aef0*/  LDSM.16.M88.4 R196, [R166+0x1000] ;  /* 0x00100000a6c4783b */ /* 0x000ee20000000200 */
[----:B------:R-:W-:-:S04]  /*af00*/  VIADD R3, R215, 0x9 ;  /* 0x00000009d7037836 */ /* 0x000fc80000000000 */
[C---:B----4-:R-:W-:Y:S01]  /*af10*/  HMMA.16816.F32.BF16 R40, R60.reuse, R52, R40 ;  /* 0x000000343c28723c */ /* 0x050fe20000041828 */
[CC--:B------:R-:W-:Y:S02]  /*af20*/  ISETP.GE.AND P2, PT, R3.reuse, R205.reuse, PT ;  /* 0x000000cd0300720c */ /* 0x0c0fe40003f46270 */
[----:B------:R-:W-:Y:S01]  /*af30*/  ISETP.GE.AND P4, PT, R3, R204, PT ;  /* 0x000000cc0300720c */ /* 0x000fe20003f86270 */
[----:B------:R-:W-:Y:S01]  /*af40*/  VIADD R3, R215, 0x19 ;  /* 0x00000019d7037836 */ /* 0x000fe20000000000 */
[----:B------:R-:W-:Y:S01]  /*af50*/  FSEL R222, R45, -INF , !P2 ;  /* 0xff8000002dde7808 */ /* 0x000fe20005000000 */
[----:B------:R-:W-:Y:S01]  /*af60*/  HMMA.16816.F32.BF16 R36, R60, R54, R36 ;  /* 0x000000363c24723c */ /* 0x000fe20000041824 */
[----:B------:R-:W-:Y:S01]  /*af70*/  VIADD R52, R215, 0x1 ;  /* 0x00000001d7347836 */ /* 0x000fe20000000000 */
[----:B------:R-:W-:Y:S01]  /*af80*/  FSEL R217, R47, -INF , !P4 ;  /* 0xff8000002fd97808 */ /* 0x000fe20006000000 */
[----:B------:R-:W-:Y:S01]  /*af90*/  VIADD R45, R215, 0x21 ;  /* 0x00000021d72d7836 */ /* 0x000fe20000000000 */
[----:B------:R-:W-:-:S02]  /*afa0*/  ISETP.GE.AND P2, PT, R3, R205, PT ;  /* 0x000000cd0300720c */ /* 0x000fc40003f46270 */
[C---:B------:R-:W-:Y:S01]  /*afb0*/  ISETP.GE.AND P3, PT, R52.reuse, R205, PT ;  /* 0x000000cd3400720c */ /* 0x040fe20003f66270 */
[C---:B-----5:R-:W-:Y:S01]  /*afc0*/  HMMA.16816.F32.BF16 R32, R200.reuse, R180, R32 ;  /* 0x000000b4c820723c */ /* 0x060fe20000041820 */
[-C--:B------:R-:W-:Y:S02]  /*afd0*/  ISETP.GE.AND P6, PT, R52, R204.reuse, PT ;  /* 0x000000cc3400720c */ /* 0x080fe40003fc6270 */
[----:B------:R-:W4:Y:S01]  /*afe0*/  LDSM.16.M88.4 R52, [R166+0x2800] ;  /* 0x00280000a634783b */ /* 0x000f220000000200 */
[----:B------:R-:W-:Y:S02]  /*aff0*/  FSEL R219, R49, -INF , !P3 ;  /* 0xff80000031db7808 */ /* 0x000fe40005800000 */
[----:B------:R-:W-:Y:S01]  /*b000*/  HMMA.16816.F32.BF16 R28, R200, R182, R28 ;  /* 0x000000b6c81c723c */ /* 0x000fe2000004181c */
[----:B------:R-:W5:Y:S01]  /*b010*/  LDSM.16.M88.4 R180, [R228] ;  /* 0x00000000e4b4783b */ /* 0x000f620000000200 */
[----:B------:R-:W-:Y:S01]  /*b020*/  ISETP.GE.AND P4, PT, R3, R204, PT ;  /* 0x000000cc0300720c */ /* 0x000fe20003f86270 */
[----:B------:R-:W-:Y:S01]  /*b030*/  VIADD R3, R215, 0x29 ;  /* 0x00000029d7037836 */ /* 0x000fe20000000000 */
[----:B------:R-:W-:-:S02]  /*b040*/  FSEL R214, R51, -INF , !P6 ;  /* 0xff80000033d67808 */ /* 0x000fc40007000000 */
[C---:B------:R-:W-:Y:S05]  /*b050*/  HMMA.16816.F32.BF16 R124, R200.reuse, R188, R124 ;  /* 0x000000bcc87c723c */ /* 0x040fea000004187c */
[----:B------:R-:W-:Y:S01]  /*b060*/  FSEL R252, R37, -INF , !P2 ;  /* 0xff80000025fc7808 */ /* 0x000fe20005000000 */
[----:B------:R-:W-:Y:S01]  /*b070*/  HMMA.16816.F32.BF16 R120, R200, R190, R120 ;  /* 0x000000bec878723c */ /* 0x000fe20000041878 */
[----:B------:R-:W5:Y:S01]  /*b080*/  LDSM.16.M88.4 R188, [R166+0x3000] ;  /* 0x00300000a6bc783b */ /* 0x000f620000000200 */
[----:B------:R-:W-:Y:S01]  /*b090*/  ISETP.GE.AND P2, PT, R3, R205, PT ;  /* 0x000000cd0300720c */ /* 0x000fe20003f46270 */
[----:B------:R-:W-:-:S03]  /*b0a0*/  VIADD R37, R215, 0x31 ;  /* 0x00000031d7257836 */ /* 0x000fc60000000000 */
[C---:B-1----:R-:W-:Y:S06]  /*b0b0*/  HMMA.16816.F32.BF16 R24, R60.reuse, R184, R24 ;  /* 0x000000b83c18723c */ /* 0x042fec0000041818 */
[C---:B------:R-:W-:Y:S01]  /*b0c0*/  HMMA.16816.F32.BF16 R20, R60.reuse, R186, R20 ;  /* 0x000000ba3c14723c */ /* 0x040fe20000041814 */
[----:B------:R-:W1:Y:S05]  /*b0d0*/  LDSM.16.M88.4 R184, [R166+0x3800] ;  /* 0x00380000a6b8783b */ /* 0x000e6a0000000200 */
[C---:B--2---:R-:W-:Y:S06]  /*b0e0*/  HMMA.16816.F32.BF16 R16, R60.reuse, R56, R16 ;  /* 0x000000383c10723c */ /* 0x044fec0000041810 */
[C---:B------:R-:W-:Y:S01]  /*b0f0*/  HMMA.16816.F32.BF16 R12, R60.reuse, R58, R12 ;  /* 0x0000003a3c0c723c */ /* 0x040fe2000004180c */
[----:B------:R-:W2:Y:S05]  /*b100*/  LDSM.16.M88.4 R56, [R166+0x4000] ;  /* 0x00400000a638783b */ /* 0x000eaa0000000200 */
[C---:B---3--:R-:W-:Y:S01]  /*b110*/  HMMA.16816.F32.BF16 R32, R60.reuse, R196, R32 ;  /* 0x000000c43c20723c */ /* 0x048fe20000041820 */
[----:B------:R-:W3:Y:S05]  /*b120*/  S2R R197, SR_TID.X ;  /* 0x0000000000c57919 */ /* 0x000eea0000002100 */
[----:B------:R-:W-:Y:S06]  /*b130*/  HMMA.16816.F32.BF16 R28, R60, R198, R28 ;  /* 0x000000c63c1c723c */ /* 0x000fec000004181c */
[----:B------:R-:W-:Y:S01]  /*b140*/  HMMA.16816.F32.BF16 R168, R200, R192, R168 ;  /* 0x000000c0c8a8723c */ /* 0x000fe200000418a8 */
[----:B------:R-:W-:-:S02]  /*b150*/  FSEL R198, R39, -INF , !P4 ;  /* 0xff80000027c67808 */ /* 0x000fc40006000000 */
[-C--:B------:R-:W-:Y:S01]  /*b160*/  ISETP.GE.AND P4, PT, R3, R204.reuse, PT ;  /* 0x000000cc0300720c */ /* 0x080fe20003f86270 */
[----:B------:R-:W-:Y:S02]  /*b170*/  VIADD R3, R215, 0x39 ;  /* 0x00000039d7037836 */ /* 0x000fe40000000000 */
[C---:B----4-:R-:W-:Y:S06]  /*b180*/  HMMA.16816.F32.BF16 R8, R60.reuse, R52, R8 ;  /* 0x000000343c08723c */ /* 0x050fec0000041808 */
[----:B------:R-:W-:Y:S01]  /*b190*/  HMMA.16816.F32.BF16 R4, R60, R54, R4 ;  /* 0x000000363c04723c */ /* 0x000fe20000041804 */
[----:B------:R-:W4:Y:S05]  /*b1a0*/  LDSM.16.M88.4 R52, [R166+0x4800] ;  /* 0x00480000a634783b */ /* 0x000f2a0000000200 */
[C---:B-----5:R-:W-:Y:S01]  /*b1b0*/  HMMA.16816.F32.BF16 R108, R200.reuse, R180, R108 ;  /* 0x000000b4c86c723c */ /* 0x060fe2000004186c */
[----:B------:R-:W-:Y:S01]  /*b1c0*/  FSEL R192, R31, -INF , !P4 ;  /* 0xff8000001fc07808 */ /* 0x000fe20006000000 */
[----:B------:R-:W-:Y:S01]  /*b1d0*/  VIADD R31, R215, 0x41 ;  /* 0x00000041d71f7836 */ /* 0x000fe20000000000 */
[----:B------:R-:W-:Y:S01]  /*b1e0*/  FSEL R221, R29, -INF , !P2 ;  /* 0xff8000001ddd7808 */ /* 0x000fe20005000000 */
[----:B------:R-:W-:Y:S01]  /*b1f0*/  VIADD R29, R215, 0x49 ;  /* 0x00000049d71d7836 */ /* 0x000fe20000000000 */
[-C--:B------:R-:W-:Y:S01]  /*b200*/  ISETP.GE.AND P2, PT, R3, R205.reuse, PT ;  /* 0x000000cd0300720c */ /* 0x080fe20003f46270 */
[----:B------:R-:W-:Y:S01]  /*b210*/  HMMA.16816.F32.BF16 R128, R200, R194, R128 ;  /* 0x000000c2c880723c */ /* 0x000fe20000041880 */
[----:B------:R-:W-:Y:S01]  /*b220*/  VIADD R180, R215, 0x11 ;  /* 0x00000011d7b47836 */ /* 0x000fe20000000000 */
[-C--:B------:R-:W-:Y:S01]  /*b230*/  ISETP.GE.AND P4, PT, R3, R204.reuse, PT ;  /* 0x000000cc0300720c */ /* 0x080fe20003f86270 */
[----:B---3--:R-:W-:Y:S01]  /*b240*/  IMAD.SHL.U32 R197, R197, 0x2, RZ ;  /* 0x00000002c5c57824 */ /* 0x008fe200078e00ff */
[----:B------:R-:W-:Y:S01]  /*b250*/  FSEL R210, R21, -INF , !P2 ;  /* 0xff80000015d27808 */ /* 0x000fe20005000000 */
[----:B------:R-:W-:Y:S01]  /*b260*/  VIADD R21, R215, 0x59 ;  /* 0x00000059d7157836 */ /* 0x000fe20000000000 */
[C---:B------:R-:W-:Y:S01]  /*b270*/  ISETP.GE.AND P3, PT, R180.reuse, R205, PT ;  /* 0x000000cdb400720c */ /* 0x040fe20003f66270 */
[----:B------:R-:W-:Y:S01]  /*b280*/  HMMA.16816.F32.BF16 R172, R60, R190, R172 ;  /* 0x000000be3cac723c */ /* 0x000fe200000418ac */
[----:B------:R-:W-:-:S02]  /*b290*/  ISETP.GE.AND P6, PT, R180, R204, PT ;  /* 0x000000ccb400720c */ /* 0x000fc40003fc6270 */
[----:B------:R-:W-:Y:S02]  /*b2a0*/  FSEL R251, R41, -INF , !P3 ;  /* 0xff80000029fb7808 */ /* 0x000fe40005800000 */
[-C--:B------:R-:W-:Y:S01]  /*b2b0*/  ISETP.GE.AND P3, PT, R45, R205.reuse, PT ;  /* 0x000000cd2d00720c */ /* 0x080fe20003f66270 */
[C---:B------:R-:W-:Y:S01]  /*b2c0*/  HMMA.16816.F32.BF16 R176, R60.reuse, R188, R176 ;  /* 0x000000bc3cb0723c */ /* 0x040fe200000418b0 */
[----:B------:R-:W-:Y:S02]  /*b2d0*/  FSEL R208, R43, -INF , !P6 ;  /* 0xff8000002bd07808 */ /* 0x000fe40007000000 */
[----:B------:R-:W-:Y:S02]  /*b2e0*/  ISETP.GE.AND P6, PT, R45, R204, PT ;  /* 0x000000cc2d00720c */ /* 0x000fe40003fc6270 */
[----:B------:R-:W-:Y:S01]  /*b2f0*/  FSEL R223, R33, -INF , !P3 ;  /* 0xff80000021df7808 */ /* 0x000fe20005800000 */
[----:B-1----:R-:W-:Y:S01]  /*b300*/  HMMA.16816.F32.BF16 R168, R60, R184, R168 ;  /* 0x000000b83ca8723c */ /* 0x002fe200000418a8 */
[----:B------:R-:W-:-:S02]  /*b310*/  ISETP.GE.AND P3, PT, R37, R205, PT ;  /* 0x000000cd2500720c */ /* 0x000fc40003f66270 */
[----:B------:R-:W-:Y:S02]  /*b320*/  FSEL R193, R35, -INF , !P6 ;  /* 0xff80000023c17808 */ /* 0x000fe40007000000 */
[----:B------:R-:W-:Y:S01]  /*b330*/  ISETP.GE.AND P6, PT, R37, R204, PT ;  /* 0x000000cc2500720c */ /* 0x000fe20003fc6270 */
[C---:B------:R-:W-:Y:S01]  /*b340*/  HMMA.16816.F32.BF16 R128, R60.reuse, R186, R128 ;  /* 0x000000ba3c80723c */ /* 0x040fe20000041880 */
[----:B------:R-:W-:Y:S02]  /*b350*/  FSEL R220, R25, -INF , !P3 ;  /* 0xff80000019dc7808 */ /* 0x000fe40005800000 */
[-C--:B------:R-:W-:Y:S02]  /*b360*/  ISETP.GE.AND P3, PT, R31, R205.reuse, PT ;  /* 0x000000cd1f00720c */ /* 0x080fe40003f66270 */
[----:B------:R-:W-:Y:S01]  /*b370*/  FSEL R25, R23, -INF , !P4 ;  /* 0xff80000017197808 */ /* 0x000fe20006000000 */
[----:B------:R-:W-:Y:S01]  /*b380*/  VIADD R23, R215, 0x51 ;  /* 0x00000051d7177836 */ /* 0x000fe20000000000 */
[----:B------:R-:W-:Y:S01]  /*b390*/  FSEL R3, R27, -INF , !P6 ;  /* 0xff8000001b037808 */ /* 0x000fe20007000000 */
[----:B--2---:R-:W-:Y:S01]  /*b3a0*/  HMMA.16816.F32.BF16 R124, R60, R56, R124 ;  /* 0x000000383c7c723c */ /* 0x004fe2000004187c */
[----:B------:R-:W-:-:S02]  /*b3b0*/  ISETP.GE.AND P2, PT, R29, R205, PT ;  /* 0x000000cd1d00720c */ /* 0x000fc40003f46270 */
[-C--:B------:R-:W-:Y:S02]  /*b3c0*/  ISETP.GE.AND P4, PT, R29, R204.reuse, PT ;  /* 0x000000cc1d00720c */ /* 0x080fe40003f86270 */
[-C--:B------:R-:W-:Y:S01]  /*b3d0*/  ISETP.GE.AND P6, PT, R31, R204.reuse, PT ;  /* 0x000000cc1f00720c */ /* 0x080fe20003fc6270 */
[----:B------:R-:W-:Y:S01]  /*b3e0*/  HMMA.16816.F32.BF16 R120, R60, R58, R120 ;  /* 0x0000003a3c78723c */ /* 0x000fe20000041878 */
[----:B------:R-:W-:Y:S01]  /*b3f0*/  FSEL R209, R17, -INF , !P3 ;  /* 0xff80000011d17808 */ /* 0x000fe20005800000 */
[----:B------:R-:W1:Y:S01]  /*b400*/  LDSM.16.M88.4 R56, [R227] ;  /* 0x00000000e338783b */ /* 0x000e620000000200 */
[----:B------:R-:W-:Y:S01]  /*b410*/  FSEL R194, R13, -INF , !P2 ;  /* 0xff8000000dc27808 */ /* 0x000fe20005000000 */
[----:B------:R-:W-:Y:S01]  /*b420*/  VIADD R13, R215, 0x69 ;  /* 0x00000069d70d7836 */ /* 0x000fe20000000000 */
[----:B------:R-:W-:Y:S01]  /*b430*/  FSEL R17, R15, -INF , !P4 ;  /* 0xff8000000f117808 */ /* 0x000fe20006000000 */
[----:B------:R-:W-:Y:S01]  /*b440*/  VIADD R15, R215, 0x61 ;  /* 0x00000061d70f7836 */ /* 0x000fe20000000000 */
[----:B------:R-:W-:Y:S01]  /*b450*/  FSEL R19, R19, -INF , !P6 ;  /* 0xff80000013137808 */ /* 0x000fe20007000000 */
[----:B------:R-:W-:Y:S01]  /*b460*/  HMMA.16816.F32.BF16 R104, R200, R182, R104 ;  /* 0x000000b6c868723c */ /* 0x000fe20000041868 */
[C---:B------:R-:W-:Y:S01]  /*b470*/  ISETP.GE.AND P2, PT, R21.reuse, R205, PT ;  /* 0x000000cd1500720c */ /* 0x040fe20003f46270 */
[----:B------:R-:W2:Y:S01]  /*b480*/  LDSM.16.M88.4 R180, [R166+0x5000] ;  /* 0x00500000a6b4783b */ /* 0x000ea20000000200 */
[----:B------:R-:W-:-:S02]  /*b490*/  ISETP.GE.AND P4, PT, R21, R204, PT ;  /* 0x000000cc1500720c */ /* 0x000fc40003f86270 */
[CC--:B------:R-:W-:Y:S01]  /*b4a0*/  ISETP.GE.AND P3, PT, R23.reuse, R205.reuse, PT ;  /* 0x000000cd1700720c */ /* 0x0c0fe20003f66270 */
[C---:B----4-:R-:W-:Y:S01]  /*b4b0*/  HMMA.16816.F32.BF16 R116, R60.reuse, R52, R116 ;  /* 0x000000343c74723c */ /* 0x050fe20000041874 */
[-C--:B------:R-:W-:Y:S02]  /*b4c0*/  ISETP.GE.AND P6, PT, R23, R204.reuse, PT ;  /* 0x000000cc1700720c */ /* 0x080fe40003fc6270 */
[----:B------:R-:W-:Y:S01]  /*b4d0*/  FSEL R37, R5, -INF , !P2 ;  /* 0xff80000005257808 */ /* 0x000fe20005000000 */
[----:B------:R-:W-:Y:S01]  /*b4e0*/  VIADD R5, R215, 0x79 ;  /* 0x00000079d7057836 */ /* 0x000fe20000000000 */
[----:B------:R-:W-:Y:S01]  /*b4f0*/  FSEL R39, R7, -INF , !P4 ;  /* 0xff80000007277808 */ /* 0x000fe20006000000 */
[----:B------:R-:W-:Y:S01]  /*b500*/  VIADD R7, R215, 0x71 ;  /* 0x00000071d7077836 */ /* 0x000fe20000000000 */
[----:B------:R-:W-:Y:S01]  /*b510*/  FSEL R190, R9, -INF , !P3 ;  /* 0xff80000009be7808 */ /* 0x000fe20005800000 */
[----:B------:R-:W-:Y:S01]  /*b520*/  HMMA.16816.F32.BF16 R112, R60, R54, R112 ;  /* 0x000000363c70723c */ /* 0x000fe20000041870 */
[----:B------:R-:W-:Y:S01]  /*b530*/  FSEL R27, R11, -INF , !P6 ;  /* 0xff8000000b1b7808 */ /* 0x000fe20007000000 */
[----:B------:R-:W3:Y:S01]  /*b540*/  LDSM.16.M88.4 R52, [R226] ;  /* 0x00000000e234783b */ /* 0x000ee20000000200 */
[C---:B------:R-:W-:Y:S01]  /*b550*/  ISETP.GE.AND P2, PT, R13.reuse, R205, PT ;  /* 0x000000cd0d00720c */ /* 0x040fe20003f46270 */
[----:B------:R-:W-:Y:S01]  /*b560*/  IMAD.U32 R9, RZ, RZ, UR4 ;  /* 0x00000004ff097e24 */ /* 0x000fe2000f8e00ff */
[----:B------:R-:W-:-:S02]  /*b570*/  ISETP.GE.AND P4, PT, R13, R204, PT ;  /* 0x000000cc0d00720c */ /* 0x000fc40003f86270 */
[C---:B------:R-:W-:Y:S02]  /*b580*/  ISETP.GE.AND P3, PT, R15.reuse, R205, PT ;  /* 0x000000cd0f00720c */ /* 0x040fe40003f66270 */
[----:B------:R-:W-:Y:S02]  /*b590*/  ISETP.GE.AND P6, PT, R15, R204, PT ;  /* 0x000000cc0f00720c */ /* 0x000fe40003fc6270 */
[----:B------:R-:W-:Y:S02]  /*b5a0*/  FSEL R49, R173, -INF , !P2 ;  /* 0xff800000ad317808 */ /* 0x000fe40005000000 */
[----:B------:R-:W-:Y:S02]  /*b5b0*/  FSEL R51, R175, -INF , !P4 ;  /* 0xff800000af337808 */ /* 0x000fe40006000000 */
[----:B------:R-:W-:Y:S02]  /*b5c0*/  FSEL R41, R177, -INF , !P3 ;  /* 0xff800000b1297808 */ /* 0x000fe40005800000 */
[----:B------:R-:W-:-:S02]  /*b5d0*/  FSEL R43, R179, -INF , !P6 ;  /* 0xff800000b32b7808 */ /* 0x000fc40007000000 */
[CC--:B------:R-:W-:Y:S01]  /*b5e0*/  ISETP.GE.AND P2, PT, R5.reuse, R205.reuse, PT ;  /* 0x000000cd0500720c */ /* 0x0c0fe20003f46270 */
[----:B-1----:R-:W-:Y:S01]  /*b5f0*/  HMMA.16816.F32.BF16 R100, R200, R56, R100 ;  /* 0x00000038c864723c */ /* 0x002fe20000041864 */
[-C--:B------:R-:W-:Y:S01]  /*b600*/  ISETP.GE.AND P4, PT, R5, R204.reuse, PT ;  /* 0x000000cc0500720c */ /* 0x080fe20003f86270 */
[----:B------:R-:W-:Y:S01]  /*b610*/  VIADD R5, R215, 0x81 ;  /* 0x00000081d7057836 */ /* 0x000fe20000000000 */
[C---:B------:R-:W-:Y:S02]  /*b620*/  ISETP.GE.AND P3, PT, R7.reuse, R205, PT ;  /* 0x000000cd0700720c */ /* 0x040fe40003f66270 */
[----:B------:R-:W-:Y:S01]  /*b630*/  ISETP.GE.AND P6, PT, R7, R204, PT ;  /* 0x000000cc0700720c */ /* 0x000fe20003fc6270 */
[----:B------:R-:W-:Y:S01]  /*b640*/  IMAD.U32 R7, RZ, RZ, UR4 ;  /* 0x00000004ff077e24 */ /* 0x000fe2000f8e00ff */
[----:B------:R-:W-:Y:S01]  /*b650*/  LOP3.LUT R197, R197, 0x6, RZ, 0xc0, !PT ;  /* 0x00000006c5c57812 */ /* 0x000fe200078ec0ff */
[----:B--2---:R-:W-:Y:S01]  /*b660*/  HMMA.16816.F32.BF16 R108, R60, R180, R108 ;  /* 0x000000b43c6c723c */ /* 0x004fe2000004186c */
[----:B------:R-:W-:-:S02]  /*b670*/  FSEL R169, R169, -INF , !P3 ;  /* 0xff800000a9a97808 */ /* 0x000fc40005800000 */
[----:B------:R-:W-:Y:S02]  /*b680*/  FSEL R171, R171, -INF , !P6 ;  /* 0xff800000abab7808 */ /* 0x000fe40007000000 */
[C---:B------:R-:W-:Y:S01]  /*b690*/  ISETP.GE.AND P3, PT, R5.reuse, R205, PT ;  /* 0x000000cd0500720c */ /* 0x040fe20003f66270 */
[----:B------:R-:W-:Y:S01]  /*b6a0*/  HMMA.16816.F32.BF16 R96, R200, R58, R96 ;  /* 0x0000003ac860723c */ /* 0x000fe20000041860 */
[----:B------:R-:W-:Y:S02]  /*b6b0*/  ISETP.GE.AND P6, PT, R5, R204, PT ;  /* 0x000000cc0500720c */ /* 0x000fe40003fc6270 */
[----:B------:R-:W-:Y:S01]  /*b6c0*/  LOP3.LUT R5, R7, 0x10, R197, 0xfe, !PT ;  /* 0x0000001007057812 */ /* 0x000fe200078efec5 */
[----:B------:R-:W-:Y:S01]  /*b6d0*/  VIADD R7, R215, 0x89 ;  /* 0x00000089d7077836 */ /* 0x000fe20000000000 */
[----:B------:R-:W-:Y:S01]  /*b6e0*/  FSEL R131, R131, -INF , !P4 ;  /* 0xff80000083837808 */ /* 0x000fe20006000000 */
[----:B------:R-:W-:Y:S01]  /*b6f0*/  HMMA.16816.F32.BF16 R104, R60, R182, R104 ;  /* 0x000000b63c68723c */ /* 0x000fe20000041868 */
[----:B------:R-:W-:-:S02]  /*b700*/  FSEL R129, R129, -INF , !P2 ;  /* 0xff80000081817808 */ /* 0x000fc40005000000 */
[-C--:B------:R-:W-:Y:S02]  /*b710*/  ISETP.GE.AND P4, PT, R7, R205.reuse, PT ;  /* 0x000000cd0700720c */ /* 0x080fe40003f86270 */
[----:B------:R-:W-:Y:S01]  /*b720*/  FSEL R125, R125, -INF , !P3 ;  /* 0xff8000007d7d7808 */ /* 0x000fe20005800000 */
[C---:B---3--:R-:W-:Y:S01]  /*b730*/  HMMA.16816.F32.BF16 R92, R200.reuse, R52, R92 ;  /* 0x00000034c85c723c */ /* 0x048fe2000004185c */
[----:B------:R-:W-:Y:S02]  /*b740*/  FSEL R127, R127, -INF , !P6 ;  /* 0xff8000007f7f7808 */ /* 0x000fe40007000000 */
[CC--:B------:R-:W-:Y:S02]  /*b750*/  ISETP.GE.AND P2, PT, R5.reuse, R205.reuse, PT ;  /* 0x000000cd0500720c */ /* 0x0c0fe40003f46270 */
[----:B------:R-:W-:Y:S01]  /*b760*/  ISETP.GE.AND P3, PT, R5, R204, PT ;  /* 0x000000cc0500720c */ /* 0x000fe20003f66270 */
[C---:B------:R-:W-:Y:S01]  /*b770*/  VIADD R5, R215.reuse, 0x91 ;  /* 0x00000091d7057836 */ /* 0x040fe20000000000 */
[----:B------:R-:W-:Y:S01]  /*b780*/  ISETP.GE.AND P6, PT, R215, R205, PT ;  /* 0x000000cdd700720c */ /* 0x000fe20003fc6270 */
[----:B------:R-:W-:Y:S01]  /*b790*/  HMMA.16816.F32.BF16 R88, R200, R54, R88 ;  /* 0x00000036c858723c */ /* 0x000fe20000041858 */
[----:B------:R-:W-:-:S02]  /*b7a0*/  FSEL R121, R121, -INF , !P4 ;  /* 0xff80000079797808 */ /* 0x000fc40006000000 */
[-C--:B------:R-:W-:Y:S01]  /*b7b0*/  ISETP.GE.AND P4, PT, R7, R204.reuse, PT ;  /* 0x000000cc0700720c */ /* 0x080fe20003f86270 */
[----:B------:R-:W-:Y:S01]  /*b7c0*/  IMAD.U32 R7, RZ, RZ, UR4 ;  /* 0x00000004ff077e24 */ /* 0x000fe2000f8e00ff */
[----:B------:R-:W-:Y:S02]  /*b7d0*/  FSEL R173, R48, -INF , !P6 ;  /* 0xff80000030ad7808 */ /* 0x000fe40007000000 */
[----:B------:R-:W-:Y:S02]  /*b7e0*/  ISETP.GE.AND P6, PT, R215, R204, PT ;  /* 0x000000ccd700720c */ /* 0x000fe40003fc6270 */
[----:B------:R-:W-:Y:S02]  /*b7f0*/  FSEL R48, R123, -INF , !P4 ;  /* 0xff8000007b307808 */ /* 0x000fe40006000000 */
[----:B------:R-:W-:Y:S02]  /*b800*/  ISETP.GE.AND P4, PT, R5, R205, PT ;  /* 0x000000cd0500720c */ /* 0x000fe40003f86270 */
[----:B------:R-:W-:-:S02]  /*b810*/  LOP3.LUT R7, R7, 0x20, R197, 0xfe, !PT ;  /* 0x0000002007077812 */ /* 0x000fc400078efec5 */
[----:B------:R-:W-:Y:S02]  /*b820*/  FSEL R184, R50, -INF , !P6 ;  /* 0xff80000032b87808 */ /* 0x000fe40007000000 */
[----:B------:R-:W-:Y:S02]  /*b830*/  FSEL R185, R46, -INF , !P1 ;  /* 0xff8000002eb97808 */ /* 0x000fe40004800000 */
[----:B------:R-:W-:Y:S02]  /*b840*/  FSEL R50, R117, -INF , !P4 ;  /* 0xff80000075327808 */ /* 0x000fe40006000000 */
[C---:B------:R-:W-:Y:S02]  /*b850*/  ISETP.GE.AND P1, PT, R7.reuse, R205, PT ;  /* 0x000000cd0700720c */ /* 0x040fe40003f26270 */
[----:B------:R-:W-:Y:S01]  /*b860*/  ISETP.GE.AND P4, PT, R7, R204, PT ;  /* 0x000000cc0700720c */ /* 0x000fe20003f86270 */
[----:B------:R-:W-:Y:S01]  /*b870*/  IMAD.U32 R7, RZ, RZ, UR4 ;  /* 0x00000004ff077e24 */ /* 0x000fe2000f8e00ff */
[----:B------:R-:W-:-:S02]  /*b880*/  FSEL R175, R44, -INF , !P5 ;  /* 0xff8000002caf7808 */ /* 0x000fc40006800000 */
[----:B------:R-:W1:Y:S01]  /*b890*/  LDSM.16.M88.4 R44, [R166+0x5800] ;  /* 0x00580000a62c783b */ /* 0x000e620000000200 */
[----:B------:R-:W-:Y:S02]  /*b8a0*/  FSEL R186, R40, -INF , !P2 ;  /* 0xff80000028ba7808 */ /* 0x000fe40005000000 */
[----:B------:R-:W-:Y:S02]  /*b8b0*/  ISETP.GE.AND P2, PT, R5, R204, PT ;  /* 0x000000cc0500720c */ /* 0x000fe40003f46270 */
[--C-:B------:R-:W-:Y:S02]  /*b8c0*/  LOP3.LUT R5, R7, 0x28, R197.reuse, 0xfe, !PT ;  /* 0x0000002807057812 */ /* 0x100fe400078efec5 */
[----:B------:R-:W-:Y:S02]  /*b8d0*/  LOP3.LUT R9, R9, 0x18, R197, 0xfe, !PT ;  /* 0x0000001809097812 */ /* 0x000fe400078efec5 */
[----:B------:R-:W-:Y:S02]  /*b8e0*/  FSEL R57, R42, -INF , !P3 ;  /* 0xff8000002a397808 */ /* 0x000fe40005800000 */
[----:B------:R-:W-:-:S02]  /*b8f0*/  FSEL R40, R119, -INF , !P2 ;  /* 0xff80000077287808 */ /* 0x000fc40005000000 */
[CC--:B------:R-:W-:Y:S02]  /*b900*/  ISETP.GE.AND P3, PT, R5.reuse, R205.reuse, PT ;  /* 0x000000cd0500720c */ /* 0x0c0fe40003f66270 */
[-C--:B------:R-:W-:Y:S01]  /*b910*/  ISETP.GE.AND P2, PT, R5, R204.reuse, PT ;  /* 0x000000cc0500720c */ /* 0x080fe20003f46270 */
[----:B------:R-:W-:Y:S01]  /*b920*/  VIADD R5, R215, 0x99 ;  /* 0x00000099d7057836 */ /* 0x000fe20000000000 */
[C---:B------:R-:W-:Y:S02]  /*b930*/  ISETP.GE.AND P6, PT, R9.reuse, R205, PT ;  /* 0x000000cd0900720c */ /* 0x040fe40003fc6270 */
[----:B------:R-:W-:Y:S02]  /*b940*/  ISETP.GE.AND P5, PT, R9, R204, PT ;  /* 0x000000cc0900720c */ /* 0x000fe40003fa6270 */
[----:B------:R-:W-:Y:S02]  /*b950*/  FSEL R59, R36, -INF , !P6 ;  /* 0xff800000243b7808 */ /* 0x000fe40007000000 */
[----:B------:R-:W-:-:S02]  /*b960*/  FSEL R58, R32, -INF , !P1 ;  /* 0xff800000203a7808 */ /* 0x000fc40004800000 */
[C---:B------:R-:W-:Y:S02]  /*b970*/  ISETP.GE.AND P6, PT, R5.reuse, R205, PT ;  /* 0x000000cd0500720c */ /* 0x040fe40003fc6270 */
[----:B------:R-:W-:Y:S02]  /*b980*/  ISETP.GE.AND P1, PT, R5, R204, PT ;  /* 0x000000cc0500720c */ /* 0x000fe40003f26270 */
[C-C-:B------:R-:W-:Y:S02]  /*b990*/  LOP3.LUT R5, R7.reuse, 0x38, R197.reuse, 0xfe, !PT ;  /* 0x0000003807057812 */ /* 0x140fe400078efec5 */
[----:B------:R-:W-:Y:S02]  /*b9a0*/  FSEL R181, R34, -INF , !P4 ;  /* 0xff80000022b57808 */ /* 0x000fe40006000000 */
[----:B------:R-:W-:Y:S01]  /*b9b0*/  LOP3.LUT R9, R7, 0x30, R197, 0xfe, !PT ;  /* 0x0000003007097812 */ /* 0x000fe200078efec5 */
[----:B------:R-:W2:Y:S01]  /*b9c0*/  LDSM.16.M88.4 R32, [R225] ;  /* 0x00000000e120783b */ /* 0x000ea20000000200 */
[----:B------:R-:W-:-:S02]  /*b9d0*/  FSEL R56, R38, -INF , !P5 ;  /* 0xff80000026387808 */ /* 0x000fc40006800000 */
[----:B------:R-:W-:Y:S02]  /*b9e0*/  FSEL R38, R115, -INF , !P1 ;  /* 0xff80000073267808 */ /* 0x000fe40004800000 */
[CC--:B------:R-:W-:Y:S01]  /*b9f0*/  ISETP.GE.AND P4, PT, R5.reuse, R205.reuse, PT ;  /* 0x000000cd0500720c */ /* 0x0c0fe20003f86270 */
[C---:B-1----:R-:W-:Y:S01]  /*ba00*/  HMMA.16816.F32.BF16 R100, R60.reuse, R44, R100 ;  /* 0x0000002c3c64723c */ /* 0x042fe20000041864 */
[----:B------:R-:W-:Y:S01]  /*ba10*/  ISETP.GE.AND P1, PT, R5, R204, PT ;  /* 0x000000cc0500720c */ /* 0x000fe20003f26270 */
[----:B------:R-:W-:Y:S01]  /*ba20*/  VIADD R5, R215, 0xa1 ;  /* 0x000000a1d7057836 */ /* 0x000fe20000000000 */
[-C--:B------:R-:W-:Y:S02]  /*ba30*/  ISETP.GE.AND P5, PT, R9, R205.reuse, PT ;  /* 0x000000cd0900720c */ /* 0x080fe40003fa6270 */
[----:B------:R-:W-:Y:S01]  /*ba40*/  FSEL R53, R28, -INF , !P3 ;  /* 0xff8000001c357808 */ /* 0x000fe20005800000 */
[----:B------:R-:W-:Y:S01]  /*ba50*/  HMMA.16816.F32.BF16 R96, R60, R46, R96 ;  /* 0x0000002e3c60723c */ /* 0x000fe20000041860 */
[----:B------:R-:W-:Y:S01]  /*ba60*/  FSEL R52, R24, -INF , !P5 ;  /* 0xff80000018347808 */ /* 0x000fe20006800000 */
[----:B------:R-:W-:Y:S01]  /*ba70*/  IMAD.U32 R45, RZ, RZ, UR4 ;  /* 0x00000004ff2d7e24 */ /* 0x000fe2000f8e00ff */
[----:B------:R-:W-:-:S02]  /*ba80*/  ISETP.GE.AND P3, PT, R5, R205, PT ;  /* 0x000000cd0500720c */ /* 0x000fc40003f66270 */
[-C--:B------:R-:W-:Y:S01]  /*ba90*/  ISETP.GE.AND P5, PT, R5, R204.reuse, PT ;  /* 0x000000cc0500720c */ /* 0x080fe20003fa6270 */
[----:B------:R-:W-:Y:S01]  /*baa0*/  IMAD.U32 R5, RZ, RZ, UR4 ;  /* 0x00000004ff057e24 */ /* 0x000fe2000f8e00ff */
[----:B------:R-:W-:Y:S01]  /*bab0*/  FSEL R36, R113, -INF , !P6 ;  /* 0xff80000071247808 */ /* 0x000fe20007000000 */
[----:B------:R-:W-:Y:S01]  /*bac0*/  IMAD.U32 R47, RZ, RZ, UR4 ;  /* 0x00000004ff2f7e24 */ /* 0x000fe2000f8e00ff */
[----:B------:R-:W-:Y:S01]  /*bad0*/  ISETP.GE.AND P6, PT, R9, R204, PT ;  /* 0x000000cc0900720c */ /* 0x000fe20003fc6270 */
[----:B------:R-:W-:Y:S01]  /*bae0*/  IMAD.U32 R46, RZ, RZ, UR4 ;  /* 0x00000004ff2e7e24 */ /* 0x000fe2000f8e00ff */
[----:B------:R-:W-:Y:S02]  /*baf0*/  FSEL R177, R30, -INF , !P2 ;  /* 0xff8000001eb17808 */ /* 0x000fe40005000000 */
[----:B------:R-:W1:Y:S01]  /*bb00*/  LDSM.16.M88.4 R28, [R166+0x6000] ;  /* 0x00600000a61c783b */ /* 0x000e620000000200 */
[----:B------:R-:W-:Y:S01]  /*bb10*/  LOP3.LUT R9, R5, 0x48, R197, 0xfe, !PT ;  /* 0x0000004805097812 */ /* 0x000fe200078efec5 */
[----:B------:R-:W-:Y:S01]  /*bb20*/  VIADD R5, R215, 0xa9 ;  /* 0x000000a9d7057836 */ /* 0x000fe20000000000 */
[----:B------:R-:W-:-:S02]  /*bb30*/  FSEL R213, R26, -INF , !P6 ;  /* 0xff8000001ad57808 */ /* 0x000fc40007000000 */
[----:B------:R-:W-:Y:S02]  /*bb40*/  FSEL R24, R111, -INF , !P5 ;  /* 0xff8000006f187808 */ /* 0x000fe40006800000 */
[C---:B------:R-:W-:Y:S02]  /*bb50*/  ISETP.GE.AND P6, PT, R9.reuse, R205, PT ;  /* 0x000000cd0900720c */ /* 0x040fe40003fc6270 */
[----:B------:R-:W-:Y:S02]  /*bb60*/  ISETP.GE.AND P5, PT, R9, R204, PT ;  /* 0x000000cc0900720c */ /* 0x000fe40003fa6270 */
[----:B------:R-:W-:Y:S02]  /*bb70*/  LOP3.LUT R7, R7, 0x40, R197, 0xfe, !PT ;  /* 0x0000004007077812 */ /* 0x000fe400078efec5 */
[----:B------:R-:W-:Y:S02]  /*bb80*/  FSEL R180, R12, -INF , !P6 ;  /* 0xff8000000cb47808 */ /* 0x000fe40007000000 */
[----:B------:R-:W-:Y:S01]  /*bb90*/  FSEL R199, R14, -INF , !P5 ;  /* 0xff8000000ec77808 */ /* 0x000fe20006800000 */
[----:B--2---:R-:W-:Y:S01]  /*bba0*/  HMMA.16816.F32.BF16 R84, R200, R32, R84 ;  /* 0x00000020c854723c */ /* 0x004fe20000041854 */
[----:B------:R-:W2:Y:S01]  /*bbb0*/  LDSM.16.M88.4 R12, [R166+0x6800] ;  /* 0x00680000a60c783b */ /* 0x000ea20000000200 */
[----:B------:R-:W-:-:S02]  /*bbc0*/  FSEL R44, R20, -INF , !P4 ;  /* 0xff800000142c7808 */ /* 0x000fc40006000000 */
[----:B------:R-:W-:Y:S02]  /*bbd0*/  FSEL R212, R22, -INF , !P1 ;  /* 0xff80000016d47808 */ /* 0x000fe40004800000 */
[----:B------:R-:W3:Y:S01]  /*bbe0*/  LDSM.16.M88.4 R20, [R224] ;  /* 0x00000000e014783b */ /* 0x000ee20000000200 */
[-C--:B------:R-:W-:Y:S01]  /*bbf0*/  ISETP.GE.AND P2, PT, R7, R205.reuse, PT ;  /* 0x000000cd0700720c */ /* 0x080fe20003f46270 */
[----:B------:R-:W-:Y:S01]  /*bc00*/  HMMA.16816.F32.BF16 R80, R200, R34, R80 ;  /* 0x00000022c850723c */ /* 0x000fe20000041850 */
[----:B------:R-:W-:Y:S01]  /*bc10*/  FSEL R42, R109, -INF , !P3 ;  /* 0xff8000006d2a7808 */ /* 0x000fe20005800000 */
[----:B------:R-:W-:Y:S01]  /*bc20*/  IMAD.U32 R33, RZ, RZ, UR4 ;  /* 0x00000004ff217e24 */ /* 0x000fe2000f8e00ff */
[-C--:B------:R-:W-:Y:S01]  /*bc30*/  ISETP.GE.AND P3, PT, R7, R204.reuse, PT ;  /* 0x000000cc0700720c */ /* 0x080fe20003f66270 */
[----:B------:R-:W-:Y:S01]  /*bc40*/  IMAD.U32 R7, RZ, RZ, UR4 ;  /* 0x00000004ff077e24 */ /* 0x000fe2000f8e00ff */
[----:B------:R-:W-:Y:S01]  /*bc50*/  FSEL R183, R16, -INF , !P2 ;  /* 0xff80000010b77808 */ /* 0x000fe20005000000 */
[----:B------:R-:W-:Y:S01]  /*bc60*/  IMAD.U32 R32, RZ, RZ, UR4 ;  /* 0x00000004ff207e24 */ /* 0x000fe2000f8e00ff */
[C---:B------:R-:W-:Y:S01]  /*bc70*/  ISETP.GE.AND P4, PT, R5.reuse, R205, PT ;  /* 0x000000cd0500720c */ /* 0x040fe20003f86270 */
[----:B------:R-:W-:Y:S01]  /*bc80*/  IMAD.U32 R35, RZ, RZ, UR4 ;  /* 0x00000004ff237e24 */ /* 0x000fe2000f8e00ff */
[----:B------:R-:W-:Y:S01]  /*bc90*/  ISETP.GE.AND P2, PT, R5, R204, PT ;  /* 0x000000cc0500720c */ /* 0x000fe20003f46270 */
[----:B------:R-:W-:Y:S01]  /*bca0*/  IMAD.U32 R5, RZ, RZ, UR4 ;  /* 0x00000004ff057e24 */ /* 0x000fe2000f8e00ff */
[----:B------:R-:W-:Y:S01]  /*bcb0*/  LOP3.LUT R7, R7, 0x50, R197, 0xfe, !PT ;  /* 0x0000005007077812 */ /* 0x000fe200078efec5 */
[----:B------:R-:W-:Y:S01]  /*bcc0*/  IMAD.U32 R34, RZ, RZ, UR4 ;  /* 0x00000004ff227e24 */ /* 0x000fe2000f8e00ff */
[----:B------:R-:W-:-:S02]  /*bcd0*/  FSEL R26, R105, -INF , !P4 ;  /* 0xff800000691a7808 */ /* 0x000fc40006000000 */
[--C-:B------:R-:W-:Y:S01]  /*bce0*/  LOP3.LUT R9, R5, 0x58, R197.reuse, 0xfe, !PT ;  /* 0x0000005805097812 */ /* 0x100fe200078efec5 */
[----:B------:R-:W-:Y:S01]  /*bcf0*/  VIADD R5, R215, 0xb1 ;  /* 0x000000b1d7057836 */ /* 0x000fe20000000000 */
[CC--:B------:R-:W-:Y:S01]  /*bd00*/  ISETP.GE.AND P1, PT, R7.reuse, R205.reuse, PT ;  /* 0x000000cd0700720c */ /* 0x0c0fe20003f26270 */
[C---:B-1----:R-:W-:Y:S01]  /*bd10*/  HMMA.16816.F32.BF16 R92, R60.reuse, R28, R92 ;  /* 0x0000001c3c5c723c */ /* 0x042fe2000004185c */
[----:B------:R-:W-:Y:S01]  /*bd20*/  ISETP.GE.AND P4, PT, R7, R204, PT ;  /* 0x000000cc0700720c */ /* 0x000fe20003f86270 */
[----:B------:R-:W-:Y:S01]  /*bd30*/  IMAD.U32 R7, RZ, RZ, UR4 ;  /* 0x00000004ff077e24 */ /* 0x000fe2000f8e00ff */
[----:B------:R-:W-:Y:S02]  /*bd40*/  ISETP.GE.AND P6, PT, R5, R205, PT ;  /* 0x000000cd0500720c */ /* 0x000fe40003fc6270 */
[----:B------:R-:W-:Y:S01]  /*bd50*/  FSEL R207, R18, -INF , !P3 ;  /* 0xff80000012cf7808 */ /* 0x000fe20005800000 */
[----:B------:R-:W-:Y:S01]  /*bd60*/  HMMA.16816.F32.BF16 R88, R60, R30, R88 ;  /* 0x0000001e3c58723c */ /* 0x000fe20000041858 */
[----:B------:R-:W-:Y:S01]  /*bd70*/  LOP3.LUT R7, R7, 0x60, R197, 0xfe, !PT ;  /* 0x0000006007077812 */ /* 0x000fe200078efec5 */
[----:B------:R-:W-:Y:S01]  /*bd80*/  IMAD.U32 R29, RZ, RZ, UR4 ;  /* 0x00000004ff1d7e24 */ /* 0x000fe2000f8e00ff */
[----:B------:R-:W-:Y:S01]  /*bd90*/  FSEL R179, R8, -INF , !P1 ;  /* 0xff80000008b37808 */ /* 0x000fe20004800000 */
[----:B------:R-:W-:Y:S01]  /*bda0*/  IMAD.U32 R28, RZ, RZ, UR4 ;  /* 0x00000004ff1c7e24 */ /* 0x000fe2000f8e00ff */
[----:B------:R-:W-:-:S02]  /*bdb0*/  FSEL R18, R101, -INF , !P6 ;  /* 0xff80000065127808 */ /* 0x000fc40007000000 */
[-C--:B------:R-:W-:Y:S01]  /*bdc0*/  ISETP.GE.AND P1, PT, R5, R204.reuse, PT ;  /* 0x000000cc0500720c */ /* 0x080fe20003f26270 */
[----:B------:R-:W-:Y:S01]  /*bdd0*/  VIADD R5, R215, 0xb9 ;  /* 0x000000b9d7057836 */ /* 0x000fe20000000000 */
[-C--:B------:R-:W-:Y:S01]  /*bde0*/  ISETP.GE.AND P3, PT, R9, R205.reuse, PT ;  /* 0x000000cd0900720c */ /* 0x080fe20003f66270 */
[----:B--2---:R-:W-:Y:S01]  /*bdf0*/  HMMA.16816.F32.BF16 R84, R60, R12, R84 ;  /* 0x0000000c3c54723c */ /* 0x004fe20000041854 */
[CC--:B------:R-:W-:Y:S01]  /*be00*/  ISETP.GE.AND P5, PT, R7.reuse, R205.reuse, PT ;  /* 0x000000cd0700720c */ /* 0x0c0fe20003fa6270 */
[----:B------:R-:W-:Y:S01]  /*be10*/  IMAD.U32 R31, RZ, RZ, UR4 ;  /* 0x00000004ff1f7e24 */ /* 0x000fe2000f8e00ff */
[-C--:B------:R-:W-:Y:S01]  /*be20*/  ISETP.GE.AND P6, PT, R7, R204.reuse, PT ;  /* 0x000000cc0700720c */ /* 0x080fe20003fc6270 */
[----:B------:R-:W-:Y:S01]  /*be30*/  IMAD.U32 R7, RZ, RZ, UR4 ;  /* 0x00000004ff077e24 */ /* 0x000fe2000f8e00ff */
[----:B------:R-:W-:Y:S01]  /*be40*/  FSEL R16, R107, -INF , !P2 ;  /* 0xff8000006b107808 */ /* 0x000fe20005000000 */
[----:B---3--:R-:W-:Y:S01]  /*be50*/  HMMA.16816.F32.BF16 R76, R200, R20, R76 ;  /* 0x00000014c84c723c */ /* 0x008fe2000004184c */
[----:B------:R-:W-:Y:S01]  /*be60*/  FSEL R218, R4, -INF , !P3 ;  /* 0xff80000004da7808 */ /* 0x000fe20005800000 */
[----:B------:R-:W-:Y:S01]  /*be70*/  IMAD.U32 R13, RZ, RZ, UR4 ;  /* 0x00000004ff0d7e24 */ /* 0x000fe2000f8e00ff */
[----:B------:R-:W-:Y:S01]  /*be80*/  ISETP.GE.AND P2, PT, R9, R204, PT ;  /* 0x000000cc0900720c */ /* 0x000fe20003f46270 */
[----:B------:R-:W-:Y:S01]  /*be90*/  IMAD.U32 R12, RZ, RZ, UR4 ;  /* 0x00000004ff0c7e24 */ /* 0x000fe2000f8e00ff */
[----:B------:R-:W-:Y:S01]  /*bea0*/  ISETP.GE.AND P3, PT, R5, R205, PT ;  /* 0x000000cd0500720c */ /* 0x000fe20003f66270 */
[----:B------:R-:W-:Y:S01]  /*beb0*/  IMAD.U32 R30, RZ, RZ, UR4 ;  /* 0x00000004ff1e7e24 */ /* 0x000fe2000f8e00ff */
[C-C-:B------:R-:W-:Y:S01]  /*bec0*/  LOP3.LUT R4, R7.reuse, 0x70, R197.reuse, 0xfe, !PT ;  /* 0x0000007007047812 */ /* 0x140fe200078efec5 */
[----:B------:R-:W-:Y:S01]  /*bed0*/  IMAD.U32 R21, RZ, RZ, UR4 ;  /* 0x00000004ff157e24 */ /* 0x000fe2000f8e00ff */
[----:B------:R-:W-:Y:S01]  /*bee0*/  LOP3.LUT R8, R7, 0x68, R197, 0xfe, !PT ;  /* 0x0000006807087812 */ /* 0x000fe200078efec5 */
[----:B------:R-:W-:Y:S01]  /*bef0*/  IMAD.U32 R20, RZ, RZ, UR4 ;  /* 0x00000004ff147e24 */ /* 0x000fe2000f8e00ff */
[----:B------:R-:W-:Y:S01]  /*bf00*/  FSEL R195, R6, -INF , !P2 ;  /* 0xff80000006c37808 */ /* 0x000fe20005000000 */
[----:B------:R-:W-:Y:S01]  /*bf10*/  HMMA.16816.F32.BF16 R80, R60, R14, R80 ;  /* 0x0000000e3c50723c */ /* 0x000fe20000041850 */
[----:B------:R-:W-:-:S02]  /*bf20*/  FSEL R97, R97, -INF , !P3 ;  /* 0xff80000061617808 */ /* 0x000fc40005800000 */
[CC--:B------:R-:W-:Y:S02]  /*bf30*/  ISETP.GE.AND P2, PT, R4.reuse, R205.reuse, PT ;  /* 0x000000cd0400720c */ /* 0x0c0fe40003f46270 */
[-C--:B------:R-:W-:Y:S01]  /*bf40*/  ISETP.GE.AND P3, PT, R4, R204.reuse, PT ;  /* 0x000000cc0400720c */ /* 0x080fe20003f66270 */
[----:B------:R-:W-:Y:S01]  /*bf50*/  IMAD.U32 R4, RZ, RZ, UR4 ;  /* 0x00000004ff047e24 */ /* 0x000fe2000f8e00ff */
[----:B------:R-:W-:Y:S01]  /*bf60*/  FSEL R196, R10, -INF , !P4 ;  /* 0xff8000000ac47808 */ /* 0x000fe20006000000 */
[----:B------:R-:W-:Y:S01]  /*bf70*/  HMMA.16816.F32.BF16 R72, R200, R22, R72 ;  /* 0x00000016c848723c */ /* 0x000fe20000041848 */
[----:B------:R-:W-:Y:S02]  /*bf80*/  FSEL R103, R103, -INF , !P1 ;  /* 0xff80000067677808 */ /* 0x000fe40004800000 */
[C---:B------:R-:W-:Y:S02]  /*bf90*/  ISETP.GE.AND P4, PT, R8.reuse, R205, PT ;  /* 0x000000cd0800720c */ /* 0x040fe40003f86270 */
[----:B------:R-:W-:-:S02]  /*bfa0*/  ISETP.GE.AND P1, PT, R8, R204, PT ;  /* 0x000000cc0800720c */ /* 0x000fc40003f26270 */
[----:B------:R-:W1:Y:S01]  /*bfb0*/  LDSM.16.M88.4 R8, [R167] ;  /* 0x00000000a708783b */ /* 0x000e620000000200 */
[----:B------:R-:W-:Y:S01]  /*bfc0*/  FSEL R216, R176, -INF , !P5 ;  /* 0xff800000b0d87808 */ /* 0x000fe20006800000 */
[----:B------:R-:W-:Y:S01]  /*bfd0*/  VIADD R22, R215, 0xd1 ;  /* 0x000000d1d7167836 */ /* 0x000fe20000000000 */
[----:B------:R-:W-:Y:S01]  /*bfe0*/  ISETP.GE.AND P5, PT, R5, R204, PT ;  /* 0x000000cc0500720c */ /* 0x000fe20003fa6270 */
[----:B------:R-:W-:Y:S01]  /*bff0*/  IMAD.U32 R5, RZ, RZ, UR4 ;  /* 0x00000004ff057e24 */ /* 0x000fe2000f8e00ff */
[--C-:B------:R-:W-:Y:S01]  /*c000*/  LOP3.LUT R6, R4, 0x78, R197.reuse, 0xfe, !PT ;  /* 0x0000007804067812 */ /* 0x100fe200078efec5 */
[----:B------:R-:W-:Y:S01]  /*c010*/  VIADD R4, R215, 0xc1 ;  /* 0x000000c1d7047836 */ /* 0x000fe20000000000 */
[----:B------:R-:W-:Y:S02]  /*c020*/  FSEL R99, R99, -INF , !P5 ;  /* 0xff80000063637808 */ /* 0x000fe40006800000 */
        /* <DEDUP_REMOVED lines=15> */
[--C-:B------:R-:W-:Y:S01]  /*c120*/  LOP3.LUT R21, R21, 0xf0, R197.reuse, 0xfe, !PT ;  /* 0x000000f015157812 */ /* 0x100fe200078efec5 */
[C---:B-1----:R-:W-:Y:S01]  /*c130*/  HMMA.16816.F32.BF16 R68, R200.reuse, R8, R68 ;  /* 0x00000008c844723c */ /* 0x042fe20000041844 */
[----:B------:R-:W-:Y:S02]  /*c140*/  LOP3.LUT R20, R20, 0xf8, R197, 0xfe, !PT ;  /* 0x000000f814147812 */ /* 0x000fe400078efec5 */
[----:B------:R-:W-:Y:S02]  /*c150*/  FSEL R101, R170, -INF , !P3 ;  /* 0xff800000aa657808 */ /* 0x000fe40005800000 */
[----:B------:R-:W-:Y:S01]  /*c160*/  FSEL R197, R128, -INF , !P5 ;  /* 0xff80000080c57808 */ /* 0x000fe20006800000 */
[----:B------:R-:W-:Y:S01]  /*c170*/  HMMA.16816.F32.BF16 R64, R200, R10, R64 ;  /* 0x0000000ac840723c */ /* 0x000fe20000041840 */
[----:B------:R-:W-:-:S02]  /*c180*/  FSEL R188, R178, -INF , !P6 ;  /* 0xff800000b2bc7808 */ /* 0x000fc40007000000 */
[----:B------:R-:W-:Y:S02]  /*c190*/  FSEL R211, R172, -INF , !P4 ;  /* 0xff800000acd37808 */ /* 0x000fe40006000000 */
[CC--:B------:R-:W-:Y:S02]  /*c1a0*/  ISETP.GE.AND P3, PT, R13.reuse, R205.reuse, PT ;  /* 0x000000cd0d00720c */ /* 0x0c0fe40003f66270 */
[-C--:B------:R-:W-:Y:S01]  /*c1b0*/  ISETP.GE.AND P5, PT, R13, R204.reuse, PT ;  /* 0x000000cc0d00720c */ /* 0x080fe20003fa6270 */
[----:B------:R-:W-:Y:S01]  /*c1c0*/  VIADD R13, R215, 0xc9 ;  /* 0x000000c9d70d7836 */ /* 0x000fe20000000000 */
[----:B------:R-:W-:Y:S02]  /*c1d0*/  ISETP.GE.AND P6, PT, R6, R204, PT ;  /* 0x000000cc0600720c */ /* 0x000fe40003fc6270 */
[----:B------:R-:W-:Y:S02]  /*c1e0*/  ISETP.GE.AND P4, PT, R4, R205, PT ;  /* 0x000000cd0400720c */ /* 0x000fe40003f86270 */
[----:B------:R-:W-:-:S02]  /*c1f0*/  FSEL R187, R174, -INF , !P1 ;  /* 0xff800000aebb7808 */ /* 0x000fc40004800000 */
[----:B------:R-:W-:Y:S02]  /*c200*/  FSEL R93, R93, -INF , !P4 ;  /* 0xff8000005d5d7808 */ /* 0x000fe40006000000 */
[----:B------:R-:W-:Y:S02]  /*c210*/  FSEL R206, R168, -INF , !P2 ;  /* 0xff800000a8ce7808 */ /* 0x000fe40005000000 */
[----:B------:R-:W-:Y:S02]  /*c220*/  FSEL R105, R130, -INF , !P6 ;  /* 0xff80000082697808 */ /* 0x000fe40007000000 */
[C---:B------:R-:W-:Y:S02]  /*c230*/  ISETP.GE.AND P4, PT, R5.reuse, R205, PT ;  /* 0x000000cd0500720c */ /* 0x040fe40003f86270 */
[-C--:B------:R-:W-:Y:S02]  /*c240*/  ISETP.GE.AND P1, PT, R5, R204.reuse, PT ;  /* 0x000000cc0500720c */ /* 0x080fe40003f26270 */
[----:B------:R-:W-:-:S02]  /*c250*/  ISETP.GE.AND P2, PT, R4, R204, PT ;  /* 0x000000cc0400720c */ /* 0x000fc40003f46270 */
[-C--:B------:R-:W-:Y:S01]  /*c260*/  ISETP.GE.AND P6, PT, R13, R205.reuse, PT ;  /* 0x000000cd0d00720c */ /* 0x080fe20003fc6270 */
[----:B------:R-:W1:Y:S01]  /*c270*/  LDSM.16.M88.4 R4, [R166+0x7000] ;  /* 0x00700000a604783b */ /* 0x000e620000000200 */
[----:B------:R-:W-:Y:S02]  /*c280*/  FSEL R107, R126, -INF , !P1 ;  /* 0xff8000007e6b7808 */ /* 0x000fe40004800000 */
[----:B------:R-:W-:Y:S02]  /*c290*/  FSEL R89, R89, -INF , !P6 ;  /* 0xff80000059597808 */ /* 0x000fe40007000000 */
[----:B------:R-:W-:Y:S02]  /*c2a0*/  FSEL R189, R120, -INF , !P3 ;  /* 0xff80000078bd7808 */ /* 0x000fe40005800000 */
[C---:B------:R-:W-:Y:S02]  /*c2b0*/  ISETP.GE.AND P1, PT, R12.reuse, R205, PT ;  /* 0x000000cd0c00720c */ /* 0x040fe40003f26270 */
[----:B------:R-:W-:-:S02]  /*c2c0*/  ISETP.GE.AND P6, PT, R12, R204, PT ;  /* 0x000000cc0c00720c */ /* 0x000fc40003fc6270 */
[----:B------:R-:W-:Y:S02]  /*c2d0*/  ISETP.GE.AND P3, PT, R13, R204, PT ;  /* 0x000000cc0d00720c */ /* 0x000fe40003f66270 */
[----:B------:R-:W2:Y:S01]  /*c2e0*/  LDSM.16.M88.4 R12, [R166+0x7800] ;  /* 0x00780000a60c783b */ /* 0x000ea20000000200 */
[----:B------:R-:W-:Y:S01]  /*c2f0*/  FSEL R191, R124, -INF , !P4 ;  /* 0xff8000007cbf7808 */ /* 0x000fe20006000000 */
[----:B------:R-:W-:-:S04]  /*c300*/  DEPBAR.LE SB0, 0x0 ;  /* 0x000080000000791a */ /* 0x000fc80000000000 */
[----:B------:R-:W-:Y:S02]  /*c310*/  FSEL R95, R95, -INF , !P2 ;  /* 0xff8000005f5f7808 */ /* 0x000fe40005000000 */
[CC--:B------:R-:W-:Y:S02]  /*c320*/  ISETP.GE.AND P4, PT, R47.reuse, R204.reuse, PT ;  /* 0x000000cc2f00720c */ /* 0x0c0fe40003f86270 */
[----:B------:R-:W-:Y:S02]  /*c330*/  FSEL R112, R112, -INF , !P1 ;  /* 0xff80000070707808 */ /* 0x000fe40004800000 */
[----:B------:R-:W-:Y:S02]  /*c340*/  ISETP.GE.AND P2, PT, R47, R205, PT ;  /* 0x000000cd2f00720c */ /* 0x000fe40003f46270 */
[----:B------:R-:W-:Y:S02]  /*c350*/  ISETP.GE.AND P1, PT, R22, R204, PT ;  /* 0x000000cc1600720c */ /* 0x000fe40003f26270 */
[----:B------:R-:W-:-:S02]  /*c360*/  FSEL R113, R118, -INF , !P4 ;  /* 0xff80000076717808 */ /* 0x000fc40006000000 */
[----:B------:R-:W-:Y:S02]  /*c370*/  FSEL R111, R116, -INF , !P2 ;  /* 0xff800000746f7808 */ /* 0x000fe40005000000 */
[-C--:B------:R-:W-:Y:S02]  /*c380*/  ISETP.GE.AND P4, PT, R45, R205.reuse, PT ;  /* 0x000000cd2d00720c */ /* 0x080fe40003f86270 */
[----:B------:R-:W-:Y:S02]  /*c390*/  FSEL R87, R87, -INF , !P1 ;  /* 0xff80000057577808 */ /* 0x000fe40004800000 */
[----:B------:R-:W-:Y:S02]  /*c3a0*/  ISETP.GE.AND P2, PT, R46, R204, PT ;  /* 0x000000cc2e00720c */ /* 0x000fe40003f46270 */
[----:B------:R-:W-:Y:S01]  /*c3b0*/  ISETP.GE.AND P1, PT, R35, R205, PT ;  /* 0x000000cd2300720c */ /* 0x000fe20003f26270 */
[----:B-1----:R-:W-:Y:S01]  /*c3c0*/  HMMA.16816.F32.BF16 R76, R60, R4, R76 ;  /* 0x000000043c4c723c */ /* 0x002fe2000004184c */
[----:B------:R-:W-:-:S02]  /*c3d0*/  FSEL R114, R114, -INF , !P6 ;  /* 0xff80000072727808 */ /* 0x000fc40007000000 */
[----:B------:R-:W-:Y:S02]  /*c3e0*/  FSEL R104, R104, -INF , !P4 ;  /* 0xff80000068687808 */ /* 0x000fe40006000000 */
[----:B------:R-:W-:Y:S01]  /*c3f0*/  FSEL R110, R110, -INF , !P2 ;  /* 0xff8000006e6e7808 */ /* 0x000fe20005000000 */
[C---:B------:R-:W-:Y:S01]  /*c400*/  HMMA.16816.F32.BF16 R72, R60.reuse, R6, R72 ;  /* 0x000000063c48723c */ /* 0x040fe20000041848 */
[C---:B------:R-:W-:Y:S01]  /*c410*/  VIADD R4, R215.reuse, 0xd9 ;  /* 0x000000d9d7047836 */ /* 0x040fe20000000000 */
[----:B------:R-:W-:Y:S02]  /*c420*/  FSEL R100, R100, -INF , !P1 ;  /* 0xff80000064647808 */ /* 0x000fe40004800000 */
[----:B------:R-:W-:Y:S02]  /*c430*/  FSEL R109, R122, -INF , !P5 ;  /* 0xff8000007a6d7808 */ /* 0x000fe40006800000 */
[C---:B------:R-:W-:Y:S01]  /*c440*/  ISETP.GE.AND P6, PT, R4.reuse, R205, PT ;  /* 0x000000cd0400720c */ /* 0x040fe20003fc6270 */
[----:B--2---:R-:W-:Y:S01]  /*c450*/  HMMA.16816.F32.BF16 R68, R60, R12, R68 ;  /* 0x0000000c3c44723c */ /* 0x004fe20000041844 */
[----:B------:R-:W-:Y:S01]  /*c460*/  BAR.SYNC.DEFER_BLOCKING 0x0 ;  /* 0x0000000000007b1d */ /* 0x000fe20000010000 */
[----:B------:R-:W-:Y:S01]  /*c470*/  ISETP.GE.AND P4, PT, R4, R204, PT ;  /* 0x000000cc0400720c */ /* 0x000fe20003f86270 */
[----:B------:R-:W-:Y:S01]  /*c480*/  VIADD R4, R215, 0xe1 ;  /* 0x000000e1d7047836 */ /* 0x000fe20000000000 */
[----:B------:R-:W-:-:S02]  /*c490*/  FSEL R91, R91, -INF , !P3 ;  /* 0xff8000005b5b7808 */ /* 0x000fc40005800000 */
[-C--:B------:R-:W-:Y:S01]  /*c4a0*/  ISETP.GE.AND P2, PT, R34, R205.reuse, PT ;  /* 0x000000cd2200720c */ /* 0x080fe20003f46270 */
[----:B------:R-:W-:Y:S01]  /*c4b0*/  HMMA.16816.F32.BF16 R64, R60, R14, R64 ;  /* 0x0000000e3c40723c */ /* 0x000fe20000041840 */
[----:B------:R-:W-:Y:S02]  /*c4c0*/  ISETP.GE.AND P1, PT, R33, R204, PT ;  /* 0x000000cc2100720c */ /* 0x000fe40003f26270 */
[-C--:B------:R-:W-:Y:S02]  /*c4d0*/  ISETP.GE.AND P3, PT, R46, R205.reuse, PT ;  /* 0x000000cd2e00720c */ /* 0x080fe40003f66270 */
[----:B------:R-:W-:Y:S02]  /*c4e0*/  ISETP.GE.AND P5, PT, R22, R205, PT ;  /* 0x000000cd1600720c */ /* 0x000fe40003fa6270 */
[----:B------:R-:W-:Y:S02]  /*c4f0*/  FSEL R83, R83, -INF , !P4 ;  /* 0xff80000053537808 */ /* 0x000fe40006000000 */
[----:B------:R-:W-:-:S02]  /*c500*/  FSEL R96, R96, -INF , !P2 ;  /* 0xff80000060607808 */ /* 0x000fc40005000000 */
[----:B------:R-:W-:Y:S02]  /*c510*/  FSEL R94, R94, -INF , !P1 ;  /* 0xff8000005e5e7808 */ /* 0x000fe40004800000 */
[----:B------:R-:W-:Y:S02]  /*c520*/  FSEL R85, R85, -INF , !P5 ;  /* 0xff80000055557808 */ /* 0x000fe40006800000 */
[----:B------:R-:W-:Y:S02]  /*c530*/  FSEL R108, R108, -INF , !P3 ;  /* 0xff8000006c6c7808 */ /* 0x000fe40005800000 */
[C---:B------:R-:W-:Y:S02]  /*c540*/  ISETP.GE.AND P4, PT, R4.reuse, R205, PT ;  /* 0x000000cd0400720c */ /* 0x040fe40003f86270 */
[-C--:B------:R-:W-:Y:S01]  /*c550*/  ISETP.GE.AND P2, PT, R4, R204.reuse, PT ;  /* 0x000000cc0400720c */ /* 0x080fe20003f46270 */
[----:B------:R-:W-:Y:S01]  /*c560*/  VIADD R4, R215, 0xe9 ;  /* 0x000000e9d7047836 */ /* 0x000fe20000000000 */
[----:B------:R-:W-:-:S02]  /*c570*/  ISETP.GE.AND P1, PT, R30, R204, PT ;  /* 0x000000cc1e00720c */ /* 0x000fc40003f26270 */
[-C--:B------:R-:W-:Y:S02]  /*c580*/  ISETP.GE.AND P5, PT, R45, R204.reuse, PT ;  /* 0x000000cc2d00720c */ /* 0x080fe40003fa6270 */
[----:B------:R-:W-:Y:S02]  /*c590*/  ISETP.GE.AND P3, PT, R35, R204, PT ;  /* 0x000000cc2300720c */ /* 0x000fe40003f66270 */
[----:B------:R-:W-:Y:S02]  /*c5a0*/  FSEL R77, R77, -INF , !P4 ;  /* 0xff8000004d4d7808 */ /* 0x000fe40006000000 */
[----:B------:R-:W-:Y:S02]  /*c5b0*/  FSEL R82, R82, -INF , !P1 ;  /* 0xff80000052527808 */ /* 0x000fe40004800000 */
[----:B------:R-:W-:Y:S02]  /*c5c0*/  FSEL R81, R81, -INF , !P6 ;  /* 0xff80000051517808 */ /* 0x000fe40007000000 */
[----:B------:R-:W-:-:S02]  /*c5d0*/  FSEL R106, R106, -INF , !P5 ;  /* 0xff8000006a6a7808 */ /* 0x000fc40006800000 */
[----:B------:R-:W-:Y:S02]  /*c5e0*/  FSEL R102, R102, -INF , !P3 ;  /* 0xff80000066667808 */ /* 0x000fe40005800000 */
[-C--:B------:R-:W-:Y:S02]  /*c5f0*/  ISETP.GE.AND P4, PT, R32, R205.reuse, PT ;  /* 0x000000cd2000720c */ /* 0x080fe40003f86270 */
        /* <DEDUP_REMOVED lines=11> */
[-C--:B------:R-:W-:Y:S01]  /*c6b0*/  ISETP.GE.AND P4, PT, R4, R204.reuse, PT ;  /* 0x000000cc0400720c */ /* 0x080fe20003f86270 */
[C---:B------:R-:W-:Y:S01]  /*c6c0*/  VIADD R4, R215.reuse, 0xf1 ;  /* 0x000000f1d7047836 */ /* 0x040fe20000000000 */
[----:B------:R-:W-:Y:S01]  /*c6d0*/  FSEL R90, R90, -INF , !P3 ;  /* 0xff8000005a5a7808 */ /* 0x000fe20005800000 */
[----:B------:R-:W-:Y:S01]  /*c6e0*/  VIADD R215, R215, 0xf9 ;  /* 0x000000f9d7d77836 */ /* 0x000fe20000000000 */
[----:B------:R-:W-:Y:S02]  /*c6f0*/  PLOP3.LUT P1, PT, PT, PT, UP0, 0x80, 0x0 ;  /* 0x000000000000781c */ /* 0x000fe40003f2f008 */
[C---:B------:R-:W-:Y:S02]  /*c700*/  ISETP.GE.AND P6, PT, R31.reuse, R205, PT ;  /* 0x000000cd1f00720c */ /* 0x040fe40003fc6270 */
        /* <DEDUP_REMOVED lines=9> */
[-C--:B------:R-:W-:Y:S02]  /*c7a0*/  ISETP.GE.AND P5, PT, R28, R205.reuse, PT ;  /* 0x000000cd1c00720c */ /* 0x080fe40003fa6270 */
[----:B------:R-:W-:Y:S02]  /*c7b0*/  ISETP.GE.AND P4, PT, R4, R205, PT ;  /* 0x000000cd0400720c */ /* 0x000fe40003f86270 */
[-C--:B------:R-:W-:Y:S02]  /*c7c0*/  ISETP.GE.AND P2, PT, R28, R204.reuse, PT ;  /* 0x000000cc1c00720c */ /* 0x080fe40003f46270 */
[----:B------:R-:W-:-:S02]  /*c7d0*/  ISETP.GE.AND P3, PT, R4, R204, PT ;  /* 0x000000cc0400720c */ /* 0x000fc40003f66270 */
[----:B------:R-:W-:Y:S02]  /*c7e0*/  FSEL R117, R69, -INF , !P4 ;  /* 0xff80000045757808 */ /* 0x000fe40006000000 */
[----:B------:R-:W-:Y:S02]  /*c7f0*/  FSEL R78, R78, -INF , !P6 ;  /* 0xff8000004e4e7808 */ /* 0x000fe40007000000 */
[----:B------:R-:W-:Y:S02]  /*c800*/  FSEL R118, R71, -INF , !P3 ;  /* 0xff80000047767808 */ /* 0x000fe40005800000 */
[----:B------:R-:W-:Y:S02]  /*c810*/  FSEL R119, R72, -INF , !P5 ;  /* 0xff80000048777808 */ /* 0x000fe40006800000 */
[----:B------:R-:W-:Y:S02]  /*c820*/  FSEL R120, R74, -INF , !P2 ;  /* 0xff8000004a787808 */ /* 0x000fe40005000000 */
        /* <DEDUP_REMOVED lines=9> */
[----:B------:R-:W-:Y:S01]  /*c8c0*/  FSEL R124, R66, -INF , !P3 ;  /* 0xff800000427c7808 */ /* 0x000fe20005800000 */
[----:B------:R-:W-:Y:S06]  /*c8d0*/  @!P1 BRA `(.L_x_2287) ;  /* 0x0000000400ec9947 */ /* 0x000fec0003800000 */
        /* <DEDUP_REMOVED lines=61> */
.L_x_2288:
[----:B------:R-:W-:-:S04]  /*ccb0*/  ULEA UR9, -UR10, URZ, 0x8 ;  /* 0x0000003f0a097291 */ /* 0x000fc8000f8e413f */
[----:B------:R-:W-:Y:S02]  /*ccc0*/  USHF.R.S32.HI UR4, URZ, 0x1f, UR9 ;  /* 0x0000001f3f047899 */ /* 0x000fe40008011409 */
[----:B------:R-:W-:-:S04]  /*ccd0*/  MOV R8, UR9 ;  /* 0x0000000900087c02 */ /* 0x000fc80008000f00 */
[----:B------:R-:W-:-:S07]  /*cce0*/  MOV R5, UR4 ;  /* 0x0000000400057c02 */ /* 0x000fce0008000f00 */
.L_x_2289:
[----:B------:R-:W-:Y:S01]  /*ccf0*/  IADD3 R8, P1, R165, R8, RZ ;  /* 0x00000008a5087210 */ /* 0x000fe20007f3e0ff */
[----:B------:R-:W-:Y:S02]  /*cd00*/  USHF.L.U32 UR4, UR10, 0x5, URZ ;  /* 0x000000050a047899 */ /* 0x000fe4000800063f */
[----:B------:R-:W-:Y:S02]  /*cd10*/  USHF.L.U64.HI UR10, UR10, 0x5, UR11 ;  /* 0x000000050a0a7899 */ /* 0x000fe4000801020b */
        /* <DEDUP_REMOVED lines=55> */
.L_x_2287:
[----:B---3--:R-:W-:Y:S01]  /*d090*/  FMNMX.FTZ R6, R2, R173, !PT ;  /* 0x000000ad02067209 */ /* 0x008fe20007810000 */
[----:B------:R-:W2:Y:S01]  /*d0a0*/  LDL.LU R68, [R1+0x4] ;  /* 0x0000040001447983 */ /* 0x000ea20000300800 */
[----:B------:R-:W-:Y:S02]  /*d0b0*/  MOV R70, R183 ;  /* 0x000000b700467202 */ /* 0x000fe40000000f00 */
[----:B------:R-:W-:Y:S01]  /*d0c0*/  FMNMX.FTZ R6, R219, R6, !PT ;  /* 0x00000006db067209 */ /* 0x000fe20007810000 */
[----:B------:R-:W3:Y:S01]  /*d0d0*/  LDL.LU R69, [R1+0x8] ;  /* 0x0000080001457983 */ /* 0x000ee20000300800 */
[----:B------:R-:W-:Y:S02]  /*d0e0*/  MOV R204, R181 ;  /* 0x000000b500cc7202 */ /* 0x000fe40000000f00 */
[----:B------:R-:W-:Y:S01]  /*d0f0*/  FMNMX.FTZ R6, R175, R6, !PT ;  /* 0x00000006af067209 */ /* 0x000fe20007810000 */
[----:B------:R-:W-:Y:S01]  /*d100*/  LDSM.16.MT88.4 R28, [R237+0xa000] ;  /* 0x00a00000ed1c783b */ /* 0x000fe20000004200 */
[----:B------:R-:W-:-:S02]  /*d110*/  MOV R205, R180 ;  /* 0x000000b400cd7202 */ /* 0x000fc40000000f00 */
[----:B------:R-:W-:Y:S01]  /*d120*/  FMNMX.FTZ R6, R222, R6, !PT ;  /* 0x00000006de067209 */ /* 0x000fe20007810000 */
[----:B------:R-:W-:Y:S01]  /*d130*/  LDSM.16.MT88.4 R20, [R234+0xa000] ;  /* 0x00a00000ea14783b */ /* 0x000fe20000004200 */
[----:B------:R-:W-:Y:S02]  /*d140*/  MOV R203, R177 ;  /* 0x000000b100cb7202 */ /* 0x000fe40000000f00 */
[----:B------:R-:W-:Y:S02]  /*d150*/  FMNMX.FTZ R6, R186, R6, !PT ;  /* 0x00000006ba067209 */ /* 0x000fe40007810000 */
[----:B------:R-:W-:Y:S02]  /*d160*/  MOV R202, R179 ;  /* 0x000000b300ca7202 */ /* 0x000fe40000000f00 */
        /* <DEDUP_REMOVED lines=125> */
[----:B------:R-:W-:-:S05]  /*d940*/  FMNMX.FTZ R4, R123, R4, !PT ;  /* 0x000000047b047209 */ /* 0x000fca0007810000 */
[----:B------:R-:W4:Y:S01]  /*d950*/  SHFL.BFLY PT, R182, R4, 0x2, 0x1f ;  /* 0x0c401f0004b67f89 */ /* 0x000f2200000e0000 */
[----:B-1----:R-:W-:-:S04]  /*d960*/  FMNMX.FTZ R183, R5, R183, !PT ;  /* 0x000000b705b77209 */ /* 0x002fc80007810000 */
[C---:B------:R-:W-:Y:S01]  /*d970*/  FSETP.NEU.FTZ.AND P2, PT, R183.reuse, -INF , PT ;  /* 0xff800000b700780b */ /* 0x040fe20003f5d000 */
[----:B------:R-:W-:Y:S01]  /*d980*/  FMUL.FTZ R181, R183, UR18 ;  /* 0x00000012b7b57c20 */ /* 0x000fe20008410000 */
[----:B----4-:R-:W-:-:S04]  /*d990*/  FMNMX.FTZ R182, R4, R182, !PT ;  /* 0x000000b604b67209 */ /* 0x010fc80007810000 */
[----:B------:R-:W-:Y:S01]  /*d9a0*/  FSEL R181, R181, RZ, P2 ;  /* 0x000000ffb5b57208 */ /* 0x000fe20001000000 */
[----:B------:R-:W1:Y:S04]  /*d9b0*/  SHFL.BFLY PT, R4, R182, 0x1, 0x1f ;  /* 0x0c201f00b6047f89 */ /* 0x000e6800000e0000 */
[----:B------:R-:W-:Y:S01]  /*d9c0*/  FFMA.FTZ R176, R186, UR18, -R181 ;  /* 0x00000012bab07c23 */ /* 0x000fe200080108b5 */
[----:B------:R-:W-:-:S05]  /*d9d0*/  FSEL R186, R183, RZ, P2 ;  /* 0x000000ffb7ba7208 */ /* 0x000fca0001000000 */
[----:B------:R-:W-:-:S04]  /*d9e0*/  FADD.FTZ R186, R2, -R186 ;  /* 0x800000ba02ba7221 */ /* 0x000fc80000010000 */
[----:B------:R-:W-:-:S06]  /*d9f0*/  FMUL.FTZ R186, R186, UR18 ;  /* 0x00000012baba7c20 */ /* 0x000fcc0008410000 */
[----:B------:R-:W4:Y:S01]  /*da00*/  MUFU.EX2 R186, R186 ;  /* 0x000000ba00ba7308 */ /* 0x000f220000000800 */
[----:B-1----:R-:W-:-:S04]  /*da10*/  FMNMX.FTZ R182, R182, R4, !PT ;  /* 0x00000004b6b67209 */ /* 0x002fc80007810000 */
[----:B------:R-:W-:-:S04]  /*da20*/  FSETP.NEU.FTZ.AND P1, PT, R182, -INF , PT ;  /* 0xff800000b600780b */ /* 0x000fc80003f3d000 */
[C---:B------:R-:W-:Y:S01]  /*da30*/  FSEL R4, R182.reuse, RZ, P1 ;  /* 0x000000ffb6047208 */ /* 0x040fe20000800000 */
[----:B------:R-:W-:-:S04]  /*da40*/  FMUL.FTZ R170, R182, UR18 ;  /* 0x00000012b6aa7c20 */ /* 0x000fc80008410000 */
[----:B------:R-:W-:Y:S01]  /*da50*/  FADD.FTZ R0, R0, -R4 ;  /* 0x8000000400007221 */ /* 0x000fe20000010000 */
[----:B----4-:R-:W-:Y:S01]  /*da60*/  FMUL.FTZ R33, R153, R186 ;  /* 0x000000ba99217220 */ /* 0x010fe20000410000 */
[----:B------:R-:W1:Y:S01]  /*da70*/  LDSM.16.MT88.4 R4, [R235+0xa000] ;  /* 0x00a00000eb04783b */ /* 0x000e620000004200 */
[----:B------:R-:W-:-:S03]  /*da80*/  FFMA.FTZ R153, R44, UR18, -R181 ;  /* 0x000000122c997c23 */ /* 0x000fc600080108b5 */
[----:B------:R-:W4:Y:S01]  /*da90*/  LDSM.16.MT88.4 R44, [R233+0xa000] ;  /* 0x00a00000e92c783b */ /* 0x000f220000004200 */
[----:B------:R-:W-:Y:S01]  /*daa0*/  FSEL R170, R170, RZ, P1 ;  /* 0x000000ffaaaa7208 */ /* 0x000fe20000800000 */
[--C-:B------:R-:W-:Y:S01]  /*dab0*/  FFMA.FTZ R180, R173, UR18, -R181.reuse ;  /* 0x00000012adb47c23 */ /* 0x100fe200080108b5 */
[--C-:B------:R-:W-:Y:S01]  /*dac0*/  FFMA.FTZ R179, R219, UR18, -R181.reuse ;  /* 0x00000012dbb37c23 */ /* 0x100fe200080108b5 */
[--C-:B------:R-:W-:Y:S01]  /*dad0*/  FFMA.FTZ R178, R175, UR18, -R181.reuse ;  /* 0x00000012afb27c23 */ /* 0x100fe200080108b5 */
[--C-:B------:R-:W-:Y:S01]  /*dae0*/  FFMA.FTZ R177, R222, UR18, -R181.reuse ;  /* 0x00000012deb17c23 */ /* 0x100fe200080108b5 */
[--C-:B------:R-:W-:Y:S01]  /*daf0*/  FFMA.FTZ R168, R184, UR18, -R170.reuse ;  /* 0x00000012b8a87c23 */ /* 0x100fe200080108aa */
[--C-:B------:R-:W-:Y:S01]  /*db00*/  FFMA.FTZ R165, R214, UR18, -R170.reuse ;  /* 0x00000012d6a57c23 */ /* 0x100fe200080108aa */
[--C-:B------:R-:W-:Y:S01]  /*db10*/  FFMA.FTZ R164, R185, UR18, -R170.reuse ;  /* 0x00000012b9a47c23 */ /* 0x100fe200080108aa */
[----:B------:R-:W-:Y:S01]  /*db20*/  FMUL.FTZ R0, R0, UR18 ;  /* 0x0000001200007c20 */ /* 0x000fe20008410000 */
[--C-:B------:R-:W-:Y:S01]  /*db30*/  FFMA.FTZ R217, R217, UR18, -R170.reuse ;  /* 0x00000012d9d97c23 */ /* 0x100fe200080108aa */
[----:B------:R-:W-:Y:S08]  /*db40*/  MUFU.EX2 R180, R180 ;  /* 0x000000b400b47308 */ /* 0x000ff00000000800 */
[----:B------:R-:W5:Y:S08]  /*db50*/  MUFU.EX2 R185, R0 ;  /* 0x0000000000b97308 */ /* 0x000f700000000800 */
[----:B------:R-:W2:Y:S08]  /*db60*/  MUFU.EX2 R179, R179 ;  /* 0x000000b300b37308 */ /* 0x000eb00000000800 */
[----:B------:R-:W-:Y:S08]  /*db70*/  MUFU.EX2 R178, R178 ;  /* 0x000000b200b27308 */ /* 0x000ff00000000800 */
[----:B------:R-:W-:Y:S08]  /*db80*/  MUFU.EX2 R177, R177 ;  /* 0x000000b100b17308 */ /* 0x000ff00000000800 */
[----:B------:R-:W-:Y:S08]  /*db90*/  MUFU.EX2 R168, R168 ;  /* 0x000000a800a87308 */ /* 0x000ff00000000800 */
[----:B------:R-:W3:Y:S08]  /*dba0*/  MUFU.EX2 R165, R165 ;  /* 0x000000a500a57308 */ /* 0x000ef00000000800 */
[----:B------:R-:W-:Y:S08]  /*dbb0*/  MUFU.EX2 R164, R164 ;  /* 0x000000a400a47308 */ /* 0x000ff00000000800 */
[----:B------:R-:W1:Y:S01]  /*dbc0*/  MUFU.EX2 R2, R217 ;  /* 0x000000d900027308 */ /* 0x000e620000000800 */
[-C--:B-----5:R-:W-:Y:S01]  /*dbd0*/  FMUL.FTZ R34, R154, R185.reuse ;  /* 0x000000b99a227220 */ /* 0x0a0fe20000410000 */
[--C-:B------:R-:W-:Y:S01]  /*dbe0*/  FFMA.FTZ R174, R59, UR18, -R181.reuse ;  /* 0x000000123bae7c23 */ /* 0x100fe200080108b5 */
[--C-:B------:R-:W-:Y:S01]  /*dbf0*/  FFMA.FTZ R172, R58, UR18, -R181.reuse ;  /* 0x000000123aac7c23 */ /* 0x100fe200080108b5 */
[--C-:B------:R-:W-:Y:S01]  /*dc00*/  FFMA.FTZ R154, R57, UR18, -R170.reuse ;  /* 0x00000012399a7c23 */ /* 0x100fe200080108aa */
[----:B------:R-:W-:Y:S01]  /*dc10*/  FFMA.FTZ R60, R56, UR18, -R170 ;  /* 0x00000012383c7c23 */ /* 0x000fe200080108aa */
[----:B--2---:R-:W-:Y:S01]  /*dc20*/  F2FP.BF16.F32.PACK_AB R8, R179, R180 ;  /* 0x000000b4b308723e */ /* 0x004fe200000010ff */
[----:B------:R-:W-:Y:S01]  /*dc30*/  FMUL.FTZ R12, R160, R186 ;  /* 0x000000baa00c7220 */ /* 0x000fe20000410000 */
[----:B---3--:R-:W-:Y:S01]  /*dc40*/  F2FP.BF16.F32.PACK_AB R9, R165, R168 ;  /* 0x000000a8a509723e */ /* 0x008fe200000010ff */
[----:B------:R-:W-:Y:S01]  /*dc50*/  FMUL.FTZ R13, R161, R186 ;  /* 0x000000baa10d7220 */ /* 0x000fe20000410000 */
[----:B------:R-:W-:Y:S01]  /*dc60*/  F2FP.BF16.F32.PACK_AB R10, R177, R178 ;  /* 0x000000b2b10a723e */ /* 0x000fe200000010ff */
[-C--:B------:R-:W-:Y:S01]  /*dc70*/  FMUL.FTZ R14, R162, R185.reuse ;  /* 0x000000b9a20e7220 */ /* 0x080fe20000410000 */
[-C--:B------:R-:W-:Y:S01]  /*dc80*/  FMUL.FTZ R15, R163, R185.reuse ;  /* 0x000000b9a30f7220 */ /* 0x080fe20000410000 */
[-C--:B------:R-:W-:Y:S01]  /*dc90*/  FMUL.FTZ R32, R152, R186.reuse ;  /* 0x000000ba98207220 */ /* 0x080fe20000410000 */
[-C--:B------:R-:W-:Y:S01]  /*dca0*/  FMUL.FTZ R35, R155, R185.reuse ;  /* 0x000000b99b237220 */ /* 0x080fe20000410000 */
[-C--:B------:R-:W-:Y:S01]  /*dcb0*/  FMUL.FTZ R56, R144, R186.reuse ;  /* 0x000000ba90387220 */ /* 0x080fe20000410000 */
[----:B------:R-:W-:Y:S01]  /*dcc0*/  FMUL.FTZ R57, R145, R186 ;  /* 0x000000ba91397220 */ /* 0x000fe20000410000 */
[----:B-1----:R-:W-:Y:S01]  /*dcd0*/  F2FP.BF16.F32.PACK_AB R11, R2, R164 ;  /* 0x000000a4020b723e */ /* 0x002fe200000010ff */
[-C--:B------:R-:W-:Y:S01]  /*dce0*/  FMUL.FTZ R58, R146, R185.reuse ;  /* 0x000000b9923a7220 */ /* 0x080fe20000410000 */
[-C--:B------:R-:W-:Y:S01]  /*dcf0*/  FMUL.FTZ R59, R147, R185.reuse ;  /* 0x000000b9933b7220 */ /* 0x080fe20000410000 */
[--C-:B------:R-:W-:Y:S01]  /*dd00*/  FFMA.FTZ R0, R53, UR18, -R181.reuse ;  /* 0x0000001235007c23 */ /* 0x100fe200080108b5 */
[--C-:B------:R-:W-:Y:S01]  /*dd10*/  FFMA.FTZ R161, R52, UR18, -R181.reuse ;  /* 0x0000001234a17c23 */ /* 0x100fe200080108b5 */
        /* <DEDUP_REMOVED lines=20> */
[----:B------:R-:W1:Y:S01]  /*de60*/  LDSM.16.MT88.4 R52, [R237+0xa800] ;  /* 0x00a80000ed34783b */ /* 0x000e620000004200 */
[----:B------:R-:W-:Y:S01]  /*de70*/  HMMA.16816.F32.BF16 R12, R8, R28, R12 ;  /* 0x0000001c080c723c */ /* 0x000fe2000004180c */
[----:B------:R-:W-:-:S05]  /*de80*/  FFMA.FTZ R175, R251, UR18, -R181 ;  /* 0x00000012fbaf7c23 */ /* 0x000fca00080108b5 */
[----:B------:R-:W-:Y:S01]  /*de90*/  HMMA.16816.F32.BF16 R32, R8, R4, R32 ;  /* 0x000000040820723c */ /* 0x000fe20000041820 */
[----:B------:R-:W-:-:S05]  /*dea0*/  FFMA.FTZ R173, R252, UR18, -R181 ;  /* 0x00000012fcad7c23 */ /* 0x000fca00080108b5 */
[C---:B------:R-:W-:Y:S01]  /*deb0*/  HMMA.16816.F32.BF16 R56, R8.reuse, R20, R56 ;  /* 0x000000140838723c */ /* 0x040fe20000041838 */
[----:B------:R2:W-:Y:S05]  /*dec0*/  MUFU.EX2 R144, R60 ;  /* 0x0000003c00907308 */ /* 0x0005ea0000000800 */
[C---:B------:R-:W-:Y:S06]  /*ded0*/  HMMA.16816.F32.BF16 R28, R8.reuse, R30, R156 ;  /* 0x0000001e081c723c */ /* 0x040fec000004189c */
[C---:B------:R-:W-:Y:S06]  /*dee0*/  HMMA.16816.F32.BF16 R4, R8.reuse, R6, R148 ;  /* 0x000000060804723c */ /* 0x040fec0000041894 */
[C---:B------:R-:W-:Y:S01]  /*def0*/  HMMA.16816.F32.BF16 R20, R8.reuse, R22, R140 ;  /* 0x000000160814723c */ /* 0x040fe2000004188c */
[--C-:B------:R-:W-:Y:S01]  /*df00*/  FFMA.FTZ R208, R208, UR18, -R170.reuse ;  /* 0x00000012d0d07c23 */ /* 0x100fe200080108aa */
[----:B------:R-:W-:Y:S01]  /*df10*/  FFMA.FTZ R198, R198, UR18, -R170 ;  /* 0x00000012c6c67c23 */ /* 0x000fe200080108aa */
[----:B--2---:R-:W-:Y:S03]  /*df20*/  LDSM.16.MT88.4 R60, [R235+0xa800] ;  /* 0x00a80000eb3c783b */ /* 0x004fe60000004200 */
[C---:B----4-:R-:W-:Y:S06]  /*df30*/  HMMA.16816.F32.BF16 R64, R8.reuse, R44, R64 ;  /* 0x0000002c0840723c */ /* 0x050fec0000041840 */
[----:B------:R-:W-:Y:S01]  /*df40*/  HMMA.16816.F32.BF16 R132, R8, R46, R132 ;  /* 0x0000002e0884723c */ /* 0x000fe20000041884 */
[----:B------:R-:W2:Y:S01]  /*df50*/  LDSM.16.MT88.4 R8, [R233+0xa800] ;  /* 0x00a80000e908783b */ /* 0x000ea20000004200 */
[----:B------:R-:W-:Y:S01]  /*df60*/  MUFU.EX2 R176, R176 ;  /* 0x000000b000b07308 */ /* 0x000fe20000000800 */
[----:B------:R-:W-:Y:S01]  /*df70*/  FFMA.FTZ R137, R70, UR18, -R181 ;  /* 0x0000001246897c23 */ /* 0x000fe200080108b5 */
[----:B------:R-:W-:Y:S01]  /*df80*/  MOV R200, R69 ;  /* 0x0000004500c87202 */ /* 0x000fe20000000f00 */
[----:B------:R-:W-:Y:S05]  /*df90*/  LDSM.16.MT88.4 R44, [R237+0xb000] ;  /* 0x00b00000ed2c783b */ /* 0x000fea0000004200 */
[----:B------:R-:W3:Y:S01]  /*dfa0*/  MUFU.EX2 R175, R175 ;  /* 0x000000af00af7308 */ /* 0x000ee20000000800 */
[----:B------:R-:W-:-:S02]  /*dfb0*/  MOV R201, R68 ;  /* 0x0000004400c97202 */ /* 0x000fc40000000f00 */
[----:B------:R-:W4:Y:S05]  /*dfc0*/  LDSM.16.MT88.4 R68, [R234+0xa800] ;  /* 0x00a80000ea44783b */ /* 0x000f2a0000004200 */
[----:B------:R-:W-:Y:S08]  /*dfd0*/  MUFU.EX2 R174, R174 ;  /* 0x000000ae00ae7308 */ /* 0x000ff00000000800 */
[----:B------:R-:W5:Y:S08]  /*dfe0*/  MUFU.EX2 R173, R173 ;  /* 0x000000ad00ad7308 */ /* 0x000f700000000800 */
[----:B------:R-:W-:Y:S08]  /*dff0*/  MUFU.EX2 R154, R154 ;  /* 0x0000009a009a7308 */ /* 0x000ff00000000800 */
[----:B------:R-:W1:Y:S08]  /*e000*/  MUFU.EX2 R148, R208 ;  /* 0x000000d000947308 */ /* 0x000e700000000800 */
[----:B------:R-:W2:Y:S01]  /*e010*/  MUFU.EX2 R140, R198 ;  /* 0x000000c6008c7308 */ /* 0x000ea20000000800 */
[----:B---3--:R-:W-:-:S02]  /*e020*/  F2FP.BF16.F32.PACK_AB R72, R175, R176 ;  /* 0x000000b0af48723e */ /* 0x008fc400000010ff */
[----:B-----5:R-:W-:Y:S02]  /*e030*/  F2FP.BF16.F32.PACK_AB R74, R173, R174 ;  /* 0x000000aead4a723e */ /* 0x020fe400000010ff */
[----:B-1----:R-:W-:Y:S02]  /*e040*/  F2FP.BF16.F32.PACK_AB R73, R148, R154 ;  /* 0x0000009a9449723e */ /* 0x002fe400000010ff */
[----:B--2---:R-:W-:Y:S01]  /*e050*/  F2FP.BF16.F32.PACK_AB R75, R140, R144 ;  /* 0x000000908c4b723e */ /* 0x004fe200000010ff */
[--C-:B------:R-:W-:Y:S01]  /*e060*/  FFMA.FTZ R184, R223, UR18, -R181.reuse ;  /* 0x00000012dfb87c23 */ /* 0x100fe200080108b5 */
[----:B------:R-:W-:Y:S01]  /*e070*/  FFMA.FTZ R160, R221, UR18, -R181 ;  /* 0x00000012dda07c23 */ /* 0x000fe200080108b5 */
[--C-:B------:R-:W-:Y:S01]  /*e080*/  FFMA.FTZ R141, R204, UR18, -R170.reuse ;  /* 0x00000012cc8d7c23 */ /* 0x100fe200080108aa */
[--C-:B------:R-:W-:Y:S01]  /*e090*/  FFMA.FTZ R142, R193, UR18, -R170.reuse ;  /* 0x00000012c18e7c23 */ /* 0x100fe200080108aa */
[--C-:B------:R-:W-:Y:S01]  /*e0a0*/  FFMA.FTZ R143, R203, UR18, -R170.reuse ;  /* 0x00000012cb8f7c23 */ /* 0x100fe200080108aa */
[----:B------:R-:W-:Y:S01]  /*e0b0*/  FFMA.FTZ R145, R192, UR18, -R170 ;  /* 0x00000012c0917c23 */ /* 0x000fe200080108aa */
[C---:B------:R-:W-:Y:S06]  /*e0c0*/  HMMA.16816.F32.BF16 R12, R72.reuse, R52, R12 ;  /* 0x00000034480c723c */ /* 0x040fec000004180c */
[C---:B------:R-:W-:Y:S01]  /*e0d0*/  HMMA.16816.F32.BF16 R28, R72.reuse, R54, R28 ;  /* 0x00000036481c723c */ /* 0x040fe2000004181c */
[----:B------:R-:W1:Y:S01]  /*e0e0*/  LDSM.16.MT88.4 R52, [R235+0xb000] ;  /* 0x00b00000eb34783b */ /* 0x000e620000004200 */
[----:B------:R-:W-:Y:S04]  /*e0f0*/  MUFU.EX2 R172, R172 ;  /* 0x000000ac00ac7308 */ /* 0x000fe80000000800 */
[C---:B------:R-:W-:Y:S04]  /*e100*/  HMMA.16816.F32.BF16 R64, R72.reuse, R8, R64 ;  /* 0x000000084840723c */ /* 0x040fe80000041840 */
[----:B------:R-:W2:Y:S02]  /*e110*/  MUFU.EX2 R184, R184 ;  /* 0x000000b800b87308 */ /* 0x000ea40000000800 */
[C---:B------:R-:W-:Y:S01]  /*e120*/  HMMA.16816.F32.BF16 R132, R72.reuse, R10, R132 ;  /* 0x0000000a4884723c */ /* 0x040fe20000041884 */
[----:B------:R-:W3:Y:S05]  /*e130*/  LDSM.16.MT88.4 R8, [R233+0xb000] ;  /* 0x00b00000e908783b */ /* 0x000eea0000004200 */
[----:B------:R-:W-:Y:S01]  /*e140*/  MUFU.EX2 R0, R0 ;  /* 0x0000000000007308 */ /* 0x000fe20000000800 */
[C---:B------:R-:W-:Y:S07]  /*e150*/  HMMA.16816.F32.BF16 R32, R72.reuse, R60, R32 ;  /* 0x0000003c4820723c */ /* 0x040fee0000041820 */
[----:B------:R-:W-:Y:S01]  /*e160*/  MUFU.EX2 R160, R160 ;  /* 0x000000a000a07308 */ /* 0x000fe20000000800 */
[C---:B------:R-:W-:Y:S01]  /*e170*/  HMMA.16816.F32.BF16 R4, R72.reuse, R62, R4 ;  /* 0x0000003e4804723c */ /* 0x040fe20000041804 */
[----:B------:R-:W5:Y:S06]  /*e180*/  LDSM.16.MT88.4 R60, [R234+0xb000] ;  /* 0x00b00000ea3c783b */ /* 0x000f6c0000004200 */
[----:B------:R-:W-:Y:S08]  /*e190*/  MUFU.EX2 R141, R141 ;  /* 0x0000008d008d7308 */ /* 0x000ff00000000800 */
[----:B------:R-:W1:Y:S08]  /*e1a0*/  MUFU.EX2 R142, R142 ;  /* 0x0000008e008e7308 */ /* 0x000e700000000800 */
[----:B------:R-:W-:Y:S08]  /*e1b0*/  MUFU.EX2 R143, R143 ;  /* 0x0000008f008f7308 */ /* 0x000ff00000000800 */
[----:B------:R-:W3:Y:S01]  /*e1c0*/  MUFU.EX2 R145, R145 ;  /* 0x0000009100917308 */ /* 0x000ee20000000800 */
[C---:B----4-:R-:W-:Y:S06]  /*e1d0*/  HMMA.16816.F32.BF16 R56, R72.reuse, R68, R56 ;  /* 0x000000444838723c */ /* 0x050fec0000041838 */
[----:B------:R-:W-:Y:S01]  /*e1e0*/  HMMA.16816.F32.BF16 R20, R72, R70, R20 ;  /* 0x000000464814723c */ /* 0x000fe20000041814 */
[----:B--2---:R-:W-:-:S02]  /*e1f0*/  F2FP.BF16.F32.PACK_AB R68, R184, R172 ;  /* 0x000000acb844723e */ /* 0x004fc400000010ff */
[----:B-1----:R-:W-:-:S04]  /*e200*/  F2FP.BF16.F32.PACK_AB R69, R142, R141 ;  /* 0x0000008d8e45723e */ /* 0x002fc800000010ff */
[----:B------:R-:W-:Y:S02]  /*e210*/  F2FP.BF16.F32.PACK_AB R70, R160, R0 ;  /* 0x00000000a046723e */ /* 0x000fe400000010ff */
[----:B---3--:R-:W-:-:S07]  /*e220*/  F2FP.BF16.F32.PACK_AB R71, R145, R143 ;  /* 0x0000008f9147723e */ /* 0x008fce00000010ff */
        /* <DEDUP_REMOVED lines=11> */
[----:B------:R-:W2:Y:S01]  /*e2e0*/  LDSM.16.MT88.4 R52, [R235+0xb800] ;  /* 0x00b80000eb34783b */ /* 0x000ea20000004200 */
[----:B------:R-:W-:Y:S04]  /*e2f0*/  MUFU.EX2 R161, R161 ;  /* 0x000000a100a17308 */ /* 0x000fe80000000800 */
[C---:B------:R-:W-:Y:S04]  /*e300*/  HMMA.16816.F32.BF16 R64, R68.reuse, R8, R64 ;  /* 0x000000084440723c */ /* 0x040fe80000041840 */
[----:B------:R-:W3:Y:S02]  /*e310*/  MUFU.EX2 R152, R220 ;  /* 0x000000dc00987308 */ /* 0x000ee40000000800 */
[C---:B------:R-:W-:Y:S01]  /*e320*/  HMMA.16816.F32.BF16 R132, R68.reuse, R10, R132 ;  /* 0x0000000a4484723c */ /* 0x040fe20000041884 */
[----:B------:R-:W4:Y:S05]  /*e330*/  LDSM.16.MT88.4 R8, [R233+0xb800] ;  /* 0x00b80000e908783b */ /* 0x000f2a0000004200 */
[----:B------:R-:W-:Y:S01]  /*e340*/  MUFU.EX2 R153, R153 ;  /* 0x0000009900997308 */ /* 0x000fe20000000800 */
[C---:B-----5:R-:W-:Y:S07]  /*e350*/  HMMA.16816.F32.BF16 R56, R68.reuse, R60, R56 ;  /* 0x0000003c4438723c */ /* 0x060fee0000041838 */
[----:B------:R-:W-:Y:S01]  /*e360*/  MUFU.EX2 R136, R136 ;  /* 0x0000008800887308 */ /* 0x000fe20000000800 */
[----:B------:R-:W-:Y:S01]  /*e370*/  HMMA.16816.F32.BF16 R20, R68, R62, R20 ;  /* 0x0000003e4414723c */ /* 0x000fe20000041814 */
[----:B------:R-:W5:Y:S06]  /*e380*/  LDSM.16.MT88.4 R60, [R234+0xb800] ;  /* 0x00b80000ea3c783b */ /* 0x000f6c0000004200 */
[----:B------:R-:W-:Y:S08]  /*e390*/  MUFU.EX2 R150, R150 ;  /* 0x0000009600967308 */ /* 0x000ff00000000800 */
[----:B------:R-:W1:Y:S08]  /*e3a0*/  MUFU.EX2 R3, R3 ;  /* 0x0000000300037308 */ /* 0x000e700000000800 */
[----:B------:R-:W-:Y:S08]  /*e3b0*/  MUFU.EX2 R151, R151 ;  /* 0x0000009700977308 */ /* 0x000ff00000000800 */
[----:B------:R-:W2:Y:S01]  /*e3c0*/  MUFU.EX2 R155, R155 ;  /* 0x0000009b009b7308 */ /* 0x000ea20000000800 */
[----:B---3--:R-:W-:-:S02]  /*e3d0*/  F2FP.BF16.F32.PACK_AB R72, R152, R161 ;  /* 0x000000a19848723e */ /* 0x008fc400000010ff */
[----:B-1----:R-:W-:Y:S02]  /*e3e0*/  F2FP.BF16.F32.PACK_AB R73, R3, R150 ;  /* 0x000000960349723e */ /* 0x002fe400000010ff */
[----:B------:R-:W-:Y:S02]  /*e3f0*/  F2FP.BF16.F32.PACK_AB R74, R136, R153 ;  /* 0x00000099884a723e */ /* 0x000fe400000010ff */
[----:B--2---:R-:W-:-:S07]  /*e400*/  F2FP.BF16.F32.PACK_AB R75, R155, R151 ;  /* 0x000000979b4b723e */ /* 0x004fce00000010ff */
[C---:B------:R-:W-:Y:S06]  /*e410*/  HMMA.16816.F32.BF16 R12, R72.reuse, R44, R12 ;  /* 0x0000002c480c723c */ /* 0x040fec000004180c */
[C---:B------:R-:W-:Y:S01]  /*e420*/  HMMA.16816.F32.BF16 R28, R72.reuse, R46, R28 ;  /* 0x0000002e481c723c */ /* 0x040fe2000004181c */
[----:B------:R-:W1:Y:S01]  /*e430*/  LDSM.16.MT88.4 R44, [R237+0xc000] ;  /* 0x00c00000ed2c783b */ /* 0x000e620000004200 */
[--C-:B------:R-:W-:Y:S01]  /*e440*/  FFMA.FTZ R147, R190, UR18, -R181.reuse ;  /* 0x00000012be937c23 */ /* 0x100fe200080108b5 */
[--C-:B------:R-:W-:Y:S01]  /*e450*/  FFMA.FTZ R138, R209, UR18, -R181.reuse ;  /* 0x00000012d18a7c23 */ /* 0x100fe200080108b5 */
[--C-:B------:R-:W-:Y:S01]  /*e460*/  FFMA.FTZ R139, R205, UR18, -R181.reuse ;  /* 0x00000012cd8b7c23 */ /* 0x100fe200080108b5 */
[----:B------:R-:W-:Y:S01]  /*e470*/  FFMA.FTZ R146, R194, UR18, -R181 ;  /* 0x00000012c2927c23 */ /* 0x000fe200080108b5 */
[----:B------:R-:W-:Y:S01]  /*e480*/  HMMA.16816.F32.BF16 R32, R72, R52, R32 ;  /* 0x000000344820723c */ /* 0x000fe20000041820 */
[--C-:B------:R-:W-:Y:S01]  /*e490*/  FFMA.FTZ R162, R207, UR18, -R170.reuse ;  /* 0x00000012cfa27c23 */ /* 0x100fe200080108aa */
[--C-:B------:R-:W-:Y:S01]  /*e4a0*/  FFMA.FTZ R163, R19, UR18, -R170.reuse ;  /* 0x0000001213a37c23 */ /* 0x100fe200080108aa */
[--C-:B------:R-:W-:Y:S01]  /*e4b0*/  FFMA.FTZ R190, R199, UR18, -R170.reuse ;  /* 0x00000012c7be7c23 */ /* 0x100fe200080108aa */
[----:B------:R-:W-:-:S02]  /*e4c0*/  FFMA.FTZ R192, R17, UR18, -R170 ;  /* 0x0000001211c07c23 */ /* 0x000fc400080108aa */
[C---:B------:R-:W-:Y:S01]  /*e4d0*/  HMMA.16816.F32.BF16 R4, R72.reuse, R54, R4 ;  /* 0x000000364804723c */ /* 0x040fe20000041804 */
[----:B------:R-:W2:Y:S01]  /*e4e0*/  LDSM.16.MT88.4 R52, [R235+0xc000] ;  /* 0x00c00000eb34783b */ /* 0x000ea20000004200 */
[----:B------:R-:W-:Y:S04]  /*e4f0*/  MUFU.EX2 R137, R137 ;  /* 0x0000008900897308 */ /* 0x000fe80000000800 */
[C---:B----4-:R-:W-:Y:S04]  /*e500*/  HMMA.16816.F32.BF16 R64, R72.reuse, R8, R64 ;  /* 0x000000084840723c */ /* 0x050fe80000041840 */
        /* <DEDUP_REMOVED lines=19> */
[----:B------:R-:W-:Y:S01]  /*e640*/  MOV R204, R200 ;  /* 0x000000c800cc7202 */ /* 0x000fe20000000f00 */
        /* <DEDUP_REMOVED lines=34> */
[--C-:B------:R-:W-:Y:S01]  /*e870*/  FFMA.FTZ R193, R211, UR18, -R181.reuse ;  /* 0x00000012d3c17c23 */ /* 0x100fe200080108b5 */
[C---:B------:R-:W-:Y:S01]  /*e880*/  HMMA.16816.F32.BF16 R32, R72.reuse, R52, R32 ;  /* 0x000000344820723c */ /* 0x040fe20000041820 */
[----:B------:R-:W-:Y:S01]  /*e890*/  FFMA.FTZ R198, R49, UR18, -R181 ;  /* 0x0000001231c67c23 */ /* 0x000fe200080108b5 */
[--C-:B------:R-:W-:Y:S01]  /*e8a0*/  FFMA.FTZ R188, R188, UR18, -R170.reuse ;  /* 0x00000012bcbc7c23 */ /* 0x100fe200080108aa */
[--C-:B------:R-:W-:Y:S01]  /*e8b0*/  FFMA.FTZ R201, R43, UR18, -R170.reuse ;  /* 0x000000122bc97c23 */ /* 0x100fe200080108aa */
[--C-:B------:R-:W-:Y:S01]  /*e8c0*/  FFMA.FTZ R187, R187, UR18, -R170.reuse ;  /* 0x00000012bbbb7c23 */ /* 0x100fe200080108aa */
[----:B------:R-:W-:Y:S01]  /*e8d0*/  FFMA.FTZ R202, R51, UR18, -R170 ;  /* 0x0000001233ca7c23 */ /* 0x000fe200080108aa */
        /* <DEDUP_REMOVED lines=35> */
[----:B----4-:R-:W-:Y:S04]  /*eb10*/  HMMA.16816.F32.BF16 R64, R68, R8, R64 ;  /* 0x000000084440723c */ /* 0x010fe80000041840 */
[----:B------:R-:W3:Y:S03]  /*eb20*/  MUFU.EX2 R169, R169 ;  /* 0x000000a900a97308 */ /* 0x000ee60000000800 */
[----:B------:R-:W-:-:S05]  /*eb30*/  FFMA.FTZ R8, R112, UR18, -R181 ;  /* 0x0000001270087c23 */ /* 0x000fca00080108b5 */
[----:B------:R-:W-:Y:S01]  /*eb40*/  MUFU.EX2 R129, R17 ;  /* 0x0000001100817308 */ /* 0x000fe20000000800 */
[C---:B-----5:R-:W-:Y:S07]  /*eb50*/  HMMA.16816.F32.BF16 R56, R68.reuse, R60, R56 ;  /* 0x0000003c4438723c */ /* 0x060fee0000041838 */
[----:B------:R-:W-:Y:S01]  /*eb60*/  MUFU.EX2 R197, R197 ;  /* 0x000000c500c57308 */ /* 0x000fe20000000800 */
[C---:B------:R-:W-:Y:S01]  /*eb70*/  HMMA.16816.F32.BF16 R20, R68.reuse, R62, R20 ;  /* 0x0000003e4414723c */ /* 0x040fe20000041814 */
[----:B------:R-:W-:Y:S06]  /*eb80*/  LDSM.16.MT88.4 R60, [R234+0xd800] ;  /* 0x00d80000ea3c783b */ /* 0x000fec0000004200 */
[----:B------:R-:W-:Y:S01]  /*eb90*/  MUFU.EX2 R101, R101 ;  /* 0x0000006500657308 */ /* 0x000fe20000000800 */
[----:B------:R-:W-:Y:S07]  /*eba0*/  HMMA.16816.F32.BF16 R132, R68, R10, R132 ;  /* 0x0000000a4484723c */ /* 0x000fee0000041884 */
[----:B------:R-:W4:Y:S08]  /*ebb0*/  MUFU.EX2 R171, R171 ;  /* 0x000000ab00ab7308 */ /* 0x000f300000000800 */
[----:B------:R-:W-:Y:S08]  /*ebc0*/  MUFU.EX2 R105, R105 ;  /* 0x0000006900697308 */ /* 0x000ff00000000800 */
[----:B------:R-:W5:Y:S08]  /*ebd0*/  MUFU.EX2 R131, R131 ;  /* 0x0000008300837308 */ /* 0x000f700000000800 */
[----:B------:R1:W-:Y:S01]  /*ebe0*/  MUFU.EX2 R68, R8 ;  /* 0x0000000800447308 */ /* 0x0003e20000000800 */
[----:B---3--:R-:W-:-:S02]  /*ebf0*/  F2FP.BF16.F32.PACK_AB R72, R169, R194 ;  /* 0x000000c2a948723e */ /* 0x008fc400000010ff */
[----:B----4-:R-:W-:Y:S02]  /*ec00*/  F2FP.BF16.F32.PACK_AB R73, R171, R101 ;  /* 0x00000065ab49723e */ /* 0x010fe400000010ff */
[----:B------:R-:W-:Y:S01]  /*ec10*/  F2FP.BF16.F32.PACK_AB R74, R197, R129 ;  /* 0x00000081c54a723e */ /* 0x000fe200000010ff */
[----:B-1----:R-:W1:Y:S01]  /*ec20*/  LDSM.16.MT88.4 R8, [R233+0xd800] ;  /* 0x00d80000e908783b */ /* 0x002e620000004200 */
[----:B-----5:R-:W-:-:S07]  /*ec30*/  F2FP.BF16.F32.PACK_AB R75, R131, R105 ;  /* 0x00000069834b723e */ /* 0x020fce00000010ff */
[C---:B------:R-:W-:Y:S06]  /*ec40*/  HMMA.16816.F32.BF16 R12, R72.reuse, R44, R12 ;  /* 0x0000002c480c723c */ /* 0x040fec000004180c */
[C---:B------:R-:W-:Y:S01]  /*ec50*/  HMMA.16816.F32.BF16 R28, R72.reuse, R46, R28 ;  /* 0x0000002e481c723c */ /* 0x040fe2000004181c */
[----:B------:R-:W3:Y:S01]  /*ec60*/  LDSM.16.MT88.4 R44, [R237+0xe000] ;  /* 0x00e00000ed2c783b */ /* 0x000ee20000004200 */
[--C-:B------:R-:W-:Y:S01]  /*ec70*/  FFMA.FTZ R70, R107, UR18, -R170.reuse ;  /* 0x000000126b467c23 */ /* 0x100fe200080108aa */
[--C-:B------:R-:W-:Y:S01]  /*ec80*/  FFMA.FTZ R107, R109, UR18, -R170.reuse ;  /* 0x000000126d6b7c23 */ /* 0x100fe200080108aa */
[--C-:B------:R-:W-:Y:S01]  /*ec90*/  FFMA.FTZ R191, R191, UR18, -R181.reuse ;  /* 0x00000012bfbf7c23 */ /* 0x100fe200080108b5 */
[--C-:B------:R-:W-:Y:S01]  /*eca0*/  FFMA.FTZ R125, R125, UR18, -R181.reuse ;  /* 0x000000127d7d7c23 */ /* 0x100fe200080108b5 */
[----:B--2---:R-:W-:Y:S01]  /*ecb0*/  HMMA.16816.F32.BF16 R32, R72, R52, R32 ;  /* 0x000000344820723c */ /* 0x004fe20000041820 */
[--C-:B------:R-:W-:Y:S01]  /*ecc0*/  FFMA.FTZ R189, R189, UR18, -R181.reuse ;  /* 0x00000012bdbd7c23 */ /* 0x100fe200080108b5 */
[----:B------:R-:W-:Y:S01]  /*ecd0*/  FFMA.FTZ R121, R121, UR18, -R181 ;  /* 0x0000001279797c23 */ /* 0x000fe200080108b5 */
[--C-:B------:R-:W-:Y:S01]  /*ece0*/  FFMA.FTZ R71, R127, UR18, -R170.reuse ;  /* 0x000000127f477c23 */ /* 0x100fe200080108aa */
[----:B------:R-:W-:-:S02]  /*ecf0*/  FFMA.FTZ R109, R48, UR18, -R170 ;  /* 0x00000012306d7c23 */ /* 0x000fc400080108aa */
[----:B------:R-:W-:Y:S01]  /*ed00*/  HMMA.16816.F32.BF16 R4, R72, R54, R4 ;  /* 0x000000364804723c */ /* 0x000fe20000041804 */
[----:B------:R-:W2:Y:S01]  /*ed10*/  LDSM.16.MT88.4 R52, [R235+0xe000] ;  /* 0x00e00000eb34783b */ /* 0x000ea20000004200 */
[----:B------:R-:W-:Y:S01]  /*ed20*/  MUFU.EX2 R191, R191 ;  /* 0x000000bf00bf7308 */ /* 0x000fe20000000800 */
[----:B------:R-:W-:-:S07]  /*ed30*/  FFMA.FTZ R50, R50, UR18, -R181 ;  /* 0x0000001232327c23 */ /* 0x000fce00080108b5 */
[----:B------:R-:W4:Y:S08]  /*ed40*/  MUFU.EX2 R125, R125 ;  /* 0x0000007d007d7308 */ /* 0x000f300000000800 */
[----:B------:R-:W-:Y:S01]  /*ed50*/  MUFU.EX2 R189, R189 ;  /* 0x000000bd00bd7308 */ /* 0x000fe20000000800 */
[C---:B-1----:R-:W-:Y:S07]  /*ed60*/  HMMA.16816.F32.BF16 R64, R72.reuse, R8, R64 ;  /* 0x000000084840723c */ /* 0x042fee0000041840 */
[----:B------:R-:W-:Y:S01]  /*ed70*/  MUFU.EX2 R121, R121 ;  /* 0x0000007900797308 */ /* 0x000fe20000000800 */
[C---:B------:R-:W-:Y:S01]  /*ed80*/  HMMA.16816.F32.BF16 R132, R72.reuse, R10, R132 ;  /* 0x0000000a4884723c */ /* 0x040fe20000041884 */
[----:B------:R-:W-:Y:S06]  /*ed90*/  LDSM.16.MT88.4 R8, [R233+0xe000] ;  /* 0x00e00000e908783b */ /* 0x000fec0000004200 */
[----:B------:R-:W-:Y:S08]  /*eda0*/  MUFU.EX2 R70, R70 ;  /* 0x0000004600467308 */ /* 0x000ff00000000800 */
[----:B------:R-:W1:Y:S08]  /*edb0*/  MUFU.EX2 R71, R71 ;  /* 0x0000004700477308 */ /* 0x000e700000000800 */
[----:B------:R-:W-:Y:S08]  /*edc0*/  MUFU.EX2 R107, R107 ;  /* 0x0000006b006b7308 */ /* 0x000ff00000000800 */
[----:B------:R-:W5:Y:S08]  /*edd0*/  MUFU.EX2 R109, R109 ;  /* 0x0000006d006d7308 */ /* 0x000f700000000800 */
[----:B------:R4:W-:Y:S01]  /*ede0*/  MUFU.EX2 R112, R50 ;  /* 0x0000003200707308 */ /* 0x0009e20000000800 */
[C---:B------:R-:W-:Y:S06]  /*edf0*/  HMMA.16816.F32.BF16 R56, R72.reuse, R60, R56 ;  /* 0x0000003c4838723c */ /* 0x040fec0000041838 */
[----:B------:R-:W-:Y:S01]  /*ee00*/  HMMA.16816.F32.BF16 R20, R72, R62, R20 ;  /* 0x0000003e4814723c */ /* 0x000fe20000041814 */
[----:B----4-:R-:W4:Y:S01]  /*ee10*/  LDSM.16.MT88.4 R48, [R234+0xe000] ;  /* 0x00e00000ea30783b */ /* 0x010f220000004200 */
[----:B------:R-:W-:-:S02]  /*ee20*/  F2FP.BF16.F32.PACK_AB R60, R125, R191 ;  /* 0x000000bf7d3c723e */ /* 0x000fc400000010ff */
[----:B-1----:R-:W-:-:S03]  /*ee30*/  F2FP.BF16.F32.PACK_AB R61, R71, R70 ;  /* 0x00000046473d723e */ /* 0x002fc600000010ff */
[----:B------:R-:W-:Y:S02]  /*ee40*/  F2FP.BF16.F32.PACK_AB R62, R121, R189 ;  /* 0x000000bd793e723e */ /* 0x000fe400000010ff */
[----:B-----5:R-:W-:Y:S01]  /*ee50*/  F2FP.BF16.F32.PACK_AB R63, R109, R107 ;  /* 0x0000006b6d3f723e */ /* 0x020fe200000010ff */
[----:B------:R-:W-:-:S06]  /*ee60*/  FFMA.FTZ R42, R42, UR18, -R181 ;  /* 0x000000122a2a7c23 */ /* 0x000fcc00080108b5 */
[C---:B---3--:R-:W-:Y:S06]  /*ee70*/  HMMA.16816.F32.BF16 R12, R60.reuse, R44, R12 ;  /* 0x0000002c3c0c723c */ /* 0x048fec000004180c */
[C---:B------:R-:W-:Y:S01]  /*ee80*/  HMMA.16816.F32.BF16 R28, R60.reuse, R46, R28 ;  /* 0x0000002e3c1c723c */ /* 0x040fe2000004181c */
[----:B------:R-:W1:Y:S01]  /*ee90*/  LDSM.16.MT88.4 R44, [R235+0xe800] ;  /* 0x00e80000eb2c783b */ /* 0x000e620000004200 */
[----:B------:R3:W-:Y:S01]  /*eea0*/  MUFU.EX2 R72, R42 ;  /* 0x0000002a00487308 */ /* 0x0007e20000000800 */
[--C-:B------:R-:W-:Y:S01]  /*eeb0*/  FFMA.FTZ R75, R40, UR18, -R170.reuse ;  /* 0x00000012284b7c23 */ /* 0x100fe200080108aa */
[--C-:B------:R-:W-:Y:S01]  /*eec0*/  FFMA.FTZ R111, R111, UR18, -R181.reuse ;  /* 0x000000126f6f7c23 */ /* 0x100fe200080108b5 */
[----:B------:R-:W-:Y:S01]  /*eed0*/  FFMA.FTZ R69, R36, UR18, -R181 ;  /* 0x0000001224457c23 */ /* 0x000fe200080108b5 */
[----:B--2---:R-:W-:Y:S01]  /*eee0*/  HMMA.16816.F32.BF16 R32, R60, R52, R32 ;  /* 0x000000343c20723c */ /* 0x004fe20000041820 */
[----:B------:R-:W-:-:S06]  /*eef0*/  FFMA.FTZ R74, R113, UR18, -R170 ;  /* 0x00000012714a7c23 */ /* 0x000fcc00080108aa */
[--C-:B------:R-:W-:Y:S01]  /*ef00*/  FFMA.FTZ R52, R114, UR18, -R170.reuse ;  /* 0x0000001272347c23 */ /* 0x100fe200080108aa */
[----:B------:R-:W-:Y:S01]  /*ef10*/  FFMA.FTZ R53, R38, UR18, -R170 ;  /* 0x0000001226357c23 */ /* 0x000fe200080108aa */
[----:B---3--:R-:W2:Y:S01]  /*ef20*/  LDSM.16.MT88.4 R40, [R237+0xe800] ;  /* 0x00e80000ed28783b */ /* 0x008ea20000004200 */
[----:B------:R-:W3:Y:S01]  /*ef30*/  MUFU.EX2 R111, R111 ;  /* 0x0000006f006f7308 */ /* 0x000ee20000000800 */
[----:B------:R-:W-:Y:S02]  /*ef40*/  HMMA.16816.F32.BF16 R4, R60, R54, R4 ;  /* 0x000000363c04723c */ /* 0x000fe40000041804 */
[----:B------:R-:W5:Y:S01]  /*ef50*/  LDSM.16.MT88.4 R36, [R234+0xe800] ;  /* 0x00e80000ea24783b */ /* 0x000f620000004200 */
[----:B------:R-:W-:-:S04]  /*ef60*/  FFMA.FTZ R18, R18, UR18, -R181 ;  /* 0x0000001212127c23 */ /* 0x000fc800080108b5 */
[----:B------:R-:W-:Y:S01]  /*ef70*/  MUFU.EX2 R69, R69 ;  /* 0x0000004500457308 */ /* 0x000fe20000000800 */
[----:B----4-:R-:W-:Y:S01]  /*ef80*/  HMMA.16816.F32.BF16 R56, R60, R48, R56 ;  /* 0x000000303c38723c */ /* 0x010fe20000041838 */
[----:B------:R-:W-:-:S06]  /*ef90*/  FFMA.FTZ R55, R100, UR18, -R181 ;  /* 0x0000001264377c23 */ /* 0x000fcc00080108b5 */
[----:B------:R-:W-:Y:S01]  /*efa0*/  MUFU.EX2 R74, R74 ;  /* 0x0000004a004a7308 */ /* 0x000fe20000000800 */
[C---:B------:R-:W-:Y:S07]  /*efb0*/  HMMA.16816.F32.BF16 R20, R60.reuse, R50, R20 ;  /* 0x000000323c14723c */ /* 0x040fee0000041814 */
[----:B------:R-:W4:Y:S01]  /*efc0*/  MUFU.EX2 R75, R75 ;  /* 0x0000004b004b7308 */ /* 0x000f220000000800 */
[C---:B------:R-:W-:Y:S07]  /*efd0*/  HMMA.16816.F32.BF16 R64, R60.reuse, R8, R64 ;  /* 0x000000083c40723c */ /* 0x040fee0000041840 */
[----:B------:R-:W-:Y:S01]  /*efe0*/  MUFU.EX2 R52, R52 ;  /* 0x0000003400347308 */ /* 0x000fe20000000800 */
[----:B------:R-:W-:Y:S07]  /*eff0*/  HMMA.16816.F32.BF16 R132, R60, R10, R132 ;  /* 0x0000000a3c84723c */ /* 0x000fee0000041884 */
[----:B------:R-:W1:Y:S01]  /*f000*/  MUFU.EX2 R53, R53 ;  /* 0x0000003500357308 */ /* 0x000e620000000800 */
[--C-:B------:R-:W-:Y:S01]  /*f010*/  FFMA.FTZ R100, R16, UR18, -R170.reuse ;  /* 0x0000001210647c23 */ /* 0x100fe200080108aa */
[----:B------:R-:W-:Y:S06]  /*f020*/  LDSM.16.MT88.4 R8, [R233+0xe800] ;  /* 0x00e80000e908783b */ /* 0x000fec0000004200 */
[----:B------:R2:W-:Y:S01]  /*f030*/  MUFU.EX2 R60, R18 ;  /* 0x00000012003c7308 */ /* 0x0005e20000000800 */
[----:B---3--:R-:W-:Y:S01]  /*f040*/  F2FP.BF16.F32.PACK_AB R48, R112, R111 ;  /* 0x0000006f7030723e */ /* 0x008fe200000010ff */
[--C-:B------:R-:W-:Y:S01]  /*f050*/  FFMA.FTZ R61, R96, UR18, -R181.reuse ;  /* 0x00000012603d7c23 */ /* 0x100fe200080108b5 */
[----:B----4-:R-:W-:Y:S01]  /*f060*/  F2FP.BF16.F32.PACK_AB R49, R75, R74 ;  /* 0x0000004a4b31723e */ /* 0x010fe200000010ff */
[--C-:B------:R-:W-:Y:S01]  /*f070*/  FFMA.FTZ R108, R108, UR18, -R181.reuse ;  /* 0x000000126c6c7c23 */ /* 0x100fe200080108b5 */
[----:B------:R-:W-:Y:S01]  /*f080*/  F2FP.BF16.F32.PACK_AB R50, R69, R68 ;  /* 0x000000444532723e */ /* 0x000fe200000010ff */
[--C-:B------:R-:W-:Y:S01]  /*f090*/  FFMA.FTZ R73, R104, UR18, -R181.reuse ;  /* 0x0000001268497c23 */ /* 0x100fe200080108b5 */
[----:B------:R-:W-:Y:S01]  /*f0a0*/  FFMA.FTZ R54, R26, UR18, -R181 ;  /* 0x000000121a367c23 */ /* 0x000fe200080108b5 */
[----:B--2---:R-:W2:Y:S01]  /*f0b0*/  LDSM.16.MT88.4 R16, [R235+0xf000] ;  /* 0x00f00000eb10783b */ /* 0x004ea20000004200 */
[----:B-1----:R-:W-:Y:S01]  /*f0c0*/  F2FP.BF16.F32.PACK_AB R51, R53, R52 ;  /* 0x000000343533723e */ /* 0x002fe200000010ff */
[--C-:B------:R-:W-:Y:S01]  /*f0d0*/  FFMA.FTZ R62, R110, UR18, -R170.reuse ;  /* 0x000000126e3e7c23 */ /* 0x100fe200080108aa */
[--C-:B------:R-:W-:Y:S01]  /*f0e0*/  FFMA.FTZ R63, R24, UR18, -R170.reuse ;  /* 0x00000012183f7c23 */ /* 0x100fe200080108aa */
[----:B------:R-:W-:Y:S01]  /*f0f0*/  FFMA.FTZ R96, R106, UR18, -R170 ;  /* 0x000000126a607c23 */ /* 0x000fe200080108aa */
[----:B------:R-:W1:Y:S01]  /*f100*/  MUFU.EX2 R108, R108 ;  /* 0x0000006c006c7308 */ /* 0x000e620000000800 */
[----:B------:R-:W-:Y:S01]  /*f110*/  FFMA.FTZ R180, R204, R186, R180 ;  /* 0x000000baccb47223 */ /* 0x000fe200000100b4 */
[----:B------:R-:W3:Y:S01]  /*f120*/  LDSM.16.MT88.4 R24, [R234+0xf000] ;  /* 0x00f00000ea18783b */ /* 0x000ee20000004200 */
[----:B------:R-:W-:Y:S01]  /*f130*/  HMMA.16816.F32.BF16 R32, R48, R44, R32 ;  /* 0x0000002c3020723c */ /* 0x000fe20000041820 */
[----:B------:R-:W-:-:S04]  /*f140*/  FFMA.FTZ R168, R203, R185, R168 ;  /* 0x000000b9cba87223 */ /* 0x000fc800000100a8 */
[----:B------:R-:W-:Y:S01]  /*f150*/  MUFU.EX2 R73, R73 ;  /* 0x0000004900497308 */ /* 0x000fe20000000800 */
[----:B------:R-:W-:Y:S01]  /*f160*/  HMMA.16816.F32.BF16 R4, R48, R46, R4 ;  /* 0x0000002e3004723c */ /* 0x000fe20000041804 */
[----:B------:R-:W-:Y:S01]  /*f170*/  FADD.FTZ R180, R179, R180 ;  /* 0x000000b4b3b47221 */ /* 0x000fe20000010000 */
[----:B------:R-:W-:Y:S01]  /*f180*/  FADD.FTZ R165, R165, R168 ;  /* 0x000000a8a5a57221 */ /* 0x000fe20000010000 */
[----:B------:R-:W-:Y:S01]  /*f190*/  FFMA.FTZ R97, R97, UR18, -R181 ;  /* 0x0000001261617c23 */ /* 0x000fe200080108b5 */
[----:B------:R-:W-:-:S03]  /*f1a0*/  FFMA.FTZ R102, R102, UR18, -R170 ;  /* 0x0000001266667c23 */ /* 0x000fc600080108aa */
[----:B------:R-:W-:Y:S01]  /*f1b0*/  MUFU.EX2 R54, R54 ;  /* 0x0000003600367308 */ /* 0x000fe20000000800 */
[C---:B------:R-:W-:Y:S07]  /*f1c0*/  HMMA.16816.F32.BF16 R12, R48.reuse, R40, R12 ;  /* 0x00000028300c723c */ /* 0x040fee000004180c */
[----:B------:R-:W-:Y:S01]  /*f1d0*/  MUFU.EX2 R62, R62 ;  /* 0x0000003e003e7308 */ /* 0x000fe20000000800 */
[C---:B------:R-:W-:Y:S01]  /*f1e0*/  HMMA.16816.F32.BF16 R28, R48.reuse, R42, R28 ;  /* 0x0000002a301c723c */ /* 0x040fe2000004181c */
[----:B------:R-:W4:Y:S06]  /*f1f0*/  LDSM.16.MT88.4 R40, [R237+0xf000] ;  /* 0x00f00000ed28783b */ /* 0x000f2c0000004200 */
[----:B------:R-:W2:Y:S08]  /*f200*/  MUFU.EX2 R63, R63 ;  /* 0x0000003f003f7308 */ /* 0x000eb00000000800 */
[----:B------:R-:W-:Y:S08]  /*f210*/  MUFU.EX2 R96, R96 ;  /* 0x0000006000607308 */ /* 0x000ff00000000800 */
[----:B------:R-:W3:Y:S01]  /*f220*/  MUFU.EX2 R100, R100 ;  /* 0x0000006400647308 */ /* 0x000ee20000000800 */
[----:B------:R-:W-:Y:S01]  /*f230*/  FADD.FTZ R180, R178, R180 ;  /* 0x000000b4b2b47221 */ /* 0x000fe20000010000 */
[----:B------:R-:W-:Y:S01]  /*f240*/  FADD.FTZ R164, R164, R165 ;  /* 0x000000a5a4a47221 */ /* 0x000fe20000010000 */
[C---:B-----5:R-:W-:Y:S01]  /*f250*/  HMMA.16816.F32.BF16 R56, R48.reuse, R36, R56 ;  /* 0x000000243038723c */ /* 0x060fe20000041838 */
[----:B------:R-:W-:Y:S01]  /*f260*/  FFMA.FTZ R103, R103, UR18, -R170 ;  /* 0x0000001267677c23 */ /* 0x000fe200080108aa */
[----:B------:R-:W-:Y:S01]  /*f270*/  FADD.FTZ R177, R177, R180 ;  /* 0x000000b4b1b17221 */ /* 0x000fe20000010000 */
[----:B------:R-:W-:Y:S01]  /*f280*/  FADD.FTZ R164, R2, R164 ;  /* 0x000000a402a47221 */ /* 0x000fe20000010000 */
[----:B------:R-:W-:Y:S01]  /*f290*/  FFMA.FTZ R98, R98, UR18, -R170 ;  /* 0x0000001262627c23 */ /* 0x000fe200080108aa */
[----:B------:R-:W-:Y:S01]  /*f2a0*/  LDSM.16.MT88.4 R44, [R235+0xf800] ;  /* 0x00f80000eb2c783b */ /* 0x000fe20000004200 */
[----:B------:R-:W-:Y:S01]  /*f2b0*/  HMMA.16816.F32.BF16 R20, R48, R38, R20 ;  /* 0x000000263014723c */ /* 0x000fe20000041814 */
[----:B------:R-:W-:Y:S01]  /*f2c0*/  FADD.FTZ R177, R176, R177 ;  /* 0x000000b1b0b17221 */ /* 0x000fe20000010000 */
[----:B-1----:R-:W-:Y:S01]  /*f2d0*/  F2FP.BF16.F32.PACK_AB R36, R72, R108 ;  /* 0x0000006c4824723e */ /* 0x002fe200000010ff */
[----:B------:R-:W-:Y:S01]  /*f2e0*/  FADD.FTZ R154, R154, R164 ;  /* 0x000000a49a9a7221 */ /* 0x000fe20000010000 */
[----:B--2---:R-:W-:-:S03]  /*f2f0*/  F2FP.BF16.F32.PACK_AB R37, R63, R62 ;  /* 0x0000003e3f25723e */ /* 0x004fc600000010ff */
[----:B------:R-:W-:Y:S02]  /*f300*/  F2FP.BF16.F32.PACK_AB R38, R54, R73 ;  /* 0x000000493626723e */ /* 0x000fe400000010ff */
[----:B---3--:R-:W-:Y:S01]  /*f310*/  F2FP.BF16.F32.PACK_AB R39, R100, R96 ;  /* 0x000000606427723e */ /* 0x008fe200000010ff */
[----:B------:R-:W-:Y:S01]  /*f320*/  FADD.FTZ R177, R175, R177 ;  /* 0x000000b1afb17221 */ /* 0x000fe20000010000 */
[----:B------:R-:W-:-:S03]  /*f330*/  FADD.FTZ R154, R148, R154 ;  /* 0x0000009a949a7221 */ /* 0x000fc60000010000 */
[----:B------:R-:W-:Y:S01]  /*f340*/  FADD.FTZ R177, R174, R177 ;  /* 0x000000b1aeb17221 */ /* 0x000fe20000010000 */
[----:B------:R-:W-:Y:S01]  /*f350*/  FADD.FTZ R154, R144, R154 ;  /* 0x0000009a909a7221 */ /* 0x000fe20000010000 */
[----:B------:R-:W-:Y:S02]  /*f360*/  HMMA.16816.F32.BF16 R32, R36, R16, R32 ;  /* 0x000000102420723c */ /* 0x000fe40000041820 */
[----:B------:R-:W-:-:S04]  /*f370*/  FADD.FTZ R173, R173, R177 ;  /* 0x000000b1adad7221 */ /* 0x000fc80000010000 */
[----:B------:R-:W-:Y:S01]  /*f380*/  HMMA.16816.F32.BF16 R4, R36, R18, R4 ;  /* 0x000000122404723c */ /* 0x000fe20000041804 */
[----:B------:R-:W-:Y:S01]  /*f390*/  LDSM.16.MT88.4 R16, [R234+0xf800] ;  /* 0x00f80000ea10783b */ /* 0x000fe20000004200 */
[----:B------:R-:W-:Y:S01]  /*f3a0*/  FADD.FTZ R154, R140, R154 ;  /* 0x0000009a8c9a7221 */ /* 0x000fe20000010000 */
[----:B------:R-:W-:-:S03]  /*f3b0*/  FADD.FTZ R173, R172, R173 ;  /* 0x000000adacad7221 */ /* 0x000fc60000010000 */
[----:B------:R-:W-:Y:S01]  /*f3c0*/  HMMA.16816.F32.BF16 R64, R48, R8, R64 ;  /* 0x000000083040723c */ /* 0x000fe20000041840 */
[----:B------:R-:W-:Y:S01]  /*f3d0*/  FADD.FTZ R141, R141, R154 ;  /* 0x0000009a8d8d7221 */ /* 0x000fe20000010000 */
[----:B------:R-:W-:-:S04]  /*f3e0*/  FFMA.FTZ R99, R99, UR18, -R170 ;  /* 0x0000001263637c23 */ /* 0x000fc800080108aa */
[----:B------:R-:W-:Y:S01]  /*f3f0*/  HMMA.16816.F32.BF16 R132, R48, R10, R132 ;  /* 0x0000000a3084723c */ /* 0x000fe20000041884 */
[----:B------:R-:W1:Y:S01]  /*f400*/  LDSM.16.MT88.4 R8, [R233+0xf000] ;  /* 0x00f00000e908783b */ /* 0x000e620000004200 */
[----:B------:R-:W-:Y:S01]  /*f410*/  FADD.FTZ R173, R184, R173 ;  /* 0x000000adb8ad7221 */ /* 0x000fe20000010000 */
[----:B------:R-:W-:Y:S01]  /*f420*/  FADD.FTZ R141, R142, R141 ;  /* 0x0000008d8e8d7221 */ /* 0x000fe20000010000 */
[----:B------:R-:W2:Y:S02]  /*f430*/  MUFU.EX2 R55, R55 ;  /* 0x0000003700377308 */ /* 0x000ea40000000800 */
[----:B------:R-:W-:Y:S01]  /*f440*/  FADD.FTZ R173, R0, R173 ;  /* 0x000000ad00ad7221 */ /* 0x000fe20000010000 */
[----:B------:R-:W-:Y:S01]  /*f450*/  HMMA.16816.F32.BF16 R56, R36, R24, R56 ;  /* 0x000000182438723c */ /* 0x000fe20000041838 */
[----:B------:R-:W-:-:S04]  /*f460*/  FADD.FTZ R141, R143, R141 ;  /* 0x0000008d8f8d7221 */ /* 0x000fc80000010000 */
[----:B------:R-:W-:Y:S01]  /*f470*/  MUFU.EX2 R61, R61 ;  /* 0x0000003d003d7308 */ /* 0x000fe20000000800 */
[C---:B------:R-:W-:Y:S01]  /*f480*/  HMMA.16816.F32.BF16 R20, R36.reuse, R26, R20 ;  /* 0x0000001a2414723c */ /* 0x040fe20000041814 */
[----:B------:R-:W-:Y:S01]  /*f490*/  FADD.FTZ R160, R160, R173 ;  /* 0x000000ada0a07221 */ /* 0x000fe20000010000 */
[----:B------:R-:W-:Y:S01]  /*f4a0*/  FADD.FTZ R145, R145, R141 ;  /* 0x0000008d91917221 */ /* 0x000fe20000010000 */
[----:B------:R-:W-:Y:S04]  /*f4b0*/  LDSM.16.MT88.4 R24, [R233+0xf800] ;  /* 0x00f80000e918783b */ /* 0x000fe80000004200 */
[----:B------:R-:W-:Y:S01]  /*f4c0*/  MUFU.EX2 R97, R97 ;  /* 0x0000006100617308 */ /* 0x000fe20000000800 */
[C---:B----4-:R-:W-:Y:S07]  /*f4d0*/  HMMA.16816.F32.BF16 R12, R36.reuse, R40, R12 ;  /* 0x00000028240c723c */ /* 0x050fee000004180c */
[----:B------:R-:W-:Y:S01]  /*f4e0*/  MUFU.EX2 R102, R102 ;  /* 0x0000006600667308 */ /* 0x000fe20000000800 */
[C---:B------:R-:W-:Y:S07]  /*f4f0*/  HMMA.16816.F32.BF16 R28, R36.reuse, R42, R28 ;  /* 0x0000002a241c723c */ /* 0x040fee000004181c */
[----:B------:R-:W3:Y:S01]  /*f500*/  MUFU.EX2 R103, R103 ;  /* 0x0000006700677308 */ /* 0x000ee20000000800 */
[----:B------:R-:W-:Y:S01]  /*f510*/  FADD.FTZ R160, R161, R160 ;  /* 0x000000a0a1a07221 */ /* 0x000fe20000010000 */
[----:B------:R-:W4:Y:S06]  /*f520*/  LDSM.16.MT88.4 R40, [R237+0xf800] ;  /* 0x00f80000ed28783b */ /* 0x000f2c0000004200 */
[----:B------:R-:W-:Y:S08]  /*f530*/  MUFU.EX2 R98, R98 ;  /* 0x0000006200627308 */ /* 0x000ff00000000800 */
[----:B------:R-:W5:Y:S01]  /*f540*/  MUFU.EX2 R99, R99 ;  /* 0x0000006300637308 */ /* 0x000f620000000800 */
[----:B------:R-:W-:Y:S01]  /*f550*/  FADD.FTZ R145, R150, R145 ;  /* 0x0000009196917221 */ /* 0x000fe20000010000 */
[----:B------:R-:W-:Y:S01]  /*f560*/  FADD.FTZ R160, R152, R160 ;  /* 0x000000a098a07221 */ /* 0x000fe20000010000 */
[----:B--2---:R-:W-:Y:S01]  /*f570*/  F2FP.BF16.F32.PACK_AB R48, R60, R55 ;  /* 0x000000373c30723e */ /* 0x004fe200000010ff */
[C---:B-1----:R-:W-:Y:S01]  /*f580*/  HMMA.16816.F32.BF16 R64, R36.reuse, R8, R64 ;  /* 0x000000082440723c */ /* 0x042fe20000041840 */
[----:B------:R-:W-:Y:S01]  /*f590*/  FADD.FTZ R3, R3, R145 ;  /* 0x0000009103037221 */ /* 0x000fe20000010000 */
[----:B------:R-:W-:Y:S01]  /*f5a0*/  FADD.FTZ R160, R153, R160 ;  /* 0x000000a099a07221 */ /* 0x000fe20000010000 */
[----:B---3--:R-:W-:Y:S01]  /*f5b0*/  F2FP.BF16.F32.PACK_AB R49, R103, R102 ;  /* 0x000000666731723e */ /* 0x008fe200000010ff */
[----:B------:R-:W-:Y:S01]  /*f5c0*/  FFMA.FTZ R92, R92, UR18, -R181 ;  /* 0x000000125c5c7c23 */ /* 0x000fe200080108b5 */
[----:B------:R-:W-:Y:S01]  /*f5d0*/  FADD.FTZ R151, R151, R3 ;  /* 0x0000000397977221 */ /* 0x000fe20000010000 */
[----:B------:R-:W-:Y:S01]  /*f5e0*/  F2FP.BF16.F32.PACK_AB R50, R97, R61 ;  /* 0x0000003d6132723e */ /* 0x000fe200000010ff */
[----:B------:R-:W-:Y:S01]  /*f5f0*/  FADD.FTZ R160, R136, R160 ;  /* 0x000000a088a07221 */ /* 0x000fe20000010000 */
[----:B------:R-:W-:Y:S01]  /*f600*/  HMMA.16816.F32.BF16 R132, R36, R10, R132 ;  /* 0x0000000a2484723c */ /* 0x000fe20000041884 */
[----:B------:R-:W-:Y:S01]  /*f610*/  FADD.FTZ R155, R155, R151 ;  /* 0x000000979b9b7221 */ /* 0x000fe20000010000 */
[----:B------:R-:W-:Y:S01]  /*f620*/  LDSM.16.MT88.4 R8, [R237+0x10000] ;  /* 0x01000000ed08783b */ /* 0x000fe20000004200 */
[----:B-----5:R-:W-:Y:S01]  /*f630*/  F2FP.BF16.F32.PACK_AB R51, R99, R98 ;  /* 0x000000626333723e */ /* 0x020fe200000010ff */
[----:B------:R-:W-:Y:S01]  /*f640*/  FADD.FTZ R137, R137, R160 ;  /* 0x000000a089897221 */ /* 0x000fe20000010000 */
[----:B------:R-:W-:Y:S01]  /*f650*/  FADD.FTZ R155, R162, R155 ;  /* 0x0000009ba29b7221 */ /* 0x000fe20000010000 */
[--C-:B------:R-:W-:Y:S01]  /*f660*/  FFMA.FTZ R93, R93, UR18, -R181.reuse ;  /* 0x000000125d5d7c23 */ /* 0x100fe200080108b5 */
[--C-:B------:R-:W-:Y:S01]  /*f670*/  FFMA.FTZ R88, R88, UR18, -R181.reuse ;  /* 0x0000001258587c23 */ /* 0x100fe200080108b5 */
[----:B------:R-:W-:Y:S01]  /*f680*/  FFMA.FTZ R89, R89, UR18, -R181 ;  /* 0x0000001259597c23 */ /* 0x000fe200080108b5 */
[--C-:B------:R-:W-:Y:S01]  /*f690*/  FFMA.FTZ R94, R94, UR18, -R170.reuse ;  /* 0x000000125e5e7c23 */ /* 0x100fe200080108aa */
[C---:B------:R-:W-:Y:S01]  /*f6a0*/  HMMA.16816.F32.BF16 R56, R48.reuse, R16, R56 ;  /* 0x000000103038723c */ /* 0x040fe20000041838 */
[----:B------:R-:W-:Y:S01]  /*f6b0*/  FADD.FTZ R137, R138, R137 ;  /* 0x000000898a897221 */ /* 0x000fe20000010000 */
[----:B------:R-:W-:Y:S01]  /*f6c0*/  FADD.FTZ R163, R163, R155 ;  /* 0x0000009ba3a37221 */ /* 0x000fe20000010000 */
[--C-:B------:R-:W-:Y:S01]  /*f6d0*/  FFMA.FTZ R95, R95, UR18, -R170.reuse ;  /* 0x000000125f5f7c23 */ /* 0x100fe200080108aa */
[----:B------:R-:W-:Y:S01]  /*f6e0*/  MUFU.EX2 R92, R92 ;  /* 0x0000005c005c7308 */ /* 0x000fe20000000800 */
[----:B------:R-:W-:Y:S01]  /*f6f0*/  LDSM.16.MT88.4 R36, [R235+0x10000] ;  /* 0x01000000eb24783b */ /* 0x000fe20000004200 */
[C---:B------:R-:W-:Y:S03]  /*f700*/  HMMA.16816.F32.BF16 R20, R48.reuse, R18, R20 ;  /* 0x000000123014723c */ /* 0x040fe60000041814 */
[----:B------:R-:W1:Y:S01]  /*f710*/  LDSM.16.MT88.4 R16, [R234+0x10000] ;  /* 0x01000000ea10783b */ /* 0x000e620000004200 */
        /* <DEDUP_REMOVED lines=8> */
[--C-:B------:R-:W-:Y:S01]  /*f7a0*/  FFMA.FTZ R78, R78, UR18, -R170.reuse ;  /* 0x000000124e4e7c23 */ /* 0x100fe200080108aa */
[--C-:B------:R-:W-:Y:S01]  /*f7b0*/  FFMA.FTZ R44, R90, UR18, -R170.reuse ;  /* 0x000000125a2c7c23 */ /* 0x100fe200080108aa */
[----:B------:R-:W-:Y:S01]  /*f7c0*/  FFMA.FTZ R45, R91, UR18, -R170 ;  /* 0x000000125b2d7c23 */ /* 0x000fe200080108aa */
[----:B------:R-:W-:Y:S01]  /*f7d0*/  FADD.FTZ R149, R149, R139 ;  /* 0x0000008b95957221 */ /* 0x000fe20000010000 */
[----:B------:R-:W-:Y:S01]  /*f7e0*/  FADD.FTZ R192, R196, R192 ;  /* 0x000000c0c4c07221 */ /* 0x000fe20000010000 */
[----:B------:R-:W2:Y:S01]  /*f7f0*/  MUFU.EX2 R93, R93 ;  /* 0x0000005d005d7308 */ /* 0x000ea20000000800 */
[----:B------:R-:W-:Y:S01]  /*f800*/  FFMA.FTZ R79, R79, UR18, -R170 ;  /* 0x000000124f4f7c23 */ /* 0x000fe200080108aa */
[----:B------:R-:W-:Y:S01]  /*f810*/  FADD.FTZ R149, R147, R149 ;  /* 0x0000009593957221 */ /* 0x000fe20000010000 */
[----:B------:R-:W-:Y:S01]  /*f820*/  FADD.FTZ R199, R199, R192 ;  /* 0x000000c0c7c77221 */ /* 0x000fe20000010000 */
[----:B------:R-:W-:Y:S01]  /*f830*/  FFMA.FTZ R128, R128, UR18, -R181 ;  /* 0x0000001280807c23 */ /* 0x000fe200080108b5 */
[----:B------:R-:W-:Y:S03]  /*f840*/  LDSM.16.MT88.4 R140, [R234+0x11800] ;  /* 0x01180000ea8c783b */ /* 0x000fe60000004200 */
[----:B------:R-:W-:Y:S01]  /*f850*/  MUFU.EX2 R88, R88 ;  /* 0x0000005800587308 */ /* 0x000fe20000000800 */
[----:B------:R-:W-:-:S07]  /*f860*/  FADD.FTZ R156, R156, R149 ;  /* 0x000000959c9c7221 */ /* 0x000fce0000010000 */
[----:B------:R-:W-:Y:S01]  /*f870*/  MUFU.EX2 R89, R89 ;  /* 0x0000005900597308 */ /* 0x000fe20000000800 */
[C---:B----4-:R-:W-:Y:S07]  /*f880*/  HMMA.16816.F32.BF16 R12, R48.reuse, R40, R12 ;  /* 0x00000028300c723c */ /* 0x050fee000004180c */
[----:B------:R-:W-:Y:S01]  /*f890*/  MUFU.EX2 R94, R94 ;  /* 0x0000005e005e7308 */ /* 0x000fe20000000800 */
[----:B------:R-:W-:Y:S07]  /*f8a0*/  HMMA.16816.F32.BF16 R28, R48, R42, R28 ;  /* 0x0000002a301c723c */ /* 0x000fee000004181c */
[----:B------:R-:W3:Y:S01]  /*f8b0*/  MUFU.EX2 R95, R95 ;  /* 0x0000005f005f7308 */ /* 0x000ee20000000800 */
[----:B------:R-:W-:-:S07]  /*f8c0*/  FADD.FTZ R195, R195, R199 ;  /* 0x000000c7c3c37221 */ /* 0x000fce0000010000 */
[----:B------:R-:W-:Y:S08]  /*f8d0*/  MUFU.EX2 R44, R44 ;  /* 0x0000002c002c7308 */ /* 0x000ff00000000800 */
[----:B------:R-:W4:Y:S01]  /*f8e0*/  MUFU.EX2 R45, R45 ;  /* 0x0000002d002d7308 */ /* 0x000f220000000800 */
[----:B------:R-:W-:Y:S01]  /*f8f0*/  FADD.FTZ R156, R157, R156 ;  /* 0x0000009c9d9c7221 */ /* 0x000fe20000010000 */
[----:B------:R-:W-:Y:S01]  /*f900*/  FADD.FTZ R195, R200, R195 ;  /* 0x000000c3c8c37221 */ /* 0x000fe20000010000 */
[----:B------:R-:W-:Y:S01]  /*f910*/  HMMA.16816.F32.BF16 R64, R48, R24, R64 ;  /* 0x000000183040723c */ /* 0x000fe20000041840 */
[----:B------:R-:W-:Y:S01]  /*f920*/  LDSM.16.MT88.4 R148, [R235+0x11800] ;  /* 0x01180000eb94783b */ /* 0x000fe20000004200 */
[----:B------:R-:W-:Y:S01]  /*f930*/  FADD.FTZ R156, R158, R156 ;  /* 0x0000009c9e9c7221 */ /* 0x000fe20000010000 */
[----:B------:R-:W-:Y:S01]  /*f940*/  FADD.FTZ R188, R188, R195 ;  /* 0x000000c3bcbc7221 */ /* 0x000fe20000010000 */
[----:B--2---:R-:W-:-:S02]  /*f950*/  F2FP.BF16.F32.PACK_AB R40, R93, R92 ;  /* 0x0000005c5d28723e */ /* 0x004fc400000010ff */
[C---:B------:R-:W-:Y:S01]  /*f960*/  HMMA.16816.F32.BF16 R132, R48.reuse, R26, R132 ;  /* 0x0000001a3084723c */ /* 0x040fe20000041884 */
[----:B---3--:R-:W-:Y:S01]  /*f970*/  F2FP.BF16.F32.PACK_AB R41, R95, R94 ;  /* 0x0000005e5f29723e */ /* 0x008fe200000010ff */
[----:B------:R-:W2:Y:S01]  /*f980*/  LDSM.16.MT88.4 R24, [R233+0x10000] ;  /* 0x01000000e918783b */ /* 0x000ea20000004200 */
[----:B------:R-:W-:Y:S01]  /*f990*/  F2FP.BF16.F32.PACK_AB R42, R89, R88 ;  /* 0x00000058592a723e */ /* 0x000fe200000010ff */
[----:B------:R-:W-:Y:S02]  /*f9a0*/  FADD.FTZ R159, R159, R156 ;  /* 0x0000009c9f9f7221 */ /* 0x000fe40000010000 */
[----:B------:R-:W-:Y:S01]  /*f9b0*/  HMMA.16816.F32.BF16 R4, R48, R46, R4 ;  /* 0x0000002e3004723c */ /* 0x000fe20000041804 */
[----:B----4-:R-:W-:Y:S01]  /*f9c0*/  F2FP.BF16.F32.PACK_AB R43, R45, R44 ;  /* 0x0000002c2d2b723e */ /* 0x010fe200000010ff */
[----:B------:R-:W-:Y:S01]  /*f9d0*/  FADD.FTZ R188, R201, R188 ;  /* 0x000000bcc9bc7221 */ /* 0x000fe20000010000 */
[----:B------:R-:W-:-:S03]  /*f9e0*/  FADD.FTZ R159, R193, R159 ;  /* 0x0000009fc19f7221 */ /* 0x000fc60000010000 */
[----:B------:R-:W-:Y:S02]  /*f9f0*/  FADD.FTZ R187, R187, R188 ;  /* 0x000000bcbbbb7221 */ /* 0x000fe40000010000 */
[C---:B-1----:R-:W-:Y:S01]  /*fa00*/  HMMA.16816.F32.BF16 R56, R40.reuse, R16, R56 ;  /* 0x000000102838723c */ /* 0x042fe20000041838 */
[----:B------:R-:W-:Y:S01]  /*fa10*/  FADD.FTZ R198, R198, R159 ;  /* 0x0000009fc6c67221 */ /* 0x000fe20000010000 */
[----:B------:R-:W-:Y:S01]  /*fa20*/  FADD.FTZ R187, R202, R187 ;  /* 0x000000bbcabb7221 */ /* 0x000fe20000010000 */
[--C-:B------:R-:W-:Y:S01]  /*fa30*/  FFMA.FTZ R46, R84, UR18, -R181.reuse ;  /* 0x00000012542e7c23 */ /* 0x100fe200080108b5 */
[----:B------:R-:W-:Y:S02]  /*fa40*/  FFMA.FTZ R47, R85, UR18, -R181 ;  /* 0x00000012552f7c23 */ /* 0x000fe400080108b5 */
[C---:B------:R-:W-:Y:S01]  /*fa50*/  HMMA.16816.F32.BF16 R20, R40.reuse, R18, R20 ;  /* 0x000000122814723c */ /* 0x040fe20000041814 */
[----:B------:R-:W1:Y:S01]  /*fa60*/  LDSM.16.MT88.4 R16, [R235+0x10800] ;  /* 0x01080000eb10783b */ /* 0x000e620000004200 */
[----:B------:R-:W-:Y:S01]  /*fa70*/  FADD.FTZ R198, R194, R198 ;  /* 0x000000c6c2c67221 */ /* 0x000fe20000010000 */
[----:B------:R-:W-:Y:S01]  /*fa80*/  FADD.FTZ R101, R101, R187 ;  /* 0x000000bb65657221 */ /* 0x000fe20000010000 */
[----:B------:R-:W-:Y:S01]  /*fa90*/  FFMA.FTZ R48, R81, UR18, -R181 ;  /* 0x0000001251307c23 */ /* 0x000fe200080108b5 */
[----:B------:R-:W-:Y:S01]  /*faa0*/  FFMA.FTZ R49, R86, UR18, -R170 ;  /* 0x0000001256317c23 */ /* 0x000fe200080108aa */
[----:B------:R-:W-:Y:S01]  /*fab0*/  HMMA.16816.F32.BF16 R12, R40, R8, R12 ;  /* 0x00000008280c723c */ /* 0x000fe2000004180c */
[----:B------:R-:W-:Y:S01]  /*fac0*/  FADD.FTZ R198, R169, R198 ;  /* 0x000000c6a9c67221 */ /* 0x000fe20000010000 */
[----:B------:R-:W-:-:S04]  /*fad0*/  FFMA.FTZ R50, R87, UR18, -R170 ;  /* 0x0000001257327c23 */ /* 0x000fc800080108aa */
[C---:B------:R-:W-:Y:S01]  /*fae0*/  HMMA.16816.F32.BF16 R28, R40.reuse, R10, R28 ;  /* 0x0000000a281c723c */ /* 0x040fe2000004181c */
[----:B------:R-:W3:Y:S01]  /*faf0*/  LDSM.16.MT88.4 R8, [R237+0x10800] ;  /* 0x01080000ed08783b */ /* 0x000ee20000004200 */
[----:B------:R-:W-:Y:S01]  /*fb00*/  FFMA.FTZ R51, R83, UR18, -R170 ;  /* 0x0000001253337c23 */ /* 0x000fe200080108aa */
[----:B------:R-:W-:Y:S01]  /*fb10*/  FADD.FTZ R101, R171, R101 ;  /* 0x00000065ab657221 */ /* 0x000fe20000010000 */
[----:B------:R-:W-:Y:S01]  /*fb20*/  FADD.FTZ R198, R129, R198 ;  /* 0x000000c681c67221 */ /* 0x000fe20000010000 */
[----:B------:R-:W-:Y:S01]  /*fb30*/  MUFU.EX2 R46, R46 ;  /* 0x0000002e002e7308 */ /* 0x000fe20000000800 */
[C---:B------:R-:W-:Y:S01]  /*fb40*/  HMMA.16816.F32.BF16 R32, R40.reuse, R36, R32 ;  /* 0x000000242820723c */ /* 0x040fe20000041820 */
[----:B------:R-:W-:Y:S01]  /*fb50*/  FADD.FTZ R105, R105, R101 ;  /* 0x0000006569697221 */ /* 0x000fe20000010000 */
[----:B------:R-:W-:Y:S01]  /*fb60*/  FADD.FTZ R197, R197, R198 ;  /* 0x000000c6c5c57221 */ /* 0x000fe20000010000 */
[----:B------:R-:W-:Y:S03]  /*fb70*/  LDSM.16.MT88.4 R156, [R237+0x11800] ;  /* 0x01180000ed9c783b */ /* 0x000fe60000004200 */
[----:B------:R-:W-:Y:S01]  /*fb80*/  HMMA.16816.F32.BF16 R4, R40, R38, R4 ;  /* 0x000000262804723c */ /* 0x000fe20000041804 */
[----:B------:R-:W4:Y:S01]  /*fb90*/  MUFU.EX2 R47, R47 ;  /* 0x0000002f002f7308 */ /* 0x000f220000000800 */
[----:B------:R-:W-:Y:S01]  /*fba0*/  FADD.FTZ R131, R131, R105 ;  /* 0x0000006983837221 */ /* 0x000fe20000010000 */
[----:B------:R-:W-:-:S06]  /*fbb0*/  FADD.FTZ R197, R191, R197 ;  /* 0x000000c5bfc57221 */ /* 0x000fcc0000010000 */
        /* <DEDUP_REMOVED lines=8> */
[----:B------:R-:W-:-:S03]  /*fc40*/  FADD.FTZ R71, R71, R131 ;  /* 0x0000008347477221 */ /* 0x000fc60000010000 */
[----:B------:R-:W-:Y:S01]  /*fc50*/  FADD.FTZ R189, R189, R197 ;  /* 0x000000c5bdbd7221 */ /* 0x000fe20000010000 */
[----:B------:R-:W-:Y:S01]  /*fc60*/  FADD.FTZ R71, R107, R71 ;  /* 0x000000476b477221 */ /* 0x000fe20000010000 */
[C---:B--2---:R-:W-:Y:S01]  /*fc70*/  HMMA.16816.F32.BF16 R64, R40.reuse, R24, R64 ;  /* 0x000000182840723c */ /* 0x044fe20000041840 */
[----:B----4-:R-:W-:Y:S01]  /*fc80*/  F2FP.BF16.F32.PACK_AB R36, R47, R46 ;  /* 0x0000002e2f24723e */ /* 0x010fe200000010ff */
[----:B------:R-:W-:Y:S01]  /*fc90*/  FADD.FTZ R189, R121, R189 ;  /* 0x000000bd79bd7221 */ /* 0x000fe20000010000 */
[----:B-----5:R-:W-:Y:S01]  /*fca0*/  F2FP.BF16.F32.PACK_AB R37, R50, R49 ;  /* 0x000000313225723e */ /* 0x020fe200000010ff */
[----:B------:R-:W-:Y:S01]  /*fcb0*/  FADD.FTZ R109, R109, R71 ;  /* 0x000000476d6d7221 */ /* 0x000fe20000010000 */
[----:B------:R-:W-:Y:S01]  /*fcc0*/  F2FP.BF16.F32.PACK_AB R38, R48, R2 ;  /* 0x000000023026723e */ /* 0x000fe200000010ff */
[----:B------:R-:W-:Y:S01]  /*fcd0*/  HMMA.16816.F32.BF16 R132, R40, R26, R132 ;  /* 0x0000001a2884723c */ /* 0x000fe20000041884 */
[----:B------:R-:W2:Y:S01]  /*fce0*/  LDSM.16.MT88.4 R24, [R234+0x10800] ;  /* 0x01080000ea18783b */ /* 0x000ea20000004200 */
[----:B-1----:R-:W-:-:S03]  /*fcf0*/  F2FP.BF16.F32.PACK_AB R39, R51, R0 ;  /* 0x000000003327723e */ /* 0x002fc600000010ff */
[----:B------:R-:W1:Y:S01]  /*fd00*/  LDSM.16.MT88.4 R40, [R233+0x10800] ;  /* 0x01080000e928783b */ /* 0x000e620000004200 */
[----:B------:R-:W-:Y:S01]  /*fd10*/  FADD.FTZ R111, R111, R189 ;  /* 0x000000bd6f6f7221 */ /* 0x000fe20000010000 */
[----:B------:R-:W-:-:S03]  /*fd20*/  FADD.FTZ R109, R74, R109 ;  /* 0x0000006d4a6d7221 */ /* 0x000fc60000010000 */
[----:B------:R-:W-:Y:S01]  /*fd30*/  FADD.FTZ R111, R112, R111 ;  /* 0x0000006f706f7221 */ /* 0x000fe20000010000 */
[----:B------:R-:W-:Y:S01]  /*fd40*/  HMMA.16816.F32.BF16 R32, R36, R16, R32 ;  /* 0x000000102420723c */ /* 0x000fe20000041820 */
[----:B------:R-:W-:-:S05]  /*fd50*/  FADD.FTZ R75, R75, R109 ;  /* 0x0000006d4b4b7221 */ /* 0x000fca0000010000 */
[C---:B------:R-:W-:Y:S01]  /*fd60*/  HMMA.16816.F32.BF16 R4, R36.reuse, R18, R4 ;  /* 0x000000122404723c */ /* 0x040fe20000041804 */
[----:B------:R-:W4:Y:S01]  /*fd70*/  LDSM.16.MT88.4 R16, [R235+0x11000] ;  /* 0x01100000eb10783b */ /* 0x000f220000004200 */
[----:B------:R-:W-:Y:S01]  /*fd80*/  FADD.FTZ R68, R68, R111 ;  /* 0x0000006f44447221 */ /* 0x000fe20000010000 */
[----:B------:R-:W-:Y:S01]  /*fd90*/  FADD.FTZ R75, R52, R75 ;  /* 0x0000004b344b7221 */ /* 0x000fe20000010000 */
[----:B------:R5:W-:Y:S02]  /*fda0*/  MUFU.EX2 R3, R76 ;  /* 0x0000004c00037308 */ /* 0x000be40000000800 */
[----:B---3--:R-:W-:Y:S01]  /*fdb0*/  HMMA.16816.F32.BF16 R12, R36, R8, R12 ;  /* 0x00000008240c723c */ /* 0x008fe2000004180c */
[----:B------:R-:W-:Y:S01]  /*fdc0*/  FADD.FTZ R68, R69, R68 ;  /* 0x0000004445447221 */ /* 0x000fe20000010000 */
[----:B------:R-:W-:-:S04]  /*fdd0*/  FADD.FTZ R53, R53, R75 ;  /* 0x0000004b35357221 */ /* 0x000fc80000010000 */
[----:B------:R-:W-:Y:S01]  /*fde0*/  HMMA.16816.F32.BF16 R28, R36, R10, R28 ;  /* 0x0000000a241c723c */ /* 0x000fe2000004181c */
[----:B------:R-:W3:Y:S01]  /*fdf0*/  LDSM.16.MT88.4 R8, [R237+0x11000] ;  /* 0x01100000ed08783b */ /* 0x000ee20000004200 */
[--C-:B------:R-:W-:Y:S01]  /*fe00*/  FFMA.FTZ R80, R115, UR18, -R181.reuse ;  /* 0x0000001273507c23 */ /* 0x100fe200080108b5 */
[--C-:B------:R-:W-:Y:S01]  /*fe10*/  FFMA.FTZ R81, R120, UR18, -R170.reuse ;  /* 0x0000001278517c23 */ /* 0x100fe200080108aa */
[----:B------:R-:W-:Y:S01]  /*fe20*/  FFMA.FTZ R82, R116, UR18, -R170 ;  /* 0x0000001274527c23 */ /* 0x000fe200080108aa */
[----:B------:R-:W-:Y:S01]  /*fe30*/  FADD.FTZ R108, R108, R68 ;  /* 0x000000446c6c7221 */ /* 0x000fe20000010000 */
[--C-:B-----5:R-:W-:Y:S01]  /*fe40*/  FFMA.FTZ R76, R77, UR18, -R181.reuse ;  /* 0x000000124d4c7c23 */ /* 0x120fe200080108b5 */
[----:B------:R-:W-:Y:S01]  /*fe50*/  FFMA.FTZ R77, R119, UR18, -R181 ;  /* 0x00000012774d7c23 */ /* 0x000fe200080108b5 */
[----:B------:R-:W-:Y:S01]  /*fe60*/  FADD.FTZ R53, R62, R53 ;  /* 0x000000353e357221 */ /* 0x000fe20000010000 */
[----:B------:R-:W-:Y:S01]  /*fe70*/  MUFU.EX2 R80, R80 ;  /* 0x0000005000507308 */ /* 0x000fe20000000800 */
[----:B------:R-:W-:-:S02]  /*fe80*/  FADD.FTZ R108, R72, R108 ;  /* 0x0000006c486c7221 */ /* 0x000fc40000010000 */
[----:B------:R-:W-:-:S05]  /*fe90*/  FADD.FTZ R53, R63, R53 ;  /* 0x000000353f357221 */ /* 0x000fca0000010000 */
[----:B------:R-:W5:Y:S01]  /*fea0*/  MUFU.EX2 R76, R76 ;  /* 0x0000004c004c7308 */ /* 0x000f620000000800 */
[----:B------:R-:W-:Y:S01]  /*feb0*/  FADD.FTZ R108, R73, R108 ;  /* 0x0000006c496c7221 */ /* 0x000fe20000010000 */
[----:B------:R-:W-:-:S06]  /*fec0*/  FADD.FTZ R96, R96, R53 ;  /* 0x0000003560607221 */ /* 0x000fcc0000010000 */
[----:B------:R-:W-:Y:S08]  /*fed0*/  MUFU.EX2 R77, R77 ;  /* 0x0000004d004d7308 */ /* 0x000ff00000000800 */
[----:B------:R-:W-:Y:S08]  /*fee0*/  MUFU.EX2 R78, R78 ;  /* 0x0000004e004e7308 */ /* 0x000ff00000000800 */
[----:B------:R-:W4:Y:S08]  /*fef0*/  MUFU.EX2 R79, R79 ;  /* 0x0000004f004f7308 */ /* 0x000f300000000800 */
[----:B------:R-:W-:Y:S08]  /*ff00*/  MUFU.EX2 R81, R81 ;  /* 0x0000005100517308 */ /* 0x000ff00000000800 */
[----:B------:R-:W3:Y:S01]  /*ff10*/  MUFU.EX2 R82, R82 ;  /* 0x0000005200527308 */ /* 0x000ee20000000800 */
[----:B------:R-:W-:Y:S01]  /*ff20*/  FADD.FTZ R54, R54, R108 ;  /* 0x0000006c36367221 */ /* 0x000fe20000010000 */
[----:B------:R-:W-:-:S03]  /*ff30*/  FADD.FTZ R96, R100, R96 ;  /* 0x0000006064607221 */ /* 0x000fc60000010000 */
[----:B------:R-:W-:Y:S01]  /*ff40*/  FADD.FTZ R54, R55, R54 ;  /* 0x0000003637367221 */ /* 0x000fe20000010000 */
[----:B------:R-:W-:Y:S01]  /*ff50*/  FADD.FTZ R96, R102, R96 ;  /* 0x0000006066607221 */ /* 0x000fe20000010000 */
[----:B--2---:R-:W-:Y:S02]  /*ff60*/  HMMA.16816.F32.BF16 R56, R36, R24, R56 ;  /* 0x000000182438723c */ /* 0x004fe40000041838 */
[----:B------:R-:W-:Y:S01]  /*ff70*/  FADD.FTZ R60, R60, R54 ;  /* 0x000000363c3c7221 */ /* 0x000fe20000010000 */
[----:B------:R-:W-:-:S03]  /*ff80*/  FADD.FTZ R103, R103, R96 ;  /* 0x0000006067677221 */ /* 0x000fc60000010000 */
[----:B------:R-:W-:Y:S01]  /*ff90*/  HMMA.16816.F32.BF16 R20, R36, R26, R20 ;  /* 0x0000001a2414723c */ /* 0x000fe20000041814 */
[----:B------:R-:W-:-:S05]  /*ffa0*/  FADD.FTZ R60, R61, R60 ;  /* 0x0000003c3d3c7221 */ /* 0x000fca0000010000 */
[----:B-1----:R-:W-:Y:S01]  /*ffb0*/  HMMA.16816.F32.BF16 R64, R36, R40, R64 ;  /* 0x000000282440723c */ /* 0x002fe20000041840 */
[----:B------:R-:W-:-:S05]  /*ffc0*/  FADD.FTZ R103, R98, R103 ;  /* 0x0000006762677221 */ /* 0x000fca0000010000 */
[----:B------:R-:W-:Y:S01]  /*ffd0*/  HMMA.16816.F32.BF16 R132, R36, R42, R132 ;  /* 0x0000002a2484723c */ /* 0x000fe20000041884 */
[----:B------:R-:W-:Y:S01]  /*ffe0*/  FADD.FTZ R97, R97, R60 ;  /* 0x0000003c61617221 */ /* 0x000fe20000010000 */
[--C-:B------:R-:W-:Y:S01]  /*fff0*/  FFMA.FTZ R83, R122, UR18, -R181.reuse ;  /* 0x000000127a537c23 */ /* 0x100fe200080108b5 */
[--C-:B------:R-:W-:Y:S01]  /*10000*/  FFMA.FTZ R84, R117, UR18, -R181.reuse ;  /* 0x0000001275547c23 */ /* 0x100fe200080108b5 */
[----:B------:R-:W-:Y:S01]  /*10010*/  FFMA.FTZ R85, R130, UR18, -R181 ;  /* 0x0000001282557c23 */ /* 0x000fe200080108b5 */
[----:B------:R-:W1:Y:S02]  /*10020*/  LDSM.16.MT88.4 R24, [R234+0x11000] ;  /* 0x01100000ea18783b */ /* 0x000e640000004200 */
[----:B-----5:R-:W-:Y:S02]  /*10030*/  F2FP.BF16.F32.PACK_AB R36, R76, R3 ;  /* 0x000000034c24723e */ /* 0x020fe400000010ff */
[----:B----4-:R-:W-:Y:S02]  /*10040*/  F2FP.BF16.F32.PACK_AB R37, R79, R78 ;  /* 0x0000004e4f25723e */ /* 0x010fe400000010ff */
[----:B------:R-:W-:-:S02]  /*10050*/  F2FP.BF16.F32.PACK_AB R38, R80, R77 ;  /* 0x0000004d5026723e */ /* 0x000fc400000010ff */
[----:B---3--:R-:W-:Y:S01]  /*10060*/  F2FP.BF16.F32.PACK_AB R39, R82, R81 ;  /* 0x000000515227723e */ /* 0x008fe200000010ff */
[----:B------:R-:W-:Y:S01]  /*10070*/  FADD.FTZ R99, R99, R103 ;  /* 0x0000006763637221 */ /* 0x000fe20000010000 */
[----:B------:R-:W-:Y:S01]  /*10080*/  FADD.FTZ R97, R92, R97 ;  /* 0x000000615c617221 */ /* 0x000fe20000010000 */
[----:B------:R-:W-:Y:S01]  /*10090*/  MUFU.EX2 R70, R128 ;  /* 0x0000008000467308 */ /* 0x000fe20000000800 */
[----:B------:R-:W2:Y:S03]  /*100a0*/  LDSM.16.MT88.4 R40, [R233+0x11000] ;  /* 0x01100000e928783b */ /* 0x000ea60000004200 */
[----:B------:R-:W-:Y:S01]  /*100b0*/  HMMA.16816.F32.BF16 R32, R36, R16, R32 ;  /* 0x000000102420723c */ /* 0x000fe20000041820 */
[----:B------:R-:W-:-:S05]  /*100c0*/  FADD.FTZ R99, R94, R99 ;  /* 0x000000635e637221 */ /* 0x000fca0000010000 */
[----:B------:R-:W-:Y:S01]  /*100d0*/  HMMA.16816.F32.BF16 R4, R36, R18, R4 ;  /* 0x000000122404723c */ /* 0x000fe20000041804 */
[--C-:B------:R-:W-:Y:S01]  /*100e0*/  FFMA.FTZ R16, R126, UR18, -R170.reuse ;  /* 0x000000127e107c23 */ /* 0x100fe200080108aa */
[----:B------:R-:W-:-:S05]  /*100f0*/  FFMA.FTZ R17, R118, UR18, -R170 ;  /* 0x0000001276117c23 */ /* 0x000fca00080108aa */
[--C-:B------:R-:W-:Y:S01]  /*10100*/  FFMA.FTZ R18, R124, UR18, -R170.reuse ;  /* 0x000000127c127c23 */ /* 0x100fe200080108aa */
[----:B------:R-:W-:Y:S01]  /*10110*/  FFMA.FTZ R19, R123, UR18, -R170 ;  /* 0x000000127b137c23 */ /* 0x000fe200080108aa */
[----:B------:R-:W-:Y:S01]  /*10120*/  MUFU.EX2 R83, R83 ;  /* 0x0000005300537308 */ /* 0x000fe20000000800 */
[----:B------:R-:W-:Y:S01]  /*10130*/  HMMA.16816.F32.BF16 R12, R36, R8, R12 ;  /* 0x00000008240c723c */ /* 0x000fe2000004180c */
[----:B------:R-:W-:Y:S01]  /*10140*/  FADD.FTZ R93, R93, R97 ;  /* 0x000000615d5d7221 */ /* 0x000fe20000010000 */
[----:B------:R-:W-:-:S05]  /*10150*/  FADD.FTZ R95, R95, R99 ;  /* 0x000000635f5f7221 */ /* 0x000fca0000010000 */
[----:B------:R-:W3:Y:S01]  /*10160*/  MUFU.EX2 R84, R84 ;  /* 0x0000005400547308 */ /* 0x000ee20000000800 */
[----:B------:R-:W-:Y:S01]  /*10170*/  FADD.FTZ R93, R88, R93 ;  /* 0x0000005d585d7221 */ /* 0x000fe20000010000 */
[----:B------:R-:W-:-:S06]  /*10180*/  FADD.FTZ R95, R44, R95 ;  /* 0x0000005f2c5f7221 */ /* 0x000fcc0000010000 */
[----:B------:R-:W-:Y:S08]  /*10190*/  MUFU.EX2 R85, R85 ;  /* 0x0000005500557308 */ /* 0x000ff00000000800 */
[----:B------:R-:W-:Y:S08]  /*101a0*/  MUFU.EX2 R16, R16 ;  /* 0x0000001000107308 */ /* 0x000ff00000000800 */
[----:B------:R-:W4:Y:S08]  /*101b0*/  MUFU.EX2 R17, R17 ;  /* 0x0000001100117308 */ /* 0x000f300000000800 */
[----:B------:R-:W-:Y:S08]  /*101c0*/  MUFU.EX2 R18, R18 ;  /* 0x0000001200127308 */ /* 0x000ff00000000800 */
[----:B------:R-:W5:Y:S01]  /*101d0*/  MUFU.EX2 R19, R19 ;  /* 0x0000001300137308 */ /* 0x000f620000000800 */
[----:B------:R-:W-:Y:S01]  /*101e0*/  FADD.FTZ R89, R89, R93 ;  /* 0x0000005d59597221 */ /* 0x000fe20000010000 */
[----:B------:R-:W-:-:S03]  /*101f0*/  FADD.FTZ R45, R45, R95 ;  /* 0x0000005f2d2d7221 */ /* 0x000fc60000010000 */
[----:B------:R-:W-:Y:S01]  /*10200*/  FADD.FTZ R89, R46, R89 ;  /* 0x000000592e597221 */ /* 0x000fe20000010000 */
[----:B------:R-:W-:Y:S01]  /*10210*/  FADD.FTZ R45, R49, R45 ;  /* 0x0000002d312d7221 */ /* 0x000fe20000010000 */
[----:B------:R-:W-:Y:S01]  /*10220*/  HMMA.16816.F32.BF16 R28, R36, R10, R28 ;  /* 0x0000000a241c723c */ /* 0x000fe2000004181c */
[----:B---3--:R-:W-:Y:S01]  /*10230*/  F2FP.BF16.F32.PACK_AB R8, R84, R83 ;  /* 0x000000535408723e */ /* 0x008fe200000010ff */
[----:B------:R-:W-:Y:S01]  /*10240*/  FADD.FTZ R47, R47, R89 ;  /* 0x000000592f2f7221 */ /* 0x000fe20000010000 */
[----:B----4-:R-:W-:Y:S01]  /*10250*/  F2FP.BF16.F32.PACK_AB R9, R17, R16 ;  /* 0x000000101109723e */ /* 0x010fe200000010ff */
[----:B------:R-:W-:-:S03]  /*10260*/  FADD.FTZ R50, R50, R45 ;  /* 0x0000002d32327221 */ /* 0x000fc60000010000 */
[----:B------:R-:W-:Y:S02]  /*10270*/  F2FP.BF16.F32.PACK_AB R10, R70, R85 ;  /* 0x00000055460a723e */ /* 0x000fe400000010ff */
[----:B-----5:R-:W-:Y:S01]  /*10280*/  F2FP.BF16.F32.PACK_AB R11, R19, R18 ;  /* 0x00000012130b723e */ /* 0x020fe200000010ff */
[----:B------:R-:W-:Y:S01]  /*10290*/  FADD.FTZ R47, R2, R47 ;  /* 0x0000002f022f7221 */ /* 0x000fe20000010000 */
[----:B------:R-:W-:-:S03]  /*102a0*/  FADD.FTZ R50, R0, R50 ;  /* 0x0000003200327221 */ /* 0x000fc60000010000 */
[----:B------:R-:W-:Y:S02]  /*102b0*/  FADD.FTZ R48, R48, R47 ;  /* 0x0000002f30307221 */ /* 0x000fe40000010000 */
[----:B------:R-:W-:Y:S01]  /*102c0*/  HMMA.16816.F32.BF16 R160, R8, R156, R12 ;  /* 0x0000009c08a0723c */ /* 0x000fe2000004180c */
[----:B------:R-:W3:Y:S01]  /*102d0*/  LDSM.16.MT88.4 R12, [R233+0x11800] ;  /* 0x01180000e90c783b */ /* 0x000ee20000004200 */
        /* <DEDUP_REMOVED lines=10> */
[----:B------:R-:W-:Y:S01]  /*10380*/  FADD.FTZ R82, R82, R79 ;  /* 0x0000004f52527221 */ /* 0x000fe20000010000 */
[----:B------:R-:W-:-:S04]  /*10390*/  FADD.FTZ R80, R83, R80 ;  /* 0x0000005053507221 */ /* 0x000fc80000010000 */
[----:B--2---:R-:W-:Y:S01]  /*103a0*/  HMMA.16816.F32.BF16 R64, R36, R40, R64 ;  /* 0x000000282440723c */ /* 0x004fe20000041840 */
[----:B------:R-:W-:-:S05]  /*103b0*/  FADD.FTZ R82, R16, R82 ;  /* 0x0000005210527221 */ /* 0x000fca0000010000 */
[----:B------:R-:W-:Y:S01]  /*103c0*/  HMMA.16816.F32.BF16 R132, R36, R42, R132 ;  /* 0x0000002a2484723c */ /* 0x000fe20000041884 */
[----:B------:R-:W-:Y:S01]  /*103d0*/  FADD.FTZ R80, R84, R80 ;  /* 0x0000005054507221 */ /* 0x000fe20000010000 */
[----:B------:R-:W-:-:S03]  /*103e0*/  FADD.FTZ R82, R17, R82 ;  /* 0x0000005211527221 */ /* 0x000fc60000010000 */
[----:B------:R-:W-:Y:S01]  /*103f0*/  FADD.FTZ R80, R85, R80 ;  /* 0x0000005055507221 */ /* 0x000fe20000010000 */
[----:B------:R-:W-:-:S03]  /*10400*/  FADD.FTZ R82, R18, R82 ;  /* 0x0000005212527221 */ /* 0x000fc60000010000 */
[----:B------:R-:W-:Y:S01]  /*10410*/  FADD.FTZ R2, R70, R80 ;  /* 0x0000005046027221 */ /* 0x000fe20000010000 */
[----:B------:R-:W-:Y:S01]  /*10420*/  FADD.FTZ R3, R19, R82 ;  /* 0x0000005213037221 */ /* 0x000fe20000010000 */
[C---:B------:R-:W-:Y:S03]  /*10430*/  HMMA.16816.F32.BF16 R152, R8.reuse, R148, R32 ;  /* 0x000000940898723c */ /* 0x040fe60000041820 */
[----:B------:R1:W-:Y:S03]  /*10440*/  STL [R1+0x8], R2 ;  /* 0x0000080201007387 */ /* 0x0003e60000100800 */
[C---:B------:R-:W-:Y:S01]  /*10450*/  HMMA.16816.F32.BF16 R144, R8.reuse, R140, R56 ;  /* 0x0000008c0890723c */ /* 0x040fe20000041838 */
[----:B------:R2:W-:Y:S05]  /*10460*/  STL [R1+0x4], R3 ;  /* 0x0000040301007387 */ /* 0x0005ea0000100800 */
[C---:B------:R-:W-:Y:S06]  /*10470*/  HMMA.16816.F32.BF16 R156, R8.reuse, R158, R28 ;  /* 0x0000009e089c723c */ /* 0x040fec000004181c */
[C---:B------:R-:W-:Y:S06]  /*10480*/  HMMA.16816.F32.BF16 R148, R8.reuse, R150, R4 ;  /* 0x000000960894723c */ /* 0x040fec0000041804 */
[C---:B------:R-:W-:Y:S06]  /*10490*/  HMMA.16816.F32.BF16 R140, R8.reuse, R142, R20 ;  /* 0x0000008e088c723c */ /* 0x040fec0000041814 */
[C---:B---3--:R-:W-:Y:S06]  /*104a0*/  HMMA.16816.F32.BF16 R136, R8.reuse, R12, R64 ;  /* 0x0000000c0888723c */ /* 0x048fec0000041840 */
[----:B------:R-:W-:Y:S01]  /*104b0*/  HMMA.16816.F32.BF16 R132, R8, R14, R132 ;  /* 0x0000000e0884723c */ /* 0x000fe20000041884 */
[----:B------:R-:W-:-:S02]  /*104c0*/  MOV R0, R182 ;  /* 0x000000b600007202 */ /* 0x000fc40000000f00 */
[----:B-12---:R-:W-:-:S15]  /*104d0*/  MOV R2, R183 ;  /* 0x000000b700027202 */ /* 0x006fde0000000f00 */
[----:B------:R-:W-:-:S06]  /*104e0*/  NOP ;  /* 0x0000000000007918 */ /* 0x000fcc0000000000 */
.L_x_2284:
[----:B------:R-:W-:-:S06]  /*104f0*/  UISETP.GE.AND UP0, UPT, UR20, 0x1, UPT ;  /* 0x000000011400788c */ /* 0x000fcc000bf06270 */
[----:B------:R-:W-:-:S13]  /*10500*/  PLOP3.LUT P1, PT, PT, PT, UP0, 0x80, 0x0 ;  /* 0x000000000000781c */ /* 0x000fda0003f2f008 */
        /* <DEDUP_REMOVED lines=9> */
[----:B------:R-:W-:Y:S01]  /*105a0*/  USHF.L.U64.HI UR7, UR6, 0x5, UR7 ;  /* 0x0000000506077899 */ /* 0x000fe20008010207 */
[----:B------:R-:W-:Y:S01]  /*105b0*/  MOV R252, UR9 ;  /* 0x0000000900fc7c02 */ /* 0x000fe20008000f00 */
[----:B------:R1:W-:Y:S01]  /*105c0*/  STL [R1], R0 ;  /* 0x0000000001007387 */ /* 0x0003e20000100800 */
[----:B------:R-:W-:-:S02]  /*105d0*/  USHF.L.U32 UR12, UR6, 0x5, URZ ;  /* 0x00000005060c7899 */ /* 0x000fc4000800063f */
[----:B------:R-:W-:Y:S02]  /*105e0*/  USHF.L.U64.HI UR8, UR11, 0x5, UR8 ;  /* 0x000000050b087899 */ /* 0x000fe40008010208 */
[----:B------:R-:W-:Y:S01]  /*105f0*/  USHF.L.U32 UR6, UR11, 0x5, URZ ;  /* 0x000000050b067899 */ /* 0x000fe2000800063f */
[----:B------:R-:W-:-:S11]  /*10600*/  ULDC UR4, c[0x0][0x2ec] ;  /* 0x0000bb0000047ab9 */ /* 0x000fd60000000800 */
.L_x_2294:
[----:B--2---:R2:W5:Y:S01]  /*10610*/  LDL R10, [R1] ;  /* 0x00000000010a7983 */ /* 0x0045620000100800 */
[----:B------:R-:W-:Y:S04]  /*10620*/  DEPBAR.LE SB0, 0x0 ;  /* 0x000080000000791a */ /* 0x000fe80000000000 */
[----:B------:R-:W-:Y:S01]  /*10630*/  BAR.SYNC.DEFER_BLOCKING 0x0 ;  /* 0x0000000000007b1d */ /* 0x000fe20000010000 */
[----:B------:R-:W-:Y:S05]  /*10640*/  MOV R2, R252 ;  /* 0x000000fc00027202 */ /* 0x000fea0000000f00 */
[----:B------:R-:W-:Y:S05]  /*10650*/  @!P0 BRA `(.L_x_2291) ;  /* 0x0000000000fc8947 */ /* 0x000fea0003800000 */
        /* <DEDUP_REMOVED lines=22> */
[C---:B------:R-:W-:Y:S03]  /*107c0*/  IMAD R7, R0.reuse, R6, R7 ;  /* 0x0000000600077224 */ /* 0x040fe600078e0207 */
[C---:B------:R-:W-:Y:S02]  /*107d0*/  ISETP.GT.U32.AND P2, PT, R0.reuse, R5, PT ;  /* 0x000000050000720c */ /* 0x040fe40003f44070 */
[----:B------:R-:W-:Y:S02]  /*107e0*/  ISETP.GT.U32.AND P4, PT, R0, R7, PT ;  /* 0x000000070000720c */ /* 0x000fe40003f84070 */
[----:B------:R-:W-:Y:S09]  /*107f0*/  ISETP.GE.AND P3, PT, R4, RZ, PT ;  /* 0x000000ff0400720c */ /* 0x000ff20003f66270 */
[----:B------:R-:W-:Y:S02]  /*10800*/  @!P2 IMAD.IADD R5, R5, 0x1, -R0 ;  /* 0x000000010505a824 */ /* 0x000fe400078e0a00 */
[-C--:B------:R-:W-:Y:S01]  /*10810*/  @!P4 IADD3 R7, R7, -R0.reuse, RZ ;  /* 0x800000000707c210 */ /* 0x080fe20007ffe0ff */
[----:B------:R-:W-:Y:S01]  /*10820*/  @!P2 VIADD R8, R8, 0x1 ;  /* 0x000000010808a836 */ /* 0x000fe20000000000 */
[C---:B------:R-:W-:Y:S01]  /*10830*/  ISETP.NE.AND P2, PT, R2.reuse, RZ, PT ;  /* 0x000000ff0200720c */ /* 0x040fe20003f45270 */
[----:B------:R-:W-:Y:S01]  /*10840*/  @!P4 VIADD R9, R9, 0x1 ;  /* 0x000000010909c836 */ /* 0x000fe20000000000 */
[-C--:B------:R-:W-:Y:S02]  /*10850*/  ISETP.GE.U32.AND P5, PT, R5, R0.reuse, PT ;  /* 0x000000000500720c */ /* 0x080fe40003fa6070 */
[----:B------:R-:W-:Y:S02]  /*10860*/  ISETP.GE.U32.AND P6, PT, R7, R0, PT ;  /* 0x000000000700720c */ /* 0x000fe40003fc6070 */
[----:B------:R-:W-:Y:S04]  /*10870*/  LOP3.LUT R0, R2, UR9, RZ, 0x3c, !PT ;  /* 0x0000000902007c12 */ /* 0x000fe8000f8e3cff */
        /* <DEDUP_REMOVED lines=14> */
[----:B------:R-:W1:Y:S01]  /*10960*/  LDC.64 R4, c[0x0][0x238] ;  /* 0x00008e00ff047b82 */ /* 0x000e620000000a00 */
[----:B------:R-:W-:Y:S05]  /*10970*/  IMAD R2, R0, R2, -0x100 ;  /* 0xffffff0000027424 */ /* 0x000fea00078e0202 */
[----:B------:R-:W-:Y:S01]  /*10980*/  SHF.R.S32.HI R0, RZ, 0x1f, R2 ;  /* 0x0000001fff007819 */ /* 0x000fe20000011402 */
[----:B------:R4:W3:Y:S02]  /*10990*/  LDG.E R9, desc[UR14][R6.64] ;  /* 0x0000000e06097981 */ /* 0x0008e4000c1e1900 */
[----:B----4-:R-:W4:Y:S02]  /*109a0*/  LDC.64 R6, c[0x0][0x250] ;  /* 0x00009400ff067b82 */ /* 0x010f240000000a00 */
[-C--:B----4-:R-:W-:Y:S02]  /*109b0*/  IMAD R0, R0, R6.reuse, RZ ;  /* 0x0000000600007224 */ /* 0x090fe400078e02ff */
[C---:B-----5:R-:W-:Y:S04]  /*109c0*/  IMAD.WIDE.U32 R10, R2.reuse, R6, RZ ;  /* 0x00000006020a7225 */ /* 0x060fe800078e00ff */
[----:B------:R-:W-:Y:S04]  /*109d0*/  IMAD R0, R2, R7, R0 ;  /* 0x0000000702007224 */ /* 0x000fe800078e0200 */
[----:B------:R-:W-:Y:S01]  /*109e0*/  IMAD.IADD R11, R11, 0x1, R0 ;  /* 0x000000010b0b7824 */ /* 0x000fe200078e0200 */
[----:B---3--:R-:W-:Y:S04]  /*109f0*/  IADD3 R8, -R9, R8, RZ ;  /* 0x0000000809087210 */ /* 0x008fe80007ffe1ff */
[----:B------:R-:W-:Y:S01]  /*10a00*/  SHF.R.S32.HI R2, RZ, 0x1f, R8 ;  /* 0x0000001fff027819 */ /* 0x000fe20000011408 */
[-C--:B-1----:R-:W-:Y:S04]  /*10a10*/  IMAD.WIDE.U32 R10, R8, R4.reuse, R10 ;  /* 0x00000004080a7225 */ /* 0x082fe800078e000a */
[----:B------:R-:W-:Y:S04]  /*10a20*/  IMAD R2, R2, R4, RZ ;  /* 0x0000000402027224 */ /* 0x000fe800078e02ff */
[----:B------:R-:W-:Y:S05]  /*10a30*/  IMAD R2, R8, R5, R2 ;  /* 0x0000000508027224 */ /* 0x000fea00078e0202 */
[----:B------:R-:W-:Y:S07]  /*10a40*/  IADD3 R2, R11, R2, RZ ;  /* 0x000000020b027210 */ /* 0x000fee0007ffe0ff */
.L_x_2291:
[C---:B-----5:R-:W-:Y:S01]  /*10a50*/  LEA R245, P1, R10.reuse, R245, 0x1 ;  /* 0x000000f50af57211 */ /* 0x060fe200078208ff */
[----:B------:R-:W-:Y:S01]  /*10a60*/  IMAD R172, R243, 0x2, R242 ;  /* 0x00000002f3ac7824 */ /* 0x000fe200078e02f2 */
[----:B------:R-:W-:Y:S02]  /*10a70*/  UISETP.GE.AND UP0, UPT, UR20, 0x2, UPT ;  /* 0x000000021400788c */ /* 0x000fe4000bf06270 */
        /* <DEDUP_REMOVED lines=33> */
[----:B-1----:R-:W-:Y:S03]  /*10c90*/  IADD3 R16, P1, R4, UR12, RZ ;  /* 0x0000000c04107c10 */ /* 0x002fe6000ff3e0ff */
[----:B------:R1:W-:Y:S01]  /*10ca0*/  LDGSTS.E.BYPASS.LTC128B.128 [R246+0xe800], desc[UR14][R4.64] ;  /* 0x0e80000004f67fae */ /* 0x0003e2000b901d4e */
[----:B------:R-:W-:Y:S02]  /*10cb0*/  IADD3.X R17, R5, UR7, RZ, P1, !PT ;  /* 0x0000000705117c10 */ /* 0x000fe40008ffe4ff */
[----:B--2---:R-:W-:Y:S03]  /*10cc0*/  IADD3 R14, P1, R16, UR12, RZ ;  /* 0x0000000c100e7c10 */ /* 0x004fe6000ff3e0ff */
[----:B------:R2:W-:Y:S01]  /*10cd0*/  LDGSTS.E.BYPASS.LTC128B.128 [R246+0xf000], desc[UR14][R16.64] ;  /* 0x0f00000010f67fae */ /* 0x0005e2000b901d4e */
[----:B------:R-:W-:Y:S02]  /*10ce0*/  IADD3.X R15, R17, UR7, RZ, P1, !PT ;  /* 0x00000007110f7c10 */ /* 0x000fe40008ffe4ff */
[----:B------:R-:W-:Y:S03]  /*10cf0*/  IADD3 R10, P1, R14, UR12, RZ ;  /* 0x0000000c0e0a7c10 */ /* 0x000fe6000ff3e0ff */
[----:B------:R-:W-:Y:S01]  /*10d00*/  LDGSTS.E.BYPASS.LTC128B.128 [R246+0xf800], desc[UR14][R14.64] ;  /* 0x0f8000000ef67fae */ /* 0x000fe2000b901d4e */
[----:B------:R-:W-:Y:S02]  /*10d10*/  IADD3.X R11, R15, UR7, RZ, P1, !PT ;  /* 0x000000070f0b7c10 */ /* 0x000fe40008ffe4ff */
[----:B---3--:R-:W-:Y:S03]  /*10d20*/  IADD3 R8, P1, R10, UR12, RZ ;  /* 0x0000000c0a087c10 */ /* 0x008fe6000ff3e0ff */
        /* <DEDUP_REMOVED lines=8> */
[----:B------:R-:W-:Y:S03]  /*10db0*/  PLOP3.LUT P1, PT, PT, PT, UP0, 0x80, 0x0 ;  /* 0x000000000000781c */ /* 0x000fe60003f2f008 */
[----:B------:R1:W-:Y:S04]  /*10dc0*/  LDGSTS.E.BYPASS.LTC128B.128 [R246+0x11800], desc[UR14][R6.64] ;  /* 0x1180000006f67fae */ /* 0x0003e8000b901d4e */
[----:B------:R-:W-:Y:S04]  /*10dd0*/  LDSM.16.M88.4 R128, [R242] ;  /* 0x00000000f280783b */ /* 0x000fe80000000200 */
[----:B--2---:R-:W-:Y:S04]  /*10de0*/  LDSM.16.M88.4 R16, [R241+0x2800] ;  /* 0x00280000f110783b */ /* 0x004fe80000000200 */
[----:B---3--:R-:W1:Y:S04]  /*10df0*/  LDSM.16.M88.4 R8, [R241+0x2000] ;  /* 0x00200000f108783b */ /* 0x008e680000000200 */
[----:B------:R-:W2:Y:S04]  /*10e00*/  LDSM.16.M88.4 R24, [R241+0x3000] ;  /* 0x00300000f118783b */ /* 0x000ea80000000200 */
[----:B------:R-:W3:Y:S04]  /*10e10*/  LDSM.16.M88.4 R32, [R241+0x3800] ;  /* 0x00380000f120783b */ /* 0x000ee80000000200 */
[----:B------:R-:W0:Y:S04]  /*10e20*/  LDGDEPBAR ;  /* 0x00000000000079af */ /* 0x000e280000000000 */
[----:B------:R-:W4:Y:S04]  /*10e30*/  LDSM.16.M88.4 R40, [R241+0x4000] ;  /* 0x00400000f128783b */ /* 0x000f280000000200 */
[----:B------:R-:W4:Y:S04]  /*10e40*/  LDSM.16.M88.4 R48, [R241+0x4800] ;  /* 0x00480000f130783b */ /* 0x000f280000000200 */
[----:B------:R-:W4:Y:S04]  /*10e50*/  LDSM.16.M88.4 R56, [R241+0x5000] ;  /* 0x00500000f138783b */ /* 0x000f280000000200 */
[----:B------:R-:W4:Y:S04]  /*10e60*/  LDSM.16.M88.4 R64, [R241+0x5800] ;  /* 0x00580000f140783b */ /* 0x000f280000000200 */
[----:B------:R-:W4:Y:S04]  /*10e70*/  LDSM.16.M88.4 R72, [R241+0x6000] ;  /* 0x00600000f148783b */ /* 0x000f280000000200 */
[----:B------:R-:W4:Y:S01]  /*10e80*/  LDSM.16.M88.4 R80, [R241+0x6800] ;  /* 0x00680000f150783b */ /* 0x000f220000000200 */
        /* <DEDUP_REMOVED lines=12> */
[----:B------:R-:W2:Y:S01]  /*10f50*/  LDSM.16.M88.4 R176, [R236+0x2000] ;  /* 0x00200000ecb0783b */ /* 0x000ea20000000200 */
        /* <DEDUP_REMOVED lines=11> */
[----:B------:R-:W-:Y:S03]  /*11010*/  LDSM.16.M88.4 R204, [R236+0x6800] ;  /* 0x00680000eccc783b */ /* 0x000fe60000000200 */
[C---:B------:R-:W-:Y:S01]  /*11020*/  HMMA.16816.F32.BF16 R44, R128.reuse, R48, RZ ;  /* 0x00000030802c723c */ /* 0x040fe200000418ff */
[----:B------:R-:W-:Y:S04]  /*11030*/  LDSM.16.M88.4 R208, [R236+0x7000] ;  /* 0x00700000ecd0783b */ /* 0x000fe80000000200 */
[----:B------:R-:W-:Y:S01]  /*11040*/  LDSM.16.M88.4 R212, [R238] ;  /* 0x00000000eed4783b */ /* 0x000fe20000000200 */
[C---:B------:R-:W-:Y:S03]  /*11050*/  HMMA.16816.F32.BF16 R48, R128.reuse, R50, RZ ;  /* 0x000000328030723c */ /* 0x040fe600000418ff */
[----:B------:R-:W-:Y:S03]  /*11060*/  LDSM.16.M88.4 R216, [R166] ;  /* 0x00000000a6d8783b */ /* 0x000fe60000000200 */
        /* <DEDUP_REMOVED lines=27> */
[----:B------:R-:W2:Y:S05]  /*11220*/  LDSM.16.M88.4 R180, [R236+0x7800] ;  /* 0x00780000ecb4783b */ /* 0x000eaa0000000200 */
        /* <DEDUP_REMOVED lines=10> */
[C---:B------:R-:W-:Y:S01]  /*112d0*/  HMMA.16816.F32.BF16 R48, R172.reuse, R198, R48 ;  /* 0x000000c6ac30723c */ /* 0x040fe20000041830 */
[----:B------:R-:W-:Y:S05]  /*112e0*/  LDSM.16.M88.4 R196, [R239] ;  /* 0x00000000efc4783b */ /* 0x000fea0000000200 */
[C---:B------:R-:W-:Y:S06]  /*112f0*/  HMMA.16816.F32.BF16 R52, R172.reuse, R200, R52 ;  /* 0x000000c8ac34723c */ /* 0x040fec0000041834 */
        /* <DEDUP_REMOVED lines=10> */
[C---:B------:R-:W-:Y:S05]  /*113a0*/  HMMA.16816.F32.BF16 R80, R172.reuse, R206, R80 ;  /* 0x000000ceac50723c */ /* 0x040fea0000041850 */
[C---:B------:R-:W-:Y:S01]  /*113b0*/  VIADD R204, R239.reuse, 0x1800 ;  /* 0x00001800efcc7836 */ /* 0x040fe20000000000 */
[C---:B------:R-:W-:Y:S05]  /*113c0*/  HMMA.16816.F32.BF16 R84, R172.reuse, R208, R84 ;  /* 0x000000d0ac54723c */ /* 0x040fea0000041854 */
[----:B------:R-:W-:Y:S01]  /*113d0*/  LDSM.16.M88.4 R204, [R204] ;  /* 0x00000000cccc783b */ /* 0x000fe20000000200 */
[C---:B------:R-:W-:Y:S03]  /*113e0*/  HMMA.16816.F32.BF16 R88, R172.reuse, R210, R88 ;  /* 0x000000d2ac58723c */ /* 0x040fe60000041858 */
[----:B------:R-:W-:Y:S03]  /*113f0*/  LDSM.16.M88.4 R208, [R224] ;  /* 0x00000000e0d0783b */ /* 0x000fe60000000200 */
[C---:B------:R-:W-:Y:S06]  /*11400*/  HMMA.16816.F32.BF16 R92, R172.reuse, R180, R92 ;  /* 0x000000b4ac5c723c */ /* 0x040fec000004185c */
[C---:B------:R-:W-:Y:S05]  /*11410*/  HMMA.16816.F32.BF16 R96, R172.reuse, R182, R96 ;  /* 0x000000b6ac60723c */ /* 0x040fea0000041860 */
[C---:B------:R-:W-:Y:S01]  /*11420*/  VIADD R180, R239.reuse, 0x1000 ;  /* 0x00001000efb47836 */ /* 0x040fe20000000000 */
[C---:B---3--:R-:W-:Y:S05]  /*11430*/  HMMA.16816.F32.BF16 R100, R172.reuse, R184, R100 ;  /* 0x000000b8ac64723c */ /* 0x048fea0000041864 */
[----:B------:R-:W3:Y:S01]  /*11440*/  LDSM.16.M88.4 R180, [R180] ;  /* 0x00000000b4b4783b */ /* 0x000ee20000000200 */
[C---:B------:R-:W-:Y:S05]  /*11450*/  HMMA.16816.F32.BF16 R104, R172.reuse, R186, R104 ;  /* 0x000000baac68723c */ /* 0x040fea0000041868 */
[C---:B------:R-:W-:Y:S01]  /*11460*/  VIADD R184, R239.reuse, 0x2000 ;  /* 0x00002000efb87836 */ /* 0x040fe20000000000 */
[C---:B------:R-:W-:Y:S05]  /*11470*/  HMMA.16816.F32.BF16 R108, R172.reuse, R188, R108 ;  /* 0x000000bcac6c723c */ /* 0x040fea000004186c */
[----:B------:R-:W4:Y:S01]  /*11480*/  LDSM.16.M88.4 R184, [R184] ;  /* 0x00000000b8b8783b */ /* 0x000f220000000200 */
[C---:B------:R-:W-:Y:S05]  /*11490*/  HMMA.16816.F32.BF16 R112, R172.reuse, R190, R112 ;  /* 0x000000beac70723c */ /* 0x040fea0000041870 */
[----:B------:R-:W-:Y:S01]  /*114a0*/  VIADD R188, R239, 0x2800 ;  /* 0x00002800efbc7836 */ /* 0x000fe20000000000 */
[C---:B-1----:R-:W-:Y:S05]  /*114b0*/  HMMA.16816.F32.BF16 R116, R172.reuse, R168, R116 ;  /* 0x000000a8ac74723c */ /* 0x042fea0000041874 */
[----:B------:R-:W1:Y:S01]  /*114c0*/  LDSM.16.M88.4 R188, [R188] ;  /* 0x00000000bcbc783b */ /* 0x000e620000000200 */
[C---:B------:R-:W-:Y:S03]  /*114d0*/  HMMA.16816.F32.BF16 R120, R172.reuse, R170, R120 ;  /* 0x000000aaac78723c */ /* 0x040fe60000041878 */
[----:B------:R-:W1:Y:S03]  /*114e0*/  LDSM.16.M88.4 R168, [R232] ;  /* 0x00000000e8a8783b */ /* 0x000e660000000200 */
[C---:B--2---:R-:W-:Y:S06]  /*114f0*/  HMMA.16816.F32.BF16 R124, R172.reuse, R176, R124 ;  /* 0x000000b0ac7c723c */ /* 0x044fec000004187c */
[----:B------:R-:W-:Y:S01]  /*11500*/  HMMA.16816.F32.BF16 R128, R172, R178, R128 ;  /* 0x000000b2ac80723c */ /* 0x000fe20000041880 */
[----:B------:R-:W2:Y:S04]  /*11510*/  LDSM.16.M88.4 R172, [R231] ;  /* 0x00000000e7ac783b */ /* 0x000ea80000000200 */
[----:B------:R-:W2:Y:S01]  /*11520*/  LDSM.16.M88.4 R176, [R230] ;  /* 0x00000000e6b0783b */ /* 0x000ea20000000200 */
[C---:B------:R-:W-:Y:S06]  /*11530*/  HMMA.16816.F32.BF16 R4, R192.reuse, R196, R4 ;  /* 0x000000c4c004723c */ /* 0x040fec0000041804 */
[C---:B------:R-:W-:Y:S01]  /*11540*/  HMMA.16816.F32.BF16 R8, R192.reuse, R198, R8 ;  /* 0x000000c6c008723c */ /* 0x040fe20000041808 */
[----:B------:R-:W2:Y:S05]  /*11550*/  LDSM.16.M88.4 R196, [R229] ;  /* 0x00000000e5c4783b */ /* 0x000eaa0000000200 */
[C---:B------:R-:W-:Y:S06]  /*11560*/  HMMA.16816.F32.BF16 R12, R192.reuse, R200, R12 ;  /* 0x000000c8c00c723c */ /* 0x040fec000004180c */
[C---:B------:R-:W-:Y:S01]  /*11570*/  HMMA.16816.F32.BF16 R16, R192.reuse, R202, R16 ;  /* 0x000000cac010723c */ /* 0x040fe20000041810 */
[----:B------:R-:W-:Y:S05]  /*11580*/  LDSM.16.M88.4 R200, [R227] ;  /* 0x00000000e3c8783b */ /* 0x000fea0000000200 */
[C---:B---3--:R-:W-:Y:S06]  /*11590*/  HMMA.16816.F32.BF16 R20, R192.reuse, R180, R20 ;  /* 0x000000b4c014723c */ /* 0x048fec0000041814 */
[C---:B------:R-:W-:Y:S01]  /*115a0*/  HMMA.16816.F32.BF16 R24, R192.reuse, R182, R24 ;  /* 0x000000b6c018723c */ /* 0x040fe20000041818 */
[----:B------:R-:W3:Y:S05]  /*115b0*/  LDSM.16.M88.4 R180, [R228] ;  /* 0x00000000e4b4783b */ /* 0x000eea0000000200 */
[C---:B------:R-:W-:Y:S06]  /*115c0*/  HMMA.16816.F32.BF16 R28, R192.reuse, R204, R28 ;  /* 0x000000ccc01c723c */ /* 0x040fec000004181c */
[C---:B------:R-:W-:Y:S01]  /*115d0*/  HMMA.16816.F32.BF16 R32, R192.reuse, R206, R32 ;  /* 0x000000cec020723c */ /* 0x040fe20000041820 */
[----:B------:R-:W3:Y:S05]  /*115e0*/  LDSM.16.M88.4 R204, [R226] ;  /* 0x00000000e2cc783b */ /* 0x000eea0000000200 */
[C---:B----4-:R-:W-:Y:S06]  /*115f0*/  HMMA.16816.F32.BF16 R36, R192.reuse, R184, R36 ;  /* 0x000000b8c024723c */ /* 0x050fec0000041824 */
[C---:B------:R-:W-:Y:S01]  /*11600*/  HMMA.16816.F32.BF16 R40, R192.reuse, R186, R40 ;  /* 0x000000bac028723c */ /* 0x040fe20000041828 */
[----:B------:R-:W4:Y:S05]  /*11610*/  LDSM.16.M88.4 R184, [R225] ;  /* 0x00000000e1b8783b */ /* 0x000f2a0000000200 */
[C---:B-1----:R-:W-:Y:S06]  /*11620*/  HMMA.16816.F32.BF16 R44, R192.reuse, R188, R44 ;  /* 0x000000bcc02c723c */ /* 0x042fec000004182c */
[C---:B------:R-:W-:Y:S01]  /*11630*/  HMMA.16816.F32.BF16 R48, R192.reuse, R190, R48 ;  /* 0x000000bec030723c */ /* 0x040fe20000041830 */
[----:B------:R-:W1:Y:S05]  /*11640*/  LDSM.16.M88.4 R188, [R167] ;  /* 0x00000000a7bc783b */ /* 0x000e6a0000000200 */
[C---:B------:R-:W-:Y:S06]  /*11650*/  HMMA.16816.F32.BF16 R52, R192.reuse, R168, R52 ;  /* 0x000000a8c034723c */ /* 0x040fec0000041834 */
[C---:B------:R-:W-:Y:S01]  /*11660*/  HMMA.16816.F32.BF16 R56, R192.reuse, R170, R56 ;  /* 0x000000aac038723c */ /* 0x040fe20000041838 */
[----:B------:R-:W1:Y:S05]  /*11670*/  LDSM.16.M88.4 R168, [R166+0x800] ;  /* 0x00080000a6a8783b */ /* 0x000e6a0000000200 */
[C---:B--2---:R-:W-:Y:S06]  /*11680*/  HMMA.16816.F32.BF16 R60, R192.reuse, R172, R60 ;  /* 0x000000acc03c723c */ /* 0x044fec000004183c */
[C---:B------:R-:W-:Y:S01]  /*11690*/  HMMA.16816.F32.BF16 R64, R192.reuse, R174, R64 ;  /* 0x000000aec040723c */ /* 0x040fe20000041840 */
[----:B------:R-:W2:Y:S05]  /*116a0*/  LDSM.16.M88.4 R172, [R166+0x1000] ;  /* 0x00100000a6ac783b */ /* 0x000eaa0000000200 */
[C---:B------:R-:W-:Y:S06]  /*116b0*/  HMMA.16816.F32.BF16 R68, R192.reuse, R176, R68 ;  /* 0x000000b0c044723c */ /* 0x040fec0000041844 */
[C---:B------:R-:W-:Y:S01]  /*116c0*/  HMMA.16816.F32.BF16 R72, R192.reuse, R178, R72 ;  /* 0x000000b2c048723c */ /* 0x040fe20000041848 */
[----:B------:R-:W2:Y:S05]  /*116d0*/  LDSM.16.M88.4 R176, [R166+0x1800] ;  /* 0x00180000a6b0783b */ /* 0x000eaa0000000200 */
[C---:B------:R-:W-:Y:S06]  /*116e0*/  HMMA.16816.F32.BF16 R76, R192.reuse, R196, R76 ;  /* 0x000000c4c04c723c */ /* 0x040fec000004184c */
[C---:B------:R-:W-:Y:S01]  /*116f0*/  HMMA.16816.F32.BF16 R80, R192.reuse, R198, R80 ;  /* 0x000000c6c050723c */ /* 0x040fe20000041850 */
[----:B------:R-:W-:Y:S05]  /*11700*/  LDSM.16.M88.4 R196, [R166+0x4800] ;  /* 0x00480000a6c4783b */ /* 0x000fea0000000200 */
        /* <DEDUP_REMOVED lines=9> */
[C---:B----4-:R-:W-:Y:S06]  /*117a0*/  HMMA.16816.F32.BF16 R108, R192.reuse, R184, R108 ;  /* 0x000000b8c06c723c */ /* 0x050fec000004186c */
[C---:B------:R-:W-:Y:S01]  /*117b0*/  HMMA.16816.F32.BF16 R112, R192.reuse, R186, R112 ;  /* 0x000000bac070723c */ /* 0x040fe20000041870 */
[----:B------:R-:W4:Y:S05]  /*117c0*/  LDSM.16.M88.4 R184, [R166+0x2800] ;  /* 0x00280000a6b8783b */ /* 0x000f2a0000000200 */
[C---:B------:R-:W-:Y:S06]  /*117d0*/  HMMA.16816.F32.BF16 R116, R192.reuse, R208, R116 ;  /* 0x000000d0c074723c */ /* 0x040fec0000041874 */
[C---:B------:R-:W-:Y:S01]  /*117e0*/  HMMA.16816.F32.BF16 R120, R192.reuse, R210, R120 ;  /* 0x000000d2c078723c */ /* 0x040fe20000041878 */
[----:B------:R-:W-:Y:S05]  /*117f0*/  LDSM.16.M88.4 R208, [R166+0x6800] ;  /* 0x00680000a6d0783b */ /* 0x000fea0000000200 */
[C---:B-1----:R-:W-:Y:S06]  /*11800*/  HMMA.16816.F32.BF16 R124, R192.reuse, R188, R124 ;  /* 0x000000bcc07c723c */ /* 0x042fec000004187c */
[----:B------:R-:W-:Y:S01]  /*11810*/  HMMA.16816.F32.BF16 R128, R192, R190, R128 ;  /* 0x000000bec080723c */ /* 0x000fe20000041880 */
[----:B------:R-:W1:Y:S04]  /*11820*/  LDSM.16.M88.4 R188, [R166+0x3000] ;  /* 0x00300000a6bc783b */ /* 0x000e680000000200 */
[----:B------:R-:W1:Y:S01]  /*11830*/  LDSM.16.M88.4 R192, [R166+0x3800] ;  /* 0x00380000a6c0783b */ /* 0x000e620000000200 */
[C---:B------:R-:W-:Y:S06]  /*11840*/  HMMA.16816.F32.BF16 R4, R212.reuse, R216, R4 ;  /* 0x000000d8d404723c */ /* 0x040fec0000041804 */
[C---:B------:R-:W-:Y:S01]  /*11850*/  HMMA.16816.F32.BF16 R8, R212.reuse, R218, R8 ;  /* 0x000000dad408723c */ /* 0x040fe20000041808 */
[----:B------:R-:W-:Y:S05]  /*11860*/  LDSM.16.M88.4 R216, [R166+0x7000] ;  /* 0x00700000a6d8783b */ /* 0x000fea0000000200 */
[C---:B------:R-:W-:Y:S06]  /*11870*/  HMMA.16816.F32.BF16 R12, R212.reuse, R168, R12 ;  /* 0x000000a8d40c723c */ /* 0x040fec000004180c */
[C---:B------:R-:W-:Y:S01]  /*11880*/  HMMA.16816.F32.BF16 R16, R212.reuse, R170, R16 ;  /* 0x000000aad410723c */ /* 0x040fe20000041810 */
[----:B------:R-:W1:Y:S05]  /*11890*/  LDSM.16.M88.4 R168, [R166+0x4000] ;  /* 0x00400000a6a8783b */ /* 0x000e6a0000000200 */
[C---:B--2---:R-:W-:Y:S06]  /*118a0*/  HMMA.16816.F32.BF16 R20, R212.reuse, R172, R20 ;  /* 0x000000acd414723c */ /* 0x044fec0000041814 */
[C---:B------:R-:W-:Y:S01]  /*118b0*/  HMMA.16816.F32.BF16 R24, R212.reuse, R174, R24 ;  /* 0x000000aed418723c */ /* 0x040fe20000041818 */
[----:B------:R-:W2:Y:S01]  /*118c0*/  LDSM.16.M88.4 R172, [R166+0x6000] ;  /* 0x00600000a6ac783b */ /* 0x000ea20000000200 */
[----:B------:R-:W-:Y:S04]  /*118d0*/  DEPBAR.LE SB0, 0x0 ;  /* 0x000080000000791a */ /* 0x000fe80000000000 */
[C---:B------:R-:W-:Y:S01]  /*118e0*/  HMMA.16816.F32.BF16 R28, R212.reuse, R176, R28 ;  /* 0x000000b0d41c723c */ /* 0x040fe2000004181c */
[----:B------:R-:W-:Y:S05]  /*118f0*/  BAR.SYNC.DEFER_BLOCKING 0x0 ;  /* 0x0000000000007b1d */ /* 0x000fea0000010000 */
[C---:B------:R-:W-:Y:S06]  /*11900*/  HMMA.16816.F32.BF16 R32, R212.reuse, R178, R32 ;  /* 0x000000b2d420723c */ /* 0x040fec0000041820 */
[C---:B---3--:R-:W-:Y:S06]  /*11910*/  HMMA.16816.F32.BF16 R36, R212.reuse, R180, R36 ;  /* 0x000000b4d424723c */ /* 0x048fec0000041824 */
[C---:B------:R-:W-:Y:S06]  /*11920*/  HMMA.16816.F32.BF16 R40, R212.reuse, R182, R40 ;  /* 0x000000b6d428723c */ /* 0x040fec0000041828 */
[C---:B----4-:R-:W-:Y:S06]  /*11930*/  HMMA.16816.F32.BF16 R44, R212.reuse, R184, R44 ;  /* 0x000000b8d42c723c */ /* 0x050fec000004182c */
        /* <DEDUP_REMOVED lines=28> */
[----:B------:R-:W-:Y:S06]  /*11b00*/  @!P0 BRA `(.L_x_2293) ;  /* 0x0000000400008947 */ /* 0x000fec0003800000 */
[----:B------:R-:W1:Y:S01]  /*11b10*/  LDC R0, c[0x0][0x380] ;  /* 0x0000e000ff007b82 */ /* 0x000e620000000800 */
[----:B------:R-:W-:Y:S04]  /*11b20*/  USHF.L.U32 UR9, UR20, 0x8, URZ ;  /* 0x0000000814097899 */ /* 0x000fe8000800063f */
        /* <DEDUP_REMOVED lines=28> */
[----:B------:R-:W-:Y:S01]  /*11cf0*/  ISETP.NE.AND P2, PT, R0, RZ, PT ;  /* 0x000000ff0000720c */ /* 0x000fe20003f45270 */
        /* <DEDUP_REMOVED lines=12> */
[CC--:B------:R-:W-:Y:S01]  /*11dc0*/  LEA R174, P2, R168.reuse, R248.reuse, 0x2 ;  /* 0x000000f8a8ae7211 */ /* 0x0c0fe200078410ff */
[----:B------:R-:W1:Y:S01]  /*11dd0*/  LDC R2, c[0x0][0x24c] ;  /* 0x00009300ff027b82 */ /* 0x000e620000000800 */
[C---:B------:R-:W-:Y:S02]  /*11de0*/  LEA R172, P1, R171.reuse, R248, 0x2 ;  /* 0x000000f8abac7211 */ /* 0x040fe400078210ff */
[-C--:B------:R-:W-:Y:S02]  /*11df0*/  LEA.HI.X.SX32 R175, R168, R249.reuse, 0x2, P2 ;  /* 0x000000f9a8af7211 */ /* 0x080fe400010f16ff */
[C---:B------:R-:W-:Y:S01]  /*11e00*/  LEA.HI.X.SX32 R173, R171.reuse, R249, 0x2, P1 ;  /* 0x000000f9abad7211 */ /* 0x040fe200008f16ff */
[----:B------:R-:W-:Y:S02]  /*11e10*/  IMAD.IADD R171, R171, 0x1, -R168 ;  /* 0x00000001abab7824 */ /* 0x000fe400078e0aa8 */
[----:B------:R-:W2:Y:S01]  /*11e20*/  LDG.E R165, desc[UR14][R174.64] ;  /* 0x0000000eaea57981 */ /* 0x000ea2000c1e1900 */
[----:B------:R-:W3:Y:S01]  /*11e30*/  LDC.64 R168, c[0x0][0x230] ;  /* 0x00008c00ffa87b82 */ /* 0x000ee20000000a00 */
[----:B------:R-:W-:Y:S02]  /*11e40*/  IMAD R171, R171, R0, -0x100 ;  /* 0xffffff00abab7424 */ /* 0x000fe400078e0200 */
[----:B------:R-:W2:Y:S03]  /*11e50*/  LDG.E R170, desc[UR14][R172.64] ;  /* 0x0000000eacaa7981 */ /* 0x000ea6000c1e1900 */
[----:B------:R-:W-:Y:S05]  /*11e60*/  SHF.R.S32.HI R0, RZ, 0x1f, R171 ;  /* 0x0000001fff007819 */ /* 0x000fea00000114ab */
[----:B------:R-:W-:Y:S04]  /*11e70*/  IMAD R0, R0, UR11, RZ ;  /* 0x0000000b00007c24 */ /* 0x000fe8000f8e02ff */
[C---:B-1----:R-:W-:Y:S01]  /*11e80*/  IMAD R0, R171.reuse, R2, R0 ;  /* 0x00000002ab007224 */ /* 0x042fe200078e0200 */
[----:B--2---:R-:W-:Y:S01]  /*11e90*/  IADD3 R165, -R170, R165, RZ ;  /* 0x000000a5aaa57210 */ /* 0x004fe20007ffe1ff */
[----:B------:R-:W-:Y:S03]  /*11ea0*/  IMAD.WIDE.U32 R170, R171, UR11, RZ ;  /* 0x0000000babaa7c25 */ /* 0x000fe6000f8e00ff */
[----:B------:R-:W-:Y:S01]  /*11eb0*/  SHF.R.S32.HI R2, RZ, 0x1f, R165 ;  /* 0x0000001fff027819 */ /* 0x000fe200000114a5 */
[----:B------:R-:W-:Y:S04]  /*11ec0*/  IMAD.IADD R171, R171, 0x1, R0 ;  /* 0x00000001abab7824 */ /* 0x000fe800078e0200 */
[-C--:B---3--:R-:W-:Y:S02]  /*11ed0*/  IMAD R2, R2, R168.reuse, RZ ;  /* 0x000000a802027224 */ /* 0x088fe400078e02ff */
[C---:B------:R-:W-:Y:S04]  /*11ee0*/  IMAD.WIDE.U32 R170, R165.reuse, R168, R170 ;  /* 0x000000a8a5aa7225 */ /* 0x040fe800078e00aa */
[----:B------:R-:W-:Y:S05]  /*11ef0*/  IMAD R2, R165, R169, R2 ;  /* 0x000000a9a5027224 */ /* 0x000fea00078e0202 */
[----:B------:R-:W-:Y:S07]  /*11f00*/  IADD3 R2, R171, R2, RZ ;  /* 0x00000002ab027210 */ /* 0x000fee0007ffe0ff */
.L_x_2293:
        /* <DEDUP_REMOVED lines=44> */
[----:B------:R-:W-:Y:S05]  /*121d0*/  IADD3.X R173, R175, UR8, RZ, P1, !PT ;  /* 0x00000008afad7c10 */ /* 0x000fea0008ffe4ff */
[----:B------:R2:W-:Y:S01]  /*121e0*/  LDGSTS.E.BYPASS.LTC128B.128 [R246+0x8800], desc[UR14][R172.64] ;  /* 0x08800000acf67fae */ /* 0x0005e2000b901d4e */
[----:B-1----:R-:W-:Y:S04]  /*121f0*/  IADD3 R168, P1, R172, UR6, RZ ;  /* 0x00000006aca87c10 */ /* 0x002fe8000ff3e0ff */
[----:B------:R-:W-:Y:S02]  /*12200*/  IADD3.X R169, R173, UR8, RZ, P1, !PT ;  /* 0x00000008ada97c10 */ /* 0x000fe40008ffe4ff */
[----:B------:R-:W-:Y:S03]  /*12210*/  IADD3 R170, P1, R168, UR6, RZ ;  /* 0x00000006a8aa7c10 */ /* 0x000fe6000ff3e0ff */
[----:B------:R2:W-:Y:S01]  /*12220*/  LDGSTS.E.BYPASS.LTC128B.128 [R246+0x9000], desc[UR14][R168.64] ;  /* 0x09000000a8f67fae */ /* 0x0005e2000b901d4e */
[----:B------:R-:W-:Y:S05]  /*12230*/  IADD3.X R171, R169, UR8, RZ, P1, !PT ;  /* 0x00000008a9ab7c10 */ /* 0x000fea0008ffe4ff */
[----:B------:R2:W-:Y:S04]  /*12240*/  LDGSTS.E.BYPASS.LTC128B.128 [R246+0x9800], desc[UR14][R170.64] ;  /* 0x09800000aaf67fae */ /* 0x0005e8000b901d4e */
[----:B------:R-:W0:Y:S02]  /*12250*/  LDGDEPBAR ;  /* 0x00000000000079af */ /* 0x000e240000000000 */
.L_x_2292:
[----:B--2---:R-:W-:Y:S01]  /*12260*/  FMNMX.FTZ R168, R4, R164, !PT ;  /* 0x000000a404a87209 */ /* 0x004fe20007810000 */
[----:B------:R-:W2:Y:S01]  /*12270*/  LDL.LU R200, [R1+0x8] ;  /* 0x0000080001c87983 */ /* 0x000ea20000300800 */
[----:B------:R-:W-:Y:S01]  /*12280*/  FMNMX.FTZ R0, R6, R3, !PT ;  /* 0x0000000306007209 */ /* 0x000fe20007810000 */
[----:B------:R-:W-:Y:S01]  /*12290*/  UISETP.GT.AND UP0, UPT, UR20, 0x1, UPT ;  /* 0x000000011400788c */ /* 0x000fe2000bf04270 */
[----:B------:R-:W-:Y:S01]  /*122a0*/  FMNMX.FTZ R168, R5, R168, !PT ;  /* 0x000000a805a87209 */ /* 0x000fe20007810000 */
[----:B------:R-:W3:Y:S01]  /*122b0*/  LDL.LU R199, [R1+0x4] ;  /* 0x0000040001c77983 */ /* 0x000ee20000300800 */
[----:B------:R-:W-:Y:S01]  /*122c0*/  FMNMX.FTZ R0, R7, R0, !PT ;  /* 0x0000000007007209 */ /* 0x000fe20007810000 */
[----:B------:R-:W-:Y:S01]  /*122d0*/  UIADD3 UR20, UR20, -0x1, URZ ;  /* 0xffffffff14147890 */ /* 0x000fe2000fffe03f */
        /* <DEDUP_REMOVED lines=125> */
[----:B------:R-:W4:Y:S01]  /*12ab0*/  SHFL.BFLY PT, R165, R0, 0x2, 0x1f ;  /* 0x0c401f0000a57f89 */ /* 0x000f2200000e0000 */
[----:B-1----:R-:W-:Y:S02]  /*12ac0*/  FMNMX.FTZ R168, R168, R2, !PT ;  /* 0x00000002a8a87209 */ /* 0x002fe40007810000 */
[----:B----4-:R-:W-:Y:S05]  /*12ad0*/  FMNMX.FTZ R165, R0, R165, !PT ;  /* 0x000000a500a57209 */ /* 0x010fea0007810000 */
[----:B------:R-:W1:Y:S08]  /*12ae0*/  SHFL.BFLY PT, R2, R168, 0x1, 0x1f ;  /* 0x0c201f00a8027f89 */ /* 0x000e7000000e0000 */
[----:B------:R-:W4:Y:S01]  /*12af0*/  SHFL.BFLY PT, R0, R165, 0x1, 0x1f ;  /* 0x0c201f00a5007f89 */ /* 0x000f2200000e0000 */
[----:B-1----:R-:W-:Y:S04]  /*12b00*/  FMNMX.FTZ R2, R168, R2, !PT ;  /* 0x00000002a8027209 */ /* 0x002fe80007810000 */
[C---:B------:R-:W-:Y:S01]  /*12b10*/  FSETP.NEU.FTZ.AND P1, PT, R2.reuse, -INF , PT ;  /* 0xff8000000200780b */ /* 0x040fe20003f3d000 */
[C---:B------:R-:W-:Y:S01]  /*12b20*/  FMUL.FTZ R168, R2.reuse, UR4 ;  /* 0x0000000402a87c20 */ /* 0x040fe20008410000 */
[----:B----4-:R-:W-:Y:S01]  /*12b30*/  FMNMX.FTZ R0, R165, R0, !PT ;  /* 0x00000000a5007209 */ /* 0x010fe20007810000 */
[----:B------:R-:W-:Y:S03]  /*12b40*/  FADD.FTZ R164, -R2, R164 ;  /* 0x000000a402a47221 */ /* 0x000fe60000010100 */
[----:B------:R-:W-:Y:S01]  /*12b50*/  FSEL R168, R168, RZ, P1 ;  /* 0x000000ffa8a87208 */ /* 0x000fe20000800000 */
[C---:B------:R-:W-:Y:S01]  /*12b60*/  FMUL.FTZ R165, R0.reuse, UR4 ;  /* 0x0000000400a57c20 */ /* 0x040fe20008410000 */
[----:B------:R-:W-:Y:S01]  /*12b70*/  FSETP.NEU.FTZ.AND P1, PT, R0, -INF , PT ;  /* 0xff8000000000780b */ /* 0x000fe20003f3d000 */
[----:B------:R-:W-:Y:S01]  /*12b80*/  FMUL.FTZ R164, R164, UR4 ;  /* 0x00000004a4a47c20 */ /* 0x000fe20008410000 */
[----:B------:R-:W-:Y:S01]  /*12b90*/  FADD.FTZ R3, -R0, R3 ;  /* 0x0000000300037221 */ /* 0x000fe20000010100 */
        /* <DEDUP_REMOVED lines=9> */
[----:B------:R-:W-:Y:S01]  /*12c30*/  FSEL R165, R165, RZ, P1 ;  /* 0x000000ffa5a57208 */ /* 0x000fe20000800000 */
[--C-:B------:R-:W-:Y:S01]  /*12c40*/  FFMA.FTZ R183, R16, UR4, -R168.reuse ;  /* 0x0000000410b77c23 */ /* 0x100fe200080108a8 */
[--C-:B------:R-:W-:Y:S03]  /*12c50*/  FFMA.FTZ R180, R17, UR4, -R168.reuse ;  /* 0x0000000411b47c23 */ /* 0x100fe600080108a8 */
[----:B------:R-:W-:Y:S01]  /*12c60*/  MUFU.EX2 R190, R190 ;  /* 0x000000be00be7308 */ /* 0x000fe20000000800 */
[--C-:B------:R-:W-:Y:S01]  /*12c70*/  FFMA.FTZ R177, R20, UR4, -R168.reuse ;  /* 0x0000000414b17c23 */ /* 0x100fe200080108a8 */
[--C-:B------:R-:W-:Y:S01]  /*12c80*/  FFMA.FTZ R187, R14, UR4, -R165.reuse ;  /* 0x000000040ebb7c23 */ /* 0x100fe200080108a5 */
[--C-:B------:R-:W-:Y:S01]  /*12c90*/  FFMA.FTZ R182, R15, UR4, -R165.reuse ;  /* 0x000000040fb67c23 */ /* 0x100fe200080108a5 */
[--C-:B------:R-:W-:Y:S01]  /*12ca0*/  FFMA.FTZ R172, R26, UR4, -R165.reuse ;  /* 0x000000041aac7c23 */ /* 0x100fe200080108a5 */
[----:B------:R-:W4:Y:S01]  /*12cb0*/  LDSM.16.MT88.4 R12, [R237+0xa000] ;  /* 0x00a00000ed0c783b */ /* 0x000f220000004200 */
[--C-:B------:R-:W-:Y:S01]  /*12cc0*/  FFMA.FTZ R174, R27, UR4, -R165.reuse ;  /* 0x000000041bae7c23 */ /* 0x100fe200080108a5 */
[--C-:B------:R-:W-:Y:S03]  /*12cd0*/  FFMA.FTZ R173, R30, UR4, -R165.reuse ;  /* 0x000000041ead7c23 */ /* 0x100fe600080108a5 */
[----:B------:R-:W-:Y:S01]  /*12ce0*/  MUFU.EX2 R184, R184 ;  /* 0x000000b800b87308 */ /* 0x000fe20000000800 */
[--C-:B------:R-:W-:Y:S01]  /*12cf0*/  FFMA.FTZ R16, R31, UR4, -R165.reuse ;  /* 0x000000041f107c23 */ /* 0x100fe200080108a5 */
[C---:B-1----:R-:W-:Y:S01]  /*12d00*/  FMUL.FTZ R17, R164.reuse, R149 ;  /* 0x00000095a4117220 */ /* 0x042fe20000410000 */
[----:B------:R-:W-:Y:S01]  /*12d10*/  FMUL.FTZ R20, R164, R144 ;  /* 0x00000090a4147220 */ /* 0x000fe20000410000 */
[--C-:B------:R-:W-:Y:S01]  /*12d20*/  FFMA.FTZ R38, R38, UR4, -R165.reuse ;  /* 0x0000000426267c23 */ /* 0x100fe200080108a5 */
[----:B------:R-:W1:Y:S01]  /*12d30*/  LDSM.16.MT88.4 R24, [R235+0xa000] ;  /* 0x00a00000eb18783b */ /* 0x000e620000004200 */
[--C-:B------:R-:W-:Y:S01]  /*12d40*/  FFMA.FTZ R185, R18, UR4, -R165.reuse ;  /* 0x0000000412b97c23 */ /* 0x100fe200080108a5 */
[--C-:B------:R-:W-:Y:S03]  /*12d50*/  FFMA.FTZ R181, R19, UR4, -R165.reuse ;  /* 0x0000000413b57c23 */ /* 0x100fe600080108a5 */
[----:B------:R-:W-:Y:S01]  /*12d60*/  MUFU.EX2 R187, R187 ;  /* 0x000000bb00bb7308 */ /* 0x000fe20000000800 */
[--C-:B------:R-:W-:Y:S01]  /*12d70*/  FFMA.FTZ R178, R21, UR4, -R168.reuse ;  /* 0x0000000415b27c23 */ /* 0x100fe200080108a8 */
[----:B------:R-:W-:Y:S01]  /*12d80*/  FMUL.FTZ R21, R164, R145 ;  /* 0x00000091a4157220 */ /* 0x000fe20000410000 */
[--C-:B------:R-:W-:Y:S01]  /*12d90*/  FFMA.FTZ R179, R22, UR4, -R165.reuse ;  /* 0x0000000416b37c23 */ /* 0x100fe200080108a5 */
[--C-:B------:R-:W-:Y:S01]  /*12da0*/  FFMA.FTZ R175, R23, UR4, -R165.reuse ;  /* 0x0000000417af7c23 */ /* 0x100fe200080108a5 */
[----:B------:R-:W5:Y:S01]  /*12db0*/  LDSM.16.MT88.4 R28, [R234+0xa000] ;  /* 0x00a00000ea1c783b */ /* 0x000f620000004200 */
[----:B------:R-:W-:Y:S01]  /*12dc0*/  FMUL.FTZ R3, R3, UR4 ;  /* 0x0000000403037c20 */ /* 0x000fe20008410000 */
[--C-:B------:R-:W-:Y:S03]  /*12dd0*/  FFMA.FTZ R192, R8, UR4, -R168.reuse ;  /* 0x0000000408c07c23 */ /* 0x100fe600080108a8 */
[----:B------:R-:W-:Y:S01]  /*12de0*/  MUFU.EX2 R182, R182 ;  /* 0x000000b600b67308 */ /* 0x000fe20000000800 */
[----:B------:R-:W-:Y:S01]  /*12df0*/  FMUL.FTZ R8, R164, R156 ;  /* 0x0000009ca4087220 */ /* 0x000fe20000410000 */
[--C-:B------:R-:W-:Y:S01]  /*12e00*/  FFMA.FTZ R186, R35, UR4, -R165.reuse ;  /* 0x0000000423ba7c23 */ /* 0x100fe200080108a5 */
[--C-:B------:R-:W-:Y:S01]  /*12e10*/  FFMA.FTZ R60, R60, UR4, -R168.reuse ;  /* 0x000000043c3c7c23 */ /* 0x100fe200080108a8 */
[--C-:B------:R-:W-:Y:S01]  /*12e20*/  FFMA.FTZ R61, R61, UR4, -R168.reuse ;  /* 0x000000043d3d7c23 */ /* 0x100fe200080108a8 */
[--C-:B------:R-:W-:Y:S01]  /*12e30*/  FFMA.FTZ R62, R62, UR4, -R165.reuse ;  /* 0x000000043e3e7c23 */ /* 0x100fe200080108a5 */
[--C-:B------:R-:W-:Y:S01]  /*12e40*/  FFMA.FTZ R63, R63, UR4, -R165.reuse ;  /* 0x000000043f3f7c23 */ /* 0x100fe200080108a5 */
[--C-:B------:R-:W-:Y:S03]  /*12e50*/  FFMA.FTZ R64, R64, UR4, -R168.reuse ;  /* 0x0000000440407c23 */ /* 0x100fe600080108a8 */
[----:B------:R-:W2:Y:S01]  /*12e60*/  MUFU.EX2 R3, R3 ;  /* 0x0000000300037308 */ /* 0x000ea20000000800 */
        /* <DEDUP_REMOVED lines=8> */
[C---:B------:R-:W-:Y:S01]  /*12ef0*/  FMUL.FTZ R4, R164.reuse, R160 ;  /* 0x000000a0a4047220 */ /* 0x040fe20000410000 */
[--C-:B------:R-:W-:Y:S01]  /*12f00*/  FFMA.FTZ R194, R5, UR4, -R168.reuse ;  /* 0x0000000405c27c23 */ /* 0x100fe200080108a8 */
[----:B------:R-:W-:Y:S01]  /*12f10*/  FMUL.FTZ R5, R164, R161 ;  /* 0x000000a1a4057220 */ /* 0x000fe20000410000 */
[--C-:B------:R-:W-:Y:S01]  /*12f20*/  FFMA.FTZ R197, R6, UR4, -R165.reuse ;  /* 0x0000000406c57c23 */ /* 0x100fe200080108a5 */
[--C-:B------:R-:W-:Y:S01]  /*12f30*/  FFMA.FTZ R196, R7, UR4, -R165.reuse ;  /* 0x0000000407c47c23 */ /* 0x100fe200080108a5 */
[--C-:B------:R-:W-:Y:S01]  /*12f40*/  FFMA.FTZ R191, R9, UR4, -R168.reuse ;  /* 0x0000000409bf7c23 */ /* 0x100fe200080108a8 */
[----:B------:R-:W-:Y:S03]  /*12f50*/  FMUL.FTZ R9, R164, R157 ;  /* 0x0000009da4097220 */ /* 0x000fe60000410000 */
[----:B------:R-:W-:Y:S01]  /*12f60*/  MUFU.EX2 R198, R198 ;  /* 0x000000c600c67308 */ /* 0x000fe20000000800 */
[C---:B--2---:R-:W-:Y:S01]  /*12f70*/  FMUL.FTZ R18, R3.reuse, R150 ;  /* 0x0000009603127220 */ /* 0x044fe20000410000 */
[C---:B------:R-:W-:Y:S01]  /*12f80*/  FMUL.FTZ R19, R3.reuse, R151 ;  /* 0x0000009703137220 */ /* 0x040fe20000410000 */
[C---:B------:R-:W-:Y:S01]  /*12f90*/  FMUL.FTZ R22, R3.reuse, R146 ;  /* 0x0000009203167220 */ /* 0x040fe20000410000 */
[C---:B------:R-:W-:Y:S01]  /*12fa0*/  FMUL.FTZ R23, R3.reuse, R147 ;  /* 0x0000009303177220 */ /* 0x040fe20000410000 */
[--C-:B------:R-:W-:Y:S01]  /*12fb0*/  FFMA.FTZ R157, R32, UR4, -R168.reuse ;  /* 0x00000004209d7c23 */ /* 0x100fe200080108a8 */
[----:B------:R-:W-:Y:S01]  /*12fc0*/  LDSM.16.MT88.4 R144, [R237+0xb000] ;  /* 0x00b00000ed90783b */ /* 0x000fe20000004200 */
[----:B------:R-:W-:Y:S03]  /*12fd0*/  FMUL.FTZ R32, R164, R132 ;  /* 0x00000084a4207220 */ /* 0x000fe60000410000 */
[----:B------:R-:W2:Y:S01]  /*12fe0*/  MUFU.EX2 R194, R194 ;  /* 0x000000c200c27308 */ /* 0x000ea20000000800 */
[----:B------:R-:W-:Y:S01]  /*12ff0*/  F2FP.BF16.F32.PACK_AB R132, R184, R190 ;  /* 0x000000beb884723e */ /* 0x000fe200000010ff */
[C---:B------:R-:W-:Y:S01]  /*13000*/  FMUL.FTZ R35, R3.reuse, R135 ;  /* 0x0000008703237220 */ /* 0x040fe20000410000 */
[C---:B------:R-:W-:Y:S01]  /*13010*/  FMUL.FTZ R6, R3.reuse, R162 ;  /* 0x000000a203067220 */ /* 0x040fe20000410000 */
[C---:B------:R-:W-:Y:S01]  /*13020*/  FMUL.FTZ R7, R3.reuse, R163 ;  /* 0x000000a303077220 */ /* 0x040fe20000410000 */
[--C-:B------:R-:W-:Y:S01]  /*13030*/  FFMA.FTZ R195, R10, UR4, -R165.reuse ;  /* 0x000000040ac37c23 */ /* 0x100fe200080108a5 */
[----:B------:R-:W-:Y:S01]  /*13040*/  FMUL.FTZ R10, R3, R158 ;  /* 0x0000009e030a7220 */ /* 0x000fe20000410000 */
[--C-:B------:R-:W-:Y:S03]  /*13050*/  FFMA.FTZ R158, R33, UR4, -R168.reuse ;  /* 0x00000004219e7c23 */ /* 0x100fe600080108a8 */
[----:B------:R-:W-:Y:S01]  /*13060*/  MUFU.EX2 R197, R197 ;  /* 0x000000c500c57308 */ /* 0x000fe20000000800 */
[----:B------:R-:W-:Y:S01]  /*13070*/  FMUL.FTZ R33, R164, R133 ;  /* 0x00000085a4217220 */ /* 0x000fe20000410000 */
[----:B------:R-:W-:Y:S01]  /*13080*/  F2FP.BF16.F32.PACK_AB R133, R182, R187 ;  /* 0x000000bbb685723e */ /* 0x000fe200000010ff */
[--C-:B------:R-:W-:Y:S01]  /*13090*/  FFMA.FTZ R189, R11, UR4, -R165.reuse ;  /* 0x000000040bbd7c23 */ /* 0x100fe200080108a5 */
[C---:B------:R-:W-:Y:S01]  /*130a0*/  FMUL.FTZ R11, R3.reuse, R159 ;  /* 0x0000009f030b7220 */ /* 0x040fe20000410000 */
[--C-:B------:R-:W-:Y:S01]  /*130b0*/  FFMA.FTZ R159, R34, UR4, -R165.reuse ;  /* 0x00000004229f7c23 */ /* 0x100fe200080108a5 */
[C---:B------:R-:W-:Y:S01]  /*130c0*/  FMUL.FTZ R34, R3.reuse, R134 ;  /* 0x0000008603227220 */ /* 0x040fe20000410000 */
[----:B------:R-:W-:Y:S03]  /*130d0*/  FFMA.FTZ R86, R86, UR4, -R165 ;  /* 0x0000000456567c23 */ /* 0x000fe600080108a5 */
[----:B------:R-:W3:Y:S01]  /*130e0*/  MUFU.EX2 R196, R196 ;  /* 0x000000c400c47308 */ /* 0x000ee20000000800 */
[----:B--2---:R-:W-:Y:S01]  /*130f0*/  F2FP.BF16.F32.PACK_AB R160, R194, R198 ;  /* 0x000000c6c2a0723e */ /* 0x004fe200000010ff */
[--C-:B------:R-:W-:Y:S01]  /*13100*/  FFMA.FTZ R88, R88, UR4, -R168.reuse ;  /* 0x0000000458587c23 */ /* 0x100fe200080108a8 */
[--C-:B------:R-:W-:Y:S01]  /*13110*/  FFMA.FTZ R96, R96, UR4, -R168.reuse ;  /* 0x0000000460607c23 */ /* 0x100fe200080108a8 */
[----:B------:R-:W-:Y:S01]  /*13120*/  FFMA.FTZ R128, R128, UR4, -R168 ;  /* 0x0000000480807c23 */ /* 0x000fe200080108a8 */
[----:B------:R-:W-:Y:S01]  /*13130*/  FFMA.FTZ R198, R164, R200, R198 ;  /* 0x000000c8a4c67223 */ /* 0x000fe200000100c6 */
[----:B------:R-:W-:Y:S04]  /*13140*/  PLOP3.LUT P1, PT, PT, PT, UP0, 0x80, 0x0 ;  /* 0x000000000000781c */ /* 0x000fe80003f2f008 */
[----:B------:R-:W2:Y:S01]  /*13150*/  MUFU.EX2 R191, R191 ;  /* 0x000000bf00bf7308 */ /* 0x000ea20000000800 */
[----:B------:R-:W-:Y:S04]  /*13160*/  FADD.FTZ R198, R194, R198 ;  /* 0x000000c6c2c67221 */ /* 0x000fe80000010000 */
[----:B------:R-:W-:Y:S05]  /*13170*/  FADD.FTZ R198, R192, R198 ;  /* 0x000000c6c0c67221 */ /* 0x000fea0000010000 */
[----:B------:R-:W4:Y:S01]  /*13180*/  MUFU.EX2 R195, R195 ;  /* 0x000000c300c37308 */ /* 0x000f220000000800 */
[C---:B---3--:R-:W-:Y:S01]  /*13190*/  F2FP.BF16.F32.PACK_AB R161, R196.reuse, R197 ;  /* 0x000000c5c4a1723e */ /* 0x048fe200000010ff */
[----:B------:R-:W-:Y:S04]  /*131a0*/  FFMA.FTZ R197, R3, R199, R197 ;  /* 0x000000c703c57223 */ /* 0x000fe800000100c5 */
[----:B------:R-:W-:Y:S04]  /*131b0*/  FADD.FTZ R197, R196, R197 ;  /* 0x000000c5c4c57221 */ /* 0x000fe80000010000 */
[----:B------:R-:W3:Y:S01]  /*131c0*/  MUFU.EX2 R189, R189 ;  /* 0x000000bd00bd7308 */ /* 0x000ee20000000800 */
[C---:B--2---:R-:W-:Y:S01]  /*131d0*/  F2FP.BF16.F32.PACK_AB R162, R191.reuse, R192 ;  /* 0x000000c0bfa2723e */ /* 0x044fe200000010ff */
[----:B------:R-:W-:Y:S04]  /*131e0*/  FADD.FTZ R198, R191, R198 ;  /* 0x000000c6bfc67221 */ /* 0x000fe80000010000 */
[----:B------:R-:W-:Y:S04]  /*131f0*/  FADD.FTZ R190, R190, R198 ;  /* 0x000000c6bebe7221 */ /* 0x000fe80000010000 */
[----:B------:R2:W-:Y:S01]  /*13200*/  MUFU.EX2 R156, R16 ;  /* 0x00000010009c7308 */ /* 0x0005e20000000800 */
[----:B----4-:R-:W-:Y:S01]  /*13210*/  FADD.FTZ R197, R195, R197 ;  /* 0x000000c5c3c57221 */ /* 0x010fe20000010000 */
[----:B------:R-:W-:Y:S08]  /*13220*/  FADD.FTZ R190, R184, R190 ;  /* 0x000000beb8be7221 */ /* 0x000ff00000010000 */
[----:B------:R-:W4:Y:S01]  /*13230*/  MUFU.EX2 R183, R183 ;  /* 0x000000b700b77308 */ /* 0x000f220000000800 */
[C---:B---3--:R-:W-:Y:S01]  /*13240*/  F2FP.BF16.F32.PACK_AB R163, R189.reuse, R195 ;  /* 0x000000c3bda3723e */ /* 0x048fe200000010ff */
[----:B------:R-:W-:Y:S04]  /*13250*/  FADD.FTZ R189, R189, R197 ;  /* 0x000000c5bdbd7221 */ /* 0x000fe80000010000 */
[----:B------:R-:W-:Y:S04]  /*13260*/  FADD.FTZ R189, R187, R189 ;  /* 0x000000bdbbbd7221 */ /* 0x000fe80000010000 */
[----:B------:R-:W3:Y:S01]  /*13270*/  MUFU.EX2 R180, R180 ;  /* 0x000000b400b47308 */ /* 0x000ee20000000800 */
[----:B--2---:R-:W-:Y:S01]  /*13280*/  FMUL.FTZ R16, R164, R148 ;  /* 0x00000094a4107220 */ /* 0x004fe20000410000 */
[C---:B------:R-:W-:Y:S01]  /*13290*/  HMMA.16816.F32.BF16 R4, R160.reuse, R12, R4 ;  /* 0x0000000ca004723c */ /* 0x040fe20000041804 */
[----:B------:R-:W-:Y:S04]  /*132a0*/  LDSM.16.MT88.4 R148, [R237+0xa800] ;  /* 0x00a80000ed94783b */ /* 0x000fe80000004200 */
[----:B------:R-:W-:Y:S03]  /*132b0*/  FADD.FTZ R189, R182, R189 ;  /* 0x000000bdb6bd7221 */ /* 0x000fe60000010000 */
[----:B------:R-:W-:Y:S03]  /*132c0*/  MUFU.EX2 R185, R185 ;  /* 0x000000b900b97308 */ /* 0x000fe60000000800 */
[C---:B------:R-:W-:Y:S01]  /*132d0*/  FMUL.FTZ R12, R164.reuse, R152 ;  /* 0x00000098a40c7220 */ /* 0x040fe20000410000 */
[----:B------:R-:W-:Y:S01]  /*132e0*/  FMUL.FTZ R13, R164, R153 ;  /* 0x00000099a40d7220 */ /* 0x000fe20000410000 */
[C---:B------:R-:W-:Y:S03]  /*132f0*/  HMMA.16816.F32.BF16 R8, R160.reuse, R14, R8 ;  /* 0x0000000ea008723c */ /* 0x040fe60000041808 */
[----:B----4-:R-:W-:Y:S02]  /*13300*/  FADD.FTZ R190, R183, R190 ;  /* 0x000000beb7be7221 */ /* 0x010fe40000010000 */
[----:B------:R-:W2:Y:S01]  /*13310*/  MUFU.EX2 R181, R181 ;  /* 0x000000b500b57308 */ /* 0x000ea20000000800 */
[C---:B---3--:R-:W-:Y:S01]  /*13320*/  F2FP.BF16.F32.PACK_AB R134, R180.reuse, R183 ;  /* 0x000000b7b486723e */ /* 0x048fe200000010ff */
[C---:B------:R-:W-:Y:S01]  /*13330*/  FMUL.FTZ R14, R3.reuse, R154 ;  /* 0x0000009a030e7220 */ /* 0x040fe20000410000 */
[----:B------:R-:W-:Y:S02]  /*13340*/  FMUL.FTZ R15, R3, R155 ;  /* 0x0000009b030f7220 */ /* 0x000fe40000410000 */
[----:B------:R-:W3:Y:S01]  /*13350*/  LDSM.16.MT88.4 R152, [R233+0xa000] ;  /* 0x00a00000e998783b */ /* 0x000ee20000004200 */
[----:B------:R-:W-:Y:S04]  /*13360*/  FADD.FTZ R190, R180, R190 ;  /* 0x000000beb4be7221 */ /* 0x000fe80000010000 */
[----:B------:R-:W4:Y:S01]  /*13370*/  MUFU.EX2 R177, R177 ;  /* 0x000000b100b17308 */ /* 0x000f220000000800 */
[C---:B-1----:R-:W-:Y:S09]  /*13380*/  HMMA.16816.F32.BF16 R12, R160.reuse, R24, R12 ;  /* 0x00000018a00c723c */ /* 0x042ff2000004180c */
[----:B------:R-:W1:Y:S02]  /*13390*/  MUFU.EX2 R178, R178 ;  /* 0x000000b200b27308 */ /* 0x000e640000000800 */
[C---:B------:R-:W-:Y:S01]  /*133a0*/  FMUL.FTZ R24, R164.reuse, R140 ;  /* 0x0000008ca4187220 */ /* 0x040fe20000410000 */
[C---:B------:R-:W-:Y:S01]  /*133b0*/  FMUL.FTZ R25, R164.reuse, R141 ;  /* 0x0000008da4197220 */ /* 0x040fe20000410000 */
[C---:B------:R-:W-:Y:S03]  /*133c0*/  HMMA.16816.F32.BF16 R16, R160.reuse, R26, R16 ;  /* 0x0000001aa010723c */ /* 0x040fe60000041810 */
[----:B--2---:R-:W-:Y:S01]  /*133d0*/  F2FP.BF16.F32.PACK_AB R135, R181, R185 ;  /* 0x000000b9b587723e */ /* 0x004fe200000010ff */
[----:B------:R-:W-:Y:S02]  /*133e0*/  FADD.FTZ R185, R185, R189 ;  /* 0x000000bdb9b97221 */ /* 0x000fe40000010000 */
[----:B------:R-:W-:Y:S01]  /*133f0*/  MUFU.EX2 R179, R179 ;  /* 0x000000b300b37308 */ /* 0x000fe20000000800 */
[C---:B-----5:R-:W-:Y:S04]  /*13400*/  HMMA.16816.F32.BF16 R20, R160.reuse, R28, R20 ;  /* 0x0000001ca014723c */ /* 0x060fe80000041814 */
[C---:B------:R-:W-:Y:S01]  /*13410*/  FMUL.FTZ R26, R3.reuse, R142 ;  /* 0x0000008e031a7220 */ /* 0x040fe20000410000 */
[----:B------:R-:W-:Y:S04]  /*13420*/  FMUL.FTZ R27, R3, R143 ;  /* 0x0000008f031b7220 */ /* 0x000fe80000410000 */
[----:B------:R-:W2:Y:S01]  /*13430*/  MUFU.EX2 R175, R175 ;  /* 0x000000af00af7308 */ /* 0x000ea20000000800 */
[----:B------:R-:W5:Y:S01]  /*13440*/  LDSM.16.MT88.4 R140, [R235+0xa800] ;  /* 0x00a80000eb8c783b */ /* 0x000f620000004200 */
[C---:B------:R-:W-:Y:S01]  /*13450*/  FMUL.FTZ R28, R164.reuse, R136 ;  /* 0x00000088a41c7220 */ /* 0x040fe20000410000 */
[----:B------:R-:W-:Y:S01]  /*13460*/  FMUL.FTZ R29, R164, R137 ;  /* 0x00000089a41d7220 */ /* 0x000fe20000410000 */
[C---:B------:R-:W-:Y:S06]  /*13470*/  HMMA.16816.F32.BF16 R24, R160.reuse, R30, R24 ;  /* 0x0000001ea018723c */ /* 0x040fec0000041818 */
[----:B------:R-:W-:Y:S01]  /*13480*/  MUFU.EX2 R176, R176 ;  /* 0x000000b000b07308 */ /* 0x000fe20000000800 */
[----:B----4-:R-:W-:Y:S01]  /*13490*/  FADD.FTZ R190, R177, R190 ;  /* 0x000000beb1be7221 */ /* 0x010fe20000010000 */
[----:B------:R-:W-:Y:S03]  /*134a0*/  FADD.FTZ R185, R181, R185 ;  /* 0x000000b9b5b97221 */ /* 0x000fe60000010000 */
[----:B------:R-:W-:Y:S01]  /*134b0*/  MOV R164, R2 ;  /* 0x0000000200a47202 */ /* 0x000fe20000000f00 */
[C---:B------:R-:W-:Y:S01]  /*134c0*/  FMUL.FTZ R30, R3.reuse, R138 ;  /* 0x0000008a031e7220 */ /* 0x040fe20000410000 */
[----:B------:R-:W-:Y:S03]  /*134d0*/  FMUL.FTZ R31, R3, R139 ;  /* 0x0000008b031f7220 */ /* 0x000fe60000410000 */
[----:B------:R-:W4:Y:S01]  /*134e0*/  MUFU.EX2 R171, R171 ;  /* 0x000000ab00ab7308 */ /* 0x000f220000000800 */
[----:B------:R-:W4:Y:S01]  /*134f0*/  LDSM.16.MT88.4 R136, [R234+0xa800] ;  /* 0x00a80000ea88783b */ /* 0x000f220000004200 */
[--C-:B------:R-:W-:Y:S01]  /*13500*/  FFMA.FTZ R3, R101, UR4, -R168.reuse ;  /* 0x0000000465037c23 */ /* 0x100fe200080108a8 */
[--C-:B------:R-:W-:Y:S01]  /*13510*/  FFMA.FTZ R101, R103, UR4, -R165.reuse ;  /* 0x0000000467657c23 */ /* 0x100fe200080108a5 */
[--C-:B------:R-:W-:Y:S01]  /*13520*/  FFMA.FTZ R103, R105, UR4, -R168.reuse ;  /* 0x0000000469677c23 */ /* 0x100fe200080108a8 */
[C---:B---3--:R-:W-:Y:S05]  /*13530*/  HMMA.16816.F32.BF16 R28, R160.reuse, R152, R28 ;  /* 0x00000098a01c723c */ /* 0x048fea000004181c */
        /* <DEDUP_REMOVED lines=8> */
[----:B------:R-:W4:Y:S01]  /*135c0*/  MUFU.EX2 R174, R174 ;  /* 0x000000ae00ae7308 */ /* 0x000f220000000800 */
[----:B---3--:R-:W3:Y:S01]  /*135d0*/  LDSM.16.MT88.4 R36, [R233+0xa800] ;  /* 0x00a80000e924783b */ /* 0x008ee20000004200 */
[C---:B------:R-:W-:Y:S03]  /*135e0*/  HMMA.16816.F32.BF16 R8, R132.reuse, R150, R8 ;  /* 0x000000968408723c */ /* 0x040fe60000041808 */
[--C-:B------:R-:W-:Y:S01]  /*135f0*/  FFMA.FTZ R148, R40, UR4, -R168.reuse ;  /* 0x0000000428947c23 */ /* 0x100fe200080108a8 */
[----:B-1----:R-:W-:Y:S01]  /*13600*/  F2FP.BF16.F32.PACK_AB R40, R178, R177 ;  /* 0x000000b1b228723e */ /* 0x002fe200000010ff */
[--C-:B------:R-:W-:Y:S03]  /*13610*/  FFMA.FTZ R160, R46, UR4, -R165.reuse ;  /* 0x000000042ea07c23 */ /* 0x100fe600080108a5 */
[----:B------:R-:W-:Y:S01]  /*13620*/  MUFU.EX2 R170, R170 ;  /* 0x000000aa00aa7308 */ /* 0x000fe20000000800 */
[C---:B-----5:R-:W-:Y:S03]  /*13630*/  HMMA.16816.F32.BF16 R12, R132.reuse, R140, R12 ;  /* 0x0000008c840c723c */ /* 0x060fe6000004180c */
[--C-:B------:R-:W-:Y:S01]  /*13640*/  FFMA.FTZ R150, R45, UR4, -R168.reuse ;  /* 0x000000042d967c23 */ /* 0x100fe200080108a8 */
[--C-:B------:R-:W-:Y:S02]  /*13650*/  FFMA.FTZ R149, R41, UR4, -R168.reuse ;  /* 0x0000000429957c23 */ /* 0x100fe400080108a8 */
[C---:B------:R-:W-:Y:S03]  /*13660*/  HMMA.16816.F32.BF16 R16, R132.reuse, R142, R16 ;  /* 0x0000008e8410723c */ /* 0x040fe60000041810 */
[----:B------:R-:W1:Y:S01]  /*13670*/  MUFU.EX2 R169, R169 ;  /* 0x000000a900a97308 */ /* 0x000e620000000800 */
[----:B------:R-:W5:Y:S01]  /*13680*/  LDSM.16.MT88.4 R140, [R235+0xb000] ;  /* 0x00b00000eb8c783b */ /* 0x000f620000004200 */
[----:B--2---:R-:W-:Y:S01]  /*13690*/  F2FP.BF16.F32.PACK_AB R41, R175, R179 ;  /* 0x000000b3af29723e */ /* 0x004fe200000010ff */
[C---:B----4-:R-:W-:Y:S07]  /*136a0*/  HMMA.16816.F32.BF16 R20, R132.reuse, R136, R20 ;  /* 0x000000888414723c */ /* 0x050fee0000041814 */
[----:B------:R-:W2:Y:S01]  /*136b0*/  MUFU.EX2 R173, R173 ;  /* 0x000000ad00ad7308 */ /* 0x000ea20000000800 */
[--C-:B------:R-:W-:Y:S01]  /*136c0*/  FFMA.FTZ R151, R42, UR4, -R165.reuse ;  /* 0x000000042a977c23 */ /* 0x100fe200080108a5 */
[C---:B------:R-:W-:Y:S01]  /*136d0*/  HMMA.16816.F32.BF16 R24, R132.reuse, R138, R24 ;  /* 0x0000008a8418723c */ /* 0x040fe20000041818 */
[----:B------:R-:W4:Y:S07]  /*136e0*/  LDSM.16.MT88.4 R136, [R234+0xb000] ;  /* 0x00b00000ea88783b */ /* 0x000f2e0000004200 */
[----:B------:R-:W-:Y:S03]  /*136f0*/  MUFU.EX2 R157, R157 ;  /* 0x0000009d009d7308 */ /* 0x000fe60000000800 */
[----:B------:R-:W-:Y:S01]  /*13700*/  F2FP.BF16.F32.PACK_AB R42, R171, R176 ;  /* 0x000000b0ab2a723e */ /* 0x000fe200000010ff */
[--C-:B------:R-:W-:Y:S01]  /*13710*/  FFMA.FTZ R155, R43, UR4, -R165.reuse ;  /* 0x000000042b9b7c23 */ /* 0x100fe200080108a5 */
[----:B------:R-:W-:Y:S01]  /*13720*/  F2FP.BF16.F32.PACK_AB R43, R174, R172 ;  /* 0x000000acae2b723e */ /* 0x000fe200000010ff */
[--C-:B------:R-:W-:Y:S01]  /*13730*/  FFMA.FTZ R154, R44, UR4, -R168.reuse ;  /* 0x000000042c9a7c23 */ /* 0x100fe200080108a8 */
[----:B-1----:R-:W-:Y:S03]  /*13740*/  F2FP.BF16.F32.PACK_AB R44, R169, R170 ;  /* 0x000000aaa92c723e */ /* 0x002fe600000010ff */
[----:B------:R-:W1:Y:S01]  /*13750*/  MUFU.EX2 R158, R158 ;  /* 0x0000009e009e7308 */ /* 0x000e620000000800 */
[C---:B---3--:R-:W-:Y:S03]  /*13760*/  HMMA.16816.F32.BF16 R28, R132.reuse, R36, R28 ;  /* 0x00000024841c723c */ /* 0x048fe6000004181c */
[----:B--2---:R-:W-:Y:S01]  /*13770*/  F2FP.BF16.F32.PACK_AB R45, R156, R173 ;  /* 0x000000ad9c2d723e */ /* 0x004fe200000010ff */
[--C-:B------:R-:W-:Y:S01]  /*13780*/  FFMA.FTZ R109, R111, UR4, -R165.reuse ;  /* 0x000000046f6d7c23 */ /* 0x100fe200080108a5 */
[--C-:B------:R-:W-:Y:S01]  /*13790*/  FFMA.FTZ R111, R113, UR4, -R168.reuse ;  /* 0x00000004716f7c23 */ /* 0x100fe200080108a8 */
[----:B------:R-:W-:Y:S03]  /*137a0*/  HMMA.16816.F32.BF16 R32, R132, R38, R32 ;  /* 0x000000268420723c */ /* 0x000fe60000041820 */
[----:B------:R-:W-:Y:S01]  /*137b0*/  MUFU.EX2 R159, R159 ;  /* 0x0000009f009f7308 */ /* 0x000fe20000000800 */
[----:B------:R-:W2:Y:S01]  /*137c0*/  LDSM.16.MT88.4 R36, [R233+0xb000] ;  /* 0x00b00000e924783b */ /* 0x000ea20000004200 */
[--C-:B------:R-:W-:Y:S01]  /*137d0*/  FFMA.FTZ R113, R115, UR4, -R165.reuse ;  /* 0x0000000473717c23 */ /* 0x100fe200080108a5 */
[C---:B------:R-:W-:Y:S07]  /*137e0*/  HMMA.16816.F32.BF16 R4, R40.reuse, R144, R4 ;  /* 0x000000902804723c */ /* 0x040fee0000041804 */
[----:B------:R-:W3:Y:S01]  /*137f0*/  MUFU.EX2 R186, R186 ;  /* 0x000000ba00ba7308 */ /* 0x000ee20000000800 */
[----:B------:R-:W2:Y:S03]  /*13800*/  LDSM.16.MT88.4 R132, [R237+0xb800] ;  /* 0x00b80000ed84783b */ /* 0x000ea60000004200 */
[----:B-1----:R-:W-:Y:S01]  /*13810*/  F2FP.BF16.F32.PACK_AB R46, R158, R157 ;  /* 0x0000009d9e2e723e */ /* 0x002fe200000010ff */
[C---:B------:R-:W-:Y:S05]  /*13820*/  HMMA.16816.F32.BF16 R8, R40.reuse, R146, R8 ;  /* 0x000000922808723c */ /* 0x040fea0000041808 */
[----:B------:R-:W-:Y:S01]  /*13830*/  MUFU.EX2 R188, R188 ;  /* 0x000000bc00bc7308 */ /* 0x000fe20000000800 */
[C---:B-----5:R-:W-:Y:S05]  /*13840*/  HMMA.16816.F32.BF16 R12, R40.reuse, R140, R12 ;  /* 0x0000008c280c723c */ /* 0x060fea000004180c */
[--C-:B------:R-:W-:Y:S01]  /*13850*/  FFMA.FTZ R146, R48, UR4, -R168.reuse ;  /* 0x0000000430927c23 */ /* 0x100fe200080108a8 */
[C---:B------:R-:W-:Y:S03]  /*13860*/  HMMA.16816.F32.BF16 R16, R40.reuse, R142, R16 ;  /* 0x0000008e2810723c */ /* 0x040fe60000041810 */
[----:B------:R-:W1:Y:S01]  /*13870*/  MUFU.EX2 R193, R193 ;  /* 0x000000c100c17308 */ /* 0x000e620000000800 */
[----:B------:R-:W5:Y:S01]  /*13880*/  LDSM.16.MT88.4 R140, [R235+0xb800] ;  /* 0x00b80000eb8c783b */ /* 0x000f620000004200 */
[--C-:B------:R-:W-:Y:S01]  /*13890*/  FFMA.FTZ R145, R49, UR4, -R168.reuse ;  /* 0x0000000431917c23 */ /* 0x100fe200080108a8 */
[--C-:B------:R-:W-:Y:S01]  /*138a0*/  FFMA.FTZ R147, R50, UR4, -R165.reuse ;  /* 0x0000000432937c23 */ /* 0x100fe200080108a5 */
[C---:B----4-:R-:W-:Y:S06]  /*138b0*/  HMMA.16816.F32.BF16 R20, R40.reuse, R136, R20 ;  /* 0x000000882814723c */ /* 0x050fec0000041814 */
[----:B------:R-:W-:Y:S01]  /*138c0*/  MUFU.EX2 R153, R153 ;  /* 0x0000009900997308 */ /* 0x000fe20000000800 */
[--C-:B------:R-:W-:Y:S01]  /*138d0*/  FFMA.FTZ R144, R47, UR4, -R165.reuse ;  /* 0x000000042f907c23 */ /* 0x100fe200080108a5 */
[----:B---3--:R-:W-:Y:S01]  /*138e0*/  F2FP.BF16.F32.PACK_AB R47, R186, R159 ;  /* 0x0000009fba2f723e */ /* 0x008fe200000010ff */
[C---:B------:R-:W-:Y:S07]  /*138f0*/  HMMA.16816.F32.BF16 R24, R40.reuse, R138, R24 ;  /* 0x0000008a2818723c */ /* 0x040fee0000041818 */
[----:B------:R-:W-:Y:S01]  /*13900*/  MUFU.EX2 R148, R148 ;  /* 0x0000009400947308 */ /* 0x000fe20000000800 */
[--C-:B------:R-:W-:Y:S01]  /*13910*/  FFMA.FTZ R136, R51, UR4, -R165.reuse ;  /* 0x0000000433887c23 */ /* 0x100fe200080108a5 */
[C---:B--2---:R-:W-:Y:S01]  /*13920*/  HMMA.16816.F32.BF16 R28, R40.reuse, R36, R28 ;  /* 0x00000024281c723c */ /* 0x044fe2000004181c */
[----:B------:R-:W2:Y:S02]  /*13930*/  LDSM.16.MT88.4 R48, [R234+0xb800] ;  /* 0x00b80000ea30783b */ /* 0x000ea40000004200 */
[--C-:B------:R-:W-:Y:S05]  /*13940*/  FFMA.FTZ R137, R52, UR4, -R168.reuse ;  /* 0x0000000434897c23 */ /* 0x100fea00080108a8 */
[----:B------:R-:W3:Y:S01]  /*13950*/  MUFU.EX2 R149, R149 ;  /* 0x0000009500957308 */ /* 0x000ee20000000800 */
[----:B------:R-:W-:Y:S01]  /*13960*/  HMMA.16816.F32.BF16 R32, R40, R38, R32 ;  /* 0x000000262820723c */ /* 0x000fe20000041820 */
[----:B------:R-:W4:Y:S02]  /*13970*/  LDSM.16.MT88.4 R36, [R233+0xb800] ;  /* 0x00b80000e924783b */ /* 0x000f240000004200 */
[--C-:B------:R-:W-:Y:S01]  /*13980*/  FFMA.FTZ R138, R53, UR4, -R168.reuse ;  /* 0x00000004358a7c23 */ /* 0x100fe200080108a8 */
[--C-:B------:R-:W-:Y:S02]  /*13990*/  FFMA.FTZ R139, R55, UR4, -R165.reuse ;  /* 0x00000004378b7c23 */ /* 0x100fe400080108a5 */
[C---:B------:R-:W-:Y:S03]  /*139a0*/  HMMA.16816.F32.BF16 R4, R44.reuse, R132, R4 ;  /* 0x000000842c04723c */ /* 0x040fe60000041804 */
[----:B------:R-:W-:Y:S01]  /*139b0*/  MUFU.EX2 R151, R151 ;  /* 0x0000009700977308 */ /* 0x000fe20000000800 */
[----:B------:R-:W4:Y:S01]  /*139c0*/  LDSM.16.MT88.4 R52, [R237+0xc000] ;  /* 0x00c00000ed34783b */ /* 0x000f220000004200 */
[----:B-1----:R-:W-:Y:S01]  /*139d0*/  F2FP.BF16.F32.PACK_AB R40, R193, R188 ;  /* 0x000000bcc128723e */ /* 0x002fe200000010ff */
[C---:B------:R-:W-:Y:S07]  /*139e0*/  HMMA.16816.F32.BF16 R8, R44.reuse, R134, R8 ;  /* 0x000000862c08723c */ /* 0x040fee0000041808 */
[----:B------:R-:W1:Y:S01]  /*139f0*/  MUFU.EX2 R155, R155 ;  /* 0x0000009b009b7308 */ /* 0x000e620000000800 */
[----:B---3--:R-:W-:Y:S01]  /*13a00*/  F2FP.BF16.F32.PACK_AB R42, R149, R148 ;  /* 0x00000094952a723e */ /* 0x008fe200000010ff */
[----:B------:R-:W3:Y:S01]  /*13a10*/  LDSM.16.MT88.4 R132, [R235+0xc000] ;  /* 0x00c00000eb84783b */ /* 0x000ee20000004200 */
[C---:B-----5:R-:W-:Y:S07]  /*13a20*/  HMMA.16816.F32.BF16 R12, R44.reuse, R140, R12 ;  /* 0x0000008c2c0c723c */ /* 0x060fee000004180c */
[----:B------:R-:W-:Y:S01]  /*13a30*/  MUFU.EX2 R154, R154 ;  /* 0x0000009a009a7308 */ /* 0x000fe20000000800 */
[----:B------:R-:W-:Y:S01]  /*13a40*/  F2FP.BF16.F32.PACK_AB R41, R153, R152 ;  /* 0x000000989929723e */ /* 0x000fe200000010ff */
[C---:B------:R-:W-:Y:S03]  /*13a50*/  HMMA.16816.F32.BF16 R16, R44.reuse, R142, R16 ;  /* 0x0000008e2c10723c */ /* 0x040fe60000041810 */
[--C-:B------:R-:W-:Y:S05]  /*13a60*/  FFMA.FTZ R141, R56, UR4, -R168.reuse ;  /* 0x00000004388d7c23 */ /* 0x100fea00080108a8 */
[----:B------:R-:W5:Y:S03]  /*13a70*/  MUFU.EX2 R150, R150 ;  /* 0x0000009600967308 */ /* 0x000f660000000800 */
[--C-:B------:R-:W-:Y:S01]  /*13a80*/  FFMA.FTZ R140, R57, UR4, -R168.reuse ;  /* 0x00000004398c7c23 */ /* 0x100fe200080108a8 */
[--C-:B------:R-:W-:Y:S01]  /*13a90*/  FFMA.FTZ R142, R58, UR4, -R165.reuse ;  /* 0x000000043a8e7c23 */ /* 0x100fe200080108a5 */
[C---:B--2---:R-:W-:Y:S03]  /*13aa0*/  HMMA.16816.F32.BF16 R20, R44.reuse, R48, R20 ;  /* 0x000000302c14723c */ /* 0x044fe60000041814 */
[--C-:B------:R-:W-:Y:S01]  /*13ab0*/  FFMA.FTZ R143, R59, UR4, -R165.reuse ;  /* 0x000000043b8f7c23 */ /* 0x100fe200080108a5 */
[----:B-1----:R-:W-:Y:S01]  /*13ac0*/  F2FP.BF16.F32.PACK_AB R43, R155, R151 ;  /* 0x000000979b2b723e */ /* 0x002fe200000010ff */
[----:B------:R-:W-:Y:S01]  /*13ad0*/  MUFU.EX2 R160, R160 ;  /* 0x000000a000a07308 */ /* 0x000fe20000000800 */
[----:B------:R-:W-:Y:S01]  /*13ae0*/  LDSM.16.MT88.4 R56, [R235+0xc800] ;  /* 0x00c80000eb38783b */ /* 0x000fe20000004200 */
[C---:B------:R-:W-:Y:S04]  /*13af0*/  HMMA.16816.F32.BF16 R24, R44.reuse, R50, R24 ;  /* 0x000000322c18723c */ /* 0x040fe80000041818 */
[----:B------:R-:W-:Y:S01]  /*13b00*/  FFMA.FTZ R115, R117, UR4, -R168 ;  /* 0x0000000475737c23 */ /* 0x000fe200080108a8 */
[----:B------:R-:W-:Y:S03]  /*13b10*/  FFMA.FTZ R117, R119, UR4, -R165 ;  /* 0x0000000477757c23 */ /* 0x000fe600080108a5 */
[----:B------:R-:W1:Y:S01]  /*13b20*/  MUFU.EX2 R144, R144 ;  /* 0x0000009000907308 */ /* 0x000e620000000800 */
[----:B------:R-:W2:Y:S01]  /*13b30*/  LDSM.16.MT88.4 R48, [R234+0xc000] ;  /* 0x00c00000ea30783b */ /* 0x000ea20000004200 */
[C---:B----4-:R-:W-:Y:S03]  /*13b40*/  HMMA.16816.F32.BF16 R28, R44.reuse, R36, R28 ;  /* 0x000000242c1c723c */ /* 0x050fe6000004181c */
[----:B------:R-:W-:Y:S01]  /*13b50*/  FADD.FTZ R178, R178, R190 ;  /* 0x000000beb2b27221 */ /* 0x000fe20000010000 */
[----:B------:R-:W-:Y:S04]  /*13b60*/  FADD.FTZ R185, R179, R185 ;  /* 0x000000b9b3b97221 */ /* 0x000fe80000010000 */
[----:B------:R-:W-:Y:S01]  /*13b70*/  MUFU.EX2 R146, R146 ;  /* 0x0000009200927308 */ /* 0x000fe20000000800 */
[----:B------:R-:W-:Y:S01]  /*13b80*/  HMMA.16816.F32.BF16 R32, R44, R38, R32 ;  /* 0x000000262c20723c */ /* 0x000fe20000041820 */
[----:B------:R-:W4:Y:S02]  /*13b90*/  LDSM.16.MT88.4 R36, [R233+0xc000] ;  /* 0x00c00000e924783b */ /* 0x000f240000004200 */
[----:B------:R-:W-:Y:S01]  /*13ba0*/  FADD.FTZ R178, R176, R178 ;  /* 0x000000b2b0b27221 */ /* 0x000fe20000010000 */
[----:B------:R-:W-:Y:S02]  /*13bb0*/  FADD.FTZ R175, R175, R185 ;  /* 0x000000b9afaf7221 */ /* 0x000fe40000010000 */
[C---:B------:R-:W-:Y:S03]  /*13bc0*/  HMMA.16816.F32.BF16 R4, R40.reuse, R52, R4 ;  /* 0x000000342804723c */ /* 0x040fe60000041804 */
[----:B------:R-:W2:Y:S02]  /*13bd0*/  MUFU.EX2 R145, R145 ;  /* 0x0000009100917308 */ /* 0x000ea40000000800 */
[----:B-----5:R-:W-:Y:S01]  /*13be0*/  F2FP.BF16.F32.PACK_AB R44, R150, R154 ;  /* 0x0000009a962c723e */ /* 0x020fe200000010ff */
[C---:B------:R-:W-:Y:S01]  /*13bf0*/  HMMA.16816.F32.BF16 R8, R40.reuse, R54, R8 ;  /* 0x000000362808723c */ /* 0x040fe20000041808 */
[----:B------:R-:W5:Y:S06]  /*13c00*/  LDSM.16.MT88.4 R52, [R237+0xc800] ;  /* 0x00c80000ed34783b */ /* 0x000f6c0000004200 */
[----:B------:R-:W-:Y:S01]  /*13c10*/  MUFU.EX2 R147, R147 ;  /* 0x0000009300937308 */ /* 0x000fe20000000800 */
[----:B-1----:R-:W-:Y:S01]  /*13c20*/  F2FP.BF16.F32.PACK_AB R45, R144, R160 ;  /* 0x000000a0902d723e */ /* 0x002fe200000010ff */
[C---:B---3--:R-:W-:Y:S08]  /*13c30*/  HMMA.16816.F32.BF16 R12, R40.reuse, R132, R12 ;  /* 0x00000084280c723c */ /* 0x048ff0000004180c */
[----:B------:R-:W1:Y:S01]  /*13c40*/  MUFU.EX2 R136, R136 ;  /* 0x0000008800887308 */ /* 0x000e620000000800 */
[C---:B------:R-:W-:Y:S03]  /*13c50*/  HMMA.16816.F32.BF16 R16, R40.reuse, R134, R16 ;  /* 0x000000862810723c */ /* 0x040fe60000041810 */
[----:B--2---:R-:W-:Y:S01]  /*13c60*/  F2FP.BF16.F32.PACK_AB R46, R145, R146 ;  /* 0x00000092912e723e */ /* 0x004fe200000010ff */
[--C-:B------:R-:W-:Y:S05]  /*13c70*/  FFMA.FTZ R132, R67, UR4, -R165.reuse ;  /* 0x0000000443847c23 */ /* 0x100fea00080108a5 */
[----:B------:R-:W-:Y:S01]  /*13c80*/  MUFU.EX2 R137, R137 ;  /* 0x0000008900897308 */ /* 0x000fe20000000800 */
[C---:B------:R-:W-:Y:S03]  /*13c90*/  HMMA.16816.F32.BF16 R20, R40.reuse, R48, R20 ;  /* 0x000000302814723c */ /* 0x040fe60000041814 */
[--C-:B------:R-:W-:Y:S01]  /*13ca0*/  FFMA.FTZ R67, R68, UR4, -R168.reuse ;  /* 0x0000000444437c23 */ /* 0x100fe200080108a8 */
[--C-:B------:R-:W-:Y:S01]  /*13cb0*/  FFMA.FTZ R68, R69, UR4, -R168.reuse ;  /* 0x0000000445447c23 */ /* 0x100fe200080108a8 */
[--C-:B------:R-:W-:Y:S01]  /*13cc0*/  FFMA.FTZ R69, R70, UR4, -R165.reuse ;  /* 0x0000000446457c23 */ /* 0x100fe200080108a5 */
[C---:B------:R-:W-:Y:S03]  /*13cd0*/  HMMA.16816.F32.BF16 R24, R40.reuse, R50, R24 ;  /* 0x000000322818723c */ /* 0x040fe60000041818 */
[----:B------:R-:W2:Y:S01]  /*13ce0*/  MUFU.EX2 R138, R138 ;  /* 0x0000008a008a7308 */ /* 0x000ea20000000800 */
[----:B------:R-:W3:Y:S01]  /*13cf0*/  LDSM.16.MT88.4 R48, [R234+0xc800] ;  /* 0x00c80000ea30783b */ /* 0x000ee20000004200 */
[----:B-1----:R-:W-:Y:S01]  /*13d00*/  F2FP.BF16.F32.PACK_AB R47, R136, R147 ;  /* 0x00000093882f723e */ /* 0x002fe200000010ff */
[C---:B----4-:R-:W-:Y:S07]  /*13d10*/  HMMA.16816.F32.BF16 R28, R40.reuse, R36, R28 ;  /* 0x00000024281c723c */ /* 0x050fee000004181c */
[----:B------:R-:W-:Y:S01]  /*13d20*/  MUFU.EX2 R161, R161 ;  /* 0x000000a100a17308 */ /* 0x000fe20000000800 */
[--C-:B------:R-:W-:Y:S01]  /*13d30*/  FFMA.FTZ R70, R71, UR4, -R165.reuse ;  /* 0x0000000447467c23 */ /* 0x100fe200080108a5 */
[----:B------:R-:W-:Y:S01]  /*13d40*/  HMMA.16816.F32.BF16 R32, R40, R38, R32 ;  /* 0x000000262820723c */ /* 0x000fe20000041820 */
[----:B------:R-:W1:Y:S07]  /*13d50*/  LDSM.16.MT88.4 R36, [R233+0xc800] ;  /* 0x00c80000e924783b */ /* 0x000e6e0000004200 */
[----:B------:R-:W4:Y:S01]  /*13d60*/  MUFU.EX2 R139, R139 ;  /* 0x0000008b008b7308 */ /* 0x000f220000000800 */
[C---:B-----5:R-:W-:Y:S05]  /*13d70*/  HMMA.16816.F32.BF16 R4, R44.reuse, R52, R4 ;  /* 0x000000342c04723c */ /* 0x060fea0000041804 */
[----:B--2---:R-:W-:Y:S01]  /*13d80*/  F2FP.BF16.F32.PACK_AB R40, R138, R137 ;  /* 0x000000898a28723e */ /* 0x004fe200000010ff */
[C---:B------:R-:W-:Y:S03]  /*13d90*/  HMMA.16816.F32.BF16 R8, R44.reuse, R54, R8 ;  /* 0x000000362c08723c */ /* 0x040fe60000041808 */
[----:B------:R-:W-:Y:S01]  /*13da0*/  MUFU.EX2 R141, R141 ;  /* 0x0000008d008d7308 */ /* 0x000fe20000000800 */
[----:B------:R-:W2:Y:S01]  /*13db0*/  LDSM.16.MT88.4 R52, [R237+0xd000] ;  /* 0x00d00000ed34783b */ /* 0x000ea20000004200 */
[--C-:B------:R-:W-:Y:S01]  /*13dc0*/  FFMA.FTZ R71, R72, UR4, -R168.reuse ;  /* 0x0000000448477c23 */ /* 0x100fe200080108a8 */
[C---:B------:R-:W-:Y:S07]  /*13dd0*/  HMMA.16816.F32.BF16 R12, R44.reuse, R56, R12 ;  /* 0x000000382c0c723c */ /* 0x040fee000004180c */
[----:B------:R-:W5:Y:S01]  /*13de0*/  MUFU.EX2 R140, R140 ;  /* 0x0000008c008c7308 */ /* 0x000f620000000800 */
[----:B----4-:R-:W-:Y:S01]  /*13df0*/  F2FP.BF16.F32.PACK_AB R41, R139, R161 ;  /* 0x000000a18b29723e */ /* 0x010fe200000010ff */
[C---:B------:R-:W-:Y:S01]  /*13e00*/  HMMA.16816.F32.BF16 R16, R44.reuse, R58, R16 ;  /* 0x0000003a2c10723c */ /* 0x040fe20000041810 */
[----:B------:R-:W4:Y:S07]  /*13e10*/  LDSM.16.MT88.4 R56, [R235+0xd000] ;  /* 0x00d00000eb38783b */ /* 0x000f2e0000004200 */
[----:B------:R-:W-:Y:S01]  /*13e20*/  MUFU.EX2 R142, R142 ;  /* 0x0000008e008e7308 */ /* 0x000fe20000000800 */
[C---:B---3--:R-:W-:Y:S03]  /*13e30*/  HMMA.16816.F32.BF16 R20, R44.reuse, R48, R20 ;  /* 0x000000302c14723c */ /* 0x048fe60000041814 */
[--C-:B------:R-:W-:Y:S03]  /*13e40*/  FFMA.FTZ R72, R73, UR4, -R168.reuse ;  /* 0x0000000449487c23 */ /* 0x100fe600080108a8 */
[C---:B------:R-:W-:Y:S03]  /*13e50*/  HMMA.16816.F32.BF16 R24, R44.reuse, R50, R24 ;  /* 0x000000322c18723c */ /* 0x040fe60000041818 */
[----:B------:R-:W3:Y:S01]  /*13e60*/  MUFU.EX2 R143, R143 ;  /* 0x0000008f008f7308 */ /* 0x000ee20000000800 */
[----:B------:R-:W4:Y:S01]  /*13e70*/  LDSM.16.MT88.4 R48, [R234+0xd000] ;  /* 0x00d00000ea30783b */ /* 0x000f220000004200 */
[----:B-----5:R-:W-:Y:S01]  /*13e80*/  F2FP.BF16.F32.PACK_AB R42, R140, R141 ;  /* 0x0000008d8c2a723e */ /* 0x020fe200000010ff */
[C---:B-1----:R-:W-:Y:S07]  /*13e90*/  HMMA.16816.F32.BF16 R28, R44.reuse, R36, R28 ;  /* 0x000000242c1c723c */ /* 0x042fee000004181c */
[----:B------:R-:W-:Y:S01]  /*13ea0*/  MUFU.EX2 R60, R60 ;  /* 0x0000003c003c7308 */ /* 0x000fe20000000800 */
[--C-:B------:R-:W-:Y:S01]  /*13eb0*/  FFMA.FTZ R73, R74, UR4, -R165.reuse ;  /* 0x000000044a497c23 */ /* 0x100fe200080108a5 */
[----:B------:R-:W-:Y:S01]  /*13ec0*/  HMMA.16816.F32.BF16 R32, R44, R38, R32 ;  /* 0x000000262c20723c */ /* 0x000fe20000041820 */
[----:B------:R-:W1:Y:S07]  /*13ed0*/  LDSM.16.MT88.4 R36, [R233+0xd000] ;  /* 0x00d00000e924783b */ /* 0x000e6e0000004200 */
[----:B------:R-:W5:Y:S03]  /*13ee0*/  MUFU.EX2 R61, R61 ;  /* 0x0000003d003d7308 */ /* 0x000f660000000800 */
[----:B---3--:R-:W-:Y:S01]  /*13ef0*/  F2FP.BF16.F32.PACK_AB R43, R143, R142 ;  /* 0x0000008e8f2b723e */ /* 0x008fe200000010ff */
[--C-:B------:R-:W-:Y:S01]  /*13f00*/  FFMA.FTZ R74, R75, UR4, -R165.reuse ;  /* 0x000000044b4a7c23 */ /* 0x100fe200080108a5 */
[--C-:B------:R-:W-:Y:S01]  /*13f10*/  FFMA.FTZ R75, R77, UR4, -R168.reuse ;  /* 0x000000044d4b7c23 */ /* 0x100fe200080108a8 */
[--C-:B------:R-:W-:Y:S01]  /*13f20*/  FFMA.FTZ R77, R79, UR4, -R165.reuse ;  /* 0x000000044f4d7c23 */ /* 0x100fe200080108a5 */
[--C-:B------:R-:W-:Y:S03]  /*13f30*/  FFMA.FTZ R79, R80, UR4, -R168.reuse ;  /* 0x00000004504f7c23 */ /* 0x100fe600080108a8 */
[----:B------:R-:W-:Y:S01]  /*13f40*/  MUFU.EX2 R62, R62 ;  /* 0x0000003e003e7308 */ /* 0x000fe20000000800 */
[C---:B--2---:R-:W-:Y:S05]  /*13f50*/  HMMA.16816.F32.BF16 R4, R40.reuse, R52, R4 ;  /* 0x000000342804723c */ /* 0x044fea0000041804 */
[--C-:B------:R-:W-:Y:S01]  /*13f60*/  FFMA.FTZ R80, R81, UR4, -R168.reuse ;  /* 0x0000000451507c23 */ /* 0x100fe200080108a8 */
[C---:B------:R-:W-:Y:S03]  /*13f70*/  HMMA.16816.F32.BF16 R8, R40.reuse, R54, R8 ;  /* 0x000000362808723c */ /* 0x040fe60000041808 */
[----:B------:R-:W2:Y:S01]  /*13f80*/  MUFU.EX2 R63, R63 ;  /* 0x0000003f003f7308 */ /* 0x000ea20000000800 */
[----:B------:R-:W3:Y:S01]  /*13f90*/  LDSM.16.MT88.4 R52, [R237+0xd800] ;  /* 0x00d80000ed34783b */ /* 0x000ee20000004200 */
[----:B-----5:R-:W-:Y:S01]  /*13fa0*/  F2FP.BF16.F32.PACK_AB R44, R61, R60 ;  /* 0x0000003c3d2c723e */ /* 0x020fe200000010ff */
[C---:B----4-:R-:W-:Y:S07]  /*13fb0*/  HMMA.16816.F32.BF16 R12, R40.reuse, R56, R12 ;  /* 0x00000038280c723c */ /* 0x050fee000004180c */
[----:B------:R-:W-:Y:S01]  /*13fc0*/  MUFU.EX2 R64, R64 ;  /* 0x0000004000407308 */ /* 0x000fe20000000800 */
[--C-:B------:R-:W-:Y:S01]  /*13fd0*/  FFMA.FTZ R81, R83, UR4, -R165.reuse ;  /* 0x0000000453517c23 */ /* 0x100fe200080108a5 */
[C---:B------:R-:W-:Y:S01]  /*13fe0*/  HMMA.16816.F32.BF16 R16, R40.reuse, R58, R16 ;  /* 0x0000003a2810723c */ /* 0x040fe20000041810 */
[----:B------:R-:W4:Y:S07]  /*13ff0*/  LDSM.16.MT88.4 R56, [R235+0xd800] ;  /* 0x00d80000eb38783b */ /* 0x000f2e0000004200 */
[----:B------:R-:W5:Y:S01]  /*14000*/  MUFU.EX2 R65, R65 ;  /* 0x0000004100417308 */ /* 0x000f620000000800 */
[C---:B------:R-:W-:Y:S03]  /*14010*/  HMMA.16816.F32.BF16 R20, R40.reuse, R48, R20 ;  /* 0x000000302814723c */ /* 0x040fe60000041814 */
[----:B--2---:R-:W-:Y:S03]  /*14020*/  F2FP.BF16.F32.PACK_AB R45, R63, R62 ;  /* 0x0000003e3f2d723e */ /* 0x004fe600000010ff */
[C---:B------:R-:W-:Y:S03]  /*14030*/  HMMA.16816.F32.BF16 R24, R40.reuse, R50, R24 ;  /* 0x000000322818723c */ /* 0x040fe60000041818 */
[----:B------:R-:W-:Y:S01]  /*14040*/  MUFU.EX2 R66, R66 ;  /* 0x0000004200427308 */ /* 0x000fe20000000800 */
[----:B------:R-:W2:Y:S01]  /*14050*/  LDSM.16.MT88.4 R48, [R234+0xd800] ;  /* 0x00d80000ea30783b */ /* 0x000ea20000004200 */
[--C-:B------:R-:W-:Y:S01]  /*14060*/  FFMA.FTZ R83, R84, UR4, -R168.reuse ;  /* 0x0000000454537c23 */ /* 0x100fe200080108a8 */
[C---:B-1----:R-:W-:Y:S07]  /*14070*/  HMMA.16816.F32.BF16 R28, R40.reuse, R36, R28 ;  /* 0x00000024281c723c */ /* 0x042fee000004181c */
[----:B------:R-:W1:Y:S01]  /*14080*/  MUFU.EX2 R132, R132 ;  /* 0x0000008400847308 */ /* 0x000e620000000800 */
[----:B-----5:R-:W-:Y:S01]  /*14090*/  F2FP.BF16.F32.PACK_AB R46, R65, R64 ;  /* 0x00000040412e723e */ /* 0x020fe200000010ff */
[----:B------:R-:W-:Y:S01]  /*140a0*/  HMMA.16816.F32.BF16 R32, R40, R38, R32 ;  /* 0x000000262820723c */ /* 0x000fe20000041820 */
[----:B------:R-:W5:Y:S07]  /*140b0*/  LDSM.16.MT88.4 R36, [R233+0xd800] ;  /* 0x00d80000e924783b */ /* 0x000f6e0000004200 */
[----:B------:R-:W-:Y:S03]  /*140c0*/  MUFU.EX2 R67, R67 ;  /* 0x0000004300437308 */ /* 0x000fe60000000800 */
[--C-:B------:R-:W-:Y:S01]  /*140d0*/  FFMA.FTZ R84, R85, UR4, -R168.reuse ;  /* 0x0000000455547c23 */ /* 0x100fe200080108a8 */
[--C-:B------:R-:W-:Y:S01]  /*140e0*/  FFMA.FTZ R85, R87, UR4, -R165.reuse ;  /* 0x0000000457557c23 */ /* 0x100fe200080108a5 */
[--C-:B------:R-:W-:Y:S01]  /*140f0*/  FFMA.FTZ R87, R89, UR4, -R168.reuse ;  /* 0x0000000459577c23 */ /* 0x100fe200080108a8 */
[----:B------:R-:W5:Y:S01]  /*14100*/  LDSM.16.MT88.4 R40, [R237+0xe000] ;  /* 0x00e00000ed28783b */ /* 0x000f620000004200 */
[--C-:B------:R-:W-:Y:S01]  /*14110*/  FFMA.FTZ R89, R90, UR4, -R165.reuse ;  /* 0x000000045a597c23 */ /* 0x100fe200080108a5 */
[--C-:B------:R-:W-:Y:S02]  /*14120*/  FFMA.FTZ R90, R91, UR4, -R165.reuse ;  /* 0x000000045b5a7c23 */ /* 0x100fe400080108a5 */
[----:B------:R-:W5:Y:S01]  /*14130*/  MUFU.EX2 R68, R68 ;  /* 0x0000004400447308 */ /* 0x000f620000000800 */
        /* <DEDUP_REMOVED lines=8> */
[C---:B---3--:R-:W-:Y:S05]  /*141c0*/  HMMA.16816.F32.BF16 R4, R44.reuse, R52, R4 ;  /* 0x000000342c04723c */ /* 0x048fea0000041804 */
[--C-:B------:R-:W-:Y:S01]  /*141d0*/  FFMA.FTZ R98, R99, UR4, -R165.reuse ;  /* 0x0000000463627c23 */ /* 0x100fe200080108a5 */
[C---:B------:R-:W-:Y:S03]  /*141e0*/  HMMA.16816.F32.BF16 R8, R44.reuse, R54, R8 ;  /* 0x000000362c08723c */ /* 0x040fe60000041808 */
[----:B------:R-:W1:Y:S01]  /*141f0*/  MUFU.EX2 R70, R70 ;  /* 0x0000004600467308 */ /* 0x000e620000000800 */
[----:B------:R-:W3:Y:S01]  /*14200*/  LDSM.16.MT88.4 R52, [R235+0xe000] ;  /* 0x00e00000eb34783b */ /* 0x000ee20000004200 */
[--C-:B------:R-:W-:Y:S01]  /*14210*/  FFMA.FTZ R99, R100, UR4, -R168.reuse ;  /* 0x0000000464637c23 */ /* 0x100fe200080108a8 */
[C---:B----4-:R-:W-:Y:S07]  /*14220*/  HMMA.16816.F32.BF16 R12, R44.reuse, R56, R12 ;  /* 0x000000382c0c723c */ /* 0x050fee000004180c */
[----:B------:R-:W-:Y:S01]  /*14230*/  MUFU.EX2 R71, R71 ;  /* 0x0000004700477308 */ /* 0x000fe20000000800 */
[--C-:B------:R-:W-:Y:S01]  /*14240*/  FFMA.FTZ R100, R102, UR4, -R165.reuse ;  /* 0x0000000466647c23 */ /* 0x100fe200080108a5 */
[C---:B------:R-:W-:Y:S01]  /*14250*/  HMMA.16816.F32.BF16 R16, R44.reuse, R58, R16 ;  /* 0x0000003a2c10723c */ /* 0x040fe20000041810 */
[----:B------:R-:W-:Y:S07]  /*14260*/  LDSM.16.MT88.4 R56, [R237+0xf000] ;  /* 0x00f00000ed38783b */ /* 0x000fee0000004200 */
[----:B------:R-:W4:Y:S01]  /*14270*/  MUFU.EX2 R72, R72 ;  /* 0x0000004800487308 */ /* 0x000f220000000800 */
        /* <DEDUP_REMOVED lines=14> */
[----:B-1----:R-:W-:Y:S02]  /*14360*/  F2FP.BF16.F32.PACK_AB R37, R70, R69 ;  /* 0x000000454625723e */ /* 0x002fe400000010ff */
[----:B----4-:R-:W-:Y:S01]  /*14370*/  F2FP.BF16.F32.PACK_AB R38, R72, R71 ;  /* 0x000000474826723e */ /* 0x010fe200000010ff */
[--C-:B------:R-:W-:Y:S02]  /*14380*/  FFMA.FTZ R110, R112, UR4, -R168.reuse ;  /* 0x00000004706e7c23 */ /* 0x100fe400080108a8 */
[----:B------:R-:W1:Y:S01]  /*14390*/  MUFU.EX2 R75, R75 ;  /* 0x0000004b004b7308 */ /* 0x000e620000000800 */
[----:B-----5:R-:W-:Y:S01]  /*143a0*/  F2FP.BF16.F32.PACK_AB R39, R74, R73 ;  /* 0x000000494a27723e */ /* 0x020fe200000010ff */
[--C-:B------:R-:W-:Y:S01]  /*143b0*/  FFMA.FTZ R112, R114, UR4, -R165.reuse ;  /* 0x0000000472707c23 */ /* 0x100fe200080108a5 */
[--C-:B------:R-:W-:Y:S01]  /*143c0*/  FFMA.FTZ R114, R116, UR4, -R168.reuse ;  /* 0x0000000474727c23 */ /* 0x100fe200080108a8 */
[----:B------:R-:W-:Y:S01]  /*143d0*/  FFMA.FTZ R116, R118, UR4, -R165 ;  /* 0x0000000476747c23 */ /* 0x000fe200080108a5 */
[----:B------:R-:W-:Y:S01]  /*143e0*/  FFMA.FTZ R118, R120, UR4, -R168 ;  /* 0x0000000478767c23 */ /* 0x000fe200080108a8 */
[----:B------:R-:W-:Y:S01]  /*143f0*/  FADD.FTZ R178, R171, R178 ;  /* 0x000000b2abb27221 */ /* 0x000fe20000010000 */
[----:B------:R-:W-:Y:S03]  /*14400*/  FADD.FTZ R175, R172, R175 ;  /* 0x000000afacaf7221 */ /* 0x000fe60000010000 */
[----:B------:R-:W-:Y:S01]  /*14410*/  MUFU.EX2 R78, R78 ;  /* 0x0000004e004e7308 */ /* 0x000fe20000000800 */
[C---:B------:R-:W-:Y:S05]  /*14420*/  HMMA.16816.F32.BF16 R4, R36.reuse, R40, R4 ;  /* 0x000000282404723c */ /* 0x040fea0000041804 */
[----:B------:R-:W-:Y:S01]  /*14430*/  FADD.FTZ R178, R170, R178 ;  /* 0x000000b2aab27221 */ /* 0x000fe20000010000 */
[C---:B------:R-:W-:Y:S03]  /*14440*/  HMMA.16816.F32.BF16 R8, R36.reuse, R42, R8 ;  /* 0x0000002a2408723c */ /* 0x040fe60000041808 */
[----:B------:R-:W4:Y:S01]  /*14450*/  MUFU.EX2 R77, R77 ;  /* 0x0000004d004d7308 */ /* 0x000f220000000800 */
[----:B------:R-:W5:Y:S01]  /*14460*/  LDSM.16.MT88.4 R40, [R237+0xe800] ;  /* 0x00e80000ed28783b */ /* 0x000f620000004200 */
[----:B------:R-:W-:Y:S01]  /*14470*/  FADD.FTZ R169, R169, R178 ;  /* 0x000000b2a9a97221 */ /* 0x000fe20000010000 */
[C---:B---3--:R-:W-:Y:S07]  /*14480*/  HMMA.16816.F32.BF16 R12, R36.reuse, R52, R12 ;  /* 0x00000034240c723c */ /* 0x048fee000004180c */
[----:B------:R-:W-:Y:S01]  /*14490*/  MUFU.EX2 R79, R79 ;  /* 0x0000004f004f7308 */ /* 0x000fe20000000800 */
[----:B------:R-:W-:Y:S01]  /*144a0*/  FADD.FTZ R169, R157, R169 ;  /* 0x000000a99da97221 */ /* 0x000fe20000010000 */
[C---:B------:R-:W-:Y:S01]  /*144b0*/  HMMA.16816.F32.BF16 R16, R36.reuse, R54, R16 ;  /* 0x000000362410723c */ /* 0x040fe20000041810 */
[----:B------:R-:W3:Y:S07]  /*144c0*/  LDSM.16.MT88.4 R52, [R235+0xe800] ;  /* 0x00e80000eb34783b */ /* 0x000eee0000004200 */
[----:B------:R-:W5:Y:S01]  /*144d0*/  MUFU.EX2 R80, R80 ;  /* 0x0000005000507308 */ /* 0x000f620000000800 */
[C---:B--2---:R-:W-:Y:S03]  /*144e0*/  HMMA.16816.F32.BF16 R20, R36.reuse, R48, R20 ;  /* 0x000000302414723c */ /* 0x044fe60000041814 */
[----:B------:R-:W-:Y:S03]  /*144f0*/  FADD.FTZ R169, R158, R169 ;  /* 0x000000a99ea97221 */ /* 0x000fe60000010000 */
[C---:B------:R-:W-:Y:S03]  /*14500*/  HMMA.16816.F32.BF16 R24, R36.reuse, R50, R24 ;  /* 0x000000322418723c */ /* 0x040fe60000041818 */
[----:B------:R-:W-:Y:S01]  /*14510*/  MUFU.EX2 R82, R82 ;  /* 0x0000005200527308 */ /* 0x000fe20000000800 */
[----:B------:R-:W2:Y:S01]  /*14520*/  LDSM.16.MT88.4 R48, [R234+0xe800] ;  /* 0x00e80000ea30783b */ /* 0x000ea20000004200 */
[----:B------:R-:W-:Y:S01]  /*14530*/  FADD.FTZ R174, R174, R175 ;  /* 0x000000afaeae7221 */ /* 0x000fe20000010000 */
[C---:B------:R-:W-:Y:S07]  /*14540*/  HMMA.16816.F32.BF16 R28, R36.reuse, R44, R28 ;  /* 0x0000002c241c723c */ /* 0x040fee000004181c */
[----:B------:R-:W3:Y:S01]  /*14550*/  MUFU.EX2 R81, R81 ;  /* 0x0000005100517308 */ /* 0x000ee20000000800 */
[----:B------:R-:W-:Y:S01]  /*14560*/  FADD.FTZ R173, R173, R174 ;  /* 0x000000aeadad7221 */ /* 0x000fe20000010000 */
[----:B------:R-:W-:Y:S01]  /*14570*/  HMMA.16816.F32.BF16 R32, R36, R46, R32 ;  /* 0x0000002e2420723c */ /* 0x000fe20000041820 */
[----:B------:R-:W2:Y:S07]  /*14580*/  LDSM.16.MT88.4 R44, [R233+0xe800] ;  /* 0x00e80000e92c783b */ /* 0x000eae0000004200 */
[----:B------:R-:W-:Y:S03]  /*14590*/  MUFU.EX2 R83, R83 ;  /* 0x0000005300537308 */ /* 0x000fe60000000800 */
[----:B------:R-:W-:Y:S01]  /*145a0*/  FADD.FTZ R173, R156, R173 ;  /* 0x000000ad9cad7221 */ /* 0x000fe20000010000 */
[----:B-1----:R-:W-:Y:S01]  /*145b0*/  F2FP.BF16.F32.PACK_AB R36, R75, R76 ;  /* 0x0000004c4b24723e */ /* 0x002fe200000010ff */
[----:B------:R-:W-:Y:S01]  /*145c0*/  FADD.FTZ R169, R188, R169 ;  /* 0x000000a9bca97221 */ /* 0x000fe20000010000 */
[----:B----4-:R-:W-:Y:S01]  /*145d0*/  F2FP.BF16.F32.PACK_AB R37, R77, R78 ;  /* 0x0000004e4d25723e */ /* 0x010fe200000010ff */
[----:B------:R-:W-:Y:S03]  /*145e0*/  FADD.FTZ R173, R159, R173 ;  /* 0x000000ad9fad7221 */ /* 0x000fe60000010000 */
[----:B------:R-:W1:Y:S01]  /*145f0*/  MUFU.EX2 R84, R84 ;  /* 0x0000005400547308 */ /* 0x000e620000000800 */
[----:B------:R-:W-:Y:S01]  /*14600*/  LDSM.16.MT88.4 R156, [R237+0x11800] ;  /* 0x01180000ed9c783b */ /* 0x000fe20000004200 */
[----:B-----5:R-:W-:Y:S01]  /*14610*/  F2FP.BF16.F32.PACK_AB R38, R80, R79 ;  /* 0x0000004f5026723e */ /* 0x020fe200000010ff */
[----:B------:R-:W-:Y:S01]  /*14620*/  FADD.FTZ R169, R193, R169 ;  /* 0x000000a9c1a97221 */ /* 0x000fe20000010000 */
[----:B---3--:R-:W-:Y:S01]  /*14630*/  F2FP.BF16.F32.PACK_AB R39, R81, R82 ;  /* 0x000000525127723e */ /* 0x008fe200000010ff */
[----:B------:R-:W-:Y:S02]  /*14640*/  FADD.FTZ R173, R186, R173 ;  /* 0x000000adbaad7221 */ /* 0x000fe40000010000 */
[----:B------:R-:W-:Y:S03]  /*14650*/  FADD.FTZ R169, R148, R169 ;  /* 0x000000a994a97221 */ /* 0x000fe60000010000 */
[----:B------:R-:W-:Y:S01]  /*14660*/  MUFU.EX2 R86, R86 ;  /* 0x0000005600567308 */ /* 0x000fe20000000800 */
[----:B------:R-:W-:Y:S01]  /*14670*/  FADD.FTZ R173, R152, R173 ;  /* 0x000000ad98ad7221 */ /* 0x000fe20000010000 */
[C---:B------:R-:W-:Y:S03]  /*14680*/  HMMA.16816.F32.BF16 R4, R36.reuse, R40, R4 ;  /* 0x000000282404723c */ /* 0x040fe60000041804 */
[----:B------:R-:W-:Y:S01]  /*14690*/  FADD.FTZ R149, R149, R169 ;  /* 0x000000a995957221 */ /* 0x000fe20000010000 */
[----:B------:R-:W-:Y:S04]  /*146a0*/  FADD.FTZ R173, R153, R173 ;  /* 0x000000ad99ad7221 */ /* 0x000fe80000010000 */
[----:B------:R-:W3:Y:S01]  /*146b0*/  MUFU.EX2 R85, R85 ;  /* 0x0000005500557308 */ /* 0x000ee20000000800 */
[C---:B------:R-:W-:Y:S03]  /*146c0*/  HMMA.16816.F32.BF16 R8, R36.reuse, R42, R8 ;  /* 0x0000002a2408723c */ /* 0x040fe60000041808 */
[----:B------:R-:W-:Y:S03]  /*146d0*/  FADD.FTZ R151, R151, R173 ;  /* 0x000000ad97977221 */ /* 0x000fe60000010000 */
[C---:B------:R-:W-:Y:S03]  /*146e0*/  HMMA.16816.F32.BF16 R12, R36.reuse, R52, R12 ;  /* 0x00000034240c723c */ /* 0x040fe6000004180c */
[----:B------:R-:W-:Y:S02]  /*146f0*/  MUFU.EX2 R88, R88 ;  /* 0x0000005800587308 */ /* 0x000fe40000000800 */
[----:B------:R-:W-:Y:S01]  /*14700*/  FADD.FTZ R154, R154, R149 ;  /* 0x000000959a9a7221 */ /* 0x000fe20000010000 */
[C---:B------:R-:W-:Y:S01]  /*14710*/  HMMA.16816.F32.BF16 R16, R36.reuse, R54, R16 ;  /* 0x000000362410723c */ /* 0x040fe20000041810 */
[----:B------:R-:W4:Y:S06]  /*14720*/  LDSM.16.MT88.4 R52, [R235+0xf000] ;  /* 0x00f00000eb34783b */ /* 0x000f2c0000004200 */
[----:B------:R-:W5:Y:S01]  /*14730*/  MUFU.EX2 R87, R87 ;  /* 0x0000005700577308 */ /* 0x000f620000000800 */
[----:B------:R-:W-:Y:S01]  /*14740*/  FADD.FTZ R155, R155, R151 ;  /* 0x000000979b9b7221 */ /* 0x000fe20000010000 */
[C---:B--2---:R-:W-:Y:S08]  /*14750*/  HMMA.16816.F32.BF16 R20, R36.reuse, R48, R20 ;  /* 0x000000302414723c */ /* 0x044ff00000041814 */
[----:B------:R-:W-:Y:S01]  /*14760*/  MUFU.EX2 R89, R89 ;  /* 0x0000005900597308 */ /* 0x000fe20000000800 */
[C---:B------:R-:W-:Y:S01]  /*14770*/  HMMA.16816.F32.BF16 R24, R36.reuse, R50, R24 ;  /* 0x000000322418723c */ /* 0x040fe20000041818 */
[----:B------:R-:W2:Y:S02]  /*14780*/  LDSM.16.MT88.4 R48, [R234+0xf000] ;  /* 0x00f00000ea30783b */ /* 0x000ea40000004200 */
[----:B------:R-:W-:Y:S03]  /*14790*/  FADD.FTZ R154, R150, R154 ;  /* 0x0000009a969a7221 */ /* 0x000fe60000010000 */
[C---:B------:R-:W-:Y:S03]  /*147a0*/  HMMA.16816.F32.BF16 R28, R36.reuse, R44, R28 ;  /* 0x0000002c241c723c */ /* 0x040fe6000004181c */
[----:B------:R-:W4:Y:S01]  /*147b0*/  MUFU.EX2 R90, R90 ;  /* 0x0000005a005a7308 */ /* 0x000f220000000800 */
[----:B------:R-:W-:Y:S01]  /*147c0*/  LDSM.16.MT88.4 R148, [R235+0x11800] ;  /* 0x01180000eb94783b */ /* 0x000fe20000004200 */
[----:B-1----:R-:W-:Y:S01]  /*147d0*/  F2FP.BF16.F32.PACK_AB R40, R84, R83 ;  /* 0x000000535428723e */ /* 0x002fe200000010ff */
[----:B------:R-:W-:Y:S07]  /*147e0*/  HMMA.16816.F32.BF16 R32, R36, R46, R32 ;  /* 0x0000002e2420723c */ /* 0x000fee0000041820 */
[----:B------:R-:W-:Y:S01]  /*147f0*/  MUFU.EX2 R91, R91 ;  /* 0x0000005b005b7308 */ /* 0x000fe20000000800 */
[----:B---3--:R-:W-:Y:S01]  /*14800*/  F2FP.BF16.F32.PACK_AB R41, R85, R86 ;  /* 0x000000565529723e */ /* 0x008fe200000010ff */
[----:B------:R-:W1:Y:S02]  /*14810*/  LDSM.16.MT88.4 R36, [R233+0xf000] ;  /* 0x00f00000e924783b */ /* 0x000e640000004200 */
[----:B-----5:R-:W-:Y:S01]  /*14820*/  F2FP.BF16.F32.PACK_AB R42, R87, R88 ;  /* 0x00000058572a723e */ /* 0x020fe200000010ff */
[----:B------:R-:W-:Y:S05]  /*14830*/  FADD.FTZ R154, R146, R154 ;  /* 0x0000009a929a7221 */ /* 0x000fea0000010000 */
[----:B------:R-:W3:Y:S01]  /*14840*/  MUFU.EX2 R92, R92 ;  /* 0x0000005c005c7308 */ /* 0x000ee20000000800 */
        /* <DEDUP_REMOVED lines=12> */
[C---:B------:R-:W-:Y:S07]  /*14910*/  HMMA.16816.F32.BF16 R12, R40.reuse, R52, R12 ;  /* 0x00000034280c723c */ /* 0x040fee000004180c */
[----:B------:R-:W-:Y:S01]  /*14920*/  MUFU.EX2 R96, R96 ;  /* 0x0000006000607308 */ /* 0x000fe20000000800 */
[----:B------:R-:W-:Y:S01]  /*14930*/  FADD.FTZ R140, R140, R141 ;  /* 0x0000008d8c8c7221 */ /* 0x000fe20000010000 */
[C---:B------:R-:W-:Y:S01]  /*14940*/  HMMA.16816.F32.BF16 R16, R40.reuse, R54, R16 ;  /* 0x000000362810723c */ /* 0x040fe20000041810 */
[----:B------:R-:W5:Y:S07]  /*14950*/  LDSM.16.MT88.4 R52, [R235+0xf800] ;  /* 0x00f80000eb34783b */ /* 0x000f6e0000004200 */
[----:B------:R-:W4:Y:S01]  /*14960*/  MUFU.EX2 R95, R95 ;  /* 0x0000005f005f7308 */ /* 0x000f220000000800 */
[C---:B--2---:R-:W-:Y:S03]  /*14970*/  HMMA.16816.F32.BF16 R20, R40.reuse, R48, R20 ;  /* 0x000000302814723c */ /* 0x044fe60000041814 */
[----:B------:R-:W-:Y:S03]  /*14980*/  FADD.FTZ R140, R60, R140 ;  /* 0x0000008c3c8c7221 */ /* 0x000fe60000010000 */
[C---:B------:R-:W-:Y:S03]  /*14990*/  HMMA.16816.F32.BF16 R24, R40.reuse, R50, R24 ;  /* 0x000000322818723c */ /* 0x040fe60000041818 */
[----:B------:R-:W-:Y:S01]  /*149a0*/  MUFU.EX2 R97, R97 ;  /* 0x0000006100617308 */ /* 0x000fe20000000800 */
[----:B------:R-:W2:Y:S01]  /*149b0*/  LDSM.16.MT88.4 R48, [R234+0xf800] ;  /* 0x00f80000ea30783b */ /* 0x000ea20000004200 */
[----:B------:R-:W-:Y:S01]  /*149c0*/  FADD.FTZ R61, R61, R140 ;  /* 0x0000008c3d3d7221 */ /* 0x000fe20000010000 */
[C---:B-1----:R-:W-:Y:S07]  /*149d0*/  HMMA.16816.F32.BF16 R28, R40.reuse, R36, R28 ;  /* 0x00000024281c723c */ /* 0x042fee000004181c */
[----:B------:R-:W1:Y:S01]  /*149e0*/  MUFU.EX2 R98, R98 ;  /* 0x0000006200627308 */ /* 0x000e620000000800 */
[----:B---3--:R-:W-:Y:S01]  /*149f0*/  F2FP.BF16.F32.PACK_AB R44, R92, R91 ;  /* 0x0000005b5c2c723e */ /* 0x008fe200000010ff */
[----:B------:R-:W-:Y:S01]  /*14a00*/  HMMA.16816.F32.BF16 R32, R40, R38, R32 ;  /* 0x000000262820723c */ /* 0x000fe20000041820 */
[----:B------:R-:W3:Y:S07]  /*14a10*/  LDSM.16.MT88.4 R36, [R233+0xf800] ;  /* 0x00f80000e924783b */ /* 0x000eee0000004200 */
[----:B------:R-:W-:Y:S03]  /*14a20*/  MUFU.EX2 R99, R99 ;  /* 0x0000006300637308 */ /* 0x000fe60000000800 */
[----:B----4-:R-:W-:Y:S01]  /*14a30*/  F2FP.BF16.F32.PACK_AB R45, R94, R93 ;  /* 0x0000005d5e2d723e */ /* 0x010fe200000010ff */
[----:B------:R-:W-:Y:S01]  /*14a40*/  FFMA.FTZ R60, R125, UR4, -R168 ;  /* 0x000000047d3c7c23 */ /* 0x000fe200080108a8 */
[----:B------:R-:W-:Y:S01]  /*14a50*/  F2FP.BF16.F32.PACK_AB R46, R95, R96 ;  /* 0x000000605f2e723e */ /* 0x000fe200000010ff */
[----:B------:R-:W-:Y:S01]  /*14a60*/  FADD.FTZ R160, R147, R160 ;  /* 0x000000a093a07221 */ /* 0x000fe20000010000 */
[----:B------:R-:W-:Y:S03]  /*14a70*/  FADD.FTZ R61, R64, R61 ;  /* 0x0000003d403d7221 */ /* 0x000fe60000010000 */
[----:B------:R-:W4:Y:S01]  /*14a80*/  MUFU.EX2 R3, R3 ;  /* 0x0000000300037308 */ /* 0x000f220000000800 */
[----:B-1----:R-:W-:Y:S01]  /*14a90*/  F2FP.BF16.F32.PACK_AB R47, R98, R97 ;  /* 0x00000061622f723e */ /* 0x002fe200000010ff */
[----:B------:R-:W-:Y:S01]  /*14aa0*/  FADD.FTZ R160, R136, R160 ;  /* 0x000000a088a07221 */ /* 0x000fe20000010000 */
[----:B------:R-:W-:Y:S03]  /*14ab0*/  FADD.FTZ R61, R65, R61 ;  /* 0x0000003d413d7221 */ /* 0x000fe60000010000 */
[----:B------:R-:W-:Y:S01]  /*14ac0*/  FADD.FTZ R160, R161, R160 ;  /* 0x000000a0a1a07221 */ /* 0x000fe20000010000 */
[----:B------:R-:W-:Y:S03]  /*14ad0*/  FADD.FTZ R61, R67, R61 ;  /* 0x0000003d433d7221 */ /* 0x000fe60000010000 */
[----:B------:R-:W-:Y:S01]  /*14ae0*/  MUFU.EX2 R100, R100 ;  /* 0x0000006400647308 */ /* 0x000fe20000000800 */
[C---:B-----5:R-:W-:Y:S05]  /*14af0*/  HMMA.16816.F32.BF16 R4, R44.reuse, R56, R4 ;  /* 0x000000382c04723c */ /* 0x060fea0000041804 */
[----:B------:R-:W-:Y:S01]  /*14b00*/  FADD.FTZ R160, R139, R160 ;  /* 0x000000a08ba07221 */ /* 0x000fe20000010000 */
[C---:B------:R-:W-:Y:S03]  /*14b10*/  HMMA.16816.F32.BF16 R8, R44.reuse, R58, R8 ;  /* 0x0000003a2c08723c */ /* 0x040fe60000041808 */
[----:B------:R-:W1:Y:S01]  /*14b20*/  MUFU.EX2 R101, R101 ;  /* 0x0000006500657308 */ /* 0x000e620000000800 */
[----:B------:R-:W5:Y:S01]  /*14b30*/  LDSM.16.MT88.4 R56, [R237+0x10000] ;  /* 0x01000000ed38783b */ /* 0x000f620000004200 */
[----:B----4-:R-:W-:Y:S01]  /*14b40*/  F2FP.BF16.F32.PACK_AB R40, R3, R99 ;  /* 0x000000630328723e */ /* 0x010fe200000010ff */
[C---:B------:R-:W-:Y:S07]  /*14b50*/  HMMA.16816.F32.BF16 R12, R44.reuse, R52, R12 ;  /* 0x000000342c0c723c */ /* 0x040fee000004180c */
[----:B------:R-:W-:Y:S01]  /*14b60*/  MUFU.EX2 R102, R102 ;  /* 0x0000006600667308 */ /* 0x000fe20000000800 */
[----:B------:R-:W-:Y:S01]  /*14b70*/  FADD.FTZ R142, R142, R160 ;  /* 0x000000a08e8e7221 */ /* 0x000fe20000010000 */
[C---:B------:R-:W-:Y:S01]  /*14b80*/  HMMA.16816.F32.BF16 R16, R44.reuse, R54, R16 ;  /* 0x000000362c10723c */ /* 0x040fe20000041810 */
[----:B------:R-:W4:Y:S07]  /*14b90*/  LDSM.16.MT88.4 R52, [R235+0x10000] ;  /* 0x01000000eb34783b */ /* 0x000f2e0000004200 */
[----:B------:R-:W5:Y:S01]  /*14ba0*/  MUFU.EX2 R103, R103 ;  /* 0x0000006700677308 */ /* 0x000f620000000800 */
[C---:B--2---:R-:W-:Y:S03]  /*14bb0*/  HMMA.16816.F32.BF16 R20, R44.reuse, R48, R20 ;  /* 0x000000302c14723c */ /* 0x044fe60000041814 */
[----:B-1----:R-:W-:Y:S03]  /*14bc0*/  F2FP.BF16.F32.PACK_AB R41, R101, R100 ;  /* 0x000000646529723e */ /* 0x002fe600000010ff */
[C---:B------:R-:W-:Y:S03]  /*14bd0*/  HMMA.16816.F32.BF16 R24, R44.reuse, R50, R24 ;  /* 0x000000322c18723c */ /* 0x040fe60000041818 */
[----:B------:R-:W-:Y:S01]  /*14be0*/  MUFU.EX2 R104, R104 ;  /* 0x0000006800687308 */ /* 0x000fe20000000800 */
[----:B------:R-:W1:Y:S01]  /*14bf0*/  LDSM.16.MT88.4 R48, [R234+0x10000] ;  /* 0x01000000ea30783b */ /* 0x000e620000004200 */
[----:B------:R-:W-:Y:S01]  /*14c00*/  FADD.FTZ R143, R143, R142 ;  /* 0x0000008e8f8f7221 */ /* 0x000fe20000010000 */
[C---:B---3--:R-:W-:Y:S07]  /*14c10*/  HMMA.16816.F32.BF16 R28, R44.reuse, R36, R28 ;  /* 0x000000242c1c723c */ /* 0x048fee000004181c */
[----:B------:R-:W2:Y:S01]  /*14c20*/  MUFU.EX2 R105, R105 ;  /* 0x0000006900697308 */ /* 0x000ea20000000800 */
[----:B-----5:R-:W-:Y:S01]  /*14c30*/  F2FP.BF16.F32.PACK_AB R42, R103, R102 ;  /* 0x00000066672a723e */ /* 0x020fe200000010ff */
[----:B------:R-:W-:Y:S01]  /*14c40*/  HMMA.16816.F32.BF16 R32, R44, R38, R32 ;  /* 0x000000262c20723c */ /* 0x000fe20000041820 */
[----:B------:R-:W3:Y:S07]  /*14c50*/  LDSM.16.MT88.4 R36, [R233+0x10000] ;  /* 0x01000000e924783b */ /* 0x000eee0000004200 */
[----:B------:R-:W-:Y:S03]  /*14c60*/  MUFU.EX2 R106, R106 ;  /* 0x0000006a006a7308 */ /* 0x000fe60000000800 */
[----:B------:R-:W-:Y:S01]  /*14c70*/  FADD.FTZ R143, R62, R143 ;  /* 0x0000008f3e8f7221 */ /* 0x000fe20000010000 */
[----:B------:R-:W-:Y:S01]  /*14c80*/  FFMA.FTZ R62, R127, UR4, -R165 ;  /* 0x000000047f3e7c23 */ /* 0x000fe200080108a5 */
[----:B------:R-:W-:Y:S02]  /*14c90*/  FADD.FTZ R61, R68, R61 ;  /* 0x0000003d443d7221 */ /* 0x000fe40000010000 */
[----:B------:R-:W-:Y:S02]  /*14ca0*/  FADD.FTZ R143, R63, R143 ;  /* 0x0000008f3f8f7221 */ /* 0x000fe40000010000 */
[----:B------:R-:W-:Y:S01]  /*14cb0*/  FADD.FTZ R71, R71, R61 ;  /* 0x0000003d47477221 */ /* 0x000fe20000010000 */
[----:B------:R-:W5:Y:S01]  /*14cc0*/  MUFU.EX2 R107, R107 ;  /* 0x0000006b006b7308 */ /* 0x000f620000000800 */
[----:B--2---:R-:W-:Y:S01]  /*14cd0*/  F2FP.BF16.F32.PACK_AB R43, R105, R104 ;  /* 0x00000068692b723e */ /* 0x004fe200000010ff */
[----:B------:R-:W-:Y:S01]  /*14ce0*/  FADD.FTZ R143, R66, R143 ;  /* 0x0000008f428f7221 */ /* 0x000fe20000010000 */
[----:B------:R-:W-:Y:S01]  /*14cf0*/  FFMA.FTZ R61, R126, UR4, -R165 ;  /* 0x000000047e3d7c23 */ /* 0x000fe200080108a5 */
[----:B------:R-:W-:Y:S02]  /*14d00*/  FADD.FTZ R71, R72, R71 ;  /* 0x0000004748477221 */ /* 0x000fe40000010000 */
[----:B------:R-:W-:Y:S02]  /*14d10*/  FADD.FTZ R132, R132, R143 ;  /* 0x0000008f84847221 */ /* 0x000fe40000010000 */
[C---:B------:R-:W-:Y:S01]  /*14d20*/  HMMA.16816.F32.BF16 R4, R40.reuse, R56, R4 ;  /* 0x000000382804723c */ /* 0x040fe20000041804 */
[----:B------:R-:W-:Y:S01]  /*14d30*/  LDSM.16.MT88.4 R140, [R234+0x11800] ;  /* 0x01180000ea8c783b */ /* 0x000fe20000004200 */
[----:B------:R-:W-:Y:S03]  /*14d40*/  MUFU.EX2 R108, R108 ;  /* 0x0000006c006c7308 */ /* 0x000fe60000000800 */
[----:B------:R-:W-:Y:S01]  /*14d50*/  FADD.FTZ R132, R69, R132 ;  /* 0x0000008445847221 */ /* 0x000fe20000010000 */
[C---:B------:R-:W-:Y:S03]  /*14d60*/  HMMA.16816.F32.BF16 R8, R40.reuse, R58, R8 ;  /* 0x0000003a2808723c */ /* 0x040fe60000041808 */
[----:B------:R-:W2:Y:S03]  /*14d70*/  LDSM.16.MT88.4 R56, [R237+0x10800] ;  /* 0x01080000ed38783b */ /* 0x000ea60000004200 */
[----:B------:R-:W3:Y:S01]  /*14d80*/  MUFU.EX2 R109, R109 ;  /* 0x0000006d006d7308 */ /* 0x000ee20000000800 */
[----:B-----5:R-:W-:Y:S01]  /*14d90*/  F2FP.BF16.F32.PACK_AB R44, R107, R106 ;  /* 0x0000006a6b2c723e */ /* 0x020fe200000010ff */
[C---:B----4-:R-:W-:Y:S03]  /*14da0*/  HMMA.16816.F32.BF16 R12, R40.reuse, R52, R12 ;  /* 0x00000034280c723c */ /* 0x050fe6000004180c */
[----:B------:R-:W-:Y:S03]  /*14db0*/  FADD.FTZ R132, R70, R132 ;  /* 0x0000008446847221 */ /* 0x000fe60000010000 */
[C---:B------:R-:W-:Y:S01]  /*14dc0*/  HMMA.16816.F32.BF16 R16, R40.reuse, R54, R16 ;  /* 0x000000362810723c */ /* 0x040fe20000041810 */
[----:B------:R-:W4:Y:S01]  /*14dd0*/  LDSM.16.MT88.4 R52, [R235+0x10800] ;  /* 0x01080000eb34783b */ /* 0x000f220000004200 */
[----:B------:R-:W-:Y:S03]  /*14de0*/  MUFU.EX2 R110, R110 ;  /* 0x0000006e006e7308 */ /* 0x000fe60000000800 */
[----:B------:R-:W-:Y:S01]  /*14df0*/  FADD.FTZ R132, R73, R132 ;  /* 0x0000008449847221 */ /* 0x000fe20000010000 */
[C---:B-1----:R-:W-:Y:S06]  /*14e00*/  HMMA.16816.F32.BF16 R20, R40.reuse, R48, R20 ;  /* 0x000000302814723c */ /* 0x042fec0000041814 */
[----:B------:R-:W1:Y:S01]  /*14e10*/  MUFU.EX2 R111, R111 ;  /* 0x0000006f006f7308 */ /* 0x000e620000000800 */
[----:B---3--:R-:W-:Y:S01]  /*14e20*/  F2FP.BF16.F32.PACK_AB R45, R109, R108 ;  /* 0x0000006c6d2d723e */ /* 0x008fe200000010ff */
[C---:B------:R-:W-:Y:S01]  /*14e30*/  HMMA.16816.F32.BF16 R24, R40.reuse, R50, R24 ;  /* 0x000000322818723c */ /* 0x040fe20000041818 */
[----:B------:R-:W3:Y:S02]  /*14e40*/  LDSM.16.MT88.4 R48, [R234+0x10800] ;  /* 0x01080000ea30783b */ /* 0x000ee40000004200 */
[----:B------:R-:W-:Y:S03]  /*14e50*/  FADD.FTZ R74, R74, R132 ;  /* 0x000000844a4a7221 */ /* 0x000fe60000010000 */
[C---:B------:R-:W-:Y:S02]  /*14e60*/  HMMA.16816.F32.BF16 R28, R40.reuse, R36, R28 ;  /* 0x00000024281c723c */ /* 0x040fe4000004181c */
[----:B------:R-:W-:Y:S03]  /*14e70*/  MUFU.EX2 R112, R112 ;  /* 0x0000007000707308 */ /* 0x000fe60000000800 */
[----:B------:R-:W-:Y:S01]  /*14e80*/  FADD.FTZ R76, R76, R71 ;  /* 0x000000474c4c7221 */ /* 0x000fe20000010000 */
[----:B------:R-:W-:Y:S01]  /*14e90*/  HMMA.16816.F32.BF16 R32, R40, R38, R32 ;  /* 0x000000262820723c */ /* 0x000fe20000041820 */
[----:B------:R-:W5:Y:S05]  /*14ea0*/  LDSM.16.MT88.4 R36, [R233+0x10800] ;  /* 0x01080000e924783b */ /* 0x000f6a0000004200 */
[----:B------:R-:W2:Y:S01]  /*14eb0*/  MUFU.EX2 R113, R113 ;  /* 0x0000007100717308 */ /* 0x000ea20000000800 */
[----:B-1----:R-:W-:Y:S01]  /*14ec0*/  F2FP.BF16.F32.PACK_AB R46, R111, R110 ;  /* 0x0000006e6f2e723e */ /* 0x002fe200000010ff */
[----:B------:R-:W-:Y:S03]  /*14ed0*/  FADD.FTZ R76, R75, R76 ;  /* 0x0000004c4b4c7221 */ /* 0x000fe60000010000 */
[----:B------:R-:W-:Y:S01]  /*14ee0*/  FADD.FTZ R78, R78, R74 ;  /* 0x0000004a4e4e7221 */ /* 0x000fe20000010000 */
[----:B------:R-:W1:Y:S04]  /*14ef0*/  LDSM.16.MT88.4 R40, [R237+0x11000] ;  /* 0x01100000ed28783b */ /* 0x000e680000004200 */
[----:B------:R-:W-:Y:S01]  /*14f00*/  MUFU.EX2 R114, R114 ;  /* 0x0000007200727308 */ /* 0x000fe20000000800 */
[----:B------:R-:W-:Y:S01]  /*14f10*/  FADD.FTZ R76, R79, R76 ;  /* 0x0000004c4f4c7221 */ /* 0x000fe20000010000 */
[----:B------:R-:W-:Y:S03]  /*14f20*/  FADD.FTZ R78, R77, R78 ;  /* 0x0000004e4d4e7221 */ /* 0x000fe60000010000 */
[----:B------:R-:W-:Y:S01]  /*14f30*/  FADD.FTZ R80, R80, R76 ;  /* 0x0000004c50507221 */ /* 0x000fe20000010000 */
[----:B------:R-:W-:Y:S04]  /*14f40*/  FADD.FTZ R78, R82, R78 ;  /* 0x0000004e524e7221 */ /* 0x000fe80000010000 */
[----:B------:R-:W1:Y:S01]  /*14f50*/  MUFU.EX2 R115, R115 ;  /* 0x0000007300737308 */ /* 0x000e620000000800 */
[----:B--2---:R-:W-:Y:S01]  /*14f60*/  F2FP.BF16.F32.PACK_AB R47, R113, R112 ;  /* 0x00000070712f723e */ /* 0x004fe200000010ff */
[----:B------:R-:W-:Y:S01]  /*14f70*/  FADD.FTZ R80, R83, R80 ;  /* 0x0000005053507221 */ /* 0x000fe20000010000 */
[----:B------:R-:W-:Y:S03]  /*14f80*/  FADD.FTZ R78, R81, R78 ;  /* 0x0000004e514e7221 */ /* 0x000fe60000010000 */
[----:B------:R-:W-:Y:S01]  /*14f90*/  FADD.FTZ R80, R84, R80 ;  /* 0x0000005054507221 */ /* 0x000fe20000010000 */
[----:B------:R-:W-:Y:S01]  /*14fa0*/  FADD.FTZ R86, R86, R78 ;  /* 0x0000004e56567221 */ /* 0x000fe20000010000 */
[C---:B------:R-:W-:Y:S02]  /*14fb0*/  HMMA.16816.F32.BF16 R4, R44.reuse, R56, R4 ;  /* 0x000000382c04723c */ /* 0x040fe40000041804 */
[----:B------:R-:W-:Y:S03]  /*14fc0*/  MUFU.EX2 R116, R116 ;  /* 0x0000007400747308 */ /* 0x000fe60000000800 */
[----:B------:R-:W-:Y:S01]  /*14fd0*/  FADD.FTZ R88, R88, R80 ;  /* 0x0000005058587221 */ /* 0x000fe20000010000 */
[C---:B------:R-:W-:Y:S06]  /*14fe0*/  HMMA.16816.F32.BF16 R8, R44.reuse, R58, R8 ;  /* 0x0000003a2c08723c */ /* 0x040fec0000041808 */
[----:B------:R-:W2:Y:S01]  /*14ff0*/  MUFU.EX2 R117, R117 ;  /* 0x0000007500757308 */ /* 0x000ea20000000800 */
[--C-:B------:R-:W-:Y:S01]  /*15000*/  FFMA.FTZ R57, R122, UR4, -R165.reuse ;  /* 0x000000047a397c23 */ /* 0x100fe200080108a5 */
[C---:B----4-:R-:W-:Y:S08]  /*15010*/  HMMA.16816.F32.BF16 R12, R44.reuse, R52, R12 ;  /* 0x000000342c0c723c */ /* 0x050ff0000004180c */
[----:B------:R-:W-:Y:S01]  /*15020*/  MUFU.EX2 R118, R118 ;  /* 0x0000007600767308 */ /* 0x000fe20000000800 */
[C---:B------:R-:W-:Y:S01]  /*15030*/  HMMA.16816.F32.BF16 R16, R44.reuse, R54, R16 ;  /* 0x000000362c10723c */ /* 0x040fe20000041810 */
[----:B------:R-:W4:Y:S02]  /*15040*/  LDSM.16.MT88.4 R52, [R235+0x11000] ;  /* 0x01100000eb34783b */ /* 0x000f240000004200 */
[----:B------:R-:W-:Y:S03]  /*15050*/  FFMA.FTZ R58, R123, UR4, -R165 ;  /* 0x000000047b3a7c23 */ /* 0x000fe600080108a5 */
[C---:B---3--:R-:W-:Y:S03]  /*15060*/  HMMA.16816.F32.BF16 R20, R44.reuse, R48, R20 ;  /* 0x000000302c14723c */ /* 0x048fe60000041814 */
[----:B------:R-:W3:Y:S02]  /*15070*/  MUFU.EX2 R56, R121 ;  /* 0x0000007900387308 */ /* 0x000ee40000000800 */
[--C-:B------:R-:W-:Y:S01]  /*15080*/  FFMA.FTZ R59, R124, UR4, -R168.reuse ;  /* 0x000000047c3b7c23 */ /* 0x100fe200080108a8 */
[C---:B------:R-:W-:Y:S01]  /*15090*/  HMMA.16816.F32.BF16 R24, R44.reuse, R50, R24 ;  /* 0x000000322c18723c */ /* 0x040fe20000041818 */
[----:B------:R-:W4:Y:S06]  /*150a0*/  LDSM.16.MT88.4 R48, [R234+0x11000] ;  /* 0x01100000ea30783b */ /* 0x000f2c0000004200 */
[----:B------:R-:W-:Y:S01]  /*150b0*/  MUFU.EX2 R57, R57 ;  /* 0x0000003900397308 */ /* 0x000fe20000000800 */
[----:B------:R-:W-:Y:S01]  /*150c0*/  FFMA.FTZ R168, R129, UR4, -R168 ;  /* 0x0000000481a87c23 */ /* 0x000fe200080108a8 */
[C---:B-----5:R-:W-:Y:S08]  /*150d0*/  HMMA.16816.F32.BF16 R28, R44.reuse, R36, R28 ;  /* 0x000000242c1c723c */ /* 0x060ff0000004181c */
[----:B------:R-:W5:Y:S01]  /*150e0*/  MUFU.EX2 R58, R58 ;  /* 0x0000003a003a7308 */ /* 0x000f620000000800 */
[----:B------:R-:W-:Y:S01]  /*150f0*/  HMMA.16816.F32.BF16 R32, R44, R38, R32 ;  /* 0x000000262c20723c */ /* 0x000fe20000041820 */
[----:B------:R-:W4:Y:S02]  /*15100*/  LDSM.16.MT88.4 R44, [R233+0x11000] ;  /* 0x01100000e92c783b */ /* 0x000f240000004200 */
[----:B-1----:R-:W-:Y:S01]  /*15110*/  F2FP.BF16.F32.PACK_AB R36, R115, R114 ;  /* 0x000000727324723e */ /* 0x002fe200000010ff */
[----:B------:R-:W-:Y:S01]  /*15120*/  FADD.FTZ R86, R85, R86 ;  /* 0x0000005655567221 */ /* 0x000fe20000010000 */
[----:B--2---:R-:W-:Y:S01]  /*15130*/  F2FP.BF16.F32.PACK_AB R37, R117, R116 ;  /* 0x000000747525723e */ /* 0x004fe200000010ff */
[----:B------:R-:W-:Y:S03]  /*15140*/  FADD.FTZ R88, R87, R88 ;  /* 0x0000005857587221 */ /* 0x000fe60000010000 */
[----:B------:R-:W-:Y:S02]  /*15150*/  MUFU.EX2 R168, R168 ;  /* 0x000000a800a87308 */ /* 0x000fe40000000800 */
[----:B---3--:R-:W-:Y:S01]  /*15160*/  F2FP.BF16.F32.PACK_AB R38, R56, R118 ;  /* 0x000000763826723e */ /* 0x008fe200000010ff */
[----:B------:R-:W-:Y:S01]  /*15170*/  FADD.FTZ R86, R89, R86 ;  /* 0x0000005659567221 */ /* 0x000fe20000010000 */
[----:B------:R-:W-:Y:S01]  /*15180*/  FADD.FTZ R88, R91, R88 ;  /* 0x000000585b587221 */ /* 0x000fe20000010000 */
[----:B-----5:R-:W-:Y:S05]  /*15190*/  F2FP.BF16.F32.PACK_AB R39, R58, R57 ;  /* 0x000000393a27723e */ /* 0x020fea00000010ff */
[----:B------:R-:W-:Y:S01]  /*151a0*/  MUFU.EX2 R59, R59 ;  /* 0x0000003b003b7308 */ /* 0x000fe20000000800 */
[----:B------:R-:W-:Y:S01]  /*151b0*/  FADD.FTZ R88, R92, R88 ;  /* 0x000000585c587221 */ /* 0x000fe20000010000 */
[----:B------:R-:W-:Y:S03]  /*151c0*/  FADD.FTZ R86, R90, R86 ;  /* 0x000000565a567221 */ /* 0x000fe60000010000 */
[----:B------:R-:W-:Y:S01]  /*151d0*/  FADD.FTZ R96, R96, R88 ;  /* 0x0000005860607221 */ /* 0x000fe20000010000 */
[C---:B------:R-:W-:Y:S04]  /*151e0*/  HMMA.16816.F32.BF16 R4, R36.reuse, R40, R4 ;  /* 0x000000282404723c */ /* 0x040fe80000041804 */
[----:B------:R-:W-:Y:S01]  /*151f0*/  MUFU.EX2 R40, R128 ;  /* 0x0000008000287308 */ /* 0x000fe20000000800 */
[----:B------:R-:W-:Y:S01]  /*15200*/  FADD.FTZ R96, R95, R96 ;  /* 0x000000605f607221 */ /* 0x000fe20000010000 */
[C---:B------:R-:W-:Y:S08]  /*15210*/  HMMA.16816.F32.BF16 R8, R36.reuse, R42, R8 ;  /* 0x0000002a2408723c */ /* 0x040ff00000041808 */
[----:B------:R-:W1:Y:S03]  /*15220*/  MUFU.EX2 R60, R60 ;  /* 0x0000003c003c7308 */ /* 0x000e660000000800 */
[----:B------:R-:W-:Y:S01]  /*15230*/  FADD.FTZ R93, R93, R86 ;  /* 0x000000565d5d7221 */ /* 0x000fe20000010000 */
[C---:B----4-:R-:W-:Y:S03]  /*15240*/  HMMA.16816.F32.BF16 R12, R36.reuse, R52, R12 ;  /* 0x00000034240c723c */ /* 0x050fe6000004180c */
[----:B------:R-:W-:Y:S03]  /*15250*/  FADD.FTZ R93, R94, R93 ;  /* 0x0000005d5e5d7221 */ /* 0x000fe60000010000 */
[C---:B------:R-:W-:Y:S01]  /*15260*/  HMMA.16816.F32.BF16 R16, R36.reuse, R54, R16 ;  /* 0x000000362410723c */ /* 0x040fe20000041810 */
[----:B------:R-:W-:Y:S04]  /*15270*/  MUFU.EX2 R61, R61 ;  /* 0x0000003d003d7308 */ /* 0x000fe80000000800 */
[----:B------:R-:W-:Y:S01]  /*15280*/  FADD.FTZ R93, R97, R93 ;  /* 0x0000005d615d7221 */ /* 0x000fe20000010000 */
[C---:B------:R-:W-:Y:S05]  /*15290*/  HMMA.16816.F32.BF16 R20, R36.reuse, R48, R20 ;  /* 0x000000302414723c */ /* 0x040fea0000041814 */
[----:B------:R-:W2:Y:S01]  /*152a0*/  MUFU.EX2 R62, R62 ;  /* 0x0000003e003e7308 */ /* 0x000ea20000000800 */
[--C-:B------:R-:W-:Y:S01]  /*152b0*/  FFMA.FTZ R41, R130, UR4, -R165.reuse ;  /* 0x0000000482297c23 */ /* 0x100fe200080108a5 */
[C---:B------:R-:W-:Y:S04]  /*152c0*/  HMMA.16816.F32.BF16 R24, R36.reuse, R50, R24 ;  /* 0x000000322418723c */ /* 0x040fe80000041818 */
[----:B------:R-:W-:Y:S02]  /*152d0*/  FFMA.FTZ R165, R131, UR4, -R165 ;  /* 0x0000000483a57c23 */ /* 0x000fe400080108a5 */
[C---:B------:R-:W-:Y:S02]  /*152e0*/  HMMA.16816.F32.BF16 R28, R36.reuse, R44, R28 ;  /* 0x0000002c241c723c */ /* 0x040fe4000004181c */
[----:B------:R-:W-:Y:S03]  /*152f0*/  MUFU.EX2 R41, R41 ;  /* 0x0000002900297308 */ /* 0x000fe60000000800 */
[----:B------:R-:W-:Y:S01]  /*15300*/  FADD.FTZ R99, R99, R96 ;  /* 0x0000006063637221 */ /* 0x000fe20000010000 */
[----:B------:R-:W-:Y:S01]  /*15310*/  HMMA.16816.F32.BF16 R32, R36, R46, R32 ;  /* 0x0000002e2420723c */ /* 0x000fe20000041820 */
[----:B------:R-:W3:Y:S05]  /*15320*/  LDSM.16.MT88.4 R36, [R233+0x11800] ;  /* 0x01180000e924783b */ /* 0x000eea0000004200 */
[----:B------:R-:W4:Y:S01]  /*15330*/  MUFU.EX2 R165, R165 ;  /* 0x000000a500a57308 */ /* 0x000f220000000800 */
[----:B------:R-:W-:Y:S01]  /*15340*/  FADD.FTZ R98, R98, R93 ;  /* 0x0000005d62627221 */ /* 0x000fe20000010000 */
[----:B------:R-:W-:Y:S03]  /*15350*/  FADD.FTZ R99, R3, R99 ;  /* 0x0000006303637221 */ /* 0x000fe60000010000 */
[----:B-1----:R-:W-:Y:S01]  /*15360*/  F2FP.BF16.F32.PACK_AB R132, R60, R59 ;  /* 0x0000003b3c84723e */ /* 0x002fe200000010ff */
[----:B------:R-:W-:Y:S01]  /*15370*/  FADD.FTZ R98, R100, R98 ;  /* 0x0000006264627221 */ /* 0x000fe20000010000 */
[----:B------:R-:W-:Y:S01]  /*15380*/  FADD.FTZ R99, R102, R99 ;  /* 0x0000006366637221 */ /* 0x000fe20000010000 */
[----:B--2---:R-:W-:Y:S02]  /*15390*/  F2FP.BF16.F32.PACK_AB R133, R62, R61 ;  /* 0x0000003d3e85723e */ /* 0x004fe400000010ff */
[----:B------:R-:W-:Y:S01]  /*153a0*/  FADD.FTZ R101, R101, R98 ;  /* 0x0000006265657221 */ /* 0x000fe20000010000 */
[----:B------:R-:W-:Y:S01]  /*153b0*/  FADD.FTZ R103, R103, R99 ;  /* 0x0000006367677221 */ /* 0x000fe20000010000 */
[----:B------:R-:W-:Y:S02]  /*153c0*/  F2FP.BF16.F32.PACK_AB R134, R168, R40 ;  /* 0x00000028a886723e */ /* 0x000fe400000010ff */
[----:B------:R-:W-:Y:S01]  /*153d0*/  FADD.FTZ R101, R104, R101 ;  /* 0x0000006568657221 */ /* 0x000fe20000010000 */
[----:B------:R-:W-:Y:S01]  /*153e0*/  FADD.FTZ R103, R106, R103 ;  /* 0x000000676a677221 */ /* 0x000fe20000010000 */
[----:B----4-:R-:W-:Y:S02]  /*153f0*/  F2FP.BF16.F32.PACK_AB R135, R165, R41 ;  /* 0x00000029a587723e */ /* 0x010fe400000010ff */
        /* <DEDUP_REMOVED lines=29> */
[----:B------:R-:W-:Y:S04]  /*155d0*/  FADD.FTZ R57, R62, R57 ;  /* 0x000000393e397221 */ /* 0x000fe80000010000 */
[----:B------:R1:W-:Y:S01]  /*155e0*/  STL [R1+0x8], R3 ;  /* 0x0000080301007387 */ /* 0x0003e20000100800 */
[----:B------:R-:W-:Y:S04]  /*155f0*/  FADD.FTZ R57, R41, R57 ;  /* 0x0000003929397221 */ /* 0x000fe80000010000 */
[----:B------:R-:W-:Y:S05]  /*15600*/  FADD.FTZ R4, R165, R57 ;  /* 0x00000039a5047221 */ /* 0x000fea0000010000 */
[----:B------:R2:W-:Y:S01]  /*15610*/  STL [R1+0x4], R4 ;  /* 0x0000040401007387 */ /* 0x0005e20000100800 */
[----:B-1----:R-:W-:Y:S01]  /*15620*/  MOV R3, R0 ;  /* 0x0000000000037202 */ /* 0x002fe20000000f00 */
[----:B------:R-:W-:Y:S06]  /*15630*/  @P1 BRA `(.L_x_2294) ;  /* 0xffffffac00f41947 */ /* 0x000fec000383ffff */
.L_x_2290:
[----:B------:R-:W2:Y:S04]  /*15640*/  LDL.LU R6, [R1+0x8] ;  /* 0x0000080001067983 */ /* 0x000ea80000300800 */
[----:B------:R-:W3:Y:S01]  /*15650*/  LDL.LU R5, [R1+0x4] ;  /* 0x0000040001057983 */ /* 0x000ee20000300800 */
[----:B------:R-:W1:Y:S01]  /*15660*/  S2UR UR4, SR_CgaCtaId ;  /* 0x00000000000479c3 */ /* 0x000e620000008800 */
[----:B------:R-:W-:Y:S01]  /*15670*/  MOV R7, 0x3f800000 ;  /* 0x3f80000000077802 */ /* 0x000fe20000000f00 */
[----:B------:R-:W-:Y:S01]  /*15680*/  UMOV UR6, 0x400 ;  /* 0x0000040000067882 */ /* 0x000fe20000000000 */
[----:B------:R-:W-:Y:S01]  /*15690*/  MOV R8, 0x3f800000 ;  /* 0x3f80000000087802 */ /* 0x000fe20000000f00 */
[----:B------:R-:W-:Y:S02]  /*156a0*/  UISETP.NE.AND UP0, UPT, UR5, -0x1, UPT ;  /* 0xffffffff0500788c */ /* 0x000fe4000bf05270 */
[----:B-1----:R-:W-:-:S09]  /*156b0*/  ULEA UR4, UR4, UR6, 0x18 ;  /* 0x0000000604047291 */ /* 0x002fd2000f8ec03f */
[----:B------:R-:W-:Y:S02]  /*156c0*/  @UP0 ULDC.64 UR6, c[0x0][0x298] ;  /* 0x0000a60000060ab9 */ /* 0x000fe40000000a00 */
[----:B------:R-:W-:-:S04]  /*156d0*/  @UP0 UIMAD.WIDE.U32 UR8, UR5, UR6, URZ ;  /* 0x00000006050802a5 */ /* 0x000fc8000f8e003f */
[----:B------:R-:W-:Y:S01]  /*156e0*/  @UP0 UIMAD UR7, UR5, UR7, UR9 ;  /* 0x00000007050702a4 */ /* 0x000fe2000f8e0209 */
[----:B--2---:R-:W1:Y:S04]  /*156f0*/  SHFL.BFLY PT, R4, R6, 0x2, 0x1f ;  /* 0x0c401f0006047f89 */ /* 0x004e6800000e0000 */
[----:B---3--:R-:W2:Y:S01]  /*15700*/  SHFL.BFLY PT, R3, R5, 0x2, 0x1f ;  /* 0x0c401f0005037f89 */ /* 0x008ea200000e0000 */
[----:B-1----:R-:W-:Y:S01]  /*15710*/  FADD.FTZ R4, R4, R6 ;  /* 0x0000000604047221 */ /* 0x002fe20000010000 */
[----:B--2---:R-:W-:-:S04]  /*15720*/  FADD.FTZ R3, R3, R5 ;  /* 0x0000000503037221 */ /* 0x004fc80000010000 */
[----:B------:R-:W1:Y:S04]  /*15730*/  SHFL.BFLY PT, R6, R4, 0x1, 0x1f ;  /* 0x0c201f0004067f89 */ /* 0x000e6800000e0000 */
[----:B------:R-:W2:Y:S01]  /*15740*/  SHFL.BFLY PT, R5, R3, 0x1, 0x1f ;  /* 0x0c201f0003057f89 */ /* 0x000ea200000e0000 */
[----:B-1----:R-:W-:Y:S02]  /*15750*/  FADD.FTZ R6, R4, R6 ;  /* 0x0000000604067221 */ /* 0x002fe40000010000 */
[----:B------:R-:W1:Y:S01]  /*15760*/  S2R R4, SR_TID.X ;  /* 0x0000000000047919 */ /* 0x000e620000002100 */
[----:B--2---:R-:W-:Y:S02]  /*15770*/  FADD.FTZ R5, R3, R5 ;  /* 0x0000000503057221 */ /* 0x004fe40000010000 */
[----:B------:R-:W-:-:S03]  /*15780*/  FSETP.NE.FTZ.AND P4, PT, R6, RZ, PT ;  /* 0x000000ff0600720b */ /* 0x000fc60003f95000 */
[----:B------:R-:W-:-:S10]  /*15790*/  FSETP.NE.FTZ.AND P3, PT, R5, RZ, PT ;  /* 0x000000ff0500720b */ /* 0x000fd40003f75000 */
[----:B------:R-:W2:Y:S08]  /*157a0*/  @P4 MUFU.RCP R7, R6 ;  /* 0x0000000600074308 */ /* 0x000eb00000001000 */
[----:B------:R-:W3:Y:S01]  /*157b0*/  @P3 MUFU.RCP R8, R5 ;  /* 0x0000000500083308 */ /* 0x000ee20000001000 */
[----:B-1----:R-:W-:Y:S01]  /*157c0*/  SHF.R.S32.HI R3, RZ, 0x1f, R4 ;  /* 0x0000001fff037819 */ /* 0x002fe20000011404 */
[C---:B--2---:R-:W-:Y:S01]  /*157d0*/  FMUL.FTZ R160, R7.reuse, R160 ;  /* 0x000000a007a07220 */ /* 0x044fe20000410000 */
[C---:B------:R-:W-:Y:S01]  /*157e0*/  FMUL.FTZ R161, R7.reuse, R161 ;  /* 0x000000a107a17220 */ /* 0x040fe20000410000 */
[----:B------:R-:W-:Y:S01]  /*157f0*/  FMUL.FTZ R156, R7, R156 ;  /* 0x0000009c079c7220 */ /* 0x000fe20000410000 */
[-C--:B------:R-:W-:Y:S01]  /*15800*/  LEA.HI R9, R3, R4.reuse, RZ, 0x2 ;  /* 0x0000000403097211 */ /* 0x080fe200078f10ff */
[----:B------:R-:W-:Y:S01]  /*15810*/  FMUL.FTZ R157, R7, R157 ;  /* 0x0000009d079d7220 */ /* 0x000fe20000410000 */
[----:B------:R-:W-:Y:S01]  /*15820*/  LEA.HI R3, R3, R4, RZ, 0x5 ;  /* 0x0000000403037211 */ /* 0x000fe200078f28ff */
[----:B------:R-:W-:Y:S01]  /*15830*/  FMUL.FTZ R152, R7, R152 ;  /* 0x0000009807987220 */ /* 0x000fe20000410000 */
[--C-:B------:R-:W-:Y:S01]  /*15840*/  SHF.R.S32.HI R11, RZ, 0x2, R9.reuse ;  /* 0x00000002ff0b7819 */ /* 0x100fe20000011409 */
[C---:B---3--:R-:W-:Y:S01]  /*15850*/  FMUL.FTZ R163, R8.reuse, R163 ;  /* 0x000000a308a37220 */ /* 0x048fe20000410000 */
[----:B------:R-:W-:Y:S01]  /*15860*/  SHF.R.S32.HI R10, RZ, 0x1f, R9 ;  /* 0x0000001fff0a7819 */ /* 0x000fe20000011409 */
[C---:B------:R-:W-:Y:S01]  /*15870*/  FMUL.FTZ R162, R8.reuse, R162 ;  /* 0x000000a208a27220 */ /* 0x040fe20000410000 */
[----:B------:R-:W-:Y:S01]  /*15880*/  LOP3.LUT R9, R9, 0x3ffffffc, RZ, 0xc0, !PT ;  /* 0x3ffffffc09097812 */ /* 0x000fe200078ec0ff */
[----:B------:R-:W-:Y:S01]  /*15890*/  FMUL.FTZ R159, R8, R159 ;  /* 0x0000009f089f7220 */ /* 0x000fe20000410000 */
[----:B------:R-:W-:Y:S01]  /*158a0*/  LEA.HI R10, R10, R11, RZ, 0x3 ;  /* 0x0000000b0a0a7211 */ /* 0x000fe200078f18ff */
[----:B------:R-:W-:Y:S01]  /*158b0*/  FMUL.FTZ R158, R8, R158 ;  /* 0x0000009e089e7220 */ /* 0x000fe20000410000 */
[----:B------:R-:W-:Y:S01]  /*158c0*/  SHF.R.S32.HI R12, RZ, 0x5, R3 ;  /* 0x00000005ff0c7819 */ /* 0x000fe20000011403 */
[----:B------:R-:W-:Y:S01]  /*158d0*/  IMAD.IADD R9, R4, 0x1, -R9 ;  /* 0x0000000104097824 */ /* 0x000fe200078e0a09 */
[----:B------:R-:W-:Y:S01]  /*158e0*/  LOP3.LUT R10, R10, 0xfffffff8, RZ, 0xc0, !PT ;  /* 0xfffffff80a0a7812 */ /* 0x000fe200078ec0ff */
[----:B------:R-:W-:Y:S01]  /*158f0*/  FMUL.FTZ R153, R7, R153 ;  /* 0x0000009907997220 */ /* 0x000fe20000410000 */
[C---:B------:R-:W-:Y:S01]  /*15900*/  FMUL.FTZ R155, R8.reuse, R155 ;  /* 0x0000009b089b7220 */ /* 0x040fe20000410000 */
[----:B------:R-:W-:Y:S01]  /*15910*/  FMUL.FTZ R154, R8, R154 ;  /* 0x0000009a089a7220 */ /* 0x000fe20000410000 */
[----:B------:R-:W-:Y:S01]  /*15920*/  LEA R9, R12, R9, 0x9 ;  /* 0x000000090c097211 */ /* 0x000fe200078e48ff */
[----:B------:R-:W-:-:S02]  /*15930*/  IMAD.IADD R10, R11, 0x1, -R10 ;  /* 0x000000010b0a7824 */ /* 0x000fc400078e0a0a */
[C---:B------:R-:W-:Y:S01]  /*15940*/  FMUL.FTZ R148, R7.reuse, R148 ;  /* 0x0000009407947220 */ /* 0x040fe20000410000 */
[C---:B------:R-:W-:Y:S01]  /*15950*/  FMUL.FTZ R149, R7.reuse, R149 ;  /* 0x0000009507957220 */ /* 0x040fe20000410000 */
[C---:B------:R-:W-:Y:S01]  /*15960*/  FMUL.FTZ R151, R8.reuse, R151 ;  /* 0x0000009708977220 */ /* 0x040fe20000410000 */
[----:B------:R-:W-:Y:S01]  /*15970*/  FMUL.FTZ R150, R8, R150 ;  /* 0x0000009608967220 */ /* 0x000fe20000410000 */
[----:B------:R-:W-:Y:S01]  /*15980*/  SHF.L.U32 R11, R10, 0x6, RZ ;  /* 0x000000060a0b7819 */ /* 0x000fe200000006ff */
[C---:B------:R-:W-:Y:S01]  /*15990*/  FMUL.FTZ R144, R7.reuse, R144 ;  /* 0x0000009007907220 */ /* 0x040fe20000410000 */
[----:B------:R-:W-:Y:S01]  /*159a0*/  FMUL.FTZ R145, R7, R145 ;  /* 0x0000009107917220 */ /* 0x000fe20000410000 */
[C---:B------:R-:W-:Y:S01]  /*159b0*/  FMUL.FTZ R147, R8.reuse, R147 ;  /* 0x0000009308937220 */ /* 0x040fe20000410000 */
[----:B------:R-:W-:Y:S01]  /*159c0*/  LOP3.LUT R13, R11, 0x1c0, RZ, 0xc0, !PT ;  /* 0x000001c00b0d7812 */ /* 0x000fe200078ec0ff */
[----:B------:R-:W-:Y:S01]  /*159d0*/  FMUL.FTZ R146, R8, R146 ;  /* 0x0000009208927220 */ /* 0x000fe20000410000 */
[----:B------:R-:W-:Y:S01]  /*159e0*/  LOP3.LUT R11, R10, 0x1, RZ, 0xc0, !PT ;  /* 0x000000010a0b7812 */ /* 0x000fe200078ec0ff */
[----:B------:R-:W-:Y:S01]  /*159f0*/  FMUL.FTZ R140, R7, R140 ;  /* 0x0000008c078c7220 */ /* 0x000fe20000410000 */
[----:B------:R-:W-:Y:S01]  /*15a00*/  LEA.HI R13, R13, R13, RZ, 0x1d ;  /* 0x0000000d0d0d7211 */ /* 0x000fe200078fe8ff */
[----:B------:R-:W-:Y:S01]  /*15a10*/  FMUL.FTZ R141, R7, R141 ;  /* 0x0000008d078d7220 */ /* 0x000fe20000410000 */
[----:B------:R-:W-:Y:S01]  /*15a20*/  ISETP.NE.U32.AND P0, PT, R11, 0x1, PT ;  /* 0x000000010b00780c */ /* 0x000fe20003f05070 */
[----:B------:R-:W-:Y:S01]  /*15a30*/  IMAD.MOV.U32 R11, RZ, RZ, 0x10 ;  /* 0x00000010ff0b7424 */ /* 0x000fe200078e00ff */
[----:B------:R-:W-:Y:S01]  /*15a40*/  LEA R9, R9, R13, 0x1 ;  /* 0x0000000d09097211 */ /* 0x000fe200078e08ff */
[----:B------:R-:W-:Y:S01]  /*15a50*/  FMUL.FTZ R143, R8, R143 ;  /* 0x0000008f088f7220 */ /* 0x000fe20000410000 */
[----:B------:R-:W-:Y:S01]  /*15a60*/  R2P PR, R10, 0x6 ;  /* 0x000000060a007804 */ /* 0x000fe20000000000 */
[----:B------:R-:W-:Y:S01]  /*15a70*/  IMAD.MOV.U32 R10, RZ, RZ, 0x20 ;  /* 0x00000020ff0a7424 */ /* 0x000fe200078e00ff */
[----:B------:R-:W-:Y:S01]  /*15a80*/  SEL R11, R11, 0xfffffff0, P0 ;  /* 0xfffffff00b0b7807 */ /* 0x000fe20000000000 */
[----:B------:R-:W-:Y:S01]  /*15a90*/  FMUL.FTZ R142, R8, R142 ;  /* 0x0000008e088e7220 */ /* 0x000fe20000410000 */
[----:B------:R-:W-:Y:S01]  /*15aa0*/  LEA R9, R9, UR4, 0x1 ;  /* 0x0000000409097c11 */ /* 0x000fe2000f8e08ff */
[C---:B------:R-:W-:Y:S01]  /*15ab0*/  FMUL.FTZ R136, R7.reuse, R136 ;  /* 0x0000008807887220 */ /* 0x040fe20000410000 */
[----:B------:R-:W-:Y:S01]  /*15ac0*/  SEL R10, R10, 0xffffffe0, !P1 ;  /* 0xffffffe00a0a7807 */ /* 0x000fe20004800000 */
[----:B------:R-:W-:Y:S01]  /*15ad0*/  FMUL.FTZ R137, R7, R137 ;  /* 0x0000008907897220 */ /* 0x000fe20000410000 */
[----:B------:R-:W-:Y:S01]  /*15ae0*/  IADD3 R13, R9, R11, RZ ;  /* 0x0000000b090d7210 */ /* 0x000fe20007ffe0ff */
[C---:B------:R-:W-:Y:S01]  /*15af0*/  FMUL.FTZ R139, R8.reuse, R139 ;  /* 0x0000008b088b7220 */ /* 0x040fe20000410000 */
[----:B------:R-:W-:Y:S01]  /*15b00*/  F2FP.BF16.F32.PACK_AB R160, R161, R160 ;  /* 0x000000a0a1a0723e */ /* 0x000fe200000010ff */
[--C-:B------:R-:W-:Y:S01]  /*15b10*/  IMAD.IADD R15, R9, 0x1, R10.reuse ;  /* 0x00000001090f7824 */ /* 0x100fe200078e020a */
[----:B------:R-:W-:Y:S01]  /*15b20*/  F2FP.BF16.F32.PACK_AB R162, R163, R162 ;  /* 0x000000a2a3a2723e */ /* 0x000fe200000010ff */
[----:B------:R-:W-:Y:S01]  /*15b30*/  IMAD.IADD R16, R13, 0x1, R10 ;  /* 0x000000010d107824 */ /* 0x000fe200078e020a */
[----:B------:R-:W-:Y:S01]  /*15b40*/  F2FP.BF16.F32.PACK_AB R156, R157, R156 ;  /* 0x0000009c9d9c723e */ /* 0x000fe200000010ff */
[C---:B------:R-:W-:Y:S01]  /*15b50*/  FMUL.FTZ R138, R8.reuse, R138 ;  /* 0x0000008a088a7220 */ /* 0x040fe20000410000 */
[----:B------:R-:W-:Y:S01]  /*15b60*/  F2FP.BF16.F32.PACK_AB R158, R159, R158 ;  /* 0x0000009e9f9e723e */ /* 0x000fe200000010ff */
[C---:B------:R-:W-:Y:S01]  /*15b70*/  FMUL.FTZ R135, R8.reuse, R135 ;  /* 0x0000008708877220 */ /* 0x040fe20000410000 */
[----:B------:R-:W-:Y:S01]  /*15b80*/  IADD3 R14, R9, 0x40, RZ ;  /* 0x00000040090e7810 */ /* 0x000fe20007ffe0ff */
[----:B------:R-:W-:Y:S01]  /*15b90*/  STS [R9], R160 ;  /* 0x000000a009007388 */ /* 0x000fe20000000800 */
[----:B------:R-:W-:Y:S01]  /*15ba0*/  F2FP.BF16.F32.PACK_AB R152, R153, R152 ;  /* 0x000000989998723e */ /* 0x000fe200000010ff */
[----:B------:R-:W-:Y:S01]  /*15bb0*/  FMUL.FTZ R132, R7, R132 ;  /* 0x0000008407847220 */ /* 0x000fe20000410000 */
[----:B------:R-:W-:Y:S01]  /*15bc0*/  F2FP.BF16.F32.PACK_AB R154, R155, R154 ;  /* 0x0000009a9b9a723e */ /* 0x000fe200000010ff */
[----:B------:R1:W-:Y:S01]  /*15bd0*/  STS [R9+0x400], R162 ;  /* 0x000400a209007388 */ /* 0x0003e20000000800 */
[----:B------:R-:W-:Y:S01]  /*15be0*/  @P2 IADD3 R14, R9, -0x40, RZ ;  /* 0xffffffc0090e2810 */ /* 0x000fe20007ffe0ff */
[----:B------:R-:W-:Y:S01]  /*15bf0*/  FMUL.FTZ R8, R8, R134 ;  /* 0x0000008608087220 */ /* 0x000fe20000410000 */
[----:B------:R-:W-:Y:S01]  /*15c00*/  F2FP.BF16.F32.PACK_AB R148, R149, R148 ;  /* 0x000000949594723e */ /* 0x000fe200000010ff */
[----:B------:R-:W-:Y:S01]  /*15c10*/  STS [R13], R156 ;  /* 0x0000009c0d007388 */ /* 0x000fe20000000800 */
[----:B------:R-:W-:Y:S01]  /*15c20*/  F2FP.BF16.F32.PACK_AB R150, R151, R150 ;  /* 0x000000969796723e */ /* 0x000fe200000010ff */
[----:B------:R-:W-:Y:S01]  /*15c30*/  FMUL.FTZ R7, R7, R133 ;  /* 0x0000008507077220 */ /* 0x000fe20000410000 */
[----:B------:R-:W-:Y:S01]  /*15c40*/  F2FP.BF16.F32.PACK_AB R144, R145, R144 ;  /* 0x000000909190723e */ /* 0x000fe200000010ff */
[----:B------:R-:W-:Y:S01]  /*15c50*/  STS [R13+0x400], R158 ;  /* 0x0004009e0d007388 */ /* 0x000fe20000000800 */
[----:B------:R-:W-:Y:S01]  /*15c60*/  F2FP.BF16.F32.PACK_AB R146, R147, R146 ;  /* 0x000000929392723e */ /* 0x000fe200000010ff */
[----:B------:R-:W-:Y:S01]  /*15c70*/  IMAD.IADD R11, R11, 0x1, R14 ;  /* 0x000000010b0b7824 */ /* 0x000fe200078e020e */
[----:B------:R-:W-:Y:S01]  /*15c80*/  F2FP.BF16.F32.PACK_AB R140, R141, R140 ;  /* 0x0000008c8d8c723e */ /* 0x000fe200000010ff */
[----:B------:R-:W-:Y:S01]  /*15c90*/  STS [R15], R152 ;  /* 0x000000980f007388 */ /* 0x000fe20000000800 */
[----:B------:R-:W-:Y:S01]  /*15ca0*/  F2FP.BF16.F32.PACK_AB R142, R143, R142 ;  /* 0x0000008e8f8e723e */ /* 0x000fe200000010ff */
[----:B------:R-:W2:Y:S01]  /*15cb0*/  @P4 MUFU.LG2 R6, R6 ;  /* 0x0000000600064308 */ /* 0x000ea20000000c00 */
[----:B------:R-:W-:Y:S01]  /*15cc0*/  F2FP.BF16.F32.PACK_AB R136, R137, R136 ;  /* 0x000000888988723e */ /* 0x000fe200000010ff */
[----:B------:R-:W-:Y:S01]  /*15cd0*/  STS [R15+0x400], R154 ;  /* 0x0004009a0f007388 */ /* 0x000fe20000000800 */
[----:B------:R-:W-:Y:S01]  /*15ce0*/  F2FP.BF16.F32.PACK_AB R138, R139, R138 ;  /* 0x0000008a8b8a723e */ /* 0x000fe200000010ff */
[----:B------:R-:W-:Y:S01]  /*15cf0*/  ULDC.U8 UR4, c[0x0][0x3d8] ;  /* 0x0000f60000047ab9 */ /* 0x000fe20000000000 */
[----:B------:R-:W-:Y:S01]  /*15d00*/  F2FP.BF16.F32.PACK_AB R8, R135, R8 ;  /* 0x000000088708723e */ /* 0x000fe200000010ff */
[----:B------:R-:W-:Y:S01]  /*15d10*/  STS [R16], R148 ;  /* 0x0000009410007388 */ /* 0x000fe20000000800 */
[----:B------:R-:W-:-:S02]  /*15d20*/  F2FP.BF16.F32.PACK_AB R7, R7, R132 ;  /* 0x000000840707723e */ /* 0x000fc400000010ff */
[----:B------:R-:W-:Y:S01]  /*15d30*/  PLOP3.LUT P0, PT, PT, PT, UP0, 0x80, 0x0 ;  /* 0x000000000000781c */ /* 0x000fe20003f0f008 */
[----:B------:R-:W-:Y:S01]  /*15d40*/  STS [R16+0x400], R150 ;  /* 0x0004009610007388 */ /* 0x000fe20000000800 */
[----:B------:R-:W-:Y:S02]  /*15d50*/  ISETP.NE.AND P1, PT, RZ, UR4, PT ;  /* 0x00000004ff007c0c */ /* 0x000fe4000bf25270 */
[----:B-1----:R-:W-:Y:S01]  /*15d60*/  MOV R9, 0x7f800000 ;  /* 0x7f80000000097802 */ /* 0x002fe20000000f00 */
[----:B------:R-:W-:Y:S01]  /*15d70*/  STS [R14], R144 ;  /* 0x000000900e007388 */ /* 0x000fe20000000800 */
[----:B--2---:R-:W-:-:S03]  /*15d80*/  @P4 FMUL.FTZ R6, R6, 0.69314718246459960938 ;  /* 0x3f31721806064820 */ /* 0x004fc60000410000 */
[----:B------:R1:W-:Y:S04]  /*15d90*/  STS [R14+0x400], R146 ;  /* 0x000400920e007388 */ /* 0x0003e80000000800 */
[----:B------:R-:W-:Y:S04]  /*15da0*/  STS [R11], R140 ;  /* 0x0000008c0b007388 */ /* 0x000fe80000000800 */
[----:B------:R-:W-:Y:S01]  /*15db0*/  STS [R11+0x400], R142 ;  /* 0x0004008e0b007388 */ /* 0x000fe20000000800 */
[C---:B-1----:R-:W-:Y:S01]  /*15dc0*/  IADD3 R14, R10.reuse, R14, RZ ;  /* 0x0000000e0a0e7210 */ /* 0x042fe20007ffe0ff */
[----:B------:R-:W-:-:S04]  /*15dd0*/  IMAD.IADD R10, R10, 0x1, R11 ;  /* 0x000000010a0a7824 */ /* 0x000fc800078e020b */
[----:B------:R-:W-:Y:S04]  /*15de0*/  STS [R14], R136 ;  /* 0x000000880e007388 */ /* 0x000fe80000000800 */
[----:B------:R-:W-:Y:S04]  /*15df0*/  STS [R14+0x400], R138 ;  /* 0x0004008a0e007388 */ /* 0x000fe80000000800 */
[----:B------:R1:W-:Y:S04]  /*15e00*/  STS [R10+0x400], R8 ;  /* 0x000400080a007388 */ /* 0x0003e80000000800 */
[----:B------:R2:W-:Y:S01]  /*15e10*/  STS [R10], R7 ;  /* 0x000000070a007388 */ /* 0x0005e20000000800 */
[----:B-1----:R1:W3:Y:S01]  /*15e20*/  @P3 MUFU.LG2 R8, R5 ;  /* 0x0000000500083308 */ /* 0x0022e20000000c00 */
[----:B--2---:R-:W2:Y:S01]  /*15e30*/  @P4 LDC R7, c[0x0][0x2e8] ;  /* 0x0000ba00ff074b82 */ /* 0x004ea20000000800 */
[----:B------:R-:W-:-:S07]  /*15e40*/  IMAD.MOV.U32 R10, RZ, RZ, 0x7f800000 ;  /* 0x7f800000ff0a7424 */ /* 0x000fce00078e00ff */
[----:B-1----:R-:W1:Y:S01]  /*15e50*/  @P3 LDC R5, c[0x0][0x2e8] ;  /* 0x0000ba00ff053b82 */ /* 0x002e620000000800 */
[----:B---3--:R-:W-:Y:S01]  /*15e60*/  @P3 FMUL.FTZ R8, R8, 0.69314718246459960938 ;  /* 0x3f31721808083820 */ /* 0x008fe20000410000 */
[----:B------:R-:W-:Y:S06]  /*15e70*/  @P0 BRA `(.L_x_2295) ;  /* 0x0000000000200947 */ /* 0x000fec0003800000 */
[----:B------:R-:W3:Y:S01]  /*15e80*/  S2UR UR8, SR_CTAID.Y ;  /* 0x00000000000879c3 */ /* 0x000ee20000002600 */
[----:B------:R-:W-:Y:S01]  /*15e90*/  ULDC.64 UR6, c[0x0][0x290] ;  /* 0x0000a40000067ab9 */ /* 0x000fe20000000a00 */
[----:B---3--:R-:W-:Y:S02]  /*15ea0*/  USHF.R.S32.HI UR4, URZ, 0x1f, UR8 ;  /* 0x0000001f3f047899 */ /* 0x008fe40008011408 */
[----:B------:R-:W-:Y:S02]  /*15eb0*/  UIMAD.WIDE.U32 UR10, UR8, UR6, URZ ;  /* 0x00000006080a72a5 */ /* 0x000fe4000f8e003f */
[----:B------:R-:W-:-:S04]  /*15ec0*/  UIMAD UR4, UR4, UR6, URZ ;  /* 0x00000006040472a4 */ /* 0x000fc8000f8e023f */
[----:B------:R-:W-:-:S03]  /*15ed0*/  UIMAD UR7, UR8, UR7, UR4 ;  /* 0x00000007080772a4 */ /* 0x000fc6000f8e0204 */
[----:B------:R-:W-:Y:S01]  /*15ee0*/  UMOV UR8, UR10 ;  /* 0x0000000a00087c82 */ /* 0x000fe20008000000 */
[----:B------:R-:W-:-:S12]  /*15ef0*/  UIADD3 UR7, UR11, UR7, URZ ;  /* 0x000000070b077290 */ /* 0x000fd8000fffe03f */
.L_x_2295:
[----:B--2---:R-:W-:Y:S01]  /*15f00*/  @P4 FFMA.FTZ R9, R2, R7, R6 ;  /* 0x0000000702094223 */ /* 0x004fe20000010006 */
[----:B-1----:R-:W-:Y:S01]  /*15f10*/  @P3 FFMA.FTZ R10, R0, R5, R8 ;  /* 0x00000005000a3223 */ /* 0x002fe20000010008 */
[----:B------:R-:W-:Y:S06]  /*15f20*/  @!P1 BRA `(.L_x_2296) ;  /* 0x00000000001c9947 */ /* 0x000fec0003800000 */
[----:B------:R-:W1:Y:S01]  /*15f30*/  S2UR UR9, SR_CTAID.Y ;  /* 0x00000000000979c3 */ /* 0x000e620000002600 */
[----:B------:R-:W-:Y:S01]  /*15f40*/  ULDC UR4, c[0x0][0x2c4] ;  /* 0x0000b10000047ab9 */ /* 0x000fe20000000800 */
[----:B------:R-:W-:-:S06]  /*15f50*/  ULDC UR10, c[0x0][0x2e4] ;  /* 0x0000b900000a7ab9 */ /* 0x000fcc0000000800 */
[----:B------:R-:W2:Y:S01]  /*15f60*/  S2UR UR6, SR_CTAID.Z ;  /* 0x00000000000679c3 */ /* 0x000ea20000002700 */
[----:B-1----:R-:W-:-:S04]  /*15f70*/  @!UP0 UIMAD UR5, UR9, UR4, URZ ;  /* 0x00000004090582a4 */ /* 0x002fc8000f8e023f */
[----:B--2---:R-:W-:Y:S01]  /*15f80*/  UIMAD UR10, UR6, UR10, UR5 ;  /* 0x0000000a060a72a4 */ /* 0x004fe2000f8e0205 */
[----:B------:R-:W-:Y:S05]  /*15f90*/  BRA `(.L_x_2297) ;  /* 0x0000000000187947 */ /* 0x000fea0003800000 */
.L_x_2296:
[----:B------:R-:W-:Y:S01]  /*15fa0*/  S2UR UR6, SR_CTAID.Z ;  /* 0x00000000000679c3 */ /* 0x000fe20000002700 */
[----:B------:R-:W-:Y:S01]  /*15fb0*/  ULDC UR4, c[0x0][0x270] ;  /* 0x00009c0000047ab9 */ /* 0x000fe20000000800 */
[----:B------:R-:W-:-:S06]  /*15fc0*/  ULDC UR10, c[0x0][0x2c4] ;  /* 0x0000b100000a7ab9 */ /* 0x000fcc0000000800 */
[----:B------:R-:W1:Y:S02]  /*15fd0*/  S2UR UR5, SR_CTAID.Y ;  /* 0x00000000000579c3 */ /* 0x000e640000002600 */
[----:B-1----:R-:W-:-:S04]  /*15fe0*/  UIMAD UR4, UR5, UR4, UR6 ;  /* 0x00000004050472a4 */ /* 0x002fc8000f8e0206 */
[----:B------:R-:W-:Y:S02]  /*15ff0*/  UIMAD UR10, UR4, UR10, URZ ;  /* 0x0000000a040a72a4 */ /* 0x000fe4000f8e023f */
.L_x_2297:
[----:B------:R-:W1:Y:S01]  /*16000*/  S2R R0, SR_TID.X ;  /* 0x0000000000007919 */ /* 0x000e620000002100 */
[----:B------:R-:W-:Y:S01]  /*16010*/  LOP3.LUT R3, R3, 0xffffffe0, RZ, 0xc0, !PT ;  /* 0xffffffe003037812 */ /* 0x000fe200078ec0ff */
[----:B------:R-:W-:Y:S01]  /*16020*/  BSSY B0, `(.L_x_2298) ;  /* 0x000001e000007945 */ /* 0x000fe20003800000 */
[----:B------:R-:W-:Y:S01]  /*16030*/  SHF.R.S32.HI R5, RZ, 0x1f, R12 ;  /* 0x0000001fff057819 */ /* 0x000fe2000001140c */
[----:B------:R-:W-:Y:S02]  /*16040*/  BAR.SYNC.DEFER_BLOCKING 0x0 ;  /* 0x0000000000007b1d */ /* 0x000fe40000010000 */
[----:B------:R-:W-:Y:S01]  /*16050*/  IMAD.IADD R3, R4, 0x1, -R3 ;  /* 0x0000000104037824 */ /* 0x000fe200078e0a03 */
[----:B------:R-:W-:-:S04]  /*16060*/  LEA.HI R5, R5, R12, RZ, 0x2 ;  /* 0x0000000c05057211 */ /* 0x000fc800078f10ff */
[----:B------:R-:W-:Y:S02]  /*16070*/  LOP3.LUT P0, RZ, R3, 0x3, RZ, 0xc0, !PT ;  /* 0x0000000303ff7812 */ /* 0x000fe4000780c0ff */
[----:B------:R-:W-:-:S05]  /*16080*/  LOP3.LUT R5, R5, 0xffffffc, RZ, 0xc0, !PT ;  /* 0x0ffffffc05057812 */ /* 0x000fca00078ec0ff */
[----:B------:R-:W-:Y:S01]  /*16090*/  IMAD.IADD R5, R12, 0x1, -R5 ;  /* 0x000000010c057824 */ /* 0x000fe200078e0a05 */
[----:B-1----:R-:W-:-:S04]  /*160a0*/  SHF.R.S32.HI R6, RZ, 0x1f, R0 ;  /* 0x0000001fff067819 */ /* 0x002fc80000011400 */
[----:B------:R-:W-:-:S04]  /*160b0*/  LEA.HI R2, R6, R0, RZ, 0x5 ;  /* 0x0000000006027211 */ /* 0x000fc800078f28ff */
[----:B------:R-:W-:-:S05]  /*160c0*/  LOP3.LUT R2, R2, 0xffffffe0, RZ, 0xc0, !PT ;  /* 0xffffffe002027812 */ /* 0x000fca00078ec0ff */
[----:B------:R-:W-:-:S05]  /*160d0*/  IMAD.IADD R2, R0, 0x1, -R2 ;  /* 0x0000000100027824 */ /* 0x000fca00078e0a02 */
[----:B------:R-:W-:-:S04]  /*160e0*/  SHF.R.S32.HI R4, RZ, 0x1f, R2 ;  /* 0x0000001fff047819 */ /* 0x000fc80000011402 */
[----:B------:R-:W-:-:S04]  /*160f0*/  LEA.HI R4, R4, R2, RZ, 0x2 ;  /* 0x0000000204047211 */ /* 0x000fc800078f10ff */
[----:B------:R-:W-:-:S05]  /*16100*/  SHF.R.S32.HI R4, RZ, 0x2, R4 ;  /* 0x00000002ff047819 */ /* 0x000fca0000011404 */
[----:B------:R-:W-:Y:S01]  /*16110*/  IMAD R4, R5, 0x10, R4 ;  /* 0x0000001005047824 */ /* 0x000fe200078e0204 */
[----:B------:R-:W-:Y:S06]  /*16120*/  @P0 BRA `(.L_x_2299) ;  /* 0x0000000000340947 */ /* 0x000fec0003800000 */
[----:B------:R-:W1:Y:S01]  /*16130*/  S2UR UR4, SR_CTAID.X ;  /* 0x00000000000479c3 */ /* 0x000e620000002500 */
[C---:B------:R-:W-:Y:S01]  /*16140*/  VIADD R2, R4.reuse, 0x8 ;  /* 0x0000000804027836 */ /* 0x040fe20000000000 */
[----:B------:R-:W-:-:S04]  /*16150*/  ISETP.GE.AND P2, PT, R4, UR19, PT ;  /* 0x0000001304007c0c */ /* 0x000fc8000bf46270 */
[----:B------:R-:W-:Y:S01]  /*16160*/  ISETP.GE.AND P1, PT, R2, UR19, PT ;  /* 0x0000001302007c0c */ /* 0x000fe2000bf26270 */
[----:B-1----:R-:W-:-:S04]  /*16170*/  ULEA UR4, UR4, UR10, 0x6 ;  /* 0x0000000a04047291 */ /* 0x002fc8000f8e303f */
        /* <DEDUP_REMOVED lines=8> */
.L_x_2299:
[----:B------:R-:W-:Y:S05]  /*16200*/  BSYNC B0 ;  /* 0x0000000000007941 */ /* 0x000fea0003800000 */
.L_x_2298:
[----:B------:R-:W2:Y:S01]  /*16210*/  S2UR UR5, SR_CTAID.X ;  /* 0x00000000000579c3 */ /* 0x000ea20000002500 */
[----:B------:R-:W-:Y:S01]  /*16220*/  LEA.HI R6, R6, R0, RZ, 0x3 ;  /* 0x0000000006067211 */ /* 0x000fe200078f18ff */
[----:B-1----:R1:W3:Y:S01]  /*16230*/  LDS.128 R8, [R246+0x1800] ;  /* 0x00180000f6087984 */ /* 0x0022e20000000c00 */
[----:B------:R-:W-:Y:S02]  /*16240*/  BSSY B0, `(.L_x_2300) ;  /* 0x0000027000007945 */ /* 0x000fe40003800000 */
[----:B------:R-:W-:-:S03]  /*16250*/  LOP3.LUT R2, R6, 0xfffffff8, RZ, 0xc0, !PT ;  /* 0xfffffff806027812 */ /* 0x000fc600078ec0ff */
[----:B------:R-:W4:Y:S02]  /*16260*/  LDC.64 R4, c[0x0][0x298] ;  /* 0x0000a600ff047b82 */ /* 0x000f240000000a00 */
[----:B------:R-:W-:-:S04]  /*16270*/  IMAD.IADD R0, R0, 0x1, -R2 ;  /* 0x0000000100007824 */ /* 0x000fc800078e0a02 */
[----:B------:R-:W-:Y:S01]  /*16280*/  IMAD.SHL.U32 R14, R0, 0x8, RZ ;  /* 0x00000008000e7824 */ /* 0x000fe200078e00ff */
[----:B------:R-:W-:Y:S01]  /*16290*/  SHF.R.S32.HI R0, RZ, 0x3, R6 ;  /* 0x00000003ff007819 */ /* 0x000fe20000011406 */
[----:B------:R-:W5:Y:S03]  /*162a0*/  LDC.64 R2, c[0x0][0x2a0] ;  /* 0x0000a800ff027b82 */ /* 0x000f660000000a00 */
[----:B------:R-:W-:Y:S01]  /*162b0*/  SHF.R.S32.HI R15, RZ, 0x1f, R14 ;  /* 0x0000001fff0f7819 */ /* 0x000fe2000001140e */
[C---:B------:R-:W-:Y:S01]  /*162c0*/  VIADD R6, R0.reuse, 0x10 ;  /* 0x0000001000067836 */ /* 0x040fe20000000000 */
[----:B------:R-:W-:Y:S01]  /*162d0*/  IADD3 R7, R0, 0x20, RZ ;  /* 0x0000002000077810 */ /* 0x000fe20007ffe0ff */
[----:B--2---:R-:W-:-:S03]  /*162e0*/  USHF.L.U32 UR5, UR5, 0x6, URZ ;  /* 0x0000000605057899 */ /* 0x004fc6000800063f */
[----:B------:R-:W-:Y:S01]  /*162f0*/  ISETP.GE.AND P3, PT, R6, UR19, PT ;  /* 0x0000001306007c0c */ /* 0x000fe2000bf66270 */
[----:B------:R-:W-:Y:S01]  /*16300*/  VIADD R6, R0, 0x30 ;  /* 0x0000003000067836 */ /* 0x000fe20000000000 */
[----:B------:R-:W-:Y:S01]  /*16310*/  ISETP.GE.AND P2, PT, R7, UR19, PT ;  /* 0x0000001307007c0c */ /* 0x000fe2000bf46270 */
[----:B------:R-:W-:-:S03]  /*16320*/  USHF.R.S32.HI UR4, URZ, 0x1f, UR5 ;  /* 0x0000001f3f047899 */ /* 0x000fc60008011405 */
[----:B------:R-:W-:Y:S01]  /*16330*/  ISETP.GE.AND P1, PT, R6, UR19, PT ;  /* 0x0000001306007c0c */ /* 0x000fe2000bf26270 */
[----:B----4-:R-:W-:-:S04]  /*16340*/  IMAD.WIDE.U32 R14, R4, UR5, R14 ;  /* 0x00000005040e7c25 */ /* 0x010fc8000f8e000e */
[----:B------:R-:W-:Y:S01]  /*16350*/  IMAD R12, R4, UR4, RZ ;  /* 0x00000004040c7c24 */ /* 0x000fe2000f8e02ff */
[----:B------:R-:W-:Y:S01]  /*16360*/  USHF.R.S32.HI UR4, URZ, 0x1f, UR6 ;  /* 0x0000001f3f047899 */ /* 0x000fe20008011406 */
[----:B------:R-:W-:Y:S02]  /*16370*/  IADD3 R16, P0, R14, UR8, RZ ;  /* 0x000000080e107c10 */ /* 0x000fe4000ff1e0ff */
[----:B------:R-:W-:-:S05]  /*16380*/  IMAD R12, R5, UR5, R12 ;  /* 0x00000005050c7c24 */ /* 0x000fca000f8e020c */
[----:B------:R-:W-:Y:S01]  /*16390*/  IADD3.X R17, R12, UR7, R15, P0, !PT ;  /* 0x000000070c117c10 */ /* 0x000fe200087fe40f */
[----:B-----5:R-:W-:Y:S01]  /*163a0*/  IMAD R12, R2, UR4, RZ ;  /* 0x00000004020c7c24 */ /* 0x020fe2000f8e02ff */
[----:B------:R-:W-:-:S03]  /*163b0*/  ISETP.GE.AND P0, PT, R0, UR19, PT ;  /* 0x0000001300007c0c */ /* 0x000fc6000bf06270 */
[----:B------:R-:W-:Y:S02]  /*163c0*/  IMAD R3, R3, UR6, R12 ;  /* 0x0000000603037c24 */ /* 0x000fe4000f8e020c */
[----:B------:R1:W2:Y:S01]  /*163d0*/  LDS.128 R12, [R246] ;  /* 0x00000000f60c7984 */ /* 0x0002a20000000c00 */
[----:B------:R-:W-:Y:S01]  /*163e0*/  IMAD.WIDE.U32 R16, R2, UR6, R16 ;  /* 0x0000000602107c25 */ /* 0x000fe2000f8e0010 */
[----:B------:R-:W-:-:S04]  /*163f0*/  SHF.R.S32.HI R2, RZ, 0x1f, R0 ;  /* 0x0000001fff027819 */ /* 0x000fc80000011400 */
[----:B------:R-:W-:Y:S02]  /*16400*/  IADD3 R19, R3, R17, RZ ;  /* 0x0000001103137210 */ /* 0x000fe40007ffe0ff */
[----:B---3--:R-:W-:Y:S05]  /*16410*/  @P0 BRA `(.L_x_2301) ;  /* 0x0000000000240947 */ /* 0x008fea0003800000 */
        /* <DEDUP_REMOVED lines=9> */
.L_x_2301:
[----:B------:R-:W-:Y:S05]  /*164b0*/  BSYNC B0 ;  /* 0x0000000000007941 */ /* 0x000fea0003800000 */
.L_x_2300:
[----:B--23--:R2:W3:Y:S01]  /*164c0*/  LDS.128 R12, [R246+0x800] ;  /* 0x00080000f60c7984 */ /* 0x00c4e20000000c00 */
[----:B------:R-:W-:Y:S04]  /*164d0*/  BSSY B0, `(.L_x_2302) ;  /* 0x000000e000007945 */ /* 0x000fe80003800000 */
[----:B------:R-:W-:Y:S05]  /*164e0*/  @P3 BRA `(.L_x_2303) ;  /* 0x0000000000303947 */ /* 0x000fea0003800000 */
[----:B------:R-:W-:Y:S01]  /*164f0*/  IADD3 R6, P0, R0, 0x10, RZ ;  /* 0x0000001000067810 */ /* 0x000fe20007f1e0ff */
[----:B------:R-:W-:Y:S01]  /*16500*/  IMAD.MOV.U32 R20, RZ, RZ, R16 ;  /* 0x000000ffff147224 */ /* 0x000fe200078e0010 */
[----:B------:R-:W-:Y:S01]  /*16510*/  MOV R21, R19 ;  /* 0x0000001300157202 */ /* 0x000fe20000000f00 */
[----:B------:R-:W-:Y:S02]  /*16520*/  ULDC.64 UR4, c[0x0][0x280] ;  /* 0x0000a00000047ab9 */ /* 0x000fe40000000a00 */
[----:B------:R-:W-:Y:S02]  /*16530*/  IMAD.X R3, RZ, RZ, R2, P0 ;  /* 0x000000ffff037224 */ /* 0x000fe400000e0602 */
[----:B------:R-:W-:-:S04]  /*16540*/  IMAD.WIDE.U32 R20, R6, R4, R20 ;  /* 0x0000000406147225 */ /* 0x000fc800078e0014 */
[----:B------:R-:W-:-:S04]  /*16550*/  IMAD R3, R3, R4, RZ ;  /* 0x0000000403037224 */ /* 0x000fc800078e02ff */
[----:B------:R-:W-:Y:S01]  /*16560*/  IMAD R3, R6, R5, R3 ;  /* 0x0000000506037224 */ /* 0x000fe200078e0203 */
[----:B------:R-:W-:-:S04]  /*16570*/  LEA R6, P0, R20, UR4, 0x1 ;  /* 0x0000000414067c11 */ /* 0x000fc8000f8008ff */
[----:B------:R-:W-:-:S04]  /*16580*/  IADD3 R3, R3, R21, RZ ;  /* 0x0000001503037210 */ /* 0x000fc80007ffe0ff */
[----:B------:R-:W-:-:S05]  /*16590*/  LEA.HI.X R7, R20, UR5, R3, 0x1, P0 ;  /* 0x0000000514077c11 */ /* 0x000fca00080f0c03 */
[----:B---3--:R4:W-:Y:S02]  /*165a0*/  STG.E.128 desc[UR14][R6.64], R12 ;  /* 0x0000000c06007986 */ /* 0x0089e4000c101d0e */
.L_x_2303:
[----:B------:R-:W-:Y:S05]  /*165b0*/  BSYNC B0 ;  /* 0x0000000000007941 */ /* 0x000fea0003800000 */
.L_x_2302:
[----:B-12---:R-:W1:Y:S01]  /*165c0*/  LDS.128 R244, [R246+0x1000] ;  /* 0x00100000f6f47984 */ /* 0x006e620000000c00 */
[----:B------:R-:W-:Y:S04]  /*165d0*/  BSSY B0, `(.L_x_2304) ;  /* 0x000000e000007945 */ /* 0x000fe80003800000 */
[----:B------:R-:W-:Y:S05]  /*165e0*/  @P2 BRA `(.L_x_2305) ;  /* 0x0000000000302947 */ /* 0x000fea0003800000 */
[----:B----4-:R-:W-:Y:S01]  /*165f0*/  IADD3 R6, P0, R0, 0x20, RZ ;  /* 0x0000002000067810 */ /* 0x010fe20007f1e0ff */
[----:B---3--:R-:W-:Y:S01]  /*16600*/  IMAD.MOV.U32 R12, RZ, RZ, R16 ;  /* 0x000000ffff0c7224 */ /* 0x008fe200078e0010 */
        /* <DEDUP_REMOVED lines=9> */
[----:B-1----:R2:W-:Y:S02]  /*166a0*/  STG.E.128 desc[UR14][R6.64], R244 ;  /* 0x000000f406007986 */ /* 0x0025e4000c101d0e */
.L_x_2305:
[----:B------:R-:W-:Y:S05]  /*166b0*/  BSYNC B0 ;  /* 0x0000000000007941 */ /* 0x000fea0003800000 */
.L_x_2304:
[----:B------:R-:W-:Y:S05]  /*166c0*/  @P1 EXIT ;  /* 0x000000000000194d */ /* 0x000fea0003800000 */
[----:B------:R-:W-:Y:S01]  /*166d0*/  IADD3 R0, P0, R0, 0x30, RZ ;  /* 0x0000003000007810 */ /* 0x000fe20007f1e0ff */
[----:B------:R-:W-:Y:S01]  /*166e0*/  ULDC.64 UR4, c[0x0][0x280] ;  /* 0x0000a00000047ab9 */ /* 0x000fe20000000a00 */
[----:B------:R-:W-:Y:S02]  /*166f0*/  MOV R17, R19 ;  /* 0x0000001300117202 */ /* 0x000fe40000000f00 */
[----:B------:R-:W-:Y:S01]  /*16700*/  IADD3.X R2, RZ, R2, RZ, P0, !PT ;  /* 0x00000002ff027210 */ /* 0x000fe200007fe4ff */
        /* <DEDUP_REMOVED lines=8> */
.L_x_2306:
        /* <DEDUP_REMOVED lines=15> */
.L_x_8004:


//--------------------- .text._ZN5flash24flash_fwd_splitkv_kernelI23Flash_fwd_kernel_traitsILi64ELi64ELi256ELi4ELb0ELb0EN7cutlass10bfloat16_tE19Flash_kernel_traitsILi64ELi64ELi256ELi4ES3_EELb1ELb0ELb0ELb0ELb1ELb1ELb0ELb0EEEvNS_16Flash_fwd_paramsE --------------------------
	.section	.text._ZN5flash24flash_fwd_splitkv_kernelI23Flash_fwd_kernel_traitsILi64ELi64ELi256ELi4ELb0ELb0EN7cutlass10bfloat16_tE19Flash_kernel_traitsILi64ELi64ELi256ELi4ES3_EELb1ELb0ELb0ELb0ELb1ELb1ELb0ELb0EEEvNS_16Flash_fwd_paramsE,"ax",@progbits
	.align	128
        .global         _ZN5flash24flash_fwd_splitkv_kernelI23Flash_fwd_kernel_traitsILi64ELi64ELi256ELi4ELb0ELb0EN7cutlass10bfloat16_tE19Flash_kernel_traitsILi64ELi64ELi256ELi4ES3_EELb1ELb0ELb0ELb0ELb1ELb1ELb0ELb0EEEvNS_16Flash_fwd_paramsE
        .type           _ZN5flash24flash_fwd_splitkv_kernelI23Flash_fwd_kernel_traitsILi64ELi64ELi256ELi4ELb0ELb0EN7cutlass10bfloat16_tE19Flash_kernel_traitsILi64ELi64ELi256ELi4ES3_EELb1ELb0ELb0ELb0ELb1ELb1ELb0ELb0EEEvNS_16Flash_fwd_paramsE,@function
        .size           _ZN5flash24flash_fwd_splitkv_kernelI23Flash_fwd_kernel_traitsILi64ELi64ELi256ELi4ELb0ELb0EN7cutlass10bfloat16_tE19Flash_kernel_traitsILi64ELi64ELi256ELi4ES3_EELb1ELb0ELb0ELb0ELb1ELb1ELb0ELb0EEEvNS_16Flash_fwd_paramsE,(.L_x_8005 - _ZN5flash24flash_fwd_splitkv_kernelI23Flash_fwd_kernel_traitsILi64ELi64ELi256ELi4ELb0ELb0EN7cutlass10bfloat16_tE19Flash_kernel_traitsILi64ELi64ELi256ELi4ES3_EELb1ELb0ELb0ELb0ELb1ELb1ELb0ELb0EEEvNS_16Flash_fwd_paramsE)
        .other          _ZN5flash24flash_fwd_splitkv_kernelI23Flash_fwd_kernel_traitsILi64ELi64ELi256ELi4ELb0ELb0EN7cutlass10bfloat16_tE19Flash_kernel_traitsILi64ELi64ELi256ELi4ES3_EELb1ELb0ELb0ELb0ELb1ELb1ELb0ELb0EEEvNS_16Flash_fwd_paramsE,@"STO_CUDA_ENTRY STV_DEFAULT"
_ZN5flash24flash_fwd_splitkv_kernelI23Flash_fwd_kernel_traitsILi64ELi64ELi256ELi4ELb0ELb0EN7cutlass10bfloat16_tE19Flash_kernel_traitsILi64ELi64ELi256ELi4ES3_EELb1ELb0ELb0ELb0ELb1ELb1ELb0ELb0EEEvNS_16Flash_fwd_paramsE:
.text._ZN5flash24flash_fwd_splitkv_kernelI23Flash_fwd_kernel_traitsILi64ELi64ELi256ELi4ELb0ELb0EN7cutlass10bfloat16_tE19Flash_kernel_traitsILi64ELi64ELi256ELi4ES3_EELb1ELb0ELb0ELb0ELb1ELb1ELb0ELb0EEEvNS_16Flash_fwd_paramsE:
        /* <DEDUP_REMOVED lines=55> */
.L_x_2307:
[----:B------:R-:W-:-:S05]  /*0370*/  ULDC UR6, c[0x0][0x2c8] ;  /* 0x0000b20000067ab9 */ /* 0x000fca0000000800 */
.L_x_2308:
        /* <DEDUP_REMOVED lines=50> */
[----:B------:R-:W-:Y:S01]  /*06a0*/  IMAD.U32 R0, RZ, RZ, UR6 ;  /* 0x00000006ff007e24 */ /* 0x000fe2000f8e00ff */
[----:B------:R-:W-:Y:S01]  /*06b0*/  LOP3.LUT R2, R10, 0x1ffffff8, RZ, 0xc0, !PT ;  /* 0x1ffffff80a027812 */ /* 0x000fe200078ec0ff */
[----:B------:R-:W-:Y:S01]  /*06c0*/  UIMAD UR13, UR13, UR6, URZ ;  /* 0x000000060d0d72a4 */ /* 0x000fe2000f8e023f */
[----:B------:R-:W-:Y:S01]  /*06d0*/  SHF.R.S32.HI R10, RZ, 0x3, R10 ;  /* 0x00000003ff0a7819 */ /* 0x000fe2000001140a */
[----:B------:R-:W-:Y:S01]  /*06e0*/  USHF.R.S32.HI UR11, URZ, 0x1f, UR8 ;  /* 0x0000001f3f0b7899 */ /* 0x000fe20008011408 */
[----:B------:R-:W-:Y:S01]  /*06f0*/  BSSY B0, `(.L_x_2310) ;  /* 0x0000030000007945 */ /* 0x000fe20003800000 */
[----:B------:R-:W-:Y:S01]  /*0700*/  IMAD.IADD R2, R200, 0x1, -R2 ;  /* 0x00000001c8027824 */ /* 0x000fe200078e0a02 */
[----:B------:R-:W-:Y:S01]  /*0710*/  @!UP0 USHF.R.S32.HI UR10, URZ, 0x1f, UR9 ;  /* 0x0000001f3f0a8899 */ /* 0x000fe20008011409 */
[----:B------:R-:W-:Y:S01]  /*0720*/  VIADD R4, R10, 0x10 ;  /* 0x000000100a047836 */ /* 0x000fe20000000000 */
[----:B------:R-:W-:Y:S01]  /*0730*/  @!UP0 ULDC.64 UR4, c[0x0][0x290] ;  /* 0x0000a40000048ab9 */ /* 0x000fe20000000a00 */
[----:B------:R-:W-:Y:S01]  /*0740*/  IMAD.SHL.U32 R2, R2, 0x8, RZ ;  /* 0x0000000802027824 */ /* 0x000fe200078e00ff */
[----:B------:R-:W-:Y:S01]  /*0750*/  @!UP0 UIMAD UR10, UR10, UR4, URZ ;  /* 0x000000040a0a82a4 */ /* 0x000fe2000f8e023f */
[----:B------:R-:W-:Y:S01]  /*0760*/  ISETP.GE.OR P5, PT, R10, UR19, P6 ;  /* 0x000000130a007c0c */ /* 0x000fe2000b7a6670 */
[----:B------:R-:W-:Y:S01]  /*0770*/  @UP0 UIMAD.WIDE.U32 UR22, UR12, UR6, URZ ;  /* 0x000000060c1602a5 */ /* 0x000fe2000f8e003f */
[C---:B------:R-:W-:Y:S01]  /*0780*/  ISETP.GE.AND P2, PT, R4.reuse, UR19, PT ;  /* 0x0000001304007c0c */ /* 0x040fe2000bf46270 */
[----:B------:R-:W-:Y:S01]  /*0790*/  @!UP0 UIMAD.WIDE.U32 UR20, UR9, UR4, URZ ;  /* 0x00000004091482a5 */ /* 0x000fe2000f8e003f */
[--C-:B------:R-:W-:Y:S01]  /*07a0*/  SHF.R.S32.HI R3, RZ, 0x1f, R2.reuse ;  /* 0x0000001fff037819 */ /* 0x100fe20000011402 */
[----:B------:R-:W-:Y:S01]  /*07b0*/  UIMAD UR13, UR15, UR7, UR13 ;  /* 0x000000070f0d72a4 */ /* 0x000fe2000f8e020d */
[----:B------:R-:W-:Y:S01]  /*07c0*/  ISETP.GE.OR P4, PT, R4, UR19, P6 ;  /* 0x0000001304007c0c */ /* 0x000fe2000b786670 */
[----:B------:R-:W-:Y:S01]  /*07d0*/  @!UP0 UIMAD UR10, UR9, UR5, UR10 ;  /* 0x00000005090a82a4 */ /* 0x000fe2000f8e020a */
[----:B------:R-:W-:Y:S01]  /*07e0*/  VIADD R4, R10, 0x20 ;  /* 0x000000200a047836 */ /* 0x000fe20000000000 */
[----:B------:R-:W-:Y:S01]  /*07f0*/  @UP0 UIMAD UR12, UR12, UR7, UR23 ;  /* 0x000000070c0c02a4 */ /* 0x000fe2000f8e0217 */
[----:B------:R-:W-:Y:S01]  /*0800*/  IMAD.WIDE.U32 R2, R0, UR15, R2 ;  /* 0x0000000f00027c25 */ /* 0x000fe2000f8e0002 */
        /* <DEDUP_REMOVED lines=10> */
[----:B------:R-:W-:Y:S01]  /*08b0*/  ISETP.GE.AND P0, PT, R10, UR19, PT ;  /* 0x000000130a007c0c */ /* 0x000fe2000bf06270 */
[----:B------:R-:W-:Y:S01]  /*08c0*/  UIMAD UR5, UR8, UR5, UR11 ;  /* 0x00000005080572a4 */ /* 0x000fe2000f8e020b */
[----:B------:R-:W-:Y:S01]  /*08d0*/  ISETP.GE.AND P1, PT, R4, UR19, PT ;  /* 0x0000001304007c0c */ /* 0x000fe2000bf26270 */
[----:B------:R-:W-:Y:S01]  /*08e0*/  UIMAD UR10, UR9, UR10, UR8 ;  /* 0x0000000a090a72a4 */ /* 0x000fe2000f8e0208 */
[----:B------:R-:W-:Y:S01]  /*08f0*/  IMAD.WIDE.U32 R8, R0, UR8, R2 ;  /* 0x0000000800087c25 */ /* 0x000fe2000f8e0002 */
[----:B------:R-:W-:Y:S01]  /*0900*/  ULDC UR4, c[0x0][0x2c4] ;  /* 0x0000b10000047ab9 */ /* 0x000fe20000000800 */
[----:B------:R-:W-:Y:S01]  /*0910*/  ISETP.GE.OR P3, PT, R4, UR19, P6 ;  /* 0x0000001304007c0c */ /* 0x000fe2000b766670 */
[----:B------:R-:W-:Y:S01]  /*0920*/  UIMAD UR15, UR10, UR4, UR15 ;  /* 0x000000040a0f72a4 */ /* 0x000fe2000f8e020f */
[----:B------:R-:W-:Y:S01]  /*0930*/  VIADD R7, R9, UR5 ;  /* 0x0000000509077c36 */ /* 0x000fe20008000000 */
[----:B------:R-:W-:-:S04]  /*0940*/  SHF.R.S32.HI R12, RZ, 0x1f, R10 ;  /* 0x0000001fff0c7819 */ /* 0x000fc8000001140a */
[----:B------:R-:W-:Y:S06]  /*0950*/  @P0 BRA `(.L_x_2311) ;  /* 0x0000000000240947 */ /* 0x000fec0003800000 */
        /* <DEDUP_REMOVED lines=9> */
.L_x_2311:
[----:B------:R-:W-:Y:S05]  /*09f0*/  BSYNC B0 ;  /* 0x0000000000007941 */ /* 0x000fea0003800000 */
.L_x_2310:
[----:B------:R-:W-:Y:S01]  /*0a00*/  BSSY B0, `(.L_x_2312) ;  /* 0x0000010000007945 */ /* 0x000fe20003800000 */
[C---:B------:R-:W-:Y:S02]  /*0a10*/  IADD3 R11, P0, R10.reuse, UR15, RZ ;  /* 0x0000000f0a0b7c10 */ /* 0x040fe4000ff1e0ff */
[----:B------:R-:W-:Y:S01]  /*0a20*/  IADD3 R13, R10, 0x30, RZ ;  /* 0x000000300a0d7810 */ /* 0x000fe20007ffe0ff */
[----:B------:R-:W-:Y:S05]  /*0a30*/  @P2 BRA `(.L_x_2313) ;  /* 0x0000000000302947 */ /* 0x000fea0003800000 */
[----:B-1----:R-:W-:Y:S01]  /*0a40*/  IADD3 R4, P2, R10, 0x10, RZ ;  /* 0x000000100a047810 */ /* 0x002fe20007f5e0ff */
[----:B------:R-:W-:Y:S01]  /*0a50*/  IMAD.MOV.U32 R2, RZ, RZ, R8 ;  /* 0x000000ffff027224 */ /* 0x000fe200078e0008 */
        /* <DEDUP_REMOVED lines=10> */
.L_x_2313:
[----:B------:R-:W-:Y:S05]  /*0b00*/  BSYNC B0 ;  /* 0x0000000000007941 */ /* 0x000fea0003800000 */
.L_x_2312:
[----:B------:R-:W-:Y:S01]  /*0b10*/  BSSY B0, `(.L_x_2314) ;  /* 0x0000010000007945 */ /* 0x000fe20003800000 */
[----:B------:R-:W-:Y:S02]  /*0b20*/  ISETP.GE.AND P2, PT, R13, UR19, PT ;  /* 0x000000130d007c0c */ /* 0x000fe4000bf46270 */
[----:B------:R-:W-:Y:S01]  /*0b30*/  MOV R14, UR15 ;  /* 0x0000000f000e7c02 */ /* 0x000fe20008000f00 */
[----:B------:R-:W-:Y:S05]  /*0b40*/  @P1 BRA `(.L_x_2315) ;  /* 0x0000000000301947 */ /* 0x000fea0003800000 */
[----:B-12---:R-:W-:Y:S01]  /*0b50*/  IADD3 R4, P1, R10, 0x20, RZ ;  /* 0x000000200a047810 */ /* 0x006fe20007f3e0ff */
        /* <DEDUP_REMOVED lines=11> */
.L_x_2315:
[----:B------:R-:W-:Y:S05]  /*0c10*/  BSYNC B0 ;  /* 0x0000000000007941 */ /* 0x000fea0003800000 */
.L_x_2314:
[----:B------:R-:W-:Y:S04]  /*0c20*/  BSSY B0, `(.L_x_2316) ;  /* 0x000000e000007945 */ /* 0x000fe80003800000 */
[----:B------:R-:W-:Y:S05]  /*0c30*/  @P2 BRA `(.L_x_2317) ;  /* 0x0000000000302947 */ /* 0x000fea0003800000 */
[----:B------:R-:W-:Y:S01]  /*0c40*/  IADD3 R10, P1, R10, 0x30, RZ ;  /* 0x000000300a0a7810 */ /* 0x000fe20007f3e0ff */
[----:B------:R-:W-:Y:S01]  /*0c50*/  IMAD.MOV.U32 R2, RZ, RZ, R8 ;  /* 0x000000ffff027224 */ /* 0x000fe200078e0008 */
[----:B------:R-:W-:Y:S01]  /*0c60*/  MOV R3, R7 ;  /* 0x0000000700037202 */ /* 0x000fe20000000f00 */
[----:B------:R-:W-:Y:S02]  /*0c70*/  ULDC.64 UR4, c[0x0][0x280] ;  /* 0x0000a00000047ab9 */ /* 0x000fe40000000a00 */
[----:B------:R-:W-:Y:S02]  /*0c80*/  IMAD.X R0, RZ, RZ, R12, P1 ;  /* 0x000000ffff007224 */ /* 0x000fe400008e060c */
[----:B-123--:R-:W-:-:S04]  /*0c90*/  IMAD.WIDE.U32 R4, R10, UR6, R2 ;  /* 0x000000060a047c25 */ /* 0x00efc8000f8e0002 */
[----:B------:R-:W-:Y:S01]  /*0ca0*/  IMAD R0, R0, UR6, RZ ;  /* 0x0000000600007c24 */ /* 0x000fe2000f8e02ff */
[----:B------:R-:W-:-:S03]  /*0cb0*/  LEA R2, P1, R4, UR4, 0x1 ;  /* 0x0000000404027c11 */ /* 0x000fc6000f8208ff */
[----:B------:R-:W-:-:S05]  /*0cc0*/  IMAD R0, R10, UR7, R0 ;  /* 0x000000070a007c24 */ /* 0x000fca000f8e0200 */
[----:B------:R-:W-:-:S04]  /*0cd0*/  IADD3 R0, R5, R0, RZ ;  /* 0x0000000005007210 */ /* 0x000fc80007ffe0ff */
[----:B------:R-:W-:-:S05]  /*0ce0*/  LEA.HI.X R3, R4, UR5, R0, 0x1, P1 ;  /* 0x0000000504037c11 */ /* 0x000fca00088f0c00 */
[----:B------:R4:W-:Y:S02]  /*0cf0*/  STG.E.128 desc[UR16][R2.64], RZ ;  /* 0x000000ff02007986 */ /* 0x0009e4000c101d10 */
.L_x_2317:
[----:B------:R-:W-:Y:S05]  /*0d00*/  BSYNC B0 ;  /* 0x0000000000007941 */ /* 0x000fea0003800000 */
.L_x_2316:
[----:B------:R-:W-:Y:S01]  /*0d10*/  ULDC.64 UR4, c[0x0][0x2b0] ;  /* 0x0000ac0000047ab9 */ /* 0x000fe20000000a00 */
[----:B------:R-:W-:Y:S01]  /*0d20*/  ISETP.GE.OR P6, PT, R13, UR19, P6 ;  /* 0x000000130d007c0c */ /* 0x000fe2000b7c6670 */
[----:B-123--:R-:W-:Y:S01]  /*0d30*/  @!P5 IMAD.MOV.U32 R5, RZ, RZ, 0x7f800000 ;  /* 0x7f800000ff05d424 */ /* 0x00efe200078e00ff */
[----:B------:R-:W-:Y:S01]  /*0d40*/  LEA.HI.X.SX32 R0, R14, R12, 0x1, P0 ;  /* 0x0000000c0e007211 */ /* 0x000fe200000f0eff */
[----:B------:R-:W-:Y:S01]  /*0d50*/  @!P4 IMAD.MOV.U32 R4, RZ, RZ, 0x7f800000 ;  /* 0x7f800000ff04c424 */ /* 0x000fe200078e00ff */
[----:B----4-:R-:W-:-:S04]  /*0d60*/  LEA R2, P0, R11, UR4, 0x2 ;  /* 0x000000040b027c11 */ /* 0x010fc8000f8010ff */
[----:B------:R-:W-:Y:S01]  /*0d70*/  LEA.HI.X R3, R11, UR5, R0, 0x2, P0 ;  /* 0x000000050b037c11 */ /* 0x000fe200080f1400 */
[----:B------:R-:W-:-:S04]  /*0d80*/  @!P3 IMAD.MOV.U32 R0, RZ, RZ, 0x7f800000 ;  /* 0x7f800000ff00b424 */ /* 0x000fc800078e00ff */
[----:B------:R1:W-:Y:S04]  /*0d90*/  @!P5 STG.E desc[UR16][R2.64], R5 ;  /* 0x000000050200d986 */ /* 0x0003e8000c101910 */
[----:B------:R1:W-:Y:S04]  /*0da0*/  @!P4 STG.E desc[UR16][R2.64+0x40], R4 ;  /* 0x000040040200c986 */ /* 0x0003e8000c101910 */
[----:B------:R1:W-:Y:S01]  /*0db0*/  @!P3 STG.E desc[UR16][R2.64+0x80], R0 ;  /* 0x000080000200b986 */ /* 0x0003e2000c101910 */
[----:B------:R-:W-:Y:S05]  /*0dc0*/  @P6 EXIT ;  /* 0x000000000000694d */ /* 0x000fea0003800000 */
[----:B-1----:R-:W-:-:S05]  /*0dd0*/  MOV R0, 0x7f800000 ;  /* 0x7f80000000007802 */ /* 0x002fca0000000f00 */
[----:B------:R-:W-:Y:S01]  /*0de0*/  STG.E desc[UR16][R2.64+0xc0], R0 ;  /* 0x0000c00002007986 */ /* 0x000fe2000c101910 */
[----:B------:R-:W-:Y:S05]  /*0df0*/  EXIT ;  /* 0x000000000000794d */ /* 0x000fea0003800000 */
.L_x_2309:
        /* <DEDUP_REMOVED lines=29> */
.L_x_2318:
[----:B------:R-:W-:Y:S02]  /*0fd0*/  MOV R244, R3 ;  /* 0x0000000300f47202 */ /* 0x000fe40000000f00 */
[----:B------:R-:W-:Y:S01]  /*0fe0*/  MOV R245, R0 ;  /* 0x0000000000f57202 */ /* 0x000fe20000000f00 */
[----:B------:R-:W-:Y:S06]  /*0ff0*/  @!P0 BRA `(.L_x_2319) ;  /* 0x0000000400608947 */ /* 0x000fec0003800000 */
[----:B------:R-:W1:Y:S01]  /*1000*/  LDC R10, c[0x0][0x380] ;  /* 0x0000e000ff0a7b82 */ /* 0x000e620000000800 */
[----:B------:R-:W-:-:S07]  /*1010*/  ULEA UR7, UR13, 0xffffff00, 0x8 ;  /* 0xffffff000d077891 */ /* 0x000fce000f8e403f */
[----:B------:R-:W2:Y:S01]  /*1020*/  LDC R7, c[0x0][0x278] ;  /* 0x00009e00ff077b82 */ /* 0x000ea20000000800 */
[----:B------:R-:W3:Y:S01]  /*1030*/  S2R R8, SR_CTAID.Z ;  /* 0x0000000000087919 */ /* 0x000ee20000002700 */
[----:B------:R-:W-:Y:S01]  /*1040*/  ULDC.64 UR4, c[0x0][0x230] ;  /* 0x00008c0000047ab9 */ /* 0x000fe20000000a00 */
[----:B------:R-:W-:Y:S01]  /*1050*/  ULDC.64 UR10, c[0x0][0x248] ;  /* 0x00009200000a7ab9 */ /* 0x000fe20000000a00 */
[----:B-1----:R-:W-:-:S04]  /*1060*/  IABS R5, R10 ;  /* 0x0000000a00057213 */ /* 0x002fc80000000000 */
[----:B------:R-:W1:Y:S08]  /*1070*/  I2F.RP R2, R5 ;  /* 0x0000000500027306 */ /* 0x000e700000209400 */
[----:B-1----:R-:W1:Y:S02]  /*1080*/  MUFU.RCP R2, R2 ;  /* 0x0000000200027308 */ /* 0x002e640000001000 */
[----:B-1----:R-:W-:-:S06]  /*1090*/  VIADD R2, R2, 0xffffffe ;  /* 0x0ffffffe02027836 */ /* 0x002fcc0000000000 */
[----:B------:R1:W4:Y:S02]  /*10a0*/  F2I.FTZ.U32.TRUNC.NTZ R3, R2 ;  /* 0x0000000200037305 */ /* 0x000324000021f000 */
[----:B-1----:R-:W-:Y:S01]  /*10b0*/  MOV R2, UR7 ;  /* 0x0000000700027c02 */ /* 0x002fe20008000f00 */
[----:B----4-:R-:W-:-:S03]  /*10c0*/  IMAD.MOV R0, RZ, RZ, -R3 ;  /* 0x000000ffff007224 */ /* 0x010fc600078e0a03 */
        /* <DEDUP_REMOVED lines=20> */
[----:B------:R1:W4:Y:S01]  /*1210*/  LDG.E R5, desc[UR16][R2.64] ;  /* 0x0000001002057981 */ /* 0x000322000c1e1900 */
[----:B--2---:R-:W-:Y:S02]  /*1220*/  IABS R6, R7 ;  /* 0x0000000700067213 */ /* 0x004fe40000000000 */
[----:B---3--:R-:W-:Y:S02]  /*1230*/  IABS R8, R8 ;  /* 0x0000000800087213 */ /* 0x008fe40000000000 */
[----:B-1----:R-:W1:Y:S08]  /*1240*/  I2F.RP R2, R6 ;  /* 0x0000000600027306 */ /* 0x002e700000209400 */
[----:B-1----:R-:W1:Y:S02]  /*1250*/  MUFU.RCP R2, R2 ;  /* 0x0000000200027308 */ /* 0x002e640000001000 */
[----:B-1----:R-:W-:-:S06]  /*1260*/  VIADD R2, R2, 0xffffffe ;  /* 0x0ffffffe02027836 */ /* 0x002fcc0000000000 */
[----:B------:R-:W1:Y:S02]  /*1270*/  F2I.FTZ.U32.TRUNC.NTZ R3, R2 ;  /* 0x0000000200037305 */ /* 0x000e64000021f000 */
[----:B-1----:R-:W-:Y:S01]  /*1280*/  IADD3 R0, RZ, -R3, RZ ;  /* 0x80000003ff007210 */ /* 0x002fe20007ffe0ff */
        /* <DEDUP_REMOVED lines=24> */
[----:B----4-:R-:W-:-:S13]  /*1410*/  R2UR UR21, R5 ;  /* 0x00000000051572ca */ /* 0x010fda00000e0000 */
        /* <DEDUP_REMOVED lines=22> */
.L_x_2319:
        /* <DEDUP_REMOVED lines=22> */
[----:B------:R-:W-:-:S04]  /*16e0*/  IMAD.HI.U32 R0, R3, R0, R2 ;  /* 0x0000000003007227 */ /* 0x000fc800078e0002 */
[----:B------:R-:W-:Y:S02]  /*16f0*/  IMAD.MOV.U32 R3, RZ, RZ, R4 ;  /* 0x000000ffff037224 */ /* 0x000fe400078e0004 */
[----:B------:R-:W1:Y:S02]  /*1700*/  LDC.64 R4, c[0x0][0x260] ;  /* 0x00009800ff047b82 */ /* 0x000e640000000a00 */
        /* <DEDUP_REMOVED lines=24> */
.L_x_2321:
[----:B------:R-:W-:Y:S01]  /*1890*/  UIMAD UR4, UR23, UR10, URZ ;  /* 0x0000000a170472a4 */ /* 0x000fe2000f8e023f */
[----:B------:R-:W-:Y:S01]  /*18a0*/  @!P3 IADD3 R0, -R0, RZ, RZ ;  /* 0x000000ff0000b210 */ /* 0x000fe20007ffe1ff */
[----:B------:R-:W-:Y:S01]  /*18b0*/  UMOV UR24, UR22 ;  /* 0x0000001600187c82 */ /* 0x000fe20008000000 */
[----:B------:R-:W-:Y:S01]  /*18c0*/  UMOV UR25, UR5 ;  /* 0x0000000500197c82 */ /* 0x000fe20008000000 */
[----:B------:R-:W-:Y:S01]  /*18d0*/  UIMAD UR4, UR11, UR21, UR4 ;  /* 0x000000150b0472a4 */ /* 0x000fe2000f8e0204 */
[----:B------:R-:W-:Y:S01]  /*18e0*/  @!P2 LOP3.LUT R0, RZ, R7, RZ, 0x33, !PT ;  /* 0x00000007ff00a212 */ /* 0x000fe200078e33ff */
[----:B------:R-:W-:Y:S01]  /*18f0*/  UIMAD.WIDE.U32 UR24, UR10, UR21, UR24 ;  /* 0x000000150a1872a5 */ /* 0x000fe2000f8e0018 */
[----:B------:R-:W-:Y:S01]  /*1900*/  IMAD.U32 R10, RZ, RZ, UR21 ;  /* 0x00000015ff0a7e24 */ /* 0x000fe2000f8e00ff */
[----:B------:R-:W-:Y:S01]  /*1910*/  @UP0 UIADD3 UR20, UR7, UR20, URZ ;  /* 0x0000001407140290 */ /* 0x000fe2000fffe03f */
[----:B------:R-:W-:Y:S01]  /*1920*/  SHF.R.S32.HI R31, RZ, 0x1f, R0 ;  /* 0x0000001fff1f7819 */ /* 0x000fe20000011400 */
[----:B------:R-:W-:Y:S01]  /*1930*/  UIADD3 UR4, UR25, UR4, URZ ;  /* 0x0000000419047290 */ /* 0x000fe2000fffe03f */
[----:B------:R-:W-:Y:S01]  /*1940*/  MOV R20, UR23 ;  /* 0x0000001700147c02 */ /* 0x000fe20008000f00 */
[----:B------:R-:W-:Y:S01]  /*1950*/  IMAD.U32 R3, RZ, RZ, UR25 ;  /* 0x00000019ff037e24 */ /* 0x000fe2000f8e00ff */
[----:B------:R-:W-:Y:S01]  /*1960*/  MOV R2, UR24 ;  /* 0x0000001800027c02 */ /* 0x000fe20008000f00 */
[----:B-1----:R-:W-:-:S02]  /*1970*/  IMAD R6, R31, R4, RZ ;  /* 0x000000041f067224 */ /* 0x002fc400078e02ff */
[----:B------:R-:W-:Y:S01]  /*1980*/  MOV R3, UR4 ;  /* 0x0000000400037c02 */ /* 0x000fe20008000f00 */
[----:B------:R-:W-:Y:S01]  /*1990*/  @UP0 ULDC.64 UR4, c[0x0][0x250] ;  /* 0x0000940000040ab9 */ /* 0x000fe20000000a00 */
[----:B------:R-:W-:Y:S01]  /*19a0*/  IMAD.MOV.U32 R37, RZ, RZ, R0 ;  /* 0x000000ffff257224 */ /* 0x000fe200078e0000 */
[----:B------:R-:W-:Y:S01]  /*19b0*/  @UP0 UIMAD.WIDE.U32 UR24, UR20, UR4, URZ ;  /* 0x00000004141802a5 */ /* 0x000fe2000f8e003f */
[----:B------:R-:W-:-:S03]  /*19c0*/  IMAD.WIDE.U32 R2, R0, R4, R2 ;  /* 0x0000000400027225 */ /* 0x000fc600078e0002 */
[----:B------:R-:W-:Y:S01]  /*19d0*/  @UP0 UIMAD UR22, UR20, UR5, UR25 ;  /* 0x00000005141602a4 */ /* 0x000fe2000f8e0219 */
[----:B------:R-:W-:Y:S02]  /*19e0*/  IMAD R4, R0, R5, R6 ;  /* 0x0000000500047224 */ /* 0x000fe400078e0206 */
[----:B------:R-:W-:-:S03]  /*19f0*/  IMAD.MOV.U32 R21, RZ, RZ, R2 ;  /* 0x000000ffff157224 */ /* 0x000fc600078e0002 */
        /* <DEDUP_REMOVED lines=15> */
.L_x_2320:
[----:B------:R-:W-:Y:S01]  /*1af0*/  SHF.R.S32.HI R49, RZ, 0x1f, R200 ;  /* 0x0000001fff317819 */ /* 0x000fe200000114c8 */
[----:B------:R-:W-:Y:S01]  /*1b00*/  UIADD3 UR20, -UR15, UR19, URZ ;  /* 0x000000130f147290 */ /* 0x000fe2000fffe13f */
[----:B------:R-:W1:Y:S01]  /*1b10*/  S2R R22, SR_CTAID.X ;  /* 0x0000000000167919 */ /* 0x000e620000002500 */
[----:B------:R-:W-:Y:S01]  /*1b20*/  UISETP.NE.AND UP0, UPT, UR12, -0x1, UPT ;  /* 0xffffffff0c00788c */ /* 0x000fe2000bf05270 */
[CC--:B------:R-:W-:Y:S02]  /*1b30*/  LEA.HI R0, R49.reuse, R200.reuse, RZ, 0x3 ;  /* 0x000000c831007211 */ /* 0x0c0fe400078f18ff */
[----:B------:R-:W-:Y:S02]  /*1b40*/  LEA.HI R9, R49, R200, RZ, 0x6 ;  /* 0x000000c831097211 */ /* 0x000fe400078f30ff */
[----:B------:R-:W-:Y:S02]  /*1b50*/  SHF.R.S32.HI R14, RZ, 0x3, R0 ;  /* 0x00000003ff0e7819 */ /* 0x000fe40000011400 */
[----:B------:R-:W-:-:S02]  /*1b60*/  LOP3.LUT R2, R0, 0xfffffff8, RZ, 0xc0, !PT ;  /* 0xfffffff800027812 */ /* 0x000fc400078ec0ff */
[C---:B------:R-:W-:Y:S01]  /*1b70*/  ISETP.GE.AND P3, PT, R14.reuse, UR20, PT ;  /* 0x000000140e007c0c */ /* 0x040fe2000bf66270 */
[C---:B------:R-:W-:Y:S01]  /*1b80*/  IMAD.SHL.U32 R0, R14.reuse, 0x40, RZ ;  /* 0x000000400e007824 */ /* 0x040fe200078e00ff */
[----:B------:R-:W-:Y:S01]  /*1b90*/  @!UP0 USHF.R.S32.HI UR21, URZ, 0x1f, UR9 ;  /* 0x0000001f3f158899 */ /* 0x000fe20008011409 */
[----:B------:R-:W-:Y:S01]  /*1ba0*/  IADD3 R47, R14, 0x10, RZ ;  /* 0x000000100e2f7810 */ /* 0x000fe20007ffe0ff */
[----:B------:R-:W-:Y:S01]  /*1bb0*/  @UP0 ULDC.64 UR6, c[0x0][0x240] ;  /* 0x0000900000060ab9 */ /* 0x000fe20000000a00 */
[----:B------:R-:W-:Y:S01]  /*1bc0*/  @!UP0 ULDC.64 UR4, c[0x0][0x228] ;  /* 0x00008a0000048ab9 */ /* 0x000fe20000000a00 */
[----:B------:R-:W-:Y:S01]  /*1bd0*/  @UP0 UIMAD.WIDE.U32 UR26, UR12, UR6, URZ ;  /* 0x000000060c1a02a5 */ /* 0x000fe2000f8e003f */
[----:B------:R-:W-:Y:S01]  /*1be0*/  ISETP.GE.AND P2, PT, R47, UR20, PT ;  /* 0x000000142f007c0c */ /* 0x000fe2000bf46270 */
[----:B------:R-:W-:Y:S01]  /*1bf0*/  @!UP0 UIMAD UR6, UR21, UR4, URZ ;  /* 0x00000004150682a4 */ /* 0x000fe2000f8e023f */
[----:B------:R-:W-:Y:S01]  /*1c00*/  IMAD.IADD R36, R200, 0x1, -R2 ;  /* 0x00000001c8247824 */ /* 0x000fe200078e0a02 */
[----:B------:R-:W-:Y:S01]  /*1c10*/  @!UP0 UIMAD.WIDE.U32 UR28, UR9, UR4, URZ ;  /* 0x00000004091c82a5 */ /* 0x000fe2000f8e003f */
[----:B------:R-:W-:Y:S01]  /*1c20*/  LOP3.LUT R0, R0, 0x1c0, RZ, 0xc0, !PT ;  /* 0x000001c000007812 */ /* 0x000fe200078ec0ff */
[----:B------:R-:W-:Y:S01]  /*1c30*/  @!UP0 UIMAD UR5, UR9, UR5, UR6 ;  /* 0x00000005090582a4 */ /* 0x000fe2000f8e0206 */
[----:B------:R-:W2:Y:S01]  /*1c40*/  @!P3 LDC.64 R6, c[0x0][0x240] ;  /* 0x00009000ff06bb82 */ /* 0x000ea20000000a00 */
[----:B------:R-:W-:Y:S01]  /*1c50*/  IMAD.SHL.U32 R33, R36, 0x8, RZ ;  /* 0x0000000824217824 */ /* 0x000fe200078e00ff */
[----:B------:R-:W-:Y:S01]  /*1c60*/  @UP0 UIMAD UR7, UR12, UR7, UR27 ;  /* 0x000000070c0702a4 */ /* 0x000fe2000f8e021b */
[----:B------:R-:W-:Y:S01]  /*1c70*/  SHF.R.S32.HI R15, RZ, 0x1f, R14 ;  /* 0x0000001fff0f7819 */ /* 0x000fe2000001140e */
[----:B------:R-:W-:Y:S01]  /*1c80*/  @!UP0 UIADD3 UR7, UR29, UR5, URZ ;  /* 0x000000051d078290 */ /* 0x000fe2000fffe03f */
[----:B------:R-:W-:Y:S01]  /*1c90*/  IADD3 R46, R14, 0x20, RZ ;  /* 0x000000200e2e7810 */ /* 0x000fe20007ffe0ff */
[----:B------:R-:W-:Y:S01]  /*1ca0*/  @!UP0 UMOV UR26, UR28 ;  /* 0x0000001c001a8c82 */ /* 0x000fe20008000000 */
[--C-:B------:R-:W-:Y:S01]  /*1cb0*/  LOP3.LUT R3, R0, 0x38, R33.reuse, 0xf8, !PT ;  /* 0x0000003800037812 */ /* 0x100fe200078ef821 */
[----:B------:R-:W3:Y:S01]  /*1cc0*/  S2UR UR6, SR_CgaCtaId ;  /* 0x00000000000679c3 */ /* 0x000ee20000008800 */
[----:B------:R-:W-:Y:S01]  /*1cd0*/  USHF.R.S32.HI UR9, URZ, 0x1f, UR8 ;  /* 0x0000001f3f097899 */ /* 0x000fe20008011408 */
[----:B------:R-:W-:Y:S01]  /*1ce0*/  SHF.R.U32.HI R0, RZ, 0x3, R0 ;  /* 0x00000003ff007819 */ /* 0x000fe20000011600 */
[----:B------:R-:W-:Y:S01]  /*1cf0*/  ULDC.64 UR4, c[0x0][0x258] ;  /* 0x0000960000047ab9 */ /* 0x000fe20000000a00 */
[----:B------:R-:W-:Y:S01]  /*1d00*/  SHF.R.S32.HI R45, RZ, 0x1f, R33 ;  /* 0x0000001fff2d7819 */ /* 0x000fe20000011421 */
[----:B------:R-:W4:Y:S01]  /*1d10*/  @!P2 S2R R27, SR_CgaCtaId ;  /* 0x00000000001ba919 */ /* 0x000f220000008800 */
[----:B------:R-:W-:Y:S01]  /*1d20*/  IADD3 R2, P1, R33, UR26, RZ ;  /* 0x0000001a21027c10 */ /* 0x000fe2000ff3e0ff */
[----:B------:R-:W-:Y:S01]  /*1d30*/  UIMAD UR9, UR9, UR4, URZ ;  /* 0x00000004090972a4 */ /* 0x000fe2000f8e023f */
[----:B------:R-:W5:Y:S01]  /*1d40*/  @!P3 LDC.64 R12, c[0x0][0x210] ;  /* 0x00008400ff0cbb82 */ /* 0x000f620000000a00 */
[----:B------:R-:W-:Y:S01]  /*1d50*/  LOP3.LUT R11, R3, R0, RZ, 0x3c, !PT ;  /* 0x00000000030b7212 */ /* 0x000fe200078e3cff */
[----:B------:R-:W-:Y:S01]  /*1d60*/  UIADD3 UR21, UR13, -0x1, URZ ;  /* 0xffffffff0d157890 */ /* 0x000fe2000fffe03f */
[----:B------:R-:W-:Y:S01]  /*1d70*/  IADD3.X R3, R45, UR7, RZ, P1, !PT ;  /* 0x000000072d037c10 */ /* 0x000fe20008ffe4ff */
[----:B------:R-:W-:Y:S01]  /*1d80*/  IMAD.U32 R0, RZ, RZ, UR4 ;  /* 0x00000004ff007e24 */ /* 0x000fe2000f8e00ff */
[----:B------:R-:W-:Y:S01]  /*1d90*/  UIMAD UR9, UR8, UR5, UR9 ;  /* 0x00000005080972a4 */ /* 0x000fe2000f8e0209 */
[----:B------:R-:W-:Y:S01]  /*1da0*/  ISETP.GE.AND P6, PT, R46, UR20, PT ;  /* 0x000000142e007c0c */ /* 0x000fe2000bfc6270 */
[----:B-1----:R-:W-:Y:S01]  /*1db0*/  IMAD.WIDE R22, R22, 0x40, R14 ;  /* 0x0000004016167825 */ /* 0x002fe200078e020e */
[----:B------:R-:W1:Y:S01]  /*1dc0*/  @!P2 LDC.64 R16, c[0x0][0x240] ;  /* 0x00009000ff10ab82 */ /* 0x000e620000000a00 */
[----:B------:R-:W-:Y:S01]  /*1dd0*/  USHF.L.U32 UR5, UR21, 0x8, URZ ;  /* 0x0000000815057899 */ /* 0x000fe2000800063f */
[----:B------:R-:W-:Y:S01]  /*1de0*/  SHF.L.U32 R9, R9, 0x3, RZ ;  /* 0x0000000309097819 */ /* 0x000fe200000006ff */
[----:B------:R-:W-:Y:S01]  /*1df0*/  IMAD.WIDE.U32 R2, R0, UR8, R2 ;  /* 0x0000000800027c25 */ /* 0x000fe2000f8e0002 */
[----:B------:R-:W-:Y:S01]  /*1e00*/  @!P2 IADD3 R8, P1, R22, 0x10, RZ ;  /* 0x000000101608a810 */ /* 0x000fe20007f3e0ff */
[----:B------:R-:W-:Y:S01]  /*1e10*/  UIADD3 UR23, -UR5, UR18, URZ ;  /* 0x0000001205177290 */ /* 0x000fe2000fffe13f */
[----:B------:R-:W-:Y:S01]  /*1e20*/  IADD3 R40, R14, 0x50, RZ ;  /* 0x000000500e287810 */ /* 0x000fe20007ffe0ff */
[-C--:B--2---:R-:W-:Y:S01]  /*1e30*/  @!P3 IMAD R4, R23, R6.reuse, RZ ;  /* 0x000000061704b224 */ /* 0x084fe200078e02ff */
[----:B------:R-:W2:Y:S01]  /*1e40*/  @!P2 LDC.64 R24, c[0x0][0x210] ;  /* 0x00008400ff18ab82 */ /* 0x000ea20000000a00 */
[----:B------:R-:W-:Y:S01]  /*1e50*/  VIADD R3, R3, UR9 ;  /* 0x0000000903037c36 */ /* 0x000fe20008000000 */
[----:B------:R-:W-:Y:S01]  /*1e60*/  UMOV UR4, 0x400 ;  /* 0x0000040000047882 */ /* 0x000fe20000000000 */
[----:B------:R-:W-:Y:S01]  /*1e70*/  @!P3 IMAD R0, R22, R7, R4 ;  /* 0x000000071600b224 */ /* 0x000fe200078e0204 */
[----:B------:R-:W-:Y:S01]  /*1e80*/  ISETP.GE.AND P5, PT, R14, UR23, PT ;  /* 0x000000170e007c0c */ /* 0x000fe2000bfa6270 */
[----:B------:R-:W-:Y:S01]  /*1e90*/  @!P3 IMAD.WIDE.U32 R4, R22, R6, R2 ;  /* 0x000000061604b225 */ /* 0x000fe200078e0002 */
[----:B---3--:R-:W-:Y:S01]  /*1ea0*/  ULEA UR4, UR6, UR4, 0x18 ;  /* 0x0000000406047291 */ /* 0x008fe2000f8ec03f */
[----:B------:R-:W-:Y:S01]  /*1eb0*/  IADD3 R35, R14, 0x70, RZ ;  /* 0x000000700e237810 */ /* 0x000fe20007ffe0ff */
[----:B------:R-:W3:Y:S01]  /*1ec0*/  @!P6 LDC.64 R18, c[0x0][0x240] ;  /* 0x00009000ff12eb82 */ /* 0x000ee20000000a00 */
[----:B------:R-:W-:Y:S01]  /*1ed0*/  @!P2 IMAD.X R7, RZ, RZ, R23, P1 ;  /* 0x000000ffff07a224 */ /* 0x000fe200008e0617 */
[----:B-----5:R-:W-:Y:S01]  /*1ee0*/  @!P3 LEA R6, P1, R4, R12, 0x1 ;  /* 0x0000000c0406b211 */ /* 0x020fe200078208ff */
[----:B------:R-:W-:Y:S01]  /*1ef0*/  @!P3 IMAD.IADD R5, R5, 0x1, R0 ;  /* 0x000000010505b824 */ /* 0x000fe200078e0200 */
[----:B------:R-:W-:Y:S01]  /*1f00*/  LOP3.LUT R12, R11, 0xfffffe00, R9, 0xf8, !PT ;  /* 0xfffffe000b0c7812 */ /* 0x000fe200078ef809 */
[C---:B------:R-:W-:Y:S01]  /*1f10*/  VIADD R43, R14.reuse, 0x30 ;  /* 0x000000300e2b7836 */ /* 0x040fe20000000000 */
[----:B------:R-:W-:Y:S01]  /*1f20*/  USHF.L.U32 UR6, UR11, 0x5, URZ ;  /* 0x000000050b067899 */ /* 0x000fe2000800063f */
[----:B------:R-:W-:Y:S01]  /*1f30*/  VIADD R42, R14, 0x40 ;  /* 0x000000400e2a7836 */ /* 0x000fe20000000000 */
[----:B------:R-:W-:Y:S01]  /*1f40*/  LEA R243, R12, UR4, 0x1 ;  /* 0x000000040cf37c11 */ /* 0x000fe2000f8e08ff */
[-C--:B-1----:R-:W-:Y:S01]  /*1f50*/  @!P2 IMAD R0, R7, R16.reuse, RZ ;  /* 0x000000100700a224 */ /* 0x082fe200078e02ff */
[----:B------:R-:W-:Y:S01]  /*1f60*/  @!P3 LEA.HI.X R7, R4, R13, R5, 0x1, P1 ;  /* 0x0000000d0407b211 */ /* 0x000fe200008f0c05 */
[C---:B------:R-:W-:Y:S01]  /*1f70*/  @!P2 IMAD.WIDE.U32 R4, R8.reuse, R16, R2 ;  /* 0x000000100804a225 */ /* 0x040fe200078e0002 */
[----:B------:R-:W-:Y:S01]  /*1f80*/  ISETP.GE.AND P1, PT, R43, UR20, PT ;  /* 0x000000142b007c0c */ /* 0x000fe2000bf26270 */
[----:B------:R-:W1:Y:S01]  /*1f90*/  @!P5 S2R R11, SR_CgaCtaId ;  /* 0x00000000000bd919 */ /* 0x000e620000008800 */
[----:B------:R-:W-:Y:S01]  /*1fa0*/  UIMAD.WIDE.U32 UR8, UR10, 0x20, URZ ;  /* 0x000000200a0878a5 */ /* 0x000fe2000f8e003f */
[----:B------:R-:W-:Y:S01]  /*1fb0*/  @!P2 IMAD R0, R8, R17, R0 ;  /* 0x000000110800a224 */ /* 0x000fe200078e0200 */
[----:B------:R-:W-:Y:S01]  /*1fc0*/  @!P2 MOV R8, 0x400 ;  /* 0x000004000008a802 */ /* 0x000fe20000000f00 */
[----:B------:R-:W-:Y:S01]  /*1fd0*/  @!PT LDS RZ, [RZ] ;  /* 0x00000000fffff984 */ /* 0x000fe20000000800 */
[----:B------:R-:W-:Y:S01]  /*1fe0*/  @!PT LDS RZ, [RZ] ;  /* 0x00000000fffff984 */ /* 0x000fe20000000800 */
[----:B------:R-:W-:Y:S01]  /*1ff0*/  @!PT LDS RZ, [RZ] ;  /* 0x00000000fffff984 */ /* 0x000fe20000000800 */
[----:B------:R2:W-:Y:S01]  /*2000*/  @!P3 LDGSTS.E.BYPASS.LTC128B.128 [R243], desc[UR16][R6.64] ;  /* 0x0000000006f3bfae */ /* 0x0005e2000b901d50 */
[C---:B------:R-:W-:Y:S01]  /*2010*/  VIADD R41, R14.reuse, 0x60 ;  /* 0x000000600e297836 */ /* 0x040fe20000000000 */
[C---:B------:R-:W-:Y:S01]  /*2020*/  IADD3 R28, R14.reuse, 0xb0, RZ ;  /* 0x000000b00e1c7810 */ /* 0x040fe20007ffe0ff */
[C---:B------:R-:W-:Y:S01]  /*2030*/  VIADD R39, R14.reuse, 0x80 ;  /* 0x000000800e277836 */ /* 0x040fe20000000000 */
[----:B------:R-:W-:Y:S01]  /*2040*/  @!P2 IADD3 R0, R5, R0, RZ ;  /* 0x000000000500a210 */ /* 0x000fe20007ffe0ff */
[----:B------:R-:W5:Y:S01]  /*2050*/  @!P6 S2R R13, SR_CgaCtaId ;  /* 0x00000000000de919 */ /* 0x000f620000008800 */
[----:B----4-:R-:W-:Y:S01]  /*2060*/  @!P2 LEA R8, R27, R8, 0x18 ;  /* 0x000000081b08a211 */ /* 0x010fe200078ec0ff */
[----:B------:R-:W-:Y:S01]  /*2070*/  VIADD R38, R14, 0x90 ;  /* 0x000000900e267836 */ /* 0x000fe20000000000 */
[----:B------:R-:W-:Y:S01]  /*2080*/  @!P6 IADD3 R5, P3, R22, 0x20, RZ ;  /* 0x000000201605e810 */ /* 0x000fe20007f7e0ff */
[----:B------:R-:W4:Y:S01]  /*2090*/  @!P1 LDC.64 R16, c[0x0][0x240] ;  /* 0x00009000ff109b82 */ /* 0x000f220000000a00 */
[----:B------:R-:W5:Y:S01]  /*20a0*/  @!P1 S2R R27, SR_CgaCtaId ;  /* 0x00000000001b9919 */ /* 0x000f620000008800 */
[C---:B------:R-:W-:Y:S01]  /*20b0*/  VIADD R34, R14.reuse, 0xa0 ;  /* 0x000000a00e227836 */ /* 0x040fe20000000000 */
[C---:B------:R-:W-:Y:S01]  /*20c0*/  IADD3 R30, R14.reuse, 0xd0, RZ ;  /* 0x000000d00e1e7810 */ /* 0x040fe20007ffe0ff */
[C---:B------:R-:W-:Y:S01]  /*20d0*/  VIADD R29, R14.reuse, 0xc0 ;  /* 0x000000c00e1d7836 */ /* 0x040fe20000000000 */
[----:B------:R-:W-:Y:S01]  /*20e0*/  LEA.HI R199, R49, R200, RZ, 0x5 ;  /* 0x000000c831c77211 */ /* 0x000fe200078f28ff */
[----:B------:R-:W-:-:S03]  /*20f0*/  VIADD R32, R14, 0xe0 ;  /* 0x000000e00e207836 */ /* 0x000fc60000000000 */
[----:B------:R-:W-:Y:S02]  /*2100*/  SHF.R.S32.HI R190, RZ, 0x5, R199 ;  /* 0x00000005ffbe7819 */ /* 0x000fe400000114c7 */
[----:B--2---:R-:W-:-:S04]  /*2110*/  @!P2 LEA R6, P4, R4, R24, 0x1 ;  /* 0x000000180406a211 */ /* 0x004fc800078808ff */
[----:B------:R-:W-:Y:S01]  /*2120*/  @!P2 LEA.HI.X R7, R4, R25, R0, 0x1, P4 ;  /* 0x000000190407a211 */ /* 0x000fe200020f0c00 */
[----:B------:R-:W-:Y:S01]  /*2130*/  @!P2 IMAD R4, R12, 0x2, R8 ;  /* 0x000000020c04a824 */ /* 0x000fe200078e0208 */
[----:B------:R-:W-:Y:S01]  /*2140*/  ISETP.GE.AND P4, PT, R47, UR23, PT ;  /* 0x000000172f007c0c */ /* 0x000fe2000bf86270 */
[----:B------:R-:W2:Y:S01]  /*2150*/  @!P6 LDC.64 R24, c[0x0][0x210] ;  /* 0x00008400ff18eb82 */ /* 0x000ea20000000a00 */
[----:B------:R-:W-:Y:S01]  /*2160*/  @!P6 IMAD.X R0, RZ, RZ, R23, P3 ;  /* 0x000000ffff00e224 */ /* 0x000fe200018e0617 */
[----:B------:R-:W-:Y:S01]  /*2170*/  IADD3 R44, P3, R14, R10, RZ ;  /* 0x0000000a0e2c7210 */ /* 0x000fe20007f7e0ff */
[----:B------:R1:W-:Y:S01]  /*2180*/  @!P2 LDGSTS.E.BYPASS.LTC128B.128 [R4+0x800], desc[UR16][R6.64] ;  /* 0x008000000604afae */ /* 0x0003e2000b901d50 */
[----:B------:R-:W-:Y:S01]  /*2190*/  @!P5 MOV R10, 0x400 ;  /* 0x00000400000ad802 */ /* 0x000fe20000000f00 */
[----:B---3--:R-:W-:Y:S01]  /*21a0*/  @!P6 IMAD R0, R0, R18, RZ ;  /* 0x000000120000e224 */ /* 0x008fe200078e02ff */
[----:B------:R-:W-:Y:S02]  /*21b0*/  IADD3.X R48, R15, R20, RZ, P3, !PT ;  /* 0x000000140f307210 */ /* 0x000fe40001ffe4ff */
[----:B------:R-:W-:Y:S01]  /*21c0*/  ISETP.GE.AND P3, PT, R46, UR23, PT ;  /* 0x000000172e007c0c */ /* 0x000fe2000bf66270 */
[----:B------:R-:W-:Y:S01]  /*21d0*/  @!P6 IMAD R8, R5, R19, R0 ;  /* 0x000000130508e224 */ /* 0x000fe200078e0200 */
[----:B-1----:R-:W-:Y:S01]  /*21e0*/  IADD3 R6, P2, R33, R21, RZ ;  /* 0x0000001521067210 */ /* 0x002fe20007f5e0ff */
[----:B------:R-:W-:Y:S01]  /*21f0*/  @!P6 IMAD.WIDE.U32 R4, R5, R18, R2 ;  /* 0x000000120504e225 */ /* 0x000fe200078e0002 */
[----:B------:R-:W1:Y:S03]  /*2200*/  @!P5 LDC.64 R20, c[0x0][0x218] ;  /* 0x00008600ff14db82 */ /* 0x000e660000000a00 */
[----:B------:R-:W-:Y:S01]  /*2210*/  IMAD.X R7, R45, 0x1, R26, P2 ;  /* 0x000000012d077824 */ /* 0x000fe200010e061a */
[----:B------:R-:W-:-:S02]  /*2220*/  @!P1 IADD3 R0, P2, R22, 0x30, RZ ;  /* 0x0000003016009810 */ /* 0x000fc40007f5e0ff */
[----:B------:R-:W3:Y:S01]  /*2230*/  @!P4 S2R R22, SR_CgaCtaId ;  /* 0x000000000016c919 */ /* 0x000ee20000008800 */
[----:B------:R-:W-:Y:S01]  /*2240*/  @!P6 IADD3 R5, R5, R8, RZ ;  /* 0x000000080505e210 */ /* 0x000fe20007ffe0ff */
[----:B------:R-:W3:Y:S01]  /*2250*/  @!P1 LDC.64 R18, c[0x0][0x210] ;  /* 0x00008400ff129b82 */ /* 0x000ee20000000a00 */
[----:B------:R-:W-:Y:S01]  /*2260*/  @!P1 IMAD.X R9, RZ, RZ, R23, P2 ;  /* 0x000000ffff099224 */ /* 0x000fe200010e0617 */
[----:B--2---:R-:W-:Y:S01]  /*2270*/  @!P6 LEA R8, P2, R4, R24, 0x1 ;  /* 0x000000180408e211 */ /* 0x004fe200078408ff */
[----:B----4-:R-:W-:Y:S01]  /*2280*/  @!P1 IMAD.WIDE.U32 R2, R0, R16, R2 ;  /* 0x0000001000029225 */ /* 0x010fe200078e0002 */
[----:B------:R-:W-:Y:S02]  /*2290*/  @!P5 LEA R26, R11, R10, 0x18 ;  /* 0x0000000a0b1ad211 */ /* 0x000fe400078ec0ff */
[----:B------:R-:W-:Y:S01]  /*22a0*/  @!P6 MOV R10, 0x400 ;  /* 0x00000400000ae802 */ /* 0x000fe20000000f00 */
[----:B------:R-:W-:Y:S01]  /*22b0*/  @!P1 IMAD R11, R9, R16, RZ ;  /* 0x00000010090b9224 */ /* 0x000fe200078e02ff */
[----:B------:R-:W-:Y:S01]  /*22c0*/  @!P6 LEA.HI.X R9, R4, R25, R5, 0x1, P2 ;  /* 0x000000190409e211 */ /* 0x000fe200010f0c05 */
[----:B------:R-:W-:Y:S01]  /*22d0*/  IMAD R4, R15, UR10, RZ ;  /* 0x0000000a0f047c24 */ /* 0x000fe2000f8e02ff */
[----:B-----5:R-:W-:Y:S01]  /*22e0*/  @!P6 LEA R23, R13, R10, 0x18 ;  /* 0x0000000a0d17e211 */ /* 0x020fe200078ec0ff */
[----:B------:R-:W-:Y:S01]  /*22f0*/  @!P1 IMAD R11, R0, R17, R11 ;  /* 0x00000011000b9224 */ /* 0x000fe200078e020b */
[----:B------:R-:W2:Y:S01]  /*2300*/  @!P3 S2R R15, SR_CgaCtaId ;  /* 0x00000000000fb919 */ /* 0x000ea20000008800 */
[C---:B------:R-:W-:Y:S01]  /*2310*/  IMAD R10, R14.reuse, UR11, R4 ;  /* 0x0000000b0e0a7c24 */ /* 0x040fe2000f8e0204 */
[----:B------:R-:W4:Y:S01]  /*2320*/  @!P4 LDC.64 R16, c[0x0][0x218] ;  /* 0x00008600ff10cb82 */ /* 0x000f220000000a00 */
[----:B------:R-:W-:Y:S01]  /*2330*/  IMAD.WIDE.U32 R4, R14, UR10, R6 ;  /* 0x0000000a0e047c25 */ /* 0x000fe2000f8e0006 */
[----:B------:R-:W-:-:S03]  /*2340*/  @!P1 MOV R13, 0x400 ;  /* 0x00000400000d9802 */ /* 0x000fc60000000f00 */
[----:B------:R-:W-:Y:S01]  /*2350*/  @!P1 IMAD.IADD R0, R3, 0x1, R11 ;  /* 0x0000000103009824 */ /* 0x000fe200078e020b */
[----:B------:R-:W-:Y:S01]  /*2360*/  @!P1 LEA R13, R27, R13, 0x18 ;  /* 0x0000000d1b0d9211 */ /* 0x000fe200078ec0ff */
[----:B------:R-:W-:Y:S01]  /*2370*/  IMAD.IADD R128, R5, 0x1, R10 ;  /* 0x0000000105807824 */ /* 0x000fe200078e020a */
[----:B------:R-:W-:Y:S01]  /*2380*/  MOV R129, R4 ;  /* 0x0000000400817202 */ /* 0x000fe20000000f00 */
[----:B------:R-:W-:Y:S01]  /*2390*/  IMAD.U32 R4, RZ, RZ, UR10 ;  /* 0x0000000aff047e24 */ /* 0x000fe2000f8e00ff */
[----:B---3--:R-:W-:Y:S01]  /*23a0*/  @!P1 LEA R6, P2, R2, R18, 0x1 ;  /* 0x0000001202069211 */ /* 0x008fe200078408ff */
[----:B------:R-:W-:Y:S01]  /*23b0*/  @!P5 IMAD R11, R12, 0x2, R26 ;  /* 0x000000020c0bd824 */ /* 0x000fe200078e021a */
[----:B------:R-:W-:Y:S02]  /*23c0*/  MOV R3, UR11 ;  /* 0x0000000b00037c02 */ /* 0x000fe40008000f00 */
[----:B------:R-:W-:Y:S01]  /*23d0*/  @!P1 LEA.HI.X R7, R2, R19, R0, 0x1, P2 ;  /* 0x0000001302079211 */ /* 0x000fe200010f0c00 */
[----:B------:R-:W-:Y:S01]  /*23e0*/  IMAD.U32 R0, RZ, RZ, UR10 ;  /* 0x0000000aff007e24 */ /* 0x000fe2000f8e00ff */
[----:B------:R-:W-:Y:S01]  /*23f0*/  @!P4 MOV R2, 0x400 ;  /* 0x000004000002c802 */ /* 0x000fe20000000f00 */
[----:B------:R-:W3:Y:S03]  /*2400*/  @!P3 LDC.64 R18, c[0x0][0x218] ;  /* 0x00008600ff12bb82 */ /* 0x000ee60000000a00 */
[----:B------:R-:W-:Y:S01]  /*2410*/  @!P4 LEA R22, R22, R2, 0x18 ;  /* 0x000000021616c211 */ /* 0x000fe200078ec0ff */
[----:B------:R-:W-:Y:S01]  /*2420*/  @!P6 IMAD R2, R12, 0x2, R23 ;  /* 0x000000020c02e824 */ /* 0x000fe200078e0217 */
[----:B------:R-:W-:Y:S01]  /*2430*/  @!P4 LEA R5, P2, R0, R129, 0x4 ;  /* 0x000000810005c211 */ /* 0x000fe200078420ff */
[----:B------:R-:W-:-:S03]  /*2440*/  @!P1 IMAD R0, R12, 0x2, R13 ;  /* 0x000000020c009824 */ /* 0x000fc600078e020d */
[----:B------:R5:W-:Y:S01]  /*2450*/  @!P6 LDGSTS.E.BYPASS.LTC128B.128 [R2+0x1000], desc[UR16][R8.64] ;  /* 0x010000000802efae */ /* 0x000be2000b901d50 */
[----:B------:R-:W-:Y:S02]  /*2460*/  ISETP.GE.AND P6, PT, R43, UR23, PT ;  /* 0x000000172b007c0c */ /* 0x000fe4000bfc6270 */
[----:B------:R-:W-:Y:S01]  /*2470*/  @!P4 LEA.HI.X R3, R4, R128, R3, 0x4, P2 ;  /* 0x000000800403c211 */ /* 0x000fe200010f2403 */
[----:B------:R1:W-:Y:S01]  /*2480*/  @!P1 LDGSTS.E.BYPASS.LTC128B.128 [R0+0x1800], desc[UR16][R6.64] ;  /* 0x0180000006009fae */ /* 0x0003e2000b901d50 */
[----:B----4-:R-:W-:-:S04]  /*2490*/  @!P4 LEA R4, P1, R5, R16, 0x1 ;  /* 0x000000100504c211 */ /* 0x010fc800078208ff */
[----:B------:R-:W-:Y:S01]  /*24a0*/  @!P4 LEA.HI.X R5, R5, R17, R3, 0x1, P1 ;  /* 0x000000110505c211 */ /* 0x000fe200008f0c03 */
[----:B------:R-:W-:-:S04]  /*24b0*/  IMAD.U32 R3, RZ, RZ, UR10 ;  /* 0x0000000aff037e24 */ /* 0x000fc8000f8e00ff */
[----:B------:R-:W4:Y:S01]  /*24c0*/  @!P6 LDC.64 R16, c[0x0][0x218] ;  /* 0x00008600ff10eb82 */ /* 0x000f220000000a00 */
[----:B------:R-:W-:Y:S01]  /*24d0*/  VOTEU.ALL UP0, P6 ;  /* 0x00000000003f7886 */ /* 0x000fe20003000000 */
[----:B-----5:R-:W-:Y:S01]  /*24e0*/  MOV R2, UR6 ;  /* 0x0000000600027c02 */ /* 0x020fe20008000f00 */
[----:B------:R-:W-:Y:S01]  /*24f0*/  @!P6 IMAD.MOV.U32 R9, RZ, RZ, R128 ;  /* 0x000000ffff09e224 */ /* 0x000fe200078e0080 */
[----:B------:R-:W-:Y:S02]  /*2500*/  @!P6 MOV R8, R129 ;  /* 0x000000810008e202 */ /* 0x000fe40000000f00 */
[----:B------:R-:W-:Y:S01]  /*2510*/  @!UP0 UIMAD UR6, UR11, 0x30, URZ ;  /* 0x000000300b0688a4 */ /* 0x000fe2000f8e023f */
[----:B-1----:R-:W-:Y:S02]  /*2520*/  @!P3 MOV R0, 0x400 ;  /* 0x000004000000b802 */ /* 0x002fe40000000f00 */
[----:B------:R-:W-:Y:S01]  /*2530*/  @!P5 LEA R6, P2, R129, R20, 0x1 ;  /* 0x000000148106d211 */ /* 0x000fe200078408ff */
[----:B------:R-:W-:Y:S01]  /*2540*/  @!P6 IMAD.WIDE.U32 R8, R3, 0x30, R8 ;  /* 0x000000300308e825 */ /* 0x000fe200078e0008 */
[----:B--2---:R-:W-:-:S02]  /*2550*/  @!P3 LEA R13, R15, R0, 0x18 ;  /* 0x000000000f0db211 */ /* 0x004fc400078ec0ff */
[----:B------:R-:W1:Y:S01]  /*2560*/  @!P6 S2R R15, SR_CgaCtaId ;  /* 0x00000000000fe919 */ /* 0x000e620000008800 */
[C---:B------:R-:W-:Y:S02]  /*2570*/  @!P3 IADD3 R0, P1, R129.reuse, UR8, RZ ;  /* 0x000000088100bc10 */ /* 0x040fe4000ff3e0ff */
[----:B------:R-:W-:Y:S02]  /*2580*/  @!P5 LEA.HI.X R7, R129, R21, R128, 0x1, P2 ;  /* 0x000000158107d211 */ /* 0x000fe400010f0c80 */
[----:B------:R-:W-:Y:S02]  /*2590*/  @!P3 IADD3.X R10, R128, UR9, R2, P1, !PT ;  /* 0x00000009800abc10 */ /* 0x000fe40008ffe402 */
[----:B---3--:R-:W-:Y:S01]  /*25a0*/  @!P3 LEA R2, P1, R0, R18, 0x1 ;  /* 0x000000120002b211 */ /* 0x008fe200078208ff */
[----:B------:R2:W-:Y:S01]  /*25b0*/  @!P5 LDGSTS.E.BYPASS.LTC128B.128 [R11+0x2000], desc[UR16][R6.64] ;  /* 0x02000000060bdfae */ /* 0x0005e2000b901d50 */
[----:B------:R-:W-:Y:S02]  /*25c0*/  ISETP.GE.AND P2, PT, R42, UR23, PT ;  /* 0x000000172a007c0c */ /* 0x000fe4000bf46270 */
[----:B------:R-:W-:Y:S01]  /*25d0*/  @!P3 LEA.HI.X R3, R0, R19, R10, 0x1, P1 ;  /* 0x000000130003b211 */ /* 0x000fe200008f0c0a */
[C---:B------:R-:W-:Y:S01]  /*25e0*/  @!P3 IMAD R0, R12.reuse, 0x2, R13 ;  /* 0x000000020c00b824 */ /* 0x040fe200078e020d */
[----:B------:R-:W-:-:S02]  /*25f0*/  @!P4 LEA R10, R12, R22, 0x1 ;  /* 0x000000160c0ac211 */ /* 0x000fc400078e08ff */
[----:B------:R-:W-:-:S03]  /*2600*/  ISETP.GE.AND P1, PT, R41, UR23, PT ;  /* 0x0000001729007c0c */ /* 0x000fc6000bf26270 */
[----:B------:R3:W-:Y:S04]  /*2610*/  @!P4 LDGSTS.E.BYPASS.LTC128B.128 [R10+0x2800], desc[UR16][R4.64] ;  /* 0x02800000040acfae */ /* 0x0007e8000b901d50 */
[----:B------:R5:W-:Y:S01]  /*2620*/  @!P3 LDGSTS.E.BYPASS.LTC128B.128 [R0+0x3000], desc[UR16][R2.64] ;  /* 0x030000000200bfae */ /* 0x000be2000b901d50 */
[----:B------:R-:W-:Y:S01]  /*2630*/  ISETP.GE.AND P3, PT, R40, UR23, PT ;  /* 0x0000001728007c0c */ /* 0x000fe2000bf66270 */
[----:B--2---:R-:W-:Y:S01]  /*2640*/  IMAD.U32 R7, RZ, RZ, UR10 ;  /* 0x0000000aff077e24 */ /* 0x004fe2000f8e00ff */
[----:B------:R-:W-:-:S11]  /*2650*/  MOV R6, UR11 ;  /* 0x0000000b00067c02 */ /* 0x000fd60008000f00 */
[----:B------:R-:W-:Y:S01]  /*2660*/  VOTEU.ALL UP0, P3 ;  /* 0x00000000003f7886 */ /* 0x000fe20001800000 */
[----:B---3--:R-:W2:Y:S01]  /*2670*/  @!P2 LDC.64 R10, c[0x0][0x218] ;  /* 0x00008600ff0aab82 */ /* 0x008ea20000000a00 */
[----:B------:R-:W-:Y:S01]  /*2680*/  @!P6 MOV R5, 0x400 ;  /* 0x000004000005e802 */ /* 0x000fe20000000f00 */
[----:B-----5:R-:W-:Y:S01]  /*2690*/  IMAD.U32 R0, RZ, RZ, UR10 ;  /* 0x0000000aff007e24 */ /* 0x020fe2000f8e00ff */
[----:B----4-:R-:W-:Y:S01]  /*26a0*/  @!P6 LEA R2, P5, R8, R16, 0x1 ;  /* 0x000000100802e211 */ /* 0x010fe200078a08ff */
[----:B------:R-:W-:Y:S01]  /*26b0*/  @!P6 VIADD R3, R9, UR6 ;  /* 0x000000060903ec36 */ /* 0x000fe20008000000 */
[----:B------:R-:W-:Y:S01]  /*26c0*/  @!UP0 UIMAD UR6, UR11, 0x50, URZ ;  /* 0x000000500b0688a4 */ /* 0x000fe2000f8e023f */
[----:B------:R-:W3:Y:S01]  /*26d0*/  @!P1 S2R R9, SR_CgaCtaId ;  /* 0x0000000000099919 */ /* 0x000ee20000008800 */
[----:B------:R-:W-:Y:S01]  /*26e0*/  @!P2 LEA R4, P4, R0, R129, 0x6 ;  /* 0x000000810004a211 */ /* 0x000fe200078830ff */
[----:B------:R-:W-:Y:S01]  /*26f0*/  VOTEU.ALL UP0, P1 ;  /* 0x00000000003f7886 */ /* 0x000fe20000800000 */
[----:B-1----:R-:W-:-:S02]  /*2700*/  @!P6 LEA R0, R15, R5, 0x18 ;  /* 0x000000050f00e211 */ /* 0x002fc400078ec0ff */
[----:B------:R-:W1:Y:S01]  /*2710*/  @!P2 S2R R5, SR_CgaCtaId ;  /* 0x000000000005a919 */ /* 0x000e620000008800 */
[----:B------:R-:W-:Y:S02]  /*2720*/  @!P6 LEA.HI.X R3, R8, R17, R3, 0x1, P5 ;  /* 0x000000110803e211 */ /* 0x000fe400028f0c03 */
[----:B------:R-:W-:Y:S01]  /*2730*/  @!P6 IMAD R0, R12, 0x2, R0 ;  /* 0x000000020c00e824 */ /* 0x000fe200078e0200 */
[----:B------:R-:W4:Y:S01]  /*2740*/  @!P3 S2R R8, SR_CgaCtaId ;  /* 0x000000000008b919 */ /* 0x000f220000008800 */
[----:B------:R-:W-:Y:S01]  /*2750*/  ISETP.GE.AND P5, PT, R39, UR23, PT ;  /* 0x0000001727007c0c */ /* 0x000fe2000bfa6270 */
[----:B------:R-:W5:Y:S01]  /*2760*/  @!P1 LDC.64 R16, c[0x0][0x218] ;  /* 0x00008600ff109b82 */ /* 0x000f620000000a00 */
[----:B------:R-:W-:Y:S01]  /*2770*/  @!P2 LEA.HI.X R7, R7, R128, R6, 0x6, P4 ;  /* 0x000000800707a211 */ /* 0x000fe200020f3406 */
[----:B------:R3:W-:Y:S01]  /*2780*/  @!P6 LDGSTS.E.BYPASS.LTC128B.128 [R0+0x3800], desc[UR16][R2.64] ;  /* 0x038000000200efae */ /* 0x0007e2000b901d50 */
[----:B------:R-:W-:Y:S02]  /*2790*/  ISETP.GE.AND P6, PT, R35, UR23, PT ;  /* 0x0000001723007c0c */ /* 0x000fe4000bfc6270 */
[----:B--2---:R-:W-:-:S04]  /*27a0*/  @!P2 LEA R6, P4, R4, R10, 0x1 ;  /* 0x0000000a0406a211 */ /* 0x004fc800078808ff */
[----:B------:R-:W-:Y:S02]  /*27b0*/  @!P2 LEA.HI.X R7, R4, R11, R7, 0x1, P4 ;  /* 0x0000000b0407a211 */ /* 0x000fe400020f0c07 */
[----:B------:R-:W2:Y:S01]  /*27c0*/  @!P3 LDC.64 R10, c[0x0][0x218] ;  /* 0x00008600ff0abb82 */ /* 0x000ea20000000a00 */
[----:B------:R-:W-:Y:S01]  /*27d0*/  ISETP.GE.AND P4, PT, R38, UR23, PT ;  /* 0x0000001726007c0c */ /* 0x000fe2000bf86270 */
[----:B------:R-:W5:Y:S01]  /*27e0*/  @!P5 S2R R15, SR_CgaCtaId ;  /* 0x00000000000fd919 */ /* 0x000f620000008800 */
[----:B------:R-:W-:Y:S02]  /*27f0*/  MOV R4, UR10 ;  /* 0x0000000a00047c02 */ /* 0x000fe40008000f00 */
[----:B------:R-:W5:Y:S03]  /*2800*/  @!P6 S2R R18, SR_CgaCtaId ;  /* 0x000000000012e919 */ /* 0x000f660000008800 */
[----:B------:R-:W2:Y:S06]  /*2810*/  @!P5 LDC.64 R20, c[0x0][0x218] ;  /* 0x00008600ff14db82 */ /* 0x000eac0000000a00 */
[----:B------:R-:W2:Y:S01]  /*2820*/  @!P4 S2R R13, SR_CgaCtaId ;  /* 0x00000000000dc919 */ /* 0x000ea20000008800 */
[----:B---3--:R-:W-:-:S02]  /*2830*/  @!P2 MOV R0, 0x400 ;  /* 0x000004000000a802 */ /* 0x008fc40000000f00 */
[----:B------:R-:W-:Y:S02]  /*2840*/  @!P1 MOV R3, 0x400 ;  /* 0x0000040000039802 */ /* 0x000fe40000000f00 */
[----:B------:R-:W-:Y:S02]  /*2850*/  @!P3 MOV R2, 0x400 ;  /* 0x000004000002b802 */ /* 0x000fe40000000f00 */
[----:B-1----:R-:W-:Y:S02]  /*2860*/  @!P2 LEA R0, R5, R0, 0x18 ;  /* 0x000000000500a211 */ /* 0x002fe400078ec0ff */
[----:B------:R-:W-:Y:S01]  /*2870*/  @!P1 LEA R22, R9, R3, 0x18 ;  /* 0x0000000309169211 */ /* 0x000fe200078ec0ff */
[----:B------:R-:W-:Y:S01]  /*2880*/  IMAD.U32 R9, RZ, RZ, UR11 ;  /* 0x0000000bff097e24 */ /* 0x000fe2000f8e00ff */
[----:B----4-:R-:W-:Y:S01]  /*2890*/  @!P3 LEA R24, R8, R2, 0x18 ;  /* 0x000000020818b211 */ /* 0x010fe200078ec0ff */
[----:B------:R-:W-:Y:S01]  /*28a0*/  @!P3 IMAD.MOV.U32 R2, RZ, RZ, R129 ;  /* 0x000000ffff02b224 */ /* 0x000fe200078e0081 */
[----:B------:R-:W-:Y:S01]  /*28b0*/  @!P3 MOV R3, R128 ;  /* 0x000000800003b202 */ /* 0x000fe20000000f00 */
[----:B------:R-:W-:Y:S01]  /*28c0*/  @!P2 IMAD R0, R12, 0x2, R0 ;  /* 0x000000020c00a824 */ /* 0x000fe200078e0200 */
[----:B------:R-:W-:Y:S01]  /*28d0*/  @!P6 MOV R8, 0x400 ;  /* 0x000004000008e802 */ /* 0x000fe20000000f00 */
[----:B------:R-:W-:-:S03]  /*28e0*/  @!P3 IMAD.WIDE.U32 R4, R4, 0x50, R2 ;  /* 0x000000500404b825 */ /* 0x000fc600078e0002 */
[----:B------:R1:W-:Y:S01]  /*28f0*/  @!P2 LDGSTS.E.BYPASS.LTC128B.128 [R0+0x4000], desc[UR16][R6.64] ;  /* 0x040000000600afae */ /* 0x0003e2000b901d50 */
[----:B------:R-:W-:Y:S01]  /*2900*/  @!P1 MOV R2, R129 ;  /* 0x0000008100029202 */ /* 0x000fe20000000f00 */
[----:B------:R-:W-:Y:S01]  /*2910*/  @!P1 IMAD.MOV.U32 R3, RZ, RZ, R128 ;  /* 0x000000ffff039224 */ /* 0x000fe200078e0080 */
[----:B-----5:R-:W-:Y:S01]  /*2920*/  @!P6 LEA R26, R18, R8, 0x18 ;  /* 0x00000008121ae211 */ /* 0x020fe200078ec0ff */
[----:B------:R-:W-:Y:S01]  /*2930*/  @!P3 VIADD R5, R5, UR6 ;  /* 0x000000060505bc36 */ /* 0x000fe20008000000 */
[----:B------:R-:W-:Y:S01]  /*2940*/  @!UP0 UIMAD UR6, UR11, 0x60, URZ ;  /* 0x000000600b0688a4 */ /* 0x000fe2000f8e023f */
[----:B------:R-:W-:Y:S01]  /*2950*/  IMAD.U32 R8, RZ, RZ, UR10 ;  /* 0x0000000aff087e24 */ /* 0x000fe2000f8e00ff */
[----:B------:R-:W3:Y:S01]  /*2960*/  @!P4 LDC.64 R18, c[0x0][0x218] ;  /* 0x00008600ff12cb82 */ /* 0x000ee20000000a00 */
[----:B------:R-:W-:Y:S01]  /*2970*/  VOTEU.ALL UP0, P6 ;  /* 0x00000000003f7886 */ /* 0x000fe20003000000 */
[----:B-1----:R-:W-:Y:S01]  /*2980*/  IMAD.U32 R0, RZ, RZ, UR10 ;  /* 0x0000000aff007e24 */ /* 0x002fe2000f8e00ff */
[----:B--2---:R-:W-:-:S02]  /*2990*/  @!P3 LEA R6, P2, R4, R10, 0x1 ;  /* 0x0000000a0406b211 */ /* 0x004fc400078408ff */
[----:B------:R-:W-:Y:S01]  /*29a0*/  MOV R10, UR10 ;  /* 0x0000000a000a7c02 */ /* 0x000fe20008000f00 */
[----:B------:R-:W-:Y:S01]  /*29b0*/  @!P1 IMAD.WIDE.U32 R2, R0, 0x60, R2 ;  /* 0x0000006000029825 */ /* 0x000fe200078e0002 */
[----:B------:R-:W-:Y:S02]  /*29c0*/  @!P3 LEA.HI.X R7, R4, R11, R5, 0x1, P2 ;  /* 0x0000000b0407b211 */ /* 0x000fe400010f0c05 */
[----:B------:R-:W-:Y:S01]  /*29d0*/  @!P5 MOV R5, 0x400 ;  /* 0x000004000005d802 */ /* 0x000fe20000000f00 */
[----:B------:R-:W-:Y:S01]  /*29e0*/  @!P1 VIADD R3, R3, UR6 ;  /* 0x0000000603039c36 */ /* 0x000fe20008000000 */
[C---:B------:R-:W-:Y:S01]  /*29f0*/  @!P1 LEA R4, P2, R2.reuse, R16, 0x1 ;  /* 0x0000001002049211 */ /* 0x040fe200078408ff */
[----:B------:R-:W-:Y:S01]  /*2a00*/  @!UP0 UIMAD UR6, UR11, 0x70, URZ ;  /* 0x000000700b0688a4 */ /* 0x000fe2000f8e023f */
[----:B------:R-:W-:Y:S01]  /*2a10*/  @!P5 LEA R25, R15, R5, 0x18 ;  /* 0x000000050f19d211 */ /* 0x000fe200078ec0ff */
[----:B------:R-:W-:Y:S01]  /*2a20*/  VOTEU.ALL UP0, P4 ;  /* 0x00000000003f7886 */ /* 0x000fe20002000000 */
[----:B------:R-:W-:Y:S01]  /*2a30*/  @!P1 LEA.HI.X R5, R2, R17, R3, 0x1, P2 ;  /* 0x0000001102059211 */ /* 0x000fe200010f0c03 */
[----:B------:R-:W-:Y:S01]  /*2a40*/  @!P6 IMAD.MOV.U32 R3, RZ, RZ, R128 ;  /* 0x000000ffff03e224 */ /* 0x000fe200078e0080 */
[----:B------:R-:W1:Y:S01]  /*2a50*/  @!P6 LDC.64 R16, c[0x0][0x218] ;  /* 0x00008600ff10eb82 */ /* 0x000e620000000a00 */
[----:B------:R-:W-:-:S02]  /*2a60*/  @!P6 MOV R2, R129 ;  /* 0x000000810002e202 */ /* 0x000fc40000000f00 */
[----:B------:R-:W-:-:S03]  /*2a70*/  @!P4 MOV R0, 0x400 ;  /* 0x000004000000c802 */ /* 0x000fc60000000f00 */
[----:B------:R-:W-:Y:S01]  /*2a80*/  @!P6 IMAD.WIDE.U32 R2, R8, 0x70, R2 ;  /* 0x000000700802e825 */ /* 0x000fe200078e0002 */
[----:B------:R-:W-:Y:S02]  /*2a90*/  @!P3 LEA R8, R12, R24, 0x1 ;  /* 0x000000180c08b211 */ /* 0x000fe400078e08ff */
[----:B------:R-:W-:Y:S02]  /*2aa0*/  @!P4 LEA R23, R13, R0, 0x18 ;  /* 0x000000000d17c211 */ /* 0x000fe400078ec0ff */
[----:B------:R-:W-:Y:S01]  /*2ab0*/  MOV R0, UR10 ;  /* 0x0000000a00007c02 */ /* 0x000fe20008000f00 */
[----:B------:R2:W-:Y:S01]  /*2ac0*/  @!P3 LDGSTS.E.BYPASS.LTC128B.128 [R8+0x4800], desc[UR16][R6.64] ;  /* 0x048000000608bfae */ /* 0x0005e2000b901d50 */
[----:B------:R-:W-:Y:S02]  /*2ad0*/  ISETP.GE.AND P3, PT, R34, UR23, PT ;  /* 0x0000001722007c0c */ /* 0x000fe4000bf66270 */
[----:B------:R-:W-:Y:S02]  /*2ae0*/  @!P5 LEA R13, P2, R0, R129, 0x7 ;  /* 0x00000081000dd211 */ /* 0x000fe400078438ff */
[----:B------:R-:W-:-:S02]  /*2af0*/  @!P1 LEA R0, R12, R22, 0x1 ;  /* 0x000000160c009211 */ /* 0x000fc400078e08ff */
[----:B------:R-:W-:Y:S02]  /*2b00*/  @!P5 LEA.HI.X R15, R10, R128, R9, 0x7, P2 ;  /* 0x000000800a0fd211 */ /* 0x000fe400010f3c09 */
[----:B------:R-:W-:Y:S01]  /*2b10*/  MOV R9, UR10 ;  /* 0x0000000a00097c02 */ /* 0x000fe20008000f00 */
[----:B------:R4:W-:Y:S01]  /*2b20*/  @!P1 LDGSTS.E.BYPASS.LTC128B.128 [R0+0x5000], desc[UR16][R4.64] ;  /* 0x0500000004009fae */ /* 0x0009e2000b901d50 */
[C---:B-1----:R-:W-:Y:S01]  /*2b30*/  @!P6 LEA R10, P1, R2.reuse, R16, 0x1 ;  /* 0x00000010020ae211 */ /* 0x042fe200078208ff */
[----:B--2---:R-:W-:Y:S01]  /*2b40*/  IMAD.U32 R6, RZ, RZ, UR10 ;  /* 0x0000000aff067e24 */ /* 0x004fe2000f8e00ff */
[----:B------:R-:W-:Y:S01]  /*2b50*/  @!P5 LEA R8, P2, R13, R20, 0x1 ;  /* 0x000000140d08d211 */ /* 0x000fe200078408ff */
[----:B----4-:R-:W-:Y:S01]  /*2b60*/  @!P6 VIADD R0, R3, UR6 ;  /* 0x000000060300ec36 */ /* 0x010fe20008000000 */
[----:B------:R-:W-:Y:S01]  /*2b70*/  @!P4 MOV R4, R129 ;  /* 0x000000810004c202 */ /* 0x000fe20000000f00 */
[--C-:B------:R-:W-:Y:S01]  /*2b80*/  @!P4 IMAD.MOV.U32 R5, RZ, RZ, R128.reuse ;  /* 0x000000ffff05c224 */ /* 0x100fe200078e0080 */
[----:B------:R-:W-:Y:S01]  /*2b90*/  @!UP0 UIMAD UR6, UR11, 0x90, URZ ;  /* 0x000000900b0688a4 */ /* 0x000fe2000f8e023f */
[----:B------:R-:W-:Y:S01]  /*2ba0*/  @!P3 IMAD.MOV.U32 R3, RZ, RZ, R128 ;  /* 0x000000ffff03b224 */ /* 0x000fe200078e0080 */
[----:B------:R-:W-:Y:S01]  /*2bb0*/  @!P6 LEA.HI.X R11, R2, R17, R0, 0x1, P1 ;  /* 0x00000011020be211 */ /* 0x000fe200008f0c00 */
[----:B------:R-:W-:Y:S01]  /*2bc0*/  @!P4 IMAD.WIDE.U32 R6, R6, 0x90, R4 ;  /* 0x000000900606c825 */ /* 0x000fe200078e0004 */
[----:B------:R-:W1:Y:S01]  /*2bd0*/  @!P3 LDC.64 R16, c[0x0][0x218] ;  /* 0x00008600ff10bb82 */ /* 0x000e620000000a00 */
[----:B------:R-:W-:Y:S01]  /*2be0*/  @!P3 MOV R2, R129 ;  /* 0x000000810002b202 */ /* 0x000fe20000000f00 */
[----:B------:R-:W-:-:S02]  /*2bf0*/  VOTEU.ALL UP0, P3 ;  /* 0x00000000003f7886 */ /* 0x000fc40001800000 */
[----:B------:R-:W-:Y:S01]  /*2c00*/  @!P4 IADD3 R0, R7, UR6, RZ ;  /* 0x000000060700cc10 */ /* 0x000fe2000fffe0ff */
[----:B------:R-:W-:Y:S01]  /*2c10*/  @!P6 IMAD R7, R12, 0x2, R26 ;  /* 0x000000020c07e824 */ /* 0x000fe200078e021a */
[C---:B---3--:R-:W-:Y:S01]  /*2c20*/  @!P4 LEA R4, P1, R6.reuse, R18, 0x1 ;  /* 0x000000120604c211 */ /* 0x048fe200078208ff */
[----:B------:R-:W-:Y:S01]  /*2c30*/  @!P3 IMAD.WIDE.U32 R2, R9, 0xa0, R2 ;  /* 0x000000a00902b825 */ /* 0x000fe200078e0002 */
[----:B------:R-:W-:Y:S01]  /*2c40*/  @!P5 LEA.HI.X R9, R13, R21, R15, 0x1, P2 ;  /* 0x000000150d09d211 */ /* 0x000fe200010f0c0f */
[----:B------:R-:W-:Y:S01]  /*2c50*/  @!UP0 UIMAD UR6, UR11, 0xa0, URZ ;  /* 0x000000a00b0688a4 */ /* 0x000fe2000f8e023f */
[----:B------:R-:W-:Y:S01]  /*2c60*/  @!P4 LEA.HI.X R5, R6, R19, R0, 0x1, P1 ;  /* 0x000000130605c211 */ /* 0x000fe200008f0c00 */
[C---:B------:R-:W-:Y:S01]  /*2c70*/  @!P4 IMAD R0, R12.reuse, 0x2, R23 ;  /* 0x000000020c00c824 */ /* 0x040fe200078e0217 */
[----:B------:R-:W-:Y:S01]  /*2c80*/  @!P5 LEA R6, R12, R25, 0x1 ;  /* 0x000000190c06d211 */ /* 0x000fe200078e08ff */
[----:B------:R2:W-:Y:S01]  /*2c90*/  @!P6 LDGSTS.E.BYPASS.LTC128B.128 [R7+0x5800], desc[UR16][R10.64] ;  /* 0x058000000a07efae */ /* 0x0005e2000b901d50 */
[----:B------:R-:W-:-:S02]  /*2ca0*/  ISETP.GE.AND P1, PT, R28, UR23, PT ;  /* 0x000000171c007c0c */ /* 0x000fc4000bf26270 */
[----:B------:R-:W-:Y:S01]  /*2cb0*/  ISETP.GE.AND P2, PT, R29, UR23, PT ;  /* 0x000000171d007c0c */ /* 0x000fe2000bf46270 */
[----:B------:R3:W-:Y:S01]  /*2cc0*/  @!P5 LDGSTS.E.BYPASS.LTC128B.128 [R6+0x6000], desc[UR16][R8.64] ;  /* 0x060000000806dfae */ /* 0x0007e2000b901d50 */
[----:B------:R-:W-:Y:S02]  /*2cd0*/  ISETP.GE.AND P6, PT, R30, UR23, PT ;  /* 0x000000171e007c0c */ /* 0x000fe4000bfc6270 */
[----:B------:R-:W-:Y:S01]  /*2ce0*/  ISETP.GE.AND P5, PT, R32, UR23, PT ;  /* 0x0000001720007c0c */ /* 0x000fe2000bfa6270 */
[----:B------:R4:W-:Y:S06]  /*2cf0*/  @!P4 LDGSTS.E.BYPASS.LTC128B.128 [R0+0x6800], desc[UR16][R4.64] ;  /* 0x068000000400cfae */ /* 0x0009ec000b901d50 */
[----:B------:R-:W5:Y:S01]  /*2d00*/  @!P1 S2R R13, SR_CgaCtaId ;  /* 0x00000000000d9919 */ /* 0x000f620000008800 */
[----:B------:R-:W-:Y:S01]  /*2d10*/  VOTEU.ALL UP0, P1 ;  /* 0x00000000003f7886 */ /* 0x000fe20000800000 */
[----:B------:R-:W5:Y:S01]  /*2d20*/  @!P2 LDC.64 R24, c[0x0][0x218] ;  /* 0x00008600ff18ab82 */ /* 0x000f620000000a00 */
[----:B------:R-:W5:Y:S03]  /*2d30*/  @!P2 S2R R15, SR_CgaCtaId ;  /* 0x00000000000fa919 */ /* 0x000f660000008800 */
[----:B------:R-:W-:-:S04]  /*2d40*/  VOTEU.ALL UP1, P5 ;  /* 0x00000000003f7886 */ /* 0x000fc80002820000 */
[----:B------:R-:W5:Y:S01]  /*2d50*/  @!P5 LDC.64 R20, c[0x0][0x218] ;  /* 0x00008600ff14db82 */ /* 0x000f620000000a00 */
[----:B------:R-:W-:Y:S01]  /*2d60*/  @!UP1 UIMAD UR9, UR11, 0xe0, URZ ;  /* 0x000000e00b0998a4 */ /* 0x000fe2000f8e023f */
[----:B--2---:R-:W2:Y:S01]  /*2d70*/  @!P6 S2R R7, SR_CgaCtaId ;  /* 0x000000000007e919 */ /* 0x004ea20000008800 */
[----:B---3--:R-:W3:Y:S01]  /*2d80*/  @!P3 S2R R6, SR_CgaCtaId ;  /* 0x000000000006b919 */ /* 0x008ee20000008800 */
[----:B------:R-:W-:-:S04]  /*2d90*/  IADD3 R8, P4, R33, UR24, RZ ;  /* 0x0000001821087c10 */ /* 0x000fc8000ff9e0ff */
[----:B------:R-:W2:Y:S01]  /*2da0*/  @!P1 LDC.64 R10, c[0x0][0x218] ;  /* 0x00008600ff0a9b82 */ /* 0x000ea20000000a00 */
[----:B------:R-:W-:Y:S01]  /*2db0*/  IADD3 R33, R14, 0xf0, RZ ;  /* 0x000000f00e217810 */ /* 0x000fe20007ffe0ff */
[----:B----4-:R-:W-:Y:S01]  /*2dc0*/  @!P3 VIADD R0, R3, UR6 ;  /* 0x000000060300bc36 */ /* 0x010fe20008000000 */
[----:B------:R-:W-:Y:S01]  /*2dd0*/  IADD3.X R9, R45, UR22, RZ, P4, !PT ;  /* 0x000000162d097c10 */ /* 0x000fe2000a7fe4ff */
[----:B------:R-:W-:Y:S01]  /*2de0*/  @!P1 IMAD.MOV.U32 R3, RZ, RZ, R128 ;  /* 0x000000ffff039224 */ /* 0x000fe200078e0080 */
[C---:B-1----:R-:W-:Y:S01]  /*2df0*/  @!P3 LEA R4, P4, R2.reuse, R16, 0x1 ;  /* 0x000000100204b211 */ /* 0x042fe200078808ff */
[----:B------:R-:W-:Y:S01]  /*2e00*/  @!UP0 UIMAD UR6, UR11, 0xb0, URZ ;  /* 0x000000b00b0688a4 */ /* 0x000fe2000f8e023f */
[----:B------:R-:W1:Y:S01]  /*2e10*/  @!P5 S2R R16, SR_CgaCtaId ;  /* 0x000000000010d919 */ /* 0x000e620000008800 */
[----:B------:R-:W-:Y:S01]  /*2e20*/  VOTEU.ALL UP0, P2 ;  /* 0x00000000003f7886 */ /* 0x000fe20001000000 */
[----:B------:R-:W-:Y:S02]  /*2e30*/  @!P3 LEA.HI.X R5, R2, R17, R0, 0x1, P4 ;  /* 0x000000110205b211 */ /* 0x000fe400020f0c00 */
[----:B------:R-:W-:-:S02]  /*2e40*/  ISETP.GE.AND P4, PT, R33, UR23, PT ;  /* 0x0000001721007c0c */ /* 0x000fc4000bf86270 */
[----:B------:R-:W-:Y:S02]  /*2e50*/  @!P3 MOV R0, 0x400 ;  /* 0x000004000000b802 */ /* 0x000fe40000000f00 */
[----:B------:R-:W-:-:S09]  /*2e60*/  @!P1 MOV R2, R129 ;  /* 0x0000008100029202 */ /* 0x000fd20000000f00 */
[----:B------:R-:W4:Y:S01]  /*2e70*/  @!P4 S2R R17, SR_CgaCtaId ;  /* 0x000000000011c919 */ /* 0x000f220000008800 */
[----:B------:R-:W4:Y:S01]  /*2e80*/  @!P4 LDC.64 R22, c[0x0][0x218] ;  /* 0x00008600ff16cb82 */ /* 0x000f220000000a00 */
[----:B---3--:R-:W-:Y:S02]  /*2e90*/  @!P3 LEA R0, R6, R0, 0x18 ;  /* 0x000000000600b211 */ /* 0x008fe400078ec0ff */
[----:B------:R-:W-:-:S03]  /*2ea0*/  MOV R6, UR10 ;  /* 0x0000000a00067c02 */ /* 0x000fc60008000f00 */
[----:B------:R-:W-:Y:S02]  /*2eb0*/  @!P3 IMAD R0, R12, 0x2, R0 ;  /* 0x000000020c00b824 */ /* 0x000fe400078e0200 */
[----:B------:R-:W-:-:S03]  /*2ec0*/  @!P1 IMAD.WIDE.U32 R2, R6, 0xb0, R2 ;  /* 0x000000b006029825 */ /* 0x000fc600078e0002 */
[----:B------:R3:W-:Y:S02]  /*2ed0*/  @!P3 LDGSTS.E.BYPASS.LTC128B.128 [R0+0x7000], desc[UR16][R4.64] ;  /* 0x070000000400bfae */ /* 0x0007e4000b901d50 */
[----:B------:R-:W-:Y:S01]  /*2ee0*/  @!P1 IADD3 R3, R3, UR6, RZ ;  /* 0x0000000603039c10 */ /* 0x000fe2000fffe0ff */
[----:B------:R-:W-:Y:S01]  /*2ef0*/  ULDC.64 UR6, c[0x0][0x268] ;  /* 0x00009a0000067ab9 */ /* 0x000fe20000000a00 */
[----:B--2---:R-:W-:-:S04]  /*2f00*/  @!P1 LEA R10, P3, R2, R10, 0x1 ;  /* 0x0000000a020a9211 */ /* 0x004fc800078608ff */
[----:B------:R-:W-:Y:S02]  /*2f10*/  @!P1 LEA.HI.X R11, R2, R11, R3, 0x1, P3 ;  /* 0x0000000b020b9211 */ /* 0x000fe400018f0c03 */
[----:B------:R-:W-:Y:S02]  /*2f20*/  @!P6 MOV R3, 0x400 ;  /* 0x000004000003e802 */ /* 0x000fe40000000f00 */
[----:B------:R-:W-:Y:S02]  /*2f30*/  @!P5 MOV R2, 0x400 ;  /* 0x000004000002d802 */ /* 0x000fe40000000f00 */
[----:B------:R-:W-:Y:S02]  /*2f40*/  @!P6 LEA R7, R7, R3, 0x18 ;  /* 0x000000030707e211 */ /* 0x000fe400078ec0ff */
[----:B-1----:R-:W-:Y:S01]  /*2f50*/  @!P5 LEA R6, R16, R2, 0x18 ;  /* 0x000000021006d211 */ /* 0x002fe200078ec0ff */
[----:B------:R-:W-:Y:S01]  /*2f60*/  IMAD.WIDE.U32 R2, R37, UR6, R8 ;  /* 0x0000000625027c25 */ /* 0x000fe2000f8e0008 */
[----:B------:R-:W-:-:S02]  /*2f70*/  MOV R8, UR10 ;  /* 0x0000000a00087c02 */ /* 0x000fc40008000f00 */
[C---:B------:R-:W-:Y:S01]  /*2f80*/  @!P5 LEA R26, R12.reuse, R6, 0x1 ;  /* 0x000000060c1ad211 */ /* 0x040fe200078e08ff */
[----:B------:R-:W-:Y:S01]  /*2f90*/  @!P6 IMAD R27, R12, 0x2, R7 ;  /* 0x000000020c1be824 */ /* 0x000fe200078e0207 */
[----:B------:R-:W-:Y:S01]  /*2fa0*/  @!P5 MOV R7, R128 ;  /* 0x000000800007d202 */ /* 0x000fe20000000f00 */
[----:B------:R-:W-:Y:S01]  /*2fb0*/  @!P5 IMAD.MOV.U32 R6, RZ, RZ, R129 ;  /* 0x000000ffff06d224 */ /* 0x000fe200078e0081 */
[----:B------:R-:W-:Y:S02]  /*2fc0*/  ISETP.GE.AND P3, PT, R43, UR23, PT ;  /* 0x000000172b007c0c */ /* 0x000fe4000bf66270 */
[----:B---3--:R-:W-:Y:S01]  /*2fd0*/  @!P1 MOV R0, 0x400 ;  /* 0x0000040000009802 */ /* 0x008fe20000000f00 */
[----:B------:R-:W-:Y:S01]  /*2fe0*/  IMAD.U32 R5, RZ, RZ, UR10 ;  /* 0x0000000aff057e24 */ /* 0x000fe2000f8e00ff */
[----:B------:R-:W-:Y:S01]  /*2ff0*/  @!P4 MOV R4, 0x400 ;  /* 0x000004000004c802 */ /* 0x000fe20000000f00 */
[----:B------:R-:W-:Y:S01]  /*3000*/  @!P5 IMAD.WIDE.U32 R8, R8, 0xe0, R6 ;  /* 0x000000e00808d825 */ /* 0x000fe200078e0006 */
[----:B-----5:R-:W-:-:S02]  /*3010*/  @!P1 LEA R13, R13, R0, 0x18 ;  /* 0x000000000d0d9211 */ /* 0x020fc400078ec0ff */
[----:B------:R-:W-:Y:S02]  /*3020*/  @!P2 MOV R0, 0x400 ;  /* 0x000004000000a802 */ /* 0x000fe40000000f00 */
[----:B----4-:R-:W-:Y:S02]  /*3030*/  @!P4 LEA R4, R17, R4, 0x18 ;  /* 0x000000041104c211 */ /* 0x010fe400078ec0ff */
[----:B------:R-:W-:Y:S01]  /*3040*/  @!P2 LEA R15, R15, R0, 0x18 ;  /* 0x000000000f0fa211 */ /* 0x000fe200078ec0ff */
[----:B------:R-:W-:Y:S01]  /*3050*/  IMAD R0, R31, UR6, RZ ;  /* 0x000000061f007c24 */ /* 0x000fe2000f8e02ff */
[C---:B------:R-:W-:Y:S01]  /*3060*/  @!P1 LEA R18, R12.reuse, R13, 0x1 ;  /* 0x0000000d0c129211 */ /* 0x040fe200078e08ff */
[C---:B------:R-:W-:Y:S01]  /*3070*/  @!P4 IMAD R19, R12.reuse, 0x2, R4 ;  /* 0x000000020c13c824 */ /* 0x040fe200078e0204 */
[----:B------:R-:W-:Y:S01]  /*3080*/  @!P2 LEA R15, R12, R15, 0x1 ;  /* 0x0000000f0c0fa211 */ /* 0x000fe200078e08ff */
[----:B------:R-:W-:Y:S01]  /*3090*/  IMAD R0, R37, UR7, R0 ;  /* 0x0000000725007c24 */ /* 0x000fe2000f8e0200 */
[----:B------:R-:W1:Y:S01]  /*30a0*/  @!P6 LDC.64 R16, c[0x0][0x218] ;  /* 0x00008600ff10eb82 */ /* 0x000e620000000a00 */
[----:B------:R-:W-:Y:S01]  /*30b0*/  MOV R12, R2 ;  /* 0x00000002000c7202 */ /* 0x000fe20000000f00 */
[--C-:B------:R-:W-:Y:S01]  /*30c0*/  @!P2 IMAD.MOV.U32 R2, RZ, RZ, R129.reuse ;  /* 0x000000ffff02a224 */ /* 0x100fe200078e0081 */
[----:B------:R-:W-:Y:S01]  /*30d0*/  @!UP0 UIMAD UR6, UR11, 0xc0, URZ ;  /* 0x000000c00b0688a4 */ /* 0x000fe2000f8e023f */
[----:B------:R-:W-:Y:S01]  /*30e0*/  IMAD.IADD R13, R3, 0x1, R0 ;  /* 0x00000001030d7824 */ /* 0x000fe200078e0200 */
[-C--:B------:R-:W-:Y:S01]  /*30f0*/  @!P2 MOV R3, R128.reuse ;  /* 0x000000800003a202 */ /* 0x080fe20000000f00 */
[----:B------:R-:W-:Y:S01]  /*3100*/  IMAD.U32 R0, RZ, RZ, UR10 ;  /* 0x0000000aff007e24 */ /* 0x000fe2000f8e00ff */
[----:B------:R-:W-:Y:S01]  /*3110*/  VOTEU.ALL UP0, P6 ;  /* 0x00000000003f7886 */ /* 0x000fe20003000000 */
[----:B------:R-:W-:Y:S01]  /*3120*/  @!P6 IMAD.MOV.U32 R4, RZ, RZ, R129 ;  /* 0x000000ffff04e224 */ /* 0x000fe200078e0081 */
[----:B------:R2:W-:Y:S01]  /*3130*/  @!P1 LDGSTS.E.BYPASS.LTC128B.128 [R18+0x7800], desc[UR16][R10.64] ;  /* 0x078000000a129fae */ /* 0x0005e2000b901d50 */
[----:B------:R-:W-:Y:S01]  /*3140*/  @!P2 IMAD.WIDE.U32 R2, R5, 0xc0, R2 ;  /* 0x000000c00502a825 */ /* 0x000fe200078e0002 */
[----:B------:R-:W-:-:S02]  /*3150*/  @!P6 MOV R5, R128 ;  /* 0x000000800005e202 */ /* 0x000fc40000000f00 */
[----:B------:R-:W-:Y:S01]  /*3160*/  @!P2 LEA R6, P1, R2, R24, 0x1 ;  /* 0x000000180206a211 */ /* 0x000fe200078208ff */
[----:B------:R-:W-:-:S04]  /*3170*/  @!P6 IMAD.WIDE.U32 R4, R0, 0xd0, R4 ;  /* 0x000000d00004e825 */ /* 0x000fc800078e0004 */
[----:B------:R-:W-:Y:S01]  /*3180*/  @!P2 VIADD R0, R3, UR6 ;  /* 0x000000060300ac36 */ /* 0x000fe20008000000 */
[----:B------:R-:W-:Y:S01]  /*3190*/  @!UP0 UIMAD UR6, UR11, 0xd0, URZ ;  /* 0x000000d00b0688a4 */ /* 0x000fe2000f8e023f */
[----:B------:R-:W-:Y:S01]  /*31a0*/  @!P4 MOV R3, R128 ;  /* 0x000000800003c202 */ /* 0x000fe20000000f00 */
[----:B------:R-:W-:Y:S02]  /*31b0*/  VOTEU.ALL UP0, P4 ;  /* 0x00000000003f7886 */ /* 0x000fe40002000000 */
[----:B------:R-:W-:Y:S01]  /*31c0*/  @!P2 LEA.HI.X R7, R2, R25, R0, 0x1, P1 ;  /* 0x000000190207a211 */ /* 0x000fe200008f0c00 */
[----:B------:R-:W-:Y:S02]  /*31d0*/  @!P4 IMAD.MOV.U32 R2, RZ, RZ, R129 ;  /* 0x000000ffff02c224 */ /* 0x000fe400078e0081 */
[----:B------:R-:W-:Y:S01]  /*31e0*/  @!P6 VIADD R0, R5, UR6 ;  /* 0x000000060500ec36 */ /* 0x000fe20008000000 */
[----:B------:R-:W-:Y:S01]  /*31f0*/  @!UP0 UIMAD UR8, UR11, 0xf0, URZ ;  /* 0x000000f00b0888a4 */ /* 0x000fe2000f8e023f */
[----:B------:R3:W-:Y:S01]  /*3200*/  @!P2 LDGSTS.E.BYPASS.LTC128B.128 [R15+0x8000], desc[UR16][R6.64] ;  /* 0x08000000060fafae */ /* 0x0007e2000b901d50 */
[----:B------:R-:W-:Y:S01]  /*3210*/  ULDC.64 UR6, c[0x0][0x250] ;  /* 0x0000940000067ab9 */ /* 0x000fe20000000a00 */
[----:B------:R-:W-:Y:S01]  /*3220*/  VOTEU.ALL UP0, P3 ;  /* 0x00000000003f7886 */ /* 0x000fe20001800000 */
[----:B------:R-:W-:Y:S01]  /*3230*/  IMAD R5, R48, UR6, RZ ;  /* 0x0000000630057c24 */ /* 0x000fe2000f8e02ff */
[----:B------:R-:W-:Y:S01]  /*3240*/  UIMAD.WIDE.U32 UR24, UR6, 0x20, URZ ;  /* 0x00000020061878a5 */ /* 0x000fe2000f8e003f */
[----:B--2---:R-:W-:-:S05]  /*3250*/  MOV R10, UR10 ;  /* 0x0000000a000a7c02 */ /* 0x004fca0008000f00 */
[----:B------:R-:W-:Y:S01]  /*3260*/  @!P4 IMAD.WIDE.U32 R2, R10, 0xf0, R2 ;  /* 0x000000f00a02c825 */ /* 0x000fe200078e0002 */
[----:B-1----:R-:W-:-:S03]  /*3270*/  @!P6 LEA R10, P1, R4, R16, 0x1 ;  /* 0x00000010040ae211 */ /* 0x002fc600078208ff */
[----:B------:R-:W-:Y:S01]  /*3280*/  @!P4 VIADD R3, R3, UR8 ;  /* 0x000000080303cc36 */ /* 0x000fe20008000000 */
[----:B------:R-:W-:Y:S02]  /*3290*/  @!P6 LEA.HI.X R11, R4, R17, R0, 0x1, P1 ;  /* 0x00000011040be211 */ /* 0x000fe400008f0c00 */
[----:B------:R-:W-:Y:S01]  /*32a0*/  @!P5 IADD3 R0, R9, UR9, RZ ;  /* 0x000000090900dc10 */ /* 0x000fe2000fffe0ff */
[----:B------:R-:W-:Y:S01]  /*32b0*/  ULDC.64 UR8, c[0x0][0x220] ;  /* 0x0000880000087ab9 */ /* 0x000fe20000000a00 */
[----:B------:R-:W-:Y:S01]  /*32c0*/  @!P4 LEA R4, P1, R2, R22, 0x1 ;  /* 0x000000160204c211 */ /* 0x000fe200078208ff */
[----:B------:R1:W-:Y:S01]  /*32d0*/  @!P6 LDGSTS.E.BYPASS.LTC128B.128 [R27+0x8800], desc[UR16][R10.64] ;  /* 0x088000000a1befae */ /* 0x0003e2000b901d50 */
[----:B------:R-:W-:Y:S02]  /*32e0*/  ISETP.GE.AND P6, PT, R14, UR23, PT ;  /* 0x000000170e007c0c */ /* 0x000fe4000bfc6270 */
[----:B---3--:R-:W-:-:S04]  /*32f0*/  @!P5 LEA R6, P2, R8, R20, 0x1 ;  /* 0x000000140806d211 */ /* 0x008fc800078408ff */
[----:B------:R-:W-:Y:S01]  /*3300*/  @!P5 LEA.HI.X R7, R8, R21, R0, 0x1, P2 ;  /* 0x000000150807d211 */ /* 0x000fe200010f0c00 */
[----:B------:R-:W-:Y:S01]  /*3310*/  IMAD R0, R44, UR7, R5 ;  /* 0x000000072c007c24 */ /* 0x000fe2000f8e0205 */
[----:B------:R-:W-:Y:S01]  /*3320*/  @!P4 LEA.HI.X R5, R2, R23, R3, 0x1, P1 ;  /* 0x000000170205c211 */ /* 0x000fe200008f0c03 */
[----:B------:R-:W-:Y:S01]  /*3330*/  IMAD.WIDE.U32 R8, R44, UR6, R12 ;  /* 0x000000062c087c25 */ /* 0x000fe2000f8e000c */
[----:B------:R-:W-:Y:S01]  /*3340*/  ISETP.GE.AND P1, PT, R46, UR23, PT ;  /* 0x000000172e007c0c */ /* 0x000fe2000bf26270 */
[----:B------:R2:W-:Y:S02]  /*3350*/  @!P5 LDGSTS.E.BYPASS.LTC128B.128 [R26+0x9000], desc[UR16][R6.64] ;  /* 0x09000000061adfae */ /* 0x0005e4000b901d50 */
[----:B------:R-:W-:Y:S01]  /*3360*/  IMAD.U32 R12, RZ, RZ, UR6 ;  /* 0x00000006ff0c7e24 */ /* 0x000fe2000f8e00ff */
[----:B------:R-:W-:Y:S01]  /*3370*/  IADD3 R0, R9, R0, RZ ;  /* 0x0000000009007210 */ /* 0x000fe20007ffe0ff */
[----:B------:R3:W-:Y:S01]  /*3380*/  @!P4 LDGSTS.E.BYPASS.LTC128B.128 [R19+0x9800], desc[UR16][R4.64] ;  /* 0x098000000413cfae */ /* 0x0007e2000b901d50 */
[C---:B------:R-:W-:Y:S01]  /*3390*/  LEA R50, P2, R8.reuse, UR8, 0x1 ;  /* 0x0000000808327c11 */ /* 0x040fe2000f8408ff */
[----:B------:R-:W-:Y:S01]  /*33a0*/  USHF.L.U32 UR8, UR7, 0x5, URZ ;  /* 0x0000000507087899 */ /* 0x000fe2000800063f */
[----:B------:R-:W-:Y:S01]  /*33b0*/  ISETP.GE.AND P4, PT, R47, UR23, PT ;  /* 0x000000172f007c0c */ /* 0x000fe2000bf86270 */
[----:B------:R-:W0:Y:S01]  /*33c0*/  LDGDEPBAR ;  /* 0x00000000000079af */ /* 0x000e220000000000 */
[----:B------:R-:W-:Y:S01]  /*33d0*/  LEA.HI.X R51, R8, UR9, R0, 0x1, P2 ;  /* 0x0000000908337c11 */ /* 0x000fe200090f0c00 */
[----:B------:R-:W-:Y:S01]  /*33e0*/  IMAD.U32 R0, RZ, RZ, UR6 ;  /* 0x00000006ff007e24 */ /* 0x000fe2000f8e00ff */
[-C--:B------:R-:W-:Y:S01]  /*33f0*/  @!P3 MOV R2, R50.reuse ;  /* 0x000000320002b202 */ /* 0x080fe20000000f00 */
[----:B-1----:R-:W-:Y:S01]  /*3400*/  IMAD.U32 R10, RZ, RZ, UR6 ;  /* 0x00000006ff0a7e24 */ /* 0x002fe2000f8e00ff */
[----:B------:R-:W-:Y:S01]  /*3410*/  @!P6 MOV R8, R50 ;  /* 0x000000320008e202 */ /* 0x000fe20000000f00 */
[--C-:B------:R-:W-:Y:S01]  /*3420*/  @!P3 IMAD.MOV.U32 R3, RZ, RZ, R51.reuse ;  /* 0x000000ffff03b224 */ /* 0x100fe200078e0033 */
[----:B------:R-:W-:Y:S01]  /*3430*/  STL [R1+0x4], R50 ;  /* 0x0000043201007387 */ /* 0x000fe20000100800 */
[----:B------:R-:W-:-:S02]  /*3440*/  @!P6 IMAD.MOV.U32 R9, RZ, RZ, R51 ;  /* 0x000000ffff09e224 */ /* 0x000fc400078e0033 */
[----:B------:R-:W-:Y:S01]  /*3450*/  @!P3 IMAD.WIDE.U32 R2, R0, 0x60, R2 ;  /* 0x000000600002b825 */ /* 0x000fe200078e0002 */
[----:B------:R-:W-:Y:S01]  /*3460*/  MOV R0, UR8 ;  /* 0x0000000800007c02 */ /* 0x000fe20008000f00 */
[----:B------:R-:W-:Y:S01]  /*3470*/  @!UP0 UIMAD UR8, UR7, 0x60, URZ ;  /* 0x00000060070888a4 */ /* 0x000fe2000f8e023f */
[----:B------:R-:W-:Y:S05]  /*3480*/  STL [R1], R51 ;  /* 0x0000003301007387 */ /* 0x000fea0000100800 */
[----:B------:R-:W-:Y:S02]  /*3490*/  @!P3 IADD3 R3, R3, UR8, RZ ;  /* 0x000000080303bc10 */ /* 0x000fe4000fffe0ff */
[----:B--2---:R-:W-:-:S02]  /*34a0*/  @!P4 IADD3 R6, P5, R50, UR24, RZ ;  /* 0x000000183206cc10 */ /* 0x004fc4000ffbe0ff */
[----:B---3--:R-:W-:Y:S01]  /*34b0*/  MOV R4, UR6 ;  /* 0x0000000600047c02 */ /* 0x008fe20008000f00 */
[----:B------:R-:W-:-:S04]  /*34c0*/  DEPBAR.LE SB0, 0x0 ;  /* 0x000080000000791a */ /* 0x000fc80000000000 */
[----:B------:R-:W-:Y:S01]  /*34d0*/  BAR.SYNC.DEFER_BLOCKING 0x0 ;  /* 0x0000000000007b1d */ /* 0x000fe20000010000 */
[----:B------:R-:W-:Y:S01]  /*34e0*/  @!P4 IADD3.X R7, R51, UR25, R0, P5, !PT ;  /* 0x000000193307cc10 */ /* 0x000fe2000affe400 */
[----:B------:R-:W-:Y:S01]  /*34f0*/  IMAD.U32 R5, RZ, RZ, UR7 ;  /* 0x00000007ff057e24 */ /* 0x000fe2000f8e00ff */
[----:B------:R-:W-:Y:S01]  /*3500*/  ISETP.GE.AND P5, PT, R40, UR23, PT ;  /* 0x0000001728007c0c */ /* 0x000fe2000bfa6270 */
[----:B------:R-:W-:Y:S01]  /*3510*/  IMAD.U32 R0, RZ, RZ, UR7 ;  /* 0x00000007ff007e24 */ /* 0x000fe2000f8e00ff */
[----:B------:R-:W-:-:S04]  /*3520*/  @!P1 LEA R4, P2, R4, R50, 0x6 ;  /* 0x0000003204049211 */ /* 0x000fc800078430ff */
[----:B------:R-:W-:Y:S02]  /*3530*/  @!P1 LEA.HI.X R5, R10, R51, R5, 0x6, P2 ;  /* 0x000000330a059211 */ /* 0x000fe400010f3405 */
[----:B------:R-:W-:-:S05]  /*3540*/  ISETP.GE.AND P2, PT, R35, UR23, PT ;  /* 0x0000001723007c0c */ /* 0x000fca000bf46270 */
[----:B------:R-:W-:-:S05]  /*3550*/  VOTEU.ALL UP2, P5 ;  /* 0x00000000003f7886 */ /* 0x000fca0002840000 */
[----:B------:R-:W-:Y:S01]  /*3560*/  @!UP2 UIMAD UR22, UR7, 0xa0, URZ ;  /* 0x000000a00716a8a4 */ /* 0x000fe2000f8e023f */
[----:B------:R-:W-:Y:S02]  /*3570*/  @P6 STS.128 [R243+0xa000], RZ ;  /* 0x00a000fff3006388 */ /* 0x000fe40000000c00 */
[----:B------:R-:W-:Y:S02]  /*3580*/  VOTEU.ALL UP0, P2 ;  /* 0x00000000003f7886 */ /* 0x000fe40001000000 */
[----:B------:R-:W-:Y:S01]  /*3590*/  @!PT LDS RZ, [RZ] ;  /* 0x00000000fffff984 */ /* 0x000fe20000000800 */
[----:B------:R-:W-:Y:S01]  /*35a0*/  @!PT LDS RZ, [RZ] ;  /* 0x00000000fffff984 */ /* 0x000fe20000000800 */
[----:B------:R-:W-:Y:S01]  /*35b0*/  @!PT LDS RZ, [RZ] ;  /* 0x00000000fffff984 */ /* 0x000fe20000000800 */
[----:B------:R1:W-:Y:S01]  /*35c0*/  @!P6 LDGSTS.E.BYPASS.LTC128B.128 [R243+0xa000], desc[UR16][R8.64] ;  /* 0x0a00000008f3efae */ /* 0x0003e2000b901d50 */
[----:B------:R-:W-:Y:S02]  /*35d0*/  ISETP.GE.AND P6, PT, R42, UR23, PT ;  /* 0x000000172a007c0c */ /* 0x000fe4000bfc6270 */
[----:B------:R-:W-:Y:S01]  /*35e0*/  @!UP0 UIMAD UR8, UR7, 0xe0, URZ ;  /* 0x000000e0070888a4 */ /* 0x000fe2000f8e023f */
[----:B------:R-:W-:Y:S04]  /*35f0*/  @P4 STS.128 [R243+0xa800], RZ ;  /* 0x00a800fff3004388 */ /* 0x000fe80000000c00 */
[----:B------:R-:W-:Y:S01]  /*3600*/  @!PT LDS RZ, [RZ] ;  /* 0x00000000fffff984 */ /* 0x000fe20000000800 */
[----:B------:R-:W-:Y:S01]  /*3610*/  @!PT LDS RZ, [RZ] ;  /* 0x00000000fffff984 */ /* 0x000fe20000000800 */
[----:B------:R-:W-:Y:S01]  /*3620*/  @!PT LDS RZ, [RZ] ;  /* 0x00000000fffff984 */ /* 0x000fe20000000800 */
[----:B------:R2:W-:Y:S01]  /*3630*/  @!P4 LDGSTS.E.BYPASS.LTC128B.128 [R243+0xa800], desc[UR16][R6.64] ;  /* 0x0a80000006f3cfae */ /* 0x0005e2000b901d50 */
[----:B------:R-:W-:-:S03]  /*3640*/  ISETP.GE.AND P4, PT, R41, UR23, PT ;  /* 0x0000001729007c0c */ /* 0x000fc6000bf86270 */
        /* <DEDUP_REMOVED lines=11> */
[----:B------:R-:W-:Y:S01]  /*3700*/  ISETP.GE.AND P3, PT, R39, UR23, PT ;  /* 0x0000001727007c0c */ /* 0x000fe2000bf66270 */
[----:B-1----:R-:W-:Y:S02]  /*3710*/  IMAD.U32 R8, RZ, RZ, UR6 ;  /* 0x00000006ff087e24 */ /* 0x002fe4000f8e00ff */
[----:B------:R-:W-:Y:S01]  /*3720*/  @P6 STS.128 [R243+0xc000], RZ ;  /* 0x00c000fff3006388 */ /* 0x000fe20000000c00 */
[----:B------:R-:W-:Y:S02]  /*3730*/  @!UP1 UIMAD UR9, UR7, 0xc0, URZ ;  /* 0x000000c0070998a4 */ /* 0x000fe4000f8e023f */
[----:B------:R-:W-:Y:S02]  /*3740*/  @!P6 LEA R8, P1, R8, R50, 0x7 ;  /* 0x000000320808e211 */ /* 0x000fe400078238ff */
[----:B--2---:R-:W-:Y:S02]  /*3750*/  MOV R6, UR6 ;  /* 0x0000000600067c02 */ /* 0x004fe40008000f00 */
[----:B---3--:R-:W-:-:S04]  /*3760*/  MOV R4, UR6 ;  /* 0x0000000600047c02 */ /* 0x008fc80008000f00 */
[-C--:B------:R-:W-:Y:S01]  /*3770*/  @!P6 LEA.HI.X R9, R4, R51.reuse, R0, 0x7, P1 ;  /* 0x000000330409e211 */ /* 0x080fe200008f3c00 */
[----:B------:R-:W-:Y:S01]  /*3780*/  IMAD.U32 R0, RZ, RZ, UR6 ;  /* 0x00000006ff007e24 */ /* 0x000fe2000f8e00ff */
[----:B------:R-:W-:Y:S02]  /*3790*/  ISETP.GE.AND P1, PT, R38, UR23, PT ;  /* 0x0000001726007c0c */ /* 0x000fe4000bf26270 */
[----:B----4-:R-:W-:Y:S01]  /*37a0*/  @!P5 MOV R3, R51 ;  /* 0x000000330003d202 */ /* 0x010fe20000000f00 */
[----:B------:R-:W-:Y:S01]  /*37b0*/  @!P5 IMAD.MOV.U32 R2, RZ, RZ, R50 ;  /* 0x000000ffff02d224 */ /* 0x000fe200078e0032 */
[----:B------:R-:W-:Y:S01]  /*37c0*/  @!PT LDS RZ, [RZ] ;  /* 0x00000000fffff984 */ /* 0x000fe20000000800 */
[----:B------:R-:W-:Y:S01]  /*37d0*/  @!PT LDS RZ, [RZ] ;  /* 0x00000000fffff984 */ /* 0x000fe20000000800 */
[----:B------:R-:W-:Y:S01]  /*37e0*/  @!PT LDS RZ, [RZ] ;  /* 0x00000000fffff984 */ /* 0x000fe20000000800 */
[----:B------:R1:W-:Y:S01]  /*37f0*/  @!P6 LDGSTS.E.BYPASS.LTC128B.128 [R243+0xc000], desc[UR16][R8.64] ;  /* 0x0c00000008f3efae */ /* 0x0003e2000b901d50 */
[----:B------:R-:W-:Y:S02]  /*3800*/  ISETP.GE.AND P6, PT, R34, UR23, PT ;  /* 0x0000001722007c0c */ /* 0x000fe4000bfc6270 */
[----:B------:R-:W-:Y:S01]  /*3810*/  @!P5 IMAD.WIDE.U32 R6, R6, 0xa0, R2 ;  /* 0x000000a00606d825 */ /* 0x000fe200078e0002 */
[-C--:B------:R-:W-:Y:S01]  /*3820*/  @!P4 MOV R2, R50.reuse ;  /* 0x000000320002c202 */ /* 0x080fe20000000f00 */
[----:B------:R-:W-:Y:S02]  /*3830*/  @P5 STS.128 [R243+0xc800], RZ ;  /* 0x00c800fff3005388 */ /* 0x000fe40000000c00 */
[----:B------:R-:W-:Y:S01]  /*3840*/  @!P4 IMAD.MOV.U32 R3, RZ, RZ, R51 ;  /* 0x000000ffff03c224 */ /* 0x000fe200078e0033 */
[----:B------:R-:W-:Y:S01]  /*3850*/  @!P5 IADD3 R7, R7, UR22, RZ ;  /* 0x000000160707dc10 */ /* 0x000fe2000fffe0ff */
[----:B------:R-:W-:Y:S01]  /*3860*/  VOTEU.ALL UP0, P1 ;  /* 0x00000000003f7886 */ /* 0x000fe20000800000 */
[----:B------:R-:W-:Y:S01]  /*3870*/  @!P4 IMAD.WIDE.U32 R4, R4, 0xc0, R2 ;  /* 0x000000c00404c825 */ /* 0x000fe200078e0002 */
[----:B------:R-:W-:-:S02]  /*3880*/  @!P2 MOV R2, R50 ;  /* 0x000000320002a202 */ /* 0x000fc40000000f00 */
[----:B------:R-:W-:Y:S01]  /*3890*/  @!PT LDS RZ, [RZ] ;  /* 0x00000000fffff984 */ /* 0x000fe20000000800 */
[----:B------:R-:W-:Y:S01]  /*38a0*/  @!PT LDS RZ, [RZ] ;  /* 0x00000000fffff984 */ /* 0x000fe20000000800 */
[----:B------:R-:W-:Y:S01]  /*38b0*/  @!PT LDS RZ, [RZ] ;  /* 0x00000000fffff984 */ /* 0x000fe20000000800 */
[----:B------:R2:W-:Y:S01]  /*38c0*/  @!P5 LDGSTS.E.BYPASS.LTC128B.128 [R243+0xc800], desc[UR16][R6.64] ;  /* 0x0c80000006f3dfae */ /* 0x0005e2000b901d50 */
[----:B------:R-:W-:Y:S01]  /*38d0*/  ISETP.GE.AND P5, PT, R28, UR23, PT ;  /* 0x000000171c007c0c */ /* 0x000fe2000bfa6270 */
[----:B------:R-:W-:Y:S01]  /*38e0*/  @!P2 IMAD.MOV.U32 R3, RZ, RZ, R51 ;  /* 0x000000ffff03a224 */ /* 0x000fe200078e0033 */
[----:B------:R-:W-:Y:S01]  /*38f0*/  VOTEU.ALL UP3, P6 ;  /* 0x00000000003f7886 */ /* 0x000fe20003060000 */
[----:B------:R-:W-:Y:S01]  /*3900*/  @!P4 VIADD R5, R5, UR9 ;  /* 0x000000090505cc36 */ /* 0x000fe20008000000 */
[----:B------:R-:W-:Y:S01]  /*3910*/  @P4 STS.128 [R243+0xd000], RZ ;  /* 0x00d000fff3004388 */ /* 0x000fe20000000c00 */
[----:B------:R-:W-:Y:S02]  /*3920*/  @!P2 IMAD.WIDE.U32 R2, R0, 0xe0, R2 ;  /* 0x000000e00002a825 */ /* 0x000fe400078e0002 */
[----:B------:R-:W-:Y:S01]  /*3930*/  @!UP3 UIMAD UR22, UR7, 0x140, URZ ;  /* 0x000001400716b8a4 */ /* 0x000fe2000f8e023f */
[----:B------:R-:W-:Y:S01]  /*3940*/  @!PT LDS RZ, [RZ] ;  /* 0x00000000fffff984 */ /* 0x000fe20000000800 */
[----:B------:R-:W-:Y:S01]  /*3950*/  @!PT LDS RZ, [RZ] ;  /* 0x00000000fffff984 */ /* 0x000fe20000000800 */
[----:B------:R-:W-:Y:S01]  /*3960*/  @!PT LDS RZ, [RZ] ;  /* 0x00000000fffff984 */ /* 0x000fe20000000800 */
[----:B------:R3:W-:Y:S01]  /*3970*/  @!P4 LDGSTS.E.BYPASS.LTC128B.128 [R243+0xd000], desc[UR16][R4.64] ;  /* 0x0d00000004f3cfae */ /* 0x0007e2000b901d50 */
[----:B------:R-:W-:-:S02]  /*3980*/  ISETP.GE.AND P4, PT, R29, UR23, PT ;  /* 0x000000171d007c0c */ /* 0x000fc4000bf86270 */
[----:B------:R-:W-:Y:S01]  /*3990*/  @!P2 IADD3 R3, R3, UR8, RZ ;  /* 0x000000080303ac10 */ /* 0x000fe2000fffe0ff */
[----:B------:R-:W-:Y:S01]  /*39a0*/  @P2 STS.128 [R243+0xd800], RZ ;  /* 0x00d800fff3002388 */ /* 0x000fe20000000c00 */
[----:B-1----:R-:W-:Y:S01]  /*39b0*/  LEA.HI R8, R49, R200, RZ, 0x4 ;  /* 0x000000c831087211 */ /* 0x002fe200078f20ff */
[----:B------:R-:W-:Y:S02]  /*39c0*/  @!UP0 UIMAD UR8, UR7, 0x120, URZ ;  /* 0x00000120070888a4 */ /* 0x000fe4000f8e023f */
[----:B------:R-:W-:Y:S01]  /*39d0*/  @!PT LDS RZ, [RZ] ;  /* 0x00000000fffff984 */ /* 0x000fe20000000800 */
[----:B------:R-:W-:Y:S01]  /*39e0*/  @!PT LDS RZ, [RZ] ;  /* 0x00000000fffff984 */ /* 0x000fe20000000800 */
[----:B------:R-:W-:Y:S01]  /*39f0*/  @!PT LDS RZ, [RZ] ;  /* 0x00000000fffff984 */ /* 0x000fe20000000800 */
[----:B------:R1:W-:Y:S01]  /*3a00*/  @!P2 LDGSTS.E.BYPASS.LTC128B.128 [R243+0xd800], desc[UR16][R2.64] ;  /* 0x0d80000002f3afae */ /* 0x0003e2000b901d50 */
[----:B------:R-:W-:Y:S01]  /*3a10*/  LOP3.LUT R0, R8, 0xfffffff0, RZ, 0xc0, !PT ;  /* 0xfffffff008007812 */ /* 0x000fe200078ec0ff */
[----:B------:R-:W-:Y:S02]  /*3a20*/  VOTEU.ALL UP2, P5 ;  /* 0x00000000003f7886 */ /* 0x000fe40002840000 */
[----:B------:R-:W-:Y:S02]  /*3a30*/  @P3 STS.128 [R243+0xe000], RZ ;  /* 0x00e000fff3003388 */ /* 0x000fe40000000c00 */
[----:B------:R-:W-:Y:S01]  /*3a40*/  IMAD.IADD R0, R200, 0x1, -R0 ;  /* 0x00000001c8007824 */ /* 0x000fe200078e0a00 */
[----:B------:R-:W-:Y:S01]  /*3a50*/  VOTEU.ALL UP1, P4 ;  /* 0x00000000003f7886 */ /* 0x000fe20002020000 */
[----:B------:R-:W-:Y:S01]  /*3a60*/  @!UP2 UIMAD UR9, UR7, 0x160, URZ ;  /* 0x000001600709a8a4 */ /* 0x000fe2000f8e023f */
[----:B--2---:R-:W-:Y:S01]  /*3a70*/  IMAD.U32 R7, RZ, RZ, UR6 ;  /* 0x00000006ff077e24 */ /* 0x004fe2000f8e00ff */
[----:B------:R-:W-:-:S02]  /*3a80*/  MOV R6, UR7 ;  /* 0x0000000700067c02 */ /* 0x000fc40008000f00 */
[----:B---3--:R-:W-:Y:S02]  /*3a90*/  MOV R4, UR6 ;  /* 0x0000000600047c02 */ /* 0x008fe40008000f00 */
[----:B------:R-:W-:Y:S02]  /*3aa0*/  SHF.R.S32.HI R5, RZ, 0x1f, R0 ;  /* 0x0000001fff057819 */ /* 0x000fe40000011400 */
[----:B------:R-:W-:Y:S02]  /*3ab0*/  @!P3 LEA R4, P2, R4, R50, 0x8 ;  /* 0x000000320404b211 */ /* 0x000fe400078440ff */
[----:B------:R-:W-:Y:S02]  /*3ac0*/  LEA.HI R16, R5, R0, RZ, 0x3 ;  /* 0x0000000005107211 */ /* 0x000fe400078f18ff */
[----:B-1----:R-:W-:Y:S02]  /*3ad0*/  SHF.R.S32.HI R2, RZ, 0x4, R8 ;  /* 0x00000004ff027819 */ /* 0x002fe40000011408 */
[----:B------:R-:W-:-:S02]  /*3ae0*/  @!P3 LEA.HI.X R5, R7, R51, R6, 0x8, P2 ;  /* 0x000000330705b211 */ /* 0x000fc400010f4406 */
[----:B------:R-:W-:Y:S02]  /*3af0*/  LEA.HI R3, R8, R2, RZ, 0x1 ;  /* 0x0000000208037211 */ /* 0x000fe400078f08ff */
[----:B------:R-:W-:Y:S01]  /*3b00*/  LOP3.LUT R6, R16, 0xfffffff8, RZ, 0xc0, !PT ;  /* 0xfffffff810067812 */ /* 0x000fe200078ec0ff */
[----:B------:R-:W-:Y:S01]  /*3b10*/  @!PT LDS RZ, [RZ] ;  /* 0x00000000fffff984 */ /* 0x000fe20000000800 */
[----:B------:R-:W-:Y:S01]  /*3b20*/  @!PT LDS RZ, [RZ] ;  /* 0x00000000fffff984 */ /* 0x000fe20000000800 */
[----:B------:R-:W-:Y:S01]  /*3b30*/  @!PT LDS RZ, [RZ] ;  /* 0x00000000fffff984 */ /* 0x000fe20000000800 */
[----:B------:R1:W-:Y:S01]  /*3b40*/  @!P3 LDGSTS.E.BYPASS.LTC128B.128 [R243+0xe000], desc[UR16][R4.64] ;  /* 0x0e00000004f3bfae */ /* 0x0003e2000b901d50 */
[----:B------:R-:W-:Y:S02]  /*3b50*/  LOP3.LUT R3, R3, 0xfffffffe, RZ, 0xc0, !PT ;  /* 0xfffffffe03037812 */ /* 0x000fe400078ec0ff */
[----:B------:R-:W-:Y:S01]  /*3b60*/  MOV R8, UR6 ;  /* 0x0000000600087c02 */ /* 0x000fe20008000f00 */
[----:B------:R-:W-:Y:S01]  /*3b70*/  IMAD.IADD R20, R0, 0x1, -R6 ;  /* 0x0000000100147824 */ /* 0x000fe200078e0a06 */
[----:B------:R-:W-:Y:S01]  /*3b80*/  SHF.L.U32 R0, R36, 0x6, RZ ;  /* 0x0000000624007819 */ /* 0x000fe200000006ff */
[----:B------:R-:W-:Y:S01]  /*3b90*/  IMAD.IADD R7, R2, 0x1, -R3 ;  /* 0x0000000102077824 */ /* 0x000fe200078e0a03 */
[----:B------:R-:W-:Y:S01]  /*3ba0*/  @!P1 MOV R3, R51 ;  /* 0x0000003300039202 */ /* 0x000fe20000000f00 */
[----:B------:R-:W-:Y:S01]  /*3bb0*/  IMAD.SHL.U32 R6, R14, 0x8, RZ ;  /* 0x000000080e067824 */ /* 0x000fe200078e00ff */
[----:B------:R-:W-:Y:S01]  /*3bc0*/  LOP3.LUT R0, R0, 0x1c0, RZ, 0xc0, !PT ;  /* 0x000001c000007812 */ /* 0x000fe200078ec0ff */
[----:B------:R-:W-:Y:S01]  /*3bd0*/  @!P1 IMAD.MOV.U32 R2, RZ, RZ, R50 ;  /* 0x000000ffff029224 */ /* 0x000fe200078e0032 */
[----:B------:R-:W-:Y:S01]  /*3be0*/  @P1 STS.128 [R243+0xe800], RZ ;  /* 0x00e800fff3001388 */ /* 0x000fe20000000c00 */
[----:B------:R-:W-:-:S02]  /*3bf0*/  ISETP.GE.AND P2, PT, R30, UR23, PT ;  /* 0x000000171e007c0c */ /* 0x000fc4000bf46270 */
[----:B------:R-:W-:Y:S01]  /*3c00*/  @!P1 IMAD.WIDE.U32 R2, R8, 0x120, R2 ;  /* 0x0000012008029825 */ /* 0x000fe200078e0002 */
[----:B------:R-:W-:Y:S02]  /*3c10*/  LOP3.LUT R6, R0, 0x8, R6, 0xf8, !PT ;  /* 0x0000000800067812 */ /* 0x000fe400078ef806 */
[----:B------:R-:W-:Y:S01]  /*3c20*/  SHF.R.U32.HI R0, RZ, 0x3, R0 ;  /* 0x00000003ff007819 */ /* 0x000fe20000011600 */
[----:B------:R-:W-:Y:S01]  /*3c30*/  @!P1 VIADD R3, R3, UR8 ;  /* 0x0000000803039c36 */ /* 0x000fe20008000000 */
[----:B------:R-:W-:Y:S01]  /*3c40*/  ISETP.GE.AND P3, PT, R32, UR23, PT ;  /* 0x0000001720007c0c */ /* 0x000fe2000bf66270 */
[----:B------:R-:W-:Y:S01]  /*3c50*/  @!UP1 UIMAD UR8, UR7, 0x180, URZ ;  /* 0x00000180070898a4 */ /* 0x000fe2000f8e023f */
[----:B------:R-:W-:Y:S02]  /*3c60*/  LOP3.LUT R6, R6, R0, RZ, 0x3c, !PT ;  /* 0x0000000006067212 */ /* 0x000fe400078e3cff */
[----:B------:R-:W-:Y:S01]  /*3c70*/  @!PT LDS RZ, [RZ] ;  /* 0x00000000fffff984 */ /* 0x000fe20000000800 */
[----:B------:R-:W-:Y:S01]  /*3c80*/  @!PT LDS RZ, [RZ] ;  /* 0x00000000fffff984 */ /* 0x000fe20000000800 */
[----:B------:R-:W-:Y:S01]  /*3c90*/  @!PT LDS RZ, [RZ] ;  /* 0x00000000fffff984 */ /* 0x000fe20000000800 */
[----:B------:R2:W-:Y:S01]  /*3ca0*/  @!P1 LDGSTS.E.BYPASS.LTC128B.128 [R243+0xe800], desc[UR16][R2.64] ;  /* 0x0e80000002f39fae */ /* 0x0005e2000b901d50 */
[----:B------:R-:W-:Y:S01]  /*3cb0*/  MOV R14, UR6 ;  /* 0x00000006000e7c02 */ /* 0x000fe20008000f00 */
[----:B------:R-:W-:Y:S01]  /*3cc0*/  VOTEU.ALL UP0, P2 ;  /* 0x00000000003f7886 */ /* 0x000fe20001000000 */
[----:B------:R-:W-:Y:S01]  /*3cd0*/  ISETP.GE.AND P1, PT, R33, UR23, PT ;  /* 0x0000001721007c0c */ /* 0x000fe2000bf26270 */
[----:B------:R-:W-:Y:S01]  /*3ce0*/  @P6 STS.128 [R243+0xf000], RZ ;  /* 0x00f000fff3006388 */ /* 0x000fe20000000c00 */
[----:B-1----:R-:W-:-:S02]  /*3cf0*/  SHF.L.U32 R5, R20, 0x6, RZ ;  /* 0x0000000614057819 */ /* 0x002fc400000006ff */
[----:B------:R-:W-:Y:S02]  /*3d00*/  SHF.L.U32 R4, R7, 0x3, RZ ;  /* 0x0000000307047819 */ /* 0x000fe400000006ff */
[----:B------:R-:W-:Y:S01]  /*3d10*/  LOP3.LUT R0, R5, 0x1c0, RZ, 0xc0, !PT ;  /* 0x000001c005007812 */ /* 0x000fe200078ec0ff */
[----:B------:R-:W-:Y:S01]  /*3d20*/  IMAD.U32 R5, RZ, RZ, UR6 ;  /* 0x00000006ff057e24 */ /* 0x000fe2000f8e00ff */
[----:B------:R-:W-:-:S05]  /*3d30*/  VOTEU.ALL UP2, P3 ;  /* 0x00000000003f7886 */ /* 0x000fca0001840000 */
[----:B------:R-:W-:Y:S01]  /*3d40*/  VOTEU.ALL UP1, P1 ;  /* 0x00000000003f7886 */ /* 0x000fe20000820000 */
[----:B--2---:R-:W-:Y:S01]  /*3d50*/  LOP3.LUT R3, R0, 0x8, R4, 0xf8, !PT ;  /* 0x0000000800037812 */ /* 0x004fe200078ef804 */
[----:B------:R-:W-:Y:S01]  /*3d60*/  IMAD.U32 R4, RZ, RZ, UR6 ;  /* 0x00000006ff047e24 */ /* 0x000fe2000f8e00ff */
[----:B------:R-:W-:Y:S02]  /*3d70*/  SHF.R.U32.HI R2, RZ, 0x3, R0 ;  /* 0x00000003ff027819 */ /* 0x000fe40000011600 */
[----:B------:R-:W-:Y:S02]  /*3d80*/  LEA R0, R7, R6, 0x9 ;  /* 0x0000000607007211 */ /* 0x000fe400078e48ff */
[----:B------:R-:W-:Y:S01]  /*3d90*/  LOP3.LUT R85, R3, R2, RZ, 0x3c, !PT ;  /* 0x0000000203557212 */ /* 0x000fe200078e3cff */
[----:B------:R-:W-:Y:S01]  /*3da0*/  @!P6 IMAD.MOV.U32 R3, RZ, RZ, R51 ;  /* 0x000000ffff03e224 */ /* 0x000fe200078e0033 */
[----:B------:R-:W-:Y:S02]  /*3db0*/  @!P6 MOV R2, R50 ;  /* 0x000000320002e202 */ /* 0x000fe40000000f00 */
[----:B------:R-:W-:-:S02]  /*3dc0*/  LEA R134, R0, UR4, 0x1 ;  /* 0x0000000400867c11 */ /* 0x000fc4000f8e08ff */
[----:B------:R-:W-:Y:S01]  /*3dd0*/  MOV R0, 0x10 ;  /* 0x0000001000007802 */ /* 0x000fe20000000f00 */
[----:B------:R-:W-:Y:S01]  /*3de0*/  @!P6 IMAD.WIDE.U32 R6, R5, 0x140, R2 ;  /* 0x000001400506e825 */ /* 0x000fe200078e0002 */
[----:B------:R-:W-:-:S03]  /*3df0*/  @!P5 MOV R3, R51 ;  /* 0x000000330003d202 */ /* 0x000fc60000000f00 */
[----:B------:R-:W-:Y:S01]  /*3e00*/  @!P5 IMAD.MOV.U32 R2, RZ, RZ, R50 ;  /* 0x000000ffff02d224 */ /* 0x000fe200078e0032 */
[----:B------:R-:W-:Y:S01]  /*3e10*/  @!P6 IADD3 R7, R7, UR22, RZ ;  /* 0x000000160707ec10 */ /* 0x000fe2000fffe0ff */
[----:B------:R-:W-:Y:S01]  /*3e20*/  @!UP0 UIMAD UR22, UR7, 0x1a0, URZ ;  /* 0x000001a0071688a4 */ /* 0x000fe2000f8e023f */
[----:B------:R-:W-:Y:S01]  /*3e30*/  VIADD R229, R134, 0x2040 ;  /* 0x0000204086e57836 */ /* 0x000fe20000000000 */
[----:B------:R-:W-:Y:S01]  /*3e40*/  UISETP.GT.AND UP0, UPT, UR13, 0x1, UPT ;  /* 0x000000010d00788c */ /* 0x000fe2000bf04270 */
[----:B------:R-:W-:Y:S01]  /*3e50*/  @!P5 IMAD.WIDE.U32 R4, R4, 0x160, R2 ;  /* 0x000001600404d825 */ /* 0x000fe200078e0002 */
[-C--:B------:R-:W-:Y:S01]  /*3e60*/  @!P4 MOV R3, R51.reuse ;  /* 0x000000330003c202 */ /* 0x080fe20000000f00 */
[----:B------:R-:W-:Y:S01]  /*3e70*/  @!PT LDS RZ, [RZ] ;  /* 0x00000000fffff984 */ /* 0x000fe20000000800 */
[----:B------:R-:W-:Y:S01]  /*3e80*/  @!PT LDS RZ, [RZ] ;  /* 0x00000000fffff984 */ /* 0x000fe20000000800 */
[----:B------:R-:W-:Y:S01]  /*3e90*/  @!PT LDS RZ, [RZ] ;  /* 0x00000000fffff984 */ /* 0x000fe20000000800 */
[----:B------:R1:W-:Y:S02]  /*3ea0*/  @!P6 LDGSTS.E.BYPASS.LTC128B.128 [R243+0xf000], desc[UR16][R6.64] ;  /* 0x0f00000006f3efae */ /* 0x0003e4000b901d50 */
[----:B------:R-:W-:Y:S02]  /*3eb0*/  @!P4 IMAD.MOV.U32 R2, RZ, RZ, R50 ;  /* 0x000000ffff02c224 */ /* 0x000fe400078e0032 */
[----:B------:R-:W-:Y:S01]  /*3ec0*/  @!P5 VIADD R5, R5, UR9 ;  /* 0x000000090505dc36 */ /* 0x000fe20008000000 */
[----:B------:R-:W-:Y:S01]  /*3ed0*/  @!UP2 UIMAD UR9, UR7, 0x1c0, URZ ;  /* 0x000001c00709a8a4 */ /* 0x000fe2000f8e023f */
[----:B------:R-:W-:Y:S01]  /*3ee0*/  @!P4 IMAD.WIDE.U32 R14, R14, 0x180, R2 ;  /* 0x000001800e0ec825 */ /* 0x000fe200078e0002 */
[----:B------:R-:W-:Y:S01]  /*3ef0*/  @!P2 MOV R3, R51 ;  /* 0x000000330003a202 */ /* 0x000fe20000000f00 */
[----:B------:R-:W-:Y:S02]  /*3f00*/  @P5 STS.128 [R243+0xf800], RZ ;  /* 0x00f800fff3005388 */ /* 0x000fe40000000c00 */
[----:B------:R-:W-:-:S02]  /*3f10*/  @!P2 IMAD.MOV.U32 R2, RZ, RZ, R50 ;  /* 0x000000ffff02a224 */ /* 0x000fc400078e0032 */
[----:B------:R-:W-:Y:S01]  /*3f20*/  @!PT LDS RZ, [RZ] ;  /* 0x00000000fffff984 */ /* 0x000fe20000000800 */
[----:B------:R-:W-:Y:S01]  /*3f30*/  @!PT LDS RZ, [RZ] ;  /* 0x00000000fffff984 */ /* 0x000fe20000000800 */
[----:B------:R-:W-:Y:S01]  /*3f40*/  @!PT LDS RZ, [RZ] ;  /* 0x00000000fffff984 */ /* 0x000fe20000000800 */
[----:B------:R-:W-:Y:S02]  /*3f50*/  @!P5 LDGSTS.E.BYPASS.LTC128B.128 [R243+0xf800], desc[UR16][R4.64] ;  /* 0x0f80000004f3dfae */ /* 0x000fe4000b901d50 */
[----:B------:R-:W-:Y:S01]  /*3f60*/  @!P2 IMAD.WIDE.U32 R8, R8, 0x1a0, R2 ;  /* 0x000001a00808a825 */ /* 0x000fe200078e0002 */
[-C--:B------:R-:W-:Y:S01]  /*3f70*/  @!P3 MOV R2, R50.reuse ;  /* 0x000000320002b202 */ /* 0x080fe20000000f00 */
[----:B------:R-:W-:Y:S02]  /*3f80*/  @P4 STS.128 [R243+0x10000], RZ ;  /* 0x010000fff3004388 */ /* 0x000fe40000000c00 */
[----:B------:R-:W-:Y:S01]  /*3f90*/  @!P3 IMAD.MOV.U32 R3, RZ, RZ, R51 ;  /* 0x000000ffff03b224 */ /* 0x000fe200078e0033 */
[----:B------:R-:W-:Y:S01]  /*3fa0*/  @!P2 IADD3 R9, R9, UR22, RZ ;  /* 0x000000160909ac10 */ /* 0x000fe2000fffe0ff */
[----:B------:R-:W-:Y:S01]  /*3fb0*/  ULDC UR22, c[0x0][0x39c] ;  /* 0x0000e70000167ab9 */ /* 0x000fe20000000800 */
[----:B------:R-:W-:Y:S01]  /*3fc0*/  @!P3 IMAD.WIDE.U32 R12, R12, 0x1c0, R2 ;  /* 0x000001c00c0cb825 */ /* 0x000fe200078e0002 */
[----:B------:R-:W-:-:S03]  /*3fd0*/  @!P1 MOV R2, R50 ;  /* 0x0000003200029202 */ /* 0x000fc60000000f00 */
[----:B------:R-:W-:Y:S02]  /*3fe0*/  @!P1 IMAD.MOV.U32 R3, RZ, RZ, R51 ;  /* 0x000000ffff039224 */ /* 0x000fe400078e0033 */
[----:B------:R-:W-:Y:S02]  /*3ff0*/  @!P3 VIADD R13, R13, UR9 ;  /* 0x000000090d0dbc36 */ /* 0x000fe40008000000 */
[----:B------:R-:W-:Y:S01]  /*4000*/  @!P1 IMAD.WIDE.U32 R10, R10, 0x1e0, R2 ;  /* 0x000001e00a0a9825 */ /* 0x000fe200078e0002 */
[----:B------:R-:W-:Y:S01]  /*4010*/  @!P4 IADD3 R3, R15, UR8, RZ ;  /* 0x000000080f03cc10 */ /* 0x000fe2000fffe0ff */
[----:B------:R-:W-:Y:S02]  /*4020*/  @!UP1 UIMAD UR8, UR7, 0x1e0, URZ ;  /* 0x000001e0070898a4 */ /* 0x000fe4000f8e023f */
[----:B------:R-:W-:Y:S01]  /*4030*/  @!P4 IMAD.MOV.U32 R2, RZ, RZ, R14 ;  /* 0x000000ffff02c224 */ /* 0x000fe200078e000e */
[----:B------:R-:W-:-:S03]  /*4040*/  SHF.L.U32 R14, R16, 0x6, RZ ;  /* 0x00000006100e7819 */ /* 0x000fc600000006ff */
[----:B------:R-:W-:Y:S01]  /*4050*/  @!P1 VIADD R11, R11, UR8 ;  /* 0x000000080b0b9c36 */ /* 0x000fe20008000000 */
[----:B------:R-:W-:Y:S01]  /*4060*/  LOP3.LUT R84, R14, 0xfffffe00, RZ, 0xc0, !PT ;  /* 0xfffffe000e547812 */ /* 0x000fe200078ec0ff */
[----:B------:R-:W-:Y:S01]  /*4070*/  @!PT LDS RZ, [RZ] ;  /* 0x00000000fffff984 */ /* 0x000fe20000000800 */
[----:B------:R-:W-:Y:S01]  /*4080*/  @!PT LDS RZ, [RZ] ;  /* 0x00000000fffff984 */ /* 0x000fe20000000800 */
[----:B------:R-:W-:Y:S01]  /*4090*/  @!PT LDS RZ, [RZ] ;  /* 0x00000000fffff984 */ /* 0x000fe20000000800 */
[----:B------:R2:W-:Y:S01]  /*40a0*/  @!P4 LDGSTS.E.BYPASS.LTC128B.128 [R243+0x10000], desc[UR16][R2.64] ;  /* 0x1000000002f3cfae */ /* 0x0005e2000b901d50 */
[----:B------:R-:W-:Y:S02]  /*40b0*/  @!UP0 ULDC.64 UR8, c[0x0][0x218] ;  /* 0x0000860000088ab9 */ /* 0x000fe40000000a00 */
[----:B-1----:R-:W-:Y:S01]  /*40c0*/  LEA R6, R190, R84, 0xa ;  /* 0x00000054be067211 */ /* 0x002fe200078e50ff */
        /* <DEDUP_REMOVED lines=15> */
[----:B------:R-:W-:Y:S01]  /*41c0*/  R2P PR, R20, 0x6 ;  /* 0x0000000614007804 */ /* 0x000fe20000000000 */
[----:B--2---:R-:W-:Y:S01]  /*41d0*/  IMAD.IADD R2, R85, 0x1, R6 ;  /* 0x0000000155027824 */ /* 0x004fe200078e0206 */
[----:B------:R-:W-:Y:S01]  /*41e0*/  LOP3.LUT P3, RZ, R36, 0x2, RZ, 0xc0, !PT ;  /* 0x0000000224ff7812 */ /* 0x000fe2000786c0ff */
[----:B------:R-:W-:Y:S02]  /*41f0*/  LDSM.16.M88.4 R4, [R134+0x2000] ;  /* 0x002000008604783b */ /* 0x000fe40000000200 */
[----:B------:R-:W-:-:S02]  /*4200*/  SEL R231, R0, 0xfffffff0, !P1 ;  /* 0xfffffff000e77807 */ /* 0x000fc40004800000 */
[----:B------:R-:W-:Y:S01]  /*4210*/  LEA R230, R2, UR4, 0x1 ;  /* 0x0000000402e67c11 */ /* 0x000fe2000f8e08ff */
[----:B------:R-:W-:Y:S01]  /*4220*/  IMAD.MOV.U32 R2, RZ, RZ, 0x20 ;  /* 0x00000020ff027424 */ /* 0x000fe200078e00ff */
[----:B------:R-:W-:Y:S01]  /*4230*/  SEL R0, R0, 0xfffffff0, !P3 ;  /* 0xfffffff000007807 */ /* 0x000fe20005800000 */
[----:B------:R-:W-:Y:S01]  /*4240*/  LDSM.16.M88.4 R56, [R134+0x3000] ;  /* 0x003000008638783b */ /* 0x000fe20000000200 */
[----:B------:R-:W-:Y:S01]  /*4250*/  LOP3.LUT P1, RZ, R36, 0x4, RZ, 0xc0, !PT ;  /* 0x0000000424ff7812 */ /* 0x000fe2000782c0ff */
[----:B------:R-:W-:Y:S01]  /*4260*/  IMAD R21, R231, 0x2, R230 ;  /* 0x00000002e7157824 */ /* 0x000fe200078e02e6 */
[----:B------:R-:W-:Y:S01]  /*4270*/  LEA R228, R0, R134, 0x1 ;  /* 0x0000008600e47211 */ /* 0x000fe200078e08ff */
[----:B------:R-:W2:Y:S01]  /*4280*/  LDSM.16.M88.4 R16, [R230] ;  /* 0x00000000e610783b */ /* 0x000ea20000000200 */
[----:B------:R-:W-:Y:S02]  /*4290*/  IADD3 R3, R134, 0x2000, RZ ;  /* 0x0000200086037810 */ /* 0x000fe40007ffe0ff */
[----:B------:R-:W-:Y:S01]  /*42a0*/  SEL R2, R2, 0xffffffe0, !P2 ;  /* 0xffffffe002027807 */ /* 0x000fe20005000000 */
[----:B-1----:R-:W-:Y:S03]  /*42b0*/  LDSM.16.M88.4 R12, [R21] ;  /* 0x00000000150c783b */ /* 0x002fe60000000200 */
[----:B------:R-:W-:Y:S01]  /*42c0*/  LEA R232, R2, R230, 0x1 ;  /* 0x000000e602e87211 */ /* 0x000fe200078e08ff */
[----:B------:R-:W-:Y:S02]  /*42d0*/  LDSM.16.M88.4 R28, [R228+0x2000] ;  /* 0x00200000e41c783b */ /* 0x000fe40000000200 */
[----:B------:R-:W-:Y:S01]  /*42e0*/  @P1 VIADD R229, R3, 0xffffffc0 ;  /* 0xffffffc003e51836 */ /* 0x000fe20000000000 */
[----:B------:R-:W-:Y:S01]  /*42f0*/  LEA R233, R231, R232, 0x1 ;  /* 0x000000e8e7e97211 */ /* 0x000fe200078e08ff */
[----:B------:R2:W-:Y:S01]  /*4300*/  STL [R1+0x18], R21 ;  /* 0x0000181501007387 */ /* 0x0005e20000100800 */
[----:B------:R-:W-:Y:S01]  /*4310*/  PLOP3.LUT P1, PT, PT, PT, UP0, 0x80, 0x0 ;  /* 0x000000000000781c */ /* 0x000fe20003f2f008 */
[----:B------:R-:W-:Y:S01]  /*4320*/  IMAD R227, R0, 0x2, R229 ;  /* 0x0000000200e37824 */ /* 0x000fe200078e02e5 */
[C---:B------:R-:W-:Y:S01]  /*4330*/  IADD3 R242, R229.reuse, 0x3800, RZ ;  /* 0x00003800e5f27810 */ /* 0x040fe20007ffe0ff */
[----:B------:R-:W1:Y:S01]  /*4340*/  LDSM.16.M88.4 R36, [R134+0x2800] ;  /* 0x002800008624783b */ /* 0x000e620000000200 */
[C---:B------:R-:W-:Y:S01]  /*4350*/  VIADD R241, R229.reuse, 0x4000 ;  /* 0x00004000e5f17836 */ /* 0x040fe20000000000 */
[C---:B------:R-:W-:Y:S01]  /*4360*/  IADD3 R240, R229.reuse, 0x4800, RZ ;  /* 0x00004800e5f07810 */ /* 0x040fe20007ffe0ff */
[C---:B------:R-:W-:Y:S01]  /*4370*/  VIADD R239, R229.reuse, 0x5000 ;  /* 0x00005000e5ef7836 */ /* 0x040fe20000000000 */
[----:B---3--:R-:W-:Y:S01]  /*4380*/  LDSM.16.M88.4 R8, [R232] ;  /* 0x00000000e808783b */ /* 0x008fe20000000200 */
[C---:B------:R-:W-:Y:S01]  /*4390*/  IADD3 R238, R229.reuse, 0x5800, RZ ;  /* 0x00005800e5ee7810 */ /* 0x040fe20007ffe0ff */
[C---:B------:R-:W-:Y:S01]  /*43a0*/  VIADD R237, R229.reuse, 0x6000 ;  /* 0x00006000e5ed7836 */ /* 0x040fe20000000000 */
[C---:B------:R-:W-:Y:S01]  /*43b0*/  IADD3 R236, R229.reuse, 0x6800, RZ ;  /* 0x00006800e5ec7810 */ /* 0x040fe20007ffe0ff */
[----:B------:R-:W-:Y:S01]  /*43c0*/  LDSM.16.M88.4 R44, [R229] ;  /* 0x00000000e52c783b */ /* 0x000fe20000000200 */
[C---:B------:R-:W-:Y:S01]  /*43d0*/  VIADD R235, R229.reuse, 0x7000 ;  /* 0x00007000e5eb7836 */ /* 0x040fe20000000000 */
[----:B------:R-:W-:-:S02]  /*43e0*/  IADD3 R234, R229, 0x7800, RZ ;  /* 0x00007800e5ea7810 */ /* 0x000fc40007ffe0ff */
[----:B------:R-:W3:Y:S04]  /*43f0*/  LDSM.16.M88.4 R48, [R228+0x2800] ;  /* 0x00280000e430783b */ /* 0x000ee80000000200 */
[----:B------:R-:W-:Y:S04]  /*4400*/  LDSM.16.M88.4 R64, [R227] ;  /* 0x00000000e340783b */ /* 0x000fe80000000200 */
[----:B------:R-:W-:Y:S01]  /*4410*/  LDSM.16.M88.4 R60, [R229+0x800] ;  /* 0x00080000e53c783b */ /* 0x000fe20000000200 */
[C---:B--2---:R-:W-:Y:S03]  /*4420*/  HMMA.16816.F32.BF16 R20, R16.reuse, R4, RZ ;  /* 0x000000041014723c */ /* 0x044fe600000418ff */
[----:B------:R-:W-:Y:S04]  /*4430*/  LDSM.16.M88.4 R52, [R228+0x3000] ;  /* 0x00300000e434783b */ /* 0x000fe80000000200 */
[----:B------:R-:W-:Y:S01]  /*4440*/  LDSM.16.M88.4 R72, [R227+0x800] ;  /* 0x00080000e348783b */ /* 0x000fe20000000200 */
[C---:B------:R-:W-:Y:S03]  /*4450*/  HMMA.16816.F32.BF16 R24, R16.reuse, R6, RZ ;  /* 0x000000061018723c */ /* 0x040fe600000418ff */
[----:B------:R-:W2:Y:S04]  /*4460*/  LDSM.16.M88.4 R4, [R233] ;  /* 0x00000000e904783b */ /* 0x000ea80000000200 */
[----:B------:R-:W4:Y:S01]  /*4470*/  LDSM.16.M88.4 R68, [R134+0x3800] ;  /* 0x003800008644783b */ /* 0x000f220000000200 */
[----:B-1----:R-:W-:Y:S03]  /*4480*/  HMMA.16816.F32.BF16 R32, R16, R36, RZ ;  /* 0x000000241020723c */ /* 0x002fe600000418ff */
[----:B------:R-:W-:Y:S04]  /*4490*/  LDSM.16.M88.4 R76, [R227+0x1000] ;  /* 0x00100000e34c783b */ /* 0x000fe80000000200 */
[----:B------:R-:W-:Y:S01]  /*44a0*/  LDSM.16.M88.4 R80, [R227+0x2800] ;  /* 0x00280000e350783b */ /* 0x000fe20000000200 */
[C---:B------:R-:W-:Y:S03]  /*44b0*/  HMMA.16816.F32.BF16 R20, R12.reuse, R28, R20 ;  /* 0x0000001c0c14723c */ /* 0x040fe60000041814 */
[----:B------:R-:W0:Y:S05]  /*44c0*/  LDGDEPBAR ;  /* 0x00000000000079af */ /* 0x000e2a0000000000 */
[----:B------:R-:W-:Y:S06]  /*44d0*/  HMMA.16816.F32.BF16 R28, R12, R30, R24 ;  /* 0x0000001e0c1c723c */ /* 0x000fec0000041818 */
[----:B------:R-:W-:Y:S06]  /*44e0*/  HMMA.16816.F32.BF16 R24, R16, R38, RZ ;  /* 0x000000261018723c */ /* 0x000fec00000418ff */
[----:B---3--:R-:W-:Y:S06]  /*44f0*/  HMMA.16816.F32.BF16 R40, R12, R48, R32 ;  /* 0x000000300c28723c */ /* 0x008fec0000041820 */
[C---:B------:R-:W-:Y:S06]  /*4500*/  HMMA.16816.F32.BF16 R20, R8.reuse, R44, R20 ;  /* 0x0000002c0814723c */ /* 0x040fec0000041814 */
[----:B------:R-:W-:Y:S06]  /*4510*/  HMMA.16816.F32.BF16 R28, R8, R46, R28 ;  /* 0x0000002e081c723c */ /* 0x000fec000004181c */
[----:B------:R-:W-:Y:S06]  /*4520*/  HMMA.16816.F32.BF16 R36, R16, R56, RZ ;  /* 0x000000381024723c */ /* 0x000fec00000418ff */
[----:B------:R-:W-:Y:S06]  /*4530*/  HMMA.16816.F32.BF16 R24, R12, R50, R24 ;  /* 0x000000320c18723c */ /* 0x000fec0000041818 */
[C---:B--2---:R-:W-:Y:S06]  /*4540*/  HMMA.16816.F32.BF16 R32, R4.reuse, R64, R20 ;  /* 0x000000400420723c */ /* 0x044fec0000041814 */
[----:B------:R-:W-:Y:S01]  /*4550*/  HMMA.16816.F32.BF16 R44, R4, R66, R28 ;  /* 0x00000042042c723c */ /* 0x000fe2000004181c */
[----:B------:R-:W1:Y:S05]  /*4560*/  LDSM.16.M88.4 R64, [R229+0x1000] ;  /* 0x00100000e540783b */ /* 0x000e6a0000000200 */
[----:B------:R-:W-:Y:S06]  /*4570*/  HMMA.16816.F32.BF16 R20, R8, R60, R40 ;  /* 0x0000003c0814723c */ /* 0x000fec0000041828 */
[----:B------:R-:W-:Y:S01]  /*4580*/  HMMA.16816.F32.BF16 R28, R16, R58, RZ ;  /* 0x0000003a101c723c */ /* 0x000fe200000418ff */
[----:B------:R-:W2:Y:S05]  /*4590*/  LDSM.16.M88.4 R56, [R228+0x3800] ;  /* 0x00380000e438783b */ /* 0x000eaa0000000200 */
[----:B------:R-:W-:Y:S01]  /*45a0*/  FMUL.FTZ R0, R32, UR22 ;  /* 0x0000001620007c20 */ /* 0x000fe20008410000 */
[----:B------:R-:W-:Y:S03]  /*45b0*/  HMMA.16816.F32.BF16 R40, R12, R52, R36 ;  /* 0x000000340c28723c */ /* 0x000fe60000041824 */
[----:B------:R3:W1:Y:S03]  /*45c0*/  MUFU.TANH R198, R0 ;  /* 0x0000000000c67308 */ /* 0x0006660000002400 */
[----:B------:R-:W-:Y:S01]  /*45d0*/  HMMA.16816.F32.BF16 R36, R8, R62, R24 ;  /* 0x0000003e0824723c */ /* 0x000fe20000041818 */
[----:B------:R-:W5:Y:S10]  /*45e0*/  LDSM.16.M88.4 R60, [R134+0x4000] ;  /* 0x00400000863c783b */ /* 0x000f740000000200 */
[----:B------:R-:W-:Y:S01]  /*45f0*/  HMMA.16816.F32.BF16 R24, R12, R54, R28 ;  /* 0x000000360c18723c */ /* 0x000fe2000004181c */
[----:B------:R-:W-:Y:S01]  /*4600*/  LDSM.16.M88.4 R52, [R228+0x4000] ;  /* 0x00400000e434783b */ /* 0x000fe20000000200 */
[----:B---3--:R-:W-:-:S04]  /*4610*/  FMUL.FTZ R0, R33, UR22 ;  /* 0x0000001621007c20 */ /* 0x008fc80008410000 */
[----:B----4-:R-:W-:Y:S01]  /*4620*/  HMMA.16816.F32.BF16 R28, R16, R68, RZ ;  /* 0x00000044101c723c */ /* 0x010fe200000418ff */
[----:B------:R3:W4:Y:S06]  /*4630*/  MUFU.TANH R197, R0 ;  /* 0x0000000000c57308 */ /* 0x00072c0000002400 */
        /* <DEDUP_REMOVED lines=12> */
[----:B--2---:R-:W-:-:S04]  /*4700*/  FMUL.FTZ R0, R44, UR22 ;  /* 0x000000162c007c20 */ /* 0x004fc80008410000 */
[----:B------:R2:W1:-:S12]  /*4710*/  MUFU.TANH R194, R0 ;  /* 0x0000000000c27308 */ /* 0x0004580000002400 */
[----:B------:R-:W-:Y:S01]  /*4720*/  HMMA.16816.F32.BF16 R20, R4, R76, R20 ;  /* 0x0000004c0414723c */ /* 0x000fe20000041814 */
[----:B--2---:R-:W-:-:S04]  /*4730*/  FMUL.FTZ R0, R45, UR22 ;  /* 0x000000162d007c20 */ /* 0x004fc80008410000 */
[----:B------:R2:W1:Y:S02]  /*4740*/  MUFU.TANH R193, R0 ;  /* 0x0000000000c17308 */ /* 0x0004640000002400 */
[----:B--2---:R-:W-:-:S06]  /*4750*/  FMUL.FTZ R0, R46, UR22 ;  /* 0x000000162e007c20 */ /* 0x004fcc0008410000 */
[----:B------:R2:W1:Y:S02]  /*4760*/  MUFU.TANH R192, R0 ;  /* 0x0000000000c07308 */ /* 0x0004640000002400 */
[----:B--2---:R-:W-:Y:S02]  /*4770*/  FMUL.FTZ R0, R47, UR22 ;  /* 0x000000162f007c20 */ /* 0x004fe40008410000 */
[C---:B------:R-:W-:Y:S04]  /*4780*/  HMMA.16816.F32.BF16 R44, R12.reuse, R56, R28 ;  /* 0x000000380c2c723c */ /* 0x040fe8000004181c */
[----:B------:R2:W1:Y:S02]  /*4790*/  MUFU.TANH R191, R0 ;  /* 0x0000000000bf7308 */ /* 0x0004640000002400 */
[----:B------:R-:W-:Y:S01]  /*47a0*/  HMMA.16816.F32.BF16 R28, R12, R58, R36 ;  /* 0x0000003a0c1c723c */ /* 0x000fe20000041824 */
[----:B------:R-:W-:Y:S05]  /*47b0*/  LDSM.16.M88.4 R56, [R228+0x4800] ;  /* 0x00480000e438783b */ /* 0x000fea0000000200 */
[----:B-----5:R-:W-:Y:S01]  /*47c0*/  HMMA.16816.F32.BF16 R36, R16, R62, RZ ;  /* 0x0000003e1024723c */ /* 0x020fe200000418ff */
[----:B--2---:R-:W-:-:S04]  /*47d0*/  FMUL.FTZ R0, R32, UR22 ;  /* 0x0000001620007c20 */ /* 0x004fc80008410000 */
[----:B------:R2:W1:Y:S07]  /*47e0*/  MUFU.TANH R189, R0 ;  /* 0x0000000000bd7308 */ /* 0x00046e0000002400 */
        /* <DEDUP_REMOVED lines=190> */
[----:B------:R-:W5:Y:S05]  /*53d0*/  LDSM.16.M88.4 R68, [R229+0x5800] ;  /* 0x00580000e544783b */ /* 0x000f6a0000000200 */
        /* <DEDUP_REMOVED lines=40> */
[----:B------:R4:W1:Y:S02]  /*5660*/  MUFU.TANH R122, R0 ;  /* 0x00000000007a7308 */ /* 0x0008640000002400 */
[----:B------:R-:W-:Y:S06]  /*5670*/  HMMA.16816.F32.BF16 R24, R8, R68, R44 ;  /* 0x000000440818723c */ /* 0x000fec000004182c */
[----:B------:R-:W-:Y:S06]  /*5680*/  HMMA.16816.F32.BF16 R44, R12, R52, R32 ;  /* 0x000000340c2c723c */ /* 0x000fec0000041820 */
[----:B------:R-:W-:Y:S01]  /*5690*/  HMMA.16816.F32.BF16 R32, R16, R64, RZ ;  /* 0x000000401020723c */ /* 0x000fe200000418ff */
[----:B----4-:R-:W-:-:S04]  /*56a0*/  FMUL.FTZ R0, R48, UR22 ;  /* 0x0000001630007c20 */ /* 0x010fc80008410000 */
        /* <DEDUP_REMOVED lines=25> */
[----:B--2---:R-:W-:Y:S06]  /*5840*/  HMMA.16816.F32.BF16 R44, R12, R56, R32 ;  /* 0x000000380c2c723c */ /* 0x004fec0000041820 */
[----:B-----5:R-:W-:Y:S01]  /*5850*/  HMMA.16816.F32.BF16 R32, R16, R60, RZ ;  /* 0x0000003c1020723c */ /* 0x020fe200000418ff */
[----:B-1----:R-:W-:-:S04]  /*5860*/  FMUL.FTZ R0, R48, UR22 ;  /* 0x0000001630007c20 */ /* 0x002fc80008410000 */
[----:B------:R1:W2:Y:S02]  /*5870*/  MUFU.TANH R156, R0 ;  /* 0x00000000009c7308 */ /* 0x0002a40000002400 */
[----:B-1----:R-:W-:-:S15]  /*5880*/  FMUL.FTZ R0, R49, UR22 ;  /* 0x0000001631007c20 */ /* 0x002fde0008410000 */
[----:B------:R-:W-:-:S02]  /*5890*/  NOP ;  /* 0x0000000000007918 */ /* 0x000fc40000000000 */
[----:B------:R-:W-:Y:S01]  /*58a0*/  HMMA.16816.F32.BF16 R32, R12, R52, R32 ;  /* 0x000000340c20723c */ /* 0x000fe20000041820 */
[----:B------:R1:W1:Y:S02]  /*58b0*/  MUFU.TANH R157, R0 ;  /* 0x00000000009d7308 */ /* 0x0002640000002400 */
[----:B-1----:R-:W-:-:S06]  /*58c0*/  FMUL.FTZ R0, R50, UR22 ;  /* 0x0000001632007c20 */ /* 0x002fcc0008410000 */
[----:B------:R1:W1:-:S15]  /*58d0*/  MUFU.TANH R144, R0 ;  /* 0x0000000000907308 */ /* 0x00025e0000002400 */
[----:B----4-:R-:W-:Y:S01]  /*58e0*/  HMMA.16816.F32.BF16 R32, R8, R64, R32 ;  /* 0x000000400820723c */ /* 0x010fe20000041820 */
[----:B-1----:R-:W-:-:S05]  /*58f0*/  FMUL.FTZ R0, R51, UR22 ;  /* 0x0000001633007c20 */ /* 0x002fca0008410000 */
[----:B------:R-:W-:Y:S01]  /*5900*/  HMMA.16816.F32.BF16 R48, R4, R82, R40 ;  /* 0x000000520430723c */ /* 0x000fe20000041828 */
[----:B------:R1:W4:Y:S05]  /*5910*/  MUFU.TANH R158, R0 ;  /* 0x00000000009e7308 */ /* 0x00032a0000002400 */
[----:B------:R-:W-:Y:S01]  /*5920*/  HMMA.16816.F32.BF16 R40, R8, R74, R28 ;  /* 0x0000004a0828723c */ /* 0x000fe2000004181c */
[----:B------:R-:W5:Y:S05]  /*5930*/  LDSM.16.M88.4 R72, [R227+0x6800] ;  /* 0x00680000e348783b */ /* 0x000f6a0000000200 */
[----:B------:R-:W-:Y:S01]  /*5940*/  HMMA.16816.F32.BF16 R28, R12, R58, R36 ;  /* 0x0000003a0c1c723c */ /* 0x000fe20000041824 */
[----:B------:R-:W3:Y:S05]  /*5950*/  LDSM.16.M88.4 R56, [R134+0x9800] ;  /* 0x009800008638783b */ /* 0x000eea0000000200 */
        /* <DEDUP_REMOVED lines=18> */
[----:B---3--:R-:W-:Y:S01]  /*5a80*/  HMMA.16816.F32.BF16 R36, R16, R58, RZ ;  /* 0x0000003a1024723c */ /* 0x008fe200000418ff */
[----:B--2---:R-:W-:-:S05]  /*5a90*/  FMUL.FTZ R0, R49, UR22 ;  /* 0x0000001631007c20 */ /* 0x004fca0008410000 */
[----:B------:R-:W-:Y:S01]  /*5aa0*/  HMMA.16816.F32.BF16 R40, R4, R74, R40 ;  /* 0x0000004a0428723c */ /* 0x000fe20000041828 */
[----:B------:R2:W3:Y:S02]  /*5ab0*/  MUFU.TANH R182, R0 ;  /* 0x0000000000b67308 */ /* 0x0004e40000002400 */
[----:B--2---:R-:W-:-:S06]  /*5ac0*/  FMUL.FTZ R0, R50, UR22 ;  /* 0x0000001632007c20 */ /* 0x004fcc0008410000 */
[----:B------:R2:W1:-:S15]  /*5ad0*/  MUFU.TANH R135, R0 ;  /* 0x0000000000877308 */ /* 0x00045e0000002400 */
[----:B------:R-:W-:Y:S01]  /*5ae0*/  FMUL.FTZ R42, R42, UR22 ;  /* 0x000000162a2a7c20 */ /* 0x000fe20008410000 */
[----:B------:R-:W-:-:S03]  /*5af0*/  FMUL.FTZ R43, R43, UR22 ;  /* 0x000000162b2b7c20 */ /* 0x000fc60008410000 */
[----:B------:R-:W1:Y:S08]  /*5b00*/  MUFU.TANH R75, R42 ;  /* 0x0000002a004b7308 */ /* 0x000e700000002400 */
        /* <DEDUP_REMOVED lines=13> */
[----:B------:R-:W-:Y:S01]  /*5be0*/  HMMA.16816.F32.BF16 R16, R8, R66, R28 ;  /* 0x000000420810723c */ /* 0x000fe2000004181c */
[----:B------:R-:W-:Y:S01]  /*5bf0*/  LDSM.16.M88.4 R28, [R227+0x7800] ;  /* 0x00780000e31c783b */ /* 0x000fe20000000200 */
[----:B-----5:R-:W-:-:S04]  /*5c00*/  FMUL.FTZ R0, R44, UR22 ;  /* 0x000000162c007c20 */ /* 0x020fc80008410000 */
[----:B------:R5:W3:-:S12]  /*5c10*/  MUFU.TANH R137, R0 ;  /* 0x0000000000897308 */ /* 0x000ad80000002400 */
[----:B-1----:R-:W-:Y:S06]  /*5c20*/  HMMA.16816.F32.BF16 R20, R12, R60, R20 ;  /* 0x0000003c0c14723c */ /* 0x002fec0000041814 */
[----:B--2---:R-:W-:Y:S06]  /*5c30*/  HMMA.16816.F32.BF16 R16, R4, R50, R16 ;  /* 0x000000320410723c */ /* 0x004fec0000041810 */
[----:B------:R-:W-:Y:S01]  /*5c40*/  HMMA.16816.F32.BF16 R12, R12, R62, R36 ;  /* 0x0000003e0c0c723c */ /* 0x000fe20000041824 */
[----:B-----5:R-:W-:-:S04]  /*5c50*/  FMUL.FTZ R0, R45, UR22 ;  /* 0x000000162d007c20 */ /* 0x020fc80008410000 */
[----:B------:R1:W2:-:S13]  /*5c60*/  MUFU.TANH R136, R0 ;  /* 0x0000000000887308 */ /* 0x00029a0000002400 */
[----:B------:R-:W-:-:S04]  /*5c70*/  FMUL.FTZ R16, R16, UR22 ;  /* 0x0000001610107c20 */ /* 0x000fc80008410000 */
[----:B------:R-:W2:Y:S01]  /*5c80*/  MUFU.TANH R76, R16 ;  /* 0x00000010004c7308 */ /* 0x000ea20000002400 */
[----:B-1----:R-:W-:-:S07]  /*5c90*/  FMUL.FTZ R0, R46, UR22 ;  /* 0x000000162e007c20 */ /* 0x002fce0008410000 */
[----:B------:R1:W1:Y:S02]  /*5ca0*/  MUFU.TANH R126, R0 ;  /* 0x00000000007e7308 */ /* 0x0002640000002400 */
        /* <DEDUP_REMOVED lines=26> */
[----:B------:R-:W-:Y:S01]  /*5e50*/  FMUL.FTZ R24, R24, UR22 ;  /* 0x0000001618187c20 */ /* 0x000fe20008410000 */
[----:B------:R-:W-:-:S05]  /*5e60*/  FMUL.FTZ R25, R25, UR22 ;  /* 0x0000001619197c20 */ /* 0x000fca0008410000 */
[----:B------:R1:W1:Y:S01]  /*5e70*/  MUFU.TANH R125, R0 ;  /* 0x00000000007d7308 */ /* 0x0002620000002400 */
[----:B-----5:R-:W-:Y:S01]  /*5e80*/  FMUL.FTZ R3, R22, UR22 ;  /* 0x0000001616037c20 */ /* 0x020fe20008410000 */
[----:B------:R-:W-:Y:S01]  /*5e90*/  FMUL.FTZ R26, R26, UR22 ;  /* 0x000000161a1a7c20 */ /* 0x000fe20008410000 */
[----:B------:R-:W-:-:S05]  /*5ea0*/  FMUL.FTZ R27, R27, UR22 ;  /* 0x000000161b1b7c20 */ /* 0x000fca0008410000 */
[----:B------:R5:W2:Y:S08]  /*5eb0*/  MUFU.TANH R62, R3 ;  /* 0x00000003003e7308 */ /* 0x000ab00000002400 */
[----:B------:R-:W2:Y:S01]  /*5ec0*/  MUFU.TANH R79, R24 ;  /* 0x00000018004f7308 */ /* 0x000ea20000002400 */
[----:B-1----:R-:W-:-:S07]  /*5ed0*/  FMUL.FTZ R0, R41, UR22 ;  /* 0x0000001629007c20 */ /* 0x002fce0008410000 */
[----:B------:R1:W1:Y:S01]  /*5ee0*/  MUFU.TANH R124, R0 ;  /* 0x00000000007c7308 */ /* 0x0002620000002400 */
[----:B-----5:R-:W-:-:S07]  /*5ef0*/  LEA R3, R190, UR15, 0x4 ;  /* 0x0000000fbe037c11 */ /* 0x020fce000f8e20ff */
        /* <DEDUP_REMOVED lines=8> */
[----:B------:R-:W2:Y:S08]  /*5f80*/  MUFU.TANH R59, R10 ;  /* 0x0000000a003b7308 */ /* 0x000eb00000002400 */
[----:B------:R-:W2:Y:S01]  /*5f90*/  MUFU.TANH R58, R11 ;  /* 0x0000000b003a7308 */ /* 0x000ea20000002400 */
[----:B-1----:R-:W-:-:S07]  /*5fa0*/  FMUL.FTZ R0, R19, UR22 ;  /* 0x0000001613007c20 */ /* 0x002fce0008410000 */
[----:B------:R1:W1:Y:S02]  /*5fb0*/  MUFU.TANH R63, R0 ;  /* 0x00000000003f7308 */ /* 0x0002640000002400 */
[----:B-1----:R-:W-:-:S06]  /*5fc0*/  FMUL.FTZ R0, R20, UR22 ;  /* 0x0000001614007c20 */ /* 0x002fcc0008410000 */
[----:B------:R1:W1:Y:S02]  /*5fd0*/  MUFU.TANH R73, R0 ;  /* 0x0000000000497308 */ /* 0x0002640000002400 */
[----:B-1----:R-:W-:-:S04]  /*5fe0*/  LOP3.LUT R0, R199, 0xffffffe0, RZ, 0xc0, !PT ;  /* 0xffffffe0c7007812 */ /* 0x002fc800078ec0ff */
[----:B------:R-:W-:Y:S01]  /*5ff0*/  IADD3 R0, -R0, R200, RZ ;  /* 0x000000c800007210 */ /* 0x000fe20007ffe1ff */
[----:B------:R-:W-:-:S03]  /*6000*/  IMAD.SHL.U32 R200, R200, 0x2, RZ ;  /* 0x00000002c8c87824 */ /* 0x000fc600078e00ff */
[----:B------:R-:W-:Y:S02]  /*6010*/  SHF.R.S32.HI R4, RZ, 0x1f, R0 ;  /* 0x0000001fff047819 */ /* 0x000fe40000011400 */
[----:B------:R-:W-:Y:S02]  /*6020*/  LOP3.LUT R200, R200, 0x6, RZ, 0xc0, !PT ;  /* 0x00000006c8c87812 */ /* 0x000fe400078ec0ff */
[----:B------:R-:W-:Y:S01]  /*6030*/  LEA.HI R0, R4, R0, RZ, 0x2 ;  /* 0x0000000004007211 */ /* 0x000fe200078f10ff */
[----:B------:R-:W-:-:S03]  /*6040*/  FMUL.FTZ R4, R23, UR22 ;  /* 0x0000001617047c20 */ /* 0x000fc60008410000 */
[----:B------:R-:W-:Y:S01]  /*6050*/  SHF.R.S32.HI R0, RZ, 0x2, R0 ;  /* 0x00000002ff007819 */ /* 0x000fe20000011400 */
[----:B------:R1:W1:Y:S03]  /*6060*/  MUFU.TANH R61, R4 ;  /* 0x00000004003d7308 */ /* 0x0002660000002400 */
[----:B------:R-:W-:Y:S01]  /*6070*/  IADD3 R3, R3, 0x1, R0 ;  /* 0x0000000103037810 */ /* 0x000fe20007ffe000 */
[----:B------:R-:W-:-:S05]  /*6080*/  IMAD.U32 R0, RZ, RZ, UR19 ;  /* 0x00000013ff007e24 */ /* 0x000fca000f8e00ff */
[----:B------:R-:W-:Y:S01]  /*6090*/  IADD3 R7, R3, UR18, -R0 ;  /* 0x0000001203077c10 */ /* 0x000fe2000fffe800 */
[----:B------:R-:W-:Y:S01]  /*60a0*/  BAR.SYNC.DEFER_BLOCKING 0x0 ;  /* 0x0000000000007b1d */ /* 0x000fe20000010000 */
[----:B------:R-:W-:Y:S02]  /*60b0*/  @!P1 LEA R3, P2, R129, UR8, 0x1 ;  /* 0x0000000881039c11 */ /* 0x000fe4000f8408ff */
[----:B------:R-:W-:Y:S01]  /*60c0*/  IADD3 R0, R84, R85, RZ ;  /* 0x0000005554007210 */ /* 0x000fe20007ffe0ff */
[----:B------:R-:W-:Y:S02]  /*60d0*/  VIADD R7, R7, UR14 ;  /* 0x0000000e07077c36 */ /* 0x000fe40008000000 */
[----:B------:R5:W-:Y:S03]  /*60e0*/  @!P1 STL [R1+0xc], R3 ;  /* 0x00000c0301009387 */ /* 0x000be60000100800 */
[----:B------:R-:W-:-:S02]  /*60f0*/  VIADDMNMX R6, R7, R6, UR18, PT ;  /* 0x0000001207067e46 */ /* 0x000fc4000b800106 */
[----:B------:R-:W-:Y:S02]  /*6100*/  VIMNMX R7, R7, UR18, PT ;  /* 0x0000001207077c48 */ /* 0x000fe4000bfe0100 */
[----:B-----5:R-:W-:-:S05]  /*6110*/  @!P1 LEA.HI.X R3, R129, UR9, R128, 0x1, P2 ;  /* 0x0000000981039c11 */ /* 0x020fca00090f0c80 */
[----:B------:R1:W-:Y:S01]  /*6120*/  @!P1 STL [R1+0x8], R3 ;  /* 0x0000080301009387 */ /* 0x0003e20000100800 */
[----:B--234-:R-:W-:Y:S05]  /*6130*/  @!P1 BRA `(.L_x_2322) ;  /* 0x0000000400f89947 */ /* 0x01cfea0003800000 */
[----:B------:R-:W-:Y:S05]  /*6140*/  @!P0 BRA `(.L_x_2323) ;  /* 0x0000000000f88947 */ /* 0x000fea0003800000 */
[----:B------:R-:W2:Y:S01]  /*6150*/  LDC R12, c[0x0][0x380] ;  /* 0x0000e000ff0c7b82 */ /* 0x000ea20000000800 */
[----:B------:R-:W-:Y:S01]  /*6160*/  UIADD3 UR8, UR5, -0x100, URZ ;  /* 0xffffff0005087890 */ /* 0x000fe2000fffe03f */
[----:B------:R-:W-:Y:S02]  /*6170*/  IABS R10, UR5 ;  /* 0x00000005000a7c13 */ /* 0x000fe40008000000 */
[----:B--2---:R-:W-:-:S04]  /*6180*/  IABS R11, R12 ;  /* 0x0000000c000b7213 */ /* 0x004fc80000000000 */
[----:B-1----:R-:W1:Y:S08]  /*6190*/  I2F.RP R4, R11 ;  /* 0x0000000b00047306 */ /* 0x002e700000209400 */
[----:B-1----:R-:W1:Y:S02]  /*61a0*/  MUFU.RCP R4, R4 ;  /* 0x0000000400047308 */ /* 0x002e640000001000 */
[----:B-1----:R-:W-:-:S06]  /*61b0*/  VIADD R4, R4, 0xffffffe ;  /* 0x0ffffffe04047836 */ /* 0x002fcc0000000000 */
[----:B------:R-:W1:Y:S02]  /*61c0*/  F2I.FTZ.U32.TRUNC.NTZ R5, R4 ;  /* 0x0000000400057305 */ /* 0x000e64000021f000 */
[----:B-1----:R-:W-:Y:S01]  /*61d0*/  IADD3 R3, RZ, -R5, RZ ;  /* 0x80000005ff037210 */ /* 0x002fe20007ffe0ff */
[----:B------:R-:W-:-:S04]  /*61e0*/  IMAD.MOV.U32 R4, RZ, RZ, RZ ;  /* 0x000000ffff047224 */ /* 0x000fc800078e00ff */
[----:B------:R-:W-:Y:S01]  /*61f0*/  IMAD.MOV.U32 R8, RZ, RZ, R3 ;  /* 0x000000ffff087224 */ /* 0x000fe200078e0003 */
[----:B------:R-:W-:-:S03]  /*6200*/  MOV R3, UR8 ;  /* 0x0000000800037c02 */ /* 0x000fc60008000f00 */
[----:B------:R-:W-:Y:S01]  /*6210*/  IMAD R8, R8, R11, RZ ;  /* 0x0000000b08087224 */ /* 0x000fe200078e02ff */
[----:B------:R-:W-:-:S03]  /*6220*/  IABS R9, R3 ;  /* 0x0000000300097213 */ /* 0x000fc60000000000 */
[----:B------:R-:W-:Y:S01]  /*6230*/  IMAD.HI.U32 R3, R5, R8, R4 ;  /* 0x0000000805037227 */ /* 0x000fe200078e0004 */
[----:B------:R-:W-:-:S03]  /*6240*/  MOV R8, R10 ;  /* 0x0000000a00087202 */ /* 0x000fc60000000f00 */
        /* <DEDUP_REMOVED lines=34> */
[----:B------:R-:W-:Y:S01]  /*6470*/  SHF.R.S32.HI R4, RZ, 0x1f, R3 ;  /* 0x0000001fff047819 */ /* 0x000fe20000011403 */
[----:B--2---:R-:W-:-:S04]  /*6480*/  IMAD.IADD R10, R10, 0x1, -R8 ;  /* 0x000000010a0a7824 */ /* 0x004fc800078e0a08 */
[----:B------:R-:W-:Y:S02]  /*6490*/  IMAD R8, R4, UR10, RZ ;  /* 0x0000000a04087c24 */ /* 0x000fe4000f8e02ff */
[----:B------:R-:W-:Y:S01]  /*64a0*/  IMAD.WIDE.U32 R4, R3, UR10, RZ ;  /* 0x0000000a03047c25 */ /* 0x000fe2000f8e00ff */
[----:B------:R-:W-:-:S03]  /*64b0*/  SHF.R.S32.HI R9, RZ, 0x1f, R10 ;  /* 0x0000001fff097819 */ /* 0x000fc6000001140a */
[----:B------:R-:W-:Y:S02]  /*64c0*/  IMAD R3, R3, UR11, R8 ;  /* 0x0000000b03037c24 */ /* 0x000fe4000f8e0208 */
[----:B------:R-:W-:-:S03]  /*64d0*/  IMAD R8, R9, UR8, RZ ;  /* 0x0000000809087c24 */ /* 0x000fc6000f8e02ff */
[----:B------:R-:W-:Y:S01]  /*64e0*/  IADD3 R5, R5, R3, RZ ;  /* 0x0000000305057210 */ /* 0x000fe20007ffe0ff */
[C---:B------:R-:W-:Y:S02]  /*64f0*/  IMAD R3, R10.reuse, UR9, R8 ;  /* 0x000000090a037c24 */ /* 0x040fe4000f8e0208 */
[----:B------:R-:W-:-:S04]  /*6500*/  IMAD.WIDE.U32 R4, R10, UR8, R4 ;  /* 0x000000080a047c25 */ /* 0x000fc8000f8e0004 */
[----:B------:R-:W-:Y:S01]  /*6510*/  IMAD.IADD R3, R5, 0x1, R3 ;  /* 0x0000000105037824 */ /* 0x000fe200078e0203 */
[----:B------:R-:W-:Y:S06]  /*6520*/  BRA `(.L_x_2324) ;  /* 0x0000000000107947 */ /* 0x000fec0003800000 */
.L_x_2323:
[----:B------:R-:W-:-:S04]  /*6530*/  ULEA UR8, -UR10, URZ, 0x8 ;  /* 0x0000003f0a087291 */ /* 0x000fc8000f8e413f */
[----:B------:R-:W-:Y:S02]  /*6540*/  USHF.R.S32.HI UR9, URZ, 0x1f, UR8 ;  /* 0x0000001f3f097899 */ /* 0x000fe40008011408 */
[----:B-1----:R-:W-:-:S04]  /*6550*/  MOV R4, UR8 ;  /* 0x0000000800047c02 */ /* 0x002fc80008000f00 */
[----:B------:R-:W-:-:S07]  /*6560*/  MOV R3, UR9 ;  /* 0x0000000900037c02 */ /* 0x000fce0008000f00 */
.L_x_2324:
[----:B------:R-:W-:Y:S01]  /*6570*/  IADD3 R129, P1, R4, R129, RZ ;  /* 0x0000008104817210 */ /* 0x000fe20007f3e0ff */
[----:B------:R-:W-:Y:S01]  /*6580*/  ULDC.64 UR8, c[0x0][0x218] ;  /* 0x0000860000087ab9 */ /* 0x000fe20000000a00 */
[----:B------:R-:W-:Y:S02]  /*6590*/  USHF.L.U32 UR15, UR10, 0x5, URZ ;  /* 0x000000050a0f7899 */ /* 0x000fe4000800063f */
[----:B------:R-:W-:Y:S01]  /*65a0*/  USHF.L.U64.HI UR14, UR10, 0x5, UR11 ;  /* 0x000000050a0e7899 */ /* 0x000fe2000801020b */
[----:B------:R-:W-:Y:S01]  /*65b0*/  IMAD.X R128, R3, 0x1, R128, P1 ;  /* 0x0000000103807824 */ /* 0x000fe200008e0680 */
[----:B------:R-:W-:-:S04]  /*65c0*/  LEA R14, P1, R129, UR8, 0x1 ;  /* 0x00000008810e7c11 */ /* 0x000fc8000f8208ff */
[----:B------:R-:W-:Y:S01]  /*65d0*/  LEA.HI.X R15, R129, UR9, R128, 0x1, P1 ;  /* 0x00000009810f7c11 */ /* 0x000fe200088f0c80 */
        /* <DEDUP_REMOVED lines=32> */
[----:B-1----:R-:W-:-:S03]  /*67e0*/  IADD3 R14, P1, R20, UR15, RZ ;  /* 0x0000000f140e7c10 */ /* 0x002fc6000ff3e0ff */
[----:B------:R-:W-:Y:S01]  /*67f0*/  LDGSTS.E.BYPASS.LTC128B.128 [R243+0x6800], desc[UR16][R20.64] ;  /* 0x0680000014f37fae */ /* 0x000fe2000b901d50 */
[----:B--2---:R-:W-:Y:S02]  /*6800*/  IADD3.X R15, R21, UR14, RZ, P1, !PT ;  /* 0x0000000e150f7c10 */ /* 0x004fe40008ffe4ff */
        /* <DEDUP_REMOVED lines=10> */
[----:B------:R2:W-:Y:S01]  /*68b0*/  LDGSTS.E.BYPASS.LTC128B.128 [R243+0x8800], desc[UR16][R8.64] ;  /* 0x0880000008f37fae */ /* 0x0005e2000b901d50 */
[----:B------:R-:W-:-:S05]  /*68c0*/  IADD3.X R5, R9, UR14, RZ, P1, !PT ;  /* 0x0000000e09057c10 */ /* 0x000fca0008ffe4ff */
[----:B------:R2:W-:Y:S01]  /*68d0*/  LDGSTS.E.BYPASS.LTC128B.128 [R243+0x9000], desc[UR16][R4.64] ;  /* 0x0900000004f37fae */ /* 0x0005e2000b901d50 */
[----:B-1----:R-:W-:-:S04]  /*68e0*/  IADD3 R14, P1, R4, UR15, RZ ;  /* 0x0000000f040e7c10 */ /* 0x002fc8000ff3e0ff */
[----:B------:R-:W-:-:S05]  /*68f0*/  IADD3.X R15, R5, UR14, RZ, P1, !PT ;  /* 0x0000000e050f7c10 */ /* 0x000fca0008ffe4ff */
[----:B------:R2:W-:Y:S04]  /*6900*/  LDGSTS.E.BYPASS.LTC128B.128 [R243+0x9800], desc[UR16][R14.64] ;  /* 0x098000000ef37fae */ /* 0x0005e8000b901d50 */
[----:B------:R-:W0:Y:S02]  /*6910*/  LDGDEPBAR ;  /* 0x00000000000079af */ /* 0x000e240000000000 */
.L_x_2322:
[----:B-1----:R-:W-:Y:S01]  /*6920*/  VIADD R3, R200, UR5 ;  /* 0x00000005c8037c36 */ /* 0x002fe20008000000 */
[----:B------:R-:W-:Y:S01]  /*6930*/  ULDC UR14, c[0x0][0x2ec] ;  /* 0x0000bb00000e7ab9 */ /* 0x000fe20000000800 */
[----:B------:R-:W-:Y:S02]  /*6940*/  UISETP.GE.AND UP0, UPT, UR13, 0x2, UPT ;  /* 0x000000020d00788c */ /* 0x000fe4000bf06270 */
[C---:B--2---:R-:W-:Y:S01]  /*6950*/  VIADD R4, R3.reuse, 0x1 ;  /* 0x0000000103047836 */ /* 0x044fe20000000000 */
[CC--:B------:R-:W-:Y:S01]  /*6960*/  ISETP.GE.AND P4, PT, R3.reuse, R6.reuse, PT ;  /* 0x000000060300720c */ /* 0x0c0fe20003f86270 */
[C---:B------:R-:W-:Y:S02]  /*6970*/  VIADD R5, R3.reuse, 0x8 ;  /* 0x0000000803057836 */ /* 0x040fe40000000000 */
[C---:B------:R-:W-:Y:S01]  /*6980*/  VIADD R8, R3.reuse, 0x60 ;  /* 0x0000006003087836 */ /* 0x040fe20000000000 */
[CC--:B------:R-:W-:Y:S01]  /*6990*/  ISETP.GE.AND P1, PT, R4.reuse, R7.reuse, PT ;  /* 0x000000070400720c */ /* 0x0c0fe20003f26270 */
[C---:B------:R-:W-:Y:S01]  /*69a0*/  VIADD R13, R3.reuse, 0xa8 ;  /* 0x000000a8030d7836 */ /* 0x040fe20000000000 */
[-C--:B------:R-:W-:Y:S01]  /*69b0*/  ISETP.GE.AND P3, PT, R4, R6.reuse, PT ;  /* 0x000000060400720c */ /* 0x080fe20003f66270 */
        /* <DEDUP_REMOVED lines=122> */
[-C--:B------:R-:W-:Y:S02]  /*7160*/  ISETP.GE.AND P3, PT, R5, R6.reuse, PT ;  /* 0x000000060500720c */ /* 0x080fe40003f66270 */
[C---:B------:R-:W-:Y:S02]  /*7170*/  ISETP.GE.AND P6, PT, R4.reuse, R7, PT ;  /* 0x000000070400720c */ /* 0x040fe40003fc6270 */
[----:B------:R-:W-:Y:S01]  /*7180*/  ISETP.GE.AND P2, PT, R4, R6, PT ;  /* 0x000000060400720c */ /* 0x000fe20003f46270 */
[----:B------:R-:W-:Y:S01]  /*7190*/  VIADD R4, R3, 0x68 ;  /* 0x0000006803047836 */ /* 0x000fe20000000000 */
[----:B------:R-:W-:-:S02]  /*71a0*/  FSEL R83, R106, -INF , !P3 ;  /* 0xff8000006a537808 */ /* 0x000fc40005800000 */
[----:B------:R-:W-:Y:S02]  /*71b0*/  FSEL R106, R151, -INF , !P6 ;  /* 0xff800000976a7808 */ /* 0x000fe40007000000 */
[----:B------:R-:W-:Y:S02]  /*71c0*/  FSEL R85, R150, -INF , !P2 ;  /* 0xff80000096557808 */ /* 0x000fe40005000000 */
[C---:B------:R-:W-:Y:S02]  /*71d0*/  ISETP.GE.AND P6, PT, R4.reuse, R7, PT ;  /* 0x000000070400720c */ /* 0x040fe40003fc6270 */
[----:B------:R-:W-:Y:S02]  /*71e0*/  ISETP.GE.AND P2, PT, R4, R6, PT ;  /* 0x000000060400720c */ /* 0x000fe40003f46270 */
[----:B------:R-:W-:Y:S02]  /*71f0*/  FMNMX.FTZ R4, R25, R26, !PT ;  /* 0x0000001a19047209 */ /* 0x000fe40007810000 */
[----:B------:R-:W-:-:S02]  /*7200*/  FSEL R99, R160, -INF , !P1 ;  /* 0xff800000a0637808 */ /* 0x000fc40004800000 */
[----:B------:R-:W-:Y:S02]  /*7210*/  FMNMX.FTZ R4, R27, R4, !PT ;  /* 0x000000041b047209 */ /* 0x000fe40007810000 */
[----:B------:R-:W-:Y:S01]  /*7220*/  ISETP.GE.AND P1, PT, R5, R7, PT ;  /* 0x000000070500720c */ /* 0x000fe20003f26270 */
[----:B------:R-:W-:Y:S01]  /*7230*/  VIADD R5, R3, 0x61 ;  /* 0x0000006103057836 */ /* 0x000fe20000000000 */
[----:B------:R-:W-:Y:S02]  /*7240*/  FMNMX.FTZ R4, R28, R4, !PT ;  /* 0x000000041c047209 */ /* 0x000fe40007810000 */
[----:B------:R-:W-:Y:S02]  /*7250*/  FSEL R105, R105, -INF , !P1 ;  /* 0xff80000069697808 */ /* 0x000fe40004800000 */
[----:B------:R-:W-:Y:S02]  /*7260*/  FMNMX.FTZ R4, R33, R4, !PT ;  /* 0x0000000421047209 */ /* 0x000fe40007810000 */
[----:B------:R-:W-:-:S02]  /*7270*/  FSEL R102, R155, -INF , !P4 ;  /* 0xff8000009b667808 */ /* 0x000fc40006000000 */
[----:B------:R-:W-:Y:S02]  /*7280*/  FMNMX.FTZ R4, R32, R4, !PT ;  /* 0x0000000420047209 */ /* 0x000fe40007810000 */
[----:B------:R-:W-:Y:S02]  /*7290*/  FSEL R65, R152, -INF , !P5 ;  /* 0xff80000098417808 */ /* 0x000fe40006800000 */
[----:B------:R-:W-:Y:S02]  /*72a0*/  FMNMX.FTZ R4, R31, R4, !PT ;  /* 0x000000041f047209 */ /* 0x000fe40007810000 */
[C---:B------:R-:W-:Y:S02]  /*72b0*/  ISETP.GE.AND P1, PT, R5.reuse, R7, PT ;  /* 0x000000070500720c */ /* 0x040fe40003f26270 */
[----:B------:R-:W-:Y:S02]  /*72c0*/  FMNMX.FTZ R4, R30, R4, !PT ;  /* 0x000000041e047209 */ /* 0x000fe40007810000 */
[----:B------:R-:W-:Y:S01]  /*72d0*/  ISETP.GE.AND P3, PT, R5, R6, PT ;  /* 0x000000060500720c */ /* 0x000fe20003f66270 */
[----:B------:R-:W-:Y:S01]  /*72e0*/  VIADD R5, R3, 0x69 ;  /* 0x0000006903057836 */ /* 0x000fe20000000000 */
[----:B------:R-:W-:-:S02]  /*72f0*/  FMNMX.FTZ R4, R29, R4, !PT ;  /* 0x000000041d047209 */ /* 0x000fc40007810000 */
[----:B------:R-:W-:Y:S02]  /*7300*/  ISETP.GE.AND P4, PT, R8, R7, PT ;  /* 0x000000070800720c */ /* 0x000fe40003f86270 */
        /* <DEDUP_REMOVED lines=8> */
[----:B------:R-:W-:Y:S02]  /*7390*/  ISETP.GE.AND P4, PT, R5, R7, PT ;  /* 0x000000070500720c */ /* 0x000fe40003f86270 */
[----:B------:R-:W-:Y:S02]  /*73a0*/  FMNMX.FTZ R4, R35, R4, !PT ;  /* 0x0000000423047209 */ /* 0x000fe40007810000 */
[----:B------:R-:W-:Y:S01]  /*73b0*/  ISETP.GE.AND P5, PT, R5, R6, PT ;  /* 0x000000060500720c */ /* 0x000fe20003fa6270 */
[----:B------:R-:W-:Y:S01]  /*73c0*/  VIADD R5, R3, 0x71 ;  /* 0x0000007103057836 */ /* 0x000fe20000000000 */
[----:B------:R-:W-:-:S02]  /*73d0*/  FMNMX.FTZ R4, R40, R4, !PT ;  /* 0x0000000428047209 */ /* 0x000fc40007810000 */
[----:B------:R-:W-:Y:S02]  /*73e0*/  FSEL R110, R110, -INF , !P1 ;  /* 0xff8000006e6e7808 */ /* 0x000fe40004800000 */
        /* <DEDUP_REMOVED lines=11> */
[----:B------:R-:W-:Y:S02]  /*74a0*/  FMNMX.FTZ R4, R42, R4, !PT ;  /* 0x000000042a047209 */ /* 0x000fe40007810000 */
        /* <DEDUP_REMOVED lines=36> */
[-C--:B------:R-:W-:Y:S02]  /*76f0*/  ISETP.GE.AND P4, PT, R8, R7.reuse, PT ;  /* 0x000000070800720c */ /* 0x080fe40003f86270 */
[----:B------:R-:W-:Y:S02]  /*7700*/  FSEL R107, R107, -INF , !P5 ;  /* 0xff8000006b6b7808 */ /* 0x000fe40006800000 */
[----:B------:R-:W-:-:S02]  /*7710*/  ISETP.GE.AND P1, PT, R5, R7, PT ;  /* 0x000000070500720c */ /* 0x000fc40003f26270 */
[----:B------:R-:W-:Y:S01]  /*7720*/  ISETP.GE.AND P3, PT, R5, R6, PT ;  /* 0x000000060500720c */ /* 0x000fe20003f66270 */
[----:B------:R-:W-:Y:S01]  /*7730*/  VIADD R5, R3, 0x99 ;  /* 0x0000009903057836 */ /* 0x000fe20000000000 */
[----:B------:R-:W-:Y:S02]  /*7740*/  FMNMX.FTZ R4, R65, R4, !PT ;  /* 0x0000000441047209 */ /* 0x000fe40007810000 */
[----:B------:R-:W-:Y:S01]  /*7750*/  ISETP.GE.AND P5, PT, R8, R6, PT ;  /* 0x000000060800720c */ /* 0x000fe20003fa6270 */
[----:B------:R-:W-:Y:S01]  /*7760*/  VIADD R8, R3, 0x98 ;  /* 0x0000009803087836 */ /* 0x000fe20000000000 */
[----:B------:R-:W-:Y:S02]  /*7770*/  FSEL R161, R161, -INF , !P4 ;  /* 0xff800000a1a17808 */ /* 0x000fe40006000000 */
[----:B------:R-:W-:Y:S02]  /*7780*/  FMNMX.FTZ R4, R83, R4, !PT ;  /* 0x0000000453047209 */ /* 0x000fe40007810000 */
[----:B------:R-:W-:-:S02]  /*7790*/  ISETP.GE.AND P4, PT, R3, R7, PT ;  /* 0x000000070300720c */ /* 0x000fc40003f86270 */
[----:B------:R-:W-:Y:S02]  /*77a0*/  FSEL R114, R114, -INF , !P5 ;  /* 0xff80000072727808 */ /* 0x000fe40006800000 */
[----:B------:R-:W-:Y:S02]  /*77b0*/  FSEL R167, R167, -INF , !P1 ;  /* 0xff800000a7a77808 */ /* 0x000fe40004800000 */
[C---:B------:R-:W-:Y:S02]  /*77c0*/  ISETP.GE.AND P5, PT, R5.reuse, R7, PT ;  /* 0x000000070500720c */ /* 0x040fe40003fa6270 */
[----:B------:R-:W-:Y:S01]  /*77d0*/  ISETP.GE.AND P1, PT, R5, R6, PT ;  /* 0x000000060500720c */ /* 0x000fe20003f26270 */
[----:B------:R-:W-:Y:S01]  /*77e0*/  VIADD R5, R3, 0xa0 ;  /* 0x000000a003057836 */ /* 0x000fe20000000000 */
[----:B------:R-:W-:Y:S02]  /*77f0*/  FMNMX.FTZ R4, R85, R4, !PT ;  /* 0x0000000455047209 */ /* 0x000fe40007810000 */
[----:B------:R-:W-:-:S02]  /*7800*/  FSEL R10, R198, -INF , !P4 ;  /* 0xff800000c60a7808 */ /* 0x000fc40006000000 */
[----:B------:R-:W-:Y:S02]  /*7810*/  FSEL R122, R122, -INF , !P3 ;  /* 0xff8000007a7a7808 */ /* 0x000fe40005800000 */
[----:B------:R-:W-:Y:S02]  /*7820*/  FMNMX.FTZ R4, R86, R4, !PT ;  /* 0x0000000456047209 */ /* 0x000fe40007810000 */
[C---:B------:R-:W-:Y:S02]  /*7830*/  ISETP.GE.AND P4, PT, R5.reuse, R7, PT ;  /* 0x000000070500720c */ /* 0x040fe40003f86270 */
[----:B------:R-:W-:Y:S02]  /*7840*/  ISETP.GE.AND P3, PT, R5, R6, PT ;  /* 0x000000060500720c */ /* 0x000fe40003f66270 */
        /* <DEDUP_REMOVED lines=33> */
[----:B------:R-:W-:Y:S02]  /*7a60*/  FMNMX.FTZ R4, R92, R4, !PT ;  /* 0x000000045c047209 */ /* 0x000fe40007810000 */
        /* <DEDUP_REMOVED lines=86> */
[----:B------:R-:W-:Y:S01]  /*7fd0*/  FSEL R132, R149, -INF , !P6 ;  /* 0xff80000095847808 */ /* 0x000fe20007000000 */
[----:B------:R-:W-:Y:S01]  /*7fe0*/  IMAD.MOV.U32 R149, RZ, RZ, R200 ;  /* 0x000000ffff957224 */ /* 0x000fe200078e00c8 */
[----:B------:R-:W-:Y:S02]  /*7ff0*/  FMNMX.FTZ R4, R167, R4, !PT ;  /* 0x00000004a7047209 */ /* 0x000fe40007810000 */
[----:B------:R-:W-:-:S02]  /*8000*/  ISETP.GE.AND P2, PT, R48, R6, PT ;  /* 0x000000063000720c */ /* 0x000fc40003f46270 */
[----:B------:R-:W-:Y:S02]  /*8010*/  FSEL R150, R61, -INF , !P3 ;  /* 0xff8000003d967808 */ /* 0x000fe40005800000 */
[----:B------:R-:W-:Y:S02]  /*8020*/  FMNMX.FTZ R3, R115, R3, !PT ;  /* 0x0000000373037209 */ /* 0x000fe40007810000 */
[----:B------:R-:W-:Y:S02]  /*8030*/  ISETP.GE.AND P1, PT, R45, R6, PT ;  /* 0x000000062d00720c */ /* 0x000fe40003f26270 */
[----:B------:R-:W-:Y:S02]  /*8040*/  FSEL R140, R140, -INF , !P5 ;  /* 0xff8000008c8c7808 */ /* 0x000fe40006800000 */
[----:B------:R-:W-:Y:S02]  /*8050*/  FMNMX.FTZ R4, R132, R4, !PT ;  /* 0x0000000484047209 */ /* 0x000fe40007810000 */
[----:B------:R-:W-:-:S02]  /*8060*/  FSEL R160, R59, -INF , !P2 ;  /* 0xff8000003ba07808 */ /* 0x000fc40005000000 */
[----:B------:R-:W-:Y:S02]  /*8070*/  FMNMX.FTZ R3, R150, R3, !PT ;  /* 0x0000000396037209 */ /* 0x000fe40007810000 */
[----:B------:R-:W-:Y:S02]  /*8080*/  FSEL R166, R58, -INF , !P1 ;  /* 0xff8000003aa67808 */ /* 0x000fe40004800000 */
        /* <DEDUP_REMOVED lines=28> */
[----:B------:R-:W-:Y:S01]  /*8250*/  FSEL R197, R148, -INF , !P2 ;  /* 0xff80000094c57808 */ /* 0x000fe20005000000 */
[----:B------:R-:W-:Y:S01]  /*8260*/  IMAD.MOV.U32 R148, RZ, RZ, R205 ;  /* 0x000000ffff947224 */ /* 0x000fe200078e00cd */
        /* <DEDUP_REMOVED lines=33> */
[----:B------:R-:W-:Y:S02]  /*8480*/  ISETP.GE.AND P2, PT, R36, R7, PT ;  /* 0x000000072400720c */ /* 0x000fe40003f46270 */
        /* <DEDUP_REMOVED lines=12> */
[-C--:B------:R-:W-:Y:S02]  /*8550*/  ISETP.GE.AND P1, PT, R48, R7.reuse, PT ;  /* 0x000000073000720c */ /* 0x080fe40003f26270 */
[----:B------:R-:W-:Y:S01]  /*8560*/  FSEL R138, R71, -INF , !P2 ;  /* 0xff800000478a7808 */ /* 0x000fe20005000000 */
[----:B------:R-:W-:Y:S01]  /*8570*/  MUFU.EX2 R207, R8 ;  /* 0x0000000800cf7308 */ /* 0x000fe20000000800 */
[----:B------:R-:W-:Y:S02]  /*8580*/  FMNMX.FTZ R36, R126, R36, !PT ;  /* 0x000000247e247209 */ /* 0x000fe40007810000 */
[----:B------:R-:W-:Y:S02]  /*8590*/  ISETP.GE.AND P2, PT, R45, R7, PT ;  /* 0x000000072d00720c */ /* 0x000fe40003f46270 */
[----:B------:R-:W-:-:S02]  /*85a0*/  FSEL R155, R69, -INF , !P1 ;  /* 0xff800000459b7808 */ /* 0x000fc40004800000 */
[----:B------:R-:W-:Y:S02]  /*85b0*/  FMNMX.FTZ R36, R138, R36, !PT ;  /* 0x000000248a247209 */ /* 0x000fe40007810000 */
[----:B------:R-:W-:Y:S01]  /*85c0*/  FSEL R181, R67, -INF , !P2 ;  /* 0xff80000043b57808 */ /* 0x000fe20005000000 */
[----:B-1----:R-:W-:Y:S01]  /*85d0*/  FFMA.FTZ R5, R26, UR14, -R4 ;  /* 0x0000000e1a057c23 */ /* 0x002fe20008010804 */
[----:B------:R-:W-:Y:S02]  /*85e0*/  FMNMX.FTZ R36, R155, R36, !PT ;  /* 0x000000249b247209 */ /* 0x000fe40007810000 */
[----:B------:R-:W-:Y:S01]  /*85f0*/  LEA R135, R0, UR4, 0x1 ;  /* 0x0000000400877c11 */ /* 0x000fe2000f8e08ff */
[----:B------:R1:W2:Y:S01]  /*8600*/  MUFU.EX2 R191, R5 ;  /* 0x0000000500bf7308 */ /* 0x0002a20000000800 */
[----:B------:R-:W-:-:S03]  /*8610*/  FMNMX.FTZ R36, R181, R36, !PT ;  /* 0x00000024b5247209 */ /* 0x000fc60007810000 */
[----:B------:R-:W-:Y:S01]  /*8620*/  LDSM.16.MT88.4 R12, [R135+0xa000] ;  /* 0x00a00000870c783b */ /* 0x000fe20000004200 */
[C-C-:B------:R-:W-:Y:S02]  /*8630*/  IMAD R226, R231.reuse, 0x2, R135.reuse ;  /* 0x00000002e7e27824 */ /* 0x140fe400078e0287 */
[----:B------:R-:W-:Y:S01]  /*8640*/  IMAD R224, R2, 0x2, R135 ;  /* 0x0000000202e07824 */ /* 0x000fe200078e0287 */
[----:B------:R-:W3:Y:S01]  /*8650*/  SHFL.BFLY PT, R9, R36, 0x2, 0x1f ;  /* 0x0c401f0024097f89 */ /* 0x000ee200000e0000 */
[----:B------:R-:W-:Y:S02]  /*8660*/  IMAD.MOV.U32 R2, RZ, RZ, R151 ;  /* 0x000000ffff027224 */ /* 0x000fe400078e0097 */
[----:B------:R-:W-:Y:S01]  /*8670*/  IMAD R225, R231, 0x2, R224 ;  /* 0x00000002e7e17824 */ /* 0x000fe200078e02e0 */
[----:B------:R-:W-:Y:S01]  /*8680*/  LDSM.16.MT88.4 R20, [R224+0xa000] ;  /* 0x00a00000e014783b */ /* 0x000fe20000004200 */
[----:B-1----:R-:W-:-:S03]  /*8690*/  FFMA.FTZ R5, R27, UR14, -R4 ;  /* 0x0000000e1b057c23 */ /* 0x002fc60008010804 */
[----:B------:R-:W-:Y:S01]  /*86a0*/  LDSM.16.MT88.4 R24, [R226+0xa000] ;  /* 0x00a00000e218783b */ /* 0x000fe20000004200 */
[----:B------:R1:W-:Y:S01]  /*86b0*/  MUFU.EX2 R192, R5 ;  /* 0x0000000500c07308 */ /* 0x0003e20000000800 */
[----:B---3--:R-:W-:Y:S02]  /*86c0*/  FMNMX.FTZ R36, R36, R9, !PT ;  /* 0x0000000924247209 */ /* 0x008fe40007810000 */
[----:B--2---:R-:W-:-:S03]  /*86d0*/  F2FP.BF16.F32.PACK_AB R9, R191, R193 ;  /* 0x000000c1bf09723e */ /* 0x004fc600000010ff */
[----:B------:R-:W2:Y:S01]  /*86e0*/  SHFL.BFLY PT, R8, R36, 0x1, 0x1f ;  /* 0x0c201f0024087f89 */ /* 0x000ea200000e0000 */
[----:B-1----:R-:W-:-:S04]  /*86f0*/  FFMA.FTZ R5, R28, UR14, -R4 ;  /* 0x0000000e1c057c23 */ /* 0x002fc80008010804 */
[----:B------:R1:W3:Y:S02]  /*8700*/  MUFU.EX2 R195, R5 ;  /* 0x0000000500c37308 */ /* 0x0002e40000000800 */
[----:B-1----:R-:W-:Y:S01]  /*8710*/  FFMA.FTZ R5, R33, UR14, -R4 ;  /* 0x0000000e21057c23 */ /* 0x002fe20008010804 */
[----:B---3--:R-:W-:Y:S02]  /*8720*/  F2FP.BF16.F32.PACK_AB R11, R195, R192 ;  /* 0x000000c0c30b723e */ /* 0x008fe400000010ff */
[----:B--2---:R-:W-:-:S03]  /*8730*/  FMNMX.FTZ R36, R36, R8, !PT ;  /* 0x0000000824247209 */ /* 0x004fc60007810000 */
[----:B------:R1:W-:Y:S01]  /*8740*/  MUFU.EX2 R199, R5 ;  /* 0x0000000500c77308 */ /* 0x0003e20000000800 */
[C---:B------:R-:W-:Y:S01]  /*8750*/  FSETP.NEU.FTZ.AND P1, PT, R36.reuse, -INF , PT ;  /* 0xff8000002400780b */ /* 0x040fe20003f3d000 */
[----:B------:R-:W-:Y:S01]  /*8760*/  FMUL.FTZ R8, R36, UR14 ;  /* 0x0000000e24087c20 */ /* 0x000fe20008410000 */
[----:B-1----:R-:W-:-:S05]  /*8770*/  FFMA.FTZ R5, R32, UR14, -R4 ;  /* 0x0000000e20057c23 */ /* 0x002fca0008010804 */
        /* <DEDUP_REMOVED lines=20> */
[----:B-1----:R-:W-:Y:S01]  /*88c0*/  FSEL R5, R8, RZ, P1 ;  /* 0x000000ff08057208 */ /* 0x002fe20000800000 */
[----:B------:R-:W-:Y:S01]  /*88d0*/  FFMA.FTZ R8, R42, UR14, -R4 ;  /* 0x0000000e2a087c23 */ /* 0x000fe20008010804 */
[----:B------:R-:W-:Y:S01]  /*88e0*/  PLOP3.LUT P1, PT, PT, PT, UP0, 0x80, 0x0 ;  /* 0x000000000000781c */ /* 0x000fe20003f2f008 */
[----:B------:R-:W1:Y:S02]  /*88f0*/  LDSM.16.MT88.4 R40, [R225+0xa000] ;  /* 0x00a00000e128783b */ /* 0x000e640000004200 */
[--C-:B------:R-:W-:Y:S01]  /*8900*/  FFMA.FTZ R0, R50, UR14, -R5.reuse ;  /* 0x0000000e32007c23 */ /* 0x100fe20008010805 */
[----:B------:R2:W-:Y:S08]  /*8910*/  MUFU.EX2 R247, R8 ;  /* 0x0000000800f77308 */ /* 0x0005f00000000800 */
[----:B------:R3:W-:Y:S01]  /*8920*/  MUFU.EX2 R170, R0 ;  /* 0x0000000000aa7308 */ /* 0x0007e20000000800 */
[----:B--2---:R-:W-:-:S07]  /*8930*/  FFMA.FTZ R8, R10, UR14, -R5 ;  /* 0x0000000e0a087c23 */ /* 0x004fce0008010805 */
[----:B------:R-:W2:Y:S01]  /*8940*/  MUFU.EX2 R172, R8 ;  /* 0x0000000800ac7308 */ /* 0x000ea20000000800 */
[----:B---3--:R-:W-:-:S07]  /*8950*/  FFMA.FTZ R0, R52, UR14, -R5 ;  /* 0x0000000e34007c23 */ /* 0x008fce0008010805 */
[----:B------:R3:W-:Y:S01]  /*8960*/  MUFU.EX2 R173, R0 ;  /* 0x0000000000ad7308 */ /* 0x0007e20000000800 */
[----:B--2---:R-:W-:Y:S01]  /*8970*/  F2FP.BF16.F32.PACK_AB R8, R170, R172 ;  /* 0x000000acaa08723e */ /* 0x004fe200000010ff */
[----:B---3--:R-:W-:-:S06]  /*8980*/  FFMA.FTZ R0, R53, UR14, -R5 ;  /* 0x0000000e35007c23 */ /* 0x008fcc0008010805 */
        /* <DEDUP_REMOVED lines=13> */
[C---:B-1----:R-:W-:Y:S06]  /*8a60*/  HMMA.16816.F32.BF16 R72, R8.reuse, R40, RZ ;  /* 0x000000280848723c */ /* 0x042fec00000418ff */
[----:B------:R-:W-:Y:S01]  /*8a70*/  HMMA.16816.F32.BF16 R68, R8, R42, RZ ;  /* 0x0000002a0844723c */ /* 0x000fe200000418ff */
[----:B---3--:R-:W-:-:S04]  /*8a80*/  FFMA.FTZ R0, R54, UR14, -R5 ;  /* 0x0000000e36007c23 */ /* 0x008fc80008010805 */
[----:B------:R1:W-:Y:S02]  /*8a90*/  MUFU.EX2 R184, R0 ;  /* 0x0000000000b87308 */ /* 0x0003e40000000800 */
[--C-:B-1----:R-:W-:Y:S02]  /*8aa0*/  FFMA.FTZ R0, R55, UR14, -R5.reuse ;  /* 0x0000000e37007c23 */ /* 0x102fe40008010805 */
[----:B------:R-:W1:Y:S04]  /*8ab0*/  LDSM.16.MT88.4 R52, [R224+0xa800] ;  /* 0x00a80000e034783b */ /* 0x000e680000004200 */
[----:B------:R3:W4:Y:S02]  /*8ac0*/  MUFU.EX2 R185, R0 ;  /* 0x0000000000b97308 */ /* 0x0007240000000800 */
[----:B---3--:R-:W-:Y:S01]  /*8ad0*/  FFMA.FTZ R0, R56, UR14, -R5 ;  /* 0x0000000e38007c23 */ /* 0x008fe20008010805 */
[----:B----4-:R-:W-:-:S05]  /*8ae0*/  F2FP.BF16.F32.PACK_AB R12, R185, R184 ;  /* 0x000000b8b90c723e */ /* 0x010fca00000010ff */
[----:B------:R3:W-:Y:S02]  /*8af0*/  MUFU.EX2 R186, R0 ;  /* 0x0000000000ba7308 */ /* 0x0007e40000000800 */
[----:B---3--:R-:W-:Y:S02]  /*8b00*/  FFMA.FTZ R0, R57, UR14, -R5 ;  /* 0x0000000e39007c23 */ /* 0x008fe40008010805 */
[C---:B------:R-:W-:Y:S04]  /*8b10*/  HMMA.16816.F32.BF16 R56, R8.reuse, R20, RZ ;  /* 0x000000140838723c */ /* 0x040fe800000418ff */
[----:B------:R3:W4:Y:S02]  /*8b20*/  MUFU.EX2 R188, R0 ;  /* 0x0000000000bc7308 */ /* 0x0007240000000800 */
[----:B---3--:R-:W-:Y:S01]  /*8b30*/  FFMA.FTZ R0, R60, UR14, -R4 ;  /* 0x0000000e3c007c23 */ /* 0x008fe20008010804 */
[----:B----4-:R-:W-:Y:S01]  /*8b40*/  F2FP.BF16.F32.PACK_AB R14, R188, R186 ;  /* 0x000000babc0e723e */ /* 0x010fe200000010ff */
[----:B------:R-:W-:Y:S01]  /*8b50*/  HMMA.16816.F32.BF16 R60, R8, R22, RZ ;  /* 0x00000016083c723c */ /* 0x000fe200000418ff */
[----:B------:R-:W-:Y:S03]  /*8b60*/  LDSM.16.MT88.4 R20, [R135+0xb000] ;  /* 0x00b000008714783b */ /* 0x000fe60000004200 */
[----:B------:R3:W-:Y:S02]  /*8b70*/  MUFU.EX2 R217, R0 ;  /* 0x0000000000d97308 */ /* 0x0007e40000000800 */
[----:B------:R-:W-:Y:S01]  /*8b80*/  HMMA.16816.F32.BF16 R76, R12, R32, R28 ;  /* 0x000000200c4c723c */ /* 0x000fe2000004181c */
[----:B------:R-:W-:-:S02]  /*8b90*/  F2FP.BF16.F32.PACK_AB R9, R208, R207 ;  /* 0x000000cfd009723e */ /* 0x000fc400000010ff */
[----:B------:R-:W-:-:S03]  /*8ba0*/  F2FP.BF16.F32.PACK_AB R11, R211, R210 ;  /* 0x000000d2d30b723e */ /* 0x000fc600000010ff */
[C---:B------:R-:W-:Y:S01]  /*8bb0*/  HMMA.16816.F32.BF16 R32, R12.reuse, R34, R16 ;  /* 0x000000220c20723c */ /* 0x040fe20000041810 */
[----:B------:R-:W-:Y:S05]  /*8bc0*/  LDSM.16.MT88.4 R16, [R226+0xb000] ;  /* 0x00b00000e210783b */ /* 0x000fea0000004200 */
[C---:B--2---:R-:W-:Y:S01]  /*8bd0*/  HMMA.16816.F32.BF16 R28, R12.reuse, R48, R44 ;  /* 0x000000300c1c723c */ /* 0x044fe2000004182c */
[--C-:B---3--:R-:W-:Y:S01]  /*8be0*/  FFMA.FTZ R0, R64, UR14, -R4.reuse ;  /* 0x0000000e40007c23 */ /* 0x108fe20008010804 */
[----:B------:R-:W-:Y:S03]  /*8bf0*/  LDSM.16.MT88.4 R44, [R224+0xb000] ;  /* 0x00b00000e02c783b */ /* 0x000fe60000004200 */
[----:B------:R2:W-:Y:S01]  /*8c00*/  MUFU.EX2 R218, R0 ;  /* 0x0000000000da7308 */ /* 0x0005e20000000800 */
[C---:B------:R-:W-:Y:S06]  /*8c10*/  HMMA.16816.F32.BF16 R24, R12.reuse, R50, R24 ;  /* 0x000000320c18723c */ /* 0x040fec0000041818 */
[C---:B-1----:R-:W-:Y:S01]  /*8c20*/  HMMA.16816.F32.BF16 R40, R12.reuse, R52, R56 ;  /* 0x000000340c28723c */ /* 0x042fe20000041838 */
[----:B------:R-:W-:Y:S05]  /*8c30*/  LDSM.16.MT88.4 R56, [R135+0xb800] ;  /* 0x00b800008738783b */ /* 0x000fea0000004200 */
[----:B------:R-:W-:Y:S01]  /*8c40*/  HMMA.16816.F32.BF16 R48, R12, R54, R60 ;  /* 0x000000360c30723c */ /* 0x000fe2000004183c */
[----:B------:R-:W-:Y:S01]  /*8c50*/  LDSM.16.MT88.4 R52, [R225+0xb000] ;  /* 0x00b00000e134783b */ /* 0x000fe20000004200 */
[----:B--2---:R-:W-:-:S03]  /*8c60*/  FFMA.FTZ R0, R65, UR14, -R4 ;  /* 0x0000000e41007c23 */ /* 0x004fc60008010804 */
[----:B------:R-:W1:Y:S01]  /*8c70*/  LDSM.16.MT88.4 R64, [R225+0xa800] ;  /* 0x00a80000e140783b */ /* 0x000e620000004200 */
        /* <DEDUP_REMOVED lines=8> */
[----:B--2---:R-:W-:Y:S01]  /*8d00*/  FFMA.FTZ R0, R84, UR14, -R5 ;  /* 0x0000000e54007c23 */ /* 0x004fe20008010805 */
[----:B------:R-:W-:-:S05]  /*8d10*/  IMAD.MOV.U32 R84, RZ, RZ, R196 ;  /* 0x000000ffff547224 */ /* 0x000fca00078e00c4 */
[----:B------:R2:W3:Y:S02]  /*8d20*/  MUFU.EX2 R179, R0 ;  /* 0x0000000000b37308 */ /* 0x0004e40000000800 */
[--C-:B--2---:R-:W-:Y:S01]  /*8d30*/  FFMA.FTZ R0, R83, UR14, -R4.reuse ;  /* 0x0000000e53007c23 */ /* 0x104fe20008010804 */
[----:B---3--:R-:W-:Y:S01]  /*8d40*/  F2FP.BF16.F32.PACK_AB R10, R179, R175 ;  /* 0x000000afb30a723e */ /* 0x008fe200000010ff */
[----:B-1----:R-:W-:Y:S04]  /*8d50*/  HMMA.16816.F32.BF16 R80, R12, R64, R72 ;  /* 0x000000400c50723c */ /* 0x002fe80000041848 */
[----:B------:R1:W-:Y:S02]  /*8d60*/  MUFU.EX2 R205, R0 ;  /* 0x0000000000cd7308 */ /* 0x0003e40000000800 */
[C---:B------:R-:W-:Y:S06]  /*8d70*/  HMMA.16816.F32.BF16 R76, R8.reuse, R20, R76 ;  /* 0x00000014084c723c */ /* 0x040fec000004184c */
[C---:B------:R-:W-:Y:S01]  /*8d80*/  HMMA.16816.F32.BF16 R60, R8.reuse, R22, R32 ;  /* 0x00000016083c723c */ /* 0x040fe20000041820 */
[----:B------:R-:W2:Y:S05]  /*8d90*/  LDSM.16.MT88.4 R20, [R226+0xb800] ;  /* 0x00b80000e214783b */ /* 0x000eaa0000004200 */
[----:B------:R-:W-:Y:S01]  /*8da0*/  HMMA.16816.F32.BF16 R72, R8, R16, R28 ;  /* 0x000000100848723c */ /* 0x000fe2000004181c */
[----:B-1----:R-:W-:Y:S01]  /*8db0*/  FFMA.FTZ R0, R85, UR14, -R4 ;  /* 0x0000000e55007c23 */ /* 0x002fe20008010804 */
[----:B------:R-:W-:-:S03]  /*8dc0*/  IMAD.MOV.U32 R85, RZ, RZ, R150 ;  /* 0x000000ffff557224 */ /* 0x000fc600078e0096 */
[----:B------:R1:W-:Y:S01]  /*8dd0*/  MUFU.EX2 R200, R0 ;  /* 0x0000000000c87308 */ /* 0x0003e20000000800 */
[----:B------:R-:W-:Y:S01]  /*8de0*/  HMMA.16816.F32.BF16 R32, R8, R18, R24 ;  /* 0x000000120820723c */ /* 0x000fe20000041818 */
[----:B------:R-:W3:Y:S05]  /*8df0*/  LDSM.16.MT88.4 R16, [R224+0xb800] ;  /* 0x00b80000e010783b */ /* 0x000eea0000004200 */
[----:B------:R-:W-:Y:S06]  /*8e00*/  HMMA.16816.F32.BF16 R64, R12, R66, R68 ;  /* 0x000000420c40723c */ /* 0x000fec0000041844 */
[C---:B------:R-:W-:Y:S01]  /*8e10*/  HMMA.16816.F32.BF16 R28, R8.reuse, R44, R40 ;  /* 0x0000002c081c723c */ /* 0x040fe20000041828 */
[----:B------:R-:W4:Y:S01]  /*8e20*/  LDSM.16.MT88.4 R40, [R225+0xb800] ;  /* 0x00b80000e128783b */ /* 0x000f220000004200 */
[----:B------:R-:W-:Y:S01]  /*8e30*/  IMAD.MOV.U32 R71, RZ, RZ, R149 ;  /* 0x000000ffff477224 */ /* 0x000fe200078e0095 */
[----:B------:R-:W-:Y:S01]  /*8e40*/  F2FP.BF16.F32.PACK_AB R13, R215, R213 ;  /* 0x000000d5d70d723e */ /* 0x000fe200000010ff */
[----:B-1----:R-:W-:Y:S01]  /*8e50*/  FFMA.FTZ R0, R86, UR14, -R4 ;  /* 0x0000000e56007c23 */ /* 0x002fe20008010804 */
[----:B------:R-:W-:Y:S01]  /*8e60*/  F2FP.BF16.F32.PACK_AB R15, R223, R222 ;  /* 0x000000dedf0f723e */ /* 0x000fe200000010ff */
[----:B------:R-:W-:Y:S01]  /*8e70*/  HMMA.16816.F32.BF16 R24, R8, R46, R48 ;  /* 0x0000002e0818723c */ /* 0x000fe20000041830 */
[----:B------:R-:W1:Y:S01]  /*8e80*/  LDSM.16.MT88.4 R48, [R226+0xc000] ;  /* 0x00c00000e230783b */ /* 0x000e620000004200 */
[----:B------:R5:W-:Y:S01]  /*8e90*/  MUFU.EX2 R196, R0 ;  /* 0x0000000000c47308 */ /* 0x000be20000000800 */
[----:B------:R-:W-:-:S02]  /*8ea0*/  IMAD.MOV.U32 R86, RZ, RZ, R138 ;  /* 0x000000ffff567224 */ /* 0x000fc400078e008a */
[----:B------:R-:W-:Y:S01]  /*8eb0*/  IMAD.MOV.U32 R68, RZ, RZ, R126 ;  /* 0x000000ffff447224 */ /* 0x000fe200078e007e */
[----:B------:R-:W-:Y:S01]  /*8ec0*/  HMMA.16816.F32.BF16 R80, R8, R52, R80 ;  /* 0x000000340850723c */ /* 0x000fe20000041850 */
[----:B------:R-:W-:Y:S02]  /*8ed0*/  IMAD.MOV.U32 R69, RZ, RZ, R120 ;  /* 0x000000ffff457224 */ /* 0x000fe400078e0078 */
[----:B------:R-:W-:-:S03]  /*8ee0*/  IMAD.MOV.U32 R70, RZ, RZ, R115 ;  /* 0x000000ffff467224 */ /* 0x000fc600078e0073 */
[----:B------:R-:W-:Y:S01]  /*8ef0*/  HMMA.16816.F32.BF16 R44, R8, R54, R64 ;  /* 0x00000036082c723c */ /* 0x000fe20000041840 */
[----:B------:R-:W1:Y:S01]  /*8f00*/  LDSM.16.MT88.4 R52, [R135+0xc000] ;  /* 0x00c000008734783b */ /* 0x000e620000004200 */
[----:B-----5:R-:W-:-:S05]  /*8f10*/  FFMA.FTZ R0, R87, UR14, -R5 ;  /* 0x0000000e57007c23 */ /* 0x020fca0008010805 */
[----:B------:R-:W-:Y:S01]  /*8f20*/  F2FP.BF16.F32.PACK_AB R9, R220, R247 ;  /* 0x000000f7dc09723e */ /* 0x000fe200000010ff */
[----:B------:R-:W-:Y:S01]  /*8f30*/  IMAD.MOV.U32 R87, RZ, RZ, R131 ;  /* 0x000000ffff577224 */ /* 0x000fe200078e0083 */
[----:B------:R-:W-:Y:S01]  /*8f40*/  F2FP.BF16.F32.PACK_AB R11, R217, R246 ;  /* 0x000000f6d90b723e */ /* 0x000fe200000010ff */
[----:B------:R5:W-:Y:S02]  /*8f50*/  MUFU.EX2 R162, R0 ;  /* 0x0000000000a27308 */ /* 0x000be40000000800 */
[----:B-----5:R-:W-:Y:S01]  /*8f60*/  FFMA.FTZ R0, R88, UR14, -R5 ;  /* 0x0000000e58007c23 */ /* 0x020fe20008010805 */
[----:B------:R-:W-:-:S05]  /*8f70*/  IMAD.MOV.U32 R88, RZ, RZ, R127 ;  /* 0x000000ffff587224 */ /* 0x000fca00078e007f */
[----:B------:R5:W2:Y:S02]  /*8f80*/  MUFU.EX2 R159, R0 ;  /* 0x00000000009f7308 */ /* 0x000aa40000000800 */
[----:B-----5:R-:W-:Y:S01]  /*8f90*/  FFMA.FTZ R0, R89, UR14, -R5 ;  /* 0x0000000e59007c23 */ /* 0x020fe20008010805 */
[----:B------:R-:W-:Y:S01]  /*8fa0*/  IMAD.MOV.U32 R89, RZ, RZ, R155 ;  /* 0x000000ffff597224 */ /* 0x000fe200078e009b */
[----:B--2---:R-:W-:-:S04]  /*8fb0*/  F2FP.BF16.F32.PACK_AB R12, R159, R162 ;  /* 0x000000a29f0c723e */ /* 0x004fc800000010ff */
[----:B------:R2:W-:Y:S02]  /*8fc0*/  MUFU.EX2 R165, R0 ;  /* 0x0000000000a57308 */ /* 0x0005e40000000800 */
[----:B--2---:R-:W-:Y:S01]  /*8fd0*/  FFMA.FTZ R0, R92, UR14, -R5 ;  /* 0x0000000e5c007c23 */ /* 0x004fe20008010805 */
[----:B------:R-:W-:-:S05]  /*8fe0*/  IMAD.MOV.U32 R92, RZ, RZ, R160 ;  /* 0x000000ffff5c7224 */ /* 0x000fca00078e00a0 */
[----:B------:R2:W5:Y:S02]  /*8ff0*/  MUFU.EX2 R164, R0 ;  /* 0x0000000000a47308 */ /* 0x0005640000000800 */
[----:B--2---:R-:W-:Y:S01]  /*9000*/  FFMA.FTZ R0, R90, UR14, -R4 ;  /* 0x0000000e5a007c23 */ /* 0x004fe20008010804 */
[----:B-----5:R-:W-:Y:S01]  /*9010*/  F2FP.BF16.F32.PACK_AB R14, R164, R165 ;  /* 0x000000a5a40e723e */ /* 0x020fe200000010ff */
[----:B------:R-:W-:-:S04]  /*9020*/  IMAD.MOV.U32 R90, RZ, RZ, R166 ;  /* 0x000000ffff5a7224 */ /* 0x000fc800078e00a6 */
[----:B------:R2:W-:Y:S02]  /*9030*/  MUFU.EX2 R187, R0 ;  /* 0x0000000000bb7308 */ /* 0x0005e40000000800 */
[C---:B------:R-:W-:Y:S06]  /*9040*/  HMMA.16816.F32.BF16 R76, R12.reuse, R56, R76 ;  /* 0x000000380c4c723c */ /* 0x040fec000004184c */
[C---:B------:R-:W-:Y:S06]  /*9050*/  HMMA.16816.F32.BF16 R60, R12.reuse, R58, R60 ;  /* 0x0000003a0c3c723c */ /* 0x040fec000004183c */
[----:B------:R-:W-:Y:S01]  /*9060*/  HMMA.16816.F32.BF16 R72, R12, R20, R72 ;  /* 0x000000140c48723c */ /* 0x000fe20000041848 */
[----:B--2---:R-:W-:Y:S01]  /*9070*/  FFMA.FTZ R0, R91, UR14, -R4 ;  /* 0x0000000e5b007c23 */ /* 0x004fe20008010804 */
[----:B------:R-:W-:-:S03]  /*9080*/  IMAD.MOV.U32 R91, RZ, RZ, R168 ;  /* 0x000000ffff5b7224 */ /* 0x000fc600078e00a8 */
[----:B------:R2:W-:Y:S01]  /*9090*/  MUFU.EX2 R183, R0 ;  /* 0x0000000000b77308 */ /* 0x0005e20000000800 */
[C---:B------:R-:W-:Y:S06]  /*90a0*/  HMMA.16816.F32.BF16 R56, R12.reuse, R22, R32 ;  /* 0x000000160c38723c */ /* 0x040fec0000041820 */
[C---:B---3--:R-:W-:Y:S01]  /*90b0*/  HMMA.16816.F32.BF16 R64, R12.reuse, R16, R28 ;  /* 0x000000100c40723c */ /* 0x048fe2000004181c */
[----:B------:R-:W-:Y:S05]  /*90c0*/  LDSM.16.MT88.4 R28, [R225+0xc000] ;  /* 0x00c00000e11c783b */ /* 0x000fea0000004200 */
[----:B------:R-:W-:Y:S01]  /*90d0*/  HMMA.16816.F32.BF16 R20, R12, R18, R24 ;  /* 0x000000120c14723c */ /* 0x000fe20000041818 */
[----:B------:R-:W3:Y:S01]  /*90e0*/  LDSM.16.MT88.4 R16, [R224+0xc000] ;  /* 0x00c00000e010783b */ /* 0x000ee20000004200 */
[----:B--2---:R-:W-:Y:S01]  /*90f0*/  FFMA.FTZ R0, R93, UR14, -R4 ;  /* 0x0000000e5d007c23 */ /* 0x004fe20008010804 */
[----:B------:R-:W-:-:S03]  /*9100*/  IMAD.MOV.U32 R93, RZ, RZ, R181 ;  /* 0x000000ffff5d7224 */ /* 0x000fc600078e00b5 */
[C---:B----4-:R-:W-:Y:S01]  /*9110*/  HMMA.16816.F32.BF16 R80, R12.reuse, R40, R80 ;  /* 0x000000280c50723c */ /* 0x050fe20000041850 */
[----:B------:R2:W-:Y:S05]  /*9120*/  MUFU.EX2 R181, R0 ;  /* 0x0000000000b57308 */ /* 0x0005ea0000000800 */
[----:B------:R-:W-:Y:S01]  /*9130*/  HMMA.16816.F32.BF16 R32, R12, R42, R44 ;  /* 0x0000002a0c20723c */ /* 0x000fe2000004182c */
[----:B------:R-:W4:Y:S06]  /*9140*/  LDSM.16.MT88.4 R40, [R135+0xc800] ;  /* 0x00c800008728783b */ /* 0x000f2c0000004200 */
[----:B------:R-:W-:-:S02]  /*9150*/  F2FP.BF16.F32.PACK_AB R13, R214, R218 ;  /* 0x000000dad60d723e */ /* 0x000fc400000010ff */
[----:B------:R-:W-:Y:S01]  /*9160*/  F2FP.BF16.F32.PACK_AB R15, R200, R205 ;  /* 0x000000cdc80f723e */ /* 0x000fe200000010ff */
[----:B--2---:R-:W-:Y:S01]  /*9170*/  FFMA.FTZ R0, R94, UR14, -R5 ;  /* 0x0000000e5e007c23 */ /* 0x004fe20008010805 */
[----:B------:R-:W-:-:S03]  /*9180*/  IMAD.MOV.U32 R94, RZ, RZ, R152 ;  /* 0x000000ffff5e7224 */ /* 0x000fc600078e0098 */
[----:B------:R2:W-:Y:S02]  /*9190*/  MUFU.EX2 R152, R0 ;  /* 0x0000000000987308 */ /* 0x0005e40000000800 */
[----:B--2---:R-:W-:Y:S01]  /*91a0*/  FFMA.FTZ R0, R95, UR14, -R5 ;  /* 0x0000000e5f007c23 */ /* 0x004fe20008010805 */
[----:B------:R-:W-:-:S05]  /*91b0*/  IMAD.MOV.U32 R95, RZ, RZ, R148 ;  /* 0x000000ffff5f7224 */ /* 0x000fca00078e0094 */
        /* <DEDUP_REMOVED lines=8> */
[----:B------:R2:W-:Y:S02]  /*9240*/  MUFU.EX2 R168, R0 ;  /* 0x0000000000a87308 */ /* 0x0005e40000000800 */
[C---:B-1----:R-:W-:Y:S06]  /*9250*/  HMMA.16816.F32.BF16 R72, R8.reuse, R48, R72 ;  /* 0x000000300848723c */ /* 0x042fec0000041848 */
[C---:B------:R-:W-:Y:S01]  /*9260*/  HMMA.16816.F32.BF16 R56, R8.reuse, R50, R56 ;  /* 0x000000320838723c */ /* 0x040fe20000041838 */
[----:B------:R-:W1:Y:S05]  /*9270*/  LDSM.16.MT88.4 R48, [R226+0xc800] ;  /* 0x00c80000e230783b */ /* 0x000e6a0000004200 */
[----:B------:R-:W-:Y:S01]  /*9280*/  HMMA.16816.F32.BF16 R76, R8, R52, R76 ;  /* 0x00000034084c723c */ /* 0x000fe2000004184c */
[----:B--2---:R-:W-:-:S04]  /*9290*/  FFMA.FTZ R0, R98, UR14, -R4 ;  /* 0x0000000e62007c23 */ /* 0x004fc80008010804 */
[----:B------:R2:W-:Y:S01]  /*92a0*/  MUFU.EX2 R166, R0 ;  /* 0x0000000000a67308 */ /* 0x0005e20000000800 */
[C---:B------:R-:W-:Y:S06]  /*92b0*/  HMMA.16816.F32.BF16 R44, R8.reuse, R54, R60 ;  /* 0x00000036082c723c */ /* 0x040fec000004183c */
[C---:B---3--:R-:W-:Y:S01]  /*92c0*/  HMMA.16816.F32.BF16 R24, R8.reuse, R18, R20 ;  /* 0x000000120818723c */ /* 0x048fe20000041814 */
[----:B------:R-:W3:Y:S05]  /*92d0*/  LDSM.16.MT88.4 R20, [R224+0xc800] ;  /* 0x00c80000e014783b */ /* 0x000eea0000004200 */
[----:B------:R-:W-:Y:S01]  /*92e0*/  HMMA.16816.F32.BF16 R60, R8, R16, R64 ;  /* 0x00000010083c723c */ /* 0x000fe20000041840 */
[----:B------:R-:W5:Y:S01]  /*92f0*/  LDSM.16.MT88.4 R16, [R225+0xc800] ;  /* 0x00c80000e110783b */ /* 0x000f620000004200 */
[----:B--2---:R-:W-:-:S04]  /*9300*/  FFMA.FTZ R0, R100, UR14, -R4 ;  /* 0x0000000e64007c23 */ /* 0x004fc80008010804 */
[C---:B------:R-:W-:Y:S01]  /*9310*/  HMMA.16816.F32.BF16 R80, R8.reuse, R28, R80 ;  /* 0x0000001c0850723c */ /* 0x040fe20000041850 */
[----:B------:R2:W-:Y:S05]  /*9320*/  MUFU.EX2 R160, R0 ;  /* 0x0000000000a07308 */ /* 0x0005ea0000000800 */
[----:B------:R-:W-:Y:S07]  /*9330*/  HMMA.16816.F32.BF16 R32, R8, R30, R32 ;  /* 0x0000001e0820723c */ /* 0x000fee0000041820 */
        /* <DEDUP_REMOVED lines=9> */
[----:B--2---:R-:W-:-:S06]  /*93d0*/  FFMA.FTZ R0, R106, UR14, -R5 ;  /* 0x0000000e6a007c23 */ /* 0x004fcc0008010805 */
[----:B------:R2:W4:Y:S02]  /*93e0*/  MUFU.EX2 R133, R0 ;  /* 0x0000000000857308 */ /* 0x0005240000000800 */
[----:B--2---:R-:W-:Y:S01]  /*93f0*/  FFMA.FTZ R0, R103, UR14, -R4 ;  /* 0x0000000e67007c23 */ /* 0x004fe20008010804 */
[----:B----4-:R-:W-:-:S05]  /*9400*/  F2FP.BF16.F32.PACK_AB R14, R133, R138 ;  /* 0x0000008a850e723e */ /* 0x010fca00000010ff */
[----:B------:R2:W4:Y:S02]  /*9410*/  MUFU.EX2 R151, R0 ;  /* 0x0000000000977308 */ /* 0x0005240000000800 */
[C---:B------:R-:W-:Y:S06]  /*9420*/  HMMA.16816.F32.BF16 R76, R12.reuse, R40, R76 ;  /* 0x000000280c4c723c */ /* 0x040fec000004184c */
[C---:B------:R-:W-:Y:S01]  /*9430*/  HMMA.16816.F32.BF16 R44, R12.reuse, R42, R44 ;  /* 0x0000002a0c2c723c */ /* 0x040fe2000004182c */
[----:B------:R-:W4:Y:S05]  /*9440*/  LDSM.16.MT88.4 R40, [R135+0xd000] ;  /* 0x00d000008728783b */ /* 0x000f2a0000004200 */
[----:B-1----:R-:W-:Y:S01]  /*9450*/  HMMA.16816.F32.BF16 R72, R12, R48, R72 ;  /* 0x000000300c48723c */ /* 0x002fe20000041848 */
[----:B--2---:R-:W-:-:S04]  /*9460*/  FFMA.FTZ R0, R104, UR14, -R4 ;  /* 0x0000000e68007c23 */ /* 0x004fc80008010804 */
[----:B------:R1:W-:Y:S01]  /*9470*/  MUFU.EX2 R148, R0 ;  /* 0x0000000000947308 */ /* 0x0003e20000000800 */
[C---:B------:R-:W-:Y:S01]  /*9480*/  HMMA.16816.F32.BF16 R56, R12.reuse, R50, R56 ;  /* 0x000000320c38723c */ /* 0x040fe20000041838 */
[----:B------:R-:W2:Y:S05]  /*9490*/  LDSM.16.MT88.4 R48, [R226+0xd000] ;  /* 0x00d00000e230783b */ /* 0x000eaa0000004200 */
[C---:B---3--:R-:W-:Y:S01]  /*94a0*/  HMMA.16816.F32.BF16 R28, R12.reuse, R22, R24 ;  /* 0x000000160c1c723c */ /* 0x048fe20000041818 */
[----:B------:R-:W3:Y:S05]  /*94b0*/  LDSM.16.MT88.4 R24, [R224+0xd000] ;  /* 0x00d00000e018783b */ /* 0x000eea0000004200 */
[----:B------:R-:W-:Y:S01]  /*94c0*/  HMMA.16816.F32.BF16 R60, R12, R20, R60 ;  /* 0x000000140c3c723c */ /* 0x000fe2000004183c */
[----:B-1----:R-:W-:-:S05]  /*94d0*/  FFMA.FTZ R0, R107, UR14, -R4 ;  /* 0x0000000e6b007c23 */ /* 0x002fca0008010804 */
[C---:B-----5:R-:W-:Y:S01]  /*94e0*/  HMMA.16816.F32.BF16 R80, R12.reuse, R16, R80 ;  /* 0x000000100c50723c */ /* 0x060fe20000041850 */
[----:B------:R1:W-:Y:S05]  /*94f0*/  MUFU.EX2 R146, R0 ;  /* 0x0000000000927308 */ /* 0x0003ea0000000800 */
[----:B------:R-:W-:Y:S01]  /*9500*/  HMMA.16816.F32.BF16 R20, R12, R18, R32 ;  /* 0x000000120c14723c */ /* 0x000fe20000041820 */
[----:B------:R-:W5:Y:S06]  /*9510*/  LDSM.16.MT88.4 R16, [R225+0xd000] ;  /* 0x00d00000e110783b */ /* 0x000f6c0000004200 */
[----:B------:R-:W-:-:S02]  /*9520*/  F2FP.BF16.F32.PACK_AB R13, R166, R168 ;  /* 0x000000a8a60d723e */ /* 0x000fc400000010ff */
[----:B----4-:R-:W-:Y:S01]  /*9530*/  F2FP.BF16.F32.PACK_AB R15, R151, R160 ;  /* 0x000000a0970f723e */ /* 0x010fe200000010ff */
        /* <DEDUP_REMOVED lines=15> */
[----:B--2---:R-:W-:Y:S01]  /*9630*/  HMMA.16816.F32.BF16 R72, R8, R48, R72 ;  /* 0x000000300848723c */ /* 0x004fe20000041848 */
[----:B-1----:R-:W-:-:S04]  /*9640*/  FFMA.FTZ R0, R111, UR14, -R4 ;  /* 0x0000000e6f007c23 */ /* 0x002fc80008010804 */
[----:B------:R1:W2:Y:S01]  /*9650*/  MUFU.EX2 R130, R0 ;  /* 0x0000000000827308 */ /* 0x0002a20000000800 */
[C---:B------:R-:W-:Y:S01]  /*9660*/  HMMA.16816.F32.BF16 R56, R8.reuse, R50, R56 ;  /* 0x000000320838723c */ /* 0x040fe20000041838 */
[----:B------:R-:W4:Y:S05]  /*9670*/  LDSM.16.MT88.4 R48, [R226+0xd800] ;  /* 0x00d80000e230783b */ /* 0x000f2a0000004200 */
[C---:B---3--:R-:W-:Y:S01]  /*9680*/  HMMA.16816.F32.BF16 R32, R8.reuse, R26, R28 ;  /* 0x0000001a0820723c */ /* 0x048fe2000004181c */
[----:B------:R-:W3:Y:S05]  /*9690*/  LDSM.16.MT88.4 R28, [R224+0xd800] ;  /* 0x00d80000e01c783b */ /* 0x000eea0000004200 */
[----:B------:R-:W-:Y:S01]  /*96a0*/  HMMA.16816.F32.BF16 R60, R8, R24, R60 ;  /* 0x00000018083c723c */ /* 0x000fe2000004183c */
[----:B-1----:R-:W-:-:S05]  /*96b0*/  FFMA.FTZ R0, R114, UR14, -R4 ;  /* 0x0000000e72007c23 */ /* 0x002fca0008010804 */
[C---:B-----5:R-:W-:Y:S01]  /*96c0*/  HMMA.16816.F32.BF16 R80, R8.reuse, R16, R80 ;  /* 0x000000100850723c */ /* 0x060fe20000041850 */
[----:B------:R1:W-:Y:S05]  /*96d0*/  MUFU.EX2 R127, R0 ;  /* 0x00000000007f7308 */ /* 0x0003ea0000000800 */
[----:B------:R-:W-:Y:S01]  /*96e0*/  HMMA.16816.F32.BF16 R24, R8, R18, R20 ;  /* 0x000000120818723c */ /* 0x000fe20000041814 */
[----:B------:R-:W5:Y:S04]  /*96f0*/  LDSM.16.MT88.4 R16, [R225+0xd800] ;  /* 0x00d80000e110783b */ /* 0x000f680000004200 */
[----:B------:R-:W5:Y:S02]  /*9700*/  LDSM.16.MT88.4 R20, [R135+0xe000] ;  /* 0x00e000008714783b */ /* 0x000f640000004200 */
[----:B------:R-:W-:-:S02]  /*9710*/  F2FP.BF16.F32.PACK_AB R9, R146, R148 ;  /* 0x000000949209723e */ /* 0x000fc400000010ff */
[----:B--2---:R-:W-:Y:S01]  /*9720*/  F2FP.BF16.F32.PACK_AB R11, R130, R131 ;  /* 0x00000083820b723e */ /* 0x004fe200000010ff */
        /* <DEDUP_REMOVED lines=25> */
[----:B------:R1:W5:Y:S05]  /*98c0*/  MUFU.EX2 R122, R0 ;  /* 0x00000000007a7308 */ /* 0x00036a0000000800 */
[----:B------:R-:W-:Y:S01]  /*98d0*/  HMMA.16816.F32.BF16 R80, R12, R16, R80 ;  /* 0x000000100c50723c */ /* 0x000fe20000041850 */
[----:B------:R-:W-:Y:S06]  /*98e0*/  LDSM.16.MT88.4 R12, [R226+0xe800] ;  /* 0x00e80000e20c783b */ /* 0x000fec0000004200 */
[----:B--2---:R-:W-:Y:S01]  /*98f0*/  F2FP.BF16.F32.PACK_AB R17, R124, R127 ;  /* 0x0000007f7c11723e */ /* 0x004fe200000010ff */
[----:B-1----:R-:W-:Y:S01]  /*9900*/  FFMA.FTZ R0, R142, UR14, -R5 ;  /* 0x0000000e8e007c23 */ /* 0x002fe20008010805 */
[----:B-----5:R-:W-:Y:S01]  /*9910*/  F2FP.BF16.F32.PACK_AB R19, R122, R123 ;  /* 0x0000007b7a13723e */ /* 0x020fe200000010ff */
[----:B------:R-:W-:-:S02]  /*9920*/  IMAD.MOV.U32 R142, RZ, RZ, R93 ;  /* 0x000000ffff8e7224 */ /* 0x000fc400078e005d */
[----:B------:R1:W-:Y:S02]  /*9930*/  MUFU.EX2 R115, R0 ;  /* 0x0000000000737308 */ /* 0x0003e40000000800 */
[----:B-1----:R-:W-:Y:S01]  /*9940*/  FFMA.FTZ R0, R143, UR14, -R5 ;  /* 0x0000000e8f007c23 */ /* 0x002fe20008010805 */
[----:B------:R-:W-:Y:S02]  /*9950*/  IMAD.MOV.U32 R143, RZ, RZ, R89 ;  /* 0x000000ffff8f7224 */ /* 0x000fe400078e0059 */
[----:B------:R-:W-:-:S03]  /*9960*/  IMAD.MOV.U32 R89, RZ, RZ, R68 ;  /* 0x000000ffff597224 */ /* 0x000fc600078e0044 */
        /* <DEDUP_REMOVED lines=9> */
[----:B--2---:R-:W-:Y:S01]  /*9a00*/  F2FP.BF16.F32.PACK_AB R10, R112, R113 ;  /* 0x00000071700a723e */ /* 0x004fe200000010ff */
[----:B------:R-:W-:-:S04]  /*9a10*/  IMAD.MOV.U32 R139, RZ, RZ, R90 ;  /* 0x000000ffff8b7224 */ /* 0x000fc800078e005a */
[----:B------:R1:W-:Y:S01]  /*9a20*/  MUFU.EX2 R118, R0 ;  /* 0x0000000000767308 */ /* 0x0003e20000000800 */
[----:B------:R-:W-:Y:S01]  /*9a30*/  IMAD.MOV.U32 R90, RZ, RZ, R70 ;  /* 0x000000ffff5a7224 */ /* 0x000fe200078e0046 */
[C---:B------:R-:W-:Y:S06]  /*9a40*/  HMMA.16816.F32.BF16 R76, R8.reuse, R20, R76 ;  /* 0x00000014084c723c */ /* 0x040fec000004184c */
[C---:B------:R-:W-:Y:S01]  /*9a50*/  HMMA.16816.F32.BF16 R24, R8.reuse, R22, R40 ;  /* 0x000000160818723c */ /* 0x040fe20000041828 */
[----:B------:R-:W2:Y:S04]  /*9a60*/  LDSM.16.MT88.4 R20, [R135+0xe800] ;  /* 0x00e800008714783b */ /* 0x000ea80000004200 */
[----:B------:R-:W-:Y:S01]  /*9a70*/  LDSM.16.MT88.4 R40, [R135+0xf000] ;  /* 0x00f000008728783b */ /* 0x000fe20000004200 */
[C---:B----4-:R-:W-:Y:S01]  /*9a80*/  HMMA.16816.F32.BF16 R64, R8.reuse, R46, R52 ;  /* 0x0000002e0840723c */ /* 0x050fe20000041834 */
[----:B-1----:R-:W-:Y:S01]  /*9a90*/  FFMA.FTZ R0, R141, UR14, -R4 ;  /* 0x0000000e8d007c23 */ /* 0x002fe20008010804 */
[----:B------:R-:W-:Y:S01]  /*9aa0*/  IMAD.MOV.U32 R141, RZ, RZ, R92 ;  /* 0x000000ffff8d7224 */ /* 0x000fe200078e005c */
[----:B------:R-:W1:Y:S01]  /*9ab0*/  LDSM.16.MT88.4 R52, [R224+0xe800] ;  /* 0x00e80000e034783b */ /* 0x000e620000004200 */
[----:B------:R-:W-:Y:S01]  /*9ac0*/  IMAD.MOV.U32 R92, RZ, RZ, R69 ;  /* 0x000000ffff5c7224 */ /* 0x000fe200078e0045 */
[----:B------:R4:W-:Y:S01]  /*9ad0*/  MUFU.EX2 R117, R0 ;  /* 0x0000000000757308 */ /* 0x0009e20000000800 */
[C---:B------:R-:W-:Y:S06]  /*9ae0*/  HMMA.16816.F32.BF16 R72, R8.reuse, R48, R72 ;  /* 0x000000300848723c */ /* 0x040fec0000041848 */
[C---:B------:R-:W-:Y:S01]  /*9af0*/  HMMA.16816.F32.BF16 R48, R8.reuse, R50, R56 ;  /* 0x000000320830723c */ /* 0x040fe20000041838 */
[----:B------:R-:W5:Y:S05]  /*9b00*/  LDSM.16.MT88.4 R56, [R225+0xe800] ;  /* 0x00e80000e138783b */ /* 0x000f6a0000004200 */
[----:B---3--:R-:W-:Y:S01]  /*9b10*/  HMMA.16816.F32.BF16 R80, R8, R28, R80 ;  /* 0x0000001c0850723c */ /* 0x008fe20000041850 */
[----:B----4-:R-:W-:Y:S01]  /*9b20*/  FFMA.FTZ R0, R144, UR14, -R4 ;  /* 0x0000000e90007c23 */ /* 0x010fe20008010804 */
[----:B------:R-:W-:-:S03]  /*9b30*/  IMAD.MOV.U32 R144, RZ, RZ, R85 ;  /* 0x000000ffff907224 */ /* 0x000fc600078e0055 */
[----:B------:R3:W-:Y:S02]  /*9b40*/  MUFU.EX2 R116, R0 ;  /* 0x0000000000747308 */ /* 0x0007e40000000800 */
[----:B---3--:R-:W-:Y:S01]  /*9b50*/  FFMA.FTZ R0, R161, UR14, -R5 ;  /* 0x0000000ea1007c23 */ /* 0x008fe20008010805 */
[----:B------:R-:W-:-:S05]  /*9b60*/  IMAD.MOV.U32 R161, RZ, RZ, R90 ;  /* 0x000000ffffa17224 */ /* 0x000fca00078e005a */
[----:B------:R3:W-:Y:S02]  /*9b70*/  MUFU.EX2 R108, R0 ;  /* 0x00000000006c7308 */ /* 0x0007e40000000800 */
[----:B---3--:R-:W-:Y:S01]  /*9b80*/  FFMA.FTZ R0, R167, UR14, -R5 ;  /* 0x0000000ea7007c23 */ /* 0x008fe20008010805 */
[----:B------:R-:W-:Y:S02]  /*9b90*/  IMAD.MOV.U32 R167, RZ, RZ, R91 ;  /* 0x000000ffffa77224 */ /* 0x000fe400078e005b */
[----:B------:R-:W-:-:S03]  /*9ba0*/  IMAD.MOV.U32 R91, RZ, RZ, R71 ;  /* 0x000000ffff5b7224 */ /* 0x000fc600078e0047 */
[----:B------:R3:W4:Y:S01]  /*9bb0*/  MUFU.EX2 R107, R0 ;  /* 0x00000000006b7308 */ /* 0x0007220000000800 */
[C---:B------:R-:W-:Y:S06]  /*9bc0*/  HMMA.16816.F32.BF16 R68, R8.reuse, R44, R60 ;  /* 0x0000002c0844723c */ /* 0x040fec000004183c */
[----:B------:R-:W-:Y:S01]  /*9bd0*/  HMMA.16816.F32.BF16 R60, R8, R30, R32 ;  /* 0x0000001e083c723c */ /* 0x000fe20000041820 */
[----:B------:R-:W-:Y:S01]  /*9be0*/  LDSM.16.MT88.4 R8, [R224+0xf000] ;  /* 0x00f00000e008783b */ /* 0x000fe20000004200 */
[----:B---3--:R-:W-:Y:S01]  /*9bf0*/  FFMA.FTZ R0, R132, UR14, -R5 ;  /* 0x0000000e84007c23 */ /* 0x008fe20008010805 */
[----:B----4-:R-:W-:Y:S01]  /*9c00*/  F2FP.BF16.F32.PACK_AB R16, R107, R108 ;  /* 0x0000006c6b10723e */ /* 0x010fe200000010ff */
[----:B------:R-:W-:-:S02]  /*9c10*/  IMAD.MOV.U32 R132, RZ, RZ, R94 ;  /* 0x000000ffff847224 */ /* 0x000fc400078e005e */
        /* <DEDUP_REMOVED lines=9> */
[C---:B------:R-:W-:Y:S01]  /*9cb0*/  HMMA.16816.F32.BF16 R44, R16.reuse, R22, R24 ;  /* 0x00000016102c723c */ /* 0x040fe20000041818 */
[----:B------:R-:W2:Y:S05]  /*9cc0*/  LDSM.16.MT88.4 R20, [R226+0xf000] ;  /* 0x00f00000e214783b */ /* 0x000eaa0000004200 */
[----:B------:R-:W-:Y:S01]  /*9cd0*/  HMMA.16816.F32.BF16 R32, R16, R12, R72 ;  /* 0x0000000c1020723c */ /* 0x000fe20000041848 */
[----:B---3--:R-:W-:Y:S01]  /*9ce0*/  FFMA.FTZ R0, R163, UR14, -R4 ;  /* 0x0000000ea3007c23 */ /* 0x008fe20008010804 */
[----:B------:R-:W-:-:S03]  /*9cf0*/  IMAD.MOV.U32 R163, RZ, RZ, R95 ;  /* 0x000000ffffa37224 */ /* 0x000fc600078e005f */
[----:B------:R3:W-:Y:S01]  /*9d00*/  MUFU.EX2 R110, R0 ;  /* 0x00000000006e7308 */ /* 0x0007e20000000800 */
[----:B------:R-:W-:Y:S01]  /*9d10*/  HMMA.16816.F32.BF16 R28, R16, R14, R48 ;  /* 0x0000000e101c723c */ /* 0x000fe20000041830 */
[----:B------:R-:W-:-:S05]  /*9d20*/  F2FP.BF16.F32.PACK_AB R13, R117, R118 ;  /* 0x00000076750d723e */ /* 0x000fca00000010ff */
[----:B-1----:R-:W-:Y:S01]  /*9d30*/  HMMA.16816.F32.BF16 R24, R16, R52, R68 ;  /* 0x000000341018723c */ /* 0x002fe20000041844 */
[----:B----4-:R-:W-:-:S05]  /*9d40*/  F2FP.BF16.F32.PACK_AB R15, R111, R116 ;  /* 0x000000746f0f723e */ /* 0x010fca00000010ff */
[----:B------:R-:W-:Y:S01]  /*9d50*/  HMMA.16816.F32.BF16 R52, R16, R54, R64 ;  /* 0x000000361034723c */ /* 0x000fe20000041840 */
[----:B------:R-:W-:Y:S01]  /*9d60*/  LDSM.16.MT88.4 R64, [R135+0xf800] ;  /* 0x00f800008740783b */ /* 0x000fe20000004200 */
[----:B---3--:R-:W-:Y:S01]  /*9d70*/  FFMA.FTZ R0, R169, UR14, -R4 ;  /* 0x0000000ea9007c23 */ /* 0x008fe20008010804 */
[----:B------:R-:W-:-:S03]  /*9d80*/  IMAD.MOV.U32 R169, RZ, RZ, R88 ;  /* 0x000000ffffa97224 */ /* 0x000fc600078e0058 */
[C---:B-----5:R-:W-:Y:S01]  /*9d90*/  HMMA.16816.F32.BF16 R72, R16.reuse, R58, R60 ;  /* 0x0000003a1048723c */ /* 0x060fe2000004183c */
[----:B------:R-:W1:Y:S01]  /*9da0*/  LDSM.16.MT88.4 R60, [R225+0xf000] ;  /* 0x00f00000e13c783b */ /* 0x000e620000004200 */
[----:B------:R3:W-:Y:S04]  /*9db0*/  MUFU.EX2 R109, R0 ;  /* 0x00000000006d7308 */ /* 0x0007e80000000800 */
[----:B------:R-:W-:Y:S01]  /*9dc0*/  HMMA.16816.F32.BF16 R80, R16, R56, R80 ;  /* 0x000000381050723c */ /* 0x000fe20000041850 */
[----:B------:R-:W-:Y:S01]  /*9dd0*/  LDSM.16.MT88.4 R16, [R224+0xf800] ;  /* 0x00f80000e010783b */ /* 0x000fe20000004200 */
[----:B---3--:R-:W-:Y:S01]  /*9de0*/  FFMA.FTZ R0, R153, UR14, -R5 ;  /* 0x0000000e99007c23 */ /* 0x008fe20008010805 */
[----:B------:R-:W-:-:S03]  /*9df0*/  IMAD.MOV.U32 R153, RZ, RZ, R91 ;  /* 0x000000ffff997224 */ /* 0x000fc600078e005b */
[----:B------:R3:W-:Y:S02]  /*9e00*/  MUFU.EX2 R104, R0 ;  /* 0x0000000000687308 */ /* 0x0007e40000000800 */
[----:B---3--:R-:W-:Y:S01]  /*9e10*/  FFMA.FTZ R0, R154, UR14, -R5 ;  /* 0x0000000e9a007c23 */ /* 0x008fe20008010805 */
[----:B------:R-:W-:Y:S02]  /*9e20*/  IMAD.MOV.U32 R154, RZ, RZ, R2 ;  /* 0x000000ffff9a7224 */ /* 0x000fe400078e0002 */
[----:B------:R-:W-:-:S03]  /*9e30*/  FADD.FTZ R2, R172, R170 ;  /* 0x000000aaac027221 */ /* 0x000fc60000010000 */
[----:B------:R3:W4:Y:S02]  /*9e40*/  MUFU.EX2 R100, R0 ;  /* 0x0000000000647308 */ /* 0x0007240000000800 */
[----:B---3--:R-:W-:Y:S01]  /*9e50*/  FFMA.FTZ R0, R156, UR14, -R5 ;  /* 0x0000000e9c007c23 */ /* 0x008fe20008010805 */
[----:B----4-:R-:W-:-:S05]  /*9e60*/  F2FP.BF16.F32.PACK_AB R12, R100, R104 ;  /* 0x00000068640c723e */ /* 0x010fca00000010ff */
[----:B------:R3:W-:Y:S02]  /*9e70*/  MUFU.EX2 R99, R0 ;  /* 0x0000000000637308 */ /* 0x0007e40000000800 */
[----:B---3--:R-:W-:-:S06]  /*9e80*/  FFMA.FTZ R0, R157, UR14, -R5 ;  /* 0x0000000e9d007c23 */ /* 0x008fcc0008010805 */
[----:B------:R3:W4:Y:S02]  /*9e90*/  MUFU.EX2 R102, R0 ;  /* 0x0000000000667308 */ /* 0x0007240000000800 */
[----:B---3--:R-:W-:Y:S01]  /*9ea0*/  FFMA.FTZ R0, R189, UR14, -R4 ;  /* 0x0000000ebd007c23 */ /* 0x008fe20008010804 */
[----:B----4-:R-:W-:-:S05]  /*9eb0*/  F2FP.BF16.F32.PACK_AB R14, R102, R99 ;  /* 0x00000063660e723e */ /* 0x010fca00000010ff */
[----:B------:R3:W-:Y:S02]  /*9ec0*/  MUFU.EX2 R103, R0 ;  /* 0x0000000000677308 */ /* 0x0007e40000000800 */
[C---:B------:R-:W-:Y:S01]  /*9ed0*/  HMMA.16816.F32.BF16 R68, R12.reuse, R42, R44 ;  /* 0x0000002a0c44723c */ /* 0x040fe2000004182c */
[----:B------:R-:W4:Y:S05]  /*9ee0*/  LDSM.16.MT88.4 R44, [R226+0xf800] ;  /* 0x00f80000e22c783b */ /* 0x000f2a0000004200 */
[C---:B------:R-:W-:Y:S06]  /*9ef0*/  HMMA.16816.F32.BF16 R76, R12.reuse, R40, R76 ;  /* 0x000000280c4c723c */ /* 0x040fec000004184c */
[----:B--2---:R-:W-:Y:S01]  /*9f00*/  HMMA.16816.F32.BF16 R56, R12, R20, R32 ;  /* 0x000000140c38723c */ /* 0x004fe20000041820 */
[----:B---3--:R-:W-:-:S04]  /*9f10*/  FFMA.FTZ R0, R190, UR14, -R4 ;  /* 0x0000000ebe007c23 */ /* 0x008fc80008010804 */
[----:B------:R2:W3:Y:S01]  /*9f20*/  MUFU.EX2 R101, R0 ;  /* 0x0000000000657308 */ /* 0x0004e20000000800 */
[C---:B------:R-:W-:Y:S01]  /*9f30*/  HMMA.16816.F32.BF16 R48, R12.reuse, R22, R28 ;  /* 0x000000160c30723c */ /* 0x040fe2000004181c */
[----:B------:R-:W5:Y:S05]  /*9f40*/  LDSM.16.MT88.4 R20, [R225+0xf800] ;  /* 0x00f80000e114783b */ /* 0x000f6a0000004200 */
[C---:B------:R-:W-:Y:S06]  /*9f50*/  HMMA.16816.F32.BF16 R32, R12.reuse, R8, R24 ;  /* 0x000000080c20723c */ /* 0x040fec0000041818 */
[----:B------:R-:W-:Y:S01]  /*9f60*/  HMMA.16816.F32.BF16 R24, R12, R10, R52 ;  /* 0x0000000a0c18723c */ /* 0x000fe20000041834 */
[----:B------:R-:W-:Y:S01]  /*9f70*/  F2FP.BF16.F32.PACK_AB R9, R109, R110 ;  /* 0x0000006e6d09723e */ /* 0x000fe200000010ff */
[----:B--2---:R-:W-:-:S04]  /*9f80*/  FFMA.FTZ R0, R194, UR14, -R4 ;  /* 0x0000000ec2007c23 */ /* 0x004fc80008010804 */
[C---:B-1----:R-:W-:Y:S01]  /*9f90*/  HMMA.16816.F32.BF16 R40, R12.reuse, R60, R80 ;  /* 0x0000003c0c28723c */ /* 0x042fe20000041850 */
[----:B---3--:R-:W-:Y:S01]  /*9fa0*/  F2FP.BF16.F32.PACK_AB R11, R101, R103 ;  /* 0x00000067650b723e */ /* 0x008fe200000010ff */
[----:B------:R1:W-:Y:S04]  /*9fb0*/  MUFU.EX2 R98, R0 ;  /* 0x0000000000627308 */ /* 0x0003e80000000800 */
[----:B------:R-:W-:Y:S07]  /*9fc0*/  HMMA.16816.F32.BF16 R28, R12, R62, R72 ;  /* 0x0000003e0c1c723c */ /* 0x000fee0000041848 */
[----:B------:R-:W-:-:S04]  /*9fd0*/  FFMA.FTZ R13, R251, UR14, -R4 ;  /* 0x0000000efb0d7c23 */ /* 0x000fc80008010804 */
[----:B------:R-:W-:Y:S01]  /*9fe0*/  MUFU.EX2 R85, R13 ;  /* 0x0000000d00557308 */ /* 0x000fe20000000800 */
[----:B-1----:R-:W-:-:S07]  /*9ff0*/  FFMA.FTZ R0, R171, UR14, -R5 ;  /* 0x0000000eab007c23 */ /* 0x002fce0008010805 */
        /* <DEDUP_REMOVED lines=12> */
[C---:B------:R-:W-:Y:S06]  /*a0c0*/  HMMA.16816.F32.BF16 R72, R8.reuse, R66, R68 ;  /* 0x000000420848723c */ /* 0x040fec0000041844 */
[C---:B----4-:R-:W-:Y:S01]  /*a0d0*/  HMMA.16816.F32.BF16 R68, R8.reuse, R44, R56 ;  /* 0x0000002c0844723c */ /* 0x050fe20000041838 */
[--C-:B-1----:R-:W-:Y:S01]  /*a0e0*/  FFMA.FTZ R0, R212, UR14, -R4.reuse ;  /* 0x0000000ed4007c23 */ /* 0x102fe20008010804 */
[----:B------:R-:W1:Y:S03]  /*a0f0*/  LDSM.16.MT88.4 R56, [R135+0x10000] ;  /* 0x010000008738783b */ /* 0x000e660000004200 */
[----:B------:R3:W-:Y:S01]  /*a100*/  MUFU.EX2 R92, R0 ;  /* 0x00000000005c7308 */ /* 0x0007e20000000800 */
[C---:B------:R-:W-:Y:S01]  /*a110*/  HMMA.16816.F32.BF16 R64, R8.reuse, R46, R48 ;  /* 0x0000002e0840723c */ /* 0x040fe20000041830 */
[----:B------:R-:W-:Y:S05]  /*a120*/  LDSM.16.MT88.4 R44, [R226+0x10000] ;  /* 0x01000000e22c783b */ /* 0x000fea0000004200 */
[C---:B------:R-:W-:Y:S01]  /*a130*/  HMMA.16816.F32.BF16 R48, R8.reuse, R18, R24 ;  /* 0x000000120830723c */ /* 0x040fe20000041818 */
[----:B------:R-:W4:Y:S05]  /*a140*/  LDSM.16.MT88.4 R24, [R224+0x10000] ;  /* 0x01000000e018783b */ /* 0x000f2a0000004200 */
[----:B------:R-:W-:Y:S01]  /*a150*/  HMMA.16816.F32.BF16 R60, R8, R16, R32 ;  /* 0x00000010083c723c */ /* 0x000fe20000041820 */
[----:B------:R-:W4:Y:S01]  /*a160*/  LDSM.16.MT88.4 R16, [R225+0x10000] ;  /* 0x01000000e110783b */ /* 0x000f220000004200 */
[----:B---3--:R-:W-:-:S03]  /*a170*/  FFMA.FTZ R0, R216, UR14, -R4 ;  /* 0x0000000ed8007c23 */ /* 0x008fc60008010804 */
[----:B------:R-:W3:Y:S01]  /*a180*/  LDSM.16.MT88.4 R32, [R135+0x10800] ;  /* 0x010800008720783b */ /* 0x000ee20000004200 */
[C---:B-----5:R-:W-:Y:S01]  /*a190*/  HMMA.16816.F32.BF16 R40, R8.reuse, R20, R40 ;  /* 0x000000140828723c */ /* 0x060fe20000041828 */
[----:B------:R5:W1:Y:S05]  /*a1a0*/  MUFU.EX2 R91, R0 ;  /* 0x00000000005b7308 */ /* 0x000a6a0000000800 */
[----:B------:R-:W-:Y:S01]  /*a1b0*/  HMMA.16816.F32.BF16 R28, R8, R22, R28 ;  /* 0x00000016081c723c */ /* 0x000fe2000004181c */
[----:B------:R-:W-:Y:S06]  /*a1c0*/  LDSM.16.MT88.4 R20, [R224+0x10800] ;  /* 0x01080000e014783b */ /* 0x000fec0000004200 */
[----:B--2---:R-:W-:Y:S01]  /*a1d0*/  F2FP.BF16.F32.PACK_AB R9, R94, R98 ;  /* 0x000000625e09723e */ /* 0x004fe200000010ff */
[----:B-----5:R-:W-:Y:S01]  /*a1e0*/  FFMA.FTZ R0, R219, UR14, -R4 ;  /* 0x0000000edb007c23 */ /* 0x020fe20008010804 */
[----:B-1----:R-:W-:-:S03]  /*a1f0*/  F2FP.BF16.F32.PACK_AB R11, R91, R92 ;  /* 0x0000005c5b0b723e */ /* 0x002fc600000010ff */
[----:B------:R1:W-:Y:S02]  /*a200*/  MUFU.EX2 R90, R0 ;  /* 0x00000000005a7308 */ /* 0x0003e40000000800 */
[----:B-1----:R-:W-:-:S06]  /*a210*/  FFMA.FTZ R0, R197, UR14, -R5 ;  /* 0x0000000ec5007c23 */ /* 0x002fcc0008010805 */
        /* <DEDUP_REMOVED lines=8> */
[----:B-1----:R-:W-:Y:S01]  /*a2a0*/  FADD.FTZ R0, R193, R191 ;  /* 0x000000bfc1007221 */ /* 0x002fe20000010000 */
[----:B--2---:R-:W-:-:S03]  /*a2b0*/  F2FP.BF16.F32.PACK_AB R10, R86, R87 ;  /* 0x00000057560a723e */ /* 0x004fc600000010ff */
[----:B------:R-:W-:Y:S01]  /*a2c0*/  FADD.FTZ R12, R192, R0 ;  /* 0x00000000c00c7221 */ /* 0x000fe20000010000 */
[----:B------:R-:W-:Y:S01]  /*a2d0*/  FADD.FTZ R0, R173, R2 ;  /* 0x00000002ad007221 */ /* 0x000fe20000010000 */
[----:B------:R-:W-:Y:S02]  /*a2e0*/  FFMA.FTZ R2, R252, UR14, -R4 ;  /* 0x0000000efc027c23 */ /* 0x000fe40008010804 */
[----:B------:R-:W-:Y:S01]  /*a2f0*/  FADD.FTZ R12, R195, R12 ;  /* 0x0000000cc30c7221 */ /* 0x000fe20000010000 */
[----:B------:R-:W-:Y:S01]  /*a300*/  FADD.FTZ R13, R178, R0 ;  /* 0x00000000b20d7221 */ /* 0x000fe20000010000 */
[----:B------:R1:W-:Y:S01]  /*a310*/  MUFU.EX2 R83, R2 ;  /* 0x0000000200537308 */ /* 0x0003e20000000800 */
[----:B------:R-:W-:Y:S01]  /*a320*/  HMMA.16816.F32.BF16 R52, R8, R56, R52 ;  /* 0x000000380834723c */ /* 0x000fe20000041834 */
[----:B------:R-:W-:Y:S01]  /*a330*/  FADD.FTZ R0, R199, R12 ;  /* 0x0000000cc7007221 */ /* 0x000fe20000010000 */
[----:B------:R-:W-:Y:S01]  /*a340*/  FADD.FTZ R12, R184, R13 ;  /* 0x0000000db80c7221 */ /* 0x000fe20000010000 */
[----:B------:R-:W-:-:S02]  /*a350*/  FFMA.FTZ R13, R221, UR14, -R5 ;  /* 0x0000000edd0d7c23 */ /* 0x000fc40008010805 */
[----:B------:R-:W-:Y:S01]  /*a360*/  FADD.FTZ R0, R201, R0 ;  /* 0x00000000c9007221 */ /* 0x000fe20000010000 */
[----:B------:R-:W-:Y:S01]  /*a370*/  HMMA.16816.F32.BF16 R72, R8, R58, R72 ;  /* 0x0000003a0848723c */ /* 0x000fe20000041848 */
[----:B------:R-:W-:Y:S02]  /*a380*/  MUFU.EX2 R82, R13 ;  /* 0x0000000d00527308 */ /* 0x000fe40000000800 */
[----:B------:R-:W-:-:S03]  /*a390*/  FADD.FTZ R0, R203, R0 ;  /* 0x00000000cb007221 */ /* 0x000fc60000010000 */
[C---:B----4-:R-:W-:Y:S01]  /*a3a0*/  HMMA.16816.F32.BF16 R60, R8.reuse, R24, R60 ;  /* 0x00000018083c723c */ /* 0x050fe2000004183c */
[----:B------:R-:W-:Y:S01]  /*a3b0*/  FADD.FTZ R0, R206, R0 ;  /* 0x00000000ce007221 */ /* 0x000fe20000010000 */
[----:B-1----:R-:W-:Y:S01]  /*a3c0*/  FFMA.FTZ R2, R154, UR14, -R4 ;  /* 0x0000000e9a027c23 */ /* 0x002fe20008010804 */
[----:B------:R-:W-:Y:S02]  /*a3d0*/  IMAD.MOV.U32 R154, RZ, RZ, R84 ;  /* 0x000000ffff9a7224 */ /* 0x000fe400078e0054 */
[----:B------:R-:W-:Y:S01]  /*a3e0*/  FADD.FTZ R0, R207, R0 ;  /* 0x00000000cf007221 */ /* 0x000fe20000010000 */
[----:B------:R-:W-:Y:S01]  /*a3f0*/  HMMA.16816.F32.BF16 R56, R8, R26, R48 ;  /* 0x0000001a0838723c */ /* 0x000fe20000041830 */
[----:B------:R1:W2:Y:S01]  /*a400*/  MUFU.EX2 R84, R2 ;  /* 0x0000000200547308 */ /* 0x0002a20000000800 */
[----:B------:R-:W4:Y:S01]  /*a410*/  LDSM.16.MT88.4 R24, [R226+0x10800] ;  /* 0x01080000e218783b */ /* 0x000f220000004200 */
[----:B------:R-:W-:-:S03]  /*a420*/  FADD.FTZ R0, R208, R0 ;  /* 0x00000000d0007221 */ /* 0x000fc60000010000 */
[----:B------:R-:W-:Y:S01]  /*a430*/  HMMA.16816.F32.BF16 R68, R8, R44, R68 ;  /* 0x0000002c0844723c */ /* 0x000fe20000041844 */
[----:B------:R-:W-:-:S04]  /*a440*/  FADD.FTZ R0, R210, R0 ;  /* 0x00000000d2007221 */ /* 0x000fc80000010000 */
[----:B------:R-:W-:Y:S01]  /*a450*/  FADD.FTZ R0, R211, R0 ;  /* 0x00000000d3007221 */ /* 0x000fe20000010000 */
[C---:B------:R-:W-:Y:S03]  /*a460*/  HMMA.16816.F32.BF16 R64, R8.reuse, R46, R64 ;  /* 0x0000002e0840723c */ /* 0x040fe60000041840 */
[----:B------:R-:W-:Y:S01]  /*a470*/  FADD.FTZ R0, R213, R0 ;  /* 0x00000000d5007221 */ /* 0x000fe20000010000 */
[----:B-1----:R-:W-:Y:S01]  /*a480*/  FADD.FTZ R2, R185, R12 ;  /* 0x0000000cb9027221 */ /* 0x002fe20000010000 */
[----:B------:R-:W-:Y:S01]  /*a490*/  FFMA.FTZ R12, R248, UR14, -R5 ;  /* 0x0000000ef80c7c23 */ /* 0x000fe20008010805 */
[C---:B------:R-:W-:Y:S02]  /*a4a0*/  HMMA.16816.F32.BF16 R48, R8.reuse, R16, R40 ;  /* 0x000000100830723c */ /* 0x040fe40000041828 */
[----:B------:R-:W-:Y:S01]  /*a4b0*/  FADD.FTZ R2, R186, R2 ;  /* 0x00000002ba027221 */ /* 0x000fe20000010000 */
[----:B------:R1:W5:Y:S03]  /*a4c0*/  MUFU.EX2 R81, R12 ;  /* 0x0000000c00517308 */ /* 0x0003660000000800 */
[----:B------:R-:W-:Y:S01]  /*a4d0*/  FADD.FTZ R2, R188, R2 ;  /* 0x00000002bc027221 */ /* 0x000fe20000010000 */
[----:B------:R-:W-:Y:S01]  /*a4e0*/  HMMA.16816.F32.BF16 R28, R8, R18, R28 ;  /* 0x00000012081c723c */ /* 0x000fe2000004181c */
[----:B------:R-:W4:Y:S02]  /*a4f0*/  LDSM.16.MT88.4 R16, [R225+0x10800] ;  /* 0x01080000e110783b */ /* 0x000f240000004200 */
[----:B------:R-:W-:-:S04]  /*a500*/  FADD.FTZ R2, R177, R2 ;  /* 0x00000002b1027221 */ /* 0x000fc80000010000 */
[----:B------:R-:W-:Y:S01]  /*a510*/  FADD.FTZ R2, R176, R2 ;  /* 0x00000002b0027221 */ /* 0x000fe20000010000 */
[----:B------:R-:W-:Y:S02]  /*a520*/  F2FP.BF16.F32.PACK_AB R9, R85, R90 ;  /* 0x0000005a5509723e */ /* 0x000fe400000010ff */
[----:B--2---:R-:W-:Y:S01]  /*a530*/  F2FP.BF16.F32.PACK_AB R11, R84, R83 ;  /* 0x00000053540b723e */ /* 0x004fe200000010ff */
[----:B------:R-:W-:Y:S01]  /*a540*/  FADD.FTZ R2, R175, R2 ;  /* 0x00000002af027221 */ /* 0x000fe20000010000 */
[----:B-1----:R-:W-:Y:S01]  /*a550*/  FFMA.FTZ R12, R249, UR14, -R5 ;  /* 0x0000000ef90c7c23 */ /* 0x002fe20008010805 */
[----:B-----5:R-:W-:Y:S02]  /*a560*/  F2FP.BF16.F32.PACK_AB R8, R81, R82 ;  /* 0x000000525108723e */ /* 0x020fe400000010ff */
[----:B------:R-:W-:Y:S01]  /*a570*/  FADD.FTZ R2, R179, R2 ;  /* 0x00000002b3027221 */ /* 0x000fe20000010000 */
[----:B------:R1:W-:Y:S03]  /*a580*/  MUFU.EX2 R80, R12 ;  /* 0x0000000c00507308 */ /* 0x0003e60000000800 */
[----:B------:R-:W-:-:S04]  /*a590*/  FADD.FTZ R2, R162, R2 ;  /* 0x00000002a2027221 */ /* 0x000fc80000010000 */
[----:B------:R-:W-:Y:S01]  /*a5a0*/  FADD.FTZ R13, R159, R2 ;  /* 0x000000029f0d7221 */ /* 0x000fe20000010000 */
[----:B------:R-:W-:-:S04]  /*a5b0*/  FFMA.FTZ R2, R153, UR14, -R4 ;  /* 0x0000000e99027c23 */ /* 0x000fc80008010804 */
[----:B------:R-:W-:Y:S01]  /*a5c0*/  MUFU.EX2 R78, R2 ;  /* 0x00000002004e7308 */ /* 0x000fe20000000800 */
[----:B-1----:R-:W-:-:S07]  /*a5d0*/  FFMA.FTZ R12, R250, UR14, -R5 ;  /* 0x0000000efa0c7c23 */ /* 0x002fce0008010805 */
[----:B------:R1:W2:Y:S02]  /*a5e0*/  MUFU.EX2 R79, R12 ;  /* 0x0000000c004f7308 */ /* 0x0002a40000000800 */
[----:B-1----:R-:W-:Y:S01]  /*a5f0*/  FADD.FTZ R12, R215, R0 ;  /* 0x00000000d70c7221 */ /* 0x002fe20000010000 */
[----:B------:R-:W-:Y:S01]  /*a600*/  FFMA.FTZ R0, R154, UR14, -R4 ;  /* 0x0000000e9a007c23 */ /* 0x000fe20008010804 */
[----:B--2---:R-:W-:-:S04]  /*a610*/  F2FP.BF16.F32.PACK_AB R10, R79, R80 ;  /* 0x000000504f0a723e */ /* 0x004fc800000010ff */
[----:B------:R1:W2:Y:S03]  /*a620*/  MUFU.EX2 R77, R0 ;  /* 0x00000000004d7308 */ /* 0x0002a60000000800 */
[C---:B---3--:R-:W-:Y:S06]  /*a630*/  HMMA.16816.F32.BF16 R44, R8.reuse, R34, R72 ;  /* 0x00000022082c723c */ /* 0x048fec0000041848 */
[C---:B----4-:R-:W-:Y:S06]  /*a640*/  HMMA.16816.F32.BF16 R40, R8.reuse, R24, R68 ;  /* 0x000000180828723c */ /* 0x050fec0000041844 */
[----:B------:R-:W-:Y:S01]  /*a650*/  HMMA.16816.F32.BF16 R52, R8, R32, R52 ;  /* 0x000000200834723c */ /* 0x000fe20000041834 */
[----:B-1----:R-:W-:Y:S01]  /*a660*/  FADD.FTZ R0, R222, R12 ;  /* 0x0000000cde007221 */ /* 0x002fe20000010000 */
[----:B------:R-:W-:-:S03]  /*a670*/  FADD.FTZ R12, R165, R13 ;  /* 0x0000000da50c7221 */ /* 0x000fc60000010000 */
[----:B------:R-:W-:Y:S01]  /*a680*/  FADD.FTZ R0, R223, R0 ;  /* 0x00000000df007221 */ /* 0x000fe20000010000 */
[----:B------:R-:W-:Y:S01]  /*a690*/  FADD.FTZ R2, R164, R12 ;  /* 0x0000000ca4027221 */ /* 0x000fe20000010000 */
[----:B------:R-:W-:Y:S01]  /*a6a0*/  FFMA.FTZ R12, R169, UR14, -R4 ;  /* 0x0000000ea90c7c23 */ /* 0x000fe20008010804 */
[C---:B------:R-:W-:Y:S01]  /*a6b0*/  HMMA.16816.F32.BF16 R32, R8.reuse, R26, R64 ;  /* 0x0000001a0820723c */ /* 0x040fe20000041840 */
[----:B------:R-:W-:Y:S01]  /*a6c0*/  FADD.FTZ R0, R247, R0 ;  /* 0x00000000f7007221 */ /* 0x000fe20000010000 */
[----:B------:R-:W-:Y:S01]  /*a6d0*/  FADD.FTZ R2, R152, R2 ;  /* 0x0000000298027221 */ /* 0x000fe20000010000 */
[----:B------:R1:W-:Y:S01]  /*a6e0*/  MUFU.EX2 R76, R12 ;  /* 0x0000000c004c7308 */ /* 0x0003e20000000800 */
[----:B------:R-:W3:Y:S01]  /*a6f0*/  LDSM.16.MT88.4 R24, [R135+0x11000] ;  /* 0x011000008718783b */ /* 0x000ee20000004200 */
        /* <DEDUP_REMOVED lines=8> */
[C---:B------:R-:W-:Y:S01]  /*a780*/  HMMA.16816.F32.BF16 R56, R8.reuse, R22, R56 ;  /* 0x000000160838723c */ /* 0x040fe20000041838 */
[----:B------:R-:W4:Y:S01]  /*a790*/  LDSM.16.MT88.4 R20, [R226+0x11000] ;  /* 0x01100000e214783b */ /* 0x000f220000004200 */
[----:B------:R-:W-:Y:S01]  /*a7a0*/  FADD.FTZ R0, R218, R0 ;  /* 0x00000000da007221 */ /* 0x000fe20000010000 */
[----:B------:R-:W-:Y:S01]  /*a7b0*/  FADD.FTZ R2, R137, R2 ;  /* 0x0000000289027221 */ /* 0x000fe20000010000 */
[----:B-1----:R-:W-:Y:S02]  /*a7c0*/  FFMA.FTZ R12, R163, UR14, -R4 ;  /* 0x0000000ea30c7c23 */ /* 0x002fe40008010804 */
[----:B------:R-:W-:Y:S01]  /*a7d0*/  FADD.FTZ R0, R214, R0 ;  /* 0x00000000d6007221 */ /* 0x000fe20000010000 */
[----:B------:R-:W-:Y:S01]  /*a7e0*/  FADD.FTZ R2, R136, R2 ;  /* 0x0000000288027221 */ /* 0x000fe20000010000 */
[----:B------:R-:W-:Y:S01]  /*a7f0*/  HMMA.16816.F32.BF16 R48, R8, R16, R48 ;  /* 0x000000100830723c */ /* 0x000fe20000041830 */
[----:B------:R1:W5:Y:S01]  /*a800*/  MUFU.EX2 R72, R12 ;  /* 0x0000000c00487308 */ /* 0x0003620000000800 */
[----:B------:R-:W-:Y:S01]  /*a810*/  FADD.FTZ R0, R205, R0 ;  /* 0x00000000cd007221 */ /* 0x000fe20000010000 */
[----:B------:R-:W-:-:S03]  /*a820*/  FADD.FTZ R2, R138, R2 ;  /* 0x000000028a027221 */ /* 0x000fc60000010000 */
[----:B------:R-:W-:Y:S01]  /*a830*/  FADD.FTZ R0, R200, R0 ;  /* 0x00000000c8007221 */ /* 0x000fe20000010000 */
[----:B------:R-:W-:Y:S01]  /*a840*/  FADD.FTZ R2, R133, R2 ;  /* 0x0000000285027221 */ /* 0x000fe20000010000 */
[----:B------:R-:W-:Y:S01]  /*a850*/  HMMA.16816.F32.BF16 R28, R8, R18, R28 ;  /* 0x00000012081c723c */ /* 0x000fe2000004181c */
[----:B------:R-:W4:Y:S01]  /*a860*/  LDSM.16.MT88.4 R16, [R224+0x11000] ;  /* 0x01100000e010783b */ /* 0x000f220000004200 */
[----:B------:R-:W-:Y:S01]  /*a870*/  FADD.FTZ R0, R196, R0 ;  /* 0x00000000c4007221 */ /* 0x000fe20000010000 */
[----:B------:R-:W-:-:S03]  /*a880*/  FADD.FTZ R2, R126, R2 ;  /* 0x000000027e027221 */ /* 0x000fc60000010000 */
[----:B------:R-:W-:Y:S01]  /*a890*/  FADD.FTZ R0, R187, R0 ;  /* 0x00000000bb007221 */ /* 0x000fe20000010000 */
[----:B------:R-:W-:Y:S01]  /*a8a0*/  FADD.FTZ R2, R39, R2 ;  /* 0x0000000227027221 */ /* 0x000fe20000010000 */
[----:B--2---:R-:W-:Y:S01]  /*a8b0*/  F2FP.BF16.F32.PACK_AB R9, R78, R77 ;  /* 0x0000004d4e09723e */ /* 0x004fe200000010ff */
[----:B-1----:R-:W-:Y:S02]  /*a8c0*/  FFMA.FTZ R12, R158, UR14, -R5 ;  /* 0x0000000e9e0c7c23 */ /* 0x002fe40008010805 */
[----:B------:R-:W-:Y:S01]  /*a8d0*/  FADD.FTZ R2, R125, R2 ;  /* 0x000000027d027221 */ /* 0x000fe20000010000 */
[----:B------:R-:W-:Y:S01]  /*a8e0*/  FADD.FTZ R0, R183, R0 ;  /* 0x00000000b7007221 */ /* 0x000fe20000010000 */
[----:B-----5:R-:W-:Y:S01]  /*a8f0*/  F2FP.BF16.F32.PACK_AB R11, R72, R76 ;  /* 0x0000004c480b723e */ /* 0x020fe200000010ff */
[----:B------:R1:W-:Y:S01]  /*a900*/  MUFU.EX2 R68, R12 ;  /* 0x0000000c00447308 */ /* 0x0003e20000000800 */
[----:B------:R-:W-:Y:S01]  /*a910*/  FADD.FTZ R2, R38, R2 ;  /* 0x0000000226027221 */ /* 0x000fe20000010000 */
[----:B------:R-:W-:Y:S01]  /*a920*/  FADD.FTZ R0, R181, R0 ;  /* 0x00000000b5007221 */ /* 0x000fe20000010000 */
[----:B------:R-:W-:Y:S03]  /*a930*/  LDSM.16.MT88.4 R156, [R224+0x11800] ;  /* 0x01180000e09c783b */ /* 0x000fe60000004200 */
[----:B------:R-:W-:-:S04]  /*a940*/  FADD.FTZ R0, R168, R0 ;  /* 0x00000000a8007221 */ /* 0x000fc80000010000 */
[----:B------:R-:W-:-:S04]  /*a950*/  FADD.FTZ R0, R166, R0 ;  /* 0x00000000a6007221 */ /* 0x000fc80000010000 */
[----:B------:R-:W-:Y:S01]  /*a960*/  FADD.FTZ R0, R160, R0 ;  /* 0x00000000a0007221 */ /* 0x000fe20000010000 */
[----:B-1----:R-:W-:-:S03]  /*a970*/  FFMA.FTZ R12, R140, UR14, -R5 ;  /* 0x0000000e8c0c7c23 */ /* 0x002fc60008010805 */
[----:B------:R-:W-:Y:S01]  /*a980*/  FADD.FTZ R0, R151, R0 ;  /* 0x0000000097007221 */ /* 0x000fe20000010000 */
[----:B------:R1:W2:Y:S03]  /*a990*/  MUFU.EX2 R65, R12 ;  /* 0x0000000c00417308 */ /* 0x0002a60000000800 */
[----:B------:R-:W-:-:S04]  /*a9a0*/  FADD.FTZ R0, R148, R0 ;  /* 0x0000000094007221 */ /* 0x000fc80000010000 */
[----:B------:R-:W-:-:S04]  /*a9b0*/  FADD.FTZ R0, R146, R0 ;  /* 0x0000000092007221 */ /* 0x000fc80000010000 */
[----:B------:R-:W-:-:S04]  /*a9c0*/  FADD.FTZ R0, R131, R0 ;  /* 0x0000000083007221 */ /* 0x000fc80000010000 */
[----:B------:R-:W-:Y:S01]  /*a9d0*/  FADD.FTZ R0, R130, R0 ;  /* 0x0000000082007221 */ /* 0x000fe20000010000 */
[----:B-1----:R-:W-:-:S03]  /*a9e0*/  FFMA.FTZ R12, R132, UR14, -R5 ;  /* 0x0000000e840c7c23 */ /* 0x002fc60008010805 */
[----:B------:R-:W-:Y:S01]  /*a9f0*/  FADD.FTZ R0, R127, R0 ;  /* 0x000000007f007221 */ /* 0x000fe20000010000 */
[----:B--2---:R-:W-:Y:S01]  /*aa00*/  F2FP.BF16.F32.PACK_AB R8, R65, R68 ;  /* 0x000000444108723e */ /* 0x004fe200000010ff */
[----:B------:R1:W-:Y:S02]  /*aa10*/  MUFU.EX2 R64, R12 ;  /* 0x0000000c00407308 */ /* 0x0003e40000000800 */
[----:B------:R-:W-:-:S04]  /*aa20*/  FADD.FTZ R0, R124, R0 ;  /* 0x000000007c007221 */ /* 0x000fc80000010000 */
        /* <DEDUP_REMOVED lines=15> */
[----:B---3--:R-:W-:Y:S01]  /*ab20*/  HMMA.16816.F32.BF16 R52, R8, R24, R52 ;  /* 0x000000180834723c */ /* 0x008fe20000041834 */
[----:B------:R-:W-:-:S04]  /*ab30*/  FADD.FTZ R0, R98, R0 ;  /* 0x0000000062007221 */ /* 0x000fc80000010000 */
[----:B------:R-:W-:Y:S01]  /*ab40*/  FADD.FTZ R0, R94, R0 ;  /* 0x000000005e007221 */ /* 0x000fe20000010000 */
[C---:B----4-:R-:W-:Y:S03]  /*ab50*/  HMMA.16816.F32.BF16 R40, R8.reuse, R20, R40 ;  /* 0x000000140828723c */ /* 0x050fe60000041828 */
[----:B------:R-:W-:Y:S01]  /*ab60*/  FADD.FTZ R0, R92, R0 ;  /* 0x000000005c007221 */ /* 0x000fe20000010000 */
[----:B-1----:R-:W-:Y:S01]  /*ab70*/  FADD.FTZ R12, R37, R2 ;  /* 0x00000002250c7221 */ /* 0x002fe20000010000 */
[----:B------:R-:W-:Y:S02]  /*ab80*/  FFMA.FTZ R2, R144, UR14, -R4 ;  /* 0x0000000e90027c23 */ /* 0x000fe40008010804 */
[----:B------:R-:W-:Y:S01]  /*ab90*/  FADD.FTZ R0, R91, R0 ;  /* 0x000000005b007221 */ /* 0x000fe20000010000 */
[----:B------:R-:W-:Y:S01]  /*aba0*/  HMMA.16816.F32.BF16 R148, R8, R16, R60 ;  /* 0x000000100894723c */ /* 0x000fe2000004183c */
[----:B------:R1:W2:Y:S02]  /*abb0*/  MUFU.EX2 R37, R2 ;  /* 0x0000000200257308 */ /* 0x0002a40000000800 */
[----:B------:R-:W-:-:S03]  /*abc0*/  FADD.FTZ R0, R90, R0 ;  /* 0x000000005a007221 */ /* 0x000fc60000010000 */
[----:B------:R-:W-:Y:S01]  /*abd0*/  HMMA.16816.F32.BF16 R44, R8, R26, R44 ;  /* 0x0000001a082c723c */ /* 0x000fe2000004182c */
[----:B------:R-:W-:-:S04]  /*abe0*/  FADD.FTZ R0, R85, R0 ;  /* 0x0000000055007221 */ /* 0x000fc80000010000 */
[----:B------:R-:W-:Y:S01]  /*abf0*/  FADD.FTZ R0, R83, R0 ;  /* 0x0000000053007221 */ /* 0x000fe20000010000 */
[----:B------:R-:W-:Y:S03]  /*ac00*/  HMMA.16816.F32.BF16 R32, R8, R22, R32 ;  /* 0x000000160820723c */ /* 0x000fe60000041820 */
[----:B------:R-:W-:-:S03]  /*ac10*/  FADD.FTZ R0, R84, R0 ;  /* 0x0000000054007221 */ /* 0x000fc60000010000 */
[----:B------:R-:W-:Y:S01]  /*ac20*/  HMMA.16816.F32.BF16 R16, R8, R18, R56 ;  /* 0x000000120810723c */ /* 0x000fe20000041838 */
[----:B-1----:R-:W-:Y:S01]  /*ac30*/  FADD.FTZ R2, R120, R12 ;  /* 0x0000000c78027221 */ /* 0x002fe20000010000 */
[--C-:B------:R-:W-:Y:S01]  /*ac40*/  FFMA.FTZ R12, R141, UR14, -R4.reuse ;  /* 0x0000000e8d0c7c23 */ /* 0x100fe20008010804 */
[----:B------:R-:W-:Y:S01]  /*ac50*/  FFMA.FTZ R4, R139, UR14, -R4 ;  /* 0x0000000e8b047c23 */ /* 0x000fe20008010804 */
[----:B------:R-:W-:Y:S01]  /*ac60*/  FADD.FTZ R0, R77, R0 ;  /* 0x000000004d007221 */ /* 0x000fe20000010000 */
[----:B------:R-:W-:Y:S01]  /*ac70*/  FADD.FTZ R2, R119, R2 ;  /* 0x0000000277027221 */ /* 0x000fe20000010000 */
[----:B------:R1:W3:Y:S01]  /*ac80*/  MUFU.EX2 R25, R12 ;  /* 0x0000000c00197308 */ /* 0x0002e20000000800 */
[----:B--2---:R-:W-:Y:S01]  /*ac90*/  F2FP.BF16.F32.PACK_AB R161, R37, R38 ;  /* 0x0000002625a1723e */ /* 0x004fe200000010ff */
[----:B------:R-:W-:Y:S01]  /*aca0*/  FADD.FTZ R0, R78, R0 ;  /* 0x000000004e007221 */ /* 0x000fe20000010000 */
[----:B------:R-:W-:-:S03]  /*acb0*/  FADD.FTZ R2, R121, R2 ;  /* 0x0000000279027221 */ /* 0x000fc60000010000 */
[----:B------:R-:W-:Y:S01]  /*acc0*/  FADD.FTZ R0, R76, R0 ;  /* 0x000000004c007221 */ /* 0x000fe20000010000 */
[----:B------:R-:W-:Y:S01]  /*acd0*/  FADD.FTZ R2, R115, R2 ;  /* 0x0000000273027221 */ /* 0x000fe20000010000 */
[----:B------:R2:W4:Y:S02]  /*ace0*/  MUFU.EX2 R24, R4 ;  /* 0x0000000400187308 */ /* 0x0005240000000800 */
[----:B------:R-:W-:Y:S01]  /*acf0*/  FADD.FTZ R0, R72, R0 ;  /* 0x0000000048007221 */ /* 0x000fe20000010000 */
[----:B------:R-:W-:-:S03]  /*ad00*/  FADD.FTZ R2, R114, R2 ;  /* 0x0000000272027221 */ /* 0x000fc60000010000 */
[----:B------:R-:W-:Y:S01]  /*ad10*/  FADD.FTZ R0, R38, R0 ;  /* 0x0000000026007221 */ /* 0x000fe20000010000 */
[----:B------:R-:W-:Y:S01]  /*ad20*/  FADD.FTZ R2, R113, R2 ;  /* 0x0000000271027221 */ /* 0x000fe20000010000 */
[----:B-1----:R-:W1:Y:S02]  /*ad30*/  LDSM.16.MT88.4 R12, [R225+0x11000] ;  /* 0x01100000e10c783b */ /* 0x002e640000004200 */
[----:B------:R-:W-:Y:S01]  /*ad40*/  FADD.FTZ R0, R37, R0 ;  /* 0x0000000025007221 */ /* 0x000fe20000010000 */
[----:B------:R-:W-:-:S03]  /*ad50*/  FADD.FTZ R2, R112, R2 ;  /* 0x0000000270027221 */ /* 0x000fc60000010000 */
[----:B---3--:R-:W-:Y:S01]  /*ad60*/  FADD.FTZ R0, R25, R0 ;  /* 0x0000000019007221 */ /* 0x008fe20000010000 */
[----:B------:R-:W-:Y:S01]  /*ad70*/  FADD.FTZ R2, R108, R2 ;  /* 0x000000026c027221 */ /* 0x000fe20000010000 */
[----:B--2---:R-:W-:Y:S01]  /*ad80*/  FFMA.FTZ R4, R147, UR14, -R5 ;  /* 0x0000000e93047c23 */ /* 0x004fe20008010805 */
[----:B----4-:R-:W-:Y:S02]  /*ad90*/  F2FP.BF16.F32.PACK_AB R163, R24, R25 ;  /* 0x0000001918a3723e */ /* 0x010fe400000010ff */
        /* <DEDUP_REMOVED lines=8> */
[----:B------:R-:W2:Y:S01]  /*ae20*/  LDSM.16.MT88.4 R144, [R135+0x11800] ;  /* 0x011800008790783b */ /* 0x000ea20000004200 */
[----:B------:R3:W4:Y:S02]  /*ae30*/  MUFU.EX2 R20, R4 ;  /* 0x0000000400147308 */ /* 0x0007240000000800 */
[----:B------:R-:W-:-:S04]  /*ae40*/  FADD.FTZ R2, R102, R2 ;  /* 0x0000000266027221 */ /* 0x000fc80000010000 */
[----:B------:R-:W-:Y:S01]  /*ae50*/  FADD.FTZ R2, R97, R2 ;  /* 0x0000000261027221 */ /* 0x000fe20000010000 */
[----:B-1----:R-:W-:Y:S03]  /*ae60*/  HMMA.16816.F32.BF16 R164, R8, R12, R48 ;  /* 0x0000000c08a4723c */ /* 0x002fe60000041830 */
[----:B------:R-:W-:-:S04]  /*ae70*/  FADD.FTZ R2, R96, R2 ;  /* 0x0000000260027221 */ /* 0x000fc80000010000 */
[----:B------:R-:W-:Y:S01]  /*ae80*/  FADD.FTZ R2, R93, R2 ;  /* 0x000000025d027221 */ /* 0x000fe20000010000 */
[----:B------:R-:W-:Y:S01]  /*ae90*/  HMMA.16816.F32.BF16 R28, R8, R14, R28 ;  /* 0x0000000e081c723c */ /* 0x000fe2000004181c */
[----:B------:R-:W1:Y:S02]  /*aea0*/  LDSM.16.MT88.4 R8, [R225+0x11800] ;  /* 0x01180000e108783b */ /* 0x000e640000004200 */
[----:B------:R-:W-:Y:S01]  /*aeb0*/  FADD.FTZ R2, R95, R2 ;  /* 0x000000025f027221 */ /* 0x000fe20000010000 */
[--C-:B---3--:R-:W-:Y:S01]  /*aec0*/  FFMA.FTZ R4, R143, UR14, -R5.reuse ;  /* 0x0000000e8f047c23 */ /* 0x108fe20008010805 */
[----:B------:R-:W-:Y:S01]  /*aed0*/  FFMA.FTZ R5, R142, UR14, -R5 ;  /* 0x0000000e8e057c23 */ /* 0x000fe20008010805 */
[----:B----4-:R-:W-:Y:S01]  /*aee0*/  F2FP.BF16.F32.PACK_AB R160, R20, R21 ;  /* 0x0000001514a0723e */ /* 0x010fe200000010ff */
[----:B------:R-:W-:-:S03]  /*aef0*/  FADD.FTZ R2, R89, R2 ;  /* 0x0000000259027221 */ /* 0x000fc60000010000 */
[----:B------:R-:W-:Y:S01]  /*af00*/  MUFU.EX2 R4, R4 ;  /* 0x0000000400047308 */ /* 0x000fe20000000800 */
[----:B------:R-:W-:-:S04]  /*af10*/  FADD.FTZ R2, R88, R2 ;  /* 0x0000000258027221 */ /* 0x000fc80000010000 */
[----:B------:R-:W-:-:S03]  /*af20*/  FADD.FTZ R2, R87, R2 ;  /* 0x0000000257027221 */ /* 0x000fc60000010000 */
[----:B------:R-:W3:Y:S01]  /*af30*/  MUFU.EX2 R5, R5 ;  /* 0x0000000500057308 */ /* 0x000ee20000000800 */
[----:B------:R-:W-:-:S04]  /*af40*/  FADD.FTZ R2, R86, R2 ;  /* 0x0000000256027221 */ /* 0x000fc80000010000 */
[----:B------:R-:W-:-:S04]  /*af50*/  FADD.FTZ R2, R82, R2 ;  /* 0x0000000252027221 */ /* 0x000fc80000010000 */
[----:B------:R-:W-:-:S04]  /*af60*/  FADD.FTZ R2, R81, R2 ;  /* 0x0000000251027221 */ /* 0x000fc80000010000 */
[----:B------:R-:W-:-:S04]  /*af70*/  FADD.FTZ R2, R80, R2 ;  /* 0x0000000250027221 */ /* 0x000fc80000010000 */
[----:B------:R-:W-:Y:S01]  /*af80*/  FADD.FTZ R2, R79, R2 ;  /* 0x000000024f027221 */ /* 0x000fe20000010000 */
[----:B---3--:R-:W-:-:S03]  /*af90*/  F2FP.BF16.F32.PACK_AB R162, R5, R4 ;  /* 0x0000000405a2723e */ /* 0x008fc600000010ff */
        /* <DEDUP_REMOVED lines=13> */
[C---:B------:R-:W-:Y:S04]  /*b070*/  HMMA.16816.F32.BF16 R152, R160.reuse, R154, R32 ;  /* 0x0000009aa098723c */ /* 0x040fe80000041820 */
[----:B------:R2:W-:Y:S02]  /*b080*/  STL [R1+0x10], R0 ;  /* 0x0000100001007387 */ /* 0x0005e40000100800 */
[C---:B------:R-:W-:Y:S02]  /*b090*/  HMMA.16816.F32.BF16 R156, R160.reuse, R158, R16 ;  /* 0x0000009ea09c723c */ /* 0x040fe40000041810 */
[----:B------:R2:W-:Y:S04]  /*b0a0*/  STL [R1+0x14], R4 ;  /* 0x0000140401007387 */ /* 0x0005e80000100800 */
        /* <DEDUP_REMOVED lines=9> */
[----:B------:R-:W-:-:S04]  /*b140*/  USHF.L.U32 UR4, UR21, 0x8, URZ ;  /* 0x0000000815047899 */ /* 0x000fc8000800063f */
[----:B------:R-:W-:Y:S02]  /*b150*/  UIADD3 UR5, UR4, 0x100, URZ ;  /* 0x0000010004057890 */ /* 0x000fe4000fffe03f */
[----:B------:R-:W-:-:S04]  /*b160*/  IMAD.U32 R8, RZ, RZ, UR4 ;  /* 0x00000004ff087e24 */ /* 0x000fc8000f8e00ff */
[----:B------:R-:W-:Y:S02]  /*b170*/  MOV R2, UR5 ;  /* 0x0000000500027c02 */ /* 0x000fe40008000f00 */
[----:B------:R-:W-:Y:S02]  /*b180*/  IABS R8, R8 ;  /* 0x0000000800087213 */ /* 0x000fe40000000000 */
[----:B------:R-:W-:Y:S02]  /*b190*/  IABS R2, R2 ;  /* 0x0000000200027213 */ /* 0x000fe40000000000 */
[----:B-1----:R-:W-:-:S04]  /*b1a0*/  IABS R10, R11 ;  /* 0x0000000b000a7213 */ /* 0x002fc80000000000 */
[----:B--2---:R-:W1:Y:S08]  /*b1b0*/  I2F.RP R4, R10 ;  /* 0x0000000a00047306 */ /* 0x004e700000209400 */
        /* <DEDUP_REMOVED lines=24> */
[----:B------:R-:W-:Y:S01]  /*b340*/  LOP3.LUT R5, R11, UR4, RZ, 0x3c, !PT ;  /* 0x000000040b057c12 */ /* 0x000fe2000f8e3cff */
[----:B------:R-:W-:Y:S01]  /*b350*/  ULDC.64 UR4, c[0x0][0x238] ;  /* 0x00008e0000047ab9 */ /* 0x000fe20000000a00 */
        /* <DEDUP_REMOVED lines=29> */
.L_x_2326:
[----:B------:R-:W-:-:S04]  /*b530*/  ULEA UR4, -UR6, URZ, 0x8 ;  /* 0x0000003f06047291 */ /* 0x000fc8000f8e413f */
[----:B------:R-:W-:Y:S02]  /*b540*/  USHF.R.S32.HI UR5, URZ, 0x1f, UR4 ;  /* 0x0000001f3f057899 */ /* 0x000fe40008011404 */
[----:B--2---:R-:W-:-:S04]  /*b550*/  MOV R0, UR4 ;  /* 0x0000000400007c02 */ /* 0x004fc80008000f00 */
[----:B------:R-:W-:-:S07]  /*b560*/  MOV R2, UR5 ;  /* 0x0000000500027c02 */ /* 0x000fce0008000f00 */
.L_x_2327:
[----:B------:R-:W2:Y:S04]  /*b570*/  LDL.LU R15, [R1] ;  /* 0x00000000010f7983 */ /* 0x000ea80000300800 */
[----:B------:R-:W3:Y:S04]  /*b580*/  LDL.LU R14, [R1+0x4] ;  /* 0x00000400010e7983 */ /* 0x000ee80000300800 */
[----:B------:R-:W4:Y:S01]  /*b590*/  LDL.LU R20, [R1+0x18] ;  /* 0x0000180001147983 */ /* 0x000f220000300800 */
[----:B------:R-:W-:Y:S02]  /*b5a0*/  USHF.L.U32 UR4, UR6, 0x5, URZ ;  /* 0x0000000506047899 */ /* 0x000fe4000800063f */
[----:B------:R-:W-:-:S02]  /*b5b0*/  USHF.L.U64.HI UR7, UR6, 0x5, UR7 ;  /* 0x0000000506077899 */ /* 0x000fc40008010207 */
[----:B------:R-:W-:Y:S01]  /*b5c0*/  UISETP.GE.AND UP0, UPT, UR13, 0x3, UPT ;  /* 0x000000030d00788c */ /* 0x000fe2000bf06270 */
[----:B---3--:R-:W-:-:S04]  /*b5d0*/  LEA R14, P1, R0, R14, 0x1 ;  /* 0x0000000e000e7211 */ /* 0x008fc800078208ff */
[----:B--2---:R-:W-:Y:S01]  /*b5e0*/  LEA.HI.X R15, R0, R15, R2, 0x1, P1 ;  /* 0x0000000f000f7211 */ /* 0x004fe200008f0c02 */
[----:B----4-:R-:W-:Y:S01]  /*b5f0*/  IMAD.MOV.U32 R32, RZ, RZ, R20 ;  /* 0x000000ffff207224 */ /* 0x010fe200078e0014 */
[----:B------:R-:W-:Y:S01]  /*b600*/  IADD3 R12, P1, R14, UR4, RZ ;  /* 0x000000040e0c7c10 */ /* 0x000fe2000ff3e0ff */
[----:B------:R1:W-:Y:S01]  /*b610*/  STL [R1+0x4], R14 ;  /* 0x0000040e01007387 */ /* 0x0003e20000100800 */
[----:B------:R-:W-:Y:S02]  /*b620*/  VIADD R0, R229, 0x1800 ;  /* 0x00001800e5007836 */ /* 0x000fe40000000000 */
[----:B------:R-:W-:Y:S01]  /*b630*/  IADD3.X R13, R15, UR7, RZ, P1, !PT ;  /* 0x000000070f0d7c10 */ /* 0x000fe20008ffe4ff */
[----:B------:R-:W-:Y:S01]  /*b640*/  @!PT LDS RZ, [RZ] ;  /* 0x00000000fffff984 */ /* 0x000fe20000000800 */
[----:B------:R-:W-:Y:S01]  /*b650*/  @!PT LDS RZ, [RZ] ;  /* 0x00000000fffff984 */ /* 0x000fe20000000800 */
[----:B------:R-:W-:Y:S01]  /*b660*/  @!PT LDS RZ, [RZ] ;  /* 0x00000000fffff984 */ /* 0x000fe20000000800 */
[----:B------:R1:W-:Y:S01]  /*b670*/  LDGSTS.E.BYPASS.LTC128B.128 [R243+0xa000], desc[UR16][R14.64] ;  /* 0x0a0000000ef37fae */ /* 0x0003e2000b901d50 */
[----:B------:R-:W-:Y:S01]  /*b680*/  IADD3 R10, P1, R12, UR4, RZ ;  /* 0x000000040c0a7c10 */ /* 0x000fe2000ff3e0ff */
[----:B------:R-:W-:Y:S02]  /*b690*/  VIADD R2, R229, 0x1000 ;  /* 0x00001000e5027836 */ /* 0x000fe40000000000 */
[----:B------:R2:W-:Y:S01]  /*b6a0*/  STL [R1], R15 ;  /* 0x0000000f01007387 */ /* 0x0005e20000100800 */
[----:B------:R-:W-:-:S02]  /*b6b0*/  IADD3.X R11, R13, UR7, RZ, P1, !PT ;  /* 0x000000070d0b7c10 */ /* 0x000fc40008ffe4ff */
        /* <DEDUP_REMOVED lines=29> */
[----:B------:R-:W-:Y:S01]  /*b890*/  LDGSTS.E.BYPASS.LTC128B.128 [R243+0xf800], desc[UR16][R12.64] ;  /* 0x0f8000000cf37fae */ /* 0x000fe2000b901d50 */
[----:B------:R-:W-:Y:S02]  /*b8a0*/  IADD3.X R11, R13, UR7, RZ, P1, !PT ;  /* 0x000000070d0b7c10 */ /* 0x000fe40008ffe4ff */
[----:B-----5:R-:W-:-:S03]  /*b8b0*/  IADD3 R8, P1, R10, UR4, RZ ;  /* 0x000000040a087c10 */ /* 0x020fc6000ff3e0ff */
[----:B------:R-:W-:Y:S01]  /*b8c0*/  LDGSTS.E.BYPASS.LTC128B.128 [R243+0x10000], desc[UR16][R10.64] ;  /* 0x100000000af37fae */ /* 0x000fe2000b901d50 */
[----:B------:R-:W-:Y:S02]  /*b8d0*/  IADD3.X R9, R11, UR7, RZ, P1, !PT ;  /* 0x000000070b097c10 */ /* 0x000fe40008ffe4ff */
[----:B------:R-:W-:-:S03]  /*b8e0*/  IADD3 R4, P1, R8, UR4, RZ ;  /* 0x0000000408047c10 */ /* 0x000fc6000ff3e0ff */
[----:B------:R2:W-:Y:S01]  /*b8f0*/  LDGSTS.E.BYPASS.LTC128B.128 [R243+0x10800], desc[UR16][R8.64] ;  /* 0x1080000008f37fae */ /* 0x0005e2000b901d50 */
[----:B------:R-:W-:-:S05]  /*b900*/  IADD3.X R5, R9, UR7, RZ, P1, !PT ;  /* 0x0000000709057c10 */ /* 0x000fca0008ffe4ff */
[----:B------:R3:W-:Y:S01]  /*b910*/  LDGSTS.E.BYPASS.LTC128B.128 [R243+0x11000], desc[UR16][R4.64] ;  /* 0x1100000004f37fae */ /* 0x0007e2000b901d50 */
[----:B-1----:R-:W-:Y:S01]  /*b920*/  IADD3 R14, P1, R4, UR4, RZ ;  /* 0x00000004040e7c10 */ /* 0x002fe2000ff3e0ff */
[----:B------:R-:W-:-:S03]  /*b930*/  USHF.L.U32 UR4, UR21, 0x8, URZ ;  /* 0x0000000815047899 */ /* 0x000fc6000800063f */
[----:B------:R-:W-:-:S05]  /*b940*/  IADD3.X R15, R5, UR7, RZ, P1, !PT ;  /* 0x00000007050f7c10 */ /* 0x000fca0008ffe4ff */
[----:B------:R1:W-:Y:S04]  /*b950*/  LDGSTS.E.BYPASS.LTC128B.128 [R243+0x11800], desc[UR16][R14.64] ;  /* 0x118000000ef37fae */ /* 0x0003e8000b901d50 */
[----:B------:R-:W-:Y:S04]  /*b960*/  LDSM.16.M88.4 R20, [R230] ;  /* 0x00000000e614783b */ /* 0x000fe80000000200 */
[----:B------:R-:W-:Y:S04]  /*b970*/  LDSM.16.M88.4 R28, [R134+0x3000] ;  /* 0x00300000861c783b */ /* 0x000fe80000000200 */
[----:B--2---:R-:W2:Y:S01]  /*b980*/  LDSM.16.M88.4 R8, [R134+0x2000] ;  /* 0x002000008608783b */ /* 0x004ea20000000200 */
[----:B---3--:R-:W-:-:S03]  /*b990*/  VIADD R4, R229, 0x800 ;  /* 0x00000800e5047836 */ /* 0x008fc60000000000 */
[----:B------:R-:W3:Y:S04]  /*b9a0*/  LDSM.16.M88.4 R24, [R134+0x2800] ;  /* 0x002800008618783b */ /* 0x000ee80000000200 */
[----:B------:R4:W-:Y:S04]  /*b9b0*/  LDSM.16.M88.4 R16, [R32] ;  /* 0x000000002010783b */ /* 0x0009e80000000200 */
[----:B------:R-:W5:Y:S04]  /*b9c0*/  LDSM.16.M88.4 R56, [R228+0x2000] ;  /* 0x00200000e438783b */ /* 0x000f680000000200 */
[----:B------:R-:W5:Y:S04]  /*b9d0*/  LDSM.16.M88.4 R52, [R228+0x3000] ;  /* 0x00300000e434783b */ /* 0x000f680000000200 */
[----:B------:R-:W5:Y:S04]  /*b9e0*/  LDSM.16.M88.4 R60, [R228+0x2800] ;  /* 0x00280000e43c783b */ /* 0x000f680000000200 */
[----:B-1----:R-:W-:Y:S04]  /*b9f0*/  LDSM.16.M88.4 R12, [R232] ;  /* 0x00000000e80c783b */ /* 0x002fe80000000200 */
[----:B------:R-:W1:Y:S04]  /*ba00*/  LDSM.16.M88.4 R76, [R229] ;  /* 0x00000000e54c783b */ /* 0x000e680000000200 */
[----:B------:R-:W1:Y:S04]  /*ba10*/  LDSM.16.M88.4 R68, [R134+0x3800] ;  /* 0x003800008644783b */ /* 0x000e680000000200 */
[----:B------:R-:W-:Y:S01]  /*ba20*/  LDSM.16.M88.4 R88, [R227] ;  /* 0x00000000e358783b */ /* 0x000fe20000000200 */
[C---:B--2---:R-:W-:Y:S03]  /*ba30*/  HMMA.16816.F32.BF16 R44, R20.reuse, R8, RZ ;  /* 0x00000008142c723c */ /* 0x044fe600000418ff */
[----:B------:R-:W-:Y:S04]  /*ba40*/  LDSM.16.M88.4 R116, [R134+0x4800] ;  /* 0x004800008674783b */ /* 0x000fe80000000200 */
[----:B------:R-:W-:Y:S01]  /*ba50*/  LDSM.16.M88.4 R64, [R4] ;  /* 0x000000000440783b */ /* 0x000fe20000000200 */
[C---:B------:R-:W-:Y:S03]  /*ba60*/  HMMA.16816.F32.BF16 R48, R20.reuse, R10, RZ ;  /* 0x0000000a1430723c */ /* 0x040fe600000418ff */
[----:B------:R-:W-:Y:S03]  /*ba70*/  LDSM.16.M88.4 R124, [R228+0x4800] ;  /* 0x00480000e47c783b */ /* 0x000fe60000000200 */
[C---:B------:R-:W-:Y:S01]  /*ba80*/  HMMA.16816.F32.BF16 R8, R20.reuse, R30, RZ ;  /* 0x0000001e1408723c */ /* 0x040fe200000418ff */
[----:B------:R2:W-:Y:S04]  /*ba90*/  LDSM.16.M88.4 R92, [R0] ;  /* 0x00000000005c783b */ /* 0x0005e80000000200 */
[----:B------:R-:W-:Y:S01]  /*baa0*/  LDSM.16.M88.4 R80, [R227+0x800] ;  /* 0x00080000e350783b */ /* 0x000fe20000000200 */
[C---:B---3--:R-:W-:Y:S03]  /*bab0*/  HMMA.16816.F32.BF16 R40, R20.reuse, R24, RZ ;  /* 0x000000181428723c */ /* 0x048fe600000418ff */
[----:B------:R-:W-:Y:S03]  /*bac0*/  LDSM.16.M88.4 R72, [R2] ;  /* 0x000000000248783b */ /* 0x000fe60000000200 */
[C---:B----4-:R-:W-:Y:S01]  /*bad0*/  HMMA.16816.F32.BF16 R32, R20.reuse, R26, RZ ;  /* 0x0000001a1420723c */ /* 0x050fe200000418ff */
[----:B------:R-:W0:Y:S05]  /*bae0*/  LDGDEPBAR ;  /* 0x00000000000079af */ /* 0x000e2a0000000000 */
[----:B------:R-:W-:Y:S06]  /*baf0*/  HMMA.16816.F32.BF16 R24, R20, R28, RZ ;  /* 0x0000001c1418723c */ /* 0x000fec00000418ff */
[----:B-----5:R-:W-:Y:S01]  /*bb00*/  HMMA.16816.F32.BF16 R28, R16, R56, R44 ;  /* 0x00000038101c723c */ /* 0x020fe2000004182c */
[----:B------:R-:W3:Y:S01]  /*bb10*/  LDSM.16.M88.4 R44, [R134+0x4000] ;  /* 0x00400000862c783b */ /* 0x000ee20000000200 */
[----:B--2---:R-:W-:-:S04]  /*bb20*/  VIADD R0, R229, 0x2000 ;  /* 0x00002000e5007836 */ /* 0x004fc80000000000 */
[C---:B------:R-:W-:Y:S01]  /*bb30*/  HMMA.16816.F32.BF16 R96, R16.reuse, R54, R8 ;  /* 0x000000361060723c */ /* 0x040fe20000041808 */
[----:B------:R-:W2:Y:S04]  /*bb40*/  LDSM.16.M88.4 R8, [R233] ;  /* 0x00000000e908783b */ /* 0x000ea80000000200 */
[----:B------:R-:W-:Y:S01]  /*bb50*/  LDSM.16.M88.4 R112, [R0] ;  /* 0x000000000070783b */ /* 0x000fe20000000200 */
[C---:B------:R-:W-:Y:S06]  /*bb60*/  HMMA.16816.F32.BF16 R108, R16.reuse, R60, R40 ;  /* 0x0000003c106c723c */ /* 0x040fec0000041828 */
[C---:B------:R-:W-:Y:S01]  /*bb70*/  HMMA.16816.F32.BF16 R104, R16.reuse, R62, R32 ;  /* 0x0000003e1068723c */ /* 0x040fe20000041820 */
[----:B------:R-:W4:Y:S05]  /*bb80*/  LDSM.16.M88.4 R60, [R228+0x3800] ;  /* 0x00380000e43c783b */ /* 0x000f2a0000000200 */
[----:B------:R-:W-:Y:S01]  /*bb90*/  HMMA.16816.F32.BF16 R56, R16, R58, R48 ;  /* 0x0000003a1038723c */ /* 0x000fe20000041830 */
[----:B------:R-:W5:Y:S05]  /*bba0*/  LDSM.16.M88.4 R48, [R228+0x4000] ;  /* 0x00400000e430783b */ /* 0x000f6a0000000200 */
[----:B-1----:R-:W-:Y:S06]  /*bbb0*/  HMMA.16816.F32.BF16 R32, R12, R76, R28 ;  /* 0x0000004c0c20723c */ /* 0x002fec000004181c */
[C---:B------:R-:W-:Y:S06]  /*bbc0*/  HMMA.16816.F32.BF16 R40, R20.reuse, R68, RZ ;  /* 0x000000441428723c */ /* 0x040fec00000418ff */
[----:B------:R-:W-:Y:S06]  /*bbd0*/  HMMA.16816.F32.BF16 R28, R20, R70, RZ ;  /* 0x00000046141c723c */ /* 0x000fec00000418ff */
[----:B------:R-:W-:Y:S06]  /*bbe0*/  HMMA.16816.F32.BF16 R100, R16, R52, R24 ;  /* 0x000000341064723c */ /* 0x000fec0000041818 */
[C---:B---3--:R-:W-:Y:S06]  /*bbf0*/  HMMA.16816.F32.BF16 R24, R20.reuse, R44, RZ ;  /* 0x0000002c1418723c */ /* 0x048fec00000418ff */
[----:B------:R-:W-:Y:S06]  /*bc00*/  HMMA.16816.F32.BF16 R44, R20, R46, RZ ;  /* 0x0000002e142c723c */ /* 0x000fec00000418ff */
[----:B------:R-:W-:Y:S06]  /*bc10*/  HMMA.16816.F32.BF16 R56, R12, R78, R56 ;  /* 0x0000004e0c38723c */ /* 0x000fec0000041838 */
[----:B--2---:R-:W-:Y:S06]  /*bc20*/  HMMA.16816.F32.BF16 R84, R8, R88, R32 ;  /* 0x000000580854723c */ /* 0x004fec0000041820 */
[----:B------:R-:W-:Y:S06]  /*bc30*/  HMMA.16816.F32.BF16 R52, R20, R116, RZ ;  /* 0x000000741434723c */ /* 0x000fec00000418ff */
[C---:B----4-:R-:W-:Y:S06]  /*bc40*/  HMMA.16816.F32.BF16 R68, R16.reuse, R60, R40 ;  /* 0x0000003c1044723c */ /* 0x050fec0000041828 */
[C---:B------:R-:W-:Y:S06]  /*bc50*/  HMMA.16816.F32.BF16 R60, R16.reuse, R62, R28 ;  /* 0x0000003e103c723c */ /* 0x040fec000004181c */
[----:B-----5:R-:W-:Y:S01]  /*bc60*/  HMMA.16816.F32.BF16 R32, R16, R48, R24 ;  /* 0x000000301020723c */ /* 0x020fe20000041818 */
[----:B------:R-:W-:-:S05]  /*bc70*/  FMUL.FTZ R0, R84, UR22 ;  /* 0x0000001654007c20 */ /* 0x000fca0008410000 */
[----:B------:R-:W-:Y:S06]  /*bc80*/  HMMA.16816.F32.BF16 R24, R12, R64, R108 ;  /* 0x000000400c18723c */ /* 0x000fec000004186c */
[----:B------:R-:W-:Y:S06]  /*bc90*/  HMMA.16816.F32.BF16 R28, R16, R50, R44 ;  /* 0x00000032101c723c */ /* 0x000fec000004182c */
[----:B------:R-:W-:Y:S01]  /*bca0*/  HMMA.16816.F32.BF16 R44, R8, R90, R56 ;  /* 0x0000005a082c723c */ /* 0x000fe20000041838 */
[----:B------:R-:W-:Y:S05]  /*bcb0*/  LDSM.16.M88.4 R88, [R227+0x2000] ;  /* 0x00200000e358783b */ /* 0x000fea0000000200 */
[----:B------:R-:W-:Y:S01]  /*bcc0*/  HMMA.16816.F32.BF16 R188, R16, R124, R52 ;  /* 0x0000007c10bc723c */ /* 0x000fe20000041834 */
[----:B------:R1:W-:Y:S05]  /*bcd0*/  MUFU.TANH R125, R0 ;  /* 0x00000000007d7308 */ /* 0x0003ea0000002400 */
[C---:B------:R-:W-:Y:S06]  /*bce0*/  HMMA.16816.F32.BF16 R76, R12.reuse, R92, R68 ;  /* 0x0000005c0c4c723c */ /* 0x040fec0000041844 */
[----:B------:R-:W-:Y:S01]  /*bcf0*/  HMMA.16816.F32.BF16 R40, R12, R66, R104 ;  /* 0x000000420c28723c */ /* 0x000fe20000041868 */
[----:B------:R-:W-:Y:S01]  /*bd00*/  LDSM.16.M88.4 R64, [R227+0x1000] ;  /* 0x00100000e340783b */ /* 0x000fe20000000200 */
[----:B-1----:R-:W-:-:S04]  /*bd10*/  FMUL.FTZ R0, R85, UR22 ;  /* 0x0000001655007c20 */ /* 0x002fc80008410000 */
[----:B------:R-:W-:Y:S01]  /*bd20*/  HMMA.16816.F32.BF16 R68, R12, R94, R60 ;  /* 0x0000005e0c44723c */ /* 0x000fe2000004183c */
[----:B------:R-:W1:Y:S01]  /*bd30*/  LDSM.16.M88.4 R60, [R227+0x1800] ;  /* 0x00180000e33c783b */ /* 0x000e620000000200 */
[----:B------:R2:W-:Y:S04]  /*bd40*/  MUFU.TANH R5, R0 ;  /* 0x0000000000057308 */ /* 0x0005e80000002400 */
[----:B------:R-:W-:Y:S06]  /*bd50*/  HMMA.16816.F32.BF16 R24, R8, R80, R24 ;  /* 0x000000500818723c */ /* 0x000fec0000041818 */
[C---:B------:R-:W-:Y:S06]  /*bd60*/  HMMA.16816.F32.BF16 R48, R12.reuse, R72, R100 ;  /* 0x000000480c30723c */ /* 0x040fec0000041864 */
[----:B------:R-:W-:Y:S01]  /*bd70*/  HMMA.16816.F32.BF16 R56, R12, R112, R32 ;  /* 0x000000700c38723c */ /* 0x000fe20000041820 */
[----:B--2---:R-:W-:-:S04]  /*bd80*/  FMUL.FTZ R0, R86, UR22 ;  /* 0x0000001656007c20 */ /* 0x004fc80008410000 */
[----:B------:R2:W-:Y:S01]  /*bd90*/  MUFU.TANH R37, R0 ;  /* 0x0000000000257308 */ /* 0x0005e20000002400 */
[----:B------:R-:W-:Y:S01]  /*bda0*/  HMMA.16816.F32.BF16 R32, R8, R82, R40 ;  /* 0x000000520820723c */ /* 0x000fe20000041828 */
[----:B------:R-:W-:Y:S05]  /*bdb0*/  LDSM.16.M88.4 R40, [R134+0x5800] ;  /* 0x005800008628783b */ /* 0x000fea0000000200 */
[C---:B------:R-:W-:Y:S06]  /*bdc0*/  HMMA.16816.F32.BF16 R72, R12.reuse, R74, R96 ;  /* 0x0000004a0c48723c */ /* 0x040fec0000041860 */
[----:B------:R-:W-:Y:S01]  /*bdd0*/  HMMA.16816.F32.BF16 R120, R12, R114, R28 ;  /* 0x000000720c78723c */ /* 0x000fe2000004181c */
[----:B------:R-:W3:Y:S01]  /*bde0*/  LDSM.16.M88.4 R28, [R134+0x5000] ;  /* 0x00500000861c783b */ /* 0x000ee20000000200 */
[----:B--2---:R-:W-:-:S04]  /*bdf0*/  FMUL.FTZ R0, R87, UR22 ;  /* 0x0000001657007c20 */ /* 0x004fc80008410000 */
[C---:B-1----:R-:W-:Y:S01]  /*be00*/  HMMA.16816.F32.BF16 R68, R8.reuse, R62, R68 ;  /* 0x0000003e0844723c */ /* 0x042fe20000041844 */
[----:B------:R1:W-:Y:S05]  /*be10*/  MUFU.TANH R130, R0 ;  /* 0x0000000000827308 */ /* 0x0003ea0000002400 */
[C---:B------:R-:W-:Y:S01]  /*be20*/  HMMA.16816.F32.BF16 R52, R8.reuse, R64, R48 ;  /* 0x000000400834723c */ /* 0x040fe20000041830 */
[----:B------:R-:W2:Y:S05]  /*be30*/  LDSM.16.M88.4 R48, [R134+0x6800] ;  /* 0x006800008630783b */ /* 0x000eaa0000000200 */
[C---:B------:R-:W-:Y:S06]  /*be40*/  HMMA.16816.F32.BF16 R64, R8.reuse, R66, R72 ;  /* 0x000000420840723c */ /* 0x040fec0000041848 */
[----:B------:R-:W-:Y:S01]  /*be50*/  HMMA.16816.F32.BF16 R72, R8, R60, R76 ;  /* 0x0000003c0848723c */ /* 0x000fe2000004184c */
[----:B-1----:R-:W-:-:S04]  /*be60*/  FMUL.FTZ R0, R44, UR22 ;  /* 0x000000162c007c20 */ /* 0x002fc80008410000 */
[----:B------:R1:W-:Y:S01]  /*be70*/  MUFU.TANH R218, R0 ;  /* 0x0000000000da7308 */ /* 0x0003e20000002400 */
[----:B------:R-:W-:Y:S06]  /*be80*/  HMMA.16816.F32.BF16 R84, R8, R88, R56 ;  /* 0x000000580854723c */ /* 0x000fec0000041838 */
[C---:B------:R-:W-:Y:S06]  /*be90*/  HMMA.16816.F32.BF16 R56, R20.reuse, R118, RZ ;  /* 0x000000761438723c */ /* 0x040fec00000418ff */
[----:B---3--:R-:W-:Y:S01]  /*bea0*/  HMMA.16816.F32.BF16 R76, R20, R28, RZ ;  /* 0x0000001c144c723c */ /* 0x008fe200000418ff */
[----:B-1----:R-:W-:-:S05]  /*beb0*/  FMUL.FTZ R0, R45, UR22 ;  /* 0x000000162d007c20 */ /* 0x002fca0008410000 */
[----:B------:R-:W-:Y:S01]  /*bec0*/  HMMA.16816.F32.BF16 R80, R20, R30, RZ ;  /* 0x0000001e1450723c */ /* 0x000fe200000418ff */
[----:B------:R-:W1:Y:S01]  /*bed0*/  LDSM.16.M88.4 R28, [R134+0x7000] ;  /* 0x00700000861c783b */ /* 0x000e620000000200 */
[----:B------:R3:W4:Y:S01]  /*bee0*/  MUFU.TANH R38, R0 ;  /* 0x0000000000267308 */ /* 0x0007220000002400 */
[----:B------:R-:W-:-:S03]  /*bef0*/  FMUL.FTZ R2, R73, UR22 ;  /* 0x0000001649027c20 */ /* 0x000fc60008410000 */
[C---:B------:R-:W-:Y:S04]  /*bf00*/  HMMA.16816.F32.BF16 R92, R20.reuse, R40, RZ ;  /* 0x00000028145c723c */ /* 0x040fe800000418ff */
[----:B------:R5:W-:Y:S02]  /*bf10*/  MUFU.TANH R221, R2 ;  /* 0x0000000200dd7308 */ /* 0x000be40000002400 */
[C---:B------:R-:W-:Y:S01]  /*bf20*/  HMMA.16816.F32.BF16 R96, R20.reuse, R42, RZ ;  /* 0x0000002a1460723c */ /* 0x040fe200000418ff */
[----:B------:R-:W1:Y:S05]  /*bf30*/  LDSM.16.M88.4 R40, [R134+0x9000] ;  /* 0x009000008628783b */ /* 0x000e6a0000000200 */
[----:B--2---:R-:W-:Y:S01]  /*bf40*/  HMMA.16816.F32.BF16 R108, R20, R48, RZ ;  /* 0x00000030146c723c */ /* 0x004fe200000418ff */
[----:B---3--:R-:W-:Y:S01]  /*bf50*/  FMUL.FTZ R0, R46, UR22 ;  /* 0x000000162e007c20 */ /* 0x008fe20008410000 */
[----:B----4-:R-:W-:-:S03]  /*bf60*/  IMAD.MOV.U32 R60, RZ, RZ, R38 ;  /* 0x000000ffff3c7224 */ /* 0x010fc600078e0026 */
[----:B------:R2:W-:Y:S01]  /*bf70*/  MUFU.TANH R4, R0 ;  /* 0x0000000000047308 */ /* 0x0005e20000002400 */
[----:B------:R-:W-:Y:S01]  /*bf80*/  HMMA.16816.F32.BF16 R112, R20, R50, RZ ;  /* 0x000000321470723c */ /* 0x000fe200000418ff */
[----:B-----5:R-:W-:Y:S01]  /*bf90*/  FMUL.FTZ R2, R84, UR22 ;  /* 0x0000001654027c20 */ /* 0x020fe20008410000 */
[----:B--2---:R-:W-:-:S04]  /*bfa0*/  FMUL.FTZ R0, R47, UR22 ;  /* 0x000000162f007c20 */ /* 0x004fc80008410000 */
[C---:B-1----:R-:W-:Y:S01]  /*bfb0*/  HMMA.16816.F32.BF16 R116, R20.reuse, R28, RZ ;  /* 0x0000001c1474723c */ /* 0x042fe200000418ff */
[----:B------:R-:W1:Y:S01]  /*bfc0*/  LDSM.16.M88.4 R44, [R134+0x6000] ;  /* 0x00600000862c783b */ /* 0x000e620000000200 */
[----:B------:R2:W-:Y:S04]  /*bfd0*/  MUFU.TANH R252, R0 ;  /* 0x0000000000fc7308 */ /* 0x0005e80000002400 */
[C---:B------:R-:W-:Y:S06]  /*bfe0*/  HMMA.16816.F32.BF16 R168, R20.reuse, R30, RZ ;  /* 0x0000001e14a8723c */ /* 0x040fec00000418ff */
[C---:B------:R-:W-:Y:S06]  /*bff0*/  HMMA.16816.F32.BF16 R200, R20.reuse, R40, RZ ;  /* 0x0000002814c8723c */ /* 0x040fec00000418ff */
[----:B------:R-:W-:Y:S01]  /*c000*/  HMMA.16816.F32.BF16 R204, R20, R42, RZ ;  /* 0x0000002a14cc723c */ /* 0x000fe200000418ff */
[----:B--2---:R-:W-:-:S04]  /*c010*/  FMUL.FTZ R0, R24, UR22 ;  /* 0x0000001618007c20 */ /* 0x004fc80008410000 */
[----:B------:R2:W-:Y:S02]  /*c020*/  MUFU.TANH R216, R0 ;  /* 0x0000000000d87308 */ /* 0x0005e40000002400 */
[----:B--2---:R-:W-:Y:S01]  /*c030*/  FMUL.FTZ R0, R25, UR22 ;  /* 0x0000001619007c20 */ /* 0x004fe20008410000 */
[C---:B-1----:R-:W-:Y:S05]  /*c040*/  HMMA.16816.F32.BF16 R100, R20.reuse, R44, RZ ;  /* 0x0000002c1464723c */ /* 0x042fea00000418ff */
[----:B------:R1:W-:Y:S01]  /*c050*/  MUFU.TANH R250, R0 ;  /* 0x0000000000fa7308 */ /* 0x0003e20000002400 */
[----:B------:R-:W-:Y:S01]  /*c060*/  HMMA.16816.F32.BF16 R104, R20, R46, RZ ;  /* 0x0000002e1468723c */ /* 0x000fe200000418ff */
[----:B------:R-:W2:Y:S01]  /*c070*/  LDSM.16.M88.4 R44, [R134+0x8800] ;  /* 0x00880000862c783b */ /* 0x000ea20000000200 */
[----:B-1----:R-:W-:-:S05]  /*c080*/  FMUL.FTZ R0, R26, UR22 ;  /* 0x000000161a007c20 */ /* 0x002fca0008410000 */
[----:B------:R1:W3:Y:S02]  /*c090*/  MUFU.TANH R63, R0 ;  /* 0x00000000003f7308 */ /* 0x0002e40000002400 */
[----:B-1----:R-:W-:Y:S02]  /*c0a0*/  FMUL.FTZ R0, R27, UR22 ;  /* 0x000000161b007c20 */ /* 0x002fe40008410000 */
[----:B------:R-:W1:Y:S04]  /*c0b0*/  LDSM.16.M88.4 R24, [R134+0x7800] ;  /* 0x007800008618783b */ /* 0x000e680000000200 */
[----:B------:R4:W-:Y:S01]  /*c0c0*/  MUFU.TANH R249, R0 ;  /* 0x0000000000f97308 */ /* 0x0009e20000002400 */
[C---:B--2---:R-:W-:Y:S06]  /*c0d0*/  HMMA.16816.F32.BF16 R192, R20.reuse, R44, RZ ;  /* 0x0000002c14c0723c */ /* 0x044fec00000418ff */
[----:B------:R-:W-:Y:S01]  /*c0e0*/  HMMA.16816.F32.BF16 R196, R20, R46, RZ ;  /* 0x0000002e14c4723c */ /* 0x000fe200000418ff */
[----:B------:R-:W2:Y:S01]  /*c0f0*/  LDSM.16.M88.4 R44, [R228+0x5000] ;  /* 0x00500000e42c783b */ /* 0x000ea20000000200 */
[----:B----4-:R-:W-:-:S04]  /*c100*/  FMUL.FTZ R0, R32, UR22 ;  /* 0x0000001620007c20 */ /* 0x010fc80008410000 */
[----:B------:R4:W5:Y:S02]  /*c110*/  MUFU.TANH R61, R0 ;  /* 0x00000000003d7308 */ /* 0x0009640000002400 */
[----:B----4-:R-:W-:Y:S01]  /*c120*/  FMUL.FTZ R0, R33, UR22 ;  /* 0x0000001621007c20 */ /* 0x010fe20008410000 */
[C---:B-1----:R-:W-:Y:S05]  /*c130*/  HMMA.16816.F32.BF16 R172, R20.reuse, R24, RZ ;  /* 0x0000001814ac723c */ /* 0x042fea00000418ff */
[----:B------:R1:W-:Y:S01]  /*c140*/  MUFU.TANH R251, R0 ;  /* 0x0000000000fb7308 */ /* 0x0003e20000002400 */
[----:B------:R-:W-:Y:S01]  /*c150*/  HMMA.16816.F32.BF16 R176, R20, R26, RZ ;  /* 0x0000001a14b0723c */ /* 0x000fe200000418ff */
[----:B------:R-:W4:Y:S05]  /*c160*/  LDSM.16.M88.4 R24, [R134+0x9800] ;  /* 0x009800008618783b */ /* 0x000f2a0000000200 */
[C---:B--2---:R-:W-:Y:S06]  /*c170*/  HMMA.16816.F32.BF16 R40, R16.reuse, R44, R76 ;  /* 0x0000002c1028723c */ /* 0x044fec000004184c */
[----:B------:R-:W-:Y:S01]  /*c180*/  HMMA.16816.F32.BF16 R76, R16, R46, R80 ;  /* 0x0000002e104c723c */ /* 0x000fe20000041850 */
[----:B------:R-:W-:Y:S01]  /*c190*/  LDSM.16.M88.4 R44, [R242] ;  /* 0x00000000f22c783b */ /* 0x000fe20000000200 */
[----:B-1----:R-:W-:-:S04]  /*c1a0*/  FMUL.FTZ R0, R34, UR22 ;  /* 0x0000001622007c20 */ /* 0x002fc80008410000 */
[----:B------:R1:W-:Y:S02]  /*c1b0*/  MUFU.TANH R131, R0 ;  /* 0x0000000000837308 */ /* 0x0003e40000002400 */
[----:B-1----:R-:W-:Y:S02]  /*c1c0*/  FMUL.FTZ R0, R35, UR22 ;  /* 0x0000001623007c20 */ /* 0x002fe40008410000 */
[----:B------:R-:W1:Y:S04]  /*c1d0*/  LDSM.16.M88.4 R32, [R134+0x8000] ;  /* 0x008000008620783b */ /* 0x000e680000000200 */
[----:B------:R2:W-:Y:S01]  /*c1e0*/  MUFU.TANH R248, R0 ;  /* 0x0000000000f87308 */ /* 0x0005e20000002400 */
[C---:B----4-:R-:W-:Y:S06]  /*c1f0*/  HMMA.16816.F32.BF16 R208, R20.reuse, R24, RZ ;  /* 0x0000001814d0723c */ /* 0x050fec00000418ff */
[----:B------:R-:W-:Y:S06]  /*c200*/  HMMA.16816.F32.BF16 R212, R20, R26, RZ ;  /* 0x0000001a14d4723c */ /* 0x000fec00000418ff */
[----:B------:R-:W-:Y:S01]  /*c210*/  HMMA.16816.F32.BF16 R24, R16, R126, R56 ;  /* 0x0000007e1018723c */ /* 0x000fe20000041838 */
[----:B------:R-:W4:Y:S01]  /*c220*/  LDSM.16.M88.4 R56, [R228+0x5800] ;  /* 0x00580000e438783b */ /* 0x000f220000000200 */
[----:B--2---:R-:W-:-:S04]  /*c230*/  FMUL.FTZ R0, R52, UR22 ;  /* 0x0000001634007c20 */ /* 0x004fc80008410000 */
[----:B------:R2:W-:Y:S01]  /*c240*/  MUFU.TANH R89, R0 ;  /* 0x0000000000597308 */ /* 0x0005e20000002400 */
[----:B------:R-:W-:Y:S02]  /*c250*/  IMAD.MOV.U32 R127, RZ, RZ, R218 ;  /* 0x000000ffff7f7224 */ /* 0x000fe400078e00da */
[----:B--2---:R-:W-:Y:S01]  /*c260*/  FMUL.FTZ R0, R53, UR22 ;  /* 0x0000001635007c20 */ /* 0x004fe20008410000 */
[C---:B-1----:R-:W-:Y:S04]  /*c270*/  HMMA.16816.F32.BF16 R180, R20.reuse, R32, RZ ;  /* 0x0000002014b4723c */ /* 0x042fe800000418ff */
[----:B------:R1:W-:Y:S02]  /*c280*/  MUFU.TANH R247, R0 ;  /* 0x0000000000f77308 */ /* 0x0003e40000002400 */
[----:B------:R-:W-:Y:S06]  /*c290*/  HMMA.16816.F32.BF16 R184, R20, R34, RZ ;  /* 0x0000002214b8723c */ /* 0x000fec00000418ff */
[----:B------:R-:W-:Y:S06]  /*c2a0*/  HMMA.16816.F32.BF16 R32, R8, R90, R120 ;  /* 0x0000005a0820723c */ /* 0x000fec0000041878 */
[----:B----4-:R-:W-:Y:S01]  /*c2b0*/  HMMA.16816.F32.BF16 R80, R16, R58, R96 ;  /* 0x0000003a1050723c */ /* 0x010fe20000041860 */
[----:B---3--:R-:W-:-:S02]  /*c2c0*/  IMAD.MOV.U32 R123, RZ, RZ, R63 ;  /* 0x000000ffff7b7224 */ /* 0x008fc400078e003f */
[----:B-1----:R-:W-:Y:S01]  /*c2d0*/  FMUL.FTZ R0, R54, UR22 ;  /* 0x0000001636007c20 */ /* 0x002fe20008410000 */
[----:B------:R-:W-:Y:S02]  /*c2e0*/  IMAD.MOV.U32 R122, RZ, RZ, R60 ;  /* 0x000000ffff7a7224 */ /* 0x000fe400078e003c */
[----:B-----5:R-:W-:Y:S01]  /*c2f0*/  IMAD.MOV.U32 R121, RZ, RZ, R61 ;  /* 0x000000ffff797224 */ /* 0x020fe200078e003d */
[----:B------:R1:W-:Y:S01]  /*c300*/  MUFU.TANH R38, R0 ;  /* 0x0000000000267308 */ /* 0x0003e20000002400 */
[----:B------:R-:W2:Y:S01]  /*c310*/  LDSM.16.M88.4 R60, [R228+0x6000] ;  /* 0x00600000e43c783b */ /* 0x000ea20000000200 */
[----:B-1----:R-:W-:-:S03]  /*c320*/  FMUL.FTZ R0, R55, UR22 ;  /* 0x0000001637007c20 */ /* 0x002fc60008410000 */
[----:B------:R-:W-:Y:S03]  /*c330*/  LDSM.16.M88.4 R52, [R227+0x2800] ;  /* 0x00280000e334783b */ /* 0x000fe60000000200 */
[----:B------:R1:W-:Y:S02]  /*c340*/  MUFU.TANH R223, R0 ;  /* 0x0000000000df7308 */ /* 0x0003e40000002400 */
[----:B-1----:R-:W-:Y:S01]  /*c350*/  FMUL.FTZ R0, R64, UR22 ;  /* 0x0000001640007c20 */ /* 0x002fe20008410000 */
[----:B--2---:R-:W-:Y:S05]  /*c360*/  HMMA.16816.F32.BF16 R96, R16, R62, R104 ;  /* 0x0000003e1060723c */ /* 0x004fea0000041868 */
[----:B------:R1:W2:Y:S02]  /*c370*/  MUFU.TANH R39, R0 ;  /* 0x0000000000277308 */ /* 0x0002a40000002400 */
[----:B-1----:R-:W-:Y:S01]  /*c380*/  FMUL.FTZ R0, R65, UR22 ;  /* 0x0000001641007c20 */ /* 0x002fe20008410000 */
[----:B--2---:R-:W-:-:S05]  /*c390*/  IMAD.MOV.U32 R126, RZ, RZ, R39 ;  /* 0x000000ffff7e7224 */ /* 0x004fca00078e0027 */
[----:B------:R1:W-:Y:S01]  /*c3a0*/  MUFU.TANH R246, R0 ;  /* 0x0000000000f67308 */ /* 0x0003e20000002400 */
[----:B------:R-:W-:Y:S02]  /*c3b0*/  IMAD.MOV.U32 R105, RZ, RZ, R126 ;  /* 0x000000ffff697224 */ /* 0x000fe400078e007e */
[----:B-1----:R-:W-:-:S05]  /*c3c0*/  FMUL.FTZ R0, R66, UR22 ;  /* 0x0000001642007c20 */ /* 0x002fca0008410000 */
[----:B------:R1:W-:Y:S02]  /*c3d0*/  MUFU.TANH R132, R0 ;  /* 0x0000000000847308 */ /* 0x0003e40000002400 */
[----:B-1----:R-:W-:Y:S02]  /*c3e0*/  FMUL.FTZ R0, R67, UR22 ;  /* 0x0000001643007c20 */ /* 0x002fe40008410000 */
[----:B------:R-:W-:Y:S04]  /*c3f0*/  LDSM.16.M88.4 R64, [R227+0x3000] ;  /* 0x00300000e340783b */ /* 0x000fe80000000200 */
[----:B------:R1:W-:Y:S02]  /*c400*/  MUFU.TANH R222, R0 ;  /* 0x0000000000de7308 */ /* 0x0003e40000002400 */
[----:B-1----:R-:W-:-:S06]  /*c410*/  FMUL.FTZ R0, R72, UR22 ;  /* 0x0000001648007c20 */ /* 0x002fcc0008410000 */
[----:B------:R1:W-:Y:S02]  /*c420*/  MUFU.TANH R133, R0 ;  /* 0x0000000000857308 */ /* 0x0003e40000002400 */
[----:B-1----:R-:W-:-:S05]  /*c430*/  VIADD R0, R229, 0x2800 ;  /* 0x00002800e5007836 */ /* 0x002fca0000000000 */
[----:B------:R1:W2:Y:S02]  /*c440*/  LDSM.16.M88.4 R28, [R0] ;  /* 0x00000000001c783b */ /* 0x0002a40000000200 */
[----:B-1----:R-:W-:-:S04]  /*c450*/  FMUL.FTZ R0, R74, UR22 ;  /* 0x000000164a007c20 */ /* 0x002fc80008410000 */
[----:B------:R1:W3:Y:S01]  /*c460*/  MUFU.TANH R217, R0 ;  /* 0x0000000000d97308 */ /* 0x0002e20000002400 */
[----:B--2---:R-:W-:Y:S01]  /*c470*/  HMMA.16816.F32.BF16 R20, R12, R28, R188 ;  /* 0x0000001c0c14723c */ /* 0x004fe200000418bc */
[----:B-1----:R-:W-:-:S05]  /*c480*/  FMUL.FTZ R0, R75, UR22 ;  /* 0x000000164b007c20 */ /* 0x002fca0008410000 */
[----:B------:R-:W-:Y:S01]  /*c490*/  HMMA.16816.F32.BF16 R28, R12, R30, R24 ;  /* 0x0000001e0c1c723c */ /* 0x000fe20000041818 */
[----:B---3--:R-:W-:Y:S01]  /*c4a0*/  IMAD.MOV.U32 R189, RZ, RZ, R217 ;  /* 0x000000ffffbd7224 */ /* 0x008fe200078e00d9 */
[----:B------:R1:W-:Y:S04]  /*c4b0*/  MUFU.TANH R220, R0 ;  /* 0x0000000000dc7308 */ /* 0x0003e80000002400 */
[----:B------:R-:W-:Y:S01]  /*c4c0*/  HMMA.16816.F32.BF16 R72, R16, R56, R92 ;  /* 0x000000381048723c */ /* 0x000fe2000004185c */
[----:B------:R-:W-:Y:S06]  /*c4d0*/  LDSM.16.M88.4 R56, [R227+0x3800] ;  /* 0x00380000e338783b */ /* 0x000fec0000000200 */
[----:B------:R-:W-:-:S02]  /*c4e0*/  IMAD.MOV.U32 R95, RZ, RZ, R216 ;  /* 0x000000ffff5f7224 */ /* 0x000fc400078e00d8 */
[----:B------:R-:W-:-:S03]  /*c4f0*/  IMAD.MOV.U32 R94, RZ, RZ, R38 ;  /* 0x000000ffff5e7224 */ /* 0x000fc600078e0026 */
[----:B------:R-:W-:Y:S01]  /*c500*/  HMMA.16816.F32.BF16 R20, R8, R52, R20 ;  /* 0x000000340814723c */ /* 0x000fe20000041814 */
[----:B-1----:R-:W-:-:S04]  /*c510*/  FMUL.FTZ R0, R68, UR22 ;  /* 0x0000001644007c20 */ /* 0x002fc80008410000 */
[----:B------:R1:W2:Y:S02]  /*c520*/  MUFU.TANH R124, R0 ;  /* 0x00000000007c7308 */ /* 0x0002a40000002400 */
[----:B-1----:R-:W-:Y:S01]  /*c530*/  FMUL.FTZ R0, R69, UR22 ;  /* 0x0000001645007c20 */ /* 0x002fe20008410000 */
[----:B--2---:R-:W-:-:S05]  /*c540*/  IMAD.MOV.U32 R188, RZ, RZ, R124 ;  /* 0x000000ffffbc7224 */ /* 0x004fca00078e007c */
[----:B------:R1:W-:Y:S08]  /*c550*/  MUFU.TANH R124, R2 ;  /* 0x00000002007c7308 */ /* 0x0003f00000002400 */
[----:B------:R2:W-:Y:S01]  /*c560*/  MUFU.TANH R219, R0 ;  /* 0x0000000000db7308 */ /* 0x0005e20000002400 */
[----:B-1----:R-:W-:-:S07]  /*c570*/  FMUL.FTZ R2, R85, UR22 ;  /* 0x0000001655027c20 */ /* 0x002fce0008410000 */
[----:B------:R-:W-:Y:S01]  /*c580*/  MUFU.TANH R39, R2 ;  /* 0x0000000200277308 */ /* 0x000fe20000002400 */
[----:B--2---:R-:W-:-:S07]  /*c590*/  FMUL.FTZ R0, R70, UR22 ;  /* 0x0000001646007c20 */ /* 0x004fce0008410000 */
[----:B------:R1:W2:Y:S02]  /*c5a0*/  MUFU.TANH R48, R0 ;  /* 0x0000000000307308 */ /* 0x0002a40000002400 */
[----:B-1----:R-:W-:-:S06]  /*c5b0*/  FMUL.FTZ R0, R71, UR22 ;  /* 0x0000001647007c20 */ /* 0x002fcc0008410000 */
[----:B------:R1:W-:Y:S02]  /*c5c0*/  MUFU.TANH R218, R0 ;  /* 0x0000000000da7308 */ /* 0x0003e40000002400 */
[----:B-1----:R-:W-:-:S05]  /*c5d0*/  VIADD R0, R229, 0x3000 ;  /* 0x00003000e5007836 */ /* 0x002fca0000000000 */
[----:B------:R1:W3:Y:S02]  /*c5e0*/  LDSM.16.M88.4 R68, [R0] ;  /* 0x000000000044783b */ /* 0x0002e40000000200 */
[----:B-1----:R-:W-:Y:S01]  /*c5f0*/  FMUL.FTZ R0, R86, UR22 ;  /* 0x0000001656007c20 */ /* 0x002fe20008410000 */
[----:B------:R-:W-:Y:S02]  /*c600*/  IMAD.MOV.U32 R86, RZ, RZ, R89 ;  /* 0x000000ffff567224 */ /* 0x000fe400078e0059 */
[----:B------:R-:W-:Y:S01]  /*c610*/  HMMA.16816.F32.BF16 R88, R16, R60, R100 ;  /* 0x0000003c1058723c */ /* 0x000fe20000041864 */
[----:B------:R1:W4:Y:S01]  /*c620*/  MUFU.TANH R84, R0 ;  /* 0x0000000000547308 */ /* 0x0003220000002400 */
[----:B------:R-:W-:Y:S04]  /*c630*/  LDSM.16.M88.4 R60, [R241] ;  /* 0x00000000f13c783b */ /* 0x000fe80000000200 */
[----:B---3--:R-:W-:Y:S01]  /*c640*/  HMMA.16816.F32.BF16 R24, R12, R68, R40 ;  /* 0x000000440c18723c */ /* 0x008fe20000041828 */
[----:B------:R-:W-:Y:S01]  /*c650*/  LDSM.16.M88.4 R40, [R228+0x7000] ;  /* 0x00700000e428783b */ /* 0x000fe20000000200 */
[----:B-1----:R-:W-:Y:S01]  /*c660*/  FMUL.FTZ R0, R87, UR22 ;  /* 0x0000001657007c20 */ /* 0x002fe20008410000 */
[----:B--2---:R-:W-:-:S02]  /*c670*/  IMAD.MOV.U32 R87, RZ, RZ, R48 ;  /* 0x000000ffff577224 */ /* 0x004fc400078e0030 */
[----:B------:R-:W1:Y:S01]  /*c680*/  LDSM.16.M88.4 R48, [R228+0x6800] ;  /* 0x00680000e430783b */ /* 0x000e620000000200 */
[----:B------:R2:W-:Y:S01]  /*c690*/  MUFU.TANH R217, R0 ;  /* 0x0000000000d97308 */ /* 0x0005e20000002400 */
[----:B----4-:R-:W-:Y:S02]  /*c6a0*/  IMAD.MOV.U32 R106, RZ, RZ, R84 ;  /* 0x000000ffff6a7224 */ /* 0x010fe400078e0054 */
[----:B--2---:R-:W-:-:S05]  /*c6b0*/  FMUL.FTZ R0, R32, UR22 ;  /* 0x0000001620007c20 */ /* 0x004fca0008410000 */
[----:B------:R2:W3:Y:S02]  /*c6c0*/  MUFU.TANH R85, R0 ;  /* 0x0000000000557308 */ /* 0x0004e40000002400 */
[----:B--2---:R-:W-:Y:S01]  /*c6d0*/  FMUL.FTZ R0, R33, UR22 ;  /* 0x0000001621007c20 */ /* 0x004fe20008410000 */
[----:B-1----:R-:W-:Y:S01]  /*c6e0*/  HMMA.16816.F32.BF16 R100, R16, R48, R108 ;  /* 0x000000301064723c */ /* 0x002fe2000004186c */
[----:B---3--:R-:W-:-:S04]  /*c6f0*/  IMAD.MOV.U32 R104, RZ, RZ, R85 ;  /* 0x000000ffff687224 */ /* 0x008fc800078e0055 */
[----:B------:R1:W-:Y:S01]  /*c700*/  MUFU.TANH R216, R0 ;  /* 0x0000000000d87308 */ /* 0x0003e20000002400 */
[----:B------:R-:W-:Y:S01]  /*c710*/  HMMA.16816.F32.BF16 R108, R16, R50, R112 ;  /* 0x00000032106c723c */ /* 0x000fe20000041870 */
[----:B------:R-:W-:Y:S01]  /*c720*/  LDSM.16.M88.4 R48, [R228+0x8000] ;  /* 0x00800000e430783b */ /* 0x000fe20000000200 */
[----:B-1----:R-:W-:-:S05]  /*c730*/  FMUL.FTZ R0, R34, UR22 ;  /* 0x0000001622007c20 */ /* 0x002fca0008410000 */
[----:B------:R1:W2:Y:S02]  /*c740*/  MUFU.TANH R120, R0 ;  /* 0x0000000000787308 */ /* 0x0002a40000002400 */
[----:B-1----:R-:W-:Y:S02]  /*c750*/  FMUL.FTZ R0, R35, UR22 ;  /* 0x0000001623007c20 */ /* 0x002fe40008410000 */
[C---:B------:R-:W-:Y:S01]  /*c760*/  HMMA.16816.F32.BF16 R32, R8.reuse, R54, R28 ;  /* 0x000000360820723c */ /* 0x040fe2000004181c */
[----:B------:R-:W1:Y:S03]  /*c770*/  LDSM.16.M88.4 R52, [R228+0x7800] ;  /* 0x00780000e434783b */ /* 0x000e660000000200 */
[----:B------:R3:W-:Y:S02]  /*c780*/  MUFU.TANH R191, R0 ;  /* 0x0000000000bf7308 */ /* 0x0007e40000002400 */
[----:B------:R-:W-:Y:S06]  /*c790*/  HMMA.16816.F32.BF16 R28, R8, R64, R24 ;  /* 0x00000040081c723c */ /* 0x000fec0000041818 */
[----:B------:R-:W-:Y:S01]  /*c7a0*/  HMMA.16816.F32.BF16 R24, R12, R46, R80 ;  /* 0x0000002e0c18723c */ /* 0x000fe20000041850 */
[----:B------:R-:W-:-:S02]  /*c7b0*/  IMAD.MOV.U32 R64, RZ, RZ, R189 ;  /* 0x000000ffff407224 */ /* 0x000fc400078e00bd */
[----:B---3--:R-:W-:-:S04]  /*c7c0*/  FMUL.FTZ R0, R20, UR22 ;  /* 0x0000001614007c20 */ /* 0x008fc80008410000 */
[----:B------:R3:W-:Y:S02]  /*c7d0*/  MUFU.TANH R2, R0 ;  /* 0x0000000000027308 */ /* 0x0007e40000002400 */
[----:B---3--:R-:W-:Y:S01]  /*c7e0*/  FMUL.FTZ R0, R21, UR22 ;  /* 0x0000001615007c20 */ /* 0x008fe20008410000 */
[----:B-1----:R-:W-:Y:S05]  /*c7f0*/  HMMA.16816.F32.BF16 R112, R16, R54, R176 ;  /* 0x000000361070723c */ /* 0x002fea00000418b0 */
[----:B------:R1:W-:Y:S02]  /*c800*/  MUFU.TANH R38, R0 ;  /* 0x0000000000267308 */ /* 0x0003e40000002400 */
[----:B------:R-:W-:-:S02]  /*c810*/  IMAD.MOV.U32 R177, RZ, RZ, R127 ;  /* 0x000000ffffb17224 */ /* 0x000fc400078e007f */
[----:B------:R-:W-:Y:S02]  /*c820*/  IMAD.MOV.U32 R176, RZ, RZ, R125 ;  /* 0x000000ffffb07224 */ /* 0x000fe400078e007d */
[----:B--2---:R-:W-:Y:S02]  /*c830*/  IMAD.MOV.U32 R179, RZ, RZ, R120 ;  /* 0x000000ffffb37224 */ /* 0x004fe400078e0078 */
[----:B------:R-:W-:Y:S02]  /*c840*/  IMAD.MOV.U32 R178, RZ, RZ, R123 ;  /* 0x000000ffffb27224 */ /* 0x000fe400078e007b */
[----:B-1----:R-:W-:-:S04]  /*c850*/  FMUL.FTZ R0, R22, UR22 ;  /* 0x0000001616007c20 */ /* 0x002fc80008410000 */
[----:B------:R1:W-:Y:S02]  /*c860*/  MUFU.TANH R107, R0 ;  /* 0x00000000006b7308 */ /* 0x0003e40000002400 */
[----:B-1----:R-:W-:Y:S02]  /*c870*/  FMUL.FTZ R0, R23, UR22 ;  /* 0x0000001617007c20 */ /* 0x002fe40008410000 */
[----:B------:R-:W-:Y:S04]  /*c880*/  HMMA.16816.F32.BF16 R20, R12, R70, R76 ;  /* 0x000000460c14723c */ /* 0x000fe8000004184c */
[----:B------:R1:W-:Y:S02]  /*c890*/  MUFU.TANH R190, R0 ;  /* 0x0000000000be7308 */ /* 0x0003e40000002400 */
[C---:B------:R-:W-:Y:S06]  /*c8a0*/  HMMA.16816.F32.BF16 R76, R16.reuse, R42, R168 ;  /* 0x0000002a104c723c */ /* 0x040fec00000418a8 */
[----:B------:R-:W-:Y:S01]  /*c8b0*/  HMMA.16816.F32.BF16 R68, R16, R40, R116 ;  /* 0x000000281044723c */ /* 0x000fe20000041874 */
[----:B------:R-:W-:-:S05]  /*c8c0*/  IMAD.MOV.U32 R171, RZ, RZ, R188 ;  /* 0x000000ffffab7224 */ /* 0x000fca00078e00bc */
[----:B------:R-:W-:Y:S01]  /*c8d0*/  HMMA.16816.F32.BF16 R40, R12, R44, R72 ;  /* 0x0000002c0c28723c */ /* 0x000fe20000041848 */
[----:B-1----:R-:W-:Y:S01]  /*c8e0*/  FMUL.FTZ R0, R32, UR22 ;  /* 0x0000001620007c20 */ /* 0x002fe20008410000 */
[----:B------:R-:W-:Y:S01]  /*c8f0*/  IMAD.MOV.U32 R119, RZ, RZ, R94 ;  /* 0x000000ffff777224 */ /* 0x000fe200078e005e */
[----:B------:R-:W-:Y:S01]  /*c900*/  LDSM.16.M88.4 R44, [R228+0x9000] ;  /* 0x00900000e42c783b */ /* 0x000fe20000000200 */
[----:B------:R-:W-:Y:S01]  /*c910*/  IMAD.MOV.U32 R118, RZ, RZ, R95 ;  /* 0x000000ffff767224 */ /* 0x000fe200078e005f */
[----:B------:R1:W-:Y:S01]  /*c920*/  MUFU.TANH R65, R0 ;  /* 0x0000000000417308 */ /* 0x0003e20000002400 */
[----:B------:R-:W-:Y:S01]  /*c930*/  HMMA.16816.F32.BF16 R20, R8, R66, R20 ;  /* 0x000000420814723c */ /* 0x000fe20000041814 */
[----:B------:R-:W-:Y:S02]  /*c940*/  IMAD.MOV.U32 R75, RZ, RZ, R37 ;  /* 0x000000ffff4b7224 */ /* 0x000fe400078e0025 */
[----:B------:R-:W-:Y:S02]  /*c950*/  IMAD.MOV.U32 R117, RZ, RZ, R87 ;  /* 0x000000ffff757224 */ /* 0x000fe400078e0057 */
[----:B------:R-:W-:Y:S01]  /*c960*/  IMAD.MOV.U32 R116, RZ, RZ, R86 ;  /* 0x000000ffff747224 */ /* 0x000fe200078e0056 */
[----:B------:R-:W-:Y:S01]  /*c970*/  HMMA.16816.F32.BF16 R92, R16, R52, R172 ;  /* 0x00000034105c723c */ /* 0x000fe200000418ac */
[----:B------:R-:W-:Y:S01]  /*c980*/  LDSM.16.M88.4 R52, [R227+0x4000] ;  /* 0x00400000e334783b */ /* 0x000fe20000000200 */
[----:B------:R-:W-:-:S02]  /*c990*/  IMAD.MOV.U32 R66, RZ, RZ, R133 ;  /* 0x000000ffff427224 */ /* 0x000fc400078e0085 */
[----:B------:R-:W-:Y:S02]  /*c9a0*/  IMAD.MOV.U32 R67, RZ, RZ, R132 ;  /* 0x000000ffff437224 */ /* 0x000fe400078e0084 */
[----:B------:R-:W-:Y:S01]  /*c9b0*/  HMMA.16816.F32.BF16 R84, R16, R48, R180 ;  /* 0x000000301054723c */ /* 0x000fe200000418b4 */
[----:B------:R-:W-:Y:S02]  /*c9c0*/  IMAD.MOV.U32 R175, RZ, RZ, R4 ;  /* 0x000000ffffaf7224 */ /* 0x000fe400078e0004 */
[----:B-1----:R-:W-:-:S03]  /*c9d0*/  FMUL.FTZ R0, R33, UR22 ;  /* 0x0000001621007c20 */ /* 0x002fc60008410000 */
[----:B------:R-:W-:Y:S01]  /*c9e0*/  HMMA.16816.F32.BF16 R40, R8, R56, R40 ;  /* 0x000000380828723c */ /* 0x000fe20000041828 */
[----:B------:R-:W-:Y:S01]  /*c9f0*/  IMAD.MOV.U32 R183, RZ, RZ, R75 ;  /* 0x000000ffffb77224 */ /* 0x000fe200078e004b */
[----:B------:R1:W-:Y:S04]  /*ca00*/  MUFU.TANH R189, R0 ;  /* 0x0000000000bd7308 */ /* 0x0003e80000002400 */
[----:B------:R-:W-:Y:S01]  /*ca10*/  HMMA.16816.F32.BF16 R72, R16, R50, R184 ;  /* 0x000000321048723c */ /* 0x000fe200000418b8 */
[----:B------:R-:W-:Y:S06]  /*ca20*/  LDSM.16.M88.4 R48, [R228+0x9800] ;  /* 0x00980000e430783b */ /* 0x000fec0000000200 */
[----:B------:R-:W-:-:S02]  /*ca30*/  IMAD.MOV.U32 R186, RZ, RZ, R171 ;  /* 0x000000ffffba7224 */ /* 0x000fc400078e00ab */
[----:B------:R-:W-:Y:S02]  /*ca40*/  IMAD.MOV.U32 R185, RZ, RZ, R64 ;  /* 0x000000ffffb97224 */ /* 0x000fe400078e0040 */
[----:B------:R-:W2:Y:S01]  /*ca50*/  S2R R64, SR_TID.X ;  /* 0x0000000000407919 */ /* 0x000ea20000002100 */
[----:B------:R-:W-:Y:S02]  /*ca60*/  IMAD.MOV.U32 R184, RZ, RZ, R119 ;  /* 0x000000ffffb87224 */ /* 0x000fe400078e0077 */
[----:B-1----:R-:W-:-:S04]  /*ca70*/  FMUL.FTZ R0, R34, UR22 ;  /* 0x0000001622007c20 */ /* 0x002fc80008410000 */
[----:B------:R1:W3:Y:S02]  /*ca80*/  MUFU.TANH R126, R0 ;  /* 0x00000000007e7308 */ /* 0x0002e40000002400 */
[----:B-1----:R-:W-:Y:S01]  /*ca90*/  FMUL.FTZ R0, R35, UR22 ;  /* 0x0000001623007c20 */ /* 0x002fe20008410000 */
[----:B---3--:R-:W-:Y:S01]  /*caa0*/  IMAD.MOV.U32 R182, RZ, RZ, R126 ;  /* 0x000000ffffb67224 */ /* 0x008fe200078e007e */
[----:B------:R-:W1:Y:S04]  /*cab0*/  LDSM.16.M88.4 R32, [R228+0x8800] ;  /* 0x00880000e420783b */ /* 0x000e680000000200 */
[----:B------:R3:W-:Y:S01]  /*cac0*/  MUFU.TANH R188, R0 ;  /* 0x0000000000bc7308 */ /* 0x0007e20000002400 */
[----:B--2---:R-:W-:-:S05]  /*cad0*/  IMAD.SHL.U32 R64, R64, 0x2, RZ ;  /* 0x0000000240407824 */ /* 0x004fca00078e00ff */
[----:B------:R-:W-:Y:S01]  /*cae0*/  LOP3.LUT R64, R64, 0x6, RZ, 0xc0, !PT ;  /* 0x0000000640407812 */ /* 0x000fe200078ec0ff */
[----:B---3--:R-:W-:-:S04]  /*caf0*/  FMUL.FTZ R0, R28, UR22 ;  /* 0x000000161c007c20 */ /* 0x008fc80008410000 */
[----:B------:R2:W3:Y:S02]  /*cb00*/  MUFU.TANH R169, R0 ;  /* 0x0000000000a97308 */ /* 0x0004e40000002400 */
[----:B--2---:R-:W-:Y:S01]  /*cb10*/  FMUL.FTZ R0, R29, UR22 ;  /* 0x000000161d007c20 */ /* 0x004fe20008410000 */
[----:B-1----:R-:W-:Y:S01]  /*cb20*/  HMMA.16816.F32.BF16 R80, R16, R32, R192 ;  /* 0x000000201050723c */ /* 0x002fe200000418c0 */
[----:B---3--:R-:W-:-:S04]  /*cb30*/  IMAD.MOV.U32 R180, RZ, RZ, R169 ;  /* 0x000000ffffb47224 */ /* 0x008fc800078e00a9 */
[----:B------:R1:W-:Y:S02]  /*cb40*/  MUFU.TANH R37, R0 ;  /* 0x0000000000257308 */ /* 0x0003e40000002400 */
[----:B------:R-:W-:Y:S02]  /*cb50*/  IMAD.MOV.U32 R192, RZ, RZ, R124 ;  /* 0x000000ffffc07224 */ /* 0x000fe400078e007c */
[C---:B------:R-:W-:Y:S01]  /*cb60*/  HMMA.16816.F32.BF16 R124, R16.reuse, R34, R196 ;  /* 0x00000022107c723c */ /* 0x040fe200000418c4 */
[----:B------:R-:W-:Y:S02]  /*cb70*/  IMAD.MOV.U32 R195, RZ, RZ, R116 ;  /* 0x000000ffffc37224 */ /* 0x000fe400078e0074 */
[----:B------:R-:W-:Y:S02]  /*cb80*/  IMAD.MOV.U32 R194, RZ, RZ, R117 ;  /* 0x000000ffffc27224 */ /* 0x000fe400078e0075 */
[----:B------:R-:W-:Y:S02]  /*cb90*/  IMAD.MOV.U32 R193, RZ, RZ, R118 ;  /* 0x000000ffffc17224 */ /* 0x000fe400078e0076 */
[----:B------:R-:W-:Y:S01]  /*cba0*/  HMMA.16816.F32.BF16 R116, R16, R46, R204 ;  /* 0x0000002e1074723c */ /* 0x000fe200000418cc */
[----:B-1----:R-:W-:-:S06]  /*cbb0*/  FMUL.FTZ R0, R30, UR22 ;  /* 0x000000161e007c20 */ /* 0x002fcc0008410000 */
[----:B------:R-:W-:Y:S01]  /*cbc0*/  IMAD.MOV.U32 R207, RZ, RZ, R2 ;  /* 0x000000ffffcf7224 */ /* 0x000fe200078e0002 */
[----:B------:R1:W2:Y:S01]  /*cbd0*/  MUFU.TANH R168, R0 ;  /* 0x0000000000a87308 */ /* 0x0002a20000002400 */
[----:B------:R-:W-:Y:S02]  /*cbe0*/  IMAD.U32 R2, RZ, RZ, UR4 ;  /* 0x00000004ff027e24 */ /* 0x000fe4000f8e00ff */
[----:B------:R-:W-:Y:S02]  /*cbf0*/  IMAD.MOV.U32 R206, RZ, RZ, R122 ;  /* 0x000000ffffce7224 */ /* 0x000fe400078e007a */
[----:B------:R-:W-:Y:S02]  /*cc00*/  IMAD.MOV.U32 R204, RZ, RZ, R5 ;  /* 0x000000ffffcc7224 */ /* 0x000fe400078e0005 */
[----:B-1----:R-:W-:Y:S01]  /*cc10*/  FMUL.FTZ R0, R31, UR22 ;  /* 0x000000161f007c20 */ /* 0x002fe20008410000 */
[----:B--2---:R-:W-:Y:S01]  /*cc20*/  IMAD.MOV.U32 R187, RZ, RZ, R168 ;  /* 0x000000ffffbb7224 */ /* 0x004fe200078e00a8 */
[----:B------:R-:W1:Y:S01]  /*cc30*/  LDSM.16.M88.4 R28, [R240] ;  /* 0x00000000f01c783b */ /* 0x000e620000000200 */
[----:B------:R-:W-:Y:S01]  /*cc40*/  IMAD.MOV.U32 R168, RZ, RZ, R131 ;  /* 0x000000ffffa87224 */ /* 0x000fe200078e0083 */
[----:B------:R2:W-:Y:S02]  /*cc50*/  MUFU.TANH R174, R0 ;  /* 0x0000000000ae7308 */ /* 0x0005e40000002400 */
[----:B--2---:R-:W-:-:S06]  /*cc60*/  FMUL.FTZ R0, R20, UR22 ;  /* 0x0000001614007c20 */ /* 0x004fcc0008410000 */
[----:B------:R2:W3:Y:S02]  /*cc70*/  MUFU.TANH R170, R0 ;  /* 0x0000000000aa7308 */ /* 0x0004e40000002400 */
[----:B--2---:R-:W-:Y:S01]  /*cc80*/  FMUL.FTZ R0, R21, UR22 ;  /* 0x0000001615007c20 */ /* 0x004fe20008410000 */
[----:B---3--:R-:W-:-:S05]  /*cc90*/  IMAD.MOV.U32 R181, RZ, RZ, R170 ;  /* 0x000000ffffb57224 */ /* 0x008fca00078e00aa */
[----:B------:R2:W-:Y:S02]  /*cca0*/  MUFU.TANH R173, R0 ;  /* 0x0000000000ad7308 */ /* 0x0005e40000002400 */
[----:B--2---:R-:W-:-:S06]  /*ccb0*/  FMUL.FTZ R0, R22, UR22 ;  /* 0x0000001616007c20 */ /* 0x004fcc0008410000 */
[----:B------:R-:W2:Y:S02]  /*ccc0*/  MUFU.TANH R0, R0 ;  /* 0x0000000000007308 */ /* 0x000ea40000002400 */
[----:B--2---:R-:W-:Y:S02]  /*ccd0*/  IMAD.MOV.U32 R197, RZ, RZ, R0 ;  /* 0x000000ffffc57224 */ /* 0x004fe400078e0000 */
[----:B------:R-:W-:Y:S02]  /*cce0*/  FMUL.FTZ R0, R23, UR22 ;  /* 0x0000001617007c20 */ /* 0x000fe40008410000 */
[----:B------:R-:W-:Y:S02]  /*ccf0*/  HMMA.16816.F32.BF16 R20, R8, R58, R24 ;  /* 0x0000003a0814723c */ /* 0x000fe40000041818 */
[----:B------:R2:W-:Y:S04]  /*cd00*/  MUFU.TANH R172, R0 ;  /* 0x0000000000ac7308 */ /* 0x0005e80000002400 */
[C---:B------:R-:W-:Y:S06]  /*cd10*/  HMMA.16816.F32.BF16 R24, R12.reuse, R60, R88 ;  /* 0x0000003c0c18723c */ /* 0x040fec0000041858 */
[----:B-1----:R-:W-:Y:S01]  /*cd20*/  HMMA.16816.F32.BF16 R56, R12, R30, R108 ;  /* 0x0000001e0c38723c */ /* 0x002fe2000004186c */
[----:B------:R-:W-:-:S02]  /*cd30*/  IMAD.MOV.U32 R91, RZ, RZ, R104 ;  /* 0x000000ffff5b7224 */ /* 0x000fc400078e0068 */
[----:B------:R-:W-:Y:S02]  /*cd40*/  IMAD.MOV.U32 R90, RZ, RZ, R105 ;  /* 0x000000ffff5a7224 */ /* 0x000fe400078e0069 */
[----:B------:R-:W-:Y:S02]  /*cd50*/  IMAD.MOV.U32 R89, RZ, RZ, R106 ;  /* 0x000000ffff597224 */ /* 0x000fe400078e006a */
[----:B--2---:R-:W-:Y:S01]  /*cd60*/  FMUL.FTZ R0, R40, UR22 ;  /* 0x0000001628007c20 */ /* 0x004fe20008410000 */
[----:B------:R-:W-:Y:S02]  /*cd70*/  IMAD.MOV.U32 R88, RZ, RZ, R107 ;  /* 0x000000ffff587224 */ /* 0x000fe400078e006b */
[----:B------:R-:W-:Y:S01]  /*cd80*/  HMMA.16816.F32.BF16 R104, R16, R44, R200 ;  /* 0x0000002c1068723c */ /* 0x000fe200000418c8 */
[----:B------:R1:W2:Y:S01]  /*cd90*/  MUFU.TANH R198, R0 ;  /* 0x0000000000c67308 */ /* 0x0002a20000002400 */
[----:B------:R-:W3:Y:S05]  /*cda0*/  LDSM.16.M88.4 R44, [R239] ;  /* 0x00000000ef2c783b */ /* 0x000eea0000000200 */
[----:B------:R-:W-:Y:S01]  /*cdb0*/  IMAD.MOV.U32 R201, RZ, RZ, R65 ;  /* 0x000000ffffc97224 */ /* 0x000fe200078e0041 */
[----:B------:R-:W-:Y:S01]  /*cdc0*/  HMMA.16816.F32.BF16 R32, R8, R52, R24 ;  /* 0x000000340820723c */ /* 0x000fe20000041818 */
[----:B------:R-:W-:-:S05]  /*cdd0*/  IMAD.MOV.U32 R65, RZ, RZ, R121 ;  /* 0x000000ffff417224 */ /* 0x000fca00078e0079 */
[----:B------:R-:W-:Y:S01]  /*cde0*/  HMMA.16816.F32.BF16 R24, R12, R62, R96 ;  /* 0x0000003e0c18723c */ /* 0x000fe20000041860 */
[----:B-1----:R-:W-:-:S05]  /*cdf0*/  FMUL.FTZ R0, R41, UR22 ;  /* 0x0000001629007c20 */ /* 0x002fca0008410000 */
[C---:B------:R-:W-:Y:S01]  /*ce00*/  HMMA.16816.F32.BF16 R120, R16.reuse, R48, R208 ;  /* 0x000000301078723c */ /* 0x040fe200000418d0 */
[----:B------:R1:W4:Y:S05]  /*ce10*/  MUFU.TANH R171, R0 ;  /* 0x0000000000ab7308 */ /* 0x00032a0000002400 */
[----:B------:R-:W-:Y:S01]  /*ce20*/  HMMA.16816.F32.BF16 R96, R16, R50, R212 ;  /* 0x000000321060723c */ /* 0x000fe200000418d4 */
[----:B------:R-:W5:Y:S01]  /*ce30*/  LDSM.16.M88.4 R48, [R227+0x4800] ;  /* 0x00480000e330783b */ /* 0x000f620000000200 */
[----:B------:R-:W-:Y:S02]  /*ce40*/  IMAD.MOV.U32 R209, RZ, RZ, R88 ;  /* 0x000000ffffd17224 */ /* 0x000fe400078e0058 */
[----:B------:R-:W-:-:S02]  /*ce50*/  IMAD.MOV.U32 R210, RZ, RZ, R89 ;  /* 0x000000ffffd27224 */ /* 0x000fc400078e0059 */
[----:B------:R-:W-:Y:S01]  /*ce60*/  FMUL.FTZ R4, R35, UR22 ;  /* 0x0000001623047c20 */ /* 0x000fe20008410000 */
[----:B------:R-:W-:Y:S01]  /*ce70*/  HMMA.16816.F32.BF16 R16, R12, R28, R100 ;  /* 0x0000001c0c10723c */ /* 0x000fe20000041864 */
[----:B------:R-:W4:Y:S01]  /*ce80*/  LDSM.16.M88.4 R28, [R237] ;  /* 0x00000000ed1c783b */ /* 0x000f220000000200 */
[----:B------:R-:W-:Y:S01]  /*ce90*/  IMAD.MOV.U32 R212, RZ, RZ, R168 ;  /* 0x000000ffffd47224 */ /* 0x000fe200078e00a8 */
[----:B------:R-:W-:Y:S01]  /*cea0*/  MUFU.TANH R131, R4 ;  /* 0x0000000400837308 */ /* 0x000fe20000002400 */
[----:B------:R-:W-:Y:S01]  /*ceb0*/  IMAD.MOV.U32 R211, RZ, RZ, R90 ;  /* 0x000000ffffd37224 */ /* 0x000fe200078e005a */
[----:B------:R-:W-:Y:S01]  /*cec0*/  MOV R213, R201 ;  /* 0x000000c900d57202 */ /* 0x000fe20000000f00 */
[----:B-1----:R-:W-:Y:S01]  /*ced0*/  FMUL.FTZ R0, R42, UR22 ;  /* 0x000000162a007c20 */ /* 0x002fe20008410000 */
[----:B------:R-:W-:Y:S01]  /*cee0*/  HMMA.16816.F32.BF16 R24, R8, R54, R24 ;  /* 0x000000360818723c */ /* 0x000fe20000041818 */
[----:B------:R-:W-:Y:S02]  /*cef0*/  IMAD.MOV.U32 R201, RZ, RZ, R192 ;  /* 0x000000ffffc97224 */ /* 0x000fe400078e00c0 */
[----:B------:R-:W-:Y:S01]  /*cf00*/  IMAD.MOV.U32 R192, RZ, RZ, R193 ;  /* 0x000000ffffc07224 */ /* 0x000fe200078e00c1 */
[----:B------:R1:W-:Y:S01]  /*cf10*/  MUFU.TANH R200, R0 ;  /* 0x0000000000c87308 */ /* 0x0003e20000002400 */
[----:B------:R-:W-:Y:S01]  /*cf20*/  IMAD.MOV.U32 R215, RZ, RZ, R67 ;  /* 0x000000ffffd77224 */ /* 0x000fe200078e0043 */
[----:B---3--:R-:W-:Y:S01]  /*cf30*/  HMMA.16816.F32.BF16 R52, R12, R44, R68 ;  /* 0x0000002c0c34723c */ /* 0x008fe20000041844 */
[----:B------:R-:W-:-:S02]  /*cf40*/  IMAD.MOV.U32 R214, RZ, RZ, R207 ;  /* 0x000000ffffd67224 */ /* 0x000fc400078e00cf */
[----:B------:R-:W-:Y:S02]  /*cf50*/  IMAD.MOV.U32 R208, RZ, RZ, R175 ;  /* 0x000000ffffd07224 */ /* 0x000fe400078e00af */
[----:B--2---:R-:W-:Y:S01]  /*cf60*/  IMAD.MOV.U32 R207, RZ, RZ, R198 ;  /* 0x000000ffffcf7224 */ /* 0x004fe200078e00c6 */
[----:B------:R-:W-:Y:S01]  /*cf70*/  HMMA.16816.F32.BF16 R60, R12, R46, R76 ;  /* 0x0000002e0c3c723c */ /* 0x000fe2000004184c */
[----:B------:R-:W2:Y:S01]  /*cf80*/  LDSM.16.M88.4 R44, [R235] ;  /* 0x00000000eb2c783b */ /* 0x000ea20000000200 */
[----:B------:R-:W-:Y:S02]  /*cf90*/  IMAD.MOV.U32 R175, RZ, RZ, R66 ;  /* 0x000000ffffaf7224 */ /* 0x000fe400078e0042 */
[----:B------:R-:W-:Y:S02]  /*cfa0*/  IMAD.MOV.U32 R198, RZ, RZ, R195 ;  /* 0x000000ffffc67224 */ /* 0x000fe400078e00c3 */
[----:B------:R-:W-:Y:S02]  /*cfb0*/  IMAD.MOV.U32 R195, RZ, RZ, R187 ;  /* 0x000000ffffc37224 */ /* 0x000fe400078e00bb */
[----:B------:R-:W-:-:S02]  /*cfc0*/  IMAD.MOV.U32 R187, RZ, RZ, R180 ;  /* 0x000000ffffbb7224 */ /* 0x000fc400078e00b4 */
[----:B-1----:R-:W-:Y:S01]  /*cfd0*/  FMUL.FTZ R0, R43, UR22 ;  /* 0x000000162b007c20 */ /* 0x002fe20008410000 */
[----:B------:R-:W-:Y:S01]  /*cfe0*/  IMAD.MOV.U32 R180, RZ, RZ, R181 ;  /* 0x000000ffffb47224 */ /* 0x000fe200078e00b5 */
[----:B------:R-:W1:Y:S01]  /*cff0*/  LDSM.16.M88.4 R40, [R238] ;  /* 0x00000000ee28783b */ /* 0x000e620000000200 */
[----:B------:R-:W-:Y:S01]  /*d000*/  FMUL.FTZ R5, R24, UR22 ;  /* 0x0000001618057c20 */ /* 0x000fe20008410000 */
[----:B------:R3:W1:Y:S01]  /*d010*/  MUFU.TANH R170, R0 ;  /* 0x0000000000aa7308 */ /* 0x0006620000002400 */
[----:B------:R-:W-:Y:S01]  /*d020*/  IMAD.MOV.U32 R181, RZ, RZ, R183 ;  /* 0x000000ffffb57224 */ /* 0x000fe200078e00b7 */
[----:B-----5:R-:W-:Y:S06]  /*d030*/  HMMA.16816.F32.BF16 R16, R8, R48, R16 ;  /* 0x000000300810723c */ /* 0x020fec0000041810 */
[----:B------:R-:W-:Y:S01]  /*d040*/  MUFU.TANH R196, R5 ;  /* 0x0000000500c47308 */ /* 0x000fe20000002400 */
[----:B----4-:R-:W-:Y:S01]  /*d050*/  HMMA.16816.F32.BF16 R84, R12, R28, R84 ;  /* 0x0000001c0c54723c */ /* 0x010fe20000041854 */
[----:B---3--:R-:W-:-:S06]  /*d060*/  FMUL.FTZ R0, R20, UR22 ;  /* 0x0000001614007c20 */ /* 0x008fcc0008410000 */
[----:B------:R3:W-:Y:S01]  /*d070*/  MUFU.TANH R205, R0 ;  /* 0x0000000000cd7308 */ /* 0x0007e20000002400 */
[----:B--2---:R-:W-:Y:S01]  /*d080*/  HMMA.16816.F32.BF16 R76, R12, R44, R104 ;  /* 0x0000002c0c4c723c */ /* 0x004fe20000041868 */
[----:B---3--:R-:W-:-:S05]  /*d090*/  FMUL.FTZ R0, R21, UR22 ;  /* 0x0000001615007c20 */ /* 0x008fca0008410000 */
[C---:B-1----:R-:W-:Y:S01]  /*d0a0*/  HMMA.16816.F32.BF16 R68, R12.reuse, R42, R112 ;  /* 0x0000002a0c44723c */ /* 0x042fe20000041870 */
[----:B------:R1:W2:Y:S05]  /*d0b0*/  MUFU.TANH R169, R0 ;  /* 0x0000000000a97308 */ /* 0x0002aa0000002400 */
[----:B------:R-:W-:Y:S01]  /*d0c0*/  HMMA.16816.F32.BF16 R92, R12, R40, R92 ;  /* 0x000000280c5c723c */ /* 0x000fe2000004185c */
[----:B------:R-:W-:Y:S01]  /*d0d0*/  LDSM.16.M88.4 R40, [R227+0x5000] ;  /* 0x00500000e328783b */ /* 0x000fe20000000200 */
[----:B-1----:R-:W-:-:S04]  /*d0e0*/  FMUL.FTZ R0, R22, UR22 ;  /* 0x0000001616007c20 */ /* 0x002fc80008410000 */
[----:B------:R1:W-:Y:S02]  /*d0f0*/  MUFU.TANH R203, R0 ;  /* 0x0000000000cb7308 */ /* 0x0003e40000002400 */
[----:B-1----:R-:W-:Y:S02]  /*d100*/  FMUL.FTZ R0, R23, UR22 ;  /* 0x0000001617007c20 */ /* 0x002fe40008410000 */
[----:B------:R-:W1:Y:S04]  /*d110*/  LDSM.16.M88.4 R20, [R236] ;  /* 0x00000000ec14783b */ /* 0x000e680000000200 */
[----:B------:R3:W4:Y:S02]  /*d120*/  MUFU.TANH R133, R0 ;  /* 0x0000000000857308 */ /* 0x0007240000002400 */
[----:B---3--:R-:W-:-:S06]  /*d130*/  FMUL.FTZ R0, R32, UR22 ;  /* 0x0000001620007c20 */ /* 0x008fcc0008410000 */
[----:B------:R3:W-:Y:S02]  /*d140*/  MUFU.TANH R202, R0 ;  /* 0x0000000000ca7308 */ /* 0x0007e40000002400 */
[----:B---3--:R-:W-:Y:S01]  /*d150*/  FMUL.FTZ R0, R33, UR22 ;  /* 0x0000001621007c20 */ /* 0x008fe20008410000 */
[----:B-1----:R-:W-:Y:S05]  /*d160*/  HMMA.16816.F32.BF16 R80, R12, R20, R80 ;  /* 0x000000140c50723c */ /* 0x002fea0000041850 */
[----:B------:R1:W3:Y:S02]  /*d170*/  MUFU.TANH R132, R0 ;  /* 0x0000000000847308 */ /* 0x0002e40000002400 */
[----:B-1----:R-:W-:-:S02]  /*d180*/  FMUL.FTZ R0, R34, UR22 ;  /* 0x0000001622007c20 */ /* 0x002fc40008410000 */
[----:B------:R-:W1:Y:S04]  /*d190*/  LDSM.16.M88.4 R32, [R234] ;  /* 0x00000000ea20783b */ /* 0x000e680000000200 */
[----:B------:R5:W-:Y:S02]  /*d1a0*/  MUFU.TANH R199, R0 ;  /* 0x0000000000c77308 */ /* 0x000be40000002400 */
[C-C-:B-----5:R-:W-:Y:S02]  /*d1b0*/  LOP3.LUT R0, R2.reuse, 0x8, R64.reuse, 0xfe, !PT ;  /* 0x0000000802007812 */ /* 0x160fe400078efe40 */
[----:B------:R-:W-:Y:S02]  /*d1c0*/  LOP3.LUT R2, R2, 0x10, R64, 0xfe, !PT ;  /* 0x0000001002027812 */ /* 0x000fe400078efe40 */
[----:B------:R-:W-:-:S02]  /*d1d0*/  ISETP.GE.AND P5, PT, R0, R7, PT ;  /* 0x000000070000720c */ /* 0x000fc40003fa6270 */
[-C--:B------:R-:W-:Y:S02]  /*d1e0*/  ISETP.GE.AND P2, PT, R0, R6.reuse, PT ;  /* 0x000000060000720c */ /* 0x080fe40003f46270 */
[----:B------:R-:W-:Y:S02]  /*d1f0*/  LOP3.LUT R0, R64, UR4, RZ, 0xfc, !PT ;  /* 0x0000000440007c12 */ /* 0x000fe4000f8efcff */
[C---:B------:R-:W-:Y:S02]  /*d200*/  ISETP.GE.AND P1, PT, R2.reuse, R7, PT ;  /* 0x000000070200720c */ /* 0x040fe40003f26270 */
[----:B------:R-:W-:Y:S01]  /*d210*/  ISETP.GE.AND P4, PT, R2, R6, PT ;  /* 0x000000060200720c */ /* 0x000fe20003f86270 */
[C---:B------:R-:W-:Y:S02]  /*d220*/  VIADD R4, R0.reuse, 0x1 ;  /* 0x0000000100047836 */ /* 0x040fe40000000000 */
[----:B------:R-:W-:-:S03]  /*d230*/  VIADD R2, R0, 0x9 ;  /* 0x0000000900027836 */ /* 0x000fc60000000000 */
[CC--:B------:R-:W-:Y:S02]  /*d240*/  ISETP.GE.AND P6, PT, R4.reuse, R7.reuse, PT ;  /* 0x000000070400720c */ /* 0x0c0fe40003fc6270 */
[-C--:B------:R-:W-:Y:S01]  /*d250*/  ISETP.GE.AND P3, PT, R4, R6.reuse, PT ;  /* 0x000000060400720c */ /* 0x080fe20003f66270 */
[----:B------:R-:W-:Y:S01]  /*d260*/  FMUL.FTZ R4, R25, UR22 ;  /* 0x0000001619047c20 */ /* 0x000fe20008410000 */
[----:B------:R-:W-:Y:S01]  /*d270*/  FSEL R111, R204, -INF , !P6 ;  /* 0xff800000cc6f7808 */ /* 0x000fe20007000000 */
[----:B------:R-:W-:Y:S01]  /*d280*/  IMAD.MOV.U32 R204, RZ, RZ, R91 ;  /* 0x000000ffffcc7224 */ /* 0x000fe200078e005b */
[----:B------:R-:W-:Y:S01]  /*d290*/  FSEL R130, R130, -INF , !P3 ;  /* 0xff80000082827808 */ /* 0x000fe20005800000 */
[----:B------:R5:W3:Y:S01]  /*d2a0*/  MUFU.TANH R100, R4 ;  /* 0x0000000400647308 */ /* 0x000ae20000002400 */
[CC--:B------:R-:W-:Y:S01]  /*d2b0*/  ISETP.GE.AND P6, PT, R2.reuse, R7.reuse, PT ;  /* 0x000000070200720c */ /* 0x0c0fe20003fc6270 */
[C---:B------:R-:W-:Y:S01]  /*d2c0*/  HMMA.16816.F32.BF16 R88, R12.reuse, R30, R72 ;  /* 0x0000001e0c58723c */ /* 0x040fe20000041848 */
[-C--:B------:R-:W-:Y:S01]  /*d2d0*/  ISETP.GE.AND P3, PT, R2, R6.reuse, PT ;  /* 0x000000060200720c */ /* 0x080fe20003f66270 */
[----:B------:R-:W-:Y:S01]  /*d2e0*/  VIADD R2, R0, 0x11 ;  /* 0x0000001100027836 */ /* 0x000fe20000000000 */
[----:B------:R-:W-:Y:S01]  /*d2f0*/  FSEL R108, R206, -INF , !P6 ;  /* 0xff800000ce6c7808 */ /* 0x000fe20007000000 */
[----:B------:R-:W-:Y:S01]  /*d300*/  IMAD.MOV.U32 R206, RZ, RZ, R197 ;  /* 0x000000ffffce7224 */ /* 0x000fe200078e00c5 */
[----:B------:R-:W-:Y:S01]  /*d310*/  FSEL R112, R252, -INF , !P3 ;  /* 0xff800000fc707808 */ /* 0x000fe20005800000 */
[----:B------:R-:W-:Y:S01]  /*d320*/  HMMA.16816.F32.BF16 R72, R12, R22, R124 ;  /* 0x000000160c48723c */ /* 0x000fe2000004187c */
[CC--:B------:R-:W-:Y:S01]  /*d330*/  ISETP.GE.AND P6, PT, R2.reuse, R7.reuse, PT ;  /* 0x000000070200720c */ /* 0x0c0fe20003fc6270 */
[----:B------:R-:W-:Y:S01]  /*d340*/  IMAD.MOV.U32 R197, RZ, RZ, R194 ;  /* 0x000000ffffc57224 */ /* 0x000fe200078e00c2 */
[-C--:B------:R-:W-:Y:S01]  /*d350*/  ISETP.GE.AND P3, PT, R2, R6.reuse, PT ;  /* 0x000000060200720c */ /* 0x080fe20003f66270 */
[----:B------:R-:W-:Y:S01]  /*d360*/  VIADD R2, R0, 0x19 ;  /* 0x0000001900027836 */ /* 0x000fe20000000000 */
[----:B------:R-:W-:Y:S01]  /*d370*/  FSEL R102, R250, -INF , !P6 ;  /* 0xff800000fa667808 */ /* 0x000fe20007000000 */
[----:B------:R-:W-:Y:S01]  /*d380*/  HMMA.16816.F32.BF16 R28, R8, R50, R56 ;  /* 0x00000032081c723c */ /* 0x000fe20000041838 */
[----:B------:R-:W-:Y:S01]  /*d390*/  FSEL R113, R249, -INF , !P3 ;  /* 0xff800000f9717808 */ /* 0x000fe20005800000 */
[----:B------:R-:W-:Y:S01]  /*d3a0*/  IMAD.MOV.U32 R194, RZ, RZ, R186 ;  /* 0x000000ffffc27224 */ /* 0x000fe200078e00ba */
[-C--:B------:R-:W-:Y:S01]  /*d3b0*/  ISETP.GE.AND P6, PT, R2, R7.reuse, PT ;  /* 0x000000070200720c */ /* 0x080fe20003fc6270 */
[----:B-----5:R-:W-:Y:S01]  /*d3c0*/  FMUL.FTZ R4, R26, UR22 ;  /* 0x000000161a047c20 */ /* 0x020fe20008410000 */
[-C--:B------:R-:W-:Y:S01]  /*d3d0*/  ISETP.GE.AND P3, PT, R2, R6.reuse, PT ;  /* 0x000000060200720c */ /* 0x080fe20003f66270 */
[----:B------:R-:W-:Y:S01]  /*d3e0*/  VIADD R2, R0, 0x21 ;  /* 0x0000002100027836 */ /* 0x000fe20000000000 */
[----:B------:R-:W-:Y:S01]  /*d3f0*/  FSEL R101, R251, -INF , !P6 ;  /* 0xff800000fb657808 */ /* 0x000fe20007000000 */
[----:B------:R5:W-:Y:S01]  /*d400*/  MUFU.TANH R193, R4 ;  /* 0x0000000400c17308 */ /* 0x000be20000002400 */
[----:B------:R-:W-:Y:S01]  /*d410*/  FSEL R114, R248, -INF , !P3 ;  /* 0xff800000f8727808 */ /* 0x000fe20005800000 */
[C---:B-1----:R-:W-:Y:S01]  /*d420*/  HMMA.16816.F32.BF16 R56, R12.reuse, R32, R120 ;  /* 0x000000200c38723c */ /* 0x042fe20000041878 */
[CC--:B------:R-:W-:Y:S01]  /*d430*/  ISETP.GE.AND P6, PT, R2.reuse, R7.reuse, PT ;  /* 0x000000070200720c */ /* 0x0c0fe20003fc6270 */
[----:B------:R-:W-:Y:S01]  /*d440*/  LDSM.16.M88.4 R20, [R227+0x6800] ;  /* 0x00680000e314783b */ /* 0x000fe20000000200 */
[-C--:B------:R-:W-:Y:S01]  /*d450*/  ISETP.GE.AND P3, PT, R2, R6.reuse, PT ;  /* 0x000000060200720c */ /* 0x080fe20003f66270 */
[----:B------:R-:W-:Y:S01]  /*d460*/  VIADD R2, R0, 0x29 ;  /* 0x0000002900027836 */ /* 0x000fe20000000000 */
[----:B------:R-:W-:Y:S01]  /*d470*/  FSEL R103, R247, -INF , !P6 ;  /* 0xff800000f7677808 */ /* 0x000fe20007000000 */
[----:B------:R-:W-:Y:S01]  /*d480*/  IMAD.MOV.U32 R247, RZ, RZ, R179 ;  /* 0x000000fffff77224 */ /* 0x000fe200078e00b3 */
[----:B------:R-:W-:Y:S01]  /*d490*/  FSEL R115, R223, -INF , !P3 ;  /* 0xff800000df737808 */ /* 0x000fe20005800000 */
[----:B------:R-:W-:Y:S01]  /*d4a0*/  IMAD.MOV.U32 R179, RZ, RZ, R65 ;  /* 0x000000ffffb37224 */ /* 0x000fe200078e0041 */
[CC--:B------:R-:W-:Y:S01]  /*d4b0*/  ISETP.GE.AND P6, PT, R2.reuse, R7.reuse, PT ;  /* 0x000000070200720c */ /* 0x0c0fe20003fc6270 */
[----:B------:R-:W-:Y:S01]  /*d4c0*/  HMMA.16816.F32.BF16 R48, R12, R46, R116 ;  /* 0x0000002e0c30723c */ /* 0x000fe20000041874 */
[-C--:B------:R-:W-:Y:S01]  /*d4d0*/  ISETP.GE.AND P3, PT, R2, R6.reuse, PT ;  /* 0x000000060200720c */ /* 0x080fe20003f66270 */
[----:B------:R-:W-:Y:S01]  /*d4e0*/  VIADD R2, R0, 0x31 ;  /* 0x0000003100027836 */ /* 0x000fe20000000000 */
[----:B------:R-:W-:Y:S01]  /*d4f0*/  FSEL R109, R246, -INF , !P6 ;  /* 0xff800000f66d7808 */ /* 0x000fe20007000000 */
[----:B------:R-:W-:Y:S01]  /*d500*/  LDSM.16.M88.4 R44, [R227+0x6000] ;  /* 0x00600000e32c783b */ /* 0x000fe20000000200 */
[----:B------:R-:W-:Y:S01]  /*d510*/  FSEL R168, R222, -INF , !P3 ;  /* 0xff800000dea87808 */ /* 0x000fe20005800000 */
[----:B-----5:R-:W-:Y:S01]  /*d520*/  FMUL.FTZ R4, R27, UR22 ;  /* 0x000000161b047c20 */ /* 0x020fe20008410000 */
[CC--:B------:R-:W-:Y:S01]  /*d530*/  ISETP.GE.AND P6, PT, R2.reuse, R7.reuse, PT ;  /* 0x000000070200720c */ /* 0x0c0fe20003fc6270 */
[----:B------:R-:W1:Y:S01]  /*d540*/  LDSM.16.M88.4 R24, [R227+0x5800] ;  /* 0x00580000e318783b */ /* 0x000e620000000200 */
[-C--:B------:R-:W-:Y:S01]  /*d550*/  ISETP.GE.AND P3, PT, R2, R6.reuse, PT ;  /* 0x000000060200720c */ /* 0x080fe20003f66270 */
[----:B------:R-:W-:Y:S01]  /*d560*/  VIADD R2, R0, 0x39 ;  /* 0x0000003900027836 */ /* 0x000fe20000000000 */
[----:B------:R-:W-:Y:S01]  /*d570*/  FSEL R110, R221, -INF , !P6 ;  /* 0xff800000dd6e7808 */ /* 0x000fe20007000000 */
[----:B------:R5:W3:Y:S01]  /*d580*/  MUFU.TANH R67, R4 ;  /* 0x0000000400437308 */ /* 0x000ae20000002400 */
[----:B------:R-:W-:Y:S01]  /*d590*/  FSEL R124, R220, -INF , !P3 ;  /* 0xff800000dc7c7808 */ /* 0x000fe20005800000 */
[----:B------:R-:W-:Y:S01]  /*d5a0*/  IMAD.MOV.U32 R222, RZ, RZ, R201 ;  /* 0x000000ffffde7224 */ /* 0x000fe200078e00c9 */
[CC--:B------:R-:W-:Y:S01]  /*d5b0*/  ISETP.GE.AND P6, PT, R2.reuse, R7.reuse, PT ;  /* 0x000000070200720c */ /* 0x0c0fe20003fc6270 */
[----:B------:R-:W-:Y:S01]  /*d5c0*/  IMAD.MOV.U32 R201, RZ, RZ, R198 ;  /* 0x000000ffffc97224 */ /* 0x000fe200078e00c6 */
[-C--:B------:R-:W-:Y:S01]  /*d5d0*/  ISETP.GE.AND P3, PT, R2, R6.reuse, PT ;  /* 0x000000060200720c */ /* 0x080fe20003f66270 */
[----:B------:R-:W-:Y:S01]  /*d5e0*/  VIADD R2, R0, 0x41 ;  /* 0x0000004100027836 */ /* 0x000fe20000000000 */
[----:B------:R-:W-:Y:S01]  /*d5f0*/  FSEL R104, R219, -INF , !P6 ;  /* 0xff800000db687808 */ /* 0x000fe20007000000 */
[----:B------:R-:W-:Y:S01]  /*d600*/  IMAD.MOV.U32 R219, RZ, RZ, R179 ;  /* 0x000000ffffdb7224 */ /* 0x000fe200078e00b3 */
[----:B------:R-:W-:Y:S01]  /*d610*/  FSEL R125, R218, -INF , !P3 ;  /* 0xff800000da7d7808 */ /* 0x000fe20005800000 */
[----:B------:R-:W-:Y:S01]  /*d620*/  IMAD.MOV.U32 R218, RZ, RZ, R208 ;  /* 0x000000ffffda7224 */ /* 0x000fe200078e00d0 */
[C---:B------:R-:W-:Y:S01]  /*d630*/  ISETP.GE.AND P6, PT, R2.reuse, R7, PT ;  /* 0x000000070200720c */ /* 0x040fe20003fc6270 */
[----:B------:R-:W-:Y:S01]  /*d640*/  IMAD.MOV.U32 R208, RZ, RZ, R175 ;  /* 0x000000ffffd07224 */ /* 0x000fe200078e00af */
[----:B------:R-:W-:Y:S01]  /*d650*/  ISETP.GE.AND P3, PT, R2, R6, PT ;  /* 0x000000060200720c */ /* 0x000fe20003f66270 */
[----:B------:R-:W-:Y:S01]  /*d660*/  VIADD R2, R0, 0x49 ;  /* 0x0000004900027836 */ /* 0x000fe20000000000 */
[----:B------:R-:W-:Y:S01]  /*d670*/  FSEL R105, R39, -INF , !P6 ;  /* 0xff80000027697808 */ /* 0x000fe20007000000 */
[----:B------:R-:W-:-:S02]  /*d680*/  IMAD.MOV.U32 R198, RZ, RZ, R194 ;  /* 0x000000ffffc67224 */ /* 0x000fc400078e00c2 */
[----:B-----5:R-:W-:Y:S01]  /*d690*/  FMUL.FTZ R4, R16, UR22 ;  /* 0x0000001610047c20 */ /* 0x020fe20008410000 */
[----:B------:R-:W-:Y:S01]  /*d6a0*/  FSEL R126, R217, -INF , !P3 ;  /* 0xff800000d97e7808 */ /* 0x000fe20005800000 */
[----:B------:R-:W-:Y:S01]  /*d6b0*/  IMAD.MOV.U32 R194, RZ, RZ, R195 ;  /* 0x000000ffffc27224 */ /* 0x000fe200078e00c3 */
[CC--:B------:R-:W-:Y:S01]  /*d6c0*/  ISETP.GE.AND P6, PT, R2.reuse, R7.reuse, PT ;  /* 0x000000070200720c */ /* 0x0c0fe20003fc6270 */
[----:B------:R5:W-:Y:S01]  /*d6d0*/  MUFU.TANH R186, R4 ;  /* 0x0000000400ba7308 */ /* 0x000be20000002400 */
[-C--:B------:R-:W-:Y:S01]  /*d6e0*/  ISETP.GE.AND P3, PT, R2, R6.reuse, PT ;  /* 0x000000060200720c */ /* 0x080fe20003f66270 */
[----:B------:R-:W-:Y:S01]  /*d6f0*/  VIADD R2, R0, 0x51 ;  /* 0x0000005100027836 */ /* 0x000fe20000000000 */
[----:B------:R-:W-:Y:S01]  /*d700*/  FSEL R106, R216, -INF , !P6 ;  /* 0xff800000d86a7808 */ /* 0x000fe20007000000 */
[----:B------:R-:W-:Y:S01]  /*d710*/  IMAD.MOV.U32 R195, RZ, RZ, R187 ;  /* 0x000000ffffc37224 */ /* 0x000fe200078e00bb */
        /* <DEDUP_REMOVED lines=9> */
[----:B------:R-:W-:Y:S01]  /*d7b0*/  HMMA.16816.F32.BF16 R96, R12, R34, R96 ;  /* 0x000000220c60723c */ /* 0x000fe20000041860 */
[CC--:B------:R-:W-:Y:S01]  /*d7c0*/  ISETP.GE.AND P6, PT, R2.reuse, R7.reuse, PT ;  /* 0x000000070200720c */ /* 0x0c0fe20003fc6270 */
[----:B------:R-:W3:Y:S01]  /*d7d0*/  LDSM.16.M88.4 R12, [R227+0x7000] ;  /* 0x00700000e30c783b */ /* 0x000ee20000000200 */
[----:B-----5:R-:W-:Y:S01]  /*d7e0*/  FMUL.FTZ R4, R17, UR22 ;  /* 0x0000001611047c20 */ /* 0x020fe20008410000 */
[-C--:B------:R-:W-:Y:S01]  /*d7f0*/  ISETP.GE.AND P3, PT, R2, R6.reuse, PT ;  /* 0x000000060200720c */ /* 0x080fe20003f66270 */
[----:B------:R-:W-:Y:S01]  /*d800*/  VIADD R2, R0, 0x61 ;  /* 0x0000006100027836 */ /* 0x000fe20000000000 */
[----:B------:R-:W-:Y:S01]  /*d810*/  FSEL R116, R189, -INF , !P6 ;  /* 0xff800000bd747808 */ /* 0x000fe20007000000 */
[----:B------:R5:W3:Y:S01]  /*d820*/  MUFU.TANH R66, R4 ;  /* 0x0000000400427308 */ /* 0x000ae20000002400 */
[----:B------:R-:W-:Y:S01]  /*d830*/  FSEL R121, R188, -INF , !P3 ;  /* 0xff800000bc797808 */ /* 0x000fe20005800000 */
[----:B-1----:R-:W-:Y:S01]  /*d840*/  HMMA.16816.F32.BF16 R68, R8, R26, R68 ;  /* 0x0000001a0844723c */ /* 0x002fe20000041844 */
        /* <DEDUP_REMOVED lines=26> */
[C---:B------:R-:W-:Y:S01]  /*d9f0*/  HMMA.16816.F32.BF16 R32, R8.reuse, R20, R80 ;  /* 0x000000140820723c */ /* 0x040fe20000041850 */
[-C--:B------:R-:W-:Y:S01]  /*da00*/  ISETP.GE.AND P3, PT, R2, R6.reuse, PT ;  /* 0x000000060200720c */ /* 0x080fe20003f66270 */
[----:B------:R-:W-:Y:S01]  /*da10*/  VIADD R2, R0, 0x81 ;  /* 0x0000008100027836 */ /* 0x000fe20000000000 */
[----:B--2---:R-:W-:Y:S01]  /*da20*/  FSEL R169, R169, -INF , !P6 ;  /* 0xff800000a9a97808 */ /* 0x004fe20007000000 */
[----:B------:R-:W-:Y:S01]  /*da30*/  IMAD.MOV.U32 R249, RZ, RZ, R213 ;  /* 0x000000fffff97224 */ /* 0x000fe200078e00d5 */
[----:B----4-:R-:W-:Y:S01]  /*da40*/  FSEL R178, R133, -INF , !P3 ;  /* 0xff80000085b27808 */ /* 0x010fe20005800000 */
[----:B------:R-:W-:Y:S01]  /*da50*/  IMAD.MOV.U32 R133, RZ, RZ, R184 ;  /* 0x000000ffff857224 */ /* 0x000fe200078e00b8 */
[CC--:B------:R-:W-:Y:S01]  /*da60*/  ISETP.GE.AND P6, PT, R2.reuse, R7.reuse, PT ;  /* 0x000000070200720c */ /* 0x0c0fe20003fc6270 */
[C---:B------:R-:W-:Y:S01]  /*da70*/  HMMA.16816.F32.BF16 R20, R8.reuse, R22, R72 ;  /* 0x000000160814723c */ /* 0x040fe20000041848 */
[----:B-1----:R-:W-:Y:S01]  /*da80*/  FMUL.FTZ R4, R19, UR22 ;  /* 0x0000001613047c20 */ /* 0x002fe20008410000 */
[-C--:B------:R-:W-:Y:S01]  /*da90*/  ISETP.GE.AND P3, PT, R2, R6.reuse, PT ;  /* 0x000000060200720c */ /* 0x080fe20003f66270 */
[----:B------:R-:W-:Y:S01]  /*daa0*/  VIADD R2, R0, 0x89 ;  /* 0x0000008900027836 */ /* 0x000fe20000000000 */
[----:B---3--:R-:W-:Y:S01]  /*dab0*/  FSEL R132, R132, -INF , !P6 ;  /* 0xff80000084847808 */ /* 0x008fe20007000000 */
[----:B------:R1:W2:Y:S01]  /*dac0*/  MUFU.TANH R65, R4 ;  /* 0x0000000400417308 */ /* 0x0002a20000002400 */
[C---:B------:R-:W-:Y:S01]  /*dad0*/  HMMA.16816.F32.BF16 R16, R8.reuse, R40, R52 ;  /* 0x000000280810723c */ /* 0x040fe20000041834 */
[----:B------:R-:W-:Y:S01]  /*dae0*/  FSEL R184, R131, -INF , !P3 ;  /* 0xff80000083b87808 */ /* 0x000fe20005800000 */
[----:B------:R-:W-:Y:S01]  /*daf0*/  IMAD.U32 R74, RZ, RZ, UR4 ;  /* 0x00000004ff4a7e24 */ /* 0x000fe2000f8e00ff */
[CC--:B------:R-:W-:Y:S01]  /*db00*/  ISETP.GE.AND P6, PT, R2.reuse, R7.reuse, PT ;  /* 0x000000070200720c */ /* 0x0c0fe20003fc6270 */
[----:B------:R-:W-:Y:S01]  /*db10*/  IMAD.MOV.U32 R213, RZ, RZ, R194 ;  /* 0x000000ffffd57224 */ /* 0x000fe200078e00c2 */
[----:B------:R-:W-:Y:S01]  /*db20*/  ISETP.GE.AND P3, PT, R2, R6, PT ;  /* 0x000000060200720c */ /* 0x000fe20003f66270 */
[----:B------:R-:W-:Y:S01]  /*db30*/  VIADD R2, R0, 0x91 ;  /* 0x0000009100027836 */ /* 0x000fe20000000000 */
[----:B------:R-:W-:Y:S01]  /*db40*/  MOV R223, R204 ;  /* 0x000000cc00df7202 */ /* 0x000fe20000000f00 */
[----:B------:R-:W-:Y:S01]  /*db50*/  IMAD.MOV.U32 R204, RZ, RZ, R185 ;  /* 0x000000ffffcc7224 */ /* 0x000fe200078e00b9 */
[----:B------:R-:W-:Y:S01]  /*db60*/  FSEL R131, R100, -INF , !P6 ;  /* 0xff80000064837808 */ /* 0x000fe20007000000 */
[C---:B------:R-:W-:Y:S01]  /*db70*/  HMMA.16816.F32.BF16 R52, R8.reuse, R44, R84 ;  /* 0x0000002c0834723c */ /* 0x040fe20000041854 */
[----:B------:R-:W-:Y:S01]  /*db80*/  FSEL R185, R67, -INF , !P3 ;  /* 0xff80000043b97808 */ /* 0x000fe20005800000 */
[----:B------:R-:W-:Y:S01]  /*db90*/  IMAD.MOV.U32 R100, RZ, RZ, R207 ;  /* 0x000000ffff647224 */ /* 0x000fe200078e00cf */
[CC--:B------:R-:W-:Y:S01]  /*dba0*/  ISETP.GE.AND P6, PT, R2.reuse, R7.reuse, PT ;  /* 0x000000070200720c */ /* 0x0c0fe20003fc6270 */
[----:B------:R-:W-:Y:S01]  /*dbb0*/  IMAD.MOV.U32 R207, RZ, RZ, R200 ;  /* 0x000000ffffcf7224 */ /* 0x000fe200078e00c8 */
[-C--:B------:R-:W-:Y:S01]  /*dbc0*/  ISETP.GE.AND P3, PT, R2, R6.reuse, PT ;  /* 0x000000060200720c */ /* 0x080fe20003f66270 */
[----:B-1----:R-:W-:Y:S01]  /*dbd0*/  FMUL.FTZ R4, R28, UR22 ;  /* 0x000000161c047c20 */ /* 0x002fe20008410000 */
[----:B------:R-:W-:Y:S01]  /*dbe0*/  VIADD R2, R0, 0x99 ;  /* 0x0000009900027836 */ /* 0x000fe20000000000 */
[----:B------:R-:W-:Y:S01]  /*dbf0*/  FSEL R170, R66, -INF , !P6 ;  /* 0xff80000042aa7808 */ /* 0x000fe20007000000 */
[C---:B------:R-:W-:Y:S01]  /*dc00*/  HMMA.16816.F32.BF16 R44, R8.reuse, R46, R88 ;  /* 0x0000002e082c723c */ /* 0x040fe20000041858 */
[----:B------:R1:W-:Y:S01]  /*dc10*/  MUFU.TANH R179, R4 ;  /* 0x0000000400b37308 */ /* 0x0003e20000002400 */
[----:B--2---:R-:W-:Y:S01]  /*dc20*/  FSEL R190, R65, -INF , !P3 ;  /* 0xff80000041be7808 */ /* 0x004fe20005800000 */
[----:B------:R-:W-:Y:S01]  /*dc30*/  IMAD.MOV.U32 R200, RZ, RZ, R197 ;  /* 0x000000ffffc87224 */ /* 0x000fe200078e00c5 */
[C---:B------:R-:W-:Y:S01]  /*dc40*/  ISETP.GE.AND P6, PT, R2.reuse, R7, PT ;  /* 0x000000070200720c */ /* 0x040fe20003fc6270 */
[----:B------:R-:W-:Y:S01]  /*dc50*/  IMAD.U32 R66, RZ, RZ, UR4 ;  /* 0x00000004ff427e24 */ /* 0x000fe2000f8e00ff */
[----:B------:R-:W-:Y:S01]  /*dc60*/  ISETP.GE.AND P3, PT, R2, R6, PT ;  /* 0x000000060200720c */ /* 0x000fe20003f66270 */
[----:B------:R-:W-:Y:S01]  /*dc70*/  VIADD R2, R0, 0xa1 ;  /* 0x000000a100027836 */ /* 0x000fe20000000000 */
[----:B------:R-:W-:Y:S01]  /*dc80*/  MOV R67, UR4 ;  /* 0x0000000400437c02 */ /* 0x000fe20008000f00 */
[----:B------:R-:W-:Y:S01]  /*dc90*/  HMMA.16816.F32.BF16 R48, R8, R14, R48 ;  /* 0x0000000e0830723c */ /* 0x000fe20000041830 */
[----:B------:R-:W-:-:S02]  /*dca0*/  IMAD.MOV.U32 R220, RZ, RZ, R215 ;  /* 0x000000ffffdc7224 */ /* 0x000fc400078e00d7 */
[----:B------:R-:W-:Y:S01]  /*dcb0*/  FMUL.FTZ R68, R68, UR22 ;  /* 0x0000001644447c20 */ /* 0x000fe20008410000 */
[----:B------:R-:W-:Y:S02]  /*dcc0*/  IMAD.MOV.U32 R252, RZ, RZ, R195 ;  /* 0x000000fffffc7224 */ /* 0x000fe400078e00c3 */
[----:B------:R-:W-:Y:S01]  /*dcd0*/  FMUL.FTZ R32, R32, UR22 ;  /* 0x0000001620207c20 */ /* 0x000fe20008410000 */
[----:B------:R-:W-:Y:S02]  /*dce0*/  IMAD.MOV.U32 R215, RZ, RZ, R187 ;  /* 0x000000ffffd77224 */ /* 0x000fe400078e00bb */
[----:B------:R-:W-:Y:S01]  /*dcf0*/  FMUL.FTZ R70, R70, UR22 ;  /* 0x0000001646467c20 */ /* 0x000fe20008410000 */
[----:B------:R-:W-:Y:S01]  /*dd00*/  IMAD.MOV.U32 R123, RZ, RZ, R200 ;  /* 0x000000ffff7b7224 */ /* 0x000fe200078e00c8 */
[----:B------:R-:W-:Y:S01]  /*dd10*/  MUFU.TANH R68, R68 ;  /* 0x0000004400447308 */ /* 0x000fe20000002400 */
[----:B-1----:R-:W-:Y:S01]  /*dd20*/  FMUL.FTZ R4, R29, UR22 ;  /* 0x000000161d047c20 */ /* 0x002fe20008410000 */
[----:B------:R-:W-:-:S02]  /*dd30*/  IMAD.U32 R72, RZ, RZ, UR4 ;  /* 0x00000004ff487e24 */ /* 0x000fc4000f8e00ff */
[----:B------:R-:W-:Y:S01]  /*dd40*/  FMUL.FTZ R52, R52, UR22 ;  /* 0x0000001634347c20 */ /* 0x000fe20008410000 */
[----:B------:R-:W-:Y:S02]  /*dd50*/  IMAD.MOV.U32 R188, RZ, RZ, R198 ;  /* 0x000000ffffbc7224 */ /* 0x000fe400078e00c6 */
[----:B------:R-:W-:Y:S01]  /*dd60*/  FMUL.FTZ R54, R54, UR22 ;  /* 0x0000001636367c20 */ /* 0x000fe20008410000 */
[----:B------:R-:W-:Y:S02]  /*dd70*/  IMAD.MOV.U32 R250, RZ, RZ, R210 ;  /* 0x000000fffffa7224 */ /* 0x000fe400078e00d2 */
[----:B------:R-:W-:Y:S01]  /*dd80*/  FMUL.FTZ R44, R44, UR22 ;  /* 0x000000162c2c7c20 */ /* 0x000fe20008410000 */
[----:B------:R1:W2:Y:S01]  /*dd90*/  MUFU.TANH R39, R4 ;  /* 0x0000000400277308 */ /* 0x0002a20000002400 */
[----:B------:R-:W-:Y:S02]  /*dda0*/  IMAD.MOV.U32 R221, RZ, RZ, R212 ;  /* 0x000000ffffdd7224 */ /* 0x000fe400078e00d4 */
[----:B------:R-:W-:Y:S01]  /*ddb0*/  FMUL.FTZ R46, R46, UR22 ;  /* 0x000000162e2e7c20 */ /* 0x000fe20008410000 */
[----:B------:R-:W-:-:S02]  /*ddc0*/  IMAD.MOV.U32 R248, RZ, RZ, R214 ;  /* 0x000000fffff87224 */ /* 0x000fc400078e00d6 */
[----:B------:R-:W-:Y:S02]  /*ddd0*/  IMAD.U32 R15, RZ, RZ, UR4 ;  /* 0x00000004ff0f7e24 */ /* 0x000fe4000f8e00ff */
[----:B------:R-:W-:Y:S02]  /*dde0*/  IMAD.U32 R75, RZ, RZ, UR4 ;  /* 0x00000004ff4b7e24 */ /* 0x000fe4000f8e00ff */
[----:B------:R-:W-:Y:S01]  /*ddf0*/  FMUL.FTZ R49, R49, UR22 ;  /* 0x0000001631317c20 */ /* 0x000fe20008410000 */
[----:B------:R-:W-:Y:S01]  /*de00*/  FMUL.FTZ R51, R51, UR22 ;  /* 0x0000001633337c20 */ /* 0x000fe20008410000 */
[----:B------:R-:W-:Y:S01]  /*de10*/  IMAD.U32 R14, RZ, RZ, UR4 ;  /* 0x00000004ff0e7e24 */ /* 0x000fe2000f8e00ff */
[----:B------:R-:W-:Y:S01]  /*de20*/  MUFU.TANH R32, R32 ;  /* 0x0000002000207308 */ /* 0x000fe20000002400 */
[----:B------:R-:W-:Y:S02]  /*de30*/  IMAD.U32 R65, RZ, RZ, UR4 ;  /* 0x00000004ff417e24 */ /* 0x000fe4000f8e00ff */
[----:B------:R-:W-:-:S02]  /*de40*/  IMAD.U32 R80, RZ, RZ, UR4 ;  /* 0x00000004ff507e24 */ /* 0x000fc4000f8e00ff */
[----:B------:R-:W-:Y:S02]  /*de50*/  IMAD.U32 R81, RZ, RZ, UR4 ;  /* 0x00000004ff517e24 */ /* 0x000fe4000f8e00ff */
[----:B-1----:R-:W-:Y:S01]  /*de60*/  FMUL.FTZ R4, R30, UR22 ;  /* 0x000000161e047c20 */ /* 0x002fe20008410000 */
[----:B------:R-:W-:Y:S08]  /*de70*/  MUFU.TANH R49, R49 ;  /* 0x0000003100317308 */ /* 0x000ff00000002400 */
[----:B------:R1:W-:Y:S08]  /*de80*/  MUFU.TANH R175, R4 ;  /* 0x0000000400af7308 */ /* 0x0003f00000002400 */
[----:B------:R-:W-:Y:S08]  /*de90*/  MUFU.TANH R51, R51 ;  /* 0x0000003300337308 */ /* 0x000ff00000002400 */
[----:B------:R-:W-:Y:S01]  /*dea0*/  MUFU.TANH R70, R70 ;  /* 0x0000004600467308 */ /* 0x000fe20000002400 */
[----:B-1----:R-:W-:-:S02]  /*deb0*/  FMUL.FTZ R4, R31, UR22 ;  /* 0x000000161f047c20 */ /* 0x002fc40008410000 */
[C---:B------:R-:W-:Y:S05]  /*dec0*/  HMMA.16816.F32.BF16 R28, R8.reuse, R42, R60 ;  /* 0x0000002a081c723c */ /* 0x040fea000004183c */
[----:B------:R1:W3:Y:S01]  /*ded0*/  MUFU.TANH R38, R4 ;  /* 0x0000000400267308 */ /* 0x0002e20000002400 */
[----:B------:R-:W-:Y:S01]  /*dee0*/  HMMA.16816.F32.BF16 R60, R8, R24, R92 ;  /* 0x00000018083c723c */ /* 0x000fe2000004185c */
[----:B------:R-:W4:Y:S01]  /*def0*/  LDSM.16.M88.4 R24, [R227+0x7800] ;  /* 0x00780000e318783b */ /* 0x000f220000000200 */
[----:B------:R-:W-:-:S05]  /*df00*/  DEPBAR.LE SB0, 0x0 ;  /* 0x000080000000791a */ /* 0x000fca0000000000 */
[----:B------:R-:W-:Y:S01]  /*df10*/  IMAD.MOV.U32 R93, RZ, RZ, R208 ;  /* 0x000000ffff5d7224 */ /* 0x000fe200078e00d0 */
[----:B------:R-:W-:Y:S01]  /*df20*/  MUFU.TANH R52, R52 ;  /* 0x0000003400347308 */ /* 0x000fe20000002400 */
[----:B------:R-:W-:Y:S01]  /*df30*/  IMAD.MOV.U32 R208, RZ, RZ, R177 ;  /* 0x000000ffffd07224 */ /* 0x000fe200078e00b1 */
[----:B--2---:R-:W-:Y:S01]  /*df40*/  FSEL R177, R39, -INF , !P6 ;  /* 0xff80000027b17808 */ /* 0x004fe20007000000 */
[----:B------:R-:W-:Y:S01]  /*df50*/  IMAD.MOV.U32 R95, RZ, RZ, R204 ;  /* 0x000000ffff5f7224 */ /* 0x000fe200078e00cc */
[----:B------:R-:W-:Y:S02]  /*df60*/  ISETP.GE.AND P6, PT, R2, R7, PT ;  /* 0x000000070200720c */ /* 0x000fe40003fc6270 */
[--C-:B------:R-:W-:Y:S01]  /*df70*/  LOP3.LUT R39, R14, 0x38, R64.reuse, 0xfe, !PT ;  /* 0x000000380e277812 */ /* 0x100fe200078efe40 */
[----:B-1----:R-:W-:Y:S01]  /*df80*/  FMUL.FTZ R4, R16, UR22 ;  /* 0x0000001610047c20 */ /* 0x002fe20008410000 */
[----:B---3--:R-:W-:Y:S02]  /*df90*/  FSEL R192, R38, -INF , !P3 ;  /* 0xff80000026c07808 */ /* 0x008fe40005800000 */
[----:B------:R-:W-:Y:S01]  /*dfa0*/  FMUL.FTZ R30, R30, UR22 ;  /* 0x000000161e1e7c20 */ /* 0x000fe20008410000 */
[----:B------:R-:W-:Y:S01]  /*dfb0*/  ISETP.GE.AND P3, PT, R2, R6, PT ;  /* 0x000000060200720c */ /* 0x000fe20003f66270 */
[----:B------:R1:W-:Y:S01]  /*dfc0*/  MUFU.TANH R122, R4 ;  /* 0x00000004007a7308 */ /* 0x0003e20000002400 */
[----:B------:R-:W-:Y:S01]  /*dfd0*/  VIADD R2, R0, 0xa9 ;  /* 0x000000a900027836 */ /* 0x000fe20000000000 */
[----:B------:R-:W-:-:S02]  /*dfe0*/  LOP3.LUT R14, R65, 0x88, R64, 0xfe, !PT ;  /* 0x00000088410e7812 */ /* 0x000fc400078efe40 */
[----:B------:R-:W-:Y:S01]  /*dff0*/  FMUL.FTZ R60, R60, UR22 ;  /* 0x000000163c3c7c20 */ /* 0x000fe20008410000 */
[----:B------:R-:W-:-:S03]  /*e000*/  FMUL.FTZ R62, R62, UR22 ;  /* 0x000000163e3e7c20 */ /* 0x000fc60008410000 */
[----:B------:R-:W-:Y:S08]  /*e010*/  MUFU.TANH R30, R30 ;  /* 0x0000001e001e7308 */ /* 0x000ff00000002400 */
[----:B------:R-:W-:Y:S01]  /*e020*/  MUFU.TANH R60, R60 ;  /* 0x0000003c003c7308 */ /* 0x000fe20000002400 */
[----:B-1----:R-:W-:Y:S01]  /*e030*/  FMUL.FTZ R4, R17, UR22 ;  /* 0x0000001611047c20 */ /* 0x002fe20008410000 */
[----:B----4-:R-:W-:Y:S06]  /*e040*/  HMMA.16816.F32.BF16 R56, R8, R24, R56 ;  /* 0x000000180838723c */ /* 0x010fec0000041838 */
[----:B------:R1:W2:Y:S01]  /*e050*/  MUFU.TANH R37, R4 ;  /* 0x0000000400257308 */ /* 0x0002a20000002400 */
[----:B------:R-:W-:-:S02]  /*e060*/  IMAD.U32 R24, RZ, RZ, UR4 ;  /* 0x00000004ff187e24 */ /* 0x000fc4000f8e00ff */
[----:B------:R-:W-:-:S05]  /*e070*/  IMAD.U32 R25, RZ, RZ, UR4 ;  /* 0x00000004ff197e24 */ /* 0x000fca000f8e00ff */
[----:B------:R-:W-:Y:S01]  /*e080*/  MUFU.TANH R62, R62 ;  /* 0x0000003e003e7308 */ /* 0x000fe20000002400 */
[----:B------:R-:W-:-:S07]  /*e090*/  LOP3.LUT R38, R24, 0x40, R64, 0xfe, !PT ;  /* 0x0000004018267812 */ /* 0x000fce00078efe40 */
[----:B------:R-:W-:Y:S01]  /*e0a0*/  MUFU.TANH R54, R54 ;  /* 0x0000003600367308 */ /* 0x000fe20000002400 */
[----:B-1----:R-:W-:Y:S01]  /*e0b0*/  FMUL.FTZ R4, R18, UR22 ;  /* 0x0000001612047c20 */ /* 0x002fe20008410000 */
[----:B--2---:R-:W-:Y:S01]  /*e0c0*/  FSEL R182, R37, -INF , !P6 ;  /* 0xff80000025b67808 */ /* 0x004fe20007000000 */
[----:B------:R-:W-:Y:S01]  /*e0d0*/  BAR.SYNC.DEFER_BLOCKING 0x0 ;  /* 0x0000000000007b1d */ /* 0x000fe20000010000 */
[----:B------:R-:W-:Y:S01]  /*e0e0*/  ISETP.GE.AND P6, PT, R2, R7, PT ;  /* 0x000000070200720c */ /* 0x000fe20003fc6270 */
[----:B------:R-:W-:Y:S01]  /*e0f0*/  FMUL.FTZ R57, R57, UR22 ;  /* 0x0000001639397c20 */ /* 0x000fe20008410000 */
[----:B------:R-:W-:Y:S01]  /*e100*/  FMUL.FTZ R59, R59, UR22 ;  /* 0x000000163b3b7c20 */ /* 0x000fe20008410000 */
[----:B------:R-:W-:Y:S02]  /*e110*/  LOP3.LUT R37, R15, 0x48, R64, 0xfe, !PT ;  /* 0x000000480f257812 */ /* 0x000fe400078efe40 */
[----:B------:R1:W-:Y:S08]  /*e120*/  MUFU.TANH R119, R4 ;  /* 0x0000000400777308 */ /* 0x0003f00000002400 */
[----:B------:R-:W-:Y:S08]  /*e130*/  MUFU.TANH R57, R57 ;  /* 0x0000003900397308 */ /* 0x000ff00000002400 */
[----:B------:R-:W-:Y:S01]  /*e140*/  MUFU.TANH R59, R59 ;  /* 0x0000003b003b7308 */ /* 0x000fe20000002400 */
[----:B-1----:R-:W-:-:S02]  /*e150*/  FMUL.FTZ R4, R19, UR22 ;  /* 0x0000001613047c20 */ /* 0x002fc40008410000 */
[C---:B------:R-:W-:Y:S05]  /*e160*/  HMMA.16816.F32.BF16 R16, R8.reuse, R12, R76 ;  /* 0x0000000c0810723c */ /* 0x040fea000004184c */
[----:B------:R-:W1:Y:S01]  /*e170*/  MUFU.TANH R5, R4 ;  /* 0x0000000400057308 */ /* 0x000e620000002400 */
[----:B------:R-:W-:Y:S01]  /*e180*/  HMMA.16816.F32.BF16 R8, R8, R26, R96 ;  /* 0x0000001a0808723c */ /* 0x000fe20000041860 */
[----:B------:R-:W-:Y:S02]  /*e190*/  IMAD.U32 R12, RZ, RZ, UR4 ;  /* 0x00000004ff0c7e24 */ /* 0x000fe4000f8e00ff */
[----:B------:R-:W-:Y:S02]  /*e1a0*/  IMAD.U32 R76, RZ, RZ, UR4 ;  /* 0x00000004ff4c7e24 */ /* 0x000fe4000f8e00ff */
[----:B------:R-:W-:Y:S01]  /*e1b0*/  IMAD.U32 R77, RZ, RZ, UR4 ;  /* 0x00000004ff4d7e24 */ /* 0x000fe2000f8e00ff */
[--C-:B------:R-:W-:Y:S01]  /*e1c0*/  LOP3.LUT R40, R12, 0x30, R64.reuse, 0xfe, !PT ;  /* 0x000000300c287812 */ /* 0x100fe200078efe40 */
[----:B------:R-:W-:Y:S01]  /*e1d0*/  IMAD.U32 R13, RZ, RZ, UR4 ;  /* 0x00000004ff0d7e24 */ /* 0x000fe2000f8e00ff */
[--C-:B------:R-:W-:Y:S01]  /*e1e0*/  LOP3.LUT R12, R66, 0x98, R64.reuse, 0xfe, !PT ;  /* 0x00000098420c7812 */ /* 0x100fe200078efe40 */
[----:B------:R-:W-:Y:S01]  /*e1f0*/  IMAD.U32 R79, RZ, RZ, UR4 ;  /* 0x00000004ff4f7e24 */ /* 0x000fe2000f8e00ff */
[----:B------:R-:W-:Y:S02]  /*e200*/  MUFU.TANH R44, R44 ;  /* 0x0000002c002c7308 */ /* 0x000fe40000002400 */
[----:B------:R-:W-:-:S02]  /*e210*/  LOP3.LUT R41, R13, 0x28, R64, 0xfe, !PT ;  /* 0x000000280d297812 */ /* 0x000fc400078efe40 */
[--C-:B------:R-:W-:Y:S02]  /*e220*/  LOP3.LUT R65, R79, 0xf0, R64.reuse, 0xfe, !PT ;  /* 0x000000f04f417812 */ /* 0x100fe400078efe40 */
[----:B-1----:R-:W-:Y:S01]  /*e230*/  FSEL R197, R5, -INF , !P3 ;  /* 0xff80000005c57808 */ /* 0x002fe20005800000 */
[----:B------:R-:W-:Y:S01]  /*e240*/  FMUL.FTZ R4, R28, UR22 ;  /* 0x000000161c047c20 */ /* 0x000fe20008410000 */
[----:B------:R-:W-:Y:S01]  /*e250*/  ISETP.GE.AND P3, PT, R2, R6, PT ;  /* 0x000000060200720c */ /* 0x000fe20003f66270 */
[----:B------:R-:W-:Y:S01]  /*e260*/  FMUL.FTZ R2, R71, UR22 ;  /* 0x0000001647027c20 */ /* 0x000fe20008410000 */
[----:B------:R-:W-:Y:S01]  /*e270*/  IMAD.U32 R5, RZ, RZ, UR4 ;  /* 0x00000004ff057e24 */ /* 0x000fe2000f8e00ff */
[----:B------:R1:W-:Y:S01]  /*e280*/  MUFU.TANH R94, R4 ;  /* 0x00000004005e7308 */ /* 0x0003e20000002400 */
[----:B------:R-:W-:Y:S02]  /*e290*/  IMAD.U32 R71, RZ, RZ, UR4 ;  /* 0x00000004ff477e24 */ /* 0x000fe4000f8e00ff */
[----:B------:R-:W-:Y:S01]  /*e2a0*/  FMUL.FTZ R9, R9, UR22 ;  /* 0x0000001609097c20 */ /* 0x000fe20008410000 */
[--C-:B------:R-:W-:Y:S01]  /*e2b0*/  LOP3.LUT R42, R5, 0x20, R64.reuse, 0xfe, !PT ;  /* 0x00000020052a7812 */ /* 0x100fe200078efe40 */
[----:B------:R-:W-:Y:S01]  /*e2c0*/  IMAD.U32 R28, RZ, RZ, UR4 ;  /* 0x00000004ff1c7e24 */ /* 0x000fe2000f8e00ff */
[----:B------:R-:W-:-:S02]  /*e2d0*/  LOP3.LUT R5, R67, 0xa0, R64, 0xfe, !PT ;  /* 0x000000a043057812 */ /* 0x000fc400078efe40 */
[----:B------:R2:W-:Y:S02]  /*e2e0*/  MUFU.TANH R87, R2 ;  /* 0x0000000200577308 */ /* 0x0005e40000002400 */
[----:B------:R-:W-:-:S06]  /*e2f0*/  LOP3.LUT R28, R28, 0x68, R64, 0xfe, !PT ;  /* 0x000000681c1c7812 */ /* 0x000fcc00078efe40 */
[----:B------:R-:W-:Y:S01]  /*e300*/  MUFU.TANH R9, R9 ;  /* 0x0000000900097308 */ /* 0x000fe20000002400 */
[----:B-1----:R-:W-:Y:S01]  /*e310*/  FMUL.FTZ R4, R29, UR22 ;  /* 0x000000161d047c20 */ /* 0x002fe20008410000 */
[----:B------:R-:W-:-:S05]  /*e320*/  IMAD.U32 R29, RZ, RZ, UR4 ;  /* 0x00000004ff1d7e24 */ /* 0x000fca000f8e00ff */
[----:B------:R-:W-:Y:S01]  /*e330*/  LOP3.LUT R29, R29, 0x60, R64, 0xfe, !PT ;  /* 0x000000601d1d7812 */ /* 0x000fe200078efe40 */
[----:B------:R1:W3:Y:S01]  /*e340*/  MUFU.TANH R92, R4 ;  /* 0x00000004005c7308 */ /* 0x0002e20000002400 */
[----:B--2---:R-:W-:Y:S01]  /*e350*/  FMUL.FTZ R2, R53, UR22 ;  /* 0x0000001635027c20 */ /* 0x004fe20008410000 */
[----:B------:R-:W-:-:S05]  /*e360*/  IMAD.U32 R53, RZ, RZ, UR4 ;  /* 0x00000004ff357e24 */ /* 0x000fca000f8e00ff */
[--C-:B------:R-:W-:Y:S01]  /*e370*/  LOP3.LUT R24, R53, 0x78, R64.reuse, 0xfe, !PT ;  /* 0x0000007835187812 */ /* 0x100fe200078efe40 */
[----:B------:R2:W-:Y:S01]  /*e380*/  MUFU.TANH R86, R2 ;  /* 0x0000000200567308 */ /* 0x0005e20000002400 */
[----:B------:R-:W-:Y:S01]  /*e390*/  LOP3.LUT R53, R76, 0xd0, R64, 0xfe, !PT ;  /* 0x000000d04c357812 */ /* 0x000fe200078efe40 */
[----:B------:R-:W-:-:S06]  /*e3a0*/  IMAD.MOV.U32 R76, RZ, RZ, R181 ;  /* 0x000000ffff4c7224 */ /* 0x000fcc00078e00b5 */
[----:B------:R-:W-:Y:S01]  /*e3b0*/  MUFU.TANH R46, R46 ;  /* 0x0000002e002e7308 */ /* 0x000fe20000002400 */
[----:B-1----:R-:W-:Y:S01]  /*e3c0*/  FMUL.FTZ R4, R31, UR22 ;  /* 0x000000161f047c20 */ /* 0x002fe20008410000 */
[----:B---3--:R-:W-:Y:S01]  /*e3d0*/  FSEL R181, R92, -INF , !P6 ;  /* 0xff8000005cb57808 */ /* 0x008fe20007000000 */
[----:B------:R-:W-:-:S05]  /*e3e0*/  IMAD.U32 R31, RZ, RZ, UR4 ;  /* 0x00000004ff1f7e24 */ /* 0x000fca000f8e00ff */
[----:B------:R1:W3:Y:S01]  /*e3f0*/  MUFU.TANH R91, R4 ;  /* 0x00000004005b7308 */ /* 0x0002e20000002400 */
[----:B--2---:R-:W-:Y:S01]  /*e400*/  FMUL.FTZ R2, R55, UR22 ;  /* 0x0000001637027c20 */ /* 0x004fe20008410000 */
[----:B------:R-:W-:Y:S01]  /*e410*/  IMAD.U32 R55, RZ, RZ, UR4 ;  /* 0x00000004ff377e24 */ /* 0x000fe2000f8e00ff */
[----:B------:R-:W-:-:S04]  /*e420*/  LOP3.LUT R31, R31, 0x58, R64, 0xfe, !PT ;  /* 0x000000581f1f7812 */ /* 0x000fc800078efe40 */
[--C-:B------:R-:W-:Y:S01]  /*e430*/  LOP3.LUT R15, R55, 0x80, R64.reuse, 0xfe, !PT ;  /* 0x00000080370f7812 */ /* 0x100fe200078efe40 */
[----:B------:R2:W-:Y:S01]  /*e440*/  MUFU.TANH R84, R2 ;  /* 0x0000000200547308 */ /* 0x0005e20000002400 */
[----:B------:R-:W-:Y:S01]  /*e450*/  LOP3.LUT R55, R75, 0xd8, R64, 0xfe, !PT ;  /* 0x000000d84b377812 */ /* 0x000fe200078efe40 */
[----:B------:R-:W-:Y:S02]  /*e460*/  IMAD.MOV.U32 R75, RZ, RZ, R218 ;  /* 0x000000ffff4b7224 */ /* 0x000fe400078e00da */
[----:B-1----:R-:W-:Y:S01]  /*e470*/  FMUL.FTZ R4, R61, UR22 ;  /* 0x000000163d047c20 */ /* 0x002fe20008410000 */
[----:B---3--:R-:W-:Y:S01]  /*e480*/  FSEL R189, R91, -INF , !P3 ;  /* 0xff8000005bbd7808 */ /* 0x008fe20005800000 */
[----:B------:R-:W-:Y:S02]  /*e490*/  IMAD.U32 R61, RZ, RZ, UR4 ;  /* 0x00000004ff3d7e24 */ /* 0x000fe4000f8e00ff */
[----:B------:R1:W3:Y:S01]  /*e4a0*/  MUFU.TANH R90, R4 ;  /* 0x00000004005a7308 */ /* 0x0002e20000002400 */
[----:B--2---:R-:W-:Y:S01]  /*e4b0*/  FMUL.FTZ R2, R45, UR22 ;  /* 0x000000162d027c20 */ /* 0x004fe20008410000 */
[----:B------:R-:W-:-:S06]  /*e4c0*/  IMAD.U32 R45, RZ, RZ, UR4 ;  /* 0x00000004ff2d7e24 */ /* 0x000fcc000f8e00ff */
[----:B------:R2:W-:Y:S01]  /*e4d0*/  MUFU.TANH R85, R2 ;  /* 0x0000000200557308 */ /* 0x0005e20000002400 */
[----:B-1----:R-:W-:Y:S01]  /*e4e0*/  FMUL.FTZ R4, R63, UR22 ;  /* 0x000000163f047c20 */ /* 0x002fe20008410000 */
[----:B------:R-:W-:-:S06]  /*e4f0*/  IMAD.U32 R63, RZ, RZ, UR4 ;  /* 0x00000004ff3f7e24 */ /* 0x000fcc000f8e00ff */
[----:B------:R1:W4:Y:S01]  /*e500*/  MUFU.TANH R89, R4 ;  /* 0x0000000400597308 */ /* 0x0003220000002400 */
[--C-:B------:R-:W-:Y:S01]  /*e510*/  LOP3.LUT R13, R63, 0x90, R64.reuse, 0xfe, !PT ;  /* 0x000000903f0d7812 */ /* 0x100fe200078efe40 */
[----:B--2---:R-:W-:Y:S01]  /*e520*/  FMUL.FTZ R2, R47, UR22 ;  /* 0x000000162f027c20 */ /* 0x004fe20008410000 */
[----:B------:R-:W-:Y:S01]  /*e530*/  LOP3.LUT R47, R74, 0xc8, R64, 0xfe, !PT ;  /* 0x000000c84a2f7812 */ /* 0x000fe200078efe40 */
[----:B------:R-:W-:Y:S01]  /*e540*/  IMAD.MOV.U32 R74, RZ, RZ, R180 ;  /* 0x000000ffff4a7224 */ /* 0x000fe200078e00b4 */
[----:B------:R-:W-:-:S03]  /*e550*/  LOP3.LUT R63, R81, 0xf8, R64, 0xfe, !PT ;  /* 0x000000f8513f7812 */ /* 0x000fc600078efe40 */
[----:B------:R2:W-:Y:S01]  /*e560*/  MUFU.TANH R83, R2 ;  /* 0x0000000200537308 */ /* 0x0005e20000002400 */
[----:B-1----:R-:W-:Y:S01]  /*e570*/  FMUL.FTZ R4, R69, UR22 ;  /* 0x0000001645047c20 */ /* 0x002fe20008410000 */
[----:B------:R-:W-:-:S06]  /*e580*/  IMAD.U32 R69, RZ, RZ, UR4 ;  /* 0x00000004ff457e24 */ /* 0x000fcc000f8e00ff */
[----:B------:R1:W5:Y:S01]  /*e590*/  MUFU.TANH R88, R4 ;  /* 0x0000000400587308 */ /* 0x0003620000002400 */
[----:B--2---:R-:W-:Y:S01]  /*e5a0*/  FMUL.FTZ R2, R33, UR22 ;  /* 0x0000001621027c20 */ /* 0x004fe20008410000 */
[--C-:B------:R-:W-:Y:S02]  /*e5b0*/  LOP3.LUT R33, R25, 0x50, R64.reuse, 0xfe, !PT ;  /* 0x0000005019217812 */ /* 0x100fe400078efe40 */
[----:B------:R-:W-:-:S04]  /*e5c0*/  LOP3.LUT R25, R61, 0x70, R64, 0xfe, !PT ;  /* 0x000000703d197812 */ /* 0x000fc800078efe40 */
[----:B------:R2:W5:Y:S01]  /*e5d0*/  MUFU.TANH R82, R2 ;  /* 0x0000000200527308 */ /* 0x0005620000002400 */
[----:B------:R-:W-:Y:S01]  /*e5e0*/  LOP3.LUT R61, R80, 0xe8, R64, 0xfe, !PT ;  /* 0x000000e8503d7812 */ /* 0x000fe200078efe40 */
[----:B-1----:R-:W-:-:S05]  /*e5f0*/  IMAD.U32 R4, RZ, RZ, UR4 ;  /* 0x00000004ff047e24 */ /* 0x002fca000f8e00ff */
[--C-:B------:R-:W-:Y:S01]  /*e600*/  LOP3.LUT R43, R4, 0x18, R64.reuse, 0xfe, !PT ;  /* 0x00000018042b7812 */ /* 0x100fe200078efe40 */
[----:B------:R-:W-:Y:S01]  /*e610*/  FMUL.FTZ R4, R19, UR22 ;  /* 0x0000001613047c20 */ /* 0x000fe20008410000 */
[----:B--2---:R-:W-:Y:S01]  /*e620*/  FMUL.FTZ R2, R35, UR22 ;  /* 0x0000001623027c20 */ /* 0x004fe20008410000 */
[----:B------:R-:W-:Y:S02]  /*e630*/  LOP3.LUT R35, R72, 0xb8, R64, 0xfe, !PT ;  /* 0x000000b848237812 */ /* 0x000fe400078efe40 */
[----:B------:R1:W-:Y:S01]  /*e640*/  MUFU.TANH R19, R4 ;  /* 0x0000000400137308 */ /* 0x0003e20000002400 */
[----:B------:R-:W-:-:S07]  /*e650*/  IMAD.MOV.U32 R72, RZ, RZ, R208 ;  /* 0x000000ffff487224 */ /* 0x000fce00078e00d0 */
[----:B------:R2:W5:Y:S01]  /*e660*/  MUFU.TANH R78, R2 ;  /* 0x00000002004e7308 */ /* 0x0005620000002400 */
[----:B-1----:R-:W-:Y:S02]  /*e670*/  VIADD R4, R0, 0xc1 ;  /* 0x000000c100047836 */ /* 0x002fe40000000000 */
[----:B--2---:R-:W-:Y:S01]  /*e680*/  FMUL.FTZ R2, R21, UR22 ;  /* 0x0000001615027c20 */ /* 0x004fe20008410000 */
[--C-:B------:R-:W-:Y:S02]  /*e690*/  LOP3.LUT R21, R45, 0xa8, R64.reuse, 0xfe, !PT ;  /* 0x000000a82d157812 */ /* 0x100fe400078efe40 */
[----:B------:R-:W-:Y:S02]  /*e6a0*/  LOP3.LUT R45, R71, 0xc0, R64, 0xfe, !PT ;  /* 0x000000c0472d7812 */ /* 0x000fe400078efe40 */
[----:B------:R1:W2:Y:S01]  /*e6b0*/  MUFU.TANH R73, R2 ;  /* 0x0000000200497308 */ /* 0x0002a20000002400 */
[----:B------:R-:W-:Y:S02]  /*e6c0*/  IMAD.MOV.U32 R71, RZ, RZ, R206 ;  /* 0x000000ffff477224 */ /* 0x000fe400078e00ce */
[----:B-1----:R-:W-:Y:S01]  /*e6d0*/  FMUL.FTZ R2, R23, UR22 ;  /* 0x0000001617027c20 */ /* 0x002fe20008410000 */
[----:B------:R-:W-:Y:S01]  /*e6e0*/  LOP3.LUT R23, R69, 0xb0, R64, 0xfe, !PT ;  /* 0x000000b045177812 */ /* 0x000fe200078efe40 */
[----:B------:R-:W-:-:S03]  /*e6f0*/  IMAD.MOV.U32 R69, RZ, RZ, R201 ;  /* 0x000000ffff457224 */ /* 0x000fc600078e00c9 */
[----:B------:R1:W2:Y:S02]  /*e700*/  MUFU.TANH R67, R2 ;  /* 0x0000000200437308 */ /* 0x0002a40000002400 */
[----:B-1----:R-:W-:Y:S01]  /*e710*/  FMUL.FTZ R2, R17, UR22 ;  /* 0x0000001611027c20 */ /* 0x002fe20008410000 */
[----:B------:R-:W-:Y:S01]  /*e720*/  LOP3.LUT R17, R77, 0xe0, R64, 0xfe, !PT ;  /* 0x000000e04d117812 */ /* 0x000fe200078efe40 */
[----:B------:R-:W-:-:S04]  /*e730*/  IMAD.MOV.U32 R77, RZ, RZ, R72 ;  /* 0x000000ffff4d7224 */ /* 0x000fc800078e0048 */
[----:B------:R1:W2:Y:S01]  /*e740*/  MUFU.TANH R66, R2 ;  /* 0x0000000200427308 */ /* 0x0002a20000002400 */
[----:B------:R-:W-:Y:S02]  /*e750*/  IMAD.MOV.U32 R72, RZ, RZ, R221 ;  /* 0x000000ffff487224 */ /* 0x000fe400078e00dd */
[----:B-1----:R-:W-:-:S05]  /*e760*/  VIADD R2, R0, 0xb1 ;  /* 0x000000b100027836 */ /* 0x002fca0000000000 */
[CC--:B------:R-:W-:Y:S02]  /*e770*/  ISETP.GE.AND P6, PT, R2.reuse, R7.reuse, PT ;  /* 0x000000070200720c */ /* 0x0c0fe40003fc6270 */
[-C--:B------:R-:W-:Y:S01]  /*e780*/  ISETP.GE.AND P3, PT, R2, R6.reuse, PT ;  /* 0x000000060200720c */ /* 0x080fe20003f66270 */
[----:B------:R-:W-:Y:S01]  /*e790*/  VIADD R2, R0, 0xb9 ;  /* 0x000000b900027836 */ /* 0x000fe20000000000 */
[----:B---3--:R-:W-:Y:S02]  /*e7a0*/  FSEL R180, R90, -INF , !P6 ;  /* 0xff8000005ab47808 */ /* 0x008fe40007000000 */
[----:B----4-:R-:W-:Y:S02]  /*e7b0*/  FSEL R194, R89, -INF , !P3 ;  /* 0xff80000059c27808 */ /* 0x010fe40005800000 */
[C---:B------:R-:W-:Y:S02]  /*e7c0*/  ISETP.GE.AND P6, PT, R2.reuse, R7, PT ;  /* 0x000000070200720c */ /* 0x040fe40003fc6270 */
[----:B------:R-:W-:Y:S01]  /*e7d0*/  ISETP.GE.AND P3, PT, R2, R6, PT ;  /* 0x000000060200720c */ /* 0x000fe20003f66270 */
[----:B------:R-:W-:Y:S01]  /*e7e0*/  VIADD R2, R0, 0xc9 ;  /* 0x000000c900027836 */ /* 0x000fe20000000000 */
[----:B-----5:R-:W-:-:S02]  /*e7f0*/  FSEL R187, R88, -INF , !P6 ;  /* 0xff80000058bb7808 */ /* 0x020fc40007000000 */
        /* <DEDUP_REMOVED lines=19> */
[----:B--2---:R-:W-:Y:S02]  /*e930*/  FSEL R206, R73, -INF , !P6 ;  /* 0xff80000049ce7808 */ /* 0x004fe40007000000 */
[----:B------:R-:W-:Y:S02]  /*e940*/  FSEL R210, R67, -INF , !P3 ;  /* 0xff80000043d27808 */ /* 0x000fe40005800000 */
[----:B------:R-:W-:-:S02]  /*e950*/  ISETP.GE.AND P6, PT, R4, R7, PT ;  /* 0x000000070400720c */ /* 0x000fc40003fc6270 */
[-C--:B------:R-:W-:Y:S01]  /*e960*/  ISETP.GE.AND P3, PT, R4, R6.reuse, PT ;  /* 0x000000060400720c */ /* 0x080fe20003f66270 */
[----:B------:R-:W-:Y:S01]  /*e970*/  FMUL.FTZ R4, R11, UR22 ;  /* 0x000000160b047c20 */ /* 0x000fe20008410000 */
[----:B------:R-:W-:Y:S02]  /*e980*/  FSEL R212, R66, -INF , !P6 ;  /* 0xff80000042d47808 */ /* 0x000fe40007000000 */
[----:B------:R-:W-:Y:S02]  /*e990*/  FSEL R216, R19, -INF , !P3 ;  /* 0xff80000013d87808 */ /* 0x000fe40005800000 */
[C---:B------:R-:W-:Y:S01]  /*e9a0*/  ISETP.GE.AND P6, PT, R2.reuse, R7, PT ;  /* 0x000000070200720c */ /* 0x040fe20003fc6270 */
[----:B------:R-:W1:Y:S01]  /*e9b0*/  MUFU.TANH R4, R4 ;  /* 0x0000000400047308 */ /* 0x000e620000002400 */
[----:B------:R-:W-:Y:S01]  /*e9c0*/  ISETP.GE.AND P3, PT, R2, R6, PT ;  /* 0x000000060200720c */ /* 0x000fe20003f66270 */
[----:B------:R-:W-:Y:S01]  /*e9d0*/  VIADD R2, R0, 0xf1 ;  /* 0x000000f100027836 */ /* 0x000fe20000000000 */
[----:B------:R-:W-:-:S02]  /*e9e0*/  FSEL R214, R49, -INF , !P6 ;  /* 0xff80000031d67808 */ /* 0x000fc40007000000 */
[----:B------:R-:W-:Y:S02]  /*e9f0*/  FSEL R217, R51, -INF , !P3 ;  /* 0xff80000033d97808 */ /* 0x000fe40005800000 */
[CC--:B------:R-:W-:Y:S02]  /*ea00*/  ISETP.GE.AND P6, PT, R0.reuse, R7.reuse, PT ;  /* 0x000000070000720c */ /* 0x0c0fe40003fc6270 */
[CC--:B------:R-:W-:Y:S01]  /*ea10*/  ISETP.GE.AND P3, PT, R0.reuse, R6.reuse, PT ;  /* 0x000000060000720c */ /* 0x0c0fe20003f66270 */
[----:B------:R-:W-:Y:S01]  /*ea20*/  VIADD R0, R0, 0xf9 ;  /* 0x000000f900007836 */ /* 0x000fe20000000000 */
[----:B------:R-:W-:Y:S01]  /*ea30*/  FSEL R26, R76, -INF , !P6 ;  /* 0xff8000004c1a7808 */ /* 0x000fe20007000000 */
[----:B------:R-:W-:Y:S01]  /*ea40*/  IMAD.MOV.U32 R76, RZ, RZ, R71 ;  /* 0x000000ffff4c7224 */ /* 0x000fe200078e0047 */
[----:B------:R-:W-:Y:S01]  /*ea50*/  FSEL R51, R74, -INF , !P3 ;  /* 0xff8000004a337808 */ /* 0x000fe20005800000 */
[----:B------:R-:W-:Y:S01]  /*ea60*/  IMAD.MOV.U32 R71, RZ, RZ, R219 ;  /* 0x000000ffff477224 */ /* 0x000fe200078e00db */
[-C--:B------:R-:W-:Y:S01]  /*ea70*/  ISETP.GE.AND P6, PT, R2, R7.reuse, PT ;  /* 0x000000070200720c */ /* 0x080fe20003fc6270 */
[----:B------:R-:W-:Y:S01]  /*ea80*/  IMAD.MOV.U32 R74, RZ, RZ, R100 ;  /* 0x000000ffff4a7224 */ /* 0x000fe200078e0064 */
[----:B------:R-:W-:Y:S01]  /*ea90*/  ISETP.GE.AND P3, PT, R0, R7, PT ;  /* 0x000000070000720c */ /* 0x000fe20003f66270 */
[----:B------:R-:W-:Y:S01]  /*eaa0*/  IMAD.MOV.U32 R100, RZ, RZ, R133 ;  /* 0x000000ffff647224 */ /* 0x000fe200078e0085 */
[----:B------:R-:W-:Y:S01]  /*eab0*/  FSEL R218, R57, -INF , !P6 ;  /* 0xff80000039da7808 */ /* 0x000fe20007000000 */
[----:B------:R-:W-:Y:S01]  /*eac0*/  IMAD.MOV.U32 R133, RZ, RZ, R173 ;  /* 0x000000ffff857224 */ /* 0x000fe200078e00ad */
[----:B------:R-:W-:Y:S01]  /*ead0*/  FSEL R219, R9, -INF , !P3 ;  /* 0xff80000009db7808 */ /* 0x000fe20005800000 */
[----:B------:R-:W-:Y:S01]  /*eae0*/  IMAD.MOV.U32 R173, RZ, RZ, R220 ;  /* 0x000000ffffad7224 */ /* 0x000fe200078e00dc */
[-C--:B------:R-:W-:Y:S01]  /*eaf0*/  ISETP.GE.AND P6, PT, R2, R6.reuse, PT ;  /* 0x000000060200720c */ /* 0x080fe20003fc6270 */
[----:B------:R-:W-:Y:S01]  /*eb00*/  FMUL.FTZ R2, R8, UR22 ;  /* 0x0000001608027c20 */ /* 0x000fe20008410000 */
[----:B------:R-:W-:Y:S01]  /*eb10*/  ISETP.GE.AND P3, PT, R0, R6, PT ;  /* 0x000000060000720c */ /* 0x000fe20003f66270 */
[----:B------:R-:W-:Y:S01]  /*eb20*/  FMUL.FTZ R0, R34, UR22 ;  /* 0x0000001622007c20 */ /* 0x000fe20008410000 */
[----:B------:R-:W-:-:S02]  /*eb30*/  FSEL R220, R59, -INF , !P6 ;  /* 0xff8000003bdc7808 */ /* 0x000fc40007000000 */
[----:B-1----:R-:W-:Y:S01]  /*eb40*/  FSEL R221, R4, -INF , !P3 ;  /* 0xff80000004dd7808 */ /* 0x002fe20005800000 */
[----:B------:R1:W-:Y:S01]  /*eb50*/  MUFU.TANH R19, R0 ;  /* 0x0000000000137308 */ /* 0x0003e20000002400 */
[CC--:B------:R-:W-:Y:S02]  /*eb60*/  ISETP.GE.AND P6, PT, R43.reuse, R7.reuse, PT ;  /* 0x000000072b00720c */ /* 0x0c0fe40003fc6270 */
[----:B------:R-:W-:Y:S02]  /*eb70*/  ISETP.GE.AND P3, PT, R43, R6, PT ;  /* 0x000000062b00720c */ /* 0x000fe40003f66270 */
[----:B------:R-:W-:Y:S02]  /*eb80*/  FSEL R43, R77, -INF , !P5 ;  /* 0xff8000004d2b7808 */ /* 0x000fe40006800000 */
[----:B------:R-:W-:Y:S01]  /*eb90*/  FSEL R49, R75, -INF , !P2 ;  /* 0xff8000004b317808 */ /* 0x000fe20005000000 */
[----:B------:R-:W-:Y:S01]  /*eba0*/  MUFU.TANH R2, R2 ;  /* 0x0000000200027308 */ /* 0x000fe20000002400 */
[----:B------:R-:W-:-:S02]  /*ebb0*/  ISETP.GE.AND P5, PT, R42, R7, PT ;  /* 0x000000072a00720c */ /* 0x000fc40003fa6270 */
[-C--:B------:R-:W-:Y:S02]  /*ebc0*/  ISETP.GE.AND P2, PT, R42, R6.reuse, PT ;  /* 0x000000062a00720c */ /* 0x080fe40003f46270 */
[----:B------:R-:W-:Y:S02]  /*ebd0*/  FSEL R42, R76, -INF , !P1 ;  /* 0xff8000004c2a7808 */ /* 0x000fe40004800000 */
[----:B------:R-:W-:Y:S02]  /*ebe0*/  FSEL R57, R74, -INF , !P4 ;  /* 0xff8000004a397808 */ /* 0x000fe40006000000 */
[C---:B------:R-:W-:Y:S01]  /*ebf0*/  ISETP.GE.AND P1, PT, R41.reuse, R7, PT ;  /* 0x000000072900720c */ /* 0x040fe20003f26270 */
[----:B-1----:R-:W-:Y:S01]  /*ec00*/  FMUL.FTZ R0, R20, UR22 ;  /* 0x0000001614007c20 */ /* 0x002fe20008410000 */
[----:B------:R-:W-:Y:S02]  /*ec10*/  ISETP.GE.AND P4, PT, R41, R6, PT ;  /* 0x000000062900720c */ /* 0x000fe40003f86270 */
[----:B------:R-:W-:-:S02]  /*ec20*/  FSEL R27, R71, -INF , !P6 ;  /* 0xff800000471b7808 */ /* 0x000fc40007000000 */
[----:B------:R-:W-:Y:S02]  /*ec30*/  FSEL R41, R72, -INF , !P3 ;  /* 0xff80000048297808 */ /* 0x000fe40005800000 */
[CC--:B------:R-:W-:Y:S02]  /*ec40*/  ISETP.GE.AND P6, PT, R40.reuse, R7.reuse, PT ;  /* 0x000000072800720c */ /* 0x0c0fe40003fc6270 */
[----:B------:R-:W-:Y:S02]  /*ec50*/  ISETP.GE.AND P3, PT, R40, R6, PT ;  /* 0x000000062800720c */ /* 0x000fe40003f66270 */
[----:B------:R-:W-:Y:S02]  /*ec60*/  FSEL R40, R69, -INF , !P5 ;  /* 0xff80000045287808 */ /* 0x000fe40006800000 */
[----:B------:R-:W-:Y:S02]  /*ec70*/  FSEL R66, R100, -INF , !P2 ;  /* 0xff80000064427808 */ /* 0x000fe40005000000 */
[----:B------:R-:W-:-:S02]  /*ec80*/  ISETP.GE.AND P5, PT, R39, R7, PT ;  /* 0x000000072700720c */ /* 0x000fc40003fa6270 */
[-C--:B------:R-:W-:Y:S02]  /*ec90*/  ISETP.GE.AND P2, PT, R39, R6.reuse, PT ;  /* 0x000000062700720c */ /* 0x080fe40003f46270 */
[----:B------:R-:W-:Y:S02]  /*eca0*/  FSEL R39, R133, -INF , !P1 ;  /* 0xff80000085277808 */ /* 0x000fe40004800000 */
[----:B------:R-:W-:Y:S02]  /*ecb0*/  FSEL R67, R173, -INF , !P4 ;  /* 0xff800000ad437808 */ /* 0x000fe40006000000 */
[C---:B------:R-:W-:Y:S02]  /*ecc0*/  ISETP.GE.AND P1, PT, R38.reuse, R7, PT ;  /* 0x000000072600720c */ /* 0x040fe40003f26270 */
        /* <DEDUP_REMOVED lines=8> */
[----:B------:R-:W-:Y:S02]  /*ed50*/  ISETP.GE.AND P2, PT, R33, R6, PT ;  /* 0x000000062100720c */ /* 0x000fe40003f46270 */
[----:B------:R-:W-:Y:S02]  /*ed60*/  FSEL R33, R222, -INF , !P1 ;  /* 0xff800000de217808 */ /* 0x000fe40004800000 */
[----:B------:R-:W-:Y:S02]  /*ed70*/  FSEL R75, R246, -INF , !P4 ;  /* 0xff800000f64b7808 */ /* 0x000fe40006000000 */
[----:B------:R-:W-:Y:S02]  /*ed80*/  FSEL R69, R248, -INF , !P5 ;  /* 0xff800000f8457808 */ /* 0x000fe40006800000 */
[----:B------:R-:W-:Y:S02]  /*ed90*/  FSEL R79, R251, -INF , !P2 ;  /* 0xff800000fb4f7808 */ /* 0x000fe40005000000 */
[----:B------:R-:W-:-:S02]  /*eda0*/  ISETP.GE.AND P1, PT, R31, R7, PT ;  /* 0x000000071f00720c */ /* 0x000fc40003f26270 */
[-C--:B------:R-:W-:Y:S02]  /*edb0*/  ISETP.GE.AND P4, PT, R31, R6.reuse, PT ;  /* 0x000000061f00720c */ /* 0x080fe40003f86270 */
[C---:B------:R-:W-:Y:S02]  /*edc0*/  ISETP.GE.AND P5, PT, R28.reuse, R7, PT ;  /* 0x000000071c00720c */ /* 0x040fe40003fa6270 */
[----:B------:R-:W-:Y:S02]  /*edd0*/  ISETP.GE.AND P2, PT, R28, R6, PT ;  /* 0x000000061c00720c */ /* 0x000fe40003f46270 */
[----:B------:R-:W-:Y:S02]  /*ede0*/  FSEL R64, R223, -INF , !P6 ;  /* 0xff800000df407808 */ /* 0x000fe40007000000 */
[----:B------:R-:W-:Y:S02]  /*edf0*/  FSEL R76, R247, -INF , !P3 ;  /* 0xff800000f74c7808 */ /* 0x000fe40005800000 */
[----:B------:R-:W-:-:S02]  /*ee00*/  FSEL R73, R249, -INF , !P1 ;  /* 0xff800000f9497808 */ /* 0x000fc40004800000 */
[----:B------:R-:W-:Y:S02]  /*ee10*/  FSEL R80, R250, -INF , !P4 ;  /* 0xff800000fa507808 */ /* 0x000fe40006000000 */
[----:B------:R-:W-:Y:S02]  /*ee20*/  FSEL R77, R215, -INF , !P5 ;  /* 0xff800000d74d7808 */ /* 0x000fe40006800000 */
[----:B------:R-:W-:Y:S02]  /*ee30*/  FSEL R88, R209, -INF , !P2 ;  /* 0xff800000d1587808 */ /* 0x000fe40005000000 */
[CC--:B------:R-:W-:Y:S02]  /*ee40*/  ISETP.GE.AND P6, PT, R29.reuse, R7.reuse, PT ;  /* 0x000000071d00720c */ /* 0x0c0fe40003fc6270 */
[----:B------:R-:W-:Y:S02]  /*ee50*/  ISETP.GE.AND P3, PT, R29, R6, PT ;  /* 0x000000061d00720c */ /* 0x000fe40003f66270 */
[----:B------:R-:W-:-:S02]  /*ee60*/  ISETP.GE.AND P1, PT, R25, R7, PT ;  /* 0x000000071900720c */ /* 0x000fc40003f26270 */
[-C--:B------:R-:W-:Y:S02]  /*ee70*/  ISETP.GE.AND P4, PT, R25, R6.reuse, PT ;  /* 0x000000061900720c */ /* 0x080fe40003f86270 */
[C---:B------:R-:W-:Y:S02]  /*ee80*/  ISETP.GE.AND P5, PT, R15.reuse, R7, PT ;  /* 0x000000070f00720c */ /* 0x040fe40003fa6270 */
[----:B------:R-:W-:Y:S02]  /*ee90*/  ISETP.GE.AND P2, PT, R15, R6, PT ;  /* 0x000000060f00720c */ /* 0x000fe40003f46270 */
[----:B------:R1:W-:Y:S01]  /*eea0*/  MUFU.TANH R15, R0 ;  /* 0x00000000000f7308 */ /* 0x0003e20000002400 */
[----:B------:R-:W-:Y:S02]  /*eeb0*/  FSEL R74, R252, -INF , !P6 ;  /* 0xff800000fc4a7808 */ /* 0x000fe40007000000 */
[----:B------:R-:W-:Y:S02]  /*eec0*/  FSEL R83, R213, -INF , !P3 ;  /* 0xff800000d5537808 */ /* 0x000fe40005800000 */
[----:B------:R-:W-:-:S02]  /*eed0*/  FSEL R78, R211, -INF , !P1 ;  /* 0xff800000d34e7808 */ /* 0x000fc40004800000 */
[----:B------:R-:W-:Y:S02]  /*eee0*/  FSEL R90, R207, -INF , !P4 ;  /* 0xff800000cf5a7808 */ /* 0x000fe40006000000 */
[CC--:B------:R-:W-:Y:S02]  /*eef0*/  ISETP.GE.AND P6, PT, R24.reuse, R7.reuse, PT ;  /* 0x000000071800720c */ /* 0x0c0fe40003fc6270 */
[-C--:B------:R-:W-:Y:S02]  /*ef00*/  ISETP.GE.AND P3, PT, R24, R6.reuse, PT ;  /* 0x000000061800720c */ /* 0x080fe40003f66270 */
[C---:B------:R-:W-:Y:S02]  /*ef10*/  ISETP.GE.AND P1, PT, R14.reuse, R7, PT ;  /* 0x000000070e00720c */ /* 0x040fe40003f26270 */
[----:B------:R-:W-:Y:S01]  /*ef20*/  ISETP.GE.AND P4, PT, R14, R6, PT ;  /* 0x000000060e00720c */ /* 0x000fe20003f86270 */
[----:B-1----:R-:W-:Y:S01]  /*ef30*/  FMUL.FTZ R0, R22, UR22 ;  /* 0x0000001616007c20 */ /* 0x002fe20008410000 */
[----:B------:R-:W-:-:S02]  /*ef40*/  FSEL R81, R205, -INF , !P6 ;  /* 0xff800000cd517808 */ /* 0x000fc40007000000 */
[----:B------:R-:W-:Y:S01]  /*ef50*/  FSEL R91, R203, -INF , !P3 ;  /* 0xff800000cb5b7808 */ /* 0x000fe20005800000 */
[----:B------:R1:W-:Y:S01]  /*ef60*/  MUFU.TANH R14, R0 ;  /* 0x00000000000e7308 */ /* 0x0003e20000002400 */
[CC--:B------:R-:W-:Y:S02]  /*ef70*/  ISETP.GE.AND P6, PT, R13.reuse, R7.reuse, PT ;  /* 0x000000070d00720c */ /* 0x0c0fe40003fc6270 */
[----:B------:R-:W-:Y:S02]  /*ef80*/  ISETP.GE.AND P3, PT, R13, R6, PT ;  /* 0x000000060d00720c */ /* 0x000fe40003f66270 */
[----:B------:R-:W-:Y:S02]  /*ef90*/  FSEL R82, R202, -INF , !P5 ;  /* 0xff800000ca527808 */ /* 0x000fe40006800000 */
[----:B------:R-:W-:Y:S02]  /*efa0*/  FSEL R95, R199, -INF , !P2 ;  /* 0xff800000c75f7808 */ /* 0x000fe40005000000 */
[----:B------:R-:W-:-:S02]  /*efb0*/  ISETP.GE.AND P5, PT, R12, R7, PT ;  /* 0x000000070c00720c */ /* 0x000fc40003fa6270 */
[-C--:B------:R-:W-:Y:S02]  /*efc0*/  ISETP.GE.AND P2, PT, R12, R6.reuse, PT ;  /* 0x000000060c00720c */ /* 0x080fe40003f46270 */
[----:B------:R-:W-:Y:S02]  /*efd0*/  FSEL R89, R196, -INF , !P1 ;  /* 0xff800000c4597808 */ /* 0x000fe40004800000 */
[----:B------:R-:W-:Y:S01]  /*efe0*/  ISETP.GE.AND P1, PT, R5, R7, PT ;  /* 0x000000070500720c */ /* 0x000fe20003f26270 */
[----:B-1----:R-:W-:Y:S01]  /*eff0*/  FMUL.FTZ R0, R16, UR22 ;  /* 0x0000001610007c20 */ /* 0x002fe20008410000 */
[----:B------:R-:W-:Y:S02]  /*f000*/  FSEL R96, R193, -INF , !P4 ;  /* 0xff800000c1607808 */ /* 0x000fe40006000000 */
[----:B------:R-:W-:Y:S01]  /*f010*/  ISETP.GE.AND P4, PT, R5, R6, PT ;  /* 0x000000060500720c */ /* 0x000fe20003f86270 */
[----:B------:R1:W-:Y:S01]  /*f020*/  MUFU.TANH R13, R0 ;  /* 0x00000000000d7308 */ /* 0x0003e20000002400 */
[----:B------:R-:W-:-:S02]  /*f030*/  FSEL R97, R122, -INF , !P1 ;  /* 0xff8000007a617808 */ /* 0x000fc40004800000 */
[-C--:B------:R-:W-:Y:S02]  /*f040*/  ISETP.GE.AND P1, PT, R35, R7.reuse, PT ;  /* 0x000000072300720c */ /* 0x080fe40003f26270 */
[----:B------:R-:W-:Y:S02]  /*f050*/  FSEL R122, R119, -INF , !P4 ;  /* 0xff800000777a7808 */ /* 0x000fe40006000000 */
[----:B------:R-:W-:Y:S02]  /*f060*/  FSEL R119, R68, -INF , !P1 ;  /* 0xff80000044777808 */ /* 0x000fe40004800000 */
[----:B------:R-:W-:Y:S02]  /*f070*/  ISETP.GE.AND P1, PT, R53, R7, PT ;  /* 0x000000073500720c */ /* 0x000fe40003f26270 */
[----:B------:R-:W-:Y:S02]  /*f080*/  FSEL R92, R186, -INF , !P6 ;  /* 0xff800000ba5c7808 */ /* 0x000fe40007000000 */
[----:B------:R-:W-:-:S02]  /*f090*/  FSEL R188, R32, -INF , !P1 ;  /* 0xff80000020bc7808 */ /* 0x000fc40004800000 */
[----:B------:R-:W-:Y:S01]  /*f0a0*/  FSEL R98, R183, -INF , !P3 ;  /* 0xff800000b7627808 */ /* 0x000fe20005800000 */
[----:B-1----:R-:W-:Y:S01]  /*f0b0*/  FMUL.FTZ R0, R18, UR22 ;  /* 0x0000001612007c20 */ /* 0x002fe20008410000 */
[----:B------:R-:W-:Y:S02]  /*f0c0*/  FSEL R93, R179, -INF , !P5 ;  /* 0xff800000b35d7808 */ /* 0x000fe40006800000 */
[----:B------:R-:W-:Y:S01]  /*f0d0*/  FSEL R99, R175, -INF , !P2 ;  /* 0xff800000af637808 */ /* 0x000fe20005000000 */
[----:B------:R1:W-:Y:S01]  /*f0e0*/  MUFU.TANH R12, R0 ;  /* 0x00000000000c7308 */ /* 0x0003e20000002400 */
[-C--:B------:R-:W-:Y:S02]  /*f0f0*/  ISETP.GE.AND P1, PT, R61, R7.reuse, PT ;  /* 0x000000073d00720c */ /* 0x080fe40003f26270 */
[C---:B------:R-:W-:Y:S02]  /*f100*/  ISETP.GE.AND P6, PT, R21.reuse, R7, PT ;  /* 0x000000071500720c */ /* 0x040fe40003fc6270 */
[----:B------:R-:W-:-:S02]  /*f110*/  ISETP.GE.AND P3, PT, R21, R6, PT ;  /* 0x000000061500720c */ /* 0x000fc40003f66270 */
[C---:B------:R-:W-:Y:S02]  /*f120*/  ISETP.GE.AND P5, PT, R23.reuse, R7, PT ;  /* 0x000000071700720c */ /* 0x040fe40003fa6270 */
[----:B------:R-:W-:Y:S02]  /*f130*/  ISETP.GE.AND P2, PT, R23, R6, PT ;  /* 0x000000061700720c */ /* 0x000fe40003f46270 */
[----:B------:R-:W-:Y:S02]  /*f140*/  FSEL R94, R94, -INF , !P6 ;  /* 0xff8000005e5e7808 */ /* 0x000fe40007000000 */
[----:B------:R-:W-:Y:S02]  /*f150*/  FSEL R123, R30, -INF , !P3 ;  /* 0xff8000001e7b7808 */ /* 0x000fe40005800000 */
[----:B------:R-:W-:Y:S01]  /*f160*/  FSEL R100, R60, -INF , !P5 ;  /* 0xff8000003c647808 */ /* 0x000fe20006800000 */
[----:B-1----:R-:W-:Y:S01]  /*f170*/  FMUL.FTZ R0, R48, UR22 ;  /* 0x0000001630007c20 */ /* 0x002fe20008410000 */
[----:B------:R-:W-:-:S02]  /*f180*/  FSEL R173, R62, -INF , !P2 ;  /* 0xff8000003ead7808 */ /* 0x000fc40005000000 */
[-C--:B------:R-:W-:Y:S01]  /*f190*/  ISETP.GE.AND P4, PT, R35, R6.reuse, PT ;  /* 0x000000062300720c */ /* 0x080fe20003f86270 */
[----:B------:R1:W2:Y:S01]  /*f1a0*/  MUFU.TANH R11, R0 ;  /* 0x00000000000b7308 */ /* 0x0002a20000002400 */
[CC--:B------:R-:W-:Y:S02]  /*f1b0*/  ISETP.GE.AND P6, PT, R45.reuse, R7.reuse, PT ;  /* 0x000000072d00720c */ /* 0x0c0fe40003fc6270 */
[-C--:B------:R-:W-:Y:S02]  /*f1c0*/  ISETP.GE.AND P3, PT, R45, R6.reuse, PT ;  /* 0x000000062d00720c */ /* 0x080fe40003f66270 */
[C---:B------:R-:W-:Y:S02]  /*f1d0*/  ISETP.GE.AND P5, PT, R47.reuse, R7, PT ;  /* 0x000000072f00720c */ /* 0x040fe40003fa6270 */
[----:B------:R-:W-:Y:S02]  /*f1e0*/  ISETP.GE.AND P2, PT, R47, R6, PT ;  /* 0x000000062f00720c */ /* 0x000fe40003f46270 */
[----:B------:R-:W-:-:S02]  /*f1f0*/  FSEL R175, R70, -INF , !P4 ;  /* 0xff80000046af7808 */ /* 0x000fc40006000000 */
[----:B------:R-:W-:Y:S02]  /*f200*/  FSEL R133, R52, -INF , !P6 ;  /* 0xff80000034857808 */ /* 0x000fe40007000000 */
[----:B------:R-:W-:Y:S02]  /*f210*/  FSEL R183, R54, -INF , !P3 ;  /* 0xff80000036b77808 */ /* 0x000fe40005800000 */
[----:B------:R-:W-:Y:S01]  /*f220*/  FSEL R179, R44, -INF , !P5 ;  /* 0xff8000002cb37808 */ /* 0x000fe20006800000 */
[----:B-1----:R-:W-:Y:S01]  /*f230*/  FMUL.FTZ R0, R50, UR22 ;  /* 0x0000001632007c20 */ /* 0x002fe20008410000 */
[----:B--2---:R-:W-:Y:S02]  /*f240*/  FSEL R203, R11, -INF , !P1 ;  /* 0xff8000000bcb7808 */ /* 0x004fe40004800000 */
[----:B------:R-:W-:Y:S01]  /*f250*/  PLOP3.LUT P1, PT, PT, PT, UP0, 0x80, 0x0 ;  /* 0x000000000000781c */ /* 0x000fe20003f2f008 */
[----:B------:R1:W2:Y:S01]  /*f260*/  MUFU.TANH R9, R0 ;  /* 0x0000000000097308 */ /* 0x0002a20000002400 */
[----:B------:R-:W-:-:S02]  /*f270*/  FSEL R186, R46, -INF , !P2 ;  /* 0xff8000002eba7808 */ /* 0x000fc40005000000 */
[-C--:B------:R-:W-:Y:S02]  /*f280*/  ISETP.GE.AND P4, PT, R53, R6.reuse, PT ;  /* 0x000000063500720c */ /* 0x080fe40003f86270 */
[CC--:B------:R-:W-:Y:S02]  /*f290*/  ISETP.GE.AND P6, PT, R55.reuse, R7.reuse, PT ;  /* 0x000000073700720c */ /* 0x0c0fe40003fc6270 */
[-C--:B------:R-:W-:Y:S02]  /*f2a0*/  ISETP.GE.AND P3, PT, R55, R6.reuse, PT ;  /* 0x000000063700720c */ /* 0x080fe40003f66270 */
[C---:B------:R-:W-:Y:S02]  /*f2b0*/  ISETP.GE.AND P5, PT, R17.reuse, R7, PT ;  /* 0x000000071100720c */ /* 0x040fe40003fa6270 */
[----:B------:R-:W-:Y:S02]  /*f2c0*/  ISETP.GE.AND P2, PT, R17, R6, PT ;  /* 0x000000061100720c */ /* 0x000fe40003f46270 */
[----:B------:R-:W-:-:S02]  /*f2d0*/  FSEL R196, R19, -INF , !P4 ;  /* 0xff80000013c47808 */ /* 0x000fc40006000000 */
[----:B------:R-:W-:Y:S01]  /*f2e0*/  FSEL R193, R15, -INF , !P6 ;  /* 0xff8000000fc17808 */ /* 0x000fe20007000000 */
[----:B-1----:R-:W-:Y:S01]  /*f2f0*/  FMUL.FTZ R0, R56, UR22 ;  /* 0x0000001638007c20 */ /* 0x002fe20008410000 */
[----:B------:R-:W-:Y:S02]  /*f300*/  FSEL R199, R14, -INF , !P3 ;  /* 0xff8000000ec77808 */ /* 0x000fe40005800000 */
[----:B------:R-:W-:Y:S01]  /*f310*/  FSEL R202, R13, -INF , !P5 ;  /* 0xff8000000dca7808 */ /* 0x000fe20006800000 */
[----:B------:R1:W3:Y:S01]  /*f320*/  MUFU.TANH R5, R0 ;  /* 0x0000000000057308 */ /* 0x0002e20000002400 */
[----:B------:R-:W-:Y:S02]  /*f330*/  FSEL R205, R12, -INF , !P2 ;  /* 0xff8000000ccd7808 */ /* 0x000fe40005000000 */
[----:B------:R-:W-:Y:S02]  /*f340*/  ISETP.GE.AND P4, PT, R61, R6, PT ;  /* 0x000000063d00720c */ /* 0x000fe40003f86270 */
[----:B------:R-:W-:-:S02]  /*f350*/  ISETP.GE.AND P6, PT, R65, R7, PT ;  /* 0x000000074100720c */ /* 0x000fc40003fc6270 */
[-C--:B------:R-:W-:Y:S02]  /*f360*/  ISETP.GE.AND P3, PT, R65, R6.reuse, PT ;  /* 0x000000064100720c */ /* 0x080fe40003f66270 */
[C---:B------:R-:W-:Y:S02]  /*f370*/  ISETP.GE.AND P5, PT, R63.reuse, R7, PT ;  /* 0x000000073f00720c */ /* 0x040fe40003fa6270 */
[----:B------:R-:W-:Y:S02]  /*f380*/  ISETP.GE.AND P2, PT, R63, R6, PT ;  /* 0x000000063f00720c */ /* 0x000fe40003f46270 */
[----:B--2---:R-:W-:Y:S02]  /*f390*/  FSEL R207, R9, -INF , !P4 ;  /* 0xff80000009cf7808 */ /* 0x004fe40006000000 */
[----:B------:R-:W-:Y:S01]  /*f3a0*/  FSEL R211, R2, -INF , !P5 ;  /* 0xff80000002d37808 */ /* 0x000fe20006800000 */
[----:B-1----:R-:W-:Y:S01]  /*f3b0*/  FMUL.FTZ R0, R58, UR22 ;  /* 0x000000163a007c20 */ /* 0x002fe20008410000 */
[----:B---3--:R-:W-:-:S03]  /*f3c0*/  FSEL R209, R5, -INF , !P6 ;  /* 0xff80000005d17808 */ /* 0x008fc60007000000 */
[----:B------:R1:W2:Y:S02]  /*f3d0*/  MUFU.TANH R4, R0 ;  /* 0x0000000000047308 */ /* 0x0002a40000002400 */
[----:B-1----:R-:W-:Y:S01]  /*f3e0*/  FMUL.FTZ R0, R10, UR22 ;  /* 0x000000160a007c20 */ /* 0x002fe20008410000 */
[----:B--2---:R-:W-:-:S05]  /*f3f0*/  FSEL R213, R4, -INF , !P3 ;  /* 0xff80000004d57808 */ /* 0x004fca0005800000 */
[----:B------:R-:W1:Y:S02]  /*f400*/  MUFU.TANH R0, R0 ;  /* 0x0000000000007308 */ /* 0x000e640000002400 */
[----:B-1----:R-:W-:Y:S01]  /*f410*/  FSEL R215, R0, -INF , !P2 ;  /* 0xff80000000d77808 */ /* 0x002fe20005000000 */
        /* <DEDUP_REMOVED lines=30> */
[C---:B------:R-:W-:Y:S02]  /*f600*/  LOP3.LUT R4, R9.reuse, UR5, RZ, 0x3c, !PT ;  /* 0x0000000509047c12 */ /* 0x040fe4000f8e3cff */
[----:B------:R-:W-:Y:S01]  /*f610*/  LOP3.LUT R5, R9, UR4, RZ, 0x3c, !PT ;  /* 0x0000000409057c12 */ /* 0x000fe2000f8e3cff */
[----:B------:R-:W-:Y:S01]  /*f620*/  ULDC.64 UR4, c[0x0][0x230] ;  /* 0x00008c0000047ab9 */ /* 0x000fe20000000a00 */
[----:B------:R-:W-:-:S02]  /*f630*/  ISETP.GE.AND P1, PT, R4, RZ, PT ;  /* 0x000000ff0400720c */ /* 0x000fc40003f26270 */
        /* <DEDUP_REMOVED lines=22> */
[----:B------:R-:W-:-:S03]  /*f7a0*/  IADD3 R5, R5, R0, RZ ;  /* 0x0000000005057210 */ /* 0x000fc60007ffe0ff */
[C---:B------:R-:W-:Y:S02]  /*f7b0*/  IMAD R0, R6.reuse, UR5, R2 ;  /* 0x0000000506007c24 */ /* 0x040fe4000f8e0202 */
[----:B------:R-:W-:-:S04]  /*f7c0*/  IMAD.WIDE.U32 R4, R6, UR4, R4 ;  /* 0x0000000406047c25 */ /* 0x000fc8000f8e0004 */
[----:B------:R-:W-:Y:S01]  /*f7d0*/  IMAD.IADD R0, R5, 0x1, R0 ;  /* 0x0000000105007824 */ /* 0x000fe200078e0200 */
[----:B------:R-:W-:Y:S06]  /*f7e0*/  BRA `(.L_x_2330) ;  /* 0x0000000000107947 */ /* 0x000fec0003800000 */
.L_x_2329:
[----:B------:R-:W-:-:S04]  /*f7f0*/  ULEA UR5, -UR10, URZ, 0x8 ;  /* 0x0000003f0a057291 */ /* 0x000fc8000f8e413f */
[----:B------:R-:W-:Y:S02]  /*f800*/  USHF.R.S32.HI UR4, URZ, 0x1f, UR5 ;  /* 0x0000001f3f047899 */ /* 0x000fe40008011405 */
[----:B------:R-:W-:-:S04]  /*f810*/  MOV R4, UR5 ;  /* 0x0000000500047c02 */ /* 0x000fc80008000f00 */
[----:B------:R-:W-:-:S07]  /*f820*/  MOV R0, UR4 ;  /* 0x0000000400007c02 */ /* 0x000fce0008000f00 */
.L_x_2330:
[----:B------:R-:W-:Y:S01]  /*f830*/  IADD3 R4, P1, R129, R4, RZ ;  /* 0x0000000481047210 */ /* 0x000fe20007f3e0ff */
[----:B------:R-:W-:Y:S02]  /*f840*/  USHF.L.U32 UR4, UR10, 0x5, URZ ;  /* 0x000000050a047899 */ /* 0x000fe4000800063f */
[----:B------:R-:W-:Y:S02]  /*f850*/  USHF.L.U64.HI UR10, UR10, 0x5, UR11 ;  /* 0x000000050a0a7899 */ /* 0x000fe4000801020b */
[----:B------:R-:W-:Y:S01]  /*f860*/  IMAD.X R0, R128, 0x1, R0, P1 ;  /* 0x0000000180007824 */ /* 0x000fe200008e0600 */
[----:B------:R-:W-:-:S04]  /*f870*/  LEA R2, P1, R4, UR8, 0x1 ;  /* 0x0000000804027c11 */ /* 0x000fc8000f8208ff */
[----:B------:R-:W-:Y:S01]  /*f880*/  LEA.HI.X R12, R4, UR9, R0, 0x1, P1 ;  /* 0x00000009040c7c11 */ /* 0x000fe200088f0c00 */
[----:B------:R-:W-:Y:S01]  /*f890*/  STL [R1+0xc], R2 ;  /* 0x00000c0201007387 */ /* 0x000fe20000100800 */
[----:B------:R-:W-:-:S03]  /*f8a0*/  IADD3 R10, P1, R2, UR4, RZ ;  /* 0x00000004020a7c10 */ /* 0x000fc6000ff3e0ff */
[----:B------:R1:W-:Y:S01]  /*f8b0*/  STL [R1+0x8], R12 ;  /* 0x0000080c01007387 */ /* 0x0003e20000100800 */
[----:B------:R-:W-:Y:S01]  /*f8c0*/  IADD3.X R11, R12, UR10, RZ, P1, !PT ;  /* 0x0000000a0c0b7c10 */ /* 0x000fe20008ffe4ff */
[----:B------:R-:W-:Y:S01]  /*f8d0*/  IMAD.MOV.U32 R13, RZ, RZ, R12 ;  /* 0x000000ffff0d7224 */ /* 0x000fe200078e000c */
[----:B------:R-:W-:-:S04]  /*f8e0*/  IADD3 R8, P1, R10, UR4, RZ ;  /* 0x000000040a087c10 */ /* 0x000fc8000ff3e0ff */
[----:B------:R-:W-:Y:S02]  /*f8f0*/  IADD3.X R9, R11, UR10, RZ, P1, !PT ;  /* 0x0000000a0b097c10 */ /* 0x000fe40008ffe4ff */
[----:B------:R-:W-:-:S04]  /*f900*/  IADD3 R6, P1, R8, UR4, RZ ;  /* 0x0000000408067c10 */ /* 0x000fc8000ff3e0ff */
[----:B------:R-:W-:Y:S02]  /*f910*/  IADD3.X R7, R9, UR10, RZ, P1, !PT ;  /* 0x0000000a09077c10 */ /* 0x000fe40008ffe4ff */
[----:B------:R-:W-:-:S04]  /*f920*/  IADD3 R4, P1, R6, UR4, RZ ;  /* 0x0000000406047c10 */ /* 0x000fc8000ff3e0ff */
[----:B------:R-:W-:Y:S02]  /*f930*/  IADD3.X R5, R7, UR10, RZ, P1, !PT ;  /* 0x0000000a07057c10 */ /* 0x000fe40008ffe4ff */
[----:B------:R-:W-:-:S04]  /*f940*/  IADD3 R16, P1, R4, UR4, RZ ;  /* 0x0000000404107c10 */ /* 0x000fc8000ff3e0ff */
[----:B------:R-:W-:Y:S01]  /*f950*/  IADD3.X R17, R5, UR10, RZ, P1, !PT ;  /* 0x0000000a05117c10 */ /* 0x000fe20008ffe4ff */
[----:B-1----:R-:W-:Y:S01]  /*f960*/  IMAD.MOV.U32 R12, RZ, RZ, R2 ;  /* 0x000000ffff0c7224 */ /* 0x002fe200078e0002 */
[----:B------:R-:W-:-:S04]  /*f970*/  IADD3 R14, P1, R16, UR4, RZ ;  /* 0x00000004100e7c10 */ /* 0x000fc8000ff3e0ff */
[----:B------:R-:W-:Y:S01]  /*f980*/  IADD3.X R15, R17, UR10, RZ, P1, !PT ;  /* 0x0000000a110f7c10 */ /* 0x000fe20008ffe4ff */
[----:B------:R-:W-:Y:S01]  /*f990*/  @!PT LDS RZ, [RZ] ;  /* 0x00000000fffff984 */ /* 0x000fe20000000800 */
[----:B------:R-:W-:Y:S01]  /*f9a0*/  @!PT LDS RZ, [RZ] ;  /* 0x00000000fffff984 */ /* 0x000fe20000000800 */
[----:B------:R-:W-:Y:S01]  /*f9b0*/  @!PT LDS RZ, [RZ] ;  /* 0x00000000fffff984 */ /* 0x000fe20000000800 */
[----:B------:R1:W-:Y:S01]  /*f9c0*/  LDGSTS.E.BYPASS.LTC128B.128 [R243+0x2000], desc[UR16][R12.64] ;  /* 0x020000000cf37fae */ /* 0x0003e2000b901d50 */
[----:B------:R-:W-:-:S03]  /*f9d0*/  IADD3 R20, P1, R14, UR4, RZ ;  /* 0x000000040e147c10 */ /* 0x000fc6000ff3e0ff */
        /* <DEDUP_REMOVED lines=8> */
[----:B------:R-:W-:-:S03]  /*fa60*/  IADD3.X R19, R23, UR10, RZ, P1, !PT ;  /* 0x0000000a17137c10 */ /* 0x000fc60008ffe4ff */
[----:B------:R-:W-:Y:S04]  /*fa70*/  LDGSTS.E.BYPASS.LTC128B.128 [R243+0x4800], desc[UR16][R16.64] ;  /* 0x0480000010f37fae */ /* 0x000fe8000b901d50 */
[----:B------:R-:W-:Y:S01]  /*fa80*/  LDGSTS.E.BYPASS.LTC128B.128 [R243+0x5000], desc[UR16][R14.64] ;  /* 0x050000000ef37fae */ /* 0x000fe2000b901d50 */
[----:B-1----:R-:W-:-:S03]  /*fa90*/  IADD3 R12, P1, R18, UR4, RZ ;  /* 0x00000004120c7c10 */ /* 0x002fc6000ff3e0ff */
[----:B------:R-:W-:Y:S01]  /*faa0*/  LDGSTS.E.BYPASS.LTC128B.128 [R243+0x5800], desc[UR16][R20.64] ;  /* 0x0580000014f37fae */ /* 0x000fe2000b901d50 */
[----:B------:R-:W-:-:S03]  /*fab0*/  IADD3.X R13, R19, UR10, RZ, P1, !PT ;  /* 0x0000000a130d7c10 */ /* 0x000fc60008ffe4ff */
[----:B------:R-:W-:Y:S01]  /*fac0*/  LDGSTS.E.BYPASS.LTC128B.128 [R243+0x6000], desc[UR16][R22.64] ;  /* 0x0600000016f37fae */ /* 0x000fe2000b901d50 */
[----:B--2---:R-:W-:-:S03]  /*fad0*/  IADD3 R10, P1, R12, UR4, RZ ;  /* 0x000000040c0a7c10 */ /* 0x004fc6000ff3e0ff */
[----:B------:R-:W-:Y:S01]  /*fae0*/  LDGSTS.E.BYPASS.LTC128B.128 [R243+0x6800], desc[UR16][R18.64] ;  /* 0x0680000012f37fae */ /* 0x000fe2000b901d50 */
[----:B------:R-:W-:Y:S02]  /*faf0*/  IADD3.X R11, R13, UR10, RZ, P1, !PT ;  /* 0x0000000a0d0b7c10 */ /* 0x000fe40008ffe4ff */
[----:B---3--:R-:W-:Y:S01]  /*fb00*/  IADD3 R8, P1, R10, UR4, RZ ;  /* 0x000000040a087c10 */ /* 0x008fe2000ff3e0ff */
[----:B------:R1:W-:Y:S03]  /*fb10*/  LDGSTS.E.BYPASS.LTC128B.128 [R243+0x7000], desc[UR16][R12.64] ;  /* 0x070000000cf37fae */ /* 0x0003e6000b901d50 */
[----:B------:R-:W-:Y:S01]  /*fb20*/  IADD3.X R9, R11, UR10, RZ, P1, !PT ;  /* 0x0000000a0b097c10 */ /* 0x000fe20008ffe4ff */
[----:B------:R2:W-:Y:S01]  /*fb30*/  LDGSTS.E.BYPASS.LTC128B.128 [R243+0x7800], desc[UR16][R10.64] ;  /* 0x078000000af37fae */ /* 0x0005e2000b901d50 */
[----:B----4-:R-:W-:-:S03]  /*fb40*/  IADD3 R6, P1, R8, UR4, RZ ;  /* 0x0000000408067c10 */ /* 0x010fc6000ff3e0ff */
[----:B------:R2:W-:Y:S01]  /*fb50*/  LDGSTS.E.BYPASS.LTC128B.128 [R243+0x8000], desc[UR16][R8.64] ;  /* 0x0800000008f37fae */ /* 0x0005e2000b901d50 */
[----:B------:R-:W-:Y:S02]  /*fb60*/  IADD3.X R7, R9, UR10, RZ, P1, !PT ;  /* 0x0000000a09077c10 */ /* 0x000fe40008ffe4ff */
[----:B-----5:R-:W-:-:S03]  /*fb70*/  IADD3 R4, P1, R6, UR4, RZ ;  /* 0x0000000406047c10 */ /* 0x020fc6000ff3e0ff */
[----:B------:R2:W-:Y:S01]  /*fb80*/  LDGSTS.E.BYPASS.LTC128B.128 [R243+0x8800], desc[UR16][R6.64] ;  /* 0x0880000006f37fae */ /* 0x0005e2000b901d50 */
[----:B------:R-:W-:-:S05]  /*fb90*/  IADD3.X R5, R7, UR10, RZ, P1, !PT ;  /* 0x0000000a07057c10 */ /* 0x000fca0008ffe4ff */
[----:B------:R2:W-:Y:S01]  /*fba0*/  LDGSTS.E.BYPASS.LTC128B.128 [R243+0x9000], desc[UR16][R4.64] ;  /* 0x0900000004f37fae */ /* 0x0005e2000b901d50 */
[----:B-1----:R-:W-:-:S04]  /*fbb0*/  IADD3 R12, P1, R4, UR4, RZ ;  /* 0x00000004040c7c10 */ /* 0x002fc8000ff3e0ff */
[----:B------:R-:W-:-:S05]  /*fbc0*/  IADD3.X R13, R5, UR10, RZ, P1, !PT ;  /* 0x0000000a050d7c10 */ /* 0x000fca0008ffe4ff */
[----:B------:R2:W-:Y:S04]  /*fbd0*/  LDGSTS.E.BYPASS.LTC128B.128 [R243+0x9800], desc[UR16][R12.64] ;  /* 0x098000000cf37fae */ /* 0x0005e8000b901d50 */
[----:B------:R-:W0:Y:S02]  /*fbe0*/  LDGDEPBAR ;  /* 0x00000000000079af */ /* 0x000e240000000000 */
.L_x_2328:
[----:B------:R-:W-:Y:S01]  /*fbf0*/  FMNMX.FTZ R0, R36, R26, !PT ;  /* 0x0000001a24007209 */ /* 0x000fe20007810000 */
[----:B--2---:R-:W2:Y:S03]  /*fc00*/  LDL.LU R7, [R1+0x10] ;  /* 0x0000100001077983 */ /* 0x004ea60000300800 */
[----:B------:R-:W-:Y:S01]  /*fc10*/  FMNMX.FTZ R0, R111, R0, !PT ;  /* 0x000000006f007209 */ /* 0x000fe20007810000 */
[----:B------:R-:W3:Y:S03]  /*fc20*/  LDL.LU R8, [R1+0x14] ;  /* 0x0000140001087983 */ /* 0x000ee60000300800 */
[----:B------:R-:W-:Y:S01]  /*fc30*/  FMNMX.FTZ R0, R43, R0, !PT ;  /* 0x000000002b007209 */ /* 0x000fe20007810000 */
[----:B------:R-:W-:Y:S03]  /*fc40*/  LDSM.16.MT88.4 R12, [R135+0xa000] ;  /* 0x00a00000870c783b */ /* 0x000fe60000004200 */
        /* <DEDUP_REMOVED lines=131> */
[----:B------:R-:W-:-:S05]  /*10480*/  FMNMX.FTZ R4, R221, R4, !PT ;  /* 0x00000004dd047209 */ /* 0x000fca0007810000 */
[----:B------:R-:W4:Y:S01]  /*10490*/  SHFL.BFLY PT, R6, R4, 0x2, 0x1f ;  /* 0x0c401f0004067f89 */ /* 0x000f2200000e0000 */
[----:B---3--:R-:W-:-:S04]  /*104a0*/  MOV R20, R8 ;  /* 0x0000000800147202 */ /* 0x008fc80000000f00 */
[----:B------:R-:W-:Y:S02]  /*104b0*/  MOV R25, R20 ;  /* 0x0000001400197202 */ /* 0x000fe40000000f00 */
[----:B-1----:R-:W-:-:S04]  /*104c0*/  FMNMX.FTZ R87, R0, R2, !PT ;  /* 0x0000000200577209 */ /* 0x002fc80007810000 */
[C---:B------:R-:W-:Y:S01]  /*104d0*/  FSETP.NEU.FTZ.AND P2, PT, R87.reuse, -INF , PT ;  /* 0xff8000005700780b */ /* 0x040fe20003f5d000 */
[----:B------:R-:W-:-:S05]  /*104e0*/  FMUL.FTZ R2, R87, UR14 ;  /* 0x0000000e57027c20 */ /* 0x000fca0008410000 */
[----:B------:R-:W-:Y:S02]  /*104f0*/  FSEL R2, R2, RZ, P2 ;  /* 0x000000ff02027208 */ /* 0x000fe40001000000 */
[----:B----4-:R-:W-:-:S03]  /*10500*/  FMNMX.FTZ R0, R4, R6, !PT ;  /* 0x0000000604007209 */ /* 0x010fc60007810000 */
[--C-:B------:R-:W-:Y:S01]  /*10510*/  FFMA.FTZ R5, R26, UR14, -R2.reuse ;  /* 0x0000000e1a057c23 */ /* 0x100fe20008010802 */
[----:B------:R-:W-:-:S03]  /*10520*/  FFMA.FTZ R4, R111, UR14, -R2 ;  /* 0x0000000e6f047c23 */ /* 0x000fc60008010802 */
[----:B------:R1:W-:Y:S08]  /*10530*/  MUFU.EX2 R9, R5 ;  /* 0x0000000500097308 */ /* 0x0003f00000000800 */
[----:B------:R3:W-:Y:S01]  /*10540*/  MUFU.EX2 R34, R4 ;  /* 0x0000000400227308 */ /* 0x0007e20000000800 */
[----:B-1----:R-:W1:Y:S01]  /*10550*/  SHFL.BFLY PT, R5, R0, 0x1, 0x1f ;  /* 0x0c201f0000057f89 */ /* 0x002e6200000e0000 */
[----:B---3--:R-:W-:-:S06]  /*10560*/  FFMA.FTZ R4, R43, UR14, -R2 ;  /* 0x0000000e2b047c23 */ /* 0x008fcc0008010802 */
[----:B------:R3:W-:Y:S01]  /*10570*/  MUFU.EX2 R24, R4 ;  /* 0x0000000400187308 */ /* 0x0007e20000000800 */
[----:B-1----:R-:W-:Y:S01]  /*10580*/  FMNMX.FTZ R86, R0, R5, !PT ;  /* 0x0000000500567209 */ /* 0x002fe20007810000 */
[--C-:B------:R-:W-:Y:S01]  /*10590*/  FFMA.FTZ R0, R27, UR14, -R2.reuse ;  /* 0x0000000e1b007c23 */ /* 0x100fe20008010802 */
[----:B------:R-:W-:Y:S02]  /*105a0*/  FSEL R5, R87, RZ, P2 ;  /* 0x000000ff57057208 */ /* 0x000fe40001000000 */
[----:B------:R-:W-:Y:S01]  /*105b0*/  FSETP.NEU.FTZ.AND P1, PT, R86, -INF , PT ;  /* 0xff8000005600780b */ /* 0x000fe20003f3d000 */
[----:B---3--:R-:W-:Y:S02]  /*105c0*/  FFMA.FTZ R4, R108, UR14, -R2 ;  /* 0x0000000e6c047c23 */ /* 0x008fe40008010802 */
[----:B------:R1:W-:Y:S01]  /*105d0*/  MUFU.EX2 R70, R0 ;  /* 0x0000000000467308 */ /* 0x0003e20000000800 */
[----:B------:R-:W-:-:S04]  /*105e0*/  FADD.FTZ R5, R36, -R5 ;  /* 0x8000000524057221 */ /* 0x000fc80000010000 */
[----:B------:R-:W-:-:S03]  /*105f0*/  FMUL.FTZ R5, R5, UR14 ;  /* 0x0000000e05057c20 */ /* 0x000fc60008410000 */
[----:B------:R3:W4:Y:S08]  /*10600*/  MUFU.EX2 R111, R4 ;  /* 0x00000004006f7308 */ /* 0x0007300000000800 */
[----:B------:R-:W5:Y:S01]  /*10610*/  MUFU.EX2 R84, R5 ;  /* 0x0000000500547308 */ /* 0x000f620000000800 */
[----:B-1----:R-:W-:-:S05]  /*10620*/  FMUL.FTZ R0, R86, UR14 ;  /* 0x0000000e56007c20 */ /* 0x002fca0008410000 */
[----:B------:R-:W-:Y:S01]  /*10630*/  FSEL R0, R0, RZ, P1 ;  /* 0x000000ff00007208 */ /* 0x000fe20000800000 */
[----:B---3--:R-:W-:Y:S01]  /*10640*/  FFMA.FTZ R4, R42, UR14, -R2 ;  /* 0x0000000e2a047c23 */ /* 0x008fe20008010802 */
[----:B----4-:R-:W-:-:S03]  /*10650*/  F2FP.BF16.F32.PACK_AB R10, R111, R24 ;  /* 0x000000186f0a723e */ /* 0x010fc600000010ff */
[----:B------:R-:W-:Y:S01]  /*10660*/  FFMA.FTZ R6, R112, UR14, -R0 ;  /* 0x0000000e70067c23 */ /* 0x000fe20008010800 */
[----:B------:R1:W3:Y:S01]  /*10670*/  MUFU.EX2 R21, R4 ;  /* 0x0000000400157308 */ /* 0x0002e20000000800 */
[-C--:B-----5:R-:W-:Y:S01]  /*10680*/  FMUL.FTZ R136, R136, R84.reuse ;  /* 0x0000005488887220 */ /* 0x0a0fe20000410000 */
        /* <DEDUP_REMOVED lines=12> */
[--C-:B-1----:R-:W-:Y:S01]  /*10750*/  FFMA.FTZ R4, R102, UR14, -R2.reuse ;  /* 0x0000000e66047c23 */ /* 0x102fe20008010802 */
[----:B------:R-:W-:Y:S01]  /*10760*/  MOV R102, R9 ;  /* 0x0000000900667202 */ /* 0x000fe20000000f00 */
[-C--:B------:R-:W-:Y:S01]  /*10770*/  FMUL.FTZ R164, R164, R84.reuse ;  /* 0x00000054a4a47220 */ /* 0x080fe20000410000 */
[-C--:B------:R-:W-:Y:S01]  /*10780*/  FMUL.FTZ R165, R165, R84.reuse ;  /* 0x00000054a5a57220 */ /* 0x080fe20000410000 */
[----:B------:R1:W-:Y:S01]  /*10790*/  MUFU.EX2 R22, R4 ;  /* 0x0000000400167308 */ /* 0x0003e20000000800 */
[-C--:B------:R-:W-:Y:S01]  /*107a0*/  FMUL.FTZ R160, R160, R84.reuse ;  /* 0x00000054a0a07220 */ /* 0x080fe20000410000 */
[----:B------:R-:W-:Y:S01]  /*107b0*/  FMUL.FTZ R161, R161, R84 ;  /* 0x00000054a1a17220 */ /* 0x000fe20000410000 */
[----:B-1----:R-:W-:Y:S01]  /*107c0*/  FFMA.FTZ R4, R101, UR14, -R2 ;  /* 0x0000000e65047c23 */ /* 0x002fe20008010802 */
[----:B------:R-:W-:-:S04]  /*107d0*/  MOV R101, R25 ;  /* 0x0000001900657202 */ /* 0x000fc80000000f00 */
[----:B------:R1:W-:Y:S02]  /*107e0*/  MUFU.EX2 R68, R4 ;  /* 0x0000000400447308 */ /* 0x0003e40000000800 */
[----:B-1----:R-:W-:-:S06]  /*107f0*/  FFMA.FTZ R4, R40, UR14, -R2 ;  /* 0x0000000e28047c23 */ /* 0x002fcc0008010802 */
[----:B------:R1:W-:Y:S02]  /*10800*/  MUFU.EX2 R128, R4 ;  /* 0x0000000400807308 */ /* 0x0003e40000000800 */
[----:B-1----:R-:W-:-:S06]  /*10810*/  FFMA.FTZ R4, R51, UR14, -R0 ;  /* 0x0000000e33047c23 */ /* 0x002fcc0008010800 */
[----:B------:R1:W-:Y:S02]  /*10820*/  MUFU.EX2 R252, R4 ;  /* 0x0000000400fc7308 */ /* 0x0003e40000000800 */
[----:B-1----:R-:W-:Y:S01]  /*10830*/  FFMA.FTZ R4, R130, UR14, -R0 ;  /* 0x0000000e82047c23 */ /* 0x002fe20008010800 */
[----:B---3--:R-:W-:-:S05]  /*10840*/  MOV R130, R21 ;  /* 0x0000001500827202 */ /* 0x008fca0000000f00 */
[----:B------:R1:W-:Y:S02]  /*10850*/  MUFU.EX2 R8, R4 ;  /* 0x0000000400087308 */ /* 0x0003e40000000800 */
[----:B-1----:R-:W-:-:S06]  /*10860*/  FFMA.FTZ R4, R49, UR14, -R0 ;  /* 0x0000000e31047c23 */ /* 0x002fcc0008010800 */
[----:B------:R1:W3:Y:S02]  /*10870*/  MUFU.EX2 R26, R4 ;  /* 0x00000004001a7308 */ /* 0x0002e40000000800 */
[----:B-1----:R-:W-:Y:S02]  /*10880*/  FSEL R4, R86, RZ, P1 ;  /* 0x000000ff56047208 */ /* 0x002fe40000800000 */
[----:B---3--:R-:W-:-:S03]  /*10890*/  F2FP.BF16.F32.PACK_AB R11, R129, R26 ;  /* 0x0000001a810b723e */ /* 0x008fc600000010ff */
[----:B------:R-:W-:Y:S01]  /*108a0*/  FADD.FTZ R3, R3, -R4 ;  /* 0x8000000403037221 */ /* 0x000fe20000010000 */
[----:B------:R-:W-:Y:S01]  /*108b0*/  FFMA.FTZ R4, R110, UR14, -R2 ;  /* 0x0000000e6e047c23 */ /* 0x000fe20008010802 */
[----:B------:R-:W-:Y:S02]  /*108c0*/  MOV R110, R34 ;  /* 0x00000022006e7202 */ /* 0x000fe40000000f00 */
[----:B------:R-:W-:Y:S01]  /*108d0*/  FMUL.FTZ R3, R3, UR14 ;  /* 0x0000000e03037c20 */ /* 0x000fe20008410000 */
[----:B------:R1:W-:Y:S08]  /*108e0*/  MUFU.EX2 R6, R4 ;  /* 0x0000000400067308 */ /* 0x0003f00000000800 */
[----:B------:R3:W4:Y:S01]  /*108f0*/  MUFU.EX2 R85, R3 ;  /* 0x0000000300557308 */ /* 0x0007220000000800 */
[----:B-1----:R-:W-:-:S02]  /*10900*/  FFMA.FTZ R4, R41, UR14, -R0 ;  /* 0x0000000e29047c23 */ /* 0x002fc40008010800 */
[----:B------:R-:W-:Y:S05]  /*10910*/  LDSM.16.MT88.4 R40, [R225+0xb000] ;  /* 0x00b00000e128783b */ /* 0x000fea0000004200 */
[----:B------:R-:W-:Y:S01]  /*10920*/  MUFU.EX2 R248, R4 ;  /* 0x0000000400f87308 */ /* 0x000fe20000000800 */
[----:B---3--:R-:W-:Y:S01]  /*10930*/  FFMA.FTZ R3, R103, UR14, -R2 ;  /* 0x0000000e67037c23 */ /* 0x008fe20008010802 */
[----:B------:R-:W-:Y:S01]  /*10940*/  MOV R103, R8 ;  /* 0x0000000800677202 */ /* 0x000fe20000000f00 */
[----:B----4-:R-:W-:Y:S01]  /*10950*/  FMUL.FTZ R138, R138, R85 ;  /* 0x000000558a8a7220 */ /* 0x010fe20000410000 */
[----:B------:R-:W-:-:S04]  /*10960*/  F2FP.BF16.F32.PACK_AB R8, R34, R102 ;  /* 0x000000662208723e */ /* 0x000fc800000010ff */
[----:B------:R1:W-:Y:S01]  /*10970*/  MUFU.EX2 R65, R3 ;  /* 0x0000000300417308 */ /* 0x0003e20000000800 */
[----:B------:R-:W-:Y:S01]  /*10980*/  F2FP.BF16.F32.PACK_AB R9, R103, R252 ;  /* 0x000000fc6709723e */ /* 0x000fe200000010ff */
[-C--:B------:R-:W-:Y:S01]  /*10990*/  FMUL.FTZ R139, R139, R85.reuse ;  /* 0x000000558b8b7220 */ /* 0x080fe20000410000 */
[-C--:B------:R-:W-:Y:S01]  /*109a0*/  FMUL.FTZ R146, R146, R85.reuse ;  /* 0x0000005592927220 */ /* 0x080fe20000410000 */
        /* <DEDUP_REMOVED lines=12> */
[----:B------:R-:W3:Y:S01]  /*10a70*/  LDSM.16.MT88.4 R12, [R225+0xa000] ;  /* 0x00a00000e10c783b */ /* 0x000ee20000004200 */
[----:B-1----:R-:W-:Y:S01]  /*10a80*/  FFMA.FTZ R3, R39, UR14, -R2 ;  /* 0x0000000e27037c23 */ /* 0x002fe20008010802 */
[-C--:B------:R-:W-:Y:S01]  /*10a90*/  FMUL.FTZ R167, R167, R85.reuse ;  /* 0x00000055a7a77220 */ /* 0x080fe20000410000 */
[-C--:B------:R-:W-:Y:S01]  /*10aa0*/  FMUL.FTZ R162, R162, R85.reuse ;  /* 0x00000055a2a27220 */ /* 0x080fe20000410000 */
[----:B------:R-:W-:Y:S01]  /*10ab0*/  FMUL.FTZ R163, R163, R85 ;  /* 0x00000055a3a37220 */ /* 0x000fe20000410000 */
[----:B------:R1:W4:Y:S01]  /*10ac0*/  MUFU.EX2 R5, R3 ;  /* 0x0000000300057308 */ /* 0x0003220000000800 */
[----:B------:R-:W-:Y:S01]  /*10ad0*/  HMMA.16816.F32.BF16 R48, R8, R16, R140 ;  /* 0x000000100830723c */ /* 0x000fe2000004188c */
[----:B--2---:R-:W-:-:S06]  /*10ae0*/  MOV R34, R7 ;  /* 0x0000000700227202 */ /* 0x004fcc0000000f00 */
[----:B------:R-:W-:Y:S02]  /*10af0*/  MOV R143, R6 ;  /* 0x00000006008f7202 */ /* 0x000fe40000000f00 */
[----:B------:R-:W-:Y:S01]  /*10b00*/  F2FP.BF16.F32.PACK_AB R6, R68, R70 ;  /* 0x000000464406723e */ /* 0x000fe200000010ff */
[--C-:B-1----:R-:W-:Y:S01]  /*10b10*/  FFMA.FTZ R3, R109, UR14, -R2.reuse ;  /* 0x0000000e6d037c23 */ /* 0x102fe20008010802 */
[----:B------:R-:W-:Y:S02]  /*10b20*/  MOV R109, R22 ;  /* 0x00000016006d7202 */ /* 0x000fe40000000f00 */
[----:B------:R-:W1:Y:S01]  /*10b30*/  LDSM.16.MT88.4 R20, [R224+0xa000] ;  /* 0x00a00000e014783b */ /* 0x000e620000004200 */
[----:B------:R2:W-:Y:S01]  /*10b40*/  MUFU.EX2 R112, R3 ;  /* 0x0000000300707308 */ /* 0x0005e20000000800 */
[----:B------:R-:W-:Y:S01]  /*10b50*/  F2FP.BF16.F32.PACK_AB R4, R109, R130 ;  /* 0x000000826d04723e */ /* 0x000fe200000010ff */
[----:B---3--:R-:W-:Y:S01]  /*10b60*/  HMMA.16816.F32.BF16 R164, R8, R12, R164 ;  /* 0x0000000c08a4723c */ /* 0x008fe200000418a4 */
[----:B--2---:R-:W-:-:S05]  /*10b70*/  FFMA.FTZ R3, R38, UR14, -R2 ;  /* 0x0000000e26037c23 */ /* 0x004fca0008010802 */
[----:B------:R-:W-:Y:S01]  /*10b80*/  HMMA.16816.F32.BF16 R160, R8, R14, R160 ;  /* 0x0000000e08a0723c */ /* 0x000fe200000418a0 */
[----:B------:R2:W-:Y:S01]  /*10b90*/  MUFU.EX2 R27, R3 ;  /* 0x00000003001b7308 */ /* 0x0005e20000000800 */
[----:B------:R-:W-:Y:S01]  /*10ba0*/  FFMA.FTZ R12, R105, UR14, -R2 ;  /* 0x0000000e690c7c23 */ /* 0x000fe20008010802 */
[----:B------:R-:W-:-:S06]  /*10bb0*/  MOV R105, R129 ;  /* 0x0000008100697202 */ /* 0x000fcc0000000f00 */
[----:B------:R3:W-:Y:S01]  /*10bc0*/  MUFU.EX2 R140, R12 ;  /* 0x0000000c008c7308 */ /* 0x0007e20000000800 */
[----:B--2---:R-:W-:Y:S01]  /*10bd0*/  FFMA.FTZ R3, R37, UR14, -R2 ;  /* 0x0000000e25037c23 */ /* 0x004fe20008010802 */
[C---:B-1----:R-:W-:Y:S06]  /*10be0*/  HMMA.16816.F32.BF16 R148, R8.reuse, R20, R148 ;  /* 0x000000140894723c */ /* 0x042fec0000041894 */
[----:B------:R1:W-:Y:S01]  /*10bf0*/  MUFU.EX2 R32, R3 ;  /* 0x0000000300207308 */ /* 0x0003e20000000800 */
[----:B------:R-:W-:Y:S01]  /*10c00*/  HMMA.16816.F32.BF16 R156, R8, R22, R156 ;  /* 0x00000016089c723c */ /* 0x000fe2000004189c */
[----:B---3--:R-:W-:Y:S01]  /*10c10*/  LDSM.16.MT88.4 R12, [R135+0xb000] ;  /* 0x00b00000870c783b */ /* 0x008fe20000004200 */
[----:B-1----:R-:W-:-:S04]  /*10c20*/  FFMA.FTZ R3, R57, UR14, -R0 ;  /* 0x0000000e39037c23 */ /* 0x002fc80008010800 */
[----:B------:R-:W-:Y:S01]  /*10c30*/  HMMA.16816.F32.BF16 R56, R8, R18, R152 ;  /* 0x000000120838723c */ /* 0x000fe20000041898 */
[----:B------:R-:W1:Y:S01]  /*10c40*/  LDSM.16.MT88.4 R16, [R135+0xa800] ;  /* 0x00a800008710783b */ /* 0x000e620000004200 */
[----:B------:R2:W-:Y:S03]  /*10c50*/  MUFU.EX2 R251, R3 ;  /* 0x0000000300fb7308 */ /* 0x0005e60000000800 */
[----:B------:R-:W3:Y:S02]  /*10c60*/  LDSM.16.MT88.4 R8, [R225+0xa800] ;  /* 0x00a80000e108783b */ /* 0x000ee40000004200 */
[----:B----4-:R-:W-:Y:S01]  /*10c70*/  MOV R154, R5 ;  /* 0x00000005009a7202 */ /* 0x010fe20000000f00 */
[----:B--2---:R-:W-:Y:S01]  /*10c80*/  FFMA.FTZ R3, R113, UR14, -R0 ;  /* 0x0000000e71037c23 */ /* 0x004fe20008010800 */
[----:B------:R-:W-:-:S03]  /*10c90*/  MOV R113, R26 ;  /* 0x0000001a00717202 */ /* 0x000fc60000000f00 */
[----:B------:R2:W4:Y:S02]  /*10ca0*/  MUFU.EX2 R250, R3 ;  /* 0x0000000300fa7308 */ /* 0x0005240000000800 */
[----:B--2---:R-:W-:Y:S01]  /*10cb0*/  FFMA.FTZ R3, R114, UR14, -R0 ;  /* 0x0000000e72037c23 */ /* 0x004fe20008010800 */
[----:B------:R-:W-:Y:S02]  /*10cc0*/  MOV R114, R24 ;  /* 0x0000001800727202 */ /* 0x000fe40000000f00 */
[----:B----4-:R-:W-:-:S03]  /*10cd0*/  F2FP.BF16.F32.PACK_AB R5, R250, R251 ;  /* 0x000000fbfa05723e */ /* 0x010fc600000010ff */
[----:B------:R2:W4:Y:S02]  /*10ce0*/  MUFU.EX2 R247, R3 ;  /* 0x0000000300f77308 */ /* 0x0005240000000800 */
[----:B--2---:R-:W-:Y:S01]  /*10cf0*/  FFMA.FTZ R3, R104, UR14, -R2 ;  /* 0x0000000e68037c23 */ /* 0x004fe20008010802 */
[----:B------:R-:W-:Y:S02]  /*10d00*/  MOV R104, R27 ;  /* 0x0000001b00687202 */ /* 0x000fe40000000f00 */
[----:B------:R-:W2:Y:S03]  /*10d10*/  LDSM.16.MT88.4 R24, [R224+0xa800] ;  /* 0x00a80000e018783b */ /* 0x000ea60000004200 */
[----:B------:R5:W-:Y:S01]  /*10d20*/  MUFU.EX2 R142, R3 ;  /* 0x00000003008e7308 */ /* 0x000be20000000800 */
[----:B----4-:R-:W-:-:S07]  /*10d30*/  F2FP.BF16.F32.PACK_AB R7, R247, R248 ;  /* 0x000000f8f707723e */ /* 0x010fce00000010ff */
[C---:B-1----:R-:W-:Y:S06]  /*10d40*/  HMMA.16816.F32.BF16 R20, R4.reuse, R16, R136 ;  /* 0x000000100414723c */ /* 0x042fec0000041888 */
[----:B------:R-:W-:Y:S01]  /*10d50*/  HMMA.16816.F32.BF16 R16, R4, R18, R144 ;  /* 0x000000120410723c */ /* 0x000fe20000041890 */
[----:B-----5:R-:W-:-:S05]  /*10d60*/  FFMA.FTZ R3, R33, UR14, -R2 ;  /* 0x0000000e21037c23 */ /* 0x020fca0008010802 */
[C---:B---3--:R-:W-:Y:S01]  /*10d70*/  HMMA.16816.F32.BF16 R60, R4.reuse, R8, R164 ;  /* 0x00000008043c723c */ /* 0x048fe200000418a4 */
[----:B------:R1:W-:Y:S05]  /*10d80*/  MUFU.EX2 R141, R3 ;  /* 0x00000003008d7308 */ /* 0x0003ea0000000800 */
[----:B------:R-:W-:Y:S01]  /*10d90*/  HMMA.16816.F32.BF16 R160, R4, R10, R160 ;  /* 0x0000000a04a0723c */ /* 0x000fe200000418a0 */
[----:B------:R-:W-:-:S05]  /*10da0*/  F2FP.BF16.F32.PACK_AB R8, R65, R128 ;  /* 0x000000804108723e */ /* 0x000fca00000010ff */
[----:B------:R-:W-:Y:S01]  /*10db0*/  HMMA.16816.F32.BF16 R48, R4, R28, R48 ;  /* 0x0000001c0430723c */ /* 0x000fe20000041830 */
[----:B------:R-:W-:Y:S01]  /*10dc0*/  F2FP.BF16.F32.PACK_AB R10, R112, R154 ;  /* 0x0000009a700a723e */ /* 0x000fe200000010ff */
[----:B-1----:R-:W-:-:S04]  /*10dd0*/  FFMA.FTZ R3, R64, UR14, -R2 ;  /* 0x0000000e40037c23 */ /* 0x002fc80008010802 */
[C---:B------:R-:W-:Y:S01]  /*10de0*/  HMMA.16816.F32.BF16 R56, R4.reuse, R30, R56 ;  /* 0x0000001e0438723c */ /* 0x040fe20000041838 */
[----:B------:R1:W-:Y:S05]  /*10df0*/  MUFU.EX2 R108, R3 ;  /* 0x00000003006c7308 */ /* 0x0003ea0000000800 */
[C---:B--2---:R-:W-:Y:S06]  /*10e00*/  HMMA.16816.F32.BF16 R148, R4.reuse, R24, R148 ;  /* 0x000000180494723c */ /* 0x044fec0000041894 */
[----:B------:R-:W-:Y:S01]  /*10e10*/  HMMA.16816.F32.BF16 R156, R4, R26, R156 ;  /* 0x0000001a049c723c */ /* 0x000fe2000004189c */
[----:B-1----:R-:W-:-:S04]  /*10e20*/  FFMA.FTZ R3, R66, UR14, -R0 ;  /* 0x0000000e42037c23 */ /* 0x002fc80008010800 */
[----:B------:R1:W-:Y:S02]  /*10e30*/  MUFU.EX2 R222, R3 ;  /* 0x0000000300de7308 */ /* 0x0003e40000000800 */
[----:B-1----:R-:W-:Y:S01]  /*10e40*/  FFMA.FTZ R3, R115, UR14, -R0 ;  /* 0x0000000e73037c23 */ /* 0x002fe20008010800 */
[----:B------:R-:W-:-:S05]  /*10e50*/  MOV R115, R32 ;  /* 0x0000002000737202 */ /* 0x000fca0000000f00 */
[----:B------:R1:W2:Y:S02]  /*10e60*/  MUFU.EX2 R246, R3 ;  /* 0x0000000300f67308 */ /* 0x0002a40000000800 */
[----:B-1----:R-:W-:Y:S01]  /*10e70*/  FFMA.FTZ R3, R67, UR14, -R0 ;  /* 0x0000000e43037c23 */ /* 0x002fe20008010800 */
[----:B--2---:R-:W-:-:S05]  /*10e80*/  F2FP.BF16.F32.PACK_AB R9, R246, R222 ;  /* 0x000000def609723e */ /* 0x004fca00000010ff */
[----:B------:R1:W-:Y:S02]  /*10e90*/  MUFU.EX2 R223, R3 ;  /* 0x0000000300df7308 */ /* 0x0003e40000000800 */
[----:B-1----:R-:W-:-:S06]  /*10ea0*/  FFMA.FTZ R3, R168, UR14, -R0 ;  /* 0x0000000ea8037c23 */ /* 0x002fcc0008010800 */
[----:B------:R1:W2:Y:S02]  /*10eb0*/  MUFU.EX2 R168, R3 ;  /* 0x0000000300a87308 */ /* 0x0002a40000000800 */
[----:B-1----:R-:W-:Y:S01]  /*10ec0*/  FFMA.FTZ R3, R106, UR14, -R2 ;  /* 0x0000000e6a037c23 */ /* 0x002fe20008010802 */
[----:B--2---:R-:W-:Y:S02]  /*10ed0*/  F2FP.BF16.F32.PACK_AB R11, R168, R223 ;  /* 0x000000dfa80b723e */ /* 0x004fe400000010ff */
[----:B------:R-:W-:-:S03]  /*10ee0*/  MOV R106, R130 ;  /* 0x00000082006a7202 */ /* 0x000fc60000000f00 */
[----:B------:R1:W-:Y:S02]  /*10ef0*/  MUFU.EX2 R249, R3 ;  /* 0x0000000300f97308 */ /* 0x0003e40000000800 */
[C---:B------:R-:W-:Y:S01]  /*10f00*/  HMMA.16816.F32.BF16 R36, R8.reuse, R12, R20 ;  /* 0x0000000c0824723c */ /* 0x040fe20000041814 */
[----:B------:R-:W2:Y:S05]  /*10f10*/  LDSM.16.MT88.4 R20, [R135+0xb800] ;  /* 0x00b800008714783b */ /* 0x000eaa0000004200 */
[----:B------:R-:W-:Y:S01]  /*10f20*/  HMMA.16816.F32.BF16 R28, R8, R44, R48 ;  /* 0x0000002c081c723c */ /* 0x000fe20000041830 */
[----:B------:R-:W-:Y:S01]  /*10f30*/  LDSM.16.MT88.4 R48, [R224+0xb800] ;  /* 0x00b80000e030783b */ /* 0x000fe20000004200 */
[----:B------:R-:W-:Y:S01]  /*10f40*/  FFMA.FTZ R12, R74, UR14, -R2 ;  /* 0x0000000e4a0c7c23 */ /* 0x000fe20008010802 */
[----:B------:R-:W-:-:S03]  /*10f50*/  MOV R74, R65 ;  /* 0x00000041004a7202 */ /* 0x000fc60000000f00 */
[----:B------:R-:W-:Y:S01]  /*10f60*/  HMMA.16816.F32.BF16 R24, R8, R46, R56 ;  /* 0x0000002e0818723c */ /* 0x000fe20000041838 */
[----:B-1----:R-:W-:-:S04]  /*10f70*/  FFMA.FTZ R3, R69, UR14, -R2 ;  /* 0x0000000e45037c23 */ /* 0x002fc80008010802 */
[----:B------:R1:W-:Y:S01]  /*10f80*/  MUFU.EX2 R166, R3 ;  /* 0x0000000300a67308 */ /* 0x0003e20000000800 */
[C---:B------:R-:W-:Y:S06]  /*10f90*/  HMMA.16816.F32.BF16 R44, R8.reuse, R52, R148 ;  /* 0x00000034082c723c */ /* 0x040fec0000041894 */
[C---:B------:R-:W-:Y:S01]  /*10fa0*/  HMMA.16816.F32.BF16 R52, R8.reuse, R54, R156 ;  /* 0x000000360834723c */ /* 0x040fe2000004189c */
[----:B------:R3:W-:Y:S05]  /*10fb0*/  MUFU.EX2 R157, R12 ;  /* 0x0000000c009d7308 */ /* 0x0007ea0000000800 */
[----:B------:R-:W-:Y:S01]  /*10fc0*/  HMMA.16816.F32.BF16 R60, R8, R40, R60 ;  /* 0x00000028083c723c */ /* 0x000fe2000004183c */
[----:B-1----:R-:W-:Y:S01]  /*10fd0*/  FFMA.FTZ R3, R107, UR14, -R2 ;  /* 0x0000000e6b037c23 */ /* 0x002fe20008010802 */
[----:B------:R-:W-:-:S04]  /*10fe0*/  MOV R107, R34 ;  /* 0x00000022006b7202 */ /* 0x000fc80000000f00 */
[C---:B------:R-:W-:Y:S01]  /*10ff0*/  HMMA.16816.F32.BF16 R160, R8.reuse, R42, R160 ;  /* 0x0000002a08a0723c */ /* 0x040fe200000418a0 */
[----:B------:R1:W-:Y:S05]  /*11000*/  MUFU.EX2 R167, R3 ;  /* 0x0000000300a77308 */ /* 0x0003ea0000000800 */
[----:B------:R-:W-:Y:S01]  /*11010*/  HMMA.16816.F32.BF16 R32, R8, R14, R16 ;  /* 0x0000000e0820723c */ /* 0x000fe20000041810 */
[----:B------:R-:W4:Y:S04]  /*11020*/  LDSM.16.MT88.4 R16, [R226+0xb800] ;  /* 0x00b80000e210783b */ /* 0x000f280000004200 */
[----:B------:R-:W5:Y:S04]  /*11030*/  LDSM.16.MT88.4 R8, [R225+0xb800] ;  /* 0x00b80000e108783b */ /* 0x000f680000004200 */
[----:B---3--:R-:W-:Y:S01]  /*11040*/  LDSM.16.MT88.4 R12, [R224+0xc000] ;  /* 0x00c00000e00c783b */ /* 0x008fe20000004200 */
[----:B-1----:R-:W-:-:S04]  /*11050*/  FFMA.FTZ R3, R71, UR14, -R0 ;  /* 0x0000000e47037c23 */ /* 0x002fc80008010800 */
[----:B------:R1:W-:Y:S02]  /*11060*/  MUFU.EX2 R165, R3 ;  /* 0x0000000300a57308 */ /* 0x0003e40000000800 */
[----:B-1----:R-:W-:-:S06]  /*11070*/  FFMA.FTZ R3, R124, UR14, -R0 ;  /* 0x0000000e7c037c23 */ /* 0x002fcc0008010800 */
[----:B------:R1:W3:Y:S02]  /*11080*/  MUFU.EX2 R155, R3 ;  /* 0x00000003009b7308 */ /* 0x0002e40000000800 */
[----:B-1----:R-:W-:Y:S01]  /*11090*/  FFMA.FTZ R3, R72, UR14, -R0 ;  /* 0x0000000e48037c23 */ /* 0x002fe20008010800 */
[----:B------:R-:W-:Y:S02]  /*110a0*/  MOV R72, R154 ;  /* 0x0000009a00487202 */ /* 0x000fe40000000f00 */
[----:B---3--:R-:W-:-:S03]  /*110b0*/  F2FP.BF16.F32.PACK_AB R5, R155, R165 ;  /* 0x000000a59b05723e */ /* 0x008fc600000010ff */
[----:B------:R1:W-:Y:S02]  /*110c0*/  MUFU.EX2 R154, R3 ;  /* 0x00000003009a7308 */ /* 0x0003e40000000800 */
[----:B-1----:R-:W-:Y:S01]  /*110d0*/  FFMA.FTZ R3, R125, UR14, -R0 ;  /* 0x0000000e7d037c23 */ /* 0x002fe20008010800 */
[----:B------:R-:W-:-:S05]  /*110e0*/  MOV R125, R143 ;  /* 0x0000008f007d7202 */ /* 0x000fca0000000f00 */
[----:B------:R1:W3:Y:S01]  /*110f0*/  MUFU.EX2 R164, R3 ;  /* 0x0000000300a47308 */ /* 0x0002e20000000800 */
[----:B------:R-:W-:Y:S01]  /*11100*/  F2FP.BF16.F32.PACK_AB R4, R125, R104 ;  /* 0x000000687d04723e */ /* 0x000fe200000010ff */
[----:B-1----:R-:W-:Y:S01]  /*11110*/  FFMA.FTZ R3, R73, UR14, -R2 ;  /* 0x0000000e49037c23 */ /* 0x002fe20008010802 */
[----:B------:R-:W-:Y:S02]  /*11120*/  MOV R73, R142 ;  /* 0x0000008e00497202 */ /* 0x000fe40000000f00 */
[----:B---3--:R-:W-:-:S03]  /*11130*/  F2FP.BF16.F32.PACK_AB R7, R164, R154 ;  /* 0x0000009aa407723e */ /* 0x008fc600000010ff */
[----:B------:R1:W-:Y:S01]  /*11140*/  MUFU.EX2 R159, R3 ;  /* 0x00000003009f7308 */ /* 0x0003e20000000800 */
[----:B------:R-:W-:-:S07]  /*11150*/  F2FP.BF16.F32.PACK_AB R6, R73, R115 ;  /* 0x000000734906723e */ /* 0x000fce00000010ff */
[C---:B--2---:R-:W-:Y:S06]  /*11160*/  HMMA.16816.F32.BF16 R64, R4.reuse, R20, R36 ;  /* 0x000000140440723c */ /* 0x044fec0000041824 */
[----:B------:R-:W-:Y:S01]  /*11170*/  HMMA.16816.F32.BF16 R40, R4, R22, R32 ;  /* 0x000000160428723c */ /* 0x000fe20000041820 */
[----:B------:R-:W2:Y:S01]  /*11180*/  LDSM.16.MT88.4 R32, [R135+0xc000] ;  /* 0x00c000008720783b */ /* 0x000ea20000004200 */
[----:B-1----:R-:W-:Y:S01]  /*11190*/  FFMA.FTZ R3, R116, UR14, -R2 ;  /* 0x0000000e74037c23 */ /* 0x002fe20008010802 */
[----:B------:R-:W-:-:S03]  /*111a0*/  MOV R116, R141 ;  /* 0x0000008d00747202 */ /* 0x000fc60000000f00 */
[C---:B----4-:R-:W-:Y:S01]  /*111b0*/  HMMA.16816.F32.BF16 R36, R4.reuse, R16, R28 ;  /* 0x000000100424723c */ /* 0x050fe2000004181c */
[----:B------:R1:W3:Y:S05]  /*111c0*/  MUFU.EX2 R158, R3 ;  /* 0x00000003009e7308 */ /* 0x0002ea0000000800 */
[C---:B------:R-:W-:Y:S01]  /*111d0*/  HMMA.16816.F32.BF16 R28, R4.reuse, R18, R24 ;  /* 0x00000012041c723c */ /* 0x040fe20000041818 */
[----:B------:R-:W4:Y:S05]  /*111e0*/  LDSM.16.MT88.4 R16, [R226+0xc000] ;  /* 0x00c00000e210783b */ /* 0x000f2a0000004200 */
[----:B------:R-:W-:Y:S01]  /*111f0*/  HMMA.16816.F32.BF16 R24, R4, R48, R44 ;  /* 0x000000300418723c */ /* 0x000fe2000004182c */
[----:B-1----:R-:W-:-:S05]  /*11200*/  FFMA.FTZ R3, R117, UR14, -R2 ;  /* 0x0000000e75037c23 */ /* 0x002fca0008010802 */
[C---:B------:R-:W-:Y:S01]  /*11210*/  HMMA.16816.F32.BF16 R20, R4.reuse, R50, R52 ;  /* 0x000000320414723c */ /* 0x040fe20000041834 */
[----:B------:R-:W1:Y:S01]  /*11220*/  LDSM.16.MT88.4 R48, [R225+0xc000] ;  /* 0x00c00000e130783b */ /* 0x000e620000004200 */
[----:B------:R-:W-:Y:S01]  /*11230*/  MOV R117, R140 ;  /* 0x0000008c00757202 */ /* 0x000fe20000000f00 */
[----:B------:R3:W-:Y:S02]  /*11240*/  MUFU.EX2 R156, R3 ;  /* 0x00000003009c7308 */ /* 0x0007e40000000800 */
[----:B------:R-:W1:Y:S01]  /*11250*/  LDSM.16.MT88.4 R52, [R135+0xc800] ;  /* 0x00c800008734783b */ /* 0x000e620000004200 */
[C---:B-----5:R-:W-:Y:S06]  /*11260*/  HMMA.16816.F32.BF16 R60, R4.reuse, R8, R60 ;  /* 0x00000008043c723c */ /* 0x060fec000004183c */
[----:B------:R-:W-:Y:S01]  /*11270*/  HMMA.16816.F32.BF16 R160, R4, R10, R160 ;  /* 0x0000000a04a0723c */ /* 0x000fe200000418a0 */
[----:B------:R-:W-:-:S06]  /*11280*/  F2FP.BF16.F32.PACK_AB R8, R117, R116 ;  /* 0x000000747508723e */ /* 0x000fcc00000010ff */
[----:B------:R-:W-:Y:S01]  /*11290*/  F2FP.BF16.F32.PACK_AB R10, R249, R108 ;  /* 0x0000006cf90a723e */ /* 0x000fe200000010ff */
[--C-:B---3--:R-:W-:Y:S01]  /*112a0*/  FFMA.FTZ R3, R75, UR14, -R0.reuse ;  /* 0x0000000e4b037c23 */ /* 0x108fe20008010800 */
[----:B------:R-:W-:Y:S02]  /*112b0*/  F2FP.BF16.F32.PACK_AB R4, R167, R166 ;  /* 0x000000a6a704723e */ /* 0x000fe400000010ff */
[----:B------:R-:W-:Y:S01]  /*112c0*/  F2FP.BF16.F32.PACK_AB R6, R158, R159 ;  /* 0x0000009f9e06723e */ /* 0x000fe200000010ff */
[----:B------:R3:W-:Y:S01]  /*112d0*/  MUFU.EX2 R150, R3 ;  /* 0x0000000300967308 */ /* 0x0007e20000000800 */
[----:B------:R-:W-:Y:S01]  /*112e0*/  MOV R75, R128 ;  /* 0x00000080004b7202 */ /* 0x000fe20000000f00 */
[----:B---3--:R-:W-:-:S06]  /*112f0*/  FFMA.FTZ R3, R126, UR14, -R0 ;  /* 0x0000000e7e037c23 */ /* 0x008fcc0008010800 */
[----:B------:R3:W5:Y:S02]  /*11300*/  MUFU.EX2 R148, R3 ;  /* 0x0000000300947308 */ /* 0x0007640000000800 */
[----:B---3--:R-:W-:Y:S01]  /*11310*/  FFMA.FTZ R3, R76, UR14, -R0 ;  /* 0x0000000e4c037c23 */ /* 0x008fe20008010800 */
[----:B-----5:R-:W-:Y:S02]  /*11320*/  F2FP.BF16.F32.PACK_AB R9, R148, R150 ;  /* 0x000000969409723e */ /* 0x020fe400000010ff */
[----:B------:R-:W-:-:S03]  /*11330*/  MOV R76, R70 ;  /* 0x00000046004c7202 */ /* 0x000fc60000000f00 */
[----:B------:R3:W-:Y:S02]  /*11340*/  MUFU.EX2 R149, R3 ;  /* 0x0000000300957308 */ /* 0x0007e40000000800 */
[----:B---3--:R-:W-:-:S06]  /*11350*/  FFMA.FTZ R3, R127, UR14, -R0 ;  /* 0x0000000e7f037c23 */ /* 0x008fcc0008010800 */
[----:B------:R3:W5:Y:S02]  /*11360*/  MUFU.EX2 R147, R3 ;  /* 0x0000000300937308 */ /* 0x0007640000000800 */
[----:B---3--:R-:W-:Y:S01]  /*11370*/  FFMA.FTZ R3, R77, UR14, -R2 ;  /* 0x0000000e4d037c23 */ /* 0x008fe20008010802 */
[----:B-----5:R-:W-:Y:S02]  /*11380*/  F2FP.BF16.F32.PACK_AB R11, R147, R149 ;  /* 0x00000095930b723e */ /* 0x020fe400000010ff */
[----:B------:R-:W-:-:S03]  /*11390*/  MOV R77, R68 ;  /* 0x00000044004d7202 */ /* 0x000fc60000000f00 */
[----:B------:R3:W-:Y:S02]  /*113a0*/  MUFU.EX2 R153, R3 ;  /* 0x0000000300997308 */ /* 0x0007e40000000800 */
[C---:B--2---:R-:W-:Y:S06]  /*113b0*/  HMMA.16816.F32.BF16 R56, R8.reuse, R34, R40 ;  /* 0x000000220838723c */ /* 0x044fec0000041828 */
[C---:B----4-:R-:W-:Y:S01]  /*113c0*/  HMMA.16816.F32.BF16 R44, R8.reuse, R16, R36 ;  /* 0x00000010082c723c */ /* 0x050fe20000041824 */
[----:B------:R-:W2:Y:S05]  /*113d0*/  LDSM.16.MT88.4 R36, [R226+0xc800] ;  /* 0x00c80000e224783b */ /* 0x000eaa0000004200 */
[----:B------:R-:W-:Y:S01]  /*113e0*/  HMMA.16816.F32.BF16 R40, R8, R18, R28 ;  /* 0x000000120828723c */ /* 0x000fe2000004181c */
[----:B---3--:R-:W-:-:S04]  /*113f0*/  FFMA.FTZ R3, R118, UR14, -R2 ;  /* 0x0000000e76037c23 */ /* 0x008fc80008010802 */
[----:B------:R3:W-:Y:S01]  /*11400*/  MUFU.EX2 R151, R3 ;  /* 0x0000000300977308 */ /* 0x0007e20000000800 */
[C---:B------:R-:W-:Y:S01]  /*11410*/  HMMA.16816.F32.BF16 R28, R8.reuse, R14, R20 ;  /* 0x0000000e081c723c */ /* 0x040fe20000041814 */
[----:B------:R-:W4:Y:S05]  /*11420*/  LDSM.16.MT88.4 R20, [R224+0xc800] ;  /* 0x00c80000e014783b */ /* 0x000f2a0000004200 */
[C---:B------:R-:W-:Y:S06]  /*11430*/  HMMA.16816.F32.BF16 R64, R8.reuse, R32, R64 ;  /* 0x000000200840723c */ /* 0x040fec0000041840 */
[----:B------:R-:W-:Y:S01]  /*11440*/  HMMA.16816.F32.BF16 R32, R8, R12, R24 ;  /* 0x0000000c0820723c */ /* 0x000fe20000041818 */
[----:B---3--:R-:W-:Y:S01]  /*11450*/  FFMA.FTZ R3, R78, UR14, -R2 ;  /* 0x0000000e4e037c23 */ /* 0x008fe20008010802 */
[----:B------:R-:W-:-:S04]  /*11460*/  MOV R78, R117 ;  /* 0x00000075004e7202 */ /* 0x000fc80000000f00 */
[----:B-1----:R-:W-:Y:S01]  /*11470*/  HMMA.16816.F32.BF16 R24, R8, R48, R60 ;  /* 0x000000300818723c */ /* 0x002fe2000004183c */
[----:B------:R-:W-:Y:S01]  /*11480*/  FFMA.FTZ R12, R169, UR14, -R2 ;  /* 0x0000000ea90c7c23 */ /* 0x000fe20008010802 */
[----:B------:R1:W-:Y:S01]  /*11490*/  MUFU.EX2 R152, R3 ;  /* 0x0000000300987308 */ /* 0x0003e20000000800 */
[----:B------:R-:W-:-:S03]  /*114a0*/  MOV R169, R72 ;  /* 0x0000004800a97202 */ /* 0x000fc60000000f00 */
[----:B------:R-:W-:Y:S01]  /*114b0*/  HMMA.16816.F32.BF16 R16, R8, R50, R160 ;  /* 0x000000320810723c */ /* 0x000fe200000418a0 */
[----:B------:R-:W3:Y:S03]  /*114c0*/  LDSM.16.MT88.4 R8, [R225+0xc800] ;  /* 0x00c80000e108783b */ /* 0x000ee60000004200 */
[----:B------:R5:W-:Y:S01]  /*114d0*/  MUFU.EX2 R144, R12 ;  /* 0x0000000c00907308 */ /* 0x000be20000000800 */
[----:B------:R-:W3:Y:S02]  /*114e0*/  LDSM.16.MT88.4 R48, [R135+0xd000] ;  /* 0x00d000008730783b */ /* 0x000ee40000004200 */
[----:B------:R-:W-:Y:S02]  /*114f0*/  MOV R160, R125 ;  /* 0x0000007d00a07202 */ /* 0x000fe40000000f00 */
[----:B------:R-:W-:Y:S02]  /*11500*/  MOV R161, R115 ;  /* 0x0000007300a17202 */ /* 0x000fe40000000f00 */
[----:B------:R-:W-:Y:S01]  /*11510*/  MOV R163, R114 ;  /* 0x0000007200a37202 */ /* 0x000fe20000000f00 */
[----:B-1----:R-:W-:Y:S01]  /*11520*/  FFMA.FTZ R3, R79, UR14, -R0 ;  /* 0x0000000e4f037c23 */ /* 0x002fe20008010800 */
[----:B------:R-:W-:-:S02]  /*11530*/  MOV R162, R109 ;  /* 0x0000006d00a27202 */ /* 0x000fc40000000f00 */
[----:B------:R-:W-:Y:S01]  /*11540*/  MOV R79, R74 ;  /* 0x0000004a004f7202 */ /* 0x000fe20000000f00 */
[----:B------:R1:W-:Y:S01]  /*11550*/  MUFU.EX2 R142, R3 ;  /* 0x00000003008e7308 */ /* 0x0003e20000000800 */
[----:B-----5:R-:W-:Y:S01]  /*11560*/  LDSM.16.MT88.4 R12, [R225+0xd000] ;  /* 0x00d00000e10c783b */ /* 0x020fe20000004200 */
[----:B-1----:R-:W-:-:S06]  /*11570*/  FFMA.FTZ R3, R120, UR14, -R0 ;  /* 0x0000000e78037c23 */ /* 0x002fcc0008010800 */
[----:B------:R1:W5:Y:S02]  /*11580*/  MUFU.EX2 R139, R3 ;  /* 0x00000003008b7308 */ /* 0x0003640000000800 */
[----:B-1----:R-:W-:Y:S01]  /*11590*/  FFMA.FTZ R3, R80, UR14, -R0 ;  /* 0x0000000e50037c23 */ /* 0x002fe20008010800 */
[----:B-----5:R-:W-:Y:S02]  /*115a0*/  F2FP.BF16.F32.PACK_AB R5, R139, R142 ;  /* 0x0000008e8b05723e */ /* 0x020fe400000010ff */
[----:B------:R-:W-:-:S03]  /*115b0*/  MOV R80, R116 ;  /* 0x0000007400507202 */ /* 0x000fc60000000f00 */
[----:B------:R1:W-:Y:S02]  /*115c0*/  MUFU.EX2 R138, R3 ;  /* 0x00000003008a7308 */ /* 0x0003e40000000800 */
[----:B-1----:R-:W-:-:S06]  /*115d0*/  FFMA.FTZ R3, R121, UR14, -R0 ;  /* 0x0000000e79037c23 */ /* 0x002fcc0008010800 */
[----:B------:R1:W5:Y:S02]  /*115e0*/  MUFU.EX2 R141, R3 ;  /* 0x00000003008d7308 */ /* 0x0003640000000800 */
[----:B-1----:R-:W-:Y:S01]  /*115f0*/  FFMA.FTZ R3, R171, UR14, -R2 ;  /* 0x0000000eab037c23 */ /* 0x002fe20008010802 */
[----:B-----5:R-:W-:Y:S02]  /*11600*/  F2FP.BF16.F32.PACK_AB R7, R141, R138 ;  /* 0x0000008a8d07723e */ /* 0x020fe400000010ff */
[----:B------:R-:W-:-:S03]  /*11610*/  MOV R171, R108 ;  /* 0x0000006c00ab7202 */ /* 0x000fc60000000f00 */
[----:B------:R1:W5:Y:S02]  /*11620*/  MUFU.EX2 R145, R3 ;  /* 0x0000000300917308 */ /* 0x0003640000000800 */
[C---:B------:R-:W-:Y:S06]  /*11630*/  HMMA.16816.F32.BF16 R68, R4.reuse, R52, R64 ;  /* 0x000000340444723c */ /* 0x040fec0000041840 */
[C---:B------:R-:W-:Y:S06]  /*11640*/  HMMA.16816.F32.BF16 R56, R4.reuse, R54, R56 ;  /* 0x000000360438723c */ /* 0x040fec0000041838 */
[----:B--2---:R-:W-:Y:S01]  /*11650*/  HMMA.16816.F32.BF16 R64, R4, R36, R44 ;  /* 0x000000240440723c */ /* 0x004fe2000004182c */
[----:B-1----:R-:W-:Y:S01]  /*11660*/  FFMA.FTZ R3, R81, UR14, -R2 ;  /* 0x0000000e51037c23 */ /* 0x002fe20008010802 */
[----:B------:R-:W-:-:S03]  /*11670*/  MOV R81, R73 ;  /* 0x0000004900517202 */ /* 0x000fc60000000f00 */
[----:B------:R1:W2:Y:S01]  /*11680*/  MUFU.EX2 R146, R3 ;  /* 0x0000000300927308 */ /* 0x0002a20000000800 */
[C---:B------:R-:W-:Y:S01]  /*11690*/  HMMA.16816.F32.BF16 R52, R4.reuse, R38, R40 ;  /* 0x000000260434723c */ /* 0x040fe20000041828 */
[----:B------:R-:W2:Y:S05]  /*116a0*/  LDSM.16.MT88.4 R40, [R226+0xd000] ;  /* 0x00d00000e228783b */ /* 0x000eaa0000004200 */
[C---:B----4-:R-:W-:Y:S01]  /*116b0*/  HMMA.16816.F32.BF16 R44, R4.reuse, R22, R28 ;  /* 0x00000016042c723c */ /* 0x050fe2000004181c */
[----:B------:R-:W4:Y:S05]  /*116c0*/  LDSM.16.MT88.4 R28, [R224+0xd000] ;  /* 0x00d00000e01c783b */ /* 0x000f2a0000004200 */
[----:B------:R-:W-:Y:S01]  /*116d0*/  HMMA.16816.F32.BF16 R60, R4, R20, R32 ;  /* 0x00000014043c723c */ /* 0x000fe20000041820 */
[----:B-1----:R-:W-:Y:S01]  /*116e0*/  FFMA.FTZ R3, R82, UR14, -R2 ;  /* 0x0000000e52037c23 */ /* 0x002fe20008010802 */
[----:B------:R-:W-:-:S04]  /*116f0*/  MOV R82, R112 ;  /* 0x0000007000527202 */ /* 0x000fc80000000f00 */
[C---:B---3--:R-:W-:Y:S01]  /*11700*/  HMMA.16816.F32.BF16 R32, R4.reuse, R8, R24 ;  /* 0x000000080420723c */ /* 0x048fe20000041818 */
[----:B------:R1:W-:Y:S05]  /*11710*/  MUFU.EX2 R143, R3 ;  /* 0x00000003008f7308 */ /* 0x0003ea0000000800 */
[----:B------:R-:W-:Y:S01]  /*11720*/  HMMA.16816.F32.BF16 R24, R4, R10, R16 ;  /* 0x0000000a0418723c */ /* 0x000fe20000041810 */
[----:B------:R-:W-:Y:S01]  /*11730*/  F2FP.BF16.F32.PACK_AB R8, R156, R157 ;  /* 0x0000009d9c08723e */ /* 0x000fe200000010ff */
[----:B------:R-:W3:Y:S05]  /*11740*/  LDSM.16.MT88.4 R16, [R135+0xd800] ;  /* 0x00d800008710783b */ /* 0x000eea0000004200 */
[----:B------:R-:W-:-:S02]  /*11750*/  F2FP.BF16.F32.PACK_AB R10, R151, R153 ;  /* 0x00000099970a723e */ /* 0x000fc400000010ff */
[----:B-----5:R-:W-:Y:S02]  /*11760*/  F2FP.BF16.F32.PACK_AB R4, R145, R152 ;  /* 0x000000989104723e */ /* 0x020fe400000010ff */
[----:B--2---:R-:W-:Y:S01]  /*11770*/  F2FP.BF16.F32.PACK_AB R6, R144, R146 ;  /* 0x000000929006723e */ /* 0x004fe200000010ff */
[----:B-1----:R-:W-:Y:S01]  /*11780*/  FFMA.FTZ R3, R83, UR14, -R0 ;  /* 0x0000000e53037c23 */ /* 0x002fe20008010800 */
[----:B------:R-:W-:-:S03]  /*11790*/  MOV R83, R111 ;  /* 0x0000006f00537202 */ /* 0x000fc60000000f00 */
[----:B------:R1:W-:Y:S02]  /*117a0*/  MUFU.EX2 R137, R3 ;  /* 0x0000000300897308 */ /* 0x0003e40000000800 */
[----:B-1----:R-:W-:Y:S01]  /*117b0*/  FFMA.FTZ R3, R174, UR14, -R0 ;  /* 0x0000000eae037c23 */ /* 0x002fe20008010800 */
[----:B------:R-:W-:Y:S02]  /*117c0*/  MOV R174, R104 ;  /* 0x0000006800ae7202 */ /* 0x000fe40000000f00 */
[----:B------:R-:W-:-:S03]  /*117d0*/  MOV R104, R103 ;  /* 0x0000006700687202 */ /* 0x000fc60000000f00 */
        /* <DEDUP_REMOVED lines=8> */
[----:B--2---:R-:W-:-:S05]  /*11860*/  F2FP.BF16.F32.PACK_AB R11, R129, R130 ;  /* 0x00000082810b723e */ /* 0x004fca00000010ff */
[----:B------:R1:W-:Y:S02]  /*11870*/  MUFU.EX2 R140, R3 ;  /* 0x00000003008c7308 */ /* 0x0003e40000000800 */
[C---:B------:R-:W-:Y:S06]  /*11880*/  HMMA.16816.F32.BF16 R20, R8.reuse, R50, R56 ;  /* 0x000000320814723c */ /* 0x040fec0000041838 */
[C---:B------:R-:W-:Y:S06]  /*11890*/  HMMA.16816.F32.BF16 R36, R8.reuse, R40, R64 ;  /* 0x000000280824723c */ /* 0x040fec0000041840 */
[C---:B------:R-:W-:Y:S01]  /*118a0*/  HMMA.16816.F32.BF16 R52, R8.reuse, R42, R52 ;  /* 0x0000002a0834723c */ /* 0x040fe20000041834 */
[--C-:B-1----:R-:W-:Y:S01]  /*118b0*/  FFMA.FTZ R3, R89, UR14, -R2.reuse ;  /* 0x0000000e59037c23 */ /* 0x102fe20008010802 */
[----:B------:R-:W1:Y:S03]  /*118c0*/  LDSM.16.MT88.4 R40, [R226+0xd800] ;  /* 0x00d80000e228783b */ /* 0x000e660000004200 */
[----:B------:R2:W-:Y:S01]  /*118d0*/  MUFU.EX2 R132, R3 ;  /* 0x0000000300847308 */ /* 0x0005e20000000800 */
[C---:B----4-:R-:W-:Y:S06]  /*118e0*/  HMMA.16816.F32.BF16 R56, R8.reuse, R28, R60 ;  /* 0x0000001c0838723c */ /* 0x050fec000004183c */
[C---:B------:R-:W-:Y:S06]  /*118f0*/  HMMA.16816.F32.BF16 R64, R8.reuse, R30, R44 ;  /* 0x0000001e0840723c */ /* 0x040fec000004182c */
[----:B------:R-:W-:Y:S01]  /*11900*/  HMMA.16816.F32.BF16 R68, R8, R48, R68 ;  /* 0x000000300844723c */ /* 0x000fe20000041844 */
[----:B------:R-:W-:Y:S01]  /*11910*/  LDSM.16.MT88.4 R48, [R224+0xd800] ;  /* 0x00d80000e030783b */ /* 0x000fe20000004200 */
[----:B--2---:R-:W-:-:S04]  /*11920*/  FFMA.FTZ R3, R131, UR14, -R2 ;  /* 0x0000000e83037c23 */ /* 0x004fc80008010802 */
[C---:B------:R-:W-:Y:S01]  /*11930*/  HMMA.16816.F32.BF16 R60, R8.reuse, R12, R32 ;  /* 0x0000000c083c723c */ /* 0x040fe20000041820 */
[----:B------:R2:W-:Y:S05]  /*11940*/  MUFU.EX2 R131, R3 ;  /* 0x0000000300837308 */ /* 0x0005ea0000000800 */
[----:B------:R-:W-:Y:S01]  /*11950*/  HMMA.16816.F32.BF16 R44, R8, R14, R24 ;  /* 0x0000000e082c723c */ /* 0x000fe20000041818 */
[----:B------:R-:W4:Y:S01]  /*11960*/  LDSM.16.MT88.4 R8, [R225+0xd800] ;  /* 0x00d80000e108783b */ /* 0x000f220000004200 */
[----:B------:R-:W-:-:S04]  /*11970*/  FFMA.FTZ R12, R93, UR14, -R2 ;  /* 0x0000000e5d0c7c23 */ /* 0x000fc80008010802 */
[----:B------:R5:W-:Y:S01]  /*11980*/  MUFU.EX2 R126, R12 ;  /* 0x0000000c007e7308 */ /* 0x000be20000000800 */
[----:B--2---:R-:W-:-:S07]  /*11990*/  FFMA.FTZ R3, R90, UR14, -R0 ;  /* 0x0000000e5a037c23 */ /* 0x004fce0008010800 */
[----:B------:R2:W-:Y:S01]  /*119a0*/  MUFU.EX2 R120, R3 ;  /* 0x0000000300787308 */ /* 0x0005e20000000800 */
[----:B-----5:R-:W5:Y:S01]  /*119b0*/  LDSM.16.MT88.4 R12, [R226+0xe000] ;  /* 0x00e00000e20c783b */ /* 0x020f620000004200 */
[----:B--2---:R-:W-:Y:S01]  /*119c0*/  FFMA.FTZ R3, R176, UR14, -R0 ;  /* 0x0000000eb0037c23 */ /* 0x004fe20008010800 */
[----:B------:R-:W-:Y:S02]  /*119d0*/  MOV R176, R169 ;  /* 0x000000a900b07202 */ /* 0x000fe40000000f00 */
[----:B------:R-:W-:-:S03]  /*119e0*/  MOV R169, R78 ;  /* 0x0000004e00a97202 */ /* 0x000fc60000000f00 */
[----:B------:R2:W3:Y:S02]  /*119f0*/  MUFU.EX2 R118, R3 ;  /* 0x0000000300767308 */ /* 0x0004e40000000800 */
[----:B--2---:R-:W-:Y:S01]  /*11a00*/  FFMA.FTZ R3, R91, UR14, -R0 ;  /* 0x0000000e5b037c23 */ /* 0x004fe20008010800 */
[----:B---3--:R-:W-:-:S05]  /*11a10*/  F2FP.BF16.F32.PACK_AB R5, R118, R120 ;  /* 0x000000787605723e */ /* 0x008fca00000010ff */
[----:B------:R2:W-:Y:S02]  /*11a20*/  MUFU.EX2 R124, R3 ;  /* 0x00000003007c7308 */ /* 0x0005e40000000800 */
[----:B--2---:R-:W-:Y:S01]  /*11a30*/  FFMA.FTZ R3, R178, UR14, -R0 ;  /* 0x0000000eb2037c23 */ /* 0x004fe20008010800 */
[----:B------:R-:W-:-:S05]  /*11a40*/  MOV R178, R79 ;  /* 0x0000004f00b27202 */ /* 0x000fca0000000f00 */
[----:B------:R2:W3:Y:S02]  /*11a50*/  MUFU.EX2 R121, R3 ;  /* 0x0000000300797308 */ /* 0x0004e40000000800 */
[----:B--2---:R-:W-:Y:S01]  /*11a60*/  FFMA.FTZ R3, R92, UR14, -R2 ;  /* 0x0000000e5c037c23 */ /* 0x004fe20008010802 */
[----:B---3--:R-:W-:-:S05]  /*11a70*/  F2FP.BF16.F32.PACK_AB R7, R121, R124 ;  /* 0x0000007c7907723e */ /* 0x008fca00000010ff */
[----:B------:R2:W-:Y:S02]  /*11a80*/  MUFU.EX2 R128, R3 ;  /* 0x0000000300807308 */ /* 0x0005e40000000800 */
[C---:B------:R-:W-:Y:S06]  /*11a90*/  HMMA.16816.F32.BF16 R68, R4.reuse, R16, R68 ;  /* 0x000000100444723c */ /* 0x040fec0000041844 */
[C---:B------:R-:W-:Y:S01]  /*11aa0*/  HMMA.16816.F32.BF16 R28, R4.reuse, R18, R20 ;  /* 0x00000012041c723c */ /* 0x040fe20000041814 */
[----:B------:R-:W3:Y:S05]  /*11ab0*/  LDSM.16.MT88.4 R16, [R135+0xe000] ;  /* 0x00e000008710783b */ /* 0x000eea0000004200 */
[----:B-1----:R-:W-:Y:S01]  /*11ac0*/  HMMA.16816.F32.BF16 R24, R4, R40, R36 ;  /* 0x000000280418723c */ /* 0x002fe20000041824 */
[----:B--2---:R-:W-:Y:S01]  /*11ad0*/  FFMA.FTZ R3, R170, UR14, -R2 ;  /* 0x0000000eaa037c23 */ /* 0x004fe20008010802 */
[----:B------:R-:W1:Y:S01]  /*11ae0*/  LDSM.16.MT88.4 R36, [R224+0xe000] ;  /* 0x00e00000e024783b */ /* 0x000e620000004200 */
[----:B------:R-:W-:-:S02]  /*11af0*/  MOV R170, R75 ;  /* 0x0000004b00aa7202 */ /* 0x000fc40000000f00 */
[----:B------:R2:W5:Y:S01]  /*11b00*/  MUFU.EX2 R127, R3 ;  /* 0x00000003007f7308 */ /* 0x0005620000000800 */
[C---:B------:R-:W-:Y:S06]  /*11b10*/  HMMA.16816.F32.BF16 R20, R4.reuse, R42, R52 ;  /* 0x0000002a0414723c */ /* 0x040fec0000041834 */
[C---:B----4-:R-:W-:Y:S01]  /*11b20*/  HMMA.16816.F32.BF16 R52, R4.reuse, R10, R44 ;  /* 0x0000000a0434723c */ /* 0x050fe2000004182c */
[----:B------:R-:W4:Y:S05]  /*11b30*/  LDSM.16.MT88.4 R44, [R225+0xe000] ;  /* 0x00e00000e12c783b */ /* 0x000f2a0000004200 */
[----:B------:R-:W-:Y:S01]  /*11b40*/  HMMA.16816.F32.BF16 R32, R4, R48, R56 ;  /* 0x000000300420723c */ /* 0x000fe20000041838 */
[----:B------:R-:W-:Y:S01]  /*11b50*/  F2FP.BF16.F32.PACK_AB R10, R131, R132 ;  /* 0x00000084830a723e */ /* 0x000fe200000010ff */
[----:B--2---:R-:W-:Y:S01]  /*11b60*/  FFMA.FTZ R3, R177, UR14, -R2 ;  /* 0x0000000eb1037c23 */ /* 0x004fe20008010802 */
[----:B------:R-:W-:-:S03]  /*11b70*/  MOV R177, R77 ;  /* 0x0000004d00b17202 */ /* 0x000fc60000000f00 */
[C---:B------:R-:W-:Y:S01]  /*11b80*/  HMMA.16816.F32.BF16 R48, R4.reuse, R50, R64 ;  /* 0x000000320430723c */ /* 0x040fe20000041840 */
[----:B------:R-:W-:Y:S01]  /*11b90*/  MOV R77, R113 ;  /* 0x00000071004d7202 */ /* 0x000fe20000000f00 */
[----:B------:R2:W3:Y:S04]  /*11ba0*/  MUFU.EX2 R125, R3 ;  /* 0x00000003007d7308 */ /* 0x0004e80000000800 */
[----:B------:R-:W-:Y:S01]  /*11bb0*/  HMMA.16816.F32.BF16 R64, R4, R8, R60 ;  /* 0x000000080440723c */ /* 0x000fe2000004183c */
[----:B------:R-:W4:Y:S06]  /*11bc0*/  LDSM.16.MT88.4 R60, [R135+0xe800] ;  /* 0x00e80000873c783b */ /* 0x000f2c0000004200 */
[----:B------:R-:W-:-:S02]  /*11bd0*/  F2FP.BF16.F32.PACK_AB R8, R140, R143 ;  /* 0x0000008f8c08723e */ /* 0x000fc400000010ff */
[----:B-----5:R-:W-:Y:S01]  /*11be0*/  F2FP.BF16.F32.PACK_AB R4, R127, R128 ;  /* 0x000000807f04723e */ /* 0x020fe200000010ff */
[----:B--2---:R-:W-:Y:S01]  /*11bf0*/  FFMA.FTZ R3, R95, UR14, -R0 ;  /* 0x0000000e5f037c23 */ /* 0x004fe20008010800 */
[----:B---3--:R-:W-:-:S03]  /*11c00*/  F2FP.BF16.F32.PACK_AB R6, R125, R126 ;  /* 0x0000007e7d06723e */ /* 0x008fc600000010ff */
[----:B------:R2:W-:Y:S02]  /*11c10*/  MUFU.EX2 R115, R3 ;  /* 0x0000000300737308 */ /* 0x0005e40000000800 */
        /* <DEDUP_REMOVED lines=14> */
[C---:B------:R-:W-:Y:S01]  /*11d00*/  HMMA.16816.F32.BF16 R56, R8.reuse, R12, R24 ;  /* 0x0000000c0838723c */ /* 0x040fe20000041818 */
[----:B------:R-:W3:Y:S05]  /*11d10*/  LDSM.16.MT88.4 R24, [R226+0xe800] ;  /* 0x00e80000e218783b */ /* 0x000eea0000004200 */
[----:B------:R-:W-:Y:S01]  /*11d20*/  HMMA.16816.F32.BF16 R40, R8, R14, R20 ;  /* 0x0000000e0828723c */ /* 0x000fe20000041814 */
[----:B------:R-:W5:Y:S01]  /*11d30*/  LDSM.16.MT88.4 R20, [R224+0xe800] ;  /* 0x00e80000e014783b */ /* 0x000f620000004200 */
[----:B------:R-:W-:Y:S01]  /*11d40*/  FFMA.FTZ R12, R180, UR14, -R2 ;  /* 0x0000000eb40c7c23 */ /* 0x000fe20008010802 */
[----:B------:R-:W-:-:S02]  /*11d50*/  MOV R180, R163 ;  /* 0x000000a300b47202 */ /* 0x000fc40000000f00 */
[----:B------:R-:W-:Y:S01]  /*11d60*/  MOV R163, R80 ;  /* 0x0000005000a37202 */ /* 0x000fe20000000f00 */
[----:B------:R-:W-:Y:S01]  /*11d70*/  HMMA.16816.F32.BF16 R72, R8, R16, R68 ;  /* 0x000000100848723c */ /* 0x000fe20000041844 */
[----:B--2---:R-:W-:Y:S01]  /*11d80*/  FFMA.FTZ R3, R182, UR14, -R2 ;  /* 0x0000000eb6037c23 */ /* 0x004fe20008010802 */
[----:B------:R-:W-:-:S03]  /*11d90*/  MOV R182, R106 ;  /* 0x0000006a00b67202 */ /* 0x000fc60000000f00 */
[----:B------:R2:W-:Y:S01]  /*11da0*/  MUFU.EX2 R114, R3 ;  /* 0x0000000300727308 */ /* 0x0005e20000000800 */
[C---:B------:R-:W-:Y:S06]  /*11db0*/  HMMA.16816.F32.BF16 R68, R8.reuse, R18, R28 ;  /* 0x000000120844723c */ /* 0x040fec000004181c */
[C---:B-1----:R-:W-:Y:S06]  /*11dc0*/  HMMA.16816.F32.BF16 R28, R8.reuse, R36, R32 ;  /* 0x00000024081c723c */ /* 0x042fec0000041820 */
[----:B------:R-:W-:Y:S01]  /*11dd0*/  HMMA.16816.F32.BF16 R36, R8, R38, R48 ;  /* 0x000000260824723c */ /* 0x000fe20000041830 */
[----:B------:R-:W-:Y:S01]  /*11de0*/  LDSM.16.MT88.4 R48, [R135+0xf000] ;  /* 0x00f000008730783b */ /* 0x000fe20000004200 */
[----:B--2---:R-:W-:-:S04]  /*11df0*/  FFMA.FTZ R3, R94, UR14, -R2 ;  /* 0x0000000e5e037c23 */ /* 0x004fc80008010802 */
[C---:B----4-:R-:W-:Y:S01]  /*11e00*/  HMMA.16816.F32.BF16 R32, R8.reuse, R44, R64 ;  /* 0x0000002c0820723c */ /* 0x050fe20000041840 */
[----:B------:R1:W-:Y:S05]  /*11e10*/  MUFU.EX2 R116, R3 ;  /* 0x0000000300747308 */ /* 0x0003ea0000000800 */
[----:B------:R-:W-:Y:S01]  /*11e20*/  HMMA.16816.F32.BF16 R16, R8, R46, R52 ;  /* 0x0000002e0810723c */ /* 0x000fe20000041834 */
[----:B------:R-:W2:Y:S04]  /*11e30*/  LDSM.16.MT88.4 R8, [R225+0xe800] ;  /* 0x00e80000e108783b */ /* 0x000ea80000004200 */
[----:B------:R-:W4:Y:S01]  /*11e40*/  LDSM.16.MT88.4 R44, [R224+0xf000] ;  /* 0x00f00000e02c783b */ /* 0x000f220000004200 */
[----:B-1----:R-:W-:-:S04]  /*11e50*/  FFMA.FTZ R3, R98, UR14, -R0 ;  /* 0x0000000e62037c23 */ /* 0x002fc80008010800 */
[----:B------:R1:W-:Y:S02]  /*11e60*/  MUFU.EX2 R109, R3 ;  /* 0x00000003006d7308 */ /* 0x0003e40000000800 */
[----:B-1----:R-:W-:Y:S01]  /*11e70*/  FFMA.FTZ R3, R190, UR14, -R0 ;  /* 0x0000000ebe037c23 */ /* 0x002fe20008010800 */
[----:B------:R-:W-:-:S05]  /*11e80*/  MOV R190, R105 ;  /* 0x0000006900be7202 */ /* 0x000fca0000000f00 */
[----:B------:R1:W-:Y:S08]  /*11e90*/  MUFU.EX2 R105, R12 ;  /* 0x0000000c00697308 */ /* 0x0003f00000000800 */
[----:B------:R3:W5:Y:S01]  /*11ea0*/  MUFU.EX2 R108, R3 ;  /* 0x00000003006c7308 */ /* 0x0007620000000800 */
[----:B-1----:R-:W-:Y:S01]  /*11eb0*/  LDSM.16.MT88.4 R12, [R225+0xf000] ;  /* 0x00f00000e10c783b */ /* 0x002fe20000004200 */
[----:B---3--:R-:W-:Y:S01]  /*11ec0*/  FFMA.FTZ R3, R99, UR14, -R0 ;  /* 0x0000000e63037c23 */ /* 0x008fe20008010800 */
[----:B-----5:R-:W-:-:S05]  /*11ed0*/  F2FP.BF16.F32.PACK_AB R5, R108, R109 ;  /* 0x0000006d6c05723e */ /* 0x020fca00000010ff */
[----:B------:R1:W-:Y:S02]  /*11ee0*/  MUFU.EX2 R107, R3 ;  /* 0x00000003006b7308 */ /* 0x0003e40000000800 */
[----:B-1----:R-:W-:Y:S01]  /*11ef0*/  FFMA.FTZ R3, R192, UR14, -R0 ;  /* 0x0000000ec0037c23 */ /* 0x002fe20008010800 */
[----:B------:R-:W-:-:S05]  /*11f00*/  MOV R192, R83 ;  /* 0x0000005300c07202 */ /* 0x000fca0000000f00 */
[----:B------:R1:W3:Y:S02]  /*11f10*/  MUFU.EX2 R103, R3 ;  /* 0x0000000300677308 */ /* 0x0002e40000000800 */
[----:B-1----:R-:W-:Y:S01]  /*11f20*/  FFMA.FTZ R3, R181, UR14, -R2 ;  /* 0x0000000eb5037c23 */ /* 0x002fe20008010802 */
[----:B------:R-:W-:Y:S02]  /*11f30*/  MOV R181, R77 ;  /* 0x0000004d00b57202 */ /* 0x000fe40000000f00 */
[----:B------:R-:W-:-:S03]  /*11f40*/  MOV R77, R110 ;  /* 0x0000006e004d7202 */ /* 0x000fc60000000f00 */
[----:B------:R1:W-:Y:S01]  /*11f50*/  MUFU.EX2 R110, R3 ;  /* 0x00000003006e7308 */ /* 0x0003e20000000800 */
[----:B---3--:R-:W-:-:S07]  /*11f60*/  F2FP.BF16.F32.PACK_AB R7, R103, R107 ;  /* 0x0000006b6707723e */ /* 0x008fce00000010ff */
[C---:B------:R-:W-:Y:S06]  /*11f70*/  HMMA.16816.F32.BF16 R52, R4.reuse, R60, R72 ;  /* 0x0000003c0434723c */ /* 0x040fec0000041848 */
[----:B------:R-:W-:Y:S01]  /*11f80*/  HMMA.16816.F32.BF16 R64, R4, R62, R68 ;  /* 0x0000003e0440723c */ /* 0x000fe20000041844 */
[----:B-1----:R-:W-:-:S05]  /*11f90*/  FFMA.FTZ R3, R100, UR14, -R2 ;  /* 0x0000000e64037c23 */ /* 0x002fca0008010802 */
[C---:B------:R-:W-:Y:S01]  /*11fa0*/  HMMA.16816.F32.BF16 R72, R4.reuse, R24, R56 ;  /* 0x000000180448723c */ /* 0x040fe20000041838 */
[----:B------:R1:W3:Y:S01]  /*11fb0*/  MUFU.EX2 R106, R3 ;  /* 0x00000003006a7308 */ /* 0x0002e20000000800 */
[----:B------:R-:W5:Y:S04]  /*11fc0*/  LDSM.16.MT88.4 R56, [R226+0xf000] ;  /* 0x00f00000e238783b */ /* 0x000f680000004200 */
[C---:B------:R-:W-:Y:S01]  /*11fd0*/  HMMA.16816.F32.BF16 R80, R4.reuse, R26, R40 ;  /* 0x0000001a0450723c */ /* 0x040fe20000041828 */
[----:B------:R-:W-:Y:S05]  /*11fe0*/  LDSM.16.MT88.4 R24, [R226+0xf800] ;  /* 0x00f80000e218783b */ /* 0x000fea0000004200 */
[----:B------:R-:W-:Y:S01]  /*11ff0*/  HMMA.16816.F32.BF16 R68, R4, R20, R28 ;  /* 0x000000140444723c */ /* 0x000fe2000004181c */
[----:B------:R-:W5:Y:S01]  /*12000*/  LDSM.16.MT88.4 R28, [R135+0xf800] ;  /* 0x00f80000871c783b */ /* 0x000f620000004200 */
[----:B-1----:R-:W-:Y:S01]  /*12010*/  FFMA.FTZ R3, R119, UR14, -R2 ;  /* 0x0000000e77037c23 */ /* 0x002fe20008010802 */
[----:B------:R-:W-:-:S03]  /*12020*/  MOV R119, R104 ;  /* 0x0000006800777202 */ /* 0x000fc60000000f00 */
[C---:B--2---:R-:W-:Y:S01]  /*12030*/  HMMA.16816.F32.BF16 R60, R4.reuse, R8, R32 ;  /* 0x00000008043c723c */ /* 0x044fe20000041820 */
[----:B------:R1:W-:Y:S05]  /*12040*/  MUFU.EX2 R104, R3 ;  /* 0x0000000300687308 */ /* 0x0003ea0000000800 */
[----:B------:R-:W-:Y:S01]  /*12050*/  HMMA.16816.F32.BF16 R40, R4, R10, R16 ;  /* 0x0000000a0428723c */ /* 0x000fe20000041810 */
[----:B---3--:R-:W-:Y:S01]  /*12060*/  F2FP.BF16.F32.PACK_AB R8, R105, R106 ;  /* 0x0000006a6908723e */ /* 0x008fe200000010ff */
[----:B-1----:R-:W-:Y:S01]  /*12070*/  FFMA.FTZ R3, R122, UR14, -R0 ;  /* 0x0000000e7a037c23 */ /* 0x002fe20008010800 */
[----:B------:R-:W-:-:S03]  /*12080*/  MOV R122, R77 ;  /* 0x0000004d007a7202 */ /* 0x000fc60000000f00 */
[----:B------:R1:W-:Y:S02]  /*12090*/  MUFU.EX2 R100, R3 ;  /* 0x0000000300647308 */ /* 0x0003e40000000800 */
[----:B-1----:R-:W-:Y:S01]  /*120a0*/  FFMA.FTZ R3, R197, UR14, -R0 ;  /* 0x0000000ec5037c23 */ /* 0x002fe20008010800 */
[----:B------:R-:W-:-:S05]  /*120b0*/  MOV R197, R101 ;  /* 0x0000006500c57202 */ /* 0x000fca0000000f00 */
[----:B------:R1:W2:Y:S02]  /*120c0*/  MUFU.EX2 R101, R3 ;  /* 0x0000000300657308 */ /* 0x0002a40000000800 */
[----:B-1----:R-:W-:Y:S01]  /*120d0*/  FFMA.FTZ R3, R123, UR14, -R0 ;  /* 0x0000000e7b037c23 */ /* 0x002fe20008010800 */
[----:B------:R-:W-:Y:S02]  /*120e0*/  MOV R123, R76 ;  /* 0x0000004c007b7202 */ /* 0x000fe40000000f00 */
[----:B------:R-:W-:Y:S03]  /*120f0*/  HMMA.16816.F32.BF16 R76, R4, R22, R36 ;  /* 0x00000016044c723c */ /* 0x000fe60000041824 */
[----:B------:R1:W-:Y:S04]  /*12100*/  MUFU.EX2 R97, R3 ;  /* 0x0000000300617308 */ /* 0x0003e80000000800 */
[----:B------:R-:W-:-:S02]  /*12110*/  F2FP.BF16.F32.PACK_AB R4, R114, R117 ;  /* 0x000000757204723e */ /* 0x000fc400000010ff */
[----:B--2---:R-:W-:Y:S02]  /*12120*/  F2FP.BF16.F32.PACK_AB R5, R101, R100 ;  /* 0x000000646505723e */ /* 0x004fe400000010ff */
[----:B------:R-:W-:Y:S01]  /*12130*/  F2FP.BF16.F32.PACK_AB R6, R110, R116 ;  /* 0x000000746e06723e */ /* 0x000fe200000010ff */
[----:B-1----:R-:W-:Y:S01]  /*12140*/  FFMA.FTZ R3, R189, UR14, -R0 ;  /* 0x0000000ebd037c23 */ /* 0x002fe20008010800 */
[----:B------:R-:W-:-:S03]  /*12150*/  MOV R189, R102 ;  /* 0x0000006600bd7202 */ /* 0x000fc60000000f00 */
[----:B------:R1:W2:Y:S02]  /*12160*/  MUFU.EX2 R96, R3 ;  /* 0x0000000300607308 */ /* 0x0002a40000000800 */
[----:B-1----:R-:W-:Y:S01]  /*12170*/  FFMA.FTZ R3, R187, UR14, -R2 ;  /* 0x0000000ebb037c23 */ /* 0x002fe20008010802 */
[----:B--2---:R-:W-:-:S05]  /*12180*/  F2FP.BF16.F32.PACK_AB R7, R96, R97 ;  /* 0x000000616007723e */ /* 0x004fca00000010ff */
[----:B------:R1:W2:Y:S02]  /*12190*/  MUFU.EX2 R102, R3 ;  /* 0x0000000300667308 */ /* 0x0002a40000000800 */
[C---:B------:R-:W-:Y:S01]  /*121a0*/  HMMA.16816.F32.BF16 R36, R4.reuse, R48, R52 ;  /* 0x000000300424723c */ /* 0x040fe20000041834 */
[----:B------:R-:W3:Y:S05]  /*121b0*/  LDSM.16.MT88.4 R52, [R224+0xf800] ;  /* 0x00f80000e034783b */ /* 0x000eea0000004200 */
[C---:B------:R-:W-:Y:S06]  /*121c0*/  HMMA.16816.F32.BF16 R32, R4.reuse, R50, R64 ;  /* 0x000000320420723c */ /* 0x040fec0000041840 */
[----:B----4-:R-:W-:Y:S01]  /*121d0*/  HMMA.16816.F32.BF16 R64, R4, R46, R76 ;  /* 0x0000002e0440723c */ /* 0x010fe2000004184c */
[----:B-1----:R-:W-:Y:S01]  /*121e0*/  FFMA.FTZ R3, R133, UR14, -R2 ;  /* 0x0000000e85037c23 */ /* 0x002fe20008010802 */
[----:B------:R-:W1:Y:S01]  /*121f0*/  LDSM.16.MT88.4 R76, [R225+0xf800] ;  /* 0x00f80000e14c783b */ /* 0x000e620000004200 */
[----:B--2---:R-:W-:-:S02]  /*12200*/  F2FP.BF16.F32.PACK_AB R10, R102, R104 ;  /* 0x00000068660a723e */ /* 0x004fc400000010ff */
[----:B------:R2:W-:Y:S01]  /*12210*/  MUFU.EX2 R99, R3 ;  /* 0x0000000300637308 */ /* 0x0005e20000000800 */
[C---:B-----5:R-:W-:Y:S06]  /*12220*/  HMMA.16816.F32.BF16 R20, R4.reuse, R56, R72 ;  /* 0x000000380414723c */ /* 0x060fec0000041848 */
[C---:B------:R-:W-:Y:S06]  /*12230*/  HMMA.16816.F32.BF16 R16, R4.reuse, R58, R80 ;  /* 0x0000003a0410723c */ /* 0x040fec0000041850 */
[----:B------:R-:W-:Y:S01]  /*12240*/  HMMA.16816.F32.BF16 R48, R4, R44, R68 ;  /* 0x0000002c0430723c */ /* 0x000fe20000041844 */
[----:B------:R-:W4:Y:S01]  /*12250*/  LDSM.16.MT88.4 R44, [R135+0x10000] ;  /* 0x01000000872c783b */ /* 0x000f220000004200 */
[----:B--2---:R-:W-:-:S04]  /*12260*/  FFMA.FTZ R3, R191, UR14, -R2 ;  /* 0x0000000ebf037c23 */ /* 0x004fc80008010802 */
[C---:B------:R-:W-:Y:S01]  /*12270*/  HMMA.16816.F32.BF16 R68, R4.reuse, R12, R60 ;  /* 0x0000000c0444723c */ /* 0x040fe2000004183c */
[----:B------:R2:W5:Y:S05]  /*12280*/  MUFU.EX2 R98, R3 ;  /* 0x0000000300627308 */ /* 0x00056a0000000800 */
[----:B------:R-:W-:Y:S01]  /*12290*/  HMMA.16816.F32.BF16 R56, R4, R14, R40 ;  /* 0x0000000e0438723c */ /* 0x000fe20000041828 */
[----:B------:R-:W-:-:S06]  /*122a0*/  FFMA.FTZ R12, R193, UR14, -R2 ;  /* 0x0000000ec10c7c23 */ /* 0x000fcc0008010802 */
[----:B------:R-:W-:Y:S01]  /*122b0*/  FFMA.FTZ R5, R123, R84, R189 ;  /* 0x000000547b057223 */ /* 0x000fe200000100bd */
[----:B------:R-:W-:-:S03]  /*122c0*/  FFMA.FTZ R4, R188, UR14, -R2 ;  /* 0x0000000ebc047c23 */ /* 0x000fc60008010802 */
[----:B------:R-:W-:Y:S01]  /*122d0*/  FADD.FTZ R5, R122, R5 ;  /* 0x000000057a057221 */ /* 0x000fe20000010000 */
[----:B------:R3:W-:Y:S01]  /*122e0*/  MUFU.EX2 R81, R4 ;  /* 0x0000000400517308 */ /* 0x0007e20000000800 */
[----:B--2---:R-:W-:-:S07]  /*122f0*/  FFMA.FTZ R3, R173, UR14, -R0 ;  /* 0x0000000ead037c23 */ /* 0x004fce0008010800 */
[----:B------:R2:W-:Y:S01]  /*12300*/  MUFU.EX2 R95, R3 ;  /* 0x00000003005f7308 */ /* 0x0005e20000000800 */
[----:B---3--:R-:W-:-:S04]  /*12310*/  FADD.FTZ R4, R180, R5 ;  /* 0x00000005b4047221 */ /* 0x008fc80000010000 */
[----:B------:R-:W-:Y:S01]  /*12320*/  FADD.FTZ R13, R192, R4 ;  /* 0x00000004c00d7221 */ /* 0x000fe20000010000 */
[----:B-----5:R-:W-:Y:S01]  /*12330*/  F2FP.BF16.F32.PACK_AB R4, R98, R99 ;  /* 0x000000636204723e */ /* 0x020fe200000010ff */
[----:B--2---:R-:W-:-:S04]  /*12340*/  FFMA.FTZ R3, R194, UR14, -R0 ;  /* 0x0000000ec2037c23 */ /* 0x004fc80008010800 */
        /* <DEDUP_REMOVED lines=8> */
[----:B------:R2:W-:Y:S02]  /*123d0*/  MUFU.EX2 R92, R3 ;  /* 0x00000003005c7308 */ /* 0x0005e40000000800 */
[C---:B------:R-:W-:Y:S06]  /*123e0*/  HMMA.16816.F32.BF16 R72, R8.reuse, R28, R36 ;  /* 0x0000001c0848723c */ /* 0x040fec0000041824 */
[C---:B------:R-:W-:Y:S06]  /*123f0*/  HMMA.16816.F32.BF16 R60, R8.reuse, R30, R32 ;  /* 0x0000001e083c723c */ /* 0x040fec0000041820 */
[C---:B------:R-:W-:Y:S01]  /*12400*/  HMMA.16816.F32.BF16 R40, R8.reuse, R24, R20 ;  /* 0x000000180828723c */ /* 0x040fe20000041814 */
[----:B--2---:R-:W-:Y:S01]  /*12410*/  FFMA.FTZ R3, R198, UR14, -R2 ;  /* 0x0000000ec6037c23 */ /* 0x004fe20008010802 */
[----:B------:R-:W-:Y:S03]  /*12420*/  LDSM.16.MT88.4 R20, [R224+0x10000] ;  /* 0x01000000e014783b */ /* 0x000fe60000004200 */
[----:B------:R2:W3:Y:S01]  /*12430*/  MUFU.EX2 R90, R3 ;  /* 0x00000003005a7308 */ /* 0x0004e20000000800 */
[C---:B------:R-:W-:Y:S06]  /*12440*/  HMMA.16816.F32.BF16 R28, R8.reuse, R52, R48 ;  /* 0x00000034081c723c */ /* 0x040fec0000041830 */
[C---:B------:R-:W-:Y:S01]  /*12450*/  HMMA.16816.F32.BF16 R24, R8.reuse, R26, R16 ;  /* 0x0000001a0818723c */ /* 0x040fe20000041810 */
[----:B------:R-:W5:Y:S05]  /*12460*/  LDSM.16.MT88.4 R16, [R226+0x10000] ;  /* 0x01000000e210783b */ /* 0x000f6a0000004200 */
[----:B------:R-:W-:Y:S01]  /*12470*/  HMMA.16816.F32.BF16 R32, R8, R54, R64 ;  /* 0x000000360820723c */ /* 0x000fe20000041840 */
[----:B--2---:R-:W-:Y:S01]  /*12480*/  FFMA.FTZ R3, R183, UR14, -R0 ;  /* 0x0000000eb7037c23 */ /* 0x004fe20008010800 */
[----:B---3--:R-:W-:-:S04]  /*12490*/  F2FP.BF16.F32.PACK_AB R6, R90, R92 ;  /* 0x0000005c5a06723e */ /* 0x008fc800000010ff */
[C---:B-1----:R-:W-:Y:S01]  /*124a0*/  HMMA.16816.F32.BF16 R48, R8.reuse, R76, R68 ;  /* 0x0000004c0830723c */ /* 0x042fe20000041844 */
[----:B------:R-:W-:Y:S05]  /*124b0*/  MUFU.EX2 R77, R12 ;  /* 0x0000000c004d7308 */ /* 0x000fea0000000800 */
[----:B------:R-:W-:Y:S03]  /*124c0*/  HMMA.16816.F32.BF16 R36, R8, R78, R56 ;  /* 0x0000004e0824723c */ /* 0x000fe60000041838 */
[----:B------:R1:W-:Y:S04]  /*124d0*/  MUFU.EX2 R89, R3 ;  /* 0x0000000300597308 */ /* 0x0003e80000000800 */
[----:B------:R-:W-:Y:S01]  /*124e0*/  FFMA.FTZ R8, R206, UR14, -R2 ;  /* 0x0000000ece087c23 */ /* 0x000fe20008010802 */
[----:B------:R-:W-:-:S03]  /*124f0*/  FFMA.FTZ R10, R196, UR14, -R0 ;  /* 0x0000000ec40a7c23 */ /* 0x000fc60008010800 */
[----:B------:R-:W-:Y:S08]  /*12500*/  MUFU.EX2 R76, R8 ;  /* 0x00000008004c7308 */ /* 0x000ff00000000800 */
[----:B------:R2:W-:Y:S01]  /*12510*/  MUFU.EX2 R71, R10 ;  /* 0x0000000a00477308 */ /* 0x0005e20000000800 */
[----:B-1----:R-:W-:-:S07]  /*12520*/  FFMA.FTZ R3, R200, UR14, -R0 ;  /* 0x0000000ec8037c23 */ /* 0x002fce0008010800 */
[----:B------:R1:W3:Y:S01]  /*12530*/  MUFU.EX2 R88, R3 ;  /* 0x0000000300587308 */ /* 0x0002e20000000800 */
[----:B--2---:R-:W-:-:S07]  /*12540*/  FFMA.FTZ R10, R212, UR14, -R2 ;  /* 0x0000000ed40a7c23 */ /* 0x004fce0008010802 */
[----:B------:R2:W-:Y:S01]  /*12550*/  MUFU.EX2 R66, R10 ;  /* 0x0000000a00427308 */ /* 0x0005e20000000800 */
[----:B-1----:R-:W-:Y:S01]  /*12560*/  FFMA.FTZ R3, R186, UR14, -R0 ;  /* 0x0000000eba037c23 */ /* 0x002fe20008010800 */
[----:B---3--:R-:W-:-:S06]  /*12570*/  F2FP.BF16.F32.PACK_AB R5, R88, R89 ;  /* 0x000000595805723e */ /* 0x008fcc00000010ff */
[----:B------:R1:W-:Y:S01]  /*12580*/  MUFU.EX2 R83, R3 ;  /* 0x0000000300537308 */ /* 0x0003e20000000800 */
[----:B--2---:R-:W-:Y:S01]  /*12590*/  FFMA.FTZ R10, R209, UR14, -R2 ;  /* 0x0000000ed10a7c23 */ /* 0x004fe20008010802 */
[----:B-1----:R-:W-:-:S06]  /*125a0*/  FFMA.FTZ R3, R201, UR14, -R0 ;  /* 0x0000000ec9037c23 */ /* 0x002fcc0008010800 */
[----:B------:R1:W2:Y:S02]  /*125b0*/  MUFU.EX2 R82, R3 ;  /* 0x0000000300527308 */ /* 0x0002a40000000800 */
[----:B-1----:R-:W-:Y:S01]  /*125c0*/  FFMA.FTZ R3, R197, R85, R252 ;  /* 0x00000055c5037223 */ /* 0x002fe200000100fc */
[----:B--2---:R-:W-:-:S03]  /*125d0*/  F2FP.BF16.F32.PACK_AB R7, R82, R83 ;  /* 0x000000535207723e */ /* 0x004fc600000010ff */
[----:B------:R-:W-:-:S04]  /*125e0*/  FADD.FTZ R3, R119, R3 ;  /* 0x0000000377037221 */ /* 0x000fc80000010000 */
[----:B------:R-:W-:Y:S01]  /*125f0*/  FADD.FTZ R14, R181, R3 ;  /* 0x00000003b50e7221 */ /* 0x000fe20000010000 */
[----:B------:R-:W-:Y:S01]  /*12600*/  FFMA.FTZ R3, R204, UR14, -R2 ;  /* 0x0000000ecc037c23 */ /* 0x000fe20008010802 */
[C---:B----4-:R-:W-:Y:S02]  /*12610*/  HMMA.16816.F32.BF16 R72, R4.reuse, R44, R72 ;  /* 0x0000002c0448723c */ /* 0x050fe40000041848 */
[----:B------:R-:W-:Y:S01]  /*12620*/  FADD.FTZ R9, R190, R14 ;  /* 0x0000000ebe097221 */ /* 0x000fe20000010000 */
[----:B------:R1:W2:Y:S03]  /*12630*/  MUFU.EX2 R80, R3 ;  /* 0x0000000300507308 */ /* 0x0002a60000000800 */
[----:B------:R-:W-:Y:S01]  /*12640*/  FADD.FTZ R9, R251, R9 ;  /* 0x00000009fb097221 */ /* 0x000fe20000010000 */
[----:B------:R-:W-:Y:S03]  /*12650*/  HMMA.16816.F32.BF16 R60, R4, R46, R60 ;  /* 0x0000002e043c723c */ /* 0x000fe6000004183c */
[----:B------:R-:W-:-:S03]  /*12660*/  FADD.FTZ R9, R250, R9 ;  /* 0x00000009fa097221 */ /* 0x000fc60000010000 */
[C---:B-----5:R-:W-:Y:S06]  /*12670*/  HMMA.16816.F32.BF16 R52, R4.reuse, R16, R40 ;  /* 0x000000100434723c */ /* 0x060fec0000041828 */
[C---:B------:R-:W-:Y:S01]  /*12680*/  HMMA.16816.F32.BF16 R44, R4.reuse, R18, R24 ;  /* 0x00000012042c723c */ /* 0x040fe20000041818 */
[----:B-1----:R-:W-:Y:S01]  /*12690*/  FADD.FTZ R3, R182, R13 ;  /* 0x0000000db6037221 */ /* 0x002fe20000010000 */
[----:B------:R-:W-:Y:S03]  /*126a0*/  LDSM.16.MT88.4 R16, [R224+0x10800] ;  /* 0x01080000e010783b */ /* 0x000fe60000004200 */
[----:B------:R-:W-:Y:S01]  /*126b0*/  FADD.FTZ R3, R185, R3 ;  /* 0x00000003b9037221 */ /* 0x000fe20000010000 */
[----:B------:R-:W1:Y:S01]  /*126c0*/  LDSM.16.MT88.4 R12, [R225+0x10000] ;  /* 0x01000000e10c783b */ /* 0x000e620000004200 */
[C---:B------:R-:W-:Y:S02]  /*126d0*/  HMMA.16816.F32.BF16 R40, R4.reuse, R20, R28 ;  /* 0x000000140428723c */ /* 0x040fe4000004181c */
[----:B------:R-:W-:Y:S01]  /*126e0*/  FADD.FTZ R8, R184, R3 ;  /* 0x00000003b8087221 */ /* 0x000fe20000010000 */
[----:B------:R-:W-:Y:S01]  /*126f0*/  FADD.FTZ R3, R248, R9 ;  /* 0x00000009f8037221 */ /* 0x000fe20000010000 */
[----:B------:R-:W-:Y:S01]  /*12700*/  FFMA.FTZ R9, R208, UR14, -R0 ;  /* 0x0000000ed0097c23 */ /* 0x000fe20008010800 */
[----:B------:R-:W3:Y:S01]  /*12710*/  LDSM.16.MT88.4 R24, [R135+0x10800] ;  /* 0x010800008718783b */ /* 0x000ee20000004200 */
[----:B------:R-:W-:Y:S01]  /*12720*/  FADD.FTZ R8, R177, R8 ;  /* 0x00000008b1087221 */ /* 0x000fe20000010000 */
[----:B------:R-:W-:Y:S01]  /*12730*/  FADD.FTZ R3, R247, R3 ;  /* 0x00000003f7037221 */ /* 0x000fe20000010000 */
[----:B------:R4:W5:Y:S01]  /*12740*/  MUFU.EX2 R70, R9 ;  /* 0x0000000900467308 */ /* 0x0009620000000800 */
[----:B------:R-:W-:Y:S01]  /*12750*/  HMMA.16816.F32.BF16 R32, R4, R22, R32 ;  /* 0x000000160420723c */ /* 0x000fe20000041820 */
[----:B------:R-:W-:Y:S01]  /*12760*/  FADD.FTZ R8, R170, R8 ;  /* 0x00000008aa087221 */ /* 0x000fe20000010000 */
[----:B------:R-:W-:Y:S01]  /*12770*/  FADD.FTZ R3, R222, R3 ;  /* 0x00000003de037221 */ /* 0x000fe20000010000 */
[----:B------:R-:W-:Y:S02]  /*12780*/  LDSM.16.MT88.4 R20, [R226+0x10800] ;  /* 0x01080000e214783b */ /* 0x000fe40000004200 */
        /* <DEDUP_REMOVED lines=9> */
[----:B------:R4:W-:Y:S01]  /*12820*/  MUFU.EX2 R69, R9 ;  /* 0x0000000900457308 */ /* 0x0009e20000000800 */
[C---:B-1----:R-:W-:Y:S06]  /*12830*/  HMMA.16816.F32.BF16 R48, R4.reuse, R12, R48 ;  /* 0x0000000c0430723c */ /* 0x042fec0000041830 */
[----:B------:R-:W-:Y:S01]  /*12840*/  HMMA.16816.F32.BF16 R28, R4, R14, R36 ;  /* 0x0000000e041c723c */ /* 0x000fe20000041824 */
[----:B----4-:R-:W-:Y:S01]  /*12850*/  FFMA.FTZ R9, R210, UR14, -R0 ;  /* 0x0000000ed2097c23 */ /* 0x010fe20008010800 */
[----:B------:R-:W1:Y:S03]  /*12860*/  LDSM.16.MT88.4 R12, [R225+0x10800] ;  /* 0x01080000e10c783b */ /* 0x000e660000004200 */
[----:B------:R4:W3:Y:S02]  /*12870*/  MUFU.EX2 R68, R9 ;  /* 0x0000000900447308 */ /* 0x0008e40000000800 */
[----:B--2---:R-:W-:-:S02]  /*12880*/  F2FP.BF16.F32.PACK_AB R4, R80, R81 ;  /* 0x000000515004723e */ /* 0x004fc400000010ff */
[----:B-----5:R-:W-:Y:S02]  /*12890*/  F2FP.BF16.F32.PACK_AB R5, R70, R71 ;  /* 0x000000474605723e */ /* 0x020fe400000010ff */
[----:B------:R-:W-:Y:S01]  /*128a0*/  F2FP.BF16.F32.PACK_AB R6, R76, R77 ;  /* 0x0000004d4c06723e */ /* 0x000fe200000010ff */
[----:B----4-:R-:W-:Y:S01]  /*128b0*/  FADD.FTZ R9, R160, R8 ;  /* 0x00000008a0097221 */ /* 0x010fe20000010000 */
[----:B------:R-:W-:Y:S01]  /*128c0*/  FADD.FTZ R8, R155, R3 ;  /* 0x000000039b087221 */ /* 0x000fe20000010000 */
[----:B------:R-:W-:Y:S01]  /*128d0*/  FFMA.FTZ R3, R202, UR14, -R2 ;  /* 0x0000000eca037c23 */ /* 0x000fe20008010802 */
[----:B---3--:R-:W-:Y:S01]  /*128e0*/  F2FP.BF16.F32.PACK_AB R7, R68, R69 ;  /* 0x000000454407723e */ /* 0x008fe200000010ff */
[----:B------:R-:W-:Y:S01]  /*128f0*/  FADD.FTZ R9, R161, R9 ;  /* 0x00000009a1097221 */ /* 0x000fe20000010000 */
[----:B------:R-:W-:Y:S01]  /*12900*/  FADD.FTZ R8, R154, R8 ;  /* 0x000000089a087221 */ /* 0x000fe20000010000 */
[----:B------:R2:W3:Y:S02]  /*12910*/  MUFU.EX2 R67, R3 ;  /* 0x0000000300437308 */ /* 0x0004e40000000800 */
[----:B------:R-:W-:-:S02]  /*12920*/  FADD.FTZ R9, R162, R9 ;  /* 0x00000009a2097221 */ /* 0x000fc40000010000 */
[C---:B------:R-:W-:Y:S06]  /*12930*/  HMMA.16816.F32.BF16 R36, R4.reuse, R18, R32 ;  /* 0x000000120424723c */ /* 0x040fec0000041820 */
[C---:B------:R-:W-:Y:S06]  /*12940*/  HMMA.16816.F32.BF16 R72, R4.reuse, R24, R72 ;  /* 0x000000180448723c */ /* 0x040fec0000041848 */
[C---:B-1----:R-:W-:Y:S01]  /*12950*/  HMMA.16816.F32.BF16 R32, R4.reuse, R12, R48 ;  /* 0x0000000c0420723c */ /* 0x042fe20000041830 */
[----:B--2---:R-:W-:Y:S01]  /*12960*/  FADD.FTZ R3, R164, R8 ;  /* 0x00000008a4037221 */ /* 0x004fe20000010000 */
[----:B------:R-:W-:Y:S01]  /*12970*/  FADD.FTZ R8, R163, R9 ;  /* 0x00000009a3087221 */ /* 0x000fe20000010000 */
[----:B------:R-:W-:Y:S01]  /*12980*/  FFMA.FTZ R9, R203, UR14, -R2 ;  /* 0x0000000ecb097c23 */ /* 0x000fe20008010802 */
[----:B------:R-:W-:Y:S01]  /*12990*/  MUFU.EX2 R51, R10 ;  /* 0x0000000a00337308 */ /* 0x000fe20000000800 */
[----:B------:R-:W-:Y:S01]  /*129a0*/  FADD.FTZ R3, R150, R3 ;  /* 0x0000000396037221 */ /* 0x000fe20000010000 */
[----:B------:R-:W-:Y:S01]  /*129b0*/  FADD.FTZ R8, R169, R8 ;  /* 0x00000008a9087221 */ /* 0x000fe20000010000 */
[----:B------:R-:W-:Y:S01]  /*129c0*/  HMMA.16816.F32.BF16 R60, R4, R26, R60 ;  /* 0x0000001a043c723c */ /* 0x000fe2000004183c */
[----:B------:R-:W1:Y:S01]  /*129d0*/  LDSM.16.MT88.4 R24, [R135+0x11000] ;  /* 0x011000008718783b */ /* 0x000e620000004200 */
[----:B------:R-:W-:Y:S01]  /*129e0*/  FADD.FTZ R3, R148, R3 ;  /* 0x0000000394037221 */ /* 0x000fe20000010000 */
        /* <DEDUP_REMOVED lines=13> */
[----:B--2---:R-:W-:Y:S02]  /*12ac0*/  FFMA.FTZ R9, R214, UR14, -R2 ;  /* 0x0000000ed6097c23 */ /* 0x004fe40008010802 */
[----:B------:R-:W-:Y:S01]  /*12ad0*/  FADD.FTZ R3, R138, R3 ;  /* 0x000000038a037221 */ /* 0x000fe20000010000 */
[----:B------:R-:W-:Y:S01]  /*12ae0*/  FADD.FTZ R8, R158, R8 ;  /* 0x000000089e087221 */ /* 0x000fe20000010000 */
[C---:B------:R-:W-:Y:S01]  /*12af0*/  HMMA.16816.F32.BF16 R40, R4.reuse, R16, R40 ;  /* 0x000000100428723c */ /* 0x040fe20000041828 */
[----:B------:R2:W4:Y:S01]  /*12b00*/  MUFU.EX2 R64, R9 ;  /* 0x0000000900407308 */ /* 0x0005220000000800 */
[----:B------:R-:W-:Y:S01]  /*12b10*/  FADD.FTZ R3, R141, R3 ;  /* 0x000000038d037221 */ /* 0x000fe20000010000 */
[----:B------:R-:W-:Y:S01]  /*12b20*/  FADD.FTZ R8, R157, R8 ;  /* 0x000000089d087221 */ /* 0x000fe20000010000 */
[----:B------:R-:W5:Y:S02]  /*12b30*/  LDSM.16.MT88.4 R16, [R226+0x11000] ;  /* 0x01100000e210783b */ /* 0x000f640000004200 */
[----:B------:R-:W-:Y:S01]  /*12b40*/  FADD.FTZ R3, R137, R3 ;  /* 0x0000000389037221 */ /* 0x000fe20000010000 */
[----:B------:R-:W-:Y:S01]  /*12b50*/  FADD.FTZ R8, R156, R8 ;  /* 0x000000089c087221 */ /* 0x000fe20000010000 */
[----:B------:R-:W-:Y:S01]  /*12b60*/  HMMA.16816.F32.BF16 R28, R4, R14, R28 ;  /* 0x0000000e041c723c */ /* 0x000fe2000004181c */
[----:B------:R-:W5:Y:S01]  /*12b70*/  LDSM.16.MT88.4 R12, [R224+0x11000] ;  /* 0x01100000e00c783b */ /* 0x000f620000004200 */
[----:B------:R-:W-:Y:S01]  /*12b80*/  FADD.FTZ R3, R136, R3 ;  /* 0x0000000388037221 */ /* 0x000fe20000010000 */
[----:B------:R-:W-:-:S02]  /*12b90*/  FADD.FTZ R8, R153, R8 ;  /* 0x0000000899087221 */ /* 0x000fc40000010000 */
[----:B------:R-:W-:Y:S01]  /*12ba0*/  LDSM.16.MT88.4 R156, [R224+0x11800] ;  /* 0x01180000e09c783b */ /* 0x000fe20000004200 */
[----:B------:R-:W-:Y:S01]  /*12bb0*/  FADD.FTZ R3, R130, R3 ;  /* 0x0000000382037221 */ /* 0x000fe20000010000 */
[----:B------:R-:W-:Y:S01]  /*12bc0*/  FADD.FTZ R8, R151, R8 ;  /* 0x0000000897087221 */ /* 0x000fe20000010000 */
[----:B---3--:R-:W-:Y:S01]  /*12bd0*/  F2FP.BF16.F32.PACK_AB R4, R66, R67 ;  /* 0x000000434204723e */ /* 0x008fe200000010ff */
[----:B--2---:R-:W-:Y:S01]  /*12be0*/  FFMA.FTZ R9, R205, UR14, -R0 ;  /* 0x0000000ecd097c23 */ /* 0x004fe20008010800 */
[----:B------:R-:W-:Y:S01]  /*12bf0*/  FADD.FTZ R3, R129, R3 ;  /* 0x0000000381037221 */ /* 0x000fe20000010000 */
[----:B------:R-:W-:Y:S01]  /*12c00*/  FADD.FTZ R8, R152, R8 ;  /* 0x0000000898087221 */ /* 0x000fe20000010000 */
[----:B----4-:R-:W-:Y:S01]  /*12c10*/  F2FP.BF16.F32.PACK_AB R6, R64, R65 ;  /* 0x000000414006723e */ /* 0x010fe200000010ff */
[----:B------:R2:W-:Y:S01]  /*12c20*/  MUFU.EX2 R59, R9 ;  /* 0x00000009003b7308 */ /* 0x0005e20000000800 */
[----:B------:R-:W-:Y:S01]  /*12c30*/  FADD.FTZ R3, R120, R3 ;  /* 0x0000000378037221 */ /* 0x000fe20000010000 */
[----:B------:R-:W-:Y:S03]  /*12c40*/  LDSM.16.MT88.4 R152, [R226+0x11800] ;  /* 0x01180000e298783b */ /* 0x000fe60000004200 */
[----:B------:R-:W-:-:S04]  /*12c50*/  FADD.FTZ R3, R118, R3 ;  /* 0x0000000376037221 */ /* 0x000fc80000010000 */
[----:B------:R-:W-:-:S04]  /*12c60*/  FADD.FTZ R3, R124, R3 ;  /* 0x000000037c037221 */ /* 0x000fc80000010000 */
[----:B------:R-:W-:Y:S01]  /*12c70*/  FADD.FTZ R3, R121, R3 ;  /* 0x0000000379037221 */ /* 0x000fe20000010000 */
[----:B--2---:R-:W-:-:S04]  /*12c80*/  FFMA.FTZ R9, R216, UR14, -R0 ;  /* 0x0000000ed8097c23 */ /* 0x004fc80008010800 */
[----:B------:R2:W3:Y:S02]  /*12c90*/  MUFU.EX2 R58, R9 ;  /* 0x00000009003a7308 */ /* 0x0004e40000000800 */
[----:B--2---:R-:W-:Y:S01]  /*12ca0*/  FFMA.FTZ R9, R207, UR14, -R0 ;  /* 0x0000000ecf097c23 */ /* 0x004fe20008010800 */
[----:B---3--:R-:W-:-:S05]  /*12cb0*/  F2FP.BF16.F32.PACK_AB R5, R58, R59 ;  /* 0x0000003b3a05723e */ /* 0x008fca00000010ff */
[----:B------:R2:W-:Y:S02]  /*12cc0*/  MUFU.EX2 R57, R9 ;  /* 0x0000000900397308 */ /* 0x0005e40000000800 */
[----:B--2---:R-:W-:-:S06]  /*12cd0*/  FFMA.FTZ R9, R217, UR14, -R0 ;  /* 0x0000000ed9097c23 */ /* 0x004fcc0008010800 */
[----:B------:R2:W3:Y:S02]  /*12ce0*/  MUFU.EX2 R56, R9 ;  /* 0x0000000900387308 */ /* 0x0004e40000000800 */
[----:B--2---:R-:W-:Y:S01]  /*12cf0*/  FADD.FTZ R9, R145, R8 ;  /* 0x0000000891097221 */ /* 0x004fe20000010000 */
[----:B------:R-:W-:Y:S01]  /*12d00*/  FFMA.FTZ R8, R218, UR14, -R2 ;  /* 0x0000000eda087c23 */ /* 0x000fe20008010802 */
[----:B---3--:R-:W-:-:S04]  /*12d10*/  F2FP.BF16.F32.PACK_AB R7, R56, R57 ;  /* 0x000000393807723e */ /* 0x008fc800000010ff */
[----:B------:R2:W3:Y:S03]  /*12d20*/  MUFU.EX2 R50, R8 ;  /* 0x0000000800327308 */ /* 0x0004e60000000800 */
[C---:B-1----:R-:W-:Y:S06]  /*12d30*/  HMMA.16816.F32.BF16 R136, R4.reuse, R24, R72 ;  /* 0x000000180488723c */ /* 0x042fec0000041848 */
[C---:B------:R-:W-:Y:S06]  /*12d40*/  HMMA.16816.F32.BF16 R24, R4.reuse, R26, R60 ;  /* 0x0000001a0418723c */ /* 0x040fec000004183c */
[----:B-----5:R-:W-:Y:S01]  /*12d50*/  HMMA.16816.F32.BF16 R52, R4, R16, R52 ;  /* 0x000000100434723c */ /* 0x020fe20000041834 */
[----:B--2---:R-:W-:Y:S01]  /*12d60*/  FADD.FTZ R8, R146, R9 ;  /* 0x0000000992087221 */ /* 0x004fe20000010000 */
[----:B------:R-:W-:Y:S01]  /*12d70*/  FFMA.FTZ R9, R211, UR14, -R2 ;  /* 0x0000000ed3097c23 */ /* 0x000fe20008010802 */
[----:B---3--:R-:W-:-:S02]  /*12d80*/  F2FP.BF16.F32.PACK_AB R160, R50, R51 ;  /* 0x0000003332a0723e */ /* 0x008fc400000010ff */
[----:B------:R-:W-:Y:S01]  /*12d90*/  FADD.FTZ R8, R144, R8 ;  /* 0x0000000890087221 */ /* 0x000fe20000010000 */
[----:B------:R1:W-:Y:S01]  /*12da0*/  MUFU.EX2 R49, R9 ;  /* 0x0000000900317308 */ /* 0x0003e20000000800 */
[----:B------:R-:W-:Y:S01]  /*12db0*/  HMMA.16816.F32.BF16 R44, R4, R18, R44 ;  /* 0x00000012042c723c */ /* 0x000fe2000004182c */
[----:B------:R-:W2:Y:S01]  /*12dc0*/  LDSM.16.MT88.4 R144, [R135+0x11800] ;  /* 0x011800008790783b */ /* 0x000ea20000004200 */
[----:B------:R-:W-:-:S04]  /*12dd0*/  FADD.FTZ R8, R143, R8 ;  /* 0x000000088f087221 */ /* 0x000fc80000010000 */
[C---:B------:R-:W-:Y:S06]  /*12de0*/  HMMA.16816.F32.BF16 R40, R4.reuse, R12, R40 ;  /* 0x0000000c0428723c */ /* 0x040fec0000041828 */
[C---:B------:R-:W-:Y:S01]  /*12df0*/  HMMA.16816.F32.BF16 R36, R4.reuse, R14, R36 ;  /* 0x0000000e0424723c */ /* 0x040fe20000041824 */
[----:B-1----:R-:W-:Y:S01]  /*12e00*/  FFMA.FTZ R9, R219, UR14, -R2 ;  /* 0x0000000edb097c23 */ /* 0x002fe20008010802 */
[----:B------:R-:W-:Y:S01]  /*12e10*/  FADD.FTZ R2, R115, R3 ;  /* 0x0000000373027221 */ /* 0x000fe20000010000 */
[----:B------:R-:W-:Y:S01]  /*12e20*/  FADD.FTZ R3, R140, R8 ;  /* 0x000000088c037221 */ /* 0x000fe20000010000 */
[----:B------:R-:W-:Y:S01]  /*12e30*/  FFMA.FTZ R8, R213, UR14, -R0 ;  /* 0x0000000ed5087c23 */ /* 0x000fe20008010800 */
        /* <DEDUP_REMOVED lines=15> */
[----:B-1----:R-:W-:Y:S02]  /*12f30*/  F2FP.BF16.F32.PACK_AB R162, R48, R49 ;  /* 0x0000003130a2723e */ /* 0x002fe400000010ff */
[----:B------:R-:W-:Y:S01]  /*12f40*/  FADD.FTZ R2, R107, R2 ;  /* 0x000000026b027221 */ /* 0x000fe20000010000 */
[----:B------:R-:W-:Y:S01]  /*12f50*/  FADD.FTZ R3, R125, R3 ;  /* 0x000000037d037221 */ /* 0x000fe20000010000 */
[----:B---3--:R-:W-:Y:S02]  /*12f60*/  FFMA.FTZ R8, R220, UR14, -R0 ;  /* 0x0000000edc087c23 */ /* 0x008fe40008010800 */
[----:B------:R-:W-:Y:S01]  /*12f70*/  FADD.FTZ R2, R103, R2 ;  /* 0x0000000267027221 */ /* 0x000fe20000010000 */
[----:B------:R-:W-:Y:S01]  /*12f80*/  FADD.FTZ R3, R117, R3 ;  /* 0x0000000375037221 */ /* 0x000fe20000010000 */
[----:B------:R1:W3:Y:S02]  /*12f90*/  MUFU.EX2 R10, R8 ;  /* 0x00000008000a7308 */ /* 0x0002e40000000800 */
[----:B-1----:R-:W-:Y:S01]  /*12fa0*/  FFMA.FTZ R8, R215, UR14, -R0 ;  /* 0x0000000ed7087c23 */ /* 0x002fe20008010800 */
[----:B---3--:R-:W-:-:S05]  /*12fb0*/  F2FP.BF16.F32.PACK_AB R161, R10, R11 ;  /* 0x0000000b0aa1723e */ /* 0x008fca00000010ff */
[----:B------:R1:W-:Y:S02]  /*12fc0*/  MUFU.EX2 R9, R8 ;  /* 0x0000000800097308 */ /* 0x0003e40000000800 */
[----:B-1----:R-:W-:Y:S01]  /*12fd0*/  FFMA.FTZ R8, R221, UR14, -R0 ;  /* 0x0000000edd087c23 */ /* 0x002fe20008010800 */
[----:B------:R-:W-:Y:S01]  /*12fe0*/  FADD.FTZ R0, R100, R2 ;  /* 0x0000000264007221 */ /* 0x000fe20000010000 */
[----:B------:R-:W-:Y:S01]  /*12ff0*/  FADD.FTZ R2, R114, R3 ;  /* 0x0000000372027221 */ /* 0x000fe20000010000 */
[----:B------:R-:W-:Y:S02]  /*13000*/  MOV R3, R86 ;  /* 0x0000005600037202 */ /* 0x000fe40000000f00 */
[----:B------:R-:W-:Y:S01]  /*13010*/  FADD.FTZ R0, R101, R0 ;  /* 0x0000000065007221 */ /* 0x000fe20000010000 */
[----:B------:R-:W-:Y:S01]  /*13020*/  FADD.FTZ R2, R116, R2 ;  /* 0x0000000274027221 */ /* 0x000fe20000010000 */
[----:B------:R-:W1:Y:S02]  /*13030*/  MUFU.EX2 R8, R8 ;  /* 0x0000000800087308 */ /* 0x000e640000000800 */
        /* <DEDUP_REMOVED lines=8> */
[----:B-1----:R-:W-:Y:S02]  /*130c0*/  F2FP.BF16.F32.PACK_AB R163, R8, R9 ;  /* 0x0000000908a3723e */ /* 0x002fe400000010ff */
        /* <DEDUP_REMOVED lines=34> */
[----:B----4-:R-:W-:Y:S01]  /*132f0*/  HMMA.16816.F32.BF16 R164, R160, R4, R32 ;  /* 0x00000004a0a4723c */ /* 0x010fe20000041820 */
[----:B------:R-:W-:Y:S01]  /*13300*/  MOV R36, R87 ;  /* 0x0000005700247202 */ /* 0x000fe20000000f00 */
[----:B------:R-:W-:Y:S01]  /*13310*/  FADD.FTZ R0, R11, R0 ;  /* 0x000000000b007221 */ /* 0x000fe20000010000 */
[----:B------:R-:W-:-:S03]  /*13320*/  FADD.FTZ R2, R50, R2 ;  /* 0x0000000232027221 */ /* 0x000fc60000010000 */
[----:B------:R-:W-:Y:S01]  /*13330*/  FADD.FTZ R0, R10, R0 ;  /* 0x000000000a007221 */ /* 0x000fe20000010000 */
[----:B------:R-:W-:Y:S01]  /*13340*/  FADD.FTZ R2, R49, R2 ;  /* 0x0000000231027221 */ /* 0x000fe20000010000 */
[----:B------:R-:W-:Y:S02]  /*13350*/  HMMA.16816.F32.BF16 R160, R160, R6, R28 ;  /* 0x00000006a0a0723c */ /* 0x000fe4000004181c */
[----:B------:R-:W-:Y:S01]  /*13360*/  FADD.FTZ R0, R9, R0 ;  /* 0x0000000009007221 */ /* 0x000fe20000010000 */
[----:B------:R-:W-:-:S03]  /*13370*/  FADD.FTZ R2, R48, R2 ;  /* 0x0000000230027221 */ /* 0x000fc60000010000 */
[----:B------:R-:W-:Y:S02]  /*13380*/  FADD.FTZ R0, R8, R0 ;  /* 0x0000000008007221 */ /* 0x000fe40000010000 */
[----:B------:R1:W-:Y:S04]  /*13390*/  STL [R1+0x10], R2 ;  /* 0x0000100201007387 */ /* 0x0003e80000100800 */
[----:B------:R1:W-:-:S12]  /*133a0*/  STL [R1+0x14], R0 ;  /* 0x0000140001007387 */ /* 0x0003d80000100800 */
.L_x_2325:
[----:B------:R-:W-:-:S06]  /*133b0*/  UISETP.GE.AND UP0, UPT, UR21, 0x1, UPT ;  /* 0x000000011500788c */ /* 0x000fcc000bf06270 */
[----:B------:R-:W-:-:S13]  /*133c0*/  PLOP3.LUT P1, PT, PT, PT, UP0, 0x80, 0x0 ;  /* 0x000000000000781c */ /* 0x000fda0003f2f008 */
[----:B------:R-:W-:Y:S05]  /*133d0*/  @!P1 BRA `(.L_x_2331) ;  /* 0x0000006000a89947 */ /* 0x000fea0003800000 */
[----:B------:R-:W-:Y:S01]  /*133e0*/  ULEA UR7, -UR6, URZ, 0x8 ;  /* 0x0000003f06077291 */ /* 0x000fe2000f8e413f */
[----:B------:R-:W-:Y:S01]  /*133f0*/  IMAD.MOV.U32 R133, RZ, RZ, R3 ;  /* 0x000000ffff857224 */ /* 0x000fe200078e0003 */
[----:B------:R-:W-:Y:S01]  /*13400*/  ULDC.64 UR4, c[0x0][0x250] ;  /* 0x0000940000047ab9 */ /* 0x000fe20000000a00 */
[----:B------:R-:W-:Y:S01]  /*13410*/  IMAD.MOV.U32 R132, RZ, RZ, R36 ;  /* 0x000000ffff847224 */ /* 0x000fe200078e0024 */
[----:B------:R-:W-:Y:S02]  /*13420*/  USHF.L.U64.HI UR13, UR4, 0x5, UR5 ;  /* 0x00000005040d7899 */ /* 0x000fe40008010205 */
[----:B------:R-:W-:Y:S01]  /*13430*/  USHF.L.U32 UR11, UR4, 0x5, URZ ;  /* 0x00000005040b7899 */ /* 0x000fe2000800063f */
[----:B-1----:R-:W-:Y:S01]  /*13440*/  MOV R2, UR7 ;  /* 0x0000000700027c02 */ /* 0x002fe20008000f00 */
[----:B------:R-:W-:Y:S01]  /*13450*/  USHF.R.S32.HI UR4, URZ, 0x1f, UR7 ;  /* 0x0000001f3f047899 */ /* 0x000fe20008011407 */
[----:B------:R-:W-:Y:S01]  /*13460*/  ULDC UR6, c[0x0][0x24c] ;  /* 0x0000930000067ab9 */ /* 0x000fe20000000800 */
[----:B------:R-:W-:-:S02]  /*13470*/  ULDC UR9, c[0x0][0x248] ;  /* 0x0000920000097ab9 */ /* 0x000fc40000000800 */
[----:B------:R1:W-:Y:S01]  /*13480*/  STL [R1+0x1c], R2 ;  /* 0x00001c0201007387 */ /* 0x0003e20000100800 */
[----:B------:R-:W-:Y:S01]  /*13490*/  USHF.L.U64.HI UR6, UR9, 0x5, UR6 ;  /* 0x0000000509067899 */ /* 0x000fe20008010206 */
[----:B--2---:R-:W-:Y:S01]  /*134a0*/  MOV R0, UR4 ;  /* 0x0000000400007c02 */ /* 0x004fe20008000f00 */
[----:B------:R-:W-:Y:S01]  /*134b0*/  USHF.L.U32 UR5, UR9, 0x5, URZ ;  /* 0x0000000509057899 */ /* 0x000fe2000800063f */
[----:B------:R-:W-:Y:S01]  /*134c0*/  ULDC UR10, c[0x0][0x39c] ;  /* 0x0000e700000a7ab9 */ /* 0x000fe20000000800 */
[----:B------:R-:W-:Y:S02]  /*134d0*/  ULDC UR4, c[0x0][0x2ec] ;  /* 0x0000bb0000047ab9 */ /* 0x000fe40000000800 */
[----:B------:R1:W-:Y:S08]  /*134e0*/  STL [R1+0x18], R0 ;  /* 0x0000180001007387 */ /* 0x0003f00000100800 */
.L_x_2335:
[----:B-1-3--:R1:W5:Y:S01]  /*134f0*/  LDL R2, [R1+0x1c] ;  /* 0x00001c0001027983 */ /* 0x00a3620000100800 */
[----:B------:R-:W-:Y:S04]  /*13500*/  DEPBAR.LE SB0, 0x0 ;  /* 0x000080000000791a */ /* 0x000fe80000000000 */
[----:B------:R1:W5:Y:S01]  /*13510*/  LDL R0, [R1+0x18] ;  /* 0x0000180001007983 */ /* 0x0003620000100800 */
[----:B------:R-:W-:Y:S06]  /*13520*/  BAR.SYNC.DEFER_BLOCKING 0x0 ;  /* 0x0000000000007b1d */ /* 0x000fec0000010000 */
[----:B------:R-:W-:Y:S05]  /*13530*/  @!P0 BRA `(.L_x_2332) ;  /* 0x0000000000fc8947 */ /* 0x000fea0003800000 */
        /* <DEDUP_REMOVED lines=8> */
[----:B-----5:R-:W2:Y:S10]  /*135c0*/  I2F.RP R2, R7 ;  /* 0x0000000700027306 */ /* 0x020eb40000209400 */
        /* <DEDUP_REMOVED lines=22> */
[C---:B------:R-:W-:Y:S02]  /*13730*/  LOP3.LUT R3, R8.reuse, UR7, RZ, 0x3c, !PT ;  /* 0x0000000708037c12 */ /* 0x040fe4000f8e3cff */
[----:B------:R-:W-:Y:S02]  /*13740*/  LOP3.LUT R4, R8, UR8, RZ, 0x3c, !PT ;  /* 0x0000000808047c12 */ /* 0x000fe4000f8e3cff */
[----:B------:R-:W-:Y:S02]  /*13750*/  ISETP.GE.AND P1, PT, R3, RZ, PT ;  /* 0x000000ff0300720c */ /* 0x000fe40003f26270 */
[----:B------:R-:W-:Y:S02]  /*13760*/  ISETP.GE.AND P3, PT, R4, RZ, PT ;  /* 0x000000ff0400720c */ /* 0x000fe40003f66270 */
[----:B------:R-:W-:Y:S02]  /*13770*/  LOP3.LUT R3, RZ, R8, RZ, 0x33, !PT ;  /* 0x00000008ff037212 */ /* 0x000fe400078e33ff */
[----:B------:R-:W-:Y:S01]  /*13780*/  @P5 IADD3 R0, R0, 0x1, RZ ;  /* 0x0000000100005810 */ /* 0x000fe20007ffe0ff */
[----:B------:R-:W-:Y:S06]  /*13790*/  @P6 VIADD R2, R2, 0x1 ;  /* 0x0000000102026836 */ /* 0x000fec0000000000 */
        /* <DEDUP_REMOVED lines=25> */
.L_x_2332:
[----:B------:R-:W2:Y:S01]  /*13930*/  LDL.LU R11, [R1] ;  /* 0x00000000010b7983 */ /* 0x000ea20000300800 */
[----:B------:R-:W-:Y:S01]  /*13940*/  LEA R172, R231, R230, 0x1 ;  /* 0x000000e6e7ac7211 */ /* 0x000fe200078e08ff */
[----:B------:R-:W-:Y:S02]  /*13950*/  UISETP.GE.AND UP0, UPT, UR21, 0x2, UPT ;  /* 0x000000021500788c */ /* 0x000fe4000bf06270 */
        /* <DEDUP_REMOVED lines=33> */
[----:B------:R2:W-:Y:S04]  /*13b70*/  STL [R1], R11 ;  /* 0x0000000b01007387 */ /* 0x0005e80000100800 */
        /* <DEDUP_REMOVED lines=18> */
[----:B------:R-:W-:Y:S01]  /*13ca0*/  LDGSTS.E.BYPASS.LTC128B.128 [R243+0x11000], desc[UR16][R2.64] ;  /* 0x1100000002f37fae */ /* 0x000fe2000b901d50 */
[----:B------:R-:W-:Y:S07]  /*13cb0*/  PLOP3.LUT P1, PT, PT, PT, UP0, 0x80, 0x0 ;  /* 0x000000000000781c */ /* 0x000fee0003f2f008 */
[----:B------:R1:W-:Y:S08]  /*13cc0*/  LDGSTS.E.BYPASS.LTC128B.128 [R243+0x11800], desc[UR16][R10.64] ;  /* 0x118000000af37fae */ /* 0x0003f0000b901d50 */
[----:B------:R-:W-:Y:S08]  /*13cd0*/  LDSM.16.M88.4 R128, [R230] ;  /* 0x00000000e680783b */ /* 0x000ff00000000200 */
[----:B------:R-:W-:Y:S08]  /*13ce0*/  LDSM.16.M88.4 R16, [R134+0x2800] ;  /* 0x002800008610783b */ /* 0x000ff00000000200 */
[----:B------:R-:W-:Y:S08]  /*13cf0*/  LDSM.16.M88.4 R24, [R134+0x3000] ;  /* 0x003000008618783b */ /* 0x000ff00000000200 */
[----:B-1----:R-:W1:Y:S08]  /*13d00*/  LDSM.16.M88.4 R8, [R134+0x2000] ;  /* 0x002000008608783b */ /* 0x002e700000000200 */
[----:B------:R-:W0:Y:S08]  /*13d10*/  LDGDEPBAR ;  /* 0x00000000000079af */ /* 0x000e300000000000 */
        /* <DEDUP_REMOVED lines=15> */
[C---:B--2---:R-:W-:Y:S06]  /*13e10*/  HMMA.16816.F32.BF16 R28, R128.reuse, R32, RZ ;  /* 0x00000020801c723c */ /* 0x044fec00000418ff */
[C---:B------:R-:W-:Y:S01]  /*13e20*/  HMMA.16816.F32.BF16 R32, R128.reuse, R34, RZ ;  /* 0x000000228020723c */ /* 0x040fe200000418ff */
[----:B------:R-:W2:Y:S05]  /*13e30*/  LDSM.16.M88.4 R104, [R134+0x8000] ;  /* 0x008000008668783b */ /* 0x000eaa0000000200 */
[C---:B---3--:R-:W-:Y:S03]  /*13e40*/  HMMA.16816.F32.BF16 R36, R128.reuse, R40, RZ ;  /* 0x000000288024723c */ /* 0x048fe600000418ff */
[----:B------:R-:W3:Y:S03]  /*13e50*/  LDSM.16.M88.4 R112, [R134+0x8800] ;  /* 0x008800008670783b */ /* 0x000ee60000000200 */
[C---:B------:R-:W-:Y:S05]  /*13e60*/  HMMA.16816.F32.BF16 R40, R128.reuse, R42, RZ ;  /* 0x0000002a8028723c */ /* 0x040fea00000418ff */
[----:B------:R-:W3:Y:S01]  /*13e70*/  LDSM.16.M88.4 R120, [R134+0x9000] ;  /* 0x009000008678783b */ /* 0x000ee20000000200 */
[C---:B----4-:R-:W-:Y:S06]  /*13e80*/  HMMA.16816.F32.BF16 R44, R128.reuse, R48, RZ ;  /* 0x00000030802c723c */ /* 0x050fec00000418ff */
[C---:B------:R-:W-:Y:S01]  /*13e90*/  HMMA.16816.F32.BF16 R48, R128.reuse, R50, RZ ;  /* 0x000000328030723c */ /* 0x040fe200000418ff */
[----:B------:R-:W4:Y:S05]  /*13ea0*/  LDSM.16.M88.4 R168, [R134+0x9800] ;  /* 0x0098000086a8783b */ /* 0x000f2a0000000200 */
[C---:B------:R-:W-:Y:S03]  /*13eb0*/  HMMA.16816.F32.BF16 R52, R128.reuse, R56, RZ ;  /* 0x000000388034723c */ /* 0x040fe600000418ff */
[----:B------:R-:W-:Y:S03]  /*13ec0*/  LDSM.16.M88.4 R172, [R172] ;  /* 0x00000000acac783b */ /* 0x000fe60000000200 */
[C---:B------:R-:W-:Y:S05]  /*13ed0*/  HMMA.16816.F32.BF16 R56, R128.reuse, R58, RZ ;  /* 0x0000003a8038723c */ /* 0x040fea00000418ff */
[----:B------:R-:W4:Y:S01]  /*13ee0*/  LDSM.16.M88.4 R176, [R228+0x2000] ;  /* 0x00200000e4b0783b */ /* 0x000f220000000200 */
[C---:B-1----:R-:W-:Y:S06]  /*13ef0*/  HMMA.16816.F32.BF16 R60, R128.reuse, R64, RZ ;  /* 0x00000040803c723c */ /* 0x042fec00000418ff */
        /* <DEDUP_REMOVED lines=16> */
[C---:B--2---:R-:W-:Y:S03]  /*14000*/  HMMA.16816.F32.BF16 R100, R128.reuse, R104, RZ ;  /* 0x000000688064723c */ /* 0x044fe600000418ff */
[----:B------:R-:W-:Y:S03]  /*14010*/  LDSM.16.M88.4 R208, [R228+0x7000] ;  /* 0x00700000e4d0783b */ /* 0x000fe60000000200 */
[C---:B------:R-:W-:Y:S05]  /*14020*/  HMMA.16816.F32.BF16 R104, R128.reuse, R106, RZ ;  /* 0x0000006a8068723c */ /* 0x040fea00000418ff */
[----:B------:R-:W-:Y:S01]  /*14030*/  LDSM.16.M88.4 R212, [R234] ;  /* 0x00000000ead4783b */ /* 0x000fe20000000200 */
[C---:B---3--:R-:W-:Y:S06]  /*14040*/  HMMA.16816.F32.BF16 R108, R128.reuse, R112, RZ ;  /* 0x00000070806c723c */ /* 0x048fec00000418ff */
[C---:B------:R-:W-:Y:S01]  /*14050*/  HMMA.16816.F32.BF16 R112, R128.reuse, R114, RZ ;  /* 0x000000728070723c */ /* 0x040fe200000418ff */
[----:B------:R-:W-:Y:S05]  /*14060*/  LDSM.16.M88.4 R216, [R233] ;  /* 0x00000000e9d8783b */ /* 0x000fea0000000200 */
[C---:B------:R-:W-:Y:S03]  /*14070*/  HMMA.16816.F32.BF16 R116, R128.reuse, R120, RZ ;  /* 0x000000788074723c */ /* 0x040fe600000418ff */
[----:B------:R-:W-:Y:S03]  /*14080*/  LDSM.16.M88.4 R220, [R227] ;  /* 0x00000000e3dc783b */ /* 0x000fe60000000200 */
[C---:B------:R-:W-:Y:S06]  /*14090*/  HMMA.16816.F32.BF16 R120, R128.reuse, R122, RZ ;  /* 0x0000007a8078723c */ /* 0x040fec00000418ff */
[C---:B----4-:R-:W-:Y:S06]  /*140a0*/  HMMA.16816.F32.BF16 R124, R128.reuse, R168, RZ ;  /* 0x000000a8807c723c */ /* 0x050fec00000418ff */
        /* <DEDUP_REMOVED lines=27> */
[C---:B--2---:R-:W-:Y:S05]  /*14260*/  HMMA.16816.F32.BF16 R68, R172.reuse, R168, R68 ;  /* 0x000000a8ac44723c */ /* 0x044fea0000041844 */
[----:B------:R-:W-:Y:S01]  /*14270*/  LDSM.16.M88.4 R204, [R204] ;  /* 0x00000000cccc783b */ /* 0x000fe20000000200 */
[C---:B------:R-:W-:Y:S06]  /*14280*/  HMMA.16816.F32.BF16 R72, R172.reuse, R170, R72 ;  /* 0x000000aaac48723c */ /* 0x040fec0000041848 */
[C---:B---3--:R-:W-:Y:S01]  /*14290*/  HMMA.16816.F32.BF16 R76, R172.reuse, R176, R76 ;  /* 0x000000b0ac4c723c */ /* 0x048fe2000004184c */
[----:B------:R-:W2:Y:S05]  /*142a0*/  LDSM.16.M88.4 R168, [R228+0x9000] ;  /* 0x00900000e4a8783b */ /* 0x000eaa0000000200 */
[C---:B------:R-:W-:Y:S03]  /*142b0*/  HMMA.16816.F32.BF16 R80, R172.reuse, R178, R80 ;  /* 0x000000b2ac50723c */ /* 0x040fe60000041850 */
[----:B------:R-:W3:Y:S03]  /*142c0*/  LDSM.16.M88.4 R176, [R228+0x9800] ;  /* 0x00980000e4b0783b */ /* 0x000ee60000000200 */
[C---:B------:R-:W-:Y:S06]  /*142d0*/  HMMA.16816.F32.BF16 R84, R172.reuse, R208, R84 ;  /* 0x000000d0ac54723c */ /* 0x040fec0000041854 */
[C---:B------:R-:W-:Y:S01]  /*142e0*/  HMMA.16816.F32.BF16 R88, R172.reuse, R210, R88 ;  /* 0x000000d2ac58723c */ /* 0x040fe20000041858 */
[----:B------:R-:W-:Y:S05]  /*142f0*/  LDSM.16.M88.4 R208, [R235] ;  /* 0x00000000ebd0783b */ /* 0x000fea0000000200 */
[C---:B-1----:R-:W-:Y:S06]  /*14300*/  HMMA.16816.F32.BF16 R92, R172.reuse, R180, R92 ;  /* 0x000000b4ac5c723c */ /* 0x042fec000004185c */
[C---:B------:R-:W-:Y:S05]  /*14310*/  HMMA.16816.F32.BF16 R96, R172.reuse, R182, R96 ;  /* 0x000000b6ac60723c */ /* 0x040fea0000041860 */
[C---:B------:R-:W-:Y:S01]  /*14320*/  IADD3 R180, R229.reuse, 0x1800, RZ ;  /* 0x00001800e5b47810 */ /* 0x040fe20007ffe0ff */
[C---:B----4-:R-:W-:Y:S05]  /*14330*/  HMMA.16816.F32.BF16 R100, R172.reuse, R184, R100 ;  /* 0x000000b8ac64723c */ /* 0x050fea0000041864 */
[----:B------:R-:W1:Y:S01]  /*14340*/  LDSM.16.M88.4 R180, [R180] ;  /* 0x00000000b4b4783b */ /* 0x000e620000000200 */
[C---:B------:R-:W-:Y:S05]  /*14350*/  HMMA.16816.F32.BF16 R104, R172.reuse, R186, R104 ;  /* 0x000000baac68723c */ /* 0x040fea0000041868 */
[C---:B------:R-:W-:Y:S01]  /*14360*/  IADD3 R184, R229.reuse, 0x2000, RZ ;  /* 0x00002000e5b87810 */ /* 0x040fe20007ffe0ff */
[C---:B------:R-:W-:Y:S05]  /*14370*/  HMMA.16816.F32.BF16 R108, R172.reuse, R188, R108 ;  /* 0x000000bcac6c723c */ /* 0x040fea000004186c */
[----:B------:R-:W4:Y:S01]  /*14380*/  LDSM.16.M88.4 R184, [R184] ;  /* 0x00000000b8b8783b */ /* 0x000f220000000200 */
[C---:B------:R-:W-:Y:S05]  /*14390*/  HMMA.16816.F32.BF16 R112, R172.reuse, R190, R112 ;  /* 0x000000beac70723c */ /* 0x040fea0000041870 */
[C---:B------:R-:W-:Y:S01]  /*143a0*/  IADD3 R188, R229.reuse, 0x2800, RZ ;  /* 0x00002800e5bc7810 */ /* 0x040fe20007ffe0ff */
[C---:B--2---:R-:W-:Y:S05]  /*143b0*/  HMMA.16816.F32.BF16 R116, R172.reuse, R168, R116 ;  /* 0x000000a8ac74723c */ /* 0x044fea0000041874 */
[----:B------:R-:W2:Y:S01]  /*143c0*/  LDSM.16.M88.4 R188, [R188] ;  /* 0x00000000bcbc783b */ /* 0x000ea20000000200 */
[C---:B------:R-:W-:Y:S05]  /*143d0*/  HMMA.16816.F32.BF16 R120, R172.reuse, R170, R120 ;  /* 0x000000aaac78723c */ /* 0x040fea0000041878 */
[----:B------:R-:W-:Y:S01]  /*143e0*/  IADD3 R168, R229, 0x3000, RZ ;  /* 0x00003000e5a87810 */ /* 0x000fe20007ffe0ff */
[C---:B---3--:R-:W-:Y:S05]  /*143f0*/  HMMA.16816.F32.BF16 R124, R172.reuse, R176, R124 ;  /* 0x000000b0ac7c723c */ /* 0x048fea000004187c */
[----:B------:R-:W3:Y:S01]  /*14400*/  LDSM.16.M88.4 R168, [R168] ;  /* 0x00000000a8a8783b */ /* 0x000ee20000000200 */
[----:B------:R-:W-:Y:S06]  /*14410*/  HMMA.16816.F32.BF16 R128, R172, R178, R128 ;  /* 0x000000b2ac80723c */ /* 0x000fec0000041880 */
[C---:B------:R-:W-:Y:S01]  /*14420*/  HMMA.16816.F32.BF16 R4, R192.reuse, R196, R4 ;  /* 0x000000c4c004723c */ /* 0x040fe20000041804 */
[----:B------:R-:W3:Y:S05]  /*14430*/  LDSM.16.M88.4 R172, [R242] ;  /* 0x00000000f2ac783b */ /* 0x000eea0000000200 */
[C---:B------:R-:W-:Y:S03]  /*14440*/  HMMA.16816.F32.BF16 R8, R192.reuse, R198, R8 ;  /* 0x000000c6c008723c */ /* 0x040fe60000041808 */
[----:B------:R-:W3:Y:S03]  /*14450*/  LDSM.16.M88.4 R176, [R241] ;  /* 0x00000000f1b0783b */ /* 0x000ee60000000200 */
[C---:B------:R-:W-:Y:S05]  /*14460*/  HMMA.16816.F32.BF16 R12, R192.reuse, R200, R12 ;  /* 0x000000c8c00c723c */ /* 0x040fea000004180c */
[----:B------:R-:W-:Y:S01]  /*14470*/  LDSM.16.M88.4 R196, [R239] ;  /* 0x00000000efc4783b */ /* 0x000fe20000000200 */
[C---:B------:R-:W-:Y:S06]  /*14480*/  HMMA.16816.F32.BF16 R16, R192.reuse, R202, R16 ;  /* 0x000000cac010723c */ /* 0x040fec0000041810 */
[C---:B------:R-:W-:Y:S01]  /*14490*/  HMMA.16816.F32.BF16 R20, R192.reuse, R204, R20 ;  /* 0x000000ccc014723c */ /* 0x040fe20000041814 */
[----:B------:R-:W-:Y:S05]  /*144a0*/  LDSM.16.M88.4 R200, [R238] ;  /* 0x00000000eec8783b */ /* 0x000fea0000000200 */
[C---:B------:R-:W-:Y:S03]  /*144b0*/  HMMA.16816.F32.BF16 R24, R192.reuse, R206, R24 ;  /* 0x000000cec018723c */ /* 0x040fe60000041818 */
[----:B------:R-:W-:Y:S03]  /*144c0*/  LDSM.16.M88.4 R204, [R237] ;  /* 0x00000000edcc783b */ /* 0x000fe60000000200 */
[C---:B-1----:R-:W-:Y:S06]  /*144d0*/  HMMA.16816.F32.BF16 R28, R192.reuse, R180, R28 ;  /* 0x000000b4c01c723c */ /* 0x042fec000004181c */
[C---:B------:R-:W-:Y:S01]  /*144e0*/  HMMA.16816.F32.BF16 R32, R192.reuse, R182, R32 ;  /* 0x000000b6c020723c */ /* 0x040fe20000041820 */
[----:B------:R-:W1:Y:S05]  /*144f0*/  LDSM.16.M88.4 R180, [R240] ;  /* 0x00000000f0b4783b */ /* 0x000e6a0000000200 */
[C---:B----4-:R-:W-:Y:S06]  /*14500*/  HMMA.16816.F32.BF16 R36, R192.reuse, R184, R36 ;  /* 0x000000b8c024723c */ /* 0x050fec0000041824 */
[C---:B------:R-:W-:Y:S01]  /*14510*/  HMMA.16816.F32.BF16 R40, R192.reuse, R186, R40 ;  /* 0x000000bac028723c */ /* 0x040fe20000041828 */
[----:B------:R-:W4:Y:S05]  /*14520*/  LDSM.16.M88.4 R184, [R236] ;  /* 0x00000000ecb8783b */ /* 0x000f2a0000000200 */
[C---:B--2---:R-:W-:Y:S06]  /*14530*/  HMMA.16816.F32.BF16 R44, R192.reuse, R188, R44 ;  /* 0x000000bcc02c723c */ /* 0x044fec000004182c */
        /* <DEDUP_REMOVED lines=322> */
[----:B------:R3:W1:Y:S10]  /*15960*/  MUFU.TANH R216, R128 ;  /* 0x0000008000d87308 */ /* 0x0006740000002400 */
        /* <DEDUP_REMOVED lines=8> */
[----:B------:R-:W-:Y:S06]  /*159f0*/  @!P0 BRA `(.L_x_2334) ;  /* 0x0000000400008947 */ /* 0x000fec0003800000 */
[----:B------:R-:W2:Y:S01]  /*15a00*/  LDC R8, c[0x0][0x380] ;  /* 0x0000e000ff087b82 */ /* 0x000ea20000000800 */
[----:B------:R-:W-:Y:S04]  /*15a10*/  USHF.L.U32 UR7, UR21, 0x8, URZ ;  /* 0x0000000815077899 */ /* 0x000fe8000800063f */
[----:B------:R-:W-:Y:S02]  /*15a20*/  UIADD3 UR8, UR7, -0x200, URZ ;  /* 0xfffffe0007087890 */ /* 0x000fe4000fffe03f */
[----:B------:R-:W-:Y:S04]  /*15a30*/  UIADD3 UR7, UR7, -0x100, URZ ;  /* 0xffffff0007077890 */ /* 0x000fe8000fffe03f */
[----:B------:R-:W-:Y:S02]  /*15a40*/  MOV R5, UR8 ;  /* 0x0000000800057c02 */ /* 0x000fe40008000f00 */
[----:B------:R-:W-:Y:S02]  /*15a50*/  IMAD.U32 R4, RZ, RZ, UR7 ;  /* 0x00000007ff047e24 */ /* 0x000fe4000f8e00ff */
[----:B------:R-:W-:Y:S03]  /*15a60*/  IABS R5, R5 ;  /* 0x0000000500057213 */ /* 0x000fe60000000000 */
        /* <DEDUP_REMOVED lines=57> */
.L_x_2334:
        /* <DEDUP_REMOVED lines=56> */
.L_x_2333:
[----:B---3--:R-:W-:Y:S01]  /*16180*/  FMNMX.FTZ R0, R181, R132, !PT ;  /* 0x00000084b5007209 */ /* 0x008fe20007810000 */
[----:B------:R-:W-:Y:S01]  /*16190*/  LDSM.16.MT88.4 R16, [R135+0xa000] ;  /* 0x00a000008710783b */ /* 0x000fe20000004200 */
[----:B------:R-:W-:Y:S02]  /*161a0*/  UISETP.GT.AND UP0, UPT, UR21, 0x1, UPT ;  /* 0x000000011500788c */ /* 0x000fe4000bf04270 */
[----:B----4-:R-:W-:Y:S01]  /*161b0*/  FMNMX.FTZ R2, R189, R0, !PT ;  /* 0x00000000bd027209 */ /* 0x010fe20007810000 */
[----:B------:R-:W-:Y:S01]  /*161c0*/  UIADD3 UR21, UR21, -0x1, URZ ;  /* 0xffffffff15157890 */ /* 0x000fe2000fffe03f */
        /* <DEDUP_REMOVED lines=153> */
[----:B------:R-:W-:Y:S03]  /*16b60*/  PLOP3.LUT P1, PT, PT, PT, UP0, 0x80, 0x0 ;  /* 0x000000000000781c */ /* 0x000fe60003f2f008 */
        /* <DEDUP_REMOVED lines=9> */
[C---:B------:R-:W-:Y:S01]  /*16c00*/  FMUL.FTZ R15, R0.reuse, R143 ;  /* 0x0000008f000f7220 */ /* 0x040fe20000410000 */
[----:B------:R-:W-:Y:S06]  /*16c10*/  FMUL.FTZ R35, R0, R163 ;  /* 0x000000a300237220 */ /* 0x000fec0000410000 */
        /* <DEDUP_REMOVED lines=17> */
[C---:B------:R-:W-:Y:S01]  /*16d30*/  FMUL.FTZ R13, R2.reuse, R141 ;  /* 0x0000008d020d7220 */ /* 0x040fe20000410000 */
[----:B------:R-:W-:Y:S07]  /*16d40*/  FMUL.FTZ R21, R2, R149 ;  /* 0x0000009502157220 */ /* 0x000fee0000410000 */
        /* <DEDUP_REMOVED lines=8> */
[----:B-1----:R-:W-:Y:S09]  /*16dd0*/  FMUL.FTZ R6, R0, R138 ;  /* 0x0000008a00067220 */ /* 0x002ff20000410000 */
        /* <DEDUP_REMOVED lines=21> */
[----:B------:R1:W-:Y:S10]  /*16f30*/  MUFU.EX2 R170, R9 ;  /* 0x0000000900aa7308 */ /* 0x0003f40000000800 */
[----:B------:R2:W3:Y:S01]  /*16f40*/  MUFU.EX2 R251, R4 ;  /* 0x0000000400fb7308 */ /* 0x0004e20000000800 */
[----:B-1----:R-:W-:Y:S01]  /*16f50*/  FMUL.FTZ R9, R2, R145 ;  /* 0x0000009102097220 */ /* 0x002fe20000410000 */
[--C-:B--2---:R-:W-:Y:S01]  /*16f60*/  FFMA.FTZ R4, R22, UR4, -R68.reuse ;  /* 0x0000000416047c23 */ /* 0x104fe20008010844 */
[C---:B------:R-:W-:Y:S01]  /*16f70*/  FMUL.FTZ R22, R0.reuse, R150 ;  /* 0x0000009600167220 */ /* 0x040fe20000410000 */
[----:B---3--:R-:W-:Y:S06]  /*16f80*/  F2FP.BF16.F32.PACK_AB R51, R251, R248 ;  /* 0x000000f8fb33723e */ /* 0x008fec00000010ff */
[----:B------:R1:W-:Y:S02]  /*16f90*/  MUFU.EX2 R133, R4 ;  /* 0x0000000400857308 */ /* 0x0003e40000000800 */
[--C-:B-1----:R-:W-:Y:S01]  /*16fa0*/  FFMA.FTZ R4, R23, UR4, -R68.reuse ;  /* 0x0000000417047c23 */ /* 0x102fe20008010844 */
[----:B------:R-:W-:Y:S07]  /*16fb0*/  FMUL.FTZ R23, R0, R151 ;  /* 0x0000009700177220 */ /* 0x000fee0000410000 */
[----:B------:R1:W2:Y:S02]  /*16fc0*/  MUFU.EX2 R131, R4 ;  /* 0x0000000400837308 */ /* 0x0002a40000000800 */
[--C-:B-1----:R-:W-:Y:S08]  /*16fd0*/  FFMA.FTZ R4, R24, UR4, -R39.reuse ;  /* 0x0000000418047c23 */ /* 0x102ff00008010827 */
[----:B------:R1:W-:Y:S02]  /*16fe0*/  MUFU.EX2 R130, R4 ;  /* 0x0000000400827308 */ /* 0x0003e40000000800 */
[--C-:B-1----:R-:W-:Y:S08]  /*16ff0*/  FFMA.FTZ R4, R25, UR4, -R39.reuse ;  /* 0x0000000419047c23 */ /* 0x102ff00008010827 */
[----:B------:R1:W3:Y:S02]  /*17000*/  MUFU.EX2 R128, R4 ;  /* 0x0000000400807308 */ /* 0x0002e40000000800 */
[--C-:B-1----:R-:W-:Y:S02]  /*17010*/  FFMA.FTZ R4, R27, UR4, -R68.reuse ;  /* 0x000000041b047c23 */ /* 0x102fe40008010844 */
[----:B------:R-:W1:Y:S06]  /*17020*/  LDSM.16.MT88.4 R24, [R226+0xa000] ;  /* 0x00a00000e218783b */ /* 0x000e6c0000004200 */
[----:B------:R4:W5:Y:S02]  /*17030*/  MUFU.EX2 R125, R4 ;  /* 0x00000004007d7308 */ /* 0x0009640000000800 */
[--C-:B----4-:R-:W-:Y:S08]  /*17040*/  FFMA.FTZ R4, R28, UR4, -R39.reuse ;  /* 0x000000041c047c23 */ /* 0x110ff00008010827 */
[----:B------:R4:W-:Y:S02]  /*17050*/  MUFU.EX2 R177, R4 ;  /* 0x0000000400b17308 */ /* 0x0009e40000000800 */
[--C-:B----4-:R-:W-:Y:S02]  /*17060*/  FFMA.FTZ R4, R29, UR4, -R39.reuse ;  /* 0x000000041d047c23 */ /* 0x110fe40008010827 */
[----:B------:R-:W4:Y:S06]  /*17070*/  LDSM.16.MT88.4 R28, [R224+0xa000] ;  /* 0x00a00000e01c783b */ /* 0x000f2c0000004200 */
[----:B------:R2:W-:Y:S02]  /*17080*/  MUFU.EX2 R176, R4 ;  /* 0x0000000400b07308 */ /* 0x0005e40000000800 */
[----:B--2---:R-:W-:Y:S01]  /*17090*/  FMUL.FTZ R4, R2, R136 ;  /* 0x0000008802047220 */ /* 0x004fe20000410000 */
[----:B------:R-:W-:Y:S01]  /*170a0*/  MOV R136, R10 ;  /* 0x0000000a00887202 */ /* 0x000fe20000000f00 */
[--C-:B------:R-:W-:Y:S01]  /*170b0*/  FFMA.FTZ R10, R32, UR4, -R39.reuse ;  /* 0x00000004200a7c23 */ /* 0x100fe20008010827 */
[--C-:B------:R-:W-:Y:S02]  /*170c0*/  FFMA.FTZ R32, R174, UR4, -R39.reuse ;  /* 0x00000004ae207c23 */ /* 0x100fe40008010827 */
[----:B------:R-:W-:Y:S03]  /*170d0*/  F2FP.BF16.F32.PACK_AB R50, R136, R250 ;  /* 0x000000fa8832723e */ /* 0x000fe600000010ff */
[----:B------:R2:W-:Y:S01]  /*170e0*/  MUFU.EX2 R171, R10 ;  /* 0x0000000a00ab7308 */ /* 0x0005e20000000800 */
[C---:B------:R-:W-:Y:S09]  /*170f0*/  HMMA.16816.F32.BF16 R4, R40.reuse, R16, R4 ;  /* 0x000000102804723c */ /* 0x040ff20000041804 */
[----:B------:R3:W-:Y:S02]  /*17100*/  MUFU.EX2 R252, R32 ;  /* 0x0000002000fc7308 */ /* 0x0007e40000000800 */
[--C-:B------:R-:W-:Y:S01]  /*17110*/  FFMA.FTZ R16, R33, UR4, -R39.reuse ;  /* 0x0000000421107c23 */ /* 0x100fe20008010827 */
[C---:B------:R-:W-:Y:S01]  /*17120*/  FMUL.FTZ R17, R2.reuse, R153 ;  /* 0x0000009902117220 */ /* 0x040fe20000410000 */
[----:B------:R-:W-:Y:S06]  /*17130*/  FMUL.FTZ R33, R2, R161 ;  /* 0x000000a102217220 */ /* 0x000fec0000410000 */
[----:B------:R5:W4:Y:S01]  /*17140*/  MUFU.EX2 R173, R16 ;  /* 0x0000001000ad7308 */ /* 0x000b220000000800 */
[----:B--2---:R-:W-:Y:S07]  /*17150*/  FMUL.FTZ R10, R0, R146 ;  /* 0x00000092000a7220 */ /* 0x004fee0000410000 */
[C---:B------:R-:W-:Y:S03]  /*17160*/  HMMA.16816.F32.BF16 R8, R40.reuse, R18, R8 ;  /* 0x000000122808723c */ /* 0x040fe60000041808 */
[--C-:B---3--:R-:W-:Y:S03]  /*17170*/  FFMA.FTZ R32, R187, UR4, -R68.reuse ;  /* 0x00000004bb207c23 */ /* 0x108fe60008010844 */
[C---:B-1----:R-:W-:Y:S01]  /*17180*/  HMMA.16816.F32.BF16 R12, R40.reuse, R24, R12 ;  /* 0x00000018280c723c */ /* 0x042fe2000004180c */
[----:B------:R1:W-:Y:S04]  /*17190*/  MUFU.EX2 R221, R32 ;  /* 0x0000002000dd7308 */ /* 0x0003e80000000800 */
[--C-:B-----5:R-:W-:Y:S01]  /*171a0*/  FFMA.FTZ R16, R34, UR4, -R68.reuse ;  /* 0x0000000422107c23 */ /* 0x120fe20008010844 */
[C---:B------:R-:W-:Y:S01]  /*171b0*/  FMUL.FTZ R18, R0.reuse, R154 ;  /* 0x0000009a00127220 */ /* 0x040fe20000410000 */
[----:B------:R-:W-:Y:S01]  /*171c0*/  FMUL.FTZ R19, R0, R155 ;  /* 0x0000009b00137220 */ /* 0x000fe20000410000 */
[C---:B------:R-:W-:Y:S03]  /*171d0*/  FMUL.FTZ R24, R2.reuse, R156 ;  /* 0x0000009c02187220 */ /* 0x040fe60000410000 */
[----:B------:R2:W3:Y:S01]  /*171e0*/  MUFU.EX2 R172, R16 ;  /* 0x0000001000ac7308 */ /* 0x0004e20000000800 */
[----:B------:R-:W-:Y:S01]  /*171f0*/  FMUL.FTZ R25, R2, R157 ;  /* 0x0000009d02197220 */ /* 0x000fe20000410000 */
[----:B------:R-:W-:Y:S01]  /*17200*/  FMUL.FTZ R34, R0, R162 ;  /* 0x000000a200227220 */ /* 0x000fe20000410000 */
[C---:B-1----:R-:W-:Y:S01]  /*17210*/  FMUL.FTZ R32, R2.reuse, R160 ;  /* 0x000000a002207220 */ /* 0x042fe20000410000 */
[----:B--2---:R-:W-:Y:S07]  /*17220*/  FMUL.FTZ R16, R2, R152 ;  /* 0x0000009802107220 */ /* 0x004fee0000410000 */
[C---:B------:R-:W-:Y:S06]  /*17230*/  HMMA.16816.F32.BF16 R16, R40.reuse, R26, R16 ;  /* 0x0000001a2810723c */ /* 0x040fec0000041810 */
[C---:B----4-:R-:W-:Y:S05]  /*17240*/  HMMA.16816.F32.BF16 R20, R40.reuse, R28, R20 ;  /* 0x0000001c2814723c */ /* 0x050fea0000041814 */
        /* <DEDUP_REMOVED lines=15> */
[----:B------:R-:W-:Y:S01]  /*17340*/  MOV R190, R175 ;  /* 0x000000af00be7202 */ /* 0x000fe20000000f00 */
[C---:B------:R-:W-:Y:S01]  /*17350*/  HMMA.16816.F32.BF16 R8, R48.reuse, R54, R8 ;  /* 0x000000363008723c */ /* 0x040fe20000041808 */
[----:B------:R-:W4:Y:S04]  /*17360*/  LDSM.16.MT88.4 R52, [R135+0xb000] ;  /* 0x00b000008734783b */ /* 0x000f280000004200 */
[----:B------:R-:W-:Y:S01]  /*17370*/  F2FP.BF16.F32.PACK_AB R45, R131, R133 ;  /* 0x00000085832d723e */ /* 0x000fe200000010ff */
[C---:B------:R-:W-:Y:S05]  /*17380*/  HMMA.16816.F32.BF16 R12, R48.reuse, R56, R12 ;  /* 0x00000038300c723c */ /* 0x040fea000004180c */
[----:B------:R-:W-:Y:S01]  /*17390*/  F2FP.BF16.F32.PACK_AB R46, R128, R130 ;  /* 0x00000082802e723e */ /* 0x000fe200000010ff */
[C---:B------:R-:W-:Y:S01]  /*173a0*/  HMMA.16816.F32.BF16 R16, R48.reuse, R58, R16 ;  /* 0x0000003a3010723c */ /* 0x040fe20000041810 */
[----:B------:R-:W5:Y:S04]  /*173b0*/  LDSM.16.MT88.4 R56, [R226+0xb000] ;  /* 0x00b00000e238783b */ /* 0x000f680000004200 */
[--C-:B--2---:R-:W-:Y:S01]  /*173c0*/  FFMA.FTZ R44, R191, UR4, -R39.reuse ;  /* 0x00000004bf2c7c23 */ /* 0x104fe20008010827 */
[C---:B------:R-:W-:Y:S03]  /*173d0*/  HMMA.16816.F32.BF16 R20, R48.reuse, R60, R20 ;  /* 0x0000003c3014723c */ /* 0x040fe60000041814 */
[----:B------:R2:W5:Y:S02]  /*173e0*/  MUFU.EX2 R184, R44 ;  /* 0x0000002c00b87308 */ /* 0x0005640000000800 */
[----:B------:R-:W-:Y:S01]  /*173f0*/  F2FP.BF16.F32.PACK_AB R47, R125, R129 ;  /* 0x000000817d2f723e */ /* 0x000fe200000010ff */
[C---:B------:R-:W-:Y:S01]  /*17400*/  HMMA.16816.F32.BF16 R24, R48.reuse, R62, R24 ;  /* 0x0000003e3018723c */ /* 0x040fe20000041818 */
[----:B------:R-:W5:Y:S04]  /*17410*/  LDSM.16.MT88.4 R60, [R224+0xb000] ;  /* 0x00b00000e03c783b */ /* 0x000f680000004200 */
[----:B------:R-:W-:Y:S01]  /*17420*/  MOV R191, R173 ;  /* 0x000000ad00bf7202 */ /* 0x000fe20000000f00 */
[C---:B-1----:R-:W-:Y:S06]  /*17430*/  HMMA.16816.F32.BF16 R28, R48.reuse, R40, R28 ;  /* 0x00000028301c723c */ /* 0x042fec000004181c */
[----:B------:R-:W-:Y:S01]  /*17440*/  HMMA.16816.F32.BF16 R32, R48, R42, R32 ;  /* 0x0000002a3020723c */ /* 0x000fe20000041820 */
[----:B------:R-:W1:Y:S04]  /*17450*/  LDSM.16.MT88.4 R40, [R225+0xb000] ;  /* 0x00b00000e128783b */ /* 0x000e680000004200 */
[--C-:B--2---:R-:W-:Y:S01]  /*17460*/  FFMA.FTZ R44, R192, UR4, -R68.reuse ;  /* 0x00000004c02c7c23 */ /* 0x104fe20008010844 */
[----:B---3--:R-:W-:Y:S01]  /*17470*/  MOV R192, R172 ;  /* 0x000000ac00c07202 */ /* 0x008fe20000000f00 */
[--C-:B------:R-:W-:Y:S01]  /*17480*/  FFMA.FTZ R48, R197, UR4, -R68.reuse ;  /* 0x00000004c5307c23 */ /* 0x100fe20008010844 */
[----:B------:R-:W-:Y:S01]  /*17490*/  MOV R197, R177 ;  /* 0x000000b100c57202 */ /* 0x000fe20000000f00 */
[----:B------:R2:W-:Y:S02]  /*174a0*/  MUFU.EX2 R182, R44 ;  /* 0x0000002c00b67308 */ /* 0x0005e40000000800 */
[----:B------:R-:W-:Y:S01]  /*174b0*/  F2FP.BF16.F32.PACK_AB R51, R190, R192 ;  /* 0x000000c0be33723e */ /* 0x000fe200000010ff */
[--C-:B--2---:R-:W-:Y:S01]  /*174c0*/  FFMA.FTZ R44, R193, UR4, -R68.reuse ;  /* 0x00000004c12c7c23 */ /* 0x104fe20008010844 */
[----:B------:R-:W-:Y:S06]  /*174d0*/  MOV R193, R171 ;  /* 0x000000ab00c17202 */ /* 0x000fec0000000f00 */
[----:B------:R2:W3:Y:S01]  /*174e0*/  MUFU.EX2 R179, R44 ;  /* 0x0000002c00b37308 */ /* 0x0004e20000000800 */
[----:B------:R-:W-:Y:S01]  /*174f0*/  F2FP.BF16.F32.PACK_AB R50, R191, R193 ;  /* 0x000000c1bf32723e */ /* 0x000fe200000010ff */
[--C-:B--2---:R-:W-:Y:S01]  /*17500*/  FFMA.FTZ R44, R194, UR4, -R39.reuse ;  /* 0x00000004c22c7c23 */ /* 0x104fe20008010827 */
[----:B------:R-:W-:Y:S07]  /*17510*/  MOV R194, R170 ;  /* 0x000000aa00c27202 */ /* 0x000fee0000000f00 */
[----:B------:R2:W-:Y:S02]  /*17520*/  MUFU.EX2 R178, R44 ;  /* 0x0000002c00b27308 */ /* 0x0005e40000000800 */
[--C-:B--2---:R-:W-:Y:S01]  /*17530*/  FFMA.FTZ R44, R195, UR4, -R39.reuse ;  /* 0x00000004c32c7c23 */ /* 0x104fe20008010827 */
[----:B------:R-:W-:Y:S07]  /*17540*/  MOV R195, R176 ;  /* 0x000000b000c37202 */ /* 0x000fee0000000f00 */
[----:B------:R2:W-:Y:S10]  /*17550*/  MUFU.EX2 R176, R48 ;  /* 0x0000003000b07308 */ /* 0x0005f40000000800 */
[----:B------:R4:W-:Y:S01]  /*17560*/  MUFU.EX2 R187, R44 ;  /* 0x0000002c00bb7308 */ /* 0x0009e20000000800 */
[--C-:B--2---:R-:W-:Y:S01]  /*17570*/  FFMA.FTZ R48, R198, UR4, -R39.reuse ;  /* 0x00000004c6307c23 */ /* 0x104fe20008010827 */
[----:B------:R-:W-:Y:S08]  /*17580*/  MOV R198, R125 ;  /* 0x0000007d00c67202 */ /* 0x000ff00000000f00 */
[----:B------:R2:W-:Y:S01]  /*17590*/  MUFU.EX2 R175, R48 ;  /* 0x0000003000af7308 */ /* 0x0005e20000000800 */
[--C-:B----4-:R-:W-:Y:S01]  /*175a0*/  FFMA.FTZ R44, R196, UR4, -R68.reuse ;  /* 0x00000004c42c7c23 */ /* 0x110fe20008010844 */
[----:B------:R-:W-:Y:S08]  /*175b0*/  MOV R196, R168 ;  /* 0x000000a800c47202 */ /* 0x000ff00000000f00 */
[----:B------:R4:W3:Y:S01]  /*175c0*/  MUFU.EX2 R174, R44 ;  /* 0x0000002c00ae7308 */ /* 0x0008e20000000800 */
[----:B------:R-:W-:Y:S01]  /*175d0*/  F2FP.BF16.F32.PACK_AB R49, R194, R196 ;  /* 0x000000c4c231723e */ /* 0x000fe200000010ff */
[--C-:B--2---:R-:W-:Y:S01]  /*175e0*/  FFMA.FTZ R48, R199, UR4, -R39.reuse ;  /* 0x00000004c7307c23 */ /* 0x104fe20008010827 */
[----:B------:R-:W-:Y:S07]  /*175f0*/  MOV R199, R128 ;  /* 0x0000008000c77202 */ /* 0x000fee0000000f00 */
[----:B------:R2:W3:Y:S01]  /*17600*/  MUFU.EX2 R177, R48 ;  /* 0x0000003000b17308 */ /* 0x0004e20000000800 */
[----:B----4-:R-:W-:Y:S07]  /*17610*/  F2FP.BF16.F32.PACK_AB R44, R132, R169 ;  /* 0x000000a9842c723e */ /* 0x010fee00000010ff */
[C---:B------:R-:W-:Y:S06]  /*17620*/  HMMA.16816.F32.BF16 R4, R44.reuse, R52, R4 ;  /* 0x000000342c04723c */ /* 0x040fec0000041804 */
[C---:B------:R-:W-:Y:S01]  /*17630*/  HMMA.16816.F32.BF16 R8, R44.reuse, R54, R8 ;  /* 0x000000362c08723c */ /* 0x040fe20000041808 */
[----:B------:R-:W4:Y:S04]  /*17640*/  LDSM.16.MT88.4 R52, [R135+0xb800] ;  /* 0x00b800008734783b */ /* 0x000f280000004200 */
[--C-:B--2---:R-:W-:Y:S01]  /*17650*/  FFMA.FTZ R48, R200, UR4, -R68.reuse ;  /* 0x00000004c8307c23 */ /* 0x104fe20008010844 */
[C---:B-----5:R-:W-:Y:S03]  /*17660*/  HMMA.16816.F32.BF16 R12, R44.reuse, R56, R12 ;  /* 0x000000382c0c723c */ /* 0x060fe6000004180c */
[----:B------:R2:W-:Y:S02]  /*17670*/  MUFU.EX2 R170, R48 ;  /* 0x0000003000aa7308 */ /* 0x0005e40000000800 */
[----:B------:R-:W-:Y:S01]  /*17680*/  MOV R200, R129 ;  /* 0x0000008100c87202 */ /* 0x000fe20000000f00 */
[C---:B------:R-:W-:Y:S01]  /*17690*/  HMMA.16816.F32.BF16 R16, R44.reuse, R58, R16 ;  /* 0x0000003a2c10723c */ /* 0x040fe20000041810 */
[----:B------:R-:W5:Y:S05]  /*176a0*/  LDSM.16.MT88.4 R56, [R226+0xb800] ;  /* 0x00b80000e238783b */ /* 0x000f6a0000004200 */
[C---:B------:R-:W-:Y:S06]  /*176b0*/  HMMA.16816.F32.BF16 R20, R44.reuse, R60, R20 ;  /* 0x0000003c2c14723c */ /* 0x040fec0000041814 */
[C---:B------:R-:W-:Y:S01]  /*176c0*/  HMMA.16816.F32.BF16 R24, R44.reuse, R62, R24 ;  /* 0x0000003e2c18723c */ /* 0x040fe20000041818 */
[----:B------:R-:W5:Y:S04]  /*176d0*/  LDSM.16.MT88.4 R60, [R224+0xb800] ;  /* 0x00b80000e03c783b */ /* 0x000f680000004200 */
[--C-:B--2---:R-:W-:Y:S01]  /*176e0*/  FFMA.FTZ R48, R202, UR4, -R68.reuse ;  /* 0x00000004ca307c23 */ /* 0x104fe20008010844 */
[C---:B-1----:R-:W-:Y:S03]  /*176f0*/  HMMA.16816.F32.BF16 R28, R44.reuse, R40, R28 ;  /* 0x000000282c1c723c */ /* 0x042fe6000004181c */
[----:B------:R1:W2:Y:S02]  /*17700*/  MUFU.EX2 R173, R48 ;  /* 0x0000003000ad7308 */ /* 0x0002a40000000800 */
[----:B------:R-:W-:Y:S01]  /*17710*/  MOV R202, R130 ;  /* 0x0000008200ca7202 */ /* 0x000fe20000000f00 */
[----:B------:R-:W-:Y:S01]  /*17720*/  HMMA.16816.F32.BF16 R32, R44, R42, R32 ;  /* 0x0000002a2c20723c */ /* 0x000fe20000041820 */
[----:B------:R-:W2:Y:S06]  /*17730*/  LDSM.16.MT88.4 R40, [R225+0xb800] ;  /* 0x00b80000e128783b */ /* 0x000eac0000004200 */
[--C-:B------:R-:W-:Y:S01]  /*17740*/  FFMA.FTZ R44, R204, UR4, -R68.reuse ;  /* 0x00000004cc2c7c23 */ /* 0x100fe20008010844 */
[----:B------:R-:W-:Y:S03]  /*17750*/  F2FP.BF16.F32.PACK_AB R45, R220, R221 ;  /* 0x000000dddc2d723e */ /* 0x000fe600000010ff */
[----:B------:R4:W-:Y:S01]  /*17760*/  MUFU.EX2 R166, R44 ;  /* 0x0000002c00a67308 */ /* 0x0009e20000000800 */
[----:B------:R-:W-:Y:S01]  /*17770*/  F2FP.BF16.F32.PACK_AB R46, R184, R188 ;  /* 0x000000bcb82e723e */ /* 0x000fe200000010ff */
[--C-:B-1----:R-:W-:Y:S01]  /*17780*/  FFMA.FTZ R48, R201, UR4, -R39.reuse ;  /* 0x00000004c9307c23 */ /* 0x102fe20008010827 */
[----:B---3--:R-:W-:Y:S02]  /*17790*/  F2FP.BF16.F32.PACK_AB R47, R179, R182 ;  /* 0x000000b6b32f723e */ /* 0x008fe400000010ff */
[----:B------:R-:W-:Y:S05]  /*177a0*/  MOV R204, R133 ;  /* 0x0000008500cc7202 */ /* 0x000fea0000000f00 */
[----:B------:R1:W-:Y:S01]  /*177b0*/  MUFU.EX2 R172, R48 ;  /* 0x0000003000ac7308 */ /* 0x0003e20000000800 */
[----:B------:R-:W-:Y:S01]  /*177c0*/  MOV R201, R131 ;  /* 0x0000008300c97202 */ /* 0x000fe20000000f00 */
[--C-:B----4-:R-:W-:Y:S01]  /*177d0*/  FFMA.FTZ R44, R206, UR4, -R68.reuse ;  /* 0x00000004ce2c7c23 */ /* 0x110fe20008010844 */
[----:B------:R-:W-:Y:S07]  /*177e0*/  MOV R206, R169 ;  /* 0x000000a900ce7202 */ /* 0x000fee0000000f00 */
[----:B------:R3:W4:Y:S01]  /*177f0*/  MUFU.EX2 R168, R44 ;  /* 0x0000002c00a87308 */ /* 0x0007220000000800 */
[--C-:B-1----:R-:W-:Y:S01]  /*17800*/  FFMA.FTZ R48, R203, UR4, -R39.reuse ;  /* 0x00000004cb307c23 */ /* 0x102fe20008010827 */
[----:B------:R-:W-:Y:S08]  /*17810*/  MOV R203, R132 ;  /* 0x0000008400cb7202 */ /* 0x000ff00000000f00 */
[----:B------:R1:W-:Y:S01]  /*17820*/  MUFU.EX2 R171, R48 ;  /* 0x0000003000ab7308 */ /* 0x0003e20000000800 */
[--C-:B---3--:R-:W-:Y:S01]  /*17830*/  FFMA.FTZ R44, R205, UR4, -R39.reuse ;  /* 0x00000004cd2c7c23 */ /* 0x108fe20008010827 */
[----:B------:R-:W-:Y:S08]  /*17840*/  MOV R205, R136 ;  /* 0x0000008800cd7202 */ /* 0x000ff00000000f00 */
[----:B------:R3:W-:Y:S01]  /*17850*/  MUFU.EX2 R167, R44 ;  /* 0x0000002c00a77308 */ /* 0x0007e20000000800 */
[----:B-1----:R-:W-:Y:S07]  /*17860*/  F2FP.BF16.F32.PACK_AB R48, R195, R197 ;  /* 0x000000c5c330723e */ /* 0x002fee00000010ff */
[C---:B------:R-:W-:Y:S06]  /*17870*/  HMMA.16816.F32.BF16 R4, R48.reuse, R52, R4 ;  /* 0x000000343004723c */ /* 0x040fec0000041804 */
[C---:B------:R-:W-:Y:S01]  /*17880*/  HMMA.16816.F32.BF16 R8, R48.reuse, R54, R8 ;  /* 0x000000363008723c */ /* 0x040fe20000041808 */
[----:B------:R-:W1:Y:S04]  /*17890*/  LDSM.16.MT88.4 R52, [R135+0xc000] ;  /* 0x00c000008734783b */ /* 0x000e680000004200 */
[--C-:B---3--:R-:W-:Y:S01]  /*178a0*/  FFMA.FTZ R44, R207, UR4, -R39.reuse ;  /* 0x00000004cf2c7c23 */ /* 0x108fe20008010827 */
[C---:B-----5:R-:W-:Y:S03]  /*178b0*/  HMMA.16816.F32.BF16 R12, R48.reuse, R56, R12 ;  /* 0x00000038300c723c */ /* 0x060fe6000004180c */
[----:B------:R-:W3:Y:S01]  /*178c0*/  LDL.LU R207, [R1+0x14] ;  /* 0x0000140001cf7983 */ /* 0x000ee20000300800 */
[----:B------:R5:W4:Y:S02]  /*178d0*/  MUFU.EX2 R169, R44 ;  /* 0x0000002c00a97308 */ /* 0x000b240000000800 */
[C---:B------:R-:W-:Y:S01]  /*178e0*/  HMMA.16816.F32.BF16 R16, R48.reuse, R58, R16 ;  /* 0x0000003a3010723c */ /* 0x040fe20000041810 */
[----:B------:R-:W4:Y:S05]  /*178f0*/  LDSM.16.MT88.4 R56, [R226+0xc000] ;  /* 0x00c00000e238783b */ /* 0x000f2a0000004200 */
[C---:B------:R-:W-:Y:S06]  /*17900*/  HMMA.16816.F32.BF16 R20, R48.reuse, R60, R20 ;  /* 0x0000003c3014723c */ /* 0x040fec0000041814 */
[C---:B------:R-:W-:Y:S01]  /*17910*/  HMMA.16816.F32.BF16 R24, R48.reuse, R62, R24 ;  /* 0x0000003e3018723c */ /* 0x040fe20000041818 */
[----:B------:R-:W4:Y:S04]  /*17920*/  LDSM.16.MT88.4 R60, [R224+0xc000] ;  /* 0x00c00000e03c783b */ /* 0x000f280000004200 */
[--C-:B-----5:R-:W-:Y:S01]  /*17930*/  FFMA.FTZ R44, R208, UR4, -R68.reuse ;  /* 0x00000004d02c7c23 */ /* 0x120fe20008010844 */
[C---:B--2---:R-:W-:Y:S03]  /*17940*/  HMMA.16816.F32.BF16 R28, R48.reuse, R40, R28 ;  /* 0x00000028301c723c */ /* 0x044fe6000004181c */
[----:B------:R2:W-:Y:S01]  /*17950*/  MUFU.EX2 R162, R44 ;  /* 0x0000002c00a27308 */ /* 0x0005e20000000800 */
[----:B------:R-:W5:Y:S02]  /*17960*/  LDL.LU R208, [R1+0x10] ;  /* 0x0000100001d07983 */ /* 0x000f640000300800 */
[----:B------:R-:W-:Y:S02]  /*17970*/  HMMA.16816.F32.BF16 R32, R48, R42, R32 ;  /* 0x0000002a3020723c */ /* 0x000fe40000041820 */
[----:B------:R-:W4:Y:S05]  /*17980*/  LDSM.16.MT88.4 R40, [R225+0xc000] ;  /* 0x00c00000e128783b */ /* 0x000f2a0000004200 */
[--C-:B------:R-:W-:Y:S01]  /*17990*/  FFMA.FTZ R48, R211, UR4, -R39.reuse ;  /* 0x00000004d3307c23 */ /* 0x100fe20008010827 */
[----:B------:R-:W-:Y:S03]  /*179a0*/  F2FP.BF16.F32.PACK_AB R49, R176, R174 ;  /* 0x000000aeb031723e */ /* 0x000fe600000010ff */
[----:B------:R1:W-:Y:S01]  /*179b0*/  MUFU.EX2 R164, R48 ;  /* 0x0000003000a47308 */ /* 0x0003e20000000800 */
[----:B------:R-:W-:Y:S01]  /*179c0*/  F2FP.BF16.F32.PACK_AB R50, R177, R175 ;  /* 0x000000afb132723e */ /* 0x000fe200000010ff */
[--C-:B--2---:R-:W-:Y:S01]  /*179d0*/  FFMA.FTZ R44, R209, UR4, -R68.reuse ;  /* 0x00000004d12c7c23 */ /* 0x104fe20008010844 */
[----:B------:R-:W-:Y:S07]  /*179e0*/  F2FP.BF16.F32.PACK_AB R51, R173, R170 ;  /* 0x000000aaad33723e */ /* 0x000fee00000010ff */
[----:B------:R2:W4:Y:S01]  /*179f0*/  MUFU.EX2 R163, R44 ;  /* 0x0000002c00a37308 */ /* 0x0005220000000800 */
[--C-:B-1----:R-:W-:Y:S09]  /*17a00*/  FFMA.FTZ R48, R213, UR4, -R68.reuse ;  /* 0x00000004d5307c23 */ /* 0x102ff20008010844 */
[----:B------:R1:W-:Y:S01]  /*17a10*/  MUFU.EX2 R161, R48 ;  /* 0x0000003000a17308 */ /* 0x0003e20000000800 */
[--C-:B--2---:R-:W-:Y:S09]  /*17a20*/  FFMA.FTZ R44, R210, UR4, -R39.reuse ;  /* 0x00000004d22c7c23 */ /* 0x104ff20008010827 */
[----:B------:R2:W-:Y:S01]  /*17a30*/  MUFU.EX2 R165, R44 ;  /* 0x0000002c00a57308 */ /* 0x0005e20000000800 */
[--C-:B-1----:R-:W-:Y:S09]  /*17a40*/  FFMA.FTZ R48, R212, UR4, -R68.reuse ;  /* 0x00000004d4307c23 */ /* 0x102ff20008010844 */
[----:B------:R1:W4:Y:S01]  /*17a50*/  MUFU.EX2 R160, R48 ;  /* 0x0000003000a07308 */ /* 0x0003220000000800 */
[----:B--2---:R-:W-:Y:S07]  /*17a60*/  F2FP.BF16.F32.PACK_AB R44, R249, R252 ;  /* 0x000000fcf92c723e */ /* 0x004fee00000010ff */
[C---:B------:R-:W-:Y:S06]  /*17a70*/  HMMA.16816.F32.BF16 R4, R44.reuse, R52, R4 ;  /* 0x000000342c04723c */ /* 0x040fec0000041804 */
[C---:B------:R-:W-:Y:S01]  /*17a80*/  HMMA.16816.F32.BF16 R8, R44.reuse, R54, R8 ;  /* 0x000000362c08723c */ /* 0x040fe20000041808 */
[----:B------:R-:W2:Y:S04]  /*17a90*/  LDSM.16.MT88.4 R52, [R135+0xc800] ;  /* 0x00c800008734783b */ /* 0x000ea80000004200 */
[--C-:B-1----:R-:W-:Y:S01]  /*17aa0*/  FFMA.FTZ R48, R64, UR4, -R39.reuse ;  /* 0x0000000440307c23 */ /* 0x102fe20008010827 */
[C---:B----4-:R-:W-:Y:S03]  /*17ab0*/  HMMA.16816.F32.BF16 R12, R44.reuse, R56, R12 ;  /* 0x000000382c0c723c */ /* 0x050fe6000004180c */
[----:B------:R1:W-:Y:S03]  /*17ac0*/  MUFU.EX2 R159, R48 ;  /* 0x00000030009f7308 */ /* 0x0003e60000000800 */
[C---:B------:R-:W-:Y:S01]  /*17ad0*/  HMMA.16816.F32.BF16 R16, R44.reuse, R58, R16 ;  /* 0x0000003a2c10723c */ /* 0x040fe20000041810 */
[----:B------:R-:W4:Y:S05]  /*17ae0*/  LDSM.16.MT88.4 R56, [R226+0xc800] ;  /* 0x00c80000e238783b */ /* 0x000f2a0000004200 */
[C---:B------:R-:W-:Y:S06]  /*17af0*/  HMMA.16816.F32.BF16 R20, R44.reuse, R60, R20 ;  /* 0x0000003c2c14723c */ /* 0x040fec0000041814 */
[C---:B------:R-:W-:Y:S01]  /*17b00*/  HMMA.16816.F32.BF16 R24, R44.reuse, R62, R24 ;  /* 0x0000003e2c18723c */ /* 0x040fe20000041818 */
[----:B------:R-:W4:Y:S04]  /*17b10*/  LDSM.16.MT88.4 R60, [R224+0xc800] ;  /* 0x00c80000e03c783b */ /* 0x000f280000004200 */
[--C-:B-1----:R-:W-:Y:S01]  /*17b20*/  FFMA.FTZ R48, R65, UR4, -R39.reuse ;  /* 0x0000000441307c23 */ /* 0x102fe20008010827 */
[C---:B------:R-:W-:Y:S03]  /*17b30*/  HMMA.16816.F32.BF16 R28, R44.reuse, R40, R28 ;  /* 0x000000282c1c723c */ /* 0x040fe6000004181c */
[----:B------:R1:W4:Y:S03]  /*17b40*/  MUFU.EX2 R158, R48 ;  /* 0x00000030009e7308 */ /* 0x0003260000000800 */
        /* <DEDUP_REMOVED lines=8> */
[----:B------:R1:W-:Y:S01]  /*17bd0*/  MUFU.EX2 R157, R48 ;  /* 0x00000030009d7308 */ /* 0x0003e20000000800 */
[--C-:B--2---:R-:W-:Y:S09]  /*17be0*/  FFMA.FTZ R44, R69, UR4, -R39.reuse ;  /* 0x00000004452c7c23 */ /* 0x104ff20008010827 */
[----:B------:R2:W-:Y:S01]  /*17bf0*/  MUFU.EX2 R154, R44 ;  /* 0x0000002c009a7308 */ /* 0x0005e20000000800 */
[--C-:B-1----:R-:W-:Y:S02]  /*17c00*/  FFMA.FTZ R48, R67, UR4, -R68.reuse ;  /* 0x0000000443307c23 */ /* 0x102fe40008010844 */
[----:B------:R-:W-:Y:S07]  /*17c10*/  LDSM.16.MT88.4 R64, [R226+0xe800] ;  /* 0x00e80000e240783b */ /* 0x000fee0000004200 */
[----:B------:R1:W4:Y:S01]  /*17c20*/  MUFU.EX2 R156, R48 ;  /* 0x00000030009c7308 */ /* 0x0003220000000800 */
[--C-:B--2---:R-:W-:Y:S09]  /*17c30*/  FFMA.FTZ R44, R70, UR4, -R68.reuse ;  /* 0x00000004462c7c23 */ /* 0x104ff20008010844 */
[----:B------:R2:W-:Y:S01]  /*17c40*/  MUFU.EX2 R153, R44 ;  /* 0x0000002c00997308 */ /* 0x0005e20000000800 */
[----:B-1----:R-:W-:Y:S07]  /*17c50*/  F2FP.BF16.F32.PACK_AB R48, R187, R178 ;  /* 0x000000b2bb30723e */ /* 0x002fee00000010ff */
[C---:B------:R-:W-:Y:S06]  /*17c60*/  HMMA.16816.F32.BF16 R4, R48.reuse, R52, R4 ;  /* 0x000000343004723c */ /* 0x040fec0000041804 */
[C---:B------:R-:W-:Y:S01]  /*17c70*/  HMMA.16816.F32.BF16 R8, R48.reuse, R54, R8 ;  /* 0x000000363008723c */ /* 0x040fe20000041808 */
[----:B------:R-:W1:Y:S04]  /*17c80*/  LDSM.16.MT88.4 R52, [R135+0xd000] ;  /* 0x00d000008734783b */ /* 0x000e680000004200 */
[--C-:B--2---:R-:W-:Y:S01]  /*17c90*/  FFMA.FTZ R44, R71, UR4, -R68.reuse ;  /* 0x00000004472c7c23 */ /* 0x104fe20008010844 */
[C---:B----4-:R-:W-:Y:S03]  /*17ca0*/  HMMA.16816.F32.BF16 R12, R48.reuse, R56, R12 ;  /* 0x00000038300c723c */ /* 0x050fe6000004180c */
[----:B------:R2:W4:Y:S03]  /*17cb0*/  MUFU.EX2 R151, R44 ;  /* 0x0000002c00977308 */ /* 0x0005260000000800 */
[C---:B------:R-:W-:Y:S01]  /*17cc0*/  HMMA.16816.F32.BF16 R16, R48.reuse, R58, R16 ;  /* 0x0000003a3010723c */ /* 0x040fe20000041810 */
[----:B------:R-:W4:Y:S05]  /*17cd0*/  LDSM.16.MT88.4 R56, [R226+0xd000] ;  /* 0x00d00000e238783b */ /* 0x000f2a0000004200 */
[C---:B------:R-:W-:Y:S06]  /*17ce0*/  HMMA.16816.F32.BF16 R20, R48.reuse, R60, R20 ;  /* 0x0000003c3014723c */ /* 0x040fec0000041814 */
[C---:B------:R-:W-:Y:S01]  /*17cf0*/  HMMA.16816.F32.BF16 R24, R48.reuse, R62, R24 ;  /* 0x0000003e3018723c */ /* 0x040fe20000041818 */
[----:B------:R-:W5:Y:S04]  /*17d00*/  LDSM.16.MT88.4 R60, [R224+0xd000] ;  /* 0x00d00000e03c783b */ /* 0x000f680000004200 */
[--C-:B--2---:R-:W-:Y:S01]  /*17d10*/  FFMA.FTZ R44, R72, UR4, -R39.reuse ;  /* 0x00000004482c7c23 */ /* 0x104fe20008010827 */
[C---:B------:R-:W-:Y:S03]  /*17d20*/  HMMA.16816.F32.BF16 R28, R48.reuse, R40, R28 ;  /* 0x00000028301c723c */ /* 0x040fe6000004181c */
[----:B------:R2:W-:Y:S03]  /*17d30*/  MUFU.EX2 R150, R44 ;  /* 0x0000002c00967308 */ /* 0x0005e60000000800 */
[----:B------:R-:W-:Y:S01]  /*17d40*/  HMMA.16816.F32.BF16 R32, R48, R42, R32 ;  /* 0x0000002a3020723c */ /* 0x000fe20000041820 */
[----:B------:R-:W5:Y:S06]  /*17d50*/  LDSM.16.MT88.4 R40, [R225+0xd000] ;  /* 0x00d00000e128783b */ /* 0x000f6c0000004200 */
[--C-:B------:R-:W-:Y:S01]  /*17d60*/  FFMA.FTZ R48, R75, UR4, -R68.reuse ;  /* 0x000000044b307c23 */ /* 0x100fe20008010844 */
[----:B------:R-:W-:Y:S03]  /*17d70*/  F2FP.BF16.F32.PACK_AB R49, R160, R161 ;  /* 0x000000a1a031723e */ /* 0x000fe600000010ff */
[----:B------:R1:W-:Y:S01]  /*17d80*/  MUFU.EX2 R148, R48 ;  /* 0x0000003000947308 */ /* 0x0003e20000000800 */
[----:B------:R-:W-:Y:S01]  /*17d90*/  F2FP.BF16.F32.PACK_AB R50, R158, R159 ;  /* 0x0000009f9e32723e */ /* 0x000fe200000010ff */
[--C-:B--2---:R-:W-:Y:S01]  /*17da0*/  FFMA.FTZ R44, R73, UR4, -R39.reuse ;  /* 0x00000004492c7c23 */ /* 0x104fe20008010827 */
[----:B------:R-:W-:Y:S07]  /*17db0*/  F2FP.BF16.F32.PACK_AB R51, R156, R157 ;  /* 0x0000009d9c33723e */ /* 0x000fee00000010ff */
[----:B------:R2:W5:Y:S01]  /*17dc0*/  MUFU.EX2 R152, R44 ;  /* 0x0000002c00987308 */ /* 0x0005620000000800 */
[--C-:B-1----:R-:W-:Y:S09]  /*17dd0*/  FFMA.FTZ R48, R76, UR4, -R39.reuse ;  /* 0x000000044c307c23 */ /* 0x102ff20008010827 */
[----:B------:R1:W-:Y:S01]  /*17de0*/  MUFU.EX2 R146, R48 ;  /* 0x0000003000927308 */ /* 0x0003e20000000800 */
[----:B--2---:R-:W-:Y:S09]  /*17df0*/  FFMA.FTZ R44, R74, UR4, -R68 ;  /* 0x000000044a2c7c23 */ /* 0x004ff20008010844 */
[----:B------:R2:W5:Y:S01]  /*17e00*/  MUFU.EX2 R149, R44 ;  /* 0x0000002c00957308 */ /* 0x0005620000000800 */
[----:B-1----:R-:W-:Y:S09]  /*17e10*/  FFMA.FTZ R48, R77, UR4, -R39 ;  /* 0x000000044d307c23 */ /* 0x002ff20008010827 */
[----:B------:R1:W-:Y:S01]  /*17e20*/  MUFU.EX2 R147, R48 ;  /* 0x0000003000937308 */ /* 0x0003e20000000800 */
[----:B--2---:R-:W-:Y:S01]  /*17e30*/  F2FP.BF16.F32.PACK_AB R44, R171, R172 ;  /* 0x000000acab2c723e */ /* 0x004fe200000010ff */
[----:B---3--:R-:W-:Y:S06]  /*17e40*/  FFMA.FTZ R0, R0, R207, R180 ;  /* 0x000000cf00007223 */ /* 0x008fec00000100b4 */
        /* <DEDUP_REMOVED lines=8> */
[C---:B------:R-:W-:Y:S01]  /*17ed0*/  HMMA.16816.F32.BF16 R16, R44.reuse, R58, R16 ;  /* 0x0000003a2c10723c */ /* 0x040fe20000041810 */
[----:B------:R-:W3:Y:S04]  /*17ee0*/  LDSM.16.MT88.4 R56, [R226+0xd800] ;  /* 0x00d80000e238783b */ /* 0x000ee80000004200 */
[----:B-----5:R-:W-:Y:S01]  /*17ef0*/  FFMA.FTZ R2, R2, R208, R181 ;  /* 0x000000d002027223 */ /* 0x020fe200000100b5 */
[C---:B------:R-:W-:Y:S06]  /*17f00*/  HMMA.16816.F32.BF16 R20, R44.reuse, R60, R20 ;  /* 0x0000003c2c14723c */ /* 0x040fec0000041814 */
[C---:B------:R-:W-:Y:S01]  /*17f10*/  HMMA.16816.F32.BF16 R24, R44.reuse, R62, R24 ;  /* 0x0000003e2c18723c */ /* 0x040fe20000041818 */
[----:B------:R-:W4:Y:S04]  /*17f20*/  LDSM.16.MT88.4 R60, [R224+0xd800] ;  /* 0x00d80000e03c783b */ /* 0x000f280000004200 */
[--C-:B-1----:R-:W-:Y:S01]  /*17f30*/  FFMA.FTZ R48, R79, UR4, -R68.reuse ;  /* 0x000000044f307c23 */ /* 0x102fe20008010844 */
[C---:B------:R-:W-:Y:S03]  /*17f40*/  HMMA.16816.F32.BF16 R28, R44.reuse, R40, R28 ;  /* 0x000000282c1c723c */ /* 0x040fe6000004181c */
[----:B------:R1:W5:Y:S03]  /*17f50*/  MUFU.EX2 R143, R48 ;  /* 0x00000030008f7308 */ /* 0x0003660000000800 */
[----:B------:R-:W-:Y:S01]  /*17f60*/  HMMA.16816.F32.BF16 R32, R44, R42, R32 ;  /* 0x0000002a2c20723c */ /* 0x000fe20000041820 */
[----:B------:R-:W5:Y:S06]  /*17f70*/  LDSM.16.MT88.4 R40, [R225+0xd800] ;  /* 0x00d80000e128783b */ /* 0x000f6c0000004200 */
[--C-:B------:R-:W-:Y:S04]  /*17f80*/  FFMA.FTZ R44, R82, UR4, -R68.reuse ;  /* 0x00000004522c7c23 */ /* 0x100fe80008010844 */
[----:B------:R2:W-:Y:S01]  /*17f90*/  MUFU.EX2 R140, R44 ;  /* 0x0000002c008c7308 */ /* 0x0005e20000000800 */
[--C-:B-1----:R-:W-:Y:S09]  /*17fa0*/  FFMA.FTZ R48, R80, UR4, -R39.reuse ;  /* 0x0000000450307c23 */ /* 0x102ff20008010827 */
[----:B------:R1:W-:Y:S01]  /*17fb0*/  MUFU.EX2 R145, R48 ;  /* 0x0000003000917308 */ /* 0x0003e20000000800 */
[--C-:B--2---:R-:W-:Y:S09]  /*17fc0*/  FFMA.FTZ R44, R83, UR4, -R68.reuse ;  /* 0x00000004532c7c23 */ /* 0x104ff20008010844 */
[----:B------:R2:W-:Y:S01]  /*17fd0*/  MUFU.EX2 R141, R44 ;  /* 0x0000002c008d7308 */ /* 0x0005e20000000800 */
[--C-:B-1----:R-:W-:Y:S09]  /*17fe0*/  FFMA.FTZ R48, R81, UR4, -R39.reuse ;  /* 0x0000000451307c23 */ /* 0x102ff20008010827 */
[----:B------:R1:W5:Y:S01]  /*17ff0*/  MUFU.EX2 R142, R48 ;  /* 0x00000030008e7308 */ /* 0x0003620000000800 */
[--C-:B--2---:R-:W-:Y:S09]  /*18000*/  FFMA.FTZ R44, R84, UR4, -R39.reuse ;  /* 0x00000004542c7c23 */ /* 0x104ff20008010827 */
[----:B------:R2:W-:Y:S01]  /*18010*/  MUFU.EX2 R139, R44 ;  /* 0x0000002c008b7308 */ /* 0x0005e20000000800 */
[----:B-1----:R-:W-:Y:S07]  /*18020*/  F2FP.BF16.F32.PACK_AB R48, R164, R165 ;  /* 0x000000a5a430723e */ /* 0x002fee00000010ff */
[C---:B------:R-:W-:Y:S06]  /*18030*/  HMMA.16816.F32.BF16 R4, R48.reuse, R52, R4 ;  /* 0x000000343004723c */ /* 0x040fec0000041804 */
[C---:B------:R-:W-:Y:S01]  /*18040*/  HMMA.16816.F32.BF16 R8, R48.reuse, R54, R8 ;  /* 0x000000363008723c */ /* 0x040fe20000041808 */
[----:B--2---:R-:W1:Y:S04]  /*18050*/  LDSM.16.MT88.4 R44, [R135+0xe000] ;  /* 0x00e00000872c783b */ /* 0x004e680000004200 */
[--C-:B------:R-:W-:Y:S01]  /*18060*/  FFMA.FTZ R52, R85, UR4, -R39.reuse ;  /* 0x0000000455347c23 */ /* 0x100fe20008010827 */
[C---:B---3--:R-:W-:Y:S03]  /*18070*/  HMMA.16816.F32.BF16 R12, R48.reuse, R56, R12 ;  /* 0x00000038300c723c */ /* 0x048fe6000004180c */
[----:B------:R2:W-:Y:S03]  /*18080*/  MUFU.EX2 R138, R52 ;  /* 0x00000034008a7308 */ /* 0x0005e60000000800 */
[C---:B------:R-:W-:Y:S05]  /*18090*/  HMMA.16816.F32.BF16 R16, R48.reuse, R58, R16 ;  /* 0x0000003a3010723c */ /* 0x040fea0000041810 */
[--C-:B------:R-:W-:Y:S01]  /*180a0*/  FFMA.FTZ R56, R87, UR4, -R68.reuse ;  /* 0x0000000457387c23 */ /* 0x100fe20008010844 */
[C---:B----4-:R-:W-:Y:S03]  /*180b0*/  HMMA.16816.F32.BF16 R20, R48.reuse, R60, R20 ;  /* 0x0000003c3014723c */ /* 0x050fe60000041814 */
[----:B------:R3:W-:Y:S03]  /*180c0*/  MUFU.EX2 R137, R56 ;  /* 0x0000003800897308 */ /* 0x0007e60000000800 */
[C---:B------:R-:W-:Y:S05]  /*180d0*/  HMMA.16816.F32.BF16 R24, R48.reuse, R62, R24 ;  /* 0x0000003e3018723c */ /* 0x040fea0000041818 */
[--C-:B--2---:R-:W-:Y:S01]  /*180e0*/  FFMA.FTZ R52, R86, UR4, -R68.reuse ;  /* 0x0000000456347c23 */ /* 0x104fe20008010844 */
[C---:B-----5:R-:W-:Y:S03]  /*180f0*/  HMMA.16816.F32.BF16 R28, R48.reuse, R40, R28 ;  /* 0x00000028301c723c */ /* 0x060fe6000004181c */
[----:B------:R2:W4:Y:S02]  /*18100*/  MUFU.EX2 R136, R52 ;  /* 0x0000003400887308 */ /* 0x0005240000000800 */
[--C-:B------:R-:W-:Y:S01]  /*18110*/  FFMA.FTZ R60, R90, UR4, -R68.reuse ;  /* 0x000000045a3c7c23 */ /* 0x100fe20008010844 */
[----:B------:R-:W-:Y:S01]  /*18120*/  HMMA.16816.F32.BF16 R32, R48, R42, R32 ;  /* 0x0000002a3020723c */ /* 0x000fe20000041820 */
[----:B------:R-:W-:Y:S04]  /*18130*/  LDSM.16.MT88.4 R48, [R225+0xe000] ;  /* 0x00e00000e130783b */ /* 0x000fe80000004200 */
[--C-:B------:R-:W-:Y:S01]  /*18140*/  FFMA.FTZ R40, R89, UR4, -R39.reuse ;  /* 0x0000000459287c23 */ /* 0x100fe20008010827 */
[--C-:B---3--:R-:W-:Y:S01]  /*18150*/  FFMA.FTZ R56, R88, UR4, -R39.reuse ;  /* 0x0000000458387c23 */ /* 0x108fe20008010827 */
[----:B------:R-:W-:Y:S01]  /*18160*/  F2FP.BF16.F32.PACK_AB R41, R151, R153 ;  /* 0x000000999729723e */ /* 0x000fe200000010ff */
[----:B------:R3:W-:Y:S03]  /*18170*/  MUFU.EX2 R131, R60 ;  /* 0x0000003c00837308 */ /* 0x0007e60000000800 */
[----:B------:R-:W-:Y:S02]  /*18180*/  F2FP.BF16.F32.PACK_AB R42, R152, R150 ;  /* 0x00000096982a723e */ /* 0x000fe400000010ff */
[----:B------:R-:W-:Y:S01]  /*18190*/  F2FP.BF16.F32.PACK_AB R43, R148, R149 ;  /* 0x00000095942b723e */ /* 0x000fe200000010ff */
[----:B--2---:R-:W2:Y:S04]  /*181a0*/  LDSM.16.MT88.4 R52, [R226+0xe000] ;  /* 0x00e00000e234783b */ /* 0x004ea80000004200 */
[----:B------:R5:W-:Y:S10]  /*181b0*/  MUFU.EX2 R132, R40 ;  /* 0x0000002800847308 */ /* 0x000bf40000000800 */
[----:B------:R4:W2:Y:S01]  /*181c0*/  MUFU.EX2 R133, R56 ;  /* 0x0000003800857308 */ /* 0x0008a20000000800 */
[----:B---3--:R-:W-:Y:S01]  /*181d0*/  LDSM.16.MT88.4 R60, [R135+0xe800] ;  /* 0x00e80000873c783b */ /* 0x008fe20000004200 */
[----:B-----5:R-:W-:Y:S07]  /*181e0*/  F2FP.BF16.F32.PACK_AB R40, R154, R155 ;  /* 0x0000009b9a28723e */ /* 0x020fee00000010ff */
[C---:B-1----:R-:W-:Y:S01]  /*181f0*/  HMMA.16816.F32.BF16 R4, R40.reuse, R44, R4 ;  /* 0x0000002c2804723c */ /* 0x042fe20000041804 */
[----:B----4-:R-:W1:Y:S05]  /*18200*/  LDSM.16.MT88.4 R56, [R224+0xe000] ;  /* 0x00e00000e038783b */ /* 0x010e6a0000004200 */
[C---:B------:R-:W-:Y:S05]  /*18210*/  HMMA.16816.F32.BF16 R8, R40.reuse, R46, R8 ;  /* 0x0000002e2808723c */ /* 0x040fea0000041808 */
[--C-:B------:R-:W-:Y:S01]  /*18220*/  FFMA.FTZ R44, R91, UR4, -R68.reuse ;  /* 0x000000045b2c7c23 */ /* 0x100fe20008010844 */
[----:B------:R-:W-:Y:S01]  /*18230*/  F2FP.BF16.F32.PACK_AB R45, R143, R144 ;  /* 0x000000908f2d723e */ /* 0x000fe200000010ff */
[C---:B--2---:R-:W-:Y:S02]  /*18240*/  HMMA.16816.F32.BF16 R12, R40.reuse, R52, R12 ;  /* 0x00000034280c723c */ /* 0x044fe4000004180c */
[----:B------:R2:W3:Y:S02]  /*18250*/  MUFU.EX2 R130, R44 ;  /* 0x0000002c00827308 */ /* 0x0004e40000000800 */
[----:B------:R-:W-:Y:S02]  /*18260*/  F2FP.BF16.F32.PACK_AB R46, R142, R145 ;  /* 0x000000918e2e723e */ /* 0x000fe400000010ff */
[----:B------:R-:W-:Y:S01]  /*18270*/  F2FP.BF16.F32.PACK_AB R47, R141, R140 ;  /* 0x0000008c8d2f723e */ /* 0x000fe200000010ff */
[C---:B------:R-:W-:Y:S01]  /*18280*/  HMMA.16816.F32.BF16 R16, R40.reuse, R54, R16 ;  /* 0x000000362810723c */ /* 0x040fe20000041810 */
[----:B------:R-:W4:Y:S03]  /*18290*/  LDSM.16.MT88.4 R52, [R224+0xe800] ;  /* 0x00e80000e034783b */ /* 0x000f260000004200 */
[--C-:B--2---:R-:W-:Y:S04]  /*182a0*/  FFMA.FTZ R44, R92, UR4, -R39.reuse ;  /* 0x000000045c2c7c23 */ /* 0x104fe80008010827 */
[----:B------:R2:W-:Y:S01]  /*182b0*/  MUFU.EX2 R129, R44 ;  /* 0x0000002c00817308 */ /* 0x0005e20000000800 */
[C---:B-1----:R-:W-:Y:S06]  /*182c0*/  HMMA.16816.F32.BF16 R20, R40.reuse, R56, R20 ;  /* 0x000000382814723c */ /* 0x042fec0000041814 */
[C---:B------:R-:W-:Y:S01]  /*182d0*/  HMMA.16816.F32.BF16 R24, R40.reuse, R58, R24 ;  /* 0x0000003a2818723c */ /* 0x040fe20000041818 */
[----:B------:R-:W1:Y:S05]  /*182e0*/  LDSM.16.MT88.4 R56, [R225+0xe800] ;  /* 0x00e80000e138783b */ /* 0x000e6a0000004200 */
[C---:B------:R-:W-:Y:S05]  /*182f0*/  HMMA.16816.F32.BF16 R28, R40.reuse, R48, R28 ;  /* 0x00000030281c723c */ /* 0x040fea000004181c */
[--C-:B--2---:R-:W-:Y:S01]  /*18300*/  FFMA.FTZ R44, R93, UR4, -R39.reuse ;  /* 0x000000045d2c7c23 */ /* 0x104fe20008010827 */
[----:B------:R-:W-:Y:S01]  /*18310*/  HMMA.16816.F32.BF16 R32, R40, R50, R32 ;  /* 0x000000322820723c */ /* 0x000fe20000041820 */
[----:B------:R-:W2:Y:S02]  /*18320*/  LDSM.16.MT88.4 R48, [R135+0xf000] ;  /* 0x00f000008730783b */ /* 0x000ea40000004200 */
        /* <DEDUP_REMOVED lines=34> */
[C---:B-1----:R-:W-:Y:S03]  /*18550*/  HMMA.16816.F32.BF16 R28, R44.reuse, R56, R28 ;  /* 0x000000382c1c723c */ /* 0x042fe6000004181c */
[----:B------:R1:W-:Y:S02]  /*18560*/  MUFU.EX2 R88, R2 ;  /* 0x0000000200587308 */ /* 0x0003e40000000800 */
[----:B------:R-:W-:Y:S01]  /*18570*/  FADD.FTZ R64, R218, R0 ;  /* 0x00000000da407221 */ /* 0x000fe20000010000 */
[----:B------:R-:W-:Y:S01]  /*18580*/  HMMA.16816.F32.BF16 R32, R44, R58, R32 ;  /* 0x0000003a2c20723c */ /* 0x000fe20000041820 */
[----:B------:R-:W4:Y:S04]  /*18590*/  LDSM.16.MT88.4 R44, [R225+0xf000] ;  /* 0x00f00000e12c783b */ /* 0x000f280000004200 */
[----:B------:R-:W-:Y:S01]  /*185a0*/  FFMA.FTZ R0, R103, UR4, -R68 ;  /* 0x0000000467007c23 */ /* 0x000fe20008010844 */
[C---:B--2---:R-:W-:Y:S03]  /*185b0*/  HMMA.16816.F32.BF16 R4, R40.reuse, R48, R4 ;  /* 0x000000302804723c */ /* 0x044fe60000041804 */
[----:B------:R2:W-:Y:S02]  /*185c0*/  MUFU.EX2 R87, R0 ;  /* 0x0000000000577308 */ /* 0x0005e40000000800 */
[----:B------:R-:W-:Y:S01]  /*185d0*/  FADD.FTZ R56, R223, R65 ;  /* 0x00000041df387221 */ /* 0x000fe20000010000 */
[C---:B------:R-:W-:Y:S05]  /*185e0*/  HMMA.16816.F32.BF16 R8, R40.reuse, R50, R8 ;  /* 0x000000322808723c */ /* 0x040fea0000041808 */
[----:B-1----:R-:W-:Y:S01]  /*185f0*/  FADD.FTZ R2, R222, R64 ;  /* 0x00000040de027221 */ /* 0x002fe20000010000 */
[C---:B---3--:R-:W-:Y:S05]  /*18600*/  HMMA.16816.F32.BF16 R12, R40.reuse, R60, R12 ;  /* 0x0000003c280c723c */ /* 0x048fea000004180c */
[----:B------:R-:W-:Y:S01]  /*18610*/  FADD.FTZ R48, R246, R2 ;  /* 0x00000002f6307221 */ /* 0x000fe20000010000 */
[C---:B------:R-:W-:Y:S01]  /*18620*/  HMMA.16816.F32.BF16 R16, R40.reuse, R62, R16 ;  /* 0x0000003e2810723c */ /* 0x040fe20000041810 */
[----:B------:R-:W-:Y:S04]  /*18630*/  LDSM.16.MT88.4 R60, [R226+0xf800] ;  /* 0x00f80000e23c783b */ /* 0x000fe80000004200 */
[--C-:B------:R-:W-:Y:S01]  /*18640*/  FFMA.FTZ R2, R105, UR4, -R39.reuse ;  /* 0x0000000469027c23 */ /* 0x100fe20008010827 */
[C---:B-----5:R-:W-:Y:S03]  /*18650*/  HMMA.16816.F32.BF16 R20, R40.reuse, R52, R20 ;  /* 0x000000342814723c */ /* 0x060fe60000041814 */
[----:B------:R1:W-:Y:S02]  /*18660*/  MUFU.EX2 R85, R2 ;  /* 0x0000000200557308 */ /* 0x0003e40000000800 */
[----:B--2---:R-:W-:Y:S01]  /*18670*/  FFMA.FTZ R0, R104, UR4, -R39 ;  /* 0x0000000468007c23 */ /* 0x004fe20008010827 */
[C---:B------:R-:W-:Y:S01]  /*18680*/  HMMA.16816.F32.BF16 R24, R40.reuse, R54, R24 ;  /* 0x000000362818723c */ /* 0x040fe20000041818 */
[----:B------:R-:W-:Y:S06]  /*18690*/  LDSM.16.MT88.4 R52, [R224+0xf800] ;  /* 0x00f80000e034783b */ /* 0x000fec0000004200 */
[----:B------:R2:W3:Y:S01]  /*186a0*/  MUFU.EX2 R86, R0 ;  /* 0x0000000000567308 */ /* 0x0004e20000000800 */
[C---:B----4-:R-:W-:Y:S03]  /*186b0*/  HMMA.16816.F32.BF16 R28, R40.reuse, R44, R28 ;  /* 0x0000002c281c723c */ /* 0x050fe6000004181c */
[----:B------:R-:W-:Y:S03]  /*186c0*/  FADD.FTZ R48, R248, R48 ;  /* 0x00000030f8307221 */ /* 0x000fe60000010000 */
[----:B------:R-:W-:Y:S01]  /*186d0*/  HMMA.16816.F32.BF16 R32, R40, R46, R32 ;  /* 0x0000002e2820723c */ /* 0x000fe20000041820 */
[----:B------:R-:W-:Y:S04]  /*186e0*/  LDSM.16.MT88.4 R40, [R225+0xf800] ;  /* 0x00f80000e128783b */ /* 0x000fe80000004200 */
[----:B-1----:R-:W-:Y:S01]  /*186f0*/  FADD.FTZ R2, R251, R48 ;  /* 0x00000030fb027221 */ /* 0x002fe20000010000 */
[----:B------:R-:W-:Y:S01]  /*18700*/  FFMA.FTZ R48, R106, UR4, -R68 ;  /* 0x000000046a307c23 */ /* 0x000fe20008010844 */
[----:B------:R-:W-:Y:S01]  /*18710*/  FADD.FTZ R49, R247, R56 ;  /* 0x00000038f7317221 */ /* 0x000fe20000010000 */
[----:B------:R-:W-:Y:S01]  /*18720*/  FFMA.FTZ R44, R110, UR4, -R68 ;  /* 0x000000046e2c7c23 */ /* 0x000fe20008010844 */
[----:B------:R-:W1:Y:S01]  /*18730*/  LDSM.16.MT88.4 R56, [R135+0xf800] ;  /* 0x00f800008738783b */ /* 0x000e620000004200 */
[----:B------:R4:W-:Y:S01]  /*18740*/  MUFU.EX2 R84, R48 ;  /* 0x0000003000547308 */ /* 0x0009e20000000800 */
[----:B--2---:R-:W-:Y:S01]  /*18750*/  FADD.FTZ R0, R250, R49 ;  /* 0x00000031fa007221 */ /* 0x004fe20000010000 */
        /* <DEDUP_REMOVED lines=15> */
[C---:B-1----:R-:W-:Y:S05]  /*18850*/  HMMA.16816.F32.BF16 R4, R48.reuse, R56, R4 ;  /* 0x000000383004723c */ /* 0x042fea0000041804 */
[----:B--2---:R-:W-:Y:S01]  /*18860*/  FADD.FTZ R0, R200, R2 ;  /* 0x00000002c8007221 */ /* 0x004fe20000010000 */
        /* <DEDUP_REMOVED lines=222> */
[----:B------:R3:W-:Y:S04]  /*19650*/  STL [R1+0x10], R2 ;  /* 0x0000100201007387 */ /* 0x0007e80000100800 */
[----:B------:R3:W-:Y:S01]  /*19660*/  STL [R1+0x14], R0 ;  /* 0x0000140001007387 */ /* 0x0007e20000100800 */
[----:B------:R-:W-:Y:S05]  /*19670*/  @P1 BRA `(.L_x_2335) ;  /* 0xffffff9c009c1947 */ /* 0x000fea000383ffff */
.L_x_2331:
[----:B------:R-:W1:Y:S01]  /*19680*/  LDL.LU R5, [R1+0x10] ;  /* 0x0000100001057983 */ /* 0x000e620000300800 */
[----:B------:R-:W4:Y:S01]  /*19690*/  S2R R27, SR_TID.X ;  /* 0x00000000001b7919 */ /* 0x000f220000002100 */
[----:B------:R-:W5:Y:S01]  /*196a0*/  S2UR UR4, SR_CgaCtaId ;  /* 0x00000000000479c3 */ /* 0x000f620000008800 */
[----:B------:R-:W-:Y:S01]  /*196b0*/  UMOV UR5, 0x400 ;  /* 0x0000040000057882 */ /* 0x000fe20000000000 */
[----:B------:R-:W-:Y:S01]  /*196c0*/  IMAD.MOV.U32 R7, RZ, RZ, 0x10 ;  /* 0x00000010ff077424 */ /* 0x000fe200078e00ff */
[----:B--2---:R-:W2:Y:S01]  /*196d0*/  LDL.LU R4, [R1+0x14] ;  /* 0x0000140001047983 */ /* 0x004ea20000300800 */
[----:B------:R-:W-:Y:S01]  /*196e0*/  IMAD.MOV.U32 R8, RZ, RZ, 0x20 ;  /* 0x00000020ff087424 */ /* 0x000fe200078e00ff */
[----:B------:R-:W-:Y:S01]  /*196f0*/  UISETP.NE.AND UP0, UPT, UR12, -0x1, UPT ;  /* 0xffffffff0c00788c */ /* 0x000fe2000bf05270 */
[----:B------:R-:W-:Y:S01]  /*19700*/  ULDC.U8 UR6, c[0x0][0x3d8] ;  /* 0x0000f60000067ab9 */ /* 0x000fe20000000000 */
[----:B-----5:R-:W-:Y:S01]  /*19710*/  ULEA UR4, UR4, UR5, 0x18 ;  /* 0x0000000504047291 */ /* 0x020fe2000f8ec03f */
[----:B----4-:R-:W-:Y:S01]  /*19720*/  SHF.R.S32.HI R26, RZ, 0x1f, R27 ;  /* 0x0000001fff1a7819 */ /* 0x010fe2000001141b */
[----:B-1-3--:R-:W1:Y:S04]  /*19730*/  SHFL.BFLY PT, R0, R5, 0x2, 0x1f ;  /* 0x0c401f0005007f89 */ /* 0x00ae6800000e0000 */
[----:B--2---:R-:W2:Y:S01]  /*19740*/  SHFL.BFLY PT, R2, R4, 0x2, 0x1f ;  /* 0x0c401f0004027f89 */ /* 0x004ea200000e0000 */
[----:B-1----:R-:W-:-:S05]  /*19750*/  FADD.FTZ R0, R0, R5 ;  /* 0x0000000500007221 */ /* 0x002fca0000010000 */
[----:B------:R-:W1:Y:S01]  /*19760*/  SHFL.BFLY PT, R5, R0, 0x1, 0x1f ;  /* 0x0c201f0000057f89 */ /* 0x000e6200000e0000 */
[----:B--2---:R-:W-:-:S05]  /*19770*/  FADD.FTZ R2, R2, R4 ;  /* 0x0000000402027221 */ /* 0x004fca0000010000 */
[----:B------:R-:W2:Y:S01]  /*19780*/  SHFL.BFLY PT, R4, R2, 0x1, 0x1f ;  /* 0x0c201f0002047f89 */ /* 0x000ea200000e0000 */
[----:B-1----:R-:W-:Y:S01]  /*19790*/  FADD.FTZ R24, R0, R5 ;  /* 0x0000000500187221 */ /* 0x002fe20000010000 */
[----:B------:R-:W-:-:S04]  /*197a0*/  MOV R0, 0x3f800000 ;  /* 0x3f80000000007802 */ /* 0x000fc80000000f00 */
[----:B------:R-:W-:Y:S01]  /*197b0*/  FSETP.NE.FTZ.AND P4, PT, R24, RZ, PT ;  /* 0x000000ff1800720b */ /* 0x000fe20003f95000 */
[----:B--2---:R-:W-:Y:S01]  /*197c0*/  FADD.FTZ R23, R2, R4 ;  /* 0x0000000402177221 */ /* 0x004fe20000010000 */
[----:B------:R-:W-:Y:S02]  /*197d0*/  MOV R2, 0x3f800000 ;  /* 0x3f80000000027802 */ /* 0x000fe40000000f00 */
[CC--:B------:R-:W-:Y:S02]  /*197e0*/  LEA.HI R4, R26.reuse, R27.reuse, RZ, 0x2 ;  /* 0x0000001b1a047211 */ /* 0x0c0fe400078f10ff */
[----:B------:R-:W-:Y:S02]  /*197f0*/  FSETP.NE.FTZ.AND P3, PT, R23, RZ, PT ;  /* 0x000000ff1700720b */ /* 0x000fe40003f75000 */
[----:B------:R-:W-:Y:S02]  /*19800*/  SHF.R.S32.HI R5, RZ, 0x2, R4 ;  /* 0x00000002ff057819 */ /* 0x000fe40000011404 */
[----:B------:R-:W-:-:S03]  /*19810*/  LEA.HI R26, R26, R27, RZ, 0x5 ;  /* 0x0000001b1a1a7211 */ /* 0x000fc600078f28ff */
[----:B------:R-:W1:Y:S01]  /*19820*/  @P4 MUFU.RCP R0, R24 ;  /* 0x0000001800004308 */ /* 0x000e620000001000 */
[----:B------:R-:W-:-:S07]  /*19830*/  SHF.R.S32.HI R25, RZ, 0x5, R26 ;  /* 0x00000005ff197819 */ /* 0x000fce000001141a */
        /* <DEDUP_REMOVED lines=36> */
[----:B------:R-:W-:Y:S01]  /*19a80*/  IMAD.IADD R2, R5, 0x1, -R0 ;  /* 0x0000000105027824 */ /* 0x000fe200078e0a00 */
[----:B------:R-:W-:-:S02]  /*19a90*/  LOP3.LUT R0, R4, 0x3ffffffc, RZ, 0xc0, !PT ;  /* 0x3ffffffc04007812 */ /* 0x000fc400078ec0ff */
[----:B------:R-:W-:Y:S02]  /*19aa0*/  F2FP.BF16.F32.PACK_AB R6, R139, R6 ;  /* 0x000000068b06723e */ /* 0x000fe400000010ff */
[C---:B------:R-:W-:Y:S01]  /*19ab0*/  SHF.L.U32 R4, R2.reuse, 0x6, RZ ;  /* 0x0000000602047819 */ /* 0x040fe200000006ff */
[----:B------:R-:W-:Y:S01]  /*19ac0*/  IMAD.IADD R0, R27, 0x1, -R0 ;  /* 0x000000011b007824 */ /* 0x000fe200078e0a00 */
[----:B------:R-:W-:Y:S02]  /*19ad0*/  LOP3.LUT R5, R2, 0x1, RZ, 0xc0, !PT ;  /* 0x0000000102057812 */ /* 0x000fe400078ec0ff */
[----:B------:R-:W-:Y:S02]  /*19ae0*/  LOP3.LUT R4, R4, 0x1c0, RZ, 0xc0, !PT ;  /* 0x000001c004047812 */ /* 0x000fe400078ec0ff */
[----:B------:R-:W-:Y:S02]  /*19af0*/  LEA R0, R25, R0, 0x9 ;  /* 0x0000000019007211 */ /* 0x000fe400078e48ff */
[----:B------:R-:W-:-:S02]  /*19b00*/  LEA.HI R4, R4, R4, RZ, 0x1d ;  /* 0x0000000404047211 */ /* 0x000fc400078fe8ff */
[----:B------:R-:W-:Y:S02]  /*19b10*/  ISETP.NE.U32.AND P0, PT, R5, 0x1, PT ;  /* 0x000000010500780c */ /* 0x000fe40003f05070 */
[----:B------:R-:W-:Y:S02]  /*19b20*/  LEA R0, R0, R4, 0x1 ;  /* 0x0000000400007211 */ /* 0x000fe400078e08ff */
[----:B------:R-:W-:Y:S02]  /*19b30*/  R2P PR, R2, 0x6 ;  /* 0x0000000602007804 */ /* 0x000fe40000000000 */
[----:B------:R-:W-:Y:S02]  /*19b40*/  SEL R7, R7, 0xfffffff0, P0 ;  /* 0xfffffff007077807 */ /* 0x000fe40000000000 */
[----:B------:R-:W-:Y:S01]  /*19b50*/  LEA R0, R0, UR4, 0x1 ;  /* 0x0000000400007c11 */ /* 0x000fe2000f8e08ff */
[----:B------:R-:W-:Y:S01]  /*19b60*/  @UP0 ULDC.64 UR4, c[0x0][0x298] ;  /* 0x0000a60000040ab9 */ /* 0x000fe20000000a00 */
[----:B------:R-:W-:Y:S01]  /*19b70*/  SEL R8, R8, 0xffffffe0, !P1 ;  /* 0xffffffe008087807 */ /* 0x000fe20004800000 */
[----:B------:R-:W-:Y:S01]  /*19b80*/  @UP0 UIMAD.WIDE.U32 UR8, UR12, UR4, URZ ;  /* 0x000000040c0802a5 */ /* 0x000fe2000f8e003f */
[----:B------:R-:W-:Y:S01]  /*19b90*/  IADD3 R4, R0, R7, RZ ;  /* 0x0000000700047210 */ /* 0x000fe20007ffe0ff */
[----:B------:R1:W-:Y:S01]  /*19ba0*/  STS [R0+0x400], R6 ;  /* 0x0004000600007388 */ /* 0x0003e20000000800 */
[----:B------:R-:W-:Y:S01]  /*19bb0*/  F2FP.BF16.F32.PACK_AB R11, R11, R136 ;  /* 0x000000880b0b723e */ /* 0x000fe200000010ff */
[----:B------:R-:W-:Y:S01]  /*19bc0*/  @UP0 UIMAD UR7, UR12, UR5, UR9 ;  /* 0x000000050c0702a4 */ /* 0x000fe2000f8e0209 */
        /* <DEDUP_REMOVED lines=54> */
.L_x_2336:
        /* <DEDUP_REMOVED lines=10> */
.L_x_2337:
[----:B------:R-:W-:Y:S01]  /*19fd0*/  S2UR UR6, SR_CTAID.Z ;  /* 0x00000000000679c3 */ /* 0x000fe20000002700 */
[----:B------:R-:W-:Y:S01]  /*19fe0*/  ULDC UR4, c[0x0][0x270] ;  /* 0x00009c0000047ab9 */ /* 0x000fe20000000800 */
[----:B------:R-:W-:-:S06]  /*19ff0*/  ULDC UR12, c[0x0][0x2c4] ;  /* 0x0000b100000c7ab9 */ /* 0x000fcc0000000800 */
[----:B------:R-:W1:Y:S02]  /*1a000*/  S2UR UR5, SR_CTAID.Y ;  /* 0x00000000000579c3 */ /* 0x000e640000002600 */
[----:B-1----:R-:W-:-:S04]  /*1a010*/  UIMAD UR4, UR5, UR4, UR6 ;  /* 0x00000004050472a4 */ /* 0x002fc8000f8e0206 */
[----:B------:R-:W-:Y:S02]  /*1a020*/  UIMAD UR12, UR4, UR12, URZ ;  /* 0x0000000c040c72a4 */ /* 0x000fe4000f8e023f */
.L_x_2338:
        /* <DEDUP_REMOVED lines=32> */
.L_x_2340:
[----:B------:R-:W-:Y:S05]  /*1a230*/  BSYNC B0 ;  /* 0x0000000000007941 */ /* 0x000fea0003800000 */
.L_x_2339:
[----:B------:R-:W2:Y:S01]  /*1a240*/  S2UR UR5, SR_CTAID.X ;  /* 0x00000000000579c3 */ /* 0x000ea20000002500 */
[----:B------:R-:W-:Y:S01]  /*1a250*/  LEA.HI R0, R8, R5, RZ, 0x3 ;  /* 0x0000000508007211 */ /* 0x000fe200078f18ff */
[----:B------:R3:W4:Y:S01]  /*1a260*/  LDS.128 R20, [R243+0x1800] ;  /* 0x00180000f3147984 */ /* 0x0007220000000c00 */
[----:B------:R-:W-:Y:S02]  /*1a270*/  BSSY B0, `(.L_x_2341) ;  /* 0x0000027000007945 */ /* 0x000fe40003800000 */
[----:B-1----:R-:W-:Y:S01]  /*1a280*/  LOP3.LUT R2, R0, 0xfffffff8, RZ, 0xc0, !PT ;  /* 0xfffffff800027812 */ /* 0x002fe200078ec0ff */
[----:B------:R3:W1:Y:S01]  /*1a290*/  LDS.128 R12, [R243] ;  /* 0x00000000f30c7984 */ /* 0x0006620000000c00 */
[----:B------:R-:W-:Y:S01]  /*1a2a0*/  SHF.R.S32.HI R10, RZ, 0x3, R0 ;  /* 0x00000003ff0a7819 */ /* 0x000fe20000011400 */
[----:B------:R-:W5:Y:S02]  /*1a2b0*/  LDC.64 R16, c[0x0][0x298] ;  /* 0x0000a600ff107b82 */ /* 0x000f640000000a00 */
[----:B------:R-:W-:Y:S01]  /*1a2c0*/  IMAD.IADD R2, R5, 0x1, -R2 ;  /* 0x0000000105027824 */ /* 0x000fe200078e0a02 */
[C---:B------:R-:W-:Y:S01]  /*1a2d0*/  IADD3 R7, R10.reuse, 0x20, RZ ;  /* 0x000000200a077810 */ /* 0x040fe20007ffe0ff */
[----:B------:R-:W-:Y:S01]  /*1a2e0*/  VIADD R6, R10, 0x10 ;  /* 0x000000100a067836 */ /* 0x000fe20000000000 */
[----:B------:R-:W-:Y:S01]  /*1a2f0*/  SHF.R.S32.HI R11, RZ, 0x1f, R10 ;  /* 0x0000001fff0b7819 */ /* 0x000fe2000001140a */
[----:B------:R-:W-:Y:S01]  /*1a300*/  IMAD.SHL.U32 R2, R2, 0x8, RZ ;  /* 0x0000000802027824 */ /* 0x000fe200078e00ff */
[----:B------:R-:W-:Y:S01]  /*1a310*/  ISETP.GE.AND P2, PT, R7, UR20, PT ;  /* 0x0000001407007c0c */ /* 0x000fe2000bf46270 */
[----:B------:R-:W3:Y:S01]  /*1a320*/  LDC.64 R4, c[0x0][0x2a0] ;  /* 0x0000a800ff047b82 */ /* 0x000ee20000000a00 */
[----:B------:R-:W-:Y:S01]  /*1a330*/  ISETP.GE.AND P3, PT, R6, UR20, PT ;  /* 0x0000001406007c0c */ /* 0x000fe2000bf66270 */
[----:B------:R-:W-:Y:S01]  /*1a340*/  VIADD R6, R10, 0x30 ;  /* 0x000000300a067836 */ /* 0x000fe20000000000 */
[----:B------:R-:W-:-:S04]  /*1a350*/  SHF.R.S32.HI R3, RZ, 0x1f, R2 ;  /* 0x0000001fff037819 */ /* 0x000fc80000011402 */
[----:B------:R-:W-:Y:S01]  /*1a360*/  ISETP.GE.AND P1, PT, R6, UR20, PT ;  /* 0x0000001406007c0c */ /* 0x000fe2000bf26270 */
[----:B--2---:R-:W-:-:S04]  /*1a370*/  USHF.L.U32 UR5, UR5, 0x6, URZ ;  /* 0x0000000605057899 */ /* 0x004fc8000800063f */
[----:B------:R-:W-:Y:S02]  /*1a380*/  USHF.R.S32.HI UR4, URZ, 0x1f, UR5 ;  /* 0x0000001f3f047899 */ /* 0x000fe40008011405 */
[----:B-----5:R-:W-:-:S04]  /*1a390*/  IMAD.WIDE.U32 R2, R16, UR5, R2 ;  /* 0x0000000510027c25 */ /* 0x020fc8000f8e0002 */
[----:B------:R-:W-:Y:S01]  /*1a3a0*/  IMAD R0, R16, UR4, RZ ;  /* 0x0000000410007c24 */ /* 0x000fe2000f8e02ff */
[----:B------:R-:W-:Y:S01]  /*1a3b0*/  IADD3 R2, P0, R2, UR8, RZ ;  /* 0x0000000802027c10 */ /* 0x000fe2000ff1e0ff */
[----:B------:R-:W-:Y:S02]  /*1a3c0*/  USHF.R.S32.HI UR4, URZ, 0x1f, UR6 ;  /* 0x0000001f3f047899 */ /* 0x000fe40008011406 */
[----:B------:R-:W-:-:S05]  /*1a3d0*/  IMAD R0, R17, UR5, R0 ;  /* 0x0000000511007c24 */ /* 0x000fca000f8e0200 */
[----:B------:R-:W-:Y:S01]  /*1a3e0*/  IADD3.X R3, R0, UR7, R3, P0, !PT ;  /* 0x0000000700037c10 */ /* 0x000fe200087fe403 */
[----:B---3--:R-:W-:Y:S01]  /*1a3f0*/  IMAD R0, R4, UR4, RZ ;  /* 0x0000000404007c24 */ /* 0x008fe2000f8e02ff */
[----:B------:R-:W-:-:S03]  /*1a400*/  ISETP.GE.AND P0, PT, R10, UR20, PT ;  /* 0x000000140a007c0c */ /* 0x000fc6000bf06270 */
[----:B------:R-:W-:Y:S02]  /*1a410*/  IMAD R0, R5, UR6, R0 ;  /* 0x0000000605007c24 */ /* 0x000fe4000f8e0200 */
[----:B------:R-:W-:-:S05]  /*1a420*/  IMAD.WIDE.U32 R8, R4, UR6, R2 ;  /* 0x0000000604087c25 */ /* 0x000fca000f8e0002 */
[----:B------:R-:W-:-:S03]  /*1a430*/  IADD3 R7, R0, R9, RZ ;  /* 0x0000000900077210 */ /* 0x000fc60007ffe0ff */
[----:B-1--4-:R-:W-:Y:S05]  /*1a440*/  @P0 BRA `(.L_x_2342) ;  /* 0x0000000000240947 */ /* 0x012fea0003800000 */
        /* <DEDUP_REMOVED lines=8> */
[----:B------:R1:W-:Y:S02]  /*1a4d0*/  STG.E.128 desc[UR16][R4.64], R12 ;  /* 0x0000000c04007986 */ /* 0x0003e4000c101d10 */
.L_x_2342:
[----:B------:R-:W-:Y:S05]  /*1a4e0*/  BSYNC B0 ;  /* 0x0000000000007941 */ /* 0x000fea0003800000 */
.L_x_2341:
[----:B-1----:R1:W2:Y:S01]  /*1a4f0*/  LDS.128 R12, [R243+0x800] ;  /* 0x00080000f30c7984 */ /* 0x0022a20000000c00 */
        /* <DEDUP_REMOVED lines=14> */
.L_x_2344:
[----:B------:R-:W-:Y:S05]  /*1a5e0*/  BSYNC B0 ;  /* 0x0000000000007941 */ /* 0x000fea0003800000 */
.L_x_2343:
        /* <DEDUP_REMOVED lines=15> */
.L_x_2346:
[----:B------:R-:W-:Y:S05]  /*1a6e0*/  BSYNC B0 ;  /* 0x0000000000007941 */ /* 0x000fea0003800000 */
.L_x_2345:
[----:B------:R-:W-:Y:S05]  /*1a6f0*/  @P1 EXIT ;  /* 0x000000000000194d */ /* 0x000fea0003800000 */
[----:B------:R-:W-:Y:S01]  /*1a700*/  IADD3 R6, P0, R10, 0x30, RZ ;  /* 0x000000300a067810 */ /* 0x000fe20007f1e0ff */
[----:B------:R-:W-:Y:S01]  /*1a710*/  IMAD.MOV.U32 R2, RZ, RZ, R8 ;  /* 0x000000ffff027224 */ /* 0x000fe200078e0008 */
[----:B------:R-:W-:Y:S01]  /*1a720*/  MOV R3, R7 ;  /* 0x0000000700037202 */ /* 0x000fe20000000f00 */
[----:B------:R-:W-:Y:S02]  /*1a730*/  ULDC.64 UR4, c[0x0][0x280] ;  /* 0x0000a00000047ab9 */ /* 0x000fe40000000a00 */
[----:B------:R-:W-:Y:S02]  /*1a740*/  IMAD.X R0, RZ, RZ, R11, P0 ;  /* 0x000000ffff007224 */ /* 0x000fe400000e060b */
[----:B----4-:R-:W-:-:S04]  /*1a750*/  IMAD.WIDE.U32 R4, R6, R16, R2 ;  /* 0x0000001006047225 */ /* 0x010fc800078e0002 */
[----:B------:R-:W-:Y:S01]  /*1a760*/  IMAD R0, R0, R16, RZ ;  /* 0x0000001000007224 */ /* 0x000fe200078e02ff */
[----:B------:R-:W-:-:S03]  /*1a770*/  LEA R2, P0, R4, UR4, 0x1 ;  /* 0x0000000404027c11 */ /* 0x000fc6000f8008ff */
[----:B------:R-:W-:-:S05]  /*1a780*/  IMAD R0, R6, R17, R0 ;  /* 0x0000001106007224 */ /* 0x000fca00078e0200 */
[----:B------:R-:W-:-:S04]  /*1a790*/  IADD3 R0, R0, R5, RZ ;  /* 0x0000000500007210 */ /* 0x000fc80007ffe0ff */
[----:B------:R-:W-:-:S05]  /*1a7a0*/  LEA.HI.X R3, R4, UR5, R0, 0x1, P0 ;  /* 0x0000000504037c11 */ /* 0x000fca00080f0c00 */
[----:B------:R-:W-:Y:S01]  /*1a7b0*/  STG.E.128 desc[UR16][R2.64], R20 ;  /* 0x0000001402007986 */ /* 0x000fe2000c101d10 */
[----:B------:R-:W-:Y:S05]  /*1a7c0*/  EXIT ;  /* 0x000000000000794d */ /* 0x000fea0003800000 */
.L_x_2347:
        /* <DEDUP_REMOVED lines=11> */
.L_x_8005:


//--------------------- .text._ZN5flash24flash_fwd_splitkv_kernelI23Flash_fwd_kernel_traitsILi64ELi64ELi256ELi4ELb0ELb0EN7cutlass10bfloat16_tE19Flash_kernel_traitsILi64ELi64ELi256ELi4ES3_EELb1ELb0ELb1ELb0ELb0ELb0ELb0ELb0EEEvNS_16Flash_fwd_paramsE --------------------------
	.section	.text._ZN5flash24flash_fwd_splitkv_kernelI23Flash_fwd_kernel_traitsILi64ELi64ELi256ELi4ELb0ELb0EN7cutlass10bfloat16_tE19Flash_kernel_traitsILi64ELi64ELi256ELi4ES3_EELb1ELb0ELb1ELb0ELb0ELb0ELb0ELb0EEEvNS_16Flash_fwd_paramsE,"ax",@progbits
	.align	128
        .global         _ZN5flash24flash_fwd_splitkv_kernelI23Flash_fwd_kernel_traitsILi64ELi64ELi256ELi4ELb0ELb0EN7cutlass10bfloat16_tE19Flash_kernel_traitsILi64ELi64ELi256ELi4ES3_EELb1ELb0ELb1ELb0ELb0ELb0ELb0ELb0EEEvNS_16Flash_fwd_paramsE
        .type           _ZN5flash24flash_fwd_splitkv_kernelI23Flash_fwd_kernel_traitsILi64ELi64ELi256ELi4ELb0ELb0EN7cutlass10bfloat16_tE19Flash_kernel_traitsILi64ELi64ELi256ELi4ES3_EELb1ELb0ELb1ELb0ELb0ELb0ELb0ELb0EEEvNS_16Flash_fwd_paramsE,@function
        .size           _ZN5flash24flash_fwd_splitkv_kernelI23Flash_fwd_kernel_traitsILi64ELi64ELi256ELi4ELb0ELb0EN7cutlass10bfloat16_tE19Flash_kernel_traitsILi64ELi64ELi256ELi4ES3_EELb1ELb0ELb1ELb0ELb0ELb0ELb0ELb0EEEvNS_16Flash_fwd_paramsE,(.L_x_8006 - _ZN5flash24flash_fwd_splitkv_kernelI23Flash_fwd_kernel_traitsILi64ELi64ELi256ELi4ELb0ELb0EN7cutlass10bfloat16_tE19Flash_kernel_traitsILi64ELi64ELi256ELi4ES3_EELb1ELb0ELb1ELb0ELb0ELb0ELb0ELb0EEEvNS_16Flash_fwd_paramsE)
        .other          _ZN5flash24flash_fwd_splitkv_kernelI23Flash_fwd_kernel_traitsILi64ELi64ELi256ELi4ELb0ELb0EN7cutlass10bfloat16_tE19Flash_kernel_traitsILi64ELi64ELi256ELi4ES3_EELb1ELb0ELb1ELb0ELb0ELb0ELb0ELb0EEEvNS_16Flash_fwd_paramsE,@"STO_CUDA_ENTRY STV_DEFAULT"
_ZN5flash24flash_fwd_splitkv_kernelI23Flash_fwd_kernel_traitsILi64ELi64ELi256ELi4ELb0ELb0EN7cutlass10bfloat16_tE19Flash_kernel_traitsILi64ELi64ELi256ELi4ES3_EELb1ELb0ELb1ELb0ELb0ELb0ELb0ELb0EEEvNS_16Flash_fwd_paramsE:
.text._ZN5flash24flash_fwd_splitkv_kernelI23Flash_fwd_kernel_traitsILi64ELi64ELi256ELi4ELb0ELb0EN7cutlass10bfloat16_tE19Flash_kernel_traitsILi64ELi64ELi256ELi4ES3_EELb1ELb0ELb1ELb0ELb0ELb0ELb0ELb0EEEvNS_16Flash_fwd_paramsE:
        /* <DEDUP_REMOVED lines=55> */
.L_x_2348:
[----:B------:R-:W-:Y:S01]  /*0370*/  ULDC UR6, c[0x0][0x2c8] ;  /* 0x0000b20000067ab9 */ /* 0x000fe20000000800 */
.L_x_2349:
        /* <DEDUP_REMOVED lines=58> */
[----:B------:R-:W-:Y:S01]  /*0720*/  IMAD.SHL.U32 R2, R167, 0x8, RZ ;  /* 0x00000008a7027824 */ /* 0x000fe200078e00ff */
[----:B------:R-:W-:Y:S01]  /*0730*/  @!UP0 UIMAD UR7, UR25, UR5, UR7 ;  /* 0x00000005190782a4 */ /* 0x000fe2000f8e0207 */
[----:B------:R-:W-:Y:S01]  /*0740*/  VIADD R0, R7, 0x10 ;  /* 0x0000001007007836 */ /* 0x000fe20000000000 */
        /* <DEDUP_REMOVED lines=43> */
.L_x_2352:
[----:B------:R-:W-:Y:S05]  /*0a00*/  BSYNC B0 ;  /* 0x0000000000007941 */ /* 0x000fea0003800000 */
.L_x_2351:
        /* <DEDUP_REMOVED lines=20> */
.L_x_2354:
[----:B------:R-:W-:Y:S05]  /*0b50*/  BSYNC B0 ;  /* 0x0000000000007941 */ /* 0x000fea0003800000 */
.L_x_2353:
        /* <DEDUP_REMOVED lines=14> */
.L_x_2356:
[----:B------:R-:W-:Y:S05]  /*0c40*/  BSYNC B0 ;  /* 0x0000000000007941 */ /* 0x000fea0003800000 */
.L_x_2355:
[----:B------:R-:W-:Y:S04]  /*0c50*/  BSSY B0, `(.L_x_2357) ;  /* 0x000000d000007945 */ /* 0x000fe80003800000 */
[----:B------:R-:W-:Y:S05]  /*0c60*/  @P6 BRA `(.L_x_2358) ;  /* 0x00000000002c6947 */ /* 0x000fea0003800000 */
[----:B------:R-:W-:Y:S01]  /*0c70*/  IADD3 R7, P4, R7, 0x30, RZ ;  /* 0x0000003007077810 */ /* 0x000fe20007f9e0ff */
[----:B------:R-:W-:Y:S01]  /*0c80*/  ULDC.64 UR6, c[0x0][0x280] ;  /* 0x0000a00000067ab9 */ /* 0x000fe20000000a00 */
[----:B------:R-:W-:Y:S02]  /*0c90*/  MOV R9, R13 ;  /* 0x0000000d00097202 */ /* 0x000fe40000000f00 */
[----:B------:R-:W-:Y:S01]  /*0ca0*/  IADD3.X R2, RZ, R5, RZ, P4, !PT ;  /* 0x00000005ff027210 */ /* 0x000fe200027fe4ff */
[----:B------:R-:W-:-:S04]  /*0cb0*/  IMAD.WIDE.U32 R8, R7, UR4, R8 ;  /* 0x0000000407087c25 */ /* 0x000fc8000f8e0008 */
[----:B------:R-:W-:Y:S01]  /*0cc0*/  IMAD R2, R2, UR4, RZ ;  /* 0x0000000402027c24 */ /* 0x000fe2000f8e02ff */
[----:B-1----:R-:W-:-:S03]  /*0cd0*/  LEA R10, P4, R8, UR6, 0x1 ;  /* 0x00000006080a7c11 */ /* 0x002fc6000f8808ff */
[----:B------:R-:W-:-:S05]  /*0ce0*/  IMAD R2, R7, UR5, R2 ;  /* 0x0000000507027c24 */ /* 0x000fca000f8e0202 */
[----:B------:R-:W-:-:S04]  /*0cf0*/  IADD3 R2, R9, R2, RZ ;  /* 0x0000000209027210 */ /* 0x000fc80007ffe0ff */
[----:B------:R-:W-:-:S05]  /*0d00*/  LEA.HI.X R11, R8, UR7, R2, 0x1, P4 ;  /* 0x00000007080b7c11 */ /* 0x000fca000a0f0c02 */
[----:B------:R4:W-:Y:S02]  /*0d10*/  STG.E.128 desc[UR20][R10.64], RZ ;  /* 0x000000ff0a007986 */ /* 0x0009e4000c101d14 */
.L_x_2358:
[----:B------:R-:W-:Y:S05]  /*0d20*/  BSYNC B0 ;  /* 0x0000000000007941 */ /* 0x000fea0003800000 */
.L_x_2357:
[----:B------:R-:W-:Y:S01]  /*0d30*/  LEA.HI.X.SX32 R0, R0, R5, 0x1, P2 ;  /* 0x0000000500007211 */ /* 0x000fe200010f0eff */
[----:B------:R-:W-:Y:S01]  /*0d40*/  ULDC.64 UR6, c[0x0][0x2b0] ;  /* 0x0000ac0000067ab9 */ /* 0x000fe20000000a00 */
[----:B------:R-:W-:Y:S01]  /*0d50*/  ISETP.GE.AND P2, PT, R6, UR16, PT ;  /* 0x0000001006007c0c */ /* 0x000fe2000bf46270 */
[----:B------:R-:W-:Y:S01]  /*0d60*/  @!P3 IMAD.MOV.U32 R5, RZ, RZ, 0x7f800000 ;  /* 0x7f800000ff05b424 */ /* 0x000fe200078e00ff */
[C---:B------:R-:W-:Y:S02]  /*0d70*/  LEA R2, P4, R4.reuse, UR6, 0x2 ;  /* 0x0000000604027c11 */ /* 0x040fe4000f8810ff */
[----:B------:R-:W-:Y:S02]  /*0d80*/  ISETP.NE.OR P2, PT, R167, RZ, P2 ;  /* 0x000000ffa700720c */ /* 0x000fe40001745670 */
[----:B------:R-:W-:Y:S01]  /*0d90*/  LEA.HI.X R3, R4, UR7, R0, 0x2, P4 ;  /* 0x0000000704037c11 */ /* 0x000fe2000a0f1400 */
[----:B------:R-:W-:Y:S02]  /*0da0*/  @!P1 IMAD.MOV.U32 R4, RZ, RZ, 0x7f800000 ;  /* 0x7f800000ff049424 */ /* 0x000fe400078e00ff */
[----:B------:R-:W-:-:S02]  /*0db0*/  @!P0 IMAD.MOV.U32 R0, RZ, RZ, 0x7f800000 ;  /* 0x7f800000ff008424 */ /* 0x000fc400078e00ff */
[----:B------:R1:W-:Y:S04]  /*0dc0*/  @!P3 STG.E desc[UR20][R2.64], R5 ;  /* 0x000000050200b986 */ /* 0x0003e8000c101914 */
[----:B------:R1:W-:Y:S04]  /*0dd0*/  @!P1 STG.E desc[UR20][R2.64+0x40], R4 ;  /* 0x0000400402009986 */ /* 0x0003e8000c101914 */
[----:B------:R1:W-:Y:S01]  /*0de0*/  @!P0 STG.E desc[UR20][R2.64+0x80], R0 ;  /* 0x0000800002008986 */ /* 0x0003e2000c101914 */
[----:B------:R-:W-:Y:S05]  /*0df0*/  @P2 EXIT ;  /* 0x000000000000294d */ /* 0x000fea0003800000 */
[----:B-1----:R-:W-:-:S05]  /*0e00*/  MOV R0, 0x7f800000 ;  /* 0x7f80000000007802 */ /* 0x002fca0000000f00 */
[----:B------:R-:W-:Y:S01]  /*0e10*/  STG.E desc[UR20][R2.64+0xc0], R0 ;  /* 0x0000c00002007986 */ /* 0x000fe2000c101914 */
[----:B------:R-:W-:Y:S05]  /*0e20*/  EXIT ;  /* 0x000000000000794d */ /* 0x000fea0003800000 */
.L_x_2350:
        /* <DEDUP_REMOVED lines=28> */
.L_x_2359:
        /* <DEDUP_REMOVED lines=34> */
[----:B------:R-:W-:Y:S02]  /*1210*/  IADD3 R6, -R6, RZ, RZ ;  /* 0x000000ff06067210 */ /* 0x000fe40007ffe1ff */
[----:B------:R-:W1:Y:S03]  /*1220*/  I2F.RP R8, R5 ;  /* 0x0000000500087306 */ /* 0x000e660000209400 */
[----:B------:R-:W-:-:S05]  /*1230*/  IMAD R190, R190, R6, UR7 ;  /* 0x00000007bebe7e24 */ /* 0x000fca000f8e0206 */
[----:B------:R-:W-:Y:S01]  /*1240*/  SHF.R.S32.HI R22, RZ, 0x1f, R190 ;  /* 0x0000001fff167819 */ /* 0x000fe200000114be */
[----:B-1----:R-:W1:Y:S01]  /*1250*/  MUFU.RCP R8, R8 ;  /* 0x0000000800087308 */ /* 0x002e620000001000 */
[----:B--2---:R-:W2:Y:S01]  /*1260*/  S2R R2, SR_CTAID.Z ;  /* 0x0000000000027919 */ /* 0x004ea20000002700 */
[----:B-1----:R-:W-:-:S06]  /*1270*/  IADD3 R8, R8, 0xffffffe, RZ ;  /* 0x0ffffffe08087810 */ /* 0x002fcc0007ffe0ff */
[----:B------:R-:W1:Y:S02]  /*1280*/  F2I.FTZ.U32.TRUNC.NTZ R9, R8 ;  /* 0x0000000800097305 */ /* 0x000e64000021f000 */
[----:B-1----:R-:W-:Y:S01]  /*1290*/  IMAD.MOV R4, RZ, RZ, -R9 ;  /* 0x000000ffff047224 */ /* 0x002fe200078e0a09 */
[----:B------:R-:W-:Y:S02]  /*12a0*/  MOV R8, RZ ;  /* 0x000000ff00087202 */ /* 0x000fe40000000f00 */
[----:B--2---:R-:W-:Y:S01]  /*12b0*/  IABS R2, R2 ;  /* 0x0000000200027213 */ /* 0x004fe20000000000 */
        /* <DEDUP_REMOVED lines=22> */
[----:B------:R-:W-:Y:S01]  /*1420*/  IMAD.U32 R5, RZ, RZ, UR13 ;  /* 0x0000000dff057e24 */ /* 0x000fe2000f8e00ff */
[----:B------:R-:W-:Y:S01]  /*1430*/  MOV R4, UR12 ;  /* 0x0000000c00047c02 */ /* 0x000fe20008000f00 */
[----:B------:R-:W-:Y:S01]  /*1440*/  IMAD R0, R190, UR9, R3 ;  /* 0x00000009be007c24 */ /* 0x000fe2000f8e0203 */
[----:B------:R-:W-:Y:S01]  /*1450*/  UIADD3 UR4, UR13, UR4, URZ ;  /* 0x000000040d047290 */ /* 0x000fe2000fffe03f */
[--C-:B------:R-:W-:Y:S01]  /*1460*/  SHF.R.S32.HI R11, RZ, 0x1f, R2.reuse ;  /* 0x0000001fff0b7819 */ /* 0x100fe20000011402 */
[----:B------:R-:W-:Y:S01]  /*1470*/  ULDC.64 UR6, c[0x0][0x260] ;  /* 0x0000980000067ab9 */ /* 0x000fe20000000a00 */
[----:B------:R-:W-:-:S03]  /*1480*/  IMAD.MOV.U32 R24, RZ, RZ, R2 ;  /* 0x000000ffff187224 */ /* 0x000fc600078e0002 */
[----:B------:R-:W-:Y:S01]  /*1490*/  MOV R5, UR4 ;  /* 0x0000000400057c02 */ /* 0x000fe20008000f00 */
[----:B------:R-:W-:Y:S02]  /*14a0*/  ULDC.64 UR4, c[0x0][0x238] ;  /* 0x00008e0000047ab9 */ /* 0x000fe40000000a00 */
[----:B------:R-:W-:Y:S01]  /*14b0*/  UIMAD UR10, UR10, UR4, URZ ;  /* 0x000000040a0a72a4 */ /* 0x000fe2000f8e023f */
[----:B------:R-:W-:Y:S01]  /*14c0*/  IMAD.WIDE.U32 R4, R190, UR8, R4 ;  /* 0x00000008be047c25 */ /* 0x000fe2000f8e0004 */
[----:B------:R-:W-:Y:S02]  /*14d0*/  UIMAD.WIDE.U32 UR14, UR11, UR4, URZ ;  /* 0x000000040b0e72a5 */ /* 0x000fe4000f8e003f */
[----:B------:R-:W-:Y:S01]  /*14e0*/  UIMAD UR10, UR11, UR5, UR10 ;  /* 0x000000050b0a72a4 */ /* 0x000fe2000f8e020a */
[----:B------:R-:W-:Y:S02]  /*14f0*/  IMAD.IADD R5, R5, 0x1, R0 ;  /* 0x0000000105057824 */ /* 0x000fe400078e0200 */
[----:B------:R-:W-:Y:S01]  /*1500*/  IMAD R0, R11, UR6, RZ ;  /* 0x000000060b007c24 */ /* 0x000fe2000f8e02ff */
[----:B------:R-:W-:Y:S01]  /*1510*/  UIADD3 UR10, UR15, UR10, URZ ;  /* 0x0000000a0f0a7290 */ /* 0x000fe2000fffe03f */
[----:B------:R-:W-:-:S04]  /*1520*/  IMAD.WIDE.U32 R4, R2, UR6, R4 ;  /* 0x0000000602047c25 */ /* 0x000fc8000f8e0004 */
[----:B------:R-:W-:-:S05]  /*1530*/  IMAD R0, R2, UR7, R0 ;  /* 0x0000000702007c24 */ /* 0x000fca000f8e0200 */
[----:B------:R-:W-:Y:S01]  /*1540*/  IADD3 R5, R5, R0, RZ ;  /* 0x0000000005057210 */ /* 0x000fe20007ffe0ff */
[----:B------:R-:W-:Y:S06]  /*1550*/  BRA `(.L_x_2361) ;  /* 0x0000000400447947 */ /* 0x000fec0003800000 */
.L_x_2360:
        /* <DEDUP_REMOVED lines=40> */
[----:B------:R-:W-:Y:S02]  /*17e0*/  ULDC.64 UR4, c[0x0][0x230] ;  /* 0x00008c0000047ab9 */ /* 0x000fe40000000a00 */
[----:B------:R-:W-:-:S02]  /*17f0*/  UIMAD UR14, UR14, UR4, URZ ;  /* 0x000000040e0e72a4 */ /* 0x000fc4000f8e023f */
[----:B------:R-:W-:Y:S02]  /*1800*/  UIADD3 UR29, UR29, UR13, URZ ;  /* 0x0000000d1d1d7290 */ /* 0x000fe4000fffe03f */
[----:B------:R-:W-:Y:S02]  /*1810*/  UIMAD UR5, UR6, UR5, UR14 ;  /* 0x00000005060572a4 */ /* 0x000fe4000f8e020e */
[----:B------:R-:W-:-:S04]  /*1820*/  UIMAD.WIDE.U32 UR14, UR6, UR4, UR28 ;  /* 0x00000004060e72a5 */ /* 0x000fc8000f8e001c */
[----:B------:R-:W-:-:S12]  /*1830*/  UIADD3 UR5, UR15, UR5, URZ ;  /* 0x000000050f057290 */ /* 0x000fd8000fffe03f */
.L_x_2362:
        /* <DEDUP_REMOVED lines=13> */
[----:B-1----:R-:W-:-:S03]  /*1910*/  IMAD R0, R11, R2, RZ ;  /* 0x000000020b007224 */ /* 0x002fc600078e02ff */
[----:B------:R-:W-:Y:S01]  /*1920*/  MOV R5, UR4 ;  /* 0x0000000400057c02 */ /* 0x000fe20008000f00 */
[----:B------:R-:W-:Y:S01]  /*1930*/  @UP0 ULDC.64 UR4, c[0x0][0x250] ;  /* 0x0000940000040ab9 */ /* 0x000fe20000000a00 */
[C---:B------:R-:W-:Y:S01]  /*1940*/  IMAD R0, R24.reuse, R3, R0 ;  /* 0x0000000318007224 */ /* 0x040fe200078e0200 */
[----:B------:R-:W-:Y:S01]  /*1950*/  @UP0 UIMAD.WIDE.U32 UR14, UR10, UR4, URZ ;  /* 0x000000040a0e02a5 */ /* 0x000fe2000f8e003f */
[----:B------:R-:W-:-:S03]  /*1960*/  IMAD.WIDE.U32 R4, R24, R2, R4 ;  /* 0x0000000218047225 */ /* 0x000fc600078e0004 */
[----:B------:R-:W-:Y:S01]  /*1970*/  @UP0 UIMAD UR10, UR10, UR5, UR15 ;  /* 0x000000050a0a02a4 */ /* 0x000fe2000f8e020f */
[----:B------:R-:W-:Y:S01]  /*1980*/  IMAD.IADD R5, R5, 0x1, R0 ;  /* 0x0000000105057824 */ /* 0x000fe200078e0200 */
[----:B------:R-:W-:Y:S10]  /*1990*/  @P0 BRA `(.L_x_2361) ;  /* 0x0000000000340947 */ /* 0x000ff40003800000 */
        /* <DEDUP_REMOVED lines=13> */
.L_x_2361:
[----:B------:R-:W-:Y:S01]  /*1a70*/  UISETP.NE.AND UP0, UPT, UR17, -0x1, UPT ;  /* 0xffffffff1100788c */ /* 0x000fe2000bf05270 */
[----:B------:R-:W-:Y:S01]  /*1a80*/  SHF.R.S32.HI R192, RZ, 0x1f, R167 ;  /* 0x0000001fffc07819 */ /* 0x000fe200000114a7 */
[----:B------:R-:W1:Y:S01]  /*1a90*/  S2R R16, SR_CTAID.X ;  /* 0x0000000000107919 */ /* 0x000e620000002500 */
[----:B------:R-:W-:Y:S01]  /*1aa0*/  UIADD3 UR15, UR19, -0x1, URZ ;  /* 0xffffffff130f7890 */ /* 0x000fe2000fffe03f */
[----:B------:R-:W-:Y:S01]  /*1ab0*/  BSSY B0, `(.L_x_2363) ;  /* 0x0000053000007945 */ /* 0x000fe20003800000 */
[CC--:B------:R-:W-:Y:S01]  /*1ac0*/  LEA.HI R2, R192.reuse, R167.reuse, RZ, 0x3 ;  /* 0x000000a7c0027211 */ /* 0x0c0fe200078f18ff */
[----:B------:R-:W-:Y:S01]  /*1ad0*/  UIADD3 UR12, -UR27, UR16, URZ ;  /* 0x000000101b0c7290 */ /* 0x000fe2000fffe13f */
[----:B------:R-:W-:Y:S01]  /*1ae0*/  LEA.HI R8, R192, R167, RZ, 0x4 ;  /* 0x000000a7c0087211 */ /* 0x000fe200078f20ff */
[----:B------:R-:W-:Y:S01]  /*1af0*/  USHF.L.U32 UR18, UR15, 0x8, URZ ;  /* 0x000000080f127899 */ /* 0x000fe2000800063f */
[----:B------:R-:W-:Y:S02]  /*1b00*/  SHF.R.S32.HI R20, RZ, 0x3, R2 ;  /* 0x00000003ff147819 */ /* 0x000fe40000011402 */
[----:B------:R-:W-:Y:S01]  /*1b10*/  LOP3.LUT R2, R2, 0xfffffff8, RZ, 0xc0, !PT ;  /* 0xfffffff802027812 */ /* 0x000fe200078ec0ff */
[----:B------:R-:W-:Y:S01]  /*1b20*/  @UP0 ULDC.64 UR4, c[0x0][0x240] ;  /* 0x0000900000040ab9 */ /* 0x000fe20000000a00 */
[----:B------:R-:W-:Y:S01]  /*1b30*/  @!UP0 USHF.R.S32.HI UR6, URZ, 0x1f, UR25 ;  /* 0x0000001f3f068899 */ /* 0x000fe20008011419 */
[C---:B------:R-:W-:Y:S01]  /*1b40*/  IMAD.SHL.U32 R241, R20.reuse, 0x40, RZ ;  /* 0x0000004014f17824 */ /* 0x040fe200078e00ff */
[----:B------:R-:W-:Y:S01]  /*1b50*/  @UP0 UIMAD.WIDE.U32 UR28, UR17, UR4, URZ ;  /* 0x00000004111c02a5 */ /* 0x000fe2000f8e003f */
[----:B------:R-:W-:Y:S01]  /*1b60*/  IMAD.IADD R2, R167, 0x1, -R2 ;  /* 0x00000001a7027824 */ /* 0x000fe200078e0a02 */
[----:B------:R-:W-:Y:S01]  /*1b70*/  UIADD3 UR23, -UR18, UR22, URZ ;  /* 0x0000001612177290 */ /* 0x000fe2000fffe13f */
[----:B------:R-:W-:Y:S01]  /*1b80*/  VIADD R0, R20, 0x10 ;  /* 0x0000001014007836 */ /* 0x000fe20000000000 */
[----:B------:R-:W-:Y:S01]  /*1b90*/  @UP0 UIMAD UR11, UR17, UR5, UR29 ;  /* 0x00000005110b02a4 */ /* 0x000fe2000f8e021d */
[----:B------:R-:W-:Y:S01]  /*1ba0*/  IMAD.SHL.U32 R242, R2, 0x8, RZ ;  /* 0x0000000802f27824 */ /* 0x000fe200078e00ff */
[----:B------:R-:W-:Y:S01]  /*1bb0*/  LOP3.LUT R241, R241, 0x1c0, RZ, 0xc0, !PT ;  /* 0x000001c0f1f17812 */ /* 0x000fe200078ec0ff */
[----:B------:R-:W-:Y:S01]  /*1bc0*/  @!UP0 ULDC.64 UR4, c[0x0][0x228] ;  /* 0x00008a0000048ab9 */ /* 0x000fe20000000a00 */
[----:B------:R-:W-:Y:S01]  /*1bd0*/  ISETP.GE.AND P0, PT, R0, UR12, PT ;  /* 0x0000000c00007c0c */ /* 0x000fe2000bf06270 */
[----:B------:R-:W-:Y:S01]  /*1be0*/  @!UP0 UIMAD UR6, UR6, UR4, URZ ;  /* 0x00000004060682a4 */ /* 0x000fe2000f8e023f */
[--C-:B------:R-:W-:Y:S01]  /*1bf0*/  LOP3.LUT R3, R241, 0x38, R242.reuse, 0xf8, !PT ;  /* 0x00000038f1037812 */ /* 0x100fe200078ef8f2 */
[----:B------:R-:W-:Y:S01]  /*1c00*/  @!UP0 UIMAD.WIDE.U32 UR30, UR25, UR4, URZ ;  /* 0x00000004191e82a5 */ /* 0x000fe2000f8e003f */
[----:B------:R-:W2:Y:S01]  /*1c10*/  S2UR UR4, SR_CgaCtaId ;  /* 0x00000000000479c3 */ /* 0x000ea20000008800 */
[----:B------:R-:W-:Y:S01]  /*1c20*/  @!UP0 UIMAD UR29, UR25, UR5, UR6 ;  /* 0x00000005191d82a4 */ /* 0x000fe2000f8e0206 */
[----:B------:R-:W-:Y:S01]  /*1c30*/  SHF.R.U32.HI R241, RZ, 0x3, R241 ;  /* 0x00000003fff17819 */ /* 0x000fe200000116f1 */
[----:B------:R-:W-:Y:S01]  /*1c40*/  USHF.R.S32.HI UR5, URZ, 0x1f, UR26 ;  /* 0x0000001f3f057899 */ /* 0x000fe2000801141a */
[C---:B------:R-:W-:Y:S01]  /*1c50*/  IADD3 R4, P2, R242.reuse, R4, RZ ;  /* 0x00000004f2047210 */ /* 0x040fe20007f5e0ff */
[----:B------:R-:W-:Y:S01]  /*1c60*/  @!UP0 UIADD3 UR11, UR31, UR29, URZ ;  /* 0x0000001d1f0b8290 */ /* 0x000fe2000fffe03f */
[----:B------:R-:W-:Y:S01]  /*1c70*/  LOP3.LUT R241, R3, R241, RZ, 0x3c, !PT ;  /* 0x000000f103f17212 */ /* 0x000fe200078e3cff */
[----:B------:R-:W-:Y:S01]  /*1c80*/  @!UP0 UMOV UR28, UR30 ;  /* 0x0000001e001c8c82 */ /* 0x000fe20008000000 */
[----:B------:R-:W-:Y:S01]  /*1c90*/  SHF.R.S32.HI R3, RZ, 0x1f, R242 ;  /* 0x0000001fff037819 */ /* 0x000fe200000114f2 */
[----:B------:R-:W-:Y:S01]  /*1ca0*/  ULDC.64 UR6, c[0x0][0x258] ;  /* 0x0000960000067ab9 */ /* 0x000fe20000000a00 */
[----:B------:R-:W-:Y:S01]  /*1cb0*/  IADD3 R6, P1, R242, UR28, RZ ;  /* 0x0000001cf2067c10 */ /* 0x000fe2000ff3e0ff */
[----:B------:R-:W-:Y:S01]  /*1cc0*/  IMAD.U32 R12, RZ, RZ, UR6 ;  /* 0x00000006ff0c7e24 */ /* 0x000fe2000f8e00ff */
[C---:B------:R-:W-:Y:S01]  /*1cd0*/  ISETP.GE.AND P6, PT, R0.reuse, UR23, PT ;  /* 0x0000001700007c0c */ /* 0x040fe2000bfc6270 */
[----:B------:R-:W-:Y:S01]  /*1ce0*/  UIMAD UR13, UR5, UR6, URZ ;  /* 0x00000006050d72a4 */ /* 0x000fe2000f8e023f */
[C---:B------:R-:W-:Y:S01]  /*1cf0*/  IADD3.X R7, R3.reuse, UR11, RZ, P1, !PT ;  /* 0x0000000b03077c10 */ /* 0x040fe20008ffe4ff */
[----:B------:R-:W-:Y:S01]  /*1d00*/  IMAD.X R5, R3, 0x1, R5, P2 ;  /* 0x0000000103057824 */ /* 0x000fe200010e0605 */
[----:B------:R-:W-:Y:S01]  /*1d10*/  ISETP.GE.AND P3, PT, R0, UR23, PT ;  /* 0x0000001700007c0c */ /* 0x000fe2000bf66270 */
[----:B------:R-:W-:Y:S01]  /*1d20*/  UIMAD UR13, UR26, UR7, UR13 ;  /* 0x000000071a0d72a4 */ /* 0x000fe2000f8e020d */
[----:B------:R-:W-:Y:S01]  /*1d30*/  LEA.HI R0, R192, R167, RZ, 0x6 ;  /* 0x000000a7c0007211 */ /* 0x000fe200078f30ff */
[----:B------:R-:W-:Y:S01]  /*1d40*/  IMAD.WIDE.U32 R12, R12, UR26, R6 ;  /* 0x0000001a0c0c7c25 */ /* 0x000fe2000f8e0006 */
[----:B------:R-:W-:Y:S01]  /*1d50*/  ISETP.GE.AND P2, PT, R20, UR12, PT ;  /* 0x0000000c14007c0c */ /* 0x000fe2000bf46270 */
[----:B------:R-:W-:Y:S01]  /*1d60*/  ULDC.64 UR6, c[0x0][0x268] ;  /* 0x00009a0000067ab9 */ /* 0x000fe20000000a00 */
[----:B------:R-:W-:Y:S01]  /*1d70*/  LOP3.LUT R6, R8, 0xfffffff0, RZ, 0xc0, !PT ;  /* 0xfffffff008067812 */ /* 0x000fe200078ec0ff */
[----:B------:R-:W-:Y:S01]  /*1d80*/  IMAD.SHL.U32 R0, R0, 0x8, RZ ;  /* 0x0000000800007824 */ /* 0x000fe200078e00ff */
[----:B------:R-:W-:Y:S01]  /*1d90*/  IADD3 R14, P1, R242, UR14, RZ ;  /* 0x0000000ef20e7c10 */ /* 0x000fe2000ff3e0ff */
[----:B------:R-:W-:Y:S01]  /*1da0*/  IMAD R11, R11, UR6, RZ ;  /* 0x000000060b0b7c24 */ /* 0x000fe2000f8e02ff */
[----:B------:R-:W-:Y:S01]  /*1db0*/  UMOV UR11, 0x400 ;  /* 0x00000400000b7882 */ /* 0x000fe20000000000 */
[----:B------:R-:W-:Y:S01]  /*1dc0*/  IMAD.IADD R6, R167, 0x1, -R6 ;  /* 0x00000001a7067824 */ /* 0x000fe200078e0a06 */
[----:B------:R-:W-:Y:S01]  /*1dd0*/  IADD3.X R15, R3, UR10, RZ, P1, !PT ;  /* 0x0000000a030f7c10 */ /* 0x000fe20008ffe4ff */
[----:B--2---:R-:W-:Y:S01]  /*1de0*/  ULEA UR4, UR4, UR11, 0x18 ;  /* 0x0000000b04047291 */ /* 0x004fe2000f8ec03f */
[----:B------:R-:W-:Y:S01]  /*1df0*/  LOP3.LUT R241, R241, 0xfffffe00, R0, 0xf8, !PT ;  /* 0xfffffe00f1f17812 */ /* 0x000fe200078ef800 */
[----:B------:R-:W-:Y:S01]  /*1e00*/  IMAD R11, R24, UR7, R11 ;  /* 0x00000007180b7c24 */ /* 0x000fe2000f8e020b */
[----:B------:R-:W-:Y:S01]  /*1e10*/  SHF.R.S32.HI R21, RZ, 0x1f, R20 ;  /* 0x0000001fff157819 */ /* 0x000fe20000011414 */
[----:B------:R-:W-:Y:S01]  /*1e20*/  VIADD R0, R20, 0x20 ;  /* 0x0000002014007836 */ /* 0x000fe20000000000 */
[----:B------:R-:W-:Y:S01]  /*1e30*/  SHF.R.S32.HI R7, RZ, 0x1f, R6 ;  /* 0x0000001fff077819 */ /* 0x000fe20000011406 */
[----:B------:R-:W-:Y:S01]  /*1e40*/  IMAD.WIDE.U32 R24, R24, UR6, R14 ;  /* 0x0000000618187c25 */ /* 0x000fe2000f8e000e */
[----:B------:R-:W-:-:S02]  /*1e50*/  IADD3 R190, P1, R20, R190, RZ ;  /* 0x000000be14be7210 */ /* 0x000fc40007f3e0ff */
[----:B------:R-:W-:Y:S01]  /*1e60*/  ISETP.GE.AND P5, PT, R0, UR12, PT ;  /* 0x0000000c00007c0c */ /* 0x000fe2000bfa6270 */
[----:B------:R-:W-:Y:S01]  /*1e70*/  VIADD R15, R13, UR13 ;  /* 0x0000000d0d0f7c36 */ /* 0x000fe20008000000 */
[----:B------:R-:W-:Y:S01]  /*1e80*/  LEA.HI R7, R7, R6, RZ, 0x3 ;  /* 0x0000000607077211 */ /* 0x000fe200078f18ff */
[----:B-1----:R-:W-:Y:S01]  /*1e90*/  IMAD.WIDE R16, R16, 0x40, R20 ;  /* 0x0000004010107825 */ /* 0x002fe200078e0214 */
[----:B------:R-:W-:-:S03]  /*1ea0*/  LEA R241, R241, UR4, 0x1 ;  /* 0x00000004f1f17c11 */ /* 0x000fc6000f8e08ff */
[----:B------:R-:W-:Y:S01]  /*1eb0*/  VIADD R10, R20, 0x30 ;  /* 0x00000030140a7836 */ /* 0x000fe20000000000 */
        /* <DEDUP_REMOVED lines=18> */
.L_x_2364:
[----:B------:R-:W-:Y:S05]  /*1fe0*/  BSYNC B0 ;  /* 0x0000000000007941 */ /* 0x000fea0003800000 */
.L_x_2363:
[----:B------:R-:W-:Y:S01]  /*1ff0*/  LOP3.LUT R3, R7, 0xfffffff8, RZ, 0xc0, !PT ;  /* 0xfffffff807037812 */ /* 0x000fe200078ec0ff */
[----:B------:R-:W-:Y:S01]  /*2000*/  BSSY B0, `(.L_x_2365) ;  /* 0x0000018000007945 */ /* 0x000fe20003800000 */
[----:B------:R-:W-:-:S03]  /*2010*/  ISETP.GE.AND P2, PT, R10, UR12, PT ;  /* 0x0000000c0a007c0c */ /* 0x000fc6000bf46270 */
[----:B------:R-:W-:Y:S01]  /*2020*/  IMAD.IADD R6, R6, 0x1, -R3 ;  /* 0x0000000106067824 */ /* 0x000fe200078e0a03 */
        /* <DEDUP_REMOVED lines=21> */
.L_x_2366:
[----:B------:R-:W-:Y:S05]  /*2180*/  BSYNC B0 ;  /* 0x0000000000007941 */ /* 0x000fea0003800000 */
.L_x_2365:
        /* <DEDUP_REMOVED lines=15> */
[----:B--2-4-:R-:W-:Y:S02]  /*2280*/  LEA R26, P0, R18, UR6, 0x1 ;  /* 0x00000006121a7c11 */ /* 0x014fe4000f8008ff */
[----:B------:R-:W-:-:S04]  /*2290*/  IADD3 R3, R19, R3, RZ ;  /* 0x0000000313037210 */ /* 0x000fc80007ffe0ff */
[----:B------:R-:W-:-:S05]  /*22a0*/  LEA.HI.X R27, R18, UR7, R3, 0x1, P0 ;  /* 0x00000007121b7c11 */ /* 0x000fca00080f0c03 */
[----:B------:R-:W-:Y:S01]  /*22b0*/  @!PT LDS RZ, [RZ] ;  /* 0x00000000fffff984 */ /* 0x000fe20000000800 */
[----:B------:R-:W-:Y:S01]  /*22c0*/  @!PT LDS RZ, [RZ] ;  /* 0x00000000fffff984 */ /* 0x000fe20000000800 */
[----:B------:R-:W-:Y:S01]  /*22d0*/  @!PT LDS RZ, [RZ] ;  /* 0x00000000fffff984 */ /* 0x000fe20000000800 */
[----:B------:R2:W-:Y:S02]  /*22e0*/  LDGSTS.E.BYPASS.LTC128B.128 [R241+0x1000], desc[UR20][R26.64] ;  /* 0x010000001af17fae */ /* 0x0005e4000b901d54 */
.L_x_2368:
[----:B------:R-:W-:Y:S05]  /*22f0*/  BSYNC B0 ;  /* 0x0000000000007941 */ /* 0x000fea0003800000 */
.L_x_2367:
        /* <DEDUP_REMOVED lines=21> */
.L_x_2370:
[----:B------:R-:W-:Y:S05]  /*2450*/  BSYNC B0 ;  /* 0x0000000000007941 */ /* 0x000fea0003800000 */
.L_x_2369:
[C---:B------:R-:W-:Y:S01]  /*2460*/  IMAD.X R22, R21.reuse, 0x1, R22, P1 ;  /* 0x0000000115167824 */ /* 0x040fe200008e0616 */
[----:B------:R-:W-:Y:S01]  /*2470*/  R2P PR, R6, 0x6 ;  /* 0x0000000606007804 */ /* 0x000fe20000000000 */
[----:B------:R-:W-:Y:S01]  /*2480*/  IMAD.MOV.U32 R239, RZ, RZ, 0x20 ;  /* 0x00000020ffef7424 */ /* 0x000fe200078e00ff */
[C---:B------:R-:W-:Y:S01]  /*2490*/  ISETP.GE.AND P5, PT, R0.reuse, UR23, PT ;  /* 0x0000001700007c0c */ /* 0x040fe2000bfa6270 */
[----:B------:R-:W-:Y:S01]  /*24a0*/  IMAD R164, R21, UR8, RZ ;  /* 0x0000000815a47c24 */ /* 0x000fe2000f8e02ff */
[----:B------:R-:W-:Y:S01]  /*24b0*/  ISETP.GE.AND P0, PT, R0, UR23, PT ;  /* 0x0000001700007c0c */ /* 0x000fe2000bf06270 */
[----:B------:R-:W-:Y:S01]  /*24c0*/  IMAD.MOV.U32 R0, RZ, RZ, 0x10 ;  /* 0x00000010ff007424 */ /* 0x000fe200078e00ff */
[----:B------:R-:W-:Y:S01]  /*24d0*/  SEL R239, R239, 0xffffffe0, !P2 ;  /* 0xffffffe0efef7807 */ /* 0x000fe20005000000 */
[C---:B------:R-:W-:Y:S01]  /*24e0*/  IMAD.WIDE.U32 R12, R20.reuse, UR8, R4 ;  /* 0x00000008140c7c25 */ /* 0x040fe2000f8e0004 */
[----:B------:R-:W-:Y:S01]  /*24f0*/  ISETP.GE.AND P2, PT, R20, UR23, PT ;  /* 0x0000001714007c0c */ /* 0x000fe2000bf46270 */
[----:B------:R-:W-:Y:S01]  /*2500*/  BSSY B0, `(.L_x_2371) ;  /* 0x0000013000007945 */ /* 0x000fe20003800000 */
[----:B------:R-:W-:Y:S01]  /*2510*/  SEL R240, R0, 0xfffffff0, !P1 ;  /* 0xfffffff000f07807 */ /* 0x000fe20004800000 */
[----:B------:R-:W-:Y:S01]  /*2520*/  IMAD R164, R20, UR9, R164 ;  /* 0x0000000914a47c24 */ /* 0x000fe2000f8e02a4 */
[----:B------:R-:W-:-:S02]  /*2530*/  ISETP.GE.AND P1, PT, R10, UR23, PT ;  /* 0x000000170a007c0c */ /* 0x000fc4000bf26270 */
[----:B------:R-:W-:Y:S01]  /*2540*/  IADD3 R5, R20, 0x40, RZ ;  /* 0x0000004014057810 */ /* 0x000fe20007ffe0ff */
[----:B------:R-:W-:Y:S01]  /*2550*/  IMAD.IADD R164, R13, 0x1, R164 ;  /* 0x000000010da47824 */ /* 0x000fe200078e02a4 */
[----:B------:R-:W-:-:S05]  /*2560*/  MOV R165, R12 ;  /* 0x0000000c00a57202 */ /* 0x000fca0000000f00 */
        /* <DEDUP_REMOVED lines=12> */
.L_x_2372:
[----:B------:R-:W-:Y:S05]  /*2630*/  BSYNC B0 ;  /* 0x0000000000007941 */ /* 0x000fea0003800000 */
.L_x_2371:
        /* <DEDUP_REMOVED lines=19> */
.L_x_2374:
[----:B------:R-:W-:Y:S05]  /*2770*/  BSYNC B0 ;  /* 0x0000000000007941 */ /* 0x000fea0003800000 */
.L_x_2373:
        /* <DEDUP_REMOVED lines=20> */
.L_x_2376:
[----:B------:R-:W-:Y:S05]  /*28c0*/  BSYNC B0 ;  /* 0x0000000000007941 */ /* 0x000fea0003800000 */
.L_x_2375:
        /* <DEDUP_REMOVED lines=21> */
.L_x_2378:
[----:B------:R-:W-:Y:S05]  /*2a20*/  BSYNC B0 ;  /* 0x0000000000007941 */ /* 0x000fea0003800000 */
.L_x_2377:
        /* <DEDUP_REMOVED lines=20> */
.L_x_2380:
[----:B------:R-:W-:Y:S05]  /*2b70*/  BSYNC B0 ;  /* 0x0000000000007941 */ /* 0x000fea0003800000 */
.L_x_2379:
        /* <DEDUP_REMOVED lines=21> */
.L_x_2382:
[----:B------:R-:W-:Y:S05]  /*2cd0*/  BSYNC B0 ;  /* 0x0000000000007941 */ /* 0x000fea0003800000 */
.L_x_2381:
        /* <DEDUP_REMOVED lines=21> */
.L_x_2384:
[----:B------:R-:W-:Y:S05]  /*2e30*/  BSYNC B0 ;  /* 0x0000000000007941 */ /* 0x000fea0003800000 */
.L_x_2383:
        /* <DEDUP_REMOVED lines=13> */
[----:B--2-4-:R-:W-:-:S05]  /*2f10*/  IMAD.WIDE.U32 R26, R4, 0x70, R12 ;  /* 0x00000070041a7825 */ /* 0x014fca00078e000c */
[----:B------:R-:W-:Y:S02]  /*2f20*/  IADD3 R4, R27, UR10, RZ ;  /* 0x0000000a1b047c10 */ /* 0x000fe4000fffe0ff */
[----:B------:R-:W-:-:S04]  /*2f30*/  LEA R12, P1, R26, UR6, 0x1 ;  /* 0x000000061a0c7c11 */ /* 0x000fc8000f8208ff */
[----:B------:R-:W-:-:S05]  /*2f40*/  LEA.HI.X R13, R26, UR7, R4, 0x1, P1 ;  /* 0x000000071a0d7c11 */ /* 0x000fca00088f0c04 */
[----:B------:R-:W-:Y:S01]  /*2f50*/  @!PT LDS RZ, [RZ] ;  /* 0x00000000fffff984 */ /* 0x000fe20000000800 */
[----:B------:R-:W-:Y:S01]  /*2f60*/  @!PT LDS RZ, [RZ] ;  /* 0x00000000fffff984 */ /* 0x000fe20000000800 */
[----:B------:R-:W-:Y:S01]  /*2f70*/  @!PT LDS RZ, [RZ] ;  /* 0x00000000fffff984 */ /* 0x000fe20000000800 */
[----:B------:R2:W-:Y:S04]  /*2f80*/  LDGSTS.E.BYPASS.LTC128B.128 [R241+0x5800], desc[UR20][R12.64] ;  /* 0x058000000cf17fae */ /* 0x0005e8000b901d54 */
.L_x_2386:
[----:B------:R-:W-:Y:S05]  /*2f90*/  BSYNC B0 ;  /* 0x0000000000007941 */ /* 0x000fea0003800000 */
.L_x_2385:
        /* <DEDUP_REMOVED lines=8> */
[----:B--2---:R-:W-:Y:S01]  /*3020*/  IMAD.U32 R13, RZ, RZ, UR8 ;  /* 0x00000008ff0d7e24 */ /* 0x004fe2000f8e00ff */
        /* <DEDUP_REMOVED lines=11> */
.L_x_2388:
[----:B------:R-:W-:Y:S05]  /*30e0*/  BSYNC B0 ;  /* 0x0000000000007941 */ /* 0x000fea0003800000 */
.L_x_2387:
[----:B------:R-:W-:Y:S01]  /*30f0*/  BSSY B0, `(.L_x_2389) ;  /* 0x0000015000007945 */ /* 0x000fe20003800000 */
[----:B------:R-:W-:Y:S02]  /*3100*/  ISETP.GE.AND P2, PT, R14, UR23, PT ;  /* 0x000000170e007c0c */ /* 0x000fe4000bf46270 */
[----:B--2---:R-:W-:Y:S01]  /*3110*/  IADD3 R13, R20, 0xd0, RZ ;  /* 0x000000d0140d7810 */ /* 0x004fe20007ffe0ff */
[----:B------:R-:W-:Y:S05]  /*3120*/  @P6 BRA `(.L_x_2390) ;  /* 0x0000000000446947 */ /* 0x000fea0003800000 */
[----:B------:R-:W-:Y:S02]  /*3130*/  ULDC UR6, c[0x0][0x2d0] ;  /* 0x0000b40000067ab9 */ /* 0x000fe40000000800 */
[----:B------:R-:W-:-:S13]  /*3140*/  ISETP.GE.AND P6, PT, R242, UR6, PT ;  /* 0x00000006f2007c0c */ /* 0x000fda000bfc6270 */
[----:B------:R2:W-:Y:S01]  /*3150*/  @P6 STS.128 [R241+0x6800], RZ ;  /* 0x006800fff1006388 */ /* 0x0005e20000000c00 */
[----:B------:R-:W-:Y:S05]  /*3160*/  @P6 BRA `(.L_x_2390) ;  /* 0x0000000000346947 */ /* 0x000fea0003800000 */
[----:B----4-:R-:W-:Y:S01]  /*3170*/  MOV R27, R164 ;  /* 0x000000a4001b7202 */ /* 0x010fe20000000f00 */
        /* <DEDUP_REMOVED lines=12> */
.L_x_2390:
[----:B------:R-:W-:Y:S05]  /*3240*/  BSYNC B0 ;  /* 0x0000000000007941 */ /* 0x000fea0003800000 */
.L_x_2389:
        /* <DEDUP_REMOVED lines=21> */
.L_x_2392:
[----:B------:R-:W-:Y:S05]  /*33a0*/  BSYNC B0 ;  /* 0x0000000000007941 */ /* 0x000fea0003800000 */
.L_x_2391:
        /* <DEDUP_REMOVED lines=21> */
.L_x_2394:
[----:B------:R-:W-:Y:S05]  /*3500*/  BSYNC B0 ;  /* 0x0000000000007941 */ /* 0x000fea0003800000 */
.L_x_2393:
[----:B------:R-:W-:Y:S01]  /*3510*/  BSSY B0, `(.L_x_2395) ;  /* 0x0000014000007945 */ /* 0x000fe20003800000 */
[----:B------:R-:W-:-:S03]  /*3520*/  ISETP.GE.AND P1, PT, R4, UR23, PT ;  /* 0x0000001704007c0c */ /* 0x000fc6000bf26270 */
[----:B------:R-:W-:Y:S10]  /*3530*/  @P2 BRA `(.L_x_2396) ;  /* 0x0000000000442947 */ /* 0x000ff40003800000 */
        /* <DEDUP_REMOVED lines=17> */
.L_x_2396:
[----:B------:R-:W-:Y:S05]  /*3650*/  BSYNC B0 ;  /* 0x0000000000007941 */ /* 0x000fea0003800000 */
.L_x_2395:
[----:B------:R-:W-:Y:S04]  /*3660*/  BSSY B0, `(.L_x_2397) ;  /* 0x0000013000007945 */ /* 0x000fe80003800000 */
        /* <DEDUP_REMOVED lines=18> */
.L_x_2398:
[----:B------:R-:W-:Y:S05]  /*3790*/  BSYNC B0 ;  /* 0x0000000000007941 */ /* 0x000fea0003800000 */
.L_x_2397:
        /* <DEDUP_REMOVED lines=19> */
.L_x_2400:
[----:B------:R-:W-:Y:S05]  /*38d0*/  BSYNC B0 ;  /* 0x0000000000007941 */ /* 0x000fea0003800000 */
.L_x_2399:
        /* <DEDUP_REMOVED lines=19> */
.L_x_2402:
[----:B------:R-:W-:Y:S05]  /*3a10*/  BSYNC B0 ;  /* 0x0000000000007941 */ /* 0x000fea0003800000 */
.L_x_2401:
[----:B------:R-:W-:Y:S01]  /*3a20*/  USHF.R.S32.HI UR28, URZ, 0x1f, UR25 ;  /* 0x0000001f3f1c7899 */ /* 0x000fe20008011419 */
[----:B------:R-:W0:Y:S01]  /*3a30*/  LDGDEPBAR ;  /* 0x00000000000079af */ /* 0x000e220000000000 */
[----:B------:R-:W-:Y:S01]  /*3a40*/  ULDC.64 UR10, c[0x0][0x3d0] ;  /* 0x0000f400000a7ab9 */ /* 0x000fe20000000a00 */
[----:B------:R-:W-:Y:S01]  /*3a50*/  UMOV UR30, UR26 ;  /* 0x0000001a001e7c82 */ /* 0x000fe20008000000 */
[----:B------:R-:W-:Y:S01]  /*3a60*/  UIMAD UR28, UR28, UR10, URZ ;  /* 0x0000000a1c1c72a4 */ /* 0x000fe2000f8e023f */
[----:B------:R-:W-:Y:S01]  /*3a70*/  IMAD.IADD R25, R25, 0x1, R11 ;  /* 0x0000000119197824 */ /* 0x000fe200078e020b */
[----:B------:R-:W-:Y:S01]  /*3a80*/  UMOV UR31, UR5 ;  /* 0x00000005001f7c82 */ /* 0x000fe20008000000 */
[----:B------:R-:W-:Y:S01]  /*3a90*/  ISETP.GE.AND P6, PT, R10, UR23, PT ;  /* 0x000000170a007c0c */ /* 0x000fe2000bfc6270 */
[----:B------:R-:W-:Y:S01]  /*3aa0*/  UIMAD.WIDE.U32 UR30, UR25, UR10, UR30 ;  /* 0x0000000a191e72a5 */ /* 0x000fe2000f8e001e */
[----:B------:R-:W-:Y:S01]  /*3ab0*/  LEA.HI R192, R192, R167, RZ, 0x5 ;  /* 0x000000a7c0c07211 */ /* 0x000fe200078f28ff */
[----:B------:R-:W-:Y:S01]  /*3ac0*/  UIMAD UR28, UR25, UR11, UR28 ;  /* 0x0000000b191c72a4 */ /* 0x000fe2000f8e021c */
[----:B------:R-:W-:Y:S01]  /*3ad0*/  ISETP.GE.AND P5, PT, R5, UR23, PT ;  /* 0x0000001705007c0c */ /* 0x000fe2000bfa6270 */
[----:B------:R-:W-:Y:S01]  /*3ae0*/  ULDC.64 UR6, c[0x0][0x250] ;  /* 0x0000940000067ab9 */ /* 0x000fe20000000a00 */
[----:B------:R-:W-:Y:S01]  /*3af0*/  ULDC.64 UR10, c[0x0][0x3c8] ;  /* 0x0000f200000a7ab9 */ /* 0x000fe20000000a00 */
[----:B------:R-:W-:Y:S01]  /*3b00*/  UIADD3 UR28, UR31, UR28, URZ ;  /* 0x0000001c1f1c7290 */ /* 0x000fe2000fffe03f */
[----:B------:R-:W-:Y:S01]  /*3b10*/  IMAD R22, R22, UR6, RZ ;  /* 0x0000000616167c24 */ /* 0x000fe2000f8e02ff */
[----:B------:R-:W-:Y:S01]  /*3b20*/  ULEA UR5, UP0, UR30, UR10, 0x2 ;  /* 0x0000000a1e057291 */ /* 0x000fe2000f80103f */
[----:B------:R-:W-:-:S02]  /*3b30*/  SHF.R.S32.HI R5, RZ, 0x5, R192 ;  /* 0x00000005ff057819 */ /* 0x000fc400000114c0 */
[C---:B------:R-:W-:Y:S01]  /*3b40*/  IMAD R193, R190.reuse, UR7, R22 ;  /* 0x00000007bec17c24 */ /* 0x040fe2000f8e0216 */
[----:B------:R-:W-:Y:S01]  /*3b50*/  ULEA.HI.X UR28, UR30, UR11, UR28, 0x2, UP0 ;  /* 0x0000000b1e1c7291 */ /* 0x000fe200080f141c */
[----:B------:R-:W-:Y:S01]  /*3b60*/  IMAD.WIDE.U32 R190, R190, UR6, R24 ;  /* 0x00000006bebe7c25 */ /* 0x000fe2000f8e0018 */
[----:B------:R-:W-:Y:S01]  /*3b70*/  ISETP.GE.AND P2, PT, R3, UR23, PT ;  /* 0x0000001703007c0c */ /* 0x000fe2000bf46270 */
[----:B------:R-:W-:Y:S02]  /*3b80*/  ULDC.64 UR10, c[0x0][0x220] ;  /* 0x00008800000a7ab9 */ /* 0x000fe40000000a00 */
[----:B------:R-:W-:Y:S01]  /*3b90*/  IMAD.U32 R10, RZ, RZ, UR5 ;  /* 0x00000005ff0a7e24 */ /* 0x000fe2000f8e00ff */
[----:B------:R-:W-:-:S04]  /*3ba0*/  DEPBAR.LE SB0, 0x0 ;  /* 0x000080000000791a */ /* 0x000fc80000000000 */
[----:B------:R-:W-:Y:S01]  /*3bb0*/  IMAD.U32 R11, RZ, RZ, UR28 ;  /* 0x0000001cff0b7e24 */ /* 0x000fe2000f8e00ff */
[C---:B------:R-:W-:Y:S01]  /*3bc0*/  LEA R173, P1, R190.reuse, UR10, 0x1 ;  /* 0x0000000abead7c11 */ /* 0x040fe2000f8208ff */
[----:B------:R-:W-:Y:S01]  /*3bd0*/  IMAD.IADD R193, R191, 0x1, R193 ;  /* 0x00000001bfc17824 */ /* 0x000fe200078e02c1 */
[----:B------:R-:W-:Y:S02]  /*3be0*/  ULDC UR5, c[0x0][0x2e8] ;  /* 0x0000ba0000057ab9 */ /* 0x000fe40000000800 */
[----:B------:R1:W5:Y:S02]  /*3bf0*/  LDG.E R195, desc[UR20][R10.64] ;  /* 0x000000140ac37981 */ /* 0x000364000c1e1900 */
[----:B------:R-:W-:Y:S01]  /*3c00*/  LEA.HI.X R172, R190, UR11, R193, 0x1, P1 ;  /* 0x0000000bbeac7c11 */ /* 0x000fe200088f0cc1 */
[----:B------:R-:W-:Y:S01]  /*3c10*/  BAR.SYNC.DEFER_BLOCKING 0x0 ;  /* 0x0000000000007b1d */ /* 0x000fe20000010000 */
[----:B------:R-:W-:Y:S01]  /*3c20*/  ISETP.GE.AND P1, PT, R20, UR23, PT ;  /* 0x0000001714007c0c */ /* 0x000fe2000bf26270 */
[----:B------:R-:W-:Y:S01]  /*3c30*/  IMAD.U32 R3, RZ, RZ, UR24 ;  /* 0x00000018ff037e24 */ /* 0x000fe2000f8e00ff */
[----:B------:R-:W-:-:S03]  /*3c40*/  LEA R194, R5, UR27, 0x4 ;  /* 0x0000001b05c27c11 */ /* 0x000fc6000f8e20ff */
[----:B------:R-:W1:Y:S01]  /*3c50*/  MUFU.RCP R189, UR5 ;  /* 0x0000000500bd7d08 */ /* 0x000e620008001000 */
[----:B------:R-:W-:Y:S07]  /*3c60*/  BSSY B0, `(.L_x_2403) ;  /* 0x000000d000007945 */ /* 0x000fee0003800000 */
[----:B------:R1:W-:Y:S01]  /*3c70*/  @P1 STS.128 [R241+0xa000], RZ ;  /* 0x00a000fff1001388 */ /* 0x0003e20000000c00 */
[----:B------:R-:W-:Y:S05]  /*3c80*/  @P1 BRA `(.L_x_2404) ;  /* 0x0000000000281947 */ /* 0x000fea0003800000 */
[----:B------:R-:W-:Y:S02]  /*3c90*/  ULDC UR5, c[0x0][0x2d0] ;  /* 0x0000b40000057ab9 */ /* 0x000fe40000000800 */
[----:B------:R-:W-:-:S13]  /*3ca0*/  ISETP.GE.AND P1, PT, R242, UR5, PT ;  /* 0x00000005f2007c0c */ /* 0x000fda000bf26270 */
        /* <DEDUP_REMOVED lines=8> */
.L_x_2404:
[----:B------:R-:W-:Y:S05]  /*3d30*/  BSYNC B0 ;  /* 0x0000000000007941 */ /* 0x000fea0003800000 */
.L_x_2403:
        /* <DEDUP_REMOVED lines=19> */
.L_x_2406:
[----:B------:R-:W-:Y:S05]  /*3e70*/  BSYNC B0 ;  /* 0x0000000000007941 */ /* 0x000fea0003800000 */
.L_x_2405:
        /* <DEDUP_REMOVED lines=17> */
.L_x_2408:
[----:B------:R-:W-:Y:S05]  /*3f90*/  BSYNC B0 ;  /* 0x0000000000007941 */ /* 0x000fea0003800000 */
.L_x_2407:
        /* <DEDUP_REMOVED lines=18> */
.L_x_2410:
[----:B------:R-:W-:Y:S05]  /*40c0*/  BSYNC B0 ;  /* 0x0000000000007941 */ /* 0x000fea0003800000 */
.L_x_2409:
        /* <DEDUP_REMOVED lines=17> */
.L_x_2412:
[----:B------:R-:W-:Y:S05]  /*41e0*/  BSYNC B0 ;  /* 0x0000000000007941 */ /* 0x000fea0003800000 */
.L_x_2411:
        /* <DEDUP_REMOVED lines=18> */
.L_x_2414:
[----:B------:R-:W-:Y:S05]  /*4310*/  BSYNC B0 ;  /* 0x0000000000007941 */ /* 0x000fea0003800000 */
.L_x_2413:
        /* <DEDUP_REMOVED lines=18> */
.L_x_2416:
[----:B------:R-:W-:Y:S05]  /*4440*/  BSYNC B0 ;  /* 0x0000000000007941 */ /* 0x000fea0003800000 */
.L_x_2415:
        /* <DEDUP_REMOVED lines=19> */
.L_x_2418:
[----:B------:R-:W-:Y:S05]  /*4580*/  BSYNC B0 ;  /* 0x0000000000007941 */ /* 0x000fea0003800000 */
.L_x_2417:
[----:B------:R1:W-:Y:S01]  /*4590*/  @P0 STS.128 [R241+0xe000], RZ ;  /* 0x00e000fff1000388 */ /* 0x0003e20000000c00 */
[----:B------:R-:W-:Y:S01]  /*45a0*/  ISETP.GE.AND P3, PT, R13, UR23, PT ;  /* 0x000000170d007c0c */ /* 0x000fe2000bf66270 */
[----:B------:R-:W-:Y:S01]  /*45b0*/  BSSY B0, `(.L_x_2419) ;  /* 0x0000011000007945 */ /* 0x000fe20003800000 */
[----:B------:R-:W-:-:S04]  /*45c0*/  LEA.HI R13, R8, R9, RZ, 0x1 ;  /* 0x00000009080d7211 */ /* 0x000fc800078f08ff */
        /* <DEDUP_REMOVED lines=15> */
.L_x_2420:
[----:B------:R-:W-:Y:S05]  /*46c0*/  BSYNC B0 ;  /* 0x0000000000007941 */ /* 0x000fea0003800000 */
.L_x_2419:
        /* <DEDUP_REMOVED lines=10> */
[----:B------:R-:W-:Y:S01]  /*4770*/  IMAD.SHL.U32 R9, R13, 0x8, RZ ;  /* 0x000000080d097824 */ /* 0x000fe200078e00ff */
[----:B------:R-:W-:-:S02]  /*4780*/  LOP3.LUT R20, R8, 0x8, R20, 0xf8, !PT ;  /* 0x0000000808147812 */ /* 0x000fc400078ef814 */
[----:B------:R-:W-:Y:S02]  /*4790*/  LOP3.LUT R175, R175, 0xfffffe00, RZ, 0xc0, !PT ;  /* 0xfffffe00afaf7812 */ /* 0x000fe400078ec0ff */
[----:B------:R-:W-:Y:S02]  /*47a0*/  SHF.R.U32.HI R8, RZ, 0x3, R8 ;  /* 0x00000003ff087819 */ /* 0x000fe40000011608 */
[----:B------:R-:W-:Y:S01]  /*47b0*/  LOP3.LUT R9, R6, 0x8, R9, 0xf8, !PT ;  /* 0x0000000806097812 */ /* 0x000fe200078ef809 */
[----:B------:R-:W-:Y:S01]  /*47c0*/  IMAD R238, R5, 0x400, R175 ;  /* 0x0000040005ee7824 */ /* 0x000fe200078e02af */
[----:B------:R-:W-:Y:S02]  /*47d0*/  SHF.R.U32.HI R174, RZ, 0x3, R6 ;  /* 0x00000003ffae7819 */ /* 0x000fe40000011606 */
[----:B------:R-:W-:Y:S02]  /*47e0*/  LOP3.LUT R8, R20, R8, RZ, 0x3c, !PT ;  /* 0x0000000814087212 */ /* 0x000fe400078e3cff */
        /* <DEDUP_REMOVED lines=16> */
.L_x_2422:
[----:B------:R-:W-:Y:S05]  /*48f0*/  BSYNC B0 ;  /* 0x0000000000007941 */ /* 0x000fea0003800000 */
.L_x_2421:
        /* <DEDUP_REMOVED lines=22> */
.L_x_2424:
[----:B------:R-:W-:Y:S05]  /*4a60*/  BSYNC B0 ;  /* 0x0000000000007941 */ /* 0x000fea0003800000 */
.L_x_2423:
        /* <DEDUP_REMOVED lines=17> */
.L_x_2426:
[----:B------:R-:W-:Y:S05]  /*4b80*/  BSYNC B0 ;  /* 0x0000000000007941 */ /* 0x000fea0003800000 */
.L_x_2425:
        /* <DEDUP_REMOVED lines=17> */
.L_x_2428:
[----:B------:R-:W-:Y:S05]  /*4ca0*/  BSYNC B0 ;  /* 0x0000000000007941 */ /* 0x000fea0003800000 */
.L_x_2427:
        /* <DEDUP_REMOVED lines=17> */
.L_x_2430:
[----:B------:R-:W-:Y:S05]  /*4dc0*/  BSYNC B0 ;  /* 0x0000000000007941 */ /* 0x000fea0003800000 */
.L_x_2429:
        /* <DEDUP_REMOVED lines=17> */
.L_x_2432:
[----:B------:R-:W-:Y:S05]  /*4ee0*/  BSYNC B0 ;  /* 0x0000000000007941 */ /* 0x000fea0003800000 */
.L_x_2431:
        /* <DEDUP_REMOVED lines=17> */
.L_x_2434:
[----:B------:R-:W-:Y:S05]  /*5000*/  BSYNC B0 ;  /* 0x0000000000007941 */ /* 0x000fea0003800000 */
.L_x_2433:
[----:B------:R-:W-:Y:S01]  /*5010*/  LDSM.16.M88.4 R144, [R238] ;  /* 0x00000000ee90783b */ /* 0x000fe20000000200 */
[----:B------:R-:W-:Y:S01]  /*5020*/  LOP3.LUT P0, RZ, R2, 0x2, RZ, 0xc0, !PT ;  /* 0x0000000202ff7812 */ /* 0x000fe2000780c0ff */
[--C-:B------:R-:W-:Y:S02]  /*5030*/  IMAD R188, R240, 0x2, R238.reuse ;  /* 0x00000002f0bc7824 */ /* 0x100fe400078e02ee */
[----:B-----5:R-:W-:Y:S01]  /*5040*/  FMUL.FTZ R189, R195, R189 ;  /* 0x000000bdc3bd7220 */ /* 0x020fe20000410000 */
[----:B------:R-:W2:Y:S01]  /*5050*/  LDSM.16.M88.4 R76, [R237+0x4000] ;  /* 0x00400000ed4c783b */ /* 0x000ea20000000200 */
[----:B------:R-:W-:Y:S01]  /*5060*/  SEL R0, R0, 0xfffffff0, !P0 ;  /* 0xfffffff000007807 */ /* 0x000fe20004000000 */
[----:B------:R-:W-:Y:S01]  /*5070*/  VIADD R236, R237, 0x2040 ;  /* 0x00002040edec7836 */ /* 0x000fe20000000000 */
[----:B------:R-:W-:Y:S01]  /*5080*/  LOP3.LUT P0, RZ, R2, 0x4, RZ, 0xc0, !PT ;  /* 0x0000000402ff7812 */ /* 0x000fe2000780c0ff */
[----:B------:R-:W-:Y:S01]  /*5090*/  LDSM.16.M88.4 R180, [R188] ;  /* 0x00000000bcb4783b */ /* 0x000fe20000000200 */
[----:B------:R-:W-:Y:S01]  /*50a0*/  IMAD R2, R239, 0x2, R238 ;  /* 0x00000002ef027824 */ /* 0x000fe200078e02ee */
[----:B------:R-:W-:Y:S01]  /*50b0*/  R2UR UR5, R189 ;  /* 0x00000000bd0572ca */ /* 0x000fe200000e0000 */
[----:B------:R-:W-:Y:S01]  /*50c0*/  IMAD R233, R0, 0x2, R237 ;  /* 0x0000000200e97824 */ /* 0x000fe200078e02ed */
[----:B------:R-:W3:Y:S01]  /*50d0*/  LDSM.16.M88.4 R52, [R237+0x5800] ;  /* 0x00580000ed34783b */ /* 0x000ee20000000200 */
[----:B------:R-:W-:Y:S01]  /*50e0*/  IMAD R235, R240, 0x2, R2 ;  /* 0x00000002f0eb7824 */ /* 0x000fe200078e0202 */
[----:B------:R-:W-:Y:S01]  /*50f0*/  UISETP.GE.AND UP0, UPT, UR19, 0x2, UPT ;  /* 0x000000021300788c */ /* 0x000fe2000bf06270 */
[----:B------:R-:W-:Y:S01]  /*5100*/  IMAD.SHL.U32 R246, R167, 0x2, RZ ;  /* 0x00000002a7f67824 */ /* 0x000fe200078e00ff */
[----:B------:R-:W-:Y:S04]  /*5110*/  LDSM.16.M88.4 R120, [R233+0x4000] ;  /* 0x00400000e978783b */ /* 0x000fe80000000200 */
[----:B------:R-:W4:Y:S01]  /*5120*/  LDSM.16.M88.4 R108, [R237+0x2000] ;  /* 0x00200000ed6c783b */ /* 0x000f220000000200 */
[----:B------:R-:W-:-:S03]  /*5130*/  LOP3.LUT R246, R246, 0x6, RZ, 0xc0, !PT ;  /* 0x00000006f6f67812 */ /* 0x000fc600078ec0ff */
[----:B------:R-:W1:Y:S04]  /*5140*/  LDSM.16.M88.4 R100, [R237+0x2800] ;  /* 0x00280000ed64783b */ /* 0x000e680000000200 */
        /* <DEDUP_REMOVED lines=12> */
[----:B----4-:R-:W-:Y:S03]  /*5210*/  HMMA.16816.F32.BF16 R112, R144, R108, RZ ;  /* 0x0000006c9070723c */ /* 0x010fe600000418ff */
[----:B------:R-:W4:Y:S03]  /*5220*/  LDSM.16.M88.4 R124, [R233+0x3800] ;  /* 0x00380000e97c783b */ /* 0x000f260000000200 */
[C---:B------:R-:W-:Y:S01]  /*5230*/  HMMA.16816.F32.BF16 R80, R180.reuse, R120, R80 ;  /* 0x00000078b450723c */ /* 0x040fe20000041850 */
[----:B------:R-:W4:Y:S04]  /*5240*/  LDSM.16.M88.4 R116, [R233+0x4800] ;  /* 0x00480000e974783b */ /* 0x000f280000000200 */
[----:B------:R-:W4:Y:S01]  /*5250*/  LDSM.16.M88.4 R136, [R233+0x5000] ;  /* 0x00500000e988783b */ /* 0x000f220000000200 */
[----:B------:R-:W-:Y:S03]  /*5260*/  HMMA.16816.F32.BF16 R76, R180, R122, R76 ;  /* 0x0000007ab44c723c */ /* 0x000fe6000004184c */
[----:B------:R-:W4:Y:S03]  /*5270*/  LDSM.16.M88.4 R120, [R233+0x7800] ;  /* 0x00780000e978783b */ /* 0x000f260000000200 */
[C---:B-1----:R-:W-:Y:S01]  /*5280*/  HMMA.16816.F32.BF16 R104, R144.reuse, R100, RZ ;  /* 0x000000649068723c */ /* 0x042fe200000418ff */
        /* <DEDUP_REMOVED lines=9> */
[C---:B------:R-:W-:Y:S01]  /*5320*/  HMMA.16816.F32.BF16 R108, R144.reuse, R110, RZ ;  /* 0x0000006e906c723c */ /* 0x040fe200000418ff */
[----:B------:R-:W1:Y:S04]  /*5330*/  LDSM.16.M88.4 R168, [R237+0x9800] ;  /* 0x00980000eda8783b */ /* 0x000e680000000200 */
[----:B------:R-:W-:Y:S01]  /*5340*/  LDSM.16.M88.4 R184, [R233+0x8800] ;  /* 0x00880000e9b8783b */ /* 0x000fe20000000200 */
[C---:B------:R-:W-:Y:S03]  /*5350*/  HMMA.16816.F32.BF16 R100, R144.reuse, R102, RZ ;  /* 0x000000669064723c */ /* 0x040fe600000418ff */
[----:B------:R-:W-:Y:S03]  /*5360*/  LDSM.16.M88.4 R176, [R233+0x9000] ;  /* 0x00900000e9b0783b */ /* 0x000fe60000000200 */
[C---:B------:R-:W-:Y:S01]  /*5370*/  HMMA.16816.F32.BF16 R92, R144.reuse, R94, RZ ;  /* 0x0000005e905c723c */ /* 0x040fe200000418ff */
[----:B------:R-:W0:Y:S05]  /*5380*/  LDGDEPBAR ;  /* 0x00000000000079af */ /* 0x000e2a0000000000 */
[C---:B------:R-:W-:Y:S06]  /*5390*/  HMMA.16816.F32.BF16 R84, R144.reuse, R86, RZ ;  /* 0x000000569054723c */ /* 0x040fec00000418ff */
[C---:B------:R-:W-:Y:S06]  /*53a0*/  HMMA.16816.F32.BF16 R68, R144.reuse, R70, RZ ;  /* 0x000000469044723c */ /* 0x040fec00000418ff */
[C---:B------:R-:W-:Y:S06]  /*53b0*/  HMMA.16816.F32.BF16 R52, R144.reuse, R54, RZ ;  /* 0x000000369034723c */ /* 0x040fec00000418ff */
[C---:B------:R-:W-:Y:S06]  /*53c0*/  HMMA.16816.F32.BF16 R64, R144.reuse, R60, RZ ;  /* 0x0000003c9040723c */ /* 0x040fec00000418ff */
[C---:B------:R-:W-:Y:S06]  /*53d0*/  HMMA.16816.F32.BF16 R60, R144.reuse, R62, RZ ;  /* 0x0000003e903c723c */ /* 0x040fec00000418ff */
[C---:B--2---:R-:W-:Y:S06]  /*53e0*/  HMMA.16816.F32.BF16 R20, R144.reuse, R16, RZ ;  /* 0x000000109014723c */ /* 0x044fec00000418ff */
[----:B------:R-:W-:Y:S06]  /*53f0*/  HMMA.16816.F32.BF16 R16, R144, R18, RZ ;  /* 0x000000129010723c */ /* 0x000fec00000418ff */
[C---:B------:R-:W-:Y:S06]  /*5400*/  HMMA.16816.F32.BF16 R56, R180.reuse, R36, R56 ;  /* 0x00000024b438723c */ /* 0x040fec0000041838 */
[----:B------:R-:W-:Y:S01]  /*5410*/  HMMA.16816.F32.BF16 R112, R180, R140, R112 ;  /* 0x0000008cb470723c */ /* 0x000fe20000041870 */
[----:B------:R-:W-:-:S04]  /*5420*/  VIADD R36, R237, 0x2000 ;  /* 0x00002000ed247836 */ /* 0x000fc80000000000 */
[----:B------:R-:W-:Y:S01]  /*5430*/  @P0 VIADD R236, R36, 0xffffffc0 ;  /* 0xffffffc024ec0836 */ /* 0x000fe20000000000 */
[C---:B------:R-:W-:Y:S03]  /*5440*/  HMMA.16816.F32.BF16 R108, R180.reuse, R142, R108 ;  /* 0x0000008eb46c723c */ /* 0x040fe6000004186c */
[----:B------:R-:W-:Y:S01]  /*5450*/  IMAD R166, R0, 0x2, R236 ;  /* 0x0000000200a67824 */ /* 0x000fe200078e02ec */
[----:B------:R-:W-:Y:S01]  /*5460*/  LDSM.16.M88.4 R140, [R236] ;  /* 0x00000000ec8c783b */ /* 0x000fe20000000200 */
[----:B------:R-:W-:Y:S01]  /*5470*/  LOP3.LUT R0, R192, 0xffffffe0, RZ, 0xc0, !PT ;  /* 0xffffffe0c0007812 */ /* 0x000fe200078ec0ff */
[----:B---3--:R-:W-:Y:S01]  /*5480*/  HMMA.16816.F32.BF16 R104, R180, R132, R104 ;  /* 0x00000084b468723c */ /* 0x008fe20000041868 */
[C---:B------:R-:W-:Y:S02]  /*5490*/  VIADD R229, R236.reuse, 0x800 ;  /* 0x00000800ece57836 */ /* 0x040fe40000000000 */
[----:B------:R-:W-:-:S02]  /*54a0*/  VIADD R228, R236, 0x1000 ;  /* 0x00001000ece47836 */ /* 0x000fc40000000000 */
[----:B------:R-:W-:Y:S01]  /*54b0*/  IMAD.IADD R0, R167, 0x1, -R0 ;  /* 0x00000001a7007824 */ /* 0x000fe200078e0a00 */
[C---:B------:R-:W-:Y:S01]  /*54c0*/  HMMA.16816.F32.BF16 R100, R180.reuse, R134, R100 ;  /* 0x00000086b464723c */ /* 0x040fe20000041864 */
[----:B------:R-:W2:Y:S01]  /*54d0*/  LDSM.16.M88.4 R132, [R233+0x6000] ;  /* 0x00600000e984783b */ /* 0x000ea20000000200 */
[C---:B------:R-:W-:Y:S02]  /*54e0*/  VIADD R227, R236.reuse, 0x1800 ;  /* 0x00001800ece37836 */ /* 0x040fe40000000000 */
[C---:B------:R-:W-:Y:S02]  /*54f0*/  VIADD R226, R236.reuse, 0x2000 ;  /* 0x00002000ece27836 */ /* 0x040fe40000000000 */
[----:B------:R-:W-:Y:S01]  /*5500*/  HMMA.16816.F32.BF16 R96, R180, R128, R96 ;  /* 0x00000080b460723c */ /* 0x000fe20000041860 */
[C---:B------:R-:W-:Y:S02]  /*5510*/  VIADD R225, R236.reuse, 0x2800 ;  /* 0x00002800ece17836 */ /* 0x040fe40000000000 */
[----:B------:R-:W-:-:S02]  /*5520*/  VIADD R224, R236, 0x3000 ;  /* 0x00003000ece07836 */ /* 0x000fc40000000000 */
[C---:B------:R-:W-:Y:S01]  /*5530*/  VIADD R223, R236.reuse, 0x3800 ;  /* 0x00003800ecdf7836 */ /* 0x040fe20000000000 */
[C---:B------:R-:W-:Y:S01]  /*5540*/  HMMA.16816.F32.BF16 R92, R180.reuse, R130, R92 ;  /* 0x00000082b45c723c */ /* 0x040fe2000004185c */
[----:B------:R-:W3:Y:S01]  /*5550*/  LDSM.16.M88.4 R128, [R233+0x6800] ;  /* 0x00680000e980783b */ /* 0x000ee20000000200 */
[C---:B------:R-:W-:Y:S02]  /*5560*/  VIADD R222, R236.reuse, 0x4000 ;  /* 0x00004000ecde7836 */ /* 0x040fe40000000000 */
[C---:B------:R-:W-:Y:S02]  /*5570*/  VIADD R221, R236.reuse, 0x4800 ;  /* 0x00004800ecdd7836 */ /* 0x040fe40000000000 */
[----:B----4-:R-:W-:Y:S01]  /*5580*/  HMMA.16816.F32.BF16 R88, R180, R124, R88 ;  /* 0x0000007cb458723c */ /* 0x010fe20000041858 */
[C---:B------:R-:W-:Y:S02]  /*5590*/  VIADD R220, R236.reuse, 0x5000 ;  /* 0x00005000ecdc7836 */ /* 0x040fe40000000000 */
[----:B------:R-:W-:-:S02]  /*55a0*/  VIADD R219, R236, 0x5800 ;  /* 0x00005800ecdb7836 */ /* 0x000fc40000000000 */
[C---:B------:R-:W-:Y:S01]  /*55b0*/  VIADD R218, R236.reuse, 0x6000 ;  /* 0x00006000ecda7836 */ /* 0x040fe20000000000 */
[C---:B------:R-:W-:Y:S01]  /*55c0*/  HMMA.16816.F32.BF16 R84, R180.reuse, R126, R84 ;  /* 0x0000007eb454723c */ /* 0x040fe20000041854 */
[----:B------:R-:W4:Y:S01]  /*55d0*/  LDSM.16.M88.4 R124, [R233+0x7000] ;  /* 0x00700000e97c783b */ /* 0x000f220000000200 */
[C---:B------:R-:W-:Y:S02]  /*55e0*/  VIADD R217, R236.reuse, 0x6800 ;  /* 0x00006800ecd97836 */ /* 0x040fe40000000000 */
[C---:B------:R-:W-:Y:S02]  /*55f0*/  VIADD R216, R236.reuse, 0x7000 ;  /* 0x00007000ecd87836 */ /* 0x040fe40000000000 */
[----:B------:R-:W-:Y:S01]  /*5600*/  HMMA.16816.F32.BF16 R72, R180, R116, R72 ;  /* 0x00000074b448723c */ /* 0x000fe20000041848 */
[----:B------:R-:W-:-:S05]  /*5610*/  VIADD R167, R236, 0x7800 ;  /* 0x00007800eca77836 */ /* 0x000fca0000000000 */
[C---:B------:R-:W-:Y:S01]  /*5620*/  HMMA.16816.F32.BF16 R68, R180.reuse, R118, R68 ;  /* 0x00000076b444723c */ /* 0x040fe20000041844 */
[----:B------:R-:W4:Y:S05]  /*5630*/  LDSM.16.M88.4 R116, [R233+0x8000] ;  /* 0x00800000e974783b */ /* 0x000f2a0000000200 */
[C---:B------:R-:W-:Y:S01]  /*5640*/  HMMA.16816.F32.BF16 R52, R180.reuse, R38, R52 ;  /* 0x00000026b434723c */ /* 0x040fe20000041834 */
[----:B------:R1:W4:Y:S05]  /*5650*/  LDSM.16.M88.4 R36, [R2] ;  /* 0x000000000224783b */ /* 0x00032a0000000200 */
[C---:B------:R-:W-:Y:S06]  /*5660*/  HMMA.16816.F32.BF16 R64, R180.reuse, R136, R64 ;  /* 0x00000088b440723c */ /* 0x040fec0000041840 */
[C---:B------:R-:W-:Y:S01]  /*5670*/  HMMA.16816.F32.BF16 R60, R180.reuse, R138, R60 ;  /* 0x0000008ab43c723c */ /* 0x040fe2000004183c */
[----:B------:R-:W4:Y:S05]  /*5680*/  LDSM.16.M88.4 R136, [R236+0x800] ;  /* 0x00080000ec88783b */ /* 0x000f2a0000000200 */
[C---:B------:R-:W-:Y:S06]  /*5690*/  HMMA.16816.F32.BF16 R20, R180.reuse, R120, R20 ;  /* 0x00000078b414723c */ /* 0x040fec0000041814 */
[----:B------:R-:W-:Y:S01]  /*56a0*/  HMMA.16816.F32.BF16 R16, R180, R122, R16 ;  /* 0x0000007ab410723c */ /* 0x000fe20000041810 */
[----:B------:R-:W4:Y:S01]  /*56b0*/  LDSM.16.M88.4 R120, [R236+0x2800] ;  /* 0x00280000ec78783b */ /* 0x000f220000000200 */
[----:B-1----:R-:W-:-:S04]  /*56c0*/  SHF.R.S32.HI R2, RZ, 0x1f, R0 ;  /* 0x0000001fff027819 */ /* 0x002fc80000011400 */
[----:B------:R-:W-:Y:S01]  /*56d0*/  HMMA.16816.F32.BF16 R48, R144, R44, RZ ;  /* 0x0000002c9030723c */ /* 0x000fe200000418ff */
[----:B------:R-:W-:Y:S01]  /*56e0*/  LEA.HI R2, R2, R0, RZ, 0x2 ;  /* 0x0000000002027211 */ /* 0x000fe200078f10ff */
[----:B------:R-:W-:-:S03]  /*56f0*/  IMAD.U32 R0, RZ, RZ, UR16 ;  /* 0x00000010ff007e24 */ /* 0x000fc6000f8e00ff */
[----:B------:R-:W-:Y:S01]  /*5700*/  LEA.HI.SX32 R2, R2, R194, 0x1e ;  /* 0x000000c202027211 */ /* 0x000fe200078ff2ff */
[C---:B------:R-:W-:Y:S03]  /*5710*/  HMMA.16816.F32.BF16 R40, R144.reuse, R32, RZ ;  /* 0x000000209028723c */ /* 0x040fe600000418ff */
[----:B------:R-:W-:Y:S01]  /*5720*/  IADD3 R0, -R0, 0x1, R2 ;  /* 0x0000000100007810 */ /* 0x000fe20007ffe102 */
[----:B------:R-:W-:Y:S02]  /*5730*/  VIADD R2, R246, UR18 ;  /* 0x00000012f6027c36 */ /* 0x000fe40008000000 */
[C---:B------:R-:W-:Y:S01]  /*5740*/  HMMA.16816.F32.BF16 R28, R144.reuse, R24, RZ ;  /* 0x00000018901c723c */ /* 0x040fe200000418ff */
[----:B------:R-:W-:Y:S01]  /*5750*/  IADD3 R0, R0, UR22, R3 ;  /* 0x0000001600007c10 */ /* 0x000fe2000fffe003 */
[----:B------:R-:W-:Y:S02]  /*5760*/  IMAD.IADD R3, R175, 0x1, R174 ;  /* 0x00000001af037824 */ /* 0x000fe400078e02ae */
[----:B------:R-:W-:Y:S01]  /*5770*/  IMAD.MOV.U32 R174, RZ, RZ, 0x8 ;  /* 0x00000008ffae7424 */ /* 0x000fe200078e00ff */
[----:B------:R-:W-:Y:S01]  /*5780*/  VIMNMX R175, R0, UR22, PT ;  /* 0x0000001600af7c48 */ /* 0x000fe2000bfe0100 */
[----:B------:R-:W-:Y:S01]  /*5790*/  HMMA.16816.F32.BF16 R12, R144, R8, RZ ;  /* 0x00000008900c723c */ /* 0x000fe200000418ff */
[----:B------:R-:W-:-:S02]  /*57a0*/  VIADD R214, R2, 0x48 ;  /* 0x0000004802d67836 */ /* 0x000fc40000000000 */
[----:B------:R-:W-:Y:S01]  /*57b0*/  VIADDMNMX R174, R0, R174, UR22, PT ;  /* 0x0000001600ae7e46 */ /* 0x000fe2000b8001ae */
[C---:B------:R-:W-:Y:S02]  /*57c0*/  VIADD R0, R2.reuse, 0x8 ;  /* 0x0000000802007836 */ /* 0x040fe40000000000 */
[C---:B------:R-:W-:Y:S01]  /*57d0*/  HMMA.16816.F32.BF16 R44, R144.reuse, R46, RZ ;  /* 0x0000002e902c723c */ /* 0x040fe200000418ff */
[CC--:B------:R-:W-:Y:S01]  /*57e0*/  ISETP.GE.AND P3, PT, R2.reuse, R174.reuse, PT ;  /* 0x000000ae0200720c */ /* 0x0c0fe20003f66270 */
[----:B------:R-:W-:Y:S01]  /*57f0*/  VIADD R203, R2, 0x60 ;  /* 0x0000006002cb7836 */ /* 0x000fe20000000000 */
[----:B------:R-:W-:Y:S01]  /*5800*/  ISETP.GE.AND P6, PT, R0, R175, PT ;  /* 0x000000af0000720c */ /* 0x000fe20003fc6270 */
[----:B------:R-:W-:Y:S01]  /*5810*/  VIADD R196, R2, 0x78 ;  /* 0x0000007802c47836 */ /* 0x000fe20000000000 */
[----:B------:R-:W-:Y:S01]  /*5820*/  ISETP.GE.AND P5, PT, R0, R174, PT ;  /* 0x000000ae0000720c */ /* 0x000fe20003fa6270 */
        /* <DEDUP_REMOVED lines=19> */
[C---:B------:R-:W-:Y:S06]  /*5960*/  HMMA.16816.F32.BF16 R12, R180.reuse, R116, R12 ;  /* 0x00000074b40c723c */ /* 0x040fec000004180c */
[----:B------:R-:W-:Y:S01]  /*5970*/  HMMA.16816.F32.BF16 R8, R180, R118, R8 ;  /* 0x00000076b408723c */ /* 0x000fe20000041808 */
[----:B------:R-:W4:Y:S05]  /*5980*/  LDSM.16.M88.4 R116, [R236+0x3000] ;  /* 0x00300000ec74783b */ /* 0x000f2a0000000200 */
[C---:B------:R-:W-:Y:S06]  /*5990*/  HMMA.16816.F32.BF16 R112, R36.reuse, R140, R112 ;  /* 0x0000008c2470723c */ /* 0x040fec0000041870 */
[C---:B------:R-:W-:Y:S01]  /*59a0*/  HMMA.16816.F32.BF16 R108, R36.reuse, R142, R108 ;  /* 0x0000008e246c723c */ /* 0x040fe2000004186c */
[----:B------:R-:W4:Y:S05]  /*59b0*/  LDSM.16.M88.4 R140, [R236+0x4000] ;  /* 0x00400000ec8c783b */ /* 0x000f2a0000000200 */
[C---:B------:R-:W-:Y:S06]  /*59c0*/  HMMA.16816.F32.BF16 R104, R36.reuse, R136, R104 ;  /* 0x000000882468723c */ /* 0x040fec0000041868 */
[C---:B------:R-:W-:Y:S01]  /*59d0*/  HMMA.16816.F32.BF16 R100, R36.reuse, R138, R100 ;  /* 0x0000008a2464723c */ /* 0x040fe20000041864 */
[----:B------:R-:W4:Y:S05]  /*59e0*/  LDSM.16.M88.4 R136, [R236+0x4800] ;  /* 0x00480000ec88783b */ /* 0x000f2a0000000200 */
[C---:B------:R-:W-:Y:S06]  /*59f0*/  HMMA.16816.F32.BF16 R72, R36.reuse, R120, R72 ;  /* 0x000000782448723c */ /* 0x040fec0000041848 */
[----:B------:R-:W-:Y:S01]  /*5a00*/  HMMA.16816.F32.BF16 R68, R36, R122, R68 ;  /* 0x0000007a2444723c */ /* 0x000fe20000041844 */
[----:B------:R-:W4:Y:S05]  /*5a10*/  LDSM.16.M88.4 R120, [R236+0x5000] ;  /* 0x00500000ec78783b */ /* 0x000f2a0000000200 */
[C---:B-1----:R-:W-:Y:S06]  /*5a20*/  HMMA.16816.F32.BF16 R148, R180.reuse, R168, R148 ;  /* 0x000000a8b494723c */ /* 0x042fec0000041894 */
[----:B------:R-:W-:Y:S01]  /*5a30*/  HMMA.16816.F32.BF16 R144, R180, R170, R144 ;  /* 0x000000aab490723c */ /* 0x000fe20000041890 */
[----:B------:R-:W1:Y:S05]  /*5a40*/  LDSM.16.M88.4 R168, [R236+0x3800] ;  /* 0x00380000eca8783b */ /* 0x000e6a0000000200 */
[C---:B--2---:R-:W-:Y:S06]  /*5a50*/  HMMA.16816.F32.BF16 R96, R36.reuse, R132, R96 ;  /* 0x000000842460723c */ /* 0x044fec0000041860 */
[C---:B------:R-:W-:Y:S01]  /*5a60*/  HMMA.16816.F32.BF16 R92, R36.reuse, R134, R92 ;  /* 0x00000086245c723c */ /* 0x040fe2000004185c */
[----:B------:R-:W-:Y:S05]  /*5a70*/  LDSM.16.M88.4 R132, [R236+0x6800] ;  /* 0x00680000ec84783b */ /* 0x000fea0000000200 */
[C---:B---3--:R-:W-:Y:S06]  /*5a80*/  HMMA.16816.F32.BF16 R88, R36.reuse, R128, R88 ;  /* 0x000000802458723c */ /* 0x048fec0000041858 */
[C---:B------:R-:W-:Y:S01]  /*5a90*/  HMMA.16816.F32.BF16 R84, R36.reuse, R130, R84 ;  /* 0x000000822454723c */ /* 0x040fe20000041854 */
[----:B------:R-:W-:Y:S05]  /*5aa0*/  LDSM.16.M88.4 R128, [R236+0x7000] ;  /* 0x00700000ec80783b */ /* 0x000fea0000000200 */
[C---:B----4-:R-:W-:Y:S06]  /*5ab0*/  HMMA.16816.F32.BF16 R80, R36.reuse, R124, R80 ;  /* 0x0000007c2450723c */ /* 0x050fec0000041850 */
[C---:B------:R-:W-:Y:S01]  /*5ac0*/  HMMA.16816.F32.BF16 R76, R36.reuse, R126, R76 ;  /* 0x0000007e244c723c */ /* 0x040fe2000004184c */
[----:B------:R-:W-:Y:S05]  /*5ad0*/  LDSM.16.M88.4 R124, [R236+0x6000] ;  /* 0x00600000ec7c783b */ /* 0x000fea0000000200 */
        /* <DEDUP_REMOVED lines=8> */
[----:B------:R-:W-:Y:S05]  /*5b60*/  LDSM.16.M88.4 R32, [R235] ;  /* 0x00000000eb20783b */ /* 0x000fea0000000200 */
[C---:B------:R-:W-:Y:S06]  /*5b70*/  HMMA.16816.F32.BF16 R28, R36.reuse, R120, R28 ;  /* 0x00000078241c723c */ /* 0x040fec000004181c */
[----:B------:R-:W-:Y:S01]  /*5b80*/  HMMA.16816.F32.BF16 R24, R36, R122, R24 ;  /* 0x0000007a2418723c */ /* 0x000fe20000041818 */
[----:B------:R-:W4:Y:S05]  /*5b90*/  LDSM.16.M88.4 R120, [R166+0x800] ;  /* 0x00080000a678783b */ /* 0x000f2a0000000200 */
[C---:B------:R-:W-:Y:S06]  /*5ba0*/  HMMA.16816.F32.BF16 R4, R180.reuse, R184, R4 ;  /* 0x000000b8b404723c */ /* 0x040fec0000041804 */
[C---:B------:R-:W-:Y:S06]  /*5bb0*/  HMMA.16816.F32.BF16 R160, R180.reuse, R186, R160 ;  /* 0x000000bab4a0723c */ /* 0x040fec00000418a0 */
[C---:B------:R-:W-:Y:S06]  /*5bc0*/  HMMA.16816.F32.BF16 R156, R180.reuse, R176, R156 ;  /* 0x000000b0b49c723c */ /* 0x040fec000004189c */
[----:B------:R-:W-:Y:S01]  /*5bd0*/  HMMA.16816.F32.BF16 R152, R180, R178, R152 ;  /* 0x000000b2b498723c */ /* 0x000fe20000041898 */
[----:B------:R-:W-:Y:S05]  /*5be0*/  LDSM.16.M88.4 R176, [R166+0x1000] ;  /* 0x00100000a6b0783b */ /* 0x000fea0000000200 */
[C---:B-1----:R-:W-:Y:S06]  /*5bf0*/  HMMA.16816.F32.BF16 R56, R36.reuse, R168, R56 ;  /* 0x000000a82438723c */ /* 0x042fec0000041838 */
[C---:B------:R-:W-:Y:S01]  /*5c00*/  HMMA.16816.F32.BF16 R52, R36.reuse, R170, R52 ;  /* 0x000000aa2434723c */ /* 0x040fe20000041834 */
[----:B------:R-:W1:Y:S05]  /*5c10*/  LDSM.16.M88.4 R168, [R166] ;  /* 0x00000000a6a8783b */ /* 0x000e6a0000000200 */
[C---:B--2---:R-:W-:Y:S06]  /*5c20*/  HMMA.16816.F32.BF16 R20, R36.reuse, R116, R20 ;  /* 0x000000742414723c */ /* 0x044fec0000041814 */
        /* <DEDUP_REMOVED lines=12> */
[----:B------:R-:W-:Y:S01]  /*5cf0*/  HMMA.16816.F32.BF16 R144, R36, R142, R144 ;  /* 0x0000008e2490723c */ /* 0x000fe20000041890 */
[----:B------:R-:W2:Y:S04]  /*5d00*/  LDSM.16.M88.4 R36, [R166+0x2000] ;  /* 0x00200000a624783b */ /* 0x000ea80000000200 */
[----:B------:R-:W-:Y:S01]  /*5d10*/  LDSM.16.M88.4 R140, [R166+0x5800] ;  /* 0x00580000a68c783b */ /* 0x000fe20000000200 */
[C---:B----4-:R-:W-:Y:S06]  /*5d20*/  HMMA.16816.F32.BF16 R104, R32.reuse, R120, R104 ;  /* 0x000000782068723c */ /* 0x050fec0000041868 */
[C---:B------:R-:W-:Y:S01]  /*5d30*/  HMMA.16816.F32.BF16 R100, R32.reuse, R122, R100 ;  /* 0x0000007a2064723c */ /* 0x040fe20000041864 */
[----:B------:R-:W3:Y:S05]  /*5d40*/  LDSM.16.M88.4 R120, [R166+0x3800] ;  /* 0x00380000a678783b */ /* 0x000eea0000000200 */
[C---:B-1----:R-:W-:Y:S06]  /*5d50*/  HMMA.16816.F32.BF16 R112, R32.reuse, R168, R112 ;  /* 0x000000a82070723c */ /* 0x042fec0000041870 */
[C---:B------:R-:W-:Y:S01]  /*5d60*/  HMMA.16816.F32.BF16 R108, R32.reuse, R170, R108 ;  /* 0x000000aa206c723c */ /* 0x040fe2000004186c */
[----:B------:R-:W-:Y:S05]  /*5d70*/  LDSM.16.M88.4 R168, [R166+0x5000] ;  /* 0x00500000a6a8783b */ /* 0x000fea0000000200 */
[C---:B------:R-:W-:Y:S06]  /*5d80*/  HMMA.16816.F32.BF16 R96, R32.reuse, R176, R96 ;  /* 0x000000b02060723c */ /* 0x040fec0000041860 */
[C---:B------:R-:W-:Y:S01]  /*5d90*/  HMMA.16816.F32.BF16 R92, R32.reuse, R178, R92 ;  /* 0x000000b2205c723c */ /* 0x040fe2000004185c */
[----:B------:R-:W-:Y:S05]  /*5da0*/  LDSM.16.M88.4 R176, [R166+0x4800] ;  /* 0x00480000a6b0783b */ /* 0x000fea0000000200 */
[C---:B--2---:R-:W-:Y:S06]  /*5db0*/  HMMA.16816.F32.BF16 R80, R32.reuse, R36, R80 ;  /* 0x000000242050723c */ /* 0x044fec0000041850 */
[C---:B------:R-:W-:Y:S01]  /*5dc0*/  HMMA.16816.F32.BF16 R76, R32.reuse, R38, R76 ;  /* 0x00000026204c723c */ /* 0x040fe2000004184c */
[----:B------:R-:W1:Y:S05]  /*5dd0*/  LDSM.16.M88.4 R36, [R166+0x6800] ;  /* 0x00680000a624783b */ /* 0x000e6a0000000200 */
[C---:B------:R-:W-:Y:S06]  /*5de0*/  HMMA.16816.F32.BF16 R88, R32.reuse, R116, R88 ;  /* 0x000000742058723c */ /* 0x040fec0000041858 */
[C---:B------:R-:W-:Y:S01]  /*5df0*/  HMMA.16816.F32.BF16 R84, R32.reuse, R118, R84 ;  /* 0x000000762054723c */ /* 0x040fe20000041854 */
[----:B------:R-:W2:Y:S05]  /*5e00*/  LDSM.16.M88.4 R116, [R166+0x6000] ;  /* 0x00600000a674783b */ /* 0x000eaa0000000200 */
[C---:B------:R-:W-:Y:S06]  /*5e10*/  HMMA.16816.F32.BF16 R72, R32.reuse, R124, R72 ;  /* 0x0000007c2048723c */ /* 0x040fec0000041848 */
[C---:B------:R-:W-:Y:S01]  /*5e20*/  HMMA.16816.F32.BF16 R68, R32.reuse, R126, R68 ;  /* 0x0000007e2044723c */ /* 0x040fe20000041844 */
[----:B------:R-:W4:Y:S05]  /*5e30*/  LDSM.16.M88.4 R124, [R166+0x7000] ;  /* 0x00700000a67c783b */ /* 0x000f2a0000000200 */
[C---:B---3--:R-:W-:Y:S06]  /*5e40*/  HMMA.16816.F32.BF16 R56, R32.reuse, R120, R56 ;  /* 0x000000782038723c */ /* 0x048fec0000041838 */
[----:B------:R-:W-:Y:S01]  /*5e50*/  HMMA.16816.F32.BF16 R52, R32, R122, R52 ;  /* 0x0000007a2034723c */ /* 0x000fe20000041834 */
[----:B------:R-:W3:Y:S01]  /*5e60*/  LDSM.16.M88.4 R120, [R166+0x7800] ;  /* 0x00780000a678783b */ /* 0x000ee20000000200 */
[----:B------:R-:W-:-:S04]  /*5e70*/  DEPBAR.LE SB0, 0x0 ;  /* 0x000080000000791a */ /* 0x000fc80000000000 */
[C---:B-1----:R-:W-:Y:S06]  /*5e80*/  HMMA.16816.F32.BF16 R4, R32.reuse, R36, R4 ;  /* 0x000000242004723c */ /* 0x042fec0000041804 */
[----:B------:R-:W-:Y:S01]  /*5e90*/  HMMA.16816.F32.BF16 R64, R32, R128, R64 ;  /* 0x000000802040723c */ /* 0x000fe20000041840 */
[----:B------:R-:W-:Y:S01]  /*5ea0*/  I2FP.F32.S32 R36, R2 ;  /* 0x0000000200247245 */ /* 0x000fe20000201400 */
[----:B------:R-:W-:-:S04]  /*5eb0*/  VIADD R37, R2, 0x11 ;  /* 0x0000001102257836 */ /* 0x000fc80000000000 */
[----:B------:R-:W-:Y:S01]  /*5ec0*/  HMMA.16816.F32.BF16 R60, R32, R130, R60 ;  /* 0x00000082203c723c */ /* 0x000fe2000004183c */
[----:B------:R-:W-:-:S05]  /*5ed0*/  FFMA.FTZ R112, R36, UR5, R112 ;  /* 0x0000000524707c23 */ /* 0x000fca0008010070 */
[C---:B------:R-:W-:Y:S06]  /*5ee0*/  HMMA.16816.F32.BF16 R48, R32.reuse, R132, R48 ;  /* 0x000000842030723c */ /* 0x040fec0000041830 */
[C---:B------:R-:W-:Y:S06]  /*5ef0*/  HMMA.16816.F32.BF16 R44, R32.reuse, R134, R44 ;  /* 0x00000086202c723c */ /* 0x040fec000004182c */
[C---:B------:R-:W-:Y:S06]  /*5f00*/  HMMA.16816.F32.BF16 R40, R32.reuse, R176, R40 ;  /* 0x000000b02028723c */ /* 0x040fec0000041828 */
[----:B------:R-:W-:Y:S01]  /*5f10*/  HMMA.16816.F32.BF16 R136, R32, R178, R136 ;  /* 0x000000b22088723c */ /* 0x000fe20000041888 */
[----:B------:R-:W-:-:S05]  /*5f20*/  VIADD R177, R2, 0x90 ;  /* 0x0000009002b17836 */ /* 0x000fca0000000000 */
[C---:B------:R-:W-:Y:S06]  /*5f30*/  HMMA.16816.F32.BF16 R28, R32.reuse, R168, R28 ;  /* 0x000000a8201c723c */ /* 0x040fec000004181c */
[C---:B------:R-:W-:Y:S06]  /*5f40*/  HMMA.16816.F32.BF16 R24, R32.reuse, R170, R24 ;  /* 0x000000aa2018723c */ /* 0x040fec0000041818 */
[C---:B------:R-:W-:Y:S06]  /*5f50*/  HMMA.16816.F32.BF16 R20, R32.reuse, R140, R20 ;  /* 0x0000008c2014723c */ /* 0x040fec0000041814 */
[----:B------:R-:W-:Y:S01]  /*5f60*/  HMMA.16816.F32.BF16 R16, R32, R142, R16 ;  /* 0x0000008e2010723c */ /* 0x000fe20000041810 */
[----:B------:R-:W-:-:S05]  /*5f70*/  VIADD R140, R2, 0x30 ;  /* 0x00000030028c7836 */ /* 0x000fca0000000000 */
[C---:B--2---:R-:W-:Y:S06]  /*5f80*/  HMMA.16816.F32.BF16 R12, R32.reuse, R116, R12 ;  /* 0x00000074200c723c */ /* 0x044fec000004180c */
[C---:B------:R-:W-:Y:S06]  /*5f90*/  HMMA.16816.F32.BF16 R8, R32.reuse, R118, R8 ;  /* 0x000000762008723c */ /* 0x040fec0000041808 */
[C---:B------:R-:W-:Y:S06]  /*5fa0*/  HMMA.16816.F32.BF16 R160, R32.reuse, R38, R160 ;  /* 0x0000002620a0723c */ /* 0x040fec00000418a0 */
[----:B----4-:R-:W-:Y:S01]  /*5fb0*/  HMMA.16816.F32.BF16 R156, R32, R124, R156 ;  /* 0x0000007c209c723c */ /* 0x010fe2000004189c */
[----:B------:R-:W-:-:S02]  /*5fc0*/  VIADD R39, R2, 0x9 ;  /* 0x0000000902277836 */ /* 0x000fc40000000000 */
[----:B------:R-:W-:-:S03]  /*5fd0*/  VIADD R38, R2, 0x10 ;  /* 0x0000001002267836 */ /* 0x000fc60000000000 */
[----:B------:R-:W-:Y:S01]  /*5fe0*/  HMMA.16816.F32.BF16 R152, R32, R126, R152 ;  /* 0x0000007e2098723c */ /* 0x000fe20000041898 */
[----:B------:R-:W-:Y:S01]  /*5ff0*/  BAR.SYNC.DEFER_BLOCKING 0x0 ;  /* 0x0000000000007b1d */ /* 0x000fe20000010000 */
[----:B------:R-:W-:-:S04]  /*6000*/  ISETP.GE.AND P2, PT, R39, R175, PT ;  /* 0x000000af2700720c */ /* 0x000fc80003f46270 */
[C---:B---3--:R-:W-:Y:S06]  /*6010*/  HMMA.16816.F32.BF16 R148, R32.reuse, R120, R148 ;  /* 0x000000782094723c */ /* 0x048fec0000041894 */
[----:B------:R-:W-:Y:S07]  /*6020*/  HMMA.16816.F32.BF16 R144, R32, R122, R144 ;  /* 0x0000007a2090723c */ /* 0x000fee0000041890 */
[----:B------:R-:W-:-:S02]  /*6030*/  VIADD R32, R2, 0x1 ;  /* 0x0000000102207836 */ /* 0x000fc40000000000 */
[----:B------:R-:W-:Y:S01]  /*6040*/  FFMA.FTZ R33, R36, UR5, R114 ;  /* 0x0000000524217c23 */ /* 0x000fe20008010072 */
[----:B------:R-:W-:Y:S02]  /*6050*/  VIADD R36, R2, 0x18 ;  /* 0x0000001802247836 */ /* 0x000fe40000000000 */
[----:B------:R-:W-:Y:S02]  /*6060*/  I2FP.F32.S32 R34, R32 ;  /* 0x0000002000227245 */ /* 0x000fe40000201400 */
[----:B------:R-:W-:Y:S02]  /*6070*/  FSEL R33, R33, -INF , !P3 ;  /* 0xff80000021217808 */ /* 0x000fe40005800000 */
[----:B------:R-:W-:Y:S01]  /*6080*/  ISETP.GE.AND P3, PT, R39, R174, PT ;  /* 0x000000ae2700720c */ /* 0x000fe20003f66270 */
[C---:B------:R-:W-:Y:S01]  /*6090*/  FFMA.FTZ R113, R34.reuse, UR5, R113 ;  /* 0x0000000522717c23 */ /* 0x040fe20008010071 */
[----:B------:R-:W-:Y:S01]  /*60a0*/  I2FP.F32.S32 R39, R39 ;  /* 0x0000002700277245 */ /* 0x000fe20000201400 */
[----:B------:R-:W-:Y:S01]  /*60b0*/  FFMA.FTZ R34, R34, UR5, R115 ;  /* 0x0000000522227c23 */ /* 0x000fe20008010073 */
[----:B------:R-:W-:-:S02]  /*60c0*/  ISETP.GE.AND P1, PT, R32, R175, PT ;  /* 0x000000af2000720c */ /* 0x000fc40003f26270 */
[----:B------:R-:W-:Y:S02]  /*60d0*/  ISETP.GE.AND P0, PT, R32, R174, PT ;  /* 0x000000ae2000720c */ /* 0x000fe40003f06270 */
[----:B------:R-:W-:Y:S01]  /*60e0*/  I2FP.F32.S32 R32, R0 ;  /* 0x0000000000207245 */ /* 0x000fe20000201400 */
[C---:B------:R-:W-:Y:S01]  /*60f0*/  FFMA.FTZ R0, R39.reuse, UR5, R109 ;  /* 0x0000000527007c23 */ /* 0x040fe2000801006d */
[----:B------:R-:W-:Y:S01]  /*6100*/  FFMA.FTZ R39, R39, UR5, R111 ;  /* 0x0000000527277c23 */ /* 0x000fe2000801006f */
[----:B------:R-:W-:Y:S02]  /*6110*/  FSEL R34, R34, -INF , !P0 ;  /* 0xff80000022227808 */ /* 0x000fe40004000000 */
[C---:B------:R-:W-:Y:S01]  /*6120*/  FFMA.FTZ R35, R32.reuse, UR5, R108 ;  /* 0x0000000520237c23 */ /* 0x040fe2000801006c */
[----:B------:R-:W-:Y:S01]  /*6130*/  FSEL R108, R113, -INF , !P1 ;  /* 0xff800000716c7808 */ /* 0x000fe20004800000 */
[----:B------:R-:W-:Y:S01]  /*6140*/  FFMA.FTZ R32, R32, UR5, R110 ;  /* 0x0000000520207c23 */ /* 0x000fe2000801006e */
[----:B------:R-:W-:-:S02]  /*6150*/  ISETP.GE.AND P1, PT, R38, R175, PT ;  /* 0x000000af2600720c */ /* 0x000fc40003f26270 */
[----:B------:R-:W-:Y:S02]  /*6160*/  ISETP.GE.AND P0, PT, R38, R174, PT ;  /* 0x000000ae2600720c */ /* 0x000fe40003f06270 */
[----:B------:R-:W-:Y:S02]  /*6170*/  I2FP.F32.S32 R38, R38 ;  /* 0x0000002600267245 */ /* 0x000fe40000201400 */
[----:B------:R-:W-:Y:S02]  /*6180*/  FSEL R0, R0, -INF , !P2 ;  /* 0xff80000000007808 */ /* 0x000fe40005000000 */
[----:B------:R-:W-:Y:S01]  /*6190*/  FSEL R39, R39, -INF , !P3 ;  /* 0xff80000027277808 */ /* 0x000fe20005800000 */
[----:B------:R-:W-:Y:S01]  /*61a0*/  FFMA.FTZ R109, R38, UR5, R104 ;  /* 0x00000005266d7c23 */ /* 0x000fe20008010068 */
[----:B------:R-:W-:Y:S01]  /*61b0*/  ISETP.GE.AND P2, PT, R36, R175, PT ;  /* 0x000000af2400720c */ /* 0x000fe20003f46270 */
[----:B------:R-:W-:Y:S01]  /*61c0*/  FFMA.FTZ R38, R38, UR5, R106 ;  /* 0x0000000526267c23 */ /* 0x000fe2000801006a */
[----:B------:R-:W-:-:S02]  /*61d0*/  ISETP.GE.AND P3, PT, R36, R174, PT ;  /* 0x000000ae2400720c */ /* 0x000fc40003f66270 */
[----:B------:R-:W-:Y:S02]  /*61e0*/  I2FP.F32.S32 R36, R36 ;  /* 0x0000002400247245 */ /* 0x000fe40000201400 */
[----:B------:R-:W-:Y:S02]  /*61f0*/  FSEL R35, R35, -INF , !P6 ;  /* 0xff80000023237808 */ /* 0x000fe40007000000 */
[----:B------:R-:W-:Y:S01]  /*6200*/  FSEL R32, R32, -INF , !P5 ;  /* 0xff80000020207808 */ /* 0x000fe20006800000 */
[C---:B------:R-:W-:Y:S01]  /*6210*/  FFMA.FTZ R106, R36.reuse, UR5, R100 ;  /* 0x00000005246a7c23 */ /* 0x040fe20008010064 */
[C---:B------:R-:W-:Y:S01]  /*6220*/  ISETP.GE.AND P6, PT, R37.reuse, R175, PT ;  /* 0x000000af2500720c */ /* 0x040fe20003fc6270 */
[----:B------:R-:W-:Y:S01]  /*6230*/  FFMA.FTZ R36, R36, UR5, R102 ;  /* 0x0000000524247c23 */ /* 0x000fe20008010066 */
[----:B------:R-:W-:Y:S01]  /*6240*/  ISETP.GE.AND P5, PT, R37, R174, PT ;  /* 0x000000ae2500720c */ /* 0x000fe20003fa6270 */
[C---:B------:R-:W-:Y:S01]  /*6250*/  VIADD R102, R2.reuse, 0x19 ;  /* 0x0000001902667836 */ /* 0x040fe20000000000 */
[----:B------:R-:W-:Y:S01]  /*6260*/  I2FP.F32.S32 R37, R37 ;  /* 0x0000002500257245 */ /* 0x000fe20000201400 */
[----:B------:R-:W-:Y:S01]  /*6270*/  VIADD R100, R2, 0x21 ;  /* 0x0000002102647836 */ /* 0x000fe20000000000 */
[----:B------:R-:W-:-:S02]  /*6280*/  FSEL R38, R38, -INF , !P0 ;  /* 0xff80000026267808 */ /* 0x000fc40004000000 */
[----:B------:R-:W-:Y:S01]  /*6290*/  ISETP.GE.AND P0, PT, R102, R174, PT ;  /* 0x000000ae6600720c */ /* 0x000fe20003f06270 */
[C---:B------:R-:W-:Y:S01]  /*62a0*/  FFMA.FTZ R104, R37.reuse, UR5, R105 ;  /* 0x0000000525687c23 */ /* 0x040fe20008010069 */
[----:B------:R-:W-:Y:S01]  /*62b0*/  FFMA.FTZ R37, R37, UR5, R107 ;  /* 0x0000000525257c23 */ /* 0x000fe2000801006b */
[----:B------:R-:W-:Y:S01]  /*62c0*/  VIADD R107, R2, 0x20 ;  /* 0x00000020026b7836 */ /* 0x000fe20000000000 */
[----:B------:R-:W-:Y:S02]  /*62d0*/  FSEL R105, R109, -INF , !P1 ;  /* 0xff8000006d697808 */ /* 0x000fe40004800000 */
[----:B------:R-:W-:Y:S02]  /*62e0*/  ISETP.GE.AND P1, PT, R102, R175, PT ;  /* 0x000000af6600720c */ /* 0x000fe40003f26270 */
[----:B------:R-:W-:Y:S02]  /*62f0*/  I2FP.F32.S32 R109, R102 ;  /* 0x00000066006d7245 */ /* 0x000fe40000201400 */
[----:B------:R-:W-:-:S02]  /*6300*/  FSEL R102, R106, -INF , !P2 ;  /* 0xff8000006a667808 */ /* 0x000fc40005000000 */
[----:B------:R-:W-:Y:S01]  /*6310*/  FSEL R36, R36, -INF , !P3 ;  /* 0xff80000024247808 */ /* 0x000fe20005800000 */
[C---:B------:R-:W-:Y:S01]  /*6320*/  FFMA.FTZ R106, R109.reuse, UR5, R101 ;  /* 0x000000056d6a7c23 */ /* 0x040fe20008010065 */
[C---:B------:R-:W-:Y:S01]  /*6330*/  ISETP.GE.AND P2, PT, R100.reuse, R175, PT ;  /* 0x000000af6400720c */ /* 0x040fe20003f46270 */
[----:B------:R-:W-:Y:S01]  /*6340*/  FFMA.FTZ R103, R109, UR5, R103 ;  /* 0x000000056d677c23 */ /* 0x000fe20008010067 */
[----:B------:R-:W-:Y:S02]  /*6350*/  ISETP.GE.AND P3, PT, R100, R174, PT ;  /* 0x000000ae6400720c */ /* 0x000fe40003f66270 */
[----:B------:R-:W-:Y:S02]  /*6360*/  FSEL R104, R104, -INF , !P6 ;  /* 0xff80000068687808 */ /* 0x000fe40007000000 */
[----:B------:R-:W-:Y:S02]  /*6370*/  FSEL R37, R37, -INF , !P5 ;  /* 0xff80000025257808 */ /* 0x000fe40006800000 */
[----:B------:R-:W-:-:S02]  /*6380*/  I2FP.F32.S32 R100, R100 ;  /* 0x0000006400647245 */ /* 0x000fc40000201400 */
[C---:B------:R-:W-:Y:S02]  /*6390*/  ISETP.GE.AND P6, PT, R107.reuse, R175, PT ;  /* 0x000000af6b00720c */ /* 0x040fe40003fc6270 */
[----:B------:R-:W-:Y:S01]  /*63a0*/  ISETP.GE.AND P5, PT, R107, R174, PT ;  /* 0x000000ae6b00720c */ /* 0x000fe20003fa6270 */
[C---:B------:R-:W-:Y:S01]  /*63b0*/  FFMA.FTZ R101, R100.reuse, UR5, R97 ;  /* 0x0000000564657c23 */ /* 0x040fe20008010061 */
[----:B------:R-:W-:Y:S01]  /*63c0*/  I2FP.F32.S32 R107, R107 ;  /* 0x0000006b006b7245 */ /* 0x000fe20000201400 */
[----:B------:R-:W-:Y:S01]  /*63d0*/  FFMA.FTZ R99, R100, UR5, R99 ;  /* 0x0000000564637c23 */ /* 0x000fe20008010063 */
[C---:B------:R-:W-:Y:S01]  /*63e0*/  VIADD R100, R2.reuse, 0x29 ;  /* 0x0000002902647836 */ /* 0x040fe20000000000 */
[----:B------:R-:W-:Y:S01]  /*63f0*/  FSEL R126, R103, -INF , !P0 ;  /* 0xff800000677e7808 */ /* 0x000fe20004000000 */
[----:B------:R-:W-:Y:S02]  /*6400*/  VIADD R97, R2, 0x28 ;  /* 0x0000002802617836 */ /* 0x000fe40000000000 */
[----:B------:R-:W-:Y:S01]  /*6410*/  FFMA.FTZ R96, R107, UR5, R96 ;  /* 0x000000056b607c23 */ /* 0x000fe20008010060 */
[----:B------:R-:W-:Y:S01]  /*6420*/  FSEL R101, R101, -INF , !P2 ;  /* 0xff80000065657808 */ /* 0x000fe20005000000 */
[----:B------:R-:W-:Y:S01]  /*6430*/  FFMA.FTZ R98, R107, UR5, R98 ;  /* 0x000000056b627c23 */ /* 0x000fe20008010062 */
[----:B------:R-:W-:-:S02]  /*6440*/  FSEL R132, R99, -INF , !P3 ;  /* 0xff80000063847808 */ /* 0x000fc40005800000 */
[CC--:B------:R-:W-:Y:S02]  /*6450*/  ISETP.GE.AND P2, PT, R140.reuse, R175.reuse, PT ;  /* 0x000000af8c00720c */ /* 0x0c0fe40003f46270 */
[----:B------:R-:W-:Y:S02]  /*6460*/  ISETP.GE.AND P3, PT, R140, R174, PT ;  /* 0x000000ae8c00720c */ /* 0x000fe40003f66270 */
[----:B------:R-:W-:Y:S02]  /*6470*/  FSEL R103, R96, -INF , !P6 ;  /* 0xff80000060677808 */ /* 0x000fe40007000000 */
[----:B------:R-:W-:Y:S02]  /*6480*/  I2FP.F32.S32 R140, R140 ;  /* 0x0000008c008c7245 */ /* 0x000fe40000201400 */
[----:B------:R-:W-:Y:S02]  /*6490*/  I2FP.F32.S32 R96, R100 ;  /* 0x0000006400607245 */ /* 0x000fe40000201400 */
[----:B------:R-:W-:Y:S01]  /*64a0*/  FSEL R131, R98, -INF , !P5 ;  /* 0xff80000062837808 */ /* 0x000fe20006800000 */
[C---:B------:R-:W-:Y:S01]  /*64b0*/  FFMA.FTZ R121, R140.reuse, UR5, R88 ;  /* 0x000000058c797c23 */ /* 0x040fe20008010058 */
[----:B------:R-:W-:Y:S01]  /*64c0*/  FFMA.FTZ R140, R140, UR5, R90 ;  /* 0x000000058c8c7c23 */ /* 0x000fe2000801005a */
[C---:B------:R-:W-:Y:S01]  /*64d0*/  FFMA.FTZ R93, R96.reuse, UR5, R93 ;  /* 0x00000005605d7c23 */ /* 0x040fe2000801005d */
[----:B------:R-:W-:Y:S01]  /*64e0*/  FFMA.FTZ R95, R96, UR5, R95 ;  /* 0x00000005605f7c23 */ /* 0x000fe2000801005f */
[----:B------:R-:W-:Y:S01]  /*64f0*/  ISETP.GE.AND P6, PT, R100, R175, PT ;  /* 0x000000af6400720c */ /* 0x000fe20003fc6270 */
[----:B------:R-:W-:Y:S01]  /*6500*/  VIADD R90, R2, 0x38 ;  /* 0x00000038025a7836 */ /* 0x000fe20000000000 */
[----:B------:R-:W-:Y:S01]  /*6510*/  ISETP.GE.AND P5, PT, R100, R174, PT ;  /* 0x000000ae6400720c */ /* 0x000fe20003fa6270 */
[C---:B------:R-:W-:Y:S01]  /*6520*/  VIADD R88, R2.reuse, 0x39 ;  /* 0x0000003902587836 */ /* 0x040fe20000000000 */
[----:B------:R-:W-:Y:S01]  /*6530*/  FSEL R123, R93, -INF , !P6 ;  /* 0xff8000005d7b7808 */ /* 0x000fe20007000000 */
[C---:B------:R-:W-:Y:S01]  /*6540*/  VIADD R96, R2.reuse, 0x31 ;  /* 0x0000003102607836 */ /* 0x040fe20000000000 */
        /* <DEDUP_REMOVED lines=8> */
[----:B------:R-:W-:-:S02]  /*65d0*/  FSEL R106, R106, -INF , !P1 ;  /* 0xff8000006a6a7808 */ /* 0x000fc40004800000 */
[----:B------:R-:W-:Y:S02]  /*65e0*/  I2FP.F32.S32 R90, R90 ;  /* 0x0000005a005a7245 */ /* 0x000fe40000201400 */
[----:B------:R-:W-:Y:S02]  /*65f0*/  I2FP.F32.S32 R88, R88 ;  /* 0x0000005800587245 */ /* 0x000fe40000201400 */
[C---:B------:R-:W-:Y:S01]  /*6600*/  ISETP.GE.AND P1, PT, R97.reuse, R175, PT ;  /* 0x000000af6100720c */ /* 0x040fe20003f26270 */
[----:B------:R-:W-:Y:S01]  /*6610*/  FFMA.FTZ R84, R90, UR5, R84 ;  /* 0x000000055a547c23 */ /* 0x000fe20008010054 */
[----:B------:R-:W-:Y:S01]  /*6620*/  ISETP.GE.AND P0, PT, R97, R174, PT ;  /* 0x000000ae6100720c */ /* 0x000fe20003f06270 */
[C---:B------:R-:W-:Y:S01]  /*6630*/  FFMA.FTZ R122, R88.reuse, UR5, R85 ;  /* 0x00000005587a7c23 */ /* 0x040fe20008010055 */
[----:B------:R-:W-:Y:S01]  /*6640*/  I2FP.F32.S32 R97, R97 ;  /* 0x0000006100617245 */ /* 0x000fe20000201400 */
[----:B------:R-:W-:Y:S01]  /*6650*/  FFMA.FTZ R87, R88, UR5, R87 ;  /* 0x0000000558577c23 */ /* 0x000fe20008010057 */
[----:B------:R-:W-:Y:S01]  /*6660*/  VIADD R88, R2, 0x41 ;  /* 0x0000004102587836 */ /* 0x000fe20000000000 */
[----:B------:R-:W-:Y:S01]  /*6670*/  FSEL R124, R84, -INF , !P6 ;  /* 0xff800000547c7808 */ /* 0x000fe20007000000 */
[----:B------:R-:W-:-:S02]  /*6680*/  VIADD R85, R2, 0x40 ;  /* 0x0000004002557836 */ /* 0x000fc40000000000 */
[C---:B------:R-:W-:Y:S01]  /*6690*/  FFMA.FTZ R92, R97.reuse, UR5, R92 ;  /* 0x00000005615c7c23 */ /* 0x040fe2000801005c */
[----:B------:R-:W-:Y:S01]  /*66a0*/  FSEL R122, R122, -INF , !P2 ;  /* 0xff8000007a7a7808 */ /* 0x000fe20005000000 */
[----:B------:R-:W-:Y:S01]  /*66b0*/  FFMA.FTZ R94, R97, UR5, R94 ;  /* 0x00000005615e7c23 */ /* 0x000fe2000801005e */
[----:B------:R-:W-:Y:S01]  /*66c0*/  FSEL R143, R87, -INF , !P3 ;  /* 0xff800000578f7808 */ /* 0x000fe20005800000 */
[----:B------:R-:W-:Y:S01]  /*66d0*/  FFMA.FTZ R86, R90, UR5, R86 ;  /* 0x000000055a567c23 */ /* 0x000fe20008010056 */
[----:B------:R-:W-:Y:S01]  /*66e0*/  I2FP.F32.S32 R84, R88 ;  /* 0x0000005800547245 */ /* 0x000fe20000201400 */
[----:B------:R-:W-:Y:S01]  /*66f0*/  VIADD R90, R2, 0xe8 ;  /* 0x000000e8025a7836 */ /* 0x000fe20000000000 */
[C---:B------:R-:W-:Y:S02]  /*6700*/  ISETP.GE.AND P2, PT, R214.reuse, R175, PT ;  /* 0x000000afd600720c */ /* 0x040fe40003f46270 */
[----:B------:R-:W-:Y:S01]  /*6710*/  ISETP.GE.AND P3, PT, R214, R174, PT ;  /* 0x000000aed600720c */ /* 0x000fe20003f66270 */
[----:B------:R-:W-:Y:S01]  /*6720*/  FFMA.FTZ R119, R84, UR5, R81 ;  /* 0x0000000554777c23 */ /* 0x000fe20008010051 */
[----:B------:R-:W-:Y:S01]  /*6730*/  FSEL R107, R92, -INF , !P1 ;  /* 0xff8000005c6b7808 */ /* 0x000fe20004800000 */
[----:B------:R-:W-:Y:S01]  /*6740*/  FFMA.FTZ R83, R84, UR5, R83 ;  /* 0x0000000554537c23 */ /* 0x000fe20008010053 */
[----:B------:R-:W-:Y:S01]  /*6750*/  I2FP.F32.S32 R214, R214 ;  /* 0x000000d600d67245 */ /* 0x000fe20000201400 */
[----:B------:R-:W-:Y:S01]  /*6760*/  VIADD R84, R2, 0x49 ;  /* 0x0000004902547836 */ /* 0x000fe20000000000 */
[----:B------:R-:W-:-:S02]  /*6770*/  I2FP.F32.S32 R92, R96 ;  /* 0x00000060005c7245 */ /* 0x000fc40000201400 */
        /* <DEDUP_REMOVED lines=18> */
[----:B------:R-:W-:Y:S02]  /*68a0*/  I2FP.F32.S32 R85, R85 ;  /* 0x0000005500557245 */ /* 0x000fe40000201400 */
[----:B------:R-:W-:Y:S02]  /*68b0*/  I2FP.F32.S32 R76, R76 ;  /* 0x0000004c004c7245 */ /* 0x000fe40000201400 */
[----:B------:R-:W-:Y:S01]  /*68c0*/  FSEL R141, R86, -INF , !P5 ;  /* 0xff800000568d7808 */ /* 0x000fe20006800000 */
[----:B------:R-:W-:Y:S01]  /*68d0*/  FFMA.FTZ R80, R85, UR5, R80 ;  /* 0x0000000555507c23 */ /* 0x000fe20008010050 */
[-C--:B------:R-:W-:Y:S01]  /*68e0*/  ISETP.GE.AND P6, PT, R88, R175.reuse, PT ;  /* 0x000000af5800720c */ /* 0x080fe20003fc6270 */
[----:B------:R-:W-:Y:S01]  /*68f0*/  FFMA.FTZ R135, R76, UR5, R73 ;  /* 0x000000054c877c23 */ /* 0x000fe20008010049 */
[-C--:B------:R-:W-:Y:S01]  /*6900*/  ISETP.GE.AND P5, PT, R88, R174.reuse, PT ;  /* 0x000000ae5800720c */ /* 0x080fe20003fa6270 */
[----:B------:R-:W-:Y:S01]  /*6910*/  FFMA.FTZ R75, R76, UR5, R75 ;  /* 0x000000054c4b7c23 */ /* 0x000fe2000801004b */
[----:B------:R-:W-:Y:S01]  /*6920*/  FSEL R119, R119, -INF , !P6 ;  /* 0xff80000077777808 */ /* 0x000fe20007000000 */
[----:B------:R-:W-:Y:S01]  /*6930*/  FFMA.FTZ R82, R85, UR5, R82 ;  /* 0x0000000555527c23 */ /* 0x000fe20008010052 */
[----:B------:R-:W-:Y:S01]  /*6940*/  FSEL R248, R83, -INF , !P5 ;  /* 0xff80000053f87808 */ /* 0x000fe20006800000 */
[----:B------:R-:W-:Y:S01]  /*6950*/  VIADD R76, R2, 0x59 ;  /* 0x00000059024c7836 */ /* 0x000fe20000000000 */
[----:B------:R-:W-:Y:S01]  /*6960*/  ISETP.GE.AND P6, PT, R78, R175, PT ;  /* 0x000000af4e00720c */ /* 0x000fe20003fc6270 */
[----:B------:R-:W-:Y:S01]  /*6970*/  VIADD R73, R2, 0x58 ;  /* 0x0000005802497836 */ /* 0x000fe20000000000 */
[----:B------:R-:W-:Y:S01]  /*6980*/  ISETP.GE.AND P5, PT, R78, R174, PT ;  /* 0x000000ae4e00720c */ /* 0x000fe20003fa6270 */
[----:B------:R-:W-:Y:S01]  /*6990*/  VIADD R85, R2, 0xd9 ;  /* 0x000000d902557836 */ /* 0x000fe20000000000 */
[----:B------:R-:W-:Y:S01]  /*69a0*/  FSEL R120, R80, -INF , !P1 ;  /* 0xff80000050787808 */ /* 0x000fe20004800000 */
[----:B------:R-:W-:Y:S01]  /*69b0*/  VIADD R83, R2, 0xe1 ;  /* 0x000000e102537836 */ /* 0x000fe20000000000 */
[----:B------:R-:W-:-:S02]  /*69c0*/  I2FP.F32.S32 R78, R78 ;  /* 0x0000004e004e7245 */ /* 0x000fc40000201400 */
[----:B------:R-:W-:Y:S02]  /*69d0*/  FSEL R135, R135, -INF , !P2 ;  /* 0xff80000087877808 */ /* 0x000fe40005000000 */
[----:B------:R-:W-:Y:S01]  /*69e0*/  FSEL R210, R75, -INF , !P3 ;  /* 0xff8000004bd27808 */ /* 0x000fe20005800000 */
[C---:B------:R-:W-:Y:S01]  /*69f0*/  FFMA.FTZ R72, R78.reuse, UR5, R72 ;  /* 0x000000054e487c23 */ /* 0x040fe20008010048 */
[----:B------:R-:W-:Y:S01]  /*6a00*/  I2FP.F32.S32 R80, R84 ;  /* 0x0000005400507245 */ /* 0x000fe20000201400 */
[----:B------:R-:W-:Y:S01]  /*6a10*/  FFMA.FTZ R74, R78, UR5, R74 ;  /* 0x000000054e4a7c23 */ /* 0x000fe2000801004a */
[C---:B------:R-:W-:Y:S02]  /*6a20*/  ISETP.GE.AND P2, PT, R203.reuse, R175, PT ;  /* 0x000000afcb00720c */ /* 0x040fe40003f46270 */
[----:B------:R-:W-:Y:S01]  /*6a30*/  ISETP.GE.AND P3, PT, R203, R174, PT ;  /* 0x000000aecb00720c */ /* 0x000fe20003f66270 */
[C---:B------:R-:W-:Y:S01]  /*6a40*/  FFMA.FTZ R77, R80.reuse, UR5, R77 ;  /* 0x00000005504d7c23 */ /* 0x040fe2000801004d */
[----:B------:R-:W-:Y:S01]  /*6a50*/  I2FP.F32.S32 R203, R203 ;  /* 0x000000cb00cb7245 */ /* 0x000fe20000201400 */
[----:B------:R-:W-:Y:S01]  /*6a60*/  FFMA.FTZ R79, R80, UR5, R79 ;  /* 0x00000005504f7c23 */ /* 0x000fe2000801004f */
[----:B------:R-:W-:-:S02]  /*6a70*/  FSEL R249, R82, -INF , !P0 ;  /* 0xff80000052f97808 */ /* 0x000fc40004000000 */
[C---:B------:R-:W-:Y:S01]  /*6a80*/  ISETP.GE.AND P1, PT, R84.reuse, R175, PT ;  /* 0x000000af5400720c */ /* 0x040fe20003f26270 */
[C---:B------:R-:W-:Y:S01]  /*6a90*/  FFMA.FTZ R252, R203.reuse, UR5, R64 ;  /* 0x00000005cbfc7c23 */ /* 0x040fe20008010040 */
[----:B------:R-:W-:Y:S01]  /*6aa0*/  ISETP.GE.AND P0, PT, R84, R174, PT ;  /* 0x000000ae5400720c */ /* 0x000fe20003f06270 */
[----:B------:R-:W-:Y:S01]  /*6ab0*/  FFMA.FTZ R203, R203, UR5, R66 ;  /* 0x00000005cbcb7c23 */ /* 0x000fe20008010042 */
[----:B------:R-:W-:Y:S01]  /*6ac0*/  VIADD R64, R2, 0x69 ;  /* 0x0000006902407836 */ /* 0x000fe20000000000 */
[----:B------:R-:W-:Y:S01]  /*6ad0*/  FSEL R130, R72, -INF , !P6 ;  /* 0xff80000048827808 */ /* 0x000fe20007000000 */
[C---:B------:R-:W-:Y:S01]  /*6ae0*/  VIADD R66, R2.reuse, 0x68 ;  /* 0x0000006802427836 */ /* 0x040fe20000000000 */
[----:B------:R-:W-:Y:S01]  /*6af0*/  FSEL R129, R77, -INF , !P1 ;  /* 0xff8000004d817808 */ /* 0x000fe20004800000 */
[C---:B------:R-:W-:Y:S01]  /*6b00*/  VIADD R77, R2.reuse, 0xd8 ;  /* 0x000000d8024d7836 */ /* 0x040fe20000000000 */
[----:B------:R-:W-:Y:S01]  /*6b10*/  FSEL R213, R79, -INF , !P0 ;  /* 0xff8000004fd57808 */ /* 0x000fe20004000000 */
[----:B------:R-:W-:Y:S01]  /*6b20*/  VIADD R84, R2, 0xe0 ;  /* 0x000000e002547836 */ /* 0x000fe20000000000 */
[----:B------:R-:W-:-:S02]  /*6b30*/  I2FP.F32.S32 R72, R76 ;  /* 0x0000004c00487245 */ /* 0x000fc40000201400 */
[C---:B------:R-:W-:Y:S02]  /*6b40*/  ISETP.GE.AND P1, PT, R73.reuse, R175, PT ;  /* 0x000000af4900720c */ /* 0x040fe40003f26270 */
[-C--:B------:R-:W-:Y:S01]  /*6b50*/  ISETP.GE.AND P0, PT, R73, R174.reuse, PT ;  /* 0x000000ae4900720c */ /* 0x080fe20003f06270 */
[C---:B------:R-:W-:Y:S01]  /*6b60*/  FFMA.FTZ R69, R72.reuse, UR5, R69 ;  /* 0x0000000548457c23 */ /* 0x040fe20008010045 */
[----:B------:R-:W-:Y:S01]  /*6b70*/  I2FP.F32.S32 R73, R73 ;  /* 0x0000004900497245 */ /* 0x000fe20000201400 */
[----:B------:R-:W-:Y:S01]  /*6b80*/  FFMA.FTZ R71, R72, UR5, R71 ;  /* 0x0000000548477c23 */ /* 0x000fe20008010047 */
[----:B------:R-:W-:Y:S01]  /*6b90*/  FSEL R252, R252, -INF , !P2 ;  /* 0xff800000fcfc7808 */ /* 0x000fe20005000000 */
[----:B------:R-:W-:Y:S01]  /*6ba0*/  VIADD R72, R2, 0x61 ;  /* 0x0000006102487836 */ /* 0x000fe20000000000 */
[----:B------:R-:W-:Y:S01]  /*6bb0*/  FSEL R203, R203, -INF , !P3 ;  /* 0xff800000cbcb7808 */ /* 0x000fe20005800000 */
[C---:B------:R-:W-:Y:S01]  /*6bc0*/  FFMA.FTZ R68, R73.reuse, UR5, R68 ;  /* 0x0000000549447c23 */ /* 0x040fe20008010044 */
[C---:B------:R-:W-:Y:S01]  /*6bd0*/  ISETP.GE.AND P2, PT, R64.reuse, R175, PT ;  /* 0x000000af4000720c */ /* 0x040fe20003f46270 */
[----:B------:R-:W-:Y:S01]  /*6be0*/  FFMA.FTZ R70, R73, UR5, R70 ;  /* 0x0000000549467c23 */ /* 0x000fe20008010046 */
[----:B------:R-:W-:-:S02]  /*6bf0*/  ISETP.GE.AND P3, PT, R64, R174, PT ;  /* 0x000000ae4000720c */ /* 0x000fc40003f66270 */
[----:B------:R-:W-:Y:S02]  /*6c00*/  I2FP.F32.S32 R64, R64 ;  /* 0x0000004000407245 */ /* 0x000fe40000201400 */
[----:B------:R-:W-:Y:S02]  /*6c10*/  FSEL R211, R74, -INF , !P5 ;  /* 0xff8000004ad37808 */ /* 0x000fe40006800000 */
[-C--:B------:R-:W-:Y:S01]  /*6c20*/  ISETP.GE.AND P6, PT, R76, R175.reuse, PT ;  /* 0x000000af4c00720c */ /* 0x080fe20003fc6270 */
[----:B------:R-:W-:Y:S01]  /*6c30*/  FFMA.FTZ R247, R64, UR5, R61 ;  /* 0x0000000540f77c23 */ /* 0x000fe2000801003d */
[----:B------:R-:W-:Y:S01]  /*6c40*/  ISETP.GE.AND P5, PT, R76, R174, PT ;  /* 0x000000ae4c00720c */ /* 0x000fe20003fa6270 */
[----:B------:R-:W-:Y:S01]  /*6c50*/  FFMA.FTZ R63, R64, UR5, R63 ;  /* 0x00000005403f7c23 */ /* 0x000fe2000801003f */
[----:B------:R-:W-:Y:S01]  /*6c60*/  FSEL R231, R69, -INF , !P6 ;  /* 0xff80000045e77808 */ /* 0x000fe20007000000 */
[C---:B------:R-:W-:Y:S01]  /*6c70*/  VIADD R64, R2.reuse, 0x71 ;  /* 0x0000007102407836 */ /* 0x040fe20000000000 */
[----:B------:R-:W-:Y:S01]  /*6c80*/  FSEL R206, R71, -INF , !P5 ;  /* 0xff80000047ce7808 */ /* 0x000fe20006800000 */
[----:B------:R-:W-:Y:S01]  /*6c90*/  VIADD R61, R2, 0x70 ;  /* 0x00000070023d7836 */ /* 0x000fe20000000000 */
[----:B------:R-:W-:-:S02]  /*6ca0*/  ISETP.GE.AND P6, PT, R66, R175, PT ;  /* 0x000000af4200720c */ /* 0x000fc40003fc6270 */
[----:B------:R-:W-:Y:S02]  /*6cb0*/  ISETP.GE.AND P5, PT, R66, R174, PT ;  /* 0x000000ae4200720c */ /* 0x000fe40003fa6270 */
[----:B------:R-:W-:Y:S02]  /*6cc0*/  FSEL R232, R68, -INF , !P1 ;  /* 0xff80000044e87808 */ /* 0x000fe40004800000 */
[----:B------:R-:W-:Y:S02]  /*6cd0*/  I2FP.F32.S32 R66, R66 ;  /* 0x0000004200427245 */ /* 0x000fe40000201400 */
[----:B------:R-:W-:Y:S02]  /*6ce0*/  I2FP.F32.S32 R68, R72 ;  /* 0x0000004800447245 */ /* 0x000fe40000201400 */
[----:B------:R-:W-:Y:S01]  /*6cf0*/  FSEL R247, R247, -INF , !P2 ;  /* 0xff800000f7f77808 */ /* 0x000fe20005000000 */
[----:B------:R-:W-:Y:S01]  /*6d00*/  FFMA.FTZ R60, R66, UR5, R60 ;  /* 0x00000005423c7c23 */ /* 0x000fe2000801003c */
[----:B------:R-:W-:Y:S01]  /*6d10*/  FSEL R187, R63, -INF , !P3 ;  /* 0xff8000003fbb7808 */ /* 0x000fe20005800000 */
[----:B------:R-:W-:Y:S01]  /*6d20*/  FFMA.FTZ R65, R68, UR5, R65 ;  /* 0x0000000544417c23 */ /* 0x000fe20008010041 */
[----:B------:R-:W-:Y:S01]  /*6d30*/  ISETP.GE.AND P2, PT, R196, R175, PT ;  /* 0x000000afc400720c */ /* 0x000fe20003f46270 */
[----:B------:R-:W-:Y:S01]  /*6d40*/  FFMA.FTZ R67, R68, UR5, R67 ;  /* 0x0000000544437c23 */ /* 0x000fe20008010043 */
[----:B------:R-:W-:Y:S01]  /*6d50*/  ISETP.GE.AND P3, PT, R196, R174, PT ;  /* 0x000000aec400720c */ /* 0x000fe20003f66270 */
[----:B------:R-:W-:Y:S01]  /*6d60*/  FFMA.FTZ R62, R66, UR5, R62 ;  /* 0x00000005423e7c23 */ /* 0x000fe2000801003e */
[----:B------:R-:W-:-:S02]  /*6d70*/  I2FP.F32.S32 R196, R196 ;  /* 0x000000c400c47245 */ /* 0x000fc40000201400 */
[----:B------:R-:W-:Y:S02]  /*6d80*/  FSEL R209, R70, -INF , !P0 ;  /* 0xff80000046d17808 */ /* 0x000fe40004000000 */
[----:B------:R-:W-:Y:S01]  /*6d90*/  ISETP.GE.AND P1, PT, R72, R175, PT ;  /* 0x000000af4800720c */ /* 0x000fe20003f26270 */
[----:B------:R-:W-:Y:S01]  /*6da0*/  FFMA.FTZ R208, R196, UR5, R52 ;  /* 0x00000005c4d07c23 */ /* 0x000fe20008010034 */
[----:B------:R-:W-:Y:S01]  /*6db0*/  ISETP.GE.AND P0, PT, R72, R174, PT ;  /* 0x000000ae4800720c */ /* 0x000fe20003f06270 */
[----:B------:R-:W-:Y:S01]  /*6dc0*/  FFMA.FTZ R196, R196, UR5, R54 ;  /* 0x00000005c4c47c23 */ /* 0x000fe20008010036 */
        /* <DEDUP_REMOVED lines=8> */
[----:B------:R-:W-:Y:S01]  /*6e50*/  ISETP.GE.AND P0, PT, R61, R174, PT ;  /* 0x000000ae3d00720c */ /* 0x000fe20003f06270 */
[C---:B------:R-:W-:Y:S01]  /*6e60*/  FFMA.FTZ R57, R60.reuse, UR5, R57 ;  /* 0x000000053c397c23 */ /* 0x040fe20008010039 */
[----:B------:R-:W-:Y:S01]  /*6e70*/  I2FP.F32.S32 R61, R61 ;  /* 0x0000003d003d7245 */ /* 0x000fe20000201400 */
[----:B------:R-:W-:Y:S01]  /*6e80*/  FFMA.FTZ R59, R60, UR5, R59 ;  /* 0x000000053c3b7c23 */ /* 0x000fe2000801003b */
[----:B------:R-:W-:Y:S01]  /*6e90*/  FSEL R208, R208, -INF , !P2 ;  /* 0xff800000d0d07808 */ /* 0x000fe20005000000 */
[----:B------:R-:W-:Y:S01]  /*6ea0*/  VIADD R60, R2, 0x79 ;  /* 0x00000079023c7836 */ /* 0x000fe20000000000 */
[----:B------:R-:W-:Y:S01]  /*6eb0*/  FSEL R196, R196, -INF , !P3 ;  /* 0xff800000c4c47808 */ /* 0x000fe20005800000 */
[C---:B------:R-:W-:Y:S01]  /*6ec0*/  FFMA.FTZ R56, R61.reuse, UR5, R56 ;  /* 0x000000053d387c23 */ /* 0x040fe20008010038 */
[----:B------:R-:W-:Y:S01]  /*6ed0*/  FSEL R202, R62, -INF , !P5 ;  /* 0xff8000003eca7808 */ /* 0x000fe20006800000 */
[----:B------:R-:W-:Y:S01]  /*6ee0*/  FFMA.FTZ R58, R61, UR5, R58 ;  /* 0x000000053d3a7c23 */ /* 0x000fe2000801003a */
[----:B------:R-:W-:-:S02]  /*6ef0*/  ISETP.GE.AND P2, PT, R52, R175, PT ;  /* 0x000000af3400720c */ /* 0x000fc40003f46270 */
[-C--:B------:R-:W-:Y:S02]  /*6f00*/  ISETP.GE.AND P3, PT, R52, R174.reuse, PT ;  /* 0x000000ae3400720c */ /* 0x080fe40003f66270 */
[CC--:B------:R-:W-:Y:S02]  /*6f10*/  ISETP.GE.AND P6, PT, R64.reuse, R175.reuse, PT ;  /* 0x000000af4000720c */ /* 0x0c0fe40003fc6270 */
[----:B------:R-:W-:Y:S02]  /*6f20*/  ISETP.GE.AND P5, PT, R64, R174, PT ;  /* 0x000000ae4000720c */ /* 0x000fe40003fa6270 */
[----:B------:R-:W-:Y:S02]  /*6f30*/  I2FP.F32.S32 R52, R52 ;  /* 0x0000003400347245 */ /* 0x000fe40000201400 */
[----:B------:R-:W-:Y:S02]  /*6f40*/  FSEL R212, R57, -INF , !P6 ;  /* 0xff80000039d47808 */ /* 0x000fe40007000000 */
[----:B------:R-:W-:Y:S01]  /*6f50*/  FSEL R200, R59, -INF , !P5 ;  /* 0xff8000003bc87808 */ /* 0x000fe20006800000 */
[----:B------:R-:W-:Y:S01]  /*6f60*/  FFMA.FTZ R189, R52, UR5, R49 ;  /* 0x0000000534bd7c23 */ /* 0x000fe20008010031 */
[----:B------:R-:W-:Y:S01]  /*6f70*/  ISETP.GE.AND P6, PT, R54, R175, PT ;  /* 0x000000af3600720c */ /* 0x000fe20003fc6270 */
[----:B------:R-:W-:Y:S01]  /*6f80*/  FFMA.FTZ R51, R52, UR5, R51 ;  /* 0x0000000534337c23 */ /* 0x000fe20008010033 */
[----:B------:R-:W-:Y:S01]  /*6f90*/  ISETP.GE.AND P5, PT, R54, R174, PT ;  /* 0x000000ae3600720c */ /* 0x000fe20003fa6270 */
[----:B------:R-:W-:Y:S01]  /*6fa0*/  VIADD R52, R2, 0x89 ;  /* 0x0000008902347836 */ /* 0x000fe20000000000 */
[----:B------:R-:W-:Y:S01]  /*6fb0*/  FSEL R215, R56, -INF , !P1 ;  /* 0xff80000038d77808 */ /* 0x000fe20004800000 */
[----:B------:R-:W-:Y:S01]  /*6fc0*/  VIADD R49, R2, 0x88 ;  /* 0x0000008802317836 */ /* 0x000fe20000000000 */
[----:B------:R-:W-:-:S02]  /*6fd0*/  I2FP.F32.S32 R54, R54 ;  /* 0x0000003600367245 */ /* 0x000fc40000201400 */
[----:B------:R-:W-:Y:S02]  /*6fe0*/  I2FP.F32.S32 R56, R60 ;  /* 0x0000003c00387245 */ /* 0x000fe40000201400 */
[----:B------:R-:W-:Y:S01]  /*6ff0*/  FSEL R189, R189, -INF , !P2 ;  /* 0xff800000bdbd7808 */ /* 0x000fe20005000000 */
[----:B------:R-:W-:Y:S01]  /*7000*/  FFMA.FTZ R48, R54, UR5, R48 ;  /* 0x0000000536307c23 */ /* 0x000fe20008010030 */
[----:B------:R-:W-:Y:S01]  /*7010*/  FSEL R184, R51, -INF , !P3 ;  /* 0xff80000033b87808 */ /* 0x000fe20005800000 */
[C---:B------:R-:W-:Y:S01]  /*7020*/  FFMA.FTZ R53, R56.reuse, UR5, R53 ;  /* 0x0000000538357c23 */ /* 0x040fe20008010035 */
[C---:B------:R-:W-:Y:S01]  /*7030*/  ISETP.GE.AND P2, PT, R177.reuse, R175, PT ;  /* 0x000000afb100720c */ /* 0x040fe20003f46270 */
[----:B------:R-:W-:Y:S01]  /*7040*/  FFMA.FTZ R55, R56, UR5, R55 ;  /* 0x0000000538377c23 */ /* 0x000fe20008010037 */
[----:B------:R-:W-:Y:S01]  /*7050*/  ISETP.GE.AND P3, PT, R177, R174, PT ;  /* 0x000000aeb100720c */ /* 0x000fe20003f66270 */
[----:B------:R-:W-:Y:S01]  /*7060*/  FFMA.FTZ R50, R54, UR5, R50 ;  /* 0x0000000536327c23 */ /* 0x000fe20008010032 */
[----:B------:R-:W-:-:S02]  /*7070*/  FSEL R201, R58, -INF , !P0 ;  /* 0xff8000003ac97808 */ /* 0x000fc40004000000 */
[----:B------:R-:W-:Y:S02]  /*7080*/  I2FP.F32.S32 R177, R177 ;  /* 0x000000b100b17245 */ /* 0x000fe40000201400 */
[CC--:B------:R-:W-:Y:S02]  /*7090*/  ISETP.GE.AND P1, PT, R60.reuse, R175.reuse, PT ;  /* 0x000000af3c00720c */ /* 0x0c0fe40003f26270 */
[----:B------:R-:W-:Y:S01]  /*70a0*/  ISETP.GE.AND P0, PT, R60, R174, PT ;  /* 0x000000ae3c00720c */ /* 0x000fe20003f06270 */
[C---:B------:R-:W-:Y:S01]  /*70b0*/  FFMA.FTZ R197, R177.reuse, UR5, R40 ;  /* 0x00000005b1c57c23 */ /* 0x040fe20008010028 */
[----:B------:R-:W-:Y:S01]  /*70c0*/  FSEL R205, R48, -INF , !P6 ;  /* 0xff80000030cd7808 */ /* 0x000fe20007000000 */
[----:B------:R-:W-:Y:S01]  /*70d0*/  FFMA.FTZ R177, R177, UR5, R42 ;  /* 0x00000005b1b17c23 */ /* 0x000fe2000801002a */
[----:B------:R-:W-:Y:S01]  /*70e0*/  FSEL R207, R53, -INF , !P1 ;  /* 0xff80000035cf7808 */ /* 0x000fe20004800000 */
[C---:B------:R-:W-:Y:S01]  /*70f0*/  VIADD R40, R2.reuse, 0x99 ;  /* 0x0000009902287836 */ /* 0x040fe20000000000 */
[----:B------:R-:W-:Y:S01]  /*7100*/  FSEL R194, R55, -INF , !P0 ;  /* 0xff80000037c27808 */ /* 0x000fe20004000000 */
[C---:B------:R-:W-:Y:S01]  /*7110*/  VIADD R42, R2.reuse, 0x98 ;  /* 0x00000098022a7836 */ /* 0x040fe20000000000 */
[----:B------:R-:W-:Y:S01]  /*7120*/  I2FP.F32.S32 R48, R52 ;  /* 0x0000003400307245 */ /* 0x000fe20000201400 */
[----:B------:R-:W-:Y:S01]  /*7130*/  VIADD R60, R2, 0xa8 ;  /* 0x000000a8023c7836 */ /* 0x000fe20000000000 */
[----:B------:R-:W-:-:S02]  /*7140*/  ISETP.GE.AND P1, PT, R49, R175, PT ;  /* 0x000000af3100720c */ /* 0x000fc40003f26270 */
[-C--:B------:R-:W-:Y:S01]  /*7150*/  ISETP.GE.AND P0, PT, R49, R174.reuse, PT ;  /* 0x000000ae3100720c */ /* 0x080fe20003f06270 */
[C---:B------:R-:W-:Y:S01]  /*7160*/  FFMA.FTZ R45, R48.reuse, UR5, R45 ;  /* 0x00000005302d7c23 */ /* 0x040fe2000801002d */
[----:B------:R-:W-:Y:S01]  /*7170*/  I2FP.F32.S32 R49, R49 ;  /* 0x0000003100317245 */ /* 0x000fe20000201400 */
[----:B------:R-:W-:Y:S01]  /*7180*/  FFMA.FTZ R47, R48, UR5, R47 ;  /* 0x00000005302f7c23 */ /* 0x000fe2000801002f */
[----:B------:R-:W-:Y:S01]  /*7190*/  FSEL R185, R50, -INF , !P5 ;  /* 0xff80000032b97808 */ /* 0x000fe20006800000 */
[----:B------:R-:W-:Y:S01]  /*71a0*/  VIADD R48, R2, 0x91 ;  /* 0x0000009102307836 */ /* 0x000fe20000000000 */
[C---:B------:R-:W-:Y:S01]  /*71b0*/  ISETP.GE.AND P6, PT, R52.reuse, R175, PT ;  /* 0x000000af3400720c */ /* 0x040fe20003fc6270 */
[C---:B------:R-:W-:Y:S01]  /*71c0*/  FFMA.FTZ R44, R49.reuse, UR5, R44 ;  /* 0x00000005312c7c23 */ /* 0x040fe2000801002c */
[----:B------:R-:W-:Y:S01]  /*71d0*/  ISETP.GE.AND P5, PT, R52, R174, PT ;  /* 0x000000ae3400720c */ /* 0x000fe20003fa6270 */
[----:B------:R-:W-:Y:S01]  /*71e0*/  FFMA.FTZ R46, R49, UR5, R46 ;  /* 0x00000005312e7c23 */ /* 0x000fe2000801002e */
[----:B------:R-:W-:-:S02]  /*71f0*/  FSEL R197, R197, -INF , !P2 ;  /* 0xff800000c5c57808 */ /* 0x000fc40005000000 */
[----:B------:R-:W-:Y:S02]  /*7200*/  FSEL R177, R177, -INF , !P3 ;  /* 0xff800000b1b17808 */ /* 0x000fe40005800000 */
        /* <DEDUP_REMOVED lines=10> */
[----:B------:R-:W-:-:S02]  /*72b0*/  FSEL R198, R44, -INF , !P1 ;  /* 0xff8000002cc67808 */ /* 0x000fc40004800000 */
[----:B------:R-:W-:Y:S02]  /*72c0*/  I2FP.F32.S32 R42, R42 ;  /* 0x0000002a002a7245 */ /* 0x000fe40000201400 */
[----:B------:R-:W-:Y:S02]  /*72d0*/  I2FP.F32.S32 R44, R48 ;  /* 0x00000030002c7245 */ /* 0x000fe40000201400 */
[----:B------:R-:W-:Y:S01]  /*72e0*/  FSEL R182, R137, -INF , !P2 ;  /* 0xff80000089b67808 */ /* 0x000fe20005000000 */
[C---:B------:R-:W-:Y:S01]  /*72f0*/  FFMA.FTZ R136, R42.reuse, UR5, R136 ;  /* 0x000000052a887c23 */ /* 0x040fe20008010088 */
[----:B------:R-:W-:Y:S01]  /*7300*/  FFMA.FTZ R138, R42, UR5, R138 ;  /* 0x000000052a8a7c23 */ /* 0x000fe2000801008a */
[----:B------:R-:W-:Y:S01]  /*7310*/  FFMA.FTZ R41, R44, UR5, R41 ;  /* 0x000000052c297c23 */ /* 0x000fe20008010029 */
[----:B------:R-:W-:Y:S01]  /*7320*/  FSEL R169, R139, -INF , !P3 ;  /* 0xff8000008ba97808 */ /* 0x000fe20005800000 */
[----:B------:R-:W-:Y:S01]  /*7330*/  VIADD R42, R2, 0xa0 ;  /* 0x000000a0022a7836 */ /* 0x000fe20000000000 */
[-C--:B------:R-:W-:Y:S01]  /*7340*/  ISETP.GE.AND P1, PT, R48, R175.reuse, PT ;  /* 0x000000af3000720c */ /* 0x080fe20003f26270 */
[----:B------:R-:W-:Y:S01]  /*7350*/  FFMA.FTZ R43, R44, UR5, R43 ;  /* 0x000000052c2b7c23 */ /* 0x000fe2000801002b */
[----:B------:R-:W-:-:S02]  /*7360*/  ISETP.GE.AND P2, PT, R60, R175, PT ;  /* 0x000000af3c00720c */ /* 0x000fc40003f46270 */
[----:B------:R-:W-:Y:S02]  /*7370*/  ISETP.GE.AND P3, PT, R60, R174, PT ;  /* 0x000000ae3c00720c */ /* 0x000fe40003f66270 */
[----:B------:R-:W-:Y:S02]  /*7380*/  I2FP.F32.S32 R60, R60 ;  /* 0x0000003c003c7245 */ /* 0x000fe40000201400 */
[----:B------:R-:W-:Y:S02]  /*7390*/  FSEL R186, R136, -INF , !P6 ;  /* 0xff80000088ba7808 */ /* 0x000fe40007000000 */
[----:B------:R-:W-:Y:S01]  /*73a0*/  FSEL R176, R138, -INF , !P5 ;  /* 0xff8000008ab07808 */ /* 0x000fe20006800000 */
[C---:B------:R-:W-:Y:S01]  /*73b0*/  FFMA.FTZ R171, R60.reuse, UR5, R24 ;  /* 0x000000053cab7c23 */ /* 0x040fe20008010018 */
[----:B------:R-:W-:Y:S01]  /*73c0*/  FSEL R195, R41, -INF , !P1 ;  /* 0xff80000029c37808 */ /* 0x000fe20004800000 */
[----:B------:R-:W-:Y:S01]  /*73d0*/  FFMA.FTZ R60, R60, UR5, R26 ;  /* 0x000000053c3c7c23 */ /* 0x000fe2000801001a */
[----:B------:R-:W-:Y:S01]  /*73e0*/  ISETP.GE.AND P6, PT, R40, R175, PT ;  /* 0x000000af2800720c */ /* 0x000fe20003fc6270 */
[----:B------:R-:W-:Y:S01]  /*73f0*/  VIADD R24, R2, 0xb1 ;  /* 0x000000b102187836 */ /* 0x000fe20000000000 */
[----:B------:R-:W-:Y:S01]  /*7400*/  ISETP.GE.AND P5, PT, R40, R174, PT ;  /* 0x000000ae2800720c */ /* 0x000fe20003fa6270 */
[----:B------:R-:W-:Y:S01]  /*7410*/  VIADD R26, R2, 0xb0 ;  /* 0x000000b0021a7836 */ /* 0x000fe20000000000 */
[----:B------:R-:W-:-:S02]  /*7420*/  I2FP.F32.S32 R41, R42 ;  /* 0x0000002a00297245 */ /* 0x000fc40000201400 */
[----:B------:R-:W-:Y:S02]  /*7430*/  I2FP.F32.S32 R40, R40 ;  /* 0x0000002800287245 */ /* 0x000fe40000201400 */
[----:B------:R-:W-:Y:S01]  /*7440*/  FSEL R183, R46, -INF , !P0 ;  /* 0xff8000002eb77808 */ /* 0x000fe20004000000 */
[C---:B------:R-:W-:Y:S01]  /*7450*/  FFMA.FTZ R28, R41.reuse, UR5, R28 ;  /* 0x00000005291c7c23 */ /* 0x040fe2000801001c */
[----:B------:R-:W-:Y:S01]  /*7460*/  ISETP.GE.AND P1, PT, R42, R175, PT ;  /* 0x000000af2a00720c */ /* 0x000fe20003f26270 */
[C---:B------:R-:W-:Y:S01]  /*7470*/  FFMA.FTZ R29, R40.reuse, UR5, R29 ;  /* 0x00000005281d7c23 */ /* 0x040fe2000801001d */
[----:B------:R-:W-:Y:S01]  /*7480*/  FFMA.FTZ R31, R40, UR5, R31 ;  /* 0x00000005281f7c23 */ /* 0x000fe2000801001f */
[----:B------:R-:W-:Y:S01]  /*7490*/  VIADD R40, R2, 0xa9 ;  /* 0x000000a902287836 */ /* 0x000fe20000000000 */
        /* <DEDUP_REMOVED lines=9> */
[C---:B------:R-:W-:Y:S01]  /*7530*/  FFMA.FTZ R64, R24.reuse, UR5, R21 ;  /* 0x0000000518407c23 */ /* 0x040fe20008010015 */
[----:B------:R-:W-:Y:S01]  /*7540*/  FSEL R138, R31, -INF , !P5 ;  /* 0xff8000001f8a7808 */ /* 0x000fe20006800000 */
[----:B------:R-:W-:Y:S01]  /*7550*/  FFMA.FTZ R23, R24, UR5, R23 ;  /* 0x0000000518177c23 */ /* 0x000fe20008010017 */
[----:B------:R-:W-:Y:S01]  /*7560*/  FSEL R178, R43, -INF , !P0 ;  /* 0xff8000002bb27808 */ /* 0x000fe20004000000 */
[C---:B------:R-:W-:Y:S01]  /*7570*/  VIADD R21, R2.reuse, 0xb8 ;  /* 0x000000b802157836 */ /* 0x040fe20000000000 */
[----:B------:R-:W-:Y:S01]  /*7580*/  I2FP.F32.S32 R28, R40 ;  /* 0x00000028001c7245 */ /* 0x000fe20000201400 */
[----:B------:R-:W-:Y:S01]  /*7590*/  VIADD R24, R2, 0xb9 ;  /* 0x000000b902187836 */ /* 0x000fe20000000000 */
[----:B------:R-:W-:-:S02]  /*75a0*/  ISETP.GE.AND P6, PT, R26, R175, PT ;  /* 0x000000af1a00720c */ /* 0x000fc40003fc6270 */
[-C--:B------:R-:W-:Y:S01]  /*75b0*/  ISETP.GE.AND P5, PT, R26, R174.reuse, PT ;  /* 0x000000ae1a00720c */ /* 0x080fe20003fa6270 */
[----:B------:R-:W-:Y:S01]  /*75c0*/  FFMA.FTZ R25, R28, UR5, R25 ;  /* 0x000000051c197c23 */ /* 0x000fe20008010019 */
[----:B------:R-:W-:Y:S01]  /*75d0*/  ISETP.GE.AND P0, PT, R42, R174, PT ;  /* 0x000000ae2a00720c */ /* 0x000fe20003f06270 */
[----:B------:R-:W-:Y:S01]  /*75e0*/  FFMA.FTZ R27, R28, UR5, R27 ;  /* 0x000000051c1b7c23 */ /* 0x000fe2000801001b */
[----:B------:R-:W-:Y:S02]  /*75f0*/  I2FP.F32.S32 R26, R26 ;  /* 0x0000001a001a7245 */ /* 0x000fe40000201400 */
[----:B------:R-:W-:Y:S02]  /*7600*/  FSEL R142, R30, -INF , !P0 ;  /* 0xff8000001e8e7808 */ /* 0x000fe40004000000 */
[----:B------:R-:W-:Y:S01]  /*7610*/  ISETP.GE.AND P1, PT, R40, R175, PT ;  /* 0x000000af2800720c */ /* 0x000fe20003f26270 */
[----:B------:R-:W-:Y:S01]  /*7620*/  FFMA.FTZ R20, R26, UR5, R20 ;  /* 0x000000051a147c23 */ /* 0x000fe20008010014 */
[----:B------:R-:W-:Y:S01]  /*7630*/  ISETP.GE.AND P0, PT, R40, R174, PT ;  /* 0x000000ae2800720c */ /* 0x000fe20003f06270 */
[----:B------:R-:W-:Y:S01]  /*7640*/  FFMA.FTZ R22, R26, UR5, R22 ;  /* 0x000000051a167c23 */ /* 0x000fe20008010016 */
[----:B------:R-:W-:-:S02]  /*7650*/  FSEL R64, R64, -INF , !P2 ;  /* 0xff80000040407808 */ /* 0x000fc40005000000 */
[----:B------:R-:W-:Y:S02]  /*7660*/  FSEL R61, R23, -INF , !P3 ;  /* 0xff800000173d7808 */ /* 0x000fe40005800000 */
[C---:B------:R-:W-:Y:S02]  /*7670*/  ISETP.GE.AND P2, PT, R65.reuse, R175, PT ;  /* 0x000000af4100720c */ /* 0x040fe40003f46270 */
[----:B------:R-:W-:Y:S02]  /*7680*/  ISETP.GE.AND P3, PT, R65, R174, PT ;  /* 0x000000ae4100720c */ /* 0x000fe40003f66270 */
[----:B------:R-:W-:Y:S02]  /*7690*/  FSEL R170, R25, -INF , !P1 ;  /* 0xff80000019aa7808 */ /* 0x000fe40004800000 */
[----:B------:R-:W-:Y:S02]  /*76a0*/  FSEL R63, R27, -INF , !P0 ;  /* 0xff8000001b3f7808 */ /* 0x000fe40004000000 */
[----:B------:R-:W-:-:S02]  /*76b0*/  I2FP.F32.S32 R65, R65 ;  /* 0x0000004100417245 */ /* 0x000fc40000201400 */
[C---:B------:R-:W-:Y:S02]  /*76c0*/  ISETP.GE.AND P1, PT, R21.reuse, R175, PT ;  /* 0x000000af1500720c */ /* 0x040fe40003f26270 */
[----:B------:R-:W-:Y:S01]  /*76d0*/  ISETP.GE.AND P0, PT, R21, R174, PT ;  /* 0x000000ae1500720c */ /* 0x000fe20003f06270 */
[C---:B------:R-:W-:Y:S01]  /*76e0*/  FFMA.FTZ R68, R65.reuse, UR5, R12 ;  /* 0x0000000541447c23 */ /* 0x040fe2000801000c */
[----:B------:R-:W-:Y:S01]  /*76f0*/  FSEL R168, R20, -INF , !P6 ;  /* 0xff80000014a87808 */ /* 0x000fe20007000000 */
[----:B------:R-:W-:Y:S01]  /*7700*/  FFMA.FTZ R65, R65, UR5, R14 ;  /* 0x0000000541417c23 */ /* 0x000fe2000801000e */
[----:B------:R-:W-:Y:S01]  /*7710*/  I2FP.F32.S32 R21, R21 ;  /* 0x0000001500157245 */ /* 0x000fe20000201400 */
[C---:B------:R-:W-:Y:S01]  /*7720*/  VIADD R12, R2.reuse, 0xc9 ;  /* 0x000000c9020c7836 */ /* 0x040fe20000000000 */
[----:B------:R-:W-:Y:S01]  /*7730*/  I2FP.F32.S32 R20, R24 ;  /* 0x0000001800147245 */ /* 0x000fe20000201400 */
[----:B------:R-:W-:Y:S01]  /*7740*/  VIADD R14, R2, 0xc8 ;  /* 0x000000c8020e7836 */ /* 0x000fe20000000000 */
[----:B------:R-:W-:Y:S01]  /*7750*/  FSEL R68, R68, -INF , !P2 ;  /* 0xff80000044447808 */ /* 0x000fe20005000000 */
[----:B------:R-:W-:Y:S01]  /*7760*/  FFMA.FTZ R16, R21, UR5, R16 ;  /* 0x0000000515107c23 */ /* 0x000fe20008010010 */
[----:B------:R-:W-:Y:S01]  /*7770*/  FSEL R65, R65, -INF , !P3 ;  /* 0xff80000041417808 */ /* 0x000fe20005800000 */
[C---:B------:R-:W-:Y:S01]  /*7780*/  FFMA.FTZ R17, R20.reuse, UR5, R17 ;  /* 0x0000000514117c23 */ /* 0x040fe20008010011 */
[----:B------:R-:W-:Y:S01]  /*7790*/  FFMA.FTZ R19, R20, UR5, R19 ;  /* 0x0000000514137c23 */ /* 0x000fe20008010013 */
[----:B------:R-:W-:Y:S01]  /*77a0*/  VIADD R20, R2, 0xc1 ;  /* 0x000000c102147836 */ /* 0x000fe20000000000 */
[----:B------:R-:W-:Y:S01]  /*77b0*/  FSEL R70, R16, -INF , !P1 ;  /* 0xff80000010467808 */ /* 0x000fe20004800000 */
[----:B------:R-:W-:Y:S01]  /*77c0*/  FFMA.FTZ R18, R21, UR5, R18 ;  /* 0x0000000515127c23 */ /* 0x000fe20008010012 */
[----:B------:R-:W-:-:S02]  /*77d0*/  ISETP.GE.AND P2, PT, R12, R175, PT ;  /* 0x000000af0c00720c */ /* 0x000fc40003f46270 */
[----:B------:R-:W-:Y:S02]  /*77e0*/  ISETP.GE.AND P3, PT, R12, R174, PT ;  /* 0x000000ae0c00720c */ /* 0x000fe40003f66270 */
[----:B------:R-:W-:Y:S02]  /*77f0*/  I2FP.F32.S32 R16, R20 ;  /* 0x0000001400107245 */ /* 0x000fe40000201400 */
[----:B------:R-:W-:Y:S02]  /*7800*/  I2FP.F32.S32 R12, R12 ;  /* 0x0000000c000c7245 */ /* 0x000fe40000201400 */
[----:B------:R-:W-:Y:S01]  /*7810*/  FSEL R62, R22, -INF , !P5 ;  /* 0xff800000163e7808 */ /* 0x000fe20006800000 */
[----:B------:R-:W-:Y:S01]  /*7820*/  FFMA.FTZ R13, R16, UR5, R13 ;  /* 0x00000005100d7c23 */ /* 0x000fe2000801000d */
[----:B------:R-:W-:Y:S01]  /*7830*/  FSEL R67, R18, -INF , !P0 ;  /* 0xff80000012437808 */ /* 0x000fe20004000000 */
[----:B------:R-:W-:Y:S01]  /*7840*/  FFMA.FTZ R15, R16, UR5, R15 ;  /* 0x00000005100f7c23 */ /* 0x000fe2000801000f */
[----:B------:R-:W-:Y:S01]  /*7850*/  FFMA.FTZ R74, R12, UR5, R9 ;  /* 0x000000050c4a7c23 */ /* 0x000fe20008010009 */
[-C--:B------:R-:W-:Y:S01]  /*7860*/  ISETP.GE.AND P6, PT, R24, R175.reuse, PT ;  /* 0x000000af1800720c */ /* 0x080fe20003fc6270 */
[----:B------:R-:W-:Y:S01]  /*7870*/  VIADD R9, R2, 0xd0 ;  /* 0x000000d002097836 */ /* 0x000fe20000000000 */
[-C--:B------:R-:W-:Y:S01]  /*7880*/  ISETP.GE.AND P5, PT, R24, R174.reuse, PT ;  /* 0x000000ae1800720c */ /* 0x080fe20003fa6270 */
[----:B------:R-:W-:Y:S01]  /*7890*/  FFMA.FTZ R11, R12, UR5, R11 ;  /* 0x000000050c0b7c23 */ /* 0x000fe2000801000b */
[----:B------:R-:W-:Y:S01]  /*78a0*/  ISETP.GE.AND P1, PT, R20, R175, PT ;  /* 0x000000af1400720c */ /* 0x000fe20003f26270 */
[----:B------:R-:W-:Y:S01]  /*78b0*/  VIADD R12, R2, 0xd1 ;  /* 0x000000d1020c7836 */ /* 0x000fe20000000000 */
[----:B------:R-:W-:-:S02]  /*78c0*/  ISETP.GE.AND P0, PT, R20, R174, PT ;  /* 0x000000ae1400720c */ /* 0x000fc40003f06270 */
        /* <DEDUP_REMOVED lines=8> */
[----:B------:R-:W-:Y:S02]  /*7950*/  I2FP.F32.S32 R14, R14 ;  /* 0x0000000e000e7245 */ /* 0x000fe40000201400 */
[----:B------:R-:W-:Y:S02]  /*7960*/  I2FP.F32.S32 R9, R9 ;  /* 0x0000000900097245 */ /* 0x000fe40000201400 */
[----:B------:R-:W-:Y:S01]  /*7970*/  FSEL R74, R74, -INF , !P2 ;  /* 0xff8000004a4a7808 */ /* 0x000fe20005000000 */
[C---:B------:R-:W-:Y:S01]  /*7980*/  FFMA.FTZ R8, R14.reuse, UR5, R8 ;  /* 0x000000050e087c23 */ /* 0x040fe20008010008 */
[----:B------:R-:W-:Y:S01]  /*7990*/  FFMA.FTZ R10, R14, UR5, R10 ;  /* 0x000000050e0a7c23 */ /* 0x000fe2000801000a */
[C---:B------:R-:W-:Y:S01]  /*79a0*/  FFMA.FTZ R4, R9.reuse, UR5, R4 ;  /* 0x0000000509047c23 */ /* 0x040fe20008010004 */
[----:B------:R-:W-:Y:S01]  /*79b0*/  FFMA.FTZ R6, R9, UR5, R6 ;  /* 0x0000000509067c23 */ /* 0x000fe20008010006 */
[----:B------:R-:W-:-:S02]  /*79c0*/  FSEL R71, R11, -INF , !P3 ;  /* 0xff8000000b477808 */ /* 0x000fc40005800000 */
[----:B------:R-:W-:Y:S02]  /*79d0*/  FSEL R75, R8, -INF , !P6 ;  /* 0xff800000084b7808 */ /* 0x000fe40007000000 */
[----:B------:R-:W-:Y:S01]  /*79e0*/  FSEL R82, R4, -INF , !P1 ;  /* 0xff80000004527808 */ /* 0x000fe20004800000 */
[----:B------:R-:W-:Y:S01]  /*79f0*/  VIADD R4, R2, 0xf1 ;  /* 0x000000f102047836 */ /* 0x000fe20000000000 */
[----:B------:R-:W-:Y:S02]  /*7a00*/  FSEL R79, R6, -INF , !P0 ;  /* 0xff800000064f7808 */ /* 0x000fe40004000000 */
[----:B------:R-:W-:Y:S02]  /*7a10*/  I2FP.F32.S32 R8, R12 ;  /* 0x0000000c00087245 */ /* 0x000fe40000201400 */
[C---:B------:R-:W-:Y:S02]  /*7a20*/  ISETP.GE.AND P1, PT, R85.reuse, R175, PT ;  /* 0x000000af5500720c */ /* 0x040fe40003f26270 */
[----:B------:R-:W-:Y:S01]  /*7a30*/  ISETP.GE.AND P0, PT, R85, R174, PT ;  /* 0x000000ae5500720c */ /* 0x000fe20003f06270 */
[C---:B------:R-:W-:Y:S01]  /*7a40*/  FFMA.FTZ R5, R8.reuse, UR5, R5 ;  /* 0x0000000508057c23 */ /* 0x040fe20008010005 */
[----:B------:R-:W-:Y:S01]  /*7a50*/  I2FP.F32.S32 R85, R85 ;  /* 0x0000005500557245 */ /* 0x000fe20000201400 */
[----:B------:R-:W-:Y:S01]  /*7a60*/  FFMA.FTZ R7, R8, UR5, R7 ;  /* 0x0000000508077c23 */ /* 0x000fe20008010007 */
[----:B------:R-:W-:-:S02]  /*7a70*/  ISETP.GE.AND P2, PT, R77, R175, PT ;  /* 0x000000af4d00720c */ /* 0x000fc40003f46270 */
[-C--:B------:R-:W-:Y:S01]  /*7a80*/  ISETP.GE.AND P3, PT, R77, R174.reuse, PT ;  /* 0x000000ae4d00720c */ /* 0x080fe20003f66270 */
[C---:B------:R-:W-:Y:S01]  /*7a90*/  FFMA.FTZ R88, R85.reuse, UR5, R161 ;  /* 0x0000000555587c23 */ /* 0x040fe200080100a1 */
[----:B------:R-:W-:Y:S01]  /*7aa0*/  I2FP.F32.S32 R77, R77 ;  /* 0x0000004d004d7245 */ /* 0x000fe20000201400 */
[----:B------:R-:W-:Y:S01]  /*7ab0*/  FFMA.FTZ R85, R85, UR5, R163 ;  /* 0x0000000555557c23 */ /* 0x000fe200080100a3 */
[----:B------:R-:W-:Y:S02]  /*7ac0*/  FSEL R72, R10, -INF , !P5 ;  /* 0xff8000000a487808 */ /* 0x000fe40006800000 */
[C---:B------:R-:W-:Y:S01]  /*7ad0*/  ISETP.GE.AND P6, PT, R12.reuse, R175, PT ;  /* 0x000000af0c00720c */ /* 0x040fe20003fc6270 */
[C---:B------:R-:W-:Y:S01]  /*7ae0*/  FFMA.FTZ R80, R77.reuse, UR5, R160 ;  /* 0x000000054d507c23 */ /* 0x040fe200080100a0 */
[----:B------:R-:W-:Y:S01]  /*7af0*/  ISETP.GE.AND P5, PT, R12, R174, PT ;  /* 0x000000ae0c00720c */ /* 0x000fe20003fa6270 */
[----:B------:R-:W-:Y:S01]  /*7b00*/  FFMA.FTZ R77, R77, UR5, R162 ;  /* 0x000000054d4d7c23 */ /* 0x000fe200080100a2 */
[----:B------:R-:W-:Y:S01]  /*7b10*/  FSEL R81, R5, -INF , !P6 ;  /* 0xff80000005517808 */ /* 0x000fe20007000000 */
[----:B------:R-:W-:Y:S01]  /*7b20*/  VIADD R5, R2, 0xf8 ;  /* 0x000000f802057836 */ /* 0x000fe20000000000 */
[----:B------:R-:W-:-:S02]  /*7b30*/  FSEL R78, R7, -INF , !P5 ;  /* 0xff800000074e7808 */ /* 0x000fc40006800000 */
        /* <DEDUP_REMOVED lines=15> */
[----:B------:R-:W-:Y:S02]  /*7c30*/  ISETP.GE.AND P3, PT, R83, R174, PT ;  /* 0x000000ae5300720c */ /* 0x000fe40003f66270 */
[----:B------:R-:W-:-:S02]  /*7c40*/  I2FP.F32.S32 R83, R83 ;  /* 0x0000005300537245 */ /* 0x000fc40000201400 */
[----:B------:R-:W-:Y:S02]  /*7c50*/  FSEL R87, R87, -INF , !P6 ;  /* 0xff80000057577808 */ /* 0x000fe40007000000 */
[----:B------:R-:W-:Y:S01]  /*7c60*/  FSEL R84, R84, -INF , !P5 ;  /* 0xff80000054547808 */ /* 0x000fe20006800000 */
[C---:B------:R-:W-:Y:S01]  /*7c70*/  FFMA.FTZ R86, R83.reuse, UR5, R157 ;  /* 0x0000000553567c23 */ /* 0x040fe2000801009d */
[----:B------:R-:W-:Y:S01]  /*7c80*/  FFMA.FTZ R83, R83, UR5, R159 ;  /* 0x0000000553537c23 */ /* 0x000fe2000801009f */
[C---:B------:R-:W-:Y:S02]  /*7c90*/  ISETP.GE.AND P6, PT, R89.reuse, R175, PT ;  /* 0x000000af5900720c */ /* 0x040fe40003fc6270 */
[----:B------:R-:W-:Y:S02]  /*7ca0*/  ISETP.GE.AND P5, PT, R89, R174, PT ;  /* 0x000000ae5900720c */ /* 0x000fe40003fa6270 */
[----:B------:R-:W-:Y:S02]  /*7cb0*/  I2FP.F32.S32 R89, R89 ;  /* 0x0000005900597245 */ /* 0x000fe40000201400 */
[----:B------:R-:W-:-:S02]  /*7cc0*/  FSEL R92, R92, -INF , !P1 ;  /* 0xff8000005c5c7808 */ /* 0x000fc40004800000 */
[----:B------:R-:W-:Y:S01]  /*7cd0*/  FSEL R90, R90, -INF , !P0 ;  /* 0xff8000005a5a7808 */ /* 0x000fe20004000000 */
[C---:B------:R-:W-:Y:S01]  /*7ce0*/  FFMA.FTZ R91, R89.reuse, UR5, R153 ;  /* 0x00000005595b7c23 */ /* 0x040fe20008010099 */
[CC--:B------:R-:W-:Y:S01]  /*7cf0*/  ISETP.GE.AND P1, PT, R4.reuse, R175.reuse, PT ;  /* 0x000000af0400720c */ /* 0x0c0fe20003f26270 */
[----:B------:R-:W-:Y:S01]  /*7d00*/  FFMA.FTZ R89, R89, UR5, R155 ;  /* 0x0000000559597c23 */ /* 0x000fe2000801009b */
[----:B------:R-:W-:Y:S02]  /*7d10*/  ISETP.GE.AND P0, PT, R4, R174, PT ;  /* 0x000000ae0400720c */ /* 0x000fe40003f06270 */
[----:B------:R-:W-:Y:S02]  /*7d20*/  I2FP.F32.S32 R4, R4 ;  /* 0x0000000400047245 */ /* 0x000fe40000201400 */
[----:B------:R-:W-:Y:S02]  /*7d30*/  FSEL R86, R86, -INF , !P2 ;  /* 0xff80000056567808 */ /* 0x000fe40005000000 */
[----:B------:R-:W-:Y:S01]  /*7d40*/  FSEL R83, R83, -INF , !P3 ;  /* 0xff80000053537808 */ /* 0x000fe20005800000 */
[C---:B------:R-:W-:Y:S01]  /*7d50*/  FFMA.FTZ R98, R4.reuse, UR5, R151 ;  /* 0x0000000504627c23 */ /* 0x040fe20008010097 */
[C---:B------:R-:W-:Y:S01]  /*7d60*/  ISETP.GE.AND P2, PT, R93.reuse, R175, PT ;  /* 0x000000af5d00720c */ /* 0x040fe20003f46270 */
[----:B------:R-:W-:Y:S01]  /*7d70*/  FFMA.FTZ R94, R4, UR5, R149 ;  /* 0x00000005045e7c23 */ /* 0x000fe20008010095 */
[----:B------:R-:W-:-:S02]  /*7d80*/  ISETP.GE.AND P3, PT, R93, R174, PT ;  /* 0x000000ae5d00720c */ /* 0x000fc40003f66270 */
[----:B------:R-:W-:Y:S02]  /*7d90*/  I2FP.F32.S32 R93, R93 ;  /* 0x0000005d005d7245 */ /* 0x000fe40000201400 */
[----:B------:R-:W-:Y:S02]  /*7da0*/  FSEL R91, R91, -INF , !P6 ;  /* 0xff8000005b5b7808 */ /* 0x000fe40007000000 */
[C---:B------:R-:W-:Y:S01]  /*7db0*/  ISETP.GE.AND P6, PT, R2.reuse, R175, PT ;  /* 0x000000af0200720c */ /* 0x040fe20003fc6270 */
[C---:B------:R-:W-:Y:S01]  /*7dc0*/  FFMA.FTZ R95, R93.reuse, UR5, R148 ;  /* 0x000000055d5f7c23 */ /* 0x040fe20008010094 */
[----:B------:R-:W-:Y:S01]  /*7dd0*/  FFMA.FTZ R93, R93, UR5, R150 ;  /* 0x000000055d5d7c23 */ /* 0x000fe20008010096 */
[----:B------:R-:W-:Y:S01]  /*7de0*/  VIADD R2, R2, 0xf9 ;  /* 0x000000f902027836 */ /* 0x000fe20000000000 */
[----:B------:R-:W-:Y:S02]  /*7df0*/  FSEL R98, R98, -INF , !P0 ;  /* 0xff80000062627808 */ /* 0x000fe40004000000 */
[----:B------:R-:W-:-:S02]  /*7e00*/  PLOP3.LUT P0, PT, PT, PT, UP0, 0x80, 0x0 ;  /* 0x000000000000781c */ /* 0x000fc40003f0f008 */
        /* <DEDUP_REMOVED lines=14> */
[----:B------:R-:W-:-:S02]  /*7ef0*/  FFMA.FTZ R96, R2, UR5, R147 ;  /* 0x0000000502607c23 */ /* 0x000fc40008010093 */
        /* <DEDUP_REMOVED lines=42> */
[----:B------:R-:W-:Y:S02]  /*81a0*/  LOP3.LUT R7, RZ, R4, RZ, 0x33, !PT ;  /* 0x00000004ff077212 */ /* 0x000fe400078e33ff */
[----:B------:R-:W-:-:S05]  /*81b0*/  MOV R2, R10 ;  /* 0x0000000a00027202 */ /* 0x000fca0000000f00 */
[----:B------:R-:W-:Y:S01]  /*81c0*/  @!P3 IMAD.MOV R2, RZ, RZ, -R2 ;  /* 0x000000ffff02b224 */ /* 0x000fe200078e0a02 */
[----:B------:R-:W-:-:S04]  /*81d0*/  @!P1 IADD3 R9, -R9, RZ, RZ ;  /* 0x000000ff09099210 */ /* 0x000fc80007ffe1ff */
        /* <DEDUP_REMOVED lines=21> */
.L_x_2436:
[----:B------:R-:W-:-:S04]  /*8330*/  ULEA UR18, -UR8, URZ, 0x8 ;  /* 0x0000003f08127291 */ /* 0x000fc8000f8e413f */
[----:B------:R-:W-:Y:S02]  /*8340*/  USHF.R.S32.HI UR22, URZ, 0x1f, UR18 ;  /* 0x0000001f3f167899 */ /* 0x000fe40008011412 */
[----:B------:R-:W-:-:S04]  /*8350*/  MOV R19, UR18 ;  /* 0x0000001200137c02 */ /* 0x000fc80008000f00 */
[----:B------:R-:W-:-:S07]  /*8360*/  MOV R18, UR22 ;  /* 0x0000001600127c02 */ /* 0x000fce0008000f00 */
.L_x_2437:
        /* <DEDUP_REMOVED lines=12> */
[-C--:B------:R-:W-:Y:S01]  /*8430*/  @!P1 LEA R15, P2, R15, R165.reuse, 0x6 ;  /* 0x000000a50f0f9211 */ /* 0x080fe200078430ff */
[----:B------:R-:W-:Y:S01]  /*8440*/  @!P1 IMAD.MOV.U32 R5, RZ, RZ, R164 ;  /* 0x000000ffff059224 */ /* 0x000fe200078e00a4 */
[-C--:B------:R-:W-:Y:S01]  /*8450*/  @!P1 LEA.HI.X R47, R4, R164.reuse, R47, 0x5, P3 ;  /* 0x000000a4042f9211 */ /* 0x080fe200018f2c2f */
[----:B------:R-:W-:Y:S01]  /*8460*/  @!P1 IMAD.MOV.U32 R4, RZ, RZ, R165 ;  /* 0x000000ffff049224 */ /* 0x000fe200078e00a5 */
[----:B------:R-:W-:Y:S01]  /*8470*/  @!P1 LEA.HI.X R14, R2, R164, R14, 0x6, P2 ;  /* 0x000000a4020e9211 */ /* 0x000fe200010f340e */
[----:B------:R-:W-:Y:S01]  /*8480*/  IMAD.U32 R40, RZ, RZ, UR8 ;  /* 0x00000008ff287e24 */ /* 0x000fe2000f8e00ff */
[----:B------:R-:W-:Y:S01]  /*8490*/  VOTEU.ALL UP0, P1 ;  /* 0x00000000003f7886 */ /* 0x000fe20000800000 */
[--C-:B------:R-:W-:Y:S01]  /*84a0*/  @!P1 IMAD.WIDE.U32 R20, R20, 0x30, R4.reuse ;  /* 0x0000003014149825 */ /* 0x100fe200078e0004 */
[----:B------:R1:W-:Y:S02]  /*84b0*/  @P1 STS.128 [R241+0x2000], RZ ;  /* 0x002000fff1001388 */ /* 0x0003e40000000c00 */
[----:B------:R-:W-:Y:S01]  /*84c0*/  @!P1 LEA R40, P2, R40, R165, 0x7 ;  /* 0x000000a528289211 */ /* 0x000fe200078438ff */
[----:B------:R-:W-:Y:S01]  /*84d0*/  @!P1 IMAD.WIDE.U32 R8, R8, 0x50, R4 ;  /* 0x0000005008089825 */ /* 0x000fe200078e0004 */
[----:B------:R-:W-:-:S02]  /*84e0*/  @!UP0 UIMAD UR23, UR9, 0x50, URZ ;  /* 0x00000050091788a4 */ /* 0x000fc4000f8e023f */
[----:B------:R-:W-:Y:S01]  /*84f0*/  @!UP0 UIMAD UR18, UR9, 0x30, URZ ;  /* 0x00000030091288a4 */ /* 0x000fe2000f8e023f */
[----:B------:R-:W-:Y:S01]  /*8500*/  IMAD.U32 R5, RZ, RZ, UR8 ;  /* 0x00000008ff057e24 */ /* 0x000fe2000f8e00ff */
[----:B------:R-:W-:Y:S01]  /*8510*/  @!UP0 UIMAD UR22, UR9, 0x60, URZ ;  /* 0x00000060091688a4 */ /* 0x000fe2000f8e023f */
[----:B------:R-:W-:Y:S01]  /*8520*/  IMAD.U32 R2, RZ, RZ, UR9 ;  /* 0x00000009ff027e24 */ /* 0x000fe2000f8e00ff */
[----:B------:R-:W-:Y:S01]  /*8530*/  @!UP0 UIMAD UR26, UR9, 0x90, URZ ;  /* 0x00000090091a88a4 */ /* 0x000fe2000f8e023f */
[----:B------:R-:W-:Y:S02]  /*8540*/  IMAD.U32 R6, RZ, RZ, UR8 ;  /* 0x00000008ff067e24 */ /* 0x000fe4000f8e00ff */
[----:B------:R-:W-:Y:S01]  /*8550*/  IMAD.U32 R4, RZ, RZ, UR8 ;  /* 0x00000008ff047e24 */ /* 0x000fe2000f8e00ff */
[----:B------:R-:W-:Y:S01]  /*8560*/  @!P1 LEA.HI.X R2, R5, R164, R2, 0x7, P2 ;  /* 0x000000a405029211 */ /* 0x000fe200010f3c02 */
[----:B------:R-:W-:Y:S01]  /*8570*/  @!P1 IMAD.MOV.U32 R10, RZ, RZ, R165 ;  /* 0x000000ffff0a9224 */ /* 0x000fe200078e00a5 */
[----:B------:R-:W-:Y:S01]  /*8580*/  @!P1 IADD3 R46, P2, R19, R8, RZ ;  /* 0x00000008132e9210 */ /* 0x000fe20007f5e0ff */
[----:B------:R-:W-:-:S02]  /*8590*/  @!P1 IMAD.MOV.U32 R11, RZ, RZ, R164 ;  /* 0x000000ffff0b9224 */ /* 0x000fc400078e00a4 */
        /* <DEDUP_REMOVED lines=14> */
[----:B------:R-:W-:Y:S02]  /*8680*/  @!P1 IMAD.MOV.U32 R16, RZ, RZ, R165 ;  /* 0x000000ffff109224 */ /* 0x000fe400078e00a5 */
[----:B------:R-:W-:Y:S02]  /*8690*/  @!P1 IMAD.MOV.U32 R17, RZ, RZ, R164 ;  /* 0x000000ffff119224 */ /* 0x000fe400078e00a4 */
[----:B------:R-:W-:Y:S02]  /*86a0*/  IMAD.U32 R30, RZ, RZ, UR8 ;  /* 0x00000008ff1e7e24 */ /* 0x000fe4000f8e00ff */
[----:B------:R-:W-:-:S04]  /*86b0*/  @!P1 IMAD.WIDE.U32 R12, R12, 0xc0, R16 ;  /* 0x000000c00c0c9825 */ /* 0x000fc800078e0010 */
[----:B------:R-:W-:Y:S01]  /*86c0*/  @!P1 IMAD.WIDE.U32 R10, R10, 0xd0, R16 ;  /* 0x000000d00a0a9825 */ /* 0x000fe200078e0010 */
[----:B------:R-:W-:-:S03]  /*86d0*/  @!P1 IADD3 R17, P3, R19, R20, RZ ;  /* 0x0000001413119210 */ /* 0x000fc60007f7e0ff */
[----:B------:R-:W-:Y:S01]  /*86e0*/  @!P1 IMAD.MOV.U32 R22, RZ, RZ, R165 ;  /* 0x000000ffff169224 */ /* 0x000fe200078e00a5 */
[C---:B------:R-:W-:Y:S01]  /*86f0*/  @!P1 IADD3.X R16, R18.reuse, UR18, R21, P3, !PT ;  /* 0x0000001212109c10 */ /* 0x040fe20009ffe415 */
[----:B------:R-:W-:Y:S01]  /*8700*/  @!UP0 UIMAD UR18, UR9, 0x70, URZ ;  /* 0x00000070091288a4 */ /* 0x000fe2000f8e023f */
[C---:B------:R-:W-:Y:S01]  /*8710*/  @!P1 IADD3 R42, P3, R19.reuse, R6, RZ ;  /* 0x00000006132a9210 */ /* 0x040fe20007f7e0ff */
[----:B------:R-:W-:Y:S01]  /*8720*/  @!P1 IMAD.MOV.U32 R23, RZ, RZ, R164 ;  /* 0x000000ffff179224 */ /* 0x000fe200078e00a4 */
[C---:B------:R-:W-:Y:S02]  /*8730*/  @!P1 IADD3 R21, P6, R19.reuse, R52, RZ ;  /* 0x0000003413159210 */ /* 0x040fe40007fde0ff */
[----:B------:R-:W-:Y:S01]  /*8740*/  @!P1 IADD3.X R41, R18, UR22, R7, P3, !PT ;  /* 0x0000001612299c10 */ /* 0x000fe20009ffe407 */
[----:B------:R-:W-:Y:S01]  /*8750*/  @!P1 IMAD.WIDE.U32 R30, R30, 0xe0, R22 ;  /* 0x000000e01e1e9825 */ /* 0x000fe200078e0016 */
[----:B------:R-:W-:Y:S01]  /*8760*/  @!P1 IADD3.X R43, R18, UR18, R5, P2, !PT ;  /* 0x00000012122b9c10 */ /* 0x000fe200097fe405 */
[----:B------:R-:W3:Y:S01]  /*8770*/  @!P1 LDC.64 R6, c[0x0][0x218] ;  /* 0x00008600ff069b82 */ /* 0x000ee20000000a00 */
[----:B------:R-:W-:Y:S01]  /*8780*/  @!UP0 UIMAD UR18, UR9, 0xc0, URZ ;  /* 0x000000c0091288a4 */ /* 0x000fe2000f8e023f */
[C---:B------:R-:W-:Y:S01]  /*8790*/  @!P1 IADD3 R23, P5, R19.reuse, R48, RZ ;  /* 0x0000003013179210 */ /* 0x040fe20007fbe0ff */
[----:B------:R-:W-:Y:S01]  /*87a0*/  @!UP0 UIMAD UR22, UR9, 0xb0, URZ ;  /* 0x000000b0091688a4 */ /* 0x000fe2000f8e023f */
[----:B------:R-:W-:-:S02]  /*87b0*/  @!P1 IADD3 R27, P2, R19, R12, RZ ;  /* 0x0000000c131b9210 */ /* 0x000fc40007f5e0ff */
[C---:B------:R-:W-:Y:S02]  /*87c0*/  @!P1 IADD3 R25, P3, R19.reuse, R28, RZ ;  /* 0x0000001c13199210 */ /* 0x040fe40007f7e0ff */
[----:B------:R-:W4:Y:S01]  /*87d0*/  @!P1 LDC.64 R4, c[0x0][0x218] ;  /* 0x00008600ff049b82 */ /* 0x000f220000000a00 */
[C---:B------:R-:W-:Y:S02]  /*87e0*/  @!P1 IADD3.X R22, R18.reuse, UR23, R49, P5, !PT ;  /* 0x0000001712169c10 */ /* 0x040fe4000affe431 */
[C---:B------:R-:W-:Y:S01]  /*87f0*/  @!P1 IADD3.X R26, R18.reuse, UR18, R13, P2, !PT ;  /* 0x00000012121a9c10 */ /* 0x040fe200097fe40d */
[----:B------:R-:W-:Y:S01]  /*8800*/  @!UP0 UIMAD UR18, UR9, 0xe0, URZ ;  /* 0x000000e0091288a4 */ /* 0x000fe2000f8e023f */
[C---:B------:R-:W-:Y:S02]  /*8810*/  @!P1 IADD3 R49, P2, R19.reuse, R165, RZ ;  /* 0x000000a513319210 */ /* 0x040fe40007f5e0ff */
        /* <DEDUP_REMOVED lines=23> */
[----:B------:R-:W-:Y:S02]  /*8990*/  @!P1 IADD3.X R20, R18, UR26, R53, P6, !PT ;  /* 0x0000001a12149c10 */ /* 0x000fe4000b7fe435 */
[----:B------:R-:W-:Y:S02]  /*89a0*/  @!P1 LEA.HI.X R53, R49, R7, R48, 0x1, P3 ;  /* 0x0000000731359211 */ /* 0x000fe400018f0c30 */
[----:B------:R-:W4:Y:S01]  /*89b0*/  @!P1 LDC.64 R6, c[0x0][0x218] ;  /* 0x00008600ff069b82 */ /* 0x000f220000000a00 */
[----:B------:R-:W-:Y:S02]  /*89c0*/  @!P1 LEA.HI.X R57, R50, R5, R47, 0x1, P2 ;  /* 0x0000000532399211 */ /* 0x000fe400010f0c2f */
[----:B------:R-:W-:Y:S01]  /*89d0*/  @!P1 IADD3 R15, P2, R19, R15, RZ ;  /* 0x0000000f130f9210 */ /* 0x000fe20007f5e0ff */
[----:B------:R-:W-:Y:S01]  /*89e0*/  @!PT LDS RZ, [RZ] ;  /* 0x00000000fffff984 */ /* 0x000fe20000000800 */
[----:B------:R-:W-:Y:S01]  /*89f0*/  @!PT LDS RZ, [RZ] ;  /* 0x00000000fffff984 */ /* 0x000fe20000000800 */
[----:B------:R-:W-:Y:S01]  /*8a00*/  @!PT LDS RZ, [RZ] ;  /* 0x00000000fffff984 */ /* 0x000fe20000000800 */
[----:B------:R-:W-:Y:S01]  /*8a10*/  @!P1 LDGSTS.E.BYPASS.LTC128B.128 [R241+0x2800], desc[UR20][R52.64] ;  /* 0x0280000034f19fae */ /* 0x000fe2000b901d54 */
[----:B--2---:R-:W-:-:S03]  /*8a20*/  @!P1 LEA R12, P3, R17, R12, 0x1 ;  /* 0x0000000c110c9211 */ /* 0x004fc600078608ff */
[----:B------:R-:W2:Y:S01]  /*8a30*/  @!P1 LDC.64 R4, c[0x0][0x218] ;  /* 0x00008600ff049b82 */ /* 0x000ea20000000a00 */
[----:B------:R-:W-:Y:S01]  /*8a40*/  @!P1 IMAD.X R14, R18, 0x1, R14, P2 ;  /* 0x00000001120e9824 */ /* 0x000fe200010e060e */
[----:B-----5:R-:W-:Y:S01]  /*8a50*/  @!P1 LEA R10, P2, R15, R10, 0x1 ;  /* 0x0000000a0f0a9211 */ /* 0x020fe200078408ff */
[----:B------:R1:W-:Y:S01]  /*8a60*/  @P1 STS.128 [R241+0x3000], RZ ;  /* 0x003000fff1001388 */ /* 0x0003e20000000c00 */
[----:B------:R-:W-:Y:S02]  /*8a70*/  @!P1 LEA.HI.X R13, R17, R13, R16, 0x1, P3 ;  /* 0x0000000d110d9211 */ /* 0x000fe400018f0c10 */
[----:B------:R-:W-:Y:S01]  /*8a80*/  @!P1 LEA.HI.X R11, R15, R11, R14, 0x1, P2 ;  /* 0x0000000b0f0b9211 */ /* 0x000fe200010f0c0e */
[----:B------:R-:W-:Y:S01]  /*8a90*/  @!PT LDS RZ, [RZ] ;  /* 0x00000000fffff984 */ /* 0x000fe20000000800 */
[----:B------:R-:W-:Y:S01]  /*8aa0*/  @!PT LDS RZ, [RZ] ;  /* 0x00000000fffff984 */ /* 0x000fe20000000800 */
[----:B------:R-:W-:Y:S01]  /*8ab0*/  @!PT LDS RZ, [RZ] ;  /* 0x00000000fffff984 */ /* 0x000fe20000000800 */
[----:B------:R-:W-:Y:S01]  /*8ac0*/  @!P1 LDGSTS.E.BYPASS.LTC128B.128 [R241+0x3000], desc[UR20][R56.64] ;  /* 0x0300000038f19fae */ /* 0x000fe2000b901d54 */
[----:B------:R-:W5:Y:S01]  /*8ad0*/  @!P1 LDC.64 R16, c[0x0][0x218] ;  /* 0x00008600ff109b82 */ /* 0x000f620000000a00 */
[C---:B---3--:R-:W-:Y:S02]  /*8ae0*/  @!P1 LEA R8, P2, R46.reuse, R8, 0x1 ;  /* 0x000000082e089211 */ /* 0x048fe400078408ff */
[----:B------:R1:W-:Y:S02]  /*8af0*/  @P1 STS.128 [R241+0x3800], RZ ;  /* 0x003800fff1001388 */ /* 0x0003e40000000c00 */
[----:B------:R-:W-:-:S02]  /*8b00*/  @!P1 LEA.HI.X R9, R46, R9, R45, 0x1, P2 ;  /* 0x000000092e099211 */ /* 0x000fc400010f0c2d */
[----:B------:R-:W-:Y:S01]  /*8b10*/  @!PT LDS RZ, [RZ] ;  /* 0x00000000fffff984 */ /* 0x000fe20000000800 */
[----:B------:R-:W-:Y:S01]  /*8b20*/  @!PT LDS RZ, [RZ] ;  /* 0x00000000fffff984 */ /* 0x000fe20000000800 */
[----:B------:R-:W-:Y:S01]  /*8b30*/  @!PT LDS RZ, [RZ] ;  /* 0x00000000fffff984 */ /* 0x000fe20000000800 */
[----:B------:R3:W-:Y:S01]  /*8b40*/  @!P1 LDGSTS.E.BYPASS.LTC128B.128 [R241+0x3800], desc[UR20][R12.64] ;  /* 0x038000000cf19fae */ /* 0x0007e2000b901d54 */
[----:B------:R-:W1:Y:S01]  /*8b50*/  @!P1 LDC.64 R14, c[0x0][0x218] ;  /* 0x00008600ff0e9b82 */ /* 0x000e620000000a00 */
[C---:B----4-:R-:W-:Y:S02]  /*8b60*/  @!P1 LEA R46, P3, R42.reuse, R6, 0x1 ;  /* 0x000000062a2e9211 */ /* 0x050fe400078608ff */
[----:B------:R4:W-:Y:S02]  /*8b70*/  @P1 STS.128 [R241+0x4000], RZ ;  /* 0x004000fff1001388 */ /* 0x0009e40000000c00 */
[----:B------:R-:W-:Y:S02]  /*8b80*/  @!P1 LEA.HI.X R47, R42, R7, R41, 0x1, P3 ;  /* 0x000000072a2f9211 */ /* 0x000fe400018f0c29 */
[----:B------:R-:W-:Y:S01]  /*8b90*/  @!PT LDS RZ, [RZ] ;  /* 0x00000000fffff984 */ /* 0x000fe20000000800 */
[----:B------:R-:W-:Y:S01]  /*8ba0*/  @!PT LDS RZ, [RZ] ;  /* 0x00000000fffff984 */ /* 0x000fe20000000800 */
[----:B------:R-:W-:Y:S01]  /*8bb0*/  @!PT LDS RZ, [RZ] ;  /* 0x00000000fffff984 */ /* 0x000fe20000000800 */
[----:B------:R4:W-:Y:S01]  /*8bc0*/  @!P1 LDGSTS.E.BYPASS.LTC128B.128 [R241+0x4000], desc[UR20][R10.64] ;  /* 0x040000000af19fae */ /* 0x0009e2000b901d54 */
[C---:B--2---:R-:W-:Y:S01]  /*8bd0*/  @!P1 LEA R48, P2, R44.reuse, R4, 0x1 ;  /* 0x000000042c309211 */ /* 0x044fe200078408ff */
[----:B------:R-:W2:Y:S02]  /*8be0*/  @!P1 LDC.64 R6, c[0x0][0x218] ;  /* 0x00008600ff069b82 */ /* 0x000ea40000000a00 */
[----:B------:R1:W-:Y:S01]  /*8bf0*/  @P1 STS.128 [R241+0x4800], RZ ;  /* 0x004800fff1001388 */ /* 0x0003e20000000c00 */
[----:B------:R-:W-:-:S02]  /*8c00*/  @!P1 LEA.HI.X R49, R44, R5, R43, 0x1, P2 ;  /* 0x000000052c319211 */ /* 0x000fc400010f0c2b */
[----:B------:R-:W-:Y:S01]  /*8c10*/  @!P1 IADD3 R40, P2, R19, R40, RZ ;  /* 0x0000002813289210 */ /* 0x000fe20007f5e0ff */
[----:B------:R-:W-:Y:S01]  /*8c20*/  @!PT LDS RZ, [RZ] ;  /* 0x00000000fffff984 */ /* 0x000fe20000000800 */
[----:B------:R-:W-:Y:S01]  /*8c30*/  @!PT LDS RZ, [RZ] ;  /* 0x00000000fffff984 */ /* 0x000fe20000000800 */
[----:B------:R-:W-:Y:S01]  /*8c40*/  @!PT LDS RZ, [RZ] ;  /* 0x00000000fffff984 */ /* 0x000fe20000000800 */
[----:B------:R4:W-:Y:S02]  /*8c50*/  @!P1 LDGSTS.E.BYPASS.LTC128B.128 [R241+0x4800], desc[UR20][R8.64] ;  /* 0x0480000008f19fae */ /* 0x0009e4000b901d54 */
[----:B------:R-:W2:Y:S02]  /*8c60*/  @!P1 LDC.64 R4, c[0x0][0x218] ;  /* 0x00008600ff049b82 */ /* 0x000ea40000000a00 */
[----:B------:R-:W-:Y:S01]  /*8c70*/  @!P1 IMAD.X R2, R18, 0x1, R2, P2 ;  /* 0x0000000112029824 */ /* 0x000fe200010e0602 */
[C---:B-----5:R-:W-:Y:S01]  /*8c80*/  @!P1 LEA R16, P2, R40.reuse, R16, 0x1 ;  /* 0x0000001028109211 */ /* 0x060fe200078408ff */
[----:B------:R2:W-:Y:S03]  /*8c90*/  @P1 STS.128 [R241+0x5000], RZ ;  /* 0x005000fff1001388 */ /* 0x0005e60000000c00 */
[----:B------:R-:W-:Y:S01]  /*8ca0*/  @!P1 LEA.HI.X R17, R40, R17, R2, 0x1, P2 ;  /* 0x0000001128119211 */ /* 0x000fe200010f0c02 */
[----:B------:R-:W-:Y:S01]  /*8cb0*/  @!PT LDS RZ, [RZ] ;  /* 0x00000000fffff984 */ /* 0x000fe20000000800 */
[----:B------:R-:W-:Y:S01]  /*8cc0*/  @!PT LDS RZ, [RZ] ;  /* 0x00000000fffff984 */ /* 0x000fe20000000800 */
[----:B------:R-:W-:Y:S01]  /*8cd0*/  @!PT LDS RZ, [RZ] ;  /* 0x00000000fffff984 */ /* 0x000fe20000000800 */
[----:B------:R2:W-:Y:S01]  /*8ce0*/  @!P1 LDGSTS.E.BYPASS.LTC128B.128 [R241+0x5000], desc[UR20][R46.64] ;  /* 0x050000002ef19fae */ /* 0x0005e2000b901d54 */
[----:B---3--:R-:W3:Y:S01]  /*8cf0*/  @!P1 LDC.64 R12, c[0x0][0x218] ;  /* 0x00008600ff0c9b82 */ /* 0x008ee20000000a00 */
[----:B-1----:R-:W-:-:S02]  /*8d00*/  @!P1 LEA R14, P2, R21, R14, 0x1 ;  /* 0x0000000e150e9211 */ /* 0x002fc400078408ff */
[----:B------:R1:W-:Y:S02]  /*8d10*/  @P1 STS.128 [R241+0x5800], RZ ;  /* 0x005800fff1001388 */ /* 0x0003e40000000c00 */
[----:B------:R-:W-:Y:S02]  /*8d20*/  @!P1 LEA.HI.X R15, R21, R15, R20, 0x1, P2 ;  /* 0x0000000f150f9211 */ /* 0x000fe400010f0c14 */
[----:B------:R-:W-:Y:S01]  /*8d30*/  @!PT LDS RZ, [RZ] ;  /* 0x00000000fffff984 */ /* 0x000fe20000000800 */
[----:B------:R-:W-:Y:S01]  /*8d40*/  @!PT LDS RZ, [RZ] ;  /* 0x00000000fffff984 */ /* 0x000fe20000000800 */
[----:B------:R-:W-:Y:S01]  /*8d50*/  @!PT LDS RZ, [RZ] ;  /* 0x00000000fffff984 */ /* 0x000fe20000000800 */
[----:B------:R1:W-:Y:S01]  /*8d60*/  @!P1 LDGSTS.E.BYPASS.LTC128B.128 [R241+0x5800], desc[UR20][R48.64] ;  /* 0x0580000030f19fae */ /* 0x0003e2000b901d54 */
[----:B----4-:R-:W4:Y:S03]  /*8d70*/  @!P1 LDC.64 R10, c[0x0][0x218] ;  /* 0x00008600ff0a9b82 */ /* 0x010f260000000a00 */
[----:B------:R1:W-:Y:S04]  /*8d80*/  @P1 STS.128 [R241+0x6000], RZ ;  /* 0x006000fff1001388 */ /* 0x0003e80000000c00 */
[----:B------:R-:W-:Y:S01]  /*8d90*/  @!PT LDS RZ, [RZ] ;  /* 0x00000000fffff984 */ /* 0x000fe20000000800 */
[----:B------:R-:W-:Y:S01]  /*8da0*/  @!PT LDS RZ, [RZ] ;  /* 0x00000000fffff984 */ /* 0x000fe20000000800 */
[----:B------:R-:W-:Y:S01]  /*8db0*/  @!PT LDS RZ, [RZ] ;  /* 0x00000000fffff984 */ /* 0x000fe20000000800 */
[----:B------:R1:W-:Y:S01]  /*8dc0*/  @!P1 LDGSTS.E.BYPASS.LTC128B.128 [R241+0x6000], desc[UR20][R16.64] ;  /* 0x0600000010f19fae */ /* 0x0003e2000b901d54 */
[----:B------:R-:W5:Y:S03]  /*8dd0*/  @!P1 LDC.64 R8, c[0x0][0x218] ;  /* 0x00008600ff089b82 */ /* 0x000f660000000a00 */
        /* <DEDUP_REMOVED lines=44> */
[----:B-1----:R-:W-:Y:S01]  /*90a0*/  IMAD.MOV.U32 R4, RZ, RZ, R165 ;  /* 0x000000ffff047224 */ /* 0x002fe200078e00a5 */
        /* <DEDUP_REMOVED lines=11> */
.L_x_2439:
[----:B------:R-:W-:Y:S05]  /*9160*/  BSYNC B0 ;  /* 0x0000000000007941 */ /* 0x000fea0003800000 */
.L_x_2438:
[----:B------:R-:W0:Y:S01]  /*9170*/  LDGDEPBAR ;  /* 0x00000000000079af */ /* 0x000e220000000000 */
[----:B------:R-:W-:-:S04]  /*9180*/  IADD3 R165, P1, R19, R165, RZ ;  /* 0x000000a513a57210 */ /* 0x000fc80007f3e0ff */
[----:B------:R-:W-:-:S09]  /*9190*/  IADD3.X R164, R18, R164, RZ, P1, !PT ;  /* 0x000000a412a47210 */ /* 0x000fd20000ffe4ff */
.L_x_2435:
[----:B------:R-:W-:Y:S01]  /*91a0*/  FMNMX.FTZ R2, R112, R108, !PT ;  /* 0x0000006c70027209 */ /* 0x000fe20007810000 */
[----:B------:R-:W-:Y:S01]  /*91b0*/  ULDC UR18, c[0x0][0x2ec] ;  /* 0x0000bb0000127ab9 */ /* 0x000fe20000000800 */
[----:B-1----:R-:W-:Y:S01]  /*91c0*/  FMNMX.FTZ R4, R33, R34, !PT ;  /* 0x0000002221047209 */ /* 0x002fe20007810000 */
[----:B------:R-:W-:Y:S01]  /*91d0*/  ULDC.64 UR22, c[0x0][0x218] ;  /* 0x0000860000167ab9 */ /* 0x000fe20000000a00 */
[----:B------:R-:W-:Y:S02]  /*91e0*/  FMNMX.FTZ R2, R35, R2, !PT ;  /* 0x0000000223027209 */ /* 0x000fe40007810000 */
[----:B------:R-:W-:Y:S02]  /*91f0*/  FMNMX.FTZ R4, R32, R4, !PT ;  /* 0x0000000420047209 */ /* 0x000fe40007810000 */
[----:B------:R-:W-:Y:S02]  /*9200*/  FMNMX.FTZ R2, R0, R2, !PT ;  /* 0x0000000200027209 */ /* 0x000fe40007810000 */
[----:B------:R-:W-:-:S02]  /*9210*/  FMNMX.FTZ R4, R39, R4, !PT ;  /* 0x0000000427047209 */ /* 0x000fc40007810000 */
        /* <DEDUP_REMOVED lines=11> */
[----:B------:R-:W-:-:S02]  /*92d0*/  MOV R136, R232 ;  /* 0x000000e800887202 */ /* 0x000fc40000000f00 */
[----:B------:R-:W-:Y:S02]  /*92e0*/  FMNMX.FTZ R2, R107, R2, !PT ;  /* 0x000000026b027209 */ /* 0x000fe40007810000 */
[----:B------:R-:W-:Y:S02]  /*92f0*/  FMNMX.FTZ R4, R131, R4, !PT ;  /* 0x0000000483047209 */ /* 0x000fe40007810000 */
[----:B------:R-:W-:Y:S02]  /*9300*/  FMNMX.FTZ R2, R123, R2, !PT ;  /* 0x000000027b027209 */ /* 0x000fe40007810000 */
[----:B------:R-:W-:Y:S02]  /*9310*/  MOV R137, R231 ;  /* 0x000000e700897202 */ /* 0x000fe40000000f00 */
        /* <DEDUP_REMOVED lines=105> */
[----:B------:R-:W1:Y:S01]  /*99b0*/  SHFL.BFLY PT, R5, R2, 0x2, 0x1f ;  /* 0x0c401f0002057f89 */ /* 0x000e6200000e0000 */
[----:B------:R-:W-:Y:S02]  /*99c0*/  FMNMX.FTZ R4, R93, R4, !PT ;  /* 0x000000045d047209 */ /* 0x000fe40007810000 */
[----:B------:R-:W-:Y:S01]  /*99d0*/  LEA R231, R239, R234, 0x1 ;  /* 0x000000eaefe77211 */ /* 0x000fe200078e08ff */
[----:B------:R-:W-:Y:S01]  /*99e0*/  LDSM.16.MT88.4 R12, [R234+0xa800] ;  /* 0x00a80000ea0c783b */ /* 0x000fe20000004200 */
[----:B------:R-:W-:Y:S02]  /*99f0*/  FMNMX.FTZ R4, R98, R4, !PT ;  /* 0x0000000462047209 */ /* 0x000fe40007810000 */
[----:B------:R-:W-:Y:S01]  /*9a00*/  LEA R232, R240, R234, 0x1 ;  /* 0x000000eaf0e87211 */ /* 0x000fe200078e08ff */
[----:B------:R-:W-:Y:S01]  /*9a10*/  LDSM.16.MT88.4 R24, [R231+0xa000] ;  /* 0x00a00000e718783b */ /* 0x000fe20000004200 */
[----:B------:R-:W-:-:S02]  /*9a20*/  FMNMX.FTZ R4, R97, R4, !PT ;  /* 0x0000000461047209 */ /* 0x000fc40007810000 */
[----:B------:R-:W-:Y:S01]  /*9a30*/  LEA R230, R240, R231, 0x1 ;  /* 0x000000e7f0e67211 */ /* 0x000fe200078e08ff */
[----:B------:R-:W-:Y:S01]  /*9a40*/  LDSM.16.MT88.4 R44, [R232+0xa800] ;  /* 0x00a80000e82c783b */ /* 0x000fe20000004200 */
[----:B------:R-:W-:-:S03]  /*9a50*/  FMNMX.FTZ R4, R96, R4, !PT ;  /* 0x0000000460047209 */ /* 0x000fc60007810000 */
[----:B------:R-:W-:Y:S04]  /*9a60*/  LDSM.16.MT88.4 R48, [R230+0xa000] ;  /* 0x00a00000e630783b */ /* 0x000fe80000004200 */
[----:B------:R-:W-:Y:S01]  /*9a70*/  LDSM.16.MT88.4 R40, [R231+0xa800] ;  /* 0x00a80000e728783b */ /* 0x000fe20000004200 */
[----:B-1----:R-:W-:-:S03]  /*9a80*/  FMNMX.FTZ R5, R2, R5, !PT ;  /* 0x0000000502057209 */ /* 0x002fc60007810000 */
[----:B------:R-:W-:Y:S04]  /*9a90*/  LDSM.16.MT88.4 R56, [R230+0xa800] ;  /* 0x00a80000e638783b */ /* 0x000fe80000004200 */
        /* <DEDUP_REMOVED lines=17> */
[----:B-1----:R-:W-:Y:S01]  /*9bb0*/  FMNMX.FTZ R0, R4, R5, !PT ;  /* 0x0000000504007209 */ /* 0x002fe20007810000 */
[--C-:B------:R-:W-:Y:S01]  /*9bc0*/  FFMA.FTZ R102, R122, UR18, -R118.reuse ;  /* 0x000000127a667c23 */ /* 0x100fe20008010876 */
[--C-:B------:R-:W-:Y:S01]  /*9bd0*/  FFMA.FTZ R115, R35, UR18, -R118.reuse ;  /* 0x0000001223737c23 */ /* 0x100fe20008010876 */
[----:B------:R-:W-:Y:S01]  /*9be0*/  MUFU.EX2 R117, R117 ;  /* 0x0000007500757308 */ /* 0x000fe20000000800 */
[--C-:B------:R-:W-:Y:S01]  /*9bf0*/  FFMA.FTZ R113, R105, UR18, -R118.reuse ;  /* 0x0000001269717c23 */ /* 0x100fe20008010876 */
[----:B------:R-:W1:Y:S01]  /*9c00*/  SHFL.BFLY PT, R4, R0, 0x1, 0x1f ;  /* 0x0c201f0000047f89 */ /* 0x000e6200000e0000 */
[--C-:B------:R-:W-:Y:S01]  /*9c10*/  FFMA.FTZ R105, R121, UR18, -R118.reuse ;  /* 0x0000001279697c23 */ /* 0x100fe20008010876 */
[--C-:B------:R-:W-:Y:S01]  /*9c20*/  FFMA.FTZ R128, R120, UR18, -R118.reuse ;  /* 0x0000001278807c23 */ /* 0x100fe20008010876 */
[--C-:B------:R-:W-:Y:S01]  /*9c30*/  FFMA.FTZ R127, R119, UR18, -R118.reuse ;  /* 0x00000012777f7c23 */ /* 0x100fe20008010876 */
[--C-:B------:R-:W-:Y:S01]  /*9c40*/  FFMA.FTZ R107, R107, UR18, -R118.reuse ;  /* 0x000000126b6b7c23 */ /* 0x100fe20008010876 */
        /* <DEDUP_REMOVED lines=20> */
[----:B-1----:R-:W-:Y:S01]  /*9d90*/  FMNMX.FTZ R0, R0, R4, !PT ;  /* 0x0000000400007209 */ /* 0x002fe20007810000 */
[--C-:B------:R-:W-:Y:S01]  /*9da0*/  FFMA.FTZ R197, R197, UR18, -R118.reuse ;  /* 0x00000012c5c57c23 */ /* 0x100fe20008010876 */
[----:B--2---:R-:W1:Y:S01]  /*9db0*/  LDSM.16.MT88.4 R4, [R234+0xa000] ;  /* 0x00a00000ea04783b */ /* 0x004e620000004200 */
[--C-:B------:R-:W-:Y:S01]  /*9dc0*/  FFMA.FTZ R195, R195, UR18, -R118.reuse ;  /* 0x00000012c3c37c23 */ /* 0x100fe20008010876 */
[C---:B------:R-:W-:Y:S01]  /*9dd0*/  FSETP.NEU.FTZ.AND P1, PT, R0.reuse, -INF , PT ;  /* 0xff8000000000780b */ /* 0x040fe20003f3d000 */
[----:B------:R-:W-:Y:S01]  /*9de0*/  FMUL.FTZ R101, R0, UR18 ;  /* 0x0000001200657c20 */ /* 0x000fe20008410000 */
[----:B------:R-:W-:Y:S01]  /*9df0*/  MUFU.EX2 R113, R113 ;  /* 0x0000007100717308 */ /* 0x000fe20000000800 */
[--C-:B------:R-:W-:Y:S01]  /*9e00*/  FFMA.FTZ R186, R186, UR18, -R118.reuse ;  /* 0x00000012baba7c23 */ /* 0x100fe20008010876 */
[--C-:B------:R-:W-:Y:S01]  /*9e10*/  FFMA.FTZ R182, R182, UR18, -R118.reuse ;  /* 0x00000012b6b67c23 */ /* 0x100fe20008010876 */
[--C-:B------:R-:W-:Y:S01]  /*9e20*/  FFMA.FTZ R181, R181, UR18, -R118.reuse ;  /* 0x00000012b5b57c23 */ /* 0x100fe20008010876 */
[----:B------:R-:W-:Y:S01]  /*9e30*/  FSEL R101, R101, RZ, P1 ;  /* 0x000000ff65657208 */ /* 0x000fe20000800000 */
[--C-:B------:R-:W-:Y:S01]  /*9e40*/  FFMA.FTZ R179, R179, UR18, -R118.reuse ;  /* 0x00000012b3b37c23 */ /* 0x100fe20008010876 */
[--C-:B------:R-:W-:Y:S01]  /*9e50*/  FFMA.FTZ R171, R171, UR18, -R118.reuse ;  /* 0x00000012abab7c23 */ /* 0x100fe20008010876 */
[--C-:B------:R-:W-:Y:S01]  /*9e60*/  FFMA.FTZ R170, R170, UR18, -R118.reuse ;  /* 0x00000012aaaa7c23 */ /* 0x100fe20008010876 */
[----:B----4-:R-:W-:Y:S01]  /*9e70*/  F2FP.BF16.F32.PACK_AB R18, R114, R115 ;  /* 0x000000737212723e */ /* 0x010fe200000010ff */
[--C-:B------:R-:W-:Y:S01]  /*9e80*/  FFMA.FTZ R125, R33, UR18, -R101.reuse ;  /* 0x00000012217d7c23 */ /* 0x100fe20008010865 */
[--C-:B------:R-:W-:Y:S01]  /*9e90*/  FFMA.FTZ R124, R34, UR18, -R101.reuse ;  /* 0x00000012227c7c23 */ /* 0x100fe20008010865 */
[--C-:B------:R-:W-:Y:S01]  /*9ea0*/  FFMA.FTZ R123, R32, UR18, -R101.reuse ;  /* 0x00000012207b7c23 */ /* 0x100fe20008010865 */
[--C-:B------:R-:W-:Y:S01]  /*9eb0*/  FFMA.FTZ R122, R39, UR18, -R101.reuse ;  /* 0x00000012277a7c23 */ /* 0x100fe20008010865 */
[----:B------:R-:W2:Y:S01]  /*9ec0*/  LDSM.16.MT88.4 R32, [R232+0xa000] ;  /* 0x00a00000e820783b */ /* 0x000ea20000004200 */
        /* <DEDUP_REMOVED lines=25> */
[----:B------:R-:W4:Y:S01]  /*a060*/  MUFU.EX2 R122, R122 ;  /* 0x0000007a007a7308 */ /* 0x000f220000000800 */
[----:B---3--:R-:W-:Y:S01]  /*a070*/  F2FP.BF16.F32.PACK_AB R17, R124, R125 ;  /* 0x0000007d7c11723e */ /* 0x008fe200000010ff */
        /* <DEDUP_REMOVED lines=22> */
[C---:B-1----:R-:W-:Y:S01]  /*a1e0*/  HMMA.16816.F32.BF16 R8, R16.reuse, R4, RZ ;  /* 0x000000041008723c */ /* 0x042fe200000418ff */
[----:B------:R-:W1:Y:S01]  /*a1f0*/  MUFU.EX2 R110, R110 ;  /* 0x0000006e006e7308 */ /* 0x000e620000000800 */
[----:B---3--:R-:W-:Y:S01]  /*a200*/  F2FP.BF16.F32.PACK_AB R52, R112, R113 ;  /* 0x000000717034723e */ /* 0x008fe200000010ff */
[----:B------:R-:W-:Y:S01]  /*a210*/  FFMA.FTZ R63, R63, UR18, -R101 ;  /* 0x000000123f3f7c23 */ /* 0x000fe20008010865 */
[----:B------:R-:W-:Y:S01]  /*a220*/  FADD.FTZ R116, R117, R116 ;  /* 0x0000007475747221 */ /* 0x000fe20000010000 */
[----:B------:R-:W-:Y:S01]  /*a230*/  FADD.FTZ R124, R125, R124 ;  /* 0x0000007c7d7c7221 */ /* 0x000fe20000010000 */
[C---:B------:R-:W-:Y:S01]  /*a240*/  HMMA.16816.F32.BF16 R4, R16.reuse, R6, RZ ;  /* 0x000000061004723c */ /* 0x040fe200000418ff */
[----:B------:R-:W-:Y:S01]  /*a250*/  FFMA.FTZ R168, R168, UR18, -R118 ;  /* 0x00000012a8a87c23 */ /* 0x000fe20008010876 */
[----:B------:R-:W-:Y:S01]  /*a260*/  FADD.FTZ R116, R115, R116 ;  /* 0x0000007473747221 */ /* 0x000fe20000010000 */
[----:B------:R-:W-:Y:S01]  /*a270*/  MUFU.EX2 R121, R121 ;  /* 0x0000007900797308 */ /* 0x000fe20000000800 */
[----:B------:R-:W-:Y:S01]  /*a280*/  FADD.FTZ R123, R123, R124 ;  /* 0x0000007c7b7b7221 */ /* 0x000fe20000010000 */
[----:B------:R-:W-:Y:S01]  /*a290*/  FFMA.FTZ R64, R64, UR18, -R118 ;  /* 0x0000001240407c23 */ /* 0x000fe20008010876 */
[C---:B--2---:R-:W-:Y:S01]  /*a2a0*/  HMMA.16816.F32.BF16 R36, R16.reuse, R32, RZ ;  /* 0x000000201024723c */ /* 0x044fe200000418ff */
[----:B------:R-:W-:Y:S01]  /*a2b0*/  FADD.FTZ R114, R114, R116 ;  /* 0x0000007472727221 */ /* 0x000fe20000010000 */
[----:B------:R-:W-:Y:S01]  /*a2c0*/  FADD.FTZ R123, R122, R123 ;  /* 0x0000007b7a7b7221 */ /* 0x000fe20000010000 */
[--C-:B------:R-:W-:Y:S01]  /*a2d0*/  FFMA.FTZ R70, R70, UR18, -R118.reuse ;  /* 0x0000001246467c23 */ /* 0x100fe20008010876 */
[----:B------:R-:W-:Y:S01]  /*a2e0*/  FFMA.FTZ R69, R69, UR18, -R118 ;  /* 0x0000001245457c23 */ /* 0x000fe20008010876 */
[----:B------:R-:W2:Y:S01]  /*a2f0*/  MUFU.EX2 R120, R120 ;  /* 0x0000007800787308 */ /* 0x000ea20000000800 */
[----:B-1----:R-:W-:Y:S01]  /*a300*/  F2FP.BF16.F32.PACK_AB R54, R110, R111 ;  /* 0x0000006f6e36723e */ /* 0x002fe200000010ff */
[C---:B------:R-:W-:Y:S01]  /*a310*/  HMMA.16816.F32.BF16 R28, R16.reuse, R24, RZ ;  /* 0x00000018101c723c */ /* 0x040fe200000418ff */
[----:B------:R-:W-:Y:S01]  /*a320*/  FADD.FTZ R114, R113, R114 ;  /* 0x0000007271727221 */ /* 0x000fe20000010000 */
[--C-:B------:R-:W-:Y:S01]  /*a330*/  FFMA.FTZ R62, R62, UR18, -R101.reuse ;  /* 0x000000123e3e7c23 */ /* 0x100fe20008010865 */
[--C-:B------:R-:W-:Y:S01]  /*a340*/  FFMA.FTZ R61, R61, UR18, -R101.reuse ;  /* 0x000000123d3d7c23 */ /* 0x100fe20008010865 */
[--C-:B------:R-:W-:Y:S01]  /*a350*/  FFMA.FTZ R67, R67, UR18, -R101.reuse ;  /* 0x0000001243437c23 */ /* 0x100fe20008010865 */
[----:B------:R-:W-:Y:S01]  /*a360*/  FADD.FTZ R114, R112, R114 ;  /* 0x0000007270727221 */ /* 0x000fe20000010000 */
[----:B------:R-:W1:Y:S01]  /*a370*/  MUFU.EX2 R119, R119 ;  /* 0x0000007700777308 */ /* 0x000e620000000800 */
[C---:B------:R-:W-:Y:S01]  /*a380*/  HMMA.16816.F32.BF16 R32, R16.reuse, R34, RZ ;  /* 0x000000221020723c */ /* 0x040fe200000418ff */
[----:B------:R-:W-:Y:S01]  /*a390*/  FFMA.FTZ R202, R66, UR18, -R101 ;  /* 0x0000001242ca7c23 */ /* 0x000fe20008010865 */
[----:B------:R-:W-:Y:S01]  /*a3a0*/  FADD.FTZ R114, R111, R114 ;  /* 0x000000726f727221 */ /* 0x000fe20000010000 */
[--C-:B------:R-:W-:Y:S01]  /*a3b0*/  FFMA.FTZ R68, R68, UR18, -R118.reuse ;  /* 0x0000001244447c23 */ /* 0x100fe20008010876 */
[--C-:B------:R-:W-:Y:S01]  /*a3c0*/  FFMA.FTZ R66, R76, UR18, -R118.reuse ;  /* 0x000000124c427c23 */ /* 0x100fe20008010876 */
[----:B------:R-:W-:Y:S01]  /*a3d0*/  FFMA.FTZ R75, R75, UR18, -R118 ;  /* 0x000000124b4b7c23 */ /* 0x000fe20008010876 */
[C---:B------:R-:W-:Y:S01]  /*a3e0*/  HMMA.16816.F32.BF16 R24, R16.reuse, R26, RZ ;  /* 0x0000001a1018723c */ /* 0x040fe200000418ff */
[----:B------:R-:W3:Y:S01]  /*a3f0*/  MUFU.EX2 R3, R3 ;  /* 0x0000000300037308 */ /* 0x000ee20000000800 */
[----:B--2---:R-:W-:Y:S01]  /*a400*/  F2FP.BF16.F32.PACK_AB R53, R120, R121 ;  /* 0x000000797835723e */ /* 0x004fe200000010ff */
[----:B------:R-:W-:Y:S01]  /*a410*/  FADD.FTZ R121, R121, R123 ;  /* 0x0000007b79797221 */ /* 0x000fe20000010000 */
[----:B------:R-:W-:Y:S01]  /*a420*/  FADD.FTZ R110, R110, R114 ;  /* 0x000000726e6e7221 */ /* 0x000fe20000010000 */
[--C-:B------:R-:W-:Y:S01]  /*a430*/  FFMA.FTZ R74, R74, UR18, -R118.reuse ;  /* 0x000000124a4a7c23 */ /* 0x100fe20008010876 */
[C---:B------:R-:W-:Y:S01]  /*a440*/  HMMA.16816.F32.BF16 R20, R16.reuse, R48, RZ ;  /* 0x000000301014723c */ /* 0x040fe200000418ff */
[----:B------:R-:W-:Y:S01]  /*a450*/  FADD.FTZ R121, R120, R121 ;  /* 0x0000007978797221 */ /* 0x000fe20000010000 */
[--C-:B------:R-:W-:Y:S01]  /*a460*/  FFMA.FTZ R65, R65, UR18, -R101.reuse ;  /* 0x0000001241417c23 */ /* 0x100fe20008010865 */
[----:B------:R-:W2:Y:S01]  /*a470*/  MUFU.EX2 R109, R109 ;  /* 0x0000006d006d7308 */ /* 0x000ea20000000800 */
[----:B------:R-:W-:Y:S01]  /*a480*/  FFMA.FTZ R73, R73, UR18, -R101 ;  /* 0x0000001249497c23 */ /* 0x000fe20008010865 */
[----:B-1----:R-:W-:Y:S01]  /*a490*/  FADD.FTZ R121, R119, R121 ;  /* 0x0000007977797221 */ /* 0x002fe20000010000 */
[----:B------:R-:W-:Y:S01]  /*a4a0*/  HMMA.16816.F32.BF16 R16, R16, R50, RZ ;  /* 0x000000321010723c */ /* 0x000fe200000418ff */
[--C-:B------:R-:W-:Y:S01]  /*a4b0*/  FFMA.FTZ R72, R72, UR18, -R101.reuse ;  /* 0x0000001248487c23 */ /* 0x100fe20008010865 */
[----:B------:R-:W-:Y:S01]  /*a4c0*/  FFMA.FTZ R71, R71, UR18, -R101 ;  /* 0x0000001247477c23 */ /* 0x000fe20008010865 */
[--C-:B------:R-:W-:Y:S01]  /*a4d0*/  FFMA.FTZ R76, R82, UR18, -R118.reuse ;  /* 0x00000012524c7c23 */ /* 0x100fe20008010876 */
[----:B------:R-:W-:Y:S01]  /*a4e0*/  FFMA.FTZ R82, R88, UR18, -R118 ;  /* 0x0000001258527c23 */ /* 0x000fe20008010876 */
[----:B------:R-:W1:Y:S01]  /*a4f0*/  MUFU.EX2 R108, R108 ;  /* 0x0000006c006c7308 */ /* 0x000e620000000800 */
[C---:B---3--:R-:W-:Y:S01]  /*a500*/  F2FP.BF16.F32.PACK_AB R55, R3.reuse, R119 ;  /* 0x000000770337723e */ /* 0x048fe200000010ff */
[----:B------:R-:W-:Y:S01]  /*a510*/  FADD.FTZ R121, R3, R121 ;  /* 0x0000007903797221 */ /* 0x000fe20000010000 */
[--C-:B------:R-:W-:Y:S01]  /*a520*/  FFMA.FTZ R3, R78, UR18, -R101.reuse ;  /* 0x000000124e037c23 */ /* 0x100fe20008010865 */
[--C-:B------:R-:W-:Y:S01]  /*a530*/  FFMA.FTZ R79, R79, UR18, -R101.reuse ;  /* 0x000000124f4f7c23 */ /* 0x100fe20008010865 */
[--C-:B------:R-:W-:Y:S01]  /*a540*/  FFMA.FTZ R77, R77, UR18, -R101.reuse ;  /* 0x000000124d4d7c23 */ /* 0x100fe20008010865 */
[--C-:B------:R-:W-:Y:S01]  /*a550*/  FFMA.FTZ R78, R85, UR18, -R101.reuse ;  /* 0x00000012554e7c23 */ /* 0x100fe20008010865 */
[--C-:B------:R-:W-:Y:S01]  /*a560*/  FFMA.FTZ R84, R84, UR18, -R101.reuse ;  /* 0x0000001254547c23 */ /* 0x100fe20008010865 */
[C---:B------:R-:W-:Y:S01]  /*a570*/  HMMA.16816.F32.BF16 R8, R52.reuse, R12, R8 ;  /* 0x0000000c3408723c */ /* 0x040fe20000041808 */
[----:B------:R-:W3:Y:S01]  /*a580*/  MUFU.EX2 R107, R107 ;  /* 0x0000006b006b7308 */ /* 0x000ee20000000800 */
[----:B--2---:R-:W-:Y:S01]  /*a590*/  FADD.FTZ R110, R109, R110 ;  /* 0x0000006e6d6e7221 */ /* 0x004fe20000010000 */
[--C-:B------:R-:W-:Y:S01]  /*a5a0*/  FFMA.FTZ R83, R83, UR18, -R101.reuse ;  /* 0x0000001253537c23 */ /* 0x100fe20008010865 */
[--C-:B------:R-:W-:Y:S01]  /*a5b0*/  FFMA.FTZ R85, R90, UR18, -R101.reuse ;  /* 0x000000125a557c23 */ /* 0x100fe20008010865 */
[--C-:B------:R-:W-:Y:S01]  /*a5c0*/  FFMA.FTZ R88, R94, UR18, -R118.reuse ;  /* 0x000000125e587c23 */ /* 0x100fe20008010876 */
[C---:B------:R-:W-:Y:S01]  /*a5d0*/  HMMA.16816.F32.BF16 R4, R52.reuse, R14, R4 ;  /* 0x0000000e3404723c */ /* 0x040fe20000041804 */
[----:B------:R-:W2:Y:S01]  /*a5e0*/  LDSM.16.MT88.4 R12, [R234+0xb000] ;  /* 0x00b00000ea0c783b */ /* 0x000ea20000004200 */
[----:B------:R-:W-:Y:S01]  /*a5f0*/  FFMA.FTZ R252, R99, UR18, -R118 ;  /* 0x0000001263fc7c23 */ /* 0x000fe20008010876 */
[----:B------:R-:W4:Y:S01]  /*a600*/  MUFU.EX2 R106, R106 ;  /* 0x0000006a006a7308 */ /* 0x000f220000000800 */
[C---:B-1----:R-:W-:Y:S01]  /*a610*/  F2FP.BF16.F32.PACK_AB R48, R108.reuse, R109 ;  /* 0x0000006d6c30723e */ /* 0x042fe200000010ff */
[----:B------:R-:W-:Y:S01]  /*a620*/  FADD.FTZ R110, R108, R110 ;  /* 0x0000006e6c6e7221 */ /* 0x000fe20000010000 */
[----:B------:R-:W-:Y:S01]  /*a630*/  HMMA.16816.F32.BF16 R36, R52, R44, R36 ;  /* 0x0000002c3424723c */ /* 0x000fe20000041824 */
[----:B------:R-:W-:Y:S01]  /*a640*/  FFMA.FTZ R251, R96, UR18, -R101 ;  /* 0x0000001260fb7c23 */ /* 0x000fe20008010865 */
[----:B------:R-:W-:Y:S01]  /*a650*/  FFMA.FTZ R100, R100, UR18, -R118 ;  /* 0x0000001264647c23 */ /* 0x000fe20008010876 */
[----:B------:R-:W-:-:S02]  /*a660*/  LEA R208, P1, R165, UR22, 0x1 ;  /* 0x00000016a5d07c11 */ /* 0x000fc4000f8208ff */
[----:B------:R-:W-:Y:S01]  /*a670*/  MUFU.EX2 R131, R131 ;  /* 0x0000008300837308 */ /* 0x000fe20000000800 */
[----:B------:R-:W-:Y:S01]  /*a680*/  HMMA.16816.F32.BF16 R32, R52, R46, R32 ;  /* 0x0000002e3420723c */ /* 0x000fe20000041820 */
[----:B------:R-:W1:Y:S01]  /*a690*/  LDSM.16.MT88.4 R44, [R232+0xb000] ;  /* 0x00b00000e82c783b */ /* 0x000e620000004200 */
[----:B---3--:R-:W-:Y:S01]  /*a6a0*/  FADD.FTZ R110, R107, R110 ;  /* 0x0000006e6b6e7221 */ /* 0x008fe20000010000 */
[----:B------:R-:W-:-:S03]  /*a6b0*/  MOV R250, R208 ;  /* 0x000000d000fa7202 */ /* 0x000fc60000000f00 */
[----:B------:R-:W-:Y:S01]  /*a6c0*/  HMMA.16816.F32.BF16 R28, R52, R40, R28 ;  /* 0x00000028341c723c */ /* 0x000fe2000004181c */
[----:B------:R-:W3:Y:S01]  /*a6d0*/  MUFU.EX2 R132, R132 ;  /* 0x0000008400847308 */ /* 0x000ee20000000800 */
[C---:B----4-:R-:W-:Y:S01]  /*a6e0*/  F2FP.BF16.F32.PACK_AB R50, R106.reuse, R107 ;  /* 0x0000006b6a32723e */ /* 0x050fe200000010ff */
[----:B------:R-:W-:-:S03]  /*a6f0*/  FADD.FTZ R106, R106, R110 ;  /* 0x0000006e6a6a7221 */ /* 0x000fc60000010000 */
[C---:B------:R-:W-:Y:S01]  /*a700*/  HMMA.16816.F32.BF16 R24, R52.reuse, R42, R24 ;  /* 0x0000002a3418723c */ /* 0x040fe20000041818 */
[----:B------:R-:W4:Y:S02]  /*a710*/  LDSM.16.MT88.4 R40, [R231+0xb000] ;  /* 0x00b00000e728783b */ /* 0x000f240000004200 */
[----:B------:R-:W5:Y:S03]  /*a720*/  MUFU.EX2 R133, R133 ;  /* 0x0000008500857308 */ /* 0x000f660000000800 */
[C---:B------:R-:W-:Y:S05]  /*a730*/  HMMA.16816.F32.BF16 R20, R52.reuse, R56, R20 ;  /* 0x000000383414723c */ /* 0x040fea0000041814 */
[----:B------:R-:W2:Y:S01]  /*a740*/  MUFU.EX2 R134, R134 ;  /* 0x0000008600867308 */ /* 0x000ea20000000800 */
[----:B------:R-:W-:Y:S01]  /*a750*/  HMMA.16816.F32.BF16 R16, R52, R58, R16 ;  /* 0x0000003a3410723c */ /* 0x000fe20000041810 */
[----:B---3--:R-:W-:Y:S01]  /*a760*/  F2FP.BF16.F32.PACK_AB R49, R132, R131 ;  /* 0x000000838431723e */ /* 0x008fe200000010ff */
[----:B------:R-:W3:Y:S01]  /*a770*/  LDSM.16.MT88.4 R56, [R230+0xb000] ;  /* 0x00b00000e638783b */ /* 0x000ee20000004200 */
[----:B------:R-:W-:-:S04]  /*a780*/  FADD.FTZ R131, R131, R121 ;  /* 0x0000007983837221 */ /* 0x000fc80000010000 */
[----:B------:R-:W1:Y:S01]  /*a790*/  MUFU.EX2 R105, R105 ;  /* 0x0000006900697308 */ /* 0x000e620000000800 */
[----:B------:R-:W-:-:S04]  /*a7a0*/  FADD.FTZ R131, R132, R131 ;  /* 0x0000008384837221 */ /* 0x000fc80000010000 */
[----:B-----5:R-:W-:-:S03]  /*a7b0*/  FADD.FTZ R131, R133, R131 ;  /* 0x0000008385837221 */ /* 0x020fc60000010000 */
[----:B------:R-:W5:Y:S01]  /*a7c0*/  MUFU.EX2 R104, R104 ;  /* 0x0000006800687308 */ /* 0x000f620000000800 */
[C---:B--2---:R-:W-:Y:S01]  /*a7d0*/  F2FP.BF16.F32.PACK_AB R51, R134.reuse, R133 ;  /* 0x000000858633723e */ /* 0x044fe200000010ff */
[----:B------:R-:W-:-:S06]  /*a7e0*/  FADD.FTZ R134, R134, R131 ;  /* 0x0000008386867221 */ /* 0x000fcc0000010000 */
[----:B------:R-:W-:Y:S01]  /*a7f0*/  HMMA.16816.F32.BF16 R8, R48, R12, R8 ;  /* 0x0000000c3008723c */ /* 0x000fe20000041808 */
[----:B------:R-:W2:Y:S01]  /*a800*/  MUFU.EX2 R103, R103 ;  /* 0x0000006700677308 */ /* 0x000ea20000000800 */
[----:B-1----:R-:W-:-:S04]  /*a810*/  FADD.FTZ R106, R105, R106 ;  /* 0x0000006a696a7221 */ /* 0x002fc80000010000 */
[C---:B------:R-:W-:Y:S01]  /*a820*/  HMMA.16816.F32.BF16 R4, R48.reuse, R14, R4 ;  /* 0x0000000e3004723c */ /* 0x040fe20000041804 */
[----:B------:R-:W1:Y:S02]  /*a830*/  LDSM.16.MT88.4 R12, [R234+0xb800] ;  /* 0x00b80000ea0c783b */ /* 0x000e640000004200 */
[----:B------:R-:W3:Y:S01]  /*a840*/  MUFU.EX2 R102, R102 ;  /* 0x0000006600667308 */ /* 0x000ee20000000800 */
[C---:B-----5:R-:W-:Y:S01]  /*a850*/  F2FP.BF16.F32.PACK_AB R52, R104.reuse, R105 ;  /* 0x000000696834723e */ /* 0x060fe200000010ff */
[----:B------:R-:W-:Y:S01]  /*a860*/  FADD.FTZ R106, R104, R106 ;  /* 0x0000006a686a7221 */ /* 0x000fe20000010000 */
[C---:B------:R-:W-:Y:S05]  /*a870*/  HMMA.16816.F32.BF16 R36, R48.reuse, R44, R36 ;  /* 0x0000002c3024723c */ /* 0x040fea0000041824 */
[----:B------:R-:W5:Y:S01]  /*a880*/  MUFU.EX2 R139, R139 ;  /* 0x0000008b008b7308 */ /* 0x000f620000000800 */
[----:B------:R-:W-:Y:S01]  /*a890*/  HMMA.16816.F32.BF16 R32, R48, R46, R32 ;  /* 0x0000002e3020723c */ /* 0x000fe20000041820 */
[----:B------:R-:W1:Y:S01]  /*a8a0*/  LDSM.16.MT88.4 R44, [R232+0xb800] ;  /* 0x00b80000e82c783b */ /* 0x000e620000004200 */
[----:B--2---:R-:W-:-:S04]  /*a8b0*/  FADD.FTZ R106, R103, R106 ;  /* 0x0000006a676a7221 */ /* 0x004fc80000010000 */
[----:B----4-:R-:W-:Y:S01]  /*a8c0*/  HMMA.16816.F32.BF16 R28, R48, R40, R28 ;  /* 0x00000028301c723c */ /* 0x010fe2000004181c */
[----:B------:R-:W2:Y:S01]  /*a8d0*/  MUFU.EX2 R140, R140 ;  /* 0x0000008c008c7308 */ /* 0x000ea20000000800 */
[C---:B---3--:R-:W-:Y:S01]  /*a8e0*/  F2FP.BF16.F32.PACK_AB R54, R102.reuse, R103 ;  /* 0x000000676636723e */ /* 0x048fe200000010ff */
[----:B------:R-:W-:-:S03]  /*a8f0*/  FADD.FTZ R106, R102, R106 ;  /* 0x0000006a666a7221 */ /* 0x000fc60000010000 */
[C---:B------:R-:W-:Y:S01]  /*a900*/  HMMA.16816.F32.BF16 R24, R48.reuse, R42, R24 ;  /* 0x0000002a3018723c */ /* 0x040fe20000041818 */
[----:B------:R-:W3:Y:S02]  /*a910*/  LDSM.16.MT88.4 R40, [R231+0xb800] ;  /* 0x00b80000e728783b */ /* 0x000ee40000004200 */
[----:B------:R-:W4:Y:S01]  /*a920*/  MUFU.EX2 R141, R141 ;  /* 0x0000008d008d7308 */ /* 0x000f220000000800 */
[----:B-----5:R-:W-:Y:S02]  /*a930*/  FADD.FTZ R134, R139, R134 ;  /* 0x000000868b867221 */ /* 0x020fe40000010000 */
[C---:B------:R-:W-:Y:S05]  /*a940*/  HMMA.16816.F32.BF16 R20, R48.reuse, R56, R20 ;  /* 0x000000383014723c */ /* 0x040fea0000041814 */
[----:B------:R-:W5:Y:S01]  /*a950*/  MUFU.EX2 R143, R143 ;  /* 0x0000008f008f7308 */ /* 0x000f620000000800 */
[----:B------:R-:W-:Y:S01]  /*a960*/  HMMA.16816.F32.BF16 R16, R48, R58, R16 ;  /* 0x0000003a3010723c */ /* 0x000fe20000041810 */
[C---:B--2---:R-:W-:Y:S01]  /*a970*/  F2FP.BF16.F32.PACK_AB R53, R140.reuse, R139 ;  /* 0x0000008b8c35723e */ /* 0x044fe200000010ff */
[----:B------:R-:W2:Y:S01]  /*a980*/  LDSM.16.MT88.4 R56, [R230+0xb800] ;  /* 0x00b80000e638783b */ /* 0x000ea20000004200 */
[----:B------:R-:W-:-:S04]  /*a990*/  FADD.FTZ R140, R140, R134 ;  /* 0x000000868c8c7221 */ /* 0x000fc80000010000 */
[----:B------:R-:W-:Y:S01]  /*a9a0*/  MUFU.EX2 R128, R128 ;  /* 0x0000008000807308 */ /* 0x000fe20000000800 */
[----:B----4-:R-:W-:-:S07]  /*a9b0*/  FADD.FTZ R140, R141, R140 ;  /* 0x0000008c8d8c7221 */ /* 0x010fce0000010000 */
[----:B------:R-:W4:Y:S01]  /*a9c0*/  MUFU.EX2 R127, R127 ;  /* 0x0000007f007f7308 */ /* 0x000f220000000800 */
[C---:B-----5:R-:W-:Y:S01]  /*a9d0*/  F2FP.BF16.F32.PACK_AB R55, R143.reuse, R141 ;  /* 0x0000008d8f37723e */ /* 0x060fe200000010ff */
[----:B------:R-:W-:-:S06]  /*a9e0*/  FADD.FTZ R143, R143, R140 ;  /* 0x0000008c8f8f7221 */ /* 0x000fcc0000010000 */
[C---:B-1----:R-:W-:Y:S01]  /*a9f0*/  HMMA.16816.F32.BF16 R8, R52.reuse, R12, R8 ;  /* 0x0000000c3408723c */ /* 0x042fe20000041808 */
[----:B------:R-:W-:Y:S05]  /*aa00*/  MUFU.EX2 R126, R126 ;  /* 0x0000007e007e7308 */ /* 0x000fea0000000800 */
[C---:B------:R-:W-:Y:S01]  /*aa10*/  HMMA.16816.F32.BF16 R4, R52.reuse, R14, R4 ;  /* 0x0000000e3404723c */ /* 0x040fe20000041804 */
[----:B------:R-:W1:Y:S02]  /*aa20*/  LDSM.16.MT88.4 R12, [R234+0xc000] ;  /* 0x00c00000ea0c783b */ /* 0x000e640000004200 */
[----:B------:R-:W5:Y:S01]  /*aa30*/  MUFU.EX2 R129, R129 ;  /* 0x0000008100817308 */ /* 0x000f620000000800 */
[C---:B----4-:R-:W-:Y:S01]  /*aa40*/  F2FP.BF16.F32.PACK_AB R48, R127.reuse, R128 ;  /* 0x000000807f30723e */ /* 0x050fe200000010ff */
[----:B------:R-:W-:Y:S01]  /*aa50*/  FADD.FTZ R128, R128, R106 ;  /* 0x0000006a80807221 */ /* 0x000fe20000010000 */
[----:B------:R-:W-:Y:S03]  /*aa60*/  HMMA.16816.F32.BF16 R36, R52, R44, R36 ;  /* 0x0000002c3424723c */ /* 0x000fe60000041824 */
[----:B------:R-:W-:-:S02]  /*aa70*/  FADD.FTZ R128, R127, R128 ;  /* 0x000000807f807221 */ /* 0x000fc40000010000 */
[----:B------:R-:W4:Y:S01]  /*aa80*/  MUFU.EX2 R147, R147 ;  /* 0x0000009300937308 */ /* 0x000f220000000800 */
[C---:B------:R-:W-:Y:S01]  /*aa90*/  HMMA.16816.F32.BF16 R32, R52.reuse, R46, R32 ;  /* 0x0000002e3420723c */ /* 0x040fe20000041820 */
[----:B------:R-:W1:Y:S05]  /*aaa0*/  LDSM.16.MT88.4 R44, [R232+0xc000] ;  /* 0x00c00000e82c783b */ /* 0x000e6a0000004200 */
[----:B---3--:R-:W-:Y:S01]  /*aab0*/  HMMA.16816.F32.BF16 R28, R52, R40, R28 ;  /* 0x00000028341c723c */ /* 0x008fe2000004181c */
[----:B------:R-:W3:Y:S01]  /*aac0*/  MUFU.EX2 R148, R148 ;  /* 0x0000009400947308 */ /* 0x000ee20000000800 */
[----:B-----5:R-:W-:Y:S01]  /*aad0*/  F2FP.BF16.F32.PACK_AB R50, R129, R126 ;  /* 0x0000007e8132723e */ /* 0x020fe200000010ff */
[----:B------:R-:W-:-:S03]  /*aae0*/  FADD.FTZ R126, R126, R128 ;  /* 0x000000807e7e7221 */ /* 0x000fc60000010000 */
[C---:B------:R-:W-:Y:S01]  /*aaf0*/  HMMA.16816.F32.BF16 R24, R52.reuse, R42, R24 ;  /* 0x0000002a3418723c */ /* 0x040fe20000041818 */
[----:B------:R-:W5:Y:S01]  /*ab00*/  LDSM.16.MT88.4 R40, [R231+0xc000] ;  /* 0x00c00000e728783b */ /* 0x000f620000004200 */
[----:B------:R-:W-:Y:S01]  /*ab10*/  FADD.FTZ R126, R129, R126 ;  /* 0x0000007e817e7221 */ /* 0x000fe20000010000 */
[----:B------:R-:W3:Y:S01]  /*ab20*/  MUFU.EX2 R149, R149 ;  /* 0x0000009500957308 */ /* 0x000ee20000000800 */
[----:B----4-:R-:W-:Y:S02]  /*ab30*/  FADD.FTZ R143, R147, R143 ;  /* 0x0000008f938f7221 */ /* 0x010fe40000010000 */
[C---:B--2---:R-:W-:Y:S05]  /*ab40*/  HMMA.16816.F32.BF16 R20, R52.reuse, R56, R20 ;  /* 0x000000383414723c */ /* 0x044fea0000041814 */
[----:B------:R-:W2:Y:S01]  /*ab50*/  MUFU.EX2 R150, R150 ;  /* 0x0000009600967308 */ /* 0x000ea20000000800 */
[----:B------:R-:W-:Y:S01]  /*ab60*/  HMMA.16816.F32.BF16 R16, R52, R58, R16 ;  /* 0x0000003a3410723c */ /* 0x000fe20000041810 */
[C---:B---3--:R-:W-:Y:S01]  /*ab70*/  F2FP.BF16.F32.PACK_AB R49, R148.reuse, R147 ;  /* 0x000000939431723e */ /* 0x048fe200000010ff */
[----:B------:R-:W3:Y:S01]  /*ab80*/  LDSM.16.MT88.4 R56, [R230+0xc000] ;  /* 0x00c00000e638783b */ /* 0x000ee20000004200 */
[----:B------:R-:W-:-:S04]  /*ab90*/  FADD.FTZ R148, R148, R143 ;  /* 0x0000008f94947221 */ /* 0x000fc80000010000 */
[----:B------:R-:W-:Y:S01]  /*aba0*/  MUFU.EX2 R130, R130 ;  /* 0x0000008200827308 */ /* 0x000fe20000000800 */
[----:B------:R-:W-:-:S07]  /*abb0*/  FADD.FTZ R148, R149, R148 ;  /* 0x0000009495947221 */ /* 0x000fce0000010000 */
[----:B------:R-:W4:Y:S01]  /*abc0*/  MUFU.EX2 R135, R135 ;  /* 0x0000008700877308 */ /* 0x000f220000000800 */
[C---:B--2---:R-:W-:Y:S01]  /*abd0*/  F2FP.BF16.F32.PACK_AB R51, R150.reuse, R149 ;  /* 0x000000959633723e */ /* 0x044fe200000010ff */
[----:B------:R-:W-:-:S06]  /*abe0*/  FADD.FTZ R150, R150, R148 ;  /* 0x0000009496967221 */ /* 0x000fcc0000010000 */
[C---:B-1----:R-:W-:Y:S01]  /*abf0*/  HMMA.16816.F32.BF16 R8, R48.reuse, R12, R8 ;  /* 0x0000000c3008723c */ /* 0x042fe20000041808 */
        /* <DEDUP_REMOVED lines=8> */
[----:B------:R-:W4:Y:S01]  /*ac80*/  MUFU.EX2 R154, R154 ;  /* 0x0000009a009a7308 */ /* 0x000f220000000800 */
[C---:B------:R-:W-:Y:S01]  /*ac90*/  HMMA.16816.F32.BF16 R32, R48.reuse, R46, R32 ;  /* 0x0000002e3020723c */ /* 0x040fe20000041820 */
[----:B------:R-:W1:Y:S05]  /*aca0*/  LDSM.16.MT88.4 R44, [R232+0xc800] ;  /* 0x00c80000e82c783b */ /* 0x000e6a0000004200 */
[----:B-----5:R-:W-:Y:S01]  /*acb0*/  HMMA.16816.F32.BF16 R28, R48, R40, R28 ;  /* 0x00000028301c723c */ /* 0x020fe2000004181c */
[----:B------:R-:W5:Y:S01]  /*acc0*/  MUFU.EX2 R155, R155 ;  /* 0x0000009b009b7308 */ /* 0x000f620000000800 */
[----:B--2---:R-:W-:Y:S01]  /*acd0*/  F2FP.BF16.F32.PACK_AB R54, R137, R136 ;  /* 0x000000888936723e */ /* 0x004fe200000010ff */
[----:B------:R-:W-:-:S03]  /*ace0*/  FADD.FTZ R136, R136, R130 ;  /* 0x0000008288887221 */ /* 0x000fc60000010000 */
[C---:B------:R-:W-:Y:S01]  /*acf0*/  HMMA.16816.F32.BF16 R24, R48.reuse, R42, R24 ;  /* 0x0000002a3018723c */ /* 0x040fe20000041818 */
[----:B------:R-:W2:Y:S01]  /*ad00*/  LDSM.16.MT88.4 R40, [R231+0xc800] ;  /* 0x00c80000e728783b */ /* 0x000ea20000004200 */
[----:B------:R-:W-:Y:S01]  /*ad10*/  FADD.FTZ R136, R137, R136 ;  /* 0x0000008889887221 */ /* 0x000fe20000010000 */
[----:B------:R-:W-:Y:S01]  /*ad20*/  MUFU.EX2 R156, R156 ;  /* 0x0000009c009c7308 */ /* 0x000fe20000000800 */
[----:B----4-:R-:W-:Y:S02]  /*ad30*/  FADD.FTZ R150, R154, R150 ;  /* 0x000000969a967221 */ /* 0x010fe40000010000 */
[C---:B---3--:R-:W-:Y:S05]  /*ad40*/  HMMA.16816.F32.BF16 R20, R48.reuse, R56, R20 ;  /* 0x000000383014723c */ /* 0x048fea0000041814 */
[----:B------:R-:W3:Y:S01]  /*ad50*/  MUFU.EX2 R157, R157 ;  /* 0x0000009d009d7308 */ /* 0x000ee20000000800 */
[----:B------:R-:W-:Y:S01]  /*ad60*/  HMMA.16816.F32.BF16 R16, R48, R58, R16 ;  /* 0x0000003a3010723c */ /* 0x000fe20000041810 */
[C---:B-----5:R-:W-:Y:S01]  /*ad70*/  F2FP.BF16.F32.PACK_AB R53, R155.reuse, R154 ;  /* 0x0000009a9b35723e */ /* 0x060fe200000010ff */
[----:B------:R-:W4:Y:S01]  /*ad80*/  LDSM.16.MT88.4 R56, [R230+0xc800] ;  /* 0x00c80000e638783b */ /* 0x000f220000004200 */
[----:B------:R-:W-:-:S04]  /*ad90*/  FADD.FTZ R155, R155, R150 ;  /* 0x000000969b9b7221 */ /* 0x000fc80000010000 */
[----:B------:R-:W5:Y:S08]  /*ada0*/  MUFU.EX2 R144, R144 ;  /* 0x0000009000907308 */ /* 0x000f700000000800 */
[----:B------:R-:W2:Y:S01]  /*adb0*/  MUFU.EX2 R145, R145 ;  /* 0x0000009100917308 */ /* 0x000ea20000000800 */
[----:B---3--:R-:W-:Y:S01]  /*adc0*/  F2FP.BF16.F32.PACK_AB R55, R157, R156 ;  /* 0x0000009c9d37723e */ /* 0x008fe200000010ff */
[----:B------:R-:W-:-:S04]  /*add0*/  FADD.FTZ R156, R156, R155 ;  /* 0x0000009b9c9c7221 */ /* 0x000fc80000010000 */
[----:B------:R-:W-:Y:S02]  /*ade0*/  FADD.FTZ R156, R157, R156 ;  /* 0x0000009c9d9c7221 */ /* 0x000fe40000010000 */
[----:B-1----:R-:W-:Y:S01]  /*adf0*/  HMMA.16816.F32.BF16 R8, R52, R12, R8 ;  /* 0x0000000c3408723c */ /* 0x002fe20000041808 */
        /* <DEDUP_REMOVED lines=11> */
[----:B-1----:R-:W-:-:S04]  /*aeb0*/  FADD.FTZ R145, R146, R145 ;  /* 0x0000009192917221 */ /* 0x002fc80000010000 */
[----:B------:R-:W-:Y:S01]  /*aec0*/  HMMA.16816.F32.BF16 R28, R52, R40, R28 ;  /* 0x00000028341c723c */ /* 0x000fe2000004181c */
[----:B------:R-:W1:Y:S01]  /*aed0*/  MUFU.EX2 R162, R162 ;  /* 0x000000a200a27308 */ /* 0x000e620000000800 */
[C---:B-----5:R-:W-:Y:S01]  /*aee0*/  F2FP.BF16.F32.PACK_AB R50, R151.reuse, R146 ;  /* 0x000000929732723e */ /* 0x060fe200000010ff */
[----:B------:R-:W-:-:S03]  /*aef0*/  FADD.FTZ R151, R151, R145 ;  /* 0x0000009197977221 */ /* 0x000fc60000010000 */
[C---:B------:R-:W-:Y:S01]  /*af00*/  HMMA.16816.F32.BF16 R24, R52.reuse, R42, R24 ;  /* 0x0000002a3418723c */ /* 0x040fe20000041818 */
[----:B------:R-:W5:Y:S02]  /*af10*/  LDSM.16.MT88.4 R40, [R231+0xd000] ;  /* 0x00d00000e728783b */ /* 0x000f640000004200 */
[----:B------:R-:W-:Y:S03]  /*af20*/  MUFU.EX2 R163, R163 ;  /* 0x000000a300a37308 */ /* 0x000fe60000000800 */
[C---:B----4-:R-:W-:Y:S05]  /*af30*/  HMMA.16816.F32.BF16 R20, R52.reuse, R56, R20 ;  /* 0x000000383414723c */ /* 0x050fea0000041814 */
[----:B------:R-:W4:Y:S01]  /*af40*/  MUFU.EX2 R187, R187 ;  /* 0x000000bb00bb7308 */ /* 0x000f220000000800 */
[----:B------:R-:W-:Y:S01]  /*af50*/  HMMA.16816.F32.BF16 R16, R52, R58, R16 ;  /* 0x0000003a3410723c */ /* 0x000fe20000041810 */
[----:B-1----:R-:W-:Y:S01]  /*af60*/  F2FP.BF16.F32.PACK_AB R49, R162, R161 ;  /* 0x000000a1a231723e */ /* 0x002fe200000010ff */
[----:B------:R-:W1:Y:S01]  /*af70*/  LDSM.16.MT88.4 R56, [R230+0xd000] ;  /* 0x00d00000e638783b */ /* 0x000e620000004200 */
[----:B------:R-:W-:-:S04]  /*af80*/  FADD.FTZ R161, R161, R156 ;  /* 0x0000009ca1a17221 */ /* 0x000fc80000010000 */
[----:B------:R-:W2:Y:S01]  /*af90*/  MUFU.EX2 R152, R152 ;  /* 0x0000009800987308 */ /* 0x000ea20000000800 */
[----:B------:R-:W-:-:S07]  /*afa0*/  FADD.FTZ R161, R162, R161 ;  /* 0x000000a1a2a17221 */ /* 0x000fce0000010000 */
[----:B------:R-:W5:Y:S01]  /*afb0*/  MUFU.EX2 R153, R153 ;  /* 0x0000009900997308 */ /* 0x000f620000000800 */
[----:B----4-:R-:W-:Y:S01]  /*afc0*/  F2FP.BF16.F32.PACK_AB R51, R187, R163 ;  /* 0x000000a3bb33723e */ /* 0x010fe200000010ff */
[----:B------:R-:W-:-:S04]  /*afd0*/  FADD.FTZ R163, R163, R161 ;  /* 0x000000a1a3a37221 */ /* 0x000fc80000010000 */
[----:B------:R-:W-:Y:S02]  /*afe0*/  FADD.FTZ R163, R187, R163 ;  /* 0x000000a3bba37221 */ /* 0x000fe40000010000 */
[----:B---3--:R-:W-:Y:S01]  /*aff0*/  HMMA.16816.F32.BF16 R8, R48, R12, R8 ;  /* 0x0000000c3008723c */ /* 0x008fe20000041808 */
[----:B------:R-:W3:Y:S01]  /*b000*/  MUFU.EX2 R158, R158 ;  /* 0x0000009e009e7308 */ /* 0x000ee20000000800 */
[----:B--2---:R-:W-:-:S04]  /*b010*/  FADD.FTZ R151, R152, R151 ;  /* 0x0000009798977221 */ /* 0x004fc80000010000 */
[C---:B------:R-:W-:Y:S01]  /*b020*/  HMMA.16816.F32.BF16 R4, R48.reuse, R14, R4 ;  /* 0x0000000e3004723c */ /* 0x040fe20000041804 */
[----:B------:R-:W2:Y:S02]  /*b030*/  LDSM.16.MT88.4 R12, [R234+0xd800] ;  /* 0x00d80000ea0c783b */ /* 0x000ea40000004200 */
        /* <DEDUP_REMOVED lines=8> */
[C---:B------:R-:W-:Y:S01]  /*b0c0*/  HMMA.16816.F32.BF16 R28, R48.reuse, R40, R28 ;  /* 0x00000028301c723c */ /* 0x040fe2000004181c */
[----:B------:R-:W3:Y:S01]  /*b0d0*/  MUFU.EX2 R200, R200 ;  /* 0x000000c800c87308 */ /* 0x000ee20000000800 */
[C---:B----4-:R-:W-:Y:S01]  /*b0e0*/  F2FP.BF16.F32.PACK_AB R54, R159.reuse, R158 ;  /* 0x0000009e9f36723e */ /* 0x050fe200000010ff */
[----:B------:R-:W-:Y:S02]  /*b0f0*/  FADD.FTZ R159, R159, R151 ;  /* 0x000000979f9f7221 */ /* 0x000fe40000010000 */
[----:B------:R-:W-:Y:S01]  /*b100*/  LDSM.16.MT88.4 R148, [R232+0x11800] ;  /* 0x01180000e894783b */ /* 0x000fe20000004200 */
[C---:B------:R-:W-:Y:S03]  /*b110*/  HMMA.16816.F32.BF16 R24, R48.reuse, R42, R24 ;  /* 0x0000002a3018723c */ /* 0x040fe60000041818 */
[----:B------:R-:W-:Y:S01]  /*b120*/  MUFU.EX2 R196, R196 ;  /* 0x000000c400c47308 */ /* 0x000fe20000000800 */
[----:B------:R-:W4:Y:S02]  /*b130*/  LDSM.16.MT88.4 R40, [R231+0xd800] ;  /* 0x00d80000e728783b */ /* 0x000f240000004200 */
[C---:B-1----:R-:W-:Y:S05]  /*b140*/  HMMA.16816.F32.BF16 R20, R48.reuse, R56, R20 ;  /* 0x000000383014723c */ /* 0x042fea0000041814 */
[----:B------:R-:W1:Y:S01]  /*b150*/  MUFU.EX2 R194, R194 ;  /* 0x000000c200c27308 */ /* 0x000e620000000800 */
[----:B------:R-:W-:Y:S01]  /*b160*/  HMMA.16816.F32.BF16 R16, R48, R58, R16 ;  /* 0x0000003a3010723c */ /* 0x000fe20000041810 */
[----:B---3--:R-:W-:Y:S01]  /*b170*/  F2FP.BF16.F32.PACK_AB R53, R200, R201 ;  /* 0x000000c9c835723e */ /* 0x008fe200000010ff */
[----:B------:R-:W3:Y:S01]  /*b180*/  LDSM.16.MT88.4 R56, [R230+0xd800] ;  /* 0x00d80000e638783b */ /* 0x000ee20000004200 */
[----:B------:R-:W-:-:S03]  /*b190*/  FADD.FTZ R201, R201, R163 ;  /* 0x000000a3c9c97221 */ /* 0x000fc60000010000 */
[----:B------:R-:W-:Y:S01]  /*b1a0*/  LDSM.16.MT88.4 R48, [R232+0xe000] ;  /* 0x00e00000e830783b */ /* 0x000fe20000004200 */
[----:B------:R-:W5:Y:S01]  /*b1b0*/  MUFU.EX2 R160, R160 ;  /* 0x000000a000a07308 */ /* 0x000f620000000800 */
[----:B------:R-:W-:-:S07]  /*b1c0*/  FADD.FTZ R201, R200, R201 ;  /* 0x000000c9c8c97221 */ /* 0x000fce0000010000 */
        /* <DEDUP_REMOVED lines=9> */
[----:B------:R-:W-:Y:S01]  /*b260*/  MUFU.EX2 R199, R199 ;  /* 0x000000c700c77308 */ /* 0x000fe20000000800 */
[C---:B----4-:R-:W-:Y:S02]  /*b270*/  FADD.FTZ R159, R189.reuse, R159 ;  /* 0x0000009fbd9f7221 */ /* 0x050fe40000010000 */
[C---:B------:R-:W-:Y:S05]  /*b280*/  HMMA.16816.F32.BF16 R36, R52.reuse, R44, R36 ;  /* 0x0000002c3424723c */ /* 0x040fea0000041824 */
[----:B------:R-:W2:Y:S01]  /*b290*/  MUFU.EX2 R185, R185 ;  /* 0x000000b900b97308 */ /* 0x000ea20000000800 */
[C---:B------:R-:W-:Y:S01]  /*b2a0*/  HMMA.16816.F32.BF16 R32, R52.reuse, R46, R32 ;  /* 0x0000002e3420723c */ /* 0x040fe20000041820 */
[----:B------:R-:W4:Y:S05]  /*b2b0*/  LDSM.16.MT88.4 R44, [R231+0xe000] ;  /* 0x00e00000e72c783b */ /* 0x000f2a0000004200 */
[C---:B------:R-:W-:Y:S01]  /*b2c0*/  HMMA.16816.F32.BF16 R28, R52.reuse, R40, R28 ;  /* 0x00000028341c723c */ /* 0x040fe2000004181c */
[----:B------:R-:W5:Y:S05]  /*b2d0*/  MUFU.EX2 R184, R184 ;  /* 0x000000b800b87308 */ /* 0x000f6a0000000800 */
[----:B------:R-:W-:Y:S01]  /*b2e0*/  HMMA.16816.F32.BF16 R24, R52, R42, R24 ;  /* 0x0000002a3418723c */ /* 0x000fe20000041818 */
[----:B------:R-:W-:-:S02]  /*b2f0*/  F2FP.BF16.F32.PACK_AB R40, R189, R160 ;  /* 0x000000a0bd28723e */ /* 0x000fc400000010ff */
[----:B------:R-:W1:Y:S01]  /*b300*/  MUFU.EX2 R183, R183 ;  /* 0x000000b700b77308 */ /* 0x000e620000000800 */
[----:B--2---:R-:W-:Y:S02]  /*b310*/  FADD.FTZ R194, R185, R194 ;  /* 0x000000c2b9c27221 */ /* 0x004fe40000010000 */
[C---:B---3--:R-:W-:Y:S01]  /*b320*/  HMMA.16816.F32.BF16 R20, R52.reuse, R56, R20 ;  /* 0x000000383414723c */ /* 0x048fe20000041814 */
[C---:B------:R-:W-:Y:S01]  /*b330*/  F2FP.BF16.F32.PACK_AB R42, R199.reuse, R198 ;  /* 0x000000c6c72a723e */ /* 0x040fe200000010ff */
[----:B------:R-:W-:Y:S02]  /*b340*/  FADD.FTZ R198, R198, R159 ;  /* 0x0000009fc6c67221 */ /* 0x000fe40000010000 */
[----:B------:R-:W-:Y:S01]  /*b350*/  LDSM.16.MT88.4 R156, [R234+0x11800] ;  /* 0x01180000ea9c783b */ /* 0x000fe20000004200 */
[----:B------:R-:W2:Y:S01]  /*b360*/  MUFU.EX2 R180, R180 ;  /* 0x000000b400b47308 */ /* 0x000ea20000000800 */
[----:B------:R-:W-:Y:S01]  /*b370*/  HMMA.16816.F32.BF16 R16, R52, R58, R16 ;  /* 0x0000003a3410723c */ /* 0x000fe20000041810 */
[C---:B-----5:R-:W-:Y:S01]  /*b380*/  F2FP.BF16.F32.PACK_AB R41, R184.reuse, R185 ;  /* 0x000000b9b829723e */ /* 0x060fe200000010ff */
[----:B------:R-:W3:Y:S01]  /*b390*/  LDSM.16.MT88.4 R56, [R230+0xe000] ;  /* 0x00e00000e638783b */ /* 0x000ee20000004200 */
[----:B------:R-:W-:Y:S01]  /*b3a0*/  FADD.FTZ R184, R184, R194 ;  /* 0x000000c2b8b87221 */ /* 0x000fe20000010000 */
[----:B------:R-:W-:-:S03]  /*b3b0*/  FADD.FTZ R198, R199, R198 ;  /* 0x000000c6c7c67221 */ /* 0x000fc60000010000 */
[----:B------:R-:W-:Y:S01]  /*b3c0*/  MUFU.EX2 R197, R197 ;  /* 0x000000c500c57308 */ /* 0x000fe20000000800 */
[----:B-1----:R-:W-:-:S07]  /*b3d0*/  FADD.FTZ R184, R183, R184 ;  /* 0x000000b8b7b87221 */ /* 0x002fce0000010000 */
        /* <DEDUP_REMOVED lines=8> */
[----:B-1----:R-:W-:Y:S01]  /*b460*/  F2FP.BF16.F32.PACK_AB R52, R195, R197 ;  /* 0x000000c5c334723e */ /* 0x002fe200000010ff */
[----:B------:R-:W-:Y:S01]  /*b470*/  FADD.FTZ R197, R197, R198 ;  /* 0x000000c6c5c57221 */ /* 0x000fe20000010000 */
[----:B------:R-:W-:Y:S03]  /*b480*/  HMMA.16816.F32.BF16 R36, R40, R48, R36 ;  /* 0x000000302824723c */ /* 0x000fe60000041824 */
[----:B------:R-:W-:-:S02]  /*b490*/  FADD.FTZ R197, R195, R197 ;  /* 0x000000c5c3c57221 */ /* 0x000fc40000010000 */
[----:B------:R-:W1:Y:S01]  /*b4a0*/  MUFU.EX2 R177, R177 ;  /* 0x000000b100b17308 */ /* 0x000e620000000800 */
[C---:B------:R-:W-:Y:S01]  /*b4b0*/  HMMA.16816.F32.BF16 R32, R40.reuse, R50, R32 ;  /* 0x000000322820723c */ /* 0x040fe20000041820 */
[----:B------:R-:W2:Y:S05]  /*b4c0*/  LDSM.16.MT88.4 R48, [R232+0xe800] ;  /* 0x00e80000e830783b */ /* 0x000eaa0000004200 */
[----:B----4-:R-:W-:Y:S01]  /*b4d0*/  HMMA.16816.F32.BF16 R28, R40, R44, R28 ;  /* 0x0000002c281c723c */ /* 0x010fe2000004181c */
[----:B------:R-:W4:Y:S01]  /*b4e0*/  MUFU.EX2 R178, R178 ;  /* 0x000000b200b27308 */ /* 0x000f220000000800 */
[----:B-----5:R-:W-:Y:S01]  /*b4f0*/  F2FP.BF16.F32.PACK_AB R54, R182, R186 ;  /* 0x000000bab636723e */ /* 0x020fe200000010ff */
[----:B------:R-:W-:-:S03]  /*b500*/  FADD.FTZ R186, R186, R197 ;  /* 0x000000c5baba7221 */ /* 0x000fc60000010000 */
[C---:B------:R-:W-:Y:S01]  /*b510*/  HMMA.16816.F32.BF16 R24, R40.reuse, R46, R24 ;  /* 0x0000002e2818723c */ /* 0x040fe20000041818 */
[----:B------:R-:W5:Y:S01]  /*b520*/  LDSM.16.MT88.4 R44, [R231+0xe800] ;  /* 0x00e80000e72c783b */ /* 0x000f620000004200 */
[----:B------:R-:W-:Y:S01]  /*b530*/  FADD.FTZ R186, R182, R186 ;  /* 0x000000bab6ba7221 */ /* 0x000fe20000010000 */
[----:B------:R-:W4:Y:S01]  /*b540*/  MUFU.EX2 R176, R176 ;  /* 0x000000b000b07308 */ /* 0x000f220000000800 */
[----:B-1----:R-:W-:Y:S02]  /*b550*/  FADD.FTZ R180, R177, R180 ;  /* 0x000000b4b1b47221 */ /* 0x002fe40000010000 */
[C---:B---3--:R-:W-:Y:S05]  /*b560*/  HMMA.16816.F32.BF16 R20, R40.reuse, R56, R20 ;  /* 0x000000382814723c */ /* 0x048fea0000041814 */
[----:B------:R-:W1:Y:S01]  /*b570*/  MUFU.EX2 R169, R169 ;  /* 0x000000a900a97308 */ /* 0x000e620000000800 */
[----:B------:R-:W-:Y:S01]  /*b580*/  HMMA.16816.F32.BF16 R16, R40, R58, R16 ;  /* 0x0000003a2810723c */ /* 0x000fe20000041810 */
[C---:B----4-:R-:W-:Y:S01]  /*b590*/  F2FP.BF16.F32.PACK_AB R53, R178.reuse, R177 ;  /* 0x000000b1b235723e */ /* 0x050fe200000010ff */
[----:B------:R-:W3:Y:S01]  /*b5a0*/  LDSM.16.MT88.4 R40, [R230+0xe800] ;  /* 0x00e80000e628783b */ /* 0x000ee20000004200 */
[----:B------:R-:W-:-:S04]  /*b5b0*/  FADD.FTZ R178, R178, R180 ;  /* 0x000000b4b2b27221 */ /* 0x000fc80000010000 */
[----:B------:R-:W-:Y:S01]  /*b5c0*/  MUFU.EX2 R181, R181 ;  /* 0x000000b500b57308 */ /* 0x000fe20000000800 */
[----:B------:R-:W-:-:S07]  /*b5d0*/  FADD.FTZ R178, R176, R178 ;  /* 0x000000b2b0b27221 */ /* 0x000fce0000010000 */
[----:B------:R-:W4:Y:S01]  /*b5e0*/  MUFU.EX2 R179, R179 ;  /* 0x000000b300b37308 */ /* 0x000f220000000800 */
[C---:B-1----:R-:W-:Y:S01]  /*b5f0*/  F2FP.BF16.F32.PACK_AB R55, R169.reuse, R176 ;  /* 0x000000b0a937723e */ /* 0x042fe200000010ff */
[----:B------:R-:W-:-:S06]  /*b600*/  FADD.FTZ R169, R169, R178 ;  /* 0x000000b2a9a97221 */ /* 0x000fcc0000010000 */
[C---:B--2---:R-:W-:Y:S01]  /*b610*/  HMMA.16816.F32.BF16 R8, R52.reuse, R12, R8 ;  /* 0x0000000c3408723c */ /* 0x044fe20000041808 */
[----:B------:R-:W1:Y:S05]  /*b620*/  MUFU.EX2 R171, R171 ;  /* 0x000000ab00ab7308 */ /* 0x000e6a0000000800 */
[C---:B------:R-:W-:Y:S01]  /*b630*/  HMMA.16816.F32.BF16 R4, R52.reuse, R14, R4 ;  /* 0x0000000e3404723c */ /* 0x040fe20000041804 */
[----:B------:R-:W2:Y:S02]  /*b640*/  LDSM.16.MT88.4 R12, [R234+0xf000] ;  /* 0x00f00000ea0c783b */ /* 0x000ea40000004200 */
[----:B------:R-:W3:Y:S01]  /*b650*/  MUFU.EX2 R170, R170 ;  /* 0x000000aa00aa7308 */ /* 0x000ee20000000800 */
[----:B----4-:R-:W-:Y:S01]  /*b660*/  F2FP.BF16.F32.PACK_AB R56, R179, R181 ;  /* 0x000000b5b338723e */ /* 0x010fe200000010ff */
[----:B------:R-:W-:Y:S01]  /*b670*/  FADD.FTZ R181, R181, R186 ;  /* 0x000000bab5b57221 */ /* 0x000fe20000010000 */
[----:B------:R-:W-:Y:S03]  /*b680*/  HMMA.16816.F32.BF16 R36, R52, R48, R36 ;  /* 0x000000303424723c */ /* 0x000fe60000041824 */
[----:B------:R-:W-:-:S02]  /*b690*/  FADD.FTZ R181, R179, R181 ;  /* 0x000000b5b3b57221 */ /* 0x000fc40000010000 */
[----:B------:R-:W4:Y:S01]  /*b6a0*/  MUFU.EX2 R142, R142 ;  /* 0x0000008e008e7308 */ /* 0x000f220000000800 */
[----:B------:R-:W-:Y:S01]  /*b6b0*/  HMMA.16816.F32.BF16 R32, R52, R50, R32 ;  /* 0x000000323420723c */ /* 0x000fe20000041820 */
[----:B------:R-:W2:Y:S01]  /*b6c0*/  LDSM.16.MT88.4 R48, [R232+0xf000] ;  /* 0x00f00000e830783b */ /* 0x000ea20000004200 */
[----:B-1----:R-:W-:-:S04]  /*b6d0*/  FADD.FTZ R181, R171, R181 ;  /* 0x000000b5abb57221 */ /* 0x002fc80000010000 */
[----:B-----5:R-:W-:Y:S01]  /*b6e0*/  HMMA.16816.F32.BF16 R28, R52, R44, R28 ;  /* 0x0000002c341c723c */ /* 0x020fe2000004181c */
[----:B------:R-:W1:Y:S01]  /*b6f0*/  MUFU.EX2 R138, R138 ;  /* 0x0000008a008a7308 */ /* 0x000e620000000800 */
[C---:B---3--:R-:W-:Y:S01]  /*b700*/  F2FP.BF16.F32.PACK_AB R58, R170.reuse, R171 ;  /* 0x000000abaa3a723e */ /* 0x048fe200000010ff */
[----:B------:R-:W-:-:S03]  /*b710*/  FADD.FTZ R170, R170, R181 ;  /* 0x000000b5aaaa7221 */ /* 0x000fc60000010000 */
[C---:B------:R-:W-:Y:S01]  /*b720*/  HMMA.16816.F32.BF16 R24, R52.reuse, R46, R24 ;  /* 0x0000002e3418723c */ /* 0x040fe20000041818 */
[----:B------:R-:W3:Y:S02]  /*b730*/  LDSM.16.MT88.4 R44, [R231+0xf000] ;  /* 0x00f00000e72c783b */ /* 0x000ee40000004200 */
[----:B------:R-:W-:Y:S01]  /*b740*/  MUFU.EX2 R60, R60 ;  /* 0x0000003c003c7308 */ /* 0x000fe20000000800 */
[----:B----4-:R-:W-:Y:S02]  /*b750*/  FADD.FTZ R169, R142, R169 ;  /* 0x000000a98ea97221 */ /* 0x010fe40000010000 */
[C---:B------:R-:W-:Y:S05]  /*b760*/  HMMA.16816.F32.BF16 R20, R52.reuse, R40, R20 ;  /* 0x000000283414723c */ /* 0x040fea0000041814 */
[----:B------:R-:W4:Y:S01]  /*b770*/  MUFU.EX2 R63, R63 ;  /* 0x0000003f003f7308 */ /* 0x000f220000000800 */
[----:B------:R-:W-:Y:S01]  /*b780*/  HMMA.16816.F32.BF16 R16, R52, R42, R16 ;  /* 0x0000002a3410723c */ /* 0x000fe20000041810 */
[C---:B-1----:R-:W-:Y:S01]  /*b790*/  F2FP.BF16.F32.PACK_AB R57, R138.reuse, R142 ;  /* 0x0000008e8a39723e */ /* 0x042fe200000010ff */
[----:B------:R-:W1:Y:S01]  /*b7a0*/  LDSM.16.MT88.4 R40, [R230+0xf000] ;  /* 0x00f00000e628783b */ /* 0x000e620000004200 */
[----:B------:R-:W-:-:S03]  /*b7b0*/  FADD.FTZ R169, R138, R169 ;  /* 0x000000a98aa97221 */ /* 0x000fc60000010000 */
[----:B------:R-:W-:Y:S01]  /*b7c0*/  LDSM.16.MT88.4 R140, [R231+0x11800] ;  /* 0x01180000e78c783b */ /* 0x000fe20000004200 */
[----:B------:R-:W5:Y:S08]  /*b7d0*/  MUFU.EX2 R168, R168 ;  /* 0x000000a800a87308 */ /* 0x000f700000000800 */
[----:B------:R-:W3:Y:S01]  /*b7e0*/  MUFU.EX2 R64, R64 ;  /* 0x0000004000407308 */ /* 0x000ee20000000800 */
[----:B----4-:R-:W-:Y:S01]  /*b7f0*/  F2FP.BF16.F32.PACK_AB R59, R63, R60 ;  /* 0x0000003c3f3b723e */ /* 0x010fe200000010ff */
[----:B------:R-:W-:-:S04]  /*b800*/  FADD.FTZ R60, R60, R169 ;  /* 0x000000a93c3c7221 */ /* 0x000fc80000010000 */
[----:B------:R-:W-:Y:S02]  /*b810*/  FADD.FTZ R60, R63, R60 ;  /* 0x0000003c3f3c7221 */ /* 0x000fe40000010000 */
[----:B--2---:R-:W-:Y:S01]  /*b820*/  HMMA.16816.F32.BF16 R8, R56, R12, R8 ;  /* 0x0000000c3808723c */ /* 0x004fe20000041808 */
[----:B------:R-:W2:Y:S01]  /*b830*/  MUFU.EX2 R70, R70 ;  /* 0x0000004600467308 */ /* 0x000ea20000000800 */
[----:B-----5:R-:W-:-:S04]  /*b840*/  FADD.FTZ R170, R168, R170 ;  /* 0x000000aaa8aa7221 */ /* 0x020fc80000010000 */
[C---:B------:R-:W-:Y:S01]  /*b850*/  HMMA.16816.F32.BF16 R4, R56.reuse, R14, R4 ;  /* 0x0000000e3804723c */ /* 0x040fe20000041804 */
[----:B------:R-:W4:Y:S02]  /*b860*/  LDSM.16.MT88.4 R12, [R234+0xf800] ;  /* 0x00f80000ea0c783b */ /* 0x000f240000004200 */
[----:B------:R-:W5:Y:S01]  /*b870*/  MUFU.EX2 R69, R69 ;  /* 0x0000004500457308 */ /* 0x000f620000000800 */
[C---:B---3--:R-:W-:Y:S01]  /*b880*/  F2FP.BF16.F32.PACK_AB R52, R64.reuse, R168 ;  /* 0x000000a84034723e */ /* 0x048fe200000010ff */
[----:B------:R-:W-:Y:S01]  /*b890*/  FADD.FTZ R64, R64, R170 ;  /* 0x000000aa40407221 */ /* 0x000fe20000010000 */
[C---:B------:R-:W-:Y:S05]  /*b8a0*/  HMMA.16816.F32.BF16 R36, R56.reuse, R48, R36 ;  /* 0x000000303824723c */ /* 0x040fea0000041824 */
[----:B------:R-:W3:Y:S01]  /*b8b0*/  MUFU.EX2 R62, R62 ;  /* 0x0000003e003e7308 */ /* 0x000ee20000000800 */
[----:B------:R-:W-:Y:S01]  /*b8c0*/  HMMA.16816.F32.BF16 R32, R56, R50, R32 ;  /* 0x000000323820723c */ /* 0x000fe20000041820 */
[----:B------:R-:W4:Y:S01]  /*b8d0*/  LDSM.16.MT88.4 R48, [R232+0xf800] ;  /* 0x00f80000e830783b */ /* 0x000f220000004200 */
[----:B--2---:R-:W-:-:S04]  /*b8e0*/  FADD.FTZ R64, R70, R64 ;  /* 0x0000004046407221 */ /* 0x004fc80000010000 */
[----:B------:R-:W-:Y:S01]  /*b8f0*/  HMMA.16816.F32.BF16 R28, R56, R44, R28 ;  /* 0x0000002c381c723c */ /* 0x000fe2000004181c */
[----:B------:R-:W2:Y:S01]  /*b900*/  MUFU.EX2 R61, R61 ;  /* 0x0000003d003d7308 */ /* 0x000ea20000000800 */
[C---:B-----5:R-:W-:Y:S01]  /*b910*/  F2FP.BF16.F32.PACK_AB R54, R69.reuse, R70 ;  /* 0x000000464536723e */ /* 0x060fe200000010ff */
[----:B------:R-:W-:-:S03]  /*b920*/  FADD.FTZ R69, R69, R64 ;  /* 0x0000004045457221 */ /* 0x000fc60000010000 */
[C---:B------:R-:W-:Y:S01]  /*b930*/  HMMA.16816.F32.BF16 R24, R56.reuse, R46, R24 ;  /* 0x0000002e3818723c */ /* 0x040fe20000041818 */
[----:B------:R-:W5:Y:S02]  /*b940*/  LDSM.16.MT88.4 R44, [R231+0xf800] ;  /* 0x00f80000e72c783b */ /* 0x000f640000004200 */
[----:B------:R-:W2:Y:S01]  /*b950*/  MUFU.EX2 R67, R67 ;  /* 0x0000004300437308 */ /* 0x000ea20000000800 */
[----:B---3--:R-:W-:Y:S02]  /*b960*/  FADD.FTZ R60, R62, R60 ;  /* 0x0000003c3e3c7221 */ /* 0x008fe40000010000 */
[C---:B-1----:R-:W-:Y:S05]  /*b970*/  HMMA.16816.F32.BF16 R20, R56.reuse, R40, R20 ;  /* 0x000000283814723c */ /* 0x042fea0000041814 */
[----:B------:R-:W1:Y:S01]  /*b980*/  MUFU.EX2 R202, R202 ;  /* 0x000000ca00ca7308 */ /* 0x000e620000000800 */
[----:B------:R-:W-:Y:S01]  /*b990*/  HMMA.16816.F32.BF16 R16, R56, R42, R16 ;  /* 0x0000002a3810723c */ /* 0x000fe20000041810 */
[C---:B--2---:R-:W-:Y:S01]  /*b9a0*/  F2FP.BF16.F32.PACK_AB R53, R61.reuse, R62 ;  /* 0x0000003e3d35723e */ /* 0x044fe200000010ff */
[----:B------:R-:W2:Y:S01]  /*b9b0*/  LDSM.16.MT88.4 R40, [R230+0xf800] ;  /* 0x00f80000e628783b */ /* 0x000ea20000004200 */
[----:B------:R-:W-:-:S04]  /*b9c0*/  FADD.FTZ R61, R61, R60 ;  /* 0x0000003c3d3d7221 */ /* 0x000fc80000010000 */
[----:B------:R-:W3:Y:S01]  /*b9d0*/  MUFU.EX2 R68, R68 ;  /* 0x0000004400447308 */ /* 0x000ee20000000800 */
[--C-:B------:R-:W-:Y:S01]  /*b9e0*/  FFMA.FTZ R56, R81, UR18, -R118.reuse ;  /* 0x0000001251387c23 */ /* 0x100fe20008010876 */
[----:B------:R-:W-:Y:S01]  /*b9f0*/  FFMA.FTZ R81, R80, UR18, -R118 ;  /* 0x0000001250517c23 */ /* 0x000fe20008010876 */
[----:B------:R-:W-:-:S05]  /*ba00*/  FADD.FTZ R61, R67, R61 ;  /* 0x0000003d433d7221 */ /* 0x000fca0000010000 */
[----:B------:R-:W-:Y:S01]  /*ba10*/  MUFU.EX2 R66, R66 ;  /* 0x0000004200427308 */ /* 0x000fe20000000800 */
[C---:B-1----:R-:W-:Y:S01]  /*ba20*/  F2FP.BF16.F32.PACK_AB R55, R202.reuse, R67 ;  /* 0x00000043ca37723e */ /* 0x042fe200000010ff */
[----:B------:R-:W-:-:S06]  /*ba30*/  FADD.FTZ R202, R202, R61 ;  /* 0x0000003dcaca7221 */ /* 0x000fcc0000010000 */
[----:B----4-:R-:W-:Y:S01]  /*ba40*/  HMMA.16816.F32.BF16 R8, R52, R12, R8 ;  /* 0x0000000c3408723c */ /* 0x010fe20000041808 */
[----:B------:R-:W-:Y:S01]  /*ba50*/  MUFU.EX2 R75, R75 ;  /* 0x0000004b004b7308 */ /* 0x000fe20000000800 */
[----:B---3--:R-:W-:-:S04]  /*ba60*/  FADD.FTZ R69, R68, R69 ;  /* 0x0000004544457221 */ /* 0x008fc80000010000 */
[C---:B------:R-:W-:Y:S01]  /*ba70*/  HMMA.16816.F32.BF16 R4, R52.reuse, R14, R4 ;  /* 0x0000000e3404723c */ /* 0x040fe20000041804 */
[----:B------:R-:W1:Y:S02]  /*ba80*/  LDSM.16.MT88.4 R12, [R234+0x10000] ;  /* 0x01000000ea0c783b */ /* 0x000e640000004200 */
[----:B------:R-:W3:Y:S03]  /*ba90*/  MUFU.EX2 R74, R74 ;  /* 0x0000004a004a7308 */ /* 0x000ee60000000800 */
[C---:B------:R-:W-:Y:S05]  /*baa0*/  HMMA.16816.F32.BF16 R36, R52.reuse, R48, R36 ;  /* 0x000000303424723c */ /* 0x040fea0000041824 */
[----:B------:R-:W4:Y:S01]  /*bab0*/  MUFU.EX2 R65, R65 ;  /* 0x0000004100417308 */ /* 0x000f220000000800 */
[C---:B------:R-:W-:Y:S01]  /*bac0*/  HMMA.16816.F32.BF16 R32, R52.reuse, R50, R32 ;  /* 0x000000323420723c */ /* 0x040fe20000041820 */
[----:B------:R-:W1:Y:S05]  /*bad0*/  LDSM.16.MT88.4 R48, [R232+0x10000] ;  /* 0x01000000e830783b */ /* 0x000e6a0000004200 */
[----:B-----5:R-:W-:Y:S01]  /*bae0*/  HMMA.16816.F32.BF16 R28, R52, R44, R28 ;  /* 0x0000002c341c723c */ /* 0x020fe2000004181c */
[----:B------:R-:W5:Y:S01]  /*baf0*/  MUFU.EX2 R73, R73 ;  /* 0x0000004900497308 */ /* 0x000f620000000800 */
[----:B---3--:R-:W-:-:S04]  /*bb00*/  F2FP.BF16.F32.PACK_AB R58, R74, R75 ;  /* 0x0000004b4a3a723e */ /* 0x008fc800000010ff */
[C---:B------:R-:W-:Y:S01]  /*bb10*/  HMMA.16816.F32.BF16 R24, R52.reuse, R46, R24 ;  /* 0x0000002e3418723c */ /* 0x040fe20000041818 */
[----:B------:R-:W3:Y:S02]  /*bb20*/  LDSM.16.MT88.4 R44, [R231+0x10000] ;  /* 0x01000000e72c783b */ /* 0x000ee40000004200 */
[----:B------:R-:W5:Y:S01]  /*bb30*/  MUFU.EX2 R72, R72 ;  /* 0x0000004800487308 */ /* 0x000f620000000800 */
[----:B----4-:R-:W-:Y:S02]  /*bb40*/  FADD.FTZ R202, R65, R202 ;  /* 0x000000ca41ca7221 */ /* 0x010fe40000010000 */
[C---:B--2---:R-:W-:Y:S05]  /*bb50*/  HMMA.16816.F32.BF16 R20, R52.reuse, R40, R20 ;  /* 0x000000283414723c */ /* 0x044fea0000041814 */
[----:B------:R-:W2:Y:S01]  /*bb60*/  MUFU.EX2 R71, R71 ;  /* 0x0000004700477308 */ /* 0x000ea20000000800 */
[----:B------:R-:W-:Y:S01]  /*bb70*/  HMMA.16816.F32.BF16 R16, R52, R42, R16 ;  /* 0x0000002a3410723c */ /* 0x000fe20000041810 */
[C---:B-----5:R-:W-:Y:S01]  /*bb80*/  F2FP.BF16.F32.PACK_AB R57, R73.reuse, R65 ;  /* 0x000000414939723e */ /* 0x060fe200000010ff */
[----:B------:R-:W4:Y:S01]  /*bb90*/  LDSM.16.MT88.4 R40, [R230+0x10000] ;  /* 0x01000000e628783b */ /* 0x000f220000004200 */
[----:B------:R-:W-:-:S03]  /*bba0*/  FADD.FTZ R73, R73, R202 ;  /* 0x000000ca49497221 */ /* 0x000fc60000010000 */
[----:B------:R-:W-:Y:S01]  /*bbb0*/  LDSM.16.MT88.4 R52, [R230+0x10800] ;  /* 0x01080000e634783b */ /* 0x000fe20000004200 */
[----:B------:R5:W-:Y:S01]  /*bbc0*/  MUFU.EX2 R80, R56 ;  /* 0x0000003800507308 */ /* 0x000be20000000800 */
[----:B------:R-:W-:-:S07]  /*bbd0*/  FADD.FTZ R73, R72, R73 ;  /* 0x0000004948497221 */ /* 0x000fce0000010000 */
[----:B------:R-:W3:Y:S01]  /*bbe0*/  MUFU.EX2 R76, R76 ;  /* 0x0000004c004c7308 */ /* 0x000ee20000000800 */
[C---:B--2---:R-:W-:Y:S01]  /*bbf0*/  F2FP.BF16.F32.PACK_AB R59, R71.reuse, R72 ;  /* 0x00000048473b723e */ /* 0x044fe200000010ff */
[----:B------:R-:W-:-:S06]  /*bc00*/  FADD.FTZ R71, R71, R73 ;  /* 0x0000004947477221 */ /* 0x000fcc0000010000 */
[----:B------:R-:W-:Y:S01]  /*bc10*/  MUFU.EX2 R81, R81 ;  /* 0x0000005100517308 */ /* 0x000fe20000000800 */
[C---:B-----5:R-:W-:Y:S01]  /*bc20*/  F2FP.BF16.F32.PACK_AB R56, R66.reuse, R68 ;  /* 0x000000444238723e */ /* 0x060fe200000010ff */
[----:B------:R-:W-:-:S04]  /*bc30*/  FADD.FTZ R66, R66, R69 ;  /* 0x0000004542427221 */ /* 0x000fc80000010000 */
[----:B------:R-:W-:Y:S02]  /*bc40*/  FADD.FTZ R66, R75, R66 ;  /* 0x000000424b427221 */ /* 0x000fe40000010000 */
[----:B-1----:R-:W-:Y:S01]  /*bc50*/  HMMA.16816.F32.BF16 R8, R56, R12, R8 ;  /* 0x0000000c3808723c */ /* 0x002fe20000041808 */
[----:B------:R-:W1:Y:S01]  /*bc60*/  MUFU.EX2 R82, R82 ;  /* 0x0000005200527308 */ /* 0x000e620000000800 */
[----:B------:R-:W-:-:S04]  /*bc70*/  FADD.FTZ R74, R74, R66 ;  /* 0x000000424a4a7221 */ /* 0x000fc80000010000 */
[C---:B------:R-:W-:Y:S01]  /*bc80*/  HMMA.16816.F32.BF16 R4, R56.reuse, R14, R4 ;  /* 0x0000000e3804723c */ /* 0x040fe20000041804 */
[----:B------:R-:W2:Y:S01]  /*bc90*/  LDSM.16.MT88.4 R12, [R234+0x10800] ;  /* 0x01080000ea0c783b */ /* 0x000ea20000004200 */
[----:B---3--:R-:W-:Y:S01]  /*bca0*/  FADD.FTZ R74, R76, R74 ;  /* 0x0000004a4c4a7221 */ /* 0x008fe20000010000 */
[----:B------:R-:W3:Y:S03]  /*bcb0*/  MUFU.EX2 R79, R79 ;  /* 0x0000004f004f7308 */ /* 0x000ee60000000800 */
[C---:B------:R-:W-:Y:S05]  /*bcc0*/  HMMA.16816.F32.BF16 R36, R56.reuse, R48, R36 ;  /* 0x000000303824723c */ /* 0x040fea0000041824 */
[----:B------:R-:W5:Y:S01]  /*bcd0*/  MUFU.EX2 R3, R3 ;  /* 0x0000000300037308 */ /* 0x000f620000000800 */
[----:B------:R-:W-:Y:S01]  /*bce0*/  HMMA.16816.F32.BF16 R32, R56, R50, R32 ;  /* 0x000000323820723c */ /* 0x000fe20000041820 */
[C---:B------:R-:W-:Y:S01]  /*bcf0*/  F2FP.BF16.F32.PACK_AB R48, R80.reuse, R76 ;  /* 0x0000004c5030723e */ /* 0x040fe200000010ff */
[----:B------:R-:W-:-:S04]  /*bd00*/  FADD.FTZ R80, R80, R74 ;  /* 0x0000004a50507221 */ /* 0x000fc80000010000 */
[C---:B------:R-:W-:Y:S01]  /*bd10*/  HMMA.16816.F32.BF16 R28, R56.reuse, R44, R28 ;  /* 0x0000002c381c723c */ /* 0x040fe2000004181c */
[----:B------:R-:W2:Y:S01]  /*bd20*/  MUFU.EX2 R77, R77 ;  /* 0x0000004d004d7308 */ /* 0x000ea20000000800 */
[C---:B-1----:R-:W-:Y:S01]  /*bd30*/  F2FP.BF16.F32.PACK_AB R50, R82.reuse, R81 ;  /* 0x000000515232723e */ /* 0x042fe200000010ff */
[----:B---3--:R-:W-:Y:S01]  /*bd40*/  FADD.FTZ R71, R79, R71 ;  /* 0x000000474f477221 */ /* 0x008fe20000010000 */
[----:B------:R-:W-:Y:S02]  /*bd50*/  FADD.FTZ R80, R81, R80 ;  /* 0x0000005051507221 */ /* 0x000fe40000010000 */
[C---:B------:R-:W-:Y:S01]  /*bd60*/  HMMA.16816.F32.BF16 R24, R56.reuse, R46, R24 ;  /* 0x0000002e3818723c */ /* 0x040fe20000041818 */
[----:B------:R-:W1:Y:S01]  /*bd70*/  LDSM.16.MT88.4 R44, [R232+0x10800] ;  /* 0x01080000e82c783b */ /* 0x000e620000004200 */
[----:B------:R-:W-:Y:S01]  /*bd80*/  FADD.FTZ R82, R82, R80 ;  /* 0x0000005052527221 */ /* 0x000fe20000010000 */
[----:B------:R-:W3:Y:S01]  /*bd90*/  MUFU.EX2 R78, R78 ;  /* 0x0000004e004e7308 */ /* 0x000ee20000000800 */
[C---:B-----5:R-:W-:Y:S01]  /*bda0*/  F2FP.BF16.F32.PACK_AB R49, R3.reuse, R79 ;  /* 0x0000004f0331723e */ /* 0x060fe200000010ff */
[----:B------:R-:W-:Y:S01]  /*bdb0*/  FADD.FTZ R3, R3, R71 ;  /* 0x0000004703037221 */ /* 0x000fe20000010000 */
[C---:B----4-:R-:W-:Y:S05]  /*bdc0*/  HMMA.16816.F32.BF16 R20, R56.reuse, R40, R20 ;  /* 0x000000283814723c */ /* 0x050fea0000041814 */
[----:B------:R-:W4:Y:S01]  /*bdd0*/  MUFU.EX2 R84, R84 ;  /* 0x0000005400547308 */ /* 0x000f220000000800 */
[----:B------:R-:W-:Y:S01]  /*bde0*/  HMMA.16816.F32.BF16 R16, R56, R42, R16 ;  /* 0x0000002a3810723c */ /* 0x000fe20000041810 */
[----:B------:R-:W5:Y:S01]  /*bdf0*/  LDSM.16.MT88.4 R40, [R231+0x10800] ;  /* 0x01080000e728783b */ /* 0x000f620000004200 */
[----:B--2---:R-:W-:-:S05]  /*be00*/  FADD.FTZ R3, R77, R3 ;  /* 0x000000034d037221 */ /* 0x004fca0000010000 */
[--C-:B------:R-:W-:Y:S01]  /*be10*/  FFMA.FTZ R57, R86, UR18, -R118.reuse ;  /* 0x0000001256397c23 */ /* 0x100fe20008010876 */
[----:B---3--:R-:W-:Y:S01]  /*be20*/  F2FP.BF16.F32.PACK_AB R51, R78, R77 ;  /* 0x0000004d4e33723e */ /* 0x008fe200000010ff */
[--C-:B------:R-:W-:Y:S01]  /*be30*/  FFMA.FTZ R56, R87, UR18, -R118.reuse ;  /* 0x0000001257387c23 */ /* 0x100fe20008010876 */
[--C-:B------:R-:W-:Y:S01]  /*be40*/  FFMA.FTZ R58, R92, UR18, -R118.reuse ;  /* 0x000000125c3a7c23 */ /* 0x100fe20008010876 */
[--C-:B------:R-:W-:Y:S01]  /*be50*/  FFMA.FTZ R59, R91, UR18, -R118.reuse ;  /* 0x000000125b3b7c23 */ /* 0x100fe20008010876 */
[----:B------:R-:W-:Y:S01]  /*be60*/  FFMA.FTZ R86, R89, UR18, -R101 ;  /* 0x0000001259567c23 */ /* 0x000fe20008010865 */
[----:B------:R-:W-:Y:S01]  /*be70*/  MUFU.EX2 R57, R57 ;  /* 0x0000003900397308 */ /* 0x000fe20000000800 */
[----:B------:R-:W-:Y:S01]  /*be80*/  FFMA.FTZ R87, R95, UR18, -R118 ;  /* 0x000000125f577c23 */ /* 0x000fe20008010876 */
[----:B------:R-:W-:Y:S01]  /*be90*/  HMMA.16816.F32.BF16 R8, R48, R12, R8 ;  /* 0x0000000c3008723c */ /* 0x000fe20000041808 */
[----:B------:R-:W-:Y:S01]  /*bea0*/  FADD.FTZ R78, R78, R3 ;  /* 0x000000034e4e7221 */ /* 0x000fe20000010000 */
[----:B------:R-:W-:-:S03]  /*beb0*/  LEA.HI.X R3, R165, UR23, R164, 0x1, P1 ;  /* 0x00000017a5037c11 */ /* 0x000fc600088f0ca4 */
[----:B----4-:R-:W-:Y:S01]  /*bec0*/  FADD.FTZ R78, R84, R78 ;  /* 0x0000004e544e7221 */ /* 0x010fe20000010000 */
[----:B------:R-:W-:Y:S01]  /*bed0*/  HMMA.16816.F32.BF16 R4, R48, R14, R4 ;  /* 0x0000000e3004723c */ /* 0x000fe20000041804 */
[----:B------:R-:W2:Y:S01]  /*bee0*/  LDSM.16.MT88.4 R12, [R234+0x11000] ;  /* 0x01100000ea0c783b */ /* 0x000ea20000004200 */
[----:B------:R-:W3:Y:S01]  /*bef0*/  MUFU.EX2 R56, R56 ;  /* 0x0000003800387308 */ /* 0x000ee20000000800 */
[----:B------:R-:W-:-:S03]  /*bf00*/  MOV R249, R3 ;  /* 0x0000000300f97202 */ /* 0x000fc60000000f00 */
[C---:B------:R-:W-:Y:S04]  /*bf10*/  HMMA.16816.F32.BF16 R20, R48.reuse, R52, R20 ;  /* 0x000000343014723c */ /* 0x040fe80000041814 */
[----:B------:R-:W-:Y:S02]  /*bf20*/  MUFU.EX2 R58, R58 ;  /* 0x0000003a003a7308 */ /* 0x000fe40000000800 */
[C---:B-1----:R-:W-:Y:S06]  /*bf30*/  HMMA.16816.F32.BF16 R36, R48.reuse, R44, R36 ;  /* 0x0000002c3024723c */ /* 0x042fec0000041824 */
[----:B------:R-:W-:Y:S01]  /*bf40*/  MUFU.EX2 R59, R59 ;  /* 0x0000003b003b7308 */ /* 0x000fe20000000800 */
[----:B------:R-:W-:Y:S01]  /*bf50*/  HMMA.16816.F32.BF16 R32, R48, R46, R32 ;  /* 0x0000002e3020723c */ /* 0x000fe20000041820 */
[----:B------:R-:W-:Y:S01]  /*bf60*/  LDSM.16.MT88.4 R44, [R231+0x11000] ;  /* 0x01100000e72c783b */ /* 0x000fe20000004200 */
[----:B---3--:R-:W-:-:S04]  /*bf70*/  FADD.FTZ R82, R56, R82 ;  /* 0x0000005238527221 */ /* 0x008fc80000010000 */
[C---:B-----5:R-:W-:Y:S01]  /*bf80*/  HMMA.16816.F32.BF16 R28, R48.reuse, R40, R28 ;  /* 0x00000028301c723c */ /* 0x060fe2000004181c */
[----:B------:R-:W1:Y:S05]  /*bf90*/  MUFU.EX2 R83, R83 ;  /* 0x0000005300537308 */ /* 0x000e6a0000000800 */
[C---:B------:R-:W-:Y:S01]  /*bfa0*/  HMMA.16816.F32.BF16 R24, R48.reuse, R42, R24 ;  /* 0x0000002a3018723c */ /* 0x040fe20000041818 */
[----:B------:R-:W3:Y:S02]  /*bfb0*/  LDSM.16.MT88.4 R40, [R232+0x11000] ;  /* 0x01100000e828783b */ /* 0x000ee40000004200 */
[----:B------:R-:W4:Y:S03]  /*bfc0*/  MUFU.EX2 R85, R85 ;  /* 0x0000005500557308 */ /* 0x000f260000000800 */
[----:B------:R-:W-:Y:S01]  /*bfd0*/  HMMA.16816.F32.BF16 R16, R48, R54, R16 ;  /* 0x000000363010723c */ /* 0x000fe20000041810 */
[----:B------:R-:W5:Y:S04]  /*bfe0*/  LDSM.16.MT88.4 R52, [R230+0x11000] ;  /* 0x01100000e634783b */ /* 0x000f680000004200 */
[----:B------:R-:W2:Y:S02]  /*bff0*/  MUFU.EX2 R86, R86 ;  /* 0x0000005600567308 */ /* 0x000ea40000000800 */
[C---:B------:R-:W-:Y:S01]  /*c000*/  F2FP.BF16.F32.PACK_AB R48, R57.reuse, R56 ;  /* 0x000000383930723e */ /* 0x040fe200000010ff */
[----:B------:R-:W-:Y:S01]  /*c010*/  FADD.FTZ R57, R57, R82 ;  /* 0x0000005239397221 */ /* 0x000fe20000010000 */
[C---:B-1----:R-:W-:Y:S01]  /*c020*/  F2FP.BF16.F32.PACK_AB R49, R83.reuse, R84 ;  /* 0x000000545331723e */ /* 0x042fe200000010ff */
[----:B------:R-:W-:Y:S01]  /*c030*/  FADD.FTZ R83, R83, R78 ;  /* 0x0000004e53537221 */ /* 0x000fe20000010000 */
[----:B------:R-:W-:Y:S01]  /*c040*/  F2FP.BF16.F32.PACK_AB R50, R59, R58 ;  /* 0x0000003a3b32723e */ /* 0x000fe200000010ff */
[----:B------:R-:W-:Y:S01]  /*c050*/  FADD.FTZ R57, R58, R57 ;  /* 0x000000393a397221 */ /* 0x000fe20000010000 */
[----:B------:R-:W1:Y:S01]  /*c060*/  MUFU.EX2 R87, R87 ;  /* 0x0000005700577308 */ /* 0x000e620000000800 */
[----:B----4-:R-:W-:-:S02]  /*c070*/  FADD.FTZ R83, R85, R83 ;  /* 0x0000005355537221 */ /* 0x010fc40000010000 */
[----:B------:R-:W-:-:S05]  /*c080*/  FADD.FTZ R59, R59, R57 ;  /* 0x000000393b3b7221 */ /* 0x000fca0000010000 */
[----:B------:R-:W4:Y:S01]  /*c090*/  MUFU.EX2 R88, R88 ;  /* 0x0000005800587308 */ /* 0x000f220000000800 */
[C---:B--2---:R-:W-:Y:S01]  /*c0a0*/  F2FP.BF16.F32.PACK_AB R51, R86.reuse, R85 ;  /* 0x000000555633723e */ /* 0x044fe200000010ff */
[----:B------:R-:W-:-:S06]  /*c0b0*/  FADD.FTZ R86, R86, R83 ;  /* 0x0000005356567221 */ /* 0x000fcc0000010000 */
[----:B------:R-:W-:Y:S01]  /*c0c0*/  HMMA.16816.F32.BF16 R8, R48, R12, R8 ;  /* 0x0000000c3008723c */ /* 0x000fe20000041808 */
[----:B------:R-:W2:Y:S01]  /*c0d0*/  MUFU.EX2 R12, R100 ;  /* 0x00000064000c7308 */ /* 0x000ea20000000800 */
[----:B-1----:R-:W-:-:S04]  /*c0e0*/  FADD.FTZ R59, R87, R59 ;  /* 0x0000003b573b7221 */ /* 0x002fc80000010000 */
[C---:B------:R-:W-:Y:S01]  /*c0f0*/  HMMA.16816.F32.BF16 R4, R48.reuse, R14, R4 ;  /* 0x0000000e3004723c */ /* 0x040fe20000041804 */
[----:B------:R-:W-:Y:S02]  /*c100*/  FFMA.FTZ R13, R93, UR18, -R101 ;  /* 0x000000125d0d7c23 */ /* 0x000fe40008010865 */
[----:B------:R-:W1:Y:S01]  /*c110*/  MUFU.EX2 R252, R252 ;  /* 0x000000fc00fc7308 */ /* 0x000e620000000800 */
[C---:B----4-:R-:W-:Y:S01]  /*c120*/  F2FP.BF16.F32.PACK_AB R132, R88.reuse, R87 ;  /* 0x000000575884723e */ /* 0x050fe200000010ff */
[----:B------:R-:W-:Y:S01]  /*c130*/  FADD.FTZ R59, R88, R59 ;  /* 0x0000003b583b7221 */ /* 0x000fe20000010000 */
[----:B---3--:R-:W-:Y:S01]  /*c140*/  HMMA.16816.F32.BF16 R36, R48, R40, R36 ;  /* 0x000000283024723c */ /* 0x008fe20000041824 */
[--C-:B------:R-:W-:Y:S01]  /*c150*/  FFMA.FTZ R14, R98, UR18, -R101.reuse ;  /* 0x00000012620e7c23 */ /* 0x100fe20008010865 */
[----:B------:R-:W-:-:S03]  /*c160*/  FFMA.FTZ R15, R97, UR18, -R101 ;  /* 0x00000012610f7c23 */ /* 0x000fc60008010865 */
[----:B------:R-:W3:Y:S01]  /*c170*/  MUFU.EX2 R13, R13 ;  /* 0x0000000d000d7308 */ /* 0x000ee20000000800 */
[----:B------:R-:W-:Y:S01]  /*c180*/  HMMA.16816.F32.BF16 R28, R48, R44, R28 ;  /* 0x0000002c301c723c */ /* 0x000fe2000004181c */
[----:B--2---:R-:W-:-:S05]  /*c190*/  FADD.FTZ R59, R12, R59 ;  /* 0x0000003b0c3b7221 */ /* 0x004fca0000010000 */
[----:B------:R-:W-:Y:S01]  /*c1a0*/  HMMA.16816.F32.BF16 R32, R48, R42, R32 ;  /* 0x0000002a3020723c */ /* 0x000fe20000041820 */
[----:B------:R-:W2:Y:S01]  /*c1b0*/  MUFU.EX2 R14, R14 ;  /* 0x0000000e000e7308 */ /* 0x000ea20000000800 */
[C---:B-1----:R-:W-:Y:S01]  /*c1c0*/  F2FP.BF16.F32.PACK_AB R134, R252.reuse, R12 ;  /* 0x0000000cfc86723e */ /* 0x042fe200000010ff */
[----:B------:R-:W-:-:S03]  /*c1d0*/  FADD.FTZ R252, R252, R59 ;  /* 0x0000003bfcfc7221 */ /* 0x000fc60000010000 */
[C---:B------:R-:W-:Y:S03]  /*c1e0*/  HMMA.16816.F32.BF16 R24, R48.reuse, R46, R24 ;  /* 0x0000002e3018723c */ /* 0x040fe60000041818 */
[----:B------:R-:W1:Y:S01]  /*c1f0*/  MUFU.EX2 R15, R15 ;  /* 0x0000000f000f7308 */ /* 0x000e620000000800 */
[----:B---3--:R-:W-:Y:S02]  /*c200*/  FADD.FTZ R86, R13, R86 ;  /* 0x000000560d567221 */ /* 0x008fe40000010000 */
[C---:B-----5:R-:W-:Y:S05]  /*c210*/  HMMA.16816.F32.BF16 R20, R48.reuse, R52, R20 ;  /* 0x000000343014723c */ /* 0x060fea0000041814 */
[----:B------:R-:W3:Y:S01]  /*c220*/  MUFU.EX2 R251, R251 ;  /* 0x000000fb00fb7308 */ /* 0x000ee20000000800 */
[C---:B--2---:R-:W-:Y:S01]  /*c230*/  F2FP.BF16.F32.PACK_AB R133, R14.reuse, R13 ;  /* 0x0000000d0e85723e */ /* 0x044fe200000010ff */
[----:B------:R-:W-:Y:S01]  /*c240*/  HMMA.16816.F32.BF16 R16, R48, R54, R16 ;  /* 0x000000363010723c */ /* 0x000fe20000041810 */
[----:B------:R-:W-:-:S04]  /*c250*/  FADD.FTZ R86, R14, R86 ;  /* 0x000000560e567221 */ /* 0x000fc80000010000 */
[----:B-1----:R-:W-:Y:S01]  /*c260*/  FADD.FTZ R86, R15, R86 ;  /* 0x000000560f567221 */ /* 0x002fe20000010000 */
[----:B---3--:R-:W-:-:S03]  /*c270*/  F2FP.BF16.F32.PACK_AB R135, R251, R15 ;  /* 0x0000000ffb87723e */ /* 0x008fc600000010ff */
[----:B------:R-:W-:-:S04]  /*c280*/  FADD.FTZ R251, R251, R86 ;  /* 0x00000056fbfb7221 */ /* 0x000fc80000010000 */
[C---:B------:R-:W-:Y:S06]  /*c290*/  HMMA.16816.F32.BF16 R160, R132.reuse, R156, R8 ;  /* 0x0000009c84a0723c */ /* 0x040fec0000041808 */
[C---:B------:R-:W-:Y:S01]  /*c2a0*/  HMMA.16816.F32.BF16 R156, R132.reuse, R158, R4 ;  /* 0x0000009e849c723c */ /* 0x040fe20000041804 */
[----:B------:R-:W1:Y:S05]  /*c2b0*/  LDSM.16.MT88.4 R4, [R230+0x11800] ;  /* 0x01180000e604783b */ /* 0x000e6a0000004200 */
[C---:B------:R-:W-:Y:S06]  /*c2c0*/  HMMA.16816.F32.BF16 R152, R132.reuse, R148, R36 ;  /* 0x000000948498723c */ /* 0x040fec0000041824 */
[C---:B------:R-:W-:Y:S06]  /*c2d0*/  HMMA.16816.F32.BF16 R144, R132.reuse, R140, R28 ;  /* 0x0000008c8490723c */ /* 0x040fec000004181c */
[C---:B------:R-:W-:Y:S06]  /*c2e0*/  HMMA.16816.F32.BF16 R148, R132.reuse, R150, R32 ;  /* 0x000000968494723c */ /* 0x040fec0000041820 */
[C---:B------:R-:W-:Y:S06]  /*c2f0*/  HMMA.16816.F32.BF16 R140, R132.reuse, R142, R24 ;  /* 0x0000008e848c723c */ /* 0x040fec0000041818 */
        /* <DEDUP_REMOVED lines=72> */
.L_x_2441:
[----:B------:R-:W-:-:S04]  /*c780*/  ULEA UR4, -UR6, URZ, 0x8 ;  /* 0x0000003f06047291 */ /* 0x000fc8000f8e413f */
[----:B------:R-:W-:Y:S02]  /*c790*/  USHF.R.S32.HI UR18, URZ, 0x1f, UR4 ;  /* 0x0000001f3f127899 */ /* 0x000fe40008011404 */
[----:B------:R-:W-:-:S04]  /*c7a0*/  MOV R5, UR4 ;  /* 0x0000000400057c02 */ /* 0x000fc80008000f00 */
[----:B------:R-:W-:-:S07]  /*c7b0*/  MOV R4, UR18 ;  /* 0x0000001200047c02 */ /* 0x000fce0008000f00 */
.L_x_2442:
[----:B------:R-:W-:Y:S01]  /*c7c0*/  ULDC UR4, c[0x0][0x2d0] ;  /* 0x0000b40000047ab9 */ /* 0x000fe20000000800 */
[C---:B------:R-:W-:Y:S01]  /*c7d0*/  LEA R173, P1, R5.reuse, R173, 0x1 ;  /* 0x000000ad05ad7211 */ /* 0x040fe200078208ff */
        /* <DEDUP_REMOVED lines=95> */
[----:B------:R-:W-:Y:S01]  /*cdd0*/  USHF.L.U32 UR4, UR15, 0x8, URZ ;  /* 0x000000080f047899 */ /* 0x000fe2000800063f */
[----:B------:R-:W-:-:S02]  /*cde0*/  @!P0 IADD3.X R26, R4, UR18, R41, P3, !PT ;  /* 0x00000012041a8c10 */ /* 0x000fc40009ffe429 */
[C---:B------:R-:W-:Y:S02]  /*cdf0*/  @!P0 IADD3.X R28, R4.reuse, UR22, R39, P2, !PT ;  /* 0x00000016041c8c10 */ /* 0x040fe400097fe427 */
[C---:B------:R-:W-:Y:S01]  /*ce00*/  @!P0 IADD3 R11, P1, R5.reuse, R11, RZ ;  /* 0x0000000b050b8210 */ /* 0x040fe20007f3e0ff */
[----:B------:R-:W-:Y:S01]  /*ce10*/  IMAD.U32 R214, RZ, RZ, UR4 ;  /* 0x00000004ffd67e24 */ /* 0x000fe2000f8e00ff */
        /* <DEDUP_REMOVED lines=39> */
[----:B------:R1:W-:Y:S01]  /*d090*/  @!P0 LDGSTS.E.BYPASS.LTC128B.128 [R241+0xc000], desc[UR20][R36.64] ;  /* 0x0c00000024f18fae */ /* 0x0003e2000b901d54 */
        /* <DEDUP_REMOVED lines=22> */
[----:B------:R-:W-:Y:S01]  /*d200*/  LOP3.LUT R214, R214, 0x30, R246, 0xfe, !PT ;  /* 0x00000030d6d67812 */ /* 0x000fe200078efef6 */
        /* <DEDUP_REMOVED lines=45> */
[----:B-1----:R-:W1:Y:S04]  /*d4e0*/  LDSM.16.M88.4 R36, [R237+0x2000] ;  /* 0x00200000ed24783b */ /* 0x002e680000000200 */
[----:B------:R-:W5:Y:S04]  /*d4f0*/  LDSM.16.M88.4 R28, [R237+0x2800] ;  /* 0x00280000ed1c783b */ /* 0x000f680000000200 */
[----:B--2---:R-:W-:Y:S04]  /*d500*/  LDSM.16.M88.4 R12, [R237+0x3800] ;  /* 0x00380000ed0c783b */ /* 0x004fe80000000200 */
[----:B---3--:R-:W2:Y:S04]  /*d510*/  LDSM.16.M88.4 R20, [R237+0x3000] ;  /* 0x00300000ed14783b */ /* 0x008ea80000000200 */
[----:B------:R-:W3:Y:S04]  /*d520*/  LDSM.16.M88.4 R4, [R237+0x4000] ;  /* 0x00400000ed04783b */ /* 0x000ee80000000200 */
[----:B------:R-:W3:Y:S04]  /*d530*/  LDSM.16.M88.4 R124, [R237+0x4800] ;  /* 0x00480000ed7c783b */ /* 0x000ee80000000200 */
[----:B------:R-:W3:Y:S04]  /*d540*/  LDSM.16.M88.4 R116, [R237+0x5000] ;  /* 0x00500000ed74783b */ /* 0x000ee80000000200 */
[----:B------:R-:W3:Y:S04]  /*d550*/  LDSM.16.M88.4 R108, [R237+0x5800] ;  /* 0x00580000ed6c783b */ /* 0x000ee80000000200 */
[----:B------:R-:W3:Y:S04]  /*d560*/  LDSM.16.M88.4 R100, [R237+0x6000] ;  /* 0x00600000ed64783b */ /* 0x000ee80000000200 */
[----:B------:R-:W3:Y:S04]  /*d570*/  LDSM.16.M88.4 R92, [R237+0x6800] ;  /* 0x00680000ed5c783b */ /* 0x000ee80000000200 */
[----:B------:R-:W3:Y:S01]  /*d580*/  LDSM.16.M88.4 R84, [R237+0x7000] ;  /* 0x00700000ed54783b */ /* 0x000ee20000000200 */
[C---:B-1----:R-:W-:Y:S03]  /*d590*/  HMMA.16816.F32.BF16 R40, R44.reuse, R36, RZ ;  /* 0x000000242c28723c */ /* 0x042fe600000418ff */
[----:B------:R-:W1:Y:S03]  /*d5a0*/  LDSM.16.M88.4 R76, [R237+0x7800] ;  /* 0x00780000ed4c783b */ /* 0x000e660000000200 */
[C---:B-----5:R-:W-:Y:S01]  /*d5b0*/  HMMA.16816.F32.BF16 R32, R44.reuse, R28, RZ ;  /* 0x0000001c2c20723c */ /* 0x060fe200000418ff */
[----:B------:R-:W5:Y:S04]  /*d5c0*/  LDSM.16.M88.4 R68, [R237+0x8000] ;  /* 0x00800000ed44783b */ /* 0x000f680000000200 */
[----:B------:R-:W5:Y:S01]  /*d5d0*/  LDSM.16.M88.4 R60, [R237+0x8800] ;  /* 0x00880000ed3c783b */ /* 0x000f620000000200 */
[C---:B--2---:R-:W-:Y:S03]  /*d5e0*/  HMMA.16816.F32.BF16 R24, R44.reuse, R20, RZ ;  /* 0x000000142c18723c */ /* 0x044fe600000418ff */
[----:B------:R-:W2:Y:S03]  /*d5f0*/  LDSM.16.M88.4 R52, [R237+0x9000] ;  /* 0x00900000ed34783b */ /* 0x000ea60000000200 */
[C---:B----4-:R-:W-:Y:S01]  /*d600*/  HMMA.16816.F32.BF16 R16, R44.reuse, R12, RZ ;  /* 0x0000000c2c10723c */ /* 0x050fe200000418ff */
[----:B------:R-:W4:Y:S04]  /*d610*/  LDSM.16.M88.4 R168, [R237+0x9800] ;  /* 0x00980000eda8783b */ /* 0x000f280000000200 */
[----:B------:R-:W-:Y:S01]  /*d620*/  LDSM.16.M88.4 R176, [R188] ;  /* 0x00000000bcb0783b */ /* 0x000fe20000000200 */
[C---:B---3--:R-:W-:Y:S03]  /*d630*/  HMMA.16816.F32.BF16 R8, R44.reuse, R4, RZ ;  /* 0x000000042c08723c */ /* 0x048fe600000418ff */
[----:B------:R-:W3:Y:S03]  /*d640*/  LDSM.16.M88.4 R192, [R233+0x3800] ;  /* 0x00380000e9c0783b */ /* 0x000ee60000000200 */
[C---:B------:R-:W-:Y:S01]  /*d650*/  HMMA.16816.F32.BF16 R128, R44.reuse, R124, RZ ;  /* 0x0000007c2c80723c */ /* 0x040fe200000418ff */
[----:B------:R-:W3:Y:S04]  /*d660*/  LDSM.16.M88.4 R180, [R233+0x2000] ;  /* 0x00200000e9b4783b */ /* 0x000ee80000000200 */
[----:B------:R-:W3:Y:S01]  /*d670*/  LDSM.16.M88.4 R200, [R233+0x2800] ;  /* 0x00280000e9c8783b */ /* 0x000ee20000000200 */
        /* <DEDUP_REMOVED lines=9> */
[C---:B------:R-:W-:Y:S06]  /*d710*/  HMMA.16816.F32.BF16 R88, R44.reuse, R84, RZ ;  /* 0x000000542c58723c */ /* 0x040fec00000418ff */
[C---:B-1----:R-:W-:Y:S06]  /*d720*/  HMMA.16816.F32.BF16 R80, R44.reuse, R76, RZ ;  /* 0x0000004c2c50723c */ /* 0x042fec00000418ff */
        /* <DEDUP_REMOVED lines=21> */
[C---:B---3--:R-:W-:Y:S06]  /*d880*/  HMMA.16816.F32.BF16 R16, R176.reuse, R192, R16 ;  /* 0x000000c0b010723c */ /* 0x048fec0000041810 */
[C---:B------:R-:W-:Y:S01]  /*d890*/  HMMA.16816.F32.BF16 R12, R176.reuse, R194, R12 ;  /* 0x000000c2b00c723c */ /* 0x040fe2000004180c */
[----:B------:R-:W2:Y:S05]  /*d8a0*/  LDSM.16.M88.4 R192, [R233+0x7800] ;  /* 0x00780000e9c0783b */ /* 0x000eaa0000000200 */
[C---:B------:R-:W-:Y:S06]  /*d8b0*/  HMMA.16816.F32.BF16 R40, R176.reuse, R180, R40 ;  /* 0x000000b4b028723c */ /* 0x040fec0000041828 */
[C---:B------:R-:W-:Y:S01]  /*d8c0*/  HMMA.16816.F32.BF16 R36, R176.reuse, R182, R36 ;  /* 0x000000b6b024723c */ /* 0x040fe20000041824 */
[----:B------:R-:W3:Y:S05]  /*d8d0*/  LDSM.16.M88.4 R180, [R233+0x5800] ;  /* 0x00580000e9b4783b */ /* 0x000eea0000000200 */
[C---:B------:R-:W-:Y:S06]  /*d8e0*/  HMMA.16816.F32.BF16 R32, R176.reuse, R200, R32 ;  /* 0x000000c8b020723c */ /* 0x040fec0000041820 */
[C---:B------:R-:W-:Y:S01]  /*d8f0*/  HMMA.16816.F32.BF16 R28, R176.reuse, R202, R28 ;  /* 0x000000cab01c723c */ /* 0x040fe2000004181c */
[----:B------:R-:W-:Y:S05]  /*d900*/  LDSM.16.M88.4 R200, [R233+0x6800] ;  /* 0x00680000e9c8783b */ /* 0x000fea0000000200 */
[C---:B-1----:R-:W-:Y:S06]  /*d910*/  HMMA.16816.F32.BF16 R120, R176.reuse, R168, R120 ;  /* 0x000000a8b078723c */ /* 0x042fec0000041878 */
[C---:B------:R-:W-:Y:S01]  /*d920*/  HMMA.16816.F32.BF16 R116, R176.reuse, R170, R116 ;  /* 0x000000aab074723c */ /* 0x040fe20000041874 */
[----:B------:R-:W1:Y:S05]  /*d930*/  LDSM.16.M88.4 R168, [R233+0x8000] ;  /* 0x00800000e9a8783b */ /* 0x000e6a0000000200 */
[C---:B--2---:R-:W-:Y:S06]  /*d940*/  HMMA.16816.F32.BF16 R80, R176.reuse, R192, R80 ;  /* 0x000000c0b050723c */ /* 0x044fec0000041850 */
[----:B------:R-:W-:Y:S01]  /*d950*/  HMMA.16816.F32.BF16 R24, R176, R196, R24 ;  /* 0x000000c4b018723c */ /* 0x000fe20000041818 */
[----:B------:R-:W-:-:S05]  /*d960*/  IMAD R192, R239, 0x2, R238 ;  /* 0x00000002efc07824 */ /* 0x000fca00078e02ee */
[C---:B---3--:R-:W-:Y:S06]  /*d970*/  HMMA.16816.F32.BF16 R112, R176.reuse, R180, R112 ;  /* 0x000000b4b070723c */ /* 0x048fec0000041870 */
[C---:B------:R-:W-:Y:S01]  /*d980*/  HMMA.16816.F32.BF16 R108, R176.reuse, R182, R108 ;  /* 0x000000b6b06c723c */ /* 0x040fe2000004186c */
[----:B------:R-:W2:Y:S05]  /*d990*/  LDSM.16.M88.4 R180, [R233+0x9800] ;  /* 0x00980000e9b4783b */ /* 0x000eaa0000000200 */
        /* <DEDUP_REMOVED lines=8> */
[C---:B------:R-:W-:Y:S01]  /*da20*/  HMMA.16816.F32.BF16 R76, R176.reuse, R194, R76 ;  /* 0x000000c2b04c723c */ /* 0x040fe2000004184c */
[----:B------:R-:W-:Y:S05]  /*da30*/  LDSM.16.M88.4 R192, [R192] ;  /* 0x00000000c0c0783b */ /* 0x000fea0000000200 */
[C---:B-1----:R-:W-:Y:S06]  /*da40*/  HMMA.16816.F32.BF16 R72, R176.reuse, R168, R72 ;  /* 0x000000a8b048723c */ /* 0x042fec0000041848 */
[C---:B------:R-:W-:Y:S01]  /*da50*/  HMMA.16816.F32.BF16 R68, R176.reuse, R170, R68 ;  /* 0x000000aab044723c */ /* 0x040fe20000041844 */
[----:B------:R-:W1:Y:S05]  /*da60*/  LDSM.16.M88.4 R168, [R236] ;  /* 0x00000000eca8783b */ /* 0x000e6a0000000200 */
[C---:B------:R-:W-:Y:S06]  /*da70*/  HMMA.16816.F32.BF16 R96, R176.reuse, R200, R96 ;  /* 0x000000c8b060723c */ /* 0x040fec0000041860 */
[C---:B------:R-:W-:Y:S01]  /*da80*/  HMMA.16816.F32.BF16 R92, R176.reuse, R202, R92 ;  /* 0x000000cab05c723c */ /* 0x040fe2000004185c */
[----:B------:R-:W1:Y:S05]  /*da90*/  LDSM.16.M88.4 R200, [R229] ;  /* 0x00000000e5c8783b */ /* 0x000e6a0000000200 */
[C---:B--2---:R-:W-:Y:S06]  /*daa0*/  HMMA.16816.F32.BF16 R48, R176.reuse, R180, R48 ;  /* 0x000000b4b030723c */ /* 0x044fec0000041830 */
[C---:B------:R-:W-:Y:S01]  /*dab0*/  HMMA.16816.F32.BF16 R44, R176.reuse, R182, R44 ;  /* 0x000000b6b02c723c */ /* 0x040fe2000004182c */
[----:B------:R-:W2:Y:S05]  /*dac0*/  LDSM.16.M88.4 R180, [R225] ;  /* 0x00000000e1b4783b */ /* 0x000eaa0000000200 */
[C---:B------:R-:W-:Y:S06]  /*dad0*/  HMMA.16816.F32.BF16 R104, R176.reuse, R204, R104 ;  /* 0x000000ccb068723c */ /* 0x040fec0000041868 */
[C---:B------:R-:W-:Y:S06]  /*dae0*/  HMMA.16816.F32.BF16 R100, R176.reuse, R206, R100 ;  /* 0x000000ceb064723c */ /* 0x040fec0000041864 */
[C---:B---3--:R-:W-:Y:S06]  /*daf0*/  HMMA.16816.F32.BF16 R88, R176.reuse, R196, R88 ;  /* 0x000000c4b058723c */ /* 0x048fec0000041858 */
[C---:B------:R-:W-:Y:S01]  /*db00*/  HMMA.16816.F32.BF16 R84, R176.reuse, R198, R84 ;  /* 0x000000c6b054723c */ /* 0x040fe20000041854 */
[----:B------:R-:W-:Y:S05]  /*db10*/  LDSM.16.M88.4 R196, [R228] ;  /* 0x00000000e4c4783b */ /* 0x000fea0000000200 */
[C---:B----4-:R-:W-:Y:S06]  /*db20*/  HMMA.16816.F32.BF16 R64, R176.reuse, R188, R64 ;  /* 0x000000bcb040723c */ /* 0x050fec0000041840 */
[C---:B------:R-:W-:Y:S01]  /*db30*/  HMMA.16816.F32.BF16 R60, R176.reuse, R190, R60 ;  /* 0x000000beb03c723c */ /* 0x040fe2000004183c */
[----:B------:R-:W-:Y:S05]  /*db40*/  LDSM.16.M88.4 R188, [R227] ;  /* 0x00000000e3bc783b */ /* 0x000fea0000000200 */
[C---:B-----5:R-:W-:Y:S06]  /*db50*/  HMMA.16816.F32.BF16 R56, R176.reuse, R184, R56 ;  /* 0x000000b8b038723c */ /* 0x060fec0000041838 */
[----:B------:R-:W-:Y:S01]  /*db60*/  HMMA.16816.F32.BF16 R52, R176, R186, R52 ;  /* 0x000000bab034723c */ /* 0x000fe20000041834 */
[----:B------:R-:W3:Y:S04]  /*db70*/  LDSM.16.M88.4 R176, [R224] ;  /* 0x00000000e0b0783b */ /* 0x000ee80000000200 */
[----:B------:R-:W-:Y:S01]  /*db80*/  LDSM.16.M88.4 R184, [R226] ;  /* 0x00000000e2b8783b */ /* 0x000fe20000000200 */
[C---:B-1----:R-:W-:Y:S06]  /*db90*/  HMMA.16816.F32.BF16 R40, R192.reuse, R168, R40 ;  /* 0x000000a8c028723c */ /* 0x042fec0000041828 */
[C---:B------:R-:W-:Y:S01]  /*dba0*/  HMMA.16816.F32.BF16 R36, R192.reuse, R170, R36 ;  /* 0x000000aac024723c */ /* 0x040fe20000041824 */
[----:B------:R-:W1:Y:S05]  /*dbb0*/  LDSM.16.M88.4 R168, [R223] ;  /* 0x00000000dfa8783b */ /* 0x000e6a0000000200 */
[C---:B------:R-:W-:Y:S06]  /*dbc0*/  HMMA.16816.F32.BF16 R32, R192.reuse, R200, R32 ;  /* 0x000000c8c020723c */ /* 0x040fec0000041820 */
[C---:B------:R-:W-:Y:S01]  /*dbd0*/  HMMA.16816.F32.BF16 R28, R192.reuse, R202, R28 ;  /* 0x000000cac01c723c */ /* 0x040fe2000004181c */
[----:B------:R-:W4:Y:S05]  /*dbe0*/  LDSM.16.M88.4 R200, [R222] ;  /* 0x00000000dec8783b */ /* 0x000f2a0000000200 */
[C---:B--2---:R-:W-:Y:S06]  /*dbf0*/  HMMA.16816.F32.BF16 R128, R192.reuse, R180, R128 ;  /* 0x000000b4c080723c */ /* 0x044fec0000041880 */
[C---:B------:R-:W-:Y:S01]  /*dc00*/  HMMA.16816.F32.BF16 R124, R192.reuse, R182, R124 ;  /* 0x000000b6c07c723c */ /* 0x040fe2000004187c */
[----:B------:R-:W2:Y:S05]  /*dc10*/  LDSM.16.M88.4 R180, [R218] ;  /* 0x00000000dab4783b */ /* 0x000eaa0000000200 */
[C---:B---3--:R-:W-:Y:S06]  /*dc20*/  HMMA.16816.F32.BF16 R120, R192.reuse, R176, R120 ;  /* 0x000000b0c078723c */ /* 0x048fec0000041878 */
[C---:B------:R-:W-:Y:S01]  /*dc30*/  HMMA.16816.F32.BF16 R116, R192.reuse, R178, R116 ;  /* 0x000000b2c074723c */ /* 0x040fe20000041874 */
[----:B------:R-:W3:Y:S05]  /*dc40*/  LDSM.16.M88.4 R176, [R217] ;  /* 0x00000000d9b0783b */ /* 0x000eea0000000200 */
[C---:B-1----:R-:W-:Y:S06]  /*dc50*/  HMMA.16816.F32.BF16 R112, R192.reuse, R168, R112 ;  /* 0x000000a8c070723c */ /* 0x042fec0000041870 */
[C---:B------:R-:W-:Y:S01]  /*dc60*/  HMMA.16816.F32.BF16 R108, R192.reuse, R170, R108 ;  /* 0x000000aac06c723c */ /* 0x040fe2000004186c */
[----:B------:R-:W1:Y:S05]  /*dc70*/  LDSM.16.M88.4 R168, [R216] ;  /* 0x00000000d8a8783b */ /* 0x000e6a0000000200 */
[C---:B------:R-:W-:Y:S06]  /*dc80*/  HMMA.16816.F32.BF16 R16, R192.reuse, R188, R16 ;  /* 0x000000bcc010723c */ /* 0x040fec0000041810 */
[C---:B------:R-:W-:Y:S01]  /*dc90*/  HMMA.16816.F32.BF16 R12, R192.reuse, R190, R12 ;  /* 0x000000bec00c723c */ /* 0x040fe2000004180c */
[----:B------:R-:W5:Y:S05]  /*dca0*/  LDSM.16.M88.4 R188, [R220] ;  /* 0x00000000dcbc783b */ /* 0x000f6a0000000200 */
[C---:B------:R-:W-:Y:S06]  /*dcb0*/  HMMA.16816.F32.BF16 R24, R192.reuse, R196, R24 ;  /* 0x000000c4c018723c */ /* 0x040fec0000041818 */
[C---:B------:R-:W-:Y:S01]  /*dcc0*/  HMMA.16816.F32.BF16 R20, R192.reuse, R198, R20 ;  /* 0x000000c6c014723c */ /* 0x040fe20000041814 */
[----:B------:R-:W5:Y:S05]  /*dcd0*/  LDSM.16.M88.4 R196, [R221] ;  /* 0x00000000ddc4783b */ /* 0x000f6a0000000200 */
[C---:B------:R-:W-:Y:S06]  /*dce0*/  HMMA.16816.F32.BF16 R8, R192.reuse, R184, R8 ;  /* 0x000000b8c008723c */ /* 0x040fec0000041808 */
[C---:B------:R-:W-:Y:S01]  /*dcf0*/  HMMA.16816.F32.BF16 R4, R192.reuse, R186, R4 ;  /* 0x000000bac004723c */ /* 0x040fe20000041804 */
[----:B------:R-:W5:Y:S05]  /*dd00*/  LDSM.16.M88.4 R184, [R219] ;  /* 0x00000000dbb8783b */ /* 0x000f6a0000000200 */
[C---:B----4-:R-:W-:Y:S06]  /*dd10*/  HMMA.16816.F32.BF16 R104, R192.reuse, R200, R104 ;  /* 0x000000c8c068723c */ /* 0x050fec0000041868 */
[C---:B------:R-:W-:Y:S01]  /*dd20*/  HMMA.16816.F32.BF16 R100, R192.reuse, R202, R100 ;  /* 0x000000cac064723c */ /* 0x040fe20000041864 */
[----:B------:R-:W-:Y:S05]  /*dd30*/  LDSM.16.M88.4 R200, [R235] ;  /* 0x00000000ebc8783b */ /* 0x000fea0000000200 */
[C---:B--2---:R-:W-:Y:S06]  /*dd40*/  HMMA.16816.F32.BF16 R72, R192.reuse, R180, R72 ;  /* 0x000000b4c048723c */ /* 0x044fec0000041848 */
[C---:B------:R-:W-:Y:S01]  /*dd50*/  HMMA.16816.F32.BF16 R68, R192.reuse, R182, R68 ;  /* 0x000000b6c044723c */ /* 0x040fe20000041844 */
[----:B------:R-:W2:Y:S05]  /*dd60*/  LDSM.16.M88.4 R180, [R166+0x1000] ;  /* 0x00100000a6b4783b */ /* 0x000eaa0000000200 */
[C---:B---3--:R-:W-:Y:S06]  /*dd70*/  HMMA.16816.F32.BF16 R64, R192.reuse, R176, R64 ;  /* 0x000000b0c040723c */ /* 0x048fec0000041840 */
[C---:B------:R-:W-:Y:S01]  /*dd80*/  HMMA.16816.F32.BF16 R60, R192.reuse, R178, R60 ;  /* 0x000000b2c03c723c */ /* 0x040fe2000004183c */
[----:B------:R-:W3:Y:S05]  /*dd90*/  LDSM.16.M88.4 R176, [R166+0x1800] ;  /* 0x00180000a6b0783b */ /* 0x000eea0000000200 */
[C---:B-1----:R-:W-:Y:S06]  /*dda0*/  HMMA.16816.F32.BF16 R56, R192.reuse, R168, R56 ;  /* 0x000000a8c038723c */ /* 0x042fec0000041838 */
[C---:B------:R-:W-:Y:S01]  /*ddb0*/  HMMA.16816.F32.BF16 R52, R192.reuse, R170, R52 ;  /* 0x000000aac034723c */ /* 0x040fe20000041834 */
[----:B------:R-:W1:Y:S05]  /*ddc0*/  LDSM.16.M88.4 R168, [R166+0x2000] ;  /* 0x00200000a6a8783b */ /* 0x000e6a0000000200 */
[C---:B-----5:R-:W-:Y:S06]  /*ddd0*/  HMMA.16816.F32.BF16 R88, R192.reuse, R188, R88 ;  /* 0x000000bcc058723c */ /* 0x060fec0000041858 */
[C---:B------:R-:W-:Y:S01]  /*dde0*/  HMMA.16816.F32.BF16 R84, R192.reuse, R190, R84 ;  /* 0x000000bec054723c */ /* 0x040fe20000041854 */
[----:B------:R-:W4:Y:S05]  /*ddf0*/  LDSM.16.M88.4 R188, [R166] ;  /* 0x00000000a6bc783b */ /* 0x000f2a0000000200 */
[C---:B------:R-:W-:Y:S06]  /*de00*/  HMMA.16816.F32.BF16 R96, R192.reuse, R196, R96 ;  /* 0x000000c4c060723c */ /* 0x040fec0000041860 */
[C---:B------:R-:W-:Y:S01]  /*de10*/  HMMA.16816.F32.BF16 R92, R192.reuse, R198, R92 ;  /* 0x000000c6c05c723c */ /* 0x040fe2000004185c */
[----:B------:R-:W5:Y:S05]  /*de20*/  LDSM.16.M88.4 R196, [R167] ;  /* 0x00000000a7c4783b */ /* 0x000f6a0000000200 */
[C---:B------:R-:W-:Y:S06]  /*de30*/  HMMA.16816.F32.BF16 R80, R192.reuse, R184, R80 ;  /* 0x000000b8c050723c */ /* 0x040fec0000041850 */
[----:B------:R-:W-:Y:S01]  /*de40*/  HMMA.16816.F32.BF16 R76, R192, R186, R76 ;  /* 0x000000bac04c723c */ /* 0x000fe2000004184c */
[----:B------:R-:W5:Y:S05]  /*de50*/  LDSM.16.M88.4 R184, [R166+0x800] ;  /* 0x00080000a6b8783b */ /* 0x000f6a0000000200 */
        /* <DEDUP_REMOVED lines=9> */
[----:B----4-:R-:W-:Y:S06]  /*def0*/  HMMA.16816.F32.BF16 R40, R200, R188, R40 ;  /* 0x000000bcc828723c */ /* 0x010fec0000041828 */
[C---:B-----5:R-:W-:Y:S06]  /*df00*/  HMMA.16816.F32.BF16 R48, R192.reuse, R196, R48 ;  /* 0x000000c4c030723c */ /* 0x060fec0000041830 */
[----:B------:R-:W-:Y:S01]  /*df10*/  HMMA.16816.F32.BF16 R44, R192, R198, R44 ;  /* 0x000000c6c02c723c */ /* 0x000fe2000004182c */
[----:B------:R-:W4:Y:S04]  /*df20*/  LDSM.16.M88.4 R192, [R166+0x3000] ;  /* 0x00300000a6c0783b */ /* 0x000f280000000200 */
[----:B------:R-:W5:Y:S01]  /*df30*/  LDSM.16.M88.4 R196, [R166+0x2800] ;  /* 0x00280000a6c4783b */ /* 0x000f620000000200 */
[C---:B------:R-:W-:Y:S03]  /*df40*/  HMMA.16816.F32.BF16 R36, R200.reuse, R190, R36 ;  /* 0x000000bec824723c */ /* 0x040fe60000041824 */
[----:B------:R-:W5:Y:S03]  /*df50*/  LDSM.16.M88.4 R188, [R166+0x3800] ;  /* 0x00380000a6bc783b */ /* 0x000f660000000200 */
[C---:B------:R-:W-:Y:S06]  /*df60*/  HMMA.16816.F32.BF16 R32, R200.reuse, R184, R32 ;  /* 0x000000b8c820723c */ /* 0x040fec0000041820 */
[C---:B--2---:R-:W-:Y:S06]  /*df70*/  HMMA.16816.F32.BF16 R92, R200.reuse, R182, R92 ;  /* 0x000000b6c85c723c */ /* 0x044fec000004185c */
[C---:B------:R-:W-:Y:S01]  /*df80*/  HMMA.16816.F32.BF16 R28, R200.reuse, R186, R28 ;  /* 0x000000bac81c723c */ /* 0x040fe2000004181c */
[----:B------:R-:W-:Y:S01]  /*df90*/  LOP3.LUT R183, R246, UR4, RZ, 0xfc, !PT ;  /* 0x00000004f6b77c12 */ /* 0x000fe2000f8efcff */
[----:B------:R-:W2:Y:S04]  /*dfa0*/  LDSM.16.M88.4 R184, [R166+0x4000] ;  /* 0x00400000a6b8783b */ /* 0x000ea80000000200 */
[C---:B---3--:R-:W-:Y:S06]  /*dfb0*/  HMMA.16816.F32.BF16 R88, R200.reuse, R176, R88 ;  /* 0x000000b0c858723c */ /* 0x048fec0000041858 */
[----:B-1----:R-:W-:Y:S01]  /*dfc0*/  HMMA.16816.F32.BF16 R80, R200, R168, R80 ;  /* 0x000000a8c850723c */ /* 0x002fe20000041850 */
[----:B------:R-:W-:-:S02]  /*dfd0*/  VIADD R176, R183, 0x1 ;  /* 0x00000001b7b07836 */ /* 0x000fc40000000000 */
[----:B------:R-:W-:-:S03]  /*dfe0*/  VIADD R177, R183, 0x21 ;  /* 0x00000021b7b17836 */ /* 0x000fc60000000000 */
[C---:B------:R-:W-:Y:S01]  /*dff0*/  HMMA.16816.F32.BF16 R76, R200.reuse, R170, R76 ;  /* 0x000000aac84c723c */ /* 0x040fe2000004184c */
[----:B------:R-:W-:Y:S01]  /*e000*/  VIADD R169, R183, 0x9 ;  /* 0x00000009b7a97836 */ /* 0x000fe20000000000 */
[----:B------:R-:W-:Y:S02]  /*e010*/  I2FP.F32.S32 R168, R176 ;  /* 0x000000b000a87245 */ /* 0x000fe40000201400 */
[-C--:B------:R-:W-:Y:S02]  /*e020*/  ISETP.GE.AND P3, PT, R176, R174.reuse, PT ;  /* 0x000000aeb000720c */ /* 0x080fe40003f66270 */
[----:B------:R-:W-:Y:S01]  /*e030*/  ISETP.GE.AND P2, PT, R169, R175, PT ;  /* 0x000000afa900720c */ /* 0x000fe20003f46270 */
[----:B------:R-:W-:Y:S01]  /*e040*/  VIADD R171, R183, 0x11 ;  /* 0x00000011b7ab7836 */ /* 0x000fe20000000000 */
[----:B------:R-:W-:Y:S01]  /*e050*/  ISETP.GE.AND P1, PT, R169, R174, PT ;  /* 0x000000aea900720c */ /* 0x000fe20003f26270 */
[C---:B------:R-:W-:Y:S01]  /*e060*/  FFMA.FTZ R41, R168.reuse, UR5, R41 ;  /* 0x00000005a8297c23 */ /* 0x040fe20008010029 */
[----:B------:R-:W-:Y:S01]  /*e070*/  I2FP.F32.S32 R170, R169 ;  /* 0x000000a900aa7245 */ /* 0x000fe20000201400 */
[----:B------:R-:W-:Y:S01]  /*e080*/  FFMA.FTZ R43, R168, UR5, R43 ;  /* 0x00000005a82b7c23 */ /* 0x000fe2000801002b */
[----:B------:R-:W-:Y:S01]  /*e090*/  I2FP.F32.S32 R169, R171 ;  /* 0x000000ab00a97245 */ /* 0x000fe20000201400 */
[----:B------:R-:W-:Y:S01]  /*e0a0*/  HMMA.16816.F32.BF16 R84, R200, R178, R84 ;  /* 0x000000b2c854723c */ /* 0x000fe20000041854 */
[----:B------:R-:W-:Y:S01]  /*e0b0*/  ISETP.GE.AND P5, PT, R176, R175, PT ;  /* 0x000000afb000720c */ /* 0x000fe20003fa6270 */
[C---:B------:R-:W-:Y:S01]  /*e0c0*/  FFMA.FTZ R37, R170.reuse, UR5, R37 ;  /* 0x00000005aa257c23 */ /* 0x040fe20008010025 */
[----:B------:R-:W-:Y:S01]  /*e0d0*/  FFMA.FTZ R170, R170, UR5, R39 ;  /* 0x00000005aaaa7c23 */ /* 0x000fe20008010027 */
[----:B------:R-:W-:Y:S01]  /*e0e0*/  FFMA.FTZ R168, R169, UR5, R33 ;  /* 0x00000005a9a87c23 */ /* 0x000fe20008010021 */
[----:B------:R-:W-:-:S02]  /*e0f0*/  VIADD R33, R183, 0x19 ;  /* 0x00000019b7217836 */ /* 0x000fc40000000000 */
[----:B------:R-:W-:Y:S01]  /*e100*/  FFMA.FTZ R39, R169, UR5, R35 ;  /* 0x00000005a9277c23 */ /* 0x000fe20008010023 */
[----:B------:R-:W-:Y:S01]  /*e110*/  FSEL R35, R43, -INF , !P3 ;  /* 0xff8000002b237808 */ /* 0x000fe20005800000 */
[----:B------:R-:W-:Y:S01]  /*e120*/  VIADD R176, R183, 0x29 ;  /* 0x00000029b7b07836 */ /* 0x000fe20000000000 */
[----:B------:R-:W-:Y:S01]  /*e130*/  FSEL R43, R37, -INF , !P2 ;  /* 0xff800000252b7808 */ /* 0x000fe20005000000 */
[C---:B----4-:R-:W-:Y:S01]  /*e140*/  HMMA.16816.F32.BF16 R120, R200.reuse, R192, R120 ;  /* 0x000000c0c878723c */ /* 0x050fe20000041878 */
[----:B------:R-:W-:Y:S02]  /*e150*/  I2FP.F32.S32 R37, R33 ;  /* 0x0000002100257245 */ /* 0x000fe40000201400 */
[----:B------:R-:W-:Y:S01]  /*e160*/  FSEL R41, R41, -INF , !P5 ;  /* 0xff80000029297808 */ /* 0x000fe20006800000 */
[----:B------:R1:W-:Y:S01]  /*e170*/  STL [R1+0x4], R43 ;  /* 0x0000042b01007387 */ /* 0x0003e20000100800 */
[-C--:B------:R-:W-:Y:S01]  /*e180*/  ISETP.GE.AND P5, PT, R171, R174.reuse, PT ;  /* 0x000000aeab00720c */ /* 0x080fe20003fa6270 */
[----:B------:R-:W-:Y:S01]  /*e190*/  FFMA.FTZ R178, R37, UR5, R29 ;  /* 0x0000000525b27c23 */ /* 0x000fe2000801001d */
[-C--:B------:R-:W-:Y:S01]  /*e1a0*/  ISETP.GE.AND P6, PT, R171, R175.reuse, PT ;  /* 0x000000afab00720c */ /* 0x080fe20003fc6270 */
[C---:B------:R-:W-:Y:S01]  /*e1b0*/  HMMA.16816.F32.BF16 R116, R200.reuse, R194, R116 ;  /* 0x000000c2c874723c */ /* 0x040fe20000041874 */
[C---:B------:R-:W-:Y:S01]  /*e1c0*/  ISETP.GE.AND P3, PT, R33.reuse, R175, PT ;  /* 0x000000af2100720c */ /* 0x040fe20003f66270 */
[----:B------:R-:W3:Y:S01]  /*e1d0*/  LDSM.16.M88.4 R192, [R166+0x6000] ;  /* 0x00600000a6c0783b */ /* 0x000ee20000000200 */
[----:B------:R-:W-:Y:S01]  /*e1e0*/  ISETP.GE.AND P2, PT, R33, R174, PT ;  /* 0x000000ae2100720c */ /* 0x000fe20003f46270 */
[----:B------:R-:W-:Y:S01]  /*e1f0*/  FFMA.FTZ R37, R37, UR5, R31 ;  /* 0x0000000525257c23 */ /* 0x000fe2000801001f */
[----:B------:R-:W-:Y:S01]  /*e200*/  FSEL R29, R39, -INF , !P5 ;  /* 0xff800000271d7808 */ /* 0x000fe20006800000 */
[----:B------:R-:W-:Y:S01]  /*e210*/  VIADD R31, R183, 0x39 ;  /* 0x00000039b71f7836 */ /* 0x000fe20000000000 */
[----:B------:R-:W-:Y:S01]  /*e220*/  FSEL R33, R170, -INF , !P1 ;  /* 0xff800000aa217808 */ /* 0x000fe20004800000 */
[----:B-----5:R-:W-:Y:S01]  /*e230*/  HMMA.16816.F32.BF16 R128, R200, R196, R128 ;  /* 0x000000c4c880723c */ /* 0x020fe20000041880 */
[----:B------:R-:W-:-:S02]  /*e240*/  FSEL R39, R178, -INF , !P3 ;  /* 0xff800000b2277808 */ /* 0x000fc40005800000 */
[-C--:B------:R-:W-:Y:S02]  /*e250*/  ISETP.GE.AND P1, PT, R177, R175.reuse, PT ;  /* 0x000000afb100720c */ /* 0x080fe40003f26270 */
[C---:B------:R-:W-:Y:S01]  /*e260*/  ISETP.GE.AND P5, PT, R176.reuse, R175, PT ;  /* 0x000000afb000720c */ /* 0x040fe20003fa6270 */
[C---:B------:R-:W-:Y:S01]  /*e270*/  HMMA.16816.F32.BF16 R124, R200.reuse, R198, R124 ;  /* 0x000000c6c87c723c */ /* 0x040fe2000004187c */
[----:B------:R-:W-:Y:S02]  /*e280*/  ISETP.GE.AND P3, PT, R176, R174, PT ;  /* 0x000000aeb000720c */ /* 0x000fe40003f66270 */
[----:B------:R-:W-:Y:S02]  /*e290*/  I2FP.F32.S32 R176, R176 ;  /* 0x000000b000b07245 */ /* 0x000fe40000201400 */
[----:B------:R-:W-:Y:S01]  /*e2a0*/  FSEL R37, R37, -INF , !P2 ;  /* 0xff80000025257808 */ /* 0x000fe20005000000 */
[C---:B------:R-:W-:Y:S01]  /*e2b0*/  HMMA.16816.F32.BF16 R112, R200.reuse, R188, R112 ;  /* 0x000000bcc870723c */ /* 0x040fe20000041870 */
[----:B-1----:R-:W-:Y:S01]  /*e2c0*/  FSEL R43, R168, -INF , !P6 ;  /* 0xff800000a82b7808 */ /* 0x002fe20007000000 */
[C---:B------:R-:W-:Y:S01]  /*e2d0*/  FFMA.FTZ R21, R176.reuse, UR5, R21 ;  /* 0x00000005b0157c23 */ /* 0x040fe20008010015 */
[-C--:B------:R-:W-:Y:S01]  /*e2e0*/  ISETP.GE.AND P6, PT, R177, R174.reuse, PT ;  /* 0x000000aeb100720c */ /* 0x080fe20003fc6270 */
[----:B------:R-:W-:Y:S01]  /*e2f0*/  FFMA.FTZ R207, R176, UR5, R23 ;  /* 0x00000005b0cf7c23 */ /* 0x000fe20008010017 */
[----:B------:R-:W-:Y:S01]  /*e300*/  I2FP.F32.S32 R177, R177 ;  /* 0x000000b100b17245 */ /* 0x000fe20000201400 */
[----:B------:R-:W-:Y:S01]  /*e310*/  VIADD R176, R183, 0x31 ;  /* 0x00000031b7b07836 */ /* 0x000fe20000000000 */
[----:B------:R-:W-:Y:S01]  /*e320*/  FSEL R21, R21, -INF , !P5 ;  /* 0xff80000015157808 */ /* 0x000fe20006800000 */
[C---:B------:R-:W-:Y:S01]  /*e330*/  HMMA.16816.F32.BF16 R108, R200.reuse, R190, R108 ;  /* 0x000000bec86c723c */ /* 0x040fe2000004186c */
[----:B------:R-:W-:Y:S01]  /*e340*/  FSEL R207, R207, -INF , !P3 ;  /* 0xff800000cfcf7808 */ /* 0x000fe20005800000 */
[C---:B------:R-:W-:Y:S01]  /*e350*/  FFMA.FTZ R25, R177.reuse, UR5, R25 ;  /* 0x00000005b1197c23 */ /* 0x040fe20008010019 */
[C---:B------:R-:W-:Y:S01]  /*e360*/  ISETP.GE.AND P2, PT, R176.reuse, R175, PT ;  /* 0x000000afb000720c */ /* 0x040fe20003f46270 */
[----:B------:R-:W-:Y:S01]  /*e370*/  FFMA.FTZ R210, R177, UR5, R27 ;  /* 0x00000005b1d27c23 */ /* 0x000fe2000801001b */
[----:B------:R-:W-:Y:S01]  /*e380*/  VIADD R27, R183, 0x41 ;  /* 0x00000041b71b7836 */ /* 0x000fe20000000000 */
[-C--:B------:R-:W-:Y:S01]  /*e390*/  ISETP.GE.AND P5, PT, R31, R174.reuse, PT ;  /* 0x000000ae1f00720c */ /* 0x080fe20003fa6270 */
[----:B--2---:R-:W-:Y:S01]  /*e3a0*/  HMMA.16816.F32.BF16 R104, R200, R184, R104 ;  /* 0x000000b8c868723c */ /* 0x004fe20000041868 */
[----:B------:R-:W-:Y:S01]  /*e3b0*/  FSEL R23, R25, -INF , !P1 ;  /* 0xff80000019177808 */ /* 0x000fe20004800000 */
[----:B------:R-:W1:Y:S01]  /*e3c0*/  LDSM.16.M88.4 R168, [R166+0x6800] ;  /* 0x00680000a6a8783b */ /* 0x000e620000000200 */
[----:B------:R-:W-:-:S02]  /*e3d0*/  ISETP.GE.AND P1, PT, R176, R174, PT ;  /* 0x000000aeb000720c */ /* 0x000fc40003f26270 */
[----:B------:R-:W-:Y:S01]  /*e3e0*/  I2FP.F32.S32 R176, R176 ;  /* 0x000000b000b07245 */ /* 0x000fe20000201400 */
[C---:B------:R-:W-:Y:S01]  /*e3f0*/  HMMA.16816.F32.BF16 R100, R200.reuse, R186, R100 ;  /* 0x000000bac864723c */ /* 0x040fe20000041864 */
[----:B------:R-:W-:Y:S02]  /*e400*/  I2FP.F32.S32 R25, R31 ;  /* 0x0000001f00197245 */ /* 0x000fe40000201400 */
[----:B------:R-:W-:Y:S01]  /*e410*/  FSEL R210, R210, -INF , !P6 ;  /* 0xff800000d2d27808 */ /* 0x000fe20007000000 */
[C---:B------:R-:W-:Y:S01]  /*e420*/  FFMA.FTZ R17, R176.reuse, UR5, R17 ;  /* 0x00000005b0117c23 */ /* 0x040fe20008010011 */
[----:B------:R-:W-:Y:S01]  /*e430*/  FFMA.FTZ R205, R176, UR5, R19 ;  /* 0x00000005b0cd7c23 */ /* 0x000fe20008010013 */
[----:B------:R-:W-:Y:S01]  /*e440*/  FFMA.FTZ R13, R25, UR5, R13 ;  /* 0x00000005190d7c23 */ /* 0x000fe2000801000d */
[-C--:B------:R-:W-:Y:S01]  /*e450*/  ISETP.GE.AND P6, PT, R31, R175.reuse, PT ;  /* 0x000000af1f00720c */ /* 0x080fe20003fc6270 */
[----:B------:R-:W-:Y:S01]  /*e460*/  VIADD R19, R183, 0x49 ;  /* 0x00000049b7137836 */ /* 0x000fe20000000000 */
[----:B------:R-:W-:Y:S01]  /*e470*/  FSEL R17, R17, -INF , !P2 ;  /* 0xff80000011117808 */ /* 0x000fe20005000000 */
[----:B------:R-:W-:Y:S01]  /*e480*/  FFMA.FTZ R15, R25, UR5, R15 ;  /* 0x00000005190f7c23 */ /* 0x000fe2000801000f */
[----:B------:R-:W-:Y:S01]  /*e490*/  FSEL R205, R205, -INF , !P1 ;  /* 0xff800000cdcd7808 */ /* 0x000fe20004800000 */
[C---:B---3--:R-:W-:Y:S01]  /*e4a0*/  HMMA.16816.F32.BF16 R68, R200.reuse, R194, R68 ;  /* 0x000000c2c844723c */ /* 0x048fe20000041844 */
[----:B------:R-:W-:Y:S01]  /*e4b0*/  FSEL R13, R13, -INF , !P6 ;  /* 0xff8000000d0d7808 */ /* 0x000fe20007000000 */
[----:B------:R-:W2:Y:S01]  /*e4c0*/  LDSM.16.M88.4 R176, [R166+0x7000] ;  /* 0x00700000a6b0783b */ /* 0x000ea20000000200 */
[-C--:B------:R-:W-:Y:S01]  /*e4d0*/  ISETP.GE.AND P3, PT, R27, R175.reuse, PT ;  /* 0x000000af1b00720c */ /* 0x080fe20003f66270 */
[----:B------:R-:W-:Y:S01]  /*e4e0*/  VIADD R25, R183, 0xa1 ;  /* 0x000000a1b7197836 */ /* 0x000fe20000000000 */
[-C--:B------:R-:W-:Y:S01]  /*e4f0*/  ISETP.GE.AND P2, PT, R27, R174.reuse, PT ;  /* 0x000000ae1b00720c */ /* 0x080fe20003f46270 */
[----:B------:R-:W-:Y:S01]  /*e500*/  HMMA.16816.F32.BF16 R96, R200, R180, R96 ;  /* 0x000000b4c860723c */ /* 0x000fe20000041860 */
[C---:B------:R-:W-:Y:S01]  /*e510*/  ISETP.GE.AND P1, PT, R19.reuse, R175, PT ;  /* 0x000000af1300720c */ /* 0x040fe20003f26270 */
[----:B------:R-:W-:Y:S01]  /*e520*/  IMAD.U32 R31, RZ, RZ, UR4 ;  /* 0x00000004ff1f7e24 */ /* 0x000fe2000f8e00ff */
        /* <DEDUP_REMOVED lines=8> */
[----:B------:R-:W-:Y:S02]  /*e5b0*/  VIADD R5, R183, 0x51 ;  /* 0x00000051b7057836 */ /* 0x000fe40000000000 */
[----:B------:R-:W-:Y:S01]  /*e5c0*/  FFMA.FTZ R189, R19, UR5, R7 ;  /* 0x0000000513bd7c23 */ /* 0x000fe20008010007 */
[----:B------:R-:W-:Y:S01]  /*e5d0*/  FSEL R9, R9, -INF , !P3 ;  /* 0xff80000009097808 */ /* 0x000fe20005800000 */
[----:B------:R-:W-:Y:S01]  /*e5e0*/  VIADD R11, R183, 0x59 ;  /* 0x00000059b70b7836 */ /* 0x000fe20000000000 */
[----:B------:R-:W-:Y:S01]  /*e5f0*/  FSEL R195, R195, -INF , !P2 ;  /* 0xff800000c3c37808 */ /* 0x000fe20005000000 */
[----:B------:R-:W-:Y:S01]  /*e600*/  VIADD R7, R183, 0x61 ;  /* 0x00000061b7077836 */ /* 0x000fe20000000000 */
[C---:B------:R-:W-:Y:S01]  /*e610*/  ISETP.GE.AND P5, PT, R5.reuse, R175, PT ;  /* 0x000000af0500720c */ /* 0x040fe20003fa6270 */
[----:B-1----:R-:W-:Y:S01]  /*e620*/  HMMA.16816.F32.BF16 R64, R200, R168, R64 ;  /* 0x000000a8c840723c */ /* 0x002fe20000041840 */
[----:B------:R-:W-:-:S02]  /*e630*/  ISETP.GE.AND P3, PT, R5, R174, PT ;  /* 0x000000ae0500720c */ /* 0x000fc40003f66270 */
[----:B------:R-:W-:Y:S02]  /*e640*/  I2FP.F32.S32 R5, R5 ;  /* 0x0000000500057245 */ /* 0x000fe40000201400 */
[----:B------:R-:W-:Y:S01]  /*e650*/  FSEL R213, R213, -INF , !P1 ;  /* 0xff800000d5d57808 */ /* 0x000fe20004800000 */
[C---:B------:R-:W-:Y:S01]  /*e660*/  HMMA.16816.F32.BF16 R60, R200.reuse, R170, R60 ;  /* 0x000000aac83c723c */ /* 0x040fe2000004183c */
[----:B------:R-:W-:Y:S01]  /*e670*/  FSEL R189, R189, -INF , !P6 ;  /* 0xff800000bdbd7808 */ /* 0x000fe20007000000 */
[----:B------:R-:W-:Y:S01]  /*e680*/  FFMA.FTZ R129, R5, UR5, R129 ;  /* 0x0000000505817c23 */ /* 0x000fe20008010081 */
[-C--:B------:R-:W-:Y:S01]  /*e690*/  ISETP.GE.AND P2, PT, R11, R175.reuse, PT ;  /* 0x000000af0b00720c */ /* 0x080fe20003f46270 */
[----:B------:R-:W-:Y:S01]  /*e6a0*/  FFMA.FTZ R131, R5, UR5, R131 ;  /* 0x0000000505837c23 */ /* 0x000fe20008010083 */
[-C--:B------:R-:W-:Y:S01]  /*e6b0*/  ISETP.GE.AND P1, PT, R11, R174.reuse, PT ;  /* 0x000000ae0b00720c */ /* 0x080fe20003f26270 */
[----:B------:R-:W-:Y:S01]  /*e6c0*/  VIADD R5, R183, 0x71 ;  /* 0x00000071b7057836 */ /* 0x000fe20000000000 */
[----:B------:R-:W-:Y:S01]  /*e6d0*/  FSEL R209, R129, -INF , !P5 ;  /* 0xff80000081d17808 */ /* 0x000fe20006800000 */
[----:B------:R-:W1:Y:S01]  /*e6e0*/  LDSM.16.M88.4 R168, [R166+0x7800] ;  /* 0x00780000a6a8783b */ /* 0x000e620000000200 */
[C---:B------:R-:W-:Y:S01]  /*e6f0*/  ISETP.GE.AND P6, PT, R7.reuse, R175, PT ;  /* 0x000000af0700720c */ /* 0x040fe20003fc6270 */
[----:B--2---:R-:W-:Y:S01]  /*e700*/  HMMA.16816.F32.BF16 R56, R200, R176, R56 ;  /* 0x000000b0c838723c */ /* 0x004fe20000041838 */
[----:B------:R-:W-:Y:S01]  /*e710*/  ISETP.GE.AND P5, PT, R7, R174, PT ;  /* 0x000000ae0700720c */ /* 0x000fe20003fa6270 */
[----:B------:R-:W-:-:S04]  /*e720*/  DEPBAR.LE SB0, 0x0 ;  /* 0x000080000000791a */ /* 0x000fc80000000000 */
[----:B------:R-:W-:Y:S01]  /*e730*/  I2FP.F32.S32 R11, R11 ;  /* 0x0000000b000b7245 */ /* 0x000fe20000201400 */
[----:B------:R-:W-:Y:S01]  /*e740*/  HMMA.16816.F32.BF16 R52, R200, R178, R52 ;  /* 0x000000b2c834723c */ /* 0x000fe20000041834 */
[----:B------:R-:W-:Y:S02]  /*e750*/  I2FP.F32.S32 R7, R7 ;  /* 0x0000000700077245 */ /* 0x000fe40000201400 */
[----:B------:R-:W-:Y:S01]  /*e760*/  FSEL R184, R131, -INF , !P3 ;  /* 0xff80000083b87808 */ /* 0x000fe20005800000 */
[C---:B------:R-:W-:Y:S01]  /*e770*/  FFMA.FTZ R125, R11.reuse, UR5, R125 ;  /* 0x000000050b7d7c23 */ /* 0x040fe2000801007d */
[----:B------:R-:W-:Y:S01]  /*e780*/  FFMA.FTZ R127, R11, UR5, R127 ;  /* 0x000000050b7f7c23 */ /* 0x000fe2000801007f */
[C---:B------:R-:W-:Y:S01]  /*e790*/  FFMA.FTZ R121, R7.reuse, UR5, R121 ;  /* 0x0000000507797c23 */ /* 0x040fe20008010079 */
[----:B------:R-:W-:Y:S01]  /*e7a0*/  FFMA.FTZ R123, R7, UR5, R123 ;  /* 0x00000005077b7c23 */ /* 0x000fe2000801007b */
[----:B------:R-:W-:Y:S01]  /*e7b0*/  VIADD R7, R183, 0x69 ;  /* 0x00000069b7077836 */ /* 0x000fe20000000000 */
[----:B------:R-:W-:Y:S01]  /*e7c0*/  FSEL R206, R125, -INF , !P2 ;  /* 0xff8000007dce7808 */ /* 0x000fe20005000000 */
[----:B------:R-:W-:Y:S01]  /*e7d0*/  VIADD R11, R183, 0x79 ;  /* 0x00000079b70b7836 */ /* 0x000fe20000000000 */
[----:B------:R-:W-:-:S02]  /*e7e0*/  FSEL R185, R127, -INF , !P1 ;  /* 0xff8000007fb97808 */ /* 0x000fc40004800000 */
[C---:B------:R-:W-:Y:S01]  /*e7f0*/  ISETP.GE.AND P3, PT, R7.reuse, R175, PT ;  /* 0x000000af0700720c */ /* 0x040fe20003f66270 */
[----:B------:R-:W-:Y:S01]  /*e800*/  BAR.SYNC.DEFER_BLOCKING 0x0 ;  /* 0x0000000000007b1d */ /* 0x000fe20000010000 */
[-C--:B------:R-:W-:Y:S02]  /*e810*/  ISETP.GE.AND P2, PT, R7, R174.reuse, PT ;  /* 0x000000ae0700720c */ /* 0x080fe40003f46270 */
[----:B------:R-:W-:Y:S02]  /*e820*/  I2FP.F32.S32 R7, R7 ;  /* 0x0000000700077245 */ /* 0x000fe40000201400 */
[----:B------:R-:W-:Y:S02]  /*e830*/  FSEL R199, R121, -INF , !P6 ;  /* 0xff80000079c77808 */ /* 0x000fe40007000000 */
[----:B------:R-:W-:Y:S01]  /*e840*/  ISETP.GE.AND P1, PT, R5, R175, PT ;  /* 0x000000af0500720c */ /* 0x000fe20003f26270 */
[----:B------:R-:W-:Y:S01]  /*e850*/  FFMA.FTZ R117, R7, UR5, R117 ;  /* 0x0000000507757c23 */ /* 0x000fe20008010075 */
[----:B------:R-:W-:Y:S01]  /*e860*/  ISETP.GE.AND P6, PT, R5, R174, PT ;  /* 0x000000ae0500720c */ /* 0x000fe20003fc6270 */
[----:B------:R-:W-:Y:S01]  /*e870*/  FFMA.FTZ R119, R7, UR5, R119 ;  /* 0x0000000507777c23 */ /* 0x000fe20008010077 */
[----:B------:R-:W-:Y:S01]  /*e880*/  I2FP.F32.S32 R5, R5 ;  /* 0x0000000500057245 */ /* 0x000fe20000201400 */
[----:B------:R-:W-:Y:S01]  /*e890*/  VIADD R7, R183, 0x81 ;  /* 0x00000081b7077836 */ /* 0x000fe20000000000 */
[----:B------:R-:W-:-:S02]  /*e8a0*/  FSEL R182, R123, -INF , !P5 ;  /* 0xff8000007bb67808 */ /* 0x000fc40006800000 */
[----:B------:R-:W-:Y:S01]  /*e8b0*/  FSEL R191, R117, -INF , !P3 ;  /* 0xff80000075bf7808 */ /* 0x000fe20005800000 */
[----:B------:R-:W-:Y:S01]  /*e8c0*/  FFMA.FTZ R113, R5, UR5, R113 ;  /* 0x0000000505717c23 */ /* 0x000fe20008010071 */
[----:B------:R-:W-:Y:S01]  /*e8d0*/  ISETP.GE.AND P5, PT, R11, R175, PT ;  /* 0x000000af0b00720c */ /* 0x000fe20003fa6270 */
[----:B------:R-:W-:Y:S01]  /*e8e0*/  FFMA.FTZ R115, R5, UR5, R115 ;  /* 0x0000000505737c23 */ /* 0x000fe20008010073 */
[-C--:B------:R-:W-:Y:S01]  /*e8f0*/  ISETP.GE.AND P3, PT, R11, R174.reuse, PT ;  /* 0x000000ae0b00720c */ /* 0x080fe20003f66270 */
[----:B------:R-:W-:Y:S01]  /*e900*/  VIADD R5, R183, 0x89 ;  /* 0x00000089b7057836 */ /* 0x000fe20000000000 */
[----:B------:R-:W-:Y:S01]  /*e910*/  I2FP.F32.S32 R11, R11 ;  /* 0x0000000b000b7245 */ /* 0x000fe20000201400 */
[C---:B-1----:R-:W-:Y:S01]  /*e920*/  HMMA.16816.F32.BF16 R48, R200.reuse, R168, R48 ;  /* 0x000000a8c830723c */ /* 0x042fe20000041830 */
[----:B------:R-:W-:Y:S02]  /*e930*/  FSEL R180, R119, -INF , !P2 ;  /* 0xff80000077b47808 */ /* 0x000fe40005000000 */
[----:B------:R-:W-:Y:S01]  /*e940*/  FSEL R186, R113, -INF , !P1 ;  /* 0xff80000071ba7808 */ /* 0x000fe20004800000 */
[----:B------:R-:W-:Y:S01]  /*e950*/  FFMA.FTZ R109, R11, UR5, R109 ;  /* 0x000000050b6d7c23 */ /* 0x000fe2000801006d */
[----:B------:R-:W-:Y:S01]  /*e960*/  ISETP.GE.AND P2, PT, R7, R175, PT ;  /* 0x000000af0700720c */ /* 0x000fe20003f46270 */
[----:B------:R-:W-:Y:S01]  /*e970*/  FFMA.FTZ R111, R11, UR5, R111 ;  /* 0x000000050b6f7c23 */ /* 0x000fe2000801006f */
[----:B------:R-:W-:Y:S01]  /*e980*/  ISETP.GE.AND P1, PT, R7, R174, PT ;  /* 0x000000ae0700720c */ /* 0x000fe20003f26270 */
[----:B------:R-:W-:Y:S01]  /*e990*/  VIADD R11, R183, 0x91 ;  /* 0x00000091b70b7836 */ /* 0x000fe20000000000 */
[----:B------:R-:W-:Y:S01]  /*e9a0*/  I2FP.F32.S32 R7, R7 ;  /* 0x0000000700077245 */ /* 0x000fe20000201400 */
[----:B------:R-:W-:Y:S01]  /*e9b0*/  HMMA.16816.F32.BF16 R44, R200, R170, R44 ;  /* 0x000000aac82c723c */ /* 0x000fe2000004182c */
[----:B------:R-:W-:-:S02]  /*e9c0*/  FSEL R176, R115, -INF , !P6 ;  /* 0xff80000073b07808 */ /* 0x000fc40007000000 */
[----:B------:R-:W-:Y:S01]  /*e9d0*/  FSEL R187, R109, -INF , !P5 ;  /* 0xff8000006dbb7808 */ /* 0x000fe20006800000 */
[----:B------:R-:W-:Y:S01]  /*e9e0*/  FFMA.FTZ R181, R7, UR5, R105 ;  /* 0x0000000507b57c23 */ /* 0x000fe20008010069 */
[----:B------:R-:W-:Y:S01]  /*e9f0*/  ISETP.GE.AND P6, PT, R5, R175, PT ;  /* 0x000000af0500720c */ /* 0x000fe20003fc6270 */
[----:B------:R-:W-:Y:S01]  /*ea00*/  FFMA.FTZ R107, R7, UR5, R107 ;  /* 0x00000005076b7c23 */ /* 0x000fe2000801006b */
[-C--:B------:R-:W-:Y:S01]  /*ea10*/  ISETP.GE.AND P5, PT, R5, R174.reuse, PT ;  /* 0x000000ae0500720c */ /* 0x080fe20003fa6270 */
[----:B------:R-:W-:Y:S01]  /*ea20*/  VIADD R7, R183, 0x99 ;  /* 0x00000099b7077836 */ /* 0x000fe20000000000 */
        /* <DEDUP_REMOVED lines=15> */
[----:B------:R-:W-:-:S02]  /*eb20*/  I2FP.F32.S32 R7, R7 ;  /* 0x0000000700077245 */ /* 0x000fc40000201400 */
[----:B------:R-:W-:Y:S02]  /*eb30*/  FSEL R99, R97, -INF , !P3 ;  /* 0xff80000061637808 */ /* 0x000fe40005800000 */
[----:B------:R-:W-:Y:S01]  /*eb40*/  ISETP.GE.AND P3, PT, R25, R174, PT ;  /* 0x000000ae1900720c */ /* 0x000fe20003f66270 */
[C---:B------:R-:W-:Y:S01]  /*eb50*/  FFMA.FTZ R15, R7.reuse, UR5, R95 ;  /* 0x00000005070f7c23 */ /* 0x040fe2000801005f */
[----:B------:R-:W-:Y:S01]  /*eb60*/  FFMA.FTZ R19, R7, UR5, R93 ;  /* 0x0000000507137c23 */ /* 0x000fe2000801005d */
[----:B------:R-:W-:Y:S01]  /*eb70*/  FSEL R95, R103, -INF , !P5 ;  /* 0xff800000675f7808 */ /* 0x000fe20006800000 */
[----:B------:R-:W-:Y:S01]  /*eb80*/  VIADD R7, R183, 0xa9 ;  /* 0x000000a9b7077836 */ /* 0x000fe20000000000 */
[----:B------:R-:W-:Y:S02]  /*eb90*/  ISETP.GE.AND P5, PT, R25, R175, PT ;  /* 0x000000af1900720c */ /* 0x000fe40003fa6270 */
[----:B------:R-:W-:Y:S02]  /*eba0*/  I2FP.F32.S32 R25, R25 ;  /* 0x0000001900197245 */ /* 0x000fe40000201400 */
[----:B------:R-:W-:-:S02]  /*ebb0*/  FSEL R93, R5, -INF , !P2 ;  /* 0xff800000055d7808 */ /* 0x000fc40005000000 */
[----:B------:R-:W-:Y:S01]  /*ebc0*/  I2FP.F32.S32 R5, R7 ;  /* 0x0000000700057245 */ /* 0x000fe20000201400 */
[----:B------:R-:W-:Y:S01]  /*ebd0*/  FFMA.FTZ R103, R25, UR5, R89 ;  /* 0x0000000519677c23 */ /* 0x000fe20008010059 */
[----:B------:R-:W-:Y:S01]  /*ebe0*/  FSEL R97, R19, -INF , !P1 ;  /* 0xff80000013617808 */ /* 0x000fe20004800000 */
[----:B------:R-:W-:Y:S01]  /*ebf0*/  FFMA.FTZ R91, R25, UR5, R91 ;  /* 0x00000005195b7c23 */ /* 0x000fe2000801005b */
[----:B------:R-:W-:Y:S01]  /*ec00*/  FSEL R89, R15, -INF , !P6 ;  /* 0xff8000000f597808 */ /* 0x000fe20007000000 */
[----:B------:R-:W-:Y:S01]  /*ec10*/  FFMA.FTZ R15, R5, UR5, R85 ;  /* 0x00000005050f7c23 */ /* 0x000fe20008010055 */
[-C--:B------:R-:W-:Y:S01]  /*ec20*/  ISETP.GE.AND P2, PT, R7, R175.reuse, PT ;  /* 0x000000af0700720c */ /* 0x080fe20003f46270 */
[----:B------:R-:W-:Y:S01]  /*ec30*/  FFMA.FTZ R87, R5, UR5, R87 ;  /* 0x0000000505577c23 */ /* 0x000fe20008010057 */
[----:B------:R-:W-:Y:S01]  /*ec40*/  ISETP.GE.AND P1, PT, R7, R174, PT ;  /* 0x000000ae0700720c */ /* 0x000fe20003f26270 */
[----:B------:R-:W-:Y:S01]  /*ec50*/  VIADD R7, R183, 0xb9 ;  /* 0x000000b9b7077836 */ /* 0x000fe20000000000 */
[----:B------:R-:W-:Y:S01]  /*ec60*/  FSEL R103, R103, -INF , !P5 ;  /* 0xff80000067677808 */ /* 0x000fe20006800000 */
[----:B------:R-:W-:Y:S01]  /*ec70*/  VIADD R25, R183, 0xc1 ;  /* 0x000000c1b7197836 */ /* 0x000fe20000000000 */
[----:B------:R-:W-:-:S02]  /*ec80*/  ISETP.GE.AND P6, PT, R11, R175, PT ;  /* 0x000000af0b00720c */ /* 0x000fc40003fc6270 */
[-C--:B------:R-:W-:Y:S02]  /*ec90*/  ISETP.GE.AND P5, PT, R11, R174.reuse, PT ;  /* 0x000000ae0b00720c */ /* 0x080fe40003fa6270 */
        /* <DEDUP_REMOVED lines=13> */
[----:B------:R-:W-:Y:S01]  /*ed70*/  VIADD R7, R183, 0xc9 ;  /* 0x000000c9b7077836 */ /* 0x000fe20000000000 */
[----:B------:R-:W-:Y:S02]  /*ed80*/  FSEL R79, R87, -INF , !P1 ;  /* 0xff800000574f7808 */ /* 0x000fe40004800000 */
[----:B------:R-:W-:Y:S02]  /*ed90*/  ISETP.GE.AND P1, PT, R25, R175, PT ;  /* 0x000000af1900720c */ /* 0x000fe40003f26270 */
[----:B------:R-:W-:-:S02]  /*eda0*/  I2FP.F32.S32 R25, R25 ;  /* 0x0000001900197245 */ /* 0x000fc40000201400 */
[----:B------:R-:W-:Y:S02]  /*edb0*/  FSEL R77, R5, -INF , !P5 ;  /* 0xff800000054d7808 */ /* 0x000fe40006800000 */
        /* <DEDUP_REMOVED lines=8> */
[-C--:B------:R-:W-:Y:S01]  /*ee40*/  ISETP.GE.AND P3, PT, R7, R174.reuse, PT ;  /* 0x000000ae0700720c */ /* 0x080fe20003f66270 */
[----:B------:R-:W-:Y:S01]  /*ee50*/  VIADD R7, R183, 0xd9 ;  /* 0x000000d9b7077836 */ /* 0x000fe20000000000 */
[----:B------:R-:W-:Y:S01]  /*ee60*/  FSEL R87, R87, -INF , !P1 ;  /* 0xff80000057577808 */ /* 0x000fe20004800000 */
[----:B------:R-:W-:Y:S01]  /*ee70*/  VIADD R25, R183, 0xe1 ;  /* 0x000000e1b7197836 */ /* 0x000fe20000000000 */
[----:B------:R-:W-:Y:S01]  /*ee80*/  ISETP.GE.AND P2, PT, R11, R175, PT ;  /* 0x000000af0b00720c */ /* 0x000fe20003f46270 */
[----:B------:R-:W-:Y:S01]  /*ee90*/  VIADD R19, R183, 0xe9 ;  /* 0x000000e9b7137836 */ /* 0x000fe20000000000 */
[----:B------:R-:W-:Y:S01]  /*eea0*/  ISETP.GE.AND P1, PT, R11, R174, PT ;  /* 0x000000ae0b00720c */ /* 0x000fe20003f26270 */
[----:B------:R-:W-:Y:S01]  /*eeb0*/  VIADD R5, R183, 0xf1 ;  /* 0x000000f1b7057836 */ /* 0x000fe20000000000 */
[----:B------:R-:W-:-:S02]  /*eec0*/  I2FP.F32.S32 R11, R11 ;  /* 0x0000000b000b7245 */ /* 0x000fc40000201400 */
[----:B------:R-:W-:Y:S02]  /*eed0*/  FSEL R69, R75, -INF , !P6 ;  /* 0xff8000004b457808 */ /* 0x000fe40007000000 */
[----:B------:R-:W-:Y:S01]  /*eee0*/  FSEL R75, R15, -INF , !P5 ;  /* 0xff8000000f4b7808 */ /* 0x000fe20006800000 */
[----:B------:R-:W-:Y:S01]  /*eef0*/  FFMA.FTZ R65, R11, UR5, R65 ;  /* 0x000000050b417c23 */ /* 0x000fe20008010041 */
[----:B------:R-:W-:Y:S01]  /*ef00*/  ISETP.GE.AND P6, PT, R7, R175, PT ;  /* 0x000000af0700720c */ /* 0x000fe20003fc6270 */
[----:B------:R-:W-:Y:S01]  /*ef10*/  FFMA.FTZ R11, R11, UR5, R67 ;  /* 0x000000050b0b7c23 */ /* 0x000fe20008010043 */
[----:B------:R-:W-:Y:S02]  /*ef20*/  ISETP.GE.AND P5, PT, R7, R174, PT ;  /* 0x000000ae0700720c */ /* 0x000fe40003fa6270 */
[----:B------:R-:W-:Y:S02]  /*ef30*/  I2FP.F32.S32 R7, R7 ;  /* 0x0000000700077245 */ /* 0x000fe40000201400 */
[----:B------:R-:W-:-:S02]  /*ef40*/  FSEL R67, R65, -INF , !P2 ;  /* 0xff80000041437808 */ /* 0x000fc40005000000 */
[-C--:B------:R-:W-:Y:S01]  /*ef50*/  ISETP.GE.AND P2, PT, R25, R174.reuse, PT ;  /* 0x000000ae1900720c */ /* 0x080fe20003f46270 */
[C---:B------:R-:W-:Y:S01]  /*ef60*/  FFMA.FTZ R15, R7.reuse, UR5, R61 ;  /* 0x00000005070f7c23 */ /* 0x040fe2000801003d */
[----:B------:R-:W-:Y:S01]  /*ef70*/  FFMA.FTZ R7, R7, UR5, R63 ;  /* 0x0000000507077c23 */ /* 0x000fe2000801003f */
[----:B------:R-:W-:Y:S02]  /*ef80*/  FSEL R63, R71, -INF , !P3 ;  /* 0xff800000473f7808 */ /* 0x000fe40005800000 */
[----:B------:R-:W-:Y:S02]  /*ef90*/  ISETP.GE.AND P3, PT, R25, R175, PT ;  /* 0x000000af1900720c */ /* 0x000fe40003f66270 */
[----:B------:R-:W-:Y:S02]  /*efa0*/  I2FP.F32.S32 R25, R25 ;  /* 0x0000001900197245 */ /* 0x000fe40000201400 */
[----:B------:R-:W-:Y:S01]  /*efb0*/  FSEL R61, R11, -INF , !P1 ;  /* 0xff8000000b3d7808 */ /* 0x000fe20004800000 */
[----:B------:R-:W-:Y:S01]  /*efc0*/  IMAD.U32 R11, RZ, RZ, UR4 ;  /* 0x00000004ff0b7e24 */ /* 0x000fe2000f8e00ff */
[----:B------:R-:W-:Y:S01]  /*efd0*/  FSEL R65, R15, -INF , !P6 ;  /* 0xff8000000f417808 */ /* 0x000fe20007000000 */
[----:B------:R-:W-:Y:S01]  /*efe0*/  FFMA.FTZ R71, R25, UR5, R57 ;  /* 0x0000000519477c23 */ /* 0x000fe20008010039 */
[----:B------:R-:W-:Y:S01]  /*eff0*/  ISETP.GE.AND P1, PT, R19, R175, PT ;  /* 0x000000af1300720c */ /* 0x000fe20003f26270 */
[----:B------:R-:W-:Y:S01]  /*f000*/  FFMA.FTZ R59, R25, UR5, R59 ;  /* 0x00000005193b7c23 */ /* 0x000fe2000801003b */
[----:B------:R-:W-:Y:S01]  /*f010*/  ISETP.GE.AND P6, PT, R19, R174, PT ;  /* 0x000000ae1300720c */ /* 0x000fe20003fc6270 */
[----:B------:R-:W-:Y:S01]  /*f020*/  IMAD.U32 R15, RZ, RZ, UR4 ;  /* 0x00000004ff0f7e24 */ /* 0x000fe2000f8e00ff */
[----:B------:R-:W-:-:S02]  /*f030*/  I2FP.F32.S32 R19, R19 ;  /* 0x0000001300137245 */ /* 0x000fc40000201400 */
[----:B------:R-:W-:Y:S02]  /*f040*/  FSEL R57, R7, -INF , !P5 ;  /* 0xff80000007397808 */ /* 0x000fe40006800000 */
[----:B------:R-:W-:Y:S01]  /*f050*/  I2FP.F32.S32 R7, R5 ;  /* 0x0000000500077245 */ /* 0x000fe20000201400 */
[C---:B------:R-:W-:Y:S01]  /*f060*/  FFMA.FTZ R53, R19.reuse, UR5, R53 ;  /* 0x0000000513357c23 */ /* 0x040fe20008010035 */
[----:B------:R-:W-:Y:S01]  /*f070*/  FFMA.FTZ R19, R19, UR5, R55 ;  /* 0x0000000513137c23 */ /* 0x000fe20008010037 */
[----:B------:R-:W-:Y:S02]  /*f080*/  ISETP.GE.AND P5, PT, R5, R175, PT ;  /* 0x000000af0500720c */ /* 0x000fe40003fa6270 */
[C---:B------:R-:W-:Y:S01]  /*f090*/  FFMA.FTZ R49, R7.reuse, UR5, R49 ;  /* 0x0000000507317c23 */ /* 0x040fe20008010031 */
[----:B------:R-:W-:Y:S01]  /*f0a0*/  FFMA.FTZ R51, R7, UR5, R51 ;  /* 0x0000000507337c23 */ /* 0x000fe20008010033 */
[----:B------:R-:W-:Y:S01]  /*f0b0*/  VIADD R7, R183, 0xf9 ;  /* 0x000000f9b7077836 */ /* 0x000fe20000000000 */
[----:B------:R-:W-:-:S02]  /*f0c0*/  FSEL R71, R71, -INF , !P3 ;  /* 0xff80000047477808 */ /* 0x000fc40005800000 */
[----:B------:R-:W-:Y:S02]  /*f0d0*/  FSEL R55, R59, -INF , !P2 ;  /* 0xff8000003b377808 */ /* 0x000fe40005000000 */
[----:B------:R-:W-:Y:S02]  /*f0e0*/  FSEL R107, R53, -INF , !P1 ;  /* 0xff800000356b7808 */ /* 0x000fe40004800000 */
        /* <DEDUP_REMOVED lines=9> */
[----:B------:R-:W-:Y:S02]  /*f180*/  ISETP.GE.AND P2, PT, R183, R175, PT ;  /* 0x000000afb700720c */ /* 0x000fe40003f46270 */
[----:B------:R-:W-:Y:S01]  /*f190*/  FSEL R109, R51, -INF , !P3 ;  /* 0xff800000336d7808 */ /* 0x000fe20005800000 */
[C---:B------:R-:W-:Y:S01]  /*f1a0*/  FFMA.FTZ R45, R7.reuse, UR5, R45 ;  /* 0x00000005072d7c23 */ /* 0x040fe2000801002d */
[----:B------:R-:W-:Y:S01]  /*f1b0*/  FFMA.FTZ R47, R7, UR5, R47 ;  /* 0x00000005072f7c23 */ /* 0x000fe2000801002f */
[----:B------:R-:W-:-:S02]  /*f1c0*/  LOP3.LUT R7, R11, 0x8, R246, 0xfe, !PT ;  /* 0x000000080b077812 */ /* 0x000fc400078efef6 */
[----:B------:R-:W-:Y:S02]  /*f1d0*/  FSEL R25, R25, -INF , !P2 ;  /* 0xff80000019197808 */ /* 0x000fe40005000000 */
[C---:B------:R-:W-:Y:S02]  /*f1e0*/  ISETP.GE.AND P3, PT, R7.reuse, R175, PT ;  /* 0x000000af0700720c */ /* 0x040fe40003f66270 */
[-C--:B------:R-:W-:Y:S02]  /*f1f0*/  ISETP.GE.AND P2, PT, R7, R174.reuse, PT ;  /* 0x000000ae0700720c */ /* 0x080fe40003f46270 */
[----:B------:R-:W-:Y:S02]  /*f200*/  ISETP.GE.AND P1, PT, R183, R174, PT ;  /* 0x000000aeb700720c */ /* 0x000fe40003f26270 */
[----:B------:R-:W-:Y:S02]  /*f210*/  I2FP.F32.S32 R7, R7 ;  /* 0x0000000700077245 */ /* 0x000fe40000201400 */
[----:B------:R-:W-:-:S02]  /*f220*/  LOP3.LUT R15, R15, 0x10, R246, 0xfe, !PT ;  /* 0x000000100f0f7812 */ /* 0x000fc400078efef6 */
[----:B------:R-:W-:Y:S01]  /*f230*/  FSEL R5, R5, -INF , !P1 ;  /* 0xff80000005057808 */ /* 0x000fe20004800000 */
[----:B------:R-:W-:Y:S01]  /*f240*/  FFMA.FTZ R27, R7, UR5, R36 ;  /* 0x00000005071b7c23 */ /* 0x000fe20008010024 */
[----:B------:R-:W-:Y:S01]  /*f250*/  FSEL R111, R45, -INF , !P6 ;  /* 0xff8000002d6f7808 */ /* 0x000fe20007000000 */
[----:B------:R-:W-:Y:S01]  /*f260*/  FFMA.FTZ R7, R7, UR5, R38 ;  /* 0x0000000507077c23 */ /* 0x000fe20008010026 */
[C---:B------:R-:W-:Y:S02]  /*f270*/  ISETP.GE.AND P1, PT, R15.reuse, R175, PT ;  /* 0x000000af0f00720c */ /* 0x040fe40003f26270 */
        /* <DEDUP_REMOVED lines=14> */
[----:B------:R-:W-:Y:S01]  /*f360*/  IMAD.U32 R30, RZ, RZ, UR4 ;  /* 0x00000004ff1e7e24 */ /* 0x000fe2000f8e00ff */
[----:B------:R-:W-:Y:S01]  /*f370*/  ISETP.GE.AND P2, PT, R31, R175, PT ;  /* 0x000000af1f00720c */ /* 0x000fe20003f46270 */
[----:B------:R-:W-:Y:S01]  /*f380*/  FFMA.FTZ R28, R11, UR5, R28 ;  /* 0x000000050b1c7c23 */ /* 0x000fe2000801001c */
[----:B------:R-:W-:Y:S01]  /*f390*/  ISETP.GE.AND P1, PT, R31, R174, PT ;  /* 0x000000ae1f00720c */ /* 0x000fe20003f26270 */
[----:B------:R-:W-:Y:S01]  /*f3a0*/  IMAD.U32 R11, RZ, RZ, UR4 ;  /* 0x00000004ff0b7e24 */ /* 0x000fe2000f8e00ff */
[----:B------:R-:W-:Y:S02]  /*f3b0*/  I2FP.F32.S32 R31, R31 ;  /* 0x0000001f001f7245 */ /* 0x000fe40000201400 */
[----:B------:R-:W-:-:S02]  /*f3c0*/  LOP3.LUT R30, R30, 0x28, R246, 0xfe, !PT ;  /* 0x000000281e1e7812 */ /* 0x000fc400078efef6 */
[----:B------:R-:W-:Y:S01]  /*f3d0*/  FSEL R32, R32, -INF , !P3 ;  /* 0xff80000020207808 */ /* 0x000fe20005800000 */
[C---:B------:R-:W-:Y:S01]  /*f3e0*/  FFMA.FTZ R15, R31.reuse, UR5, R24 ;  /* 0x000000051f0f7c23 */ /* 0x040fe20008010018 */
[----:B------:R-:W-:Y:S01]  /*f3f0*/  FFMA.FTZ R248, R31, UR5, R26 ;  /* 0x000000051ff87c23 */ /* 0x000fe2000801001a */
[----:B------:R-:W-:Y:S02]  /*f400*/  FSEL R24, R34, -INF , !P6 ;  /* 0xff80000022187808 */ /* 0x000fe40007000000 */
[----:B------:R-:W-:Y:S02]  /*f410*/  FSEL R26, R28, -INF , !P5 ;  /* 0xff8000001c1a7808 */ /* 0x000fe40006800000 */
[C---:B------:R-:W-:Y:S02]  /*f420*/  ISETP.GE.AND P6, PT, R30.reuse, R175, PT ;  /* 0x000000af1e00720c */ /* 0x040fe40003fc6270 */
[----:B------:R-:W-:Y:S02]  /*f430*/  ISETP.GE.AND P5, PT, R30, R174, PT ;  /* 0x000000ae1e00720c */ /* 0x000fe40003fa6270 */
[----:B------:R-:W-:-:S02]  /*f440*/  I2FP.F32.S32 R30, R30 ;  /* 0x0000001e001e7245 */ /* 0x000fc40000201400 */
[----:B------:R-:W-:Y:S02]  /*f450*/  FSEL R15, R15, -INF , !P2 ;  /* 0xff8000000f0f7808 */ /* 0x000fe40005000000 */
[----:B------:R-:W-:Y:S01]  /*f460*/  ISETP.GE.AND P3, PT, R214, R175, PT ;  /* 0x000000afd600720c */ /* 0x000fe20003f66270 */
[----:B------:R-:W-:Y:S01]  /*f470*/  FFMA.FTZ R28, R30, UR5, R20 ;  /* 0x000000051e1c7c23 */ /* 0x000fe20008010014 */
[----:B------:R-:W-:Y:S01]  /*f480*/  ISETP.GE.AND P2, PT, R214, R174, PT ;  /* 0x000000aed600720c */ /* 0x000fe20003f46270 */
[----:B------:R-:W-:Y:S01]  /*f490*/  FFMA.FTZ R22, R30, UR5, R22 ;  /* 0x000000051e167c23 */ /* 0x000fe20008010016 */
[----:B------:R-:W-:Y:S01]  /*f4a0*/  I2FP.F32.S32 R214, R214 ;  /* 0x000000d600d67245 */ /* 0x000fe20000201400 */
[----:B------:R-:W-:Y:S01]  /*f4b0*/  IMAD.U32 R30, RZ, RZ, UR4 ;  /* 0x00000004ff1e7e24 */ /* 0x000fe2000f8e00ff */
[----:B------:R-:W-:Y:S02]  /*f4c0*/  LOP3.LUT R11, R11, 0x38, R246, 0xfe, !PT ;  /* 0x000000380b0b7812 */ /* 0x000fe400078efef6 */
[----:B------:R-:W-:Y:S01]  /*f4d0*/  FSEL R248, R248, -INF , !P1 ;  /* 0xff800000f8f87808 */ /* 0x000fe20004800000 */
[C---:B------:R-:W-:Y:S01]  /*f4e0*/  FFMA.FTZ R20, R214.reuse, UR5, R16 ;  /* 0x00000005d6147c23 */ /* 0x040fe20008010010 */
[----:B------:R-:W-:Y:S01]  /*f4f0*/  I2FP.F32.S32 R212, R11 ;  /* 0x0000000b00d47245 */ /* 0x000fe20000201400 */
[----:B------:R-:W-:Y:S01]  /*f500*/  FFMA.FTZ R214, R214, UR5, R18 ;  /* 0x00000005d6d67c23 */ /* 0x000fe20008010012 */
[----:B------:R-:W-:Y:S01]  /*f510*/  FSEL R16, R28, -INF , !P6 ;  /* 0xff8000001c107808 */ /* 0x000fe20007000000 */
[----:B------:R-:W-:Y:S01]  /*f520*/  IMAD.U32 R18, RZ, RZ, UR4 ;  /* 0x00000004ff127e24 */ /* 0x000fe2000f8e00ff */
[----:B------:R-:W-:-:S02]  /*f530*/  LOP3.LUT R30, R30, 0x40, R246, 0xfe, !PT ;  /* 0x000000401e1e7812 */ /* 0x000fc400078efef6 */
[CC--:B------:R-:W-:Y:S02]  /*f540*/  ISETP.GE.AND P1, PT, R11.reuse, R175.reuse, PT ;  /* 0x000000af0b00720c */ /* 0x0c0fe40003f26270 */
[-C--:B------:R-:W-:Y:S02]  /*f550*/  ISETP.GE.AND P6, PT, R11, R174.reuse, PT ;  /* 0x000000ae0b00720c */ /* 0x080fe40003fc6270 */
[----:B------:R-:W-:Y:S01]  /*f560*/  FSEL R11, R20, -INF , !P3 ;  /* 0xff800000140b7808 */ /* 0x000fe20005800000 */
[----:B------:R-:W-:Y:S01]  /*f570*/  FFMA.FTZ R20, R212, UR5, R12 ;  /* 0x00000005d4147c23 */ /* 0x000fe2000801000c */
[----:B------:R-:W-:Y:S01]  /*f580*/  FSEL R247, R22, -INF , !P5 ;  /* 0xff80000016f77808 */ /* 0x000fe20006800000 */
[----:B------:R-:W-:Y:S01]  /*f590*/  FFMA.FTZ R212, R212, UR5, R14 ;  /* 0x00000005d4d47c23 */ /* 0x000fe2000801000e */
[C---:B------:R-:W-:Y:S01]  /*f5a0*/  ISETP.GE.AND P5, PT, R30.reuse, R175, PT ;  /* 0x000000af1e00720c */ /* 0x040fe20003fa6270 */
[----:B------:R-:W-:Y:S01]  /*f5b0*/  IMAD.U32 R14, RZ, RZ, UR4 ;  /* 0x00000004ff0e7e24 */ /* 0x000fe2000f8e00ff */
[----:B------:R-:W-:Y:S01]  /*f5c0*/  ISETP.GE.AND P3, PT, R30, R174, PT ;  /* 0x000000ae1e00720c */ /* 0x000fe20003f66270 */
[----:B------:R-:W-:Y:S01]  /*f5d0*/  IMAD.U32 R12, RZ, RZ, UR4 ;  /* 0x00000004ff0c7e24 */ /* 0x000fe2000f8e00ff */
[----:B------:R-:W-:-:S02]  /*f5e0*/  I2FP.F32.S32 R30, R30 ;  /* 0x0000001e001e7245 */ /* 0x000fc40000201400 */
[--C-:B------:R-:W-:Y:S02]  /*f5f0*/  LOP3.LUT R14, R14, 0x48, R246.reuse, 0xfe, !PT ;  /* 0x000000480e0e7812 */ /* 0x100fe400078efef6 */
[----:B------:R-:W-:Y:S01]  /*f600*/  LOP3.LUT R12, R12, 0x50, R246, 0xfe, !PT ;  /* 0x000000500c0c7812 */ /* 0x000fe200078efef6 */
[C---:B------:R-:W-:Y:S01]  /*f610*/  FFMA.FTZ R8, R30.reuse, UR5, R8 ;  /* 0x000000051e087c23 */ /* 0x040fe20008010008 */
[----:B------:R-:W-:Y:S01]  /*f620*/  FFMA.FTZ R202, R30, UR5, R10 ;  /* 0x000000051eca7c23 */ /* 0x000fe2000801000a */
[----:B------:R-:W-:Y:S02]  /*f630*/  FSEL R214, R214, -INF , !P2 ;  /* 0xff800000d6d67808 */ /* 0x000fe40005000000 */
[----:B------:R-:W-:Y:S02]  /*f640*/  FSEL R10, R20, -INF , !P1 ;  /* 0xff800000140a7808 */ /* 0x000fe40004800000 */
[C---:B------:R-:W-:Y:S02]  /*f650*/  ISETP.GE.AND P2, PT, R14.reuse, R175, PT ;  /* 0x000000af0e00720c */ /* 0x040fe40003f46270 */
        /* <DEDUP_REMOVED lines=8> */
[----:B------:R-:W-:Y:S01]  /*f6e0*/  IMAD.U32 R14, RZ, RZ, UR4 ;  /* 0x00000004ff0e7e24 */ /* 0x000fe2000f8e00ff */
[----:B------:R-:W-:-:S02]  /*f6f0*/  I2FP.F32.S32 R12, R12 ;  /* 0x0000000c000c7245 */ /* 0x000fc40000201400 */
[----:B------:R-:W-:Y:S02]  /*f700*/  LOP3.LUT R4, R18, 0x58, R246, 0xfe, !PT ;  /* 0x0000005812047812 */ /* 0x000fe400078efef6 */
[----:B------:R-:W-:Y:S01]  /*f710*/  FSEL R202, R202, -INF , !P3 ;  /* 0xff800000caca7808 */ /* 0x000fe20005800000 */
[C---:B------:R-:W-:Y:S01]  /*f720*/  FFMA.FTZ R128, R12.reuse, UR5, R128 ;  /* 0x000000050c807c23 */ /* 0x040fe20008010080 */
[----:B------:R-:W-:Y:S01]  /*f730*/  FSEL R45, R45, -INF , !P2 ;  /* 0xff8000002d2d7808 */ /* 0x000fe20005000000 */
[----:B------:R-:W-:Y:S01]  /*f740*/  FFMA.FTZ R130, R12, UR5, R130 ;  /* 0x000000050c827c23 */ /* 0x000fe20008010082 */
[C---:B------:R-:W-:Y:S01]  /*f750*/  ISETP.GE.AND P3, PT, R4.reuse, R175, PT ;  /* 0x000000af0400720c */ /* 0x040fe20003f66270 */
[----:B------:R-:W-:Y:S01]  /*f760*/  IMAD.U32 R12, RZ, RZ, UR4 ;  /* 0x00000004ff0c7e24 */ /* 0x000fe2000f8e00ff */
[----:B------:R-:W-:Y:S02]  /*f770*/  ISETP.GE.AND P2, PT, R4, R174, PT ;  /* 0x000000ae0400720c */ /* 0x000fe40003f46270 */
[----:B------:R-:W-:-:S02]  /*f780*/  LOP3.LUT R14, R14, 0x60, R246, 0xfe, !PT ;  /* 0x000000600e0e7812 */ /* 0x000fc400078efef6 */
[----:B------:R-:W-:Y:S02]  /*f790*/  I2FP.F32.S32 R4, R4 ;  /* 0x0000000400047245 */ /* 0x000fe40000201400 */
[----:B------:R-:W-:Y:S02]  /*f7a0*/  FSEL R201, R6, -INF , !P1 ;  /* 0xff80000006c97808 */ /* 0x000fe40004800000 */
[----:B------:R-:W-:Y:S01]  /*f7b0*/  FSEL R6, R128, -INF , !P6 ;  /* 0xff80000080067808 */ /* 0x000fe20007000000 */
[----:B------:R-:W-:Y:S01]  /*f7c0*/  FFMA.FTZ R124, R4, UR5, R124 ;  /* 0x00000005047c7c23 */ /* 0x000fe2000801007c */
[----:B------:R-:W-:Y:S01]  /*f7d0*/  ISETP.GE.AND P1, PT, R14, R175, PT ;  /* 0x000000af0e00720c */ /* 0x000fe20003f26270 */
[----:B------:R-:W-:Y:S01]  /*f7e0*/  FFMA.FTZ R126, R4, UR5, R126 ;  /* 0x00000005047e7c23 */ /* 0x000fe2000801007e */
[----:B------:R-:W-:Y:S01]  /*f7f0*/  ISETP.GE.AND P6, PT, R14, R174, PT ;  /* 0x000000ae0e00720c */ /* 0x000fe20003fc6270 */
[----:B------:R1:W-:Y:S01]  /*f800*/  STL [R1], R6 ;  /* 0x0000000601007387 */ /* 0x0003e20000100800 */
[----:B------:R-:W-:Y:S01]  /*f810*/  I2FP.F32.S32 R14, R14 ;  /* 0x0000000e000e7245 */ /* 0x000fe20000201400 */
[----:B------:R-:W-:Y:S01]  /*f820*/  IMAD.U32 R4, RZ, RZ, UR4 ;  /* 0x00000004ff047e24 */ /* 0x000fe2000f8e00ff */
        /* <DEDUP_REMOVED lines=8> */
[----:B------:R-:W-:-:S02]  /*f8b0*/  FSEL R198, R126, -INF , !P2 ;  /* 0xff8000007ec67808 */ /* 0x000fc40005000000 */
[----:B------:R-:W-:Y:S01]  /*f8c0*/  FSEL R211, R120, -INF , !P1 ;  /* 0xff80000078d37808 */ /* 0x000fe20004800000 */
[C---:B------:R-:W-:Y:S01]  /*f8d0*/  FFMA.FTZ R116, R12.reuse, UR5, R116 ;  /* 0x000000050c747c23 */ /* 0x040fe20008010074 */
[----:B------:R-:W-:Y:S01]  /*f8e0*/  FFMA.FTZ R118, R12, UR5, R118 ;  /* 0x000000050c767c23 */ /* 0x000fe20008010076 */
[----:B------:R-:W-:Y:S01]  /*f8f0*/  IMAD.U32 R12, RZ, RZ, UR4 ;  /* 0x00000004ff0c7e24 */ /* 0x000fe2000f8e00ff */
[----:B------:R-:W-:Y:S02]  /*f900*/  LOP3.LUT R4, R4, 0x78, R246, 0xfe, !PT ;  /* 0x0000007804047812 */ /* 0x000fe400078efef6 */
[----:B------:R-:W-:Y:S01]  /*f910*/  FSEL R192, R122, -INF , !P6 ;  /* 0xff8000007ac07808 */ /* 0x000fe20007000000 */
[----:B-1----:R-:W-:Y:S01]  /*f920*/  IMAD.U32 R6, RZ, RZ, UR4 ;  /* 0x00000004ff067e24 */ /* 0x002fe2000f8e00ff */
[----:B------:R-:W-:Y:S02]  /*f930*/  FSEL R203, R116, -INF , !P5 ;  /* 0xff80000074cb7808 */ /* 0x000fe40006800000 */
[----:B------:R-:W-:-:S02]  /*f940*/  ISETP.GE.AND P6, PT, R4, R175, PT ;  /* 0x000000af0400720c */ /* 0x000fc40003fc6270 */
[--C-:B------:R-:W-:Y:S02]  /*f950*/  LOP3.LUT R6, R6, 0x70, R246.reuse, 0xfe, !PT ;  /* 0x0000007006067812 */ /* 0x100fe400078efef6 */
[-C--:B------:R-:W-:Y:S02]  /*f960*/  ISETP.GE.AND P5, PT, R4, R174.reuse, PT ;  /* 0x000000ae0400720c */ /* 0x080fe40003fa6270 */
[C---:B------:R-:W-:Y:S02]  /*f970*/  ISETP.GE.AND P2, PT, R6.reuse, R175, PT ;  /* 0x000000af0600720c */ /* 0x040fe40003f46270 */
[----:B------:R-:W-:Y:S02]  /*f980*/  ISETP.GE.AND P1, PT, R6, R174, PT ;  /* 0x000000ae0600720c */ /* 0x000fe40003f26270 */
[----:B------:R-:W-:Y:S02]  /*f990*/  I2FP.F32.S32 R6, R6 ;  /* 0x0000000600067245 */ /* 0x000fe40000201400 */
[----:B------:R-:W-:-:S02]  /*f9a0*/  LOP3.LUT R12, R12, 0x80, R246, 0xfe, !PT ;  /* 0x000000800c0c7812 */ /* 0x000fc400078efef6 */
[----:B------:R-:W-:Y:S01]  /*f9b0*/  I2FP.F32.S32 R4, R4 ;  /* 0x0000000400047245 */ /* 0x000fe20000201400 */
[----:B------:R-:W-:Y:S01]  /*f9c0*/  FFMA.FTZ R112, R6, UR5, R112 ;  /* 0x0000000506707c23 */ /* 0x000fe20008010070 */
[----:B------:R-:W-:Y:S01]  /*f9d0*/  FSEL R194, R118, -INF , !P3 ;  /* 0xff80000076c27808 */ /* 0x000fe20005800000 */
[----:B------:R-:W-:Y:S01]  /*f9e0*/  FFMA.FTZ R114, R6, UR5, R114 ;  /* 0x0000000506727c23 */ /* 0x000fe20008010072 */
[----:B------:R-:W-:Y:S01]  /*f9f0*/  ISETP.GE.AND P3, PT, R12, R175, PT ;  /* 0x000000af0c00720c */ /* 0x000fe20003f66270 */
[----:B------:R-:W-:Y:S01]  /*fa00*/  FFMA.FTZ R108, R4, UR5, R108 ;  /* 0x00000005046c7c23 */ /* 0x000fe2000801006c */
[----:B------:R-:W-:Y:S01]  /*fa10*/  FSEL R200, R112, -INF , !P2 ;  /* 0xff80000070c87808 */ /* 0x000fe20005000000 */
[----:B------:R-:W-:Y:S01]  /*fa20*/  FFMA.FTZ R110, R4, UR5, R110 ;  /* 0x00000005046e7c23 */ /* 0x000fe2000801006e */
[----:B------:R-:W-:Y:S01]  /*fa30*/  ISETP.GE.AND P2, PT, R12, R174, PT ;  /* 0x000000ae0c00720c */ /* 0x000fe20003f46270 */
[----:B------:R-:W-:Y:S01]  /*fa40*/  IMAD.U32 R4, RZ, RZ, UR4 ;  /* 0x00000004ff047e24 */ /* 0x000fe2000f8e00ff */
[----:B------:R-:W-:Y:S01]  /*fa50*/  I2FP.F32.S32 R12, R12 ;  /* 0x0000000c000c7245 */ /* 0x000fe20000201400 */
[----:B------:R-:W-:Y:S01]  /*fa60*/  IMAD.U32 R6, RZ, RZ, UR4 ;  /* 0x00000004ff067e24 */ /* 0x000fe2000f8e00ff */
[----:B------:R-:W-:-:S02]  /*fa70*/  FSEL R190, R114, -INF , !P1 ;  /* 0xff80000072be7808 */ /* 0x000fc40004800000 */
[----:B------:R-:W-:Y:S01]  /*fa80*/  FSEL R197, R108, -INF , !P6 ;  /* 0xff8000006cc57808 */ /* 0x000fe20007000000 */
[C---:B------:R-:W-:Y:S01]  /*fa90*/  FFMA.FTZ R104, R12.reuse, UR5, R104 ;  /* 0x000000050c687c23 */ /* 0x040fe20008010068 */
[----:B------:R-:W-:Y:S01]  /*faa0*/  FFMA.FTZ R106, R12, UR5, R106 ;  /* 0x000000050c6a7c23 */ /* 0x000fe2000801006a */
[--C-:B------:R-:W-:Y:S02]  /*fab0*/  LOP3.LUT R12, R4, 0x88, R246.reuse, 0xfe, !PT ;  /* 0x00000088040c7812 */ /* 0x100fe400078efef6 */
[----:B------:R-:W-:Y:S02]  /*fac0*/  LOP3.LUT R6, R6, 0x90, R246, 0xfe, !PT ;  /* 0x0000009006067812 */ /* 0x000fe400078efef6 */
[C---:B------:R-:W-:Y:S02]  /*fad0*/  ISETP.GE.AND P1, PT, R12.reuse, R175, PT ;  /* 0x000000af0c00720c */ /* 0x040fe40003f26270 */
[----:B------:R-:W-:Y:S02]  /*fae0*/  ISETP.GE.AND P6, PT, R12, R174, PT ;  /* 0x000000ae0c00720c */ /* 0x000fe40003fc6270 */
[----:B------:R-:W-:-:S02]  /*faf0*/  I2FP.F32.S32 R12, R12 ;  /* 0x0000000c000c7245 */ /* 0x000fc40000201400 */
[----:B------:R-:W-:Y:S02]  /*fb00*/  FSEL R188, R110, -INF , !P5 ;  /* 0xff8000006ebc7808 */ /* 0x000fe40006800000 */
[----:B------:R-:W-:Y:S01]  /*fb10*/  FSEL R196, R104, -INF , !P3 ;  /* 0xff80000068c47808 */ /* 0x000fe20005800000 */
[----:B------:R-:W-:Y:S01]  /*fb20*/  FFMA.FTZ R100, R12, UR5, R100 ;  /* 0x000000050c647c23 */ /* 0x000fe20008010064 */
[----:B------:R-:W-:Y:S01]  /*fb30*/  ISETP.GE.AND P5, PT, R6, R175, PT ;  /* 0x000000af0600720c */ /* 0x000fe20003fa6270 */
[----:B------:R-:W-:Y:S01]  /*fb40*/  FFMA.FTZ R102, R12, UR5, R102 ;  /* 0x000000050c667c23 */ /* 0x000fe20008010066 */
[----:B------:R-:W-:Y:S01]  /*fb50*/  ISETP.GE.AND P3, PT, R6, R174, PT ;  /* 0x000000ae0600720c */ /* 0x000fe20003f66270 */
[----:B------:R-:W-:Y:S01]  /*fb60*/  IMAD.U32 R12, RZ, RZ, UR4 ;  /* 0x00000004ff0c7e24 */ /* 0x000fe2000f8e00ff */
[----:B------:R-:W-:Y:S02]  /*fb70*/  I2FP.F32.S32 R6, R6 ;  /* 0x0000000600067245 */ /* 0x000fe40000201400 */
[----:B------:R-:W-:-:S02]  /*fb80*/  LOP3.LUT R4, R4, 0x98, R246, 0xfe, !PT ;  /* 0x0000009804047812 */ /* 0x000fc400078efef6 */
[----:B------:R-:W-:Y:S01]  /*fb90*/  FSEL R171, R106, -INF , !P2 ;  /* 0xff8000006aab7808 */ /* 0x000fe20005000000 */
[----:B------:R-:W-:Y:S01]  /*fba0*/  FFMA.FTZ R96, R6, UR5, R96 ;  /* 0x0000000506607c23 */ /* 0x000fe20008010060 */
[----:B------:R-:W-:Y:S01]  /*fbb0*/  FSEL R193, R100, -INF , !P1 ;  /* 0xff80000064c17808 */ /* 0x000fe20004800000 */
[----:B------:R-:W-:Y:S01]  /*fbc0*/  FFMA.FTZ R98, R6, UR5, R98 ;  /* 0x0000000506627c23 */ /* 0x000fe20008010062 */
[----:B------:R-:W-:Y:S01]  /*fbd0*/  LOP3.LUT R12, R12, 0xa0, R246, 0xfe, !PT ;  /* 0x000000a00c0c7812 */ /* 0x000fe200078efef6 */
[----:B------:R-:W-:Y:S01]  /*fbe0*/  IMAD.U32 R6, RZ, RZ, UR4 ;  /* 0x00000004ff067e24 */ /* 0x000fe2000f8e00ff */
        /* <DEDUP_REMOVED lines=12> */
[----:B------:R-:W-:Y:S01]  /*fcb0*/  LOP3.LUT R4, R4, 0xb0, R246, 0xfe, !PT ;  /* 0x000000b004047812 */ /* 0x000fe200078efef6 */
[----:B------:R-:W-:Y:S01]  /*fcc0*/  FFMA.FTZ R169, R12, UR5, R88 ;  /* 0x000000050ca97c23 */ /* 0x000fe20008010058 */
[----:B------:R-:W-:Y:S01]  /*fcd0*/  FSEL R168, R98, -INF , !P3 ;  /* 0xff80000062a87808 */ /* 0x000fe20005800000 */
[----:B------:R-:W-:Y:S01]  /*fce0*/  FFMA.FTZ R90, R12, UR5, R90 ;  /* 0x000000050c5a7c23 */ /* 0x000fe2000801005a */
[----:B------:R-:W-:Y:S01]  /*fcf0*/  FSEL R178, R92, -INF , !P2 ;  /* 0xff8000005cb27808 */ /* 0x000fe20005000000 */
        /* <DEDUP_REMOVED lines=11> */
[----:B------:R-:W-:-:S02]  /*fdb0*/  LOP3.LUT R12, R12, 0xb8, R246, 0xfe, !PT ;  /* 0x000000b80c0c7812 */ /* 0x000fc400078efef6 */
[----:B------:R-:W-:Y:S01]  /*fdc0*/  FSEL R86, R14, -INF , !P3 ;  /* 0xff8000000e567808 */ /* 0x000fe20005800000 */
[C---:B------:R-:W-:Y:S01]  /*fdd0*/  FFMA.FTZ R84, R4.reuse, UR5, R80 ;  /* 0x0000000504547c23 */ /* 0x040fe20008010050 */
[----:B------:R-:W-:Y:S01]  /*fde0*/  FFMA.FTZ R4, R4, UR5, R82 ;  /* 0x0000000504047c23 */ /* 0x000fe20008010052 */
[----:B------:R-:W-:Y:S01]  /*fdf0*/  FSEL R82, R90, -INF , !P5 ;  /* 0xff8000005a527808 */ /* 0x000fe20006800000 */
[----:B------:R-:W-:Y:S01]  /*fe00*/  IMAD.U32 R14, RZ, RZ, UR4 ;  /* 0x00000004ff0e7e24 */ /* 0x000fe2000f8e00ff */
        /* <DEDUP_REMOVED lines=22> */
[----:B------:R-:W-:-:S02]  /*ff70*/  FSEL R72, R78, -INF , !P3 ;  /* 0xff8000004e487808 */ /* 0x000fc40005800000 */
[----:B------:R-:W-:Y:S01]  /*ff80*/  LOP3.LUT R6, R6, 0xd0, R246, 0xfe, !PT ;  /* 0x000000d006067812 */ /* 0x000fe200078efef6 */
[----:B------:R-:W-:Y:S01]  /*ff90*/  FFMA.FTZ R78, R12, UR5, R68 ;  /* 0x000000050c4e7c23 */ /* 0x000fe20008010044 */
[----:B------:R-:W-:Y:S01]  /*ffa0*/  LOP3.LUT R14, R14, 0xd8, R246, 0xfe, !PT ;  /* 0x000000d80e0e7812 */ /* 0x000fe200078efef6 */
[----:B------:R-:W-:Y:S01]  /*ffb0*/  FFMA.FTZ R70, R12, UR5, R70 ;  /* 0x000000050c467c23 */ /* 0x000fe20008010046 */
[----:B------:R-:W-:Y:S01]  /*ffc0*/  FSEL R90, R90, -INF , !P2 ;  /* 0xff8000005a5a7808 */ /* 0x000fe20005000000 */
[----:B------:R-:W-:Y:S01]  /*ffd0*/  IMAD.U32 R12, RZ, RZ, UR4 ;  /* 0x00000004ff0c7e24 */ /* 0x000fe2000f8e00ff */
[C---:B------:R-:W-:Y:S02]  /*ffe0*/  ISETP.GE.AND P3, PT, R6.reuse, R175, PT ;  /* 0x000000af0600720c */ /* 0x040fe40003f66270 */
[----:B------:R-:W-:Y:S02]  /*fff0*/  ISETP.GE.AND P2, PT, R6, R174, PT ;  /* 0x000000ae0600720c */ /* 0x000fe40003f46270 */
[----:B------:R-:W-:Y:S01]  /*10000*/  FSEL R68, R18, -INF , !P1 ;  /* 0xff80000012447808 */ /* 0x000fe20004800000 */
[----:B------:R-:W-:Y:S01]  /*10010*/  IMAD.U32 R18, RZ, RZ, UR4 ;  /* 0x00000004ff127e24 */ /* 0x000fe2000f8e00ff */
[----:B------:R-:W-:-:S02]  /*10020*/  FSEL R78, R78, -INF , !P6 ;  /* 0xff8000004e4e7808 */ /* 0x000fc40007000000 */
[----:B------:R-:W-:Y:S02]  /*10030*/  I2FP.F32.S32 R6, R6 ;  /* 0x0000000600067245 */ /* 0x000fe40000201400 */
[C---:B------:R-:W-:Y:S02]  /*10040*/  ISETP.GE.AND P1, PT, R14.reuse, R175, PT ;  /* 0x000000af0e00720c */ /* 0x040fe40003f26270 */
[----:B------:R-:W-:Y:S01]  /*10050*/  ISETP.GE.AND P6, PT, R14, R174, PT ;  /* 0x000000ae0e00720c */ /* 0x000fe20003fc6270 */
[C---:B------:R-:W-:Y:S01]  /*10060*/  FFMA.FTZ R64, R6.reuse, UR5, R64 ;  /* 0x0000000506407c23 */ /* 0x040fe20008010040 */
[----:B------:R-:W-:Y:S01]  /*10070*/  I2FP.F32.S32 R14, R14 ;  /* 0x0000000e000e7245 */ /* 0x000fe20000201400 */
[----:B------:R-:W-:Y:S01]  /*10080*/  FFMA.FTZ R66, R6, UR5, R66 ;  /* 0x0000000506427c23 */ /* 0x000fe20008010042 */
[--C-:B------:R-:W-:Y:S02]  /*10090*/  LOP3.LUT R4, R4, 0xe0, R246.reuse, 0xfe, !PT ;  /* 0x000000e004047812 */ /* 0x100fe400078efef6 */
[----:B------:R-:W-:Y:S01]  /*100a0*/  LOP3.LUT R18, R18, 0xe8, R246, 0xfe, !PT ;  /* 0x000000e812127812 */ /* 0x000fe200078efef6 */
[----:B------:R-:W-:Y:S01]  /*100b0*/  FFMA.FTZ R6, R14, UR5, R60 ;  /* 0x000000050e067c23 */ /* 0x000fe2000801003c */
[----:B------:R-:W-:Y:S01]  /*100c0*/  FSEL R60, R70, -INF , !P5 ;  /* 0xff800000463c7808 */ /* 0x000fe20006800000 */
[----:B------:R-:W-:Y:S01]  /*100d0*/  FFMA.FTZ R14, R14, UR5, R62 ;  /* 0x000000050e0e7c23 */ /* 0x000fe2000801003e */
[----:B------:R-:W-:-:S02]  /*100e0*/  I2FP.F32.S32 R70, R4 ;  /* 0x0000000400467245 */ /* 0x000fc40000201400 */
[----:B------:R-:W-:Y:S02]  /*100f0*/  FSEL R62, R64, -INF , !P3 ;  /* 0xff800000403e7808 */ /* 0x000fe40005800000 */
[-C--:B------:R-:W-:Y:S01]  /*10100*/  ISETP.GE.AND P5, PT, R4, R175.reuse, PT ;  /* 0x000000af0400720c */ /* 0x080fe20003fa6270 */
[C---:B------:R-:W-:Y:S01]  /*10110*/  FFMA.FTZ R64, R70.reuse, UR5, R56 ;  /* 0x0000000546407c23 */ /* 0x040fe20008010038 */
[----:B------:R-:W-:Y:S01]  /*10120*/  FFMA.FTZ R70, R70, UR5, R58 ;  /* 0x0000000546467c23 */ /* 0x000fe2000801003a */
[----:B------:R-:W-:Y:S02]  /*10130*/  FSEL R58, R66, -INF , !P2 ;  /* 0xff800000423a7808 */ /* 0x000fe40005000000 */
[----:B------:R-:W-:Y:S02]  /*10140*/  FSEL R66, R6, -INF , !P1 ;  /* 0xff80000006427808 */ /* 0x000fe40004800000 */
[----:B------:R-:W-:Y:S02]  /*10150*/  I2FP.F32.S32 R6, R18 ;  /* 0x0000001200067245 */ /* 0x000fe40000201400 */
[-C--:B------:R-:W-:Y:S01]  /*10160*/  ISETP.GE.AND P3, PT, R4, R174.reuse, PT ;  /* 0x000000ae0400720c */ /* 0x080fe20003f66270 */
[----:B------:R-:W-:Y:S01]  /*10170*/  IMAD.U32 R4, RZ, RZ, UR4 ;  /* 0x00000004ff047e24 */ /* 0x000fe2000f8e00ff */
[----:B------:R-:W-:Y:S01]  /*10180*/  ISETP.GE.AND P1, PT, R18, R174, PT ;  /* 0x000000ae1200720c */ /* 0x000fe20003f26270 */
[C---:B------:R-:W-:Y:S01]  /*10190*/  FFMA.FTZ R54, R6.reuse, UR5, R54 ;  /* 0x0000000506367c23 */ /* 0x040fe20008010036 */
[----:B------:R-:W-:Y:S01]  /*101a0*/  FFMA.FTZ R52, R6, UR5, R52 ;  /* 0x0000000506347c23 */ /* 0x000fe20008010034 */
[----:B------:R-:W-:-:S02]  /*101b0*/  ISETP.GE.AND P2, PT, R18, R175, PT ;  /* 0x000000af1200720c */ /* 0x000fc40003f46270 */
[--C-:B------:R-:W-:Y:S02]  /*101c0*/  LOP3.LUT R12, R12, 0xf0, R246.reuse, 0xfe, !PT ;  /* 0x000000f00c0c7812 */ /* 0x100fe400078efef6 */
[----:B------:R-:W-:Y:S02]  /*101d0*/  FSEL R54, R54, -INF , !P1 ;  /* 0xff80000036367808 */ /* 0x000fe40004800000 */
[----:B------:R-:W-:Y:S02]  /*101e0*/  LOP3.LUT R4, R4, 0xf8, R246, 0xfe, !PT ;  /* 0x000000f804047812 */ /* 0x000fe400078efef6 */
[----:B------:R-:W-:Y:S02]  /*101f0*/  PLOP3.LUT P1, PT, PT, PT, UP1, 0x80, 0x0 ;  /* 0x000000000000781c */ /* 0x000fe40003f2f018 */
[----:B------:R-:W-:Y:S02]  /*10200*/  FSEL R56, R14, -INF , !P6 ;  /* 0xff8000000e387808 */ /* 0x000fe40007000000 */
[----:B------:R-:W-:-:S02]  /*10210*/  FSEL R64, R64, -INF , !P5 ;  /* 0xff80000040407808 */ /* 0x000fc40006800000 */
[----:B------:R-:W-:Y:S02]  /*10220*/  FSEL R70, R70, -INF , !P3 ;  /* 0xff80000046467808 */ /* 0x000fe40005800000 */
[----:B------:R-:W-:Y:S02]  /*10230*/  FSEL R52, R52, -INF , !P2 ;  /* 0xff80000034347808 */ /* 0x000fe40005000000 */
[-C--:B------:R-:W-:Y:S02]  /*10240*/  ISETP.GE.AND P6, PT, R12, R175.reuse, PT ;  /* 0x000000af0c00720c */ /* 0x080fe40003fc6270 */
[----:B------:R-:W-:Y:S02]  /*10250*/  ISETP.GE.AND P5, PT, R4, R175, PT ;  /* 0x000000af0400720c */ /* 0x000fe40003fa6270 */
[-C--:B------:R-:W-:Y:S02]  /*10260*/  ISETP.GE.AND P3, PT, R12, R174.reuse, PT ;  /* 0x000000ae0c00720c */ /* 0x080fe40003f66270 */
[----:B------:R-:W-:-:S02]  /*10270*/  ISETP.GE.AND P2, PT, R4, R174, PT ;  /* 0x000000ae0400720c */ /* 0x000fc40003f46270 */
[----:B------:R-:W-:Y:S02]  /*10280*/  I2FP.F32.S32 R12, R12 ;  /* 0x0000000c000c7245 */ /* 0x000fe40000201400 */
[----:B------:R-:W-:-:S03]  /*10290*/  I2FP.F32.S32 R4, R4 ;  /* 0x0000000400047245 */ /* 0x000fc60000201400 */
[C---:B------:R-:W-:Y:S01]  /*102a0*/  FFMA.FTZ R48, R12.reuse, UR5, R48 ;  /* 0x000000050c307c23 */ /* 0x040fe20008010030 */
[----:B------:R-:W-:Y:S01]  /*102b0*/  FFMA.FTZ R50, R12, UR5, R50 ;  /* 0x000000050c327c23 */ /* 0x000fe20008010032 */
[C---:B------:R-:W-:Y:S01]  /*102c0*/  FFMA.FTZ R44, R4.reuse, UR5, R44 ;  /* 0x00000005042c7c23 */ /* 0x040fe2000801002c */
[----:B------:R-:W-:Y:S02]  /*102d0*/  FFMA.FTZ R46, R4, UR5, R46 ;  /* 0x00000005042e7c23 */ /* 0x000fe4000801002e */
        /* <DEDUP_REMOVED lines=36> */
[----:B------:R-:W-:-:S02]  /*10520*/  LOP3.LUT R4, R6, UR7, RZ, 0x3c, !PT ;  /* 0x0000000706047c12 */ /* 0x000fc4000f8e3cff */
[----:B------:R-:W-:Y:S02]  /*10530*/  ISETP.GE.AND P3, PT, R12, RZ, PT ;  /* 0x000000ff0c00720c */ /* 0x000fe40003f66270 */
        /* <DEDUP_REMOVED lines=24> */
[----:B------:R-:W-:-:S04]  /*106c0*/  IMAD R6, R6, UR10, RZ ;  /* 0x0000000a06067c24 */ /* 0x000fc8000f8e02ff */
[----:B------:R-:W-:-:S05]  /*106d0*/  IMAD R6, R14, UR11, R6 ;  /* 0x0000000b0e067c24 */ /* 0x000fca000f8e0206 */
[----:B------:R-:W-:Y:S01]  /*106e0*/  IADD3 R4, R31, R6, RZ ;  /* 0x000000061f047210 */ /* 0x000fe20007ffe0ff */
[----:B------:R-:W-:Y:S01]  /*106f0*/  IMAD.MOV.U32 R6, RZ, RZ, R30 ;  /* 0x000000ffff067224 */ /* 0x000fe200078e001e */
[----:B------:R-:W-:Y:S06]  /*10700*/  BRA `(.L_x_2445) ;  /* 0x0000000000107947 */ /* 0x000fec0003800000 */
.L_x_2444:
[----:B------:R-:W-:-:S04]  /*10710*/  ULEA UR7, -UR8, URZ, 0x8 ;  /* 0x0000003f08077291 */ /* 0x000fc8000f8e413f */
[----:B------:R-:W-:Y:S02]  /*10720*/  USHF.R.S32.HI UR4, URZ, 0x1f, UR7 ;  /* 0x0000001f3f047899 */ /* 0x000fe40008011407 */
[----:B------:R-:W-:-:S04]  /*10730*/  MOV R6, UR7 ;  /* 0x0000000700067c02 */ /* 0x000fc80008000f00 */
[----:B------:R-:W-:-:S07]  /*10740*/  MOV R4, UR4 ;  /* 0x0000000400047c02 */ /* 0x000fce0008000f00 */
.L_x_2445:
[----:B------:R-:W-:Y:S01]  /*10750*/  ULDC.64 UR10, c[0x0][0x218] ;  /* 0x00008600000a7ab9 */ /* 0x000fe20000000a00 */
[--C-:B------:R-:W-:Y:S01]  /*10760*/  @!P0 IADD3 R22, P3, P2, R6, UR14, R165.reuse ;  /* 0x0000000e06168c10 */ /* 0x100fe2000fa7e0a5 */
[----:B------:R-:W-:Y:S01]  /*10770*/  IMAD.U32 R128, RZ, RZ, UR8 ;  /* 0x00000008ff807e24 */ /* 0x000fe2000f8e00ff */
[C---:B------:R-:W-:Y:S01]  /*10780*/  LEA R250, P1, R165.reuse, UR10, 0x1 ;  /* 0x0000000aa5fa7c11 */ /* 0x040fe2000f8208ff */
[----:B------:R-:W-:Y:S01]  /*10790*/  IMAD.U32 R126, RZ, RZ, UR8 ;  /* 0x00000008ff7e7e24 */ /* 0x000fe2000f8e00ff */
[--C-:B------:R-:W-:Y:S01]  /*107a0*/  @!P0 IADD3.X R20, R4, UR13, R164.reuse, P3, P2 ;  /* 0x0000000d04148c10 */ /* 0x100fe20009fe44a4 */
[----:B------:R-:W-:Y:S01]  /*107b0*/  IMAD.U32 R46, RZ, RZ, UR8 ;  /* 0x00000008ff2e7e24 */ /* 0x000fe2000f8e00ff */
[--C-:B------:R-:W-:Y:S01]  /*107c0*/  LEA.HI.X R249, R165, UR11, R164.reuse, 0x1, P1 ;  /* 0x0000000ba5f97c11 */ /* 0x100fe200088f0ca4 */
[----:B------:R-:W-:Y:S01]  /*107d0*/  @!P0 IMAD.MOV.U32 R30, RZ, RZ, R165 ;  /* 0x000000ffff1e8224 */ /* 0x000fe200078e00a5 */
[C---:B------:R-:W-:Y:S01]  /*107e0*/  @!P0 LEA R116, P3, R22.reuse, UR10, 0x1 ;  /* 0x0000000a16748c11 */ /* 0x040fe2000f8608ff */
[----:B------:R-:W-:Y:S01]  /*107f0*/  @!P0 IMAD.MOV.U32 R31, RZ, RZ, R164 ;  /* 0x000000ffff1f8224 */ /* 0x000fe200078e00a4 */
[----:B------:R-:W-:Y:S01]  /*10800*/  @!UP0 UIMAD UR18, UR9, 0x30, URZ ;  /* 0x00000030091288a4 */ /* 0x000fe2000f8e023f */
[----:B------:R-:W-:Y:S01]  /*10810*/  IMAD.U32 R48, RZ, RZ, UR8 ;  /* 0x00000008ff307e24 */ /* 0x000fe2000f8e00ff */
[----:B------:R-:W-:Y:S01]  /*10820*/  @!P0 LEA.HI.X R117, R22, UR11, R20, 0x1, P3 ;  /* 0x0000000b16758c11 */ /* 0x000fe200098f0c14 */
[----:B------:R-:W-:Y:S01]  /*10830*/  IMAD.U32 R50, RZ, RZ, UR8 ;  /* 0x00000008ff327e24 */ /* 0x000fe2000f8e00ff */
[----:B------:R1:W-:Y:S01]  /*10840*/  @P0 STS.128 [R241+0x2000], RZ ;  /* 0x002000fff1000388 */ /* 0x0003e20000000c00 */
[----:B------:R-:W-:Y:S01]  /*10850*/  IMAD.U32 R124, RZ, RZ, UR8 ;  /* 0x00000008ff7c7e24 */ /* 0x000fe2000f8e00ff */
[----:B------:R-:W-:Y:S01]  /*10860*/  @!UP0 UIMAD UR7, UR9, 0x50, URZ ;  /* 0x00000050090788a4 */ /* 0x000fe2000f8e023f */
[----:B------:R-:W-:Y:S01]  /*10870*/  IMAD.U32 R122, RZ, RZ, UR8 ;  /* 0x00000008ff7a7e24 */ /* 0x000fe2000f8e00ff */
[----:B------:R-:W-:Y:S01]  /*10880*/  @!UP0 UIMAD UR4, UR9, 0x60, URZ ;  /* 0x00000060090488a4 */ /* 0x000fe2000f8e023f */
[----:B------:R-:W-:Y:S01]  /*10890*/  IMAD.U32 R120, RZ, RZ, UR8 ;  /* 0x00000008ff787e24 */ /* 0x000fe2000f8e00ff */
[----:B------:R-:W-:Y:S01]  /*108a0*/  BSSY B0, `(.L_x_2446) ;  /* 0x00000b4000007945 */ /* 0x000fe20003800000 */
[----:B------:R-:W-:-:S02]  /*108b0*/  IMAD.U32 R118, RZ, RZ, UR8 ;  /* 0x00000008ff767e24 */ /* 0x000fc4000f8e00ff */
[----:B------:R-:W-:Y:S02]  /*108c0*/  IMAD.U32 R14, RZ, RZ, UR8 ;  /* 0x00000008ff0e7e24 */ /* 0x000fe4000f8e00ff */
[----:B------:R-:W-:-:S03]  /*108d0*/  @!P0 IMAD.WIDE.U32 R128, R128, 0x30, R30 ;  /* 0x0000003080808825 */ /* 0x000fc600078e001e */
[----:B------:R-:W-:Y:S01]  /*108e0*/  @!P0 LEA R14, P2, R14, R165, 0x5 ;  /* 0x000000a50e0e8211 */ /* 0x000fe200078428ff */
[----:B------:R-:W-:-:S04]  /*108f0*/  @!P0 IMAD.WIDE.U32 R126, R126, 0x50, R30 ;  /* 0x000000507e7e8825 */ /* 0x000fc800078e001e */
[----:B------:R-:W-:-:S04]  /*10900*/  @!P0 IMAD.WIDE.U32 R46, R46, 0x60, R30 ;  /* 0x000000602e2e8825 */ /* 0x000fc800078e001e */
[----:B------:R-:W-:-:S04]  /*10910*/  @!P0 IMAD.WIDE.U32 R48, R48, 0x70, R30 ;  /* 0x0000007030308825 */ /* 0x000fc800078e001e */
[----:B------:R-:W-:-:S04]  /*10920*/  @!P0 IMAD.WIDE.U32 R50, R50, 0x90, R30 ;  /* 0x0000009032328825 */ /* 0x000fc800078e001e */
[----:B------:R-:W-:-:S04]  /*10930*/  @!P0 IMAD.WIDE.U32 R124, R124, 0xa0, R30 ;  /* 0x000000a07c7c8825 */ /* 0x000fc800078e001e */
[----:B------:R-:W-:-:S04]  /*10940*/  @!P0 IMAD.WIDE.U32 R122, R122, 0xb0, R30 ;  /* 0x000000b07a7a8825 */ /* 0x000fc800078e001e */
[----:B------:R-:W-:-:S04]  /*10950*/  @!P0 IMAD.WIDE.U32 R120, R120, 0xc0, R30 ;  /* 0x000000c078788825 */ /* 0x000fc800078e001e */
[----:B------:R-:W-:Y:S01]  /*10960*/  @!P0 IMAD.WIDE.U32 R118, R118, 0xd0, R30 ;  /* 0x000000d076768825 */ /* 0x000fe200078e001e */
[----:B------:R-:W-:-:S03]  /*10970*/  @!P0 LEA R30, P1, R6, R250, 0x1 ;  /* 0x000000fa061e8211 */ /* 0x000fc600078208ff */
[----:B------:R-:W-:Y:S01]  /*10980*/  IMAD.U32 R28, RZ, RZ, UR8 ;  /* 0x00000008ff1c7e24 */ /* 0x000fe2000f8e00ff */
[----:B------:R-:W-:Y:S01]  /*10990*/  @!P0 LEA.HI.X R31, R6, R249, R4, 0x1, P1 ;  /* 0x000000f9061f8211 */ /* 0x000fe200008f0c04 */
[----:B------:R-:W-:Y:S02]  /*109a0*/  IMAD.U32 R18, RZ, RZ, UR8 ;  /* 0x00000008ff127e24 */ /* 0x000fe4000f8e00ff */
[----:B------:R-:W-:Y:S01]  /*109b0*/  IMAD.U32 R12, RZ, RZ, UR9 ;  /* 0x00000009ff0c7e24 */ /* 0x000fe2000f8e00ff */
[-C--:B------:R-:W-:Y:S01]  /*109c0*/  @!P0 LEA R28, P1, R28, R165.reuse, 0x6 ;  /* 0x000000a51c1c8211 */ /* 0x080fe200078230ff */
[----:B------:R-:W-:Y:S01]  /*109d0*/  IMAD.U32 R44, RZ, RZ, UR8 ;  /* 0x00000008ff2c7e24 */ /* 0x000fe2000f8e00ff */
[----:B------:R-:W-:Y:S01]  /*109e0*/  @!PT LDS RZ, [RZ] ;  /* 0x00000000fffff984 */ /* 0x000fe20000000800 */
[----:B------:R-:W-:Y:S01]  /*109f0*/  @!PT LDS RZ, [RZ] ;  /* 0x00000000fffff984 */ /* 0x000fe20000000800 */
[----:B------:R-:W-:Y:S01]  /*10a00*/  @!PT LDS RZ, [RZ] ;  /* 0x00000000fffff984 */ /* 0x000fe20000000800 */
[----:B------:R2:W-:Y:S01]  /*10a10*/  @!P0 LDGSTS.E.BYPASS.LTC128B.128 [R241+0x2000], desc[UR20][R30.64] ;  /* 0x020000001ef18fae */ /* 0x0005e2000b901d54 */
[----:B------:R-:W-:Y:S01]  /*10a20*/  IMAD.U32 R20, RZ, RZ, UR8 ;  /* 0x00000008ff147e24 */ /* 0x000fe2000f8e00ff */
[-C--:B------:R-:W-:Y:S01]  /*10a30*/  @!P0 LEA.HI.X R12, R18, R164.reuse, R12, 0x5, P2 ;  /* 0x000000a4120c8211 */ /* 0x080fe200010f2c0c */
[----:B------:R-:W-:Y:S01]  /*10a40*/  IMAD.U32 R22, RZ, RZ, UR9 ;  /* 0x00000009ff167e24 */ /* 0x000fe2000f8e00ff */
[----:B------:R-:W-:Y:S01]  /*10a50*/  @!P0 LEA R44, P2, R44, R165, 0x7 ;  /* 0x000000a52c2c8211 */ /* 0x000fe200078438ff */
[----:B------:R-:W-:Y:S01]  /*10a60*/  IMAD.U32 R42, RZ, RZ, UR9 ;  /* 0x00000009ff2a7e24 */ /* 0x000fe2000f8e00ff */
[----:B------:R1:W-:Y:S01]  /*10a70*/  @P0 STS.128 [R241+0x2800], RZ ;  /* 0x002800fff1000388 */ /* 0x0003e20000000c00 */
[----:B------:R-:W-:Y:S01]  /*10a80*/  IMAD.U32 R114, RZ, RZ, UR8 ;  /* 0x00000008ff727e24 */ /* 0x000fe2000f8e00ff */
[----:B------:R-:W-:Y:S01]  /*10a90*/  @!P0 LEA.HI.X R22, R20, R164, R22, 0x6, P1 ;  /* 0x000000a414168211 */ /* 0x000fe200008f3416 */
[----:B------:R-:W-:Y:S01]  /*10aa0*/  @!P0 IMAD.MOV.U32 R130, RZ, RZ, R165 ;  /* 0x000000ffff828224 */ /* 0x000fe200078e00a5 */
[----:B------:R-:W-:Y:S01]  /*10ab0*/  @!P0 IADD3 R20, P1, R6, R128, RZ ;  /* 0x0000008006148210 */ /* 0x000fe20007f3e0ff */
[----:B------:R-:W-:Y:S01]  /*10ac0*/  @!P0 IMAD.MOV.U32 R131, RZ, RZ, R164 ;  /* 0x000000ffff838224 */ /* 0x000fe200078e00a4 */
[----:B------:R-:W-:Y:S01]  /*10ad0*/  @!P0 LEA.HI.X R42, R18, R164, R42, 0x7, P2 ;  /* 0x000000a4122a8211 */ /* 0x000fe200010f3c2a */
[----:B------:R-:W-:Y:S01]  /*10ae0*/  @!PT LDS RZ, [RZ] ;  /* 0x00000000fffff984 */ /* 0x000fe20000000800 */
[----:B------:R-:W-:Y:S01]  /*10af0*/  @!PT LDS RZ, [RZ] ;  /* 0x00000000fffff984 */ /* 0x000fe20000000800 */
[----:B------:R-:W-:Y:S01]  /*10b00*/  @!PT LDS RZ, [RZ] ;  /* 0x00000000fffff984 */ /* 0x000fe20000000800 */
[----:B------:R1:W-:Y:S01]  /*10b10*/  @!P0 LDGSTS.E.BYPASS.LTC128B.128 [R241+0x2800], desc[UR20][R116.64] ;  /* 0x0280000074f18fae */ /* 0x0003e2000b901d54 */
[----:B------:R-:W-:Y:S01]  /*10b20*/  @!P0 IADD3.X R18, R4, UR18, R129, P1, !PT ;  /* 0x0000001204128c10 */ /* 0x000fe20008ffe481 */
[----:B------:R-:W-:Y:S01]  /*10b30*/  @!UP0 UIMAD UR18, UR9, 0x70, URZ ;  /* 0x00000070091288a4 */ /* 0x000fe2000f8e023f */
[----:B------:R-:W-:Y:S01]  /*10b40*/  @!P0 IADD3 R36, P1, R6, R46, RZ ;  /* 0x0000002e06248210 */ /* 0x000fe20007f3e0ff */
[----:B------:R-:W-:Y:S01]  /*10b50*/  @!P0 IMAD.WIDE.U32 R114, R114, 0xe0, R130 ;  /* 0x000000e072728825 */ /* 0x000fe200078e0082 */
[----:B------:R1:W-:Y:S02]  /*10b60*/  @P0 STS.128 [R241+0x3000], RZ ;  /* 0x003000fff1000388 */ /* 0x0003e40000000c00 */
[----:B------:R-:W-:Y:S01]  /*10b70*/  @!P0 IADD3.X R34, R4, UR4, R47, P1, !PT ;  /* 0x0000000404228c10 */ /* 0x000fe20008ffe42f */
[----:B------:R-:W-:Y:S01]  /*10b80*/  @!UP0 UIMAD UR4, UR9, 0xa0, URZ ;  /* 0x000000a0090488a4 */ /* 0x000fe2000f8e023f */
[----:B------:R-:W-:-:S02]  /*10b90*/  @!P0 IADD3 R47, P1, R6, R50, RZ ;  /* 0x00000032062f8210 */ /* 0x000fc40007f3e0ff */
[----:B--2---:R-:W-:-:S04]  /*10ba0*/  @!P0 IADD3 R31, P2, R6, R126, RZ ;  /* 0x0000007e061f8210 */ /* 0x004fc80007f5e0ff */
[----:B------:R-:W-:Y:S01]  /*10bb0*/  @!P0 IADD3.X R30, R4, UR7, R127, P2, !PT ;  /* 0x00000007041e8c10 */ /* 0x000fe200097fe47f */
[----:B------:R-:W-:Y:S01]  /*10bc0*/  @!UP0 UIMAD UR7, UR9, 0x90, URZ ;  /* 0x00000090090788a4 */ /* 0x000fe2000f8e023f */
[----:B------:R-:W-:-:S04]  /*10bd0*/  @!P0 IADD3 R40, P2, R6, R48, RZ ;  /* 0x0000003006288210 */ /* 0x000fc80007f5e0ff */
[----:B------:R-:W-:Y:S01]  /*10be0*/  @!P0 IADD3.X R38, R4, UR18, R49, P2, !PT ;  /* 0x0000001204268c10 */ /* 0x000fe200097fe431 */
[----:B------:R-:W-:Y:S01]  /*10bf0*/  @!UP0 UIMAD UR18, UR9, 0xb0, URZ ;  /* 0x000000b0091288a4 */ /* 0x000fe2000f8e023f */
[----:B------:R-:W-:Y:S02]  /*10c00*/  @!P0 IADD3 R49, P2, R6, R124, RZ ;  /* 0x0000007c06318210 */ /* 0x000fe40007f5e0ff */
[C---:B------:R-:W-:Y:S01]  /*10c10*/  @!P0 IADD3.X R46, R4.reuse, UR7, R51, P1, !PT ;  /* 0x00000007042e8c10 */ /* 0x040fe20008ffe433 */
[----:B------:R-:W-:Y:S01]  /*10c20*/  @!UP0 UIMAD UR7, UR9, 0xc0, URZ ;  /* 0x000000c0090788a4 */ /* 0x000fe2000f8e023f */
[----:B------:R-:W-:Y:S01]  /*10c30*/  @!P0 IADD3.X R48, R4, UR4, R125, P2, !PT ;  /* 0x0000000404308c10 */ /* 0x000fe200097fe47d */
[----:B------:R-:W-:Y:S01]  /*10c40*/  @!UP0 UIMAD UR4, UR9, 0xd0, URZ ;  /* 0x000000d0090488a4 */ /* 0x000fe2000f8e023f */
[C---:B------:R-:W-:Y:S02]  /*10c50*/  @!P0 IADD3 R51, P1, R6.reuse, R122, RZ ;  /* 0x0000007a06338210 */ /* 0x040fe40007f3e0ff */
[----:B------:R-:W-:-:S02]  /*10c60*/  @!P0 IADD3 R100, P2, R6, R120, RZ ;  /* 0x0000007806648210 */ /* 0x000fc40007f5e0ff */
[C---:B------:R-:W-:Y:S02]  /*10c70*/  @!P0 IADD3.X R50, R4.reuse, UR18, R123, P1, !PT ;  /* 0x0000001204328c10 */ /* 0x040fe40008ffe47b */
[----:B------:R-:W-:Y:S02]  /*10c80*/  @!P0 IADD3.X R98, R4, UR7, R121, P2, !PT ;  /* 0x0000000704628c10 */ /* 0x000fe400097fe479 */
[C---:B------:R-:W-:Y:S02]  /*10c90*/  @!P0 IADD3 R104, P1, R6.reuse, R118, RZ ;  /* 0x0000007606688210 */ /* 0x040fe40007f3e0ff */
[----:B------:R-:W-:Y:S02]  /*10ca0*/  @!P0 IADD3 R14, P2, R6, R14, RZ ;  /* 0x0000000e060e8210 */ /* 0x000fe40007f5e0ff */
[----:B------:R-:W-:Y:S01]  /*10cb0*/  @!P0 IADD3.X R102, R4, UR4, R119, P1, !PT ;  /* 0x0000000404668c10 */ /* 0x000fe20008ffe477 */
[----:B------:R-:W-:Y:S01]  /*10cc0*/  @!UP0 UIMAD UR4, UR9, 0xe0, URZ ;  /* 0x000000e0090488a4 */ /* 0x000fe2000f8e023f */
[----:B------:R-:W-:Y:S01]  /*10cd0*/  @!P0 IADD3 R108, P1, R6, R114, RZ ;  /* 0x00000072066c8210 */ /* 0x000fe20007f3e0ff */
[----:B------:R-:W-:Y:S01]  /*10ce0*/  @!P0 IMAD.X R12, R4, 0x1, R12, P2 ;  /* 0x00000001040c8824 */ /* 0x000fe200010e060c */
[----:B------:R-:W-:-:S02]  /*10cf0*/  @!P0 IADD3 R28, P2, R6, R28, RZ ;  /* 0x0000001c061c8210 */ /* 0x000fc40007f5e0ff */
[----:B------:R-:W-:Y:S02]  /*10d00*/  @!P0 LEA R114, P3, R14, UR10, 0x1 ;  /* 0x0000000a0e728c11 */ /* 0x000fe4000f8608ff */
[C---:B------:R-:W-:Y:S01]  /*10d10*/  @!P0 IADD3.X R106, R4.reuse, UR4, R115, P1, !PT ;  /* 0x00000004046a8c10 */ /* 0x040fe20008ffe473 */
[----:B------:R-:W-:Y:S01]  /*10d20*/  @!P0 IMAD.X R22, R4, 0x1, R22, P2 ;  /* 0x0000000104168824 */ /* 0x000fe200010e0616 */
[----:B------:R-:W-:Y:S02]  /*10d30*/  @!P0 LEA R118, P1, R28, UR10, 0x1 ;  /* 0x0000000a1c768c11 */ /* 0x000fe4000f8208ff */
[----:B------:R-:W-:Y:S02]  /*10d40*/  @!P0 LEA R120, P2, R20, UR10, 0x1 ;  /* 0x0000000a14788c11 */ /* 0x000fe4000f8408ff */
[----:B------:R-:W-:Y:S02]  /*10d50*/  @!P0 LEA.HI.X R119, R28, UR11, R22, 0x1, P1 ;  /* 0x0000000b1c778c11 */ /* 0x000fe400088f0c16 */
[----:B------:R-:W-:-:S02]  /*10d60*/  @!P0 LEA.HI.X R115, R14, UR11, R12, 0x1, P3 ;  /* 0x0000000b0e738c11 */ /* 0x000fc400098f0c0c */
[----:B------:R-:W-:Y:S02]  /*10d70*/  @!P0 LEA.HI.X R121, R20, UR11, R18, 0x1, P2 ;  /* 0x0000000b14798c11 */ /* 0x000fe400090f0c12 */
[----:B------:R-:W-:Y:S01]  /*10d80*/  @!P0 IADD3 R44, P1, R6, R44, RZ ;  /* 0x0000002c062c8210 */ /* 0x000fe20007f3e0ff */
[----:B------:R-:W-:Y:S01]  /*10d90*/  @!PT LDS RZ, [RZ] ;  /* 0x00000000fffff984 */ /* 0x000fe20000000800 */
[----:B------:R-:W-:Y:S01]  /*10da0*/  @!PT LDS RZ, [RZ] ;  /* 0x00000000fffff984 */ /* 0x000fe20000000800 */
[----:B------:R-:W-:Y:S01]  /*10db0*/  @!PT LDS RZ, [RZ] ;  /* 0x00000000fffff984 */ /* 0x000fe20000000800 */
[----:B------:R1:W-:Y:S01]  /*10dc0*/  @!P0 LDGSTS.E.BYPASS.LTC128B.128 [R241+0x3000], desc[UR20][R114.64] ;  /* 0x0300000072f18fae */ /* 0x0003e2000b901d54 */
[C---:B------:R-:W-:Y:S02]  /*10dd0*/  @!P0 LEA R124, P3, R31.reuse, UR10, 0x1 ;  /* 0x0000000a1f7c8c11 */ /* 0x040fe4000f8608ff */
[----:B------:R-:W-:Y:S01]  /*10de0*/  @!P0 LEA R122, P2, R36, UR10, 0x1 ;  /* 0x0000000a247a8c11 */ /* 0x000fe2000f8408ff */
[----:B------:R-:W-:Y:S01]  /*10df0*/  @!P0 IMAD.X R42, R4, 0x1, R42, P1 ;  /* 0x00000001042a8824 */ /* 0x000fe200008e062a */
        /* <DEDUP_REMOVED lines=26> */
[----:B------:R-:W-:Y:S02]  /*10fa0*/  @!P0 LEA R46, P1, R100, UR10, 0x1 ;  /* 0x0000000a642e8c11 */ /* 0x000fe4000f8208ff */
[----:B------:R-:W-:Y:S01]  /*10fb0*/  @!P0 LEA.HI.X R49, R51, UR11, R50, 0x1, P2 ;  /* 0x0000000b33318c11 */ /* 0x000fe200090f0c32 */
[----:B------:R1:W-:Y:S01]  /*10fc0*/  @P0 STS.128 [R241+0x5000], RZ ;  /* 0x005000fff1000388 */ /* 0x0003e20000000c00 */
[----:B------:R-:W-:-:S02]  /*10fd0*/  @!P0 LEA R174, P2, R104, UR10, 0x1 ;  /* 0x0000000a68ae8c11 */ /* 0x000fc4000f8408ff */
[----:B------:R-:W-:Y:S01]  /*10fe0*/  @!P0 LEA.HI.X R47, R100, UR11, R98, 0x1, P1 ;  /* 0x0000000b642f8c11 */ /* 0x000fe200088f0c62 */
[----:B------:R-:W-:Y:S01]  /*10ff0*/  @!PT LDS RZ, [RZ] ;  /* 0x00000000fffff984 */ /* 0x000fe20000000800 */
[----:B------:R-:W-:Y:S01]  /*11000*/  @!PT LDS RZ, [RZ] ;  /* 0x00000000fffff984 */ /* 0x000fe20000000800 */
[----:B------:R-:W-:Y:S01]  /*11010*/  @!PT LDS RZ, [RZ] ;  /* 0x00000000fffff984 */ /* 0x000fe20000000800 */
[----:B------:R1:W-:Y:S01]  /*11020*/  @!P0 LDGSTS.E.BYPASS.LTC128B.128 [R241+0x5000], desc[UR20][R122.64] ;  /* 0x050000007af18fae */ /* 0x0003e2000b901d54 */
[----:B------:R-:W-:Y:S02]  /*11030*/  @!P0 LEA R50, P1, R108, UR10, 0x1 ;  /* 0x0000000a6c328c11 */ /* 0x000fe4000f8208ff */
[----:B------:R-:W-:Y:S01]  /*11040*/  @!P0 LEA.HI.X R175, R104, UR11, R102, 0x1, P2 ;  /* 0x0000000b68af8c11 */ /* 0x000fe200090f0c66 */
[----:B------:R1:W-:Y:S01]  /*11050*/  @P0 STS.128 [R241+0x5800], RZ ;  /* 0x005800fff1000388 */ /* 0x0003e20000000c00 */
[----:B------:R-:W-:-:S03]  /*11060*/  @!P0 LEA.HI.X R51, R108, UR11, R106, 0x1, P1 ;  /* 0x0000000b6c338c11 */ /* 0x000fc600088f0c6a */
        /* <DEDUP_REMOVED lines=41> */
[-C--:B------:R-:W-:Y:S01]  /*11300*/  LOP3.LUT R165, R165, R164.reuse, RZ, 0x3c, !PT ;  /* 0x000000a4a5a57212 */ /* 0x080fe200078e3cff */
[----:B------:R-:W-:Y:S01]  /*11310*/  IMAD.U32 R12, RZ, RZ, UR8 ;  /* 0x00000008ff0c7e24 */ /* 0x000fe2000f8e00ff */
[----:B------:R-:W-:Y:S02]  /*11320*/  UIMAD UR4, UR9, 0xf0, URZ ;  /* 0x000000f0090478a4 */ /* 0x000fe4000f8e023f */
[----:B------:R-:W-:-:S04]  /*11330*/  LOP3.LUT R164, R165, R164, RZ, 0x3c, !PT ;  /* 0x000000a4a5a47212 */ /* 0x000fc800078e3cff */
[----:B------:R-:W-:-:S03]  /*11340*/  LOP3.LUT R165, R165, R164, RZ, 0x3c, !PT ;  /* 0x000000a4a5a57212 */ /* 0x000fc600078e3cff */
[----:B------:R-:W-:-:S03]  /*11350*/  IMAD.WIDE.U32 R164, R12, 0xf0, R164 ;  /* 0x000000f00ca47825 */ /* 0x000fc600078e00a4 */
[----:B------:R-:W-:-:S04]  /*11360*/  IADD3 R14, P0, R6, R164, RZ ;  /* 0x000000a4060e7210 */ /* 0x000fc80007f1e0ff */
[----:B------:R-:W-:Y:S02]  /*11370*/  IADD3.X R12, R4, UR4, R165, P0, !PT ;  /* 0x00000004040c7c10 */ /* 0x000fe400087fe4a5 */
[----:B-1----:R-:W-:-:S04]  /*11380*/  LEA R30, P0, R14, UR10, 0x1 ;  /* 0x0000000a0e1e7c11 */ /* 0x002fc8000f8008ff */
[----:B------:R-:W-:-:S05]  /*11390*/  LEA.HI.X R31, R14, UR11, R12, 0x1, P0 ;  /* 0x0000000b0e1f7c11 */ /* 0x000fca00080f0c0c */
[----:B------:R-:W-:Y:S01]  /*113a0*/  @!PT LDS RZ, [RZ] ;  /* 0x00000000fffff984 */ /* 0x000fe20000000800 */
[----:B------:R-:W-:Y:S01]  /*113b0*/  @!PT LDS RZ, [RZ] ;  /* 0x00000000fffff984 */ /* 0x000fe20000000800 */
[----:B------:R-:W-:Y:S01]  /*113c0*/  @!PT LDS RZ, [RZ] ;  /* 0x00000000fffff984 */ /* 0x000fe20000000800 */
[----:B------:R2:W-:Y:S04]  /*113d0*/  LDGSTS.E.BYPASS.LTC128B.128 [R241+0x9800], desc[UR20][R30.64] ;  /* 0x098000001ef17fae */ /* 0x0005e8000b901d54 */
.L_x_2447:
[----:B------:R-:W-:Y:S05]  /*113e0*/  BSYNC B0 ;  /* 0x0000000000007941 */ /* 0x000fea0003800000 */
.L_x_2446:
[----:B------:R-:W0:Y:S01]  /*113f0*/  LDGDEPBAR ;  /* 0x00000000000079af */ /* 0x000e220000000000 */
[----:B------:R-:W-:-:S04]  /*11400*/  LEA R250, P0, R6, R250, 0x1 ;  /* 0x000000fa06fa7211 */ /* 0x000fc800078008ff */
[----:B------:R-:W-:-:S09]  /*11410*/  LEA.HI.X R249, R6, R249, R4, 0x1, P0 ;  /* 0x000000f906f97211 */ /* 0x000fd200000f0c04 */
.L_x_2443:
[----:B------:R-:W3:Y:S01]  /*11420*/  LDL.LU R14, [R1+0x4] ;  /* 0x00000400010e7983 */ /* 0x000ee20000300800 */
[----:B------:R-:W-:Y:S01]  /*11430*/  FMNMX.FTZ R12, R2, R25, !PT ;  /* 0x00000019020c7209 */ /* 0x000fe20007810000 */
[----:B------:R-:W-:Y:S02]  /*11440*/  ULDC UR4, c[0x0][0x2ec] ;  /* 0x0000bb0000047ab9 */ /* 0x000fe40000000800 */
[----:B------:R-:W4:Y:S01]  /*11450*/  LDL.LU R164, [R1] ;  /* 0x0000000001a47983 */ /* 0x000f220000300800 */
        /* <DEDUP_REMOVED lines=62> */
[----:B-1----:R-:W-:-:S04]  /*11840*/  FMNMX.FTZ R126, R92, R4, !PT ;  /* 0x000000045c7e7209 */ /* 0x002fc80007810000 */
[----:B------:R-:W-:-:S04]  /*11850*/  FMNMX.FTZ R126, R109, R126, !PT ;  /* 0x0000007e6d7e7209 */ /* 0x000fc80007810000 */
[----:B------:R-:W-:-:S04]  /*11860*/  FMNMX.FTZ R126, R3, R126, !PT ;  /* 0x0000007e037e7209 */ /* 0x000fc80007810000 */
[----:B------:R-:W-:-:S05]  /*11870*/  FMNMX.FTZ R126, R113, R126, !PT ;  /* 0x0000007e717e7209 */ /* 0x000fca0007810000 */
[----:B------:R-:W1:Y:S02]  /*11880*/  SHFL.BFLY PT, R4, R126, 0x2, 0x1f ;  /* 0x0c401f007e047f89 */ /* 0x000e6400000e0000 */
[----:B-1----:R-:W-:-:S05]  /*11890*/  FMNMX.FTZ R126, R126, R4, !PT ;  /* 0x000000047e7e7209 */ /* 0x002fca0007810000 */
[----:B------:R-:W1:Y:S01]  /*118a0*/  SHFL.BFLY PT, R4, R126, 0x1, 0x1f ;  /* 0x0c201f007e047f89 */ /* 0x000e6200000e0000 */
[----:B---3--:R-:W-:-:S04]  /*118b0*/  FMNMX.FTZ R12, R14, R12, !PT ;  /* 0x0000000c0e0c7209 */ /* 0x008fc80007810000 */
[----:B------:R-:W-:-:S04]  /*118c0*/  FMNMX.FTZ R12, R19, R12, !PT ;  /* 0x0000000c130c7209 */ /* 0x000fc80007810000 */
[----:B------:R-:W-:-:S04]  /*118d0*/  FMNMX.FTZ R12, R43, R12, !PT ;  /* 0x0000000c2b0c7209 */ /* 0x000fc80007810000 */
[----:B------:R-:W-:-:S04]  /*118e0*/  FMNMX.FTZ R12, R26, R12, !PT ;  /* 0x0000000c1a0c7209 */ /* 0x000fc80007810000 */
[----:B------:R-:W-:Y:S02]  /*118f0*/  FMNMX.FTZ R12, R39, R12, !PT ;  /* 0x0000000c270c7209 */ /* 0x000fe40007810000 */
[----:B-1----:R-:W-:Y:S02]  /*11900*/  FMNMX.FTZ R126, R126, R4, !PT ;  /* 0x000000047e7e7209 */ /* 0x002fe40007810000 */
[----:B------:R-:W-:Y:S02]  /*11910*/  FMNMX.FTZ R12, R15, R12, !PT ;  /* 0x0000000c0f0c7209 */ /* 0x000fe40007810000 */
[C---:B------:R-:W-:Y:S01]  /*11920*/  FSETP.NEU.FTZ.AND P0, PT, R126.reuse, -INF , PT ;  /* 0xff8000007e00780b */ /* 0x040fe20003f1d000 */
[C---:B------:R-:W-:Y:S01]  /*11930*/  FMUL.FTZ R104, R126.reuse, UR4 ;  /* 0x000000047e687c20 */ /* 0x040fe20008410000 */
[----:B------:R-:W-:Y:S02]  /*11940*/  FMNMX.FTZ R12, R23, R12, !PT ;  /* 0x0000000c170c7209 */ /* 0x000fe40007810000 */
[----:B------:R-:W-:-:S02]  /*11950*/  FSEL R4, R126, RZ, P0 ;  /* 0x000000ff7e047208 */ /* 0x000fc40000000000 */
[----:B------:R-:W-:Y:S02]  /*11960*/  FMNMX.FTZ R12, R16, R12, !PT ;  /* 0x0000000c100c7209 */ /* 0x000fe40007810000 */
[----:B------:R-:W-:Y:S01]  /*11970*/  FSEL R104, R104, RZ, P0 ;  /* 0x000000ff68687208 */ /* 0x000fe20000000000 */
[----:B------:R-:W-:Y:S01]  /*11980*/  FADD.FTZ R0, R0, -R4 ;  /* 0x8000000400007221 */ /* 0x000fe20000010000 */
[----:B------:R-:W-:-:S03]  /*11990*/  FMNMX.FTZ R12, R21, R12, !PT ;  /* 0x0000000c150c7209 */ /* 0x000fc60007810000 */
[--C-:B------:R-:W-:Y:S01]  /*119a0*/  FFMA.FTZ R102, R5, UR4, -R104.reuse ;  /* 0x0000000405667c23 */ /* 0x100fe20008010868 */
[----:B------:R-:W-:Y:S01]  /*119b0*/  FMNMX.FTZ R12, R11, R12, !PT ;  /* 0x0000000c0b0c7209 */ /* 0x000fe20007810000 */
[--C-:B------:R-:W-:Y:S01]  /*119c0*/  FFMA.FTZ R98, R7, UR4, -R104.reuse ;  /* 0x0000000407627c23 */ /* 0x100fe20008010868 */
[--C-:B------:R-:W-:Y:S01]  /*119d0*/  FFMA.FTZ R100, R35, UR4, -R104.reuse ;  /* 0x0000000423647c23 */ /* 0x100fe20008010868 */
[--C-:B------:R-:W-:Y:S01]  /*119e0*/  FFMA.FTZ R33, R33, UR4, -R104.reuse ;  /* 0x0000000421217c23 */ /* 0x100fe20008010868 */
[----:B------:R-:W-:Y:S01]  /*119f0*/  FMNMX.FTZ R12, R17, R12, !PT ;  /* 0x0000000c110c7209 */ /* 0x000fe20007810000 */
[----:B------:R-:W-:Y:S01]  /*11a00*/  FMUL.FTZ R0, R0, UR4 ;  /* 0x0000000400007c20 */ /* 0x000fe20008410000 */
[----:B------:R-:W-:Y:S01]  /*11a10*/  MUFU.EX2 R102, R102 ;  /* 0x0000006600667308 */ /* 0x000fe20000000800 */
[--C-:B------:R-:W-:Y:S01]  /*11a20*/  FFMA.FTZ R40, R37, UR4, -R104.reuse ;  /* 0x0000000425287c23 */ /* 0x100fe20008010868 */
[----:B------:R-:W-:Y:S01]  /*11a30*/  FMNMX.FTZ R12, R10, R12, !PT ;  /* 0x0000000c0a0c7209 */ /* 0x000fe20007810000 */
[--C-:B------:R-:W-:Y:S01]  /*11a40*/  FFMA.FTZ R179, R179, UR4, -R104.reuse ;  /* 0x00000004b3b37c23 */ /* 0x100fe20008010868 */
[--C-:B------:R-:W-:Y:S01]  /*11a50*/  FFMA.FTZ R184, R184, UR4, -R104.reuse ;  /* 0x00000004b8b87c23 */ /* 0x100fe20008010868 */
[--C-:B------:R-:W-:Y:S01]  /*11a60*/  FFMA.FTZ R185, R185, UR4, -R104.reuse ;  /* 0x00000004b9b97c23 */ /* 0x100fe20008010868 */
[----:B------:R-:W-:Y:S01]  /*11a70*/  FMNMX.FTZ R12, R13, R12, !PT ;  /* 0x0000000c0d0c7209 */ /* 0x000fe20007810000 */
[--C-:B------:R-:W-:Y:S01]  /*11a80*/  FFMA.FTZ R192, R192, UR4, -R104.reuse ;  /* 0x00000004c0c07c23 */ /* 0x100fe20008010868 */
        /* <DEDUP_REMOVED lines=16> */
[----:B------:R-:W1:Y:S01]  /*11b90*/  MUFU.EX2 R129, R0 ;  /* 0x0000000000817308 */ /* 0x000e620000000800 */
[--C-:B------:R-:W-:Y:S01]  /*11ba0*/  FFMA.FTZ R95, R95, UR4, -R104.reuse ;  /* 0x000000045f5f7c23 */ /* 0x100fe20008010868 */
[----:B----4-:R-:W-:Y:S01]  /*11bb0*/  FMNMX.FTZ R12, R164, R12, !PT ;  /* 0x0000000ca40c7209 */ /* 0x010fe20007810000 */
        /* <DEDUP_REMOVED lines=14> */
[-C--:B-1----:R-:W-:Y:S01]  /*11ca0*/  FMUL.FTZ R22, R162, R129.reuse ;  /* 0x00000081a2167220 */ /* 0x082fe20000410000 */
[----:B------:R-:W-:Y:S01]  /*11cb0*/  FMNMX.FTZ R12, R211, R12, !PT ;  /* 0x0000000cd30c7209 */ /* 0x000fe20007810000 */
[-C--:B--2---:R-:W-:Y:S01]  /*11cc0*/  FMUL.FTZ R30, R154, R129.reuse ;  /* 0x000000819a1e7220 */ /* 0x084fe20000410000 */
[-C--:B------:R-:W-:Y:S01]  /*11cd0*/  FMUL.FTZ R31, R155, R129.reuse ;  /* 0x000000819b1f7220 */ /* 0x080fe20000410000 */
[-C--:B------:R-:W-:Y:S01]  /*11ce0*/  FMUL.FTZ R38, R146, R129.reuse ;  /* 0x0000008192267220 */ /* 0x080fe20000410000 */
[----:B------:R-:W-:Y:S01]  /*11cf0*/  FMNMX.FTZ R12, R199, R12, !PT ;  /* 0x0000000cc70c7209 */ /* 0x000fe20007810000 */
[-C--:B------:R-:W-:Y:S01]  /*11d00*/  FMUL.FTZ R158, R158, R129.reuse ;  /* 0x000000819e9e7220 */ /* 0x080fe20000410000 */
        /* <DEDUP_REMOVED lines=11> */
[----:B------:R-:W-:Y:S01]  /*11dc0*/  FMUL.FTZ R135, R135, R129 ;  /* 0x0000008187877220 */ /* 0x000fe20000410000 */
[--C-:B------:R-:W-:Y:S01]  /*11dd0*/  FFMA.FTZ R146, R247, UR4, -R104.reuse ;  /* 0x00000004f7927c23 */ /* 0x100fe20008010868 */
[--C-:B------:R-:W-:Y:S01]  /*11de0*/  FFMA.FTZ R154, R205, UR4, -R104.reuse ;  /* 0x00000004cd9a7c23 */ /* 0x100fe20008010868 */
[----:B------:R-:W-:Y:S01]  /*11df0*/  FMNMX.FTZ R12, R186, R12, !PT ;  /* 0x0000000cba0c7209 */ /* 0x000fe20007810000 */
[--C-:B------:R-:W-:Y:S01]  /*11e00*/  FFMA.FTZ R155, R212, UR4, -R104.reuse ;  /* 0x00000004d49b7c23 */ /* 0x100fe20008010868 */
[--C-:B------:R-:W-:Y:S01]  /*11e10*/  FFMA.FTZ R162, R195, UR4, -R104.reuse ;  /* 0x00000004c3a27c23 */ /* 0x100fe20008010868 */
[----:B------:R-:W-:Y:S01]  /*11e20*/  MUFU.EX2 R185, R185 ;  /* 0x000000b900b97308 */ /* 0x000fe20000000800 */
[----:B------:R-:W-:Y:S01]  /*11e30*/  FMNMX.FTZ R12, R197, R12, !PT ;  /* 0x0000000cc50c7209 */ /* 0x000fe20007810000 */
[--C-:B------:R-:W-:Y:S01]  /*11e40*/  FFMA.FTZ R77, R77, UR4, -R104.reuse ;  /* 0x000000044d4d7c23 */ /* 0x100fe20008010868 */
        /* <DEDUP_REMOVED lines=19> */
[----:B------:R-:W-:-:S02]  /*11f80*/  FFMA.FTZ R3, R3, UR4, -R104 ;  /* 0x0000000403037c23 */ /* 0x000fc40008010868 */
[----:B------:R-:W-:Y:S01]  /*11f90*/  MUFU.EX2 R155, R155 ;  /* 0x0000009b009b7308 */ /* 0x000fe20000000800 */
[----:B------:R-:W-:-:S04]  /*11fa0*/  FMNMX.FTZ R12, R183, R12, !PT ;  /* 0x0000000cb70c7209 */ /* 0x000fc80007810000 */
[----:B------:R-:W-:-:S03]  /*11fb0*/  FMNMX.FTZ R12, R99, R12, !PT ;  /* 0x0000000c630c7209 */ /* 0x000fc60007810000 */
        /* <DEDUP_REMOVED lines=39> */
[----:B------:R-:W-:Y:S02]  /*12230*/  MUFU.EX2 R168, R168 ;  /* 0x000000a800a87308 */ /* 0x000fe40000000800 */
[----:B------:R-:W1:Y:S06]  /*12240*/  SHFL.BFLY PT, R6, R12, 0x2, 0x1f ;  /* 0x0c401f000c067f89 */ /* 0x000e6c00000e0000 */
[----:B------:R-:W-:Y:S08]  /*12250*/  MUFU.EX2 R93, R93 ;  /* 0x0000005d005d7308 */ /* 0x000ff00000000800 */
[----:B------:R-:W-:Y:S08]  /*12260*/  MUFU.EX2 R88, R88 ;  /* 0x0000005800587308 */ /* 0x000ff00000000800 */
[----:B------:R-:W-:Y:S01]  /*12270*/  MUFU.EX2 R89, R89 ;  /* 0x0000005900597308 */ /* 0x000fe20000000800 */
[----:B-1----:R-:W-:-:S05]  /*12280*/  FMNMX.FTZ R6, R12, R6, !PT ;  /* 0x000000060c067209 */ /* 0x002fca0007810000 */
[----:B------:R-:W1:Y:S02]  /*12290*/  SHFL.BFLY PT, R127, R6, 0x1, 0x1f ;  /* 0x0c201f00067f7f89 */ /* 0x000e6400000e0000 */
[----:B------:R-:W-:Y:S08]  /*122a0*/  MUFU.EX2 R82, R82 ;  /* 0x0000005200527308 */ /* 0x000ff00000000800 */
[----:B------:R-:W-:Y:S08]  /*122b0*/  MUFU.EX2 R85, R85 ;  /* 0x0000005500557308 */ /* 0x000ff00000000800 */
[----:B------:R-:W-:Y:S01]  /*122c0*/  MUFU.EX2 R80, R80 ;  /* 0x0000005000507308 */ /* 0x000fe20000000800 */
[----:B-1----:R-:W-:-:S07]  /*122d0*/  FMNMX.FTZ R127, R6, R127, !PT ;  /* 0x0000007f067f7209 */ /* 0x002fce0007810000 */
[----:B------:R-:W-:Y:S01]  /*122e0*/  MUFU.EX2 R79, R79 ;  /* 0x0000004f004f7308 */ /* 0x000fe20000000800 */
[----:B------:R-:W-:Y:S01]  /*122f0*/  LDSM.16.MT88.4 R4, [R232+0xa000] ;  /* 0x00a00000e804783b */ /* 0x000fe20000004200 */
[C---:B------:R-:W-:Y:S01]  /*12300*/  FSETP.NEU.FTZ.AND P1, PT, R127.reuse, -INF , PT ;  /* 0xff8000007f00780b */ /* 0x040fe20003f3d000 */
[----:B------:R-:W-:-:S03]  /*12310*/  FMUL.FTZ R125, R127, UR4 ;  /* 0x000000047f7d7c20 */ /* 0x000fc60008410000 */
[----:B------:R-:W-:Y:S02]  /*12320*/  FSEL R130, R127, RZ, P1 ;  /* 0x000000ff7f827208 */ /* 0x000fe40000800000 */
[----:B------:R-:W-:Y:S01]  /*12330*/  MUFU.EX2 R74, R74 ;  /* 0x0000004a004a7308 */ /* 0x000fe20000000800 */
[----:B------:R-:W-:Y:S02]  /*12340*/  FSEL R125, R125, RZ, P1 ;  /* 0x000000ff7d7d7208 */ /* 0x000fe40000800000 */
[----:B------:R-:W-:-:S03]  /*12350*/  FADD.FTZ R130, R2, -R130 ;  /* 0x8000008202827221 */ /* 0x000fc60000010000 */
[--C-:B------:R-:W-:Y:S01]  /*12360*/  FFMA.FTZ R121, R14, UR4, -R125.reuse ;  /* 0x000000040e797c23 */ /* 0x100fe2000801087d */
[--C-:B------:R-:W-:Y:S01]  /*12370*/  FFMA.FTZ R120, R19, UR4, -R125.reuse ;  /* 0x0000000413787c23 */ /* 0x100fe2000801087d */
[----:B------:R-:W-:Y:S01]  /*12380*/  FMUL.FTZ R130, R130, UR4 ;  /* 0x0000000482827c20 */ /* 0x000fe20008410000 */
        /* <DEDUP_REMOVED lines=8> */
[----:B------:R-:W2:Y:S01]  /*12410*/  LDSM.16.MT88.4 R16, [R234+0xa000] ;  /* 0x00a00000ea10783b */ /* 0x000ea20000004200 */
[--C-:B------:R-:W-:Y:S01]  /*12420*/  FFMA.FTZ R123, R41, UR4, -R125.reuse ;  /* 0x00000004297b7c23 */ /* 0x100fe2000801087d */
[--C-:B------:R-:W-:Y:S01]  /*12430*/  FFMA.FTZ R117, R39, UR4, -R125.reuse ;  /* 0x0000000427757c23 */ /* 0x100fe2000801087d */
[--C-:B------:R-:W-:Y:S01]  /*12440*/  FFMA.FTZ R115, R23, UR4, -R125.reuse ;  /* 0x0000000417737c23 */ /* 0x100fe2000801087d */
[----:B------:R-:W3:Y:S01]  /*12450*/  LDSM.16.MT88.4 R12, [R231+0xa000] ;  /* 0x00a00000e70c783b */ /* 0x000ee20000004200 */
[----:B------:R-:W-:Y:S01]  /*12460*/  MUFU.EX2 R124, R124 ;  /* 0x0000007c007c7308 */ /* 0x000fe20000000800 */
[--C-:B------:R-:W-:Y:S01]  /*12470*/  FFMA.FTZ R112, R21, UR4, -R125.reuse ;  /* 0x0000000415707c23 */ /* 0x100fe2000801087d */
[--C-:B------:R-:W-:Y:S01]  /*12480*/  FFMA.FTZ R110, R11, UR4, -R125.reuse ;  /* 0x000000040b6e7c23 */ /* 0x100fe2000801087d */
[--C-:B------:R-:W-:Y:S01]  /*12490*/  FFMA.FTZ R106, R10, UR4, -R125.reuse ;  /* 0x000000040a6a7c23 */ /* 0x100fe2000801087d */
[--C-:B------:R-:W-:Y:S01]  /*124a0*/  FFMA.FTZ R0, R8, UR4, -R125.reuse ;  /* 0x0000000408007c23 */ /* 0x100fe2000801087d */
[--C-:B------:R-:W-:Y:S01]  /*124b0*/  FFMA.FTZ R131, R9, UR4, -R125.reuse ;  /* 0x0000000409837c23 */ /* 0x100fe2000801087d */
[----:B------:R-:W-:Y:S01]  /*124c0*/  F2FP.BF16.F32.PACK_AB R9, R100, R102 ;  /* 0x000000666409723e */ /* 0x000fe200000010ff */
[-C--:B------:R-:W-:Y:S01]  /*124d0*/  FMUL.FTZ R23, R163, R129.reuse ;  /* 0x00000081a3177220 */ /* 0x080fe20000410000 */
[----:B------:R-:W4:Y:S01]  /*124e0*/  MUFU.EX2 R123, R123 ;  /* 0x0000007b007b7308 */ /* 0x000f220000000800 */
[-C--:B-1----:R-:W-:Y:S01]  /*124f0*/  FMUL.FTZ R20, R160, R130.reuse ;  /* 0x00000082a0147220 */ /* 0x082fe20000410000 */
[--C-:B------:R-:W-:Y:S01]  /*12500*/  FFMA.FTZ R160, R24, UR4, -R104.reuse ;  /* 0x0000000418a07c23 */ /* 0x100fe20008010868 */
[-C--:B------:R-:W-:Y:S01]  /*12510*/  FMUL.FTZ R21, R161, R130.reuse ;  /* 0x00000082a1157220 */ /* 0x080fe20000410000 */
[----:B------:R-:W1:Y:S01]  /*12520*/  LDSM.16.MT88.4 R24, [R230+0xa000] ;  /* 0x00a00000e618783b */ /* 0x000e620000004200 */
        /* <DEDUP_REMOVED lines=11> */
[----:B------:R-:W5:Y:S01]  /*125e0*/  MUFU.EX2 R121, R121 ;  /* 0x0000007900797308 */ /* 0x000f620000000800 */
[----:B----4-:R-:W-:Y:S01]  /*125f0*/  F2FP.BF16.F32.PACK_AB R8, R123, R124 ;  /* 0x0000007c7b08723e */ /* 0x010fe200000010ff */
[-C--:B------:R-:W-:Y:S01]  /*12600*/  FMUL.FTZ R136, R136, R130.reuse ;  /* 0x0000008288887220 */ /* 0x080fe20000410000 */
[-C--:B------:R-:W-:Y:S01]  /*12610*/  FMUL.FTZ R137, R137, R130.reuse ;  /* 0x0000008289897220 */ /* 0x080fe20000410000 */
[-C--:B------:R-:W-:Y:S01]  /*12620*/  FMUL.FTZ R132, R132, R130.reuse ;  /* 0x0000008284847220 */ /* 0x080fe20000410000 */
[----:B------:R-:W-:Y:S01]  /*12630*/  FMUL.FTZ R133, R133, R130 ;  /* 0x0000008285857220 */ /* 0x000fe20000410000 */
[--C-:B------:R-:W-:Y:S01]  /*12640*/  FFMA.FTZ R119, R43, UR4, -R125.reuse ;  /* 0x000000042b777c23 */ /* 0x100fe2000801087d */
[--C-:B------:R-:W-:Y:S01]  /*12650*/  FFMA.FTZ R45, R45, UR4, -R125.reuse ;  /* 0x000000042d2d7c23 */ /* 0x100fe2000801087d */
[----:B------:R4:W2:Y:S01]  /*12660*/  MUFU.EX2 R2, R33 ;  /* 0x0000002100027308 */ /* 0x0008a20000000800 */
[--C-:B------:R-:W-:Y:S01]  /*12670*/  FFMA.FTZ R145, R210, UR4, -R104.reuse ;  /* 0x00000004d2917c23 */ /* 0x100fe20008010868 */
[--C-:B------:R-:W-:Y:S01]  /*12680*/  FFMA.FTZ R147, R207, UR4, -R104.reuse ;  /* 0x00000004cf937c23 */ /* 0x100fe20008010868 */
[--C-:B------:R-:W-:Y:S01]  /*12690*/  FFMA.FTZ R161, R202, UR4, -R104.reuse ;  /* 0x00000004caa17c23 */ /* 0x100fe20008010868 */
[--C-:B------:R-:W-:Y:S01]  /*126a0*/  FFMA.FTZ R163, R201, UR4, -R104.reuse ;  /* 0x00000004c9a37c23 */ /* 0x100fe20008010868 */
[--C-:B------:R-:W-:Y:S01]  /*126b0*/  FFMA.FTZ R175, R186, UR4, -R125.reuse ;  /* 0x00000004baaf7c23 */ /* 0x100fe2000801087d */
[--C-:B------:R-:W-:Y:S01]  /*126c0*/  FFMA.FTZ R186, R198, UR4, -R104.reuse ;  /* 0x00000004c6ba7c23 */ /* 0x100fe20008010868 */
[--C-:B------:R-:W-:Y:S01]  /*126d0*/  FFMA.FTZ R165, R191, UR4, -R125.reuse ;  /* 0x00000004bfa57c23 */ /* 0x100fe2000801087d */
[----:B------:R3:W-:Y:S01]  /*126e0*/  MUFU.EX2 R144, R40 ;  /* 0x0000002800907308 */ /* 0x0007e20000000800 */
[----:B-----5:R-:W-:Y:S01]  /*126f0*/  F2FP.BF16.F32.PACK_AB R10, R121, R122 ;  /* 0x0000007a790a723e */ /* 0x020fe200000010ff */
[--C-:B------:R-:W-:Y:S01]  /*12700*/  FFMA.FTZ R174, R200, UR4, -R125.reuse ;  /* 0x00000004c8ae7c23 */ /* 0x100fe2000801087d */
[--C-:B------:R-:W-:Y:S01]  /*12710*/  FFMA.FTZ R187, R187, UR4, -R125.reuse ;  /* 0x00000004bbbb7c23 */ /* 0x100fe2000801087d */
[--C-:B------:R-:W-:Y:S01]  /*12720*/  FFMA.FTZ R191, R196, UR4, -R125.reuse ;  /* 0x00000004c4bf7c23 */ /* 0x100fe2000801087d */
[--C-:B------:R-:W-:Y:S01]  /*12730*/  FFMA.FTZ R181, R181, UR4, -R125.reuse ;  /* 0x00000004b5b57c23 */ /* 0x100fe2000801087d */
[--C-:B------:R-:W-:Y:S01]  /*12740*/  FFMA.FTZ R193, R193, UR4, -R125.reuse ;  /* 0x00000004c1c17c23 */ /* 0x100fe2000801087d */
[--C-:B------:R-:W-:Y:S01]  /*12750*/  FFMA.FTZ R177, R177, UR4, -R125.reuse ;  /* 0x00000004b1b17c23 */ /* 0x100fe2000801087d */
[----:B------:R-:W-:Y:S01]  /*12760*/  MUFU.EX2 R120, R120 ;  /* 0x0000007800787308 */ /* 0x000fe20000000800 */
[--C-:B----4-:R-:W-:Y:S01]  /*12770*/  FFMA.FTZ R33, R29, UR4, -R104.reuse ;  /* 0x000000041d217c23 */ /* 0x110fe20008010868 */
[----:B--2---:R-:W-:Y:S01]  /*12780*/  F2FP.BF16.F32.PACK_AB R11, R2, R98 ;  /* 0x00000062020b723e */ /* 0x004fe200000010ff */
[-C--:B------:R-:W-:Y:S01]  /*12790*/  FMUL.FTZ R29, R153, R130.reuse ;  /* 0x00000082991d7220 */ /* 0x080fe20000410000 */
[----:B------:R-:W-:Y:S01]  /*127a0*/  FFMA.FTZ R153, R32, UR4, -R104 ;  /* 0x0000000420997c23 */ /* 0x000fe20008010868 */
[--C-:B------:R-:W-:Y:S01]  /*127b0*/  FFMA.FTZ R183, R183, UR4, -R125.reuse ;  /* 0x00000004b7b77c23 */ /* 0x100fe2000801087d */
[--C-:B------:R-:W-:Y:S01]  /*127c0*/  FFMA.FTZ R99, R99, UR4, -R125.reuse ;  /* 0x0000000463637c23 */ /* 0x100fe2000801087d */
[--C-:B------:R-:W-:Y:S01]  /*127d0*/  FFMA.FTZ R178, R178, UR4, -R125.reuse ;  /* 0x00000004b2b27c23 */ /* 0x100fe2000801087d */
[----:B------:R2:W-:Y:S01]  /*127e0*/  MUFU.EX2 R152, R33 ;  /* 0x0000002100987308 */ /* 0x0005e20000000800 */
[C---:B------:R-:W-:Y:S01]  /*127f0*/  HMMA.16816.F32.BF16 R20, R8.reuse, R16, R20 ;  /* 0x000000100814723c */ /* 0x040fe20000041814 */
[----:B---3--:R-:W-:Y:S01]  /*12800*/  LDSM.16.MT88.4 R40, [R232+0xa800] ;  /* 0x00a80000e828783b */ /* 0x008fe20000004200 */
[--C-:B------:R-:W-:Y:S01]  /*12810*/  FFMA.FTZ R97, R97, UR4, -R125.reuse ;  /* 0x0000000461617c23 */ /* 0x100fe2000801087d */
[--C-:B------:R-:W-:Y:S01]  /*12820*/  FFMA.FTZ R169, R169, UR4, -R125.reuse ;  /* 0x00000004a9a97c23 */ /* 0x100fe2000801087d */
[--C-:B------:R-:W-:Y:S01]  /*12830*/  FFMA.FTZ R103, R103, UR4, -R125.reuse ;  /* 0x0000000467677c23 */ /* 0x100fe2000801087d */
[--C-:B------:R-:W-:Y:S01]  /*12840*/  FFMA.FTZ R86, R86, UR4, -R125.reuse ;  /* 0x0000000456567c23 */ /* 0x100fe2000801087d */
[C---:B------:R-:W-:Y:S01]  /*12850*/  HMMA.16816.F32.BF16 R28, R8.reuse, R4, R28 ;  /* 0x00000004081c723c */ /* 0x040fe2000004181c */
[----:B------:R-:W3:Y:S01]  /*12860*/  MUFU.EX2 R119, R119 ;  /* 0x0000007700777308 */ /* 0x000ee20000000800 */
[--C-:B------:R-:W-:Y:S01]  /*12870*/  FFMA.FTZ R91, R91, UR4, -R125.reuse ;  /* 0x000000045b5b7c23 */ /* 0x100fe2000801087d */
[----:B------:R-:W-:Y:S01]  /*12880*/  FFMA.FTZ R124, R252, R130, R124 ;  /* 0x00000082fc7c7223 */ /* 0x000fe2000001007c */
[----:B------:R-:W-:Y:S01]  /*12890*/  FFMA.FTZ R102, R251, R129, R102 ;  /* 0x00000081fb667223 */ /* 0x000fe20000010066 */
[--C-:B------:R-:W-:Y:S01]  /*128a0*/  FFMA.FTZ R84, R84, UR4, -R125.reuse ;  /* 0x0000000454547c23 */ /* 0x100fe2000801087d */
[C---:B------:R-:W-:Y:S01]  /*128b0*/  HMMA.16816.F32.BF16 R36, R8.reuse, R12, R36 ;  /* 0x0000000c0824723c */ /* 0x040fe20000041824 */
[----:B------:R-:W-:Y:S01]  /*128c0*/  FADD.FTZ R124, R123, R124 ;  /* 0x0000007c7b7c7221 */ /* 0x000fe20000010000 */
[----:B------:R-:W-:Y:S01]  /*128d0*/  FADD.FTZ R102, R100, R102 ;  /* 0x0000006664667221 */ /* 0x000fe20000010000 */
[----:B------:R-:W-:Y:S01]  /*128e0*/  MUFU.EX2 R118, R118 ;  /* 0x0000007600767308 */ /* 0x000fe20000000800 */
[----:B--2---:R-:W2:Y:S01]  /*128f0*/  LDSM.16.MT88.4 R32, [R234+0xa800] ;  /* 0x00a80000ea20783b */ /* 0x004ea20000004200 */
[--C-:B------:R-:W-:Y:S01]  /*12900*/  FFMA.FTZ R83, R83, UR4, -R125.reuse ;  /* 0x0000000453537c23 */ /* 0x100fe2000801087d */
[C---:B------:R-:W-:Y:S01]  /*12910*/  HMMA.16816.F32.BF16 R16, R8.reuse, R18, R156 ;  /* 0x000000120810723c */ /* 0x040fe2000004189c */
[--C-:B------:R-:W-:Y:S01]  /*12920*/  FFMA.FTZ R76, R76, UR4, -R125.reuse ;  /* 0x000000044c4c7c23 */ /* 0x100fe2000801087d */
[--C-:B------:R-:W-:Y:S01]  /*12930*/  FFMA.FTZ R81, R81, UR4, -R125.reuse ;  /* 0x0000000451517c23 */ /* 0x100fe2000801087d */
[----:B------:R-:W-:Y:S01]  /*12940*/  FADD.FTZ R124, R122, R124 ;  /* 0x0000007c7a7c7221 */ /* 0x000fe20000010000 */
[----:B------:R-:W-:Y:S01]  /*12950*/  FADD.FTZ R98, R98, R102 ;  /* 0x0000006662627221 */ /* 0x000fe20000010000 */
[----:B------:R-:W4:Y:S01]  /*12960*/  MUFU.EX2 R117, R117 ;  /* 0x0000007500757308 */ /* 0x000f220000000800 */
[C---:B------:R-:W-:Y:S01]  /*12970*/  HMMA.16816.F32.BF16 R4, R8.reuse, R6, R148 ;  /* 0x000000060804723c */ /* 0x040fe20000041894 */
[----:B---3--:R-:W-:Y:S01]  /*12980*/  F2FP.BF16.F32.PACK_AB R48, R119, R120 ;  /* 0x000000787730723e */ /* 0x008fe200000010ff */
[--C-:B------:R-:W-:Y:S01]  /*12990*/  FFMA.FTZ R156, R204, UR4, -R104.reuse ;  /* 0x00000004cc9c7c23 */ /* 0x100fe20008010868 */
[--C-:B------:R-:W-:Y:S01]  /*129a0*/  FFMA.FTZ R157, R211, UR4, -R125.reuse ;  /* 0x00000004d39d7c23 */ /* 0x100fe2000801087d */
[--C-:B------:R-:W-:Y:S01]  /*129b0*/  FFMA.FTZ R158, R199, UR4, -R125.reuse ;  /* 0x00000004c79e7c23 */ /* 0x100fe2000801087d */
[--C-:B------:R-:W-:Y:S01]  /*129c0*/  FFMA.FTZ R159, R203, UR4, -R125.reuse ;  /* 0x00000004cb9f7c23 */ /* 0x100fe2000801087d */
[C---:B------:R-:W-:Y:S01]  /*129d0*/  HMMA.16816.F32.BF16 R12, R8.reuse, R14, R140 ;  /* 0x0000000e080c723c */ /* 0x040fe2000004188c */
[----:B------:R3:W-:Y:S01]  /*129e0*/  MUFU.EX2 R140, R45 ;  /* 0x0000002d008c7308 */ /* 0x0007e20000000800 */
[--C-:B------:R-:W-:Y:S01]  /*129f0*/  FFMA.FTZ R151, R214, UR4, -R104.reuse ;  /* 0x00000004d6977c23 */ /* 0x100fe20008010868 */
[--C-:B------:R-:W-:Y:S01]  /*12a00*/  FFMA.FTZ R148, R209, UR4, -R125.reuse ;  /* 0x00000004d1947c23 */ /* 0x100fe2000801087d */
[--C-:B------:R-:W-:Y:S01]  /*12a10*/  FFMA.FTZ R149, R215, UR4, -R125.reuse ;  /* 0x00000004d7957c23 */ /* 0x100fe2000801087d */
[--C-:B------:R-:W-:Y:S01]  /*12a20*/  FFMA.FTZ R150, R206, UR4, -R125.reuse ;  /* 0x00000004ce967c23 */ /* 0x100fe2000801087d */
[C---:B-1----:R-:W-:Y:S01]  /*12a30*/  HMMA.16816.F32.BF16 R136, R8.reuse, R24, R136 ;  /* 0x000000180888723c */ /* 0x042fe20000041888 */
[--C-:B------:R-:W-:Y:S01]  /*12a40*/  FFMA.FTZ R143, R248, UR4, -R104.reuse ;  /* 0x00000004f88f7c23 */ /* 0x100fe20008010868 */
[--C-:B------:R-:W-:Y:S01]  /*12a50*/  FFMA.FTZ R142, R164, UR4, -R125.reuse ;  /* 0x00000004a48e7c23 */ /* 0x100fe2000801087d */
[----:B------:R-:W1:Y:S01]  /*12a60*/  MUFU.EX2 R160, R160 ;  /* 0x000000a000a07308 */ /* 0x000e620000000800 */
[----:B----4-:R-:W-:Y:S01]  /*12a70*/  F2FP.BF16.F32.PACK_AB R50, R117, R118 ;  /* 0x000000767532723e */ /* 0x010fe200000010ff */
[--C-:B------:R-:W-:Y:S01]  /*12a80*/  FFMA.FTZ R141, R213, UR4, -R125.reuse ;  /* 0x00000004d58d7c23 */ /* 0x100fe2000801087d */
[----:B------:R-:W-:Y:S01]  /*12a90*/  HMMA.16816.F32.BF16 R132, R8, R26, R132 ;  /* 0x0000001a0884723c */ /* 0x000fe20000041884 */
[----:B------:R-:W4:Y:S01]  /*12aa0*/  LDSM.16.MT88.4 R8, [R230+0xa800] ;  /* 0x00a80000e608783b */ /* 0x000f220000004200 */
[----:B------:R-:W-:Y:S01]  /*12ab0*/  FFMA.FTZ R164, R189, UR4, -R104 ;  /* 0x00000004bda47c23 */ /* 0x000fe20008010868 */
[----:B------:R-:W-:Y:S01]  /*12ac0*/  FFMA.FTZ R189, R197, UR4, -R125 ;  /* 0x00000004c5bd7c23 */ /* 0x000fe2000801087d */
[----:B------:R-:W-:Y:S01]  /*12ad0*/  FADD.FTZ R121, R121, R124 ;  /* 0x0000007c79797221 */ /* 0x000fe20000010000 */
[----:B------:R-:W5:Y:S01]  /*12ae0*/  MUFU.EX2 R153, R153 ;  /* 0x0000009900997308 */ /* 0x000f620000000800 */
[----:B---3--:R-:W3:Y:S01]  /*12af0*/  LDSM.16.MT88.4 R44, [R231+0xa800] ;  /* 0x00a80000e72c783b */ /* 0x008ee20000004200 */
[----:B------:R-:W-:Y:S01]  /*12b00*/  FADD.FTZ R98, R2, R98 ;  /* 0x0000006202627221 */ /* 0x000fe20000010000 */
[----:B------:R-:W-:Y:S01]  /*12b10*/  FADD.FTZ R121, R120, R121 ;  /* 0x0000007978797221 */ /* 0x000fe20000010000 */
[--C-:B------:R-:W-:Y:S01]  /*12b20*/  FFMA.FTZ R90, R90, UR4, -R125.reuse ;  /* 0x000000045a5a7c23 */ /* 0x100fe2000801087d */
[----:B------:R-:W3:Y:S01]  /*12b30*/  LDSM.16.MT88.4 R24, [R234+0xb000] ;  /* 0x00b00000ea18783b */ /* 0x000ee20000004200 */
[----:B------:R-:W-:Y:S01]  /*12b40*/  FFMA.FTZ R87, R87, UR4, -R125 ;  /* 0x0000000457577c23 */ /* 0x000fe2000801087d */
[----:B------:R-:W-:Y:S01]  /*12b50*/  FADD.FTZ R121, R119, R121 ;  /* 0x0000007977797221 */ /* 0x000fe20000010000 */
[----:B------:R-:W2:Y:S01]  /*12b60*/  MUFU.EX2 R116, R116 ;  /* 0x0000007400747308 */ /* 0x000ea20000000800 */
[----:B-1----:R-:W-:Y:S01]  /*12b70*/  F2FP.BF16.F32.PACK_AB R49, R152, R160 ;  /* 0x000000a09831723e */ /* 0x002fe200000010ff */
[----:B------:R-:W-:Y:S01]  /*12b80*/  FADD.FTZ R160, R160, R98 ;  /* 0x00000062a0a07221 */ /* 0x000fe20000010000 */
[----:B------:R-:W-:Y:S01]  /*12b90*/  FADD.FTZ R121, R118, R121 ;  /* 0x0000007976797221 */ /* 0x000fe20000010000 */
[--C-:B------:R-:W-:Y:S01]  /*12ba0*/  FFMA.FTZ R78, R78, UR4, -R125.reuse ;  /* 0x000000044e4e7c23 */ /* 0x100fe2000801087d */
[----:B------:R-:W-:Y:S01]  /*12bb0*/  FFMA.FTZ R75, R75, UR4, -R125 ;  /* 0x000000044b4b7c23 */ /* 0x000fe2000801087d */
[----:B------:R-:W-:Y:S01]  /*12bc0*/  FADD.FTZ R160, R152, R160 ;  /* 0x000000a098a07221 */ /* 0x000fe20000010000 */
[----:B------:R-:W-:Y:S01]  /*12bd0*/  FADD.FTZ R117, R117, R121 ;  /* 0x0000007975757221 */ /* 0x000fe20000010000 */
[----:B------:R-:W1:Y:S01]  /*12be0*/  MUFU.EX2 R115, R115 ;  /* 0x0000007300737308 */ /* 0x000e620000000800 */
[----:B-----5:R-:W-:Y:S01]  /*12bf0*/  F2FP.BF16.F32.PACK_AB R51, R144, R153 ;  /* 0x000000999033723e */ /* 0x020fe200000010ff */
[----:B------:R-:W-:Y:S01]  /*12c00*/  FADD.FTZ R160, R153, R160 ;  /* 0x000000a099a07221 */ /* 0x000fe20000010000 */
[--C-:B------:R-:W-:Y:S01]  /*12c10*/  FFMA.FTZ R62, R62, UR4, -R125.reuse ;  /* 0x000000043e3e7c23 */ /* 0x100fe2000801087d */
[--C-:B------:R-:W-:Y:S01]  /*12c20*/  FFMA.FTZ R65, R65, UR4, -R125.reuse ;  /* 0x0000000441417c23 */ /* 0x100fe2000801087d */
[--C-:B------:R-:W-:Y:S01]  /*12c30*/  FFMA.FTZ R67, R67, UR4, -R125.reuse ;  /* 0x0000000443437c23 */ /* 0x100fe2000801087d */
[----:B------:R-:W-:Y:S01]  /*12c40*/  FADD.FTZ R160, R144, R160 ;  /* 0x000000a090a07221 */ /* 0x000fe20000010000 */
[----:B------:R-:W-:Y:S01]  /*12c50*/  FFMA.FTZ R52, R52, UR4, -R125 ;  /* 0x0000000434347c23 */ /* 0x000fe2000801087d */
[----:B------:R-:W5:Y:S01]  /*12c60*/  MUFU.EX2 R114, R114 ;  /* 0x0000007200727308 */ /* 0x000f620000000800 */
[C---:B--2---:R-:W-:Y:S01]  /*12c70*/  HMMA.16816.F32.BF16 R20, R48.reuse, R32, R20 ;  /* 0x000000203014723c */ /* 0x044fe20000041814 */
[----:B------:R-:W-:Y:S01]  /*12c80*/  FADD.FTZ R117, R116, R117 ;  /* 0x0000007574757221 */ /* 0x000fe20000010000 */
[--C-:B------:R-:W-:Y:S01]  /*12c90*/  FFMA.FTZ R59, R59, UR4, -R125.reuse ;  /* 0x000000043b3b7c23 */ /* 0x100fe2000801087d */
[--C-:B------:R-:W-:Y:S01]  /*12ca0*/  FFMA.FTZ R252, R111, UR4, -R125.reuse ;  /* 0x000000046ffc7c23 */ /* 0x100fe2000801087d */
[----:B------:R-:W-:Y:S01]  /*12cb0*/  FFMA.FTZ R251, R113, UR4, -R104 ;  /* 0x0000000471fb7c23 */ /* 0x000fe20008010868 */
[----:B------:R-:W-:Y:S01]  /*12cc0*/  FFMA.FTZ R94, R94, UR4, -R125 ;  /* 0x000000045e5e7c23 */ /* 0x000fe2000801087d */
[----:B------:R-:W-:Y:S01]  /*12cd0*/  HMMA.16816.F32.BF16 R16, R48, R34, R16 ;  /* 0x000000223010723c */ /* 0x000fe20000041810 */
[----:B------:R-:W-:Y:S01]  /*12ce0*/  MUFU.EX2 R112, R112 ;  /* 0x0000007000707308 */ /* 0x000fe20000000800 */
[----:B------:R-:W-:Y:S01]  /*12cf0*/  LDSM.16.MT88.4 R32, [R232+0xb000] ;  /* 0x00b00000e820783b */ /* 0x000fe20000004200 */
[----:B-1----:R-:W-:-:S03]  /*12d00*/  FADD.FTZ R117, R115, R117 ;  /* 0x0000007573757221 */ /* 0x002fc60000010000 */
[C---:B----4-:R-:W-:Y:S03]  /*12d10*/  HMMA.16816.F32.BF16 R136, R48.reuse, R8, R136 ;  /* 0x000000083088723c */ /* 0x050fe60000041888 */
[----:B------:R-:W-:Y:S01]  /*12d20*/  MUFU.EX2 R143, R143 ;  /* 0x0000008f008f7308 */ /* 0x000fe20000000800 */
[----:B-----5:R-:W-:Y:S02]  /*12d30*/  FADD.FTZ R117, R114, R117 ;  /* 0x0000007572757221 */ /* 0x020fe40000010000 */
[C---:B------:R-:W-:Y:S01]  /*12d40*/  HMMA.16816.F32.BF16 R132, R48.reuse, R10, R132 ;  /* 0x0000000a3084723c */ /* 0x040fe20000041884 */
[----:B------:R-:W1:Y:S04]  /*12d50*/  LDSM.16.MT88.4 R8, [R230+0xb000] ;  /* 0x00b00000e608783b */ /* 0x000e680000004200 */
[----:B------:R-:W2:Y:S01]  /*12d60*/  MUFU.EX2 R145, R145 ;  /* 0x0000009100917308 */ /* 0x000ea20000000800 */
[C---:B------:R-:W-:Y:S06]  /*12d70*/  HMMA.16816.F32.BF16 R28, R48.reuse, R40, R28 ;  /* 0x00000028301c723c */ /* 0x040fec000004181c */
[C---:B------:R-:W-:Y:S01]  /*12d80*/  HMMA.16816.F32.BF16 R4, R48.reuse, R42, R4 ;  /* 0x0000002a3004723c */ /* 0x040fe20000041804 */
[----:B------:R-:W4:Y:S01]  /*12d90*/  MUFU.EX2 R147, R147 ;  /* 0x0000009300937308 */ /* 0x000f220000000800 */
[----:B------:R-:W5:Y:S04]  /*12da0*/  LDSM.16.MT88.4 R40, [R231+0xb000] ;  /* 0x00b00000e728783b */ /* 0x000f680000004200 */
[C---:B---3--:R-:W-:Y:S03]  /*12db0*/  HMMA.16816.F32.BF16 R36, R48.reuse, R44, R36 ;  /* 0x0000002c3024723c */ /* 0x048fe60000041824 */
[----:B------:R-:W3:Y:S03]  /*12dc0*/  MUFU.EX2 R110, R110 ;  /* 0x0000006e006e7308 */ /* 0x000ee60000000800 */
[----:B------:R-:W-:Y:S01]  /*12dd0*/  HMMA.16816.F32.BF16 R12, R48, R46, R12 ;  /* 0x0000002e300c723c */ /* 0x000fe2000004180c */
[----:B------:R-:W-:-:S02]  /*12de0*/  F2FP.BF16.F32.PACK_AB R44, R115, R116 ;  /* 0x00000074732c723e */ /* 0x000fc400000010ff */
[----:B--2---:R-:W-:Y:S01]  /*12df0*/  F2FP.BF16.F32.PACK_AB R45, R145, R143 ;  /* 0x0000008f912d723e */ /* 0x004fe200000010ff */
[----:B------:R-:W-:Y:S01]  /*12e00*/  FADD.FTZ R143, R143, R160 ;  /* 0x000000a08f8f7221 */ /* 0x000fe20000010000 */
[----:B------:R-:W2:Y:S02]  /*12e10*/  MUFU.EX2 R108, R108 ;  /* 0x0000006c006c7308 */ /* 0x000ea40000000800 */
[C---:B------:R-:W-:Y:S01]  /*12e20*/  F2FP.BF16.F32.PACK_AB R46, R112.reuse, R114 ;  /* 0x00000072702e723e */ /* 0x040fe200000010ff */
[----:B------:R-:W-:Y:S01]  /*12e30*/  FADD.FTZ R143, R145, R143 ;  /* 0x0000008f918f7221 */ /* 0x000fe20000010000 */
[----:B----4-:R-:W-:Y:S01]  /*12e40*/  F2FP.BF16.F32.PACK_AB R47, R147, R146 ;  /* 0x00000092932f723e */ /* 0x010fe200000010ff */
[----:B------:R-:W-:Y:S02]  /*12e50*/  FADD.FTZ R112, R112, R117 ;  /* 0x0000007570707221 */ /* 0x000fe40000010000 */
[----:B------:R-:W-:Y:S01]  /*12e60*/  FADD.FTZ R143, R146, R143 ;  /* 0x0000008f928f7221 */ /* 0x000fe20000010000 */
[----:B------:R-:W4:Y:S01]  /*12e70*/  MUFU.EX2 R106, R106 ;  /* 0x0000006a006a7308 */ /* 0x000f220000000800 */
[----:B---3--:R-:W-:-:S02]  /*12e80*/  FADD.FTZ R112, R110, R112 ;  /* 0x000000706e707221 */ /* 0x008fc40000010000 */
[----:B------:R-:W-:Y:S01]  /*12e90*/  HMMA.16816.F32.BF16 R20, R44, R24, R20 ;  /* 0x000000182c14723c */ /* 0x000fe20000041814 */
[----:B------:R-:W-:-:S04]  /*12ea0*/  FADD.FTZ R147, R147, R143 ;  /* 0x0000008f93937221 */ /* 0x000fc80000010000 */
[----:B------:R-:W3:Y:S01]  /*12eb0*/  MUFU.EX2 R128, R128 ;  /* 0x0000008000807308 */ /* 0x000ee20000000800 */
[----:B------:R-:W-:Y:S01]  /*12ec0*/  HMMA.16816.F32.BF16 R16, R44, R26, R16 ;  /* 0x0000001a2c10723c */ /* 0x000fe20000041810 */
[----:B------:R-:W5:Y:S01]  /*12ed0*/  LDSM.16.MT88.4 R24, [R234+0xb800] ;  /* 0x00b80000ea18783b */ /* 0x000f620000004200 */
[C---:B--2---:R-:W-:Y:S01]  /*12ee0*/  F2FP.BF16.F32.PACK_AB R48, R108.reuse, R110 ;  /* 0x0000006e6c30723e */ /* 0x044fe200000010ff */
[----:B------:R-:W-:-:S03]  /*12ef0*/  FADD.FTZ R112, R108, R112 ;  /* 0x000000706c707221 */ /* 0x000fc60000010000 */
[----:B-1----:R-:W-:Y:S01]  /*12f00*/  HMMA.16816.F32.BF16 R136, R44, R8, R136 ;  /* 0x000000082c88723c */ /* 0x002fe20000041888 */
[----:B------:R-:W1:Y:S01]  /*12f10*/  MUFU.EX2 R151, R151 ;  /* 0x0000009700977308 */ /* 0x000e620000000800 */
[----:B----4-:R-:W-:-:S04]  /*12f20*/  FADD.FTZ R112, R106, R112 ;  /* 0x000000706a707221 */ /* 0x010fc80000010000 */
[C---:B------:R-:W-:Y:S01]  /*12f30*/  HMMA.16816.F32.BF16 R132, R44.reuse, R10, R132 ;  /* 0x0000000a2c84723c */ /* 0x040fe20000041884 */
[----:B------:R-:W2:Y:S02]  /*12f40*/  LDSM.16.MT88.4 R8, [R230+0xb800] ;  /* 0x00b80000e608783b */ /* 0x000ea40000004200 */
[----:B------:R-:W4:Y:S01]  /*12f50*/  MUFU.EX2 R156, R156 ;  /* 0x0000009c009c7308 */ /* 0x000f220000000800 */
[C---:B---3--:R-:W-:Y:S01]  /*12f60*/  F2FP.BF16.F32.PACK_AB R50, R128.reuse, R106 ;  /* 0x0000006a8032723e */ /* 0x048fe200000010ff */
[----:B------:R-:W-:Y:S01]  /*12f70*/  FADD.FTZ R112, R128, R112 ;  /* 0x0000007080707221 */ /* 0x000fe20000010000 */
[C---:B------:R-:W-:Y:S05]  /*12f80*/  HMMA.16816.F32.BF16 R28, R44.reuse, R32, R28 ;  /* 0x000000202c1c723c */ /* 0x040fea000004181c */
[----:B------:R-:W-:Y:S01]  /*12f90*/  MUFU.EX2 R0, R0 ;  /* 0x0000000000007308 */ /* 0x000fe20000000800 */
[----:B------:R-:W-:Y:S01]  /*12fa0*/  HMMA.16816.F32.BF16 R4, R44, R34, R4 ;  /* 0x000000222c04723c */ /* 0x000fe20000041804 */
[----:B------:R-:W3:Y:S01]  /*12fb0*/  LDSM.16.MT88.4 R32, [R232+0xb800] ;  /* 0x00b80000e820783b */ /* 0x000ee20000004200 */
[----:B-1----:R-:W-:Y:S01]  /*12fc0*/  F2FP.BF16.F32.PACK_AB R49, R154, R151 ;  /* 0x000000979a31723e */ /* 0x002fe200000010ff */
[----:B------:R-:W-:-:S03]  /*12fd0*/  FADD.FTZ R147, R151, R147 ;  /* 0x0000009397937221 */ /* 0x000fc60000010000 */
[----:B-----5:R-:W-:Y:S01]  /*12fe0*/  HMMA.16816.F32.BF16 R36, R44, R40, R36 ;  /* 0x000000282c24723c */ /* 0x020fe20000041824 */
[----:B------:R-:W1:Y:S01]  /*12ff0*/  MUFU.EX2 R131, R131 ;  /* 0x0000008300837308 */ /* 0x000e620000000800 */
[----:B----4-:R-:W-:Y:S01]  /*13000*/  F2FP.BF16.F32.PACK_AB R51, R156, R155 ;  /* 0x0000009b9c33723e */ /* 0x010fe200000010ff */
[----:B------:R-:W-:-:S03]  /*13010*/  FADD.FTZ R154, R154, R147 ;  /* 0x000000939a9a7221 */ /* 0x000fc60000010000 */
[----:B------:R-:W-:Y:S01]  /*13020*/  HMMA.16816.F32.BF16 R12, R44, R42, R12 ;  /* 0x0000002a2c0c723c */ /* 0x000fe2000004180c */
[----:B------:R-:W4:Y:S01]  /*13030*/  LDSM.16.MT88.4 R40, [R231+0xb800] ;  /* 0x00b80000e728783b */ /* 0x000f220000004200 */
[----:B------:R-:W-:Y:S01]  /*13040*/  FADD.FTZ R154, R155, R154 ;  /* 0x0000009a9b9a7221 */ /* 0x000fe20000010000 */
[----:B------:R-:W5:Y:S03]  /*13050*/  MUFU.EX2 R141, R141 ;  /* 0x0000008d008d7308 */ /* 0x000f660000000800 */
[----:B------:R-:W-:Y:S01]  /*13060*/  HMMA.16816.F32.BF16 R20, R48, R24, R20 ;  /* 0x000000183014723c */ /* 0x000fe20000041814 */
[----:B------:R-:W-:-:S04]  /*13070*/  FADD.FTZ R156, R156, R154 ;  /* 0x0000009a9c9c7221 */ /* 0x000fc80000010000 */
[----:B------:R-:W3:Y:S01]  /*13080*/  MUFU.EX2 R161, R161 ;  /* 0x000000a100a17308 */ /* 0x000ee20000000800 */
[----:B------:R-:W-:Y:S01]  /*13090*/  HMMA.16816.F32.BF16 R16, R48, R26, R16 ;  /* 0x0000001a3010723c */ /* 0x000fe20000041810 */
[----:B------:R-:W4:Y:S01]  /*130a0*/  LDSM.16.MT88.4 R24, [R234+0xc000] ;  /* 0x00c00000ea18783b */ /* 0x000f220000004200 */
[----:B-1----:R-:W-:Y:S01]  /*130b0*/  F2FP.BF16.F32.PACK_AB R44, R131, R0 ;  /* 0x00000000832c723e */ /* 0x002fe200000010ff */
[----:B------:R-:W-:-:S03]  /*130c0*/  FADD.FTZ R0, R0, R112 ;  /* 0x0000007000007221 */ /* 0x000fc60000010000 */
[----:B--2---:R-:W-:Y:S01]  /*130d0*/  HMMA.16816.F32.BF16 R136, R48, R8, R136 ;  /* 0x000000083088723c */ /* 0x004fe20000041888 */
[----:B------:R-:W1:Y:S01]  /*130e0*/  MUFU.EX2 R163, R163 ;  /* 0x000000a300a37308 */ /* 0x000e620000000800 */
[----:B-----5:R-:W-:Y:S01]  /*130f0*/  F2FP.BF16.F32.PACK_AB R46, R141, R140 ;  /* 0x0000008c8d2e723e */ /* 0x020fe200000010ff */
[----:B------:R-:W-:-:S03]  /*13100*/  FADD.FTZ R131, R131, R0 ;  /* 0x0000000083837221 */ /* 0x000fc60000010000 */
[C---:B------:R-:W-:Y:S01]  /*13110*/  HMMA.16816.F32.BF16 R132, R48.reuse, R10, R132 ;  /* 0x0000000a3084723c */ /* 0x040fe20000041884 */
[----:B------:R-:W2:Y:S01]  /*13120*/  LDSM.16.MT88.4 R8, [R230+0xc000] ;  /* 0x00c00000e608783b */ /* 0x000ea20000004200 */
[----:B------:R-:W-:Y:S01]  /*13130*/  FADD.FTZ R140, R140, R131 ;  /* 0x000000838c8c7221 */ /* 0x000fe20000010000 */
[----:B------:R-:W5:Y:S01]  /*13140*/  MUFU.EX2 R164, R164 ;  /* 0x000000a400a47308 */ /* 0x000f620000000800 */
[C---:B---3--:R-:W-:Y:S01]  /*13150*/  F2FP.BF16.F32.PACK_AB R45, R162.reuse, R161 ;  /* 0x000000a1a22d723e */ /* 0x048fe200000010ff */
[----:B------:R-:W-:Y:S01]  /*13160*/  FADD.FTZ R156, R161, R156 ;  /* 0x0000009ca19c7221 */ /* 0x000fe20000010000 */
[C---:B------:R-:W-:Y:S01]  /*13170*/  HMMA.16816.F32.BF16 R28, R48.reuse, R32, R28 ;  /* 0x00000020301c723c */ /* 0x040fe2000004181c */
[----:B------:R-:W-:Y:S02]  /*13180*/  FADD.FTZ R140, R141, R140 ;  /* 0x0000008c8d8c7221 */ /* 0x000fe40000010000 */
[----:B------:R-:W-:Y:S02]  /*13190*/  FADD.FTZ R162, R162, R156 ;  /* 0x0000009ca2a27221 */ /* 0x000fe40000010000 */
[----:B------:R-:W-:Y:S01]  /*131a0*/  MUFU.EX2 R142, R142 ;  /* 0x0000008e008e7308 */ /* 0x000fe20000000800 */
[----:B------:R-:W-:Y:S01]  /*131b0*/  HMMA.16816.F32.BF16 R4, R48, R34, R4 ;  /* 0x000000223004723c */ /* 0x000fe20000041804 */
[----:B------:R-:W3:Y:S01]  /*131c0*/  LDSM.16.MT88.4 R32, [R232+0xc000] ;  /* 0x00c00000e820783b */ /* 0x000ee20000004200 */
[----:B-1----:R-:W-:-:S04]  /*131d0*/  FADD.FTZ R162, R163, R162 ;  /* 0x000000a2a3a27221 */ /* 0x002fc80000010000 */
[----:B----4-:R-:W-:Y:S01]  /*131e0*/  HMMA.16816.F32.BF16 R36, R48, R40, R36 ;  /* 0x000000283024723c */ /* 0x010fe20000041824 */
[----:B------:R-:W1:Y:S01]  /*131f0*/  MUFU.EX2 R148, R148 ;  /* 0x0000009400947308 */ /* 0x000e620000000800 */
[C---:B-----5:R-:W-:Y:S01]  /*13200*/  F2FP.BF16.F32.PACK_AB R47, R164.reuse, R163 ;  /* 0x000000a3a42f723e */ /* 0x060fe200000010ff */
[----:B------:R-:W-:-:S03]  /*13210*/  FADD.FTZ R164, R164, R162 ;  /* 0x000000a2a4a47221 */ /* 0x000fc60000010000 */
[----:B------:R-:W-:Y:S01]  /*13220*/  HMMA.16816.F32.BF16 R12, R48, R42, R12 ;  /* 0x0000002a300c723c */ /* 0x000fe2000004180c */
[----:B------:R-:W4:Y:S01]  /*13230*/  LDSM.16.MT88.4 R40, [R231+0xc000] ;  /* 0x00c00000e728783b */ /* 0x000f220000004200 */
[----:B------:R-:W-:Y:S01]  /*13240*/  FADD.FTZ R164, R179, R164 ;  /* 0x000000a4b3a47221 */ /* 0x000fe20000010000 */
[----:B------:R-:W-:Y:S03]  /*13250*/  MUFU.EX2 R149, R149 ;  /* 0x0000009500957308 */ /* 0x000fe60000000800 */
[----:B------:R-:W-:Y:S01]  /*13260*/  HMMA.16816.F32.BF16 R20, R44, R24, R20 ;  /* 0x000000182c14723c */ /* 0x000fe20000041814 */
[C---:B------:R-:W-:Y:S01]  /*13270*/  F2FP.BF16.F32.PACK_AB R49, R184.reuse, R179 ;  /* 0x000000b3b831723e */ /* 0x040fe200000010ff */
[----:B------:R-:W-:-:S03]  /*13280*/  FADD.FTZ R184, R184, R164 ;  /* 0x000000a4b8b87221 */ /* 0x000fc60000010000 */
[----:B------:R-:W5:Y:S01]  /*13290*/  MUFU.EX2 R150, R150 ;  /* 0x0000009600967308 */ /* 0x000f620000000800 */
[----:B------:R-:W-:Y:S01]  /*132a0*/  HMMA.16816.F32.BF16 R16, R44, R26, R16 ;  /* 0x0000001a2c10723c */ /* 0x000fe20000041810 */
[----:B------:R-:W4:Y:S01]  /*132b0*/  LDSM.16.MT88.4 R24, [R234+0xc800] ;  /* 0x00c80000ea18783b */ /* 0x000f220000004200 */
[----:B-1----:R-:W-:Y:S01]  /*132c0*/  F2FP.BF16.F32.PACK_AB R48, R148, R142 ;  /* 0x0000008e9430723e */ /* 0x002fe200000010ff */
[----:B------:R-:W-:-:S03]  /*132d0*/  FADD.FTZ R142, R142, R140 ;  /* 0x0000008c8e8e7221 */ /* 0x000fc60000010000 */
[----:B--2---:R-:W-:Y:S01]  /*132e0*/  HMMA.16816.F32.BF16 R136, R44, R8, R136 ;  /* 0x000000082c88723c */ /* 0x004fe20000041888 */
[----:B------:R-:W1:Y:S01]  /*132f0*/  MUFU.EX2 R186, R186 ;  /* 0x000000ba00ba7308 */ /* 0x000e620000000800 */
[----:B------:R-:W-:-:S04]  /*13300*/  FADD.FTZ R142, R148, R142 ;  /* 0x0000008e948e7221 */ /* 0x000fc80000010000 */
[C---:B------:R-:W-:Y:S01]  /*13310*/  HMMA.16816.F32.BF16 R132, R44.reuse, R10, R132 ;  /* 0x0000000a2c84723c */ /* 0x040fe20000041884 */
[----:B------:R-:W2:Y:S02]  /*13320*/  LDSM.16.MT88.4 R8, [R230+0xc800] ;  /* 0x00c80000e608783b */ /* 0x000ea40000004200 */
[----:B------:R-:W4:Y:S01]  /*13330*/  MUFU.EX2 R157, R157 ;  /* 0x0000009d009d7308 */ /* 0x000f220000000800 */
[C---:B-----5:R-:W-:Y:S01]  /*13340*/  F2FP.BF16.F32.PACK_AB R50, R150.reuse, R149 ;  /* 0x000000959632723e */ /* 0x060fe200000010ff */
[----:B------:R-:W-:Y:S01]  /*13350*/  FADD.FTZ R149, R149, R142 ;  /* 0x0000008e95957221 */ /* 0x000fe20000010000 */
[C---:B---3--:R-:W-:Y:S01]  /*13360*/  HMMA.16816.F32.BF16 R28, R44.reuse, R32, R28 ;  /* 0x000000202c1c723c */ /* 0x048fe2000004181c */
[----:B------:R-:W-:Y:S02]  /*13370*/  LDSM.16.MT88.4 R140, [R231+0x11800] ;  /* 0x01180000e78c783b */ /* 0x000fe40000004200 */
[----:B------:R-:W-:Y:S02]  /*13380*/  FADD.FTZ R149, R150, R149 ;  /* 0x0000009596957221 */ /* 0x000fe40000010000 */
[----:B------:R-:W3:Y:S01]  /*13390*/  MUFU.EX2 R158, R158 ;  /* 0x0000009e009e7308 */ /* 0x000ee20000000800 */
[----:B------:R-:W-:Y:S01]  /*133a0*/  HMMA.16816.F32.BF16 R4, R44, R34, R4 ;  /* 0x000000222c04723c */ /* 0x000fe20000041804 */
[----:B------:R-:W5:Y:S01]  /*133b0*/  LDSM.16.MT88.4 R32, [R232+0xc800] ;  /* 0x00c80000e820783b */ /* 0x000f620000004200 */
[----:B-1----:R-:W-:Y:S01]  /*133c0*/  F2FP.BF16.F32.PACK_AB R51, R185, R186 ;  /* 0x000000bab933723e */ /* 0x002fe200000010ff */
[----:B------:R-:W-:-:S03]  /*133d0*/  FADD.FTZ R186, R186, R184 ;  /* 0x000000b8baba7221 */ /* 0x000fc60000010000 */
[----:B----4-:R-:W-:Y:S01]  /*133e0*/  HMMA.16816.F32.BF16 R36, R44, R40, R36 ;  /* 0x000000282c24723c */ /* 0x010fe20000041824 */
[----:B------:R-:W1:Y:S01]  /*133f0*/  MUFU.EX2 R159, R159 ;  /* 0x0000009f009f7308 */ /* 0x000e620000000800 */
[----:B------:R-:W-:Y:S01]  /*13400*/  FADD.FTZ R186, R185, R186 ;  /* 0x000000bab9ba7221 */ /* 0x000fe20000010000 */
[----:B------:R-:W-:-:S03]  /*13410*/  FADD.FTZ R149, R157, R149 ;  /* 0x000000959d957221 */ /* 0x000fc60000010000 */
[----:B------:R-:W-:Y:S01]  /*13420*/  HMMA.16816.F32.BF16 R12, R44, R42, R12 ;  /* 0x0000002a2c0c723c */ /* 0x000fe2000004180c */
[----:B------:R-:W4:Y:S02]  /*13430*/  LDSM.16.MT88.4 R40, [R231+0xc800] ;  /* 0x00c80000e728783b */ /* 0x000f240000004200 */
[----:B------:R-:W2:Y:S03]  /*13440*/  MUFU.EX2 R165, R165 ;  /* 0x000000a500a57308 */ /* 0x000ea60000000800 */
[C---:B------:R-:W-:Y:S01]  /*13450*/  HMMA.16816.F32.BF16 R20, R48.reuse, R24, R20 ;  /* 0x000000183014723c */ /* 0x040fe20000041814 */
[C---:B---3--:R-:W-:Y:S01]  /*13460*/  F2FP.BF16.F32.PACK_AB R44, R158.reuse, R157 ;  /* 0x0000009d9e2c723e */ /* 0x048fe200000010ff */
[----:B------:R-:W-:Y:S01]  /*13470*/  FADD.FTZ R158, R158, R149 ;  /* 0x000000959e9e7221 */ /* 0x000fe20000010000 */
[----:B------:R-:W-:Y:S01]  /*13480*/  F2FP.BF16.F32.PACK_AB R45, R182, R192 ;  /* 0x000000c0b62d723e */ /* 0x000fe200000010ff */
[----:B------:R-:W-:Y:S01]  /*13490*/  FADD.FTZ R192, R192, R186 ;  /* 0x000000bac0c07221 */ /* 0x000fe20000010000 */
[----:B------:R-:W-:Y:S01]  /*134a0*/  F2FP.BF16.F32.PACK_AB R47, R180, R194 ;  /* 0x000000c2b42f723e */ /* 0x000fe200000010ff */
[C---:B------:R-:W-:Y:S01]  /*134b0*/  HMMA.16816.F32.BF16 R16, R48.reuse, R26, R16 ;  /* 0x0000001a3010723c */ /* 0x040fe20000041810 */
[----:B------:R-:W3:Y:S01]  /*134c0*/  LDSM.16.MT88.4 R24, [R234+0xd000] ;  /* 0x00d00000ea18783b */ /* 0x000ee20000004200 */
[----:B------:R-:W5:Y:S01]  /*134d0*/  MUFU.EX2 R174, R174 ;  /* 0x000000ae00ae7308 */ /* 0x000f620000000800 */
[----:B------:R-:W-:Y:S01]  /*134e0*/  FADD.FTZ R192, R182, R192 ;  /* 0x000000c0b6c07221 */ /* 0x000fe20000010000 */
[----:B-1----:R-:W-:Y:S01]  /*134f0*/  FADD.FTZ R158, R159, R158 ;  /* 0x0000009e9f9e7221 */ /* 0x002fe20000010000 */
[----:B------:R-:W-:Y:S01]  /*13500*/  LDSM.16.MT88.4 R148, [R232+0x11800] ;  /* 0x01180000e894783b */ /* 0x000fe20000004200 */
[C---:B--2---:R-:W-:Y:S01]  /*13510*/  HMMA.16816.F32.BF16 R136, R48.reuse, R8, R136 ;  /* 0x000000083088723c */ /* 0x044fe20000041888 */
[----:B------:R-:W-:Y:S01]  /*13520*/  FADD.FTZ R194, R194, R192 ;  /* 0x000000c0c2c27221 */ /* 0x000fe20000010000 */
[C---:B------:R-:W-:Y:S01]  /*13530*/  F2FP.BF16.F32.PACK_AB R46, R165.reuse, R159 ;  /* 0x0000009fa52e723e */ /* 0x040fe200000010ff */
[----:B------:R-:W-:Y:S01]  /*13540*/  FADD.FTZ R165, R165, R158 ;  /* 0x0000009ea5a57221 */ /* 0x000fe20000010000 */
[----:B------:R-:W1:Y:S01]  /*13550*/  MUFU.EX2 R175, R175 ;  /* 0x000000af00af7308 */ /* 0x000e620000000800 */
[----:B------:R-:W-:Y:S01]  /*13560*/  FADD.FTZ R194, R180, R194 ;  /* 0x000000c2b4c27221 */ /* 0x000fe20000010000 */
[C---:B------:R-:W-:Y:S01]  /*13570*/  HMMA.16816.F32.BF16 R132, R48.reuse, R10, R132 ;  /* 0x0000000a3084723c */ /* 0x040fe20000041884 */
[----:B------:R-:W2:Y:S04]  /*13580*/  LDSM.16.MT88.4 R8, [R230+0xd000] ;  /* 0x00d00000e608783b */ /* 0x000ea80000004200 */
[----:B------:R-:W-:Y:S01]  /*13590*/  LDSM.16.MT88.4 R156, [R234+0x11800] ;  /* 0x01180000ea9c783b */ /* 0x000fe20000004200 */
[----:B-----5:R-:W-:Y:S01]  /*135a0*/  HMMA.16816.F32.BF16 R28, R48, R32, R28 ;  /* 0x00000020301c723c */ /* 0x020fe2000004181c */
[----:B------:R-:W5:Y:S01]  /*135b0*/  MUFU.EX2 R189, R189 ;  /* 0x000000bd00bd7308 */ /* 0x000f620000000800 */
[----:B------:R-:W-:-:S04]  /*135c0*/  FADD.FTZ R165, R174, R165 ;  /* 0x000000a5aea57221 */ /* 0x000fc80000010000 */
[C---:B------:R-:W-:Y:S01]  /*135d0*/  HMMA.16816.F32.BF16 R4, R48.reuse, R34, R4 ;  /* 0x000000223004723c */ /* 0x040fe20000041804 */
[----:B------:R-:W2:Y:S02]  /*135e0*/  LDSM.16.MT88.4 R32, [R232+0xd000] ;  /* 0x00d00000e820783b */ /* 0x000ea40000004200 */
[----:B------:R-:W3:Y:S01]  /*135f0*/  MUFU.EX2 R187, R187 ;  /* 0x000000bb00bb7308 */ /* 0x000ee20000000800 */
[----:B-1----:R-:W-:Y:S02]  /*13600*/  FADD.FTZ R165, R175, R165 ;  /* 0x000000a5afa57221 */ /* 0x002fe40000010000 */
[C---:B----4-:R-:W-:Y:S05]  /*13610*/  HMMA.16816.F32.BF16 R36, R48.reuse, R40, R36 ;  /* 0x000000283024723c */ /* 0x050fea0000041824 */
[----:B------:R-:W1:Y:S01]  /*13620*/  MUFU.EX2 R191, R191 ;  /* 0x000000bf00bf7308 */ /* 0x000e620000000800 */
[----:B------:R-:W-:Y:S01]  /*13630*/  HMMA.16816.F32.BF16 R12, R48, R42, R12 ;  /* 0x0000002a300c723c */ /* 0x000fe2000004180c */
[----:B------:R-:W4:Y:S01]  /*13640*/  LDSM.16.MT88.4 R40, [R231+0xd000] ;  /* 0x00d00000e728783b */ /* 0x000f220000004200 */
[----:B-----5:R-:W-:-:S04]  /*13650*/  FADD.FTZ R165, R189, R165 ;  /* 0x000000a5bda57221 */ /* 0x020fc80000010000 */
[C---:B---3--:R-:W-:Y:S01]  /*13660*/  HMMA.16816.F32.BF16 R20, R44.reuse, R24, R20 ;  /* 0x000000182c14723c */ /* 0x048fe20000041814 */
[----:B------:R-:W-:Y:S01]  /*13670*/  F2FP.BF16.F32.PACK_AB R48, R175, R174 ;  /* 0x000000aeaf30723e */ /* 0x000fe200000010ff */
[----:B------:R-:W3:Y:S01]  /*13680*/  MUFU.EX2 R181, R181 ;  /* 0x000000b500b57308 */ /* 0x000ee20000000800 */
[----:B------:R-:W-:Y:S01]  /*13690*/  F2FP.BF16.F32.PACK_AB R49, R176, R190 ;  /* 0x000000beb031723e */ /* 0x000fe200000010ff */
[----:B------:R-:W-:Y:S01]  /*136a0*/  FADD.FTZ R190, R190, R194 ;  /* 0x000000c2bebe7221 */ /* 0x000fe20000010000 */
[----:B------:R-:W-:Y:S01]  /*136b0*/  F2FP.BF16.F32.PACK_AB R50, R187, R189 ;  /* 0x000000bdbb32723e */ /* 0x000fe200000010ff */
[C---:B------:R-:W-:Y:S01]  /*136c0*/  HMMA.16816.F32.BF16 R16, R44.reuse, R26, R16 ;  /* 0x0000001a2c10723c */ /* 0x040fe20000041810 */
[----:B------:R-:W5:Y:S01]  /*136d0*/  LDSM.16.MT88.4 R24, [R234+0xd800] ;  /* 0x00d80000ea18783b */ /* 0x000f620000004200 */
[----:B------:R-:W-:Y:S01]  /*136e0*/  F2FP.BF16.F32.PACK_AB R51, R105, R188 ;  /* 0x000000bc6933723e */ /* 0x000fe200000010ff */
[----:B------:R-:W-:Y:S01]  /*136f0*/  FADD.FTZ R190, R176, R190 ;  /* 0x000000beb0be7221 */ /* 0x000fe20000010000 */
[----:B------:R-:W-:Y:S01]  /*13700*/  MUFU.EX2 R193, R193 ;  /* 0x000000c100c17308 */ /* 0x000fe20000000800 */
[----:B------:R-:W-:Y:S01]  /*13710*/  FADD.FTZ R187, R187, R165 ;  /* 0x000000a5bbbb7221 */ /* 0x000fe20000010000 */
[----:B--2---:R-:W-:Y:S01]  /*13720*/  HMMA.16816.F32.BF16 R136, R44, R8, R136 ;  /* 0x000000082c88723c */ /* 0x004fe20000041888 */
[----:B------:R-:W-:-:S02]  /*13730*/  FADD.FTZ R188, R188, R190 ;  /* 0x000000bebcbc7221 */ /* 0x000fc40000010000 */
[----:B-1----:R-:W-:Y:S02]  /*13740*/  FADD.FTZ R187, R191, R187 ;  /* 0x000000bbbfbb7221 */ /* 0x002fe40000010000 */
[----:B------:R-:W-:Y:S01]  /*13750*/  FADD.FTZ R105, R105, R188 ;  /* 0x000000bc69697221 */ /* 0x000fe20000010000 */
[C---:B------:R-:W-:Y:S01]  /*13760*/  HMMA.16816.F32.BF16 R132, R44.reuse, R10, R132 ;  /* 0x0000000a2c84723c */ /* 0x040fe20000041884 */
[----:B------:R-:W1:Y:S01]  /*13770*/  LDSM.16.MT88.4 R8, [R230+0xd800] ;  /* 0x00d80000e608783b */ /* 0x000e620000004200 */
[----:B------:R-:W2:Y:S01]  /*13780*/  MUFU.EX2 R177, R177 ;  /* 0x000000b100b17308 */ /* 0x000ea20000000800 */
[----:B------:R-:W-:Y:S01]  /*13790*/  FADD.FTZ R105, R171, R105 ;  /* 0x00000069ab697221 */ /* 0x000fe20000010000 */
[C---:B---3--:R-:W-:Y:S02]  /*137a0*/  FADD.FTZ R187, R181.reuse, R187 ;  /* 0x000000bbb5bb7221 */ /* 0x048fe40000010000 */
[C---:B------:R-:W-:Y:S04]  /*137b0*/  HMMA.16816.F32.BF16 R28, R44.reuse, R32, R28 ;  /* 0x000000202c1c723c */ /* 0x040fe8000004181c */
[----:B------:R-:W-:Y:S02]  /*137c0*/  MUFU.EX2 R183, R183 ;  /* 0x000000b700b77308 */ /* 0x000fe40000000800 */
[C---:B------:R-:W-:Y:S01]  /*137d0*/  HMMA.16816.F32.BF16 R4, R44.reuse, R34, R4 ;  /* 0x000000222c04723c */ /* 0x040fe20000041804 */
[----:B------:R-:W3:Y:S05]  /*137e0*/  LDSM.16.MT88.4 R32, [R232+0xd800] ;  /* 0x00d80000e820783b */ /* 0x000eea0000004200 */
[C---:B----4-:R-:W-:Y:S01]  /*137f0*/  HMMA.16816.F32.BF16 R36, R44.reuse, R40, R36 ;  /* 0x000000282c24723c */ /* 0x050fe20000041824 */
[----:B------:R-:W4:Y:S05]  /*13800*/  MUFU.EX2 R99, R99 ;  /* 0x0000006300637308 */ /* 0x000f2a0000000800 */
[----:B------:R-:W-:Y:S01]  /*13810*/  HMMA.16816.F32.BF16 R12, R44, R42, R12 ;  /* 0x0000002a2c0c723c */ /* 0x000fe2000004180c */
[----:B------:R-:W4:Y:S02]  /*13820*/  LDSM.16.MT88.4 R40, [R231+0xd800] ;  /* 0x00d80000e728783b */ /* 0x000f240000004200 */
[----:B------:R-:W-:Y:S03]  /*13830*/  MUFU.EX2 R178, R178 ;  /* 0x000000b200b27308 */ /* 0x000fe60000000800 */
[----:B-----5:R-:W-:Y:S01]  /*13840*/  HMMA.16816.F32.BF16 R20, R48, R24, R20 ;  /* 0x000000183014723c */ /* 0x020fe20000041814 */
[----:B------:R-:W-:-:S02]  /*13850*/  F2FP.BF16.F32.PACK_AB R44, R181, R191 ;  /* 0x000000bfb52c723e */ /* 0x000fc400000010ff */
[C---:B------:R-:W-:Y:S01]  /*13860*/  F2FP.BF16.F32.PACK_AB R45, R101.reuse, R171 ;  /* 0x000000ab652d723e */ /* 0x040fe200000010ff */
[----:B------:R-:W-:Y:S01]  /*13870*/  FADD.FTZ R101, R101, R105 ;  /* 0x0000006965657221 */ /* 0x000fe20000010000 */
[----:B--2---:R-:W-:Y:S01]  /*13880*/  F2FP.BF16.F32.PACK_AB R46, R177, R193 ;  /* 0x000000c1b12e723e */ /* 0x004fe200000010ff */
[C---:B------:R-:W-:Y:S01]  /*13890*/  HMMA.16816.F32.BF16 R16, R48.reuse, R26, R16 ;  /* 0x0000001a3010723c */ /* 0x040fe20000041810 */
[----:B------:R-:W2:Y:S01]  /*138a0*/  LDSM.16.MT88.4 R24, [R234+0xe000] ;  /* 0x00e00000ea18783b */ /* 0x000ea20000004200 */
[----:B------:R-:W-:Y:S01]  /*138b0*/  F2FP.BF16.F32.PACK_AB R47, R95, R170 ;  /* 0x000000aa5f2f723e */ /* 0x000fe200000010ff */
[----:B------:R-:W5:Y:S01]  /*138c0*/  MUFU.EX2 R97, R97 ;  /* 0x0000006100617308 */ /* 0x000f620000000800 */
[----:B------:R-:W-:Y:S01]  /*138d0*/  FADD.FTZ R193, R193, R187 ;  /* 0x000000bbc1c17221 */ /* 0x000fe20000010000 */
[----:B------:R-:W-:Y:S01]  /*138e0*/  FADD.FTZ R101, R170, R101 ;  /* 0x00000065aa657221 */ /* 0x000fe20000010000 */
[----:B-1----:R-:W-:Y:S02]  /*138f0*/  HMMA.16816.F32.BF16 R136, R48, R8, R136 ;  /* 0x000000083088723c */ /* 0x002fe40000041888 */
[----:B------:R-:W-:Y:S01]  /*13900*/  FADD.FTZ R193, R177, R193 ;  /* 0x000000c1b1c17221 */ /* 0x000fe20000010000 */
[----:B------:R-:W-:-:S02]  /*13910*/  FADD.FTZ R95, R95, R101 ;  /* 0x000000655f5f7221 */ /* 0x000fc40000010000 */
[----:B------:R-:W-:Y:S01]  /*13920*/  MUFU.EX2 R169, R169 ;  /* 0x000000a900a97308 */ /* 0x000fe20000000800 */
[----:B------:R-:W-:Y:S01]  /*13930*/  HMMA.16816.F32.BF16 R132, R48, R10, R132 ;  /* 0x0000000a3084723c */ /* 0x000fe20000041884 */
[----:B------:R-:W1:Y:S01]  /*13940*/  LDSM.16.MT88.4 R8, [R230+0xe000] ;  /* 0x00e00000e608783b */ /* 0x000e620000004200 */
[----:B------:R-:W-:-:S04]  /*13950*/  FADD.FTZ R95, R168, R95 ;  /* 0x0000005fa85f7221 */ /* 0x000fc80000010000 */
[C---:B---3--:R-:W-:Y:S01]  /*13960*/  HMMA.16816.F32.BF16 R28, R48.reuse, R32, R28 ;  /* 0x00000020301c723c */ /* 0x048fe2000004181c */
[----:B------:R-:W3:Y:S05]  /*13970*/  MUFU.EX2 R103, R103 ;  /* 0x0000006700677308 */ /* 0x000eea0000000800 */
[C---:B------:R-:W-:Y:S01]  /*13980*/  HMMA.16816.F32.BF16 R4, R48.reuse, R34, R4 ;  /* 0x000000223004723c */ /* 0x040fe20000041804 */
[----:B------:R-:W3:Y:S02]  /*13990*/  LDSM.16.MT88.4 R32, [R232+0xe000] ;  /* 0x00e00000e820783b */ /* 0x000ee40000004200 */
[----:B------:R-:W-:Y:S03]  /*139a0*/  MUFU.EX2 R86, R86 ;  /* 0x0000005600567308 */ /* 0x000fe60000000800 */
[C---:B----4-:R-:W-:Y:S05]  /*139b0*/  HMMA.16816.F32.BF16 R36, R48.reuse, R40, R36 ;  /* 0x000000283024723c */ /* 0x050fea0000041824 */
[----:B------:R-:W4:Y:S01]  /*139c0*/  MUFU.EX2 R91, R91 ;  /* 0x0000005b005b7308 */ /* 0x000f220000000800 */
[----:B------:R-:W-:Y:S01]  /*139d0*/  HMMA.16816.F32.BF16 R12, R48, R42, R12 ;  /* 0x0000002a300c723c */ /* 0x000fe2000004180c */
[----:B------:R-:W4:Y:S05]  /*139e0*/  LDSM.16.MT88.4 R40, [R231+0xe000] ;  /* 0x00e00000e728783b */ /* 0x000f2a0000004200 */
[C---:B--2---:R-:W-:Y:S01]  /*139f0*/  HMMA.16816.F32.BF16 R20, R44.reuse, R24, R20 ;  /* 0x000000182c14723c */ /* 0x044fe20000041814 */
[----:B------:R-:W-:Y:S01]  /*13a00*/  F2FP.BF16.F32.PACK_AB R48, R99, R183 ;  /* 0x000000b76330723e */ /* 0x000fe200000010ff */
[----:B------:R-:W2:Y:S01]  /*13a10*/  MUFU.EX2 R84, R84 ;  /* 0x0000005400547308 */ /* 0x000ea20000000800 */
[----:B------:R-:W-:Y:S01]  /*13a20*/  F2FP.BF16.F32.PACK_AB R49, R93, R168 ;  /* 0x000000a85d31723e */ /* 0x000fe200000010ff */
[----:B------:R-:W-:Y:S01]  /*13a30*/  FADD.FTZ R183, R183, R193 ;  /* 0x000000c1b7b77221 */ /* 0x000fe20000010000 */
[----:B-----5:R-:W-:Y:S01]  /*13a40*/  F2FP.BF16.F32.PACK_AB R50, R97, R178 ;  /* 0x000000b26132723e */ /* 0x020fe200000010ff */
[C---:B------:R-:W-:Y:S01]  /*13a50*/  HMMA.16816.F32.BF16 R16, R44.reuse, R26, R16 ;  /* 0x0000001a2c10723c */ /* 0x040fe20000041810 */
[----:B------:R-:W5:Y:S01]  /*13a60*/  LDSM.16.MT88.4 R24, [R234+0xe800] ;  /* 0x00e80000ea18783b */ /* 0x000f620000004200 */
[----:B------:R-:W-:Y:S01]  /*13a70*/  F2FP.BF16.F32.PACK_AB R51, R89, R88 ;  /* 0x000000585933723e */ /* 0x000fe200000010ff */
[----:B------:R-:W-:Y:S01]  /*13a80*/  FADD.FTZ R183, R99, R183 ;  /* 0x000000b763b77221 */ /* 0x000fe20000010000 */
[----:B------:R-:W-:Y:S01]  /*13a90*/  MUFU.EX2 R83, R83 ;  /* 0x0000005300537308 */ /* 0x000fe20000000800 */
[----:B------:R-:W-:Y:S01]  /*13aa0*/  FADD.FTZ R93, R93, R95 ;  /* 0x0000005f5d5d7221 */ /* 0x000fe20000010000 */
[----:B-1----:R-:W-:Y:S01]  /*13ab0*/  HMMA.16816.F32.BF16 R136, R44, R8, R136 ;  /* 0x000000082c88723c */ /* 0x002fe20000041888 */
[----:B------:R-:W-:-:S02]  /*13ac0*/  FADD.FTZ R178, R178, R183 ;  /* 0x000000b7b2b27221 */ /* 0x000fc40000010000 */
[----:B------:R-:W-:Y:S02]  /*13ad0*/  FADD.FTZ R93, R88, R93 ;  /* 0x0000005d585d7221 */ /* 0x000fe40000010000 */
[----:B------:R-:W-:Y:S01]  /*13ae0*/  FADD.FTZ R178, R97, R178 ;  /* 0x000000b261b27221 */ /* 0x000fe20000010000 */
[----:B------:R-:W-:Y:S01]  /*13af0*/  HMMA.16816.F32.BF16 R132, R44, R10, R132 ;  /* 0x0000000a2c84723c */ /* 0x000fe20000041884 */
[----:B------:R-:W1:Y:S01]  /*13b00*/  LDSM.16.MT88.4 R8, [R230+0xe800] ;  /* 0x00e80000e608783b */ /* 0x000e620000004200 */
[----:B------:R-:W-:Y:S01]  /*13b10*/  MUFU.EX2 R76, R76 ;  /* 0x0000004c004c7308 */ /* 0x000fe20000000800 */
[----:B------:R-:W-:-:S03]  /*13b20*/  FADD.FTZ R89, R89, R93 ;  /* 0x0000005d59597221 */ /* 0x000fc60000010000 */
[----:B---3--:R-:W-:Y:S01]  /*13b30*/  HMMA.16816.F32.BF16 R28, R44, R32, R28 ;  /* 0x000000202c1c723c */ /* 0x008fe2000004181c */
[----:B------:R-:W-:-:S03]  /*13b40*/  FADD.FTZ R89, R82, R89 ;  /* 0x0000005952597221 */ /* 0x000fc60000010000 */
[----:B------:R-:W-:Y:S01]  /*13b50*/  MUFU.EX2 R81, R81 ;  /* 0x0000005100517308 */ /* 0x000fe20000000800 */
[----:B------:R-:W-:Y:S01]  /*13b60*/  FADD.FTZ R89, R85, R89 ;  /* 0x0000005955597221 */ /* 0x000fe20000010000 */
[C---:B------:R-:W-:Y:S01]  /*13b70*/  HMMA.16816.F32.BF16 R4, R44.reuse, R34, R4 ;  /* 0x000000222c04723c */ /* 0x040fe20000041804 */
[----:B------:R-:W3:Y:S05]  /*13b80*/  LDSM.16.MT88.4 R32, [R232+0xe800] ;  /* 0x00e80000e820783b */ /* 0x000eea0000004200 */
[C---:B----4-:R-:W-:Y:S01]  /*13b90*/  HMMA.16816.F32.BF16 R36, R44.reuse, R40, R36 ;  /* 0x000000282c24723c */ /* 0x050fe20000041824 */
[----:B------:R-:W-:Y:S05]  /*13ba0*/  MUFU.EX2 R77, R77 ;  /* 0x0000004d004d7308 */ /* 0x000fea0000000800 */
[----:B------:R-:W-:Y:S01]  /*13bb0*/  HMMA.16816.F32.BF16 R12, R44, R42, R12 ;  /* 0x0000002a2c0c723c */ /* 0x000fe2000004180c */
[----:B------:R-:W4:Y:S02]  /*13bc0*/  LDSM.16.MT88.4 R40, [R231+0xe800] ;  /* 0x00e80000e728783b */ /* 0x000f240000004200 */
[----:B------:R-:W-:Y:S03]  /*13bd0*/  MUFU.EX2 R72, R72 ;  /* 0x0000004800487308 */ /* 0x000fe60000000800 */
[----:B-----5:R-:W-:Y:S01]  /*13be0*/  HMMA.16816.F32.BF16 R20, R48, R24, R20 ;  /* 0x000000183014723c */ /* 0x020fe20000041814 */
[----:B------:R-:W-:Y:S01]  /*13bf0*/  F2FP.BF16.F32.PACK_AB R44, R103, R169 ;  /* 0x000000a9672c723e */ /* 0x000fe200000010ff */
[----:B------:R-:W-:Y:S01]  /*13c00*/  FADD.FTZ R169, R169, R178 ;  /* 0x000000b2a9a97221 */ /* 0x000fe20000010000 */
[----:B------:R-:W-:-:S02]  /*13c10*/  F2FP.BF16.F32.PACK_AB R45, R85, R82 ;  /* 0x00000052552d723e */ /* 0x000fc400000010ff */
[----:B------:R-:W-:Y:S01]  /*13c20*/  F2FP.BF16.F32.PACK_AB R46, R91, R86 ;  /* 0x000000565b2e723e */ /* 0x000fe200000010ff */
[C---:B------:R-:W-:Y:S01]  /*13c30*/  HMMA.16816.F32.BF16 R16, R48.reuse, R26, R16 ;  /* 0x0000001a3010723c */ /* 0x040fe20000041810 */
[----:B------:R-:W5:Y:S01]  /*13c40*/  LDSM.16.MT88.4 R24, [R234+0xf000] ;  /* 0x00f00000ea18783b */ /* 0x000f620000004200 */
[----:B------:R-:W-:Y:S01]  /*13c50*/  F2FP.BF16.F32.PACK_AB R47, R79, R80 ;  /* 0x000000504f2f723e */ /* 0x000fe200000010ff */
[----:B------:R-:W-:Y:S01]  /*13c60*/  MUFU.EX2 R73, R73 ;  /* 0x0000004900497308 */ /* 0x000fe20000000800 */
        /* <DEDUP_REMOVED lines=8> */
[----:B------:R-:W-:Y:S01]  /*13cf0*/  FADD.FTZ R91, R91, R169 ;  /* 0x000000a95b5b7221 */ /* 0x000fe20000010000 */
[----:B------:R-:W-:-:S03]  /*13d00*/  FADD.FTZ R80, R74, R80 ;  /* 0x000000504a507221 */ /* 0x000fc60000010000 */
[----:B---3--:R-:W-:Y:S01]  /*13d10*/  HMMA.16816.F32.BF16 R28, R48, R32, R28 ;  /* 0x00000020301c723c */ /* 0x008fe2000004181c */
[----:B------:R-:W3:Y:S01]  /*13d20*/  MUFU.EX2 R87, R87 ;  /* 0x0000005700577308 */ /* 0x000ee20000000800 */
[----:B--2---:R-:W-:-:S04]  /*13d30*/  FADD.FTZ R91, R84, R91 ;  /* 0x0000005b545b7221 */ /* 0x004fc80000010000 */
[C---:B------:R-:W-:Y:S01]  /*13d40*/  HMMA.16816.F32.BF16 R4, R48.reuse, R34, R4 ;  /* 0x000000223004723c */ /* 0x040fe20000041804 */
[----:B------:R-:W2:Y:S02]  /*13d50*/  LDSM.16.MT88.4 R32, [R232+0xf000] ;  /* 0x00f00000e820783b */ /* 0x000ea40000004200 */
[----:B------:R-:W-:Y:S03]  /*13d60*/  MUFU.EX2 R78, R78 ;  /* 0x0000004e004e7308 */ /* 0x000fe60000000800 */
[C---:B----4-:R-:W-:Y:S05]  /*13d70*/  HMMA.16816.F32.BF16 R36, R48.reuse, R40, R36 ;  /* 0x000000283024723c */ /* 0x050fea0000041824 */
[----:B------:R-:W4:Y:S01]  /*13d80*/  MUFU.EX2 R75, R75 ;  /* 0x0000004b004b7308 */ /* 0x000f220000000800 */
[----:B------:R-:W-:Y:S01]  /*13d90*/  HMMA.16816.F32.BF16 R12, R48, R42, R12 ;  /* 0x0000002a300c723c */ /* 0x000fe2000004180c */
[----:B------:R-:W2:Y:S05]  /*13da0*/  LDSM.16.MT88.4 R40, [R231+0xf000] ;  /* 0x00f00000e728783b */ /* 0x000eaa0000004200 */
[----:B-----5:R-:W-:Y:S01]  /*13db0*/  HMMA.16816.F32.BF16 R20, R44, R24, R20 ;  /* 0x000000182c14723c */ /* 0x020fe20000041814 */
[----:B------:R-:W-:Y:S01]  /*13dc0*/  MUFU.EX2 R68, R68 ;  /* 0x0000004400447308 */ /* 0x000fe20000000800 */
[----:B---3--:R-:W-:-:S04]  /*13dd0*/  F2FP.BF16.F32.PACK_AB R48, R87, R90 ;  /* 0x0000005a5730723e */ /* 0x008fc800000010ff */
[C---:B------:R-:W-:Y:S01]  /*13de0*/  HMMA.16816.F32.BF16 R16, R44.reuse, R26, R16 ;  /* 0x0000001a2c10723c */ /* 0x040fe20000041810 */
[----:B------:R-:W3:Y:S02]  /*13df0*/  LDSM.16.MT88.4 R24, [R234+0xf800] ;  /* 0x00f80000ea18783b */ /* 0x000ee40000004200 */
[----:B------:R-:W5:Y:S01]  /*13e00*/  MUFU.EX2 R69, R69 ;  /* 0x0000004500457308 */ /* 0x000f620000000800 */
[----:B----4-:R-:W-:Y:S02]  /*13e10*/  F2FP.BF16.F32.PACK_AB R50, R75, R78 ;  /* 0x0000004e4b32723e */ /* 0x010fe400000010ff */
[C---:B-1----:R-:W-:Y:S05]  /*13e20*/  HMMA.16816.F32.BF16 R136, R44.reuse, R8, R136 ;  /* 0x000000082c88723c */ /* 0x042fea0000041888 */
[----:B------:R-:W-:Y:S01]  /*13e30*/  MUFU.EX2 R60, R60 ;  /* 0x0000003c003c7308 */ /* 0x000fe20000000800 */
[C---:B------:R-:W-:Y:S01]  /*13e40*/  HMMA.16816.F32.BF16 R132, R44.reuse, R10, R132 ;  /* 0x0000000a2c84723c */ /* 0x040fe20000041884 */
[----:B------:R-:W1:Y:S05]  /*13e50*/  LDSM.16.MT88.4 R8, [R230+0xf800] ;  /* 0x00f80000e608783b */ /* 0x000e6a0000004200 */
[----:B--2---:R-:W-:Y:S01]  /*13e60*/  HMMA.16816.F32.BF16 R28, R44, R32, R28 ;  /* 0x000000202c1c723c */ /* 0x004fe2000004181c */
[----:B------:R-:W2:Y:S01]  /*13e70*/  MUFU.EX2 R63, R63 ;  /* 0x0000003f003f7308 */ /* 0x000ea20000000800 */
[----:B-----5:R-:W-:-:S04]  /*13e80*/  F2FP.BF16.F32.PACK_AB R49, R69, R68 ;  /* 0x000000444531723e */ /* 0x020fc800000010ff */
[C---:B------:R-:W-:Y:S01]  /*13e90*/  HMMA.16816.F32.BF16 R4, R44.reuse, R34, R4 ;  /* 0x000000222c04723c */ /* 0x040fe20000041804 */
[----:B------:R-:W4:Y:S02]  /*13ea0*/  LDSM.16.MT88.4 R32, [R232+0xf800] ;  /* 0x00f80000e820783b */ /* 0x000f240000004200 */
[----:B------:R-:W5:Y:S03]  /*13eb0*/  MUFU.EX2 R62, R62 ;  /* 0x0000003e003e7308 */ /* 0x000f660000000800 */
[C---:B------:R-:W-:Y:S05]  /*13ec0*/  HMMA.16816.F32.BF16 R36, R44.reuse, R40, R36 ;  /* 0x000000282c24723c */ /* 0x040fea0000041824 */
[----:B------:R-:W-:Y:S01]  /*13ed0*/  MUFU.EX2 R65, R65 ;  /* 0x0000004100417308 */ /* 0x000fe20000000800 */
[----:B------:R-:W-:Y:S01]  /*13ee0*/  HMMA.16816.F32.BF16 R12, R44, R42, R12 ;  /* 0x0000002a2c0c723c */ /* 0x000fe2000004180c */
[----:B------:R-:W5:Y:S01]  /*13ef0*/  LDSM.16.MT88.4 R40, [R231+0xf800] ;  /* 0x00f80000e728783b */ /* 0x000f620000004200 */
[----:B--2---:R-:W-:-:S05]  /*13f00*/  F2FP.BF16.F32.PACK_AB R51, R63, R60 ;  /* 0x0000003c3f33723e */ /* 0x004fca00000010ff */
[----:B------:R-:W-:Y:S01]  /*13f10*/  F2FP.BF16.F32.PACK_AB R44, R83, R84 ;  /* 0x00000054532c723e */ /* 0x000fe200000010ff */
[----:B------:R-:W2:Y:S01]  /*13f20*/  MUFU.EX2 R58, R58 ;  /* 0x0000003a003a7308 */ /* 0x000ea20000000800 */
[----:B------:R-:W-:Y:S01]  /*13f30*/  F2FP.BF16.F32.PACK_AB R45, R77, R74 ;  /* 0x0000004a4d2d723e */ /* 0x000fe200000010ff */
[----:B------:R-:W-:Y:S01]  /*13f40*/  FADD.FTZ R83, R83, R91 ;  /* 0x0000005b53537221 */ /* 0x000fe20000010000 */
[----:B------:R-:W-:Y:S01]  /*13f50*/  F2FP.BF16.F32.PACK_AB R46, R81, R76 ;  /* 0x0000004c512e723e */ /* 0x000fe200000010ff */
[----:B------:R-:W-:Y:S01]  /*13f60*/  FADD.FTZ R77, R77, R80 ;  /* 0x000000504d4d7221 */ /* 0x000fe20000010000 */
[----:B------:R-:W-:Y:S01]  /*13f70*/  F2FP.BF16.F32.PACK_AB R47, R73, R72 ;  /* 0x00000048492f723e */ /* 0x000fe200000010ff */
[----:B------:R-:W-:Y:S02]  /*13f80*/  FADD.FTZ R83, R76, R83 ;  /* 0x000000534c537221 */ /* 0x000fe40000010000 */
[----:B------:R-:W-:Y:S01]  /*13f90*/  MUFU.EX2 R61, R61 ;  /* 0x0000003d003d7308 */ /* 0x000fe20000000800 */
[----:B------:R-:W-:Y:S01]  /*13fa0*/  FADD.FTZ R77, R72, R77 ;  /* 0x0000004d484d7221 */ /* 0x000fe20000010000 */
[----:B------:R-:W-:-:S02]  /*13fb0*/  FADD.FTZ R81, R81, R83 ;  /* 0x0000005351517221 */ /* 0x000fc40000010000 */
[C---:B---3--:R-:W-:Y:S01]  /*13fc0*/  HMMA.16816.F32.BF16 R20, R44.reuse, R24, R20 ;  /* 0x000000182c14723c */ /* 0x048fe20000041814 */
[----:B------:R-:W-:Y:S01]  /*13fd0*/  FADD.FTZ R73, R73, R77 ;  /* 0x0000004d49497221 */ /* 0x000fe20000010000 */
[----:B------:R-:W-:Y:S02]  /*13fe0*/  FADD.FTZ R81, R90, R81 ;  /* 0x000000515a517221 */ /* 0x000fe40000010000 */
[----:B------:R-:W-:Y:S01]  /*13ff0*/  MUFU.EX2 R56, R56 ;  /* 0x0000003800387308 */ /* 0x000fe20000000800 */
[----:B------:R-:W-:Y:S01]  /*14000*/  FADD.FTZ R73, R68, R73 ;  /* 0x0000004944497221 */ /* 0x000fe20000010000 */
[----:B------:R-:W-:Y:S01]  /*14010*/  HMMA.16816.F32.BF16 R16, R44, R26, R16 ;  /* 0x0000001a2c10723c */ /* 0x000fe20000041810 */
[----:B------:R-:W3:Y:S01]  /*14020*/  LDSM.16.MT88.4 R24, [R234+0x10000] ;  /* 0x01000000ea18783b */ /* 0x000ee20000004200 */
[----:B------:R-:W-:Y:S01]  /*14030*/  FADD.FTZ R87, R87, R81 ;  /* 0x0000005157577221 */ /* 0x000fe20000010000 */
[----:B------:R-:W-:-:S03]  /*14040*/  FADD.FTZ R69, R69, R73 ;  /* 0x0000004945457221 */ /* 0x000fc60000010000 */
[----:B-1----:R-:W-:Y:S01]  /*14050*/  HMMA.16816.F32.BF16 R136, R44, R8, R136 ;  /* 0x000000082c88723c */ /* 0x002fe20000041888 */
[----:B------:R-:W-:Y:S01]  /*14060*/  MUFU.EX2 R57, R57 ;  /* 0x0000003900397308 */ /* 0x000fe20000000800 */
[----:B------:R-:W-:Y:S01]  /*14070*/  FADD.FTZ R87, R78, R87 ;  /* 0x000000574e577221 */ /* 0x000fe20000010000 */
[----:B------:R-:W-:-:S03]  /*14080*/  FADD.FTZ R69, R60, R69 ;  /* 0x000000453c457221 */ /* 0x000fc60000010000 */
[C---:B------:R-:W-:Y:S01]  /*14090*/  HMMA.16816.F32.BF16 R132, R44.reuse, R10, R132 ;  /* 0x0000000a2c84723c */ /* 0x040fe20000041884 */
[----:B------:R-:W-:Y:S01]  /*140a0*/  FFMA.FTZ R8, R66, UR4, -R125 ;  /* 0x0000000442087c23 */ /* 0x000fe2000801087d */
[----:B------:R-:W-:Y:S01]  /*140b0*/  FADD.FTZ R75, R75, R87 ;  /* 0x000000574b4b7221 */ /* 0x000fe20000010000 */
[----:B------:R-:W1:Y:S01]  /*140c0*/  MUFU.EX2 R66, R67 ;  /* 0x0000004300427308 */ /* 0x000e620000000800 */
[----:B------:R-:W-:Y:S02]  /*140d0*/  FADD.FTZ R63, R63, R69 ;  /* 0x000000453f3f7221 */ /* 0x000fe40000010000 */
[----:B----4-:R-:W-:Y:S01]  /*140e0*/  HMMA.16816.F32.BF16 R28, R44, R32, R28 ;  /* 0x000000202c1c723c */ /* 0x010fe2000004181c */
[----:B-----5:R-:W-:Y:S01]  /*140f0*/  FADD.FTZ R75, R62, R75 ;  /* 0x0000004b3e4b7221 */ /* 0x020fe20000010000 */
[----:B--2---:R-:W-:-:S03]  /*14100*/  FADD.FTZ R63, R58, R63 ;  /* 0x0000003f3a3f7221 */ /* 0x004fc60000010000 */
[----:B------:R2:W4:Y:S01]  /*14110*/  MUFU.EX2 R2, R8 ;  /* 0x0000000800027308 */ /* 0x0005220000000800 */
[C---:B------:R-:W-:Y:S01]  /*14120*/  HMMA.16816.F32.BF16 R4, R44.reuse, R34, R4 ;  /* 0x000000222c04723c */ /* 0x040fe20000041804 */
[----:B------:R-:W5:Y:S05]  /*14130*/  LDSM.16.MT88.4 R32, [R232+0x10000] ;  /* 0x01000000e820783b */ /* 0x000f6a0000004200 */
[C---:B------:R-:W-:Y:S01]  /*14140*/  HMMA.16816.F32.BF16 R36, R44.reuse, R40, R36 ;  /* 0x000000282c24723c */ /* 0x040fe20000041824 */
[----:B------:R1:W-:Y:S05]  /*14150*/  MUFU.EX2 R0, R52 ;  /* 0x0000003400007308 */ /* 0x0003ea0000000800 */
[----:B------:R-:W-:Y:S01]  /*14160*/  HMMA.16816.F32.BF16 R12, R44, R42, R12 ;  /* 0x0000002a2c0c723c */ /* 0x000fe2000004180c */
[----:B------:R-:W4:Y:S02]  /*14170*/  LDSM.16.MT88.4 R40, [R231+0x10000] ;  /* 0x01000000e728783b */ /* 0x000f240000004200 */
[----:B------:R-:W-:Y:S02]  /*14180*/  MUFU.EX2 R54, R54 ;  /* 0x0000003600367308 */ /* 0x000fe40000000800 */
[----:B--2---:R-:W2:Y:S01]  /*14190*/  LDSM.16.MT88.4 R8, [R230+0x10000] ;  /* 0x01000000e608783b */ /* 0x004ea20000004200 */
[C---:B---3--:R-:W-:Y:S03]  /*141a0*/  HMMA.16816.F32.BF16 R20, R48.reuse, R24, R20 ;  /* 0x000000183014723c */ /* 0x048fe60000041814 */
[----:B------:R-:W-:Y:S02]  /*141b0*/  LDSM.16.MT88.4 R44, [R230+0x10800] ;  /* 0x01080000e62c783b */ /* 0x000fe40000004200 */
[----:B------:R-:W-:Y:S01]  /*141c0*/  MUFU.EX2 R53, R53 ;  /* 0x0000003500357308 */ /* 0x000fe20000000800 */
[----:B------:R-:W-:Y:S01]  /*141d0*/  HMMA.16816.F32.BF16 R16, R48, R26, R16 ;  /* 0x0000001a3010723c */ /* 0x000fe20000041810 */
[----:B------:R-:W3:Y:S01]  /*141e0*/  LDSM.16.MT88.4 R24, [R234+0x10800] ;  /* 0x01080000ea18783b */ /* 0x000ee20000004200 */
[----:B-1----:R-:W-:Y:S01]  /*141f0*/  FFMA.FTZ R52, R55, UR4, -R104 ;  /* 0x0000000437347c23 */ /* 0x002fe20008010868 */
[----:B------:R-:W-:-:S04]  /*14200*/  FFMA.FTZ R55, R96, UR4, -R125 ;  /* 0x0000000460377c23 */ /* 0x000fc8000801087d */
[----:B------:R-:W-:Y:S08]  /*14210*/  MUFU.EX2 R59, R59 ;  /* 0x0000003b003b7308 */ /* 0x000ff00000000800 */
[----:B------:R-:W-:Y:S01]  /*14220*/  MUFU.EX2 R52, R52 ;  /* 0x0000003400347308 */ /* 0x000fe20000000800 */
[C---:B-----5:R-:W-:Y:S06]  /*14230*/  HMMA.16816.F32.BF16 R28, R48.reuse, R32, R28 ;  /* 0x00000020301c723c */ /* 0x060fec000004181c */
[C---:B------:R-:W-:Y:S01]  /*14240*/  HMMA.16816.F32.BF16 R4, R48.reuse, R34, R4 ;  /* 0x000000223004723c */ /* 0x040fe20000041804 */
[----:B------:R-:W1:Y:S01]  /*14250*/  LDSM.16.MT88.4 R32, [R232+0x10800] ;  /* 0x01080000e820783b */ /* 0x000e620000004200 */
[----:B------:R-:W-:Y:S04]  /*14260*/  MUFU.EX2 R55, R55 ;  /* 0x0000003700377308 */ /* 0x000fe80000000800 */
[C---:B----4-:R-:W-:Y:S04]  /*14270*/  HMMA.16816.F32.BF16 R36, R48.reuse, R40, R36 ;  /* 0x000000283024723c */ /* 0x050fe80000041824 */
[----:B------:R-:W-:Y:S02]  /*14280*/  MUFU.EX2 R252, R252 ;  /* 0x000000fc00fc7308 */ /* 0x000fe40000000800 */
[----:B--2---:R-:W-:Y:S01]  /*14290*/  HMMA.16816.F32.BF16 R136, R48, R8, R136 ;  /* 0x000000083088723c */ /* 0x004fe20000041888 */
[C---:B------:R-:W-:Y:S01]  /*142a0*/  F2FP.BF16.F32.PACK_AB R40, R66.reuse, R62 ;  /* 0x0000003e4228723e */ /* 0x040fe200000010ff */
[----:B------:R-:W-:Y:S01]  /*142b0*/  FADD.FTZ R66, R66, R75 ;  /* 0x0000004b42427221 */ /* 0x000fe20000010000 */
[C---:B------:R-:W-:Y:S01]  /*142c0*/  F2FP.BF16.F32.PACK_AB R41, R61.reuse, R58 ;  /* 0x0000003a3d29723e */ /* 0x040fe200000010ff */
[----:B------:R-:W-:-:S02]  /*142d0*/  FADD.FTZ R61, R61, R63 ;  /* 0x0000003f3d3d7221 */ /* 0x000fc40000010000 */
[C---:B------:R-:W-:Y:S01]  /*142e0*/  HMMA.16816.F32.BF16 R132, R48.reuse, R10, R132 ;  /* 0x0000000a3084723c */ /* 0x040fe20000041884 */
[----:B------:R-:W2:Y:S01]  /*142f0*/  LDSM.16.MT88.4 R8, [R231+0x10800] ;  /* 0x01080000e708783b */ /* 0x000ea20000004200 */
[----:B------:R-:W-:Y:S01]  /*14300*/  MUFU.EX2 R3, R3 ;  /* 0x0000000300037308 */ /* 0x000fe20000000800 */
[----:B------:R-:W-:Y:S01]  /*14310*/  FADD.FTZ R66, R2, R66 ;  /* 0x0000004202427221 */ /* 0x000fe20000010000 */
[----:B------:R-:W-:Y:S02]  /*14320*/  FADD.FTZ R61, R56, R61 ;  /* 0x0000003d383d7221 */ /* 0x000fe40000010000 */
[----:B------:R-:W-:Y:S04]  /*14330*/  HMMA.16816.F32.BF16 R12, R48, R42, R12 ;  /* 0x0000002a300c723c */ /* 0x000fe8000004180c */
[----:B------:R-:W-:Y:S03]  /*14340*/  MUFU.EX2 R251, R251 ;  /* 0x000000fb00fb7308 */ /* 0x000fe60000000800 */
[----:B------:R-:W-:Y:S01]  /*14350*/  F2FP.BF16.F32.PACK_AB R42, R65, R2 ;  /* 0x00000002412a723e */ /* 0x000fe200000010ff */
[--C-:B------:R-:W-:Y:S01]  /*14360*/  FFMA.FTZ R48, R64, UR4, -R125.reuse ;  /* 0x0000000440307c23 */ /* 0x100fe2000801087d */
[----:B------:R-:W-:Y:S01]  /*14370*/  F2FP.BF16.F32.PACK_AB R43, R57, R56 ;  /* 0x00000038392b723e */ /* 0x000fe200000010ff */
[--C-:B------:R-:W-:Y:S01]  /*14380*/  FFMA.FTZ R49, R71, UR4, -R125.reuse ;  /* 0x0000000447317c23 */ /* 0x100fe2000801087d */
[----:B------:R-:W-:Y:S01]  /*14390*/  FFMA.FTZ R50, R107, UR4, -R125 ;  /* 0x000000046b327c23 */ /* 0x000fe2000801087d */
[----:B------:R-:W-:Y:S01]  /*143a0*/  FFMA.FTZ R51, R70, UR4, -R104 ;  /* 0x0000000446337c23 */ /* 0x000fe20008010868 */
[----:B------:R-:W-:Y:S01]  /*143b0*/  FADD.FTZ R65, R65, R66 ;  /* 0x0000004241417221 */ /* 0x000fe20000010000 */
[----:B------:R-:W4:Y:S01]  /*143c0*/  MUFU.EX2 R48, R48 ;  /* 0x0000003000307308 */ /* 0x000f220000000800 */
[----:B------:R-:W-:Y:S01]  /*143d0*/  FADD.FTZ R57, R57, R61 ;  /* 0x0000003d39397221 */ /* 0x000fe20000010000 */
[----:B---3--:R-:W-:Y:S01]  /*143e0*/  HMMA.16816.F32.BF16 R20, R40, R24, R20 ;  /* 0x000000182814723c */ /* 0x008fe20000041814 */
[----:B------:R-:W-:-:S05]  /*143f0*/  MOV R2, R127 ;  /* 0x0000007f00027202 */ /* 0x000fca0000000f00 */
[C---:B------:R-:W-:Y:S01]  /*14400*/  HMMA.16816.F32.BF16 R16, R40.reuse, R26, R16 ;  /* 0x0000001a2810723c */ /* 0x040fe20000041810 */
[----:B------:R-:W3:Y:S01]  /*14410*/  LDSM.16.MT88.4 R24, [R234+0x11000] ;  /* 0x01100000ea18783b */ /* 0x000ee20000004200 */
[----:B------:R-:W-:Y:S04]  /*14420*/  MUFU.EX2 R49, R49 ;  /* 0x0000003100317308 */ /* 0x000fe80000000800 */
[----:B-1----:R-:W-:Y:S01]  /*14430*/  HMMA.16816.F32.BF16 R28, R40, R32, R28 ;  /* 0x00000020281c723c */ /* 0x002fe2000004181c */
[----:B----4-:R-:W-:-:S03]  /*14440*/  FADD.FTZ R65, R48, R65 ;  /* 0x0000004130417221 */ /* 0x010fc60000010000 */
[----:B------:R-:W-:Y:S02]  /*14450*/  MUFU.EX2 R50, R50 ;  /* 0x0000003200327308 */ /* 0x000fe40000000800 */
[C---:B------:R-:W-:Y:S01]  /*14460*/  HMMA.16816.F32.BF16 R4, R40.reuse, R34, R4 ;  /* 0x000000222804723c */ /* 0x040fe20000041804 */
[----:B------:R-:W-:Y:S05]  /*14470*/  LDSM.16.MT88.4 R32, [R231+0x11000] ;  /* 0x01100000e720783b */ /* 0x000fea0000004200 */
[----:B------:R-:W1:Y:S01]  /*14480*/  MUFU.EX2 R51, R51 ;  /* 0x0000003300337308 */ /* 0x000e620000000800 */
[C---:B--2---:R-:W-:Y:S06]  /*14490*/  HMMA.16816.F32.BF16 R36, R40.reuse, R8, R36 ;  /* 0x000000082824723c */ /* 0x044fec0000041824 */
[C---:B------:R-:W-:Y:S01]  /*144a0*/  HMMA.16816.F32.BF16 R12, R40.reuse, R10, R12 ;  /* 0x0000000a280c723c */ /* 0x040fe2000004180c */
[----:B------:R-:W2:Y:S05]  /*144b0*/  LDSM.16.MT88.4 R8, [R232+0x11000] ;  /* 0x01100000e808783b */ /* 0x000eaa0000004200 */
[----:B------:R-:W-:Y:S01]  /*144c0*/  HMMA.16816.F32.BF16 R136, R40, R44, R136 ;  /* 0x0000002c2888723c */ /* 0x000fe20000041888 */
[----:B-1----:R-:W-:-:S05]  /*144d0*/  FADD.FTZ R57, R51, R57 ;  /* 0x0000003933397221 */ /* 0x002fca0000010000 */
[----:B------:R-:W-:Y:S01]  /*144e0*/  HMMA.16816.F32.BF16 R132, R40, R46, R132 ;  /* 0x0000002e2884723c */ /* 0x000fe20000041884 */
[----:B------:R-:W1:Y:S06]  /*144f0*/  LDSM.16.MT88.4 R44, [R230+0x11000] ;  /* 0x01100000e62c783b */ /* 0x000e6c0000004200 */
[C---:B------:R-:W-:Y:S01]  /*14500*/  F2FP.BF16.F32.PACK_AB R40, R49.reuse, R48 ;  /* 0x000000303128723e */ /* 0x040fe200000010ff */
[----:B------:R-:W-:Y:S01]  /*14510*/  FADD.FTZ R49, R49, R65 ;  /* 0x0000004131317221 */ /* 0x000fe20000010000 */
[C---:B------:R-:W-:Y:S01]  /*14520*/  F2FP.BF16.F32.PACK_AB R41, R52.reuse, R51 ;  /* 0x000000333429723e */ /* 0x040fe200000010ff */
[----:B------:R-:W-:Y:S01]  /*14530*/  FADD.FTZ R52, R52, R57 ;  /* 0x0000003934347221 */ /* 0x000fe20000010000 */
[----:B------:R-:W-:Y:S01]  /*14540*/  F2FP.BF16.F32.PACK_AB R42, R50, R0 ;  /* 0x00000000322a723e */ /* 0x000fe200000010ff */
[----:B------:R-:W-:Y:S01]  /*14550*/  FADD.FTZ R49, R0, R49 ;  /* 0x0000003100317221 */ /* 0x000fe20000010000 */
[----:B------:R-:W-:Y:S01]  /*14560*/  F2FP.BF16.F32.PACK_AB R43, R53, R54 ;  /* 0x00000036352b723e */ /* 0x000fe200000010ff */
[----:B------:R-:W-:Y:S01]  /*14570*/  FADD.FTZ R52, R54, R52 ;  /* 0x0000003436347221 */ /* 0x000fe20000010000 */
[----:B------:R-:W-:Y:S01]  /*14580*/  MOV R0, R126 ;  /* 0x0000007e00007202 */ /* 0x000fe20000000f00 */
[----:B------:R-:W-:-:S02]  /*14590*/  FADD.FTZ R50, R50, R49 ;  /* 0x0000003132327221 */ /* 0x000fc40000010000 */
[----:B------:R-:W-:Y:S02]  /*145a0*/  FADD.FTZ R53, R53, R52 ;  /* 0x0000003435357221 */ /* 0x000fe40000010000 */
[----:B---3--:R-:W-:Y:S01]  /*145b0*/  HMMA.16816.F32.BF16 R20, R40, R24, R20 ;  /* 0x000000182814723c */ /* 0x008fe20000041814 */
[----:B------:R-:W3:Y:S01]  /*145c0*/  MUFU.EX2 R24, R94 ;  /* 0x0000005e00187308 */ /* 0x000ee20000000800 */
[----:B------:R-:W-:-:S04]  /*145d0*/  FADD.FTZ R50, R55, R50 ;  /* 0x0000003237327221 */ /* 0x000fc80000010000 */
[----:B------:R-:W-:Y:S01]  /*145e0*/  HMMA.16816.F32.BF16 R16, R40, R26, R16 ;  /* 0x0000001a2810723c */ /* 0x000fe20000041810 */
[----:B------:R-:W-:Y:S01]  /*145f0*/  FFMA.FTZ R25, R92, UR4, -R104 ;  /* 0x000000045c197c23 */ /* 0x000fe20008010868 */
[----:B------:R-:W-:-:S04]  /*14600*/  FADD.FTZ R50, R59, R50 ;  /* 0x000000323b327221 */ /* 0x000fc80000010000 */
[C---:B--2---:R-:W-:Y:S01]  /*14610*/  HMMA.16816.F32.BF16 R28, R40.reuse, R8, R28 ;  /* 0x00000008281c723c */ /* 0x044fe2000004181c */
[----:B------:R-:W-:Y:S01]  /*14620*/  FFMA.FTZ R26, R109, UR4, -R104 ;  /* 0x000000046d1a7c23 */ /* 0x000fe20008010868 */
[----:B------:R-:W2:Y:S04]  /*14630*/  MUFU.EX2 R25, R25 ;  /* 0x0000001900197308 */ /* 0x000ea80000000800 */
[C---:B------:R-:W-:Y:S01]  /*14640*/  HMMA.16816.F32.BF16 R4, R40.reuse, R10, R4 ;  /* 0x0000000a2804723c */ /* 0x040fe20000041804 */
[----:B------:R-:W-:Y:S01]  /*14650*/  F2FP.BF16.F32.PACK_AB R8, R59, R55 ;  /* 0x000000373b08723e */ /* 0x000fe200000010ff */
[----:B---3--:R-:W-:Y:S02]  /*14660*/  FADD.FTZ R50, R24, R50 ;  /* 0x0000003218327221 */ /* 0x008fe40000010000 */
[----:B------:R-:W3:Y:S02]  /*14670*/  MUFU.EX2 R26, R26 ;  /* 0x0000001a001a7308 */ /* 0x000ee40000000800 */
[----:B------:R-:W-:Y:S01]  /*14680*/  HMMA.16816.F32.BF16 R36, R40, R32, R36 ;  /* 0x000000202824723c */ /* 0x000fe20000041824 */
[C---:B------:R-:W-:Y:S01]  /*14690*/  F2FP.BF16.F32.PACK_AB R10, R252.reuse, R24 ;  /* 0x00000018fc0a723e */ /* 0x040fe200000010ff */
[----:B------:R-:W-:Y:S01]  /*146a0*/  FADD.FTZ R252, R252, R50 ;  /* 0x00000032fcfc7221 */ /* 0x000fe20000010000 */
[----:B------:R-:W-:-:S03]  /*146b0*/  F2FP.BF16.F32.PACK_AB R11, R251, R3 ;  /* 0x00000003fb0b723e */ /* 0x000fc600000010ff */
[----:B------:R-:W-:Y:S01]  /*146c0*/  HMMA.16816.F32.BF16 R12, R40, R34, R12 ;  /* 0x00000022280c723c */ /* 0x000fe2000004180c */
[----:B--2---:R-:W-:-:S05]  /*146d0*/  FADD.FTZ R53, R25, R53 ;  /* 0x0000003519357221 */ /* 0x004fca0000010000 */
[----:B-1----:R-:W-:Y:S01]  /*146e0*/  HMMA.16816.F32.BF16 R136, R40, R44, R136 ;  /* 0x0000002c2888723c */ /* 0x002fe20000041888 */
[C---:B---3--:R-:W-:Y:S01]  /*146f0*/  F2FP.BF16.F32.PACK_AB R9, R26.reuse, R25 ;  /* 0x000000191a09723e */ /* 0x048fe200000010ff */
[----:B------:R-:W-:-:S04]  /*14700*/  FADD.FTZ R53, R26, R53 ;  /* 0x000000351a357221 */ /* 0x000fc80000010000 */
[----:B------:R-:W-:Y:S01]  /*14710*/  HMMA.16816.F32.BF16 R132, R40, R46, R132 ;  /* 0x0000002e2884723c */ /* 0x000fe20000041884 */
[----:B------:R-:W-:-:S05]  /*14720*/  FADD.FTZ R53, R3, R53 ;  /* 0x0000003503357221 */ /* 0x000fca0000010000 */
[----:B------:R-:W-:Y:S01]  /*14730*/  HMMA.16816.F32.BF16 R160, R8, R156, R20 ;  /* 0x0000009c08a0723c */ /* 0x000fe20000041814 */
[----:B------:R-:W-:-:S05]  /*14740*/  FADD.FTZ R251, R251, R53 ;  /* 0x00000035fbfb7221 */ /* 0x000fca0000010000 */
[C---:B------:R-:W-:Y:S01]  /*14750*/  HMMA.16816.F32.BF16 R156, R8.reuse, R158, R16 ;  /* 0x0000009e089c723c */ /* 0x040fe20000041810 */
[----:B------:R-:W1:Y:S05]  /*14760*/  LDSM.16.MT88.4 R16, [R230+0x11800] ;  /* 0x01180000e610783b */ /* 0x000e6a0000004200 */
[C---:B------:R-:W-:Y:S06]  /*14770*/  HMMA.16816.F32.BF16 R152, R8.reuse, R148, R28 ;  /* 0x000000940898723c */ /* 0x040fec000004181c */
[C---:B------:R-:W-:Y:S06]  /*14780*/  HMMA.16816.F32.BF16 R144, R8.reuse, R140, R36 ;  /* 0x0000008c0890723c */ /* 0x040fec0000041824 */
[C---:B------:R-:W-:Y:S06]  /*14790*/  HMMA.16816.F32.BF16 R148, R8.reuse, R150, R4 ;  /* 0x000000960894723c */ /* 0x040fec0000041804 */
[C---:B------:R-:W-:Y:S06]  /*147a0*/  HMMA.16816.F32.BF16 R140, R8.reuse, R142, R12 ;  /* 0x0000008e088c723c */ /* 0x040fec000004180c */
[C---:B-1----:R-:W-:Y:S06]  /*147b0*/  HMMA.16816.F32.BF16 R136, R8.reuse, R16, R136 ;  /* 0x000000100888723c */ /* 0x042fec0000041888 */
[----:B------:R-:W-:-:S15]  /*147c0*/  HMMA.16816.F32.BF16 R132, R8, R18, R132 ;  /* 0x000000120884723c */ /* 0x000fde0000041884 */
[----:B------:R-:W-:-:S09]  /*147d0*/  NOP ;  /* 0x0000000000007918 */ /* 0x000fd20000000000 */
.L_x_2440:
        /* <DEDUP_REMOVED lines=14> */
[----:B------:R-:W-:-:S05]  /*148c0*/  UMOV UR10, UR9 ;  /* 0x00000009000a7c82 */ /* 0x000fca0008000000 */
.L_x_2452:
        /* <DEDUP_REMOVED lines=14> */
[----:B------:R-:W-:Y:S04]  /*149b0*/  IMAD.U32 R9, RZ, RZ, UR22 ;  /* 0x00000016ff097e24 */ /* 0x000fe8000f8e00ff */
[----:B------:R-:W-:Y:S02]  /*149c0*/  MOV R5, UR11 ;  /* 0x0000000b00057c02 */ /* 0x000fe40008000f00 */
[----:B------:R-:W-:Y:S02]  /*149d0*/  IABS R9, R9 ;  /* 0x0000000900097213 */ /* 0x000fe40000000000 */
        /* <DEDUP_REMOVED lines=27> */
[C---:B------:R-:W-:Y:S02]  /*14b90*/  LOP3.LUT R2, R0.reuse, UR11, RZ, 0x3c, !PT ;  /* 0x0000000b00027c12 */ /* 0x040fe4000f8e3cff */
        /* <DEDUP_REMOVED lines=17> */
[----:B------:R5:W3:Y:S02]  /*14cb0*/  LDG.E R8, desc[UR20][R8.64] ;  /* 0x0000001408087981 */ /* 0x000ae4000c1e1900 */
[C---:B------:R-:W-:Y:S01]  /*14cc0*/  IMAD R0, R12.reuse, UR10, RZ ;  /* 0x0000000a0c007c24 */ /* 0x040fe2000f8e02ff */
[----:B-----5:R-:W-:Y:S01]  /*14cd0*/  SHF.R.S32.HI R9, RZ, 0x1f, R12 ;  /* 0x0000001fff097819 */ /* 0x020fe2000001140c */
[----:B------:R-:W-:Y:S04]  /*14ce0*/  IMAD.WIDE.U32 R12, R12, UR8, RZ ;  /* 0x000000080c0c7c25 */ /* 0x000fe8000f8e00ff */
[----:B------:R-:W-:Y:S05]  /*14cf0*/  IMAD R0, R9, UR8, R0 ;  /* 0x0000000809007c24 */ /* 0x000fea000f8e0200 */
[----:B------:R-:W-:Y:S01]  /*14d00*/  IADD3 R13, R13, R0, RZ ;  /* 0x000000000d0d7210 */ /* 0x000fe20007ffe0ff */
[----:B---3--:R-:W-:Y:S04]  /*14d10*/  IMAD.IADD R2, R2, 0x1, -R8 ;  /* 0x0000000102027824 */ /* 0x008fe800078e0a08 */
[-C--:B----4-:R-:W-:Y:S01]  /*14d20*/  IMAD.WIDE.U32 R12, R2, R4.reuse, R12 ;  /* 0x00000004020c7225 */ /* 0x090fe200078e000c */
[----:B------:R-:W-:Y:S05]  /*14d30*/  SHF.R.S32.HI R8, RZ, 0x1f, R2 ;  /* 0x0000001fff087819 */ /* 0x000fea0000011402 */
[----:B------:R-:W-:Y:S04]  /*14d40*/  IMAD R8, R8, R4, RZ ;  /* 0x0000000408087224 */ /* 0x000fe800078e02ff */
[----:B------:R-:W-:Y:S02]  /*14d50*/  IMAD R8, R2, R5, R8 ;  /* 0x0000000502087224 */ /* 0x000fe400078e0208 */
[----:B------:R-:W-:Y:S03]  /*14d60*/  IMAD.MOV.U32 R2, RZ, RZ, R12 ;  /* 0x000000ffff027224 */ /* 0x000fe600078e000c */
[----:B------:R-:W-:Y:S07]  /*14d70*/  IADD3 R0, R13, R8, RZ ;  /* 0x000000080d007210 */ /* 0x000fee0007ffe0ff */
.L_x_2449:
[CC--:B------:R-:W-:Y:S01]  /*14d80*/  LEA R212, P2, R2.reuse, R173.reuse, 0x1 ;  /* 0x000000ad02d47211 */ /* 0x0c0fe200078408ff */
[----:B------:R-:W-:Y:S01]  /*14d90*/  @P0 STS.128 [R241+0xa000], RZ ;  /* 0x00a000fff1000388 */ /* 0x000fe20000000c00 */
[C---:B------:R-:W-:Y:S01]  /*14da0*/  @!P0 IADD3 R13, P1, R2.reuse, UR25, RZ ;  /* 0x00000019020d8c10 */ /* 0x040fe2000ff3e0ff */
[----:B------:R-:W3:Y:S01]  /*14db0*/  @!P0 LDC.64 R8, c[0x0][0x250] ;  /* 0x00009400ff088b82 */ /* 0x000ee20000000a00 */
[-C--:B------:R-:W-:Y:S01]  /*14dc0*/  LEA.HI.X R213, R2, R172.reuse, R0, 0x1, P2 ;  /* 0x000000ac02d57211 */ /* 0x080fe200010f0c00 */
[----:B------:R-:W-:Y:S01]  /*14dd0*/  @!P0 IMAD.MOV.U32 R18, RZ, RZ, R2 ;  /* 0x000000ffff128224 */ /* 0x000fe200078e0002 */
[----:B------:R-:W-:Y:S01]  /*14de0*/  @!P0 IADD3.X R12, R0, UR24, RZ, P1, !PT ;  /* 0x00000018000c8c10 */ /* 0x000fe20008ffe4ff */
[----:B------:R-:W-:Y:S01]  /*14df0*/  @!P0 IMAD.MOV.U32 R19, RZ, RZ, R0 ;  /* 0x000000ffff138224 */ /* 0x000fe200078e0000 */
[-C--:B------:R-:W-:Y:S01]  /*14e00*/  @!P0 LEA R16, P1, R13, R173.reuse, 0x1 ;  /* 0x000000ad0d108211 */ /* 0x080fe200078208ff */
[----:B------:R-:W-:Y:S01]  /*14e10*/  @!PT LDS RZ, [RZ] ;  /* 0x00000000fffff984 */ /* 0x000fe20000000800 */
[----:B------:R-:W-:Y:S01]  /*14e20*/  @!PT LDS RZ, [RZ] ;  /* 0x00000000fffff984 */ /* 0x000fe20000000800 */
[----:B------:R-:W-:Y:S01]  /*14e30*/  @!PT LDS RZ, [RZ] ;  /* 0x00000000fffff984 */ /* 0x000fe20000000800 */
[----:B------:R-:W-:Y:S01]  /*14e40*/  @!P0 LDGSTS.E.BYPASS.LTC128B.128 [R241+0xa000], desc[UR20][R212.64] ;  /* 0x0a000000d4f18fae */ /* 0x000fe2000b901d54 */
[----:B--2---:R-:W-:Y:S01]  /*14e50*/  @!P0 IMAD R11, R11, 0x30, RZ ;  /* 0x000000300b0b8824 */ /* 0x004fe200078e02ff */
[----:B------:R-:W2:Y:S01]  /*14e60*/  @!P0 LDC.64 R4, c[0x0][0x250] ;  /* 0x00009400ff048b82 */ /* 0x000ea20000000a00 */
[----:B------:R-:W-:Y:S01]  /*14e70*/  @!P0 LEA.HI.X R17, R13, R172, R12, 0x1, P1 ;  /* 0x000000ac0d118211 */ /* 0x000fe200008f0c0c */
[----:B------:R-:W-:Y:S01]  /*14e80*/  @P0 STS.128 [R241+0xa800], RZ ;  /* 0x00a800fff1000388 */ /* 0x000fe20000000c00 */
[----:B-1----:R-:W-:Y:S01]  /*14e90*/  @!P0 LEA R12, P1, R6, R2, 0x5 ;  /* 0x00000002060c8211 */ /* 0x002fe200078228ff */
[----:B------:R-:W-:Y:S01]  /*14ea0*/  @!P0 IMAD.WIDE.U32 R18, R10, 0x30, R18 ;  /* 0x000000300a128825 */ /* 0x000fe200078e0012 */
[----:B------:R-:W-:Y:S01]  /*14eb0*/  UISETP.GE.AND UP0, UPT, UR15, 0x2, UPT ;  /* 0x000000020f00788c */ /* 0x000fe2000bf06270 */
[----:B------:R-:W-:Y:S01]  /*14ec0*/  @!PT LDS RZ, [RZ] ;  /* 0x00000000fffff984 */ /* 0x000fe20000000800 */
[----:B------:R-:W-:Y:S01]  /*14ed0*/  @!PT LDS RZ, [RZ] ;  /* 0x00000000fffff984 */ /* 0x000fe20000000800 */
[----:B------:R-:W-:Y:S01]  /*14ee0*/  @!PT LDS RZ, [RZ] ;  /* 0x00000000fffff984 */ /* 0x000fe20000000800 */
[----:B------:R1:W-:Y:S01]  /*14ef0*/  @!P0 LDGSTS.E.BYPASS.LTC128B.128 [R241+0xa800], desc[UR20][R16.64] ;  /* 0x0a80000010f18fae */ /* 0x0003e2000b901d54 */
[----:B------:R-:W-:Y:S01]  /*14f00*/  @!P0 LEA.HI.X R7, R6, R0, R7, 0x5, P1 ;  /* 0x0000000006078211 */ /* 0x000fe200008f2c07 */
[----:B------:R-:W-:Y:S01]  /*14f10*/  @!P0 IMAD.IADD R10, R11, 0x1, R19 ;  /* 0x000000010b0a8824 */ /* 0x000fe200078e0213 */
[CC--:B------:R-:W-:Y:S01]  /*14f20*/  @!P0 LEA R14, P1, R12.reuse, R173.reuse, 0x1 ;  /* 0x000000ad0c0e8211 */ /* 0x0c0fe200078208ff */
[----:B------:R-:W-:Y:S03]  /*14f30*/  @P0 STS.128 [R241+0xb000], RZ ;  /* 0x00b000fff1000388 */ /* 0x000fe60000000c00 */
[----:B------:R-:W-:Y:S02]  /*14f40*/  @!P0 LEA.HI.X R15, R12, R172, R7, 0x1, P1 ;  /* 0x000000ac0c0f8211 */ /* 0x000fe400008f0c07 */
[----:B------:R-:W4:Y:S03]  /*14f50*/  @!P0 LDC.64 R6, c[0x0][0x250] ;  /* 0x00009400ff068b82 */ /* 0x000f260000000a00 */
[----:B------:R-:W-:Y:S01]  /*14f60*/  @!PT LDS RZ, [RZ] ;  /* 0x00000000fffff984 */ /* 0x000fe20000000800 */
[----:B------:R-:W-:Y:S01]  /*14f70*/  @!PT LDS RZ, [RZ] ;  /* 0x00000000fffff984 */ /* 0x000fe20000000800 */
[----:B------:R-:W-:Y:S01]  /*14f80*/  @!PT LDS RZ, [RZ] ;  /* 0x00000000fffff984 */ /* 0x000fe20000000800 */
[----:B------:R5:W-:Y:S04]  /*14f90*/  @!P0 LDGSTS.E.BYPASS.LTC128B.128 [R241+0xb000], desc[UR20][R14.64] ;  /* 0x0b0000000ef18fae */ /* 0x000be8000b901d54 */
[----:B------:R-:W-:Y:S01]  /*14fa0*/  @P0 STS.128 [R241+0xb800], RZ ;  /* 0x00b800fff1000388 */ /* 0x000fe20000000c00 */
[----:B-1----:R-:W-:Y:S01]  /*14fb0*/  @!P0 MOV R17, R0 ;  /* 0x0000000000118202 */ /* 0x002fe20000000f00 */
[----:B------:R-:W-:Y:S02]  /*14fc0*/  @!P0 IMAD.MOV.U32 R16, RZ, RZ, R2 ;  /* 0x000000ffff108224 */ /* 0x000fe400078e0002 */
[----:B----4-:R-:W-:Y:S01]  /*14fd0*/  @!P0 IMAD R7, R7, 0x60, RZ ;  /* 0x0000006007078824 */ /* 0x010fe200078e02ff */
[----:B---3--:R-:W-:Y:S01]  /*14fe0*/  @!P0 LEA R13, P1, R8, R2, 0x6 ;  /* 0x00000002080d8211 */ /* 0x008fe200078230ff */
[----:B--2---:R-:W-:Y:S02]  /*14ff0*/  @!P0 IMAD R12, R5, 0x50, RZ ;  /* 0x00000050050c8824 */ /* 0x004fe400078e02ff */
[----:B------:R-:W-:Y:S01]  /*15000*/  @!P0 IMAD.WIDE.U32 R16, R4, 0x50, R16 ;  /* 0x0000005004108825 */ /* 0x000fe200078e0010 */
[----:B------:R-:W-:Y:S01]  /*15010*/  @!P0 LEA.HI.X R9, R8, R0, R9, 0x6, P1 ;  /* 0x0000000008098211 */ /* 0x000fe200008f3409 */
[----:B------:R-:W1:Y:S01]  /*15020*/  @!P0 LDC.64 R4, c[0x0][0x250] ;  /* 0x00009400ff048b82 */ /* 0x000e620000000a00 */
[-C--:B-----5:R-:W-:Y:S01]  /*15030*/  @!P0 LEA R14, P2, R18, R173.reuse, 0x1 ;  /* 0x000000ad120e8211 */ /* 0x0a0fe200078408ff */
[----:B------:R-:W-:Y:S01]  /*15040*/  @!P0 IMAD.IADD R12, R12, 0x1, R17 ;  /* 0x000000010c0c8824 */ /* 0x000fe200078e0211 */
[-C--:B------:R-:W-:Y:S02]  /*15050*/  @!P0 LEA R20, P1, R16, R173.reuse, 0x1 ;  /* 0x000000ad10148211 */ /* 0x080fe400078208ff */
[-C--:B------:R-:W-:Y:S02]  /*15060*/  @!P0 LEA.HI.X R15, R18, R172.reuse, R10, 0x1, P2 ;  /* 0x000000ac120f8211 */ /* 0x080fe400010f0c0a */
[CC--:B------:R-:W-:Y:S01]  /*15070*/  @!P0 LEA R18, P2, R13.reuse, R173.reuse, 0x1 ;  /* 0x000000ad0d128211 */ /* 0x0c0fe200078408ff */
[----:B------:R-:W2:Y:S01]  /*15080*/  @!P0 LDC.64 R10, c[0x0][0x250] ;  /* 0x00009400ff0a8b82 */ /* 0x000ea20000000a00 */
[-C--:B------:R-:W-:Y:S01]  /*15090*/  @!P0 LEA.HI.X R21, R16, R172.reuse, R12, 0x1, P1 ;  /* 0x000000ac10158211 */ /* 0x080fe200008f0c0c */
[----:B------:R-:W-:Y:S01]  /*150a0*/  @!PT LDS RZ, [RZ] ;  /* 0x00000000fffff984 */ /* 0x000fe20000000800 */
[----:B------:R-:W-:Y:S01]  /*150b0*/  @!PT LDS RZ, [RZ] ;  /* 0x00000000fffff984 */ /* 0x000fe20000000800 */
[----:B------:R-:W-:Y:S01]  /*150c0*/  @!PT LDS RZ, [RZ] ;  /* 0x00000000fffff984 */ /* 0x000fe20000000800 */
[----:B------:R-:W-:Y:S01]  /*150d0*/  @!P0 LDGSTS.E.BYPASS.LTC128B.128 [R241+0xb800], desc[UR20][R14.64] ;  /* 0x0b8000000ef18fae */ /* 0x000fe2000b901d54 */
[----:B------:R-:W-:Y:S01]  /*150e0*/  @!P0 LEA.HI.X R19, R13, R172, R9, 0x1, P2 ;  /* 0x000000ac0d138211 */ /* 0x000fe200010f0c09 */
[----:B------:R-:W-:Y:S01]  /*150f0*/  @!P0 IMAD.MOV.U32 R13, RZ, RZ, R0 ;  /* 0x000000ffff0d8224 */ /* 0x000fe200078e0000 */
[----:B------:R-:W-:Y:S01]  /*15100*/  @!P0 MOV R12, R2 ;  /* 0x00000002000c8202 */ /* 0x000fe20000000f00 */
[----:B------:R-:W-:Y:S02]  /*15110*/  @P0 STS.128 [R241+0xc000], RZ ;  /* 0x00c000fff1000388 */ /* 0x000fe40000000c00 */
[----:B------:R-:W3:Y:S02]  /*15120*/  @!P0 LDC.64 R8, c[0x0][0x250] ;  /* 0x00009400ff088b82 */ /* 0x000ee40000000a00 */
[----:B------:R-:W-:Y:S01]  /*15130*/  @!PT LDS RZ, [RZ] ;  /* 0x00000000fffff984 */ /* 0x000fe20000000800 */
[----:B------:R-:W-:Y:S01]  /*15140*/  @!PT LDS RZ, [RZ] ;  /* 0x00000000fffff984 */ /* 0x000fe20000000800 */
[----:B------:R-:W-:Y:S01]  /*15150*/  @!PT LDS RZ, [RZ] ;  /* 0x00000000fffff984 */ /* 0x000fe20000000800 */
[----:B------:R4:W-:Y:S01]  /*15160*/  @!P0 LDGSTS.E.BYPASS.LTC128B.128 [R241+0xc000], desc[UR20][R18.64] ;  /* 0x0c00000012f18fae */ /* 0x0009e2000b901d54 */
[----:B------:R-:W-:Y:S03]  /*15170*/  @!P0 IMAD.WIDE.U32 R12, R6, 0x60, R12 ;  /* 0x00000060060c8825 */ /* 0x000fe600078e000c */
[----:B------:R-:W-:Y:S01]  /*15180*/  @P0 STS.128 [R241+0xc800], RZ ;  /* 0x00c800fff1000388 */ /* 0x000fe20000000c00 */
[----:B------:R-:W-:Y:S01]  /*15190*/  @!P0 IMAD.IADD R7, R7, 0x1, R13 ;  /* 0x0000000107078824 */ /* 0x000fe200078e020d */
[CC--:B------:R-:W-:Y:S01]  /*151a0*/  @!P0 LEA R16, P1, R12.reuse, R173.reuse, 0x1 ;  /* 0x000000ad0c108211 */ /* 0x0c0fe200078208ff */
[----:B-1----:R-:W-:Y:S01]  /*151b0*/  @!P0 IMAD R13, R5, 0x70, RZ ;  /* 0x00000070050d8824 */ /* 0x002fe200078e02ff */
[----:B------:R-:W-:Y:S01]  /*151c0*/  @!PT LDS RZ, [RZ] ;  /* 0x00000000fffff984 */ /* 0x000fe20000000800 */
[----:B------:R-:W-:Y:S01]  /*151d0*/  @!PT LDS RZ, [RZ] ;  /* 0x00000000fffff984 */ /* 0x000fe20000000800 */
[----:B------:R-:W-:Y:S01]  /*151e0*/  @!PT LDS RZ, [RZ] ;  /* 0x00000000fffff984 */ /* 0x000fe20000000800 */
[----:B------:R1:W-:Y:S02]  /*151f0*/  @!P0 LDGSTS.E.BYPASS.LTC128B.128 [R241+0xc800], desc[UR20][R20.64] ;  /* 0x0c80000014f18fae */ /* 0x0003e4000b901d54 */
[----:B------:R-:W-:Y:S02]  /*15200*/  @!P0 LEA.HI.X R17, R12, R172, R7, 0x1, P1 ;  /* 0x000000ac0c118211 */ /* 0x000fe400008f0c07 */
[----:B------:R-:W-:Y:S01]  /*15210*/  @P0 STS.128 [R241+0xd000], RZ ;  /* 0x00d000fff1000388 */ /* 0x000fe20000000c00 */
[----:B------:R-:W5:Y:S01]  /*15220*/  @!P0 LDC.64 R6, c[0x0][0x250] ;  /* 0x00009400ff068b82 */ /* 0x000f620000000a00 */
[-C--:B--2---:R-:W-:Y:S02]  /*15230*/  @!P0 LEA R12, P1, R10, R2.reuse, 0x7 ;  /* 0x000000020a0c8211 */ /* 0x084fe400078238ff */
[----:B------:R-:W-:Y:S01]  /*15240*/  @!PT LDS RZ, [RZ] ;  /* 0x00000000fffff984 */ /* 0x000fe20000000800 */
[----:B------:R-:W-:Y:S01]  /*15250*/  @!PT LDS RZ, [RZ] ;  /* 0x00000000fffff984 */ /* 0x000fe20000000800 */
[----:B------:R-:W-:Y:S01]  /*15260*/  @!PT LDS RZ, [RZ] ;  /* 0x00000000fffff984 */ /* 0x000fe20000000800 */
[----:B------:R2:W-:Y:S04]  /*15270*/  @!P0 LDGSTS.E.BYPASS.LTC128B.128 [R241+0xd000], desc[UR20][R16.64] ;  /* 0x0d00000010f18fae */ /* 0x0005e8000b901d54 */
[----:B------:R-:W-:Y:S01]  /*15280*/  @P0 STS.128 [R241+0xd800], RZ ;  /* 0x00d800fff1000388 */ /* 0x000fe20000000c00 */
[----:B---3--:R-:W-:Y:S01]  /*15290*/  @!P0 IMAD R9, R9, 0x90, RZ ;  /* 0x0000009009098824 */ /* 0x008fe200078e02ff */
[----:B----4-:R-:W-:Y:S01]  /*152a0*/  @!P0 MOV R18, R2 ;  /* 0x0000000200128202 */ /* 0x010fe20000000f00 */
[----:B------:R-:W-:Y:S04]  /*152b0*/  @!P0 IMAD.MOV.U32 R19, RZ, RZ, R0 ;  /* 0x000000ffff138224 */ /* 0x000fe800078e0000 */
[----:B------:R-:W-:Y:S02]  /*152c0*/  @!P0 IMAD.WIDE.U32 R18, R4, 0x70, R18 ;  /* 0x0000007004128825 */ /* 0x000fe400078e0012 */
[----:B------:R-:W3:Y:S02]  /*152d0*/  @!P0 LDC.64 R4, c[0x0][0x250] ;  /* 0x00009400ff048b82 */ /* 0x000ee40000000a00 */
[----:B------:R-:W-:Y:S01]  /*152e0*/  @!P0 IMAD.IADD R13, R13, 0x1, R19 ;  /* 0x000000010d0d8824 */ /* 0x000fe200078e0213 */
[CC--:B------:R-:W-:Y:S01]  /*152f0*/  @!P0 LEA R14, P2, R18.reuse, R173.reuse, 0x1 ;  /* 0x000000ad120e8211 */ /* 0x0c0fe200078408ff */
[----:B------:R-:W-:Y:S02]  /*15300*/  @!P0 IMAD.MOV.U32 R19, RZ, RZ, R0 ;  /* 0x000000ffff138224 */ /* 0x000fe400078e0000 */
[----:B-1----:R-:W-:Y:S01]  /*15310*/  @!P0 IMAD.MOV.U32 R20, RZ, RZ, R2 ;  /* 0x000000ffff148224 */ /* 0x002fe200078e0002 */
[----:B------:R-:W-:Y:S01]  /*15320*/  @!P0 LEA.HI.X R15, R18, R172, R13, 0x1, P2 ;  /* 0x000000ac120f8211 */ /* 0x000fe200010f0c0d */
[----:B------:R-:W-:Y:S01]  /*15330*/  @!P0 IMAD.MOV.U32 R21, RZ, RZ, R0 ;  /* 0x000000ffff158224 */ /* 0x000fe200078e0000 */
[----:B------:R-:W-:Y:S02]  /*15340*/  @!P0 LEA.HI.X R13, R10, R0, R11, 0x7, P1 ;  /* 0x000000000a0d8211 */ /* 0x000fe400008f3c0b */
[CC--:B--2---:R-:W-:Y:S01]  /*15350*/  @!P0 LEA R16, P1, R12.reuse, R173.reuse, 0x1 ;  /* 0x000000ad0c108211 */ /* 0x0c4fe200078208ff */
[----:B------:R-:W-:Y:S01]  /*15360*/  @!PT LDS RZ, [RZ] ;  /* 0x00000000fffff984 */ /* 0x000fe20000000800 */
[----:B------:R-:W-:Y:S01]  /*15370*/  @!PT LDS RZ, [RZ] ;  /* 0x00000000fffff984 */ /* 0x000fe20000000800 */
[----:B------:R-:W-:Y:S01]  /*15380*/  @!PT LDS RZ, [RZ] ;  /* 0x00000000fffff984 */ /* 0x000fe20000000800 */
[----:B------:R1:W-:Y:S01]  /*15390*/  @!P0 LDGSTS.E.BYPASS.LTC128B.128 [R241+0xd800], desc[UR20][R14.64] ;  /* 0x0d8000000ef18fae */ /* 0x0003e2000b901d54 */
[----:B------:R-:W-:Y:S01]  /*153a0*/  @!P0 MOV R18, R2 ;  /* 0x0000000200128202 */ /* 0x000fe20000000f00 */
[----:B------:R-:W2:Y:S01]  /*153b0*/  @!P0 LDC.64 R10, c[0x0][0x250] ;  /* 0x00009400ff0a8b82 */ /* 0x000ea20000000a00 */
[----:B------:R-:W-:Y:S01]  /*153c0*/  @!P0 LEA.HI.X R17, R12, R172, R13, 0x1, P1 ;  /* 0x000000ac0c118211 */ /* 0x000fe200008f0c0d */
[----:B------:R-:W-:Y:S01]  /*153d0*/  @P0 STS.128 [R241+0xe000], RZ ;  /* 0x00e000fff1000388 */ /* 0x000fe20000000c00 */
[----:B-----5:R-:W-:Y:S02]  /*153e0*/  @!P0 IMAD R12, R7, 0xa0, RZ ;  /* 0x000000a0070c8824 */ /* 0x020fe400078e02ff */
[----:B------:R-:W-:Y:S01]  /*153f0*/  @!P0 IMAD.WIDE.U32 R18, R8, 0x90, R18 ;  /* 0x0000009008128825 */ /* 0x000fe200078e0012 */
[----:B------:R-:W-:Y:S01]  /*15400*/  @!PT LDS RZ, [RZ] ;  /* 0x00000000fffff984 */ /* 0x000fe20000000800 */
[----:B------:R-:W-:Y:S01]  /*15410*/  @!PT LDS RZ, [RZ] ;  /* 0x00000000fffff984 */ /* 0x000fe20000000800 */
[----:B------:R-:W-:Y:S01]  /*15420*/  @!PT LDS RZ, [RZ] ;  /* 0x00000000fffff984 */ /* 0x000fe20000000800 */
[----:B------:R4:W-:Y:S03]  /*15430*/  @!P0 LDGSTS.E.BYPASS.LTC128B.128 [R241+0xe000], desc[UR20][R16.64] ;  /* 0x0e00000010f18fae */ /* 0x0009e6000b901d54 */
[----:B------:R-:W-:Y:S01]  /*15440*/  @!P0 IMAD.IADD R9, R9, 0x1, R19 ;  /* 0x0000000109098824 */ /* 0x000fe200078e0213 */
[----:B------:R-:W-:Y:S01]  /*15450*/  @P0 STS.128 [R241+0xe800], RZ ;  /* 0x00e800fff1000388 */ /* 0x000fe20000000c00 */
[----:B------:R-:W-:Y:S01]  /*15460*/  @!P0 MOV R19, R0 ;  /* 0x0000000000138202 */ /* 0x000fe20000000f00 */
[----:B---3--:R-:W-:Y:S02]  /*15470*/  @!P0 IMAD R13, R5, 0xb0, RZ ;  /* 0x000000b0050d8824 */ /* 0x008fe400078e02ff */
[----:B--2---:R-:W-:Y:S01]  /*15480*/  @!P0 IMAD.WIDE.U32 R20, R10, 0xc0, R20 ;  /* 0x000000c00a148825 */ /* 0x004fe200078e0014 */
[CC--:B-1----:R-:W-:Y:S03]  /*15490*/  @!P0 LEA R14, P1, R18.reuse, R173.reuse, 0x1 ;  /* 0x000000ad120e8211 */ /* 0x0c2fe600078208ff */
[----:B------:R-:W-:Y:S01]  /*154a0*/  @!P0 IMAD R11, R11, 0xc0, RZ ;  /* 0x000000c00b0b8824 */ /* 0x000fe200078e02ff */
[----:B------:R-:W-:Y:S01]  /*154b0*/  @!P0 LEA.HI.X R15, R18, R172, R9, 0x1, P1 ;  /* 0x000000ac120f8211 */ /* 0x000fe200008f0c09 */
[----:B------:R-:W-:Y:S01]  /*154c0*/  @!P0 IMAD.MOV.U32 R18, RZ, RZ, R2 ;  /* 0x000000ffff128224 */ /* 0x000fe200078e0002 */
[----:B------:R-:W1:Y:S01]  /*154d0*/  @!P0 LDC.64 R8, c[0x0][0x250] ;  /* 0x00009400ff088b82 */ /* 0x000e620000000a00 */
[----:B------:R-:W-:Y:S01]  /*154e0*/  @!P0 IMAD.IADD R11, R11, 0x1, R21 ;  /* 0x000000010b0b8824 */ /* 0x000fe200078e0215 */
[----:B----4-:R-:W-:Y:S01]  /*154f0*/  @!P0 MOV R16, R2 ;  /* 0x0000000200108202 */ /* 0x010fe20000000f00 */
[----:B------:R-:W-:Y:S01]  /*15500*/  @!PT LDS RZ, [RZ] ;  /* 0x00000000fffff984 */ /* 0x000fe20000000800 */
[----:B------:R-:W-:Y:S01]  /*15510*/  @!PT LDS RZ, [RZ] ;  /* 0x00000000fffff984 */ /* 0x000fe20000000800 */
[----:B------:R-:W-:Y:S01]  /*15520*/  @!PT LDS RZ, [RZ] ;  /* 0x00000000fffff984 */ /* 0x000fe20000000800 */
[----:B------:R2:W-:Y:S01]  /*15530*/  @!P0 LDGSTS.E.BYPASS.LTC128B.128 [R241+0xe800], desc[UR20][R14.64] ;  /* 0x0e8000000ef18fae */ /* 0x0005e2000b901d54 */
[----:B------:R-:W-:Y:S02]  /*15540*/  @!P0 IMAD.MOV.U32 R17, RZ, RZ, R0 ;  /* 0x000000ffff118224 */ /* 0x000fe400078e0000 */
[----:B------:R-:W-:Y:S01]  /*15550*/  @!P0 IMAD.WIDE.U32 R18, R4, 0xb0, R18 ;  /* 0x000000b004128825 */ /* 0x000fe200078e0012 */
[----:B------:R-:W-:Y:S01]  /*15560*/  @P0 STS.128 [R241+0xf000], RZ ;  /* 0x00f000fff1000388 */ /* 0x000fe20000000c00 */
[----:B------:R-:W3:Y:S02]  /*15570*/  @!P0 LDC.64 R4, c[0x0][0x250] ;  /* 0x00009400ff048b82 */ /* 0x000ee40000000a00 */
[----:B------:R-:W-:Y:S04]  /*15580*/  @!P0 IMAD.WIDE.U32 R16, R6, 0xa0, R16 ;  /* 0x000000a006108825 */ /* 0x000fe800078e0010 */
[----:B------:R-:W-:Y:S01]  /*15590*/  @!P0 IMAD.IADD R13, R13, 0x1, R19 ;  /* 0x000000010d0d8824 */ /* 0x000fe200078e0213 */
[----:B------:R-:W-:Y:S01]  /*155a0*/  @!P0 LEA R22, P1, R16, R173, 0x1 ;  /* 0x000000ad10168211 */ /* 0x000fe200078208ff */
[----:B------:R-:W4:Y:S01]  /*155b0*/  @!P0 LDC.64 R6, c[0x0][0x250] ;  /* 0x00009400ff068b82 */ /* 0x000f220000000a00 */
[----:B------:R-:W-:Y:S01]  /*155c0*/  @!P0 IADD3 R12, R12, R17, RZ ;  /* 0x000000110c0c8210 */ /* 0x000fe20007ffe0ff */
[----:B------:R-:W-:Y:S01]  /*155d0*/  @!P0 IMAD.MOV.U32 R19, RZ, RZ, R0 ;  /* 0x000000ffff138224 */ /* 0x000fe200078e0000 */
[----:B------:R-:W-:Y:S02]  /*155e0*/  @!P0 MOV R17, R0 ;  /* 0x0000000000118202 */ /* 0x000fe40000000f00 */
[-C--:B------:R-:W-:Y:S01]  /*155f0*/  @!P0 LEA.HI.X R23, R16, R172.reuse, R12, 0x1, P1 ;  /* 0x000000ac10178211 */ /* 0x080fe200008f0c0c */
[--C-:B------:R-:W-:Y:S01]  /*15600*/  @!P0 IMAD.MOV.U32 R16, RZ, RZ, R2.reuse ;  /* 0x000000ffff108224 */ /* 0x100fe200078e0002 */
[-C--:B------:R-:W-:Y:S01]  /*15610*/  @!P0 LEA R12, P2, R18, R173.reuse, 0x1 ;  /* 0x000000ad120c8211 */ /* 0x080fe200078408ff */
[----:B-1----:R-:W-:Y:S01]  /*15620*/  @!P0 IMAD R9, R9, 0xd0, RZ ;  /* 0x000000d009098824 */ /* 0x002fe200078e02ff */
[-C--:B------:R-:W-:Y:S01]  /*15630*/  @!P0 LEA R10, P1, R20, R173.reuse, 0x1 ;  /* 0x000000ad140a8211 */ /* 0x080fe200078208ff */
[----:B------:R-:W-:Y:S01]  /*15640*/  @!PT LDS RZ, [RZ] ;  /* 0x00000000fffff984 */ /* 0x000fe20000000800 */
[----:B------:R-:W-:Y:S01]  /*15650*/  @!PT LDS RZ, [RZ] ;  /* 0x00000000fffff984 */ /* 0x000fe20000000800 */
[----:B------:R-:W-:Y:S01]  /*15660*/  @!PT LDS RZ, [RZ] ;  /* 0x00000000fffff984 */ /* 0x000fe20000000800 */
[----:B------:R-:W-:Y:S01]  /*15670*/  @!P0 LDGSTS.E.BYPASS.LTC128B.128 [R241+0xf000], desc[UR20][R22.64] ;  /* 0x0f00000016f18fae */ /* 0x000fe2000b901d54 */
[-C--:B------:R-:W-:Y:S01]  /*15680*/  @!P0 LEA.HI.X R13, R18, R172.reuse, R13, 0x1, P2 ;  /* 0x000000ac120d8211 */ /* 0x080fe200010f0c0d */
[----:B------:R-:W-:Y:S01]  /*15690*/  @!P0 IMAD.MOV.U32 R18, RZ, RZ, R2 ;  /* 0x000000ffff128224 */ /* 0x000fe200078e0002 */
[----:B------:R-:W-:Y:S01]  /*156a0*/  @!P0 LEA.HI.X R11, R20, R172, R11, 0x1, P1 ;  /* 0x000000ac140b8211 */ /* 0x000fe200008f0c0b */
[----:B------:R-:W-:Y:S01]  /*156b0*/  @P0 STS.128 [R241+0xf800], RZ ;  /* 0x00f800fff1000388 */ /* 0x000fe20000000c00 */
[----:B--2---:R-:W-:Y:S01]  /*156c0*/  @!P0 MOV R14, R2 ;  /* 0x00000002000e8202 */ /* 0x004fe20000000f00 */
[----:B------:R-:W-:Y:S02]  /*156d0*/  @!P0 IMAD.MOV.U32 R15, RZ, RZ, R0 ;  /* 0x000000ffff0f8224 */ /* 0x000fe400078e0000 */
[----:B------:R-:W-:Y:S01]  /*156e0*/  @!PT LDS RZ, [RZ] ;  /* 0x00000000fffff984 */ /* 0x000fe20000000800 */
[----:B------:R-:W-:Y:S01]  /*156f0*/  @!PT LDS RZ, [RZ] ;  /* 0x00000000fffff984 */ /* 0x000fe20000000800 */
[----:B------:R-:W-:Y:S01]  /*15700*/  @!PT LDS RZ, [RZ] ;  /* 0x00000000fffff984 */ /* 0x000fe20000000800 */
[----:B------:R-:W-:Y:S01]  /*15710*/  @!P0 LDGSTS.E.BYPASS.LTC128B.128 [R241+0xf800], desc[UR20][R12.64] ;  /* 0x0f8000000cf18fae */ /* 0x000fe2000b901d54 */
[----:B---3--:R-:W-:Y:S03]  /*15720*/  @!P0 IMAD.WIDE.U32 R18, R4, 0xf0, R18 ;  /* 0x000000f004128825 */ /* 0x008fe600078e0012 */
[----:B------:R-:W-:Y:S01]  /*15730*/  @P0 STS.128 [R241+0x10000], RZ ;  /* 0x010000fff1000388 */ /* 0x000fe20000000c00 */
[----:B------:R-:W-:Y:S01]  /*15740*/  @!P0 IMAD.WIDE.U32 R14, R8, 0xd0, R14 ;  /* 0x000000d0080e8825 */ /* 0x000fe200078e000e */
[-C--:B------:R-:W-:Y:S02]  /*15750*/  @!P0 LEA R4, P1, R18, R173.reuse, 0x1 ;  /* 0x000000ad12048211 */ /* 0x080fe400078208ff */
[----:B------:R-:W-:Y:S01]  /*15760*/  @!PT LDS RZ, [RZ] ;  /* 0x00000000fffff984 */ /* 0x000fe20000000800 */
[----:B------:R-:W-:Y:S01]  /*15770*/  @!PT LDS RZ, [RZ] ;  /* 0x00000000fffff984 */ /* 0x000fe20000000800 */
[----:B------:R-:W-:Y:S01]  /*15780*/  @!PT LDS RZ, [RZ] ;  /* 0x00000000fffff984 */ /* 0x000fe20000000800 */
[----:B------:R-:W-:Y:S01]  /*15790*/  @!P0 LDGSTS.E.BYPASS.LTC128B.128 [R241+0x10000], desc[UR20][R10.64] ;  /* 0x100000000af18fae */ /* 0x000fe2000b901d54 */
[----:B----4-:R-:W-:Y:S01]  /*157a0*/  @!P0 IMAD.WIDE.U32 R16, R6, 0xe0, R16 ;  /* 0x000000e006108825 */ /* 0x010fe200078e0010 */
[----:B------:R-:W-:Y:S02]  /*157b0*/  @!P0 LEA R8, P3, R14, R173, 0x1 ;  /* 0x000000ad0e088211 */ /* 0x000fe400078608ff */
[----:B------:R-:W-:Y:S01]  /*157c0*/  @!P0 IADD3 R9, R9, R15, RZ ;  /* 0x0000000f09098210 */ /* 0x000fe20007ffe0ff */
[----:B------:R-:W-:Y:S01]  /*157d0*/  @P0 STS.128 [R241+0x10800], RZ ;  /* 0x010800fff1000388 */ /* 0x000fe20000000c00 */
[----:B------:R-:W-:Y:S01]  /*157e0*/  @!P0 IMAD R7, R7, 0xe0, RZ ;  /* 0x000000e007078824 */ /* 0x000fe200078e02ff */
[----:B------:R-:W-:Y:S01]  /*157f0*/  @!P0 LEA R6, P2, R16, R173, 0x1 ;  /* 0x000000ad10068211 */ /* 0x000fe200078408ff */
[----:B------:R-:W-:Y:S01]  /*15800*/  @!P0 IMAD R5, R5, 0xf0, RZ ;  /* 0x000000f005058824 */ /* 0x000fe200078e02ff */
[-C--:B------:R-:W-:Y:S01]  /*15810*/  @!P0 LEA.HI.X R9, R14, R172.reuse, R9, 0x1, P3 ;  /* 0x000000ac0e098211 */ /* 0x080fe200018f0c09 */
[----:B------:R-:W-:Y:S02]  /*15820*/  @!P0 IMAD.IADD R7, R7, 0x1, R17 ;  /* 0x0000000107078824 */ /* 0x000fe400078e0211 */
[----:B------:R-:W-:Y:S02]  /*15830*/  @!P0 IMAD.IADD R5, R5, 0x1, R19 ;  /* 0x0000000105058824 */ /* 0x000fe400078e0213 */
[----:B------:R-:W-:Y:S01]  /*15840*/  @!PT LDS RZ, [RZ] ;  /* 0x00000000fffff984 */ /* 0x000fe20000000800 */
[----:B------:R-:W-:Y:S01]  /*15850*/  @!PT LDS RZ, [RZ] ;  /* 0x00000000fffff984 */ /* 0x000fe20000000800 */
[----:B------:R-:W-:Y:S01]  /*15860*/  @!PT LDS RZ, [RZ] ;  /* 0x00000000fffff984 */ /* 0x000fe20000000800 */
[----:B------:R1:W-:Y:S01]  /*15870*/  @!P0 LDGSTS.E.BYPASS.LTC128B.128 [R241+0x10800], desc[UR20][R8.64] ;  /* 0x1080000008f18fae */ /* 0x0003e2000b901d54 */
[-C--:B------:R-:W-:Y:S02]  /*15880*/  @!P0 LEA.HI.X R7, R16, R172.reuse, R7, 0x1, P2 ;  /* 0x000000ac10078211 */ /* 0x080fe400010f0c07 */
[----:B------:R-:W-:Y:S01]  /*15890*/  @!P0 LEA.HI.X R5, R18, R172, R5, 0x1, P1 ;  /* 0x000000ac12058211 */ /* 0x000fe200008f0c05 */
[----:B------:R-:W-:Y:S01]  /*158a0*/  @P0 STS.128 [R241+0x11000], RZ ;  /* 0x011000fff1000388 */ /* 0x000fe20000000c00 */
[----:B------:R-:W-:Y:S02]  /*158b0*/  LEA R172, R240, R238, 0x1 ;  /* 0x000000eef0ac7211 */ /* 0x000fe400078e08ff */
[----:B------:R-:W-:Y:S01]  /*158c0*/  PLOP3.LUT P1, PT, PT, PT, UP0, 0x80, 0x0 ;  /* 0x000000000000781c */ /* 0x000fe20003f2f008 */
        /* <DEDUP_REMOVED lines=10> */
[----:B------:R-:W-:Y:S04]  /*15970*/  LDSM.16.M88.4 R16, [R237+0x2800] ;  /* 0x00280000ed10783b */ /* 0x000fe80000000200 */
[----:B-1----:R-:W2:Y:S04]  /*15980*/  LDSM.16.M88.4 R8, [R237+0x2000] ;  /* 0x00200000ed08783b */ /* 0x002ea80000000200 */
        /* <DEDUP_REMOVED lines=33> */
[----:B------:R-:W-:Y:S03]  /*15ba0*/  LDSM.16.M88.4 R204, [R227] ;  /* 0x00000000e3cc783b */ /* 0x000fe60000000200 */
[C---:B-----5:R-:W-:Y:S01]  /*15bb0*/  HMMA.16816.F32.BF16 R44, R128.reuse, R48, RZ ;  /* 0x00000030802c723c */ /* 0x060fe200000418ff */
        /* <DEDUP_REMOVED lines=37> */
[----:B------:R-:W3:Y:S05]  /*15e10*/  LDSM.16.M88.4 R192, [R233+0x8000] ;  /* 0x00800000e9c0783b */ /* 0x000eea0000000200 */
[C---:B----4-:R-:W-:Y:S06]  /*15e20*/  HMMA.16816.F32.BF16 R44, R172.reuse, R196, R44 ;  /* 0x000000c4ac2c723c */ /* 0x050fec000004182c */
[C---:B------:R-:W-:Y:S01]  /*15e30*/  HMMA.16816.F32.BF16 R48, R172.reuse, R198, R48 ;  /* 0x000000c6ac30723c */ /* 0x040fe20000041830 */
[----:B------:R-:W-:Y:S05]  /*15e40*/  LDSM.16.M88.4 R196, [R233+0x9800] ;  /* 0x00980000e9c4783b */ /* 0x000fea0000000200 */
[C---:B------:R-:W-:Y:S06]  /*15e50*/  HMMA.16816.F32.BF16 R52, R172.reuse, R200, R52 ;  /* 0x000000c8ac34723c */ /* 0x040fec0000041834 */
[C---:B------:R-:W-:Y:S01]  /*15e60*/  HMMA.16816.F32.BF16 R56, R172.reuse, R202, R56 ;  /* 0x000000caac38723c */ /* 0x040fe20000041838 */
[----:B------:R-:W-:Y:S05]  /*15e70*/  LDSM.16.M88.4 R200, [R236] ;  /* 0x00000000ecc8783b */ /* 0x000fea0000000200 */
[C---:B--2---:R-:W-:Y:S06]  /*15e80*/  HMMA.16816.F32.BF16 R60, R172.reuse, R168, R60 ;  /* 0x000000a8ac3c723c */ /* 0x044fec000004183c */
[C---:B------:R-:W-:Y:S01]  /*15e90*/  HMMA.16816.F32.BF16 R64, R172.reuse, R170, R64 ;  /* 0x000000aaac40723c */ /* 0x040fe20000041840 */
[----:B------:R-:W2:Y:S05]  /*15ea0*/  LDSM.16.M88.4 R168, [R233+0x8800] ;  /* 0x00880000e9a8783b */ /* 0x000eaa0000000200 */
[C---:B-1----:R-:W-:Y:S06]  /*15eb0*/  HMMA.16816.F32.BF16 R68, R172.reuse, R176, R68 ;  /* 0x000000b0ac44723c */ /* 0x042fec0000041844 */
[C---:B------:R-:W-:Y:S01]  /*15ec0*/  HMMA.16816.F32.BF16 R72, R172.reuse, R178, R72 ;  /* 0x000000b2ac48723c */ /* 0x040fe20000041848 */
[----:B------:R-:W1:Y:S05]  /*15ed0*/  LDSM.16.M88.4 R176, [R233+0x9000] ;  /* 0x00900000e9b0783b */ /* 0x000e6a0000000200 */
[C---:B-----5:R-:W-:Y:S06]  /*15ee0*/  HMMA.16816.F32.BF16 R76, R172.reuse, R180, R76 ;  /* 0x000000b4ac4c723c */ /* 0x060fec000004184c */
[C---:B------:R-:W-:Y:S05]  /*15ef0*/  HMMA.16816.F32.BF16 R80, R172.reuse, R182, R80 ;  /* 0x000000b6ac50723c */ /* 0x040fea0000041850 */
[----:B------:R-:W-:Y:S01]  /*15f00*/  IMAD R180, R239, 0x2, R238 ;  /* 0x00000002efb47824 */ /* 0x000fe200078e02ee */
[C---:B---3--:R-:W-:Y:S05]  /*15f10*/  HMMA.16816.F32.BF16 R84, R172.reuse, R184, R84 ;  /* 0x000000b8ac54723c */ /* 0x048fea0000041854 */
[----:B------:R-:W3:Y:S01]  /*15f20*/  LDSM.16.M88.4 R180, [R180] ;  /* 0x00000000b4b4783b */ /* 0x000ee20000000200 */
[C---:B------:R-:W-:Y:S03]  /*15f30*/  HMMA.16816.F32.BF16 R88, R172.reuse, R186, R88 ;  /* 0x000000baac58723c */ /* 0x040fe60000041858 */
[----:B------:R-:W4:Y:S03]  /*15f40*/  LDSM.16.M88.4 R184, [R229] ;  /* 0x00000000e5b8783b */ /* 0x000f260000000200 */
[C---:B------:R-:W-:Y:S06]  /*15f50*/  HMMA.16816.F32.BF16 R92, R172.reuse, R188, R92 ;  /* 0x000000bcac5c723c */ /* 0x040fec000004185c */
[C---:B------:R-:W-:Y:S01]  /*15f60*/  HMMA.16816.F32.BF16 R96, R172.reuse, R190, R96 ;  /* 0x000000beac60723c */ /* 0x040fe20000041860 */
[----:B------:R-:W5:Y:S05]  /*15f70*/  LDSM.16.M88.4 R188, [R228] ;  /* 0x00000000e4bc783b */ /* 0x000f6a0000000200 */
[C---:B------:R-:W-:Y:S06]  /*15f80*/  HMMA.16816.F32.BF16 R100, R172.reuse, R192, R100 ;  /* 0x000000c0ac64723c */ /* 0x040fec0000041864 */
[C---:B------:R-:W-:Y:S01]  /*15f90*/  HMMA.16816.F32.BF16 R104, R172.reuse, R194, R104 ;  /* 0x000000c2ac68723c */ /* 0x040fe20000041868 */
[----:B------:R-:W5:Y:S05]  /*15fa0*/  LDSM.16.M88.4 R192, [R226] ;  /* 0x00000000e2c0783b */ /* 0x000f6a0000000200 */
[C---:B--2---:R-:W-:Y:S06]  /*15fb0*/  HMMA.16816.F32.BF16 R108, R172.reuse, R168, R108 ;  /* 0x000000a8ac6c723c */ /* 0x044fec000004186c */
[C---:B------:R-:W-:Y:S01]  /*15fc0*/  HMMA.16816.F32.BF16 R112, R172.reuse, R170, R112 ;  /* 0x000000aaac70723c */ /* 0x040fe20000041870 */
[----:B------:R-:W2:Y:S05]  /*15fd0*/  LDSM.16.M88.4 R168, [R225] ;  /* 0x00000000e1a8783b */ /* 0x000eaa0000000200 */
[C---:B-1----:R-:W-:Y:S06]  /*15fe0*/  HMMA.16816.F32.BF16 R116, R172.reuse, R176, R116 ;  /* 0x000000b0ac74723c */ /* 0x042fec0000041874 */
[C---:B------:R-:W-:Y:S01]  /*15ff0*/  HMMA.16816.F32.BF16 R120, R172.reuse, R178, R120 ;  /* 0x000000b2ac78723c */ /* 0x040fe20000041878 */
[----:B------:R-:W-:Y:S05]  /*16000*/  LDSM.16.M88.4 R176, [R223] ;  /* 0x00000000dfb0783b */ /* 0x000fea0000000200 */
[C---:B------:R-:W-:Y:S06]  /*16010*/  HMMA.16816.F32.BF16 R124, R172.reuse, R196, R124 ;  /* 0x000000c4ac7c723c */ /* 0x040fec000004187c */
[----:B------:R-:W-:Y:S01]  /*16020*/  HMMA.16816.F32.BF16 R128, R172, R198, R128 ;  /* 0x000000c6ac80723c */ /* 0x000fe20000041880 */
[----:B------:R-:W1:Y:S04]  /*16030*/  LDSM.16.M88.4 R172, [R224] ;  /* 0x00000000e0ac783b */ /* 0x000e680000000200 */
[----:B------:R-:W1:Y:S01]  /*16040*/  LDSM.16.M88.4 R196, [R222] ;  /* 0x00000000dec4783b */ /* 0x000e620000000200 */
[C---:B---3--:R-:W-:Y:S06]  /*16050*/  HMMA.16816.F32.BF16 R4, R180.reuse, R200, R4 ;  /* 0x000000c8b404723c */ /* 0x048fec0000041804 */
[C---:B------:R-:W-:Y:S01]  /*16060*/  HMMA.16816.F32.BF16 R8, R180.reuse, R202, R8 ;  /* 0x000000cab408723c */ /* 0x040fe20000041808 */
[----:B------:R-:W-:Y:S05]  /*16070*/  LDSM.16.M88.4 R200, [R235] ;  /* 0x00000000ebc8783b */ /* 0x000fea0000000200 */
        /* <DEDUP_REMOVED lines=8> */
[----:B------:R-:W-:Y:S05]  /*16100*/  LDSM.16.M88.4 R204, [R166] ;  /* 0x00000000a6cc783b */ /* 0x000fea0000000200 */
        /* <DEDUP_REMOVED lines=8> */
[----:B------:R-:W1:Y:S05]  /*16190*/  LDSM.16.M88.4 R172, [R217] ;  /* 0x00000000d9ac783b */ /* 0x000e6a0000000200 */
[C---:B------:R-:W-:Y:S06]  /*161a0*/  HMMA.16816.F32.BF16 R60, R180.reuse, R176, R60 ;  /* 0x000000b0b43c723c */ /* 0x040fec000004183c */
[C---:B------:R-:W-:Y:S01]  /*161b0*/  HMMA.16816.F32.BF16 R64, R180.reuse, R178, R64 ;  /* 0x000000b2b440723c */ /* 0x040fe20000041840 */
[----:B------:R-:W1:Y:S05]  /*161c0*/  LDSM.16.M88.4 R176, [R216] ;  /* 0x00000000d8b0783b */ /* 0x000e6a0000000200 */
[C---:B------:R-:W-:Y:S06]  /*161d0*/  HMMA.16816.F32.BF16 R68, R180.reuse, R196, R68 ;  /* 0x000000c4b444723c */ /* 0x040fec0000041844 */
[C---:B------:R-:W-:Y:S01]  /*161e0*/  HMMA.16816.F32.BF16 R72, R180.reuse, R198, R72 ;  /* 0x000000c6b448723c */ /* 0x040fe20000041848 */
[----:B------:R-:W1:Y:S05]  /*161f0*/  LDSM.16.M88.4 R196, [R167] ;  /* 0x00000000a7c4783b */ /* 0x000e6a0000000200 */
[C---:B---3--:R-:W-:Y:S06]  /*16200*/  HMMA.16816.F32.BF16 R76, R180.reuse, R184, R76 ;  /* 0x000000b8b44c723c */ /* 0x048fec000004184c */
[C---:B------:R-:W-:Y:S05]  /*16210*/  HMMA.16816.F32.BF16 R80, R180.reuse, R186, R80 ;  /* 0x000000bab450723c */ /* 0x040fea0000041850 */
[----:B------:R-:W-:Y:S01]  /*16220*/  MOV R185, R213 ;  /* 0x000000d500b97202 */ /* 0x000fe20000000f00 */
[C---:B----4-:R-:W-:Y:S05]  /*16230*/  HMMA.16816.F32.BF16 R84, R180.reuse, R188, R84 ;  /* 0x000000bcb454723c */ /* 0x050fea0000041854 */
[----:B------:R-:W-:Y:S01]  /*16240*/  IMAD.MOV.U32 R184, RZ, RZ, R212 ;  /* 0x000000ffffb87224 */ /* 0x000fe200078e00d4 */
[C---:B------:R-:W-:Y:S01]  /*16250*/  HMMA.16816.F32.BF16 R88, R180.reuse, R190, R88 ;  /* 0x000000beb458723c */ /* 0x040fe20000041858 */
[----:B------:R-:W3:Y:S04]  /*16260*/  LDSM.16.M88.4 R212, [R166+0x1000] ;  /* 0x00100000a6d4783b */ /* 0x000ee80000000200 */
[----:B------:R-:W-:Y:S01]  /*16270*/  IMAD.MOV.U32 R188, RZ, RZ, R184 ;  /* 0x000000ffffbc7224 */ /* 0x000fe200078e00b8 */
[C---:B-----5:R-:W-:Y:S05]  /*16280*/  HMMA.16816.F32.BF16 R92, R180.reuse, R192, R92 ;  /* 0x000000c0b45c723c */ /* 0x060fea000004185c */
[----:B------:R-:W-:Y:S01]  /*16290*/  IMAD.MOV.U32 R189, RZ, RZ, R185 ;  /* 0x000000ffffbd7224 */ /* 0x000fe200078e00b9 */
[C---:B------:R-:W-:Y:S01]  /*162a0*/  HMMA.16816.F32.BF16 R96, R180.reuse, R194, R96 ;  /* 0x000000c2b460723c */ /* 0x040fe20000041860 */
[----:B------:R-:W4:Y:S04]  /*162b0*/  LDSM.16.M88.4 R184, [R166+0x1800] ;  /* 0x00180000a6b8783b */ /* 0x000f280000000200 */
[----:B------:R-:W-:Y:S01]  /*162c0*/  MOV R192, R188 ;  /* 0x000000bc00c07202 */ /* 0x000fe20000000f00 */
[C---:B--2---:R-:W-:Y:S05]  /*162d0*/  HMMA.16816.F32.BF16 R100, R180.reuse, R168, R100 ;  /* 0x000000a8b464723c */ /* 0x044fea0000041864 */
[----:B------:R-:W-:Y:S01]  /*162e0*/  IMAD.MOV.U32 R193, RZ, RZ, R189 ;  /* 0x000000ffffc17224 */ /* 0x000fe200078e00bd */
[C---:B------:R-:W-:Y:S01]  /*162f0*/  HMMA.16816.F32.BF16 R104, R180.reuse, R170, R104 ;  /* 0x000000aab468723c */ /* 0x040fe20000041868 */
[----:B------:R-:W2:Y:S04]  /*16300*/  LDSM.16.M88.4 R188, [R166+0x2000] ;  /* 0x00200000a6bc783b */ /* 0x000ea80000000200 */
[----:B------:R-:W5:Y:S01]  /*16310*/  LDSM.16.M88.4 R168, [R166+0x2800] ;  /* 0x00280000a6a8783b */ /* 0x000f620000000200 */
[C---:B-1----:R-:W-:Y:S06]  /*16320*/  HMMA.16816.F32.BF16 R108, R180.reuse, R172, R108 ;  /* 0x000000acb46c723c */ /* 0x042fec000004186c */
[C---:B------:R-:W-:Y:S01]  /*16330*/  HMMA.16816.F32.BF16 R112, R180.reuse, R174, R112 ;  /* 0x000000aeb470723c */ /* 0x040fe20000041870 */
[----:B------:R-:W1:Y:S05]  /*16340*/  LDSM.16.M88.4 R172, [R166+0x3000] ;  /* 0x00300000a6ac783b */ /* 0x000e6a0000000200 */
[C---:B------:R-:W-:Y:S06]  /*16350*/  HMMA.16816.F32.BF16 R116, R180.reuse, R176, R116 ;  /* 0x000000b0b474723c */ /* 0x040fec0000041874 */
[C---:B------:R-:W-:Y:S01]  /*16360*/  HMMA.16816.F32.BF16 R120, R180.reuse, R178, R120 ;  /* 0x000000b2b478723c */ /* 0x040fe20000041878 */
[----:B------:R-:W1:Y:S05]  /*16370*/  LDSM.16.M88.4 R176, [R166+0x3800] ;  /* 0x00380000a6b0783b */ /* 0x000e6a0000000200 */
[C---:B------:R-:W-:Y:S06]  /*16380*/  HMMA.16816.F32.BF16 R124, R180.reuse, R196, R124 ;  /* 0x000000c4b47c723c */ /* 0x040fec000004187c */
[----:B------:R-:W-:Y:S01]  /*16390*/  HMMA.16816.F32.BF16 R128, R180, R198, R128 ;  /* 0x000000c6b480723c */ /* 0x000fe20000041880 */
[----:B------:R-:W1:Y:S04]  /*163a0*/  LDSM.16.M88.4 R180, [R166+0x4000] ;  /* 0x00400000a6b4783b */ /* 0x000e680000000200 */
        /* <DEDUP_REMOVED lines=8> */
[C---:B------:R-:W-:Y:S05]  /*16430*/  HMMA.16816.F32.BF16 R24, R200.reuse, R214, R24 ;  /* 0x000000d6c818723c */ /* 0x040fea0000041818 */
[----:B------:R-:W-:Y:S01]  /*16440*/  IMAD.MOV.U32 R212, RZ, RZ, R192 ;  /* 0x000000ffffd47224 */ /* 0x000fe200078e00c0 */
[C---:B----4-:R-:W-:Y:S05]  /*16450*/  HMMA.16816.F32.BF16 R28, R200.reuse, R184, R28 ;  /* 0x000000b8c81c723c */ /* 0x050fea000004181c */
[----:B------:R-:W-:Y:S01]  /*16460*/  MOV R213, R193 ;  /* 0x000000c100d57202 */ /* 0x000fe20000000f00 */
[C---:B------:R-:W-:Y:S01]  /*16470*/  HMMA.16816.F32.BF16 R32, R200.reuse, R186, R32 ;  /* 0x000000bac820723c */ /* 0x040fe20000041820 */
[----:B------:R-:W3:Y:S04]  /*16480*/  LDSM.16.M88.4 R184, [R166+0x4800] ;  /* 0x00480000a6b8783b */ /* 0x000ee80000000200 */
[----:B------:R-:W4:Y:S01]  /*16490*/  LDSM.16.M88.4 R192, [R166+0x5000] ;  /* 0x00500000a6c0783b */ /* 0x000f220000000200 */
[C---:B--2---:R-:W-:Y:S06]  /*164a0*/  HMMA.16816.F32.BF16 R36, R200.reuse, R188, R36 ;  /* 0x000000bcc824723c */ /* 0x044fec0000041824 */
[C---:B------:R-:W-:Y:S01]  /*164b0*/  HMMA.16816.F32.BF16 R40, R200.reuse, R190, R40 ;  /* 0x000000bec828723c */ /* 0x040fe20000041828 */
[----:B------:R-:W2:Y:S05]  /*164c0*/  LDSM.16.M88.4 R188, [R166+0x6000] ;  /* 0x00600000a6bc783b */ /* 0x000eaa0000000200 */
[C---:B-----5:R-:W-:Y:S06]  /*164d0*/  HMMA.16816.F32.BF16 R44, R200.reuse, R168, R44 ;  /* 0x000000a8c82c723c */ /* 0x060fec000004182c */
[C---:B------:R-:W-:Y:S05]  /*164e0*/  HMMA.16816.F32.BF16 R48, R200.reuse, R170, R48 ;  /* 0x000000aac830723c */ /* 0x040fea0000041830 */
[----:B------:R-:W-:Y:S01]  /*164f0*/  IMAD.MOV.U32 R168, RZ, RZ, R212 ;  /* 0x000000ffffa87224 */ /* 0x000fe200078e00d4 */
[C---:B-1----:R-:W-:Y:S05]  /*16500*/  HMMA.16816.F32.BF16 R52, R200.reuse, R172, R52 ;  /* 0x000000acc834723c */ /* 0x042fea0000041834 */
[----:B------:R-:W-:Y:S01]  /*16510*/  IMAD.MOV.U32 R169, RZ, RZ, R213 ;  /* 0x000000ffffa97224 */ /* 0x000fe200078e00d5 */
[C---:B------:R-:W-:Y:S01]  /*16520*/  HMMA.16816.F32.BF16 R56, R200.reuse, R174, R56 ;  /* 0x000000aec838723c */ /* 0x040fe20000041838 */
[----:B------:R-:W1:Y:S01]  /*16530*/  LDSM.16.M88.4 R212, [R166+0x7800] ;  /* 0x00780000a6d4783b */ /* 0x000e620000000200 */
[----:B------:R-:W-:Y:S04]  /*16540*/  DEPBAR.LE SB0, 0x0 ;  /* 0x000080000000791a */ /* 0x000fe80000000000 */
[C---:B------:R-:W-:Y:S01]  /*16550*/  HMMA.16816.F32.BF16 R60, R200.reuse, R176, R60 ;  /* 0x000000b0c83c723c */ /* 0x040fe2000004183c */
[----:B------:R-:W-:Y:S04]  /*16560*/  BAR.SYNC.DEFER_BLOCKING 0x0 ;  /* 0x0000000000007b1d */ /* 0x000fe80000010000 */
[----:B------:R-:W-:Y:S01]  /*16570*/  MOV R173, R168 ;  /* 0x000000a800ad7202 */ /* 0x000fe20000000f00 */
[C---:B------:R-:W-:Y:S05]  /*16580*/  HMMA.16816.F32.BF16 R64, R200.reuse, R178, R64 ;  /* 0x000000b2c840723c */ /* 0x040fea0000041840 */
[----:B------:R-:W-:Y:S01]  /*16590*/  IMAD.MOV.U32 R172, RZ, RZ, R169 ;  /* 0x000000ffffac7224 */ /* 0x000fe200078e00a9 */
        /* <DEDUP_REMOVED lines=14> */
[C---:B-1----:R-:W-:Y:S06]  /*16680*/  HMMA.16816.F32.BF16 R124, R200.reuse, R212, R124 ;  /* 0x000000d4c87c723c */ /* 0x042fec000004187c */
[----:B------:R-:W-:Y:S01]  /*16690*/  HMMA.16816.F32.BF16 R128, R200, R214, R128 ;  /* 0x000000d6c880723c */ /* 0x000fe20000041880 */
[----:B------:R-:W-:Y:S11]  /*166a0*/  @!UPT UIADD3 URZ, URZ, URZ, URZ ;  /* 0x0000003f3f3ff290 */ /* 0x000ff6000fffe03f */
        /* <DEDUP_REMOVED lines=62> */
[----:B------:R5:W4:Y:S02]  /*16a90*/  LDG.E R174, desc[UR20][R174.64] ;  /* 0x00000014aeae7981 */ /* 0x000b24000c1e1900 */
[C---:B------:R-:W-:Y:S01]  /*16aa0*/  IMAD R170, R176.reuse, UR7, RZ ;  /* 0x00000007b0aa7c24 */ /* 0x040fe2000f8e02ff */
[----:B-----5:R-:W-:Y:S01]  /*16ab0*/  SHF.R.S32.HI R175, RZ, 0x1f, R176 ;  /* 0x0000001fffaf7819 */ /* 0x020fe200000114b0 */
[----:B------:R-:W-:Y:S04]  /*16ac0*/  IMAD.WIDE.U32 R176, R176, UR6, RZ ;  /* 0x00000006b0b07c25 */ /* 0x000fe8000f8e00ff */
[----:B------:R-:W-:Y:S04]  /*16ad0*/  IMAD R170, R175, UR6, R170 ;  /* 0x00000006afaa7c24 */ /* 0x000fe8000f8e02aa */
[----:B------:R-:W-:Y:S01]  /*16ae0*/  IMAD.IADD R177, R177, 0x1, R170 ;  /* 0x00000001b1b17824 */ /* 0x000fe200078e02aa */
[----:B----4-:R-:W-:Y:S04]  /*16af0*/  IADD3 R171, -R174, R171, RZ ;  /* 0x000000abaeab7210 */ /* 0x010fe80007ffe1ff */
[----:B------:R-:W-:Y:S01]  /*16b00*/  SHF.R.S32.HI R174, RZ, 0x1f, R171 ;  /* 0x0000001fffae7819 */ /* 0x000fe200000114ab */
[CC--:B-1----:R-:W-:Y:S04]  /*16b10*/  IMAD.WIDE.U32 R176, R171.reuse, R168.reuse, R176 ;  /* 0x000000a8abb07225 */ /* 0x0c2fe800078e00b0 */
[----:B------:R-:W-:Y:S04]  /*16b20*/  IMAD R174, R174, R168, RZ ;  /* 0x000000a8aeae7224 */ /* 0x000fe800078e02ff */
[----:B------:R-:W-:Y:S05]  /*16b30*/  IMAD R174, R171, R169, R174 ;  /* 0x000000a9abae7224 */ /* 0x000fea00078e02ae */
[----:B------:R-:W-:Y:S07]  /*16b40*/  IADD3 R171, R177, R174, RZ ;  /* 0x000000aeb1ab7210 */ /* 0x000fee0007ffe0ff */
.L_x_2451:
[----:B------:R1:W-:Y:S01]  /*16b50*/  @P0 STS.128 [R241+0x2000], RZ ;  /* 0x002000fff1000388 */ /* 0x0003e20000000c00 */
[CC--:B------:R-:W-:Y:S01]  /*16b60*/  LEA R188, P2, R176.reuse, R250.reuse, 0x1 ;  /* 0x000000fab0bc7211 */ /* 0x0c0fe200078408ff */
[----:B------:R-:W-:Y:S01]  /*16b70*/  @!P0 IMAD.MOV.U32 R170, RZ, RZ, R176 ;  /* 0x000000ffffaa8224 */ /* 0x000fe200078e00b0 */
[----:B------:R-:W-:Y:S01]  /*16b80*/  @!P0 IADD3 R169, P1, R176, UR14, RZ ;  /* 0x0000000eb0a98c10 */ /* 0x000fe2000ff3e0ff */
[----:B---3--:R-:W-:Y:S01]  /*16b90*/  @!P0 IMAD R2, R2, 0x30, RZ ;  /* 0x0000003002028824 */ /* 0x008fe200078e02ff */
[-CC-:B------:R-:W-:Y:S01]  /*16ba0*/  LEA.HI.X R189, R176, R249.reuse, R171.reuse, 0x1, P2 ;  /* 0x000000f9b0bd7211 */ /* 0x180fe200010f0cab */
[C---:B------:R-:W-:Y:S01]  /*16bb0*/  @!P0 IMAD.WIDE.U32 R180, R0.reuse, 0x30, R170 ;  /* 0x0000003000b48825 */ /* 0x040fe200078e00aa */
[----:B------:R-:W-:Y:S01]  /*16bc0*/  @!P0 IADD3.X R168, R171, UR13, RZ, P1, !PT ;  /* 0x0000000daba88c10 */ /* 0x000fe20008ffe4ff */
[----:B------:R-:W-:Y:S01]  /*16bd0*/  UMOV UR6, UR10 ;  /* 0x0000000a00067c82 */ /* 0x000fe20008000000 */
        /* <DEDUP_REMOVED lines=10> */
[----:B------:R-:W-:Y:S01]  /*16c80*/  @!P0 LEA R178, P1, R174, R250, 0x1 ;  /* 0x000000faaeb28211 */ /* 0x000fe200078208ff */
[----:B------:R-:W-:Y:S01]  /*16c90*/  @!P0 IMAD.MOV.U32 R177, RZ, RZ, R171 ;  /* 0x000000ffffb18224 */ /* 0x000fe200078e00ab */
[----:B------:R-:W-:Y:S01]  /*16ca0*/  @!PT LDS RZ, [RZ] ;  /* 0x00000000fffff984 */ /* 0x000fe20000000800 */
[----:B------:R-:W-:Y:S01]  /*16cb0*/  @!PT LDS RZ, [RZ] ;  /* 0x00000000fffff984 */ /* 0x000fe20000000800 */
[----:B------:R-:W-:Y:S01]  /*16cc0*/  @!PT LDS RZ, [RZ] ;  /* 0x00000000fffff984 */ /* 0x000fe20000000800 */
[----:B------:R4:W-:Y:S01]  /*16cd0*/  @!P0 LDGSTS.E.BYPASS.LTC128B.128 [R241+0x2800], desc[UR20][R182.64] ;  /* 0x02800000b6f18fae */ /* 0x0009e2000b901d54 */
[----:B--2---:R-:W-:Y:S01]  /*16ce0*/  @!P0 LEA.HI.X R170, R0, R171, R165, 0x5, P2 ;  /* 0x000000ab00aa8211 */ /* 0x004fe200010f2ca5 */
[----:B------:R-:W-:Y:S01]  /*16cf0*/  @!P0 IMAD.MOV.U32 R194, RZ, RZ, R176 ;  /* 0x000000ffffc28224 */ /* 0x000fe200078e00b0 */
[----:B------:R-:W-:Y:S01]  /*16d00*/  @!P0 MOV R186, R176 ;  /* 0x000000b000ba8202 */ /* 0x000fe20000000f00 */
[----:B------:R1:W-:Y:S01]  /*16d10*/  @P0 STS.128 [R241+0x3000], RZ ;  /* 0x003000fff1000388 */ /* 0x0003e20000000c00 */
[-C--:B------:R-:W-:Y:S01]  /*16d20*/  @!P0 LEA.HI.X R179, R174, R249.reuse, R170, 0x1, P1 ;  /* 0x000000f9aeb38211 */ /* 0x080fe200008f0caa */
[----:B------:R-:W2:Y:S01]  /*16d30*/  @!P0 LDC R168, c[0x0][0x24c] ;  /* 0x00009300ffa88b82 */ /* 0x000ea20000000800 */
[----:B------:R-:W-:Y:S01]  /*16d40*/  @!P0 LEA R174, P1, R180, R250, 0x1 ;  /* 0x000000fab4ae8211 */ /* 0x000fe200078208ff */
[----:B------:R-:W-:Y:S01]  /*16d50*/  @!P0 IMAD.MOV.U32 R195, RZ, RZ, R171 ;  /* 0x000000ffffc38224 */ /* 0x000fe200078e00ab */
[----:B------:R-:W-:Y:S01]  /*16d60*/  @!P0 LEA R170, P2, R0, R176, 0x6 ;  /* 0x000000b000aa8211 */ /* 0x000fe200078430ff */
[----:B------:R-:W-:Y:S01]  /*16d70*/  @!PT LDS RZ, [RZ] ;  /* 0x00000000fffff984 */ /* 0x000fe20000000800 */
[----:B------:R-:W-:Y:S01]  /*16d80*/  @!PT LDS RZ, [RZ] ;  /* 0x00000000fffff984 */ /* 0x000fe20000000800 */
[----:B------:R-:W-:Y:S01]  /*16d90*/  @!PT LDS RZ, [RZ] ;  /* 0x00000000fffff984 */ /* 0x000fe20000000800 */
[----:B------:R5:W-:Y:S01]  /*16da0*/  @!P0 LDGSTS.E.BYPASS.LTC128B.128 [R241+0x3000], desc[UR20][R178.64] ;  /* 0x03000000b2f18fae */ /* 0x000be2000b901d54 */
[----:B------:R-:W-:Y:S01]  /*16db0*/  @!P0 LEA.HI.X R175, R180, R249, R2, 0x1, P1 ;  /* 0x000000f9b4af8211 */ /* 0x000fe200008f0c02 */
[C---:B------:R-:W-:Y:S01]  /*16dc0*/  @!P0 IMAD.WIDE.U32 R194, R0.reuse, 0x90, R194 ;  /* 0x0000009000c28825 */ /* 0x040fe200078e00c2 */
[----:B------:R-:W-:Y:S01]  /*16dd0*/  UMOV UR7, UR11 ;  /* 0x0000000b00077c82 */ /* 0x000fe20008000000 */
[----:B------:R1:W-:Y:S01]  /*16de0*/  @P0 STS.128 [R241+0x3800], RZ ;  /* 0x003800fff1000388 */ /* 0x0003e20000000c00 */
[----:B------:R-:W1:Y:S01]  /*16df0*/  @!P0 LDC R165, c[0x0][0x24c] ;  /* 0x00009300ffa58b82 */ /* 0x000e620000000800 */
[----:B------:R-:W-:Y:S02]  /*16e00*/  @!P0 IMAD.MOV.U32 R187, RZ, RZ, R171 ;  /* 0x000000ffffbb8224 */ /* 0x000fe400078e00ab */
[----:B------:R-:W-:Y:S01]  /*16e10*/  @!PT LDS RZ, [RZ] ;  /* 0x00000000fffff984 */ /* 0x000fe20000000800 */
[----:B------:R-:W-:Y:S01]  /*16e20*/  @!PT LDS RZ, [RZ] ;  /* 0x00000000fffff984 */ /* 0x000fe20000000800 */
[----:B------:R-:W-:Y:S01]  /*16e30*/  @!PT LDS RZ, [RZ] ;  /* 0x00000000fffff984 */ /* 0x000fe20000000800 */
[----:B------:R1:W-:Y:S01]  /*16e40*/  @!P0 LDGSTS.E.BYPASS.LTC128B.128 [R241+0x3800], desc[UR20][R174.64] ;  /* 0x03800000aef18fae */ /* 0x0003e2000b901d54 */
[----:B------:R-:W-:Y:S03]  /*16e50*/  @!P0 IMAD.WIDE.U32 R186, R0, 0xa0, R186 ;  /* 0x000000a000ba8825 */ /* 0x000fe600078e00ba */
[----:B------:R1:W-:Y:S01]  /*16e60*/  @P0 STS.128 [R241+0x4000], RZ ;  /* 0x004000fff1000388 */ /* 0x0003e20000000c00 */
[----:B------:R-:W3:Y:S01]  /*16e70*/  @!P0 LDC R2, c[0x0][0x24c] ;  /* 0x00009300ff028b82 */ /* 0x000ee20000000800 */
[-C--:B----4-:R-:W-:Y:S01]  /*16e80*/  @!P0 LEA R182, P1, R170, R250.reuse, 0x1 ;  /* 0x000000faaab68211 */ /* 0x090fe200078208ff */
[----:B-----5:R-:W-:Y:S04]  /*16e90*/  @!P0 IMAD.WIDE.U32 R178, R0, 0x60, R176 ;  /* 0x0000006000b28825 */ /* 0x020fe800078e00b0 */
[----:B---3--:R-:W-:Y:S01]  /*16ea0*/  @!P0 IMAD R2, R2, 0x70, RZ ;  /* 0x0000007002028824 */ /* 0x008fe200078e02ff */
[----:B------:R-:W-:Y:S01]  /*16eb0*/  @!P0 LEA.HI.X R169, R0, R171, R169, 0x6, P2 ;  /* 0x000000ab00a98211 */ /* 0x000fe200010f34a9 */
[----:B--2---:R-:W-:Y:S02]  /*16ec0*/  @!P0 IMAD R168, R168, 0x50, RZ ;  /* 0x00000050a8a88824 */ /* 0x004fe400078e02ff */
[----:B-1----:R-:W-:Y:S01]  /*16ed0*/  @!P0 IMAD R165, R165, 0x60, RZ ;  /* 0x00000060a5a58824 */ /* 0x002fe200078e02ff */
[-C--:B------:R-:W-:Y:S01]  /*16ee0*/  @!P0 LEA.HI.X R183, R170, R249.reuse, R169, 0x1, P1 ;  /* 0x000000f9aab78211 */ /* 0x080fe200008f0ca9 */
[----:B------:R-:W-:Y:S01]  /*16ef0*/  @!P0 IMAD.MOV.U32 R170, RZ, RZ, R176 ;  /* 0x000000ffffaa8224 */ /* 0x000fe200078e00b0 */
[----:B------:R-:W1:Y:S01]  /*16f00*/  @!P0 LDC R169, c[0x0][0x24c] ;  /* 0x00009300ffa98b82 */ /* 0x000e620000000800 */
[----:B------:R-:W-:Y:S01]  /*16f10*/  @!P0 IMAD.IADD R165, R165, 0x1, R179 ;  /* 0x00000001a5a58824 */ /* 0x000fe200078e02b3 */
[-C--:B------:R-:W-:Y:S01]  /*16f20*/  @!P0 LEA R174, P1, R178, R250.reuse, 0x1 ;  /* 0x000000fab2ae8211 */ /* 0x080fe200078208ff */
[----:B------:R-:W-:Y:S01]  /*16f30*/  @!PT LDS RZ, [RZ] ;  /* 0x00000000fffff984 */ /* 0x000fe20000000800 */
[----:B------:R-:W-:Y:S01]  /*16f40*/  @!PT LDS RZ, [RZ] ;  /* 0x00000000fffff984 */ /* 0x000fe20000000800 */
[----:B------:R-:W-:Y:S01]  /*16f50*/  @!PT LDS RZ, [RZ] ;  /* 0x00000000fffff984 */ /* 0x000fe20000000800 */
[----:B------:R2:W-:Y:S01]  /*16f60*/  @!P0 LDGSTS.E.BYPASS.LTC128B.128 [R241+0x4000], desc[UR20][R182.64] ;  /* 0x04000000b6f18fae */ /* 0x0005e2000b901d54 */
[----:B------:R-:W-:Y:S03]  /*16f70*/  @!P0 IMAD.WIDE.U32 R180, R0, 0x50, R170 ;  /* 0x0000005000b48825 */ /* 0x000fe600078e00aa */
[----:B------:R3:W-:Y:S01]  /*16f80*/  @P0 STS.128 [R241+0x4800], RZ ;  /* 0x004800fff1000388 */ /* 0x0007e20000000c00 */
[----:B------:R-:W-:Y:S01]  /*16f90*/  @!P0 LEA.HI.X R175, R178, R249, R165, 0x1, P1 ;  /* 0x000000f9b2af8211 */ /* 0x000fe200008f0ca5 */
[----:B------:R-:W-:Y:S01]  /*16fa0*/  @!P0 IMAD.WIDE.U32 R178, R0, 0x70, R170 ;  /* 0x0000007000b28825 */ /* 0x000fe200078e00aa */
[-C--:B------:R-:W-:Y:S01]  /*16fb0*/  @!P0 LEA R184, P2, R180, R250.reuse, 0x1 ;  /* 0x000000fab4b88211 */ /* 0x080fe200078408ff */
[----:B------:R-:W4:Y:S01]  /*16fc0*/  @!P0 LDC R170, c[0x0][0x24c] ;  /* 0x00009300ffaa8b82 */ /* 0x000f220000000800 */
[----:B------:R-:W-:Y:S01]  /*16fd0*/  @!P0 IADD3 R168, R168, R181, RZ ;  /* 0x000000b5a8a88210 */ /* 0x000fe20007ffe0ff */
[----:B------:R-:W-:Y:S01]  /*16fe0*/  @!P0 IMAD.IADD R2, R2, 0x1, R179 ;  /* 0x0000000102028824 */ /* 0x000fe200078e02b3 */
[----:B------:R-:W-:Y:S01]  /*16ff0*/  @!P0 LEA R196, P1, R178, R250, 0x1 ;  /* 0x000000fab2c48211 */ /* 0x000fe200078208ff */
[----:B------:R-:W-:Y:S01]  /*17000*/  @!P0 IMAD.MOV.U32 R181, RZ, RZ, R171 ;  /* 0x000000ffffb58224 */ /* 0x000fe200078e00ab */
[-C--:B------:R-:W-:Y:S01]  /*17010*/  @!P0 LEA.HI.X R185, R180, R249.reuse, R168, 0x1, P2 ;  /* 0x000000f9b4b98211 */ /* 0x080fe200010f0ca8 */
[----:B------:R-:W-:Y:S01]  /*17020*/  @!P0 IMAD.MOV.U32 R180, RZ, RZ, R176 ;  /* 0x000000ffffb48224 */ /* 0x000fe200078e00b0 */
[----:B------:R-:W-:Y:S01]  /*17030*/  @!P0 LEA.HI.X R197, R178, R249, R2, 0x1, P1 ;  /* 0x000000f9b2c58211 */ /* 0x000fe200008f0c02 */
[----:B------:R-:W5:Y:S01]  /*17040*/  @!P0 LDC R168, c[0x0][0x24c] ;  /* 0x00009300ffa88b82 */ /* 0x000f620000000800 */
[-C--:B------:R-:W-:Y:S01]  /*17050*/  @!P0 MOV R178, R176.reuse ;  /* 0x000000b000b28202 */ /* 0x080fe20000000f00 */
[----:B------:R-:W-:Y:S01]  /*17060*/  @!PT LDS RZ, [RZ] ;  /* 0x00000000fffff984 */ /* 0x000fe20000000800 */
[----:B------:R-:W-:Y:S01]  /*17070*/  @!PT LDS RZ, [RZ] ;  /* 0x00000000fffff984 */ /* 0x000fe20000000800 */
[----:B------:R-:W-:Y:S01]  /*17080*/  @!PT LDS RZ, [RZ] ;  /* 0x00000000fffff984 */ /* 0x000fe20000000800 */
[----:B------:R3:W-:Y:S01]  /*17090*/  @!P0 LDGSTS.E.BYPASS.LTC128B.128 [R241+0x4800], desc[UR20][R184.64] ;  /* 0x04800000b8f18fae */ /* 0x0007e2000b901d54 */
[C---:B------:R-:W-:Y:S03]  /*170a0*/  @!P0 IMAD.WIDE.U32 R180, R0.reuse, 0xd0, R180 ;  /* 0x000000d000b48825 */ /* 0x040fe600078e00b4 */
[----:B------:R1:W-:Y:S02]  /*170b0*/  @P0 STS.128 [R241+0x5000], RZ ;  /* 0x005000fff1000388 */ /* 0x0003e40000000c00 */
[----:B-1----:R-:W-:Y:S01]  /*170c0*/  @!P0 IMAD R169, R169, 0x90, RZ ;  /* 0x00000090a9a98824 */ /* 0x002fe200078e02ff */
[----:B------:R-:W1:Y:S01]  /*170d0*/  @!P0 LDC R165, c[0x0][0x24c] ;  /* 0x00009300ffa58b82 */ /* 0x000e620000000800 */
[----:B------:R-:W-:Y:S01]  /*170e0*/  @!P0 IMAD.MOV.U32 R179, RZ, RZ, R171 ;  /* 0x000000ffffb38224 */ /* 0x000fe200078e00ab */
[----:B------:R-:W-:Y:S01]  /*170f0*/  @!PT LDS RZ, [RZ] ;  /* 0x00000000fffff984 */ /* 0x000fe20000000800 */
[----:B------:R-:W-:Y:S01]  /*17100*/  @!PT LDS RZ, [RZ] ;  /* 0x00000000fffff984 */ /* 0x000fe20000000800 */
[----:B------:R-:W-:Y:S01]  /*17110*/  @!PT LDS RZ, [RZ] ;  /* 0x00000000fffff984 */ /* 0x000fe20000000800 */
[----:B------:R4:W-:Y:S01]  /*17120*/  @!P0 LDGSTS.E.BYPASS.LTC128B.128 [R241+0x5000], desc[UR20][R174.64] ;  /* 0x05000000aef18fae */ /* 0x0009e2000b901d54 */
[----:B------:R-:W-:Y:S01]  /*17130*/  @!P0 IMAD.IADD R169, R169, 0x1, R195 ;  /* 0x00000001a9a98824 */ /* 0x000fe200078e02c3 */
[-C--:B--2---:R-:W-:Y:S01]  /*17140*/  @!P0 MOV R182, R176.reuse ;  /* 0x000000b000b68202 */ /* 0x084fe20000000f00 */
[C---:B------:R-:W-:Y:S01]  /*17150*/  @!P0 IMAD.WIDE.U32 R178, R0.reuse, 0xe0, R178 ;  /* 0x000000e000b28825 */ /* 0x040fe200078e00b2 */
[----:B------:R2:W-:Y:S02]  /*17160*/  @P0 STS.128 [R241+0x5800], RZ ;  /* 0x005800fff1000388 */ /* 0x0005e40000000c00 */
[----:B------:R-:W2:Y:S01]  /*17170*/  @!P0 LDC R2, c[0x0][0x24c] ;  /* 0x00009300ff028b82 */ /* 0x000ea20000000800 */
[----:B------:R-:W-:Y:S01]  /*17180*/  @!P0 IMAD.MOV.U32 R183, RZ, RZ, R171 ;  /* 0x000000ffffb78224 */ /* 0x000fe200078e00ab */
[----:B------:R-:W-:Y:S01]  /*17190*/  @!PT LDS RZ, [RZ] ;  /* 0x00000000fffff984 */ /* 0x000fe20000000800 */
[----:B------:R-:W-:Y:S01]  /*171a0*/  @!PT LDS RZ, [RZ] ;  /* 0x00000000fffff984 */ /* 0x000fe20000000800 */
[----:B------:R-:W-:Y:S01]  /*171b0*/  @!PT LDS RZ, [RZ] ;  /* 0x00000000fffff984 */ /* 0x000fe20000000800 */
[----:B------:R-:W-:Y:S01]  /*171c0*/  @!P0 LDGSTS.E.BYPASS.LTC128B.128 [R241+0x5800], desc[UR20][R196.64] ;  /* 0x05800000c4f18fae */ /* 0x000fe2000b901d54 */
[----:B------:R-:W-:Y:S03]  /*171d0*/  @!P0 IMAD.WIDE.U32 R182, R0, 0xc0, R182 ;  /* 0x000000c000b68825 */ /* 0x000fe600078e00b6 */
[----:B------:R1:W-:Y:S01]  /*171e0*/  @P0 STS.128 [R241+0x6000], RZ ;  /* 0x006000fff1000388 */ /* 0x0003e20000000c00 */
[----:B-----5:R-:W-:Y:S04]  /*171f0*/  @!P0 IMAD R168, R168, 0xa0, RZ ;  /* 0x000000a0a8a88824 */ /* 0x020fe800078e02ff */
[----:B------:R-:W-:Y:S02]  /*17200*/  @!P0 IMAD.IADD R168, R168, 0x1, R187 ;  /* 0x00000001a8a88824 */ /* 0x000fe400078e02bb */
[----:B---3--:R-:W-:Y:S02]  /*17210*/  @!P0 IMAD.MOV.U32 R184, RZ, RZ, R176 ;  /* 0x000000ffffb88224 */ /* 0x008fe400078e00b0 */
[----:B------:R-:W-:Y:S02]  /*17220*/  @!P0 IMAD.MOV.U32 R185, RZ, RZ, R171 ;  /* 0x000000ffffb98224 */ /* 0x000fe400078e00ab */
[----:B-1----:R-:W-:Y:S01]  /*17230*/  @!P0 IMAD R165, R165, 0xb0, RZ ;  /* 0x000000b0a5a58824 */ /* 0x002fe200078e02ff */
[C---:B----4-:R-:W-:Y:S01]  /*17240*/  @!P0 LEA R174, P1, R0.reuse, R176, 0x7 ;  /* 0x000000b000ae8211 */ /* 0x050fe200078238ff */
[C---:B------:R-:W-:Y:S03]  /*17250*/  @!P0 IMAD.WIDE.U32 R184, R0.reuse, 0xb0, R184 ;  /* 0x000000b000b88825 */ /* 0x040fe600078e00b8 */
[C---:B------:R-:W-:Y:S01]  /*17260*/  @!P0 LEA.HI.X R170, R0.reuse, R171, R170, 0x7, P1 ;  /* 0x000000ab00aa8211 */ /* 0x040fe200008f3caa */
[----:B------:R-:W-:Y:S01]  /*17270*/  @!P0 IMAD.WIDE.U32 R176, R0, 0xf0, R176 ;  /* 0x000000f000b08825 */ /* 0x000fe200078e00b0 */
[-C--:B------:R-:W-:Y:S01]  /*17280*/  @!P0 LEA R192, P2, R174, R250.reuse, 0x1 ;  /* 0x000000faaec08211 */ /* 0x080fe200078408ff */
[----:B------:R-:W1:Y:S01]  /*17290*/  @!P0 LDC R0, c[0x0][0x24c] ;  /* 0x00009300ff008b82 */ /* 0x000e620000000800 */
[-C--:B------:R-:W-:Y:S01]  /*172a0*/  @!P0 LEA R190, P1, R194, R250.reuse, 0x1 ;  /* 0x000000fac2be8211 */ /* 0x080fe200078208ff */
[----:B--2---:R-:W-:Y:S01]  /*172b0*/  @!P0 IMAD R2, R2, 0xc0, RZ ;  /* 0x000000c002028824 */ /* 0x004fe200078e02ff */
[-C--:B------:R-:W-:Y:S02]  /*172c0*/  @!P0 LEA.HI.X R193, R174, R249.reuse, R170, 0x1, P2 ;  /* 0x000000f9aec18211 */ /* 0x080fe400010f0caa */
[----:B------:R-:W-:Y:S01]  /*172d0*/  @!P0 LEA.HI.X R191, R194, R249, R169, 0x1, P1 ;  /* 0x000000f9c2bf8211 */ /* 0x000fe200008f0ca9 */
[----:B------:R-:W-:Y:S01]  /*172e0*/  @!P0 IMAD.IADD R2, R2, 0x1, R183 ;  /* 0x0000000102028824 */ /* 0x000fe200078e02b7 */
[CC--:B------:R-:W-:Y:S01]  /*172f0*/  @!P0 LEA R174, P1, R186.reuse, R250.reuse, 0x1 ;  /* 0x000000fabaae8211 */ /* 0x0c0fe200078208ff */
[----:B------:R-:W-:Y:S01]  /*17300*/  @!PT LDS RZ, [RZ] ;  /* 0x00000000fffff984 */ /* 0x000fe20000000800 */
[----:B------:R-:W-:Y:S01]  /*17310*/  @!PT LDS RZ, [RZ] ;  /* 0x00000000fffff984 */ /* 0x000fe20000000800 */
[----:B------:R-:W-:Y:S01]  /*17320*/  @!PT LDS RZ, [RZ] ;  /* 0x00000000fffff984 */ /* 0x000fe20000000800 */
[----:B------:R-:W-:Y:S01]  /*17330*/  @!P0 LDGSTS.E.BYPASS.LTC128B.128 [R241+0x6000], desc[UR20][R192.64] ;  /* 0x06000000c0f18fae */ /* 0x000fe2000b901d54 */
[----:B------:R-:W2:Y:S01]  /*17340*/  @!P0 LDC R170, c[0x0][0x24c] ;  /* 0x00009300ffaa8b82 */ /* 0x000ea20000000800 */
[----:B------:R-:W-:Y:S02]  /*17350*/  @!P0 IADD3 R165, R165, R185, RZ ;  /* 0x000000b9a5a58210 */ /* 0x000fe40007ffe0ff */
[----:B------:R3:W-:Y:S01]  /*17360*/  @P0 STS.128 [R241+0x6800], RZ ;  /* 0x006800fff1000388 */ /* 0x0007e20000000c00 */
[-C--:B------:R-:W-:Y:S02]  /*17370*/  @!P0 LEA.HI.X R175, R186, R249.reuse, R168, 0x1, P1 ;  /* 0x000000f9baaf8211 */ /* 0x080fe400008f0ca8 */
[CC--:B------:R-:W-:Y:S01]  /*17380*/  @!P0 LEA R186, P1, R182.reuse, R250.reuse, 0x1 ;  /* 0x000000fab6ba8211 */ /* 0x0c0fe200078208ff */
[----:B------:R-:W-:Y:S01]  /*17390*/  @!PT LDS RZ, [RZ] ;  /* 0x00000000fffff984 */ /* 0x000fe20000000800 */
[----:B------:R-:W-:Y:S01]  /*173a0*/  @!PT LDS RZ, [RZ] ;  /* 0x00000000fffff984 */ /* 0x000fe20000000800 */
[----:B------:R-:W-:Y:S01]  /*173b0*/  @!PT LDS RZ, [RZ] ;  /* 0x00000000fffff984 */ /* 0x000fe20000000800 */
[----:B------:R4:W-:Y:S01]  /*173c0*/  @!P0 LDGSTS.E.BYPASS.LTC128B.128 [R241+0x6800], desc[UR20][R190.64] ;  /* 0x06800000bef18fae */ /* 0x0009e2000b901d54 */
[----:B------:R-:W5:Y:S02]  /*173d0*/  @!P0 LDC R169, c[0x0][0x24c] ;  /* 0x00009300ffa98b82 */ /* 0x000f640000000800 */
[----:B------:R-:W-:Y:S01]  /*173e0*/  @!P0 LEA.HI.X R187, R182, R249, R2, 0x1, P1 ;  /* 0x000000f9b6bb8211 */ /* 0x000fe200008f0c02 */
[----:B------:R3:W-:Y:S01]  /*173f0*/  @P0 STS.128 [R241+0x7000], RZ ;  /* 0x007000fff1000388 */ /* 0x0007e20000000c00 */
[-C--:B------:R-:W-:Y:S03]  /*17400*/  @!P0 LEA R182, P1, R176, R250.reuse, 0x1 ;  /* 0x000000fab0b68211 */ /* 0x080fe600078208ff */
[----:B------:R-:W-:Y:S01]  /*17410*/  @!PT LDS RZ, [RZ] ;  /* 0x00000000fffff984 */ /* 0x000fe20000000800 */
[----:B------:R-:W-:Y:S01]  /*17420*/  @!PT LDS RZ, [RZ] ;  /* 0x00000000fffff984 */ /* 0x000fe20000000800 */
[----:B------:R-:W-:Y:S01]  /*17430*/  @!PT LDS RZ, [RZ] ;  /* 0x00000000fffff984 */ /* 0x000fe20000000800 */
[----:B------:R3:W-:Y:S01]  /*17440*/  @!P0 LDGSTS.E.BYPASS.LTC128B.128 [R241+0x7000], desc[UR20][R174.64] ;  /* 0x07000000aef18fae */ /* 0x0007e2000b901d54 */
[----:B-1----:R-:W-:Y:S03]  /*17450*/  @!P0 IMAD R0, R0, 0xf0, RZ ;  /* 0x000000f000008824 */ /* 0x002fe600078e02ff */
[----:B------:R1:W-:Y:S02]  /*17460*/  @P0 STS.128 [R241+0x7800], RZ ;  /* 0x007800fff1000388 */ /* 0x0003e40000000c00 */
[----:B------:R-:W-:Y:S01]  /*17470*/  @!P0 IADD3 R0, R0, R177, RZ ;  /* 0x000000b100008210 */ /* 0x000fe20007ffe0ff */
[----:B--2---:R-:W-:Y:S03]  /*17480*/  @!P0 IMAD R170, R170, 0xd0, RZ ;  /* 0x000000d0aaaa8824 */ /* 0x004fe600078e02ff */
[-C--:B------:R-:W-:Y:S01]  /*17490*/  @!P0 LEA.HI.X R183, R176, R249.reuse, R0, 0x1, P1 ;  /* 0x000000f9b0b78211 */ /* 0x080fe200008f0c00 */
[----:B------:R-:W-:Y:S02]  /*174a0*/  @!P0 IMAD.IADD R170, R170, 0x1, R181 ;  /* 0x00000001aaaa8824 */ /* 0x000fe400078e02b5 */
[----:B-----5:R-:W-:Y:S01]  /*174b0*/  @!P0 IMAD R169, R169, 0xe0, RZ ;  /* 0x000000e0a9a98824 */ /* 0x020fe200078e02ff */
[CC--:B----4-:R-:W-:Y:S03]  /*174c0*/  @!P0 LEA R190, P2, R184.reuse, R250.reuse, 0x1 ;  /* 0x000000fab8be8211 */ /* 0x0d0fe600078408ff */
[----:B------:R-:W-:Y:S01]  /*174d0*/  @!P0 IMAD.IADD R169, R169, 0x1, R179 ;  /* 0x00000001a9a98824 */ /* 0x000fe200078e02b3 */
[-C--:B------:R-:W-:Y:S02]  /*174e0*/  @!P0 LEA.HI.X R191, R184, R249.reuse, R165, 0x1, P2 ;  /* 0x000000f9b8bf8211 */ /* 0x080fe400010f0ca5 */
[-C--:B------:R-:W-:Y:S02]  /*174f0*/  @!P0 LEA R168, P2, R178, R250.reuse, 0x1 ;  /* 0x000000fab2a88211 */ /* 0x080fe400078408ff */
[----:B---3--:R-:W-:Y:S01]  /*17500*/  @!P0 LEA R174, P3, R180, R250, 0x1 ;  /* 0x000000fab4ae8211 */ /* 0x008fe200078608ff */
[----:B------:R-:W-:Y:S01]  /*17510*/  @!PT LDS RZ, [RZ] ;  /* 0x00000000fffff984 */ /* 0x000fe20000000800 */
[----:B------:R-:W-:Y:S01]  /*17520*/  @!PT LDS RZ, [RZ] ;  /* 0x00000000fffff984 */ /* 0x000fe20000000800 */
[----:B------:R-:W-:Y:S01]  /*17530*/  @!PT LDS RZ, [RZ] ;  /* 0x00000000fffff984 */ /* 0x000fe20000000800 */
[----:B------:R1:W-:Y:S01]  /*17540*/  @!P0 LDGSTS.E.BYPASS.LTC128B.128 [R241+0x7800], desc[UR20][R190.64] ;  /* 0x07800000bef18fae */ /* 0x0003e2000b901d54 */
[-C--:B------:R-:W-:Y:S01]  /*17550*/  @!P0 LEA.HI.X R169, R178, R249.reuse, R169, 0x1, P2 ;  /* 0x000000f9b2a98211 */ /* 0x080fe200010f0ca9 */
[----:B------:R-:W-:Y:S01]  /*17560*/  IMAD.MOV.U32 R250, RZ, RZ, R188 ;  /* 0x000000fffffa7224 */ /* 0x000fe200078e00bc */
        /* <DEDUP_REMOVED lines=23> */
.L_x_2450:
[----:B------:R-:W-:Y:S02]  /*176e0*/  UIADD3 UR11, UR15, -0x1, URZ ;  /* 0xffffffff0f0b7890 */ /* 0x000fe4000fffe03f */
[----:B------:R-:W-:Y:S01]  /*176f0*/  UISETP.GT.AND UP0, UPT, UR15, 0x1, UPT ;  /* 0x000000010f00788c */ /* 0x000fe2000bf04270 */
[----:B------:R-:W-:Y:S01]  /*17700*/  UMOV UR10, UR22 ;  /* 0x00000016000a7c82 */ /* 0x000fe20008000000 */
[----:B------:R-:W-:Y:S02]  /*17710*/  UMOV UR8, UR23 ;  /* 0x0000001700087c82 */ /* 0x000fe40008000000 */
[----:B------:R-:W-:Y:S01]  /*17720*/  MOV R0, UR11 ;  /* 0x0000000b00007c02 */ /* 0x000fe20008000f00 */
[----:B------:R-:W-:Y:S03]  /*17730*/  UMOV UR15, UR11 ;  /* 0x0000000b000f7c82 */ /* 0x000fe60008000000 */
[----:B------:R-:W-:Y:S04]  /*17740*/  LEA R0, R0, R246, 0x8 ;  /* 0x000000f600007211 */ /* 0x000fe800078e40ff */
[C---:B-1----:R-:W-:Y:S02]  /*17750*/  IADD3 R168, R0.reuse, 0x1, RZ ;  /* 0x0000000100a87810 */ /* 0x042fe40007ffe0ff */
[----:B------:R-:W-:Y:S02]  /*17760*/  I2FP.F32.S32 R2, R0 ;  /* 0x0000000000027245 */ /* 0x000fe40000201400 */
[----:B------:R-:W-:Y:S02]  /*17770*/  I2FP.F32.S32 R168, R168 ;  /* 0x000000a800a87245 */ /* 0x000fe40000201400 */
[----:B------:R-:W-:Y:S01]  /*17780*/  IADD3 R165, R0, 0x8, RZ ;  /* 0x0000000800a57810 */ /* 0x000fe20007ffe0ff */
[C---:B------:R-:W-:Y:S01]  /*17790*/  FFMA.FTZ R6, R2.reuse, UR5, R6 ;  /* 0x0000000502067c23 */ /* 0x040fe20008010006 */
[----:B------:R-:W-:Y:S01]  /*177a0*/  FFMA.FTZ R4, R2, UR5, R4 ;  /* 0x0000000502047c23 */ /* 0x000fe20008010004 */
[C---:B------:R-:W-:Y:S01]  /*177b0*/  FFMA.FTZ R7, R168.reuse, UR5, R7 ;  /* 0x00000005a8077c23 */ /* 0x040fe20008010007 */
[----:B------:R-:W-:Y:S01]  /*177c0*/  FFMA.FTZ R5, R168, UR5, R5 ;  /* 0x00000005a8057c23 */ /* 0x000fe20008010005 */
[C---:B------:R-:W-:Y:S02]  /*177d0*/  IADD3 R168, R0.reuse, 0x10, RZ ;  /* 0x0000001000a87810 */ /* 0x040fe40007ffe0ff */
[----:B------:R-:W-:Y:S02]  /*177e0*/  IADD3 R2, R0, 0x9, RZ ;  /* 0x0000000900027810 */ /* 0x000fe40007ffe0ff */
[----:B------:R-:W-:Y:S02]  /*177f0*/  I2FP.F32.S32 R168, R168 ;  /* 0x000000a800a87245 */ /* 0x000fe40000201400 */
[----:B------:R-:W-:Y:S02]  /*17800*/  I2FP.F32.S32 R165, R165 ;  /* 0x000000a500a57245 */ /* 0x000fe40000201400 */
[----:B------:R-:W-:Y:S01]  /*17810*/  FMNMX.FTZ R169, R4, R3, !PT ;  /* 0x0000000304a97209 */ /* 0x000fe20007810000 */
[C---:B------:R-:W-:Y:S01]  /*17820*/  FFMA.FTZ R14, R168.reuse, UR5, R14 ;  /* 0x00000005a80e7c23 */ /* 0x040fe2000801000e */
[----:B------:R-:W-:Y:S01]  /*17830*/  FFMA.FTZ R12, R168, UR5, R12 ;  /* 0x00000005a80c7c23 */ /* 0x000fe2000801000c */
[----:B------:R-:W-:Y:S01]  /*17840*/  IADD3 R168, R0, 0x19, RZ ;  /* 0x0000001900a87810 */ /* 0x000fe20007ffe0ff */
[C---:B------:R-:W-:Y:S01]  /*17850*/  FFMA.FTZ R10, R165.reuse, UR5, R10 ;  /* 0x00000005a50a7c23 */ /* 0x040fe2000801000a */
[----:B------:R-:W-:Y:S01]  /*17860*/  I2FP.F32.S32 R2, R2 ;  /* 0x0000000200027245 */ /* 0x000fe20000201400 */
[----:B------:R-:W-:Y:S01]  /*17870*/  FFMA.FTZ R8, R165, UR5, R8 ;  /* 0x00000005a5087c23 */ /* 0x000fe20008010008 */
[----:B------:R-:W-:Y:S02]  /*17880*/  I2FP.F32.S32 R168, R168 ;  /* 0x000000a800a87245 */ /* 0x000fe40000201400 */
[----:B------:R-:W-:Y:S01]  /*17890*/  FMNMX.FTZ R169, R5, R169, !PT ;  /* 0x000000a905a97209 */ /* 0x000fe20007810000 */
[----:B------:R-:W-:Y:S01]  /*178a0*/  FFMA.FTZ R11, R2, UR5, R11 ;  /* 0x00000005020b7c23 */ /* 0x000fe2000801000b */
[----:B------:R-:W-:Y:S01]  /*178b0*/  IADD3 R165, R0, 0x11, RZ ;  /* 0x0000001100a57810 */ /* 0x000fe20007ffe0ff */
[C---:B------:R-:W-:Y:S01]  /*178c0*/  FFMA.FTZ R19, R168.reuse, UR5, R19 ;  /* 0x00000005a8137c23 */ /* 0x040fe20008010013 */
[----:B------:R-:W-:Y:S01]  /*178d0*/  FFMA.FTZ R17, R168, UR5, R17 ;  /* 0x00000005a8117c23 */ /* 0x000fe20008010011 */
[----:B------:R-:W-:Y:S01]  /*178e0*/  IADD3 R168, R0, 0x28, RZ ;  /* 0x0000002800a87810 */ /* 0x000fe20007ffe0ff */
[----:B------:R-:W-:Y:S01]  /*178f0*/  FFMA.FTZ R9, R2, UR5, R9 ;  /* 0x0000000502097c23 */ /* 0x000fe20008010009 */
[----:B------:R-:W-:Y:S02]  /*17900*/  FMNMX.FTZ R169, R8, R169, !PT ;  /* 0x000000a908a97209 */ /* 0x000fe40007810000 */
[----:B------:R-:W-:Y:S02]  /*17910*/  I2FP.F32.S32 R168, R168 ;  /* 0x000000a800a87245 */ /* 0x000fe40000201400 */
[----:B------:R-:W-:Y:S02]  /*17920*/  IADD3 R2, R0, 0x18, RZ ;  /* 0x0000001800027810 */ /* 0x000fe40007ffe0ff */
[----:B------:R-:W-:Y:S01]  /*17930*/  I2FP.F32.S32 R165, R165 ;  /* 0x000000a500a57245 */ /* 0x000fe20000201400 */
[C---:B------:R-:W-:Y:S01]  /*17940*/  FFMA.FTZ R26, R168.reuse, UR5, R26 ;  /* 0x00000005a81a7c23 */ /* 0x040fe2000801001a */
[----:B------:R-:W-:Y:S01]  /*17950*/  FFMA.FTZ R24, R168, UR5, R24 ;  /* 0x00000005a8187c23 */ /* 0x000fe20008010018 */
[----:B------:R-:W-:Y:S02]  /*17960*/  IADD3 R168, R0, 0x31, RZ ;  /* 0x0000003100a87810 */ /* 0x000fe40007ffe0ff */
[----:B------:R-:W-:Y:S01]  /*17970*/  FMNMX.FTZ R169, R9, R169, !PT ;  /* 0x000000a909a97209 */ /* 0x000fe20007810000 */
[C---:B------:R-:W-:Y:S01]  /*17980*/  FFMA.FTZ R15, R165.reuse, UR5, R15 ;  /* 0x00000005a50f7c23 */ /* 0x040fe2000801000f */
[----:B------:R-:W-:Y:S01]  /*17990*/  I2FP.F32.S32 R168, R168 ;  /* 0x000000a800a87245 */ /* 0x000fe20000201400 */
[----:B------:R-:W-:Y:S01]  /*179a0*/  FFMA.FTZ R13, R165, UR5, R13 ;  /* 0x00000005a50d7c23 */ /* 0x000fe2000801000d */
[----:B------:R-:W-:Y:S02]  /*179b0*/  I2FP.F32.S32 R2, R2 ;  /* 0x0000000200027245 */ /* 0x000fe40000201400 */
[----:B------:R-:W-:Y:S01]  /*179c0*/  FMNMX.FTZ R169, R12, R169, !PT ;  /* 0x000000a90ca97209 */ /* 0x000fe20007810000 */
[C---:B------:R-:W-:Y:S01]  /*179d0*/  FFMA.FTZ R31, R168.reuse, UR5, R31 ;  /* 0x00000005a81f7c23 */ /* 0x040fe2000801001f */
[----:B------:R-:W-:Y:S01]  /*179e0*/  FFMA.FTZ R29, R168, UR5, R29 ;  /* 0x00000005a81d7c23 */ /* 0x000fe2000801001d */
[----:B------:R-:W-:Y:S01]  /*179f0*/  IADD3 R168, R0, 0x40, RZ ;  /* 0x0000004000a87810 */ /* 0x000fe20007ffe0ff */
[----:B------:R-:W-:Y:S01]  /*17a00*/  FFMA.FTZ R18, R2, UR5, R18 ;  /* 0x0000000502127c23 */ /* 0x000fe20008010012 */
[----:B------:R-:W-:Y:S01]  /*17a10*/  IADD3 R165, R0, 0x20, RZ ;  /* 0x0000002000a57810 */ /* 0x000fe20007ffe0ff */
[----:B------:R-:W-:Y:S01]  /*17a20*/  FFMA.FTZ R16, R2, UR5, R16 ;  /* 0x0000000502107c23 */ /* 0x000fe20008010010 */
[----:B------:R-:W-:Y:S02]  /*17a30*/  I2FP.F32.S32 R168, R168 ;  /* 0x000000a800a87245 */ /* 0x000fe40000201400 */
[----:B------:R-:W-:Y:S02]  /*17a40*/  FMNMX.FTZ R169, R13, R169, !PT ;  /* 0x000000a90da97209 */ /* 0x000fe40007810000 */
[----:B------:R-:W-:Y:S01]  /*17a50*/  IADD3 R2, R0, 0x21, RZ ;  /* 0x0000002100027810 */ /* 0x000fe20007ffe0ff */
[C---:B------:R-:W-:Y:S01]  /*17a60*/  FFMA.FTZ R38, R168.reuse, UR5, R38 ;  /* 0x00000005a8267c23 */ /* 0x040fe20008010026 */
[----:B------:R-:W-:Y:S01]  /*17a70*/  FFMA.FTZ R36, R168, UR5, R36 ;  /* 0x00000005a8247c23 */ /* 0x000fe20008010024 */
[----:B------:R-:W-:Y:S02]  /*17a80*/  IADD3 R168, R0, 0x49, RZ ;  /* 0x0000004900a87810 */ /* 0x000fe40007ffe0ff */
[----:B------:R-:W-:Y:S02]  /*17a90*/  I2FP.F32.S32 R165, R165 ;  /* 0x000000a500a57245 */ /* 0x000fe40000201400 */
[----:B------:R-:W-:Y:S02]  /*17aa0*/  I2FP.F32.S32 R168, R168 ;  /* 0x000000a800a87245 */ /* 0x000fe40000201400 */
[----:B------:R-:W-:Y:S01]  /*17ab0*/  FMNMX.FTZ R169, R16, R169, !PT ;  /* 0x000000a910a97209 */ /* 0x000fe20007810000 */
[C---:B------:R-:W-:Y:S01]  /*17ac0*/  FFMA.FTZ R22, R165.reuse, UR5, R22 ;  /* 0x00000005a5167c23 */ /* 0x040fe20008010016 */
[----:B------:R-:W-:Y:S01]  /*17ad0*/  I2FP.F32.S32 R2, R2 ;  /* 0x0000000200027245 */ /* 0x000fe20000201400 */
[C---:B------:R-:W-:Y:S01]  /*17ae0*/  FFMA.FTZ R43, R168.reuse, UR5, R43 ;  /* 0x00000005a82b7c23 */ /* 0x040fe2000801002b */
[----:B------:R-:W-:Y:S01]  /*17af0*/  FFMA.FTZ R41, R168, UR5, R41 ;  /* 0x00000005a8297c23 */ /* 0x000fe20008010029 */
[----:B------:R-:W-:Y:S01]  /*17b00*/  IADD3 R168, R0, 0x58, RZ ;  /* 0x0000005800a87810 */ /* 0x000fe20007ffe0ff */
[----:B------:R-:W-:Y:S01]  /*17b10*/  FFMA.FTZ R20, R165, UR5, R20 ;  /* 0x00000005a5147c23 */ /* 0x000fe20008010014 */
[----:B------:R-:W-:Y:S01]  /*17b20*/  FMNMX.FTZ R169, R17, R169, !PT ;  /* 0x000000a911a97209 */ /* 0x000fe20007810000 */
[C---:B------:R-:W-:Y:S01]  /*17b30*/  FFMA.FTZ R23, R2.reuse, UR5, R23 ;  /* 0x0000000502177c23 */ /* 0x040fe20008010017 */
[----:B------:R-:W-:Y:S01]  /*17b40*/  I2FP.F32.S32 R168, R168 ;  /* 0x000000a800a87245 */ /* 0x000fe20000201400 */
[----:B------:R-:W-:Y:S01]  /*17b50*/  FFMA.FTZ R21, R2, UR5, R21 ;  /* 0x0000000502157c23 */ /* 0x000fe20008010015 */
[----:B------:R-:W-:Y:S02]  /*17b60*/  IADD3 R165, R0, 0x29, RZ ;  /* 0x0000002900a57810 */ /* 0x000fe40007ffe0ff */
[----:B------:R-:W-:Y:S01]  /*17b70*/  FMNMX.FTZ R169, R20, R169, !PT ;  /* 0x000000a914a97209 */ /* 0x000fe20007810000 */
        /* <DEDUP_REMOVED lines=27> */
[----:B------:R-:W-:Y:S02]  /*17d30*/  FMNMX.FTZ R168, R6, R164, !PT ;  /* 0x000000a406a87209 */ /* 0x000fe40007810000 */
[----:B------:R-:W-:Y:S01]  /*17d40*/  FMNMX.FTZ R169, R28, R169, !PT ;  /* 0x000000a91ca97209 */ /* 0x000fe20007810000 */
[----:B------:R-:W-:Y:S01]  /*17d50*/  FFMA.FTZ R34, R165, UR5, R34 ;  /* 0x00000005a5227c23 */ /* 0x000fe20008010022 */
[----:B------:R-:W-:Y:S01]  /*17d60*/  FMNMX.FTZ R168, R7, R168, !PT ;  /* 0x000000a807a87209 */ /* 0x000fe20007810000 */
[----:B------:R-:W-:Y:S01]  /*17d70*/  FFMA.FTZ R32, R165, UR5, R32 ;  /* 0x00000005a5207c23 */ /* 0x000fe20008010020 */
[----:B------:R-:W-:Y:S02]  /*17d80*/  I2FP.F32.S32 R2, R2 ;  /* 0x0000000200027245 */ /* 0x000fe40000201400 */
[----:B------:R-:W-:Y:S02]  /*17d90*/  FMNMX.FTZ R168, R10, R168, !PT ;  /* 0x000000a80aa87209 */ /* 0x000fe40007810000 */
[----:B------:R-:W-:Y:S01]  /*17da0*/  FMNMX.FTZ R169, R29, R169, !PT ;  /* 0x000000a91da97209 */ /* 0x000fe20007810000 */
[C---:B------:R-:W-:Y:S01]  /*17db0*/  FFMA.FTZ R35, R2.reuse, UR5, R35 ;  /* 0x0000000502237c23 */ /* 0x040fe20008010023 */
[----:B------:R-:W-:Y:S01]  /*17dc0*/  FMNMX.FTZ R168, R11, R168, !PT ;  /* 0x000000a80ba87209 */ /* 0x000fe20007810000 */
[----:B------:R-:W-:Y:S01]  /*17dd0*/  FFMA.FTZ R33, R2, UR5, R33 ;  /* 0x0000000502217c23 */ /* 0x000fe20008010021 */
[----:B------:R-:W-:Y:S02]  /*17de0*/  IADD3 R165, R0, 0x41, RZ ;  /* 0x0000004100a57810 */ /* 0x000fe40007ffe0ff */
[----:B------:R-:W-:Y:S02]  /*17df0*/  FMNMX.FTZ R168, R14, R168, !PT ;  /* 0x000000a80ea87209 */ /* 0x000fe40007810000 */
[----:B------:R-:W-:Y:S02]  /*17e00*/  FMNMX.FTZ R169, R32, R169, !PT ;  /* 0x000000a920a97209 */ /* 0x000fe40007810000 */
[----:B------:R-:W-:Y:S02]  /*17e10*/  FMNMX.FTZ R168, R15, R168, !PT ;  /* 0x000000a80fa87209 */ /* 0x000fe40007810000 */
[----:B------:R-:W-:Y:S02]  /*17e20*/  IADD3 R2, R0, 0x48, RZ ;  /* 0x0000004800027810 */ /* 0x000fe40007ffe0ff */
[----:B------:R-:W-:Y:S02]  /*17e30*/  FMNMX.FTZ R168, R18, R168, !PT ;  /* 0x000000a812a87209 */ /* 0x000fe40007810000 */
[----:B------:R-:W-:Y:S02]  /*17e40*/  I2FP.F32.S32 R165, R165 ;  /* 0x000000a500a57245 */ /* 0x000fe40000201400 */
[----:B------:R-:W-:Y:S02]  /*17e50*/  FMNMX.FTZ R168, R19, R168, !PT ;  /* 0x000000a813a87209 */ /* 0x000fe40007810000 */
[----:B------:R-:W-:Y:S01]  /*17e60*/  FMNMX.FTZ R169, R33, R169, !PT ;  /* 0x000000a921a97209 */ /* 0x000fe20007810000 */
[C---:B------:R-:W-:Y:S01]  /*17e70*/  FFMA.FTZ R39, R165.reuse, UR5, R39 ;  /* 0x00000005a5277c23 */ /* 0x040fe20008010027 */
[----:B------:R-:W-:Y:S01]  /*17e80*/  FMNMX.FTZ R168, R22, R168, !PT ;  /* 0x000000a816a87209 */ /* 0x000fe20007810000 */
[----:B------:R-:W-:Y:S01]  /*17e90*/  FFMA.FTZ R37, R165, UR5, R37 ;  /* 0x00000005a5257c23 */ /* 0x000fe20008010025 */
[----:B------:R-:W-:Y:S02]  /*17ea0*/  I2FP.F32.S32 R2, R2 ;  /* 0x0000000200027245 */ /* 0x000fe40000201400 */
[----:B------:R-:W-:Y:S02]  /*17eb0*/  FMNMX.FTZ R168, R23, R168, !PT ;  /* 0x000000a817a87209 */ /* 0x000fe40007810000 */
[----:B------:R-:W-:Y:S01]  /*17ec0*/  FMNMX.FTZ R169, R36, R169, !PT ;  /* 0x000000a924a97209 */ /* 0x000fe20007810000 */
[----:B------:R-:W-:Y:S01]  /*17ed0*/  FFMA.FTZ R42, R2, UR5, R42 ;  /* 0x00000005022a7c23 */ /* 0x000fe2000801002a */
        /* <DEDUP_REMOVED lines=30> */
[----:B------:R-:W-:Y:S01]  /*180c0*/  I2FP.F32.S32 R2, R2 ;  /* 0x0000000200027245 */ /* 0x000fe20000201400 */
[----:B------:R-:W-:Y:S01]  /*180d0*/  FFMA.FTZ R49, R165, UR5, R49 ;  /* 0x00000005a5317c23 */ /* 0x000fe20008010031 */
[----:B------:R-:W-:Y:S02]  /*180e0*/  FMNMX.FTZ R168, R50, R168, !PT ;  /* 0x000000a832a87209 */ /* 0x000fe40007810000 */
[----:B------:R-:W-:Y:S01]  /*180f0*/  FMNMX.FTZ R169, R48, R169, !PT ;  /* 0x000000a930a97209 */ /* 0x000fe20007810000 */
[----:B------:R-:W-:Y:S01]  /*18100*/  FFMA.FTZ R54, R2, UR5, R54 ;  /* 0x0000000502367c23 */ /* 0x000fe20008010036 */
[----:B------:R-:W-:Y:S01]  /*18110*/  IADD3 R165, R0, 0x68, RZ ;  /* 0x0000006800a57810 */ /* 0x000fe20007ffe0ff */
[----:B------:R-:W-:Y:S01]  /*18120*/  FFMA.FTZ R52, R2, UR5, R52 ;  /* 0x0000000502347c23 */ /* 0x000fe20008010034 */
[----:B------:R-:W-:Y:S02]  /*18130*/  FMNMX.FTZ R168, R51, R168, !PT ;  /* 0x000000a833a87209 */ /* 0x000fe40007810000 */
[----:B------:R-:W-:Y:S02]  /*18140*/  FMNMX.FTZ R169, R49, R169, !PT ;  /* 0x000000a931a97209 */ /* 0x000fe40007810000 */
[----:B------:R-:W-:Y:S02]  /*18150*/  IADD3 R2, R0, 0x69, RZ ;  /* 0x0000006900027810 */ /* 0x000fe40007ffe0ff */
        /* <DEDUP_REMOVED lines=32> */
[----:B------:R-:W-:Y:S01]  /*18360*/  IADD3 R170, R0, 0x88, RZ ;  /* 0x0000008800aa7810 */ /* 0x000fe20007ffe0ff */
[----:B------:R-:W-:Y:S01]  /*18370*/  FFMA.FTZ R68, R165, UR5, R68 ;  /* 0x00000005a5447c23 */ /* 0x000fe20008010044 */
[----:B------:R-:W-:Y:S02]  /*18380*/  I2FP.F32.S32 R2, R2 ;  /* 0x0000000200027245 */ /* 0x000fe40000201400 */
[----:B------:R-:W-:Y:S02]  /*18390*/  FMNMX.FTZ R168, R67, R168, !PT ;  /* 0x000000a843a87209 */ /* 0x000fe40007810000 */
[----:B------:R-:W-:Y:S01]  /*183a0*/  FMNMX.FTZ R169, R65, R169, !PT ;  /* 0x000000a941a97209 */ /* 0x000fe20007810000 */
[----:B------:R-:W-:Y:S01]  /*183b0*/  FFMA.FTZ R71, R2, UR5, R71 ;  /* 0x0000000502477c23 */ /* 0x000fe20008010047 */
        /* <DEDUP_REMOVED lines=30> */
[C---:B------:R-:W-:Y:S01]  /*185a0*/  IADD3 R170, R0.reuse, 0xa0, RZ ;  /* 0x000000a000aa7810 */ /* 0x040fe20007ffe0ff */
[----:B------:R-:W-:Y:S01]  /*185b0*/  FFMA.FTZ R80, R165, UR5, R80 ;  /* 0x00000005a5507c23 */ /* 0x000fe20008010050 */
[----:B------:R-:W-:Y:S02]  /*185c0*/  IADD3 R165, R0, 0xa1, RZ ;  /* 0x000000a100a57810 */ /* 0x000fe40007ffe0ff */
[----:B------:R-:W-:Y:S02]  /*185d0*/  I2FP.F32.S32 R2, R2 ;  /* 0x0000000200027245 */ /* 0x000fe40000201400 */
[----:B------:R-:W-:Y:S02]  /*185e0*/  I2FP.F32.S32 R170, R170 ;  /* 0x000000aa00aa7245 */ /* 0x000fe40000201400 */
[----:B------:R-:W-:Y:S01]  /*185f0*/  I2FP.F32.S32 R165, R165 ;  /* 0x000000a500a57245 */ /* 0x000fe20000201400 */
[C---:B------:R-:W-:Y:S01]  /*18600*/  FFMA.FTZ R83, R2.reuse, UR5, R83 ;  /* 0x0000000502537c23 */ /* 0x040fe20008010053 */
[----:B------:R-:W-:Y:S01]  /*18610*/  FFMA.FTZ R81, R2, UR5, R81 ;  /* 0x0000000502517c23 */ /* 0x000fe20008010051 */
[----:B------:R-:W-:Y:S01]  /*18620*/  IADD3 R2, R0, 0xa8, RZ ;  /* 0x000000a800027810 */ /* 0x000fe20007ffe0ff */
[C---:B------:R-:W-:Y:S01]  /*18630*/  FFMA.FTZ R86, R170.reuse, UR5, R86 ;  /* 0x00000005aa567c23 */ /* 0x040fe20008010056 */
[----:B------:R-:W-:Y:S01]  /*18640*/  FFMA.FTZ R84, R170, UR5, R84 ;  /* 0x00000005aa547c23 */ /* 0x000fe20008010054 */
[C---:B------:R-:W-:Y:S01]  /*18650*/  IADD3 R170, R0.reuse, 0xa9, RZ ;  /* 0x000000a900aa7810 */ /* 0x040fe20007ffe0ff */
[C---:B------:R-:W-:Y:S01]  /*18660*/  FFMA.FTZ R87, R165.reuse, UR5, R87 ;  /* 0x00000005a5577c23 */ /* 0x040fe20008010057 */
[----:B------:R-:W-:Y:S01]  /*18670*/  I2FP.F32.S32 R2, R2 ;  /* 0x0000000200027245 */ /* 0x000fe20000201400 */
[----:B------:R-:W-:Y:S01]  /*18680*/  FFMA.FTZ R85, R165, UR5, R85 ;  /* 0x00000005a5557c23 */ /* 0x000fe20008010055 */
[----:B------:R-:W-:Y:S02]  /*18690*/  IADD3 R165, R0, 0xb0, RZ ;  /* 0x000000b000a57810 */ /* 0x000fe40007ffe0ff */
[----:B------:R-:W-:Y:S01]  /*186a0*/  I2FP.F32.S32 R170, R170 ;  /* 0x000000aa00aa7245 */ /* 0x000fe20000201400 */
[C---:B------:R-:W-:Y:S01]  /*186b0*/  FFMA.FTZ R90, R2.reuse, UR5, R90 ;  /* 0x00000005025a7c23 */ /* 0x040fe2000801005a */
[----:B------:R-:W-:Y:S01]  /*186c0*/  FFMA.FTZ R88, R2, UR5, R88 ;  /* 0x0000000502587c23 */ /* 0x000fe20008010058 */
[----:B------:R-:W-:Y:S02]  /*186d0*/  IADD3 R2, R0, 0xb1, RZ ;  /* 0x000000b100027810 */ /* 0x000fe40007ffe0ff */
[----:B------:R-:W-:Y:S01]  /*186e0*/  I2FP.F32.S32 R165, R165 ;  /* 0x000000a500a57245 */ /* 0x000fe20000201400 */
[C---:B------:R-:W-:Y:S01]  /*186f0*/  FFMA.FTZ R91, R170.reuse, UR5, R91 ;  /* 0x00000005aa5b7c23 */ /* 0x040fe2000801005b */
[----:B------:R-:W-:Y:S01]  /*18700*/  FFMA.FTZ R89, R170, UR5, R89 ;  /* 0x00000005aa597c23 */ /* 0x000fe20008010059 */
[C---:B------:R-:W-:Y:S02]  /*18710*/  IADD3 R170, R0.reuse, 0xb8, RZ ;  /* 0x000000b800aa7810 */ /* 0x040fe40007ffe0ff */
[----:B------:R-:W-:Y:S01]  /*18720*/  I2FP.F32.S32 R2, R2 ;  /* 0x0000000200027245 */ /* 0x000fe20000201400 */
[C---:B------:R-:W-:Y:S01]  /*18730*/  FFMA.FTZ R94, R165.reuse, UR5, R94 ;  /* 0x00000005a55e7c23 */ /* 0x040fe2000801005e */
        /* <DEDUP_REMOVED lines=42> */
[C---:B------:R-:W-:Y:S01]  /*189e0*/  FFMA.FTZ R115, R170.reuse, UR5, R115 ;  /* 0x00000005aa737c23 */ /* 0x040fe20008010073 */
[----:B------:R-:W-:Y:S01]  /*189f0*/  FFMA.FTZ R113, R170, UR5, R113 ;  /* 0x00000005aa717c23 */ /* 0x000fe20008010071 */
[C---:B------:R-:W-:Y:S02]  /*18a00*/  IADD3 R170, R0.reuse, 0xe8, RZ ;  /* 0x000000e800aa7810 */ /* 0x040fe40007ffe0ff */
[----:B------:R-:W-:Y:S02]  /*18a10*/  I2FP.F32.S32 R165, R165 ;  /* 0x000000a500a57245 */ /* 0x000fe40000201400 */
[----:B------:R-:W-:Y:S02]  /*18a20*/  I2FP.F32.S32 R2, R2 ;  /* 0x0000000200027245 */ /* 0x000fe40000201400 */
[----:B------:R-:W-:Y:S01]  /*18a30*/  I2FP.F32.S32 R170, R170 ;  /* 0x000000aa00aa7245 */ /* 0x000fe20000201400 */
[C---:B------:R-:W-:Y:S01]  /*18a40*/  FFMA.FTZ R118, R165.reuse, UR5, R118 ;  /* 0x00000005a5767c23 */ /* 0x040fe20008010076 */
[----:B------:R-:W-:Y:S01]  /*18a50*/  FFMA.FTZ R116, R165, UR5, R116 ;  /* 0x00000005a5747c23 */ /* 0x000fe20008010074 */
[----:B------:R-:W-:Y:S01]  /*18a60*/  IADD3 R165, R0, 0xe9, RZ ;  /* 0x000000e900a57810 */ /* 0x000fe20007ffe0ff */
[----:B------:R-:W-:Y:S01]  /*18a70*/  FFMA.FTZ R119, R2, UR5, R119 ;  /* 0x0000000502777c23 */ /* 0x000fe20008010077 */
[----:B------:R-:W-:Y:S01]  /*18a80*/  FFMA.FTZ R122, R170, UR5, R122 ;  /* 0x00000005aa7a7c23 */ /* 0x000fe2000801007a */
[----:B------:R-:W-:Y:S01]  /*18a90*/  FFMA.FTZ R117, R2, UR5, R117 ;  /* 0x0000000502757c23 */ /* 0x000fe20008010075 */
[----:B------:R-:W-:Y:S01]  /*18aa0*/  IADD3 R2, R0, 0xf0, RZ ;  /* 0x000000f000027810 */ /* 0x000fe20007ffe0ff */
[----:B------:R-:W-:Y:S01]  /*18ab0*/  FFMA.FTZ R120, R170, UR5, R120 ;  /* 0x00000005aa787c23 */ /* 0x000fe20008010078 */
[----:B------:R-:W-:Y:S02]  /*18ac0*/  I2FP.F32.S32 R165, R165 ;  /* 0x000000a500a57245 */ /* 0x000fe40000201400 */
[----:B------:R-:W-:Y:S02]  /*18ad0*/  I2FP.F32.S32 R2, R2 ;  /* 0x0000000200027245 */ /* 0x000fe40000201400 */
[----:B------:R-:W-:Y:S01]  /*18ae0*/  FMNMX.FTZ R168, R79, R168, !PT ;  /* 0x000000a84fa87209 */ /* 0x000fe20007810000 */
[C---:B------:R-:W-:Y:S01]  /*18af0*/  FFMA.FTZ R123, R165.reuse, UR5, R123 ;  /* 0x00000005a57b7c23 */ /* 0x040fe2000801007b */
[----:B------:R-:W-:Y:S01]  /*18b00*/  FFMA.FTZ R121, R165, UR5, R121 ;  /* 0x00000005a5797c23 */ /* 0x000fe20008010079 */
[----:B------:R-:W-:Y:S01]  /*18b10*/  IADD3 R165, R0, 0xf8, RZ ;  /* 0x000000f800a57810 */ /* 0x000fe20007ffe0ff */
[C---:B------:R-:W-:Y:S01]  /*18b20*/  FFMA.FTZ R126, R2.reuse, UR5, R126 ;  /* 0x00000005027e7c23 */ /* 0x040fe2000801007e */
[----:B------:R-:W-:Y:S01]  /*18b30*/  FFMA.FTZ R124, R2, UR5, R124 ;  /* 0x00000005027c7c23 */ /* 0x000fe2000801007c */
[----:B------:R-:W-:Y:S02]  /*18b40*/  IADD3 R2, R0, 0xf1, RZ ;  /* 0x000000f100027810 */ /* 0x000fe40007ffe0ff */
[----:B------:R-:W-:Y:S02]  /*18b50*/  FMNMX.FTZ R169, R77, R169, !PT ;  /* 0x000000a94da97209 */ /* 0x000fe40007810000 */
[----:B------:R-:W-:Y:S02]  /*18b60*/  FMNMX.FTZ R168, R82, R168, !PT ;  /* 0x000000a852a87209 */ /* 0x000fe40007810000 */
[----:B------:R-:W-:Y:S02]  /*18b70*/  FMNMX.FTZ R169, R80, R169, !PT ;  /* 0x000000a950a97209 */ /* 0x000fe40007810000 */
[----:B------:R-:W-:Y:S02]  /*18b80*/  I2FP.F32.S32 R165, R165 ;  /* 0x000000a500a57245 */ /* 0x000fe40000201400 */
[----:B------:R-:W-:Y:S02]  /*18b90*/  FMNMX.FTZ R168, R83, R168, !PT ;  /* 0x000000a853a87209 */ /* 0x000fe40007810000 */
[----:B------:R-:W-:Y:S01]  /*18ba0*/  FMNMX.FTZ R169, R81, R169, !PT ;  /* 0x000000a951a97209 */ /* 0x000fe20007810000 */
[C---:B------:R-:W-:Y:S01]  /*18bb0*/  FFMA.FTZ R130, R165.reuse, UR5, R130 ;  /* 0x00000005a5827c23 */ /* 0x040fe20008010082 */
[----:B------:R-:W-:Y:S01]  /*18bc0*/  FFMA.FTZ R128, R165, UR5, R128 ;  /* 0x00000005a5807c23 */ /* 0x000fe20008010080 */
        /* <DEDUP_REMOVED lines=34> */
[----:B------:R-:W-:Y:S02]  /*18df0*/  I2FP.F32.S32 R169, R2 ;  /* 0x0000000200a97245 */ /* 0x000fe40000201400 */
[----:B------:R-:W-:Y:S02]  /*18e00*/  FMNMX.FTZ R170, R119, R170, !PT ;  /* 0x000000aa77aa7209 */ /* 0x000fe40007810000 */
[----:B------:R-:W-:Y:S01]  /*18e10*/  IADD3 R2, R0, 0xf9, RZ ;  /* 0x000000f900027810 */ /* 0x000fe20007ffe0ff */
[C---:B------:R-:W-:Y:S01]  /*18e20*/  FFMA.FTZ R127, R169.reuse, UR5, R127 ;  /* 0x00000005a97f7c23 */ /* 0x040fe2000801007f */
[----:B------:R-:W-:Y:S01]  /*18e30*/  FMNMX.FTZ R170, R122, R170, !PT ;  /* 0x000000aa7aaa7209 */ /* 0x000fe20007810000 */
[----:B------:R-:W-:Y:S01]  /*18e40*/  FFMA.FTZ R125, R169, UR5, R125 ;  /* 0x00000005a97d7c23 */ /* 0x000fe2000801007d */
        /* <DEDUP_REMOVED lines=14> */
[----:B------:R-:W-:Y:S04]  /*18f30*/  FMNMX.FTZ R165, R128, R168, !PT ;  /* 0x000000a880a57209 */ /* 0x000fe80007810000 */
[----:B------:R-:W-:Y:S05]  /*18f40*/  FMNMX.FTZ R165, R129, R165, !PT ;  /* 0x000000a581a57209 */ /* 0x000fea0007810000 */
[----:B------:R-:W1:Y:S02]  /*18f50*/  SHFL.BFLY PT, R168, R165, 0x2, 0x1f ;  /* 0x0c401f00a5a87f89 */ /* 0x000e6400000e0000 */
[----:B-1----:R-:W-:Y:S02]  /*18f60*/  FMNMX.FTZ R168, R165, R168, !PT ;  /* 0x000000a8a5a87209 */ /* 0x002fe40007810000 */
[----:B------:R-:W-:Y:S04]  /*18f70*/  FMNMX.FTZ R2, R0, R2, !PT ;  /* 0x0000000200027209 */ /* 0x000fe80007810000 */
[----:B------:R-:W-:Y:S08]  /*18f80*/  SHFL.BFLY PT, R165, R168, 0x1, 0x1f ;  /* 0x0c201f00a8a57f89 */ /* 0x000ff000000e0000 */
[----:B------:R-:W1:Y:S02]  /*18f90*/  SHFL.BFLY PT, R0, R2, 0x1, 0x1f ;  /* 0x0c201f0002007f89 */ /* 0x000e6400000e0000 */
[----:B-1----:R-:W-:Y:S02]  /*18fa0*/  FMNMX.FTZ R0, R2, R0, !PT ;  /* 0x0000000002007209 */ /* 0x002fe40007810000 */
[----:B------:R-:W-:Y:S04]  /*18fb0*/  FMNMX.FTZ R2, R168, R165, !PT ;  /* 0x000000a5a8027209 */ /* 0x000fe80007810000 */
[----:B------:R-:W-:Y:S01]  /*18fc0*/  LDSM.16.MT88.4 R168, [R231+0xa000] ;  /* 0x00a00000e7a8783b */ /* 0x000fe20000004200 */
[C---:B------:R-:W-:Y:S01]  /*18fd0*/  FMUL.FTZ R174, R0.reuse, UR4 ;  /* 0x0000000400ae7c20 */ /* 0x040fe20008410000 */
[C---:B------:R-:W-:Y:S01]  /*18fe0*/  FSETP.NEU.FTZ.AND P0, PT, R0.reuse, -INF , PT ;  /* 0xff8000000000780b */ /* 0x040fe20003f1d000 */
[----:B------:R-:W-:Y:S01]  /*18ff0*/  FADD.FTZ R164, -R0, R164 ;  /* 0x000000a400a47221 */ /* 0x000fe20000010100 */
[----:B------:R-:W-:Y:S02]  /*19000*/  FADD.FTZ R165, -R2, R3 ;  /* 0x0000000302a57221 */ /* 0x000fe40000010100 */
[----:B------:R-:W-:Y:S01]  /*19010*/  FSEL R174, R174, RZ, P0 ;  /* 0x000000ffaeae7208 */ /* 0x000fe20000000000 */
[----:B------:R-:W-:Y:S01]  /*19020*/  FMUL.FTZ R3, R164, UR4 ;  /* 0x00000004a4037c20 */ /* 0x000fe20008410000 */
[----:B------:R-:W-:Y:S01]  /*19030*/  FMUL.FTZ R164, R165, UR4 ;  /* 0x00000004a5a47c20 */ /* 0x000fe20008410000 */
[C---:B------:R-:W-:Y:S01]  /*19040*/  FMUL.FTZ R165, R2.reuse, UR4 ;  /* 0x0000000402a57c20 */ /* 0x040fe20008410000 */
[----:B------:R-:W-:Y:S01]  /*19050*/  FSETP.NEU.FTZ.AND P0, PT, R2, -INF , PT ;  /* 0xff8000000200780b */ /* 0x000fe20003f1d000 */
[--C-:B------:R-:W-:Y:S01]  /*19060*/  FFMA.FTZ R194, R18, UR4, -R174.reuse ;  /* 0x0000000412c27c23 */ /* 0x100fe200080108ae */
[--C-:B------:R-:W-:Y:S01]  /*19070*/  FFMA.FTZ R191, R19, UR4, -R174.reuse ;  /* 0x0000000413bf7c23 */ /* 0x100fe200080108ae */
        /* <DEDUP_REMOVED lines=8> */
[----:B------:R-:W2:Y:S01]  /*19100*/  MUFU.EX2 R164, R164 ;  /* 0x000000a400a47308 */ /* 0x000ea20000000800 */
[--C-:B------:R-:W-:Y:S01]  /*19110*/  FFMA.FTZ R193, R16, UR4, -R165.reuse ;  /* 0x0000000410c17c23 */ /* 0x100fe200080108a5 */
[--C-:B------:R-:W-:Y:S01]  /*19120*/  FFMA.FTZ R192, R17, UR4, -R165.reuse ;  /* 0x0000000411c07c23 */ /* 0x100fe200080108a5 */
[--C-:B------:R-:W-:Y:S01]  /*19130*/  FFMA.FTZ R186, R24, UR4, -R165.reuse ;  /* 0x0000000418ba7c23 */ /* 0x100fe200080108a5 */
[----:B------:R-:W3:Y:S01]  /*19140*/  LDSM.16.MT88.4 R16, [R234+0xa000] ;  /* 0x00a00000ea10783b */ /* 0x000ee20000004200 */
[--C-:B------:R-:W-:Y:S01]  /*19150*/  FFMA.FTZ R183, R25, UR4, -R165.reuse ;  /* 0x0000000419b77c23 */ /* 0x100fe200080108a5 */
[--C-:B------:R-:W-:Y:S01]  /*19160*/  FFMA.FTZ R36, R36, UR4, -R165.reuse ;  /* 0x0000000424247c23 */ /* 0x100fe200080108a5 */
[--C-:B------:R-:W-:Y:S03]  /*19170*/  FFMA.FTZ R201, R8, UR4, -R165.reuse ;  /* 0x0000000408c97c23 */ /* 0x100fe600080108a5 */
[----:B------:R-:W-:Y:S01]  /*19180*/  MUFU.EX2 R202, R202 ;  /* 0x000000ca00ca7308 */ /* 0x000fe20000000800 */
[C---:B-1----:R-:W-:Y:S01]  /*19190*/  FMUL.FTZ R14, R3.reuse, R154 ;  /* 0x0000009a030e7220 */ /* 0x042fe20000410000 */
[C---:B------:R-:W-:Y:S01]  /*191a0*/  FMUL.FTZ R10, R3.reuse, R158 ;  /* 0x0000009e030a7220 */ /* 0x040fe20000410000 */
[----:B------:R-:W-:Y:S01]  /*191b0*/  FMUL.FTZ R11, R3, R159 ;  /* 0x0000009f030b7220 */ /* 0x000fe20000410000 */
[----:B------:R-:W1:Y:S01]  /*191c0*/  LDSM.16.MT88.4 R24, [R232+0xa000] ;  /* 0x00a00000e818783b */ /* 0x000e620000004200 */
[--C-:B------:R-:W-:Y:S01]  /*191d0*/  FFMA.FTZ R199, R9, UR4, -R165.reuse ;  /* 0x0000000409c77c23 */ /* 0x100fe200080108a5 */
[--C-:B------:R-:W-:Y:S01]  /*191e0*/  FFMA.FTZ R195, R15, UR4, -R174.reuse ;  /* 0x000000040fc37c23 */ /* 0x100fe200080108ae */
[----:B------:R-:W-:Y:S03]  /*191f0*/  FMUL.FTZ R15, R3, R155 ;  /* 0x0000009b030f7220 */ /* 0x000fe60000410000 */
[----:B------:R-:W-:Y:S01]  /*19200*/  MUFU.EX2 R200, R200 ;  /* 0x000000c800c87308 */ /* 0x000fe20000000800 */
[C---:B--2---:R-:W-:Y:S01]  /*19210*/  FMUL.FTZ R8, R164.reuse, R156 ;  /* 0x0000009ca4087220 */ /* 0x044fe20000410000 */
[----:B------:R-:W-:Y:S01]  /*19220*/  FMUL.FTZ R9, R164, R157 ;  /* 0x0000009da4097220 */ /* 0x000fe20000410000 */
[--C-:B------:R-:W-:Y:S01]  /*19230*/  FFMA.FTZ R197, R12, UR4, -R165.reuse ;  /* 0x000000040cc57c23 */ /* 0x100fe200080108a5 */
[----:B------:R-:W-:Y:S01]  /*19240*/  LDSM.16.MT88.4 R156, [R234+0xa800] ;  /* 0x00a80000ea9c783b */ /* 0x000fe20000004200 */
[C---:B------:R-:W-:Y:S01]  /*19250*/  FMUL.FTZ R12, R164.reuse, R152 ;  /* 0x00000098a40c7220 */ /* 0x040fe20000410000 */
[--C-:B------:R-:W-:Y:S01]  /*19260*/  FFMA.FTZ R196, R13, UR4, -R165.reuse ;  /* 0x000000040dc47c23 */ /* 0x100fe200080108a5 */
[----:B------:R-:W-:Y:S03]  /*19270*/  FMUL.FTZ R13, R164, R153 ;  /* 0x00000099a40d7220 */ /* 0x000fe60000410000 */
[----:B------:R-:W-:Y:S01]  /*19280*/  MUFU.EX2 R201, R201 ;  /* 0x000000c900c97308 */ /* 0x000fe20000000800 */
[--C-:B------:R-:W-:Y:S01]  /*19290*/  FFMA.FTZ R190, R22, UR4, -R174.reuse ;  /* 0x0000000416be7c23 */ /* 0x100fe200080108ae */
[----:B------:R-:W-:Y:S01]  /*192a0*/  FMUL.FTZ R22, R3, R146 ;  /* 0x0000009203167220 */ /* 0x000fe20000410000 */
[--C-:B------:R-:W-:Y:S01]  /*192b0*/  FFMA.FTZ R188, R23, UR4, -R174.reuse ;  /* 0x0000000417bc7c23 */ /* 0x100fe200080108ae */
[----:B------:R-:W2:Y:S01]  /*192c0*/  LDSM.16.MT88.4 R152, [R230+0xa000] ;  /* 0x00a00000e698783b */ /* 0x000ea20000004200 */
[----:B------:R-:W-:Y:S01]  /*192d0*/  FMUL.FTZ R23, R3, R147 ;  /* 0x0000009303177220 */ /* 0x000fe20000410000 */
[--C-:B------:R-:W-:Y:S01]  /*192e0*/  FFMA.FTZ R189, R20, UR4, -R165.reuse ;  /* 0x0000000414bd7c23 */ /* 0x100fe200080108a5 */
[C---:B------:R-:W-:Y:S03]  /*192f0*/  FMUL.FTZ R20, R164.reuse, R144 ;  /* 0x00000090a4147220 */ /* 0x040fe60000410000 */
[----:B------:R-:W-:Y:S01]  /*19300*/  MUFU.EX2 R199, R199 ;  /* 0x000000c700c77308 */ /* 0x000fe20000000800 */
[--C-:B------:R-:W-:Y:S01]  /*19310*/  FFMA.FTZ R187, R21, UR4, -R165.reuse ;  /* 0x0000000415bb7c23 */ /* 0x100fe200080108a5 */
[----:B------:R-:W-:Y:S01]  /*19320*/  FMUL.FTZ R21, R164, R145 ;  /* 0x00000091a4157220 */ /* 0x000fe20000410000 */
[--C-:B------:R-:W-:Y:S01]  /*19330*/  FFMA.FTZ R178, R30, UR4, -R174.reuse ;  /* 0x000000041eb27c23 */ /* 0x100fe200080108ae */
[----:B------:R-:W-:Y:S01]  /*19340*/  LDSM.16.MT88.4 R144, [R234+0xb000] ;  /* 0x00b00000ea90783b */ /* 0x000fe20000004200 */
[----:B------:R-:W-:Y:S01]  /*19350*/  FMUL.FTZ R30, R3, R138 ;  /* 0x0000008a031e7220 */ /* 0x000fe20000410000 */
[--C-:B------:R-:W-:Y:S01]  /*19360*/  FFMA.FTZ R177, R31, UR4, -R174.reuse ;  /* 0x000000041fb17c23 */ /* 0x100fe200080108ae */
[----:B------:R-:W-:Y:S03]  /*19370*/  FMUL.FTZ R31, R3, R139 ;  /* 0x0000008b031f7220 */ /* 0x000fe60000410000 */
[----:B------:R-:W-:Y:S01]  /*19380*/  MUFU.EX2 R198, R198 ;  /* 0x000000c600c67308 */ /* 0x000fe20000000800 */
[--C-:B------:R-:W-:Y:S01]  /*19390*/  FFMA.FTZ R179, R28, UR4, -R165.reuse ;  /* 0x000000041cb37c23 */ /* 0x100fe200080108a5 */
[C---:B------:R-:W-:Y:S01]  /*193a0*/  FMUL.FTZ R28, R164.reuse, R136 ;  /* 0x00000088a41c7220 */ /* 0x040fe20000410000 */
[--C-:B------:R-:W-:Y:S01]  /*193b0*/  FFMA.FTZ R182, R29, UR4, -R165.reuse ;  /* 0x000000041db67c23 */ /* 0x100fe200080108a5 */
[----:B------:R-:W-:Y:S01]  /*193c0*/  FMUL.FTZ R29, R164, R137 ;  /* 0x00000089a41d7220 */ /* 0x000fe20000410000 */
[--C-:B------:R-:W-:Y:S01]  /*193d0*/  FFMA.FTZ R176, R34, UR4, -R174.reuse ;  /* 0x0000000422b07c23 */ /* 0x100fe200080108ae */
[----:B------:R-:W-:Y:S01]  /*193e0*/  LDSM.16.MT88.4 R136, [R231+0xa800] ;  /* 0x00a80000e788783b */ /* 0x000fe20000004200 */
[----:B------:R-:W-:Y:S03]  /*193f0*/  FMUL.FTZ R34, R3, R134 ;  /* 0x0000008603227220 */ /* 0x000fe60000410000 */
[----:B------:R-:W4:Y:S01]  /*19400*/  MUFU.EX2 R195, R195 ;  /* 0x000000c300c37308 */ /* 0x000f220000000800 */
[--C-:B------:R-:W-:Y:S01]  /*19410*/  FFMA.FTZ R175, R35, UR4, -R174.reuse ;  /* 0x0000000423af7c23 */ /* 0x100fe200080108ae */
[----:B------:R-:W-:Y:S01]  /*19420*/  FMUL.FTZ R35, R3, R135 ;  /* 0x0000008703237220 */ /* 0x000fe20000410000 */
[--C-:B------:R-:W-:Y:S01]  /*19430*/  FFMA.FTZ R184, R32, UR4, -R165.reuse ;  /* 0x0000000420b87c23 */ /* 0x100fe200080108a5 */
[C---:B------:R-:W-:Y:S01]  /*19440*/  FMUL.FTZ R32, R164.reuse, R132 ;  /* 0x00000084a4207220 */ /* 0x040fe20000410000 */
        /* <DEDUP_REMOVED lines=11> */
[----:B------:R-:W5:Y:S01]  /*19500*/  MUFU.EX2 R191, R191 ;  /* 0x000000bf00bf7308 */ /* 0x000f620000000800 */
[----:B----4-:R-:W-:Y:S01]  /*19510*/  F2FP.BF16.F32.PACK_AB R133, R195, R198 ;  /* 0x000000c6c385723e */ /* 0x010fe200000010ff */
[--C-:B------:R-:W-:Y:S01]  /*19520*/  FFMA.FTZ R76, R76, UR4, -R165.reuse ;  /* 0x000000044c4c7c23 */ /* 0x100fe200080108a5 */
[--C-:B------:R-:W-:Y:S01]  /*19530*/  FFMA.FTZ R80, R80, UR4, -R165.reuse ;  /* 0x0000000450507c23 */ /* 0x100fe200080108a5 */
[--C-:B------:R-:W-:Y:S01]  /*19540*/  FFMA.FTZ R205, R6, UR4, -R174.reuse ;  /* 0x0000000406cd7c23 */ /* 0x100fe200080108ae */
[----:B------:R-:W-:Y:S01]  /*19550*/  FMUL.FTZ R6, R3, R162 ;  /* 0x000000a203067220 */ /* 0x000fe20000410000 */
[----:B------:R-:W-:Y:S01]  /*19560*/  F2FP.BF16.F32.PACK_AB R162, R199, R201 ;  /* 0x000000c9c7a2723e */ /* 0x000fe200000010ff */
[--C-:B------:R-:W-:Y:S03]  /*19570*/  FFMA.FTZ R203, R7, UR4, -R174.reuse ;  /* 0x0000000407cb7c23 */ /* 0x100fe600080108ae */
[----:B------:R-:W-:Y:S01]  /*19580*/  MUFU.EX2 R197, R197 ;  /* 0x000000c500c57308 */ /* 0x000fe20000000800 */
[----:B------:R-:W-:Y:S01]  /*19590*/  FMUL.FTZ R7, R3, R163 ;  /* 0x000000a303077220 */ /* 0x000fe20000410000 */
[----:B------:R-:W-:Y:S01]  /*195a0*/  F2FP.BF16.F32.PACK_AB R163, R200, R202 ;  /* 0x000000cac8a3723e */ /* 0x000fe200000010ff */
[--C-:B------:R-:W-:Y:S01]  /*195b0*/  FFMA.FTZ R206, R4, UR4, -R165.reuse ;  /* 0x0000000404ce7c23 */ /* 0x100fe200080108a5 */
[C---:B------:R-:W-:Y:S01]  /*195c0*/  FMUL.FTZ R4, R164.reuse, R160 ;  /* 0x000000a0a4047220 */ /* 0x040fe20000410000 */
[--C-:B------:R-:W-:Y:S01]  /*195d0*/  FFMA.FTZ R204, R5, UR4, -R165.reuse ;  /* 0x0000000405cc7c23 */ /* 0x100fe200080108a5 */
[----:B------:R-:W-:Y:S01]  /*195e0*/  FMUL.FTZ R5, R164, R161 ;  /* 0x000000a1a4057220 */ /* 0x000fe20000410000 */
[--C-:B------:R-:W-:Y:S03]  /*195f0*/  FFMA.FTZ R84, R84, UR4, -R165.reuse ;  /* 0x0000000454547c23 */ /* 0x100fe600080108a5 */
[----:B------:R-:W-:Y:S01]  /*19600*/  MUFU.EX2 R205, R205 ;  /* 0x000000cd00cd7308 */ /* 0x000fe20000000800 */
[----:B-----5:R-:W-:Y:S01]  /*19610*/  F2FP.BF16.F32.PACK_AB R135, R191, R194 ;  /* 0x000000c2bf87723e */ /* 0x020fe200000010ff */
[--C-:B------:R-:W-:Y:S01]  /*19620*/  FFMA.FTZ R85, R85, UR4, -R165.reuse ;  /* 0x0000000455557c23 */ /* 0x100fe200080108a5 */
[--C-:B------:R-:W-:Y:S01]  /*19630*/  FFMA.FTZ R88, R88, UR4, -R165.reuse ;  /* 0x0000000458587c23 */ /* 0x100fe200080108a5 */
[--C-:B------:R-:W-:Y:S01]  /*19640*/  FFMA.FTZ R89, R89, UR4, -R165.reuse ;  /* 0x0000000459597c23 */ /* 0x100fe200080108a5 */
[--C-:B------:R-:W-:Y:S01]  /*19650*/  FFMA.FTZ R92, R92, UR4, -R165.reuse ;  /* 0x000000045c5c7c23 */ /* 0x100fe200080108a5 */
[--C-:B------:R-:W-:Y:S01]  /*19660*/  FFMA.FTZ R96, R96, UR4, -R165.reuse ;  /* 0x0000000460607c23 */ /* 0x100fe200080108a5 */
[--C-:B------:R-:W-:Y:S03]  /*19670*/  FFMA.FTZ R100, R100, UR4, -R165.reuse ;  /* 0x0000000464647c23 */ /* 0x100fe600080108a5 */
[----:B------:R-:W4:Y:S01]  /*19680*/  MUFU.EX2 R203, R203 ;  /* 0x000000cb00cb7308 */ /* 0x000f220000000800 */
[--C-:B------:R-:W-:Y:S01]  /*19690*/  FFMA.FTZ R101, R101, UR4, -R165.reuse ;  /* 0x0000000465657c23 */ /* 0x100fe200080108a5 */
[--C-:B------:R-:W-:Y:S01]  /*196a0*/  FFMA.FTZ R108, R108, UR4, -R165.reuse ;  /* 0x000000046c6c7c23 */ /* 0x100fe200080108a5 */
[--C-:B------:R-:W-:Y:S01]  /*196b0*/  FFMA.FTZ R109, R109, UR4, -R165.reuse ;  /* 0x000000046d6d7c23 */ /* 0x100fe200080108a5 */
[--C-:B------:R-:W-:Y:S01]  /*196c0*/  FFMA.FTZ R123, R123, UR4, -R174.reuse ;  /* 0x000000047b7b7c23 */ /* 0x100fe200080108ae */
[----:B------:R-:W-:Y:S01]  /*196d0*/  FFMA.FTZ R116, R116, UR4, -R165 ;  /* 0x0000000474747c23 */ /* 0x000fe200080108a5 */
[----:B------:R-:W-:Y:S01]  /*196e0*/  FFMA.FTZ R126, R126, UR4, -R174 ;  /* 0x000000047e7e7c23 */ /* 0x000fe200080108ae */
[----:B------:R-:W-:Y:S03]  /*196f0*/  PLOP3.LUT P0, PT, PT, PT, UP0, 0x80, 0x0 ;  /* 0x000000000000781c */ /* 0x000fe60003f0f008 */
[----:B------:R-:W-:Y:S10]  /*19700*/  MUFU.EX2 R206, R206 ;  /* 0x000000ce00ce7308 */ /* 0x000ff40000000800 */
[----:B------:R-:W5:Y:S01]  /*19710*/  MUFU.EX2 R204, R204 ;  /* 0x000000cc00cc7308 */ /* 0x000f620000000800 */
[----:B----4-:R-:W-:Y:S01]  /*19720*/  F2FP.BF16.F32.PACK_AB R161, R203, R205 ;  /* 0x000000cdcba1723e */ /* 0x010fe200000010ff */
[----:B------:R-:W-:Y:S04]  /*19730*/  FFMA.FTZ R205, R3, R251, R205 ;  /* 0x000000fb03cd7223 */ /* 0x000fe800000100cd */
[----:B------:R-:W-:Y:S04]  /*19740*/  FADD.FTZ R205, R203, R205 ;  /* 0x000000cdcbcd7221 */ /* 0x000fe80000010000 */
[----:B------:R-:W4:Y:S01]  /*19750*/  MUFU.EX2 R196, R196 ;  /* 0x000000c400c47308 */ /* 0x000f220000000800 */
[----:B------:R-:W-:Y:S04]  /*19760*/  FADD.FTZ R205, R202, R205 ;  /* 0x000000cdcacd7221 */ /* 0x000fe80000010000 */
[----:B------:R-:W-:Y:S05]  /*19770*/  FADD.FTZ R200, R200, R205 ;  /* 0x000000cdc8c87221 */ /* 0x000fea0000010000 */
[----:B------:R-:W-:Y:S01]  /*19780*/  MUFU.EX2 R193, R193 ;  /* 0x000000c100c17308 */ /* 0x000fe20000000800 */
[----:B-----5:R-:W-:Y:S01]  /*19790*/  F2FP.BF16.F32.PACK_AB R160, R204, R206 ;  /* 0x000000cecca0723e */ /* 0x020fe200000010ff */
[----:B------:R-:W-:Y:S01]  /*197a0*/  FADD.FTZ R200, R198, R200 ;  /* 0x000000c8c6c87221 */ /* 0x000fe20000010000 */
[----:B------:R-:W-:Y:S03]  /*197b0*/  FFMA.FTZ R206, R164, R252, R206 ;  /* 0x000000fca4ce7223 */ /* 0x000fe600000100ce */
[----:B------:R-:W-:Y:S01]  /*197c0*/  FADD.FTZ R195, R195, R200 ;  /* 0x000000c8c3c37221 */ /* 0x000fe20000010000 */
[----:B------:R-:W-:Y:S03]  /*197d0*/  FADD.FTZ R206, R204, R206 ;  /* 0x000000ceccce7221 */ /* 0x000fe60000010000 */
[----:B------:R-:W5:Y:S01]  /*197e0*/  MUFU.EX2 R192, R192 ;  /* 0x000000c000c07308 */ /* 0x000f620000000800 */
[----:B----4-:R-:W-:Y:S01]  /*197f0*/  F2FP.BF16.F32.PACK_AB R132, R196, R197 ;  /* 0x000000c5c484723e */ /* 0x010fe200000010ff */
[C---:B---3--:R-:W-:Y:S05]  /*19800*/  HMMA.16816.F32.BF16 R4, R160.reuse, R16, R4 ;  /* 0x00000010a004723c */ /* 0x048fea0000041804 */
[----:B------:R-:W-:Y:S03]  /*19810*/  FADD.FTZ R195, R194, R195 ;  /* 0x000000c3c2c37221 */ /* 0x000fe60000010000 */
[----:B------:R-:W-:Y:S01]  /*19820*/  MUFU.EX2 R190, R190 ;  /* 0x000000be00be7308 */ /* 0x000fe20000000800 */
[C---:B------:R-:W-:Y:S03]  /*19830*/  HMMA.16816.F32.BF16 R8, R160.reuse, R18, R8 ;  /* 0x00000012a008723c */ /* 0x040fe60000041808 */
[C---:B------:R-:W-:Y:S01]  /*19840*/  FMUL.FTZ R16, R164.reuse, R148 ;  /* 0x00000094a4107220 */ /* 0x040fe20000410000 */
[----:B------:R-:W-:Y:S01]  /*19850*/  FMUL.FTZ R17, R164, R149 ;  /* 0x00000095a4117220 */ /* 0x000fe20000410000 */
[--C-:B------:R-:W-:Y:S04]  /*19860*/  FFMA.FTZ R149, R39, UR4, -R174.reuse ;  /* 0x0000000427957c23 */ /* 0x100fe800080108ae */
[----:B------:R-:W-:Y:S02]  /*19870*/  MUFU.EX2 R148, R38 ;  /* 0x0000002600947308 */ /* 0x000fe40000000800 */
[----:B-----5:R-:W-:Y:S01]  /*19880*/  F2FP.BF16.F32.PACK_AB R134, R192, R193 ;  /* 0x000000c1c086723e */ /* 0x020fe200000010ff */
[C---:B-1----:R-:W-:Y:S03]  /*19890*/  HMMA.16816.F32.BF16 R12, R160.reuse, R24, R12 ;  /* 0x00000018a00c723c */ /* 0x042fe6000004180c */
[C---:B------:R-:W-:Y:S01]  /*198a0*/  FMUL.FTZ R18, R3.reuse, R150 ;  /* 0x0000009603127220 */ /* 0x040fe20000410000 */
[--C-:B------:R-:W-:Y:S01]  /*198b0*/  FFMA.FTZ R150, R42, UR4, -R174.reuse ;  /* 0x000000042a967c23 */ /* 0x100fe200080108ae */
[----:B------:R-:W-:Y:S02]  /*198c0*/  FMUL.FTZ R19, R3, R151 ;  /* 0x0000009703137220 */ /* 0x000fe40000410000 */
[----:B------:R-:W-:Y:S01]  /*198d0*/  MUFU.EX2 R188, R188 ;  /* 0x000000bc00bc7308 */ /* 0x000fe20000000800 */
[C---:B------:R-:W-:Y:S03]  /*198e0*/  FMUL.FTZ R24, R164.reuse, R140 ;  /* 0x0000008ca4187220 */ /* 0x040fe60000410000 */
[----:B------:R-:W-:Y:S01]  /*198f0*/  FMUL.FTZ R25, R164, R141 ;  /* 0x0000008da4197220 */ /* 0x000fe20000410000 */
[----:B------:R-:W-:Y:S01]  /*19900*/  FFMA.FTZ R151, R43, UR4, -R174 ;  /* 0x000000042b977c23 */ /* 0x000fe200080108ae */
[C---:B------:R-:W-:Y:S04]  /*19910*/  HMMA.16816.F32.BF16 R16, R160.reuse, R26, R16 ;  /* 0x0000001aa010723c */ /* 0x040fe80000041810 */
[----:B------:R-:W-:Y:S01]  /*19920*/  MUFU.EX2 R185, R185 ;  /* 0x000000b900b97308 */ /* 0x000fe20000000800 */
[----:B------:R-:W-:Y:S01]  /*19930*/  FADD.FTZ R195, R191, R195 ;  /* 0x000000c3bfc37221 */ /* 0x000fe20000010000 */
[----:B------:R-:W-:Y:S01]  /*19940*/  FADD.FTZ R206, R201, R206 ;  /* 0x000000cec9ce7221 */ /* 0x000fe20000010000 */
[----:B------:R-:W-:Y:S01]  /*19950*/  MOV R164, R0 ;  /* 0x0000000000a47202 */ /* 0x000fe20000000f00 */
[C---:B------:R-:W-:Y:S06]  /*19960*/  HMMA.16816.F32.BF16 R20, R160.reuse, R168, R20 ;  /* 0x000000a8a014723c */ /* 0x040fec0000041814 */
[----:B------:R-:W1:Y:S01]  /*19970*/  MUFU.EX2 R181, R181 ;  /* 0x000000b500b57308 */ /* 0x000e620000000800 */
[C---:B------:R-:W-:Y:S01]  /*19980*/  FMUL.FTZ R26, R3.reuse, R142 ;  /* 0x0000008e031a7220 */ /* 0x040fe20000410000 */
[----:B------:R-:W-:Y:S03]  /*19990*/  FMUL.FTZ R27, R3, R143 ;  /* 0x0000008f031b7220 */ /* 0x000fe60000410000 */
[--C-:B------:R-:W-:Y:S01]  /*199a0*/  FFMA.FTZ R3, R103, UR4, -R174.reuse ;  /* 0x0000000467037c23 */ /* 0x100fe200080108ae */
[----:B------:R-:W3:Y:S01]  /*199b0*/  LDSM.16.MT88.4 R140, [R232+0xa800] ;  /* 0x00a80000e88c783b */ /* 0x000ee20000004200 */
[--C-:B------:R-:W-:Y:S03]  /*199c0*/  FFMA.FTZ R103, R104, UR4, -R165.reuse ;  /* 0x0000000468677c23 */ /* 0x100fe600080108a5 */
[----:B------:R-:W-:Y:S01]  /*199d0*/  MUFU.EX2 R189, R189 ;  /* 0x000000bd00bd7308 */ /* 0x000fe20000000800 */
[C---:B------:R-:W-:Y:S03]  /*199e0*/  HMMA.16816.F32.BF16 R24, R160.reuse, R170, R24 ;  /* 0x000000aaa018723c */ /* 0x040fe60000041818 */
[--C-:B------:R-:W-:Y:S01]  /*199f0*/  FFMA.FTZ R104, R105, UR4, -R165.reuse ;  /* 0x0000000469687c23 */ /* 0x100fe200080108a5 */
[--C-:B------:R-:W-:Y:S01]  /*19a00*/  FFMA.FTZ R105, R110, UR4, -R174.reuse ;  /* 0x000000046e697c23 */ /* 0x100fe200080108ae */
[--C-:B------:R-:W-:Y:S01]  /*19a10*/  FFMA.FTZ R110, R115, UR4, -R174.reuse ;  /* 0x00000004736e7c23 */ /* 0x100fe200080108ae */
[C---:B--2---:R-:W-:Y:S03]  /*19a20*/  HMMA.16816.F32.BF16 R28, R160.reuse, R152, R28 ;  /* 0x00000098a01c723c */ /* 0x044fe6000004181c */
[----:B------:R2:W-:Y:S02]  /*19a30*/  MUFU.EX2 R152, R36 ;  /* 0x0000002400987308 */ /* 0x0005e40000000800 */
[----:B-1----:R-:W-:Y:S01]  /*19a40*/  F2FP.BF16.F32.PACK_AB R43, R181, R185 ;  /* 0x000000b9b52b723e */ /* 0x002fe200000010ff */
[----:B------:R-:W-:Y:S07]  /*19a50*/  HMMA.16816.F32.BF16 R32, R160, R154, R32 ;  /* 0x0000009aa020723c */ /* 0x000fee0000041820 */
[----:B------:R-:W1:Y:S01]  /*19a60*/  MUFU.EX2 R187, R187 ;  /* 0x000000bb00bb7308 */ /* 0x000e620000000800 */
[--C-:B------:R-:W-:Y:S01]  /*19a70*/  FFMA.FTZ R153, R41, UR4, -R165.reuse ;  /* 0x0000000429997c23 */ /* 0x100fe200080108a5 */
[C---:B------:R-:W-:Y:S08]  /*19a80*/  HMMA.16816.F32.BF16 R4, R132.reuse, R156, R4 ;  /* 0x0000009c8404723c */ /* 0x040ff00000041804 */
[----:B------:R-:W-:Y:S03]  /*19a90*/  MUFU.EX2 R186, R186 ;  /* 0x000000ba00ba7308 */ /* 0x000fe60000000800 */
[--C-:B------:R-:W-:Y:S01]  /*19aa0*/  FFMA.FTZ R154, R37, UR4, -R165.reuse ;  /* 0x00000004259a7c23 */ /* 0x100fe200080108a5 */
[C---:B------:R-:W-:Y:S01]  /*19ab0*/  HMMA.16816.F32.BF16 R8, R132.reuse, R158, R8 ;  /* 0x0000009e8408723c */ /* 0x040fe20000041808 */
[----:B--2---:R-:W2:Y:S02]  /*19ac0*/  LDSM.16.MT88.4 R36, [R230+0xa800] ;  /* 0x00a80000e624783b */ /* 0x004ea40000004200 */
[--C-:B------:R-:W-:Y:S01]  /*19ad0*/  FFMA.FTZ R157, R50, UR4, -R174.reuse ;  /* 0x00000004329d7c23 */ /* 0x100fe200080108ae */
[--C-:B------:R-:W-:Y:S02]  /*19ae0*/  FFMA.FTZ R156, R51, UR4, -R174.reuse ;  /* 0x00000004339c7c23 */ /* 0x100fe400080108ae */
[----:B------:R-:W4:Y:S01]  /*19af0*/  MUFU.EX2 R183, R183 ;  /* 0x000000b700b77308 */ /* 0x000f220000000800 */
[----:B------:R-:W-:Y:S01]  /*19b00*/  F2FP.BF16.F32.PACK_AB R41, R188, R190 ;  /* 0x000000bebc29723e */ /* 0x000fe200000010ff */
[--C-:B------:R-:W-:Y:S01]  /*19b10*/  FFMA.FTZ R159, R47, UR4, -R174.reuse ;  /* 0x000000042f9f7c23 */ /* 0x100fe200080108ae */
[C---:B---3--:R-:W-:Y:S03]  /*19b20*/  HMMA.16816.F32.BF16 R12, R132.reuse, R140, R12 ;  /* 0x0000008c840c723c */ /* 0x048fe6000004180c */
[--C-:B------:R-:W-:Y:S04]  /*19b30*/  FFMA.FTZ R155, R40, UR4, -R165.reuse ;  /* 0x00000004289b7c23 */ /* 0x100fe800080108a5 */
[----:B------:R-:W-:Y:S01]  /*19b40*/  MUFU.EX2 R178, R178 ;  /* 0x000000b200b27308 */ /* 0x000fe20000000800 */
[----:B-1----:R-:W-:Y:S01]  /*19b50*/  F2FP.BF16.F32.PACK_AB R40, R187, R189 ;  /* 0x000000bdbb28723e */ /* 0x002fe200000010ff */
[C---:B------:R-:W-:Y:S01]  /*19b60*/  HMMA.16816.F32.BF16 R16, R132.reuse, R142, R16 ;  /* 0x0000008e8410723c */ /* 0x040fe20000041810 */
[----:B------:R-:W1:Y:S02]  /*19b70*/  LDSM.16.MT88.4 R140, [R232+0xb000] ;  /* 0x00b00000e88c783b */ /* 0x000e640000004200 */
[--C-:B------:R-:W-:Y:S05]  /*19b80*/  FFMA.FTZ R158, R46, UR4, -R174.reuse ;  /* 0x000000042e9e7c23 */ /* 0x100fea00080108ae */
[----:B------:R-:W-:Y:S01]  /*19b90*/  MUFU.EX2 R177, R177 ;  /* 0x000000b100b17308 */ /* 0x000fe20000000800 */
[C---:B------:R-:W-:Y:S03]  /*19ba0*/  HMMA.16816.F32.BF16 R20, R132.reuse, R136, R20 ;  /* 0x000000888414723c */ /* 0x040fe60000041814 */
[----:B----4-:R-:W-:Y:S01]  /*19bb0*/  F2FP.BF16.F32.PACK_AB R42, R183, R186 ;  /* 0x000000bab72a723e */ /* 0x010fe200000010ff */
[----:B------:R-:W-:Y:S02]  /*19bc0*/  FFMA.FTZ R160, R44, UR4, -R165 ;  /* 0x000000042ca07c23 */ /* 0x000fe400080108a5 */
[C---:B------:R-:W-:Y:S03]  /*19bd0*/  HMMA.16816.F32.BF16 R24, R132.reuse, R138, R24 ;  /* 0x0000008a8418723c */ /* 0x040fe60000041818 */
[----:B------:R-:W-:Y:S01]  /*19be0*/  MUFU.EX2 R176, R176 ;  /* 0x000000b000b07308 */ /* 0x000fe20000000800 */
[----:B------:R-:W3:Y:S01]  /*19bf0*/  LDSM.16.MT88.4 R136, [R231+0xb000] ;  /* 0x00b00000e788783b */ /* 0x000ee20000004200 */
[----:B------:R-:W-:Y:S01]  /*19c00*/  FFMA.FTZ R115, R122, UR4, -R174 ;  /* 0x000000047a737c23 */ /* 0x000fe200080108ae */
[----:B------:R-:W-:Y:S01]  /*19c10*/  FADD.FTZ R190, R190, R195 ;  /* 0x000000c3bebe7221 */ /* 0x000fe20000010000 */
[----:B------:R-:W-:Y:S06]  /*19c20*/  FADD.FTZ R206, R199, R206 ;  /* 0x000000cec7ce7221 */ /* 0x000fec0000010000 */
[----:B------:R-:W4:Y:S01]  /*19c30*/  MUFU.EX2 R175, R175 ;  /* 0x000000af00af7308 */ /* 0x000f220000000800 */
[----:B------:R-:W-:Y:S01]  /*19c40*/  FADD.FTZ R190, R188, R190 ;  /* 0x000000bebcbe7221 */ /* 0x000fe20000010000 */
[C---:B--2---:R-:W-:Y:S03]  /*19c50*/  HMMA.16816.F32.BF16 R28, R132.reuse, R36, R28 ;  /* 0x00000024841c723c */ /* 0x044fe6000004181c */
[----:B------:R-:W-:Y:S01]  /*19c60*/  FADD.FTZ R190, R185, R190 ;  /* 0x000000beb9be7221 */ /* 0x000fe20000010000 */
[----:B------:R-:W-:Y:S04]  /*19c70*/  FADD.FTZ R206, R197, R206 ;  /* 0x000000cec5ce7221 */ /* 0x000fe80000010000 */
[----:B------:R-:W-:Y:S01]  /*19c80*/  MUFU.EX2 R179, R179 ;  /* 0x000000b300b37308 */ /* 0x000fe20000000800 */
[----:B------:R-:W-:Y:S01]  /*19c90*/  HMMA.16816.F32.BF16 R32, R132, R38, R32 ;  /* 0x000000268420723c */ /* 0x000fe20000041820 */
[----:B------:R-:W2:Y:S02]  /*19ca0*/  LDSM.16.MT88.4 R36, [R230+0xb000] ;  /* 0x00b00000e624783b */ /* 0x000ea40000004200 */
[----:B------:R-:W-:Y:S03]  /*19cb0*/  FADD.FTZ R181, R181, R190 ;  /* 0x000000beb5b57221 */ /* 0x000fe60000010000 */
[C---:B------:R-:W-:Y:S03]  /*19cc0*/  HMMA.16816.F32.BF16 R4, R40.reuse, R144, R4 ;  /* 0x000000902804723c */ /* 0x040fe60000041804 */
[----:B------:R-:W5:Y:S01]  /*19cd0*/  MUFU.EX2 R182, R182 ;  /* 0x000000b600b67308 */ /* 0x000f620000000800 */
[----:B------:R-:W2:Y:S01]  /*19ce0*/  LDSM.16.MT88.4 R132, [R234+0xb800] ;  /* 0x00b80000ea84783b */ /* 0x000ea20000004200 */
[----:B----4-:R-:W-:Y:S01]  /*19cf0*/  F2FP.BF16.F32.PACK_AB R47, R175, R176 ;  /* 0x000000b0af2f723e */ /* 0x010fe200000010ff */
[C---:B------:R-:W-:Y:S07]  /*19d00*/  HMMA.16816.F32.BF16 R8, R40.reuse, R146, R8 ;  /* 0x000000922808723c */ /* 0x040fee0000041808 */
[----:B------:R-:W-:Y:S01]  /*19d10*/  MUFU.EX2 R184, R184 ;  /* 0x000000b800b87308 */ /* 0x000fe20000000800 */
[--C-:B------:R-:W-:Y:S01]  /*19d20*/  FFMA.FTZ R145, R48, UR4, -R165.reuse ;  /* 0x0000000430917c23 */ /* 0x100fe200080108a5 */
[C---:B-1----:R-:W-:Y:S08]  /*19d30*/  HMMA.16816.F32.BF16 R12, R40.reuse, R140, R12 ;  /* 0x0000008c280c723c */ /* 0x042ff0000004180c */
[----:B------:R-:W-:Y:S03]  /*19d40*/  MUFU.EX2 R180, R180 ;  /* 0x000000b400b47308 */ /* 0x000fe60000000800 */
[--C-:B------:R-:W-:Y:S01]  /*19d50*/  FFMA.FTZ R146, R59, UR4, -R174.reuse ;  /* 0x000000043b927c23 */ /* 0x100fe200080108ae */
[--C-:B------:R-:W-:Y:S01]  /*19d60*/  FFMA.FTZ R140, R49, UR4, -R165.reuse ;  /* 0x00000004318c7c23 */ /* 0x100fe200080108a5 */
[--C-:B------:R-:W-:Y:S01]  /*19d70*/  FFMA.FTZ R141, R54, UR4, -R174.reuse ;  /* 0x00000004368d7c23 */ /* 0x100fe200080108ae */
[----:B------:R-:W1:Y:S01]  /*19d80*/  LDSM.16.MT88.4 R48, [R232+0xb800] ;  /* 0x00b80000e830783b */ /* 0x000e620000004200 */
[C---:B------:R-:W-:Y:S03]  /*19d90*/  HMMA.16816.F32.BF16 R16, R40.reuse, R142, R16 ;  /* 0x0000008e2810723c */ /* 0x040fe60000041810 */
[----:B------:R-:W4:Y:S01]  /*19da0*/  MUFU.EX2 R149, R149 ;  /* 0x0000009500957308 */ /* 0x000f220000000800 */
[----:B-----5:R-:W-:Y:S01]  /*19db0*/  F2FP.BF16.F32.PACK_AB R44, R182, R179 ;  /* 0x000000b3b62c723e */ /* 0x020fe200000010ff */
[----:B------:R-:W-:Y:S01]  /*19dc0*/  FFMA.FTZ R144, R45, UR4, -R165 ;  /* 0x000000042d907c23 */ /* 0x000fe200080108a5 */
[C---:B---3--:R-:W-:Y:S07]  /*19dd0*/  HMMA.16816.F32.BF16 R20, R40.reuse, R136, R20 ;  /* 0x000000882814723c */ /* 0x048fee0000041814 */
[----:B------:R-:W-:Y:S01]  /*19de0*/  MUFU.EX2 R150, R150 ;  /* 0x0000009600967308 */ /* 0x000fe20000000800 */
[C---:B------:R-:W-:Y:S01]  /*19df0*/  HMMA.16816.F32.BF16 R24, R40.reuse, R138, R24 ;  /* 0x0000008a2818723c */ /* 0x040fe20000041818 */
[----:B------:R-:W3:Y:S02]  /*19e00*/  LDSM.16.MT88.4 R136, [R231+0xb800] ;  /* 0x00b80000e788783b */ /* 0x000ee40000004200 */
[--C-:B------:R-:W-:Y:S03]  /*19e10*/  FFMA.FTZ R142, R55, UR4, -R174.reuse ;  /* 0x00000004378e7c23 */ /* 0x100fe600080108ae */
[C---:B--2---:R-:W-:Y:S03]  /*19e20*/  HMMA.16816.F32.BF16 R28, R40.reuse, R36, R28 ;  /* 0x00000024281c723c */ /* 0x044fe6000004181c */
[----:B------:R-:W2:Y:S02]  /*19e30*/  MUFU.EX2 R151, R151 ;  /* 0x0000009700977308 */ /* 0x000ea40000000800 */
[----:B------:R-:W-:Y:S01]  /*19e40*/  FFMA.FTZ R143, R58, UR4, -R174 ;  /* 0x000000043a8f7c23 */ /* 0x000fe200080108ae */
[----:B------:R-:W-:Y:S01]  /*19e50*/  HMMA.16816.F32.BF16 R32, R40, R38, R32 ;  /* 0x000000262820723c */ /* 0x000fe20000041820 */
[----:B------:R-:W5:Y:S06]  /*19e60*/  LDSM.16.MT88.4 R36, [R230+0xb800] ;  /* 0x00b80000e624783b */ /* 0x000f6c0000004200 */
[----:B------:R-:W1:Y:S01]  /*19e70*/  MUFU.EX2 R154, R154 ;  /* 0x0000009a009a7308 */ /* 0x000e620000000800 */
[----:B------:R-:W-:Y:S03]  /*19e80*/  F2FP.BF16.F32.PACK_AB R45, R177, R178 ;  /* 0x000000b2b12d723e */ /* 0x000fe600000010ff */
[----:B------:R-:W-:Y:S01]  /*19e90*/  FADD.FTZ R181, R178, R181 ;  /* 0x000000b5b2b57221 */ /* 0x000fe20000010000 */
[----:B----4-:R-:W-:Y:S01]  /*19ea0*/  F2FP.BF16.F32.PACK_AB R41, R149, R148 ;  /* 0x000000949529723e */ /* 0x010fe200000010ff */
[----:B------:R-:W-:Y:S04]  /*19eb0*/  FADD.FTZ R196, R196, R206 ;  /* 0x000000cec4c47221 */ /* 0x000fe80000010000 */
[----:B------:R-:W-:Y:S01]  /*19ec0*/  MUFU.EX2 R155, R155 ;  /* 0x0000009b009b7308 */ /* 0x000fe20000000800 */
[----:B--2---:R-:W-:Y:S01]  /*19ed0*/  F2FP.BF16.F32.PACK_AB R43, R151, R150 ;  /* 0x00000096972b723e */ /* 0x004fe200000010ff */
[----:B------:R-:W-:Y:S01]  /*19ee0*/  FADD.FTZ R177, R177, R181 ;  /* 0x000000b5b1b17221 */ /* 0x000fe20000010000 */
[----:B------:R-:W-:Y:S01]  /*19ef0*/  F2FP.BF16.F32.PACK_AB R46, R180, R184 ;  /* 0x000000b8b42e723e */ /* 0x000fe200000010ff */
[----:B------:R-:W-:Y:S02]  /*19f00*/  FADD.FTZ R196, R193, R196 ;  /* 0x000000c4c1c47221 */ /* 0x000fe40000010000 */
[----:B------:R-:W-:Y:S04]  /*19f10*/  FADD.FTZ R176, R176, R177 ;  /* 0x000000b1b0b07221 */ /* 0x000fe80000010000 */
[----:B------:R-:W2:Y:S01]  /*19f20*/  MUFU.EX2 R153, R153 ;  /* 0x0000009900997308 */ /* 0x000ea20000000800 */
[----:B-1----:R-:W-:Y:S01]  /*19f30*/  F2FP.BF16.F32.PACK_AB R40, R154, R152 ;  /* 0x000000989a28723e */ /* 0x002fe200000010ff */
[C---:B------:R-:W-:Y:S05]  /*19f40*/  HMMA.16816.F32.BF16 R4, R44.reuse, R132, R4 ;  /* 0x000000842c04723c */ /* 0x040fea0000041804 */
[----:B------:R-:W-:Y:S03]  /*19f50*/  FADD.FTZ R176, R175, R176 ;  /* 0x000000b0afb07221 */ /* 0x000fe60000010000 */
[----:B------:R-:W-:Y:S03]  /*19f60*/  MUFU.EX2 R158, R158 ;  /* 0x0000009e009e7308 */ /* 0x000fe60000000800 */
[--C-:B------:R-:W-:Y:S01]  /*19f70*/  FFMA.FTZ R133, R52, UR4, -R165.reuse ;  /* 0x0000000434857c23 */ /* 0x100fe200080108a5 */
[--C-:B------:R-:W-:Y:S01]  /*19f80*/  FFMA.FTZ R132, R56, UR4, -R165.reuse ;  /* 0x0000000438847c23 */ /* 0x100fe200080108a5 */
[C---:B------:R-:W-:Y:S03]  /*19f90*/  HMMA.16816.F32.BF16 R8, R44.reuse, R134, R8 ;  /* 0x000000862c08723c */ /* 0x040fe60000041808 */
[----:B------:R-:W-:Y:S01]  /*19fa0*/  FADD.FTZ R176, R148, R176 ;  /* 0x000000b094b07221 */ /* 0x000fe20000010000 */
[----:B------:R-:W-:Y:S01]  /*19fb0*/  FADD.FTZ R196, R192, R196 ;  /* 0x000000c4c0c47221 */ /* 0x000fe20000010000 */
[----:B------:R-:W1:Y:S01]  /*19fc0*/  MUFU.EX2 R159, R159 ;  /* 0x0000009f009f7308 */ /* 0x000e620000000800 */
[C---:B------:R-:W-:Y:S05]  /*19fd0*/  HMMA.16816.F32.BF16 R12, R44.reuse, R48, R12 ;  /* 0x000000302c0c723c */ /* 0x040fea000004180c */
[--C-:B------:R-:W-:Y:S01]  /*19fe0*/  FFMA.FTZ R134, R53, UR4, -R165.reuse ;  /* 0x0000000435867c23 */ /* 0x100fe200080108a5 */
[C---:B------:R-:W-:Y:S03]  /*19ff0*/  HMMA.16816.F32.BF16 R16, R44.reuse, R50, R16 ;  /* 0x000000322c10723c */ /* 0x040fe60000041810 */
[----:B------:R-:W-:Y:S01]  /*1a000*/  MUFU.EX2 R157, R157 ;  /* 0x0000009d009d7308 */ /* 0x000fe20000000800 */
[----:B------:R-:W4:Y:S01]  /*1a010*/  LDSM.16.MT88.4 R52, [R234+0xc000] ;  /* 0x00c00000ea34783b */ /* 0x000f220000004200 */
[--C-:B------:R-:W-:Y:S01]  /*1a020*/  FFMA.FTZ R135, R57, UR4, -R165.reuse ;  /* 0x0000000439877c23 */ /* 0x100fe200080108a5 */
[----:B------:R-:W-:Y:S01]  /*1a030*/  FADD.FTZ R176, R149, R176 ;  /* 0x000000b095b07221 */ /* 0x000fe20000010000 */
[C---:B---3--:R-:W-:Y:S06]  /*1a040*/  HMMA.16816.F32.BF16 R20, R44.reuse, R136, R20 ;  /* 0x000000882c14723c */ /* 0x048fec0000041814 */
[----:B------:R-:W3:Y:S01]  /*1a050*/  MUFU.EX2 R156, R156 ;  /* 0x0000009c009c7308 */ /* 0x000ee20000000800 */
[----:B------:R-:W4:Y:S01]  /*1a060*/  LDSM.16.MT88.4 R48, [R232+0xc000] ;  /* 0x00c00000e830783b */ /* 0x000f220000004200 */
[----:B------:R-:W-:Y:S03]  /*1a070*/  FADD.FTZ R176, R150, R176 ;  /* 0x000000b096b07221 */ /* 0x000fe60000010000 */
[----:B--2---:R-:W-:Y:S01]  /*1a080*/  F2FP.BF16.F32.PACK_AB R42, R153, R155 ;  /* 0x0000009b992a723e */ /* 0x004fe200000010ff */
[C---:B------:R-:W-:Y:S04]  /*1a090*/  HMMA.16816.F32.BF16 R24, R44.reuse, R138, R24 ;  /* 0x0000008a2c18723c */ /* 0x040fe80000041818 */
[----:B------:R-:W-:Y:S01]  /*1a0a0*/  MUFU.EX2 R160, R160 ;  /* 0x000000a000a07308 */ /* 0x000fe20000000800 */
[----:B------:R-:W2:Y:S01]  /*1a0b0*/  LDSM.16.MT88.4 R56, [R231+0xc000] ;  /* 0x00c00000e738783b */ /* 0x000ea20000004200 */
[C---:B-----5:R-:W-:Y:S05]  /*1a0c0*/  HMMA.16816.F32.BF16 R28, R44.reuse, R36, R28 ;  /* 0x000000242c1c723c */ /* 0x060fea000004181c */
[----:B------:R-:W-:Y:S03]  /*1a0d0*/  FADD.FTZ R176, R151, R176 ;  /* 0x000000b097b07221 */ /* 0x000fe60000010000 */
[----:B------:R-:W-:Y:S01]  /*1a0e0*/  MUFU.EX2 R144, R144 ;  /* 0x0000009000907308 */ /* 0x000fe20000000800 */
[----:B------:R-:W-:Y:S01]  /*1a0f0*/  LDSM.16.MT88.4 R148, [R232+0x11800] ;  /* 0x01180000e894783b */ /* 0x000fe20000004200 */
[----:B------:R-:W-:Y:S03]  /*1a100*/  HMMA.16816.F32.BF16 R32, R44, R38, R32 ;  /* 0x000000262c20723c */ /* 0x000fe60000041820 */
[--C-:B------:R-:W-:Y:S01]  /*1a110*/  FFMA.FTZ R136, R66, UR4, -R174.reuse ;  /* 0x0000000442887c23 */ /* 0x100fe200080108ae */
[----:B------:R-:W-:Y:S01]  /*1a120*/  FFMA.FTZ R66, R67, UR4, -R174 ;  /* 0x0000000443427c23 */ /* 0x000fe200080108ae */
[--C-:B------:R-:W-:Y:S03]  /*1a130*/  FFMA.FTZ R67, R60, UR4, -R165.reuse ;  /* 0x000000043c437c23 */ /* 0x100fe600080108a5 */
[----:B------:R-:W-:Y:S01]  /*1a140*/  MUFU.EX2 R145, R145 ;  /* 0x0000009100917308 */ /* 0x000fe20000000800 */
[----:B------:R-:W5:Y:S02]  /*1a150*/  LDSM.16.MT88.4 R36, [R230+0xc000] ;  /* 0x00c00000e624783b */ /* 0x000f640000004200 */
[----:B-1----:R-:W-:Y:S02]  /*1a160*/  F2FP.BF16.F32.PACK_AB R45, R159, R158 ;  /* 0x0000009e9f2d723e */ /* 0x002fe400000010ff */
[----:B---3--:R-:W-:Y:S01]  /*1a170*/  F2FP.BF16.F32.PACK_AB R47, R156, R157 ;  /* 0x0000009d9c2f723e */ /* 0x008fe200000010ff */
[----:B------:R-:W-:Y:S01]  /*1a180*/  FADD.FTZ R158, R158, R176 ;  /* 0x000000b09e9e7221 */ /* 0x000fe20000010000 */
[----:B------:R-:W-:Y:S03]  /*1a190*/  FFMA.FTZ R137, R65, UR4, -R165 ;  /* 0x0000000441897c23 */ /* 0x000fe600080108a5 */
[----:B------:R-:W1:Y:S01]  /*1a1a0*/  MUFU.EX2 R140, R140 ;  /* 0x0000008c008c7308 */ /* 0x000e620000000800 */
[C---:B----4-:R-:W-:Y:S05]  /*1a1b0*/  HMMA.16816.F32.BF16 R4, R40.reuse, R52, R4 ;  /* 0x000000342804723c */ /* 0x050fea0000041804 */
[----:B------:R-:W-:Y:S01]  /*1a1c0*/  FADD.FTZ R158, R159, R158 ;  /* 0x0000009e9f9e7221 */ /* 0x000fe20000010000 */
[C---:B------:R-:W-:Y:S03]  /*1a1d0*/  HMMA.16816.F32.BF16 R8, R40.reuse, R54, R8 ;  /* 0x000000362808723c */ /* 0x040fe60000041808 */
[----:B------:R-:W3:Y:S01]  /*1a1e0*/  MUFU.EX2 R141, R141 ;  /* 0x0000008d008d7308 */ /* 0x000ee20000000800 */
[----:B------:R-:W4:Y:S01]  /*1a1f0*/  LDSM.16.MT88.4 R52, [R234+0xc800] ;  /* 0x00c80000ea34783b */ /* 0x000f220000004200 */
[----:B------:R-:W-:Y:S01]  /*1a200*/  FADD.FTZ R157, R157, R158 ;  /* 0x0000009e9d9d7221 */ /* 0x000fe20000010000 */
[C---:B------:R-:W-:Y:S07]  /*1a210*/  HMMA.16816.F32.BF16 R12, R40.reuse, R48, R12 ;  /* 0x00000030280c723c */ /* 0x040fee000004180c */
[----:B------:R-:W4:Y:S01]  /*1a220*/  MUFU.EX2 R142, R142 ;  /* 0x0000008e008e7308 */ /* 0x000f220000000800 */
[----:B-1----:R-:W-:Y:S01]  /*1a230*/  F2FP.BF16.F32.PACK_AB R46, R140, R145 ;  /* 0x000000918c2e723e */ /* 0x002fe200000010ff */
[C---:B------:R-:W-:Y:S01]  /*1a240*/  HMMA.16816.F32.BF16 R16, R40.reuse, R50, R16 ;  /* 0x000000322810723c */ /* 0x040fe20000041810 */
[----:B------:R-:W1:Y:S07]  /*1a250*/  LDSM.16.MT88.4 R48, [R232+0xc800] ;  /* 0x00c80000e830783b */ /* 0x000e6e0000004200 */
[----:B------:R-:W-:Y:S01]  /*1a260*/  MUFU.EX2 R143, R143 ;  /* 0x0000008f008f7308 */ /* 0x000fe20000000800 */
[C---:B--2---:R-:W-:Y:S03]  /*1a270*/  HMMA.16816.F32.BF16 R20, R40.reuse, R56, R20 ;  /* 0x000000382814723c */ /* 0x044fe60000041814 */
[----:B------:R-:W-:Y:S03]  /*1a280*/  FADD.FTZ R157, R156, R157 ;  /* 0x0000009d9c9d7221 */ /* 0x000fe60000010000 */
[C---:B------:R-:W-:Y:S03]  /*1a290*/  HMMA.16816.F32.BF16 R24, R40.reuse, R58, R24 ;  /* 0x0000003a2818723c */ /* 0x040fe60000041818 */
[----:B------:R-:W2:Y:S01]  /*1a2a0*/  MUFU.EX2 R146, R146 ;  /* 0x0000009200927308 */ /* 0x000ea20000000800 */
[----:B------:R-:W1:Y:S01]  /*1a2b0*/  LDSM.16.MT88.4 R56, [R231+0xc800] ;  /* 0x00c80000e738783b */ /* 0x000e620000004200 */
[----:B---3--:R-:W-:Y:S01]  /*1a2c0*/  FADD.FTZ R157, R141, R157 ;  /* 0x0000009d8d9d7221 */ /* 0x008fe20000010000 */
[C---:B-----5:R-:W-:Y:S07]  /*1a2d0*/  HMMA.16816.F32.BF16 R28, R40.reuse, R36, R28 ;  /* 0x00000024281c723c */ /* 0x060fee000004181c */
[----:B------:R-:W-:Y:S01]  /*1a2e0*/  MUFU.EX2 R133, R133 ;  /* 0x0000008500857308 */ /* 0x000fe20000000800 */
[----:B------:R-:W-:Y:S01]  /*1a2f0*/  F2FP.BF16.F32.PACK_AB R44, R144, R160 ;  /* 0x000000a0902c723e */ /* 0x000fe200000010ff */
[----:B------:R-:W-:Y:S01]  /*1a300*/  HMMA.16816.F32.BF16 R32, R40, R38, R32 ;  /* 0x000000262820723c */ /* 0x000fe20000041820 */
[----:B------:R-:W3:Y:S07]  /*1a310*/  LDSM.16.MT88.4 R36, [R230+0xc800] ;  /* 0x00c80000e624783b */ /* 0x000eee0000004200 */
[----:B------:R-:W5:Y:S01]  /*1a320*/  MUFU.EX2 R134, R134 ;  /* 0x0000008600867308 */ /* 0x000f620000000800 */
[C---:B----4-:R-:W-:Y:S05]  /*1a330*/  HMMA.16816.F32.BF16 R4, R44.reuse, R52, R4 ;  /* 0x000000342c04723c */ /* 0x050fea0000041804 */
[----:B------:R-:W-:Y:S01]  /*1a340*/  F2FP.BF16.F32.PACK_AB R41, R142, R141 ;  /* 0x0000008d8e29723e */ /* 0x000fe200000010ff */
[C---:B------:R-:W-:Y:S03]  /*1a350*/  HMMA.16816.F32.BF16 R8, R44.reuse, R54, R8 ;  /* 0x000000362c08723c */ /* 0x040fe60000041808 */
[----:B------:R-:W-:Y:S01]  /*1a360*/  MUFU.EX2 R132, R132 ;  /* 0x0000008400847308 */ /* 0x000fe20000000800 */
[----:B------:R-:W4:Y:S01]  /*1a370*/  LDSM.16.MT88.4 R52, [R234+0xd000] ;  /* 0x00d00000ea34783b */ /* 0x000f220000004200 */
[----:B--2---:R-:W-:Y:S01]  /*1a380*/  F2FP.BF16.F32.PACK_AB R43, R146, R143 ;  /* 0x0000008f922b723e */ /* 0x004fe200000010ff */
[C---:B-1----:R-:W-:Y:S07]  /*1a390*/  HMMA.16816.F32.BF16 R12, R44.reuse, R48, R12 ;  /* 0x000000302c0c723c */ /* 0x042fee000004180c */
[----:B------:R-:W1:Y:S01]  /*1a3a0*/  MUFU.EX2 R135, R135 ;  /* 0x0000008700877308 */ /* 0x000e620000000800 */
[----:B------:R-:W-:Y:S01]  /*1a3b0*/  FADD.FTZ R142, R142, R157 ;  /* 0x0000009d8e8e7221 */ /* 0x000fe20000010000 */
[C---:B------:R-:W-:Y:S01]  /*1a3c0*/  HMMA.16816.F32.BF16 R16, R44.reuse, R50, R16 ;  /* 0x000000322c10723c */ /* 0x040fe20000041810 */
[----:B------:R-:W2:Y:S07]  /*1a3d0*/  LDSM.16.MT88.4 R48, [R232+0xd000] ;  /* 0x00d00000e830783b */ /* 0x000eae0000004200 */
[----:B------:R-:W-:Y:S01]  /*1a3e0*/  MUFU.EX2 R62, R62 ;  /* 0x0000003e003e7308 */ /* 0x000fe20000000800 */
[C---:B------:R-:W-:Y:S01]  /*1a3f0*/  HMMA.16816.F32.BF16 R20, R44.reuse, R56, R20 ;  /* 0x000000382c14723c */ /* 0x040fe20000041814 */
[----:B------:R-:W-:Y:S02]  /*1a400*/  LDSM.16.MT88.4 R156, [R234+0x11800] ;  /* 0x01180000ea9c783b */ /* 0x000fe40000004200 */
[----:B------:R-:W-:Y:S03]  /*1a410*/  FADD.FTZ R142, R143, R142 ;  /* 0x0000008e8f8e7221 */ /* 0x000fe60000010000 */
[C---:B------:R-:W-:Y:S03]  /*1a420*/  HMMA.16816.F32.BF16 R24, R44.reuse, R58, R24 ;  /* 0x0000003a2c18723c */ /* 0x040fe60000041818 */
[----:B------:R-:W4:Y:S01]  /*1a430*/  MUFU.EX2 R63, R63 ;  /* 0x0000003f003f7308 */ /* 0x000f220000000800 */
[----:B------:R-:W2:Y:S02]  /*1a440*/  LDSM.16.MT88.4 R56, [R231+0xd000] ;  /* 0x00d00000e738783b */ /* 0x000ea40000004200 */
[C---:B---3--:R-:W-:Y:S07]  /*1a450*/  HMMA.16816.F32.BF16 R28, R44.reuse, R36, R28 ;  /* 0x000000242c1c723c */ /* 0x048fee000004181c */
[----:B------:R-:W-:Y:S01]  /*1a460*/  MUFU.EX2 R136, R136 ;  /* 0x0000008800887308 */ /* 0x000fe20000000800 */
[----:B-----5:R-:W-:Y:S01]  /*1a470*/  F2FP.BF16.F32.PACK_AB R40, R134, R133 ;  /* 0x000000858628723e */ /* 0x020fe200000010ff */
[----:B------:R-:W-:Y:S01]  /*1a480*/  HMMA.16816.F32.BF16 R32, R44, R38, R32 ;  /* 0x000000262c20723c */ /* 0x000fe20000041820 */
[----:B------:R-:W3:Y:S07]  /*1a490*/  LDSM.16.MT88.4 R36, [R230+0xd000] ;  /* 0x00d00000e624783b */ /* 0x000eee0000004200 */
[----:B------:R-:W5:Y:S03]  /*1a4a0*/  MUFU.EX2 R66, R66 ;  /* 0x0000004200427308 */ /* 0x000f660000000800 */
[----:B-1----:R-:W-:Y:S01]  /*1a4b0*/  F2FP.BF16.F32.PACK_AB R42, R135, R132 ;  /* 0x00000084872a723e */ /* 0x002fe200000010ff */
[--C-:B------:R-:W-:Y:S01]  /*1a4c0*/  FFMA.FTZ R65, R74, UR4, -R174.reuse ;  /* 0x000000044a417c23 */ /* 0x100fe200080108ae */
[----:B----4-:R-:W-:Y:S01]  /*1a4d0*/  F2FP.BF16.F32.PACK_AB R45, R63, R62 ;  /* 0x0000003e3f2d723e */ /* 0x010fe200000010ff */
[--C-:B------:R-:W-:Y:S01]  /*1a4e0*/  FFMA.FTZ R60, R70, UR4, -R174.reuse ;  /* 0x00000004463c7c23 */ /* 0x100fe200080108ae */
[--C-:B------:R-:W-:Y:S03]  /*1a4f0*/  FFMA.FTZ R74, R68, UR4, -R165.reuse ;  /* 0x00000004444a7c23 */ /* 0x100fe600080108a5 */
[----:B------:R-:W-:Y:S01]  /*1a500*/  MUFU.EX2 R67, R67 ;  /* 0x0000004300437308 */ /* 0x000fe20000000800 */
[C---:B------:R-:W-:Y:S05]  /*1a510*/  HMMA.16816.F32.BF16 R4, R40.reuse, R52, R4 ;  /* 0x000000342804723c */ /* 0x040fea0000041804 */
[--C-:B------:R-:W-:Y:S01]  /*1a520*/  FFMA.FTZ R70, R75, UR4, -R174.reuse ;  /* 0x000000044b467c23 */ /* 0x100fe200080108ae */
[C---:B------:R-:W-:Y:S03]  /*1a530*/  HMMA.16816.F32.BF16 R8, R40.reuse, R54, R8 ;  /* 0x000000362808723c */ /* 0x040fe60000041808 */
[----:B------:R-:W1:Y:S01]  /*1a540*/  MUFU.EX2 R61, R61 ;  /* 0x0000003d003d7308 */ /* 0x000e620000000800 */
[----:B------:R-:W4:Y:S01]  /*1a550*/  LDSM.16.MT88.4 R52, [R234+0xd800] ;  /* 0x00d80000ea34783b */ /* 0x000f220000004200 */
[----:B-----5:R-:W-:Y:S01]  /*1a560*/  F2FP.BF16.F32.PACK_AB R47, R66, R136 ;  /* 0x00000088422f723e */ /* 0x020fe200000010ff */
[C---:B--2---:R-:W-:Y:S07]  /*1a570*/  HMMA.16816.F32.BF16 R12, R40.reuse, R48, R12 ;  /* 0x00000030280c723c */ /* 0x044fee000004180c */
[----:B------:R-:W-:Y:S01]  /*1a580*/  MUFU.EX2 R64, R64 ;  /* 0x0000004000407308 */ /* 0x000fe20000000800 */
[--C-:B------:R-:W-:Y:S01]  /*1a590*/  FFMA.FTZ R68, R72, UR4, -R165.reuse ;  /* 0x0000000448447c23 */ /* 0x100fe200080108a5 */
[C---:B------:R-:W-:Y:S01]  /*1a5a0*/  HMMA.16816.F32.BF16 R16, R40.reuse, R50, R16 ;  /* 0x000000322810723c */ /* 0x040fe20000041810 */
[----:B------:R-:W2:Y:S07]  /*1a5b0*/  LDSM.16.MT88.4 R48, [R232+0xd800] ;  /* 0x00d80000e830783b */ /* 0x000eae0000004200 */
[----:B------:R-:W5:Y:S01]  /*1a5c0*/  MUFU.EX2 R137, R137 ;  /* 0x0000008900897308 */ /* 0x000f620000000800 */
[C---:B------:R-:W-:Y:S03]  /*1a5d0*/  HMMA.16816.F32.BF16 R20, R40.reuse, R56, R20 ;  /* 0x000000382814723c */ /* 0x040fe60000041814 */
[----:B-1----:R-:W-:Y:S03]  /*1a5e0*/  F2FP.BF16.F32.PACK_AB R44, R61, R67 ;  /* 0x000000433d2c723e */ /* 0x002fe600000010ff */
[C---:B------:R-:W-:Y:S03]  /*1a5f0*/  HMMA.16816.F32.BF16 R24, R40.reuse, R58, R24 ;  /* 0x0000003a2818723c */ /* 0x040fe60000041818 */
[----:B------:R-:W-:Y:S01]  /*1a600*/  MUFU.EX2 R60, R60 ;  /* 0x0000003c003c7308 */ /* 0x000fe20000000800 */
[----:B------:R-:W1:Y:S01]  /*1a610*/  LDSM.16.MT88.4 R56, [R231+0xd800] ;  /* 0x00d80000e738783b */ /* 0x000e620000004200 */
[--C-:B------:R-:W-:Y:S01]  /*1a620*/  FFMA.FTZ R75, R78, UR4, -R174.reuse ;  /* 0x000000044e4b7c23 */ /* 0x100fe200080108ae */
[C---:B---3--:R-:W-:Y:S07]  /*1a630*/  HMMA.16816.F32.BF16 R28, R40.reuse, R36, R28 ;  /* 0x00000024281c723c */ /* 0x048fee000004181c */
[----:B------:R-:W3:Y:S01]  /*1a640*/  MUFU.EX2 R71, R71 ;  /* 0x0000004700477308 */ /* 0x000ee20000000800 */
[----:B-----5:R-:W-:Y:S01]  /*1a650*/  F2FP.BF16.F32.PACK_AB R46, R137, R64 ;  /* 0x00000040892e723e */ /* 0x020fe200000010ff */
[----:B------:R-:W-:Y:S01]  /*1a660*/  HMMA.16816.F32.BF16 R32, R40, R38, R32 ;  /* 0x000000262820723c */ /* 0x000fe20000041820 */
[----:B------:R-:W5:Y:S07]  /*1a670*/  LDSM.16.MT88.4 R36, [R230+0xd800] ;  /* 0x00d80000e624783b */ /* 0x000f6e0000004200 */
[----:B------:R-:W-:Y:S01]  /*1a680*/  MUFU.EX2 R65, R65 ;  /* 0x0000004100417308 */ /* 0x000fe20000000800 */
[C---:B----4-:R-:W-:Y:S05]  /*1a690*/  HMMA.16816.F32.BF16 R4, R44.reuse, R52, R4 ;  /* 0x000000342c04723c */ /* 0x050fea0000041804 */
[--C-:B------:R-:W-:Y:S01]  /*1a6a0*/  FFMA.FTZ R78, R82, UR4, -R174.reuse ;  /* 0x00000004524e7c23 */ /* 0x100fe200080108ae */
[C---:B------:R-:W-:Y:S03]  /*1a6b0*/  HMMA.16816.F32.BF16 R8, R44.reuse, R54, R8 ;  /* 0x000000362c08723c */ /* 0x040fe60000041808 */
[----:B------:R-:W4:Y:S01]  /*1a6c0*/  MUFU.EX2 R70, R70 ;  /* 0x0000004600467308 */ /* 0x000f220000000800 */
[----:B------:R-:W5:Y:S01]  /*1a6d0*/  LDSM.16.MT88.4 R52, [R234+0xe000] ;  /* 0x00e00000ea34783b */ /* 0x000f620000004200 */
[----:B---3--:R-:W-:Y:S01]  /*1a6e0*/  F2FP.BF16.F32.PACK_AB R41, R71, R60 ;  /* 0x0000003c4729723e */ /* 0x008fe200000010ff */
[C---:B--2---:R-:W-:Y:S07]  /*1a6f0*/  HMMA.16816.F32.BF16 R12, R44.reuse, R48, R12 ;  /* 0x000000302c0c723c */ /* 0x044fee000004180c */
[----:B------:R-:W-:Y:S01]  /*1a700*/  MUFU.EX2 R74, R74 ;  /* 0x0000004a004a7308 */ /* 0x000fe20000000800 */
[--C-:B------:R-:W-:Y:S01]  /*1a710*/  FFMA.FTZ R82, R77, UR4, -R165.reuse ;  /* 0x000000044d527c23 */ /* 0x100fe200080108a5 */
[C---:B------:R-:W-:Y:S01]  /*1a720*/  HMMA.16816.F32.BF16 R16, R44.reuse, R50, R16 ;  /* 0x000000322c10723c */ /* 0x040fe20000041810 */
[----:B------:R-:W2:Y:S07]  /*1a730*/  LDSM.16.MT88.4 R48, [R232+0xe000] ;  /* 0x00e00000e830783b */ /* 0x000eae0000004200 */
[----:B------:R-:W3:Y:S01]  /*1a740*/  MUFU.EX2 R69, R69 ;  /* 0x0000004500457308 */ /* 0x000ee20000000800 */
[C---:B-1----:R-:W-:Y:S03]  /*1a750*/  HMMA.16816.F32.BF16 R20, R44.reuse, R56, R20 ;  /* 0x000000382c14723c */ /* 0x042fe60000041814 */
[----:B----4-:R-:W-:Y:S03]  /*1a760*/  F2FP.BF16.F32.PACK_AB R43, R70, R65 ;  /* 0x00000041462b723e */ /* 0x010fe600000010ff */
[C---:B------:R-:W-:Y:S03]  /*1a770*/  HMMA.16816.F32.BF16 R24, R44.reuse, R58, R24 ;  /* 0x0000003a2c18723c */ /* 0x040fe60000041818 */
[----:B------:R-:W-:Y:S01]  /*1a780*/  MUFU.EX2 R68, R68 ;  /* 0x0000004400447308 */ /* 0x000fe20000000800 */
[----:B------:R-:W1:Y:S01]  /*1a790*/  LDSM.16.MT88.4 R56, [R231+0xe000] ;  /* 0x00e00000e738783b */ /* 0x000e620000004200 */
[--C-:B------:R-:W-:Y:S01]  /*1a7a0*/  FFMA.FTZ R72, R83, UR4, -R174.reuse ;  /* 0x0000000453487c23 */ /* 0x100fe200080108ae */
[C---:B-----5:R-:W-:Y:S07]  /*1a7b0*/  HMMA.16816.F32.BF16 R28, R44.reuse, R36, R28 ;  /* 0x000000242c1c723c */ /* 0x060fee000004181c */
[----:B------:R-:W4:Y:S01]  /*1a7c0*/  MUFU.EX2 R73, R73 ;  /* 0x0000004900497308 */ /* 0x000f220000000800 */
[----:B---3--:R-:W-:Y:S01]  /*1a7d0*/  F2FP.BF16.F32.PACK_AB R40, R69, R74 ;  /* 0x0000004a4528723e */ /* 0x008fe200000010ff */
[----:B------:R-:W-:Y:S01]  /*1a7e0*/  HMMA.16816.F32.BF16 R32, R44, R38, R32 ;  /* 0x000000262c20723c */ /* 0x000fe20000041820 */
[----:B------:R-:W3:Y:S07]  /*1a7f0*/  LDSM.16.MT88.4 R36, [R230+0xe000] ;  /* 0x00e00000e624783b */ /* 0x000eee0000004200 */
        /* <DEDUP_REMOVED lines=8> */
[----:B----4-:R-:W-:Y:S01]  /*1a880*/  F2FP.BF16.F32.PACK_AB R42, R73, R68 ;  /* 0x00000044492a723e */ /* 0x010fe200000010ff */
[--C-:B------:R-:W-:Y:S01]  /*1a890*/  FFMA.FTZ R90, R94, UR4, -R174.reuse ;  /* 0x000000045e5a7c23 */ /* 0x100fe200080108ae */
[--C-:B------:R-:W-:Y:S01]  /*1a8a0*/  FFMA.FTZ R94, R98, UR4, -R174.reuse ;  /* 0x00000004625e7c23 */ /* 0x100fe200080108ae */
[--C-:B------:R-:W-:Y:S01]  /*1a8b0*/  FFMA.FTZ R91, R95, UR4, -R174.reuse ;  /* 0x000000045f5b7c23 */ /* 0x100fe200080108ae */
[--C-:B------:R-:W-:Y:S01]  /*1a8c0*/  FFMA.FTZ R98, R93, UR4, -R165.reuse ;  /* 0x000000045d627c23 */ /* 0x100fe200080108a5 */
[--C-:B------:R-:W-:Y:S01]  /*1a8d0*/  FFMA.FTZ R95, R99, UR4, -R174.reuse ;  /* 0x00000004635f7c23 */ /* 0x100fe200080108ae */
[--C-:B------:R-:W-:Y:S03]  /*1a8e0*/  FFMA.FTZ R93, R97, UR4, -R165.reuse ;  /* 0x00000004615d7c23 */ /* 0x100fe600080108a5 */
[----:B------:R-:W-:Y:S01]  /*1a8f0*/  MUFU.EX2 R78, R78 ;  /* 0x0000004e004e7308 */ /* 0x000fe20000000800 */
[C---:B------:R-:W-:Y:S05]  /*1a900*/  HMMA.16816.F32.BF16 R4, R40.reuse, R52, R4 ;  /* 0x000000342804723c */ /* 0x040fea0000041804 */
[--C-:B------:R-:W-:Y:S01]  /*1a910*/  FFMA.FTZ R97, R102, UR4, -R174.reuse ;  /* 0x0000000466617c23 */ /* 0x100fe200080108ae */
[C---:B------:R-:W-:Y:S03]  /*1a920*/  HMMA.16816.F32.BF16 R8, R40.reuse, R54, R8 ;  /* 0x000000362808723c */ /* 0x040fe60000041808 */
[----:B------:R-:W4:Y:S01]  /*1a930*/  MUFU.EX2 R72, R72 ;  /* 0x0000004800487308 */ /* 0x000f220000000800 */
[----:B------:R-:W-:Y:S01]  /*1a940*/  LDSM.16.MT88.4 R52, [R231+0xe800] ;  /* 0x00e80000e734783b */ /* 0x000fe20000004200 */
[--C-:B------:R-:W-:Y:S01]  /*1a950*/  FFMA.FTZ R99, R106, UR4, -R174.reuse ;  /* 0x000000046a637c23 */ /* 0x100fe200080108ae */
[C---:B--2---:R-:W-:Y:S07]  /*1a960*/  HMMA.16816.F32.BF16 R12, R40.reuse, R48, R12 ;  /* 0x00000030280c723c */ /* 0x044fee000004180c */
[----:B------:R-:W-:Y:S01]  /*1a970*/  MUFU.EX2 R76, R76 ;  /* 0x0000004c004c7308 */ /* 0x000fe20000000800 */
[--C-:B------:R-:W-:Y:S01]  /*1a980*/  FFMA.FTZ R102, R107, UR4, -R174.reuse ;  /* 0x000000046b667c23 */ /* 0x100fe200080108ae */
[C---:B------:R-:W-:Y:S01]  /*1a990*/  HMMA.16816.F32.BF16 R16, R40.reuse, R50, R16 ;  /* 0x000000322810723c */ /* 0x040fe20000041810 */
[----:B------:R-:W2:Y:S07]  /*1a9a0*/  LDSM.16.MT88.4 R48, [R232+0xe800] ;  /* 0x00e80000e830783b */ /* 0x000eae0000004200 */
[----:B------:R-:W4:Y:S01]  /*1a9b0*/  MUFU.EX2 R82, R82 ;  /* 0x0000005200527308 */ /* 0x000f220000000800 */
[C---:B-1----:R-:W-:Y:S03]  /*1a9c0*/  HMMA.16816.F32.BF16 R20, R40.reuse, R56, R20 ;  /* 0x000000382814723c */ /* 0x042fe60000041814 */
[--C-:B------:R-:W-:Y:S03]  /*1a9d0*/  FFMA.FTZ R106, R111, UR4, -R174.reuse ;  /* 0x000000046f6a7c23 */ /* 0x100fe600080108ae */
[C---:B------:R-:W-:Y:S03]  /*1a9e0*/  HMMA.16816.F32.BF16 R24, R40.reuse, R58, R24 ;  /* 0x0000003a2818723c */ /* 0x040fe60000041818 */
[----:B------:R-:W-:Y:S01]  /*1a9f0*/  MUFU.EX2 R80, R80 ;  /* 0x0000005000507308 */ /* 0x000fe20000000800 */
[----:B------:R-:W-:Y:S01]  /*1aa00*/  LDSM.16.MT88.4 R56, [R234+0xf000] ;  /* 0x00f00000ea38783b */ /* 0x000fe20000004200 */
[--C-:B------:R-:W-:Y:S01]  /*1aa10*/  FFMA.FTZ R111, R112, UR4, -R165.reuse ;  /* 0x00000004706f7c23 */ /* 0x100fe200080108a5 */
[C---:B---3--:R-:W-:Y:S07]  /*1aa20*/  HMMA.16816.F32.BF16 R28, R40.reuse, R36, R28 ;  /* 0x00000024281c723c */ /* 0x048fee000004181c */
[----:B------:R-:W1:Y:S01]  /*1aa30*/  MUFU.EX2 R77, R77 ;  /* 0x0000004d004d7308 */ /* 0x000e620000000800 */
[--C-:B------:R-:W-:Y:S01]  /*1aa40*/  FFMA.FTZ R107, R114, UR4, -R174.reuse ;  /* 0x00000004726b7c23 */ /* 0x100fe200080108ae */
[----:B------:R-:W-:Y:S01]  /*1aa50*/  HMMA.16816.F32.BF16 R32, R40, R38, R32 ;  /* 0x000000262820723c */ /* 0x000fe20000041820 */
[----:B------:R-:W3:Y:S07]  /*1aa60*/  LDSM.16.MT88.4 R40, [R230+0xe800] ;  /* 0x00e80000e628783b */ /* 0x000eee0000004200 */
[----:B------:R-:W-:Y:S03]  /*1aa70*/  MUFU.EX2 R81, R81 ;  /* 0x0000005100517308 */ /* 0x000fe60000000800 */
[----:B-----5:R-:W-:Y:S01]  /*1aa80*/  F2FP.BF16.F32.PACK_AB R37, R79, R75 ;  /* 0x0000004b4f25723e */ /* 0x020fe200000010ff */
[----:B------:R-:W-:Y:S01]  /*1aa90*/  FFMA.FTZ R112, R113, UR4, -R165 ;  /* 0x0000000471707c23 */ /* 0x000fe200080108a5 */
[----:B----4-:R-:W-:Y:S02]  /*1aaa0*/  F2FP.BF16.F32.PACK_AB R39, R72, R78 ;  /* 0x0000004e4827723e */ /* 0x010fe400000010ff */
[----:B------:R-:W-:Y:S01]  /*1aab0*/  F2FP.BF16.F32.PACK_AB R36, R82, R76 ;  /* 0x0000004c5224723e */ /* 0x000fe200000010ff */
[--C-:B------:R-:W-:Y:S02]  /*1aac0*/  FFMA.FTZ R113, R118, UR4, -R174.reuse ;  /* 0x0000000476717c23 */ /* 0x100fe400080108ae */
[----:B------:R-:W4:Y:S01]  /*1aad0*/  MUFU.EX2 R86, R86 ;  /* 0x0000005600567308 */ /* 0x000f220000000800 */
[----:B-1----:R-:W-:Y:S01]  /*1aae0*/  F2FP.BF16.F32.PACK_AB R38, R77, R80 ;  /* 0x000000504d26723e */ /* 0x002fe200000010ff */
[----:B------:R-:W-:Y:S01]  /*1aaf0*/  FFMA.FTZ R114, R119, UR4, -R174 ;  /* 0x0000000477727c23 */ /* 0x000fe200080108ae */
[----:B------:R-:W-:Y:S04]  /*1ab00*/  FADD.FTZ R196, R189, R196 ;  /* 0x000000c4bdc47221 */ /* 0x000fe80000010000 */
[----:B------:R-:W-:Y:S03]  /*1ab10*/  FADD.FTZ R196, R187, R196 ;  /* 0x000000c4bbc47221 */ /* 0x000fe60000010000 */
[----:B------:R-:W-:Y:S01]  /*1ab20*/  MUFU.EX2 R83, R83 ;  /* 0x0000005300537308 */ /* 0x000fe20000000800 */
[C---:B------:R-:W-:Y:S05]  /*1ab30*/  HMMA.16816.F32.BF16 R4, R36.reuse, R44, R4 ;  /* 0x0000002c2404723c */ /* 0x040fea0000041804 */
[----:B------:R-:W-:Y:S01]  /*1ab40*/  FADD.FTZ R186, R186, R196 ;  /* 0x000000c4baba7221 */ /* 0x000fe20000010000 */
[C---:B------:R-:W-:Y:S03]  /*1ab50*/  HMMA.16816.F32.BF16 R8, R36.reuse, R46, R8 ;  /* 0x0000002e2408723c */ /* 0x040fe60000041808 */
[----:B------:R-:W1:Y:S02]  /*1ab60*/  MUFU.EX2 R87, R87 ;  /* 0x0000005700577308 */ /* 0x000e640000000800 */
[----:B----4-:R-:W-:Y:S01]  /*1ab70*/  F2FP.BF16.F32.PACK_AB R45, R86, R81 ;  /* 0x00000051562d723e */ /* 0x010fe200000010ff */
[C---:B--2---:R-:W-:Y:S07]  /*1ab80*/  HMMA.16816.F32.BF16 R12, R36.reuse, R48, R12 ;  /* 0x00000030240c723c */ /* 0x044fee000004180c */
[----:B------:R-:W-:Y:S01]  /*1ab90*/  MUFU.EX2 R84, R84 ;  /* 0x0000005400547308 */ /* 0x000fe20000000800 */
[----:B------:R-:W-:Y:S01]  /*1aba0*/  FADD.FTZ R186, R183, R186 ;  /* 0x000000bab7ba7221 */ /* 0x000fe20000010000 */
[C---:B------:R-:W-:Y:S01]  /*1abb0*/  HMMA.16816.F32.BF16 R16, R36.reuse, R50, R16 ;  /* 0x000000322410723c */ /* 0x040fe20000041810 */
[----:B------:R-:W2:Y:S07]  /*1abc0*/  LDSM.16.MT88.4 R48, [R232+0xf000] ;  /* 0x00f00000e830783b */ /* 0x000eae0000004200 */
[----:B------:R-:W4:Y:S01]  /*1abd0*/  MUFU.EX2 R85, R85 ;  /* 0x0000005500557308 */ /* 0x000f220000000800 */
[C---:B------:R-:W-:Y:S03]  /*1abe0*/  HMMA.16816.F32.BF16 R20, R36.reuse, R52, R20 ;  /* 0x000000342414723c */ /* 0x040fe60000041814 */
[----:B-1----:R-:W-:Y:S03]  /*1abf0*/  F2FP.BF16.F32.PACK_AB R47, R87, R83 ;  /* 0x00000053572f723e */ /* 0x002fe600000010ff */
[C---:B------:R-:W-:Y:S03]  /*1ac00*/  HMMA.16816.F32.BF16 R24, R36.reuse, R54, R24 ;  /* 0x000000362418723c */ /* 0x040fe60000041818 */
[----:B------:R-:W-:Y:S01]  /*1ac10*/  MUFU.EX2 R88, R88 ;  /* 0x0000005800587308 */ /* 0x000fe20000000800 */
[----:B------:R-:W1:Y:S01]  /*1ac20*/  LDSM.16.MT88.4 R52, [R231+0xf000] ;  /* 0x00f00000e734783b */ /* 0x000e620000004200 */
[----:B------:R-:W-:Y:S01]  /*1ac30*/  FADD.FTZ R186, R179, R186 ;  /* 0x000000bab3ba7221 */ /* 0x000fe20000010000 */
[C---:B---3--:R-:W-:Y:S07]  /*1ac40*/  HMMA.16816.F32.BF16 R28, R36.reuse, R40, R28 ;  /* 0x00000028241c723c */ /* 0x048fee000004181c */
[----:B------:R-:W3:Y:S01]  /*1ac50*/  MUFU.EX2 R89, R89 ;  /* 0x0000005900597308 */ /* 0x000ee20000000800 */
[----:B----4-:R-:W-:Y:S01]  /*1ac60*/  F2FP.BF16.F32.PACK_AB R44, R85, R84 ;  /* 0x00000054552c723e */ /* 0x010fe200000010ff */
[----:B------:R-:W-:Y:S01]  /*1ac70*/  HMMA.16816.F32.BF16 R32, R36, R42, R32 ;  /* 0x0000002a2420723c */ /* 0x000fe20000041820 */
[----:B------:R-:W4:Y:S07]  /*1ac80*/  LDSM.16.MT88.4 R36, [R230+0xf000] ;  /* 0x00f00000e624783b */ /* 0x000f2e0000004200 */
[----:B------:R-:W-:Y:S03]  /*1ac90*/  MUFU.EX2 R90, R90 ;  /* 0x0000005a005a7308 */ /* 0x000fe60000000800 */
[----:B------:R-:W-:Y:S04]  /*1aca0*/  FADD.FTZ R186, R182, R186 ;  /* 0x000000bab6ba7221 */ /* 0x000fe80000010000 */
[----:B------:R-:W-:Y:S03]  /*1acb0*/  FADD.FTZ R184, R184, R186 ;  /* 0x000000bab8b87221 */ /* 0x000fe60000010000 */
[----:B------:R-:W5:Y:S01]  /*1acc0*/  MUFU.EX2 R91, R91 ;  /* 0x0000005b005b7308 */ /* 0x000f620000000800 */
[----:B---3--:R-:W-:Y:S01]  /*1acd0*/  F2FP.BF16.F32.PACK_AB R46, R89, R88 ;  /* 0x00000058592e723e */ /* 0x008fe200000010ff */
[----:B------:R-:W-:Y:S04]  /*1ace0*/  FADD.FTZ R184, R180, R184 ;  /* 0x000000b8b4b87221 */ /* 0x000fe80000010000 */
[----:B------:R-:W-:Y:S04]  /*1acf0*/  FADD.FTZ R184, R152, R184 ;  /* 0x000000b898b87221 */ /* 0x000fe80000010000 */
[----:B------:R-:W-:Y:S01]  /*1ad00*/  MUFU.EX2 R94, R94 ;  /* 0x0000005e005e7308 */ /* 0x000fe20000000800 */
[C---:B------:R-:W-:Y:S05]  /*1ad10*/  HMMA.16816.F32.BF16 R4, R44.reuse, R56, R4 ;  /* 0x000000382c04723c */ /* 0x040fea0000041804 */
[----:B------:R-:W-:Y:S01]  /*1ad20*/  FADD.FTZ R184, R154, R184 ;  /* 0x000000b89ab87221 */ /* 0x000fe20000010000 */
[C---:B------:R-:W-:Y:S03]  /*1ad30*/  HMMA.16816.F32.BF16 R8, R44.reuse, R58, R8 ;  /* 0x0000003a2c08723c */ /* 0x040fe60000041808 */
[----:B------:R-:W3:Y:S01]  /*1ad40*/  MUFU.EX2 R95, R95 ;  /* 0x0000005f005f7308 */ /* 0x000ee20000000800 */
[----:B------:R-:W4:Y:S01]  /*1ad50*/  LDSM.16.MT88.4 R56, [R234+0xf800] ;  /* 0x00f80000ea38783b */ /* 0x000f220000004200 */
[----:B-----5:R-:W-:Y:S01]  /*1ad60*/  F2FP.BF16.F32.PACK_AB R41, R91, R90 ;  /* 0x0000005a5b29723e */ /* 0x020fe200000010ff */
[C---:B--2---:R-:W-:Y:S07]  /*1ad70*/  HMMA.16816.F32.BF16 R12, R44.reuse, R48, R12 ;  /* 0x000000302c0c723c */ /* 0x044fee000004180c */
[----:B------:R-:W-:Y:S01]  /*1ad80*/  MUFU.EX2 R92, R92 ;  /* 0x0000005c005c7308 */ /* 0x000fe20000000800 */
[----:B------:R-:W-:Y:S01]  /*1ad90*/  FADD.FTZ R184, R155, R184 ;  /* 0x000000b89bb87221 */ /* 0x000fe20000010000 */
[C---:B------:R-:W-:Y:S01]  /*1ada0*/  HMMA.16816.F32.BF16 R16, R44.reuse, R50, R16 ;  /* 0x000000322c10723c */ /* 0x040fe20000041810 */
[----:B------:R-:W2:Y:S07]  /*1adb0*/  LDSM.16.MT88.4 R48, [R232+0xf800] ;  /* 0x00f80000e830783b */ /* 0x000eae0000004200 */
[----:B------:R-:W5:Y:S01]  /*1adc0*/  MUFU.EX2 R98, R98 ;  /* 0x0000006200627308 */ /* 0x000f620000000800 */
[C---:B-1----:R-:W-:Y:S03]  /*1add0*/  HMMA.16816.F32.BF16 R20, R44.reuse, R52, R20 ;  /* 0x000000342c14723c */ /* 0x042fe60000041814 */
[----:B---3--:R-:W-:Y:S03]  /*1ade0*/  F2FP.BF16.F32.PACK_AB R43, R95, R94 ;  /* 0x0000005e5f2b723e */ /* 0x008fe600000010ff */
[C---:B------:R-:W-:Y:S03]  /*1adf0*/  HMMA.16816.F32.BF16 R24, R44.reuse, R54, R24 ;  /* 0x000000362c18723c */ /* 0x040fe60000041818 */
[----:B------:R-:W-:Y:S01]  /*1ae00*/  MUFU.EX2 R96, R96 ;  /* 0x0000006000607308 */ /* 0x000fe20000000800 */
[----:B------:R-:W1:Y:S01]  /*1ae10*/  LDSM.16.MT88.4 R52, [R231+0xf800] ;  /* 0x00f80000e734783b */ /* 0x000e620000004200 */
[----:B------:R-:W-:Y:S01]  /*1ae20*/  FADD.FTZ R184, R153, R184 ;  /* 0x000000b899b87221 */ /* 0x000fe20000010000 */
[C---:B----4-:R-:W-:Y:S07]  /*1ae30*/  HMMA.16816.F32.BF16 R28, R44.reuse, R36, R28 ;  /* 0x000000242c1c723c */ /* 0x050fee000004181c */
[----:B------:R-:W3:Y:S01]  /*1ae40*/  MUFU.EX2 R93, R93 ;  /* 0x0000005d005d7308 */ /* 0x000ee20000000800 */
[----:B-----5:R-:W-:Y:S01]  /*1ae50*/  F2FP.BF16.F32.PACK_AB R40, R98, R92 ;  /* 0x0000005c6228723e */ /* 0x020fe200000010ff */
        /* <DEDUP_REMOVED lines=35> */
[----:B------:R-:W-:Y:S02]  /*1b090*/  FADD.FTZ R40, R146, R142 ;  /* 0x0000008e92287221 */ /* 0x000fe40000010000 */
[----:B------:R-:W-:Y:S02]  /*1b0a0*/  LDSM.16.MT88.4 R140, [R231+0x11800] ;  /* 0x01180000e78c783b */ /* 0x000fe40000004200 */
[----:B------:R-:W-:Y:S01]  /*1b0b0*/  FADD.FTZ R40, R62, R40 ;  /* 0x000000283e287221 */ /* 0x000fe20000010000 */
[----:B------:R-:W-:Y:S01]  /*1b0c0*/  FADD.FTZ R135, R67, R135 ;  /* 0x0000008743877221 */ /* 0x000fe20000010000 */
[----:B------:R-:W5:Y:S01]  /*1b0d0*/  MUFU.EX2 R106, R106 ;  /* 0x0000006a006a7308 */ /* 0x000f620000000800 */
[----:B---3--:R-:W-:Y:S01]  /*1b0e0*/  F2FP.BF16.F32.PACK_AB R46, R104, R103 ;  /* 0x00000067682e723e */ /* 0x008fe200000010ff */
[----:B------:R-:W-:Y:S01]  /*1b0f0*/  FADD.FTZ R40, R63, R40 ;  /* 0x000000283f287221 */ /* 0x000fe20000010000 */
[----:B------:R-:W-:Y:S01]  /*1b100*/  FADD.FTZ R135, R61, R135 ;  /* 0x000000873d877221 */ /* 0x000fe20000010000 */
[----:B------:R-:W-:Y:S01]  /*1b110*/  FFMA.FTZ R63, R117, UR4, -R165 ;  /* 0x00000004753f7c23 */ /* 0x000fe200080108a5 */
[----:B------:R-:W-:Y:S01]  /*1b120*/  FFMA.FTZ R67, R130, UR4, -R174 ;  /* 0x0000000482437c23 */ /* 0x000fe200080108ae */
[----:B------:R-:W-:Y:S01]  /*1b130*/  FADD.FTZ R136, R136, R40 ;  /* 0x0000002888887221 */ /* 0x000fe20000010000 */
[----:B------:R-:W-:Y:S01]  /*1b140*/  FADD.FTZ R135, R64, R135 ;  /* 0x0000008740877221 */ /* 0x000fe20000010000 */
[C---:B------:R-:W-:Y:S02]  /*1b150*/  HMMA.16816.F32.BF16 R4, R44.reuse, R56, R4 ;  /* 0x000000382c04723c */ /* 0x040fe40000041804 */
[----:B------:R-:W-:Y:S03]  /*1b160*/  MUFU.EX2 R107, R107 ;  /* 0x0000006b006b7308 */ /* 0x000fe60000000800 */
[--C-:B------:R-:W-:Y:S01]  /*1b170*/  FFMA.FTZ R64, R120, UR4, -R165.reuse ;  /* 0x0000000478407c23 */ /* 0x100fe200080108a5 */
[C---:B------:R-:W-:Y:S01]  /*1b180*/  HMMA.16816.F32.BF16 R8, R44.reuse, R58, R8 ;  /* 0x0000003a2c08723c */ /* 0x040fe20000041808 */
[----:B------:R-:W3:Y:S05]  /*1b190*/  LDSM.16.MT88.4 R56, [R234+0x10800] ;  /* 0x01080000ea38783b */ /* 0x000eea0000004200 */
[----:B------:R-:W4:Y:S01]  /*1b1a0*/  MUFU.EX2 R110, R110 ;  /* 0x0000006e006e7308 */ /* 0x000f220000000800 */
[----:B-----5:R-:W-:Y:S01]  /*1b1b0*/  F2FP.BF16.F32.PACK_AB R41, R106, R105 ;  /* 0x000000696a29723e */ /* 0x020fe200000010ff */
[C---:B--2---:R-:W-:Y:S08]  /*1b1c0*/  HMMA.16816.F32.BF16 R12, R44.reuse, R48, R12 ;  /* 0x000000302c0c723c */ /* 0x044ff0000004180c */
[----:B------:R-:W-:Y:S01]  /*1b1d0*/  MUFU.EX2 R108, R108 ;  /* 0x0000006c006c7308 */ /* 0x000fe20000000800 */
[C---:B------:R-:W-:Y:S01]  /*1b1e0*/  HMMA.16816.F32.BF16 R16, R44.reuse, R50, R16 ;  /* 0x000000322c10723c */ /* 0x040fe20000041810 */
[----:B------:R-:W2:Y:S02]  /*1b1f0*/  LDSM.16.MT88.4 R48, [R232+0x10800] ;  /* 0x01080000e830783b */ /* 0x000ea40000004200 */
[----:B------:R-:W-:Y:S03]  /*1b200*/  FADD.FTZ R66, R66, R136 ;  /* 0x0000008842427221 */ /* 0x000fe60000010000 */
[C---:B-1----:R-:W-:Y:S03]  /*1b210*/  HMMA.16816.F32.BF16 R20, R44.reuse, R52, R20 ;  /* 0x000000342c14723c */ /* 0x042fe60000041814 */
[----:B------:R-:W1:Y:S02]  /*1b220*/  MUFU.EX2 R109, R109 ;  /* 0x0000006d006d7308 */ /* 0x000e640000000800 */
        /* <DEDUP_REMOVED lines=9> */
[----:B-1----:R-:W-:Y:S01]  /*1b2c0*/  F2FP.BF16.F32.PACK_AB R40, R109, R108 ;  /* 0x0000006c6d28723e */ /* 0x002fe200000010ff */
[----:B------:R-:W-:Y:S05]  /*1b2d0*/  FFMA.FTZ R60, R121, UR4, -R165 ;  /* 0x00000004793c7c23 */ /* 0x000fea00080108a5 */
[----:B------:R-:W-:Y:S02]  /*1b2e0*/  MUFU.EX2 R113, R113 ;  /* 0x0000007100717308 */ /* 0x000fe40000000800 */
[----:B------:R-:W-:Y:S01]  /*1b2f0*/  FADD.FTZ R137, R137, R135 ;  /* 0x0000008789897221 */ /* 0x000fe20000010000 */
[----:B------:R-:W-:Y:S03]  /*1b300*/  FADD.FTZ R66, R71, R66 ;  /* 0x0000004247427221 */ /* 0x000fe60000010000 */
[----:B------:R-:W-:Y:S04]  /*1b310*/  FADD.FTZ R137, R74, R137 ;  /* 0x000000894a897221 */ /* 0x000fe80000010000 */
[----:B------:R-:W1:Y:S01]  /*1b320*/  MUFU.EX2 R114, R114 ;  /* 0x0000007200727308 */ /* 0x000e620000000800 */
[----:B-----5:R-:W-:Y:S01]  /*1b330*/  F2FP.BF16.F32.PACK_AB R42, R112, R111 ;  /* 0x0000006f702a723e */ /* 0x020fe200000010ff */
[----:B------:R-:W-:Y:S01]  /*1b340*/  FADD.FTZ R137, R69, R137 ;  /* 0x0000008945897221 */ /* 0x000fe20000010000 */
[----:B------:R-:W-:Y:S03]  /*1b350*/  FADD.FTZ R66, R65, R66 ;  /* 0x0000004241427221 */ /* 0x000fe60000010000 */
[----:B------:R-:W-:Y:S01]  /*1b360*/  FADD.FTZ R137, R68, R137 ;  /* 0x0000008944897221 */ /* 0x000fe20000010000 */
[----:B------:R-:W-:Y:S01]  /*1b370*/  FADD.FTZ R70, R70, R66 ;  /* 0x0000004246467221 */ /* 0x000fe20000010000 */
[C---:B---3--:R-:W-:Y:S02]  /*1b380*/  HMMA.16816.F32.BF16 R4, R40.reuse, R56, R4 ;  /* 0x000000382804723c */ /* 0x048fe40000041804 */
[----:B------:R-:W-:Y:S03]  /*1b390*/  MUFU.EX2 R115, R115 ;  /* 0x0000007300737308 */ /* 0x000fe60000000800 */
[----:B------:R-:W-:Y:S01]  /*1b3a0*/  FADD.FTZ R137, R73, R137 ;  /* 0x0000008949897221 */ /* 0x000fe20000010000 */
[C---:B------:R-:W-:Y:S01]  /*1b3b0*/  HMMA.16816.F32.BF16 R8, R40.reuse, R58, R8 ;  /* 0x0000003a2808723c */ /* 0x040fe20000041808 */
[----:B------:R-:W3:Y:S05]  /*1b3c0*/  LDSM.16.MT88.4 R56, [R234+0x11000] ;  /* 0x01100000ea38783b */ /* 0x000eea0000004200 */
[----:B------:R-:W5:Y:S01]  /*1b3d0*/  MUFU.EX2 R62, R123 ;  /* 0x0000007b003e7308 */ /* 0x000f620000000800 */
[----:B-1----:R-:W-:Y:S01]  /*1b3e0*/  F2FP.BF16.F32.PACK_AB R45, R114, R113 ;  /* 0x00000071722d723e */ /* 0x002fe200000010ff */
[C---:B--2---:R-:W-:Y:S08]  /*1b3f0*/  HMMA.16816.F32.BF16 R12, R40.reuse, R48, R12 ;  /* 0x00000030280c723c */ /* 0x044ff0000004180c */
[----:B------:R-:W-:Y:S01]  /*1b400*/  MUFU.EX2 R61, R116 ;  /* 0x00000074003d7308 */ /* 0x000fe20000000800 */
[C---:B------:R-:W-:Y:S01]  /*1b410*/  HMMA.16816.F32.BF16 R16, R40.reuse, R50, R16 ;  /* 0x000000322810723c */ /* 0x040fe20000041810 */
[----:B------:R-:W1:Y:S02]  /*1b420*/  LDSM.16.MT88.4 R48, [R232+0x11000] ;  /* 0x01100000e830783b */ /* 0x000e640000004200 */
[----:B------:R-:W-:Y:S03]  /*1b430*/  FADD.FTZ R70, R75, R70 ;  /* 0x000000464b467221 */ /* 0x000fe60000010000 */
[C---:B----4-:R-:W-:Y:S03]  /*1b440*/  HMMA.16816.F32.BF16 R20, R40.reuse, R52, R20 ;  /* 0x000000342814723c */ /* 0x050fe60000041814 */
[----:B------:R-:W2:Y:S02]  /*1b450*/  MUFU.EX2 R63, R63 ;  /* 0x0000003f003f7308 */ /* 0x000ea40000000800 */
[----:B-----5:R-:W-:Y:S01]  /*1b460*/  F2FP.BF16.F32.PACK_AB R47, R62, R115 ;  /* 0x000000733e2f723e */ /* 0x020fe200000010ff */
        /* <DEDUP_REMOVED lines=9> */
[----:B------:R-:W-:Y:S01]  /*1b500*/  FADD.FTZ R70, R79, R70 ;  /* 0x000000464f467221 */ /* 0x000fe20000010000 */
[----:B------:R-:W-:Y:S04]  /*1b510*/  FADD.FTZ R82, R82, R137 ;  /* 0x0000008952527221 */ /* 0x000fe80000010000 */
[----:B------:R-:W-:Y:S02]  /*1b520*/  MUFU.EX2 R65, R126 ;  /* 0x0000007e00417308 */ /* 0x000fe40000000800 */
[----:B------:R-:W-:Y:S01]  /*1b530*/  FADD.FTZ R78, R78, R70 ;  /* 0x000000464e4e7221 */ /* 0x000fe20000010000 */
[----:B------:R-:W-:Y:S01]  /*1b540*/  FADD.FTZ R80, R80, R82 ;  /* 0x0000005250507221 */ /* 0x000fe20000010000 */
[----:B------:R-:W-:Y:S01]  /*1b550*/  FFMA.FTZ R66, R127, UR4, -R174 ;  /* 0x000000047f427c23 */ /* 0x000fe200080108ae */
[--C-:B------:R-:W-:Y:S01]  /*1b560*/  FFMA.FTZ R40, R124, UR4, -R165.reuse ;  /* 0x000000047c287c23 */ /* 0x100fe200080108a5 */
[----:B------:R-:W-:Y:S01]  /*1b570*/  FADD.FTZ R78, R72, R78 ;  /* 0x0000004e484e7221 */ /* 0x000fe20000010000 */
[----:B-----5:R-:W-:Y:S01]  /*1b580*/  F2FP.BF16.F32.PACK_AB R46, R60, R64 ;  /* 0x000000403c2e723e */ /* 0x020fe200000010ff */
[----:B------:R-:W-:Y:S01]  /*1b590*/  FADD.FTZ R80, R77, R80 ;  /* 0x000000504d507221 */ /* 0x000fe20000010000 */
[--C-:B------:R-:W-:Y:S01]  /*1b5a0*/  FFMA.FTZ R41, R125, UR4, -R165.reuse ;  /* 0x000000047d297c23 */ /* 0x100fe200080108a5 */
[----:B------:R-:W-:Y:S01]  /*1b5b0*/  FADD.FTZ R81, R81, R78 ;  /* 0x0000004e51517221 */ /* 0x000fe20000010000 */
[--C-:B------:R-:W-:Y:S01]  /*1b5c0*/  FFMA.FTZ R42, R128, UR4, -R165.reuse ;  /* 0x00000004802a7c23 */ /* 0x100fe200080108a5 */
[----:B------:R-:W-:Y:S01]  /*1b5d0*/  FADD.FTZ R80, R84, R80 ;  /* 0x0000005054507221 */ /* 0x000fe20000010000 */
[----:B------:R-:W-:Y:S01]  /*1b5e0*/  FFMA.FTZ R174, R131, UR4, -R174 ;  /* 0x0000000483ae7c23 */ /* 0x000fe200080108ae */
[C---:B---3--:R-:W-:Y:S01]  /*1b5f0*/  HMMA.16816.F32.BF16 R4, R44.reuse, R56, R4 ;  /* 0x000000382c04723c */ /* 0x048fe20000041804 */
[----:B------:R-:W2:Y:S04]  /*1b600*/  MUFU.EX2 R66, R66 ;  /* 0x0000004200427308 */ /* 0x000ea80000000800 */
[----:B------:R-:W-:Y:S01]  /*1b610*/  FFMA.FTZ R165, R129, UR4, -R165 ;  /* 0x0000000481a57c23 */ /* 0x000fe200080108a5 */
[C---:B------:R-:W-:Y:S05]  /*1b620*/  HMMA.16816.F32.BF16 R8, R44.reuse, R58, R8 ;  /* 0x0000003a2c08723c */ /* 0x040fea0000041808 */
[----:B------:R-:W-:Y:S01]  /*1b630*/  MUFU.EX2 R67, R67 ;  /* 0x0000004300437308 */ /* 0x000fe20000000800 */
[----:B------:R-:W-:Y:S01]  /*1b640*/  FADD.FTZ R81, R86, R81 ;  /* 0x0000005156517221 */ /* 0x000fe20000010000 */
[C---:B-1----:R-:W-:Y:S04]  /*1b650*/  HMMA.16816.F32.BF16 R12, R44.reuse, R48, R12 ;  /* 0x000000302c0c723c */ /* 0x042fe8000004180c */
[----:B------:R-:W-:Y:S02]  /*1b660*/  FADD.FTZ R80, R85, R80 ;  /* 0x0000005055507221 */ /* 0x000fe40000010000 */
[C---:B------:R-:W-:Y:S02]  /*1b670*/  HMMA.16816.F32.BF16 R16, R44.reuse, R50, R16 ;  /* 0x000000322c10723c */ /* 0x040fe40000041810 */
[----:B------:R-:W1:Y:S03]  /*1b680*/  MUFU.EX2 R174, R174 ;  /* 0x000000ae00ae7308 */ /* 0x000e660000000800 */
[----:B--2---:R-:W-:Y:S01]  /*1b690*/  F2FP.BF16.F32.PACK_AB R133, R66, R65 ;  /* 0x000000414285723e */ /* 0x004fe200000010ff */
[C---:B----4-:R-:W-:Y:S06]  /*1b6a0*/  HMMA.16816.F32.BF16 R20, R44.reuse, R52, R20 ;  /* 0x000000342c14723c */ /* 0x050fec0000041814 */
[----:B------:R-:W-:Y:S01]  /*1b6b0*/  MUFU.EX2 R40, R40 ;  /* 0x0000002800287308 */ /* 0x000fe20000000800 */
[----:B------:R-:W-:Y:S01]  /*1b6c0*/  FADD.FTZ R81, R83, R81 ;  /* 0x0000005153517221 */ /* 0x000fe20000010000 */
[C---:B------:R-:W-:Y:S08]  /*1b6d0*/  HMMA.16816.F32.BF16 R24, R44.reuse, R54, R24 ;  /* 0x000000362c18723c */ /* 0x040ff00000041818 */
[----:B------:R-:W2:Y:S01]  /*1b6e0*/  MUFU.EX2 R41, R41 ;  /* 0x0000002900297308 */ /* 0x000ea20000000800 */
[C---:B------:R-:W-:Y:S03]  /*1b6f0*/  HMMA.16816.F32.BF16 R28, R44.reuse, R36, R28 ;  /* 0x000000242c1c723c */ /* 0x040fe6000004181c */
[----:B------:R-:W-:Y:S03]  /*1b700*/  FADD.FTZ R88, R88, R80 ;  /* 0x0000005058587221 */ /* 0x000fe60000010000 */
[----:B------:R-:W-:Y:S03]  /*1b710*/  HMMA.16816.F32.BF16 R32, R44, R38, R32 ;  /* 0x000000262c20723c */ /* 0x000fe60000041820 */
[----:B------:R-:W-:Y:S01]  /*1b720*/  MUFU.EX2 R42, R42 ;  /* 0x0000002a002a7308 */ /* 0x000fe20000000800 */
[----:B------:R-:W3:Y:S01]  /*1b730*/  LDSM.16.MT88.4 R36, [R230+0x11800] ;  /* 0x01180000e624783b */ /* 0x000ee20000004200 */
[----:B------:R-:W-:Y:S01]  /*1b740*/  FADD.FTZ R81, R87, R81 ;  /* 0x0000005157517221 */ /* 0x000fe20000010000 */
[----:B------:R-:W-:Y:S01]  /*1b750*/  FADD.FTZ R88, R89, R88 ;  /* 0x0000005859587221 */ /* 0x000fe20000010000 */
[----:B-1----:R-:W-:Y:S06]  /*1b760*/  F2FP.BF16.F32.PACK_AB R135, R174, R67 ;  /* 0x00000043ae87723e */ /* 0x002fec00000010ff */
[----:B------:R-:W1:Y:S01]  /*1b770*/  MUFU.EX2 R165, R165 ;  /* 0x000000a500a57308 */ /* 0x000e620000000800 */
[----:B------:R-:W-:Y:S01]  /*1b780*/  FADD.FTZ R81, R90, R81 ;  /* 0x000000515a517221 */ /* 0x000fe20000010000 */
[----:B------:R-:W-:Y:S01]  /*1b790*/  FADD.FTZ R88, R92, R88 ;  /* 0x000000585c587221 */ /* 0x000fe20000010000 */
[----:B--2---:R-:W-:Y:S02]  /*1b7a0*/  F2FP.BF16.F32.PACK_AB R132, R41, R40 ;  /* 0x000000282984723e */ /* 0x004fe400000010ff */
[----:B------:R-:W-:Y:S01]  /*1b7b0*/  FADD.FTZ R91, R91, R81 ;  /* 0x000000515b5b7221 */ /* 0x000fe20000010000 */
[----:B------:R-:W-:Y:S03]  /*1b7c0*/  FADD.FTZ R88, R98, R88 ;  /* 0x0000005862587221 */ /* 0x000fe60000010000 */
        /* <DEDUP_REMOVED lines=47> */
.L_x_2448:
[----:B------:R-:W1:Y:S01]  /*1bac0*/  SHFL.BFLY PT, R4, R252, 0x2, 0x1f ;  /* 0x0c401f00fc047f89 */ /* 0x000e6200000e0000 */
[----:B------:R-:W2:Y:S01]  /*1bad0*/  S2UR UR4, SR_CgaCtaId ;  /* 0x00000000000479c3 */ /* 0x000ea20000008800 */
[----:B------:R-:W-:Y:S01]  /*1bae0*/  MOV R7, 0x3f800000 ;  /* 0x3f80000000077802 */ /* 0x000fe20000000f00 */
[----:B------:R-:W-:Y:S01]  /*1baf0*/  IMAD.MOV.U32 R8, RZ, RZ, 0x3f800000 ;  /* 0x3f800000ff087424 */ /* 0x000fe200078e00ff */
[----:B------:R-:W3:Y:S01]  /*1bb00*/  SHFL.BFLY PT, R3, R251, 0x2, 0x1f ;  /* 0x0c401f00fb037f89 */ /* 0x000ee200000e0000 */
[----:B------:R-:W-:Y:S01]  /*1bb10*/  UMOV UR5, 0x400 ;  /* 0x0000040000057882 */ /* 0x000fe20000000000 */
        /* <DEDUP_REMOVED lines=10> */
[----:B------:R-:W-:Y:S02]  /*1bbc0*/  LEA.HI R9, R3, R4, RZ, 0x2 ;  /* 0x0000000403097211 */ /* 0x000fe400078f10ff */
[----:B------:R-:W-:Y:S02]  /*1bbd0*/  FSETP.NE.FTZ.AND P3, PT, R5, RZ, PT ;  /* 0x000000ff0500720b */ /* 0x000fe40003f75000 */
[--C-:B------:R-:W-:Y:S02]  /*1bbe0*/  SHF.R.S32.HI R11, RZ, 0x2, R9.reuse ;  /* 0x00000002ff0b7819 */ /* 0x100fe40000011409 */
[----:B------:R-:W-:Y:S02]  /*1bbf0*/  SHF.R.S32.HI R10, RZ, 0x1f, R9 ;  /* 0x0000001fff0a7819 */ /* 0x000fe40000011409 */
[----:B------:R-:W-:-:S02]  /*1bc00*/  LOP3.LUT R9, R9, 0x3ffffffc, RZ, 0xc0, !PT ;  /* 0x3ffffffc09097812 */ /* 0x000fc400078ec0ff */
[----:B------:R-:W-:Y:S01]  /*1bc10*/  LEA.HI R10, R10, R11, RZ, 0x3 ;  /* 0x0000000b0a0a7211 */ /* 0x000fe200078f18ff */
[----:B------:R-:W1:Y:S01]  /*1bc20*/  @P4 MUFU.RCP R7, R6 ;  /* 0x0000000600074308 */ /* 0x000e620000001000 */
[----:B------:R-:W-:Y:S02]  /*1bc30*/  IADD3 R9, -R9, R4, RZ ;  /* 0x0000000409097210 */ /* 0x000fe40007ffe1ff */
[----:B------:R-:W-:-:S04]  /*1bc40*/  LOP3.LUT R10, R10, 0xfffffff8, RZ, 0xc0, !PT ;  /* 0xfffffff80a0a7812 */ /* 0x000fc800078ec0ff */
[----:B------:R-:W-:Y:S01]  /*1bc50*/  IADD3 R10, R11, -R10, RZ ;  /* 0x8000000a0b0a7210 */ /* 0x000fe20007ffe0ff */
[----:B------:R-:W2:Y:S01]  /*1bc60*/  @P3 MUFU.RCP R8, R5 ;  /* 0x0000000500083308 */ /* 0x000ea20000001000 */
[----:B------:R-:W-:-:S03]  /*1bc70*/  LEA.HI R11, R3, R4, RZ, 0x5 ;  /* 0x00000004030b7211 */ /* 0x000fc600078f28ff */
[----:B------:R-:W-:Y:S01]  /*1bc80*/  IMAD.SHL.U32 R12, R10, 0x40, RZ ;  /* 0x000000400a0c7824 */ /* 0x000fe200078e00ff */
[----:B------:R-:W-:-:S03]  /*1bc90*/  SHF.R.S32.HI R13, RZ, 0x5, R11 ;  /* 0x00000005ff0d7819 */ /* 0x000fc6000001140b */
[----:B------:R-:W3:Y:S01]  /*1bca0*/  @P4 MUFU.LG2 R6, R6 ;  /* 0x0000000600064308 */ /* 0x000ee20000000c00 */
[----:B------:R-:W-:Y:S01]  /*1bcb0*/  LOP3.LUT R14, R12, 0x1c0, RZ, 0xc0, !PT ;  /* 0x000001c00c0e7812 */ /* 0x000fe200078ec0ff */
[----:B------:R-:W-:Y:S01]  /*1bcc0*/  IMAD R9, R13, 0x200, R9 ;  /* 0x000002000d097824 */ /* 0x000fe200078e0209 */
[----:B------:R-:W-:Y:S01]  /*1bcd0*/  LOP3.LUT R12, R10, 0x1, RZ, 0xc0, !PT ;  /* 0x000000010a0c7812 */ /* 0x000fe200078ec0ff */
[C---:B-1----:R-:W-:Y:S01]  /*1bce0*/  FMUL.FTZ R160, R7.reuse, R160 ;  /* 0x000000a007a07220 */ /* 0x042fe20000410000 */
[----:B------:R-:W-:Y:S01]  /*1bcf0*/  LEA.HI R14, R14, R14, RZ, 0x1d ;  /* 0x0000000e0e0e7211 */ /* 0x000fe200078fe8ff */
[C---:B------:R-:W-:Y:S01]  /*1bd00*/  FMUL.FTZ R161, R7.reuse, R161 ;  /* 0x000000a107a17220 */ /* 0x040fe20000410000 */
[----:B------:R-:W-:Y:S01]  /*1bd10*/  ISETP.NE.U32.AND P0, PT, R12, 0x1, PT ;  /* 0x000000010c00780c */ /* 0x000fe20003f05070 */
[----:B------:R-:W-:Y:S01]  /*1bd20*/  FMUL.FTZ R156, R7, R156 ;  /* 0x0000009c079c7220 */ /* 0x000fe20000410000 */
[----:B------:R-:W-:Y:S01]  /*1bd30*/  MOV R12, 0xfffffff0 ;  /* 0xfffffff0000c7802 */ /* 0x000fe20000000f00 */
[----:B------:R-:W-:Y:S01]  /*1bd40*/  IMAD.U32 R9, R9, 0x2, R14 ;  /* 0x0000000209097824 */ /* 0x000fe200078e000e */
[----:B------:R-:W-:Y:S01]  /*1bd50*/  R2P PR, R10, 0x6 ;  /* 0x000000060a007804 */ /* 0x000fe20000000000 */
[C---:B--2---:R-:W-:Y:S01]  /*1bd60*/  FMUL.FTZ R163, R8.reuse, R163 ;  /* 0x000000a308a37220 */ /* 0x044fe20000410000 */
[C---:B------:R-:W-:Y:S01]  /*1bd70*/  FMUL.FTZ R162, R8.reuse, R162 ;  /* 0x000000a208a27220 */ /* 0x040fe20000410000 */
[C---:B------:R-:W-:Y:S01]  /*1bd80*/  FMUL.FTZ R157, R7.reuse, R157 ;  /* 0x0000009d079d7220 */ /* 0x040fe20000410000 */
[C---:B------:R-:W-:Y:S01]  /*1bd90*/  FMUL.FTZ R159, R8.reuse, R159 ;  /* 0x0000009f089f7220 */ /* 0x040fe20000410000 */
[----:B------:R-:W-:Y:S01]  /*1bda0*/  FMUL.FTZ R158, R8, R158 ;  /* 0x0000009e089e7220 */ /* 0x000fe20000410000 */
        /* <DEDUP_REMOVED lines=9> */
[----:B------:R-:W1:Y:S01]  /*1be40*/  @P3 MUFU.LG2 R5, R5 ;  /* 0x0000000500053308 */ /* 0x000e620000000c00 */
[----:B------:R-:W-:Y:S01]  /*1be50*/  F2FP.BF16.F32.PACK_AB R156, R157, R156 ;  /* 0x0000009c9d9c723e */ /* 0x000fe200000010ff */
[----:B------:R-:W-:Y:S01]  /*1be60*/  STS [R9], R160 ;  /* 0x000000a009007388 */ /* 0x000fe20000000800 */
[----:B------:R-:W-:Y:S01]  /*1be70*/  F2FP.BF16.F32.PACK_AB R158, R159, R158 ;  /* 0x0000009e9f9e723e */ /* 0x000fe200000010ff */
[----:B------:R-:W-:Y:S01]  /*1be80*/  FMUL.FTZ R148, R7, R148 ;  /* 0x0000009407947220 */ /* 0x000fe20000410000 */
[----:B------:R-:W-:Y:S01]  /*1be90*/  SEL R10, R10, 0xffffffe0, !P1 ;  /* 0xffffffe00a0a7807 */ /* 0x000fe20004800000 */
[----:B------:R2:W-:Y:S01]  /*1bea0*/  STS [R9+0x400], R162 ;  /* 0x000400a209007388 */ /* 0x0005e20000000800 */
[----:B------:R-:W-:Y:S01]  /*1beb0*/  IADD3 R14, R9, R12, RZ ;  /* 0x0000000c090e7210 */ /* 0x000fe20007ffe0ff */
[----:B------:R-:W-:Y:S01]  /*1bec0*/  FMUL.FTZ R149, R7, R149 ;  /* 0x0000009507957220 */ /* 0x000fe20000410000 */
[C---:B------:R-:W-:Y:S01]  /*1bed0*/  IADD3 R15, R9.reuse, 0x40, RZ ;  /* 0x00000040090f7810 */ /* 0x040fe20007ffe0ff */
[C---:B------:R-:W-:Y:S01]  /*1bee0*/  IMAD.IADD R16, R9.reuse, 0x1, R10 ;  /* 0x0000000109107824 */ /* 0x040fe200078e020a */
[----:B------:R-:W-:Y:S01]  /*1bef0*/  IADD3 R17, R14, R10, RZ ;  /* 0x0000000a0e117210 */ /* 0x000fe20007ffe0ff */
[----:B------:R-:W-:Y:S01]  /*1bf00*/  STS [R14], R156 ;  /* 0x0000009c0e007388 */ /* 0x000fe20000000800 */
[----:B------:R-:W-:-:S02]  /*1bf10*/  @P2 VIADD R15, R9, 0xffffffc0 ;  /* 0xffffffc0090f2836 */ /* 0x000fc40000000000 */
[C---:B------:R-:W-:Y:S01]  /*1bf20*/  FMUL.FTZ R151, R8.reuse, R151 ;  /* 0x0000009708977220 */ /* 0x040fe20000410000 */
[C---:B------:R-:W-:Y:S01]  /*1bf30*/  FMUL.FTZ R150, R8.reuse, R150 ;  /* 0x0000009608967220 */ /* 0x040fe20000410000 */
[----:B------:R4:W-:Y:S01]  /*1bf40*/  STS [R14+0x400], R158 ;  /* 0x0004009e0e007388 */ /* 0x0009e20000000800 */
[C---:B------:R-:W-:Y:S01]  /*1bf50*/  FMUL.FTZ R144, R7.reuse, R144 ;  /* 0x0000009007907220 */ /* 0x040fe20000410000 */
[----:B------:R-:W-:Y:S01]  /*1bf60*/  FMUL.FTZ R145, R7, R145 ;  /* 0x0000009107917220 */ /* 0x000fe20000410000 */
[C---:B------:R-:W-:Y:S01]  /*1bf70*/  FMUL.FTZ R147, R8.reuse, R147 ;  /* 0x0000009308937220 */ /* 0x040fe20000410000 */
        /* <DEDUP_REMOVED lines=11> */
[----:B--2---:R-:W2:Y:S01]  /*1c030*/  @P4 LDC R9, c[0x0][0x2e8] ;  /* 0x0000ba00ff094b82 */ /* 0x004ea20000000800 */
[----:B------:R-:W-:Y:S01]  /*1c040*/  F2FP.BF16.F32.PACK_AB R144, R145, R144 ;  /* 0x000000909190723e */ /* 0x000fe200000010ff */
[----:B------:R-:W-:Y:S01]  /*1c050*/  FMUL.FTZ R136, R7, R136 ;  /* 0x0000008807887220 */ /* 0x000fe20000410000 */
[----:B------:R-:W-:Y:S01]  /*1c060*/  F2FP.BF16.F32.PACK_AB R146, R147, R146 ;  /* 0x000000929392723e */ /* 0x000fe200000010ff */
[C---:B------:R-:W-:Y:S01]  /*1c070*/  FMUL.FTZ R137, R7.reuse, R137 ;  /* 0x0000008907897220 */ /* 0x040fe20000410000 */
[C---:B------:R-:W-:Y:S01]  /*1c080*/  FMUL.FTZ R132, R7.reuse, R132 ;  /* 0x0000008407847220 */ /* 0x040fe20000410000 */
[C---:B------:R-:W-:Y:S01]  /*1c090*/  FMUL.FTZ R139, R8.reuse, R139 ;  /* 0x0000008b088b7220 */ /* 0x040fe20000410000 */
[C---:B------:R-:W-:Y:S01]  /*1c0a0*/  FMUL.FTZ R138, R8.reuse, R138 ;  /* 0x0000008a088a7220 */ /* 0x040fe20000410000 */
[C---:B------:R-:W-:Y:S01]  /*1c0b0*/  FMUL.FTZ R135, R8.reuse, R135 ;  /* 0x0000008708877220 */ /* 0x040fe20000410000 */
[----:B------:R-:W-:Y:S01]  /*1c0c0*/  FMUL.FTZ R7, R7, R133 ;  /* 0x0000008507077220 */ /* 0x000fe20000410000 */
[----:B----4-:R-:W4:Y:S01]  /*1c0d0*/  @P3 LDC R14, c[0x0][0x2e8] ;  /* 0x0000ba00ff0e3b82 */ /* 0x010f220000000800 */
[----:B------:R-:W-:Y:S01]  /*1c0e0*/  FMUL.FTZ R8, R8, R134 ;  /* 0x0000008608087220 */ /* 0x000fe20000410000 */
[----:B------:R-:W-:Y:S01]  /*1c0f0*/  IADD3 R12, R12, R15, RZ ;  /* 0x0000000f0c0c7210 */ /* 0x000fe20007ffe0ff */
[----:B------:R-:W-:Y:S01]  /*1c100*/  STS [R16], R152 ;  /* 0x0000009810007388 */ /* 0x000fe20000000800 */
[----:B------:R-:W-:Y:S01]  /*1c110*/  F2FP.BF16.F32.PACK_AB R140, R141, R140 ;  /* 0x0000008c8d8c723e */ /* 0x000fe200000010ff */
[----:B---3--:R-:W-:Y:S01]  /*1c120*/  @P4 FMUL.FTZ R6, R6, 0.69314718246459960938 ;  /* 0x3f31721806064820 */ /* 0x008fe20000410000 */
[----:B------:R-:W-:Y:S01]  /*1c130*/  F2FP.BF16.F32.PACK_AB R142, R143, R142 ;  /* 0x0000008e8f8e723e */ /* 0x000fe200000010ff */
[----:B------:R-:W-:Y:S01]  /*1c140*/  STS [R16+0x400], R154 ;  /* 0x0004009a10007388 */ /* 0x000fe20000000800 */
[----:B------:R-:W-:Y:S01]  /*1c150*/  F2FP.BF16.F32.PACK_AB R136, R137, R136 ;  /* 0x000000888988723e */ /* 0x000fe200000010ff */
[----:B-1----:R-:W-:Y:S01]  /*1c160*/  @P3 FMUL.FTZ R5, R5, 0.69314718246459960938 ;  /* 0x3f31721805053820 */ /* 0x002fe20000410000 */
[----:B------:R-:W-:Y:S01]  /*1c170*/  F2FP.BF16.F32.PACK_AB R138, R139, R138 ;  /* 0x0000008a8b8a723e */ /* 0x000fe200000010ff */
[----:B------:R-:W-:Y:S01]  /*1c180*/  STS [R17], R148 ;  /* 0x0000009411007388 */ /* 0x000fe20000000800 */
[----:B------:R-:W-:-:S02]  /*1c190*/  F2FP.BF16.F32.PACK_AB R7, R7, R132 ;  /* 0x000000840707723e */ /* 0x000fc400000010ff */
[----:B------:R-:W-:Y:S01]  /*1c1a0*/  F2FP.BF16.F32.PACK_AB R8, R135, R8 ;  /* 0x000000088708723e */ /* 0x000fe200000010ff */
[----:B------:R-:W-:Y:S04]  /*1c1b0*/  STS [R17+0x400], R150 ;  /* 0x0004009611007388 */ /* 0x000fe80000000800 */
[----:B------:R-:W-:Y:S04]  /*1c1c0*/  STS [R15], R144 ;  /* 0x000000900f007388 */ /* 0x000fe80000000800 */
[----:B------:R1:W-:Y:S04]  /*1c1d0*/  STS [R15+0x400], R146 ;  /* 0x000400920f007388 */ /* 0x0003e80000000800 */
[----:B------:R-:W-:Y:S04]  /*1c1e0*/  STS [R12], R140 ;  /* 0x0000008c0c007388 */ /* 0x000fe80000000800 */
[----:B------:R-:W-:Y:S01]  /*1c1f0*/  STS [R12+0x400], R142 ;  /* 0x0004008e0c007388 */ /* 0x000fe20000000800 */
[C---:B-1----:R-:W-:Y:S01]  /*1c200*/  IADD3 R15, R10.reuse, R15, RZ ;  /* 0x0000000f0a0f7210 */ /* 0x042fe20007ffe0ff */
[----:B------:R-:W-:-:S04]  /*1c210*/  IMAD.IADD R10, R10, 0x1, R12 ;  /* 0x000000010a0a7824 */ /* 0x000fc800078e020c */
[----:B------:R-:W-:Y:S04]  /*1c220*/  STS [R15], R136 ;  /* 0x000000880f007388 */ /* 0x000fe80000000800 */
[----:B------:R-:W-:Y:S04]  /*1c230*/  STS [R15+0x400], R138 ;  /* 0x0004008a0f007388 */ /* 0x000fe80000000800 */
[----:B------:R1:W-:Y:S04]  /*1c240*/  STS [R10], R7 ;  /* 0x000000070a007388 */ /* 0x0003e80000000800 */
[----:B------:R3:W-:Y:S01]  /*1c250*/  STS [R10+0x400], R8 ;  /* 0x000400080a007388 */ /* 0x0007e20000000800 */
[----:B-1----:R-:W-:Y:S01]  /*1c260*/  MOV R7, 0x7f800000 ;  /* 0x7f80000000077802 */ /* 0x002fe20000000f00 */
[----:B--2---:R-:W-:Y:S01]  /*1c270*/  @P4 FFMA.FTZ R7, R2, R9, R6 ;  /* 0x0000000902074223 */ /* 0x004fe20000010006 */
[----:B---3--:R-:W-:Y:S01]  /*1c280*/  MOV R8, 0x7f800000 ;  /* 0x7f80000000087802 */ /* 0x008fe20000000f00 */
[----:B----4-:R-:W-:Y:S01]  /*1c290*/  @P3 FFMA.FTZ R8, R0, R14, R5 ;  /* 0x0000000e00083223 */ /* 0x010fe20000010005 */
[----:B------:R-:W-:Y:S06]  /*1c2a0*/  @!P0 BRA `(.L_x_2453) ;  /* 0x0000000000248947 */ /* 0x000fec0003800000 */
[----:B------:R-:W1:Y:S01]  /*1c2b0*/  S2UR UR11, SR_CTAID.Y ;  /* 0x00000000000b79c3 */ /* 0x000e620000002600 */
[----:B------:R-:W-:Y:S01]  /*1c2c0*/  ULDC UR4, c[0x0][0x2c4] ;  /* 0x0000b10000047ab9 */ /* 0x000fe20000000800 */
[----:B------:R-:W-:Y:S01]  /*1c2d0*/  UISETP.NE.AND UP0, UPT, UR17, -0x1, UPT ;  /* 0xffffffff1100788c */ /* 0x000fe2000bf05270 */
[----:B------:R-:W-:-:S05]  /*1c2e0*/  ULDC UR9, c[0x0][0x2e4] ;  /* 0x0000b90000097ab9 */ /* 0x000fca0000000800 */
[----:B------:R-:W2:Y:S01]  /*1c2f0*/  S2UR UR8, SR_CTAID.Z ;  /* 0x00000000000879c3 */ /* 0x000ea20000002700 */
[----:B-1----:R-:W-:-:S04]  /*1c300*/  UIMAD UR4, UR11, UR4, URZ ;  /* 0x000000040b0472a4 */ /* 0x002fc8000f8e023f */
[----:B------:R-:W-:-:S04]  /*1c310*/  USEL UR4, UR4, UR17, !UP0 ;  /* 0x0000001104047287 */ /* 0x000fc8000c000000 */
[----:B--2---:R-:W-:Y:S01]  /*1c320*/  UIMAD UR9, UR8, UR9, UR4 ;  /* 0x00000009080972a4 */ /* 0x004fe2000f8e0204 */
[----:B------:R-:W-:Y:S11]  /*1c330*/  BRA `(.L_x_2454) ;  /* 0x0000000000187947 */ /* 0x000ff60003800000 */
.L_x_2453:
[----:B------:R-:W-:Y:S01]  /*1c340*/  S2UR UR8, SR_CTAID.Z ;  /* 0x00000000000879c3 */ /* 0x000fe20000002700 */
[----:B------:R-:W-:Y:S01]  /*1c350*/  ULDC UR4, c[0x0][0x270] ;  /* 0x00009c0000047ab9 */ /* 0x000fe20000000800 */
[----:B------:R-:W-:-:S06]  /*1c360*/  ULDC UR9, c[0x0][0x2c4] ;  /* 0x0000b10000097ab9 */ /* 0x000fcc0000000800 */
[----:B------:R-:W1:Y:S02]  /*1c370*/  S2UR UR11, SR_CTAID.Y ;  /* 0x00000000000b79c3 */ /* 0x000e640000002600 */
[----:B-1----:R-:W-:-:S04]  /*1c380*/  UIMAD UR4, UR11, UR4, UR8 ;  /* 0x000000040b0472a4 */ /* 0x002fc8000f8e0208 */
[----:B------:R-:W-:-:S12]  /*1c390*/  UIMAD UR9, UR4, UR9, URZ ;  /* 0x00000009040972a4 */ /* 0x000fd8000f8e023f */
.L_x_2454:
[----:B------:R-:W-:Y:S01]  /*1c3a0*/  LOP3.LUT R2, R11, 0xffffffe0, RZ, 0xc0, !PT ;  /* 0xffffffe00b027812 */ /* 0x000fe200078ec0ff */
[----:B------:R-:W-:Y:S01]  /*1c3b0*/  USHF.R.S32.HI UR10, URZ, 0x1f, UR11 ;  /* 0x0000001f3f0a7899 */ /* 0x000fe2000801140b */
[----:B------:R-:W-:Y:S01]  /*1c3c0*/  SHF.R.S32.HI R5, RZ, 0x1f, R13 ;  /* 0x0000001fff057819 */ /* 0x000fe2000001140d */
[----:B------:R-:W-:Y:S01]  /*1c3d0*/  UISETP.NE.AND UP0, UPT, UR17, -0x1, UPT ;  /* 0xffffffff1100788c */ /* 0x000fe2000bf05270 */
[----:B------:R-:W-:Y:S01]  /*1c3e0*/  BAR.SYNC.DEFER_BLOCKING 0x0 ;  /* 0x0000000000007b1d */ /* 0x000fe20000010000 */
[----:B------:R-:W-:Y:S01]  /*1c3f0*/  IMAD.IADD R2, R4, 0x1, -R2 ;  /* 0x0000000104027824 */ /* 0x000fe200078e0a02 */
[----:B------:R-:W-:-:S04]  /*1c400*/  LEA.HI R5, R5, R13, RZ, 0x2 ;  /* 0x0000000d05057211 */ /* 0x000fc800078f10ff */
[----:B------:R-:W-:Y:S01]  /*1c410*/  LOP3.LUT P0, RZ, R2, 0x3, RZ, 0xc0, !PT ;  /* 0x0000000302ff7812 */ /* 0x000fe2000780c0ff */
[----:B------:R-:W-:Y:S01]  /*1c420*/  ULDC.64 UR4, c[0x0][0x290] ;  /* 0x0000a40000047ab9 */ /* 0x000fe20000000a00 */
[----:B------:R-:W-:Y:S01]  /*1c430*/  SHF.R.S32.HI R0, RZ, 0x1f, R2 ;  /* 0x0000001fff007819 */ /* 0x000fe20000011402 */
[----:B------:R-:W-:Y:S01]  /*1c440*/  UIMAD UR10, UR10, UR4, URZ ;  /* 0x000000040a0a72a4 */ /* 0x000fe2000f8e023f */
[----:B------:R-:W-:Y:S01]  /*1c450*/  LOP3.LUT R5, R5, 0xffffffc, RZ, 0xc0, !PT ;  /* 0x0ffffffc05057812 */ /* 0x000fe200078ec0ff */
[----:B------:R-:W-:Y:S01]  /*1c460*/  ULDC.64 UR6, c[0x0][0x298] ;  /* 0x0000a60000067ab9 */ /* 0x000fe20000000a00 */
[----:B------:R-:W-:Y:S01]  /*1c470*/  LEA.HI R0, R0, R2, RZ, 0x2 ;  /* 0x0000000200007211 */ /* 0x000fe200078f10ff */
[----:B------:R-:W-:Y:S01]  /*1c480*/  UIMAD.WIDE.U32 UR14, UR17, UR6, URZ ;  /* 0x00000006110e72a5 */ /* 0x000fe2000f8e003f */
[----:B------:R-:W-:Y:S01]  /*1c490*/  BSSY B0, `(.L_x_2455) ;  /* 0x0000017000007945 */ /* 0x000fe20003800000 */
[----:B------:R-:W-:Y:S01]  /*1c4a0*/  UIMAD.WIDE.U32 UR18, UR11, UR4, URZ ;  /* 0x000000040b1272a5 */ /* 0x000fe2000f8e003f */
[----:B------:R-:W-:Y:S01]  /*1c4b0*/  SHF.R.S32.HI R0, RZ, 0x2, R0 ;  /* 0x00000002ff007819 */ /* 0x000fe20000011400 */
[----:B------:R-:W-:Y:S01]  /*1c4c0*/  UIMAD UR5, UR11, UR5, UR10 ;  /* 0x000000050b0572a4 */ /* 0x000fe2000f8e020a */
[----:B------:R-:W-:Y:S01]  /*1c4d0*/  IMAD.IADD R5, R13, 0x1, -R5 ;  /* 0x000000010d057824 */ /* 0x000fe200078e0a05 */
[----:B------:R-:W-:-:S02]  /*1c4e0*/  UIMAD UR17, UR17, UR7, UR15 ;  /* 0x00000007111172a4 */ /* 0x000fc4000f8e020f */
[----:B------:R-:W-:Y:S01]  /*1c4f0*/  USEL UR14, UR18, UR14, !UP0 ;  /* 0x0000000e120e7287 */ /* 0x000fe2000c000000 */
[----:B------:R-:W-:Y:S01]  /*1c500*/  IMAD R5, R5, 0x10, R0 ;  /* 0x0000001005057824 */ /* 0x000fe200078e0200 */
[----:B------:R-:W-:Y:S01]  /*1c510*/  @!UP0 UIADD3 UR17, UR19, UR5, URZ ;  /* 0x0000000513118290 */ /* 0x000fe2000fffe03f */
[----:B------:R-:W-:Y:S11]  /*1c520*/  @P0 BRA `(.L_x_2456) ;  /* 0x0000000000340947 */ /* 0x000ff60003800000 */
        /* <DEDUP_REMOVED lines=13> */
.L_x_2456:
[----:B------:R-:W-:Y:S05]  /*1c600*/  BSYNC B0 ;  /* 0x0000000000007941 */ /* 0x000fea0003800000 */
.L_x_2455:
[----:B------:R-:W2:Y:S01]  /*1c610*/  S2UR UR9, SR_CTAID.X ;  /* 0x00000000000979c3 */ /* 0x000ea20000002500 */
[----:B------:R-:W3:Y:S01]  /*1c620*/  S2R R2, SR_TID.X ;  /* 0x0000000000027919 */ /* 0x000ee20000002100 */
[----:B------:R-:W-:Y:S01]  /*1c630*/  LEA.HI R0, R3, R4, RZ, 0x3 ;  /* 0x0000000403007211 */ /* 0x000fe200078f18ff */
[----:B------:R-:W-:Y:S01]  /*1c640*/  IMAD.U32 R5, RZ, RZ, UR6 ;  /* 0x00000006ff057e24 */ /* 0x000fe2000f8e00ff */
[----:B------:R-:W-:Y:S01]  /*1c650*/  SHF.R.S32.HI R243, RZ, 0x1f, R242 ;  /* 0x0000001ffff37819 */ /* 0x000fe200000114f2 */
[----:B------:R-:W-:Y:S01]  /*1c660*/  ULDC UR5, c[0x0][0x2d0] ;  /* 0x0000b40000057ab9 */ /* 0x000fe20000000800 */
[----:B------:R-:W-:Y:S01]  /*1c670*/  SHF.R.S32.HI R0, RZ, 0x3, R0 ;  /* 0x00000003ff007819 */ /* 0x000fe20000011400 */
[----:B-1----:R1:W4:Y:S01]  /*1c680*/  LDS.128 R8, [R241+0x1800] ;  /* 0x00180000f1087984 */ /* 0x0023220000000c00 */
[----:B------:R-:W5:Y:S01]  /*1c690*/  LDC.64 R6, c[0x0][0x2a0] ;  /* 0x0000a800ff067b82 */ /* 0x000f620000000a00 */
[----:B------:R-:W-:Y:S01]  /*1c6a0*/  ISETP.GE.AND P0, PT, R242, UR5, PT ;  /* 0x00000005f2007c0c */ /* 0x000fe2000bf06270 */
[----:B------:R-:W-:Y:S01]  /*1c6b0*/  USHF.R.S32.HI UR5, URZ, 0x1f, UR8 ;  /* 0x0000001f3f057899 */ /* 0x000fe20008011408 */
[----:B------:R-:W-:Y:S01]  /*1c6c0*/  VIADD R3, R0, 0x10 ;  /* 0x0000001000037836 */ /* 0x000fe20000000000 */
[----:B------:R-:W-:Y:S04]  /*1c6d0*/  BSSY B0, `(.L_x_2457) ;  /* 0x0000023000007945 */ /* 0x000fe80003800000 */
[----:B------:R-:W-:Y:S01]  /*1c6e0*/  ISETP.GE.OR P3, PT, R3, UR12, P0 ;  /* 0x0000000c03007c0c */ /* 0x000fe20008766670 */
[----:B--2---:R-:W-:-:S04]  /*1c6f0*/  USHF.L.U32 UR9, UR9, 0x6, URZ ;  /* 0x0000000609097899 */ /* 0x004fc8000800063f */
[----:B------:R-:W-:Y:S02]  /*1c700*/  USHF.R.S32.HI UR4, URZ, 0x1f, UR9 ;  /* 0x0000001f3f047899 */ /* 0x000fe40008011409 */
[----:B------:R-:W-:Y:S02]  /*1c710*/  IMAD.WIDE.U32 R242, R5, UR9, R242 ;  /* 0x0000000905f27c25 */ /* 0x000fe4000f8e00f2 */
[----:B------:R-:W-:Y:S01]  /*1c720*/  UIMAD UR4, UR4, UR6, URZ ;  /* 0x00000006040472a4 */ /* 0x000fe2000f8e023f */
[----:B---3--:R-:W-:Y:S01]  /*1c730*/  SHF.R.S32.HI R4, RZ, 0x1f, R2 ;  /* 0x0000001fff047819 */ /* 0x008fe20000011402 */
[----:B------:R-:W-:Y:S01]  /*1c740*/  VIADD R5, R0, 0x20 ;  /* 0x0000002000057836 */ /* 0x000fe20000000000 */
[----:B------:R-:W-:Y:S01]  /*1c750*/  IADD3 R14, P1, R242, UR14, RZ ;  /* 0x0000000ef20e7c10 */ /* 0x000fe2000ff3e0ff */
[----:B------:R-:W-:Y:S01]  /*1c760*/  UIMAD UR4, UR9, UR7, UR4 ;  /* 0x00000007090472a4 */ /* 0x000fe2000f8e0204 */
[----:B------:R-:W-:Y:S01]  /*1c770*/  LEA.HI R2, R4, R2, RZ, 0x3 ;  /* 0x0000000204027211 */ /* 0x000fe200078f18ff */
[----:B------:R-:W-:Y:S01]  /*1c780*/  VIADD R4, R0, 0x30 ;  /* 0x0000003000047836 */ /* 0x000fe20000000000 */
[----:B------:R-:W-:Y:S01]  /*1c790*/  ISETP.GE.OR P2, PT, R5, UR12, P0 ;  /* 0x0000000c05007c0c */ /* 0x000fe20008746670 */
[----:B-----5:R-:W-:Y:S01]  /*1c7a0*/  IMAD R16, R6, UR5, RZ ;  /* 0x0000000506107c24 */ /* 0x020fe2000f8e02ff */
[----:B------:R-:W-:Y:S01]  /*1c7b0*/  UIADD3 UR9, -UR9, UR16, URZ ;  /* 0x0000001009097290 */ /* 0x000fe2000fffe13f */
[----:B------:R-:W-:Y:S01]  /*1c7c0*/  IMAD.U32 R3, RZ, RZ, UR4 ;  /* 0x00000004ff037e24 */ /* 0x000fe2000f8e00ff */
[----:B------:R-:W-:Y:S01]  /*1c7d0*/  SHF.R.S32.HI R2, RZ, 0x3, R2 ;  /* 0x00000003ff027819 */ /* 0x000fe20000011402 */
[----:B------:R-:W-:-:S03]  /*1c7e0*/  IMAD R16, R7, UR8, R16 ;  /* 0x0000000807107c24 */ /* 0x000fc6000f8e0210 */
[----:B------:R-:W-:Y:S02]  /*1c7f0*/  IADD3.X R15, R243, UR17, R3, P1, !PT ;  /* 0x00000011f30f7c10 */ /* 0x000fe40008ffe403 */
[----:B------:R-:W-:Y:S02]  /*1c800*/  ISETP.GE.OR P1, PT, R4, UR12, P0 ;  /* 0x0000000c04007c0c */ /* 0x000fe40008726670 */
[----:B------:R-:W-:Y:S01]  /*1c810*/  ISETP.GE.OR P0, PT, R0, UR9, P0 ;  /* 0x0000000900007c0c */ /* 0x000fe20008706670 */
[----:B------:R-:W-:Y:S01]  /*1c820*/  IMAD.WIDE.U32 R14, R6, UR8, R14 ;  /* 0x00000008060e7c25 */ /* 0x000fe2000f8e000e */
[----:B------:R-:W-:Y:S01]  /*1c830*/  SHF.R.S32.HI R2, RZ, 0x1f, R2 ;  /* 0x0000001fff027819 */ /* 0x000fe20000011402 */
[----:B------:R1:W2:Y:S02]  /*1c840*/  LDS.128 R4, [R241] ;  /* 0x00000000f1047984 */ /* 0x0002a40000000c00 */
[----:B------:R-:W-:-:S08]  /*1c850*/  IMAD.IADD R17, R16, 0x1, R15 ;  /* 0x0000000110117824 */ /* 0x000fd000078e020f */
[----:B----4-:R-:W-:Y:S05]  /*1c860*/  @P0 BRA `(.L_x_2458) ;  /* 0x0000000000240947 */ /* 0x010fea0003800000 */
        /* <DEDUP_REMOVED lines=8> */
[----:B--2---:R3:W-:Y:S02]  /*1c8f0*/  STG.E.128 desc[UR20][R18.64], R4 ;  /* 0x0000000412007986 */ /* 0x0047e4000c101d14 */
.L_x_2458:
[----:B------:R-:W-:Y:S05]  /*1c900*/  BSYNC B0 ;  /* 0x0000000000007941 */ /* 0x000fea0003800000 */
.L_x_2457:
        /* <DEDUP_REMOVED lines=14> */
[----:B---3--:R4:W-:Y:S02]  /*1c9f0*/  STG.E.128 desc[UR20][R12.64], R4 ;  /* 0x000000040c007986 */ /* 0x0089e4000c101d14 */
.L_x_2460:
[----:B------:R-:W-:Y:S05]  /*1ca00*/  BSYNC B0 ;  /* 0x0000000000007941 */ /* 0x000fea0003800000 */
.L_x_2459:
[----:B---34-:R3:W4:Y:S01]  /*1ca10*/  LDS.128 R4, [R241+0x1000] ;  /* 0x00100000f1047984 */ /* 0x0187220000000c00 */
        /* <DEDUP_REMOVED lines=13> */
[----:B----4-:R4:W-:Y:S02]  /*1caf0*/  STG.E.128 desc[UR20][R12.64], R4 ;  /* 0x000000040c007986 */ /* 0x0109e4000c101d14 */
.L_x_2462:
[----:B------:R-:W-:Y:S05]  /*1cb00*/  BSYNC B0 ;  /* 0x0000000000007941 */ /* 0x000fea0003800000 */
.L_x_2461:
[----:B------:R-:W-:Y:S05]  /*1cb10*/  @P1 EXIT ;  /* 0x000000000000194d */ /* 0x000fea0003800000 */
[----:B------:R-:W-:Y:S01]  /*1cb20*/  IADD3 R0, P0, R0, 0x30, RZ ;  /* 0x0000003000007810 */ /* 0x000fe20007f1e0ff */
[----:B----4-:R-:W-:Y:S01]  /*1cb30*/  IMAD.MOV.U32 R4, RZ, RZ, R14 ;  /* 0x000000ffff047224 */ /* 0x010fe200078e000e */
        /* <DEDUP_REMOVED lines=9> */
[----:B------:R-:W-:Y:S01]  /*1cbd0*/  STG.E.128 desc[UR20][R6.64], R8 ;  /* 0x0000000806007986 */ /* 0x000fe2000c101d14 */
[----:B------:R-:W-:Y:S05]  /*1cbe0*/  EXIT ;  /* 0x000000000000794d */ /* 0x000fea0003800000 */
.L_x_2463:
        /* <DEDUP_REMOVED lines=9> */
.L_x_8006:


//--------------------- .text._ZN5flash24flash_fwd_splitkv_kernelI23Flash_fwd_kernel_traitsILi64ELi64ELi256ELi4ELb0ELb0EN7cutlass10bfloat16_tE19Flash_kernel_traitsILi64ELi64ELi256ELi4ES3_EELb1ELb0ELb1ELb0ELb0ELb1ELb0ELb0EEEvNS_16Flash_fwd_paramsE --------------------------
	.section	.text._ZN5flash24flash_fwd_splitkv_kernelI23Flash_fwd_kernel_traitsILi64ELi64ELi256ELi4ELb0ELb0EN7cutlass10bfloat16_tE19Flash_kernel_traitsILi64ELi64ELi256ELi4ES3_EELb1ELb0ELb1ELb0ELb0ELb1ELb0ELb0EEEvNS_16Flash_fwd_paramsE,"ax",@progbits
	.align	128
        .global         _ZN5flash24flash_fwd_splitkv_kernelI23Flash_fwd_kernel_traitsILi64ELi64ELi256ELi4ELb0ELb0EN7cutlass10bfloat16_tE19Flash_kernel_traitsILi64ELi64ELi256ELi4ES3_EELb1ELb0ELb1ELb0ELb0ELb1ELb0ELb0EEEvNS_16Flash_fwd_paramsE
        .type           _ZN5flash24flash_fwd_splitkv_kernelI23Flash_fwd_kernel_traitsILi64ELi64ELi256ELi4ELb0ELb0EN7cutlass10bfloat16_tE19Flash_kernel_traitsILi64ELi64ELi256ELi4ES3_EELb1ELb0ELb1ELb0ELb0ELb1ELb0ELb0EEEvNS_16Flash_fwd_paramsE,@function
        .size           _ZN5flash24flash_fwd_splitkv_kernelI23Flash_fwd_kernel_traitsILi64ELi64ELi256ELi4ELb0ELb0EN7cutlass10bfloat16_tE19Flash_kernel_traitsILi64ELi64ELi256ELi4ES3_EELb1ELb0ELb1ELb0ELb0ELb1ELb0ELb0EEEvNS_16Flash_fwd_paramsE,(.L_x_8007 - _ZN5flash24flash_fwd_splitkv_kernelI23Flash_fwd_kernel_traitsILi64ELi64ELi256ELi4ELb0ELb0EN7cutlass10bfloat16_tE19Flash_kernel_traitsILi64ELi64ELi256ELi4ES3_EELb1ELb0ELb1ELb0ELb0ELb1ELb0ELb0EEEvNS_16Flash_fwd_paramsE)
        .other          _ZN5flash24flash_fwd_splitkv_kernelI23Flash_fwd_kernel_traitsILi64ELi64ELi256ELi4ELb0ELb0EN7cutlass10bfloat16_tE19Flash_kernel_traitsILi64ELi64ELi256ELi4ES3_EELb1ELb0ELb1ELb0ELb0ELb1ELb0ELb0EEEvNS_16Flash_fwd_paramsE,@"STO_CUDA_ENTRY STV_DEFAULT"
_ZN5flash24flash_fwd_splitkv_kernelI23Flash_fwd_kernel_traitsILi64ELi64ELi256ELi4ELb0ELb0EN7cutlass10bfloat16_tE19Flash_kernel_traitsILi64ELi64ELi256ELi4ES3_EELb1ELb0ELb1ELb0ELb0ELb1ELb0ELb0EEEvNS_16Flash_fwd_paramsE:
.text._ZN5flash24flash_fwd_splitkv_kernelI23Flash_fwd_kernel_traitsILi64ELi64ELi256ELi4ELb0ELb0EN7cutlass10bfloat16_tE19Flash_kernel_traitsILi64ELi64ELi256ELi4ES3_EELb1ELb0ELb1ELb0ELb0ELb1ELb0ELb0EEEvNS_16Flash_fwd_paramsE:
        /* <DEDUP_REMOVED lines=55> */
.L_x_2464:
[----:B------:R-:W-:Y:S01]  /*0370*/  ULDC UR6, c[0x0][0x2c8] ;  /* 0x0000b20000067ab9 */ /* 0x000fe20000000800 */
.L_x_2465:
        /* <DEDUP_REMOVED lines=104> */
.L_x_2468:
[----:B------:R-:W-:Y:S05]  /*0a00*/  BSYNC B0 ;  /* 0x0000000000007941 */ /* 0x000fea0003800000 */
.L_x_2467:
        /* <DEDUP_REMOVED lines=20> */
.L_x_2470:
[----:B------:R-:W-:Y:S05]  /*0b50*/  BSYNC B0 ;  /* 0x0000000000007941 */ /* 0x000fea0003800000 */
.L_x_2469:
        /* <DEDUP_REMOVED lines=14> */
.L_x_2472:
[----:B------:R-:W-:Y:S05]  /*0c40*/  BSYNC B0 ;  /* 0x0000000000007941 */ /* 0x000fea0003800000 */
.L_x_2471:
        /* <DEDUP_REMOVED lines=13> */
.L_x_2474:
[----:B------:R-:W-:Y:S05]  /*0d20*/  BSYNC B0 ;  /* 0x0000000000007941 */ /* 0x000fea0003800000 */
.L_x_2473:
        /* <DEDUP_REMOVED lines=16> */
.L_x_2466:
        /* <DEDUP_REMOVED lines=28> */
.L_x_2475:
        /* <DEDUP_REMOVED lines=87> */
.L_x_2476:
        /* <DEDUP_REMOVED lines=46> */
.L_x_2478:
        /* <DEDUP_REMOVED lines=35> */
.L_x_2477:
        /* <DEDUP_REMOVED lines=87> */
.L_x_2480:
[----:B------:R-:W-:Y:S05]  /*1fe0*/  BSYNC B0 ;  /* 0x0000000000007941 */ /* 0x000fea0003800000 */
.L_x_2479:
        /* <DEDUP_REMOVED lines=25> */
.L_x_2482:
[----:B------:R-:W-:Y:S05]  /*2180*/  BSYNC B0 ;  /* 0x0000000000007941 */ /* 0x000fea0003800000 */
.L_x_2481:
        /* <DEDUP_REMOVED lines=22> */
.L_x_2484:
[----:B------:R-:W-:Y:S05]  /*22f0*/  BSYNC B0 ;  /* 0x0000000000007941 */ /* 0x000fea0003800000 */
.L_x_2483:
        /* <DEDUP_REMOVED lines=21> */
.L_x_2486:
[----:B------:R-:W-:Y:S05]  /*2450*/  BSYNC B0 ;  /* 0x0000000000007941 */ /* 0x000fea0003800000 */
.L_x_2485:
        /* <DEDUP_REMOVED lines=29> */
.L_x_2488:
[----:B------:R-:W-:Y:S05]  /*2630*/  BSYNC B0 ;  /* 0x0000000000007941 */ /* 0x000fea0003800000 */
.L_x_2487:
        /* <DEDUP_REMOVED lines=19> */
.L_x_2490:
[----:B------:R-:W-:Y:S05]  /*2770*/  BSYNC B0 ;  /* 0x0000000000007941 */ /* 0x000fea0003800000 */
.L_x_2489:
        /* <DEDUP_REMOVED lines=20> */
.L_x_2492:
[----:B------:R-:W-:Y:S05]  /*28c0*/  BSYNC B0 ;  /* 0x0000000000007941 */ /* 0x000fea0003800000 */
.L_x_2491:
        /* <DEDUP_REMOVED lines=21> */
.L_x_2494:
[----:B------:R-:W-:Y:S05]  /*2a20*/  BSYNC B0 ;  /* 0x0000000000007941 */ /* 0x000fea0003800000 */
.L_x_2493:
        /* <DEDUP_REMOVED lines=20> */
.L_x_2496:
[----:B------:R-:W-:Y:S05]  /*2b70*/  BSYNC B0 ;  /* 0x0000000000007941 */ /* 0x000fea0003800000 */
.L_x_2495:
        /* <DEDUP_REMOVED lines=21> */
.L_x_2498:
[----:B------:R-:W-:Y:S05]  /*2cd0*/  BSYNC B0 ;  /* 0x0000000000007941 */ /* 0x000fea0003800000 */
.L_x_2497:
        /* <DEDUP_REMOVED lines=21> */
.L_x_2500:
[----:B------:R-:W-:Y:S05]  /*2e30*/  BSYNC B0 ;  /* 0x0000000000007941 */ /* 0x000fea0003800000 */
.L_x_2499:
        /* <DEDUP_REMOVED lines=21> */
.L_x_2502:
[----:B------:R-:W-:Y:S05]  /*2f90*/  BSYNC B0 ;  /* 0x0000000000007941 */ /* 0x000fea0003800000 */
.L_x_2501:
        /* <DEDUP_REMOVED lines=20> */
.L_x_2504:
[----:B------:R-:W-:Y:S05]  /*30e0*/  BSYNC B0 ;  /* 0x0000000000007941 */ /* 0x000fea0003800000 */
.L_x_2503:
        /* <DEDUP_REMOVED lines=21> */
.L_x_2506:
[----:B------:R-:W-:Y:S05]  /*3240*/  BSYNC B0 ;  /* 0x0000000000007941 */ /* 0x000fea0003800000 */
.L_x_2505:
        /* <DEDUP_REMOVED lines=21> */
.L_x_2508:
[----:B------:R-:W-:Y:S05]  /*33a0*/  BSYNC B0 ;  /* 0x0000000000007941 */ /* 0x000fea0003800000 */
.L_x_2507:
        /* <DEDUP_REMOVED lines=21> */
.L_x_2510:
[----:B------:R-:W-:Y:S05]  /*3500*/  BSYNC B0 ;  /* 0x0000000000007941 */ /* 0x000fea0003800000 */
.L_x_2509:
        /* <DEDUP_REMOVED lines=20> */
.L_x_2512:
[----:B------:R-:W-:Y:S05]  /*3650*/  BSYNC B0 ;  /* 0x0000000000007941 */ /* 0x000fea0003800000 */
.L_x_2511:
        /* <DEDUP_REMOVED lines=19> */
.L_x_2514:
[----:B------:R-:W-:Y:S05]  /*3790*/  BSYNC B0 ;  /* 0x0000000000007941 */ /* 0x000fea0003800000 */
.L_x_2513:
        /* <DEDUP_REMOVED lines=19> */
.L_x_2516:
[----:B------:R-:W-:Y:S05]  /*38d0*/  BSYNC B0 ;  /* 0x0000000000007941 */ /* 0x000fea0003800000 */
.L_x_2515:
        /* <DEDUP_REMOVED lines=19> */
.L_x_2518:
[----:B------:R-:W-:Y:S05]  /*3a10*/  BSYNC B0 ;  /* 0x0000000000007941 */ /* 0x000fea0003800000 */
.L_x_2517:
[----:B------:R-:W-:Y:S01]  /*3a20*/  USHF.R.S32.HI UR28, URZ, 0x1f, UR25 ;  /* 0x0000001f3f1c7899 */ /* 0x000fe20008011419 */
[----:B------:R-:W0:Y:S01]  /*3a30*/  LDGDEPBAR ;  /* 0x00000000000079af */ /* 0x000e220000000000 */
[----:B------:R-:W-:Y:S01]  /*3a40*/  ULDC.64 UR10, c[0x0][0x3d0] ;  /* 0x0000f400000a7ab9 */ /* 0x000fe20000000a00 */
[----:B------:R-:W-:Y:S01]  /*3a50*/  UMOV UR30, UR26 ;  /* 0x0000001a001e7c82 */ /* 0x000fe20008000000 */
[----:B------:R-:W-:Y:S01]  /*3a60*/  UIMAD UR28, UR28, UR10, URZ ;  /* 0x0000000a1c1c72a4 */ /* 0x000fe2000f8e023f */
[----:B------:R-:W-:Y:S01]  /*3a70*/  IMAD.IADD R25, R25, 0x1, R11 ;  /* 0x0000000119197824 */ /* 0x000fe200078e020b */
[----:B------:R-:W-:Y:S01]  /*3a80*/  UMOV UR31, UR5 ;  /* 0x00000005001f7c82 */ /* 0x000fe20008000000 */
[----:B------:R-:W-:Y:S01]  /*3a90*/  ULDC.64 UR6, c[0x0][0x250] ;  /* 0x0000940000067ab9 */ /* 0x000fe20000000a00 */
[----:B------:R-:W-:Y:S01]  /*3aa0*/  UIMAD.WIDE.U32 UR30, UR25, UR10, UR30 ;  /* 0x0000000a191e72a5 */ /* 0x000fe2000f8e001e */
[----:B------:R-:W-:Y:S01]  /*3ab0*/  IMAD R22, R22, UR6, RZ ;  /* 0x0000000616167c24 */ /* 0x000fe2000f8e02ff */
[----:B------:R-:W-:Y:S01]  /*3ac0*/  UIMAD UR28, UR25, UR11, UR28 ;  /* 0x0000000b191c72a4 */ /* 0x000fe2000f8e021c */
[----:B------:R-:W-:-:S02]  /*3ad0*/  LEA.HI R200, R200, R197, RZ, 0x5 ;  /* 0x000000c5c8c87211 */ /* 0x000fc400078f28ff */
[----:B------:R-:W-:Y:S01]  /*3ae0*/  ULDC.64 UR10, c[0x0][0x3c8] ;  /* 0x0000f200000a7ab9 */ /* 0x000fe20000000a00 */
[----:B------:R-:W-:Y:S01]  /*3af0*/  UIADD3 UR28, UR31, UR28, URZ ;  /* 0x0000001c1f1c7290 */ /* 0x000fe2000fffe03f */
[C---:B------:R-:W-:Y:S01]  /*3b00*/  IMAD R201, R198.reuse, UR7, R22 ;  /* 0x00000007c6c97c24 */ /* 0x040fe2000f8e0216 */
[----:B------:R-:W-:Y:S01]  /*3b10*/  ULEA UR5, UP0, UR30, UR10, 0x2 ;  /* 0x0000000a1e057291 */ /* 0x000fe2000f80103f */
[----:B------:R-:W-:Y:S01]  /*3b20*/  IMAD.WIDE.U32 R198, R198, UR6, R24 ;  /* 0x00000006c6c67c25 */ /* 0x000fe2000f8e0018 */
[----:B------:R-:W-:Y:S02]  /*3b30*/  ISETP.GE.AND P5, PT, R5, UR23, PT ;  /* 0x0000001705007c0c */ /* 0x000fe4000bfa6270 */
[----:B------:R-:W-:Y:S01]  /*3b40*/  ULEA.HI.X UR28, UR30, UR11, UR28, 0x2, UP0 ;  /* 0x0000000b1e1c7291 */ /* 0x000fe200080f141c */
[----:B------:R-:W-:Y:S01]  /*3b50*/  IMAD.IADD R201, R199, 0x1, R201 ;  /* 0x00000001c7c97824 */ /* 0x000fe200078e02c9 */
[----:B------:R-:W-:Y:S01]  /*3b60*/  SHF.R.S32.HI R5, RZ, 0x5, R200 ;  /* 0x00000005ff057819 */ /* 0x000fe200000114c8 */
[----:B------:R-:W-:Y:S01]  /*3b70*/  IMAD.U32 R204, RZ, RZ, UR5 ;  /* 0x00000005ffcc7e24 */ /* 0x000fe2000f8e00ff */
[----:B------:R-:W-:Y:S01]  /*3b80*/  ULDC.64 UR10, c[0x0][0x220] ;  /* 0x00008800000a7ab9 */ /* 0x000fe20000000a00 */
[----:B------:R-:W-:-:S04]  /*3b90*/  DEPBAR.LE SB0, 0x0 ;  /* 0x000080000000791a */ /* 0x000fc80000000000 */
[----:B------:R-:W-:Y:S01]  /*3ba0*/  IMAD.U32 R205, RZ, RZ, UR28 ;  /* 0x0000001cffcd7e24 */ /* 0x000fe2000f8e00ff */
[C---:B------:R-:W-:Y:S01]  /*3bb0*/  LEA R65, P1, R198.reuse, UR10, 0x1 ;  /* 0x0000000ac6417c11 */ /* 0x040fe2000f8208ff */
[----:B------:R-:W-:Y:S01]  /*3bc0*/  ULDC UR5, c[0x0][0x2e8] ;  /* 0x0000ba0000057ab9 */ /* 0x000fe20000000800 */
[----:B------:R-:W-:Y:S02]  /*3bd0*/  ISETP.GE.AND P2, PT, R3, UR23, PT ;  /* 0x0000001703007c0c */ /* 0x000fe4000bf46270 */
[----:B------:R1:W5:Y:S01]  /*3be0*/  LDG.E R204, desc[UR20][R204.64] ;  /* 0x00000014cccc7981 */ /* 0x000362000c1e1900 */
[----:B------:R-:W-:Y:S01]  /*3bf0*/  LEA.HI.X R64, R198, UR11, R201, 0x1, P1 ;  /* 0x0000000bc6407c11 */ /* 0x000fe200088f0cc9 */
[----:B------:R-:W-:Y:S01]  /*3c00*/  BAR.SYNC.DEFER_BLOCKING 0x0 ;  /* 0x0000000000007b1d */ /* 0x000fe20000010000 */
[----:B------:R-:W-:Y:S01]  /*3c10*/  ISETP.GE.AND P1, PT, R20, UR23, PT ;  /* 0x0000001714007c0c */ /* 0x000fe2000bf26270 */
[----:B------:R-:W-:Y:S01]  /*3c20*/  IMAD.U32 R3, RZ, RZ, UR24 ;  /* 0x00000018ff037e24 */ /* 0x000fe2000f8e00ff */
[----:B------:R-:W-:-:S03]  /*3c30*/  ISETP.GE.AND P6, PT, R10, UR23, PT ;  /* 0x000000170a007c0c */ /* 0x000fc6000bfc6270 */
[----:B------:R-:W1:Y:S01]  /*3c40*/  MUFU.RCP R202, UR5 ;  /* 0x0000000500ca7d08 */ /* 0x000e620008001000 */
[----:B------:R-:W-:Y:S07]  /*3c50*/  BSSY B0, `(.L_x_2519) ;  /* 0x000000e000007945 */ /* 0x000fee0003800000 */
[----:B------:R1:W-:Y:S01]  /*3c60*/  @P1 STS.128 [R241+0xa000], RZ ;  /* 0x00a000fff1001388 */ /* 0x0003e20000000c00 */
[----:B------:R-:W-:Y:S01]  /*3c70*/  LEA R203, R5, UR27, 0x4 ;  /* 0x0000001b05cb7c11 */ /* 0x000fe2000f8e20ff */
[----:B------:R-:W-:Y:S06]  /*3c80*/  @P1 BRA `(.L_x_2520) ;  /* 0x0000000000281947 */ /* 0x000fec0003800000 */
        /* <DEDUP_REMOVED lines=10> */
.L_x_2520:
[----:B------:R-:W-:Y:S05]  /*3d30*/  BSYNC B0 ;  /* 0x0000000000007941 */ /* 0x000fea0003800000 */
.L_x_2519:
        /* <DEDUP_REMOVED lines=19> */
.L_x_2522:
[----:B------:R-:W-:Y:S05]  /*3e70*/  BSYNC B0 ;  /* 0x0000000000007941 */ /* 0x000fea0003800000 */
.L_x_2521:
        /* <DEDUP_REMOVED lines=17> */
.L_x_2524:
[----:B------:R-:W-:Y:S05]  /*3f90*/  BSYNC B0 ;  /* 0x0000000000007941 */ /* 0x000fea0003800000 */
.L_x_2523:
        /* <DEDUP_REMOVED lines=18> */
.L_x_2526:
[----:B------:R-:W-:Y:S05]  /*40c0*/  BSYNC B0 ;  /* 0x0000000000007941 */ /* 0x000fea0003800000 */
.L_x_2525:
        /* <DEDUP_REMOVED lines=17> */
.L_x_2528:
[----:B------:R-:W-:Y:S05]  /*41e0*/  BSYNC B0 ;  /* 0x0000000000007941 */ /* 0x000fea0003800000 */
.L_x_2527:
        /* <DEDUP_REMOVED lines=18> */
.L_x_2530:
[----:B------:R-:W-:Y:S05]  /*4310*/  BSYNC B0 ;  /* 0x0000000000007941 */ /* 0x000fea0003800000 */
.L_x_2529:
        /* <DEDUP_REMOVED lines=18> */
.L_x_2532:
[----:B------:R-:W-:Y:S05]  /*4440*/  BSYNC B0 ;  /* 0x0000000000007941 */ /* 0x000fea0003800000 */
.L_x_2531:
        /* <DEDUP_REMOVED lines=19> */
.L_x_2534:
[----:B------:R-:W-:Y:S05]  /*4580*/  BSYNC B0 ;  /* 0x0000000000007941 */ /* 0x000fea0003800000 */
.L_x_2533:
        /* <DEDUP_REMOVED lines=19> */
.L_x_2536:
[----:B------:R-:W-:Y:S05]  /*46c0*/  BSYNC B0 ;  /* 0x0000000000007941 */ /* 0x000fea0003800000 */
.L_x_2535:
        /* <DEDUP_REMOVED lines=16> */
[----:B-1----:R-:W-:Y:S02]  /*47d0*/  SHF.R.U32.HI R205, RZ, 0x3, R6 ;  /* 0x00000003ffcd7819 */ /* 0x002fe40000011606 */
[----:B------:R-:W-:Y:S02]  /*47e0*/  LOP3.LUT R8, R20, R8, RZ, 0x3c, !PT ;  /* 0x0000000814087212 */ /* 0x000fe400078e3cff */
        /* <DEDUP_REMOVED lines=16> */
.L_x_2538:
[----:B------:R-:W-:Y:S05]  /*48f0*/  BSYNC B0 ;  /* 0x0000000000007941 */ /* 0x000fea0003800000 */
.L_x_2537:
        /* <DEDUP_REMOVED lines=22> */
.L_x_2540:
[----:B------:R-:W-:Y:S05]  /*4a60*/  BSYNC B0 ;  /* 0x0000000000007941 */ /* 0x000fea0003800000 */
.L_x_2539:
[----:B------:R1:W-:Y:S01]  /*4a70*/  @P2 STS.128 [R241+0xf800], RZ ;  /* 0x00f800fff1002388 */ /* 0x0003e20000000c00 */
[----:B------:R-:W-:Y:S04]  /*4a80*/  BSSY B0, `(.L_x_2541) ;  /* 0x0000010000007945 */ /* 0x000fe80003800000 */
[----:B------:R-:W-:Y:S05]  /*4a90*/  @P2 BRA `(.L_x_2542) ;  /* 0x0000000000382947 */ /* 0x000fea0003800000 */
[----:B------:R-:W-:Y:S02]  /*4aa0*/  ULDC UR5, c[0x0][0x2d0] ;  /* 0x0000b40000057ab9 */ /* 0x000fe40000000800 */
[----:B------:R-:W-:-:S13]  /*4ab0*/  ISETP.GE.AND P2, PT, R242, UR5, PT ;  /* 0x00000005f2007c0c */ /* 0x000fda000bf46270 */
[----:B------:R1:W-:Y:S01]  /*4ac0*/  @P2 STS.128 [R241+0xf800], RZ ;  /* 0x00f800fff1002388 */ /* 0x0003e20000000c00 */
[----:B------:R-:W-:Y:S05]  /*4ad0*/  @P2 BRA `(.L_x_2542) ;  /* 0x0000000000282947 */ /* 0x000fea0003800000 */
[----:B--2---:R-:W-:Y:S01]  /*4ae0*/  MOV R4, UR6 ;  /* 0x0000000600047c02 */ /* 0x004fe20008000f00 */
        /* <DEDUP_REMOVED lines=9> */
.L_x_2542:
[----:B------:R-:W-:Y:S05]  /*4b80*/  BSYNC B0 ;  /* 0x0000000000007941 */ /* 0x000fea0003800000 */
.L_x_2541:
        /* <DEDUP_REMOVED lines=17> */
.L_x_2544:
[----:B------:R-:W-:Y:S05]  /*4ca0*/  BSYNC B0 ;  /* 0x0000000000007941 */ /* 0x000fea0003800000 */
.L_x_2543:
        /* <DEDUP_REMOVED lines=17> */
.L_x_2546:
[----:B------:R-:W-:Y:S05]  /*4dc0*/  BSYNC B0 ;  /* 0x0000000000007941 */ /* 0x000fea0003800000 */
.L_x_2545:
        /* <DEDUP_REMOVED lines=17> */
.L_x_2548:
[----:B------:R-:W-:Y:S05]  /*4ee0*/  BSYNC B0 ;  /* 0x0000000000007941 */ /* 0x000fea0003800000 */
.L_x_2547:
        /* <DEDUP_REMOVED lines=17> */
.L_x_2550:
[----:B------:R-:W-:Y:S05]  /*5000*/  BSYNC B0 ;  /* 0x0000000000007941 */ /* 0x000fea0003800000 */
.L_x_2549:
[----:B------:R-:W-:Y:S01]  /*5010*/  LDSM.16.M88.4 R84, [R238] ;  /* 0x00000000ee54783b */ /* 0x000fe20000000200 */
[----:B------:R-:W-:Y:S01]  /*5020*/  LOP3.LUT P0, RZ, R2, 0x2, RZ, 0xc0, !PT ;  /* 0x0000000202ff7812 */ /* 0x000fe2000780c0ff */
[--C-:B------:R-:W-:Y:S01]  /*5030*/  IMAD R196, R240, 0x2, R238.reuse ;  /* 0x00000002f0c47824 */ /* 0x100fe200078e02ee */
[----:B------:R-:W-:Y:S01]  /*5040*/  ULDC UR23, c[0x0][0x39c] ;  /* 0x0000e70000177ab9 */ /* 0x000fe20000000800 */
[----:B------:R-:W3:Y:S01]  /*5050*/  LDSM.16.M88.4 R68, [R237+0x2800] ;  /* 0x00280000ed44783b */ /* 0x000ee20000000200 */
[----:B------:R-:W-:Y:S01]  /*5060*/  SEL R0, R0, 0xfffffff0, !P0 ;  /* 0xfffffff000007807 */ /* 0x000fe20004000000 */
[----:B------:R-:W-:Y:S01]  /*5070*/  VIADD R236, R237, 0x2040 ;  /* 0x00002040edec7836 */ /* 0x000fe20000000000 */
[----:B------:R-:W-:Y:S01]  /*5080*/  LOP3.LUT P0, RZ, R2, 0x4, RZ, 0xc0, !PT ;  /* 0x0000000402ff7812 */ /* 0x000fe2000780c0ff */
[----:B------:R-:W1:Y:S01]  /*5090*/  LDSM.16.M88.4 R56, [R237+0x3000] ;  /* 0x00300000ed38783b */ /* 0x000e620000000200 */
[----:B------:R-:W-:Y:S02]  /*50a0*/  IMAD R2, R239, 0x2, R238 ;  /* 0x00000002ef027824 */ /* 0x000fe400078e02ee */
[----:B-----5:R-:W-:Y:S01]  /*50b0*/  FMUL.FTZ R202, R204, R202 ;  /* 0x000000caccca7220 */ /* 0x020fe20000410000 */
[----:B------:R-:W-:Y:S01]  /*50c0*/  IMAD R233, R0, 0x2, R237 ;  /* 0x0000000200e97824 */ /* 0x000fe200078e02ed */
[----:B------:R-:W-:Y:S01]  /*50d0*/  LDSM.16.M88.4 R128, [R196] ;  /* 0x00000000c480783b */ /* 0x000fe20000000200 */
[----:B------:R-:W-:Y:S01]  /*50e0*/  IMAD R235, R240, 0x2, R2 ;  /* 0x00000002f0eb7824 */ /* 0x000fe200078e0202 */
[----:B------:R-:W-:Y:S01]  /*50f0*/  UISETP.GE.AND UP0, UPT, UR19, 0x2, UPT ;  /* 0x000000021300788c */ /* 0x000fe2000bf06270 */
[----:B------:R-:W-:Y:S01]  /*5100*/  IMAD.SHL.U32 R246, R197, 0x2, RZ ;  /* 0x00000002c5f67824 */ /* 0x000fe200078e00ff */
[----:B------:R-:W2:Y:S01]  /*5110*/  LDSM.16.M88.4 R124, [R233+0x2800] ;  /* 0x00280000e97c783b */ /* 0x000ea20000000200 */
[----:B------:R-:W-:-:S03]  /*5120*/  R2UR UR5, R202 ;  /* 0x00000000ca0572ca */ /* 0x000fc600000e0000 */
[----:B------:R-:W2:Y:S01]  /*5130*/  LDSM.16.M88.4 R120, [R233+0x3000] ;  /* 0x00300000e978783b */ /* 0x000ea20000000200 */
[----:B------:R-:W-:-:S03]  /*5140*/  LOP3.LUT R246, R246, 0x6, RZ, 0xc0, !PT ;  /* 0x00000006f6f67812 */ /* 0x000fc600078ec0ff */
[----:B------:R-:W2:Y:S04]  /*5150*/  LDSM.16.M88.4 R16, [R237+0x5800] ;  /* 0x00580000ed10783b */ /* 0x000ea80000000200 */
[----:B------:R-:W2:Y:S04]  /*5160*/  LDSM.16.M88.4 R48, [R237+0x3800] ;  /* 0x00380000ed30783b */ /* 0x000ea80000000200 */
[----:B------:R-:W2:Y:S04]  /*5170*/  LDSM.16.M88.4 R40, [R237+0x4000] ;  /* 0x00400000ed28783b */ /* 0x000ea80000000200 */
[----:B----4-:R-:W4:Y:S04]  /*5180*/  LDSM.16.M88.4 R24, [R237+0x5000] ;  /* 0x00500000ed18783b */ /* 0x010f280000000200 */
[----:B------:R-:W4:Y:S01]  /*5190*/  LDSM.16.M88.4 R8, [R237+0x6000] ;  /* 0x00600000ed08783b */ /* 0x000f220000000200 */
[C---:B---3--:R-:W-:Y:S03]  /*51a0*/  HMMA.16816.F32.BF16 R72, R84.reuse, R68, RZ ;  /* 0x000000445448723c */ /* 0x048fe600000418ff */
[----:B------:R-:W-:Y:S04]  /*51b0*/  LDSM.16.M88.4 R132, [R233+0x3800] ;  /* 0x00380000e984783b */ /* 0x000fe80000000200 */
[----:B------:R-:W-:Y:S01]  /*51c0*/  LDSM.16.M88.4 R160, [R233+0x4000] ;  /* 0x00400000e9a0783b */ /* 0x000fe20000000200 */
[C---:B------:R-:W-:Y:S03]  /*51d0*/  HMMA.16816.F32.BF16 R68, R84.reuse, R70, RZ ;  /* 0x000000465444723c */ /* 0x040fe600000418ff */
[----:B------:R-:W-:Y:S03]  /*51e0*/  LDSM.16.M88.4 R80, [R233+0x5000] ;  /* 0x00500000e950783b */ /* 0x000fe60000000200 */
[C---:B-1----:R-:W-:Y:S01]  /*51f0*/  HMMA.16816.F32.BF16 R60, R84.reuse, R56, RZ ;  /* 0x00000038543c723c */ /* 0x042fe200000418ff */
[----:B------:R-:W-:Y:S04]  /*5200*/  LDSM.16.M88.4 R76, [R237+0x2000] ;  /* 0x00200000ed4c783b */ /* 0x000fe80000000200 */
[----:B------:R-:W-:Y:S01]  /*5210*/  LDSM.16.M88.4 R108, [R237+0x8000] ;  /* 0x00800000ed6c783b */ /* 0x000fe20000000200 */
[----:B------:R-:W-:Y:S03]  /*5220*/  HMMA.16816.F32.BF16 R56, R84, R58, RZ ;  /* 0x0000003a5438723c */ /* 0x000fe600000418ff */
[----:B------:R-:W-:Y:S03]  /*5230*/  LDSM.16.M88.4 R32, [R237+0x4800] ;  /* 0x00480000ed20783b */ /* 0x000fe60000000200 */
[C---:B--2---:R-:W-:Y:S01]  /*5240*/  HMMA.16816.F32.BF16 R72, R128.reuse, R124, R72 ;  /* 0x0000007c8048723c */ /* 0x044fe20000041848 */
[----:B------:R-:W-:Y:S04]  /*5250*/  LDSM.16.M88.4 R156, [R237+0x6800] ;  /* 0x00680000ed9c783b */ /* 0x000fe80000000200 */
[----:B------:R-:W-:Y:S01]  /*5260*/  LDSM.16.M88.4 R148, [R237+0x7000] ;  /* 0x00700000ed94783b */ /* 0x000fe20000000200 */
[C---:B------:R-:W-:Y:S03]  /*5270*/  HMMA.16816.F32.BF16 R68, R128.reuse, R126, R68 ;  /* 0x0000007e8044723c */ /* 0x040fe60000041844 */
[----:B------:R-:W1:Y:S03]  /*5280*/  LDSM.16.M88.4 R124, [R233+0x5800] ;  /* 0x00580000e97c783b */ /* 0x000e660000000200 */
[C---:B------:R-:W-:Y:S01]  /*5290*/  HMMA.16816.F32.BF16 R60, R128.reuse, R120, R60 ;  /* 0x00000078803c723c */ /* 0x040fe2000004183c */
[----:B------:R-:W-:Y:S04]  /*52a0*/  LDSM.16.M88.4 R100, [R237+0x8800] ;  /* 0x00880000ed64783b */ /* 0x000fe80000000200 */
[----:B------:R-:W-:Y:S01]  /*52b0*/  LDSM.16.M88.4 R116, [R237+0x7800] ;  /* 0x00780000ed74783b */ /* 0x000fe20000000200 */
[----:B------:R-:W-:Y:S03]  /*52c0*/  HMMA.16816.F32.BF16 R56, R128, R122, R56 ;  /* 0x0000007a8038723c */ /* 0x000fe60000041838 */
[----:B------:R-:W2:Y:S03]  /*52d0*/  LDSM.16.M88.4 R120, [R233+0x6000] ;  /* 0x00600000e978783b */ /* 0x000ea60000000200 */
[C---:B------:R-:W-:Y:S01]  /*52e0*/  HMMA.16816.F32.BF16 R20, R84.reuse, R16, RZ ;  /* 0x000000105414723c */ /* 0x040fe200000418ff */
[----:B------:R-:W3:Y:S04]  /*52f0*/  LDSM.16.M88.4 R92, [R237+0x9000] ;  /* 0x00900000ed5c783b */ /* 0x000ee80000000200 */
[----:B------:R-:W3:Y:S01]  /*5300*/  LDSM.16.M88.4 R168, [R237+0x9800] ;  /* 0x00980000eda8783b */ /* 0x000ee20000000200 */
[C---:B------:R-:W-:Y:S03]  /*5310*/  HMMA.16816.F32.BF16 R16, R84.reuse, R18, RZ ;  /* 0x000000125410723c */ /* 0x040fe600000418ff */
[----:B------:R-:W3:Y:S03]  /*5320*/  LDSM.16.M88.4 R164, [R233+0x2000] ;  /* 0x00200000e9a4783b */ /* 0x000ee60000000200 */
[C---:B------:R-:W-:Y:S01]  /*5330*/  HMMA.16816.F32.BF16 R52, R84.reuse, R48, RZ ;  /* 0x000000305434723c */ /* 0x040fe200000418ff */
[----:B------:R-:W-:Y:S04]  /*5340*/  LDSM.16.M88.4 R140, [R233+0x4800] ;  /* 0x00480000e98c783b */ /* 0x000fe80000000200 */
[----:B------:R-:W-:Y:S01]  /*5350*/  LDSM.16.M88.4 R188, [R233+0x7800] ;  /* 0x00780000e9bc783b */ /* 0x000fe20000000200 */
[C---:B------:R-:W-:Y:S03]  /*5360*/  HMMA.16816.F32.BF16 R44, R84.reuse, R40, RZ ;  /* 0x00000028542c723c */ /* 0x040fe600000418ff */
[----:B------:R-:W-:Y:S03]  /*5370*/  LDSM.16.M88.4 R184, [R233+0x9000] ;  /* 0x00900000e9b8783b */ /* 0x000fe60000000200 */
[C---:B------:R-:W-:Y:S01]  /*5380*/  HMMA.16816.F32.BF16 R48, R84.reuse, R50, RZ ;  /* 0x000000325430723c */ /* 0x040fe200000418ff */
[----:B------:R-:W-:Y:S04]  /*5390*/  LDSM.16.M88.4 R180, [R233+0x9800] ;  /* 0x00980000e9b4783b */ /* 0x000fe80000000200 */
[----:B------:R-:W0:Y:S01]  /*53a0*/  LDGDEPBAR ;  /* 0x00000000000079af */ /* 0x000e220000000000 */
[C---:B------:R-:W-:Y:S06]  /*53b0*/  HMMA.16816.F32.BF16 R40, R84.reuse, R42, RZ ;  /* 0x0000002a5428723c */ /* 0x040fec00000418ff */
[C---:B----4-:R-:W-:Y:S06]  /*53c0*/  HMMA.16816.F32.BF16 R28, R84.reuse, R24, RZ ;  /* 0x00000018541c723c */ /* 0x050fec00000418ff */
[C---:B------:R-:W-:Y:S06]  /*53d0*/  HMMA.16816.F32.BF16 R12, R84.reuse, R8, RZ ;  /* 0x00000008540c723c */ /* 0x040fec00000418ff */
[C---:B------:R-:W-:Y:S06]  /*53e0*/  HMMA.16816.F32.BF16 R8, R84.reuse, R10, RZ ;  /* 0x0000000a5408723c */ /* 0x040fec00000418ff */
[----:B------:R-:W-:Y:S06]  /*53f0*/  HMMA.16816.F32.BF16 R24, R84, R26, RZ ;  /* 0x0000001a5418723c */ /* 0x000fec00000418ff */
        /* <DEDUP_REMOVED lines=9> */
[----:B------:R-:W-:Y:S06]  /*5490*/  HMMA.16816.F32.BF16 R28, R128, R80, R28 ;  /* 0x00000050801c723c */ /* 0x000fec000004181c */
[----:B------:R-:W-:Y:S01]  /*54a0*/  HMMA.16816.F32.BF16 R136, R84, R76, RZ ;  /* 0x0000004c5488723c */ /* 0x000fe200000418ff */
[----:B------:R-:W-:-:S04]  /*54b0*/  VIADD R80, R237, 0x2000 ;  /* 0x00002000ed507836 */ /* 0x000fc80000000000 */
[----:B------:R-:W-:Y:S01]  /*54c0*/  @P0 VIADD R236, R80, 0xffffffc0 ;  /* 0xffffffc050ec0836 */ /* 0x000fe20000000000 */
[----:B------:R-:W-:Y:S03]  /*54d0*/  HMMA.16816.F32.BF16 R76, R84, R78, RZ ;  /* 0x0000004e544c723c */ /* 0x000fe600000418ff */
[C---:B------:R-:W-:Y:S01]  /*54e0*/  VIADD R229, R236.reuse, 0x800 ;  /* 0x00000800ece57836 */ /* 0x040fe20000000000 */
[----:B------:R-:W-:Y:S01]  /*54f0*/  LDSM.16.M88.4 R192, [R236] ;  /* 0x00000000ecc0783b */ /* 0x000fe20000000200 */
[C---:B------:R-:W-:Y:S01]  /*5500*/  VIADD R228, R236.reuse, 0x1000 ;  /* 0x00001000ece47836 */ /* 0x040fe20000000000 */
[C---:B--2---:R-:W-:Y:S01]  /*5510*/  HMMA.16816.F32.BF16 R12, R128.reuse, R120, R12 ;  /* 0x00000078800c723c */ /* 0x044fe2000004180c */
[C---:B------:R-:W-:Y:S01]  /*5520*/  VIADD R227, R236.reuse, 0x1800 ;  /* 0x00001800ece37836 */ /* 0x040fe20000000000 */
[----:B------:R-:W-:Y:S01]  /*5530*/  LDSM.16.M88.4 R176, [R236+0x800] ;  /* 0x00080000ecb0783b */ /* 0x000fe20000000200 */
[C---:B------:R-:W-:Y:S01]  /*5540*/  VIADD R226, R236.reuse, 0x2000 ;  /* 0x00002000ece27836 */ /* 0x040fe20000000000 */
[C---:B------:R-:W-:Y:S01]  /*5550*/  IADD3 R222, R236.reuse, 0x4000, RZ ;  /* 0x00004000ecde7810 */ /* 0x040fe20007ffe0ff */
[C---:B------:R-:W-:Y:S01]  /*5560*/  VIADD R225, R236.reuse, 0x2800 ;  /* 0x00002800ece17836 */ /* 0x040fe20000000000 */
[----:B------:R-:W-:Y:S01]  /*5570*/  HMMA.16816.F32.BF16 R8, R128, R122, R8 ;  /* 0x0000007a8008723c */ /* 0x000fe20000041808 */
[----:B------:R-:W2:Y:S01]  /*5580*/  LDSM.16.M88.4 R120, [R233+0x8800] ;  /* 0x00880000e978783b */ /* 0x000ea20000000200 */
[----:B------:R-:W-:-:S02]  /*5590*/  VIADD R224, R236, 0x3000 ;  /* 0x00003000ece07836 */ /* 0x000fc40000000000 */
[C---:B------:R-:W-:Y:S01]  /*55a0*/  VIADD R223, R236.reuse, 0x3800 ;  /* 0x00003800ecdf7836 */ /* 0x040fe20000000000 */
[----:B------:R-:W-:Y:S01]  /*55b0*/  LDSM.16.M88.4 R172, [R236+0x1000] ;  /* 0x00100000ecac783b */ /* 0x000fe20000000200 */
[C---:B------:R-:W-:Y:S01]  /*55c0*/  HMMA.16816.F32.BF16 R112, R84.reuse, R108, RZ ;  /* 0x0000006c5470723c */ /* 0x040fe200000418ff */
[C---:B------:R-:W-:Y:S02]  /*55d0*/  VIADD R221, R236.reuse, 0x4800 ;  /* 0x00004800ecdd7836 */ /* 0x040fe40000000000 */
[C---:B------:R-:W-:Y:S02]  /*55e0*/  VIADD R220, R236.reuse, 0x5000 ;  /* 0x00005000ecdc7836 */ /* 0x040fe40000000000 */
[C---:B------:R-:W-:Y:S01]  /*55f0*/  VIADD R219, R236.reuse, 0x5800 ;  /* 0x00005800ecdb7836 */ /* 0x040fe20000000000 */
[----:B------:R-:W-:Y:S01]  /*5600*/  HMMA.16816.F32.BF16 R108, R84, R110, RZ ;  /* 0x0000006e546c723c */ /* 0x000fe200000418ff */
[C---:B------:R-:W-:Y:S02]  /*5610*/  VIADD R218, R236.reuse, 0x6000 ;  /* 0x00006000ecda7836 */ /* 0x040fe40000000000 */
[----:B------:R-:W-:-:S02]  /*5620*/  VIADD R217, R236, 0x6800 ;  /* 0x00006800ecd97836 */ /* 0x000fc40000000000 */
[----:B------:R-:W-:Y:S01]  /*5630*/  VIADD R216, R236, 0x7000 ;  /* 0x00007000ecd87836 */ /* 0x000fe20000000000 */
[C---:B------:R-:W-:Y:S06]  /*5640*/  HMMA.16816.F32.BF16 R36, R84.reuse, R32, RZ ;  /* 0x000000205424723c */ /* 0x040fec00000418ff */
[C---:B------:R-:W-:Y:S06]  /*5650*/  HMMA.16816.F32.BF16 R4, R84.reuse, R156, RZ ;  /* 0x0000009c5404723c */ /* 0x040fec00000418ff */
[C---:B------:R-:W-:Y:S06]  /*5660*/  HMMA.16816.F32.BF16 R152, R84.reuse, R148, RZ ;  /* 0x000000945498723c */ /* 0x040fec00000418ff */
[C---:B------:R-:W-:Y:S06]  /*5670*/  HMMA.16816.F32.BF16 R32, R84.reuse, R34, RZ ;  /* 0x000000225420723c */ /* 0x040fec00000418ff */
[C---:B------:R-:W-:Y:S06]  /*5680*/  HMMA.16816.F32.BF16 R156, R84.reuse, R158, RZ ;  /* 0x0000009e549c723c */ /* 0x040fec00000418ff */
[----:B------:R-:W-:Y:S06]  /*5690*/  HMMA.16816.F32.BF16 R148, R84, R150, RZ ;  /* 0x000000965494723c */ /* 0x000fec00000418ff */
[----:B------:R-:W-:Y:S01]  /*56a0*/  HMMA.16816.F32.BF16 R24, R128, R82, R24 ;  /* 0x000000528018723c */ /* 0x000fe20000041818 */
[----:B------:R-:W2:Y:S05]  /*56b0*/  LDSM.16.M88.4 R80, [R2] ;  /* 0x000000000250783b */ /* 0x000eaa0000000200 */
[C---:B------:R-:W-:Y:S06]  /*56c0*/  HMMA.16816.F32.BF16 R104, R84.reuse, R100, RZ ;  /* 0x000000645468723c */ /* 0x040fec00000418ff */
[C---:B------:R-:W-:Y:S06]  /*56d0*/  HMMA.16816.F32.BF16 R144, R84.reuse, R116, RZ ;  /* 0x000000745490723c */ /* 0x040fec00000418ff */
[C---:B------:R-:W-:Y:S06]  /*56e0*/  HMMA.16816.F32.BF16 R100, R84.reuse, R102, RZ ;  /* 0x000000665464723c */ /* 0x040fec00000418ff */
[C---:B---3--:R-:W-:Y:S06]  /*56f0*/  HMMA.16816.F32.BF16 R96, R84.reuse, R92, RZ ;  /* 0x0000005c5460723c */ /* 0x048fec00000418ff */
[C---:B------:R-:W-:Y:S06]  /*5700*/  HMMA.16816.F32.BF16 R116, R84.reuse, R118, RZ ;  /* 0x000000765474723c */ /* 0x040fec00000418ff */
[C---:B------:R-:W-:Y:S06]  /*5710*/  HMMA.16816.F32.BF16 R92, R84.reuse, R94, RZ ;  /* 0x0000005e545c723c */ /* 0x040fec00000418ff */
[C---:B------:R-:W-:Y:S06]  /*5720*/  HMMA.16816.F32.BF16 R88, R84.reuse, R168, RZ ;  /* 0x000000a85458723c */ /* 0x040fec00000418ff */
[----:B------:R-:W-:Y:S01]  /*5730*/  HMMA.16816.F32.BF16 R84, R84, R170, RZ ;  /* 0x000000aa5454723c */ /* 0x000fe200000418ff */
[----:B------:R-:W-:Y:S05]  /*5740*/  LDSM.16.M88.4 R168, [R236+0x1800] ;  /* 0x00180000eca8783b */ /* 0x000fea0000000200 */
[C---:B------:R-:W-:Y:S06]  /*5750*/  HMMA.16816.F32.BF16 R136, R128.reuse, R164, R136 ;  /* 0x000000a48088723c */ /* 0x040fec0000041888 */
[----:B------:R-:W-:Y:S01]  /*5760*/  HMMA.16816.F32.BF16 R76, R128, R166, R76 ;  /* 0x000000a6804c723c */ /* 0x000fe2000004184c */
[----:B------:R-:W-:-:S05]  /*5770*/  IMAD.U32 R165, RZ, RZ, UR16 ;  /* 0x00000010ffa57e24 */ /* 0x000fca000f8e00ff */
[----:B-1----:R-:W-:Y:S01]  /*5780*/  HMMA.16816.F32.BF16 R112, R128, R124, R112 ;  /* 0x0000007c8070723c */ /* 0x002fe20000041870 */
[----:B------:R-:W-:-:S05]  /*5790*/  IMAD R166, R0, 0x2, R236 ;  /* 0x0000000200a67824 */ /* 0x000fca00078e02ec */
[C---:B------:R-:W-:Y:S01]  /*57a0*/  HMMA.16816.F32.BF16 R108, R128.reuse, R126, R108 ;  /* 0x0000007e806c723c */ /* 0x040fe2000004186c */
[----:B------:R-:W1:Y:S05]  /*57b0*/  LDSM.16.M88.4 R124, [R236+0x2800] ;  /* 0x00280000ec7c783b */ /* 0x000e6a0000000200 */
[C---:B------:R-:W-:Y:S06]  /*57c0*/  HMMA.16816.F32.BF16 R36, R128.reuse, R140, R36 ;  /* 0x0000008c8024723c */ /* 0x040fec0000041824 */
[C---:B------:R-:W-:Y:S01]  /*57d0*/  HMMA.16816.F32.BF16 R32, R128.reuse, R142, R32 ;  /* 0x0000008e8020723c */ /* 0x040fe20000041820 */
[----:B------:R-:W-:Y:S05]  /*57e0*/  LDSM.16.M88.4 R140, [R166] ;  /* 0x00000000a68c783b */ /* 0x000fea0000000200 */
[C---:B----4-:R-:W-:Y:S06]  /*57f0*/  HMMA.16816.F32.BF16 R4, R128.reuse, R132, R4 ;  /* 0x000000848004723c */ /* 0x050fec0000041804 */
[C---:B------:R-:W-:Y:S01]  /*5800*/  HMMA.16816.F32.BF16 R156, R128.reuse, R134, R156 ;  /* 0x00000086809c723c */ /* 0x040fe2000004189c */
[----:B------:R-:W3:Y:S05]  /*5810*/  LDSM.16.M88.4 R132, [R235] ;  /* 0x00000000eb84783b */ /* 0x000eea0000000200 */
[C---:B------:R-:W-:Y:S06]  /*5820*/  HMMA.16816.F32.BF16 R152, R128.reuse, R160, R152 ;  /* 0x000000a08098723c */ /* 0x040fec0000041898 */
[C---:B------:R-:W-:Y:S01]  /*5830*/  HMMA.16816.F32.BF16 R148, R128.reuse, R162, R148 ;  /* 0x000000a28094723c */ /* 0x040fe20000041894 */
[----:B------:R-:W4:Y:S05]  /*5840*/  LDSM.16.M88.4 R160, [R236+0x2000] ;  /* 0x00200000eca0783b */ /* 0x000f2a0000000200 */
[C---:B--2---:R-:W-:Y:S06]  /*5850*/  HMMA.16816.F32.BF16 R104, R128.reuse, R120, R104 ;  /* 0x000000788068723c */ /* 0x044fec0000041868 */
[C---:B------:R-:W-:Y:S01]  /*5860*/  HMMA.16816.F32.BF16 R100, R128.reuse, R122, R100 ;  /* 0x0000007a8064723c */ /* 0x040fe20000041864 */
[----:B------:R-:W2:Y:S05]  /*5870*/  LDSM.16.M88.4 R120, [R236+0x3000] ;  /* 0x00300000ec78783b */ /* 0x000eaa0000000200 */
[C---:B------:R-:W-:Y:S06]  /*5880*/  HMMA.16816.F32.BF16 R144, R128.reuse, R188, R144 ;  /* 0x000000bc8090723c */ /* 0x040fec0000041890 */
[C---:B------:R-:W-:Y:S06]  /*5890*/  HMMA.16816.F32.BF16 R116, R128.reuse, R190, R116 ;  /* 0x000000be8074723c */ /* 0x040fec0000041874 */
[C---:B------:R-:W-:Y:S06]  /*58a0*/  HMMA.16816.F32.BF16 R96, R128.reuse, R184, R96 ;  /* 0x000000b88060723c */ /* 0x040fec0000041860 */
[C---:B------:R-:W-:Y:S06]  /*58b0*/  HMMA.16816.F32.BF16 R92, R128.reuse, R186, R92 ;  /* 0x000000ba805c723c */ /* 0x040fec000004185c */
[C---:B------:R-:W-:Y:S06]  /*58c0*/  HMMA.16816.F32.BF16 R88, R128.reuse, R180, R88 ;  /* 0x000000b48058723c */ /* 0x040fec0000041858 */
[----:B------:R-:W-:Y:S01]  /*58d0*/  HMMA.16816.F32.BF16 R84, R128, R182, R84 ;  /* 0x000000b68054723c */ /* 0x000fe20000041854 */
[----:B------:R-:W2:Y:S05]  /*58e0*/  LDSM.16.M88.4 R128, [R166+0x800] ;  /* 0x00080000a680783b */ /* 0x000eaa0000000200 */
[C---:B------:R-:W-:Y:S06]  /*58f0*/  HMMA.16816.F32.BF16 R136, R80.reuse, R192, R136 ;  /* 0x000000c05088723c */ /* 0x040fec0000041888 */
[C---:B------:R-:W-:Y:S06]  /*5900*/  HMMA.16816.F32.BF16 R76, R80.reuse, R194, R76 ;  /* 0x000000c2504c723c */ /* 0x040fec000004184c */
[C---:B------:R-:W-:Y:S06]  /*5910*/  HMMA.16816.F32.BF16 R72, R80.reuse, R176, R72 ;  /* 0x000000b05048723c */ /* 0x040fec0000041848 */
[C---:B-1----:R-:W-:Y:S06]  /*5920*/  HMMA.16816.F32.BF16 R36, R80.reuse, R124, R36 ;  /* 0x0000007c5024723c */ /* 0x042fec0000041824 */
[----:B------:R-:W-:Y:S01]  /*5930*/  HMMA.16816.F32.BF16 R32, R80, R126, R32 ;  /* 0x0000007e5020723c */ /* 0x000fe20000041820 */
[----:B------:R-:W1:Y:S05]  /*5940*/  LDSM.16.M88.4 R124, [R236+0x4800] ;  /* 0x00480000ec7c783b */ /* 0x000e6a0000000200 */
[----:B---3--:R-:W-:Y:S06]  /*5950*/  HMMA.16816.F32.BF16 R136, R132, R140, R136 ;  /* 0x0000008c8488723c */ /* 0x008fec0000041888 */
[C---:B----4-:R-:W-:Y:S06]  /*5960*/  HMMA.16816.F32.BF16 R44, R80.reuse, R160, R44 ;  /* 0x000000a0502c723c */ /* 0x050fec000004182c */
[----:B------:R-:W-:Y:S01]  /*5970*/  HMMA.16816.F32.BF16 R40, R80, R162, R40 ;  /* 0x000000a25028723c */ /* 0x000fe20000041828 */
[----:B------:R-:W3:Y:S05]  /*5980*/  LDSM.16.M88.4 R160, [R236+0x3800] ;  /* 0x00380000eca0783b */ /* 0x000eea0000000200 */
[----:B------:R-:W-:Y:S01]  /*5990*/  HMMA.16816.F32.BF16 R76, R132, R142, R76 ;  /* 0x0000008e844c723c */ /* 0x000fe2000004184c */
[----:B------:R-:W4:Y:S05]  /*59a0*/  LDSM.16.M88.4 R140, [R236+0x4000] ;  /* 0x00400000ec8c783b */ /* 0x000f2a0000000200 */
[C---:B--2---:R-:W-:Y:S01]  /*59b0*/  HMMA.16816.F32.BF16 R28, R80.reuse, R120, R28 ;  /* 0x00000078501c723c */ /* 0x044fe2000004181c */
[----:B------:R-:W-:Y:S01]  /*59c0*/  FMUL.FTZ R138, R138, UR23 ;  /* 0x000000178a8a7c20 */ /* 0x000fe20008410000 */
[----:B------:R-:W-:Y:S01]  /*59d0*/  FMUL.FTZ R139, R139, UR23 ;  /* 0x000000178b8b7c20 */ /* 0x000fe20008410000 */
[----:B------:R-:W-:Y:S01]  /*59e0*/  FMUL.FTZ R0, R136, UR23 ;  /* 0x0000001788007c20 */ /* 0x000fe20008410000 */
[----:B------:R-:W-:Y:S01]  /*59f0*/  FMUL.FTZ R2, R137, UR23 ;  /* 0x0000001789027c20 */ /* 0x000fe20008410000 */
[----:B------:R-:W-:Y:S01]  /*5a00*/  MUFU.TANH R164, R138 ;  /* 0x0000008a00a47308 */ /* 0x000fe20000002400 */
[----:B------:R-:W-:Y:S01]  /*5a10*/  HMMA.16816.F32.BF16 R24, R80, R122, R24 ;  /* 0x0000007a5018723c */ /* 0x000fe20000041818 */
[----:B------:R-:W2:Y:S05]  /*5a20*/  LDSM.16.M88.4 R120, [R166+0x1000] ;  /* 0x00100000a678783b */ /* 0x000eaa0000000200 */
[----:B------:R-:W-:Y:S01]  /*5a30*/  HMMA.16816.F32.BF16 R72, R132, R128, R72 ;  /* 0x000000808448723c */ /* 0x000fe20000041848 */
[----:B------:R1:W-:Y:S05]  /*5a40*/  MUFU.TANH R167, R139 ;  /* 0x0000008b00a77308 */ /* 0x0003ea0000002400 */
[C---:B------:R-:W-:Y:S01]  /*5a50*/  HMMA.16816.F32.BF16 R68, R80.reuse, R178, R68 ;  /* 0x000000b25044723c */ /* 0x040fe20000041844 */
[----:B------:R-:W-:Y:S01]  /*5a60*/  FMUL.FTZ R76, R76, UR23 ;  /* 0x000000174c4c7c20 */ /* 0x000fe20008410000 */
[----:B------:R-:W-:Y:S01]  /*5a70*/  FMUL.FTZ R77, R77, UR23 ;  /* 0x000000174d4d7c20 */ /* 0x000fe20008410000 */
[----:B------:R-:W-:Y:S01]  /*5a80*/  FMUL.FTZ R78, R78, UR23 ;  /* 0x000000174e4e7c20 */ /* 0x000fe20008410000 */
[----:B------:R-:W-:Y:S01]  /*5a90*/  FMUL.FTZ R79, R79, UR23 ;  /* 0x000000174f4f7c20 */ /* 0x000fe20008410000 */
[----:B------:R-:W2:Y:S01]  /*5aa0*/  MUFU.TANH R0, R0 ;  /* 0x0000000000007308 */ /* 0x000ea20000002400 */
[C---:B------:R-:W-:Y:S01]  /*5ab0*/  HMMA.16816.F32.BF16 R60, R80.reuse, R172, R60 ;  /* 0x000000ac503c723c */ /* 0x040fe2000004183c */
[----:B-1----:R-:W1:Y:S05]  /*5ac0*/  LDSM.16.M88.4 R136, [R236+0x5000] ;  /* 0x00500000ec88783b */ /* 0x002e6a0000000200 */
[C---:B------:R-:W-:Y:S01]  /*5ad0*/  HMMA.16816.F32.BF16 R4, R80.reuse, R124, R4 ;  /* 0x0000007c5004723c */ /* 0x040fe20000041804 */
[----:B------:R-:W-:Y:S05]  /*5ae0*/  MUFU.TANH R2, R2 ;  /* 0x0000000200027308 */ /* 0x000fea0000002400 */
[----:B------:R-:W-:Y:S01]  /*5af0*/  FMUL.FTZ R72, R72, UR23 ;  /* 0x0000001748487c20 */ /* 0x000fe20008410000 */
[----:B------:R-:W-:Y:S01]  /*5b00*/  FMUL.FTZ R73, R73, UR23 ;  /* 0x0000001749497c20 */ /* 0x000fe20008410000 */
[----:B------:R-:W-:Y:S01]  /*5b10*/  FMUL.FTZ R74, R74, UR23 ;  /* 0x000000174a4a7c20 */ /* 0x000fe20008410000 */
[----:B------:R-:W-:Y:S01]  /*5b20*/  FMUL.FTZ R75, R75, UR23 ;  /* 0x000000174b4b7c20 */ /* 0x000fe20008410000 */
[C---:B------:R-:W-:Y:S01]  /*5b30*/  HMMA.16816.F32.BF16 R156, R80.reuse, R126, R156 ;  /* 0x0000007e509c723c */ /* 0x040fe2000004189c */
[----:B------:R-:W1:Y:S05]  /*5b40*/  LDSM.16.M88.4 R124, [R236+0x6000] ;  /* 0x00600000ec7c783b */ /* 0x000e6a0000000200 */
[C---:B------:R-:W-:Y:S01]  /*5b50*/  HMMA.16816.F32.BF16 R52, R80.reuse, R168, R52 ;  /* 0x000000a85034723c */ /* 0x040fe20000041834 */
[----:B------:R-:W1:Y:S05]  /*5b60*/  MUFU.TANH R168, R76 ;  /* 0x0000004c00a87308 */ /* 0x000e6a0000002400 */
[C---:B---3--:R-:W-:Y:S03]  /*5b70*/  HMMA.16816.F32.BF16 R20, R80.reuse, R160, R20 ;  /* 0x000000a05014723c */ /* 0x048fe60000041814 */
[----:B------:R-:W-:Y:S03]  /*5b80*/  MUFU.TANH R169, R77 ;  /* 0x0000004d00a97308 */ /* 0x000fe60000002400 */
[C---:B----4-:R-:W-:Y:S05]  /*5b90*/  HMMA.16816.F32.BF16 R12, R80.reuse, R140, R12 ;  /* 0x0000008c500c723c */ /* 0x050fea000004180c */
[----:B------:R-:W3:Y:S01]  /*5ba0*/  MUFU.TANH R160, R78 ;  /* 0x0000004e00a07308 */ /* 0x000ee20000002400 */
[----:B------:R-:W-:Y:S06]  /*5bb0*/  HMMA.16816.F32.BF16 R8, R80, R142, R8 ;  /* 0x0000008e5008723c */ /* 0x000fec0000041808 */
[----:B------:R-:W-:Y:S01]  /*5bc0*/  HMMA.16816.F32.BF16 R68, R132, R130, R68 ;  /* 0x000000828444723c */ /* 0x000fe20000041844 */
[----:B------:R4:W3:Y:S01]  /*5bd0*/  MUFU.TANH R140, R79 ;  /* 0x0000004f008c7308 */ /* 0x0008e20000002400 */
[----:B------:R-:W3:Y:S04]  /*5be0*/  LDSM.16.M88.4 R128, [R166+0x1800] ;  /* 0x00180000a680783b */ /* 0x000ee80000000200 */
[----:B------:R-:W-:Y:S03]  /*5bf0*/  HMMA.16816.F32.BF16 R56, R80, R174, R56 ;  /* 0x000000ae5038723c */ /* 0x000fe60000041838 */
[----:B------:R-:W3:Y:S03]  /*5c00*/  MUFU.TANH R141, R72 ;  /* 0x00000048008d7308 */ /* 0x000ee60000002400 */
[----:B--2---:R-:W-:Y:S05]  /*5c10*/  HMMA.16816.F32.BF16 R60, R132, R120, R60 ;  /* 0x00000078843c723c */ /* 0x004fea000004183c */
[----:B------:R-:W-:Y:S01]  /*5c20*/  MUFU.TANH R142, R73 ;  /* 0x00000049008e7308 */ /* 0x000fe20000002400 */
[----:B----4-:R-:W2:Y:S01]  /*5c30*/  LDSM.16.M88.4 R76, [R236+0x5800] ;  /* 0x00580000ec4c783b */ /* 0x010ea20000000200 */
[C---:B-1----:R-:W-:Y:S05]  /*5c40*/  HMMA.16816.F32.BF16 R152, R80.reuse, R136, R152 ;  /* 0x000000885098723c */ /* 0x042fea0000041898 */
[----:B------:R-:W-:Y:S01]  /*5c50*/  FMUL.FTZ R68, R68, UR23 ;  /* 0x0000001744447c20 */ /* 0x000fe20008410000 */
[----:B------:R-:W1:Y:S01]  /*5c60*/  MUFU.TANH R143, R74 ;  /* 0x0000004a008f7308 */ /* 0x000e620000002400 */
[----:B------:R-:W-:Y:S01]  /*5c70*/  FMUL.FTZ R69, R69, UR23 ;  /* 0x0000001745457c20 */ /* 0x000fe20008410000 */
[----:B------:R-:W-:Y:S01]  /*5c80*/  FMUL.FTZ R70, R70, UR23 ;  /* 0x0000001746467c20 */ /* 0x000fe20008410000 */
[----:B------:R-:W-:Y:S01]  /*5c90*/  FMUL.FTZ R71, R71, UR23 ;  /* 0x0000001747477c20 */ /* 0x000fe20008410000 */
[----:B------:R-:W-:Y:S04]  /*5ca0*/  HMMA.16816.F32.BF16 R48, R80, R170, R48 ;  /* 0x000000aa5030723c */ /* 0x000fe80000041830 */
[----:B------:R4:W1:Y:S02]  /*5cb0*/  MUFU.TANH R161, R75 ;  /* 0x0000004b00a17308 */ /* 0x0008640000002400 */
[----:B------:R-:W-:Y:S01]  /*5cc0*/  HMMA.16816.F32.BF16 R56, R132, R122, R56 ;  /* 0x0000007a8438723c */ /* 0x000fe20000041838 */
[----:B------:R-:W-:Y:S01]  /*5cd0*/  FMUL.FTZ R60, R60, UR23 ;  /* 0x000000173c3c7c20 */ /* 0x000fe20008410000 */
[----:B------:R-:W-:Y:S01]  /*5ce0*/  FMUL.FTZ R61, R61, UR23 ;  /* 0x000000173d3d7c20 */ /* 0x000fe20008410000 */
[----:B------:R-:W-:Y:S01]  /*5cf0*/  FMUL.FTZ R62, R62, UR23 ;  /* 0x000000173e3e7c20 */ /* 0x000fe20008410000 */
[----:B------:R-:W-:-:S02]  /*5d00*/  FMUL.FTZ R63, R63, UR23 ;  /* 0x000000173f3f7c20 */ /* 0x000fc40008410000 */
[----:B------:R-:W1:Y:S01]  /*5d10*/  MUFU.TANH R120, R68 ;  /* 0x0000004400787308 */ /* 0x000e620000002400 */
[----:B------:R-:W-:Y:S06]  /*5d20*/  HMMA.16816.F32.BF16 R112, R80, R124, R112 ;  /* 0x0000007c5070723c */ /* 0x000fec0000041870 */
[C---:B---3--:R-:W-:Y:S01]  /*5d30*/  HMMA.16816.F32.BF16 R52, R132.reuse, R128, R52 ;  /* 0x000000808434723c */ /* 0x048fe20000041834 */
[----:B------:R-:W-:Y:S01]  /*5d40*/  MUFU.TANH R121, R69 ;  /* 0x0000004500797308 */ /* 0x000fe20000002400 */
[----:B----4-:R-:W3:Y:S04]  /*5d50*/  LDSM.16.M88.4 R72, [R236+0x6800] ;  /* 0x00680000ec48783b */ /* 0x010ee80000000200 */
[----:B------:R-:W-:Y:S03]  /*5d60*/  HMMA.16816.F32.BF16 R48, R132, R130, R48 ;  /* 0x000000828430723c */ /* 0x000fe60000041830 */
[----:B------:R-:W4:Y:S02]  /*5d70*/  MUFU.TANH R136, R70 ;  /* 0x0000004600887308 */ /* 0x000f240000002400 */
[----:B------:R-:W-:Y:S01]  /*5d80*/  FMUL.FTZ R56, R56, UR23 ;  /* 0x0000001738387c20 */ /* 0x000fe20008410000 */
[----:B--2---:R-:W-:Y:S01]  /*5d90*/  HMMA.16816.F32.BF16 R144, R80, R76, R144 ;  /* 0x0000004c5090723c */ /* 0x004fe20000041890 */
[----:B------:R-:W-:Y:S01]  /*5da0*/  FMUL.FTZ R57, R57, UR23 ;  /* 0x0000001739397c20 */ /* 0x000fe20008410000 */
[----:B------:R-:W-:Y:S01]  /*5db0*/  FMUL.FTZ R58, R58, UR23 ;  /* 0x000000173a3a7c20 */ /* 0x000fe20008410000 */
[----:B------:R-:W-:-:S02]  /*5dc0*/  FMUL.FTZ R59, R59, UR23 ;  /* 0x000000173b3b7c20 */ /* 0x000fc40008410000 */
[----:B------:R2:W4:Y:S01]  /*5dd0*/  MUFU.TANH R137, R71 ;  /* 0x0000004700897308 */ /* 0x0005220000002400 */
[C---:B------:R-:W-:Y:S01]  /*5de0*/  HMMA.16816.F32.BF16 R116, R80.reuse, R78, R116 ;  /* 0x0000004e5074723c */ /* 0x040fe20000041874 */
[----:B------:R-:W1:Y:S05]  /*5df0*/  LDSM.16.M88.4 R76, [R236+0x7800] ;  /* 0x00780000ec4c783b */ /* 0x000e6a0000000200 */
[C---:B------:R-:W-:Y:S01]  /*5e00*/  HMMA.16816.F32.BF16 R108, R80.reuse, R126, R108 ;  /* 0x0000007e506c723c */ /* 0x040fe2000004186c */
[----:B------:R-:W4:Y:S01]  /*5e10*/  MUFU.TANH R122, R60 ;  /* 0x0000003c007a7308 */ /* 0x000f220000002400 */
[----:B------:R-:W-:Y:S01]  /*5e20*/  FMUL.FTZ R52, R52, UR23 ;  /* 0x0000001734347c20 */ /* 0x000fe20008410000 */
[----:B------:R-:W-:Y:S01]  /*5e30*/  FMUL.FTZ R53, R53, UR23 ;  /* 0x0000001735357c20 */ /* 0x000fe20008410000 */
[----:B------:R-:W-:Y:S01]  /*5e40*/  FMUL.FTZ R54, R54, UR23 ;  /* 0x0000001736367c20 */ /* 0x000fe20008410000 */
[----:B------:R-:W-:Y:S01]  /*5e50*/  FMUL.FTZ R55, R55, UR23 ;  /* 0x0000001737377c20 */ /* 0x000fe20008410000 */
[----:B------:R-:W-:Y:S01]  /*5e60*/  FMUL.FTZ R48, R48, UR23 ;  /* 0x0000001730307c20 */ /* 0x000fe20008410000 */
[----:B------:R-:W-:Y:S01]  /*5e70*/  FMUL.FTZ R49, R49, UR23 ;  /* 0x0000001731317c20 */ /* 0x000fe20008410000 */
[----:B------:R-:W-:Y:S01]  /*5e80*/  FMUL.FTZ R50, R50, UR23 ;  /* 0x0000001732327c20 */ /* 0x000fe20008410000 */
[----:B------:R-:W-:Y:S01]  /*5e90*/  MUFU.TANH R123, R61 ;  /* 0x0000003d007b7308 */ /* 0x000fe20000002400 */
[----:B--2---:R-:W2:Y:S01]  /*5ea0*/  LDSM.16.M88.4 R68, [R236+0x7000] ;  /* 0x00700000ec44783b */ /* 0x004ea20000000200 */
[----:B------:R-:W-:Y:S01]  /*5eb0*/  FMUL.FTZ R51, R51, UR23 ;  /* 0x0000001733337c20 */ /* 0x000fe20008410000 */
[C---:B------:R-:W-:Y:S05]  /*5ec0*/  HMMA.16816.F32.BF16 R16, R80.reuse, R162, R16 ;  /* 0x000000a25010723c */ /* 0x040fea0000041810 */
[----:B------:R-:W4:Y:S01]  /*5ed0*/  MUFU.TANH R124, R62 ;  /* 0x0000003e007c7308 */ /* 0x000f220000002400 */
[C---:B---3--:R-:W-:Y:S06]  /*5ee0*/  HMMA.16816.F32.BF16 R104, R80.reuse, R72, R104 ;  /* 0x000000485068723c */ /* 0x048fec0000041868 */
[C---:B------:R-:W-:Y:S01]  /*5ef0*/  HMMA.16816.F32.BF16 R100, R80.reuse, R74, R100 ;  /* 0x0000004a5064723c */ /* 0x040fe20000041864 */
[----:B------:R3:W4:Y:S01]  /*5f00*/  MUFU.TANH R125, R63 ;  /* 0x0000003f007d7308 */ /* 0x0007220000002400 */
[----:B------:R-:W4:Y:S04]  /*5f10*/  LDSM.16.M88.4 R72, [R166+0x2800] ;  /* 0x00280000a648783b */ /* 0x000f280000000200 */
[C---:B------:R-:W-:Y:S03]  /*5f20*/  HMMA.16816.F32.BF16 R148, R80.reuse, R138, R148 ;  /* 0x0000008a5094723c */ /* 0x040fe60000041894 */
[----:B------:R-:W4:Y:S03]  /*5f30*/  MUFU.TANH R126, R56 ;  /* 0x00000038007e7308 */ /* 0x000f260000002400 */
[C---:B-1----:R-:W-:Y:S05]  /*5f40*/  HMMA.16816.F32.BF16 R84, R80.reuse, R78, R84 ;  /* 0x0000004e5054723c */ /* 0x042fea0000041854 */
[----:B------:R-:W-:Y:S01]  /*5f50*/  MUFU.TANH R127, R57 ;  /* 0x00000039007f7308 */ /* 0x000fe20000002400 */
[----:B---3--:R-:W1:Y:S01]  /*5f60*/  LDSM.16.M88.4 R60, [R166+0x2000] ;  /* 0x00200000a63c783b */ /* 0x008e620000000200 */
[C---:B------:R-:W-:Y:S06]  /*5f70*/  HMMA.16816.F32.BF16 R88, R80.reuse, R76, R88 ;  /* 0x0000004c5058723c */ /* 0x040fec0000041858 */
[----:B------:R-:W3:Y:S01]  /*5f80*/  MUFU.TANH R128, R58 ;  /* 0x0000003a00807308 */ /* 0x000ee20000002400 */
[C---:B--2---:R-:W-:Y:S06]  /*5f90*/  HMMA.16816.F32.BF16 R96, R80.reuse, R68, R96 ;  /* 0x000000445060723c */ /* 0x044fec0000041860 */
[----:B------:R-:W-:Y:S01]  /*5fa0*/  HMMA.16816.F32.BF16 R92, R80, R70, R92 ;  /* 0x00000046505c723c */ /* 0x000fe2000004185c */
[----:B------:R2:W3:Y:S01]  /*5fb0*/  MUFU.TANH R129, R59 ;  /* 0x0000003b00817308 */ /* 0x0004e20000002400 */
[----:B------:R-:W3:Y:S07]  /*5fc0*/  LDSM.16.M88.4 R68, [R166+0x3800] ;  /* 0x00380000a644783b */ /* 0x000eee0000000200 */
[----:B------:R-:W-:Y:S01]  /*5fd0*/  MUFU.TANH R79, R48 ;  /* 0x00000030004f7308 */ /* 0x000fe20000002400 */
[C---:B----4-:R-:W-:Y:S06]  /*5fe0*/  HMMA.16816.F32.BF16 R36, R132.reuse, R72, R36 ;  /* 0x000000488424723c */ /* 0x050fec0000041824 */
[C---:B------:R-:W-:Y:S01]  /*5ff0*/  HMMA.16816.F32.BF16 R32, R132.reuse, R74, R32 ;  /* 0x0000004a8420723c */ /* 0x040fe20000041820 */
[----:B------:R-:W-:Y:S01]  /*6000*/  MUFU.TANH R72, R49 ;  /* 0x0000003100487308 */ /* 0x000fe20000002400 */
[----:B--2---:R-:W2:Y:S07]  /*6010*/  LDSM.16.M88.4 R56, [R166+0x3000] ;  /* 0x00300000a638783b */ /* 0x004eae0000000200 */
[----:B------:R-:W-:Y:S01]  /*6020*/  MUFU.TANH R73, R50 ;  /* 0x0000003200497308 */ /* 0x000fe20000002400 */
[C---:B-1----:R-:W-:Y:S06]  /*6030*/  HMMA.16816.F32.BF16 R44, R132.reuse, R60, R44 ;  /* 0x0000003c842c723c */ /* 0x042fec000004182c */
[----:B------:R-:W-:Y:S01]  /*6040*/  HMMA.16816.F32.BF16 R40, R132, R62, R40 ;  /* 0x0000003e8428723c */ /* 0x000fe20000041828 */
[----:B------:R-:W1:Y:S01]  /*6050*/  LDSM.16.M88.4 R60, [R166+0x4800] ;  /* 0x00480000a63c783b */ /* 0x000e620000000200 */
[----:B------:R4:W-:Y:S01]  /*6060*/  MUFU.TANH R74, R51 ;  /* 0x00000033004a7308 */ /* 0x0009e20000002400 */
[----:B------:R-:W-:Y:S01]  /*6070*/  FMUL.FTZ R36, R36, UR23 ;  /* 0x0000001724247c20 */ /* 0x000fe20008410000 */
[----:B------:R-:W-:Y:S01]  /*6080*/  FMUL.FTZ R37, R37, UR23 ;  /* 0x0000001725257c20 */ /* 0x000fe20008410000 */
[----:B------:R-:W-:Y:S01]  /*6090*/  FMUL.FTZ R39, R39, UR23 ;  /* 0x0000001727277c20 */ /* 0x000fe20008410000 */
[----:B------:R-:W-:-:S02]  /*60a0*/  FMUL.FTZ R38, R38, UR23 ;  /* 0x0000001726267c20 */ /* 0x000fc40008410000 */
[----:B------:R-:W-:Y:S01]  /*60b0*/  FMUL.FTZ R32, R32, UR23 ;  /* 0x0000001720207c20 */ /* 0x000fe20008410000 */
[----:B------:R-:W-:Y:S01]  /*60c0*/  FMUL.FTZ R35, R35, UR23 ;  /* 0x0000001723237c20 */ /* 0x000fe20008410000 */
[----:B------:R-:W1:Y:S01]  /*60d0*/  MUFU.TANH R130, R52 ;  /* 0x0000003400827308 */ /* 0x000e620000002400 */
[----:B---3--:R-:W-:Y:S01]  /*60e0*/  HMMA.16816.F32.BF16 R20, R132, R68, R20 ;  /* 0x000000448414723c */ /* 0x008fe20000041814 */
[----:B------:R-:W-:Y:S01]  /*60f0*/  FMUL.FTZ R34, R34, UR23 ;  /* 0x0000001722227c20 */ /* 0x000fe20008410000 */
[----:B------:R-:W-:-:S04]  /*6100*/  FMUL.FTZ R33, R33, UR23 ;  /* 0x0000001721217c20 */ /* 0x000fc80008410000 */
[C---:B------:R-:W-:Y:S01]  /*6110*/  HMMA.16816.F32.BF16 R16, R132.reuse, R70, R16 ;  /* 0x000000468410723c */ /* 0x040fe20000041810 */
[----:B------:R-:W-:Y:S01]  /*6120*/  MUFU.TANH R76, R53 ;  /* 0x00000035004c7308 */ /* 0x000fe20000002400 */
[----:B----4-:R-:W3:Y:S01]  /*6130*/  LDSM.16.M88.4 R48, [R166+0x5000] ;  /* 0x00500000a630783b */ /* 0x010ee20000000200 */
[----:B------:R-:W-:Y:S01]  /*6140*/  FMUL.FTZ R44, R44, UR23 ;  /* 0x000000172c2c7c20 */ /* 0x000fe20008410000 */
[----:B------:R-:W-:Y:S01]  /*6150*/  FMUL.FTZ R45, R45, UR23 ;  /* 0x000000172d2d7c20 */ /* 0x000fe20008410000 */
[----:B------:R-:W-:Y:S01]  /*6160*/  FMUL.FTZ R46, R46, UR23 ;  /* 0x000000172e2e7c20 */ /* 0x000fe20008410000 */
[----:B------:R-:W-:Y:S01]  /*6170*/  FMUL.FTZ R47, R47, UR23 ;  /* 0x000000172f2f7c20 */ /* 0x000fe20008410000 */
[----:B------:R-:W-:Y:S01]  /*6180*/  FMUL.FTZ R40, R40, UR23 ;  /* 0x0000001728287c20 */ /* 0x000fe20008410000 */
[----:B------:R-:W-:Y:S01]  /*6190*/  FMUL.FTZ R41, R41, UR23 ;  /* 0x0000001729297c20 */ /* 0x000fe20008410000 */
[----:B------:R-:W4:Y:S01]  /*61a0*/  MUFU.TANH R77, R54 ;  /* 0x00000036004d7308 */ /* 0x000f220000002400 */
[----:B--2---:R-:W-:Y:S01]  /*61b0*/  HMMA.16816.F32.BF16 R28, R132, R56, R28 ;  /* 0x00000038841c723c */ /* 0x004fe2000004181c */
[----:B------:R-:W-:Y:S01]  /*61c0*/  FMUL.FTZ R42, R42, UR23 ;  /* 0x000000172a2a7c20 */ /* 0x000fe20008410000 */
[----:B------:R-:W-:-:S04]  /*61d0*/  FMUL.FTZ R43, R43, UR23 ;  /* 0x000000172b2b7c20 */ /* 0x000fc80008410000 */
[C---:B------:R-:W-:Y:S01]  /*61e0*/  HMMA.16816.F32.BF16 R24, R132.reuse, R58, R24 ;  /* 0x0000003a8418723c */ /* 0x040fe20000041818 */
[----:B------:R2:W4:Y:S01]  /*61f0*/  MUFU.TANH R78, R55 ;  /* 0x00000037004e7308 */ /* 0x0005220000002400 */
[----:B------:R-:W4:Y:S01]  /*6200*/  LDSM.16.M88.4 R56, [R166+0x5800] ;  /* 0x00580000a638783b */ /* 0x000f220000000200 */
[----:B------:R-:W-:Y:S01]  /*6210*/  FMUL.FTZ R80, R22, UR23 ;  /* 0x0000001716507c20 */ /* 0x000fe20008410000 */
[----:B------:R-:W-:Y:S02]  /*6220*/  FMUL.FTZ R71, R21, UR23 ;  /* 0x0000001715477c20 */ /* 0x000fe40008410000 */
[C---:B-1----:R-:W-:Y:S03]  /*6230*/  HMMA.16816.F32.BF16 R4, R132.reuse, R60, R4 ;  /* 0x0000003c8404723c */ /* 0x042fe60000041804 */
[----:B------:R-:W1:Y:S01]  /*6240*/  MUFU.TANH R75, R44 ;  /* 0x0000002c004b7308 */ /* 0x000e620000002400 */
[----:B------:R-:W-:Y:S01]  /*6250*/  FMUL.FTZ R22, R18, UR23 ;  /* 0x0000001712167c20 */ /* 0x000fe20008410000 */
[----:B------:R-:W-:Y:S01]  /*6260*/  FMUL.FTZ R21, R16, UR23 ;  /* 0x0000001710157c20 */ /* 0x000fe20008410000 */
[----:B------:R-:W-:Y:S05]  /*6270*/  HMMA.16816.F32.BF16 R156, R132, R62, R156 ;  /* 0x0000003e849c723c */ /* 0x000fea000004189c */
[----:B------:R-:W-:Y:S01]  /*6280*/  MUFU.TANH R68, R45 ;  /* 0x0000002d00447308 */ /* 0x000fe20000002400 */
[----:B--2---:R-:W2:Y:S01]  /*6290*/  LDSM.16.M88.4 R52, [R166+0x4000] ;  /* 0x00400000a634783b */ /* 0x004ea20000000200 */
[----:B------:R-:W-:Y:S01]  /*62a0*/  FMUL.FTZ R28, R28, UR23 ;  /* 0x000000171c1c7c20 */ /* 0x000fe20008410000 */
[----:B------:R-:W-:Y:S01]  /*62b0*/  FMUL.FTZ R31, R31, UR23 ;  /* 0x000000171f1f7c20 */ /* 0x000fe20008410000 */
[----:B------:R-:W-:-:S04]  /*62c0*/  FMUL.FTZ R29, R29, UR23 ;  /* 0x000000171d1d7c20 */ /* 0x000fc80008410000 */
[----:B------:R-:W1:Y:S01]  /*62d0*/  MUFU.TANH R69, R46 ;  /* 0x0000002e00457308 */ /* 0x000e620000002400 */
[C---:B---3--:R-:W-:Y:S06]  /*62e0*/  HMMA.16816.F32.BF16 R152, R132.reuse, R48, R152 ;  /* 0x000000308498723c */ /* 0x048fec0000041898 */
[----:B------:R-:W-:Y:S01]  /*62f0*/  HMMA.16816.F32.BF16 R148, R132, R50, R148 ;  /* 0x000000328494723c */ /* 0x000fe20000041894 */
[----:B------:R3:W1:Y:S01]  /*6300*/  MUFU.TANH R70, R47 ;  /* 0x0000002f00467308 */ /* 0x0006620000002400 */
[----:B------:R-:W1:Y:S02]  /*6310*/  LDSM.16.M88.4 R48, [R166+0x7000] ;  /* 0x00700000a630783b */ /* 0x000e640000000200 */
[----:B------:R-:W-:Y:S01]  /*6320*/  FMUL.FTZ R159, R159, UR23 ;  /* 0x000000179f9f7c20 */ /* 0x000fe20008410000 */
[----:B------:R-:W-:Y:S01]  /*6330*/  FMUL.FTZ R156, R156, UR23 ;  /* 0x000000179c9c7c20 */ /* 0x000fe20008410000 */
[----:B------:R-:W-:-:S03]  /*6340*/  FMUL.FTZ R158, R158, UR23 ;  /* 0x000000179e9e7c20 */ /* 0x000fc60008410000 */
[----:B------:R-:W1:Y:S01]  /*6350*/  MUFU.TANH R60, R40 ;  /* 0x00000028003c7308 */ /* 0x000e620000002400 */
[----:B----4-:R-:W-:Y:S01]  /*6360*/  HMMA.16816.F32.BF16 R144, R132, R56, R144 ;  /* 0x000000388490723c */ /* 0x010fe20000041890 */
[----:B------:R-:W-:-:S05]  /*6370*/  FMUL.FTZ R157, R157, UR23 ;  /* 0x000000179d9d7c20 */ /* 0x000fca0008410000 */
[C---:B------:R-:W-:Y:S01]  /*6380*/  HMMA.16816.F32.BF16 R116, R132.reuse, R58, R116 ;  /* 0x0000003a8474723c */ /* 0x040fe20000041874 */
[----:B------:R-:W-:Y:S01]  /*6390*/  MUFU.TANH R61, R41 ;  /* 0x00000029003d7308 */ /* 0x000fe20000002400 */
[----:B---3--:R-:W3:Y:S01]  /*63a0*/  LDSM.16.M88.4 R44, [R166+0x6000] ;  /* 0x00600000a62c783b */ /* 0x008ee20000000200 */
        /* <DEDUP_REMOVED lines=9> */
[----:B------:R-:W-:Y:S01]  /*6440*/  FMUL.FTZ R154, R154, UR23 ;  /* 0x000000179a9a7c20 */ /* 0x000fe20008410000 */
[----:B------:R-:W-:Y:S01]  /*6450*/  FMUL.FTZ R150, R150, UR23 ;  /* 0x0000001796967c20 */ /* 0x000fe20008410000 */
[----:B------:R-:W-:-:S02]  /*6460*/  FMUL.FTZ R155, R155, UR23 ;  /* 0x000000179b9b7c20 */ /* 0x000fc40008410000 */
[----:B------:R-:W-:Y:S01]  /*6470*/  HMMA.16816.F32.BF16 R8, R132, R54, R8 ;  /* 0x000000368408723c */ /* 0x000fe20000041808 */
[----:B------:R2:W4:Y:S01]  /*6480*/  MUFU.TANH R63, R43 ;  /* 0x0000002b003f7308 */ /* 0x0005220000002400 */
[----:B------:R-:W4:Y:S01]  /*6490*/  LDSM.16.M88.4 R52, [R166+0x6800] ;  /* 0x00680000a634783b */ /* 0x000f220000000200 */
[----:B------:R-:W-:Y:S01]  /*64a0*/  FMUL.FTZ R145, R145, UR23 ;  /* 0x0000001791917c20 */ /* 0x000fe20008410000 */
[----:B------:R-:W-:Y:S01]  /*64b0*/  FMUL.FTZ R144, R144, UR23 ;  /* 0x0000001790907c20 */ /* 0x000fe20008410000 */
[----:B------:R-:W-:-:S03]  /*64c0*/  FMUL.FTZ R147, R147, UR23 ;  /* 0x0000001793937c20 */ /* 0x000fc60008410000 */
[----:B------:R-:W-:Y:S01]  /*64d0*/  FMUL.FTZ R116, R116, UR23 ;  /* 0x0000001774747c20 */ /* 0x000fe20008410000 */
[----:B------:R3:W-:Y:S01]  /*64e0*/  MUFU.TANH R56, R36 ;  /* 0x0000002400387308 */ /* 0x0007e20000002400 */
[----:B-1----:R-:W-:Y:S01]  /*64f0*/  HMMA.16816.F32.BF16 R92, R132, R50, R92 ;  /* 0x00000032845c723c */ /* 0x002fe2000004185c */
[----:B------:R-:W-:Y:S01]  /*6500*/  FMUL.FTZ R118, R118, UR23 ;  /* 0x0000001776767c20 */ /* 0x000fe20008410000 */
[----:B------:R-:W-:Y:S01]  /*6510*/  FMUL.FTZ R117, R117, UR23 ;  /* 0x0000001775757c20 */ /* 0x000fe20008410000 */
[----:B------:R-:W-:-:S03]  /*6520*/  FMUL.FTZ R119, R119, UR23 ;  /* 0x0000001777777c20 */ /* 0x000fc60008410000 */
[----:B------:R-:W-:Y:S01]  /*6530*/  HMMA.16816.F32.BF16 R96, R132, R48, R96 ;  /* 0x000000308460723c */ /* 0x000fe20000041860 */
[----:B------:R1:W-:Y:S01]  /*6540*/  MUFU.TANH R51, R28 ;  /* 0x0000001c00337308 */ /* 0x0003e20000002400 */
[----:B--2---:R-:W2:Y:S01]  /*6550*/  LDSM.16.M88.4 R40, [R166+0x7800] ;  /* 0x00780000a628783b */ /* 0x004ea20000000200 */
[----:B------:R-:W-:Y:S01]  /*6560*/  FMUL.FTZ R20, R12, UR23 ;  /* 0x000000170c147c20 */ /* 0x000fe20008410000 */
[----:B------:R-:W-:-:S04]  /*6570*/  DEPBAR.LE SB0, 0x0 ;  /* 0x000080000000791a */ /* 0x000fc80000000000 */
[----:B------:R-:W-:Y:S01]  /*6580*/  FMUL.FTZ R18, R10, UR23 ;  /* 0x000000170a127c20 */ /* 0x000fe20008410000 */
[----:B------:R-:W-:Y:S01]  /*6590*/  MUFU.TANH R83, R21 ;  /* 0x0000001500537308 */ /* 0x000fe20000002400 */
[----:B---3--:R-:W-:Y:S01]  /*65a0*/  LOP3.LUT R36, R200, 0xffffffe0, RZ, 0xc0, !PT ;  /* 0xffffffe0c8247812 */ /* 0x008fe200078ec0ff */
[----:B------:R-:W-:Y:S01]  /*65b0*/  HMMA.16816.F32.BF16 R112, R132, R44, R112 ;  /* 0x0000002c8470723c */ /* 0x000fe20000041870 */
[----:B------:R-:W-:-:S03]  /*65c0*/  FMUL.FTZ R19, R8, UR23 ;  /* 0x0000001708137c20 */ /* 0x000fc60008410000 */
[----:B------:R-:W-:Y:S02]  /*65d0*/  IMAD.IADD R36, R197, 0x1, -R36 ;  /* 0x00000001c5247824 */ /* 0x000fe400078e0a24 */
[----:B------:R3:W-:Y:S01]  /*65e0*/  MUFU.TANH R44, R32 ;  /* 0x00000020002c7308 */ /* 0x0007e20000002400 */
[----:B-1----:R-:W-:Y:S01]  /*65f0*/  FMUL.FTZ R28, R23, UR23 ;  /* 0x00000017171c7c20 */ /* 0x002fe20008410000 */
[----:B------:R-:W-:Y:S01]  /*6600*/  FMUL.FTZ R23, R17, UR23 ;  /* 0x0000001711177c20 */ /* 0x000fe20008410000 */
[C---:B------:R-:W-:Y:S01]  /*6610*/  HMMA.16816.F32.BF16 R108, R132.reuse, R46, R108 ;  /* 0x0000002e846c723c */ /* 0x040fe2000004186c */
[----:B------:R-:W-:Y:S01]  /*6620*/  FMUL.FTZ R17, R146, UR23 ;  /* 0x0000001792117c20 */ /* 0x000fe20008410000 */
[----:B------:R-:W-:Y:S01]  /*6630*/  FMUL.FTZ R92, R92, UR23 ;  /* 0x000000175c5c7c20 */ /* 0x000fe20008410000 */
[----:B------:R-:W-:Y:S01]  /*6640*/  FMUL.FTZ R94, R94, UR23 ;  /* 0x000000175e5e7c20 */ /* 0x000fe20008410000 */
[----:B------:R-:W-:Y:S01]  /*6650*/  FMUL.FTZ R96, R96, UR23 ;  /* 0x0000001760607c20 */ /* 0x000fe20008410000 */
[----:B------:R1:W-:Y:S01]  /*6660*/  MUFU.TANH R82, R28 ;  /* 0x0000001c00527308 */ /* 0x0003e20000002400 */
[C---:B----4-:R-:W-:Y:S01]  /*6670*/  HMMA.16816.F32.BF16 R104, R132.reuse, R52, R104 ;  /* 0x000000348468723c */ /* 0x050fe20000041868 */
[----:B------:R-:W-:Y:S01]  /*6680*/  FMUL.FTZ R98, R98, UR23 ;  /* 0x0000001762627c20 */ /* 0x000fe20008410000 */
[----:B------:R-:W-:Y:S01]  /*6690*/  FMUL.FTZ R97, R97, UR23 ;  /* 0x0000001761617c20 */ /* 0x000fe20008410000 */
[----:B------:R-:W-:Y:S01]  /*66a0*/  FMUL.FTZ R99, R99, UR23 ;  /* 0x0000001763637c20 */ /* 0x000fe20008410000 */
[----:B------:R-:W-:Y:S01]  /*66b0*/  FMUL.FTZ R93, R93, UR23 ;  /* 0x000000175d5d7c20 */ /* 0x000fe20008410000 */
[----:B------:R-:W-:Y:S01]  /*66c0*/  FMUL.FTZ R95, R95, UR23 ;  /* 0x000000175f5f7c20 */ /* 0x000fe20008410000 */
[C---:B------:R-:W-:Y:S01]  /*66d0*/  HMMA.16816.F32.BF16 R100, R132.reuse, R54, R100 ;  /* 0x000000368464723c */ /* 0x040fe20000041864 */
[----:B------:R-:W-:Y:S01]  /*66e0*/  FMUL.FTZ R52, R25, UR23 ;  /* 0x0000001719347c20 */ /* 0x000fe20008410000 */
[----:B---3--:R-:W-:Y:S01]  /*66f0*/  SHF.R.S32.HI R32, RZ, 0x1f, R36 ;  /* 0x0000001fff207819 */ /* 0x008fe20000011424 */
[----:B------:R-:W-:Y:S01]  /*6700*/  FMUL.FTZ R25, R13, UR23 ;  /* 0x000000170d197c20 */ /* 0x000fe20008410000 */
[----:B------:R3:W-:Y:S01]  /*6710*/  MUFU.TANH R10, R31 ;  /* 0x0000001f000a7308 */ /* 0x0007e20000002400 */
[----:B------:R-:W-:Y:S01]  /*6720*/  FMUL.FTZ R53, R151, UR23 ;  /* 0x0000001797357c20 */ /* 0x000fe20008410000 */
[----:B------:R-:W-:Y:S01]  /*6730*/  LEA.HI R32, R32, R36, RZ, 0x2 ;  /* 0x0000002420207211 */ /* 0x000fe200078f10ff */
[----:B------:R-:W-:Y:S01]  /*6740*/  FMUL.FTZ R36, R4, UR23 ;  /* 0x0000001704247c20 */ /* 0x000fe20008410000 */
[----:B------:R-:W-:Y:S01]  /*6750*/  FMUL.FTZ R54, R149, UR23 ;  /* 0x0000001795367c20 */ /* 0x000fe20008410000 */
[----:B------:R-:W-:Y:S01]  /*6760*/  FMUL.FTZ R55, R148, UR23 ;  /* 0x0000001794377c20 */ /* 0x000fe20008410000 */
[----:B------:R-:W-:Y:S01]  /*6770*/  LEA.HI.SX32 R203, R32, R203, 0x1e ;  /* 0x000000cb20cb7211 */ /* 0x000fe200078ff2ff */
[C---:B--2---:R-:W-:Y:S01]  /*6780*/  HMMA.16816.F32.BF16 R88, R132.reuse, R40, R88 ;  /* 0x000000288458723c */ /* 0x044fe20000041858 */
[----:B------:R-:W-:Y:S01]  /*6790*/  FMUL.FTZ R32, R30, UR23 ;  /* 0x000000171e207c20 */ /* 0x000fe20008410000 */
[----:B------:R-:W-:Y:S01]  /*67a0*/  FMUL.FTZ R30, R24, UR23 ;  /* 0x00000017181e7c20 */ /* 0x000fe20008410000 */
[----:B------:R-:W-:Y:S01]  /*67b0*/  IADD3 R165, -R165, 0x1, R203 ;  /* 0x00000001a5a57810 */ /* 0x000fe20007ffe1cb */
[----:B-1----:R-:W-:Y:S01]  /*67c0*/  IMAD.MOV.U32 R28, RZ, RZ, 0x8 ;  /* 0x00000008ff1c7424 */ /* 0x002fe200078e00ff */
[----:B------:R-:W-:Y:S01]  /*67d0*/  MUFU.TANH R81, R23 ;  /* 0x0000001700517308 */ /* 0x000fe20000002400 */
[----:B------:R-:W-:Y:S01]  /*67e0*/  HMMA.16816.F32.BF16 R84, R132, R42, R84 ;  /* 0x0000002a8454723c */ /* 0x000fe20000041854 */
[----:B------:R-:W-:Y:S01]  /*67f0*/  FMUL.FTZ R40, R5, UR23 ;  /* 0x0000001705287c20 */ /* 0x000fe20008410000 */
[----:B------:R-:W-:Y:S01]  /*6800*/  VIADD R5, R246, UR18 ;  /* 0x00000012f6057c36 */ /* 0x000fe20008000000 */
[----:B------:R-:W-:Y:S01]  /*6810*/  IADD3 R165, R165, UR22, R3 ;  /* 0x00000016a5a57c10 */ /* 0x000fe2000fffe003 */
[----:B------:R-:W-:Y:S01]  /*6820*/  FMUL.FTZ R24, R15, UR23 ;  /* 0x000000170f187c20 */ /* 0x000fe20008410000 */
[----:B------:R-:W-:Y:S01]  /*6830*/  FMUL.FTZ R15, R112, UR23 ;  /* 0x00000017700f7c20 */ /* 0x000fe20008410000 */
[C---:B---3--:R-:W-:Y:S01]  /*6840*/  VIADD R31, R5.reuse, 0x1 ;  /* 0x00000001051f7836 */ /* 0x048fe20000000000 */
[----:B------:R1:W-:Y:S01]  /*6850*/  MUFU.TANH R13, R30 ;  /* 0x0000001e000d7308 */ /* 0x0003e20000002400 */
[----:B------:R-:W-:-:S02]  /*6860*/  VIADD R41, R5, 0x18 ;  /* 0x0000001805297836 */ /* 0x000fc40000000000 */
[----:B------:R-:W-:Y:S01]  /*6870*/  FMUL.FTZ R115, R115, UR23 ;  /* 0x0000001773737c20 */ /* 0x000fe20008410000 */
[C---:B------:R-:W-:Y:S02]  /*6880*/  VIADD R112, R5.reuse, 0x21 ;  /* 0x0000002105707836 */ /* 0x040fe40000000000 */
[----:B------:R-:W-:Y:S01]  /*6890*/  FMUL.FTZ R114, R114, UR23 ;  /* 0x0000001772727c20 */ /* 0x000fe20008410000 */
[C---:B------:R-:W-:Y:S02]  /*68a0*/  VIADD R43, R5.reuse, 0x29 ;  /* 0x00000029052b7836 */ /* 0x040fe40000000000 */
[----:B------:R-:W-:Y:S01]  /*68b0*/  FMUL.FTZ R108, R108, UR23 ;  /* 0x000000176c6c7c20 */ /* 0x000fe20008410000 */
[C---:B------:R-:W-:Y:S01]  /*68c0*/  VIADD R135, R5.reuse, 0x30 ;  /* 0x0000003005877836 */ /* 0x040fe20000000000 */
[----:B------:R2:W-:Y:S01]  /*68d0*/  MUFU.TANH R50, R35 ;  /* 0x0000002300327308 */ /* 0x0005e20000002400 */
[C---:B------:R-:W-:Y:S02]  /*68e0*/  VIADD R45, R5.reuse, 0x39 ;  /* 0x00000039052d7836 */ /* 0x040fe40000000000 */
[----:B------:R-:W-:Y:S01]  /*68f0*/  FMUL.FTZ R110, R110, UR23 ;  /* 0x000000176e6e7c20 */ /* 0x000fe20008410000 */
[----:B------:R-:W-:Y:S01]  /*6900*/  FMUL.FTZ R8, R90, UR23 ;  /* 0x000000175a087c20 */ /* 0x000fe20008410000 */
[----:B------:R-:W-:-:S02]  /*6910*/  VIADD R149, R5, 0x48 ;  /* 0x0000004805957836 */ /* 0x000fc40000000000 */
[----:B------:R-:W-:Y:S01]  /*6920*/  FMUL.FTZ R104, R104, UR23 ;  /* 0x0000001768687c20 */ /* 0x000fe20008410000 */
[C---:B------:R-:W-:Y:S02]  /*6930*/  VIADD R48, R5.reuse, 0x49 ;  /* 0x0000004905307836 */ /* 0x040fe40000000000 */
[----:B------:R-:W-:Y:S01]  /*6940*/  FMUL.FTZ R106, R106, UR23 ;  /* 0x000000176a6a7c20 */ /* 0x000fe20008410000 */
[----:B------:R3:W-:Y:S01]  /*6950*/  MUFU.TANH R12, R32 ;  /* 0x00000020000c7308 */ /* 0x0007e20000002400 */
[----:B-1----:R-:W-:Y:S01]  /*6960*/  I2FP.F32.S32 R30, R5 ;  /* 0x00000005001e7245 */ /* 0x002fe20000201400 */
[----:B------:R-:W-:Y:S01]  /*6970*/  FMUL.FTZ R7, R86, UR23 ;  /* 0x0000001756077c20 */ /* 0x000fe20008410000 */
[----:B------:R-:W-:Y:S02]  /*6980*/  VIADD R178, R5, 0x61 ;  /* 0x0000006105b27836 */ /* 0x000fe40000000000 */
[----:B------:R-:W-:Y:S01]  /*6990*/  FMUL.FTZ R109, R109, UR23 ;  /* 0x000000176d6d7c20 */ /* 0x000fe20008410000 */
[----:B------:R-:W-:-:S02]  /*69a0*/  VIADD R191, R5, 0x79 ;  /* 0x0000007905bf7836 */ /* 0x000fc40000000000 */
[C---:B------:R-:W-:Y:S01]  /*69b0*/  FFMA.FTZ R4, R30.reuse, UR5, R0 ;  /* 0x000000051e047c23 */ /* 0x040fe20008010000 */
[----:B------:R-:W-:Y:S01]  /*69c0*/  FFMA.FTZ R30, R30, UR5, R164 ;  /* 0x000000051e1e7c23 */ /* 0x000fe200080100a4 */
[----:B------:R-:W-:Y:S01]  /*69d0*/  VIADDMNMX R164, R165, R28, UR22, PT ;  /* 0x00000016a5a47e46 */ /* 0x000fe2000b80011c */
[----:B------:R-:W-:Y:S01]  /*69e0*/  VIADD R0, R5, 0x8 ;  /* 0x0000000805007836 */ /* 0x000fe20000000000 */
[----:B------:R-:W-:Y:S01]  /*69f0*/  VIMNMX R165, R165, UR22, PT ;  /* 0x00000016a5a57c48 */ /* 0x000fe2000bfe0100 */
[C---:B------:R-:W-:Y:S01]  /*6a00*/  VIADD R28, R5.reuse, 0x9 ;  /* 0x00000009051c7836 */ /* 0x040fe20000000000 */
[CC--:B------:R-:W-:Y:S01]  /*6a10*/  ISETP.GE.AND P3, PT, R5.reuse, R164.reuse, PT ;  /* 0x000000a40500720c */ /* 0x0c0fe20003f66270 */
[----:B--2---:R-:W-:Y:S01]  /*6a20*/  VIADD R35, R5, 0x11 ;  /* 0x0000001105237836 */ /* 0x004fe20000000000 */
[CC--:B------:R-:W-:Y:S01]  /*6a30*/  ISETP.GE.AND P0, PT, R0.reuse, R165.reuse, PT ;  /* 0x000000a50000720c */ /* 0x0c0fe20003f06270 */
[----:B------:R-:W-:Y:S01]  /*6a40*/  MUFU.TANH R86, R20 ;  /* 0x0000001400567308 */ /* 0x000fe20000002400 */
[-C--:B------:R-:W-:Y:S01]  /*6a50*/  ISETP.GE.AND P5, PT, R0, R164.reuse, PT ;  /* 0x000000a40000720c */ /* 0x080fe20003fa6270 */
[----:B---3--:R-:W-:Y:S01]  /*6a60*/  FMUL.FTZ R32, R6, UR23 ;  /* 0x0000001706207c20 */ /* 0x008fe20008410000 */
[----:B------:R-:W-:Y:S01]  /*6a70*/  ISETP.GE.AND P6, PT, R31, R165, PT ;  /* 0x000000a51f00720c */ /* 0x000fe20003fc6270 */
[----:B------:R-:W-:Y:S01]  /*6a80*/  FMUL.FTZ R6, R87, UR23 ;  /* 0x0000001757067c20 */ /* 0x000fe20008410000 */
[----:B------:R-:W-:Y:S01]  /*6a90*/  ISETP.GE.AND P1, PT, R31, R164, PT ;  /* 0x000000a41f00720c */ /* 0x000fe20003f26270 */
[----:B------:R-:W-:Y:S01]  /*6aa0*/  VIADD R132, R5, 0xb1 ;  /* 0x000000b105847836 */ /* 0x000fe20000000000 */
[----:B------:R-:W-:Y:S01]  /*6ab0*/  I2FP.F32.S32 R0, R0 ;  /* 0x0000000000007245 */ /* 0x000fe20000201400 */
[----:B------:R1:W-:Y:S01]  /*6ac0*/  MUFU.TANH R87, R22 ;  /* 0x0000001600577308 */ /* 0x0003e20000002400 */
[----:B------:R-:W-:Y:S01]  /*6ad0*/  FSEL R21, R30, -INF , !P3 ;  /* 0xff8000001e157808 */ /* 0x000fe20005800000 */
[----:B------:R-:W-:Y:S01]  /*6ae0*/  FMUL.FTZ R105, R105, UR23 ;  /* 0x0000001769697c20 */ /* 0x000fe20008410000 */
[----:B------:R-:W-:Y:S01]  /*6af0*/  I2FP.F32.S32 R31, R31 ;  /* 0x0000001f001f7245 */ /* 0x000fe20000201400 */
[C---:B------:R-:W-:Y:S01]  /*6b00*/  FFMA.FTZ R23, R0.reuse, UR5, R168 ;  /* 0x0000000500177c23 */ /* 0x040fe200080100a8 */
[----:B------:R-:W-:Y:S01]  /*6b10*/  I2FP.F32.S32 R30, R28 ;  /* 0x0000001c001e7245 */ /* 0x000fe20000201400 */
[----:B------:R-:W-:Y:S01]  /*6b20*/  FFMA.FTZ R160, R0, UR5, R160 ;  /* 0x0000000500a07c23 */ /* 0x000fe200080100a0 */
[CC--:B------:R-:W-:Y:S01]  /*6b30*/  ISETP.GE.AND P2, PT, R28.reuse, R165.reuse, PT ;  /* 0x000000a51c00720c */ /* 0x0c0fe20003f46270 */
[C---:B------:R-:W-:Y:S01]  /*6b40*/  FFMA.FTZ R167, R31.reuse, UR5, R167 ;  /* 0x000000051fa77c23 */ /* 0x040fe200080100a7 */
[-C--:B------:R-:W-:Y:S01]  /*6b50*/  ISETP.GE.AND P3, PT, R28, R164.reuse, PT ;  /* 0x000000a41c00720c */ /* 0x080fe20003f66270 */
[----:B------:R-:W-:Y:S01]  /*6b60*/  FFMA.FTZ R28, R31, UR5, R2 ;  /* 0x000000051f1c7c23 */ /* 0x000fe20008010002 */
[C---:B------:R-:W-:Y:S01]  /*6b70*/  FFMA.FTZ R0, R30.reuse, UR5, R169 ;  /* 0x000000051e007c23 */ /* 0x040fe200080100a9 */
[----:B------:R-:W-:Y:S01]  /*6b80*/  FFMA.FTZ R140, R30, UR5, R140 ;  /* 0x000000051e8c7c23 */ /* 0x000fe2000801008c */
[----:B------:R-:W-:Y:S01]  /*6b90*/  VIADD R30, R5, 0x10 ;  /* 0x00000010051e7836 */ /* 0x000fe20000000000 */
[----:B------:R2:W-:Y:S01]  /*6ba0*/  MUFU.TANH R2, R26 ;  /* 0x0000001a00027308 */ /* 0x0005e20000002400 */
[----:B------:R-:W-:Y:S01]  /*6bb0*/  FSEL R28, R28, -INF , !P6 ;  /* 0xff8000001c1c7808 */ /* 0x000fe20007000000 */
[----:B------:R-:W-:Y:S01]  /*6bc0*/  FMUL.FTZ R107, R107, UR23 ;  /* 0x000000176b6b7c20 */ /* 0x000fe20008410000 */
[----:B-1----:R-:W-:Y:S01]  /*6bd0*/  FSEL R22, R167, -INF , !P1 ;  /* 0xff800000a7167808 */ /* 0x002fe20004800000 */
[----:B------:R-:W-:Y:S01]  /*6be0*/  FMUL.FTZ R101, R101, UR23 ;  /* 0x0000001765657c20 */ /* 0x000fe20008410000 */
[-C--:B------:R-:W-:Y:S01]  /*6bf0*/  ISETP.GE.AND P6, PT, R30, R165.reuse, PT ;  /* 0x000000a51e00720c */ /* 0x080fe20003fc6270 */
[----:B------:R-:W-:Y:S01]  /*6c00*/  FMUL.FTZ R100, R100, UR23 ;  /* 0x0000001764647c20 */ /* 0x000fe20008410000 */
[----:B------:R-:W-:Y:S01]  /*6c10*/  ISETP.GE.AND P1, PT, R30, R164, PT ;  /* 0x000000a41e00720c */ /* 0x000fe20003f26270 */
[----:B------:R1:W-:Y:S01]  /*6c20*/  MUFU.TANH R90, R25 ;  /* 0x00000019005a7308 */ /* 0x0003e20000002400 */
[----:B------:R-:W-:Y:S01]  /*6c30*/  FSEL R23, R23, -INF , !P0 ;  /* 0xff80000017177808 */ /* 0x000fe20004000000 */
[----:B------:R-:W-:Y:S01]  /*6c40*/  FMUL.FTZ R103, R103, UR23 ;  /* 0x0000001767677c20 */ /* 0x000fe20008410000 */
[----:B------:R-:W-:Y:S01]  /*6c50*/  FSEL R20, R160, -INF , !P5 ;  /* 0xff800000a0147808 */ /* 0x000fe20006800000 */
[----:B------:R-:W-:Y:S01]  /*6c60*/  FMUL.FTZ R102, R102, UR23 ;  /* 0x0000001766667c20 */ /* 0x000fe20008410000 */
[----:B------:R-:W-:Y:S01]  /*6c70*/  I2FP.F32.S32 R30, R30 ;  /* 0x0000001e001e7245 */ /* 0x000fe20000201400 */
[----:B------:R-:W-:Y:S01]  /*6c80*/  FMUL.FTZ R88, R88, UR23 ;  /* 0x0000001758587c20 */ /* 0x000fe20008410000 */
[C---:B------:R-:W-:Y:S01]  /*6c90*/  ISETP.GE.AND P0, PT, R35.reuse, R165, PT ;  /* 0x000000a52300720c */ /* 0x040fe20003f06270 */
[----:B------:R3:W-:Y:S01]  /*6ca0*/  MUFU.TANH R16, R29 ;  /* 0x0000001d00107308 */ /* 0x0007e20000002400 */
[-C--:B------:R-:W-:Y:S01]  /*6cb0*/  ISETP.GE.AND P5, PT, R35, R164.reuse, PT ;  /* 0x000000a42300720c */ /* 0x080fe20003fa6270 */
[----:B------:R-:W-:Y:S01]  /*6cc0*/  FFMA.FTZ R31, R30, UR5, R141 ;  /* 0x000000051e1f7c23 */ /* 0x000fe2000801008d */
[----:B------:R-:W-:Y:S01]  /*6cd0*/  FSEL R0, R0, -INF , !P2 ;  /* 0xff80000000007808 */ /* 0x000fe20005000000 */
[----:B------:R-:W-:Y:S01]  /*6ce0*/  FMUL.FTZ R89, R89, UR23 ;  /* 0x0000001759597c20 */ /* 0x000fe20008410000 */
[----:B--2---:R-:W-:Y:S01]  /*6cf0*/  FSEL R26, R140, -INF , !P3 ;  /* 0xff8000008c1a7808 */ /* 0x004fe20005800000 */
[----:B------:R-:W-:Y:S01]  /*6d00*/  FMUL.FTZ R85, R85, UR23 ;  /* 0x0000001755557c20 */ /* 0x000fe20008410000 */
[----:B------:R-:W-:Y:S01]  /*6d10*/  I2FP.F32.S32 R35, R35 ;  /* 0x0000002300237245 */ /* 0x000fe20000201400 */
[----:B------:R2:W-:Y:S01]  /*6d20*/  MUFU.TANH R49, R34 ;  /* 0x0000002200317308 */ /* 0x0005e20000002400 */
[C---:B------:R-:W-:Y:S01]  /*6d30*/  ISETP.GE.AND P2, PT, R41.reuse, R165, PT ;  /* 0x000000a52900720c */ /* 0x040fe20003f46270 */
[----:B-1----:R-:W-:Y:S01]  /*6d40*/  FFMA.FTZ R25, R30, UR5, R143 ;  /* 0x000000051e197c23 */ /* 0x002fe2000801008f */
[-C--:B------:R-:W-:Y:S01]  /*6d50*/  ISETP.GE.AND P3, PT, R41, R164.reuse, PT ;  /* 0x000000a42900720c */ /* 0x080fe20003f66270 */
[C---:B------:R-:W-:Y:S01]  /*6d60*/  FFMA.FTZ R30, R35.reuse, UR5, R142 ;  /* 0x00000005231e7c23 */ /* 0x040fe2000801008e */
[----:B------:R-:W-:Y:S01]  /*6d70*/  I2FP.F32.S32 R41, R41 ;  /* 0x0000002900297245 */ /* 0x000fe20000201400 */
[----:B------:R-:W-:Y:S01]  /*6d80*/  FFMA.FTZ R161, R35, UR5, R161 ;  /* 0x0000000523a17c23 */ /* 0x000fe200080100a1 */
[----:B------:R-:W-:Y:S01]  /*6d90*/  FSEL R31, R31, -INF , !P6 ;  /* 0xff8000001f1f7808 */ /* 0x000fe20007000000 */
[----:B------:R1:W-:Y:S01]  /*6da0*/  MUFU.TANH R131, R24 ;  /* 0x0000001800837308 */ /* 0x0003e20000002400 */
[----:B---3--:R-:W-:Y:S01]  /*6db0*/  FMUL.FTZ R29, R14, UR23 ;  /* 0x000000170e1d7c20 */ /* 0x008fe20008410000 */
[C---:B------:R-:W-:Y:S01]  /*6dc0*/  FFMA.FTZ R35, R41.reuse, UR5, R120 ;  /* 0x0000000529237c23 */ /* 0x040fe20008010078 */
[----:B------:R-:W-:Y:S01]  /*6dd0*/  FFMA.FTZ R136, R41, UR5, R136 ;  /* 0x0000000529887c23 */ /* 0x000fe20008010088 */
[----:B------:R-:W-:Y:S01]  /*6de0*/  FMUL.FTZ R14, R113, UR23 ;  /* 0x00000017710e7c20 */ /* 0x000fe20008410000 */
[C---:B------:R-:W-:Y:S01]  /*6df0*/  IADD3 R41, R5.reuse, 0x19, RZ ;  /* 0x0000001905297810 */ /* 0x040fe20007ffe0ff */
[----:B------:R-:W-:Y:S01]  /*6e00*/  VIADD R113, R5, 0x20 ;  /* 0x0000002005717836 */ /* 0x000fe20000000000 */
[----:B------:R-:W-:Y:S01]  /*6e10*/  FSEL R25, R25, -INF , !P1 ;  /* 0xff80000019197808 */ /* 0x000fe20004800000 */
[----:B------:R3:W-:Y:S01]  /*6e20*/  MUFU.TANH R120, R29 ;  /* 0x0000001d00787308 */ /* 0x0007e20000002400 */
[----:B------:R-:W-:Y:S01]  /*6e30*/  ISETP.GE.AND P6, PT, R41, R165, PT ;  /* 0x000000a52900720c */ /* 0x000fe20003fc6270 */
[----:B--2---:R-:W-:Y:S01]  /*6e40*/  FMUL.FTZ R34, R9, UR23 ;  /* 0x0000001709227c20 */ /* 0x004fe20008410000 */
[-C--:B------:R-:W-:Y:S01]  /*6e50*/  ISETP.GE.AND P1, PT, R41, R164.reuse, PT ;  /* 0x000000a42900720c */ /* 0x080fe20003f26270 */
[----:B------:R-:W-:Y:S01]  /*6e60*/  FMUL.FTZ R9, R91, UR23 ;  /* 0x000000175b097c20 */ /* 0x000fe20008410000 */
[----:B------:R-:W-:Y:S01]  /*6e70*/  I2FP.F32.S32 R41, R41 ;  /* 0x0000002900297245 */ /* 0x000fe20000201400 */
[----:B------:R-:W-:Y:S01]  /*6e80*/  FMUL.FTZ R84, R84, UR23 ;  /* 0x0000001754547c20 */ /* 0x000fe20008410000 */
[----:B------:R-:W-:Y:S01]  /*6e90*/  FSEL R30, R30, -INF , !P0 ;  /* 0xff8000001e1e7808 */ /* 0x000fe20004000000 */
[----:B------:R2:W-:Y:S01]  /*6ea0*/  MUFU.TANH R91, R19 ;  /* 0x00000013005b7308 */ /* 0x0005e20000002400 */
[----:B-1----:R-:W-:Y:S01]  /*6eb0*/  FSEL R24, R161, -INF , !P5 ;  /* 0xff800000a1187808 */ /* 0x002fe20006800000 */
[----:B------:R-:W-:Y:S01]  /*6ec0*/  FFMA.FTZ R137, R41, UR5, R137 ;  /* 0x0000000529897c23 */ /* 0x000fe20008010089 */
[----:B------:R-:W-:Y:S01]  /*6ed0*/  ISETP.GE.AND P0, PT, R113, R165, PT ;  /* 0x000000a57100720c */ /* 0x000fe20003f06270 */
[----:B------:R-:W-:Y:S01]  /*6ee0*/  VIADD R161, R5, 0x51 ;  /* 0x0000005105a17836 */ /* 0x000fe20000000000 */
[----:B------:R-:W-:Y:S01]  /*6ef0*/  ISETP.GE.AND P5, PT, R113, R164, PT ;  /* 0x000000a47100720c */ /* 0x000fe20003fa6270 */
[----:B------:R-:W-:Y:S01]  /*6f00*/  VIADD R167, R236, 0x7800 ;  /* 0x00007800eca77836 */ /* 0x000fe20000000000 */
[----:B------:R-:W-:Y:S01]  /*6f10*/  I2FP.F32.S32 R113, R113 ;  /* 0x0000007100717245 */ /* 0x000fe20000201400 */
[----:B------:R1:W-:Y:S01]  /*6f20*/  MUFU.TANH R47, R33 ;  /* 0x00000021002f7308 */ /* 0x0003e20000002400 */
[----:B---3--:R-:W-:Y:S01]  /*6f30*/  FSEL R29, R35, -INF , !P2 ;  /* 0xff800000231d7808 */ /* 0x008fe20005000000 */
[----:B------:R-:W-:Y:S01]  /*6f40*/  FFMA.FTZ R35, R41, UR5, R121 ;  /* 0x0000000529237c23 */ /* 0x000fe20008010079 */
[----:B------:R-:W-:Y:S01]  /*6f50*/  ISETP.GE.AND P2, PT, R112, R165, PT ;  /* 0x000000a57000720c */ /* 0x000fe20003f46270 */
[C---:B------:R-:W-:Y:S01]  /*6f60*/  FFMA.FTZ R41, R113.reuse, UR5, R122 ;  /* 0x0000000571297c23 */ /* 0x040fe2000801007a */
[----:B------:R-:W-:Y:S01]  /*6f70*/  FFMA.FTZ R113, R113, UR5, R124 ;  /* 0x0000000571717c23 */ /* 0x000fe2000801007c */
[----:B------:R-:W-:-:S02]  /*6f80*/  IADD3 R3, R206, R205, RZ ;  /* 0x000000cdce037210 */ /* 0x000fc40007ffe0ff */
[----:B------:R3:W-:Y:S01]  /*6f90*/  MUFU.TANH R122, R18 ;  /* 0x00000012007a7308 */ /* 0x0007e20000002400 */
[----:B--2---:R-:W-:Y:S02]  /*6fa0*/  FSEL R19, R136, -INF , !P3 ;  /* 0xff80000088137808 */ /* 0x004fe40005800000 */
[----:B------:R-:W-:Y:S02]  /*6fb0*/  ISETP.GE.AND P3, PT, R112, R164, PT ;  /* 0x000000a47000720c */ /* 0x000fe40003f66270 */
[----:B------:R-:W-:Y:S02]  /*6fc0*/  I2FP.F32.S32 R112, R112 ;  /* 0x0000007000707245 */ /* 0x000fe40000201400 */
[----:B------:R-:W-:Y:S01]  /*6fd0*/  FSEL R35, R35, -INF , !P6 ;  /* 0xff80000023237808 */ /* 0x000fe20007000000 */
[----:B------:R2:W-:Y:S01]  /*6fe0*/  MUFU.TANH R121, R34 ;  /* 0x0000002200797308 */ /* 0x0005e20000002400 */
[----:B-1----:R-:W-:Y:S01]  /*6ff0*/  FMUL.FTZ R33, R11, UR23 ;  /* 0x000000170b217c20 */ /* 0x002fe20008410000 */
[----:B------:R-:W-:Y:S01]  /*7000*/  FMUL.FTZ R11, R111, UR23 ;  /* 0x000000176f0b7c20 */ /* 0x000fe20008410000 */
[----:B------:R-:W-:-:S02]  /*7010*/  VIADD R111, R5, 0x28 ;  /* 0x00000028056f7836 */ /* 0x000fc40000000000 */
[C---:B------:R-:W-:Y:S01]  /*7020*/  FFMA.FTZ R42, R112.reuse, UR5, R123 ;  /* 0x00000005702a7c23 */ /* 0x040fe2000801007b */
[----:B------:R-:W-:Y:S01]  /*7030*/  FFMA.FTZ R112, R112, UR5, R125 ;  /* 0x0000000570707c23 */ /* 0x000fe2000801007d */
[----:B------:R-:W-:Y:S02]  /*7040*/  FSEL R113, R113, -INF , !P5 ;  /* 0xff80000071717808 */ /* 0x000fe40006800000 */
[----:B------:R-:W-:Y:S01]  /*7050*/  ISETP.GE.AND P6, PT, R111, R165, PT ;  /* 0x000000a56f00720c */ /* 0x000fe20003fc6270 */
[----:B------:R1:W-:Y:S01]  /*7060*/  MUFU.TANH R123, R33 ;  /* 0x00000021007b7308 */ /* 0x0003e20000002400 */
[----:B---3--:R-:W-:Y:S02]  /*7070*/  FSEL R18, R137, -INF , !P1 ;  /* 0xff80000089127808 */ /* 0x008fe40004800000 */
[----:B------:R-:W-:Y:S02]  /*7080*/  ISETP.GE.AND P1, PT, R111, R164, PT ;  /* 0x000000a46f00720c */ /* 0x000fe40003f26270 */
[----:B------:R-:W-:-:S02]  /*7090*/  I2FP.F32.S32 R111, R111 ;  /* 0x0000006f006f7245 */ /* 0x000fc40000201400 */
[-C--:B------:R-:W-:Y:S01]  /*70a0*/  ISETP.GE.AND P5, PT, R43, R164.reuse, PT ;  /* 0x000000a42b00720c */ /* 0x080fe20003fa6270 */
[----:B------:R3:W-:Y:S01]  /*70b0*/  MUFU.TANH R124, R36 ;  /* 0x00000024007c7308 */ /* 0x0007e20000002400 */
[----:B--2---:R-:W-:Y:S02]  /*70c0*/  FSEL R34, R41, -INF , !P0 ;  /* 0xff80000029227808 */ /* 0x004fe40004000000 */
[----:B------:R-:W-:Y:S02]  /*70d0*/  I2FP.F32.S32 R41, R43 ;  /* 0x0000002b00297245 */ /* 0x000fe40000201400 */
[-C--:B------:R-:W-:Y:S01]  /*70e0*/  ISETP.GE.AND P0, PT, R43, R165.reuse, PT ;  /* 0x000000a52b00720c */ /* 0x080fe20003f06270 */
[C---:B------:R-:W-:Y:S01]  /*70f0*/  FFMA.FTZ R43, R111.reuse, UR5, R126 ;  /* 0x000000056f2b7c23 */ /* 0x040fe2000801007e */
[----:B------:R-:W-:Y:S01]  /*7100*/  FSEL R112, R112, -INF , !P3 ;  /* 0xff80000070707808 */ /* 0x000fe20005800000 */
[----:B------:R-:W-:Y:S01]  /*7110*/  FFMA.FTZ R111, R111, UR5, R128 ;  /* 0x000000056f6f7c23 */ /* 0x000fe20008010080 */
[----:B-1----:R-:W-:Y:S01]  /*7120*/  FSEL R33, R42, -INF , !P2 ;  /* 0xff8000002a217808 */ /* 0x002fe20005000000 */
[----:B------:R-:W-:Y:S01]  /*7130*/  FFMA.FTZ R42, R41, UR5, R127 ;  /* 0x00000005292a7c23 */ /* 0x000fe2000801007f */
[----:B------:R-:W-:Y:S01]  /*7140*/  ISETP.GE.AND P2, PT, R135, R165, PT ;  /* 0x000000a58700720c */ /* 0x000fe20003f46270 */
[----:B------:R-:W-:Y:S01]  /*7150*/  FFMA.FTZ R129, R41, UR5, R129 ;  /* 0x0000000529817c23 */ /* 0x000fe20008010081 */
[----:B------:R-:W-:Y:S01]  /*7160*/  ISETP.GE.AND P3, PT, R135, R164, PT ;  /* 0x000000a48700720c */ /* 0x000fe20003f66270 */
[C---:B------:R-:W-:Y:S01]  /*7170*/  VIADD R41, R5.reuse, 0x31 ;  /* 0x0000003105297836 */ /* 0x040fe20000000000 */
[----:B------:R-:W-:Y:S01]  /*7180*/  I2FP.F32.S32 R135, R135 ;  /* 0x0000008700877245 */ /* 0x000fe20000201400 */
[----:B------:R1:W-:Y:S01]  /*7190*/  MUFU.TANH R126, R32 ;  /* 0x00000020007e7308 */ /* 0x0003e20000002400 */
[----:B---3--:R-:W-:Y:S01]  /*71a0*/  VIADD R36, R5, 0x38 ;  /* 0x0000003805247836 */ /* 0x008fe20000000000 */
[----:B------:R-:W-:-:S02]  /*71b0*/  FSEL R43, R43, -INF , !P6 ;  /* 0xff8000002b2b7808 */ /* 0x000fc40007000000 */
[----:B------:R-:W-:Y:S01]  /*71c0*/  FFMA.FTZ R130, R135, UR5, R130 ;  /* 0x0000000587827c23 */ /* 0x000fe20008010082 */
[----:B------:R-:W-:Y:S01]  /*71d0*/  FSEL R111, R111, -INF , !P1 ;  /* 0xff8000006f6f7808 */ /* 0x000fe20004800000 */
[----:B------:R-:W-:Y:S01]  /*71e0*/  FFMA.FTZ R135, R135, UR5, R77 ;  /* 0x0000000587877c23 */ /* 0x000fe2000801004d */
[C---:B------:R-:W-:Y:S01]  /*71f0*/  ISETP.GE.AND P6, PT, R41.reuse, R165, PT ;  /* 0x000000a52900720c */ /* 0x040fe20003fc6270 */
[----:B------:R2:W-:Y:S01]  /*7200*/  MUFU.TANH R77, R40 ;  /* 0x00000028004d7308 */ /* 0x0005e20000002400 */
[----:B------:R-:W-:Y:S02]  /*7210*/  ISETP.GE.AND P1, PT, R41, R164, PT ;  /* 0x000000a42900720c */ /* 0x000fe40003f26270 */
[----:B------:R-:W-:Y:S02]  /*7220*/  FSEL R42, R42, -INF , !P0 ;  /* 0xff8000002a2a7808 */ /* 0x000fe40004000000 */
[----:B------:R-:W-:Y:S02]  /*7230*/  FSEL R202, R129, -INF , !P5 ;  /* 0xff80000081ca7808 */ /* 0x000fe40006800000 */
[----:B------:R-:W-:Y:S01]  /*7240*/  I2FP.F32.S32 R41, R41 ;  /* 0x0000002900297245 */ /* 0x000fe20000201400 */
[----:B------:R3:W-:Y:S01]  /*7250*/  MUFU.TANH R125, R27 ;  /* 0x0000001b007d7308 */ /* 0x0007e20000002400 */
[----:B------:R-:W-:-:S02]  /*7260*/  ISETP.GE.AND P0, PT, R36, R165, PT ;  /* 0x000000a52400720c */ /* 0x000fc40003f06270 */
[----:B------:R-:W-:Y:S01]  /*7270*/  ISETP.GE.AND P5, PT, R36, R164, PT ;  /* 0x000000a42400720c */ /* 0x000fe20003fa6270 */
[C---:B------:R-:W-:Y:S01]  /*7280*/  FFMA.FTZ R46, R41.reuse, UR5, R76 ;  /* 0x00000005292e7c23 */ /* 0x040fe2000801004c */
[----:B------:R-:W-:Y:S01]  /*7290*/  I2FP.F32.S32 R36, R36 ;  /* 0x0000002400247245 */ /* 0x000fe20000201400 */
[----:B------:R-:W-:Y:S01]  /*72a0*/  FFMA.FTZ R78, R41, UR5, R78 ;  /* 0x00000005294e7c23 */ /* 0x000fe2000801004e */
[----:B-1----:R-:W-:Y:S01]  /*72b0*/  I2FP.F32.S32 R32, R45 ;  /* 0x0000002d00207245 */ /* 0x002fe20000201400 */
[----:B------:R-:W1:Y:S01]  /*72c0*/  MUFU.TANH R37, R37 ;  /* 0x0000002500257308 */ /* 0x000e620000002400 */
[----:B--2---:R-:W-:Y:S01]  /*72d0*/  FSEL R40, R130, -INF , !P2 ;  /* 0xff80000082287808 */ /* 0x004fe20005000000 */
[----:B------:R-:W-:Y:S01]  /*72e0*/  FFMA.FTZ R73, R36, UR5, R73 ;  /* 0x0000000524497c23 */ /* 0x000fe20008010049 */
[----:B------:R-:W-:Y:S01]  /*72f0*/  FSEL R135, R135, -INF , !P3 ;  /* 0xff80000087877808 */ /* 0x000fe20005800000 */
[C---:B------:R-:W-:Y:S01]  /*7300*/  FFMA.FTZ R41, R32.reuse, UR5, R72 ;  /* 0x0000000520297c23 */ /* 0x040fe20008010048 */
[CC--:B------:R-:W-:Y:S01]  /*7310*/  ISETP.GE.AND P2, PT, R45.reuse, R165.reuse, PT ;  /* 0x000000a52d00720c */ /* 0x0c0fe20003f46270 */
[----:B------:R-:W-:Y:S01]  /*7320*/  FFMA.FTZ R74, R32, UR5, R74 ;  /* 0x00000005204a7c23 */ /* 0x000fe2000801004a */
[----:B------:R-:W-:Y:S01]  /*7330*/  ISETP.GE.AND P3, PT, R45, R164, PT ;  /* 0x000000a42d00720c */ /* 0x000fe20003f66270 */
[----:B------:R-:W-:Y:S01]  /*7340*/  FFMA.FTZ R45, R36, UR5, R79 ;  /* 0x00000005242d7c23 */ /* 0x000fe2000801004f */
[C---:B---3--:R-:W-:Y:S01]  /*7350*/  VIADD R27, R5.reuse, 0x40 ;  /* 0x00000040051b7836 */ /* 0x048fe20000000000 */
[C---:B------:R-:W-:Y:S01]  /*7360*/  IADD3 R36, R5.reuse, 0x41, RZ ;  /* 0x0000004105247810 */ /* 0x040fe20007ffe0ff */
[----:B------:R-:W2:Y:S01]  /*7370*/  MUFU.TANH R39, R39 ;  /* 0x0000002700277308 */ /* 0x000ea20000002400 */
[----:B------:R-:W-:Y:S01]  /*7380*/  FSEL R46, R46, -INF , !P6 ;  /* 0xff8000002e2e7808 */ /* 0x000fe20007000000 */
[C---:B------:R-:W-:Y:S01]  /*7390*/  VIADD R79, R5.reuse, 0xc0 ;  /* 0x000000c0054f7836 */ /* 0x040fe20000000000 */
[----:B------:R-:W-:Y:S01]  /*73a0*/  FSEL R136, R78, -INF , !P1 ;  /* 0xff8000004e887808 */ /* 0x000fe20004800000 */
[----:B------:R-:W-:Y:S01]  /*73b0*/  VIADD R78, R5, 0xc1 ;  /* 0x000000c1054e7836 */ /* 0x000fe20000000000 */
[----:B------:R-:W-:-:S02]  /*73c0*/  ISETP.GE.AND P6, PT, R27, R165, PT ;  /* 0x000000a51b00720c */ /* 0x000fc40003fc6270 */
[-C--:B------:R-:W-:Y:S01]  /*73d0*/  ISETP.GE.AND P1, PT, R27, R164.reuse, PT ;  /* 0x000000a41b00720c */ /* 0x080fe20003f26270 */
[----:B------:R-:W3:Y:S01]  /*73e0*/  MUFU.TANH R38, R38 ;  /* 0x0000002600267308 */ /* 0x000ee20000002400 */
[----:B------:R-:W-:Y:S02]  /*73f0*/  FSEL R45, R45, -INF , !P0 ;  /* 0xff8000002d2d7808 */ /* 0x000fe40004000000 */
[----:B------:R-:W-:Y:S02]  /*7400*/  FSEL R138, R73, -INF , !P5 ;  /* 0xff800000498a7808 */ /* 0x000fe40006800000 */
[----:B------:R-:W-:Y:S02]  /*7410*/  I2FP.F32.S32 R27, R27 ;  /* 0x0000001b001b7245 */ /* 0x000fe40000201400 */
[CC--:B------:R-:W-:Y:S01]  /*7420*/  ISETP.GE.AND P0, PT, R36.reuse, R165.reuse, PT ;  /* 0x000000a52400720c */ /* 0x0c0fe20003f06270 */
[----:B------:R-:W4:Y:S01]  /*7430*/  MUFU.TANH R52, R52 ;  /* 0x0000003400347308 */ /* 0x000f220000002400 */
[----:B------:R-:W-:Y:S01]  /*7440*/  ISETP.GE.AND P5, PT, R36, R164, PT ;  /* 0x000000a42400720c */ /* 0x000fe20003fa6270 */
[----:B------:R-:W-:Y:S01]  /*7450*/  FFMA.FTZ R32, R27, UR5, R75 ;  /* 0x000000051b207c23 */ /* 0x000fe2000801004b */
[----:B------:R-:W-:Y:S01]  /*7460*/  FSEL R41, R41, -INF , !P2 ;  /* 0xff80000029297808 */ /* 0x000fe20005000000 */
[----:B------:R-:W-:Y:S01]  /*7470*/  FFMA.FTZ R69, R27, UR5, R69 ;  /* 0x000000051b457c23 */ /* 0x000fe20008010045 */
[----:B------:R-:W-:Y:S01]  /*7480*/  FSEL R140, R74, -INF , !P3 ;  /* 0xff8000004a8c7808 */ /* 0x000fe20005800000 */
[----:B------:R-:W-:Y:S01]  /*7490*/  VIADD R75, R5, 0xd0 ;  /* 0x000000d0054b7836 */ /* 0x000fe20000000000 */
[----:B------:R-:W-:Y:S01]  /*74a0*/  I2FP.F32.S32 R36, R36 ;  /* 0x0000002400247245 */ /* 0x000fe20000201400 */
[----:B------:R-:W4:Y:S01]  /*74b0*/  MUFU.TANH R58, R58 ;  /* 0x0000003a003a7308 */ /* 0x000f220000002400 */
[----:B------:R-:W-:-:S02]  /*74c0*/  ISETP.GE.AND P2, PT, R149, R165, PT ;  /* 0x000000a59500720c */ /* 0x000fc40003f46270 */
[----:B------:R-:W-:Y:S01]  /*74d0*/  ISETP.GE.AND P3, PT, R149, R164, PT ;  /* 0x000000a49500720c */ /* 0x000fe20003f66270 */
[C---:B------:R-:W-:Y:S01]  /*74e0*/  FFMA.FTZ R27, R36.reuse, UR5, R68 ;  /* 0x00000005241b7c23 */ /* 0x040fe20008010044 */
[----:B------:R-:W-:Y:S01]  /*74f0*/  I2FP.F32.S32 R149, R149 ;  /* 0x0000009500957245 */ /* 0x000fe20000201400 */
[----:B------:R-:W-:Y:S01]  /*7500*/  FFMA.FTZ R70, R36, UR5, R70 ;  /* 0x0000000524467c23 */ /* 0x000fe20008010046 */
[----:B------:R-:W-:Y:S01]  /*7510*/  FSEL R146, R69, -INF , !P1 ;  /* 0xff80000045927808 */ /* 0x000fe20004800000 */
[----:B------:R4:W-:Y:S01]  /*7520*/  MUFU.TANH R68, R159 ;  /* 0x0000009f00447308 */ /* 0x0009e20000002400 */
[----:B------:R-:W-:Y:S01]  /*7530*/  I2FP.F32.S32 R69, R48 ;  /* 0x0000003000457245 */ /* 0x000fe20000201400 */
[C---:B------:R-:W-:Y:S01]  /*7540*/  FFMA.FTZ R36, R149.reuse, UR5, R60 ;  /* 0x0000000595247c23 */ /* 0x040fe2000801003c */
[----:B------:R-:W-:Y:S01]  /*7550*/  FFMA.FTZ R149, R149, UR5, R62 ;  /* 0x0000000595957c23 */ /* 0x000fe2000801003e */
[----:B------:R-:W-:Y:S01]  /*7560*/  VIADD R62, R5, 0x50 ;  /* 0x00000050053e7836 */ /* 0x000fe20000000000 */
[----:B------:R-:W-:Y:S01]  /*7570*/  FSEL R27, R27, -INF , !P0 ;  /* 0xff8000001b1b7808 */ /* 0x000fe20004000000 */
[----:B------:R-:W-:Y:S01]  /*7580*/  FFMA.FTZ R63, R69, UR5, R63 ;  /* 0x00000005453f7c23 */ /* 0x000fe2000801003f */
[----:B------:R-:W-:Y:S01]  /*7590*/  FSEL R36, R36, -INF , !P2 ;  /* 0xff80000024247808 */ /* 0x000fe20005000000 */
[----:B------:R-:W4:Y:S01]  /*75a0*/  MUFU.TANH R57, R57 ;  /* 0x0000003900397308 */ /* 0x000f220000002400 */
[----:B------:R-:W-:-:S02]  /*75b0*/  FSEL R149, R149, -INF , !P3 ;  /* 0xff80000095957808 */ /* 0x000fc40005800000 */
[C---:B------:R-:W-:Y:S02]  /*75c0*/  ISETP.GE.AND P2, PT, R161.reuse, R165, PT ;  /* 0x000000a5a100720c */ /* 0x040fe40003f46270 */
[-C--:B------:R-:W-:Y:S02]  /*75d0*/  ISETP.GE.AND P3, PT, R161, R164.reuse, PT ;  /* 0x000000a4a100720c */ /* 0x080fe40003f66270 */
[----:B------:R-:W-:Y:S01]  /*75e0*/  I2FP.F32.S32 R161, R161 ;  /* 0x000000a100a17245 */ /* 0x000fe20000201400 */
[----:B------:R-:W4:Y:S01]  /*75f0*/  MUFU.TANH R59, R59 ;  /* 0x0000003b003b7308 */ /* 0x000f220000002400 */
[----:B------:R-:W-:Y:S01]  /*7600*/  FSEL R148, R70, -INF , !P5 ;  /* 0xff80000046947808 */ /* 0x000fe20006800000 */
[----:B------:R-:W-:Y:S01]  /*7610*/  VIADD R70, R5, 0xe1 ;  /* 0x000000e105467836 */ /* 0x000fe20000000000 */
[CC--:B------:R-:W-:Y:S01]  /*7620*/  ISETP.GE.AND P0, PT, R62.reuse, R165.reuse, PT ;  /* 0x000000a53e00720c */ /* 0x0c0fe20003f06270 */
[C---:B-1----:R-:W-:Y:S01]  /*7630*/  FFMA.FTZ R127, R161.reuse, UR5, R37 ;  /* 0x00000005a17f7c23 */ /* 0x042fe20008010025 */
[----:B------:R-:W-:Y:S01]  /*7640*/  ISETP.GE.AND P5, PT, R62, R164, PT ;  /* 0x000000a43e00720c */ /* 0x000fe20003fa6270 */
[----:B--2---:R-:W-:Y:S01]  /*7650*/  FFMA.FTZ R161, R161, UR5, R39 ;  /* 0x00000005a1a17c23 */ /* 0x004fe20008010027 */
[----:B------:R-:W-:Y:S01]  /*7660*/  I2FP.F32.S32 R62, R62 ;  /* 0x0000003e003e7245 */ /* 0x000fe20000201400 */
[C---:B------:R-:W-:Y:S01]  /*7670*/  VIADD R39, R5.reuse, 0x58 ;  /* 0x0000005805277836 */ /* 0x040fe20000000000 */
[----:B------:R-:W-:Y:S01]  /*7680*/  FSEL R32, R32, -INF , !P6 ;  /* 0xff80000020207808 */ /* 0x000fe20007000000 */
[----:B------:R-:W-:Y:S01]  /*7690*/  VIADD R37, R5, 0x60 ;  /* 0x0000006005257836 */ /* 0x000fe20000000000 */
[----:B------:R-:W-:Y:S01]  /*76a0*/  ISETP.GE.AND P6, PT, R48, R165, PT ;  /* 0x000000a53000720c */ /* 0x000fe20003fc6270 */
[----:B---3--:R-:W-:Y:S01]  /*76b0*/  FFMA.FTZ R38, R62, UR5, R38 ;  /* 0x000000053e267c23 */ /* 0x008fe20008010026 */
[----:B------:R-:W-:Y:S01]  /*76c0*/  ISETP.GE.AND P1, PT, R48, R164, PT ;  /* 0x000000a43000720c */ /* 0x000fe20003f26270 */
[----:B------:R-:W-:Y:S01]  /*76d0*/  FFMA.FTZ R48, R69, UR5, R61 ;  /* 0x0000000545307c23 */ /* 0x000fe2000801003d */
[----:B------:R-:W-:Y:S01]  /*76e0*/  VIADD R61, R5, 0x59 ;  /* 0x00000059053d7836 */ /* 0x000fe20000000000 */
[----:B------:R-:W-:Y:S01]  /*76f0*/  FSEL R127, R127, -INF , !P2 ;  /* 0xff8000007f7f7808 */ /* 0x000fe20005000000 */
[----:B------:R-:W-:Y:S01]  /*7700*/  FFMA.FTZ R56, R62, UR5, R56 ;  /* 0x000000053e387c23 */ /* 0x000fe20008010038 */
[----:B------:R-:W-:Y:S01]  /*7710*/  FSEL R151, R63, -INF , !P1 ;  /* 0xff8000003f977808 */ /* 0x000fe20004800000 */
[----:B------:R-:W1:Y:S01]  /*7720*/  MUFU.TANH R80, R80 ;  /* 0x0000005000507308 */ /* 0x000e620000002400 */
[----:B------:R-:W-:-:S02]  /*7730*/  FSEL R48, R48, -INF , !P6 ;  /* 0xff80000030307808 */ /* 0x000fc40007000000 */
[C---:B------:R-:W-:Y:S02]  /*7740*/  ISETP.GE.AND P6, PT, R39.reuse, R165, PT ;  /* 0x000000a52700720c */ /* 0x040fe40003fc6270 */
[-C--:B------:R-:W-:Y:S02]  /*7750*/  ISETP.GE.AND P1, PT, R39, R164.reuse, PT ;  /* 0x000000a42700720c */ /* 0x080fe40003f26270 */
[----:B------:R-:W-:Y:S01]  /*7760*/  FSEL R161, R161, -INF , !P3 ;  /* 0xff800000a1a17808 */ /* 0x000fe20005800000 */
[----:B------:R-:W2:Y:S01]  /*7770*/  MUFU.TANH R71, R71 ;  /* 0x0000004700477308 */ /* 0x000ea20000002400 */
[----:B------:R-:W-:Y:S02]  /*7780*/  I2FP.F32.S32 R39, R39 ;  /* 0x0000002700277245 */ /* 0x000fe40000201400 */
[----:B----4-:R-:W-:Y:S02]  /*7790*/  FSEL R159, R38, -INF , !P5 ;  /* 0xff800000269f7808 */ /* 0x010fe40006800000 */
[----:B------:R-:W-:Y:S01]  /*77a0*/  ISETP.GE.AND P2, PT, R37, R165, PT ;  /* 0x000000a52500720c */ /* 0x000fe20003f46270 */
[----:B------:R-:W-:Y:S01]  /*77b0*/  FFMA.FTZ R44, R39, UR5, R44 ;  /* 0x00000005272c7c23 */ /* 0x000fe2000801002c */
[----:B------:R-:W-:Y:S01]  /*77c0*/  ISETP.GE.AND P3, PT, R37, R164, PT ;  /* 0x000000a42500720c */ /* 0x000fe20003f66270 */
[----:B------:R-:W-:Y:S01]  /*77d0*/  FFMA.FTZ R49, R39, UR5, R49 ;  /* 0x0000000527317c23 */ /* 0x000fe20008010031 */
[----:B------:R-:W-:Y:S01]  /*77e0*/  I2FP.F32.S32 R38, R61 ;  /* 0x0000003d00267245 */ /* 0x000fe20000201400 */
[----:B------:R3:W-:Y:S01]  /*77f0*/  MUFU.TANH R60, R152 ;  /* 0x00000098003c7308 */ /* 0x0007e20000002400 */
[----:B------:R-:W-:-:S02]  /*7800*/  I2FP.F32.S32 R37, R37 ;  /* 0x0000002500257245 */ /* 0x000fc40000201400 */
[----:B------:R-:W-:Y:S01]  /*7810*/  FSEL R56, R56, -INF , !P0 ;  /* 0xff80000038387808 */ /* 0x000fe20004000000 */
[C---:B------:R-:W-:Y:S01]  /*7820*/  FFMA.FTZ R47, R38.reuse, UR5, R47 ;  /* 0x00000005262f7c23 */ /* 0x040fe2000801002f */
[----:B------:R-:W-:Y:S01]  /*7830*/  FFMA.FTZ R50, R38, UR5, R50 ;  /* 0x0000000526327c23 */ /* 0x000fe20008010032 */
[----:B------:R-:W-:Y:S01]  /*7840*/  FFMA.FTZ R12, R37, UR5, R12 ;  /* 0x00000005250c7c23 */ /* 0x000fe2000801000c */
[----:B------:R-:W-:Y:S01]  /*7850*/  ISETP.GE.AND P0, PT, R61, R165, PT ;  /* 0x000000a53d00720c */ /* 0x000fe20003f06270 */
[----:B------:R-:W-:Y:S01]  /*7860*/  FFMA.FTZ R51, R37, UR5, R51 ;  /* 0x0000000525337c23 */ /* 0x000fe20008010033 */
[----:B------:R-:W-:Y:S01]  /*7870*/  ISETP.GE.AND P5, PT, R61, R164, PT ;  /* 0x000000a43d00720c */ /* 0x000fe20003fa6270 */
[C---:B------:R-:W-:Y:S01]  /*7880*/  VIADD R38, R5.reuse, 0x69 ;  /* 0x0000006905267836 */ /* 0x040fe20000000000 */
[----:B------:R-:W-:Y:S01]  /*7890*/  IADD3 R37, R5, 0x68, RZ ;  /* 0x0000006805257810 */ /* 0x000fe20007ffe0ff */
[----:B------:R-:W-:Y:S01]  /*78a0*/  MUFU.TANH R72, R156 ;  /* 0x0000009c00487308 */ /* 0x000fe20000002400 */
[----:B------:R-:W-:-:S02]  /*78b0*/  FSEL R133, R44, -INF , !P6 ;  /* 0xff8000002c857808 */ /* 0x000fc40007000000 */
[----:B------:R-:W-:Y:S02]  /*78c0*/  FSEL R162, R49, -INF , !P1 ;  /* 0xff80000031a27808 */ /* 0x000fe40004800000 */
[C---:B------:R-:W-:Y:S02]  /*78d0*/  ISETP.GE.AND P6, PT, R178.reuse, R165, PT ;  /* 0x000000a5b200720c */ /* 0x040fe40003fc6270 */
[----:B------:R-:W-:Y:S01]  /*78e0*/  ISETP.GE.AND P1, PT, R178, R164, PT ;  /* 0x000000a4b200720c */ /* 0x000fe20003f26270 */
[----:B------:R-:W-:Y:S01]  /*78f0*/  MUFU.TANH R73, R158 ;  /* 0x0000009e00497308 */ /* 0x000fe20000002400 */
[----:B------:R-:W-:Y:S02]  /*7900*/  FSEL R134, R47, -INF , !P0 ;  /* 0xff8000002f867808 */ /* 0x000fe40004000000 */
[----:B------:R-:W-:Y:S02]  /*7910*/  FSEL R168, R50, -INF , !P5 ;  /* 0xff80000032a87808 */ /* 0x000fe40006800000 */
[----:B------:R-:W-:-:S02]  /*7920*/  FSEL R176, R12, -INF , !P3 ;  /* 0xff8000000cb07808 */ /* 0x000fc40005800000 */
[----:B------:R-:W-:Y:S01]  /*7930*/  I2FP.F32.S32 R178, R178 ;  /* 0x000000b200b27245 */ /* 0x000fe20000201400 */
[----:B------:R-:W4:Y:S01]  /*7940*/  MUFU.TANH R157, R157 ;  /* 0x0000009d009d7308 */ /* 0x000f220000002400 */
[C---:B------:R-:W-:Y:S02]  /*7950*/  ISETP.GE.AND P0, PT, R37.reuse, R165, PT ;  /* 0x000000a52500720c */ /* 0x040fe40003f06270 */
[----:B------:R-:W-:Y:S01]  /*7960*/  ISETP.GE.AND P5, PT, R37, R164, PT ;  /* 0x000000a42500720c */ /* 0x000fe20003fa6270 */
[C---:B------:R-:W-:Y:S01]  /*7970*/  FFMA.FTZ R16, R178.reuse, UR5, R16 ;  /* 0x00000005b2107c23 */ /* 0x040fe20008010010 */
[----:B------:R-:W-:Y:S01]  /*7980*/  I2FP.F32.S32 R12, R38 ;  /* 0x00000026000c7245 */ /* 0x000fe20000201400 */
[----:B------:R-:W-:Y:S01]  /*7990*/  FFMA.FTZ R178, R178, UR5, R10 ;  /* 0x00000005b2b27c23 */ /* 0x000fe2000801000a */
[----:B------:R-:W-:Y:S01]  /*79a0*/  I2FP.F32.S32 R37, R37 ;  /* 0x0000002500257245 */ /* 0x000fe20000201400 */
[----:B------:R1:W-:Y:S01]  /*79b0*/  MUFU.TANH R10, R145 ;  /* 0x00000091000a7308 */ /* 0x0003e20000002400 */
[----:B------:R-:W-:Y:S01]  /*79c0*/  FSEL R142, R51, -INF , !P2 ;  /* 0xff800000338e7808 */ /* 0x000fe20005000000 */
[----:B------:R-:W-:Y:S01]  /*79d0*/  FFMA.FTZ R52, R12, UR5, R52 ;  /* 0x000000050c347c23 */ /* 0x000fe20008010034 */
[----:B------:R-:W-:Y:S01]  /*79e0*/  ISETP.GE.AND P2, PT, R38, R165, PT ;  /* 0x000000a52600720c */ /* 0x000fe20003f46270 */
[----:B------:R-:W-:Y:S01]  /*79f0*/  FFMA.FTZ R58, R12, UR5, R58 ;  /* 0x000000050c3a7c23 */ /* 0x000fe2000801003a */
[----:B------:R-:W-:Y:S01]  /*7a00*/  ISETP.GE.AND P3, PT, R38, R164, PT ;  /* 0x000000a42600720c */ /* 0x000fe20003f66270 */
[C---:B------:R-:W-:Y:S01]  /*7a10*/  FFMA.FTZ R13, R37.reuse, UR5, R13 ;  /* 0x00000005250d7c23 */ /* 0x040fe2000801000d */
[----:B------:R-:W-:Y:S01]  /*7a20*/  FFMA.FTZ R57, R37, UR5, R57 ;  /* 0x0000000525397c23 */ /* 0x000fe20008010039 */
[C---:B------:R-:W-:Y:S01]  /*7a30*/  VIADD R38, R5.reuse, 0x70 ;  /* 0x0000007005267836 */ /* 0x040fe20000000000 */
[----:B------:R-:W-:Y:S01]  /*7a40*/  FSEL R143, R16, -INF , !P6 ;  /* 0xff800000108f7808 */ /* 0x000fe20007000000 */
[C---:B------:R-:W-:Y:S01]  /*7a50*/  VIADD R12, R5.reuse, 0x78 ;  /* 0x00000078050c7836 */ /* 0x040fe20000000000 */
[----:B---3--:R-:W-:Y:S01]  /*7a60*/  FSEL R152, R52, -INF , !P2 ;  /* 0xff80000034987808 */ /* 0x008fe20005000000 */
[----:B------:R-:W-:Y:S01]  /*7a70*/  VIADD R37, R5, 0x71 ;  /* 0x0000007105257836 */ /* 0x000fe20000000000 */
[----:B------:R-:W-:Y:S01]  /*7a80*/  FSEL R180, R58, -INF , !P3 ;  /* 0xff8000003ab47808 */ /* 0x000fe20005800000 */
[----:B------:R-:W-:Y:S01]  /*7a90*/  MUFU.TANH R153, R153 ;  /* 0x0000009900997308 */ /* 0x000fe20000002400 */
[----:B------:R-:W-:-:S02]  /*7aa0*/  I2FP.F32.S32 R16, R38 ;  /* 0x0000002600107245 */ /* 0x000fc40000201400 */
[----:B-1----:R-:W-:Y:S02]  /*7ab0*/  FSEL R145, R13, -INF , !P0 ;  /* 0xff8000000d917808 */ /* 0x002fe40004000000 */
[----:B------:R-:W-:Y:S01]  /*7ac0*/  ISETP.GE.AND P2, PT, R12, R165, PT ;  /* 0x000000a50c00720c */ /* 0x000fe20003f46270 */
[----:B------:R-:W-:Y:S01]  /*7ad0*/  FFMA.FTZ R59, R16, UR5, R59 ;  /* 0x00000005103b7c23 */ /* 0x000fe2000801003b */
[----:B------:R-:W-:Y:S01]  /*7ae0*/  ISETP.GE.AND P3, PT, R12, R164, PT ;  /* 0x000000a40c00720c */ /* 0x000fe20003f66270 */
[----:B------:R-:W-:Y:S01]  /*7af0*/  FFMA.FTZ R80, R16, UR5, R80 ;  /* 0x0000000510507c23 */ /* 0x000fe20008010050 */
[----:B------:R-:W-:Y:S01]  /*7b00*/  I2FP.F32.S32 R13, R37 ;  /* 0x00000025000d7245 */ /* 0x000fe20000201400 */
[----:B------:R-:W1:Y:S01]  /*7b10*/  MUFU.TANH R154, R154 ;  /* 0x0000009a009a7308 */ /* 0x000e620000002400 */
[----:B------:R-:W-:Y:S02]  /*7b20*/  I2FP.F32.S32 R12, R12 ;  /* 0x0000000c000c7245 */ /* 0x000fe40000201400 */
[----:B------:R-:W-:Y:S01]  /*7b30*/  FSEL R178, R178, -INF , !P1 ;  /* 0xff800000b2b27808 */ /* 0x000fe20004800000 */
[C---:B--2---:R-:W-:Y:S01]  /*7b40*/  FFMA.FTZ R71, R13.reuse, UR5, R71 ;  /* 0x000000050d477c23 */ /* 0x044fe20008010047 */
[CC--:B------:R-:W-:Y:S01]  /*7b50*/  ISETP.GE.AND P6, PT, R38.reuse, R165.reuse, PT ;  /* 0x000000a52600720c */ /* 0x0c0fe20003fc6270 */
[----:B------:R-:W-:Y:S01]  /*7b60*/  FFMA.FTZ R82, R13, UR5, R82 ;  /* 0x000000050d527c23 */ /* 0x000fe20008010052 */
[-C--:B------:R-:W-:Y:S01]  /*7b70*/  ISETP.GE.AND P1, PT, R38, R164.reuse, PT ;  /* 0x000000a42600720c */ /* 0x080fe20003f26270 */
[C---:B------:R-:W-:Y:S01]  /*7b80*/  FFMA.FTZ R83, R12.reuse, UR5, R83 ;  /* 0x000000050c537c23 */ /* 0x040fe20008010053 */
[----:B------:R-:W-:Y:S01]  /*7b90*/  FSEL R179, R57, -INF , !P5 ;  /* 0xff80000039b37808 */ /* 0x000fe20006800000 */
[----:B------:R-:W-:Y:S01]  /*7ba0*/  FFMA.FTZ R87, R12, UR5, R87 ;  /* 0x000000050c577c23 */ /* 0x000fe20008010057 */
[----:B------:R-:W-:Y:S01]  /*7bb0*/  ISETP.GE.AND P0, PT, R37, R165, PT ;  /* 0x000000a52500720c */ /* 0x000fe20003f06270 */
[----:B------:R-:W-:Y:S01]  /*7bc0*/  VIADD R13, R5, 0x80 ;  /* 0x00000080050d7836 */ /* 0x000fe20000000000 */
[----:B------:R-:W-:Y:S01]  /*7bd0*/  ISETP.GE.AND P5, PT, R37, R164, PT ;  /* 0x000000a42500720c */ /* 0x000fe20003fa6270 */
[----:B------:R-:W-:Y:S01]  /*7be0*/  VIADD R12, R5, 0x81 ;  /* 0x00000081050c7836 */ /* 0x000fe20000000000 */
[----:B------:R-:W-:Y:S01]  /*7bf0*/  FSEL R156, R59, -INF , !P6 ;  /* 0xff8000003b9c7808 */ /* 0x000fe20007000000 */
[----:B------:R-:W-:Y:S01]  /*7c00*/  MUFU.TANH R55, R55 ;  /* 0x0000003700377308 */ /* 0x000fe20000002400 */
[----:B------:R-:W-:-:S02]  /*7c10*/  FSEL R187, R80, -INF , !P1 ;  /* 0xff80000050bb7808 */ /* 0x000fc40004800000 */
[C---:B------:R-:W-:Y:S02]  /*7c20*/  ISETP.GE.AND P6, PT, R191.reuse, R165, PT ;  /* 0x000000a5bf00720c */ /* 0x040fe40003fc6270 */
[----:B------:R-:W-:Y:S02]  /*7c30*/  ISETP.GE.AND P1, PT, R191, R164, PT ;  /* 0x000000a4bf00720c */ /* 0x000fe40003f26270 */
[----:B------:R-:W-:Y:S01]  /*7c40*/  FSEL R158, R71, -INF , !P0 ;  /* 0xff800000479e7808 */ /* 0x000fe20004000000 */
[----:B------:R-:W-:Y:S01]  /*7c50*/  MUFU.TANH R150, R150 ;  /* 0x0000009600967308 */ /* 0x000fe20000002400 */
[----:B------:R-:W-:Y:S01]  /*7c60*/  FSEL R189, R82, -INF , !P5 ;  /* 0xff80000052bd7808 */ /* 0x000fe20006800000 */
[----:B------:R-:W-:Y:S01]  /*7c70*/  VIADD R71, R5, 0xe0 ;  /* 0x000000e005477836 */ /* 0x000fe20000000000 */
[----:B------:R-:W-:Y:S02]  /*7c80*/  FSEL R169, R83, -INF , !P2 ;  /* 0xff80000053a97808 */ /* 0x000fe40005000000 */
[----:B------:R-:W-:-:S02]  /*7c90*/  FSEL R190, R87, -INF , !P3 ;  /* 0xff80000057be7808 */ /* 0x000fc40005800000 */
[----:B------:R-:W-:Y:S01]  /*7ca0*/  I2FP.F32.S32 R191, R191 ;  /* 0x000000bf00bf7245 */ /* 0x000fe20000201400 */
[----:B------:R-:W2:Y:S01]  /*7cb0*/  MUFU.TANH R155, R155 ;  /* 0x0000009b009b7308 */ /* 0x000ea20000002400 */
[CC--:B------:R-:W-:Y:S02]  /*7cc0*/  ISETP.GE.AND P0, PT, R13.reuse, R165.reuse, PT ;  /* 0x000000a50d00720c */ /* 0x0c0fe40003f06270 */
[-C--:B------:R-:W-:Y:S01]  /*7cd0*/  ISETP.GE.AND P5, PT, R13, R164.reuse, PT ;  /* 0x000000a40d00720c */ /* 0x080fe20003fa6270 */
[C---:B------:R-:W-:Y:S01]  /*7ce0*/  FFMA.FTZ R81, R191.reuse, UR5, R81 ;  /* 0x00000005bf517c23 */ /* 0x040fe20008010051 */
[C---:B------:R-:W-:Y:S01]  /*7cf0*/  ISETP.GE.AND P2, PT, R12.reuse, R165, PT ;  /* 0x000000a50c00720c */ /* 0x040fe20003f46270 */
[----:B------:R-:W-:Y:S01]  /*7d00*/  FFMA.FTZ R191, R191, UR5, R2 ;  /* 0x00000005bfbf7c23 */ /* 0x000fe20008010002 */
[----:B------:R-:W-:Y:S01]  /*7d10*/  ISETP.GE.AND P3, PT, R12, R164, PT ;  /* 0x000000a40c00720c */ /* 0x000fe20003f66270 */
[----:B------:R-:W-:Y:S01]  /*7d20*/  VIADD R2, R5, 0x90 ;  /* 0x0000009005027836 */ /* 0x000fe20000000000 */
[----:B------:R-:W-:Y:S01]  /*7d30*/  I2FP.F32.S32 R13, R13 ;  /* 0x0000000d000d7245 */ /* 0x000fe20000201400 */
[----:B------:R-:W3:Y:S01]  /*7d40*/  MUFU.TANH R54, R54 ;  /* 0x0000003600367308 */ /* 0x000ee20000002400 */
[----:B------:R-:W-:-:S02]  /*7d50*/  I2FP.F32.S32 R12, R12 ;  /* 0x0000000c000c7245 */ /* 0x000fc40000201400 */
[----:B------:R-:W-:Y:S01]  /*7d60*/  FSEL R172, R81, -INF , !P6 ;  /* 0xff80000051ac7808 */ /* 0x000fe20007000000 */
[C---:B------:R-:W-:Y:S01]  /*7d70*/  FFMA.FTZ R86, R13.reuse, UR5, R86 ;  /* 0x000000050d567c23 */ /* 0x040fe20008010056 */
[----:B------:R-:W-:Y:S01]  /*7d80*/  FFMA.FTZ R120, R13, UR5, R120 ;  /* 0x000000050d787c23 */ /* 0x000fe20008010078 */
[C---:B------:R-:W-:Y:S01]  /*7d90*/  FFMA.FTZ R90, R12.reuse, UR5, R90 ;  /* 0x000000050c5a7c23 */ /* 0x040fe2000801005a */
[----:B------:R-:W-:Y:S01]  /*7da0*/  FFMA.FTZ R131, R12, UR5, R131 ;  /* 0x000000050c837c23 */ /* 0x000fe20008010083 */
[C---:B------:R-:W-:Y:S01]  /*7db0*/  VIADD R13, R5.reuse, 0x88 ;  /* 0x00000088050d7836 */ /* 0x040fe20000000000 */
[----:B------:R-:W-:Y:S01]  /*7dc0*/  IADD3 R12, R5, 0x89, RZ ;  /* 0x00000089050c7810 */ /* 0x000fe20007ffe0ff */
[----:B------:R-:W3:Y:S01]  /*7dd0*/  MUFU.TANH R53, R53 ;  /* 0x0000003500357308 */ /* 0x000ee20000002400 */
[----:B------:R-:W-:Y:S02]  /*7de0*/  FSEL R191, R191, -INF , !P1 ;  /* 0xff800000bfbf7808 */ /* 0x000fe40004800000 */
[----:B------:R-:W-:-:S02]  /*7df0*/  FSEL R181, R90, -INF , !P2 ;  /* 0xff8000005ab57808 */ /* 0x000fc40005000000 */
[----:B------:R-:W-:Y:S02]  /*7e00*/  FSEL R193, R131, -INF , !P3 ;  /* 0xff80000083c17808 */ /* 0x000fe40005800000 */
[CC--:B------:R-:W-:Y:S01]  /*7e10*/  ISETP.GE.AND P6, PT, R13.reuse, R165.reuse, PT ;  /* 0x000000a50d00720c */ /* 0x0c0fe20003fc6270 */
[----:B------:R-:W-:Y:S01]  /*7e20*/  MUFU.TANH R144, R144 ;  /* 0x0000009000907308 */ /* 0x000fe20000002400 */
[-C--:B------:R-:W-:Y:S02]  /*7e30*/  ISETP.GE.AND P1, PT, R13, R164.reuse, PT ;  /* 0x000000a40d00720c */ /* 0x080fe40003f26270 */
[----:B------:R-:W-:Y:S02]  /*7e40*/  FSEL R174, R86, -INF , !P0 ;  /* 0xff80000056ae7808 */ /* 0x000fe40004000000 */
[----:B------:R-:W-:Y:S02]  /*7e50*/  FSEL R194, R120, -INF , !P5 ;  /* 0xff80000078c27808 */ /* 0x000fe40006800000 */
[C---:B------:R-:W-:Y:S01]  /*7e60*/  ISETP.GE.AND P2, PT, R2.reuse, R165, PT ;  /* 0x000000a50200720c */ /* 0x040fe20003f46270 */
[----:B------:R-:W-:Y:S01]  /*7e70*/  MUFU.TANH R17, R17 ;  /* 0x0000001100117308 */ /* 0x000fe20000002400 */
[----:B------:R-:W-:-:S02]  /*7e80*/  ISETP.GE.AND P3, PT, R2, R164, PT ;  /* 0x000000a40200720c */ /* 0x000fc40003f66270 */
[----:B------:R-:W-:Y:S02]  /*7e90*/  I2FP.F32.S32 R13, R13 ;  /* 0x0000000d000d7245 */ /* 0x000fe40000201400 */
[C---:B------:R-:W-:Y:S02]  /*7ea0*/  ISETP.GE.AND P0, PT, R12.reuse, R165, PT ;  /* 0x000000a50c00720c */ /* 0x040fe40003f06270 */
[----:B------:R-:W-:Y:S01]  /*7eb0*/  ISETP.GE.AND P5, PT, R12, R164, PT ;  /* 0x000000a40c00720c */ /* 0x000fe20003fa6270 */
[C---:B------:R-:W-:Y:S01]  /*7ec0*/  FFMA.FTZ R91, R13.reuse, UR5, R91 ;  /* 0x000000050d5b7c23 */ /* 0x040fe2000801005b */
[----:B------:R-:W-:Y:S01]  /*7ed0*/  I2FP.F32.S32 R2, R2 ;  /* 0x0000000200027245 */ /* 0x000fe20000201400 */
[----:B------:R-:W-:Y:S01]  /*7ee0*/  FFMA.FTZ R122, R13, UR5, R122 ;  /* 0x000000050d7a7c23 */ /* 0x000fe2000801007a */
[----:B------:R-:W-:Y:S01]  /*7ef0*/  I2FP.F32.S32 R12, R12 ;  /* 0x0000000c000c7245 */ /* 0x000fe20000201400 */
[----:B------:R-:W-:Y:S01]  /*7f00*/  VIADD R13, R5, 0x91 ;  /* 0x00000091050d7836 */ /* 0x000fe20000000000 */
[----:B------:R-:W-:Y:S01]  /*7f10*/  FSEL R183, R91, -INF , !P6 ;  /* 0xff8000005bb77808 */ /* 0x000fe20007000000 */
[C---:B------:R-:W-:Y:S01]  /*7f20*/  FFMA.FTZ R124, R2.reuse, UR5, R124 ;  /* 0x00000005027c7c23 */ /* 0x040fe2000801007c */
[----:B------:R-:W-:Y:S01]  /*7f30*/  FFMA.FTZ R126, R2, UR5, R126 ;  /* 0x00000005027e7c23 */ /* 0x000fe2000801007e */
[C---:B------:R-:W-:Y:S01]  /*7f40*/  FFMA.FTZ R121, R12.reuse, UR5, R121 ;  /* 0x000000050c797c23 */ /* 0x040fe20008010079 */
[----:B------:R-:W-:Y:S01]  /*7f50*/  FFMA.FTZ R123, R12, UR5, R123 ;  /* 0x000000050c7b7c23 */ /* 0x000fe2000801007b */
[C---:B------:R-:W-:Y:S01]  /*7f60*/  VIADD R2, R5.reuse, 0x99 ;  /* 0x0000009905027836 */ /* 0x040fe20000000000 */
[----:B------:R-:W-:Y:S01]  /*7f70*/  FSEL R188, R122, -INF , !P1 ;  /* 0xff8000007abc7808 */ /* 0x000fe20004800000 */
[----:B------:R-:W-:Y:S01]  /*7f80*/  VIADD R12, R5, 0x98 ;  /* 0x00000098050c7836 */ /* 0x000fe20000000000 */
[----:B------:R-:W-:Y:S01]  /*7f90*/  FSEL R192, R124, -INF , !P2 ;  /* 0xff8000007cc07808 */ /* 0x000fe20005000000 */
[----:B------:R-:W-:Y:S01]  /*7fa0*/  MUFU.TANH R116, R116 ;  /* 0x0000007400747308 */ /* 0x000fe20000002400 */
[----:B------:R-:W-:-:S02]  /*7fb0*/  FSEL R175, R126, -INF , !P3 ;  /* 0xff8000007eaf7808 */ /* 0x000fc40005800000 */
[CC--:B------:R-:W-:Y:S02]  /*7fc0*/  ISETP.GE.AND P6, PT, R13.reuse, R165.reuse, PT ;  /* 0x000000a50d00720c */ /* 0x0c0fe40003fc6270 */
[-C--:B------:R-:W-:Y:S02]  /*7fd0*/  ISETP.GE.AND P1, PT, R13, R164.reuse, PT ;  /* 0x000000a40d00720c */ /* 0x080fe40003f26270 */
[----:B------:R-:W-:Y:S01]  /*7fe0*/  FSEL R185, R121, -INF , !P0 ;  /* 0xff80000079b97808 */ /* 0x000fe20004000000 */
[----:B------:R-:W-:Y:S01]  /*7ff0*/  MUFU.TANH R118, R118 ;  /* 0x0000007600767308 */ /* 0x000fe20000002400 */
[----:B------:R-:W-:Y:S02]  /*8000*/  FSEL R186, R123, -INF , !P5 ;  /* 0xff8000007bba7808 */ /* 0x000fe40006800000 */
[C---:B------:R-:W-:Y:S02]  /*8010*/  ISETP.GE.AND P2, PT, R2.reuse, R165, PT ;  /* 0x000000a50200720c */ /* 0x040fe40003f46270 */
[----:B------:R-:W-:-:S02]  /*8020*/  ISETP.GE.AND P3, PT, R2, R164, PT ;  /* 0x000000a40200720c */ /* 0x000fc40003f66270 */
[----:B------:R-:W-:Y:S01]  /*8030*/  I2FP.F32.S32 R13, R13 ;  /* 0x0000000d000d7245 */ /* 0x000fe20000201400 */
[----:B------:R-:W3:Y:S01]  /*8040*/  MUFU.TANH R147, R147 ;  /* 0x0000009300937308 */ /* 0x000ee20000002400 */
[CC--:B------:R-:W-:Y:S02]  /*8050*/  ISETP.GE.AND P0, PT, R12.reuse, R165.reuse, PT ;  /* 0x000000a50c00720c */ /* 0x0c0fe40003f06270 */
[----:B------:R-:W-:Y:S01]  /*8060*/  ISETP.GE.AND P5, PT, R12, R164, PT ;  /* 0x000000a40c00720c */ /* 0x000fe20003fa6270 */
[C---:B------:R-:W-:Y:S01]  /*8070*/  FFMA.FTZ R77, R13.reuse, UR5, R77 ;  /* 0x000000050d4d7c23 */ /* 0x040fe2000801004d */
[----:B------:R-:W-:Y:S01]  /*8080*/  I2FP.F32.S32 R2, R2 ;  /* 0x0000000200027245 */ /* 0x000fe20000201400 */
[----:B------:R-:W-:Y:S01]  /*8090*/  FFMA.FTZ R125, R13, UR5, R125 ;  /* 0x000000050d7d7c23 */ /* 0x000fe2000801007d */
[----:B------:R-:W-:Y:S01]  /*80a0*/  I2FP.F32.S32 R12, R12 ;  /* 0x0000000c000c7245 */ /* 0x000fe20000201400 */
[----:B------:R-:W-:Y:S01]  /*80b0*/  VIADD R13, R5, 0xa1 ;  /* 0x000000a1050d7836 */ /* 0x000fe20000000000 */
[----:B------:R-:W-:Y:S01]  /*80c0*/  FSEL R195, R77, -INF , !P6 ;  /* 0xff8000004dc37808 */ /* 0x000fe20007000000 */
[C---:B----4-:R-:W-:Y:S01]  /*80d0*/  FFMA.FTZ R157, R2.reuse, UR5, R157 ;  /* 0x00000005029d7c23 */ /* 0x050fe2000801009d */
[----:B------:R-:W-:Y:S01]  /*80e0*/  FFMA.FTZ R68, R2, UR5, R68 ;  /* 0x0000000502447c23 */ /* 0x000fe20008010044 */
[C---:B------:R-:W-:Y:S01]  /*80f0*/  FFMA.FTZ R72, R12.reuse, UR5, R72 ;  /* 0x000000050c487c23 */ /* 0x040fe20008010048 */
[----:B------:R-:W-:Y:S01]  /*8100*/  FFMA.FTZ R73, R12, UR5, R73 ;  /* 0x000000050c497c23 */ /* 0x000fe20008010049 */
[----:B------:R-:W-:Y:S01]  /*8110*/  VIADD R2, R5, 0xa0 ;  /* 0x000000a005027836 */ /* 0x000fe20000000000 */
[----:B------:R-:W-:Y:S01]  /*8120*/  FSEL R173, R125, -INF , !P1 ;  /* 0xff8000007dad7808 */ /* 0x000fe20004800000 */
[C---:B------:R-:W-:Y:S01]  /*8130*/  VIADD R12, R5.reuse, 0xa8 ;  /* 0x000000a8050c7836 */ /* 0x040fe20000000000 */
[----:B------:R-:W-:Y:S01]  /*8140*/  FSEL R197, R72, -INF , !P0 ;  /* 0xff80000048c57808 */ /* 0x000fe20004000000 */
[----:B------:R-:W4:Y:S01]  /*8150*/  MUFU.TANH R117, R117 ;  /* 0x0000007500757308 */ /* 0x000f220000002400 */
[C---:B------:R-:W-:Y:S01]  /*8160*/  ISETP.GE.AND P6, PT, R2.reuse, R165, PT ;  /* 0x000000a50200720c */ /* 0x040fe20003fc6270 */
[C---:B------:R-:W-:Y:S01]  /*8170*/  VIADD R77, R5.reuse, 0xc8 ;  /* 0x000000c8054d7836 */ /* 0x040fe20000000000 */
[----:B------:R-:W-:Y:S01]  /*8180*/  ISETP.GE.AND P1, PT, R2, R164, PT ;  /* 0x000000a40200720c */ /* 0x000fe20003f26270 */
[----:B------:R-:W-:Y:S01]  /*8190*/  VIADD R72, R5, 0xd9 ;  /* 0x000000d905487836 */ /* 0x000fe20000000000 */
[----:B------:R-:W-:Y:S01]  /*81a0*/  FSEL R171, R73, -INF , !P5 ;  /* 0xff80000049ab7808 */ /* 0x000fe20006800000 */
[----:B------:R-:W-:Y:S01]  /*81b0*/  VIADD R73, R5, 0xd8 ;  /* 0x000000d805497836 */ /* 0x000fe20000000000 */
[----:B------:R-:W-:Y:S01]  /*81c0*/  FSEL R184, R157, -INF , !P2 ;  /* 0xff8000009db87808 */ /* 0x000fe20005000000 */
[----:B------:R-:W4:Y:S01]  /*81d0*/  MUFU.TANH R119, R119 ;  /* 0x0000007700777308 */ /* 0x000f220000002400 */
[----:B------:R-:W-:-:S02]  /*81e0*/  FSEL R170, R68, -INF , !P3 ;  /* 0xff80000044aa7808 */ /* 0x000fc40005800000 */
[----:B------:R-:W-:Y:S02]  /*81f0*/  I2FP.F32.S32 R2, R2 ;  /* 0x0000000200027245 */ /* 0x000fe40000201400 */
[CC--:B------:R-:W-:Y:S02]  /*8200*/  ISETP.GE.AND P0, PT, R13.reuse, R165.reuse, PT ;  /* 0x000000a50d00720c */ /* 0x0c0fe40003f06270 */
[-C--:B------:R-:W-:Y:S01]  /*8210*/  ISETP.GE.AND P5, PT, R13, R164.reuse, PT ;  /* 0x000000a40d00720c */ /* 0x080fe20003fa6270 */
[----:B------:R-:W-:Y:S01]  /*8220*/  FFMA.FTZ R60, R2, UR5, R60 ;  /* 0x00000005023c7c23 */ /* 0x000fe2000801003c */
[----:B------:R-:W-:Y:S01]  /*8230*/  ISETP.GE.AND P2, PT, R12, R165, PT ;  /* 0x000000a50c00720c */ /* 0x000fe20003f46270 */
[----:B-1----:R-:W-:Y:S01]  /*8240*/  FFMA.FTZ R2, R2, UR5, R154 ;  /* 0x0000000502027c23 */ /* 0x002fe2000801009a */
[----:B------:R-:W-:Y:S01]  /*8250*/  ISETP.GE.AND P3, PT, R12, R164, PT ;  /* 0x000000a40c00720c */ /* 0x000fe20003f66270 */
[----:B------:R-:W1:Y:S01]  /*8260*/  MUFU.TANH R14, R14 ;  /* 0x0000000e000e7308 */ /* 0x000e620000002400 */
[----:B------:R-:W-:-:S02]  /*8270*/  I2FP.F32.S32 R13, R13 ;  /* 0x0000000d000d7245 */ /* 0x000fc40000201400 */
[----:B------:R-:W-:Y:S02]  /*8280*/  I2FP.F32.S32 R12, R12 ;  /* 0x0000000c000c7245 */ /* 0x000fe40000201400 */
[----:B------:R-:W-:Y:S01]  /*8290*/  FSEL R182, R60, -INF , !P6 ;  /* 0xff8000003cb67808 */ /* 0x000fe20007000000 */
[C---:B------:R-:W-:Y:S01]  /*82a0*/  FFMA.FTZ R153, R13.reuse, UR5, R153 ;  /* 0x000000050d997c23 */ /* 0x040fe20008010099 */
[----:B--2---:R-:W-:Y:S01]  /*82b0*/  FFMA.FTZ R154, R13, UR5, R155 ;  /* 0x000000050d9a7c23 */ /* 0x004fe2000801009b */
[C---:B------:R-:W-:Y:S01]  /*82c0*/  FFMA.FTZ R55, R12.reuse, UR5, R55 ;  /* 0x000000050c377c23 */ /* 0x040fe20008010037 */
[----:B------:R-:W-:Y:S01]  /*82d0*/  FFMA.FTZ R150, R12, UR5, R150 ;  /* 0x000000050c967c23 */ /* 0x000fe20008010096 */
[----:B------:R-:W-:Y:S01]  /*82e0*/  VIADD R12, R5, 0xa9 ;  /* 0x000000a9050c7836 */ /* 0x000fe20000000000 */
[----:B------:R-:W-:Y:S01]  /*82f0*/  FSEL R155, R2, -INF , !P1 ;  /* 0xff800000029b7808 */ /* 0x000fe20004800000 */
[----:B------:R-:W2:Y:S01]  /*8300*/  MUFU.TANH R115, R115 ;  /* 0x0000007300737308 */ /* 0x000ea20000002400 */
[----:B------:R-:W-:-:S02]  /*8310*/  FSEL R177, R153, -INF , !P0 ;  /* 0xff80000099b17808 */ /* 0x000fc40004000000 */
[CC--:B------:R-:W-:Y:S02]  /*8320*/  ISETP.GE.AND P6, PT, R12.reuse, R165.reuse, PT ;  /* 0x000000a50c00720c */ /* 0x0c0fe40003fc6270 */
[----:B------:R-:W-:Y:S02]  /*8330*/  ISETP.GE.AND P1, PT, R12, R164, PT ;  /* 0x000000a40c00720c */ /* 0x000fe40003f26270 */
[----:B------:R-:W-:Y:S01]  /*8340*/  FSEL R163, R55, -INF , !P2 ;  /* 0xff80000037a37808 */ /* 0x000fe20005000000 */
[----:B------:R-:W2:Y:S01]  /*8350*/  MUFU.TANH R15, R15 ;  /* 0x0000000f000f7308 */ /* 0x000ea20000002400 */
[----:B------:R-:W-:Y:S02]  /*8360*/  FSEL R153, R150, -INF , !P3 ;  /* 0xff80000096997808 */ /* 0x000fe40005800000 */
[----:B------:R-:W-:Y:S02]  /*8370*/  I2FP.F32.S32 R12, R12 ;  /* 0x0000000c000c7245 */ /* 0x000fe40000201400 */
[----:B------:R-:W-:-:S02]  /*8380*/  ISETP.GE.AND P2, PT, R132, R165, PT ;  /* 0x000000a58400720c */ /* 0x000fc40003f46270 */
[----:B------:R-:W-:Y:S01]  /*8390*/  ISETP.GE.AND P3, PT, R132, R164, PT ;  /* 0x000000a48400720c */ /* 0x000fe20003f66270 */
[C---:B---3--:R-:W-:Y:S01]  /*83a0*/  FFMA.FTZ R54, R12.reuse, UR5, R54 ;  /* 0x000000050c367c23 */ /* 0x048fe20008010036 */
[----:B------:R-:W-:Y:S01]  /*83b0*/  I2FP.F32.S32 R132, R132 ;  /* 0x0000008400847245 */ /* 0x000fe20000201400 */
[----:B------:R-:W-:Y:S01]  /*83c0*/  FFMA.FTZ R53, R12, UR5, R53 ;  /* 0x000000050c357c23 */ /* 0x000fe20008010035 */
[C---:B------:R-:W-:Y:S01]  /*83d0*/  IADD3 R13, R5.reuse, 0xb0, RZ ;  /* 0x000000b0050d7810 */ /* 0x040fe20007ffe0ff */
[----:B------:R-:W3:Y:S01]  /*83e0*/  MUFU.TANH R114, R114 ;  /* 0x0000007200727308 */ /* 0x000ee20000002400 */
[----:B------:R-:W-:Y:S01]  /*83f0*/  FSEL R160, R54, -INF , !P6 ;  /* 0xff80000036a07808 */ /* 0x000fe20007000000 */
[C---:B------:R-:W-:Y:S01]  /*8400*/  FFMA.FTZ R12, R132.reuse, UR5, R10 ;  /* 0x00000005840c7c23 */ /* 0x040fe2000801000a */
[----:B------:R-:W-:Y:S01]  /*8410*/  I2FP.F32.S32 R2, R13 ;  /* 0x0000000d00027245 */ /* 0x000fe20000201400 */
[----:B------:R-:W-:Y:S01]  /*8420*/  VIADD R10, R5, 0xb8 ;  /* 0x000000b8050a7836 */ /* 0x000fe20000000000 */
[----:B------:R-:W-:Y:S01]  /*8430*/  FSEL R150, R53, -INF , !P1 ;  /* 0xff80000035967808 */ /* 0x000fe20004800000 */
[----:B------:R-:W-:Y:S01]  /*8440*/  FFMA.FTZ R132, R132, UR5, R147 ;  /* 0x0000000584847c23 */ /* 0x000fe20008010093 */
[----:B------:R-:W-:Y:S01]  /*8450*/  FSEL R154, R154, -INF , !P5 ;  /* 0xff8000009a9a7808 */ /* 0x000fe20006800000 */
[C---:B------:R-:W-:Y:S01]  /*8460*/  FFMA.FTZ R144, R2.reuse, UR5, R144 ;  /* 0x0000000502907c23 */ /* 0x040fe20008010090 */
[----:B------:R-:W-:Y:S01]  /*8470*/  FFMA.FTZ R17, R2, UR5, R17 ;  /* 0x0000000502117c23 */ /* 0x000fe20008010011 */
[CC--:B------:R-:W-:Y:S01]  /*8480*/  ISETP.GE.AND P6, PT, R10.reuse, R165.reuse, PT ;  /* 0x000000a50a00720c */ /* 0x0c0fe20003fc6270 */
[----:B------:R-:W-:Y:S01]  /*8490*/  VIADD R2, R5, 0xb9 ;  /* 0x000000b905027836 */ /* 0x000fe20000000000 */
[----:B------:R-:W-:Y:S01]  /*84a0*/  ISETP.GE.AND P1, PT, R10, R164, PT ;  /* 0x000000a40a00720c */ /* 0x000fe20003f26270 */
[----:B------:R-:W3:Y:S01]  /*84b0*/  MUFU.TANH R108, R108 ;  /* 0x0000006c006c7308 */ /* 0x000ee20000002400 */
[----:B------:R-:W-:-:S02]  /*84c0*/  ISETP.GE.AND P0, PT, R13, R165, PT ;  /* 0x000000a50d00720c */ /* 0x000fc40003f06270 */
[----:B------:R-:W-:Y:S01]  /*84d0*/  ISETP.GE.AND P5, PT, R13, R164, PT ;  /* 0x000000a40d00720c */ /* 0x000fe20003fa6270 */
[----:B------:R-:W-:Y:S01]  /*84e0*/  VIADD R13, R5, 0xe8 ;  /* 0x000000e8050d7836 */ /* 0x000fe20000000000 */
[----:B------:R-:W-:Y:S02]  /*84f0*/  I2FP.F32.S32 R10, R10 ;  /* 0x0000000a000a7245 */ /* 0x000fe40000201400 */
[----:B------:R-:W-:Y:S01]  /*8500*/  FSEL R157, R144, -INF , !P0 ;  /* 0xff800000909d7808 */ /* 0x000fe20004000000 */
[----:B------:R-:W3:Y:S01]  /*8510*/  MUFU.TANH R110, R110 ;  /* 0x0000006e006e7308 */ /* 0x000ee20000002400 */
[----:B------:R-:W-:Y:S01]  /*8520*/  FSEL R137, R17, -INF , !P5 ;  /* 0xff80000011897808 */ /* 0x000fe20006800000 */
[----:B------:R-:W-:Y:S01]  /*8530*/  FFMA.FTZ R116, R10, UR5, R116 ;  /* 0x000000050a747c23 */ /* 0x000fe20008010074 */
[----:B------:R-:W-:Y:S01]  /*8540*/  ISETP.GE.AND P0, PT, R2, R165, PT ;  /* 0x000000a50200720c */ /* 0x000fe20003f06270 */
[----:B------:R-:W-:Y:S01]  /*8550*/  FFMA.FTZ R118, R10, UR5, R118 ;  /* 0x000000050a767c23 */ /* 0x000fe20008010076 */
[----:B------:R-:W-:-:S02]  /*8560*/  ISETP.GE.AND P5, PT, R2, R164, PT ;  /* 0x000000a40200720c */ /* 0x000fc40003fa6270 */
[----:B------:R-:W-:Y:S01]  /*8570*/  I2FP.F32.S32 R2, R2 ;  /* 0x0000000200027245 */ /* 0x000fe20000201400 */
[----:B------:R-:W3:Y:S01]  /*8580*/  MUFU.TANH R104, R104 ;  /* 0x0000006800687308 */ /* 0x000ee20000002400 */
[----:B------:R-:W-:Y:S02]  /*8590*/  FSEL R144, R116, -INF , !P6 ;  /* 0xff80000074907808 */ /* 0x000fe40007000000 */
[----:B------:R-:W-:Y:S01]  /*85a0*/  FSEL R131, R118, -INF , !P1 ;  /* 0xff80000076837808 */ /* 0x000fe20004800000 */
[C---:B----4-:R-:W-:Y:S01]  /*85b0*/  FFMA.FTZ R117, R2.reuse, UR5, R117 ;  /* 0x0000000502757c23 */ /* 0x050fe20008010075 */
[----:B------:R-:W-:Y:S01]  /*85c0*/  FFMA.FTZ R119, R2, UR5, R119 ;  /* 0x0000000502777c23 */ /* 0x000fe20008010077 */
[C---:B------:R-:W-:Y:S01]  /*85d0*/  ISETP.GE.AND P6, PT, R78.reuse, R165, PT ;  /* 0x000000a54e00720c */ /* 0x040fe20003fc6270 */
[C---:B------:R-:W-:Y:S01]  /*85e0*/  VIADD R2, R5.reuse, 0xc9 ;  /* 0x000000c905027836 */ /* 0x040fe20000000000 */
[----:B------:R-:W-:Y:S01]  /*85f0*/  ISETP.GE.AND P1, PT, R78, R164, PT ;  /* 0x000000a44e00720c */ /* 0x000fe20003f26270 */
[----:B------:R-:W4:Y:S01]  /*8600*/  MUFU.TANH R106, R106 ;  /* 0x0000006a006a7308 */ /* 0x000f220000002400 */
[----:B------:R-:W-:Y:S01]  /*8610*/  FSEL R147, R12, -INF , !P2 ;  /* 0xff8000000c937808 */ /* 0x000fe20005000000 */
[----:B------:R-:W-:Y:S01]  /*8620*/  VIADD R12, R5, 0xf0 ;  /* 0x000000f0050c7836 */ /* 0x000fe20000000000 */
[----:B------:R-:W-:-:S02]  /*8630*/  FSEL R132, R132, -INF , !P3 ;  /* 0xff80000084847808 */ /* 0x000fc40005800000 */
[----:B------:R-:W-:Y:S02]  /*8640*/  I2FP.F32.S32 R78, R78 ;  /* 0x0000004e004e7245 */ /* 0x000fe40000201400 */
[C---:B------:R-:W-:Y:S01]  /*8650*/  ISETP.GE.AND P2, PT, R79.reuse, R165, PT ;  /* 0x000000a54f00720c */ /* 0x040fe20003f46270 */
[----:B------:R-:W4:Y:S01]  /*8660*/  MUFU.TANH R109, R109 ;  /* 0x0000006d006d7308 */ /* 0x000f220000002400 */
[-C--:B------:R-:W-:Y:S01]  /*8670*/  ISETP.GE.AND P3, PT, R79, R164.reuse, PT ;  /* 0x000000a44f00720c */ /* 0x080fe20003f66270 */
[C---:B-1----:R-:W-:Y:S01]  /*8680*/  FFMA.FTZ R14, R78.reuse, UR5, R14 ;  /* 0x000000054e0e7c23 */ /* 0x042fe2000801000e */
[----:B------:R-:W-:Y:S01]  /*8690*/  I2FP.F32.S32 R79, R79 ;  /* 0x0000004f004f7245 */ /* 0x000fe20000201400 */
[----:B--2---:R-:W-:Y:S01]  /*86a0*/  FFMA.FTZ R78, R78, UR5, R115 ;  /* 0x000000054e4e7c23 */ /* 0x004fe20008010073 */
[----:B------:R-:W-:Y:S02]  /*86b0*/  FSEL R141, R117, -INF , !P0 ;  /* 0xff800000758d7808 */ /* 0x000fe40004000000 */
[----:B------:R-:W-:Y:S01]  /*86c0*/  FSEL R130, R119, -INF , !P5 ;  /* 0xff80000077827808 */ /* 0x000fe20006800000 */
[----:B------:R-:W1:Y:S01]  /*86d0*/  MUFU.TANH R11, R11 ;  /* 0x0000000b000b7308 */ /* 0x000e620000002400 */
[----:B------:R-:W-:Y:S01]  /*86e0*/  ISETP.GE.AND P0, PT, R77, R165, PT ;  /* 0x000000a54d00720c */ /* 0x000fe20003f06270 */
[----:B------:R-:W-:Y:S01]  /*86f0*/  FFMA.FTZ R15, R79, UR5, R15 ;  /* 0x000000054f0f7c23 */ /* 0x000fe2000801000f */
[----:B------:R-:W-:Y:S01]  /*8700*/  ISETP.GE.AND P5, PT, R77, R164, PT ;  /* 0x000000a44d00720c */ /* 0x000fe20003fa6270 */
[----:B---3--:R-:W-:Y:S01]  /*8710*/  FFMA.FTZ R79, R79, UR5, R114 ;  /* 0x000000054f4f7c23 */ /* 0x008fe20008010072 */
[----:B------:R-:W-:-:S02]  /*8720*/  I2FP.F32.S32 R77, R77 ;  /* 0x0000004d004d7245 */ /* 0x000fc40000201400 */
[----:B------:R-:W-:Y:S01]  /*8730*/  FSEL R129, R14, -INF , !P6 ;  /* 0xff8000000e817808 */ /* 0x000fe20007000000 */
[----:B------:R-:W2:Y:S01]  /*8740*/  MUFU.TANH R105, R105 ;  /* 0x0000006900697308 */ /* 0x000ea20000002400 */
[----:B------:R-:W-:Y:S01]  /*8750*/  FSEL R78, R78, -INF , !P1 ;  /* 0xff8000004e4e7808 */ /* 0x000fe20004800000 */
[C---:B------:R-:W-:Y:S01]  /*8760*/  FFMA.FTZ R108, R77.reuse, UR5, R108 ;  /* 0x000000054d6c7c23 */ /* 0x040fe2000801006c */
[----:B------:R-:W-:Y:S01]  /*8770*/  FFMA.FTZ R77, R77, UR5, R110 ;  /* 0x000000054d4d7c23 */ /* 0x000fe2000801006e */
[----:B------:R-:W-:Y:S01]  /*8780*/  ISETP.GE.AND P6, PT, R75, R165, PT ;  /* 0x000000a54b00720c */ /* 0x000fe20003fc6270 */
[----:B------:R-:W-:Y:S01]  /*8790*/  VIADD R14, R5, 0xe9 ;  /* 0x000000e9050e7836 */ /* 0x000fe20000000000 */
[----:B------:R-:W-:Y:S02]  /*87a0*/  ISETP.GE.AND P1, PT, R75, R164, PT ;  /* 0x000000a44b00720c */ /* 0x000fe40003f26270 */
[----:B------:R-:W3:Y:S01]  /*87b0*/  MUFU.TANH R107, R107 ;  /* 0x0000006b006b7308 */ /* 0x000ee20000002400 */
[----:B------:R-:W-:-:S02]  /*87c0*/  FSEL R139, R15, -INF , !P2 ;  /* 0xff8000000f8b7808 */ /* 0x000fc40005000000 */
[----:B------:R-:W-:Y:S02]  /*87d0*/  FSEL R79, R79, -INF , !P3 ;  /* 0xff8000004f4f7808 */ /* 0x000fe40005800000 */
[----:B------:R-:W-:Y:S02]  /*87e0*/  I2FP.F32.S32 R75, R75 ;  /* 0x0000004b004b7245 */ /* 0x000fe40000201400 */
[C---:B------:R-:W-:Y:S01]  /*87f0*/  ISETP.GE.AND P2, PT, R2.reuse, R165, PT ;  /* 0x000000a50200720c */ /* 0x040fe20003f46270 */
[----:B------:R-:W-:Y:S01]  /*8800*/  MUFU.TANH R101, R101 ;  /* 0x0000006500657308 */ /* 0x000fe20000002400 */
[----:B------:R-:W-:Y:S01]  /*8810*/  ISETP.GE.AND P3, PT, R2, R164, PT ;  /* 0x000000a40200720c */ /* 0x000fe20003f66270 */
[----:B------:R-:W-:Y:S01]  /*8820*/  FFMA.FTZ R91, R75, UR5, R104 ;  /* 0x000000054b5b7c23 */ /* 0x000fe20008010068 */
[----:B------:R-:W-:Y:S01]  /*8830*/  IADD3 R74, R5, 0xd1, RZ ;  /* 0x000000d1054a7810 */ /* 0x000fe20007ffe0ff */
[----:B----4-:R-:W-:Y:S01]  /*8840*/  FFMA.FTZ R75, R75, UR5, R106 ;  /* 0x000000054b4b7c23 */ /* 0x010fe2000801006a */
[----:B------:R-:W-:-:S02]  /*8850*/  I2FP.F32.S32 R2, R2 ;  /* 0x0000000200027245 */ /* 0x000fc40000201400 */
[----:B------:R-:W-:Y:S01]  /*8860*/  FSEL R128, R108, -INF , !P0 ;  /* 0xff8000006c807808 */ /* 0x000fe20004000000 */
[----:B------:R-:W-:Y:S01]  /*8870*/  MUFU.TANH R100, R100 ;  /* 0x0000006400647308 */ /* 0x000fe20000002400 */
[----:B------:R-:W-:Y:S01]  /*8880*/  FSEL R77, R77, -INF , !P5 ;  /* 0xff8000004d4d7808 */ /* 0x000fe20006800000 */
[----:B------:R-:W-:Y:S01]  /*8890*/  FFMA.FTZ R109, R2, UR5, R109 ;  /* 0x00000005026d7c23 */ /* 0x000fe2000801006d */
[----:B------:R-:W-:Y:S01]  /*88a0*/  ISETP.GE.AND P0, PT, R74, R165, PT ;  /* 0x000000a54a00720c */ /* 0x000fe20003f06270 */
[----:B-1----:R-:W-:Y:S01]  /*88b0*/  FFMA.FTZ R11, R2, UR5, R11 ;  /* 0x00000005020b7c23 */ /* 0x002fe2000801000b */
[----:B------:R-:W-:Y:S02]  /*88c0*/  ISETP.GE.AND P5, PT, R74, R164, PT ;  /* 0x000000a44a00720c */ /* 0x000fe40003fa6270 */
[----:B------:R-:W-:Y:S01]  /*88d0*/  I2FP.F32.S32 R74, R74 ;  /* 0x0000004a004a7245 */ /* 0x000fe20000201400 */
[----:B------:R-:W-:Y:S01]  /*88e0*/  MUFU.TANH R103, R103 ;  /* 0x0000006700677308 */ /* 0x000fe20000002400 */
[----:B------:R-:W-:-:S02]  /*88f0*/  FSEL R91, R91, -INF , !P6 ;  /* 0xff8000005b5b7808 */ /* 0x000fc40007000000 */
[----:B------:R-:W-:Y:S01]  /*8900*/  FSEL R75, R75, -INF , !P1 ;  /* 0xff8000004b4b7808 */ /* 0x000fe20004800000 */
[C---:B--2---:R-:W-:Y:S01]  /*8910*/  FFMA.FTZ R90, R74.reuse, UR5, R105 ;  /* 0x000000054a5a7c23 */ /* 0x044fe20008010069 */
[----:B------:R-:W-:Y:S01]  /*8920*/  FSEL R76, R11, -INF , !P3 ;  /* 0xff8000000b4c7808 */ /* 0x000fe20005800000 */
[----:B---3--:R-:W-:Y:S01]  /*8930*/  FFMA.FTZ R74, R74, UR5, R107 ;  /* 0x000000054a4a7c23 */ /* 0x008fe2000801006b */
[C---:B------:R-:W-:Y:S01]  /*8940*/  ISETP.GE.AND P6, PT, R72.reuse, R165, PT ;  /* 0x000000a54800720c */ /* 0x040fe20003fc6270 */
[----:B------:R-:W-:Y:S01]  /*8950*/  MUFU.TANH R102, R102 ;  /* 0x0000006600667308 */ /* 0x000fe20000002400 */
[-C--:B------:R-:W-:Y:S02]  /*8960*/  ISETP.GE.AND P1, PT, R72, R164.reuse, PT ;  /* 0x000000a44800720c */ /* 0x080fe40003f26270 */
[----:B------:R-:W-:Y:S02]  /*8970*/  ISETP.GE.AND P3, PT, R73, R164, PT ;  /* 0x000000a44900720c */ /* 0x000fe40003f66270 */
[----:B------:R-:W-:-:S02]  /*8980*/  I2FP.F32.S32 R72, R72 ;  /* 0x0000004800487245 */ /* 0x000fc40000201400 */
[----:B------:R-:W-:Y:S01]  /*8990*/  FSEL R90, R90, -INF , !P0 ;  /* 0xff8000005a5a7808 */ /* 0x000fe20004000000 */
[----:B------:R-:W1:Y:S01]  /*89a0*/  MUFU.TANH R96, R96 ;  /* 0x0000006000607308 */ /* 0x000e620000002400 */
[----:B------:R-:W-:Y:S02]  /*89b0*/  FSEL R74, R74, -INF , !P5 ;  /* 0xff8000004a4a7808 */ /* 0x000fe40006800000 */
[C---:B------:R-:W-:Y:S02]  /*89c0*/  ISETP.GE.AND P0, PT, R71.reuse, R165, PT ;  /* 0x000000a54700720c */ /* 0x040fe40003f06270 */
[----:B------:R-:W-:Y:S02]  /*89d0*/  ISETP.GE.AND P5, PT, R71, R164, PT ;  /* 0x000000a44700720c */ /* 0x000fe40003fa6270 */
[----:B------:R-:W-:Y:S01]  /*89e0*/  I2FP.F32.S32 R71, R71 ;  /* 0x0000004700477245 */ /* 0x000fe20000201400 */
[----:B------:R-:W2:Y:S08]  /*89f0*/  MUFU.TANH R98, R98 ;  /* 0x0000006200627308 */ /* 0x000eb00000002400 */
[----:B------:R3:W4:Y:S01]  /*8a00*/  MUFU.TANH R2, R92 ;  /* 0x0000005c00027308 */ /* 0x0007220000002400 */
[----:B-1----:R-:W-:-:S05]  /*8a10*/  FFMA.FTZ R87, R71, UR5, R96 ;  /* 0x0000000547577c23 */ /* 0x002fca0008010060 */
[----:B------:R-:W-:Y:S02]  /*8a20*/  FSEL R87, R87, -INF , !P0 ;  /* 0xff80000057577808 */ /* 0x000fe40004000000 */
[----:B------:R-:W1:Y:S01]  /*8a30*/  MUFU.TANH R94, R94 ;  /* 0x0000005e005e7308 */ /* 0x000e620000002400 */
[----:B--2---:R-:W-:Y:S01]  /*8a40*/  FFMA.FTZ R71, R71, UR5, R98 ;  /* 0x0000000547477c23 */ /* 0x004fe20008010062 */
[----:B------:R-:W-:-:S04]  /*8a50*/  ISETP.GE.AND P0, PT, R14, R165, PT ;  /* 0x000000a50e00720c */ /* 0x000fc80003f06270 */
[----:B------:R-:W-:Y:S02]  /*8a60*/  FSEL R71, R71, -INF , !P5 ;  /* 0xff80000047477808 */ /* 0x000fe40006800000 */
[----:B------:R-:W2:Y:S01]  /*8a70*/  MUFU.TANH R97, R97 ;  /* 0x0000006100617308 */ /* 0x000ea20000002400 */
[----:B---3--:R-:W-:Y:S02]  /*8a80*/  FSEL R92, R109, -INF , !P2 ;  /* 0xff8000006d5c7808 */ /* 0x008fe40005000000 */
[----:B------:R-:W-:Y:S02]  /*8a90*/  ISETP.GE.AND P2, PT, R73, R165, PT ;  /* 0x000000a54900720c */ /* 0x000fe40003f46270 */
[----:B------:R-:W-:Y:S02]  /*8aa0*/  I2FP.F32.S32 R73, R73 ;  /* 0x0000004900497245 */ /* 0x000fe40000201400 */
[----:B------:R-:W-:Y:S01]  /*8ab0*/  ISETP.GE.AND P5, PT, R14, R164, PT ;  /* 0x000000a40e00720c */ /* 0x000fe20003fa6270 */
[----:B------:R-:W3:Y:S01]  /*8ac0*/  MUFU.TANH R99, R99 ;  /* 0x0000006300637308 */ /* 0x000ee20000002400 */
[----:B------:R-:W-:Y:S01]  /*8ad0*/  I2FP.F32.S32 R14, R14 ;  /* 0x0000000e000e7245 */ /* 0x000fe20000201400 */
[C---:B------:R-:W-:Y:S01]  /*8ae0*/  FFMA.FTZ R100, R73.reuse, UR5, R100 ;  /* 0x0000000549647c23 */ /* 0x040fe20008010064 */
[----:B------:R-:W-:-:S05]  /*8af0*/  FFMA.FTZ R73, R73, UR5, R102 ;  /* 0x0000000549497c23 */ /* 0x000fca0008010066 */
[----:B------:R4:W-:Y:S01]  /*8b00*/  MUFU.TANH R11, R88 ;  /* 0x00000058000b7308 */ /* 0x0009e20000002400 */
[----:B------:R-:W-:Y:S02]  /*8b10*/  FSEL R73, R73, -INF , !P3 ;  /* 0xff80000049497808 */ /* 0x000fe40005800000 */
[----:B------:R-:W-:-:S05]  /*8b20*/  ISETP.GE.AND P3, PT, R70, R164, PT ;  /* 0x000000a44600720c */ /* 0x000fca0003f66270 */
[----:B------:R-:W-:Y:S08]  /*8b30*/  MUFU.TANH R93, R93 ;  /* 0x0000005d005d7308 */ /* 0x000ff00000002400 */
[----:B------:R1:W-:Y:S01]  /*8b40*/  MUFU.TANH R10, R89 ;  /* 0x00000059000a7308 */ /* 0x0003e20000002400 */
[C---:B----4-:R-:W-:Y:S01]  /*8b50*/  FFMA.FTZ R88, R72.reuse, UR5, R101 ;  /* 0x0000000548587c23 */ /* 0x050fe20008010065 */
[----:B------:R-:W-:-:S04]  /*8b60*/  FFMA.FTZ R72, R72, UR5, R103 ;  /* 0x0000000548487c23 */ /* 0x000fc80008010067 */
[----:B------:R-:W-:Y:S02]  /*8b70*/  FSEL R88, R88, -INF , !P6 ;  /* 0xff80000058587808 */ /* 0x000fe40007000000 */
[----:B------:R-:W-:Y:S01]  /*8b80*/  FSEL R72, R72, -INF , !P1 ;  /* 0xff80000048487808 */ /* 0x000fe20004800000 */
[----:B------:R-:W-:Y:S01]  /*8b90*/  MUFU.TANH R9, R9 ;  /* 0x0000000900097308 */ /* 0x000fe20000002400 */
[C---:B------:R-:W-:Y:S02]  /*8ba0*/  ISETP.GE.AND P6, PT, R13.reuse, R165, PT ;  /* 0x000000a50d00720c */ /* 0x040fe40003fc6270 */
[----:B------:R-:W-:Y:S02]  /*8bb0*/  ISETP.GE.AND P1, PT, R13, R164, PT ;  /* 0x000000a40d00720c */ /* 0x000fe40003f26270 */
[----:B------:R-:W-:Y:S02]  /*8bc0*/  I2FP.F32.S32 R13, R13 ;  /* 0x0000000d000d7245 */ /* 0x000fe40000201400 */
[----:B-1----:R-:W-:Y:S01]  /*8bd0*/  FSEL R89, R100, -INF , !P2 ;  /* 0xff80000064597808 */ /* 0x002fe20005000000 */
[----:B------:R-:W-:Y:S01]  /*8be0*/  MUFU.TANH R8, R8 ;  /* 0x0000000800087308 */ /* 0x000fe20000002400 */
[----:B------:R-:W-:Y:S01]  /*8bf0*/  ISETP.GE.AND P2, PT, R70, R165, PT ;  /* 0x000000a54600720c */ /* 0x000fe20003f46270 */
[C---:B------:R-:W-:Y:S01]  /*8c00*/  FFMA.FTZ R2, R13.reuse, UR5, R2 ;  /* 0x000000050d027c23 */ /* 0x040fe20008010002 */
[----:B------:R-:W-:Y:S01]  /*8c10*/  I2FP.F32.S32 R70, R70 ;  /* 0x0000004600467245 */ /* 0x000fe20000201400 */
[----:B------:R-:W-:Y:S01]  /*8c20*/  FFMA.FTZ R69, R13, UR5, R94 ;  /* 0x000000050d457c23 */ /* 0x000fe2000801005e */
[----:B------:R-:W-:-:S03]  /*8c30*/  VIADD R13, R5, 0xf1 ;  /* 0x000000f1050d7836 */ /* 0x000fc60000000000 */
[----:B------:R-:W1:Y:S01]  /*8c40*/  MUFU.TANH R95, R95 ;  /* 0x0000005f005f7308 */ /* 0x000e620000002400 */
[C---:B--2---:R-:W-:Y:S01]  /*8c50*/  FFMA.FTZ R86, R70.reuse, UR5, R97 ;  /* 0x0000000546567c23 */ /* 0x044fe20008010061 */
[----:B---3--:R-:W-:Y:S01]  /*8c60*/  FFMA.FTZ R70, R70, UR5, R99 ;  /* 0x0000000546467c23 */ /* 0x008fe20008010063 */
[----:B------:R-:W-:Y:S02]  /*8c70*/  FSEL R69, R69, -INF , !P1 ;  /* 0xff80000045457808 */ /* 0x000fe40004800000 */
[-C--:B------:R-:W-:Y:S02]  /*8c80*/  ISETP.GE.AND P1, PT, R13, R165.reuse, PT ;  /* 0x000000a50d00720c */ /* 0x080fe40003f26270 */
[----:B------:R-:W-:Y:S01]  /*8c90*/  FSEL R86, R86, -INF , !P2 ;  /* 0xff80000056567808 */ /* 0x000fe20005000000 */
[----:B------:R2:W-:Y:S01]  /*8ca0*/  MUFU.TANH R80, R85 ;  /* 0x0000005500507308 */ /* 0x0005e20000002400 */
[----:B------:R-:W-:Y:S01]  /*8cb0*/  FSEL R70, R70, -INF , !P3 ;  /* 0xff80000046467808 */ /* 0x000fe20005800000 */
[----:B------:R-:W-:Y:S01]  /*8cc0*/  BAR.SYNC.DEFER_BLOCKING 0x0 ;  /* 0x0000000000007b1d */ /* 0x000fe20000010000 */
[----:B------:R-:W-:-:S02]  /*8cd0*/  ISETP.GE.AND P2, PT, R12, R165, PT ;  /* 0x000000a50c00720c */ /* 0x000fc40003f46270 */
[----:B------:R-:W-:Y:S02]  /*8ce0*/  ISETP.GE.AND P3, PT, R12, R164, PT ;  /* 0x000000a40c00720c */ /* 0x000fe40003f66270 */
[----:B------:R-:W-:Y:S01]  /*8cf0*/  I2FP.F32.S32 R12, R12 ;  /* 0x0000000c000c7245 */ /* 0x000fe20000201400 */
[----:B------:R3:W4:Y:S01]  /*8d00*/  MUFU.TANH R81, R84 ;  /* 0x0000005400517308 */ /* 0x0007220000002400 */
[----:B-1----:R-:W-:-:S03]  /*8d10*/  FFMA.FTZ R68, R14, UR5, R95 ;  /* 0x000000050e447c23 */ /* 0x002fc6000801005f */
[C---:B------:R-:W-:Y:S01]  /*8d20*/  FFMA.FTZ R11, R12.reuse, UR5, R11 ;  /* 0x000000050c0b7c23 */ /* 0x040fe2000801000b */
[----:B------:R-:W-:Y:S01]  /*8d30*/  FFMA.FTZ R8, R12, UR5, R8 ;  /* 0x000000050c087c23 */ /* 0x000fe20008010008 */
[C---:B------:R-:W-:Y:S02]  /*8d40*/  IADD3 R12, R5.reuse, 0xf8, RZ ;  /* 0x000000f8050c7810 */ /* 0x040fe40007ffe0ff */
[----:B------:R-:W1:Y:S01]  /*8d50*/  MUFU.TANH R7, R7 ;  /* 0x0000000700077308 */ /* 0x000e620000002400 */
[----:B--2---:R-:W-:Y:S02]  /*8d60*/  FSEL R85, R2, -INF , !P6 ;  /* 0xff80000002557808 */ /* 0x004fe40007000000 */
[----:B------:R-:W-:Y:S02]  /*8d70*/  I2FP.F32.S32 R2, R13 ;  /* 0x0000000d00027245 */ /* 0x000fe40000201400 */
[C---:B------:R-:W-:Y:S01]  /*8d80*/  ISETP.GE.AND P6, PT, R5.reuse, R165, PT ;  /* 0x000000a50500720c */ /* 0x040fe20003fc6270 */
[----:B------:R-:W-:Y:S01]  /*8d90*/  VIADD R5, R5, 0xf9 ;  /* 0x000000f905057836 */ /* 0x000fe20000000000 */
[----:B------:R-:W-:Y:S01]  /*8da0*/  FSEL R68, R68, -INF , !P5 ;  /* 0xff80000044447808 */ /* 0x000fe20006800000 */
[----:B------:R-:W2:Y:S01]  /*8db0*/  MUFU.TANH R6, R6 ;  /* 0x0000000600067308 */ /* 0x000ea20000002400 */
[----:B---3--:R-:W-:Y:S01]  /*8dc0*/  FFMA.FTZ R84, R14, UR5, R93 ;  /* 0x000000050e547c23 */ /* 0x008fe2000801005d */
[C---:B------:R-:W-:Y:S01]  /*8dd0*/  FFMA.FTZ R9, R2.reuse, UR5, R9 ;  /* 0x0000000502097c23 */ /* 0x040fe20008010009 */
[----:B------:R-:W-:Y:S01]  /*8de0*/  FFMA.FTZ R10, R2, UR5, R10 ;  /* 0x00000005020a7c23 */ /* 0x000fe2000801000a */
[----:B------:R-:W-:-:S02]  /*8df0*/  FSEL R83, R11, -INF , !P2 ;  /* 0xff8000000b537808 */ /* 0x000fc40005000000 */
[----:B------:R-:W-:Y:S02]  /*8e00*/  FSEL R84, R84, -INF , !P0 ;  /* 0xff80000054547808 */ /* 0x000fe40004000000 */
[----:B------:R-:W-:Y:S02]  /*8e10*/  ISETP.GE.AND P0, PT, R13, R164, PT ;  /* 0x000000a40d00720c */ /* 0x000fe40003f06270 */
[----:B------:R-:W-:Y:S02]  /*8e20*/  FSEL R63, R8, -INF , !P3 ;  /* 0xff800000083f7808 */ /* 0x000fe40005800000 */
[----:B------:R-:W-:Y:S02]  /*8e30*/  FSEL R62, R9, -INF , !P0 ;  /* 0xff800000093e7808 */ /* 0x000fe40004000000 */
[----:B------:R-:W-:Y:S02]  /*8e40*/  PLOP3.LUT P0, PT, PT, PT, UP0, 0x80, 0x0 ;  /* 0x000000000000781c */ /* 0x000fe40003f0f008 */
[----:B------:R-:W-:-:S02]  /*8e50*/  FSEL R82, R10, -INF , !P1 ;  /* 0xff8000000a527808 */ /* 0x000fc40004800000 */
[CC--:B------:R-:W-:Y:S02]  /*8e60*/  ISETP.GE.AND P5, PT, R12.reuse, R165.reuse, PT ;  /* 0x000000a50c00720c */ /* 0x0c0fe40003fa6270 */
[-C--:B------:R-:W-:Y:S02]  /*8e70*/  ISETP.GE.AND P2, PT, R12, R164.reuse, PT ;  /* 0x000000a40c00720c */ /* 0x080fe40003f46270 */
[C---:B------:R-:W-:Y:S02]  /*8e80*/  ISETP.GE.AND P3, PT, R5.reuse, R165, PT ;  /* 0x000000a50500720c */ /* 0x040fe40003f66270 */
[----:B------:R-:W-:Y:S02]  /*8e90*/  ISETP.GE.AND P1, PT, R5, R164, PT ;  /* 0x000000a40500720c */ /* 0x000fe40003f26270 */
[----:B------:R-:W-:Y:S02]  /*8ea0*/  I2FP.F32.S32 R12, R12 ;  /* 0x0000000c000c7245 */ /* 0x000fe40000201400 */
[----:B------:R-:W-:-:S02]  /*8eb0*/  I2FP.F32.S32 R5, R5 ;  /* 0x0000000500057245 */ /* 0x000fc40000201400 */
[----:B------:R-:W-:Y:S01]  /*8ec0*/  FSEL R37, R4, -INF , !P6 ;  /* 0xff80000004257808 */ /* 0x000fe20007000000 */
[C---:B----4-:R-:W-:Y:S01]  /*8ed0*/  FFMA.FTZ R81, R12.reuse, UR5, R81 ;  /* 0x000000050c517c23 */ /* 0x050fe20008010051 */
[----:B-1----:R-:W-:Y:S01]  /*8ee0*/  FFMA.FTZ R61, R12, UR5, R7 ;  /* 0x000000050c3d7c23 */ /* 0x002fe20008010007 */
[C---:B------:R-:W-:Y:S01]  /*8ef0*/  FFMA.FTZ R80, R5.reuse, UR5, R80 ;  /* 0x0000000505507c23 */ /* 0x040fe20008010050 */
[----:B--2---:R-:W-:Y:S02]  /*8f00*/  FFMA.FTZ R60, R5, UR5, R6 ;  /* 0x00000005053c7c23 */ /* 0x004fe40008010006 */
[----:B------:R-:W-:Y:S02]  /*8f10*/  FSEL R81, R81, -INF , !P5 ;  /* 0xff80000051517808 */ /* 0x000fe40006800000 */
[----:B------:R-:W-:Y:S02]  /*8f20*/  FSEL R61, R61, -INF , !P2 ;  /* 0xff8000003d3d7808 */ /* 0x000fe40005000000 */
[----:B------:R-:W-:-:S02]  /*8f30*/  FSEL R80, R80, -INF , !P3 ;  /* 0xff80000050507808 */ /* 0x000fc40005800000 */
        /* <DEDUP_REMOVED lines=64> */
.L_x_2552:
[----:B------:R-:W-:-:S04]  /*9340*/  ULEA UR18, -UR8, URZ, 0x8 ;  /* 0x0000003f08127291 */ /* 0x000fc8000f8e413f */
[----:B------:R-:W-:Y:S02]  /*9350*/  USHF.R.S32.HI UR22, URZ, 0x1f, UR18 ;  /* 0x0000001f3f167899 */ /* 0x000fe40008011412 */
[----:B------:R-:W-:-:S04]  /*9360*/  MOV R39, UR18 ;  /* 0x0000001200277c02 */ /* 0x000fc80008000f00 */
[----:B------:R-:W-:-:S07]  /*9370*/  MOV R38, UR22 ;  /* 0x0000001600267c02 */ /* 0x000fce0008000f00 */
.L_x_2553:
        /* <DEDUP_REMOVED lines=43> */
[----:B------:R-:W-:-:S04]  /*9630*/  @!P1 IMAD.WIDE.U32 R54, R54, 0x90, R10 ;  /* 0x0000009036369825 */ /* 0x000fc800078e000a */
        /* <DEDUP_REMOVED lines=16> */
[----:B------:R-:W-:Y:S01]  /*9740*/  @!P1 IMAD.MOV.U32 R97, RZ, RZ, R66 ;  /* 0x000000ffff619224 */ /* 0x000fe200078e0042 */
[----:B------:R-:W-:Y:S01]  /*9750*/  @!UP0 UIMAD UR18, UR9, 0x70, URZ ;  /* 0x00000070091288a4 */ /* 0x000fe2000f8e023f */
[C---:B------:R-:W-:Y:S01]  /*9760*/  @!P1 IADD3 R95, P3, R39.reuse, R6, RZ ;  /* 0x00000006275f9210 */ /* 0x040fe20007f7e0ff */
[----:B------:R-:W-:Y:S01]  /*9770*/  @!P1 IMAD.WIDE.U32 R58, R58, 0xe0, R96 ;  /* 0x000000e03a3a9825 */ /* 0x000fe200078e0060 */
[C---:B------:R-:W-:Y:S02]  /*9780*/  @!P1 IADD3 R97, P2, R39.reuse, R4, RZ ;  /* 0x0000000427619210 */ /* 0x040fe40007f5e0ff */
[C---:B------:R-:W-:Y:S01]  /*9790*/  @!P1 IADD3.X R94, R38.reuse, UR22, R7, P3, !PT ;  /* 0x00000016265e9c10 */ /* 0x040fe20009ffe407 */
[----:B------:R-:W-:Y:S01]  /*97a0*/  @!UP0 UIMAD UR22, UR9, 0xb0, URZ ;  /* 0x000000b0091688a4 */ /* 0x000fe2000f8e023f */
[----:B------:R-:W-:Y:S01]  /*97b0*/  @!P1 IADD3.X R96, R38, UR18, R5, P2, !PT ;  /* 0x0000001226609c10 */ /* 0x000fe200097fe405 */
[----:B------:R-:W3:Y:S01]  /*97c0*/  @!P1 LDC.64 R6, c[0x0][0x218] ;  /* 0x00008600ff069b82 */ /* 0x000ee20000000a00 */
[----:B------:R-:W-:Y:S01]  /*97d0*/  @!UP0 UIMAD UR18, UR9, 0xc0, URZ ;  /* 0x000000c0091288a4 */ /* 0x000fe2000f8e023f */
[----:B------:R-:W-:-:S02]  /*97e0*/  @!P1 IADD3 R52, P3, R39, R52, RZ ;  /* 0x0000003427349210 */ /* 0x000fc40007f7e0ff */
[C---:B------:R-:W-:Y:S02]  /*97f0*/  @!P1 IADD3 R54, P2, R39.reuse, R12, RZ ;  /* 0x0000000c27369210 */ /* 0x040fe40007f5e0ff */
[C---:B------:R-:W-:Y:S01]  /*9800*/  @!P1 IADD3.X R51, R38.reuse, UR22, R53, P3, !PT ;  /* 0x0000001626339c10 */ /* 0x040fe20009ffe435 */
[----:B------:R-:W-:Y:S01]  /*9810*/  @!UP0 UIMAD UR22, UR9, 0xd0, URZ ;  /* 0x000000d0091688a4 */ /* 0x000fe2000f8e023f */
[----:B------:R-:W4:Y:S01]  /*9820*/  @!P1 LDC.64 R4, c[0x0][0x218] ;  /* 0x00008600ff049b82 */ /* 0x000f220000000a00 */
[----:B------:R-:W-:Y:S01]  /*9830*/  @!P1 IADD3.X R53, R38, UR18, R13, P2, !PT ;  /* 0x0000001226359c10 */ /* 0x000fe200097fe40d */
[----:B------:R-:W-:Y:S01]  /*9840*/  @!UP0 UIMAD UR18, UR9, 0xe0, URZ ;  /* 0x000000e0091288a4 */ /* 0x000fe2000f8e023f */
[C---:B------:R-:W-:Y:S02]  /*9850*/  @!P1 IADD3 R102, P2, R39.reuse, R67, RZ ;  /* 0x0000004327669210 */ /* 0x040fe40007f5e0ff */
[C---:B------:R-:W-:Y:S02]  /*9860*/  @!P1 IADD3 R55, P3, R39.reuse, R10, RZ ;  /* 0x0000000a27379210 */ /* 0x040fe40007f7e0ff */
[----:B--2---:R-:W-:Y:S01]  /*9870*/  @!P1 LEA R106, P5, R102, R8, 0x1 ;  /* 0x00000008666a9211 */ /* 0x004fe200078a08ff */
[----:B------:R-:W-:Y:S01]  /*9880*/  @!P1 IMAD.X R101, R38, 0x1, R66, P2 ;  /* 0x0000000126659824 */ /* 0x000fe200010e0642 */
[----:B------:R-:W2:Y:S01]  /*9890*/  @!P1 LDC.64 R12, c[0x0][0x218] ;  /* 0x00008600ff0c9b82 */ /* 0x000ea20000000a00 */
[----:B------:R-:W-:-:S02]  /*98a0*/  @!P1 IADD3 R57, P2, R39, R58, RZ ;  /* 0x0000003a27399210 */ /* 0x000fc40007f5e0ff */
[----:B------:R-:W-:Y:S02]  /*98b0*/  @!P1 IADD3.X R58, R38, UR22, R11, P3, !PT ;  /* 0x00000016263a9c10 */ /* 0x000fe40009ffe40b */
        /* <DEDUP_REMOVED lines=9> */
[----:B------:R-:W-:Y:S01]  /*9950*/  @!P1 IADD3.X R101, R38, UR13, R66, P5, P3 ;  /* 0x0000000d26659c10 */ /* 0x000fe2000afe6442 */
        /* <DEDUP_REMOVED lines=91> */
[C---:B-----5:R-:W-:Y:S01]  /*9f10*/  @!P1 LEA R8, P5, R54.reuse, R8, 0x1 ;  /* 0x0000000836089211 */ /* 0x060fe200078a08ff */
        /* <DEDUP_REMOVED lines=37> */
.L_x_2555:
[----:B------:R-:W-:Y:S05]  /*a170*/  BSYNC B0 ;  /* 0x0000000000007941 */ /* 0x000fea0003800000 */
.L_x_2554:
[----:B------:R-:W0:Y:S01]  /*a180*/  LDGDEPBAR ;  /* 0x00000000000079af */ /* 0x000e220000000000 */
[----:B------:R-:W-:-:S04]  /*a190*/  IADD3 R67, P1, R39, R67, RZ ;  /* 0x0000004327437210 */ /* 0x000fc80007f3e0ff */
[----:B------:R-:W-:-:S09]  /*a1a0*/  IADD3.X R66, R38, R66, RZ, P1, !PT ;  /* 0x0000004226427210 */ /* 0x000fd20000ffe4ff */
.L_x_2551:
        /* <DEDUP_REMOVED lines=129> */
[----:B------:R-:W1:Y:S03]  /*a9c0*/  SHFL.BFLY PT, R5, R2, 0x2, 0x1f ;  /* 0x0c401f0002057f89 */ /* 0x000e6600000e0000 */
[-C--:B------:R-:W-:Y:S02]  /*a9d0*/  LEA R231, R239, R234.reuse, 0x1 ;  /* 0x000000eaefe77211 */ /* 0x080fe400078e08ff */
[C---:B------:R-:W-:Y:S02]  /*a9e0*/  LEA R232, R240.reuse, R234, 0x1 ;  /* 0x000000eaf0e87211 */ /* 0x040fe400078e08ff */
[----:B------:R-:W-:Y:S01]  /*a9f0*/  LEA R230, R240, R231, 0x1 ;  /* 0x000000e7f0e67211 */ /* 0x000fe200078e08ff */
        /* <DEDUP_REMOVED lines=15> */
[----:B------:R-:W-:Y:S01]  /*aaf0*/  LDSM.16.MT88.4 R28, [R234+0xa000] ;  /* 0x00a00000ea1c783b */ /* 0x000fe20000004200 */
[--C-:B------:R-:W-:Y:S01]  /*ab00*/  FFMA.FTZ R107, R23, UR18, -R110.reuse ;  /* 0x00000012176b7c23 */ /* 0x100fe2000801086e */
[----:B------:R-:W-:Y:S01]  /*ab10*/  MUFU.EX2 R108, R108 ;  /* 0x0000006c006c7308 */ /* 0x000fe20000000800 */
[--C-:B------:R-:W-:Y:S01]  /*ab20*/  FFMA.FTZ R96, R46, UR18, -R110.reuse ;  /* 0x000000122e607c23 */ /* 0x100fe2000801086e */
[--C-:B------:R-:W-:Y:S01]  /*ab30*/  FFMA.FTZ R95, R45, UR18, -R110.reuse ;  /* 0x000000122d5f7c23 */ /* 0x100fe2000801086e */
[----:B-1----:R-:W-:Y:S01]  /*ab40*/  FMNMX.FTZ R0, R4, R5, !PT ;  /* 0x0000000504007209 */ /* 0x002fe20007810000 */
[----:B------:R-:W-:Y:S01]  /*ab50*/  LDSM.16.MT88.4 R44, [R234+0xa800] ;  /* 0x00a80000ea2c783b */ /* 0x000fe20000004200 */
[--C-:B------:R-:W-:Y:S01]  /*ab60*/  FFMA.FTZ R102, R35, UR18, -R110.reuse ;  /* 0x0000001223667c23 */ /* 0x100fe2000801086e */
[--C-:B------:R-:W-:Y:S01]  /*ab70*/  FFMA.FTZ R101, R34, UR18, -R110.reuse ;  /* 0x0000001222657c23 */ /* 0x100fe2000801086e */
[--C-:B------:R-:W-:Y:S01]  /*ab80*/  FFMA.FTZ R100, R33, UR18, -R110.reuse ;  /* 0x0000001221647c23 */ /* 0x100fe2000801086e */
[----:B------:R-:W1:Y:S01]  /*ab90*/  SHFL.BFLY PT, R4, R0, 0x1, 0x1f ;  /* 0x0c201f0000047f89 */ /* 0x000e6200000e0000 */
        /* <DEDUP_REMOVED lines=9> */
[----:B------:R-:W-:Y:S01]  /*ac30*/  LDSM.16.MT88.4 R40, [R232+0xa800] ;  /* 0x00a80000e828783b */ /* 0x000fe20000004200 */
[--C-:B------:R-:W-:Y:S01]  /*ac40*/  FFMA.FTZ R125, R27, UR18, -R110.reuse ;  /* 0x000000121b7d7c23 */ /* 0x100fe2000801086e */
[--C-:B------:R-:W-:Y:S01]  /*ac50*/  FFMA.FTZ R123, R48, UR18, -R110.reuse ;  /* 0x00000012307b7c23 */ /* 0x100fe2000801086e */
[--C-:B------:R-:W-:Y:S01]  /*ac60*/  FFMA.FTZ R127, R127, UR18, -R110.reuse ;  /* 0x000000127f7f7c23 */ /* 0x100fe2000801086e */
[----:B------:R-:W-:Y:S01]  /*ac70*/  LDSM.16.MT88.4 R36, [R231+0xa800] ;  /* 0x00a80000e724783b */ /* 0x000fe20000004200 */
[--C-:B------:R-:W-:Y:S01]  /*ac80*/  FFMA.FTZ R133, R133, UR18, -R110.reuse ;  /* 0x0000001285857c23 */ /* 0x100fe2000801086e */
[--C-:B------:R-:W-:Y:S01]  /*ac90*/  FFMA.FTZ R134, R134, UR18, -R110.reuse ;  /* 0x0000001286867c23 */ /* 0x100fe2000801086e */
[----:B------:R-:W2:Y:S01]  /*aca0*/  MUFU.EX2 R106, R106 ;  /* 0x0000006a006a7308 */ /* 0x000ea20000000800 */
[----:B------:R-:W-:Y:S01]  /*acb0*/  LDSM.16.MT88.4 R56, [R230+0xa800] ;  /* 0x00a80000e638783b */ /* 0x000fe20000004200 */
[--C-:B------:R-:W-:Y:S01]  /*acc0*/  FFMA.FTZ R142, R142, UR18, -R110.reuse ;  /* 0x000000128e8e7c23 */ /* 0x100fe2000801086e */
[--C-:B------:R-:W-:Y:S01]  /*acd0*/  FFMA.FTZ R143, R143, UR18, -R110.reuse ;  /* 0x000000128f8f7c23 */ /* 0x100fe2000801086e */
[--C-:B------:R-:W-:Y:S01]  /*ace0*/  FFMA.FTZ R145, R145, UR18, -R110.reuse ;  /* 0x0000001291917c23 */ /* 0x100fe2000801086e */
[--C-:B------:R-:W-:Y:S01]  /*acf0*/  FFMA.FTZ R152, R152, UR18, -R110.reuse ;  /* 0x0000001298987c23 */ /* 0x100fe2000801086e */
[--C-:B------:R-:W-:Y:S01]  /*ad00*/  FFMA.FTZ R156, R156, UR18, -R110.reuse ;  /* 0x000000129c9c7c23 */ /* 0x100fe2000801086e */
[----:B-1----:R-:W-:Y:S01]  /*ad10*/  FMNMX.FTZ R0, R0, R4, !PT ;  /* 0x0000000400007209 */ /* 0x002fe20007810000 */
[----:B------:R-:W-:Y:S01]  /*ad20*/  MUFU.EX2 R105, R105 ;  /* 0x0000006900697308 */ /* 0x000fe20000000800 */
[----:B---3--:R-:W-:Y:S01]  /*ad30*/  F2FP.BF16.F32.PACK_AB R4, R108, R109 ;  /* 0x0000006d6c04723e */ /* 0x008fe200000010ff */
[--C-:B------:R-:W-:Y:S01]  /*ad40*/  FFMA.FTZ R158, R158, UR18, -R110.reuse ;  /* 0x000000129e9e7c23 */ /* 0x100fe2000801086e */
[C---:B------:R-:W-:Y:S01]  /*ad50*/  FSETP.NEU.FTZ.AND P1, PT, R0.reuse, -INF , PT ;  /* 0xff8000000000780b */ /* 0x040fe20003f3d000 */
[----:B------:R-:W-:Y:S01]  /*ad60*/  FMUL.FTZ R93, R0, UR18 ;  /* 0x00000012005d7c20 */ /* 0x000fe20008410000 */
[--C-:B------:R-:W-:Y:S01]  /*ad70*/  FFMA.FTZ R169, R169, UR18, -R110.reuse ;  /* 0x00000012a9a97c23 */ /* 0x100fe2000801086e */
[--C-:B------:R-:W-:Y:S01]  /*ad80*/  FFMA.FTZ R172, R172, UR18, -R110.reuse ;  /* 0x00000012acac7c23 */ /* 0x100fe2000801086e */
[--C-:B------:R-:W-:Y:S01]  /*ad90*/  FFMA.FTZ R174, R174, UR18, -R110.reuse ;  /* 0x00000012aeae7c23 */ /* 0x100fe2000801086e */
[----:B------:R-:W1:Y:S01]  /*ada0*/  MUFU.EX2 R104, R104 ;  /* 0x0000006800687308 */ /* 0x000e620000000800 */
[----:B------:R-:W-:Y:S01]  /*adb0*/  FSEL R93, R93, RZ, P1 ;  /* 0x000000ff5d5d7208 */ /* 0x000fe20000800000 */
[--C-:B------:R-:W-:Y:S01]  /*adc0*/  FFMA.FTZ R181, R181, UR18, -R110.reuse ;  /* 0x00000012b5b57c23 */ /* 0x100fe2000801086e */
[----:B--2---:R-:W-:Y:S01]  /*add0*/  F2FP.BF16.F32.PACK_AB R6, R106, R107 ;  /* 0x0000006b6a06723e */ /* 0x004fe200000010ff */
[--C-:B------:R-:W-:Y:S01]  /*ade0*/  FFMA.FTZ R183, R183, UR18, -R110.reuse ;  /* 0x00000012b7b77c23 */ /* 0x100fe2000801086e */
[--C-:B------:R-:W-:Y:S01]  /*adf0*/  FFMA.FTZ R185, R185, UR18, -R110.reuse ;  /* 0x00000012b9b97c23 */ /* 0x100fe2000801086e */
        /* <DEDUP_REMOVED lines=11> */
[----:B-1----:R-:W-:Y:S01]  /*aeb0*/  F2FP.BF16.F32.PACK_AB R48, R104, R105 ;  /* 0x000000696830723e */ /* 0x002fe200000010ff */
        /* <DEDUP_REMOVED lines=51> */
[----:B------:R-:W3:Y:S01]  /*b1f0*/  MUFU.EX2 R116, R116 ;  /* 0x0000007400747308 */ /* 0x000ee20000000800 */
[----:B-1----:R-:W-:Y:S01]  /*b200*/  F2FP.BF16.F32.PACK_AB R50, R102, R103 ;  /* 0x000000676632723e */ /* 0x002fe200000010ff */
[--C-:B------:R-:W-:Y:S01]  /*b210*/  FFMA.FTZ R153, R153, UR18, -R93.reuse ;  /* 0x0000001299997c23 */ /* 0x100fe2000801085d */
[C---:B--2---:R-:W-:Y:S01]  /*b220*/  HMMA.16816.F32.BF16 R24, R4.reuse, R20, RZ ;  /* 0x000000140418723c */ /* 0x044fe200000418ff */
[--C-:B------:R-:W-:Y:S01]  /*b230*/  FFMA.FTZ R150, R150, UR18, -R93.reuse ;  /* 0x0000001296967c23 */ /* 0x100fe2000801085d */
[--C-:B------:R-:W-:Y:S01]  /*b240*/  FFMA.FTZ R157, R157, UR18, -R110.reuse ;  /* 0x000000129d9d7c23 */ /* 0x100fe2000801086e */
[--C-:B------:R-:W-:Y:S01]  /*b250*/  FFMA.FTZ R147, R147, UR18, -R110.reuse ;  /* 0x0000001293937c23 */ /* 0x100fe2000801086e */
[--C-:B------:R-:W-:Y:S01]  /*b260*/  FFMA.FTZ R144, R144, UR18, -R110.reuse ;  /* 0x0000001290907c23 */ /* 0x100fe2000801086e */
[----:B------:R-:W-:Y:S01]  /*b270*/  MUFU.EX2 R115, R115 ;  /* 0x0000007300737308 */ /* 0x000fe20000000800 */
[C---:B------:R-:W-:Y:S01]  /*b280*/  HMMA.16816.F32.BF16 R16, R4.reuse, R12, RZ ;  /* 0x0000000c0410723c */ /* 0x040fe200000418ff */
[----:B------:R-:W-:Y:S01]  /*b290*/  FFMA.FTZ R141, R141, UR18, -R110 ;  /* 0x000000128d8d7c23 */ /* 0x000fe2000801086e */
[--C-:B------:R-:W-:Y:S01]  /*b2a0*/  FFMA.FTZ R137, R137, UR18, -R93.reuse ;  /* 0x0000001289897c23 */ /* 0x100fe2000801085d */
[--C-:B------:R-:W-:Y:S01]  /*b2b0*/  FFMA.FTZ R202, R132, UR18, -R93.reuse ;  /* 0x0000001284ca7c23 */ /* 0x100fe2000801085d */
[--C-:B------:R-:W-:Y:S01]  /*b2c0*/  FFMA.FTZ R131, R131, UR18, -R93.reuse ;  /* 0x0000001283837c23 */ /* 0x100fe2000801085d */
[--C-:B------:R-:W-:Y:S01]  /*b2d0*/  FFMA.FTZ R130, R130, UR18, -R93.reuse ;  /* 0x0000001282827c23 */ /* 0x100fe2000801085d */
[C---:B------:R-:W-:Y:S01]  /*b2e0*/  HMMA.16816.F32.BF16 R20, R4.reuse, R22, RZ ;  /* 0x000000160414723c */ /* 0x040fe200000418ff */
[----:B------:R-:W1:Y:S01]  /*b2f0*/  MUFU.EX2 R114, R114 ;  /* 0x0000007200727308 */ /* 0x000e620000000800 */
[----:B---3--:R-:W-:Y:S01]  /*b300*/  F2FP.BF16.F32.PACK_AB R49, R116, R117 ;  /* 0x000000757431723e */ /* 0x008fe200000010ff */
[----:B------:R-:W-:Y:S01]  /*b310*/  FADD.FTZ R108, R109, R108 ;  /* 0x0000006c6d6c7221 */ /* 0x000fe20000010000 */
[----:B------:R-:W-:Y:S01]  /*b320*/  FADD.FTZ R120, R121, R120 ;  /* 0x0000007879787221 */ /* 0x000fe20000010000 */
[----:B------:R-:W-:Y:S01]  /*b330*/  FFMA.FTZ R139, R139, UR18, -R110 ;  /* 0x000000128b8b7c23 */ /* 0x000fe2000801086e */
[C---:B------:R-:W-:Y:S01]  /*b340*/  HMMA.16816.F32.BF16 R12, R4.reuse, R14, RZ ;  /* 0x0000000e040c723c */ /* 0x040fe200000418ff */
[----:B------:R-:W-:Y:S01]  /*b350*/  FADD.FTZ R108, R107, R108 ;  /* 0x0000006c6b6c7221 */ /* 0x000fe20000010000 */
[----:B------:R-:W-:Y:S01]  /*b360*/  FADD.FTZ R119, R119, R120 ;  /* 0x0000007877777221 */ /* 0x000fe20000010000 */
[----:B------:R-:W-:Y:S01]  /*b370*/  MUFU.EX2 R101, R101 ;  /* 0x0000006500657308 */ /* 0x000fe20000000800 */
[--C-:B------:R-:W-:Y:S01]  /*b380*/  FFMA.FTZ R129, R129, UR18, -R110.reuse ;  /* 0x0000001281817c23 */ /* 0x100fe2000801086e */
[--C-:B------:R-:W-:Y:S01]  /*b390*/  FFMA.FTZ R128, R128, UR18, -R110.reuse ;  /* 0x0000001280807c23 */ /* 0x100fe2000801086e */
[C---:B------:R-:W-:Y:S01]  /*b3a0*/  HMMA.16816.F32.BF16 R8, R4.reuse, R52, RZ ;  /* 0x000000340408723c */ /* 0x040fe200000418ff */
[----:B------:R-:W-:Y:S01]  /*b3b0*/  FFMA.FTZ R92, R92, UR18, -R110 ;  /* 0x000000125c5c7c23 */ /* 0x000fe2000801086e */
[--C-:B------:R-:W-:Y:S01]  /*b3c0*/  FFMA.FTZ R79, R79, UR18, -R93.reuse ;  /* 0x000000124f4f7c23 */ /* 0x100fe2000801085d */
[--C-:B------:R-:W-:Y:S01]  /*b3d0*/  FFMA.FTZ R78, R78, UR18, -R93.reuse ;  /* 0x000000124e4e7c23 */ /* 0x100fe2000801085d */
[--C-:B------:R-:W-:Y:S01]  /*b3e0*/  FFMA.FTZ R77, R77, UR18, -R93.reuse ;  /* 0x000000124d4d7c23 */ /* 0x100fe2000801085d */
[----:B------:R-:W2:Y:S01]  /*b3f0*/  MUFU.EX2 R100, R100 ;  /* 0x0000006400647308 */ /* 0x000ea20000000800 */
[----:B------:R-:W-:Y:S01]  /*b400*/  HMMA.16816.F32.BF16 R4, R4, R54, RZ ;  /* 0x000000360404723c */ /* 0x000fe200000418ff */
[----:B-1----:R-:W-:Y:S01]  /*b410*/  F2FP.BF16.F32.PACK_AB R51, R114, R115 ;  /* 0x000000737233723e */ /* 0x002fe200000010ff */
[----:B------:R-:W-:Y:S01]  /*b420*/  FFMA.FTZ R76, R76, UR18, -R93 ;  /* 0x000000124c4c7c23 */ /* 0x000fe2000801085d */
[----:B------:R-:W-:Y:S01]  /*b430*/  FADD.FTZ R106, R106, R108 ;  /* 0x0000006c6a6a7221 */ /* 0x000fe20000010000 */
[----:B------:R-:W-:Y:S01]  /*b440*/  FADD.FTZ R119, R118, R119 ;  /* 0x0000007776777221 */ /* 0x000fe20000010000 */
[--C-:B------:R-:W-:Y:S01]  /*b450*/  FFMA.FTZ R91, R91, UR18, -R110.reuse ;  /* 0x000000125b5b7c23 */ /* 0x100fe2000801086e */
[----:B------:R-:W-:Y:S01]  /*b460*/  FFMA.FTZ R88, R88, UR18, -R110 ;  /* 0x0000001258587c23 */ /* 0x000fe2000801086e */
[----:B------:R-:W-:Y:S01]  /*b470*/  MUFU.EX2 R99, R99 ;  /* 0x0000006300637308 */ /* 0x000fe20000000800 */
[C---:B------:R-:W-:Y:S01]  /*b480*/  HMMA.16816.F32.BF16 R32, R48.reuse, R44, R32 ;  /* 0x0000002c3020723c */ /* 0x040fe20000041820 */
[----:B------:R-:W-:Y:S01]  /*b490*/  FADD.FTZ R106, R105, R106 ;  /* 0x0000006a696a7221 */ /* 0x000fe20000010000 */
[----:B------:R-:W-:Y:S01]  /*b4a0*/  FADD.FTZ R117, R117, R119 ;  /* 0x0000007775757221 */ /* 0x000fe20000010000 */
[--C-:B------:R-:W-:Y:S01]  /*b4b0*/  FFMA.FTZ R75, R75, UR18, -R93.reuse ;  /* 0x000000124b4b7c23 */ /* 0x100fe2000801085d */
[----:B------:R-:W-:Y:S01]  /*b4c0*/  FFMA.FTZ R74, R74, UR18, -R93 ;  /* 0x000000124a4a7c23 */ /* 0x000fe2000801085d */
[----:B------:R-:W-:Y:S01]  /*b4d0*/  FADD.FTZ R106, R104, R106 ;  /* 0x0000006a686a7221 */ /* 0x000fe20000010000 */
[C---:B------:R-:W-:Y:S01]  /*b4e0*/  HMMA.16816.F32.BF16 R28, R48.reuse, R46, R28 ;  /* 0x0000002e301c723c */ /* 0x040fe2000004181c */
[----:B------:R-:W1:Y:S01]  /*b4f0*/  LDSM.16.MT88.4 R44, [R234+0xb000] ;  /* 0x00b00000ea2c783b */ /* 0x000e620000004200 */
[----:B------:R-:W3:Y:S01]  /*b500*/  MUFU.EX2 R98, R98 ;  /* 0x0000006200627308 */ /* 0x000ee20000000800 */
[----:B--2---:R-:W-:Y:S01]  /*b510*/  F2FP.BF16.F32.PACK_AB R52, R100, R101 ;  /* 0x000000656434723e */ /* 0x004fe200000010ff */
[----:B------:R-:W-:Y:S01]  /*b520*/  FADD.FTZ R117, R116, R117 ;  /* 0x0000007574757221 */ /* 0x000fe20000010000 */
[----:B------:R-:W-:Y:S01]  /*b530*/  FADD.FTZ R106, R103, R106 ;  /* 0x0000006a676a7221 */ /* 0x000fe20000010000 */
[C---:B------:R-:W-:Y:S01]  /*b540*/  HMMA.16816.F32.BF16 R24, R48.reuse, R40, R24 ;  /* 0x000000283018723c */ /* 0x040fe20000041818 */
[----:B------:R-:W-:Y:S01]  /*b550*/  FFMA.FTZ R73, R73, UR18, -R93 ;  /* 0x0000001249497c23 */ /* 0x000fe2000801085d */
[----:B------:R-:W-:Y:S01]  /*b560*/  FADD.FTZ R117, R115, R117 ;  /* 0x0000007573757221 */ /* 0x000fe20000010000 */
[----:B------:R-:W-:Y:S01]  /*b570*/  FADD.FTZ R102, R102, R106 ;  /* 0x0000006a66667221 */ /* 0x000fe20000010000 */
[----:B------:R-:W-:Y:S01]  /*b580*/  MUFU.EX2 R113, R113 ;  /* 0x0000007100717308 */ /* 0x000fe20000000800 */
[----:B------:R-:W-:Y:S01]  /*b590*/  FFMA.FTZ R72, R72, UR18, -R93 ;  /* 0x0000001248487c23 */ /* 0x000fe2000801085d */
[C---:B------:R-:W-:Y:S01]  /*b5a0*/  HMMA.16816.F32.BF16 R20, R48.reuse, R42, R20 ;  /* 0x0000002a3014723c */ /* 0x040fe20000041814 */
[----:B------:R-:W2:Y:S01]  /*b5b0*/  LDSM.16.MT88.4 R40, [R232+0xb000] ;  /* 0x00b00000e828783b */ /* 0x000ea20000004200 */
[----:B------:R-:W-:Y:S01]  /*b5c0*/  FADD.FTZ R117, R114, R117 ;  /* 0x0000007572757221 */ /* 0x000fe20000010000 */
[----:B------:R-:W-:Y:S01]  /*b5d0*/  FADD.FTZ R102, R101, R102 ;  /* 0x0000006665667221 */ /* 0x000fe20000010000 */
[--C-:B------:R-:W-:Y:S01]  /*b5e0*/  FFMA.FTZ R71, R71, UR18, -R93.reuse ;  /* 0x0000001247477c23 */ /* 0x100fe2000801085d */
[--C-:B------:R-:W-:Y:S01]  /*b5f0*/  FFMA.FTZ R70, R70, UR18, -R93.reuse ;  /* 0x0000001246467c23 */ /* 0x100fe2000801085d */
[C---:B------:R-:W-:Y:S01]  /*b600*/  HMMA.16816.F32.BF16 R16, R48.reuse, R36, R16 ;  /* 0x000000243010723c */ /* 0x040fe20000041810 */
[----:B------:R-:W4:Y:S01]  /*b610*/  MUFU.EX2 R112, R112 ;  /* 0x0000007000707308 */ /* 0x000f220000000800 */
[----:B---3--:R-:W-:Y:S01]  /*b620*/  F2FP.BF16.F32.PACK_AB R54, R98, R99 ;  /* 0x000000636236723e */ /* 0x008fe200000010ff */
[----:B------:R-:W-:Y:S01]  /*b630*/  FADD.FTZ R102, R100, R102 ;  /* 0x0000006664667221 */ /* 0x000fe20000010000 */
[--C-:B------:R-:W-:Y:S01]  /*b640*/  FFMA.FTZ R69, R69, UR18, -R93.reuse ;  /* 0x0000001245457c23 */ /* 0x100fe2000801085d */
[--C-:B------:R-:W-:Y:S01]  /*b650*/  FFMA.FTZ R68, R68, UR18, -R93.reuse ;  /* 0x0000001244447c23 */ /* 0x100fe2000801085d */
[C---:B------:R-:W-:Y:S01]  /*b660*/  HMMA.16816.F32.BF16 R12, R48.reuse, R38, R12 ;  /* 0x00000026300c723c */ /* 0x040fe2000004180c */
[----:B------:R-:W3:Y:S01]  /*b670*/  LDSM.16.MT88.4 R36, [R231+0xb000] ;  /* 0x00b00000e724783b */ /* 0x000ee20000004200 */
        /* <DEDUP_REMOVED lines=9> */
[----:B------:R-:W5:Y:S01]  /*b710*/  MUFU.EX2 R3, R3 ;  /* 0x0000000300037308 */ /* 0x000f620000000800 */
[----:B------:R-:W-:Y:S01]  /*b720*/  HMMA.16816.F32.BF16 R4, R48, R58, R4 ;  /* 0x0000003a3004723c */ /* 0x000fe20000041804 */
[----:B------:R-:W3:Y:S01]  /*b730*/  LDSM.16.MT88.4 R56, [R230+0xb000] ;  /* 0x00b00000e638783b */ /* 0x000ee20000004200 */
[----:B----4-:R-:W-:Y:S01]  /*b740*/  F2FP.BF16.F32.PACK_AB R53, R112, R113 ;  /* 0x000000717035723e */ /* 0x010fe200000010ff */
[----:B------:R-:W-:Y:S01]  /*b750*/  FADD.FTZ R113, R113, R117 ;  /* 0x0000007571717221 */ /* 0x000fe20000010000 */
[--C-:B------:R-:W-:Y:S01]  /*b760*/  FFMA.FTZ R61, R61, UR18, -R93.reuse ;  /* 0x000000123d3d7c23 */ /* 0x100fe2000801085d */
[----:B------:R-:W-:Y:S01]  /*b770*/  FFMA.FTZ R251, R60, UR18, -R93 ;  /* 0x000000123cfb7c23 */ /* 0x000fe2000801085d */
[----:B------:R-:W-:Y:S01]  /*b780*/  LEA R204, P1, R67, UR22, 0x1 ;  /* 0x0000001643cc7c11 */ /* 0x000fe2000f8208ff */
[----:B------:R-:W4:Y:S01]  /*b790*/  MUFU.EX2 R97, R97 ;  /* 0x0000006100617308 */ /* 0x000f220000000800 */
[----:B------:R-:W-:-:S02]  /*b7a0*/  FADD.FTZ R113, R112, R113 ;  /* 0x0000007170717221 */ /* 0x000fc40000010000 */
[----:B------:R-:W-:-:S05]  /*b7b0*/  MOV R250, R204 ;  /* 0x000000cc00fa7202 */ /* 0x000fca0000000f00 */
[----:B------:R-:W2:Y:S01]  /*b7c0*/  MUFU.EX2 R96, R96 ;  /* 0x0000006000607308 */ /* 0x000ea20000000800 */
[----:B-----5:R-:W-:-:S07]  /*b7d0*/  F2FP.BF16.F32.PACK_AB R55, R3, R111 ;  /* 0x0000006f0337723e */ /* 0x020fce00000010ff */
[----:B-1----:R-:W-:Y:S01]  /*b7e0*/  HMMA.16816.F32.BF16 R32, R52, R44, R32 ;  /* 0x0000002c3420723c */ /* 0x002fe20000041820 */
[----:B------:R-:W1:Y:S01]  /*b7f0*/  MUFU.EX2 R95, R95 ;  /* 0x0000005f005f7308 */ /* 0x000e620000000800 */
[----:B----4-:R-:W-:-:S04]  /*b800*/  FADD.FTZ R98, R97, R98 ;  /* 0x0000006261627221 */ /* 0x010fc80000010000 */
[C---:B------:R-:W-:Y:S01]  /*b810*/  HMMA.16816.F32.BF16 R28, R52.reuse, R46, R28 ;  /* 0x0000002e341c723c */ /* 0x040fe2000004181c */
[----:B------:R-:W4:Y:S02]  /*b820*/  LDSM.16.MT88.4 R44, [R234+0xb800] ;  /* 0x00b80000ea2c783b */ /* 0x000f240000004200 */
        /* <DEDUP_REMOVED lines=8> */
[----:B---3--:R-:W-:Y:S01]  /*b8b0*/  HMMA.16816.F32.BF16 R16, R52, R36, R16 ;  /* 0x000000243410723c */ /* 0x008fe20000041810 */
[----:B------:R-:W1:Y:S01]  /*b8c0*/  MUFU.EX2 R136, R136 ;  /* 0x0000008800887308 */ /* 0x000e620000000800 */
        /* <DEDUP_REMOVED lines=9> */
[----:B-1----:R-:W-:-:S05]  /*b960*/  F2FP.BF16.F32.PACK_AB R49, R136, R135 ;  /* 0x000000878831723e */ /* 0x002fca00000010ff */
[----:B------:R-:W-:Y:S08]  /*b970*/  MUFU.EX2 R126, R126 ;  /* 0x0000007e007e7308 */ /* 0x000ff00000000800 */
[----:B------:R-:W1:Y:S01]  /*b980*/  MUFU.EX2 R125, R125 ;  /* 0x0000007d007d7308 */ /* 0x000e620000000800 */
[----:B-----5:R-:W-:-:S07]  /*b990*/  F2FP.BF16.F32.PACK_AB R51, R140, R138 ;  /* 0x0000008a8c33723e */ /* 0x020fce00000010ff */
[C---:B----4-:R-:W-:Y:S01]  /*b9a0*/  HMMA.16816.F32.BF16 R32, R48.reuse, R44, R32 ;  /* 0x0000002c3020723c */ /* 0x050fe20000041820 */
[----:B------:R-:W-:Y:S05]  /*b9b0*/  MUFU.EX2 R124, R124 ;  /* 0x0000007c007c7308 */ /* 0x000fea0000000800 */
[C---:B------:R-:W-:Y:S01]  /*b9c0*/  HMMA.16816.F32.BF16 R28, R48.reuse, R46, R28 ;  /* 0x0000002e301c723c */ /* 0x040fe2000004181c */
[----:B------:R-:W4:Y:S02]  /*b9d0*/  LDSM.16.MT88.4 R44, [R234+0xc000] ;  /* 0x00c00000ea2c783b */ /* 0x000f240000004200 */
[----:B------:R-:W5:Y:S01]  /*b9e0*/  MUFU.EX2 R123, R123 ;  /* 0x0000007b007b7308 */ /* 0x000f620000000800 */
[C---:B-1----:R-:W-:Y:S01]  /*b9f0*/  F2FP.BF16.F32.PACK_AB R52, R125.reuse, R126 ;  /* 0x0000007e7d34723e */ /* 0x042fe200000010ff */
[----:B------:R-:W-:Y:S01]  /*ba00*/  FADD.FTZ R126, R126, R98 ;  /* 0x000000627e7e7221 */ /* 0x000fe20000010000 */
[----:B--2---:R-:W-:Y:S03]  /*ba10*/  HMMA.16816.F32.BF16 R24, R48, R40, R24 ;  /* 0x000000283018723c */ /* 0x004fe60000041818 */
        /* <DEDUP_REMOVED lines=128> */
[----:B----4-:R-:W-:-:S03]  /*c220*/  F2FP.BF16.F32.PACK_AB R53, R193, R194 ;  /* 0x000000c2c135723e */ /* 0x010fc600000010ff */
[----:B------:R-:W4:Y:S02]  /*c230*/  LDSM.16.MT88.4 R48, [R234+0xe800] ;  /* 0x00e80000ea30783b */ /* 0x000f240000004200 */
[----:B------:R-:W-:Y:S08]  /*c240*/  MUFU.EX2 R192, R192 ;  /* 0x000000c000c07308 */ /* 0x000ff00000000800 */
[----:B------:R-:W3:Y:S01]  /*c250*/  MUFU.EX2 R195, R195 ;  /* 0x000000c300c37308 */ /* 0x000ee20000000800 */
[----:B-----5:R-:W-:-:S07]  /*c260*/  F2FP.BF16.F32.PACK_AB R55, R186, R188 ;  /* 0x000000bcba37723e */ /* 0x020fce00000010ff */
[----:B------:R-:W-:Y:S01]  /*c270*/  MUFU.EX2 R197, R197 ;  /* 0x000000c500c57308 */ /* 0x000fe20000000800 */
[C---:B--2---:R-:W-:Y:S06]  /*c280*/  HMMA.16816.F32.BF16 R32, R52.reuse, R44, R32 ;  /* 0x0000002c3420723c */ /* 0x044fec0000041820 */
[C---:B------:R-:W-:Y:S01]  /*c290*/  HMMA.16816.F32.BF16 R28, R52.reuse, R46, R28 ;  /* 0x0000002e341c723c */ /* 0x040fe2000004181c */
[----:B------:R-:W2:Y:S01]  /*c2a0*/  MUFU.EX2 R184, R184 ;  /* 0x000000b800b87308 */ /* 0x000ea20000000800 */
[----:B------:R-:W5:Y:S04]  /*c2b0*/  LDSM.16.MT88.4 R44, [R232+0xe800] ;  /* 0x00e80000e82c783b */ /* 0x000f680000004200 */
[C---:B-1----:R-:W-:Y:S03]  /*c2c0*/  HMMA.16816.F32.BF16 R24, R52.reuse, R40, R24 ;  /* 0x000000283418723c */ /* 0x042fe60000041818 */
[----:B------:R-:W-:Y:S03]  /*c2d0*/  MUFU.EX2 R175, R175 ;  /* 0x000000af00af7308 */ /* 0x000fe60000000800 */
[C---:B------:R-:W-:Y:S01]  /*c2e0*/  HMMA.16816.F32.BF16 R20, R52.reuse, R42, R20 ;  /* 0x0000002a3414723c */ /* 0x040fe20000041814 */
[----:B------:R-:W1:Y:S04]  /*c2f0*/  LDSM.16.MT88.4 R40, [R231+0xe800] ;  /* 0x00e80000e728783b */ /* 0x000e680000004200 */
[----:B------:R-:W4:Y:S01]  /*c300*/  MUFU.EX2 R173, R173 ;  /* 0x000000ad00ad7308 */ /* 0x000f220000000800 */
[C---:B---3--:R-:W-:Y:S06]  /*c310*/  HMMA.16816.F32.BF16 R16, R52.reuse, R36, R16 ;  /* 0x000000243410723c */ /* 0x048fec0000041810 */
[----:B------:R-:W-:Y:S01]  /*c320*/  HMMA.16816.F32.BF16 R12, R52, R38, R12 ;  /* 0x00000026340c723c */ /* 0x000fe2000004180c */
[----:B------:R-:W-:Y:S01]  /*c330*/  MUFU.EX2 R171, R171 ;  /* 0x000000ab00ab7308 */ /* 0x000fe20000000800 */
[----:B------:R-:W-:Y:S01]  /*c340*/  F2FP.BF16.F32.PACK_AB R36, R195, R192 ;  /* 0x000000c0c324723e */ /* 0x000fe200000010ff */
[----:B------:R-:W-:-:S03]  /*c350*/  FADD.FTZ R192, R192, R183 ;  /* 0x000000b7c0c07221 */ /* 0x000fc60000010000 */
[C---:B------:R-:W-:Y:S01]  /*c360*/  HMMA.16816.F32.BF16 R8, R52.reuse, R56, R8 ;  /* 0x000000383408723c */ /* 0x040fe20000041808 */
[----:B--2---:R-:W-:Y:S01]  /*c370*/  F2FP.BF16.F32.PACK_AB R38, R184, R197 ;  /* 0x000000c5b826723e */ /* 0x004fe200000010ff */
[----:B------:R-:W-:Y:S01]  /*c380*/  FADD.FTZ R192, R195, R192 ;  /* 0x000000c0c3c07221 */ /* 0x000fe20000010000 */
[----:B------:R-:W2:Y:S01]  /*c390*/  MUFU.EX2 R170, R170 ;  /* 0x000000aa00aa7308 */ /* 0x000ea20000000800 */
[----:B----4-:R-:W-:Y:S02]  /*c3a0*/  F2FP.BF16.F32.PACK_AB R37, R173, R175 ;  /* 0x000000afad25723e */ /* 0x010fe400000010ff */
[----:B------:R-:W-:Y:S01]  /*c3b0*/  HMMA.16816.F32.BF16 R4, R52, R58, R4 ;  /* 0x0000003a3404723c */ /* 0x000fe20000041804 */
[----:B------:R-:W3:Y:S01]  /*c3c0*/  LDSM.16.MT88.4 R56, [R230+0xe800] ;  /* 0x00e80000e638783b */ /* 0x000ee20000004200 */
[----:B------:R-:W-:-:S03]  /*c3d0*/  FADD.FTZ R197, R197, R192 ;  /* 0x000000c0c5c57221 */ /* 0x000fc60000010000 */
[----:B------:R-:W-:Y:S01]  /*c3e0*/  MUFU.EX2 R182, R182 ;  /* 0x000000b600b67308 */ /* 0x000fe20000000800 */
[----:B------:R-:W-:-:S07]  /*c3f0*/  FADD.FTZ R197, R184, R197 ;  /* 0x000000c5b8c57221 */ /* 0x000fce0000010000 */
[----:B------:R-:W4:Y:S01]  /*c400*/  MUFU.EX2 R177, R177 ;  /* 0x000000b100b17308 */ /* 0x000f220000000800 */
[----:B--2---:R-:W-:-:S07]  /*c410*/  F2FP.BF16.F32.PACK_AB R39, R170, R171 ;  /* 0x000000abaa27723e */ /* 0x004fce00000010ff */
[C---:B------:R-:W-:Y:S01]  /*c420*/  HMMA.16816.F32.BF16 R32, R36.reuse, R48, R32 ;  /* 0x000000302420723c */ /* 0x040fe20000041820 */
[----:B------:R-:W2:Y:S05]  /*c430*/  MUFU.EX2 R163, R163 ;  /* 0x000000a300a37308 */ /* 0x000eaa0000000800 */
[C---:B------:R-:W-:Y:S01]  /*c440*/  HMMA.16816.F32.BF16 R28, R36.reuse, R50, R28 ;  /* 0x00000032241c723c */ /* 0x040fe2000004181c */
[----:B------:R-:W3:Y:S02]  /*c450*/  LDSM.16.MT88.4 R48, [R234+0xf000] ;  /* 0x00f00000ea30783b */ /* 0x000ee40000004200 */
[----:B------:R-:W1:Y:S01]  /*c460*/  MUFU.EX2 R160, R160 ;  /* 0x000000a000a07308 */ /* 0x000e620000000800 */
[C---:B----4-:R-:W-:Y:S01]  /*c470*/  F2FP.BF16.F32.PACK_AB R52, R177.reuse, R182 ;  /* 0x000000b6b134723e */ /* 0x050fe200000010ff */
[----:B------:R-:W-:Y:S01]  /*c480*/  FADD.FTZ R182, R182, R197 ;  /* 0x000000c5b6b67221 */ /* 0x000fe20000010000 */
[----:B-----5:R-:W-:Y:S03]  /*c490*/  HMMA.16816.F32.BF16 R24, R36, R44, R24 ;  /* 0x0000002c2418723c */ /* 0x020fe60000041818 */
[----:B------:R-:W-:-:S02]  /*c4a0*/  FADD.FTZ R182, R177, R182 ;  /* 0x000000b6b1b67221 */ /* 0x000fc40000010000 */
[----:B------:R-:W-:Y:S01]  /*c4b0*/  MUFU.EX2 R155, R155 ;  /* 0x0000009b009b7308 */ /* 0x000fe20000000800 */
[----:B------:R-:W-:Y:S01]  /*c4c0*/  HMMA.16816.F32.BF16 R20, R36, R46, R20 ;  /* 0x0000002e2414723c */ /* 0x000fe20000041814 */
[----:B------:R-:W4:Y:S01]  /*c4d0*/  LDSM.16.MT88.4 R44, [R232+0xf000] ;  /* 0x00f00000e82c783b */ /* 0x000f220000004200 */
[----:B--2---:R-:W-:-:S04]  /*c4e0*/  FADD.FTZ R182, R163, R182 ;  /* 0x000000b6a3b67221 */ /* 0x004fc80000010000 */
[----:B-1----:R-:W-:Y:S01]  /*c4f0*/  HMMA.16816.F32.BF16 R16, R36, R40, R16 ;  /* 0x000000282410723c */ /* 0x002fe20000041810 */
[----:B------:R-:W1:Y:S01]  /*c500*/  MUFU.EX2 R154, R154 ;  /* 0x0000009a009a7308 */ /* 0x000e620000000800 */
[C---:B------:R-:W-:Y:S01]  /*c510*/  F2FP.BF16.F32.PACK_AB R54, R160.reuse, R163 ;  /* 0x000000a3a036723e */ /* 0x040fe200000010ff */
[----:B------:R-:W-:-:S03]  /*c520*/  FADD.FTZ R160, R160, R182 ;  /* 0x000000b6a0a07221 */ /* 0x000fc60000010000 */
[C---:B------:R-:W-:Y:S01]  /*c530*/  HMMA.16816.F32.BF16 R12, R36.reuse, R42, R12 ;  /* 0x0000002a240c723c */ /* 0x040fe2000004180c */
[----:B------:R-:W2:Y:S02]  /*c540*/  LDSM.16.MT88.4 R40, [R231+0xf000] ;  /* 0x00f00000e728783b */ /* 0x000ea40000004200 */
[----:B------:R-:W-:Y:S03]  /*c550*/  MUFU.EX2 R153, R153 ;  /* 0x0000009900997308 */ /* 0x000fe60000000800 */
[C---:B---3--:R-:W-:Y:S05]  /*c560*/  HMMA.16816.F32.BF16 R8, R36.reuse, R56, R8 ;  /* 0x000000382408723c */ /* 0x048fea0000041808 */
[----:B------:R-:W3:Y:S01]  /*c570*/  MUFU.EX2 R150, R150 ;  /* 0x0000009600967308 */ /* 0x000ee20000000800 */
[----:B------:R-:W-:Y:S01]  /*c580*/  HMMA.16816.F32.BF16 R4, R36, R58, R4 ;  /* 0x0000003a2404723c */ /* 0x000fe20000041804 */
[----:B-1----:R-:W-:Y:S01]  /*c590*/  F2FP.BF16.F32.PACK_AB R53, R154, R155 ;  /* 0x0000009b9a35723e */ /* 0x002fe200000010ff */
[----:B------:R-:W1:Y:S01]  /*c5a0*/  LDSM.16.MT88.4 R36, [R230+0xf000] ;  /* 0x00f00000e624783b */ /* 0x000e620000004200 */
[--C-:B------:R-:W-:Y:S01]  /*c5b0*/  FFMA.FTZ R56, R90, UR18, -R110.reuse ;  /* 0x000000125a387c23 */ /* 0x100fe2000801086e */
[----:B------:R-:W-:-:S03]  /*c5c0*/  FFMA.FTZ R90, R89, UR18, -R110 ;  /* 0x00000012595a7c23 */ /* 0x000fc6000801086e */
[----:B------:R-:W5:Y:S08]  /*c5d0*/  MUFU.EX2 R157, R157 ;  /* 0x0000009d009d7308 */ /* 0x000f700000000800 */
[----:B------:R-:W1:Y:S01]  /*c5e0*/  MUFU.EX2 R147, R147 ;  /* 0x0000009300937308 */ /* 0x000e620000000800 */
[----:B---3--:R-:W-:-:S07]  /*c5f0*/  F2FP.BF16.F32.PACK_AB R55, R150, R153 ;  /* 0x000000999637723e */ /* 0x008fce00000010ff */
[----:B------:R-:W-:Y:S01]  /*c600*/  HMMA.16816.F32.BF16 R32, R52, R48, R32 ;  /* 0x000000303420723c */ /* 0x000fe20000041820 */
[----:B------:R-:W-:Y:S01]  /*c610*/  MUFU.EX2 R144, R144 ;  /* 0x0000009000907308 */ /* 0x000fe20000000800 */
[----:B-----5:R-:W-:-:S04]  /*c620*/  FADD.FTZ R160, R157, R160 ;  /* 0x000000a09da07221 */ /* 0x020fc80000010000 */
[C---:B------:R-:W-:Y:S01]  /*c630*/  HMMA.16816.F32.BF16 R28, R52.reuse, R50, R28 ;  /* 0x00000032341c723c */ /* 0x040fe2000004181c */
[----:B------:R-:W3:Y:S02]  /*c640*/  LDSM.16.MT88.4 R48, [R234+0xf800] ;  /* 0x00f80000ea30783b */ /* 0x000ee40000004200 */
[----:B------:R-:W-:Y:S03]  /*c650*/  MUFU.EX2 R141, R141 ;  /* 0x0000008d008d7308 */ /* 0x000fe60000000800 */
[C---:B----4-:R-:W-:Y:S05]  /*c660*/  HMMA.16816.F32.BF16 R24, R52.reuse, R44, R24 ;  /* 0x0000002c3418723c */ /* 0x050fea0000041818 */
[----:B------:R-:W-:Y:S01]  /*c670*/  MUFU.EX2 R137, R137 ;  /* 0x0000008900897308 */ /* 0x000fe20000000800 */
[C---:B------:R-:W-:Y:S01]  /*c680*/  HMMA.16816.F32.BF16 R20, R52.reuse, R46, R20 ;  /* 0x0000002e3414723c */ /* 0x040fe20000041814 */
[----:B------:R-:W-:Y:S05]  /*c690*/  LDSM.16.MT88.4 R44, [R232+0xf800] ;  /* 0x00f80000e82c783b */ /* 0x000fea0000004200 */
[C---:B--2---:R-:W-:Y:S01]  /*c6a0*/  HMMA.16816.F32.BF16 R16, R52.reuse, R40, R16 ;  /* 0x000000283410723c */ /* 0x044fe20000041810 */
[----:B------:R-:W2:Y:S05]  /*c6b0*/  MUFU.EX2 R202, R202 ;  /* 0x000000ca00ca7308 */ /* 0x000eaa0000000800 */
[C---:B------:R-:W-:Y:S01]  /*c6c0*/  HMMA.16816.F32.BF16 R12, R52.reuse, R42, R12 ;  /* 0x0000002a340c723c */ /* 0x040fe2000004180c */
[----:B------:R-:W4:Y:S02]  /*c6d0*/  LDSM.16.MT88.4 R40, [R231+0xf800] ;  /* 0x00f80000e728783b */ /* 0x000f240000004200 */
[----:B------:R-:W-:Y:S03]  /*c6e0*/  MUFU.EX2 R131, R131 ;  /* 0x0000008300837308 */ /* 0x000fe60000000800 */
[C---:B-1----:R-:W-:Y:S05]  /*c6f0*/  HMMA.16816.F32.BF16 R8, R52.reuse, R36, R8 ;  /* 0x000000243408723c */ /* 0x042fea0000041808 */
[----:B------:R-:W1:Y:S01]  /*c700*/  MUFU.EX2 R130, R130 ;  /* 0x0000008200827308 */ /* 0x000e620000000800 */
[----:B------:R-:W-:Y:S01]  /*c710*/  HMMA.16816.F32.BF16 R4, R52, R38, R4 ;  /* 0x000000263404723c */ /* 0x000fe20000041804 */
[----:B------:R-:W5:Y:S06]  /*c720*/  LDSM.16.MT88.4 R36, [R230+0xf800] ;  /* 0x00f80000e624783b */ /* 0x000f6c0000004200 */
[C---:B------:R-:W-:Y:S01]  /*c730*/  F2FP.BF16.F32.PACK_AB R52, R147.reuse, R157 ;  /* 0x0000009d9334723e */ /* 0x040fe200000010ff */
[----:B------:R-:W3:Y:S01]  /*c740*/  MUFU.EX2 R139, R139 ;  /* 0x0000008b008b7308 */ /* 0x000ee20000000800 */
[----:B--2---:R-:W-:Y:S01]  /*c750*/  F2FP.BF16.F32.PACK_AB R53, R202, R137 ;  /* 0x00000089ca35723e */ /* 0x004fe200000010ff */
[----:B------:R-:W-:Y:S01]  /*c760*/  FADD.FTZ R147, R147, R160 ;  /* 0x000000a093937221 */ /* 0x000fe20000010000 */
[----:B------:R-:W-:-:S03]  /*c770*/  F2FP.BF16.F32.PACK_AB R54, R141, R144 ;  /* 0x000000908d36723e */ /* 0x000fc600000010ff */
[----:B------:R-:W-:Y:S01]  /*c780*/  FADD.FTZ R147, R144, R147 ;  /* 0x0000009390937221 */ /* 0x000fe20000010000 */
[----:B-1----:R-:W-:Y:S01]  /*c790*/  F2FP.BF16.F32.PACK_AB R55, R130, R131 ;  /* 0x000000838237723e */ /* 0x002fe200000010ff */
[----:B------:R-:W-:Y:S02]  /*c7a0*/  MUFU.EX2 R129, R129 ;  /* 0x0000008100817308 */ /* 0x000fe40000000800 */
[----:B------:R-:W-:-:S04]  /*c7b0*/  FADD.FTZ R141, R141, R147 ;  /* 0x000000938d8d7221 */ /* 0x000fc80000010000 */
[----:B---3--:R-:W-:Y:S02]  /*c7c0*/  HMMA.16816.F32.BF16 R32, R52, R48, R32 ;  /* 0x000000303420723c */ /* 0x008fe40000041820 */
[----:B------:R-:W-:Y:S01]  /*c7d0*/  MUFU.EX2 R128, R128 ;  /* 0x0000008000807308 */ /* 0x000fe20000000800 */
[----:B------:R-:W-:-:S03]  /*c7e0*/  FADD.FTZ R141, R139, R141 ;  /* 0x0000008d8b8d7221 */ /* 0x000fc60000010000 */
[C---:B------:R-:W-:Y:S01]  /*c7f0*/  HMMA.16816.F32.BF16 R28, R52.reuse, R50, R28 ;  /* 0x00000032341c723c */ /* 0x040fe2000004181c */
[----:B------:R-:W1:Y:S03]  /*c800*/  LDSM.16.MT88.4 R48, [R234+0x10000] ;  /* 0x01000000ea30783b */ /* 0x000e660000004200 */
[----:B------:R-:W2:Y:S02]  /*c810*/  MUFU.EX2 R92, R92 ;  /* 0x0000005c005c7308 */ /* 0x000ea40000000800 */
[C---:B----4-:R-:W-:Y:S06]  /*c820*/  HMMA.16816.F32.BF16 R16, R52.reuse, R40, R16 ;  /* 0x000000283410723c */ /* 0x050fec0000041810 */
[----:B------:R-:W-:Y:S01]  /*c830*/  MUFU.EX2 R79, R79 ;  /* 0x0000004f004f7308 */ /* 0x000fe20000000800 */
[C---:B-----5:R-:W-:Y:S06]  /*c840*/  HMMA.16816.F32.BF16 R8, R52.reuse, R36, R8 ;  /* 0x000000243408723c */ /* 0x060fec0000041808 */
[C---:B------:R-:W-:Y:S01]  /*c850*/  HMMA.16816.F32.BF16 R4, R52.reuse, R38, R4 ;  /* 0x000000263404723c */ /* 0x040fe20000041804 */
[----:B------:R-:W3:Y:S01]  /*c860*/  MUFU.EX2 R78, R78 ;  /* 0x0000004e004e7308 */ /* 0x000ee20000000800 */
[----:B--2---:R-:W-:Y:S01]  /*c870*/  F2FP.BF16.F32.PACK_AB R58, R92, R128 ;  /* 0x000000805c3a723e */ /* 0x004fe200000010ff */
[----:B------:R-:W2:Y:S03]  /*c880*/  LDSM.16.MT88.4 R36, [R230+0x10000] ;  /* 0x01000000e624783b */ /* 0x000ea60000004200 */
[C---:B------:R-:W-:Y:S01]  /*c890*/  HMMA.16816.F32.BF16 R12, R52.reuse, R42, R12 ;  /* 0x0000002a340c723c */ /* 0x040fe2000004180c */
[----:B------:R-:W4:Y:S02]  /*c8a0*/  LDSM.16.MT88.4 R40, [R231+0x10000] ;  /* 0x01000000e728783b */ /* 0x000f240000004200 */
[----:B------:R-:W-:Y:S03]  /*c8b0*/  MUFU.EX2 R77, R77 ;  /* 0x0000004d004d7308 */ /* 0x000fe60000000800 */
[C---:B------:R-:W-:Y:S05]  /*c8c0*/  HMMA.16816.F32.BF16 R24, R52.reuse, R44, R24 ;  /* 0x0000002c3418723c */ /* 0x040fea0000041818 */
[----:B------:R-:W5:Y:S01]  /*c8d0*/  MUFU.EX2 R76, R76 ;  /* 0x0000004c004c7308 */ /* 0x000f620000000800 */
[----:B---3--:R-:W-:Y:S01]  /*c8e0*/  F2FP.BF16.F32.PACK_AB R57, R78, R79 ;  /* 0x0000004f4e39723e */ /* 0x008fe200000010ff */
[----:B------:R-:W-:Y:S01]  /*c8f0*/  HMMA.16816.F32.BF16 R20, R52, R46, R20 ;  /* 0x0000002e3414723c */ /* 0x000fe20000041814 */
[----:B------:R-:W3:Y:S04]  /*c900*/  LDSM.16.MT88.4 R44, [R232+0x10000] ;  /* 0x01000000e82c783b */ /* 0x000ee80000004200 */
[----:B------:R-:W-:Y:S01]  /*c910*/  LDSM.16.MT88.4 R52, [R230+0x10800] ;  /* 0x01080000e634783b */ /* 0x000fe20000004200 */
[----:B------:R1:W-:Y:S08]  /*c920*/  MUFU.EX2 R89, R56 ;  /* 0x0000003800597308 */ /* 0x0003f00000000800 */
[----:B------:R-:W4:Y:S01]  /*c930*/  MUFU.EX2 R91, R91 ;  /* 0x0000005b005b7308 */ /* 0x000f220000000800 */
[----:B-----5:R-:W-:-:S07]  /*c940*/  F2FP.BF16.F32.PACK_AB R59, R76, R77 ;  /* 0x0000004d4c3b723e */ /* 0x020fce00000010ff */
[----:B------:R-:W5:Y:S01]  /*c950*/  MUFU.EX2 R90, R90 ;  /* 0x0000005a005a7308 */ /* 0x000f620000000800 */
[C---:B-1----:R-:W-:Y:S01]  /*c960*/  F2FP.BF16.F32.PACK_AB R56, R129.reuse, R139 ;  /* 0x0000008b8138723e */ /* 0x042fe200000010ff */
[----:B------:R-:W-:-:S04]  /*c970*/  FADD.FTZ R129, R129, R141 ;  /* 0x0000008d81817221 */ /* 0x000fc80000010000 */
[----:B------:R-:W-:Y:S02]  /*c980*/  FADD.FTZ R129, R128, R129 ;  /* 0x0000008180817221 */ /* 0x000fe40000010000 */
[----:B------:R-:W-:Y:S01]  /*c990*/  HMMA.16816.F32.BF16 R32, R56, R48, R32 ;  /* 0x000000303820723c */ /* 0x000fe20000041820 */
[----:B------:R-:W-:Y:S01]  /*c9a0*/  MUFU.EX2 R88, R88 ;  /* 0x0000005800587308 */ /* 0x000fe20000000800 */
[----:B------:R-:W-:-:S04]  /*c9b0*/  FADD.FTZ R92, R92, R129 ;  /* 0x000000815c5c7221 */ /* 0x000fc80000010000 */
[C---:B--2---:R-:W-:Y:S01]  /*c9c0*/  HMMA.16816.F32.BF16 R8, R56.reuse, R36, R8 ;  /* 0x000000243808723c */ /* 0x044fe20000041808 */
[----:B------:R-:W-:Y:S01]  /*c9d0*/  FADD.FTZ R48, R111, R113 ;  /* 0x000000716f307221 */ /* 0x000fe20000010000 */
[----:B----4-:R-:W-:Y:S01]  /*c9e0*/  FADD.FTZ R92, R91, R92 ;  /* 0x0000005c5b5c7221 */ /* 0x010fe20000010000 */
[----:B------:R-:W-:Y:S02]  /*c9f0*/  MUFU.EX2 R75, R75 ;  /* 0x0000004b004b7308 */ /* 0x000fe40000000800 */
[----:B------:R-:W-:Y:S01]  /*ca00*/  FADD.FTZ R48, R3, R48 ;  /* 0x0000003003307221 */ /* 0x000fe20000010000 */
[C---:B------:R-:W-:Y:S01]  /*ca10*/  HMMA.16816.F32.BF16 R4, R56.reuse, R38, R4 ;  /* 0x000000263804723c */ /* 0x040fe20000041804 */
[----:B------:R-:W1:Y:S02]  /*ca20*/  LDSM.16.MT88.4 R36, [R231+0x10800] ;  /* 0x01080000e724783b */ /* 0x000e640000004200 */
[----:B------:R-:W-:Y:S02]  /*ca30*/  FADD.FTZ R48, R135, R48 ;  /* 0x0000003087307221 */ /* 0x000fe40000010000 */
[----:B------:R-:W2:Y:S01]  /*ca40*/  MUFU.EX2 R74, R74 ;  /* 0x0000004a004a7308 */ /* 0x000ea20000000800 */
[----:B------:R-:W-:Y:S01]  /*ca50*/  HMMA.16816.F32.BF16 R16, R56, R40, R16 ;  /* 0x000000283810723c */ /* 0x000fe20000041810 */
[----:B------:R-:W-:Y:S01]  /*ca60*/  FADD.FTZ R136, R136, R48 ;  /* 0x0000003088887221 */ /* 0x000fe20000010000 */
[C---:B------:R-:W-:Y:S01]  /*ca70*/  F2FP.BF16.F32.PACK_AB R48, R89.reuse, R91 ;  /* 0x0000005b5930723e */ /* 0x040fe200000010ff */
[----:B------:R-:W-:-:S02]  /*ca80*/  FADD.FTZ R89, R89, R92 ;  /* 0x0000005c59597221 */ /* 0x000fc40000010000 */
[----:B------:R-:W-:Y:S01]  /*ca90*/  FADD.FTZ R136, R138, R136 ;  /* 0x000000888a887221 */ /* 0x000fe20000010000 */
[C---:B------:R-:W-:Y:S01]  /*caa0*/  HMMA.16816.F32.BF16 R12, R56.reuse, R42, R12 ;  /* 0x0000002a380c723c */ /* 0x040fe2000004180c */
[----:B------:R-:W-:Y:S01]  /*cab0*/  MUFU.EX2 R73, R73 ;  /* 0x0000004900497308 */ /* 0x000fe20000000800 */
[----:B------:R-:W4:Y:S01]  /*cac0*/  LDSM.16.MT88.4 R40, [R232+0x10800] ;  /* 0x01080000e828783b */ /* 0x000f220000004200 */
[----:B------:R-:W-:Y:S01]  /*cad0*/  FADD.FTZ R140, R140, R136 ;  /* 0x000000888c8c7221 */ /* 0x000fe20000010000 */
[----:B-----5:R-:W-:Y:S02]  /*cae0*/  FADD.FTZ R89, R90, R89 ;  /* 0x000000595a597221 */ /* 0x020fe40000010000 */
[C---:B------:R-:W-:Y:S01]  /*caf0*/  HMMA.16816.F32.BF16 R28, R56.reuse, R50, R28 ;  /* 0x00000032381c723c */ /* 0x040fe2000004181c */
[----:B------:R-:W-:Y:S02]  /*cb00*/  FADD.FTZ R140, R146, R140 ;  /* 0x0000008c928c7221 */ /* 0x000fe40000010000 */
[----:B------:R-:W5:Y:S01]  /*cb10*/  MUFU.EX2 R3, R72 ;  /* 0x0000004800037308 */ /* 0x000f620000000800 */
[----:B--2---:R-:W-:Y:S01]  /*cb20*/  F2FP.BF16.F32.PACK_AB R49, R74, R75 ;  /* 0x0000004b4a31723e */ /* 0x004fe200000010ff */
[----:B------:R-:W-:Y:S01]  /*cb30*/  FADD.FTZ R148, R148, R140 ;  /* 0x0000008c94947221 */ /* 0x000fe20000010000 */
[----:B---3--:R-:W-:Y:S01]  /*cb40*/  HMMA.16816.F32.BF16 R24, R56, R44, R24 ;  /* 0x0000002c3818723c */ /* 0x008fe20000041818 */
[C---:B------:R-:W-:Y:S01]  /*cb50*/  F2FP.BF16.F32.PACK_AB R50, R88.reuse, R90 ;  /* 0x0000005a5832723e */ /* 0x040fe200000010ff */
[----:B------:R-:W-:Y:S01]  /*cb60*/  FADD.FTZ R88, R88, R89 ;  /* 0x0000005958587221 */ /* 0x000fe20000010000 */
[----:B------:R-:W-:-:S02]  /*cb70*/  FADD.FTZ R148, R149, R148 ;  /* 0x0000009495947221 */ /* 0x000fc40000010000 */
[----:B------:R-:W-:Y:S01]  /*cb80*/  MUFU.EX2 R71, R71 ;  /* 0x0000004700477308 */ /* 0x000fe20000000800 */
[----:B------:R-:W-:Y:S01]  /*cb90*/  HMMA.16816.F32.BF16 R20, R56, R46, R20 ;  /* 0x0000002e3814723c */ /* 0x000fe20000041814 */
[----:B------:R-:W-:Y:S01]  /*cba0*/  FADD.FTZ R151, R151, R148 ;  /* 0x0000009497977221 */ /* 0x000fe20000010000 */
[----:B------:R-:W2:Y:S03]  /*cbb0*/  LDSM.16.MT88.4 R44, [R234+0x10800] ;  /* 0x01080000ea2c783b */ /* 0x000ea60000004200 */
[----:B------:R-:W-:Y:S02]  /*cbc0*/  FADD.FTZ R151, R159, R151 ;  /* 0x000000979f977221 */ /* 0x000fe40000010000 */
[--C-:B------:R-:W-:Y:S01]  /*cbd0*/  FFMA.FTZ R56, R87, UR18, -R110.reuse ;  /* 0x0000001257387c23 */ /* 0x100fe2000801086e */
[----:B-----5:R-:W-:Y:S01]  /*cbe0*/  F2FP.BF16.F32.PACK_AB R51, R3, R73 ;  /* 0x000000490333723e */ /* 0x020fe200000010ff */
[----:B------:R-:W-:Y:S01]  /*cbf0*/  FADD.FTZ R161, R161, R151 ;  /* 0x00000097a1a17221 */ /* 0x000fe20000010000 */
[--C-:B------:R-:W-:Y:S01]  /*cc00*/  FFMA.FTZ R57, R86, UR18, -R110.reuse ;  /* 0x0000001256397c23 */ /* 0x100fe2000801086e */
[--C-:B------:R-:W-:Y:S01]  /*cc10*/  FFMA.FTZ R58, R85, UR18, -R110.reuse ;  /* 0x00000012553a7c23 */ /* 0x100fe2000801086e */
[--C-:B------:R-:W-:Y:S01]  /*cc20*/  FFMA.FTZ R59, R84, UR18, -R110.reuse ;  /* 0x00000012543b7c23 */ /* 0x100fe2000801086e */
[----:B------:R-:W-:Y:S01]  /*cc30*/  FADD.FTZ R162, R162, R161 ;  /* 0x000000a1a2a27221 */ /* 0x000fe20000010000 */
[----:B------:R-:W3:Y:S01]  /*cc40*/  MUFU.EX2 R56, R56 ;  /* 0x0000003800387308 */ /* 0x000ee20000000800 */
[----:B-1----:R-:W-:Y:S01]  /*cc50*/  HMMA.16816.F32.BF16 R16, R48, R36, R16 ;  /* 0x000000243010723c */ /* 0x002fe20000041810 */
[----:B------:R-:W-:Y:S01]  /*cc60*/  FFMA.FTZ R72, R83, UR18, -R110 ;  /* 0x0000001253487c23 */ /* 0x000fe2000801086e */
[----:B------:R-:W-:-:S04]  /*cc70*/  FADD.FTZ R162, R168, R162 ;  /* 0x000000a2a8a27221 */ /* 0x000fc80000010000 */
[----:B------:R-:W-:Y:S01]  /*cc80*/  FADD.FTZ R176, R176, R162 ;  /* 0x000000a2b0b07221 */ /* 0x000fe20000010000 */
[----:B------:R-:W-:Y:S01]  /*cc90*/  HMMA.16816.F32.BF16 R12, R48, R38, R12 ;  /* 0x00000026300c723c */ /* 0x000fe2000004180c */
[----:B------:R-:W1:Y:S01]  /*cca0*/  LDSM.16.MT88.4 R36, [R232+0x11000] ;  /* 0x01100000e824783b */ /* 0x000e620000004200 */
[----:B------:R-:W5:Y:S01]  /*ccb0*/  MUFU.EX2 R57, R57 ;  /* 0x0000003900397308 */ /* 0x000f620000000800 */
[----:B------:R-:W-:-:S03]  /*ccc0*/  FADD.FTZ R176, R178, R176 ;  /* 0x000000b0b2b07221 */ /* 0x000fc60000010000 */
[C---:B----4-:R-:W-:Y:S01]  /*ccd0*/  HMMA.16816.F32.BF16 R24, R48.reuse, R40, R24 ;  /* 0x000000283018723c */ /* 0x050fe20000041818 */
[----:B------:R-:W-:Y:S01]  /*cce0*/  FADD.FTZ R179, R179, R176 ;  /* 0x000000b0b3b37221 */ /* 0x000fe20000010000 */
[----:B---3--:R-:W-:Y:S02]  /*ccf0*/  FADD.FTZ R88, R56, R88 ;  /* 0x0000005838587221 */ /* 0x008fe40000010000 */
[----:B------:R-:W-:Y:S01]  /*cd00*/  MUFU.EX2 R58, R58 ;  /* 0x0000003a003a7308 */ /* 0x000fe20000000800 */
[----:B------:R-:W-:Y:S01]  /*cd10*/  FADD.FTZ R179, R180, R179 ;  /* 0x000000b3b4b37221 */ /* 0x000fe20000010000 */
[----:B------:R-:W-:Y:S01]  /*cd20*/  HMMA.16816.F32.BF16 R20, R48, R42, R20 ;  /* 0x0000002a3014723c */ /* 0x000fe20000041814 */
[----:B------:R-:W3:Y:S02]  /*cd30*/  LDSM.16.MT88.4 R40, [R234+0x11000] ;  /* 0x01100000ea28783b */ /* 0x000ee40000004200 */
[----:B------:R-:W-:-:S03]  /*cd40*/  FADD.FTZ R187, R187, R179 ;  /* 0x000000b3bbbb7221 */ /* 0x000fc60000010000 */
[----:B------:R-:W-:Y:S01]  /*cd50*/  MUFU.EX2 R59, R59 ;  /* 0x0000003b003b7308 */ /* 0x000fe20000000800 */
[----:B------:R-:W-:Y:S01]  /*cd60*/  FADD.FTZ R187, R189, R187 ;  /* 0x000000bbbdbb7221 */ /* 0x000fe20000010000 */
[----:B--2---:R-:W-:Y:S03]  /*cd70*/  HMMA.16816.F32.BF16 R32, R48, R44, R32 ;  /* 0x0000002c3020723c */ /* 0x004fe60000041820 */
[----:B------:R-:W-:-:S03]  /*cd80*/  FADD.FTZ R190, R190, R187 ;  /* 0x000000bbbebe7221 */ /* 0x000fc60000010000 */
[----:B------:R-:W2:Y:S01]  /*cd90*/  MUFU.EX2 R70, R70 ;  /* 0x0000004600467308 */ /* 0x000ea20000000800 */
[----:B------:R-:W-:Y:S01]  /*cda0*/  FADD.FTZ R191, R191, R190 ;  /* 0x000000bebfbf7221 */ /* 0x000fe20000010000 */
[----:B------:R-:W-:Y:S01]  /*cdb0*/  HMMA.16816.F32.BF16 R28, R48, R46, R28 ;  /* 0x0000002e301c723c */ /* 0x000fe2000004181c */
[----:B------:R-:W4:Y:S02]  /*cdc0*/  LDSM.16.MT88.4 R44, [R231+0x11000] ;  /* 0x01100000e72c783b */ /* 0x000f240000004200 */
[----:B------:R-:W-:-:S03]  /*cdd0*/  FADD.FTZ R191, R194, R191 ;  /* 0x000000bfc2bf7221 */ /* 0x000fc60000010000 */
[----:B------:R-:W-:Y:S01]  /*cde0*/  MUFU.EX2 R69, R69 ;  /* 0x0000004500457308 */ /* 0x000fe20000000800 */
[----:B------:R-:W-:Y:S01]  /*cdf0*/  FADD.FTZ R193, R193, R191 ;  /* 0x000000bfc1c17221 */ /* 0x000fe20000010000 */
[----:B------:R-:W-:Y:S03]  /*ce00*/  HMMA.16816.F32.BF16 R8, R48, R52, R8 ;  /* 0x000000343008723c */ /* 0x000fe60000041808 */
[----:B------:R-:W-:-:S03]  /*ce10*/  FADD.FTZ R193, R188, R193 ;  /* 0x000000c1bcc17221 */ /* 0x000fc60000010000 */
[----:B------:R-:W1:Y:S01]  /*ce20*/  MUFU.EX2 R68, R68 ;  /* 0x0000004400447308 */ /* 0x000e620000000800 */
[----:B------:R-:W-:Y:S01]  /*ce30*/  FADD.FTZ R186, R186, R193 ;  /* 0x000000c1baba7221 */ /* 0x000fe20000010000 */
[----:B------:R-:W-:Y:S01]  /*ce40*/  HMMA.16816.F32.BF16 R4, R48, R54, R4 ;  /* 0x000000363004723c */ /* 0x000fe20000041804 */
[----:B------:R-:W4:Y:S02]  /*ce50*/  LDSM.16.MT88.4 R52, [R230+0x11000] ;  /* 0x01100000e634783b */ /* 0x000f240000004200 */
[----:B------:R-:W-:-:S03]  /*ce60*/  FADD.FTZ R186, R175, R186 ;  /* 0x000000baafba7221 */ /* 0x000fc60000010000 */
[----:B------:R-:W3:Y:S01]  /*ce70*/  MUFU.EX2 R72, R72 ;  /* 0x0000004800487308 */ /* 0x000ee20000000800 */
[----:B------:R-:W-:Y:S01]  /*ce80*/  FADD.FTZ R173, R173, R186 ;  /* 0x000000baadad7221 */ /* 0x000fe20000010000 */
[C---:B-----5:R-:W-:Y:S01]  /*ce90*/  F2FP.BF16.F32.PACK_AB R48, R57.reuse, R56 ;  /* 0x000000383930723e */ /* 0x060fe200000010ff */
[----:B------:R-:W-:Y:S01]  /*cea0*/  FADD.FTZ R57, R57, R88 ;  /* 0x0000005839397221 */ /* 0x000fe20000010000 */
[----:B--2---:R-:W-:Y:S01]  /*ceb0*/  F2FP.BF16.F32.PACK_AB R49, R70, R71 ;  /* 0x000000474631723e */ /* 0x004fe200000010ff */
[----:B------:R-:W-:Y:S01]  /*cec0*/  FADD.FTZ R173, R171, R173 ;  /* 0x000000adabad7221 */ /* 0x000fe20000010000 */
[C---:B------:R-:W-:Y:S01]  /*ced0*/  F2FP.BF16.F32.PACK_AB R50, R59.reuse, R58 ;  /* 0x0000003a3b32723e */ /* 0x040fe200000010ff */
[----:B------:R-:W-:Y:S01]  /*cee0*/  FADD.FTZ R57, R58, R57 ;  /* 0x000000393a397221 */ /* 0x000fe20000010000 */
[----:B------:R-:W2:Y:S01]  /*cef0*/  MUFU.EX2 R82, R82 ;  /* 0x0000005200527308 */ /* 0x000ea20000000800 */
[----:B------:R-:W-:Y:S01]  /*cf00*/  FADD.FTZ R170, R170, R173 ;  /* 0x000000adaaaa7221 */ /* 0x000fe20000010000 */
[----:B-1----:R-:W-:Y:S01]  /*cf10*/  F2FP.BF16.F32.PACK_AB R51, R68, R69 ;  /* 0x000000454433723e */ /* 0x002fe200000010ff */
[----:B------:R-:W-:-:S02]  /*cf20*/  FADD.FTZ R59, R59, R57 ;  /* 0x000000393b3b7221 */ /* 0x000fc40000010000 */
[----:B------:R-:W-:-:S03]  /*cf30*/  FADD.FTZ R170, R155, R170 ;  /* 0x000000aa9baa7221 */ /* 0x000fc60000010000 */
[----:B------:R-:W1:Y:S01]  /*cf40*/  MUFU.EX2 R81, R81 ;  /* 0x0000005100517308 */ /* 0x000e620000000800 */
[----:B------:R-:W-:Y:S01]  /*cf50*/  FADD.FTZ R170, R154, R170 ;  /* 0x000000aa9aaa7221 */ /* 0x000fe20000010000 */
[----:B------:R-:W-:Y:S01]  /*cf60*/  HMMA.16816.F32.BF16 R24, R48, R36, R24 ;  /* 0x000000243018723c */ /* 0x000fe20000041818 */
[----:B---3--:R-:W-:Y:S02]  /*cf70*/  FADD.FTZ R59, R72, R59 ;  /* 0x0000003b483b7221 */ /* 0x008fe40000010000 */
[----:B------:R-:W-:-:S03]  /*cf80*/  FADD.FTZ R153, R153, R170 ;  /* 0x000000aa99997221 */ /* 0x000fc60000010000 */
[C---:B------:R-:W-:Y:S01]  /*cf90*/  HMMA.16816.F32.BF16 R20, R48.reuse, R38, R20 ;  /* 0x000000263014723c */ /* 0x040fe20000041814 */
[----:B------:R-:W3:Y:S01]  /*cfa0*/  LDSM.16.MT88.4 R36, [R234+0x11800] ;  /* 0x01180000ea24783b */ /* 0x000ee20000004200 */
[----:B------:R-:W-:Y:S01]  /*cfb0*/  FADD.FTZ R153, R150, R153 ;  /* 0x0000009996997221 */ /* 0x000fe20000010000 */
[----:B------:R-:W5:Y:S01]  /*cfc0*/  MUFU.EX2 R252, R252 ;  /* 0x000000fc00fc7308 */ /* 0x000f620000000800 */
[C---:B--2---:R-:W-:Y:S01]  /*cfd0*/  F2FP.BF16.F32.PACK_AB R132, R82.reuse, R72 ;  /* 0x000000485284723e */ /* 0x044fe200000010ff */
[----:B------:R-:W-:Y:S01]  /*cfe0*/  FADD.FTZ R59, R82, R59 ;  /* 0x0000003b523b7221 */ /* 0x000fe20000010000 */
[----:B------:R-:W-:Y:S01]  /*cff0*/  FADD.FTZ R153, R137, R153 ;  /* 0x0000009989997221 */ /* 0x000fe20000010000 */
[C---:B------:R-:W-:Y:S02]  /*d000*/  HMMA.16816.F32.BF16 R28, R48.reuse, R42, R28 ;  /* 0x0000002a301c723c */ /* 0x040fe4000004181c */
[----:B-1----:R-:W-:Y:S01]  /*d010*/  FADD.FTZ R59, R81, R59 ;  /* 0x0000003b513b7221 */ /* 0x002fe20000010000 */
[----:B------:R-:W-:Y:S01]  /*d020*/  FADD.FTZ R202, R202, R153 ;  /* 0x00000099caca7221 */ /* 0x000fe20000010000 */
[----:B------:R-:W-:Y:S02]  /*d030*/  MUFU.EX2 R63, R63 ;  /* 0x0000003f003f7308 */ /* 0x000fe40000000800 */
[C---:B------:R-:W-:Y:S01]  /*d040*/  HMMA.16816.F32.BF16 R32, R48.reuse, R40, R32 ;  /* 0x000000283020723c */ /* 0x040fe20000041820 */
[----:B------:R-:W-:Y:S01]  /*d050*/  FADD.FTZ R202, R131, R202 ;  /* 0x000000ca83ca7221 */ /* 0x000fe20000010000 */
[----:B------:R-:W1:Y:S03]  /*d060*/  LDSM.16.MT88.4 R40, [R232+0x11800] ;  /* 0x01180000e828783b */ /* 0x000e660000004200 */
[----:B------:R-:W-:Y:S01]  /*d070*/  FADD.FTZ R130, R130, R202 ;  /* 0x000000ca82827221 */ /* 0x000fe20000010000 */
[----:B------:R-:W2:Y:S01]  /*d080*/  MUFU.EX2 R62, R62 ;  /* 0x0000003e003e7308 */ /* 0x000ea20000000800 */
[C---:B-----5:R-:W-:Y:S01]  /*d090*/  F2FP.BF16.F32.PACK_AB R134, R252.reuse, R81 ;  /* 0x00000051fc86723e */ /* 0x060fe200000010ff */
[----:B----4-:R-:W-:Y:S01]  /*d0a0*/  HMMA.16816.F32.BF16 R16, R48, R44, R16 ;  /* 0x0000002c3010723c */ /* 0x010fe20000041810 */
[----:B------:R-:W-:Y:S01]  /*d0b0*/  FADD.FTZ R130, R79, R130 ;  /* 0x000000824f827221 */ /* 0x000fe20000010000 */
[----:B------:R-:W-:-:S03]  /*d0c0*/  FADD.FTZ R252, R252, R59 ;  /* 0x0000003bfcfc7221 */ /* 0x000fc60000010000 */
[----:B------:R-:W-:Y:S01]  /*d0d0*/  FADD.FTZ R78, R78, R130 ;  /* 0x000000824e4e7221 */ /* 0x000fe20000010000 */
[----:B------:R-:W-:Y:S01]  /*d0e0*/  MUFU.EX2 R61, R61 ;  /* 0x0000003d003d7308 */ /* 0x000fe20000000800 */
[----:B------:R-:W-:Y:S01]  /*d0f0*/  HMMA.16816.F32.BF16 R12, R48, R46, R12 ;  /* 0x0000002e300c723c */ /* 0x000fe2000004180c */
[----:B------:R-:W4:Y:S01]  /*d100*/  LDSM.16.MT88.4 R44, [R231+0x11800] ;  /* 0x01180000e72c783b */ /* 0x000f220000004200 */
[----:B------:R-:W-:-:S04]  /*d110*/  FADD.FTZ R78, R77, R78 ;  /* 0x0000004e4d4e7221 */ /* 0x000fc80000010000 */
[----:B------:R-:W-:Y:S01]  /*d120*/  FADD.FTZ R76, R76, R78 ;  /* 0x0000004e4c4c7221 */ /* 0x000fe20000010000 */
[----:B------:R-:W5:Y:S01]  /*d130*/  MUFU.EX2 R251, R251 ;  /* 0x000000fb00fb7308 */ /* 0x000f620000000800 */
[----:B--2---:R-:W-:Y:S01]  /*d140*/  F2FP.BF16.F32.PACK_AB R133, R62, R63 ;  /* 0x0000003f3e85723e */ /* 0x004fe200000010ff */
[----:B------:R-:W-:Y:S01]  /*d150*/  HMMA.16816.F32.BF16 R8, R48, R52, R8 ;  /* 0x000000343008723c */ /* 0x000fe20000041808 */
[----:B------:R-:W-:-:S04]  /*d160*/  FADD.FTZ R76, R75, R76 ;  /* 0x0000004c4b4c7221 */ /* 0x000fc80000010000 */
[----:B------:R-:W-:Y:S01]  /*d170*/  FADD.FTZ R74, R74, R76 ;  /* 0x0000004c4a4a7221 */ /* 0x000fe20000010000 */
[----:B------:R-:W-:Y:S03]  /*d180*/  HMMA.16816.F32.BF16 R4, R48, R54, R4 ;  /* 0x000000363004723c */ /* 0x000fe60000041804 */
[----:B------:R-:W-:-:S04]  /*d190*/  FADD.FTZ R74, R73, R74 ;  /* 0x0000004a494a7221 */ /* 0x000fc80000010000 */
[----:B------:R-:W-:Y:S01]  /*d1a0*/  FADD.FTZ R3, R3, R74 ;  /* 0x0000004a03037221 */ /* 0x000fe20000010000 */
[----:B-----5:R-:W-:-:S03]  /*d1b0*/  F2FP.BF16.F32.PACK_AB R135, R251, R61 ;  /* 0x0000003dfb87723e */ /* 0x020fc600000010ff */
[----:B------:R-:W-:-:S04]  /*d1c0*/  FADD.FTZ R3, R71, R3 ;  /* 0x0000000347037221 */ /* 0x000fc80000010000 */
[----:B------:R-:W-:Y:S01]  /*d1d0*/  FADD.FTZ R70, R70, R3 ;  /* 0x0000000346467221 */ /* 0x000fe20000010000 */
[----:B---3--:R-:W-:Y:S01]  /*d1e0*/  HMMA.16816.F32.BF16 R156, R132, R38, R28 ;  /* 0x00000026849c723c */ /* 0x008fe2000004181c */
[----:B------:R-:W2:Y:S01]  /*d1f0*/  LDSM.16.MT88.4 R28, [R230+0x11800] ;  /* 0x01180000e61c783b */ /* 0x000ea20000004200 */
[----:B------:R-:W-:Y:S01]  /*d200*/  LEA.HI.X R3, R67, UR23, R66, 0x1, P1 ;  /* 0x0000001743037c11 */ /* 0x000fe200088f0c42 */
[----:B------:R-:W-:-:S03]  /*d210*/  FADD.FTZ R70, R69, R70 ;  /* 0x0000004645467221 */ /* 0x000fc60000010000 */
[----:B------:R-:W-:Y:S01]  /*d220*/  HMMA.16816.F32.BF16 R160, R132, R36, R32 ;  /* 0x0000002484a0723c */ /* 0x000fe20000041820 */
[----:B------:R-:W-:Y:S01]  /*d230*/  FADD.FTZ R68, R68, R70 ;  /* 0x0000004644447221 */ /* 0x000fe20000010000 */
[----:B------:R-:W-:-:S03]  /*d240*/  MOV R249, R3 ;  /* 0x0000000300f97202 */ /* 0x000fc60000000f00 */
[----:B------:R-:W-:Y:S01]  /*d250*/  FADD.FTZ R68, R63, R68 ;  /* 0x000000443f447221 */ /* 0x000fe20000010000 */
[----:B-1----:R-:W-:Y:S03]  /*d260*/  HMMA.16816.F32.BF16 R152, R132, R40, R24 ;  /* 0x000000288498723c */ /* 0x002fe60000041818 */
[----:B------:R-:W-:-:S03]  /*d270*/  FADD.FTZ R68, R62, R68 ;  /* 0x000000443e447221 */ /* 0x000fc60000010000 */
[----:B------:R-:W-:Y:S01]  /*d280*/  HMMA.16816.F32.BF16 R148, R132, R42, R20 ;  /* 0x0000002a8494723c */ /* 0x000fe20000041814 */
[----:B------:R-:W-:-:S04]  /*d290*/  FADD.FTZ R68, R61, R68 ;  /* 0x000000443d447221 */ /* 0x000fc80000010000 */
[----:B------:R-:W-:Y:S01]  /*d2a0*/  FADD.FTZ R251, R251, R68 ;  /* 0x00000044fbfb7221 */ /* 0x000fe20000010000 */
[C---:B----4-:R-:W-:Y:S06]  /*d2b0*/  HMMA.16816.F32.BF16 R144, R132.reuse, R44, R16 ;  /* 0x0000002c8490723c */ /* 0x050fec0000041810 */
[C---:B------:R-:W-:Y:S06]  /*d2c0*/  HMMA.16816.F32.BF16 R140, R132.reuse, R46, R12 ;  /* 0x0000002e848c723c */ /* 0x040fec000004180c */
[C---:B--2---:R-:W-:Y:S06]  /*d2d0*/  HMMA.16816.F32.BF16 R136, R132.reuse, R28, R8 ;  /* 0x0000001c8488723c */ /* 0x044fec0000041808 */
        /* <DEDUP_REMOVED lines=71> */
.L_x_2557:
[----:B------:R-:W-:-:S04]  /*d750*/  ULEA UR4, -UR6, URZ, 0x8 ;  /* 0x0000003f06047291 */ /* 0x000fc8000f8e413f */
[----:B------:R-:W-:Y:S02]  /*d760*/  USHF.R.S32.HI UR18, URZ, 0x1f, UR4 ;  /* 0x0000001f3f127899 */ /* 0x000fe40008011404 */
[----:B------:R-:W-:-:S04]  /*d770*/  MOV R5, UR4 ;  /* 0x0000000400057c02 */ /* 0x000fc80008000f00 */
[----:B------:R-:W-:-:S07]  /*d780*/  MOV R4, UR18 ;  /* 0x0000001200047c02 */ /* 0x000fce0008000f00 */
.L_x_2558:
        /* <DEDUP_REMOVED lines=112> */
[----:B------:R-:W-:Y:S01]  /*de90*/  @!P0 IADD3.X R4, R4, UR7, R33, P1, !PT ;  /* 0x0000000704048c10 */ /* 0x000fe20008ffe421 */
[----:B------:R-:W-:Y:S01]  /*dea0*/  USHF.L.U32 UR7, UR15, 0x8, URZ ;  /* 0x000000080f077899 */ /* 0x000fe2000800063f */
        /* <DEDUP_REMOVED lines=95> */
[----:B--2---:R-:W4:Y:S04]  /*e4a0*/  LDSM.16.M88.4 R12, [R237+0x2800] ;  /* 0x00280000ed0c783b */ /* 0x004f280000000200 */
[----:B------:R-:W1:Y:S04]  /*e4b0*/  LDSM.16.M88.4 R4, [R237+0x3000] ;  /* 0x00300000ed04783b */ /* 0x000e680000000200 */
[----:B------:R-:W-:Y:S04]  /*e4c0*/  LDSM.16.M88.4 R172, [R237+0x3800] ;  /* 0x00380000edac783b */ /* 0x000fe80000000200 */
[----:B---3--:R-:W2:Y:S04]  /*e4d0*/  LDSM.16.M88.4 R20, [R237+0x2000] ;  /* 0x00200000ed14783b */ /* 0x008ea80000000200 */
[----:B------:R-:W3:Y:S04]  /*e4e0*/  LDSM.16.M88.4 R128, [R237+0x4000] ;  /* 0x00400000ed80783b */ /* 0x000ee80000000200 */
[----:B------:R-:W5:Y:S04]  /*e4f0*/  LDSM.16.M88.4 R120, [R237+0x4800] ;  /* 0x00480000ed78783b */ /* 0x000f680000000200 */
[----:B------:R-:W5:Y:S04]  /*e500*/  LDSM.16.M88.4 R112, [R237+0x5000] ;  /* 0x00500000ed70783b */ /* 0x000f680000000200 */
[----:B------:R-:W5:Y:S04]  /*e510*/  LDSM.16.M88.4 R104, [R237+0x5800] ;  /* 0x00580000ed68783b */ /* 0x000f680000000200 */
[----:B------:R-:W5:Y:S04]  /*e520*/  LDSM.16.M88.4 R96, [R237+0x6000] ;  /* 0x00600000ed60783b */ /* 0x000f680000000200 */
[----:B------:R-:W5:Y:S04]  /*e530*/  LDSM.16.M88.4 R88, [R237+0x6800] ;  /* 0x00680000ed58783b */ /* 0x000f680000000200 */
[----:B------:R-:W5:Y:S01]  /*e540*/  LDSM.16.M88.4 R80, [R237+0x7000] ;  /* 0x00700000ed50783b */ /* 0x000f620000000200 */
[C---:B----4-:R-:W-:Y:S03]  /*e550*/  HMMA.16816.F32.BF16 R16, R36.reuse, R12, RZ ;  /* 0x0000000c2410723c */ /* 0x050fe600000418ff */
[----:B------:R-:W4:Y:S03]  /*e560*/  LDSM.16.M88.4 R72, [R237+0x7800] ;  /* 0x00780000ed48783b */ /* 0x000f260000000200 */
[C---:B-1----:R-:W-:Y:S01]  /*e570*/  HMMA.16816.F32.BF16 R8, R36.reuse, R4, RZ ;  /* 0x000000042408723c */ /* 0x042fe200000418ff */
[----:B------:R-:W1:Y:S04]  /*e580*/  LDSM.16.M88.4 R60, [R237+0x8000] ;  /* 0x00800000ed3c783b */ /* 0x000e680000000200 */
[----:B------:R-:W1:Y:S01]  /*e590*/  LDSM.16.M88.4 R52, [R237+0x8800] ;  /* 0x00880000ed34783b */ /* 0x000e620000000200 */
[C---:B--2---:R-:W-:Y:S03]  /*e5a0*/  HMMA.16816.F32.BF16 R24, R36.reuse, R20, RZ ;  /* 0x000000142418723c */ /* 0x044fe600000418ff */
[----:B------:R-:W2:Y:S03]  /*e5b0*/  LDSM.16.M88.4 R44, [R237+0x9000] ;  /* 0x00900000ed2c783b */ /* 0x000ea60000000200 */
[C---:B------:R-:W-:Y:S01]  /*e5c0*/  HMMA.16816.F32.BF16 R20, R36.reuse, R22, RZ ;  /* 0x000000162414723c */ /* 0x040fe200000418ff */
[----:B------:R-:W2:Y:S04]  /*e5d0*/  LDSM.16.M88.4 R180, [R237+0x9800] ;  /* 0x00980000edb4783b */ /* 0x000ea80000000200 */
[----:B------:R-:W-:Y:S01]  /*e5e0*/  LDSM.16.M88.4 R32, [R196] ;  /* 0x00000000c420783b */ /* 0x000fe20000000200 */
[C---:B------:R-:W-:Y:S03]  /*e5f0*/  HMMA.16816.F32.BF16 R176, R36.reuse, R172, RZ ;  /* 0x000000ac24b0723c */ /* 0x040fe600000418ff */
[----:B------:R-:W2:Y:S03]  /*e600*/  LDSM.16.M88.4 R196, [R233+0x2000] ;  /* 0x00200000e9c4783b */ /* 0x000ea60000000200 */
[C---:B---3--:R-:W-:Y:S01]  /*e610*/  HMMA.16816.F32.BF16 R168, R36.reuse, R128, RZ ;  /* 0x0000008024a8723c */ /* 0x048fe200000418ff */
[----:B------:R-:W3:Y:S04]  /*e620*/  LDSM.16.M88.4 R192, [R233+0x2800] ;  /* 0x00280000e9c0783b */ /* 0x000ee80000000200 */
[----:B------:R-:W3:Y:S01]  /*e630*/  LDSM.16.M88.4 R188, [R233+0x3000] ;  /* 0x00300000e9bc783b */ /* 0x000ee20000000200 */
[C---:B-----5:R-:W-:Y:S03]  /*e640*/  HMMA.16816.F32.BF16 R124, R36.reuse, R120, RZ ;  /* 0x00000078247c723c */ /* 0x060fe600000418ff */
[----:B------:R-:W5:Y:S03]  /*e650*/  LDSM.16.M88.4 R28, [R233+0x3800] ;  /* 0x00380000e91c783b */ /* 0x000f660000000200 */
[C---:B------:R-:W-:Y:S01]  /*e660*/  HMMA.16816.F32.BF16 R116, R36.reuse, R112, RZ ;  /* 0x000000702474723c */ /* 0x040fe200000418ff */
[----:B------:R-:W-:Y:S04]  /*e670*/  LDSM.16.M88.4 R184, [R233+0x4000] ;  /* 0x00400000e9b8783b */ /* 0x000fe80000000200 */
[----:B------:R-:W-:Y:S01]  /*e680*/  LDSM.16.M88.4 R200, [R233+0x5000] ;  /* 0x00500000e9c8783b */ /* 0x000fe20000000200 */
[C---:B------:R-:W-:Y:S03]  /*e690*/  HMMA.16816.F32.BF16 R108, R36.reuse, R104, RZ ;  /* 0x00000068246c723c */ /* 0x040fe600000418ff */
[----:B------:R-:W0:Y:S03]  /*e6a0*/  LDGDEPBAR ;  /* 0x00000000000079af */ /* 0x000e260000000000 */
[C---:B------:R-:W-:Y:S06]  /*e6b0*/  HMMA.16816.F32.BF16 R100, R36.reuse, R96, RZ ;  /* 0x000000602464723c */ /* 0x040fec00000418ff */
[C---:B------:R-:W-:Y:S06]  /*e6c0*/  HMMA.16816.F32.BF16 R92, R36.reuse, R88, RZ ;  /* 0x00000058245c723c */ /* 0x040fec00000418ff */
[C---:B------:R-:W-:Y:S06]  /*e6d0*/  HMMA.16816.F32.BF16 R84, R36.reuse, R80, RZ ;  /* 0x000000502454723c */ /* 0x040fec00000418ff */
[C---:B----4-:R-:W-:Y:S06]  /*e6e0*/  HMMA.16816.F32.BF16 R76, R36.reuse, R72, RZ ;  /* 0x00000048244c723c */ /* 0x050fec00000418ff */
[C---:B-1----:R-:W-:Y:S06]  /*e6f0*/  HMMA.16816.F32.BF16 R68, R36.reuse, R60, RZ ;  /* 0x0000003c2444723c */ /* 0x042fec00000418ff */
        /* <DEDUP_REMOVED lines=27> */
[----:B------:R-:W4:Y:S05]  /*e8b0*/  LDSM.16.M88.4 R188, [R233+0x6800] ;  /* 0x00680000e9bc783b */ /* 0x000f2a0000000200 */
[C---:B-----5:R-:W-:Y:S06]  /*e8c0*/  HMMA.16816.F32.BF16 R176, R32.reuse, R28, R176 ;  /* 0x0000001c20b0723c */ /* 0x060fec00000418b0 */
        /* <DEDUP_REMOVED lines=19> */
[----:B------:R-:W-:-:S05]  /*ea00*/  IMAD R200, R239, 0x2, R238 ;  /* 0x00000002efc87824 */ /* 0x000fca00078e02ee */
[C---:B-----5:R-:W-:Y:S01]  /*ea10*/  HMMA.16816.F32.BF16 R84, R32.reuse, R28, R84 ;  /* 0x0000001c2054723c */ /* 0x060fe20000041854 */
[----:B------:R-:W-:Y:S05]  /*ea20*/  LDSM.16.M88.4 R200, [R200] ;  /* 0x00000000c8c8783b */ /* 0x000fea0000000200 */
        /* <DEDUP_REMOVED lines=8> */
[C---:B------:R-:W-:Y:S06]  /*eab0*/  HMMA.16816.F32.BF16 R76, R32.reuse, R184, R76 ;  /* 0x000000b8204c723c */ /* 0x040fec000004184c */
        /* <DEDUP_REMOVED lines=17> */
[----:B------:R-:W2:Y:S05]  /*ebd0*/  LDSM.16.M88.4 R196, [R166+0x800] ;  /* 0x00080000a6c4783b */ /* 0x000eaa0000000200 */
        /* <DEDUP_REMOVED lines=8> */
[----:B------:R-:W4:Y:S05]  /*ec60*/  LDSM.16.M88.4 R188, [R221] ;  /* 0x00000000ddbc783b */ /* 0x000f2a0000000200 */
[C---:B-----5:R-:W-:Y:S06]  /*ec70*/  HMMA.16816.F32.BF16 R24, R32.reuse, R28, R24 ;  /* 0x0000001c2018723c */ /* 0x060fec0000041818 */
[----:B------:R-:W-:Y:S01]  /*ec80*/  HMMA.16816.F32.BF16 R20, R32, R30, R20 ;  /* 0x0000001e2014723c */ /* 0x000fe20000041814 */
[----:B------:R-:W5:Y:S05]  /*ec90*/  LDSM.16.M88.4 R28, [R220] ;  /* 0x00000000dc1c783b */ /* 0x000f6a0000000200 */
[C---:B-1----:R-:W-:Y:S06]  /*eca0*/  HMMA.16816.F32.BF16 R108, R200.reuse, R180, R108 ;  /* 0x000000b4c86c723c */ /* 0x042fec000004186c */
[----:B------:R-:W-:Y:S01]  /*ecb0*/  HMMA.16816.F32.BF16 R104, R200, R182, R104 ;  /* 0x000000b6c868723c */ /* 0x000fe20000041868 */
[----:B------:R-:W1:Y:S05]  /*ecc0*/  LDSM.16.M88.4 R180, [R166+0x1000] ;  /* 0x00100000a6b4783b */ /* 0x000e6a0000000200 */
[----:B--2---:R-:W-:Y:S01]  /*ecd0*/  HMMA.16816.F32.BF16 R16, R32, R196, R16 ;  /* 0x000000c42010723c */ /* 0x004fe20000041810 */
[----:B------:R-:W-:Y:S01]  /*ece0*/  FMUL.FTZ R24, R24, UR4 ;  /* 0x0000000418187c20 */ /* 0x000fe20008410000 */
[----:B------:R-:W-:Y:S01]  /*ecf0*/  FMUL.FTZ R25, R25, UR4 ;  /* 0x0000000419197c20 */ /* 0x000fe20008410000 */
[----:B------:R-:W-:-:S02]  /*ed00*/  FMUL.FTZ R26, R26, UR4 ;  /* 0x000000041a1a7c20 */ /* 0x000fc40008410000 */
[----:B------:R-:W-:Y:S01]  /*ed10*/  MUFU.TANH R205, R24 ;  /* 0x0000001800cd7308 */ /* 0x000fe20000002400 */
[----:B------:R-:W-:Y:S01]  /*ed20*/  FMUL.FTZ R20, R20, UR4 ;  /* 0x0000000414147c20 */ /* 0x000fe20008410000 */
[----:B------:R-:W-:Y:S01]  /*ed30*/  FMUL.FTZ R21, R21, UR4 ;  /* 0x0000000415157c20 */ /* 0x000fe20008410000 */
[----:B------:R-:W-:Y:S01]  /*ed40*/  FMUL.FTZ R22, R22, UR4 ;  /* 0x0000000416167c20 */ /* 0x000fe20008410000 */
[----:B------:R-:W-:Y:S01]  /*ed50*/  FMUL.FTZ R23, R23, UR4 ;  /* 0x0000000417177c20 */ /* 0x000fe20008410000 */
[C---:B------:R-:W-:Y:S01]  /*ed60*/  HMMA.16816.F32.BF16 R116, R200.reuse, R184, R116 ;  /* 0x000000b8c874723c */ /* 0x040fe20000041874 */
[----:B------:R-:W-:Y:S02]  /*ed70*/  IMAD.U32 R197, RZ, RZ, UR7 ;  /* 0x00000007ffc57e24 */ /* 0x000fe4000f8e00ff */
[----:B------:R-:W-:Y:S03]  /*ed80*/  MUFU.TANH R207, R25 ;  /* 0x0000001900cf7308 */ /* 0x000fe60000002400 */
[----:B------:R-:W-:Y:S01]  /*ed90*/  HMMA.16816.F32.BF16 R112, R200, R186, R112 ;  /* 0x000000bac870723c */ /* 0x000fe20000041870 */
[----:B------:R-:W2:Y:S01]  /*eda0*/  LDSM.16.M88.4 R184, [R218] ;  /* 0x00000000dab8783b */ /* 0x000ea20000000200 */
[----:B------:R-:W-:-:S03]  /*edb0*/  LOP3.LUT R197, R197, 0x50, R246, 0xfe, !PT ;  /* 0x00000050c5c57812 */ /* 0x000fc600078efef6 */
[----:B------:R1:W-:Y:S01]  /*edc0*/  MUFU.TANH R206, R26 ;  /* 0x0000001a00ce7308 */ /* 0x0003e20000002400 */
[C---:B---3--:R-:W-:Y:S02]  /*edd0*/  HMMA.16816.F32.BF16 R96, R200.reuse, R194, R96 ;  /* 0x000000c2c860723c */ /* 0x048fe40000041860 */
[----:B------:R-:W-:Y:S01]  /*ede0*/  FMUL.FTZ R16, R16, UR4 ;  /* 0x0000000410107c20 */ /* 0x000fe20008410000 */
[----:B------:R-:W-:Y:S01]  /*edf0*/  FMUL.FTZ R17, R17, UR4 ;  /* 0x0000000411117c20 */ /* 0x000fe20008410000 */
[----:B------:R-:W-:Y:S01]  /*ee00*/  FMUL.FTZ R18, R18, UR4 ;  /* 0x0000000412127c20 */ /* 0x000fe20008410000 */
[----:B------:R-:W-:Y:S01]  /*ee10*/  FMUL.FTZ R196, R19, UR4 ;  /* 0x0000000413c47c20 */ /* 0x000fe20008410000 */
[C---:B----4-:R-:W-:Y:S01]  /*ee20*/  HMMA.16816.F32.BF16 R92, R200.reuse, R188, R92 ;  /* 0x000000bcc85c723c */ /* 0x050fe2000004185c */
[----:B------:R-:W-:Y:S05]  /*ee30*/  MUFU.TANH R194, R20 ;  /* 0x0000001400c27308 */ /* 0x000fea0000002400 */
[C---:B------:R-:W-:Y:S03]  /*ee40*/  HMMA.16816.F32.BF16 R88, R200.reuse, R190, R88 ;  /* 0x000000bec858723c */ /* 0x040fe60000041858 */
[----:B------:R-:W3:Y:S03]  /*ee50*/  MUFU.TANH R189, R21 ;  /* 0x0000001500bd7308 */ /* 0x000ee60000002400 */
[C---:B------:R-:W-:Y:S05]  /*ee60*/  HMMA.16816.F32.BF16 R100, R200.reuse, R192, R100 ;  /* 0x000000c0c864723c */ /* 0x040fea0000041864 */
[----:B------:R-:W-:Y:S01]  /*ee70*/  MUFU.TANH R188, R22 ;  /* 0x0000001600bc7308 */ /* 0x000fe20000002400 */
[----:B-----5:R-:W-:Y:S01]  /*ee80*/  HMMA.16816.F32.BF16 R84, R200, R28, R84 ;  /* 0x0000001cc854723c */ /* 0x020fe20000041854 */
[----:B------:R-:W-:-:S02]  /*ee90*/  FMUL.FTZ R192, R27, UR4 ;  /* 0x000000041bc07c20 */ /* 0x000fc40008410000 */
[----:B-1----:R-:W1:Y:S03]  /*eea0*/  LDSM.16.M88.4 R24, [R219] ;  /* 0x00000000db18783b */ /* 0x002e660000000200 */
[----:B------:R-:W-:Y:S01]  /*eeb0*/  HMMA.16816.F32.BF16 R80, R200, R30, R80 ;  /* 0x0000001ec850723c */ /* 0x000fe20000041850 */
[----:B------:R4:W-:Y:S01]  /*eec0*/  MUFU.TANH R190, R23 ;  /* 0x0000001700be7308 */ /* 0x0009e20000002400 */
[----:B------:R-:W5:Y:S04]  /*eed0*/  LDSM.16.M88.4 R28, [R167] ;  /* 0x00000000a71c783b */ /* 0x000f680000000200 */
[C---:B------:R-:W-:Y:S03]  /*eee0*/  HMMA.16816.F32.BF16 R12, R32.reuse, R198, R12 ;  /* 0x000000c6200c723c */ /* 0x040fe6000004180c */
[----:B------:R-:W-:Y:S03]  /*eef0*/  MUFU.TANH R191, R16 ;  /* 0x0000001000bf7308 */ /* 0x000fe60000002400 */
[C---:B------:R-:W-:Y:S05]  /*ef00*/  HMMA.16816.F32.BF16 R8, R32.reuse, R180, R8 ;  /* 0x000000b42008723c */ /* 0x040fea0000041808 */
[----:B------:R-:W-:Y:S01]  /*ef10*/  MUFU.TANH R193, R17 ;  /* 0x0000001100c17308 */ /* 0x000fe20000002400 */
[----:B----4-:R-:W4:Y:S01]  /*ef20*/  LDSM.16.M88.4 R20, [R217] ;  /* 0x00000000d914783b */ /* 0x010f220000000200 */
[----:B------:R-:W-:Y:S06]  /*ef30*/  HMMA.16816.F32.BF16 R4, R32, R182, R4 ;  /* 0x000000b62004723c */ /* 0x000fec0000041804 */
[----:B------:R3:W-:Y:S01]  /*ef40*/  MUFU.TANH R195, R18 ;  /* 0x0000001200c37308 */ /* 0x0007e20000002400 */
[C---:B--2---:R-:W-:Y:S04]  /*ef50*/  HMMA.16816.F32.BF16 R68, R200.reuse, R184, R68 ;  /* 0x000000b8c844723c */ /* 0x044fe80000041844 */
[----:B------:R-:W-:Y:S01]  /*ef60*/  FMUL.FTZ R12, R12, UR4 ;  /* 0x000000040c0c7c20 */ /* 0x000fe20008410000 */
[----:B------:R-:W-:Y:S01]  /*ef70*/  FMUL.FTZ R13, R13, UR4 ;  /* 0x000000040d0d7c20 */ /* 0x000fe20008410000 */
[----:B------:R-:W-:Y:S01]  /*ef80*/  FMUL.FTZ R14, R14, UR4 ;  /* 0x000000040e0e7c20 */ /* 0x000fe20008410000 */
[----:B------:R-:W-:Y:S01]  /*ef90*/  FMUL.FTZ R15, R15, UR4 ;  /* 0x000000040f0f7c20 */ /* 0x000fe20008410000 */
[----:B------:R-:W-:Y:S01]  /*efa0*/  MUFU.TANH R181, R12 ;  /* 0x0000000c00b57308 */ /* 0x000fe20000002400 */
[----:B------:R-:W-:Y:S01]  /*efb0*/  HMMA.16816.F32.BF16 R60, R200, R186, R60 ;  /* 0x000000bac83c723c */ /* 0x000fe2000004183c */
[----:B------:R-:W-:Y:S01]  /*efc0*/  FMUL.FTZ R8, R8, UR4 ;  /* 0x0000000408087c20 */ /* 0x000fe20008410000 */
[----:B------:R-:W-:Y:S01]  /*efd0*/  FMUL.FTZ R9, R9, UR4 ;  /* 0x0000000409097c20 */ /* 0x000fe20008410000 */
[----:B------:R-:W-:Y:S01]  /*efe0*/  FMUL.FTZ R10, R10, UR4 ;  /* 0x000000040a0a7c20 */ /* 0x000fe20008410000 */
[----:B------:R-:W-:-:S02]  /*eff0*/  FMUL.FTZ R183, R11, UR4 ;  /* 0x000000040bb77c20 */ /* 0x000fc40008410000 */
[C---:B-1----:R-:W-:Y:S01]  /*f000*/  HMMA.16816.F32.BF16 R76, R200.reuse, R24, R76 ;  /* 0x00000018c84c723c */ /* 0x042fe2000004184c */
[----:B---3--:R-:W1:Y:S01]  /*f010*/  LDSM.16.M88.4 R16, [R216] ;  /* 0x00000000d810783b */ /* 0x008e620000000200 */
[----:B------:R-:W-:Y:S01]  /*f020*/  MUFU.TANH R180, R13 ;  /* 0x0000000d00b47308 */ /* 0x000fe20000002400 */
[----:B------:R-:W-:Y:S01]  /*f030*/  FMUL.FTZ R4, R4, UR4 ;  /* 0x0000000404047c20 */ /* 0x000fe20008410000 */
[----:B------:R-:W-:Y:S01]  /*f040*/  FMUL.FTZ R5, R5, UR4 ;  /* 0x0000000405057c20 */ /* 0x000fe20008410000 */
[----:B------:R-:W-:Y:S01]  /*f050*/  FMUL.FTZ R6, R6, UR4 ;  /* 0x0000000406067c20 */ /* 0x000fe20008410000 */
[C---:B-----5:R-:W-:Y:S04]  /*f060*/  HMMA.16816.F32.BF16 R40, R200.reuse, R28, R40 ;  /* 0x0000001cc828723c */ /* 0x060fe80000041828 */
[----:B------:R-:W-:Y:S02]  /*f070*/  MUFU.TANH R184, R14 ;  /* 0x0000000e00b87308 */ /* 0x000fe40000002400 */
[C---:B------:R-:W-:Y:S01]  /*f080*/  HMMA.16816.F32.BF16 R72, R200.reuse, R26, R72 ;  /* 0x0000001ac848723c */ /* 0x040fe20000041848 */
[----:B------:R-:W-:Y:S01]  /*f090*/  FMUL.FTZ R29, R7, UR4 ;  /* 0x00000004071d7c20 */ /* 0x000fe20008410000 */
[----:B------:R-:W2:Y:S04]  /*f0a0*/  LDSM.16.M88.4 R24, [R166+0x1800] ;  /* 0x00180000a618783b */ /* 0x000ea80000000200 */
[----:B------:R3:W-:Y:S01]  /*f0b0*/  MUFU.TANH R185, R15 ;  /* 0x0000000f00b97308 */ /* 0x0007e20000002400 */
[C---:B----4-:R-:W-:Y:S06]  /*f0c0*/  HMMA.16816.F32.BF16 R56, R200.reuse, R20, R56 ;  /* 0x00000014c838723c */ /* 0x050fec0000041838 */
[C---:B------:R-:W-:Y:S01]  /*f0d0*/  HMMA.16816.F32.BF16 R52, R200.reuse, R22, R52 ;  /* 0x00000016c834723c */ /* 0x040fe20000041834 */
[----:B------:R-:W-:Y:S05]  /*f0e0*/  MUFU.TANH R20, R8 ;  /* 0x0000000800147308 */ /* 0x000fea0000002400 */
[C---:B------:R-:W-:Y:S03]  /*f0f0*/  HMMA.16816.F32.BF16 R36, R200.reuse, R30, R36 ;  /* 0x0000001ec824723c */ /* 0x040fe60000041824 */
[----:B------:R-:W-:Y:S01]  /*f100*/  MUFU.TANH R182, R9 ;  /* 0x0000000900b67308 */ /* 0x000fe20000002400 */
[----:B---3--:R-:W3:Y:S02]  /*f110*/  LDSM.16.M88.4 R12, [R166+0x2000] ;  /* 0x00200000a60c783b */ /* 0x008ee40000000200 */
[C---:B-1----:R-:W-:Y:S05]  /*f120*/  HMMA.16816.F32.BF16 R48, R200.reuse, R16, R48 ;  /* 0x00000010c830723c */ /* 0x042fea0000041830 */
[----:B------:R1:W-:Y:S01]  /*f130*/  MUFU.TANH R21, R10 ;  /* 0x0000000a00157308 */ /* 0x0003e20000002400 */
[----:B------:R-:W-:Y:S01]  /*f140*/  HMMA.16816.F32.BF16 R44, R200, R18, R44 ;  /* 0x00000012c82c723c */ /* 0x000fe2000004182c */
[----:B------:R-:W4:Y:S06]  /*f150*/  LDSM.16.M88.4 R16, [R166+0x3000] ;  /* 0x00300000a610783b */ /* 0x000f2c0000000200 */
[----:B------:R-:W-:Y:S01]  /*f160*/  MUFU.TANH R22, R4 ;  /* 0x0000000400167308 */ /* 0x000fe20000002400 */
[C---:B--2---:R-:W-:Y:S07]  /*f170*/  HMMA.16816.F32.BF16 R176, R32.reuse, R24, R176 ;  /* 0x0000001820b0723c */ /* 0x044fee00000418b0 */
[----:B------:R-:W-:Y:S01]  /*f180*/  MUFU.TANH R28, R5 ;  /* 0x00000005001c7308 */ /* 0x000fe20000002400 */
[----:B-1----:R-:W1:Y:S01]  /*f190*/  LDSM.16.M88.4 R8, [R166+0x2800] ;  /* 0x00280000a608783b */ /* 0x002e620000000200 */
[C---:B------:R-:W-:Y:S06]  /*f1a0*/  HMMA.16816.F32.BF16 R172, R32.reuse, R26, R172 ;  /* 0x0000001a20ac723c */ /* 0x040fec00000418ac */
[----:B------:R2:W-:Y:S08]  /*f1b0*/  MUFU.TANH R23, R6 ;  /* 0x0000000600177308 */ /* 0x0005f00000002400 */
[----:B------:R-:W-:Y:S01]  /*f1c0*/  MUFU.TANH R192, R192 ;  /* 0x000000c000c07308 */ /* 0x000fe20000002400 */
[----:B---3--:R-:W-:Y:S01]  /*f1d0*/  HMMA.16816.F32.BF16 R168, R32, R12, R168 ;  /* 0x0000000c20a8723c */ /* 0x008fe200000418a8 */
[----:B------:R-:W-:Y:S01]  /*f1e0*/  FMUL.FTZ R31, R177, UR4 ;  /* 0x00000004b11f7c20 */ /* 0x000fe20008410000 */
[----:B------:R-:W-:Y:S01]  /*f1f0*/  FMUL.FTZ R24, R176, UR4 ;  /* 0x00000004b0187c20 */ /* 0x000fe20008410000 */
[----:B------:R-:W-:-:S03]  /*f200*/  FMUL.FTZ R176, R179, UR4 ;  /* 0x00000004b3b07c20 */ /* 0x000fc60008410000 */
[C---:B------:R-:W-:Y:S01]  /*f210*/  HMMA.16816.F32.BF16 R128, R32.reuse, R14, R128 ;  /* 0x0000000e2080723c */ /* 0x040fe20000041880 */
[----:B------:R-:W3:Y:S01]  /*f220*/  LDSM.16.M88.4 R12, [R166+0x4000] ;  /* 0x00400000a60c783b */ /* 0x000ee20000000200 */
[----:B------:R-:W5:Y:S01]  /*f230*/  MUFU.TANH R196, R196 ;  /* 0x000000c400c47308 */ /* 0x000f620000002400 */
[----:B------:R-:W-:Y:S01]  /*f240*/  FMUL.FTZ R26, R172, UR4 ;  /* 0x00000004ac1a7c20 */ /* 0x000fe20008410000 */
[----:B------:R-:W-:Y:S01]  /*f250*/  FMUL.FTZ R172, R173, UR4 ;  /* 0x00000004adac7c20 */ /* 0x000fe20008410000 */
[----:B--2---:R-:W2:Y:S01]  /*f260*/  LDSM.16.M88.4 R4, [R166+0x3800] ;  /* 0x00380000a604783b */ /* 0x004ea20000000200 */
[----:B------:R-:W-:Y:S01]  /*f270*/  FMUL.FTZ R173, R175, UR4 ;  /* 0x00000004afad7c20 */ /* 0x000fe20008410000 */
[C---:B----4-:R-:W-:Y:S01]  /*f280*/  HMMA.16816.F32.BF16 R116, R32.reuse, R16, R116 ;  /* 0x000000102074723c */ /* 0x050fe20000041874 */
[----:B------:R-:W-:Y:S01]  /*f290*/  FMUL.FTZ R25, R178, UR4 ;  /* 0x00000004b2197c20 */ /* 0x000fe20008410000 */
[----:B------:R-:W-:Y:S01]  /*f2a0*/  FMUL.FTZ R27, R174, UR4 ;  /* 0x00000004ae1b7c20 */ /* 0x000fe20008410000 */
[----:B------:R-:W4:Y:S03]  /*f2b0*/  MUFU.TANH R183, R183 ;  /* 0x000000b700b77308 */ /* 0x000f260000002400 */
[C---:B------:R-:W-:Y:S01]  /*f2c0*/  HMMA.16816.F32.BF16 R112, R32.reuse, R18, R112 ;  /* 0x000000122070723c */ /* 0x040fe20000041870 */
[----:B------:R-:W5:Y:S04]  /*f2d0*/  LDSM.16.M88.4 R16, [R166+0x5000] ;  /* 0x00500000a610783b */ /* 0x000f680000000200 */
[----:B------:R-:W4:Y:S01]  /*f2e0*/  MUFU.TANH R29, R29 ;  /* 0x0000001d001d7308 */ /* 0x000f220000002400 */
[C---:B-1----:R-:W-:Y:S01]  /*f2f0*/  HMMA.16816.F32.BF16 R124, R32.reuse, R8, R124 ;  /* 0x00000008207c723c */ /* 0x042fe2000004187c */
[----:B------:R-:W-:Y:S01]  /*f300*/  FMUL.FTZ R30, R168, UR4 ;  /* 0x00000004a81e7c20 */ /* 0x000fe20008410000 */
[----:B------:R-:W-:Y:S01]  /*f310*/  FMUL.FTZ R168, R169, UR4 ;  /* 0x00000004a9a87c20 */ /* 0x000fe20008410000 */
[----:B------:R-:W-:Y:S01]  /*f320*/  FMUL.FTZ R169, R170, UR4 ;  /* 0x00000004aaa97c20 */ /* 0x000fe20008410000 */
[----:B------:R-:W-:Y:S01]  /*f330*/  FMUL.FTZ R170, R171, UR4 ;  /* 0x00000004abaa7c20 */ /* 0x000fe20008410000 */
[----:B------:R-:W-:Y:S01]  /*f340*/  FMUL.FTZ R129, R129, UR4 ;  /* 0x0000000481817c20 */ /* 0x000fe20008410000 */
[----:B------:R-:W-:Y:S01]  /*f350*/  HMMA.16816.F32.BF16 R120, R32, R10, R120 ;  /* 0x0000000a2078723c */ /* 0x000fe20000041878 */
[----:B------:R-:W1:Y:S01]  /*f360*/  LDSM.16.M88.4 R8, [R166+0x4800] ;  /* 0x00480000a608783b */ /* 0x000e620000000200 */
[----:B------:R-:W4:Y:S01]  /*f370*/  MUFU.TANH R31, R31 ;  /* 0x0000001f001f7308 */ /* 0x000f220000002400 */
[----:B------:R-:W-:-:S03]  /*f380*/  FMUL.FTZ R128, R128, UR4 ;  /* 0x0000000480807c20 */ /* 0x000fc60008410000 */
[----:B------:R-:W-:Y:S01]  /*f390*/  FMUL.FTZ R119, R119, UR4 ;  /* 0x0000000477777c20 */ /* 0x000fe20008410000 */
[----:B------:R-:W-:-:S03]  /*f3a0*/  FMUL.FTZ R118, R118, UR4 ;  /* 0x0000000476767c20 */ /* 0x000fc60008410000 */
[----:B------:R-:W4:Y:S02]  /*f3b0*/  MUFU.TANH R176, R176 ;  /* 0x000000b000b07308 */ /* 0x000f240000002400 */
[----:B------:R-:W-:Y:S01]  /*f3c0*/  FMUL.FTZ R113, R113, UR4 ;  /* 0x0000000471717c20 */ /* 0x000fe20008410000 */
[----:B------:R-:W-:Y:S01]  /*f3d0*/  FMUL.FTZ R112, R112, UR4 ;  /* 0x0000000470707c20 */ /* 0x000fe20008410000 */
[----:B------:R-:W-:Y:S01]  /*f3e0*/  FMUL.FTZ R114, R114, UR4 ;  /* 0x0000000472727c20 */ /* 0x000fe20008410000 */
[C---:B---3--:R-:W-:Y:S03]  /*f3f0*/  HMMA.16816.F32.BF16 R100, R32.reuse, R12, R100 ;  /* 0x0000000c2064723c */ /* 0x048fe60000041864 */
[----:B------:R-:W3:Y:S03]  /*f400*/  MUFU.TANH R172, R172 ;  /* 0x000000ac00ac7308 */ /* 0x000ee60000002400 */
[C---:B--2---:R-:W-:Y:S05]  /*f410*/  HMMA.16816.F32.BF16 R108, R32.reuse, R4, R108 ;  /* 0x00000004206c723c */ /* 0x044fea000004186c */
[----:B------:R-:W2:Y:S01]  /*f420*/  MUFU.TANH R173, R173 ;  /* 0x000000ad00ad7308 */ /* 0x000ea20000002400 */
[C---:B------:R-:W-:Y:S01]  /*f430*/  HMMA.16816.F32.BF16 R104, R32.reuse, R6, R104 ;  /* 0x000000062068723c */ /* 0x040fe20000041868 */
[----:B------:R-:W4:Y:S05]  /*f440*/  LDSM.16.M88.4 R4, [R166+0x5800] ;  /* 0x00580000a604783b */ /* 0x000f2a0000000200 */
[C---:B------:R-:W-:Y:S01]  /*f450*/  HMMA.16816.F32.BF16 R96, R32.reuse, R14, R96 ;  /* 0x0000000e2060723c */ /* 0x040fe20000041860 */
[----:B------:R-:W3:Y:S01]  /*f460*/  LDSM.16.M88.4 R12, [R166+0x6000] ;  /* 0x00600000a60c783b */ /* 0x000ee20000000200 */
[----:B------:R2:W-:Y:S04]  /*f470*/  MUFU.TANH R171, R129 ;  /* 0x0000008100ab7308 */ /* 0x0005e80000002400 */
[----:B-----5:R-:W-:Y:S01]  /*f480*/  HMMA.16816.F32.BF16 R84, R32, R16, R84 ;  /* 0x000000102054723c */ /* 0x020fe20000041854 */
[----:B------:R-:W-:Y:S01]  /*f490*/  FMUL.FTZ R100, R100, UR4 ;  /* 0x0000000464647c20 */ /* 0x000fe20008410000 */
[----:B------:R-:W-:-:S02]  /*f4a0*/  FMUL.FTZ R102, R102, UR4 ;  /* 0x0000000466667c20 */ /* 0x000fc40008410000 */
[----:B------:R-:W5:Y:S02]  /*f4b0*/  MUFU.TANH R168, R168 ;  /* 0x000000a800a87308 */ /* 0x000f640000002400 */
[----:B-1----:R-:W-:Y:S01]  /*f4c0*/  HMMA.16816.F32.BF16 R92, R32, R8, R92 ;  /* 0x00000008205c723c */ /* 0x002fe2000004185c */
[----:B------:R-:W-:Y:S01]  /*f4d0*/  FMUL.FTZ R108, R108, UR4 ;  /* 0x000000046c6c7c20 */ /* 0x000fe20008410000 */
[----:B------:R-:W-:-:S04]  /*f4e0*/  FMUL.FTZ R110, R110, UR4 ;  /* 0x000000046e6e7c20 */ /* 0x000fc80008410000 */
[C---:B------:R-:W-:Y:S01]  /*f4f0*/  HMMA.16816.F32.BF16 R88, R32.reuse, R10, R88 ;  /* 0x0000000a2058723c */ /* 0x040fe20000041858 */
[----:B------:R-:W1:Y:S01]  /*f500*/  LDSM.16.M88.4 R8, [R166+0x6800] ;  /* 0x00680000a608783b */ /* 0x000e620000000200 */
[----:B--2---:R-:W-:Y:S01]  /*f510*/  FMUL.FTZ R129, R130, UR4 ;  /* 0x0000000482817c20 */ /* 0x004fe20008410000 */
[----:B------:R-:W-:Y:S01]  /*f520*/  FMUL.FTZ R130, R131, UR4 ;  /* 0x0000000483827c20 */ /* 0x000fe20008410000 */
[----:B------:R-:W2:Y:S01]  /*f530*/  MUFU.TANH R170, R170 ;  /* 0x000000aa00aa7308 */ /* 0x000ea20000002400 */
[----:B------:R-:W-:Y:S01]  /*f540*/  FMUL.FTZ R104, R104, UR4 ;  /* 0x0000000468687c20 */ /* 0x000fe20008410000 */
[----:B------:R-:W-:Y:S01]  /*f550*/  HMMA.16816.F32.BF16 R80, R32, R18, R80 ;  /* 0x000000122050723c */ /* 0x000fe20000041850 */
[----:B------:R-:W5:Y:S01]  /*f560*/  LDSM.16.M88.4 R16, [R166+0x7000] ;  /* 0x00700000a610783b */ /* 0x000f620000000200 */
[----:B------:R-:W-:Y:S01]  /*f570*/  FMUL.FTZ R106, R106, UR4 ;  /* 0x000000046a6a7c20 */ /* 0x000fe20008410000 */
[----:B------:R-:W-:Y:S01]  /*f580*/  FMUL.FTZ R96, R96, UR4 ;  /* 0x0000000460607c20 */ /* 0x000fe20008410000 */
[----:B------:R-:W-:-:S02]  /*f590*/  FMUL.FTZ R98, R98, UR4 ;  /* 0x0000000462627c20 */ /* 0x000fc40008410000 */
[----:B------:R-:W-:Y:S01]  /*f5a0*/  MUFU.TANH R130, R130 ;  /* 0x0000008200827308 */ /* 0x000fe20000002400 */
[----:B------:R-:W-:Y:S01]  /*f5b0*/  FMUL.FTZ R86, R86, UR4 ;  /* 0x0000000456567c20 */ /* 0x000fe20008410000 */
[C---:B----4-:R-:W-:Y:S04]  /*f5c0*/  HMMA.16816.F32.BF16 R76, R32.reuse, R4, R76 ;  /* 0x00000004204c723c */ /* 0x050fe8000004184c */
[----:B------:R-:W-:Y:S01]  /*f5d0*/  FMUL.FTZ R92, R92, UR4 ;  /* 0x000000045c5c7c20 */ /* 0x000fe20008410000 */
[----:B------:R-:W-:Y:S01]  /*f5e0*/  FMUL.FTZ R94, R94, UR4 ;  /* 0x000000045e5e7c20 */ /* 0x000fe20008410000 */
[----:B------:R-:W-:Y:S01]  /*f5f0*/  MUFU.TANH R24, R24 ;  /* 0x0000001800187308 */ /* 0x000fe20000002400 */
[----:B------:R-:W-:Y:S01]  /*f600*/  HMMA.16816.F32.BF16 R72, R32, R6, R72 ;  /* 0x000000062048723c */ /* 0x000fe20000041848 */
[----:B------:R-:W4:Y:S02]  /*f610*/  LDSM.16.M88.4 R4, [R166+0x7800] ;  /* 0x00780000a604783b */ /* 0x000f240000000200 */
[----:B------:R-:W-:Y:S01]  /*f620*/  FMUL.FTZ R88, R88, UR4 ;  /* 0x0000000458587c20 */ /* 0x000fe20008410000 */
[----:B------:R-:W-:Y:S01]  /*f630*/  FMUL.FTZ R90, R90, UR4 ;  /* 0x000000045a5a7c20 */ /* 0x000fe20008410000 */
[----:B------:R-:W-:-:S04]  /*f640*/  DEPBAR.LE SB0, 0x0 ;  /* 0x000080000000791a */ /* 0x000fc80000000000 */
[C---:B---3--:R-:W-:Y:S01]  /*f650*/  HMMA.16816.F32.BF16 R68, R32.reuse, R12, R68 ;  /* 0x0000000c2044723c */ /* 0x048fe20000041844 */
[----:B------:R-:W-:Y:S05]  /*f660*/  MUFU.TANH R25, R25 ;  /* 0x0000001900197308 */ /* 0x000fea0000002400 */
[----:B------:R-:W-:Y:S01]  /*f670*/  HMMA.16816.F32.BF16 R60, R32, R14, R60 ;  /* 0x0000000e203c723c */ /* 0x000fe2000004183c */
[----:B------:R-:W-:Y:S01]  /*f680*/  FMUL.FTZ R13, R125, UR4 ;  /* 0x000000047d0d7c20 */ /* 0x000fe20008410000 */
[----:B------:R-:W-:Y:S01]  /*f690*/  FMUL.FTZ R12, R124, UR4 ;  /* 0x000000047c0c7c20 */ /* 0x000fe20008410000 */
[----:B------:R-:W-:Y:S01]  /*f6a0*/  MUFU.TANH R26, R26 ;  /* 0x0000001a001a7308 */ /* 0x000fe20000002400 */
[----:B------:R-:W-:-:S02]  /*f6b0*/  FMUL.FTZ R78, R78, UR4 ;  /* 0x000000044e4e7c20 */ /* 0x000fc40008410000 */
[----:B-1----:R-:W-:Y:S01]  /*f6c0*/  HMMA.16816.F32.BF16 R56, R32, R8, R56 ;  /* 0x000000082038723c */ /* 0x002fe20000041838 */
[----:B------:R-:W-:Y:S01]  /*f6d0*/  FMUL.FTZ R15, R91, UR4 ;  /* 0x000000045b0f7c20 */ /* 0x000fe20008410000 */
[----:B------:R-:W-:-:S03]  /*f6e0*/  FMUL.FTZ R14, R127, UR4 ;  /* 0x000000047f0e7c20 */ /* 0x000fc60008410000 */
[----:B------:R-:W1:Y:S01]  /*f6f0*/  MUFU.TANH R13, R13 ;  /* 0x0000000d000d7308 */ /* 0x000e620000002400 */
[----:B------:R-:W-:Y:S01]  /*f700*/  HMMA.16816.F32.BF16 R52, R32, R10, R52 ;  /* 0x0000000a2034723c */ /* 0x000fe20000041834 */
[----:B------:R-:W-:Y:S01]  /*f710*/  FMUL.FTZ R9, R120, UR4 ;  /* 0x0000000478097c20 */ /* 0x000fe20008410000 */
[----:B------:R-:W-:Y:S01]  /*f720*/  FMUL.FTZ R120, R121, UR4 ;  /* 0x0000000479787c20 */ /* 0x000fe20008410000 */
[----:B------:R-:W-:-:S03]  /*f730*/  FMUL.FTZ R8, R126, UR4 ;  /* 0x000000047e087c20 */ /* 0x000fc60008410000 */
[C---:B-----5:R-:W-:Y:S01]  /*f740*/  HMMA.16816.F32.BF16 R48, R32.reuse, R16, R48 ;  /* 0x000000102030723c */ /* 0x060fe20000041830 */
[----:B------:R-:W-:Y:S01]  /*f750*/  FMUL.FTZ R10, R97, UR4 ;  /* 0x00000004610a7c20 */ /* 0x000fe20008410000 */
[----:B------:R-:W-:Y:S01]  /*f760*/  FMUL.FTZ R11, R87, UR4 ;  /* 0x00000004570b7c20 */ /* 0x000fe20008410000 */
[----:B------:R-:W-:Y:S01]  /*f770*/  FMUL.FTZ R87, R76, UR4 ;  /* 0x000000044c577c20 */ /* 0x000fe20008410000 */
[----:B------:R-:W-:Y:S01]  /*f780*/  FMUL.FTZ R76, R74, UR4 ;  /* 0x000000044a4c7c20 */ /* 0x000fe20008410000 */
[----:B------:R-:W3:Y:S01]  /*f790*/  MUFU.TANH R14, R14 ;  /* 0x0000000e000e7308 */ /* 0x000ee20000002400 */
[C---:B------:R-:W-:Y:S01]  /*f7a0*/  HMMA.16816.F32.BF16 R44, R32.reuse, R18, R44 ;  /* 0x00000012202c723c */ /* 0x040fe2000004182c */
[----:B------:R-:W-:Y:S01]  /*f7b0*/  FMUL.FTZ R16, R95, UR4 ;  /* 0x000000045f107c20 */ /* 0x000fe20008410000 */
[----:B------:R-:W-:Y:S01]  /*f7c0*/  FMUL.FTZ R97, R62, UR4 ;  /* 0x000000043e617c20 */ /* 0x000fe20008410000 */
[----:B------:R-:W-:Y:S01]  /*f7d0*/  FMUL.FTZ R17, R99, UR4 ;  /* 0x0000000463117c20 */ /* 0x000fe20008410000 */
[----:B------:R-:W-:Y:S01]  /*f7e0*/  FMUL.FTZ R99, R68, UR4 ;  /* 0x0000000444637c20 */ /* 0x000fe20008410000 */
[----:B------:R-:W-:Y:S01]  /*f7f0*/  FMUL.FTZ R69, R69, UR4 ;  /* 0x0000000445457c20 */ /* 0x000fe20008410000 */
[C---:B----4-:R-:W-:Y:S01]  /*f800*/  HMMA.16816.F32.BF16 R40, R32.reuse, R4, R40 ;  /* 0x000000042028723c */ /* 0x050fe20000041828 */
[----:B------:R-:W-:Y:S01]  /*f810*/  FMUL.FTZ R95, R56, UR4 ;  /* 0x00000004385f7c20 */ /* 0x000fe20008410000 */
[----:B------:R-:W-:Y:S01]  /*f820*/  FMUL.FTZ R18, R85, UR4 ;  /* 0x0000000455127c20 */ /* 0x000fe20008410000 */
[----:B------:R-:W-:Y:S01]  /*f830*/  FMUL.FTZ R85, R80, UR4 ;  /* 0x0000000450557c20 */ /* 0x000fe20008410000 */
[----:B------:R-:W-:Y:S01]  /*f840*/  FMUL.FTZ R80, R82, UR4 ;  /* 0x0000000452507c20 */ /* 0x000fe20008410000 */
[----:B------:R-:W-:Y:S01]  /*f850*/  FMUL.FTZ R82, R73, UR4 ;  /* 0x0000000449527c20 */ /* 0x000fe20008410000 */
[----:B------:R-:W-:Y:S01]  /*f860*/  HMMA.16816.F32.BF16 R36, R32, R6, R36 ;  /* 0x000000062024723c */ /* 0x000fe20000041824 */
[----:B------:R-:W-:Y:S01]  /*f870*/  FMUL.FTZ R91, R54, UR4 ;  /* 0x00000004365b7c20 */ /* 0x000fe20008410000 */
[----:B------:R-:W-:Y:S01]  /*f880*/  FMUL.FTZ R73, R75, UR4 ;  /* 0x000000044b497c20 */ /* 0x000fe20008410000 */
[----:B------:R-:W-:Y:S01]  /*f890*/  FMUL.FTZ R75, R60, UR4 ;  /* 0x000000043c4b7c20 */ /* 0x000fe20008410000 */
[----:B------:R-:W-:Y:S01]  /*f8a0*/  MUFU.TANH R68, R10 ;  /* 0x0000000a00447308 */ /* 0x000fe20000002400 */
[----:B------:R-:W-:Y:S01]  /*f8b0*/  FMUL.FTZ R5, R116, UR4 ;  /* 0x0000000474057c20 */ /* 0x000fe20008410000 */
        /* <DEDUP_REMOVED lines=8> */
[----:B------:R-:W-:Y:S01]  /*f940*/  LOP3.LUT R70, R246, UR7, RZ, 0xfc, !PT ;  /* 0x00000007f6467c12 */ /* 0x000fe2000f8efcff */
[----:B------:R-:W-:Y:S01]  /*f950*/  FMUL.FTZ R34, R107, UR4 ;  /* 0x000000046b227c20 */ /* 0x000fe20008410000 */
[----:B------:R-:W-:Y:S01]  /*f960*/  FMUL.FTZ R7, R101, UR4 ;  /* 0x0000000465077c20 */ /* 0x000fe20008410000 */
[----:B------:R4:W-:Y:S01]  /*f970*/  MUFU.TANH R56, R35 ;  /* 0x0000002300387308 */ /* 0x0009e20000002400 */
[----:B------:R-:W-:Y:S01]  /*f980*/  FMUL.FTZ R32, R93, UR4 ;  /* 0x000000045d207c20 */ /* 0x000fe20008410000 */
[----:B------:R-:W-:Y:S01]  /*f990*/  FMUL.FTZ R93, R52, UR4 ;  /* 0x00000004345d7c20 */ /* 0x000fe20008410000 */
[----:B------:R-:W-:Y:S01]  /*f9a0*/  FMUL.FTZ R52, R49, UR4 ;  /* 0x0000000431347c20 */ /* 0x000fe20008410000 */
[----:B------:R-:W-:Y:S01]  /*f9b0*/  FMUL.FTZ R101, R58, UR4 ;  /* 0x000000043a657c20 */ /* 0x000fe20008410000 */
[----:B------:R-:W-:Y:S01]  /*f9c0*/  FMUL.FTZ R49, R44, UR4 ;  /* 0x000000042c317c20 */ /* 0x000fe20008410000 */
[----:B------:R-:W-:Y:S01]  /*f9d0*/  FMUL.FTZ R44, R45, UR4 ;  /* 0x000000042d2c7c20 */ /* 0x000fe20008410000 */
[----:B------:R-:W-:Y:S01]  /*f9e0*/  FMUL.FTZ R45, R40, UR4 ;  /* 0x00000004282d7c20 */ /* 0x000fe20008410000 */
[----:B------:R5:W-:Y:S01]  /*f9f0*/  MUFU.TANH R54, R34 ;  /* 0x0000002200367308 */ /* 0x000be20000002400 */
[----:B------:R-:W-:Y:S01]  /*fa00*/  FMUL.FTZ R109, R77, UR4 ;  /* 0x000000044d6d7c20 */ /* 0x000fe20008410000 */
[----:B------:R-:W-:-:S02]  /*fa10*/  VIADD R215, R70, 0x29 ;  /* 0x0000002946d77836 */ /* 0x000fc40000000000 */
[----:B------:R-:W-:Y:S01]  /*fa20*/  FMUL.FTZ R77, R72, UR4 ;  /* 0x00000004484d7c20 */ /* 0x000fe20008410000 */
[----:B------:R-:W-:Y:S01]  /*fa30*/  FMUL.FTZ R19, R89, UR4 ;  /* 0x0000000459137c20 */ /* 0x000fe20008410000 */
[----:B------:R-:W-:Y:S01]  /*fa40*/  FMUL.FTZ R89, R84, UR4 ;  /* 0x0000000454597c20 */ /* 0x000fe20008410000 */
[----:B------:R-:W-:Y:S01]  /*fa50*/  FMUL.FTZ R33, R123, UR4 ;  /* 0x000000047b217c20 */ /* 0x000fe20008410000 */
[C---:B------:R-:W-:Y:S01]  /*fa60*/  VIADD R121, R70.reuse, 0x51 ;  /* 0x0000005146797836 */ /* 0x040fe20000000000 */
[----:B------:R2:W-:Y:S01]  /*fa70*/  MUFU.TANH R105, R6 ;  /* 0x0000000600697308 */ /* 0x0005e20000002400 */
[C---:B----4-:R-:W-:Y:S02]  /*fa80*/  VIADD R35, R70.reuse, 0x1 ;  /* 0x0000000146237836 */ /* 0x050fe40000000000 */
[----:B------:R-:W-:Y:S01]  /*fa90*/  FMUL.FTZ R57, R57, UR4 ;  /* 0x0000000439397c20 */ /* 0x000fe20008410000 */
[----:B------:R-:W-:Y:S01]  /*faa0*/  FMUL.FTZ R71, R71, UR4 ;  /* 0x0000000447477c20 */ /* 0x000fe20008410000 */
[----:B------:R-:W-:Y:S01]  /*fab0*/  FMUL.FTZ R61, R61, UR4 ;  /* 0x000000043d3d7c20 */ /* 0x000fe20008410000 */
[----:B------:R-:W-:Y:S01]  /*fac0*/  FMUL.FTZ R55, R55, UR4 ;  /* 0x0000000437377c20 */ /* 0x000fe20008410000 */
[-C--:B------:R-:W-:Y:S01]  /*fad0*/  ISETP.GE.AND P1, PT, R35, R165.reuse, PT ;  /* 0x000000a52300720c */ /* 0x080fe20003f26270 */
[----:B------:R-:W-:Y:S01]  /*fae0*/  FMUL.FTZ R63, R63, UR4 ;  /* 0x000000043f3f7c20 */ /* 0x000fe20008410000 */
[----:B------:R4:W-:Y:S01]  /*faf0*/  MUFU.TANH R58, R7 ;  /* 0x00000007003a7308 */ /* 0x0009e20000002400 */
[----:B-----5:R-:W-:Y:S01]  /*fb00*/  VIADD R34, R70, 0x9 ;  /* 0x0000000946227836 */ /* 0x020fe20000000000 */
[----:B------:R-:W-:Y:S01]  /*fb10*/  ISETP.GE.AND P3, PT, R35, R164, PT ;  /* 0x000000a42300720c */ /* 0x000fe20003f66270 */
[----:B------:R-:W-:Y:S01]  /*fb20*/  FMUL.FTZ R59, R59, UR4 ;  /* 0x000000043b3b7c20 */ /* 0x000fe20008410000 */
[----:B------:R-:W-:Y:S01]  /*fb30*/  FMUL.FTZ R53, R53, UR4 ;  /* 0x0000000435357c20 */ /* 0x000fe20008410000 */
[----:B------:R-:W-:Y:S01]  /*fb40*/  FMUL.FTZ R51, R51, UR4 ;  /* 0x0000000433337c20 */ /* 0x000fe20008410000 */
[----:B------:R-:W-:Y:S01]  /*fb50*/  I2FP.F32.S32 R40, R34 ;  /* 0x0000002200287245 */ /* 0x000fe20000201400 */
[----:B------:R-:W-:Y:S01]  /*fb60*/  FMUL.FTZ R47, R47, UR4 ;  /* 0x000000042f2f7c20 */ /* 0x000fe20008410000 */
[C---:B------:R-:W-:Y:S01]  /*fb70*/  ISETP.GE.AND P2, PT, R34.reuse, R165, PT ;  /* 0x000000a52200720c */ /* 0x040fe20003f46270 */
[----:B--2---:R-:W-:Y:S01]  /*fb80*/  FMUL.FTZ R6, R103, UR4 ;  /* 0x0000000467067c20 */ /* 0x004fe20008410000 */
[----:B------:R-:W-:Y:S01]  /*fb90*/  ISETP.GE.AND P6, PT, R34, R164, PT ;  /* 0x000000a42200720c */ /* 0x000fe20003fc6270 */
[----:B------:R-:W-:Y:S01]  /*fba0*/  FFMA.FTZ R189, R40, UR5, R189 ;  /* 0x0000000528bd7c23 */ /* 0x000fe200080100bd */
[----:B------:R-:W-:Y:S01]  /*fbb0*/  VIADD R34, R70, 0x11 ;  /* 0x0000001146227836 */ /* 0x000fe20000000000 */
[----:B------:R2:W-:Y:S01]  /*fbc0*/  MUFU.TANH R62, R6 ;  /* 0x00000006003e7308 */ /* 0x0005e20000002400 */
[----:B------:R-:W-:Y:S01]  /*fbd0*/  FMUL.FTZ R103, R48, UR4 ;  /* 0x0000000430677c20 */ /* 0x000fe20008410000 */
[----:B------:R-:W-:Y:S01]  /*fbe0*/  FMUL.FTZ R41, R41, UR4 ;  /* 0x0000000429297c20 */ /* 0x000fe20008410000 */
[----:B------:R-:W-:Y:S01]  /*fbf0*/  FMUL.FTZ R43, R43, UR4 ;  /* 0x000000042b2b7c20 */ /* 0x000fe20008410000 */
[----:B----4-:R-:W-:Y:S01]  /*fc00*/  I2FP.F32.S32 R7, R35 ;  /* 0x0000002300077245 */ /* 0x010fe20000201400 */
[----:B------:R-:W-:Y:S01]  /*fc10*/  FMUL.FTZ R4, R122, UR4 ;  /* 0x000000047a047c20 */ /* 0x000fe20008410000 */
[----:B------:R-:W-:Y:S01]  /*fc20*/  I2FP.F32.S32 R10, R34 ;  /* 0x00000022000a7245 */ /* 0x000fe20000201400 */
[----:B------:R-:W-:Y:S01]  /*fc30*/  FMUL.FTZ R46, R46, UR4 ;  /* 0x000000042e2e7c20 */ /* 0x000fe20008410000 */
[----:B------:R-:W-:Y:S01]  /*fc40*/  MUFU.TANH R60, R115 ;  /* 0x00000073003c7308 */ /* 0x000fe20000002400 */
[----:B------:R-:W-:Y:S01]  /*fc50*/  FFMA.FTZ R35, R7, UR5, R207 ;  /* 0x0000000507237c23 */ /* 0x000fe200080100cf */
[-C--:B------:R-:W-:Y:S01]  /*fc60*/  ISETP.GE.AND P5, PT, R34, R165.reuse, PT ;  /* 0x000000a52200720c */ /* 0x080fe20003fa6270 */
[----:B------:R-:W-:Y:S01]  /*fc70*/  FFMA.FTZ R196, R10, UR5, R196 ;  /* 0x000000050ac47c23 */ /* 0x000fe200080100c4 */
[----:B------:R-:W-:Y:S01]  /*fc80*/  FMUL.FTZ R50, R50, UR4 ;  /* 0x0000000432327c20 */ /* 0x000fe20008410000 */
[----:B------:R-:W-:Y:S01]  /*fc90*/  FMUL.FTZ R42, R42, UR4 ;  /* 0x000000042a2a7c20 */ /* 0x000fe20008410000 */
[----:B------:R-:W-:Y:S01]  /*fca0*/  FSEL R35, R35, -INF , !P1 ;  /* 0xff80000023237808 */ /* 0x000fe20004800000 */
[----:B------:R-:W-:Y:S01]  /*fcb0*/  FMUL.FTZ R38, R38, UR4 ;  /* 0x0000000426267c20 */ /* 0x000fe20008410000 */
[----:B------:R4:W-:Y:S01]  /*fcc0*/  MUFU.TANH R115, R17 ;  /* 0x0000001100737308 */ /* 0x0009e20000002400 */
[----:B--2---:R-:W-:Y:S01]  /*fcd0*/  FFMA.FTZ R6, R7, UR5, R192 ;  /* 0x0000000507067c23 */ /* 0x004fe200080100c0 */
[----:B------:R-:W-:Y:S01]  /*fce0*/  FFMA.FTZ R7, R40, UR5, R190 ;  /* 0x0000000528077c23 */ /* 0x000fe200080100be */
[----:B------:R-:W-:Y:S01]  /*fcf0*/  VIADD R40, R70, 0x19 ;  /* 0x0000001946287836 */ /* 0x000fe20000000000 */
[----:B------:R-:W-:Y:S01]  /*fd00*/  ISETP.GE.AND P1, PT, R34, R164, PT ;  /* 0x000000a42200720c */ /* 0x000fe20003f26270 */
[----:B------:R-:W-:Y:S01]  /*fd10*/  FFMA.FTZ R34, R10, UR5, R193 ;  /* 0x000000050a227c23 */ /* 0x000fe200080100c1 */
[----:B------:R-:W-:Y:S01]  /*fd20*/  FSEL R6, R6, -INF , !P3 ;  /* 0xff80000006067808 */ /* 0x000fe20005800000 */
[----:B------:R-:W-:Y:S01]  /*fd30*/  VIADD R10, R70, 0x21 ;  /* 0x00000021460a7836 */ /* 0x000fe20000000000 */
[----:B------:R-:W-:Y:S01]  /*fd40*/  ISETP.GE.AND P3, PT, R40, R165, PT ;  /* 0x000000a52800720c */ /* 0x000fe20003f66270 */
[----:B------:R-:W-:Y:S01]  /*fd50*/  MUFU.TANH R72, R116 ;  /* 0x0000007400487308 */ /* 0x000fe20000002400 */
[----:B------:R-:W-:-:S02]  /*fd60*/  FSEL R7, R7, -INF , !P6 ;  /* 0xff80000007077808 */ /* 0x000fc40007000000 */
[----:B------:R-:W-:Y:S02]  /*fd70*/  FSEL R34, R34, -INF , !P5 ;  /* 0xff80000022227808 */ /* 0x000fe40006800000 */
[C---:B------:R-:W-:Y:S02]  /*fd80*/  ISETP.GE.AND P6, PT, R10.reuse, R165, PT ;  /* 0x000000a50a00720c */ /* 0x040fe40003fc6270 */
[-C--:B------:R-:W-:Y:S01]  /*fd90*/  ISETP.GE.AND P5, PT, R10, R164.reuse, PT ;  /* 0x000000a40a00720c */ /* 0x080fe20003fa6270 */
[----:B------:R2:W-:Y:S01]  /*fda0*/  MUFU.TANH R74, R32 ;  /* 0x00000020004a7308 */ /* 0x0005e20000002400 */
[----:B----4-:R-:W-:Y:S02]  /*fdb0*/  FSEL R17, R189, -INF , !P2 ;  /* 0xff800000bd117808 */ /* 0x010fe40005000000 */
[----:B------:R-:W-:Y:S02]  /*fdc0*/  ISETP.GE.AND P2, PT, R40, R164, PT ;  /* 0x000000a42800720c */ /* 0x000fe40003f46270 */
[----:B------:R-:W-:-:S02]  /*fdd0*/  I2FP.F32.S32 R40, R40 ;  /* 0x0000002800287245 */ /* 0x000fc40000201400 */
[----:B------:R-:W-:Y:S01]  /*fde0*/  I2FP.F32.S32 R10, R10 ;  /* 0x0000000a000a7245 */ /* 0x000fe20000201400 */
[----:B------:R4:W-:Y:S02]  /*fdf0*/  MUFU.TANH R116, R16 ;  /* 0x0000001000747308 */ /* 0x0009e40000002400 */
[C---:B------:R-:W-:Y:S01]  /*fe00*/  FFMA.FTZ R180, R40.reuse, UR5, R180 ;  /* 0x0000000528b47c23 */ /* 0x040fe200080100b4 */
[----:B------:R-:W-:Y:S01]  /*fe10*/  FFMA.FTZ R40, R40, UR5, R185 ;  /* 0x0000000528287c23 */ /* 0x000fe200080100b9 */
[C---:B------:R-:W-:Y:S01]  /*fe20*/  FFMA.FTZ R182, R10.reuse, UR5, R182 ;  /* 0x000000050ab67c23 */ /* 0x040fe200080100b6 */
[----:B------:R-:W-:Y:S01]  /*fe30*/  FFMA.FTZ R183, R10, UR5, R183 ;  /* 0x000000050ab77c23 */ /* 0x000fe200080100b7 */
[----:B------:R-:W-:Y:S02]  /*fe40*/  VIADD R10, R70, 0x39 ;  /* 0x00000039460a7836 */ /* 0x000fe40000000000 */
[----:B------:R5:W-:Y:S01]  /*fe50*/  MUFU.TANH R107, R119 ;  /* 0x00000077006b7308 */ /* 0x000be20000002400 */
[----:B--2---:R-:W-:-:S02]  /*fe60*/  FSEL R32, R196, -INF , !P1 ;  /* 0xff800000c4207808 */ /* 0x004fc40004800000 */
[----:B------:R-:W-:Y:S02]  /*fe70*/  ISETP.GE.AND P1, PT, R215, R165, PT ;  /* 0x000000a5d700720c */ /* 0x000fe40003f26270 */
[----:B------:R-:W-:Y:S02]  /*fe80*/  FSEL R40, R40, -INF , !P2 ;  /* 0xff80000028287808 */ /* 0x000fe40005000000 */
[----:B------:R-:W-:Y:S01]  /*fe90*/  FSEL R248, R183, -INF , !P5 ;  /* 0xff800000b7f87808 */ /* 0x000fe20006800000 */
[----:B------:R2:W-:Y:S01]  /*fea0*/  MUFU.TANH R84, R113 ;  /* 0x0000007100547308 */ /* 0x0005e20000002400 */
[----:B----4-:R-:W-:Y:S02]  /*feb0*/  FSEL R16, R180, -INF , !P3 ;  /* 0xff800000b4107808 */ /* 0x010fe40005800000 */
[----:B------:R-:W-:Y:S02]  /*fec0*/  ISETP.GE.AND P3, PT, R215, R164, PT ;  /* 0x000000a4d700720c */ /* 0x000fe40003f66270 */
[----:B------:R-:W-:-:S02]  /*fed0*/  I2FP.F32.S32 R215, R215 ;  /* 0x000000d700d77245 */ /* 0x000fc40000201400 */
[----:B------:R-:W-:Y:S01]  /*fee0*/  ISETP.GE.AND P5, PT, R10, R165, PT ;  /* 0x000000a50a00720c */ /* 0x000fe20003fa6270 */
[----:B------:R-:W4:Y:S01]  /*fef0*/  MUFU.TANH R120, R120 ;  /* 0x0000007800787308 */ /* 0x000f220000002400 */
[----:B-----5:R-:W-:Y:S02]  /*ff00*/  VIADD R119, R70, 0x31 ;  /* 0x0000003146777836 */ /* 0x020fe40000000000 */
[C---:B------:R-:W-:Y:S01]  /*ff10*/  FFMA.FTZ R48, R215.reuse, UR5, R28 ;  /* 0x00000005d7307c23 */ /* 0x040fe2000801001c */
[----:B------:R-:W-:Y:S02]  /*ff20*/  FFMA.FTZ R215, R215, UR5, R29 ;  /* 0x00000005d7d77c23 */ /* 0x000fe4000801001d */
[----:B------:R-:W-:Y:S02]  /*ff30*/  I2FP.F32.S32 R28, R119 ;  /* 0x00000077001c7245 */ /* 0x000fe40000201400 */
[----:B------:R5:W-:Y:S01]  /*ff40*/  MUFU.TANH R29, R15 ;  /* 0x0000000f001d7308 */ /* 0x000be20000002400 */
[----:B------:R-:W-:Y:S01]  /*ff50*/  ISETP.GE.AND P2, PT, R119, R165, PT ;  /* 0x000000a57700720c */ /* 0x000fe20003f46270 */
[----:B--2---:R-:W-:Y:S01]  /*ff60*/  FMUL.FTZ R113, R81, UR4 ;  /* 0x0000000451717c20 */ /* 0x004fe20008410000 */
[C---:B------:R-:W-:Y:S01]  /*ff70*/  FFMA.FTZ R31, R28.reuse, UR5, R31 ;  /* 0x000000051c1f7c23 */ /* 0x040fe2000801001f */
[----:B------:R-:W-:Y:S01]  /*ff80*/  FFMA.FTZ R176, R28, UR5, R176 ;  /* 0x000000051cb07c23 */ /* 0x000fe200080100b0 */
[----:B------:R-:W-:-:S03]  /*ff90*/  FSEL R215, R215, -INF , !P3 ;  /* 0xff800000d7d77808 */ /* 0x000fc60005800000 */
[----:B------:R-:W-:Y:S08]  /*ffa0*/  MUFU.TANH R81, R117 ;  /* 0x0000007500517308 */ /* 0x000ff00000002400 */
[----:B------:R2:W-:Y:S01]  /*ffb0*/  MUFU.TANH R28, R18 ;  /* 0x00000012001c7308 */ /* 0x0005e20000002400 */
[----:B-----5:R-:W-:Y:S01]  /*ffc0*/  FSEL R15, R48, -INF , !P1 ;  /* 0xff800000300f7808 */ /* 0x020fe20004800000 */
[----:B------:R-:W-:Y:S01]  /*ffd0*/  VIADD R48, R70, 0x41 ;  /* 0x0000004146307836 */ /* 0x000fe20000000000 */
[----:B------:R-:W-:-:S02]  /*ffe0*/  ISETP.GE.AND P1, PT, R10, R164, PT ;  /* 0x000000a40a00720c */ /* 0x000fc40003f26270 */
[----:B------:R-:W-:Y:S02]  /*fff0*/  I2FP.F32.S32 R10, R10 ;  /* 0x0000000a000a7245 */ /* 0x000fe40000201400 */
[----:B------:R-:W-:Y:S01]  /*10000*/  ISETP.GE.AND P3, PT, R48, R165, PT ;  /* 0x000000a53000720c */ /* 0x000fe20003f66270 */
[----:B------:R5:W-:Y:S02]  /*10010*/  MUFU.TANH R117, R19 ;  /* 0x0000001300757308 */ /* 0x000be40000002400 */
[C---:B------:R-:W-:Y:S01]  /*10020*/  FFMA.FTZ R172, R10.reuse, UR5, R172 ;  /* 0x000000050aac7c23 */ /* 0x040fe200080100ac */
[----:B------:R-:W-:-:S05]  /*10030*/  FFMA.FTZ R173, R10, UR5, R173 ;  /* 0x000000050aad7c23 */ /* 0x000fca00080100ad */
[----:B------:R-:W4:Y:S01]  /*10040*/  MUFU.TANH R33, R33 ;  /* 0x0000002100217308 */ /* 0x000f220000002400 */
[----:B--2---:R-:W-:Y:S02]  /*10050*/  FSEL R18, R31, -INF , !P2 ;  /* 0xff8000001f127808 */ /* 0x004fe40005000000 */
[----:B------:R-:W-:Y:S02]  /*10060*/  ISETP.GE.AND P2, PT, R48, R164, PT ;  /* 0x000000a43000720c */ /* 0x000fe40003f46270 */
[----:B------:R-:W-:Y:S02]  /*10070*/  I2FP.F32.S32 R48, R48 ;  /* 0x0000003000307245 */ /* 0x000fe40000201400 */
[----:B------:R-:W-:Y:S01]  /*10080*/  FSEL R208, R173, -INF , !P1 ;  /* 0xff800000add07808 */ /* 0x000fe20004800000 */
[----:B------:R2:W4:Y:S01]  /*10090*/  MUFU.TANH R31, R11 ;  /* 0x0000000b001f7308 */ /* 0x0005220000002400 */
[----:B-----5:R-:W-:Y:S01]  /*100a0*/  FSEL R19, R182, -INF , !P6 ;  /* 0xff800000b6137808 */ /* 0x020fe20007000000 */
[----:B------:R-:W-:Y:S01]  /*100b0*/  FFMA.FTZ R10, R48, UR5, R168 ;  /* 0x00000005300a7c23 */ /* 0x000fe200080100a8 */
[----:B------:R-:W-:Y:S01]  /*100c0*/  ISETP.GE.AND P6, PT, R119, R164, PT ;  /* 0x000000a47700720c */ /* 0x000fe20003fc6270 */
[----:B------:R-:W-:-:S02]  /*100d0*/  VIADD R119, R70, 0x49 ;  /* 0x0000004946777836 */ /* 0x000fc40000000000 */
[----:B------:R-:W-:Y:S01]  /*100e0*/  FFMA.FTZ R170, R48, UR5, R170 ;  /* 0x0000000530aa7c23 */ /* 0x000fe200080100aa */
[-C--:B------:R-:W-:Y:S02]  /*100f0*/  ISETP.GE.AND P1, PT, R121, R165.reuse, PT ;  /* 0x000000a57900720c */ /* 0x080fe40003f26270 */
[----:B------:R-:W-:Y:S01]  /*10100*/  FSEL R210, R176, -INF , !P6 ;  /* 0xff800000b0d27808 */ /* 0x000fe20007000000 */
[----:B------:R-:W5:Y:S01]  /*10110*/  MUFU.TANH R113, R113 ;  /* 0x0000007100717308 */ /* 0x000f620000002400 */
[----:B------:R-:W-:Y:S02]  /*10120*/  ISETP.GE.AND P6, PT, R119, R165, PT ;  /* 0x000000a57700720c */ /* 0x000fe40003fc6270 */
[----:B------:R-:W-:Y:S02]  /*10130*/  FSEL R10, R10, -INF , !P3 ;  /* 0xff8000000a0a7808 */ /* 0x000fe40005800000 */
[----:B------:R-:W-:Y:S02]  /*10140*/  ISETP.GE.AND P3, PT, R121, R164, PT ;  /* 0x000000a47900720c */ /* 0x000fe40003f66270 */
[----:B------:R-:W-:Y:S01]  /*10150*/  I2FP.F32.S32 R121, R121 ;  /* 0x0000007900797245 */ /* 0x000fe20000201400 */
[----:B------:R-:W5:Y:S01]  /*10160*/  MUFU.TANH R111, R111 ;  /* 0x0000006f006f7308 */ /* 0x000f620000002400 */
[----:B--2---:R-:W-:-:S02]  /*10170*/  FSEL R11, R172, -INF , !P5 ;  /* 0xff800000ac0b7808 */ /* 0x004fc40006800000 */
[-C--:B------:R-:W-:Y:S01]  /*10180*/  ISETP.GE.AND P5, PT, R119, R164.reuse, PT ;  /* 0x000000a47700720c */ /* 0x080fe20003fa6270 */
[C---:B-1----:R-:W-:Y:S01]  /*10190*/  FFMA.FTZ R214, R121.reuse, UR5, R13 ;  /* 0x0000000579d67c23 */ /* 0x042fe2000801000d */
[----:B------:R-:W-:Y:S01]  /*101a0*/  I2FP.F32.S32 R119, R119 ;  /* 0x0000007700777245 */ /* 0x000fe20000201400 */
[----:B------:R-:W-:Y:S01]  /*101b0*/  VIADD R13, R70, 0x61 ;  /* 0x00000061460d7836 */ /* 0x000fe20000000000 */
[----:B------:R-:W-:Y:S01]  /*101c0*/  FSEL R202, R170, -INF , !P2 ;  /* 0xff800000aaca7808 */ /* 0x000fe20005000000 */
[----:B---3--:R-:W-:Y:S01]  /*101d0*/  FFMA.FTZ R14, R121, UR5, R14 ;  /* 0x00000005790e7c23 */ /* 0x008fe2000801000e */
[----:B------:R-:W-:Y:S01]  /*101e0*/  FSEL R214, R214, -INF , !P1 ;  /* 0xff800000d6d67808 */ /* 0x000fe20004800000 */
[C---:B------:R-:W-:Y:S01]  /*101f0*/  FFMA.FTZ R48, R119.reuse, UR5, R171 ;  /* 0x0000000577307c23 */ /* 0x040fe200080100ab */
[----:B------:R-:W-:Y:S01]  /*10200*/  FFMA.FTZ R130, R119, UR5, R130 ;  /* 0x0000000577827c23 */ /* 0x000fe20008010082 */
[----:B------:R-:W-:Y:S01]  /*10210*/  VIADD R119, R70, 0x59 ;  /* 0x0000005946777836 */ /* 0x000fe20000000000 */
[----:B------:R-:W-:Y:S01]  /*10220*/  ISETP.GE.AND P1, PT, R13, R164, PT ;  /* 0x000000a40d00720c */ /* 0x000fe20003f26270 */
[----:B------:R-:W1:Y:S01]  /*10230*/  MUFU.TANH R109, R109 ;  /* 0x0000006d006d7308 */ /* 0x000e620000002400 */
[----:B------:R-:W-:-:S02]  /*10240*/  FSEL R48, R48, -INF , !P6 ;  /* 0xff80000030307808 */ /* 0x000fc40007000000 */
[C---:B------:R-:W-:Y:S02]  /*10250*/  ISETP.GE.AND P2, PT, R119.reuse, R165, PT ;  /* 0x000000a57700720c */ /* 0x040fe40003f46270 */
[-C--:B------:R-:W-:Y:S02]  /*10260*/  ISETP.GE.AND P6, PT, R119, R164.reuse, PT ;  /* 0x000000a47700720c */ /* 0x080fe40003fc6270 */
[----:B------:R-:W-:Y:S01]  /*10270*/  I2FP.F32.S32 R119, R119 ;  /* 0x0000007700777245 */ /* 0x000fe20000201400 */
[----:B------:R-:W2:Y:S01]  /*10280*/  MUFU.TANH R83, R83 ;  /* 0x0000005300537308 */ /* 0x000ea20000002400 */
[----:B------:R-:W-:Y:S02]  /*10290*/  FSEL R201, R130, -INF , !P5 ;  /* 0xff80000082c97808 */ /* 0x000fe40006800000 */
[----:B------:R-:W-:Y:S01]  /*102a0*/  ISETP.GE.AND P5, PT, R13, R165, PT ;  /* 0x000000a50d00720c */ /* 0x000fe20003fa6270 */
[C---:B----4-:R-:W-:Y:S01]  /*102b0*/  FFMA.FTZ R120, R119.reuse, UR5, R120 ;  /* 0x0000000577787c23 */ /* 0x050fe20008010078 */
[----:B------:R-:W-:Y:S01]  /*102c0*/  FFMA.FTZ R33, R119, UR5, R33 ;  /* 0x0000000577217c23 */ /* 0x000fe20008010021 */
[----:B------:R-:W-:Y:S01]  /*102d0*/  I2FP.F32.S32 R13, R13 ;  /* 0x0000000d000d7245 */ /* 0x000fe20000201400 */
[----:B------:R-:W-:Y:S01]  /*102e0*/  VIADD R119, R70, 0x69 ;  /* 0x0000006946777836 */ /* 0x000fe20000000000 */
[----:B------:R-:W-:Y:S01]  /*102f0*/  FSEL R196, R14, -INF , !P3 ;  /* 0xff8000000ec47808 */ /* 0x000fe20005800000 */
[----:B------:R-:W3:Y:S01]  /*10300*/  MUFU.TANH R82, R82 ;  /* 0x0000005200527308 */ /* 0x000ee20000002400 */
[----:B------:R-:W-:Y:S01]  /*10310*/  FSEL R178, R33, -INF , !P6 ;  /* 0xff80000021b27808 */ /* 0x000fe20007000000 */
[C---:B------:R-:W-:Y:S01]  /*10320*/  FFMA.FTZ R105, R13.reuse, UR5, R105 ;  /* 0x000000050d697c23 */ /* 0x040fe20008010069 */
[----:B------:R-:W-:Y:S01]  /*10330*/  FFMA.FTZ R107, R13, UR5, R107 ;  /* 0x000000050d6b7c23 */ /* 0x000fe2000801006b */
[----:B------:R-:W-:Y:S01]  /*10340*/  I2FP.F32.S32 R14, R119 ;  /* 0x00000077000e7245 */ /* 0x000fe20000201400 */
[C---:B------:R-:W-:Y:S01]  /*10350*/  VIADD R13, R70.reuse, 0x71 ;  /* 0x00000071460d7836 */ /* 0x040fe20000000000 */
[-C--:B------:R-:W-:Y:S01]  /*10360*/  ISETP.GE.AND P3, PT, R119, R165.reuse, PT ;  /* 0x000000a57700720c */ /* 0x080fe20003f66270 */
[----:B------:R-:W-:Y:S01]  /*10370*/  VIADD R33, R70, 0x99 ;  /* 0x0000009946217836 */ /* 0x000fe20000000000 */
[----:B------:R-:W-:Y:S01]  /*10380*/  FSEL R207, R105, -INF , !P5 ;  /* 0xff80000069cf7808 */ /* 0x000fe20006800000 */
[C---:B------:R-:W-:Y:S01]  /*10390*/  FFMA.FTZ R84, R14.reuse, UR5, R84 ;  /* 0x000000050e547c23 */ /* 0x040fe20008010054 */
[----:B------:R-:W-:Y:S01]  /*103a0*/  FFMA.FTZ R81, R14, UR5, R81 ;  /* 0x000000050e517c23 */ /* 0x000fe20008010051 */
[C---:B------:R-:W-:Y:S01]  /*103b0*/  ISETP.GE.AND P6, PT, R13.reuse, R165, PT ;  /* 0x000000a50d00720c */ /* 0x040fe20003fc6270 */
[----:B------:R-:W-:Y:S01]  /*103c0*/  VIADD R14, R70, 0x79 ;  /* 0x00000079460e7836 */ /* 0x000fe20000000000 */
[----:B------:R-:W-:Y:S01]  /*103d0*/  ISETP.GE.AND P5, PT, R13, R164, PT ;  /* 0x000000a40d00720c */ /* 0x000fe20003fa6270 */
[----:B------:R-:W4:Y:S01]  /*103e0*/  MUFU.TANH R73, R73 ;  /* 0x0000004900497308 */ /* 0x000f220000002400 */
[----:B------:R-:W-:-:S02]  /*103f0*/  I2FP.F32.S32 R13, R13 ;  /* 0x0000000d000d7245 */ /* 0x000fc40000201400 */
[----:B------:R-:W-:Y:S02]  /*10400*/  FSEL R186, R107, -INF , !P1 ;  /* 0xff8000006bba7808 */ /* 0x000fe40004800000 */
[----:B------:R-:W-:Y:S01]  /*10410*/  FSEL R200, R84, -INF , !P3 ;  /* 0xff80000054c87808 */ /* 0x000fe20005800000 */
[C---:B------:R-:W-:Y:S01]  /*10420*/  FFMA.FTZ R72, R13.reuse, UR5, R72 ;  /* 0x000000050d487c23 */ /* 0x040fe20008010048 */
[----:B------:R-:W-:Y:S01]  /*10430*/  FSEL R212, R120, -INF , !P2 ;  /* 0xff80000078d47808 */ /* 0x000fe20005000000 */
[----:B------:R-:W-:Y:S01]  /*10440*/  FFMA.FTZ R60, R13, UR5, R60 ;  /* 0x000000050d3c7c23 */ /* 0x000fe2000801003c */
[----:B------:R-:W-:Y:S01]  /*10450*/  ISETP.GE.AND P1, PT, R14, R165, PT ;  /* 0x000000a50e00720c */ /* 0x000fe20003f26270 */
[----:B------:R-:W-:Y:S01]  /*10460*/  VIADD R13, R70, 0x81 ;  /* 0x00000081460d7836 */ /* 0x000fe20000000000 */
[-C--:B------:R-:W-:Y:S01]  /*10470*/  ISETP.GE.AND P3, PT, R14, R164.reuse, PT ;  /* 0x000000a40e00720c */ /* 0x080fe20003f66270 */
[----:B------:R-:W4:Y:S01]  /*10480*/  MUFU.TANH R69, R69 ;  /* 0x0000004500457308 */ /* 0x000f220000002400 */
[----:B------:R-:W-:-:S02]  /*10490*/  ISETP.GE.AND P2, PT, R119, R164, PT ;  /* 0x000000a47700720c */ /* 0x000fc40003f46270 */
[----:B------:R-:W-:Y:S02]  /*104a0*/  I2FP.F32.S32 R14, R14 ;  /* 0x0000000e000e7245 */ /* 0x000fe40000201400 */
[----:B------:R-:W-:Y:S02]  /*104b0*/  FSEL R190, R81, -INF , !P2 ;  /* 0xff80000051be7808 */ /* 0x000fe40005000000 */
        /* <DEDUP_REMOVED lines=11> */
[CC--:B------:R-:W-:Y:S01]  /*10570*/  ISETP.GE.AND P5, PT, R14.reuse, R165.reuse, PT ;  /* 0x000000a50e00720c */ /* 0x0c0fe20003fa6270 */
[----:B------:R-:W-:Y:S01]  /*10580*/  FFMA.FTZ R62, R13, UR5, R62 ;  /* 0x000000050d3e7c23 */ /* 0x000fe2000801003e */
[----:B------:R-:W-:Y:S01]  /*10590*/  ISETP.GE.AND P1, PT, R14, R164, PT ;  /* 0x000000a40e00720c */ /* 0x000fe20003f26270 */
[C---:B------:R-:W-:Y:S01]  /*105a0*/  VIADD R13, R70.reuse, 0x91 ;  /* 0x00000091460d7836 */ /* 0x040fe20000000000 */
[----:B------:R-:W-:Y:S01]  /*105b0*/  I2FP.F32.S32 R14, R14 ;  /* 0x0000000e000e7245 */ /* 0x000fe20000201400 */
[----:B------:R-:W-:Y:S01]  /*105c0*/  VIADD R56, R70, 0xb1 ;  /* 0x000000b146387836 */ /* 0x000fe20000000000 */
[----:B------:R-:W-:Y:S01]  /*105d0*/  FSEL R183, R54, -INF , !P3 ;  /* 0xff80000036b77808 */ /* 0x000fe20005800000 */
[----:B------:R-:W4:Y:S01]  /*105e0*/  MUFU.TANH R61, R61 ;  /* 0x0000003d003d7308 */ /* 0x000f220000002400 */
[----:B------:R-:W-:Y:S01]  /*105f0*/  FSEL R192, R58, -INF , !P2 ;  /* 0xff8000003ac07808 */ /* 0x000fe20005000000 */
[C---:B------:R-:W-:Y:S01]  /*10600*/  FFMA.FTZ R68, R14.reuse, UR5, R68 ;  /* 0x000000050e447c23 */ /* 0x040fe20008010044 */
[C---:B------:R-:W-:Y:S01]  /*10610*/  ISETP.GE.AND P3, PT, R13.reuse, R165, PT ;  /* 0x000000a50d00720c */ /* 0x040fe20003f66270 */
[----:B------:R-:W-:Y:S01]  /*10620*/  FFMA.FTZ R115, R14, UR5, R115 ;  /* 0x000000050e737c23 */ /* 0x000fe20008010073 */
[----:B------:R-:W-:-:S02]  /*10630*/  ISETP.GE.AND P2, PT, R13, R164, PT ;  /* 0x000000a40d00720c */ /* 0x000fc40003f46270 */
[----:B------:R-:W-:Y:S01]  /*10640*/  I2FP.F32.S32 R13, R13 ;  /* 0x0000000d000d7245 */ /* 0x000fe20000201400 */
[----:B------:R-:W4:Y:S01]  /*10650*/  MUFU.TANH R14, R63 ;  /* 0x0000003f000e7308 */ /* 0x000f220000002400 */
[----:B------:R-:W-:Y:S02]  /*10660*/  FSEL R175, R62, -INF , !P6 ;  /* 0xff8000003eaf7808 */ /* 0x000fe40007000000 */
[----:B------:R-:W-:Y:S01]  /*10670*/  FSEL R193, R68, -INF , !P5 ;  /* 0xff80000044c17808 */ /* 0x000fe20006800000 */
[----:B------:R-:W-:Y:S01]  /*10680*/  FFMA.FTZ R74, R13, UR5, R74 ;  /* 0x000000050d4a7c23 */ /* 0x000fe2000801004a */
[----:B------:R-:W-:Y:S01]  /*10690*/  ISETP.GE.AND P6, PT, R33, R165, PT ;  /* 0x000000a52100720c */ /* 0x000fe20003fc6270 */
[----:B------:R-:W-:Y:S01]  /*106a0*/  FFMA.FTZ R116, R13, UR5, R116 ;  /* 0x000000050d747c23 */ /* 0x000fe20008010074 */
[----:B------:R-:W-:Y:S01]  /*106b0*/  ISETP.GE.AND P5, PT, R33, R164, PT ;  /* 0x000000a42100720c */ /* 0x000fe20003fa6270 */
[----:B------:R5:W-:Y:S01]  /*106c0*/  MUFU.TANH R13, R57 ;  /* 0x00000039000d7308 */ /* 0x000be20000002400 */
[----:B------:R-:W-:Y:S01]  /*106d0*/  I2FP.F32.S32 R54, R33 ;  /* 0x0000002100367245 */ /* 0x000fe20000201400 */
[----:B------:R-:W-:Y:S01]  /*106e0*/  VIADD R33, R70, 0xa1 ;  /* 0x000000a146217836 */ /* 0x000fe20000000000 */
[----:B------:R-:W-:-:S02]  /*106f0*/  FSEL R173, R115, -INF , !P1 ;  /* 0xff80000073ad7808 */ /* 0x000fc40004800000 */
[----:B------:R-:W-:Y:S01]  /*10700*/  FSEL R180, R74, -INF , !P3 ;  /* 0xff8000004ab47808 */ /* 0x000fe20005800000 */
[C---:B------:R-:W-:Y:S01]  /*10710*/  FFMA.FTZ R117, R54.reuse, UR5, R117 ;  /* 0x0000000536757c23 */ /* 0x040fe20008010075 */
[C---:B------:R-:W-:Y:S01]  /*10720*/  ISETP.GE.AND P1, PT, R33.reuse, R165, PT ;  /* 0x000000a52100720c */ /* 0x040fe20003f26270 */
[----:B------:R-:W-:Y:S01]  /*10730*/  FFMA.FTZ R29, R54, UR5, R29 ;  /* 0x00000005361d7c23 */ /* 0x000fe2000801001d */
[-C--:B------:R-:W-:Y:S01]  /*10740*/  ISETP.GE.AND P3, PT, R33, R164.reuse, PT ;  /* 0x000000a42100720c */ /* 0x080fe20003f66270 */
[----:B------:R-:W-:Y:S01]  /*10750*/  VIADD R54, R70, 0xc1 ;  /* 0x000000c146367836 */ /* 0x000fe20000000000 */
[----:B------:R-:W-:Y:S01]  /*10760*/  I2FP.F32.S32 R33, R33 ;  /* 0x0000002100217245 */ /* 0x000fe20000201400 */
[----:B------:R-:W-:Y:S01]  /*10770*/  MUFU.TANH R59, R59 ;  /* 0x0000003b003b7308 */ /* 0x000fe20000002400 */
[----:B------:R-:W-:Y:S02]  /*10780*/  FSEL R168, R116, -INF , !P2 ;  /* 0xff80000074a87808 */ /* 0x000fe40005000000 */
[----:B------:R-:W-:Y:S01]  /*10790*/  FSEL R172, R117, -INF , !P6 ;  /* 0xff80000075ac7808 */ /* 0x000fe20007000000 */
[----:B------:R-:W-:Y:S01]  /*107a0*/  FFMA.FTZ R170, R33, UR5, R28 ;  /* 0x0000000521aa7c23 */ /* 0x000fe2000801001c */
[C---:B-----5:R-:W-:Y:S01]  /*107b0*/  VIADD R57, R70.reuse, 0xa9 ;  /* 0x000000a946397836 */ /* 0x060fe20000000000 */
[----:B------:R-:W-:Y:S01]  /*107c0*/  FSEL R126, R29, -INF , !P5 ;  /* 0xff8000001d7e7808 */ /* 0x000fe20006800000 */
[----:B------:R-:W-:Y:S01]  /*107d0*/  VIADD R28, R70, 0xb9 ;  /* 0x000000b9461c7836 */ /* 0x000fe20000000000 */
[-C--:B------:R-:W-:Y:S01]  /*107e0*/  ISETP.GE.AND P5, PT, R56, R165.reuse, PT ;  /* 0x000000a53800720c */ /* 0x080fe20003fa6270 */
[----:B------:R5:W-:Y:S01]  /*107f0*/  MUFU.TANH R29, R55 ;  /* 0x00000037001d7308 */ /* 0x000be20000002400 */
[----:B------:R-:W-:Y:S01]  /*10800*/  ISETP.GE.AND P2, PT, R57, R165, PT ;  /* 0x000000a53900720c */ /* 0x000fe20003f46270 */
[----:B------:R-:W-:Y:S01]  /*10810*/  FFMA.FTZ R31, R33, UR5, R31 ;  /* 0x00000005211f7c23 */ /* 0x000fe2000801001f */
[----:B------:R-:W-:-:S02]  /*10820*/  ISETP.GE.AND P6, PT, R57, R164, PT ;  /* 0x000000a43900720c */ /* 0x000fc40003fc6270 */
[----:B------:R-:W-:Y:S02]  /*10830*/  FSEL R170, R170, -INF , !P1 ;  /* 0xff800000aaaa7808 */ /* 0x000fe40004800000 */
[----:B------:R-:W-:Y:S01]  /*10840*/  I2FP.F32.S32 R57, R57 ;  /* 0x0000003900397245 */ /* 0x000fe20000201400 */
[----:B------:R-:W4:Y:S01]  /*10850*/  MUFU.TANH R53, R53 ;  /* 0x0000003500357308 */ /* 0x000f220000002400 */
[----:B------:R-:W-:Y:S02]  /*10860*/  ISETP.GE.AND P1, PT, R56, R164, PT ;  /* 0x000000a43800720c */ /* 0x000fe40003f26270 */
[----:B------:R-:W-:Y:S01]  /*10870*/  I2FP.F32.S32 R56, R56 ;  /* 0x0000003800387245 */ /* 0x000fe20000201400 */
[C---:B------:R-:W-:Y:S01]  /*10880*/  FFMA.FTZ R68, R57.reuse, UR5, R113 ;  /* 0x0000000539447c23 */ /* 0x040fe20008010071 */
[----:B------:R-:W-:Y:S01]  /*10890*/  FFMA.FTZ R57, R57, UR5, R111 ;  /* 0x0000000539397c23 */ /* 0x000fe2000801006f */
[----:B------:R-:W-:Y:S01]  /*108a0*/  FSEL R58, R31, -INF , !P3 ;  /* 0xff8000001f3a7808 */ /* 0x000fe20005800000 */
[----:B------:R-:W-:-:S02]  /*108b0*/  VIADD R31, R70, 0xc9 ;  /* 0x000000c9461f7836 */ /* 0x000fc40000000000 */
[C---:B-1----:R-:W-:Y:S01]  /*108c0*/  FFMA.FTZ R63, R56.reuse, UR5, R109 ;  /* 0x00000005383f7c23 */ /* 0x042fe2000801006d */
[----:B-----5:R-:W-:Y:S01]  /*108d0*/  I2FP.F32.S32 R55, R28 ;  /* 0x0000001c00377245 */ /* 0x020fe20000201400 */
[----:B--2---:R-:W-:Y:S01]  /*108e0*/  FFMA.FTZ R56, R56, UR5, R83 ;  /* 0x0000000538387c23 */ /* 0x004fe20008010053 */
[-C--:B------:R-:W-:Y:S01]  /*108f0*/  ISETP.GE.AND P3, PT, R28, R165.reuse, PT ;  /* 0x000000a51c00720c */ /* 0x080fe20003f66270 */
[----:B------:R-:W-:Y:S01]  /*10900*/  MUFU.TANH R51, R51 ;  /* 0x0000003300337308 */ /* 0x000fe20000002400 */
[----:B------:R-:W-:Y:S01]  /*10910*/  FSEL R57, R57, -INF , !P6 ;  /* 0xff80000039397808 */ /* 0x000fe20007000000 */
[----:B---3--:R-:W-:Y:S01]  /*10920*/  FFMA.FTZ R62, R55, UR5, R82 ;  /* 0x00000005373e7c23 */ /* 0x008fe20008010052 */
[----:B------:R-:W-:Y:S01]  /*10930*/  FSEL R63, R63, -INF , !P5 ;  /* 0xff8000003f3f7808 */ /* 0x000fe20006800000 */
[----:B----4-:R-:W-:Y:S01]  /*10940*/  FFMA.FTZ R55, R55, UR5, R73 ;  /* 0x0000000537377c23 */ /* 0x010fe20008010049 */
[C---:B------:R-:W-:Y:S02]  /*10950*/  ISETP.GE.AND P6, PT, R54.reuse, R165, PT ;  /* 0x000000a53600720c */ /* 0x040fe40003fc6270 */
[----:B------:R-:W-:Y:S01]  /*10960*/  ISETP.GE.AND P5, PT, R54, R164, PT ;  /* 0x000000a43600720c */ /* 0x000fe20003fa6270 */
[----:B------:R-:W-:Y:S01]  /*10970*/  MUFU.TANH R44, R44 ;  /* 0x0000002c002c7308 */ /* 0x000fe20000002400 */
[----:B------:R-:W-:-:S02]  /*10980*/  FSEL R56, R56, -INF , !P1 ;  /* 0xff80000038387808 */ /* 0x000fc40004800000 */
[----:B------:R-:W-:Y:S02]  /*10990*/  FSEL R62, R62, -INF , !P3 ;  /* 0xff8000003e3e7808 */ /* 0x000fe40005800000 */
[----:B------:R-:W-:Y:S02]  /*109a0*/  I2FP.F32.S32 R54, R54 ;  /* 0x0000003600367245 */ /* 0x000fe40000201400 */
[C---:B------:R-:W-:Y:S01]  /*109b0*/  ISETP.GE.AND P1, PT, R31.reuse, R165, PT ;  /* 0x000000a51f00720c */ /* 0x040fe20003f26270 */
[----:B------:R-:W-:Y:S01]  /*109c0*/  MUFU.TANH R47, R47 ;  /* 0x0000002f002f7308 */ /* 0x000fe20000002400 */
[----:B------:R-:W-:Y:S01]  /*109d0*/  ISETP.GE.AND P3, PT, R31, R164, PT ;  /* 0x000000a41f00720c */ /* 0x000fe20003f66270 */
[C---:B------:R-:W-:Y:S01]  /*109e0*/  FFMA.FTZ R69, R54.reuse, UR5, R69 ;  /* 0x0000000536457c23 */ /* 0x040fe20008010045 */
[----:B------:R-:W-:Y:S01]  /*109f0*/  I2FP.F32.S32 R31, R31 ;  /* 0x0000001f001f7245 */ /* 0x000fe20000201400 */
[----:B------:R-:W-:Y:S01]  /*10a00*/  FFMA.FTZ R54, R54, UR5, R71 ;  /* 0x0000000536367c23 */ /* 0x000fe20008010047 */
[----:B------:R-:W-:-:S02]  /*10a10*/  FSEL R68, R68, -INF , !P2 ;  /* 0xff80000044447808 */ /* 0x000fc40005000000 */
[----:B------:R-:W-:Y:S01]  /*10a20*/  ISETP.GE.AND P2, PT, R28, R164, PT ;  /* 0x000000a41c00720c */ /* 0x000fe20003f46270 */
[C---:B------:R-:W-:Y:S01]  /*10a30*/  FFMA.FTZ R60, R31.reuse, UR5, R61 ;  /* 0x000000051f3c7c23 */ /* 0x040fe2000801003d */
[----:B------:R1:W2:Y:S01]  /*10a40*/  MUFU.TANH R28, R52 ;  /* 0x00000034001c7308 */ /* 0x0002a20000002400 */
[----:B------:R-:W-:Y:S01]  /*10a50*/  FFMA.FTZ R14, R31, UR5, R14 ;  /* 0x000000051f0e7c23 */ /* 0x000fe2000801000e */
[----:B------:R-:W-:Y:S01]  /*10a60*/  VIADD R31, R70, 0xd9 ;  /* 0x000000d9461f7836 */ /* 0x000fe20000000000 */
[----:B------:R-:W-:Y:S02]  /*10a70*/  FSEL R55, R55, -INF , !P2 ;  /* 0xff80000037377808 */ /* 0x000fe40005000000 */
[----:B------:R-:W-:Y:S02]  /*10a80*/  FSEL R61, R69, -INF , !P6 ;  /* 0xff800000453d7808 */ /* 0x000fe40007000000 */
[----:B------:R-:W-:Y:S01]  /*10a90*/  FSEL R54, R54, -INF , !P5 ;  /* 0xff80000036367808 */ /* 0x000fe20006800000 */
[----:B------:R-:W3:Y:S01]  /*10aa0*/  MUFU.TANH R41, R41 ;  /* 0x0000002900297308 */ /* 0x000ee20000002400 */
[----:B------:R-:W-:-:S02]  /*10ab0*/  FSEL R60, R60, -INF , !P1 ;  /* 0xff8000003c3c7808 */ /* 0x000fc40004800000 */
[C---:B------:R-:W-:Y:S02]  /*10ac0*/  ISETP.GE.AND P5, PT, R31.reuse, R165, PT ;  /* 0x000000a51f00720c */ /* 0x040fe40003fa6270 */
[----:B------:R-:W-:Y:S02]  /*10ad0*/  ISETP.GE.AND P1, PT, R31, R164, PT ;  /* 0x000000a41f00720c */ /* 0x000fe40003f26270 */
[----:B------:R-:W-:Y:S01]  /*10ae0*/  I2FP.F32.S32 R31, R31 ;  /* 0x0000001f001f7245 */ /* 0x000fe20000201400 */
[----:B------:R-:W4:Y:S01]  /*10af0*/  MUFU.TANH R43, R43 ;  /* 0x0000002b002b7308 */ /* 0x000f220000002400 */
[----:B-1----:R-:W-:-:S03]  /*10b00*/  VIADD R52, R70, 0xd1 ;  /* 0x000000d146347836 */ /* 0x002fc60000000000 */
[C---:B------:R-:W-:Y:S01]  /*10b10*/  FFMA.FTZ R69, R31.reuse, UR5, R53 ;  /* 0x000000051f457c23 */ /* 0x040fe20008010035 */
[----:B------:R-:W-:Y:S01]  /*10b20*/  FFMA.FTZ R29, R31, UR5, R29 ;  /* 0x000000051f1d7c23 */ /* 0x000fe2000801001d */
[----:B------:R-:W-:Y:S01]  /*10b30*/  ISETP.GE.AND P2, PT, R52, R165, PT ;  /* 0x000000a53400720c */ /* 0x000fe20003f46270 */
[----:B------:R-:W-:Y:S01]  /*10b40*/  VIADD R31, R70, 0xe9 ;  /* 0x000000e9461f7836 */ /* 0x000fe20000000000 */
[----:B------:R-:W-:Y:S01]  /*10b50*/  ISETP.GE.AND P6, PT, R52, R164, PT ;  /* 0x000000a43400720c */ /* 0x000fe20003fc6270 */
[----:B------:R-:W-:Y:S01]  /*10b60*/  MUFU.TANH R27, R27 ;  /* 0x0000001b001b7308 */ /* 0x000fe20000002400 */
[----:B------:R-:W-:Y:S02]  /*10b70*/  I2FP.F32.S32 R52, R52 ;  /* 0x0000003400347245 */ /* 0x000fe40000201400 */
[----:B------:R-:W-:Y:S02]  /*10b80*/  FSEL R69, R69, -INF , !P5 ;  /* 0xff80000045457808 */ /* 0x000fe40006800000 */
[----:B------:R-:W-:Y:S01]  /*10b90*/  FSEL R53, R14, -INF , !P3 ;  /* 0xff8000000e357808 */ /* 0x000fe20005800000 */
[C---:B------:R-:W-:Y:S01]  /*10ba0*/  FFMA.FTZ R33, R52.reuse, UR5, R13 ;  /* 0x0000000534217c23 */ /* 0x040fe2000801000d */
[----:B------:R-:W-:Y:S01]  /*10bb0*/  FFMA.FTZ R52, R52, UR5, R59 ;  /* 0x0000000534347c23 */ /* 0x000fe2000801003b */
[----:B------:R-:W-:Y:S01]  /*10bc0*/  VIADD R13, R70, 0xe1 ;  /* 0x000000e1460d7836 */ /* 0x000fe20000000000 */
[----:B------:R-:W-:Y:S01]  /*10bd0*/  ISETP.GE.AND P5, PT, R31, R164, PT ;  /* 0x000000a41f00720c */ /* 0x000fe20003fa6270 */
[----:B------:R-:W-:Y:S01]  /*10be0*/  MUFU.TANH R30, R30 ;  /* 0x0000001e001e7308 */ /* 0x000fe20000002400 */
[----:B------:R-:W-:Y:S01]  /*10bf0*/  FSEL R59, R33, -INF , !P2 ;  /* 0xff800000213b7808 */ /* 0x000fe20005000000 */
[----:B------:R-:W-:Y:S01]  /*10c00*/  IMAD.U32 R33, RZ, RZ, UR7 ;  /* 0x00000007ff217e24 */ /* 0x000fe2000f8e00ff */
[----:B------:R-:W-:-:S02]  /*10c10*/  FSEL R52, R52, -INF , !P6 ;  /* 0xff80000034347808 */ /* 0x000fc40007000000 */
[----:B------:R-:W-:Y:S02]  /*10c20*/  ISETP.GE.AND P6, PT, R31, R165, PT ;  /* 0x000000a51f00720c */ /* 0x000fe40003fc6270 */
[----:B------:R-:W-:Y:S01]  /*10c30*/  I2FP.F32.S32 R14, R13 ;  /* 0x0000000d000e7245 */ /* 0x000fe20000201400 */
[----:B------:R-:W-:Y:S01]  /*10c40*/  MUFU.TANH R12, R12 ;  /* 0x0000000c000c7308 */ /* 0x000fe20000002400 */
[----:B------:R-:W-:Y:S02]  /*10c50*/  I2FP.F32.S32 R31, R31 ;  /* 0x0000001f001f7245 */ /* 0x000fe40000201400 */
[CC--:B------:R-:W-:Y:S01]  /*10c60*/  ISETP.GE.AND P3, PT, R13.reuse, R165.reuse, PT ;  /* 0x000000a50d00720c */ /* 0x0c0fe20003f66270 */
[C---:B--2---:R-:W-:Y:S01]  /*10c70*/  FFMA.FTZ R84, R14.reuse, UR5, R28 ;  /* 0x000000050e547c23 */ /* 0x044fe2000801001c */
[-C--:B------:R-:W-:Y:S01]  /*10c80*/  ISETP.GE.AND P2, PT, R13, R164.reuse, PT ;  /* 0x000000a40d00720c */ /* 0x080fe20003f46270 */
[----:B------:R-:W-:Y:S01]  /*10c90*/  FFMA.FTZ R51, R14, UR5, R51 ;  /* 0x000000050e337c23 */ /* 0x000fe20008010033 */
[C---:B------:R-:W-:Y:S01]  /*10ca0*/  FFMA.FTZ R44, R31.reuse, UR5, R44 ;  /* 0x000000051f2c7c23 */ /* 0x040fe2000801002c */
[----:B------:R-:W-:Y:S01]  /*10cb0*/  FFMA.FTZ R47, R31, UR5, R47 ;  /* 0x000000051f2f7c23 */ /* 0x000fe2000801002f */
[----:B------:R-:W-:Y:S01]  /*10cc0*/  FMUL.FTZ R13, R37, UR4 ;  /* 0x00000004250d7c20 */ /* 0x000fe20008410000 */
[----:B------:R-:W-:Y:S01]  /*10cd0*/  FMUL.FTZ R14, R39, UR4 ;  /* 0x00000004270e7c20 */ /* 0x000fe20008410000 */
[C---:B------:R-:W-:Y:S01]  /*10ce0*/  VIADD R31, R70.reuse, 0xf1 ;  /* 0x000000f1461f7836 */ /* 0x040fe20000000000 */
[----:B------:R-:W-:Y:S01]  /*10cf0*/  FSEL R74, R29, -INF , !P1 ;  /* 0xff8000001d4a7808 */ /* 0x000fe20004800000 */
[----:B------:R-:W-:Y:S01]  /*10d00*/  VIADD R29, R70, 0xf9 ;  /* 0x000000f9461d7836 */ /* 0x000fe20000000000 */
[----:B------:R-:W-:Y:S01]  /*10d10*/  FSEL R84, R84, -INF , !P3 ;  /* 0xff80000054547808 */ /* 0x000fe20005800000 */
[----:B------:R-:W1:Y:S01]  /*10d20*/  MUFU.TANH R13, R13 ;  /* 0x0000000d000d7308 */ /* 0x000e620000002400 */
[C---:B------:R-:W-:Y:S01]  /*10d30*/  ISETP.GE.AND P1, PT, R31.reuse, R165, PT ;  /* 0x000000a51f00720c */ /* 0x040fe20003f26270 */
[----:B------:R-:W-:Y:S01]  /*10d40*/  IMAD.U32 R28, RZ, RZ, UR7 ;  /* 0x00000007ff1c7e24 */ /* 0x000fe2000f8e00ff */
[----:B------:R-:W-:-:S02]  /*10d50*/  ISETP.GE.AND P3, PT, R31, R164, PT ;  /* 0x000000a41f00720c */ /* 0x000fc40003f66270 */
[----:B------:R-:W-:Y:S02]  /*10d60*/  I2FP.F32.S32 R31, R31 ;  /* 0x0000001f001f7245 */ /* 0x000fe40000201400 */
[----:B------:R-:W-:Y:S01]  /*10d70*/  FSEL R73, R51, -INF , !P2 ;  /* 0xff80000033497808 */ /* 0x000fe20005000000 */
[----:B------:R-:W2:Y:S01]  /*10d80*/  MUFU.TANH R14, R14 ;  /* 0x0000000e000e7308 */ /* 0x000ea20000002400 */
[----:B------:R-:W-:Y:S01]  /*10d90*/  FSEL R83, R44, -INF , !P6 ;  /* 0xff8000002c537808 */ /* 0x000fe20007000000 */
[C---:B---3--:R-:W-:Y:S01]  /*10da0*/  FFMA.FTZ R41, R31.reuse, UR5, R41 ;  /* 0x000000051f297c23 */ /* 0x048fe20008010029 */
[C---:B------:R-:W-:Y:S01]  /*10db0*/  ISETP.GE.AND P2, PT, R70.reuse, R165, PT ;  /* 0x000000a54600720c */ /* 0x040fe20003f46270 */
[----:B----4-:R-:W-:Y:S01]  /*10dc0*/  FFMA.FTZ R43, R31, UR5, R43 ;  /* 0x000000051f2b7c23 */ /* 0x010fe2000801002b */
[----:B------:R-:W-:Y:S01]  /*10dd0*/  ISETP.GE.AND P6, PT, R70, R164, PT ;  /* 0x000000a44600720c */ /* 0x000fe20003fc6270 */
[----:B------:R-:W-:Y:S01]  /*10de0*/  IMAD.U32 R44, RZ, RZ, UR7 ;  /* 0x00000007ff2c7e24 */ /* 0x000fe2000f8e00ff */
[----:B------:R-:W-:Y:S01]  /*10df0*/  I2FP.F32.S32 R70, R70 ;  /* 0x0000004600467245 */ /* 0x000fe20000201400 */
[----:B------:R-:W-:Y:S01]  /*10e00*/  MUFU.TANH R8, R8 ;  /* 0x0000000800087308 */ /* 0x000fe20000002400 */
[----:B------:R-:W-:-:S02]  /*10e10*/  FSEL R72, R47, -INF , !P5 ;  /* 0xff8000002f487808 */ /* 0x000fc40006800000 */
[----:B------:R-:W-:Y:S01]  /*10e20*/  FSEL R82, R41, -INF , !P1 ;  /* 0xff80000029527808 */ /* 0x000fe20004800000 */
[C---:B------:R-:W-:Y:S01]  /*10e30*/  FFMA.FTZ R205, R70.reuse, UR5, R205 ;  /* 0x0000000546cd7c23 */ /* 0x040fe200080100cd */
[C---:B------:R-:W-:Y:S01]  /*10e40*/  ISETP.GE.AND P5, PT, R29.reuse, R165, PT ;  /* 0x000000a51d00720c */ /* 0x040fe20003fa6270 */
[----:B------:R-:W-:Y:S01]  /*10e50*/  FFMA.FTZ R206, R70, UR5, R206 ;  /* 0x0000000546ce7c23 */ /* 0x000fe200080100ce */
[-C--:B------:R-:W-:Y:S01]  /*10e60*/  ISETP.GE.AND P1, PT, R29, R164.reuse, PT ;  /* 0x000000a41d00720c */ /* 0x080fe20003f26270 */
[----:B------:R-:W-:Y:S01]  /*10e70*/  MUFU.TANH R129, R129 ;  /* 0x0000008100817308 */ /* 0x000fe20000002400 */
[----:B------:R-:W-:Y:S02]  /*10e80*/  I2FP.F32.S32 R29, R29 ;  /* 0x0000001d001d7245 */ /* 0x000fe40000201400 */
[----:B------:R-:W-:Y:S02]  /*10e90*/  LOP3.LUT R28, R28, 0x8, R246, 0xfe, !PT ;  /* 0x000000081c1c7812 */ /* 0x000fe400078efef6 */
[----:B------:R-:W-:Y:S01]  /*10ea0*/  FSEL R71, R43, -INF , !P3 ;  /* 0xff8000002b477808 */ /* 0x000fe20005800000 */
[C---:B-1----:R-:W-:Y:S01]  /*10eb0*/  FFMA.FTZ R81, R29.reuse, UR5, R13 ;  /* 0x000000051d517c23 */ /* 0x042fe2000801000d */
[----:B--2---:R-:W-:Y:S01]  /*10ec0*/  FFMA.FTZ R70, R29, UR5, R14 ;  /* 0x000000051d467c23 */ /* 0x004fe2000801000e */
[----:B------:R-:W-:Y:S01]  /*10ed0*/  FSEL R29, R205, -INF , !P2 ;  /* 0xff800000cd1d7808 */ /* 0x000fe20005000000 */
[----:B------:R-:W-:Y:S01]  /*10ee0*/  IMAD.U32 R43, RZ, RZ, UR7 ;  /* 0x00000007ff2b7e24 */ /* 0x000fe2000f8e00ff */
[C---:B------:R-:W-:Y:S01]  /*10ef0*/  ISETP.GE.AND P3, PT, R28.reuse, R165, PT ;  /* 0x000000a51c00720c */ /* 0x040fe20003f66270 */
[----:B------:R-:W1:Y:S01]  /*10f00*/  MUFU.TANH R169, R169 ;  /* 0x000000a900a97308 */ /* 0x000e620000002400 */
[----:B------:R-:W-:-:S02]  /*10f10*/  ISETP.GE.AND P2, PT, R28, R164, PT ;  /* 0x000000a41c00720c */ /* 0x000fc40003f46270 */
[----:B------:R-:W-:Y:S01]  /*10f20*/  I2FP.F32.S32 R14, R28 ;  /* 0x0000001c000e7245 */ /* 0x000fe20000201400 */
[----:B------:R-:W-:Y:S01]  /*10f30*/  IMAD.U32 R28, RZ, RZ, UR7 ;  /* 0x00000007ff1c7e24 */ /* 0x000fe2000f8e00ff */
[----:B------:R-:W-:Y:S02]  /*10f40*/  FSEL R13, R206, -INF , !P6 ;  /* 0xff800000ce0d7808 */ /* 0x000fe40007000000 */
[----:B------:R-:W-:Y:S01]  /*10f50*/  FSEL R81, R81, -INF , !P5 ;  /* 0xff80000051517808 */ /* 0x000fe20006800000 */
[----:B------:R-:W-:Y:S01]  /*10f60*/  FFMA.FTZ R37, R14, UR5, R194 ;  /* 0x000000050e257c23 */ /* 0x000fe200080100c2 */
[----:B------:R-:W-:Y:S01]  /*10f70*/  LOP3.LUT R28, R28, 0x10, R246, 0xfe, !PT ;  /* 0x000000101c1c7812 */ /* 0x000fe200078efef6 */
[----:B------:R-:W-:Y:S01]  /*10f80*/  FFMA.FTZ R14, R14, UR5, R188 ;  /* 0x000000050e0e7c23 */ /* 0x000fe200080100bc */
[----:B------:R-:W-:Y:S01]  /*10f90*/  LOP3.LUT R43, R43, 0x20, R246, 0xfe, !PT ;  /* 0x000000202b2b7812 */ /* 0x000fe200078efef6 */
[----:B------:R-:W2:Y:S01]  /*10fa0*/  MUFU.TANH R128, R128 ;  /* 0x0000008000807308 */ /* 0x000ea20000002400 */
[----:B------:R-:W-:-:S02]  /*10fb0*/  ISETP.GE.AND P6, PT, R28, R165, PT ;  /* 0x000000a51c00720c */ /* 0x000fc40003fc6270 */
[----:B------:R-:W-:Y:S02]  /*10fc0*/  ISETP.GE.AND P5, PT, R28, R164, PT ;  /* 0x000000a41c00720c */ /* 0x000fe40003fa6270 */
[----:B------:R-:W-:Y:S02]  /*10fd0*/  I2FP.F32.S32 R28, R28 ;  /* 0x0000001c001c7245 */ /* 0x000fe40000201400 */
[----:B------:R-:W-:Y:S01]  /*10fe0*/  FSEL R14, R14, -INF , !P2 ;  /* 0xff8000000e0e7808 */ /* 0x000fe20005000000 */
[----:B------:R-:W3:Y:S01]  /*10ff0*/  MUFU.TANH R9, R9 ;  /* 0x0000000900097308 */ /* 0x000ee20000002400 */
[----:B------:R-:W-:Y:S01]  /*11000*/  LOP3.LUT R33, R33, 0x18, R246, 0xfe, !PT ;  /* 0x0000001821217812 */ /* 0x000fe200078efef6 */
[C---:B------:R-:W-:Y:S01]  /*11010*/  FFMA.FTZ R31, R28.reuse, UR5, R191 ;  /* 0x000000051c1f7c23 */ /* 0x040fe200080100bf */
[----:B------:R-:W-:Y:S01]  /*11020*/  ISETP.GE.AND P2, PT, R43, R165, PT ;  /* 0x000000a52b00720c */ /* 0x000fe20003f46270 */
[----:B------:R-:W-:Y:S01]  /*11030*/  FFMA.FTZ R28, R28, UR5, R195 ;  /* 0x000000051c1c7c23 */ /* 0x000fe200080100c3 */
[----:B------:R-:W-:-:S02]  /*11040*/  FSEL R70, R70, -INF , !P1 ;  /* 0xff80000046467808 */ /* 0x000fc40004800000 */
[----:B------:R-:W-:Y:S01]  /*11050*/  FSEL R31, R31, -INF , !P6 ;  /* 0xff8000001f1f7808 */ /* 0x000fe20007000000 */
[----:B------:R-:W4:Y:S01]  /*11060*/  MUFU.TANH R4, R4 ;  /* 0x0000000400047308 */ /* 0x000f220000002400 */
        /* <DEDUP_REMOVED lines=8> */
[----:B------:R-:W-:Y:S01]  /*110f0*/  IMAD.U32 R43, RZ, RZ, UR7 ;  /* 0x00000007ff2b7e24 */ /* 0x000fe2000f8e00ff */
[----:B------:R-:W-:Y:S01]  /*11100*/  FSEL R28, R28, -INF , !P5 ;  /* 0xff8000001c1c7808 */ /* 0x000fe20006800000 */
[----:B------:R-:W-:Y:S01]  /*11110*/  IMAD.U32 R20, RZ, RZ, UR7 ;  /* 0x00000007ff147e24 */ /* 0x000fe2000f8e00ff */
[--C-:B------:R-:W-:Y:S01]  /*11120*/  LOP3.LUT R44, R44, 0x30, R246.reuse, 0xfe, !PT ;  /* 0x000000302c2c7812 */ /* 0x100fe200078efef6 */
[----:B------:R-:W-:Y:S01]  /*11130*/  FFMA.FTZ R41, R33, UR5, R181 ;  /* 0x0000000521297c23 */ /* 0x000fe200080100b5 */
[----:B------:R-:W-:Y:S01]  /*11140*/  LOP3.LUT R43, R43, 0x28, R246, 0xfe, !PT ;  /* 0x000000282b2b7812 */ /* 0x000fe200078efef6 */
[----:B------:R-:W-:Y:S01]  /*11150*/  FFMA.FTZ R33, R33, UR5, R184 ;  /* 0x0000000521217c23 */ /* 0x000fe200080100b8 */
[----:B------:R-:W-:Y:S01]  /*11160*/  LOP3.LUT R20, R20, 0x38, R246, 0xfe, !PT ;  /* 0x0000003814147812 */ /* 0x000fe200078efef6 */
[----:B------:R-:W5:Y:S01]  /*11170*/  MUFU.TANH R5, R5 ;  /* 0x0000000500057308 */ /* 0x000f620000002400 */
[----:B------:R-:W-:-:S02]  /*11180*/  FSEL R41, R41, -INF , !P1 ;  /* 0xff80000029297808 */ /* 0x000fc40004800000 */
[C---:B------:R-:W-:Y:S02]  /*11190*/  ISETP.GE.AND P5, PT, R43.reuse, R165, PT ;  /* 0x000000a52b00720c */ /* 0x040fe40003fa6270 */
[----:B------:R-:W-:Y:S02]  /*111a0*/  ISETP.GE.AND P1, PT, R43, R164, PT ;  /* 0x000000a42b00720c */ /* 0x000fe40003f26270 */
[----:B------:R-:W-:Y:S01]  /*111b0*/  I2FP.F32.S32 R43, R43 ;  /* 0x0000002b002b7245 */ /* 0x000fe20000201400 */
[----:B------:R-:W5:Y:S01]  /*111c0*/  MUFU.TANH R118, R118 ;  /* 0x0000007600767308 */ /* 0x000f620000002400 */
[----:B------:R-:W-:Y:S02]  /*111d0*/  FSEL R125, R21, -INF , !P6 ;  /* 0xff800000157d7808 */ /* 0x000fe40007000000 */
[-C--:B------:R-:W-:Y:S01]  /*111e0*/  ISETP.GE.AND P6, PT, R20, R165.reuse, PT ;  /* 0x000000a51400720c */ /* 0x080fe20003fc6270 */
[C---:B------:R-:W-:Y:S01]  /*111f0*/  FFMA.FTZ R47, R43.reuse, UR5, R22 ;  /* 0x000000052b2f7c23 */ /* 0x040fe20008010016 */
[----:B------:R-:W-:Y:S01]  /*11200*/  I2FP.F32.S32 R22, R44 ;  /* 0x0000002c00167245 */ /* 0x000fe20000201400 */
[----:B------:R-:W-:Y:S01]  /*11210*/  FFMA.FTZ R23, R43, UR5, R23 ;  /* 0x000000052b177c23 */ /* 0x000fe20008010017 */
[----:B------:R-:W-:Y:S01]  /*11220*/  FSEL R33, R33, -INF , !P3 ;  /* 0xff80000021217808 */ /* 0x000fe20005800000 */
[----:B------:R-:W5:Y:S01]  /*11230*/  MUFU.TANH R112, R112 ;  /* 0x0000007000707308 */ /* 0x000f620000002400 */
[----:B------:R-:W-:Y:S01]  /*11240*/  FSEL R21, R47, -INF , !P5 ;  /* 0xff8000002f157808 */ /* 0x000fe20006800000 */
[----:B------:R-:W-:Y:S01]  /*11250*/  FFMA.FTZ R43, R22, UR5, R24 ;  /* 0x00000005162b7c23 */ /* 0x000fe20008010018 */
[----:B------:R-:W-:Y:S01]  /*11260*/  ISETP.GE.AND P5, PT, R20, R164, PT ;  /* 0x000000a41400720c */ /* 0x000fe20003fa6270 */
[----:B------:R-:W-:Y:S01]  /*11270*/  FFMA.FTZ R25, R22, UR5, R25 ;  /* 0x0000000516197c23 */ /* 0x000fe20008010019 */
[----:B------:R-:W-:Y:S01]  /*11280*/  I2FP.F32.S32 R20, R20 ;  /* 0x0000001400147245 */ /* 0x000fe20000201400 */
[----:B------:R-:W-:Y:S01]  /*11290*/  IMAD.U32 R24, RZ, RZ, UR7 ;  /* 0x00000007ff187e24 */ /* 0x000fe2000f8e00ff */
[----:B------:R-:W-:Y:S01]  /*112a0*/  ISETP.GE.AND P3, PT, R44, R165, PT ;  /* 0x000000a52c00720c */ /* 0x000fe20003f66270 */
[----:B------:R-:W5:Y:S01]  /*112b0*/  MUFU.TANH R114, R114 ;  /* 0x0000007200727308 */ /* 0x000f620000002400 */
[----:B------:R-:W-:Y:S01]  /*112c0*/  FSEL R127, R23, -INF , !P1 ;  /* 0xff800000177f7808 */ /* 0x000fe20004800000 */
[C---:B------:R-:W-:Y:S01]  /*112d0*/  FFMA.FTZ R22, R20.reuse, UR5, R26 ;  /* 0x0000000514167c23 */ /* 0x040fe2000801001a */
[----:B------:R-:W-:Y:S01]  /*112e0*/  IMAD.U32 R26, RZ, RZ, UR7 ;  /* 0x00000007ff1a7e24 */ /* 0x000fe2000f8e00ff */
[----:B------:R-:W-:Y:S01]  /*112f0*/  FSEL R23, R43, -INF , !P3 ;  /* 0xff8000002b177808 */ /* 0x000fe20005800000 */
[----:B------:R-:W-:Y:S01]  /*11300*/  FFMA.FTZ R27, R20, UR5, R27 ;  /* 0x00000005141b7c23 */ /* 0x000fe2000801001b */
[----:B------:R-:W-:Y:S01]  /*11310*/  IMAD.U32 R20, RZ, RZ, UR7 ;  /* 0x00000007ff147e24 */ /* 0x000fe2000f8e00ff */
[----:B------:R-:W-:Y:S01]  /*11320*/  FSEL R39, R39, -INF , !P2 ;  /* 0xff80000027277808 */ /* 0x000fe20005000000 */
[----:B------:R-:W5:Y:S01]  /*11330*/  MUFU.TANH R108, R108 ;  /* 0x0000006c006c7308 */ /* 0x000f620000002400 */
[----:B------:R-:W-:-:S02]  /*11340*/  LOP3.LUT R26, R26, 0x40, R246, 0xfe, !PT ;  /* 0x000000401a1a7812 */ /* 0x000fc400078efef6 */
[-C--:B------:R-:W-:Y:S02]  /*11350*/  ISETP.GE.AND P2, PT, R44, R164.reuse, PT ;  /* 0x000000a42c00720c */ /* 0x080fe40003f46270 */
[CC--:B------:R-:W-:Y:S02]  /*11360*/  ISETP.GE.AND P1, PT, R26.reuse, R165.reuse, PT ;  /* 0x000000a51a00720c */ /* 0x0c0fe40003f26270 */
[----:B------:R-:W-:Y:S01]  /*11370*/  ISETP.GE.AND P3, PT, R26, R164, PT ;  /* 0x000000a41a00720c */ /* 0x000fe20003f66270 */
[----:B------:R-:W5:Y:S01]  /*11380*/  MUFU.TANH R110, R110 ;  /* 0x0000006e006e7308 */ /* 0x000f620000002400 */
[----:B------:R-:W-:Y:S02]  /*11390*/  I2FP.F32.S32 R26, R26 ;  /* 0x0000001a001a7245 */ /* 0x000fe40000201400 */
[----:B------:R-:W-:Y:S02]  /*113a0*/  LOP3.LUT R20, R20, 0x48, R246, 0xfe, !PT ;  /* 0x0000004814147812 */ /* 0x000fe400078efef6 */
[----:B------:R-:W-:Y:S01]  /*113b0*/  FSEL R213, R25, -INF , !P2 ;  /* 0xff80000019d57808 */ /* 0x000fe20005000000 */
[----:B------:R-:W-:Y:S01]  /*113c0*/  FFMA.FTZ R30, R26, UR5, R30 ;  /* 0x000000051a1e7c23 */ /* 0x000fe2000801001e */
[----:B------:R-:W-:Y:S01]  /*113d0*/  FSEL R22, R22, -INF , !P6 ;  /* 0xff80000016167808 */ /* 0x000fe20007000000 */
[----:B-1----:R-:W-:Y:S01]  /*113e0*/  FFMA.FTZ R169, R26, UR5, R169 ;  /* 0x000000051aa97c23 */ /* 0x002fe200080100a9 */
[C---:B------:R-:W-:Y:S01]  /*113f0*/  ISETP.GE.AND P2, PT, R20.reuse, R165, PT ;  /* 0x000000a51400720c */ /* 0x040fe20003f46270 */
[----:B------:R-:W1:Y:S01]  /*11400*/  MUFU.TANH R104, R104 ;  /* 0x0000006800687308 */ /* 0x000e620000002400 */
[----:B------:R-:W-:-:S02]  /*11410*/  ISETP.GE.AND P6, PT, R20, R164, PT ;  /* 0x000000a41400720c */ /* 0x000fc40003fc6270 */
[----:B------:R-:W-:Y:S02]  /*11420*/  I2FP.F32.S32 R25, R20 ;  /* 0x0000001400197245 */ /* 0x000fe40000201400 */
[----:B------:R-:W-:Y:S02]  /*11430*/  FSEL R211, R27, -INF , !P5 ;  /* 0xff8000001bd37808 */ /* 0x000fe40006800000 */
[----:B------:R-:W-:Y:S01]  /*11440*/  FSEL R20, R30, -INF , !P1 ;  /* 0xff8000001e147808 */ /* 0x000fe20004800000 */
[----:B------:R-:W-:Y:S01]  /*11450*/  FFMA.FTZ R129, R25, UR5, R129 ;  /* 0x0000000519817c23 */ /* 0x000fe20008010081 */
[----:B------:R-:W-:Y:S01]  /*11460*/  ISETP.GE.AND P5, PT, R197, R165, PT ;  /* 0x000000a5c500720c */ /* 0x000fe20003fa6270 */
[----:B--2---:R-:W-:Y:S01]  /*11470*/  FFMA.FTZ R44, R25, UR5, R128 ;  /* 0x00000005192c7c23 */ /* 0x004fe20008010080 */
[----:B------:R-:W-:Y:S01]  /*11480*/  ISETP.GE.AND P1, PT, R197, R164, PT ;  /* 0x000000a4c500720c */ /* 0x000fe20003f26270 */
[----:B------:R-:W-:Y:S01]  /*11490*/  IMAD.U32 R25, RZ, RZ, UR7 ;  /* 0x00000007ff197e24 */ /* 0x000fe2000f8e00ff */
[----:B------:R-:W-:Y:S01]  /*114a0*/  I2FP.F32.S32 R197, R197 ;  /* 0x000000c500c57245 */ /* 0x000fe20000201400 */
[----:B------:R-:W2:Y:S01]  /*114b0*/  MUFU.TANH R106, R106 ;  /* 0x0000006a006a7308 */ /* 0x000ea20000002400 */
[----:B------:R-:W-:-:S02]  /*114c0*/  LOP3.LUT R24, R24, 0x58, R246, 0xfe, !PT ;  /* 0x0000005818187812 */ /* 0x000fc400078efef6 */
[----:B------:R-:W-:Y:S01]  /*114d0*/  FSEL R203, R129, -INF , !P6 ;  /* 0xff80000081cb7808 */ /* 0x000fe20007000000 */
[C---:B------:R-:W-:Y:S01]  /*114e0*/  FFMA.FTZ R12, R197.reuse, UR5, R12 ;  /* 0x00000005c50c7c23 */ /* 0x040fe2000801000c */
[----:B------:R-:W-:Y:S01]  /*114f0*/  FFMA.FTZ R197, R197, UR5, R8 ;  /* 0x00000005c5c57c23 */ /* 0x000fe20008010008 */
[----:B------:R-:W-:Y:S01]  /*11500*/  IMAD.U32 R8, RZ, RZ, UR7 ;  /* 0x00000007ff087e24 */ /* 0x000fe2000f8e00ff */
[----:B------:R-:W-:Y:S01]  /*11510*/  I2FP.F32.S32 R195, R24 ;  /* 0x0000001800c37245 */ /* 0x000fe20000201400 */
[----:B------:R-:W2:Y:S01]  /*11520*/  MUFU.TANH R100, R100 ;  /* 0x0000006400647308 */ /* 0x000ea20000002400 */
[----:B------:R-:W-:Y:S01]  /*11530*/  FSEL R122, R12, -INF , !P5 ;  /* 0xff8000000c7a7808 */ /* 0x000fe20006800000 */
[----:B------:R-:W-:Y:S01]  /*11540*/  IMAD.U32 R12, RZ, RZ, UR7 ;  /* 0x00000007ff0c7e24 */ /* 0x000fe2000f8e00ff */
[----:B------:R-:W-:Y:S01]  /*11550*/  LOP3.LUT R8, R8, 0x60, R246, 0xfe, !PT ;  /* 0x0000006008087812 */ /* 0x000fe200078efef6 */
[----:B---3--:R-:W-:Y:S01]  /*11560*/  FFMA.FTZ R247, R195, UR5, R9 ;  /* 0x00000005c3f77c23 */ /* 0x008fe20008010009 */
[----:B------:R-:W-:Y:S01]  /*11570*/  FSEL R205, R169, -INF , !P3 ;  /* 0xff800000a9cd7808 */ /* 0x000fe20005800000 */
[----:B----4-:R-:W-:Y:S01]  /*11580*/  FFMA.FTZ R195, R195, UR5, R4 ;  /* 0x00000005c3c37c23 */ /* 0x010fe20008010004 */
[C---:B------:R-:W-:Y:S01]  /*11590*/  ISETP.GE.AND P6, PT, R8.reuse, R165, PT ;  /* 0x000000a50800720c */ /* 0x040fe20003fc6270 */
[----:B------:R-:W3:Y:S01]  /*115a0*/  MUFU.TANH R102, R102 ;  /* 0x0000006600667308 */ /* 0x000ee20000002400 */
[----:B------:R-:W-:-:S02]  /*115b0*/  ISETP.GE.AND P5, PT, R8, R164, PT ;  /* 0x000000a40800720c */ /* 0x000fc40003fa6270 */
[----:B------:R-:W-:Y:S02]  /*115c0*/  FSEL R44, R44, -INF , !P2 ;  /* 0xff8000002c2c7808 */ /* 0x000fe40005000000 */
[----:B------:R-:W-:Y:S02]  /*115d0*/  I2FP.F32.S32 R8, R8 ;  /* 0x0000000800087245 */ /* 0x000fe40000201400 */
[C---:B------:R-:W-:Y:S01]  /*115e0*/  ISETP.GE.AND P3, PT, R24.reuse, R165, PT ;  /* 0x000000a51800720c */ /* 0x040fe20003f66270 */
[----:B------:R-:W4:Y:S01]  /*115f0*/  MUFU.TANH R96, R96 ;  /* 0x0000006000607308 */ /* 0x000f220000002400 */
[----:B------:R-:W-:Y:S01]  /*11600*/  ISETP.GE.AND P2, PT, R24, R164, PT ;  /* 0x000000a41800720c */ /* 0x000fe20003f46270 */
[----:B------:R-:W-:Y:S01]  /*11610*/  IMAD.U32 R24, RZ, RZ, UR7 ;  /* 0x00000007ff187e24 */ /* 0x000fe2000f8e00ff */
[----:B------:R-:W-:Y:S01]  /*11620*/  LOP3.LUT R9, R25, 0x68, R246, 0xfe, !PT ;  /* 0x0000006819097812 */ /* 0x000fe200078efef6 */
[C---:B-----5:R-:W-:Y:S01]  /*11630*/  FFMA.FTZ R209, R8.reuse, UR5, R5 ;  /* 0x0000000508d17c23 */ /* 0x060fe20008010005 */
[----:B------:R-:W-:Y:S01]  /*11640*/  FFMA.FTZ R118, R8, UR5, R118 ;  /* 0x0000000508767c23 */ /* 0x000fe20008010076 */
[----:B------:R-:W-:Y:S01]  /*11650*/  FSEL R195, R195, -INF , !P2 ;  /* 0xff800000c3c37808 */ /* 0x000fe20005000000 */
[----:B------:R-:W-:Y:S01]  /*11660*/  IMAD.U32 R8, RZ, RZ, UR7 ;  /* 0x00000007ff087e24 */ /* 0x000fe2000f8e00ff */
[----:B------:R-:W-:Y:S01]  /*11670*/  LOP3.LUT R4, R24, 0x70, R246, 0xfe, !PT ;  /* 0x0000007018047812 */ /* 0x000fe200078efef6 */
[----:B------:R-:W5:Y:S01]  /*11680*/  MUFU.TANH R98, R98 ;  /* 0x0000006200627308 */ /* 0x000f620000002400 */
[----:B------:R-:W-:-:S02]  /*11690*/  I2FP.F32.S32 R5, R9 ;  /* 0x0000000900057245 */ /* 0x000fc40000201400 */
[----:B------:R-:W-:Y:S02]  /*116a0*/  FSEL R209, R209, -INF , !P6 ;  /* 0xff800000d1d17808 */ /* 0x000fe40007000000 */
[CC--:B------:R-:W-:Y:S01]  /*116b0*/  ISETP.GE.AND P2, PT, R4.reuse, R165.reuse, PT ;  /* 0x000000a50400720c */ /* 0x0c0fe20003f46270 */
[C---:B------:R-:W-:Y:S01]  /*116c0*/  FFMA.FTZ R112, R5.reuse, UR5, R112 ;  /* 0x0000000505707c23 */ /* 0x040fe20008010070 */
[----:B------:R-:W-:Y:S01]  /*116d0*/  ISETP.GE.AND P6, PT, R4, R164, PT ;  /* 0x000000a40400720c */ /* 0x000fe20003fc6270 */
[----:B------:R-:W-:Y:S01]  /*116e0*/  FFMA.FTZ R114, R5, UR5, R114 ;  /* 0x0000000505727c23 */ /* 0x000fe20008010072 */
[----:B------:R-:W-:Y:S01]  /*116f0*/  I2FP.F32.S32 R4, R4 ;  /* 0x0000000400047245 */ /* 0x000fe20000201400 */
[----:B------:R-:W-:Y:S01]  /*11700*/  IMAD.U32 R5, RZ, RZ, UR7 ;  /* 0x00000007ff057e24 */ /* 0x000fe2000f8e00ff */
[----:B------:R-:W-:Y:S01]  /*11710*/  FSEL R197, R197, -INF , !P1 ;  /* 0xff800000c5c57808 */ /* 0x000fe20004800000 */
[----:B------:R-:W5:Y:S01]  /*11720*/  MUFU.TANH R92, R92 ;  /* 0x0000005c005c7308 */ /* 0x000f620000002400 */
[----:B------:R-:W-:Y:S01]  /*11730*/  ISETP.GE.AND P1, PT, R9, R165, PT ;  /* 0x000000a50900720c */ /* 0x000fe20003f26270 */
[----:B------:R-:W-:Y:S01]  /*11740*/  FFMA.FTZ R108, R4, UR5, R108 ;  /* 0x00000005046c7c23 */ /* 0x000fe2000801006c */
[----:B------:R-:W-:Y:S01]  /*11750*/  LOP3.LUT R8, R8, 0x78, R246, 0xfe, !PT ;  /* 0x0000007808087812 */ /* 0x000fe200078efef6 */
[----:B------:R-:W-:Y:S01]  /*11760*/  FFMA.FTZ R110, R4, UR5, R110 ;  /* 0x00000005046e7c23 */ /* 0x000fe2000801006e */
[----:B------:R-:W-:Y:S01]  /*11770*/  FSEL R247, R247, -INF , !P3 ;  /* 0xff800000f7f77808 */ /* 0x000fe20005800000 */
[----:B------:R-:W-:Y:S01]  /*11780*/  IMAD.U32 R4, RZ, RZ, UR7 ;  /* 0x00000007ff047e24 */ /* 0x000fe2000f8e00ff */
[----:B------:R-:W-:Y:S01]  /*11790*/  ISETP.GE.AND P3, PT, R9, R164, PT ;  /* 0x000000a40900720c */ /* 0x000fe20003f66270 */
[----:B------:R-:W-:Y:S01]  /*117a0*/  MUFU.TANH R88, R88 ;  /* 0x0000005800587308 */ /* 0x000fe20000002400 */
[----:B------:R-:W-:Y:S01]  /*117b0*/  FSEL R185, R118, -INF , !P5 ;  /* 0xff80000076b97808 */ /* 0x000fe20006800000 */
[----:B------:R-:W-:Y:S01]  /*117c0*/  IMAD.U32 R9, RZ, RZ, UR7 ;  /* 0x00000007ff097e24 */ /* 0x000fe2000f8e00ff */
[----:B------:R-:W-:-:S02]  /*117d0*/  FSEL R206, R112, -INF , !P1 ;  /* 0xff80000070ce7808 */ /* 0x000fc40004800000 */
[----:B------:R-:W-:Y:S02]  /*117e0*/  LOP3.LUT R5, R5, 0x80, R246, 0xfe, !PT ;  /* 0x0000008005057812 */ /* 0x000fe400078efef6 */
[CC--:B------:R-:W-:Y:S01]  /*117f0*/  ISETP.GE.AND P5, PT, R8.reuse, R165.reuse, PT ;  /* 0x000000a50800720c */ /* 0x0c0fe20003fa6270 */
[----:B------:R-:W-:Y:S01]  /*11800*/  MUFU.TANH R90, R90 ;  /* 0x0000005a005a7308 */ /* 0x000fe20000002400 */
[----:B------:R-:W-:Y:S02]  /*11810*/  ISETP.GE.AND P1, PT, R8, R164, PT ;  /* 0x000000a40800720c */ /* 0x000fe40003f26270 */
[----:B------:R-:W-:Y:S02]  /*11820*/  I2FP.F32.S32 R8, R8 ;  /* 0x0000000800087245 */ /* 0x000fe40000201400 */
[----:B------:R-:W-:Y:S02]  /*11830*/  FSEL R188, R114, -INF , !P3 ;  /* 0xff80000072bc7808 */ /* 0x000fe40005800000 */
[----:B------:R-:W-:Y:S01]  /*11840*/  FSEL R199, R108, -INF , !P2 ;  /* 0xff8000006cc77808 */ /* 0x000fe20005000000 */
[C---:B-1----:R-:W-:Y:S01]  /*11850*/  FFMA.FTZ R104, R8.reuse, UR5, R104 ;  /* 0x0000000508687c23 */ /* 0x042fe20008010068 */
[C---:B------:R-:W-:Y:S01]  /*11860*/  ISETP.GE.AND P3, PT, R5.reuse, R165, PT ;  /* 0x000000a50500720c */ /* 0x040fe20003f66270 */
[----:B--2---:R-:W-:Y:S01]  /*11870*/  FFMA.FTZ R106, R8, UR5, R106 ;  /* 0x00000005086a7c23 */ /* 0x004fe2000801006a */
[----:B------:R-:W-:Y:S01]  /*11880*/  ISETP.GE.AND P2, PT, R5, R164, PT ;  /* 0x000000a40500720c */ /* 0x000fe20003f46270 */
[----:B------:R-:W-:Y:S01]  /*11890*/  MUFU.TANH R89, R89 ;  /* 0x0000005900597308 */ /* 0x000fe20000002400 */
[----:B------:R-:W-:Y:S01]  /*118a0*/  I2FP.F32.S32 R5, R5 ;  /* 0x0000000500057245 */ /* 0x000fe20000201400 */
[----:B------:R-:W-:Y:S01]  /*118b0*/  IMAD.U32 R8, RZ, RZ, UR7 ;  /* 0x00000007ff087e24 */ /* 0x000fe2000f8e00ff */
[----:B------:R-:W-:-:S02]  /*118c0*/  LOP3.LUT R4, R4, 0x88, R246, 0xfe, !PT ;  /* 0x0000008804047812 */ /* 0x000fc400078efef6 */
[----:B------:R-:W-:Y:S01]  /*118d0*/  FSEL R191, R110, -INF , !P6 ;  /* 0xff8000006ebf7808 */ /* 0x000fe20007000000 */
[C---:B------:R-:W-:Y:S01]  /*118e0*/  FFMA.FTZ R100, R5.reuse, UR5, R100 ;  /* 0x0000000505647c23 */ /* 0x040fe20008010064 */
[----:B------:R-:W-:Y:S01]  /*118f0*/  FSEL R179, R104, -INF , !P5 ;  /* 0xff80000068b37808 */ /* 0x000fe20006800000 */
[----:B---3--:R-:W-:Y:S01]  /*11900*/  FFMA.FTZ R102, R5, UR5, R102 ;  /* 0x0000000505667c23 */ /* 0x008fe20008010066 */
[C---:B------:R-:W-:Y:S01]  /*11910*/  ISETP.GE.AND P6, PT, R4.reuse, R165, PT ;  /* 0x000000a50400720c */ /* 0x040fe20003fc6270 */
[----:B------:R-:W1:Y:S01]  /*11920*/  MUFU.TANH R94, R94 ;  /* 0x0000005e005e7308 */ /* 0x000e620000002400 */
[----:B------:R-:W-:Y:S01]  /*11930*/  ISETP.GE.AND P5, PT, R4, R164, PT ;  /* 0x000000a40400720c */ /* 0x000fe20003fa6270 */
[----:B------:R-:W-:Y:S01]  /*11940*/  IMAD.U32 R5, RZ, RZ, UR7 ;  /* 0x00000007ff057e24 */ /* 0x000fe2000f8e00ff */
[----:B------:R-:W-:Y:S02]  /*11950*/  LOP3.LUT R12, R12, 0x90, R246, 0xfe, !PT ;  /* 0x000000900c0c7812 */ /* 0x000fe400078efef6 */
[----:B------:R-:W-:-:S02]  /*11960*/  I2FP.F32.S32 R4, R4 ;  /* 0x0000000400047245 */ /* 0x000fc40000201400 */
[----:B------:R-:W-:Y:S01]  /*11970*/  FSEL R187, R106, -INF , !P1 ;  /* 0xff8000006abb7808 */ /* 0x000fe20004800000 */
[----:B------:R-:W2:Y:S01]  /*11980*/  MUFU.TANH R86, R86 ;  /* 0x0000005600567308 */ /* 0x000ea20000002400 */
[----:B------:R-:W-:Y:S01]  /*11990*/  FSEL R184, R100, -INF , !P3 ;  /* 0xff80000064b87808 */ /* 0x000fe20005800000 */
[----:B----4-:R-:W-:Y:S01]  /*119a0*/  FFMA.FTZ R96, R4, UR5, R96 ;  /* 0x0000000504607c23 */ /* 0x010fe20008010060 */
[----:B------:R-:W-:Y:S01]  /*119b0*/  ISETP.GE.AND P1, PT, R12, R165, PT ;  /* 0x000000a50c00720c */ /* 0x000fe20003f26270 */
[----:B-----5:R-:W-:Y:S01]  /*119c0*/  FFMA.FTZ R98, R4, UR5, R98 ;  /* 0x0000000504627c23 */ /* 0x020fe20008010062 */
[----:B------:R-:W-:Y:S02]  /*119d0*/  ISETP.GE.AND P3, PT, R12, R164, PT ;  /* 0x000000a40c00720c */ /* 0x000fe40003f66270 */
[----:B------:R-:W-:Y:S01]  /*119e0*/  I2FP.F32.S32 R12, R12 ;  /* 0x0000000c000c7245 */ /* 0x000fe20000201400 */
[----:B------:R-:W3:Y:S01]  /*119f0*/  MUFU.TANH R85, R85 ;  /* 0x0000005500557308 */ /* 0x000ee20000002400 */
[----:B------:R-:W-:-:S02]  /*11a00*/  LOP3.LUT R9, R9, 0x98, R246, 0xfe, !PT ;  /* 0x0000009809097812 */ /* 0x000fc400078efef6 */
[----:B------:R-:W-:Y:S01]  /*11a10*/  FSEL R176, R102, -INF , !P2 ;  /* 0xff80000066b07808 */ /* 0x000fe20005000000 */
[----:B------:R-:W-:Y:S01]  /*11a20*/  FFMA.FTZ R92, R12, UR5, R92 ;  /* 0x000000050c5c7c23 */ /* 0x000fe2000801005c */
[----:B------:R-:W-:Y:S01]  /*11a30*/  FSEL R194, R96, -INF , !P6 ;  /* 0xff80000060c27808 */ /* 0x000fe20007000000 */
[----:B-1----:R-:W-:Y:S01]  /*11a40*/  FFMA.FTZ R94, R12, UR5, R94 ;  /* 0x000000050c5e7c23 */ /* 0x002fe2000801005e */
[----:B------:R-:W-:Y:S01]  /*11a50*/  LOP3.LUT R8, R8, 0xa0, R246, 0xfe, !PT ;  /* 0x000000a008087812 */ /* 0x000fe200078efef6 */
[----:B------:R-:W1:Y:S01]  /*11a60*/  MUFU.TANH R80, R80 ;  /* 0x0000005000507308 */ /* 0x000e620000002400 */
[C---:B------:R-:W-:Y:S01]  /*11a70*/  ISETP.GE.AND P2, PT, R9.reuse, R165, PT ;  /* 0x000000a50900720c */ /* 0x040fe20003f46270 */
[----:B------:R-:W-:Y:S01]  /*11a80*/  FMUL.FTZ R12, R36, UR4 ;  /* 0x00000004240c7c20 */ /* 0x000fe20008410000 */
[----:B------:R-:W-:Y:S02]  /*11a90*/  ISETP.GE.AND P6, PT, R9, R164, PT ;  /* 0x000000a40900720c */ /* 0x000fe40003fc6270 */
[----:B------:R-:W-:-:S02]  /*11aa0*/  I2FP.F32.S32 R9, R9 ;  /* 0x0000000900097245 */ /* 0x000fc40000201400 */
[----:B------:R-:W-:Y:S01]  /*11ab0*/  FSEL R174, R98, -INF , !P5 ;  /* 0xff80000062ae7808 */ /* 0x000fe20006800000 */
[----:B------:R-:W4:Y:S01]  /*11ac0*/  MUFU.TANH R87, R87 ;  /* 0x0000005700577308 */ /* 0x000f220000002400 */
[----:B------:R-:W-:Y:S01]  /*11ad0*/  FSEL R181, R92, -INF , !P1 ;  /* 0xff8000005cb57808 */ /* 0x000fe20004800000 */
[C---:B------:R-:W-:Y:S01]  /*11ae0*/  FFMA.FTZ R88, R9.reuse, UR5, R88 ;  /* 0x0000000509587c23 */ /* 0x040fe20008010058 */
[C---:B------:R-:W-:Y:S01]  /*11af0*/  ISETP.GE.AND P5, PT, R8.reuse, R165, PT ;  /* 0x000000a50800720c */ /* 0x040fe20003fa6270 */
[----:B------:R-:W-:Y:S01]  /*11b00*/  FFMA.FTZ R90, R9, UR5, R90 ;  /* 0x00000005095a7c23 */ /* 0x000fe2000801005a */
[----:B------:R-:W-:Y:S01]  /*11b10*/  ISETP.GE.AND P1, PT, R8, R164, PT ;  /* 0x000000a40800720c */ /* 0x000fe20003f26270 */
[----:B------:R-:W-:Y:S01]  /*11b20*/  IMAD.U32 R9, RZ, RZ, UR7 ;  /* 0x00000007ff097e24 */ /* 0x000fe2000f8e00ff */
[----:B------:R-:W-:Y:S01]  /*11b30*/  I2FP.F32.S32 R8, R8 ;  /* 0x0000000800087245 */ /* 0x000fe20000201400 */
[----:B------:R5:W-:Y:S01]  /*11b40*/  MUFU.TANH R4, R79 ;  /* 0x0000004f00047308 */ /* 0x000be20000002400 */
[----:B------:R-:W-:-:S02]  /*11b50*/  LOP3.LUT R5, R5, 0xa8, R246, 0xfe, !PT ;  /* 0x000000a805057812 */ /* 0x000fc400078efef6 */
[----:B------:R-:W-:Y:S01]  /*11b60*/  LOP3.LUT R9, R9, 0xb0, R246, 0xfe, !PT ;  /* 0x000000b009097812 */ /* 0x000fe200078efef6 */
[----:B------:R-:W-:Y:S01]  /*11b70*/  FFMA.FTZ R89, R8, UR5, R89 ;  /* 0x0000000508597c23 */ /* 0x000fe20008010059 */
[----:B------:R-:W-:Y:S01]  /*11b80*/  FSEL R131, R90, -INF , !P6 ;  /* 0xff8000005a837808 */ /* 0x000fe20007000000 */
[----:B--2---:R-:W-:Y:S01]  /*11b90*/  FFMA.FTZ R86, R8, UR5, R86 ;  /* 0x0000000508567c23 */ /* 0x004fe20008010056 */
[----:B------:R-:W-:Y:S01]  /*11ba0*/  ISETP.GE.AND P6, PT, R9, R165, PT ;  /* 0x000000a50900720c */ /* 0x000fe20003fc6270 */
[----:B------:R-:W2:Y:S01]  /*11bb0*/  MUFU.TANH R77, R77 ;  /* 0x0000004d004d7308 */ /* 0x000ea20000002400 */
[----:B------:R-:W-:Y:S01]  /*11bc0*/  FSEL R171, R89, -INF , !P5 ;  /* 0xff80000059ab7808 */ /* 0x000fe20006800000 */
[----:B------:R-:W-:Y:S01]  /*11bd0*/  IMAD.U32 R8, RZ, RZ, UR7 ;  /* 0x00000007ff087e24 */ /* 0x000fe2000f8e00ff */
[----:B------:R-:W-:Y:S01]  /*11be0*/  ISETP.GE.AND P5, PT, R9, R164, PT ;  /* 0x000000a40900720c */ /* 0x000fe20003fa6270 */
[----:B------:R-:W-:Y:S01]  /*11bf0*/  IMAD.U32 R90, RZ, RZ, UR7 ;  /* 0x00000007ff5a7e24 */ /* 0x000fe2000f8e00ff */
[----:B------:R-:W-:-:S02]  /*11c00*/  FSEL R169, R94, -INF , !P3 ;  /* 0xff8000005ea97808 */ /* 0x000fc40005800000 */
[----:B------:R-:W-:Y:S01]  /*11c10*/  FSEL R177, R88, -INF , !P2 ;  /* 0xff80000058b17808 */ /* 0x000fe20005000000 */
[----:B------:R-:W2:Y:S01]  /*11c20*/  MUFU.TANH R76, R76 ;  /* 0x0000004c004c7308 */ /* 0x000ea20000002400 */
[----:B-----5:R-:W-:Y:S02]  /*11c30*/  I2FP.F32.S32 R79, R5 ;  /* 0x00000005004f7245 */ /* 0x020fe40000201400 */
[----:B------:R-:W-:Y:S02]  /*11c40*/  I2FP.F32.S32 R9, R9 ;  /* 0x0000000900097245 */ /* 0x000fe40000201400 */
[----:B------:R-:W-:Y:S01]  /*11c50*/  ISETP.GE.AND P3, PT, R5, R165, PT ;  /* 0x000000a50500720c */ /* 0x000fe20003f66270 */
[----:B---3--:R-:W-:Y:S01]  /*11c60*/  FFMA.FTZ R85, R79, UR5, R85 ;  /* 0x000000054f557c23 */ /* 0x008fe20008010055 */
[----:B------:R-:W-:Y:S01]  /*11c70*/  ISETP.GE.AND P2, PT, R5, R164, PT ;  /* 0x000000a40500720c */ /* 0x000fe20003f46270 */
[----:B------:R-:W-:Y:S01]  /*11c80*/  MUFU.TANH R99, R99 ;  /* 0x0000006300637308 */ /* 0x000fe20000002400 */
[----:B------:R-:W-:-:S02]  /*11c90*/  IMAD.U32 R5, RZ, RZ, UR7 ;  /* 0x00000007ff057e24 */ /* 0x000fc4000f8e00ff */
[----:B-1----:R-:W-:Y:S01]  /*11ca0*/  FFMA.FTZ R79, R79, UR5, R80 ;  /* 0x000000054f4f7c23 */ /* 0x002fe20008010050 */
[--C-:B------:R-:W-:Y:S01]  /*11cb0*/  LOP3.LUT R8, R8, 0xb8, R246.reuse, 0xfe, !PT ;  /* 0x000000b808087812 */ /* 0x100fe200078efef6 */
[----:B----4-:R-:W-:Y:S01]  /*11cc0*/  FFMA.FTZ R87, R9, UR5, R87 ;  /* 0x0000000509577c23 */ /* 0x010fe20008010057 */
[----:B------:R-:W-:Y:S02]  /*11cd0*/  FSEL R80, R86, -INF , !P1 ;  /* 0xff80000056507808 */ /* 0x000fe40004800000 */
[----:B------:R-:W-:Y:S01]  /*11ce0*/  LOP3.LUT R5, R5, 0xc0, R246, 0xfe, !PT ;  /* 0x000000c005057812 */ /* 0x000fe200078efef6 */
[----:B------:R-:W1:Y:S01]  /*11cf0*/  MUFU.TANH R78, R78 ;  /* 0x0000004e004e7308 */ /* 0x000e620000002400 */
[----:B------:R-:W-:Y:S02]  /*11d00*/  FSEL R124, R85, -INF , !P3 ;  /* 0xff800000557c7808 */ /* 0x000fe40005800000 */
[C---:B------:R-:W-:Y:S02]  /*11d10*/  ISETP.GE.AND P1, PT, R8.reuse, R165, PT ;  /* 0x000000a50800720c */ /* 0x040fe40003f26270 */
[----:B------:R-:W-:-:S02]  /*11d20*/  ISETP.GE.AND P3, PT, R8, R164, PT ;  /* 0x000000a40800720c */ /* 0x000fc40003f66270 */
[----:B------:R-:W-:Y:S01]  /*11d30*/  I2FP.F32.S32 R8, R8 ;  /* 0x0000000800087245 */ /* 0x000fe20000201400 */
[----:B------:R-:W3:Y:S01]  /*11d40*/  MUFU.TANH R75, R75 ;  /* 0x0000004b004b7308 */ /* 0x000ee20000002400 */
[----:B------:R-:W-:Y:S02]  /*11d50*/  FSEL R79, R79, -INF , !P2 ;  /* 0xff8000004f4f7808 */ /* 0x000fe40005000000 */
[----:B------:R-:W-:Y:S01]  /*11d60*/  FSEL R89, R87, -INF , !P6 ;  /* 0xff80000057597808 */ /* 0x000fe20007000000 */
[C---:B--2---:R-:W-:Y:S01]  /*11d70*/  FFMA.FTZ R88, R8.reuse, UR5, R77 ;  /* 0x0000000508587c23 */ /* 0x044fe2000801004d */
[C---:B------:R-:W-:Y:S01]  /*11d80*/  ISETP.GE.AND P2, PT, R5.reuse, R165, PT ;  /* 0x000000a50500720c */ /* 0x040fe20003f46270 */
[----:B------:R-:W-:Y:S01]  /*11d90*/  FFMA.FTZ R77, R8, UR5, R76 ;  /* 0x00000005084d7c23 */ /* 0x000fe2000801004c */
[----:B------:R-:W-:Y:S01]  /*11da0*/  ISETP.GE.AND P6, PT, R5, R164, PT ;  /* 0x000000a40500720c */ /* 0x000fe20003fc6270 */
[----:B------:R-:W2:Y:S01]  /*11db0*/  MUFU.TANH R97, R97 ;  /* 0x0000006100617308 */ /* 0x000ea20000002400 */
[----:B------:R-:W-:Y:S01]  /*11dc0*/  I2FP.F32.S32 R5, R5 ;  /* 0x0000000500057245 */ /* 0x000fe20000201400 */
[----:B-1----:R-:W-:Y:S01]  /*11dd0*/  FFMA.FTZ R78, R9, UR5, R78 ;  /* 0x00000005094e7c23 */ /* 0x002fe2000801004e */
[----:B------:R-:W-:Y:S01]  /*11de0*/  FSEL R88, R88, -INF , !P1 ;  /* 0xff80000058587808 */ /* 0x000fe20004800000 */
[----:B------:R-:W-:Y:S01]  /*11df0*/  IMAD.U32 R9, RZ, RZ, UR7 ;  /* 0x00000007ff097e24 */ /* 0x000fe2000f8e00ff */
[----:B------:R-:W-:Y:S01]  /*11e00*/  FSEL R77, R77, -INF , !P3 ;  /* 0xff8000004d4d7808 */ /* 0x000fe20005800000 */
[C---:B------:R-:W-:Y:S01]  /*11e10*/  FFMA.FTZ R87, R5.reuse, UR5, R99 ;  /* 0x0000000505577c23 */ /* 0x040fe20008010063 */
[----:B------:R-:W-:Y:S01]  /*11e20*/  FFMA.FTZ R76, R5, UR5, R4 ;  /* 0x00000005054c7c23 */ /* 0x000fe20008010004 */
[----:B------:R-:W-:Y:S01]  /*11e30*/  IMAD.U32 R5, RZ, RZ, UR7 ;  /* 0x00000007ff057e24 */ /* 0x000fe2000f8e00ff */
[----:B------:R-:W1:Y:S01]  /*11e40*/  MUFU.TANH R95, R95 ;  /* 0x0000005f005f7308 */ /* 0x000e620000002400 */
[----:B------:R-:W-:Y:S01]  /*11e50*/  IMAD.U32 R4, RZ, RZ, UR7 ;  /* 0x00000007ff047e24 */ /* 0x000fe2000f8e00ff */
[----:B------:R-:W-:Y:S01]  /*11e60*/  FSEL R78, R78, -INF , !P5 ;  /* 0xff8000004e4e7808 */ /* 0x000fe20006800000 */
[----:B------:R-:W-:Y:S01]  /*11e70*/  IMAD.U32 R8, RZ, RZ, UR7 ;  /* 0x00000007ff087e24 */ /* 0x000fe2000f8e00ff */
[----:B------:R-:W-:-:S02]  /*11e80*/  LOP3.LUT R5, R5, 0xc8, R246, 0xfe, !PT ;  /* 0x000000c805057812 */ /* 0x000fc400078efef6 */
[----:B------:R-:W-:Y:S02]  /*11e90*/  LOP3.LUT R4, R4, 0xd0, R246, 0xfe, !PT ;  /* 0x000000d004047812 */ /* 0x000fe400078efef6 */
[C---:B------:R-:W-:Y:S01]  /*11ea0*/  ISETP.GE.AND P5, PT, R5.reuse, R165, PT ;  /* 0x000000a50500720c */ /* 0x040fe20003fa6270 */
[----:B------:R-:W4:Y:S01]  /*11eb0*/  MUFU.TANH R101, R101 ;  /* 0x0000006500657308 */ /* 0x000f220000002400 */
[-C--:B------:R-:W-:Y:S02]  /*11ec0*/  ISETP.GE.AND P1, PT, R5, R164.reuse, PT ;  /* 0x000000a40500720c */ /* 0x080fe40003f26270 */
[----:B------:R-:W-:Y:S02]  /*11ed0*/  I2FP.F32.S32 R5, R5 ;  /* 0x0000000500057245 */ /* 0x000fe40000201400 */
[----:B------:R-:W-:Y:S02]  /*11ee0*/  FSEL R87, R87, -INF , !P2 ;  /* 0xff80000057577808 */ /* 0x000fe40005000000 */
[C---:B------:R-:W-:Y:S01]  /*11ef0*/  ISETP.GE.AND P3, PT, R4.reuse, R165, PT ;  /* 0x000000a50400720c */ /* 0x040fe20003f66270 */
[----:B---3--:R-:W-:Y:S01]  /*11f00*/  FFMA.FTZ R75, R5, UR5, R75 ;  /* 0x00000005054b7c23 */ /* 0x008fe2000801004b */
[----:B------:R-:W-:Y:S01]  /*11f10*/  ISETP.GE.AND P2, PT, R4, R164, PT ;  /* 0x000000a40400720c */ /* 0x000fe20003f46270 */
[----:B------:R-:W3:Y:S01]  /*11f20*/  MUFU.TANH R103, R103 ;  /* 0x0000006700677308 */ /* 0x000ee20000002400 */
[----:B------:R-:W-:-:S02]  /*11f30*/  I2FP.F32.S32 R4, R4 ;  /* 0x0000000400047245 */ /* 0x000fc40000201400 */
[----:B------:R-:W-:Y:S01]  /*11f40*/  FSEL R86, R75, -INF , !P5 ;  /* 0xff8000004b567808 */ /* 0x000fe20006800000 */
[----:B--2---:R-:W-:Y:S01]  /*11f50*/  FFMA.FTZ R75, R5, UR5, R97 ;  /* 0x00000005054b7c23 */ /* 0x004fe20008010061 */
[--C-:B------:R-:W-:Y:S01]  /*11f60*/  LOP3.LUT R9, R9, 0xe0, R246.reuse, 0xfe, !PT ;  /* 0x000000e009097812 */ /* 0x100fe200078efef6 */
[----:B-1----:R-:W-:Y:S01]  /*11f70*/  FFMA.FTZ R85, R4, UR5, R95 ;  /* 0x0000000504557c23 */ /* 0x002fe2000801005f */
[----:B------:R-:W-:Y:S01]  /*11f80*/  LOP3.LUT R90, R90, 0xd8, R246, 0xfe, !PT ;  /* 0x000000d85a5a7812 */ /* 0x000fe200078efef6 */
[----:B------:R-:W1:Y:S01]  /*11f90*/  MUFU.TANH R93, R93 ;  /* 0x0000005d005d7308 */ /* 0x000e620000002400 */
[----:B------:R-:W-:Y:S01]  /*11fa0*/  FSEL R75, R75, -INF , !P1 ;  /* 0xff8000004b4b7808 */ /* 0x000fe20004800000 */
[----:B----4-:R-:W-:Y:S01]  /*11fb0*/  FFMA.FTZ R101, R4, UR5, R101 ;  /* 0x0000000504657c23 */ /* 0x010fe20008010065 */
[----:B------:R-:W-:Y:S01]  /*11fc0*/  FSEL R85, R85, -INF , !P3 ;  /* 0xff80000055557808 */ /* 0x000fe20005800000 */
[----:B------:R-:W-:Y:S01]  /*11fd0*/  IMAD.U32 R5, RZ, RZ, UR7 ;  /* 0x00000007ff057e24 */ /* 0x000fe2000f8e00ff */
[C---:B------:R-:W-:Y:S01]  /*11fe0*/  ISETP.GE.AND P1, PT, R9.reuse, R165, PT ;  /* 0x000000a50900720c */ /* 0x040fe20003f26270 */
[----:B------:R-:W-:Y:S01]  /*11ff0*/  IMAD.U32 R4, RZ, RZ, UR7 ;  /* 0x00000007ff047e24 */ /* 0x000fe2000f8e00ff */
[----:B------:R-:W-:Y:S01]  /*12000*/  ISETP.GE.AND P3, PT, R9, R164, PT ;  /* 0x000000a40900720c */ /* 0x000fe20003f66270 */
[----:B------:R-:W2:Y:S01]  /*12010*/  MUFU.TANH R91, R91 ;  /* 0x0000005b005b7308 */ /* 0x000ea20000002400 */
[----:B------:R-:W-:-:S02]  /*12020*/  I2FP.F32.S32 R9, R9 ;  /* 0x0000000900097245 */ /* 0x000fc40000201400 */
[----:B------:R-:W-:Y:S02]  /*12030*/  FSEL R76, R76, -INF , !P6 ;  /* 0xff8000004c4c7808 */ /* 0x000fe40007000000 */
[C---:B------:R-:W-:Y:S01]  /*12040*/  ISETP.GE.AND P6, PT, R90.reuse, R165, PT ;  /* 0x000000a55a00720c */ /* 0x040fe20003fc6270 */
[----:B---3--:R-:W-:Y:S01]  /*12050*/  FFMA.FTZ R95, R9, UR5, R103 ;  /* 0x00000005095f7c23 */ /* 0x008fe20008010067 */
[----:B------:R-:W-:Y:S01]  /*12060*/  ISETP.GE.AND P5, PT, R90, R164, PT ;  /* 0x000000a45a00720c */ /* 0x000fe20003fa6270 */
[----:B------:R-:W3:Y:S01]  /*12070*/  MUFU.TANH R46, R46 ;  /* 0x0000002e002e7308 */ /* 0x000ee20000002400 */
[----:B------:R-:W-:Y:S02]  /*12080*/  I2FP.F32.S32 R90, R90 ;  /* 0x0000005a005a7245 */ /* 0x000fe40000201400 */
[----:B------:R-:W-:Y:S02]  /*12090*/  LOP3.LUT R8, R8, 0xe8, R246, 0xfe, !PT ;  /* 0x000000e808087812 */ /* 0x000fe400078efef6 */
[----:B------:R-:W-:Y:S01]  /*120a0*/  FSEL R95, R95, -INF , !P1 ;  /* 0xff8000005f5f7808 */ /* 0x000fe20004800000 */
[----:B-1----:R-:W-:Y:S01]  /*120b0*/  FFMA.FTZ R92, R90, UR5, R93 ;  /* 0x000000055a5c7c23 */ /* 0x002fe2000801005d */
[----:B------:R-:W-:Y:S01]  /*120c0*/  ISETP.GE.AND P1, PT, R8, R164, PT ;  /* 0x000000a40800720c */ /* 0x000fe20003f26270 */
[----:B------:R-:W1:Y:S01]  /*120d0*/  MUFU.TANH R50, R50 ;  /* 0x0000003200327308 */ /* 0x000e620000002400 */
[----:B--2---:R-:W-:Y:S01]  /*120e0*/  FFMA.FTZ R90, R90, UR5, R91 ;  /* 0x000000055a5a7c23 */ /* 0x004fe2000801005b */
[----:B------:R-:W-:-:S02]  /*120f0*/  FSEL R91, R101, -INF , !P2 ;  /* 0xff800000655b7808 */ /* 0x000fc40005000000 */
[----:B------:R-:W-:Y:S02]  /*12100*/  ISETP.GE.AND P2, PT, R8, R165, PT ;  /* 0x000000a50800720c */ /* 0x000fe40003f46270 */
[----:B------:R-:W-:Y:S02]  /*12110*/  I2FP.F32.S32 R8, R8 ;  /* 0x0000000800087245 */ /* 0x000fe40000201400 */
[----:B------:R-:W2:Y:S01]  /*12120*/  MUFU.TANH R49, R49 ;  /* 0x0000003100317308 */ /* 0x000ea20000002400 */
[----:B------:R-:W-:Y:S02]  /*12130*/  LOP3.LUT R5, R5, 0xf0, R246, 0xfe, !PT ;  /* 0x000000f005057812 */ /* 0x000fe400078efef6 */
[----:B---3--:R-:W-:Y:S01]  /*12140*/  FFMA.FTZ R46, R8, UR5, R46 ;  /* 0x00000005082e7c23 */ /* 0x008fe2000801002e */
[----:B------:R-:W-:Y:S02]  /*12150*/  LOP3.LUT R4, R4, 0xf8, R246, 0xfe, !PT ;  /* 0x000000f804047812 */ /* 0x000fe400078efef6 */
[----:B------:R-:W-:-:S02]  /*12160*/  FSEL R92, R92, -INF , !P6 ;  /* 0xff8000005c5c7808 */ /* 0x000fc40007000000 */
[----:B------:R-:W3:Y:S01]  /*12170*/  MUFU.TANH R45, R45 ;  /* 0x0000002d002d7308 */ /* 0x000ee20000002400 */
[----:B-1----:R-:W-:Y:S01]  /*12180*/  FFMA.FTZ R50, R9, UR5, R50 ;  /* 0x0000000509327c23 */ /* 0x002fe20008010032 */
[----:B------:R-:W-:Y:S02]  /*12190*/  FSEL R96, R46, -INF , !P1 ;  /* 0xff8000002e607808 */ /* 0x000fe40004800000 */
[----:B------:R-:W-:Y:S02]  /*121a0*/  PLOP3.LUT P1, PT, PT, PT, UP1, 0x80, 0x0 ;  /* 0x000000000000781c */ /* 0x000fe40003f2f018 */
[----:B------:R-:W-:Y:S02]  /*121b0*/  FSEL R90, R90, -INF , !P5 ;  /* 0xff8000005a5a7808 */ /* 0x000fe40006800000 */
[----:B------:R-:W1:Y:S01]  /*121c0*/  MUFU.TANH R42, R42 ;  /* 0x0000002a002a7308 */ /* 0x000e620000002400 */
[----:B--2---:R-:W-:Y:S01]  /*121d0*/  FFMA.FTZ R49, R8, UR5, R49 ;  /* 0x0000000508317c23 */ /* 0x004fe20008010031 */
[----:B------:R-:W-:Y:S01]  /*121e0*/  FSEL R93, R50, -INF , !P3 ;  /* 0xff800000325d7808 */ /* 0x000fe20005800000 */
[----:B------:R-:W-:Y:S01]  /*121f0*/  BAR.SYNC.DEFER_BLOCKING 0x0 ;  /* 0x0000000000007b1d */ /* 0x000fe20000010000 */
[----:B------:R-:W-:-:S02]  /*12200*/  ISETP.GE.AND P6, PT, R5, R165, PT ;  /* 0x000000a50500720c */ /* 0x000fc40003fc6270 */
[----:B------:R-:W-:Y:S02]  /*12210*/  FSEL R94, R49, -INF , !P2 ;  /* 0xff800000315e7808 */ /* 0x000fe40005000000 */
[C---:B------:R-:W-:Y:S01]  /*12220*/  ISETP.GE.AND P5, PT, R4.reuse, R165, PT ;  /* 0x000000a50400720c */ /* 0x040fe20003fa6270 */
[----:B------:R-:W2:Y:S01]  /*12230*/  MUFU.TANH R12, R12 ;  /* 0x0000000c000c7308 */ /* 0x000ea20000002400 */
[-C--:B------:R-:W-:Y:S02]  /*12240*/  ISETP.GE.AND P3, PT, R5, R164.reuse, PT ;  /* 0x000000a40500720c */ /* 0x080fe40003f66270 */
[----:B------:R-:W-:Y:S02]  /*12250*/  ISETP.GE.AND P2, PT, R4, R164, PT ;  /* 0x000000a40400720c */ /* 0x000fe40003f46270 */
[----:B------:R-:W-:Y:S02]  /*12260*/  I2FP.F32.S32 R5, R5 ;  /* 0x0000000500057245 */ /* 0x000fe40000201400 */
[----:B------:R-:W-:Y:S01]  /*12270*/  I2FP.F32.S32 R4, R4 ;  /* 0x0000000400047245 */ /* 0x000fe20000201400 */
[----:B------:R-:W4:Y:S02]  /*12280*/  MUFU.TANH R38, R38 ;  /* 0x0000002600267308 */ /* 0x000f240000002400 */
[C---:B---3--:R-:W-:Y:S01]  /*12290*/  FFMA.FTZ R45, R5.reuse, UR5, R45 ;  /* 0x00000005052d7c23 */ /* 0x048fe2000801002d */
[----:B-1----:R-:W-:-:S04]  /*122a0*/  FFMA.FTZ R42, R5, UR5, R42 ;  /* 0x00000005052a7c23 */ /* 0x002fc8000801002a */
[----:B------:R-:W-:Y:S01]  /*122b0*/  FSEL R99, R45, -INF , !P6 ;  /* 0xff8000002d637808 */ /* 0x000fe20007000000 */
[----:B--2---:R-:W-:Y:S01]  /*122c0*/  FFMA.FTZ R12, R4, UR5, R12 ;  /* 0x00000005040c7c23 */ /* 0x004fe2000801000c */
[----:B------:R-:W-:-:S04]  /*122d0*/  FSEL R97, R42, -INF , !P3 ;  /* 0xff8000002a617808 */ /* 0x000fc80005800000 */
[----:B------:R-:W-:Y:S01]  /*122e0*/  FSEL R98, R12, -INF , !P5 ;  /* 0xff8000000c627808 */ /* 0x000fe20006800000 */
[----:B----4-:R-:W-:-:S05]  /*122f0*/  FFMA.FTZ R38, R4, UR5, R38 ;  /* 0x0000000504267c23 */ /* 0x010fca0008010026 */
        /* <DEDUP_REMOVED lines=64> */
.L_x_2560:
[----:B------:R-:W-:-:S04]  /*12700*/  ULEA UR7, -UR8, URZ, 0x8 ;  /* 0x0000003f08077291 */ /* 0x000fc8000f8e413f */
[----:B------:R-:W-:Y:S02]  /*12710*/  USHF.R.S32.HI UR4, URZ, 0x1f, UR7 ;  /* 0x0000001f3f047899 */ /* 0x000fe40008011407 */
[----:B------:R-:W-:-:S04]  /*12720*/  MOV R5, UR7 ;  /* 0x0000000700057c02 */ /* 0x000fc80008000f00 */
[----:B------:R-:W-:-:S07]  /*12730*/  MOV R4, UR4 ;  /* 0x0000000400047c02 */ /* 0x000fce0008000f00 */
.L_x_2561:
[----:B------:R-:W-:Y:S01]  /*12740*/  ULDC.64 UR10, c[0x0][0x218] ;  /* 0x00008600000a7ab9 */ /* 0x000fe20000000a00 */
[----:B------:R-:W-:Y:S01]  /*12750*/  IMAD.U32 R116, RZ, RZ, UR8 ;  /* 0x00000008ff747e24 */ /* 0x000fe2000f8e00ff */
[----:B------:R-:W-:Y:S01]  /*12760*/  LEA R250, P1, R67, UR10, 0x1 ;  /* 0x0000000a43fa7c11 */ /* 0x000fe2000f8208ff */
[----:B------:R-:W-:Y:S01]  /*12770*/  IMAD.U32 R42, RZ, RZ, UR8 ;  /* 0x00000008ff2a7e24 */ /* 0x000fe2000f8e00ff */
[--C-:B------:R-:W-:Y:S01]  /*12780*/  @!P0 IADD3 R25, P3, P2, R5, UR14, R67.reuse ;  /* 0x0000000e05198c10 */ /* 0x100fe2000fa7e043 */
[----:B------:R-:W-:Y:S01]  /*12790*/  IMAD.U32 R114, RZ, RZ, UR8 ;  /* 0x00000008ff727e24 */ /* 0x000fe2000f8e00ff */
[--C-:B------:R-:W-:Y:S01]  /*127a0*/  LEA.HI.X R249, R67, UR11, R66.reuse, 0x1, P1 ;  /* 0x0000000b43f97c11 */ /* 0x100fe200088f0c42 */
[----:B------:R-:W-:Y:S01]  /*127b0*/  @!P0 IMAD.MOV.U32 R8, RZ, RZ, R67 ;  /* 0x000000ffff088224 */ /* 0x000fe200078e0043 */
[C---:B------:R-:W-:Y:S01]  /*127c0*/  @!P0 LEA R26, P1, R5.reuse, R250, 0x1 ;  /* 0x000000fa051a8211 */ /* 0x040fe200078208ff */
[--C-:B------:R-:W-:Y:S01]  /*127d0*/  @!P0 IMAD.MOV.U32 R9, RZ, RZ, R66.reuse ;  /* 0x000000ffff098224 */ /* 0x100fe200078e0042 */
[----:B------:R-:W-:Y:S01]  /*127e0*/  @!P0 IADD3.X R24, R4, UR13, R66, P3, P2 ;  /* 0x0000000d04188c10 */ /* 0x000fe20009fe4442 */
[----:B------:R-:W-:Y:S01]  /*127f0*/  IMAD.U32 R50, RZ, RZ, UR8 ;  /* 0x00000008ff327e24 */ /* 0x000fe2000f8e00ff */
[----:B------:R-:W-:Y:S01]  /*12800*/  @!P0 LEA.HI.X R27, R5, R249, R4, 0x1, P1 ;  /* 0x000000f9051b8211 */ /* 0x000fe200008f0c04 */
[----:B------:R-:W-:Y:S01]  /*12810*/  IMAD.U32 R100, RZ, RZ, UR8 ;  /* 0x00000008ff647e24 */ /* 0x000fe2000f8e00ff */
[----:B------:R1:W-:Y:S01]  /*12820*/  @P0 STS.128 [R241+0x2000], RZ ;  /* 0x002000fff1000388 */ /* 0x0003e20000000c00 */
[----:B------:R-:W-:Y:S01]  /*12830*/  IMAD.U32 R102, RZ, RZ, UR8 ;  /* 0x00000008ff667e24 */ /* 0x000fe2000f8e00ff */
[C---:B------:R-:W-:Y:S01]  /*12840*/  @!P0 LEA R110, P3, R25.reuse, UR10, 0x1 ;  /* 0x0000000a196e8c11 */ /* 0x040fe2000f8608ff */
[----:B------:R-:W-:Y:S01]  /*12850*/  IMAD.U32 R104, RZ, RZ, UR8 ;  /* 0x00000008ff687e24 */ /* 0x000fe2000f8e00ff */
[----:B------:R-:W-:Y:S01]  /*12860*/  @!PT LDS RZ, [RZ] ;  /* 0x00000000fffff984 */ /* 0x000fe20000000800 */
[----:B------:R-:W-:Y:S01]  /*12870*/  @!PT LDS RZ, [RZ] ;  /* 0x00000000fffff984 */ /* 0x000fe20000000800 */
[----:B------:R-:W-:Y:S01]  /*12880*/  @!PT LDS RZ, [RZ] ;  /* 0x00000000fffff984 */ /* 0x000fe20000000800 */
[----:B------:R2:W-:Y:S01]  /*12890*/  @!P0 LDGSTS.E.BYPASS.LTC128B.128 [R241+0x2000], desc[UR20][R26.64] ;  /* 0x020000001af18fae */ /* 0x0005e2000b901d54 */
[----:B------:R-:W-:Y:S01]  /*128a0*/  IMAD.U32 R112, RZ, RZ, UR8 ;  /* 0x00000008ff707e24 */ /* 0x000fe2000f8e00ff */
[----:B------:R-:W-:Y:S01]  /*128b0*/  @!P0 LEA.HI.X R111, R25, UR11, R24, 0x1, P3 ;  /* 0x0000000b196f8c11 */ /* 0x000fe200098f0c18 */
[----:B------:R-:W-:Y:S01]  /*128c0*/  IMAD.U32 R106, RZ, RZ, UR8 ;  /* 0x00000008ff6a7e24 */ /* 0x000fe2000f8e00ff */
[----:B------:R-:W-:Y:S01]  /*128d0*/  @!UP0 UIMAD UR18, UR9, 0x30, URZ ;  /* 0x00000030091288a4 */ /* 0x000fe2000f8e023f */
[--C-:B------:R-:W-:Y:S01]  /*128e0*/  @!P0 IMAD.WIDE.U32 R116, R116, 0x30, R8.reuse ;  /* 0x0000003074748825 */ /* 0x100fe200078e0008 */
[----:B------:R-:W-:Y:S01]  /*128f0*/  @!UP0 UIMAD UR7, UR9, 0x50, URZ ;  /* 0x00000050090788a4 */ /* 0x000fe2000f8e023f */
[----:B------:R1:W-:Y:S01]  /*12900*/  @P0 STS.128 [R241+0x2800], RZ ;  /* 0x002800fff1000388 */ /* 0x0003e20000000c00 */
[----:B------:R-:W-:Y:S01]  /*12910*/  @!UP0 UIMAD UR4, UR9, 0x60, URZ ;  /* 0x00000060090488a4 */ /* 0x000fe2000f8e023f */
[--C-:B------:R-:W-:Y:S01]  /*12920*/  @!P0 IMAD.WIDE.U32 R42, R42, 0x50, R8.reuse ;  /* 0x000000502a2a8825 */ /* 0x100fe200078e0008 */
[----:B------:R-:W-:Y:S01]  /*12930*/  BSSY B0, `(.L_x_2562) ;  /* 0x00000aa000007945 */ /* 0x000fe20003800000 */
[----:B------:R-:W-:Y:S01]  /*12940*/  @!PT LDS RZ, [RZ] ;  /* 0x00000000fffff984 */ /* 0x000fe20000000800 */
[----:B------:R-:W-:Y:S01]  /*12950*/  @!PT LDS RZ, [RZ] ;  /* 0x00000000fffff984 */ /* 0x000fe20000000800 */
[----:B------:R-:W-:Y:S01]  /*12960*/  @!PT LDS RZ, [RZ] ;  /* 0x00000000fffff984 */ /* 0x000fe20000000800 */
[----:B------:R1:W-:Y:S02]  /*12970*/  @!P0 LDGSTS.E.BYPASS.LTC128B.128 [R241+0x2800], desc[UR20][R110.64] ;  /* 0x028000006ef18fae */ /* 0x0003e4000b901d54 */
[----:B------:R-:W-:-:S02]  /*12980*/  @!P0 IMAD.WIDE.U32 R114, R114, 0x60, R8 ;  /* 0x0000006072728825 */ /* 0x000fc400078e0008 */
[----:B------:R1:W-:Y:S02]  /*12990*/  @P0 STS.128 [R241+0x3000], RZ ;  /* 0x003000fff1000388 */ /* 0x0003e40000000c00 */
[----:B------:R-:W-:-:S04]  /*129a0*/  @!P0 IMAD.WIDE.U32 R50, R50, 0x70, R8 ;  /* 0x0000007032328825 */ /* 0x000fc800078e0008 */
[----:B------:R-:W-:-:S04]  /*129b0*/  @!P0 IMAD.WIDE.U32 R100, R100, 0x90, R8 ;  /* 0x0000009064648825 */ /* 0x000fc800078e0008 */
[----:B------:R-:W-:-:S04]  /*129c0*/  @!P0 IMAD.WIDE.U32 R102, R102, 0xa0, R8 ;  /* 0x000000a066668825 */ /* 0x000fc800078e0008 */
[----:B------:R-:W-:-:S04]  /*129d0*/  @!P0 IMAD.WIDE.U32 R104, R104, 0xb0, R8 ;  /* 0x000000b068688825 */ /* 0x000fc800078e0008 */
[----:B------:R-:W-:-:S04]  /*129e0*/  @!P0 IMAD.WIDE.U32 R112, R112, 0xc0, R8 ;  /* 0x000000c070708825 */ /* 0x000fc800078e0008 */
[----:B------:R-:W-:-:S04]  /*129f0*/  @!P0 IMAD.WIDE.U32 R106, R106, 0xd0, R8 ;  /* 0x000000d06a6a8825 */ /* 0x000fc800078e0008 */
[----:B------:R-:W-:Y:S02]  /*12a00*/  IMAD.U32 R9, RZ, RZ, UR8 ;  /* 0x00000008ff097e24 */ /* 0x000fe4000f8e00ff */
[----:B------:R-:W-:Y:S02]  /*12a10*/  IMAD.U32 R108, RZ, RZ, UR8 ;  /* 0x00000008ff6c7e24 */ /* 0x000fe4000f8e00ff */
[----:B------:R-:W-:Y:S01]  /*12a20*/  @!P0 IMAD.MOV.U32 R46, RZ, RZ, R67 ;  /* 0x000000ffff2e8224 */ /* 0x000fe200078e0043 */
[----:B------:R-:W-:Y:S01]  /*12a30*/  @!P0 LEA R9, P2, R9, R67, 0x5 ;  /* 0x0000004309098211 */ /* 0x000fe200078428ff */
[----:B------:R-:W-:Y:S02]  /*12a40*/  @!P0 IMAD.MOV.U32 R47, RZ, RZ, R66 ;  /* 0x000000ffff2f8224 */ /* 0x000fe400078e0042 */
[----:B--2---:R-:W-:Y:S02]  /*12a50*/  IMAD.U32 R26, RZ, RZ, UR8 ;  /* 0x00000008ff1a7e24 */ /* 0x004fe4000f8e00ff */
[----:B------:R-:W-:-:S02]  /*12a60*/  IMAD.U32 R12, RZ, RZ, UR8 ;  /* 0x00000008ff0c7e24 */ /* 0x000fc4000f8e00ff */
[----:B------:R-:W-:Y:S01]  /*12a70*/  IMAD.U32 R8, RZ, RZ, UR9 ;  /* 0x00000009ff087e24 */ /* 0x000fe2000f8e00ff */
[----:B------:R-:W-:Y:S01]  /*12a80*/  @!P0 LEA R26, P1, R26, R67, 0x6 ;  /* 0x000000431a1a8211 */ /* 0x000fe200078230ff */
[----:B------:R-:W-:-:S03]  /*12a90*/  @!P0 IMAD.WIDE.U32 R108, R108, 0xe0, R46 ;  /* 0x000000e06c6c8825 */ /* 0x000fc600078e002e */
[----:B------:R-:W-:Y:S01]  /*12aa0*/  @!P0 LEA.HI.X R8, R12, R66, R8, 0x5, P2 ;  /* 0x000000420c088211 */ /* 0x000fe200010f2c08 */
[----:B------:R-:W-:Y:S02]  /*12ab0*/  IMAD.U32 R46, RZ, RZ, UR8 ;  /* 0x00000008ff2e7e24 */ /* 0x000fe4000f8e00ff */
[----:B------:R-:W-:Y:S02]  /*12ac0*/  IMAD.U32 R24, RZ, RZ, UR8 ;  /* 0x00000008ff187e24 */ /* 0x000fe4000f8e00ff */
[----:B------:R-:W-:Y:S01]  /*12ad0*/  IMAD.U32 R25, RZ, RZ, UR9 ;  /* 0x00000009ff197e24 */ /* 0x000fe2000f8e00ff */
[----:B------:R-:W-:Y:S01]  /*12ae0*/  @!P0 LEA R46, P2, R46, R67, 0x7 ;  /* 0x000000432e2e8211 */ /* 0x000fe200078438ff */
[----:B------:R-:W-:-:S03]  /*12af0*/  IMAD.U32 R45, RZ, RZ, UR9 ;  /* 0x00000009ff2d7e24 */ /* 0x000fc6000f8e00ff */
[----:B------:R-:W-:Y:S02]  /*12b00*/  @!P0 LEA.HI.X R25, R24, R66, R25, 0x6, P1 ;  /* 0x0000004218198211 */ /* 0x000fe400008f3419 */
[C---:B------:R-:W-:Y:S02]  /*12b10*/  @!P0 IADD3 R24, P1, R5.reuse, R116, RZ ;  /* 0x0000007405188210 */ /* 0x040fe40007f3e0ff */
[----:B------:R-:W-:Y:S02]  /*12b20*/  @!P0 LEA.HI.X R45, R12, R66, R45, 0x7, P2 ;  /* 0x000000420c2d8211 */ /* 0x000fe400010f3c2d */
[C---:B------:R-:W-:Y:S02]  /*12b30*/  @!P0 IADD3 R30, P2, R5.reuse, R42, RZ ;  /* 0x0000002a051e8210 */ /* 0x040fe40007f5e0ff */
[----:B------:R-:W-:Y:S01]  /*12b40*/  @!P0 IADD3.X R12, R4, UR18, R117, P1, !PT ;  /* 0x00000012040c8c10 */ /* 0x000fe20008ffe475 */
[----:B------:R-:W-:Y:S01]  /*12b50*/  @!UP0 UIMAD UR18, UR9, 0x70, URZ ;  /* 0x00000070091288a4 */ /* 0x000fe2000f8e023f */
[----:B------:R-:W-:-:S02]  /*12b60*/  @!P0 IADD3 R38, P1, R5, R114, RZ ;  /* 0x0000007205268210 */ /* 0x000fc40007f3e0ff */
[C---:B------:R-:W-:Y:S01]  /*12b70*/  @!P0 IADD3.X R27, R4.reuse, UR7, R43, P2, !PT ;  /* 0x00000007041b8c10 */ /* 0x040fe200097fe42b */
[----:B------:R-:W-:Y:S01]  /*12b80*/  @!UP0 UIMAD UR7, UR9, 0x90, URZ ;  /* 0x00000090090788a4 */ /* 0x000fe2000f8e023f */
[C---:B------:R-:W-:Y:S02]  /*12b90*/  @!P0 IADD3 R43, P2, R5.reuse, R50, RZ ;  /* 0x00000032052b8210 */ /* 0x040fe40007f5e0ff */
[C---:B------:R-:W-:Y:S01]  /*12ba0*/  @!P0 IADD3.X R36, R4.reuse, UR4, R115, P1, !PT ;  /* 0x0000000404248c10 */ /* 0x040fe20008ffe473 */
[----:B------:R-:W-:Y:S01]  /*12bb0*/  @!UP0 UIMAD UR4, UR9, 0xa0, URZ ;  /* 0x000000a0090488a4 */ /* 0x000fe2000f8e023f */
        /* <DEDUP_REMOVED lines=10> */
[----:B------:R-:W-:Y:S02]  /*12c60*/  @!P0 IADD3.X R100, R4, UR18, R105, P1, !PT ;  /* 0x0000001204648c10 */ /* 0x000fe40008ffe469 */
[----:B------:R-:W-:-:S02]  /*12c70*/  @!P0 IADD3 R105, P1, R5, R106, RZ ;  /* 0x0000006a05698210 */ /* 0x000fc40007f3e0ff */
[C---:B------:R-:W-:Y:S02]  /*12c80*/  @!P0 IADD3.X R102, R4.reuse, UR7, R113, P2, !PT ;  /* 0x0000000704668c10 */ /* 0x040fe400097fe471 */
[C---:B------:R-:W-:Y:S02]  /*12c90*/  @!P0 IADD3 R9, P2, R5.reuse, R9, RZ ;  /* 0x0000000905098210 */ /* 0x040fe40007f5e0ff */
[C---:B------:R-:W-:Y:S01]  /*12ca0*/  @!P0 IADD3.X R104, R4.reuse, UR4, R107, P1, !PT ;  /* 0x0000000404688c10 */ /* 0x040fe20008ffe46b */
[----:B------:R-:W-:Y:S01]  /*12cb0*/  @!UP0 UIMAD UR4, UR9, 0xe0, URZ ;  /* 0x000000e0090488a4 */ /* 0x000fe2000f8e023f */
[C---:B------:R-:W-:Y:S01]  /*12cc0*/  @!P0 IADD3 R107, P1, R5.reuse, R108, RZ ;  /* 0x0000006c056b8210 */ /* 0x040fe20007f3e0ff */
[----:B------:R-:W-:Y:S01]  /*12cd0*/  @!P0 IMAD.X R8, R4, 0x1, R8, P2 ;  /* 0x0000000104088824 */ /* 0x000fe200010e0608 */
[----:B------:R-:W-:Y:S02]  /*12ce0*/  @!P0 IADD3 R26, P2, R5, R26, RZ ;  /* 0x0000001a051a8210 */ /* 0x000fe40007f5e0ff */
[----:B------:R-:W-:-:S02]  /*12cf0*/  @!P0 LEA R108, P3, R9, UR10, 0x1 ;  /* 0x0000000a096c8c11 */ /* 0x000fc4000f8608ff */
[C---:B------:R-:W-:Y:S01]  /*12d00*/  @!P0 IADD3.X R106, R4.reuse, UR4, R109, P1, !PT ;  /* 0x00000004046a8c10 */ /* 0x040fe20008ffe46d */
[----:B------:R-:W-:Y:S01]  /*12d10*/  @!P0 IMAD.X R25, R4, 0x1, R25, P2 ;  /* 0x0000000104198824 */ /* 0x000fe200010e0619 */
[----:B------:R-:W-:Y:S02]  /*12d20*/  @!P0 LEA.HI.X R109, R9, UR11, R8, 0x1, P3 ;  /* 0x0000000b096d8c11 */ /* 0x000fe400098f0c08 */
[----:B------:R-:W-:Y:S02]  /*12d30*/  @!P0 LEA R8, P1, R26, UR10, 0x1 ;  /* 0x0000000a1a088c11 */ /* 0x000fe4000f8208ff */
[----:B------:R-:W-:Y:S01]  /*12d40*/  @!P0 LEA R112, P2, R24, UR10, 0x1 ;  /* 0x0000000a18708c11 */ /* 0x000fe2000f8408ff */
[----:B------:R-:W-:Y:S01]  /*12d50*/  @!PT LDS RZ, [RZ] ;  /* 0x00000000fffff984 */ /* 0x000fe20000000800 */
[----:B------:R-:W-:Y:S01]  /*12d60*/  @!PT LDS RZ, [RZ] ;  /* 0x00000000fffff984 */ /* 0x000fe20000000800 */
[----:B------:R-:W-:Y:S01]  /*12d70*/  @!PT LDS RZ, [RZ] ;  /* 0x00000000fffff984 */ /* 0x000fe20000000800 */
[----:B------:R1:W-:Y:S01]  /*12d80*/  @!P0 LDGSTS.E.BYPASS.LTC128B.128 [R241+0x3000], desc[UR20][R108.64] ;  /* 0x030000006cf18fae */ /* 0x0003e2000b901d54 */
[----:B------:R-:W-:Y:S02]  /*12d90*/  @!P0 LEA.HI.X R9, R26, UR11, R25, 0x1, P1 ;  /* 0x0000000b1a098c11 */ /* 0x000fe400088f0c19 */
[----:B------:R-:W-:Y:S01]  /*12da0*/  @!P0 LEA.HI.X R113, R24, UR11, R12, 0x1, P2 ;  /* 0x0000000b18718c11 */ /* 0x000fe200090f0c0c */
[----:B------:R1:W-:Y:S01]  /*12db0*/  @P0 STS.128 [R241+0x3800], RZ ;  /* 0x003800fff1000388 */ /* 0x0003e20000000c00 */
[----:B------:R-:W-:-:S02]  /*12dc0*/  @!P0 IADD3 R46, P1, R5, R46, RZ ;  /* 0x0000002e052e8210 */ /* 0x000fc40007f3e0ff */
[----:B------:R-:W-:Y:S01]  /*12dd0*/  @!P0 LEA R24, P2, R38, UR10, 0x1 ;  /* 0x0000000a26188c11 */ /* 0x000fe2000f8408ff */
[----:B------:R-:W-:Y:S01]  /*12de0*/  @!PT LDS RZ, [RZ] ;  /* 0x00000000fffff984 */ /* 0x000fe20000000800 */
[----:B------:R-:W-:Y:S01]  /*12df0*/  @!PT LDS RZ, [RZ] ;  /* 0x00000000fffff984 */ /* 0x000fe20000000800 */
[----:B------:R-:W-:Y:S01]  /*12e00*/  @!PT LDS RZ, [RZ] ;  /* 0x00000000fffff984 */ /* 0x000fe20000000800 */
[----:B------:R1:W-:Y:S01]  /*12e10*/  @!P0 LDGSTS.E.BYPASS.LTC128B.128 [R241+0x3800], desc[UR20][R112.64] ;  /* 0x0380000070f18fae */ /* 0x0003e2000b901d54 */
[----:B------:R-:W-:Y:S01]  /*12e20*/  @!P0 LEA R26, P3, R30, UR10, 0x1 ;  /* 0x0000000a1e1a8c11 */ /* 0x000fe2000f8608ff */
[----:B------:R-:W-:Y:S01]  /*12e30*/  @!P0 IMAD.X R45, R4, 0x1, R45, P1 ;  /* 0x00000001042d8824 */ /* 0x000fe200008e062d */
[----:B------:R-:W-:Y:S01]  /*12e40*/  @!P0 LEA.HI.X R25, R38, UR11, R36, 0x1, P2 ;  /* 0x0000000b26198c11 */ /* 0x000fe200090f0c24 */
[----:B------:R1:W-:Y:S01]  /*12e50*/  @P0 STS.128 [R241+0x4000], RZ ;  /* 0x004000fff1000388 */ /* 0x0003e20000000c00 */
        /* <DEDUP_REMOVED lines=74> */
[----:B-1----:R-:W-:Y:S01]  /*13300*/  IMAD.U32 R8, RZ, RZ, UR8 ;  /* 0x00000008ff087e24 */ /* 0x002fe2000f8e00ff */
[----:B------:R-:W-:Y:S02]  /*13310*/  UIMAD UR4, UR9, 0xf0, URZ ;  /* 0x000000f0090478a4 */ /* 0x000fe4000f8e023f */
[----:B------:R-:W-:-:S04]  /*13320*/  LOP3.LUT R66, R67, R66, RZ, 0x3c, !PT ;  /* 0x0000004243427212 */ /* 0x000fc800078e3cff */
[----:B------:R-:W-:-:S03]  /*13330*/  LOP3.LUT R67, R67, R66, RZ, 0x3c, !PT ;  /* 0x0000004243437212 */ /* 0x000fc600078e3cff */
        /* <DEDUP_REMOVED lines=9> */
.L_x_2563:
[----:B------:R-:W-:Y:S05]  /*133d0*/  BSYNC B0 ;  /* 0x0000000000007941 */ /* 0x000fea0003800000 */
.L_x_2562:
[----:B------:R-:W0:Y:S01]  /*133e0*/  LDGDEPBAR ;  /* 0x00000000000079af */ /* 0x000e220000000000 */
[----:B------:R-:W-:-:S04]  /*133f0*/  LEA R250, P0, R5, R250, 0x1 ;  /* 0x000000fa05fa7211 */ /* 0x000fc800078008ff */
[----:B------:R-:W-:-:S09]  /*13400*/  LEA.HI.X R249, R5, R249, R4, 0x1, P0 ;  /* 0x000000f905f97211 */ /* 0x000fd200000f0c04 */
.L_x_2559:
[----:B------:R-:W-:Y:S01]  /*13410*/  FMNMX.FTZ R4, R0, R13, !PT ;  /* 0x0000000d00047209 */ /* 0x000fe20007810000 */
[----:B------:R-:W-:Y:S01]  /*13420*/  ULDC UR4, c[0x0][0x2ec] ;  /* 0x0000bb0000047ab9 */ /* 0x000fe20000000800 */
[----:B-1----:R-:W-:Y:S01]  /*13430*/  FMNMX.FTZ R8, R2, R29, !PT ;  /* 0x0000001d02087209 */ /* 0x002fe20007810000 */
[----:B--2---:R-:W-:Y:S01]  /*13440*/  LDSM.16.MT88.4 R24, [R230+0xa000] ;  /* 0x00a00000e618783b */ /* 0x004fe20000004200 */
        /* <DEDUP_REMOVED lines=16> */
[----:B------:R-:W-:Y:S02]  /*13550*/  MOV R164, R127 ;  /* 0x0000007f00a47202 */ /* 0x000fe40000000f00 */
        /* <DEDUP_REMOVED lines=120> */
[C---:B------:R-:W-:Y:S01]  /*13ce0*/  FMUL.FTZ R101, R118.reuse, UR4 ;  /* 0x0000000476657c20 */ /* 0x040fe20008410000 */
[----:B--2---:R-:W-:Y:S02]  /*13cf0*/  FMNMX.FTZ R119, R5, R119, !PT ;  /* 0x0000007705777209 */ /* 0x004fe40007810000 */
[----:B------:R-:W-:Y:S02]  /*13d00*/  FSEL R4, R118, RZ, P0 ;  /* 0x000000ff76047208 */ /* 0x000fe40000000000 */
[C---:B------:R-:W-:Y:S01]  /*13d10*/  FSETP.NEU.FTZ.AND P1, PT, R119.reuse, -INF , PT ;  /* 0xff8000007700780b */ /* 0x040fe20003f3d000 */
[----:B------:R-:W-:Y:S01]  /*13d20*/  FMUL.FTZ R117, R119, UR4 ;  /* 0x0000000477757c20 */ /* 0x000fe20008410000 */
[----:B------:R-:W-:Y:S01]  /*13d30*/  FSEL R101, R101, RZ, P0 ;  /* 0x000000ff65657208 */ /* 0x000fe20000000000 */
[----:B------:R-:W-:Y:S01]  /*13d40*/  FADD.FTZ R0, R0, -R4 ;  /* 0x8000000400007221 */ /* 0x000fe20000010000 */
[----:B------:R-:W-:-:S02]  /*13d50*/  FSEL R122, R119, RZ, P1 ;  /* 0x000000ff777a7208 */ /* 0x000fc40000800000 */
[----:B------:R-:W-:Y:S01]  /*13d60*/  FSEL R117, R117, RZ, P1 ;  /* 0x000000ff75757208 */ /* 0x000fe20000800000 */
[--C-:B------:R-:W-:Y:S01]  /*13d70*/  FFMA.FTZ R7, R7, UR4, -R101.reuse ;  /* 0x0000000407077c23 */ /* 0x100fe20008010865 */
[--C-:B------:R-:W-:Y:S01]  /*13d80*/  FFMA.FTZ R100, R13, UR4, -R101.reuse ;  /* 0x000000040d647c23 */ /* 0x100fe20008010865 */
[----:B------:R-:W-:Y:S01]  /*13d90*/  FADD.FTZ R122, R2, -R122 ;  /* 0x8000007a027a7221 */ /* 0x000fe20000010000 */
[----:B------:R-:W-:Y:S01]  /*13da0*/  FFMA.FTZ R67, R6, UR4, -R101 ;  /* 0x0000000406437c23 */ /* 0x000fe20008010865 */
[--C-:B------:R-:W-:Y:S01]  /*13db0*/  FFMA.FTZ R113, R17, UR4, -R117.reuse ;  /* 0x0000000411717c23 */ /* 0x100fe20008010875 */
[--C-:B------:R-:W-:Y:S01]  /*13dc0*/  FFMA.FTZ R109, R16, UR4, -R117.reuse ;  /* 0x00000004106d7c23 */ /* 0x100fe20008010875 */
[--C-:B------:R-:W-:Y:S01]  /*13dd0*/  FFMA.FTZ R107, R19, UR4, -R117.reuse ;  /* 0x00000004136b7c23 */ /* 0x100fe20008010875 */
[--C-:B------:R-:W-:Y:S01]  /*13de0*/  FFMA.FTZ R105, R15, UR4, -R117.reuse ;  /* 0x000000040f697c23 */ /* 0x100fe20008010875 */
[----:B------:R-:W-:Y:S01]  /*13df0*/  FFMA.FTZ R103, R18, UR4, -R117 ;  /* 0x0000000412677c23 */ /* 0x000fe20008010875 */
[----:B------:R-:W-:Y:S01]  /*13e00*/  FFMA.FTZ R66, R14, UR4, -R101 ;  /* 0x000000040e427c23 */ /* 0x000fe20008010865 */
[----:B------:R1:W-:Y:S01]  /*13e10*/  MUFU.EX2 R2, R7 ;  /* 0x0000000700027308 */ /* 0x0003e20000000800 */
[----:B------:R-:W2:Y:S01]  /*13e20*/  LDSM.16.MT88.4 R16, [R234+0xa000] ;  /* 0x00a00000ea10783b */ /* 0x000ea20000004200 */
[--C-:B------:R-:W-:Y:S01]  /*13e30*/  FFMA.FTZ R116, R29, UR4, -R117.reuse ;  /* 0x000000041d747c23 */ /* 0x100fe20008010875 */
[--C-:B------:R-:W-:Y:S01]  /*13e40*/  FFMA.FTZ R115, R35, UR4, -R117.reuse ;  /* 0x0000000423737c23 */ /* 0x100fe20008010875 */
[--C-:B------:R-:W-:Y:S01]  /*13e50*/  FFMA.FTZ R114, R37, UR4, -R117.reuse ;  /* 0x0000000425727c23 */ /* 0x100fe20008010875 */
[----:B------:R-:W-:Y:S01]  /*13e60*/  LDSM.16.MT88.4 R12, [R231+0xa000] ;  /* 0x00a00000e70c783b */ /* 0x000fe20000004200 */
[----:B------:R-:W-:Y:S01]  /*13e70*/  FMUL.FTZ R122, R122, UR4 ;  /* 0x000000047a7a7c20 */ /* 0x000fe20008410000 */
[----:B------:R-:W-:Y:S01]  /*13e80*/  FMUL.FTZ R0, R0, UR4 ;  /* 0x0000000400007c20 */ /* 0x000fe20008410000 */
        /* <DEDUP_REMOVED lines=9> */
[----:B-1----:R-:W1:Y:S01]  /*13f20*/  LDSM.16.MT88.4 R4, [R232+0xa000] ;  /* 0x00a00000e804783b */ /* 0x002e620000004200 */
[----:B------:R-:W-:Y:S01]  /*13f30*/  FFMA.FTZ R125, R28, UR4, -R101 ;  /* 0x000000041c7d7c23 */ /* 0x000fe20008010865 */
[----:B------:R-:W-:Y:S01]  /*13f40*/  FFMA.FTZ R111, R34, UR4, -R117 ;  /* 0x00000004226f7c23 */ /* 0x000fe20008010875 */
[--C-:B------:R-:W-:Y:S01]  /*13f50*/  FFMA.FTZ R127, R32, UR4, -R101.reuse ;  /* 0x00000004207f7c23 */ /* 0x100fe20008010865 */
[----:B------:R-:W-:Y:S01]  /*13f60*/  FFMA.FTZ R128, R33, UR4, -R101 ;  /* 0x0000000421807c23 */ /* 0x000fe20008010865 */
[----:B------:R-:W-:Y:S01]  /*13f70*/  FFMA.FTZ R110, R41, UR4, -R117 ;  /* 0x00000004296e7c23 */ /* 0x000fe20008010875 */
[----:B------:R-:W4:Y:S01]  /*13f80*/  LDSM.16.MT88.4 R32, [R234+0xa800] ;  /* 0x00a80000ea20783b */ /* 0x000f220000004200 */
[----:B------:R-:W-:Y:S01]  /*13f90*/  MUFU.EX2 R114, R114 ;  /* 0x0000007200727308 */ /* 0x000fe20000000800 */
[----:B------:R-:W-:Y:S01]  /*13fa0*/  FFMA.FTZ R129, R40, UR4, -R101 ;  /* 0x0000000428817c23 */ /* 0x000fe20008010865 */
[----:B------:R-:W-:Y:S01]  /*13fb0*/  FFMA.FTZ R130, R44, UR4, -R117 ;  /* 0x000000042c827c23 */ /* 0x000fe20008010875 */
[----:B------:R-:W-:Y:S01]  /*13fc0*/  LDSM.16.MT88.4 R40, [R232+0xa800] ;  /* 0x00a80000e828783b */ /* 0x000fe20000004200 */
[--C-:B------:R-:W-:Y:S01]  /*13fd0*/  FFMA.FTZ R178, R178, UR4, -R101.reuse ;  /* 0x00000004b2b27c23 */ /* 0x100fe20008010865 */
[--C-:B------:R-:W-:Y:S01]  /*13fe0*/  FFMA.FTZ R185, R185, UR4, -R101.reuse ;  /* 0x00000004b9b97c23 */ /* 0x100fe20008010865 */
[--C-:B------:R-:W-:Y:S01]  /*13ff0*/  FFMA.FTZ R186, R186, UR4, -R101.reuse ;  /* 0x00000004baba7c23 */ /* 0x100fe20008010865 */
[----:B------:R-:W-:Y:S01]  /*14000*/  LDSM.16.MT88.4 R44, [R231+0xa800] ;  /* 0x00a80000e72c783b */ /* 0x000fe20000004200 */
[----:B------:R-:W5:Y:S01]  /*14010*/  MUFU.EX2 R113, R113 ;  /* 0x0000007100717308 */ /* 0x000f620000000800 */
[----:B---3--:R-:W-:Y:S01]  /*14020*/  F2FP.BF16.F32.PACK_AB R8, R115, R116 ;  /* 0x000000747308723e */ /* 0x008fe200000010ff */
[--C-:B------:R-:W-:Y:S01]  /*14030*/  FFMA.FTZ R188, R188, UR4, -R101.reuse ;  /* 0x00000004bcbc7c23 */ /* 0x100fe20008010865 */
[----:B------:R-:W-:Y:S01]  /*14040*/  FFMA.FTZ R190, R190, UR4, -R101 ;  /* 0x00000004bebe7c23 */ /* 0x000fe20008010865 */
[--C-:B------:R-:W-:Y:S01]  /*14050*/  FFMA.FTZ R179, R179, UR4, -R117.reuse ;  /* 0x00000004b3b37c23 */ /* 0x100fe20008010875 */
[----:B------:R-:W-:Y:S01]  /*14060*/  FFMA.FTZ R182, R182, UR4, -R117 ;  /* 0x00000004b6b67c23 */ /* 0x000fe20008010875 */
[--C-:B------:R-:W-:Y:S01]  /*14070*/  FFMA.FTZ R191, R191, UR4, -R101.reuse ;  /* 0x00000004bfbf7c23 */ /* 0x100fe20008010865 */
[--C-:B------:R-:W-:Y:S01]  /*14080*/  FFMA.FTZ R189, R189, UR4, -R101.reuse ;  /* 0x00000004bdbd7c23 */ /* 0x100fe20008010865 */
[----:B------:R-:W-:Y:S01]  /*14090*/  MUFU.EX2 R100, R100 ;  /* 0x0000006400647308 */ /* 0x000fe20000000800 */
[--C-:B------:R-:W-:Y:S01]  /*140a0*/  FFMA.FTZ R187, R187, UR4, -R101.reuse ;  /* 0x00000004bbbb7c23 */ /* 0x100fe20008010865 */
[----:B------:R-:W-:Y:S01]  /*140b0*/  FFMA.FTZ R183, R183, UR4, -R101 ;  /* 0x00000004b7b77c23 */ /* 0x000fe20008010865 */
[--C-:B------:R-:W-:Y:S01]  /*140c0*/  FFMA.FTZ R184, R184, UR4, -R117.reuse ;  /* 0x00000004b8b87c23 */ /* 0x100fe20008010875 */
[--C-:B------:R-:W-:Y:S01]  /*140d0*/  FFMA.FTZ R192, R192, UR4, -R117.reuse ;  /* 0x00000004c0c07c23 */ /* 0x100fe20008010875 */
[--C-:B------:R-:W-:Y:S01]  /*140e0*/  FFMA.FTZ R194, R194, UR4, -R117.reuse ;  /* 0x00000004c2c27c23 */ /* 0x100fe20008010875 */
[----:B------:R-:W-:Y:S01]  /*140f0*/  FFMA.FTZ R193, R193, UR4, -R117 ;  /* 0x00000004c1c17c23 */ /* 0x000fe20008010875 */
[--C-:B------:R-:W-:Y:S01]  /*14100*/  FFMA.FTZ R176, R176, UR4, -R101.reuse ;  /* 0x00000004b0b07c23 */ /* 0x100fe20008010865 */
[----:B------:R-:W3:Y:S01]  /*14110*/  MUFU.EX2 R67, R67 ;  /* 0x0000004300437308 */ /* 0x000ee20000000800 */
[----:B-----5:R-:W-:Y:S01]  /*14120*/  F2FP.BF16.F32.PACK_AB R10, R113, R114 ;  /* 0x00000072710a723e */ /* 0x020fe200000010ff */
[--C-:B------:R-:W-:Y:S01]  /*14130*/  FFMA.FTZ R175, R175, UR4, -R101.reuse ;  /* 0x00000004afaf7c23 */ /* 0x100fe20008010865 */
[--C-:B------:R-:W-:Y:S01]  /*14140*/  FFMA.FTZ R174, R174, UR4, -R101.reuse ;  /* 0x00000004aeae7c23 */ /* 0x100fe20008010865 */
[----:B------:R-:W-:Y:S01]  /*14150*/  FFMA.FTZ R173, R173, UR4, -R101 ;  /* 0x00000004adad7c23 */ /* 0x000fe20008010865 */
[--C-:B------:R-:W-:Y:S01]  /*14160*/  FFMA.FTZ R181, R181, UR4, -R117.reuse ;  /* 0x00000004b5b57c23 */ /* 0x100fe20008010875 */
[--C-:B------:R-:W-:Y:S01]  /*14170*/  FFMA.FTZ R180, R180, UR4, -R117.reuse ;  /* 0x00000004b4b47c23 */ /* 0x100fe20008010875 */
[--C-:B------:R-:W-:Y:S01]  /*14180*/  FFMA.FTZ R177, R177, UR4, -R117.reuse ;  /* 0x00000004b1b17c23 */ /* 0x100fe20008010875 */
[----:B------:R-:W5:Y:S01]  /*14190*/  MUFU.EX2 R66, R66 ;  /* 0x0000004200427308 */ /* 0x000f620000000800 */
[----:B------:R-:W-:Y:S01]  /*141a0*/  FFMA.FTZ R172, R172, UR4, -R117 ;  /* 0x00000004acac7c23 */ /* 0x000fe20008010875 */
[--C-:B------:R-:W-:Y:S01]  /*141b0*/  FFMA.FTZ R169, R169, UR4, -R101.reuse ;  /* 0x00000004a9a97c23 */ /* 0x100fe20008010865 */
[--C-:B------:R-:W-:Y:S01]  /*141c0*/  FFMA.FTZ R168, R168, UR4, -R101.reuse ;  /* 0x00000004a8a87c23 */ /* 0x100fe20008010865 */
[--C-:B------:R-:W-:Y:S01]  /*141d0*/  FFMA.FTZ R131, R131, UR4, -R101.reuse ;  /* 0x0000000483837c23 */ /* 0x100fe20008010865 */
[----:B------:R-:W-:Y:S01]  /*141e0*/  FFMA.FTZ R126, R126, UR4, -R101 ;  /* 0x000000047e7e7c23 */ /* 0x000fe20008010865 */
[--C-:B------:R-:W-:Y:S01]  /*141f0*/  FFMA.FTZ R171, R171, UR4, -R117.reuse ;  /* 0x00000004abab7c23 */ /* 0x100fe20008010875 */
[--C-:B------:R-:W-:Y:S01]  /*14200*/  FFMA.FTZ R170, R170, UR4, -R117.reuse ;  /* 0x00000004aaaa7c23 */ /* 0x100fe20008010875 */
[----:B------:R-:W2:Y:S01]  /*14210*/  MUFU.EX2 R122, R122 ;  /* 0x0000007a007a7308 */ /* 0x000ea20000000800 */
[----:B---3--:R-:W-:Y:S01]  /*14220*/  F2FP.BF16.F32.PACK_AB R9, R67, R100 ;  /* 0x000000644309723e */ /* 0x008fe200000010ff */
[--C-:B------:R-:W-:Y:S01]  /*14230*/  FFMA.FTZ R124, R124, UR4, -R117.reuse ;  /* 0x000000047c7c7c23 */ /* 0x100fe20008010875 */
[----:B------:R-:W-:Y:S01]  /*14240*/  FFMA.FTZ R68, R68, UR4, -R117 ;  /* 0x0000000444447c23 */ /* 0x000fe20008010875 */
[--C-:B------:R-:W-:Y:S01]  /*14250*/  FFMA.FTZ R80, R80, UR4, -R101.reuse ;  /* 0x0000000450507c23 */ /* 0x100fe20008010865 */
[--C-:B------:R-:W-:Y:S01]  /*14260*/  FFMA.FTZ R58, R58, UR4, -R101.reuse ;  /* 0x000000043a3a7c23 */ /* 0x100fe20008010865 */
[--C-:B------:R-:W-:Y:S01]  /*14270*/  FFMA.FTZ R79, R79, UR4, -R101.reuse ;  /* 0x000000044f4f7c23 */ /* 0x100fe20008010865 */
[----:B------:R-:W-:Y:S01]  /*14280*/  FFMA.FTZ R57, R57, UR4, -R101 ;  /* 0x0000000439397c23 */ /* 0x000fe20008010865 */
[----:B------:R3:W1:Y:S01]  /*14290*/  MUFU.EX2 R121, R0 ;  /* 0x0000000000797308 */ /* 0x0006620000000800 */
[----:B-----5:R-:W-:Y:S01]  /*142a0*/  F2FP.BF16.F32.PACK_AB R11, R2, R66 ;  /* 0x00000042020b723e */ /* 0x020fe200000010ff */
[--C-:B------:R-:W-:Y:S01]  /*142b0*/  FFMA.FTZ R89, R89, UR4, -R117.reuse ;  /* 0x0000000459597c23 */ /* 0x100fe20008010875 */
[--C-:B------:R-:W-:Y:S01]  /*142c0*/  FFMA.FTZ R63, R63, UR4, -R117.reuse ;  /* 0x000000043f3f7c23 */ /* 0x100fe20008010875 */
[--C-:B------:R-:W-:Y:S01]  /*142d0*/  FFMA.FTZ R88, R88, UR4, -R117.reuse ;  /* 0x0000000458587c23 */ /* 0x100fe20008010875 */
[----:B------:R-:W-:Y:S01]  /*142e0*/  FFMA.FTZ R62, R62, UR4, -R117 ;  /* 0x000000043e3e7c23 */ /* 0x000fe20008010875 */
[--C-:B------:R-:W-:Y:S01]  /*142f0*/  FFMA.FTZ R78, R78, UR4, -R101.reuse ;  /* 0x000000044e4e7c23 */ /* 0x100fe20008010865 */
[----:B------:R-:W-:Y:S01]  /*14300*/  FFMA.FTZ R56, R56, UR4, -R101 ;  /* 0x0000000438387c23 */ /* 0x000fe20008010865 */
[----:B------:R-:W-:Y:S01]  /*14310*/  MUFU.EX2 R112, R112 ;  /* 0x0000007000707308 */ /* 0x000fe20000000800 */
[-C--:B--2---:R-:W-:Y:S01]  /*14320*/  FMUL.FTZ R21, R161, R122.reuse ;  /* 0x0000007aa1157220 */ /* 0x084fe20000410000 */
[-C--:B------:R-:W-:Y:S01]  /*14330*/  FMUL.FTZ R28, R152, R122.reuse ;  /* 0x0000007a981c7220 */ /* 0x080fe20000410000 */
[-C--:B------:R-:W-:Y:S01]  /*14340*/  FMUL.FTZ R29, R153, R122.reuse ;  /* 0x0000007a991d7220 */ /* 0x080fe20000410000 */
[-C--:B------:R-:W-:Y:S01]  /*14350*/  FMUL.FTZ R36, R144, R122.reuse ;  /* 0x0000007a90247220 */ /* 0x080fe20000410000 */
[-C--:B------:R-:W-:Y:S01]  /*14360*/  FMUL.FTZ R37, R145, R122.reuse ;  /* 0x0000007a91257220 */ /* 0x080fe20000410000 */
[-C--:B------:R-:W-:Y:S01]  /*14370*/  FMUL.FTZ R156, R156, R122.reuse ;  /* 0x0000007a9c9c7220 */ /* 0x080fe20000410000 */
[-C--:B------:R-:W-:Y:S01]  /*14380*/  FMUL.FTZ R157, R157, R122.reuse ;  /* 0x0000007a9d9d7220 */ /* 0x080fe20000410000 */
[-C--:B------:R-:W-:Y:S01]  /*14390*/  FMUL.FTZ R148, R148, R122.reuse ;  /* 0x0000007a94947220 */ /* 0x080fe20000410000 */
[----:B---3--:R-:W-:Y:S01]  /*143a0*/  FFMA.FTZ R0, R20, UR4, -R117 ;  /* 0x0000000414007c23 */ /* 0x008fe20008010875 */
[-C--:B------:R-:W-:Y:S01]  /*143b0*/  FMUL.FTZ R20, R160, R122.reuse ;  /* 0x0000007aa0147220 */ /* 0x080fe20000410000 */
[-C--:B-1----:R-:W-:Y:S01]  /*143c0*/  FMUL.FTZ R22, R162, R121.reuse ;  /* 0x00000079a2167220 */ /* 0x082fe20000410000 */
        /* <DEDUP_REMOVED lines=23> */
[----:B------:R-:W-:Y:S01]  /*14540*/  MUFU.EX2 R111, R111 ;  /* 0x0000006f006f7308 */ /* 0x000fe20000000800 */
[--C-:B------:R-:W-:Y:S01]  /*14550*/  FFMA.FTZ R144, R164, UR4, -R101.reuse ;  /* 0x00000004a4907c23 */ /* 0x100fe20008010865 */
[--C-:B------:R-:W-:Y:S01]  /*14560*/  FFMA.FTZ R145, R215, UR4, -R101.reuse ;  /* 0x00000004d7917c23 */ /* 0x100fe20008010865 */
[----:B------:R-:W-:Y:S01]  /*14570*/  FFMA.FTZ R152, R208, UR4, -R101 ;  /* 0x00000004d0987c23 */ /* 0x000fe20008010865 */
[--C-:B------:R-:W-:Y:S01]  /*14580*/  FFMA.FTZ R146, R214, UR4, -R117.reuse ;  /* 0x00000004d6927c23 */ /* 0x100fe20008010875 */
[C---:B------:R-:W-:Y:S01]  /*14590*/  HMMA.16816.F32.BF16 R28, R8.reuse, R4, R28 ;  /* 0x00000004081c723c */ /* 0x040fe2000004181c */
[----:B------:R-:W-:Y:S01]  /*145a0*/  FFMA.FTZ R147, R247, UR4, -R117 ;  /* 0x00000004f7937c23 */ /* 0x000fe20008010875 */
[--C-:B------:R-:W-:Y:S01]  /*145b0*/  FFMA.FTZ R163, R197, UR4, -R101.reuse ;  /* 0x00000004c5a37c23 */ /* 0x100fe20008010865 */
[----:B------:R-:W-:Y:S01]  /*145c0*/  MUFU.EX2 R110, R110 ;  /* 0x0000006e006e7308 */ /* 0x000fe20000000800 */
[----:B------:R-:W-:Y:S01]  /*145d0*/  FFMA.FTZ R164, R196, UR4, -R101 ;  /* 0x00000004c4a47c23 */ /* 0x000fe20008010865 */
[--C-:B------:R-:W-:Y:S01]  /*145e0*/  FFMA.FTZ R153, R209, UR4, -R117.reuse ;  /* 0x00000004d1997c23 */ /* 0x100fe20008010875 */
[C---:B------:R-:W-:Y:S01]  /*145f0*/  HMMA.16816.F32.BF16 R36, R8.reuse, R12, R36 ;  /* 0x0000000c0824723c */ /* 0x040fe20000041824 */
[--C-:B------:R-:W-:Y:S01]  /*14600*/  FFMA.FTZ R154, R207, UR4, -R117.reuse ;  /* 0x00000004cf9a7c23 */ /* 0x100fe20008010875 */
[--C-:B------:R-:W-:Y:S01]  /*14610*/  FFMA.FTZ R155, R206, UR4, -R117.reuse ;  /* 0x00000004ce9b7c23 */ /* 0x100fe20008010875 */
[--C-:B------:R-:W-:Y:S01]  /*14620*/  FFMA.FTZ R160, R200, UR4, -R117.reuse ;  /* 0x00000004c8a07c23 */ /* 0x100fe20008010875 */
[--C-:B------:R-:W-:Y:S01]  /*14630*/  FFMA.FTZ R161, R199, UR4, -R117.reuse ;  /* 0x00000004c7a17c23 */ /* 0x100fe20008010875 */
[----:B------:R-:W1:Y:S01]  /*14640*/  MUFU.EX2 R109, R109 ;  /* 0x0000006d006d7308 */ /* 0x000e620000000800 */
[C---:B------:R-:W-:Y:S01]  /*14650*/  HMMA.16816.F32.BF16 R16, R8.reuse, R18, R156 ;  /* 0x000000120810723c */ /* 0x040fe2000004189c */
[----:B------:R-:W-:Y:S01]  /*14660*/  FFMA.FTZ R162, R198, UR4, -R117 ;  /* 0x00000004c6a27c23 */ /* 0x000fe20008010875 */
[----:B------:R-:W-:Y:S01]  /*14670*/  FFMA.FTZ R116, R252, R122, R116 ;  /* 0x0000007afc747223 */ /* 0x000fe20000010074 */
[----:B------:R-:W-:Y:S01]  /*14680*/  FFMA.FTZ R100, R251, R121, R100 ;  /* 0x00000079fb647223 */ /* 0x000fe20000010064 */
[--C-:B------:R-:W-:Y:S01]  /*14690*/  FFMA.FTZ R77, R77, UR4, -R101.reuse ;  /* 0x000000044d4d7c23 */ /* 0x100fe20008010865 */
[--C-:B------:R-:W-:Y:S01]  /*146a0*/  FFMA.FTZ R55, R55, UR4, -R101.reuse ;  /* 0x0000000437377c23 */ /* 0x100fe20008010865 */
[C---:B------:R-:W-:Y:S01]  /*146b0*/  HMMA.16816.F32.BF16 R4, R8.reuse, R6, R148 ;  /* 0x000000060804723c */ /* 0x040fe20000041894 */
[----:B------:R-:W-:Y:S01]  /*146c0*/  MUFU.EX2 R125, R125 ;  /* 0x0000007d007d7308 */ /* 0x000fe20000000800 */
[--C-:B------:R-:W-:Y:S01]  /*146d0*/  FFMA.FTZ R156, R205, UR4, -R101.reuse ;  /* 0x00000004cd9c7c23 */ /* 0x100fe20008010865 */
[--C-:B------:R-:W-:Y:S01]  /*146e0*/  FFMA.FTZ R157, R202, UR4, -R101.reuse ;  /* 0x00000004ca9d7c23 */ /* 0x100fe20008010865 */
[--C-:B------:R-:W-:Y:S01]  /*146f0*/  FFMA.FTZ R158, R203, UR4, -R101.reuse ;  /* 0x00000004cb9e7c23 */ /* 0x100fe20008010865 */
[--C-:B------:R-:W-:Y:S01]  /*14700*/  FFMA.FTZ R159, R201, UR4, -R101.reuse ;  /* 0x00000004c99f7c23 */ /* 0x100fe20008010865 */
[C---:B------:R-:W-:Y:S01]  /*14710*/  HMMA.16816.F32.BF16 R12, R8.reuse, R14, R140 ;  /* 0x0000000e080c723c */ /* 0x040fe2000004188c */
[--C-:B------:R-:W-:Y:S01]  /*14720*/  FFMA.FTZ R149, R213, UR4, -R101.reuse ;  /* 0x00000004d5957c23 */ /* 0x100fe20008010865 */
[--C-:B------:R-:W-:Y:S01]  /*14730*/  FFMA.FTZ R150, R210, UR4, -R101.reuse ;  /* 0x00000004d2967c23 */ /* 0x100fe20008010865 */
[----:B------:R-:W2:Y:S01]  /*14740*/  MUFU.EX2 R127, R127 ;  /* 0x0000007f007f7308 */ /* 0x000ea20000000800 */
[----:B-1----:R-:W-:Y:S01]  /*14750*/  F2FP.BF16.F32.PACK_AB R50, R109, R110 ;  /* 0x0000006e6d32723e */ /* 0x002fe200000010ff */
[----:B------:R-:W-:Y:S01]  /*14760*/  FFMA.FTZ R151, R211, UR4, -R101 ;  /* 0x00000004d3977c23 */ /* 0x000fe20008010865 */
[C---:B------:R-:W-:Y:S01]  /*14770*/  HMMA.16816.F32.BF16 R136, R8.reuse, R24, R136 ;  /* 0x000000180888723c */ /* 0x040fe20000041888 */
[----:B------:R-:W-:Y:S01]  /*14780*/  FFMA.FTZ R140, R48, UR4, -R117 ;  /* 0x00000004308c7c23 */ /* 0x000fe20008010875 */
[----:B------:R-:W-:Y:S01]  /*14790*/  F2FP.BF16.F32.PACK_AB R48, R111, R112 ;  /* 0x000000706f30723e */ /* 0x000fe200000010ff */
[--C-:B------:R-:W-:Y:S01]  /*147a0*/  FFMA.FTZ R142, R165, UR4, -R101.reuse ;  /* 0x00000004a58e7c23 */ /* 0x100fe20008010865 */
[----:B------:R-:W-:Y:S01]  /*147b0*/  FFMA.FTZ R143, R248, UR4, -R101 ;  /* 0x00000004f88f7c23 */ /* 0x000fe20008010865 */
[----:B------:R-:W-:Y:S01]  /*147c0*/  MUFU.EX2 R128, R128 ;  /* 0x0000008000807308 */ /* 0x000fe20000000800 */
[----:B------:R-:W-:Y:S01]  /*147d0*/  HMMA.16816.F32.BF16 R132, R8, R26, R132 ;  /* 0x0000001a0884723c */ /* 0x000fe20000041884 */
[----:B------:R-:W1:Y:S01]  /*147e0*/  LDSM.16.MT88.4 R8, [R230+0xa800] ;  /* 0x00a80000e608783b */ /* 0x000e620000004200 */
[--C-:B------:R-:W-:Y:S01]  /*147f0*/  FFMA.FTZ R141, R204, UR4, -R117.reuse ;  /* 0x00000004cc8d7c23 */ /* 0x100fe20008010875 */
[----:B------:R-:W-:Y:S01]  /*14800*/  FFMA.FTZ R148, R212, UR4, -R117 ;  /* 0x00000004d4947c23 */ /* 0x000fe20008010875 */
[----:B------:R-:W-:Y:S01]  /*14810*/  FFMA.FTZ R165, R195, UR4, -R101 ;  /* 0x00000004c3a57c23 */ /* 0x000fe20008010865 */
[----:B------:R-:W3:Y:S01]  /*14820*/  LDSM.16.MT88.4 R24, [R234+0xb000] ;  /* 0x00b00000ea18783b */ /* 0x000ee20000004200 */
[----:B------:R-:W-:Y:S01]  /*14830*/  FADD.FTZ R116, R115, R116 ;  /* 0x0000007473747221 */ /* 0x000fe20000010000 */
[----:B------:R-:W5:Y:S01]  /*14840*/  MUFU.EX2 R129, R129 ;  /* 0x0000008100817308 */ /* 0x000f620000000800 */
[----:B--2---:R-:W-:Y:S01]  /*14850*/  F2FP.BF16.F32.PACK_AB R49, R127, R125 ;  /* 0x0000007d7f31723e */ /* 0x004fe200000010ff */
[----:B------:R-:W-:Y:S01]  /*14860*/  FADD.FTZ R100, R67, R100 ;  /* 0x0000006443647221 */ /* 0x000fe20000010000 */
[----:B------:R-:W-:Y:S01]  /*14870*/  FADD.FTZ R116, R114, R116 ;  /* 0x0000007472747221 */ /* 0x000fe20000010000 */
[--C-:B------:R-:W-:Y:S01]  /*14880*/  FFMA.FTZ R87, R87, UR4, -R117.reuse ;  /* 0x0000000457577c23 */ /* 0x100fe20008010875 */
[--C-:B------:R-:W-:Y:S01]  /*14890*/  FFMA.FTZ R61, R61, UR4, -R117.reuse ;  /* 0x000000043d3d7c23 */ /* 0x100fe20008010875 */
[----:B------:R-:W-:Y:S01]  /*148a0*/  FADD.FTZ R66, R66, R100 ;  /* 0x0000006442427221 */ /* 0x000fe20000010000 */
[----:B------:R-:W-:Y:S01]  /*148b0*/  FADD.FTZ R113, R113, R116 ;  /* 0x0000007471717221 */ /* 0x000fe20000010000 */
[----:B------:R-:W2:Y:S01]  /*148c0*/  MUFU.EX2 R108, R108 ;  /* 0x0000006c006c7308 */ /* 0x000ea20000000800 */
[----:B------:R-:W-:Y:S01]  /*148d0*/  FFMA.FTZ R86, R86, UR4, -R117 ;  /* 0x0000000456567c23 */ /* 0x000fe20008010875 */
[----:B------:R-:W-:Y:S01]  /*148e0*/  FADD.FTZ R66, R2, R66 ;  /* 0x0000004202427221 */ /* 0x000fe20000010000 */
[----:B------:R-:W-:Y:S01]  /*148f0*/  FADD.FTZ R113, R112, R113 ;  /* 0x0000007170717221 */ /* 0x000fe20000010000 */
[----:B------:R-:W-:Y:S01]  /*14900*/  FFMA.FTZ R60, R60, UR4, -R117 ;  /* 0x000000043c3c7c23 */ /* 0x000fe20008010875 */
[----:B------:R-:W-:Y:S01]  /*14910*/  FFMA.FTZ R76, R76, UR4, -R101 ;  /* 0x000000044c4c7c23 */ /* 0x000fe20008010865 */
[----:B------:R-:W-:Y:S01]  /*14920*/  FADD.FTZ R125, R125, R66 ;  /* 0x000000427d7d7221 */ /* 0x000fe20000010000 */
[----:B------:R-:W-:Y:S01]  /*14930*/  FADD.FTZ R113, R111, R113 ;  /* 0x000000716f717221 */ /* 0x000fe20000010000 */
[----:B------:R-:W1:Y:S01]  /*14940*/  MUFU.EX2 R107, R107 ;  /* 0x0000006b006b7308 */ /* 0x000e620000000800 */
[----:B-----5:R-:W-:Y:S01]  /*14950*/  F2FP.BF16.F32.PACK_AB R51, R129, R128 ;  /* 0x000000808133723e */ /* 0x020fe200000010ff */
[----:B------:R-:W-:Y:S01]  /*14960*/  FADD.FTZ R125, R127, R125 ;  /* 0x0000007d7f7d7221 */ /* 0x000fe20000010000 */
[----:B------:R-:W-:Y:S01]  /*14970*/  FADD.FTZ R113, R110, R113 ;  /* 0x000000716e717221 */ /* 0x000fe20000010000 */
[--C-:B------:R-:W-:Y:S01]  /*14980*/  FFMA.FTZ R54, R54, UR4, -R101.reuse ;  /* 0x0000000436367c23 */ /* 0x100fe20008010865 */
[----:B------:R-:W-:Y:S01]  /*14990*/  FFMA.FTZ R75, R75, UR4, -R101 ;  /* 0x000000044b4b7c23 */ /* 0x000fe20008010865 */
[----:B------:R-:W-:Y:S01]  /*149a0*/  FADD.FTZ R125, R128, R125 ;  /* 0x0000007d807d7221 */ /* 0x000fe20000010000 */
[----:B------:R-:W-:Y:S01]  /*149b0*/  FADD.FTZ R109, R109, R113 ;  /* 0x000000716d6d7221 */ /* 0x000fe20000010000 */
[----:B------:R-:W5:Y:S01]  /*149c0*/  MUFU.EX2 R106, R106 ;  /* 0x0000006a006a7308 */ /* 0x000f620000000800 */
[C---:B----4-:R-:W-:Y:S01]  /*149d0*/  HMMA.16816.F32.BF16 R20, R48.reuse, R32, R20 ;  /* 0x000000203014723c */ /* 0x050fe20000041814 */
[----:B------:R-:W-:Y:S01]  /*149e0*/  FADD.FTZ R125, R129, R125 ;  /* 0x0000007d817d7221 */ /* 0x000fe20000010000 */
[----:B--2---:R-:W-:Y:S01]  /*149f0*/  FADD.FTZ R109, R108, R109 ;  /* 0x0000006d6c6d7221 */ /* 0x004fe20000010000 */
[----:B------:R-:W-:Y:S01]  /*14a00*/  FFMA.FTZ R53, R53, UR4, -R101 ;  /* 0x0000000435357c23 */ /* 0x000fe20008010865 */
[--C-:B------:R-:W-:Y:S01]  /*14a10*/  FFMA.FTZ R85, R85, UR4, -R117.reuse ;  /* 0x0000000455557c23 */ /* 0x100fe20008010875 */
[----:B------:R-:W-:Y:S01]  /*14a20*/  FFMA.FTZ R66, R69, UR4, -R117 ;  /* 0x0000000445427c23 */ /* 0x000fe20008010875 */
[C---:B------:R-:W-:Y:S01]  /*14a30*/  HMMA.16816.F32.BF16 R16, R48.reuse, R34, R16 ;  /* 0x000000223010723c */ /* 0x040fe20000041810 */
[----:B------:R-:W-:Y:S01]  /*14a40*/  MUFU.EX2 R105, R105 ;  /* 0x0000006900697308 */ /* 0x000fe20000000800 */
[----:B------:R-:W-:Y:S01]  /*14a50*/  LDSM.16.MT88.4 R32, [R232+0xb000] ;  /* 0x00b00000e820783b */ /* 0x000fe20000004200 */
[----:B-1----:R-:W-:Y:S01]  /*14a60*/  FADD.FTZ R109, R107, R109 ;  /* 0x0000006d6b6d7221 */ /* 0x002fe20000010000 */
[----:B------:R-:W-:Y:S01]  /*14a70*/  FFMA.FTZ R59, R59, UR4, -R117 ;  /* 0x000000043b3b7c23 */ /* 0x000fe20008010875 */
[--C-:B------:R-:W-:Y:S01]  /*14a80*/  FFMA.FTZ R69, R91, UR4, -R101.reuse ;  /* 0x000000045b457c23 */ /* 0x100fe20008010865 */
[C---:B------:R-:W-:Y:S01]  /*14a90*/  HMMA.16816.F32.BF16 R136, R48.reuse, R8, R136 ;  /* 0x000000083088723c */ /* 0x040fe20000041888 */
[--C-:B------:R-:W-:Y:S01]  /*14aa0*/  FFMA.FTZ R52, R52, UR4, -R101.reuse ;  /* 0x0000000434347c23 */ /* 0x100fe20008010865 */
[----:B------:R-:W-:Y:S01]  /*14ab0*/  FFMA.FTZ R74, R74, UR4, -R101 ;  /* 0x000000044a4a7c23 */ /* 0x000fe20008010865 */
[----:B------:R-:W-:Y:S01]  /*14ac0*/  MUFU.EX2 R142, R142 ;  /* 0x0000008e008e7308 */ /* 0x000fe20000000800 */
[----:B-----5:R-:W-:Y:S01]  /*14ad0*/  FADD.FTZ R109, R106, R109 ;  /* 0x0000006d6a6d7221 */ /* 0x020fe20000010000 */
[----:B------:R-:W-:Y:S01]  /*14ae0*/  FFMA.FTZ R92, R92, UR4, -R117 ;  /* 0x000000045c5c7c23 */ /* 0x000fe20008010875 */
[C---:B------:R-:W-:Y:S01]  /*14af0*/  HMMA.16816.F32.BF16 R132, R48.reuse, R10, R132 ;  /* 0x0000000a3084723c */ /* 0x040fe20000041884 */
[----:B------:R-:W1:Y:S01]  /*14b00*/  LDSM.16.MT88.4 R8, [R230+0xb000] ;  /* 0x00b00000e608783b */ /* 0x000e620000004200 */
[--C-:B------:R-:W-:Y:S01]  /*14b10*/  FFMA.FTZ R73, R73, UR4, -R101.reuse ;  /* 0x0000000449497c23 */ /* 0x100fe20008010865 */
[----:B------:R-:W-:Y:S01]  /*14b20*/  FFMA.FTZ R72, R72, UR4, -R101 ;  /* 0x0000000448487c23 */ /* 0x000fe20008010865 */
[--C-:B------:R-:W-:Y:S01]  /*14b30*/  FFMA.FTZ R94, R94, UR4, -R117.reuse ;  /* 0x000000045e5e7c23 */ /* 0x100fe20008010875 */
[----:B------:R-:W2:Y:S01]  /*14b40*/  MUFU.EX2 R143, R143 ;  /* 0x0000008f008f7308 */ /* 0x000ea20000000800 */
[C---:B------:R-:W-:Y:S01]  /*14b50*/  HMMA.16816.F32.BF16 R28, R48.reuse, R40, R28 ;  /* 0x00000028301c723c */ /* 0x040fe2000004181c */
[--C-:B------:R-:W-:Y:S01]  /*14b60*/  FFMA.FTZ R82, R82, UR4, -R117.reuse ;  /* 0x0000000452527c23 */ /* 0x100fe20008010875 */
[----:B------:R-:W-:Y:S01]  /*14b70*/  FFMA.FTZ R252, R81, UR4, -R117 ;  /* 0x0000000451fc7c23 */ /* 0x000fe20008010875 */
[--C-:B------:R-:W-:Y:S01]  /*14b80*/  FFMA.FTZ R3, R3, UR4, -R101.reuse ;  /* 0x0000000403037c23 */ /* 0x100fe20008010865 */
[----:B------:R-:W-:Y:S01]  /*14b90*/  FFMA.FTZ R251, R70, UR4, -R101 ;  /* 0x0000000446fb7c23 */ /* 0x000fe20008010865 */
[----:B------:R-:W-:Y:S01]  /*14ba0*/  FFMA.FTZ R98, R98, UR4, -R117 ;  /* 0x0000000462627c23 */ /* 0x000fe20008010875 */
[C---:B------:R-:W-:Y:S01]  /*14bb0*/  HMMA.16816.F32.BF16 R4, R48.reuse, R42, R4 ;  /* 0x0000002a3004723c */ /* 0x040fe20000041804 */
[----:B------:R-:W4:Y:S01]  /*14bc0*/  MUFU.EX2 R144, R144 ;  /* 0x0000009000907308 */ /* 0x000f220000000800 */
[----:B------:R-:W5:Y:S04]  /*14bd0*/  LDSM.16.MT88.4 R40, [R231+0xb000] ;  /* 0x00b00000e728783b */ /* 0x000f680000004200 */
[C---:B------:R-:W-:Y:S03]  /*14be0*/  HMMA.16816.F32.BF16 R36, R48.reuse, R44, R36 ;  /* 0x0000002c3024723c */ /* 0x040fe60000041824 */
[----:B------:R-:W3:Y:S03]  /*14bf0*/  MUFU.EX2 R145, R145 ;  /* 0x0000009100917308 */ /* 0x000ee60000000800 */
[----:B------:R-:W-:Y:S01]  /*14c00*/  HMMA.16816.F32.BF16 R12, R48, R46, R12 ;  /* 0x0000002e300c723c */ /* 0x000fe2000004180c */
[----:B------:R-:W-:-:S02]  /*14c10*/  F2FP.BF16.F32.PACK_AB R44, R107, R108 ;  /* 0x0000006c6b2c723e */ /* 0x000fc400000010ff */
[----:B--2---:R-:W-:Y:S01]  /*14c20*/  F2FP.BF16.F32.PACK_AB R45, R143, R142 ;  /* 0x0000008e8f2d723e */ /* 0x004fe200000010ff */
[----:B------:R-:W-:Y:S01]  /*14c30*/  FADD.FTZ R142, R142, R125 ;  /* 0x0000007d8e8e7221 */ /* 0x000fe20000010000 */
[----:B------:R-:W2:Y:S02]  /*14c40*/  MUFU.EX2 R104, R104 ;  /* 0x0000006800687308 */ /* 0x000ea40000000800 */
[----:B------:R-:W-:Y:S01]  /*14c50*/  F2FP.BF16.F32.PACK_AB R46, R105, R106 ;  /* 0x0000006a692e723e */ /* 0x000fe200000010ff */
[----:B------:R-:W-:Y:S01]  /*14c60*/  FADD.FTZ R142, R143, R142 ;  /* 0x0000008e8f8e7221 */ /* 0x000fe20000010000 */
[----:B------:R-:W-:-:S03]  /*14c70*/  FADD.FTZ R105, R105, R109 ;  /* 0x0000006d69697221 */ /* 0x000fc60000010000 */
[----:B----4-:R-:W-:Y:S01]  /*14c80*/  FADD.FTZ R142, R144, R142 ;  /* 0x0000008e908e7221 */ /* 0x010fe20000010000 */
[----:B------:R-:W4:Y:S01]  /*14c90*/  MUFU.EX2 R103, R103 ;  /* 0x0000006700677308 */ /* 0x000f220000000800 */
[C---:B---3--:R-:W-:Y:S02]  /*14ca0*/  F2FP.BF16.F32.PACK_AB R47, R145.reuse, R144 ;  /* 0x00000090912f723e */ /* 0x048fe400000010ff */
[----:B------:R-:W-:-:S05]  /*14cb0*/  FADD.FTZ R145, R145, R142 ;  /* 0x0000008e91917221 */ /* 0x000fca0000010000 */
[----:B------:R-:W-:Y:S01]  /*14cc0*/  HMMA.16816.F32.BF16 R20, R44, R24, R20 ;  /* 0x000000182c14723c */ /* 0x000fe20000041814 */
[----:B------:R-:W3:Y:S01]  /*14cd0*/  MUFU.EX2 R102, R102 ;  /* 0x0000006600667308 */ /* 0x000ee20000000800 */
[----:B--2---:R-:W-:-:S04]  /*14ce0*/  FADD.FTZ R105, R104, R105 ;  /* 0x0000006968697221 */ /* 0x004fc80000010000 */
[C---:B------:R-:W-:Y:S01]  /*14cf0*/  HMMA.16816.F32.BF16 R16, R44.reuse, R26, R16 ;  /* 0x0000001a2c10723c */ /* 0x040fe20000041810 */
[----:B------:R-:W2:Y:S02]  /*14d00*/  LDSM.16.MT88.4 R24, [R234+0xb800] ;  /* 0x00b80000ea18783b */ /* 0x000ea40000004200 */
[----:B------:R-:W5:Y:S01]  /*14d10*/  MUFU.EX2 R120, R120 ;  /* 0x0000007800787308 */ /* 0x000f620000000800 */
[C---:B----4-:R-:W-:Y:S01]  /*14d20*/  F2FP.BF16.F32.PACK_AB R48, R103.reuse, R104 ;  /* 0x000000686730723e */ /* 0x050fe200000010ff */
[----:B------:R-:W-:Y:S01]  /*14d30*/  FADD.FTZ R105, R103, R105 ;  /* 0x0000006967697221 */ /* 0x000fe20000010000 */
[C---:B-1----:R-:W-:Y:S05]  /*14d40*/  HMMA.16816.F32.BF16 R136, R44.reuse, R8, R136 ;  /* 0x000000082c88723c */ /* 0x042fea0000041888 */
[----:B------:R-:W1:Y:S01]  /*14d50*/  MUFU.EX2 R149, R149 ;  /* 0x0000009500957308 */ /* 0x000e620000000800 */
[----:B------:R-:W-:Y:S01]  /*14d60*/  HMMA.16816.F32.BF16 R132, R44, R10, R132 ;  /* 0x0000000a2c84723c */ /* 0x000fe20000041884 */
[----:B------:R-:W4:Y:S01]  /*14d70*/  LDSM.16.MT88.4 R8, [R230+0xb800] ;  /* 0x00b80000e608783b */ /* 0x000f220000004200 */
[----:B---3--:R-:W-:-:S04]  /*14d80*/  FADD.FTZ R105, R102, R105 ;  /* 0x0000006966697221 */ /* 0x008fc80000010000 */
[----:B------:R-:W-:Y:S01]  /*14d90*/  HMMA.16816.F32.BF16 R28, R44, R32, R28 ;  /* 0x000000202c1c723c */ /* 0x000fe2000004181c */
[----:B------:R-:W3:Y:S01]  /*14da0*/  MUFU.EX2 R150, R150 ;  /* 0x0000009600967308 */ /* 0x000ee20000000800 */
[C---:B-----5:R-:W-:Y:S01]  /*14db0*/  F2FP.BF16.F32.PACK_AB R50, R120.reuse, R102 ;  /* 0x000000667832723e */ /* 0x060fe200000010ff */
        /* <DEDUP_REMOVED lines=11> */
[----:B------:R-:W-:Y:S01]  /*14e70*/  MUFU.EX2 R0, R0 ;  /* 0x0000000000007308 */ /* 0x000fe20000000800 */
[----:B--2---:R-:W-:-:S07]  /*14e80*/  FADD.FTZ R150, R151, R150 ;  /* 0x0000009697967221 */ /* 0x004fce0000010000 */
[----:B------:R-:W2:Y:S01]  /*14e90*/  MUFU.EX2 R123, R123 ;  /* 0x0000007b007b7308 */ /* 0x000ea20000000800 */
[C---:B-1----:R-:W-:Y:S01]  /*14ea0*/  F2FP.BF16.F32.PACK_AB R51, R152.reuse, R151 ;  /* 0x000000979833723e */ /* 0x042fe200000010ff */
[----:B------:R-:W-:-:S06]  /*14eb0*/  FADD.FTZ R152, R152, R150 ;  /* 0x0000009698987221 */ /* 0x000fcc0000010000 */
[C---:B------:R-:W-:Y:S01]  /*14ec0*/  HMMA.16816.F32.BF16 R20, R48.reuse, R24, R20 ;  /* 0x000000183014723c */ /* 0x040fe20000041814 */
[----:B------:R-:W-:Y:S05]  /*14ed0*/  MUFU.EX2 R130, R130 ;  /* 0x0000008200827308 */ /* 0x000fea0000000800 */
[C---:B------:R-:W-:Y:S01]  /*14ee0*/  HMMA.16816.F32.BF16 R16, R48.reuse, R26, R16 ;  /* 0x0000001a3010723c */ /* 0x040fe20000041810 */
[----:B------:R-:W1:Y:S02]  /*14ef0*/  LDSM.16.MT88.4 R24, [R234+0xc000] ;  /* 0x00c00000ea18783b */ /* 0x000e640000004200 */
[----:B------:R-:W3:Y:S01]  /*14f00*/  MUFU.EX2 R140, R140 ;  /* 0x0000008c008c7308 */ /* 0x000ee20000000800 */
[C---:B--2---:R-:W-:Y:S01]  /*14f10*/  F2FP.BF16.F32.PACK_AB R44, R123.reuse, R0 ;  /* 0x000000007b2c723e */ /* 0x044fe200000010ff */
[----:B------:R-:W-:Y:S01]  /*14f20*/  FADD.FTZ R0, R0, R105 ;  /* 0x0000006900007221 */ /* 0x000fe20000010000 */
[----:B----4-:R-:W-:Y:S03]  /*14f30*/  HMMA.16816.F32.BF16 R136, R48, R8, R136 ;  /* 0x000000083088723c */ /* 0x010fe60000041888 */
[----:B------:R-:W-:-:S02]  /*14f40*/  FADD.FTZ R123, R123, R0 ;  /* 0x000000007b7b7221 */ /* 0x000fc40000010000 */
        /* <DEDUP_REMOVED lines=16> */
[C---:B-----5:R-:W-:Y:S01]  /*15050*/  F2FP.BF16.F32.PACK_AB R45, R157.reuse, R156 ;  /* 0x0000009c9d2d723e */ /* 0x060fe200000010ff */
[----:B------:R-:W-:-:S04]  /*15060*/  FADD.FTZ R157, R157, R152 ;  /* 0x000000989d9d7221 */ /* 0x000fc80000010000 */
        /* <DEDUP_REMOVED lines=20> */
[----:B------:R-:W-:-:S02]  /*151b0*/  FADD.FTZ R147, R147, R141 ;  /* 0x0000008d93937221 */ /* 0x000fc40000010000 */
[----:B------:R-:W-:Y:S01]  /*151c0*/  LDSM.16.MT88.4 R140, [R231+0x11800] ;  /* 0x01180000e78c783b */ /* 0x000fe20000004200 */
[C---:B------:R-:W-:Y:S01]  /*151d0*/  HMMA.16816.F32.BF16 R4, R44.reuse, R34, R4 ;  /* 0x000000222c04723c */ /* 0x040fe20000041804 */
[----:B------:R-:W-:Y:S02]  /*151e0*/  FADD.FTZ R147, R148, R147 ;  /* 0x0000009394937221 */ /* 0x000fe40000010000 */
[----:B------:R-:W-:Y:S01]  /*151f0*/  MUFU.EX2 R165, R165 ;  /* 0x000000a500a57308 */ /* 0x000fe20000000800 */
[----:B------:R-:W5:Y:S01]  /*15200*/  LDSM.16.MT88.4 R32, [R232+0xc800] ;  /* 0x00c80000e820783b */ /* 0x000f620000004200 */
[----:B-1----:R-:W-:Y:S01]  /*15210*/  FADD.FTZ R159, R163, R159 ;  /* 0x0000009fa39f7221 */ /* 0x002fe20000010000 */
[C---:B------:R-:W-:Y:S02]  /*15220*/  HMMA.16816.F32.BF16 R36, R44.reuse, R40, R36 ;  /* 0x000000282c24723c */ /* 0x040fe40000041824 */
[----:B------:R-:W-:Y:S03]  /*15230*/  LDSM.16.MT88.4 R148, [R232+0x11800] ;  /* 0x01180000e894783b */ /* 0x000fe60000004200 */
[----:B------:R-:W1:Y:S01]  /*15240*/  MUFU.EX2 R178, R178 ;  /* 0x000000b200b27308 */ /* 0x000e620000000800 */
[----:B------:R-:W-:Y:S01]  /*15250*/  HMMA.16816.F32.BF16 R12, R44, R42, R12 ;  /* 0x0000002a2c0c723c */ /* 0x000fe2000004180c */
[----:B------:R-:W5:Y:S01]  /*15260*/  LDSM.16.MT88.4 R40, [R231+0xc800] ;  /* 0x00c80000e728783b */ /* 0x000f620000004200 */
[C---:B---3--:R-:W-:Y:S01]  /*15270*/  F2FP.BF16.F32.PACK_AB R49, R164.reuse, R163 ;  /* 0x000000a3a431723e */ /* 0x048fe200000010ff */
[----:B------:R-:W-:-:S02]  /*15280*/  FADD.FTZ R164, R164, R159 ;  /* 0x0000009fa4a47221 */ /* 0x000fc40000010000 */
[----:B------:R-:W-:Y:S02]  /*15290*/  LDSM.16.MT88.4 R156, [R234+0x11800] ;  /* 0x01180000ea9c783b */ /* 0x000fe40000004200 */
[----:B------:R-:W3:Y:S08]  /*152a0*/  MUFU.EX2 R153, R153 ;  /* 0x0000009900997308 */ /* 0x000ef00000000800 */
[----:B------:R-:W4:Y:S01]  /*152b0*/  MUFU.EX2 R154, R154 ;  /* 0x0000009a009a7308 */ /* 0x000f220000000800 */
[----:B-1----:R-:W-:Y:S01]  /*152c0*/  F2FP.BF16.F32.PACK_AB R51, R178, R165 ;  /* 0x000000a5b233723e */ /* 0x002fe200000010ff */
[----:B------:R-:W-:-:S04]  /*152d0*/  FADD.FTZ R165, R165, R164 ;  /* 0x000000a4a5a57221 */ /* 0x000fc80000010000 */
[----:B------:R-:W-:Y:S02]  /*152e0*/  FADD.FTZ R165, R178, R165 ;  /* 0x000000a5b2a57221 */ /* 0x000fe40000010000 */
[----:B--2---:R-:W-:Y:S01]  /*152f0*/  HMMA.16816.F32.BF16 R20, R48, R24, R20 ;  /* 0x000000183014723c */ /* 0x004fe20000041814 */
[----:B------:R-:W1:Y:S01]  /*15300*/  MUFU.EX2 R155, R155 ;  /* 0x0000009b009b7308 */ /* 0x000e620000000800 */
[----:B---3--:R-:W-:-:S04]  /*15310*/  FADD.FTZ R147, R153, R147 ;  /* 0x0000009399937221 */ /* 0x008fc80000010000 */
[C---:B------:R-:W-:Y:S01]  /*15320*/  HMMA.16816.F32.BF16 R16, R48.reuse, R26, R16 ;  /* 0x0000001a3010723c */ /* 0x040fe20000041810 */
[----:B------:R-:W2:Y:S02]  /*15330*/  LDSM.16.MT88.4 R24, [R234+0xd000] ;  /* 0x00d00000ea18783b */ /* 0x000ea40000004200 */
[----:B------:R-:W3:Y:S01]  /*15340*/  MUFU.EX2 R160, R160 ;  /* 0x000000a000a07308 */ /* 0x000ee20000000800 */
[C---:B----4-:R-:W-:Y:S01]  /*15350*/  F2FP.BF16.F32.PACK_AB R44, R154.reuse, R153 ;  /* 0x000000999a2c723e */ /* 0x050fe200000010ff */
[----:B------:R-:W-:Y:S01]  /*15360*/  FADD.FTZ R154, R154, R147 ;  /* 0x000000939a9a7221 */ /* 0x000fe20000010000 */
[C---:B------:R-:W-:Y:S05]  /*15370*/  HMMA.16816.F32.BF16 R136, R48.reuse, R8, R136 ;  /* 0x000000083088723c */ /* 0x040fea0000041888 */
[----:B------:R-:W-:Y:S01]  /*15380*/  MUFU.EX2 R185, R185 ;  /* 0x000000b900b97308 */ /* 0x000fe20000000800 */
[----:B------:R-:W-:Y:S01]  /*15390*/  HMMA.16816.F32.BF16 R132, R48, R10, R132 ;  /* 0x0000000a3084723c */ /* 0x000fe20000041884 */
[----:B------:R-:W4:Y:S01]  /*153a0*/  LDSM.16.MT88.4 R8, [R230+0xd000] ;  /* 0x00d00000e608783b */ /* 0x000f220000004200 */
[----:B-1----:R-:W-:-:S04]  /*153b0*/  FADD.FTZ R154, R155, R154 ;  /* 0x0000009a9b9a7221 */ /* 0x002fc80000010000 */
[----:B-----5:R-:W-:Y:S01]  /*153c0*/  HMMA.16816.F32.BF16 R28, R48, R32, R28 ;  /* 0x00000020301c723c */ /* 0x020fe2000004181c */
[----:B------:R-:W1:Y:S01]  /*153d0*/  MUFU.EX2 R186, R186 ;  /* 0x000000ba00ba7308 */ /* 0x000e620000000800 */
[C---:B---3--:R-:W-:Y:S01]  /*153e0*/  F2FP.BF16.F32.PACK_AB R46, R160.reuse, R155 ;  /* 0x0000009ba02e723e */ /* 0x048fe200000010ff */
        /* <DEDUP_REMOVED lines=8> */
[----:B-1----:R-:W-:Y:S01]  /*15470*/  F2FP.BF16.F32.PACK_AB R45, R186, R185 ;  /* 0x000000b9ba2d723e */ /* 0x002fe200000010ff */
[----:B------:R-:W-:-:S04]  /*15480*/  FADD.FTZ R185, R185, R165 ;  /* 0x000000a5b9b97221 */ /* 0x000fc80000010000 */
[----:B------:R-:W1:Y:S01]  /*15490*/  MUFU.EX2 R161, R161 ;  /* 0x000000a100a17308 */ /* 0x000e620000000800 */
[----:B------:R-:W-:-:S07]  /*154a0*/  FADD.FTZ R185, R186, R185 ;  /* 0x000000b9bab97221 */ /* 0x000fce0000010000 */
[----:B------:R-:W4:Y:S01]  /*154b0*/  MUFU.EX2 R162, R162 ;  /* 0x000000a200a27308 */ /* 0x000f220000000800 */
[----:B-----5:R-:W-:Y:S01]  /*154c0*/  F2FP.BF16.F32.PACK_AB R47, R190, R188 ;  /* 0x000000bcbe2f723e */ /* 0x020fe200000010ff */
[----:B------:R-:W-:-:S04]  /*154d0*/  FADD.FTZ R188, R188, R185 ;  /* 0x000000b9bcbc7221 */ /* 0x000fc80000010000 */
[----:B------:R-:W-:Y:S02]  /*154e0*/  FADD.FTZ R188, R190, R188 ;  /* 0x000000bcbebc7221 */ /* 0x000fe40000010000 */
[----:B--2---:R-:W-:Y:S01]  /*154f0*/  HMMA.16816.F32.BF16 R20, R44, R24, R20 ;  /* 0x000000182c14723c */ /* 0x004fe20000041814 */
[----:B------:R-:W2:Y:S01]  /*15500*/  MUFU.EX2 R179, R179 ;  /* 0x000000b300b37308 */ /* 0x000ea20000000800 */
[----:B-1----:R-:W-:-:S04]  /*15510*/  FADD.FTZ R160, R161, R160 ;  /* 0x000000a0a1a07221 */ /* 0x002fc80000010000 */
[C---:B------:R-:W-:Y:S01]  /*15520*/  HMMA.16816.F32.BF16 R16, R44.reuse, R26, R16 ;  /* 0x0000001a2c10723c */ /* 0x040fe20000041810 */
[----:B------:R-:W1:Y:S02]  /*15530*/  LDSM.16.MT88.4 R24, [R234+0xd800] ;  /* 0x00d80000ea18783b */ /* 0x000e640000004200 */
[----:B------:R-:W5:Y:S01]  /*15540*/  MUFU.EX2 R182, R182 ;  /* 0x000000b600b67308 */ /* 0x000f620000000800 */
[C---:B----4-:R-:W-:Y:S01]  /*15550*/  F2FP.BF16.F32.PACK_AB R48, R162.reuse, R161 ;  /* 0x000000a1a230723e */ /* 0x050fe200000010ff */
[----:B------:R-:W-:Y:S01]  /*15560*/  FADD.FTZ R160, R162, R160 ;  /* 0x000000a0a2a07221 */ /* 0x000fe20000010000 */
[C---:B------:R-:W-:Y:S05]  /*15570*/  HMMA.16816.F32.BF16 R136, R44.reuse, R8, R136 ;  /* 0x000000082c88723c */ /* 0x040fea0000041888 */
[----:B------:R-:W-:Y:S01]  /*15580*/  MUFU.EX2 R191, R191 ;  /* 0x000000bf00bf7308 */ /* 0x000fe20000000800 */
[----:B------:R-:W-:Y:S01]  /*15590*/  HMMA.16816.F32.BF16 R132, R44, R10, R132 ;  /* 0x0000000a2c84723c */ /* 0x000fe20000041884 */
[----:B------:R-:W4:Y:S01]  /*155a0*/  LDSM.16.MT88.4 R8, [R230+0xd800] ;  /* 0x00d80000e608783b */ /* 0x000f220000004200 */
        /* <DEDUP_REMOVED lines=14> */
[----:B------:R-:W2:Y:S01]  /*15690*/  MUFU.EX2 R184, R184 ;  /* 0x000000b800b87308 */ /* 0x000ea20000000800 */
[----:B------:R-:W-:-:S07]  /*156a0*/  FADD.FTZ R191, R189, R191 ;  /* 0x000000bfbdbf7221 */ /* 0x000fce0000010000 */
[----:B------:R-:W4:Y:S01]  /*156b0*/  MUFU.EX2 R192, R192 ;  /* 0x000000c000c07308 */ /* 0x000f220000000800 */
[----:B-----5:R-:W-:Y:S01]  /*156c0*/  F2FP.BF16.F32.PACK_AB R51, R183, R187 ;  /* 0x000000bbb733723e */ /* 0x020fe200000010ff */
[----:B------:R-:W-:-:S04]  /*156d0*/  FADD.FTZ R187, R187, R191 ;  /* 0x000000bfbbbb7221 */ /* 0x000fc80000010000 */
[----:B------:R-:W-:Y:S02]  /*156e0*/  FADD.FTZ R183, R183, R187 ;  /* 0x000000bbb7b77221 */ /* 0x000fe40000010000 */
[----:B-1----:R-:W-:Y:S01]  /*156f0*/  HMMA.16816.F32.BF16 R20, R48, R24, R20 ;  /* 0x000000183014723c */ /* 0x002fe20000041814 */
[----:B------:R-:W-:Y:S01]  /*15700*/  MUFU.EX2 R194, R194 ;  /* 0x000000c200c27308 */ /* 0x000fe20000000800 */
[----:B--2---:R-:W-:-:S04]  /*15710*/  FADD.FTZ R182, R184, R182 ;  /* 0x000000b6b8b67221 */ /* 0x004fc80000010000 */
[C---:B------:R-:W-:Y:S01]  /*15720*/  HMMA.16816.F32.BF16 R16, R48.reuse, R26, R16 ;  /* 0x0000001a3010723c */ /* 0x040fe20000041810 */
[----:B------:R-:W1:Y:S02]  /*15730*/  LDSM.16.MT88.4 R24, [R234+0xe000] ;  /* 0x00e00000ea18783b */ /* 0x000e640000004200 */
[----:B------:R-:W2:Y:S01]  /*15740*/  MUFU.EX2 R193, R193 ;  /* 0x000000c100c17308 */ /* 0x000ea20000000800 */
[C---:B----4-:R-:W-:Y:S01]  /*15750*/  F2FP.BF16.F32.PACK_AB R44, R192.reuse, R184 ;  /* 0x000000b8c02c723e */ /* 0x050fe200000010ff */
[----:B------:R-:W-:Y:S01]  /*15760*/  FADD.FTZ R182, R192, R182 ;  /* 0x000000b6c0b67221 */ /* 0x000fe20000010000 */
[C---:B------:R-:W-:Y:S05]  /*15770*/  HMMA.16816.F32.BF16 R136, R48.reuse, R8, R136 ;  /* 0x000000083088723c */ /* 0x040fea0000041888 */
[----:B------:R-:W4:Y:S01]  /*15780*/  MUFU.EX2 R176, R176 ;  /* 0x000000b000b07308 */ /* 0x000f220000000800 */
[C---:B------:R-:W-:Y:S01]  /*15790*/  HMMA.16816.F32.BF16 R132, R48.reuse, R10, R132 ;  /* 0x0000000a3084723c */ /* 0x040fe20000041884 */
[----:B------:R-:W5:Y:S05]  /*157a0*/  LDSM.16.MT88.4 R8, [R230+0xe000] ;  /* 0x00e00000e608783b */ /* 0x000f6a0000004200 */
[----:B---3--:R-:W-:Y:S01]  /*157b0*/  HMMA.16816.F32.BF16 R28, R48, R32, R28 ;  /* 0x00000020301c723c */ /* 0x008fe2000004181c */
[----:B------:R-:W3:Y:S01]  /*157c0*/  MUFU.EX2 R175, R175 ;  /* 0x000000af00af7308 */ /* 0x000ee20000000800 */
[----:B--2---:R-:W-:Y:S01]  /*157d0*/  F2FP.BF16.F32.PACK_AB R46, R193, R194 ;  /* 0x000000c2c12e723e */ /* 0x004fe200000010ff */
[----:B------:R-:W-:-:S03]  /*157e0*/  FADD.FTZ R194, R194, R182 ;  /* 0x000000b6c2c27221 */ /* 0x000fc60000010000 */
[C---:B------:R-:W-:Y:S01]  /*157f0*/  HMMA.16816.F32.BF16 R4, R48.reuse, R34, R4 ;  /* 0x000000223004723c */ /* 0x040fe20000041804 */
[----:B------:R-:W2:Y:S01]  /*15800*/  LDSM.16.MT88.4 R32, [R232+0xe000] ;  /* 0x00e00000e820783b */ /* 0x000ea20000004200 */
[----:B------:R-:W-:Y:S01]  /*15810*/  FADD.FTZ R194, R193, R194 ;  /* 0x000000c2c1c27221 */ /* 0x000fe20000010000 */
[----:B------:R-:W1:Y:S01]  /*15820*/  MUFU.EX2 R174, R174 ;  /* 0x000000ae00ae7308 */ /* 0x000e620000000800 */
[----:B----4-:R-:W-:Y:S02]  /*15830*/  FADD.FTZ R183, R176, R183 ;  /* 0x000000b7b0b77221 */ /* 0x010fe40000010000 */
[C---:B------:R-:W-:Y:S05]  /*15840*/  HMMA.16816.F32.BF16 R36, R48.reuse, R40, R36 ;  /* 0x000000283024723c */ /* 0x040fea0000041824 */
[----:B------:R-:W4:Y:S01]  /*15850*/  MUFU.EX2 R173, R173 ;  /* 0x000000ad00ad7308 */ /* 0x000f220000000800 */
[----:B------:R-:W-:Y:S01]  /*15860*/  HMMA.16816.F32.BF16 R12, R48, R42, R12 ;  /* 0x0000002a300c723c */ /* 0x000fe2000004180c */
[----:B------:R-:W2:Y:S01]  /*15870*/  LDSM.16.MT88.4 R40, [R231+0xe000] ;  /* 0x00e00000e728783b */ /* 0x000ea20000004200 */
[C---:B---3--:R-:W-:Y:S01]  /*15880*/  F2FP.BF16.F32.PACK_AB R45, R175.reuse, R176 ;  /* 0x000000b0af2d723e */ /* 0x048fe200000010ff */
[----:B------:R-:W-:-:S04]  /*15890*/  FADD.FTZ R175, R175, R183 ;  /* 0x000000b7afaf7221 */ /* 0x000fc80000010000 */
[----:B------:R-:W-:Y:S01]  /*158a0*/  MUFU.EX2 R181, R181 ;  /* 0x000000b500b57308 */ /* 0x000fe20000000800 */
[----:B-1----:R-:W-:-:S07]  /*158b0*/  FADD.FTZ R175, R174, R175 ;  /* 0x000000afaeaf7221 */ /* 0x002fce0000010000 */
[----:B------:R-:W1:Y:S01]  /*158c0*/  MUFU.EX2 R180, R180 ;  /* 0x000000b400b47308 */ /* 0x000e620000000800 */
[C---:B----4-:R-:W-:Y:S01]  /*158d0*/  F2FP.BF16.F32.PACK_AB R47, R173.reuse, R174 ;  /* 0x000000aead2f723e */ /* 0x050fe200000010ff */
[----:B------:R-:W-:-:S06]  /*158e0*/  FADD.FTZ R173, R173, R175 ;  /* 0x000000afadad7221 */ /* 0x000fcc0000010000 */
[C---:B------:R-:W-:Y:S01]  /*158f0*/  HMMA.16816.F32.BF16 R20, R44.reuse, R24, R20 ;  /* 0x000000182c14723c */ /* 0x040fe20000041814 */
[----:B------:R-:W-:Y:S05]  /*15900*/  MUFU.EX2 R177, R177 ;  /* 0x000000b100b17308 */ /* 0x000fea0000000800 */
[C---:B------:R-:W-:Y:S01]  /*15910*/  HMMA.16816.F32.BF16 R16, R44.reuse, R26, R16 ;  /* 0x0000001a2c10723c */ /* 0x040fe20000041810 */
[----:B------:R-:W3:Y:S02]  /*15920*/  LDSM.16.MT88.4 R24, [R234+0xe800] ;  /* 0x00e80000ea18783b */ /* 0x000ee40000004200 */
[----:B------:R-:W4:Y:S01]  /*15930*/  MUFU.EX2 R172, R172 ;  /* 0x000000ac00ac7308 */ /* 0x000f220000000800 */
[C---:B-1----:R-:W-:Y:S01]  /*15940*/  F2FP.BF16.F32.PACK_AB R48, R180.reuse, R181 ;  /* 0x000000b5b430723e */ /* 0x042fe200000010ff */
[----:B------:R-:W-:Y:S01]  /*15950*/  FADD.FTZ R181, R181, R194 ;  /* 0x000000c2b5b57221 */ /* 0x000fe20000010000 */
[----:B-----5:R-:W-:Y:S03]  /*15960*/  HMMA.16816.F32.BF16 R136, R44, R8, R136 ;  /* 0x000000082c88723c */ /* 0x020fe60000041888 */
[----:B------:R-:W-:-:S02]  /*15970*/  FADD.FTZ R181, R180, R181 ;  /* 0x000000b5b4b57221 */ /* 0x000fc40000010000 */
[----:B------:R-:W1:Y:S01]  /*15980*/  MUFU.EX2 R169, R169 ;  /* 0x000000a900a97308 */ /* 0x000e620000000800 */
[C---:B------:R-:W-:Y:S01]  /*15990*/  HMMA.16816.F32.BF16 R132, R44.reuse, R10, R132 ;  /* 0x0000000a2c84723c */ /* 0x040fe20000041884 */
[----:B------:R-:W5:Y:S05]  /*159a0*/  LDSM.16.MT88.4 R8, [R230+0xe800] ;  /* 0x00e80000e608783b */ /* 0x000f6a0000004200 */
[----:B--2---:R-:W-:Y:S01]  /*159b0*/  HMMA.16816.F32.BF16 R28, R44, R32, R28 ;  /* 0x000000202c1c723c */ /* 0x004fe2000004181c */
[----:B------:R-:W2:Y:S01]  /*159c0*/  MUFU.EX2 R168, R168 ;  /* 0x000000a800a87308 */ /* 0x000ea20000000800 */
[----:B----4-:R-:W-:Y:S01]  /*159d0*/  F2FP.BF16.F32.PACK_AB R50, R172, R177 ;  /* 0x000000b1ac32723e */ /* 0x010fe200000010ff */
[----:B------:R-:W-:-:S03]  /*159e0*/  FADD.FTZ R177, R177, R181 ;  /* 0x000000b5b1b17221 */ /* 0x000fc60000010000 */
[C---:B------:R-:W-:Y:S01]  /*159f0*/  HMMA.16816.F32.BF16 R4, R44.reuse, R34, R4 ;  /* 0x000000222c04723c */ /* 0x040fe20000041804 */
[----:B------:R-:W4:Y:S01]  /*15a00*/  LDSM.16.MT88.4 R32, [R232+0xe800] ;  /* 0x00e80000e820783b */ /* 0x000f220000004200 */
[----:B------:R-:W-:Y:S01]  /*15a10*/  FADD.FTZ R177, R172, R177 ;  /* 0x000000b1acb17221 */ /* 0x000fe20000010000 */
[----:B------:R-:W3:Y:S01]  /*15a20*/  MUFU.EX2 R131, R131 ;  /* 0x0000008300837308 */ /* 0x000ee20000000800 */
[----:B-1----:R-:W-:Y:S02]  /*15a30*/  FADD.FTZ R173, R169, R173 ;  /* 0x000000ada9ad7221 */ /* 0x002fe40000010000 */
[C---:B------:R-:W-:Y:S05]  /*15a40*/  HMMA.16816.F32.BF16 R36, R44.reuse, R40, R36 ;  /* 0x000000282c24723c */ /* 0x040fea0000041824 */
[----:B------:R-:W1:Y:S01]  /*15a50*/  MUFU.EX2 R126, R126 ;  /* 0x0000007e007e7308 */ /* 0x000e620000000800 */
[----:B------:R-:W-:Y:S01]  /*15a60*/  HMMA.16816.F32.BF16 R12, R44, R42, R12 ;  /* 0x0000002a2c0c723c */ /* 0x000fe2000004180c */
[----:B------:R-:W4:Y:S01]  /*15a70*/  LDSM.16.MT88.4 R40, [R231+0xe800] ;  /* 0x00e80000e728783b */ /* 0x000f220000004200 */
[C---:B--2---:R-:W-:Y:S01]  /*15a80*/  F2FP.BF16.F32.PACK_AB R49, R168.reuse, R169 ;  /* 0x000000a9a831723e */ /* 0x044fe200000010ff */
[----:B------:R-:W-:-:S04]  /*15a90*/  FADD.FTZ R168, R168, R173 ;  /* 0x000000ada8a87221 */ /* 0x000fc80000010000 */
[----:B------:R-:W-:Y:S01]  /*15aa0*/  MUFU.EX2 R171, R171 ;  /* 0x000000ab00ab7308 */ /* 0x000fe20000000800 */
[----:B---3--:R-:W-:-:S07]  /*15ab0*/  FADD.FTZ R168, R131, R168 ;  /* 0x000000a883a87221 */ /* 0x008fce0000010000 */
[----:B------:R-:W2:Y:S01]  /*15ac0*/  MUFU.EX2 R170, R170 ;  /* 0x000000aa00aa7308 */ /* 0x000ea20000000800 */
[C---:B-1----:R-:W-:Y:S01]  /*15ad0*/  F2FP.BF16.F32.PACK_AB R51, R126.reuse, R131 ;  /* 0x000000837e33723e */ /* 0x042fe200000010ff */
[----:B------:R-:W-:-:S06]  /*15ae0*/  FADD.FTZ R126, R126, R168 ;  /* 0x000000a87e7e7221 */ /* 0x000fcc0000010000 */
[C---:B------:R-:W-:Y:S01]  /*15af0*/  HMMA.16816.F32.BF16 R20, R48.reuse, R24, R20 ;  /* 0x000000183014723c */ /* 0x040fe20000041814 */
[----:B------:R-:W1:Y:S05]  /*15b00*/  MUFU.EX2 R124, R124 ;  /* 0x0000007c007c7308 */ /* 0x000e6a0000000800 */
[C---:B------:R-:W-:Y:S01]  /*15b10*/  HMMA.16816.F32.BF16 R16, R48.reuse, R26, R16 ;  /* 0x0000001a3010723c */ /* 0x040fe20000041810 */
[----:B------:R-:W3:Y:S02]  /*15b20*/  LDSM.16.MT88.4 R24, [R234+0xf000] ;  /* 0x00f00000ea18783b */ /* 0x000ee40000004200 */
[----:B------:R-:W4:Y:S01]  /*15b30*/  MUFU.EX2 R68, R68 ;  /* 0x0000004400447308 */ /* 0x000f220000000800 */
[C---:B--2---:R-:W-:Y:S01]  /*15b40*/  F2FP.BF16.F32.PACK_AB R44, R170.reuse, R171 ;  /* 0x000000abaa2c723e */ /* 0x044fe200000010ff */
[----:B------:R-:W-:Y:S01]  /*15b50*/  FADD.FTZ R171, R171, R177 ;  /* 0x000000b1abab7221 */ /* 0x000fe20000010000 */
[----:B-----5:R-:W-:Y:S03]  /*15b60*/  HMMA.16816.F32.BF16 R136, R48, R8, R136 ;  /* 0x000000083088723c */ /* 0x020fe60000041888 */
[----:B------:R-:W-:-:S02]  /*15b70*/  FADD.FTZ R171, R170, R171 ;  /* 0x000000abaaab7221 */ /* 0x000fc40000010000 */
[----:B------:R-:W2:Y:S01]  /*15b80*/  MUFU.EX2 R80, R80 ;  /* 0x0000005000507308 */ /* 0x000ea20000000800 */
[----:B------:R-:W-:Y:S01]  /*15b90*/  HMMA.16816.F32.BF16 R132, R48, R10, R132 ;  /* 0x0000000a3084723c */ /* 0x000fe20000041884 */
[----:B------:R-:W5:Y:S01]  /*15ba0*/  LDSM.16.MT88.4 R8, [R230+0xf000] ;  /* 0x00f00000e608783b */ /* 0x000f620000004200 */
[----:B-1----:R-:W-:-:S04]  /*15bb0*/  FADD.FTZ R171, R124, R171 ;  /* 0x000000ab7cab7221 */ /* 0x002fc80000010000 */
[----:B----4-:R-:W-:Y:S01]  /*15bc0*/  HMMA.16816.F32.BF16 R28, R48, R32, R28 ;  /* 0x00000020301c723c */ /* 0x010fe2000004181c */
[----:B------:R-:W1:Y:S01]  /*15bd0*/  MUFU.EX2 R58, R58 ;  /* 0x0000003a003a7308 */ /* 0x000e620000000800 */
[C---:B------:R-:W-:Y:S01]  /*15be0*/  F2FP.BF16.F32.PACK_AB R46, R68.reuse, R124 ;  /* 0x0000007c442e723e */ /* 0x040fe200000010ff */
[----:B------:R-:W-:-:S03]  /*15bf0*/  FADD.FTZ R68, R68, R171 ;  /* 0x000000ab44447221 */ /* 0x000fc60000010000 */
[C---:B------:R-:W-:Y:S01]  /*15c00*/  HMMA.16816.F32.BF16 R4, R48.reuse, R34, R4 ;  /* 0x000000223004723c */ /* 0x040fe20000041804 */
[----:B------:R-:W4:Y:S02]  /*15c10*/  LDSM.16.MT88.4 R32, [R232+0xf000] ;  /* 0x00f00000e820783b */ /* 0x000f240000004200 */
[----:B------:R-:W-:Y:S01]  /*15c20*/  MUFU.EX2 R79, R79 ;  /* 0x0000004f004f7308 */ /* 0x000fe20000000800 */
[----:B--2---:R-:W-:Y:S02]  /*15c30*/  FADD.FTZ R126, R80, R126 ;  /* 0x0000007e507e7221 */ /* 0x004fe40000010000 */
[C---:B------:R-:W-:Y:S05]  /*15c40*/  HMMA.16816.F32.BF16 R36, R48.reuse, R40, R36 ;  /* 0x000000283024723c */ /* 0x040fea0000041824 */
[----:B------:R-:W2:Y:S01]  /*15c50*/  MUFU.EX2 R57, R57 ;  /* 0x0000003900397308 */ /* 0x000ea20000000800 */
[----:B------:R-:W-:Y:S01]  /*15c60*/  HMMA.16816.F32.BF16 R12, R48, R42, R12 ;  /* 0x0000002a300c723c */ /* 0x000fe2000004180c */
[----:B------:R-:W4:Y:S01]  /*15c70*/  LDSM.16.MT88.4 R40, [R231+0xf000] ;  /* 0x00f00000e728783b */ /* 0x000f220000004200 */
[C---:B-1----:R-:W-:Y:S01]  /*15c80*/  F2FP.BF16.F32.PACK_AB R45, R58.reuse, R80 ;  /* 0x000000503a2d723e */ /* 0x042fe200000010ff */
[----:B------:R-:W-:-:S04]  /*15c90*/  FADD.FTZ R126, R58, R126 ;  /* 0x0000007e3a7e7221 */ /* 0x000fc80000010000 */
[----:B------:R-:W1:Y:S08]  /*15ca0*/  MUFU.EX2 R89, R89 ;  /* 0x0000005900597308 */ /* 0x000e700000000800 */
[----:B------:R-:W-:Y:S01]  /*15cb0*/  MUFU.EX2 R63, R63 ;  /* 0x0000003f003f7308 */ /* 0x000fe20000000800 */
[----:B--2---:R-:W-:Y:S01]  /*15cc0*/  F2FP.BF16.F32.PACK_AB R47, R57, R79 ;  /* 0x0000004f392f723e */ /* 0x004fe200000010ff */
[----:B------:R-:W-:-:S04]  /*15cd0*/  FADD.FTZ R79, R79, R126 ;  /* 0x0000007e4f4f7221 */ /* 0x000fc80000010000 */
[----:B------:R-:W-:Y:S02]  /*15ce0*/  FADD.FTZ R79, R57, R79 ;  /* 0x0000004f394f7221 */ /* 0x000fe40000010000 */
[----:B---3--:R-:W-:Y:S01]  /*15cf0*/  HMMA.16816.F32.BF16 R20, R44, R24, R20 ;  /* 0x000000182c14723c */ /* 0x008fe20000041814 */
[----:B------:R-:W-:Y:S01]  /*15d00*/  MUFU.EX2 R88, R88 ;  /* 0x0000005800587308 */ /* 0x000fe20000000800 */
[----:B-1----:R-:W-:-:S04]  /*15d10*/  FADD.FTZ R68, R89, R68 ;  /* 0x0000004459447221 */ /* 0x002fc80000010000 */
[C---:B------:R-:W-:Y:S01]  /*15d20*/  HMMA.16816.F32.BF16 R16, R44.reuse, R26, R16 ;  /* 0x0000001a2c10723c */ /* 0x040fe20000041810 */
[----:B------:R-:W1:Y:S02]  /*15d30*/  LDSM.16.MT88.4 R24, [R234+0xf800] ;  /* 0x00f80000ea18783b */ /* 0x000e640000004200 */
[----:B------:R-:W-:Y:S03]  /*15d40*/  MUFU.EX2 R62, R62 ;  /* 0x0000003e003e7308 */ /* 0x000fe60000000800 */
[C---:B-----5:R-:W-:Y:S05]  /*15d50*/  HMMA.16816.F32.BF16 R136, R44.reuse, R8, R136 ;  /* 0x000000082c88723c */ /* 0x060fea0000041888 */
[----:B------:R-:W2:Y:S01]  /*15d60*/  MUFU.EX2 R78, R78 ;  /* 0x0000004e004e7308 */ /* 0x000ea20000000800 */
[C---:B------:R-:W-:Y:S01]  /*15d70*/  HMMA.16816.F32.BF16 R132, R44.reuse, R10, R132 ;  /* 0x0000000a2c84723c */ /* 0x040fe20000041884 */
[----:B------:R-:W3:Y:S05]  /*15d80*/  LDSM.16.MT88.4 R8, [R230+0xf800] ;  /* 0x00f80000e608783b */ /* 0x000eea0000004200 */
[C---:B----4-:R-:W-:Y:S01]  /*15d90*/  HMMA.16816.F32.BF16 R28, R44.reuse, R32, R28 ;  /* 0x000000202c1c723c */ /* 0x050fe2000004181c */
[----:B------:R-:W4:Y:S05]  /*15da0*/  MUFU.EX2 R56, R56 ;  /* 0x0000003800387308 */ /* 0x000f2a0000000800 */
[----:B------:R-:W-:Y:S01]  /*15db0*/  HMMA.16816.F32.BF16 R4, R44, R34, R4 ;  /* 0x000000222c04723c */ /* 0x000fe20000041804 */
[----:B------:R-:W5:Y:S02]  /*15dc0*/  LDSM.16.MT88.4 R32, [R232+0xf800] ;  /* 0x00f80000e820783b */ /* 0x000f640000004200 */
[----:B------:R-:W-:Y:S01]  /*15dd0*/  MUFU.EX2 R77, R77 ;  /* 0x0000004d004d7308 */ /* 0x000fe20000000800 */
[----:B--2---:R-:W-:-:S02]  /*15de0*/  FADD.FTZ R79, R78, R79 ;  /* 0x0000004f4e4f7221 */ /* 0x004fc40000010000 */
[C---:B------:R-:W-:Y:S05]  /*15df0*/  HMMA.16816.F32.BF16 R36, R44.reuse, R40, R36 ;  /* 0x000000282c24723c */ /* 0x040fea0000041824 */
[----:B------:R-:W2:Y:S01]  /*15e00*/  MUFU.EX2 R55, R55 ;  /* 0x0000003700377308 */ /* 0x000ea20000000800 */
[----:B------:R-:W-:Y:S01]  /*15e10*/  HMMA.16816.F32.BF16 R12, R44, R42, R12 ;  /* 0x0000002a2c0c723c */ /* 0x000fe2000004180c */
[----:B------:R-:W5:Y:S06]  /*15e20*/  LDSM.16.MT88.4 R40, [R231+0xf800] ;  /* 0x00f80000e728783b */ /* 0x000f6c0000004200 */
[C---:B------:R-:W-:Y:S01]  /*15e30*/  F2FP.BF16.F32.PACK_AB R44, R63.reuse, R89 ;  /* 0x000000593f2c723e */ /* 0x040fe200000010ff */
[----:B------:R-:W3:Y:S01]  /*15e40*/  MUFU.EX2 R87, R87 ;  /* 0x0000005700577308 */ /* 0x000ee20000000800 */
[----:B----4-:R-:W-:Y:S01]  /*15e50*/  F2FP.BF16.F32.PACK_AB R45, R56, R78 ;  /* 0x0000004e382d723e */ /* 0x010fe200000010ff */
[----:B------:R-:W-:Y:S01]  /*15e60*/  FADD.FTZ R63, R63, R68 ;  /* 0x000000443f3f7221 */ /* 0x000fe20000010000 */
[----:B------:R-:W-:Y:S01]  /*15e70*/  F2FP.BF16.F32.PACK_AB R46, R62, R88 ;  /* 0x000000583e2e723e */ /* 0x000fe200000010ff */
[----:B------:R-:W-:-:S02]  /*15e80*/  FADD.FTZ R56, R56, R79 ;  /* 0x0000004f38387221 */ /* 0x000fc40000010000 */
[----:B------:R-:W-:Y:S01]  /*15e90*/  FADD.FTZ R63, R88, R63 ;  /* 0x0000003f583f7221 */ /* 0x000fe20000010000 */
[----:B--2---:R-:W-:Y:S01]  /*15ea0*/  F2FP.BF16.F32.PACK_AB R47, R55, R77 ;  /* 0x0000004d372f723e */ /* 0x004fe200000010ff */
[----:B------:R-:W2:Y:S01]  /*15eb0*/  MUFU.EX2 R61, R61 ;  /* 0x0000003d003d7308 */ /* 0x000ea20000000800 */
[----:B------:R-:W-:Y:S01]  /*15ec0*/  FADD.FTZ R56, R77, R56 ;  /* 0x000000384d387221 */ /* 0x000fe20000010000 */
[----:B------:R-:W-:-:S03]  /*15ed0*/  FADD.FTZ R62, R62, R63 ;  /* 0x0000003f3e3e7221 */ /* 0x000fc60000010000 */
[----:B------:R-:W-:Y:S01]  /*15ee0*/  FADD.FTZ R55, R55, R56 ;  /* 0x0000003837377221 */ /* 0x000fe20000010000 */
[----:B-1----:R-:W-:Y:S02]  /*15ef0*/  HMMA.16816.F32.BF16 R20, R44, R24, R20 ;  /* 0x000000182c14723c */ /* 0x002fe40000041814 */
[----:B------:R-:W1:Y:S01]  /*15f00*/  MUFU.EX2 R86, R86 ;  /* 0x0000005600567308 */ /* 0x000e620000000800 */
[----:B---3--:R-:W-:-:S03]  /*15f10*/  FADD.FTZ R62, R87, R62 ;  /* 0x0000003e573e7221 */ /* 0x008fc60000010000 */
[C---:B------:R-:W-:Y:S01]  /*15f20*/  HMMA.16816.F32.BF16 R16, R44.reuse, R26, R16 ;  /* 0x0000001a2c10723c */ /* 0x040fe20000041810 */
[----:B------:R-:W3:Y:S03]  /*15f30*/  LDSM.16.MT88.4 R24, [R234+0x10000] ;  /* 0x01000000ea18783b */ /* 0x000ee60000004200 */
[----:B------:R-:W4:Y:S01]  /*15f40*/  MUFU.EX2 R60, R60 ;  /* 0x0000003c003c7308 */ /* 0x000f220000000800 */
[C---:B--2---:R-:W-:Y:S01]  /*15f50*/  F2FP.BF16.F32.PACK_AB R48, R61.reuse, R87 ;  /* 0x000000573d30723e */ /* 0x044fe200000010ff */
[----:B------:R-:W-:Y:S01]  /*15f60*/  HMMA.16816.F32.BF16 R136, R44, R8, R136 ;  /* 0x000000082c88723c */ /* 0x000fe20000041888 */
[----:B------:R-:W-:-:S05]  /*15f70*/  FADD.FTZ R61, R61, R62 ;  /* 0x0000003e3d3d7221 */ /* 0x000fca0000010000 */
[----:B------:R-:W2:Y:S01]  /*15f80*/  MUFU.EX2 R76, R76 ;  /* 0x0000004c004c7308 */ /* 0x000ea20000000800 */
[----:B------:R-:W-:Y:S01]  /*15f90*/  HMMA.16816.F32.BF16 R132, R44, R10, R132 ;  /* 0x0000000a2c84723c */ /* 0x000fe20000041884 */
[----:B------:R-:W3:Y:S01]  /*15fa0*/  LDSM.16.MT88.4 R8, [R230+0x10000] ;  /* 0x01000000e608783b */ /* 0x000ee20000004200 */
[----:B-1----:R-:W-:-:S04]  /*15fb0*/  FADD.FTZ R61, R86, R61 ;  /* 0x0000003d563d7221 */ /* 0x002fc80000010000 */
[----:B-----5:R-:W-:Y:S01]  /*15fc0*/  HMMA.16816.F32.BF16 R28, R44, R32, R28 ;  /* 0x000000202c1c723c */ /* 0x020fe2000004181c */
[----:B------:R-:W1:Y:S01]  /*15fd0*/  MUFU.EX2 R54, R54 ;  /* 0x0000003600367308 */ /* 0x000e620000000800 */
[C---:B----4-:R-:W-:Y:S01]  /*15fe0*/  F2FP.BF16.F32.PACK_AB R50, R60.reuse, R86 ;  /* 0x000000563c32723e */ /* 0x050fe200000010ff */
[----:B------:R-:W-:-:S03]  /*15ff0*/  FADD.FTZ R60, R60, R61 ;  /* 0x0000003d3c3c7221 */ /* 0x000fc60000010000 */
[C---:B------:R-:W-:Y:S01]  /*16000*/  HMMA.16816.F32.BF16 R4, R44.reuse, R34, R4 ;  /* 0x000000222c04723c */ /* 0x040fe20000041804 */
[----:B------:R-:W4:Y:S02]  /*16010*/  LDSM.16.MT88.4 R32, [R232+0x10000] ;  /* 0x01000000e820783b */ /* 0x000f240000004200 */
[----:B------:R-:W5:Y:S01]  /*16020*/  MUFU.EX2 R75, R75 ;  /* 0x0000004b004b7308 */ /* 0x000f620000000800 */
[----:B--2---:R-:W-:Y:S02]  /*16030*/  FADD.FTZ R55, R76, R55 ;  /* 0x000000374c377221 */ /* 0x004fe40000010000 */
[C---:B------:R-:W-:Y:S05]  /*16040*/  HMMA.16816.F32.BF16 R36, R44.reuse, R40, R36 ;  /* 0x000000282c24723c */ /* 0x040fea0000041824 */
[----:B------:R-:W2:Y:S01]  /*16050*/  MUFU.EX2 R53, R53 ;  /* 0x0000003500357308 */ /* 0x000ea20000000800 */
[----:B------:R-:W-:Y:S01]  /*16060*/  HMMA.16816.F32.BF16 R12, R44, R42, R12 ;  /* 0x0000002a2c0c723c */ /* 0x000fe2000004180c */
[----:B------:R-:W4:Y:S01]  /*16070*/  LDSM.16.MT88.4 R40, [R231+0x10000] ;  /* 0x01000000e728783b */ /* 0x000f220000004200 */
[C---:B-1----:R-:W-:Y:S01]  /*16080*/  F2FP.BF16.F32.PACK_AB R49, R54.reuse, R76 ;  /* 0x0000004c3631723e */ /* 0x042fe200000010ff */
[----:B------:R-:W-:-:S02]  /*16090*/  FADD.FTZ R54, R54, R55 ;  /* 0x0000003736367221 */ /* 0x000fc40000010000 */
[----:B------:R-:W-:Y:S02]  /*160a0*/  LDSM.16.MT88.4 R44, [R230+0x10800] ;  /* 0x01080000e62c783b */ /* 0x000fe40000004200 */
[----:B------:R1:W1:Y:S01]  /*160b0*/  MUFU.EX2 R67, R85 ;  /* 0x0000005500437308 */ /* 0x0002620000000800 */
[----:B-----5:R-:W-:-:S07]  /*160c0*/  FADD.FTZ R54, R75, R54 ;  /* 0x000000364b367221 */ /* 0x020fce0000010000 */
[----:B------:R-:W-:Y:S01]  /*160d0*/  MUFU.EX2 R59, R59 ;  /* 0x0000003b003b7308 */ /* 0x000fe20000000800 */
[C---:B--2---:R-:W-:Y:S01]  /*160e0*/  F2FP.BF16.F32.PACK_AB R51, R53.reuse, R75 ;  /* 0x0000004b3533723e */ /* 0x044fe200000010ff */
[----:B------:R-:W-:-:S06]  /*160f0*/  FADD.FTZ R53, R53, R54 ;  /* 0x0000003635357221 */ /* 0x000fcc0000010000 */
[----:B---3--:R-:W-:Y:S01]  /*16100*/  HMMA.16816.F32.BF16 R20, R48, R24, R20 ;  /* 0x000000183014723c */ /* 0x008fe20000041814 */
[----:B-1----:R-:W-:Y:S01]  /*16110*/  FFMA.FTZ R85, R90, UR4, -R101 ;  /* 0x000000045a557c23 */ /* 0x002fe20008010865 */
[----:B------:R-:W-:Y:S01]  /*16120*/  MUFU.EX2 R2, R92 ;  /* 0x0000005c00027308 */ /* 0x000fe20000000800 */
[----:B------:R-:W-:-:S03]  /*16130*/  FADD.FTZ R60, R67, R60 ;  /* 0x0000003c433c7221 */ /* 0x000fc60000010000 */
[C---:B------:R-:W-:Y:S01]  /*16140*/  HMMA.16816.F32.BF16 R16, R48.reuse, R26, R16 ;  /* 0x0000001a3010723c */ /* 0x040fe20000041810 */
[----:B------:R-:W1:Y:S03]  /*16150*/  LDSM.16.MT88.4 R24, [R234+0x10800] ;  /* 0x01080000ea18783b */ /* 0x000e660000004200 */
[----:B------:R-:W-:Y:S02]  /*16160*/  MUFU.EX2 R66, R66 ;  /* 0x0000004200427308 */ /* 0x000fe40000000800 */
[C---:B------:R-:W-:Y:S06]  /*16170*/  HMMA.16816.F32.BF16 R136, R48.reuse, R8, R136 ;  /* 0x000000083088723c */ /* 0x040fec0000041888 */
[----:B------:R-:W2:Y:S01]  /*16180*/  MUFU.EX2 R69, R69 ;  /* 0x0000004500457308 */ /* 0x000ea20000000800 */
[C---:B------:R-:W-:Y:S01]  /*16190*/  HMMA.16816.F32.BF16 R132, R48.reuse, R10, R132 ;  /* 0x0000000a3084723c */ /* 0x040fe20000041884 */
[----:B------:R-:W3:Y:S05]  /*161a0*/  LDSM.16.MT88.4 R8, [R231+0x10800] ;  /* 0x01080000e708783b */ /* 0x000eea0000004200 */
[C---:B----4-:R-:W-:Y:S01]  /*161b0*/  HMMA.16816.F32.BF16 R28, R48.reuse, R32, R28 ;  /* 0x00000020301c723c */ /* 0x050fe2000004181c */
[----:B------:R-:W4:Y:S05]  /*161c0*/  MUFU.EX2 R52, R52 ;  /* 0x0000003400347308 */ /* 0x000f2a0000000800 */
[----:B------:R-:W-:Y:S01]  /*161d0*/  HMMA.16816.F32.BF16 R4, R48, R34, R4 ;  /* 0x000000223004723c */ /* 0x000fe20000041804 */
[----:B------:R-:W5:Y:S02]  /*161e0*/  LDSM.16.MT88.4 R32, [R232+0x10800] ;  /* 0x01080000e820783b */ /* 0x000f640000004200 */
[----:B------:R-:W1:Y:S01]  /*161f0*/  MUFU.EX2 R85, R85 ;  /* 0x0000005500557308 */ /* 0x000e620000000800 */
[----:B--2---:R-:W-:-:S02]  /*16200*/  FADD.FTZ R53, R69, R53 ;  /* 0x0000003545357221 */ /* 0x004fc40000010000 */
[C---:B------:R-:W-:Y:S05]  /*16210*/  HMMA.16816.F32.BF16 R36, R48.reuse, R40, R36 ;  /* 0x000000283024723c */ /* 0x040fea0000041824 */
[----:B------:R-:W2:Y:S01]  /*16220*/  MUFU.EX2 R74, R74 ;  /* 0x0000004a004a7308 */ /* 0x000ea20000000800 */
[----:B------:R-:W-:Y:S01]  /*16230*/  HMMA.16816.F32.BF16 R12, R48, R42, R12 ;  /* 0x0000002a300c723c */ /* 0x000fe2000004180c */
[C---:B------:R-:W-:Y:S01]  /*16240*/  F2FP.BF16.F32.PACK_AB R40, R59.reuse, R67 ;  /* 0x000000433b28723e */ /* 0x040fe200000010ff */
[----:B------:R-:W-:Y:S01]  /*16250*/  FADD.FTZ R59, R59, R60 ;  /* 0x0000003c3b3b7221 */ /* 0x000fe20000010000 */
[C---:B----4-:R-:W-:Y:S01]  /*16260*/  F2FP.BF16.F32.PACK_AB R41, R52.reuse, R69 ;  /* 0x000000453429723e */ /* 0x050fe200000010ff */
[----:B------:R-:W-:-:S02]  /*16270*/  FADD.FTZ R52, R52, R53 ;  /* 0x0000003534347221 */ /* 0x000fc40000010000 */
[----:B------:R-:W-:Y:S01]  /*16280*/  FADD.FTZ R59, R2, R59 ;  /* 0x0000003b023b7221 */ /* 0x000fe20000010000 */
[----:B------:R-:W-:Y:S01]  /*16290*/  F2FP.BF16.F32.PACK_AB R42, R66, R2 ;  /* 0x00000002422a723e */ /* 0x000fe200000010ff */
[--C-:B------:R-:W-:Y:S01]  /*162a0*/  FFMA.FTZ R50, R83, UR4, -R117.reuse ;  /* 0x0000000453327c23 */ /* 0x100fe20008010875 */
[--C-:B------:R-:W-:Y:S01]  /*162b0*/  FFMA.FTZ R48, R95, UR4, -R117.reuse ;  /* 0x000000045f307c23 */ /* 0x100fe20008010875 */
[----:B------:R-:W-:Y:S01]  /*162c0*/  FFMA.FTZ R49, R84, UR4, -R117 ;  /* 0x0000000454317c23 */ /* 0x000fe20008010875 */
[--C-:B------:R-:W-:Y:S01]  /*162d0*/  FFMA.FTZ R51, R93, UR4, -R101.reuse ;  /* 0x000000045d337c23 */ /* 0x100fe20008010865 */
[----:B------:R-:W-:Y:S01]  /*162e0*/  FFMA.FTZ R83, R96, UR4, -R101 ;  /* 0x0000000460537c23 */ /* 0x000fe20008010865 */
[----:B------:R-:W-:Y:S01]  /*162f0*/  MUFU.EX2 R0, R94 ;  /* 0x0000005e00007308 */ /* 0x000fe20000000800 */
[----:B------:R-:W-:Y:S01]  /*16300*/  FFMA.FTZ R84, R99, UR4, -R117 ;  /* 0x0000000463547c23 */ /* 0x000fe20008010875 */
[----:B-1----:R-:W-:Y:S01]  /*16310*/  FADD.FTZ R52, R85, R52 ;  /* 0x0000003455347221 */ /* 0x002fe20000010000 */
[----:B--2---:R-:W-:Y:S01]  /*16320*/  F2FP.BF16.F32.PACK_AB R43, R74, R85 ;  /* 0x000000554a2b723e */ /* 0x004fe200000010ff */
[----:B------:R-:W-:Y:S01]  /*16330*/  FADD.FTZ R66, R66, R59 ;  /* 0x0000003b42427221 */ /* 0x000fe20000010000 */
[----:B------:R-:W-:Y:S01]  /*16340*/  MOV R2, R119 ;  /* 0x0000007700027202 */ /* 0x000fe20000000f00 */
[----:B------:R-:W-:-:S02]  /*16350*/  FADD.FTZ R74, R74, R52 ;  /* 0x000000344a4a7221 */ /* 0x000fc40000010000 */
[----:B------:R-:W1:Y:S02]  /*16360*/  MUFU.EX2 R48, R48 ;  /* 0x0000003000307308 */ /* 0x000e640000000800 */
[C---:B------:R-:W-:Y:S06]  /*16370*/  HMMA.16816.F32.BF16 R20, R40.reuse, R24, R20 ;  /* 0x000000182814723c */ /* 0x040fec0000041814 */
[C---:B------:R-:W-:Y:S01]  /*16380*/  HMMA.16816.F32.BF16 R16, R40.reuse, R26, R16 ;  /* 0x0000001a2810723c */ /* 0x040fe20000041810 */
[----:B------:R-:W2:Y:S01]  /*16390*/  LDSM.16.MT88.4 R24, [R234+0x11000] ;  /* 0x01100000ea18783b */ /* 0x000ea20000004200 */
[----:B------:R-:W-:Y:S04]  /*163a0*/  MUFU.EX2 R49, R49 ;  /* 0x0000003100317308 */ /* 0x000fe80000000800 */
[----:B---3--:R-:W-:Y:S01]  /*163b0*/  HMMA.16816.F32.BF16 R36, R40, R8, R36 ;  /* 0x000000082824723c */ /* 0x008fe20000041824 */
[----:B-1----:R-:W-:-:S03]  /*163c0*/  FADD.FTZ R66, R48, R66 ;  /* 0x0000004230427221 */ /* 0x002fc60000010000 */
[----:B------:R-:W-:Y:S02]  /*163d0*/  MUFU.EX2 R50, R50 ;  /* 0x0000003200327308 */ /* 0x000fe40000000800 */
[C---:B------:R-:W-:Y:S01]  /*163e0*/  HMMA.16816.F32.BF16 R12, R40.reuse, R10, R12 ;  /* 0x0000000a280c723c */ /* 0x040fe2000004180c */
[----:B------:R-:W1:Y:S05]  /*163f0*/  LDSM.16.MT88.4 R8, [R232+0x11000] ;  /* 0x01100000e808783b */ /* 0x000e6a0000004200 */
[----:B------:R-:W3:Y:S01]  /*16400*/  MUFU.EX2 R51, R51 ;  /* 0x0000003300337308 */ /* 0x000ee20000000800 */
[C---:B-----5:R-:W-:Y:S06]  /*16410*/  HMMA.16816.F32.BF16 R28, R40.reuse, R32, R28 ;  /* 0x00000020281c723c */ /* 0x060fec000004181c */
[C---:B------:R-:W-:Y:S01]  /*16420*/  HMMA.16816.F32.BF16 R4, R40.reuse, R34, R4 ;  /* 0x000000222804723c */ /* 0x040fe20000041804 */
[----:B------:R-:W4:Y:S01]  /*16430*/  MUFU.EX2 R73, R73 ;  /* 0x0000004900497308 */ /* 0x000f220000000800 */
[----:B------:R-:W5:Y:S04]  /*16440*/  LDSM.16.MT88.4 R32, [R231+0x11000] ;  /* 0x01100000e720783b */ /* 0x000f680000004200 */
[----:B------:R-:W-:Y:S03]  /*16450*/  HMMA.16816.F32.BF16 R136, R40, R44, R136 ;  /* 0x0000002c2888723c */ /* 0x000fe60000041888 */
[----:B------:R-:W2:Y:S01]  /*16460*/  MUFU.EX2 R83, R83 ;  /* 0x0000005300537308 */ /* 0x000ea20000000800 */
[----:B---3--:R-:W-:-:S02]  /*16470*/  FADD.FTZ R74, R51, R74 ;  /* 0x0000004a334a7221 */ /* 0x008fc40000010000 */
[----:B------:R-:W-:Y:S01]  /*16480*/  HMMA.16816.F32.BF16 R132, R40, R46, R132 ;  /* 0x0000002e2884723c */ /* 0x000fe20000041884 */
[----:B------:R-:W3:Y:S04]  /*16490*/  LDSM.16.MT88.4 R44, [R230+0x11000] ;  /* 0x01100000e62c783b */ /* 0x000ee80000004200 */
[----:B------:R-:W1:Y:S02]  /*164a0*/  MUFU.EX2 R72, R72 ;  /* 0x0000004800487308 */ /* 0x000e640000000800 */
[C---:B------:R-:W-:Y:S01]  /*164b0*/  F2FP.BF16.F32.PACK_AB R40, R49.reuse, R48 ;  /* 0x000000303128723e */ /* 0x040fe200000010ff */
[----:B------:R-:W-:Y:S01]  /*164c0*/  FADD.FTZ R49, R49, R66 ;  /* 0x0000004231317221 */ /* 0x000fe20000010000 */
[C---:B----4-:R-:W-:Y:S01]  /*164d0*/  F2FP.BF16.F32.PACK_AB R41, R73.reuse, R51 ;  /* 0x000000334929723e */ /* 0x050fe200000010ff */
[----:B------:R-:W-:Y:S01]  /*164e0*/  FADD.FTZ R73, R73, R74 ;  /* 0x0000004a49497221 */ /* 0x000fe20000010000 */
[----:B------:R-:W-:Y:S01]  /*164f0*/  F2FP.BF16.F32.PACK_AB R42, R50, R0 ;  /* 0x00000000322a723e */ /* 0x000fe200000010ff */
[----:B------:R-:W-:Y:S01]  /*16500*/  FADD.FTZ R49, R0, R49 ;  /* 0x0000003100317221 */ /* 0x000fe20000010000 */
[----:B------:R-:W4:Y:S01]  /*16510*/  MUFU.EX2 R84, R84 ;  /* 0x0000005400547308 */ /* 0x000f220000000800 */
[----:B--2---:R-:W-:Y:S01]  /*16520*/  FADD.FTZ R73, R83, R73 ;  /* 0x0000004953497221 */ /* 0x004fe20000010000 */
[----:B------:R-:W-:Y:S01]  /*16530*/  MOV R0, R118 ;  /* 0x0000007600007202 */ /* 0x000fe20000000f00 */
[----:B------:R-:W-:-:S05]  /*16540*/  FADD.FTZ R50, R50, R49 ;  /* 0x0000003132327221 */ /* 0x000fca0000010000 */
[----:B------:R-:W2:Y:S01]  /*16550*/  MUFU.EX2 R82, R82 ;  /* 0x0000005200527308 */ /* 0x000ea20000000800 */
[C---:B-1----:R-:W-:Y:S01]  /*16560*/  F2FP.BF16.F32.PACK_AB R43, R72.reuse, R83 ;  /* 0x00000053482b723e */ /* 0x042fe200000010ff */
[----:B------:R-:W-:-:S06]  /*16570*/  FADD.FTZ R72, R72, R73 ;  /* 0x0000004948487221 */ /* 0x000fcc0000010000 */
[----:B------:R-:W-:Y:S01]  /*16580*/  HMMA.16816.F32.BF16 R20, R40, R24, R20 ;  /* 0x000000182814723c */ /* 0x000fe20000041814 */
[----:B------:R-:W1:Y:S01]  /*16590*/  MUFU.EX2 R24, R98 ;  /* 0x0000006200187308 */ /* 0x000e620000000800 */
[----:B----4-:R-:W-:-:S04]  /*165a0*/  FADD.FTZ R50, R84, R50 ;  /* 0x0000003254327221 */ /* 0x010fc80000010000 */
[C---:B------:R-:W-:Y:S01]  /*165b0*/  HMMA.16816.F32.BF16 R16, R40.reuse, R26, R16 ;  /* 0x0000001a2810723c */ /* 0x040fe20000041810 */
[--C-:B------:R-:W-:Y:S02]  /*165c0*/  FFMA.FTZ R25, R97, UR4, -R101.reuse ;  /* 0x0000000461197c23 */ /* 0x100fe40008010865 */
[----:B------:R-:W4:Y:S01]  /*165d0*/  MUFU.EX2 R252, R252 ;  /* 0x000000fc00fc7308 */ /* 0x000f220000000800 */
[----:B--2---:R-:W-:Y:S02]  /*165e0*/  FADD.FTZ R50, R82, R50 ;  /* 0x0000003252327221 */ /* 0x004fe40000010000 */
[----:B------:R-:W-:Y:S01]  /*165f0*/  HMMA.16816.F32.BF16 R28, R40, R8, R28 ;  /* 0x00000008281c723c */ /* 0x000fe2000004181c */
[----:B------:R-:W-:-:S04]  /*16600*/  FFMA.FTZ R26, R71, UR4, -R101 ;  /* 0x00000004471a7c23 */ /* 0x000fc80008010865 */
[----:B------:R-:W2:Y:S01]  /*16610*/  MUFU.EX2 R25, R25 ;  /* 0x0000001900197308 */ /* 0x000ea20000000800 */
[----:B------:R-:W-:Y:S01]  /*16620*/  HMMA.16816.F32.BF16 R4, R40, R10, R4 ;  /* 0x0000000a2804723c */ /* 0x000fe20000041804 */
[----:B------:R-:W-:Y:S01]  /*16630*/  F2FP.BF16.F32.PACK_AB R8, R82, R84 ;  /* 0x000000545208723e */ /* 0x000fe200000010ff */
[----:B-1----:R-:W-:-:S04]  /*16640*/  FADD.FTZ R50, R24, R50 ;  /* 0x0000003218327221 */ /* 0x002fc80000010000 */
[----:B-----5:R-:W-:Y:S01]  /*16650*/  HMMA.16816.F32.BF16 R36, R40, R32, R36 ;  /* 0x000000202824723c */ /* 0x020fe20000041824 */
[----:B------:R-:W1:Y:S01]  /*16660*/  MUFU.EX2 R26, R26 ;  /* 0x0000001a001a7308 */ /* 0x000e620000000800 */
[C---:B----4-:R-:W-:Y:S01]  /*16670*/  F2FP.BF16.F32.PACK_AB R10, R252.reuse, R24 ;  /* 0x00000018fc0a723e */ /* 0x050fe200000010ff */
[----:B------:R-:W-:-:S03]  /*16680*/  FADD.FTZ R252, R252, R50 ;  /* 0x00000032fcfc7221 */ /* 0x000fc60000010000 */
[C---:B------:R-:W-:Y:S03]  /*16690*/  HMMA.16816.F32.BF16 R12, R40.reuse, R34, R12 ;  /* 0x00000022280c723c */ /* 0x040fe6000004180c */
[----:B------:R-:W4:Y:S01]  /*166a0*/  MUFU.EX2 R3, R3 ;  /* 0x0000000300037308 */ /* 0x000f220000000800 */
[----:B--2---:R-:W-:Y:S02]  /*166b0*/  FADD.FTZ R72, R25, R72 ;  /* 0x0000004819487221 */ /* 0x004fe40000010000 */
[C---:B---3--:R-:W-:Y:S05]  /*166c0*/  HMMA.16816.F32.BF16 R136, R40.reuse, R44, R136 ;  /* 0x0000002c2888723c */ /* 0x048fea0000041888 */
[----:B------:R-:W2:Y:S01]  /*166d0*/  MUFU.EX2 R251, R251 ;  /* 0x000000fb00fb7308 */ /* 0x000ea20000000800 */
[C---:B-1----:R-:W-:Y:S01]  /*166e0*/  F2FP.BF16.F32.PACK_AB R9, R26.reuse, R25 ;  /* 0x000000191a09723e */ /* 0x042fe200000010ff */
[----:B------:R-:W-:Y:S01]  /*166f0*/  HMMA.16816.F32.BF16 R132, R40, R46, R132 ;  /* 0x0000002e2884723c */ /* 0x000fe20000041884 */
[----:B------:R-:W-:-:S04]  /*16700*/  FADD.FTZ R72, R26, R72 ;  /* 0x000000481a487221 */ /* 0x000fc80000010000 */
[----:B----4-:R-:W-:Y:S01]  /*16710*/  FADD.FTZ R72, R3, R72 ;  /* 0x0000004803487221 */ /* 0x010fe20000010000 */
[----:B--2---:R-:W-:-:S03]  /*16720*/  F2FP.BF16.F32.PACK_AB R11, R251, R3 ;  /* 0x00000003fb0b723e */ /* 0x004fc600000010ff */
        /* <DEDUP_REMOVED lines=11> */
.L_x_2556:
        /* <DEDUP_REMOVED lines=13> */
[----:B------:R-:W-:Y:S01]  /*168b0*/  ULDC UR18, c[0x0][0x250] ;  /* 0x0000940000127ab9 */ /* 0x000fe20000000800 */
[----:B------:R-:W-:Y:S01]  /*168c0*/  ULDC.64 UR6, c[0x0][0x248] ;  /* 0x0000920000067ab9 */ /* 0x000fe20000000a00 */
[----:B------:R-:W-:-:S05]  /*168d0*/  UMOV UR10, UR9 ;  /* 0x00000009000a7c82 */ /* 0x000fca0008000000 */
.L_x_2568:
        /* <DEDUP_REMOVED lines=74> */
.L_x_2565:
[CC--:B------:R-:W-:Y:S01]  /*16d80*/  LEA R24, P2, R10.reuse, R65.reuse, 0x1 ;  /* 0x000000410a187211 */ /* 0x0c0fe200078408ff */
[----:B------:R-:W-:Y:S01]  /*16d90*/  @P0 STS.128 [R241+0xa000], RZ ;  /* 0x00a000fff1000388 */ /* 0x000fe20000000c00 */
[C---:B------:R-:W-:Y:S01]  /*16da0*/  @!P0 IADD3 R12, P1, R10.reuse, UR25, RZ ;  /* 0x000000190a0c8c10 */ /* 0x040fe2000ff3e0ff */
[----:B------:R-:W3:Y:S01]  /*16db0*/  @!P0 LDC.64 R6, c[0x0][0x250] ;  /* 0x00009400ff068b82 */ /* 0x000ee20000000a00 */
[----:B------:R-:W-:Y:S01]  /*16dc0*/  LEA.HI.X R25, R10, R64, R0, 0x1, P2 ;  /* 0x000000400a197211 */ /* 0x000fe200010f0c00 */
[----:B--2---:R-:W-:Y:S01]  /*16dd0*/  @!P0 IMAD R9, R9, 0x30, RZ ;  /* 0x0000003009098824 */ /* 0x004fe200078e02ff */
[----:B------:R-:W-:Y:S01]  /*16de0*/  @!P0 IADD3.X R11, R0, UR24, RZ, P1, !PT ;  /* 0x00000018000b8c10 */ /* 0x000fe20008ffe4ff */
[----:B------:R-:W-:Y:S01]  /*16df0*/  UISETP.GE.AND UP0, UPT, UR15, 0x2, UPT ;  /* 0x000000020f00788c */ /* 0x000fe2000bf06270 */
[-C--:B------:R-:W-:Y:S01]  /*16e00*/  @!P0 LEA R14, P1, R12, R65.reuse, 0x1 ;  /* 0x000000410c0e8211 */ /* 0x080fe200078208ff */
[----:B------:R-:W-:Y:S01]  /*16e10*/  @!PT LDS RZ, [RZ] ;  /* 0x00000000fffff984 */ /* 0x000fe20000000800 */
[----:B------:R-:W-:Y:S01]  /*16e20*/  @!PT LDS RZ, [RZ] ;  /* 0x00000000fffff984 */ /* 0x000fe20000000800 */
[----:B------:R-:W-:Y:S01]  /*16e30*/  @!PT LDS RZ, [RZ] ;  /* 0x00000000fffff984 */ /* 0x000fe20000000800 */
[----:B------:R-:W-:Y:S02]  /*16e40*/  @!P0 LDGSTS.E.BYPASS.LTC128B.128 [R241+0xa000], desc[UR20][R24.64] ;  /* 0x0a00000018f18fae */ /* 0x000fe4000b901d54 */
[----:B------:R-:W2:Y:S01]  /*16e50*/  @!P0 LDC.64 R2, c[0x0][0x250] ;  /* 0x00009400ff028b82 */ /* 0x000ea20000000a00 */
[----:B------:R-:W-:Y:S02]  /*16e60*/  LEA R172, R240, R238, 0x1 ;  /* 0x000000eef0ac7211 */ /* 0x000fe400078e08ff */
[----:B------:R-:W-:Y:S02]  /*16e70*/  @!P0 LEA.HI.X R15, R12, R64, R11, 0x1, P1 ;  /* 0x000000400c0f8211 */ /* 0x000fe400008f0c0b */
[C---:B-1----:R-:W-:Y:S01]  /*16e80*/  @!P0 LEA R11, P1, R4.reuse, R10, 0x5 ;  /* 0x0000000a040b8211 */ /* 0x042fe200078228ff */
[----:B------:R-:W-:Y:S03]  /*16e90*/  @P0 STS.128 [R241+0xa800], RZ ;  /* 0x00a800fff1000388 */ /* 0x000fe60000000c00 */
[----:B------:R-:W-:Y:S02]  /*16ea0*/  @!P0 LEA.HI.X R5, R4, R0, R5, 0x5, P1 ;  /* 0x0000000004058211 */ /* 0x000fe400008f2c05 */
[C---:B------:R-:W-:Y:S03]  /*16eb0*/  @!P0 LEA R12, P1, R11.reuse, R65, 0x1 ;  /* 0x000000410b0c8211 */ /* 0x040fe600078208ff */
[----:B------:R-:W-:Y:S01]  /*16ec0*/  @!PT LDS RZ, [RZ] ;  /* 0x00000000fffff984 */ /* 0x000fe20000000800 */
[----:B------:R-:W-:Y:S01]  /*16ed0*/  @!PT LDS RZ, [RZ] ;  /* 0x00000000fffff984 */ /* 0x000fe20000000800 */
[----:B------:R-:W-:Y:S01]  /*16ee0*/  @!PT LDS RZ, [RZ] ;  /* 0x00000000fffff984 */ /* 0x000fe20000000800 */
[----:B------:R1:W-:Y:S01]  /*16ef0*/  @!P0 LDGSTS.E.BYPASS.LTC128B.128 [R241+0xa800], desc[UR20][R14.64] ;  /* 0x0a8000000ef18fae */ /* 0x0003e2000b901d54 */
[----:B------:R-:W-:Y:S02]  /*16f00*/  @!P0 LEA.HI.X R13, R11, R64, R5, 0x1, P1 ;  /* 0x000000400b0d8211 */ /* 0x000fe400008f0c05 */
[----:B------:R-:W-:Y:S01]  /*16f10*/  @!P0 MOV R11, R0 ;  /* 0x00000000000b8202 */ /* 0x000fe20000000f00 */
[----:B------:R-:W4:Y:S04]  /*16f20*/  @!P0 LDC.64 R4, c[0x0][0x250] ;  /* 0x00009400ff048b82 */ /* 0x000f280000000a00 */
[----:B------:R-:W-:Y:S01]  /*16f30*/  @P0 STS.128 [R241+0xb000], RZ ;  /* 0x00b000fff1000388 */ /* 0x000fe20000000c00 */
[--C-:B------:R-:W-:Y:S05]  /*16f40*/  @!P0 IMAD.WIDE.U32 R18, R8, 0x30, R10.reuse ;  /* 0x0000003008128825 */ /* 0x100fea00078e000a */
[----:B------:R-:W-:Y:S02]  /*16f50*/  @!P0 IADD3 R8, R9, R19, RZ ;  /* 0x0000001309088210 */ /* 0x000fe40007ffe0ff */
[----:B------:R-:W-:Y:S01]  /*16f60*/  @!PT LDS RZ, [RZ] ;  /* 0x00000000fffff984 */ /* 0x000fe20000000800 */
[----:B------:R-:W-:Y:S01]  /*16f70*/  @!PT LDS RZ, [RZ] ;  /* 0x00000000fffff984 */ /* 0x000fe20000000800 */
[----:B------:R-:W-:Y:S01]  /*16f80*/  @!PT LDS RZ, [RZ] ;  /* 0x00000000fffff984 */ /* 0x000fe20000000800 */
[----:B------:R3:W-:Y:S08]  /*16f90*/  @!P0 LDGSTS.E.BYPASS.LTC128B.128 [R241+0xb000], desc[UR20][R12.64] ;  /* 0x0b0000000cf18fae */ /* 0x0007f0000b901d54 */
[----:B------:R-:W-:Y:S01]  /*16fa0*/  @P0 STS.128 [R241+0xb800], RZ ;  /* 0x00b800fff1000388 */ /* 0x000fe20000000c00 */
[-C--:B-1----:R-:W-:Y:S01]  /*16fb0*/  @!P0 LEA R14, P2, R18, R65.reuse, 0x1 ;  /* 0x00000041120e8211 */ /* 0x082fe200078408ff */
[----:B--2---:R-:W-:Y:S03]  /*16fc0*/  @!P0 IMAD.WIDE.U32 R16, R2, 0x50, R10 ;  /* 0x0000005002108825 */ /* 0x004fe600078e000a */
[----:B------:R-:W-:Y:S01]  /*16fd0*/  @!P0 LEA.HI.X R15, R18, R64, R8, 0x1, P2 ;  /* 0x00000040120f8211 */ /* 0x000fe200010f0c08 */
[----:B----4-:R-:W-:Y:S01]  /*16fe0*/  @!P0 IMAD R5, R5, 0x60, RZ ;  /* 0x0000006005058824 */ /* 0x010fe200078e02ff */
[----:B------:R-:W1:Y:S03]  /*16ff0*/  @!P0 LDC.64 R8, c[0x0][0x250] ;  /* 0x00009400ff088b82 */ /* 0x000e660000000a00 */
[----:B------:R-:W-:Y:S01]  /*17000*/  @!PT LDS RZ, [RZ] ;  /* 0x00000000fffff984 */ /* 0x000fe20000000800 */
[----:B------:R-:W-:Y:S01]  /*17010*/  @!PT LDS RZ, [RZ] ;  /* 0x00000000fffff984 */ /* 0x000fe20000000800 */
[----:B------:R-:W-:Y:S01]  /*17020*/  @!PT LDS RZ, [RZ] ;  /* 0x00000000fffff984 */ /* 0x000fe20000000800 */
[----:B------:R-:W-:Y:S01]  /*17030*/  @!P0 LDGSTS.E.BYPASS.LTC128B.128 [R241+0xb800], desc[UR20][R14.64] ;  /* 0x0b8000000ef18fae */ /* 0x000fe2000b901d54 */
[C---:B---3--:R-:W-:Y:S07]  /*17040*/  @!P0 LEA R13, P1, R6.reuse, R10, 0x6 ;  /* 0x0000000a060d8211 */ /* 0x048fee00078230ff */
[----:B------:R-:W-:Y:S01]  /*17050*/  @P0 STS.128 [R241+0xc000], RZ ;  /* 0x00c000fff1000388 */ /* 0x000fe20000000c00 */
[----:B------:R-:W-:Y:S01]  /*17060*/  @!P0 IMAD R12, R3, 0x50, RZ ;  /* 0x00000050030c8824 */ /* 0x000fe200078e02ff */
[----:B------:R-:W-:Y:S01]  /*17070*/  @!P0 LEA.HI.X R7, R6, R0, R7, 0x6, P1 ;  /* 0x0000000006078211 */ /* 0x000fe200008f3407 */
[----:B------:R-:W2:Y:S01]  /*17080*/  @!P0 LDC.64 R2, c[0x0][0x250] ;  /* 0x00009400ff028b82 */ /* 0x000ea20000000a00 */
[CC--:B------:R-:W-:Y:S02]  /*17090*/  @!P0 LEA R18, P2, R13.reuse, R65.reuse, 0x1 ;  /* 0x000000410d128211 */ /* 0x0c0fe400078408ff */
[----:B------:R-:W-:Y:S02]  /*170a0*/  @!P0 LEA R20, P1, R16, R65, 0x1 ;  /* 0x0000004110148211 */ /* 0x000fe400078208ff */
[-C--:B------:R-:W-:Y:S02]  /*170b0*/  @!P0 LEA.HI.X R19, R13, R64.reuse, R7, 0x1, P2 ;  /* 0x000000400d138211 */ /* 0x080fe400010f0c07 */
[----:B------:R-:W-:Y:S01]  /*170c0*/  @!P0 IADD3 R12, R12, R17, RZ ;  /* 0x000000110c0c8210 */ /* 0x000fe20007ffe0ff */
[----:B------:R-:W3:Y:S02]  /*170d0*/  @!P0 LDC.64 R6, c[0x0][0x250] ;  /* 0x00009400ff068b82 */ /* 0x000ee40000000a00 */
        /* <DEDUP_REMOVED lines=8> */
[CC--:B------:R-:W-:Y:S04]  /*17160*/  @!P0 LEA R16, P1, R12.reuse, R65.reuse, 0x1 ;  /* 0x000000410c108211 */ /* 0x0c0fe800078208ff */
[----:B------:R-:W-:Y:S01]  /*17170*/  @!P0 LEA.HI.X R17, R12, R64, R5, 0x1, P1 ;  /* 0x000000400c118211 */ /* 0x000fe200008f0c05 */
[----:B--2---:R-:W-:Y:S01]  /*17180*/  @!P0 IMAD R13, R3, 0x70, RZ ;  /* 0x00000070030d8824 */ /* 0x004fe200078e02ff */
[----:B-1----:R-:W-:Y:S01]  /*17190*/  @!P0 LEA R12, P1, R8, R10, 0x7 ;  /* 0x0000000a080c8211 */ /* 0x002fe200078238ff */
[----:B------:R-:W-:Y:S01]  /*171a0*/  @!PT LDS RZ, [RZ] ;  /* 0x00000000fffff984 */ /* 0x000fe20000000800 */
[----:B------:R-:W-:Y:S01]  /*171b0*/  @!PT LDS RZ, [RZ] ;  /* 0x00000000fffff984 */ /* 0x000fe20000000800 */
[----:B------:R-:W-:Y:S01]  /*171c0*/  @!PT LDS RZ, [RZ] ;  /* 0x00000000fffff984 */ /* 0x000fe20000000800 */
[----:B------:R-:W-:Y:S01]  /*171d0*/  @!P0 LDGSTS.E.BYPASS.LTC128B.128 [R241+0xc800], desc[UR20][R20.64] ;  /* 0x0c80000014f18fae */ /* 0x000fe2000b901d54 */
[----:B------:R-:W1:Y:S01]  /*171e0*/  @!P0 LDC.64 R4, c[0x0][0x250] ;  /* 0x00009400ff048b82 */ /* 0x000e620000000a00 */
[----:B---3--:R-:W-:Y:S06]  /*171f0*/  @!P0 IMAD R7, R7, 0x90, RZ ;  /* 0x0000009007078824 */ /* 0x008fec00078e02ff */
[----:B------:R-:W-:Y:S01]  /*17200*/  @P0 STS.128 [R241+0xd000], RZ ;  /* 0x00d000fff1000388 */ /* 0x000fe20000000c00 */
[----:B----4-:R-:W-:Y:S02]  /*17210*/  @!P0 IMAD.WIDE.U32 R18, R2, 0x70, R10 ;  /* 0x0000007002128825 */ /* 0x010fe400078e000a */
[----:B------:R-:W2:Y:S05]  /*17220*/  @!P0 LDC.64 R2, c[0x0][0x250] ;  /* 0x00009400ff028b82 */ /* 0x000eaa0000000a00 */
[----:B------:R-:W-:Y:S01]  /*17230*/  @!PT LDS RZ, [RZ] ;  /* 0x00000000fffff984 */ /* 0x000fe20000000800 */
[----:B------:R-:W-:Y:S01]  /*17240*/  @!PT LDS RZ, [RZ] ;  /* 0x00000000fffff984 */ /* 0x000fe20000000800 */
[----:B------:R-:W-:Y:S01]  /*17250*/  @!PT LDS RZ, [RZ] ;  /* 0x00000000fffff984 */ /* 0x000fe20000000800 */
[----:B------:R3:W-:Y:S01]  /*17260*/  @!P0 LDGSTS.E.BYPASS.LTC128B.128 [R241+0xd000], desc[UR20][R16.64] ;  /* 0x0d00000010f18fae */ /* 0x0007e2000b901d54 */
[----:B------:R-:W-:Y:S02]  /*17270*/  @!P0 LEA R14, P2, R18, R65, 0x1 ;  /* 0x00000041120e8211 */ /* 0x000fe400078408ff */
[----:B------:R-:W-:Y:S02]  /*17280*/  @!P0 IADD3 R11, R13, R19, RZ ;  /* 0x000000130d0b8210 */ /* 0x000fe40007ffe0ff */
[----:B------:R-:W-:Y:S02]  /*17290*/  @!P0 LEA.HI.X R13, R8, R0, R9, 0x7, P1 ;  /* 0x00000000080d8211 */ /* 0x000fe400008f3c09 */
[----:B------:R-:W-:Y:S01]  /*172a0*/  @!P0 LEA.HI.X R15, R18, R64, R11, 0x1, P2 ;  /* 0x00000040120f8211 */ /* 0x000fe200010f0c0b */
[----:B------:R-:W-:Y:S01]  /*172b0*/  @P0 STS.128 [R241+0xd800], RZ ;  /* 0x00d800fff1000388 */ /* 0x000fe20000000c00 */
[----:B------:R-:W-:Y:S01]  /*172c0*/  @!P0 MOV R11, R0 ;  /* 0x00000000000b8202 */ /* 0x000fe20000000f00 */
[----:B------:R-:W4:Y:S02]  /*172d0*/  @!P0 LDC.64 R8, c[0x0][0x250] ;  /* 0x00009400ff088b82 */ /* 0x000f240000000a00 */
[----:B------:R-:W-:Y:S04]  /*172e0*/  @!P0 IMAD.WIDE.U32 R18, R6, 0x90, R10 ;  /* 0x0000009006128825 */ /* 0x000fe800078e000a */
[----:B------:R-:W-:Y:S01]  /*172f0*/  @!PT LDS RZ, [RZ] ;  /* 0x00000000fffff984 */ /* 0x000fe20000000800 */
[----:B------:R-:W-:Y:S01]  /*17300*/  @!PT LDS RZ, [RZ] ;  /* 0x00000000fffff984 */ /* 0x000fe20000000800 */
[----:B------:R-:W-:Y:S01]  /*17310*/  @!PT LDS RZ, [RZ] ;  /* 0x00000000fffff984 */ /* 0x000fe20000000800 */
[----:B------:R5:W-:Y:S01]  /*17320*/  @!P0 LDGSTS.E.BYPASS.LTC128B.128 [R241+0xd800], desc[UR20][R14.64] ;  /* 0x0d8000000ef18fae */ /* 0x000be2000b901d54 */
[----:B------:R-:W-:Y:S07]  /*17330*/  @!P0 IADD3 R7, R7, R19, RZ ;  /* 0x0000001307078210 */ /* 0x000fee0007ffe0ff */
[----:B------:R-:W-:Y:S01]  /*17340*/  @P0 STS.128 [R241+0xe000], RZ ;  /* 0x00e000fff1000388 */ /* 0x000fe20000000c00 */
[CC--:B---3--:R-:W-:Y:S04]  /*17350*/  @!P0 LEA R16, P1, R12.reuse, R65.reuse, 0x1 ;  /* 0x000000410c108211 */ /* 0x0c8fe800078208ff */
[-C--:B------:R-:W-:Y:S01]  /*17360*/  @!P0 LEA.HI.X R17, R12, R64.reuse, R13, 0x1, P1 ;  /* 0x000000400c118211 */ /* 0x080fe200008f0c0d */
[----:B-1----:R-:W-:Y:S02]  /*17370*/  @!P0 IMAD R12, R5, 0xa0, RZ ;  /* 0x000000a0050c8824 */ /* 0x002fe400078e02ff */
[----:B--2---:R-:W-:Y:S02]  /*17380*/  @!P0 IMAD R13, R3, 0xb0, RZ ;  /* 0x000000b0030d8824 */ /* 0x004fe400078e02ff */
[----:B------:R-:W-:Y:S01]  /*17390*/  @!PT LDS RZ, [RZ] ;  /* 0x00000000fffff984 */ /* 0x000fe20000000800 */
[----:B------:R-:W-:Y:S01]  /*173a0*/  @!PT LDS RZ, [RZ] ;  /* 0x00000000fffff984 */ /* 0x000fe20000000800 */
[----:B------:R-:W-:Y:S01]  /*173b0*/  @!PT LDS RZ, [RZ] ;  /* 0x00000000fffff984 */ /* 0x000fe20000000800 */
[----:B------:R1:W-:Y:S01]  /*173c0*/  @!P0 LDGSTS.E.BYPASS.LTC128B.128 [R241+0xe000], desc[UR20][R16.64] ;  /* 0x0e00000010f18fae */ /* 0x0003e2000b901d54 */
[----:B----4-:R-:W-:Y:S04]  /*173d0*/  @!P0 IMAD.WIDE.U32 R20, R8, 0xc0, R10 ;  /* 0x000000c008148825 */ /* 0x010fe800078e000a */
[----:B------:R-:W-:Y:S01]  /*173e0*/  @!P0 IMAD R9, R9, 0xc0, RZ ;  /* 0x000000c009098824 */ /* 0x000fe200078e02ff */
[C---:B-----5:R-:W-:Y:S02]  /*173f0*/  @!P0 LEA R14, P1, R18.reuse, R65, 0x1 ;  /* 0x00000041120e8211 */ /* 0x060fe400078208ff */
[----:B------:R-:W-:Y:S02]  /*17400*/  @P0 STS.128 [R241+0xe800], RZ ;  /* 0x00e800fff1000388 */ /* 0x000fe40000000c00 */
[----:B------:R-:W-:Y:S02]  /*17410*/  @!P0 IADD3 R9, R9, R21, RZ ;  /* 0x0000001509098210 */ /* 0x000fe40007ffe0ff */
[-C--:B------:R-:W-:Y:S01]  /*17420*/  @!P0 LEA.HI.X R15, R18, R64.reuse, R7, 0x1, P1 ;  /* 0x00000040120f8211 */ /* 0x080fe200008f0c07 */
[--C-:B------:R-:W-:Y:S01]  /*17430*/  @!P0 IMAD.WIDE.U32 R18, R2, 0xb0, R10.reuse ;  /* 0x000000b002128825 */ /* 0x100fe200078e000a */
[----:B------:R-:W2:Y:S03]  /*17440*/  @!P0 LDC.64 R6, c[0x0][0x250] ;  /* 0x00009400ff068b82 */ /* 0x000ea60000000a00 */
[----:B------:R-:W-:Y:S01]  /*17450*/  @!PT LDS RZ, [RZ] ;  /* 0x00000000fffff984 */ /* 0x000fe20000000800 */
[----:B------:R-:W-:Y:S01]  /*17460*/  @!PT LDS RZ, [RZ] ;  /* 0x00000000fffff984 */ /* 0x000fe20000000800 */
[----:B------:R-:W-:Y:S01]  /*17470*/  @!PT LDS RZ, [RZ] ;  /* 0x00000000fffff984 */ /* 0x000fe20000000800 */
[----:B------:R3:W-:Y:S01]  /*17480*/  @!P0 LDGSTS.E.BYPASS.LTC128B.128 [R241+0xe800], desc[UR20][R14.64] ;  /* 0x0e8000000ef18fae */ /* 0x0007e2000b901d54 */
[----:B------:R-:W-:Y:S04]  /*17490*/  @!P0 IADD3 R13, R13, R19, RZ ;  /* 0x000000130d0d8210 */ /* 0x000fe80007ffe0ff */
[----:B------:R-:W4:Y:S03]  /*174a0*/  @!P0 LDC.64 R2, c[0x0][0x250] ;  /* 0x00009400ff028b82 */ /* 0x000f260000000a00 */
[----:B------:R-:W-:Y:S01]  /*174b0*/  @P0 STS.128 [R241+0xf000], RZ ;  /* 0x00f000fff1000388 */ /* 0x000fe20000000c00 */
[----:B-1----:R-:W-:Y:S04]  /*174c0*/  @!P0 IMAD.WIDE.U32 R16, R4, 0xa0, R10 ;  /* 0x000000a004108825 */ /* 0x002fe800078e000a */
[----:B------:R-:W1:Y:S01]  /*174d0*/  @!P0 LDC.64 R4, c[0x0][0x250] ;  /* 0x00009400ff048b82 */ /* 0x000e620000000a00 */
[----:B------:R-:W-:Y:S02]  /*174e0*/  @!P0 LEA R22, P1, R16, R65, 0x1 ;  /* 0x0000004110168211 */ /* 0x000fe400078208ff */
[----:B------:R-:W-:Y:S04]  /*174f0*/  @!P0 IADD3 R12, R12, R17, RZ ;  /* 0x000000110c0c8210 */ /* 0x000fe80007ffe0ff */
[-C--:B------:R-:W-:Y:S01]  /*17500*/  @!P0 LEA.HI.X R23, R16, R64.reuse, R12, 0x1, P1 ;  /* 0x0000004010178211 */ /* 0x080fe200008f0c0c */
[----:B--2---:R-:W-:Y:S01]  /*17510*/  @!P0 IMAD R7, R7, 0xd0, RZ ;  /* 0x000000d007078824 */ /* 0x004fe200078e02ff */
[-C--:B------:R-:W-:Y:S02]  /*17520*/  @!P0 LEA R12, P2, R18, R65.reuse, 0x1 ;  /* 0x00000041120c8211 */ /* 0x080fe400078408ff */
[-C--:B------:R-:W-:Y:S01]  /*17530*/  @!P0 LEA R8, P1, R20, R65.reuse, 0x1 ;  /* 0x0000004114088211 */ /* 0x080fe200078208ff */
[----:B------:R-:W-:Y:S01]  /*17540*/  @!PT LDS RZ, [RZ] ;  /* 0x00000000fffff984 */ /* 0x000fe20000000800 */
[----:B------:R-:W-:Y:S01]  /*17550*/  @!PT LDS RZ, [RZ] ;  /* 0x00000000fffff984 */ /* 0x000fe20000000800 */
[----:B------:R-:W-:Y:S01]  /*17560*/  @!PT LDS RZ, [RZ] ;  /* 0x00000000fffff984 */ /* 0x000fe20000000800 */
[----:B------:R-:W-:Y:S01]  /*17570*/  @!P0 LDGSTS.E.BYPASS.LTC128B.128 [R241+0xf000], desc[UR20][R22.64] ;  /* 0x0f00000016f18fae */ /* 0x000fe2000b901d54 */
[-C--:B------:R-:W-:Y:S01]  /*17580*/  @!P0 LEA.HI.X R13, R18, R64.reuse, R13, 0x1, P2 ;  /* 0x00000040120d8211 */ /* 0x080fe200010f0c0d */
[----:B---3--:R-:W-:Y:S01]  /*17590*/  @!P0 IMAD.WIDE.U32 R14, R6, 0xd0, R10 ;  /* 0x000000d0060e8825 */ /* 0x008fe200078e000a */
[-C--:B------:R-:W-:Y:S03]  /*175a0*/  @!P0 LEA.HI.X R9, R20, R64.reuse, R9, 0x1, P1 ;  /* 0x0000004014098211 */ /* 0x080fe600008f0c09 */
[----:B----4-:R-:W-:Y:S01]  /*175b0*/  @!P0 IMAD R3, R3, 0xf0, RZ ;  /* 0x000000f003038824 */ /* 0x010fe200078e02ff */
[----:B------:R-:W-:Y:S01]  /*175c0*/  @!P0 LEA R6, P3, R14, R65, 0x1 ;  /* 0x000000410e068211 */ /* 0x000fe200078608ff */
[----:B------:R-:W-:Y:S01]  /*175d0*/  @P0 STS.128 [R241+0xf800], RZ ;  /* 0x00f800fff1000388 */ /* 0x000fe20000000c00 */
[----:B------:R-:W-:Y:S01]  /*175e0*/  @!P0 IADD3 R7, R7, R15, RZ ;  /* 0x0000000f07078210 */ /* 0x000fe20007ffe0ff */
[----:B-1----:R-:W-:Y:S03]  /*175f0*/  @!P0 IMAD.WIDE.U32 R16, R4, 0xe0, R10 ;  /* 0x000000e004108825 */ /* 0x002fe600078e000a */
[-C--:B------:R-:W-:Y:S01]  /*17600*/  @!P0 LEA.HI.X R7, R14, R64.reuse, R7, 0x1, P3 ;  /* 0x000000400e078211 */ /* 0x080fe200018f0c07 */
[----:B------:R-:W-:Y:S01]  /*17610*/  @!P0 IMAD R5, R5, 0xe0, RZ ;  /* 0x000000e005058824 */ /* 0x000fe200078e02ff */
[----:B------:R-:W-:Y:S01]  /*17620*/  @!P0 LEA R4, P2, R16, R65, 0x1 ;  /* 0x0000004110048211 */ /* 0x000fe200078408ff */
[----:B------:R-:W-:Y:S01]  /*17630*/  @!PT LDS RZ, [RZ] ;  /* 0x00000000fffff984 */ /* 0x000fe20000000800 */
[----:B------:R-:W-:Y:S01]  /*17640*/  @!PT LDS RZ, [RZ] ;  /* 0x00000000fffff984 */ /* 0x000fe20000000800 */
[----:B------:R-:W-:Y:S01]  /*17650*/  @!PT LDS RZ, [RZ] ;  /* 0x00000000fffff984 */ /* 0x000fe20000000800 */
[----:B------:R-:W-:Y:S01]  /*17660*/  @!P0 LDGSTS.E.BYPASS.LTC128B.128 [R241+0xf800], desc[UR20][R12.64] ;  /* 0x0f8000000cf18fae */ /* 0x000fe2000b901d54 */
[----:B------:R-:W-:Y:S03]  /*17670*/  @!P0 IMAD.WIDE.U32 R10, R2, 0xf0, R10 ;  /* 0x000000f0020a8825 */ /* 0x000fe600078e000a */
[----:B------:R-:W-:Y:S02]  /*17680*/  @!P0 IADD3 R5, R5, R17, RZ ;  /* 0x0000001105058210 */ /* 0x000fe40007ffe0ff */
[----:B------:R-:W-:Y:S02]  /*17690*/  @!P0 LEA R2, P1, R10, R65, 0x1 ;  /* 0x000000410a028211 */ /* 0x000fe400078208ff */
[----:B------:R-:W-:Y:S01]  /*176a0*/  @P0 STS.128 [R241+0x10000], RZ ;  /* 0x010000fff1000388 */ /* 0x000fe20000000c00 */
[-C--:B------:R-:W-:Y:S02]  /*176b0*/  @!P0 LEA.HI.X R5, R16, R64.reuse, R5, 0x1, P2 ;  /* 0x0000004010058211 */ /* 0x080fe400010f0c05 */
[----:B------:R-:W-:Y:S04]  /*176c0*/  @!P0 IADD3 R3, R3, R11, RZ ;  /* 0x0000000b03038210 */ /* 0x000fe80007ffe0ff */
[----:B------:R-:W-:Y:S01]  /*176d0*/  @!P0 LEA.HI.X R3, R10, R64, R3, 0x1, P1 ;  /* 0x000000400a038211 */ /* 0x000fe200008f0c03 */
[----:B------:R-:W-:Y:S01]  /*176e0*/  @!PT LDS RZ, [RZ] ;  /* 0x00000000fffff984 */ /* 0x000fe20000000800 */
[----:B------:R-:W-:Y:S01]  /*176f0*/  @!PT LDS RZ, [RZ] ;  /* 0x00000000fffff984 */ /* 0x000fe20000000800 */
[----:B------:R-:W-:Y:S01]  /*17700*/  @!PT LDS RZ, [RZ] ;  /* 0x00000000fffff984 */ /* 0x000fe20000000800 */
[----:B------:R1:W-:Y:S01]  /*17710*/  @!P0 LDGSTS.E.BYPASS.LTC128B.128 [R241+0x10000], desc[UR20][R8.64] ;  /* 0x1000000008f18fae */ /* 0x0003e2000b901d54 */
[----:B------:R-:W-:Y:S07]  /*17720*/  PLOP3.LUT P1, PT, PT, PT, UP0, 0x80, 0x0 ;  /* 0x000000000000781c */ /* 0x000fee0003f2f008 */
        /* <DEDUP_REMOVED lines=15> */
[----:B------:R-:W-:Y:S08]  /*17820*/  LDSM.16.M88.4 R128, [R238] ;  /* 0x00000000ee80783b */ /* 0x000ff00000000200 */
[----:B-1----:R-:W1:Y:S08]  /*17830*/  LDSM.16.M88.4 R8, [R237+0x2000] ;  /* 0x00200000ed08783b */ /* 0x002e700000000200 */
[----:B------:R-:W3:Y:S01]  /*17840*/  LDSM.16.M88.4 R16, [R237+0x2800] ;  /* 0x00280000ed10783b */ /* 0x000ee20000000200 */
[----:B--2---:R-:W-:Y:S02]  /*17850*/  MOV R2, R24 ;  /* 0x0000001800027202 */ /* 0x004fe40000000f00 */
[----:B------:R-:W-:Y:S05]  /*17860*/  MOV R3, R25 ;  /* 0x0000001900037202 */ /* 0x000fea0000000f00 */
[----:B------:R-:W2:Y:S08]  /*17870*/  LDSM.16.M88.4 R24, [R237+0x3000] ;  /* 0x00300000ed18783b */ /* 0x000eb00000000200 */
[----:B------:R-:W0:Y:S08]  /*17880*/  LDGDEPBAR ;  /* 0x00000000000079af */ /* 0x000e300000000000 */
[----:B------:R-:W4:Y:S08]  /*17890*/  LDSM.16.M88.4 R32, [R237+0x3800] ;  /* 0x00380000ed20783b */ /* 0x000f300000000200 */
[----:B------:R-:W5:Y:S01]  /*178a0*/  LDSM.16.M88.4 R40, [R237+0x4000] ;  /* 0x00400000ed28783b */ /* 0x000f620000000200 */
[C---:B-1----:R-:W-:Y:S07]  /*178b0*/  HMMA.16816.F32.BF16 R4, R128.reuse, R8, RZ ;  /* 0x000000088004723c */ /* 0x042fee00000418ff */
[----:B------:R-:W1:Y:S01]  /*178c0*/  LDSM.16.M88.4 R48, [R237+0x4800] ;  /* 0x00480000ed30783b */ /* 0x000e620000000200 */
[C---:B------:R-:W-:Y:S07]  /*178d0*/  HMMA.16816.F32.BF16 R8, R128.reuse, R10, RZ ;  /* 0x0000000a8008723c */ /* 0x040fee00000418ff */
[----:B------:R-:W1:Y:S01]  /*178e0*/  LDSM.16.M88.4 R56, [R237+0x5000] ;  /* 0x00500000ed38783b */ /* 0x000e620000000200 */
[C---:B---3--:R-:W-:Y:S06]  /*178f0*/  HMMA.16816.F32.BF16 R12, R128.reuse, R16, RZ ;  /* 0x00000010800c723c */ /* 0x048fec00000418ff */
[C---:B------:R-:W-:Y:S01]  /*17900*/  HMMA.16816.F32.BF16 R16, R128.reuse, R18, RZ ;  /* 0x000000128010723c */ /* 0x040fe200000418ff */
[----:B------:R-:W3:Y:S05]  /*17910*/  LDSM.16.M88.4 R64, [R237+0x5800] ;  /* 0x00580000ed40783b */ /* 0x000eea0000000200 */
[C---:B--2---:R-:W-:Y:S03]  /*17920*/  HMMA.16816.F32.BF16 R20, R128.reuse, R24, RZ ;  /* 0x000000188014723c */ /* 0x044fe600000418ff */
[----:B------:R-:W2:Y:S03]  /*17930*/  LDSM.16.M88.4 R72, [R237+0x6000] ;  /* 0x00600000ed48783b */ /* 0x000ea60000000200 */
[C---:B------:R-:W-:Y:S05]  /*17940*/  HMMA.16816.F32.BF16 R24, R128.reuse, R26, RZ ;  /* 0x0000001a8018723c */ /* 0x040fea00000418ff */
[----:B------:R-:W2:Y:S01]  /*17950*/  LDSM.16.M88.4 R80, [R237+0x6800] ;  /* 0x00680000ed50783b */ /* 0x000ea20000000200 */
[C---:B----4-:R-:W-:Y:S06]  /*17960*/  HMMA.16816.F32.BF16 R28, R128.reuse, R32, RZ ;  /* 0x00000020801c723c */ /* 0x050fec00000418ff */
[C---:B------:R-:W-:Y:S01]  /*17970*/  HMMA.16816.F32.BF16 R32, R128.reuse, R34, RZ ;  /* 0x000000228020723c */ /* 0x040fe200000418ff */
[----:B------:R-:W4:Y:S05]  /*17980*/  LDSM.16.M88.4 R88, [R237+0x7000] ;  /* 0x00700000ed58783b */ /* 0x000f2a0000000200 */
[C---:B-----5:R-:W-:Y:S03]  /*17990*/  HMMA.16816.F32.BF16 R36, R128.reuse, R40, RZ ;  /* 0x000000288024723c */ /* 0x060fe600000418ff */
[----:B------:R-:W5:Y:S03]  /*179a0*/  LDSM.16.M88.4 R96, [R237+0x7800] ;  /* 0x00780000ed60783b */ /* 0x000f660000000200 */
[C---:B------:R-:W-:Y:S05]  /*179b0*/  HMMA.16816.F32.BF16 R40, R128.reuse, R42, RZ ;  /* 0x0000002a8028723c */ /* 0x040fea00000418ff */
[----:B------:R-:W5:Y:S01]  /*179c0*/  LDSM.16.M88.4 R104, [R237+0x8000] ;  /* 0x00800000ed68783b */ /* 0x000f620000000200 */
        /* <DEDUP_REMOVED lines=10> */
[C---:B--2---:R-:W-:Y:S03]  /*17a70*/  HMMA.16816.F32.BF16 R68, R128.reuse, R72, RZ ;  /* 0x000000488044723c */ /* 0x044fe600000418ff */
[----:B------:R-:W2:Y:S03]  /*17a80*/  LDSM.16.M88.4 R176, [R233+0x2000] ;  /* 0x00200000e9b0783b */ /* 0x000ea60000000200 */
[C---:B------:R-:W-:Y:S05]  /*17a90*/  HMMA.16816.F32.BF16 R72, R128.reuse, R74, RZ ;  /* 0x0000004a8048723c */ /* 0x040fea00000418ff */
[----:B------:R-:W3:Y:S01]  /*17aa0*/  LDSM.16.M88.4 R180, [R233+0x2800] ;  /* 0x00280000e9b4783b */ /* 0x000ee20000000200 */
[C---:B------:R-:W-:Y:S06]  /*17ab0*/  HMMA.16816.F32.BF16 R76, R128.reuse, R80, RZ ;  /* 0x00000050804c723c */ /* 0x040fec00000418ff */
[C---:B------:R-:W-:Y:S01]  /*17ac0*/  HMMA.16816.F32.BF16 R80, R128.reuse, R82, RZ ;  /* 0x000000528050723c */ /* 0x040fe200000418ff */
[----:B------:R-:W3:Y:S05]  /*17ad0*/  LDSM.16.M88.4 R184, [R233+0x3000] ;  /* 0x00300000e9b8783b */ /* 0x000eea0000000200 */
[C---:B----4-:R-:W-:Y:S03]  /*17ae0*/  HMMA.16816.F32.BF16 R84, R128.reuse, R88, RZ ;  /* 0x000000588054723c */ /* 0x050fe600000418ff */
[----:B------:R-:W4:Y:S03]  /*17af0*/  LDSM.16.M88.4 R188, [R233+0x3800] ;  /* 0x00380000e9bc783b */ /* 0x000f260000000200 */
[C---:B------:R-:W-:Y:S05]  /*17b00*/  HMMA.16816.F32.BF16 R88, R128.reuse, R90, RZ ;  /* 0x0000005a8058723c */ /* 0x040fea00000418ff */
[----:B------:R-:W-:Y:S01]  /*17b10*/  LDSM.16.M88.4 R192, [R233+0x4800] ;  /* 0x00480000e9c0783b */ /* 0x000fe20000000200 */
[C---:B-----5:R-:W-:Y:S06]  /*17b20*/  HMMA.16816.F32.BF16 R92, R128.reuse, R96, RZ ;  /* 0x00000060805c723c */ /* 0x060fec00000418ff */
[C---:B------:R-:W-:Y:S01]  /*17b30*/  HMMA.16816.F32.BF16 R96, R128.reuse, R98, RZ ;  /* 0x000000628060723c */ /* 0x040fe200000418ff */
[----:B------:R-:W-:Y:S05]  /*17b40*/  LDSM.16.M88.4 R196, [R233+0x5000] ;  /* 0x00500000e9c4783b */ /* 0x000fea0000000200 */
[C---:B------:R-:W-:Y:S03]  /*17b50*/  HMMA.16816.F32.BF16 R100, R128.reuse, R104, RZ ;  /* 0x000000688064723c */ /* 0x040fe600000418ff */
[----:B------:R-:W-:Y:S03]  /*17b60*/  LDSM.16.M88.4 R200, [R233+0x5800] ;  /* 0x00580000e9c8783b */ /* 0x000fe60000000200 */
[C---:B------:R-:W-:Y:S05]  /*17b70*/  HMMA.16816.F32.BF16 R104, R128.reuse, R106, RZ ;  /* 0x0000006a8068723c */ /* 0x040fea00000418ff */
[----:B------:R-:W-:Y:S01]  /*17b80*/  LDSM.16.M88.4 R204, [R233+0x6800] ;  /* 0x00680000e9cc783b */ /* 0x000fe20000000200 */
[C---:B-1----:R-:W-:Y:S06]  /*17b90*/  HMMA.16816.F32.BF16 R108, R128.reuse, R112, RZ ;  /* 0x00000070806c723c */ /* 0x042fec00000418ff */
[C---:B------:R-:W-:Y:S01]  /*17ba0*/  HMMA.16816.F32.BF16 R112, R128.reuse, R114, RZ ;  /* 0x000000728070723c */ /* 0x040fe200000418ff */
[----:B------:R-:W-:Y:S05]  /*17bb0*/  LDSM.16.M88.4 R208, [R225] ;  /* 0x00000000e1d0783b */ /* 0x000fea0000000200 */
[C---:B------:R-:W-:Y:S03]  /*17bc0*/  HMMA.16816.F32.BF16 R116, R128.reuse, R120, RZ ;  /* 0x000000788074723c */ /* 0x040fe600000418ff */
[----:B------:R-:W-:Y:S03]  /*17bd0*/  LDSM.16.M88.4 R212, [R224] ;  /* 0x00000000e0d4783b */ /* 0x000fe60000000200 */
        /* <DEDUP_REMOVED lines=30> */
[----:B------:R-:W2:Y:S05]  /*17dc0*/  LDSM.16.M88.4 R176, [R233+0x9000] ;  /* 0x00900000e9b0783b */ /* 0x000eaa0000000200 */
[C---:B------:R-:W-:Y:S06]  /*17dd0*/  HMMA.16816.F32.BF16 R76, R172.reuse, R204, R76 ;  /* 0x000000ccac4c723c */ /* 0x040fec000004184c */
[C---:B------:R-:W-:Y:S01]  /*17de0*/  HMMA.16816.F32.BF16 R80, R172.reuse, R206, R80 ;  /* 0x000000ceac50723c */ /* 0x040fe20000041850 */
[----:B------:R-:W-:Y:S05]  /*17df0*/  LDSM.16.M88.4 R204, [R227] ;  /* 0x00000000e3cc783b */ /* 0x000fea0000000200 */
[C---:B---3--:R-:W-:Y:S06]  /*17e00*/  HMMA.16816.F32.BF16 R84, R172.reuse, R180, R84 ;  /* 0x000000b4ac54723c */ /* 0x048fec0000041854 */
[C---:B------:R-:W-:Y:S01]  /*17e10*/  HMMA.16816.F32.BF16 R88, R172.reuse, R182, R88 ;  /* 0x000000b6ac58723c */ /* 0x040fe20000041858 */
[----:B------:R-:W3:Y:S05]  /*17e20*/  LDSM.16.M88.4 R180, [R233+0x9800] ;  /* 0x00980000e9b4783b */ /* 0x000eea0000000200 */
[C---:B-----5:R-:W-:Y:S06]  /*17e30*/  HMMA.16816.F32.BF16 R92, R172.reuse, R184, R92 ;  /* 0x000000b8ac5c723c */ /* 0x060fec000004185c */
[C---:B------:R-:W-:Y:S05]  /*17e40*/  HMMA.16816.F32.BF16 R96, R172.reuse, R186, R96 ;  /* 0x000000baac60723c */ /* 0x040fea0000041860 */
[----:B------:R-:W-:Y:S01]  /*17e50*/  LEA R184, R239, R238, 0x1 ;  /* 0x000000eeefb87211 */ /* 0x000fe200078e08ff */
[C---:B----4-:R-:W-:Y:S05]  /*17e60*/  HMMA.16816.F32.BF16 R100, R172.reuse, R188, R100 ;  /* 0x000000bcac64723c */ /* 0x050fea0000041864 */
[----:B------:R-:W4:Y:S01]  /*17e70*/  LDSM.16.M88.4 R184, [R184] ;  /* 0x00000000b8b8783b */ /* 0x000f220000000200 */
[C---:B------:R-:W-:Y:S06]  /*17e80*/  HMMA.16816.F32.BF16 R104, R172.reuse, R190, R104 ;  /* 0x000000beac68723c */ /* 0x040fec0000041868 */
[C---:B-1----:R-:W-:Y:S01]  /*17e90*/  HMMA.16816.F32.BF16 R108, R172.reuse, R168, R108 ;  /* 0x000000a8ac6c723c */ /* 0x042fe2000004186c */
[----:B------:R-:W1:Y:S05]  /*17ea0*/  LDSM.16.M88.4 R188, [R226] ;  /* 0x00000000e2bc783b */ /* 0x000e6a0000000200 */
[C---:B------:R-:W-:Y:S03]  /*17eb0*/  HMMA.16816.F32.BF16 R112, R172.reuse, R170, R112 ;  /* 0x000000aaac70723c */ /* 0x040fe60000041870 */
[----:B------:R-:W5:Y:S03]  /*17ec0*/  LDSM.16.M88.4 R168, [R223] ;  /* 0x00000000dfa8783b */ /* 0x000f660000000200 */
[C---:B--2---:R-:W-:Y:S06]  /*17ed0*/  HMMA.16816.F32.BF16 R116, R172.reuse, R176, R116 ;  /* 0x000000b0ac74723c */ /* 0x044fec0000041874 */
[C---:B------:R-:W-:Y:S01]  /*17ee0*/  HMMA.16816.F32.BF16 R120, R172.reuse, R178, R120 ;  /* 0x000000b2ac78723c */ /* 0x040fe20000041878 */
[----:B------:R-:W-:Y:S05]  /*17ef0*/  LDSM.16.M88.4 R176, [R221] ;  /* 0x00000000ddb0783b */ /* 0x000fea0000000200 */
[C---:B---3--:R-:W-:Y:S06]  /*17f00*/  HMMA.16816.F32.BF16 R124, R172.reuse, R180, R124 ;  /* 0x000000b4ac7c723c */ /* 0x048fec000004187c */
[----:B------:R-:W-:Y:S01]  /*17f10*/  HMMA.16816.F32.BF16 R128, R172, R182, R128 ;  /* 0x000000b6ac80723c */ /* 0x000fe20000041880 */
[----:B------:R-:W2:Y:S05]  /*17f20*/  LDSM.16.M88.4 R172, [R222] ;  /* 0x00000000deac783b */ /* 0x000eaa0000000200 */
[C---:B----4-:R-:W-:Y:S03]  /*17f30*/  HMMA.16816.F32.BF16 R4, R184.reuse, R192, R4 ;  /* 0x000000c0b804723c */ /* 0x050fe60000041804 */
        /* <DEDUP_REMOVED lines=15> */
[C---:B------:R-:W-:Y:S06]  /*18030*/  HMMA.16816.F32.BF16 R44, R184.reuse, R208, R44 ;  /* 0x000000d0b82c723c */ /* 0x040fec000004182c */
[C---:B------:R-:W-:Y:S01]  /*18040*/  HMMA.16816.F32.BF16 R48, R184.reuse, R210, R48 ;  /* 0x000000d2b830723c */ /* 0x040fe20000041830 */
[----:B------:R-:W-:Y:S05]  /*18050*/  LDSM.16.M88.4 R208, [R235] ;  /* 0x00000000ebd0783b */ /* 0x000fea0000000200 */
[C---:B------:R-:W-:Y:S06]  /*18060*/  HMMA.16816.F32.BF16 R52, R184.reuse, R212, R52 ;  /* 0x000000d4b834723c */ /* 0x040fec0000041834 */
[C---:B------:R-:W-:Y:S01]  /*18070*/  HMMA.16816.F32.BF16 R56, R184.reuse, R214, R56 ;  /* 0x000000d6b838723c */ /* 0x040fe20000041838 */
[----:B------:R-:W4:Y:S05]  /*18080*/  LDSM.16.M88.4 R212, [R166] ;  /* 0x00000000a6d4783b */ /* 0x000f2a0000000200 */
[C---:B-----5:R-:W-:Y:S06]  /*18090*/  HMMA.16816.F32.BF16 R60, R184.reuse, R168, R60 ;  /* 0x000000a8b83c723c */ /* 0x060fec000004183c */
[C---:B------:R-:W-:Y:S01]  /*180a0*/  HMMA.16816.F32.BF16 R64, R184.reuse, R170, R64 ;  /* 0x000000aab840723c */ /* 0x040fe20000041840 */
[----:B------:R-:W5:Y:S05]  /*180b0*/  LDSM.16.M88.4 R168, [R166+0x800] ;  /* 0x00080000a6a8783b */ /* 0x000f6a0000000200 */
[C---:B--2---:R-:W-:Y:S06]  /*180c0*/  HMMA.16816.F32.BF16 R68, R184.reuse, R172, R68 ;  /* 0x000000acb844723c */ /* 0x044fec0000041844 */
[C---:B------:R-:W-:Y:S06]  /*180d0*/  HMMA.16816.F32.BF16 R72, R184.reuse, R174, R72 ;  /* 0x000000aeb848723c */ /* 0x040fec0000041848 */
[C---:B------:R-:W-:Y:S06]  /*180e0*/  HMMA.16816.F32.BF16 R76, R184.reuse, R176, R76 ;  /* 0x000000b0b84c723c */ /* 0x040fec000004184c */
[C---:B------:R-:W-:Y:S05]  /*180f0*/  HMMA.16816.F32.BF16 R80, R184.reuse, R178, R80 ;  /* 0x000000b2b850723c */ /* 0x040fea0000041850 */
[----:B------:R-:W-:Y:S01]  /*18100*/  MOV R177, R3 ;  /* 0x0000000300b17202 */ /* 0x000fe20000000f00 */
[C---:B---3--:R-:W-:Y:S05]  /*18110*/  HMMA.16816.F32.BF16 R84, R184.reuse, R180, R84 ;  /* 0x000000b4b854723c */ /* 0x048fea0000041854 */
[----:B------:R-:W-:Y:S01]  /*18120*/  MOV R176, R2 ;  /* 0x0000000200b07202 */ /* 0x000fe20000000f00 */
        /* <DEDUP_REMOVED lines=13> */
[C---:B-----5:R-:W-:Y:S06]  /*18200*/  HMMA.16816.F32.BF16 R12, R208.reuse, R168, R12 ;  /* 0x000000a8d00c723c */ /* 0x060fec000004180c */
[C---:B------:R-:W-:Y:S06]  /*18210*/  HMMA.16816.F32.BF16 R16, R208.reuse, R170, R16 ;  /* 0x000000aad010723c */ /* 0x040fec0000041810 */
[----:B------:R-:W-:Y:S01]  /*18220*/  FMUL.FTZ R6, R6, UR19 ;  /* 0x0000001306067c20 */ /* 0x000fe20008410000 */
        /* <DEDUP_REMOVED lines=8> */
[----:B------:R1:W-:Y:S01]  /*182b0*/  MUFU.TANH R169, R7 ;  /* 0x0000000700a97308 */ /* 0x0003e20000002400 */
[----:B------:R-:W-:Y:S01]  /*182c0*/  FMUL.FTZ R12, R12, UR19 ;  /* 0x000000130c0c7c20 */ /* 0x000fe20008410000 */
[----:B------:R-:W-:Y:S01]  /*182d0*/  FMUL.FTZ R13, R13, UR19 ;  /* 0x000000130d0d7c20 */ /* 0x000fe20008410000 */
[----:B------:R-:W-:Y:S01]  /*182e0*/  FMUL.FTZ R14, R14, UR19 ;  /* 0x000000130e0e7c20 */ /* 0x000fe20008410000 */
[----:B------:R-:W-:Y:S01]  /*182f0*/  FMUL.FTZ R15, R15, UR19 ;  /* 0x000000130f0f7c20 */ /* 0x000fe20008410000 */
[----:B------:R-:W-:Y:S01]  /*18300*/  FMUL.FTZ R16, R16, UR19 ;  /* 0x0000001310107c20 */ /* 0x000fe20008410000 */
[----:B------:R-:W-:Y:S04]  /*18310*/  FMUL.FTZ R17, R17, UR19 ;  /* 0x0000001311117c20 */ /* 0x000fe80008410000 */
[----:B------:R-:W-:Y:S01]  /*18320*/  MUFU.TANH R174, R8 ;  /* 0x0000000800ae7308 */ /* 0x000fe20000002400 */
[----:B------:R-:W-:Y:S01]  /*18330*/  FMUL.FTZ R18, R18, UR19 ;  /* 0x0000001312127c20 */ /* 0x000fe20008410000 */
[----:B------:R-:W-:Y:S08]  /*18340*/  FMUL.FTZ R19, R19, UR19 ;  /* 0x0000001313137c20 */ /* 0x000ff00008410000 */
[----:B------:R-:W-:Y:S01]  /*18350*/  MUFU.TANH R175, R9 ;  /* 0x0000000900af7308 */ /* 0x000fe20000002400 */
[----:B-1----:R-:W1:Y:S09]  /*18360*/  LDSM.16.M88.4 R4, [R166+0x1000] ;  /* 0x00100000a604783b */ /* 0x002e720000000200 */
[----:B------:R-:W2:Y:S10]  /*18370*/  MUFU.TANH R3, R10 ;  /* 0x0000000a00037308 */ /* 0x000eb40000002400 */
[----:B------:R3:W-:Y:S10]  /*18380*/  MUFU.TANH R171, R11 ;  /* 0x0000000b00ab7308 */ /* 0x0007f40000002400 */
[----:B------:R-:W-:Y:S01]  /*18390*/  MUFU.TANH R0, R0 ;  /* 0x0000000000007308 */ /* 0x000fe20000002400 */
[----:B--2---:R-:W-:Y:S09]  /*183a0*/  STL [R1], R3 ;  /* 0x0000000301007387 */ /* 0x004ff20000100800 */
[----:B------:R-:W-:Y:S01]  /*183b0*/  MUFU.TANH R2, R2 ;  /* 0x0000000200027308 */ /* 0x000fe20000002400 */
[----:B---3--:R-:W2:Y:S09]  /*183c0*/  LDSM.16.M88.4 R8, [R166+0x1800] ;  /* 0x00180000a608783b */ /* 0x008eb20000000200 */
[----:B------:R-:W-:Y:S01]  /*183d0*/  MUFU.TANH R12, R12 ;  /* 0x0000000c000c7308 */ /* 0x000fe20000002400 */
[C---:B-1----:R-:W-:Y:S06]  /*183e0*/  HMMA.16816.F32.BF16 R20, R208.reuse, R4, R20 ;  /* 0x00000004d014723c */ /* 0x042fec0000041814 */
[C---:B------:R-:W-:Y:S03]  /*183f0*/  HMMA.16816.F32.BF16 R24, R208.reuse, R6, R24 ;  /* 0x00000006d018723c */ /* 0x040fe60000041818 */
[----:B------:R-:W-:Y:S01]  /*18400*/  MUFU.TANH R13, R13 ;  /* 0x0000000d000d7308 */ /* 0x000fe20000002400 */
[----:B------:R-:W1:Y:S09]  /*18410*/  LDSM.16.M88.4 R4, [R166+0x2000] ;  /* 0x00200000a604783b */ /* 0x000e720000000200 */
[----:B------:R-:W-:Y:S10]  /*18420*/  MUFU.TANH R14, R14 ;  /* 0x0000000e000e7308 */ /* 0x000ff40000002400 */
[----:B------:R-:W-:Y:S01]  /*18430*/  MUFU.TANH R15, R15 ;  /* 0x0000000f000f7308 */ /* 0x000fe20000002400 */
[----:B------:R-:W-:Y:S01]  /*18440*/  FMUL.FTZ R20, R20, UR19 ;  /* 0x0000001314147c20 */ /* 0x000fe20008410000 */
[----:B------:R-:W-:Y:S01]  /*18450*/  FMUL.FTZ R21, R21, UR19 ;  /* 0x0000001315157c20 */ /* 0x000fe20008410000 */
[----:B------:R-:W-:Y:S01]  /*18460*/  FMUL.FTZ R22, R22, UR19 ;  /* 0x0000001316167c20 */ /* 0x000fe20008410000 */
[----:B------:R-:W-:Y:S01]  /*18470*/  FMUL.FTZ R23, R23, UR19 ;  /* 0x0000001317177c20 */ /* 0x000fe20008410000 */
[----:B------:R-:W-:Y:S05]  /*18480*/  FMUL.FTZ R24, R24, UR19 ;  /* 0x0000001318187c20 */ /* 0x000fea0008410000 */
[----:B------:R-:W-:Y:S01]  /*18490*/  MUFU.TANH R16, R16 ;  /* 0x0000001000107308 */ /* 0x000fe20000002400 */
[C---:B--2---:R-:W-:Y:S03]  /*184a0*/  HMMA.16816.F32.BF16 R28, R208.reuse, R8, R28 ;  /* 0x00000008d01c723c */ /* 0x044fe6000004181c */
[----:B------:R-:W-:Y:S01]  /*184b0*/  FMUL.FTZ R25, R25, UR19 ;  /* 0x0000001319197c20 */ /* 0x000fe20008410000 */
[----:B------:R-:W-:Y:S01]  /*184c0*/  FMUL.FTZ R26, R26, UR19 ;  /* 0x000000131a1a7c20 */ /* 0x000fe20008410000 */
[----:B------:R-:W-:Y:S01]  /*184d0*/  FMUL.FTZ R27, R27, UR19 ;  /* 0x000000131b1b7c20 */ /* 0x000fe20008410000 */
[C---:B------:R-:W-:Y:S03]  /*184e0*/  HMMA.16816.F32.BF16 R32, R208.reuse, R10, R32 ;  /* 0x0000000ad020723c */ /* 0x040fe60000041820 */
[----:B------:R-:W-:Y:S01]  /*184f0*/  MUFU.TANH R17, R17 ;  /* 0x0000001100117308 */ /* 0x000fe20000002400 */
[----:B------:R-:W2:Y:S09]  /*18500*/  LDSM.16.M88.4 R8, [R166+0x2800] ;  /* 0x00280000a608783b */ /* 0x000eb20000000200 */
[----:B------:R-:W-:Y:S01]  /*18510*/  MUFU.TANH R18, R18 ;  /* 0x0000001200127308 */ /* 0x000fe20000002400 */
[C---:B-1----:R-:W-:Y:S06]  /*18520*/  HMMA.16816.F32.BF16 R36, R208.reuse, R4, R36 ;  /* 0x00000004d024723c */ /* 0x042fec0000041824 */
[C---:B------:R-:W-:Y:S03]  /*18530*/  HMMA.16816.F32.BF16 R40, R208.reuse, R6, R40 ;  /* 0x00000006d028723c */ /* 0x040fe60000041828 */
[----:B------:R-:W-:Y:S01]  /*18540*/  MUFU.TANH R19, R19 ;  /* 0x0000001300137308 */ /* 0x000fe20000002400 */
[----:B------:R-:W1:Y:S01]  /*18550*/  LDSM.16.M88.4 R4, [R166+0x3000] ;  /* 0x00300000a604783b */ /* 0x000e620000000200 */
[----:B------:R-:W-:Y:S01]  /*18560*/  FMUL.FTZ R28, R28, UR19 ;  /* 0x000000131c1c7c20 */ /* 0x000fe20008410000 */
[----:B------:R-:W-:Y:S01]  /*18570*/  FMUL.FTZ R29, R29, UR19 ;  /* 0x000000131d1d7c20 */ /* 0x000fe20008410000 */
[----:B------:R-:W-:Y:S01]  /*18580*/  FMUL.FTZ R30, R30, UR19 ;  /* 0x000000131e1e7c20 */ /* 0x000fe20008410000 */
[----:B------:R-:W-:Y:S05]  /*18590*/  FMUL.FTZ R31, R31, UR19 ;  /* 0x000000131f1f7c20 */ /* 0x000fea0008410000 */
[----:B------:R-:W-:Y:S01]  /*185a0*/  MUFU.TANH R20, R20 ;  /* 0x0000001400147308 */ /* 0x000fe20000002400 */
[----:B------:R-:W-:Y:S01]  /*185b0*/  FMUL.FTZ R32, R32, UR19 ;  /* 0x0000001320207c20 */ /* 0x000fe20008410000 */
[----:B------:R-:W-:Y:S01]  /*185c0*/  FMUL.FTZ R33, R33, UR19 ;  /* 0x0000001321217c20 */ /* 0x000fe20008410000 */
[----:B------:R-:W-:Y:S01]  /*185d0*/  FMUL.FTZ R34, R34, UR19 ;  /* 0x0000001322227c20 */ /* 0x000fe20008410000 */
[----:B------:R-:W-:Y:S06]  /*185e0*/  FMUL.FTZ R35, R35, UR19 ;  /* 0x0000001323237c20 */ /* 0x000fec0008410000 */
[----:B------:R-:W-:Y:S01]  /*185f0*/  MUFU.TANH R21, R21 ;  /* 0x0000001500157308 */ /* 0x000fe20000002400 */
[----:B------:R-:W-:Y:S01]  /*18600*/  FMUL.FTZ R36, R36, UR19 ;  /* 0x0000001324247c20 */ /* 0x000fe20008410000 */
[----:B------:R-:W-:Y:S01]  /*18610*/  FMUL.FTZ R37, R37, UR19 ;  /* 0x0000001325257c20 */ /* 0x000fe20008410000 */
[----:B------:R-:W-:Y:S01]  /*18620*/  FMUL.FTZ R38, R38, UR19 ;  /* 0x0000001326267c20 */ /* 0x000fe20008410000 */
[----:B------:R-:W-:Y:S01]  /*18630*/  FMUL.FTZ R39, R39, UR19 ;  /* 0x0000001327277c20 */ /* 0x000fe20008410000 */
[----:B------:R-:W-:Y:S05]  /*18640*/  FMUL.FTZ R43, R43, UR19 ;  /* 0x000000132b2b7c20 */ /* 0x000fea0008410000 */
[----:B------:R-:W3:Y:S01]  /*18650*/  MUFU.TANH R3, R36 ;  /* 0x0000002400037308 */ /* 0x000ee20000002400 */
        /* <DEDUP_REMOVED lines=8> */
[----:B---3--:R3:W-:Y:S01]  /*186e0*/  STL [R1+0x4], R3 ;  /* 0x0000040301007387 */ /* 0x0087e20000100800 */
[C---:B-1----:R-:W-:Y:S08]  /*186f0*/  HMMA.16816.F32.BF16 R52, R208.reuse, R4, R52 ;  /* 0x00000004d034723c */ /* 0x042ff00000041834 */
[----:B------:R-:W-:Y:S01]  /*18700*/  MUFU.TANH R24, R24 ;  /* 0x0000001800187308 */ /* 0x000fe20000002400 */
[C---:B------:R-:W-:Y:S01]  /*18710*/  HMMA.16816.F32.BF16 R56, R208.reuse, R6, R56 ;  /* 0x00000006d038723c */ /* 0x040fe20000041838 */
[----:B------:R-:W1:Y:S02]  /*18720*/  LDSM.16.M88.4 R4, [R166+0x4000] ;  /* 0x00400000a604783b */ /* 0x000e640000000200 */
[----:B------:R-:W-:Y:S01]  /*18730*/  FMUL.FTZ R44, R44, UR19 ;  /* 0x000000132c2c7c20 */ /* 0x000fe20008410000 */
[----:B------:R-:W-:Y:S01]  /*18740*/  FMUL.FTZ R46, R46, UR19 ;  /* 0x000000132e2e7c20 */ /* 0x000fe20008410000 */
[----:B------:R-:W-:Y:S04]  /*18750*/  FMUL.FTZ R48, R48, UR19 ;  /* 0x0000001330307c20 */ /* 0x000fe80008410000 */
[----:B------:R-:W-:Y:S02]  /*18760*/  MUFU.TANH R25, R25 ;  /* 0x0000001900197308 */ /* 0x000fe40000002400 */
[----:B------:R-:W-:Y:S08]  /*18770*/  FMUL.FTZ R50, R50, UR19 ;  /* 0x0000001332327c20 */ /* 0x000ff00008410000 */
[----:B------:R-:W-:Y:S01]  /*18780*/  MUFU.TANH R26, R26 ;  /* 0x0000001a001a7308 */ /* 0x000fe20000002400 */
[----:B------:R-:W-:Y:S01]  /*18790*/  FMUL.FTZ R52, R52, UR19 ;  /* 0x0000001334347c20 */ /* 0x000fe20008410000 */
[----:B------:R-:W-:Y:S08]  /*187a0*/  FMUL.FTZ R54, R54, UR19 ;  /* 0x0000001336367c20 */ /* 0x000ff00008410000 */
[----:B---3--:R-:W3:Y:S01]  /*187b0*/  MUFU.TANH R3, R43 ;  /* 0x0000002b00037308 */ /* 0x008ee20000002400 */
[C---:B--2---:R-:W-:Y:S03]  /*187c0*/  HMMA.16816.F32.BF16 R60, R208.reuse, R8, R60 ;  /* 0x00000008d03c723c */ /* 0x044fe6000004183c */
[----:B------:R-:W-:Y:S01]  /*187d0*/  FMUL.FTZ R57, R57, UR19 ;  /* 0x0000001339397c20 */ /* 0x000fe20008410000 */
[----:B------:R-:W-:Y:S02]  /*187e0*/  FMUL.FTZ R56, R56, UR19 ;  /* 0x0000001338387c20 */ /* 0x000fe40008410000 */
[C---:B------:R-:W-:Y:S03]  /*187f0*/  HMMA.16816.F32.BF16 R64, R208.reuse, R10, R64 ;  /* 0x0000000ad040723c */ /* 0x040fe60000041840 */
[----:B------:R2:W4:Y:S01]  /*18800*/  MUFU.TANH R214, R57 ;  /* 0x0000003900d67308 */ /* 0x0005220000002400 */
[----:B------:R-:W5:Y:S09]  /*18810*/  LDSM.16.M88.4 R8, [R166+0x4800] ;  /* 0x00480000a608783b */ /* 0x000f720000000200 */
[----:B------:R4:W2:Y:S01]  /*18820*/  MUFU.TANH R215, R56 ;  /* 0x0000003800d77308 */ /* 0x0008a20000002400 */
[----:B---3--:R-:W-:Y:S01]  /*18830*/  STL [R1+0x8], R3 ;  /* 0x0000080301007387 */ /* 0x008fe20000100800 */
[C---:B-1----:R-:W-:Y:S03]  /*18840*/  HMMA.16816.F32.BF16 R68, R208.reuse, R4, R68 ;  /* 0x00000004d044723c */ /* 0x042fe60000041844 */
[----:B------:R-:W-:Y:S01]  /*18850*/  FMUL.FTZ R43, R45, UR19 ;  /* 0x000000132d2b7c20 */ /* 0x000fe20008410000 */
[----:B------:R-:W-:Y:S01]  /*18860*/  FMUL.FTZ R45, R47, UR19 ;  /* 0x000000132f2d7c20 */ /* 0x000fe20008410000 */
[----:B------:R-:W-:Y:S03]  /*18870*/  FMUL.FTZ R47, R49, UR19 ;  /* 0x00000013312f7c20 */ /* 0x000fe60008410000 */
[----:B------:R-:W1:Y:S01]  /*18880*/  MUFU.TANH R27, R27 ;  /* 0x0000001b001b7308 */ /* 0x000e620000002400 */
[C---:B------:R-:W-:Y:S01]  /*18890*/  HMMA.16816.F32.BF16 R72, R208.reuse, R6, R72 ;  /* 0x00000006d048723c */ /* 0x040fe20000041848 */
[----:B------:R-:W3:Y:S02]  /*188a0*/  LDSM.16.M88.4 R4, [R166+0x5000] ;  /* 0x00500000a604783b */ /* 0x000ee40000000200 */
[----:B------:R-:W-:Y:S01]  /*188b0*/  FMUL.FTZ R62, R62, UR19 ;  /* 0x000000133e3e7c20 */ /* 0x000fe20008410000 */
[----:B------:R-:W-:Y:S01]  /*188c0*/  FMUL.FTZ R63, R63, UR19 ;  /* 0x000000133f3f7c20 */ /* 0x000fe20008410000 */
[----:B------:R-:W-:Y:S04]  /*188d0*/  FMUL.FTZ R49, R51, UR19 ;  /* 0x0000001333317c20 */ /* 0x000fe80008410000 */
[----:B------:R-:W1:Y:S02]  /*188e0*/  MUFU.TANH R28, R28 ;  /* 0x0000001c001c7308 */ /* 0x000e640000002400 */
[----:B------:R-:W-:Y:S01]  /*188f0*/  FMUL.FTZ R51, R53, UR19 ;  /* 0x0000001335337c20 */ /* 0x000fe20008410000 */
[----:B------:R-:W-:Y:S01]  /*18900*/  FMUL.FTZ R53, R55, UR19 ;  /* 0x0000001337357c20 */ /* 0x000fe20008410000 */
[----:B------:R-:W-:Y:S01]  /*18910*/  FMUL.FTZ R55, R59, UR19 ;  /* 0x000000133b377c20 */ /* 0x000fe20008410000 */
[----:B--2---:R-:W-:Y:S01]  /*18920*/  FMUL.FTZ R57, R61, UR19 ;  /* 0x000000133d397c20 */ /* 0x004fe20008410000 */
[----:B----4-:R-:W-:Y:S04]  /*18930*/  FMUL.FTZ R56, R58, UR19 ;  /* 0x000000133a387c20 */ /* 0x010fe80008410000 */
[----:B------:R2:W4:Y:S01]  /*18940*/  MUFU.TANH R213, R62 ;  /* 0x0000003e00d57308 */ /* 0x0005220000002400 */
[----:B------:R-:W-:Y:S01]  /*18950*/  FMUL.FTZ R59, R66, UR19 ;  /* 0x00000013423b7c20 */ /* 0x000fe20008410000 */
[----:B------:R-:W-:Y:S01]  /*18960*/  FMUL.FTZ R68, R68, UR19 ;  /* 0x0000001344447c20 */ /* 0x000fe20008410000 */
[----:B------:R-:W-:Y:S01]  /*18970*/  FMUL.FTZ R69, R69, UR19 ;  /* 0x0000001345457c20 */ /* 0x000fe20008410000 */
[----:B------:R-:W-:Y:S01]  /*18980*/  FMUL.FTZ R70, R70, UR19 ;  /* 0x0000001346467c20 */ /* 0x000fe20008410000 */
[----:B------:R-:W-:Y:S01]  /*18990*/  FMUL.FTZ R71, R71, UR19 ;  /* 0x0000001347477c20 */ /* 0x000fe20008410000 */
[----:B------:R-:W-:Y:S01]  /*189a0*/  FMUL.FTZ R61, R67, UR19 ;  /* 0x00000013433d7c20 */ /* 0x000fe20008410000 */
[----:B------:R-:W-:Y:S03]  /*189b0*/  FMUL.FTZ R58, R60, UR19 ;  /* 0x000000133c3a7c20 */ /* 0x000fe60008410000 */
[----:B------:R1:W1:Y:S01]  /*189c0*/  MUFU.TANH R212, R63 ;  /* 0x0000003f00d47308 */ /* 0x0002620000002400 */
[C---:B-----5:R-:W-:Y:S03]  /*189d0*/  HMMA.16816.F32.BF16 R76, R208.reuse, R8, R76 ;  /* 0x00000008d04c723c */ /* 0x060fe6000004184c */
[----:B------:R-:W-:Y:S01]  /*189e0*/  FMUL.FTZ R72, R72, UR19 ;  /* 0x0000001348487c20 */ /* 0x000fe20008410000 */
[----:B------:R-:W-:Y:S01]  /*189f0*/  FMUL.FTZ R73, R73, UR19 ;  /* 0x0000001349497c20 */ /* 0x000fe20008410000 */
[----:B------:R-:W-:Y:S01]  /*18a00*/  FMUL.FTZ R74, R74, UR19 ;  /* 0x000000134a4a7c20 */ /* 0x000fe20008410000 */
[C---:B------:R-:W-:Y:S03]  /*18a10*/  HMMA.16816.F32.BF16 R80, R208.reuse, R10, R80 ;  /* 0x0000000ad050723c */ /* 0x040fe60000041850 */
[----:B------:R5:W4:Y:S01]  /*18a20*/  MUFU.TANH R201, R68 ;  /* 0x0000004400c97308 */ /* 0x000b220000002400 */
[----:B------:R-:W4:Y:S01]  /*18a30*/  LDSM.16.M88.4 R8, [R166+0x5800] ;  /* 0x00580000a608783b */ /* 0x000f220000000200 */
[----:B--2---:R-:W-:Y:S01]  /*18a40*/  MOV R62, R176 ;  /* 0x000000b0003e7202 */ /* 0x004fe20000000f00 */
[----:B------:R-:W-:Y:S01]  /*18a50*/  FMUL.FTZ R75, R75, UR19 ;  /* 0x000000134b4b7c20 */ /* 0x000fe20008410000 */
[----:B------:R-:W-:Y:S01]  /*18a60*/  FMUL.FTZ R64, R64, UR19 ;  /* 0x0000001340407c20 */ /* 0x000fe20008410000 */
[----:B------:R-:W-:Y:S05]  /*18a70*/  FMUL.FTZ R65, R65, UR19 ;  /* 0x0000001341417c20 */ /* 0x000fea0008410000 */
[----:B------:R-:W2:Y:S01]  /*18a80*/  MUFU.TANH R200, R69 ;  /* 0x0000004500c87308 */ /* 0x000ea20000002400 */
[C---:B---3--:R-:W-:Y:S03]  /*18a90*/  HMMA.16816.F32.BF16 R84, R208.reuse, R4, R84 ;  /* 0x00000004d054723c */ /* 0x048fe60000041854 */
[----:B-1----:R-:W-:Y:S06]  /*18aa0*/  MOV R63, R177 ;  /* 0x000000b1003f7202 */ /* 0x002fec0000000f00 */
        /* <DEDUP_REMOVED lines=22> */
[C---:B------:R-:W-:Y:S03]  /*18c10*/  HMMA.16816.F32.BF16 R96, R208.reuse, R10, R96 ;  /* 0x0000000ad060723c */ /* 0x040fe60000041860 */
[----:B------:R-:W4:Y:S01]  /*18c20*/  MUFU.TANH R203, R74 ;  /* 0x0000004a00cb7308 */ /* 0x000f220000002400 */
[----:B------:R-:W2:Y:S01]  /*18c30*/  LDSM.16.M88.4 R8, [R166+0x6800] ;  /* 0x00680000a608783b */ /* 0x000ea20000000200 */
[----:B------:R-:W-:Y:S08]  /*18c40*/  FMUL.FTZ R91, R91, UR19 ;  /* 0x000000135b5b7c20 */ /* 0x000ff00008410000 */
[----:B------:R-:W1:Y:S01]  /*18c50*/  MUFU.TANH R202, R75 ;  /* 0x0000004b00ca7308 */ /* 0x000e620000002400 */
[C---:B---3--:R-:W-:Y:S09]  /*18c60*/  HMMA.16816.F32.BF16 R100, R208.reuse, R4, R100 ;  /* 0x00000004d064723c */ /* 0x048ff20000041864 */
[----:B------:R-:W3:Y:S01]  /*18c70*/  MUFU.TANH R194, R76 ;  /* 0x0000004c00c27308 */ /* 0x000ee20000002400 */
[C---:B------:R-:W-:Y:S01]  /*18c80*/  HMMA.16816.F32.BF16 R104, R208.reuse, R6, R104 ;  /* 0x00000006d068723c */ /* 0x040fe20000041868 */
[----:B------:R-:W4:Y:S02]  /*18c90*/  LDSM.16.M88.4 R4, [R166+0x7000] ;  /* 0x00700000a604783b */ /* 0x000f240000000200 */
        /* <DEDUP_REMOVED lines=10> */
[----:B-----5:R-:W-:Y:S01]  /*18d40*/  FMUL.FTZ R68, R101, UR19 ;  /* 0x0000001365447c20 */ /* 0x020fe20008410000 */
[----:B------:R-:W-:Y:S08]  /*18d50*/  FMUL.FTZ R102, R102, UR19 ;  /* 0x0000001366667c20 */ /* 0x000ff00008410000 */
[----:B------:R-:W1:Y:S01]  /*18d60*/  MUFU.TANH R192, R79 ;  /* 0x0000004f00c07308 */ /* 0x000e620000002400 */
[C---:B--2---:R-:W-:Y:S06]  /*18d70*/  HMMA.16816.F32.BF16 R108, R208.reuse, R8, R108 ;  /* 0x00000008d06c723c */ /* 0x044fec000004186c */
[C---:B------:R-:W-:Y:S03]  /*18d80*/  HMMA.16816.F32.BF16 R112, R208.reuse, R10, R112 ;  /* 0x0000000ad070723c */ /* 0x040fe60000041870 */
[----:B------:R-:W2:Y:S01]  /*18d90*/  MUFU.TANH R191, R80 ;  /* 0x0000005000bf7308 */ /* 0x000ea20000002400 */
[----:B------:R-:W5:Y:S02]  /*18da0*/  LDSM.16.M88.4 R8, [R166+0x7800] ;  /* 0x00780000a608783b */ /* 0x000f640000000200 */
[----:B------:R-:W-:Y:S07]  /*18db0*/  DEPBAR.LE SB0, 0x0 ;  /* 0x000080000000791a */ /* 0x000fee0000000000 */
[----:B------:R3:W1:Y:S01]  /*18dc0*/  MUFU.TANH R190, R81 ;  /* 0x0000005100be7308 */ /* 0x0006620000002400 */
[----:B------:R-:W-:Y:S01]  /*18dd0*/  BAR.SYNC.DEFER_BLOCKING 0x0 ;  /* 0x0000000000007b1d */ /* 0x000fe20000010000 */
[C---:B----4-:R-:W-:Y:S08]  /*18de0*/  HMMA.16816.F32.BF16 R116, R208.reuse, R4, R116 ;  /* 0x00000004d074723c */ /* 0x050ff00000041874 */
[----:B------:R4:W1:Y:S01]  /*18df0*/  MUFU.TANH R196, R82 ;  /* 0x0000005200c47308 */ /* 0x0008620000002400 */
[C---:B------:R-:W-:Y:S09]  /*18e00*/  HMMA.16816.F32.BF16 R120, R208.reuse, R6, R120 ;  /* 0x00000006d078723c */ /* 0x040ff20000041878 */
[----:B------:R2:W1:Y:S02]  /*18e10*/  MUFU.TANH R195, R83 ;  /* 0x0000005300c37308 */ /* 0x0004640000002400 */
[----:B---3--:R-:W-:Y:S08]  /*18e20*/  FMUL.FTZ R81, R113, UR19 ;  /* 0x0000001371517c20 */ /* 0x008ff00008410000 */
[----:B------:R3:W1:Y:S01]  /*18e30*/  MUFU.TANH R185, R84 ;  /* 0x0000005400b97308 */ /* 0x0006620000002400 */
[----:B----4-:R-:W-:Y:S01]  /*18e40*/  FMUL.FTZ R82, R112, UR19 ;  /* 0x0000001370527c20 */ /* 0x010fe20008410000 */
[----:B------:R-:W-:Y:S01]  /*18e50*/  FMUL.FTZ R76, R116, UR19 ;  /* 0x00000013744c7c20 */ /* 0x000fe20008410000 */
[----:B------:R-:W-:Y:S01]  /*18e60*/  FMUL.FTZ R75, R117, UR19 ;  /* 0x00000013754b7c20 */ /* 0x000fe20008410000 */
[----:B------:R-:W-:Y:S01]  /*18e70*/  FMUL.FTZ R80, R118, UR19 ;  /* 0x0000001376507c20 */ /* 0x000fe20008410000 */
[----:B------:R-:W-:Y:S05]  /*18e80*/  FMUL.FTZ R79, R119, UR19 ;  /* 0x00000013774f7c20 */ /* 0x000fea0008410000 */
[----:B------:R4:W1:Y:S01]  /*18e90*/  MUFU.TANH R184, R85 ;  /* 0x0000005500b87308 */ /* 0x0008620000002400 */
[C---:B-----5:R-:W-:Y:S03]  /*18ea0*/  HMMA.16816.F32.BF16 R124, R208.reuse, R8, R124 ;  /* 0x00000008d07c723c */ /* 0x060fe6000004187c */
[----:B--2---:R-:W-:Y:S01]  /*18eb0*/  FMUL.FTZ R83, R109, UR19 ;  /* 0x000000136d537c20 */ /* 0x004fe20008410000 */
[----:B------:R-:W-:Y:S01]  /*18ec0*/  FMUL.FTZ R74, R120, UR19 ;  /* 0x00000013784a7c20 */ /* 0x000fe20008410000 */
[----:B------:R-:W-:Y:S01]  /*18ed0*/  FMUL.FTZ R73, R121, UR19 ;  /* 0x0000001379497c20 */ /* 0x000fe20008410000 */
[----:B------:R-:W-:Y:S03]  /*18ee0*/  HMMA.16816.F32.BF16 R128, R208, R10, R128 ;  /* 0x0000000ad080723c */ /* 0x000fe60000041880 */
[----:B------:R2:W1:Y:S02]  /*18ef0*/  MUFU.TANH R189, R86 ;  /* 0x0000005600bd7308 */ /* 0x0004640000002400 */
[----:B---3--:R-:W-:Y:S01]  /*18f00*/  FMUL.FTZ R84, R108, UR19 ;  /* 0x000000136c547c20 */ /* 0x008fe20008410000 */
[----:B------:R-:W-:Y:S01]  /*18f10*/  FMUL.FTZ R78, R122, UR19 ;  /* 0x000000137a4e7c20 */ /* 0x000fe20008410000 */
[----:B------:R-:W-:Y:S06]  /*18f20*/  FMUL.FTZ R77, R123, UR19 ;  /* 0x000000137b4d7c20 */ /* 0x000fec0008410000 */
[----:B------:R3:W1:Y:S01]  /*18f30*/  MUFU.TANH R188, R87 ;  /* 0x0000005700bc7308 */ /* 0x0006620000002400 */
[----:B----4-:R-:W-:Y:S09]  /*18f40*/  FMUL.FTZ R85, R115, UR19 ;  /* 0x0000001373557c20 */ /* 0x010ff20008410000 */
[----:B------:R4:W1:Y:S01]  /*18f50*/  MUFU.TANH R183, R88 ;  /* 0x0000005800b77308 */ /* 0x0008620000002400 */
[----:B--2---:R-:W-:Y:S01]  /*18f60*/  FMUL.FTZ R86, R114, UR19 ;  /* 0x0000001372567c20 */ /* 0x004fe20008410000 */
[----:B------:R-:W-:Y:S01]  /*18f70*/  FMUL.FTZ R70, R124, UR19 ;  /* 0x000000137c467c20 */ /* 0x000fe20008410000 */
[----:B------:R-:W-:Y:S01]  /*18f80*/  FMUL.FTZ R69, R125, UR19 ;  /* 0x000000137d457c20 */ /* 0x000fe20008410000 */
[----:B------:R-:W-:Y:S01]  /*18f90*/  FMUL.FTZ R72, R126, UR19 ;  /* 0x000000137e487c20 */ /* 0x000fe20008410000 */
[----:B------:R-:W-:Y:S01]  /*18fa0*/  FMUL.FTZ R71, R127, UR19 ;  /* 0x000000137f477c20 */ /* 0x000fe20008410000 */
[----:B------:R-:W-:Y:S04]  /*18fb0*/  FMUL.FTZ R67, R128, UR19 ;  /* 0x0000001380437c20 */ /* 0x000fe80008410000 */
[----:B------:R2:W1:Y:S01]  /*18fc0*/  MUFU.TANH R182, R89 ;  /* 0x0000005900b67308 */ /* 0x0004620000002400 */
[----:B---3--:R-:W-:Y:S01]  /*18fd0*/  FMUL.FTZ R87, R111, UR19 ;  /* 0x000000136f577c20 */ /* 0x008fe20008410000 */
[----:B------:R-:W-:Y:S01]  /*18fe0*/  FMUL.FTZ R66, R129, UR19 ;  /* 0x0000001381427c20 */ /* 0x000fe20008410000 */
[----:B------:R-:W-:Y:S01]  /*18ff0*/  FMUL.FTZ R36, R130, UR19 ;  /* 0x0000001382247c20 */ /* 0x000fe20008410000 */
[----:B------:R-:W-:Y:S06]  /*19000*/  FMUL.FTZ R3, R131, UR19 ;  /* 0x0000001383037c20 */ /* 0x000fec0008410000 */
[----:B------:R3:W1:Y:S01]  /*19010*/  MUFU.TANH R187, R90 ;  /* 0x0000005a00bb7308 */ /* 0x0006620000002400 */
[----:B----4-:R-:W-:Y:S09]  /*19020*/  FMUL.FTZ R88, R100, UR19 ;  /* 0x0000001364587c20 */ /* 0x010ff20008410000 */
[----:B------:R4:W1:Y:S01]  /*19030*/  MUFU.TANH R186, R91 ;  /* 0x0000005b00ba7308 */ /* 0x0008620000002400 */
[----:B--2---:R-:W-:Y:S09]  /*19040*/  FMUL.FTZ R89, R110, UR19 ;  /* 0x000000136e597c20 */ /* 0x004ff20008410000 */
[----:B------:R2:W1:Y:S01]  /*19050*/  MUFU.TANH R177, R92 ;  /* 0x0000005c00b17308 */ /* 0x0004620000002400 */
[----:B---3--:R-:W-:Y:S09]  /*19060*/  FMUL.FTZ R90, R103, UR19 ;  /* 0x00000013675a7c20 */ /* 0x008ff20008410000 */
[----:B------:R3:W1:Y:S01]  /*19070*/  MUFU.TANH R176, R93 ;  /* 0x0000005d00b07308 */ /* 0x0006620000002400 */
[----:B----4-:R-:W-:Y:S09]  /*19080*/  FMUL.FTZ R91, R105, UR19 ;  /* 0x00000013695b7c20 */ /* 0x010ff20008410000 */
[----:B------:R4:W1:Y:S01]  /*19090*/  MUFU.TANH R181, R94 ;  /* 0x0000005e00b57308 */ /* 0x0008620000002400 */
[----:B--2---:R-:W-:Y:S09]  /*190a0*/  FMUL.FTZ R92, R106, UR19 ;  /* 0x000000136a5c7c20 */ /* 0x004ff20008410000 */
[----:B------:R-:W2:Y:S01]  /*190b0*/  MUFU.TANH R29, R29 ;  /* 0x0000001d001d7308 */ /* 0x000ea20000002400 */
[----:B---3--:R-:W-:Y:S09]  /*190c0*/  FMUL.FTZ R93, R107, UR19 ;  /* 0x000000136b5d7c20 */ /* 0x008ff20008410000 */
[----:B------:R-:W3:Y:S01]  /*190d0*/  MUFU.TANH R30, R30 ;  /* 0x0000001e001e7308 */ /* 0x000ee20000002400 */
[----:B----4-:R-:W-:Y:S09]  /*190e0*/  FMUL.FTZ R94, R104, UR19 ;  /* 0x00000013685e7c20 */ /* 0x010ff20008410000 */
        /* <DEDUP_REMOVED lines=30> */
[----:B-----5:R-:W-:Y:S09]  /*192d0*/  MOV R64, R63 ;  /* 0x0000003f00407202 */ /* 0x020ff20000000f00 */
[----:B------:R-:W1:Y:S01]  /*192e0*/  MUFU.TANH R61, R61 ;  /* 0x0000003d003d7308 */ /* 0x000e620000002400 */
[----:B--2---:R-:W-:Y:S09]  /*192f0*/  MOV R65, R62 ;  /* 0x0000003e00417202 */ /* 0x004ff20000000f00 */
[----:B------:R2:W1:Y:S10]  /*19300*/  MUFU.TANH R180, R95 ;  /* 0x0000005f00b47308 */ /* 0x0004740000002400 */
[----:B------:R2:W1:Y:S10]  /*19310*/  MUFU.TANH R173, R96 ;  /* 0x0000006000ad7308 */ /* 0x0004740000002400 */
[----:B------:R2:W1:Y:S10]  /*19320*/  MUFU.TANH R170, R97 ;  /* 0x0000006100aa7308 */ /* 0x0004740000002400 */
[----:B------:R2:W1:Y:S10]  /*19330*/  MUFU.TANH R179, R98 ;  /* 0x0000006200b37308 */ /* 0x0004740000002400 */
[----:B------:R2:W1:Y:S10]  /*19340*/  MUFU.TANH R178, R99 ;  /* 0x0000006300b27308 */ /* 0x0004740000002400 */
        /* <DEDUP_REMOVED lines=90> */
[----:B------:R-:W2:Y:S01]  /*198f0*/  LDG.E R10, desc[UR20][R10.64] ;  /* 0x000000140a0a7981 */ /* 0x000ea2000c1e1900 */
[----:B------:R-:W5:Y:S01]  /*19900*/  LDC.64 R4, c[0x0][0x230] ;  /* 0x00008c00ff047b82 */ /* 0x000f620000000a00 */
[----:B------:R-:W-:Y:S04]  /*19910*/  IMAD R62, R62, R8, -0x100 ;  /* 0xffffff003e3e7424 */ /* 0x000fe800078e0208 */
[C---:B------:R-:W-:Y:S01]  /*19920*/  IMAD R8, R62.reuse, UR7, RZ ;  /* 0x000000073e087c24 */ /* 0x040fe2000f8e02ff */
[----:B------:R-:W-:Y:S01]  /*19930*/  SHF.R.S32.HI R60, RZ, 0x1f, R62 ;  /* 0x0000001fff3c7819 */ /* 0x000fe2000001143e */
[----:B------:R-:W-:Y:S04]  /*19940*/  IMAD.WIDE.U32 R62, R62, UR6, RZ ;  /* 0x000000063e3e7c25 */ /* 0x000fe8000f8e00ff */
[----:B------:R-:W-:Y:S04]  /*19950*/  IMAD R8, R60, UR6, R8 ;  /* 0x000000063c087c24 */ /* 0x000fe8000f8e0208 */
[----:B------:R-:W-:Y:S01]  /*19960*/  IMAD.IADD R63, R63, 0x1, R8 ;  /* 0x000000013f3f7824 */ /* 0x000fe200078e0208 */
[----:B------:R-:W2:Y:S02]  /*19970*/  LDG.E R11, desc[UR20][R96.64] ;  /* 0x00000014600b7981 */ /* 0x000ea4000c1e1900 */
[----:B--2---:R-:W-:Y:S04]  /*19980*/  IADD3 R10, -R11, R10, RZ ;  /* 0x0000000a0b0a7210 */ /* 0x004fe80007ffe1ff */
[----:B------:R-:W-:Y:S01]  /*19990*/  SHF.R.S32.HI R11, RZ, 0x1f, R10 ;  /* 0x0000001fff0b7819 */ /* 0x000fe2000001140a */
[CC--:B-----5:R-:W-:Y:S04]  /*199a0*/  IMAD.WIDE.U32 R62, R10.reuse, R4.reuse, R62 ;  /* 0x000000040a3e7225 */ /* 0x0e0fe800078e003e */
[----:B------:R-:W-:Y:S04]  /*199b0*/  IMAD R11, R11, R4, RZ ;  /* 0x000000040b0b7224 */ /* 0x000fe800078e02ff */
[----:B------:R-:W-:Y:S05]  /*199c0*/  IMAD R11, R10, R5, R11 ;  /* 0x000000050a0b7224 */ /* 0x000fea00078e020b */
[----:B------:R-:W-:Y:S07]  /*199d0*/  IADD3 R10, R63, R11, RZ ;  /* 0x0000000b3f0a7210 */ /* 0x000fee0007ffe0ff */
.L_x_2567:
[----:B------:R2:W-:Y:S01]  /*199e0*/  @P0 STS.128 [R241+0x2000], RZ ;  /* 0x002000fff1000388 */ /* 0x0005e20000000c00 */
[CC--:B------:R-:W-:Y:S01]  /*199f0*/  LEA R106, P2, R62.reuse, R250.reuse, 0x1 ;  /* 0x000000fa3e6a7211 */ /* 0x0c0fe200078408ff */
[--C-:B------:R-:W-:Y:S01]  /*19a00*/  @!P0 IMAD.MOV.U32 R63, RZ, RZ, R10.reuse ;  /* 0x000000ffff3f8224 */ /* 0x100fe200078e000a */
[C---:B------:R-:W-:Y:S01]  /*19a10*/  @!P0 IADD3 R5, P1, R62.reuse, UR14, RZ ;  /* 0x0000000e3e058c10 */ /* 0x040fe2000ff3e0ff */
[----:B------:R-:W5:Y:S01]  /*19a20*/  @!P0 LDC R8, c[0x0][0x24c] ;  /* 0x00009300ff088b82 */ /* 0x000f620000000800 */
[-C--:B------:R-:W-:Y:S01]  /*19a30*/  LEA.HI.X R107, R62, R249.reuse, R10, 0x1, P2 ;  /* 0x000000f93e6b7211 */ /* 0x080fe200010f0c0a */
[----:B------:R-:W-:Y:S01]  /*19a40*/  @!P0 IMAD.WIDE.U32 R98, R6, 0x30, R62 ;  /* 0x0000003006628825 */ /* 0x000fe200078e003e */
[----:B------:R-:W-:Y:S01]  /*19a50*/  @!P0 IADD3.X R4, R10, UR13, RZ, P1, !PT ;  /* 0x0000000d0a048c10 */ /* 0x000fe20008ffe4ff */
[----:B------:R-:W-:Y:S01]  /*19a60*/  UMOV UR6, UR10 ;  /* 0x0000000a00067c82 */ /* 0x000fe20008000000 */
[C---:B------:R-:W-:Y:S01]  /*19a70*/  @!P0 LEA R100, P1, R5.reuse, R250, 0x1 ;  /* 0x000000fa05648211 */ /* 0x040fe200078208ff */
[----:B------:R-:W-:Y:S01]  /*19a80*/  @!PT LDS RZ, [RZ] ;  /* 0x00000000fffff984 */ /* 0x000fe20000000800 */
[----:B------:R-:W-:Y:S01]  /*19a90*/  @!PT LDS RZ, [RZ] ;  /* 0x00000000fffff984 */ /* 0x000fe20000000800 */
[----:B------:R-:W-:Y:S01]  /*19aa0*/  @!PT LDS RZ, [RZ] ;  /* 0x00000000fffff984 */ /* 0x000fe20000000800 */
[----:B------:R-:W-:Y:S01]  /*19ab0*/  @!P0 LDGSTS.E.BYPASS.LTC128B.128 [R241+0x2000], desc[UR20][R106.64] ;  /* 0x020000006af18fae */ /* 0x000fe2000b901d54 */
[C---:B------:R-:W-:Y:S01]  /*19ac0*/  @!P0 LEA R11, P2, R6.reuse, R62, 0x5 ;  /* 0x0000003e060b8211 */ /* 0x040fe200078428ff */
[----:B------:R-:W-:Y:S01]  /*19ad0*/  @!P0 IMAD.MOV.U32 R110, RZ, RZ, R62 ;  /* 0x000000ffff6e8224 */ /* 0x000fe200078e003e */
[-C--:B------:R-:W-:Y:S01]  /*19ae0*/  @!P0 LEA.HI.X R101, R5, R249.reuse, R4, 0x1, P1 ;  /* 0x000000f905658211 */ /* 0x080fe200008f0c04 */
[----:B------:R2:W-:Y:S01]  /*19af0*/  @P0 STS.128 [R241+0x2800], RZ ;  /* 0x002800fff1000388 */ /* 0x0005e20000000c00 */
[----:B------:R-:W-:Y:S01]  /*19b00*/  @!P0 LEA R96, P1, R11, R250, 0x1 ;  /* 0x000000fa0b608211 */ /* 0x000fe200078208ff */
[----:B------:R-:W1:Y:S01]  /*19b10*/  @!P0 LDC R5, c[0x0][0x24c] ;  /* 0x00009300ff058b82 */ /* 0x000e620000000800 */
[----:B---3--:R-:W-:Y:S01]  /*19b20*/  @!P0 LEA.HI.X R9, R6, R10, R9, 0x5, P2 ;  /* 0x0000000a06098211 */ /* 0x008fe200010f2c09 */
[----:B------:R-:W-:Y:S01]  /*19b30*/  @!PT LDS RZ, [RZ] ;  /* 0x00000000fffff984 */ /* 0x000fe20000000800 */
[----:B------:R-:W-:Y:S01]  /*19b40*/  @!PT LDS RZ, [RZ] ;  /* 0x00000000fffff984 */ /* 0x000fe20000000800 */
[----:B------:R-:W-:Y:S01]  /*19b50*/  @!PT LDS RZ, [RZ] ;  /* 0x00000000fffff984 */ /* 0x000fe20000000800 */
[----:B------:R3:W-:Y:S01]  /*19b60*/  @!P0 LDGSTS.E.BYPASS.LTC128B.128 [R241+0x2800], desc[UR20][R100.64] ;  /* 0x0280000064f18fae */ /* 0x0007e2000b901d54 */
[----:B----4-:R-:W-:Y:S01]  /*19b70*/  @!P0 IMAD R4, R7, 0x30, RZ ;  /* 0x0000003007048824 */ /* 0x010fe200078e02ff */
[----:B------:R-:W-:Y:S01]  /*19b80*/  UMOV UR7, UR11 ;  /* 0x0000000b00077c82 */ /* 0x000fe20008000000 */
[-C--:B------:R-:W-:Y:S01]  /*19b90*/  @!P0 LEA.HI.X R97, R11, R249.reuse, R9, 0x1, P1 ;  /* 0x000000f90b618211 */ /* 0x080fe200008f0c09 */
[----:B------:R2:W-:Y:S01]  /*19ba0*/  @P0 STS.128 [R241+0x3000], RZ ;  /* 0x003000fff1000388 */ /* 0x0005e20000000c00 */
[----:B------:R-:W-:Y:S01]  /*19bb0*/  @!P0 IMAD.IADD R4, R4, 0x1, R99 ;  /* 0x0000000104048824 */ /* 0x000fe200078e0263 */
[----:B------:R-:W-:Y:S01]  /*19bc0*/  @!P0 LEA R104, P1, R98, R250, 0x1 ;  /* 0x000000fa62688211 */ /* 0x000fe200078208ff */
[----:B------:R-:W4:Y:S01]  /*19bd0*/  @!P0 LDC R7, c[0x0][0x24c] ;  /* 0x00009300ff078b82 */ /* 0x000f220000000800 */
[----:B------:R-:W-:Y:S01]  /*19be0*/  @!PT LDS RZ, [RZ] ;  /* 0x00000000fffff984 */ /* 0x000fe20000000800 */
[----:B------:R-:W-:Y:S01]  /*19bf0*/  @!PT LDS RZ, [RZ] ;  /* 0x00000000fffff984 */ /* 0x000fe20000000800 */
[----:B------:R-:W-:Y:S01]  /*19c00*/  @!PT LDS RZ, [RZ] ;  /* 0x00000000fffff984 */ /* 0x000fe20000000800 */
[----:B------:R-:W-:Y:S01]  /*19c10*/  @!P0 LDGSTS.E.BYPASS.LTC128B.128 [R241+0x3000], desc[UR20][R96.64] ;  /* 0x0300000060f18fae */ /* 0x000fe2000b901d54 */
[----:B------:R-:W-:Y:S01]  /*19c20*/  @!P0 LEA R9, P2, R6, R62, 0x6 ;  /* 0x0000003e06098211 */ /* 0x000fe200078430ff */
[----:B------:R-:W-:Y:S01]  /*19c30*/  @!P0 IMAD.MOV.U32 R99, RZ, RZ, R10 ;  /* 0x000000ffff638224 */ /* 0x000fe200078e000a */
[-C--:B------:R-:W-:Y:S01]  /*19c40*/  @!P0 LEA.HI.X R105, R98, R249.reuse, R4, 0x1, P1 ;  /* 0x000000f962698211 */ /* 0x080fe200008f0c04 */
[----:B------:R2:W-:Y:S01]  /*19c50*/  @P0 STS.128 [R241+0x3800], RZ ;  /* 0x003800fff1000388 */ /* 0x0005e20000000c00 */
[----:B------:R-:W-:Y:S01]  /*19c60*/  @!P0 LEA R102, P1, R9, R250, 0x1 ;  /* 0x000000fa09668211 */ /* 0x000fe200078208ff */
[----:B------:R-:W-:Y:S01]  /*19c70*/  @!P0 IMAD.MOV.U32 R98, RZ, RZ, R62 ;  /* 0x000000ffff628224 */ /* 0x000fe200078e003e */
[----:B------:R-:W5:Y:S01]  /*19c80*/  @!P0 LDC R4, c[0x0][0x24c] ;  /* 0x00009300ff048b82 */ /* 0x000f620000000800 */
[----:B------:R-:W-:Y:S01]  /*19c90*/  @!PT LDS RZ, [RZ] ;  /* 0x00000000fffff984 */ /* 0x000fe20000000800 */
[----:B------:R-:W-:Y:S01]  /*19ca0*/  @!PT LDS RZ, [RZ] ;  /* 0x00000000fffff984 */ /* 0x000fe20000000800 */
[----:B------:R-:W-:Y:S01]  /*19cb0*/  @!PT LDS RZ, [RZ] ;  /* 0x00000000fffff984 */ /* 0x000fe20000000800 */
[----:B------:R2:W-:Y:S01]  /*19cc0*/  @!P0 LDGSTS.E.BYPASS.LTC128B.128 [R241+0x3800], desc[UR20][R104.64] ;  /* 0x0380000068f18fae */ /* 0x0005e2000b901d54 */
[----:B------:R-:W-:Y:S02]  /*19cd0*/  @!P0 IMAD.MOV.U32 R111, RZ, RZ, R10 ;  /* 0x000000ffff6f8224 */ /* 0x000fe400078e000a */
[C---:B------:R-:W-:Y:S01]  /*19ce0*/  @!P0 IMAD.WIDE.U32 R98, R6.reuse, 0x60, R98 ;  /* 0x0000006006628825 */ /* 0x040fe200078e0062 */
[----:B------:R1:W-:Y:S03]  /*19cf0*/  @P0 STS.128 [R241+0x4000], RZ ;  /* 0x004000fff1000388 */ /* 0x0003e60000000c00 */
[C---:B------:R-:W-:Y:S04]  /*19d00*/  @!P0 IMAD.WIDE.U32 R110, R6.reuse, 0x90, R110 ;  /* 0x00000090066e8825 */ /* 0x040fe800078e006e */
[----:B---3--:R-:W-:Y:S04]  /*19d10*/  @!P0 IMAD.WIDE.U32 R100, R6, 0x50, R62 ;  /* 0x0000005006648825 */ /* 0x008fe800078e003e */
[----:B-----5:R-:W-:Y:S01]  /*19d20*/  @!P0 IMAD R4, R4, 0x70, RZ ;  /* 0x0000007004048824 */ /* 0x020fe200078e02ff */
[----:B------:R-:W-:Y:S01]  /*19d30*/  @!P0 LEA.HI.X R8, R6, R10, R8, 0x6, P2 ;  /* 0x0000000a06088211 */ /* 0x000fe200010f3408 */
[----:B----4-:R-:W-:Y:S01]  /*19d40*/  @!P0 IMAD R7, R7, 0x50, RZ ;  /* 0x0000005007078824 */ /* 0x010fe200078e02ff */
[CC--:B--2---:R-:W-:Y:S01]  /*19d50*/  @!P0 LEA R104, P2, R100.reuse, R250.reuse, 0x1 ;  /* 0x000000fa64688211 */ /* 0x0c4fe200078408ff */
[----:B-1----:R-:W-:Y:S01]  /*19d60*/  @!P0 IMAD R5, R5, 0x60, RZ ;  /* 0x0000006005058824 */ /* 0x002fe200078e02ff */
[----:B------:R-:W-:Y:S02]  /*19d70*/  @!P0 LEA.HI.X R103, R9, R249, R8, 0x1, P1 ;  /* 0x000000f909678211 */ /* 0x000fe400008f0c08 */
[----:B------:R-:W-:Y:S01]  /*19d80*/  @!P0 IADD3 R7, R7, R101, RZ ;  /* 0x0000006507078210 */ /* 0x000fe20007ffe0ff */
[----:B------:R-:W1:Y:S01]  /*19d90*/  @!P0 LDC R9, c[0x0][0x24c] ;  /* 0x00009300ff098b82 */ /* 0x000e620000000800 */
[----:B------:R-:W-:Y:S01]  /*19da0*/  @!P0 IMAD.IADD R5, R5, 0x1, R99 ;  /* 0x0000000105058824 */ /* 0x000fe200078e0263 */
[----:B------:R-:W-:Y:S01]  /*19db0*/  @!PT LDS RZ, [RZ] ;  /* 0x00000000fffff984 */ /* 0x000fe20000000800 */
[----:B------:R-:W-:Y:S01]  /*19dc0*/  @!PT LDS RZ, [RZ] ;  /* 0x00000000fffff984 */ /* 0x000fe20000000800 */
[----:B------:R-:W-:Y:S01]  /*19dd0*/  @!PT LDS RZ, [RZ] ;  /* 0x00000000fffff984 */ /* 0x000fe20000000800 */
[----:B------:R2:W-:Y:S01]  /*19de0*/  @!P0 LDGSTS.E.BYPASS.LTC128B.128 [R241+0x4000], desc[UR20][R102.64] ;  /* 0x0400000066f18fae */ /* 0x0005e2000b901d54 */
[-C--:B------:R-:W-:Y:S01]  /*19df0*/  @!P0 LEA.HI.X R105, R100, R249.reuse, R7, 0x1, P2 ;  /* 0x000000f964698211 */ /* 0x080fe200010f0c07 */
[----:B------:R-:W-:Y:S01]  /*19e00*/  @!P0 IMAD.MOV.U32 R101, RZ, RZ, R10 ;  /* 0x000000ffff658224 */ /* 0x000fe200078e000a */
[C---:B------:R-:W-:Y:S01]  /*19e10*/  @!P0 LEA R96, P1, R98.reuse, R250, 0x1 ;  /* 0x000000fa62608211 */ /* 0x040fe200078208ff */
[----:B------:R3:W-:Y:S01]  /*19e20*/  @P0 STS.128 [R241+0x4800], RZ ;  /* 0x004800fff1000388 */ /* 0x0007e20000000c00 */
[----:B------:R-:W-:Y:S01]  /*19e30*/  @!P0 MOV R100, R62 ;  /* 0x0000003e00648202 */ /* 0x000fe20000000f00 */
[----:B------:R-:W4:Y:S01]  /*19e40*/  @!P0 LDC R8, c[0x0][0x24c] ;  /* 0x00009300ff088b82 */ /* 0x000f220000000800 */
[-C--:B------:R-:W-:Y:S01]  /*19e50*/  @!P0 LEA.HI.X R97, R98, R249.reuse, R5, 0x1, P1 ;  /* 0x000000f962618211 */ /* 0x080fe200008f0c05 */
[----:B------:R-:W-:Y:S01]  /*19e60*/  @!PT LDS RZ, [RZ] ;  /* 0x00000000fffff984 */ /* 0x000fe20000000800 */
[----:B------:R-:W-:Y:S01]  /*19e70*/  @!PT LDS RZ, [RZ] ;  /* 0x00000000fffff984 */ /* 0x000fe20000000800 */
[----:B------:R-:W-:Y:S01]  /*19e80*/  @!PT LDS RZ, [RZ] ;  /* 0x00000000fffff984 */ /* 0x000fe20000000800 */
[----:B------:R5:W-:Y:S01]  /*19e90*/  @!P0 LDGSTS.E.BYPASS.LTC128B.128 [R241+0x4800], desc[UR20][R104.64] ;  /* 0x0480000068f18fae */ /* 0x000be2000b901d54 */
[----:B------:R-:W-:Y:S03]  /*19ea0*/  @!P0 IMAD.WIDE.U32 R98, R6, 0x70, R62 ;  /* 0x0000007006628825 */ /* 0x000fe600078e003e */
[----:B------:R3:W-:Y:S01]  /*19eb0*/  @P0 STS.128 [R241+0x5000], RZ ;  /* 0x005000fff1000388 */ /* 0x0007e20000000c00 */
[----:B------:R-:W-:Y:S01]  /*19ec0*/  @!P0 IMAD.IADD R4, R4, 0x1, R99 ;  /* 0x0000000104048824 */ /* 0x000fe200078e0263 */
[----:B------:R-:W3:Y:S01]  /*19ed0*/  @!P0 LDC R7, c[0x0][0x24c] ;  /* 0x00009300ff078b82 */ /* 0x000ee20000000800 */
[----:B------:R-:W-:Y:S01]  /*19ee0*/  @!P0 LEA R112, P1, R98, R250, 0x1 ;  /* 0x000000fa62708211 */ /* 0x000fe200078208ff */
[----:B------:R-:W-:Y:S01]  /*19ef0*/  @!PT LDS RZ, [RZ] ;  /* 0x00000000fffff984 */ /* 0x000fe20000000800 */
[----:B------:R-:W-:Y:S01]  /*19f00*/  @!PT LDS RZ, [RZ] ;  /* 0x00000000fffff984 */ /* 0x000fe20000000800 */
[----:B------:R-:W-:Y:S01]  /*19f10*/  @!PT LDS RZ, [RZ] ;  /* 0x00000000fffff984 */ /* 0x000fe20000000800 */
[----:B------:R5:W-:Y:S01]  /*19f20*/  @!P0 LDGSTS.E.BYPASS.LTC128B.128 [R241+0x5000], desc[UR20][R96.64] ;  /* 0x0500000060f18fae */ /* 0x000be2000b901d54 */
[----:B------:R-:W-:Y:S03]  /*19f30*/  @!P0 IMAD.WIDE.U32 R100, R6, 0xc0, R100 ;  /* 0x000000c006648825 */ /* 0x000fe600078e0064 */
        /* <DEDUP_REMOVED lines=8> */
[----:B------:R-:W-:Y:S01]  /*19fc0*/  @!P0 LDGSTS.E.BYPASS.LTC128B.128 [R241+0x5800], desc[UR20][R112.64] ;  /* 0x0580000070f18fae */ /* 0x000fe2000b901d54 */
[----:B-1----:R-:W-:Y:S01]  /*19fd0*/  @!P0 LEA.HI.X R9, R6, R10, R9, 0x7, P1 ;  /* 0x0000000a06098211 */ /* 0x002fe200008f3c09 */
[----:B--2---:R-:W-:Y:S01]  /*19fe0*/  @!P0 IMAD.MOV.U32 R103, RZ, RZ, R10 ;  /* 0x000000ffff678224 */ /* 0x004fe200078e000a */
[C---:B------:R-:W-:Y:S01]  /*19ff0*/  @!P0 LEA R108, P2, R11.reuse, R250, 0x1 ;  /* 0x000000fa0b6c8211 */ /* 0x040fe200078408ff */
[----:B------:R2:W-:Y:S01]  /*1a000*/  @P0 STS.128 [R241+0x6000], RZ ;  /* 0x006000fff1000388 */ /* 0x0005e20000000c00 */
[----:B----4-:R-:W-:Y:S01]  /*1a010*/  @!P0 IMAD R8, R8, 0x90, RZ ;  /* 0x0000009008088824 */ /* 0x010fe200078e02ff */
[----:B------:R-:W1:Y:S01]  /*1a020*/  @!P0 LDC R4, c[0x0][0x24c] ;  /* 0x00009300ff048b82 */ /* 0x000e620000000800 */
[-C--:B------:R-:W-:Y:S01]  /*1a030*/  @!P0 LEA.HI.X R109, R11, R249.reuse, R9, 0x1, P2 ;  /* 0x000000f90b6d8211 */ /* 0x080fe200010f0c09 */
[----:B------:R-:W-:Y:S01]  /*1a040*/  @!P0 IMAD.MOV.U32 R102, RZ, RZ, R62 ;  /* 0x000000ffff668224 */ /* 0x000fe200078e003e */
[-C--:B-----5:R-:W-:Y:S01]  /*1a050*/  @!P0 MOV R104, R62.reuse ;  /* 0x0000003e00688202 */ /* 0x0a0fe20000000f00 */
[----:B------:R-:W-:Y:S02]  /*1a060*/  @!P0 IMAD.IADD R8, R8, 0x1, R111 ;  /* 0x0000000108088824 */ /* 0x000fe400078e026f */
[----:B------:R-:W-:Y:S01]  /*1a070*/  @!PT LDS RZ, [RZ] ;  /* 0x00000000fffff984 */ /* 0x000fe20000000800 */
[----:B------:R-:W-:Y:S01]  /*1a080*/  @!PT LDS RZ, [RZ] ;  /* 0x00000000fffff984 */ /* 0x000fe20000000800 */
[----:B------:R-:W-:Y:S01]  /*1a090*/  @!PT LDS RZ, [RZ] ;  /* 0x00000000fffff984 */ /* 0x000fe20000000800 */
[----:B------:R4:W-:Y:S01]  /*1a0a0*/  @!P0 LDGSTS.E.BYPASS.LTC128B.128 [R241+0x6000], desc[UR20][R108.64] ;  /* 0x060000006cf18fae */ /* 0x0009e2000b901d54 */
[----:B------:R-:W-:Y:S01]  /*1a0b0*/  @!P0 IMAD.MOV.U32 R105, RZ, RZ, R10 ;  /* 0x000000ffff698224 */ /* 0x000fe200078e000a */
[----:B------:R-:W5:Y:S01]  /*1a0c0*/  @!P0 LDC R9, c[0x0][0x24c] ;  /* 0x00009300ff098b82 */ /* 0x000f620000000800 */
[----:B------:R-:W-:Y:S01]  /*1a0d0*/  @!P0 IMAD.WIDE.U32 R102, R6, 0xb0, R102 ;  /* 0x000000b006668825 */ /* 0x000fe200078e0066 */
[----:B------:R2:W-:Y:S02]  /*1a0e0*/  @P0 STS.128 [R241+0x6800], RZ ;  /* 0x006800fff1000388 */ /* 0x0005e40000000c00 */
[----:B------:R-:W-:Y:S01]  /*1a0f0*/  @!P0 MOV R96, R62 ;  /* 0x0000003e00608202 */ /* 0x000fe20000000f00 */
[----:B------:R-:W-:Y:S01]  /*1a100*/  @!P0 IMAD.MOV.U32 R97, RZ, RZ, R10 ;  /* 0x000000ffff618224 */ /* 0x000fe200078e000a */
[-C--:B------:R-:W-:Y:S01]  /*1a110*/  @!P0 LEA R10, P1, R110, R250.reuse, 0x1 ;  /* 0x000000fa6e0a8211 */ /* 0x080fe200078208ff */
[----:B------:R-:W-:Y:S03]  /*1a120*/  @!P0 IMAD.WIDE.U32 R104, R6, 0xa0, R104 ;  /* 0x000000a006688825 */ /* 0x000fe600078e0068 */
[----:B------:R-:W-:Y:S01]  /*1a130*/  @!P0 LEA.HI.X R11, R110, R249, R8, 0x1, P1 ;  /* 0x000000f96e0b8211 */ /* 0x000fe200008f0c08 */
[C---:B------:R-:W-:Y:S01]  /*1a140*/  @!P0 IMAD.WIDE.U32 R96, R6.reuse, 0xe0, R96 ;  /* 0x000000e006608825 */ /* 0x040fe200078e0060 */
[----:B------:R-:W2:Y:S03]  /*1a150*/  @!P0 LDC R8, c[0x0][0x24c] ;  /* 0x00009300ff088b82 */ /* 0x000ea60000000800 */
[----:B------:R-:W-:Y:S01]  /*1a160*/  @!PT LDS RZ, [RZ] ;  /* 0x00000000fffff984 */ /* 0x000fe20000000800 */
[----:B------:R-:W-:Y:S01]  /*1a170*/  @!PT LDS RZ, [RZ] ;  /* 0x00000000fffff984 */ /* 0x000fe20000000800 */
[----:B------:R-:W-:Y:S01]  /*1a180*/  @!PT LDS RZ, [RZ] ;  /* 0x00000000fffff984 */ /* 0x000fe20000000800 */
[----:B------:R2:W-:Y:S01]  /*1a190*/  @!P0 LDGSTS.E.BYPASS.LTC128B.128 [R241+0x6800], desc[UR20][R10.64] ;  /* 0x068000000af18fae */ /* 0x0005e2000b901d54 */
[----:B---3--:R-:W-:Y:S02]  /*1a1a0*/  @!P0 IMAD R7, R7, 0xa0, RZ ;  /* 0x000000a007078824 */ /* 0x008fe400078e02ff */
[----:B------:R-:W-:Y:S01]  /*1a1b0*/  @!P0 IMAD R5, R5, 0xb0, RZ ;  /* 0x000000b005058824 */ /* 0x000fe200078e02ff */
[----:B------:R3:W-:Y:S01]  /*1a1c0*/  @P0 STS.128 [R241+0x7000], RZ ;  /* 0x007000fff1000388 */ /* 0x0007e20000000c00 */
[----:B------:R-:W-:Y:S02]  /*1a1d0*/  @!P0 IMAD.IADD R7, R7, 0x1, R105 ;  /* 0x0000000107078824 */ /* 0x000fe400078e0269 */
[--C-:B------:R-:W-:Y:S01]  /*1a1e0*/  @!P0 IMAD.MOV.U32 R98, RZ, RZ, R62.reuse ;  /* 0x000000ffff628224 */ /* 0x100fe200078e003e */
[----:B------:R-:W-:Y:S01]  /*1a1f0*/  @!P0 IADD3 R5, R5, R103, RZ ;  /* 0x0000006705058210 */ /* 0x000fe20007ffe0ff */
[----:B------:R-:W-:Y:S01]  /*1a200*/  @!P0 IMAD.WIDE.U32 R62, R6, 0xf0, R62 ;  /* 0x000000f0063e8825 */ /* 0x000fe200078e003e */
[-C--:B----4-:R-:W-:Y:S03]  /*1a210*/  @!P0 LEA R108, P1, R104, R250.reuse, 0x1 ;  /* 0x000000fa686c8211 */ /* 0x090fe600078208ff */
[----:B------:R-:W-:Y:S01]  /*1a220*/  @!P0 IMAD.WIDE.U32 R98, R6, 0xd0, R98 ;  /* 0x000000d006628825 */ /* 0x000fe200078e0062 */
[-C--:B------:R-:W-:Y:S01]  /*1a230*/  @!P0 LEA.HI.X R109, R104, R249.reuse, R7, 0x1, P1 ;  /* 0x000000f9686d8211 */ /* 0x080fe200008f0c07 */
[----:B------:R-:W4:Y:S01]  /*1a240*/  @!P0 LDC R6, c[0x0][0x24c] ;  /* 0x00009300ff068b82 */ /* 0x000f220000000800 */
[-C--:B------:R-:W-:Y:S01]  /*1a250*/  @!P0 LEA R104, P2, R102, R250.reuse, 0x1 ;  /* 0x000000fa66688211 */ /* 0x080fe200078408ff */
[----:B-1----:R-:W-:Y:S02]  /*1a260*/  @!P0 IMAD R4, R4, 0xc0, RZ ;  /* 0x000000c004048824 */ /* 0x002fe400078e02ff */
[----:B------:R-:W-:Y:S01]  /*1a270*/  @!PT LDS RZ, [RZ] ;  /* 0x00000000fffff984 */ /* 0x000fe20000000800 */
[----:B------:R-:W-:Y:S01]  /*1a280*/  @!PT LDS RZ, [RZ] ;  /* 0x00000000fffff984 */ /* 0x000fe20000000800 */
[----:B------:R-:W-:Y:S01]  /*1a290*/  @!PT LDS RZ, [RZ] ;  /* 0x00000000fffff984 */ /* 0x000fe20000000800 */
[----:B------:R3:W-:Y:S01]  /*1a2a0*/  @!P0 LDGSTS.E.BYPASS.LTC128B.128 [R241+0x7000], desc[UR20][R108.64] ;  /* 0x070000006cf18fae */ /* 0x0007e2000b901d54 */
[-C--:B------:R-:W-:Y:S01]  /*1a2b0*/  @!P0 LEA.HI.X R105, R102, R249.reuse, R5, 0x1, P2 ;  /* 0x000000f966698211 */ /* 0x080fe200010f0c05 */
[----:B------:R-:W-:Y:S02]  /*1a2c0*/  @!P0 IMAD.IADD R4, R4, 0x1, R101 ;  /* 0x0000000104048824 */ /* 0x000fe400078e0265 */
[----:B------:R3:W-:Y:S01]  /*1a2d0*/  @P0 STS.128 [R241+0x7800], RZ ;  /* 0x007800fff1000388 */ /* 0x0007e20000000c00 */
[----:B-----5:R-:W-:Y:S02]  /*1a2e0*/  @!P0 IMAD R9, R9, 0xd0, RZ ;  /* 0x000000d009098824 */ /* 0x020fe400078e02ff */
[----:B--2---:R-:W-:Y:S01]  /*1a2f0*/  @!P0 IMAD R8, R8, 0xe0, RZ ;  /* 0x000000e008088824 */ /* 0x004fe200078e02ff */
[----:B------:R-:W-:Y:S01]  /*1a300*/  @!PT LDS RZ, [RZ] ;  /* 0x00000000fffff984 */ /* 0x000fe20000000800 */
[----:B------:R-:W-:Y:S01]  /*1a310*/  @!PT LDS RZ, [RZ] ;  /* 0x00000000fffff984 */ /* 0x000fe20000000800 */
[----:B------:R-:W-:Y:S01]  /*1a320*/  @!PT LDS RZ, [RZ] ;  /* 0x00000000fffff984 */ /* 0x000fe20000000800 */
[----:B------:R3:W-:Y:S01]  /*1a330*/  @!P0 LDGSTS.E.BYPASS.LTC128B.128 [R241+0x7800], desc[UR20][R104.64] ;  /* 0x0780000068f18fae */ /* 0x0007e2000b901d54 */
[CC--:B------:R-:W-:Y:S01]  /*1a340*/  @!P0 LEA R10, P1, R100.reuse, R250.reuse, 0x1 ;  /* 0x000000fa640a8211 */ /* 0x0c0fe200078208ff */
[----:B------:R-:W-:Y:S02]  /*1a350*/  @!P0 IMAD.IADD R9, R9, 0x1, R99 ;  /* 0x0000000109098824 */ /* 0x000fe400078e0263 */
[----:B------:R3:W-:Y:S01]  /*1a360*/  @P0 STS.128 [R241+0x8000], RZ ;  /* 0x008000fff1000388 */ /* 0x0007e20000000c00 */
[-C--:B------:R-:W-:Y:S01]  /*1a370*/  @!P0 LEA.HI.X R11, R100, R249.reuse, R4, 0x1, P1 ;  /* 0x000000f9640b8211 */ /* 0x080fe200008f0c04 */
[----:B------:R-:W-:Y:S01]  /*1a380*/  @!P0 IMAD.IADD R8, R8, 0x1, R97 ;  /* 0x0000000108088824 */ /* 0x000fe200078e0261 */
[-C--:B------:R-:W-:Y:S02]  /*1a390*/  @!P0 LEA R100, P3, R98, R250.reuse, 0x1 ;  /* 0x000000fa62648211 */ /* 0x080fe400078608ff */
[-C--:B------:R-:W-:Y:S01]  /*1a3a0*/  @!P0 LEA R4, P2, R96, R250.reuse, 0x1 ;  /* 0x000000fa60048211 */ /* 0x080fe200078408ff */
[----:B------:R-:W-:Y:S01]  /*1a3b0*/  @!PT LDS RZ, [RZ] ;  /* 0x00000000fffff984 */ /* 0x000fe20000000800 */
[----:B------:R-:W-:Y:S01]  /*1a3c0*/  @!PT LDS RZ, [RZ] ;  /* 0x00000000fffff984 */ /* 0x000fe20000000800 */
[----:B------:R-:W-:Y:S01]  /*1a3d0*/  @!PT LDS RZ, [RZ] ;  /* 0x00000000fffff984 */ /* 0x000fe20000000800 */
[----:B------:R3:W-:Y:S01]  /*1a3e0*/  @!P0 LDGSTS.E.BYPASS.LTC128B.128 [R241+0x8000], desc[UR20][R10.64] ;  /* 0x080000000af18fae */ /* 0x0007e2000b901d54 */
[-C--:B------:R-:W-:Y:S01]  /*1a3f0*/  @!P0 LEA.HI.X R101, R98, R249.reuse, R9, 0x1, P3 ;  /* 0x000000f962658211 */ /* 0x080fe200018f0c09 */
[----:B----4-:R-:W-:Y:S01]  /*1a400*/  @!P0 IMAD R6, R6, 0xf0, RZ ;  /* 0x000000f006068824 */ /* 0x010fe200078e02ff */
[----:B------:R-:W-:Y:S01]  /*1a410*/  @!P0 LEA.HI.X R5, R96, R249, R8, 0x1, P2 ;  /* 0x000000f960058211 */ /* 0x000fe200010f0c08 */
[----:B------:R3:W-:Y:S01]  /*1a420*/  @P0 STS.128 [R241+0x8800], RZ ;  /* 0x008800fff1000388 */ /* 0x0007e20000000c00 */
[----:B------:R-:W-:Y:S01]  /*1a430*/  @!P0 LEA R102, P1, R62, R250, 0x1 ;  /* 0x000000fa3e668211 */ /* 0x000fe200078208ff */
[----:B------:R-:W-:Y:S01]  /*1a440*/  IMAD.MOV.U32 R250, RZ, RZ, R106 ;  /* 0x000000fffffa7224 */ /* 0x000fe200078e006a */
        /* <DEDUP_REMOVED lines=18> */
.L_x_2566:
[----:B------:R-:W2:Y:S01]  /*1a570*/  LDL.LU R60, [R1] ;  /* 0x00000000013c7983 */ /* 0x000ea20000300800 */
[----:B------:R-:W-:Y:S02]  /*1a580*/  UIADD3 UR11, UR15, -0x1, URZ ;  /* 0xffffffff0f0b7890 */ /* 0x000fe4000fffe03f */
[----:B------:R-:W-:Y:S01]  /*1a590*/  UISETP.GT.AND UP0, UPT, UR15, 0x1, UPT ;  /* 0x000000010f00788c */ /* 0x000fe2000bf04270 */
[----:B---3--:R-:W3:Y:S01]  /*1a5a0*/  LDL.LU R11, [R1+0x8] ;  /* 0x00000800010b7983 */ /* 0x008ee20000300800 */
[----:B------:R-:W-:Y:S01]  /*1a5b0*/  UMOV UR10, UR23 ;  /* 0x00000017000a7c82 */ /* 0x000fe20008000000 */
[----:B------:R-:W-:Y:S01]  /*1a5c0*/  UMOV UR8, UR26 ;  /* 0x0000001a00087c82 */ /* 0x000fe20008000000 */
[----:B------:R-:W-:Y:S01]  /*1a5d0*/  MOV R4, UR11 ;  /* 0x0000000b00047c02 */ /* 0x000fe20008000f00 */
[----:B------:R-:W4:Y:S01]  /*1a5e0*/  LDL.LU R8, [R1+0x4] ;  /* 0x0000040001087983 */ /* 0x000f220000300800 */
[----:B------:R-:W-:Y:S02]  /*1a5f0*/  UMOV UR15, UR11 ;  /* 0x0000000b000f7c82 */ /* 0x000fe40008000000 */
[----:B------:R-:W-:Y:S04]  /*1a600*/  LEA R4, R4, R246, 0x8 ;  /* 0x000000f604047211 */ /* 0x000fe800078e40ff */
[C---:B------:R-:W-:Y:S02]  /*1a610*/  IADD3 R5, R4.reuse, 0x10, RZ ;  /* 0x0000001004057810 */ /* 0x040fe40007ffe0ff */
[C---:B------:R-:W-:Y:S02]  /*1a620*/  IADD3 R7, R4.reuse, 0x1, RZ ;  /* 0x0000000104077810 */ /* 0x040fe40007ffe0ff */
[----:B------:R-:W-:Y:S02]  /*1a630*/  I2FP.F32.S32 R5, R5 ;  /* 0x0000000500057245 */ /* 0x000fe40000201400 */
[----:B------:R-:W-:Y:S02]  /*1a640*/  I2FP.F32.S32 R7, R7 ;  /* 0x0000000700077245 */ /* 0x000fe40000201400 */
[----:B------:R-:W-:Y:S01]  /*1a650*/  I2FP.F32.S32 R6, R4 ;  /* 0x0000000400067245 */ /* 0x000fe20000201400 */
[C---:B------:R-:W-:Y:S01]  /*1a660*/  FFMA.FTZ R14, R5.reuse, UR5, R14 ;  /* 0x00000005050e7c23 */ /* 0x040fe2000801000e */
[----:B------:R-:W-:Y:S01]  /*1a670*/  FFMA.FTZ R12, R5, UR5, R12 ;  /* 0x00000005050c7c23 */ /* 0x000fe2000801000c */
[C---:B------:R-:W-:Y:S01]  /*1a680*/  IADD3 R5, R4.reuse, 0x19, RZ ;  /* 0x0000001904057810 */ /* 0x040fe20007ffe0ff */
[C---:B------:R-:W-:Y:S01]  /*1a690*/  FFMA.FTZ R169, R7.reuse, UR5, R169 ;  /* 0x0000000507a97c23 */ /* 0x040fe200080100a9 */
[----:B------:R-:W-:Y:S01]  /*1a6a0*/  FFMA.FTZ R7, R7, UR5, R2 ;  /* 0x0000000507077c23 */ /* 0x000fe20008010002 */
[----:B------:R-:W-:Y:S01]  /*1a6b0*/  IADD3 R2, R4, 0x11, RZ ;  /* 0x0000001104027810 */ /* 0x000fe20007ffe0ff */
[C---:B------:R-:W-:Y:S01]  /*1a6c0*/  FFMA.FTZ R172, R6.reuse, UR5, R172 ;  /* 0x0000000506ac7c23 */ /* 0x040fe200080100ac */
[----:B------:R-:W-:Y:S01]  /*1a6d0*/  I2FP.F32.S32 R5, R5 ;  /* 0x0000000500057245 */ /* 0x000fe20000201400 */
[----:B------:R-:W-:Y:S01]  /*1a6e0*/  FFMA.FTZ R6, R6, UR5, R0 ;  /* 0x0000000506067c23 */ /* 0x000fe20008010000 */
[----:B------:R-:W-:Y:S02]  /*1a6f0*/  I2FP.F32.S32 R2, R2 ;  /* 0x0000000200027245 */ /* 0x000fe40000201400 */
[C---:B------:R-:W-:Y:S01]  /*1a700*/  IADD3 R9, R4.reuse, 0x8, RZ ;  /* 0x0000000804097810 */ /* 0x040fe20007ffe0ff */
[C---:B------:R-:W-:Y:S01]  /*1a710*/  FFMA.FTZ R19, R5.reuse, UR5, R19 ;  /* 0x0000000505137c23 */ /* 0x040fe20008010013 */
[----:B------:R-:W-:Y:S01]  /*1a720*/  FFMA.FTZ R17, R5, UR5, R17 ;  /* 0x0000000505117c23 */ /* 0x000fe20008010011 */
[----:B------:R-:W-:Y:S01]  /*1a730*/  IADD3 R5, R4, 0x28, RZ ;  /* 0x0000002804057810 */ /* 0x000fe20007ffe0ff */
[C---:B------:R-:W-:Y:S01]  /*1a740*/  FFMA.FTZ R15, R2.reuse, UR5, R15 ;  /* 0x00000005020f7c23 */ /* 0x040fe2000801000f */
[----:B------:R-:W-:Y:S01]  /*1a750*/  FFMA.FTZ R13, R2, UR5, R13 ;  /* 0x00000005020d7c23 */ /* 0x000fe2000801000d */
[C---:B------:R-:W-:Y:S02]  /*1a760*/  IADD3 R2, R4.reuse, 0x20, RZ ;  /* 0x0000002004027810 */ /* 0x040fe40007ffe0ff */
[----:B------:R-:W-:Y:S02]  /*1a770*/  I2FP.F32.S32 R5, R5 ;  /* 0x0000000500057245 */ /* 0x000fe40000201400 */
[----:B------:R-:W-:Y:S02]  /*1a780*/  I2FP.F32.S32 R9, R9 ;  /* 0x0000000900097245 */ /* 0x000fe40000201400 */
[C---:B------:R-:W-:Y:S01]  /*1a790*/  IADD3 R10, R4.reuse, 0x9, RZ ;  /* 0x00000009040a7810 */ /* 0x040fe20007ffe0ff */
[C---:B------:R-:W-:Y:S01]  /*1a7a0*/  FFMA.FTZ R26, R5.reuse, UR5, R26 ;  /* 0x00000005051a7c23 */ /* 0x040fe2000801001a */
[----:B------:R-:W-:Y:S01]  /*1a7b0*/  FFMA.FTZ R24, R5, UR5, R24 ;  /* 0x0000000505187c23 */ /* 0x000fe20008010018 */
[----:B------:R-:W-:Y:S02]  /*1a7c0*/  IADD3 R5, R4, 0x58, RZ ;  /* 0x0000005804057810 */ /* 0x000fe40007ffe0ff */
[----:B------:R-:W-:Y:S02]  /*1a7d0*/  I2FP.F32.S32 R2, R2 ;  /* 0x0000000200027245 */ /* 0x000fe40000201400 */
[----:B------:R-:W-:Y:S02]  /*1a7e0*/  I2FP.F32.S32 R5, R5 ;  /* 0x0000000500057245 */ /* 0x000fe40000201400 */
[----:B------:R-:W-:Y:S01]  /*1a7f0*/  I2FP.F32.S32 R10, R10 ;  /* 0x0000000a000a7245 */ /* 0x000fe20000201400 */
[C---:B------:R-:W-:Y:S01]  /*1a800*/  FFMA.FTZ R22, R2.reuse, UR5, R22 ;  /* 0x0000000502167c23 */ /* 0x040fe20008010016 */
[----:B------:R-:W-:Y:S01]  /*1a810*/  FFMA.FTZ R20, R2, UR5, R20 ;  /* 0x0000000502147c23 */ /* 0x000fe20008010014 */
[C---:B-1----:R-:W-:Y:S01]  /*1a820*/  FFMA.FTZ R130, R5.reuse, UR5, R50 ;  /* 0x0000000505827c23 */ /* 0x042fe20008010032 */
[----:B------:R-:W-:Y:S01]  /*1a830*/  FFMA.FTZ R48, R5, UR5, R48 ;  /* 0x0000000505307c23 */ /* 0x000fe20008010030 */
[C---:B------:R-:W-:Y:S02]  /*1a840*/  IADD3 R5, R4.reuse, 0x61, RZ ;  /* 0x0000006104057810 */ /* 0x040fe40007ffe0ff */
[C---:B------:R-:W-:Y:S02]  /*1a850*/  IADD3 R2, R4.reuse, 0x29, RZ ;  /* 0x0000002904027810 */ /* 0x040fe40007ffe0ff */
[----:B------:R-:W-:Y:S02]  /*1a860*/  I2FP.F32.S32 R5, R5 ;  /* 0x0000000500057245 */ /* 0x000fe40000201400 */
[----:B------:R-:W-:Y:S02]  /*1a870*/  I2FP.F32.S32 R2, R2 ;  /* 0x0000000200027245 */ /* 0x000fe40000201400 */
[C---:B------:R-:W-:Y:S01]  /*1a880*/  IADD3 R0, R4.reuse, 0x18, RZ ;  /* 0x0000001804007810 */ /* 0x040fe20007ffe0ff */
[C---:B------:R-:W-:Y:S01]  /*1a890*/  FFMA.FTZ R53, R5.reuse, UR5, R53 ;  /* 0x0000000505357c23 */ /* 0x040fe20008010035 */
[----:B------:R-:W-:Y:S01]  /*1a8a0*/  FFMA.FTZ R51, R5, UR5, R51 ;  /* 0x0000000505337c23 */ /* 0x000fe20008010033 */
[----:B------:R-:W-:Y:S01]  /*1a8b0*/  IADD3 R5, R4, 0x79, RZ ;  /* 0x0000007904057810 */ /* 0x000fe20007ffe0ff */
[C---:B------:R-:W-:Y:S01]  /*1a8c0*/  FFMA.FTZ R27, R2.reuse, UR5, R27 ;  /* 0x00000005021b7c23 */ /* 0x040fe2000801001b */
[----:B------:R-:W-:Y:S01]  /*1a8d0*/  FFMA.FTZ R25, R2, UR5, R25 ;  /* 0x0000000502197c23 */ /* 0x000fe20008010019 */
[----:B------:R-:W-:Y:S02]  /*1a8e0*/  I2FP.F32.S32 R0, R0 ;  /* 0x0000000000007245 */ /* 0x000fe40000201400 */
[----:B------:R-:W-:Y:S02]  /*1a8f0*/  I2FP.F32.S32 R5, R5 ;  /* 0x0000000500057245 */ /* 0x000fe40000201400 */
[----:B------:R-:W-:Y:S01]  /*1a900*/  IADD3 R2, R4, 0x38, RZ ;  /* 0x0000003804027810 */ /* 0x000fe20007ffe0ff */
[C---:B------:R-:W-:Y:S01]  /*1a910*/  FFMA.FTZ R18, R0.reuse, UR5, R18 ;  /* 0x0000000500127c23 */ /* 0x040fe20008010012 */
[----:B------:R-:W-:Y:S01]  /*1a920*/  FFMA.FTZ R16, R0, UR5, R16 ;  /* 0x0000000500107c23 */ /* 0x000fe20008010010 */
[C---:B------:R-:W-:Y:S01]  /*1a930*/  FFMA.FTZ R210, R5.reuse, UR5, R61 ;  /* 0x0000000505d27c23 */ /* 0x040fe2000801003d */
[----:B------:R-:W-:Y:S01]  /*1a940*/  FFMA.FTZ R206, R5, UR5, R206 ;  /* 0x0000000505ce7c23 */ /* 0x000fe200080100ce */
[----:B------:R-:W-:Y:S02]  /*1a950*/  FMNMX.FTZ R5, R172, R165, !PT ;  /* 0x000000a5ac057209 */ /* 0x000fe40007810000 */
[----:B------:R-:W-:Y:S02]  /*1a960*/  I2FP.F32.S32 R2, R2 ;  /* 0x0000000200027245 */ /* 0x000fe40000201400 */
[----:B------:R-:W-:Y:S02]  /*1a970*/  FMNMX.FTZ R5, R169, R5, !PT ;  /* 0x00000005a9057209 */ /* 0x000fe40007810000 */
[----:B------:R-:W-:Y:S01]  /*1a980*/  IADD3 R0, R4, 0x21, RZ ;  /* 0x0000002104007810 */ /* 0x000fe20007ffe0ff */
[C---:B------:R-:W-:Y:S01]  /*1a990*/  FFMA.FTZ R34, R2.reuse, UR5, R34 ;  /* 0x0000000502227c23 */ /* 0x040fe20008010022 */
[----:B------:R-:W-:Y:S01]  /*1a9a0*/  FFMA.FTZ R32, R2, UR5, R32 ;  /* 0x0000000502207c23 */ /* 0x000fe20008010020 */
[C---:B------:R-:W-:Y:S02]  /*1a9b0*/  IADD3 R2, R4.reuse, 0x50, RZ ;  /* 0x0000005004027810 */ /* 0x040fe40007ffe0ff */
        /* <DEDUP_REMOVED lines=25> */
[----:B------:R-:W-:Y:S01]  /*1ab50*/  I2FP.F32.S32 R123, R123 ;  /* 0x0000007b007b7245 */ /* 0x000fe20000201400 */
[----:B------:R-:W-:Y:S01]  /*1ab60*/  FFMA.FTZ R33, R0, UR5, R33 ;  /* 0x0000000500217c23 */ /* 0x000fe20008010021 */
[C---:B------:R-:W-:Y:S01]  /*1ab70*/  IADD3 R125, R4.reuse, 0x48, RZ ;  /* 0x00000048047d7810 */ /* 0x040fe20007ffe0ff */
[----:B------:R-:W-:Y:S01]  /*1ab80*/  FFMA.FTZ R96, R121, UR5, R38 ;  /* 0x0000000579607c23 */ /* 0x000fe20008010026 */
[----:B------:R-:W-:Y:S01]  /*1ab90*/  I2FP.F32.S32 R2, R2 ;  /* 0x0000000200027245 */ /* 0x000fe20000201400 */
[C---:B------:R-:W-:Y:S01]  /*1aba0*/  FFMA.FTZ R63, R123.reuse, UR5, R39 ;  /* 0x000000057b3f7c23 */ /* 0x040fe20008010027 */
[----:B------:R-:W-:Y:S01]  /*1abb0*/  I2FP.F32.S32 R125, R125 ;  /* 0x0000007d007d7245 */ /* 0x000fe20000201400 */
[----:B------:R-:W-:Y:S01]  /*1abc0*/  FFMA.FTZ R123, R123, UR5, R37 ;  /* 0x000000057b7b7c23 */ /* 0x000fe20008010025 */
[----:B------:R-:W-:Y:S01]  /*1abd0*/  IADD3 R122, R4, 0x49, RZ ;  /* 0x00000049047a7810 */ /* 0x000fe20007ffe0ff */
[C---:B------:R-:W-:Y:S01]  /*1abe0*/  FFMA.FTZ R205, R2.reuse, UR5, R205 ;  /* 0x0000000502cd7c23 */ /* 0x040fe200080100cd */
[----:B------:R-:W-:Y:S01]  /*1abf0*/  FFMA.FTZ R201, R2, UR5, R201 ;  /* 0x0000000502c97c23 */ /* 0x000fe200080100c9 */
[C---:B------:R-:W-:Y:S02]  /*1ac00*/  IADD3 R2, R4.reuse, 0x89, RZ ;  /* 0x0000008904027810 */ /* 0x040fe40007ffe0ff */
[----:B------:R-:W-:Y:S02]  /*1ac10*/  I2FP.F32.S32 R122, R122 ;  /* 0x0000007a007a7245 */ /* 0x000fe40000201400 */
[----:B------:R-:W-:Y:S02]  /*1ac20*/  I2FP.F32.S32 R2, R2 ;  /* 0x0000000200027245 */ /* 0x000fe40000201400 */
[C---:B------:R-:W-:Y:S02]  /*1ac30*/  IADD3 R0, R4.reuse, 0x51, RZ ;  /* 0x0000005104007810 */ /* 0x040fe40007ffe0ff */
[----:B------:R-:W-:Y:S01]  /*1ac40*/  IADD3 R37, R4, 0x88, RZ ;  /* 0x0000008804257810 */ /* 0x000fe20007ffe0ff */
[C---:B------:R-:W-:Y:S01]  /*1ac50*/  FFMA.FTZ R202, R2.reuse, UR5, R202 ;  /* 0x0000000502ca7c23 */ /* 0x040fe200080100ca */
[----:B------:R-:W-:Y:S01]  /*1ac60*/  FFMA.FTZ R198, R2, UR5, R198 ;  /* 0x0000000502c67c23 */ /* 0x000fe200080100c6 */
[----:B------:R-:W-:Y:S02]  /*1ac70*/  I2FP.F32.S32 R0, R0 ;  /* 0x0000000000007245 */ /* 0x000fe40000201400 */
[----:B------:R-:W-:Y:S02]  /*1ac80*/  IADD3 R2, R4, 0x98, RZ ;  /* 0x0000009804027810 */ /* 0x000fe40007ffe0ff */
[----:B------:R-:W-:Y:S01]  /*1ac90*/  I2FP.F32.S32 R37, R37 ;  /* 0x0000002500257245 */ /* 0x000fe20000201400 */
[C---:B------:R-:W-:Y:S01]  /*1aca0*/  FFMA.FTZ R45, R0.reuse, UR5, R45 ;  /* 0x00000005002d7c23 */ /* 0x040fe2000801002d */
[----:B------:R-:W-:Y:S01]  /*1acb0*/  I2FP.F32.S32 R2, R2 ;  /* 0x0000000200027245 */ /* 0x000fe20000201400 */
[----:B------:R-:W-:Y:S01]  /*1acc0*/  FFMA.FTZ R97, R0, UR5, R43 ;  /* 0x0000000500617c23 */ /* 0x000fe2000801002b */
[----:B------:R-:W-:Y:S01]  /*1acd0*/  IADD3 R0, R4, 0x60, RZ ;  /* 0x0000006004007810 */ /* 0x000fe20007ffe0ff */
[C---:B------:R-:W-:Y:S01]  /*1ace0*/  FFMA.FTZ R199, R37.reuse, UR5, R199 ;  /* 0x0000000525c77c23 */ /* 0x040fe200080100c7 */
[----:B------:R-:W-:Y:S01]  /*1acf0*/  FFMA.FTZ R203, R37, UR5, R203 ;  /* 0x0000000525cb7c23 */ /* 0x000fe200080100cb */
        /* <DEDUP_REMOVED lines=14> */
[----:B------:R-:W-:Y:S01]  /*1ade0*/  I2FP.F32.S32 R2, R2 ;  /* 0x0000000200027245 */ /* 0x000fe20000201400 */
[C---:B------:R-:W-:Y:S01]  /*1adf0*/  FFMA.FTZ R192, R37.reuse, UR5, R192 ;  /* 0x0000000525c07c23 */ /* 0x040fe200080100c0 */
[C---:B------:R-:W-:Y:S01]  /*1ae00*/  IADD3 R209, R4.reuse, 0x70, RZ ;  /* 0x0000007004d17810 */ /* 0x040fe20007ffe0ff */
[----:B------:R-:W-:Y:S01]  /*1ae10*/  FFMA.FTZ R193, R37, UR5, R193 ;  /* 0x0000000525c17c23 */ /* 0x000fe200080100c1 */
[----:B------:R-:W-:Y:S01]  /*1ae20*/  IADD3 R37, R4, 0xa0, RZ ;  /* 0x000000a004257810 */ /* 0x000fe20007ffe0ff */
[----:B------:R-:W-:Y:S01]  /*1ae30*/  FFMA.FTZ R55, R0, UR5, R55 ;  /* 0x0000000500377c23 */ /* 0x000fe20008010037 */
[----:B------:R-:W-:Y:S01]  /*1ae40*/  I2FP.F32.S32 R209, R209 ;  /* 0x000000d100d17245 */ /* 0x000fe20000201400 */
[----:B------:R-:W-:Y:S01]  /*1ae50*/  FFMA.FTZ R181, R2, UR5, R181 ;  /* 0x0000000502b57c23 */ /* 0x000fe200080100b5 */
[----:B------:R-:W-:Y:S01]  /*1ae60*/  IADD3 R208, R4, 0x71, RZ ;  /* 0x0000007104d07810 */ /* 0x000fe20007ffe0ff */
[----:B------:R-:W-:Y:S01]  /*1ae70*/  FFMA.FTZ R177, R2, UR5, R177 ;  /* 0x0000000502b17c23 */ /* 0x000fe200080100b1 */
        /* <DEDUP_REMOVED lines=9> */
[----:B------:R-:W-:Y:S01]  /*1af10*/  I2FP.F32.S32 R0, R0 ;  /* 0x0000000000007245 */ /* 0x000fe20000201400 */
[----:B------:R-:W-:Y:S01]  /*1af20*/  FFMA.FTZ R208, R208, UR5, R57 ;  /* 0x00000005d0d07c23 */ /* 0x000fe20008010039 */
[C---:B------:R-:W-:Y:S02]  /*1af30*/  IADD3 R37, R4.reuse, 0xa9, RZ ;  /* 0x000000a904257810 */ /* 0x040fe40007ffe0ff */
[----:B------:R-:W-:Y:S01]  /*1af40*/  IADD3 R38, R4, 0xf1, RZ ;  /* 0x000000f104267810 */ /* 0x000fe20007ffe0ff */
[C---:B------:R-:W-:Y:S01]  /*1af50*/  FFMA.FTZ R211, R0.reuse, UR5, R59 ;  /* 0x0000000500d37c23 */ /* 0x040fe2000801003b */
[----:B------:R-:W-:Y:S01]  /*1af60*/  I2FP.F32.S32 R37, R37 ;  /* 0x0000002500257245 */ /* 0x000fe20000201400 */
[----:B------:R-:W-:Y:S01]  /*1af70*/  FFMA.FTZ R207, R0, UR5, R207 ;  /* 0x0000000500cf7c23 */ /* 0x000fe200080100cf */
[C---:B------:R-:W-:Y:S02]  /*1af80*/  IADD3 R0, R4.reuse, 0x81, RZ ;  /* 0x0000008104007810 */ /* 0x040fe40007ffe0ff */
[C---:B------:R-:W-:Y:S01]  /*1af90*/  IADD3 R108, R4.reuse, 0xc0, RZ ;  /* 0x000000c0046c7810 */ /* 0x040fe20007ffe0ff */
[C---:B------:R-:W-:Y:S01]  /*1afa0*/  FFMA.FTZ R186, R37.reuse, UR5, R186 ;  /* 0x0000000525ba7c23 */ /* 0x040fe200080100ba */
[----:B------:R-:W-:Y:S01]  /*1afb0*/  FFMA.FTZ R182, R37, UR5, R182 ;  /* 0x0000000525b67c23 */ /* 0x000fe200080100b6 */
[C---:B------:R-:W-:Y:S02]  /*1afc0*/  IADD3 R37, R4.reuse, 0xb8, RZ ;  /* 0x000000b804257810 */ /* 0x040fe40007ffe0ff */
[----:B------:R-:W-:Y:S02]  /*1afd0*/  I2FP.F32.S32 R0, R0 ;  /* 0x0000000000007245 */ /* 0x000fe40000201400 */
[----:B------:R-:W-:Y:S02]  /*1afe0*/  IADD3 R103, R4, 0xc1, RZ ;  /* 0x000000c104677810 */ /* 0x000fe40007ffe0ff */
[----:B------:R-:W-:Y:S01]  /*1aff0*/  I2FP.F32.S32 R108, R108 ;  /* 0x0000006c006c7245 */ /* 0x000fe20000201400 */
[C---:B------:R-:W-:Y:S01]  /*1b000*/  FFMA.FTZ R204, R0.reuse, UR5, R204 ;  /* 0x0000000500cc7c23 */ /* 0x040fe200080100cc */
[----:B------:R-:W-:Y:S01]  /*1b010*/  FFMA.FTZ R200, R0, UR5, R200 ;  /* 0x0000000500c87c23 */ /* 0x000fe200080100c8 */
[----:B------:R-:W-:Y:S02]  /*1b020*/  IADD3 R0, R4, 0x90, RZ ;  /* 0x0000009004007810 */ /* 0x000fe40007ffe0ff */
[C---:B------:R-:W-:Y:S01]  /*1b030*/  FFMA.FTZ R168, R108.reuse, UR5, R168 ;  /* 0x000000056ca87c23 */ /* 0x040fe200080100a8 */
[----:B------:R-:W-:Y:S01]  /*1b040*/  FFMA.FTZ R108, R108, UR5, R88 ;  /* 0x000000056c6c7c23 */ /* 0x000fe20008010058 */
[----:B------:R-:W-:Y:S02]  /*1b050*/  I2FP.F32.S32 R0, R0 ;  /* 0x0000000000007245 */ /* 0x000fe40000201400 */
[----:B------:R-:W-:Y:S03]  /*1b060*/  I2FP.F32.S32 R103, R103 ;  /* 0x0000006700677245 */ /* 0x000fe60000201400 */
[C---:B------:R-:W-:Y:S01]  /*1b070*/  FFMA.FTZ R197, R0.reuse, UR5, R197 ;  /* 0x0000000500c57c23 */ /* 0x040fe200080100c5 */
[----:B------:R-:W-:Y:S01]  /*1b080*/  FFMA.FTZ R194, R0, UR5, R194 ;  /* 0x0000000500c27c23 */ /* 0x000fe200080100c2 */
[----:B------:R-:W-:Y:S01]  /*1b090*/  IADD3 R0, R4, 0x99, RZ ;  /* 0x0000009904007810 */ /* 0x000fe20007ffe0ff */
[C---:B------:R-:W-:Y:S01]  /*1b0a0*/  FFMA.FTZ R126, R103.reuse, UR5, R90 ;  /* 0x00000005677e7c23 */ /* 0x040fe2000801005a */
[----:B------:R-:W-:Y:S02]  /*1b0b0*/  FFMA.FTZ R103, R103, UR5, R68 ;  /* 0x0000000567677c23 */ /* 0x000fe40008010044 */
[----:B------:R-:W-:Y:S05]  /*1b0c0*/  I2FP.F32.S32 R0, R0 ;  /* 0x0000000000007245 */ /* 0x000fea0000201400 */
[C---:B------:R-:W-:Y:S01]  /*1b0d0*/  FFMA.FTZ R195, R0.reuse, UR5, R195 ;  /* 0x0000000500c37c23 */ /* 0x040fe200080100c3 */
[----:B------:R-:W-:Y:S01]  /*1b0e0*/  FFMA.FTZ R190, R0, UR5, R190 ;  /* 0x0000000500be7c23 */ /* 0x000fe200080100be */
[----:B------:R-:W-:Y:S04]  /*1b0f0*/  IADD3 R0, R4, 0xa8, RZ ;  /* 0x000000a804007810 */ /* 0x000fe80007ffe0ff */
        /* <DEDUP_REMOVED lines=19> */
[C---:B------:R-:W-:Y:S04]  /*1b230*/  IADD3 R0, R4.reuse, 0xe1, RZ ;  /* 0x000000e104007810 */ /* 0x040fe80007ffe0ff */
[----:B------:R-:W-:Y:S02]  /*1b240*/  I2FP.F32.S32 R0, R0 ;  /* 0x0000000000007245 */ /* 0x000fe40000201400 */
[----:B----4-:R-:W-:Y:S01]  /*1b250*/  MOV R62, R8 ;  /* 0x00000008003e7202 */ /* 0x010fe20000000f00 */
[C---:B--2---:R-:W-:Y:S01]  /*1b260*/  FFMA.FTZ R95, R9.reuse, UR5, R60 ;  /* 0x00000005095f7c23 */ /* 0x044fe2000801003c */
[----:B------:R-:W-:Y:S01]  /*1b270*/  IADD3 R8, R4, 0x31, RZ ;  /* 0x0000003104087810 */ /* 0x000fe20007ffe0ff */
[----:B------:R-:W-:Y:S01]  /*1b280*/  FFMA.FTZ R9, R9, UR5, R174 ;  /* 0x0000000509097c23 */ /* 0x000fe200080100ae */
[----:B---3--:R-:W-:Y:S01]  /*1b290*/  MOV R60, R11 ;  /* 0x0000000b003c7202 */ /* 0x008fe20000000f00 */
[C---:B------:R-:W-:Y:S01]  /*1b2a0*/  FFMA.FTZ R11, R10.reuse, UR5, R171 ;  /* 0x000000050a0b7c23 */ /* 0x040fe200080100ab */
[----:B------:R-:W-:Y:S01]  /*1b2b0*/  I2FP.F32.S32 R8, R8 ;  /* 0x0000000800087245 */ /* 0x000fe20000201400 */
[----:B------:R-:W-:Y:S01]  /*1b2c0*/  FFMA.FTZ R10, R10, UR5, R175 ;  /* 0x000000050a0a7c23 */ /* 0x000fe200080100af */
[----:B------:R-:W-:Y:S01]  /*1b2d0*/  FMNMX.FTZ R5, R95, R5, !PT ;  /* 0x000000055f057209 */ /* 0x000fe20007810000 */
[----:B------:R-:W-:Y:S01]  /*1b2e0*/  FFMA.FTZ R121, R121, UR5, R62 ;  /* 0x0000000579797c23 */ /* 0x000fe2000801003e */
[C---:B------:R-:W-:Y:S01]  /*1b2f0*/  FFMA.FTZ R62, R125.reuse, UR5, R42 ;  /* 0x000000057d3e7c23 */ /* 0x040fe2000801002a */
[C---:B------:R-:W-:Y:S01]  /*1b300*/  FFMA.FTZ R31, R8.reuse, UR5, R31 ;  /* 0x00000005081f7c23 */ /* 0x040fe2000801001f */
[----:B------:R-:W-:Y:S01]  /*1b310*/  FFMA.FTZ R8, R8, UR5, R29 ;  /* 0x0000000508087c23 */ /* 0x000fe2000801001d */
[----:B------:R-:W-:Y:S01]  /*1b320*/  FMNMX.FTZ R29, R6, R164, !PT ;  /* 0x000000a4061d7209 */ /* 0x000fe20007810000 */
[----:B------:R-:W-:Y:S01]  /*1b330*/  FFMA.FTZ R125, R125, UR5, R40 ;  /* 0x000000057d7d7c23 */ /* 0x000fe20008010028 */
[----:B------:R-:W-:Y:S01]  /*1b340*/  FMNMX.FTZ R5, R11, R5, !PT ;  /* 0x000000050b057209 */ /* 0x000fe20007810000 */
[C---:B------:R-:W-:Y:S01]  /*1b350*/  FFMA.FTZ R60, R122.reuse, UR5, R60 ;  /* 0x000000057a3c7c23 */ /* 0x040fe2000801003c */
[----:B------:R-:W-:Y:S01]  /*1b360*/  FMNMX.FTZ R29, R7, R29, !PT ;  /* 0x0000001d071d7209 */ /* 0x000fe20007810000 */
[----:B------:R-:W-:Y:S01]  /*1b370*/  FFMA.FTZ R122, R122, UR5, R41 ;  /* 0x000000057a7a7c23 */ /* 0x000fe20008010029 */
[----:B------:R-:W-:Y:S01]  /*1b380*/  FMNMX.FTZ R5, R14, R5, !PT ;  /* 0x000000050e057209 */ /* 0x000fe20007810000 */
[C---:B------:R-:W-:Y:S01]  /*1b390*/  FFMA.FTZ R75, R0.reuse, UR5, R75 ;  /* 0x00000005004b7c23 */ /* 0x040fe2000801004b */
[----:B------:R-:W-:Y:S01]  /*1b3a0*/  FMNMX.FTZ R29, R9, R29, !PT ;  /* 0x0000001d091d7209 */ /* 0x000fe20007810000 */
        /* <DEDUP_REMOVED lines=82> */
[C---:B------:R-:W-:Y:S01]  /*1b8d0*/  FFMA.FTZ R81, R37.reuse, UR5, R81 ;  /* 0x0000000525517c23 */ /* 0x040fe20008010051 */
[C---:B------:R-:W-:Y:S01]  /*1b8e0*/  IADD3 R2, R4.reuse, 0xe0, RZ ;  /* 0x000000e004027810 */ /* 0x040fe20007ffe0ff */
[----:B------:R-:W-:Y:S01]  /*1b8f0*/  FFMA.FTZ R85, R37, UR5, R85 ;  /* 0x0000000525557c23 */ /* 0x000fe20008010055 */
[----:B------:R-:W-:Y:S02]  /*1b900*/  IADD3 R37, R4, 0xe8, RZ ;  /* 0x000000e804257810 */ /* 0x000fe40007ffe0ff */
        /* <DEDUP_REMOVED lines=10> */
[----:B------:R-:W-:Y:S02]  /*1b9b0*/  FMNMX.FTZ R5, R197, R5, !PT ;  /* 0x00000005c5057209 */ /* 0x000fe40007810000 */
[----:B------:R-:W-:Y:S01]  /*1b9c0*/  FMNMX.FTZ R29, R200, R29, !PT ;  /* 0x0000001dc81d7209 */ /* 0x000fe20007810000 */
[----:B------:R-:W-:Y:S01]  /*1b9d0*/  FFMA.FTZ R77, R2, UR5, R77 ;  /* 0x00000005024d7c23 */ /* 0x000fe2000801004d */
        /* <DEDUP_REMOVED lines=51> */
[----:B------:R-:W-:Y:S01]  /*1bd10*/  FFMA.FTZ R69, R29, UR5, R69 ;  /* 0x000000051d457c23 */ /* 0x000fe20008010045 */
[----:B------:R-:W-:Y:S02]  /*1bd20*/  FMNMX.FTZ R5, R74, R5, !PT ;  /* 0x000000054a057209 */ /* 0x000fe40007810000 */
[----:B------:R-:W-:Y:S02]  /*1bd30*/  I2FP.F32.S32 R4, R37 ;  /* 0x0000002500047245 */ /* 0x000fe40000201400 */
[----:B------:R-:W-:Y:S02]  /*1bd40*/  FMNMX.FTZ R0, R72, R0, !PT ;  /* 0x0000000048007209 */ /* 0x000fe40007810000 */
[----:B------:R-:W-:Y:S01]  /*1bd50*/  I2FP.F32.S32 R2, R2 ;  /* 0x0000000200027245 */ /* 0x000fe20000201400 */
[C---:B------:R-:W-:Y:S01]  /*1bd60*/  FFMA.FTZ R36, R4.reuse, UR5, R36 ;  /* 0x0000000504247c23 */ /* 0x040fe20008010024 */
[----:B------:R-:W-:Y:S01]  /*1bd70*/  FMNMX.FTZ R0, R71, R0, !PT ;  /* 0x0000000047007209 */ /* 0x000fe20007810000 */
[----:B------:R-:W-:Y:S01]  /*1bd80*/  FFMA.FTZ R67, R4, UR5, R67 ;  /* 0x0000000504437c23 */ /* 0x000fe20008010043 */
[----:B------:R-:W-:Y:S01]  /*1bd90*/  FMNMX.FTZ R5, R73, R5, !PT ;  /* 0x0000000549057209 */ /* 0x000fe20007810000 */
[----:B------:R-:W-:Y:S01]  /*1bda0*/  FFMA.FTZ R3, R2, UR5, R3 ;  /* 0x0000000502037c23 */ /* 0x000fe20008010003 */
[----:B------:R-:W-:Y:S01]  /*1bdb0*/  FMNMX.FTZ R0, R36, R0, !PT ;  /* 0x0000000024007209 */ /* 0x000fe20007810000 */
[----:B------:R-:W-:Y:S01]  /*1bdc0*/  FFMA.FTZ R66, R2, UR5, R66 ;  /* 0x0000000502427c23 */ /* 0x000fe20008010042 */
[----:B------:R-:W-:Y:S02]  /*1bdd0*/  FMNMX.FTZ R5, R70, R5, !PT ;  /* 0x0000000546057209 */ /* 0x000fe40007810000 */
[----:B------:R-:W-:Y:S02]  /*1bde0*/  FMNMX.FTZ R0, R3, R0, !PT ;  /* 0x0000000003007209 */ /* 0x000fe40007810000 */
[----:B------:R-:W-:Y:S03]  /*1bdf0*/  FMNMX.FTZ R5, R69, R5, !PT ;  /* 0x0000000545057209 */ /* 0x000fe60007810000 */
[----:B------:R-:W1:Y:S01]  /*1be00*/  SHFL.BFLY PT, R2, R0, 0x2, 0x1f ;  /* 0x0c401f0000027f89 */ /* 0x000e6200000e0000 */
[----:B------:R-:W-:Y:S04]  /*1be10*/  FMNMX.FTZ R4, R67, R5, !PT ;  /* 0x0000000543047209 */ /* 0x000fe80007810000 */
[----:B------:R-:W-:Y:S05]  /*1be20*/  FMNMX.FTZ R4, R66, R4, !PT ;  /* 0x0000000442047209 */ /* 0x000fea0007810000 */
[----:B------:R-:W2:Y:S01]  /*1be30*/  SHFL.BFLY PT, R5, R4, 0x2, 0x1f ;  /* 0x0c401f0004057f89 */ /* 0x000ea200000e0000 */
[----:B-1----:R-:W-:Y:S07]  /*1be40*/  FMNMX.FTZ R2, R0, R2, !PT ;  /* 0x0000000200027209 */ /* 0x002fee0007810000 */
[----:B------:R-:W1:Y:S01]  /*1be50*/  SHFL.BFLY PT, R0, R2, 0x1, 0x1f ;  /* 0x0c201f0002007f89 */ /* 0x000e6200000e0000 */
[----:B--2---:R-:W-:Y:S07]  /*1be60*/  FMNMX.FTZ R5, R4, R5, !PT ;  /* 0x0000000504057209 */ /* 0x004fee0007810000 */
[----:B------:R-:W2:Y:S01]  /*1be70*/  SHFL.BFLY PT, R4, R5, 0x1, 0x1f ;  /* 0x0c201f0005047f89 */ /* 0x000ea200000e0000 */
[----:B-1----:R-:W-:Y:S04]  /*1be80*/  FMNMX.FTZ R0, R2, R0, !PT ;  /* 0x0000000002007209 */ /* 0x002fe80007810000 */
[C---:B------:R-:W-:Y:S01]  /*1be90*/  FSETP.NEU.FTZ.AND P0, PT, R0.reuse, -INF , PT ;  /* 0xff8000000000780b */ /* 0x040fe20003f1d000 */
[C---:B------:R-:W-:Y:S05]  /*1bea0*/  FMUL.FTZ R39, R0.reuse, UR4 ;  /* 0x0000000400277c20 */ /* 0x040fea0008410000 */
[----:B------:R-:W-:Y:S02]  /*1beb0*/  FSEL R39, R39, RZ, P0 ;  /* 0x000000ff27277208 */ /* 0x000fe40000000000 */
[----:B--2---:R-:W-:Y:S01]  /*1bec0*/  FMNMX.FTZ R2, R5, R4, !PT ;  /* 0x0000000405027209 */ /* 0x004fe20007810000 */
[----:B------:R-:W-:Y:S02]  /*1bed0*/  FADD.FTZ R4, -R0, R165 ;  /* 0x000000a500047221 */ /* 0x000fe40000010100 */
        /* <DEDUP_REMOVED lines=10> */
[C---:B------:R-:W-:Y:S01]  /*1bf80*/  FMUL.FTZ R68, R2.reuse, UR4 ;  /* 0x0000000402447c20 */ /* 0x040fe20008410000 */
[----:B------:R-:W-:Y:S01]  /*1bf90*/  LDSM.16.MT88.4 R60, [R231+0xa800] ;  /* 0x00a80000e73c783b */ /* 0x000fe20000004200 */
[----:B------:R-:W-:Y:S01]  /*1bfa0*/  FSETP.NEU.FTZ.AND P0, PT, R2, -INF , PT ;  /* 0xff8000000200780b */ /* 0x000fe20003f1d000 */
[--C-:B------:R-:W-:Y:S03]  /*1bfb0*/  FFMA.FTZ R174, R172, UR4, -R39.reuse ;  /* 0x00000004acae7c23 */ /* 0x100fe60008010827 */
[----:B------:R-:W-:Y:S01]  /*1bfc0*/  MUFU.EX2 R113, R113 ;  /* 0x0000007100717308 */ /* 0x000fe20000000800 */
[--C-:B------:R-:W-:Y:S01]  /*1bfd0*/  FFMA.FTZ R171, R169, UR4, -R39.reuse ;  /* 0x00000004a9ab7c23 */ /* 0x100fe20008010827 */
[----:B------:R-:W-:Y:S01]  /*1bfe0*/  FSEL R68, R68, RZ, P0 ;  /* 0x000000ff44447208 */ /* 0x000fe20000000000 */
[--C-:B------:R-:W-:Y:S01]  /*1bff0*/  FFMA.FTZ R169, R95, UR4, -R39.reuse ;  /* 0x000000045fa97c23 */ /* 0x100fe20008010827 */
[----:B------:R-:W-:Y:S01]  /*1c000*/  FMUL.FTZ R4, R4, UR4 ;  /* 0x0000000404047c20 */ /* 0x000fe20008410000 */
[--C-:B------:R-:W-:Y:S01]  /*1c010*/  FFMA.FTZ R119, R15, UR4, -R39.reuse ;  /* 0x000000040f777c23 */ /* 0x100fe20008010827 */
[--C-:B------:R-:W-:Y:S01]  /*1c020*/  FFMA.FTZ R127, R14, UR4, -R39.reuse ;  /* 0x000000040e7f7c23 */ /* 0x100fe20008010827 */
[--C-:B------:R-:W-:Y:S03]  /*1c030*/  FFMA.FTZ R115, R16, UR4, -R68.reuse ;  /* 0x0000000410737c23 */ /* 0x100fe60008010844 */
[----:B------:R-:W1:Y:S01]  /*1c040*/  MUFU.EX2 R37, R4 ;  /* 0x0000000400257308 */ /* 0x000e620000000800 */
[--C-:B------:R-:W-:Y:S01]  /*1c050*/  FFMA.FTZ R114, R17, UR4, -R68.reuse ;  /* 0x0000000411727c23 */ /* 0x100fe20008010844 */
[--C-:B------:R-:W-:Y:S01]  /*1c060*/  FFMA.FTZ R105, R24, UR4, -R68.reuse ;  /* 0x0000000418697c23 */ /* 0x100fe20008010844 */
[----:B------:R-:W2:Y:S01]  /*1c070*/  LDSM.16.MT88.4 R16, [R234+0xa000] ;  /* 0x00a00000ea10783b */ /* 0x000ea20000004200 */
[--C-:B------:R-:W-:Y:S01]  /*1c080*/  FFMA.FTZ R100, R25, UR4, -R68.reuse ;  /* 0x0000000419647c23 */ /* 0x100fe20008010844 */
[--C-:B------:R-:W-:Y:S01]  /*1c090*/  FFMA.FTZ R95, R28, UR4, -R68.reuse ;  /* 0x000000041c5f7c23 */ /* 0x100fe20008010844 */
[--C-:B------:R-:W-:Y:S01]  /*1c0a0*/  FFMA.FTZ R175, R6, UR4, -R68.reuse ;  /* 0x0000000406af7c23 */ /* 0x100fe20008010844 */
[--C-:B------:R-:W-:Y:S03]  /*1c0b0*/  FFMA.FTZ R172, R7, UR4, -R68.reuse ;  /* 0x0000000407ac7c23 */ /* 0x100fe60008010844 */
[----:B------:R-:W-:Y:S01]  /*1c0c0*/  MUFU.EX2 R174, R174 ;  /* 0x000000ae00ae7308 */ /* 0x000fe20000000800 */
[--C-:B------:R-:W-:Y:S01]  /*1c0d0*/  FFMA.FTZ R165, R9, UR4, -R68.reuse ;  /* 0x0000000409a57c23 */ /* 0x100fe20008010844 */
[--C-:B------:R-:W-:Y:S01]  /*1c0e0*/  FFMA.FTZ R128, R10, UR4, -R68.reuse ;  /* 0x000000040a807c23 */ /* 0x100fe20008010844 */
[----:B------:R-:W3:Y:S01]  /*1c0f0*/  LDSM.16.MT88.4 R24, [R232+0xa000] ;  /* 0x00a00000e818783b */ /* 0x000ee20000004200 */
[--C-:B------:R-:W-:Y:S01]  /*1c100*/  FFMA.FTZ R99, R8, UR4, -R68.reuse ;  /* 0x0000000408637c23 */ /* 0x100fe20008010844 */
[--C-:B------:R-:W-:Y:S01]  /*1c110*/  FFMA.FTZ R124, R12, UR4, -R68.reuse ;  /* 0x000000040c7c7c23 */ /* 0x100fe20008010844 */
[--C-:B------:R-:W-:Y:S01]  /*1c120*/  FFMA.FTZ R120, R13, UR4, -R68.reuse ;  /* 0x000000040d787c23 */ /* 0x100fe20008010844 */
[--C-:B------:R-:W-:Y:S03]  /*1c130*/  FFMA.FTZ R112, R22, UR4, -R39.reuse ;  /* 0x0000000416707c23 */ /* 0x100fe60008010827 */
[----:B------:R-:W4:Y:S01]  /*1c140*/  MUFU.EX2 R171, R171 ;  /* 0x000000ab00ab7308 */ /* 0x000f220000000800 */
[C---:B-1----:R-:W-:Y:S01]  /*1c150*/  FMUL.FTZ R6, R37.reuse, R162 ;  /* 0x000000a225067220 */ /* 0x042fe20000410000 */
[C---:B------:R-:W-:Y:S01]  /*1c160*/  FMUL.FTZ R7, R37.reuse, R163 ;  /* 0x000000a325077220 */ /* 0x040fe20000410000 */
[----:B------:R-:W1:Y:S01]  /*1c170*/  LDSM.16.MT88.4 R28, [R231+0xa000] ;  /* 0x00a00000e71c783b */ /* 0x000e620000004200 */
[----:B------:R-:W-:Y:S01]  /*1c180*/  MOV R163, R52 ;  /* 0x0000003400a37202 */ /* 0x000fe20000000f00 */
[C---:B------:R-:W-:Y:S01]  /*1c190*/  FMUL.FTZ R10, R37.reuse, R158 ;  /* 0x0000009e250a7220 */ /* 0x040fe20000410000 */
[----:B------:R-:W-:Y:S01]  /*1c1a0*/  MOV R158, R53 ;  /* 0x00000035009e7202 */ /* 0x000fe20000000f00 */
[C---:B------:R-:W-:Y:S03]  /*1c1b0*/  FMUL.FTZ R15, R37.reuse, R155 ;  /* 0x0000009b250f7220 */ /* 0x040fe60000410000 */
[----:B------:R-:W-:Y:S01]  /*1c1c0*/  MUFU.EX2 R169, R169 ;  /* 0x000000a900a97308 */ /* 0x000fe20000000800 */
[----:B------:R-:W-:Y:S01]  /*1c1d0*/  MOV R155, R44 ;  /* 0x0000002c009b7202 */ /* 0x000fe20000000f00 */
[C---:B------:R-:W-:Y:S01]  /*1c1e0*/  FMUL.FTZ R14, R37.reuse, R154 ;  /* 0x0000009a250e7220 */ /* 0x040fe20000410000 */
[----:B------:R-:W-:Y:S01]  /*1c1f0*/  FMUL.FTZ R22, R37, R146 ;  /* 0x0000009225167220 */ /* 0x000fe20000410000 */
[--C-:B------:R-:W-:Y:S01]  /*1c200*/  FFMA.FTZ R110, R23, UR4, -R39.reuse ;  /* 0x00000004176e7c23 */ /* 0x100fe20008010827 */
[----:B------:R-:W-:Y:S01]  /*1c210*/  FMUL.FTZ R23, R37, R147 ;  /* 0x0000009325177220 */ /* 0x000fe20000410000 */
[--C-:B------:R-:W-:Y:S01]  /*1c220*/  FFMA.FTZ R111, R20, UR4, -R68.reuse ;  /* 0x00000004146f7c23 */ /* 0x100fe20008010844 */
[--C-:B------:R-:W-:Y:S03]  /*1c230*/  FFMA.FTZ R106, R21, UR4, -R68.reuse ;  /* 0x00000004156a7c23 */ /* 0x100fe60008010844 */
[----:B------:R-:W-:Y:S01]  /*1c240*/  MUFU.EX2 R175, R175 ;  /* 0x000000af00af7308 */ /* 0x000fe20000000800 */
[----:B----4-:R-:W-:Y:S01]  /*1c250*/  F2FP.BF16.F32.PACK_AB R41, R171, R174 ;  /* 0x000000aeab29723e */ /* 0x010fe200000010ff */
[--C-:B------:R-:W-:Y:S01]  /*1c260*/  FFMA.FTZ R90, R34, UR4, -R39.reuse ;  /* 0x00000004225a7c23 */ /* 0x100fe20008010827 */
[----:B------:R-:W-:Y:S01]  /*1c270*/  FMUL.FTZ R34, R37, R134 ;  /* 0x0000008625227220 */ /* 0x000fe20000410000 */
[--C-:B------:R-:W-:Y:S01]  /*1c280*/  FFMA.FTZ R88, R35, UR4, -R39.reuse ;  /* 0x0000000423587c23 */ /* 0x100fe20008010827 */
[----:B------:R-:W-:Y:S01]  /*1c290*/  FMUL.FTZ R35, R37, R135 ;  /* 0x0000008725237220 */ /* 0x000fe20000410000 */
[--C-:B------:R-:W-:Y:S01]  /*1c2a0*/  FFMA.FTZ R102, R32, UR4, -R68.reuse ;  /* 0x0000000420667c23 */ /* 0x100fe20008010844 */
[----:B------:R-:W-:Y:S03]  /*1c2b0*/  MOV R162, R51 ;  /* 0x0000003300a27202 */ /* 0x000fe60000000f00 */
[----:B------:R-:W4:Y:S01]  /*1c2c0*/  MUFU.EX2 R172, R172 ;  /* 0x000000ac00ac7308 */ /* 0x000f220000000800 */
[----:B------:R-:W-:Y:S01]  /*1c2d0*/  F2FP.BF16.F32.PACK_AB R51, R113, R117 ;  /* 0x000000757133723e */ /* 0x000fe200000010ff */
        /* <DEDUP_REMOVED lines=11> */
[----:B------:R-:W-:Y:S01]  /*1c390*/  FFMA.FTZ R190, R190, UR4, -R68 ;  /* 0x00000004bebe7c23 */ /* 0x000fe20008010844 */
[--C-:B------:R-:W-:Y:S01]  /*1c3a0*/  FFMA.FTZ R189, R189, UR4, -R39.reuse ;  /* 0x00000004bdbd7c23 */ /* 0x100fe20008010827 */
[--C-:B------:R-:W-:Y:S03]  /*1c3b0*/  FFMA.FTZ R188, R188, UR4, -R39.reuse ;  /* 0x00000004bcbc7c23 */ /* 0x100fe60008010827 */
        /* <DEDUP_REMOVED lines=9> */
[----:B------:R-:W-:Y:S01]  /*1c450*/  FFMA.FTZ R174, R37, R251, R174 ;  /* 0x000000fb25ae7223 */ /* 0x000fe200000100ae */
[--C-:B------:R-:W-:Y:S01]  /*1c460*/  FFMA.FTZ R168, R168, UR4, -R39.reuse ;  /* 0x00000004a8a87c23 */ /* 0x100fe20008010827 */
[--C-:B------:R-:W-:Y:S01]  /*1c470*/  FFMA.FTZ R126, R126, UR4, -R39.reuse ;  /* 0x000000047e7e7c23 */ /* 0x100fe20008010827 */
[--C-:B------:R-:W-:Y:S01]  /*1c480*/  FFMA.FTZ R118, R118, UR4, -R39.reuse ;  /* 0x0000000476767c23 */ /* 0x100fe20008010827 */
[--C-:B------:R-:W-:Y:S01]  /*1c490*/  FFMA.FTZ R116, R116, UR4, -R39.reuse ;  /* 0x0000000474747c23 */ /* 0x100fe20008010827 */
[--C-:B------:R-:W-:Y:S01]  /*1c4a0*/  FFMA.FTZ R108, R108, UR4, -R68.reuse ;  /* 0x000000046c6c7c23 */ /* 0x100fe20008010844 */
[--C-:B------:R-:W-:Y:S03]  /*1c4b0*/  FFMA.FTZ R103, R103, UR4, -R68.reuse ;  /* 0x0000000467677c23 */ /* 0x100fe60008010844 */
[----:B------:R-:W4:Y:S01]  /*1c4c0*/  MUFU.EX2 R119, R119 ;  /* 0x0000007700777308 */ /* 0x000f220000000800 */
[----:B-----5:R-:W-:Y:S01]  /*1c4d0*/  F2FP.BF16.F32.PACK_AB R42, R128, R165 ;  /* 0x000000a5802a723e */ /* 0x020fe200000010ff */
        /* <DEDUP_REMOVED lines=9> */
[----:B------:R-:W-:Y:S01]  /*1c570*/  FFMA.FTZ R76, R76, UR4, -R68 ;  /* 0x000000044c4c7c23 */ /* 0x000fe20008010844 */
[----:B------:R-:W-:Y:S01]  /*1c580*/  FADD.FTZ R5, -R2, R164 ;  /* 0x000000a402057221 */ /* 0x000fe20000010100 */
[--C-:B------:R-:W-:Y:S01]  /*1c590*/  FFMA.FTZ R164, R11, UR4, -R39.reuse ;  /* 0x000000040ba47c23 */ /* 0x100fe20008010827 */
[----:B------:R-:W-:Y:S01]  /*1c5a0*/  FMUL.FTZ R11, R37, R159 ;  /* 0x0000009f250b7220 */ /* 0x000fe20000410000 */
[----:B------:R-:W-:Y:S03]  /*1c5b0*/  MOV R159, R54 ;  /* 0x00000036009f7202 */ /* 0x000fe60000000f00 */
[----:B------:R-:W-:Y:S01]  /*1c5c0*/  MUFU.EX2 R120, R120 ;  /* 0x0000007800787308 */ /* 0x000fe20000000800 */
[----:B----4-:R-:W-:Y:S01]  /*1c5d0*/  F2FP.BF16.F32.PACK_AB R49, R119, R127 ;  /* 0x0000007f7731723e */ /* 0x010fe200000010ff */
[----:B------:R-:W-:Y:S01]  /*1c5e0*/  FMUL.FTZ R5, R5, UR4 ;  /* 0x0000000405057c20 */ /* 0x000fe20008410000 */
[----:B------:R-:W-:Y:S01]  /*1c5f0*/  MOV R154, R97 ;  /* 0x00000061009a7202 */ /* 0x000fe20000000f00 */
        /* <DEDUP_REMOVED lines=21> */
[C---:B----4-:R-:W-:Y:S01]  /*1c750*/  FMUL.FTZ R4, R38.reuse, R160 ;  /* 0x000000a026047220 */ /* 0x050fe20000410000 */
[----:B------:R-:W-:Y:S01]  /*1c760*/  MOV R160, R55 ;  /* 0x0000003700a07202 */ /* 0x000fe20000000f00 */
[C---:B------:R-:W-:Y:S01]  /*1c770*/  FMUL.FTZ R5, R38.reuse, R161 ;  /* 0x000000a126057220 */ /* 0x040fe20000410000 */
[----:B------:R-:W-:Y:S01]  /*1c780*/  LDSM.16.MT88.4 R52, [R234+0xa800] ;  /* 0x00a80000ea34783b */ /* 0x000fe20000004200 */
[----:B------:R-:W-:Y:S01]  /*1c790*/  MOV R161, R56 ;  /* 0x0000003800a17202 */ /* 0x000fe20000000f00 */
[----:B------:R-:W-:Y:S01]  /*1c7a0*/  FMUL.FTZ R8, R38, R156 ;  /* 0x0000009c26087220 */ /* 0x000fe20000410000 */
[----:B------:R-:W-:Y:S03]  /*1c7b0*/  MOV R156, R47 ;  /* 0x0000002f009c7202 */ /* 0x000fe60000000f00 */
[----:B------:R-:W4:Y:S01]  /*1c7c0*/  MUFU.EX2 R114, R114 ;  /* 0x0000007200727308 */ /* 0x000f220000000800 */
[----:B-----5:R-:W-:Y:S01]  /*1c7d0*/  F2FP.BF16.F32.PACK_AB R43, R164, R169 ;  /* 0x000000a9a42b723e */ /* 0x020fe200000010ff */
[C---:B------:R-:W-:Y:S01]  /*1c7e0*/  FMUL.FTZ R9, R38.reuse, R157 ;  /* 0x0000009d26097220 */ /* 0x040fe20000410000 */
[C---:B------:R-:W-:Y:S01]  /*1c7f0*/  FMUL.FTZ R12, R38.reuse, R152 ;  /* 0x00000098260c7220 */ /* 0x040fe20000410000 */
[----:B------:R-:W-:Y:S01]  /*1c800*/  LDSM.16.MT88.4 R56, [R232+0xa800] ;  /* 0x00a80000e838783b */ /* 0x000fe20000004200 */
[----:B------:R-:W-:Y:S01]  /*1c810*/  MOV R152, R45 ;  /* 0x0000002d00987202 */ /* 0x000fe20000000f00 */
[C---:B------:R-:W-:Y:S01]  /*1c820*/  FMUL.FTZ R13, R38.reuse, R153 ;  /* 0x00000099260d7220 */ /* 0x040fe20000410000 */
[C---:B------:R-:W-:Y:S03]  /*1c830*/  FMUL.FTZ R20, R38.reuse, R144 ;  /* 0x0000009026147220 */ /* 0x040fe60000410000 */
[----:B------:R-:W-:Y:S01]  /*1c840*/  MUFU.EX2 R112, R112 ;  /* 0x0000007000707308 */ /* 0x000fe20000000800 */
[C---:B--2---:R-:W-:Y:S01]  /*1c850*/  HMMA.16816.F32.BF16 R4, R40.reuse, R16, R4 ;  /* 0x000000102804723c */ /* 0x044fe20000041804 */
[----:B------:R-:W-:Y:S01]  /*1c860*/  PLOP3.LUT P0, PT, PT, PT, UP0, 0x80, 0x0 ;  /* 0x000000000000781c */ /* 0x000fe20003f0f008 */
[----:B------:R-:W2:Y:S03]  /*1c870*/  LDSM.16.MT88.4 R44, [R230+0xa000] ;  /* 0x00a00000e62c783b */ /* 0x000ea60000004200 */
[----:B------:R-:W-:Y:S01]  /*1c880*/  FMUL.FTZ R21, R38, R145 ;  /* 0x0000009126157220 */ /* 0x000fe20000410000 */
[C---:B------:R-:W-:Y:S03]  /*1c890*/  HMMA.16816.F32.BF16 R8, R40.reuse, R18, R8 ;  /* 0x000000122808723c */ /* 0x040fe60000041808 */
[----:B------:R-:W5:Y:S02]  /*1c8a0*/  MUFU.EX2 R110, R110 ;  /* 0x0000006e006e7308 */ /* 0x000f640000000800 */
[----:B----4-:R-:W-:Y:S01]  /*1c8b0*/  F2FP.BF16.F32.PACK_AB R50, R114, R115 ;  /* 0x000000737232723e */ /* 0x010fe200000010ff */
[C---:B---3--:R-:W-:Y:S07]  /*1c8c0*/  HMMA.16816.F32.BF16 R12, R40.reuse, R24, R12 ;  /* 0x00000018280c723c */ /* 0x048fee000004180c */
[----:B------:R-:W-:Y:S01]  /*1c8d0*/  MUFU.EX2 R104, R104 ;  /* 0x0000006800687308 */ /* 0x000fe20000000800 */
[C---:B------:R-:W-:Y:S03]  /*1c8e0*/  FMUL.FTZ R18, R37.reuse, R150 ;  /* 0x0000009625127220 */ /* 0x040fe60000410000 */
[C---:B------:R-:W-:Y:S01]  /*1c8f0*/  FMUL.FTZ R19, R37.reuse, R151 ;  /* 0x0000009725137220 */ /* 0x040fe20000410000 */
[C---:B------:R-:W-:Y:S01]  /*1c900*/  FMUL.FTZ R16, R38.reuse, R148 ;  /* 0x0000009426107220 */ /* 0x040fe20000410000 */
[C---:B------:R-:W-:Y:S04]  /*1c910*/  FMUL.FTZ R17, R38.reuse, R149 ;  /* 0x0000009526117220 */ /* 0x040fe80000410000 */
[----:B------:R-:W3:Y:S01]  /*1c920*/  MUFU.EX2 R98, R98 ;  /* 0x0000006200627308 */ /* 0x000ee20000000800 */
[C---:B------:R-:W-:Y:S01]  /*1c930*/  FMUL.FTZ R24, R38.reuse, R140 ;  /* 0x0000008c26187220 */ /* 0x040fe20000410000 */
[C---:B------:R-:W-:Y:S01]  /*1c940*/  FMUL.FTZ R25, R38.reuse, R141 ;  /* 0x0000008d26197220 */ /* 0x040fe20000410000 */
[C---:B------:R-:W-:Y:S01]  /*1c950*/  FMUL.FTZ R32, R38.reuse, R132 ;  /* 0x0000008426207220 */ /* 0x040fe20000410000 */
[C---:B------:R-:W-:Y:S03]  /*1c960*/  HMMA.16816.F32.BF16 R16, R40.reuse, R26, R16 ;  /* 0x0000001a2810723c */ /* 0x040fe60000041810 */
[----:B------:R-:W-:Y:S03]  /*1c970*/  FMUL.FTZ R33, R38, R133 ;  /* 0x0000008526217220 */ /* 0x000fe60000410000 */
[----:B------:R-:W-:Y:S01]  /*1c980*/  MUFU.EX2 R111, R111 ;  /* 0x0000006f006f7308 */ /* 0x000fe20000000800 */
[--C-:B------:R-:W-:Y:S01]  /*1c990*/  FFMA.FTZ R140, R160, UR4, -R39.reuse ;  /* 0x00000004a08c7c23 */ /* 0x100fe20008010827 */
[C---:B-1----:R-:W-:Y:S03]  /*1c9a0*/  HMMA.16816.F32.BF16 R20, R40.reuse, R28, R20 ;  /* 0x0000001c2814723c */ /* 0x042fe60000041814 */
[C---:B------:R-:W-:Y:S05]  /*1c9b0*/  FMUL.FTZ R26, R37.reuse, R142 ;  /* 0x0000008e251a7220 */ /* 0x040fea0000410000 */
[----:B------:R-:W1:Y:S03]  /*1c9c0*/  MUFU.EX2 R106, R106 ;  /* 0x0000006a006a7308 */ /* 0x000e660000000800 */
[----:B------:R-:W-:Y:S01]  /*1c9d0*/  FMUL.FTZ R27, R37, R143 ;  /* 0x0000008f251b7220 */ /* 0x000fe20000410000 */
[C---:B------:R-:W-:Y:S01]  /*1c9e0*/  FMUL.FTZ R28, R38.reuse, R136 ;  /* 0x00000088261c7220 */ /* 0x040fe20000410000 */
[----:B------:R-:W-:Y:S01]  /*1c9f0*/  FMUL.FTZ R29, R38, R137 ;  /* 0x00000089261d7220 */ /* 0x000fe20000410000 */
[--C-:B------:R-:W-:Y:S01]  /*1ca00*/  FFMA.FTZ R142, R163, UR4, -R68.reuse ;  /* 0x00000004a38e7c23 */ /* 0x100fe20008010844 */
[--C-:B------:R-:W-:Y:S03]  /*1ca10*/  FFMA.FTZ R143, R162, UR4, -R68.reuse ;  /* 0x00000004a28f7c23 */ /* 0x100fe60008010844 */
[----:B------:R-:W-:Y:S01]  /*1ca20*/  MUFU.EX2 R105, R105 ;  /* 0x0000006900697308 */ /* 0x000fe20000000800 */
[C---:B------:R-:W-:Y:S03]  /*1ca30*/  HMMA.16816.F32.BF16 R24, R40.reuse, R30, R24 ;  /* 0x0000001e2818723c */ /* 0x040fe60000041818 */
[--C-:B------:R-:W-:Y:S01]  /*1ca40*/  FFMA.FTZ R141, R215, UR4, -R68.reuse ;  /* 0x00000004d78d7c23 */ /* 0x100fe20008010844 */
[--C-:B------:R-:W-:Y:S01]  /*1ca50*/  FFMA.FTZ R150, R208, UR4, -R68.reuse ;  /* 0x00000004d0967c23 */ /* 0x100fe20008010844 */
[--C-:B------:R-:W-:Y:S01]  /*1ca60*/  FFMA.FTZ R151, R207, UR4, -R68.reuse ;  /* 0x00000004cf977c23 */ /* 0x100fe20008010844 */
[----:B------:R-:W-:Y:S03]  /*1ca70*/  FFMA.FTZ R149, R205, UR4, -R39 ;  /* 0x00000004cd957c23 */ /* 0x000fe60008010827 */
[----:B------:R-:W4:Y:S02]  /*1ca80*/  MUFU.EX2 R100, R100 ;  /* 0x0000006400647308 */ /* 0x000f240000000800 */
[C---:B------:R-:W-:Y:S01]  /*1ca90*/  FMUL.FTZ R30, R37.reuse, R138 ;  /* 0x0000008a251e7220 */ /* 0x040fe20000410000 */
[----:B------:R-:W-:Y:S01]  /*1caa0*/  FMUL.FTZ R31, R37, R139 ;  /* 0x0000008b251f7220 */ /* 0x000fe20000410000 */
[----:B------:R-:W-:Y:S01]  /*1cab0*/  FFMA.FTZ R175, R38, R252, R175 ;  /* 0x000000fc26af7223 */ /* 0x000fe200000100af */
[----:B------:R-:W-:Y:S01]  /*1cac0*/  MOV R157, R48 ;  /* 0x00000030009d7202 */ /* 0x000fe20000000f00 */
[--C-:B------:R-:W-:Y:S04]  /*1cad0*/  FFMA.FTZ R132, R152, UR4, -R39.reuse ;  /* 0x0000000498847c23 */ /* 0x100fe80008010827 */
[----:B------:R-:W-:Y:S01]  /*1cae0*/  MUFU.EX2 R93, R93 ;  /* 0x0000005d005d7308 */ /* 0x000fe20000000800 */
[----:B------:R-:W-:Y:S01]  /*1caf0*/  F2FP.BF16.F32.PACK_AB R48, R120, R124 ;  /* 0x0000007c7830723e */ /* 0x000fe200000010ff */
[--C-:B------:R-:W-:Y:S01]  /*1cb00*/  FFMA.FTZ R133, R156, UR4, -R68.reuse ;  /* 0x000000049c857c23 */ /* 0x100fe20008010844 */
[C---:B--2---:R-:W-:Y:S03]  /*1cb10*/  HMMA.16816.F32.BF16 R28, R40.reuse, R44, R28 ;  /* 0x0000002c281c723c */ /* 0x044fe6000004181c */
[--C-:B------:R-:W-:Y:S01]  /*1cb20*/  FFMA.FTZ R156, R204, UR4, -R39.reuse ;  /* 0x00000004cc9c7c23 */ /* 0x100fe20008010827 */
[--C-:B------:R-:W-:Y:S03]  /*1cb30*/  FFMA.FTZ R138, R157, UR4, -R68.reuse ;  /* 0x000000049d8a7c23 */ /* 0x100fe60008010844 */
[----:B------:R-:W2:Y:S01]  /*1cb40*/  MUFU.EX2 R92, R92 ;  /* 0x0000005c005c7308 */ /* 0x000ea20000000800 */
[----:B------:R-:W-:Y:S01]  /*1cb50*/  HMMA.16816.F32.BF16 R32, R40, R46, R32 ;  /* 0x0000002e2820723c */ /* 0x000fe20000041820 */
[----:B------:R-:W2:Y:S02]  /*1cb60*/  LDSM.16.MT88.4 R40, [R230+0xa800] ;  /* 0x00a80000e628783b */ /* 0x000ea40000004200 */
[----:B-----5:R-:W-:Y:S03]  /*1cb70*/  F2FP.BF16.F32.PACK_AB R45, R110, R112 ;  /* 0x000000706e2d723e */ /* 0x020fe600000010ff */
[C---:B------:R-:W-:Y:S03]  /*1cb80*/  HMMA.16816.F32.BF16 R4, R48.reuse, R52, R4 ;  /* 0x000000343004723c */ /* 0x040fe60000041804 */
[----:B------:R-:W-:Y:S02]  /*1cb90*/  MUFU.EX2 R90, R90 ;  /* 0x0000005a005a7308 */ /* 0x000fe40000000800 */
[----:B---3--:R-:W-:Y:S01]  /*1cba0*/  F2FP.BF16.F32.PACK_AB R47, R98, R104 ;  /* 0x00000068622f723e */ /* 0x008fe200000010ff */
[C---:B------:R-:W-:Y:S01]  /*1cbb0*/  HMMA.16816.F32.BF16 R8, R48.reuse, R54, R8 ;  /* 0x000000363008723c */ /* 0x040fe20000041808 */
[----:B------:R-:W3:Y:S06]  /*1cbc0*/  LDSM.16.MT88.4 R52, [R234+0xb000] ;  /* 0x00b00000ea34783b */ /* 0x000eec0000004200 */
[----:B------:R-:W5:Y:S01]  /*1cbd0*/  MUFU.EX2 R88, R88 ;  /* 0x0000005800587308 */ /* 0x000f620000000800 */
[----:B-1----:R-:W-:Y:S01]  /*1cbe0*/  F2FP.BF16.F32.PACK_AB R44, R106, R111 ;  /* 0x0000006f6a2c723e */ /* 0x002fe200000010ff */
[C---:B------:R-:W-:Y:S08]  /*1cbf0*/  HMMA.16816.F32.BF16 R12, R48.reuse, R56, R12 ;  /* 0x00000038300c723c */ /* 0x040ff0000004180c */
[----:B------:R-:W-:Y:S01]  /*1cc00*/  MUFU.EX2 R95, R95 ;  /* 0x0000005f005f7308 */ /* 0x000fe20000000800 */
[C---:B------:R-:W-:Y:S01]  /*1cc10*/  HMMA.16816.F32.BF16 R16, R48.reuse, R58, R16 ;  /* 0x0000003a3010723c */ /* 0x040fe20000041810 */
[----:B------:R-:W1:Y:S02]  /*1cc20*/  LDSM.16.MT88.4 R56, [R232+0xb000] ;  /* 0x00b00000e838783b */ /* 0x000e640000004200 */
[----:B----4-:R-:W-:Y:S03]  /*1cc30*/  F2FP.BF16.F32.PACK_AB R46, R100, R105 ;  /* 0x00000069642e723e */ /* 0x010fe600000010ff */
[C---:B------:R-:W-:Y:S03]  /*1cc40*/  HMMA.16816.F32.BF16 R20, R48.reuse, R60, R20 ;  /* 0x0000003c3014723c */ /* 0x040fe60000041814 */
[----:B------:R-:W4:Y:S02]  /*1cc50*/  MUFU.EX2 R99, R99 ;  /* 0x0000006300637308 */ /* 0x000f240000000800 */
[--C-:B------:R-:W-:Y:S01]  /*1cc60*/  FFMA.FTZ R157, R199, UR4, -R68.reuse ;  /* 0x00000004c79d7c23 */ /* 0x100fe20008010844 */
[C---:B------:R-:W-:Y:S01]  /*1cc70*/  HMMA.16816.F32.BF16 R24, R48.reuse, R62, R24 ;  /* 0x0000003e3018723c */ /* 0x040fe20000041818 */
[----:B------:R-:W4:Y:S06]  /*1cc80*/  LDSM.16.MT88.4 R60, [R231+0xb000] ;  /* 0x00b00000e73c783b */ /* 0x000f2c0000004200 */
[----:B------:R-:W-:Y:S01]  /*1cc90*/  MUFU.EX2 R102, R102 ;  /* 0x0000006600667308 */ /* 0x000fe20000000800 */
[--C-:B------:R-:W-:Y:S01]  /*1cca0*/  FFMA.FTZ R136, R158, UR4, -R39.reuse ;  /* 0x000000049e887c23 */ /* 0x100fe20008010827 */
[C---:B--2---:R-:W-:Y:S08]  /*1ccb0*/  HMMA.16816.F32.BF16 R28, R48.reuse, R40, R28 ;  /* 0x00000028301c723c */ /* 0x044ff0000004181c */
[----:B------:R-:W2:Y:S01]  /*1ccc0*/  MUFU.EX2 R97, R97 ;  /* 0x0000006100617308 */ /* 0x000ea20000000800 */
[----:B------:R-:W-:Y:S01]  /*1ccd0*/  HMMA.16816.F32.BF16 R32, R48, R42, R32 ;  /* 0x0000002a3020723c */ /* 0x000fe20000041820 */
[----:B------:R-:W2:Y:S02]  /*1cce0*/  LDSM.16.MT88.4 R40, [R230+0xb000] ;  /* 0x00b00000e628783b */ /* 0x000ea40000004200 */
[--C-:B------:R-:W-:Y:S03]  /*1ccf0*/  FFMA.FTZ R158, R201, UR4, -R68.reuse ;  /* 0x00000004c99e7c23 */ /* 0x100fe60008010844 */
[C---:B---3--:R-:W-:Y:S03]  /*1cd00*/  HMMA.16816.F32.BF16 R4, R44.reuse, R52, R4 ;  /* 0x000000342c04723c */ /* 0x048fe60000041804 */
[----:B------:R-:W-:Y:S02]  /*1cd10*/  MUFU.EX2 R96, R96 ;  /* 0x0000006000607308 */ /* 0x000fe40000000800 */
[----:B------:R-:W-:Y:S01]  /*1cd20*/  F2FP.BF16.F32.PACK_AB R49, R92, R93 ;  /* 0x0000005d5c31723e */ /* 0x000fe200000010ff */
[C---:B------:R-:W-:Y:S01]  /*1cd30*/  HMMA.16816.F32.BF16 R8, R44.reuse, R54, R8 ;  /* 0x000000362c08723c */ /* 0x040fe20000041808 */
[----:B------:R-:W3:Y:S06]  /*1cd40*/  LDSM.16.MT88.4 R52, [R234+0xb800] ;  /* 0x00b80000ea34783b */ /* 0x000eec0000004200 */
[----:B------:R-:W3:Y:S01]  /*1cd50*/  MUFU.EX2 R101, R101 ;  /* 0x0000006500657308 */ /* 0x000ee20000000800 */
[----:B-----5:R-:W-:Y:S01]  /*1cd60*/  F2FP.BF16.F32.PACK_AB R51, R88, R90 ;  /* 0x0000005a5833723e */ /* 0x020fe200000010ff */
[C---:B-1----:R-:W-:Y:S08]  /*1cd70*/  HMMA.16816.F32.BF16 R12, R44.reuse, R56, R12 ;  /* 0x000000382c0c723c */ /* 0x042ff0000004180c */
[----:B------:R-:W-:Y:S01]  /*1cd80*/  MUFU.EX2 R107, R107 ;  /* 0x0000006b006b7308 */ /* 0x000fe20000000800 */
[C---:B------:R-:W-:Y:S01]  /*1cd90*/  HMMA.16816.F32.BF16 R16, R44.reuse, R58, R16 ;  /* 0x0000003a2c10723c */ /* 0x040fe20000041810 */
[----:B------:R-:W1:Y:S02]  /*1cda0*/  LDSM.16.MT88.4 R56, [R232+0xb800] ;  /* 0x00b80000e838783b */ /* 0x000e640000004200 */
[----:B----4-:R-:W-:Y:S03]  /*1cdb0*/  F2FP.BF16.F32.PACK_AB R48, R99, R95 ;  /* 0x0000005f6330723e */ /* 0x010fe600000010ff */
[C---:B------:R-:W-:Y:S03]  /*1cdc0*/  HMMA.16816.F32.BF16 R20, R44.reuse, R60, R20 ;  /* 0x0000003c2c14723c */ /* 0x040fe60000041814 */
[----:B------:R-:W4:Y:S02]  /*1cdd0*/  MUFU.EX2 R109, R109 ;  /* 0x0000006d006d7308 */ /* 0x000f240000000800 */
[----:B--2---:R-:W-:Y:S01]  /*1cde0*/  F2FP.BF16.F32.PACK_AB R50, R97, R102 ;  /* 0x000000666132723e */ /* 0x004fe200000010ff */
[C---:B------:R-:W-:Y:S01]  /*1cdf0*/  HMMA.16816.F32.BF16 R24, R44.reuse, R62, R24 ;  /* 0x0000003e2c18723c */ /* 0x040fe20000041818 */
[----:B------:R-:W2:Y:S06]  /*1ce00*/  LDSM.16.MT88.4 R60, [R231+0xb800] ;  /* 0x00b80000e73c783b */ /* 0x000eac0000004200 */
[----:B------:R-:W-:Y:S01]  /*1ce10*/  MUFU.EX2 R121, R121 ;  /* 0x0000007900797308 */ /* 0x000fe20000000800 */
[--C-:B------:R-:W-:Y:S01]  /*1ce20*/  FFMA.FTZ R139, R161, UR4, -R39.reuse ;  /* 0x00000004a18b7c23 */ /* 0x100fe20008010827 */
[C---:B------:R-:W-:Y:S08]  /*1ce30*/  HMMA.16816.F32.BF16 R28, R44.reuse, R40, R28 ;  /* 0x000000282c1c723c */ /* 0x040ff0000004181c */
[----:B------:R-:W5:Y:S01]  /*1ce40*/  MUFU.EX2 R123, R123 ;  /* 0x0000007b007b7308 */ /* 0x000f620000000800 */
        /* <DEDUP_REMOVED lines=8> */
[----:B------:R-:W2:Y:S01]  /*1ced0*/  MUFU.EX2 R122, R122 ;  /* 0x0000007a007a7308 */ /* 0x000ea20000000800 */
[----:B----4-:R-:W-:Y:S01]  /*1cee0*/  F2FP.BF16.F32.PACK_AB R47, R109, R107 ;  /* 0x0000006b6d2f723e */ /* 0x010fe200000010ff */
[C---:B-1----:R-:W-:Y:S08]  /*1cef0*/  HMMA.16816.F32.BF16 R12, R48.reuse, R56, R12 ;  /* 0x00000038300c723c */ /* 0x042ff0000004180c */
[----:B------:R-:W-:Y:S01]  /*1cf00*/  MUFU.EX2 R131, R131 ;  /* 0x0000008300837308 */ /* 0x000fe20000000800 */
[C---:B------:R-:W-:Y:S01]  /*1cf10*/  HMMA.16816.F32.BF16 R16, R48.reuse, R58, R16 ;  /* 0x0000003a3010723c */ /* 0x040fe20000041810 */
[----:B------:R-:W1:Y:S02]  /*1cf20*/  LDSM.16.MT88.4 R56, [R232+0xc000] ;  /* 0x00c00000e838783b */ /* 0x000e640000004200 */
[----:B-----5:R-:W-:Y:S03]  /*1cf30*/  F2FP.BF16.F32.PACK_AB R44, R123, R121 ;  /* 0x000000797b2c723e */ /* 0x020fe600000010ff */
[C---:B--2---:R-:W-:Y:S03]  /*1cf40*/  HMMA.16816.F32.BF16 R20, R48.reuse, R60, R20 ;  /* 0x0000003c3014723c */ /* 0x044fe60000041814 */
[----:B------:R-:W2:Y:S02]  /*1cf50*/  MUFU.EX2 R132, R132 ;  /* 0x0000008400847308 */ /* 0x000ea40000000800 */
[----:B------:R-:W-:Y:S01]  /*1cf60*/  F2FP.BF16.F32.PACK_AB R46, R122, R125 ;  /* 0x0000007d7a2e723e */ /* 0x000fe200000010ff */
[C---:B------:R-:W-:Y:S01]  /*1cf70*/  HMMA.16816.F32.BF16 R24, R48.reuse, R62, R24 ;  /* 0x0000003e3018723c */ /* 0x040fe20000041818 */
[----:B------:R-:W4:Y:S06]  /*1cf80*/  LDSM.16.MT88.4 R60, [R231+0xc000] ;  /* 0x00c00000e73c783b */ /* 0x000f2c0000004200 */
[----:B------:R-:W-:Y:S01]  /*1cf90*/  MUFU.EX2 R130, R130 ;  /* 0x0000008200827308 */ /* 0x000fe20000000800 */
[--C-:B------:R-:W-:Y:S01]  /*1cfa0*/  FFMA.FTZ R145, R213, UR4, -R39.reuse ;  /* 0x00000004d5917c23 */ /* 0x100fe20008010827 */
[C---:B------:R-:W-:Y:S08]  /*1cfb0*/  HMMA.16816.F32.BF16 R28, R48.reuse, R40, R28 ;  /* 0x00000028301c723c */ /* 0x040ff0000004181c */
[----:B------:R-:W5:Y:S01]  /*1cfc0*/  MUFU.EX2 R129, R129 ;  /* 0x0000008100817308 */ /* 0x000f620000000800 */
[----:B------:R-:W-:Y:S01]  /*1cfd0*/  HMMA.16816.F32.BF16 R32, R48, R42, R32 ;  /* 0x0000002a3020723c */ /* 0x000fe20000041820 */
[----:B------:R-:W4:Y:S02]  /*1cfe0*/  LDSM.16.MT88.4 R40, [R230+0xc000] ;  /* 0x00c00000e628783b */ /* 0x000f240000004200 */
[--C-:B------:R-:W-:Y:S03]  /*1cff0*/  FFMA.FTZ R148, R211, UR4, -R39.reuse ;  /* 0x00000004d3947c23 */ /* 0x100fe60008010827 */
[C---:B---3--:R-:W-:Y:S03]  /*1d000*/  HMMA.16816.F32.BF16 R4, R44.reuse, R52, R4 ;  /* 0x000000342c04723c */ /* 0x048fe60000041804 */
[----:B------:R-:W-:Y:S02]  /*1d010*/  MUFU.EX2 R135, R135 ;  /* 0x0000008700877308 */ /* 0x000fe40000000800 */
[----:B--2---:R-:W-:Y:S01]  /*1d020*/  F2FP.BF16.F32.PACK_AB R49, R132, R131 ;  /* 0x000000838431723e */ /* 0x004fe200000010ff */
[C---:B------:R-:W-:Y:S01]  /*1d030*/  HMMA.16816.F32.BF16 R8, R44.reuse, R54, R8 ;  /* 0x000000362c08723c */ /* 0x040fe20000041808 */
[----:B------:R-:W2:Y:S06]  /*1d040*/  LDSM.16.MT88.4 R52, [R234+0xc800] ;  /* 0x00c80000ea34783b */ /* 0x000eac0000004200 */
[----:B------:R-:W-:Y:S01]  /*1d050*/  MUFU.EX2 R138, R138 ;  /* 0x0000008a008a7308 */ /* 0x000fe20000000800 */
[----:B-----5:R-:W-:Y:S01]  /*1d060*/  F2FP.BF16.F32.PACK_AB R51, R129, R130 ;  /* 0x000000828133723e */ /* 0x020fe200000010ff */
        /* <DEDUP_REMOVED lines=8> */
[C---:B------:R-:W-:Y:S01]  /*1d0f0*/  HMMA.16816.F32.BF16 R24, R44.reuse, R62, R24 ;  /* 0x0000003e2c18723c */ /* 0x040fe20000041818 */
[----:B------:R-:W4:Y:S06]  /*1d100*/  LDSM.16.MT88.4 R60, [R231+0xc800] ;  /* 0x00c80000e73c783b */ /* 0x000f2c0000004200 */
[----:B------:R-:W5:Y:S01]  /*1d110*/  MUFU.EX2 R136, R136 ;  /* 0x0000008800887308 */ /* 0x000f620000000800 */
[----:B-1----:R-:W-:Y:S01]  /*1d120*/  F2FP.BF16.F32.PACK_AB R50, R133, R138 ;  /* 0x0000008a8532723e */ /* 0x002fe200000010ff */
[C---:B------:R-:W-:Y:S08]  /*1d130*/  HMMA.16816.F32.BF16 R28, R44.reuse, R40, R28 ;  /* 0x000000282c1c723c */ /* 0x040ff0000004181c */
[----:B------:R-:W-:Y:S01]  /*1d140*/  MUFU.EX2 R139, R139 ;  /* 0x0000008b008b7308 */ /* 0x000fe20000000800 */
[----:B------:R-:W-:Y:S01]  /*1d150*/  HMMA.16816.F32.BF16 R32, R44, R42, R32 ;  /* 0x0000002a2c20723c */ /* 0x000fe20000041820 */
[----:B------:R-:W1:Y:S02]  /*1d160*/  LDSM.16.MT88.4 R40, [R230+0xc800] ;  /* 0x00c80000e628783b */ /* 0x000e640000004200 */
[--C-:B------:R-:W-:Y:S01]  /*1d170*/  FFMA.FTZ R161, R198, UR4, -R68.reuse ;  /* 0x00000004c6a17c23 */ /* 0x100fe20008010844 */
[--C-:B------:R-:W-:Y:S05]  /*1d180*/  FFMA.FTZ R163, R197, UR4, -R39.reuse ;  /* 0x00000004c5a37c23 */ /* 0x100fea0008010827 */
[----:B------:R-:W2:Y:S02]  /*1d190*/  MUFU.EX2 R140, R140 ;  /* 0x0000008c008c7308 */ /* 0x000ea40000000800 */
[----:B-----5:R-:W-:Y:S01]  /*1d1a0*/  F2FP.BF16.F32.PACK_AB R45, R136, R134 ;  /* 0x00000086882d723e */ /* 0x020fe200000010ff */
[--C-:B------:R-:W-:Y:S01]  /*1d1b0*/  FFMA.FTZ R162, R196, UR4, -R39.reuse ;  /* 0x00000004c4a27c23 */ /* 0x100fe20008010827 */
[--C-:B------:R-:W-:Y:S01]  /*1d1c0*/  FFMA.FTZ R160, R195, UR4, -R39.reuse ;  /* 0x00000004c3a07c23 */ /* 0x100fe20008010827 */
[--C-:B------:R-:W-:Y:S01]  /*1d1d0*/  FFMA.FTZ R37, R87, UR4, -R39.reuse ;  /* 0x0000000457257c23 */ /* 0x100fe20008010827 */
[----:B------:R-:W-:Y:S04]  /*1d1e0*/  FFMA.FTZ R87, R86, UR4, -R39 ;  /* 0x0000000456577c23 */ /* 0x000fe80008010827 */
[----:B------:R-:W-:Y:S01]  /*1d1f0*/  MUFU.EX2 R142, R142 ;  /* 0x0000008e008e7308 */ /* 0x000fe20000000800 */
[--C-:B------:R-:W-:Y:S01]  /*1d200*/  FFMA.FTZ R137, R154, UR4, -R68.reuse ;  /* 0x000000049a897c23 */ /* 0x100fe20008010844 */
[--C-:B------:R-:W-:Y:S01]  /*1d210*/  FFMA.FTZ R154, R206, UR4, -R68.reuse ;  /* 0x00000004ce9a7c23 */ /* 0x100fe20008010844 */
[--C-:B------:R-:W-:Y:S01]  /*1d220*/  FFMA.FTZ R83, R83, UR4, -R68.reuse ;  /* 0x0000000453537c23 */ /* 0x100fe20008010844 */
[--C-:B------:R-:W-:Y:S01]  /*1d230*/  FFMA.FTZ R82, R82, UR4, -R68.reuse ;  /* 0x0000000452527c23 */ /* 0x100fe20008010844 */
[----:B------:R-:W-:Y:S01]  /*1d240*/  FFMA.FTZ R81, R81, UR4, -R68 ;  /* 0x0000000451517c23 */ /* 0x000fe20008010844 */
[----:B------:R-:W-:Y:S01]  /*1d250*/  FADD.FTZ R175, R172, R175 ;  /* 0x000000afacaf7221 */ /* 0x000fe20000010000 */
[----:B------:R-:W-:Y:S03]  /*1d260*/  FADD.FTZ R174, R171, R174 ;  /* 0x000000aeabae7221 */ /* 0x000fe60000010000 */
[----:B------:R-:W5:Y:S01]  /*1d270*/  MUFU.EX2 R137, R137 ;  /* 0x0000008900897308 */ /* 0x000f620000000800 */
[----:B--2---:R-:W-:Y:S01]  /*1d280*/  F2FP.BF16.F32.PACK_AB R47, R140, R139 ;  /* 0x0000008b8c2f723e */ /* 0x004fe200000010ff */
[----:B------:R-:W-:Y:S01]  /*1d290*/  FADD.FTZ R175, R165, R175 ;  /* 0x000000afa5af7221 */ /* 0x000fe20000010000 */
[----:B------:R-:W-:Y:S01]  /*1d2a0*/  FADD.FTZ R174, R169, R174 ;  /* 0x000000aea9ae7221 */ /* 0x000fe20000010000 */
[----:B------:R-:W-:Y:S02]  /*1d2b0*/  MOV R165, R0 ;  /* 0x0000000000a57202 */ /* 0x000fe40000000f00 */
        /* <DEDUP_REMOVED lines=8> */
[----:B-----5:R-:W-:Y:S01]  /*1d340*/  F2FP.BF16.F32.PACK_AB R48, R137, R135 ;  /* 0x000000878930723e */ /* 0x020fe200000010ff */
[----:B------:R-:W-:Y:S01]  /*1d350*/  FADD.FTZ R120, R115, R120 ;  /* 0x0000007873787221 */ /* 0x000fe20000010000 */
[----:B------:R-:W-:Y:S01]  /*1d360*/  FADD.FTZ R119, R117, R119 ;  /* 0x0000007775777221 */ /* 0x000fe20000010000 */
[----:B------:R-:W-:Y:S02]  /*1d370*/  MOV R164, R2 ;  /* 0x0000000200a47202 */ /* 0x000fe40000000f00 */
[----:B------:R-:W-:Y:S01]  /*1d380*/  FADD.FTZ R120, R114, R120 ;  /* 0x0000007872787221 */ /* 0x000fe20000010000 */
[----:B------:R-:W-:Y:S03]  /*1d390*/  FADD.FTZ R119, R113, R119 ;  /* 0x0000007771777221 */ /* 0x000fe60000010000 */
[----:B------:R-:W5:Y:S01]  /*1d3a0*/  MUFU.EX2 R144, R144 ;  /* 0x0000009000907308 */ /* 0x000f620000000800 */
[----:B--2---:R-:W-:Y:S01]  /*1d3b0*/  F2FP.BF16.F32.PACK_AB R44, R143, R142 ;  /* 0x0000008e8f2c723e */ /* 0x004fe200000010ff */
[C---:B------:R-:W-:Y:S05]  /*1d3c0*/  HMMA.16816.F32.BF16 R4, R48.reuse, R52, R4 ;  /* 0x000000343004723c */ /* 0x040fea0000041804 */
[----:B------:R-:W-:Y:S03]  /*1d3d0*/  FADD.FTZ R120, R111, R120 ;  /* 0x000000786f787221 */ /* 0x000fe60000010000 */
[----:B------:R-:W-:Y:S01]  /*1d3e0*/  MUFU.EX2 R145, R145 ;  /* 0x0000009100917308 */ /* 0x000fe20000000800 */
[C---:B------:R-:W-:Y:S01]  /*1d3f0*/  HMMA.16816.F32.BF16 R8, R48.reuse, R54, R8 ;  /* 0x000000363008723c */ /* 0x040fe20000041808 */
[----:B------:R-:W2:Y:S02]  /*1d400*/  LDSM.16.MT88.4 R52, [R234+0xd000] ;  /* 0x00d00000ea34783b */ /* 0x000ea40000004200 */
[----:B------:R-:W-:Y:S01]  /*1d410*/  FADD.FTZ R120, R106, R120 ;  /* 0x000000786a787221 */ /* 0x000fe20000010000 */
[----:B------:R-:W-:Y:S02]  /*1d420*/  FADD.FTZ R112, R112, R119 ;  /* 0x0000007770707221 */ /* 0x000fe40000010000 */
[C---:B---3--:R-:W-:Y:S03]  /*1d430*/  HMMA.16816.F32.BF16 R12, R48.reuse, R56, R12 ;  /* 0x00000038300c723c */ /* 0x048fe6000004180c */
[----:B------:R-:W3:Y:S02]  /*1d440*/  MUFU.EX2 R146, R146 ;  /* 0x0000009200927308 */ /* 0x000ee40000000800 */
[----:B-----5:R-:W-:Y:S01]  /*1d450*/  F2FP.BF16.F32.PACK_AB R46, R144, R141 ;  /* 0x0000008d902e723e */ /* 0x020fe200000010ff */
[C---:B------:R-:W-:Y:S01]  /*1d460*/  HMMA.16816.F32.BF16 R16, R48.reuse, R58, R16 ;  /* 0x0000003a3010723c */ /* 0x040fe20000041810 */
[----:B------:R-:W5:Y:S06]  /*1d470*/  LDSM.16.MT88.4 R56, [R232+0xd000] ;  /* 0x00d00000e838783b */ /* 0x000f6c0000004200 */
[----:B------:R-:W-:Y:S01]  /*1d480*/  MUFU.EX2 R148, R148 ;  /* 0x0000009400947308 */ /* 0x000fe20000000800 */
[----:B------:R-:W-:Y:S01]  /*1d490*/  FADD.FTZ R105, R105, R120 ;  /* 0x0000007869697221 */ /* 0x000fe20000010000 */
[C---:B----4-:R-:W-:Y:S08]  /*1d4a0*/  HMMA.16816.F32.BF16 R20, R48.reuse, R60, R20 ;  /* 0x0000003c3014723c */ /* 0x050ff00000041814 */
[----:B------:R-:W4:Y:S01]  /*1d4b0*/  MUFU.EX2 R147, R147 ;  /* 0x0000009300937308 */ /* 0x000f220000000800 */
[C---:B------:R-:W-:Y:S01]  /*1d4c0*/  HMMA.16816.F32.BF16 R24, R48.reuse, R62, R24 ;  /* 0x0000003e3018723c */ /* 0x040fe20000041818 */
[----:B------:R-:W4:Y:S02]  /*1d4d0*/  LDSM.16.MT88.4 R60, [R231+0xd000] ;  /* 0x00d00000e73c783b */ /* 0x000f240000004200 */
[----:B------:R-:W-:Y:S03]  /*1d4e0*/  FADD.FTZ R105, R100, R105 ;  /* 0x0000006964697221 */ /* 0x000fe60000010000 */
[C---:B-1----:R-:W-:Y:S03]  /*1d4f0*/  HMMA.16816.F32.BF16 R28, R48.reuse, R40, R28 ;  /* 0x00000028301c723c */ /* 0x042fe6000004181c */
[----:B------:R-:W-:Y:S02]  /*1d500*/  MUFU.EX2 R152, R152 ;  /* 0x0000009800987308 */ /* 0x000fe40000000800 */
[----:B------:R-:W-:Y:S01]  /*1d510*/  FADD.FTZ R105, R95, R105 ;  /* 0x000000695f697221 */ /* 0x000fe20000010000 */
[----:B------:R-:W-:Y:S01]  /*1d520*/  HMMA.16816.F32.BF16 R32, R48, R42, R32 ;  /* 0x0000002a3020723c */ /* 0x000fe20000041820 */
[----:B------:R-:W1:Y:S06]  /*1d530*/  LDSM.16.MT88.4 R40, [R230+0xd000] ;  /* 0x00d00000e628783b */ /* 0x000e6c0000004200 */
[----:B------:R-:W4:Y:S01]  /*1d540*/  MUFU.EX2 R150, R150 ;  /* 0x0000009600967308 */ /* 0x000f220000000800 */
[----:B------:R-:W-:Y:S01]  /*1d550*/  FADD.FTZ R105, R99, R105 ;  /* 0x0000006963697221 */ /* 0x000fe20000010000 */
[C---:B--2---:R-:W-:Y:S08]  /*1d560*/  HMMA.16816.F32.BF16 R4, R44.reuse, R52, R4 ;  /* 0x000000342c04723c */ /* 0x044ff00000041804 */
[----:B------:R-:W-:Y:S01]  /*1d570*/  MUFU.EX2 R151, R151 ;  /* 0x0000009700977308 */ /* 0x000fe20000000800 */
[C---:B------:R-:W-:Y:S01]  /*1d580*/  HMMA.16816.F32.BF16 R8, R44.reuse, R54, R8 ;  /* 0x000000362c08723c */ /* 0x040fe20000041808 */
[----:B------:R-:W2:Y:S02]  /*1d590*/  LDSM.16.MT88.4 R52, [R234+0xd800] ;  /* 0x00d80000ea34783b */ /* 0x000ea40000004200 */
[----:B---3--:R-:W-:Y:S03]  /*1d5a0*/  F2FP.BF16.F32.PACK_AB R49, R146, R145 ;  /* 0x000000919231723e */ /* 0x008fe600000010ff */
[C---:B-----5:R-:W-:Y:S03]  /*1d5b0*/  HMMA.16816.F32.BF16 R12, R44.reuse, R56, R12 ;  /* 0x000000382c0c723c */ /* 0x060fe6000004180c */
[----:B------:R-:W3:Y:S02]  /*1d5c0*/  MUFU.EX2 R154, R154 ;  /* 0x0000009a009a7308 */ /* 0x000ee40000000800 */
[----:B----4-:R-:W-:Y:S01]  /*1d5d0*/  F2FP.BF16.F32.PACK_AB R51, R147, R148 ;  /* 0x000000949333723e */ /* 0x010fe200000010ff */
[C---:B------:R-:W-:Y:S01]  /*1d5e0*/  HMMA.16816.F32.BF16 R16, R44.reuse, R58, R16 ;  /* 0x0000003a2c10723c */ /* 0x040fe20000041810 */
[----:B------:R-:W4:Y:S06]  /*1d5f0*/  LDSM.16.MT88.4 R56, [R232+0xd800] ;  /* 0x00d80000e838783b */ /* 0x000f2c0000004200 */
[----:B------:R-:W-:Y:S01]  /*1d600*/  MUFU.EX2 R149, R149 ;  /* 0x0000009500957308 */ /* 0x000fe20000000800 */
[----:B------:R-:W-:Y:S01]  /*1d610*/  F2FP.BF16.F32.PACK_AB R48, R150, R152 ;  /* 0x000000989630723e */ /* 0x000fe200000010ff */
[C---:B------:R-:W-:Y:S08]  /*1d620*/  HMMA.16816.F32.BF16 R20, R44.reuse, R60, R20 ;  /* 0x0000003c2c14723c */ /* 0x040ff00000041814 */
[----:B------:R-:W5:Y:S01]  /*1d630*/  MUFU.EX2 R156, R156 ;  /* 0x0000009c009c7308 */ /* 0x000f620000000800 */
[C---:B------:R-:W-:Y:S01]  /*1d640*/  HMMA.16816.F32.BF16 R24, R44.reuse, R62, R24 ;  /* 0x0000003e2c18723c */ /* 0x040fe20000041818 */
[----:B------:R-:W4:Y:S02]  /*1d650*/  LDSM.16.MT88.4 R60, [R231+0xd800] ;  /* 0x00d80000e73c783b */ /* 0x000f240000004200 */
[----:B---3--:R-:W-:Y:S03]  /*1d660*/  F2FP.BF16.F32.PACK_AB R50, R154, R151 ;  /* 0x000000979a32723e */ /* 0x008fe600000010ff */
[C---:B-1----:R-:W-:Y:S03]  /*1d670*/  HMMA.16816.F32.BF16 R28, R44.reuse, R40, R28 ;  /* 0x000000282c1c723c */ /* 0x042fe6000004181c */
[----:B------:R-:W-:Y:S02]  /*1d680*/  MUFU.EX2 R153, R153 ;  /* 0x0000009900997308 */ /* 0x000fe40000000800 */
[----:B------:R-:W-:Y:S01]  /*1d690*/  FADD.FTZ R102, R102, R105 ;  /* 0x0000006966667221 */ /* 0x000fe20000010000 */
[----:B------:R-:W-:Y:S01]  /*1d6a0*/  HMMA.16816.F32.BF16 R32, R44, R42, R32 ;  /* 0x0000002a2c20723c */ /* 0x000fe20000041820 */
[----:B------:R-:W1:Y:S06]  /*1d6b0*/  LDSM.16.MT88.4 R40, [R230+0xd800] ;  /* 0x00d80000e628783b */ /* 0x000e6c0000004200 */
[----:B------:R-:W3:Y:S01]  /*1d6c0*/  MUFU.EX2 R155, R155 ;  /* 0x0000009b009b7308 */ /* 0x000ee20000000800 */
[----:B------:R-:W-:Y:S01]  /*1d6d0*/  FADD.FTZ R102, R97, R102 ;  /* 0x0000006661667221 */ /* 0x000fe20000010000 */
[C---:B--2---:R-:W-:Y:S08]  /*1d6e0*/  HMMA.16816.F32.BF16 R4, R48.reuse, R52, R4 ;  /* 0x000000343004723c */ /* 0x044ff00000041804 */
[----:B------:R-:W-:Y:S01]  /*1d6f0*/  MUFU.EX2 R158, R158 ;  /* 0x0000009e009e7308 */ /* 0x000fe20000000800 */
[C---:B------:R-:W-:Y:S01]  /*1d700*/  HMMA.16816.F32.BF16 R8, R48.reuse, R54, R8 ;  /* 0x000000363008723c */ /* 0x040fe20000041808 */
[----:B------:R-:W2:Y:S02]  /*1d710*/  LDSM.16.MT88.4 R52, [R234+0xe000] ;  /* 0x00e00000ea34783b */ /* 0x000ea40000004200 */
[----:B-----5:R-:W-:Y:S03]  /*1d720*/  F2FP.BF16.F32.PACK_AB R45, R156, R149 ;  /* 0x000000959c2d723e */ /* 0x020fe600000010ff */
[C---:B----4-:R-:W-:Y:S03]  /*1d730*/  HMMA.16816.F32.BF16 R12, R48.reuse, R56, R12 ;  /* 0x00000038300c723c */ /* 0x050fe6000004180c */
[----:B------:R-:W4:Y:S02]  /*1d740*/  MUFU.EX2 R159, R159 ;  /* 0x0000009f009f7308 */ /* 0x000f240000000800 */
[----:B---3--:R-:W-:Y:S01]  /*1d750*/  F2FP.BF16.F32.PACK_AB R47, R155, R153 ;  /* 0x000000999b2f723e */ /* 0x008fe200000010ff */
[C---:B------:R-:W-:Y:S01]  /*1d760*/  HMMA.16816.F32.BF16 R16, R48.reuse, R58, R16 ;  /* 0x0000003a3010723c */ /* 0x040fe20000041810 */
[----:B------:R-:W3:Y:S06]  /*1d770*/  LDSM.16.MT88.4 R56, [R232+0xe000] ;  /* 0x00e00000e838783b */ /* 0x000eec0000004200 */
[----:B------:R-:W-:Y:S01]  /*1d780*/  MUFU.EX2 R157, R157 ;  /* 0x0000009d009d7308 */ /* 0x000fe20000000800 */
[----:B------:R-:W-:Y:S01]  /*1d790*/  FADD.FTZ R102, R121, R102 ;  /* 0x0000006679667221 */ /* 0x000fe20000010000 */
[C---:B------:R-:W-:Y:S08]  /*1d7a0*/  HMMA.16816.F32.BF16 R20, R48.reuse, R60, R20 ;  /* 0x0000003c3014723c */ /* 0x040ff00000041814 */
[----:B------:R-:W5:Y:S01]  /*1d7b0*/  MUFU.EX2 R161, R161 ;  /* 0x000000a100a17308 */ /* 0x000f620000000800 */
[C---:B------:R-:W-:Y:S01]  /*1d7c0*/  HMMA.16816.F32.BF16 R24, R48.reuse, R62, R24 ;  /* 0x0000003e3018723c */ /* 0x040fe20000041818 */
[----:B------:R-:W3:Y:S02]  /*1d7d0*/  LDSM.16.MT88.4 R60, [R231+0xe000] ;  /* 0x00e00000e73c783b */ /* 0x000ee40000004200 */
[----:B----4-:R-:W-:Y:S03]  /*1d7e0*/  F2FP.BF16.F32.PACK_AB R44, R159, R158 ;  /* 0x0000009e9f2c723e */ /* 0x010fe600000010ff */
[C---:B-1----:R-:W-:Y:S03]  /*1d7f0*/  HMMA.16816.F32.BF16 R28, R48.reuse, R40, R28 ;  /* 0x00000028301c723c */ /* 0x042fe6000004181c */
[----:B------:R-:W-:Y:S02]  /*1d800*/  MUFU.EX2 R163, R163 ;  /* 0x000000a300a37308 */ /* 0x000fe40000000800 */
[----:B------:R-:W-:Y:S01]  /*1d810*/  FADD.FTZ R102, R123, R102 ;  /* 0x000000667b667221 */ /* 0x000fe20000010000 */
[----:B------:R-:W-:Y:S01]  /*1d820*/  HMMA.16816.F32.BF16 R32, R48, R42, R32 ;  /* 0x0000002a3020723c */ /* 0x000fe20000041820 */
[----:B------:R-:W1:Y:S06]  /*1d830*/  LDSM.16.MT88.4 R40, [R230+0xe000] ;  /* 0x00e00000e628783b */ /* 0x000e6c0000004200 */
[----:B------:R-:W4:Y:S01]  /*1d840*/  MUFU.EX2 R192, R192 ;  /* 0x000000c000c07308 */ /* 0x000f220000000800 */
[----:B-----5:R-:W-:Y:S03]  /*1d850*/  F2FP.BF16.F32.PACK_AB R46, R161, R157 ;  /* 0x0000009da12e723e */ /* 0x020fe600000010ff */
[----:B------:R-:W-:Y:S01]  /*1d860*/  FADD.FTZ R102, R125, R102 ;  /* 0x000000667d667221 */ /* 0x000fe20000010000 */
[----:B------:R-:W-:Y:S01]  /*1d870*/  FADD.FTZ R112, R110, R112 ;  /* 0x000000706e707221 */ /* 0x000fe20000010000 */
[----:B------:R-:W5:Y:S04]  /*1d880*/  LDSM.16.MT88.4 R48, [R234+0xe800] ;  /* 0x00e80000ea30783b */ /* 0x000f680000004200 */
[----:B------:R-:W-:Y:S01]  /*1d890*/  MUFU.EX2 R162, R162 ;  /* 0x000000a200a27308 */ /* 0x000fe20000000800 */
[C---:B--2---:R-:W-:Y:S05]  /*1d8a0*/  HMMA.16816.F32.BF16 R4, R44.reuse, R52, R4 ;  /* 0x000000342c04723c */ /* 0x044fea0000041804 */
[----:B------:R-:W-:Y:S01]  /*1d8b0*/  FADD.FTZ R102, R122, R102 ;  /* 0x000000667a667221 */ /* 0x000fe20000010000 */
[C---:B------:R-:W-:Y:S03]  /*1d8c0*/  HMMA.16816.F32.BF16 R8, R44.reuse, R54, R8 ;  /* 0x000000362c08723c */ /* 0x040fe60000041808 */
[----:B------:R-:W2:Y:S01]  /*1d8d0*/  MUFU.EX2 R160, R160 ;  /* 0x000000a000a07308 */ /* 0x000ea20000000800 */
[----:B------:R-:W5:Y:S01]  /*1d8e0*/  LDSM.16.MT88.4 R52, [R232+0xe800] ;  /* 0x00e80000e834783b */ /* 0x000f620000004200 */
[----:B------:R-:W-:Y:S01]  /*1d8f0*/  FADD.FTZ R102, R135, R102 ;  /* 0x0000006687667221 */ /* 0x000fe20000010000 */
[C---:B---3--:R-:W-:Y:S07]  /*1d900*/  HMMA.16816.F32.BF16 R12, R44.reuse, R56, R12 ;  /* 0x000000382c0c723c */ /* 0x048fee000004180c */
[----:B------:R-:W-:Y:S01]  /*1d910*/  MUFU.EX2 R194, R194 ;  /* 0x000000c200c27308 */ /* 0x000fe20000000800 */
[----:B------:R-:W-:Y:S01]  /*1d920*/  FADD.FTZ R102, R137, R102 ;  /* 0x0000006689667221 */ /* 0x000fe20000010000 */
[C---:B------:R-:W-:Y:S01]  /*1d930*/  HMMA.16816.F32.BF16 R16, R44.reuse, R58, R16 ;  /* 0x0000003a2c10723c */ /* 0x040fe20000041810 */
[----:B------:R-:W3:Y:S07]  /*1d940*/  LDSM.16.MT88.4 R56, [R231+0xe800] ;  /* 0x00e80000e738783b */ /* 0x000eee0000004200 */
[----:B------:R-:W2:Y:S01]  /*1d950*/  MUFU.EX2 R193, R193 ;  /* 0x000000c100c17308 */ /* 0x000ea20000000800 */
[C---:B------:R-:W-:Y:S03]  /*1d960*/  HMMA.16816.F32.BF16 R20, R44.reuse, R60, R20 ;  /* 0x0000003c2c14723c */ /* 0x040fe60000041814 */
[----:B------:R-:W-:Y:S03]  /*1d970*/  FADD.FTZ R138, R138, R102 ;  /* 0x000000668a8a7221 */ /* 0x000fe60000010000 */
[C---:B------:R-:W-:Y:S03]  /*1d980*/  HMMA.16816.F32.BF16 R24, R44.reuse, R62, R24 ;  /* 0x0000003e2c18723c */ /* 0x040fe60000041818 */
[----:B------:R-:W-:Y:S01]  /*1d990*/  MUFU.EX2 R191, R191 ;  /* 0x000000bf00bf7308 */ /* 0x000fe20000000800 */
[----:B------:R-:W-:Y:S01]  /*1d9a0*/  LDSM.16.MT88.4 R60, [R234+0xf000] ;  /* 0x00f00000ea3c783b */ /* 0x000fe20000004200 */
[----:B------:R-:W-:Y:S01]  /*1d9b0*/  FADD.FTZ R138, R133, R138 ;  /* 0x0000008a858a7221 */ /* 0x000fe20000010000 */
[C---:B-1----:R-:W-:Y:S07]  /*1d9c0*/  HMMA.16816.F32.BF16 R28, R44.reuse, R40, R28 ;  /* 0x000000282c1c723c */ /* 0x042fee000004181c */
[----:B------:R-:W1:Y:S01]  /*1d9d0*/  MUFU.EX2 R190, R190 ;  /* 0x000000be00be7308 */ /* 0x000e620000000800 */
[----:B------:R-:W-:Y:S01]  /*1d9e0*/  FADD.FTZ R138, R142, R138 ;  /* 0x0000008a8e8a7221 */ /* 0x000fe20000010000 */
[----:B------:R-:W-:Y:S01]  /*1d9f0*/  HMMA.16816.F32.BF16 R32, R44, R42, R32 ;  /* 0x0000002a2c20723c */ /* 0x000fe20000041820 */
[----:B------:R-:W3:Y:S07]  /*1da00*/  LDSM.16.MT88.4 R44, [R230+0xe800] ;  /* 0x00e80000e62c783b */ /* 0x000eee0000004200 */
[----:B------:R-:W-:Y:S03]  /*1da10*/  MUFU.EX2 R189, R189 ;  /* 0x000000bd00bd7308 */ /* 0x000fe60000000800 */
[----:B----4-:R-:W-:Y:S01]  /*1da20*/  F2FP.BF16.F32.PACK_AB R41, R192, R163 ;  /* 0x000000a3c029723e */ /* 0x010fe200000010ff */
[----:B------:R-:W-:Y:S01]  /*1da30*/  FADD.FTZ R138, R143, R138 ;  /* 0x0000008a8f8a7221 */ /* 0x000fe20000010000 */
[----:B--2---:R-:W-:Y:S02]  /*1da40*/  F2FP.BF16.F32.PACK_AB R43, R160, R162 ;  /* 0x000000a2a02b723e */ /* 0x004fe400000010ff */
[----:B------:R-:W-:Y:S01]  /*1da50*/  F2FP.BF16.F32.PACK_AB R40, R193, R194 ;  /* 0x000000c2c128723e */ /* 0x000fe200000010ff */
[----:B------:R-:W-:Y:S02]  /*1da60*/  FADD.FTZ R138, R141, R138 ;  /* 0x0000008a8d8a7221 */ /* 0x000fe40000010000 */
[----:B------:R-:W2:Y:S01]  /*1da70*/  MUFU.EX2 R188, R188 ;  /* 0x000000bc00bc7308 */ /* 0x000ea20000000800 */
        /* <DEDUP_REMOVED lines=9> */
[----:B------:R-:W1:Y:S02]  /*1db10*/  MUFU.EX2 R186, R186 ;  /* 0x000000ba00ba7308 */ /* 0x000e640000000800 */
[----:B------:R-:W-:Y:S01]  /*1db20*/  FADD.FTZ R144, R151, R144 ;  /* 0x0000009097907221 */ /* 0x000fe20000010000 */
[C---:B------:R-:W-:Y:S07]  /*1db30*/  HMMA.16816.F32.BF16 R12, R40.reuse, R52, R12 ;  /* 0x00000034280c723c */ /* 0x040fee000004180c */
[----:B------:R-:W-:Y:S01]  /*1db40*/  MUFU.EX2 R185, R185 ;  /* 0x000000b900b97308 */ /* 0x000fe20000000800 */
[----:B--2---:R-:W-:Y:S01]  /*1db50*/  F2FP.BF16.F32.PACK_AB R49, R188, R189 ;  /* 0x000000bdbc31723e */ /* 0x004fe200000010ff */
[C---:B------:R-:W-:Y:S01]  /*1db60*/  HMMA.16816.F32.BF16 R16, R40.reuse, R54, R16 ;  /* 0x000000362810723c */ /* 0x040fe20000041810 */
[----:B------:R-:W2:Y:S07]  /*1db70*/  LDSM.16.MT88.4 R52, [R232+0xf000] ;  /* 0x00f00000e834783b */ /* 0x000eae0000004200 */
[----:B------:R-:W4:Y:S01]  /*1db80*/  MUFU.EX2 R184, R184 ;  /* 0x000000b800b87308 */ /* 0x000f220000000800 */
[C---:B---3--:R-:W-:Y:S03]  /*1db90*/  HMMA.16816.F32.BF16 R20, R40.reuse, R56, R20 ;  /* 0x000000382814723c */ /* 0x048fe60000041814 */
[----:B-1----:R-:W-:Y:S03]  /*1dba0*/  F2FP.BF16.F32.PACK_AB R51, R186, R187 ;  /* 0x000000bbba33723e */ /* 0x002fe600000010ff */
[C---:B------:R-:W-:Y:S03]  /*1dbb0*/  HMMA.16816.F32.BF16 R24, R40.reuse, R58, R24 ;  /* 0x0000003a2818723c */ /* 0x040fe60000041818 */
[----:B------:R-:W-:Y:S01]  /*1dbc0*/  MUFU.EX2 R183, R183 ;  /* 0x000000b700b77308 */ /* 0x000fe20000000800 */
[----:B------:R-:W1:Y:S01]  /*1dbd0*/  LDSM.16.MT88.4 R56, [R231+0xf000] ;  /* 0x00f00000e738783b */ /* 0x000e620000004200 */
[----:B------:R-:W-:Y:S01]  /*1dbe0*/  FADD.FTZ R154, R154, R144 ;  /* 0x000000909a9a7221 */ /* 0x000fe20000010000 */
[C---:B------:R-:W-:Y:S07]  /*1dbf0*/  HMMA.16816.F32.BF16 R28, R40.reuse, R44, R28 ;  /* 0x0000002c281c723c */ /* 0x040fee000004181c */
[----:B------:R-:W3:Y:S01]  /*1dc00*/  MUFU.EX2 R182, R182 ;  /* 0x000000b600b67308 */ /* 0x000ee20000000800 */
[----:B------:R-:W-:Y:S01]  /*1dc10*/  FADD.FTZ R154, R158, R154 ;  /* 0x0000009a9e9a7221 */ /* 0x000fe20000010000 */
[----:B------:R-:W-:Y:S01]  /*1dc20*/  HMMA.16816.F32.BF16 R32, R40, R46, R32 ;  /* 0x0000002e2820723c */ /* 0x000fe20000041820 */
[----:B------:R-:W5:Y:S07]  /*1dc30*/  LDSM.16.MT88.4 R40, [R230+0xf000] ;  /* 0x00f00000e628783b */ /* 0x000f6e0000004200 */
[----:B------:R-:W-:Y:S03]  /*1dc40*/  MUFU.EX2 R181, R181 ;  /* 0x000000b500b57308 */ /* 0x000fe60000000800 */
[----:B------:R-:W-:Y:S01]  /*1dc50*/  FADD.FTZ R154, R159, R154 ;  /* 0x0000009a9f9a7221 */ /* 0x000fe20000010000 */
[----:B----4-:R-:W-:Y:S01]  /*1dc60*/  F2FP.BF16.F32.PACK_AB R48, R184, R185 ;  /* 0x000000b9b830723e */ /* 0x010fe200000010ff */
[----:B------:R-:W-:Y:S02]  /*1dc70*/  FADD.FTZ R98, R93, R98 ;  /* 0x000000625d627221 */ /* 0x000fe40000010000 */
[----:B------:R-:W-:Y:S02]  /*1dc80*/  FADD.FTZ R154, R157, R154 ;  /* 0x0000009a9d9a7221 */ /* 0x000fe40000010000 */
[----:B------:R-:W-:Y:S01]  /*1dc90*/  FADD.FTZ R92, R92, R98 ;  /* 0x000000625c5c7221 */ /* 0x000fe20000010000 */
[----:B------:R-:W4:Y:S01]  /*1dca0*/  MUFU.EX2 R180, R180 ;  /* 0x000000b400b47308 */ /* 0x000f220000000800 */
        /* <DEDUP_REMOVED lines=10> */
[----:B------:R-:W5:Y:S01]  /*1dd50*/  LDSM.16.MT88.4 R60, [R234+0xf800] ;  /* 0x00f80000ea3c783b */ /* 0x000f620000004200 */
[----:B----4-:R-:W-:Y:S01]  /*1dd60*/  F2FP.BF16.F32.PACK_AB R45, R180, R181 ;  /* 0x000000b5b42d723e */ /* 0x010fe200000010ff */
[C---:B--2---:R-:W-:Y:S07]  /*1dd70*/  HMMA.16816.F32.BF16 R12, R48.reuse, R52, R12 ;  /* 0x00000034300c723c */ /* 0x044fee000004180c */
[----:B------:R-:W-:Y:S01]  /*1dd80*/  MUFU.EX2 R177, R177 ;  /* 0x000000b100b17308 */ /* 0x000fe20000000800 */
[----:B------:R-:W-:Y:S01]  /*1dd90*/  FADD.FTZ R90, R101, R90 ;  /* 0x0000005a655a7221 */ /* 0x000fe20000010000 */
[C---:B------:R-:W-:Y:S01]  /*1dda0*/  HMMA.16816.F32.BF16 R16, R48.reuse, R54, R16 ;  /* 0x000000363010723c */ /* 0x040fe20000041810 */
[----:B------:R-:W2:Y:S07]  /*1ddb0*/  LDSM.16.MT88.4 R52, [R232+0xf800] ;  /* 0x00f80000e834783b */ /* 0x000eae0000004200 */
[----:B------:R-:W4:Y:S01]  /*1ddc0*/  MUFU.EX2 R176, R176 ;  /* 0x000000b000b07308 */ /* 0x000f220000000800 */
[C---:B-1----:R-:W-:Y:S03]  /*1ddd0*/  HMMA.16816.F32.BF16 R20, R48.reuse, R56, R20 ;  /* 0x000000383014723c */ /* 0x042fe60000041814 */
[----:B---3--:R-:W-:Y:S03]  /*1dde0*/  F2FP.BF16.F32.PACK_AB R47, R178, R179 ;  /* 0x000000b3b22f723e */ /* 0x008fe600000010ff */
[C---:B------:R-:W-:Y:S03]  /*1ddf0*/  HMMA.16816.F32.BF16 R24, R48.reuse, R58, R24 ;  /* 0x0000003a3018723c */ /* 0x040fe60000041818 */
[----:B------:R-:W-:Y:S01]  /*1de00*/  MUFU.EX2 R173, R173 ;  /* 0x000000ad00ad7308 */ /* 0x000fe20000000800 */
[----:B------:R-:W1:Y:S01]  /*1de10*/  LDSM.16.MT88.4 R56, [R231+0xf800] ;  /* 0x00f80000e738783b */ /* 0x000e620000004200 */
[----:B------:R-:W-:Y:S01]  /*1de20*/  FADD.FTZ R90, R107, R90 ;  /* 0x0000005a6b5a7221 */ /* 0x000fe20000010000 */
[C---:B-----5:R-:W-:Y:S07]  /*1de30*/  HMMA.16816.F32.BF16 R28, R48.reuse, R40, R28 ;  /* 0x00000028301c723c */ /* 0x060fee000004181c */
        /* <DEDUP_REMOVED lines=43> */
[----:B------:R-:W-:Y:S01]  /*1e0f0*/  FADD.FTZ R183, R183, R191 ;  /* 0x000000bfb7b77221 */ /* 0x000fe20000010000 */
[----:B------:R-:W-:Y:S01]  /*1e100*/  LDSM.16.MT88.4 R140, [R231+0x11800] ;  /* 0x01180000e78c783b */ /* 0x000fe20000004200 */
[----:B---3--:R-:W-:Y:S01]  /*1e110*/  F2FP.BF16.F32.PACK_AB R50, R91, R94 ;  /* 0x0000005e5b32723e */ /* 0x008fe200000010ff */
[----:B------:R-:W-:Y:S01]  /*1e120*/  MUFU.EX2 R80, R80 ;  /* 0x0000005000507308 */ /* 0x000fe20000000800 */
[----:B------:R-:W-:Y:S01]  /*1e130*/  FADD.FTZ R145, R145, R136 ;  /* 0x0000008891917221 */ /* 0x000fe20000010000 */
[----:B------:R-:W-:Y:S03]  /*1e140*/  FADD.FTZ R183, R182, R183 ;  /* 0x000000b7b6b77221 */ /* 0x000fe60000010000 */
[----:B------:R-:W-:Y:S01]  /*1e150*/  FADD.FTZ R145, R146, R145 ;  /* 0x0000009192917221 */ /* 0x000fe20000010000 */
[C---:B------:R-:W-:Y:S04]  /*1e160*/  HMMA.16816.F32.BF16 R4, R48.reuse, R60, R4 ;  /* 0x0000003c3004723c */ /* 0x040fe80000041804 */
[----:B------:R-:W-:Y:S01]  /*1e170*/  MUFU.EX2 R79, R79 ;  /* 0x0000004f004f7308 */ /* 0x000fe20000000800 */
[----:B------:R-:W-:Y:S01]  /*1e180*/  FADD.FTZ R148, R148, R145 ;  /* 0x0000009194947221 */ /* 0x000fe20000010000 */
[C---:B------:R-:W-:Y:S01]  /*1e190*/  HMMA.16816.F32.BF16 R8, R48.reuse, R62, R8 ;  /* 0x0000003e3008723c */ /* 0x040fe20000041808 */
[----:B------:R-:W3:Y:S07]  /*1e1a0*/  LDSM.16.MT88.4 R60, [R234+0x10800] ;  /* 0x01080000ea3c783b */ /* 0x000eee0000004200 */
[----:B------:R-:W-:Y:S03]  /*1e1b0*/  MUFU.EX2 R78, R78 ;  /* 0x0000004e004e7308 */ /* 0x000fe60000000800 */
[----:B------:R-:W-:Y:S01]  /*1e1c0*/  FADD.FTZ R147, R147, R148 ;  /* 0x0000009493937221 */ /* 0x000fe20000010000 */
[C---:B--2---:R-:W-:Y:S03]  /*1e1d0*/  HMMA.16816.F32.BF16 R12, R48.reuse, R52, R12 ;  /* 0x00000034300c723c */ /* 0x044fe6000004180c */
[----:B------:R-:W-:Y:S03]  /*1e1e0*/  FADD.FTZ R147, R149, R147 ;  /* 0x0000009395937221 */ /* 0x000fe60000010000 */
[C---:B------:R-:W-:Y:S01]  /*1e1f0*/  HMMA.16816.F32.BF16 R16, R48.reuse, R54, R16 ;  /* 0x000000363010723c */ /* 0x040fe20000041810 */
[----:B------:R-:W2:Y:S01]  /*1e200*/  LDSM.16.MT88.4 R52, [R232+0x10800] ;  /* 0x01080000e834783b */ /* 0x000ea20000004200 */
[----:B------:R-:W-:Y:S03]  /*1e210*/  MUFU.EX2 R77, R77 ;  /* 0x0000004d004d7308 */ /* 0x000fe60000000800 */
[----:B------:R-:W-:Y:S01]  /*1e220*/  FADD.FTZ R147, R156, R147 ;  /* 0x000000939c937221 */ /* 0x000fe20000010000 */
[C---:B-1----:R-:W-:Y:S03]  /*1e230*/  HMMA.16816.F32.BF16 R20, R48.reuse, R56, R20 ;  /* 0x000000383014723c */ /* 0x042fe60000041814 */
[----:B------:R-:W-:Y:S03]  /*1e240*/  LDSM.16.MT88.4 R156, [R234+0x11800] ;  /* 0x01180000ea9c783b */ /* 0x000fe60000004200 */
[----:B------:R-:W1:Y:S01]  /*1e250*/  MUFU.EX2 R86, R37 ;  /* 0x0000002500567308 */ /* 0x000e620000000800 */
[----:B------:R-:W-:Y:S01]  /*1e260*/  FADD.FTZ R147, R153, R147 ;  /* 0x0000009399937221 */ /* 0x000fe20000010000 */
[C---:B------:R-:W-:Y:S03]  /*1e270*/  HMMA.16816.F32.BF16 R24, R48.reuse, R58, R24 ;  /* 0x0000003a3018723c */ /* 0x040fe60000041818 */
[----:B------:R-:W5:Y:S03]  /*1e280*/  LDSM.16.MT88.4 R56, [R231+0x10800] ;  /* 0x01080000e738783b */ /* 0x000f660000004200 */
[C---:B----4-:R-:W-:Y:S02]  /*1e290*/  HMMA.16816.F32.BF16 R28, R48.reuse, R40, R28 ;  /* 0x00000028301c723c */ /* 0x050fe4000004181c */
[----:B------:R-:W-:Y:S03]  /*1e2a0*/  MUFU.EX2 R87, R87 ;  /* 0x0000005700577308 */ /* 0x000fe60000000800 */
[----:B------:R-:W-:Y:S01]  /*1e2b0*/  FADD.FTZ R147, R155, R147 ;  /* 0x000000939b937221 */ /* 0x000fe20000010000 */
[----:B------:R-:W-:Y:S01]  /*1e2c0*/  HMMA.16816.F32.BF16 R32, R48, R42, R32 ;  /* 0x0000002a3020723c */ /* 0x000fe20000041820 */
[----:B------:R-:W4:Y:S05]  /*1e2d0*/  LDSM.16.MT88.4 R40, [R230+0x10800] ;  /* 0x01080000e628783b */ /* 0x000f2a0000004200 */
[----:B------:R-:W3:Y:S01]  /*1e2e0*/  MUFU.EX2 R85, R85 ;  /* 0x0000005500557308 */ /* 0x000ee20000000800 */
[----:B-1----:R-:W-:Y:S01]  /*1e2f0*/  F2FP.BF16.F32.PACK_AB R45, R86, R89 ;  /* 0x00000059562d723e */ /* 0x002fe200000010ff */
[--C-:B------:R-:W-:Y:S03]  /*1e300*/  FFMA.FTZ R37, R75, UR4, -R68.reuse ;  /* 0x000000044b257c23 */ /* 0x100fe60008010844 */
[----:B------:R-:W-:Y:S01]  /*1e310*/  FFMA.FTZ R75, R74, UR4, -R68 ;  /* 0x000000044a4b7c23 */ /* 0x000fe20008010844 */
[----:B------:R-:W-:Y:S01]  /*1e320*/  FADD.FTZ R147, R163, R147 ;  /* 0x00000093a3937221 */ /* 0x000fe20000010000 */
[----:B------:R-:W1:Y:S03]  /*1e330*/  LDSM.16.MT88.4 R48, [R234+0x11000] ;  /* 0x01100000ea30783b */ /* 0x000e660000004200 */
[----:B------:R-:W-:Y:S01]  /*1e340*/  MUFU.EX2 R84, R84 ;  /* 0x0000005400547308 */ /* 0x000fe20000000800 */
[----:B------:R-:W-:Y:S01]  /*1e350*/  FADD.FTZ R147, R192, R147 ;  /* 0x00000093c0937221 */ /* 0x000fe20000010000 */
[----:B------:R-:W-:Y:S03]  /*1e360*/  FADD.FTZ R183, R177, R183 ;  /* 0x000000b7b1b77221 */ /* 0x000fe60000010000 */
[----:B------:R-:W-:Y:S01]  /*1e370*/  FADD.FTZ R162, R162, R147 ;  /* 0x00000093a2a27221 */ /* 0x000fe20000010000 */
[----:B------:R-:W-:Y:S01]  /*1e380*/  LDSM.16.MT88.4 R148, [R232+0x11800] ;  /* 0x01180000e894783b */ /* 0x000fe20000004200 */
[----:B------:R-:W-:Y:S03]  /*1e390*/  FADD.FTZ R183, R176, R183 ;  /* 0x000000b7b0b77221 */ /* 0x000fe60000010000 */
[----:B------:R-:W2:Y:S01]  /*1e3a0*/  MUFU.EX2 R83, R83 ;  /* 0x0000005300537308 */ /* 0x000ea20000000800 */
[----:B---3--:R-:W-:Y:S01]  /*1e3b0*/  F2FP.BF16.F32.PACK_AB R47, R85, R87 ;  /* 0x00000057552f723e */ /* 0x008fe200000010ff */
[----:B------:R-:W-:Y:S01]  /*1e3c0*/  FADD.FTZ R162, R160, R162 ;  /* 0x000000a2a0a27221 */ /* 0x000fe20000010000 */
[----:B------:R-:W-:Y:S03]  /*1e3d0*/  FADD.FTZ R173, R173, R183 ;  /* 0x000000b7adad7221 */ /* 0x000fe60000010000 */
[----:B------:R-:W-:Y:S01]  /*1e3e0*/  FADD.FTZ R189, R189, R162 ;  /* 0x000000a2bdbd7221 */ /* 0x000fe20000010000 */
[----:B------:R-:W-:Y:S03]  /*1e3f0*/  FADD.FTZ R173, R170, R173 ;  /* 0x000000adaaad7221 */ /* 0x000fe60000010000 */
[----:B------:R-:W-:Y:S01]  /*1e400*/  MUFU.EX2 R82, R82 ;  /* 0x0000005200527308 */ /* 0x000fe20000000800 */
[----:B------:R-:W-:Y:S01]  /*1e410*/  FADD.FTZ R189, R188, R189 ;  /* 0x000000bdbcbd7221 */ /* 0x000fe20000010000 */
[----:B------:R-:W-:Y:S03]  /*1e420*/  FADD.FTZ R108, R108, R173 ;  /* 0x000000ad6c6c7221 */ /* 0x000fe60000010000 */
[----:B------:R-:W-:Y:S01]  /*1e430*/  FADD.FTZ R189, R187, R189 ;  /* 0x000000bdbbbd7221 */ /* 0x000fe20000010000 */
[----:B------:R-:W-:Y:S04]  /*1e440*/  FADD.FTZ R108, R103, R108 ;  /* 0x0000006c676c7221 */ /* 0x000fe80000010000 */
[----:B------:R-:W3:Y:S01]  /*1e450*/  MUFU.EX2 R81, R81 ;  /* 0x0000005100517308 */ /* 0x000ee20000000800 */
[----:B--2---:R-:W-:Y:S01]  /*1e460*/  F2FP.BF16.F32.PACK_AB R44, R83, R84 ;  /* 0x00000054532c723e */ /* 0x004fe200000010ff */
        /* <DEDUP_REMOVED lines=9> */
[----:B------:R2:W1:Y:S01]  /*1e500*/  MUFU.EX2 R74, R37 ;  /* 0x00000025004a7308 */ /* 0x0004620000000800 */
[C---:B---3--:R-:W-:Y:S01]  /*1e510*/  F2FP.BF16.F32.PACK_AB R46, R81.reuse, R82 ;  /* 0x00000052512e723e */ /* 0x048fe200000010ff */
[----:B------:R-:W-:Y:S01]  /*1e520*/  FADD.FTZ R180, R178, R180 ;  /* 0x000000b4b2b47221 */ /* 0x000fe20000010000 */
[----:B------:R-:W-:Y:S03]  /*1e530*/  FADD.FTZ R82, R82, R91 ;  /* 0x0000005b52527221 */ /* 0x000fe60000010000 */
[----:B------:R-:W-:Y:S01]  /*1e540*/  FADD.FTZ R168, R168, R180 ;  /* 0x000000b4a8a87221 */ /* 0x000fe20000010000 */
[----:B------:R-:W-:Y:S01]  /*1e550*/  FADD.FTZ R82, R81, R82 ;  /* 0x0000005251527221 */ /* 0x000fe20000010000 */
[C---:B------:R-:W-:Y:S02]  /*1e560*/  HMMA.16816.F32.BF16 R4, R44.reuse, R60, R4 ;  /* 0x0000003c2c04723c */ /* 0x040fe40000041804 */
[----:B------:R-:W-:Y:S03]  /*1e570*/  MUFU.EX2 R75, R75 ;  /* 0x0000004b004b7308 */ /* 0x000fe60000000800 */
[----:B------:R-:W-:Y:S01]  /*1e580*/  FADD.FTZ R168, R126, R168 ;  /* 0x000000a87ea87221 */ /* 0x000fe20000010000 */
[C---:B------:R-:W-:Y:S05]  /*1e590*/  HMMA.16816.F32.BF16 R8, R44.reuse, R62, R8 ;  /* 0x0000003e2c08723c */ /* 0x040fea0000041808 */
[----:B--2---:R-:W-:Y:S01]  /*1e5a0*/  F2FP.BF16.F32.PACK_AB R37, R79, R80 ;  /* 0x000000504f25723e */ /* 0x004fe200000010ff */
[C---:B------:R-:W-:Y:S05]  /*1e5b0*/  HMMA.16816.F32.BF16 R12, R44.reuse, R52, R12 ;  /* 0x000000342c0c723c */ /* 0x040fea000004180c */
[--C-:B------:R-:W-:Y:S01]  /*1e5c0*/  FFMA.FTZ R63, R36, UR4, -R39.reuse ;  /* 0x00000004243f7c23 */ /* 0x100fe20008010827 */
[C---:B------:R-:W-:Y:S01]  /*1e5d0*/  HMMA.16816.F32.BF16 R16, R44.reuse, R54, R16 ;  /* 0x000000362c10723c */ /* 0x040fe20000041810 */
[----:B------:R-:W2:Y:S04]  /*1e5e0*/  LDSM.16.MT88.4 R52, [R232+0x11000] ;  /* 0x01100000e834783b */ /* 0x000ea80000004200 */
[--C-:B------:R-:W-:Y:S01]  /*1e5f0*/  FFMA.FTZ R60, R73, UR4, -R68.reuse ;  /* 0x00000004493c7c23 */ /* 0x100fe20008010844 */
[C---:B-----5:R-:W-:Y:S01]  /*1e600*/  HMMA.16816.F32.BF16 R20, R44.reuse, R56, R20 ;  /* 0x000000382c14723c */ /* 0x060fe20000041814 */
[----:B------:R-:W-:Y:S04]  /*1e610*/  MUFU.EX2 R63, R63 ;  /* 0x0000003f003f7308 */ /* 0x000fe80000000800 */
[--C-:B------:R-:W-:Y:S01]  /*1e620*/  FFMA.FTZ R61, R72, UR4, -R39.reuse ;  /* 0x00000004483d7c23 */ /* 0x100fe20008010827 */
[C---:B------:R-:W-:Y:S01]  /*1e630*/  HMMA.16816.F32.BF16 R24, R44.reuse, R58, R24 ;  /* 0x0000003a2c18723c */ /* 0x040fe20000041818 */
[----:B------:R-:W3:Y:S04]  /*1e640*/  LDSM.16.MT88.4 R56, [R231+0x11000] ;  /* 0x01100000e738783b */ /* 0x000ee80000004200 */
[----:B------:R-:W5:Y:S01]  /*1e650*/  MUFU.EX2 R60, R60 ;  /* 0x0000003c003c7308 */ /* 0x000f620000000800 */
[--C-:B------:R-:W-:Y:S01]  /*1e660*/  FFMA.FTZ R62, R71, UR4, -R39.reuse ;  /* 0x00000004473e7c23 */ /* 0x100fe20008010827 */
[C---:B----4-:R-:W-:Y:S04]  /*1e670*/  HMMA.16816.F32.BF16 R28, R44.reuse, R40, R28 ;  /* 0x000000282c1c723c */ /* 0x050fe8000004181c */
[----:B------:R-:W-:Y:S02]  /*1e680*/  FFMA.FTZ R39, R3, UR4, -R39 ;  /* 0x0000000403277c23 */ /* 0x000fe40008010827 */
[----:B------:R-:W-:Y:S01]  /*1e690*/  HMMA.16816.F32.BF16 R32, R44, R42, R32 ;  /* 0x0000002a2c20723c */ /* 0x000fe20000041820 */
[----:B------:R-:W4:Y:S01]  /*1e6a0*/  LDSM.16.MT88.4 R40, [R230+0x11000] ;  /* 0x01100000e628783b */ /* 0x000f220000004200 */
[----:B------:R-:W-:Y:S03]  /*1e6b0*/  MUFU.EX2 R61, R61 ;  /* 0x0000003d003d7308 */ /* 0x000fe60000000800 */
[----:B-1----:R-:W-:Y:S01]  /*1e6c0*/  F2FP.BF16.F32.PACK_AB R36, R74, R76 ;  /* 0x0000004c4a24723e */ /* 0x002fe200000010ff */
[--C-:B------:R-:W-:Y:S01]  /*1e6d0*/  FFMA.FTZ R3, R70, UR4, -R68.reuse ;  /* 0x0000000446037c23 */ /* 0x100fe20008010844 */
[--C-:B------:R-:W-:Y:S01]  /*1e6e0*/  FFMA.FTZ R44, R69, UR4, -R68.reuse ;  /* 0x00000004452c7c23 */ /* 0x100fe20008010844 */
[----:B-----5:R-:W-:Y:S04]  /*1e6f0*/  F2FP.BF16.F32.PACK_AB R38, R60, R75 ;  /* 0x0000004b3c26723e */ /* 0x020fe800000010ff */
[----:B------:R1:W5:Y:S01]  /*1e700*/  MUFU.EX2 R251, R39 ;  /* 0x0000002700fb7308 */ /* 0x0003620000000800 */
[--C-:B------:R-:W-:Y:S01]  /*1e710*/  FFMA.FTZ R45, R67, UR4, -R68.reuse ;  /* 0x00000004432d7c23 */ /* 0x100fe20008010844 */
[----:B------:R-:W-:Y:S01]  /*1e720*/  FFMA.FTZ R68, R66, UR4, -R68 ;  /* 0x0000000442447c23 */ /* 0x000fe20008010844 */
[----:B------:R-:W-:Y:S01]  /*1e730*/  FADD.FTZ R118, R118, R168 ;  /* 0x000000a876767221 */ /* 0x000fe20000010000 */
[----:B------:R-:W-:Y:S03]  /*1e740*/  FADD.FTZ R82, R76, R82 ;  /* 0x000000524c527221 */ /* 0x000fe60000010000 */
        /* <DEDUP_REMOVED lines=9> */
[----:B-----5:R-:W-:Y:S01]  /*1e7e0*/  F2FP.BF16.F32.PACK_AB R135, R251, R63 ;  /* 0x0000003ffb87723e */ /* 0x020fe200000010ff */
[----:B------:R-:W-:Y:S04]  /*1e7f0*/  FADD.FTZ R86, R87, R86 ;  /* 0x0000005657567221 */ /* 0x000fe80000010000 */
[C---:B------:R-:W-:Y:S02]  /*1e800*/  HMMA.16816.F32.BF16 R4, R36.reuse, R48, R4 ;  /* 0x000000302404723c */ /* 0x040fe40000041804 */
[----:B------:R-:W1:Y:S03]  /*1e810*/  MUFU.EX2 R44, R44 ;  /* 0x0000002c002c7308 */ /* 0x000e660000000800 */
[----:B--2---:R-:W-:Y:S01]  /*1e820*/  F2FP.BF16.F32.PACK_AB R133, R62, R61 ;  /* 0x0000003d3e85723e */ /* 0x004fe200000010ff */
[C---:B------:R-:W-:Y:S06]  /*1e830*/  HMMA.16816.F32.BF16 R8, R36.reuse, R50, R8 ;  /* 0x000000322408723c */ /* 0x040fec0000041808 */
[----:B------:R-:W-:Y:S01]  /*1e840*/  MUFU.EX2 R45, R45 ;  /* 0x0000002d002d7308 */ /* 0x000fe20000000800 */
[----:B------:R-:W-:Y:S01]  /*1e850*/  FADD.FTZ R86, R85, R86 ;  /* 0x0000005655567221 */ /* 0x000fe20000010000 */
[C---:B------:R-:W-:Y:S08]  /*1e860*/  HMMA.16816.F32.BF16 R12, R36.reuse, R52, R12 ;  /* 0x00000034240c723c */ /* 0x040ff0000004180c */
[----:B------:R-:W2:Y:S01]  /*1e870*/  MUFU.EX2 R68, R68 ;  /* 0x0000004400447308 */ /* 0x000ea20000000800 */
[C---:B------:R-:W-:Y:S03]  /*1e880*/  HMMA.16816.F32.BF16 R16, R36.reuse, R54, R16 ;  /* 0x000000362410723c */ /* 0x040fe60000041810 */
[----:B-1----:R-:W-:Y:S03]  /*1e890*/  F2FP.BF16.F32.PACK_AB R132, R44, R3 ;  /* 0x000000032c84723e */ /* 0x002fe600000010ff */
[C---:B---3--:R-:W-:Y:S05]  /*1e8a0*/  HMMA.16816.F32.BF16 R20, R36.reuse, R56, R20 ;  /* 0x000000382414723c */ /* 0x048fea0000041814 */
[----:B------:R-:W-:Y:S01]  /*1e8b0*/  FADD.FTZ R80, R80, R86 ;  /* 0x0000005650507221 */ /* 0x000fe20000010000 */
[C---:B------:R-:W-:Y:S05]  /*1e8c0*/  HMMA.16816.F32.BF16 R24, R36.reuse, R58, R24 ;  /* 0x0000003a2418723c */ /* 0x040fea0000041818 */
[----:B--2---:R-:W-:Y:S01]  /*1e8d0*/  F2FP.BF16.F32.PACK_AB R134, R68, R45 ;  /* 0x0000002d4486723e */ /* 0x004fe200000010ff */
[C---:B----4-:R-:W-:Y:S05]  /*1e8e0*/  HMMA.16816.F32.BF16 R28, R36.reuse, R40, R28 ;  /* 0x00000028241c723c */ /* 0x050fea000004181c */
[----:B------:R-:W-:Y:S01]  /*1e8f0*/  FADD.FTZ R80, R79, R80 ;  /* 0x000000504f507221 */ /* 0x000fe20000010000 */
[----:B------:R-:W-:Y:S01]  /*1e900*/  HMMA.16816.F32.BF16 R32, R36, R42, R32 ;  /* 0x0000002a2420723c */ /* 0x000fe20000041820 */
[----:B------:R-:W1:Y:S04]  /*1e910*/  LDSM.16.MT88.4 R36, [R230+0x11800] ;  /* 0x01180000e624783b */ /* 0x000e680000004200 */
        /* <DEDUP_REMOVED lines=13> */
[C---:B-1----:R-:W-:Y:S05]  /*1e9f0*/  HMMA.16816.F32.BF16 R136, R132.reuse, R36, R28 ;  /* 0x000000248488723c */ /* 0x042fea000004181c */
[----:B------:R-:W-:Y:S01]  /*1ea00*/  FADD.FTZ R3, R45, R3 ;  /* 0x000000032d037221 */ /* 0x000fe20000010000 */
[----:B------:R-:W-:Y:S05]  /*1ea10*/  HMMA.16816.F32.BF16 R132, R132, R38, R32 ;  /* 0x000000268484723c */ /* 0x000fea0000041820 */
[----:B------:R-:W-:Y:S01]  /*1ea20*/  FADD.FTZ R251, R251, R77 ;  /* 0x0000004dfbfb7221 */ /* 0x000fe20000010000 */
[----:B------:R-:W-:Y:S01]  /*1ea30*/  FADD.FTZ R252, R68, R3 ;  /* 0x0000000344fc7221 */ /* 0x000fe20000010000 */
[----:B------:R-:W-:Y:S06]  /*1ea40*/  @!UPT UIADD3 URZ, URZ, URZ, URZ ;  /* 0x0000003f3f3ff290 */ /* 0x000fec000fffe03f */
[----:B------:R-:W-:Y:S11]  /*1ea50*/  @P0 BRA `(.L_x_2568) ;  /* 0xffffff7c00a00947 */ /* 0x000ff6000383ffff */
.L_x_2564:
        /* <DEDUP_REMOVED lines=136> */
.L_x_2569:
[----:B------:R-:W-:Y:S01]  /*1f2e0*/  S2UR UR8, SR_CTAID.Z ;  /* 0x00000000000879c3 */ /* 0x000fe20000002700 */
[----:B------:R-:W-:Y:S01]  /*1f2f0*/  ULDC UR4, c[0x0][0x270] ;  /* 0x00009c0000047ab9 */ /* 0x000fe20000000800 */
[----:B------:R-:W-:-:S06]  /*1f300*/  ULDC UR9, c[0x0][0x2c4] ;  /* 0x0000b10000097ab9 */ /* 0x000fcc0000000800 */
[----:B------:R-:W1:Y:S02]  /*1f310*/  S2UR UR11, SR_CTAID.Y ;  /* 0x00000000000b79c3 */ /* 0x000e640000002600 */
[----:B-1----:R-:W-:-:S04]  /*1f320*/  UIMAD UR4, UR11, UR4, UR8 ;  /* 0x000000040b0472a4 */ /* 0x002fc8000f8e0208 */
[----:B------:R-:W-:-:S12]  /*1f330*/  UIMAD UR9, UR4, UR9, URZ ;  /* 0x00000009040972a4 */ /* 0x000fd8000f8e023f */
.L_x_2570:
        /* <DEDUP_REMOVED lines=38> */
.L_x_2572:
[----:B------:R-:W-:Y:S05]  /*1f5a0*/  BSYNC B0 ;  /* 0x0000000000007941 */ /* 0x000fea0003800000 */
.L_x_2571:
        /* <DEDUP_REMOVED lines=47> */
.L_x_2574:
[----:B------:R-:W-:Y:S05]  /*1f8a0*/  BSYNC B0 ;  /* 0x0000000000007941 */ /* 0x000fea0003800000 */
.L_x_2573:
        /* <DEDUP_REMOVED lines=15> */
.L_x_2576:
[----:B------:R-:W-:Y:S05]  /*1f9a0*/  BSYNC B0 ;  /* 0x0000000000007941 */ /* 0x000fea0003800000 */
.L_x_2575:
        /* <DEDUP_REMOVED lines=15> */
.L_x_2578:
[----:B------:R-:W-:Y:S05]  /*1faa0*/  BSYNC B0 ;  /* 0x0000000000007941 */ /* 0x000fea0003800000 */
.L_x_2577:
        /* <DEDUP_REMOVED lines=14> */
.L_x_2579:
        /* <DEDUP_REMOVED lines=15> */
.L_x_8007:


//--------------------- .text._ZN5flash24flash_fwd_splitkv_kernelI23Flash_fwd_kernel_traitsILi64ELi64ELi256ELi4ELb0ELb0EN7cutlass10bfloat16_tE19Flash_kernel_traitsILi64ELi64ELi256ELi4ES3_EELb1ELb0ELb0ELb0ELb1ELb0ELb0ELb1EEEvNS_16Flash_fwd_paramsE --------------------------
	.section	.text._ZN5flash24flash_fwd_splitkv_kernelI23Flash_fwd_kernel_traitsILi64ELi64ELi256ELi4ELb0ELb0EN7cutlass10bfloat16_tE19Flash_kernel_traitsILi64ELi64ELi256ELi4ES3_EELb1ELb0ELb0ELb0ELb1ELb0ELb0ELb1EEEvNS_16Flash_fwd_paramsE,"ax",@progbits
	.align	128
        .global         _ZN5flash24flash_fwd_splitkv_kernelI23Flash_fwd_kernel_traitsILi64ELi64ELi256ELi4ELb0ELb0EN7cutlass10bfloat16_tE19Flash_kernel_traitsILi64ELi64ELi256ELi4ES3_EELb1ELb0ELb0ELb0ELb1ELb0ELb0ELb1EEEvNS_16Flash_fwd_paramsE
        .type           _ZN5flash24flash_fwd_splitkv_kernelI23Flash_fwd_kernel_traitsILi64ELi64ELi256ELi4ELb0ELb0EN7cutlass10bfloat16_tE19Flash_kernel_traitsILi64ELi64ELi256ELi4ES3_EELb1ELb0ELb0ELb0ELb1ELb0ELb0ELb1EEEvNS_16Flash_fwd_paramsE,@function
        .size           _ZN5flash24flash_fwd_splitkv_kernelI23Flash_fwd_kernel_traitsILi64ELi64ELi256ELi4ELb0ELb0EN7cutlass10bfloat16_tE19Flash_kernel_traitsILi64ELi64ELi256ELi4ES3_EELb1ELb0ELb0ELb0ELb1ELb0ELb0ELb1EEEvNS_16Flash_fwd_paramsE,(.L_x_7956 - _ZN5flash24flash_fwd_splitkv_kernelI23Flash_fwd_kernel_traitsILi64ELi64ELi256ELi4ELb0ELb0EN7cutlass10bfloat16_tE19Flash_kernel_traitsILi64ELi64ELi256ELi4ES3_EELb1ELb0ELb0ELb0ELb1ELb0ELb0ELb1EEEvNS_16Flash_fwd_paramsE)
        .other          _ZN5flash24flash_fwd_splitkv_kernelI23Flash_fwd_kernel_traitsILi64ELi64ELi256ELi4ELb0ELb0EN7cutlass10bfloat16_tE19Flash_kernel_traitsILi64ELi64ELi256ELi4ES3_EELb1ELb0ELb0ELb0ELb1ELb0ELb0ELb1EEEvNS_16Flash_fwd_paramsE,@"STO_CUDA_ENTRY STV_DEFAULT"
_ZN5flash24flash_fwd_splitkv_kernelI23Flash_fwd_kernel_traitsILi64ELi64ELi256ELi4ELb0ELb0EN7cutlass10bfloat16_tE19Flash_kernel_traitsILi64ELi64ELi256ELi4ES3_EELb1ELb0ELb0ELb0ELb1ELb0ELb0ELb1EEEvNS_16Flash_fwd_paramsE:
.text._ZN5flash24flash_fwd_splitkv_kernelI23Flash_fwd_kernel_traitsILi64ELi64ELi256ELi4ELb0ELb0EN7cutlass10bfloat16_tE19Flash_kernel_traitsILi64ELi64ELi256ELi4ES3_EELb1ELb0ELb0ELb0ELb1ELb0ELb0ELb1EEEvNS_16Flash_fwd_paramsE:
[----:B------:R-:W1:Y:S01]  /*0000*/  LDC R1, c[0x0][0x28] ;  /* 0x00000a00ff017b82 */ /* 0x000e620000000800 */
[----:B------:R-:W2:Y:S07]  /*0010*/  S2R R239, SR_CTAID.X ;  /* 0x0000000000ef7919 */ /* 0x000eae0000002500 */
[----:B------:R-:W3:Y:S01]  /*0020*/  LDC.64 R10, c[0x0][0x198] ;  /* 0x00006600ff0a7b82 */ /* 0x000ee20000000a00 */
[----:B------:R-:W-:Y:S01]  /*0030*/  BSSY B3, `(.L_x_2580) ;  /* 0x0000006000037945 */ /* 0x000fe20003800000 */
[----:B-1----:R-:W-:Y:S01]  /*0040*/  IADD3 R1, R1, -0x30, RZ ;  /* 0xffffffd001017810 */ /* 0x002fe20007ffe0ff */
[----:B------:R-:W1:Y:S01]  /*0050*/  S2R R238, SR_CTAID.Y ;  /* 0x0000000000ee7919 */ /* 0x000e620000002600 */
[----:B------:R-:W-:Y:S01]  /*0060*/  MOV R236, 0x90 ;  /* 0x0000009000ec7802 */ /* 0x000fe20000000f00 */
[----:B--2---:R-:W4:Y:S06]  /*0070*/  S2R R237, SR_CTAID.Z ;  /* 0x0000000000ed7919 */ /* 0x004f2c0000002700 */
[----:B-1-34-:R-:W-:Y:S05]  /*0080*/  CALL.REL.NOINC `($_ZN5flash24flash_fwd_splitkv_kernelI23Flash_fwd_kernel_traitsILi64ELi64ELi256ELi4ELb0ELb0EN7cutlass10bfloat16_tE19Flash_kernel_traitsILi64ELi64ELi256ELi4ES3_EELb1ELb0ELb0ELb0ELb1ELb0ELb0ELb1EEEvNS_16Flash_fwd_paramsE$_ZN5flash30compute_attn_1rowblock_splitkvI23Flash_fwd_kernel_traitsILi64ELi64ELi256ELi4ELb0ELb0EN7cutlass10bfloat16_tE19Flash_kernel_traitsILi64ELi64ELi256ELi4ES3_EELb1ELb0ELb0ELb0ELb1ELb0ELb0ELb1ENS_16Flash_fwd_paramsEEEvRKT8_iiiii) ;  /* 0x0000000000087944 */ /* 0x01afea0003c00000 */
[----:B------:R-:W-:Y:S05]  /*0090*/  BSYNC B3 ;  /* 0x0000000000037941 */ /* 0x000fea0003800000 */
.L_x_2580:
[----:B------:R-:W-:Y:S05]  /*00a0*/  EXIT ;  /* 0x000000000000794d */ /* 0x000fea0003800000 */
        .type           $_ZN5flash24flash_fwd_splitkv_kernelI23Flash_fwd_kernel_traitsILi64ELi64ELi256ELi4ELb0ELb0EN7cutlass10bfloat16_tE19Flash_kernel_traitsILi64ELi64ELi256ELi4ES3_EELb1ELb0ELb0ELb0ELb1ELb0ELb0ELb1EEEvNS_16Flash_fwd_paramsE$_ZN5flash30compute_attn_1rowblock_splitkvI23Flash_fwd_kernel_traitsILi64ELi64ELi256ELi4ELb0ELb0EN7cutlass10bfloat16_tE19Flash_kernel_traitsILi64ELi64ELi256ELi4ES3_EELb1ELb0ELb0ELb0ELb1ELb0ELb0ELb1ENS_16Flash_fwd_paramsEEEvRKT8_iiiii,@function
        .size           $_ZN5flash24flash_fwd_splitkv_kernelI23Flash_fwd_kernel_traitsILi64ELi64ELi256ELi4ELb0ELb0EN7cutlass10bfloat16_tE19Flash_kernel_traitsILi64ELi64ELi256ELi4ES3_EELb1ELb0ELb0ELb0ELb1ELb0ELb0ELb1EEEvNS_16Flash_fwd_paramsE$_ZN5flash30compute_attn_1rowblock_splitkvI23Flash_fwd_kernel_traitsILi64ELi64ELi256ELi4ELb0ELb0EN7cutlass10bfloat16_tE19Flash_kernel_traitsILi64ELi64ELi256ELi4ES3_EELb1ELb0ELb0ELb0ELb1ELb0ELb0ELb1ENS_16Flash_fwd_paramsEEEvRKT8_iiiii,(.L_x_7956 - $_ZN5flash24flash_fwd_splitkv_kernelI23Flash_fwd_kernel_traitsILi64ELi64ELi256ELi4ELb0ELb0EN7cutlass10bfloat16_tE19Flash_kernel_traitsILi64ELi64ELi256ELi4ES3_EELb1ELb0ELb0ELb0ELb1ELb0ELb0ELb1EEEvNS_16Flash_fwd_paramsE$_ZN5flash30compute_attn_1rowblock_splitkvI23Flash_fwd_kernel_traitsILi64ELi64ELi256ELi4ELb0ELb0EN7cutlass10bfloat16_tE19Flash_kernel_traitsILi64ELi64ELi256ELi4ES3_EELb1ELb0ELb0ELb0ELb1ELb0ELb0ELb1ENS_16Flash_fwd_paramsEEEvRKT8_iiiii)
$_ZN5flash24flash_fwd_splitkv_kernelI23Flash_fwd_kernel_traitsILi64ELi64ELi256ELi4ELb0ELb0EN7cutlass10bfloat16_tE19Flash_kernel_traitsILi64ELi64ELi256ELi4ES3_EELb1ELb0ELb0ELb0ELb1ELb0ELb0ELb1EEEvNS_16Flash_fwd_paramsE$_ZN5flash30compute_attn_1rowblock_splitkvI23Flash_fwd_kernel_traitsILi64ELi64ELi256ELi4ELb0ELb0EN7cutlass10bfloat16_tE19Flash_kernel_traitsILi64ELi64ELi256ELi4ES3_EELb1ELb0ELb0ELb0ELb1ELb0ELb0ELb1ENS_16Flash_fwd_paramsEEEvRKT8_iiiii:
[----:B------:R-:W-:Y:S02]  /*00b0*/  ULDC.64 UR6, c[0x0][0x208] ;  /* 0x0000820000067ab9 */ /* 0x000fe40000000a00 */
[----:B------:R-:W2:Y:S04]  /*00c0*/  LD.E.64 R2, desc[UR6][R10.64+0xe0] ;  /* 0x0000e0060a027980 */ /* 0x000ea8000c101b00 */
[----:B------:R-:W3:Y:S01]  /*00d0*/  LD.E.64 R16, desc[UR6][R10.64+0xf0] ;  /* 0x0000f0060a107980 */ /* 0x000ee2000c101b00 */
[----:B------:R-:W-:Y:S02]  /*00e0*/  IMAD.MOV.U32 R241, RZ, RZ, -0x1 ;  /* 0xfffffffffff17424 */ /* 0x000fe400078e00ff */
[----:B------:R-:W-:Y:S01]  /*00f0*/  IMAD.MOV.U32 R14, RZ, RZ, RZ ;  /* 0x000000ffff0e7224 */ /* 0x000fe200078e00ff */
[----:B--2---:R-:W-:-:S04]  /*0100*/  ISETP.NE.U32.AND P0, PT, R2, RZ, PT ;  /* 0x000000ff0200720c */ /* 0x004fc80003f05070 */
[----:B------:R-:W-:Y:S01]  /*0110*/  ISETP.NE.AND.EX P0, PT, R3, RZ, PT, P0 ;  /* 0x000000ff0300720c */ /* 0x000fe20003f05300 */
[----:B------:R-:W-:-:S12]  /*0120*/  IMAD.WIDE R2, R238, 0x4, R2 ;  /* 0x00000004ee027825 */ /* 0x000fd800078e0202 */
[----:B------:R-:W2:Y:S04]  /*0130*/  @P0 LD.E R241, desc[UR6][R2.64] ;  /* 0x0000000602f10980 */ /* 0x000ea8000c101900 */
[----:B------:R-:W2:Y:S01]  /*0140*/  @P0 LD.E R240, desc[UR6][R2.64+0x4] ;  /* 0x0000040602f00980 */ /* 0x000ea2000c101900 */
[----:B---3--:R-:W-:-:S04]  /*0150*/  ISETP.NE.U32.AND P4, PT, R16, RZ, PT ;  /* 0x000000ff1000720c */ /* 0x008fc80003f85070 */
[----:B------:R-:W-:Y:S01]  /*0160*/  ISETP.NE.AND.EX P4, PT, R17, RZ, PT, P4 ;  /* 0x000000ff1100720c */ /* 0x000fe20003f85340 */
[----:B------:R-:W-:-:S12]  /*0170*/  IMAD.WIDE R16, R238, 0x4, R16 ;  /* 0x00000004ee107825 */ /* 0x000fd800078e0210 */
[----:B------:R1:W5:Y:S04]  /*0180*/  @P4 LD.E R14, desc[UR6][R16.64] ;  /* 0x00000006100e4980 */ /* 0x000368000c101900 */
[----:B------:R-:W3:Y:S01]  /*0190*/  LD.E.64 R2, desc[UR6][R10.64+0xe8] ;  /* 0x0000e8060a027980 */ /* 0x000ee2000c101b00 */
[----:B------:R-:W-:Y:S01]  /*01a0*/  BSSY B0, `(.L_x_2581) ;  /* 0x000000c000007945 */ /* 0x000fe20003800000 */
[----:B------:R-:W-:Y:S01]  /*01b0*/  IMAD.MOV.U32 R15, RZ, RZ, -0x1 ;  /* 0xffffffffff0f7424 */ /* 0x000fe200078e00ff */
[----:B--2---:R-:W-:-:S06]  /*01c0*/  @P0 IADD3 R240, -R241, R240, RZ ;  /* 0x000000f0f1f00210 */ /* 0x004fcc0007ffe1ff */
[----:B------:R1:W5:Y:S01]  /*01d0*/  @!P0 LD.E R240, desc[UR6][R10.64+0xb4] ;  /* 0x0000b4060af08980 */ /* 0x000362000c101900 */
[----:B---3--:R-:W-:-:S04]  /*01e0*/  ISETP.NE.U32.AND P0, PT, R2, RZ, PT ;  /* 0x000000ff0200720c */ /* 0x008fc80003f05070 */
[----:B------:R-:W-:Y:S01]  /*01f0*/  ISETP.NE.AND.EX P0, PT, R3, RZ, PT, P0 ;  /* 0x000000ff0300720c */ /* 0x000fe20003f05300 */
[----:B------:R-:W-:-:S12]  /*0200*/  IMAD.WIDE R2, R238, 0x4, R2 ;  /* 0x00000004ee027825 */ /* 0x000fd800078e0202 */
[----:B-1----:R-:W-:Y:S05]  /*0210*/  @!P0 BRA `(.L_x_2582) ;  /* 0x0000000000108947 */ /* 0x002fea0003800000 */
[----:B------:R-:W2:Y:S02]  /*0220*/  LD.E.U8 R0, desc[UR6][R10.64+0x1b2] ;  /* 0x0001b2060a007980 */ /* 0x000ea4000c101100 */
[----:B--2---:R-:W-:-:S13]  /*0230*/  ISETP.NE.AND P1, PT, R0, RZ, PT ;  /* 0x000000ff0000720c */ /* 0x004fda0003f25270 */
[----:B------:R-:W-:Y:S05]  /*0240*/  @!P1 BRA `(.L_x_2582) ;  /* 0x0000000000049947 */ /* 0x000fea0003800000 */
[----:B------:R1:W5:Y:S02]  /*0250*/  LD.E R15, desc[UR6][R2.64] ;  /* 0x00000006020f7980 */ /* 0x000364000c101900 */
.L_x_2582:
[----:B------:R-:W-:Y:S05]  /*0260*/  BSYNC B0 ;  /* 0x0000000000007941 */ /* 0x000fea0003800000 */
.L_x_2581:
[----:B------:R-:W-:Y:S04]  /*0270*/  BSSY B0, `(.L_x_2583) ;  /* 0x0000009000007945 */ /* 0x000fe80003800000 */
[----:B------:R-:W-:Y:S05]  /*0280*/  @!P0 BRA `(.L_x_2584) ;  /* 0x0000000000188947 */ /* 0x000fea0003800000 */
[----:B------:R-:W2:Y:S02]  /*0290*/  LD.E.U8 R0, desc[UR6][R10.64+0x1b2] ;  /* 0x0001b2060a007980 */ /* 0x000ea4000c101100 */
[----:B--2---:R-:W-:-:S13]  /*02a0*/  ISETP.NE.AND P0, PT, R0, RZ, PT ;  /* 0x000000ff0000720c */ /* 0x004fda0003f05270 */
[----:B------:R-:W2:Y:S02]  /*02b0*/  @P0 LD.E R60, desc[UR6][R2.64+0x4] ;  /* 0x00000406023c0980 */ /* 0x000ea4000c101900 */
[----:B--2--5:R-:W-:-:S06]  /*02c0*/  @P0 IADD3 R60, R60, -R15, RZ ;  /* 0x8000000f3c3c0210 */ /* 0x024fcc0007ffe0ff */
[----:B------:R3:W5:Y:S01]  /*02d0*/  @!P0 LD.E R60, desc[UR6][R2.64] ;  /* 0x00000006023c8980 */ /* 0x000762000c101900 */
[----:B------:R-:W-:Y:S05]  /*02e0*/  BRA `(.L_x_2585) ;  /* 0x0000000000047947 */ /* 0x000fea0003800000 */
.L_x_2584:
[----:B------:R2:W5:Y:S02]  /*02f0*/  LD.E R60, desc[UR6][R10.64+0xb8] ;  /* 0x0000b8060a3c7980 */ /* 0x000564000c101900 */
.L_x_2585:
[----:B------:R-:W-:Y:S05]  /*0300*/  BSYNC B0 ;  /* 0x0000000000007941 */ /* 0x000fea0003800000 */
.L_x_2583:
[----:B-1-3--:R-:W3:Y:S01]  /*0310*/  LD.E.64 R2, desc[UR6][R10.64+0xf8] ;  /* 0x0000f8060a027980 */ /* 0x00aee2000c101b00 */
[----:B------:R-:W-:Y:S01]  /*0320*/  BSSY B1, `(.L_x_2586) ;  /* 0x0000012000017945 */ /* 0x000fe20003800000 */
[----:B-----5:R-:W-:Y:S01]  /*0330*/  IMAD.IADD R60, R60, 0x1, -R14 ;  /* 0x000000013c3c7824 */ /* 0x020fe200078e0a0e */
[----:B---3--:R-:W-:-:S04]  /*0340*/  ISETP.NE.U32.AND P0, PT, R2, RZ, PT ;  /* 0x000000ff0200720c */ /* 0x008fc80003f05070 */
[----:B------:R-:W-:-:S13]  /*0350*/  ISETP.NE.AND.EX P0, PT, R3, RZ, PT, P0 ;  /* 0x000000ff0300720c */ /* 0x000fda0003f05300 */
[----:B------:R-:W-:Y:S05]  /*0360*/  @!P0 BRA `(.L_x_2587) ;  /* 0x0000000000108947 */ /* 0x000fea0003800000 */
[----:B------:R-:W-:-:S05]  /*0370*/  IMAD.WIDE R2, R238, 0x4, R2 ;  /* 0x00000004ee027825 */ /* 0x000fca00078e0202 */
[----:B------:R-:W3:Y:S02]  /*0380*/  LD.E R51, desc[UR6][R2.64] ;  /* 0x0000000602337980 */ /* 0x000ee4000c101900 */
[----:B---3--:R-:W-:Y:S01]  /*0390*/  IADD3 R51, R51, -R14, RZ ;  /* 0x8000000e33337210 */ /* 0x008fe20007ffe0ff */
[----:B------:R-:W-:Y:S05]  /*03a0*/  BRA `(.L_x_2588) ;  /* 0x0000000000247947 */ /* 0x000fea0003800000 */
.L_x_2587:
[----:B------:R-:W3:Y:S01]  /*03b0*/  LD.E.64 R2, desc[UR6][R10.64+0x108] ;  /* 0x000108060a027980 */ /* 0x000ee2000c101b00 */
[----:B------:R-:W-:Y:S01]  /*03c0*/  BSSY B0, `(.L_x_2589) ;  /* 0x0000006000007945 */ /* 0x000fe20003800000 */
[----:B------:R-:W-:Y:S01]  /*03d0*/  IMAD.MOV.U32 R51, RZ, RZ, RZ ;  /* 0x000000ffff337224 */ /* 0x000fe200078e00ff */
[----:B---3--:R-:W-:-:S04]  /*03e0*/  ISETP.NE.U32.AND P0, PT, R2, RZ, PT ;  /* 0x000000ff0200720c */ /* 0x008fc80003f05070 */
[----:B------:R-:W-:-:S13]  /*03f0*/  ISETP.NE.AND.EX P0, PT, R3, RZ, PT, P0 ;  /* 0x000000ff0300720c */ /* 0x000fda0003f05300 */
[----:B------:R-:W-:Y:S05]  /*0400*/  @!P0 BRA `(.L_x_2590) ;  /* 0x0000000000048947 */ /* 0x000fea0003800000 */
[----:B------:R1:W5:Y:S02]  /*0410*/  LD.E R51, desc[UR6][R10.64+0xbc] ;  /* 0x0000bc060a337980 */ /* 0x000364000c101900 */
.L_x_2590:
[----:B------:R-:W-:Y:S05]  /*0420*/  BSYNC B0 ;  /* 0x0000000000007941 */ /* 0x000fea0003800000 */
.L_x_2589:
[----:B-----5:R-:W-:Y:S02]  /*0430*/  IADD3 R51, R60, R51, RZ ;  /* 0x000000333c337210 */ /* 0x020fe40007ffe0ff */
.L_x_2588:
[----:B------:R-:W-:Y:S05]  /*0440*/  BSYNC B1 ;  /* 0x0000000000017941 */ /* 0x000fea0003800000 */
.L_x_2586:
[----:B------:R-:W-:Y:S01]  /*0450*/  IMAD.SHL.U32 R50, R239, 0x40, RZ ;  /* 0x00000040ef327824 */ /* 0x000fe200078e00ff */
[----:B------:R-:W-:Y:S01]  /*0460*/  MOV R2, R236 ;  /* 0x000000ec00027202 */ /* 0x000fe20000000f00 */
[----:B------:R-:W-:-:S03]  /*0470*/  IMAD.MOV.U32 R3, RZ, RZ, 0x0 ;  /* 0x00000000ff037424 */ /* 0x000fc600078e00ff */
[----:B------:R-:W-:-:S13]  /*0480*/  ISETP.GT.AND P0, PT, R240, R50, PT ;  /* 0x00000032f000720c */ /* 0x000fda0003f04270 */
[----:B-12---:R-:W-:Y:S05]  /*0490*/  @!P0 RET.REL.NODEC R2 `(_ZN5flash24flash_fwd_splitkv_kernelI23Flash_fwd_kernel_traitsILi64ELi64ELi256ELi4ELb0ELb0EN7cutlass10bfloat16_tE19Flash_kernel_traitsILi64ELi64ELi256ELi4ES3_EELb1ELb0ELb0ELb0ELb1ELb0ELb0ELb1EEEvNS_16Flash_fwd_paramsE) ;  /* 0xfffffff802d88950 */ /* 0x006fea0003c3ffff */
[----:B------:R-:W2:Y:S04]  /*04a0*/  LD.E R6, desc[UR6][R10.64+0xb8] ;  /* 0x0000b8060a067980 */ /* 0x000ea8000c101900 */
[----:B------:R-:W3:Y:S01]  /*04b0*/  LD.E R2, desc[UR6][R10.64+0x188] ;  /* 0x000188060a027980 */ /* 0x000ee2000c101900 */
[----:B------:R-:W-:Y:S01]  /*04c0*/  IADD3 R0, -R240, 0x13f, R50 ;  /* 0x0000013ff0007810 */ /* 0x000fe20007ffe132 */
[----:B------:R-:W-:Y:S01]  /*04d0*/  VIADD R4, R51, 0xff ;  /* 0x000000ff33047836 */ /* 0x000fe20000000000 */
[----:B------:R-:W1:Y:S04]  /*04e0*/  S2R R47, SR_TID.X ;  /* 0x00000000002f7919 */ /* 0x000e680000002100 */
[----:B------:R-:W-:-:S04]  /*04f0*/  SHF.R.S32.HI R3, RZ, 0x1f, R4 ;  /* 0x0000001fff037819 */ /* 0x000fc80000011404 */
[----:B------:R-:W-:-:S04]  /*0500*/  LEA.HI R3, R3, R4, RZ, 0x8 ;  /* 0x0000000403037211 */ /* 0x000fc800078f40ff */
[----:B------:R-:W-:Y:S01]  /*0510*/  SHF.R.S32.HI R3, RZ, 0x8, R3 ;  /* 0x00000008ff037819 */ /* 0x000fe20000011403 */
[----:B--2---:R-:W-:Y:S01]  /*0520*/  VIADD R6, R6, 0xff ;  /* 0x000000ff06067836 */ /* 0x004fe20000000000 */
[----:B---3--:R-:W-:-:S04]  /*0530*/  IADD3 R2, R2, R0, R51 ;  /* 0x0000000002027210 */ /* 0x008fc80007ffe033 */
[----:B------:R-:W-:Y:S02]  /*0540*/  SHF.R.S32.HI R5, RZ, 0x1f, R6 ;  /* 0x0000001fff057819 */ /* 0x000fe40000011406 */
[----:B------:R-:W-:Y:S02]  /*0550*/  SHF.R.S32.HI R0, RZ, 0x1f, R2 ;  /* 0x0000001fff007819 */ /* 0x000fe40000011402 */
[----:B------:R-:W-:Y:S02]  /*0560*/  LEA.HI R5, R5, R6, RZ, 0x8 ;  /* 0x0000000605057211 */ /* 0x000fe400078f40ff */
[----:B------:R-:W-:Y:S02]  /*0570*/  LEA.HI R0, R0, R2, RZ, 0x8 ;  /* 0x0000000200007211 */ /* 0x000fe400078f40ff */
[----:B------:R-:W-:Y:S02]  /*0580*/  SHF.R.S32.HI R5, RZ, 0x8, R5 ;  /* 0x00000008ff057819 */ /* 0x000fe40000011405 */
[----:B------:R-:W-:-:S04]  /*0590*/  SHF.R.S32.HI R0, RZ, 0x8, R0 ;  /* 0x00000008ff007819 */ /* 0x000fc80000011400 */
[----:B------:R-:W-:-:S04]  /*05a0*/  VIMNMX3 R46, R5, R3, R0, PT ;  /* 0x00000003052e720f */ /* 0x000fc80003800100 */
[----:B------:R-:W-:-:S13]  /*05b0*/  ISETP.GT.AND P0, PT, R46, RZ, PT ;  /* 0x000000ff2e00720c */ /* 0x000fda0003f04270 */
[----:B-1----:R-:W-:Y:S05]  /*05c0*/  @P0 BRA `(.L_x_2591) ;  /* 0x0000000400e80947 */ /* 0x002fea0003800000 */
[----:B------:R-:W-:Y:S01]  /*05d0*/  ISETP.NE.AND P0, PT, R241, -0x1, PT ;  /* 0xfffffffff100780c */ /* 0x000fe20003f05270 */
[----:B------:R-:W2:Y:S04]  /*05e0*/  LD.E.64 R16, desc[UR6][R10.64+0x88] ;  /* 0x000088060a107980 */ /* 0x000ea8000c101b00 */
[----:B------:R-:W3:Y:S04]  /*05f0*/  LD.E R2, desc[UR6][R10.64+0x60] ;  /* 0x000060060a027980 */ /* 0x000ee8000c101900 */
[----:B------:R-:W4:Y:S04]  /*0600*/  LD.E R0, desc[UR6][R10.64+0xb4] ;  /* 0x0000b4060a007980 */ /* 0x000f28000c101900 */
[----:B------:R-:W3:Y:S04]  /*0610*/  @!P0 LD.E.64 R14, desc[UR6][R10.64+0x80] ;  /* 0x000080060a0e8980 */ /* 0x000ee8000c101b00 */
[----:B------:R-:W4:Y:S04]  /*0620*/  LD.E.64 R12, desc[UR6][R10.64+0xa0] ;  /* 0x0000a0060a0c7980 */ /* 0x000f28000c101b00 */
[----:B------:R-:W4:Y:S04]  /*0630*/  LD.E.64 R6, desc[UR6][R10.64+0x90] ;  /* 0x000090060a067980 */ /* 0x000f28000c101b00 */
[----:B------:R-:W5:Y:S01]  /*0640*/  LD.E.64 R10, desc[UR6][R10.64+0x70] ;  /* 0x000070060a0a7980 */ /* 0x000f62000c101b00 */
[----:B------:R-:W-:-:S04]  /*0650*/  SHF.R.S32.HI R5, RZ, 0x1f, R47 ;  /* 0x0000001fff057819 */ /* 0x000fc8000001142f */
[----:B------:R-:W-:-:S04]  /*0660*/  LEA.HI R5, R5, R47, RZ, 0x3 ;  /* 0x0000002f05057211 */ /* 0x000fc800078f18ff */
[----:B------:R-:W-:Y:S02]  /*0670*/  LOP3.LUT R8, R5, 0x1ffffff8, RZ, 0xc0, !PT ;  /* 0x1ffffff805087812 */ /* 0x000fe400078ec0ff */
[----:B------:R-:W-:-:S03]  /*0680*/  LOP3.LUT P3, RZ, R47, 0x7, RZ, 0xc0, !PT ;  /* 0x000000072fff7812 */ /* 0x000fc6000786c0ff */
[----:B------:R-:W-:Y:S01]  /*0690*/  IMAD.IADD R47, R47, 0x1, -R8 ;  /* 0x000000012f2f7824 */ /* 0x000fe200078e0a08 */
[----:B------:R-:W-:-:S03]  /*06a0*/  @!P0 SHF.R.S32.HI R4, RZ, 0x1f, R238 ;  /* 0x0000001fff048819 */ /* 0x000fc600000114ee */
[----:B------:R-:W-:-:S05]  /*06b0*/  IMAD.SHL.U32 R20, R47, 0x8, RZ ;  /* 0x000000082f147824 */ /* 0x000fca00078e00ff */
[----:B------:R-:W-:Y:S02]  /*06c0*/  SHF.R.S32.HI R21, RZ, 0x1f, R20 ;  /* 0x0000001fff157819 */ /* 0x000fe40000011414 */
[----:B------:R-:W-:Y:S02]  /*06d0*/  SHF.R.S32.HI R5, RZ, 0x3, R5 ;  /* 0x00000003ff057819 */ /* 0x000fe40000011405 */
[----:B------:R-:W-:Y:S01]  /*06e0*/  IADD3 R240, -R50, R240, RZ ;  /* 0x000000f032f07210 */ /* 0x000fe20007ffe1ff */
[----:B------:R-:W-:Y:S03]  /*06f0*/  BSSY B0, `(.L_x_2592) ;  /* 0x000002e000007945 */ /* 0x000fe60003800000 */
[----:B------:R-:W-:Y:S01]  /*0700*/  ISETP.GE.OR P6, PT, R5, R240, P3 ;  /* 0x000000f00500720c */ /* 0x000fe20001fc6670 */
[-C--:B--2---:R-:W-:Y:S02]  /*0710*/  @P0 IMAD R8, R17, R241.reuse, RZ ;  /* 0x000000f111080224 */ /* 0x084fe400078e02ff */
[----:B------:R-:W-:-:S04]  /*0720*/  @P0 IMAD.WIDE.U32 R18, R16, R241, RZ ;  /* 0x000000f110120225 */ /* 0x000fc800078e00ff */
[----:B------:R-:W-:Y:S02]  /*0730*/  @P0 IMAD.IADD R8, R19, 0x1, R8 ;  /* 0x0000000113080824 */ /* 0x000fe400078e0208 */
[-C--:B---3--:R-:W-:Y:S02]  /*0740*/  @!P0 IMAD R3, R15, R238.reuse, RZ ;  /* 0x000000ee0f038224 */ /* 0x088fe400078e02ff */
[----:B------:R-:W-:Y:S02]  /*0750*/  @P0 IMAD.MOV.U32 R15, RZ, RZ, R18 ;  /* 0x000000ffff0f0224 */ /* 0x000fe400078e0012 */
[----:B------:R-:W-:-:S04]  /*0760*/  @!P0 IMAD.WIDE.U32 R18, R14, R238, RZ ;  /* 0x000000ee0e128225 */ /* 0x000fc800078e00ff */
[----:B------:R-:W-:Y:S01]  /*0770*/  @!P0 IMAD R3, R14, R4, R3 ;  /* 0x000000040e038224 */ /* 0x000fe200078e0203 */
[----:B------:R-:W-:Y:S01]  /*0780*/  SHF.R.S32.HI R4, RZ, 0x1f, R50 ;  /* 0x0000001fff047819 */ /* 0x000fe20000011432 */
[----:B------:R-:W-:Y:S02]  /*0790*/  IMAD R9, R17, R50, RZ ;  /* 0x0000003211097224 */ /* 0x000fe400078e02ff */
[----:B------:R-:W-:-:S04]  /*07a0*/  IMAD.WIDE.U32 R20, R50, R16, R20 ;  /* 0x0000001032147225 */ /* 0x000fc800078e0014 */
[----:B------:R-:W-:Y:S02]  /*07b0*/  @!P0 IMAD.MOV.U32 R15, RZ, RZ, R18 ;  /* 0x000000ffff0f8224 */ /* 0x000fe400078e0012 */
[----:B------:R-:W-:Y:S02]  /*07c0*/  IMAD R2, R238, R2, R237 ;  /* 0x00000002ee027224 */ /* 0x000fe400078e02ed */
[----:B------:R-:W-:Y:S01]  /*07d0*/  IMAD R4, R16, R4, R9 ;  /* 0x0000000410047224 */ /* 0x000fe200078e0209 */
[----:B------:R-:W-:Y:S01]  /*07e0*/  IADD3 R14, P1, R15, R20, RZ ;  /* 0x000000140f0e7210 */ /* 0x000fe20007f3e0ff */
[----:B------:R-:W-:Y:S02]  /*07f0*/  @!P0 IMAD.IADD R8, R19, 0x1, R3 ;  /* 0x0000000113088824 */ /* 0x000fe400078e0203 */
[----:B----4-:R-:W-:-:S03]  /*0800*/  IMAD R0, R0, R2, R50 ;  /* 0x0000000200007224 */ /* 0x010fc600078e0232 */
[----:B------:R-:W-:Y:S02]  /*0810*/  IADD3.X R15, R8, R21, R4, P1, !PT ;  /* 0x00000015080f7210 */ /* 0x000fe40000ffe404 */
[----:B------:R-:W-:Y:S02]  /*0820*/  SHF.R.S32.HI R4, RZ, 0x1f, R5 ;  /* 0x0000001fff047819 */ /* 0x000fe40000011405 */
[----:B------:R-:W-:-:S04]  /*0830*/  IADD3 R3, P1, R0, R5, RZ ;  /* 0x0000000500037210 */ /* 0x000fc80007f3e0ff */
[----:B------:R-:W-:Y:S02]  /*0840*/  LEA.HI.X.SX32 R0, R0, R4, 0x1, P1 ;  /* 0x0000000400007211 */ /* 0x000fe400008f0eff */
[----:B------:R-:W-:-:S04]  /*0850*/  LEA R12, P1, R3, R12, 0x2 ;  /* 0x0000000c030c7211 */ /* 0x000fc800078210ff */
[----:B------:R-:W-:Y:S02]  /*0860*/  LEA.HI.X R13, R3, R13, R0, 0x2, P1 ;  /* 0x0000000d030d7211 */ /* 0x000fe400008f1400 */
[C---:B------:R-:W-:Y:S01]  /*0870*/  ISETP.GE.AND P1, PT, R5.reuse, R240, PT ;  /* 0x000000f00500720c */ /* 0x040fe20003f26270 */
[----:B------:R-:W-:Y:S01]  /*0880*/  VIADD R9, R5, 0x10 ;  /* 0x0000001005097836 */ /* 0x000fe20000000000 */
[----:B------:R-:W-:Y:S01]  /*0890*/  SHF.R.S32.HI R8, RZ, 0x1f, R237 ;  /* 0x0000001fff087819 */ /* 0x000fe200000114ed */
[----:B------:R-:W-:-:S03]  /*08a0*/  IMAD R2, R7, R237, RZ ;  /* 0x000000ed07027224 */ /* 0x000fc600078e02ff */
[CC--:B------:R-:W-:Y:S02]  /*08b0*/  ISETP.GE.AND P0, PT, R9.reuse, R240.reuse, PT ;  /* 0x000000f00900720c */ /* 0x0c0fe40003f06270 */
[----:B------:R-:W-:Y:S01]  /*08c0*/  ISETP.GE.OR P5, PT, R9, R240, P3 ;  /* 0x000000f00900720c */ /* 0x000fe20001fa6670 */
[----:B------:R-:W-:Y:S02]  /*08d0*/  VIADD R9, R5, 0x20 ;  /* 0x0000002005097836 */ /* 0x000fe40000000000 */
[----:B------:R-:W-:Y:S02]  /*08e0*/  IMAD R2, R6, R8, R2 ;  /* 0x0000000806027224 */ /* 0x000fe400078e0202 */
[----:B------:R-:W-:Y:S01]  /*08f0*/  IMAD.WIDE.U32 R14, R237, R6, R14 ;  /* 0x00000006ed0e7225 */ /* 0x000fe200078e000e */
[CC--:B------:R-:W-:Y:S02]  /*0900*/  ISETP.GE.AND P2, PT, R9.reuse, R240.reuse, PT ;  /* 0x000000f00900720c */ /* 0x0c0fe40003f46270 */
[----:B------:R-:W-:Y:S01]  /*0910*/  ISETP.GE.OR P4, PT, R9, R240, P3 ;  /* 0x000000f00900720c */ /* 0x000fe20001f86670 */
[----:B------:R-:W-:Y:S01]  /*0920*/  IMAD.IADD R9, R15, 0x1, R2 ;  /* 0x000000010f097824 */ /* 0x000fe200078e0202 */
[----:B------:R-:W-:Y:S01]  /*0930*/  IADD3 R0, R5, 0x30, RZ ;  /* 0x0000003005007810 */ /* 0x000fe20007ffe0ff */
[----:B------:R-:W-:Y:S10]  /*0940*/  @P1 BRA `(.L_x_2593) ;  /* 0x0000000000201947 */ /* 0x000ff40003800000 */
[----:B------:R-:W-:Y:S01]  /*0950*/  MOV R8, R14 ;  /* 0x0000000e00087202 */ /* 0x000fe20000000f00 */
[----:B------:R-:W-:-:S04]  /*0960*/  IMAD R2, R17, R5, RZ ;  /* 0x0000000511027224 */ /* 0x000fc800078e02ff */
[----:B------:R-:W-:-:S04]  /*0970*/  IMAD.WIDE.U32 R6, R16, R5, R8 ;  /* 0x0000000510067225 */ /* 0x000fc800078e0008 */
[----:B------:R-:W-:Y:S01]  /*0980*/  IMAD R2, R16, R4, R2 ;  /* 0x0000000410027224 */ /* 0x000fe200078e0202 */
[----:B-----5:R-:W-:-:S04]  /*0990*/  LEA R18, P1, R6, R10, 0x1 ;  /* 0x0000000a06127211 */ /* 0x020fc800078208ff */
[----:B------:R-:W-:-:S04]  /*09a0*/  IADD3 R2, R7, R2, RZ ;  /* 0x0000000207027210 */ /* 0x000fc80007ffe0ff */
[----:B------:R-:W-:-:S05]  /*09b0*/  LEA.HI.X R19, R6, R11, R2, 0x1, P1 ;  /* 0x0000000b06137211 */ /* 0x000fca00008f0c02 */
[----:B------:R1:W-:Y:S02]  /*09c0*/  ST.E.128 desc[UR6][R18.64], RZ ;  /* 0x000000ff12007985 */ /* 0x0003e4000c101d06 */
.L_x_2593:
[----:B------:R-:W-:Y:S05]  /*09d0*/  BSYNC B0 ;  /* 0x0000000000007941 */ /* 0x000fea0003800000 */
.L_x_2592:
[----:B------:R-:W-:Y:S01]  /*09e0*/  BSSY B0, `(.L_x_2594) ;  /* 0x0000012000007945 */ /* 0x000fe20003800000 */
[CC--:B------:R-:W-:Y:S01]  /*09f0*/  ISETP.GE.AND P1, PT, R0.reuse, R240.reuse, PT ;  /* 0x000000f00000720c */ /* 0x0c0fe20003f26270 */
[----:B------:R-:W-:Y:S01]  /*0a00*/  @!P6 IMAD.MOV.U32 R3, RZ, RZ, 0x7f800000 ;  /* 0x7f800000ff03e424 */ /* 0x000fe200078e00ff */
[----:B------:R-:W-:Y:S01]  /*0a10*/  ISETP.GE.OR P3, PT, R0, R240, P3 ;  /* 0x000000f00000720c */ /* 0x000fe20001f66670 */
[----:B------:R-:W-:Y:S01]  /*0a20*/  @!P4 IMAD.MOV.U32 R0, RZ, RZ, 0x7f800000 ;  /* 0x7f800000ff00c424 */ /* 0x000fe200078e00ff */
[----:B------:R-:W-:Y:S01]  /*0a30*/  @!P5 MOV R2, 0x7f800000 ;  /* 0x7f8000000002d802 */ /* 0x000fe20000000f00 */
[----:B------:R-:W-:Y:S05]  /*0a40*/  @P0 BRA `(.L_x_2595) ;  /* 0x00000000002c0947 */ /* 0x000fea0003800000 */
[----:B------:R-:W-:Y:S01]  /*0a50*/  IADD3 R7, P0, R5, 0x10, RZ ;  /* 0x0000001005077810 */ /* 0x000fe20007f1e0ff */
[----:B-1----:R-:W-:Y:S01]  /*0a60*/  IMAD.MOV.U32 R18, RZ, RZ, R14 ;  /* 0x000000ffff127224 */ /* 0x002fe200078e000e */
[----:B------:R-:W-:-:S03]  /*0a70*/  MOV R19, R9 ;  /* 0x0000000900137202 */ /* 0x000fc60000000f00 */
[----:B------:R-:W-:Y:S02]  /*0a80*/  IMAD.X R6, RZ, RZ, R4, P0 ;  /* 0x000000ffff067224 */ /* 0x000fe400000e0604 */
[----:B------:R-:W-:-:S04]  /*0a90*/  IMAD.WIDE.U32 R18, R16, R7, R18 ;  /* 0x0000000710127225 */ /* 0x000fc800078e0012 */
[----:B------:R-:W-:Y:S01]  /*0aa0*/  IMAD R6, R6, R16, RZ ;  /* 0x0000001006067224 */ /* 0x000fe200078e02ff */
[----:B-----5:R-:W-:-:S03]  /*0ab0*/  LEA R20, P0, R18, R10, 0x1 ;  /* 0x0000000a12147211 */ /* 0x020fc600078008ff */
[----:B------:R-:W-:-:S05]  /*0ac0*/  IMAD R6, R17, R7, R6 ;  /* 0x0000000711067224 */ /* 0x000fca00078e0206 */
[----:B------:R-:W-:-:S04]  /*0ad0*/  IADD3 R6, R19, R6, RZ ;  /* 0x0000000613067210 */ /* 0x000fc80007ffe0ff */
[----:B------:R-:W-:-:S05]  /*0ae0*/  LEA.HI.X R21, R18, R11, R6, 0x1, P0 ;  /* 0x0000000b12157211 */ /* 0x000fca00000f0c06 */
[----:B------:R2:W-:Y:S02]  /*0af0*/  ST.E.128 desc[UR6][R20.64], RZ ;  /* 0x000000ff14007985 */ /* 0x0005e4000c101d06 */
.L_x_2595:
[----:B------:R-:W-:Y:S05]  /*0b00*/  BSYNC B0 ;  /* 0x0000000000007941 */ /* 0x000fea0003800000 */
.L_x_2594:
[----:B------:R-:W-:Y:S04]  /*0b10*/  BSSY B0, `(.L_x_2596) ;  /* 0x000000d000007945 */ /* 0x000fe80003800000 */
[----:B------:R-:W-:Y:S05]  /*0b20*/  @P2 BRA `(.L_x_2597) ;  /* 0x00000000002c2947 */ /* 0x000fea0003800000 */
[----:B------:R-:W-:Y:S01]  /*0b30*/  IADD3 R7, P0, R5, 0x20, RZ ;  /* 0x0000002005077810 */ /* 0x000fe20007f1e0ff */
[----:B-1----:R-:W-:Y:S01]  /*0b40*/  IMAD.MOV.U32 R18, RZ, RZ, R14 ;  /* 0x000000ffff127224 */ /* 0x002fe200078e000e */
[----:B------:R-:W-:-:S03]  /*0b50*/  MOV R19, R9 ;  /* 0x0000000900137202 */ /* 0x000fc60000000f00 */
[----:B------:R-:W-:Y:S02]  /*0b60*/  IMAD.X R6, RZ, RZ, R4, P0 ;  /* 0x000000ffff067224 */ /* 0x000fe400000e0604 */
[----:B------:R-:W-:-:S04]  /*0b70*/  IMAD.WIDE.U32 R18, R16, R7, R18 ;  /* 0x0000000710127225 */ /* 0x000fc800078e0012 */
[----:B------:R-:W-:Y:S01]  /*0b80*/  IMAD R6, R6, R16, RZ ;  /* 0x0000001006067224 */ /* 0x000fe200078e02ff */
[----:B--2--5:R-:W-:-:S03]  /*0b90*/  LEA R20, P0, R18, R10, 0x1 ;  /* 0x0000000a12147211 */ /* 0x024fc600078008ff */
[----:B------:R-:W-:-:S05]  /*0ba0*/  IMAD R6, R17, R7, R6 ;  /* 0x0000000711067224 */ /* 0x000fca00078e0206 */
[----:B------:R-:W-:-:S04]  /*0bb0*/  IADD3 R6, R19, R6, RZ ;  /* 0x0000000613067210 */ /* 0x000fc80007ffe0ff */
[----:B------:R-:W-:-:S05]  /*0bc0*/  LEA.HI.X R21, R18, R11, R6, 0x1, P0 ;  /* 0x0000000b12157211 */ /* 0x000fca00000f0c06 */
[----:B------:R3:W-:Y:S02]  /*0bd0*/  ST.E.128 desc[UR6][R20.64], RZ ;  /* 0x000000ff14007985 */ /* 0x0007e4000c101d06 */
.L_x_2597:
[----:B------:R-:W-:Y:S05]  /*0be0*/  BSYNC B0 ;  /* 0x0000000000007941 */ /* 0x000fea0003800000 */
.L_x_2596:
[----:B------:R-:W-:Y:S04]  /*0bf0*/  BSSY B0, `(.L_x_2598) ;  /* 0x000000d000007945 */ /* 0x000fe80003800000 */
[----:B------:R-:W-:Y:S05]  /*0c00*/  @P1 BRA `(.L_x_2599) ;  /* 0x00000000002c1947 */ /* 0x000fea0003800000 */
[----:B------:R-:W-:Y:S01]  /*0c10*/  IADD3 R5, P0, R5, 0x30, RZ ;  /* 0x0000003005057810 */ /* 0x000fe20007f1e0ff */
[----:B------:R-:W-:Y:S01]  /*0c20*/  IMAD.MOV.U32 R6, RZ, RZ, R14 ;  /* 0x000000ffff067224 */ /* 0x000fe200078e000e */
        /* <DEDUP_REMOVED lines=9> */
.L_x_2599:
[----:B------:R-:W-:Y:S05]  /*0cc0*/  BSYNC B0 ;  /* 0x0000000000007941 */ /* 0x000fea0003800000 */
.L_x_2598:
[----:B------:R1:W-:Y:S04]  /*0cd0*/  @!P6 ST.E desc[UR6][R12.64], R3 ;  /* 0x000000030c00e985 */ /* 0x0003e8000c101906 */
[----:B------:R2:W-:Y:S04]  /*0ce0*/  @!P5 ST.E desc[UR6][R12.64+0x40], R2 ;  /* 0x000040020c00d985 */ /* 0x0005e8000c101906 */
[----:B------:R3:W-:Y:S01]  /*0cf0*/  @!P4 ST.E desc[UR6][R12.64+0x80], R0 ;  /* 0x000080000c00c985 */ /* 0x0007e2000c101906 */
[----:B-1----:R-:W-:Y:S02]  /*0d00*/  MOV R3, 0x0 ;  /* 0x0000000000037802 */ /* 0x002fe40000000f00 */
[----:B--2---:R-:W-:-:S04]  /*0d10*/  MOV R2, R236 ;  /* 0x000000ec00027202 */ /* 0x004fc80000000f00 */
[----:B---345:R-:W-:Y:S05]  /*0d20*/  @P3 RET.REL.NODEC R2 `(_ZN5flash24flash_fwd_splitkv_kernelI23Flash_fwd_kernel_traitsILi64ELi64ELi256ELi4ELb0ELb0EN7cutlass10bfloat16_tE19Flash_kernel_traitsILi64ELi64ELi256ELi4ES3_EELb1ELb0ELb0ELb0ELb1ELb0ELb0ELb1EEEvNS_16Flash_fwd_paramsE) ;  /* 0xfffffff002b43950 */ /* 0x038fea0003c3ffff */
[----:B------:R-:W-:Y:S02]  /*0d30*/  MOV R0, 0x7f800000 ;  /* 0x7f80000000007802 */ /* 0x000fe40000000f00 */
[----:B------:R-:W-:-:S03]  /*0d40*/  MOV R237, 0x0 ;  /* 0x0000000000ed7802 */ /* 0x000fc60000000f00 */
[----:B------:R1:W-:Y:S02]  /*0d50*/  ST.E desc[UR6][R12.64+0xc0], R0 ;  /* 0x0000c0000c007985 */ /* 0x0003e4000c101906 */
[----:B-1----:R-:W-:Y:S05]  /*0d60*/  RET.REL.NODEC R236 `(_ZN5flash24flash_fwd_splitkv_kernelI23Flash_fwd_kernel_traitsILi64ELi64ELi256ELi4ELb0ELb0EN7cutlass10bfloat16_tE19Flash_kernel_traitsILi64ELi64ELi256ELi4ES3_EELb1ELb0ELb0ELb0ELb1ELb0ELb0ELb1EEEvNS_16Flash_fwd_paramsE) ;  /* 0xfffffff0eca47950 */ /* 0x002fea0003c3ffff */
.L_x_2591:
[----:B------:R-:W2:Y:S04]  /*0d70*/  LD.E.64 R6, desc[UR6][R10.64+0x160] ;  /* 0x000160060a067980 */ /* 0x000ea8000c101b00 */
[----:B------:R-:W3:Y:S01]  /*0d80*/  LD.E.64 R2, desc[UR6][R10.64+0x158] ;  /* 0x000158060a027980 */ /* 0x000ee2000c101b00 */
[----:B--2---:R-:W-:-:S04]  /*0d90*/  ISETP.NE.U32.AND P1, PT, R6, RZ, PT ;  /* 0x000000ff0600720c */ /* 0x004fc80003f25070 */
[----:B------:R-:W-:-:S13]  /*0da0*/  ISETP.NE.AND.EX P1, PT, R7, RZ, PT, P1 ;  /* 0x000000ff0700720c */ /* 0x000fda0003f25310 */
[----:B------:R-:W2:Y:S01]  /*0db0*/  @P1 LD.E.64 R8, desc[UR6][R10.64+0x168] ;  /* 0x000168060a081980 */ /* 0x000ea2000c101b00 */
[----:B---3--:R-:W-:Y:S01]  /*0dc0*/  ISETP.NE.U32.AND P0, PT, R2, RZ, PT ;  /* 0x000000ff0200720c */ /* 0x008fe20003f05070 */
[----:B------:R-:W-:-:S03]  /*0dd0*/  IMAD.MOV.U32 R13, RZ, RZ, R238 ;  /* 0x000000ffff0d7224 */ /* 0x000fc600078e00ee */
[----:B------:R-:W-:Y:S02]  /*0de0*/  ISETP.NE.AND.EX P0, PT, R3, RZ, PT, P0 ;  /* 0x000000ff0300720c */ /* 0x000fe40003f05300 */
[----:B------:R-:W-:Y:S02]  /*0df0*/  @P1 SHF.R.S32.HI R0, RZ, 0x1f, R238 ;  /* 0x0000001fff001819 */ /* 0x000fe400000114ee */
[----:B------:R-:W-:-:S09]  /*0e00*/  CS2R R242, SRZ ;  /* 0x0000000000f27805 */ /* 0x000fd2000001ff00 */
[----:B------:R-:W-:-:S05]  /*0e10*/  @P0 IMAD.WIDE R2, R238, 0x4, R2 ;  /* 0x00000004ee020825 */ /* 0x000fca00078e0202 */
[----:B------:R1:W5:Y:S01]  /*0e20*/  @P0 LD.E R13, desc[UR6][R2.64] ;  /* 0x00000006020d0980 */ /* 0x000362000c101900 */
[----:B------:R-:W-:Y:S01]  /*0e30*/  BSSY B0, `(.L_x_2600) ;  /* 0x00000b1000007945 */ /* 0x000fe20003800000 */
[-C--:B--2---:R-:W-:Y:S02]  /*0e40*/  @P1 IMAD R4, R9, R238.reuse, RZ ;  /* 0x000000ee09041224 */ /* 0x084fe400078e02ff */
[----:B-1----:R-:W-:-:S04]  /*0e50*/  @P1 IMAD.WIDE.U32 R2, R8, R238, RZ ;  /* 0x000000ee08021225 */ /* 0x002fc800078e00ff */
[----:B------:R-:W-:Y:S01]  /*0e60*/  @P1 IMAD R0, R8, R0, R4 ;  /* 0x0000000008001224 */ /* 0x000fe200078e0204 */
[----:B------:R-:W-:-:S03]  /*0e70*/  @P1 LEA R243, P0, R2, R6, 0x2 ;  /* 0x0000000602f31211 */ /* 0x000fc600078010ff */
[----:B------:R-:W-:-:S05]  /*0e80*/  @P1 IMAD.IADD R0, R3, 0x1, R0 ;  /* 0x0000000103001824 */ /* 0x000fca00078e0200 */
[----:B------:R-:W-:-:S04]  /*0e90*/  @P1 LEA.HI.X R242, R2, R7, R0, 0x2, P0 ;  /* 0x0000000702f21211 */ /* 0x000fc800000f1400 */
[----:B------:R-:W-:-:S04]  /*0ea0*/  LOP3.LUT R243, R243, R242, RZ, 0x3c, !PT ;  /* 0x000000f2f3f37212 */ /* 0x000fc800078e3cff */
[----:B------:R-:W-:-:S04]  /*0eb0*/  LOP3.LUT R242, R243, R242, RZ, 0x3c, !PT ;  /* 0x000000f2f3f27212 */ /* 0x000fc800078e3cff */
[----:B------:R-:W-:Y:S02]  /*0ec0*/  LOP3.LUT R243, R243, R242, RZ, 0x3c, !PT ;  /* 0x000000f2f3f37212 */ /* 0x000fe400078e3cff */
[----:B------:R-:W-:-:S04]  /*0ed0*/  ISETP.NE.U32.AND P0, PT, R242, RZ, PT ;  /* 0x000000fff200720c */ /* 0x000fc80003f05070 */
[----:B------:R-:W-:-:S13]  /*0ee0*/  ISETP.NE.AND.EX P0, PT, R243, RZ, PT, P0 ;  /* 0x000000fff300720c */ /* 0x000fda0003f05300 */
[----:B------:R-:W-:Y:S05]  /*0ef0*/  @!P0 BRA `(.L_x_2601) ;  /* 0x0000000400508947 */ /* 0x000fea0003800000 */
[----:B------:R-:W2:Y:S04]  /*0f00*/  LD.E R5, desc[UR6][R10.64+0x170] ;  /* 0x000170060a057980 */ /* 0x000ea8000c101900 */
[----:B------:R-:W3:Y:S01]  /*0f10*/  LD.E R3, desc[UR6][R10.64+0x68] ;  /* 0x000068060a037980 */ /* 0x000ee2000c101900 */
[----:B------:R-:W-:-:S03]  /*0f20*/  LEA R2, R46, 0xffffff00, 0x8 ;  /* 0xffffff002e027811 */ /* 0x000fc600078e40ff */
[----:B------:R-:W4:Y:S01]  /*0f30*/  LD.E.64 R18, desc[UR6][R10.64+0x20] ;  /* 0x000020060a127980 */ /* 0x000f22000c101b00 */
[----:B------:R-:W-:-:S03]  /*0f40*/  IABS R4, R2 ;  /* 0x0000000200047213 */ /* 0x000fc60000000000 */
[----:B------:R-:W4:Y:S04]  /*0f50*/  LD.E.64 R38, desc[UR6][R10.64+0x38] ;  /* 0x000038060a267980 */ /* 0x000f28000c101b00 */
[----:B------:R-:W4:Y:S04]  /*0f60*/  LD.E.64 R14, desc[UR6][R10.64+0x50] ;  /* 0x000050060a0e7980 */ /* 0x000f28000c101b00 */
[----:B-----5:R-:W4:Y:S04]  /*0f70*/  LD.E.64 R12, desc[UR6][R10.64+0x28] ;  /* 0x000028060a0c7980 */ /* 0x020f28000c101b00 */
[----:B------:R-:W5:Y:S04]  /*0f80*/  LD.E.64 R22, desc[UR6][R10.64+0x58] ;  /* 0x000058060a167980 */ /* 0x000f68000c101b00 */
[----:B------:R-:W5:Y:S01]  /*0f90*/  LD.E.64 R44, desc[UR6][R10.64+0x40] ;  /* 0x000040060a2c7980 */ /* 0x000f62000c101b00 */
[----:B--2---:R-:W-:-:S04]  /*0fa0*/  IABS R6, R5 ;  /* 0x0000000500067213 */ /* 0x004fc80000000000 */
[----:B------:R-:W1:Y:S08]  /*0fb0*/  I2F.RP R8, R6 ;  /* 0x0000000600087306 */ /* 0x000e700000209400 */
[----:B-1----:R-:W1:Y:S02]  /*0fc0*/  MUFU.RCP R8, R8 ;  /* 0x0000000800087308 */ /* 0x002e640000001000 */
[----:B-1----:R-:W-:-:S06]  /*0fd0*/  VIADD R8, R8, 0xffffffe ;  /* 0x0ffffffe08087836 */ /* 0x002fcc0000000000 */
[----:B------:R-:W1:Y:S01]  /*0fe0*/  F2I.FTZ.U32.TRUNC.NTZ R9, R8 ;  /* 0x0000000800097305 */ /* 0x000e62000021f000 */
[----:B------:R-:W-:Y:S01]  /*0ff0*/  IABS R0, R5 ;  /* 0x0000000500007213 */ /* 0x000fe20000000000 */
[----:B-1----:R-:W-:Y:S01]  /*1000*/  IMAD.MOV R7, RZ, RZ, -R9 ;  /* 0x000000ffff077224 */ /* 0x002fe200078e0a09 */
[----:B------:R-:W-:-:S03]  /*1010*/  MOV R8, RZ ;  /* 0x000000ff00087202 */ /* 0x000fc60000000f00 */
[----:B------:R-:W-:-:S04]  /*1020*/  IMAD R7, R7, R6, RZ ;  /* 0x0000000607077224 */ /* 0x000fc800078e02ff */
[----:B------:R-:W-:-:S04]  /*1030*/  IMAD.HI.U32 R7, R9, R7, R8 ;  /* 0x0000000709077227 */ /* 0x000fc800078e0008 */
[----:B------:R-:W-:Y:S02]  /*1040*/  IMAD.MOV R0, RZ, RZ, -R0 ;  /* 0x000000ffff007224 */ /* 0x000fe400078e0a00 */
        /* <DEDUP_REMOVED lines=14> */
[----:B------:R3:W2:Y:S02]  /*1130*/  LD.E R4, desc[UR6][R6.64] ;  /* 0x0000000606047980 */ /* 0x0006a4000c101900 */
[----:B---3--:R-:W-:-:S04]  /*1140*/  IABS R7, R3 ;  /* 0x0000000300077213 */ /* 0x008fc80000000000 */
[----:B------:R-:W1:Y:S08]  /*1150*/  I2F.RP R0, R7 ;  /* 0x0000000700007306 */ /* 0x000e700000209400 */
[----:B-1----:R-:W1:Y:S02]  /*1160*/  MUFU.RCP R0, R0 ;  /* 0x0000000000007308 */ /* 0x002e640000001000 */
[----:B-1----:R-:W-:-:S06]  /*1170*/  VIADD R0, R0, 0xffffffe ;  /* 0x0ffffffe00007836 */ /* 0x002fcc0000000000 */
[----:B------:R-:W1:Y:S01]  /*1180*/  F2I.FTZ.U32.TRUNC.NTZ R21, R0 ;  /* 0x0000000000157305 */ /* 0x000e62000021f000 */
[----:B------:R-:W-:Y:S01]  /*1190*/  IMAD.MOV.U32 R20, RZ, RZ, RZ ;  /* 0x000000ffff147224 */ /* 0x000fe200078e00ff */
[----:B------:R-:W-:Y:S02]  /*11a0*/  IABS R6, R237 ;  /* 0x000000ed00067213 */ /* 0x000fe40000000000 */
[----:B-1----:R-:W-:-:S05]  /*11b0*/  IADD3 R0, RZ, -R21, RZ ;  /* 0x80000015ff007210 */ /* 0x002fca0007ffe0ff */
[----:B------:R-:W-:Y:S01]  /*11c0*/  IMAD R8, R0, R7, RZ ;  /* 0x0000000700087224 */ /* 0x000fe200078e02ff */
[----:B------:R-:W-:-:S03]  /*11d0*/  IABS R0, R3 ;  /* 0x0000000300007213 */ /* 0x000fc60000000000 */
[----:B------:R-:W-:Y:S01]  /*11e0*/  IMAD.HI.U32 R8, R21, R8, R20 ;  /* 0x0000000815087227 */ /* 0x000fe200078e0014 */
[----:B------:R-:W-:-:S05]  /*11f0*/  IADD3 R0, RZ, -R0, RZ ;  /* 0x80000000ff007210 */ /* 0x000fca0007ffe0ff */
[----:B------:R-:W-:-:S04]  /*1200*/  IMAD.HI.U32 R8, R8, R6, RZ ;  /* 0x0000000608087227 */ /* 0x000fc800078e00ff */
[----:B------:R-:W-:-:S05]  /*1210*/  IMAD R0, R8, R0, R6 ;  /* 0x0000000008007224 */ /* 0x000fca00078e0206 */
[----:B------:R-:W-:Y:S02]  /*1220*/  ISETP.GT.U32.AND P1, PT, R7, R0, PT ;  /* 0x000000000700720c */ /* 0x000fe40003f24070 */
[----:B------:R-:W-:-:S11]  /*1230*/  IADD3 R9, -R9, RZ, RZ ;  /* 0x000000ff09097210 */ /* 0x000fd60007ffe1ff */
[----:B------:R-:W-:-:S05]  /*1240*/  @!P1 IMAD.IADD R0, R0, 0x1, -R7 ;  /* 0x0000000100009824 */ /* 0x000fca00078e0a07 */
[----:B------:R-:W-:Y:S02]  /*1250*/  ISETP.GE.U32.AND P2, PT, R0, R7, PT ;  /* 0x000000070000720c */ /* 0x000fe40003f46070 */
[----:B------:R-:W-:Y:S01]  /*1260*/  LOP3.LUT R7, R237, R3, RZ, 0x3c, !PT ;  /* 0x00000003ed077212 */ /* 0x000fe200078e3cff */
[----:B------:R-:W-:Y:S01]  /*1270*/  @!P1 VIADD R8, R8, 0x1 ;  /* 0x0000000108089836 */ /* 0x000fe20000000000 */
[----:B------:R-:W-:Y:S02]  /*1280*/  ISETP.NE.AND P1, PT, R3, RZ, PT ;  /* 0x000000ff0300720c */ /* 0x000fe40003f25270 */
[----:B------:R-:W-:Y:S01]  /*1290*/  ISETP.GE.AND P0, PT, R7, RZ, PT ;  /* 0x000000ff0700720c */ /* 0x000fe20003f06270 */
[----:B------:R-:W-:-:S04]  /*12a0*/  IMAD R5, R5, R9, R2 ;  /* 0x0000000905057224 */ /* 0x000fc800078e0202 */
[----:B----4-:R-:W-:Y:S02]  /*12b0*/  IMAD R9, R39, R5, RZ ;  /* 0x0000000527097224 */ /* 0x010fe400078e02ff */
[----:B------:R-:W-:-:S06]  /*12c0*/  @P2 IADD3 R8, R8, 0x1, RZ ;  /* 0x0000000108082810 */ /* 0x000fcc0007ffe0ff */
[----:B------:R-:W-:Y:S02]  /*12d0*/  @!P0 IADD3 R8, -R8, RZ, RZ ;  /* 0x000000ff08088210 */ /* 0x000fe40007ffe1ff */
[----:B------:R-:W-:-:S04]  /*12e0*/  @!P1 LOP3.LUT R8, RZ, R3, RZ, 0x33, !PT ;  /* 0x00000003ff089212 */ /* 0x000fc800078e33ff */
[----:B------:R-:W-:Y:S02]  /*12f0*/  SHF.R.S32.HI R3, RZ, 0x1f, R8 ;  /* 0x0000001fff037819 */ /* 0x000fe40000011408 */
[----:B--2---:R-:W-:Y:S01]  /*1300*/  SHF.R.S32.HI R0, RZ, 0x1f, R4 ;  /* 0x0000001fff007819 */ /* 0x004fe20000011404 */
[----:B------:R-:W-:-:S04]  /*1310*/  IMAD R6, R19, R4, RZ ;  /* 0x0000000413067224 */ /* 0x000fc800078e02ff */
[C---:B------:R-:W-:Y:S02]  /*1320*/  IMAD R6, R18.reuse, R0, R6 ;  /* 0x0000000012067224 */ /* 0x040fe400078e0206 */
[----:B------:R-:W-:-:S04]  /*1330*/  IMAD.WIDE.U32 R18, R18, R4, RZ ;  /* 0x0000000412127225 */ /* 0x000fc800078e00ff */
[----:B------:R-:W-:Y:S01]  /*1340*/  IMAD.IADD R19, R19, 0x1, R6 ;  /* 0x0000000113137824 */ /* 0x000fe200078e0206 */
[----:B------:R-:W-:Y:S01]  /*1350*/  SHF.R.S32.HI R6, RZ, 0x1f, R5 ;  /* 0x0000001fff067819 */ /* 0x000fe20000011405 */
[----:B------:R-:W-:-:S04]  /*1360*/  IMAD.WIDE.U32 R18, R5, R38, R18 ;  /* 0x0000002605127225 */ /* 0x000fc800078e0012 */
[----:B------:R-:W-:-:S04]  /*1370*/  IMAD R9, R38, R6, R9 ;  /* 0x0000000626097224 */ /* 0x000fc800078e0209 */
[----:B------:R-:W-:Y:S02]  /*1380*/  IMAD.IADD R19, R19, 0x1, R9 ;  /* 0x0000000113137824 */ /* 0x000fe400078e0209 */
[----:B------:R-:W-:Y:S02]  /*1390*/  IMAD R9, R15, R8, RZ ;  /* 0x000000080f097224 */ /* 0x000fe400078e02ff */
[-C--:B------:R-:W-:Y:S02]  /*13a0*/  IMAD R7, R13, R4.reuse, RZ ;  /* 0x000000040d077224 */ /* 0x080fe400078e02ff */
[----:B------:R-:W-:Y:S02]  /*13b0*/  IMAD R9, R14, R3, R9 ;  /* 0x000000030e097224 */ /* 0x000fe400078e0209 */
[----:B------:R-:W-:-:S04]  /*13c0*/  IMAD.WIDE.U32 R20, R12, R4, RZ ;  /* 0x000000040c147225 */ /* 0x000fc800078e00ff */
[----:B------:R-:W-:-:S04]  /*13d0*/  IMAD.WIDE.U32 R14, R8, R14, R18 ;  /* 0x0000000e080e7225 */ /* 0x000fc800078e0012 */
[----:B------:R-:W-:Y:S01]  /*13e0*/  IMAD R7, R12, R0, R7 ;  /* 0x000000000c077224 */ /* 0x000fe200078e0207 */
[----:B------:R-:W-:Y:S02]  /*13f0*/  MOV R12, R20 ;  /* 0x00000014000c7202 */ /* 0x000fe40000000f00 */
[----:B------:R-:W-:Y:S01]  /*1400*/  IADD3 R0, R15, R9, RZ ;  /* 0x000000090f007210 */ /* 0x000fe20007ffe0ff */
[----:B------:R-:W-:Y:S01]  /*1410*/  IMAD.IADD R7, R21, 0x1, R7 ;  /* 0x0000000115077824 */ /* 0x000fe200078e0207 */
[----:B------:R-:W-:Y:S01]  /*1420*/  MOV R4, R14 ;  /* 0x0000000e00047202 */ /* 0x000fe20000000f00 */
[----:B------:R-:W-:Y:S05]  /*1430*/  BRA `(.L_x_2602) ;  /* 0x0000000400407947 */ /* 0x000fea0003800000 */
.L_x_2601:
[----:B------:R-:W2:Y:S01]  /*1440*/  LD.E R5, desc[UR6][R10.64+0x68] ;  /* 0x000068060a057980 */ /* 0x000ea2000c101900 */
[----:B------:R-:W-:-:S03]  /*1450*/  ISETP.NE.AND P3, PT, R15, -0x1, PT ;  /* 0xffffffff0f00780c */ /* 0x000fc60003f65270 */
[----:B------:R-:W3:Y:S04]  /*1460*/  LD.E.64 R38, desc[UR6][R10.64+0x38] ;  /* 0x000038060a267980 */ /* 0x000ee8000c101b00 */
[----:B------:R-:W4:Y:S04]  /*1470*/  LD.E.64 R44, desc[UR6][R10.64+0x40] ;  /* 0x000040060a2c7980 */ /* 0x000f28000c101b00 */
[----:B------:R-:W4:Y:S04]  /*1480*/  LD.E.64 R18, desc[UR6][R10.64+0x50] ;  /* 0x000050060a127980 */ /* 0x000f28000c101b00 */
[----:B------:R-:W4:Y:S04]  /*1490*/  @!P3 LD.E.64 R24, desc[UR6][R10.64+0x20] ;  /* 0x000020060a18b980 */ /* 0x000f28000c101b00 */
[----:B------:R-:W4:Y:S04]  /*14a0*/  @!P3 LD.E.64 R20, desc[UR6][R10.64+0x28] ;  /* 0x000028060a14b980 */ /* 0x000f28000c101b00 */
[----:B------:R1:W5:Y:S01]  /*14b0*/  LD.E.64 R22, desc[UR6][R10.64+0x58] ;  /* 0x000058060a167980 */ /* 0x000362000c101b00 */
[----:B------:R-:W-:Y:S01]  /*14c0*/  IMAD.MOV.U32 R8, RZ, RZ, RZ ;  /* 0x000000ffff087224 */ /* 0x000fe200078e00ff */
[----:B------:R-:W-:-:S02]  /*14d0*/  IABS R7, R237 ;  /* 0x000000ed00077213 */ /* 0x000fc40000000000 */
[----:B------:R-:W-:Y:S02]  /*14e0*/  @!P3 SHF.R.S32.HI R6, RZ, 0x1f, R14 ;  /* 0x0000001fff06b819 */ /* 0x000fe4000001140e */
[----:B--2---:R-:W-:-:S04]  /*14f0*/  IABS R3, R5 ;  /* 0x0000000500037213 */ /* 0x004fc80000000000 */
[----:B------:R-:W2:Y:S08]  /*1500*/  I2F.RP R0, R3 ;  /* 0x0000000300007306 */ /* 0x000eb00000209400 */
[----:B--2---:R-:W2:Y:S02]  /*1510*/  MUFU.RCP R0, R0 ;  /* 0x0000000000007308 */ /* 0x004ea40000001000 */
[----:B--2---:R-:W-:-:S06]  /*1520*/  IADD3 R0, R0, 0xffffffe, RZ ;  /* 0x0ffffffe00007810 */ /* 0x004fcc0007ffe0ff */
[----:B------:R-:W2:Y:S02]  /*1530*/  F2I.FTZ.U32.TRUNC.NTZ R9, R0 ;  /* 0x0000000000097305 */ /* 0x000ea4000021f000 */
[----:B--2---:R-:W-:-:S05]  /*1540*/  IADD3 R0, RZ, -R9, RZ ;  /* 0x80000009ff007210 */ /* 0x004fca0007ffe0ff */
[----:B------:R-:W-:Y:S01]  /*1550*/  IMAD R4, R0, R3, RZ ;  /* 0x0000000300047224 */ /* 0x000fe200078e02ff */
[----:B------:R-:W-:-:S03]  /*1560*/  IABS R0, R5 ;  /* 0x0000000500007213 */ /* 0x000fc60000000000 */
[----:B------:R-:W-:Y:S01]  /*1570*/  IMAD.HI.U32 R4, R9, R4, R8 ;  /* 0x0000000409047227 */ /* 0x000fe200078e0008 */
[----:B------:R-:W-:-:S05]  /*1580*/  IADD3 R0, RZ, -R0, RZ ;  /* 0x80000000ff007210 */ /* 0x000fca0007ffe0ff */
[----:B------:R-:W-:-:S04]  /*1590*/  IMAD.HI.U32 R4, R4, R7, RZ ;  /* 0x0000000704047227 */ /* 0x000fc800078e00ff */
[----:B------:R-:W-:Y:S02]  /*15a0*/  IMAD R0, R4, R0, R7 ;  /* 0x0000000004007224 */ /* 0x000fe400078e0207 */
[----:B---3--:R-:W-:-:S03]  /*15b0*/  @!P3 IMAD R2, R39, R14, RZ ;  /* 0x0000000e2702b224 */ /* 0x008fc600078e02ff */
[----:B------:R-:W-:Y:S01]  /*15c0*/  ISETP.GT.U32.AND P0, PT, R3, R0, PT ;  /* 0x000000000300720c */ /* 0x000fe20003f04070 */
[----:B------:R-:W-:Y:S02]  /*15d0*/  @!P3 IMAD R2, R6, R38, R2 ;  /* 0x000000260602b224 */ /* 0x000fe400078e0202 */
[----:B------:R-:W-:Y:S01]  /*15e0*/  @!P3 IMAD.WIDE.U32 R26, R38, R14, RZ ;  /* 0x0000000e261ab225 */ /* 0x000fe200078e00ff */
[----:B-----5:R-:W-:-:S03]  /*15f0*/  @!P3 SHF.R.S32.HI R6, RZ, 0x1f, R13 ;  /* 0x0000001fff06b819 */ /* 0x020fc6000001140d */
[----:B------:R-:W-:Y:S01]  /*1600*/  @P3 IMAD.IADD R7, R14, 0x1, R15 ;  /* 0x000000010e073824 */ /* 0x000fe200078e020f */
[----:B------:R-:W-:Y:S01]  /*1610*/  @!P3 IADD3 R27, R27, R2, RZ ;  /* 0x000000021b1bb210 */ /* 0x000fe20007ffe0ff */
[----:B----4-:R-:W-:Y:S02]  /*1620*/  @!P3 IMAD R2, R25, R13, RZ ;  /* 0x0000000d1902b224 */ /* 0x010fe400078e02ff */
[----:B------:R-:W-:Y:S02]  /*1630*/  @P3 IMAD R9, R39, R7, RZ ;  /* 0x0000000727093224 */ /* 0x000fe400078e02ff */
[----:B------:R-:W-:Y:S01]  /*1640*/  @!P0 IADD3 R0, R0, -R3, RZ ;  /* 0x8000000300008210 */ /* 0x000fe20007ffe0ff */
[----:B------:R-:W-:-:S04]  /*1650*/  @P3 IMAD.WIDE.U32 R28, R38, R7, RZ ;  /* 0x00000007261c3225 */ /* 0x000fc800078e00ff */
[C---:B------:R-:W-:Y:S02]  /*1660*/  @!P3 IMAD R2, R24.reuse, R6, R2 ;  /* 0x000000061802b224 */ /* 0x040fe400078e0202 */
[----:B------:R-:W-:Y:S01]  /*1670*/  @!P3 IMAD.WIDE.U32 R24, R24, R13, R26 ;  /* 0x0000000d1818b225 */ /* 0x000fe200078e001a */
[----:B------:R-:W-:Y:S02]  /*1680*/  ISETP.GE.U32.AND P2, PT, R0, R3, PT ;  /* 0x000000030000720c */ /* 0x000fe40003f46070 */
[----:B------:R-:W-:Y:S01]  /*1690*/  @P3 MOV R12, R28 ;  /* 0x0000001c000c3202 */ /* 0x000fe20000000f00 */
[----:B------:R-:W-:Y:S01]  /*16a0*/  @P3 IMAD.IADD R9, R29, 0x1, R9 ;  /* 0x000000011d093824 */ /* 0x000fe200078e0209 */
[----:B------:R-:W-:Y:S01]  /*16b0*/  @!P3 MOV R12, R24 ;  /* 0x00000018000cb202 */ /* 0x000fe20000000f00 */
[----:B------:R-:W-:Y:S01]  /*16c0*/  @!P3 IMAD.IADD R9, R25, 0x1, R2 ;  /* 0x000000011909b824 */ /* 0x000fe200078e0202 */
[----:B------:R-:W-:Y:S02]  /*16d0*/  LEA R2, R46, 0xffffff00, 0x8 ;  /* 0xffffff002e027811 */ /* 0x000fe400078e40ff */
[----:B------:R-:W-:Y:S01]  /*16e0*/  LOP3.LUT R3, R237, R5, RZ, 0x3c, !PT ;  /* 0x00000005ed037212 */ /* 0x000fe200078e3cff */
[----:B------:R-:W-:Y:S01]  /*16f0*/  IMAD.MOV.U32 R25, RZ, RZ, R9 ;  /* 0x000000ffff197224 */ /* 0x000fe200078e0009 */
[----:B------:R-:W-:Y:S01]  /*1700*/  SHF.R.S32.HI R6, RZ, 0x1f, R2 ;  /* 0x0000001fff067819 */ /* 0x000fe20000011402 */
[----:B------:R-:W-:Y:S01]  /*1710*/  IMAD R8, R39, R2, RZ ;  /* 0x0000000227087224 */ /* 0x000fe200078e02ff */
[----:B------:R-:W-:-:S02]  /*1720*/  MOV R24, R12 ;  /* 0x0000000c00187202 */ /* 0x000fc40000000f00 */
[----:B------:R-:W-:Y:S02]  /*1730*/  ISETP.GE.AND P1, PT, R3, RZ, PT ;  /* 0x000000ff0300720c */ /* 0x000fe40003f26270 */
[----:B------:R-:W-:Y:S01]  /*1740*/  @!P0 IADD3 R4, R4, 0x1, RZ ;  /* 0x0000000104048810 */ /* 0x000fe20007ffe0ff */
[----:B------:R-:W-:Y:S01]  /*1750*/  @!P3 IMAD R7, R45, R14, RZ ;  /* 0x0000000e2d07b224 */ /* 0x000fe200078e02ff */
[----:B------:R-:W-:Y:S02]  /*1760*/  @!P3 SHF.R.S32.HI R0, RZ, 0x1f, R14 ;  /* 0x0000001fff00b819 */ /* 0x000fe4000001140e */
[----:B------:R-:W-:Y:S01]  /*1770*/  ISETP.NE.AND P0, PT, R5, RZ, PT ;  /* 0x000000ff0500720c */ /* 0x000fe20003f05270 */
[----:B------:R-:W-:Y:S01]  /*1780*/  IMAD R8, R6, R38, R8 ;  /* 0x0000002606087224 */ /* 0x000fe200078e0208 */
[----:B------:R-:W-:Y:S01]  /*1790*/  @P2 IADD3 R4, R4, 0x1, RZ ;  /* 0x0000000104042810 */ /* 0x000fe20007ffe0ff */
[----:B------:R-:W-:-:S04]  /*17a0*/  IMAD.WIDE.U32 R24, R38, R2, R24 ;  /* 0x0000000226187225 */ /* 0x000fc800078e0018 */
[----:B------:R-:W-:Y:S02]  /*17b0*/  @!P3 IMAD R0, R0, R44, R7 ;  /* 0x0000002c0000b224 */ /* 0x000fe400078e0207 */
[----:B------:R-:W-:-:S04]  /*17c0*/  @!P3 IMAD.WIDE.U32 R26, R44, R14, RZ ;  /* 0x0000000e2c1ab225 */ /* 0x000fc800078e00ff */
[----:B------:R-:W-:Y:S01]  /*17d0*/  IMAD.IADD R25, R25, 0x1, R8 ;  /* 0x0000000119197824 */ /* 0x000fe200078e0208 */
[----:B------:R-:W-:Y:S02]  /*17e0*/  MOV R8, R4 ;  /* 0x0000000400087202 */ /* 0x000fe40000000f00 */
[----:B------:R-:W-:Y:S01]  /*17f0*/  @!P3 IADD3 R27, R27, R0, RZ ;  /* 0x000000001b1bb210 */ /* 0x000fe20007ffe0ff */
[----:B------:R-:W-:Y:S01]  /*1800*/  @!P3 IMAD R3, R21, R13, RZ ;  /* 0x0000000d1503b224 */ /* 0x000fe200078e02ff */
[----:B------:R-:W-:Y:S02]  /*1810*/  @!P3 SHF.R.S32.HI R0, RZ, 0x1f, R13 ;  /* 0x0000001fff00b819 */ /* 0x000fe4000001140d */
[----:B------:R-:W-:Y:S02]  /*1820*/  @!P1 IADD3 R8, -R8, RZ, RZ ;  /* 0x000000ff08089210 */ /* 0x000fe40007ffe1ff */
[----:B------:R-:W-:Y:S01]  /*1830*/  @!P0 LOP3.LUT R8, RZ, R5, RZ, 0x33, !PT ;  /* 0x00000005ff088212 */ /* 0x000fe200078e33ff */
[----:B------:R-:W-:-:S02]  /*1840*/  @P3 IMAD.IADD R14, R14, 0x1, R15 ;  /* 0x000000010e0e3824 */ /* 0x000fc400078e020f */
[----:B------:R-:W-:Y:S01]  /*1850*/  @!P3 IMAD R0, R20, R0, R3 ;  /* 0x000000001400b224 */ /* 0x000fe200078e0203 */
[----:B------:R-:W-:Y:S01]  /*1860*/  SHF.R.S32.HI R3, RZ, 0x1f, R8 ;  /* 0x0000001fff037819 */ /* 0x000fe20000011408 */
[----:B------:R-:W-:Y:S02]  /*1870*/  IMAD R4, R19, R8, RZ ;  /* 0x0000000813047224 */ /* 0x000fe400078e02ff */
[-C--:B------:R-:W-:Y:S02]  /*1880*/  @P3 IMAD R7, R45, R14.reuse, RZ ;  /* 0x0000000e2d073224 */ /* 0x080fe400078e02ff */
[----:B------:R-:W-:-:S04]  /*1890*/  @P3 IMAD.WIDE.U32 R14, R44, R14, RZ ;  /* 0x0000000e2c0e3225 */ /* 0x000fc800078e00ff */
[----:B------:R-:W-:-:S04]  /*18a0*/  @!P3 IMAD.WIDE.U32 R20, R20, R13, R26 ;  /* 0x0000000d1414b225 */ /* 0x000fc800078e001a */
[----:B------:R-:W-:Y:S01]  /*18b0*/  IMAD.WIDE.U32 R24, R18, R8, R24 ;  /* 0x0000000812187225 */ /* 0x000fe200078e0018 */
[----:B------:R-:W-:-:S03]  /*18c0*/  @P3 IADD3 R7, R15, R7, RZ ;  /* 0x000000070f073210 */ /* 0x000fc60007ffe0ff */
[----:B------:R-:W-:Y:S01]  /*18d0*/  IMAD R18, R18, R3, R4 ;  /* 0x0000000312127224 */ /* 0x000fe200078e0204 */
[----:B------:R-:W-:Y:S01]  /*18e0*/  @!P3 IADD3 R7, R21, R0, RZ ;  /* 0x000000001507b210 */ /* 0x000fe20007ffe0ff */
[----:B------:R-:W-:Y:S01]  /*18f0*/  @P3 IMAD.MOV.U32 R12, RZ, RZ, R14 ;  /* 0x000000ffff0c3224 */ /* 0x000fe200078e000e */
[----:B------:R-:W-:Y:S01]  /*1900*/  @!P3 MOV R12, R20 ;  /* 0x00000014000cb202 */ /* 0x000fe20000000f00 */
[----:B------:R-:W-:Y:S01]  /*1910*/  IMAD.MOV.U32 R4, RZ, RZ, R24 ;  /* 0x000000ffff047224 */ /* 0x000fe200078e0018 */
[----:B------:R-:W-:Y:S02]  /*1920*/  IADD3 R0, R25, R18, RZ ;  /* 0x0000001219007210 */ /* 0x000fe40007ffe0ff */
[----:B-1----:R-:W-:Y:S02]  /*1930*/  MOV R5, R2 ;  /* 0x0000000200057202 */ /* 0x002fe40000000f00 */
.L_x_2602:
[----:B------:R-:W-:Y:S05]  /*1940*/  BSYNC B0 ;  /* 0x0000000000007941 */ /* 0x000fea0003800000 */
.L_x_2600:
[----:B------:R-:W-:Y:S01]  /*1950*/  ISETP.NE.AND P0, PT, R241, -0x1, PT ;  /* 0xfffffffff100780c */ /* 0x000fe20003f05270 */
[----:B------:R-:W2:Y:S04]  /*1960*/  LD.E.64 R26, desc[UR6][R10.64+0x30] ;  /* 0x000030060a1a7980 */ /* 0x000ea8000c101b00 */
[----:B------:R-:W3:Y:S04]  /*1970*/  LD.E.64 R18, desc[UR6][R10.64+0x8] ;  /* 0x000008060a127980 */ /* 0x000ee8000c101b00 */
[----:B------:R-:W4:Y:S04]  /*1980*/  LD.E.64 R14, desc[UR6][R10.64+0x10] ;  /* 0x000010060a0e7980 */ /* 0x000f28000c101b00 */
[----:B------:R-:W3:Y:S04]  /*1990*/  @!P0 LD.E.64 R28, desc[UR6][R10.64+0x18] ;  /* 0x000018060a1c8980 */ /* 0x000ee8000c101b00 */
[----:B------:R-:W4:Y:S04]  /*19a0*/  LD.E.64 R24, desc[UR6][R10.64+0x48] ;  /* 0x000048060a187980 */ /* 0x000f28000c101b00 */
[----:B------:R1:W5:Y:S04]  /*19b0*/  @P4 LD.E R9, desc[UR6][R16.64] ;  /* 0x0000000610094980 */ /* 0x000368000c101900 */
[----:B------:R2:W5:Y:S01]  /*19c0*/  LD.E.64 R178, desc[UR6][R10.64] ;  /* 0x000000060ab27980 */ /* 0x000562000c101b00 */
[----:B------:R-:W-:-:S04]  /*19d0*/  SHF.R.S32.HI R48, RZ, 0x1f, R47 ;  /* 0x0000001fff307819 */ /* 0x000fc8000001142f */
[----:B------:R-:W-:-:S04]  /*19e0*/  LEA.HI R172, R48, R47, RZ, 0x3 ;  /* 0x0000002f30ac7211 */ /* 0x000fc800078f18ff */
[----:B------:R-:W-:-:S05]  /*19f0*/  LOP3.LUT R52, R172, 0xfffffff8, RZ, 0xc0, !PT ;  /* 0xfffffff8ac347812 */ /* 0x000fca00078ec0ff */
[----:B------:R-:W-:-:S04]  /*1a00*/  IMAD.IADD R52, R47, 0x1, -R52 ;  /* 0x000000012f347824 */ /* 0x000fc800078e0a34 */
[----:B-1----:R-:W-:-:S05]  /*1a10*/  IMAD.SHL.U32 R16, R52, 0x8, RZ ;  /* 0x0000000834107824 */ /* 0x002fca00078e00ff */
[----:B------:R-:W-:Y:S02]  /*1a20*/  IADD3 R12, P1, R16, R12, RZ ;  /* 0x0000000c100c7210 */ /* 0x000fe40007f3e0ff */
[----:B------:R-:W-:Y:S01]  /*1a30*/  SHF.R.S32.HI R17, RZ, 0x1f, R16 ;  /* 0x0000001fff117819 */ /* 0x000fe20000011410 */
[----:B-----5:R-:W-:-:S03]  /*1a40*/  IMAD R6, R6, R44, RZ ;  /* 0x0000002c06067224 */ /* 0x020fc600078e02ff */
[----:B------:R-:W-:Y:S02]  /*1a50*/  IADD3.X R13, R17, R7, RZ, P1, !PT ;  /* 0x00000007110d7210 */ /* 0x000fe40000ffe4ff */
[----:B------:R-:W-:Y:S01]  /*1a60*/  SHF.R.S32.HI R172, RZ, 0x3, R172 ;  /* 0x00000003ffac7819 */ /* 0x000fe200000114ac */
[C---:B------:R-:W-:Y:S01]  /*1a70*/  IMAD R6, R5.reuse, R45, R6 ;  /* 0x0000002d05067224 */ /* 0x040fe200078e0206 */
[----:B------:R-:W-:Y:S01]  /*1a80*/  LEA.HI R63, R48, R47, RZ, 0x4 ;  /* 0x0000002f303f7211 */ /* 0x000fe200078f20ff */
[----:B------:R-:W-:-:S04]  /*1a90*/  IMAD.WIDE.U32 R12, R5, R44, R12 ;  /* 0x0000002c050c7225 */ /* 0x000fc800078e000c */
[----:B------:R-:W-:Y:S02]  /*1aa0*/  IMAD.SHL.U32 R64, R172, 0x40, RZ ;  /* 0x00000040ac407824 */ /* 0x000fe400078e00ff */
[----:B------:R-:W-:Y:S01]  /*1ab0*/  IMAD.IADD R21, R13, 0x1, R6 ;  /* 0x000000010d157824 */ /* 0x000fe200078e0206 */
[----:B------:R-:W-:Y:S02]  /*1ac0*/  LOP3.LUT R13, R63, 0xfffffff0, RZ, 0xc0, !PT ;  /* 0xfffffff03f0d7812 */ /* 0x000fe400078ec0ff */
[----:B------:R-:W-:Y:S02]  /*1ad0*/  LOP3.LUT R64, R64, 0x1c0, RZ, 0xc0, !PT ;  /* 0x000001c040407812 */ /* 0x000fe400078ec0ff */
[----:B------:R-:W-:Y:S01]  /*1ae0*/  SHF.R.S32.HI R54, RZ, 0x1f, R238 ;  /* 0x0000001fff367819 */ /* 0x000fe200000114ee */
[----:B------:R-:W-:Y:S01]  /*1af0*/  IMAD.IADD R13, R47, 0x1, -R13 ;  /* 0x000000012f0d7824 */ /* 0x000fe200078e0a0d */
[----:B------:R-:W-:Y:S02]  /*1b00*/  LOP3.LUT R5, R64, 0x38, R16, 0xf8, !PT ;  /* 0x0000003840057812 */ /* 0x000fe400078ef810 */
[----:B------:R-:W-:Y:S01]  /*1b10*/  SHF.R.U32.HI R64, RZ, 0x3, R64 ;  /* 0x00000003ff407819 */ /* 0x000fe20000011640 */
[----:B------:R-:W-:Y:S01]  /*1b20*/  IMAD.MOV.U32 R20, RZ, RZ, R12 ;  /* 0x000000ffff147224 */ /* 0x000fe200078e000c */
[----:B------:R-:W-:-:S02]  /*1b30*/  SHF.R.S32.HI R53, RZ, 0x1f, R13 ;  /* 0x0000001fff357819 */ /* 0x000fc4000001140d */
[----:B------:R-:W-:Y:S02]  /*1b40*/  LOP3.LUT R64, R5, R64, RZ, 0x3c, !PT ;  /* 0x0000004005407212 */ /* 0x000fe400078e3cff */
[----:B------:R-:W-:Y:S01]  /*1b50*/  LEA.HI R53, R53, R13, RZ, 0x3 ;  /* 0x0000000d35357211 */ /* 0x000fe200078f18ff */
[----:B------:R-:W-:-:S03]  /*1b60*/  IMAD R6, R23, R8, RZ ;  /* 0x0000000817067224 */ /* 0x000fc600078e02ff */
[----:B------:R-:W-:Y:S01]  /*1b70*/  LOP3.LUT R62, R53, 0xfffffff8, RZ, 0xc0, !PT ;  /* 0xfffffff8353e7812 */ /* 0x000fe200078ec0ff */
[-C--:B------:R-:W-:Y:S02]  /*1b80*/  IMAD R6, R3, R22.reuse, R6 ;  /* 0x0000001603067224 */ /* 0x080fe400078e0206 */
[----:B------:R-:W-:Y:S01]  /*1b90*/  IMAD.WIDE.U32 R22, R8, R22, R20 ;  /* 0x0000001608167225 */ /* 0x000fe200078e0014 */
[----:B------:R-:W-:Y:S02]  /*1ba0*/  IADD3 R62, R13, -R62, RZ ;  /* 0x8000003e0d3e7210 */ /* 0x000fe40007ffe0ff */
[----:B------:R-:W-:Y:S01]  /*1bb0*/  SHF.R.S32.HI R173, RZ, 0x1f, R172 ;  /* 0x0000001fffad7819 */ /* 0x000fe200000114ac */
[-C--:B------:R-:W-:Y:S02]  /*1bc0*/  IMAD R232, R39, R172.reuse, RZ ;  /* 0x000000ac27e87224 */ /* 0x080fe400078e02ff */
[----:B------:R-:W-:Y:S02]  /*1bd0*/  IMAD.IADD R23, R23, 0x1, R6 ;  /* 0x0000000117177824 */ /* 0x000fe400078e0206 */
[----:B------:R-:W-:-:S02]  /*1be0*/  IMAD R234, R45, R172, RZ ;  /* 0x000000ac2dea7224 */ /* 0x000fc400078e02ff */
[C---:B------:R-:W-:Y:S02]  /*1bf0*/  IMAD R232, R173.reuse, R38, R232 ;  /* 0x00000026ade87224 */ /* 0x040fe400078e02e8 */
[-C--:B------:R-:W-:Y:S02]  /*1c00*/  IMAD R234, R173, R44.reuse, R234 ;  /* 0x0000002cadea7224 */ /* 0x080fe400078e02ea */
[----:B------:R-:W-:Y:S01]  /*1c10*/  IMAD.WIDE.U32 R22, R172, R44, R22 ;  /* 0x0000002cac167225 */ /* 0x000fe200078e0016 */
[----:B------:R-:W-:-:S03]  /*1c20*/  SHF.R.S32.HI R6, RZ, 0x1f, R237 ;  /* 0x0000001fff067819 */ /* 0x000fc600000114ed */
[----:B------:R-:W-:Y:S02]  /*1c30*/  IMAD.IADD R234, R23, 0x1, R234 ;  /* 0x0000000117ea7824 */ /* 0x000fe400078e02ea */
[----:B------:R-:W-:Y:S01]  /*1c40*/  IMAD.WIDE R174, R239, 0x40, R172 ;  /* 0x00000040efae7825 */ /* 0x000fe200078e02ac */
[CC--:B------:R-:W-:Y:S02]  /*1c50*/  LEA.HI R20, R48.reuse, R47.reuse, RZ, 0x6 ;  /* 0x0000002f30147211 */ /* 0x0c0fe400078f30ff */
[----:B------:R-:W-:Y:S01]  /*1c60*/  LEA.HI R48, R48, R47, RZ, 0x5 ;  /* 0x0000002f30307211 */ /* 0x000fe200078f28ff */
[----:B------:R-:W-:Y:S01]  /*1c70*/  IMAD.MOV.U32 R35, RZ, RZ, 0x20 ;  /* 0x00000020ff237424 */ /* 0x000fe200078e00ff */
[----:B------:R-:W-:Y:S01]  /*1c80*/  MOV R220, 0x10 ;  /* 0x0000001000dc7802 */ /* 0x000fe20000000f00 */
[----:B------:R-:W-:Y:S01]  /*1c90*/  IMAD.SHL.U32 R20, R20, 0x8, RZ ;  /* 0x0000000814147824 */ /* 0x000fe200078e00ff */
[----:B------:R-:W-:Y:S01]  /*1ca0*/  LOP3.LUT R49, R48, 0xffffffe0, RZ, 0xc0, !PT ;  /* 0xffffffe030317812 */ /* 0x000fe200078ec0ff */
[C---:B------:R-:W-:Y:S01]  /*1cb0*/  IMAD.SHL.U32 R57, R38.reuse, 0x10, RZ ;  /* 0x0000001026397824 */ /* 0x040fe200078e00ff */
[----:B------:R-:W-:-:S02]  /*1cc0*/  SHF.L.U64.HI R58, R38, 0x4, R39 ;  /* 0x00000004263a7819 */ /* 0x000fc40000010227 */
[----:B------:R-:W-:Y:S01]  /*1cd0*/  LOP3.LUT R64, R64, 0xfffffe00, R20, 0xf8, !PT ;  /* 0xfffffe0040407812 */ /* 0x000fe200078ef814 */
[----:B------:R-:W-:Y:S01]  /*1ce0*/  IMAD.IADD R49, R47, 0x1, -R49 ;  /* 0x000000012f317824 */ /* 0x000fe200078e0a31 */
[C---:B------:R-:W-:Y:S02]  /*1cf0*/  SHF.L.U64.HI R56, R44.reuse, 0x4, R45 ;  /* 0x000000042c387819 */ /* 0x040fe4000001022d */
[----:B------:R-:W-:Y:S02]  /*1d00*/  SHF.L.U32 R55, R44, 0x4, RZ ;  /* 0x000000042c377819 */ /* 0x000fe400000006ff */
[----:B------:R-:W-:Y:S02]  /*1d10*/  SHF.R.S32.HI R48, RZ, 0x5, R48 ;  /* 0x00000005ff307819 */ /* 0x000fe40000011430 */
[----:B------:R-:W-:Y:S01]  /*1d20*/  SHF.L.U32 R61, R52, 0x2, RZ ;  /* 0x00000002343d7819 */ /* 0x000fe200000006ff */
[----:B--2---:R-:W-:-:S04]  /*1d30*/  @P0 IMAD.WIDE.U32 R30, R26, R241, RZ ;  /* 0x000000f11a1e0225 */ /* 0x004fc800078e00ff */
[----:B---3--:R-:W-:-:S04]  /*1d40*/  @!P0 IMAD R7, R29, R238, RZ ;  /* 0x000000ee1d078224 */ /* 0x008fc800078e02ff */
[C---:B------:R-:W-:Y:S02]  /*1d50*/  @!P0 IMAD R7, R28.reuse, R54, R7 ;  /* 0x000000361c078224 */ /* 0x040fe400078e0207 */
[----:B------:R-:W-:Y:S01]  /*1d60*/  @!P0 IMAD.WIDE.U32 R28, R28, R238, RZ ;  /* 0x000000ee1c1c8225 */ /* 0x000fe200078e00ff */
[----:B------:R-:W-:-:S03]  /*1d70*/  @P0 MOV R12, R30 ;  /* 0x0000001e000c0202 */ /* 0x000fc60000000f00 */
[----:B------:R-:W-:Y:S02]  /*1d80*/  @P0 IMAD R5, R27, R241, RZ ;  /* 0x000000f11b050224 */ /* 0x000fe400078e02ff */
[----:B------:R-:W-:Y:S01]  /*1d90*/  @!P0 IMAD.MOV.U32 R12, RZ, RZ, R28 ;  /* 0x000000ffff0c8224 */ /* 0x000fe200078e001c */
[-C--:B------:R-:W-:Y:S01]  /*1da0*/  @P0 MOV R177, R27.reuse ;  /* 0x0000001b00b10202 */ /* 0x080fe20000000f00 */
[----:B------:R-:W-:Y:S01]  /*1db0*/  @P0 IMAD.IADD R5, R31, 0x1, R5 ;  /* 0x000000011f050824 */ /* 0x000fe200078e0205 */
[----:B------:R-:W-:Y:S01]  /*1dc0*/  @!P0 MOV R177, R27 ;  /* 0x0000001b00b18202 */ /* 0x000fe20000000f00 */
[--C-:B------:R-:W-:Y:S01]  /*1dd0*/  @P0 IMAD.MOV.U32 R176, RZ, RZ, R26.reuse ;  /* 0x000000ffffb00224 */ /* 0x100fe200078e001a */
[C---:B------:R-:W-:Y:S01]  /*1de0*/  IADD3 R12, P1, R16.reuse, R12, RZ ;  /* 0x0000000c100c7210 */ /* 0x040fe20007f3e0ff */
[----:B------:R-:W-:Y:S02]  /*1df0*/  @!P0 IMAD.IADD R5, R29, 0x1, R7 ;  /* 0x000000011d058824 */ /* 0x000fe400078e0207 */
[----:B------:R-:W-:Y:S01]  /*1e00*/  @!P0 IMAD.MOV.U32 R176, RZ, RZ, R26 ;  /* 0x000000ffffb08224 */ /* 0x000fe200078e001a */
[----:B------:R-:W-:Y:S01]  /*1e10*/  IADD3 R4, P0, R16, R4, RZ ;  /* 0x0000000410047210 */ /* 0x000fe20007f1e0ff */
[----:B------:R-:W-:-:S04]  /*1e20*/  IMAD.X R13, R17, 0x1, R5, P1 ;  /* 0x00000001110d7824 */ /* 0x000fc800008e0605 */
[----:B------:R-:W-:Y:S01]  /*1e30*/  IMAD.X R5, R17, 0x1, R0, P0 ;  /* 0x0000000111057824 */ /* 0x000fe200000e0600 */
[----:B------:R-:W-:Y:S01]  /*1e40*/  SHF.R.S32.HI R0, RZ, 0x1f, R60 ;  /* 0x0000001fff007819 */ /* 0x000fe2000001143c */
[----:B------:R-:W-:-:S03]  /*1e50*/  IMAD.WIDE.U32 R4, R172, R38, R4 ;  /* 0x00000026ac047225 */ /* 0x000fc600078e0004 */
[----:B------:R-:W-:Y:S01]  /*1e60*/  LEA.HI R0, R0, R60, RZ, 0x8 ;  /* 0x0000003c00007211 */ /* 0x000fe200078f40ff */
[----:B------:R-:W-:-:S03]  /*1e70*/  IMAD.IADD R232, R5, 0x1, R232 ;  /* 0x0000000105e87824 */ /* 0x000fc600078e02e8 */
[----:B------:R-:W-:Y:S02]  /*1e80*/  SHF.R.S32.HI R59, RZ, 0x8, R0 ;  /* 0x00000008ff3b7819 */ /* 0x000fe40000011400 */
[----:B------:R-:W-:Y:S01]  /*1e90*/  LEA R233, P1, R4, R18, 0x1 ;  /* 0x0000001204e97211 */ /* 0x000fe200078208ff */
[----:B----4-:R-:W-:Y:S01]  /*1ea0*/  IMAD R7, R25, R237, RZ ;  /* 0x000000ed19077224 */ /* 0x010fe200078e02ff */
[----:B------:R-:W-:Y:S02]  /*1eb0*/  LEA R235, P0, R22, R14, 0x1 ;  /* 0x0000000e16eb7211 */ /* 0x000fe400078008ff */
[----:B------:R-:W-:Y:S02]  /*1ec0*/  VIMNMX R59, RZ, R59, !PT ;  /* 0x0000003bff3b7248 */ /* 0x000fe40007fe0100 */
[----:B------:R-:W-:Y:S01]  /*1ed0*/  LEA.HI.X R232, R4, R19, R232, 0x1, P1 ;  /* 0x0000001304e87211 */ /* 0x000fe200008f0ce8 */
[----:B------:R-:W-:Y:S01]  /*1ee0*/  IMAD R6, R24, R6, R7 ;  /* 0x0000000618067224 */ /* 0x000fe200078e0207 */
[----:B------:R-:W-:-:S02]  /*1ef0*/  LEA.HI.X R234, R22, R15, R234, 0x1, P0 ;  /* 0x0000000f16ea7211 */ /* 0x000fc400000f0cea */
[----:B------:R-:W-:Y:S01]  /*1f00*/  R2P PR, R62, 0x6 ;  /* 0x000000063e007804 */ /* 0x000fe20000000000 */
[----:B------:R-:W-:Y:S01]  /*1f10*/  IMAD.WIDE.U32 R24, R237, R24, R12 ;  /* 0x00000018ed187225 */ /* 0x000fe200078e000c */
[----:B------:R-:W-:-:S03]  /*1f20*/  ISETP.GT.AND P0, PT, R46, R59, PT ;  /* 0x0000003b2e00720c */ /* 0x000fc60003f04270 */
[----:B------:R-:W-:Y:S01]  /*1f30*/  IMAD.IADD R7, R25, 0x1, R6 ;  /* 0x0000000119077824 */ /* 0x000fe200078e0206 */
[----:B------:R-:W-:Y:S01]  /*1f40*/  MOV R6, R24 ;  /* 0x0000001800067202 */ /* 0x000fe20000000f00 */
[----:B------:R-:W-:-:S04]  /*1f50*/  IMAD R180, R175, R176, RZ ;  /* 0x000000b0afb47224 */ /* 0x000fc800078e02ff */
[C---:B------:R-:W-:Y:S02]  /*1f60*/  IMAD R180, R174.reuse, R177, R180 ;  /* 0x000000b1aeb47224 */ /* 0x040fe400078e02b4 */
[----:B------:R-:W-:Y:S01]  /*1f70*/  IMAD.WIDE.U32 R174, R174, R176, R6 ;  /* 0x000000b0aeae7225 */ /* 0x000fe200078e0006 */
[----:B------:R-:W-:Y:S02]  /*1f80*/  SEL R220, R220, 0xfffffff0, !P1 ;  /* 0xfffffff0dcdc7807 */ /* 0x000fe40004800000 */
[----:B------:R-:W-:Y:S01]  /*1f90*/  SEL R35, R35, 0xffffffe0, !P2 ;  /* 0xffffffe023237807 */ /* 0x000fe20005000000 */
[----:B------:R-:W-:Y:S02]  /*1fa0*/  @!P4 IMAD.MOV.U32 R9, RZ, RZ, RZ ;  /* 0x000000ffff09c224 */ /* 0x000fe400078e00ff */
[----:B------:R-:W-:Y:S01]  /*1fb0*/  IMAD.IADD R181, R175, 0x1, R180 ;  /* 0x00000001afb57824 */ /* 0x000fe200078e02b4 */
[----:B------:R-:W-:Y:S06]  /*1fc0*/  @!P0 BRA `(.L_x_2603) ;  /* 0x000000c800f88947 */ /* 0x000fec0003800000 */
[----:B------:R-:W2:Y:S04]  /*1fd0*/  LD.E.64 R28, desc[UR6][R10.64+0x120] ;  /* 0x000120060a1c7980 */ /* 0x000ea8000c101b00 */
[----:B------:R-:W3:Y:S04]  /*1fe0*/  LD.E.64 R30, desc[UR6][R10.64+0x118] ;  /* 0x000118060a1e7980 */ /* 0x000ee8000c101b00 */
[----:B------:R-:W4:Y:S04]  /*1ff0*/  LD.E.64 R204, desc[UR6][R10.64+0x130] ;  /* 0x000130060acc7980 */ /* 0x000f28000c101b00 */
[----:B------:R-:W5:Y:S04]  /*2000*/  LD.E.64 R228, desc[UR6][R10.64+0x128] ;  /* 0x000128060ae47980 */ /* 0x000f68000c101b00 */
[----:B------:R-:W5:Y:S04]  /*2010*/  LD.E.64 R24, desc[UR6][R10.64+0x140] ;  /* 0x000140060a187980 */ /* 0x000f68000c101b00 */
[----:B------:R-:W5:Y:S04]  /*2020*/  LD.E.64 R22, desc[UR6][R10.64+0x138] ;  /* 0x000138060a167980 */ /* 0x000f68000c101b00 */
[----:B------:R-:W5:Y:S04]  /*2030*/  LD.E R15, desc[UR6][R10.64+0xd0] ;  /* 0x0000d0060a0f7980 */ /* 0x000f68000c101900 */
[----:B------:R-:W5:Y:S04]  /*2040*/  LD.E.64 R18, desc[UR6][R10.64+0x108] ;  /* 0x000108060a127980 */ /* 0x000f68000c101b00 */
[----:B------:R-:W5:Y:S04]  /*2050*/  LD.E.64 R20, desc[UR6][R10.64+0x110] ;  /* 0x000110060a147980 */ /* 0x000f68000c101b00 */
[----:B------:R-:W5:Y:S04]  /*2060*/  LD.E.64 R6, desc[UR6][R10.64+0x150] ;  /* 0x000150060a067980 */ /* 0x000f68000c101b00 */
[----:B------:R-:W5:Y:S01]  /*2070*/  LD.E.64 R4, desc[UR6][R10.64+0x148] ;  /* 0x000148060a047980 */ /* 0x000f62000c101b00 */
[----:B------:R-:W-:Y:S01]  /*2080*/  SHF.R.S32.HI R14, RZ, 0x1f, R60 ;  /* 0x0000001fff0e7819 */ /* 0x000fe2000001143c */
[----:B------:R-:W-:Y:S01]  /*2090*/  IMAD.IADD R9, R9, 0x1, R2 ;  /* 0x0000000109097824 */ /* 0x000fe200078e0202 */
[C-C-:B------:R-:W-:Y:S01]  /*20a0*/  SHF.L.U64.HI R84, R44.reuse, 0x5, R45.reuse ;  /* 0x000000052c547819 */ /* 0x140fe2000001022d */
[C---:B------:R-:W-:Y:S01]  /*20b0*/  IMAD.SHL.U32 R80, R44.reuse, 0x40, RZ ;  /* 0x000000402c507824 */ /* 0x040fe200078e00ff */
[C---:B------:R-:W-:Y:S01]  /*20c0*/  SHF.L.U32 R83, R44.reuse, 0x5, RZ ;  /* 0x000000052c537819 */ /* 0x040fe200000006ff */
[C---:B------:R-:W-:Y:S01]  /*20d0*/  IMAD R82, R45.reuse, 0x60, RZ ;  /* 0x000000602d527824 */ /* 0x040fe200078e02ff */
[C-C-:B------:R-:W-:Y:S01]  /*20e0*/  SHF.L.U64.HI R81, R44.reuse, 0x6, R45.reuse ;  /* 0x000000062c517819 */ /* 0x140fe2000001022d */
[C---:B------:R-:W-:Y:S01]  /*20f0*/  IMAD R79, R45.reuse, 0xa0, RZ ;  /* 0x000000a02d4f7824 */ /* 0x040fe200078e02ff */
[C---:B------:R-:W-:Y:S01]  /*2100*/  SHF.L.U64.HI R76, R44.reuse, 0x7, R45 ;  /* 0x000000072c4c7819 */ /* 0x040fe2000001022d */
[C---:B------:R-:W-:Y:S01]  /*2110*/  IMAD R77, R45.reuse, 0xe0, RZ ;  /* 0x000000e02d4d7824 */ /* 0x040fe200078e02ff */
[----:B------:R-:W-:Y:S01]  /*2120*/  SHF.L.U32 R75, R44, 0x7, RZ ;  /* 0x000000072c4b7819 */ /* 0x000fe200000006ff */
[----:B------:R-:W-:-:S02]  /*2130*/  IMAD R74, R45, 0x120, RZ ;  /* 0x000001202d4a7824 */ /* 0x000fc400078e02ff */
[C---:B------:R-:W-:Y:S02]  /*2140*/  IMAD R72, R45.reuse, 0x160, RZ ;  /* 0x000001602d487824 */ /* 0x040fe400078e02ff */
[C---:B------:R-:W-:Y:S02]  /*2150*/  IMAD R71, R45.reuse, 0x180, RZ ;  /* 0x000001802d477824 */ /* 0x040fe400078e02ff */
[C---:B------:R-:W-:Y:S02]  /*2160*/  IMAD R69, R45.reuse, 0x1c0, RZ ;  /* 0x000001c02d457824 */ /* 0x040fe400078e02ff */
[----:B------:R-:W-:Y:S02]  /*2170*/  IMAD R68, R45, 0x1e0, RZ ;  /* 0x000001e02d447824 */ /* 0x000fe400078e02ff */
        /* <DEDUP_REMOVED lines=8> */
[----:B------:R-:W-:-:S03]  /*2200*/  SHF.L.U64.HI R84, R83, 0x1, R84 ;  /* 0x0000000153547819 */ /* 0x000fc60000010254 */
[C---:B------:R-:W-:Y:S02]  /*2210*/  IMAD R78, R45.reuse, 0xc0, RZ ;  /* 0x000000c02d4e7824 */ /* 0x040fe400078e02ff */
[C---:B------:R-:W-:Y:S02]  /*2220*/  IMAD R73, R45.reuse, 0x140, RZ ;  /* 0x000001402d497824 */ /* 0x040fe400078e02ff */
[----:B------:R-:W-:Y:S02]  /*2230*/  IMAD R70, R45, 0x1a0, RZ ;  /* 0x000001a02d467824 */ /* 0x000fe400078e02ff */
[----:B------:R-:W-:Y:S01]  /*2240*/  IMAD.WIDE.U32 R198, R44, 0xc0, RZ ;  /* 0x000000c02cc67825 */ /* 0x000fe200078e00ff */
[----:B------:R-:W-:-:S03]  /*2250*/  SHF.L.U64.HI R81, R80, 0x1, R81 ;  /* 0x0000000150517819 */ /* 0x000fc60000010251 */
[----:B------:R-:W-:Y:S01]  /*2260*/  IMAD.WIDE.U32 R192, R44, 0x140, RZ ;  /* 0x000001402cc07825 */ /* 0x000fe200078e00ff */
[----:B------:R-:W-:-:S03]  /*2270*/  SHF.L.U64.HI R76, R75, 0x1, R76 ;  /* 0x000000014b4c7819 */ /* 0x000fc6000001024c */
        /* <DEDUP_REMOVED lines=18> */
[----:B------:R-:W-:Y:S01]  /*23a0*/  IADD3 R160, R172, 0xf0, RZ ;  /* 0x000000f0aca07810 */ /* 0x000fe20007ffe0ff */
[----:B------:R-:W-:Y:S01]  /*23b0*/  IMAD.SHL.U32 R75, R75, 0x2, RZ ;  /* 0x000000024b4b7824 */ /* 0x000fe200078e00ff */
[C---:B------:R-:W-:Y:S01]  /*23c0*/  SHF.L.U64.HI R90, R38.reuse, 0x5, R39 ;  /* 0x00000005265a7819 */ /* 0x040fe20000010227 */
[----:B------:R-:W-:Y:S01]  /*23d0*/  IMAD.IADD R78, R199, 0x1, R78 ;  /* 0x00000001c74e7824 */ /* 0x000fe200078e024e */
[C---:B------:R-:W-:Y:S01]  /*23e0*/  SHF.L.U32 R89, R38.reuse, 0x5, RZ ;  /* 0x0000000526597819 */ /* 0x040fe200000006ff */
[----:B------:R-:W-:Y:S01]  /*23f0*/  IMAD.IADD R73, R193, 0x1, R73 ;  /* 0x00000001c1497824 */ /* 0x000fe200078e0249 */
[C-C-:B------:R-:W-:Y:S01]  /*2400*/  SHF.L.U64.HI R88, R38.reuse, 0x6, R39.reuse ;  /* 0x0000000626587819 */ /* 0x140fe20000010227 */
[----:B------:R-:W-:Y:S01]  /*2410*/  IMAD.IADD R70, R187, 0x1, R70 ;  /* 0x00000001bb467824 */ /* 0x000fe200078e0246 */
[----:B------:R-:W-:-:S02]  /*2420*/  SHF.L.U64.HI R86, R38, 0x7, R39 ;  /* 0x0000000726567819 */ /* 0x000fc40000010227 */
[----:B------:R-:W-:Y:S02]  /*2430*/  SHF.L.U32 R85, R38, 0x7, RZ ;  /* 0x0000000726557819 */ /* 0x000fe400000006ff */
[----:B------:R-:W-:Y:S02]  /*2440*/  MOV R125, R232 ;  /* 0x000000e8007d7202 */ /* 0x000fe40000000f00 */
[----:B------:R-:W-:Y:S02]  /*2450*/  MOV R127, R235 ;  /* 0x000000eb007f7202 */ /* 0x000fe40000000f00 */
[----:B------:R-:W-:Y:S02]  /*2460*/  SHF.L.U32 R83, R83, 0x1, RZ ;  /* 0x0000000153537819 */ /* 0x000fe400000006ff */
[----:B------:R-:W-:Y:S02]  /*2470*/  SHF.L.U32 R80, R80, 0x1, RZ ;  /* 0x0000000150507819 */ /* 0x000fe400000006ff */
[----:B------:R-:W-:-:S02]  /*2480*/  IADD3 R82, R203, R82, RZ ;  /* 0x00000052cb527210 */ /* 0x000fc40007ffe0ff */
[----:B------:R-:W-:Y:S02]  /*2490*/  IADD3 R79, R201, R79, RZ ;  /* 0x0000004fc94f7210 */ /* 0x000fe40007ffe0ff */
[----:B------:R-:W-:Y:S02]  /*24a0*/  IADD3 R77, R197, R77, RZ ;  /* 0x0000004dc54d7210 */ /* 0x000fe40007ffe0ff */
[----:B------:R-:W-:Y:S02]  /*24b0*/  IADD3 R74, R195, R74, RZ ;  /* 0x0000004ac34a7210 */ /* 0x000fe40007ffe0ff */
[----:B------:R-:W-:Y:S02]  /*24c0*/  IADD3 R72, R191, R72, RZ ;  /* 0x00000048bf487210 */ /* 0x000fe40007ffe0ff */
[----:B------:R-:W-:Y:S02]  /*24d0*/  IADD3 R71, R189, R71, RZ ;  /* 0x00000047bd477210 */ /* 0x000fe40007ffe0ff */
[----:B------:R-:W-:-:S02]  /*24e0*/  IADD3 R69, R185, R69, RZ ;  /* 0x00000045b9457210 */ /* 0x000fc40007ffe0ff */
[----:B------:R-:W-:Y:S01]  /*24f0*/  IADD3 R68, R183, R68, RZ ;  /* 0x00000044b7447210 */ /* 0x000fe20007ffe0ff */
[----:B--2---:R-:W-:-:S04]  /*2500*/  IMAD R0, R29, R238, RZ ;  /* 0x000000ee1d007224 */ /* 0x004fc800078e02ff */
[----:B------:R-:W-:Y:S02]  /*2510*/  IMAD R0, R28, R54, R0 ;  /* 0x000000361c007224 */ /* 0x000fe400078e0200 */
[----:B---3--:R-:W-:Y:S02]  /*2520*/  IMAD R12, R31, R238, RZ ;  /* 0x000000ee1f0c7224 */ /* 0x008fe400078e02ff */
[----:B------:R-:W-:-:S04]  /*2530*/  IMAD.WIDE.U32 R28, R238, R28, R16 ;  /* 0x0000001cee1c7225 */ /* 0x000fc800078e0010 */
[----:B------:R-:W-:Y:S01]  /*2540*/  IMAD.WIDE.U32 R26, R238, R30, R16 ;  /* 0x0000001eee1a7225 */ /* 0x000fe200078e0010 */
[----:B------:R-:W-:-:S03]  /*2550*/  IADD3 R29, R29, R0, RZ ;  /* 0x000000001d1d7210 */ /* 0x000fc60007ffe0ff */
[----:B------:R-:W-:Y:S01]  /*2560*/  IMAD R12, R30, R54, R12 ;  /* 0x000000361e0c7224 */ /* 0x000fe200078e020c */
[----:B------:R-:W-:Y:S01]  /*2570*/  SHF.R.S32.HI R0, RZ, 0x1f, R2 ;  /* 0x0000001fff007819 */ /* 0x000fe20000011402 */
[-C--:B----4-:R-:W-:Y:S02]  /*2580*/  IMAD R13, R205, R2.reuse, RZ ;  /* 0x00000002cd0d7224 */ /* 0x090fe400078e02ff */
[----:B------:R-:W-:Y:S02]  /*2590*/  IMAD.IADD R27, R27, 0x1, R12 ;  /* 0x000000011b1b7824 */ /* 0x000fe400078e020c */
[----:B-----5:R-:W-:Y:S02]  /*25a0*/  IMAD R12, R229, R2, RZ ;  /* 0x00000002e50c7224 */ /* 0x020fe400078e02ff */
[C---:B------:R-:W-:Y:S02]  /*25b0*/  IMAD R13, R204.reuse, R0, R13 ;  /* 0x00000000cc0d7224 */ /* 0x040fe400078e020d */
[----:B------:R-:W-:-:S04]  /*25c0*/  IMAD.WIDE.U32 R28, R204, R2, R28 ;  /* 0x00000002cc1c7225 */ /* 0x000fc800078e001c */
[C---:B------:R-:W-:Y:S02]  /*25d0*/  IMAD R12, R228.reuse, R0, R12 ;  /* 0x00000000e40c7224 */ /* 0x040fe400078e020c */
[----:B------:R-:W-:Y:S01]  /*25e0*/  IMAD.WIDE.U32 R26, R228, R2, R26 ;  /* 0x00000002e41a7225 */ /* 0x000fe200078e001a */
[----:B------:R-:W-:-:S03]  /*25f0*/  IADD3 R29, R29, R13, RZ ;  /* 0x0000000d1d1d7210 */ /* 0x000fc60007ffe0ff */
[----:B------:R-:W-:Y:S01]  /*2600*/  IMAD.IADD R27, R27, 0x1, R12 ;  /* 0x000000011b1b7824 */ /* 0x000fe200078e020c */
[----:B------:R-:W-:Y:S01]  /*2610*/  IADD3 R0, P0, -R60, R172, RZ ;  /* 0x000000ac3c007210 */ /* 0x000fe20007f1e1ff */
[-C--:B------:R-:W-:Y:S02]  /*2620*/  IMAD R13, R25, R8.reuse, RZ ;  /* 0x00000008190d7224 */ /* 0x080fe400078e02ff */
[----:B------:R-:W-:Y:S01]  /*2630*/  IMAD R12, R23, R8, RZ ;  /* 0x00000008170c7224 */ /* 0x000fe200078e02ff */
[----:B------:R-:W-:Y:S01]  /*2640*/  LEA.HI R145, R15, R15, RZ, 0x1 ;  /* 0x0000000f0f917211 */ /* 0x000fe200078f08ff */
[-C--:B------:R-:W-:Y:S01]  /*2650*/  IMAD R13, R24, R3.reuse, R13 ;  /* 0x00000003180d7224 */ /* 0x080fe200078e020d */
[----:B------:R-:W-:Y:S01]  /*2660*/  IADD3.X R14, R173, ~R14, RZ, P0, !PT ;  /* 0x8000000ead0e7210 */ /* 0x000fe200007fe4ff */
[----:B------:R-:W-:Y:S02]  /*2670*/  IMAD R12, R22, R3, R12 ;  /* 0x00000003160c7224 */ /* 0x000fe400078e020c */
[----:B------:R-:W-:Y:S01]  /*2680*/  IMAD.WIDE.U32 R24, R24, R8, R28 ;  /* 0x0000000818187225 */ /* 0x000fe200078e001c */
[----:B------:R-:W-:-:S03]  /*2690*/  SHF.R.S32.HI R145, RZ, 0x1, R145 ;  /* 0x00000001ff917819 */ /* 0x000fc60000011491 */
[----:B------:R-:W-:-:S04]  /*26a0*/  IMAD.WIDE.U32 R22, R22, R8, R26 ;  /* 0x0000000816167225 */ /* 0x000fc800078e001a */
[----:B------:R-:W-:Y:S01]  /*26b0*/  IMAD.IADD R25, R25, 0x1, R13 ;  /* 0x0000000119197824 */ /* 0x000fe200078e020d */
[----:B------:R-:W-:Y:S01]  /*26c0*/  IADD3 R13, R23, R12, RZ ;  /* 0x0000000c170d7210 */ /* 0x000fe20007ffe0ff */
[C---:B------:R-:W-:Y:S01]  /*26d0*/  IMAD R116, R14.reuse, R204, RZ ;  /* 0x000000cc0e747224 */ /* 0x040fe200078e02ff */
[----:B------:R-:W-:Y:S01]  /*26e0*/  MOV R12, R22 ;  /* 0x00000016000c7202 */ /* 0x000fe20000000f00 */
[----:B------:R-:W-:Y:S02]  /*26f0*/  IMAD R118, R14, R228, RZ ;  /* 0x000000e40e767224 */ /* 0x000fe400078e02ff */
[----:B------:R-:W-:Y:S02]  /*2700*/  IMAD R3, R172, R145, R61 ;  /* 0x00000091ac037224 */ /* 0x000fe400078e023d */
[----:B------:R-:W-:Y:S02]  /*2710*/  IMAD R122, R145, R9, RZ ;  /* 0x00000009917a7224 */ /* 0x000fe400078e02ff */
[----:B------:R-:W-:-:S02]  /*2720*/  IMAD R116, R205, R0, R116 ;  /* 0x00000000cd747224 */ /* 0x000fc400078e0274 */
[----:B------:R-:W-:-:S04]  /*2730*/  IMAD.WIDE.U32 R8, R204, R0, R24 ;  /* 0x00000000cc087225 */ /* 0x000fc800078e0018 */
[-C--:B------:R-:W-:Y:S02]  /*2740*/  IMAD R118, R229, R0.reuse, R118 ;  /* 0x00000000e5767224 */ /* 0x080fe400078e0276 */
[----:B------:R-:W-:Y:S01]  /*2750*/  IMAD.WIDE.U32 R12, R228, R0, R12 ;  /* 0x00000000e40c7225 */ /* 0x000fe200078e000c */
[----:B------:R-:W-:-:S03]  /*2760*/  IADD3 R116, R9, R116, RZ ;  /* 0x0000007409747210 */ /* 0x000fc60007ffe0ff */
[----:B------:R-:W-:Y:S01]  /*2770*/  IMAD.IADD R2, R61, 0x1, R3 ;  /* 0x000000013d027824 */ /* 0x000fe200078e0203 */
[----:B------:R-:W-:Y:S01]  /*2780*/  SHF.R.S32.HI R0, RZ, 0x1f, R122 ;  /* 0x0000001fff007819 */ /* 0x000fe2000001147a */
[----:B------:R-:W-:Y:S01]  /*2790*/  IMAD.IADD R118, R13, 0x1, R118 ;  /* 0x000000010d767824 */ /* 0x000fe200078e0276 */
[----:B------:R-:W-:Y:S02]  /*27a0*/  IADD3 R9, P3, R122, R3, RZ ;  /* 0x000000037a097210 */ /* 0x000fe40007f7e0ff */
[----:B------:R-:W-:Y:S02]  /*27b0*/  LEA R119, P0, R12, R18, 0x1 ;  /* 0x000000120c777211 */ /* 0x000fe400078008ff */
[----:B------:R-:W-:Y:S02]  /*27c0*/  IADD3 R122, P2, R122, R2, RZ ;  /* 0x000000027a7a7210 */ /* 0x000fe40007f5e0ff */
[----:B------:R-:W-:Y:S02]  /*27d0*/  LEA R117, P1, R8, R20, 0x1 ;  /* 0x0000001408757211 */ /* 0x000fe400078208ff */
[----:B------:R-:W-:Y:S01]  /*27e0*/  LEA.HI.X R118, R12, R19, R118, 0x1, P0 ;  /* 0x000000130c767211 */ /* 0x000fe200000f0c76 */
[----:B------:R-:W-:Y:S01]  /*27f0*/  IMAD.SHL.U32 R123, R122, 0x2, RZ ;  /* 0x000000027a7b7824 */ /* 0x000fe200078e00ff */
[----:B------:R-:W-:-:S02]  /*2800*/  LEA.HI.X.SX32 R3, R3, R0, 0x1, P3 ;  /* 0x0000000003037211 */ /* 0x000fc400018f0eff */
[----:B------:R-:W-:Y:S02]  /*2810*/  SHF.L.U32 R12, R9, 0x1, RZ ;  /* 0x00000001090c7819 */ /* 0x000fe400000006ff */
[----:B------:R-:W-:Y:S01]  /*2820*/  LEA.HI.X.SX32 R0, R2, R0, 0x1, P2 ;  /* 0x0000000002007211 */ /* 0x000fe200010f0eff */
[----:B------:R-:W-:Y:S01]  /*2830*/  IMAD.SHL.U32 R98, R204, 0x10, RZ ;  /* 0x00000010cc627824 */ /* 0x000fe200078e00ff */
[----:B------:R-:W-:Y:S01]  /*2840*/  LEA.HI.X R116, R8, R21, R116, 0x1, P1 ;  /* 0x0000001508747211 */ /* 0x000fe200008f0c74 */
[----:B------:R-:W-:Y:S01]  /*2850*/  IMAD.SHL.U32 R108, R204, 0x80, RZ ;  /* 0x00000080cc6c7824 */ /* 0x000fe200078e00ff */
[----:B------:R-:W-:Y:S01]  /*2860*/  IADD3 R37, P1, R6, R12, RZ ;  /* 0x0000000c06257210 */ /* 0x000fe20007f3e0ff */
[C---:B------:R-:W-:Y:S01]  /*2870*/  IMAD R101, R205.reuse, 0x60, RZ ;  /* 0x00000060cd657824 */ /* 0x040fe200078e02ff */
[C-C-:B------:R-:W-:Y:S01]  /*2880*/  SHF.L.U64.HI R97, R204.reuse, 0x4, R205.reuse ;  /* 0x00000004cc617819 */ /* 0x140fe200000102cd */
[C---:B------:R-:W-:Y:S01]  /*2890*/  IMAD R104, R205.reuse, 0xa0, RZ ;  /* 0x000000a0cd687824 */ /* 0x040fe200078e02ff */
[C-C-:B------:R-:W-:Y:S01]  /*28a0*/  SHF.L.U64.HI R99, R204.reuse, 0x5, R205.reuse ;  /* 0x00000005cc637819 */ /* 0x140fe200000102cd */
[C---:B------:R-:W-:Y:S01]  /*28b0*/  IMAD R105, R205.reuse, 0xc0, RZ ;  /* 0x000000c0cd697824 */ /* 0x040fe200078e02ff */
[C---:B------:R-:W-:Y:S01]  /*28c0*/  SHF.L.U32 R100, R204.reuse, 0x5, RZ ;  /* 0x00000005cc647819 */ /* 0x040fe200000006ff */
[C---:B------:R-:W-:Y:S01]  /*28d0*/  IMAD R106, R205.reuse, 0xe0, RZ ;  /* 0x000000e0cd6a7824 */ /* 0x040fe200078e02ff */
[C-C-:B------:R-:W-:Y:S01]  /*28e0*/  SHF.L.U64.HI R102, R204.reuse, 0x6, R205.reuse ;  /* 0x00000006cc667819 */ /* 0x140fe200000102cd */
[C---:B------:R-:W-:Y:S01]  /*28f0*/  IMAD R109, R205.reuse, 0x120, RZ ;  /* 0x00000120cd6d7824 */ /* 0x040fe200078e02ff */
[C---:B------:R-:W-:Y:S01]  /*2900*/  SHF.L.U32 R103, R204.reuse, 0x6, RZ ;  /* 0x00000006cc677819 */ /* 0x040fe200000006ff */
[C---:B------:R-:W-:Y:S01]  /*2910*/  IMAD R110, R205.reuse, 0x140, RZ ;  /* 0x00000140cd6e7824 */ /* 0x040fe200078e02ff */
[----:B------:R-:W-:Y:S01]  /*2920*/  SHF.L.U64.HI R107, R204, 0x7, R205 ;  /* 0x00000007cc6b7819 */ /* 0x000fe200000102cd */
[----:B------:R-:W-:Y:S01]  /*2930*/  IMAD R111, R205, 0x160, RZ ;  /* 0x00000160cd6f7824 */ /* 0x000fe200078e02ff */
[----:B------:R-:W-:Y:S01]  /*2940*/  SHF.L.U32 R159, R145, 0x4, RZ ;  /* 0x00000004919f7819 */ /* 0x000fe200000006ff */
[----:B------:R-:W-:Y:S01]  /*2950*/  IMAD R112, R205, 0x180, RZ ;  /* 0x00000180cd707824 */ /* 0x000fe200078e02ff */
[----:B------:R-:W-:Y:S01]  /*2960*/  SHF.L.U32 R156, R145, 0x6, RZ ;  /* 0x00000006919c7819 */ /* 0x000fe200000006ff */
[----:B------:R-:W-:Y:S01]  /*2970*/  IMAD R113, R205, 0x1a0, RZ ;  /* 0x000001a0cd717824 */ /* 0x000fe200078e02ff */
[----:B------:R-:W-:Y:S01]  /*2980*/  SHF.L.U32 R152, R145, 0x7, RZ ;  /* 0x0000000791987819 */ /* 0x000fe200000006ff */
[----:B------:R-:W-:Y:S01]  /*2990*/  IMAD R114, R205, 0x1c0, RZ ;  /* 0x000001c0cd727824 */ /* 0x000fe200078e02ff */
[----:B------:R-:W-:Y:S01]  /*29a0*/  SHF.L.U64.HI R9, R9, 0x1, R3 ;  /* 0x0000000109097819 */ /* 0x000fe20000010203 */
[----:B------:R-:W-:Y:S01]  /*29b0*/  IMAD R115, R205, 0x1e0, RZ ;  /* 0x000001e0cd737824 */ /* 0x000fe200078e02ff */
[----:B------:R-:W-:Y:S01]  /*29c0*/  SHF.L.U64.HI R122, R122, 0x1, R0 ;  /* 0x000000017a7a7819 */ /* 0x000fe20000010200 */
[----:B------:R-:W-:Y:S01]  /*29d0*/  IMAD.WIDE.U32 R226, R204, 0x60, RZ ;  /* 0x00000060cce27825 */ /* 0x000fe200078e00ff */
[----:B------:R-:W-:-:S02]  /*29e0*/  IADD3 R121, P3, R6, R123, RZ ;  /* 0x0000007b06797210 */ /* 0x000fc40007f7e0ff */
[----:B------:R-:W-:Y:S01]  /*29f0*/  IADD3 R12, P0, R4, R12, RZ ;  /* 0x0000000c040c7210 */ /* 0x000fe20007f1e0ff */
[----:B------:R-:W-:Y:S01]  /*2a00*/  IMAD.WIDE.U32 R224, R204, 0xa0, RZ ;  /* 0x000000a0cce07825 */ /* 0x000fe200078e00ff */
[----:B------:R-:W-:-:S03]  /*2a10*/  IADD3 R123, P2, R4, R123, RZ ;  /* 0x0000007b047b7210 */ /* 0x000fc60007f5e0ff */
        /* <DEDUP_REMOVED lines=18> */
[----:B------:R-:W-:Y:S02]  /*2b40*/  IMAD R146, R145, 0xe0, RZ ;  /* 0x000000e091927824 */ /* 0x000fe400078e02ff */
[----:B------:R-:W-:-:S04]  /*2b50*/  IMAD.WIDE.U32 R204, R204, 0x1e0, RZ ;  /* 0x000001e0cccc7825 */ /* 0x000fc800078e00ff */
[----:B------:R-:W-:Y:S01]  /*2b60*/  IMAD R145, R145, 0xf0, RZ ;  /* 0x000000f091917824 */ /* 0x000fe200078e02ff */
[----:B------:R-:W-:Y:S01]  /*2b70*/  IADD3.X R36, R7, R9, RZ, P1, !PT ;  /* 0x0000000907247210 */ /* 0x000fe20000ffe4ff */
[----:B------:R-:W-:Y:S01]  /*2b80*/  IMAD.X R9, R5, 0x1, R9, P0 ;  /* 0x0000000105097824 */ /* 0x000fe200000e0609 */
[-C--:B------:R-:W-:Y:S01]  /*2b90*/  IADD3.X R120, R7, R122.reuse, RZ, P3, !PT ;  /* 0x0000007a07787210 */ /* 0x080fe20001ffe4ff */
[----:B------:R-:W-:Y:S01]  /*2ba0*/  IMAD.SHL.U32 R96, R228, 0x80, RZ ;  /* 0x00000080e4607824 */ /* 0x000fe200078e00ff */
[----:B------:R-:W-:Y:S01]  /*2bb0*/  SHF.L.U64.HI R97, R98, 0x1, R97 ;  /* 0x0000000162617819 */ /* 0x000fe20000010261 */
[----:B------:R-:W-:Y:S01]  /*2bc0*/  IMAD.IADD R101, R227, 0x1, R101 ;  /* 0x00000001e3657824 */ /* 0x000fe200078e0265 */
[C---:B------:R-:W-:Y:S01]  /*2bd0*/  SHF.L.U64.HI R99, R100.reuse, 0x1, R99 ;  /* 0x0000000164637819 */ /* 0x040fe20000010263 */
[----:B------:R-:W-:Y:S01]  /*2be0*/  IMAD.SHL.U32 R100, R100, 0x2, RZ ;  /* 0x0000000264647824 */ /* 0x000fe200078e00ff */
[----:B------:R-:W-:Y:S01]  /*2bf0*/  SHF.L.U64.HI R102, R103, 0x1, R102 ;  /* 0x0000000167667819 */ /* 0x000fe20000010266 */
[----:B------:R-:W-:Y:S01]  /*2c00*/  IMAD.IADD R106, R219, 0x1, R106 ;  /* 0x00000001db6a7824 */ /* 0x000fe200078e026a */
[----:B------:R-:W-:Y:S01]  /*2c10*/  SHF.L.U64.HI R107, R108, 0x1, R107 ;  /* 0x000000016c6b7819 */ /* 0x000fe2000001026b */
[----:B------:R-:W-:Y:S01]  /*2c20*/  IMAD.IADD R111, R213, 0x1, R111 ;  /* 0x00000001d56f7824 */ /* 0x000fe200078e026f */
[----:B------:R-:W-:Y:S01]  /*2c30*/  IADD3.X R122, R5, R122, RZ, P2, !PT ;  /* 0x0000007a057a7210 */ /* 0x000fe200017fe4ff */
[----:B------:R-:W-:Y:S01]  /*2c40*/  IMAD.IADD R114, R207, 0x1, R114 ;  /* 0x00000001cf727824 */ /* 0x000fe200078e0272 */
[----:B------:R-:W-:-:S02]  /*2c50*/  MOV R13, R46 ;  /* 0x0000002e000d7202 */ /* 0x000fc40000000f00 */
[C-C-:B------:R-:W-:Y:S02]  /*2c60*/  SHF.L.U64.HI R91, R228.reuse, 0x5, R229.reuse ;  /* 0x00000005e45b7819 */ /* 0x140fe400000102e5 */
[C---:B------:R-:W-:Y:S02]  /*2c70*/  SHF.L.U32 R92, R228.reuse, 0x5, RZ ;  /* 0x00000005e45c7819 */ /* 0x040fe400000006ff */
[C-C-:B------:R-:W-:Y:S02]  /*2c80*/  SHF.L.U64.HI R93, R228.reuse, 0x6, R229.reuse ;  /* 0x00000006e45d7819 */ /* 0x140fe400000102e5 */
[C---:B------:R-:W-:Y:S02]  /*2c90*/  SHF.L.U32 R94, R228.reuse, 0x6, RZ ;  /* 0x00000006e45e7819 */ /* 0x040fe400000006ff */
[C-C-:B------:R-:W-:Y:S02]  /*2ca0*/  SHF.L.U64.HI R95, R228.reuse, 0x7, R229.reuse ;  /* 0x00000007e45f7819 */ /* 0x140fe400000102e5 */
[----:B------:R-:W-:-:S02]  /*2cb0*/  SHF.L.U64.HI R128, R228, 0x4, R229 ;  /* 0x00000004e4807819 */ /* 0x000fc400000102e5 */
[----:B------:R-:W-:Y:S02]  /*2cc0*/  SHF.L.U32 R129, R228, 0x4, RZ ;  /* 0x00000004e4817819 */ /* 0x000fe400000006ff */
[----:B------:R-:W-:Y:S02]  /*2cd0*/  SHF.L.U32 R98, R98, 0x1, RZ ;  /* 0x0000000162627819 */ /* 0x000fe400000006ff */
[----:B------:R-:W-:Y:S02]  /*2ce0*/  SHF.L.U32 R103, R103, 0x1, RZ ;  /* 0x0000000167677819 */ /* 0x000fe400000006ff */
[----:B------:R-:W-:Y:S02]  /*2cf0*/  SHF.L.U32 R108, R108, 0x1, RZ ;  /* 0x000000016c6c7819 */ /* 0x000fe400000006ff */
[----:B------:R-:W-:Y:S02]  /*2d00*/  IADD3 R104, R225, R104, RZ ;  /* 0x00000068e1687210 */ /* 0x000fe40007ffe0ff */
[----:B------:R-:W-:-:S02]  /*2d10*/  IADD3 R105, R223, R105, RZ ;  /* 0x00000069df697210 */ /* 0x000fc40007ffe0ff */
[----:B------:R-:W-:Y:S02]  /*2d20*/  IADD3 R109, R217, R109, RZ ;  /* 0x0000006dd96d7210 */ /* 0x000fe40007ffe0ff */
[----:B------:R-:W-:Y:S02]  /*2d30*/  IADD3 R110, R215, R110, RZ ;  /* 0x0000006ed76e7210 */ /* 0x000fe40007ffe0ff */
[----:B------:R-:W-:Y:S02]  /*2d40*/  IADD3 R112, R211, R112, RZ ;  /* 0x00000070d3707210 */ /* 0x000fe40007ffe0ff */
[----:B------:R-:W-:Y:S02]  /*2d50*/  IADD3 R113, R209, R113, RZ ;  /* 0x00000071d1717210 */ /* 0x000fe40007ffe0ff */
[----:B------:R-:W-:Y:S02]  /*2d60*/  IADD3 R115, R205, R115, RZ ;  /* 0x00000073cd737210 */ /* 0x000fe40007ffe0ff */
        /* <DEDUP_REMOVED lines=14> */
[----:B------:R-:W-:-:S07]  /*2e50*/  SHF.R.S32.HI R130, RZ, 0x1f, R145 ;  /* 0x0000001fff827819 */ /* 0x000fce0000011491 */
.L_x_2707:
[----:B------:R-:W-:Y:S01]  /*2e60*/  IMAD.SHL.U32 R15, R13, 0x100, RZ ;  /* 0x000001000d0f7824 */ /* 0x000fe200078e00ff */
[----:B------:R-:W-:Y:S01]  /*2e70*/  BSSY B2, `(.L_x_2604) ;  /* 0x0000b6a000027945 */ /* 0x000fe20003800000 */
[----:B------:R-:W-:Y:S02]  /*2e80*/  IMAD.MOV.U32 R2, RZ, RZ, R117 ;  /* 0x000000ffff027224 */ /* 0x000fe400078e0075 */
[----:B------:R-:W-:Y:S02]  /*2e90*/  VIADD R14, R15, 0xffffff00 ;  /* 0xffffff000f0e7836 */ /* 0x000fe40000000000 */
[----:B------:R-:W-:Y:S02]  /*2ea0*/  IMAD.MOV.U32 R3, RZ, RZ, R116 ;  /* 0x000000ffff037224 */ /* 0x000fe400078e0074 */
[--C-:B------:R-:W-:Y:S02]  /*2eb0*/  IMAD.IADD R230, R51, 0x1, -R14.reuse ;  /* 0x0000000133e67824 */ /* 0x100fe400078e0a0e */
[----:B------:R-:W-:Y:S03]  /*2ec0*/  IMAD.IADD R221, R60, 0x1, -R14 ;  /* 0x000000013cdd7824 */ /* 0x000fe600078e0a0e */
[CC--:B------:R-:W-:Y:S02]  /*2ed0*/  ISETP.GE.AND P0, PT, R172.reuse, R230.reuse, PT ;  /* 0x000000e6ac00720c */ /* 0x0c0fe40003f06270 */
[C---:B------:R-:W-:Y:S02]  /*2ee0*/  ISETP.GE.AND P1, PT, R67.reuse, R230, PT ;  /* 0x000000e64300720c */ /* 0x040fe40003f26270 */
[-C--:B------:R-:W-:Y:S02]  /*2ef0*/  ISETP.GE.AND P0, PT, R172, R221.reuse, !P0 ;  /* 0x000000ddac00720c */ /* 0x080fe40004706270 */
[-C--:B------:R-:W-:Y:S11]  /*2f00*/  ISETP.GE.AND P1, PT, R67, R221.reuse, !P1 ;  /* 0x000000dd4300720c */ /* 0x080ff60004f26270 */
[----:B--23--:R-:W2:Y:S01]  /*2f10*/  @P0 LD.E.128 R4, desc[UR6][R2.64] ;  /* 0x0000000602040980 */ /* 0x00cea2000c101d00 */
[----:B----4-:R-:W-:Y:S01]  /*2f20*/  @P0 IMAD.MOV.U32 R20, RZ, RZ, R127 ;  /* 0x000000ffff140224 */ /* 0x010fe200078e007f */
[----:B------:R-:W-:Y:S01]  /*2f30*/  @P1 IADD3 R18, P2, R117, R98, RZ ;  /* 0x0000006275121210 */ /* 0x000fe20007f5e0ff */
[----:B------:R-:W-:Y:S04]  /*2f40*/  @P0 IMAD.MOV.U32 R21, RZ, RZ, R126 ;  /* 0x000000ffff150224 */ /* 0x000fe800078e007e */
[----:B------:R-:W-:Y:S01]  /*2f50*/  @P1 IMAD.X R19, R116, 0x1, R97, P2 ;  /* 0x0000000174131824 */ /* 0x000fe200010e0661 */
[C---:B------:R-:W-:Y:S04]  /*2f60*/  ISETP.GE.AND P2, PT, R66.reuse, R230, PT ;  /* 0x000000e64200720c */ /* 0x040fe80003f46270 */
[----:B------:R-:W-:Y:S01]  /*2f70*/  ISETP.GE.AND P2, PT, R66, R221, !P2 ;  /* 0x000000dd4200720c */ /* 0x000fe20005746270 */
[----:B--2---:R1:W-:Y:S04]  /*2f80*/  @P0 ST.E.128 desc[UR6][R20.64], R4 ;  /* 0x0000000414000985 */ /* 0x0043e8000c101d06 */
[----:B-1----:R1:W2:Y:S01]  /*2f90*/  @P1 LD.E.128 R4, desc[UR6][R18.64] ;  /* 0x0000000612041980 */ /* 0x0022a2000c101d00 */
[C---:B------:R-:W-:Y:S04]  /*2fa0*/  @P1 LEA R20, P4, R55.reuse, R127, 0x1 ;  /* 0x0000007f37141211 */ /* 0x040fe800078808ff */
[----:B------:R-:W-:Y:S03]  /*2fb0*/  @P1 LEA.HI.X R21, R55, R126, R56, 0x1, P4 ;  /* 0x0000007e37151211 */ /* 0x000fe600020f0c38 */
[----:B-1----:R-:W-:Y:S05]  /*2fc0*/  @P2 IADD3 R18, P3, R117, R100, RZ ;  /* 0x0000006475122210 */ /* 0x002fea0007f7e0ff */
[----:B------:R-:W-:Y:S01]  /*2fd0*/  @P2 IMAD.X R19, R116, 0x1, R99, P3 ;  /* 0x0000000174132824 */ /* 0x000fe200018e0663 */
[----:B--2---:R1:W-:Y:S01]  /*2fe0*/  @P1 ST.E.128 desc[UR6][R20.64], R4 ;  /* 0x0000000414001985 */ /* 0x0043e2000c101d06 */
[C---:B------:R-:W-:Y:S04]  /*2ff0*/  ISETP.GE.AND P1, PT, R65.reuse, R230, PT ;  /* 0x000000e64100720c */ /* 0x040fe80003f26270 */
[----:B------:R-:W-:Y:S01]  /*3000*/  ISETP.GE.AND P1, PT, R65, R221, !P1 ;  /* 0x000000dd4100720c */ /* 0x000fe20004f26270 */
[----:B-1----:R1:W2:Y:S01]  /*3010*/  @P2 LD.E.128 R4, desc[UR6][R18.64] ;  /* 0x0000000612042980 */ /* 0x0022a2000c101d00 */
[----:B------:R-:W-:Y:S05]  /*3020*/  @P2 IADD3 R20, P4, R127, R83, RZ ;  /* 0x000000537f142210 */ /* 0x000fea0007f9e0ff */
[----:B------:R-:W-:Y:S06]  /*3030*/  @P2 IMAD.X R21, R126, 0x1, R84, P4 ;  /* 0x000000017e152824 */ /* 0x000fec00020e0654 */
        /* <DEDUP_REMOVED lines=12> */
[-C--:B------:R-:W-:Y:S01]  /*3100*/  ISETP.GE.AND P1, PT, R170, R221.reuse, !P1 ;  /* 0x000000ddaa00720c */ /* 0x080fe20004f26270 */
        /* <DEDUP_REMOVED lines=75> */
[C---:B-1----:R-:W-:Y:S05]  /*35c0*/  @P2 IADD3 R18, P3, R117.reuse, R206, RZ ;  /* 0x000000ce75122210 */ /* 0x042fea0007f7e0ff */
[----:B------:R-:W-:Y:S01]  /*35d0*/  @P2 IMAD.X R19, R116, 0x1, R114, P3 ;  /* 0x0000000174132824 */ /* 0x000fe200018e0672 */
[----:B--2---:R1:W-:Y:S01]  /*35e0*/  @P1 ST.E.128 desc[UR6][R20.64], R4 ;  /* 0x0000000414001985 */ /* 0x0043e2000c101d06 */
[C---:B------:R-:W-:Y:S04]  /*35f0*/  ISETP.GE.AND P1, PT, R160.reuse, R230, PT ;  /* 0x000000e6a000720c */ /* 0x040fe80003f26270 */
[----:B------:R-:W-:Y:S01]  /*3600*/  ISETP.GE.AND P1, PT, R160, R221, !P1 ;  /* 0x000000dda000720c */ /* 0x000fe20004f26270 */
[----:B-1----:R1:W2:Y:S11]  /*3610*/  @P2 LD.E.128 R4, desc[UR6][R18.64] ;  /* 0x0000000612042980 */ /* 0x0022b6000c101d00 */
[----:B------:R-:W-:Y:S01]  /*3620*/  @!UPT UIADD3 URZ, URZ, URZ, URZ ;  /* 0x0000003f3f3ff290 */ /* 0x000fe2000fffe03f */
[----:B------:R-:W-:Y:S05]  /*3630*/  @P1 IADD3 R20, P3, R117, R204, RZ ;  /* 0x000000cc75141210 */ /* 0x000fea0007f7e0ff */
[----:B------:R-:W-:Y:S01]  /*3640*/  @P1 IMAD.X R21, R116, 0x1, R115, P3 ;  /* 0x0000000174151824 */ /* 0x000fe200018e0673 */
[C---:B-1----:R-:W-:Y:S05]  /*3650*/  @P2 IADD3 R18, P4, R127.reuse, R184, RZ ;  /* 0x000000b87f122210 */ /* 0x042fea0007f9e0ff */
[C---:B------:R-:W-:Y:S05]  /*3660*/  @P2 IMAD.X R19, R126.reuse, 0x1, R69, P4 ;  /* 0x000000017e132824 */ /* 0x040fea00020e0645 */
[----:B--2---:R1:W-:Y:S04]  /*3670*/  @P2 ST.E.128 desc[UR6][R18.64], R4 ;  /* 0x0000000412002985 */ /* 0x0043e8000c101d06 */
[----:B-1----:R-:W2:Y:S01]  /*3680*/  @P1 LD.E.128 R4, desc[UR6][R20.64] ;  /* 0x0000000614041980 */ /* 0x002ea2000c101d00 */
[----:B------:R-:W-:Y:S05]  /*3690*/  @P1 IADD3 R18, P2, R127, R182, RZ ;  /* 0x000000b67f121210 */ /* 0x000fea0007f5e0ff */
[----:B------:R-:W-:Y:S05]  /*36a0*/  @P1 IMAD.X R19, R126, 0x1, R68, P2 ;  /* 0x000000017e131824 */ /* 0x000fea00010e0644 */
[----:B--2---:R1:W-:Y:S04]  /*36b0*/  @P1 ST.E.128 desc[UR6][R18.64], R4 ;  /* 0x0000000412001985 */ /* 0x0043e8000c101d06 */
[----:B------:R-:W2:Y:S04]  /*36c0*/  LD.E R116, desc[UR6][R10.64+0x130] ;  /* 0x000130060a747980 */ /* 0x000ea8000c101900 */
[----:B-1----:R-:W3:Y:S01]  /*36d0*/  LD.E R18, desc[UR6][R10.64+0xd0] ;  /* 0x0000d0060a127980 */ /* 0x002ee2000c101900 */
[----:B--2---:R-:W-:Y:S05]  /*36e0*/  IMAD.U32 R116, R116, -0x100, RZ ;  /* 0xffffff0074747824 */ /* 0x004fea00078e00ff */
[C---:B------:R-:W-:Y:S04]  /*36f0*/  LEA R117, P1, R116.reuse, R2, 0x1 ;  /* 0x0000000274757211 */ /* 0x040fe800078208ff */
[----:B------:R-:W-:Y:S02]  /*3700*/  LEA.HI.X.SX32 R116, R116, R3, 0x1, P1 ;  /* 0x0000000374747211 */ /* 0x000fe400008f0eff */
[----:B---3--:R-:W-:Y:S11]  /*3710*/  ISETP.NE.AND P2, PT, R18, RZ, PT ;  /* 0x000000ff1200720c */ /* 0x008ff60003f45270 */
[----:B------:R-:W-:Y:S02]  /*3720*/  @!UPT UIADD3 URZ, URZ, URZ, URZ ;  /* 0x0000003f3f3ff290 */ /* 0x000fe4000fffe03f */
[----:B------:R-:W-:Y:S05]  /*3730*/  @!P2 BRA `(.L_x_2605) ;  /* 0x000000a000a0a947 */ /* 0x000fea0003800000 */
[----:B------:R-:W2:Y:S02]  /*3740*/  LD.E.U8 R0, desc[UR6][R10.64+0x1b3] ;  /* 0x0001b3060a007980 */ /* 0x000ea4000c101100 */
[----:B--2---:R-:W-:Y:S11]  /*3750*/  ISETP.NE.AND P1, PT, R0, RZ, PT ;  /* 0x000000ff0000720c */ /* 0x004ff60003f25270 */
[----:B------:R-:W-:Y:S02]  /*3760*/  @!UPT UIADD3 URZ, URZ, URZ, URZ ;  /* 0x0000003f3f3ff290 */ /* 0x000fe4000fffe03f */
[----:B------:R-:W-:Y:S05]  /*3770*/  @!P1 BRA `(.L_x_2606) ;  /* 0x0000003c00c09947 */ /* 0x000fea0003800000 */
[-C--:B------:R-:W-:Y:S01]  /*3780*/  ISETP.GE.AND P5, PT, R67, R230.reuse, PT ;  /* 0x000000e64300720c */ /* 0x080fe20003fa6270 */
[----:B------:R-:W-:Y:S01]  /*3790*/  BSSY B0, `(.L_x_2607) ;  /* 0x000003b000007945 */ /* 0x000fe20003800000 */
[-C--:B------:R-:W-:Y:S02]  /*37a0*/  ISETP.GE.AND P3, PT, R66, R230.reuse, PT ;  /* 0x000000e64200720c */ /* 0x080fe40003f66270 */
[-C--:B------:R-:W-:Y:S02]  /*37b0*/  ISETP.GE.AND P4, PT, R65, R230.reuse, PT ;  /* 0x000000e64100720c */ /* 0x080fe40003f86270 */
[-C--:B------:R-:W-:Y:S02]  /*37c0*/  ISETP.GE.AND P1, PT, R171, R230.reuse, PT ;  /* 0x000000e6ab00720c */ /* 0x080fe40003f26270 */
[----:B------:R-:W-:Y:S02]  /*37d0*/  ISETP.GE.AND P2, PT, R170, R230, PT ;  /* 0x000000e6aa00720c */ /* 0x000fe40003f46270 */
[-C--:B------:R-:W-:Y:S02]  /*37e0*/  ISETP.GE.AND P5, PT, R67, R221.reuse, !P5 ;  /* 0x000000dd4300720c */ /* 0x080fe40006fa6270 */
[----:B------:R-:W-:Y:S01]  /*37f0*/  ISETP.GE.AND P3, PT, R66, R221, !P3 ;  /* 0x000000dd4200720c */ /* 0x000fe20005f66270 */
[----:B------:R-:W-:Y:S01]  /*3800*/  @!UPT UIADD3 URZ, URZ, URZ, URZ ;  /* 0x0000003f3f3ff290 */ /* 0x000fe2000fffe03f */
[----:B------:R-:W-:Y:S11]  /*3810*/  @!P0 BRA `(.L_x_2608) ;  /* 0x0000000000c88947 */ /* 0x000ff60003800000 */
[----:B------:R-:W-:Y:S01]  /*3820*/  MOV R2, R119 ;  /* 0x0000007700027202 */ /* 0x000fe20000000f00 */
[----:B------:R-:W-:Y:S01]  /*3830*/  IMAD.MOV.U32 R3, RZ, RZ, R118 ;  /* 0x000000ffff037224 */ /* 0x000fe200078e0076 */
[----:B------:R-:W-:Y:S04]  /*3840*/  ISETP.GE.AND P0, PT, R16, R18, PT ;  /* 0x000000121000720c */ /* 0x000fe80003f06270 */
[----:B------:R-:W2:Y:S09]  /*3850*/  LD.E.128 R20, desc[UR6][R2.64] ;  /* 0x0000000602147980 */ /* 0x000eb2000c101d00 */
[----:B------:R-:W-:Y:S01]  /*3860*/  @!P0 MOV R5, R36 ;  /* 0x0000002400058202 */ /* 0x000fe20000000f00 */
[----:B------:R-:W-:Y:S01]  /*3870*/  @!P0 IMAD.MOV.U32 R4, RZ, RZ, R37 ;  /* 0x000000ffff048224 */ /* 0x000fe200078e0025 */
[----:B------:R-:W-:Y:S04]  /*3880*/  @!P0 MOV R8, R12 ;  /* 0x0000000c00088202 */ /* 0x000fe80000000f00 */
[----:B------:R-:W3:Y:S06]  /*3890*/  @!P0 LD.E.64 R24, desc[UR6][R4.64] ;  /* 0x0000000604188980 */ /* 0x000eec000c101b00 */
[----:B------:R1:W4:Y:S01]  /*38a0*/  @!P0 LD.E.64 R2, desc[UR6][R8.64] ;  /* 0x0000000608028980 */ /* 0x000322000c101b00 */
[----:B--2---:R-:W-:Y:S02]  /*38b0*/  @!P0 LOP3.LUT R0, R20, 0xffff0000, RZ, 0xc0, !PT ;  /* 0xffff000014008812 */ /* 0x004fe400078ec0ff */
[----:B------:R-:W-:Y:S02]  /*38c0*/  @!P0 SHF.L.U32 R26, R23, 0x10, RZ ;  /* 0x00000010171a8819 */ /* 0x000fe400000006ff */
[C---:B---3--:R-:W-:Y:S01]  /*38d0*/  @!P0 LOP3.LUT R19, R24.reuse, 0xffff0000, RZ, 0xc0, !PT ;  /* 0xffff000018138812 */ /* 0x048fe200078ec0ff */
[----:B-1----:R-:W-:Y:S02]  /*38e0*/  @!P0 IMAD.U32 R8, R24, 0x10000, RZ ;  /* 0x0001000018088824 */ /* 0x002fe400078e00ff */
[C---:B------:R-:W-:Y:S01]  /*38f0*/  @!P0 IMAD.U32 R24, R25.reuse, 0x10000, RZ ;  /* 0x0001000019188824 */ /* 0x040fe200078e00ff */
[----:B------:R-:W-:Y:S01]  /*3900*/  @!P0 LOP3.LUT R25, R25, 0xffff0000, RZ, 0xc0, !PT ;  /* 0xffff000019198812 */ /* 0x000fe200078ec0ff */
[----:B------:R-:W-:Y:S01]  /*3910*/  @!P0 FMUL.FTZ R27, R0, R8 ;  /* 0x00000008001b8220 */ /* 0x000fe20000410000 */
[C---:B----4-:R-:W-:Y:S01]  /*3920*/  @!P0 SHF.L.U32 R4, R3.reuse, 0x10, RZ ;  /* 0x0000001003048819 */ /* 0x050fe200000006ff */
[----:B------:R-:W-:Y:S01]  /*3930*/  @!P0 IMAD.U32 R7, R2, 0x10000, RZ ;  /* 0x0001000002078824 */ /* 0x000fe200078e00ff */
[----:B------:R-:W-:Y:S02]  /*3940*/  @!P0 LOP3.LUT R5, R3, 0xffff0000, RZ, 0xc0, !PT ;  /* 0xffff000003058812 */ /* 0x000fe400078ec0ff */
[----:B------:R-:W-:Y:S01]  /*3950*/  @!P0 SHF.L.U32 R3, R20, 0x10, RZ ;  /* 0x0000001014038819 */ /* 0x000fe200000006ff */
[----:B------:R-:W-:Y:S01]  /*3960*/  @!P0 FMUL.FTZ R0, R0, R7 ;  /* 0x0000000700008220 */ /* 0x000fe20000410000 */
[----:B------:R-:W-:Y:S02]  /*3970*/  @!P0 LOP3.LUT R6, R2, 0xffff0000, RZ, 0xc0, !PT ;  /* 0xffff000002068812 */ /* 0x000fe400078ec0ff */
[C---:B------:R-:W-:Y:S01]  /*3980*/  @!P0 LOP3.LUT R2, R21.reuse, 0xffff0000, RZ, 0xc0, !PT ;  /* 0xffff000015028812 */ /* 0x040fe200078ec0ff */
[----:B------:R-:W-:Y:S01]  /*3990*/  @!P0 FFMA.FTZ R0, R8, R3, R0 ;  /* 0x0000000308008223 */ /* 0x000fe20000010000 */
[----:B------:R-:W-:Y:S01]  /*39a0*/  @!P0 SHF.L.U32 R8, R21, 0x10, RZ ;  /* 0x0000001015088819 */ /* 0x000fe200000006ff */
[----:B------:R-:W-:Y:S01]  /*39b0*/  @!P0 FFMA.FTZ R27, R3, R7, -R27 ;  /* 0x00000007031b8223 */ /* 0x000fe2000001081b */
[----:B------:R-:W-:Y:S01]  /*39c0*/  @!P0 LOP3.LUT R3, R22, 0xffff0000, RZ, 0xc0, !PT ;  /* 0xffff000016038812 */ /* 0x000fe200078ec0ff */
[C---:B------:R-:W-:Y:S01]  /*39d0*/  @!P0 FMUL.FTZ R28, R2.reuse, R19 ;  /* 0x00000013021c8220 */ /* 0x040fe20000410000 */
[----:B------:R-:W-:Y:S01]  /*39e0*/  @!P0 LOP3.LUT R7, R23, 0xffff0000, RZ, 0xc0, !PT ;  /* 0xffff000017078812 */ /* 0x000fe200078ec0ff */
[-C--:B------:R-:W-:Y:S01]  /*39f0*/  @!P0 FMUL.FTZ R2, R2, R6.reuse ;  /* 0x0000000602028220 */ /* 0x080fe20000410000 */
[----:B------:R-:W-:Y:S01]  /*3a00*/  @!P0 F2FP.BF16.F32.PACK_AB R0, R0, R27 ;  /* 0x0000001b0000823e */ /* 0x000fe200000010ff */
[----:B------:R-:W-:Y:S01]  /*3a10*/  @!P0 FFMA.FTZ R28, R8, R6, -R28 ;  /* 0x00000006081c8223 */ /* 0x000fe2000001081c */
[----:B------:R-:W-:Y:S02]  /*3a20*/  @!P0 IMAD.U32 R6, R22, 0x10000, RZ ;  /* 0x0001000016068824 */ /* 0x000fe400078e00ff */
[C---:B------:R-:W-:Y:S01]  /*3a30*/  @!P0 FMUL.FTZ R29, R3.reuse, R24 ;  /* 0x00000018031d8220 */ /* 0x040fe20000410000 */
[----:B------:R-:W-:Y:S01]  /*3a40*/  @!P0 MOV R20, R0 ;  /* 0x0000000000148202 */ /* 0x000fe20000000f00 */
[-C--:B------:R-:W-:Y:S01]  /*3a50*/  @!P0 FMUL.FTZ R3, R3, R4.reuse ;  /* 0x0000000403038220 */ /* 0x080fe20000410000 */
[C---:B------:R-:W-:Y:S01]  /*3a60*/  @!P0 FMUL.FTZ R30, R7.reuse, R25 ;  /* 0x00000019071e8220 */ /* 0x040fe20000410000 */
[----:B------:R-:W-:Y:S01]  /*3a70*/  @!P0 FFMA.FTZ R29, R6, R4, -R29 ;  /* 0x00000004061d8223 */ /* 0x000fe2000001081d */
[-C--:B------:R-:W-:Y:S01]  /*3a80*/  @!P0 FMUL.FTZ R4, R7, R5.reuse ;  /* 0x0000000507048220 */ /* 0x080fe20000410000 */
[----:B------:R-:W-:Y:S01]  /*3a90*/  @!P0 FFMA.FTZ R2, R19, R8, R2 ;  /* 0x0000000813028223 */ /* 0x000fe20000010002 */
[----:B------:R-:W-:Y:S01]  /*3aa0*/  @!P0 FFMA.FTZ R3, R24, R6, R3 ;  /* 0x0000000618038223 */ /* 0x000fe20000010003 */
[----:B------:R-:W-:Y:S01]  /*3ab0*/  @!P0 FFMA.FTZ R30, R26, R5, -R30 ;  /* 0x000000051a1e8223 */ /* 0x000fe2000001081e */
[----:B------:R-:W-:Y:S02]  /*3ac0*/  @!P0 FFMA.FTZ R4, R25, R26, R4 ;  /* 0x0000001a19048223 */ /* 0x000fe40000010004 */
[----:B------:R-:W-:Y:S02]  /*3ad0*/  @!P0 F2FP.BF16.F32.PACK_AB R2, R2, R28 ;  /* 0x0000001c0202823e */ /* 0x000fe400000010ff */
[----:B------:R-:W-:Y:S02]  /*3ae0*/  @!P0 F2FP.BF16.F32.PACK_AB R3, R3, R29 ;  /* 0x0000001d0303823e */ /* 0x000fe400000010ff */
[----:B------:R-:W-:Y:S01]  /*3af0*/  @!P0 F2FP.BF16.F32.PACK_AB R4, R4, R30 ;  /* 0x0000001e0404823e */ /* 0x000fe200000010ff */
[----:B------:R-:W-:Y:S01]  /*3b00*/  @!P0 IMAD.MOV.U32 R21, RZ, RZ, R2 ;  /* 0x000000ffff158224 */ /* 0x000fe200078e0002 */
[----:B------:R-:W-:Y:S02]  /*3b10*/  @!P0 MOV R22, R3 ;  /* 0x0000000300168202 */ /* 0x000fe40000000f00 */
[----:B------:R-:W-:Y:S05]  /*3b20*/  @!P0 MOV R23, R4 ;  /* 0x0000000400178202 */ /* 0x000fea0000000f00 */
[----:B------:R1:W-:Y:S02]  /*3b30*/  ST.E.128 desc[UR6][R124.64], R20 ;  /* 0x000000147c007985 */ /* 0x0003e4000c101d06 */
.L_x_2608:
[----:B------:R-:W-:Y:S05]  /*3b40*/  BSYNC B0 ;  /* 0x0000000000007941 */ /* 0x000fea0003800000 */
.L_x_2607:
[----:B------:R-:W-:Y:S04]  /*3b50*/  BSSY B0, `(.L_x_2609) ;  /* 0x0000039000007945 */ /* 0x000fe80003800000 */
[----:B------:R-:W-:Y:S05]  /*3b60*/  @!P5 BRA `(.L_x_2610) ;  /* 0x0000000000dcd947 */ /* 0x000fea0003800000 */
        /* <DEDUP_REMOVED lines=13> */
[----:B------:R-:W-:Y:S02]  /*3c40*/  @!P0 SHF.L.U32 R26, R23, 0x10, RZ ;  /* 0x00000010171a8819 */ /* 0x000fe400000006ff */
[C---:B---3--:R-:W-:Y:S01]  /*3c50*/  @!P0 SHF.L.U32 R4, R3.reuse, 0x10, RZ ;  /* 0x0000001003048819 */ /* 0x048fe200000006ff */
[----:B------:R-:W-:Y:S01]  /*3c60*/  @!P0 IMAD.U32 R7, R2, 0x10000, RZ ;  /* 0x0001000002078824 */ /* 0x000fe200078e00ff */
[----:B------:R-:W-:Y:S02]  /*3c70*/  @!P0 LOP3.LUT R5, R3, 0xffff0000, RZ, 0xc0, !PT ;  /* 0xffff000003058812 */ /* 0x000fe400078ec0ff */
[----:B------:R-:W-:Y:S02]  /*3c80*/  @!P0 SHF.L.U32 R3, R20, 0x10, RZ ;  /* 0x0000001014038819 */ /* 0x000fe400000006ff */
[----:B------:R-:W-:Y:S01]  /*3c90*/  @!P0 LOP3.LUT R6, R2, 0xffff0000, RZ, 0xc0, !PT ;  /* 0xffff000002068812 */ /* 0x000fe200078ec0ff */
[C---:B----4-:R-:W-:Y:S01]  /*3ca0*/  @!P0 IMAD.U32 R8, R24.reuse, 0x10000, RZ ;  /* 0x0001000018088824 */ /* 0x050fe200078e00ff */
[----:B------:R-:W-:Y:S02]  /*3cb0*/  @!P0 LOP3.LUT R2, R21, 0xffff0000, RZ, 0xc0, !PT ;  /* 0xffff000015028812 */ /* 0x000fe400078ec0ff */
[----:B------:R-:W-:Y:S01]  /*3cc0*/  @!P0 LOP3.LUT R19, R24, 0xffff0000, RZ, 0xc0, !PT ;  /* 0xffff000018138812 */ /* 0x000fe200078ec0ff */
[C---:B------:R-:W-:Y:S01]  /*3cd0*/  @!P0 FMUL.FTZ R27, R0.reuse, R8 ;  /* 0x00000008001b8220 */ /* 0x040fe20000410000 */
[-C--:B------:R-:W-:Y:S01]  /*3ce0*/  @!P0 FMUL.FTZ R0, R0, R7.reuse ;  /* 0x0000000700008220 */ /* 0x080fe20000410000 */
[C---:B------:R-:W-:Y:S01]  /*3cf0*/  @!P0 IMAD.U32 R24, R25.reuse, 0x10000, RZ ;  /* 0x0001000019188824 */ /* 0x040fe200078e00ff */
        /* <DEDUP_REMOVED lines=10> */
[----:B------:R-:W-:Y:S02]  /*3da0*/  @!P0 IMAD.U32 R6, R22, 0x10000, RZ ;  /* 0x0001000016068824 */ /* 0x000fe400078e00ff */
[C---:B------:R-:W-:Y:S01]  /*3db0*/  @!P0 FMUL.FTZ R29, R3.reuse, R24 ;  /* 0x00000018031d8220 */ /* 0x040fe20000410000 */
[----:B------:R-:W-:Y:S01]  /*3dc0*/  @!P0 FMUL.FTZ R3, R3, R4 ;  /* 0x0000000403038220 */ /* 0x000fe20000410000 */
[----:B------:R-:W-:Y:S01]  /*3dd0*/  @!P0 FMUL.FTZ R30, R7, R25 ;  /* 0x00000019071e8220 */ /* 0x000fe20000410000 */
[----:B------:R-:W-:Y:S01]  /*3de0*/  @!P0 FFMA.FTZ R2, R19, R8, R2 ;  /* 0x0000000813028223 */ /* 0x000fe20000010002 */
[----:B------:R-:W-:Y:S01]  /*3df0*/  @!P0 FFMA.FTZ R29, R6, R4, -R29 ;  /* 0x00000004061d8223 */ /* 0x000fe2000001081d */
[-C--:B------:R-:W-:Y:S01]  /*3e00*/  @!P0 FMUL.FTZ R4, R7, R5.reuse ;  /* 0x0000000507048220 */ /* 0x080fe20000410000 */
[----:B------:R-:W-:Y:S01]  /*3e10*/  @!P0 FFMA.FTZ R3, R24, R6, R3 ;  /* 0x0000000618038223 */ /* 0x000fe20000010003 */
[----:B------:R-:W-:Y:S01]  /*3e20*/  LEA R6, P5, R57, R124, 0x1 ;  /* 0x0000007c39067211 */ /* 0x000fe200078a08ff */
[----:B------:R-:W-:Y:S01]  /*3e30*/  @!P0 FFMA.FTZ R30, R26, R5, -R30 ;  /* 0x000000051a1e8223 */ /* 0x000fe2000001081e */
[----:B------:R-:W-:Y:S01]  /*3e40*/  @!P0 F2FP.BF16.F32.PACK_AB R2, R2, R28 ;  /* 0x0000001c0202823e */ /* 0x000fe200000010ff */
[----:B------:R-:W-:Y:S01]  /*3e50*/  @!P0 FFMA.FTZ R4, R25, R26, R4 ;  /* 0x0000001a19048223 */ /* 0x000fe20000010004 */
[----:B------:R-:W-:Y:S01]  /*3e60*/  @!P0 F2FP.BF16.F32.PACK_AB R3, R3, R29 ;  /* 0x0000001d0303823e */ /* 0x000fe200000010ff */
[----:B------:R-:W-:Y:S01]  /*3e70*/  @!P0 IMAD.MOV.U32 R20, RZ, RZ, R0 ;  /* 0x000000ffff148224 */ /* 0x000fe200078e0000 */
[----:B------:R-:W-:Y:S02]  /*3e80*/  LEA.HI.X R7, R57, R125, R58, 0x1, P5 ;  /* 0x0000007d39077211 */ /* 0x000fe400028f0c3a */
[----:B------:R-:W-:Y:S01]  /*3e90*/  @!P0 F2FP.BF16.F32.PACK_AB R4, R4, R30 ;  /* 0x0000001e0404823e */ /* 0x000fe200000010ff */
[----:B------:R-:W-:Y:S01]  /*3ea0*/  @!P0 IMAD.MOV.U32 R22, RZ, RZ, R3 ;  /* 0x000000ffff168224 */ /* 0x000fe200078e0003 */
[----:B------:R-:W-:Y:S02]  /*3eb0*/  @!P0 MOV R21, R2 ;  /* 0x0000000200158202 */ /* 0x000fe40000000f00 */
[----:B------:R-:W-:Y:S05]  /*3ec0*/  @!P0 MOV R23, R4 ;  /* 0x0000000400178202 */ /* 0x000fea0000000f00 */
[----:B------:R2:W-:Y:S02]  /*3ed0*/  ST.E.128 desc[UR6][R6.64], R20 ;  /* 0x0000001406007985 */ /* 0x0005e4000c101d06 */
.L_x_2610:
[----:B------:R-:W-:Y:S05]  /*3ee0*/  BSYNC B0 ;  /* 0x0000000000007941 */ /* 0x000fea0003800000 */
.L_x_2609:
[----:B------:R-:W-:Y:S01]  /*3ef0*/  ISETP.GE.AND P5, PT, R169, R230, PT ;  /* 0x000000e6a900720c */ /* 0x000fe20003fa6270 */
[----:B------:R-:W-:Y:S04]  /*3f00*/  BSSY B0, `(.L_x_2611) ;  /* 0x0000039000007945 */ /* 0x000fe80003800000 */
[----:B------:R-:W-:Y:S08]  /*3f10*/  @!P3 BRA `(.L_x_2612) ;  /* 0x0000000000dcb947 */ /* 0x000ff00003800000 */
        /* <DEDUP_REMOVED lines=55> */
.L_x_2612:
[----:B------:R-:W-:Y:S05]  /*4290*/  BSYNC B0 ;  /* 0x0000000000007941 */ /* 0x000fea0003800000 */
.L_x_2611:
[-C--:B------:R-:W-:Y:S01]  /*42a0*/  ISETP.GE.AND P4, PT, R65, R221.reuse, !P4 ;  /* 0x000000dd4100720c */ /* 0x080fe20006786270 */
[----:B------:R-:W-:Y:S01]  /*42b0*/  BSSY B0, `(.L_x_2613) ;  /* 0x000003f000007945 */ /* 0x000fe20003800000 */
[----:B------:R-:W-:Y:S02]  /*42c0*/  ISETP.GE.AND P3, PT, R168, R230, PT ;  /* 0x000000e6a800720c */ /* 0x000fe40003f66270 */
[----:B------:R-:W-:Y:S09]  /*42d0*/  ISETP.GE.AND P1, PT, R171, R221, !P1 ;  /* 0x000000ddab00720c */ /* 0x000ff20004f26270 */
[----:B------:R-:W-:Y:S05]  /*42e0*/  @!P4 BRA `(.L_x_2614) ;  /* 0x0000000000ecc947 */ /* 0x000fea0003800000 */
[----:B------:R-:W-:Y:S01]  /*42f0*/  ISETP.GE.AND P0, PT, R16, R18, PT ;  /* 0x000000121000720c */ /* 0x000fe20003f06270 */
[----:B------:R-:W-:Y:S01]  /*4300*/  IMAD.WIDE.U32 R32, R38, 0x60, R124 ;  /* 0x0000006026207825 */ /* 0x000fe200078e007c */
[----:B------:R-:W-:Y:S03]  /*4310*/  MOV R4, R119 ;  /* 0x0000007700047202 */ /* 0x000fe60000000f00 */
[----:B------:R-:W-:Y:S02]  /*4320*/  IMAD.MOV.U32 R5, RZ, RZ, R118 ;  /* 0x000000ffff057224 */ /* 0x000fe400078e0076 */
[----:B------:R-:W-:Y:S02]  /*4330*/  IMAD R3, R229, 0x60, RZ ;  /* 0x00000060e5037824 */ /* 0x000fe400078e02ff */
[----:B------:R-:W-:Y:S04]  /*4340*/  IMAD.WIDE.U32 R4, R228, 0x60, R4 ;  /* 0x00000060e4047825 */ /* 0x000fe800078e0004 */
[----:B------:R-:W-:Y:S01]  /*4350*/  @!P0 SHF.L.U32 R24, R157, 0x1, RZ ;  /* 0x000000019d188819 */ /* 0x000fe200000006ff */
[----:B------:R-:W-:Y:S01]  /*4360*/  IMAD.IADD R5, R5, 0x1, R3 ;  /* 0x0000000105057824 */ /* 0x000fe200078e0203 */
[----:B------:R-:W-:Y:S02]  /*4370*/  @!P0 SHF.L.U64.HI R0, R157, 0x1, R142 ;  /* 0x000000019d008819 */ /* 0x000fe4000001028e */
[C---:B------:R-:W-:Y:S02]  /*4380*/  @!P0 IADD3 R2, P6, R24.reuse, R12, RZ ;  /* 0x0000000c18028210 */ /* 0x040fe40007fde0ff */
[----:B------:R-:W-:Y:S01]  /*4390*/  @!P0 IADD3 R24, P4, R24, R37, RZ ;  /* 0x0000002518188210 */ /* 0x000fe20007f9e0ff */
[----:B-123--:R-:W2:Y:S01]  /*43a0*/  LD.E.128 R20, desc[UR6][R4.64] ;  /* 0x0000000604147980 */ /* 0x00eea2000c101d00 */
[C---:B------:R-:W-:Y:S03]  /*43b0*/  @!P0 IADD3.X R3, R0.reuse, R9, RZ, P6, !PT ;  /* 0x0000000900038210 */ /* 0x040fe600037fe4ff */
[----:B------:R-:W-:Y:S04]  /*43c0*/  @!P0 IMAD.X R25, R0, 0x1, R36, P4 ;  /* 0x0000000100198824 */ /* 0x000fe800020e0624 */
[----:B------:R-:W3:Y:S06]  /*43d0*/  @!P0 LD.E.64 R2, desc[UR6][R2.64] ;  /* 0x0000000602028980 */ /* 0x000eec000c101b00 */
[----:B------:R-:W4:Y:S01]  /*43e0*/  @!P0 LD.E.64 R24, desc[UR6][R24.64] ;  /* 0x0000000618188980 */ /* 0x000f22000c101b00 */
[----:B--2---:R-:W-:Y:S01]  /*43f0*/  @!P0 LOP3.LUT R0, R20, 0xffff0000, RZ, 0xc0, !PT ;  /* 0xffff000014008812 */ /* 0x004fe200078ec0ff */
[----:B------:R-:W-:Y:S01]  /*4400*/  @!P0 IMAD.U32 R26, R23, 0x10000, RZ ;  /* 0x00010000171a8824 */ /* 0x000fe200078e00ff */
[----:B---3--:R-:W-:Y:S01]  /*4410*/  @!P0 SHF.L.U32 R7, R2, 0x10, RZ ;  /* 0x0000001002078819 */ /* 0x008fe200000006ff */
[C---:B------:R-:W-:Y:S01]  /*4420*/  @!P0 IMAD.U32 R4, R3.reuse, 0x10000, RZ ;  /* 0x0001000003048824 */ /* 0x040fe200078e00ff */
[----:B------:R-:W-:Y:S02]  /*4430*/  @!P0 LOP3.LUT R5, R3, 0xffff0000, RZ, 0xc0, !PT ;  /* 0xffff000003058812 */ /* 0x000fe400078ec0ff */
[----:B------:R-:W-:Y:S02]  /*4440*/  @!P0 SHF.L.U32 R3, R20, 0x10, RZ ;  /* 0x0000001014038819 */ /* 0x000fe400000006ff */
[----:B----4-:R-:W-:Y:S02]  /*4450*/  @!P0 SHF.L.U32 R8, R24, 0x10, RZ ;  /* 0x0000001018088819 */ /* 0x010fe400000006ff */
[----:B------:R-:W-:Y:S02]  /*4460*/  @!P0 LOP3.LUT R6, R2, 0xffff0000, RZ, 0xc0, !PT ;  /* 0xffff000002068812 */ /* 0x000fe400078ec0ff */
[----:B------:R-:W-:Y:S01]  /*4470*/  @!P0 LOP3.LUT R2, R21, 0xffff0000, RZ, 0xc0, !PT ;  /* 0xffff000015028812 */ /* 0x000fe200078ec0ff */
[----:B------:R-:W-:Y:S01]  /*4480*/  @!P0 FMUL.FTZ R27, R0, R8 ;  /* 0x00000008001b8220 */ /* 0x000fe20000410000 */
[----:B------:R-:W-:Y:S01]  /*4490*/  @!P0 LOP3.LUT R19, R24, 0xffff0000, RZ, 0xc0, !PT ;  /* 0xffff000018138812 */ /* 0x000fe200078ec0ff */
        /* <DEDUP_REMOVED lines=22> */
[----:B------:R-:W-:Y:S01]  /*4600*/  @!P0 FFMA.FTZ R4, R25, R26, R4 ;  /* 0x0000001a19048223 */ /* 0x000fe20000010004 */
[----:B------:R-:W-:Y:S01]  /*4610*/  IMAD R5, R39, 0x60, RZ ;  /* 0x0000006027057824 */ /* 0x000fe200078e02ff */
[----:B------:R-:W-:Y:S02]  /*4620*/  @!P0 F2FP.BF16.F32.PACK_AB R2, R2, R28 ;  /* 0x0000001c0202823e */ /* 0x000fe400000010ff */
[----:B------:R-:W-:Y:S02]  /*4630*/  @!P0 F2FP.BF16.F32.PACK_AB R3, R3, R29 ;  /* 0x0000001d0303823e */ /* 0x000fe400000010ff */
[----:B------:R-:W-:Y:S01]  /*4640*/  @!P0 F2FP.BF16.F32.PACK_AB R4, R4, R30 ;  /* 0x0000001e0404823e */ /* 0x000fe200000010ff */
[----:B------:R-:W-:Y:S01]  /*4650*/  @!P0 IMAD.MOV.U32 R21, RZ, RZ, R2 ;  /* 0x000000ffff158224 */ /* 0x000fe200078e0002 */
[----:B------:R-:W-:Y:S02]  /*4660*/  IADD3 R33, R33, R5, RZ ;  /* 0x0000000521217210 */ /* 0x000fe40007ffe0ff */
[----:B------:R-:W-:Y:S02]  /*4670*/  @!P0 MOV R22, R3 ;  /* 0x0000000300168202 */ /* 0x000fe40000000f00 */
[----:B------:R-:W-:Y:S05]  /*4680*/  @!P0 MOV R23, R4 ;  /* 0x0000000400178202 */ /* 0x000fea0000000f00 */
[----:B------:R4:W-:Y:S02]  /*4690*/  ST.E.128 desc[UR6][R32.64], R20 ;  /* 0x0000001420007985 */ /* 0x0009e4000c101d06 */
.L_x_2614:
[----:B------:R-:W-:Y:S05]  /*46a0*/  BSYNC B0 ;  /* 0x0000000000007941 */ /* 0x000fea0003800000 */
.L_x_2613:
[----:B------:R-:W-:Y:S01]  /*46b0*/  ISETP.GE.AND P4, PT, R167, R230, PT ;  /* 0x000000e6a700720c */ /* 0x000fe20003f86270 */
[----:B------:R-:W-:Y:S04]  /*46c0*/  BSSY B0, `(.L_x_2615) ;  /* 0x0000039000007945 */ /* 0x000fe80003800000 */
[----:B------:R-:W-:Y:S08]  /*46d0*/  @!P1 BRA `(.L_x_2616) ;  /* 0x0000000000dc9947 */ /* 0x000ff00003800000 */
        /* <DEDUP_REMOVED lines=55> */
.L_x_2616:
[----:B------:R-:W-:Y:S05]  /*4a50*/  BSYNC B0 ;  /* 0x0000000000007941 */ /* 0x000fea0003800000 */
.L_x_2615:
[-C--:B------:R-:W-:Y:S01]  /*4a60*/  ISETP.GE.AND P2, PT, R170, R221.reuse, !P2 ;  /* 0x000000ddaa00720c */ /* 0x080fe20005746270 */
[----:B------:R-:W-:Y:S01]  /*4a70*/  BSSY B0, `(.L_x_2617) ;  /* 0x000003f000007945 */ /* 0x000fe20003800000 */
[----:B------:R-:W-:Y:S02]  /*4a80*/  ISETP.GE.AND P1, PT, R166, R230, PT ;  /* 0x000000e6a600720c */ /* 0x000fe40003f26270 */
[----:B------:R-:W-:Y:S09]  /*4a90*/  ISETP.GE.AND P5, PT, R169, R221, !P5 ;  /* 0x000000dda900720c */ /* 0x000ff20006fa6270 */
[----:B------:R-:W-:Y:S05]  /*4aa0*/  @!P2 BRA `(.L_x_2618) ;  /* 0x0000000000eca947 */ /* 0x000fea0003800000 */
[----:B------:R-:W-:Y:S01]  /*4ab0*/  ISETP.GE.AND P0, PT, R16, R18, PT ;  /* 0x000000121000720c */ /* 0x000fe20003f06270 */
[----:B----4-:R-:W-:Y:S01]  /*4ac0*/  IMAD.WIDE.U32 R32, R38, 0xa0, R124 ;  /* 0x000000a026207825 */ /* 0x010fe200078e007c */
        /* <DEDUP_REMOVED lines=57> */
.L_x_2618:
[----:B------:R-:W-:Y:S05]  /*4e60*/  BSYNC B0 ;  /* 0x0000000000007941 */ /* 0x000fea0003800000 */
.L_x_2617:
[----:B------:R-:W-:Y:S01]  /*4e70*/  ISETP.GE.AND P2, PT, R165, R230, PT ;  /* 0x000000e6a500720c */ /* 0x000fe20003f46270 */
[----:B------:R-:W-:Y:S04]  /*4e80*/  BSSY B0, `(.L_x_2619) ;  /* 0x000003d000007945 */ /* 0x000fe80003800000 */
[----:B------:R-:W-:Y:S08]  /*4e90*/  @!P5 BRA `(.L_x_2620) ;  /* 0x0000000000ecd947 */ /* 0x000ff00003800000 */
[----:B------:R-:W-:Y:S01]  /*4ea0*/  ISETP.GE.AND P0, PT, R16, R18, PT ;  /* 0x000000121000720c */ /* 0x000fe20003f06270 */
[----:B-1--4-:R-:W-:Y:S01]  /*4eb0*/  IMAD.WIDE.U32 R32, R38, 0xc0, R124 ;  /* 0x000000c026207825 */ /* 0x012fe200078e007c */
[----:B------:R-:W-:Y:S03]  /*4ec0*/  MOV R4, R119 ;  /* 0x0000007700047202 */ /* 0x000fe60000000f00 */
[----:B------:R-:W-:Y:S02]  /*4ed0*/  IMAD.MOV.U32 R5, RZ, RZ, R118 ;  /* 0x000000ffff057224 */ /* 0x000fe400078e0076 */
[----:B------:R-:W-:Y:S02]  /*4ee0*/  IMAD R3, R229, 0xc0, RZ ;  /* 0x000000c0e5037824 */ /* 0x000fe400078e02ff */
[----:B------:R-:W-:Y:S04]  /*4ef0*/  IMAD.WIDE.U32 R4, R228, 0xc0, R4 ;  /* 0x000000c0e4047825 */ /* 0x000fe800078e0004 */
[C---:B------:R-:W-:Y:S01]  /*4f00*/  @!P0 SHF.L.U32 R24, R154.reuse, 0x1, RZ ;  /* 0x000000019a188819 */ /* 0x040fe200000006ff */
[----:B------:R-:W-:Y:S01]  /*4f10*/  IMAD.IADD R5, R5, 0x1, R3 ;  /* 0x0000000105057824 */ /* 0x000fe200078e0203 */
[----:B------:R-:W-:Y:S02]  /*4f20*/  @!P0 SHF.L.U64.HI R0, R154, 0x1, R139 ;  /* 0x000000019a008819 */ /* 0x000fe4000001028b */
[C---:B------:R-:W-:Y:S02]  /*4f30*/  @!P0 IADD3 R2, P6, R24.reuse, R12, RZ ;  /* 0x0000000c18028210 */ /* 0x040fe40007fde0ff */
[----:B------:R-:W-:Y:S01]  /*4f40*/  @!P0 IADD3 R24, P5, R24, R37, RZ ;  /* 0x0000002518188210 */ /* 0x000fe20007fbe0ff */
[----:B--23--:R-:W2:Y:S01]  /*4f50*/  LD.E.128 R20, desc[UR6][R4.64] ;  /* 0x0000000604147980 */ /* 0x00cea2000c101d00 */
        /* <DEDUP_REMOVED lines=47> */
.L_x_2620:
[----:B------:R-:W-:Y:S05]  /*5250*/  BSYNC B0 ;  /* 0x0000000000007941 */ /* 0x000fea0003800000 */
.L_x_2619:
[-C--:B------:R-:W-:Y:S01]  /*5260*/  ISETP.GE.AND P0, PT, R168, R221.reuse, !P3 ;  /* 0x000000dda800720c */ /* 0x080fe20005f06270 */
[----:B------:R-:W-:Y:S01]  /*5270*/  BSSY B0, `(.L_x_2621) ;  /* 0x000003f000007945 */ /* 0x000fe20003800000 */
[----:B------:R-:W-:Y:S02]  /*5280*/  ISETP.GE.AND P5, PT, R164, R230, PT ;  /* 0x000000e6a400720c */ /* 0x000fe40003fa6270 */
[----:B------:R-:W-:Y:S09]  /*5290*/  ISETP.GE.AND P3, PT, R167, R221, !P4 ;  /* 0x000000dda700720c */ /* 0x000ff20006766270 */
[----:B------:R-:W-:Y:S05]  /*52a0*/  @!P0 BRA `(.L_x_2622) ;  /* 0x0000000000ec8947 */ /* 0x000fea0003800000 */
[----:B------:R-:W-:Y:S01]  /*52b0*/  ISETP.GE.AND P0, PT, R16, R18, PT ;  /* 0x000000121000720c */ /* 0x000fe20003f06270 */
[----:B-1--4-:R-:W-:Y:S01]  /*52c0*/  IMAD.WIDE.U32 R32, R38, 0xe0, R124 ;  /* 0x000000e026207825 */ /* 0x012fe200078e007c */
        /* <DEDUP_REMOVED lines=57> */
.L_x_2622:
[----:B------:R-:W-:Y:S05]  /*5660*/  BSYNC B0 ;  /* 0x0000000000007941 */ /* 0x000fea0003800000 */
.L_x_2621:
        /* <DEDUP_REMOVED lines=58> */
.L_x_2624:
[----:B------:R-:W-:Y:S05]  /*5a10*/  BSYNC B0 ;  /* 0x0000000000007941 */ /* 0x000fea0003800000 */
.L_x_2623:
        /* <DEDUP_REMOVED lines=64> */
.L_x_2626:
[----:B------:R-:W-:Y:S05]  /*5e20*/  BSYNC B0 ;  /* 0x0000000000007941 */ /* 0x000fea0003800000 */
.L_x_2625:
        /* <DEDUP_REMOVED lines=62> */
.L_x_2628:
[----:B------:R-:W-:Y:S05]  /*6210*/  BSYNC B0 ;  /* 0x0000000000007941 */ /* 0x000fea0003800000 */
.L_x_2627:
[-C--:B------:R-:W-:Y:S01]  /*6220*/  ISETP.GE.AND P0, PT, R164, R221.reuse, !P5 ;  /* 0x000000dda400720c */ /* 0x080fe20006f06270 */
[----:B------:R-:W-:Y:S01]  /*6230*/  BSSY B0, `(.L_x_2629) ;  /* 0x0000042000007945 */ /* 0x000fe20003800000 */
[----:B------:R-:W-:Y:S02]  /*6240*/  ISETP.GE.AND P1, PT, R160, R230, PT ;  /* 0x000000e6a000720c */ /* 0x000fe40003f26270 */
[-C--:B------:R-:W-:Y:S02]  /*6250*/  ISETP.GE.AND P4, PT, R163, R221.reuse, !P4 ;  /* 0x000000dda300720c */ /* 0x080fe40006786270 */
[-C--:B------:R-:W-:Y:S02]  /*6260*/  ISETP.GE.AND P3, PT, R162, R221.reuse, !P3 ;  /* 0x000000dda200720c */ /* 0x080fe40005f66270 */
[-C--:B------:R-:W-:Y:S02]  /*6270*/  ISETP.GE.AND P2, PT, R161, R221.reuse, !P2 ;  /* 0x000000dda100720c */ /* 0x080fe40005746270 */
[----:B------:R-:W-:Y:S03]  /*6280*/  ISETP.GE.AND P1, PT, R160, R221, !P1 ;  /* 0x000000dda000720c */ /* 0x000fe60004f26270 */
[----:B------:R-:W-:Y:S10]  /*6290*/  @!P0 BRA `(.L_x_2630) ;  /* 0x0000000000ec8947 */ /* 0x000ff40003800000 */
        /* <DEDUP_REMOVED lines=59> */
.L_x_2630:
[----:B------:R-:W-:Y:S05]  /*6650*/  BSYNC B0 ;  /* 0x0000000000007941 */ /* 0x000fea0003800000 */
.L_x_2629:
[----:B------:R-:W-:Y:S04]  /*6660*/  BSSY B0, `(.L_x_2631) ;  /* 0x000003d000007945 */ /* 0x000fe80003800000 */
[----:B------:R-:W-:Y:S05]  /*6670*/  @!P4 BRA `(.L_x_2632) ;  /* 0x0000000000ecc947 */ /* 0x000fea0003800000 */
        /* <DEDUP_REMOVED lines=59> */
.L_x_2632:
[----:B------:R-:W-:Y:S05]  /*6a30*/  BSYNC B0 ;  /* 0x0000000000007941 */ /* 0x000fea0003800000 */
.L_x_2631:
        /* <DEDUP_REMOVED lines=61> */
.L_x_2634:
[----:B------:R-:W-:Y:S05]  /*6e10*/  BSYNC B0 ;  /* 0x0000000000007941 */ /* 0x000fea0003800000 */
.L_x_2633:
        /* <DEDUP_REMOVED lines=61> */
.L_x_2636:
[----:B------:R-:W-:Y:S05]  /*71f0*/  BSYNC B0 ;  /* 0x0000000000007941 */ /* 0x000fea0003800000 */
.L_x_2635:
[----:B------:R-:W-:Y:S04]  /*7200*/  BSSY B0, `(.L_x_2637) ;  /* 0x000003d000007945 */ /* 0x000fe80003800000 */
        /* <DEDUP_REMOVED lines=12> */
[----:B-1234-:R-:W2:Y:S01]  /*72d0*/  LD.E.128 R20, desc[UR6][R4.64] ;  /* 0x0000000604147980 */ /* 0x01eea2000c101d00 */
[C---:B------:R-:W-:Y:S03]  /*72e0*/  @!P0 IADD3.X R3, R0.reuse, R9, RZ, P2, !PT ;  /* 0x0000000900038210 */ /* 0x040fe600017fe4ff */
[----:B------:R-:W-:Y:S04]  /*72f0*/  @!P0 IMAD.X R25, R0, 0x1, R36, P1 ;  /* 0x0000000100198824 */ /* 0x000fe800008e0624 */
[----:B------:R-:W3:Y:S06]  /*7300*/  @!P0 LD.E.64 R2, desc[UR6][R2.64] ;  /* 0x0000000602028980 */ /* 0x000eec000c101b00 */
[----:B------:R-:W4:Y:S01]  /*7310*/  @!P0 LD.E.64 R24, desc[UR6][R24.64] ;  /* 0x0000000618188980 */ /* 0x000f22000c101b00 */
[----:B--2---:R-:W-:Y:S02]  /*7320*/  @!P0 LOP3.LUT R0, R20, 0xffff0000, RZ, 0xc0, !PT ;  /* 0xffff000014008812 */ /* 0x004fe400078ec0ff */
[----:B---3--:R-:W-:Y:S01]  /*7330*/  @!P0 SHF.L.U32 R7, R2, 0x10, RZ ;  /* 0x0000001002078819 */ /* 0x008fe200000006ff */
[C---:B------:R-:W-:Y:S01]  /*7340*/  @!P0 IMAD.U32 R4, R3.reuse, 0x10000, RZ ;  /* 0x0001000003048824 */ /* 0x040fe200078e00ff */
[----:B------:R-:W-:Y:S02]  /*7350*/  @!P0 LOP3.LUT R5, R3, 0xffff0000, RZ, 0xc0, !PT ;  /* 0xffff000003058812 */ /* 0x000fe400078ec0ff */
[----:B------:R-:W-:Y:S02]  /*7360*/  @!P0 SHF.L.U32 R3, R20, 0x10, RZ ;  /* 0x0000001014038819 */ /* 0x000fe400000006ff */
[----:B----4-:R-:W-:Y:S01]  /*7370*/  @!P0 SHF.L.U32 R8, R24, 0x10, RZ ;  /* 0x0000001018088819 */ /* 0x010fe200000006ff */
[----:B------:R-:W-:Y:S01]  /*7380*/  @!P0 IMAD.U32 R19, R25, 0x10000, RZ ;  /* 0x0001000019138824 */ /* 0x000fe200078e00ff */
[----:B------:R-:W-:Y:S02]  /*7390*/  @!P0 LOP3.LUT R6, R2, 0xffff0000, RZ, 0xc0, !PT ;  /* 0xffff000002068812 */ /* 0x000fe400078ec0ff */
[----:B------:R-:W-:Y:S01]  /*73a0*/  @!P0 LOP3.LUT R2, R21, 0xffff0000, RZ, 0xc0, !PT ;  /* 0xffff000015028812 */ /* 0x000fe200078ec0ff */
[----:B------:R-:W-:Y:S01]  /*73b0*/  @!P0 FMUL.FTZ R26, R0, R8 ;  /* 0x00000008001a8220 */ /* 0x000fe20000410000 */
[----:B------:R-:W-:Y:S01]  /*73c0*/  @!P0 LOP3.LUT R18, R24, 0xffff0000, RZ, 0xc0, !PT ;  /* 0xffff000018128812 */ /* 0x000fe200078ec0ff */
[-C--:B------:R-:W-:Y:S01]  /*73d0*/  @!P0 FMUL.FTZ R0, R0, R7.reuse ;  /* 0x0000000700008220 */ /* 0x080fe20000410000 */
[----:B------:R-:W-:Y:S01]  /*73e0*/  @!P0 LOP3.LUT R24, R25, 0xffff0000, RZ, 0xc0, !PT ;  /* 0xffff000019188812 */ /* 0x000fe200078ec0ff */
[----:B------:R-:W-:Y:S01]  /*73f0*/  @!P0 FFMA.FTZ R26, R3, R7, -R26 ;  /* 0x00000007031a8223 */ /* 0x000fe2000001081a */
[----:B------:R-:W-:Y:S01]  /*7400*/  @!P0 LOP3.LUT R7, R23, 0xffff0000, RZ, 0xc0, !PT ;  /* 0xffff000017078812 */ /* 0x000fe200078ec0ff */
[----:B------:R-:W-:Y:S01]  /*7410*/  @!P0 FFMA.FTZ R0, R8, R3, R0 ;  /* 0x0000000308008223 */ /* 0x000fe20000010000 */
[----:B------:R-:W-:Y:S01]  /*7420*/  @!P0 SHF.L.U32 R8, R21, 0x10, RZ ;  /* 0x0000001015088819 */ /* 0x000fe200000006ff */
[----:B------:R-:W-:Y:S01]  /*7430*/  @!P0 FMUL.FTZ R27, R2, R18 ;  /* 0x00000012021b8220 */ /* 0x000fe20000410000 */
[----:B------:R-:W-:Y:S01]  /*7440*/  @!P0 LOP3.LUT R3, R22, 0xffff0000, RZ, 0xc0, !PT ;  /* 0xffff000016038812 */ /* 0x000fe200078ec0ff */
[----:B------:R-:W-:Y:S01]  /*7450*/  @!P0 FMUL.FTZ R2, R2, R6 ;  /* 0x0000000602028220 */ /* 0x000fe20000410000 */
[----:B------:R-:W-:Y:S01]  /*7460*/  @!P0 F2FP.BF16.F32.PACK_AB R0, R0, R26 ;  /* 0x0000001a0000823e */ /* 0x000fe200000010ff */
[----:B------:R-:W-:Y:S01]  /*7470*/  @!P0 FFMA.FTZ R27, R8, R6, -R27 ;  /* 0x00000006081b8223 */ /* 0x000fe2000001081b */
[----:B------:R-:W-:Y:S01]  /*7480*/  @!P0 SHF.L.U32 R6, R22, 0x10, RZ ;  /* 0x0000001016068819 */ /* 0x000fe200000006ff */
[C---:B------:R-:W-:Y:S01]  /*7490*/  @!P0 FMUL.FTZ R28, R3.reuse, R19 ;  /* 0x00000013031c8220 */ /* 0x040fe20000410000 */
[----:B------:R-:W-:Y:S01]  /*74a0*/  @!P0 MOV R20, R0 ;  /* 0x0000000000148202 */ /* 0x000fe20000000f00 */
[-C--:B------:R-:W-:Y:S01]  /*74b0*/  @!P0 FMUL.FTZ R3, R3, R4.reuse ;  /* 0x0000000403038220 */ /* 0x080fe20000410000 */
[----:B------:R-:W-:Y:S02]  /*74c0*/  @!P0 IMAD.U32 R25, R23, 0x10000, RZ ;  /* 0x0001000017198824 */ /* 0x000fe400078e00ff */
[----:B------:R-:W-:Y:S01]  /*74d0*/  @!P0 FFMA.FTZ R28, R6, R4, -R28 ;  /* 0x00000004061c8223 */ /* 0x000fe2000001081c */
[C---:B------:R-:W-:Y:S01]  /*74e0*/  @!P0 FMUL.FTZ R4, R7.reuse, R5 ;  /* 0x0000000507048220 */ /* 0x040fe20000410000 */
[----:B------:R-:W-:Y:S01]  /*74f0*/  @!P0 FMUL.FTZ R29, R7, R24 ;  /* 0x00000018071d8220 */ /* 0x000fe20000410000 */
[----:B------:R-:W-:Y:S01]  /*7500*/  @!P0 FFMA.FTZ R2, R18, R8, R2 ;  /* 0x0000000812028223 */ /* 0x000fe20000010002 */
[----:B------:R-:W-:Y:S01]  /*7510*/  @!P0 FFMA.FTZ R3, R19, R6, R3 ;  /* 0x0000000613038223 */ /* 0x000fe20000010003 */
[----:B------:R-:W-:Y:S01]  /*7520*/  @!P0 FFMA.FTZ R4, R24, R25, R4 ;  /* 0x0000001918048223 */ /* 0x000fe20000010004 */
[----:B------:R-:W-:Y:S01]  /*7530*/  @!P0 FFMA.FTZ R29, R25, R5, -R29 ;  /* 0x00000005191d8223 */ /* 0x000fe2000001081d */
        /* <DEDUP_REMOVED lines=9> */
.L_x_2638:
[----:B------:R-:W-:Y:S05]  /*75d0*/  BSYNC B0 ;  /* 0x0000000000007941 */ /* 0x000fea0003800000 */
.L_x_2637:
[----:B------:R-:W5:Y:S01]  /*75e0*/  LD.E R0, desc[UR6][R10.64+0xd0] ;  /* 0x0000d0060a007980 */ /* 0x000f62000c101900 */
[----:B------:R-:W-:Y:S02]  /*75f0*/  IMAD.MOV.U32 R8, RZ, RZ, R12 ;  /* 0x000000ffff087224 */ /* 0x000fe400078e000c */
        /* <DEDUP_REMOVED lines=8> */
.L_x_2606:
[----:B------:R-:W-:Y:S01]  /*7680*/  LEA.HI R231, R18, R18, RZ, 0x1 ;  /* 0x0000001212e77211 */ /* 0x000fe200078f08ff */
[----:B------:R-:W-:Y:S03]  /*7690*/  BSSY B1, `(.L_x_2640) ;  /* 0x000005c000017945 */ /* 0x000fe60003800000 */
[----:B------:R-:W-:Y:S05]  /*76a0*/  SHF.R.S32.HI R231, RZ, 0x1, R231 ;  /* 0x00000001ffe77819 */ /* 0x000fea00000114e7 */
[----:B------:R-:W-:Y:S01]  /*76b0*/  IMAD.MOV.U32 R244, RZ, RZ, R231 ;  /* 0x000000fffff47224 */ /* 0x000fe200078e00e7 */
[----:B------:R-:W-:Y:S05]  /*76c0*/  @!P0 BRA `(.L_x_2641) ;  /* 0x0000000400608947 */ /* 0x000fea0003800000 */
[----:B------:R-:W-:Y:S01]  /*76d0*/  IMAD.MOV.U32 R4, RZ, RZ, R119 ;  /* 0x000000ffff047224 */ /* 0x000fe200078e0077 */
[----:B------:R-:W-:Y:S01]  /*76e0*/  MOV R5, R118 ;  /* 0x0000007600057202 */ /* 0x000fe20000000f00 */
[----:B------:R-:W-:Y:S01]  /*76f0*/  BSSY B0, `(.L_x_2642) ;  /* 0x0000054000007945 */ /* 0x000fe20003800000 */
[----:B------:R-:W-:Y:S03]  /*7700*/  ISETP.GE.AND P0, PT, R16, R18, PT ;  /* 0x000000121000720c */ /* 0x000fe60003f06270 */
[----:B------:R1:W5:Y:S10]  /*7710*/  LD.E.128 R20, desc[UR6][R4.64] ;  /* 0x0000000604147980 */ /* 0x000374000c101d00 */
[----:B------:R-:W-:Y:S05]  /*7720*/  @P0 BRA `(.L_x_2643) ;  /* 0x0000000400400947 */ /* 0x000fea0003800000 */
[----:B------:R-:W-:Y:S01]  /*7730*/  ISETP.GE.AND P1, PT, R16, R244, PT ;  /* 0x000000f41000720c */ /* 0x000fe20003f26270 */
[----:B------:R-:W-:Y:S01]  /*7740*/  IMAD.MOV.U32 R3, RZ, RZ, R244 ;  /* 0x000000ffff037224 */ /* 0x000fe200078e00f4 */
[----:B------:R-:W-:Y:S01]  /*7750*/  MOV R0, RZ ;  /* 0x000000ff00007202 */ /* 0x000fe20000000f00 */
[----:B------:R-:W-:Y:S01]  /*7760*/  IMAD.MOV.U32 R25, RZ, RZ, R120 ;  /* 0x000000ffff197224 */ /* 0x000fe200078e0078 */
[----:B------:R-:W-:Y:S01]  /*7770*/  MOV R24, R121 ;  /* 0x0000007900187202 */ /* 0x000fe20000000f00 */
[----:B-----5:R-:W-:Y:S01]  /*7780*/  IMAD.U32 R29, R21, 0x10000, RZ ;  /* 0x00010000151d7824 */ /* 0x020fe200078e00ff */
[C---:B------:R-:W-:Y:S01]  /*7790*/  SHF.L.U32 R27, R20.reuse, 0x10, RZ ;  /* 0x00000010141b7819 */ /* 0x040fe200000006ff */
[----:B------:R-:W-:Y:S01]  /*77a0*/  IMAD.U32 R33, R23, 0x10000, RZ ;  /* 0x0001000017217824 */ /* 0x000fe200078e00ff */
[----:B------:R-:W-:Y:S02]  /*77b0*/  LOP3.LUT R28, R20, 0xffff0000, RZ, 0xc0, !PT ;  /* 0xffff0000141c7812 */ /* 0x000fe400078ec0ff */
[----:B------:R-:W-:Y:S02]  /*77c0*/  LOP3.LUT R30, R21, 0xffff0000, RZ, 0xc0, !PT ;  /* 0xffff0000151e7812 */ /* 0x000fe400078ec0ff */
[C---:B------:R-:W-:Y:S01]  /*77d0*/  SHF.L.U32 R31, R22.reuse, 0x10, RZ ;  /* 0x00000010161f7819 */ /* 0x040fe200000006ff */
[--C-:B------:R-:W-:Y:S01]  /*77e0*/  @P1 IMAD.MOV R3, RZ, RZ, -R231.reuse ;  /* 0x000000ffff031224 */ /* 0x100fe200078e0ae7 */
[----:B------:R-:W-:Y:S01]  /*77f0*/  LOP3.LUT R32, R22, 0xffff0000, RZ, 0xc0, !PT ;  /* 0xffff000016207812 */ /* 0x000fe200078ec0ff */
[--C-:B------:R-:W-:Y:S01]  /*7800*/  @P1 IMAD.MOV R0, RZ, RZ, -R231.reuse ;  /* 0x000000ffff001224 */ /* 0x100fe200078e0ae7 */
[----:B------:R-:W-:Y:S02]  /*7810*/  LOP3.LUT R34, R23, 0xffff0000, RZ, 0xc0, !PT ;  /* 0xffff000017227812 */ /* 0x000fe400078ec0ff */
[C---:B------:R-:W-:Y:S04]  /*7820*/  LEA R2, P0, R3.reuse, R4, 0x1 ;  /* 0x0000000403027211 */ /* 0x040fe800078008ff */
[----:B------:R-:W-:Y:S02]  /*7830*/  LEA.HI.X.SX32 R3, R3, R5, 0x1, P0 ;  /* 0x0000000503037211 */ /* 0x000fe400000f0eff */
[C---:B------:R-:W-:Y:S03]  /*7840*/  LEA R248, P0, R0.reuse, R24, 0x1 ;  /* 0x0000001800f87211 */ /* 0x040fe600078008ff */
[----:B-1----:R1:W2:Y:S01]  /*7850*/  LD.E.128 R4, desc[UR6][R2.64] ;  /* 0x0000000602047980 */ /* 0x0022a2000c101d00 */
[----:B------:R-:W-:Y:S02]  /*7860*/  LEA.HI.X.SX32 R249, R0, R25, 0x1, P0 ;  /* 0x0000001900f97211 */ /* 0x000fe400000f0eff */
[----:B------:R-:W-:Y:S01]  /*7870*/  MOV R0, RZ ;  /* 0x000000ff00007202 */ /* 0x000fe20000000f00 */
[----:B------:R-:W-:Y:S04]  /*7880*/  @P1 IMAD.MOV R0, RZ, RZ, -R231 ;  /* 0x000000ffff001224 */ /* 0x000fe800078e0ae7 */
[----:B------:R-:W3:Y:S01]  /*7890*/  LD.E.128 R248, desc[UR6][R248.64] ;  /* 0x00000006f8f87980 */ /* 0x000ee2000c101d00 */
[----:B-1----:R-:W-:Y:S01]  /*78a0*/  MOV R2, R123 ;  /* 0x0000007b00027202 */ /* 0x002fe20000000f00 */
[----:B------:R-:W-:Y:S03]  /*78b0*/  IMAD.MOV.U32 R3, RZ, RZ, R122 ;  /* 0x000000ffff037224 */ /* 0x000fe600078e007a */
[C---:B------:R-:W-:Y:S04]  /*78c0*/  LEA R2, P0, R0.reuse, R2, 0x1 ;  /* 0x0000000200027211 */ /* 0x040fe800078008ff */
[----:B------:R-:W-:Y:S05]  /*78d0*/  LEA.HI.X.SX32 R3, R0, R3, 0x1, P0 ;  /* 0x0000000300037211 */ /* 0x000fea00000f0eff */
[----:B------:R1:W4:Y:S01]  /*78e0*/  LD.E.128 R40, desc[UR6][R2.64] ;  /* 0x0000000602287980 */ /* 0x000322000c101d00 */
[C---:B--2---:R-:W-:Y:S01]  /*78f0*/  LOP3.LUT R20, R7.reuse, 0xffff0000, RZ, 0xc0, !PT ;  /* 0xffff000007147812 */ /* 0x044fe200078ec0ff */
[----:B------:R-:W-:Y:S01]  /*7900*/  IMAD.U32 R8, R7, 0x10000, RZ ;  /* 0x0001000007087824 */ /* 0x000fe200078e00ff */
[C---:B------:R-:W-:Y:S01]  /*7910*/  SHF.L.U32 R0, R4.reuse, 0x10, RZ ;  /* 0x0000001004007819 */ /* 0x040fe200000006ff */
[C---:B-1----:R-:W-:Y:S01]  /*7920*/  IMAD.U32 R3, R5.reuse, 0x10000, RZ ;  /* 0x0001000005037824 */ /* 0x042fe200078e00ff */
[----:B------:R-:W-:Y:S02]  /*7930*/  LOP3.LUT R2, R4, 0xffff0000, RZ, 0xc0, !PT ;  /* 0xffff000004027812 */ /* 0x000fe400078ec0ff */
[----:B------:R-:W-:Y:S02]  /*7940*/  LOP3.LUT R4, R5, 0xffff0000, RZ, 0xc0, !PT ;  /* 0xffff000005047812 */ /* 0x000fe400078ec0ff */
[C---:B---3--:R-:W-:Y:S01]  /*7950*/  LOP3.LUT R19, R251.reuse, 0xffff0000, RZ, 0xc0, !PT ;  /* 0xffff0000fb137812 */ /* 0x048fe200078ec0ff */
[----:B------:R-:W-:Y:S01]  /*7960*/  IMAD.U32 R7, R251, 0x10000, RZ ;  /* 0x00010000fb077824 */ /* 0x000fe200078e00ff */
[C---:B------:R-:W-:Y:S01]  /*7970*/  SHF.L.U32 R26, R248.reuse, 0x10, RZ ;  /* 0x00000010f81a7819 */ /* 0x040fe200000006ff */
[----:B------:R-:W-:Y:S01]  /*7980*/  IMAD.U32 R24, R249, 0x10000, RZ ;  /* 0x00010000f9187824 */ /* 0x000fe200078e00ff */
        /* <DEDUP_REMOVED lines=9> */
[----:B------:R-:W-:Y:S01]  /*7a20*/  @!P1 FADD.FTZ R22, -R22, -RZ ;  /* 0x800000ff16169221 */ /* 0x000fe20000010100 */
[----:B------:R-:W-:Y:S01]  /*7a30*/  LOP3.LUT R6, R6, 0xffff0000, RZ, 0xc0, !PT ;  /* 0xffff000006067812 */ /* 0x000fe200078ec0ff */
        /* <DEDUP_REMOVED lines=31> */
.L_x_2643:
[----:B------:R-:W-:Y:S05]  /*7c30*/  BSYNC B0 ;  /* 0x0000000000007941 */ /* 0x000fea0003800000 */
.L_x_2642:
[----:B-----5:R2:W-:Y:S02]  /*7c40*/  ST.E.128 desc[UR6][R124.64], R20 ;  /* 0x000000147c007985 */ /* 0x0205e4000c101d06 */
.L_x_2641:
[----:B------:R-:W-:Y:S05]  /*7c50*/  BSYNC B1 ;  /* 0x0000000000017941 */ /* 0x000fea0003800000 */
.L_x_2640:
[C---:B------:R-:W-:Y:S01]  /*7c60*/  ISETP.GE.AND P0, PT, R67.reuse, R230, PT ;  /* 0x000000e64300720c */ /* 0x040fe20003f06270 */
[----:B------:R-:W-:Y:S03]  /*7c70*/  BSSY B1, `(.L_x_2644) ;  /* 0x000005e000017945 */ /* 0x000fe60003800000 */
[----:B------:R-:W-:Y:S11]  /*7c80*/  ISETP.GE.AND P0, PT, R67, R221, !P0 ;  /* 0x000000dd4300720c */ /* 0x000ff60004706270 */
[----:B------:R-:W-:Y:S02]  /*7c90*/  @!UPT UIADD3 URZ, URZ, URZ, URZ ;  /* 0x0000003f3f3ff290 */ /* 0x000fe4000fffe03f */
[----:B------:R-:W-:Y:S05]  /*7ca0*/  @!P0 BRA `(.L_x_2645) ;  /* 0x0000000400688947 */ /* 0x000fea0003800000 */
[C---:B-1----:R-:W-:Y:S01]  /*7cb0*/  LEA R4, P0, R129.reuse, R119, 0x1 ;  /* 0x0000007781047211 */ /* 0x042fe200078008ff */
[----:B------:R-:W-:Y:S01]  /*7cc0*/  BSSY B0, `(.L_x_2646) ;  /* 0x0000057000007945 */ /* 0x000fe20003800000 */
[----:B------:R-:W-:Y:S02]  /*7cd0*/  ISETP.GE.AND P1, PT, R16, R18, PT ;  /* 0x000000121000720c */ /* 0x000fe40003f26270 */
[----:B------:R-:W-:Y:S02]  /*7ce0*/  LEA.HI.X R5, R129, R118, R128, 0x1, P0 ;  /* 0x0000007681057211 */ /* 0x000fe400000f0c80 */
[C---:B------:R-:W-:Y:S03]  /*7cf0*/  LEA R246, P0, R57.reuse, R124, 0x1 ;  /* 0x0000007c39f67211 */ /* 0x040fe600078008ff */
[----:B--2---:R1:W5:Y:S01]  /*7d00*/  LD.E.128 R20, desc[UR6][R4.64] ;  /* 0x0000000604147980 */ /* 0x004362000c101d00 */
        /* <DEDUP_REMOVED lines=15> */
[----:B------:R-:W-:Y:S02]  /*7e00*/  LEA R2, P0, R3, R4, 0x1 ;  /* 0x0000000403027211 */ /* 0x000fe400078008ff */
[----:B------:R-:W-:Y:S02]  /*7e10*/  IADD3 R8, P2, R159, R0, RZ ;  /* 0x000000009f087210 */ /* 0x000fe40007f5e0ff */
[----:B------:R-:W-:Y:S02]  /*7e20*/  LEA.HI.X.SX32 R3, R3, R5, 0x1, P0 ;  /* 0x0000000503037211 */ /* 0x000fe400000f0eff */
[----:B------:R-:W-:Y:S02]  /*7e30*/  LEA.HI.X.SX32 R0, R0, R144, 0x1, P2 ;  /* 0x0000009000007211 */ /* 0x000fe400010f0eff */
[C---:B------:R-:W-:Y:S01]  /*7e40*/  LEA R248, P0, R8.reuse, R121, 0x1 ;  /* 0x0000007908f87211 */ /* 0x040fe200078008ff */
[----:B-1----:R1:W2:Y:S03]  /*7e50*/  LD.E.128 R4, desc[UR6][R2.64] ;  /* 0x0000000602047980 */ /* 0x0022a6000c101d00 */
[----:B------:R-:W-:Y:S01]  /*7e60*/  LEA.HI.X R249, R8, R120, R0, 0x1, P0 ;  /* 0x0000007808f97211 */ /* 0x000fe200000f0c00 */
[----:B------:R-:W-:Y:S01]  /*7e70*/  IMAD.MOV.U32 R0, RZ, RZ, RZ ;  /* 0x000000ffff007224 */ /* 0x000fe200078e00ff */
[----:B------:R-:W-:Y:S04]  /*7e80*/  @P1 IADD3 R0, -R231, RZ, RZ ;  /* 0x000000ffe7001210 */ /* 0x000fe80007ffe1ff */
[----:B------:R-:W3:Y:S01]  /*7e90*/  LD.E.128 R248, desc[UR6][R248.64] ;  /* 0x00000006f8f87980 */ /* 0x000ee2000c101d00 */
[----:B-1----:R-:W-:Y:S04]  /*7ea0*/  IADD3 R3, P0, R159, R0, RZ ;  /* 0x000000009f037210 */ /* 0x002fe80007f1e0ff */
[----:B------:R-:W-:Y:S02]  /*7eb0*/  LEA.HI.X.SX32 R0, R0, R144, 0x1, P0 ;  /* 0x0000009000007211 */ /* 0x000fe400000f0eff */
[C---:B------:R-:W-:Y:S04]  /*7ec0*/  LEA R2, P0, R3.reuse, R123, 0x1 ;  /* 0x0000007b03027211 */ /* 0x040fe800078008ff */
[----:B------:R-:W-:Y:S05]  /*7ed0*/  LEA.HI.X R3, R3, R122, R0, 0x1, P0 ;  /* 0x0000007a03037211 */ /* 0x000fea00000f0c00 */
[----:B------:R1:W4:Y:S01]  /*7ee0*/  LD.E.128 R40, desc[UR6][R2.64] ;  /* 0x0000000602287980 */ /* 0x000322000c101d00 */
[C---:B--2---:R-:W-:Y:S01]  /*7ef0*/  SHF.L.U32 R8, R7.reuse, 0x10, RZ ;  /* 0x0000001007087819 */ /* 0x044fe200000006ff */
[C---:B------:R-:W-:Y:S01]  /*7f00*/  IMAD.U32 R0, R4.reuse, 0x10000, RZ ;  /* 0x0001000004007824 */ /* 0x040fe200078e00ff */
[----:B------:R-:W-:Y:S02]  /*7f10*/  LOP3.LUT R20, R7, 0xffff0000, RZ, 0xc0, !PT ;  /* 0xffff000007147812 */ /* 0x000fe400078ec0ff */
[----:B-1----:R-:W-:Y:S02]  /*7f20*/  LOP3.LUT R2, R4, 0xffff0000, RZ, 0xc0, !PT ;  /* 0xffff000004027812 */ /* 0x002fe400078ec0ff */
[C---:B------:R-:W-:Y:S02]  /*7f30*/  SHF.L.U32 R3, R5.reuse, 0x10, RZ ;  /* 0x0000001005037819 */ /* 0x040fe400000006ff */
[----:B------:R-:W-:Y:S01]  /*7f40*/  LOP3.LUT R4, R5, 0xffff0000, RZ, 0xc0, !PT ;  /* 0xffff000005047812 */ /* 0x000fe200078ec0ff */
[----:B---3--:R-:W-:Y:S01]  /*7f50*/  IMAD.U32 R26, R248, 0x10000, RZ ;  /* 0x00010000f81a7824 */ /* 0x008fe200078e00ff */
[C---:B------:R-:W-:Y:S01]  /*7f60*/  SHF.L.U32 R7, R251.reuse, 0x10, RZ ;  /* 0x00000010fb077819 */ /* 0x040fe200000006ff */
[----:B------:R-:W-:Y:S01]  /*7f70*/  IMAD.U32 R22, R250, 0x10000, RZ ;  /* 0x00010000fa167824 */ /* 0x000fe200078e00ff */
[----:B------:R-:W-:Y:S01]  /*7f80*/  LOP3.LUT R19, R251, 0xffff0000, RZ, 0xc0, !PT ;  /* 0xffff0000fb137812 */ /* 0x000fe200078ec0ff */
[----:B------:R-:W-:Y:S01]  /*7f90*/  IMAD.U32 R5, R6, 0x10000, RZ ;  /* 0x0001000006057824 */ /* 0x000fe200078e00ff */
[----:B------:R-:W-:Y:S01]  /*7fa0*/  LOP3.LUT R21, R250, 0xffff0000, RZ, 0xc0, !PT ;  /* 0xffff0000fa157812 */ /* 0x000fe200078ec0ff */
        /* <DEDUP_REMOVED lines=20> */
[C---:B----4-:R-:W-:Y:S01]  /*80f0*/  LOP3.LUT R20, R40.reuse, 0xffff0000, RZ, 0xc0, !PT ;  /* 0xffff000028147812 */ /* 0x050fe200078ec0ff */
        /* <DEDUP_REMOVED lines=19> */
.L_x_2647:
[----:B------:R-:W-:Y:S05]  /*8230*/  BSYNC B0 ;  /* 0x0000000000007941 */ /* 0x000fea0003800000 */
.L_x_2646:
[----:B-----5:R3:W-:Y:S02]  /*8240*/  ST.E.128 desc[UR6][R246.64], R20 ;  /* 0x00000014f6007985 */ /* 0x0207e4000c101d06 */
.L_x_2645:
[----:B------:R-:W-:Y:S05]  /*8250*/  BSYNC B1 ;  /* 0x0000000000017941 */ /* 0x000fea0003800000 */
.L_x_2644:
[C---:B------:R-:W-:Y:S01]  /*8260*/  ISETP.GE.AND P0, PT, R66.reuse, R230, PT ;  /* 0x000000e64200720c */ /* 0x040fe20003f06270 */
[----:B------:R-:W-:Y:S03]  /*8270*/  BSSY B1, `(.L_x_2648) ;  /* 0x000005e000017945 */ /* 0x000fe60003800000 */
[----:B------:R-:W-:Y:S11]  /*8280*/  ISETP.GE.AND P0, PT, R66, R221, !P0 ;  /* 0x000000dd4200720c */ /* 0x000ff60004706270 */
[----:B------:R-:W-:Y:S02]  /*8290*/  @!UPT UIADD3 URZ, URZ, URZ, URZ ;  /* 0x0000003f3f3ff290 */ /* 0x000fe4000fffe03f */
[----:B------:R-:W-:Y:S05]  /*82a0*/  @!P0 BRA `(.L_x_2649) ;  /* 0x0000000400688947 */ /* 0x000fea0003800000 */
[----:B-1----:R-:W-:Y:S01]  /*82b0*/  LEA R4, P0, R92, R119, 0x1 ;  /* 0x000000775c047211 */ /* 0x002fe200078008ff */
[----:B------:R-:W-:Y:S01]  /*82c0*/  BSSY B0, `(.L_x_2650) ;  /* 0x0000057000007945 */ /* 0x000fe20003800000 */
[----:B------:R-:W-:Y:S02]  /*82d0*/  ISETP.GE.AND P1, PT, R16, R18, PT ;  /* 0x000000121000720c */ /* 0x000fe40003f26270 */
[----:B------:R-:W-:Y:S02]  /*82e0*/  LEA.HI.X R5, R92, R118, R91, 0x1, P0 ;  /* 0x000000765c057211 */ /* 0x000fe400000f0c5b */
[C---:B---3--:R-:W-:Y:S03]  /*82f0*/  LEA R246, P0, R89.reuse, R124, 0x1 ;  /* 0x0000007c59f67211 */ /* 0x048fe600078008ff */
        /* <DEDUP_REMOVED lines=16> */
[C---:B------:R-:W-:Y:S02]  /*8400*/  LEA R2, P0, R3.reuse, R4, 0x1 ;  /* 0x0000000403027211 */ /* 0x040fe400078008ff */
        /* <DEDUP_REMOVED lines=66> */
.L_x_2651:
[----:B------:R-:W-:Y:S05]  /*8830*/  BSYNC B0 ;  /* 0x0000000000007941 */ /* 0x000fea0003800000 */
.L_x_2650:
[----:B-----5:R4:W-:Y:S02]  /*8840*/  ST.E.128 desc[UR6][R246.64], R20 ;  /* 0x00000014f6007985 */ /* 0x0209e4000c101d06 */
.L_x_2649:
[----:B------:R-:W-:Y:S05]  /*8850*/  BSYNC B1 ;  /* 0x0000000000017941 */ /* 0x000fea0003800000 */
.L_x_2648:
[C---:B------:R-:W-:Y:S01]  /*8860*/  ISETP.GE.AND P0, PT, R65.reuse, R230, PT ;  /* 0x000000e64100720c */ /* 0x040fe20003f06270 */
[----:B------:R-:W-:Y:S03]  /*8870*/  BSSY B1, `(.L_x_2652) ;  /* 0x0000062000017945 */ /* 0x000fe60003800000 */
[----:B------:R-:W-:Y:S11]  /*8880*/  ISETP.GE.AND P0, PT, R65, R221, !P0 ;  /* 0x000000dd4100720c */ /* 0x000ff60004706270 */
[----:B------:R-:W-:Y:S02]  /*8890*/  @!UPT UIADD3 URZ, URZ, URZ, URZ ;  /* 0x0000003f3f3ff290 */ /* 0x000fe4000fffe03f */
[----:B------:R-:W-:Y:S05]  /*88a0*/  @!P0 BRA `(.L_x_2653) ;  /* 0x0000000400788947 */ /* 0x000fea0003800000 */
[----:B------:R-:W-:Y:S01]  /*88b0*/  IMAD R0, R229, 0x60, RZ ;  /* 0x00000060e5007824 */ /* 0x000fe200078e02ff */
[----:B-1----:R-:W-:Y:S01]  /*88c0*/  MOV R4, R119 ;  /* 0x0000007700047202 */ /* 0x002fe20000000f00 */
[----:B---34-:R-:W-:Y:S01]  /*88d0*/  IMAD.WIDE.U32 R246, R38, 0x60, R124 ;  /* 0x0000006026f67825 */ /* 0x018fe200078e007c */
[----:B------:R-:W-:Y:S01]  /*88e0*/  MOV R5, R118 ;  /* 0x0000007600057202 */ /* 0x000fe20000000f00 */
[----:B------:R-:W-:Y:S01]  /*88f0*/  BSSY B0, `(.L_x_2654) ;  /* 0x0000058000007945 */ /* 0x000fe20003800000 */
[----:B------:R-:W-:Y:S01]  /*8900*/  ISETP.GE.AND P0, PT, R16, R18, PT ;  /* 0x000000121000720c */ /* 0x000fe20003f06270 */
[----:B------:R-:W-:Y:S05]  /*8910*/  IMAD.WIDE.U32 R4, R228, 0x60, R4 ;  /* 0x00000060e4047825 */ /* 0x000fea00078e0004 */
[----:B------:R-:W-:Y:S01]  /*8920*/  IADD3 R5, R5, R0, RZ ;  /* 0x0000000005057210 */ /* 0x000fe20007ffe0ff */
[----:B------:R-:W-:Y:S04]  /*8930*/  IMAD R0, R39, 0x60, RZ ;  /* 0x0000006027007824 */ /* 0x000fe800078e02ff */
[----:B--2---:R1:W5:Y:S01]  /*8940*/  LD.E.128 R20, desc[UR6][R4.64] ;  /* 0x0000000604147980 */ /* 0x004362000c101d00 */
[----:B------:R-:W-:Y:S01]  /*8950*/  IADD3 R247, R247, R0, RZ ;  /* 0x00000000f7f77210 */ /* 0x000fe20007ffe0ff */
        /* <DEDUP_REMOVED lines=81> */
.L_x_2655:
[----:B------:R-:W-:Y:S05]  /*8e70*/  BSYNC B0 ;  /* 0x0000000000007941 */ /* 0x000fea0003800000 */
.L_x_2654:
[----:B-----5:R2:W-:Y:S02]  /*8e80*/  ST.E.128 desc[UR6][R246.64], R20 ;  /* 0x00000014f6007985 */ /* 0x0205e4000c101d06 */
.L_x_2653:
[----:B------:R-:W-:Y:S05]  /*8e90*/  BSYNC B1 ;  /* 0x0000000000017941 */ /* 0x000fea0003800000 */
.L_x_2652:
        /* <DEDUP_REMOVED lines=93> */
.L_x_2659:
[----:B------:R-:W-:Y:S05]  /*9470*/  BSYNC B0 ;  /* 0x0000000000007941 */ /* 0x000fea0003800000 */
.L_x_2658:
[----:B-----5:R2:W-:Y:S02]  /*9480*/  ST.E.128 desc[UR6][R246.64], R20 ;  /* 0x00000014f6007985 */ /* 0x0205e4000c101d06 */
.L_x_2657:
[----:B------:R-:W-:Y:S05]  /*9490*/  BSYNC B1 ;  /* 0x0000000000017941 */ /* 0x000fea0003800000 */
.L_x_2656:
[C---:B------:R-:W-:Y:S01]  /*94a0*/  ISETP.GE.AND P0, PT, R170.reuse, R230, PT ;  /* 0x000000e6aa00720c */ /* 0x040fe20003f06270 */
[----:B------:R-:W-:Y:S03]  /*94b0*/  BSSY B1, `(.L_x_2660) ;  /* 0x0000062000017945 */ /* 0x000fe60003800000 */
[----:B------:R-:W-:Y:S11]  /*94c0*/  ISETP.GE.AND P0, PT, R170, R221, !P0 ;  /* 0x000000ddaa00720c */ /* 0x000ff60004706270 */
[----:B------:R-:W-:Y:S02]  /*94d0*/  @!UPT UIADD3 URZ, URZ, URZ, URZ ;  /* 0x0000003f3f3ff290 */ /* 0x000fe4000fffe03f */
[----:B------:R-:W-:Y:S05]  /*94e0*/  @!P0 BRA `(.L_x_2661) ;  /* 0x0000000400788947 */ /* 0x000fea0003800000 */
[----:B------:R-:W-:Y:S01]  /*94f0*/  IMAD R0, R229, 0xa0, RZ ;  /* 0x000000a0e5007824 */ /* 0x000fe200078e02ff */
[----:B-1----:R-:W-:Y:S01]  /*9500*/  MOV R4, R119 ;  /* 0x0000007700047202 */ /* 0x002fe20000000f00 */
[----:B--234-:R-:W-:Y:S01]  /*9510*/  IMAD.WIDE.U32 R246, R38, 0xa0, R124 ;  /* 0x000000a026f67825 */ /* 0x01cfe200078e007c */
[----:B------:R-:W-:Y:S01]  /*9520*/  MOV R5, R118 ;  /* 0x0000007600057202 */ /* 0x000fe20000000f00 */
[----:B------:R-:W-:Y:S01]  /*9530*/  BSSY B0, `(.L_x_2662) ;  /* 0x0000058000007945 */ /* 0x000fe20003800000 */
[----:B------:R-:W-:Y:S01]  /*9540*/  ISETP.GE.AND P0, PT, R16, R18, PT ;  /* 0x000000121000720c */ /* 0x000fe20003f06270 */
[----:B------:R-:W-:Y:S05]  /*9550*/  IMAD.WIDE.U32 R4, R228, 0xa0, R4 ;  /* 0x000000a0e4047825 */ /* 0x000fea00078e0004 */
[----:B------:R-:W-:Y:S01]  /*9560*/  IADD3 R5, R5, R0, RZ ;  /* 0x0000000005057210 */ /* 0x000fe20007ffe0ff */
[----:B------:R-:W-:Y:S04]  /*9570*/  IMAD R0, R39, 0xa0, RZ ;  /* 0x000000a027007824 */ /* 0x000fe800078e02ff */
[----:B------:R1:W5:Y:S01]  /*9580*/  LD.E.128 R20, desc[UR6][R4.64] ;  /* 0x0000000604147980 */ /* 0x000362000c101d00 */
        /* <DEDUP_REMOVED lines=82> */
.L_x_2663:
[----:B------:R-:W-:Y:S05]  /*9ab0*/  BSYNC B0 ;  /* 0x0000000000007941 */ /* 0x000fea0003800000 */
.L_x_2662:
[----:B-----5:R2:W-:Y:S02]  /*9ac0*/  ST.E.128 desc[UR6][R246.64], R20 ;  /* 0x00000014f6007985 */ /* 0x0205e4000c101d06 */
.L_x_2661:
[----:B------:R-:W-:Y:S05]  /*9ad0*/  BSYNC B1 ;  /* 0x0000000000017941 */ /* 0x000fea0003800000 */
.L_x_2660:
        /* <DEDUP_REMOVED lines=97> */
.L_x_2667:
[----:B------:R-:W-:Y:S05]  /*a0f0*/  BSYNC B0 ;  /* 0x0000000000007941 */ /* 0x000fea0003800000 */
.L_x_2666:
[----:B-----5:R2:W-:Y:S02]  /*a100*/  ST.E.128 desc[UR6][R246.64], R20 ;  /* 0x00000014f6007985 */ /* 0x0205e4000c101d06 */
.L_x_2665:
[----:B------:R-:W-:Y:S05]  /*a110*/  BSYNC B1 ;  /* 0x0000000000017941 */ /* 0x000fea0003800000 */
.L_x_2664:
        /* <DEDUP_REMOVED lines=97> */
.L_x_2671:
[----:B------:R-:W-:Y:S05]  /*a730*/  BSYNC B0 ;  /* 0x0000000000007941 */ /* 0x000fea0003800000 */
.L_x_2670:
[----:B-----5:R2:W-:Y:S02]  /*a740*/  ST.E.128 desc[UR6][R246.64], R20 ;  /* 0x00000014f6007985 */ /* 0x0205e4000c101d06 */
.L_x_2669:
[----:B------:R-:W-:Y:S05]  /*a750*/  BSYNC B1 ;  /* 0x0000000000017941 */ /* 0x000fea0003800000 */
.L_x_2668:
        /* <DEDUP_REMOVED lines=93> */
.L_x_2675:
[----:B------:R-:W-:Y:S05]  /*ad30*/  BSYNC B0 ;  /* 0x0000000000007941 */ /* 0x000fea0003800000 */
.L_x_2674:
[----:B-----5:R2:W-:Y:S02]  /*ad40*/  ST.E.128 desc[UR6][R246.64], R20 ;  /* 0x00000014f6007985 */ /* 0x0205e4000c101d06 */
.L_x_2673:
[----:B------:R-:W-:Y:S05]  /*ad50*/  BSYNC B1 ;  /* 0x0000000000017941 */ /* 0x000fea0003800000 */
.L_x_2672:
        /* <DEDUP_REMOVED lines=97> */
.L_x_2679:
[----:B------:R-:W-:Y:S05]  /*b370*/  BSYNC B0 ;  /* 0x0000000000007941 */ /* 0x000fea0003800000 */
.L_x_2678:
[----:B-----5:R2:W-:Y:S02]  /*b380*/  ST.E.128 desc[UR6][R246.64], R20 ;  /* 0x00000014f6007985 */ /* 0x0205e4000c101d06 */
.L_x_2677:
[----:B------:R-:W-:Y:S05]  /*b390*/  BSYNC B1 ;  /* 0x0000000000017941 */ /* 0x000fea0003800000 */
.L_x_2676:
        /* <DEDUP_REMOVED lines=97> */
.L_x_2683:
[----:B------:R-:W-:Y:S05]  /*b9b0*/  BSYNC B0 ;  /* 0x0000000000007941 */ /* 0x000fea0003800000 */
.L_x_2682:
[----:B-----5:R2:W-:Y:S02]  /*b9c0*/  ST.E.128 desc[UR6][R246.64], R20 ;  /* 0x00000014f6007985 */ /* 0x0205e4000c101d06 */
.L_x_2681:
[----:B------:R-:W-:Y:S05]  /*b9d0*/  BSYNC B1 ;  /* 0x0000000000017941 */ /* 0x000fea0003800000 */
.L_x_2680:
        /* <DEDUP_REMOVED lines=97> */
.L_x_2687:
[----:B------:R-:W-:Y:S05]  /*bff0*/  BSYNC B0 ;  /* 0x0000000000007941 */ /* 0x000fea0003800000 */
.L_x_2686:
[----:B-----5:R2:W-:Y:S02]  /*c000*/  ST.E.128 desc[UR6][R246.64], R20 ;  /* 0x00000014f6007985 */ /* 0x0205e4000c101d06 */
.L_x_2685:
[----:B------:R-:W-:Y:S05]  /*c010*/  BSYNC B1 ;  /* 0x0000000000017941 */ /* 0x000fea0003800000 */
.L_x_2684:
        /* <DEDUP_REMOVED lines=97> */
.L_x_2691:
[----:B------:R-:W-:Y:S05]  /*c630*/  BSYNC B0 ;  /* 0x0000000000007941 */ /* 0x000fea0003800000 */
.L_x_2690:
[----:B-----5:R2:W-:Y:S02]  /*c640*/  ST.E.128 desc[UR6][R246.64], R20 ;  /* 0x00000014f6007985 */ /* 0x0205e4000c101d06 */
.L_x_2689:
[----:B------:R-:W-:Y:S05]  /*c650*/  BSYNC B1 ;  /* 0x0000000000017941 */ /* 0x000fea0003800000 */
.L_x_2688:
        /* <DEDUP_REMOVED lines=97> */
.L_x_2695:
[----:B------:R-:W-:Y:S05]  /*cc70*/  BSYNC B0 ;  /* 0x0000000000007941 */ /* 0x000fea0003800000 */
.L_x_2694:
[----:B-----5:R2:W-:Y:S02]  /*cc80*/  ST.E.128 desc[UR6][R246.64], R20 ;  /* 0x00000014f6007985 */ /* 0x0205e4000c101d06 */
.L_x_2693:
[----:B------:R-:W-:Y:S05]  /*cc90*/  BSYNC B1 ;  /* 0x0000000000017941 */ /* 0x000fea0003800000 */
.L_x_2692:
        /* <DEDUP_REMOVED lines=97> */
.L_x_2699:
[----:B------:R-:W-:Y:S05]  /*d2b0*/  BSYNC B0 ;  /* 0x0000000000007941 */ /* 0x000fea0003800000 */
.L_x_2698:
[----:B-----5:R2:W-:Y:S02]  /*d2c0*/  ST.E.128 desc[UR6][R246.64], R20 ;  /* 0x00000014f6007985 */ /* 0x0205e4000c101d06 */
.L_x_2697:
[----:B------:R-:W-:Y:S05]  /*d2d0*/  BSYNC B1 ;  /* 0x0000000000017941 */ /* 0x000fea0003800000 */
.L_x_2696:
[C---:B------:R-:W-:Y:S01]  /*d2e0*/  ISETP.GE.AND P0, PT, R160.reuse, R230, PT ;  /* 0x000000e6a000720c */ /* 0x040fe20003f06270 */
[----:B------:R-:W-:Y:S03]  /*d2f0*/  BSSY B1, `(.L_x_2700) ;  /* 0x0000061000017945 */ /* 0x000fe60003800000 */
[----:B------:R-:W-:Y:S11]  /*d300*/  ISETP.GE.AND P0, PT, R160, R221, !P0 ;  /* 0x000000dda000720c */ /* 0x000ff60004706270 */
[----:B------:R-:W-:Y:S02]  /*d310*/  @!UPT UIADD3 URZ, URZ, URZ, URZ ;  /* 0x0000003f3f3ff290 */ /* 0x000fe4000fffe03f */
[----:B------:R-:W-:Y:S05]  /*d320*/  @!P0 BRA `(.L_x_2701) ;  /* 0x0000000400748947 */ /* 0x000fea0003800000 */
[----:B------:R-:W-:Y:S01]  /*d330*/  IMAD R0, R229, 0x1e0, RZ ;  /* 0x000001e0e5007824 */ /* 0x000fe200078e02ff */
[----:B------:R-:W-:Y:S01]  /*d340*/  MOV R2, R119 ;  /* 0x0000007700027202 */ /* 0x000fe20000000f00 */
[----:B------:R-:W-:Y:S01]  /*d350*/  IMAD.WIDE.U32 R248, R38, 0x1e0, R124 ;  /* 0x000001e026f87825 */ /* 0x000fe200078e007c */
[----:B------:R-:W-:Y:S01]  /*d360*/  MOV R3, R118 ;  /* 0x0000007600037202 */ /* 0x000fe20000000f00 */
[----:B------:R-:W-:Y:S01]  /*d370*/  BSSY B0, `(.L_x_2702) ;  /* 0x0000057000007945 */ /* 0x000fe20003800000 */
[----:B------:R-:W-:Y:S01]  /*d380*/  ISETP.GE.AND P0, PT, R16, R18, PT ;  /* 0x000000121000720c */ /* 0x000fe20003f06270 */
[----:B------:R-:W-:Y:S05]  /*d390*/  IMAD.WIDE.U32 R2, R228, 0x1e0, R2 ;  /* 0x000001e0e4027825 */ /* 0x000fea00078e0002 */
[----:B------:R-:W-:Y:S01]  /*d3a0*/  IADD3 R3, R3, R0, RZ ;  /* 0x0000000003037210 */ /* 0x000fe20007ffe0ff */
[----:B------:R-:W-:Y:S04]  /*d3b0*/  IMAD R0, R39, 0x1e0, RZ ;  /* 0x000001e027007824 */ /* 0x000fe800078e02ff */
[----:B--234-:R2:W5:Y:S01]  /*d3c0*/  LD.E.128 R20, desc[UR6][R2.64] ;  /* 0x0000000602147980 */ /* 0x01c562000c101d00 */
[----:B------:R-:W-:Y:S01]  /*d3d0*/  IADD3 R249, R249, R0, RZ ;  /* 0x00000000f9f97210 */ /* 0x000fe20007ffe0ff */
[----:B------:R-:W-:Y:S06]  /*d3e0*/  @P0 BRA `(.L_x_2703) ;  /* 0x00000004003c0947 */ /* 0x000fec0003800000 */
[----:B------:R-:W-:Y:S01]  /*d3f0*/  ISETP.GE.AND P1, PT, R16, R244, PT ;  /* 0x000000f41000720c */ /* 0x000fe20003f26270 */
[----:B------:R-:W-:Y:S01]  /*d400*/  IMAD.MOV.U32 R8, RZ, RZ, RZ ;  /* 0x000000ffff087224 */ /* 0x000fe200078e00ff */
[C---:B-----5:R-:W-:Y:S01]  /*d410*/  SHF.L.U32 R26, R20.reuse, 0x10, RZ ;  /* 0x00000010141a7819 */ /* 0x060fe200000006ff */
[C---:B------:R-:W-:Y:S01]  /*d420*/  IMAD.U32 R28, R21.reuse, 0x10000, RZ ;  /* 0x00010000151c7824 */ /* 0x040fe200078e00ff */
[----:B------:R-:W-:Y:S01]  /*d430*/  LOP3.LUT R27, R20, 0xffff0000, RZ, 0xc0, !PT ;  /* 0xffff0000141b7812 */ /* 0x000fe200078ec0ff */
[C---:B------:R-:W-:Y:S01]  /*d440*/  IMAD.U32 R30, R22.reuse, 0x10000, RZ ;  /* 0x00010000161e7824 */ /* 0x040fe200078e00ff */
[----:B------:R-:W-:Y:S02]  /*d450*/  LOP3.LUT R29, R21, 0xffff0000, RZ, 0xc0, !PT ;  /* 0xffff0000151d7812 */ /* 0x000fe400078ec0ff */
[C---:B------:R-:W-:Y:S02]  /*d460*/  SHF.L.U32 R32, R23.reuse, 0x10, RZ ;  /* 0x0000001017207819 */ /* 0x040fe400000006ff */
[----:B------:R-:W-:Y:S02]  /*d470*/  LOP3.LUT R33, R23, 0xffff0000, RZ, 0xc0, !PT ;  /* 0xffff000017217812 */ /* 0x000fe400078ec0ff */
[----:B------:R-:W-:Y:S01]  /*d480*/  LOP3.LUT R31, R22, 0xffff0000, RZ, 0xc0, !PT ;  /* 0xffff0000161f7812 */ /* 0x000fe200078ec0ff */
[--C-:B------:R-:W-:Y:S01]  /*d490*/  @P1 IMAD.MOV R244, RZ, RZ, -R231.reuse ;  /* 0x000000fffff41224 */ /* 0x100fe200078e0ae7 */
[----:B------:R-:W-:Y:S04]  /*d4a0*/  @P1 IADD3 R8, -R231, RZ, RZ ;  /* 0x000000ffe7081210 */ /* 0x000fe80007ffe1ff */
[C---:B--2---:R-:W-:Y:S02]  /*d4b0*/  LEA R2, P0, R244.reuse, R2, 0x1 ;  /* 0x00000002f4027211 */ /* 0x044fe400078008ff */
[C---:B------:R-:W-:Y:S02]  /*d4c0*/  IADD3 R0, P2, R145.reuse, R8, RZ ;  /* 0x0000000891007210 */ /* 0x040fe40007f5e0ff */
[----:B------:R-:W-:Y:S02]  /*d4d0*/  LEA.HI.X.SX32 R3, R244, R3, 0x1, P0 ;  /* 0x00000003f4037211 */ /* 0x000fe400000f0eff */
[----:B------:R-:W-:Y:S02]  /*d4e0*/  LEA.HI.X.SX32 R8, R8, R130, 0x1, P2 ;  /* 0x0000008208087211 */ /* 0x000fe400010f0eff */
[C---:B------:R-:W-:Y:S01]  /*d4f0*/  LEA R244, P0, R0.reuse, R121, 0x1 ;  /* 0x0000007900f47211 */ /* 0x040fe200078008ff */
[----:B-1----:R1:W2:Y:S03]  /*d500*/  LD.E.128 R4, desc[UR6][R2.64] ;  /* 0x0000000602047980 */ /* 0x0022a6000c101d00 */
[----:B------:R-:W-:Y:S01]  /*d510*/  LEA.HI.X R245, R0, R120, R8, 0x1, P0 ;  /* 0x0000007800f57211 */ /* 0x000fe200000f0c08 */
[----:B------:R-:W-:Y:S02]  /*d520*/  IMAD.MOV.U32 R0, RZ, RZ, RZ ;  /* 0x000000ffff007224 */ /* 0x000fe400078e00ff */
[----:B------:R-:W-:Y:S03]  /*d530*/  @P1 IMAD.MOV R0, RZ, RZ, -R231 ;  /* 0x000000ffff001224 */ /* 0x000fe600078e0ae7 */
[----:B------:R-:W3:Y:S02]  /*d540*/  LD.E.128 R244, desc[UR6][R244.64] ;  /* 0x00000006f4f47980 */ /* 0x000ee4000c101d00 */
[----:B-1----:R-:W-:Y:S04]  /*d550*/  IADD3 R3, P0, R145, R0, RZ ;  /* 0x0000000091037210 */ /* 0x002fe80007f1e0ff */
[----:B------:R-:W-:Y:S02]  /*d560*/  LEA.HI.X.SX32 R0, R0, R130, 0x1, P0 ;  /* 0x0000008200007211 */ /* 0x000fe400000f0eff */
[C---:B------:R-:W-:Y:S04]  /*d570*/  LEA R2, P0, R3.reuse, R123, 0x1 ;  /* 0x0000007b03027211 */ /* 0x040fe800078008ff */
[----:B------:R-:W-:Y:S05]  /*d580*/  LEA.HI.X R3, R3, R122, R0, 0x1, P0 ;  /* 0x0000007a03037211 */ /* 0x000fea00000f0c00 */
[----:B------:R1:W4:Y:S01]  /*d590*/  LD.E.128 R40, desc[UR6][R2.64] ;  /* 0x0000000602287980 */ /* 0x000322000c101d00 */
[C---:B--2---:R-:W-:Y:S01]  /*d5a0*/  LOP3.LUT R19, R7.reuse, 0xffff0000, RZ, 0xc0, !PT ;  /* 0xffff000007137812 */ /* 0x044fe200078ec0ff */
[----:B------:R-:W-:Y:S01]  /*d5b0*/  IMAD.U32 R8, R7, 0x10000, RZ ;  /* 0x0001000007087824 */ /* 0x000fe200078e00ff */
[C---:B-1----:R-:W-:Y:S01]  /*d5c0*/  LOP3.LUT R2, R4.reuse, 0xffff0000, RZ, 0xc0, !PT ;  /* 0xffff000004027812 */ /* 0x042fe200078ec0ff */
[----:B------:R-:W-:Y:S01]  /*d5d0*/  IMAD.U32 R0, R4, 0x10000, RZ ;  /* 0x0001000004007824 */ /* 0x000fe200078e00ff */
[C---:B------:R-:W-:Y:S01]  /*d5e0*/  LOP3.LUT R4, R5.reuse, 0xffff0000, RZ, 0xc0, !PT ;  /* 0xffff000005047812 */ /* 0x040fe200078ec0ff */
[----:B------:R-:W-:Y:S01]  /*d5f0*/  IMAD.U32 R3, R5, 0x10000, RZ ;  /* 0x0001000005037824 */ /* 0x000fe200078e00ff */
[C---:B------:R-:W-:Y:S02]  /*d600*/  SHF.L.U32 R5, R6.reuse, 0x10, RZ ;  /* 0x0000001006057819 */ /* 0x040fe400000006ff */
[----:B------:R-:W-:Y:S01]  /*d610*/  LOP3.LUT R6, R6, 0xffff0000, RZ, 0xc0, !PT ;  /* 0xffff000006067812 */ /* 0x000fe200078ec0ff */
[----:B---3--:R-:W-:Y:S01]  /*d620*/  IMAD.U32 R25, R244, 0x10000, RZ ;  /* 0x00010000f4197824 */ /* 0x008fe200078e00ff */
[C---:B------:R-:W-:Y:S01]  /*d630*/  SHF.L.U32 R7, R247.reuse, 0x10, RZ ;  /* 0x00000010f7077819 */ /* 0x040fe200000006ff */
[C---:B------:R-:W-:Y:S01]  /*d640*/  IMAD.U32 R21, R246.reuse, 0x10000, RZ ;  /* 0x00010000f6157824 */ /* 0x040fe200078e00ff */
[----:B------:R-:W-:Y:S01]  /*d650*/  LOP3.LUT R18, R247, 0xffff0000, RZ, 0xc0, !PT ;  /* 0xffff0000f7127812 */ /* 0x000fe200078ec0ff */
        /* <DEDUP_REMOVED lines=23> */
[----:B------:R-:W-:Y:S01]  /*d7d0*/  IMAD.U32 R22, R42, 0x10000, RZ ;  /* 0x000100002a167824 */ /* 0x000fe200078e00ff */
[----:B------:R-:W-:Y:S01]  /*d7e0*/  LOP3.LUT R21, R41, 0xffff0000, RZ, 0xc0, !PT ;  /* 0xffff000029157812 */ /* 0x000fe200078ec0ff */
[----:B------:R-:W-:Y:S01]  /*d7f0*/  FFMA.FTZ R0, R26, R18, R0 ;  /* 0x000000121a007223 */ /* 0x000fe20000010000 */
[----:B------:R-:W-:Y:S01]  /*d800*/  LOP3.LUT R23, R42, 0xffff0000, RZ, 0xc0, !PT ;  /* 0xffff00002a177812 */ /* 0x000fe200078ec0ff */
[----:B------:R-:W-:Y:S01]  /*d810*/  FFMA.FTZ R2, R27, R19, R2 ;  /* 0x000000131b027223 */ /* 0x000fe20000010002 */
[C---:B------:R-:W-:Y:S01]  /*d820*/  SHF.L.U32 R24, R43.reuse, 0x10, RZ ;  /* 0x000000102b187819 */ /* 0x040fe200000006ff */
        /* <DEDUP_REMOVED lines=11> */
.L_x_2703:
[----:B------:R-:W-:Y:S05]  /*d8e0*/  BSYNC B0 ;  /* 0x0000000000007941 */ /* 0x000fea0003800000 */
.L_x_2702:
[----:B-----5:R3:W-:Y:S02]  /*d8f0*/  ST.E.128 desc[UR6][R248.64], R20 ;  /* 0x00000014f8007985 */ /* 0x0207e4000c101d06 */
.L_x_2701:
[----:B------:R-:W-:Y:S05]  /*d900*/  BSYNC B1 ;  /* 0x0000000000017941 */ /* 0x000fea0003800000 */
.L_x_2700:
[----:B-1----:R-:W-:Y:S01]  /*d910*/  MOV R5, R122 ;  /* 0x0000007a00057202 */ /* 0x002fe20000000f00 */
[----:B------:R-:W5:Y:S01]  /*d920*/  LD.E R0, desc[UR6][R10.64+0xd0] ;  /* 0x0000d0060a007980 */ /* 0x000f62000c101900 */
[----:B--2---:R-:W-:Y:S01]  /*d930*/  MOV R3, R120 ;  /* 0x0000007800037202 */ /* 0x004fe20000000f00 */
        /* <DEDUP_REMOVED lines=8> */
.L_x_2605:
[----:B------:R-:W-:Y:S01]  /*d9c0*/  @P0 IMAD.MOV.U32 R2, RZ, RZ, R119 ;  /* 0x000000ffff020224 */ /* 0x000fe200078e0077 */
[C---:B------:R-:W-:Y:S01]  /*d9d0*/  ISETP.GE.AND P1, PT, R67.reuse, R230, PT ;  /* 0x000000e64300720c */ /* 0x040fe20003f26270 */
[----:B------:R-:W-:Y:S03]  /*d9e0*/  @P0 IMAD.MOV.U32 R3, RZ, RZ, R118 ;  /* 0x000000ffff030224 */ /* 0x000fe600078e0076 */
[----:B------:R-:W-:Y:S02]  /*d9f0*/  ISETP.GE.AND P1, PT, R67, R221, !P1 ;  /* 0x000000dd4300720c */ /* 0x000fe40004f26270 */
[----:B------:R1:W2:Y:S11]  /*da00*/  @P0 LD.E.128 R4, desc[UR6][R2.64] ;  /* 0x0000000602040980 */ /* 0x0002b6000c101d00 */
[C---:B------:R-:W-:Y:S04]  /*da10*/  @P1 LEA R18, P3, R57.reuse, R124, 0x1 ;  /* 0x0000007c39121211 */ /* 0x040fe800078608ff */
[----:B------:R-:W-:Y:S02]  /*da20*/  @P1 LEA.HI.X R19, R57, R125, R58, 0x1, P3 ;  /* 0x0000007d39131211 */ /* 0x000fe400018f0c3a */
[C---:B-1----:R-:W-:Y:S04]  /*da30*/  @P1 LEA R2, P2, R129.reuse, R119, 0x1 ;  /* 0x0000007781021211 */ /* 0x042fe800078408ff */
[----:B------:R-:W-:Y:S01]  /*da40*/  @P1 LEA.HI.X R3, R129, R118, R128, 0x1, P2 ;  /* 0x0000007681031211 */ /* 0x000fe200010f0c80 */
[----:B--2---:R1:W-:Y:S01]  /*da50*/  @P0 ST.E.128 desc[UR6][R124.64], R4 ;  /* 0x000000047c000985 */ /* 0x0043e2000c101d06 */
[C---:B------:R-:W-:Y:S04]  /*da60*/  ISETP.GE.AND P0, PT, R66.reuse, R230, PT ;  /* 0x000000e64200720c */ /* 0x040fe80003f06270 */
[----:B------:R-:W-:Y:S01]  /*da70*/  ISETP.GE.AND P0, PT, R66, R221, !P0 ;  /* 0x000000dd4200720c */ /* 0x000fe20004706270 */
[----:B-1----:R1:W2:Y:S11]  /*da80*/  @P1 LD.E.128 R4, desc[UR6][R2.64] ;  /* 0x0000000602041980 */ /* 0x0022b6000c101d00 */
[----:B------:R-:W-:Y:S01]  /*da90*/  @!UPT UIADD3 URZ, URZ, URZ, URZ ;  /* 0x0000003f3f3ff290 */ /* 0x000fe2000fffe03f */
[C---:B-1----:R-:W-:Y:S04]  /*daa0*/  @P0 LEA R2, P2, R92.reuse, R119, 0x1 ;  /* 0x000000775c020211 */ /* 0x042fe800078408ff */
[----:B------:R-:W-:Y:S01]  /*dab0*/  @P0 LEA.HI.X R3, R92, R118, R91, 0x1, P2 ;  /* 0x000000765c030211 */ /* 0x000fe200010f0c5b */
[----:B--2---:R1:W-:Y:S01]  /*dac0*/  @P1 ST.E.128 desc[UR6][R18.64], R4 ;  /* 0x0000000412001985 */ /* 0x0043e2000c101d06 */
[C---:B------:R-:W-:Y:S04]  /*dad0*/  ISETP.GE.AND P1, PT, R65.reuse, R230, PT ;  /* 0x000000e64100720c */ /* 0x040fe80003f26270 */
[----:B------:R-:W-:Y:S11]  /*dae0*/  ISETP.GE.AND P1, PT, R65, R221, !P1 ;  /* 0x000000dd4100720c */ /* 0x000ff60004f26270 */
[----:B------:R-:W-:Y:S02]  /*daf0*/  @!UPT UIADD3 URZ, URZ, URZ, URZ ;  /* 0x0000003f3f3ff290 */ /* 0x000fe4000fffe03f */
[----:B------:R-:W-:Y:S01]  /*db00*/  @P1 IMAD R0, R229, 0x60, RZ ;  /* 0x00000060e5001824 */ /* 0x000fe200078e02ff */
[----:B-1----:R1:W2:Y:S01]  /*db10*/  @P0 LD.E.128 R4, desc[UR6][R2.64] ;  /* 0x0000000602040980 */ /* 0x0022a2000c101d00 */
[C---:B------:R-:W-:Y:S04]  /*db20*/  @P0 LEA R18, P2, R89.reuse, R124, 0x1 ;  /* 0x0000007c59120211 */ /* 0x040fe800078408ff */
[----:B------:R-:W-:Y:S01]  /*db30*/  @P0 LEA.HI.X R19, R89, R125, R90, 0x1, P2 ;  /* 0x0000007d59130211 */ /* 0x000fe200010f0c5a */
[----:B-1----:R-:W-:Y:S01]  /*db40*/  @P1 IMAD.MOV.U32 R3, RZ, RZ, R118 ;  /* 0x000000ffff031224 */ /* 0x002fe200078e0076 */
[----:B------:R-:W-:Y:S05]  /*db50*/  @P1 MOV R2, R119 ;  /* 0x0000007700021202 */ /* 0x000fea0000000f00 */
[----:B------:R-:W-:Y:S05]  /*db60*/  @P1 IMAD.WIDE.U32 R2, R228, 0x60, R2 ;  /* 0x00000060e4021825 */ /* 0x000fea00078e0002 */
[----:B------:R-:W-:Y:S01]  /*db70*/  @P1 IADD3 R3, R3, R0, RZ ;  /* 0x0000000003031210 */ /* 0x000fe20007ffe0ff */
[----:B------:R-:W-:Y:S01]  /*db80*/  @P1 IMAD R0, R39, 0x60, RZ ;  /* 0x0000006027001824 */ /* 0x000fe200078e02ff */
[----:B--2---:R1:W-:Y:S01]  /*db90*/  @P0 ST.E.128 desc[UR6][R18.64], R4 ;  /* 0x0000000412000985 */ /* 0x0043e2000c101d06 */
[C---:B------:R-:W-:Y:S04]  /*dba0*/  ISETP.GE.AND P0, PT, R171.reuse, R230, PT ;  /* 0x000000e6ab00720c */ /* 0x040fe80003f06270 */
[----:B------:R-:W-:Y:S01]  /*dbb0*/  ISETP.GE.AND P0, PT, R171, R221, !P0 ;  /* 0x000000ddab00720c */ /* 0x000fe20004706270 */
[----:B-1----:R-:W-:Y:S01]  /*dbc0*/  @P1 IMAD.WIDE.U32 R18, R38, 0x60, R124 ;  /* 0x0000006026121825 */ /* 0x002fe200078e007c */
[----:B------:R1:W2:Y:S03]  /*dbd0*/  @P1 LD.E.128 R4, desc[UR6][R2.64] ;  /* 0x0000000602041980 */ /* 0x0002a6000c101d00 */
[----:B------:R-:W-:Y:S08]  /*dbe0*/  @P1 IMAD.IADD R19, R19, 0x1, R0 ;  /* 0x0000000113131824 */ /* 0x000ff000078e0200 */
[C---:B-1----:R-:W-:Y:S04]  /*dbf0*/  @P0 LEA R2, P2, R94.reuse, R119, 0x1 ;  /* 0x000000775e020211 */ /* 0x042fe800078408ff */
[----:B------:R-:W-:Y:S01]  /*dc00*/  @P0 LEA.HI.X R3, R94, R118, R93, 0x1, P2 ;  /* 0x000000765e030211 */ /* 0x000fe200010f0c5d */
[----:B--2---:R1:W-:Y:S01]  /*dc10*/  @P1 ST.E.128 desc[UR6][R18.64], R4 ;  /* 0x0000000412001985 */ /* 0x0043e2000c101d06 */
[C---:B------:R-:W-:Y:S04]  /*dc20*/  ISETP.GE.AND P1, PT, R170.reuse, R230, PT ;  /* 0x000000e6aa00720c */ /* 0x040fe80003f26270 */
[----:B------:R-:W-:Y:S11]  /*dc30*/  ISETP.GE.AND P1, PT, R170, R221, !P1 ;  /* 0x000000ddaa00720c */ /* 0x000ff60004f26270 */
[----:B------:R-:W-:Y:S02]  /*dc40*/  @!UPT UIADD3 URZ, URZ, URZ, URZ ;  /* 0x0000003f3f3ff290 */ /* 0x000fe4000fffe03f */
[----:B------:R-:W-:Y:S02]  /*dc50*/  @P1 IMAD R0, R229, 0xa0, RZ ;  /* 0x000000a0e5001824 */ /* 0x000fe400078e02ff */
[----:B------:R-:W-:Y:S01]  /*dc60*/  @P1 IMAD.WIDE.U32 R20, R38, 0xa0, R124 ;  /* 0x000000a026141825 */ /* 0x000fe200078e007c */
[----:B-1----:R1:W2:Y:S02]  /*dc70*/  @P0 LD.E.128 R4, desc[UR6][R2.64] ;  /* 0x0000000602040980 */ /* 0x0022a4000c101d00 */
[C---:B------:R-:W-:Y:S04]  /*dc80*/  @P0 LEA R18, P2, R87.reuse, R124, 0x1 ;  /* 0x0000007c57120211 */ /* 0x040fe800078408ff */
[----:B------:R-:W-:Y:S01]  /*dc90*/  @P0 LEA.HI.X R19, R87, R125, R88, 0x1, P2 ;  /* 0x0000007d57130211 */ /* 0x000fe200010f0c58 */
[----:B-1----:R-:W-:Y:S01]  /*dca0*/  @P1 IMAD.MOV.U32 R3, RZ, RZ, R118 ;  /* 0x000000ffff031224 */ /* 0x002fe200078e0076 */
[----:B------:R-:W-:Y:S05]  /*dcb0*/  @P1 MOV R2, R119 ;  /* 0x0000007700021202 */ /* 0x000fea0000000f00 */
[C---:B------:R-:W-:Y:S05]  /*dcc0*/  @P1 IMAD.WIDE.U32 R2, R228.reuse, 0xa0, R2 ;  /* 0x000000a0e4021825 */ /* 0x040fea00078e0002 */
[----:B------:R-:W-:Y:S01]  /*dcd0*/  @P1 IADD3 R3, R3, R0, RZ ;  /* 0x0000000003031210 */ /* 0x000fe20007ffe0ff */
[----:B--2---:R1:W-:Y:S01]  /*dce0*/  @P0 ST.E.128 desc[UR6][R18.64], R4 ;  /* 0x0000000412000985 */ /* 0x0043e2000c101d06 */
[C---:B------:R-:W-:Y:S04]  /*dcf0*/  ISETP.GE.AND P0, PT, R169.reuse, R230, PT ;  /* 0x000000e6a900720c */ /* 0x040fe80003f06270 */
[-C--:B------:R-:W-:Y:S11]  /*dd00*/  ISETP.GE.AND P0, PT, R169, R221.reuse, !P0 ;  /* 0x000000dda900720c */ /* 0x080ff60004706270 */
[----:B------:R-:W-:Y:S02]  /*dd10*/  @!UPT UIADD3 URZ, URZ, URZ, URZ ;  /* 0x0000003f3f3ff290 */ /* 0x000fe4000fffe03f */
[----:B------:R-:W-:Y:S02]  /*dd20*/  @P0 IMAD R0, R229, 0xc0, RZ ;  /* 0x000000c0e5000824 */ /* 0x000fe400078e02ff */
[----:B-1----:R-:W-:Y:S01]  /*dd30*/  @P0 IMAD.MOV.U32 R18, RZ, RZ, R119 ;  /* 0x000000ffff120224 */ /* 0x002fe200078e0077 */
[----:B------:R1:W2:Y:S01]  /*dd40*/  @P1 LD.E.128 R4, desc[UR6][R2.64] ;  /* 0x0000000602041980 */ /* 0x0002a2000c101d00 */
[----:B------:R-:W-:Y:S03]  /*dd50*/  @P0 MOV R19, R118 ;  /* 0x0000007600130202 */ /* 0x000fe60000000f00 */
[----:B------:R-:W-:Y:S05]  /*dd60*/  @P0 IMAD.WIDE.U32 R18, R228, 0xc0, R18 ;  /* 0x000000c0e4120825 */ /* 0x000fea00078e0012 */
[----:B------:R-:W-:Y:S01]  /*dd70*/  @P0 IADD3 R19, R19, R0, RZ ;  /* 0x0000000013130210 */ /* 0x000fe20007ffe0ff */
[----:B-1----:R-:W-:Y:S04]  /*dd80*/  @P1 IMAD R2, R39, 0xa0, RZ ;  /* 0x000000a027021824 */ /* 0x002fe800078e02ff */
[----:B------:R-:W-:Y:S02]  /*dd90*/  @P1 IMAD.IADD R21, R21, 0x1, R2 ;  /* 0x0000000115151824 */ /* 0x000fe400078e0202 */
[----:B------:R-:W-:Y:S03]  /*dda0*/  @P0 IMAD R2, R39, 0xc0, RZ ;  /* 0x000000c027020824 */ /* 0x000fe600078e02ff */
[----:B--2---:R1:W-:Y:S01]  /*ddb0*/  @P1 ST.E.128 desc[UR6][R20.64], R4 ;  /* 0x0000000414001985 */ /* 0x0043e2000c101d06 */
[C---:B------:R-:W-:Y:S04]  /*ddc0*/  ISETP.GE.AND P1, PT, R168.reuse, R230, PT ;  /* 0x000000e6a800720c */ /* 0x040fe80003f26270 */
[-C--:B------:R-:W-:Y:S11]  /*ddd0*/  ISETP.GE.AND P1, PT, R168, R221.reuse, !P1 ;  /* 0x000000dda800720c */ /* 0x080ff60004f26270 */
[----:B------:R-:W-:Y:S02]  /*dde0*/  @!UPT UIADD3 URZ, URZ, URZ, URZ ;  /* 0x0000003f3f3ff290 */ /* 0x000fe4000fffe03f */
[----:B------:R-:W-:Y:S02]  /*ddf0*/  @P1 IMAD R0, R229, 0xe0, RZ ;  /* 0x000000e0e5001824 */ /* 0x000fe400078e02ff */
[----:B-1----:R-:W-:Y:S01]  /*de00*/  @P0 IMAD.WIDE.U32 R20, R38, 0xc0, R124 ;  /* 0x000000c026140825 */ /* 0x002fe200078e007c */
[----:B------:R1:W2:Y:S03]  /*de10*/  @P0 LD.E.128 R4, desc[UR6][R18.64] ;  /* 0x0000000612040980 */ /* 0x0002a6000c101d00 */
[----:B------:R-:W-:Y:S02]  /*de20*/  @P0 IMAD.IADD R21, R21, 0x1, R2 ;  /* 0x0000000115150824 */ /* 0x000fe400078e0202 */
[----:B-1----:R-:W-:Y:S01]  /*de30*/  @P1 IMAD.MOV.U32 R18, RZ, RZ, R119 ;  /* 0x000000ffff121224 */ /* 0x002fe200078e0077 */
[----:B------:R-:W-:Y:S03]  /*de40*/  @P1 MOV R19, R118 ;  /* 0x0000007600131202 */ /* 0x000fe60000000f00 */
[----:B------:R-:W-:Y:S05]  /*de50*/  @P1 IMAD.WIDE.U32 R18, R228, 0xe0, R18 ;  /* 0x000000e0e4121825 */ /* 0x000fea00078e0012 */
[----:B------:R-:W-:Y:S01]  /*de60*/  @P1 IADD3 R19, R19, R0, RZ ;  /* 0x0000000013131210 */ /* 0x000fe20007ffe0ff */
[----:B------:R-:W-:Y:S01]  /*de70*/  @P1 IMAD R0, R39, 0xe0, RZ ;  /* 0x000000e027001824 */ /* 0x000fe200078e02ff */
[----:B--2---:R1:W-:Y:S01]  /*de80*/  @P0 ST.E.128 desc[UR6][R20.64], R4 ;  /* 0x0000000414000985 */ /* 0x0043e2000c101d06 */
[C---:B------:R-:W-:Y:S04]  /*de90*/  ISETP.GE.AND P0, PT, R167.reuse, R230, PT ;  /* 0x000000e6a700720c */ /* 0x040fe80003f06270 */
[----:B------:R-:W-:Y:S11]  /*dea0*/  ISETP.GE.AND P0, PT, R167, R221, !P0 ;  /* 0x000000dda700720c */ /* 0x000ff60004706270 */
[----:B------:R-:W-:Y:S02]  /*deb0*/  @!UPT UIADD3 URZ, URZ, URZ, URZ ;  /* 0x0000003f3f3ff290 */ /* 0x000fe4000fffe03f */
[C---:B------:R-:W-:Y:S04]  /*dec0*/  @P0 LEA R2, P2, R96.reuse, R119, 0x1 ;  /* 0x0000007760020211 */ /* 0x040fe800078408ff */
[----:B------:R-:W-:Y:S01]  /*ded0*/  @P0 LEA.HI.X R3, R96, R118, R95, 0x1, P2 ;  /* 0x0000007660030211 */ /* 0x000fe200010f0c5f */
[----:B-1----:R1:W2:Y:S02]  /*dee0*/  @P1 LD.E.128 R4, desc[UR6][R18.64] ;  /* 0x0000000612041980 */ /* 0x0022a4000c101d00 */
[----:B-1----:R-:W-:Y:S04]  /*def0*/  @P1 IMAD.WIDE.U32 R18, R38, 0xe0, R124 ;  /* 0x000000e026121825 */ /* 0x002fe800078e007c */
[----:B------:R-:W-:Y:S05]  /*df00*/  @P1 IMAD.IADD R19, R19, 0x1, R0 ;  /* 0x0000000113131824 */ /* 0x000fea00078e0200 */
        /* <DEDUP_REMOVED lines=34> */
[----:B------:R-:W-:Y:S02]  /*e130*/  @P1 IMAD R2, R39, 0x160, RZ ;  /* 0x0000016027021824 */ /* 0x000fe400078e02ff */
[----:B-1----:R-:W-:Y:S01]  /*e140*/  @P1 IMAD.MOV.U32 R18, RZ, RZ, R119 ;  /* 0x000000ffff121224 */ /* 0x002fe200078e0077 */
[----:B------:R-:W-:Y:S03]  /*e150*/  @P1 MOV R19, R118 ;  /* 0x0000007600131202 */ /* 0x000fe60000000f00 */
[----:B------:R-:W-:Y:S05]  /*e160*/  @P1 IMAD.WIDE.U32 R18, R228, 0x160, R18 ;  /* 0x00000160e4121825 */ /* 0x000fea00078e0012 */
[----:B------:R-:W-:Y:S01]  /*e170*/  @P1 IADD3 R19, R19, R0, RZ ;  /* 0x0000000013131210 */ /* 0x000fe20007ffe0ff */
        /* <DEDUP_REMOVED lines=41> */
[----:B------:R-:W-:Y:S11]  /*e410*/  ISETP.GE.AND P1, PT, R160, R221, !P1 ;  /* 0x000000dda000720c */ /* 0x000ff60004f26270 */
[----:B------:R-:W-:Y:S02]  /*e420*/  @!UPT UIADD3 URZ, URZ, URZ, URZ ;  /* 0x0000003f3f3ff290 */ /* 0x000fe4000fffe03f */
[----:B------:R-:W-:Y:S02]  /*e430*/  @P1 IMAD R0, R229, 0x1e0, RZ ;  /* 0x000001e0e5001824 */ /* 0x000fe400078e02ff */
[C---:B-1----:R-:W-:Y:S01]  /*e440*/  @P0 IMAD.WIDE.U32 R20, R38.reuse, 0x1c0, R124 ;  /* 0x000001c026140825 */ /* 0x042fe200078e007c */
[----:B------:R1:W2:Y:S03]  /*e450*/  @P0 LD.E.128 R4, desc[UR6][R18.64] ;  /* 0x0000000612040980 */ /* 0x0002a6000c101d00 */
[----:B------:R-:W-:Y:S02]  /*e460*/  @P0 IMAD.IADD R21, R21, 0x1, R2 ;  /* 0x0000000115150824 */ /* 0x000fe400078e0202 */
[----:B------:R-:W-:Y:S01]  /*e470*/  @P1 IMAD.WIDE.U32 R2, R38, 0x1e0, R124 ;  /* 0x000001e026021825 */ /* 0x000fe200078e007c */
[----:B-1----:R-:W-:Y:S03]  /*e480*/  @P1 MOV R19, R118 ;  /* 0x0000007600131202 */ /* 0x002fe60000000f00 */
[----:B------:R-:W-:Y:S04]  /*e490*/  @P1 IMAD.MOV.U32 R18, RZ, RZ, R119 ;  /* 0x000000ffff121224 */ /* 0x000fe800078e0077 */
[----:B------:R-:W-:Y:S05]  /*e4a0*/  @P1 IMAD.WIDE.U32 R18, R228, 0x1e0, R18 ;  /* 0x000001e0e4121825 */ /* 0x000fea00078e0012 */
[----:B------:R-:W-:Y:S01]  /*e4b0*/  @P1 IADD3 R19, R19, R0, RZ ;  /* 0x0000000013131210 */ /* 0x000fe20007ffe0ff */
[----:B------:R-:W-:Y:S04]  /*e4c0*/  @P1 IMAD R0, R39, 0x1e0, RZ ;  /* 0x000001e027001824 */ /* 0x000fe800078e02ff */
[----:B------:R-:W-:Y:S01]  /*e4d0*/  @P1 IMAD.IADD R3, R3, 0x1, R0 ;  /* 0x0000000103031824 */ /* 0x000fe200078e0200 */
[----:B--2---:R1:W-:Y:S05]  /*e4e0*/  @P0 ST.E.128 desc[UR6][R20.64], R4 ;  /* 0x0000000414000985 */ /* 0x0043ea000c101d06 */
[----:B-1----:R-:W2:Y:S05]  /*e4f0*/  @P1 LD.E.128 R4, desc[UR6][R18.64] ;  /* 0x0000000612041980 */ /* 0x002eaa000c101d00 */
[----:B--2---:R1:W-:Y:S02]  /*e500*/  @P1 ST.E.128 desc[UR6][R2.64], R4 ;  /* 0x0000000402001985 */ /* 0x0043e4000c101d06 */
.L_x_2639:
[----:B------:R-:W-:Y:S05]  /*e510*/  BSYNC B2 ;  /* 0x0000000000027941 */ /* 0x000fea0003800000 */
.L_x_2604:
        /* <DEDUP_REMOVED lines=15> */
[----:B------:R-:W-:Y:S02]  /*e610*/  IADD3 R0, R15, -0x200, RZ ;  /* 0xfffffe000f007810 */ /* 0x000fe40007ffe0ff */
[----:B------:R-:W-:Y:S01]  /*e620*/  IABS R8, R14 ;  /* 0x0000000e00087213 */ /* 0x000fe20000000000 */
[----:B------:R-:W5:Y:S01]  /*e630*/  LD.E.64 R24, desc[UR6][R10.64+0x40] ;  /* 0x000040060a187980 */ /* 0x000f62000c101b00 */
[----:B--23--:R-:W-:Y:S05]  /*e640*/  IABS R6, R0 ;  /* 0x0000000000067213 */ /* 0x00cfea0000000000 */
[----:B----4-:R-:W2:Y:S06]  /*e650*/  LD.E.64 R22, desc[UR6][R10.64+0x20] ;  /* 0x000020060a167980 */ /* 0x010eac000c101b00 */
[----:B------:R-:W3:Y:S01]  /*e660*/  LD.E.64 R20, desc[UR6][R10.64+0x28] ;  /* 0x000028060a147980 */ /* 0x000ee2000c101b00 */
[-C--:B-----5:R-:W-:Y:S02]  /*e670*/  IABS R2, R3.reuse ;  /* 0x0000000300027213 */ /* 0x0a0fe40000000000 */
[----:B------:R-:W-:Y:S02]  /*e680*/  IABS R7, R3 ;  /* 0x0000000300077213 */ /* 0x000fe40000000000 */
[----:B------:R-:W1:Y:S03]  /*e690*/  I2F.RP R4, R2 ;  /* 0x0000000200047306 */ /* 0x000e660000209400 */
[----:B------:R-:W-:Y:S07]  /*e6a0*/  IMAD.MOV R7, RZ, RZ, -R7 ;  /* 0x000000ffff077224 */ /* 0x000fee00078e0a07 */
[----:B-1----:R-:W1:Y:S02]  /*e6b0*/  MUFU.RCP R4, R4 ;  /* 0x0000000400047308 */ /* 0x002e640000001000 */
[----:B-1----:R-:W-:Y:S08]  /*e6c0*/  VIADD R4, R4, 0xffffffe ;  /* 0x0ffffffe04047836 */ /* 0x002ff00000000000 */
[----:B------:R-:W1:Y:S02]  /*e6d0*/  F2I.FTZ.U32.TRUNC.NTZ R5, R4 ;  /* 0x0000000400057305 */ /* 0x000e64000021f000 */
[--C-:B-1----:R-:W-:Y:S04]  /*e6e0*/  IMAD.MOV R4, RZ, RZ, -R5.reuse ;  /* 0x000000ffff047224 */ /* 0x102fe800078e0a05 */
[----:B------:R-:W-:Y:S02]  /*e6f0*/  IMAD R15, R4, R2, RZ ;  /* 0x00000002040f7224 */ /* 0x000fe400078e02ff */
[----:B------:R-:W-:Y:S04]  /*e700*/  IMAD.MOV.U32 R4, RZ, RZ, RZ ;  /* 0x000000ffff047224 */ /* 0x000fe800078e00ff */
[----:B------:R-:W-:Y:S06]  /*e710*/  IMAD.HI.U32 R5, R5, R15, R4 ;  /* 0x0000000f05057227 */ /* 0x000fec00078e0004 */
[C---:B------:R-:W-:Y:S04]  /*e720*/  IMAD.HI.U32 R4, R5.reuse, R6, RZ ;  /* 0x0000000605047227 */ /* 0x040fe800078e00ff */
[----:B------:R-:W-:Y:S04]  /*e730*/  IMAD.HI.U32 R5, R5, R8, RZ ;  /* 0x0000000805057227 */ /* 0x000fe800078e00ff */
[CC--:B------:R-:W-:Y:S02]  /*e740*/  IMAD R8, R5.reuse, R7.reuse, R8 ;  /* 0x0000000705087224 */ /* 0x0c0fe400078e0208 */
[----:B------:R-:W-:Y:S03]  /*e750*/  IMAD R6, R4, R7, R6 ;  /* 0x0000000704067224 */ /* 0x000fe600078e0206 */
[C---:B------:R-:W-:Y:S02]  /*e760*/  ISETP.GT.U32.AND P3, PT, R2.reuse, R8, PT ;  /* 0x000000080200720c */ /* 0x040fe40003f64070 */
[----:B------:R-:W-:Y:S11]  /*e770*/  ISETP.GT.U32.AND P0, PT, R2, R6, PT ;  /* 0x000000060200720c */ /* 0x000ff60003f04070 */
[----:B------:R-:W-:Y:S01]  /*e780*/  @!P3 IADD3 R5, R5, 0x1, RZ ;  /* 0x000000010505b810 */ /* 0x000fe20007ffe0ff */
[----:B------:R-:W-:Y:S01]  /*e790*/  @!P3 IMAD.IADD R8, R8, 0x1, -R2 ;  /* 0x000000010808b824 */ /* 0x000fe200078e0a02 */
[-C--:B------:R-:W-:Y:S01]  /*e7a0*/  @!P0 IADD3 R6, R6, -R2.reuse, RZ ;  /* 0x8000000206068210 */ /* 0x080fe20007ffe0ff */
[----:B------:R-:W-:Y:S01]  /*e7b0*/  @!P0 VIADD R4, R4, 0x1 ;  /* 0x0000000104048836 */ /* 0x000fe20000000000 */
[----:B------:R-:W-:Y:S02]  /*e7c0*/  ISETP.NE.AND P0, PT, R3, RZ, PT ;  /* 0x000000ff0300720c */ /* 0x000fe40003f05270 */
[-C--:B------:R-:W-:Y:S02]  /*e7d0*/  ISETP.GE.U32.AND P4, PT, R6, R2.reuse, PT ;  /* 0x000000020600720c */ /* 0x080fe40003f86070 */
[----:B------:R-:W-:Y:S02]  /*e7e0*/  ISETP.GE.U32.AND P5, PT, R8, R2, PT ;  /* 0x000000020800720c */ /* 0x000fe40003fa6070 */
[-C--:B------:R-:W-:Y:S02]  /*e7f0*/  LOP3.LUT R2, R0, R3.reuse, RZ, 0x3c, !PT ;  /* 0x0000000300027212 */ /* 0x080fe400078e3cff */
[-C--:B------:R-:W-:Y:S02]  /*e800*/  LOP3.LUT R6, R14, R3.reuse, RZ, 0x3c, !PT ;  /* 0x000000030e067212 */ /* 0x080fe400078e3cff */
[----:B------:R-:W-:Y:S02]  /*e810*/  ISETP.GE.AND P1, PT, R2, RZ, PT ;  /* 0x000000ff0200720c */ /* 0x000fe40003f26270 */
[----:B------:R-:W-:Y:S02]  /*e820*/  ISETP.GE.AND P2, PT, R6, RZ, PT ;  /* 0x000000ff0600720c */ /* 0x000fe40003f46270 */
[----:B------:R-:W-:Y:S01]  /*e830*/  LOP3.LUT R2, RZ, R3, RZ, 0x33, !PT ;  /* 0x00000003ff027212 */ /* 0x000fe200078e33ff */
[----:B------:R-:W-:Y:S01]  /*e840*/  @P4 VIADD R4, R4, 0x1 ;  /* 0x0000000104044836 */ /* 0x000fe20000000000 */
[----:B------:R-:W-:Y:S01]  /*e850*/  IADD3 R0, -R14, R0, RZ ;  /* 0x000000000e007210 */ /* 0x000fe20007ffe1ff */
[----:B------:R-:W-:Y:S06]  /*e860*/  @P5 VIADD R5, R5, 0x1 ;  /* 0x0000000105055836 */ /* 0x000fec0000000000 */
[----:B------:R-:W-:Y:S02]  /*e870*/  @!P1 IADD3 R4, -R4, RZ, RZ ;  /* 0x000000ff04049210 */ /* 0x000fe40007ffe1ff */
[----:B------:R-:W-:Y:S02]  /*e880*/  @!P2 IMAD.MOV R5, RZ, RZ, -R5 ;  /* 0x000000ffff05a224 */ /* 0x000fe400078e0a05 */
[C---:B------:R-:W-:Y:S03]  /*e890*/  SEL R4, R2.reuse, R4, !P0 ;  /* 0x0000000402047207 */ /* 0x040fe60004000000 */
[----:B------:R-:W-:Y:S02]  /*e8a0*/  SEL R2, R2, R5, !P0 ;  /* 0x0000000502027207 */ /* 0x000fe40004000000 */
[-C--:B------:R-:W-:Y:S02]  /*e8b0*/  LEA R18, P1, R4, R242.reuse, 0x2 ;  /* 0x000000f204127211 */ /* 0x080fe400078210ff */
[----:B------:R-:W-:Y:S02]  /*e8c0*/  LEA R6, P0, R2, R242, 0x2 ;  /* 0x000000f202067211 */ /* 0x000fe400078010ff */
[-C--:B------:R-:W-:Y:S02]  /*e8d0*/  LEA.HI.X.SX32 R19, R4, R243.reuse, 0x2, P1 ;  /* 0x000000f304137211 */ /* 0x080fe400008f16ff */
[C---:B------:R-:W-:Y:S01]  /*e8e0*/  LEA.HI.X.SX32 R7, R2.reuse, R243, 0x2, P0 ;  /* 0x000000f302077211 */ /* 0x040fe200000f16ff */
[----:B------:R-:W-:Y:S02]  /*e8f0*/  IMAD.IADD R2, R2, 0x1, -R4 ;  /* 0x0000000102027824 */ /* 0x000fe400078e0a04 */
[----:B------:R-:W4:Y:S02]  /*e900*/  LD.E R5, desc[UR6][R18.64] ;  /* 0x0000000612057980 */ /* 0x000f24000c101900 */
[----:B------:R-:W-:Y:S02]  /*e910*/  IMAD R0, R2, R3, R0 ;  /* 0x0000000302007224 */ /* 0x000fe400078e0200 */
[----:B------:R-:W4:Y:S02]  /*e920*/  LD.E R6, desc[UR6][R6.64] ;  /* 0x0000000606067980 */ /* 0x000f24000c101900 */
[-C--:B------:R-:W-:Y:S01]  /*e930*/  IMAD R4, R25, R0.reuse, RZ ;  /* 0x0000000019047224 */ /* 0x080fe200078e02ff */
[----:B------:R-:W-:Y:S01]  /*e940*/  SHF.R.S32.HI R2, RZ, 0x1f, R0 ;  /* 0x0000001fff027819 */ /* 0x000fe20000011400 */
[C---:B------:R-:W-:Y:S04]  /*e950*/  IMAD.WIDE.U32 R14, R24.reuse, R0, RZ ;  /* 0x00000000180e7225 */ /* 0x040fe800078e00ff */
[----:B------:R-:W-:Y:S04]  /*e960*/  IMAD R4, R24, R2, R4 ;  /* 0x0000000218047224 */ /* 0x000fe800078e0204 */
[----:B------:R-:W-:Y:S01]  /*e970*/  IMAD.IADD R15, R15, 0x1, R4 ;  /* 0x000000010f0f7824 */ /* 0x000fe200078e0204 */
[----:B------:R-:W5:Y:S01]  /*e980*/  LD.E.64 R18, desc[UR6][R10.64+0x38] ;  /* 0x000038060a127980 */ /* 0x000f62000c101b00 */
[----:B----4-:R-:W-:Y:S04]  /*e990*/  IADD3 R6, -R6, R5, RZ ;  /* 0x0000000506067210 */ /* 0x010fe80007ffe1ff */
[----:B------:R-:W-:Y:S01]  /*e9a0*/  SHF.R.S32.HI R5, RZ, 0x1f, R6 ;  /* 0x0000001fff057819 */ /* 0x000fe20000011406 */
[----:B--2---:R-:W-:Y:S02]  /*e9b0*/  IMAD R3, R23, R6, RZ ;  /* 0x0000000617037224 */ /* 0x004fe400078e02ff */
[----:B---3--:R-:W-:Y:S04]  /*e9c0*/  IMAD.WIDE.U32 R14, R6, R20, R14 ;  /* 0x00000014060e7225 */ /* 0x008fe800078e000e */
[----:B------:R-:W-:Y:S01]  /*e9d0*/  IMAD R3, R22, R5, R3 ;  /* 0x0000000516037224 */ /* 0x000fe200078e0203 */
[----:B------:R-:W-:Y:S01]  /*e9e0*/  LEA R127, P1, R14, R127, 0x1 ;  /* 0x0000007f0e7f7211 */ /* 0x000fe200078208ff */
[-C--:B------:R-:W-:Y:S04]  /*e9f0*/  IMAD.WIDE.U32 R22, R22, R6.reuse, RZ ;  /* 0x0000000616167225 */ /* 0x080fe800078e00ff */
[----:B------:R-:W-:Y:S01]  /*ea00*/  IMAD R6, R21, R6, RZ ;  /* 0x0000000615067224 */ /* 0x000fe200078e02ff */
[----:B------:R-:W-:Y:S01]  /*ea10*/  IADD3 R23, R23, R3, RZ ;  /* 0x0000000317177210 */ /* 0x000fe20007ffe0ff */
[----:B-----5:R-:W-:Y:S02]  /*ea20*/  IMAD R3, R19, R0, RZ ;  /* 0x0000000013037224 */ /* 0x020fe400078e02ff */
        /* <DEDUP_REMOVED lines=9> */
.L_x_2705:
[----:B------:R-:W5:Y:S01]  /*eac0*/  LD.E R2, desc[UR6][R10.64+0x40] ;  /* 0x000040060a027980 */ /* 0x000f62000c101900 */
[----:B------:R-:W-:Y:S02]  /*ead0*/  IMAD.MOV.U32 R4, RZ, RZ, R127 ;  /* 0x000000ffff047224 */ /* 0x000fe400078e007f */
[----:B------:R-:W-:Y:S01]  /*eae0*/  IMAD.MOV.U32 R5, RZ, RZ, R126 ;  /* 0x000000ffff057224 */ /* 0x000fe200078e007e */
[----:B------:R-:W2:Y:S02]  /*eaf0*/  LD.E R0, desc[UR6][R10.64+0x38] ;  /* 0x000038060a007980 */ /* 0x000ea4000c101900 */
[----:B--2---:R-:W-:Y:S02]  /*eb00*/  IMAD.U32 R0, R0, -0x100, RZ ;  /* 0xffffff0000007824 */ /* 0x004fe400078e00ff */
[----:B-----5:R-:W-:Y:S03]  /*eb10*/  IMAD.U32 R2, R2, -0x100, RZ ;  /* 0xffffff0002027824 */ /* 0x020fe600078e00ff */
[----:B------:R-:W-:Y:S02]  /*eb20*/  LEA R124, P0, R0, R124, 0x1 ;  /* 0x0000007c007c7211 */ /* 0x000fe400078008ff */
[----:B------:R-:W-:Y:S02]  /*eb30*/  LEA R127, P1, R2, R4, 0x1 ;  /* 0x00000004027f7211 */ /* 0x000fe400078208ff */
[----:B------:R-:W-:Y:S02]  /*eb40*/  LEA.HI.X.SX32 R125, R0, R125, 0x1, P0 ;  /* 0x0000007d007d7211 */ /* 0x000fe400000f0eff */
[----:B------:R-:W-:Y:S09]  /*eb50*/  LEA.HI.X.SX32 R126, R2, R5, 0x1, P1 ;  /* 0x00000005027e7211 */ /* 0x000ff200008f0eff */
.L_x_2706:
[----:B------:R-:W-:Y:S05]  /*eb60*/  BSYNC B0 ;  /* 0x0000000000007941 */ /* 0x000fea0003800000 */
.L_x_2704:
[----:B------:R-:W-:Y:S04]  /*eb70*/  IADD3 R13, R13, -0x1, RZ ;  /* 0xffffffff0d0d7810 */ /* 0x000fe80007ffe0ff */
[----:B------:R-:W-:Y:S11]  /*eb80*/  ISETP.GT.AND P0, PT, R13, R59, PT ;  /* 0x0000003b0d00720c */ /* 0x000ff60003f04270 */
[----:B------:R-:W-:Y:S02]  /*eb90*/  @!UPT UIADD3 URZ, URZ, URZ, URZ ;  /* 0x0000003f3f3ff290 */ /* 0x000fe4000fffe03f */
[----:B------:R-:W-:Y:S05]  /*eba0*/  @P0 BRA `(.L_x_2707) ;  /* 0xffffff4000ac0947 */ /* 0x000fea000383ffff */
.L_x_2603:
[----:B------:R-:W-:Y:S05]  /*ebb0*/  WARPSYNC.ALL ;  /* 0x0000000000007948 */ /* 0x000fea0003800000 */
[----:B------:R-:W-:Y:S06]  /*ebc0*/  BAR.SYNC.DEFER_BLOCKING 0x0 ;  /* 0x0000000000007b1d */ /* 0x000fec0000010000 */
[----:B------:R-:W5:Y:S02]  /*ebd0*/  LD.E R0, desc[UR6][R10.64+0xd0] ;  /* 0x0000d0060a007980 */ /* 0x000f64000c101900 */
[----:B------:R-:W1:Y:S01]  /*ebe0*/  S2UR UR4, SR_CgaCtaId ;  /* 0x00000000000479c3 */ /* 0x000e620000008800 */
[----:B------:R-:W-:Y:S01]  /*ebf0*/  UMOV UR5, 0x400 ;  /* 0x0000040000057882 */ /* 0x000fe20000000000 */
[----:B------:R-:W-:Y:S01]  /*ec00*/  BSSY B2, `(.L_x_2708) ;  /* 0x00002c8000027945 */ /* 0x000fe20003800000 */
[C---:B------:R-:W-:Y:S01]  /*ec10*/  SHF.L.U64.HI R2, R176.reuse, 0x4, R177 ;  /* 0x00000004b0027819 */ /* 0x040fe200000102b1 */
[----:B------:R-:W-:Y:S01]  /*ec20*/  IMAD.SHL.U32 R3, R176, 0x10, RZ ;  /* 0x00000010b0037824 */ /* 0x000fe200078e00ff */
[----:B-1----:R-:W-:-:S06]  /*ec30*/  ULEA UR4, UR4, UR5, 0x18 ;  /* 0x0000000504047291 */ /* 0x002fcc000f8ec03f */
[----:B------:R-:W-:Y:S02]  /*ec40*/  LEA R244, R64, UR4, 0x1 ;  /* 0x0000000440f47c11 */ /* 0x000fe4000f8e08ff */
[----:B-----5:R-:W-:-:S13]  /*ec50*/  ISETP.NE.AND P0, PT, R0, RZ, PT ;  /* 0x000000ff0000720c */ /* 0x020fda0003f05270 */
[----:B------:R-:W-:Y:S05]  /*ec60*/  @!P0 BRA `(.L_x_2709) ;  /* 0x0000002800848947 */ /* 0x000fea0003800000 */
[----:B------:R-:W2:Y:S04]  /*ec70*/  LD.E.64 R4, desc[UR6][R10.64+0xf0] ;  /* 0x0000f0060a047980 */ /* 0x000ea8000c101b00 */
[----:B------:R-:W5:Y:S04]  /*ec80*/  LD.E.64 R30, desc[UR6][R10.64+0x148] ;  /* 0x000148060a1e7980 */ /* 0x000f68000c101b00 */
[----:B------:R-:W5:Y:S01]  /*ec90*/  LD.E.64 R28, desc[UR6][R10.64+0x150] ;  /* 0x000150060a1c7980 */ /* 0x000f62000c101b00 */
[----:B--2---:R-:W-:-:S04]  /*eca0*/  ISETP.NE.U32.AND P1, PT, R4, RZ, PT ;  /* 0x000000ff0400720c */ /* 0x004fc80003f25070 */
[----:B------:R-:W-:-:S13]  /*ecb0*/  ISETP.NE.AND.EX P1, PT, R5, RZ, PT, P1 ;  /* 0x000000ff0500720c */ /* 0x000fda0003f25310 */
[C---:B---3--:R-:W-:Y:S02]  /*ecc0*/  @P1 LEA R6, P0, R238.reuse, R4, 0x2 ;  /* 0x00000004ee061211 */ /* 0x048fe400078010ff */
[----:B------:R-:W2:Y:S02]  /*ecd0*/  LD.E.U8 R4, desc[UR6][R10.64+0x1b3] ;  /* 0x0001b3060a047980 */ /* 0x000ea4000c101100 */
[----:B------:R-:W-:Y:S01]  /*ece0*/  @P1 LEA.HI.X R7, R238, R5, R54, 0x2, P0 ;  /* 0x00000005ee071211 */ /* 0x000fe200000f1436 */
[----:B------:R-:W-:-:S06]  /*ecf0*/  IMAD.MOV.U32 R5, RZ, RZ, RZ ;  /* 0x000000ffff057224 */ /* 0x000fcc00078e00ff */
[----:B------:R1:W3:Y:S01]  /*ed00*/  @P1 LD.E R5, desc[UR6][R6.64] ;  /* 0x0000000606051980 */ /* 0x0002e2000c101900 */
[----:B------:R-:W-:Y:S02]  /*ed10*/  IADD3 R3, P1, R3, R174, RZ ;  /* 0x000000ae03037210 */ /* 0x000fe40007f3e0ff */
[----:B------:R-:W-:Y:S01]  /*ed20*/  LEA.HI R8, R0, R0, RZ, 0x1 ;  /* 0x0000000000087211 */ /* 0x000fe200078f08ff */
[----:B------:R-:W-:Y:S01]  /*ed30*/  IMAD.MOV.U32 R180, RZ, RZ, R174 ;  /* 0x000000ffffb47224 */ /* 0x000fe200078e00ae */
[----:B------:R-:W-:Y:S01]  /*ed40*/  LEA R12, P2, R174, R178, 0x1 ;  /* 0x000000b2ae0c7211 */ /* 0x000fe200078408ff */
[----:B-1----:R-:W-:Y:S01]  /*ed50*/  IMAD.X R7, R2, 0x1, R181, P1 ;  /* 0x0000000102077824 */ /* 0x002fe200008e06b5 */
[----:B------:R-:W-:Y:S01]  /*ed60*/  SHF.R.S32.HI R2, RZ, 0x1, R8 ;  /* 0x00000001ff027819 */ /* 0x000fe20000011408 */
[----:B------:R-:W-:-:S04]  /*ed70*/  IMAD R6, R177, 0x30, RZ ;  /* 0x00000030b1067824 */ /* 0x000fc800078e02ff */
[----:B----4-:R-:W-:Y:S01]  /*ed80*/  IMAD R21, R172, R2, R61 ;  /* 0x00000002ac157224 */ /* 0x010fe200078e023d */
[----:B------:R-:W-:-:S03]  /*ed90*/  LEA R40, P1, R3, R178, 0x1 ;  /* 0x000000b203287211 */ /* 0x000fc600078208ff */
[----:B------:R-:W-:Y:S01]  /*eda0*/  IMAD.IADD R61, R61, 0x1, R21 ;  /* 0x000000013d3d7824 */ /* 0x000fe200078e0215 */
[-C--:B------:R-:W-:Y:S02]  /*edb0*/  LEA.HI.X R13, R174, R179.reuse, R181, 0x1, P2 ;  /* 0x000000b3ae0d7211 */ /* 0x080fe400010f0cb5 */
[----:B------:R-:W-:Y:S01]  /*edc0*/  LEA.HI.X R41, R3, R179, R7, 0x1, P1 ;  /* 0x000000b303297211 */ /* 0x000fe200008f0c07 */
[----:B------:R-:W-:Y:S01]  /*edd0*/  IMAD.SHL.U32 R19, R2, 0x10, RZ ;  /* 0x0000001002137824 */ /* 0x000fe200078e00ff */
[----:B---3--:R-:W-:Y:S02]  /*ede0*/  IADD3 R60, R5, R60, R50 ;  /* 0x0000003c053c7210 */ /* 0x008fe40007ffe032 */
[----:B------:R-:W-:-:S04]  /*edf0*/  LEA R5, P0, R176, R174, 0x5 ;  /* 0x000000aeb0057211 */ /* 0x000fc800078028ff */
[C---:B------:R-:W-:Y:S01]  /*ee00*/  LEA.HI.X R8, R176.reuse, R181, R177, 0x5, P0 ;  /* 0x000000b5b0087211 */ /* 0x040fe200000f2cb1 */
[----:B------:R-:W-:Y:S01]  /*ee10*/  IMAD.WIDE.U32 R176, R176, 0x30, R180 ;  /* 0x00000030b0b07825 */ /* 0x000fe200078e00b4 */
[----:B------:R-:W-:-:S03]  /*ee20*/  LEA R36, P0, R5, R178, 0x1 ;  /* 0x000000b205247211 */ /* 0x000fc600078008ff */
[----:B------:R-:W-:Y:S01]  /*ee30*/  IMAD.IADD R6, R177, 0x1, R6 ;  /* 0x00000001b1067824 */ /* 0x000fe200078e0206 */
[----:B------:R-:W-:Y:S02]  /*ee40*/  LEA.HI.X R37, R5, R179, R8, 0x1, P0 ;  /* 0x000000b305257211 */ /* 0x000fe400000f0c08 */
[----:B------:R-:W-:-:S04]  /*ee50*/  LEA R32, P0, R176, R178, 0x1 ;  /* 0x000000b2b0207211 */ /* 0x000fc800078008ff */
[----:B------:R-:W-:Y:S02]  /*ee60*/  LEA.HI.X R33, R176, R179, R6, 0x1, P0 ;  /* 0x000000b3b0217211 */ /* 0x000fe400000f0c06 */
[----:B--2---:R-:W-:Y:S01]  /*ee70*/  ISETP.NE.AND P0, PT, R4, RZ, PT ;  /* 0x000000ff0400720c */ /* 0x004fe20003f05270 */
[----:B------:R-:W-:-:S05]  /*ee80*/  IMAD R60, R60, R2, RZ ;  /* 0x000000023c3c7224 */ /* 0x000fca00078e02ff */
[----:B------:R-:W-:Y:S02]  /*ee90*/  SHF.R.S32.HI R18, RZ, 0x1f, R60 ;  /* 0x0000001fff127819 */ /* 0x000fe4000001143c */
[C---:B------:R-:W-:Y:S02]  /*eea0*/  IADD3 R20, P2, R60.reuse, R21, RZ ;  /* 0x000000153c147210 */ /* 0x040fe40007f5e0ff */
[----:B------:R-:W-:Y:S01]  /*eeb0*/  IADD3 R3, P1, R60, R61, RZ ;  /* 0x0000003d3c037210 */ /* 0x000fe20007f3e0ff */
[----:B------:R-:W-:Y:S01]  /*eec0*/  IMAD.IADD R8, R240, 0x1, -R50 ;  /* 0x00000001f0087824 */ /* 0x000fe200078e0a32 */
[-C--:B------:R-:W-:Y:S02]  /*eed0*/  LEA.HI.X.SX32 R21, R21, R18.reuse, 0x1, P2 ;  /* 0x0000001215157211 */ /* 0x080fe400010f0eff */
[----:B------:R-:W-:Y:S01]  /*eee0*/  LEA.HI.X.SX32 R18, R61, R18, 0x1, P1 ;  /* 0x000000123d127211 */ /* 0x000fe200008f0eff */
[----:B------:R-:W-:Y:S08]  /*eef0*/  @!P0 BRA `(.L_x_2710) ;  /* 0x0000000c00d88947 */ /* 0x000ff00003800000 */
[----:B------:R-:W-:Y:S01]  /*ef00*/  ISETP.GE.AND P0, PT, R172, R8, PT ;  /* 0x00000008ac00720c */ /* 0x000fe20003f06270 */
[----:B------:R-:W-:Y:S03]  /*ef10*/  BSSY B1, `(.L_x_2711) ;  /* 0x000003a000017945 */ /* 0x000fe60003800000 */
[----:B------:R-:W-:-:S13]  /*ef20*/  ISETP.LT.OR P0, PT, R47, -0x7, P0 ;  /* 0xfffffff92f00780c */ /* 0x000fda0000701670 */
[----:B------:R-:W-:Y:S05]  /*ef30*/  @P0 BRA `(.L_x_2712) ;  /* 0x0000000000dc0947 */ /* 0x000fea0003800000 */
[----:B------:R-:W5:Y:S01]  /*ef40*/  LD.E.128 R12, desc[UR6][R12.64] ;  /* 0x000000060c0c7980 */ /* 0x000f62000c101d00 */
[----:B------:R-:W-:Y:S01]  /*ef50*/  ISETP.GE.AND P0, PT, R16, R0, PT ;  /* 0x000000001000720c */ /* 0x000fe20003f06270 */
[----:B------:R-:W-:-:S12]  /*ef60*/  BSSY B0, `(.L_x_2713) ;  /* 0x0000033000007945 */ /* 0x000fd80003800000 */
[----:B------:R-:W-:Y:S05]  /*ef70*/  @P0 BRA `(.L_x_2714) ;  /* 0x0000000000c40947 */ /* 0x000fea0003800000 */
[C---:B------:R-:W-:Y:S01]  /*ef80*/  IMAD.SHL.U32 R4, R20.reuse, 0x2, RZ ;  /* 0x0000000214047824 */ /* 0x040fe200078e00ff */
[----:B------:R-:W-:-:S04]  /*ef90*/  SHF.L.U64.HI R3, R20, 0x1, R21 ;  /* 0x0000000114037819 */ /* 0x000fc80000010215 */
[-C--:B-----5:R-:W-:Y:S02]  /*efa0*/  IADD3 R6, P1, R30, R4.reuse, RZ ;  /* 0x000000041e067210 */ /* 0x0a0fe40007f3e0ff */
[----:B------:R-:W-:Y:S02]  /*efb0*/  IADD3 R4, P0, R28, R4, RZ ;  /* 0x000000041c047210 */ /* 0x000fe40007f1e0ff */
[----:B------:R-:W-:-:S03]  /*efc0*/  IADD3.X R7, R31, R3, RZ, P1, !PT ;  /* 0x000000031f077210 */ /* 0x000fc60000ffe4ff */
[----:B------:R-:W-:-:S03]  /*efd0*/  IMAD.X R5, R29, 0x1, R3, P0 ;  /* 0x000000011d057824 */ /* 0x000fc600000e0603 */
[----:B------:R-:W2:Y:S04]  /*efe0*/  LD.E.64 R6, desc[UR6][R6.64] ;  /* 0x0000000606067980 */ /* 0x000ea8000c101b00 */
[----:B------:R-:W3:Y:S01]  /*eff0*/  LD.E.64 R4, desc[UR6][R4.64] ;  /* 0x0000000604047980 */ /* 0x000ee2000c101b00 */
[C---:B------:R-:W-:Y:S02]  /*f000*/  SHF.L.U32 R25, R15.reuse, 0x10, RZ ;  /* 0x000000100f197819 */ /* 0x040fe400000006ff */
[----:B------:R-:W-:Y:S01]  /*f010*/  LOP3.LUT R24, R15, 0xffff0000, RZ, 0xc0, !PT ;  /* 0xffff00000f187812 */ /* 0x000fe200078ec0ff */
[C---:B------:R-:W-:Y:S01]  /*f020*/  IMAD.U32 R26, R14.reuse, 0x10000, RZ ;  /* 0x000100000e1a7824 */ /* 0x040fe200078e00ff */
[----:B------:R-:W-:Y:S02]  /*f030*/  LOP3.LUT R34, R14, 0xffff0000, RZ, 0xc0, !PT ;  /* 0xffff00000e227812 */ /* 0x000fe400078ec0ff */
[----:B------:R-:W-:-:S02]  /*f040*/  LOP3.LUT R3, R13, 0xffff0000, RZ, 0xc0, !PT ;  /* 0xffff00000d037812 */ /* 0x000fc400078ec0ff */
[----:B------:R-:W-:Y:S01]  /*f050*/  SHF.L.U32 R9, R13, 0x10, RZ ;  /* 0x000000100d097819 */ /* 0x000fe200000006ff */
[C---:B------:R-:W-:Y:S01]  /*f060*/  IMAD.U32 R13, R12.reuse, 0x10000, RZ ;  /* 0x000100000c0d7824 */ /* 0x040fe200078e00ff */
[----:B------:R-:W-:Y:S02]  /*f070*/  LOP3.LUT R27, R12, 0xffff0000, RZ, 0xc0, !PT ;  /* 0xffff00000c1b7812 */ /* 0x000fe400078ec0ff */
[----:B--2---:R-:W-:Y:S02]  /*f080*/  LOP3.LUT R22, R7, 0xffff0000, RZ, 0xc0, !PT ;  /* 0xffff000007167812 */ /* 0x004fe400078ec0ff */
[C---:B---3--:R-:W-:Y:S02]  /*f090*/  LOP3.LUT R15, R5.reuse, 0xffff0000, RZ, 0xc0, !PT ;  /* 0xffff0000050f7812 */ /* 0x048fe400078ec0ff */
[----:B------:R-:W-:-:S03]  /*f0a0*/  SHF.L.U32 R5, R5, 0x10, RZ ;  /* 0x0000001005057819 */ /* 0x000fc600000006ff */
[CC--:B------:R-:W-:Y:S01]  /*f0b0*/  FMUL.FTZ R14, R24.reuse, R15.reuse ;  /* 0x0000000f180e7220 */ /* 0x0c0fe20000410000 */
[----:B------:R-:W-:Y:S01]  /*f0c0*/  FMUL.FTZ R24, R24, R22 ;  /* 0x0000001618187220 */ /* 0x000fe20000410000 */
[----:B------:R-:W-:Y:S01]  /*f0d0*/  LOP3.LUT R18, R4, 0xffff0000, RZ, 0xc0, !PT ;  /* 0xffff000004127812 */ /* 0x000fe200078ec0ff */
[----:B------:R-:W-:Y:S01]  /*f0e0*/  IMAD.U32 R7, R7, 0x10000, RZ ;  /* 0x0001000007077824 */ /* 0x000fe200078e00ff */
[----:B------:R-:W-:Y:S01]  /*f0f0*/  LOP3.LUT R23, R6, 0xffff0000, RZ, 0xc0, !PT ;  /* 0xffff000006177812 */ /* 0x000fe200078ec0ff */
[----:B------:R-:W-:Y:S01]  /*f100*/  FFMA.FTZ R24, R25, R15, R24 ;  /* 0x0000000f19187223 */ /* 0x000fe20000010018 */
[C---:B------:R-:W-:Y:S01]  /*f110*/  FMUL.FTZ R15, R34.reuse, R5 ;  /* 0x00000005220f7220 */ /* 0x040fe20000410000 */
[C---:B------:R-:W-:Y:S01]  /*f120*/  FMUL.FTZ R12, R3.reuse, R18 ;  /* 0x00000012030c7220 */ /* 0x040fe20000410000 */
[----:B------:R-:W-:Y:S01]  /*f130*/  FMUL.FTZ R34, R34, R7 ;  /* 0x0000000722227220 */ /* 0x000fe20000410000 */
[----:B------:R-:W-:Y:S01]  /*f140*/  FMUL.FTZ R3, R3, R23 ;  /* 0x0000001703037220 */ /* 0x000fe20000410000 */
[----:B------:R-:W-:Y:S01]  /*f150*/  SHF.L.U32 R4, R4, 0x10, RZ ;  /* 0x0000001004047819 */ /* 0x000fe200000006ff */
[----:B------:R-:W-:-:S02]  /*f160*/  IMAD.U32 R6, R6, 0x10000, RZ ;  /* 0x0001000006067824 */ /* 0x000fc400078e00ff */
[----:B------:R-:W-:Y:S01]  /*f170*/  FFMA.FTZ R14, R25, R22, -R14 ;  /* 0x00000016190e7223 */ /* 0x000fe2000001080e */
[C---:B------:R-:W-:Y:S01]  /*f180*/  FFMA.FTZ R15, R26.reuse, R7, -R15 ;  /* 0x000000071a0f7223 */ /* 0x040fe2000001080f */
[----:B------:R-:W-:Y:S01]  /*f190*/  FFMA.FTZ R34, R26, R5, R34 ;  /* 0x000000051a227223 */ /* 0x000fe20000010022 */
[C---:B------:R-:W-:Y:S01]  /*f1a0*/  FFMA.FTZ R12, R9.reuse, R23, -R12 ;  /* 0x00000017090c7223 */ /* 0x040fe2000001080c */
[----:B------:R-:W-:Y:S01]  /*f1b0*/  FFMA.FTZ R3, R9, R18, R3 ;  /* 0x0000001209037223 */ /* 0x000fe20000010003 */
[C---:B------:R-:W-:Y:S01]  /*f1c0*/  FMUL.FTZ R9, R27.reuse, R4 ;  /* 0x000000041b097220 */ /* 0x040fe20000410000 */
[----:B------:R-:W-:Y:S01]  /*f1d0*/  FMUL.FTZ R27, R27, R6 ;  /* 0x000000061b1b7220 */ /* 0x000fe20000410000 */
[----:B------:R-:W-:Y:S02]  /*f1e0*/  F2FP.BF16.F32.PACK_AB R14, R24, R14 ;  /* 0x0000000e180e723e */ /* 0x000fe400000010ff */
[----:B------:R-:W-:Y:S01]  /*f1f0*/  F2FP.BF16.F32.PACK_AB R15, R34, R15 ;  /* 0x0000000f220f723e */ /* 0x000fe200000010ff */
[C---:B------:R-:W-:Y:S01]  /*f200*/  FFMA.FTZ R9, R13.reuse, R6, -R9 ;  /* 0x000000060d097223 */ /* 0x040fe20000010809 */
[----:B------:R-:W-:-:S02]  /*f210*/  FFMA.FTZ R27, R13, R4, R27 ;  /* 0x000000040d1b7223 */ /* 0x000fc4000001001b */
[----:B------:R-:W-:Y:S02]  /*f220*/  LOP3.LUT R15, R15, R14, RZ, 0x3c, !PT ;  /* 0x0000000e0f0f7212 */ /* 0x000fe400078e3cff */
[----:B------:R-:W-:Y:S02]  /*f230*/  F2FP.BF16.F32.PACK_AB R12, R3, R12 ;  /* 0x0000000c030c723e */ /* 0x000fe400000010ff */
[----:B------:R-:W-:Y:S02]  /*f240*/  F2FP.BF16.F32.PACK_AB R9, R27, R9 ;  /* 0x000000091b09723e */ /* 0x000fe400000010ff */
[C---:B------:R-:W-:Y:S02]  /*f250*/  LOP3.LUT R14, R15.reuse, R14, RZ, 0x3c, !PT ;  /* 0x0000000e0f0e7212 */ /* 0x040fe400078e3cff */
[----:B------:R-:W-:Y:S01]  /*f260*/  MOV R13, R12 ;  /* 0x0000000c000d7202 */ /* 0x000fe20000000f00 */
[----:B------:R-:W-:Y:S01]  /*f270*/  IMAD.MOV.U32 R12, RZ, RZ, R9 ;  /* 0x000000ffff0c7224 */ /* 0x000fe200078e0009 */
[----:B------:R-:W-:-:S02]  /*f280*/  LOP3.LUT R15, R15, R14, RZ, 0x3c, !PT ;  /* 0x0000000e0f0f7212 */ /* 0x000fc400078e3cff */
.L_x_2714:
[----:B------:R-:W-:Y:S05]  /*f290*/  BSYNC B0 ;  /* 0x0000000000007941 */ /* 0x000fea0003800000 */
.L_x_2713:
[----:B-----5:R1:W-:Y:S02]  /*f2a0*/  STS.128 [R244], R12 ;  /* 0x0000000cf4007388 */ /* 0x0203e40000000c00 */
.L_x_2712:
[----:B------:R-:W-:Y:S05]  /*f2b0*/  BSYNC B1 ;  /* 0x0000000000017941 */ /* 0x000fea0003800000 */
.L_x_2711:
[----:B------:R-:W-:Y:S01]  /*f2c0*/  VIADD R9, R172, 0x10 ;  /* 0x00000010ac097836 */ /* 0x000fe20000000000 */
[----:B------:R-:W-:Y:S04]  /*f2d0*/  BSSY B1, `(.L_x_2715) ;  /* 0x000003c000017945 */ /* 0x000fe80003800000 */
[----:B------:R-:W-:-:S04]  /*f2e0*/  ISETP.GE.AND P0, PT, R9, R8, PT ;  /* 0x000000080900720c */ /* 0x000fc80003f06270 */
[----:B------:R-:W-:-:S13]  /*f2f0*/  ISETP.LT.OR P0, PT, R47, -0x87, P0 ;  /* 0xffffff792f00780c */ /* 0x000fda0000701670 */
[----:B------:R-:W-:Y:S05]  /*f300*/  @P0 BRA `(.L_x_2716) ;  /* 0x0000000000e00947 */ /* 0x000fea0003800000 */
[----:B-1----:R1:W5:Y:S01]  /*f310*/  LD.E.128 R12, desc[UR6][R40.64] ;  /* 0x00000006280c7980 */ /* 0x002362000c101d00 */
[----:B------:R-:W-:Y:S01]  /*f320*/  ISETP.GE.AND P0, PT, R16, R0, PT ;  /* 0x000000001000720c */ /* 0x000fe20003f06270 */
[----:B------:R-:W-:-:S12]  /*f330*/  BSSY B0, `(.L_x_2717) ;  /* 0x0000034000007945 */ /* 0x000fd80003800000 */
[----:B------:R-:W-:Y:S05]  /*f340*/  @P0 BRA `(.L_x_2718) ;  /* 0x0000000000c80947 */ /* 0x000fea0003800000 */
[----:B------:R-:W-:-:S04]  /*f350*/  IADD3 R3, P0, R19, R20, RZ ;  /* 0x0000001413037210 */ /* 0x000fc80007f1e0ff */
[----:B------:R-:W-:Y:S01]  /*f360*/  LEA.HI.X.SX32 R19, R19, R21, 0x1, P0 ;  /* 0x0000001513137211 */ /* 0x000fe200000f0eff */
[----:B------:R-:W-:-:S03]  /*f370*/  IMAD.SHL.U32 R4, R3, 0x2, RZ ;  /* 0x0000000203047824 */ /* 0x000fc600078e00ff */
[----:B------:R-:W-:Y:S02]  /*f380*/  SHF.L.U64.HI R19, R3, 0x1, R19 ;  /* 0x0000000103137819 */ /* 0x000fe40000010213 */
[-C--:B-----5:R-:W-:Y:S02]  /*f390*/  IADD3 R6, P1, R30, R4.reuse, RZ ;  /* 0x000000041e067210 */ /* 0x0a0fe40007f3e0ff */
[----:B------:R-:W-:Y:S02]  /*f3a0*/  IADD3 R4, P0, R28, R4, RZ ;  /* 0x000000041c047210 */ /* 0x000fe40007f1e0ff */
[----:B------:R-:W-:-:S03]  /*f3b0*/  IADD3.X R7, R31, R19, RZ, P1, !PT ;  /* 0x000000131f077210 */ /* 0x000fc60000ffe4ff */
[----:B------:R-:W-:-:S03]  /*f3c0*/  IMAD.X R5, R29, 0x1, R19, P0 ;  /* 0x000000011d057824 */ /* 0x000fc600000e0613 */
[----:B------:R-:W2:Y:S04]  /*f3d0*/  LD.E.64 R6, desc[UR6][R6.64] ;  /* 0x0000000606067980 */ /* 0x000ea8000c101b00 */
[----:B------:R-:W3:Y:S01]  /*f3e0*/  LD.E.64 R4, desc[UR6][R4.64] ;  /* 0x0000000604047980 */ /* 0x000ee2000c101b00 */
[C---:B------:R-:W-:Y:S02]  /*f3f0*/  SHF.L.U32 R25, R15.reuse, 0x10, RZ ;  /* 0x000000100f197819 */ /* 0x040fe400000006ff */
[----:B------:R-:W-:Y:S02]  /*f400*/  LOP3.LUT R24, R15, 0xffff0000, RZ, 0xc0, !PT ;  /* 0xffff00000f187812 */ /* 0x000fe400078ec0ff */
[----:B------:R-:W-:Y:S01]  /*f410*/  LOP3.LUT R3, R13, 0xffff0000, RZ, 0xc0, !PT ;  /* 0xffff00000d037812 */ /* 0x000fe200078ec0ff */
[C---:B------:R-:W-:Y:S01]  /*f420*/  IMAD.U32 R26, R14.reuse, 0x10000, RZ ;  /* 0x000100000e1a7824 */ /* 0x040fe200078e00ff */
[----:B------:R-:W-:-:S02]  /*f430*/  LOP3.LUT R34, R14, 0xffff0000, RZ, 0xc0, !PT ;  /* 0xffff00000e227812 */ /* 0x000fc400078ec0ff */
[----:B------:R-:W-:Y:S01]  /*f440*/  SHF.L.U32 R18, R13, 0x10, RZ ;  /* 0x000000100d127819 */ /* 0x000fe200000006ff */
[C---:B------:R-:W-:Y:S01]  /*f450*/  IMAD.U32 R13, R12.reuse, 0x10000, RZ ;  /* 0x000100000c0d7824 */ /* 0x040fe200078e00ff */
[----:B------:R-:W-:Y:S02]  /*f460*/  LOP3.LUT R27, R12, 0xffff0000, RZ, 0xc0, !PT ;  /* 0xffff00000c1b7812 */ /* 0x000fe400078ec0ff */
[----:B--2---:R-:W-:Y:S02]  /*f470*/  LOP3.LUT R22, R7, 0xffff0000, RZ, 0xc0, !PT ;  /* 0xffff000007167812 */ /* 0x004fe400078ec0ff */
[----:B---3--:R-:W-:Y:S02]  /*f480*/  LOP3.LUT R15, R5, 0xffff0000, RZ, 0xc0, !PT ;  /* 0xffff0000050f7812 */ /* 0x008fe400078ec0ff */
[----:B------:R-:W-:Y:S02]  /*f490*/  LOP3.LUT R19, R4, 0xffff0000, RZ, 0xc0, !PT ;  /* 0xffff000004137812 */ /* 0x000fe400078ec0ff */
[----:B------:R-:W-:Y:S01]  /*f4a0*/  LOP3.LUT R23, R6, 0xffff0000, RZ, 0xc0, !PT ;  /* 0xffff000006177812 */ /* 0x000fe200078ec0ff */
[C---:B------:R-:W-:Y:S01]  /*f4b0*/  FMUL.FTZ R14, R24.reuse, R15 ;  /* 0x0000000f180e7220 */ /* 0x040fe20000410000 */
[----:B------:R-:W-:Y:S01]  /*f4c0*/  FMUL.FTZ R24, R24, R22 ;  /* 0x0000001618187220 */ /* 0x000fe20000410000 */
[----:B------:R-:W-:Y:S01]  /*f4d0*/  SHF.L.U32 R4, R4, 0x10, RZ ;  /* 0x0000001004047819 */ /* 0x000fe200000006ff */
[C---:B------:R-:W-:Y:S01]  /*f4e0*/  FMUL.FTZ R12, R3.reuse, R19 ;  /* 0x00000013030c7220 */ /* 0x040fe20000410000 */
[----:B------:R-:W-:Y:S01]  /*f4f0*/  FMUL.FTZ R3, R3, R23 ;  /* 0x0000001703037220 */ /* 0x000fe20000410000 */
[----:B------:R-:W-:Y:S01]  /*f500*/  IMAD.U32 R6, R6, 0x10000, RZ ;  /* 0x0001000006067824 */ /* 0x000fe200078e00ff */
[----:B------:R-:W-:Y:S01]  /*f510*/  SHF.L.U32 R5, R5, 0x10, RZ ;  /* 0x0000001005057819 */ /* 0x000fe200000006ff */
[----:B------:R-:W-:-:S02]  /*f520*/  IMAD.U32 R7, R7, 0x10000, RZ ;  /* 0x0001000007077824 */ /* 0x000fc400078e00ff */
[----:B------:R-:W-:Y:S01]  /*f530*/  FFMA.FTZ R24, R25, R15, R24 ;  /* 0x0000000f19187223 */ /* 0x000fe20000010018 */
[C---:B------:R-:W-:Y:S01]  /*f540*/  FMUL.FTZ R15, R27.reuse, R4 ;  /* 0x000000041b0f7220 */ /* 0x040fe20000410000 */
[C---:B------:R-:W-:Y:S01]  /*f550*/  FFMA.FTZ R12, R18.reuse, R23, -R12 ;  /* 0x00000017120c7223 */ /* 0x040fe2000001080c */
[----:B------:R-:W-:Y:S01]  /*f560*/  FFMA.FTZ R3, R18, R19, R3 ;  /* 0x0000001312037223 */ /* 0x000fe20000010003 */
[-C--:B------:R-:W-:Y:S01]  /*f570*/  FMUL.FTZ R27, R27, R6.reuse ;  /* 0x000000061b1b7220 */ /* 0x080fe20000410000 */
[C---:B------:R-:W-:Y:S01]  /*f580*/  FMUL.FTZ R18, R34.reuse, R5 ;  /* 0x0000000522127220 */ /* 0x040fe20000410000 */
[-C--:B------:R-:W-:Y:S01]  /*f590*/  FMUL.FTZ R34, R34, R7.reuse ;  /* 0x0000000722227220 */ /* 0x080fe20000410000 */
[C---:B------:R-:W-:Y:S01]  /*f5a0*/  FFMA.FTZ R15, R13.reuse, R6, -R15 ;  /* 0x000000060d0f7223 */ /* 0x040fe2000001080f */
[----:B------:R-:W-:Y:S01]  /*f5b0*/  FFMA.FTZ R27, R13, R4, R27 ;  /* 0x000000040d1b7223 */ /* 0x000fe2000001001b */
[----:B------:R-:W-:Y:S01]  /*f5c0*/  FFMA.FTZ R14, R25, R22, -R14 ;  /* 0x00000016190e7223 */ /* 0x000fe2000001080e */
[C---:B------:R-:W-:Y:S01]  /*f5d0*/  FFMA.FTZ R18, R26.reuse, R7, -R18 ;  /* 0x000000071a127223 */ /* 0x040fe20000010812 */
[----:B------:R-:W-:Y:S01]  /*f5e0*/  FFMA.FTZ R34, R26, R5, R34 ;  /* 0x000000051a227223 */ /* 0x000fe20000010022 */
[----:B------:R-:W-:-:S02]  /*f5f0*/  F2FP.BF16.F32.PACK_AB R12, R3, R12 ;  /* 0x0000000c030c723e */ /* 0x000fc400000010ff */
[----:B------:R-:W-:Y:S02]  /*f600*/  F2FP.BF16.F32.PACK_AB R15, R27, R15 ;  /* 0x0000000f1b0f723e */ /* 0x000fe400000010ff */
[----:B------:R-:W-:Y:S02]  /*f610*/  F2FP.BF16.F32.PACK_AB R14, R24, R14 ;  /* 0x0000000e180e723e */ /* 0x000fe400000010ff */
[----:B------:R-:W-:Y:S02]  /*f620*/  F2FP.BF16.F32.PACK_AB R18, R34, R18 ;  /* 0x000000122212723e */ /* 0x000fe400000010ff */
[----:B------:R-:W-:Y:S01]  /*f630*/  MOV R13, R12 ;  /* 0x0000000c000d7202 */ /* 0x000fe20000000f00 */
[----:B------:R-:W-:Y:S01]  /*f640*/  IMAD.MOV.U32 R12, RZ, RZ, R15 ;  /* 0x000000ffff0c7224 */ /* 0x000fe200078e000f */
[----:B------:R-:W-:Y:S01]  /*f650*/  MOV R15, R14 ;  /* 0x0000000e000f7202 */ /* 0x000fe20000000f00 */
[----:B------:R-:W-:Y:S02]  /*f660*/  IMAD.MOV.U32 R14, RZ, RZ, R18 ;  /* 0x000000ffff0e7224 */ /* 0x000fe400078e0012 */
.L_x_2718:
[----:B------:R-:W-:Y:S05]  /*f670*/  BSYNC B0 ;  /* 0x0000000000007941 */ /* 0x000fea0003800000 */
.L_x_2717:
[----:B-----5:R2:W-:Y:S02]  /*f680*/  STS.128 [R244+0x800], R12 ;  /* 0x0008000cf4007388 */ /* 0x0205e40000000c00 */
.L_x_2716:
[----:B------:R-:W-:Y:S05]  /*f690*/  BSYNC B1 ;  /* 0x0000000000017941 */ /* 0x000fea0003800000 */
.L_x_2715:
[----:B------:R-:W-:Y:S01]  /*f6a0*/  VIADD R19, R172, 0x20 ;  /* 0x00000020ac137836 */ /* 0x000fe20000000000 */
[----:B------:R-:W-:Y:S04]  /*f6b0*/  BSSY B1, `(.L_x_2719) ;  /* 0x000003d000017945 */ /* 0x000fe80003800000 */
[----:B------:R-:W-:-:S04]  /*f6c0*/  ISETP.GE.AND P0, PT, R19, R8, PT ;  /* 0x000000081300720c */ /* 0x000fc80003f06270 */
[----:B------:R-:W-:-:S13]  /*f6d0*/  ISETP.LT.OR P0, PT, R47, -0x107, P0 ;  /* 0xfffffef92f00780c */ /* 0x000fda0000701670 */
[----:B------:R-:W-:Y:S05]  /*f6e0*/  @P0 BRA `(.L_x_2720) ;  /* 0x0000000000e40947 */ /* 0x000fea0003800000 */
[----:B-12---:R1:W5:Y:S01]  /*f6f0*/  LD.E.128 R12, desc[UR6][R36.64] ;  /* 0x00000006240c7980 */ /* 0x006362000c101d00 */
        /* <DEDUP_REMOVED lines=8> */
[-C--:B-----5:R-:W-:Y:S02]  /*f780*/  IADD3 R4, P0, R28, R5.reuse, RZ ;  /* 0x000000051c047210 */ /* 0x0a0fe40007f1e0ff */
[----:B------:R-:W-:-:S03]  /*f790*/  IADD3 R6, P1, R30, R5, RZ ;  /* 0x000000051e067210 */ /* 0x000fc60007f3e0ff */
[----:B------:R-:W-:Y:S01]  /*f7a0*/  IMAD.X R5, R29, 0x1, R3, P0 ;  /* 0x000000011d057824 */ /* 0x000fe200000e0603 */
[----:B------:R-:W-:-:S05]  /*f7b0*/  IADD3.X R7, R31, R3, RZ, P1, !PT ;  /* 0x000000031f077210 */ /* 0x000fca0000ffe4ff */
[----:B------:R-:W2:Y:S04]  /*f7c0*/  LD.E.64 R4, desc[UR6][R4.64] ;  /* 0x0000000604047980 */ /* 0x000ea8000c101b00 */
[----:B------:R-:W3:Y:S01]  /*f7d0*/  LD.E.64 R6, desc[UR6][R6.64] ;  /* 0x0000000606067980 */ /* 0x000ee2000c101b00 */
[C---:B------:R-:W-:Y:S01]  /*f7e0*/  SHF.L.U32 R26, R15.reuse, 0x10, RZ ;  /* 0x000000100f1a7819 */ /* 0x040fe200000006ff */
[C---:B------:R-:W-:Y:S01]  /*f7f0*/  IMAD.U32 R27, R14.reuse, 0x10000, RZ ;  /* 0x000100000e1b7824 */ /* 0x040fe200078e00ff */
[----:B------:R-:W-:Y:S02]  /*f800*/  LOP3.LUT R25, R15, 0xffff0000, RZ, 0xc0, !PT ;  /* 0xffff00000f197812 */ /* 0x000fe400078ec0ff */
[----:B------:R-:W-:Y:S02]  /*f810*/  LOP3.LUT R3, R13, 0xffff0000, RZ, 0xc0, !PT ;  /* 0xffff00000d037812 */ /* 0x000fe400078ec0ff */
[----:B-1----:R-:W-:-:S02]  /*f820*/  LOP3.LUT R36, R14, 0xffff0000, RZ, 0xc0, !PT ;  /* 0xffff00000e247812 */ /* 0x002fc400078ec0ff */
[----:B------:R-:W-:Y:S01]  /*f830*/  SHF.L.U32 R18, R13, 0x10, RZ ;  /* 0x000000100d127819 */ /* 0x000fe200000006ff */
[C---:B------:R-:W-:Y:S01]  /*f840*/  IMAD.U32 R13, R12.reuse, 0x10000, RZ ;  /* 0x000100000c0d7824 */ /* 0x040fe200078e00ff */
[----:B------:R-:W-:Y:S02]  /*f850*/  LOP3.LUT R34, R12, 0xffff0000, RZ, 0xc0, !PT ;  /* 0xffff00000c227812 */ /* 0x000fe400078ec0ff */
[----:B--2---:R-:W-:Y:S02]  /*f860*/  LOP3.LUT R15, R5, 0xffff0000, RZ, 0xc0, !PT ;  /* 0xffff0000050f7812 */ /* 0x004fe400078ec0ff */
[----:B------:R-:W-:Y:S02]  /*f870*/  LOP3.LUT R22, R4, 0xffff0000, RZ, 0xc0, !PT ;  /* 0xffff000004167812 */ /* 0x000fe400078ec0ff */
[----:B---3--:R-:W-:Y:S01]  /*f880*/  LOP3.LUT R23, R7, 0xffff0000, RZ, 0xc0, !PT ;  /* 0xffff000007177812 */ /* 0x008fe200078ec0ff */
[----:B------:R-:W-:Y:S01]  /*f890*/  FMUL.FTZ R14, R25, R15 ;  /* 0x0000000f190e7220 */ /* 0x000fe20000410000 */
[----:B------:R-:W-:Y:S01]  /*f8a0*/  LOP3.LUT R24, R6, 0xffff0000, RZ, 0xc0, !PT ;  /* 0xffff000006187812 */ /* 0x000fe200078ec0ff */
[----:B------:R-:W-:Y:S01]  /*f8b0*/  FMUL.FTZ R12, R3, R22 ;  /* 0x00000016030c7220 */ /* 0x000fe20000410000 */
[----:B------:R-:W-:Y:S01]  /*f8c0*/  SHF.L.U32 R4, R4, 0x10, RZ ;  /* 0x0000001004047819 */ /* 0x000fe200000006ff */
[----:B------:R-:W-:Y:S01]  /*f8d0*/  FMUL.FTZ R25, R25, R23 ;  /* 0x0000001719197220 */ /* 0x000fe20000410000 */
[----:B------:R-:W-:-:S02]  /*f8e0*/  IMAD.U32 R6, R6, 0x10000, RZ ;  /* 0x0001000006067824 */ /* 0x000fc400078e00ff */
[----:B------:R-:W-:Y:S01]  /*f8f0*/  FMUL.FTZ R3, R3, R24 ;  /* 0x0000001803037220 */ /* 0x000fe20000410000 */
[----:B------:R-:W-:Y:S01]  /*f900*/  SHF.L.U32 R5, R5, 0x10, RZ ;  /* 0x0000001005057819 */ /* 0x000fe200000006ff */
[----:B------:R-:W-:Y:S01]  /*f910*/  FFMA.FTZ R25, R26, R15, R25 ;  /* 0x0000000f1a197223 */ /* 0x000fe20000010019 */
[----:B------:R-:W-:Y:S02]  /*f920*/  IMAD.U32 R7, R7, 0x10000, RZ ;  /* 0x0001000007077824 */ /* 0x000fe400078e00ff */
[C---:B------:R-:W-:Y:S01]  /*f930*/  FMUL.FTZ R15, R34.reuse, R4 ;  /* 0x00000004220f7220 */ /* 0x040fe20000410000 */
[----:B------:R-:W-:Y:S01]  /*f940*/  FMUL.FTZ R34, R34, R6 ;  /* 0x0000000622227220 */ /* 0x000fe20000410000 */
[C---:B------:R-:W-:Y:S01]  /*f950*/  FFMA.FTZ R12, R18.reuse, R24, -R12 ;  /* 0x00000018120c7223 */ /* 0x040fe2000001080c */
[----:B------:R-:W-:Y:S01]  /*f960*/  FFMA.FTZ R3, R18, R22, R3 ;  /* 0x0000001612037223 */ /* 0x000fe20000010003 */
[C---:B------:R-:W-:Y:S01]  /*f970*/  FMUL.FTZ R18, R36.reuse, R5 ;  /* 0x0000000524127220 */ /* 0x040fe20000410000 */
[----:B------:R-:W-:Y:S01]  /*f980*/  FMUL.FTZ R36, R36, R7 ;  /* 0x0000000724247220 */ /* 0x000fe20000410000 */
        /* <DEDUP_REMOVED lines=11> */
[----:B------:R-:W-:Y:S02]  /*fa40*/  MOV R15, R14 ;  /* 0x0000000e000f7202 */ /* 0x000fe40000000f00 */
[----:B------:R-:W-:-:S02]  /*fa50*/  MOV R14, R18 ;  /* 0x00000012000e7202 */ /* 0x000fc40000000f00 */
.L_x_2722:
[----:B------:R-:W-:Y:S05]  /*fa60*/  BSYNC B0 ;  /* 0x0000000000007941 */ /* 0x000fea0003800000 */
.L_x_2721:
[----:B-----5:R3:W-:Y:S02]  /*fa70*/  STS.128 [R244+0x1000], R12 ;  /* 0x0010000cf4007388 */ /* 0x0207e40000000c00 */
.L_x_2720:
[----:B------:R-:W-:Y:S05]  /*fa80*/  BSYNC B1 ;  /* 0x0000000000017941 */ /* 0x000fea0003800000 */
.L_x_2719:
[----:B------:R-:W-:-:S05]  /*fa90*/  VIADD R34, R172, 0x30 ;  /* 0x00000030ac227836 */ /* 0x000fca0000000000 */
[----:B------:R-:W-:-:S04]  /*faa0*/  ISETP.GE.AND P0, PT, R34, R8, PT ;  /* 0x000000082200720c */ /* 0x000fc80003f06270 */
[----:B------:R-:W-:-:S13]  /*fab0*/  ISETP.LT.OR P0, PT, R47, -0x187, P0 ;  /* 0xfffffe792f00780c */ /* 0x000fda0000701670 */
[----:B------:R-:W-:Y:S05]  /*fac0*/  @P0 BRA `(.L_x_2723) ;  /* 0x0000001c006c0947 */ /* 0x000fea0003800000 */
[----:B-123--:R1:W5:Y:S01]  /*fad0*/  LD.E.128 R12, desc[UR6][R32.64] ;  /* 0x00000006200c7980 */ /* 0x00e362000c101d00 */
[----:B------:R-:W-:Y:S01]  /*fae0*/  ISETP.GE.AND P0, PT, R16, R0, PT ;  /* 0x000000001000720c */ /* 0x000fe20003f06270 */
[----:B------:R-:W-:-:S12]  /*faf0*/  BSSY B0, `(.L_x_2724) ;  /* 0x0000034000007945 */ /* 0x000fd80003800000 */
[----:B------:R-:W-:Y:S05]  /*fb00*/  @P0 BRA `(.L_x_2725) ;  /* 0x0000000000c80947 */ /* 0x000fea0003800000 */
[----:B------:R-:W-:-:S05]  /*fb10*/  IMAD R2, R2, 0x30, RZ ;  /* 0x0000003002027824 */ /* 0x000fca00078e02ff */
        /* <DEDUP_REMOVED lines=8> */
[----:B------:R2:W3:Y:S04]  /*fba0*/  LD.E.64 R2, desc[UR6][R6.64] ;  /* 0x0000000606027980 */ /* 0x0004e8000c101b00 */
[----:B------:R-:W4:Y:S01]  /*fbb0*/  LD.E.64 R4, desc[UR6][R4.64] ;  /* 0x0000000604047980 */ /* 0x000f22000c101b00 */
[C---:B------:R-:W-:Y:S01]  /*fbc0*/  LOP3.LUT R0, R13.reuse, 0xffff0000, RZ, 0xc0, !PT ;  /* 0xffff00000d007812 */ /* 0x040fe200078ec0ff */
[----:B------:R-:W-:Y:S01]  /*fbd0*/  IMAD.U32 R16, R14, 0x10000, RZ ;  /* 0x000100000e107824 */ /* 0x000fe200078e00ff */
[----:B------:R-:W-:Y:S02]  /*fbe0*/  SHF.L.U32 R17, R13, 0x10, RZ ;  /* 0x000000100d117819 */ /* 0x000fe400000006ff */
[C---:B------:R-:W-:Y:S02]  /*fbf0*/  LOP3.LUT R13, R15.reuse, 0xffff0000, RZ, 0xc0, !PT ;  /* 0xffff00000f0d7812 */ /* 0x040fe400078ec0ff */
[----:B------:R-:W-:-:S02]  /*fc00*/  SHF.L.U32 R20, R15, 0x10, RZ ;  /* 0x000000100f147819 */ /* 0x000fc400000006ff */
[----:B------:R-:W-:Y:S02]  /*fc10*/  LOP3.LUT R14, R14, 0xffff0000, RZ, 0xc0, !PT ;  /* 0xffff00000e0e7812 */ /* 0x000fe400078ec0ff */
[C---:B--2---:R-:W-:Y:S01]  /*fc20*/  LOP3.LUT R6, R12.reuse, 0xffff0000, RZ, 0xc0, !PT ;  /* 0xffff00000c067812 */ /* 0x044fe200078ec0ff */
[----:B------:R-:W-:Y:S01]  /*fc30*/  IMAD.U32 R7, R12, 0x10000, RZ ;  /* 0x000100000c077824 */ /* 0x000fe200078e00ff */
[C---:B---3--:R-:W-:Y:S02]  /*fc40*/  SHF.L.U32 R8, R2.reuse, 0x10, RZ ;  /* 0x0000001002087819 */ /* 0x048fe400000006ff */
[----:B------:R-:W-:Y:S01]  /*fc50*/  LOP3.LUT R2, R2, 0xffff0000, RZ, 0xc0, !PT ;  /* 0xffff000002027812 */ /* 0x000fe200078ec0ff */
[C---:B----4-:R-:W-:Y:S01]  /*fc60*/  IMAD.U32 R12, R4.reuse, 0x10000, RZ ;  /* 0x00010000040c7824 */ /* 0x050fe200078e00ff */
[----:B------:R-:W-:Y:S01]  /*fc70*/  LOP3.LUT R18, R4, 0xffff0000, RZ, 0xc0, !PT ;  /* 0xffff000004127812 */ /* 0x000fe200078ec0ff */
[----:B------:R-:W-:Y:S02]  /*fc80*/  FMUL.FTZ R4, R6, R8 ;  /* 0x0000000806047220 */ /* 0x000fe40000410000 */
[----:B------:R-:W-:Y:S01]  /*fc90*/  FMUL.FTZ R15, R0, R2 ;  /* 0x00000002000f7220 */ /* 0x000fe20000410000 */
[-C--:B------:R-:W-:Y:S01]  /*fca0*/  FMUL.FTZ R6, R6, R12.reuse ;  /* 0x0000000c06067220 */ /* 0x080fe20000410000 */
[----:B------:R-:W-:Y:S01]  /*fcb0*/  FFMA.FTZ R4, R7, R12, -R4 ;  /* 0x0000000c07047223 */ /* 0x000fe20000010804 */
[----:B------:R-:W-:-:S02]  /*fcc0*/  FMUL.FTZ R0, R0, R18 ;  /* 0x0000001200007220 */ /* 0x000fc40000410000 */
[----:B------:R-:W-:Y:S01]  /*fcd0*/  FFMA.FTZ R6, R7, R8, R6 ;  /* 0x0000000807067223 */ /* 0x000fe20000010006 */
[C---:B------:R-:W-:Y:S01]  /*fce0*/  LOP3.LUT R7, R3.reuse, 0xffff0000, RZ, 0xc0, !PT ;  /* 0xffff000003077812 */ /* 0x040fe200078ec0ff */
[----:B------:R-:W-:Y:S01]  /*fcf0*/  IMAD.U32 R3, R3, 0x10000, RZ ;  /* 0x0001000003037824 */ /* 0x000fe200078e00ff */
[----:B------:R-:W-:Y:S01]  /*fd00*/  LOP3.LUT R8, R5, 0xffff0000, RZ, 0xc0, !PT ;  /* 0xffff000005087812 */ /* 0x000fe200078ec0ff */
[----:B------:R-:W-:Y:S01]  /*fd10*/  FFMA.FTZ R2, R17, R2, R0 ;  /* 0x0000000211027223 */ /* 0x000fe20000010000 */
[----:B------:R-:W-:Y:S01]  /*fd20*/  SHF.L.U32 R5, R5, 0x10, RZ ;  /* 0x0000001005057819 */ /* 0x000fe200000006ff */
[C---:B------:R-:W-:Y:S01]  /*fd30*/  FMUL.FTZ R0, R13.reuse, R7 ;  /* 0x000000070d007220 */ /* 0x040fe20000410000 */
[C---:B------:R-:W-:Y:S01]  /*fd40*/  FMUL.FTZ R12, R14.reuse, R3 ;  /* 0x000000030e0c7220 */ /* 0x040fe20000410000 */
[----:B------:R-:W-:Y:S01]  /*fd50*/  FMUL.FTZ R13, R13, R8 ;  /* 0x000000080d0d7220 */ /* 0x000fe20000410000 */
[----:B------:R-:W-:Y:S01]  /*fd60*/  FFMA.FTZ R15, R17, R18, -R15 ;  /* 0x00000012110f7223 */ /* 0x000fe2000001080f */
[----:B------:R-:W-:Y:S01]  /*fd70*/  FMUL.FTZ R14, R14, R5 ;  /* 0x000000050e0e7220 */ /* 0x000fe20000410000 */
[C---:B------:R-:W-:Y:S01]  /*fd80*/  FFMA.FTZ R0, R20.reuse, R8, -R0 ;  /* 0x0000000814007223 */ /* 0x040fe20000010800 */
[----:B------:R-:W-:Y:S01]  /*fd90*/  FFMA.FTZ R13, R20, R7, R13 ;  /* 0x00000007140d7223 */ /* 0x000fe2000001000d */
[C---:B------:R-:W-:Y:S01]  /*fda0*/  FFMA.FTZ R12, R16.reuse, R5, -R12 ;  /* 0x00000005100c7223 */ /* 0x040fe2000001080c */
[----:B------:R-:W-:Y:S01]  /*fdb0*/  FFMA.FTZ R14, R16, R3, R14 ;  /* 0x00000003100e7223 */ /* 0x000fe2000001000e */
[----:B------:R-:W-:-:S02]  /*fdc0*/  F2FP.BF16.F32.PACK_AB R4, R6, R4 ;  /* 0x000000040604723e */ /* 0x000fc400000010ff */
[----:B------:R-:W-:Y:S02]  /*fdd0*/  F2FP.BF16.F32.PACK_AB R2, R2, R15 ;  /* 0x0000000f0202723e */ /* 0x000fe400000010ff */
[----:B------:R-:W-:Y:S02]  /*fde0*/  F2FP.BF16.F32.PACK_AB R0, R13, R0 ;  /* 0x000000000d00723e */ /* 0x000fe400000010ff */
[----:B------:R-:W-:Y:S01]  /*fdf0*/  F2FP.BF16.F32.PACK_AB R14, R14, R12 ;  /* 0x0000000c0e0e723e */ /* 0x000fe200000010ff */
[----:B------:R-:W-:Y:S01]  /*fe00*/  IMAD.MOV.U32 R12, RZ, RZ, R4 ;  /* 0x000000ffff0c7224 */ /* 0x000fe200078e0004 */
[----:B------:R-:W-:Y:S02]  /*fe10*/  MOV R13, R2 ;  /* 0x00000002000d7202 */ /* 0x000fe40000000f00 */
[----:B------:R-:W-:Y:S02]  /*fe20*/  MOV R15, R0 ;  /* 0x00000000000f7202 */ /* 0x000fe40000000f00 */
.L_x_2725:
[----:B------:R-:W-:Y:S05]  /*fe30*/  BSYNC B0 ;  /* 0x0000000000007941 */ /* 0x000fea0003800000 */
.L_x_2724:
[----:B-----5:R2:W-:Y:S01]  /*fe40*/  STS.128 [R244+0x1800], R12 ;  /* 0x0018000cf4007388 */ /* 0x0205e20000000c00 */
[----:B------:R-:W-:Y:S05]  /*fe50*/  BRA `(.L_x_2723) ;  /* 0x0000001800887947 */ /* 0x000fea0003800000 */
.L_x_2710:
[----:B------:R-:W-:Y:S01]  /*fe60*/  ISETP.GE.AND P0, PT, R172, R8, PT ;  /* 0x00000008ac00720c */ /* 0x000fe20003f06270 */
[----:B------:R-:W-:Y:S03]  /*fe70*/  BSSY B1, `(.L_x_2726) ;  /* 0x000005c000017945 */ /* 0x000fe60003800000 */
[----:B------:R-:W-:-:S13]  /*fe80*/  ISETP.LT.OR P0, PT, R47, -0x7, P0 ;  /* 0xfffffff92f00780c */ /* 0x000fda0000701670 */
        /* <DEDUP_REMOVED lines=11> */
[----:B------:R-:W-:-:S03]  /*ff40*/  IMAD.WIDE R6, R5, 0x2, R12 ;  /* 0x0000000205067825 */ /* 0x000fc600078e020c */
[----:B-1----:R-:W-:Y:S02]  /*ff50*/  LEA.HI.X.SX32 R12, R4, R18, 0x1, P0 ;  /* 0x00000012040c7211 */ /* 0x002fe400000f0eff */
[C---:B-----5:R-:W-:Y:S01]  /*ff60*/  LEA R14, P0, R9.reuse, R28, 0x1 ;  /* 0x0000001c090e7211 */ /* 0x060fe200078008ff */
        /* <DEDUP_REMOVED lines=10> */
[C---:B------:R-:W-:Y:S01]  /*10010*/  LOP3.LUT R9, R25.reuse, 0xffff0000, RZ, 0xc0, !PT ;  /* 0xffff000019097812 */ /* 0x040fe200078ec0ff */
[----:B------:R-:W-:Y:S01]  /*10020*/  IMAD.U32 R34, R24, 0x10000, RZ ;  /* 0x0001000018227824 */ /* 0x000fe200078e00ff */
[----:B------:R-:W-:Y:S01]  /*10030*/  SHF.L.U32 R43, R25, 0x10, RZ ;  /* 0x00000010192b7819 */ /* 0x000fe200000006ff */
[----:B------:R-:W-:Y:S01]  /*10040*/  IMAD.U32 R42, R26, 0x10000, RZ ;  /* 0x000100001a2a7824 */ /* 0x000fe200078e00ff */
[C---:B------:R-:W-:Y:S02]  /*10050*/  LOP3.LUT R25, R27.reuse, 0xffff0000, RZ, 0xc0, !PT ;  /* 0xffff00001b197812 */ /* 0x040fe400078ec0ff */
[----:B------:R-:W-:Y:S02]  /*10060*/  SHF.L.U32 R59, R27, 0x10, RZ ;  /* 0x000000101b3b7819 */ /* 0x000fe400000006ff */
[----:B------:R-:W-:Y:S02]  /*10070*/  LOP3.LUT R24, R24, 0xffff0000, RZ, 0xc0, !PT ;  /* 0xffff000018187812 */ /* 0x000fe400078ec0ff */
[----:B------:R-:W-:Y:S01]  /*10080*/  LOP3.LUT R26, R26, 0xffff0000, RZ, 0xc0, !PT ;  /* 0xffff00001a1a7812 */ /* 0x000fe200078ec0ff */
[C---:B--2---:R-:W-:Y:S01]  /*10090*/  IMAD.U32 R54, R4.reuse, 0x10000, RZ ;  /* 0x0001000004367824 */ /* 0x044fe200078e00ff */
[----:B------:R-:W-:Y:S01]  /*100a0*/  LOP3.LUT R27, R4, 0xffff0000, RZ, 0xc0, !PT ;  /* 0xffff0000041b7812 */ /* 0x000fe200078ec0ff */
[----:B------:R-:W-:Y:S01]  /*100b0*/  IMAD.U32 R60, R6, 0x10000, RZ ;  /* 0x00010000063c7824 */ /* 0x000fe200078e00ff */
[----:B------:R-:W-:-:S02]  /*100c0*/  SHF.L.U32 R4, R5, 0x10, RZ ;  /* 0x0000001005047819 */ /* 0x000fc400000006ff */
[----:B------:R-:W-:Y:S02]  /*100d0*/  LOP3.LUT R61, R5, 0xffff0000, RZ, 0xc0, !PT ;  /* 0xffff0000053d7812 */ /* 0x000fe400078ec0ff */
[C---:B------:R-:W-:Y:S02]  /*100e0*/  SHF.L.U32 R5, R7.reuse, 0x10, RZ ;  /* 0x0000001007057819 */ /* 0x040fe400000006ff */
[----:B------:R-:W-:Y:S01]  /*100f0*/  LOP3.LUT R65, R7, 0xffff0000, RZ, 0xc0, !PT ;  /* 0xffff000007417812 */ /* 0x000fe200078ec0ff */
[----:B---3--:R-:W-:Y:S01]  /*10100*/  IMAD.U32 R64, R12, 0x10000, RZ ;  /* 0x000100000c407824 */ /* 0x008fe200078e00ff */
[C---:B------:R-:W-:Y:S01]  /*10110*/  SHF.L.U32 R7, R13.reuse, 0x10, RZ ;  /* 0x000000100d077819 */ /* 0x040fe200000006ff */
        /* <DEDUP_REMOVED lines=16> */
[----:B------:R-:W-:Y:S01]  /*10220*/  FMUL.FTZ R5, R5, R13 ;  /* 0x0000000d05057220 */ /* 0x000fe20000410000 */
[----:B------:R-:W-:Y:S01]  /*10230*/  FMUL.FTZ R4, R4, R7 ;  /* 0x0000000704047220 */ /* 0x000fe20000410000 */
[----:B------:R-:W-:Y:S01]  /*10240*/  FMUL.FTZ R65, R65, R15 ;  /* 0x0000000f41417220 */ /* 0x000fe20000410000 */
[C---:B----4-:R-:W-:Y:S01]  /*10250*/  IMAD.U32 R13, R20.reuse, 0x10000, RZ ;  /* 0x00010000140d7824 */ /* 0x050fe200078e00ff */
[----:B------:R-:W-:Y:S01]  /*10260*/  LOP3.LUT R12, R20, 0xffff0000, RZ, 0xc0, !PT ;  /* 0xffff0000140c7812 */ /* 0x000fe200078ec0ff */
[----:B------:R-:W-:Y:S01]  /*10270*/  FMUL.FTZ R6, R6, R14 ;  /* 0x0000000e06067220 */ /* 0x000fe20000410000 */
[C---:B------:R-:W-:Y:S01]  /*10280*/  SHF.L.U32 R7, R21.reuse, 0x10, RZ ;  /* 0x0000001015077819 */ /* 0x040fe200000006ff */
[C---:B------:R-:W-:Y:S01]  /*10290*/  IMAD.U32 R20, R22.reuse, 0x10000, RZ ;  /* 0x0001000016147824 */ /* 0x040fe200078e00ff */
[----:B------:R-:W-:Y:S01]  /*102a0*/  LOP3.LUT R15, R22, 0xffff0000, RZ, 0xc0, !PT ;  /* 0xffff0000160f7812 */ /* 0x000fe200078ec0ff */
[----:B------:R-:W-:Y:S01]  /*102b0*/  FMUL.FTZ R54, R54, R64 ;  /* 0x0000004036367220 */ /* 0x000fe20000410000 */
        /* <DEDUP_REMOVED lines=15> */
[----:B------:R-:W-:Y:S01]  /*103b0*/  F2FP.BF16.F32.PACK_AB R4, R9, R4 ;  /* 0x000000040904723e */ /* 0x000fe200000010ff */
[----:B------:R-:W-:Y:S01]  /*103c0*/  IMAD.MOV.U32 R24, RZ, RZ, R12 ;  /* 0x000000ffff187224 */ /* 0x000fe200078e000c */
[----:B------:R-:W-:Y:S01]  /*103d0*/  F2FP.BF16.F32.PACK_AB R5, R22, R5 ;  /* 0x000000051605723e */ /* 0x000fe200000010ff */
[----:B------:R-:W-:Y:S01]  /*103e0*/  IMAD.MOV.U32 R26, RZ, RZ, R6 ;  /* 0x000000ffff1a7224 */ /* 0x000fe200078e0006 */
[----:B------:R-:W-:Y:S02]  /*103f0*/  MOV R25, R4 ;  /* 0x0000000400197202 */ /* 0x000fe40000000f00 */
[----:B------:R-:W-:Y:S02]  /*10400*/  MOV R27, R5 ;  /* 0x00000005001b7202 */ /* 0x000fe40000000f00 */
.L_x_2729:
[----:B------:R-:W-:Y:S05]  /*10410*/  BSYNC B0 ;  /* 0x0000000000007941 */ /* 0x000fea0003800000 */
.L_x_2728:
[----:B-----5:R2:W-:Y:S02]  /*10420*/  STS.128 [R244], R24 ;  /* 0x00000018f4007388 */ /* 0x0205e40000000c00 */
.L_x_2727:
[----:B------:R-:W-:Y:S05]  /*10430*/  BSYNC B1 ;  /* 0x0000000000017941 */ /* 0x000fea0003800000 */
.L_x_2726:
[----:B------:R-:W-:Y:S01]  /*10440*/  VIADD R9, R172, 0x10 ;  /* 0x00000010ac097836 */ /* 0x000fe20000000000 */
[----:B------:R-:W-:Y:S04]  /*10450*/  BSSY B1, `(.L_x_2730) ;  /* 0x000005f000017945 */ /* 0x000fe80003800000 */
[----:B------:R-:W-:-:S04]  /*10460*/  ISETP.GE.AND P0, PT, R9, R8, PT ;  /* 0x000000080900720c */ /* 0x000fc80003f06270 */
[----:B------:R-:W-:-:S13]  /*10470*/  ISETP.LT.OR P0, PT, R47, -0x87, P0 ;  /* 0xffffff792f00780c */ /* 0x000fda0000701670 */
[----:B------:R-:W-:Y:S05]  /*10480*/  @P0 BRA `(.L_x_2731) ;  /* 0x00000004006c0947 */ /* 0x000fea0003800000 */
[----:B--2---:R2:W5:Y:S01]  /*10490*/  LD.E.128 R24, desc[UR6][R40.64] ;  /* 0x0000000628187980 */ /* 0x004562000c101d00 */
[----:B------:R-:W-:Y:S01]  /*104a0*/  ISETP.GE.AND P0, PT, R16, R0, PT ;  /* 0x000000001000720c */ /* 0x000fe20003f06270 */
[----:B------:R-:W-:-:S12]  /*104b0*/  BSSY B0, `(.L_x_2732) ;  /* 0x0000057000007945 */ /* 0x000fd80003800000 */
[----:B------:R-:W-:Y:S05]  /*104c0*/  @P0 BRA `(.L_x_2733) ;  /* 0x0000000400540947 */ /* 0x000fea0003800000 */
[-C--:B------:R-:W-:Y:S01]  /*104d0*/  ISETP.GE.AND P0, PT, R16, R2.reuse, PT ;  /* 0x000000021000720c */ /* 0x080fe20003f06270 */
[----:B------:R-:W-:Y:S01]  /*104e0*/  IMAD.MOV.U32 R5, RZ, RZ, RZ ;  /* 0x000000ffff057224 */ /* 0x000fe200078e00ff */
[C---:B------:R-:W-:Y:S02]  /*104f0*/  IADD3 R20, P1, R19.reuse, R3, RZ ;  /* 0x0000000313147210 */ /* 0x040fe40007f3e0ff */
[----:B------:R-:W-:Y:S02]  /*10500*/  MOV R4, R2 ;  /* 0x0000000200047202 */ /* 0x000fe40000000f00 */
[----:B------:R-:W-:-:S07]  /*10510*/  LEA.HI.X.SX32 R19, R19, R18, 0x1, P1 ;  /* 0x0000001213137211 */ /* 0x000fce00008f0eff */
[--C-:B------:R-:W-:Y:S02]  /*10520*/  @P0 IMAD.MOV R5, RZ, RZ, -R2.reuse ;  /* 0x000000ffff050224 */ /* 0x100fe400078e0a02 */
[----:B------:R-:W-:Y:S02]  /*10530*/  IMAD.MOV.U32 R21, RZ, RZ, RZ ;  /* 0x000000ffff157224 */ /* 0x000fe400078e00ff */
[----:B------:R-:W-:Y:S01]  /*10540*/  @P0 IMAD.MOV R4, RZ, RZ, -R2 ;  /* 0x000000ffff040224 */ /* 0x000fe200078e0a02 */
[----:B------:R-:W-:-:S04]  /*10550*/  IADD3 R6, P1, R5, R20, RZ ;  /* 0x0000001405067210 */ /* 0x000fc80007f3e0ff */
[----:B------:R-:W-:Y:S02]  /*10560*/  LEA.HI.X.SX32 R5, R5, R19, 0x1, P1 ;  /* 0x0000001305057211 */ /* 0x000fe400008f0eff */
[----:B-1---5:R-:W-:Y:S02]  /*10570*/  LEA R12, P1, R6, R28, 0x1 ;  /* 0x0000001c060c7211 */ /* 0x022fe400078208ff */
[----:B------:R-:W-:Y:S02]  /*10580*/  @P0 IADD3 R21, -R2, RZ, RZ ;  /* 0x000000ff02150210 */ /* 0x000fe40007ffe1ff */
[----:B------:R-:W-:Y:S01]  /*10590*/  LEA.HI.X R13, R6, R29, R5, 0x1, P1 ;  /* 0x0000001d060d7211 */ /* 0x000fe200008f0c05 */
[----:B------:R-:W-:Y:S01]  /*105a0*/  IMAD.WIDE R4, R4, 0x2, R40 ;  /* 0x0000000204047825 */ /* 0x000fe200078e0228 */
[----:B------:R-:W-:-:S04]  /*105b0*/  IADD3 R20, P1, R21, R20, RZ ;  /* 0x0000001415147210 */ /* 0x000fc80007f3e0ff */
[----:B------:R-:W3:Y:S01]  /*105c0*/  LD.E.128 R12, desc[UR6][R12.64] ;  /* 0x000000060c0c7980 */ /* 0x000ee2000c101d00 */
[----:B------:R-:W-:Y:S02]  /*105d0*/  LEA.HI.X.SX32 R19, R21, R19, 0x1, P1 ;  /* 0x0000001315137211 */ /* 0x000fe400008f0eff */
[C---:B------:R-:W-:Y:S01]  /*105e0*/  LEA R22, P1, R20.reuse, R30, 0x1 ;  /* 0x0000001e14167211 */ /* 0x040fe200078208ff */
[----:B------:R-:W4:Y:S03]  /*105f0*/  LD.E.128 R4, desc[UR6][R4.64] ;  /* 0x0000000604047980 */ /* 0x000f26000c101d00 */
[----:B------:R-:W-:-:S06]  /*10600*/  LEA.HI.X R23, R20, R31, R19, 0x1, P1 ;  /* 0x0000001f14177211 */ /* 0x000fcc00008f0c13 */
[----:B------:R-:W4:Y:S01]  /*10610*/  LD.E.128 R20, desc[UR6][R22.64] ;  /* 0x0000000616147980 */ /* 0x000f22000c101d00 */
[C---:B------:R-:W-:Y:S01]  /*10620*/  LOP3.LUT R19, R25.reuse, 0xffff0000, RZ, 0xc0, !PT ;  /* 0xffff000019137812 */ /* 0x040fe200078ec0ff */
[----:B--2---:R-:W-:Y:S01]  /*10630*/  IMAD.U32 R41, R25, 0x10000, RZ ;  /* 0x0001000019297824 */ /* 0x004fe200078e00ff */
[C---:B------:R-:W-:Y:S01]  /*10640*/  LOP3.LUT R25, R27.reuse, 0xffff0000, RZ, 0xc0, !PT ;  /* 0xffff00001b197812 */ /* 0x040fe200078ec0ff */
[----:B------:R-:W-:Y:S01]  /*10650*/  IMAD.U32 R43, R27, 0x10000, RZ ;  /* 0x000100001b2b7824 */ /* 0x000fe200078e00ff */
[----:B------:R-:W-:Y:S01]  /*10660*/  SHF.L.U32 R40, R26, 0x10, RZ ;  /* 0x000000101a287819 */ /* 0x000fe200000006ff */
[C---:B------:R-:W-:Y:S01]  /*10670*/  IMAD.U32 R34, R24.reuse, 0x10000, RZ ;  /* 0x0001000018227824 */ /* 0x040fe200078e00ff */
[----:B------:R-:W-:Y:S02]  /*10680*/  LOP3.LUT R24, R24, 0xffff0000, RZ, 0xc0, !PT ;  /* 0xffff000018187812 */ /* 0x000fe400078ec0ff */
[----:B------:R-:W-:Y:S01]  /*10690*/  LOP3.LUT R26, R26, 0xffff0000, RZ, 0xc0, !PT ;  /* 0xffff00001a1a7812 */ /* 0x000fe200078ec0ff */
[C---:B---3--:R-:W-:Y:S01]  /*106a0*/  IMAD.U32 R42, R12.reuse, 0x10000, RZ ;  /* 0x000100000c2a7824 */ /* 0x048fe200078e00ff */
[----:B------:R-:W-:Y:S01]  /*106b0*/  LOP3.LUT R27, R12, 0xffff0000, RZ, 0xc0, !PT ;  /* 0xffff00000c1b7812 */ /* 0x000fe200078ec0ff */
[----:B------:R-:W-:Y:S01]  /*106c0*/  IMAD.U32 R54, R14, 0x10000, RZ ;  /* 0x000100000e367824 */ /* 0x000fe200078e00ff */
[C---:B------:R-:W-:Y:S01]  /*106d0*/  SHF.L.U32 R12, R13.reuse, 0x10, RZ ;  /* 0x000000100d0c7819 */ /* 0x040fe200000006ff */
[----:B----4-:R-:W-:Y:S01]  /*106e0*/  IMAD.U32 R61, R4, 0x10000, RZ ;  /* 0x00010000043d7824 */ /* 0x010fe200078e00ff */
[----:B------:R-:W-:Y:S01]  /*106f0*/  LOP3.LUT R59, R13, 0xffff0000, RZ, 0xc0, !PT ;  /* 0xffff00000d3b7812 */ /* 0x000fe200078ec0ff */
        /* <DEDUP_REMOVED lines=18> */
[----:B------:R-:W-:Y:S01]  /*10820*/  FMUL.FTZ R60, R60, R27 ;  /* 0x0000001b3c3c7220 */ /* 0x000fe20000410000 */
[----:B------:R-:W-:Y:S01]  /*10830*/  FMUL.FTZ R4, R4, R12 ;  /* 0x0000000c04047220 */ /* 0x000fe20000410000 */
[----:B------:R-:W-:Y:S01]  /*10840*/  FMUL.FTZ R6, R6, R14 ;  /* 0x0000000e06067220 */ /* 0x000fe20000410000 */
[----:B------:R-:W-:Y:S01]  /*10850*/  FMUL.FTZ R5, R5, R13 ;  /* 0x0000000d05057220 */ /* 0x000fe20000410000 */
[C---:B------:R-:W-:Y:S01]  /*10860*/  IMAD.U32 R14, R20.reuse, 0x10000, RZ ;  /* 0x00010000140e7824 */ /* 0x040fe200078e00ff */
[----:B------:R-:W-:Y:S01]  /*10870*/  LOP3.LUT R13, R20, 0xffff0000, RZ, 0xc0, !PT ;  /* 0xffff0000140d7812 */ /* 0x000fe200078ec0ff */
[----:B------:R-:W-:Y:S01]  /*10880*/  FMUL.FTZ R7, R7, R15 ;  /* 0x0000000f07077220 */ /* 0x000fe20000410000 */
[----:B------:R-:W-:Y:S01]  /*10890*/  SHF.L.U32 R12, R21, 0x10, RZ ;  /* 0x00000010150c7819 */ /* 0x000fe200000006ff */
        /* <DEDUP_REMOVED lines=24> */
.L_x_2733:
[----:B------:R-:W-:Y:S05]  /*10a20*/  BSYNC B0 ;  /* 0x0000000000007941 */ /* 0x000fea0003800000 */
.L_x_2732:
[----:B-----5:R3:W-:Y:S02]  /*10a30*/  STS.128 [R244+0x800], R24 ;  /* 0x00080018f4007388 */ /* 0x0207e40000000c00 */
.L_x_2731:
[----:B------:R-:W-:Y:S05]  /*10a40*/  BSYNC B1 ;  /* 0x0000000000017941 */ /* 0x000fea0003800000 */
.L_x_2730:
[----:B------:R-:W-:Y:S01]  /*10a50*/  VIADD R19, R172, 0x20 ;  /* 0x00000020ac137836 */ /* 0x000fe20000000000 */
[----:B------:R-:W-:Y:S04]  /*10a60*/  BSSY B1, `(.L_x_2734) ;  /* 0x0000060000017945 */ /* 0x000fe80003800000 */
[----:B------:R-:W-:-:S04]  /*10a70*/  ISETP.GE.AND P0, PT, R19, R8, PT ;  /* 0x000000081300720c */ /* 0x000fc80003f06270 */
[----:B------:R-:W-:-:S13]  /*10a80*/  ISETP.LT.OR P0, PT, R47, -0x107, P0 ;  /* 0xfffffef92f00780c */ /* 0x000fda0000701670 */
[----:B------:R-:W-:Y:S05]  /*10a90*/  @P0 BRA `(.L_x_2735) ;  /* 0x0000000400700947 */ /* 0x000fea0003800000 */
[----:B--23--:R2:W5:Y:S01]  /*10aa0*/  LD.E.128 R24, desc[UR6][R36.64] ;  /* 0x0000000624187980 */ /* 0x00c562000c101d00 */
[----:B------:R-:W-:Y:S01]  /*10ab0*/  ISETP.GE.AND P0, PT, R16, R0, PT ;  /* 0x000000001000720c */ /* 0x000fe20003f06270 */
[----:B------:R-:W-:-:S12]  /*10ac0*/  BSSY B0, `(.L_x_2736) ;  /* 0x0000058000007945 */ /* 0x000fd80003800000 */
[----:B------:R-:W-:Y:S05]  /*10ad0*/  @P0 BRA `(.L_x_2737) ;  /* 0x0000000400580947 */ /* 0x000fea0003800000 */
[----:B------:R-:W-:Y:S01]  /*10ae0*/  ISETP.GE.AND P0, PT, R16, R2, PT ;  /* 0x000000021000720c */ /* 0x000fe20003f06270 */
[----:B------:R-:W-:Y:S02]  /*10af0*/  IMAD.SHL.U32 R20, R2, 0x20, RZ ;  /* 0x0000002002147824 */ /* 0x000fe400078e00ff */
[----:B------:R-:W-:Y:S02]  /*10b00*/  IMAD.MOV.U32 R5, RZ, RZ, RZ ;  /* 0x000000ffff057224 */ /* 0x000fe400078e00ff */
[----:B------:R-:W-:Y:S01]  /*10b10*/  IMAD.MOV.U32 R4, RZ, RZ, R2 ;  /* 0x000000ffff047224 */ /* 0x000fe200078e0002 */
[----:B------:R-:W-:-:S04]  /*10b20*/  IADD3 R21, P1, R20, R3, RZ ;  /* 0x0000000314157210 */ /* 0x000fc80007f3e0ff */
[----:B------:R-:W-:-:S03]  /*10b30*/  LEA.HI.X.SX32 R20, R20, R18, 0x1, P1 ;  /* 0x0000001214147211 */ /* 0x000fc600008f0eff */
[----:B------:R-:W-:Y:S01]  /*10b40*/  @P0 IADD3 R5, -R2, RZ, RZ ;  /* 0x000000ff02050210 */ /* 0x000fe20007ffe1ff */
[----:B------:R-:W-:-:S03]  /*10b50*/  @P0 IMAD.MOV R4, RZ, RZ, -R2 ;  /* 0x000000ffff040224 */ /* 0x000fc600078e0a02 */
[C---:B------:R-:W-:Y:S02]  /*10b60*/  IADD3 R6, P1, R5.reuse, R21, RZ ;  /* 0x0000001505067210 */ /* 0x040fe40007f3e0ff */
[----:B------:R-:W-:Y:S02]  /*10b70*/  MOV R22, RZ ;  /* 0x000000ff00167202 */ /* 0x000fe40000000f00 */
[----:B------:R-:W-:Y:S02]  /*10b80*/  LEA.HI.X.SX32 R5, R5, R20, 0x1, P1 ;  /* 0x0000001405057211 */ /* 0x000fe400008f0eff */
[----:B-1---5:R-:W-:Y:S01]  /*10b90*/  LEA R12, P1, R6, R28, 0x1 ;  /* 0x0000001c060c7211 */ /* 0x022fe200078208ff */
[----:B------:R-:W-:-:S03]  /*10ba0*/  @P0 IMAD.MOV R22, RZ, RZ, -R2 ;  /* 0x000000ffff160224 */ /* 0x000fc600078e0a02 */
        /* <DEDUP_REMOVED lines=9> */
[C---:B--2---:R-:W-:Y:S01]  /*10c40*/  IMAD.U32 R36, R24.reuse, 0x10000, RZ ;  /* 0x0001000018247824 */ /* 0x044fe200078e00ff */
[----:B------:R-:W-:Y:S01]  /*10c50*/  LOP3.LUT R34, R24, 0xffff0000, RZ, 0xc0, !PT ;  /* 0xffff000018227812 */ /* 0x000fe200078ec0ff */
[----:B------:R-:W-:Y:S01]  /*10c60*/  IMAD.U32 R37, R26, 0x10000, RZ ;  /* 0x000100001a257824 */ /* 0x000fe200078e00ff */
[C---:B------:R-:W-:Y:S02]  /*10c70*/  LOP3.LUT R24, R25.reuse, 0xffff0000, RZ, 0xc0, !PT ;  /* 0xffff000019187812 */ /* 0x040fe400078ec0ff */
[----:B------:R-:W-:Y:S02]  /*10c80*/  SHF.L.U32 R40, R25, 0x10, RZ ;  /* 0x0000001019287819 */ /* 0x000fe400000006ff */
[C---:B------:R-:W-:Y:S02]  /*10c90*/  LOP3.LUT R25, R27.reuse, 0xffff0000, RZ, 0xc0, !PT ;  /* 0xffff00001b197812 */ /* 0x040fe400078ec0ff */
[----:B------:R-:W-:-:S02]  /*10ca0*/  SHF.L.U32 R42, R27, 0x10, RZ ;  /* 0x000000101b2a7819 */ /* 0x000fc400000006ff */
        /* <DEDUP_REMOVED lines=57> */
.L_x_2737:
[----:B------:R-:W-:Y:S05]  /*11040*/  BSYNC B0 ;  /* 0x0000000000007941 */ /* 0x000fea0003800000 */
.L_x_2736:
[----:B-----5:R4:W-:Y:S02]  /*11050*/  STS.128 [R244+0x1000], R24 ;  /* 0x00100018f4007388 */ /* 0x0209e40000000c00 */
.L_x_2735:
[----:B------:R-:W-:Y:S05]  /*11060*/  BSYNC B1 ;  /* 0x0000000000017941 */ /* 0x000fea0003800000 */
.L_x_2734:
[----:B------:R-:W-:-:S05]  /*11070*/  VIADD R34, R172, 0x30 ;  /* 0x00000030ac227836 */ /* 0x000fca0000000000 */
[----:B------:R-:W-:-:S04]  /*11080*/  ISETP.GE.AND P0, PT, R34, R8, PT ;  /* 0x000000082200720c */ /* 0x000fc80003f06270 */
[----:B------:R-:W-:-:S13]  /*11090*/  ISETP.LT.OR P0, PT, R47, -0x187, P0 ;  /* 0xfffffe792f00780c */ /* 0x000fda0000701670 */
[----:B------:R-:W-:Y:S05]  /*110a0*/  @P0 BRA `(.L_x_2723) ;  /* 0x0000000400f40947 */ /* 0x000fea0003800000 */
[----:B------:R1:W5:Y:S01]  /*110b0*/  LD.E.128 R4, desc[UR6][R32.64] ;  /* 0x0000000620047980 */ /* 0x000362000c101d00 */
[----:B------:R-:W-:Y:S01]  /*110c0*/  ISETP.GE.AND P0, PT, R16, R0, PT ;  /* 0x000000001000720c */ /* 0x000fe20003f06270 */
[----:B------:R-:W-:-:S12]  /*110d0*/  BSSY B0, `(.L_x_2738) ;  /* 0x0000058000007945 */ /* 0x000fd80003800000 */
[----:B------:R-:W-:Y:S05]  /*110e0*/  @P0 BRA `(.L_x_2739) ;  /* 0x0000000400580947 */ /* 0x000fea0003800000 */
[----:B------:R-:W-:Y:S01]  /*110f0*/  ISETP.GE.AND P0, PT, R16, R2, PT ;  /* 0x000000021000720c */ /* 0x000fe20003f06270 */
[----:B------:R-:W-:Y:S02]  /*11100*/  IMAD R0, R2, 0x30, RZ ;  /* 0x0000003002007824 */ /* 0x000fe400078e02ff */
[----:B------:R-:W-:Y:S02]  /*11110*/  IMAD.MOV.U32 R8, RZ, RZ, RZ ;  /* 0x000000ffff087224 */ /* 0x000fe400078e00ff */
[----:B-1----:R-:W-:Y:S01]  /*11120*/  IMAD.MOV.U32 R12, RZ, RZ, R2 ;  /* 0x000000ffff0c7224 */ /* 0x002fe200078e0002 */
[----:B------:R-:W-:-:S04]  /*11130*/  IADD3 R3, P1, R0, R3, RZ ;  /* 0x0000000300037210 */ /* 0x000fc80007f3e0ff */
[----:B------:R-:W-:-:S03]  /*11140*/  LEA.HI.X.SX32 R18, R0, R18, 0x1, P1 ;  /* 0x0000001200127211 */ /* 0x000fc600008f0eff */
[----:B------:R-:W-:Y:S01]  /*11150*/  @P0 IADD3 R8, -R2, RZ, RZ ;  /* 0x000000ff02080210 */ /* 0x000fe20007ffe1ff */
[----:B------:R-:W-:-:S03]  /*11160*/  @P0 IMAD.MOV R12, RZ, RZ, -R2 ;  /* 0x000000ffff0c0224 */ /* 0x000fc600078e0a02 */
[----:B------:R-:W-:Y:S01]  /*11170*/  IADD3 R0, P1, R8, R3, RZ ;  /* 0x0000000308007210 */ /* 0x000fe20007f3e0ff */
[----:B------:R-:W-:-:S03]  /*11180*/  IMAD.WIDE R12, R12, 0x2, R32 ;  /* 0x000000020c0c7825 */ /* 0x000fc600078e0220 */
[----:B------:R-:W-:Y:S02]  /*11190*/  LEA.HI.X.SX32 R8, R8, R18, 0x1, P1 ;  /* 0x0000001208087211 */ /* 0x000fe400008f0eff */
[C---:B-----5:R-:W-:Y:S01]  /*111a0*/  LEA R20, P1, R0.reuse, R28, 0x1 ;  /* 0x0000001c00147211 */ /* 0x060fe200078208ff */
[----:B------:R-:W2:Y:S03]  /*111b0*/  LD.E.128 R12, desc[UR6][R12.64] ;  /* 0x000000060c0c7980 */ /* 0x000ea6000c101d00 */
[----:B------:R-:W-:Y:S01]  /*111c0*/  LEA.HI.X R21, R0, R29, R8, 0x1, P1 ;  /* 0x0000001d00157211 */ /* 0x000fe200008f0c08 */
[----:B------:R-:W-:Y:S01]  /*111d0*/  IMAD.MOV.U32 R0, RZ, RZ, RZ ;  /* 0x000000ffff007224 */ /* 0x000fe200078e00ff */
[----:B------:R-:W-:-:S04]  /*111e0*/  @P0 IADD3 R0, -R2, RZ, RZ ;  /* 0x000000ff02000210 */ /* 0x000fc80007ffe1ff */
[C---:B------:R-:W-:Y:S01]  /*111f0*/  IADD3 R3, P1, R0.reuse, R3, RZ ;  /* 0x0000000300037210 */ /* 0x040fe20007f3e0ff */
[----:B------:R-:W2:Y:S03]  /*11200*/  LD.E.128 R20, desc[UR6][R20.64] ;  /* 0x0000000614147980 */ /* 0x000ea6000c101d00 */
[----:B------:R-:W-:Y:S02]  /*11210*/  LEA.HI.X.SX32 R0, R0, R18, 0x1, P1 ;  /* 0x0000001200007211 */ /* 0x000fe400008f0eff */
[----:B--234-:R-:W-:-:S04]  /*11220*/  LEA R24, P1, R3, R30, 0x1 ;  /* 0x0000001e03187211 */ /* 0x01cfc800078208ff */
[----:B------:R-:W-:-:S06]  /*11230*/  LEA.HI.X R25, R3, R31, R0, 0x1, P1 ;  /* 0x0000001f03197211 */ /* 0x000fcc00008f0c00 */
[----:B------:R-:W2:Y:S01]  /*11240*/  LD.E.128 R24, desc[UR6][R24.64] ;  /* 0x0000000618187980 */ /* 0x000ea2000c101d00 */
[C---:B------:R-:W-:Y:S01]  /*11250*/  LOP3.LUT R0, R5.reuse, 0xffff0000, RZ, 0xc0, !PT ;  /* 0xffff000005007812 */ /* 0x040fe200078ec0ff */
[----:B------:R-:W-:Y:S01]  /*11260*/  IMAD.U32 R3, R4, 0x10000, RZ ;  /* 0x0001000004037824 */ /* 0x000fe200078e00ff */
[----:B------:R-:W-:Y:S01]  /*11270*/  SHF.L.U32 R16, R5, 0x10, RZ ;  /* 0x0000001005107819 */ /* 0x000fe200000006ff */
[----:B------:R-:W-:Y:S01]  /*11280*/  IMAD.U32 R8, R6, 0x10000, RZ ;  /* 0x0001000006087824 */ /* 0x000fe200078e00ff */
[----:B------:R-:W-:Y:S02]  /*11290*/  LOP3.LUT R2, R4, 0xffff0000, RZ, 0xc0, !PT ;  /* 0xffff000004027812 */ /* 0x000fe400078ec0ff */
[----:B------:R-:W-:Y:S02]  /*112a0*/  LOP3.LUT R5, R6, 0xffff0000, RZ, 0xc0, !PT ;  /* 0xffff000006057812 */ /* 0x000fe400078ec0ff */
[C---:B------:R-:W-:Y:S02]  /*112b0*/  LOP3.LUT R4, R7.reuse, 0xffff0000, RZ, 0xc0, !PT ;  /* 0xffff000007047812 */ /* 0x040fe400078ec0ff */
[----:B------:R-:W-:-:S02]  /*112c0*/  SHF.L.U32 R18, R7, 0x10, RZ ;  /* 0x0000001007127819 */ /* 0x000fc400000006ff */
[C---:B------:R-:W-:Y:S01]  /*112d0*/  SHF.L.U32 R6, R13.reuse, 0x10, RZ ;  /* 0x000000100d067819 */ /* 0x040fe200000006ff */
[----:B------:R-:W-:Y:S01]  /*112e0*/  IMAD.U32 R17, R12, 0x10000, RZ ;  /* 0x000100000c117824 */ /* 0x000fe200078e00ff */
[----:B------:R-:W-:Y:S01]  /*112f0*/  LOP3.LUT R29, R13, 0xffff0000, RZ, 0xc0, !PT ;  /* 0xffff00000d1d7812 */ /* 0x000fe200078ec0ff */
[----:B------:R-:W-:Y:S01]  /*11300*/  IMAD.U32 R28, R14, 0x10000, RZ ;  /* 0x000100000e1c7824 */ /* 0x000fe200078e00ff */
[----:B------:R-:W-:Y:S02]  /*11310*/  LOP3.LUT R7, R12, 0xffff0000, RZ, 0xc0, !PT ;  /* 0xffff00000c077812 */ /* 0x000fe400078ec0ff */
[----:B------:R-:W-:Y:S02]  /*11320*/  LOP3.LUT R13, R14, 0xffff0000, RZ, 0xc0, !PT ;  /* 0xffff00000e0d7812 */ /* 0x000fe400078ec0ff */
[C---:B------:R-:W-:Y:S02]  /*11330*/  SHF.L.U32 R12, R15.reuse, 0x10, RZ ;  /* 0x000000100f0c7819 */ /* 0x040fe400000006ff */
[----:B------:R-:W-:Y:S01]  /*11340*/  LOP3.LUT R31, R15, 0xffff0000, RZ, 0xc0, !PT ;  /* 0xffff00000f1f7812 */ /* 0x000fe200078ec0ff */
[----:B------:R-:W-:Y:S01]  /*11350*/  IMAD.U32 R30, R20, 0x10000, RZ ;  /* 0x00010000141e7824 */ /* 0x000fe200078e00ff */
[C---:B------:R-:W-:Y:S01]  /*11360*/  SHF.L.U32 R14, R21.reuse, 0x10, RZ ;  /* 0x00000010150e7819 */ /* 0x040fe200000006ff */
        /* <DEDUP_REMOVED lines=19> */
[C---:B--2---:R-:W-:Y:S01]  /*114a0*/  IMAD.U32 R20, R24.reuse, 0x10000, RZ ;  /* 0x0001000018147824 */ /* 0x044fe200078e00ff */
[----:B------:R-:W-:Y:S01]  /*114b0*/  LOP3.LUT R15, R24, 0xffff0000, RZ, 0xc0, !PT ;  /* 0xffff0000180f7812 */ /* 0x000fe200078ec0ff */
[C---:B------:R-:W-:Y:S01]  /*114c0*/  IMAD.U32 R23, R26.reuse, 0x10000, RZ ;  /* 0x000100001a177824 */ /* 0x040fe200078e00ff */
[----:B------:R-:W-:Y:S01]  /*114d0*/  LOP3.LUT R22, R26, 0xffff0000, RZ, 0xc0, !PT ;  /* 0xffff00001a167812 */ /* 0x000fe200078ec0ff */
[----:B------:R-:W-:Y:S01]  /*114e0*/  FMUL.FTZ R17, R17, R30 ;  /* 0x0000001e11117220 */ /* 0x000fe20000410000 */
[----:B------:R-:W-:Y:S01]  /*114f0*/  FMUL.FTZ R28, R28, R32 ;  /* 0x000000201c1c7220 */ /* 0x000fe20000410000 */
[----:B------:R-:W-:Y:S01]  /*11500*/  SHF.L.U32 R14, R25, 0x10, RZ ;  /* 0x00000010190e7819 */ /* 0x000fe200000006ff */
[----:B------:R-:W-:Y:S01]  /*11510*/  FMUL.FTZ R29, R29, R33 ;  /* 0x000000211d1d7220 */ /* 0x000fe20000410000 */
[----:B------:R-:W-:Y:S01]  /*11520*/  LOP3.LUT R24, R25, 0xffff0000, RZ, 0xc0, !PT ;  /* 0xffff000019187812 */ /* 0x000fe200078ec0ff */
[----:B------:R-:W-:Y:S01]  /*11530*/  FFMA.FTZ R3, R3, R20, R17 ;  /* 0x0000001403037223 */ /* 0x000fe20000010011 */
        /* <DEDUP_REMOVED lines=12> */
[----:B------:R-:W-:Y:S01]  /*11600*/  F2FP.BF16.F32.PACK_AB R12, R4, R12 ;  /* 0x0000000c040c723e */ /* 0x000fe200000010ff */
[----:B------:R-:W-:Y:S01]  /*11610*/  IMAD.MOV.U32 R4, RZ, RZ, R2 ;  /* 0x000000ffff047224 */ /* 0x000fe200078e0002 */
[----:B------:R-:W-:Y:S01]  /*11620*/  MOV R5, R0 ;  /* 0x0000000000057202 */ /* 0x000fe20000000f00 */
[----:B------:R-:W-:Y:S01]  /*11630*/  IMAD.MOV.U32 R6, RZ, RZ, R8 ;  /* 0x000000ffff067224 */ /* 0x000fe200078e0008 */
[----:B------:R-:W-:Y:S02]  /*11640*/  MOV R7, R12 ;  /* 0x0000000c00077202 */ /* 0x000fe40000000f00 */
.L_x_2739:
[----:B------:R-:W-:Y:S05]  /*11650*/  BSYNC B0 ;  /* 0x0000000000007941 */ /* 0x000fea0003800000 */
.L_x_2738:
[----:B-----5:R1:W-:Y:S01]  /*11660*/  STS.128 [R244+0x1800], R4 ;  /* 0x00180004f4007388 */ /* 0x0203e20000000c00 */
[----:B------:R-:W-:Y:S05]  /*11670*/  BRA `(.L_x_2723) ;  /* 0x0000000000807947 */ /* 0x000fea0003800000 */
.L_x_2709:
[----:B------:R-:W-:Y:S02]  /*11680*/  IMAD.IADD R0, R240, 0x1, -R50 ;  /* 0x00000001f0007824 */ /* 0x000fe400078e0a32 */
[C---:B------:R-:W-:Y:S02]  /*11690*/  VIADD R9, R172.reuse, 0x10 ;  /* 0x00000010ac097836 */ /* 0x040fe40000000000 */
[C---:B------:R-:W-:Y:S01]  /*116a0*/  VIADD R34, R172.reuse, 0x30 ;  /* 0x00000030ac227836 */ /* 0x040fe20000000000 */
[CC--:B------:R-:W-:Y:S01]  /*116b0*/  ISETP.GE.AND P6, PT, R172.reuse, R0.reuse, PT ;  /* 0x00000000ac00720c */ /* 0x0c0fe20003fc6270 */
[----:B------:R-:W-:Y:S01]  /*116c0*/  VIADD R19, R172, 0x20 ;  /* 0x00000020ac137836 */ /* 0x000fe20000000000 */
[-C--:B------:R-:W-:Y:S02]  /*116d0*/  ISETP.GE.AND P5, PT, R9, R0.reuse, PT ;  /* 0x000000000900720c */ /* 0x080fe40003fa6270 */
[-C--:B------:R-:W-:Y:S02]  /*116e0*/  ISETP.GE.AND P3, PT, R34, R0.reuse, PT ;  /* 0x000000002200720c */ /* 0x080fe40003f66270 */
[----:B------:R-:W-:-:S07]  /*116f0*/  ISETP.GE.AND P4, PT, R19, R0, PT ;  /* 0x000000001300720c */ /* 0x000fce0003f86270 */
[C---:B--23--:R-:W-:Y:S02]  /*11700*/  @!P6 LEA R6, P2, R174.reuse, R178, 0x1 ;  /* 0x000000b2ae06e211 */ /* 0x04cfe400078408ff */
[-C--:B------:R-:W-:Y:S02]  /*11710*/  @!P5 IADD3 R3, P1, R3, R174.reuse, RZ ;  /* 0x000000ae0303d210 */ /* 0x080fe40007f3e0ff */
[----:B------:R-:W-:Y:S01]  /*11720*/  @!P3 IMAD.MOV.U32 R12, RZ, RZ, R174 ;  /* 0x000000ffff0cb224 */ /* 0x000fe200078e00ae */
[-CC-:B------:R-:W-:Y:S01]  /*11730*/  @!P6 LEA.HI.X R7, R174, R179.reuse, R181.reuse, 0x1, P2 ;  /* 0x000000b3ae07e211 */ /* 0x180fe200010f0cb5 */
[--C-:B------:R-:W-:Y:S01]  /*11740*/  @!P3 IMAD.MOV.U32 R13, RZ, RZ, R181.reuse ;  /* 0x000000ffff0db224 */ /* 0x100fe200078e00b5 */
[----:B------:R-:W-:Y:S01]  /*11750*/  @!P4 LEA R0, P0, R176, R174, 0x5 ;  /* 0x000000aeb000c211 */ /* 0x000fe200078028ff */
[----:B------:R-:W-:Y:S01]  /*11760*/  @!P5 IMAD.X R2, R2, 0x1, R181, P1 ;  /* 0x000000010202d824 */ /* 0x000fe200008e06b5 */
[----:B------:R-:W-:Y:S01]  /*11770*/  @!P5 LEA R14, P1, R3, R178, 0x1 ;  /* 0x000000b2030ed211 */ /* 0x000fe200078208ff */
[----:B------:R-:W-:Y:S01]  /*11780*/  @!P3 IMAD R4, R177, 0x30, RZ ;  /* 0x00000030b104b824 */ /* 0x000fe200078e02ff */
[----:B------:R-:W-:Y:S01]  /*11790*/  @!PT LDS RZ, [RZ] ;  /* 0x00000000fffff984 */ /* 0x000fe20000000800 */
[----:B------:R-:W-:Y:S01]  /*117a0*/  @!PT LDS RZ, [RZ] ;  /* 0x00000000fffff984 */ /* 0x000fe20000000800 */
[----:B------:R-:W-:Y:S01]  /*117b0*/  @!PT LDS RZ, [RZ] ;  /* 0x00000000fffff984 */ /* 0x000fe20000000800 */
[----:B------:R1:W-:Y:S01]  /*117c0*/  @!P6 LDGSTS.E.BYPASS.LTC128B.128 [R244], desc[UR6][R6.64] ;  /* 0x0000000006f4efae */ /* 0x0003e2000b901d46 */
[----:B------:R-:W-:Y:S01]  /*117d0*/  @!P3 IMAD.WIDE.U32 R12, R176, 0x30, R12 ;  /* 0x00000030b00cb825 */ /* 0x000fe200078e000c */
[----:B------:R-:W-:-:S02]  /*117e0*/  @!P5 LEA.HI.X R15, R3, R179, R2, 0x1, P1 ;  /* 0x000000b3030fd211 */ /* 0x000fc400008f0c02 */
[----:B------:R-:W-:Y:S01]  /*117f0*/  @!P4 LEA.HI.X R176, R176, R181, R177, 0x5, P0 ;  /* 0x000000b5b0b0c211 */ /* 0x000fe200000f2cb1 */
[----:B------:R-:W-:Y:S01]  /*11800*/  @!P3 IMAD.IADD R4, R13, 0x1, R4 ;  /* 0x000000010d04b824 */ /* 0x000fe200078e0204 */
[-C--:B------:R-:W-:Y:S01]  /*11810*/  @!P4 LEA R2, P1, R0, R178.reuse, 0x1 ;  /* 0x000000b20002c211 */ /* 0x080fe200078208ff */
[----:B------:R1:W-:Y:S01]  /*11820*/  @!P5 LDGSTS.E.BYPASS.LTC128B.128 [R244+0x800], desc[UR6][R14.64] ;  /* 0x008000000ef4dfae */ /* 0x0003e2000b901d46 */
[----:B------:R-:W-:Y:S02]  /*11830*/  @!P3 LEA R16, P0, R12, R178, 0x1 ;  /* 0x000000b20c10b211 */ /* 0x000fe400078008ff */
[-C--:B------:R-:W-:Y:S02]  /*11840*/  @!P4 LEA.HI.X R3, R0, R179.reuse, R176, 0x1, P1 ;  /* 0x000000b30003c211 */ /* 0x080fe400008f0cb0 */
[----:B------:R-:W-:-:S03]  /*11850*/  @!P3 LEA.HI.X R17, R12, R179, R4, 0x1, P0 ;  /* 0x000000b30c11b211 */ /* 0x000fc600000f0c04 */
[----:B------:R1:W-:Y:S04]  /*11860*/  @!P4 LDGSTS.E.BYPASS.LTC128B.128 [R244+0x1000], desc[UR6][R2.64] ;  /* 0x0100000002f4cfae */ /* 0x0003e8000b901d46 */
[----:B------:R1:W-:Y:S02]  /*11870*/  @!P3 LDGSTS.E.BYPASS.LTC128B.128 [R244+0x1800], desc[UR6][R16.64] ;  /* 0x0180000010f4bfae */ /* 0x0003e4000b901d46 */
.L_x_2723:
[----:B------:R-:W-:Y:S05]  /*11880*/  BSYNC B2 ;  /* 0x0000000000027941 */ /* 0x000fea0003800000 */
.L_x_2708:
[----:B------:R-:W-:Y:S02]  /*11890*/  VIADD R245, R46, 0xffffffff ;  /* 0xffffffff2ef57836 */ /* 0x000fe40000000000 */
[C---:B----4-:R-:W-:Y:S02]  /*118a0*/  VIADD R23, R172.reuse, 0x40 ;  /* 0x00000040ac177836 */ /* 0x050fe40000000000 */
[----:B-1----:R-:W-:Y:S02]  /*118b0*/  IMAD.SHL.U32 R2, R245, 0x100, RZ ;  /* 0x00000100f5027824 */ /* 0x002fe400078e00ff */
[C---:B------:R-:W-:Y:S02]  /*118c0*/  VIADD R16, R172.reuse, 0x50 ;  /* 0x00000050ac107836 */ /* 0x040fe40000000000 */
[----:B------:R-:W-:Y:S02]  /*118d0*/  IMAD.IADD R0, R51, 0x1, -R2 ;  /* 0x0000000133007824 */ /* 0x000fe400078e0a02 */
[----:B--23--:R-:W-:-:S02]  /*118e0*/  VIADD R15, R172, 0x60 ;  /* 0x00000060ac0f7836 */ /* 0x00cfc40000000000 */
[C---:B------:R-:W-:Y:S01]  /*118f0*/  VIADD R14, R172.reuse, 0x70 ;  /* 0x00000070ac0e7836 */ /* 0x040fe20000000000 */
[-C--:B------:R-:W-:Y:S01]  /*11900*/  ISETP.GE.AND P5, PT, R9, R0.reuse, PT ;  /* 0x000000000900720c */ /* 0x080fe20003fa6270 */
[C---:B------:R-:W-:Y:S01]  /*11910*/  VIADD R13, R172.reuse, 0x80 ;  /* 0x00000080ac0d7836 */ /* 0x040fe20000000000 */
[CC--:B------:R-:W-:Y:S01]  /*11920*/  ISETP.GE.AND P1, PT, R172.reuse, R0.reuse, PT ;  /* 0x00000000ac00720c */ /* 0x0c0fe20003f26270 */
[C---:B------:R-:W-:Y:S01]  /*11930*/  VIADD R12, R172.reuse, 0x90 ;  /* 0x00000090ac0c7836 */ /* 0x040fe20000000000 */
[-C--:B------:R-:W-:Y:S01]  /*11940*/  ISETP.GE.AND P2, PT, R19, R0.reuse, PT ;  /* 0x000000001300720c */ /* 0x080fe20003f46270 */
[----:B------:R-:W-:Y:S01]  /*11950*/  VIADD R8, R172, 0xa0 ;  /* 0x000000a0ac087836 */ /* 0x000fe20000000000 */
[-C--:B------:R-:W-:Y:S02]  /*11960*/  ISETP.GE.AND P6, PT, R34, R0.reuse, PT ;  /* 0x000000002200720c */ /* 0x080fe40003fc6270 */
[-C--:B------:R-:W-:Y:S02]  /*11970*/  ISETP.GE.AND P4, PT, R16, R0.reuse, PT ;  /* 0x000000001000720c */ /* 0x080fe40003f86270 */
[----:B------:R-:W-:-:S03]  /*11980*/  ISETP.GE.AND P3, PT, R15, R0, PT ;  /* 0x000000000f00720c */ /* 0x000fc60003f66270 */
[C---:B------:R-:W-:Y:S02]  /*11990*/  @!P5 LEA R6, P0, R57.reuse, R233, 0x1 ;  /* 0x000000e93906d211 */ /* 0x040fe400078008ff */
[--C-:B------:R-:W-:Y:S02]  /*119a0*/  @!P1 IMAD.MOV.U32 R4, RZ, RZ, R233.reuse ;  /* 0x000000ffff049224 */ /* 0x100fe400078e00e9 */
[----:B------:R-:W-:Y:S01]  /*119b0*/  @!P1 IMAD.MOV.U32 R5, RZ, RZ, R232 ;  /* 0x000000ffff059224 */ /* 0x000fe200078e00e8 */
[----:B------:R-:W-:Y:S01]  /*119c0*/  @!P5 LEA.HI.X R7, R57, R232, R58, 0x1, P0 ;  /* 0x000000e83907d211 */ /* 0x000fe200000f0c3a */
[--C-:B------:R-:W-:Y:S02]  /*119d0*/  @!P6 IMAD.MOV.U32 R20, RZ, RZ, R233.reuse ;  /* 0x000000ffff14e224 */ /* 0x100fe400078e00e9 */
[----:B------:R-:W-:Y:S01]  /*119e0*/  @!P6 IMAD.MOV.U32 R21, RZ, RZ, R232 ;  /* 0x000000ffff15e224 */ /* 0x000fe200078e00e8 */
[----:B------:R-:W-:Y:S01]  /*119f0*/  @!PT LDS RZ, [RZ] ;  /* 0x00000000fffff984 */ /* 0x000fe20000000800 */
[----:B------:R-:W-:Y:S01]  /*11a00*/  @!PT LDS RZ, [RZ] ;  /* 0x00000000fffff984 */ /* 0x000fe20000000800 */
[----:B------:R-:W-:Y:S01]  /*11a10*/  @!PT LDS RZ, [RZ] ;  /* 0x00000000fffff984 */ /* 0x000fe20000000800 */
[----:B------:R1:W-:Y:S01]  /*11a20*/  @!P1 LDGSTS.E.BYPASS.LTC128B.128 [R244+0x2000], desc[UR6][R4.64] ;  /* 0x0200000004f49fae */ /* 0x0003e2000b901d46 */
[----:B------:R-:W-:Y:S01]  /*11a30*/  ISETP.GE.AND P1, PT, R14, R0, PT ;  /* 0x000000000e00720c */ /* 0x000fe20003f26270 */
[----:B------:R-:W-:-:S02]  /*11a40*/  @!P4 IMAD.MOV.U32 R26, RZ, RZ, R233 ;  /* 0x000000ffff1ac224 */ /* 0x000fc400078e00e9 */
[----:B------:R2:W-:Y:S01]  /*11a50*/  @!P5 LDGSTS.E.BYPASS.LTC128B.128 [R244+0x2800], desc[UR6][R6.64] ;  /* 0x0280000006f4dfae */ /* 0x0005e2000b901d46 */
[----:B------:R-:W-:Y:S01]  /*11a60*/  ISETP.GE.AND P5, PT, R23, R0, PT ;  /* 0x000000001700720c */ /* 0x000fe20003fa6270 */
[----:B-----5:R-:W-:-:S04]  /*11a70*/  @!P6 IMAD.WIDE.U32 R28, R38, 0x60, R20 ;  /* 0x00000060261ce825 */ /* 0x020fc800078e0014 */
[--C-:B------:R-:W-:Y:S02]  /*11a80*/  @!P4 IMAD.MOV.U32 R27, RZ, RZ, R232.reuse ;  /* 0x000000ffff1bc224 */ /* 0x100fe400078e00e8 */
[--C-:B------:R-:W-:Y:S02]  /*11a90*/  @!P3 IMAD.MOV.U32 R24, RZ, RZ, R233.reuse ;  /* 0x000000ffff18b224 */ /* 0x100fe400078e00e9 */
[--C-:B------:R-:W-:Y:S02]  /*11aa0*/  @!P3 IMAD.MOV.U32 R25, RZ, RZ, R232.reuse ;  /* 0x000000ffff19b224 */ /* 0x100fe400078e00e8 */
[----:B------:R-:W-:Y:S02]  /*11ab0*/  @!P1 IMAD.MOV.U32 R20, RZ, RZ, R233 ;  /* 0x000000ffff149224 */ /* 0x000fe400078e00e9 */
[----:B------:R-:W-:Y:S02]  /*11ac0*/  @!P1 IMAD.MOV.U32 R21, RZ, RZ, R232 ;  /* 0x000000ffff159224 */ /* 0x000fe400078e00e8 */
[----:B------:R-:W-:-:S04]  /*11ad0*/  @!P4 IMAD.WIDE.U32 R26, R38, 0xa0, R26 ;  /* 0x000000a0261ac825 */ /* 0x000fc800078e001a */
[C---:B------:R-:W-:Y:S01]  /*11ae0*/  @!P3 IMAD.WIDE.U32 R24, R38.reuse, 0xc0, R24 ;  /* 0x000000c02618b825 */ /* 0x040fe200078e0018 */
[----:B-1----:R-:W-:-:S03]  /*11af0*/  @!P2 LEA R4, P0, R38, R233, 0x6 ;  /* 0x000000e92604a211 */ /* 0x002fc600078030ff */
[----:B------:R-:W-:Y:S02]  /*11b00*/  @!P1 IMAD R3, R39, 0xe0, RZ ;  /* 0x000000e027039824 */ /* 0x000fe400078e02ff */
[C---:B------:R-:W-:Y:S01]  /*11b10*/  @!P1 IMAD.WIDE.U32 R20, R38.reuse, 0xe0, R20 ;  /* 0x000000e026149825 */ /* 0x040fe200078e0014 */
[----:B------:R-:W-:Y:S02]  /*11b20*/  @!P2 LEA.HI.X R5, R38, R232, R39, 0x6, P0 ;  /* 0x000000e82605a211 */ /* 0x000fe400000f3427 */
[----:B------:R-:W-:Y:S01]  /*11b30*/  ISETP.GE.AND P0, PT, R13, R0, PT ;  /* 0x000000000d00720c */ /* 0x000fe20003f06270 */
[----:B--2---:R-:W-:Y:S02]  /*11b40*/  @!P6 IMAD R6, R39, 0x60, RZ ;  /* 0x000000602706e824 */ /* 0x004fe400078e02ff */
[----:B------:R1:W-:Y:S01]  /*11b50*/  @!P2 LDGSTS.E.BYPASS.LTC128B.128 [R244+0x3000], desc[UR6][R4.64] ;  /* 0x0300000004f4afae */ /* 0x0003e2000b901d46 */
[----:B------:R-:W-:Y:S02]  /*11b60*/  @!P1 IMAD.IADD R21, R3, 0x1, R21 ;  /* 0x0000000103159824 */ /* 0x000fe400078e0215 */
[----:B------:R-:W-:Y:S01]  /*11b70*/  @!P6 IMAD.IADD R29, R6, 0x1, R29 ;  /* 0x00000001061de824 */ /* 0x000fe200078e021d */
[----:B------:R-:W-:Y:S01]  /*11b80*/  @!P5 LEA R6, P2, R38, R233, 0x7 ;  /* 0x000000e92606d211 */ /* 0x000fe200078438ff */
[----:B------:R-:W-:-:S03]  /*11b90*/  VIADD R3, R172, 0xf0 ;  /* 0x000000f0ac037836 */ /* 0x000fc60000000000 */
[----:B------:R-:W-:Y:S01]  /*11ba0*/  @!P5 LEA.HI.X R7, R38, R232, R39, 0x7, P2 ;  /* 0x000000e82607d211 */ /* 0x000fe200010f3c27 */
[----:B------:R-:W-:Y:S01]  /*11bb0*/  @!P6 LDGSTS.E.BYPASS.LTC128B.128 [R244+0x3800], desc[UR6][R28.64] ;  /* 0x038000001cf4efae */ /* 0x000fe2000b901d46 */
[----:B------:R-:W-:-:S03]  /*11bc0*/  ISETP.GE.AND P6, PT, R12, R0, PT ;  /* 0x000000000c00720c */ /* 0x000fc60003fc6270 */
[----:B------:R2:W-:Y:S01]  /*11bd0*/  @!P5 LDGSTS.E.BYPASS.LTC128B.128 [R244+0x4000], desc[UR6][R6.64] ;  /* 0x0400000006f4dfae */ /* 0x0005e2000b901d46 */
[----:B------:R-:W-:-:S09]  /*11be0*/  ISETP.GE.AND P5, PT, R8, R0, PT ;  /* 0x000000000800720c */ /* 0x000fd20003fa6270 */
[C---:B------:R-:W-:Y:S02]  /*11bf0*/  @!P6 IMAD R40, R39.reuse, 0x120, RZ ;  /* 0x000001202728e824 */ /* 0x040fe400078e02ff */
[C---:B-1----:R-:W-:Y:S02]  /*11c00*/  @!P4 IMAD R5, R39.reuse, 0xa0, RZ ;  /* 0x000000a02705c824 */ /* 0x042fe400078e02ff */
[----:B------:R-:W-:Y:S02]  /*11c10*/  @!P3 IMAD R4, R39, 0xc0, RZ ;  /* 0x000000c02704b824 */ /* 0x000fe400078e02ff */
[----:B------:R-:W-:Y:S02]  /*11c20*/  @!P4 IMAD.IADD R27, R5, 0x1, R27 ;  /* 0x00000001051bc824 */ /* 0x000fe400078e021b */
[----:B------:R-:W-:Y:S02]  /*11c30*/  @!P3 IMAD.IADD R5, R4, 0x1, R25 ;  /* 0x000000010405b824 */ /* 0x000fe400078e0219 */
[----:B------:R-:W-:Y:S01]  /*11c40*/  @!P3 IMAD.MOV.U32 R4, RZ, RZ, R24 ;  /* 0x000000ffff04b224 */ /* 0x000fe200078e0018 */
[----:B------:R-:W-:Y:S01]  /*11c50*/  @!P4 LDGSTS.E.BYPASS.LTC128B.128 [R244+0x4800], desc[UR6][R26.64] ;  /* 0x048000001af4cfae */ /* 0x000fe2000b901d46 */
[----:B------:R-:W-:-:S02]  /*11c60*/  @!P6 IMAD.MOV.U32 R24, RZ, RZ, R233 ;  /* 0x000000ffff18e224 */ /* 0x000fc400078e00e9 */
[----:B------:R-:W-:Y:S01]  /*11c70*/  @!P6 IMAD.MOV.U32 R25, RZ, RZ, R232 ;  /* 0x000000ffff19e224 */ /* 0x000fe200078e00e8 */
[C---:B--2---:R-:W-:Y:S01]  /*11c80*/  @!P0 LEA R6, P2, R38.reuse, R233, 0x8 ;  /* 0x000000e926068211 */ /* 0x044fe200078440ff */
[----:B------:R1:W-:Y:S01]  /*11c90*/  @!P3 LDGSTS.E.BYPASS.LTC128B.128 [R244+0x5000], desc[UR6][R4.64] ;  /* 0x0500000004f4bfae */ /* 0x0003e2000b901d46 */
[----:B------:R-:W-:Y:S02]  /*11ca0*/  @!P5 IMAD R36, R39, 0x140, RZ ;  /* 0x000001402724d824 */ /* 0x000fe400078e02ff */
[C---:B------:R-:W-:Y:S01]  /*11cb0*/  @!P0 LEA.HI.X R7, R38.reuse, R232, R39, 0x8, P2 ;  /* 0x000000e826078211 */ /* 0x040fe200010f4427 */
[----:B------:R2:W-:Y:S01]  /*11cc0*/  @!P1 LDGSTS.E.BYPASS.LTC128B.128 [R244+0x5800], desc[UR6][R20.64] ;  /* 0x0580000014f49fae */ /* 0x0005e2000b901d46 */
[----:B------:R-:W-:-:S03]  /*11cd0*/  @!P6 IMAD.WIDE.U32 R24, R38, 0x120, R24 ;  /* 0x000001202618e825 */ /* 0x000fc600078e0018 */
[----:B------:R3:W-:Y:S01]  /*11ce0*/  @!P0 LDGSTS.E.BYPASS.LTC128B.128 [R244+0x6000], desc[UR6][R6.64] ;  /* 0x0600000006f48fae */ /* 0x0007e2000b901d46 */
[----:B------:R-:W-:Y:S01]  /*11cf0*/  ISETP.GE.AND P0, PT, R3, R0, PT ;  /* 0x000000000300720c */ /* 0x000fe20003f06270 */
[----:B------:R-:W-:Y:S02]  /*11d00*/  @!P6 IMAD.IADD R41, R40, 0x1, R25 ;  /* 0x000000012829e824 */ /* 0x000fe400078e0219 */
[----:B------:R-:W-:-:S05]  /*11d10*/  @!P6 IMAD.MOV.U32 R40, RZ, RZ, R24 ;  /* 0x000000ffff28e224 */ /* 0x000fca00078e0018 */
[----:B------:R-:W-:Y:S01]  /*11d20*/  @!P6 LDGSTS.E.BYPASS.LTC128B.128 [R244+0x6800], desc[UR6][R40.64] ;  /* 0x0680000028f4efae */ /* 0x000fe2000b901d46 */
[----:B------:R-:W-:-:S04]  /*11d30*/  ISETP.GE.AND P6, PT, R23, R0, PT ;  /* 0x000000001700720c */ /* 0x000fc80003fc6270 */
[--C-:B------:R-:W-:Y:S02]  /*11d40*/  @!P0 IMAD.MOV.U32 R24, RZ, RZ, R233.reuse ;  /* 0x000000ffff188224 */ /* 0x100fe400078e00e9 */
[--C-:B------:R-:W-:Y:S02]  /*11d50*/  @!P0 IMAD.MOV.U32 R25, RZ, RZ, R232.reuse ;  /* 0x000000ffff198224 */ /* 0x100fe400078e00e8 */
[----:B------:R-:W-:Y:S02]  /*11d60*/  @!P0 IMAD R17, R39, 0x1e0, RZ ;  /* 0x000001e027118824 */ /* 0x000fe400078e02ff */
[C---:B-1----:R-:W-:Y:S02]  /*11d70*/  VIADD R5, R172.reuse, 0xd0 ;  /* 0x000000d0ac057836 */ /* 0x042fe40000000000 */
[----:B------:R-:W-:Y:S02]  /*11d80*/  VIADD R4, R172, 0xe0 ;  /* 0x000000e0ac047836 */ /* 0x000fe40000000000 */
[----:B--2---:R-:W-:Y:S01]  /*11d90*/  @!P5 IMAD.MOV.U32 R20, RZ, RZ, R233 ;  /* 0x000000ffff14d224 */ /* 0x004fe200078e00e9 */
[-C--:B------:R-:W-:Y:S01]  /*11da0*/  ISETP.GE.AND P2, PT, R5, R0.reuse, PT ;  /* 0x000000000500720c */ /* 0x080fe20003f46270 */
[----:B------:R-:W-:Y:S01]  /*11db0*/  @!P5 IMAD.MOV.U32 R21, RZ, RZ, R232 ;  /* 0x000000ffff15d224 */ /* 0x000fe200078e00e8 */
[----:B------:R-:W-:Y:S01]  /*11dc0*/  ISETP.GE.AND P1, PT, R4, R0, PT ;  /* 0x000000000400720c */ /* 0x000fe20003f26270 */
[----:B---3--:R-:W-:-:S02]  /*11dd0*/  VIADD R7, R172, 0xb0 ;  /* 0x000000b0ac077836 */ /* 0x008fc40000000000 */
[----:B------:R-:W-:Y:S02]  /*11de0*/  VIADD R6, R172, 0xc0 ;  /* 0x000000c0ac067836 */ /* 0x000fe40000000000 */
[----:B------:R-:W-:Y:S01]  /*11df0*/  @!P5 IMAD.WIDE.U32 R20, R38, 0x140, R20 ;  /* 0x000001402614d825 */ /* 0x000fe200078e0014 */
[-C--:B------:R-:W-:Y:S02]  /*11e00*/  ISETP.GE.AND P4, PT, R7, R0.reuse, PT ;  /* 0x000000000700720c */ /* 0x080fe40003f86270 */
[----:B------:R-:W-:Y:S01]  /*11e10*/  ISETP.GE.AND P3, PT, R6, R0, PT ;  /* 0x000000000600720c */ /* 0x000fe20003f66270 */
[----:B------:R-:W-:Y:S02]  /*11e20*/  @!P5 IMAD.IADD R37, R36, 0x1, R21 ;  /* 0x000000012425d824 */ /* 0x000fe400078e0215 */
[----:B------:R-:W-:Y:S02]  /*11e30*/  @!P2 IMAD.MOV.U32 R28, RZ, RZ, R233 ;  /* 0x000000ffff1ca224 */ /* 0x000fe400078e00e9 */
[----:B------:R-:W-:-:S02]  /*11e40*/  @!P2 IMAD.MOV.U32 R29, RZ, RZ, R232 ;  /* 0x000000ffff1da224 */ /* 0x000fc400078e00e8 */
[--C-:B------:R-:W-:Y:S02]  /*11e50*/  @!P1 IMAD.MOV.U32 R26, RZ, RZ, R233.reuse ;  /* 0x000000ffff1a9224 */ /* 0x100fe400078e00e9 */
[--C-:B------:R-:W-:Y:S02]  /*11e60*/  @!P1 IMAD.MOV.U32 R27, RZ, RZ, R232.reuse ;  /* 0x000000ffff1b9224 */ /* 0x100fe400078e00e8 */
[--C-:B------:R-:W-:Y:S02]  /*11e70*/  @!P4 IMAD.MOV.U32 R32, RZ, RZ, R233.reuse ;  /* 0x000000ffff20c224 */ /* 0x100fe400078e00e9 */
[--C-:B------:R-:W-:Y:S02]  /*11e80*/  @!P4 IMAD.MOV.U32 R33, RZ, RZ, R232.reuse ;  /* 0x000000ffff21c224 */ /* 0x100fe400078e00e8 */
[----:B------:R-:W-:Y:S02]  /*11e90*/  @!P3 IMAD.MOV.U32 R30, RZ, RZ, R233 ;  /* 0x000000ffff1eb224 */ /* 0x000fe400078e00e9 */
[----:B------:R-:W-:-:S02]  /*11ea0*/  @!P3 IMAD.MOV.U32 R31, RZ, RZ, R232 ;  /* 0x000000ffff1fb224 */ /* 0x000fc400078e00e8 */
[----:B------:R-:W-:Y:S02]  /*11eb0*/  @!P5 IMAD.MOV.U32 R36, RZ, RZ, R20 ;  /* 0x000000ffff24d224 */ /* 0x000fe400078e0014 */
[C---:B------:R-:W-:Y:S02]  /*11ec0*/  @!P4 IMAD R22, R39.reuse, 0x160, RZ ;  /* 0x000001602716c824 */ /* 0x040fe400078e02ff */
[----:B------:R-:W-:Y:S01]  /*11ed0*/  @!P3 IMAD R21, R39, 0x180, RZ ;  /* 0x000001802715b824 */ /* 0x000fe200078e02ff */
[----:B------:R-:W-:Y:S01]  /*11ee0*/  @!P5 LDGSTS.E.BYPASS.LTC128B.128 [R244+0x7000], desc[UR6][R36.64] ;  /* 0x0700000024f4dfae */ /* 0x000fe2000b901d46 */
[----:B------:R-:W-:-:S04]  /*11ef0*/  @!P4 IMAD.WIDE.U32 R32, R38, 0x160, R32 ;  /* 0x000001602620c825 */ /* 0x000fc800078e0020 */
[----:B------:R-:W-:-:S04]  /*11f00*/  @!P3 IMAD.WIDE.U32 R30, R38, 0x180, R30 ;  /* 0x00000180261eb825 */ /* 0x000fc800078e001e */
[----:B------:R-:W-:Y:S02]  /*11f10*/  @!P2 IMAD R20, R39, 0x1a0, RZ ;  /* 0x000001a02714a824 */ /* 0x000fe400078e02ff */
[----:B------:R-:W-:-:S04]  /*11f20*/  @!P2 IMAD.WIDE.U32 R28, R38, 0x1a0, R28 ;  /* 0x000001a0261ca825 */ /* 0x000fc800078e001c */
[----:B------:R-:W-:Y:S02]  /*11f30*/  @!P1 IMAD R18, R39, 0x1c0, RZ ;  /* 0x000001c027129824 */ /* 0x000fe400078e02ff */
[----:B------:R-:W-:-:S04]  /*11f40*/  @!P1 IMAD.WIDE.U32 R26, R38, 0x1c0, R26 ;  /* 0x000001c0261a9825 */ /* 0x000fc800078e001a */
[----:B------:R-:W-:-:S04]  /*11f50*/  @!P0 IMAD.WIDE.U32 R24, R38, 0x1e0, R24 ;  /* 0x000001e026188825 */ /* 0x000fc800078e0018 */
[----:B------:R-:W-:Y:S02]  /*11f60*/  @!P4 IMAD.IADD R33, R22, 0x1, R33 ;  /* 0x000000011621c824 */ /* 0x000fe400078e0221 */
[----:B------:R-:W-:Y:S02]  /*11f70*/  @!P3 IMAD.IADD R31, R21, 0x1, R31 ;  /* 0x00000001151fb824 */ /* 0x000fe400078e021f */
[----:B------:R-:W-:Y:S01]  /*11f80*/  @!P2 IMAD.IADD R21, R20, 0x1, R29 ;  /* 0x000000011415a824 */ /* 0x000fe200078e021d */
[----:B------:R-:W-:Y:S01]  /*11f90*/  @!P4 LDGSTS.E.BYPASS.LTC128B.128 [R244+0x7800], desc[UR6][R32.64] ;  /* 0x0780000020f4cfae */ /* 0x000fe2000b901d46 */
[----:B------:R-:W-:Y:S01]  /*11fa0*/  @!P2 IMAD.MOV.U32 R20, RZ, RZ, R28 ;  /* 0x000000ffff14a224 */ /* 0x000fe200078e001c */
[-C--:B------:R-:W-:Y:S01]  /*11fb0*/  ISETP.GE.AND P4, PT, R172, R0.reuse, PT ;  /* 0x00000000ac00720c */ /* 0x080fe20003f86270 */
[----:B------:R-:W-:Y:S01]  /*11fc0*/  @!P1 IMAD.IADD R27, R18, 0x1, R27 ;  /* 0x00000001121b9824 */ /* 0x000fe200078e021b */
[----:B------:R-:W-:Y:S01]  /*11fd0*/  @!P3 LDGSTS.E.BYPASS.LTC128B.128 [R244+0x8000], desc[UR6][R30.64] ;  /* 0x080000001ef4bfae */ /* 0x000fe2000b901d46 */
[----:B------:R-:W-:Y:S01]  /*11fe0*/  @!P0 IMAD.IADD R25, R17, 0x1, R25 ;  /* 0x0000000111198824 */ /* 0x000fe200078e0219 */
[----:B------:R-:W-:-:S02]  /*11ff0*/  ISETP.GE.AND P3, PT, R9, R0, PT ;  /* 0x000000000900720c */ /* 0x000fc40003f66270 */
[----:B------:R1:W-:Y:S04]  /*12000*/  @!P2 LDGSTS.E.BYPASS.LTC128B.128 [R244+0x8800], desc[UR6][R20.64] ;  /* 0x0880000014f4afae */ /* 0x0003e8000b901d46 */
[----:B------:R-:W-:Y:S01]  /*12010*/  @!P1 LDGSTS.E.BYPASS.LTC128B.128 [R244+0x9000], desc[UR6][R26.64] ;  /* 0x090000001af49fae */ /* 0x000fe2000b901d46 */
[----:B------:R-:W-:-:S03]  /*12020*/  ISETP.GE.AND P1, PT, R34, R0, PT ;  /* 0x000000002200720c */ /* 0x000fc60003f26270 */
[----:B------:R-:W-:Y:S01]  /*12030*/  @!P0 LDGSTS.E.BYPASS.LTC128B.128 [R244+0x9800], desc[UR6][R24.64] ;  /* 0x0980000018f48fae */ /* 0x000fe2000b901d46 */
[-C--:B------:R-:W-:Y:S02]  /*12040*/  ISETP.GE.AND P0, PT, R19, R0.reuse, PT ;  /* 0x000000001300720c */ /* 0x080fe40003f06270 */
[C---:B------:R-:W-:Y:S01]  /*12050*/  @!P3 LEA R18, P2, R55.reuse, R235, 0x1 ;  /* 0x000000eb3712b211 */ /* 0x040fe200078408ff */
[----:B------:R-:W2:Y:S01]  /*12060*/  LD.E R9, desc[UR6][R10.64+0x188] ;  /* 0x000188060a097980 */ /* 0x000ea2000c101900 */
[----:B------:R-:W-:Y:S02]  /*12070*/  ISETP.GE.AND P5, PT, R16, R0, PT ;  /* 0x000000001000720c */ /* 0x000fe40003fa6270 */
[----:B------:R-:W-:Y:S01]  /*12080*/  @!P3 LEA.HI.X R19, R55, R234, R56, 0x1, P2 ;  /* 0x000000ea3713b211 */ /* 0x000fe200010f0c38 */
[----:B------:R-:W0:Y:S01]  /*12090*/  LDGDEPBAR ;  /* 0x00000000000079af */ /* 0x000e220000000000 */
[----:B-1----:R-:W-:Y:S02]  /*120a0*/  @!P4 IMAD.MOV.U32 R20, RZ, RZ, R235 ;  /* 0x000000ffff14c224 */ /* 0x002fe400078e00eb */
[----:B------:R-:W-:Y:S01]  /*120b0*/  @!P4 IMAD.MOV.U32 R21, RZ, RZ, R234 ;  /* 0x000000ffff15c224 */ /* 0x000fe200078e00ea */
[----:B------:R-:W-:-:S04]  /*120c0*/  DEPBAR.LE SB0, 0x0 ;  /* 0x000080000000791a */ /* 0x000fc80000000000 */
[----:B------:R-:W-:Y:S01]  /*120d0*/  BAR.SYNC.DEFER_BLOCKING 0x0 ;  /* 0x0000000000007b1d */ /* 0x000fe20000010000 */
[----:B------:R-:W-:Y:S01]  /*120e0*/  @!P0 LEA R22, P2, R44, R235, 0x6 ;  /* 0x000000eb2c168211 */ /* 0x000fe200078430ff */
[----:B------:R-:W-:-:S03]  /*120f0*/  @!P1 IMAD R17, R45, 0x60, RZ ;  /* 0x000000602d119824 */ /* 0x000fc600078e02ff */
[----:B------:R-:W-:Y:S01]  /*12100*/  @!P0 LEA.HI.X R23, R44, R234, R45, 0x6, P2 ;  /* 0x000000ea2c178211 */ /* 0x000fe200010f342d */
[----:B------:R-:W-:Y:S04]  /*12110*/  @P4 STS.128 [R244+0xa000], RZ ;  /* 0x00a000fff4004388 */ /* 0x000fe80000000c00 */
[----:B------:R-:W-:Y:S01]  /*12120*/  @!PT LDS RZ, [RZ] ;  /* 0x00000000fffff984 */ /* 0x000fe20000000800 */
[----:B------:R-:W-:Y:S01]  /*12130*/  @!PT LDS RZ, [RZ] ;  /* 0x00000000fffff984 */ /* 0x000fe20000000800 */
[----:B------:R-:W-:Y:S01]  /*12140*/  @!PT LDS RZ, [RZ] ;  /* 0x00000000fffff984 */ /* 0x000fe20000000800 */
[----:B------:R1:W-:Y:S01]  /*12150*/  @!P4 LDGSTS.E.BYPASS.LTC128B.128 [R244+0xa000], desc[UR6][R20.64] ;  /* 0x0a00000014f4cfae */ /* 0x0003e2000b901d46 */
[----:B------:R-:W-:-:S03]  /*12160*/  ISETP.GE.AND P4, PT, R15, R0, PT ;  /* 0x000000000f00720c */ /* 0x000fc60003f86270 */
        /* <DEDUP_REMOVED lines=10> */
[----:B------:R-:W-:Y:S01]  /*12210*/  @!P0 LDGSTS.E.BYPASS.LTC128B.128 [R244+0xb000], desc[UR6][R22.64] ;  /* 0x0b00000016f48fae */ /* 0x000fe2000b901d46 */
[----:B-1----:R-:W-:Y:S02]  /*12220*/  @!P1 IMAD.MOV.U32 R20, RZ, RZ, R235 ;  /* 0x000000ffff149224 */ /* 0x002fe400078e00eb */
[----:B------:R-:W-:Y:S02]  /*12230*/  @!P1 IMAD.MOV.U32 R21, RZ, RZ, R234 ;  /* 0x000000ffff159224 */ /* 0x000fe400078e00ea */
[----:B------:R-:W-:-:S04]  /*12240*/  @!P1 IMAD.WIDE.U32 R20, R44, 0x60, R20 ;  /* 0x000000602c149825 */ /* 0x000fc800078e0014 */
[----:B------:R-:W-:Y:S01]  /*12250*/  @!P1 IMAD.IADD R21, R17, 0x1, R21 ;  /* 0x0000000111159824 */ /* 0x000fe200078e0215 */
[----:B------:R-:W-:Y:S01]  /*12260*/  @P1 STS.128 [R244+0xb800], RZ ;  /* 0x00b800fff4001388 */ /* 0x000fe20000000c00 */
[----:B---3--:R-:W-:Y:S02]  /*12270*/  @!P5 IMAD.MOV.U32 R18, RZ, RZ, R235 ;  /* 0x000000ffff12d224 */ /* 0x008fe400078e00eb */
[----:B------:R-:W-:Y:S01]  /*12280*/  @!P5 IMAD.MOV.U32 R19, RZ, RZ, R234 ;  /* 0x000000ffff13d224 */ /* 0x000fe200078e00ea */
[----:B------:R-:W-:Y:S01]  /*12290*/  @!P6 LEA R14, P0, R44, R235, 0x7 ;  /* 0x000000eb2c0ee211 */ /* 0x000fe200078038ff */
[----:B------:R-:W-:Y:S01]  /*122a0*/  @!PT LDS RZ, [RZ] ;  /* 0x00000000fffff984 */ /* 0x000fe20000000800 */
[----:B------:R-:W-:Y:S01]  /*122b0*/  @!PT LDS RZ, [RZ] ;  /* 0x00000000fffff984 */ /* 0x000fe20000000800 */
[----:B------:R-:W-:Y:S01]  /*122c0*/  @!PT LDS RZ, [RZ] ;  /* 0x00000000fffff984 */ /* 0x000fe20000000800 */
[----:B------:R-:W-:Y:S01]  /*122d0*/  @!P1 LDGSTS.E.BYPASS.LTC128B.128 [R244+0xb800], desc[UR6][R20.64] ;  /* 0x0b80000014f49fae */ /* 0x000fe2000b901d46 */
[----:B------:R-:W-:Y:S01]  /*122e0*/  ISETP.GE.AND P1, PT, R12, R0, PT ;  /* 0x000000000c00720c */ /* 0x000fe20003f26270 */
[----:B------:R-:W-:Y:S02]  /*122f0*/  @!P5 IMAD R12, R45, 0xa0, RZ ;  /* 0x000000a02d0cd824 */ /* 0x000fe400078e02ff */
[C---:B------:R-:W-:Y:S01]  /*12300*/  @!P5 IMAD.WIDE.U32 R18, R44.reuse, 0xa0, R18 ;  /* 0x000000a02c12d825 */ /* 0x040fe200078e0012 */
[----:B------:R-:W-:-:S02]  /*12310*/  @!P6 LEA.HI.X R15, R44, R234, R45, 0x7, P0 ;  /* 0x000000ea2c0fe211 */ /* 0x000fc400000f3c2d */
[-C--:B------:R-:W-:Y:S01]  /*12320*/  ISETP.GE.AND P2, PT, R13, R0.reuse, PT ;  /* 0x000000000d00720c */ /* 0x080fe20003f46270 */
[----:B------:R-:W-:Y:S02]  /*12330*/  @!P4 IMAD.MOV.U32 R16, RZ, RZ, R235 ;  /* 0x000000ffff10c224 */ /* 0x000fe400078e00eb */
[--C-:B------:R-:W-:Y:S02]  /*12340*/  @!P4 IMAD.MOV.U32 R17, RZ, RZ, R234.reuse ;  /* 0x000000ffff11c224 */ /* 0x100fe400078e00ea */
[----:B------:R-:W-:Y:S01]  /*12350*/  @!P5 IMAD.IADD R19, R12, 0x1, R19 ;  /* 0x000000010c13d824 */ /* 0x000fe200078e0213 */
[-C--:B------:R-:W-:Y:S01]  /*12360*/  ISETP.GE.AND P0, PT, R8, R0.reuse, PT ;  /* 0x000000000800720c */ /* 0x080fe20003f06270 */
[----:B------:R-:W-:Y:S01]  /*12370*/  @!P3 IMAD.MOV.U32 R12, RZ, RZ, R235 ;  /* 0x000000ffff0cb224 */ /* 0x000fe200078e00eb */
[----:B------:R-:W-:Y:S01]  /*12380*/  @P6 STS.128 [R244+0xc000], RZ ;  /* 0x00c000fff4006388 */ /* 0x000fe20000000c00 */
[----:B------:R-:W-:Y:S02]  /*12390*/  @!P3 IMAD.MOV.U32 R13, RZ, RZ, R234 ;  /* 0x000000ffff0db224 */ /* 0x000fe400078e00ea */
[----:B------:R-:W-:Y:S01]  /*123a0*/  @!P4 IMAD R8, R45, 0xc0, RZ ;  /* 0x000000c02d08c824 */ /* 0x000fe200078e02ff */
[----:B------:R-:W-:Y:S01]  /*123b0*/  @!PT LDS RZ, [RZ] ;  /* 0x00000000fffff984 */ /* 0x000fe20000000800 */
[----:B------:R-:W-:Y:S01]  /*123c0*/  @!PT LDS RZ, [RZ] ;  /* 0x00000000fffff984 */ /* 0x000fe20000000800 */
[----:B------:R-:W-:Y:S01]  /*123d0*/  @!PT LDS RZ, [RZ] ;  /* 0x00000000fffff984 */ /* 0x000fe20000000800 */
[----:B------:R1:W-:Y:S01]  /*123e0*/  @!P6 LDGSTS.E.BYPASS.LTC128B.128 [R244+0xc000], desc[UR6][R14.64] ;  /* 0x0c0000000ef4efae */ /* 0x0003e2000b901d46 */
[----:B------:R-:W-:Y:S01]  /*123f0*/  @!P4 IMAD.WIDE.U32 R16, R44, 0xc0, R16 ;  /* 0x000000c02c10c825 */ /* 0x000fe200078e0010 */
[----:B------:R-:W-:-:S02]  /*12400*/  ISETP.GE.AND P6, PT, R7, R0, PT ;  /* 0x000000000700720c */ /* 0x000fc40003fc6270 */
[----:B------:R-:W-:Y:S01]  /*12410*/  @P5 STS.128 [R244+0xc800], RZ ;  /* 0x00c800fff4005388 */ /* 0x000fe20000000c00 */
[----:B------:R-:W-:Y:S02]  /*12420*/  @!P3 IMAD R7, R45, 0xe0, RZ ;  /* 0x000000e02d07b824 */ /* 0x000fe400078e02ff */
[----:B------:R-:W-:Y:S01]  /*12430*/  @!P3 IMAD.WIDE.U32 R12, R44, 0xe0, R12 ;  /* 0x000000e02c0cb825 */ /* 0x000fe200078e000c */
[----:B------:R-:W-:Y:S01]  /*12440*/  @!PT LDS RZ, [RZ] ;  /* 0x00000000fffff984 */ /* 0x000fe20000000800 */
[----:B------:R-:W-:Y:S01]  /*12450*/  @!PT LDS RZ, [RZ] ;  /* 0x00000000fffff984 */ /* 0x000fe20000000800 */
[----:B------:R-:W-:Y:S01]  /*12460*/  @!PT LDS RZ, [RZ] ;  /* 0x00000000fffff984 */ /* 0x000fe20000000800 */
[----:B------:R-:W-:Y:S01]  /*12470*/  @!P5 LDGSTS.E.BYPASS.LTC128B.128 [R244+0xc800], desc[UR6][R18.64] ;  /* 0x0c80000012f4dfae */ /* 0x000fe2000b901d46 */
[----:B------:R-:W-:Y:S02]  /*12480*/  ISETP.GE.AND P5, PT, R6, R0, PT ;  /* 0x000000000600720c */ /* 0x000fe40003fa6270 */
[----:B------:R-:W-:Y:S01]  /*12490*/  @!P4 IMAD.IADD R17, R8, 0x1, R17 ;  /* 0x000000010811c824 */ /* 0x000fe200078e0211 */
[----:B------:R-:W-:Y:S01]  /*124a0*/  SHF.R.S32.HI R6, RZ, 0x4, R63 ;  /* 0x00000004ff067819 */ /* 0x000fe2000001143f */
[----:B------:R-:W-:Y:S01]  /*124b0*/  @!P3 IMAD.IADD R13, R7, 0x1, R13 ;  /* 0x00000001070db824 */ /* 0x000fe200078e020d */
[----:B------:R-:W-:Y:S02]  /*124c0*/  @P4 STS.128 [R244+0xd000], RZ ;  /* 0x00d000fff4004388 */ /* 0x000fe40000000c00 */
[----:B------:R-:W-:-:S02]  /*124d0*/  LEA.HI R63, R63, R6, RZ, 0x1 ;  /* 0x000000063f3f7211 */ /* 0x000fc400078f08ff */
[----:B------:R-:W-:Y:S01]  /*124e0*/  @!PT LDS RZ, [RZ] ;  /* 0x00000000fffff984 */ /* 0x000fe20000000800 */
[----:B------:R-:W-:Y:S01]  /*124f0*/  @!PT LDS RZ, [RZ] ;  /* 0x00000000fffff984 */ /* 0x000fe20000000800 */
[----:B------:R-:W-:Y:S01]  /*12500*/  @!PT LDS RZ, [RZ] ;  /* 0x00000000fffff984 */ /* 0x000fe20000000800 */
[----:B------:R3:W-:Y:S04]  /*12510*/  @!P4 LDGSTS.E.BYPASS.LTC128B.128 [R244+0xd000], desc[UR6][R16.64] ;  /* 0x0d00000010f4cfae */ /* 0x0007e8000b901d46 */
[----:B------:R-:W-:Y:S01]  /*12520*/  @P3 STS.128 [R244+0xd800], RZ ;  /* 0x00d800fff4003388 */ /* 0x000fe20000000c00 */
[----:B------:R-:W-:-:S03]  /*12530*/  LOP3.LUT R63, R63, 0xfffffffe, RZ, 0xc0, !PT ;  /* 0xfffffffe3f3f7812 */ /* 0x000fc600078ec0ff */
[----:B------:R-:W-:Y:S01]  /*12540*/  @!PT LDS RZ, [RZ] ;  /* 0x00000000fffff984 */ /* 0x000fe20000000800 */
[----:B------:R-:W-:Y:S01]  /*12550*/  @!PT LDS RZ, [RZ] ;  /* 0x00000000fffff984 */ /* 0x000fe20000000800 */
[----:B------:R-:W-:Y:S01]  /*12560*/  @!PT LDS RZ, [RZ] ;  /* 0x00000000fffff984 */ /* 0x000fe20000000800 */
[----:B------:R4:W-:Y:S01]  /*12570*/  @!P3 LDGSTS.E.BYPASS.LTC128B.128 [R244+0xd800], desc[UR6][R12.64] ;  /* 0x0d8000000cf4bfae */ /* 0x0009e2000b901d46 */
[----:B-1----:R-:W-:Y:S02]  /*12580*/  @!P2 LEA R14, P4, R44, R235, 0x8 ;  /* 0x000000eb2c0ea211 */ /* 0x002fe400078840ff */
[----:B------:R-:W-:Y:S01]  /*12590*/  ISETP.GE.AND P3, PT, R4, R0, PT ;  /* 0x000000000400720c */ /* 0x000fe20003f66270 */
[----:B------:R-:W-:Y:S01]  /*125a0*/  IMAD.SHL.U32 R4, R52, 0x40, RZ ;  /* 0x0000004034047824 */ /* 0x000fe200078e00ff */
[----:B------:R-:W-:Y:S02]  /*125b0*/  @!P2 LEA.HI.X R15, R44, R234, R45, 0x8, P4 ;  /* 0x000000ea2c0fa211 */ /* 0x000fe400020f442d */
[----:B------:R-:W-:Y:S01]  /*125c0*/  ISETP.GE.AND P4, PT, R5, R0, PT ;  /* 0x000000000500720c */ /* 0x000fe20003f86270 */
[----:B------:R-:W-:Y:S01]  /*125d0*/  @P2 STS.128 [R244+0xe000], RZ ;  /* 0x00e000fff4002388 */ /* 0x000fe20000000c00 */
[----:B------:R-:W-:Y:S01]  /*125e0*/  LOP3.LUT R5, R4, 0x1c0, RZ, 0xc0, !PT ;  /* 0x000001c004057812 */ /* 0x000fe200078ec0ff */
[----:B------:R-:W-:-:S02]  /*125f0*/  IMAD.IADD R4, R6, 0x1, -R63 ;  /* 0x0000000106047824 */ /* 0x000fc400078e0a3f */
[----:B------:R-:W-:Y:S01]  /*12600*/  @!PT LDS RZ, [RZ] ;  /* 0x00000000fffff984 */ /* 0x000fe20000000800 */
[----:B------:R-:W-:Y:S01]  /*12610*/  @!PT LDS RZ, [RZ] ;  /* 0x00000000fffff984 */ /* 0x000fe20000000800 */
[----:B------:R-:W-:Y:S01]  /*12620*/  @!PT LDS RZ, [RZ] ;  /* 0x00000000fffff984 */ /* 0x000fe20000000800 */
[----:B------:R1:W-:Y:S01]  /*12630*/  @!P2 LDGSTS.E.BYPASS.LTC128B.128 [R244+0xe000], desc[UR6][R14.64] ;  /* 0x0e0000000ef4afae */ /* 0x0003e2000b901d46 */
[----:B------:R-:W-:Y:S02]  /*12640*/  IMAD.SHL.U32 R62, R62, 0x40, RZ ;  /* 0x000000403e3e7824 */ /* 0x000fe400078e00ff */
[----:B------:R-:W-:Y:S02]  /*12650*/  IMAD.SHL.U32 R230, R172, 0x8, RZ ;  /* 0x00000008ace67824 */ /* 0x000fe400078e00ff */
[--C-:B---3--:R-:W-:Y:S02]  /*12660*/  @!P1 IMAD.MOV.U32 R16, RZ, RZ, R235.reuse ;  /* 0x000000ffff109224 */ /* 0x108fe400078e00eb */
[--C-:B------:R-:W-:Y:S02]  /*12670*/  @!P1 IMAD.MOV.U32 R17, RZ, RZ, R234.reuse ;  /* 0x000000ffff119224 */ /* 0x100fe400078e00ea */
[----:B------:R-:W-:Y:S02]  /*12680*/  @!P0 IMAD.MOV.U32 R6, RZ, RZ, R235 ;  /* 0x000000ffff068224 */ /* 0x000fe400078e00eb */
[----:B------:R-:W-:Y:S01]  /*12690*/  @!P0 IMAD.MOV.U32 R7, RZ, RZ, R234 ;  /* 0x000000ffff078224 */ /* 0x000fe200078e00ea */
[----:B------:R-:W-:Y:S01]  /*126a0*/  ISETP.GE.AND P2, PT, R3, R0, PT ;  /* 0x000000000300720c */ /* 0x000fe20003f46270 */
[----:B------:R-:W-:Y:S01]  /*126b0*/  @!P1 IMAD.WIDE.U32 R16, R44, 0x120, R16 ;  /* 0x000001202c109825 */ /* 0x000fe200078e0010 */
[----:B------:R-:W-:-:S02]  /*126c0*/  LOP3.LUT R0, R62, 0x1c0, RZ, 0xc0, !PT ;  /* 0x000001c03e007812 */ /* 0x000fc400078ec0ff */
[----:B------:R-:W-:Y:S01]  /*126d0*/  LOP3.LUT R230, R5, 0x8, R230, 0xf8, !PT ;  /* 0x0000000805e67812 */ /* 0x000fe200078ef8e6 */
[----:B----4-:R-:W-:Y:S02]  /*126e0*/  @!P0 IMAD R12, R45, 0x140, RZ ;  /* 0x000001402d0c8824 */ /* 0x010fe400078e02ff */
[----:B------:R-:W-:Y:S02]  /*126f0*/  IMAD.SHL.U32 R3, R4, 0x8, RZ ;  /* 0x0000000804037824 */ /* 0x000fe400078e00ff */
[----:B------:R-:W-:-:S04]  /*12700*/  @!P0 IMAD.WIDE.U32 R6, R44, 0x140, R6 ;  /* 0x000001402c068825 */ /* 0x000fc800078e0006 */
[----:B-1----:R-:W-:Y:S01]  /*12710*/  @!P1 IMAD R14, R45, 0x120, RZ ;  /* 0x000001202d0e9824 */ /* 0x002fe200078e02ff */
[----:B------:R-:W-:Y:S01]  /*12720*/  SHF.R.U32.HI R5, RZ, 0x3, R5 ;  /* 0x00000003ff057819 */ /* 0x000fe20000011605 */
[----:B------:R-:W-:Y:S02]  /*12730*/  IMAD.SHL.U32 R32, R53, 0x40, RZ ;  /* 0x0000004035207824 */ /* 0x000fe400078e00ff */
[----:B------:R-:W-:Y:S02]  /*12740*/  @!P1 IMAD.IADD R15, R14, 0x1, R17 ;  /* 0x000000010e0f9824 */ /* 0x000fe400078e0211 */
[----:B------:R-:W-:Y:S02]  /*12750*/  @!P1 IMAD.MOV.U32 R14, RZ, RZ, R16 ;  /* 0x000000ffff0e9224 */ /* 0x000fe400078e0010 */
[----:B------:R-:W-:Y:S02]  /*12760*/  @!P5 IMAD.MOV.U32 R22, RZ, RZ, R235 ;  /* 0x000000ffff16d224 */ /* 0x000fe400078e00eb */
[----:B------:R-:W-:-:S02]  /*12770*/  @!P5 IMAD.MOV.U32 R23, RZ, RZ, R234 ;  /* 0x000000ffff17d224 */ /* 0x000fc400078e00ea */
[----:B------:R-:W-:Y:S02]  /*12780*/  @!P6 IMAD.MOV.U32 R16, RZ, RZ, R235 ;  /* 0x000000ffff10e224 */ /* 0x000fe400078e00eb */
[----:B------:R-:W-:Y:S01]  /*12790*/  @!P6 IMAD.MOV.U32 R17, RZ, RZ, R234 ;  /* 0x000000ffff11e224 */ /* 0x000fe200078e00ea */
[----:B------:R-:W-:Y:S01]  /*127a0*/  LOP3.LUT R3, R0, 0x8, R3, 0xf8, !PT ;  /* 0x0000000800037812 */ /* 0x000fe200078ef803 */
[----:B------:R-:W-:Y:S01]  /*127b0*/  @!P0 IMAD.IADD R13, R12, 0x1, R7 ;  /* 0x000000010c0d8824 */ /* 0x000fe200078e0207 */
[----:B------:R-:W-:Y:S01]  /*127c0*/  LOP3.LUT R230, R230, R5, RZ, 0x3c, !PT ;  /* 0x00000005e6e67212 */ /* 0x000fe200078e3cff */
[----:B------:R-:W-:Y:S01]  /*127d0*/  @!P0 IMAD.MOV.U32 R12, RZ, RZ, R6 ;  /* 0x000000ffff0c8224 */ /* 0x000fe200078e0006 */
[----:B------:R-:W-:Y:S01]  /*127e0*/  SHF.R.U32.HI R0, RZ, 0x3, R0 ;  /* 0x00000003ff007819 */ /* 0x000fe20000011600 */
[----:B------:R-:W-:Y:S01]  /*127f0*/  @!P5 IMAD R6, R45, 0x180, RZ ;  /* 0x000001802d06d824 */ /* 0x000fe200078e02ff */
[----:B------:R-:W-:Y:S01]  /*12800*/  LOP3.LUT R32, R32, 0xfffffe00, RZ, 0xc0, !PT ;  /* 0xfffffe0020207812 */ /* 0x000fe200078ec0ff */
[----:B------:R-:W-:Y:S01]  /*12810*/  @!P5 IMAD.WIDE.U32 R22, R44, 0x180, R22 ;  /* 0x000001802c16d825 */ /* 0x000fe200078e0016 */
[----:B------:R-:W-:-:S03]  /*12820*/  LOP3.LUT R3, R3, R0, RZ, 0x3c, !PT ;  /* 0x0000000003037212 */ /* 0x000fc600078e3cff */
[----:B------:R-:W-:Y:S02]  /*12830*/  @!P6 IMAD R7, R45, 0x160, RZ ;  /* 0x000001602d07e824 */ /* 0x000fe400078e02ff */
[----:B------:R-:W-:-:S04]  /*12840*/  @!P6 IMAD.WIDE.U32 R24, R44, 0x160, R16 ;  /* 0x000001602c18e825 */ /* 0x000fc800078e0010 */
[--C-:B------:R-:W-:Y:S02]  /*12850*/  @!P4 IMAD.MOV.U32 R20, RZ, RZ, R235.reuse ;  /* 0x000000ffff14c224 */ /* 0x100fe400078e00eb */
[--C-:B------:R-:W-:Y:S02]  /*12860*/  @!P4 IMAD.MOV.U32 R21, RZ, RZ, R234.reuse ;  /* 0x000000ffff15c224 */ /* 0x100fe400078e00ea */
[----:B------:R-:W-:Y:S02]  /*12870*/  @!P3 IMAD.MOV.U32 R18, RZ, RZ, R235 ;  /* 0x000000ffff12b224 */ /* 0x000fe400078e00eb */
[----:B------:R-:W-:Y:S01]  /*12880*/  @!P3 IMAD.MOV.U32 R19, RZ, RZ, R234 ;  /* 0x000000ffff13b224 */ /* 0x000fe200078e00ea */
[----:B------:R-:W-:Y:S01]  /*12890*/  @P1 STS.128 [R244+0xe800], RZ ;  /* 0x00e800fff4001388 */ /* 0x000fe20000000c00 */
[----:B------:R-:W-:Y:S02]  /*128a0*/  @!P5 IMAD.IADD R23, R6, 0x1, R23 ;  /* 0x000000010617d824 */ /* 0x000fe400078e0217 */
[----:B------:R-:W-:Y:S01]  /*128b0*/  IMAD R230, R4, 0x200, R230 ;  /* 0x0000020004e67824 */ /* 0x000fe200078e02e6 */
[----:B------:R-:W-:Y:S01]  /*128c0*/  @!PT LDS RZ, [RZ] ;  /* 0x00000000fffff984 */ /* 0x000fe20000000800 */
[----:B------:R-:W-:Y:S01]  /*128d0*/  @!PT LDS RZ, [RZ] ;  /* 0x00000000fffff984 */ /* 0x000fe20000000800 */
[----:B------:R-:W-:Y:S01]  /*128e0*/  @!PT LDS RZ, [RZ] ;  /* 0x00000000fffff984 */ /* 0x000fe20000000800 */
[----:B------:R-:W-:Y:S01]  /*128f0*/  @!P1 LDGSTS.E.BYPASS.LTC128B.128 [R244+0xe800], desc[UR6][R14.64] ;  /* 0x0e8000000ef49fae */ /* 0x000fe2000b901d46 */
[----:B------:R-:W-:-:S02]  /*12900*/  @!P4 IMAD R5, R45, 0x1a0, RZ ;  /* 0x000001a02d05c824 */ /* 0x000fc400078e02ff */
[----:B------:R-:W-:Y:S02]  /*12910*/  @!P2 IMAD.MOV.U32 R16, RZ, RZ, R235 ;  /* 0x000000ffff10a224 */ /* 0x000fe400078e00eb */
[----:B------:R-:W-:Y:S02]  /*12920*/  @!P2 IMAD.MOV.U32 R17, RZ, RZ, R234 ;  /* 0x000000ffff11a224 */ /* 0x000fe400078e00ea */
[----:B------:R-:W-:Y:S02]  /*12930*/  @!P6 IMAD.IADD R7, R7, 0x1, R25 ;  /* 0x000000010707e824 */ /* 0x000fe400078e0219 */
[----:B------:R-:W-:Y:S01]  /*12940*/  @!P4 IMAD.WIDE.U32 R20, R44, 0x1a0, R20 ;  /* 0x000001a02c14c825 */ /* 0x000fe200078e0014 */
[----:B------:R-:W-:Y:S03]  /*12950*/  @P0 STS.128 [R244+0xf000], RZ ;  /* 0x00f000fff4000388 */ /* 0x000fe60000000c00 */
[----:B------:R-:W-:Y:S01]  /*12960*/  @!P6 IMAD.MOV.U32 R6, RZ, RZ, R24 ;  /* 0x000000ffff06e224 */ /* 0x000fe200078e0018 */
[----:B------:R-:W-:Y:S01]  /*12970*/  @!PT LDS RZ, [RZ] ;  /* 0x00000000fffff984 */ /* 0x000fe20000000800 */
[----:B------:R-:W-:Y:S01]  /*12980*/  @!PT LDS RZ, [RZ] ;  /* 0x00000000fffff984 */ /* 0x000fe20000000800 */
[----:B------:R-:W-:Y:S01]  /*12990*/  @!PT LDS RZ, [RZ] ;  /* 0x00000000fffff984 */ /* 0x000fe20000000800 */
[----:B------:R-:W-:Y:S01]  /*129a0*/  @!P0 LDGSTS.E.BYPASS.LTC128B.128 [R244+0xf000], desc[UR6][R12.64] ;  /* 0x0f0000000cf48fae */ /* 0x000fe2000b901d46 */
[----:B------:R-:W-:-:S02]  /*129b0*/  IMAD R231, R48, 0x400, R32 ;  /* 0x0000040030e77824 */ /* 0x000fc400078e0220 */
[C---:B------:R-:W-:Y:S02]  /*129c0*/  @!P3 IMAD R4, R45.reuse, 0x1c0, RZ ;  /* 0x000001c02d04b824 */ /* 0x040fe400078e02ff */
[C---:B------:R-:W-:Y:S01]  /*129d0*/  @!P3 IMAD.WIDE.U32 R18, R44.reuse, 0x1c0, R18 ;  /* 0x000001c02c12b825 */ /* 0x040fe200078e0012 */
[----:B------:R-:W-:Y:S03]  /*129e0*/  @P6 STS.128 [R244+0xf800], RZ ;  /* 0x00f800fff4006388 */ /* 0x000fe60000000c00 */
[----:B------:R-:W-:Y:S01]  /*129f0*/  @!P2 IMAD R0, R45, 0x1e0, RZ ;  /* 0x000001e02d00a824 */ /* 0x000fe200078e02ff */
[----:B------:R-:W-:Y:S01]  /*12a00*/  @!PT LDS RZ, [RZ] ;  /* 0x00000000fffff984 */ /* 0x000fe20000000800 */
[----:B------:R-:W-:Y:S01]  /*12a10*/  @!PT LDS RZ, [RZ] ;  /* 0x00000000fffff984 */ /* 0x000fe20000000800 */
[----:B------:R-:W-:Y:S01]  /*12a20*/  @!PT LDS RZ, [RZ] ;  /* 0x00000000fffff984 */ /* 0x000fe20000000800 */
[----:B------:R-:W-:Y:S01]  /*12a30*/  @!P6 LDGSTS.E.BYPASS.LTC128B.128 [R244+0xf800], desc[UR6][R6.64] ;  /* 0x0f80000006f4efae */ /* 0x000fe2000b901d46 */
[----:B------:R-:W-:-:S04]  /*12a40*/  @!P2 IMAD.WIDE.U32 R16, R44, 0x1e0, R16 ;  /* 0x000001e02c10a825 */ /* 0x000fc800078e0010 */
[----:B------:R-:W-:Y:S02]  /*12a50*/  @!P4 IMAD.IADD R21, R5, 0x1, R21 ;  /* 0x000000010515c824 */ /* 0x000fe400078e0215 */
[----:B------:R-:W-:Y:S01]  /*12a60*/  IMAD.IADD R231, R3, 0x1, R231 ;  /* 0x0000000103e77824 */ /* 0x000fe200078e02e7 */
[----:B------:R-:W-:Y:S01]  /*12a70*/  @P5 STS.128 [R244+0x10000], RZ ;  /* 0x010000fff4005388 */ /* 0x000fe20000000c00 */
[----:B------:R-:W-:Y:S02]  /*12a80*/  @!P3 IMAD.IADD R5, R4, 0x1, R19 ;  /* 0x000000010405b824 */ /* 0x000fe400078e0213 */
[----:B------:R-:W-:Y:S01]  /*12a90*/  @!P3 IMAD.MOV.U32 R4, RZ, RZ, R18 ;  /* 0x000000ffff04b224 */ /* 0x000fe200078e0012 */
[----:B------:R-:W-:Y:S01]  /*12aa0*/  @!PT LDS RZ, [RZ] ;  /* 0x00000000fffff984 */ /* 0x000fe20000000800 */
[----:B------:R-:W-:Y:S01]  /*12ab0*/  @!PT LDS RZ, [RZ] ;  /* 0x00000000fffff984 */ /* 0x000fe20000000800 */
[----:B------:R-:W-:Y:S01]  /*12ac0*/  @!PT LDS RZ, [RZ] ;  /* 0x00000000fffff984 */ /* 0x000fe20000000800 */
[----:B------:R-:W-:Y:S01]  /*12ad0*/  @!P5 LDGSTS.E.BYPASS.LTC128B.128 [R244+0x10000], desc[UR6][R22.64] ;  /* 0x1000000016f4dfae */ /* 0x000fe2000b901d46 */
[----:B------:R-:W-:Y:S01]  /*12ae0*/  @!P2 IMAD.IADD R17, R0, 0x1, R17 ;  /* 0x000000010011a824 */ /* 0x000fe200078e0211 */
[----:B------:R-:W-:Y:S02]  /*12af0*/  LEA R230, R230, UR4, 0x1 ;  /* 0x00000004e6e67c11 */ /* 0x000fe4000f8e08ff */
[----:B------:R-:W-:Y:S01]  /*12b00*/  @P4 STS.128 [R244+0x10800], RZ ;  /* 0x010800fff4004388 */ /* 0x000fe20000000c00 */
[----:B------:R-:W-:-:S03]  /*12b10*/  LEA R231, R231, UR4, 0x1 ;  /* 0x00000004e7e77c11 */ /* 0x000fc6000f8e08ff */
        /* <DEDUP_REMOVED lines=15> */
[----:B------:R-:W3:Y:S04]  /*12c10*/  LDSM.16.M88.4 R120, [R230+0x2000] ;  /* 0x00200000e678783b */ /* 0x000ee80000000200 */
[----:B------:R-:W4:Y:S04]  /*12c20*/  LDSM.16.M88.4 R112, [R230+0x2800] ;  /* 0x00280000e670783b */ /* 0x000f280000000200 */
[----:B------:R-:W2:Y:S04]  /*12c30*/  LDSM.16.M88.4 R104, [R230+0x3000] ;  /* 0x00300000e668783b */ /* 0x000ea80000000200 */
        /* <DEDUP_REMOVED lines=8> */
[----:B-1----:R-:W1:Y:S04]  /*12cc0*/  LDSM.16.M88.4 R16, [R230+0x7800] ;  /* 0x00780000e610783b */ /* 0x002e680000000200 */
[----:B------:R-:W1:Y:S04]  /*12cd0*/  LDSM.16.M88.4 R168, [R230+0x8000] ;  /* 0x00800000e6a8783b */ /* 0x000e680000000200 */
[----:B------:R-:W1:Y:S04]  /*12ce0*/  LDSM.16.M88.4 R160, [R230+0x8800] ;  /* 0x00880000e6a0783b */ /* 0x000e680000000200 */
[----:B------:R-:W1:Y:S04]  /*12cf0*/  LDSM.16.M88.4 R152, [R230+0x9000] ;  /* 0x00900000e698783b */ /* 0x000e680000000200 */
[----:B------:R-:W1:Y:S01]  /*12d00*/  LDSM.16.M88.4 R132, [R230+0x9800] ;  /* 0x00980000e684783b */ /* 0x000e620000000200 */
[----:B------:R-:W-:Y:S01]  /*12d10*/  R2P PR, R52, 0x6 ;  /* 0x0000000634007804 */ /* 0x000fe20000000000 */
[----:B------:R-:W-:-:S02]  /*12d20*/  IMAD.MOV.U32 R0, RZ, RZ, 0x20 ;  /* 0x00000020ff007424 */ /* 0x000fc400078e00ff */
[----:B------:R-:W-:Y:S01]  /*12d30*/  IMAD R8, R220, 0x2, R231 ;  /* 0x00000002dc087824 */ /* 0x000fe200078e02e7 */
[----:B------:R-:W0:Y:S02]  /*12d40*/  LDGDEPBAR ;  /* 0x00000000000079af */ /* 0x000e240000000000 */
[----:B------:R-:W-:Y:S02]  /*12d50*/  SEL R229, R0, 0xffffffe0, !P1 ;  /* 0xffffffe000e57807 */ /* 0x000fe40004800000 */
[----:B------:R-:W-:Y:S03]  /*12d60*/  LDSM.16.M88.4 R192, [R8] ;  /* 0x0000000008c0783b */ /* 0x000fe60000000200 */
[----:B------:R-:W-:-:S05]  /*12d70*/  IMAD.IADD R36, R230, 0x1, R229 ;  /* 0x00000001e6247824 */ /* 0x000fca00078e02e5 */
[----:B------:R-:W1:Y:S04]  /*12d80*/  LDSM.16.M88.4 R128, [R36+0x2000] ;  /* 0x002000002480783b */ /* 0x000e680000000200 */
[----:B------:R-:W1:Y:S04]  /*12d90*/  LDSM.16.M88.4 R12, [R36+0x4000] ;  /* 0x00400000240c783b */ /* 0x000e680000000200 */
[----:B------:R-:W1:Y:S01]  /*12da0*/  LDSM.16.M88.4 R4, [R36+0x4800] ;  /* 0x004800002404783b */ /* 0x000e620000000200 */
[C---:B---3--:R-:W-:Y:S03]  /*12db0*/  HMMA.16816.F32.BF16 R124, R144.reuse, R120, RZ ;  /* 0x00000078907c723c */ /* 0x048fe600000418ff */
[----:B------:R-:W3:Y:S03]  /*12dc0*/  LDSM.16.M88.4 R140, [R36+0x5000] ;  /* 0x00500000248c783b */ /* 0x000ee60000000200 */
[C---:B----4-:R-:W-:Y:S01]  /*12dd0*/  HMMA.16816.F32.BF16 R116, R144.reuse, R112, RZ ;  /* 0x000000709074723c */ /* 0x050fe200000418ff */
[----:B------:R-:W4:Y:S04]  /*12de0*/  LDSM.16.M88.4 R136, [R36+0x5800] ;  /* 0x005800002488783b */ /* 0x000f280000000200 */
[----:B------:R-:W-:Y:S01]  /*12df0*/  LDSM.16.M88.4 R184, [R36+0x2800] ;  /* 0x0028000024b8783b */ /* 0x000fe20000000200 */
        /* <DEDUP_REMOVED lines=13> */
[C---:B------:R-:W-:Y:S01]  /*12ed0*/  HMMA.16816.F32.BF16 R148, R144.reuse, R132, RZ ;  /* 0x000000849094723c */ /* 0x040fe200000418ff */
[C---:B------:R-:W-:Y:S01]  /*12ee0*/  VIADD R0, R230.reuse, 0x2000 ;  /* 0x00002000e6007836 */ /* 0x040fe20000000000 */
[----:B------:R-:W-:Y:S04]  /*12ef0*/  LDSM.16.M88.4 R180, [R36+0x3000] ;  /* 0x0030000024b4783b */ /* 0x000fe80000000200 */
[C---:B------:R-:W-:Y:S01]  /*12f00*/  HMMA.16816.F32.BF16 R120, R144.reuse, R122, RZ ;  /* 0x0000007a9078723c */ /* 0x040fe200000418ff */
[----:B------:R-:W-:Y:S01]  /*12f10*/  VIADD R227, R230, 0x2040 ;  /* 0x00002040e6e37836 */ /* 0x000fe20000000000 */
[----:B------:R-:W-:Y:S04]  /*12f20*/  LDSM.16.M88.4 R176, [R36+0x3800] ;  /* 0x0038000024b0783b */ /* 0x000fe80000000200 */
[C---:B------:R-:W-:Y:S01]  /*12f30*/  HMMA.16816.F32.BF16 R112, R144.reuse, R114, RZ ;  /* 0x000000729070723c */ /* 0x040fe200000418ff */
[----:B------:R-:W-:Y:S01]  /*12f40*/  IMAD R228, R35, 0x2, R231 ;  /* 0x0000000223e47824 */ /* 0x000fe200078e02e7 */
[----:B------:R-:W-:Y:S04]  /*12f50*/  LDSM.16.M88.4 R188, [R36+0x8000] ;  /* 0x0080000024bc783b */ /* 0x000fe80000000200 */
        /* <DEDUP_REMOVED lines=20> */
[----:B------:R-:W2:Y:S05]  /*130a0*/  LDSM.16.M88.4 R12, [R36+0x7000] ;  /* 0x00700000240c783b */ /* 0x000eaa0000000200 */
[C---:B------:R-:W-:Y:S06]  /*130b0*/  HMMA.16816.F32.BF16 R84, R192.reuse, R4, R84 ;  /* 0x00000004c054723c */ /* 0x040fec0000041854 */
[----:B------:R-:W-:Y:S01]  /*130c0*/  HMMA.16816.F32.BF16 R80, R192, R6, R80 ;  /* 0x00000006c050723c */ /* 0x000fe20000041850 */
[----:B------:R-:W2:Y:S01]  /*130d0*/  LDSM.16.M88.4 R4, [R36+0x7800] ;  /* 0x007800002404783b */ /* 0x000ea20000000200 */
[----:B------:R-:W-:-:S04]  /*130e0*/  @P2 VIADD R227, R0, 0xffffffc0 ;  /* 0xffffffc000e32836 */ /* 0x000fc80000000000 */
[C---:B---3--:R-:W-:Y:S06]  /*130f0*/  HMMA.16816.F32.BF16 R76, R192.reuse, R140, R76 ;  /* 0x0000008cc04c723c */ /* 0x048fec000004184c */
[C---:B------:R-:W-:Y:S01]  /*13100*/  HMMA.16816.F32.BF16 R72, R192.reuse, R142, R72 ;  /* 0x0000008ec048723c */ /* 0x040fe20000041848 */
[----:B------:R-:W-:Y:S05]  /*13110*/  LDSM.16.M88.4 R140, [R228] ;  /* 0x00000000e48c783b */ /* 0x000fea0000000200 */
[C---:B----4-:R-:W-:Y:S06]  /*13120*/  HMMA.16816.F32.BF16 R68, R192.reuse, R136, R68 ;  /* 0x00000088c044723c */ /* 0x050fec0000041844 */
[C---:B------:R-:W-:Y:S01]  /*13130*/  HMMA.16816.F32.BF16 R64, R192.reuse, R138, R64 ;  /* 0x0000008ac040723c */ /* 0x040fe20000041840 */
[----:B------:R-:W3:Y:S05]  /*13140*/  LDSM.16.M88.4 R136, [R227] ;  /* 0x00000000e388783b */ /* 0x000eea0000000200 */
[C---:B-1----:R-:W-:Y:S06]  /*13150*/  HMMA.16816.F32.BF16 R60, R192.reuse, R132, R60 ;  /* 0x00000084c03c723c */ /* 0x042fec000004183c */
[----:B------:R-:W-:Y:S01]  /*13160*/  HMMA.16816.F32.BF16 R56, R192, R134, R56 ;  /* 0x00000086c038723c */ /* 0x000fe20000041838 */
[----:B------:R-:W1:Y:S01]  /*13170*/  LDSM.16.M88.4 R132, [R227+0x800] ;  /* 0x00080000e384783b */ /* 0x000e620000000200 */
[----:B------:R-:W-:-:S02]  /*13180*/  IMAD R226, R220, 0x2, R228 ;  /* 0x00000002dce27824 */ /* 0x000fc400078e02e4 */
[----:B------:R-:W-:Y:S02]  /*13190*/  IMAD.IADD R221, R229, 0x1, R227 ;  /* 0x00000001e5dd7824 */ /* 0x000fe400078e02e3 */
[C---:B------:R-:W-:Y:S06]  /*131a0*/  HMMA.16816.F32.BF16 R116, R192.reuse, R184, R116 ;  /* 0x000000b8c074723c */ /* 0x040fec0000041874 */
[C---:B------:R-:W-:Y:S06]  /*131b0*/  HMMA.16816.F32.BF16 R112, R192.reuse, R186, R112 ;  /* 0x000000bac070723c */ /* 0x040fec0000041870 */
[C---:B--2---:R-:W-:Y:S06]  /*131c0*/  HMMA.16816.F32.BF16 R52, R192.reuse, R128, R52 ;  /* 0x00000080c034723c */ /* 0x044fec0000041834 */
[C---:B------:R-:W-:Y:S01]  /*131d0*/  HMMA.16816.F32.BF16 R40, R192.reuse, R130, R40 ;  /* 0x00000082c028723c */ /* 0x040fe20000041828 */
[----:B------:R-:W2:Y:S05]  /*131e0*/  LDSM.16.M88.4 R128, [R227+0x1000] ;  /* 0x00100000e380783b */ /* 0x000eaa0000000200 */
[C---:B------:R-:W-:Y:S06]  /*131f0*/  HMMA.16816.F32.BF16 R28, R192.reuse, R12, R28 ;  /* 0x0000000cc01c723c */ /* 0x040fec000004181c */
[C---:B------:R-:W-:Y:S01]  /*13200*/  HMMA.16816.F32.BF16 R24, R192.reuse, R14, R24 ;  /* 0x0000000ec018723c */ /* 0x040fe20000041818 */
[----:B------:R-:W-:Y:S05]  /*13210*/  LDSM.16.M88.4 R12, [R226] ;  /* 0x00000000e20c783b */ /* 0x000fea0000000200 */
[C---:B------:R-:W-:Y:S06]  /*13220*/  HMMA.16816.F32.BF16 R20, R192.reuse, R4, R20 ;  /* 0x00000004c014723c */ /* 0x040fec0000041814 */
[----:B------:R-:W-:Y:S01]  /*13230*/  HMMA.16816.F32.BF16 R16, R192, R6, R16 ;  /* 0x00000006c010723c */ /* 0x000fe20000041810 */
[----:B------:R-:W4:Y:S01]  /*13240*/  LDSM.16.M88.4 R4, [R221] ;  /* 0x00000000dd04783b */ /* 0x000f220000000200 */
[----:B------:R-:W-:-:S03]  /*13250*/  SHF.R.S32.HI R0, RZ, 0x1f, R49 ;  /* 0x0000001fff007819 */ /* 0x000fc60000011431 */
[----:B------:R-:W-:Y:S01]  /*13260*/  LDSM.16.M88.4 R184, [R36+0x8800] ;  /* 0x0088000024b8783b */ /* 0x000fe20000000200 */
[----:B---3--:R-:W-:Y:S06]  /*13270*/  HMMA.16816.F32.BF16 R124, R140, R136, R124 ;  /* 0x000000888c7c723c */ /* 0x008fec000004187c */
[C---:B------:R-:W-:Y:S06]  /*13280*/  HMMA.16816.F32.BF16 R108, R192.reuse, R180, R108 ;  /* 0x000000b4c06c723c */ /* 0x040fec000004186c */
[----:B------:R-:W-:Y:S06]  /*13290*/  HMMA.16816.F32.BF16 R104, R192, R182, R104 ;  /* 0x000000b6c068723c */ /* 0x000fec0000041868 */
[C---:B-1----:R-:W-:Y:S06]  /*132a0*/  HMMA.16816.F32.BF16 R116, R140.reuse, R132, R116 ;  /* 0x000000848c74723c */ /* 0x042fec0000041874 */
[----:B------:R-:W-:Y:S01]  /*132b0*/  HMMA.16816.F32.BF16 R112, R140, R134, R112 ;  /* 0x000000868c70723c */ /* 0x000fe20000041870 */
[----:B------:R-:W1:Y:S01]  /*132c0*/  LDSM.16.M88.4 R132, [R221+0x800] ;  /* 0x00080000dd84783b */ /* 0x000e620000000200 */
[----:B------:R-:W-:-:S03]  /*132d0*/  LEA.HI R0, R0, R49, RZ, 0x2 ;  /* 0x0000003100007211 */ /* 0x000fc600078f10ff */
[----:B------:R-:W-:Y:S01]  /*132e0*/  LDSM.16.M88.4 R180, [R36+0x9000] ;  /* 0x0090000024b4783b */ /* 0x000fe20000000200 */
[C---:B------:R-:W-:Y:S01]  /*132f0*/  HMMA.16816.F32.BF16 R136, R140.reuse, R138, R120 ;  /* 0x0000008a8c88723c */ /* 0x040fe20000041878 */
[----:B------:R-:W-:Y:S02]  /*13300*/  SHF.R.S32.HI R0, RZ, 0x2, R0 ;  /* 0x00000002ff007819 */ /* 0x000fe40000011400 */
[----:B------:R-:W3:Y:S03]  /*13310*/  LDSM.16.M88.4 R120, [R227+0x1800] ;  /* 0x00180000e378783b */ /* 0x000ee60000000200 */
[----:B------:R-:W-:Y:S01]  /*13320*/  IMAD R48, R48, 0x10, R0 ;  /* 0x0000001030307824 */ /* 0x000fe200078e0200 */
[----:B--2---:R-:W-:Y:S04]  /*13330*/  HMMA.16816.F32.BF16 R108, R140, R128, R108 ;  /* 0x000000808c6c723c */ /* 0x004fe8000004186c */
[----:B------:R-:W-:-:S02]  /*13340*/  IADD3 R48, R48, 0x1, R50 ;  /* 0x0000000130307810 */ /* 0x000fc40007ffe032 */
[----:B------:R-:W-:Y:S01]  /*13350*/  HMMA.16816.F32.BF16 R104, R140, R130, R104 ;  /* 0x000000828c68723c */ /* 0x000fe20000041868 */
[----:B------:R-:W-:Y:S01]  /*13360*/  LDSM.16.M88.4 R128, [R227+0x2000] ;  /* 0x00200000e380783b */ /* 0x000fe20000000200 */
[----:B------:R-:W-:-:S04]  /*13370*/  IADD3 R48, R51, R48, -R240 ;  /* 0x0000003033307210 */ /* 0x000fc80007ffe8f0 */
[C---:B----4-:R-:W-:Y:S06]  /*13380*/  HMMA.16816.F32.BF16 R124, R12.reuse, R4, R124 ;  /* 0x000000040c7c723c */ /* 0x050fec000004187c */
[----:B------:R-:W-:Y:S01]  /*13390*/  HMMA.16816.F32.BF16 R136, R12, R6, R136 ;  /* 0x000000060c88723c */ /* 0x000fe20000041888 */
[----:B------:R-:W2:Y:S01]  /*133a0*/  LDSM.16.M88.4 R4, [R221+0x1000] ;  /* 0x00100000dd04783b */ /* 0x000ea20000000200 */
[----:B------:R-:W-:-:S04]  /*133b0*/  IMAD.SHL.U32 R0, R47, 0x2, RZ ;  /* 0x000000022f007824 */ /* 0x000fc800078e00ff */
[----:B------:R-:W-:Y:S01]  /*133c0*/  HMMA.16816.F32.BF16 R100, R192, R176, R100 ;  /* 0x000000b0c064723c */ /* 0x000fe20000041864 */
[----:B------:R-:W-:-:S05]  /*133d0*/  IMAD.IADD R9, R9, 0x1, R48 ;  /* 0x0000000109097824 */ /* 0x000fca00078e0230 */
[----:B------:R-:W-:Y:S01]  /*133e0*/  HMMA.16816.F32.BF16 R96, R192, R178, R96 ;  /* 0x000000b2c060723c */ /* 0x000fe20000041860 */
[----:B------:R-:W-:Y:S01]  /*133f0*/  LOP3.LUT R0, R0, 0x6, RZ, 0xc0, !PT ;  /* 0x0000000600007812 */ /* 0x000fe200078ec0ff */
[----:B------:R-:W-:Y:S01]  /*13400*/  LDSM.16.M88.4 R176, [R36+0x9800] ;  /* 0x0098000024b0783b */ /* 0x000fe20000000200 */
[C---:B------:R-:W-:Y:S02]  /*13410*/  VIMNMX R37, R9.reuse, R51, PT ;  /* 0x0000003309257248 */ /* 0x040fe40003fe0100 */
[----:B------:R-:W-:Y:S02]  /*13420*/  VIADDMNMX R47, R9, 0x8, R51, PT ;  /* 0x00000008092f7846 */ /* 0x000fe40003800133 */
[----:B------:R-:W4:Y:S01]  /*13430*/  LDSM.16.M88.4 R48, [R227+0x2800] ;  /* 0x00280000e330783b */ /* 0x000f220000000200 */
[----:B------:R-:W-:Y:S01]  /*13440*/  IMAD.IADD R0, R2, 0x1, R0 ;  /* 0x0000000102007824 */ /* 0x000fe200078e0200 */
[----:B-1----:R-:W-:Y:S03]  /*13450*/  HMMA.16816.F32.BF16 R116, R12, R132, R116 ;  /* 0x000000840c74723c */ /* 0x002fe60000041874 */
[----:B------:R-:W-:-:S02]  /*13460*/  VIADD R33, R0, 0x1 ;  /* 0x0000000100217836 */ /* 0x000fc40000000000 */
[----:B------:R-:W-:-:S03]  /*13470*/  VIADD R9, R0, 0x8 ;  /* 0x0000000800097836 */ /* 0x000fc60000000000 */
[C---:B------:R-:W-:Y:S02]  /*13480*/  ISETP.GE.AND P0, PT, R33.reuse, R37, PT ;  /* 0x000000252100720c */ /* 0x040fe40003f06270 */
[----:B------:R-:W-:Y:S01]  /*13490*/  ISETP.GE.AND P6, PT, R33, R47, PT ;  /* 0x0000002f2100720c */ /* 0x000fe20003fc6270 */
[----:B------:R-:W-:Y:S01]  /*134a0*/  VIADD R33, R0, 0x9 ;  /* 0x0000000900217836 */ /* 0x000fe20000000000 */
[----:B---3--:R-:W-:Y:S01]  /*134b0*/  HMMA.16816.F32.BF16 R100, R140, R120, R100 ;  /* 0x000000788c64723c */ /* 0x008fe20000041864 */
[----:B------:R-:W-:-:S05]  /*134c0*/  ISETP.GE.AND P1, PT, R9, R37, PT ;  /* 0x000000250900720c */ /* 0x000fca0003f26270 */
[----:B------:R-:W-:Y:S01]  /*134d0*/  HMMA.16816.F32.BF16 R96, R140, R122, R96 ;  /* 0x0000007a8c60723c */ /* 0x000fe20000041860 */
[----:B------:R-:W1:Y:S01]  /*134e0*/  LDSM.16.M88.4 R120, [R221+0x1800] ;  /* 0x00180000dd78783b */ /* 0x000e620000000200 */
[----:B------:R-:W-:Y:S01]  /*134f0*/  ISETP.GE.AND P5, PT, R9, R47, PT ;  /* 0x0000002f0900720c */ /* 0x000fe20003fa6270 */
[C---:B------:R-:W-:Y:S01]  /*13500*/  VIADD R9, R0.reuse, 0x10 ;  /* 0x0000001000097836 */ /* 0x040fe20000000000 */
[C---:B------:R-:W-:Y:S02]  /*13510*/  ISETP.GE.AND P3, PT, R33.reuse, R37, PT ;  /* 0x000000252100720c */ /* 0x040fe40003f66270 */
[-C--:B------:R-:W-:Y:S01]  /*13520*/  ISETP.GE.AND P4, PT, R33, R47.reuse, PT ;  /* 0x0000002f2100720c */ /* 0x080fe20003f86270 */
[C---:B------:R-:W-:Y:S01]  /*13530*/  VIADD R33, R0.reuse, 0x11 ;  /* 0x0000001100217836 */ /* 0x040fe20000000000 */
[----:B------:R-:W-:Y:S01]  /*13540*/  ISETP.GE.AND P2, PT, R0, R47, PT ;  /* 0x0000002f0000720c */ /* 0x000fe20003f46270 */
[----:B------:R-:W-:Y:S01]  /*13550*/  HMMA.16816.F32.BF16 R112, R12, R134, R112 ;  /* 0x000000860c70723c */ /* 0x000fe20000041870 */
[----:B------:R-:W-:Y:S01]  /*13560*/  FSEL R34, R125, -INF , !P0 ;  /* 0xff8000007d227808 */ /* 0x000fe20004000000 */
[----:B------:R-:W-:Y:S01]  /*13570*/  LDSM.16.M88.4 R132, [R227+0x3000] ;  /* 0x00300000e384783b */ /* 0x000fe20000000200 */
[----:B------:R-:W-:-:S02]  /*13580*/  FSEL R126, R126, -INF , !P2 ;  /* 0xff8000007e7e7808 */ /* 0x000fc40005000000 */
[----:B------:R-:W-:Y:S02]  /*13590*/  FSEL R125, R127, -INF , !P6 ;  /* 0xff8000007f7d7808 */ /* 0x000fe40007000000 */
[----:B------:R-:W-:Y:S02]  /*135a0*/  FSEL R218, R136, -INF , !P1 ;  /* 0xff80000088da7808 */ /* 0x000fe40004800000 */
[C---:B------:R-:W-:Y:S02]  /*135b0*/  ISETP.GE.AND P2, PT, R9.reuse, R37, PT ;  /* 0x000000250900720c */ /* 0x040fe40003f46270 */
[----:B------:R-:W-:Y:S02]  /*135c0*/  ISETP.GE.AND P0, PT, R9, R47, PT ;  /* 0x0000002f0900720c */ /* 0x000fe40003f06270 */
[C---:B------:R-:W-:Y:S02]  /*135d0*/  ISETP.GE.AND P6, PT, R33.reuse, R37, PT ;  /* 0x000000252100720c */ /* 0x040fe40003fc6270 */
[----:B------:R-:W-:Y:S01]  /*135e0*/  ISETP.GE.AND P1, PT, R33, R47, PT ;  /* 0x0000002f2100720c */ /* 0x000fe20003f26270 */
[----:B--2---:R-:W-:Y:S01]  /*135f0*/  HMMA.16816.F32.BF16 R108, R12, R4, R108 ;  /* 0x000000040c6c723c */ /* 0x004fe2000004186c */
[----:B------:R-:W-:-:S02]  /*13600*/  FSEL R33, R116, -INF , !P2 ;  /* 0xff80000074217808 */ /* 0x000fc40005000000 */
[----:B------:R-:W-:Y:S02]  /*13610*/  FSEL R222, R118, -INF , !P0 ;  /* 0xff80000076de7808 */ /* 0x000fe40004000000 */
[----:B------:R-:W-:Y:S01]  /*13620*/  FSEL R136, R117, -INF , !P6 ;  /* 0xff80000075887808 */ /* 0x000fe20007000000 */
[----:B------:R-:W-:Y:S01]  /*13630*/  HMMA.16816.F32.BF16 R88, R140, R130, R88 ;  /* 0x000000828c58723c */ /* 0x000fe20000041858 */
[----:B------:R-:W-:-:S06]  /*13640*/  VIADD R9, R0, 0x18 ;  /* 0x0000001800097836 */ /* 0x000fcc0000000000 */
[----:B------:R-:W-:Y:S02]  /*13650*/  FSEL R131, R119, -INF , !P1 ;  /* 0xff80000077837808 */ /* 0x000fe40004800000 */
[----:B------:R-:W2:Y:S01]  /*13660*/  LDSM.16.M88.4 R116, [R221+0x2000] ;  /* 0x00200000dd74783b */ /* 0x000ea20000000200 */
[----:B------:R-:W-:Y:S02]  /*13670*/  FSEL R138, R138, -INF , !P5 ;  /* 0xff8000008a8a7808 */ /* 0x000fe40006800000 */
[----:B------:R-:W-:Y:S02]  /*13680*/  FSEL R137, R137, -INF , !P3 ;  /* 0xff80000089897808 */ /* 0x000fe40005800000 */
[C---:B------:R-:W-:Y:S02]  /*13690*/  ISETP.GE.AND P5, PT, R9.reuse, R37, PT ;  /* 0x000000250900720c */ /* 0x040fe40003fa6270 */
[----:B------:R-:W-:Y:S01]  /*136a0*/  ISETP.GE.AND P3, PT, R9, R47, PT ;  /* 0x0000002f0900720c */ /* 0x000fe20003f66270 */
[C---:B------:R-:W-:Y:S01]  /*136b0*/  VIADD R9, R0.reuse, 0x19 ;  /* 0x0000001900097836 */ /* 0x040fe20000000000 */
[----:B------:R-:W-:Y:S01]  /*136c0*/  HMMA.16816.F32.BF16 R92, R140, R128, R92 ;  /* 0x000000808c5c723c */ /* 0x000fe2000004185c */
[----:B------:R-:W-:-:S02]  /*136d0*/  VIADD R4, R0, 0x21 ;  /* 0x0000002100047836 */ /* 0x000fc40000000000 */
[----:B------:R-:W-:-:S03]  /*136e0*/  VIADD R5, R0, 0x28 ;  /* 0x0000002800057836 */ /* 0x000fc60000000000 */
[----:B----4-:R-:W-:Y:S01]  /*136f0*/  HMMA.16816.F32.BF16 R84, R140, R48, R84 ;  /* 0x000000308c54723c */ /* 0x010fe20000041854 */
[----:B------:R-:W-:Y:S01]  /*13700*/  FSEL R128, R139, -INF , !P4 ;  /* 0xff8000008b807808 */ /* 0x000fe20006000000 */
[----:B------:R-:W-:Y:S01]  /*13710*/  VIADD R127, R0, 0x20 ;  /* 0x00000020007f7836 */ /* 0x000fe20000000000 */
[----:B------:R-:W-:-:S03]  /*13720*/  ISETP.GE.AND P4, PT, R9, R37, PT ;  /* 0x000000250900720c */ /* 0x000fc60003f86270 */
[----:B------:R-:W-:Y:S01]  /*13730*/  HMMA.16816.F32.BF16 R80, R140, R50, R80 ;  /* 0x000000328c50723c */ /* 0x000fe20000041850 */
[----:B------:R-:W3:Y:S01]  /*13740*/  LDSM.16.M88.4 R48, [R221+0x2800] ;  /* 0x00280000dd30783b */ /* 0x000ee20000000200 */
[----:B------:R-:W-:Y:S02]  /*13750*/  FSEL R129, R112, -INF , !P5 ;  /* 0xff80000070817808 */ /* 0x000fe40006800000 */
[----:B------:R-:W-:Y:S02]  /*13760*/  FSEL R114, R114, -INF , !P3 ;  /* 0xff80000072727808 */ /* 0x000fe40005800000 */
[----:B------:R-:W-:Y:S02]  /*13770*/  FSEL R130, R113, -INF , !P4 ;  /* 0xff80000071827808 */ /* 0x000fe40006000000 */
[C---:B------:R-:W-:Y:S02]  /*13780*/  ISETP.GE.AND P1, PT, R4.reuse, R37, PT ;  /* 0x000000250400720c */ /* 0x040fe40003f26270 */
[----:B------:R-:W-:Y:S01]  /*13790*/  ISETP.GE.AND P5, PT, R4, R47, PT ;  /* 0x0000002f0400720c */ /* 0x000fe20003fa6270 */
[----:B------:R-:W-:Y:S01]  /*137a0*/  VIADD R4, R0, 0x29 ;  /* 0x0000002900047836 */ /* 0x000fe20000000000 */
[----:B------:R-:W-:-:S02]  /*137b0*/  ISETP.GE.AND P3, PT, R5, R37, PT ;  /* 0x000000250500720c */ /* 0x000fc40003f66270 */
[-C--:B------:R-:W-:Y:S01]  /*137c0*/  ISETP.GE.AND P4, PT, R5, R47.reuse, PT ;  /* 0x0000002f0500720c */ /* 0x080fe20003f86270 */
[----:B------:R-:W-:Y:S01]  /*137d0*/  VIADD R5, R0, 0x30 ;  /* 0x0000003000057836 */ /* 0x000fe20000000000 */
[----:B------:R-:W-:Y:S02]  /*137e0*/  ISETP.GE.AND P2, PT, R9, R47, PT ;  /* 0x0000002f0900720c */ /* 0x000fe40003f46270 */
[C---:B------:R-:W-:Y:S02]  /*137f0*/  ISETP.GE.AND P0, PT, R127.reuse, R37, PT ;  /* 0x000000257f00720c */ /* 0x040fe40003f06270 */
[----:B------:R-:W-:Y:S01]  /*13800*/  ISETP.GE.AND P6, PT, R127, R47, PT ;  /* 0x0000002f7f00720c */ /* 0x000fe20003fc6270 */
[----:B------:R-:W-:Y:S01]  /*13810*/  HMMA.16816.F32.BF16 R104, R12, R6, R104 ;  /* 0x000000060c68723c */ /* 0x000fe20000041868 */
        /* <DEDUP_REMOVED lines=8> */
[----:B------:R-:W4:Y:S01]  /*138a0*/  LDSM.16.M88.4 R4, [R227+0x3800] ;  /* 0x00380000e304783b */ /* 0x000f220000000200 */
[C---:B-1----:R-:W-:Y:S06]  /*138b0*/  HMMA.16816.F32.BF16 R100, R12.reuse, R120, R100 ;  /* 0x000000780c64723c */ /* 0x042fec0000041864 */
[----:B------:R-:W-:Y:S01]  /*138c0*/  HMMA.16816.F32.BF16 R96, R12, R122, R96 ;  /* 0x0000007a0c60723c */ /* 0x000fe20000041860 */
[----:B------:R-:W-:-:S05]  /*138d0*/  VIADD R9, R0, 0x31 ;  /* 0x0000003100097836 */ /* 0x000fca0000000000 */
[C---:B--2---:R-:W-:Y:S01]  /*138e0*/  HMMA.16816.F32.BF16 R92, R12.reuse, R116, R92 ;  /* 0x000000740c5c723c */ /* 0x044fe2000004185c */
[----:B------:R-:W-:Y:S01]  /*138f0*/  FSEL R111, R111, -INF , !P5 ;  /* 0xff8000006f6f7808 */ /* 0x000fe20006800000 */
[----:B------:R-:W-:Y:S01]  /*13900*/  VIADD R109, R0, 0x38 ;  /* 0x00000038006d7836 */ /* 0x000fe20000000000 */
[----:B------:R-:W-:Y:S01]  /*13910*/  FSEL R212, R104, -INF , !P3 ;  /* 0xff80000068d47808 */ /* 0x000fe20005800000 */
[C---:B------:R-:W-:Y:S01]  /*13920*/  VIADD R104, R0.reuse, 0x40 ;  /* 0x0000004000687836 */ /* 0x040fe20000000000 */
[C---:B------:R-:W-:Y:S01]  /*13930*/  ISETP.GE.AND P5, PT, R9.reuse, R37, PT ;  /* 0x000000250900720c */ /* 0x040fe20003fa6270 */
[----:B------:R-:W-:Y:S01]  /*13940*/  HMMA.16816.F32.BF16 R88, R12, R118, R88 ;  /* 0x000000760c58723c */ /* 0x000fe20000041858 */
[----:B------:R-:W-:Y:S01]  /*13950*/  ISETP.GE.AND P3, PT, R9, R47, PT ;  /* 0x0000002f0900720c */ /* 0x000fe20003f66270 */
[----:B------:R-:W-:Y:S01]  /*13960*/  VIADD R9, R0, 0x39 ;  /* 0x0000003900097836 */ /* 0x000fe20000000000 */
[----:B------:R-:W-:Y:S02]  /*13970*/  FSEL R108, R106, -INF , !P4 ;  /* 0xff8000006a6c7808 */ /* 0x000fe40006000000 */
[----:B------:R-:W-:Y:S01]  /*13980*/  FSEL R214, R105, -INF , !P2 ;  /* 0xff80000069d67808 */ /* 0x000fe20005000000 */
[----:B------:R-:W-:Y:S01]  /*13990*/  HMMA.16816.F32.BF16 R76, R140, R132, R76 ;  /* 0x000000848c4c723c */ /* 0x000fe2000004184c */
[----:B------:R-:W-:-:S02]  /*139a0*/  ISETP.GE.AND P4, PT, R109, R37, PT ;  /* 0x000000256d00720c */ /* 0x000fc40003f86270 */
[----:B------:R-:W-:Y:S02]  /*139b0*/  ISETP.GE.AND P2, PT, R109, R47, PT ;  /* 0x0000002f6d00720c */ /* 0x000fe40003f46270 */
[----:B------:R-:W-:Y:S01]  /*139c0*/  FSEL R205, R100, -INF , !P6 ;  /* 0xff80000064cd7808 */ /* 0x000fe20007000000 */
[----:B---3--:R-:W-:Y:S01]  /*139d0*/  HMMA.16816.F32.BF16 R84, R12, R48, R84 ;  /* 0x000000300c54723c */ /* 0x008fe20000041854 */
[----:B------:R-:W-:Y:S02]  /*139e0*/  FSEL R132, R102, -INF , !P1 ;  /* 0xff80000066847808 */ /* 0x000fe40004800000 */
[----:B------:R-:W-:Y:S02]  /*139f0*/  FSEL R207, R101, -INF , !P5 ;  /* 0xff80000065cf7808 */ /* 0x000fe40006800000 */
[----:B------:R-:W-:Y:S02]  /*13a00*/  FSEL R133, R103, -INF , !P3 ;  /* 0xff80000067857808 */ /* 0x000fe40005800000 */
[----:B------:R-:W-:Y:S01]  /*13a10*/  FSEL R109, R107, -INF , !P0 ;  /* 0xff8000006b6d7808 */ /* 0x000fe20004000000 */
[----:B------:R-:W1:Y:S01]  /*13a20*/  LDSM.16.M88.4 R100, [R221+0x3000] ;  /* 0x00300000dd64783b */ /* 0x000e620000000200 */
[----:B------:R-:W-:-:S02]  /*13a30*/  ISETP.GE.AND P1, PT, R104, R37, PT ;  /* 0x000000256800720c */ /* 0x000fc40003f26270 */
[----:B------:R-:W-:Y:S02]  /*13a40*/  ISETP.GE.AND P5, PT, R104, R47, PT ;  /* 0x0000002f6800720c */ /* 0x000fe40003fa6270 */
[----:B------:R-:W2:Y:S01]  /*13a50*/  LDSM.16.M88.4 R104, [R227+0x4000] ;  /* 0x00400000e368783b */ /* 0x000ea20000000200 */
[C---:B------:R-:W-:Y:S02]  /*13a60*/  ISETP.GE.AND P0, PT, R9.reuse, R37, PT ;  /* 0x000000250900720c */ /* 0x040fe40003f06270 */
[----:B------:R-:W-:Y:S01]  /*13a70*/  ISETP.GE.AND P6, PT, R9, R47, PT ;  /* 0x0000002f0900720c */ /* 0x000fe20003fc6270 */
[----:B------:R-:W-:Y:S01]  /*13a80*/  VIADD R9, R0, 0x41 ;  /* 0x0000004100097836 */ /* 0x000fe20000000000 */
[----:B------:R-:W-:Y:S01]  /*13a90*/  FSEL R206, R96, -INF , !P4 ;  /* 0xff80000060ce7808 */ /* 0x000fe20006000000 */
[----:B------:R-:W-:-:S03]  /*13aa0*/  VIADD R112, R0, 0x48 ;  /* 0x0000004800707836 */ /* 0x000fc60000000000 */
[C---:B------:R-:W-:Y:S02]  /*13ab0*/  ISETP.GE.AND P3, PT, R9.reuse, R37, PT ;  /* 0x000000250900720c */ /* 0x040fe40003f66270 */
[----:B------:R-:W-:Y:S01]  /*13ac0*/  ISETP.GE.AND P4, PT, R9, R47, PT ;  /* 0x0000002f0900720c */ /* 0x000fe20003f86270 */
[----:B------:R-:W-:Y:S01]  /*13ad0*/  VIADD R9, R0, 0x49 ;  /* 0x0000004900097836 */ /* 0x000fe20000000000 */
[----:B------:R-:W-:Y:S01]  /*13ae0*/  HMMA.16816.F32.BF16 R72, R140, R134, R72 ;  /* 0x000000868c48723c */ /* 0x000fe20000041848 */
[----:B------:R-:W-:-:S03]  /*13af0*/  FSEL R198, R92, -INF , !P1 ;  /* 0xff8000005cc67808 */ /* 0x000fc60004800000 */
[----:B------:R-:W-:Y:S02]  /*13b00*/  ISETP.GE.AND P1, PT, R9, R47, PT ;  /* 0x0000002f0900720c */ /* 0x000fe40003f26270 */
[C---:B----4-:R-:W-:Y:S01]  /*13b10*/  HMMA.16816.F32.BF16 R68, R140.reuse, R4, R68 ;  /* 0x000000048c44723c */ /* 0x050fe20000041844 */
[----:B------:R-:W-:Y:S02]  /*13b20*/  FSEL R135, R99, -INF , !P6 ;  /* 0xff80000063877808 */ /* 0x000fe40007000000 */
[----:B------:R-:W-:Y:S02]  /*13b30*/  FSEL R134, R98, -INF , !P2 ;  /* 0xff80000062867808 */ /* 0x000fe40005000000 */
[-C--:B------:R-:W-:Y:S01]  /*13b40*/  ISETP.GE.AND P6, PT, R9, R37.reuse, PT ;  /* 0x000000250900720c */ /* 0x080fe20003fc6270 */
[----:B------:R-:W-:Y:S01]  /*13b50*/  VIADD R9, R0, 0x51 ;  /* 0x0000005100097836 */ /* 0x000fe20000000000 */
[----:B------:R-:W-:Y:S01]  /*13b60*/  ISETP.GE.AND P2, PT, R112, R37, PT ;  /* 0x000000257000720c */ /* 0x000fe20003f46270 */
[C---:B------:R-:W-:Y:S01]  /*13b70*/  VIADD R4, R0.reuse, 0x50 ;  /* 0x0000005000047836 */ /* 0x040fe20000000000 */
[----:B------:R-:W-:Y:S01]  /*13b80*/  FSEL R208, R97, -INF , !P0 ;  /* 0xff80000061d07808 */ /* 0x000fe20004000000 */
[----:B------:R-:W-:Y:S01]  /*13b90*/  VIADD R48, R0, 0x58 ;  /* 0x0000005800307836 */ /* 0x000fe20000000000 */
[----:B------:R-:W-:Y:S01]  /*13ba0*/  ISETP.GE.AND P0, PT, R112, R47, PT ;  /* 0x0000002f7000720c */ /* 0x000fe20003f06270 */
[----:B------:R-:W-:Y:S01]  /*13bb0*/  HMMA.16816.F32.BF16 R64, R140, R6, R64 ;  /* 0x000000068c40723c */ /* 0x000fe20000041840 */
[----:B------:R-:W-:Y:S01]  /*13bc0*/  FSEL R223, R94, -INF , !P5 ;  /* 0xff8000005edf7808 */ /* 0x000fe20006800000 */
[----:B------:R-:W-:Y:S01]  /*13bd0*/  LDSM.16.M88.4 R96, [R227+0x4800] ;  /* 0x00480000e360783b */ /* 0x000fe20000000200 */
[----:B------:R-:W-:-:S02]  /*13be0*/  FSEL R200, R93, -INF , !P3 ;  /* 0xff8000005dc87808 */ /* 0x000fc40005800000 */
[C---:B------:R-:W-:Y:S02]  /*13bf0*/  ISETP.GE.AND P5, PT, R4.reuse, R37, PT ;  /* 0x000000250400720c */ /* 0x040fe40003fa6270 */
[----:B------:R-:W-:Y:S02]  /*13c00*/  ISETP.GE.AND P3, PT, R4, R47, PT ;  /* 0x0000002f0400720c */ /* 0x000fe40003f66270 */
[----:B------:R-:W-:Y:S01]  /*13c10*/  FSEL R224, R95, -INF , !P4 ;  /* 0xff8000005fe07808 */ /* 0x000fe20006000000 */
[----:B------:R-:W3:Y:S01]  /*13c20*/  LDSM.16.M88.4 R4, [R221+0x3800] ;  /* 0x00380000dd04783b */ /* 0x000ee20000000200 */
[----:B------:R-:W-:Y:S02]  /*13c30*/  FSEL R199, R88, -INF , !P2 ;  /* 0xff80000058c77808 */ /* 0x000fe40005000000 */
[C---:B------:R-:W-:Y:S02]  /*13c40*/  ISETP.GE.AND P4, PT, R9.reuse, R37, PT ;  /* 0x000000250900720c */ /* 0x040fe40003f86270 */
[----:B------:R-:W-:Y:S01]  /*13c50*/  ISETP.GE.AND P2, PT, R9, R47, PT ;  /* 0x0000002f0900720c */ /* 0x000fe20003f46270 */
[----:B------:R-:W-:Y:S01]  /*13c60*/  HMMA.16816.F32.BF16 R172, R192, R188, R172 ;  /* 0x000000bcc0ac723c */ /* 0x000fe200000418ac */
[----:B------:R-:W-:-:S02]  /*13c70*/  FSEL R225, R90, -INF , !P0 ;  /* 0xff8000005ae17808 */ /* 0x000fc40004000000 */
[----:B------:R-:W-:Y:S02]  /*13c80*/  FSEL R201, R89, -INF , !P6 ;  /* 0xff80000059c97808 */ /* 0x000fe40007000000 */
[C---:B------:R-:W-:Y:S01]  /*13c90*/  ISETP.GE.AND P0, PT, R48.reuse, R37, PT ;  /* 0x000000253000720c */ /* 0x040fe20003f06270 */
[C---:B------:R-:W-:Y:S01]  /*13ca0*/  HMMA.16816.F32.BF16 R168, R192.reuse, R190, R168 ;  /* 0x000000bec0a8723c */ /* 0x040fe200000418a8 */
[----:B------:R-:W-:Y:S01]  /*13cb0*/  ISETP.GE.AND P6, PT, R48, R47, PT ;  /* 0x0000002f3000720c */ /* 0x000fe20003fc6270 */
[----:B------:R-:W-:Y:S01]  /*13cc0*/  VIADD R48, R0, 0x60 ;  /* 0x0000006000307836 */ /* 0x000fe20000000000 */
[----:B------:R-:W-:Y:S02]  /*13cd0*/  FSEL R113, R86, -INF , !P3 ;  /* 0xff80000056717808 */ /* 0x000fe40005800000 */
[----:B------:R-:W-:Y:S01]  /*13ce0*/  FSEL R127, R87, -INF , !P2 ;  /* 0xff800000577f7808 */ /* 0x000fe20005000000 */
[C---:B------:R-:W-:Y:S06]  /*13cf0*/  HMMA.16816.F32.BF16 R164, R192.reuse, R184, R164 ;  /* 0x000000b8c0a4723c */ /* 0x040fec00000418a4 */
[C---:B------:R-:W-:Y:S06]  /*13d00*/  HMMA.16816.F32.BF16 R160, R192.reuse, R186, R160 ;  /* 0x000000bac0a0723c */ /* 0x040fec00000418a0 */
[C---:B------:R-:W-:Y:S06]  /*13d10*/  HMMA.16816.F32.BF16 R156, R192.reuse, R180, R156 ;  /* 0x000000b4c09c723c */ /* 0x040fec000004189c */
[C---:B------:R-:W-:Y:S06]  /*13d20*/  HMMA.16816.F32.BF16 R152, R192.reuse, R182, R152 ;  /* 0x000000b6c098723c */ /* 0x040fec0000041898 */
[C---:B------:R-:W-:Y:S06]  /*13d30*/  HMMA.16816.F32.BF16 R148, R192.reuse, R176, R148 ;  /* 0x000000b0c094723c */ /* 0x040fec0000041894 */
[----:B------:R-:W-:Y:S01]  /*13d40*/  HMMA.16816.F32.BF16 R144, R192, R178, R144 ;  /* 0x000000b2c090723c */ /* 0x000fe20000041890 */
[----:B------:R-:W-:-:S06]  /*13d50*/  FSEL R176, R84, -INF , !P5 ;  /* 0xff80000054b07808 */ /* 0x000fcc0006800000 */
[----:B------:R-:W-:Y:S02]  /*13d60*/  FSEL R193, R85, -INF , !P4 ;  /* 0xff80000055c17808 */ /* 0x000fe40006000000 */
[----:B------:R-:W4:Y:S01]  /*13d70*/  LDSM.16.M88.4 R84, [R221+0x4000] ;  /* 0x00400000dd54783b */ /* 0x000f220000000200 */
[C---:B------:R-:W-:Y:S01]  /*13d80*/  HMMA.16816.F32.BF16 R80, R12.reuse, R50, R80 ;  /* 0x000000320c50723c */ /* 0x040fe20000041850 */
[C---:B------:R-:W-:Y:S02]  /*13d90*/  ISETP.GE.AND P3, PT, R48.reuse, R37, PT ;  /* 0x000000253000720c */ /* 0x040fe40003f66270 */
[----:B------:R-:W-:Y:S02]  /*13da0*/  ISETP.GE.AND P4, PT, R48, R47, PT ;  /* 0x0000002f3000720c */ /* 0x000fe40003f86270 */
[----:B------:R-:W4:Y:S01]  /*13db0*/  LDSM.16.M88.4 R48, [R227+0x5000] ;  /* 0x00500000e330783b */ /* 0x000f220000000200 */
[----:B-1----:R-:W-:Y:S06]  /*13dc0*/  HMMA.16816.F32.BF16 R76, R12, R100, R76 ;  /* 0x000000640c4c723c */ /* 0x002fec000004184c */
[----:B--2---:R-:W-:Y:S01]  /*13dd0*/  HMMA.16816.F32.BF16 R60, R140, R104, R60 ;  /* 0x000000688c3c723c */ /* 0x004fe2000004183c */
[----:B------:R-:W-:Y:S01]  /*13de0*/  VIADD R9, R0, 0x59 ;  /* 0x0000005900097836 */ /* 0x000fe20000000000 */
[----:B------:R-:W-:-:S04]  /*13df0*/  FSEL R121, R91, -INF , !P1 ;  /* 0xff8000005b797808 */ /* 0x000fc80004800000 */
[C---:B------:R-:W-:Y:S01]  /*13e00*/  ISETP.GE.AND P1, PT, R9.reuse, R37, PT ;  /* 0x000000250900720c */ /* 0x040fe20003f26270 */
[----:B------:R-:W-:Y:S01]  /*13e10*/  HMMA.16816.F32.BF16 R72, R12, R102, R72 ;  /* 0x000000660c48723c */ /* 0x000fe20000041848 */
[----:B------:R-:W-:Y:S01]  /*13e20*/  ISETP.GE.AND P5, PT, R9, R47, PT ;  /* 0x0000002f0900720c */ /* 0x000fe20003fa6270 */
[----:B------:R-:W-:-:S03]  /*13e30*/  VIADD R9, R0, 0x61 ;  /* 0x0000006100097836 */ /* 0x000fc60000000000 */
[----:B------:R-:W-:Y:S01]  /*13e40*/  FSEL R178, R80, -INF , !P0 ;  /* 0xff80000050b27808 */ /* 0x000fe20004000000 */
[C---:B---3--:R-:W-:Y:S01]  /*13e50*/  HMMA.16816.F32.BF16 R64, R12.reuse, R6, R64 ;  /* 0x000000060c40723c */ /* 0x048fe20000041840 */
[----:B------:R-:W-:Y:S02]  /*13e60*/  FSEL R252, R82, -INF , !P6 ;  /* 0xff80000052fc7808 */ /* 0x000fe40007000000 */
[----:B------:R-:W-:Y:S02]  /*13e70*/  FSEL R194, R81, -INF , !P1 ;  /* 0xff80000051c27808 */ /* 0x000fe40004800000 */
[----:B------:R-:W-:Y:S02]  /*13e80*/  FSEL R251, R83, -INF , !P5 ;  /* 0xff80000053fb7808 */ /* 0x000fe40006800000 */
[C---:B------:R-:W-:Y:S01]  /*13e90*/  ISETP.GE.AND P2, PT, R9.reuse, R37, PT ;  /* 0x000000250900720c */ /* 0x040fe20003f46270 */
[----:B------:R-:W-:Y:S01]  /*13ea0*/  HMMA.16816.F32.BF16 R80, R12, R4, R68 ;  /* 0x000000040c50723c */ /* 0x000fe20000041844 */
[----:B------:R-:W-:Y:S01]  /*13eb0*/  ISETP.GE.AND P0, PT, R9, R47, PT ;  /* 0x0000002f0900720c */ /* 0x000fe20003f06270 */
[----:B------:R-:W1:Y:S01]  /*13ec0*/  LDSM.16.M88.4 R68, [R227+0x5800] ;  /* 0x00580000e344783b */ /* 0x000e620000000200 */
[----:B------:R-:W-:-:S03]  /*13ed0*/  FSEL R189, R76, -INF , !P3 ;  /* 0xff8000004cbd7808 */ /* 0x000fc60005800000 */
[----:B------:R-:W-:Y:S01]  /*13ee0*/  HMMA.16816.F32.BF16 R56, R140, R106, R56 ;  /* 0x0000006a8c38723c */ /* 0x000fe20000041838 */
[----:B------:R-:W-:Y:S02]  /*13ef0*/  FSEL R250, R78, -INF , !P4 ;  /* 0xff8000004efa7808 */ /* 0x000fe40006000000 */
[----:B------:R-:W-:Y:S02]  /*13f00*/  FSEL R191, R77, -INF , !P2 ;  /* 0xff8000004dbf7808 */ /* 0x000fe40005000000 */
[----:B------:R-:W-:Y:S01]  /*13f10*/  FSEL R249, R79, -INF , !P0 ;  /* 0xff8000004ff97808 */ /* 0x000fe20004000000 */
[----:B----4-:R-:W-:Y:S01]  /*13f20*/  HMMA.16816.F32.BF16 R60, R12, R84, R60 ;  /* 0x000000540c3c723c */ /* 0x010fe2000004183c */
[----:B------:R-:W2:Y:S01]  /*13f30*/  LDSM.16.M88.4 R76, [R221+0x4800] ;  /* 0x00480000dd4c783b */ /* 0x000ea20000000200 */
[C---:B------:R-:W-:Y:S02]  /*13f40*/  VIADD R88, R0.reuse, 0x68 ;  /* 0x0000006800587836 */ /* 0x040fe40000000000 */
[----:B------:R-:W-:-:S02]  /*13f50*/  VIADD R9, R0, 0x69 ;  /* 0x0000006900097836 */ /* 0x000fc40000000000 */
[----:B------:R-:W-:Y:S01]  /*13f60*/  HMMA.16816.F32.BF16 R28, R140, R48, R28 ;  /* 0x000000308c1c723c */ /* 0x000fe2000004181c */
[----:B------:R-:W-:Y:S01]  /*13f70*/  ISETP.GE.AND P6, PT, R88, R37, PT ;  /* 0x000000255800720c */ /* 0x000fe20003fc6270 */
[----:B------:R-:W-:-:S04]  /*13f80*/  VIADD R5, R0, 0x78 ;  /* 0x0000007800057836 */ /* 0x000fc80000000000 */
[----:B------:R-:W-:Y:S01]  /*13f90*/  HMMA.16816.F32.BF16 R24, R140, R50, R24 ;  /* 0x000000328c18723c */ /* 0x000fe20000041818 */
[----:B------:R-:W3:Y:S01]  /*13fa0*/  LDSM.16.M88.4 R48, [R221+0x5000] ;  /* 0x00500000dd30783b */ /* 0x000ee20000000200 */
[----:B------:R-:W-:Y:S01]  /*13fb0*/  ISETP.GE.AND P1, PT, R88, R47, PT ;  /* 0x0000002f5800720c */ /* 0x000fe20003f26270 */
[C---:B------:R-:W-:Y:S01]  /*13fc0*/  VIADD R88, R0.reuse, 0x70 ;  /* 0x0000007000587836 */ /* 0x040fe20000000000 */
[----:B------:R-:W-:Y:S01]  /*13fd0*/  ISETP.GE.AND P5, PT, R9, R37, PT ;  /* 0x000000250900720c */ /* 0x000fe20003fa6270 */
[----:B------:R-:W-:Y:S01]  /*13fe0*/  VIADD R4, R0, 0x71 ;  /* 0x0000007100047836 */ /* 0x000fe20000000000 */
[----:B------:R-:W-:Y:S02]  /*13ff0*/  FSEL R248, R74, -INF , !P1 ;  /* 0xff8000004af87808 */ /* 0x000fe40004800000 */
[----:B------:R-:W-:Y:S02]  /*14000*/  FSEL R192, R73, -INF , !P5 ;  /* 0xff80000049c07808 */ /* 0x000fe40006800000 */
[----:B------:R-:W-:Y:S01]  /*14010*/  ISETP.GE.AND P3, PT, R9, R47, PT ;  /* 0x0000002f0900720c */ /* 0x000fe20003f66270 */
[----:B------:R-:W-:Y:S01]  /*14020*/  VIADD R9, R0, 0x81 ;  /* 0x0000008100097836 */ /* 0x000fe20000000000 */
[----:B------:R-:W-:-:S02]  /*14030*/  FSEL R190, R72, -INF , !P6 ;  /* 0xff80000048be7808 */ /* 0x000fc40007000000 */
[C---:B------:R-:W-:Y:S02]  /*14040*/  ISETP.GE.AND P1, PT, R5.reuse, R37, PT ;  /* 0x000000250500720c */ /* 0x040fe40003f26270 */
[-C--:B------:R-:W-:Y:S01]  /*14050*/  ISETP.GE.AND P5, PT, R5, R47.reuse, PT ;  /* 0x0000002f0500720c */ /* 0x080fe20003fa6270 */
[----:B------:R-:W-:Y:S01]  /*14060*/  VIADD R5, R0, 0x80 ;  /* 0x0000008000057836 */ /* 0x000fe20000000000 */
[----:B------:R-:W-:Y:S01]  /*14070*/  ISETP.GE.AND P2, PT, R88, R47, PT ;  /* 0x0000002f5800720c */ /* 0x000fe20003f46270 */
[----:B------:R-:W-:Y:S01]  /*14080*/  HMMA.16816.F32.BF16 R52, R140, R96, R52 ;  /* 0x000000608c34723c */ /* 0x000fe20000041834 */
[C---:B------:R-:W-:Y:S02]  /*14090*/  ISETP.GE.AND P0, PT, R4.reuse, R37, PT ;  /* 0x000000250400720c */ /* 0x040fe40003f06270 */
[----:B------:R-:W-:Y:S01]  /*140a0*/  ISETP.GE.AND P6, PT, R4, R47, PT ;  /* 0x0000002f0400720c */ /* 0x000fe20003fc6270 */
[----:B------:R-:W-:Y:S01]  /*140b0*/  VIADD R4, R0, 0x79 ;  /* 0x0000007900047836 */ /* 0x000fe20000000000 */
[----:B------:R-:W-:-:S02]  /*140c0*/  ISETP.GE.AND P4, PT, R88, R37, PT ;  /* 0x000000255800720c */ /* 0x000fc40003f86270 */
[----:B------:R-:W-:Y:S02]  /*140d0*/  FSEL R246, R82, -INF , !P2 ;  /* 0xff80000052f67808 */ /* 0x000fe40005000000 */
[----:B------:R-:W-:Y:S02]  /*140e0*/  FSEL R187, R81, -INF , !P0 ;  /* 0xff80000051bb7808 */ /* 0x000fe40004000000 */
[----:B------:R-:W-:Y:S02]  /*140f0*/  FSEL R219, R83, -INF , !P6 ;  /* 0xff80000053db7808 */ /* 0x000fe40007000000 */
[----:B------:R-:W-:Y:S01]  /*14100*/  FSEL R185, R64, -INF , !P1 ;  /* 0xff80000040b97808 */ /* 0x000fe20004800000 */
[----:B------:R-:W-:Y:S01]  /*14110*/  HMMA.16816.F32.BF16 R56, R12, R86, R56 ;  /* 0x000000560c38723c */ /* 0x000fe20000041838 */
[C---:B------:R-:W-:Y:S02]  /*14120*/  ISETP.GE.AND P2, PT, R5.reuse, R37, PT ;  /* 0x000000250500720c */ /* 0x040fe40003f46270 */
[----:B------:R-:W-:-:S02]  /*14130*/  ISETP.GE.AND P0, PT, R5, R47, PT ;  /* 0x0000002f0500720c */ /* 0x000fc40003f06270 */
[C---:B------:R-:W-:Y:S02]  /*14140*/  ISETP.GE.AND P6, PT, R9.reuse, R37, PT ;  /* 0x000000250900720c */ /* 0x040fe40003fc6270 */
[----:B------:R-:W-:Y:S02]  /*14150*/  ISETP.GE.AND P1, PT, R9, R47, PT ;  /* 0x0000002f0900720c */ /* 0x000fe40003f26270 */
[----:B------:R-:W-:Y:S02]  /*14160*/  FSEL R247, R75, -INF , !P3 ;  /* 0xff8000004bf77808 */ /* 0x000fe40005800000 */
[----:B------:R-:W-:Y:S02]  /*14170*/  FSEL R186, R80, -INF , !P4 ;  /* 0xff80000050ba7808 */ /* 0x000fe40006000000 */
[C---:B------:R-:W-:Y:S02]  /*14180*/  ISETP.GE.AND P3, PT, R4.reuse, R37, PT ;  /* 0x000000250400720c */ /* 0x040fe40003f66270 */
[----:B------:R-:W-:-:S02]  /*14190*/  ISETP.GE.AND P4, PT, R4, R47, PT ;  /* 0x0000002f0400720c */ /* 0x000fc40003f86270 */
[----:B------:R-:W4:Y:S01]  /*141a0*/  LDSM.16.M88.4 R4, [R227+0x6000] ;  /* 0x00600000e304783b */ /* 0x000f220000000200 */
[----:B------:R-:W-:Y:S02]  /*141b0*/  FSEL R184, R60, -INF , !P2 ;  /* 0xff8000003cb87808 */ /* 0x000fe40005000000 */
[----:B------:R-:W-:Y:S02]  /*141c0*/  FSEL R215, R62, -INF , !P0 ;  /* 0xff8000003ed77808 */ /* 0x000fe40004000000 */
[----:B------:R-:W-:Y:S02]  /*141d0*/  FSEL R183, R61, -INF , !P6 ;  /* 0xff8000003db77808 */ /* 0x000fe40007000000 */
[----:B------:R-:W-:Y:S02]  /*141e0*/  FSEL R211, R63, -INF , !P1 ;  /* 0xff8000003fd37808 */ /* 0x000fe40004800000 */
[----:B------:R-:W4:Y:S01]  /*141f0*/  LDSM.16.M88.4 R60, [R221+0x5800] ;  /* 0x00580000dd3c783b */ /* 0x000f220000000200 */
[C---:B------:R-:W-:Y:S01]  /*14200*/  VIADD R72, R0.reuse, 0x88 ;  /* 0x0000008800487836 */ /* 0x040fe20000000000 */
[----:B------:R-:W-:Y:S01]  /*14210*/  HMMA.16816.F32.BF16 R40, R140, R98, R40 ;  /* 0x000000628c28723c */ /* 0x000fe20000041828 */
[----:B------:R-:W-:Y:S01]  /*14220*/  VIADD R9, R0, 0x89 ;  /* 0x0000008900097836 */ /* 0x000fe20000000000 */
[----:B------:R-:W-:-:S02]  /*14230*/  FSEL R217, R66, -INF , !P5 ;  /* 0xff80000042d97808 */ /* 0x000fc40006800000 */
[----:B------:R-:W-:Y:S02]  /*14240*/  FSEL R188, R65, -INF , !P3 ;  /* 0xff80000041bc7808 */ /* 0x000fe40005800000 */
[----:B------:R-:W-:Y:S01]  /*14250*/  FSEL R216, R67, -INF , !P4 ;  /* 0xff80000043d87808 */ /* 0x000fe20006000000 */
[----:B-1----:R-:W-:Y:S01]  /*14260*/  HMMA.16816.F32.BF16 R20, R140, R68, R20 ;  /* 0x000000448c14723c */ /* 0x002fe20000041814 */
[C---:B------:R-:W-:Y:S02]  /*14270*/  ISETP.GE.AND P5, PT, R72.reuse, R37, PT ;  /* 0x000000254800720c */ /* 0x040fe40003fa6270 */
[----:B------:R-:W-:Y:S02]  /*14280*/  ISETP.GE.AND P3, PT, R72, R47, PT ;  /* 0x0000002f4800720c */ /* 0x000fe40003f66270 */
[C---:B------:R-:W-:Y:S01]  /*14290*/  ISETP.GE.AND P4, PT, R9.reuse, R37, PT ;  /* 0x000000250900720c */ /* 0x040fe20003f86270 */
[----:B--2---:R-:W-:Y:S01]  /*142a0*/  HMMA.16816.F32.BF16 R64, R12, R76, R52 ;  /* 0x0000004c0c40723c */ /* 0x004fe20000041834 */
[----:B------:R-:W-:Y:S01]  /*142b0*/  ISETP.GE.AND P2, PT, R9, R47, PT ;  /* 0x0000002f0900720c */ /* 0x000fe20003f46270 */
[----:B------:R-:W1:Y:S01]  /*142c0*/  LDSM.16.M88.4 R52, [R227+0x6800] ;  /* 0x00680000e334783b */ /* 0x000e620000000200 */
[----:B------:R-:W-:-:S02]  /*142d0*/  FSEL R181, R56, -INF , !P5 ;  /* 0xff80000038b57808 */ /* 0x000fc40006800000 */
[----:B------:R-:W-:Y:S02]  /*142e0*/  FSEL R210, R58, -INF , !P3 ;  /* 0xff8000003ad27808 */ /* 0x000fe40005800000 */
[----:B------:R-:W-:Y:S02]  /*142f0*/  FSEL R180, R57, -INF , !P4 ;  /* 0xff80000039b47808 */ /* 0x000fe40006000000 */
[----:B------:R-:W-:Y:S02]  /*14300*/  FSEL R209, R59, -INF , !P2 ;  /* 0xff8000003bd17808 */ /* 0x000fe40005000000 */
[----:B---3--:R-:W-:Y:S01]  /*14310*/  HMMA.16816.F32.BF16 R56, R12, R48, R28 ;  /* 0x000000300c38723c */ /* 0x008fe2000004181c */
[----:B------:R-:W2:Y:S05]  /*14320*/  LDSM.16.M88.4 R28, [R221+0x6000] ;  /* 0x00600000dd1c783b */ /* 0x000eaa0000000200 */
[----:B------:R-:W-:Y:S06]  /*14330*/  HMMA.16816.F32.BF16 R16, R140, R70, R16 ;  /* 0x000000468c10723c */ /* 0x000fec0000041810 */
[C---:B------:R-:W-:Y:S01]  /*14340*/  HMMA.16816.F32.BF16 R48, R12.reuse, R50, R24 ;  /* 0x000000320c30723c */ /* 0x040fe20000041818 */
[----:B------:R-:W3:Y:S05]  /*14350*/  LDSM.16.M88.4 R24, [R227+0x7000] ;  /* 0x00700000e318783b */ /* 0x000eea0000000200 */
[----:B------:R-:W-:Y:S01]  /*14360*/  HMMA.16816.F32.BF16 R76, R12, R78, R40 ;  /* 0x0000004e0c4c723c */ /* 0x000fe20000041828 */
[----:B------:R-:W-:-:S02]  /*14370*/  VIADD R68, R0, 0x90 ;  /* 0x0000009000447836 */ /* 0x000fc40000000000 */
[----:B------:R-:W-:-:S03]  /*14380*/  VIADD R9, R0, 0x91 ;  /* 0x0000009100097836 */ /* 0x000fc60000000000 */
[----:B----4-:R-:W-:Y:S06]  /*14390*/  HMMA.16816.F32.BF16 R40, R140, R4, R172 ;  /* 0x000000048c28723c */ /* 0x010fec00000418ac */
[----:B------:R-:W-:Y:S01]  /*143a0*/  HMMA.16816.F32.BF16 R72, R12, R60, R20 ;  /* 0x0000003c0c48723c */ /* 0x000fe20000041814 */
[----:B------:R-:W4:Y:S01]  /*143b0*/  LDSM.16.M88.4 R20, [R221+0x6800] ;  /* 0x00680000dd14783b */ /* 0x000f220000000200 */
[----:B------:R-:W-:Y:S01]  /*143c0*/  ISETP.GE.AND P6, PT, R68, R47, PT ;  /* 0x0000002f4400720c */ /* 0x000fe20003fc6270 */
[----:B------:R-:W-:Y:S01]  /*143d0*/  VIADD R4, R0, 0xa0 ;  /* 0x000000a000047836 */ /* 0x000fe20000000000 */
[----:B------:R-:W-:-:S02]  /*143e0*/  ISETP.GE.AND P1, PT, R9, R37, PT ;  /* 0x000000250900720c */ /* 0x000fc40003f26270 */
[----:B------:R-:W-:Y:S01]  /*143f0*/  ISETP.GE.AND P0, PT, R68, R37, PT ;  /* 0x000000254400720c */ /* 0x000fe20003f06270 */
[----:B------:R-:W-:Y:S01]  /*14400*/  VIADD R68, R0, 0x98 ;  /* 0x0000009800447836 */ /* 0x000fe20000000000 */
[----:B------:R-:W-:Y:S02]  /*14410*/  FSEL R204, R66, -INF , !P6 ;  /* 0xff80000042cc7808 */ /* 0x000fe40007000000 */
[----:B------:R-:W-:Y:S02]  /*14420*/  FSEL R173, R65, -INF , !P1 ;  /* 0xff80000041ad7808 */ /* 0x000fe40004800000 */
[----:B------:R-:W-:Y:S02]  /*14430*/  ISETP.GE.AND P5, PT, R9, R47, PT ;  /* 0x0000002f0900720c */ /* 0x000fe40003fa6270 */
[C---:B------:R-:W-:Y:S02]  /*14440*/  ISETP.GE.AND P6, PT, R4.reuse, R37, PT ;  /* 0x000000250400720c */ /* 0x040fe40003fc6270 */
[----:B------:R-:W-:Y:S01]  /*14450*/  ISETP.GE.AND P1, PT, R4, R47, PT ;  /* 0x0000002f0400720c */ /* 0x000fe20003f26270 */
[----:B------:R-:W-:-:S02]  /*14460*/  VIADD R4, R0, 0xa1 ;  /* 0x000000a100047836 */ /* 0x000fc40000000000 */
[----:B------:R-:W-:Y:S01]  /*14470*/  VIADD R9, R0, 0x99 ;  /* 0x0000009900097836 */ /* 0x000fe20000000000 */
[----:B------:R-:W-:Y:S02]  /*14480*/  FSEL R174, R64, -INF , !P0 ;  /* 0xff80000040ae7808 */ /* 0x000fe40004000000 */
[----:B------:R-:W-:Y:S02]  /*14490*/  FSEL R203, R67, -INF , !P5 ;  /* 0xff80000043cb7808 */ /* 0x000fe40006800000 */
[-C--:B------:R-:W-:Y:S01]  /*144a0*/  ISETP.GE.AND P3, PT, R68, R37.reuse, PT ;  /* 0x000000254400720c */ /* 0x080fe20003f66270 */
[----:B-1----:R-:W-:Y:S01]  /*144b0*/  HMMA.16816.F32.BF16 R64, R140, R52, R164 ;  /* 0x000000348c40723c */ /* 0x002fe200000418a4 */
[-C--:B------:R-:W-:Y:S02]  /*144c0*/  ISETP.GE.AND P5, PT, R4, R37.reuse, PT ;  /* 0x000000250400720c */ /* 0x080fe40003fa6270 */
[C---:B------:R-:W-:Y:S02]  /*144d0*/  ISETP.GE.AND P2, PT, R9.reuse, R37, PT ;  /* 0x000000250900720c */ /* 0x040fe40003f46270 */
[----:B------:R-:W-:-:S02]  /*144e0*/  ISETP.GE.AND P0, PT, R9, R47, PT ;  /* 0x0000002f0900720c */ /* 0x000fc40003f06270 */
[----:B------:R-:W-:Y:S01]  /*144f0*/  VIADD R52, R0, 0xb0 ;  /* 0x000000b000347836 */ /* 0x000fe20000000000 */
[-C--:B------:R-:W-:Y:S01]  /*14500*/  ISETP.GE.AND P4, PT, R68, R47.reuse, PT ;  /* 0x0000002f4400720c */ /* 0x080fe20003f86270 */
[----:B------:R-:W-:Y:S01]  /*14510*/  VIADD R9, R0, 0xa8 ;  /* 0x000000a800097836 */ /* 0x000fe20000000000 */
[----:B------:R-:W-:Y:S01]  /*14520*/  HMMA.16816.F32.BF16 R60, R12, R62, R16 ;  /* 0x0000003e0c3c723c */ /* 0x000fe20000041810 */
[----:B------:R-:W-:Y:S01]  /*14530*/  FSEL R172, R76, -INF , !P3 ;  /* 0xff8000004cac7808 */ /* 0x000fe20005800000 */
[----:B------:R-:W1:Y:S01]  /*14540*/  LDSM.16.M88.4 R16, [R227+0x7800] ;  /* 0x00780000e310783b */ /* 0x000e620000000200 */
[----:B------:R-:W-:Y:S02]  /*14550*/  ISETP.GE.AND P3, PT, R4, R47, PT ;  /* 0x0000002f0400720c */ /* 0x000fe40003f66270 */
[----:B------:R-:W-:Y:S01]  /*14560*/  FSEL R196, R58, -INF , !P1 ;  /* 0xff8000003ac47808 */ /* 0x000fe20004800000 */
[----:B------:R-:W-:Y:S01]  /*14570*/  HMMA.16816.F32.BF16 R4, R140, R6, R168 ;  /* 0x000000068c04723c */ /* 0x000fe200000418a8 */
[----:B------:R-:W-:-:S02]  /*14580*/  FSEL R164, R57, -INF , !P5 ;  /* 0xff80000039a47808 */ /* 0x000fc40006800000 */
[C---:B------:R-:W-:Y:S02]  /*14590*/  ISETP.GE.AND P1, PT, R52.reuse, R37, PT ;  /* 0x000000253400720c */ /* 0x040fe40003f26270 */
[----:B------:R-:W-:Y:S01]  /*145a0*/  ISETP.GE.AND P5, PT, R52, R47, PT ;  /* 0x0000002f3400720c */ /* 0x000fe20003fa6270 */
[----:B--2---:R-:W-:Y:S01]  /*145b0*/  HMMA.16816.F32.BF16 R40, R12, R28, R40 ;  /* 0x0000001c0c28723c */ /* 0x004fe20000041828 */
[----:B------:R-:W-:Y:S02]  /*145c0*/  FSEL R202, R78, -INF , !P4 ;  /* 0xff8000004eca7808 */ /* 0x000fe40006000000 */
[----:B------:R-:W-:Y:S02]  /*145d0*/  FSEL R168, R77, -INF , !P2 ;  /* 0xff8000004da87808 */ /* 0x000fe40005000000 */
[C---:B------:R-:W-:Y:S01]  /*145e0*/  ISETP.GE.AND P4, PT, R9.reuse, R37, PT ;  /* 0x000000250900720c */ /* 0x040fe20003f86270 */
[----:B------:R-:W-:Y:S01]  /*145f0*/  HMMA.16816.F32.BF16 R52, R140, R54, R160 ;  /* 0x000000368c34723c */ /* 0x000fe200000418a0 */
[----:B------:R-:W-:Y:S01]  /*14600*/  ISETP.GE.AND P2, PT, R9, R47, PT ;  /* 0x0000002f0900720c */ /* 0x000fe20003f46270 */
[----:B------:R-:W-:Y:S01]  /*14610*/  VIADD R9, R0, 0xa9 ;  /* 0x000000a900097836 */ /* 0x000fe20000000000 */
[----:B------:R-:W-:-:S02]  /*14620*/  FSEL R197, R79, -INF , !P0 ;  /* 0xff8000004fc57808 */ /* 0x000fc40004000000 */
[----:B------:R-:W-:Y:S01]  /*14630*/  FSEL R165, R56, -INF , !P6 ;  /* 0xff80000038a57808 */ /* 0x000fe20007000000 */
[C---:B------:R-:W-:Y:S01]  /*14640*/  VIADD R56, R0.reuse, 0xb8 ;  /* 0x000000b800387836 */ /* 0x040fe20000000000 */
[C---:B------:R-:W-:Y:S02]  /*14650*/  ISETP.GE.AND P0, PT, R9.reuse, R37, PT ;  /* 0x000000250900720c */ /* 0x040fe40003f06270 */
[----:B------:R-:W-:Y:S01]  /*14660*/  ISETP.GE.AND P6, PT, R9, R47, PT ;  /* 0x0000002f0900720c */ /* 0x000fe20003fc6270 */
[----:B------:R-:W-:Y:S01]  /*14670*/  VIADD R9, R0, 0xb1 ;  /* 0x000000b100097836 */ /* 0x000fe20000000000 */
[----:B------:R-:W-:Y:S01]  /*14680*/  FSEL R161, R48, -INF , !P4 ;  /* 0xff80000030a17808 */ /* 0x000fe20006000000 */
[----:B------:R-:W-:Y:S01]  /*14690*/  VIADD R48, R0, 0xb9 ;  /* 0x000000b900307836 */ /* 0x000fe20000000000 */
[----:B------:R-:W-:Y:S02]  /*146a0*/  FSEL R182, R50, -INF , !P2 ;  /* 0xff80000032b67808 */ /* 0x000fe40005000000 */
[----:B------:R-:W-:-:S02]  /*146b0*/  FSEL R160, R49, -INF , !P0 ;  /* 0xff80000031a07808 */ /* 0x000fc40004000000 */
[----:B------:R-:W-:Y:S02]  /*146c0*/  FSEL R195, R59, -INF , !P3 ;  /* 0xff8000003bc37808 */ /* 0x000fe40005800000 */
[C---:B------:R-:W-:Y:S02]  /*146d0*/  ISETP.GE.AND P2, PT, R56.reuse, R37, PT ;  /* 0x000000253800720c */ /* 0x040fe40003f46270 */
[----:B------:R-:W-:Y:S01]  /*146e0*/  ISETP.GE.AND P0, PT, R56, R47, PT ;  /* 0x0000002f3800720c */ /* 0x000fe20003f06270 */
[----:B------:R-:W-:Y:S01]  /*146f0*/  VIADD R28, R0, 0xc0 ;  /* 0x000000c0001c7836 */ /* 0x000fe20000000000 */
[----:B---3--:R-:W-:Y:S01]  /*14700*/  HMMA.16816.F32.BF16 R56, R140, R24, R156 ;  /* 0x000000188c38723c */ /* 0x008fe2000004189c */
[C---:B------:R-:W-:Y:S02]  /*14710*/  ISETP.GE.AND P3, PT, R9.reuse, R37, PT ;  /* 0x000000250900720c */ /* 0x040fe40003f66270 */
[----:B------:R-:W-:Y:S02]  /*14720*/  ISETP.GE.AND P4, PT, R9, R47, PT ;  /* 0x0000002f0900720c */ /* 0x000fe40003f86270 */
[----:B------:R-:W-:-:S02]  /*14730*/  FSEL R179, R51, -INF , !P6 ;  /* 0xff80000033b37808 */ /* 0x000fc40007000000 */
[----:B------:R-:W-:Y:S01]  /*14740*/  VIADD R24, R0, 0xc1 ;  /* 0x000000c100187836 */ /* 0x000fe20000000000 */
[----:B------:R-:W-:Y:S01]  /*14750*/  FSEL R9, R72, -INF , !P1 ;  /* 0xff80000048097808 */ /* 0x000fe20004800000 */
[----:B----4-:R-:W-:Y:S01]  /*14760*/  HMMA.16816.F32.BF16 R64, R12, R20, R64 ;  /* 0x000000140c40723c */ /* 0x010fe20000041840 */
[C---:B------:R-:W-:Y:S02]  /*14770*/  ISETP.GE.AND P6, PT, R48.reuse, R37, PT ;  /* 0x000000253000720c */ /* 0x040fe40003fc6270 */
[----:B------:R-:W-:Y:S02]  /*14780*/  ISETP.GE.AND P1, PT, R48, R47, PT ;  /* 0x0000002f3000720c */ /* 0x000fe40003f26270 */
[----:B------:R-:W2:Y:S01]  /*14790*/  LDSM.16.M88.4 R48, [R221+0x7000] ;  /* 0x00700000dd30783b */ /* 0x000ea20000000200 */
[----:B------:R-:W-:Y:S01]  /*147a0*/  FSEL R73, R73, -INF , !P3 ;  /* 0xff80000049497808 */ /* 0x000fe20005800000 */
[----:B------:R-:W-:Y:S01]  /*147b0*/  VIADD R20, R0, 0xd0 ;  /* 0x000000d000147836 */ /* 0x000fe20000000000 */
[----:B------:R-:W-:-:S02]  /*147c0*/  FSEL R166, R75, -INF , !P4 ;  /* 0xff8000004ba67808 */ /* 0x000fc40006000000 */
[----:B------:R-:W-:Y:S02]  /*147d0*/  ISETP.GE.AND P3, PT, R28, R47, PT ;  /* 0x0000002f1c00720c */ /* 0x000fe40003f66270 */
[----:B------:R-:W-:Y:S02]  /*147e0*/  ISETP.GE.AND P4, PT, R24, R37, PT ;  /* 0x000000251800720c */ /* 0x000fe40003f86270 */
[----:B------:R-:W-:Y:S02]  /*147f0*/  FSEL R72, R60, -INF , !P2 ;  /* 0xff8000003c487808 */ /* 0x000fe40005000000 */
[-C--:B------:R-:W-:Y:S02]  /*14800*/  ISETP.GE.AND P2, PT, R24, R47.reuse, PT ;  /* 0x0000002f1800720c */ /* 0x080fe40003f46270 */
[----:B------:R-:W-:Y:S01]  /*14810*/  HMMA.16816.F32.BF16 R24, R140, R26, R152 ;  /* 0x0000001a8c18723c */ /* 0x000fe20000041898 */
[----:B------:R-:W-:Y:S02]  /*14820*/  FSEL R75, R41, -INF , !P4 ;  /* 0xff800000294b7808 */ /* 0x000fe40006000000 */
[----:B------:R-:W-:-:S03]  /*14830*/  ISETP.GE.AND P4, PT, R20, R47, PT ;  /* 0x0000002f1400720c */ /* 0x000fc60003f86270 */
[C---:B------:R-:W-:Y:S01]  /*14840*/  HMMA.16816.F32.BF16 R52, R12.reuse, R22, R52 ;  /* 0x000000160c34723c */ /* 0x040fe20000041834 */
[----:B------:R-:W-:Y:S02]  /*14850*/  FSEL R153, R42, -INF , !P3 ;  /* 0xff8000002a997808 */ /* 0x000fe40005800000 */
[----:B------:R-:W-:Y:S02]  /*14860*/  ISETP.GE.AND P3, PT, R20, R37, PT ;  /* 0x000000251400720c */ /* 0x000fe40003f66270 */
[----:B------:R-:W3:Y:S01]  /*14870*/  LDSM.16.M88.4 R20, [R221+0x7800] ;  /* 0x00780000dd14783b */ /* 0x000ee20000000200 */
[----:B------:R-:W-:Y:S06]  /*14880*/  HMMA.16816.F32.BF16 R4, R12, R30, R4 ;  /* 0x0000001e0c04723c */ /* 0x000fec0000041804 */
[----:B-1----:R-:W-:Y:S01]  /*14890*/  HMMA.16816.F32.BF16 R148, R140, R16, R148 ;  /* 0x000000108c94723c */ /* 0x002fe20000041894 */
[----:B------:R-:W-:-:S05]  /*148a0*/  FSEL R177, R74, -INF , !P5 ;  /* 0xff8000004ab17808 */ /* 0x000fca0006800000 */
[----:B------:R-:W-:Y:S01]  /*148b0*/  HMMA.16816.F32.BF16 R144, R140, R18, R144 ;  /* 0x000000128c90723c */ /* 0x000fe20000041890 */
[-C--:B------:R-:W-:Y:S01]  /*148c0*/  ISETP.GE.AND P5, PT, R28, R37.reuse, PT ;  /* 0x000000251c00720c */ /* 0x080fe20003fa6270 */
[----:B------:R-:W-:Y:S01]  /*148d0*/  VIADD R28, R0, 0xc8 ;  /* 0x000000c8001c7836 */ /* 0x000fe20000000000 */
[----:B------:R-:W-:Y:S01]  /*148e0*/  FSEL R163, R62, -INF , !P0 ;  /* 0xff8000003ea37808 */ /* 0x000fe20004000000 */
[----:B------:R-:W-:Y:S01]  /*148f0*/  VIADD R29, R0, 0xd1 ;  /* 0x000000d1001d7836 */ /* 0x000fe20000000000 */
[----:B------:R-:W-:Y:S01]  /*14900*/  FSEL R77, R61, -INF , !P6 ;  /* 0xff8000003d4d7808 */ /* 0x000fe20007000000 */
[----:B--2---:R-:W-:Y:S01]  /*14910*/  HMMA.16816.F32.BF16 R56, R12, R48, R56 ;  /* 0x000000300c38723c */ /* 0x004fe20000041838 */
[----:B------:R-:W-:Y:S01]  /*14920*/  ISETP.GE.AND P0, PT, R28, R37, PT ;  /* 0x000000251c00720c */ /* 0x000fe20003f06270 */
[----:B------:R-:W-:-:S04]  /*14930*/  DEPBAR.LE SB0, 0x0 ;  /* 0x000080000000791a */ /* 0x000fc80000000000 */
[----:B------:R-:W-:Y:S01]  /*14940*/  ISETP.GE.AND P6, PT, R28, R47, PT ;  /* 0x0000002f1c00720c */ /* 0x000fe20003fc6270 */
[----:B------:R-:W-:Y:S01]  /*14950*/  VIADD R28, R0, 0xc9 ;  /* 0x000000c9001c7836 */ /* 0x000fe20000000000 */
[----:B------:R-:W-:Y:S01]  /*14960*/  HMMA.16816.F32.BF16 R24, R12, R50, R24 ;  /* 0x000000320c18723c */ /* 0x000fe20000041818 */
[----:B------:R-:W-:-:S03]  /*14970*/  FSEL R159, R63, -INF , !P1 ;  /* 0xff8000003f9f7808 */ /* 0x000fc60004800000 */
[----:B------:R-:W-:Y:S02]  /*14980*/  ISETP.GE.AND P1, PT, R28, R37, PT ;  /* 0x000000251c00720c */ /* 0x000fe40003f26270 */
[----:B------:R-:W-:Y:S02]  /*14990*/  FSEL R76, R40, -INF , !P5 ;  /* 0xff800000284c7808 */ /* 0x000fe40006800000 */
[----:B------:R-:W-:Y:S01]  /*149a0*/  FSEL R74, R4, -INF , !P0 ;  /* 0xff800000044a7808 */ /* 0x000fe20004000000 */
[----:B------:R-:W-:Y:S01]  /*149b0*/  VIADD R4, R0, 0xd9 ;  /* 0x000000d900047836 */ /* 0x000fe20000000000 */
[----:B------:R-:W-:Y:S01]  /*149c0*/  ISETP.GE.AND P5, PT, R28, R47, PT ;  /* 0x0000002f1c00720c */ /* 0x000fe20003fa6270 */
[C---:B------:R-:W-:Y:S01]  /*149d0*/  VIADD R28, R0.reuse, 0xd8 ;  /* 0x000000d8001c7836 */ /* 0x040fe20000000000 */
[----:B---3--:R-:W-:Y:S01]  /*149e0*/  HMMA.16816.F32.BF16 R148, R12, R20, R148 ;  /* 0x000000140c94723c */ /* 0x008fe20000041894 */
[----:B------:R-:W-:Y:S02]  /*149f0*/  FSEL R152, R43, -INF , !P2 ;  /* 0xff8000002b987808 */ /* 0x000fe40005000000 */
[----:B------:R-:W-:Y:S01]  /*14a00*/  FSEL R81, R5, -INF , !P1 ;  /* 0xff80000005517808 */ /* 0x000fe20004800000 */
[----:B------:R-:W-:Y:S01]  /*14a10*/  VIADD R5, R0, 0xe0 ;  /* 0x000000e000057836 */ /* 0x000fe20000000000 */
[----:B------:R-:W-:-:S02]  /*14a20*/  ISETP.GE.AND P2, PT, R29, R37, PT ;  /* 0x000000251d00720c */ /* 0x000fc40003f46270 */
        /* <DEDUP_REMOVED lines=24> */
[----:B------:R-:W-:Y:S01]  /*14bb0*/  HMMA.16816.F32.BF16 R144, R12, R22, R144 ;  /* 0x000000160c90723c */ /* 0x000fe20000041890 */
        /* <DEDUP_REMOVED lines=13> */
[----:B------:R-:W-:Y:S02]  /*14c90*/  ISETP.GE.AND P1, PT, R46, 0x2, PT ;  /* 0x000000022e00780c */ /* 0x000fe40003f26270 */
[----:B------:R-:W-:Y:S02]  /*14ca0*/  FSEL R97, R26, -INF , !P5 ;  /* 0xff8000001a617808 */ /* 0x000fe40006800000 */
[----:B------:R-:W-:Y:S02]  /*14cb0*/  FSEL R100, R25, -INF , !P3 ;  /* 0xff80000019647808 */ /* 0x000fe40005800000 */
[----:B------:R-:W-:Y:S02]  /*14cc0*/  FSEL R82, R59, -INF , !P6 ;  /* 0xff8000003b527808 */ /* 0x000fe40007000000 */
        /* <DEDUP_REMOVED lines=8> */
[----:B------:R-:W-:Y:S01]  /*14d50*/  BSSY B1, `(.L_x_2740) ;  /* 0x0000089000017945 */ /* 0x000fe20003800000 */
[----:B------:R-:W-:Y:S01]  /*14d60*/  BAR.SYNC.DEFER_BLOCKING 0x0 ;  /* 0x0000000000007b1d */ /* 0x000fe20000010000 */
[C---:B------:R-:W-:Y:S02]  /*14d70*/  ISETP.GE.AND P4, PT, R4.reuse, R37, PT ;  /* 0x000000250400720c */ /* 0x040fe40003f86270 */
[----:B------:R-:W-:-:S02]  /*14d80*/  ISETP.GE.AND P2, PT, R4, R47, PT ;  /* 0x0000002f0400720c */ /* 0x000fc40003f46270 */
[----:B------:R-:W-:Y:S02]  /*14d90*/  ISETP.NE.U32.AND P0, PT, R242, RZ, PT ;  /* 0x000000fff200720c */ /* 0x000fe40003f05070 */
[----:B------:R-:W-:Y:S02]  /*14da0*/  ISETP.GE.AND P6, PT, R0, R37, PT ;  /* 0x000000250000720c */ /* 0x000fe40003fc6270 */
[----:B------:R-:W-:Y:S02]  /*14db0*/  ISETP.NE.AND.EX P0, PT, R243, RZ, PT, P0 ;  /* 0x000000fff300720c */ /* 0x000fe40003f05300 */
[----:B------:R-:W-:Y:S02]  /*14dc0*/  LOP3.LUT R3, R3, R32, RZ, 0xfc, !PT ;  /* 0x0000002003037212 */ /* 0x000fe400078efcff */
[----:B------:R-:W-:Y:S02]  /*14dd0*/  FSEL R4, R124, -INF , !P6 ;  /* 0xff8000007c047808 */ /* 0x000fe40007000000 */
[----:B------:R-:W-:-:S02]  /*14de0*/  FSEL R104, R144, -INF , !P5 ;  /* 0xff80000090687808 */ /* 0x000fc40006800000 */
[----:B------:R-:W-:Y:S02]  /*14df0*/  FSEL R102, R146, -INF , !P3 ;  /* 0xff80000092667808 */ /* 0x000fe40005800000 */
[----:B------:R-:W-:Y:S02]  /*14e00*/  FSEL R103, R145, -INF , !P4 ;  /* 0xff80000091677808 */ /* 0x000fe40006000000 */
[----:B------:R-:W-:Y:S01]  /*14e10*/  FSEL R101, R147, -INF , !P2 ;  /* 0xff80000093657808 */ /* 0x000fe20005000000 */
[----:B------:R-:W-:Y:S06]  /*14e20*/  @!P1 BRA `(.L_x_2741) ;  /* 0x0000000400ec9947 */ /* 0x000fec0003800000 */
        /* <DEDUP_REMOVED lines=9> */
[----:B------:R-:W-:-:S02]  /*14ec0*/  LOP3.LUT R2, R2, R15, RZ, 0x3c, !PT ;  /* 0x0000000f02027212 */ /* 0x000fc400078e3cff */
[----:B------:R-:W-:Y:S02]  /*14ed0*/  IADD3 R5, RZ, -R5, RZ ;  /* 0x80000005ff057210 */ /* 0x000fe40007ffe0ff */
[----:B------:R-:W-:Y:S02]  /*14ee0*/  LOP3.LUT R13, R13, R15, RZ, 0x3c, !PT ;  /* 0x0000000f0d0d7212 */ /* 0x000fe400078e3cff */
[----:B------:R-:W-:Y:S01]  /*14ef0*/  ISETP.GE.AND P4, PT, R2, RZ, PT ;  /* 0x000000ff0200720c */ /* 0x000fe20003f86270 */
        /* <DEDUP_REMOVED lines=20> */
[----:B------:R-:W-:Y:S02]  /*15040*/  ISETP.NE.AND P3, PT, R15, RZ, PT ;  /* 0x000000ff0f00720c */ /* 0x000fe40003f65270 */
[----:B------:R-:W-:-:S05]  /*15050*/  LOP3.LUT R0, RZ, R15, RZ, 0x33, !PT ;  /* 0x0000000fff007212 */ /* 0x000fca00078e33ff */
[----:B------:R-:W-:Y:S02]  /*15060*/  @P6 VIADD R14, R14, 0x1 ;  /* 0x000000010e0e6836 */ /* 0x000fe40000000000 */
[----:B------:R-:W-:Y:S02]  /*15070*/  @P5 IADD3 R12, R12, 0x1, RZ ;  /* 0x000000010c0c5810 */ /* 0x000fe40007ffe0ff */
[----:B------:R-:W-:Y:S02]  /*15080*/  IMAD.MOV.U32 R5, RZ, RZ, R14 ;  /* 0x000000ffff057224 */ /* 0x000fe400078e000e */
[----:B------:R-:W-:Y:S02]  /*15090*/  MOV R6, R12 ;  /* 0x0000000c00067202 */ /* 0x000fe40000000f00 */
[----:B------:R-:W-:Y:S01]  /*150a0*/  @!P4 IMAD.MOV R5, RZ, RZ, -R5 ;  /* 0x000000ffff05c224 */ /* 0x000fe200078e0a05 */
[----:B------:R-:W2:Y:S01]  /*150b0*/  LD.E.64 R12, desc[UR6][R10.64+0x38] ;  /* 0x000038060a0c7980 */ /* 0x000ea2000c101b00 */
[----:B------:R-:W-:-:S03]  /*150c0*/  @!P2 IADD3 R6, -R6, RZ, RZ ;  /* 0x000000ff0606a210 */ /* 0x000fc60007ffe1ff */
[C---:B------:R-:W-:Y:S02]  /*150d0*/  SEL R5, R0.reuse, R5, !P3 ;  /* 0x0000000500057207 */ /* 0x040fe40005800000 */
[----:B------:R-:W-:-:S03]  /*150e0*/  SEL R6, R0, R6, !P3 ;  /* 0x0000000600067207 */ /* 0x000fc60005800000 */
[----:B------:R-:W-:-:S04]  /*150f0*/  IMAD.WIDE R18, R5, 0x4, R242 ;  /* 0x0000000405127825 */ /* 0x000fc800078e02f2 */
[----:B------:R-:W-:Y:S01]  /*15100*/  IMAD.WIDE R16, R6, 0x4, R242 ;  /* 0x0000000406107825 */ /* 0x000fe200078e02f2 */
[----:B------:R-:W3:Y:S04]  /*15110*/  LD.E R2, desc[UR6][R18.64] ;  /* 0x0000000612027980 */ /* 0x000ee8000c101900 */
[----:B------:R-:W3:Y:S04]  /*15120*/  LD.E R0, desc[UR6][R16.64] ;  /* 0x0000000610007980 */ /* 0x000ee8000c101900 */
[----:B------:R-:W4:Y:S01]  /*15130*/  LD.E.64 R16, desc[UR6][R10.64+0x20] ;  /* 0x000020060a107980 */ /* 0x000f22000c101b00 */
[----:B------:R-:W-:-:S04]  /*15140*/  IMAD.IADD R5, R5, 0x1, -R6 ;  /* 0x0000000105057824 */ /* 0x000fc800078e0a06 */
[----:B------:R-:W-:-:S05]  /*15150*/  IMAD R15, R15, R5, -0x100 ;  /* 0xffffff000f0f7424 */ /* 0x000fca00078e0205 */
[----:B------:R-:W-:Y:S01]  /*15160*/  SHF.R.S32.HI R6, RZ, 0x1f, R15 ;  /* 0x0000001fff067819 */ /* 0x000fe2000001140f */
[-C--:B--2---:R-:W-:Y:S02]  /*15170*/  IMAD R5, R13, R15.reuse, RZ ;  /* 0x0000000f0d057224 */ /* 0x084fe400078e02ff */
[----:B------:R-:W-:-:S04]  /*15180*/  IMAD.WIDE.U32 R14, R12, R15, RZ ;  /* 0x0000000f0c0e7225 */ /* 0x000fc800078e00ff */
[----:B------:R-:W-:-:S04]  /*15190*/  IMAD R5, R12, R6, R5 ;  /* 0x000000060c057224 */ /* 0x000fc800078e0205 */
[----:B------:R-:W-:Y:S01]  /*151a0*/  IMAD.IADD R15, R15, 0x1, R5 ;  /* 0x000000010f0f7824 */ /* 0x000fe200078e0205 */
[----:B---3--:R-:W-:-:S04]  /*151b0*/  IADD3 R0, -R2, R0, RZ ;  /* 0x0000000002007210 */ /* 0x008fc80007ffe1ff */
[----:B------:R-:W-:Y:S01]  /*151c0*/  SHF.R.S32.HI R6, RZ, 0x1f, R0 ;  /* 0x0000001fff067819 */ /* 0x000fe20000011400 */
[----:B----4-:R-:W-:-:S04]  /*151d0*/  IMAD R2, R17, R0, RZ ;  /* 0x0000000011027224 */ /* 0x010fc800078e02ff */
[----:B------:R-:W-:Y:S02]  /*151e0*/  IMAD R2, R16, R6, R2 ;  /* 0x0000000610027224 */ /* 0x000fe400078e0202 */
[----:B------:R-:W-:-:S05]  /*151f0*/  IMAD.WIDE.U32 R6, R0, R16, R14 ;  /* 0x0000001000067225 */ /* 0x000fca00078e000e */
[----:B------:R-:W-:Y:S01]  /*15200*/  IADD3 R5, R7, R2, RZ ;  /* 0x0000000207057210 */ /* 0x000fe20007ffe0ff */
[----:B------:R-:W-:Y:S05]  /*15210*/  BRA `(.L_x_2744) ;  /* 0x00000000000c7947 */ /* 0x000fea0003800000 */
.L_x_2743:
[----:B------:R-:W2:Y:S02]  /*15220*/  LD.E R6, desc[UR6][R10.64+0x38] ;  /* 0x000038060a067980 */ /* 0x000ea4000c101900 */
[----:B--2---:R-:W-:-:S04]  /*15230*/  LEA R6, -R6, RZ, 0x8 ;  /* 0x000000ff06067211 */ /* 0x004fc800078e41ff */
[----:B------:R-:W-:Y:S02]  /*15240*/  SHF.R.S32.HI R5, RZ, 0x1f, R6 ;  /* 0x0000001fff057819 */ /* 0x000fe40000011406 */
.L_x_2744:
[----:B------:R-:W-:Y:S05]  /*15250*/  BSYNC B0 ;  /* 0x0000000000007941 */ /* 0x000fea0003800000 */
.L_x_2742:
[----:B------:R-:W-:Y:S01]  /*15260*/  IMAD.SHL.U32 R0, R38, 0x20, RZ ;  /* 0x0000002026007824 */ /* 0x000fe200078e00ff */
[----:B------:R-:W-:Y:S02]  /*15270*/  LEA R233, P3, R6, R233, 0x1 ;  /* 0x000000e906e97211 */ /* 0x000fe400078608ff */
[----:B------:R-:W-:Y:S02]  /*15280*/  SHF.L.U64.HI R2, R38, 0x5, R39 ;  /* 0x0000000526027819 */ /* 0x000fe40000010227 */
[----:B------:R-:W-:Y:S02]  /*15290*/  IADD3 R12, P2, R233, R0, RZ ;  /* 0x00000000e90c7210 */ /* 0x000fe40007f5e0ff */
[----:B------:R-:W-:Y:S01]  /*152a0*/  LEA.HI.X R232, R6, R232, R5, 0x1, P3 ;  /* 0x000000e806e87211 */ /* 0x000fe200018f0c05 */
[----:B------:R-:W-:Y:S01]  /*152b0*/  IMAD.MOV.U32 R6, RZ, RZ, R233 ;  /* 0x000000ffff067224 */ /* 0x000fe200078e00e9 */
[----:B------:R-:W-:-:S03]  /*152c0*/  IADD3 R18, P3, R12, R0, RZ ;  /* 0x000000000c127210 */ /* 0x000fc60007f7e0ff */
[----:B------:R-:W-:Y:S01]  /*152d0*/  IMAD.X R13, R232, 0x1, R2, P2 ;  /* 0x00000001e80d7824 */ /* 0x000fe200010e0602 */
[-C--:B------:R-:W-:Y:S01]  /*152e0*/  IADD3 R16, P2, R18, R0.reuse, RZ ;  /* 0x0000000012107210 */ /* 0x080fe20007f5e0ff */
[----:B------:R-:W-:Y:S02]  /*152f0*/  IMAD.MOV.U32 R7, RZ, RZ, R232 ;  /* 0x000000ffff077224 */ /* 0x000fe400078e00e8 */
[--C-:B------:R-:W-:Y:S01]  /*15300*/  IMAD.X R19, R13, 0x1, R2.reuse, P3 ;  /* 0x000000010d137824 */ /* 0x100fe200018e0602 */
[----:B------:R-:W-:Y:S02]  /*15310*/  IADD3 R14, P3, R16, R0, RZ ;  /* 0x00000000100e7210 */ /* 0x000fe40007f7e0ff */
[----:B------:R-:W-:Y:S01]  /*15320*/  @!PT LDS RZ, [RZ] ;  /* 0x00000000fffff984 */ /* 0x000fe20000000800 */
[----:B------:R-:W-:Y:S01]  /*15330*/  @!PT LDS RZ, [RZ] ;  /* 0x00000000fffff984 */ /* 0x000fe20000000800 */
[----:B------:R-:W-:Y:S01]  /*15340*/  @!PT LDS RZ, [RZ] ;  /* 0x00000000fffff984 */ /* 0x000fe20000000800 */
[----:B------:R1:W-:Y:S01]  /*15350*/  LDGSTS.E.BYPASS.LTC128B.128 [R244+0x2000], desc[UR6][R6.64] ;  /* 0x0200000006f47fae */ /* 0x0003e2000b901d46 */
[----:B------:R-:W-:-:S03]  /*15360*/  IMAD.X R17, R19, 0x1, R2, P2 ;  /* 0x0000000113117824 */ /* 0x000fc600010e0602 */
[----:B------:R2:W-:Y:S01]  /*15370*/  LDGSTS.E.BYPASS.LTC128B.128 [R244+0x2800], desc[UR6][R12.64] ;  /* 0x028000000cf47fae */ /* 0x0005e2000b901d46 */
[----:B------:R-:W-:-:S03]  /*15380*/  IMAD.X R15, R17, 0x1, R2, P3 ;  /* 0x00000001110f7824 */ /* 0x000fc600018e0602 */
[----:B------:R3:W-:Y:S04]  /*15390*/  LDGSTS.E.BYPASS.LTC128B.128 [R244+0x3000], desc[UR6][R18.64] ;  /* 0x0300000012f47fae */ /* 0x0007e8000b901d46 */
[----:B------:R4:W-:Y:S04]  /*153a0*/  LDGSTS.E.BYPASS.LTC128B.128 [R244+0x3800], desc[UR6][R16.64] ;  /* 0x0380000010f47fae */ /* 0x0009e8000b901d46 */
[----:B------:R5:W-:Y:S01]  /*153b0*/  LDGSTS.E.BYPASS.LTC128B.128 [R244+0x4000], desc[UR6][R14.64] ;  /* 0x040000000ef47fae */ /* 0x000be2000b901d46 */
[----:B-1----:R-:W-:-:S04]  /*153c0*/  IADD3 R6, P2, R14, R0, RZ ;  /* 0x000000000e067210 */ /* 0x002fc80007f5e0ff */
[----:B--2---:R-:W-:Y:S01]  /*153d0*/  IADD3 R12, P3, R6, R0, RZ ;  /* 0x00000000060c7210 */ /* 0x004fe20007f7e0ff */
[----:B------:R-:W-:-:S03]  /*153e0*/  IMAD.X R7, R15, 0x1, R2, P2 ;  /* 0x000000010f077824 */ /* 0x000fc600010e0602 */
[-C--:B---3--:R-:W-:Y:S01]  /*153f0*/  IADD3 R18, P2, R12, R0.reuse, RZ ;  /* 0x000000000c127210 */ /* 0x088fe20007f5e0ff */
[--C-:B------:R-:W-:Y:S01]  /*15400*/  IMAD.X R13, R7, 0x1, R2.reuse, P3 ;  /* 0x00000001070d7824 */ /* 0x100fe200018e0602 */
[----:B------:R1:W-:Y:S02]  /*15410*/  LDGSTS.E.BYPASS.LTC128B.128 [R244+0x4800], desc[UR6][R6.64] ;  /* 0x0480000006f47fae */ /* 0x0003e4000b901d46 */
[-C--:B----4-:R-:W-:Y:S01]  /*15420*/  IADD3 R16, P3, R18, R0.reuse, RZ ;  /* 0x0000000012107210 */ /* 0x090fe20007f7e0ff */
[--C-:B------:R-:W-:Y:S01]  /*15430*/  IMAD.X R19, R13, 0x1, R2.reuse, P2 ;  /* 0x000000010d137824 */ /* 0x100fe200010e0602 */
[----:B------:R2:W-:Y:S02]  /*15440*/  LDGSTS.E.BYPASS.LTC128B.128 [R244+0x5000], desc[UR6][R12.64] ;  /* 0x050000000cf47fae */ /* 0x0005e4000b901d46 */
[-C--:B-----5:R-:W-:Y:S01]  /*15450*/  IADD3 R14, P2, R16, R0.reuse, RZ ;  /* 0x00000000100e7210 */ /* 0x0a0fe20007f5e0ff */
[--C-:B------:R-:W-:Y:S01]  /*15460*/  IMAD.X R17, R19, 0x1, R2.reuse, P3 ;  /* 0x0000000113117824 */ /* 0x100fe200018e0602 */
[----:B------:R3:W-:Y:S03]  /*15470*/  LDGSTS.E.BYPASS.LTC128B.128 [R244+0x5800], desc[UR6][R18.64] ;  /* 0x0580000012f47fae */ /* 0x0007e6000b901d46 */
[----:B------:R-:W-:Y:S01]  /*15480*/  IMAD.X R15, R17, 0x1, R2, P2 ;  /* 0x00000001110f7824 */ /* 0x000fe200010e0602 */
        /* <DEDUP_REMOVED lines=17> */
[----:B-1----:R-:W-:-:S05]  /*155a0*/  IADD3 R6, P2, R14, R0, RZ ;  /* 0x000000000e067210 */ /* 0x002fca0007f5e0ff */
[----:B------:R-:W-:-:S05]  /*155b0*/  IMAD.X R7, R15, 0x1, R2, P2 ;  /* 0x000000010f077824 */ /* 0x000fca00010e0602 */
[----:B------:R2:W-:Y:S04]  /*155c0*/  LDGSTS.E.BYPASS.LTC128B.128 [R244+0x9800], desc[UR6][R6.64] ;  /* 0x0980000006f47fae */ /* 0x0005e8000b901d46 */
[----:B------:R-:W0:Y:S02]  /*155d0*/  LDGDEPBAR ;  /* 0x00000000000079af */ /* 0x000e240000000000 */
.L_x_2741:
[----:B------:R-:W-:Y:S05]  /*155e0*/  BSYNC B1 ;  /* 0x0000000000017941 */ /* 0x000fea0003800000 */
.L_x_2740:
[----:B------:R-:W-:Y:S02]  /*155f0*/  FMNMX.FTZ R2, R126, R125, !PT ;  /* 0x0000007d7e027209 */ /* 0x000fe40007810000 */
[----:B--2---:R-:W-:Y:S02]  /*15600*/  MOV R12, R121 ;  /* 0x00000079000c7202 */ /* 0x004fe40000000f00 */
[----:B------:R-:W-:Y:S02]  /*15610*/  FMNMX.FTZ R2, R138, R2, !PT ;  /* 0x000000028a027209 */ /* 0x000fe40007810000 */
[----:B------:R-:W-:Y:S02]  /*15620*/  MOV R7, R113 ;  /* 0x0000007100077202 */ /* 0x000fe40000000f00 */
[----:B------:R-:W-:Y:S02]  /*15630*/  FMNMX.FTZ R2, R128, R2, !PT ;  /* 0x0000000280027209 */ /* 0x000fe40007810000 */
[----:B------:R-:W-:-:S02]  /*15640*/  MOV R6, R127 ;  /* 0x0000007f00067202 */ /* 0x000fc40000000f00 */
[----:B------:R-:W-:Y:S01]  /*15650*/  FMNMX.FTZ R2, R222, R2, !PT ;  /* 0x00000002de027209 */ /* 0x000fe20007810000 */
[----:B------:R-:W2:Y:S01]  /*15660*/  LD.E R127, desc[UR6][R10.64+0xdc] ;  /* 0x0000dc060a7f7980 */ /* 0x000ea2000c101900 */
        /* <DEDUP_REMOVED lines=114> */
[----:B------:R-:W-:Y:S02]  /*15d90*/  FSETP.NEU.FTZ.AND P2, PT, R0, -INF , PT ;  /* 0xff8000000000780b */ /* 0x000fe40003f5d000 */
[----:B------:R-:W-:Y:S01]  /*15da0*/  FMNMX.FTZ R2, R80, R2, !PT ;  /* 0x0000000250027209 */ /* 0x000fe20007810000 */
[----:B--2---:R-:W-:-:S03]  /*15db0*/  FMUL.FTZ R124, R127, R0 ;  /* 0x000000007f7c7220 */ /* 0x004fc60000410000 */
[----:B------:R-:W-:Y:S02]  /*15dc0*/  FMNMX.FTZ R2, R93, R2, !PT ;  /* 0x000000025d027209 */ /* 0x000fe40007810000 */
[----:B------:R-:W-:Y:S02]  /*15dd0*/  FSEL R124, R124, RZ, P2 ;  /* 0x000000ff7c7c7208 */ /* 0x000fe40001000000 */
[----:B------:R-:W-:-:S03]  /*15de0*/  FMNMX.FTZ R2, R92, R2, !PT ;  /* 0x000000025c027209 */ /* 0x000fc60007810000 */
[-CC-:B------:R-:W-:Y:S01]  /*15df0*/  FFMA.FTZ R105, R225, R127.reuse, -R124.reuse ;  /* 0x0000007fe1697223 */ /* 0x180fe2000001087c */
[----:B------:R-:W-:Y:S01]  /*15e00*/  FMNMX.FTZ R2, R91, R2, !PT ;  /* 0x000000025b027209 */ /* 0x000fe20007810000 */
[-CC-:B------:R-:W-:Y:S01]  /*15e10*/  FFMA.FTZ R107, R223, R127.reuse, -R124.reuse ;  /* 0x0000007fdf6b7223 */ /* 0x180fe2000001087c */
[----:B------:R-:W-:Y:S01]  /*15e20*/  LEA R225, R3, UR4, 0x1 ;  /* 0x0000000403e17c11 */ /* 0x000fe2000f8e08ff */
[-CC-:B------:R-:W-:Y:S01]  /*15e30*/  FFMA.FTZ R116, R115, R127.reuse, -R124.reuse ;  /* 0x0000007f73747223 */ /* 0x180fe2000001087c */
[----:B------:R-:W-:Y:S01]  /*15e40*/  FMNMX.FTZ R2, R90, R2, !PT ;  /* 0x000000025a027209 */ /* 0x000fe20007810000 */
[--C-:B------:R-:W-:Y:S01]  /*15e50*/  FFMA.FTZ R115, R110, R127, -R124.reuse ;  /* 0x0000007f6e737223 */ /* 0x100fe2000001087c */
[----:B------:R-:W-:Y:S01]  /*15e60*/  LEA R223, R35, R225, 0x1 ;  /* 0x000000e123df7211 */ /* 0x000fe200078e08ff */
[-CC-:B------:R-:W-:Y:S01]  /*15e70*/  FFMA.FTZ R106, R224, R127.reuse, -R124.reuse ;  /* 0x0000007fe06a7223 */ /* 0x180fe2000001087c */
[----:B------:R-:W-:Y:S01]  /*15e80*/  FMNMX.FTZ R2, R89, R2, !PT ;  /* 0x0000000259027209 */ /* 0x000fe20007810000 */
[-CC-:B------:R-:W-:Y:S01]  /*15e90*/  FFMA.FTZ R119, R222, R127.reuse, -R124.reuse ;  /* 0x0000007fde777223 */ /* 0x180fe2000001087c */
[--C-:B------:R-:W-:Y:S01]  /*15ea0*/  FFMA.FTZ R110, R133, R127, -R124.reuse ;  /* 0x0000007f856e7223 */ /* 0x100fe2000001087c */
[----:B------:R-:W-:Y:S01]  /*15eb0*/  LEA R224, R220, R225, 0x1 ;  /* 0x000000e1dce07211 */ /* 0x000fe200078e08ff */
[-CC-:B------:R-:W-:Y:S01]  /*15ec0*/  FFMA.FTZ R122, R125, R127.reuse, -R124.reuse ;  /* 0x0000007f7d7a7223 */ /* 0x180fe2000001087c */
[----:B------:R-:W-:Y:S01]  /*15ed0*/  FMNMX.FTZ R2, R88, R2, !PT ;  /* 0x0000000258027209 */ /* 0x000fe20007810000 */
[--C-:B------:R-:W-:Y:S01]  /*15ee0*/  FFMA.FTZ R133, R12, R127, -R124.reuse ;  /* 0x0000007f0c857223 */ /* 0x100fe2000001087c */
[----:B------:R-:W-:Y:S01]  /*15ef0*/  LEA R222, R220, R223, 0x1 ;  /* 0x000000dfdcde7211 */ /* 0x000fe200078e08ff */
[----:B------:R-:W-:Y:S01]  /*15f00*/  LDSM.16.MT88.4 R12, [R223+0xa000] ;  /* 0x00a00000df0c783b */ /* 0x000fe20000004200 */
[----:B------:R-:W-:Y:S01]  /*15f10*/  FMNMX.FTZ R2, R100, R2, !PT ;  /* 0x0000000264027209 */ /* 0x000fe20007810000 */
[-CC-:B------:R-:W-:Y:S01]  /*15f20*/  FFMA.FTZ R123, R126, R127.reuse, -R124.reuse ;  /* 0x0000007f7e7b7223 */ /* 0x180fe2000001087c */
[-CC-:B------:R-:W-:Y:S01]  /*15f30*/  FFMA.FTZ R121, R138, R127.reuse, -R124.reuse ;  /* 0x0000007f8a797223 */ /* 0x180fe2000001087c */
[----:B------:R-:W-:Y:S01]  /*15f40*/  LDSM.16.MT88.4 R28, [R225+0xa000] ;  /* 0x00a00000e11c783b */ /* 0x000fe20000004200 */
[----:B------:R-:W-:Y:S01]  /*15f50*/  FMNMX.FTZ R2, R99, R2, !PT ;  /* 0x0000000263027209 */ /* 0x000fe20007810000 */
[-CC-:B------:R-:W-:Y:S01]  /*15f60*/  FFMA.FTZ R120, R128, R127.reuse, -R124.reuse ;  /* 0x0000007f80787223 */ /* 0x180fe2000001087c */
[----:B------:R-:W-:Y:S01]  /*15f70*/  MUFU.EX2 R122, R122 ;  /* 0x0000007a007a7308 */ /* 0x000fe20000000800 */
[----:B------:R-:W-:Y:S01]  /*15f80*/  LDSM.16.MT88.4 R20, [R224+0xa000] ;  /* 0x00a00000e014783b */ /* 0x000fe20000004200 */
[----:B------:R-:W-:Y:S01]  /*15f90*/  FMNMX.FTZ R2, R98, R2, !PT ;  /* 0x0000000262027209 */ /* 0x000fe20007810000 */
[-CC-:B------:R-:W-:Y:S01]  /*15fa0*/  FFMA.FTZ R113, R108, R127.reuse, -R124.reuse ;  /* 0x0000007f6c717223 */ /* 0x180fe2000001087c */
[-CC-:B------:R-:W-:Y:S01]  /*15fb0*/  FFMA.FTZ R112, R109, R127.reuse, -R124.reuse ;  /* 0x0000007f6d707223 */ /* 0x180fe2000001087c */
[----:B------:R-:W-:Y:S01]  /*15fc0*/  LDSM.16.MT88.4 R60, [R222+0xa000] ;  /* 0x00a00000de3c783b */ /* 0x000fe20000004200 */
[----:B------:R-:W-:Y:S01]  /*15fd0*/  FMNMX.FTZ R2, R104, R2, !PT ;  /* 0x0000000268027209 */ /* 0x000fe20007810000 */
[-CC-:B------:R-:W-:Y:S01]  /*15fe0*/  FFMA.FTZ R109, R134, R127.reuse, -R124.reuse ;  /* 0x0000007f866d7223 */ /* 0x180fe2000001087c */
[----:B------:R-:W1:Y:S01]  /*15ff0*/  MUFU.EX2 R123, R123 ;  /* 0x0000007b007b7308 */ /* 0x000e620000000800 */
[----:B------:R-:W-:Y:S01]  /*16000*/  LDSM.16.MT88.4 R40, [R223+0xa800] ;  /* 0x00a80000df28783b */ /* 0x000fe20000004200 */
[----:B------:R-:W-:Y:S01]  /*16010*/  FMNMX.FTZ R2, R103, R2, !PT ;  /* 0x0000000267027209 */ /* 0x000fe20007810000 */
[-CC-:B------:R-:W-:Y:S01]  /*16020*/  FFMA.FTZ R108, R135, R127.reuse, -R124.reuse ;  /* 0x0000007f876c7223 */ /* 0x180fe2000001087c */
[-CC-:B------:R-:W-:Y:S01]  /*16030*/  FFMA.FTZ R118, R131, R127.reuse, -R124.reuse ;  /* 0x0000007f83767223 */ /* 0x180fe2000001087c */
[----:B------:R-:W-:Y:S01]  /*16040*/  LDSM.16.MT88.4 R52, [R225+0xa800] ;  /* 0x00a80000e134783b */ /* 0x000fe20000004200 */
[-CC-:B------:R-:W-:Y:S01]  /*16050*/  FFMA.FTZ R117, R114, R127.reuse, -R124.reuse ;  /* 0x0000007f72757223 */ /* 0x180fe2000001087c */
[-CC-:B------:R-:W-:Y:S01]  /*16060*/  FFMA.FTZ R114, R111, R127.reuse, -R124.reuse ;  /* 0x0000007f6f727223 */ /* 0x180fe2000001087c */
[----:B------:R-:W-:Y:S01]  /*16070*/  MUFU.EX2 R121, R121 ;  /* 0x0000007900797308 */ /* 0x000fe20000000800 */
[----:B------:R-:W2:Y:S01]  /*16080*/  SHFL.BFLY PT, R5, R2, 0x2, 0x1f ;  /* 0x0c401f0002057f89 */ /* 0x000ea200000e0000 */
[-CC-:B------:R-:W-:Y:S01]  /*16090*/  FFMA.FTZ R111, R132, R127.reuse, -R124.reuse ;  /* 0x0000007f846f7223 */ /* 0x180fe2000001087c */
[-CC-:B------:R-:W-:Y:S01]  /*160a0*/  FFMA.FTZ R132, R7, R127.reuse, -R124.reuse ;  /* 0x0000007f07847223 */ /* 0x180fe2000001087c */
[-CC-:B------:R-:W-:Y:S01]  /*160b0*/  FFMA.FTZ R131, R6, R127.reuse, -R124.reuse ;  /* 0x0000007f06837223 */ /* 0x180fe2000001087c */
[----:B------:R-:W-:Y:S01]  /*160c0*/  LDSM.16.MT88.4 R48, [R224+0xa800] ;  /* 0x00a80000e030783b */ /* 0x000fe20000004200 */
[-CC-:B------:R-:W-:Y:S01]  /*160d0*/  FFMA.FTZ R143, R250, R127.reuse, -R124.reuse ;  /* 0x0000007ffa8f7223 */ /* 0x180fe2000001087c */
[--C-:B------:R-:W-:Y:S01]  /*160e0*/  FFMA.FTZ R144, R249, R127, -R124.reuse ;  /* 0x0000007ff9907223 */ /* 0x100fe2000001087c */
[----:B------:R-:W3:Y:S01]  /*160f0*/  MUFU.EX2 R120, R120 ;  /* 0x0000007800787308 */ /* 0x000ee20000000800 */
[----:B------:R-:W-:Y:S01]  /*16100*/  LDSM.16.MT88.4 R68, [R222+0xa800] ;  /* 0x00a80000de44783b */ /* 0x000fe20000004200 */
[----:B-1----:R-:W-:Y:S01]  /*16110*/  F2FP.BF16.F32.PACK_AB R57, R122, R123 ;  /* 0x0000007b7a39723e */ /* 0x002fe200000010ff */
[-CC-:B------:R-:W-:Y:S01]  /*16120*/  FFMA.FTZ R145, R248, R127.reuse, -R124.reuse ;  /* 0x0000007ff8917223 */ /* 0x180fe2000001087c */
[-CC-:B------:R-:W-:Y:S01]  /*16130*/  FFMA.FTZ R150, R247, R127.reuse, -R124.reuse ;  /* 0x0000007ff7967223 */ /* 0x180fe2000001087c */
[-CC-:B------:R-:W-:Y:S01]  /*16140*/  FFMA.FTZ R151, R246, R127.reuse, -R124.reuse ;  /* 0x0000007ff6977223 */ /* 0x180fe2000001087c */
        /* <DEDUP_REMOVED lines=9> */
[----:B------:R-:W-:Y:S01]  /*161e0*/  FFMA.FTZ R179, R179, R127, -R124 ;  /* 0x0000007fb3b37223 */ /* 0x000fe2000001087c */
[----:B------:R-:W4:Y:S01]  /*161f0*/  MUFU.EX2 R118, R118 ;  /* 0x0000007600767308 */ /* 0x000f220000000800 */
[----:B--2---:R-:W-:Y:S01]  /*16200*/  FMNMX.FTZ R2, R2, R5, !PT ;  /* 0x0000000502027209 */ /* 0x004fe20007810000 */
[----:B------:R-:W-:Y:S01]  /*16210*/  FADD.FTZ R122, R123, R122 ;  /* 0x0000007a7b7a7221 */ /* 0x000fe20000010000 */
[----:B---3--:R-:W-:Y:S01]  /*16220*/  F2FP.BF16.F32.PACK_AB R59, R120, R121 ;  /* 0x00000079783b723e */ /* 0x008fe200000010ff */
[-CC-:B------:R-:W-:Y:S01]  /*16230*/  FFMA.FTZ R177, R177, R127.reuse, -R124.reuse ;  /* 0x0000007fb1b17223 */ /* 0x180fe2000001087c */
[-C--:B------:R-:W-:Y:S01]  /*16240*/  FFMA.FTZ R166, R166, R127.reuse, -R124 ;  /* 0x0000007fa6a67223 */ /* 0x080fe2000001087c */
[----:B------:R-:W2:Y:S01]  /*16250*/  SHFL.BFLY PT, R5, R2, 0x1, 0x1f ;  /* 0x0c201f0002057f89 */ /* 0x000ea200000e0000 */
[----:B------:R-:W-:Y:S01]  /*16260*/  FADD.FTZ R121, R121, R122 ;  /* 0x0000007a79797221 */ /* 0x000fe20000010000 */
[----:B------:R-:W3:Y:S01]  /*16270*/  MUFU.EX2 R117, R117 ;  /* 0x0000007500757308 */ /* 0x000ee20000000800 */
[-CC-:B------:R-:W-:Y:S01]  /*16280*/  FFMA.FTZ R153, R153, R127.reuse, -R124.reuse ;  /* 0x0000007f99997223 */ /* 0x180fe2000001087c */
[-CC-:B------:R-:W-:Y:S01]  /*16290*/  FFMA.FTZ R79, R79, R127.reuse, -R124.reuse ;  /* 0x0000007f4f4f7223 */ /* 0x180fe2000001087c */
[----:B------:R-:W-:Y:S01]  /*162a0*/  FADD.FTZ R120, R120, R121 ;  /* 0x0000007978787221 */ /* 0x000fe20000010000 */
[-CC-:B------:R-:W-:Y:S01]  /*162b0*/  FFMA.FTZ R86, R86, R127.reuse, -R124.reuse ;  /* 0x0000007f56567223 */ /* 0x180fe2000001087c */
[-CC-:B------:R-:W-:Y:S01]  /*162c0*/  FFMA.FTZ R85, R85, R127.reuse, -R124.reuse ;  /* 0x0000007f55557223 */ /* 0x180fe2000001087c */
[----:B------:R-:W-:Y:S01]  /*162d0*/  FFMA.FTZ R84, R84, R127, -R124 ;  /* 0x0000007f54547223 */ /* 0x000fe2000001087c */
[----:B-1----:R-:W-:Y:S01]  /*162e0*/  FADD.FTZ R120, R119, R120 ;  /* 0x0000007877787221 */ /* 0x002fe20000010000 */
[----:B------:R-:W1:Y:S01]  /*162f0*/  MUFU.EX2 R116, R116 ;  /* 0x0000007400747308 */ /* 0x000e620000000800 */
[C---:B----4-:R-:W-:Y:S01]  /*16300*/  F2FP.BF16.F32.PACK_AB R65, R118.reuse, R119 ;  /* 0x000000777641723e */ /* 0x050fe200000010ff */
[-C--:B------:R-:W-:Y:S01]  /*16310*/  FFMA.FTZ R83, R83, R127.reuse, -R124 ;  /* 0x0000007f53537223 */ /* 0x080fe2000001087c */
[----:B------:R-:W-:Y:S01]  /*16320*/  FADD.FTZ R120, R118, R120 ;  /* 0x0000007876787221 */ /* 0x000fe20000010000 */
[-CC-:B------:R-:W-:Y:S01]  /*16330*/  FFMA.FTZ R82, R82, R127.reuse, -R124.reuse ;  /* 0x0000007f52527223 */ /* 0x180fe2000001087c */
[----:B------:R-:W-:-:S03]  /*16340*/  FFMA.FTZ R96, R96, R127, -R124 ;  /* 0x0000007f60607223 */ /* 0x000fc6000001087c */
[----:B------:R-:W4:Y:S01]  /*16350*/  MUFU.EX2 R115, R115 ;  /* 0x0000007300737308 */ /* 0x000f220000000800 */
[----:B---3--:R-:W-:Y:S01]  /*16360*/  FADD.FTZ R120, R117, R120 ;  /* 0x0000007875787221 */ /* 0x008fe20000010000 */
[----:B--2---:R-:W-:-:S06]  /*16370*/  FMNMX.FTZ R2, R2, R5, !PT ;  /* 0x0000000502027209 */ /* 0x004fcc0007810000 */
[----:B------:R-:W-:Y:S01]  /*16380*/  MUFU.EX2 R114, R114 ;  /* 0x0000007200727308 */ /* 0x000fe20000000800 */
[C---:B-1----:R-:W-:Y:S01]  /*16390*/  F2FP.BF16.F32.PACK_AB R67, R116.reuse, R117 ;  /* 0x000000757443723e */ /* 0x042fe200000010ff */
[----:B------:R-:W-:Y:S01]  /*163a0*/  FADD.FTZ R120, R116, R120 ;  /* 0x0000007874787221 */ /* 0x000fe20000010000 */
[----:B------:R-:W-:Y:S01]  /*163b0*/  FMUL.FTZ R125, R127, R2 ;  /* 0x000000027f7d7220 */ /* 0x000fe20000410000 */
[----:B------:R-:W-:-:S04]  /*163c0*/  FSETP.NEU.FTZ.AND P2, PT, R2, -INF , PT ;  /* 0xff8000000200780b */ /* 0x000fc80003f5d000 */
[----:B------:R-:W-:Y:S01]  /*163d0*/  FSEL R125, R125, RZ, P2 ;  /* 0x000000ff7d7d7208 */ /* 0x000fe20001000000 */
[----:B------:R-:W-:Y:S01]  /*163e0*/  MUFU.EX2 R113, R113 ;  /* 0x0000007100717308 */ /* 0x000fe20000000800 */
[----:B----4-:R-:W-:-:S03]  /*163f0*/  FADD.FTZ R120, R115, R120 ;  /* 0x0000007873787221 */ /* 0x010fc60000010000 */
        /* <DEDUP_REMOVED lines=30> */
[----:B------:R-:W2:Y:S01]  /*165e0*/  MUFU.EX2 R138, R138 ;  /* 0x0000008a008a7308 */ /* 0x000ea20000000800 */
[----:B-1----:R-:W-:Y:S01]  /*165f0*/  F2FP.BF16.F32.PACK_AB R56, R126, R128 ;  /* 0x000000807e38723e */ /* 0x002fe200000010ff */
        /* <DEDUP_REMOVED lines=13> */
[--C-:B------:R-:W-:Y:S01]  /*166d0*/  FFMA.FTZ R181, R181, R127, -R125.reuse ;  /* 0x0000007fb5b57223 */ /* 0x100fe2000001087d */
[----:B------:R-:W1:Y:S01]  /*166e0*/  MUFU.EX2 R136, R136 ;  /* 0x0000008800887308 */ /* 0x000e620000000800 */
[----:B--2---:R-:W-:Y:S01]  /*166f0*/  F2FP.BF16.F32.PACK_AB R58, R138, R3 ;  /* 0x000000038a3a723e */ /* 0x004fe200000010ff */
[-CC-:B------:R-:W-:Y:S01]  /*16700*/  FFMA.FTZ R180, R180, R127.reuse, -R125.reuse ;  /* 0x0000007fb4b47223 */ /* 0x180fe2000001087d */
[-CC-:B------:R-:W-:Y:S01]  /*16710*/  FFMA.FTZ R198, R204, R127.reuse, -R124.reuse ;  /* 0x0000007fccc67223 */ /* 0x180fe2000001087c */
[-CC-:B------:R-:W-:Y:S01]  /*16720*/  FFMA.FTZ R199, R203, R127.reuse, -R124.reuse ;  /* 0x0000007fcbc77223 */ /* 0x180fe2000001087c */
[-CC-:B------:R-:W-:Y:S01]  /*16730*/  FFMA.FTZ R200, R202, R127.reuse, -R124.reuse ;  /* 0x0000007fcac87223 */ /* 0x180fe2000001087c */
[-CC-:B------:R-:W-:Y:S01]  /*16740*/  FFMA.FTZ R174, R174, R127.reuse, -R125.reuse ;  /* 0x0000007faeae7223 */ /* 0x180fe2000001087d */
[-CC-:B------:R-:W-:Y:S01]  /*16750*/  FFMA.FTZ R173, R173, R127.reuse, -R125.reuse ;  /* 0x0000007fadad7223 */ /* 0x180fe2000001087d */
[C---:B------:R-:W-:Y:S01]  /*16760*/  HMMA.16816.F32.BF16 R16, R56.reuse, R12, RZ ;  /* 0x0000000c3810723c */ /* 0x040fe200000418ff */
[----:B------:R-:W-:Y:S01]  /*16770*/  MUFU.EX2 R135, R135 ;  /* 0x0000008700877308 */ /* 0x000fe20000000800 */
[-CC-:B------:R-:W-:Y:S01]  /*16780*/  FFMA.FTZ R172, R172, R127.reuse, -R125.reuse ;  /* 0x0000007facac7223 */ /* 0x180fe2000001087d */
[-CC-:B------:R-:W-:Y:S01]  /*16790*/  FFMA.FTZ R168, R168, R127.reuse, -R125.reuse ;  /* 0x0000007fa8a87223 */ /* 0x180fe2000001087d */
[-CC-:B------:R-:W-:Y:S01]  /*167a0*/  FFMA.FTZ R201, R163, R127.reuse, -R124.reuse ;  /* 0x0000007fa3c97223 */ /* 0x180fe2000001087c */
[-C--:B------:R-:W-:Y:S01]  /*167b0*/  FFMA.FTZ R202, R159, R127.reuse, -R124 ;  /* 0x0000007f9fca7223 */ /* 0x080fe2000001087c */
[C---:B------:R-:W-:Y:S01]  /*167c0*/  HMMA.16816.F32.BF16 R12, R56.reuse, R14, RZ ;  /* 0x0000000e380c723c */ /* 0x040fe200000418ff */
[-CC-:B------:R-:W-:Y:S01]  /*167d0*/  FFMA.FTZ R159, R165, R127.reuse, -R125.reuse ;  /* 0x0000007fa59f7223 */ /* 0x180fe2000001087d */
[--C-:B------:R-:W-:Y:S01]  /*167e0*/  FFMA.FTZ R163, R164, R127, -R125.reuse ;  /* 0x0000007fa4a37223 */ /* 0x100fe2000001087d */
[----:B------:R-:W2:Y:S01]  /*167f0*/  MUFU.EX2 R134, R134 ;  /* 0x0000008600867308 */ /* 0x000ea20000000800 */
[----:B-1----:R-:W-:Y:S01]  /*16800*/  F2FP.BF16.F32.PACK_AB R64, R136, R137 ;  /* 0x000000898840723e */ /* 0x002fe200000010ff */
[-CC-:B------:R-:W-:Y:S01]  /*16810*/  FFMA.FTZ R161, R161, R127.reuse, -R125.reuse ;  /* 0x0000007fa1a17223 */ /* 0x180fe2000001087d */
[C---:B------:R-:W-:Y:S01]  /*16820*/  HMMA.16816.F32.BF16 R32, R56.reuse, R28, RZ ;  /* 0x0000001c3820723c */ /* 0x040fe200000418ff */
[-CC-:B------:R-:W-:Y:S01]  /*16830*/  FFMA.FTZ R160, R160, R127.reuse, -R125.reuse ;  /* 0x0000007fa0a07223 */ /* 0x180fe2000001087d */
[----:B------:R-:W-:Y:S01]  /*16840*/  FADD.FTZ R126, R128, R126 ;  /* 0x0000007e807e7221 */ /* 0x000fe20000010000 */
[-CC-:B------:R-:W-:Y:S01]  /*16850*/  FFMA.FTZ R164, R152, R127.reuse, -R124.reuse ;  /* 0x0000007f98a47223 */ /* 0x180fe2000001087c */
[-CC-:B------:R-:W-:Y:S01]  /*16860*/  FFMA.FTZ R9, R9, R127.reuse, -R125.reuse ;  /* 0x0000007f09097223 */ /* 0x180fe2000001087d */
[----:B------:R-:W-:Y:S01]  /*16870*/  MUFU.EX2 R112, R112 ;  /* 0x0000007000707308 */ /* 0x000fe20000000800 */
[C---:B------:R-:W-:Y:S01]  /*16880*/  HMMA.16816.F32.BF16 R24, R56.reuse, R20, RZ ;  /* 0x000000143818723c */ /* 0x040fe200000418ff */
[-CC-:B------:R-:W-:Y:S01]  /*16890*/  FFMA.FTZ R73, R73, R127.reuse, -R125.reuse ;  /* 0x0000007f49497223 */ /* 0x180fe2000001087d */
[-CC-:B------:R-:W-:Y:S01]  /*168a0*/  FFMA.FTZ R72, R72, R127.reuse, -R125.reuse ;  /* 0x0000007f48487223 */ /* 0x180fe2000001087d */
[-CC-:B------:R-:W-:Y:S01]  /*168b0*/  FFMA.FTZ R152, R77, R127.reuse, -R125.reuse ;  /* 0x0000007f4d987223 */ /* 0x180fe2000001087d */
[-CC-:B------:R-:W-:Y:S01]  /*168c0*/  FFMA.FTZ R77, R78, R127.reuse, -R124.reuse ;  /* 0x0000007f4e4d7223 */ /* 0x180fe2000001087c */
[--C-:B------:R-:W-:Y:S01]  /*168d0*/  FFMA.FTZ R76, R76, R127, -R125.reuse ;  /* 0x0000007f4c4c7223 */ /* 0x100fe2000001087d */
[C---:B------:R-:W-:Y:S01]  /*168e0*/  HMMA.16816.F32.BF16 R28, R56.reuse, R30, RZ ;  /* 0x0000001e381c723c */ /* 0x040fe200000418ff */
[----:B------:R-:W-:Y:S01]  /*168f0*/  MUFU.EX2 R139, R139 ;  /* 0x0000008b008b7308 */ /* 0x000fe20000000800 */
[----:B--2---:R-:W-:Y:S01]  /*16900*/  F2FP.BF16.F32.PACK_AB R66, R134, R135 ;  /* 0x000000878642723e */ /* 0x004fe200000010ff */
[-CC-:B------:R-:W-:Y:S01]  /*16910*/  FFMA.FTZ R75, R75, R127.reuse, -R125.reuse ;  /* 0x0000007f4b4b7223 */ /* 0x180fe2000001087d */
[-CC-:B------:R-:W-:Y:S01]  /*16920*/  FFMA.FTZ R74, R74, R127.reuse, -R125.reuse ;  /* 0x0000007f4a4a7223 */ /* 0x180fe2000001087d */
[-CC-:B------:R-:W-:Y:S01]  /*16930*/  FFMA.FTZ R81, R81, R127.reuse, -R125.reuse ;  /* 0x0000007f51517223 */ /* 0x180fe2000001087d */
[C---:B------:R-:W-:Y:S01]  /*16940*/  HMMA.16816.F32.BF16 R20, R56.reuse, R22, RZ ;  /* 0x000000163814723c */ /* 0x040fe200000418ff */
[-CC-:B------:R-:W-:Y:S01]  /*16950*/  FFMA.FTZ R78, R87, R127.reuse, -R124.reuse ;  /* 0x0000007f574e7223 */ /* 0x180fe2000001087c */
[-CC-:B------:R-:W-:Y:S01]  /*16960*/  FFMA.FTZ R87, R92, R127.reuse, -R125.reuse ;  /* 0x0000007f5c577223 */ /* 0x180fe2000001087d */
[----:B------:R-:W1:Y:S01]  /*16970*/  MUFU.EX2 R140, R140 ;  /* 0x0000008c008c7308 */ /* 0x000e620000000800 */
[-CC-:B------:R-:W-:Y:S01]  /*16980*/  FFMA.FTZ R91, R91, R127.reuse, -R125.reuse ;  /* 0x0000007f5b5b7223 */ /* 0x180fe2000001087d */
[-CC-:B------:R-:W-:Y:S01]  /*16990*/  FFMA.FTZ R93, R93, R127.reuse, -R125.reuse ;  /* 0x0000007f5d5d7223 */ /* 0x180fe2000001087d */
[C---:B------:R-:W-:Y:S01]  /*169a0*/  HMMA.16816.F32.BF16 R4, R56.reuse, R60, RZ ;  /* 0x0000003c3804723c */ /* 0x040fe200000418ff */
[-C--:B------:R-:W-:Y:S01]  /*169b0*/  FFMA.FTZ R92, R97, R127.reuse, -R124 ;  /* 0x0000007f615c7223 */ /* 0x080fe2000001087c */
[-CC-:B------:R-:W-:Y:S01]  /*169c0*/  FFMA.FTZ R90, R90, R127.reuse, -R125.reuse ;  /* 0x0000007f5a5a7223 */ /* 0x180fe2000001087d */
[-CC-:B------:R-:W-:Y:S01]  /*169d0*/  FFMA.FTZ R89, R89, R127.reuse, -R125.reuse ;  /* 0x0000007f59597223 */ /* 0x180fe2000001087d */
[--C-:B------:R-:W-:Y:S01]  /*169e0*/  FFMA.FTZ R88, R88, R127, -R125.reuse ;  /* 0x0000007f58587223 */ /* 0x100fe2000001087d */
[----:B------:R-:W-:Y:S01]  /*169f0*/  MUFU.EX2 R141, R141 ;  /* 0x0000008d008d7308 */ /* 0x000fe20000000800 */
[----:B------:R-:W-:Y:S01]  /*16a00*/  HMMA.16816.F32.BF16 R56, R56, R62, RZ ;  /* 0x0000003e3838723c */ /* 0x000fe200000418ff */
[C---:B------:R-:W-:Y:S01]  /*16a10*/  F2FP.BF16.F32.PACK_AB R61, R114.reuse, R115 ;  /* 0x00000073723d723e */ /* 0x040fe200000010ff */
[----:B------:R-:W-:Y:S01]  /*16a20*/  FADD.FTZ R114, R114, R120 ;  /* 0x0000007872727221 */ /* 0x000fe20000010000 */
[-C--:B------:R-:W-:Y:S01]  /*16a30*/  FFMA.FTZ R250, R103, R127.reuse, -R125 ;  /* 0x0000007f67fa7223 */ /* 0x080fe2000001087d */
[----:B------:R-:W-:-:S02]  /*16a40*/  FFMA.FTZ R251, R101, R127, -R124 ;  /* 0x0000007f65fb7223 */ /* 0x000fc4000001087c */
[C---:B------:R-:W-:Y:S01]  /*16a50*/  HMMA.16816.F32.BF16 R16, R64.reuse, R40, R16 ;  /* 0x000000284010723c */ /* 0x040fe20000041810 */
[----:B------:R-:W2:Y:S01]  /*16a60*/  MUFU.EX2 R142, R142 ;  /* 0x0000008e008e7308 */ /* 0x000ea20000000800 */
[----:B-1----:R-:W-:Y:S01]  /*16a70*/  F2FP.BF16.F32.PACK_AB R60, R140, R139 ;  /* 0x0000008b8c3c723e */ /* 0x002fe200000010ff */
[----:B------:R-:W-:Y:S01]  /*16a80*/  FADD.FTZ R114, R113, R114 ;  /* 0x0000007271727221 */ /* 0x000fe20000010000 */
[C---:B------:R-:W-:Y:S02]  /*16a90*/  F2FP.BF16.F32.PACK_AB R63, R112.reuse, R113 ;  /* 0x00000071703f723e */ /* 0x040fe400000010ff */
[C---:B------:R-:W-:Y:S01]  /*16aa0*/  HMMA.16816.F32.BF16 R12, R64.reuse, R42, R12 ;  /* 0x0000002a400c723c */ /* 0x040fe2000004180c */
[----:B------:R-:W1:Y:S01]  /*16ab0*/  LDSM.16.MT88.4 R40, [R223+0xb000] ;  /* 0x00b00000df28783b */ /* 0x000e620000004200 */
[----:B------:R-:W-:Y:S01]  /*16ac0*/  FADD.FTZ R112, R112, R114 ;  /* 0x0000007270707221 */ /* 0x000fe20000010000 */
[----:B------:R-:W3:Y:S03]  /*16ad0*/  MUFU.EX2 R111, R111 ;  /* 0x0000006f006f7308 */ /* 0x000ee60000000800 */
[C---:B------:R-:W-:Y:S05]  /*16ae0*/  HMMA.16816.F32.BF16 R32, R64.reuse, R52, R32 ;  /* 0x000000344020723c */ /* 0x040fea0000041820 */
[----:B------:R-:W4:Y:S01]  /*16af0*/  MUFU.EX2 R110, R110 ;  /* 0x0000006e006e7308 */ /* 0x000f220000000800 */
[----:B------:R-:W-:Y:S01]  /*16b00*/  HMMA.16816.F32.BF16 R28, R64, R54, R28 ;  /* 0x00000036401c723c */ /* 0x000fe2000004181c */
[----:B------:R-:W5:Y:S01]  /*16b10*/  LDSM.16.MT88.4 R52, [R225+0xb000] ;  /* 0x00b00000e134783b */ /* 0x000f620000004200 */
[----:B--2---:R-:W-:-:S04]  /*16b20*/  F2FP.BF16.F32.PACK_AB R62, R142, R141 ;  /* 0x0000008d8e3e723e */ /* 0x004fc800000010ff */
[----:B------:R-:W-:Y:S01]  /*16b30*/  HMMA.16816.F32.BF16 R24, R64, R48, R24 ;  /* 0x000000304018723c */ /* 0x000fe20000041818 */
[----:B------:R-:W-:Y:S01]  /*16b40*/  MUFU.EX2 R109, R109 ;  /* 0x0000006d006d7308 */ /* 0x000fe20000000800 */
[----:B---3--:R-:W-:-:S04]  /*16b50*/  FADD.FTZ R112, R111, R112 ;  /* 0x000000706f707221 */ /* 0x008fc80000010000 */
[C---:B------:R-:W-:Y:S01]  /*16b60*/  HMMA.16816.F32.BF16 R20, R64.reuse, R50, R20 ;  /* 0x000000324014723c */ /* 0x040fe20000041814 */
[----:B------:R-:W2:Y:S02]  /*16b70*/  LDSM.16.MT88.4 R48, [R224+0xb000] ;  /* 0x00b00000e030783b */ /* 0x000ea40000004200 */
[----:B------:R-:W3:Y:S03]  /*16b80*/  MUFU.EX2 R108, R108 ;  /* 0x0000006c006c7308 */ /* 0x000ee60000000800 */
[C---:B------:R-:W-:Y:S05]  /*16b90*/  HMMA.16816.F32.BF16 R4, R64.reuse, R68, R4 ;  /* 0x000000444004723c */ /* 0x040fea0000041804 */
[----:B------:R-:W-:Y:S01]  /*16ba0*/  MUFU.EX2 R146, R146 ;  /* 0x0000009200927308 */ /* 0x000fe20000000800 */
[----:B------:R-:W-:Y:S01]  /*16bb0*/  HMMA.16816.F32.BF16 R56, R64, R70, R56 ;  /* 0x000000464038723c */ /* 0x000fe20000041838 */
[----:B------:R-:W2:Y:S05]  /*16bc0*/  LDSM.16.MT88.4 R68, [R222+0xb000] ;  /* 0x00b00000de44783b */ /* 0x000eaa0000004200 */
[----:B-1----:R-:W-:Y:S01]  /*16bd0*/  HMMA.16816.F32.BF16 R16, R60, R40, R16 ;  /* 0x000000283c10723c */ /* 0x002fe20000041810 */
[----:B------:R-:W1:Y:S01]  /*16be0*/  MUFU.EX2 R147, R147 ;  /* 0x0000009300937308 */ /* 0x000e620000000800 */
[C---:B----4-:R-:W-:Y:S01]  /*16bf0*/  F2FP.BF16.F32.PACK_AB R65, R110.reuse, R111 ;  /* 0x0000006f6e41723e */ /* 0x050fe200000010ff */
[----:B------:R-:W-:Y:S01]  /*16c00*/  FADD.FTZ R110, R110, R112 ;  /* 0x000000706e6e7221 */ /* 0x000fe20000010000 */
[----:B---3--:R-:W-:-:S02]  /*16c10*/  F2FP.BF16.F32.PACK_AB R67, R108, R109 ;  /* 0x0000006d6c43723e */ /* 0x008fc400000010ff */
[C---:B------:R-:W-:Y:S01]  /*16c20*/  HMMA.16816.F32.BF16 R12, R60.reuse, R42, R12 ;  /* 0x0000002a3c0c723c */ /* 0x040fe2000004180c */
[----:B------:R-:W3:Y:S01]  /*16c30*/  LDSM.16.MT88.4 R40, [R223+0xb800] ;  /* 0x00b80000df28783b */ /* 0x000ee20000004200 */
[----:B------:R-:W-:Y:S01]  /*16c40*/  FADD.FTZ R110, R109, R110 ;  /* 0x0000006e6d6e7221 */ /* 0x000fe20000010000 */
[----:B------:R-:W-:Y:S03]  /*16c50*/  MUFU.EX2 R148, R148 ;  /* 0x0000009400947308 */ /* 0x000fe60000000800 */
[----:B-----5:R-:W-:Y:S01]  /*16c60*/  HMMA.16816.F32.BF16 R32, R60, R52, R32 ;  /* 0x000000343c20723c */ /* 0x020fe20000041820 */
[----:B------:R-:W-:-:S04]  /*16c70*/  FADD.FTZ R110, R108, R110 ;  /* 0x0000006e6c6e7221 */ /* 0x000fc80000010000 */
[----:B------:R-:W4:Y:S01]  /*16c80*/  MUFU.EX2 R149, R149 ;  /* 0x0000009500957308 */ /* 0x000f220000000800 */
[----:B------:R-:W-:Y:S01]  /*16c90*/  HMMA.16816.F32.BF16 R28, R60, R54, R28 ;  /* 0x000000363c1c723c */ /* 0x000fe2000004181c */
[----:B------:R-:W5:Y:S01]  /*16ca0*/  LDSM.16.MT88.4 R52, [R225+0xb800] ;  /* 0x00b80000e134783b */ /* 0x000f620000004200 */
[----:B-1----:R-:W-:-:S04]  /*16cb0*/  F2FP.BF16.F32.PACK_AB R64, R147, R146 ;  /* 0x000000929340723e */ /* 0x002fc800000010ff */
[C---:B--2---:R-:W-:Y:S01]  /*16cc0*/  HMMA.16816.F32.BF16 R24, R60.reuse, R48, R24 ;  /* 0x000000303c18723c */ /* 0x044fe20000041818 */
[----:B------:R-:W1:Y:S05]  /*16cd0*/  MUFU.EX2 R107, R107 ;  /* 0x0000006b006b7308 */ /* 0x000e6a0000000800 */
[----:B------:R-:W-:Y:S01]  /*16ce0*/  HMMA.16816.F32.BF16 R20, R60, R50, R20 ;  /* 0x000000323c14723c */ /* 0x000fe20000041814 */
[----:B------:R-:W2:Y:S02]  /*16cf0*/  LDSM.16.MT88.4 R48, [R224+0xb800] ;  /* 0x00b80000e030783b */ /* 0x000ea40000004200 */
[----:B------:R-:W3:Y:S01]  /*16d00*/  MUFU.EX2 R106, R106 ;  /* 0x0000006a006a7308 */ /* 0x000ee20000000800 */
[----:B----4-:R-:W-:-:S02]  /*16d10*/  F2FP.BF16.F32.PACK_AB R66, R149, R148 ;  /* 0x000000949542723e */ /* 0x010fc400000010ff */
[C---:B------:R-:W-:Y:S05]  /*16d20*/  HMMA.16816.F32.BF16 R4, R60.reuse, R68, R4 ;  /* 0x000000443c04723c */ /* 0x040fea0000041804 */
[----:B------:R-:W4:Y:S01]  /*16d30*/  MUFU.EX2 R105, R105 ;  /* 0x0000006900697308 */ /* 0x000f220000000800 */
[----:B------:R-:W-:Y:S01]  /*16d40*/  HMMA.16816.F32.BF16 R56, R60, R70, R56 ;  /* 0x000000463c38723c */ /* 0x000fe20000041838 */
[----:B------:R-:W2:Y:S01]  /*16d50*/  LDSM.16.MT88.4 R68, [R222+0xb800] ;  /* 0x00b80000de44783b */ /* 0x000ea20000004200 */
[----:B-1----:R-:W-:-:S04]  /*16d60*/  FADD.FTZ R110, R107, R110 ;  /* 0x0000006e6b6e7221 */ /* 0x002fc80000010000 */
[----:B---3--:R-:W-:Y:S01]  /*16d70*/  HMMA.16816.F32.BF16 R16, R64, R40, R16 ;  /* 0x000000284010723c */ /* 0x008fe20000041810 */
[----:B------:R-:W1:Y:S01]  /*16d80*/  MUFU.EX2 R133, R133 ;  /* 0x0000008500857308 */ /* 0x000e620000000800 */
[C---:B------:R-:W-:Y:S01]  /*16d90*/  F2FP.BF16.F32.PACK_AB R61, R106.reuse, R107 ;  /* 0x0000006b6a3d723e */ /* 0x040fe200000010ff */
[----:B------:R-:W-:-:S03]  /*16da0*/  FADD.FTZ R106, R106, R110 ;  /* 0x0000006e6a6a7221 */ /* 0x000fc60000010000 */
[C---:B------:R-:W-:Y:S01]  /*16db0*/  HMMA.16816.F32.BF16 R12, R64.reuse, R42, R12 ;  /* 0x0000002a400c723c */ /* 0x040fe2000004180c */
[----:B------:R-:W3:Y:S02]  /*16dc0*/  LDSM.16.MT88.4 R40, [R223+0xc000] ;  /* 0x00c00000df28783b */ /* 0x000ee40000004200 */
[----:B------:R-:W-:Y:S01]  /*16dd0*/  MUFU.EX2 R155, R155 ;  /* 0x0000009b009b7308 */ /* 0x000fe20000000800 */
[----:B----4-:R-:W-:Y:S02]  /*16de0*/  FADD.FTZ R106, R105, R106 ;  /* 0x0000006a696a7221 */ /* 0x010fe40000010000 */
[C---:B-----5:R-:W-:Y:S05]  /*16df0*/  HMMA.16816.F32.BF16 R32, R64.reuse, R52, R32 ;  /* 0x000000344020723c */ /* 0x060fea0000041820 */
[----:B------:R-:W4:Y:S01]  /*16e00*/  MUFU.EX2 R156, R156 ;  /* 0x0000009c009c7308 */ /* 0x000f220000000800 */
[----:B------:R-:W-:Y:S01]  /*16e10*/  HMMA.16816.F32.BF16 R28, R64, R54, R28 ;  /* 0x00000036401c723c */ /* 0x000fe2000004181c */
[----:B------:R-:W5:Y:S01]  /*16e20*/  LDSM.16.MT88.4 R52, [R225+0xc000] ;  /* 0x00c00000e134783b */ /* 0x000f620000004200 */
[C---:B-1----:R-:W-:Y:S01]  /*16e30*/  F2FP.BF16.F32.PACK_AB R63, R133.reuse, R105 ;  /* 0x00000069853f723e */ /* 0x042fe200000010ff */
[----:B------:R-:W-:-:S03]  /*16e40*/  FADD.FTZ R133, R133, R106 ;  /* 0x0000006a85857221 */ /* 0x000fc60000010000 */
[C---:B--2---:R-:W-:Y:S01]  /*16e50*/  HMMA.16816.F32.BF16 R24, R64.reuse, R48, R24 ;  /* 0x000000304018723c */ /* 0x044fe20000041818 */
[----:B------:R-:W-:Y:S05]  /*16e60*/  MUFU.EX2 R157, R157 ;  /* 0x0000009d009d7308 */ /* 0x000fea0000000800 */
[----:B------:R-:W-:Y:S01]  /*16e70*/  HMMA.16816.F32.BF16 R20, R64, R50, R20 ;  /* 0x000000324014723c */ /* 0x000fe20000041814 */
[----:B------:R-:W1:Y:S02]  /*16e80*/  LDSM.16.MT88.4 R48, [R224+0xc000] ;  /* 0x00c00000e030783b */ /* 0x000e640000004200 */
[----:B------:R-:W2:Y:S01]  /*16e90*/  MUFU.EX2 R158, R158 ;  /* 0x0000009e009e7308 */ /* 0x000ea20000000800 */
[----:B----4-:R-:W-:-:S02]  /*16ea0*/  F2FP.BF16.F32.PACK_AB R60, R156, R155 ;  /* 0x0000009b9c3c723e */ /* 0x010fc400000010ff */
[C---:B------:R-:W-:Y:S05]  /*16eb0*/  HMMA.16816.F32.BF16 R4, R64.reuse, R68, R4 ;  /* 0x000000444004723c */ /* 0x040fea0000041804 */
[----:B------:R-:W4:Y:S01]  /*16ec0*/  MUFU.EX2 R132, R132 ;  /* 0x0000008400847308 */ /* 0x000f220000000800 */
[----:B------:R-:W-:Y:S01]  /*16ed0*/  HMMA.16816.F32.BF16 R56, R64, R70, R56 ;  /* 0x000000464038723c */ /* 0x000fe20000041838 */
[----:B------:R-:W1:Y:S06]  /*16ee0*/  LDSM.16.MT88.4 R68, [R222+0xc000] ;  /* 0x00c00000de44783b */ /* 0x000e6c0000004200 */
[----:B------:R-:W5:Y:S01]  /*16ef0*/  MUFU.EX2 R131, R131 ;  /* 0x0000008300837308 */ /* 0x000f620000000800 */
[----:B--2---:R-:W-:-:S07]  /*16f00*/  F2FP.BF16.F32.PACK_AB R62, R158, R157 ;  /* 0x0000009d9e3e723e */ /* 0x004fce00000010ff */
[----:B---3--:R-:W-:Y:S01]  /*16f10*/  HMMA.16816.F32.BF16 R16, R60, R40, R16 ;  /* 0x000000283c10723c */ /* 0x008fe20000041810 */
[----:B------:R-:W2:Y:S01]  /*16f20*/  MUFU.EX2 R130, R130 ;  /* 0x0000008200827308 */ /* 0x000ea20000000800 */
        /* <DEDUP_REMOVED lines=10> */
[----:B--2---:R-:W-:-:S04]  /*16fd0*/  FADD.FTZ R131, R130, R131 ;  /* 0x0000008382837221 */ /* 0x004fc80000010000 */
[----:B-1----:R-:W-:Y:S01]  /*16fe0*/  HMMA.16816.F32.BF16 R24, R60, R48, R24 ;  /* 0x000000303c18723c */ /* 0x002fe20000041818 */
        /* <DEDUP_REMOVED lines=10> */
[----:B-1----:R-:W-:-:S05]  /*17090*/  F2FP.BF16.F32.PACK_AB R64, R171, R170 ;  /* 0x000000aaab40723e */ /* 0x002fca00000010ff */
[----:B------:R-:W1:Y:S08]  /*170a0*/  MUFU.EX2 R143, R143 ;  /* 0x0000008f008f7308 */ /* 0x000e700000000800 */
[----:B------:R-:W5:Y:S01]  /*170b0*/  MUFU.EX2 R144, R144 ;  /* 0x0000009000907308 */ /* 0x000f620000000800 */
[----:B----4-:R-:W-:-:S07]  /*170c0*/  F2FP.BF16.F32.PACK_AB R66, R176, R175 ;  /* 0x000000afb042723e */ /* 0x010fce00000010ff */
[----:B---3--:R-:W-:Y:S01]  /*170d0*/  HMMA.16816.F32.BF16 R16, R64, R40, R16 ;  /* 0x000000284010723c */ /* 0x008fe20000041810 */
[----:B------:R-:W-:Y:S01]  /*170e0*/  MUFU.EX2 R145, R145 ;  /* 0x0000009100917308 */ /* 0x000fe20000000800 */
[----:B-1----:R-:W-:-:S04]  /*170f0*/  FADD.FTZ R129, R143, R129 ;  /* 0x000000818f817221 */ /* 0x002fc80000010000 */
[C---:B------:R-:W-:Y:S01]  /*17100*/  HMMA.16816.F32.BF16 R12, R64.reuse, R42, R12 ;  /* 0x0000002a400c723c */ /* 0x040fe2000004180c */
[----:B------:R-:W1:Y:S02]  /*17110*/  LDSM.16.MT88.4 R40, [R223+0xd000] ;  /* 0x00d00000df28783b */ /* 0x000e640000004200 */
[----:B------:R-:W3:Y:S01]  /*17120*/  MUFU.EX2 R150, R150 ;  /* 0x0000009600967308 */ /* 0x000ee20000000800 */
[C---:B-----5:R-:W-:Y:S01]  /*17130*/  F2FP.BF16.F32.PACK_AB R61, R144.reuse, R143 ;  /* 0x0000008f903d723e */ /* 0x060fe200000010ff */
[----:B------:R-:W-:Y:S01]  /*17140*/  FADD.FTZ R129, R144, R129 ;  /* 0x0000008190817221 */ /* 0x000fe20000010000 */
[C---:B------:R-:W-:Y:S05]  /*17150*/  HMMA.16816.F32.BF16 R32, R64.reuse, R52, R32 ;  /* 0x000000344020723c */ /* 0x040fea0000041820 */
[----:B------:R-:W-:Y:S01]  /*17160*/  MUFU.EX2 R189, R189 ;  /* 0x000000bd00bd7308 */ /* 0x000fe20000000800 */
[C---:B------:R-:W-:Y:S01]  /*17170*/  HMMA.16816.F32.BF16 R28, R64.reuse, R54, R28 ;  /* 0x00000036401c723c */ /* 0x040fe2000004181c */
[----:B------:R-:W4:Y:S05]  /*17180*/  LDSM.16.MT88.4 R52, [R225+0xd000] ;  /* 0x00d00000e134783b */ /* 0x000f2a0000004200 */
[----:B--2---:R-:W-:Y:S01]  /*17190*/  HMMA.16816.F32.BF16 R24, R64, R48, R24 ;  /* 0x000000304018723c */ /* 0x004fe20000041818 */
[----:B------:R-:W2:Y:S01]  /*171a0*/  MUFU.EX2 R191, R191 ;  /* 0x000000bf00bf7308 */ /* 0x000ea20000000800 */
        /* <DEDUP_REMOVED lines=12> */
[----:B------:R-:W4:Y:S01]  /*17270*/  MUFU.EX2 R154, R154 ;  /* 0x0000009a009a7308 */ /* 0x000f220000000800 */
[----:B-----5:R-:W-:-:S07]  /*17280*/  F2FP.BF16.F32.PACK_AB R62, R192, R190 ;  /* 0x000000bec03e723e */ /* 0x020fce00000010ff */
[----:B-1----:R-:W-:Y:S01]  /*17290*/  HMMA.16816.F32.BF16 R16, R60, R40, R16 ;  /* 0x000000283c10723c */ /* 0x002fe20000041810 */
[----:B------:R-:W1:Y:S01]  /*172a0*/  MUFU.EX2 R162, R162 ;  /* 0x000000a200a27308 */ /* 0x000e620000000800 */
[----:B--2---:R-:W-:-:S04]  /*172b0*/  FADD.FTZ R145, R151, R145 ;  /* 0x0000009197917221 */ /* 0x004fc80000010000 */
[C---:B------:R-:W-:Y:S01]  /*172c0*/  HMMA.16816.F32.BF16 R12, R60.reuse, R42, R12 ;  /* 0x0000002a3c0c723c */ /* 0x040fe2000004180c */
[----:B------:R-:W2:Y:S02]  /*172d0*/  LDSM.16.MT88.4 R40, [R223+0xd800] ;  /* 0x00d80000df28783b */ /* 0x000ea40000004200 */
[----:B------:R-:W5:Y:S01]  /*172e0*/  MUFU.EX2 R167, R167 ;  /* 0x000000a700a77308 */ /* 0x000f620000000800 */
[C---:B----4-:R-:W-:Y:S01]  /*172f0*/  F2FP.BF16.F32.PACK_AB R65, R154.reuse, R151 ;  /* 0x000000979a41723e */ /* 0x050fe200000010ff */
[----:B------:R-:W-:Y:S01]  /*17300*/  FADD.FTZ R154, R154, R145 ;  /* 0x000000919a9a7221 */ /* 0x000fe20000010000 */
[C---:B------:R-:W-:Y:S05]  /*17310*/  HMMA.16816.F32.BF16 R32, R60.reuse, R52, R32 ;  /* 0x000000343c20723c */ /* 0x040fea0000041820 */
[----:B------:R-:W-:Y:S01]  /*17320*/  MUFU.EX2 R186, R186 ;  /* 0x000000ba00ba7308 */ /* 0x000fe20000000800 */
[----:B------:R-:W-:Y:S01]  /*17330*/  HMMA.16816.F32.BF16 R28, R60, R54, R28 ;  /* 0x000000363c1c723c */ /* 0x000fe2000004181c */
[----:B------:R-:W4:Y:S01]  /*17340*/  LDSM.16.MT88.4 R52, [R225+0xd800] ;  /* 0x00d80000e134783b */ /* 0x000f220000004200 */
        /* <DEDUP_REMOVED lines=13> */
[----:B------:R-:W1:Y:S08]  /*17420*/  MUFU.EX2 R169, R169 ;  /* 0x000000a900a97308 */ /* 0x000e700000000800 */
[----:B------:R-:W4:Y:S01]  /*17430*/  MUFU.EX2 R178, R178 ;  /* 0x000000b200b27308 */ /* 0x000f220000000800 */
[----:B-----5:R-:W-:-:S07]  /*17440*/  F2FP.BF16.F32.PACK_AB R66, R188, R185 ;  /* 0x000000b9bc42723e */ /* 0x020fce00000010ff */
        /* <DEDUP_REMOVED lines=57> */
[----:B------:R-:W-:Y:S01]  /*177e0*/  MUFU.EX2 R182, R182 ;  /* 0x000000b600b67308 */ /* 0x000fe20000000800 */
[----:B-1----:R-:W-:-:S04]  /*177f0*/  FADD.FTZ R197, R196, R197 ;  /* 0x000000c5c4c57221 */ /* 0x002fc80000010000 */
[C---:B------:R-:W-:Y:S01]  /*17800*/  HMMA.16816.F32.BF16 R12, R64.reuse, R42, R12 ;  /* 0x0000002a400c723c */ /* 0x040fe2000004180c */
[----:B------:R-:W1:Y:S02]  /*17810*/  LDSM.16.MT88.4 R40, [R223+0xf000] ;  /* 0x00f00000df28783b */ /* 0x000e640000004200 */
[----:B------:R-:W2:Y:S01]  /*17820*/  MUFU.EX2 R179, R179 ;  /* 0x000000b300b37308 */ /* 0x000ea20000000800 */
[C---:B----4-:R-:W-:Y:S01]  /*17830*/  F2FP.BF16.F32.PACK_AB R61, R195.reuse, R196 ;  /* 0x000000c4c33d723e */ /* 0x050fe200000010ff */
[----:B------:R-:W-:Y:S01]  /*17840*/  FADD.FTZ R197, R195, R197 ;  /* 0x000000c5c3c57221 */ /* 0x000fe20000010000 */
[C---:B------:R-:W-:Y:S05]  /*17850*/  HMMA.16816.F32.BF16 R32, R64.reuse, R52, R32 ;  /* 0x000000344020723c */ /* 0x040fea0000041820 */
[----:B------:R-:W-:Y:S01]  /*17860*/  MUFU.EX2 R159, R159 ;  /* 0x0000009f009f7308 */ /* 0x000fe20000000800 */
[C---:B------:R-:W-:Y:S01]  /*17870*/  HMMA.16816.F32.BF16 R28, R64.reuse, R54, R28 ;  /* 0x00000036401c723c */ /* 0x040fe2000004181c */
[----:B------:R-:W-:Y:S05]  /*17880*/  LDSM.16.MT88.4 R52, [R225+0xf000] ;  /* 0x00f00000e134783b */ /* 0x000fea0000004200 */
        /* <DEDUP_REMOVED lines=8> */
[C---:B------:R-:W-:Y:S05]  /*17910*/  HMMA.16816.F32.BF16 R4, R64.reuse, R68, R4 ;  /* 0x000000444004723c */ /* 0x040fea0000041804 */
[----:B------:R-:W4:Y:S01]  /*17920*/  MUFU.EX2 R160, R160 ;  /* 0x000000a000a07308 */ /* 0x000f220000000800 */
[----:B------:R-:W-:Y:S01]  /*17930*/  HMMA.16816.F32.BF16 R56, R64, R70, R56 ;  /* 0x000000464038723c */ /* 0x000fe20000041838 */
[----:B------:R-:W5:Y:S01]  /*17940*/  LDSM.16.MT88.4 R64, [R222+0xf000] ;  /* 0x00f00000de40783b */ /* 0x000f620000004200 */
[----:B---3--:R-:W-:-:S05]  /*17950*/  F2FP.BF16.F32.PACK_AB R60, R163, R159 ;  /* 0x0000009fa33c723e */ /* 0x008fca00000010ff */
[----:B------:R-:W-:Y:S08]  /*17960*/  MUFU.EX2 R177, R177 ;  /* 0x000000b100b17308 */ /* 0x000ff00000000800 */
[----:B------:R-:W3:Y:S01]  /*17970*/  MUFU.EX2 R166, R166 ;  /* 0x000000a600a67308 */ /* 0x000ee20000000800 */
[----:B----4-:R-:W-:-:S07]  /*17980*/  F2FP.BF16.F32.PACK_AB R62, R160, R161 ;  /* 0x000000a1a03e723e */ /* 0x010fce00000010ff */
[C---:B-1----:R-:W-:Y:S01]  /*17990*/  HMMA.16816.F32.BF16 R16, R60.reuse, R40, R16 ;  /* 0x000000283c10723c */ /* 0x042fe20000041810 */
[----:B------:R-:W-:Y:S05]  /*179a0*/  MUFU.EX2 R201, R201 ;  /* 0x000000c900c97308 */ /* 0x000fea0000000800 */
[C---:B------:R-:W-:Y:S01]  /*179b0*/  HMMA.16816.F32.BF16 R12, R60.reuse, R42, R12 ;  /* 0x0000002a3c0c723c */ /* 0x040fe2000004180c */
[----:B------:R-:W1:Y:S02]  /*179c0*/  LDSM.16.MT88.4 R40, [R223+0xf800] ;  /* 0x00f80000df28783b */ /* 0x000e640000004200 */
[----:B------:R-:W4:Y:S01]  /*179d0*/  MUFU.EX2 R202, R202 ;  /* 0x000000ca00ca7308 */ /* 0x000f220000000800 */
[C---:B---3--:R-:W-:Y:S01]  /*179e0*/  F2FP.BF16.F32.PACK_AB R69, R166.reuse, R177 ;  /* 0x000000b1a645723e */ /* 0x048fe200000010ff */
[----:B------:R-:W-:Y:S01]  /*179f0*/  FADD.FTZ R177, R177, R182 ;  /* 0x000000b6b1b17221 */ /* 0x000fe20000010000 */
[----:B--2---:R-:W-:Y:S03]  /*17a00*/  HMMA.16816.F32.BF16 R24, R60, R48, R24 ;  /* 0x000000303c18723c */ /* 0x004fe60000041818 */
[----:B------:R-:W-:-:S02]  /*17a10*/  FADD.FTZ R177, R166, R177 ;  /* 0x000000b1a6b17221 */ /* 0x000fc40000010000 */
[----:B------:R-:W-:Y:S01]  /*17a20*/  MUFU.EX2 R9, R9 ;  /* 0x0000000900097308 */ /* 0x000fe20000000800 */
[C---:B-----5:R-:W-:Y:S06]  /*17a30*/  HMMA.16816.F32.BF16 R4, R60.reuse, R64, R4 ;  /* 0x000000403c04723c */ /* 0x060fec0000041804 */
[C---:B------:R-:W-:Y:S01]  /*17a40*/  HMMA.16816.F32.BF16 R20, R60.reuse, R50, R20 ;  /* 0x000000323c14723c */ /* 0x040fe20000041814 */
[----:B------:R-:W-:Y:S01]  /*17a50*/  FFMA.FTZ R64, R80, R127, -R125 ;  /* 0x0000007f50407223 */ /* 0x000fe2000001087d */
[----:B------:R-:W-:Y:S01]  /*17a60*/  FADD.FTZ R80, R3, R126 ;  /* 0x0000007e03507221 */ /* 0x000fe20000010000 */
[----:B------:R-:W2:Y:S01]  /*17a70*/  LDSM.16.MT88.4 R48, [R224+0xf800] ;  /* 0x00f80000e030783b */ /* 0x000ea20000004200 */
[----:B------:R-:W3:Y:S01]  /*17a80*/  MUFU.EX2 R73, R73 ;  /* 0x0000004900497308 */ /* 0x000ee20000000800 */
[----:B----4-:R-:W-:Y:S01]  /*17a90*/  F2FP.BF16.F32.PACK_AB R71, R202, R201 ;  /* 0x000000c9ca47723e */ /* 0x010fe200000010ff */
[----:B------:R-:W-:Y:S01]  /*17aa0*/  FADD.FTZ R138, R138, R80 ;  /* 0x000000508a8a7221 */ /* 0x000fe20000010000 */
[----:B------:R-:W-:Y:S01]  /*17ab0*/  HMMA.16816.F32.BF16 R32, R60, R52, R32 ;  /* 0x000000343c20723c */ /* 0x000fe20000041820 */
[----:B------:R-:W-:-:S02]  /*17ac0*/  FADD.FTZ R201, R201, R177 ;  /* 0x000000b1c9c97221 */ /* 0x000fc40000010000 */
[----:B------:R-:W-:Y:S02]  /*17ad0*/  FADD.FTZ R138, R137, R138 ;  /* 0x0000008a898a7221 */ /* 0x000fe40000010000 */
[----:B------:R-:W-:Y:S01]  /*17ae0*/  MUFU.EX2 R72, R72 ;  /* 0x0000004800487308 */ /* 0x000fe20000000800 */
[C---:B------:R-:W-:Y:S01]  /*17af0*/  HMMA.16816.F32.BF16 R28, R60.reuse, R54, R28 ;  /* 0x000000363c1c723c */ /* 0x040fe2000004181c */
[----:B------:R-:W-:Y:S01]  /*17b00*/  FADD.FTZ R138, R136, R138 ;  /* 0x0000008a888a7221 */ /* 0x000fe20000010000 */
[----:B------:R-:W4:Y:S03]  /*17b10*/  LDSM.16.MT88.4 R52, [R225+0xf800] ;  /* 0x00f80000e134783b */ /* 0x000f260000004200 */
[----:B------:R-:W-:Y:S01]  /*17b20*/  FADD.FTZ R135, R135, R138 ;  /* 0x0000008a87877221 */ /* 0x000fe20000010000 */
[----:B------:R-:W-:Y:S01]  /*17b30*/  HMMA.16816.F32.BF16 R56, R60, R66, R56 ;  /* 0x000000423c38723c */ /* 0x000fe20000041838 */
[----:B------:R-:W5:Y:S01]  /*17b40*/  MUFU.EX2 R152, R152 ;  /* 0x0000009800987308 */ /* 0x000f620000000800 */
[----:B---3--:R-:W-:Y:S01]  /*17b50*/  F2FP.BF16.F32.PACK_AB R68, R73, R9 ;  /* 0x000000094944723e */ /* 0x008fe200000010ff */
[----:B------:R-:W-:Y:S01]  /*17b60*/  FADD.FTZ R135, R134, R135 ;  /* 0x0000008786877221 */ /* 0x000fe20000010000 */
[----:B------:R-:W3:Y:S03]  /*17b70*/  LDSM.16.MT88.4 R60, [R222+0xf800] ;  /* 0x00f80000de3c783b */ /* 0x000ee60000004200 */
[----:B------:R-:W-:-:S02]  /*17b80*/  FADD.FTZ R135, R139, R135 ;  /* 0x000000878b877221 */ /* 0x000fc40000010000 */
[----:B------:R-:W-:Y:S02]  /*17b90*/  MUFU.EX2 R153, R153 ;  /* 0x0000009900997308 */ /* 0x000fe40000000800 */
[----:B------:R-:W-:-:S04]  /*17ba0*/  FADD.FTZ R135, R140, R135 ;  /* 0x000000878c877221 */ /* 0x000fc80000010000 */
[----:B------:R-:W-:Y:S02]  /*17bb0*/  FADD.FTZ R135, R141, R135 ;  /* 0x000000878d877221 */ /* 0x000fe40000010000 */
[----:B------:R-:W2:Y:S01]  /*17bc0*/  MUFU.EX2 R164, R164 ;  /* 0x000000a400a47308 */ /* 0x000ea20000000800 */
[----:B-----5:R-:W-:Y:S01]  /*17bd0*/  F2FP.BF16.F32.PACK_AB R70, R152, R72 ;  /* 0x000000489846723e */ /* 0x020fe200000010ff */
[----:B------:R-:W-:-:S04]  /*17be0*/  FADD.FTZ R142, R142, R135 ;  /* 0x000000878e8e7221 */ /* 0x000fc80000010000 */
[----:B------:R-:W-:Y:S02]  /*17bf0*/  FADD.FTZ R142, R146, R142 ;  /* 0x0000008e928e7221 */ /* 0x000fe40000010000 */
[----:B-1----:R-:W-:Y:S01]  /*17c00*/  HMMA.16816.F32.BF16 R16, R68, R40, R16 ;  /* 0x000000284410723c */ /* 0x002fe20000041810 */
[----:B------:R-:W-:Y:S01]  /*17c10*/  MUFU.EX2 R79, R79 ;  /* 0x0000004f004f7308 */ /* 0x000fe20000000800 */
[----:B------:R-:W-:-:S04]  /*17c20*/  FADD.FTZ R142, R147, R142 ;  /* 0x0000008e938e7221 */ /* 0x000fc80000010000 */
[C---:B------:R-:W-:Y:S01]  /*17c30*/  HMMA.16816.F32.BF16 R12, R68.reuse, R42, R12 ;  /* 0x0000002a440c723c */ /* 0x040fe2000004180c */
[----:B------:R-:W1:Y:S01]  /*17c40*/  LDSM.16.MT88.4 R40, [R223+0x10000] ;  /* 0x01000000df28783b */ /* 0x000e620000004200 */
[----:B------:R-:W-:Y:S01]  /*17c50*/  FADD.FTZ R142, R148, R142 ;  /* 0x0000008e948e7221 */ /* 0x000fe20000010000 */
[----:B------:R-:W5:Y:S01]  /*17c60*/  MUFU.EX2 R77, R77 ;  /* 0x0000004d004d7308 */ /* 0x000f620000000800 */
[----:B--2---:R-:W-:Y:S02]  /*17c70*/  F2FP.BF16.F32.PACK_AB R65, R164, R153 ;  /* 0x00000099a441723e */ /* 0x004fe400000010ff */
[C---:B------:R-:W-:Y:S01]  /*17c80*/  HMMA.16816.F32.BF16 R24, R68.reuse, R48, R24 ;  /* 0x000000304418723c */ /* 0x040fe20000041818 */
[----:B------:R-:W-:Y:S02]  /*17c90*/  FADD.FTZ R149, R149, R142 ;  /* 0x0000008e95957221 */ /* 0x000fe40000010000 */
[----:B------:R-:W-:Y:S02]  /*17ca0*/  LDSM.16.MT88.4 R140, [R223+0x11800] ;  /* 0x01180000df8c783b */ /* 0x000fe40000004200 */
[----:B------:R-:W-:Y:S01]  /*17cb0*/  MUFU.EX2 R76, R76 ;  /* 0x0000004c004c7308 */ /* 0x000fe20000000800 */
[----:B------:R-:W-:Y:S01]  /*17cc0*/  HMMA.16816.F32.BF16 R20, R68, R50, R20 ;  /* 0x000000324414723c */ /* 0x000fe20000041814 */
[----:B------:R-:W2:Y:S01]  /*17cd0*/  LDSM.16.MT88.4 R48, [R224+0x10000] ;  /* 0x01000000e030783b */ /* 0x000ea20000004200 */
[----:B------:R-:W-:-:S04]  /*17ce0*/  FADD.FTZ R149, R155, R149 ;  /* 0x000000959b957221 */ /* 0x000fc80000010000 */
[----:B------:R-:W-:Y:S01]  /*17cf0*/  FADD.FTZ R156, R156, R149 ;  /* 0x000000959c9c7221 */ /* 0x000fe20000010000 */
[----:B------:R-:W-:Y:S01]  /*17d00*/  MUFU.EX2 R75, R75 ;  /* 0x0000004b004b7308 */ /* 0x000fe20000000800 */
[C---:B----4-:R-:W-:Y:S01]  /*17d10*/  HMMA.16816.F32.BF16 R32, R68.reuse, R52, R32 ;  /* 0x000000344420723c */ /* 0x050fe20000041820 */
[----:B-----5:R-:W-:Y:S01]  /*17d20*/  F2FP.BF16.F32.PACK_AB R67, R77, R79 ;  /* 0x0000004f4d43723e */ /* 0x020fe200000010ff */
[----:B------:R-:W-:Y:S01]  /*17d30*/  FADD.FTZ R156, R157, R156 ;  /* 0x0000009c9d9c7221 */ /* 0x000fe20000010000 */
[----:B------:R-:W-:Y:S03]  /*17d40*/  LDSM.16.MT88.4 R148, [R224+0x11800] ;  /* 0x01180000e094783b */ /* 0x000fe60000004200 */
[----:B------:R-:W-:Y:S01]  /*17d50*/  HMMA.16816.F32.BF16 R28, R68, R54, R28 ;  /* 0x00000036441c723c */ /* 0x000fe2000004181c */
[----:B------:R-:W-:Y:S01]  /*17d60*/  MUFU.EX2 R74, R74 ;  /* 0x0000004a004a7308 */ /* 0x000fe20000000800 */
[----:B------:R-:W4:Y:S01]  /*17d70*/  LDSM.16.MT88.4 R52, [R225+0x10000] ;  /* 0x01000000e134783b */ /* 0x000f220000004200 */
[----:B------:R-:W-:-:S03]  /*17d80*/  FADD.FTZ R158, R158, R156 ;  /* 0x0000009c9e9e7221 */ /* 0x000fc60000010000 */
[C---:B---3--:R-:W-:Y:S01]  /*17d90*/  HMMA.16816.F32.BF16 R4, R68.reuse, R60, R4 ;  /* 0x0000003c4404723c */ /* 0x048fe20000041804 */
[----:B------:R-:W-:Y:S02]  /*17da0*/  FADD.FTZ R158, R170, R158 ;  /* 0x0000009eaa9e7221 */ /* 0x000fe40000010000 */
[----:B------:R-:W3:Y:S02]  /*17db0*/  MUFU.EX2 R81, R81 ;  /* 0x0000005100517308 */ /* 0x000ee40000000800 */
[----:B------:R-:W-:Y:S01]  /*17dc0*/  FADD.FTZ R171, R171, R158 ;  /* 0x0000009eabab7221 */ /* 0x000fe20000010000 */
[----:B------:R-:W-:Y:S01]  /*17dd0*/  HMMA.16816.F32.BF16 R56, R68, R62, R56 ;  /* 0x0000003e4438723c */ /* 0x000fe20000041838 */
[----:B------:R-:W5:Y:S02]  /*17de0*/  LDSM.16.MT88.4 R60, [R222+0x10000] ;  /* 0x01000000de3c783b */ /* 0x000f640000004200 */
[----:B------:R-:W-:Y:S02]  /*17df0*/  FADD.FTZ R171, R175, R171 ;  /* 0x000000abafab7221 */ /* 0x000fe40000010000 */
[----:B------:R1:W-:Y:S02]  /*17e00*/  MUFU.EX2 R3, R64 ;  /* 0x0000004000037308 */ /* 0x0003e40000000800 */
[----:B------:R-:W-:-:S04]  /*17e10*/  FADD.FTZ R176, R176, R171 ;  /* 0x000000abb0b07221 */ /* 0x000fc80000010000 */
[----:B------:R-:W-:Y:S02]  /*17e20*/  FADD.FTZ R176, R189, R176 ;  /* 0x000000b0bdb07221 */ /* 0x000fe40000010000 */
[----:B------:R-:W-:Y:S01]  /*17e30*/  MUFU.EX2 R78, R78 ;  /* 0x0000004e004e7308 */ /* 0x000fe20000000800 */
[----:B---3--:R-:W-:Y:S01]  /*17e40*/  F2FP.BF16.F32.PACK_AB R66, R81, R74 ;  /* 0x0000004a5142723e */ /* 0x008fe200000010ff */
[----:B------:R-:W-:-:S04]  /*17e50*/  FADD.FTZ R176, R191, R176 ;  /* 0x000000b0bfb07221 */ /* 0x000fc80000010000 */
[----:B------:R-:W-:Y:S02]  /*17e60*/  FADD.FTZ R190, R190, R176 ;  /* 0x000000b0bebe7221 */ /* 0x000fe40000010000 */
[----:B------:R-:W3:Y:S01]  /*17e70*/  MUFU.EX2 R86, R86 ;  /* 0x0000005600567308 */ /* 0x000ee20000000800 */
[----:B-1----:R-:W-:Y:S01]  /*17e80*/  F2FP.BF16.F32.PACK_AB R64, R75, R76 ;  /* 0x0000004c4b40723e */ /* 0x002fe200000010ff */
[----:B------:R-:W-:-:S04]  /*17e90*/  FADD.FTZ R190, R192, R190 ;  /* 0x000000bec0be7221 */ /* 0x000fc80000010000 */
[----:B------:R-:W-:Y:S02]  /*17ea0*/  FADD.FTZ R186, R186, R190 ;  /* 0x000000bebaba7221 */ /* 0x000fe40000010000 */
[----:B------:R-:W-:Y:S01]  /*17eb0*/  HMMA.16816.F32.BF16 R16, R64, R40, R16 ;  /* 0x000000284010723c */ /* 0x000fe20000041810 */
[----:B------:R-:W-:Y:S01]  /*17ec0*/  MUFU.EX2 R85, R85 ;  /* 0x0000005500557308 */ /* 0x000fe20000000800 */
[----:B------:R-:W-:-:S04]  /*17ed0*/  FADD.FTZ R186, R187, R186 ;  /* 0x000000babbba7221 */ /* 0x000fc80000010000 */
[C---:B------:R-:W-:Y:S01]  /*17ee0*/  HMMA.16816.F32.BF16 R12, R64.reuse, R42, R12 ;  /* 0x0000002a400c723c */ /* 0x040fe2000004180c */
[----:B------:R-:W1:Y:S01]  /*17ef0*/  LDSM.16.MT88.4 R40, [R223+0x10800] ;  /* 0x01080000df28783b */ /* 0x000e620000004200 */
[----:B------:R-:W-:Y:S01]  /*17f00*/  FADD.FTZ R185, R185, R186 ;  /* 0x000000bab9b97221 */ /* 0x000fe20000010000 */
[----:B------:R-:W5:Y:S01]  /*17f10*/  MUFU.EX2 R80, R93 ;  /* 0x0000005d00507308 */ /* 0x000f620000000800 */
[----:B---3--:R-:W-:Y:S02]  /*17f20*/  F2FP.BF16.F32.PACK_AB R69, R86, R78 ;  /* 0x0000004e5645723e */ /* 0x008fe400000010ff */
[----:B--2---:R-:W-:Y:S01]  /*17f30*/  HMMA.16816.F32.BF16 R24, R64, R48, R24 ;  /* 0x000000304018723c */ /* 0x004fe20000041818 */
[----:B------:R-:W-:-:S04]  /*17f40*/  FADD.FTZ R185, R188, R185 ;  /* 0x000000b9bcb97221 */ /* 0x000fc80000010000 */
[----:B------:R-:W-:Y:S01]  /*17f50*/  MUFU.EX2 R87, R87 ;  /* 0x0000005700577308 */ /* 0x000fe20000000800 */
[----:B------:R-:W-:Y:S01]  /*17f60*/  HMMA.16816.F32.BF16 R20, R64, R50, R20 ;  /* 0x000000324014723c */ /* 0x000fe20000041814 */
[----:B------:R-:W2:Y:S01]  /*17f70*/  LDSM.16.MT88.4 R48, [R224+0x10800] ;  /* 0x01080000e030783b */ /* 0x000ea20000004200 */
[----:B------:R-:W-:-:S04]  /*17f80*/  FADD.FTZ R184, R184, R185 ;  /* 0x000000b9b8b87221 */ /* 0x000fc80000010000 */
[C---:B----4-:R-:W-:Y:S01]  /*17f90*/  HMMA.16816.F32.BF16 R32, R64.reuse, R52, R32 ;  /* 0x000000344020723c */ /* 0x050fe20000041820 */
[----:B------:R-:W3:Y:S01]  /*17fa0*/  MUFU.EX2 R91, R91 ;  /* 0x0000005b005b7308 */ /* 0x000ee20000000800 */
[----:B-----5:R-:W-:Y:S01]  /*17fb0*/  F2FP.BF16.F32.PACK_AB R68, R80, R3 ;  /* 0x000000035044723e */ /* 0x020fe200000010ff */
[----:B------:R-:W-:Y:S01]  /*17fc0*/  FADD.FTZ R184, R183, R184 ;  /* 0x000000b8b7b87221 */ /* 0x000fe20000010000 */
[----:B------:R-:W-:Y:S02]  /*17fd0*/  FFMA.FTZ R93, R100, R127, -R125 ;  /* 0x0000007f645d7223 */ /* 0x000fe4000001087d */
[C---:B------:R-:W-:Y:S01]  /*17fe0*/  HMMA.16816.F32.BF16 R28, R64.reuse, R54, R28 ;  /* 0x00000036401c723c */ /* 0x040fe2000004181c */
[----:B------:R-:W4:Y:S01]  /*17ff0*/  LDSM.16.MT88.4 R52, [R225+0x10800] ;  /* 0x01080000e134783b */ /* 0x000f220000004200 */
[----:B------:R-:W-:Y:S01]  /*18000*/  FADD.FTZ R181, R181, R184 ;  /* 0x000000b8b5b57221 */ /* 0x000fe20000010000 */
[----:B------:R-:W5:Y:S03]  /*18010*/  MUFU.EX2 R84, R84 ;  /* 0x0000005400547308 */ /* 0x000f660000000800 */
[----:B------:R-:W-:Y:S01]  /*18020*/  HMMA.16816.F32.BF16 R4, R64, R60, R4 ;  /* 0x0000003c4004723c */ /* 0x000fe20000041804 */
[----:B------:R-:W-:-:S04]  /*18030*/  FADD.FTZ R181, R180, R181 ;  /* 0x000000b5b4b57221 */ /* 0x000fc80000010000 */
[----:B------:R-:W-:Y:S01]  /*18040*/  MUFU.EX2 R83, R83 ;  /* 0x0000005300537308 */ /* 0x000fe20000000800 */
[----:B------:R-:W-:Y:S01]  /*18050*/  HMMA.16816.F32.BF16 R56, R64, R62, R56 ;  /* 0x0000003e4038723c */ /* 0x000fe20000041838 */
[----:B---3--:R-:W-:Y:S01]  /*18060*/  F2FP.BF16.F32.PACK_AB R70, R91, R87 ;  /* 0x000000575b46723e */ /* 0x008fe200000010ff */
[----:B------:R-:W3:Y:S01]  /*18070*/  LDSM.16.MT88.4 R60, [R222+0x10800] ;  /* 0x01080000de3c783b */ /* 0x000ee20000004200 */
[----:B------:R-:W-:-:S03]  /*18080*/  FADD.FTZ R174, R174, R181 ;  /* 0x000000b5aeae7221 */ /* 0x000fc60000010000 */
[----:B------:R-:W-:Y:S01]  /*18090*/  LDSM.16.MT88.4 R64, [R222+0x11000] ;  /* 0x01100000de40783b */ /* 0x000fe20000004200 */
[----:B------:R-:W-:Y:S01]  /*180a0*/  MUFU.EX2 R82, R82 ;  /* 0x0000005200527308 */ /* 0x000fe20000000800 */
        /* <DEDUP_REMOVED lines=9> */
[----:B------:R-:W-:Y:S03]  /*18140*/  MUFU.EX2 R90, R90 ;  /* 0x0000005a005a7308 */ /* 0x000fe60000000800 */
[----:B--2---:R-:W-:Y:S01]  /*18150*/  HMMA.16816.F32.BF16 R24, R68, R48, R24 ;  /* 0x000000304418723c */ /* 0x004fe20000041818 */
[----:B------:R-:W-:-:S04]  /*18160*/  FADD.FTZ R163, R163, R172 ;  /* 0x000000aca3a37221 */ /* 0x000fc80000010000 */
[----:B------:R-:W2:Y:S01]  /*18170*/  MUFU.EX2 R89, R89 ;  /* 0x0000005900597308 */ /* 0x000ea20000000800 */
[----:B------:R-:W-:Y:S01]  /*18180*/  HMMA.16816.F32.BF16 R20, R68, R50, R20 ;  /* 0x000000324414723c */ /* 0x000fe20000041814 */
[----:B------:R-:W5:Y:S01]  /*18190*/  LDSM.16.MT88.4 R48, [R225+0x11000] ;  /* 0x01100000e130783b */ /* 0x000f620000004200 */
[----:B------:R-:W-:-:S04]  /*181a0*/  FADD.FTZ R163, R161, R163 ;  /* 0x000000a3a1a37221 */ /* 0x000fc80000010000 */
[----:B----4-:R-:W-:Y:S01]  /*181b0*/  HMMA.16816.F32.BF16 R32, R68, R52, R32 ;  /* 0x000000344420723c */ /* 0x010fe20000041820 */
[----:B------:R-:W-:Y:S01]  /*181c0*/  MUFU.EX2 R88, R88 ;  /* 0x0000005800587308 */ /* 0x000fe20000000800 */
[----:B------:R-:W-:-:S04]  /*181d0*/  FADD.FTZ R163, R160, R163 ;  /* 0x000000a3a0a37221 */ /* 0x000fc80000010000 */
[C---:B------:R-:W-:Y:S01]  /*181e0*/  HMMA.16816.F32.BF16 R28, R68.reuse, R54, R28 ;  /* 0x00000036441c723c */ /* 0x040fe2000004181c */
[----:B------:R-:W-:Y:S01]  /*181f0*/  FADD.FTZ R9, R9, R163 ;  /* 0x000000a309097221 */ /* 0x000fe20000010000 */
[----:B------:R-:W4:Y:S01]  /*18200*/  LDSM.16.MT88.4 R52, [R223+0x11000] ;  /* 0x01100000df34783b */ /* 0x000f220000004200 */
[----:B------:R-:W1:Y:S02]  /*18210*/  MUFU.EX2 R93, R93 ;  /* 0x0000005d005d7308 */ /* 0x000e640000000800 */
[----:B------:R-:W-:Y:S01]  /*18220*/  FADD.FTZ R9, R73, R9 ;  /* 0x0000000949097221 */ /* 0x000fe20000010000 */
[C---:B---3--:R-:W-:Y:S03]  /*18230*/  HMMA.16816.F32.BF16 R4, R68.reuse, R60, R4 ;  /* 0x0000003c4404723c */ /* 0x048fe60000041804 */
[----:B------:R-:W-:Y:S01]  /*18240*/  FADD.FTZ R72, R72, R9 ;  /* 0x0000000948487221 */ /* 0x000fe20000010000 */
[----:B------:R-:W-:Y:S01]  /*18250*/  FADD.FTZ R9, R202, R201 ;  /* 0x000000c9ca097221 */ /* 0x000fe20000010000 */
[----:B------:R-:W3:Y:S01]  /*18260*/  MUFU.EX2 R96, R96 ;  /* 0x0000006000607308 */ /* 0x000ee20000000800 */
[----:B------:R-:W-:Y:S01]  /*18270*/  HMMA.16816.F32.BF16 R56, R68, R62, R56 ;  /* 0x0000003e4438723c */ /* 0x000fe20000041838 */
[----:B--2---:R-:W-:Y:S01]  /*18280*/  F2FP.BF16.F32.PACK_AB R60, R89, R90 ;  /* 0x0000005a593c723e */ /* 0x004fe200000010ff */
[----:B------:R-:W-:Y:S01]  /*18290*/  FADD.FTZ R72, R152, R72 ;  /* 0x0000004898487221 */ /* 0x000fe20000010000 */
[----:B------:R-:W-:Y:S01]  /*182a0*/  F2FP.BF16.F32.PACK_AB R61, R82, R83 ;  /* 0x00000053523d723e */ /* 0x000fe200000010ff */
[----:B------:R-:W-:-:S02]  /*182b0*/  FADD.FTZ R9, R153, R9 ;  /* 0x0000000999097221 */ /* 0x000fc40000010000 */
[----:B------:R-:W-:Y:S01]  /*182c0*/  FADD.FTZ R76, R76, R72 ;  /* 0x000000484c4c7221 */ /* 0x000fe20000010000 */
[-CC-:B------:R-:W-:Y:S01]  /*182d0*/  FFMA.FTZ R68, R95, R127.reuse, -R124.reuse ;  /* 0x0000007f5f447223 */ /* 0x180fe2000001087c */
[----:B-1----:R-:W-:Y:S01]  /*182e0*/  F2FP.BF16.F32.PACK_AB R62, R93, R88 ;  /* 0x000000585d3e723e */ /* 0x002fe200000010ff */
[----:B------:R-:W-:Y:S01]  /*182f0*/  FFMA.FTZ R69, R94, R127, -R124 ;  /* 0x0000007f5e457223 */ /* 0x000fe2000001087c */
[----:B------:R-:W-:Y:S01]  /*18300*/  MUFU.EX2 R250, R250 ;  /* 0x000000fa00fa7308 */ /* 0x000fe20000000800 */
[----:B------:R-:W-:Y:S01]  /*18310*/  FADD.FTZ R9, R164, R9 ;  /* 0x00000009a4097221 */ /* 0x000fe20000010000 */
[----:B------:R-:W-:-:S03]  /*18320*/  FADD.FTZ R76, R75, R76 ;  /* 0x0000004c4b4c7221 */ /* 0x000fc60000010000 */
[----:B------:R-:W-:Y:S01]  /*18330*/  FADD.FTZ R79, R79, R9 ;  /* 0x000000094f4f7221 */ /* 0x000fe20000010000 */
[----:B---3--:R-:W-:Y:S01]  /*18340*/  F2FP.BF16.F32.PACK_AB R63, R96, R92 ;  /* 0x0000005c603f723e */ /* 0x008fe200000010ff */
[----:B------:R-:W-:Y:S01]  /*18350*/  FADD.FTZ R74, R74, R76 ;  /* 0x0000004c4a4a7221 */ /* 0x000fe20000010000 */
[----:B------:R-:W-:Y:S01]  /*18360*/  MUFU.EX2 R68, R68 ;  /* 0x0000004400447308 */ /* 0x000fe20000000800 */
[----:B------:R-:W-:Y:S02]  /*18370*/  FADD.FTZ R79, R77, R79 ;  /* 0x0000004f4d4f7221 */ /* 0x000fe40000010000 */
[----:B------:R-:W-:Y:S02]  /*18380*/  FADD.FTZ R74, R81, R74 ;  /* 0x0000004a514a7221 */ /* 0x000fe40000010000 */
[C---:B------:R-:W-:Y:S01]  /*18390*/  HMMA.16816.F32.BF16 R24, R60.reuse, R40, R24 ;  /* 0x000000283c18723c */ /* 0x040fe20000041818 */
[----:B------:R-:W-:Y:S01]  /*183a0*/  FADD.FTZ R78, R78, R79 ;  /* 0x0000004f4e4e7221 */ /* 0x000fe20000010000 */
[----:B------:R-:W-:Y:S01]  /*183b0*/  FADD.FTZ R3, R3, R74 ;  /* 0x0000004a03037221 */ /* 0x000fe20000010000 */
[----:B------:R-:W1:Y:S02]  /*183c0*/  MUFU.EX2 R69, R69 ;  /* 0x0000004500457308 */ /* 0x000e640000000800 */
[----:B------:R-:W-:Y:S01]  /*183d0*/  FADD.FTZ R78, R86, R78 ;  /* 0x0000004e564e7221 */ /* 0x000fe20000010000 */
[----:B------:R-:W-:Y:S01]  /*183e0*/  HMMA.16816.F32.BF16 R20, R60, R42, R20 ;  /* 0x0000002a3c14723c */ /* 0x000fe20000041814 */
[----:B------:R-:W2:Y:S01]  /*183f0*/  LDSM.16.MT88.4 R40, [R225+0x11800] ;  /* 0x01180000e128783b */ /* 0x000ea20000004200 */
[----:B------:R-:W-:Y:S01]  /*18400*/  FADD.FTZ R3, R80, R3 ;  /* 0x0000000350037221 */ /* 0x000fe20000010000 */
[----:B------:R-:W-:-:S02]  /*18410*/  FADD.FTZ R85, R85, R78 ;  /* 0x0000004e55557221 */ /* 0x000fc40000010000 */
[----:B------:R-:W-:Y:S01]  /*18420*/  MUFU.EX2 R251, R251 ;  /* 0x000000fb00fb7308 */ /* 0x000fe20000000800 */
[----:B-----5:R-:W-:Y:S01]  /*18430*/  HMMA.16816.F32.BF16 R32, R60, R48, R32 ;  /* 0x000000303c20723c */ /* 0x020fe20000041820 */
[----:B------:R-:W-:Y:S01]  /*18440*/  FADD.FTZ R87, R87, R3 ;  /* 0x0000000357577221 */ /* 0x000fe20000010000 */
[----:B------:R-:W-:-:S03]  /*18450*/  FADD.FTZ R85, R84, R85 ;  /* 0x0000005554557221 */ /* 0x000fc60000010000 */
[----:B------:R-:W-:Y:S01]  /*18460*/  FADD.FTZ R87, R91, R87 ;  /* 0x000000575b577221 */ /* 0x000fe20000010000 */
[C---:B------:R-:W-:Y:S01]  /*18470*/  HMMA.16816.F32.BF16 R28, R60.reuse, R50, R28 ;  /* 0x000000323c1c723c */ /* 0x040fe2000004181c */
[-C--:B------:R-:W-:Y:S01]  /*18480*/  FFMA.FTZ R48, R102, R127.reuse, -R124 ;  /* 0x0000007f66307223 */ /* 0x080fe2000001087c */
[-C--:B------:R-:W-:Y:S01]  /*18490*/  FFMA.FTZ R49, R99, R127.reuse, -R125 ;  /* 0x0000007f63317223 */ /* 0x080fe2000001087d */
[----:B-1----:R-:W-:Y:S01]  /*184a0*/  F2FP.BF16.F32.PACK_AB R133, R69, R68 ;  /* 0x000000444585723e */ /* 0x002fe200000010ff */
[----:B------:R-:W-:Y:S01]  /*184b0*/  FADD.FTZ R83, R83, R85 ;  /* 0x0000005553537221 */ /* 0x000fe20000010000 */
[----:B------:R-:W-:Y:S01]  /*184c0*/  FADD.FTZ R90, R90, R87 ;  /* 0x000000575a5a7221 */ /* 0x000fe20000010000 */
[C---:B----4-:R-:W-:Y:S01]  /*184d0*/  HMMA.16816.F32.BF16 R16, R60.reuse, R52, R16 ;  /* 0x000000343c10723c */ /* 0x050fe20000041810 */
[-CC-:B------:R-:W-:Y:S01]  /*184e0*/  FFMA.FTZ R50, R98, R127.reuse, -R125.reuse ;  /* 0x0000007f62327223 */ /* 0x180fe2000001087d */
[----:B------:R-:W-:Y:S01]  /*184f0*/  FFMA.FTZ R51, R104, R127, -R125 ;  /* 0x0000007f68337223 */ /* 0x000fe2000001087d */
[----:B------:R-:W1:Y:S01]  /*18500*/  MUFU.EX2 R48, R48 ;  /* 0x0000003000307308 */ /* 0x000e620000000800 */
[----:B------:R-:W-:Y:S01]  /*18510*/  FADD.FTZ R83, R82, R83 ;  /* 0x0000005352537221 */ /* 0x000fe20000010000 */
[----:B------:R-:W-:Y:S01]  /*18520*/  FADD.FTZ R90, R89, R90 ;  /* 0x0000005a595a7221 */ /* 0x000fe20000010000 */
[----:B------:R-:W-:Y:S02]  /*18530*/  HMMA.16816.F32.BF16 R12, R60, R54, R12 ;  /* 0x000000363c0c723c */ /* 0x000fe4000004180c */
[----:B------:R-:W-:Y:S01]  /*18540*/  FADD.FTZ R92, R92, R83 ;  /* 0x000000535c5c7221 */ /* 0x000fe20000010000 */
[----:B------:R-:W-:-:S02]  /*18550*/  FADD.FTZ R88, R88, R90 ;  /* 0x0000005a58587221 */ /* 0x000fc40000010000 */
[----:B------:R-:W3:Y:S01]  /*18560*/  MUFU.EX2 R49, R49 ;  /* 0x0000003100317308 */ /* 0x000ee20000000800 */
[----:B------:R-:W-:Y:S01]  /*18570*/  HMMA.16816.F32.BF16 R4, R60, R64, R4 ;  /* 0x000000403c04723c */ /* 0x000fe20000041804 */
[----:B------:R-:W-:Y:S01]  /*18580*/  FADD.FTZ R92, R96, R92 ;  /* 0x0000005c605c7221 */ /* 0x000fe20000010000 */
[----:B------:R-:W-:-:S03]  /*18590*/  FADD.FTZ R88, R93, R88 ;  /* 0x000000585d587221 */ /* 0x000fc60000010000 */
[----:B------:R-:W-:Y:S01]  /*185a0*/  FADD.FTZ R92, R68, R92 ;  /* 0x0000005c445c7221 */ /* 0x000fe20000010000 */
[----:B------:R-:W-:Y:S01]  /*185b0*/  HMMA.16816.F32.BF16 R56, R60, R66, R56 ;  /* 0x000000423c38723c */ /* 0x000fe20000041838 */
[----:B------:R-:W4:Y:S01]  /*185c0*/  MUFU.EX2 R50, R50 ;  /* 0x0000003200327308 */ /* 0x000f220000000800 */
[----:B-1----:R-:W-:Y:S01]  /*185d0*/  F2FP.BF16.F32.PACK_AB R135, R251, R48 ;  /* 0x00000030fb87723e */ /* 0x002fe200000010ff */
[----:B------:R-:W-:-:S04]  /*185e0*/  FADD.FTZ R92, R69, R92 ;  /* 0x0000005c455c7221 */ /* 0x000fc80000010000 */
[----:B------:R-:W-:Y:S02]  /*185f0*/  FADD.FTZ R92, R48, R92 ;  /* 0x0000005c305c7221 */ /* 0x000fe40000010000 */
[----:B------:R-:W1:Y:S01]  /*18600*/  MUFU.EX2 R51, R51 ;  /* 0x0000003300337308 */ /* 0x000e620000000800 */
[----:B---3--:R-:W-:Y:S01]  /*18610*/  FADD.FTZ R88, R49, R88 ;  /* 0x0000005831587221 */ /* 0x008fe20000010000 */
[----:B------:R-:W-:Y:S01]  /*18620*/  FADD.FTZ R251, R251, R92 ;  /* 0x0000005cfbfb7221 */ /* 0x000fe20000010000 */
[C---:B----4-:R-:W-:Y:S02]  /*18630*/  F2FP.BF16.F32.PACK_AB R132, R50.reuse, R49 ;  /* 0x000000313284723e */ /* 0x050fe400000010ff */
[----:B------:R-:W-:Y:S01]  /*18640*/  FADD.FTZ R88, R50, R88 ;  /* 0x0000005832587221 */ /* 0x000fe20000010000 */
[----:B-1----:R-:W-:-:S03]  /*18650*/  F2FP.BF16.F32.PACK_AB R134, R250, R51 ;  /* 0x00000033fa86723e */ /* 0x002fc600000010ff */
[----:B------:R-:W-:-:S04]  /*18660*/  FADD.FTZ R88, R51, R88 ;  /* 0x0000005833587221 */ /* 0x000fc80000010000 */
[----:B------:R-:W-:Y:S01]  /*18670*/  FADD.FTZ R250, R250, R88 ;  /* 0x00000058fafa7221 */ /* 0x000fe20000010000 */
[C---:B--2---:R-:W-:Y:S01]  /*18680*/  HMMA.16816.F32.BF16 R156, R132.reuse, R42, R28 ;  /* 0x0000002a849c723c */ /* 0x044fe2000004181c */
[----:B------:R-:W1:Y:S05]  /*18690*/  LDSM.16.MT88.4 R28, [R222+0x11800] ;  /* 0x01180000de1c783b */ /* 0x000e6a0000004200 */
[C---:B------:R-:W-:Y:S06]  /*186a0*/  HMMA.16816.F32.BF16 R152, R132.reuse, R148, R24 ;  /* 0x000000948498723c */ /* 0x040fec0000041818 */
[C---:B------:R-:W-:Y:S06]  /*186b0*/  HMMA.16816.F32.BF16 R144, R132.reuse, R140, R16 ;  /* 0x0000008c8490723c */ /* 0x040fec0000041810 */
[C---:B------:R-:W-:Y:S06]  /*186c0*/  HMMA.16816.F32.BF16 R160, R132.reuse, R40, R32 ;  /* 0x0000002884a0723c */ /* 0x040fec0000041820 */
[C---:B------:R-:W-:Y:S06]  /*186d0*/  HMMA.16816.F32.BF16 R148, R132.reuse, R150, R20 ;  /* 0x000000968494723c */ /* 0x040fec0000041814 */
[C---:B------:R-:W-:Y:S06]  /*186e0*/  HMMA.16816.F32.BF16 R140, R132.reuse, R142, R12 ;  /* 0x0000008e848c723c */ /* 0x040fec000004180c */
[C---:B-1----:R-:W-:Y:S06]  /*186f0*/  HMMA.16816.F32.BF16 R136, R132.reuse, R28, R4 ;  /* 0x0000001c8488723c */ /* 0x042fec0000041804 */
[----:B------:R-:W-:Y:S01]  /*18700*/  HMMA.16816.F32.BF16 R132, R132, R30, R56 ;  /* 0x0000001e8484723c */ /* 0x000fe20000041838 */
[----:B------:R-:W-:Y:S05]  /*18710*/  @!P1 BRA `(.L_x_2745) ;  /* 0x0000006400c89947 */ /* 0x000fea0003800000 */
[----:B------:R-:W-:-:S04]  /*18720*/  DEPBAR.LE SB0, 0x0 ;  /* 0x000080000000791a */ /* 0x000fc80000000000 */
[----:B------:R-:W-:Y:S05]  /*18730*/  WARPSYNC.ALL ;  /* 0x0000000000007948 */ /* 0x000fea0003800000 */
[----:B------:R-:W-:Y:S01]  /*18740*/  BSSY B0, `(.L_x_2746) ;  /* 0x0000045000007945 */ /* 0x000fe20003800000 */
[----:B------:R-:W-:Y:S01]  /*18750*/  IADD3 R245, R46, -0x2, RZ ;  /* 0xfffffffe2ef57810 */ /* 0x000fe20007ffe0ff */
[----:B------:R-:W-:Y:S06]  /*18760*/  BAR.SYNC.DEFER_BLOCKING 0x0 ;  /* 0x0000000000007b1d */ /* 0x000fec0000010000 */
[----:B------:R-:W-:Y:S05]  /*18770*/  @!P0 BRA `(.L_x_2747) ;  /* 0x0000000000f88947 */ /* 0x000fea0003800000 */
[----:B------:R-:W2:Y:S01]  /*18780*/  LD.E R13, desc[UR6][R10.64+0x170] ;  /* 0x000170060a0d7980 */ /* 0x000ea2000c101900 */
[----:B------:R-:W-:-:S04]  /*18790*/  SHF.L.U32 R3, R245, 0x8, RZ ;  /* 0x00000008f5037819 */ /* 0x000fc800000006ff */
[----:B------:R-:W-:Y:S01]  /*187a0*/  IABS R4, R3 ;  /* 0x0000000300047213 */ /* 0x000fe20000000000 */
[----:B------:R-:W-:-:S05]  /*187b0*/  VIADD R14, R3, 0x100 ;  /* 0x00000100030e7836 */ /* 0x000fca0000000000 */
[----:B------:R-:W-:Y:S02]  /*187c0*/  IABS R6, R14 ;  /* 0x0000000e00067213 */ /* 0x000fe40000000000 */
[-C--:B--2---:R-:W-:Y:S02]  /*187d0*/  IABS R7, R13.reuse ;  /* 0x0000000d00077213 */ /* 0x084fe40000000000 */
[-C--:B------:R-:W-:Y:S02]  /*187e0*/  IABS R5, R13.reuse ;  /* 0x0000000d00057213 */ /* 0x080fe40000000000 */
[----:B------:R-:W1:Y:S01]  /*187f0*/  I2F.RP R16, R7 ;  /* 0x0000000700107306 */ /* 0x000e620000209400 */
[-C--:B------:R-:W-:Y:S02]  /*18800*/  LOP3.LUT R3, R3, R13.reuse, RZ, 0x3c, !PT ;  /* 0x0000000d03037212 */ /* 0x080fe400078e3cff */
[----:B------:R-:W-:Y:S01]  /*18810*/  IMAD.MOV R5, RZ, RZ, -R5 ;  /* 0x000000ffff057224 */ /* 0x000fe200078e0a05 */
[----:B------:R-:W-:-:S02]  /*18820*/  LOP3.LUT R14, R14, R13, RZ, 0x3c, !PT ;  /* 0x0000000d0e0e7212 */ /* 0x000fc400078e3cff */
[----:B------:R-:W-:Y:S02]  /*18830*/  ISETP.GE.AND P1, PT, R3, RZ, PT ;  /* 0x000000ff0300720c */ /* 0x000fe40003f26270 */
[----:B------:R-:W-:Y:S02]  /*18840*/  ISETP.GE.AND P3, PT, R14, RZ, PT ;  /* 0x000000ff0e00720c */ /* 0x000fe40003f66270 */
[----:B------:R-:W-:Y:S01]  /*18850*/  LOP3.LUT R3, RZ, R13, RZ, 0x33, !PT ;  /* 0x0000000dff037212 */ /* 0x000fe200078e33ff */
[----:B------:R-:W2:Y:S01]  /*18860*/  LD.E.64 R14, desc[UR6][R10.64+0x40] ;  /* 0x000040060a0e7980 */ /* 0x000ea2000c101b00 */
[----:B-1----:R-:W1:Y:S02]  /*18870*/  MUFU.RCP R16, R16 ;  /* 0x0000001000107308 */ /* 0x002e640000001000 */
[----:B-1----:R-:W-:-:S06]  /*18880*/  VIADD R16, R16, 0xffffffe ;  /* 0x0ffffffe10107836 */ /* 0x002fcc0000000000 */
[----:B------:R-:W1:Y:S01]  /*18890*/  F2I.FTZ.U32.TRUNC.NTZ R17, R16 ;  /* 0x0000001000117305 */ /* 0x000e62000021f000 */
[----:B------:R-:W3:Y:S01]  /*188a0*/  LD.E.64 R10, desc[UR6][R10.64+0x28] ;  /* 0x000028060a0a7980 */ /* 0x000ee2000c101b00 */
[----:B-1----:R-:W-:Y:S01]  /*188b0*/  IMAD.MOV R12, RZ, RZ, -R17 ;  /* 0x000000ffff0c7224 */ /* 0x002fe200078e0a11 */
[----:B------:R-:W-:-:S03]  /*188c0*/  MOV R16, RZ ;  /* 0x000000ff00107202 */ /* 0x000fc60000000f00 */
[----:B------:R-:W-:-:S04]  /*188d0*/  IMAD R12, R12, R7, RZ ;  /* 0x000000070c0c7224 */ /* 0x000fc800078e02ff */
[----:B------:R-:W-:-:S06]  /*188e0*/  IMAD.HI.U32 R12, R17, R12, R16 ;  /* 0x0000000c110c7227 */ /* 0x000fcc00078e0010 */
[----:B------:R-:W-:-:S04]  /*188f0*/  IMAD.HI.U32 R9, R12, R4, RZ ;  /* 0x000000040c097227 */ /* 0x000fc800078e00ff */
[----:B------:R-:W-:Y:S02]  /*18900*/  IMAD R4, R9, R5, R4 ;  /* 0x0000000509047224 */ /* 0x000fe400078e0204 */
[----:B------:R-:W-:-:S03]  /*18910*/  IMAD.HI.U32 R12, R12, R6, RZ ;  /* 0x000000060c0c7227 */ /* 0x000fc600078e00ff */
[----:B------:R-:W-:Y:S01]  /*18920*/  ISETP.GT.U32.AND P2, PT, R7, R4, PT ;  /* 0x000000040700720c */ /* 0x000fe20003f44070 */
[----:B------:R-:W-:-:S05]  /*18930*/  IMAD R5, R12, R5, R6 ;  /* 0x000000050c057224 */ /* 0x000fca00078e0206 */
[----:B------:R-:W-:-:S07]  /*18940*/  ISETP.GT.U32.AND P4, PT, R7, R5, PT ;  /* 0x000000050700720c */ /* 0x000fce0003f84070 */
[-C--:B------:R-:W-:Y:S02]  /*18950*/  @!P2 IADD3 R4, R4, -R7.reuse, RZ ;  /* 0x800000070404a210 */ /* 0x080fe40007ffe0ff */
[----:B------:R-:W-:Y:S02]  /*18960*/  @!P2 IADD3 R9, R9, 0x1, RZ ;  /* 0x000000010909a810 */ /* 0x000fe40007ffe0ff */
[----:B------:R-:W-:Y:S02]  /*18970*/  ISETP.GE.U32.AND P5, PT, R4, R7, PT ;  /* 0x000000070400720c */ /* 0x000fe40003fa6070 */
[----:B------:R-:W-:Y:S01]  /*18980*/  @!P4 IMAD.IADD R5, R5, 0x1, -R7 ;  /* 0x000000010505c824 */ /* 0x000fe200078e0a07 */
[----:B------:R-:W-:Y:S01]  /*18990*/  ISETP.NE.AND P2, PT, R13, RZ, PT ;  /* 0x000000ff0d00720c */ /* 0x000fe20003f45270 */
[----:B------:R-:W-:-:S03]  /*189a0*/  @!P4 VIADD R12, R12, 0x1 ;  /* 0x000000010c0cc836 */ /* 0x000fc60000000000 */
[----:B------:R-:W-:-:S06]  /*189b0*/  ISETP.GE.U32.AND P6, PT, R5, R7, PT ;  /* 0x000000070500720c */ /* 0x000fcc0003fc6070 */
[----:B------:R-:W-:-:S04]  /*189c0*/  @P5 IADD3 R9, R9, 0x1, RZ ;  /* 0x0000000109095810 */ /* 0x000fc80007ffe0ff */
[----:B------:R-:W-:-:S03]  /*189d0*/  MOV R6, R9 ;  /* 0x0000000900067202 */ /* 0x000fc60000000f00 */
[----:B------:R-:W-:Y:S02]  /*189e0*/  @P6 VIADD R12, R12, 0x1 ;  /* 0x000000010c0c6836 */ /* 0x000fe40000000000 */
[----:B------:R-:W-:-:S03]  /*189f0*/  @!P1 IMAD.MOV R6, RZ, RZ, -R6 ;  /* 0x000000ffff069224 */ /* 0x000fc600078e0a06 */
[----:B------:R-:W-:Y:S02]  /*18a00*/  @!P3 IADD3 R12, -R12, RZ, RZ ;  /* 0x000000ff0c0cb210 */ /* 0x000fe40007ffe1ff */
[C---:B------:R-:W-:Y:S02]  /*18a10*/  SEL R6, R3.reuse, R6, !P2 ;  /* 0x0000000603067207 */ /* 0x040fe40005000000 */
[----:B------:R-:W-:-:S03]  /*18a20*/  SEL R3, R3, R12, !P2 ;  /* 0x0000000c03037207 */ /* 0x000fc60005000000 */
[----:B------:R-:W-:-:S04]  /*18a30*/  IMAD.WIDE R4, R6, 0x4, R242 ;  /* 0x0000000406047825 */ /* 0x000fc800078e02f2 */
[C---:B------:R-:W-:Y:S02]  /*18a40*/  IMAD.WIDE R16, R3.reuse, 0x4, R242 ;  /* 0x0000000403107825 */ /* 0x040fe400078e02f2 */
[----:B------:R-:W4:Y:S04]  /*18a50*/  LD.E R4, desc[UR6][R4.64] ;  /* 0x0000000604047980 */ /* 0x000f28000c101900 */
[----:B------:R-:W4:Y:S01]  /*18a60*/  LD.E R5, desc[UR6][R16.64] ;  /* 0x0000000610057980 */ /* 0x000f22000c101900 */
[----:B------:R-:W-:-:S04]  /*18a70*/  IMAD.IADD R3, R3, 0x1, -R6 ;  /* 0x0000000103037824 */ /* 0x000fc800078e0a06 */
[----:B------:R-:W-:-:S05]  /*18a80*/  IMAD R13, R13, R3, -0x100 ;  /* 0xffffff000d0d7424 */ /* 0x000fca00078e0203 */
[----:B------:R-:W-:Y:S01]  /*18a90*/  SHF.R.S32.HI R6, RZ, 0x1f, R13 ;  /* 0x0000001fff067819 */ /* 0x000fe2000001140d */
[-C--:B--2---:R-:W-:Y:S02]  /*18aa0*/  IMAD R3, R15, R13.reuse, RZ ;  /* 0x0000000d0f037224 */ /* 0x084fe400078e02ff */
[----:B------:R-:W-:-:S04]  /*18ab0*/  IMAD.WIDE.U32 R12, R14, R13, RZ ;  /* 0x0000000d0e0c7225 */ /* 0x000fc800078e00ff */
[----:B------:R-:W-:-:S04]  /*18ac0*/  IMAD R6, R14, R6, R3 ;  /* 0x000000060e067224 */ /* 0x000fc800078e0203 */
[----:B------:R-:W-:Y:S01]  /*18ad0*/  IMAD.IADD R7, R13, 0x1, R6 ;  /* 0x000000010d077824 */ /* 0x000fe200078e0206 */
[----:B------:R-:W-:Y:S02]  /*18ae0*/  MOV R6, R12 ;  /* 0x0000000c00067202 */ /* 0x000fe40000000f00 */
[----:B----4-:R-:W-:-:S04]  /*18af0*/  IADD3 R4, -R5, R4, RZ ;  /* 0x0000000405047210 */ /* 0x010fc80007ffe1ff */
[----:B------:R-:W-:Y:S01]  /*18b00*/  SHF.R.S32.HI R5, RZ, 0x1f, R4 ;  /* 0x0000001fff057819 */ /* 0x000fe20000011404 */
[----:B---3--:R-:W-:Y:S02]  /*18b10*/  IMAD R3, R11, R4, RZ ;  /* 0x000000040b037224 */ /* 0x008fe400078e02ff */
[----:B------:R-:W-:-:S04]  /*18b20*/  IMAD.WIDE.U32 R6, R4, R10, R6 ;  /* 0x0000000a04067225 */ /* 0x000fc800078e0006 */
[----:B------:R-:W-:-:S04]  /*18b30*/  IMAD R3, R10, R5, R3 ;  /* 0x000000050a037224 */ /* 0x000fc800078e0203 */
[----:B------:R-:W-:Y:S01]  /*18b40*/  IMAD.IADD R5, R7, 0x1, R3 ;  /* 0x0000000107057824 */ /* 0x000fe200078e0203 */
[----:B------:R-:W-:Y:S05]  /*18b50*/  BRA `(.L_x_2748) ;  /* 0x00000000000c7947 */ /* 0x000fea0003800000 */
.L_x_2747:
[----:B------:R-:W2:Y:S02]  /*18b60*/  LD.E R6, desc[UR6][R10.64+0x40] ;  /* 0x000040060a067980 */ /* 0x000ea4000c101900 */
[----:B--2---:R-:W-:-:S04]  /*18b70*/  LEA R6, -R6, RZ, 0x8 ;  /* 0x000000ff06067211 */ /* 0x004fc800078e41ff */
[----:B------:R-:W-:Y:S02]  /*18b80*/  SHF.R.S32.HI R5, RZ, 0x1f, R6 ;  /* 0x0000001fff057819 */ /* 0x000fe40000011406 */
.L_x_2748:
[----:B------:R-:W-:Y:S05]  /*18b90*/  BSYNC B0 ;  /* 0x0000000000007941 */ /* 0x000fea0003800000 */
.L_x_2746:
[----:B------:R-:W-:Y:S01]  /*18ba0*/  IMAD.SHL.U32 R3, R44, 0x20, RZ ;  /* 0x000000202c037824 */ /* 0x000fe200078e00ff */
[----:B------:R-:W-:Y:S01]  /*18bb0*/  LEA R235, P2, R6, R235, 0x1 ;  /* 0x000000eb06eb7211 */ /* 0x000fe200078408ff */
[C---:B------:R-:W-:Y:S01]  /*18bc0*/  VIADD R184, R227.reuse, 0x2800 ;  /* 0x00002800e3b87836 */ /* 0x040fe20000000000 */
[----:B------:R-:W-:Y:S01]  /*18bd0*/  SHF.L.U64.HI R4, R44, 0x5, R45 ;  /* 0x000000052c047819 */ /* 0x000fe2000001022d */
[----:B------:R-:W-:Y:S01]  /*18be0*/  VIADD R180, R227, 0x3000 ;  /* 0x00003000e3b47836 */ /* 0x000fe20000000000 */
[-C--:B------:R-:W-:Y:S01]  /*18bf0*/  IADD3 R14, P1, R235, R3.reuse, RZ ;  /* 0x00000003eb0e7210 */ /* 0x080fe20007f3e0ff */
[----:B------:R-:W-:Y:S01]  /*18c00*/  IMAD.MOV.U32 R16, RZ, RZ, R235 ;  /* 0x000000ffff107224 */ /* 0x000fe200078e00eb */
[----:B------:R-:W-:Y:S01]  /*18c10*/  LEA.HI.X R234, R6, R234, R5, 0x1, P2 ;  /* 0x000000ea06ea7211 */ /* 0x000fe200010f0c05 */
[C---:B------:R-:W-:Y:S01]  /*18c20*/  VIADD R188, R227.reuse, 0x2000 ;  /* 0x00002000e3bc7836 */ /* 0x040fe20000000000 */
[-C--:B------:R-:W-:Y:S01]  /*18c30*/  IADD3 R12, P2, R14, R3.reuse, RZ ;  /* 0x000000030e0c7210 */ /* 0x080fe20007f5e0ff */
[----:B------:R-:W-:Y:S01]  /*18c40*/  VIADD R196, R227, 0x1000 ;  /* 0x00001000e3c47836 */ /* 0x000fe20000000000 */
[----:B------:R-:W-:Y:S01]  /*18c50*/  ULDC.64 UR4, c[0x0][0x208] ;  /* 0x0000820000047ab9 */ /* 0x000fe20000000a00 */
[----:B------:R-:W-:Y:S01]  /*18c60*/  IMAD.X R15, R234, 0x1, R4, P1 ;  /* 0x00000001ea0f7824 */ /* 0x000fe200008e0604 */
[-C--:B------:R-:W-:Y:S01]  /*18c70*/  IADD3 R10, P1, R12, R3.reuse, RZ ;  /* 0x000000030c0a7210 */ /* 0x080fe20007f3e0ff */
[----:B------:R-:W-:Y:S01]  /*18c80*/  IMAD.MOV.U32 R17, RZ, RZ, R234 ;  /* 0x000000ffff117224 */ /* 0x000fe200078e00ea */
[----:B------:R-:W-:Y:S01]  /*18c90*/  BSSY B1, `(.L_x_2749) ;  /* 0x00002d0000017945 */ /* 0x000fe20003800000 */
[----:B------:R-:W-:Y:S01]  /*18ca0*/  IMAD.X R13, R15, 0x1, R4, P2 ;  /* 0x000000010f0d7824 */ /* 0x000fe200010e0604 */
[----:B------:R-:W-:-:S02]  /*18cb0*/  IADD3 R6, P2, R10, R3, RZ ;  /* 0x000000030a067210 */ /* 0x000fc40007f5e0ff */
        /* <DEDUP_REMOVED lines=33> */
[----:B------:R-:W-:Y:S02]  /*18ed0*/  LDGSTS.E.BYPASS.LTC128B.128 [R244+0xf800], desc[UR6][R14.64] ;  /* 0x0f8000000ef47fae */ /* 0x000fe4000b901d46 */
[-C--:B-----5:R-:W-:Y:S01]  /*18ee0*/  IADD3 R6, P2, R10, R3.reuse, RZ ;  /* 0x000000030a067210 */ /* 0x0a0fe20007f5e0ff */
[--C-:B------:R-:W-:Y:S01]  /*18ef0*/  IMAD.X R11, R13, 0x1, R4.reuse, P1 ;  /* 0x000000010d0b7824 */ /* 0x100fe200008e0604 */
[----:B------:R-:W-:Y:S03]  /*18f00*/  LDGSTS.E.BYPASS.LTC128B.128 [R244+0x10000], desc[UR6][R12.64] ;  /* 0x100000000cf47fae */ /* 0x000fe6000b901d46 */
[----:B------:R-:W-:Y:S01]  /*18f10*/  IMAD.X R7, R11, 0x1, R4, P2 ;  /* 0x000000010b077824 */ /* 0x000fe200010e0604 */
[----:B------:R2:W-:Y:S04]  /*18f20*/  LDGSTS.E.BYPASS.LTC128B.128 [R244+0x10800], desc[UR6][R10.64] ;  /* 0x108000000af47fae */ /* 0x0005e8000b901d46 */
[----:B------:R3:W-:Y:S01]  /*18f30*/  LDGSTS.E.BYPASS.LTC128B.128 [R244+0x11000], desc[UR6][R6.64] ;  /* 0x1100000006f47fae */ /* 0x0007e2000b901d46 */
[----:B-1----:R-:W-:-:S02]  /*18f40*/  IADD3 R16, P1, R6, R3, RZ ;  /* 0x0000000306107210 */ /* 0x002fc40007f3e0ff */
[----:B------:R-:W1:Y:S03]  /*18f50*/  S2R R3, SR_TID.X ;  /* 0x0000000000037919 */ /* 0x000e660000002100 */
[----:B------:R-:W-:Y:S01]  /*18f60*/  IMAD.X R17, R7, 0x1, R4, P1 ;  /* 0x0000000107117824 */ /* 0x000fe200008e0604 */
[----:B------:R-:W-:-:S04]  /*18f70*/  ISETP.GE.AND P1, PT, R46, 0x3, PT ;  /* 0x000000032e00780c */ /* 0x000fc80003f26270 */
[----:B------:R4:W-:Y:S04]  /*18f80*/  LDGSTS.E.BYPASS.LTC128B.128 [R244+0x11800], desc[UR6][R16.64] ;  /* 0x1180000010f47fae */ /* 0x0009e8000b901d46 */
[----:B------:R-:W-:Y:S04]  /*18f90*/  LDSM.16.M88.4 R208, [R231] ;  /* 0x00000000e7d0783b */ /* 0x000fe80000000200 */
[----:B------:R-:W5:Y:S04]  /*18fa0*/  LDSM.16.M88.4 R76, [R230+0x3000] ;  /* 0x00300000e64c783b */ /* 0x000f680000000200 */
[----:B------:R-:W5:Y:S04]  /*18fb0*/  LDSM.16.M88.4 R68, [R230+0x3800] ;  /* 0x00380000e644783b */ /* 0x000f680000000200 */
[----:B------:R-:W5:Y:S04]  /*18fc0*/  LDSM.16.M88.4 R92, [R230+0x2000] ;  /* 0x00200000e65c783b */ /* 0x000f680000000200 */
[----:B------:R-:W5:Y:S04]  /*18fd0*/  LDSM.16.M88.4 R84, [R230+0x2800] ;  /* 0x00280000e654783b */ /* 0x000f680000000200 */
[----:B------:R-:W-:Y:S01]  /*18fe0*/  LDSM.16.M88.4 R204, [R8] ;  /* 0x0000000008cc783b */ /* 0x000fe20000000200 */
[----:B-1----:R-:W-:-:S03]  /*18ff0*/  IMAD.SHL.U32 R3, R3, 0x2, RZ ;  /* 0x0000000203037824 */ /* 0x002fc600078e00ff */
[----:B--2---:R-:W1:Y:S02]  /*19000*/  LDSM.16.M88.4 R8, [R36+0x3000] ;  /* 0x003000002408783b */ /* 0x004e640000000200 */
[----:B------:R-:W-:Y:S02]  /*19010*/  LOP3.LUT R216, R3, 0x6, RZ, 0xc0, !PT ;  /* 0x0000000603d87812 */ /* 0x000fe400078ec0ff */
[----:B---3--:R-:W2:Y:S04]  /*19020*/  LDSM.16.M88.4 R4, [R36+0x3800] ;  /* 0x003800002404783b */ /* 0x008ea80000000200 */
[----:B----4-:R-:W3:Y:S04]  /*19030*/  LDSM.16.M88.4 R16, [R36+0x2000] ;  /* 0x002000002410783b */ /* 0x010ee80000000200 */
[----:B------:R-:W4:Y:S04]  /*19040*/  LDSM.16.M88.4 R40, [R230+0x5000] ;  /* 0x00500000e628783b */ /* 0x000f280000000200 */
[----:B------:R-:W4:Y:S01]  /*19050*/  LDSM.16.M88.4 R12, [R36+0x2800] ;  /* 0x00280000240c783b */ /* 0x000f220000000200 */
[C---:B-----5:R-:W-:Y:S03]  /*19060*/  HMMA.16816.F32.BF16 R80, R208.reuse, R76, RZ ;  /* 0x0000004cd050723c */ /* 0x060fe600000418ff */
[----:B------:R-:W5:Y:S04]  /*19070*/  LDSM.16.M88.4 R52, [R230+0x4800] ;  /* 0x00480000e634783b */ /* 0x000f680000000200 */
[----:B------:R-:W-:Y:S01]  /*19080*/  LDSM.16.M88.4 R28, [R230+0x5800] ;  /* 0x00580000e61c783b */ /* 0x000fe20000000200 */
        /* <DEDUP_REMOVED lines=16> */
[----:B------:R-:W-:Y:S03]  /*19190*/  LDSM.16.M88.4 R104, [R36+0x8000] ;  /* 0x008000002468783b */ /* 0x000fe60000000200 */
[C---:B-1----:R-:W-:Y:S01]  /*191a0*/  HMMA.16816.F32.BF16 R80, R204.reuse, R8, R80 ;  /* 0x00000008cc50723c */ /* 0x042fe20000041850 */
[----:B------:R-:W-:Y:S04]  /*191b0*/  LDSM.16.M88.4 R24, [R36+0x4000] ;  /* 0x004000002418783b */ /* 0x000fe80000000200 */
[----:B------:R-:W-:Y:S01]  /*191c0*/  LDSM.16.M88.4 R20, [R230+0x6000] ;  /* 0x00600000e614783b */ /* 0x000fe20000000200 */
[C---:B------:R-:W-:Y:S03]  /*191d0*/  HMMA.16816.F32.BF16 R76, R204.reuse, R10, R76 ;  /* 0x0000000acc4c723c */ /* 0x040fe6000004184c */
[----:B------:R-:W1:Y:S03]  /*191e0*/  LDSM.16.M88.4 R8, [R36+0x5000] ;  /* 0x005000002408783b */ /* 0x000e660000000200 */
[C---:B--2---:R-:W-:Y:S01]  /*191f0*/  HMMA.16816.F32.BF16 R72, R204.reuse, R4, R72 ;  /* 0x00000004cc48723c */ /* 0x044fe20000041848 */
[----:B------:R-:W-:Y:S04]  /*19200*/  LDSM.16.M88.4 R172, [R36+0x6000] ;  /* 0x0060000024ac783b */ /* 0x000fe80000000200 */
[----:B------:R-:W-:Y:S01]  /*19210*/  LDSM.16.M88.4 R192, [R228] ;  /* 0x00000000e4c0783b */ /* 0x000fe20000000200 */
[C---:B------:R-:W-:Y:S03]  /*19220*/  HMMA.16816.F32.BF16 R68, R204.reuse, R6, R68 ;  /* 0x00000006cc44723c */ /* 0x040fe60000041844 */
[----:B------:R-:W2:Y:S03]  /*19230*/  LDSM.16.M88.4 R4, [R230+0x7000] ;  /* 0x00700000e604783b */ /* 0x000ea60000000200 */
[C---:B---3--:R-:W-:Y:S01]  /*19240*/  HMMA.16816.F32.BF16 R96, R204.reuse, R16, R96 ;  /* 0x00000010cc60723c */ /* 0x048fe20000041860 */
[----:B------:R-:W-:Y:S04]  /*19250*/  LDSM.16.M88.4 R184, [R184] ;  /* 0x00000000b8b8783b */ /* 0x000fe80000000200 */
[----:B------:R-:W-:Y:S01]  /*19260*/  LDSM.16.M88.4 R180, [R180] ;  /* 0x00000000b4b4783b */ /* 0x000fe20000000200 */
[----:B------:R-:W-:Y:S03]  /*19270*/  HMMA.16816.F32.BF16 R92, R204, R18, R92 ;  /* 0x00000012cc5c723c */ /* 0x000fe6000004185c */
[----:B------:R-:W3:Y:S03]  /*19280*/  LDSM.16.M88.4 R16, [R36+0x4800] ;  /* 0x004800002410783b */ /* 0x000ee60000000200 */
[----:B----4-:R-:W-:Y:S01]  /*19290*/  HMMA.16816.F32.BF16 R48, R208, R40, RZ ;  /* 0x00000028d030723c */ /* 0x010fe200000418ff */
[----:B------:R-:W-:Y:S04]  /*192a0*/  LDSM.16.M88.4 R188, [R188] ;  /* 0x00000000bcbc783b */ /* 0x000fe80000000200 */
[----:B------:R-:W-:Y:S01]  /*192b0*/  LDSM.16.M88.4 R196, [R196] ;  /* 0x00000000c4c4783b */ /* 0x000fe20000000200 */
[C---:B------:R-:W-:Y:S03]  /*192c0*/  HMMA.16816.F32.BF16 R88, R204.reuse, R12, R88 ;  /* 0x0000000ccc58723c */ /* 0x040fe60000041858 */
[----:B------:R-:W-:Y:S03]  /*192d0*/  LDSM.16.M88.4 R212, [R230+0x9800] ;  /* 0x00980000e6d4783b */ /* 0x000fe60000000200 */
[----:B------:R-:W-:Y:S01]  /*192e0*/  HMMA.16816.F32.BF16 R84, R204, R14, R84 ;  /* 0x0000000ecc54723c */ /* 0x000fe20000041854 */
[----:B------:R-:W4:Y:S04]  /*192f0*/  LDSM.16.M88.4 R12, [R230+0x6800] ;  /* 0x00680000e60c783b */ /* 0x000f280000000200 */
[----:B------:R-:W-:Y:S01]  /*19300*/  LDSM.16.M88.4 R200, [R36+0x9800] ;  /* 0x0098000024c8783b */ /* 0x000fe20000000200 */
[C---:B------:R-:W-:Y:S03]  /*19310*/  HMMA.16816.F32.BF16 R40, R208.reuse, R42, RZ ;  /* 0x0000002ad028723c */ /* 0x040fe600000418ff */
[----:B------:R-:W0:Y:S03]  /*19320*/  LDGDEPBAR ;  /* 0x00000000000079af */ /* 0x000e260000000000 */
[C---:B-----5:R-:W-:Y:S06]  /*19330*/  HMMA.16816.F32.BF16 R56, R208.reuse, R52, RZ ;  /* 0x00000034d038723c */ /* 0x060fec00000418ff */
[----:B------:R-:W-:Y:S06]  /*19340*/  HMMA.16816.F32.BF16 R52, R208, R54, RZ ;  /* 0x00000036d034723c */ /* 0x000fec00000418ff */
[C---:B-1----:R-:W-:Y:S06]  /*19350*/  HMMA.16816.F32.BF16 R48, R204.reuse, R8, R48 ;  /* 0x00000008cc30723c */ /* 0x042fec0000041830 */
[----:B------:R-:W-:Y:S06]  /*19360*/  HMMA.16816.F32.BF16 R40, R204, R10, R40 ;  /* 0x0000000acc28723c */ /* 0x000fec0000041828 */
[C---:B--2---:R-:W-:Y:S06]  /*19370*/  HMMA.16816.F32.BF16 R8, R208.reuse, R4, RZ ;  /* 0x00000004d008723c */ /* 0x044fec00000418ff */
[C---:B------:R-:W-:Y:S06]  /*19380*/  HMMA.16816.F32.BF16 R4, R208.reuse, R6, RZ ;  /* 0x00000006d004723c */ /* 0x040fec00000418ff */
[C---:B------:R-:W-:Y:S06]  /*19390*/  HMMA.16816.F32.BF16 R32, R208.reuse, R28, RZ ;  /* 0x0000001cd020723c */ /* 0x040fec00000418ff */
[----:B------:R-:W-:Y:S06]  /*193a0*/  HMMA.16816.F32.BF16 R28, R208, R30, RZ ;  /* 0x0000001ed01c723c */ /* 0x000fec00000418ff */
[C---:B---3--:R-:W-:Y:S06]  /*193b0*/  HMMA.16816.F32.BF16 R56, R204.reuse, R16, R56 ;  /* 0x00000010cc38723c */ /* 0x048fec0000041838 */
[----:B------:R-:W-:Y:S06]  /*193c0*/  HMMA.16816.F32.BF16 R52, R204, R18, R52 ;  /* 0x00000012cc34723c */ /* 0x000fec0000041834 */
[C---:B----4-:R-:W-:Y:S06]  /*193d0*/  HMMA.16816.F32.BF16 R16, R208.reuse, R12, RZ ;  /* 0x0000000cd010723c */ /* 0x050fec00000418ff */
[----:B------:R-:W-:Y:S06]  /*193e0*/  HMMA.16816.F32.BF16 R12, R208, R14, RZ ;  /* 0x0000000ed00c723c */ /* 0x000fec00000418ff */
[C---:B------:R-:W-:Y:S06]  /*193f0*/  HMMA.16816.F32.BF16 R8, R204.reuse, R100, R8 ;  /* 0x00000064cc08723c */ /* 0x040fec0000041808 */
[----:B------:R-:W-:Y:S01]  /*19400*/  HMMA.16816.F32.BF16 R4, R204, R102, R4 ;  /* 0x00000066cc04723c */ /* 0x000fe20000041804 */
[----:B------:R-:W1:Y:S05]  /*19410*/  LDSM.16.M88.4 R100, [R36+0x8800] ;  /* 0x008800002464783b */ /* 0x000e6a0000000200 */
[C---:B------:R-:W-:Y:S06]  /*19420*/  HMMA.16816.F32.BF16 R168, R208.reuse, R164, RZ ;  /* 0x000000a4d0a8723c */ /* 0x040fec00000418ff */
[----:B------:R-:W-:Y:S06]  /*19430*/  HMMA.16816.F32.BF16 R164, R208, R166, RZ ;  /* 0x000000a6d0a4723c */ /* 0x000fec00000418ff */
[C---:B------:R-:W-:Y:S06]  /*19440*/  HMMA.16816.F32.BF16 R32, R204.reuse, R176, R32 ;  /* 0x000000b0cc20723c */ /* 0x040fec0000041820 */
[C---:B------:R-:W-:Y:S01]  /*19450*/  HMMA.16816.F32.BF16 R28, R204.reuse, R178, R28 ;  /* 0x000000b2cc1c723c */ /* 0x040fe2000004181c */
[----:B------:R-:W2:Y:S05]  /*19460*/  LDSM.16.M88.4 R176, [R36+0x9000] ;  /* 0x0090000024b0783b */ /* 0x000eaa0000000200 */
[C---:B------:R-:W-:Y:S06]  /*19470*/  HMMA.16816.F32.BF16 R16, R204.reuse, R120, R16 ;  /* 0x00000078cc10723c */ /* 0x040fec0000041810 */
[----:B------:R-:W-:Y:S06]  /*19480*/  HMMA.16816.F32.BF16 R12, R204, R122, R12 ;  /* 0x0000007acc0c723c */ /* 0x000fec000004180c */
[C---:B------:R-:W-:Y:S06]  /*19490*/  HMMA.16816.F32.BF16 R128, R208.reuse, R124, RZ ;  /* 0x0000007cd080723c */ /* 0x040fec00000418ff */
[C---:B------:R-:W-:Y:S06]  /*194a0*/  HMMA.16816.F32.BF16 R120, R208.reuse, R116, RZ ;  /* 0x00000074d078723c */ /* 0x040fec00000418ff */
[C---:B------:R-:W-:Y:S06]  /*194b0*/  HMMA.16816.F32.BF16 R64, R208.reuse, R60, RZ ;  /* 0x0000003cd040723c */ /* 0x040fec00000418ff */
[C---:B------:R-:W-:Y:S06]  /*194c0*/  HMMA.16816.F32.BF16 R60, R208.reuse, R62, RZ ;  /* 0x0000003ed03c723c */ /* 0x040fec00000418ff */
[C---:B------:R-:W-:Y:S06]  /*194d0*/  HMMA.16816.F32.BF16 R124, R208.reuse, R126, RZ ;  /* 0x0000007ed07c723c */ /* 0x040fec00000418ff */
[----:B------:R-:W-:Y:S06]  /*194e0*/  HMMA.16816.F32.BF16 R116, R208, R118, RZ ;  /* 0x00000076d074723c */ /* 0x000fec00000418ff */
[C---:B------:R-:W-:Y:S06]  /*194f0*/  HMMA.16816.F32.BF16 R168, R204.reuse, R112, R168 ;  /* 0x00000070cca8723c */ /* 0x040fec00000418a8 */
[----:B------:R-:W-:Y:S06]  /*19500*/  HMMA.16816.F32.BF16 R164, R204, R114, R164 ;  /* 0x00000072cca4723c */ /* 0x000fec00000418a4 */
[C---:B------:R-:W-:Y:S06]  /*19510*/  HMMA.16816.F32.BF16 R112, R208.reuse, R108, RZ ;  /* 0x0000006cd070723c */ /* 0x040fec00000418ff */
[----:B------:R-:W-:Y:S06]  /*19520*/  HMMA.16816.F32.BF16 R108, R208, R110, RZ ;  /* 0x0000006ed06c723c */ /* 0x000fec00000418ff */
[C---:B------:R-:W-:Y:S06]  /*19530*/  HMMA.16816.F32.BF16 R128, R204.reuse, R104, R128 ;  /* 0x00000068cc80723c */ /* 0x040fec0000041880 */
[----:B-1----:R-:W-:Y:S01]  /*19540*/  HMMA.16816.F32.BF16 R120, R204, R100, R120 ;  /* 0x00000064cc78723c */ /* 0x002fe20000041878 */
[----:B------:R-:W-:-:S05]  /*19550*/  VIADD R104, R227, 0x800 ;  /* 0x00000800e3687836 */ /* 0x000fca0000000000 */
[----:B------:R-:W-:Y:S01]  /*19560*/  HMMA.16816.F32.BF16 R64, R204, R24, R64 ;  /* 0x00000018cc40723c */ /* 0x000fe20000041840 */
[----:B------:R-:W-:-:S05]  /*19570*/  VIADD R100, R227, 0x1800 ;  /* 0x00001800e3647836 */ /* 0x000fca0000000000 */
[----:B------:R-:W-:Y:S06]  /*19580*/  HMMA.16816.F32.BF16 R60, R204, R26, R60 ;  /* 0x0000001acc3c723c */ /* 0x000fec000004183c */
[C---:B------:R-:W-:Y:S06]  /*19590*/  HMMA.16816.F32.BF16 R24, R208.reuse, R20, RZ ;  /* 0x00000014d018723c */ /* 0x040fec00000418ff */
[----:B------:R-:W-:Y:S06]  /*195a0*/  HMMA.16816.F32.BF16 R20, R208, R22, RZ ;  /* 0x00000016d014723c */ /* 0x000fec00000418ff */
[C---:B------:R-:W-:Y:S01]  /*195b0*/  HMMA.16816.F32.BF16 R124, R204.reuse, R106, R124 ;  /* 0x0000006acc7c723c */ /* 0x040fe2000004187c */
[----:B------:R-:W1:Y:S05]  /*195c0*/  LDSM.16.M88.4 R104, [R104] ;  /* 0x000000006868783b */ /* 0x000e6a0000000200 */
[C---:B------:R-:W-:Y:S01]  /*195d0*/  HMMA.16816.F32.BF16 R116, R204.reuse, R102, R116 ;  /* 0x00000066cc74723c */ /* 0x040fe20000041874 */
[----:B------:R-:W3:Y:S05]  /*195e0*/  LDSM.16.M88.4 R100, [R100] ;  /* 0x000000006464783b */ /* 0x000eea0000000200 */
[C---:B--2---:R-:W-:Y:S06]  /*195f0*/  HMMA.16816.F32.BF16 R112, R204.reuse, R176, R112 ;  /* 0x000000b0cc70723c */ /* 0x044fec0000041870 */
[----:B------:R-:W-:Y:S01]  /*19600*/  HMMA.16816.F32.BF16 R108, R204, R178, R108 ;  /* 0x000000b2cc6c723c */ /* 0x000fe2000004186c */
[----:B------:R-:W-:-:S05]  /*19610*/  VIADD R176, R227, 0x3800 ;  /* 0x00003800e3b07836 */ /* 0x000fca0000000000 */
[C---:B------:R-:W-:Y:S01]  /*19620*/  HMMA.16816.F32.BF16 R24, R204.reuse, R172, R24 ;  /* 0x000000accc18723c */ /* 0x040fe20000041818 */
[----:B------:R-:W2:Y:S05]  /*19630*/  LDSM.16.M88.4 R176, [R176] ;  /* 0x00000000b0b0783b */ /* 0x000eaa0000000200 */
[----:B------:R-:W-:Y:S01]  /*19640*/  HMMA.16816.F32.BF16 R20, R204, R174, R20 ;  /* 0x000000aecc14723c */ /* 0x000fe20000041814 */
[----:B------:R-:W4:Y:S05]  /*19650*/  LDSM.16.M88.4 R172, [R227] ;  /* 0x00000000e3ac783b */ /* 0x000f2a0000000200 */
[C---:B------:R-:W-:Y:S06]  /*19660*/  HMMA.16816.F32.BF16 R56, R192.reuse, R184, R56 ;  /* 0x000000b8c038723c */ /* 0x040fec0000041838 */
[----:B-1----:R-:W-:Y:S01]  /*19670*/  HMMA.16816.F32.BF16 R88, R192, R104, R88 ;  /* 0x00000068c058723c */ /* 0x002fe20000041858 */
[----:B------:R-:W-:-:S05]  /*19680*/  VIADD R184, R227, 0x6000 ;  /* 0x00006000e3b87836 */ /* 0x000fca0000000000 */
[----:B---3--:R-:W-:Y:S01]  /*19690*/  HMMA.16816.F32.BF16 R72, R192, R100, R72 ;  /* 0x00000064c048723c */ /* 0x008fe20000041848 */
[----:B------:R-:W-:-:S05]  /*196a0*/  VIADD R104, R227, 0x4800 ;  /* 0x00004800e3687836 */ /* 0x000fca0000000000 */
[C---:B------:R-:W-:Y:S01]  /*196b0*/  HMMA.16816.F32.BF16 R84, R192.reuse, R106, R84 ;  /* 0x0000006ac054723c */ /* 0x040fe20000041854 */
[C---:B------:R-:W-:Y:S01]  /*196c0*/  VIADD R100, R227.reuse, 0x5000 ;  /* 0x00005000e3647836 */ /* 0x040fe20000000000 */
[----:B------:R-:W1:Y:S04]  /*196d0*/  LDSM.16.M88.4 R104, [R104] ;  /* 0x000000006868783b */ /* 0x000e680000000200 */
[C---:B------:R-:W-:Y:S01]  /*196e0*/  HMMA.16816.F32.BF16 R68, R192.reuse, R102, R68 ;  /* 0x00000066c044723c */ /* 0x040fe20000041844 */
[----:B------:R-:W3:Y:S05]  /*196f0*/  LDSM.16.M88.4 R100, [R100] ;  /* 0x000000006464783b */ /* 0x000eea0000000200 */
[C---:B--2---:R-:W-:Y:S06]  /*19700*/  HMMA.16816.F32.BF16 R32, R192.reuse, R176, R32 ;  /* 0x000000b0c020723c */ /* 0x044fec0000041820 */
[C---:B------:R-:W-:Y:S01]  /*19710*/  HMMA.16816.F32.BF16 R52, R192.reuse, R186, R52 ;  /* 0x000000bac034723c */ /* 0x040fe20000041834 */
[C---:B------:R-:W-:Y:S01]  /*19720*/  VIADD R176, R227.reuse, 0x7000 ;  /* 0x00007000e3b07836 */ /* 0x040fe20000000000 */
[----:B------:R-:W2:Y:S04]  /*19730*/  LDSM.16.M88.4 R184, [R184] ;  /* 0x00000000b8b8783b */ /* 0x000ea80000000200 */
[C---:B------:R-:W-:Y:S01]  /*19740*/  HMMA.16816.F32.BF16 R28, R192.reuse, R178, R28 ;  /* 0x000000b2c01c723c */ /* 0x040fe2000004181c */
[----:B------:R-:W5:Y:S05]  /*19750*/  LDSM.16.M88.4 R176, [R176] ;  /* 0x00000000b0b0783b */ /* 0x000f6a0000000200 */
[C---:B------:R-:W-:Y:S06]  /*19760*/  HMMA.16816.F32.BF16 R48, R192.reuse, R180, R48 ;  /* 0x000000b4c030723c */ /* 0x040fec0000041830 */
[----:B----4-:R-:W-:Y:S01]  /*19770*/  HMMA.16816.F32.BF16 R96, R192, R172, R96 ;  /* 0x000000acc060723c */ /* 0x010fe20000041860 */
[----:B------:R-:W-:-:S05]  /*19780*/  VIADD R180, R227, 0x6800 ;  /* 0x00006800e3b47836 */ /* 0x000fca0000000000 */
[C---:B------:R-:W-:Y:S01]  /*19790*/  HMMA.16816.F32.BF16 R40, R192.reuse, R182, R40 ;  /* 0x000000b6c028723c */ /* 0x040fe20000041828 */
[C---:B------:R-:W-:Y:S01]  /*197a0*/  VIADD R172, R227.reuse, 0x4000 ;  /* 0x00004000e3ac7836 */ /* 0x040fe20000000000 */
[----:B------:R-:W4:Y:S04]  /*197b0*/  LDSM.16.M88.4 R180, [R180] ;  /* 0x00000000b4b4783b */ /* 0x000f280000000200 */
[C---:B------:R-:W-:Y:S01]  /*197c0*/  HMMA.16816.F32.BF16 R92, R192.reuse, R174, R92 ;  /* 0x000000aec05c723c */ /* 0x040fe2000004185c */
[----:B------:R-:W4:Y:S05]  /*197d0*/  LDSM.16.M88.4 R172, [R172] ;  /* 0x00000000acac783b */ /* 0x000f2a0000000200 */
[C---:B-1----:R-:W-:Y:S06]  /*197e0*/  HMMA.16816.F32.BF16 R16, R192.reuse, R104, R16 ;  /* 0x00000068c010723c */ /* 0x042fec0000041810 */
[C---:B------:R-:W-:Y:S01]  /*197f0*/  HMMA.16816.F32.BF16 R12, R192.reuse, R106, R12 ;  /* 0x0000006ac00c723c */ /* 0x040fe2000004180c */
[----:B------:R-:W-:Y:S05]  /*19800*/  LDSM.16.M88.4 R104, [R226] ;  /* 0x00000000e268783b */ /* 0x000fea0000000200 */
[C---:B---3--:R-:W-:Y:S06]  /*19810*/  HMMA.16816.F32.BF16 R8, R192.reuse, R100, R8 ;  /* 0x00000064c008723c */ /* 0x048fec0000041808 */
[C---:B------:R-:W-:Y:S01]  /*19820*/  HMMA.16816.F32.BF16 R4, R192.reuse, R102, R4 ;  /* 0x00000066c004723c */ /* 0x040fe20000041804 */
[----:B------:R-:W1:Y:S05]  /*19830*/  LDSM.16.M88.4 R100, [R221+0x800] ;  /* 0x00080000dd64783b */ /* 0x000e6a0000000200 */
[C---:B--2---:R-:W-:Y:S06]  /*19840*/  HMMA.16816.F32.BF16 R128, R192.reuse, R184, R128 ;  /* 0x000000b8c080723c */ /* 0x044fec0000041880 */
[C---:B------:R-:W-:Y:S01]  /*19850*/  HMMA.16816.F32.BF16 R124, R192.reuse, R186, R124 ;  /* 0x000000bac07c723c */ /* 0x040fe2000004187c */
[----:B------:R-:W2:Y:S05]  /*19860*/  LDSM.16.M88.4 R184, [R221+0x1000] ;  /* 0x00100000ddb8783b */ /* 0x000eaa0000000200 */
[C---:B-----5:R-:W-:Y:S06]  /*19870*/  HMMA.16816.F32.BF16 R112, R192.reuse, R176, R112 ;  /* 0x000000b0c070723c */ /* 0x060fec0000041870 */
[C---:B------:R-:W-:Y:S01]  /*19880*/  HMMA.16816.F32.BF16 R108, R192.reuse, R178, R108 ;  /* 0x000000b2c06c723c */ /* 0x040fe2000004186c */
[----:B------:R-:W3:Y:S05]  /*19890*/  LDSM.16.M88.4 R176, [R221+0x1800] ;  /* 0x00180000ddb0783b */ /* 0x000eea0000000200 */
[C---:B------:R-:W-:Y:S06]  /*198a0*/  HMMA.16816.F32.BF16 R64, R192.reuse, R188, R64 ;  /* 0x000000bcc040723c */ /* 0x040fec0000041840 */
[----:B------:R-:W-:Y:S01]  /*198b0*/  HMMA.16816.F32.BF16 R60, R192, R190, R60 ;  /* 0x000000bec03c723c */ /* 0x000fe2000004183c */
[----:B------:R-:W-:-:S05]  /*198c0*/  VIADD R188, R227, 0x5800 ;  /* 0x00005800e3bc7836 */ /* 0x000fca0000000000 */
[C---:B----4-:R-:W-:Y:S01]  /*198d0*/  HMMA.16816.F32.BF16 R120, R192.reuse, R180, R120 ;  /* 0x000000b4c078723c */ /* 0x050fe20000041878 */
[----:B------:R-:W4:Y:S05]  /*198e0*/  LDSM.16.M88.4 R188, [R188] ;  /* 0x00000000bcbc783b */ /* 0x000f2a0000000200 */
[C---:B------:R-:W-:Y:S01]  /*198f0*/  HMMA.16816.F32.BF16 R116, R192.reuse, R182, R116 ;  /* 0x000000b6c074723c */ /* 0x040fe20000041874 */
[----:B------:R-:W5:Y:S05]  /*19900*/  LDSM.16.M88.4 R180, [R221] ;  /* 0x00000000ddb4783b */ /* 0x000f6a0000000200 */
[C---:B------:R-:W-:Y:S06]  /*19910*/  HMMA.16816.F32.BF16 R80, R192.reuse, R196, R80 ;  /* 0x000000c4c050723c */ /* 0x040fec0000041850 */
[----:B------:R-:W-:Y:S06]  /*19920*/  HMMA.16816.F32.BF16 R76, R192, R198, R76 ;  /* 0x000000c6c04c723c */ /* 0x000fec000004184c */
[----:B------:R-:W-:Y:S06]  /*19930*/  HMMA.16816.F32.BF16 R196, R208, R212, RZ ;  /* 0x000000d4d0c4723c */ /* 0x000fec00000418ff */
[C---:B------:R-:W-:Y:S06]  /*19940*/  HMMA.16816.F32.BF16 R24, R192.reuse, R172, R24 ;  /* 0x000000acc018723c */ /* 0x040fec0000041818 */
[----:B------:R-:W-:Y:S01]  /*19950*/  HMMA.16816.F32.BF16 R20, R192, R174, R20 ;  /* 0x000000aec014723c */ /* 0x000fe20000041814 */
[----:B------:R-:W-:-:S05]  /*19960*/  VIADD R172, R227, 0x7800 ;  /* 0x00007800e3ac7836 */ /* 0x000fca0000000000 */
[C---:B-1----:R-:W-:Y:S01]  /*19970*/  HMMA.16816.F32.BF16 R88, R104.reuse, R100, R88 ;  /* 0x000000646858723c */ /* 0x042fe20000041858 */
[----:B------:R-:W1:Y:S05]  /*19980*/  LDSM.16.M88.4 R172, [R172] ;  /* 0x00000000acac783b */ /* 0x000e6a0000000200 */
[C---:B------:R-:W-:Y:S01]  /*19990*/  HMMA.16816.F32.BF16 R84, R104.reuse, R102, R84 ;  /* 0x000000666854723c */ /* 0x040fe20000041854 */
[----:B------:R-:W1:Y:S05]  /*199a0*/  LDSM.16.M88.4 R100, [R221+0x2800] ;  /* 0x00280000dd64783b */ /* 0x000e6a0000000200 */
[C---:B--2---:R-:W-:Y:S06]  /*199b0*/  HMMA.16816.F32.BF16 R80, R104.reuse, R184, R80 ;  /* 0x000000b86850723c */ /* 0x044fec0000041850 */
[----:B------:R-:W-:Y:S01]  /*199c0*/  HMMA.16816.F32.BF16 R76, R104, R186, R76 ;  /* 0x000000ba684c723c */ /* 0x000fe2000004184c */
[----:B------:R-:W2:Y:S05]  /*199d0*/  LDSM.16.M88.4 R184, [R221+0x3000] ;  /* 0x00300000ddb8783b */ /* 0x000eaa0000000200 */
[----:B------:R-:W-:Y:S06]  /*199e0*/  HMMA.16816.F32.BF16 R196, R204, R200, R196 ;  /* 0x000000c8ccc4723c */ /* 0x000fec00000418c4 */
[C---:B---3--:R-:W-:Y:S06]  /*199f0*/  HMMA.16816.F32.BF16 R72, R104.reuse, R176, R72 ;  /* 0x000000b06848723c */ /* 0x048fec0000041848 */
[----:B------:R-:W-:Y:S01]  /*19a00*/  HMMA.16816.F32.BF16 R68, R104, R178, R68 ;  /* 0x000000b26844723c */ /* 0x000fe20000041844 */
[----:B------:R-:W3:Y:S05]  /*19a10*/  LDSM.16.M88.4 R176, [R221+0x3800] ;  /* 0x00380000ddb0783b */ /* 0x000eea0000000200 */
[C---:B----4-:R-:W-:Y:S06]  /*19a20*/  HMMA.16816.F32.BF16 R168, R192.reuse, R188, R168 ;  /* 0x000000bcc0a8723c */ /* 0x050fec00000418a8 */
[----:B------:R-:W-:Y:S01]  /*19a30*/  HMMA.16816.F32.BF16 R164, R192, R190, R164 ;  /* 0x000000bec0a4723c */ /* 0x000fe200000418a4 */
[----:B------:R-:W4:Y:S05]  /*19a40*/  LDSM.16.M88.4 R188, [R221+0x2000] ;  /* 0x00200000ddbc783b */ /* 0x000f2a0000000200 */
[----:B-----5:R-:W-:Y:S06]  /*19a50*/  HMMA.16816.F32.BF16 R92, R104, R182, R92 ;  /* 0x000000b6685c723c */ /* 0x020fec000004185c */
[----:B-1----:R-:W-:Y:S06]  /*19a60*/  HMMA.16816.F32.BF16 R196, R192, R172, R196 ;  /* 0x000000acc0c4723c */ /* 0x002fec00000418c4 */
[----:B------:R-:W-:Y:S01]  /*19a70*/  HMMA.16816.F32.BF16 R56, R104, R100, R56 ;  /* 0x000000646838723c */ /* 0x000fe20000041838 */
[----:B------:R-:W-:-:S05]  /*19a80*/  IMAD.SHL.U32 R173, R245, 0x100, RZ ;  /* 0x00000100f5ad7824 */ /* 0x000fca00078e00ff */
[C-C-:B------:R-:W-:Y:S01]  /*19a90*/  LOP3.LUT R3, R173.reuse, 0x8, R216.reuse, 0xfe, !PT ;  /* 0x00000008ad037812 */ /* 0x140fe200078efed8 */
[C---:B------:R-:W-:Y:S01]  /*19aa0*/  HMMA.16816.F32.BF16 R52, R104.reuse, R102, R52 ;  /* 0x000000666834723c */ /* 0x040fe20000041834 */
[----:B------:R-:W-:Y:S01]  /*19ab0*/  LOP3.LUT R36, R173, 0x10, R216, 0xfe, !PT ;  /* 0x00000010ad247812 */ /* 0x000fe200078efed8 */
[----:B------:R-:W1:Y:S01]  /*19ac0*/  LDSM.16.M88.4 R100, [R221+0x4800] ;  /* 0x00480000dd64783b */ /* 0x000e620000000200 */
[C---:B------:R-:W-:Y:S02]  /*19ad0*/  ISETP.GE.AND P6, PT, R3.reuse, R37, PT ;  /* 0x000000250300720c */ /* 0x040fe40003fc6270 */
[----:B------:R-:W-:Y:S01]  /*19ae0*/  ISETP.GE.AND P3, PT, R3, R47, PT ;  /* 0x0000002f0300720c */ /* 0x000fe20003f66270 */
[----:B--2---:R-:W-:Y:S01]  /*19af0*/  HMMA.16816.F32.BF16 R48, R104, R184, R48 ;  /* 0x000000b86830723c */ /* 0x004fe20000041830 */
[C---:B------:R-:W-:Y:S02]  /*19b00*/  ISETP.GE.AND P4, PT, R36.reuse, R37, PT ;  /* 0x000000252400720c */ /* 0x040fe40003f86270 */
[----:B------:R-:W-:-:S02]  /*19b10*/  ISETP.GE.AND P5, PT, R36, R47, PT ;  /* 0x0000002f2400720c */ /* 0x000fc40003fa6270 */
[----:B------:R-:W-:Y:S01]  /*19b20*/  LOP3.LUT R36, R173, 0x20, R216, 0xfe, !PT ;  /* 0x00000020ad247812 */ /* 0x000fe200078efed8 */
[C---:B------:R-:W-:Y:S01]  /*19b30*/  HMMA.16816.F32.BF16 R40, R104.reuse, R186, R40 ;  /* 0x000000ba6828723c */ /* 0x040fe20000041828 */
[----:B------:R-:W-:Y:S01]  /*19b40*/  FSEL R172, R92, -INF , !P6 ;  /* 0xff8000005cac7808 */ /* 0x000fe20007000000 */
[----:B------:R-:W2:Y:S01]  /*19b50*/  LDSM.16.M88.4 R184, [R221+0x5000] ;  /* 0x00500000ddb8783b */ /* 0x000ea20000000200 */
[----:B------:R-:W-:Y:S02]  /*19b60*/  FSEL R92, R94, -INF , !P3 ;  /* 0xff8000005e5c7808 */ /* 0x000fe40005800000 */
[----:B------:R-:W-:Y:S01]  /*19b70*/  FSEL R46, R88, -INF , !P4 ;  /* 0xff800000582e7808 */ /* 0x000fe20006000000 */
[----:B---3--:R-:W-:Y:S01]  /*19b80*/  HMMA.16816.F32.BF16 R32, R104, R176, R32 ;  /* 0x000000b06820723c */ /* 0x008fe20000041820 */
[C---:B------:R-:W-:Y:S01]  /*19b90*/  ISETP.GE.AND P3, PT, R36.reuse, R37, PT ;  /* 0x000000252400720c */ /* 0x040fe20003f66270 */
[----:B------:R-:W-:Y:S01]  /*19ba0*/  STL [R1+0x8], R92 ;  /* 0x0000085c01007387 */ /* 0x000fe20000100800 */
[----:B------:R-:W-:-:S02]  /*19bb0*/  ISETP.GE.AND P4, PT, R36, R47, PT ;  /* 0x0000002f2400720c */ /* 0x000fc40003f86270 */
[--C-:B------:R-:W-:Y:S01]  /*19bc0*/  LOP3.LUT R3, R173, 0x18, R216.reuse, 0xfe, !PT ;  /* 0x00000018ad037812 */ /* 0x100fe200078efed8 */
[----:B------:R3:W-:Y:S01]  /*19bd0*/  STL [R1+0x4], R46 ;  /* 0x0000042e01007387 */ /* 0x0007e20000100800 */
[----:B------:R-:W-:Y:S01]  /*19be0*/  FSEL R36, R90, -INF , !P5 ;  /* 0xff8000005a247808 */ /* 0x000fe20006800000 */
[C---:B------:R-:W-:Y:S01]  /*19bf0*/  HMMA.16816.F32.BF16 R28, R104.reuse, R178, R28 ;  /* 0x000000b2681c723c */ /* 0x040fe2000004181c */
[C---:B------:R-:W-:Y:S01]  /*19c00*/  ISETP.GE.AND P2, PT, R3.reuse, R37, PT ;  /* 0x000000250300720c */ /* 0x040fe20003f46270 */
[----:B------:R-:W5:Y:S01]  /*19c10*/  LDSM.16.M88.4 R176, [R221+0x5800] ;  /* 0x00580000ddb0783b */ /* 0x000f620000000200 */
[----:B------:R-:W-:Y:S02]  /*19c20*/  ISETP.GE.AND P6, PT, R3, R47, PT ;  /* 0x0000002f0300720c */ /* 0x000fe40003fc6270 */
[----:B------:R-:W-:Y:S01]  /*19c30*/  LOP3.LUT R3, R173, 0x28, R216, 0xfe, !PT ;  /* 0x00000028ad037812 */ /* 0x000fe200078efed8 */
[----:B------:R2:W-:Y:S01]  /*19c40*/  STL [R1+0xc], R36 ;  /* 0x00000c2401007387 */ /* 0x0005e20000100800 */
[----:B------:R-:W-:Y:S01]  /*19c50*/  FSEL R252, R84, -INF , !P2 ;  /* 0xff80000054fc7808 */ /* 0x000fe20005000000 */
[----:B----4-:R-:W-:Y:S01]  /*19c60*/  HMMA.16816.F32.BF16 R64, R104, R188, R64 ;  /* 0x000000bc6840723c */ /* 0x010fe20000041840 */
[----:B------:R-:W-:-:S02]  /*19c70*/  ISETP.GE.AND P5, PT, R3, R37, PT ;  /* 0x000000250300720c */ /* 0x000fc40003fa6270 */
[-C--:B------:R-:W-:Y:S02]  /*19c80*/  ISETP.GE.AND P2, PT, R3, R47.reuse, PT ;  /* 0x0000002f0300720c */ /* 0x080fe40003f46270 */
[----:B------:R-:W-:Y:S01]  /*19c90*/  FSEL R248, R80, -INF , !P3 ;  /* 0xff80000050f87808 */ /* 0x000fe20005800000 */
[C---:B------:R-:W-:Y:S01]  /*19ca0*/  HMMA.16816.F32.BF16 R60, R104.reuse, R190, R60 ;  /* 0x000000be683c723c */ /* 0x040fe2000004183c */
[----:B------:R-:W-:Y:S01]  /*19cb0*/  LOP3.LUT R3, R173, 0x38, R216, 0xfe, !PT ;  /* 0x00000038ad037812 */ /* 0x000fe200078efed8 */
[----:B------:R-:W4:Y:S01]  /*19cc0*/  LDSM.16.M88.4 R188, [R221+0x4000] ;  /* 0x00400000ddbc783b */ /* 0x000f220000000200 */
[----:B------:R-:W-:Y:S02]  /*19cd0*/  FSEL R247, R76, -INF , !P5 ;  /* 0xff8000004cf77808 */ /* 0x000fe40006800000 */
[----:B------:R-:W-:Y:S01]  /*19ce0*/  ISETP.GE.AND P5, PT, R3, R47, PT ;  /* 0x0000002f0300720c */ /* 0x000fe20003fa6270 */
[----:B-1----:R-:W-:Y:S01]  /*19cf0*/  HMMA.16816.F32.BF16 R16, R104, R100, R16 ;  /* 0x000000646810723c */ /* 0x002fe20000041810 */
[----:B---3--:R-:W-:-:S05]  /*19d00*/  FSEL R46, R86, -INF , !P6 ;  /* 0xff800000562e7808 */ /* 0x008fca0007000000 */
[----:B------:R-:W-:Y:S01]  /*19d10*/  HMMA.16816.F32.BF16 R12, R104, R102, R12 ;  /* 0x00000066680c723c */ /* 0x000fe2000004180c */
[----:B------:R-:W1:Y:S01]  /*19d20*/  LDSM.16.M88.4 R100, [R221+0x6000] ;  /* 0x00600000dd64783b */ /* 0x000e620000000200 */
[----:B--2---:R-:W-:-:S03]  /*19d30*/  LOP3.LUT R36, R173, 0x30, R216, 0xfe, !PT ;  /* 0x00000030ad247812 */ /* 0x004fc600078efed8 */
[----:B------:R2:W-:Y:S01]  /*19d40*/  STL [R1+0x10], R46 ;  /* 0x0000102e01007387 */ /* 0x0005e20000100800 */
[C---:B------:R-:W-:Y:S01]  /*19d50*/  HMMA.16816.F32.BF16 R8, R104.reuse, R184, R8 ;  /* 0x000000b86808723c */ /* 0x040fe20000041808 */
[C---:B------:R-:W-:Y:S02]  /*19d60*/  ISETP.GE.AND P6, PT, R36.reuse, R37, PT ;  /* 0x000000252400720c */ /* 0x040fe40003fc6270 */
[----:B------:R-:W-:Y:S02]  /*19d70*/  ISETP.GE.AND P3, PT, R36, R47, PT ;  /* 0x0000002f2400720c */ /* 0x000fe40003f66270 */
[----:B------:R-:W-:Y:S01]  /*19d80*/  FSEL R36, R82, -INF , !P4 ;  /* 0xff80000052247808 */ /* 0x000fe20006000000 */
[----:B------:R-:W-:Y:S01]  /*19d90*/  HMMA.16816.F32.BF16 R4, R104, R186, R4 ;  /* 0x000000ba6804723c */ /* 0x000fe20000041804 */
[----:B------:R-:W-:Y:S01]  /*19da0*/  ISETP.GE.AND P4, PT, R3, R37, PT ;  /* 0x000000250300720c */ /* 0x000fe20003f86270 */
[----:B------:R-:W3:Y:S01]  /*19db0*/  LDSM.16.M88.4 R184, [R221+0x6800] ;  /* 0x00680000ddb8783b */ /* 0x000ee20000000200 */
[----:B------:R-:W-:-:S02]  /*19dc0*/  LOP3.LUT R3, R173, 0x40, R216, 0xfe, !PT ;  /* 0x00000040ad037812 */ /* 0x000fc400078efed8 */
[----:B------:R-:W-:Y:S01]  /*19dd0*/  FSEL R218, R72, -INF , !P6 ;  /* 0xff80000048da7808 */ /* 0x000fe20007000000 */
[----:B------:R1:W-:Y:S01]  /*19de0*/  STL [R1+0x14], R36 ;  /* 0x0000142401007387 */ /* 0x0003e20000100800 */
[----:B------:R-:W-:Y:S01]  /*19df0*/  ISETP.GE.AND P6, PT, R3, R47, PT ;  /* 0x0000002f0300720c */ /* 0x000fe20003fc6270 */
[----:B-----5:R-:W-:Y:S01]  /*19e00*/  HMMA.16816.F32.BF16 R168, R104, R176, R168 ;  /* 0x000000b068a8723c */ /* 0x020fe200000418a8 */
[----:B------:R-:W-:-:S05]  /*19e10*/  FSEL R217, R68, -INF , !P4 ;  /* 0xff80000044d97808 */ /* 0x000fca0006000000 */
[C---:B------:R-:W-:Y:S01]  /*19e20*/  HMMA.16816.F32.BF16 R164, R104.reuse, R178, R164 ;  /* 0x000000b268a4723c */ /* 0x040fe200000418a4 */
[----:B------:R-:W5:Y:S01]  /*19e30*/  LDSM.16.M88.4 R176, [R221+0x7000] ;  /* 0x00700000ddb0783b */ /* 0x000f620000000200 */
[----:B--2---:R-:W-:Y:S02]  /*19e40*/  FSEL R46, R78, -INF , !P2 ;  /* 0xff8000004e2e7808 */ /* 0x004fe40005000000 */
[----:B------:R-:W-:Y:S02]  /*19e50*/  ISETP.GE.AND P2, PT, R3, R37, PT ;  /* 0x000000250300720c */ /* 0x000fe40003f46270 */
[----:B----4-:R-:W-:Y:S01]  /*19e60*/  HMMA.16816.F32.BF16 R24, R104, R188, R24 ;  /* 0x000000bc6818723c */ /* 0x010fe20000041818 */
[----:B------:R-:W-:Y:S01]  /*19e70*/  FSEL R3, R74, -INF , !P3 ;  /* 0xff8000004a037808 */ /* 0x000fe20005800000 */
[----:B------:R2:W-:Y:S01]  /*19e80*/  STL [R1+0x1c], R46 ;  /* 0x00001c2e01007387 */ /* 0x0005e20000100800 */
[----:B------:R-:W-:-:S03]  /*19e90*/  FSEL R213, R64, -INF , !P2 ;  /* 0xff80000040d57808 */ /* 0x000fc60005000000 */
[----:B------:R-:W-:Y:S01]  /*19ea0*/  HMMA.16816.F32.BF16 R20, R104, R190, R20 ;  /* 0x000000be6814723c */ /* 0x000fe20000041814 */
[----:B------:R-:W4:Y:S01]  /*19eb0*/  LDSM.16.M88.4 R188, [R221+0x7800] ;  /* 0x00780000ddbc783b */ /* 0x000f220000000200 */
[----:B------:R-:W-:-:S04]  /*19ec0*/  DEPBAR.LE SB0, 0x0 ;  /* 0x000080000000791a */ /* 0x000fc80000000000 */
[C-C-:B-1----:R-:W-:Y:S01]  /*19ed0*/  LOP3.LUT R36, R173.reuse, 0x48, R216.reuse, 0xfe, !PT ;  /* 0x00000048ad247812 */ /* 0x142fe200078efed8 */
[----:B------:R1:W-:Y:S01]  /*19ee0*/  STL [R1+0x18], R3 ;  /* 0x0000180301007387 */ /* 0x0003e20000100800 */
[C---:B------:R-:W-:Y:S02]  /*19ef0*/  HMMA.16816.F32.BF16 R128, R104.reuse, R100, R128 ;  /* 0x000000646880723c */ /* 0x040fe40000041880 */
[C---:B------:R-:W-:Y:S02]  /*19f00*/  ISETP.GE.AND P3, PT, R36.reuse, R37, PT ;  /* 0x000000252400720c */ /* 0x040fe40003f66270 */
[----:B------:R-:W-:Y:S02]  /*19f10*/  ISETP.GE.AND P4, PT, R36, R47, PT ;  /* 0x0000002f2400720c */ /* 0x000fe40003f86270 */
[----:B------:R-:W-:Y:S01]  /*19f20*/  LOP3.LUT R36, R173, 0x50, R216, 0xfe, !PT ;  /* 0x00000050ad247812 */ /* 0x000fe200078efed8 */
[----:B------:R-:W-:Y:S01]  /*19f30*/  HMMA.16816.F32.BF16 R124, R104, R102, R124 ;  /* 0x00000066687c723c */ /* 0x000fe2000004187c */
[----:B------:R-:W-:-:S02]  /*19f40*/  FSEL R212, R60, -INF , !P3 ;  /* 0xff8000003cd47808 */ /* 0x000fc40005800000 */
[----:B------:R-:W-:Y:S02]  /*19f50*/  ISETP.GE.AND P2, PT, R36, R47, PT ;  /* 0x0000002f2400720c */ /* 0x000fe40003f46270 */
[----:B--2---:R-:W-:Y:S01]  /*19f60*/  FSEL R46, R70, -INF , !P5 ;  /* 0xff800000462e7808 */ /* 0x004fe20006800000 */
[C---:B---3--:R-:W-:Y:S01]  /*19f70*/  HMMA.16816.F32.BF16 R120, R104.reuse, R184, R120 ;  /* 0x000000b86878723c */ /* 0x048fe20000041878 */
[----:B------:R-:W-:Y:S02]  /*19f80*/  ISETP.GE.AND P5, PT, R36, R37, PT ;  /* 0x000000252400720c */ /* 0x000fe40003fa6270 */
[----:B------:R-:W-:Y:S01]  /*19f90*/  FSEL R36, R66, -INF , !P6 ;  /* 0xff80000042247808 */ /* 0x000fe20007000000 */
[----:B------:R2:W-:Y:S01]  /*19fa0*/  STL [R1+0x24], R46 ;  /* 0x0000242e01007387 */ /* 0x0005e20000100800 */
[----:B------:R-:W-:Y:S01]  /*19fb0*/  FSEL R183, R56, -INF , !P5 ;  /* 0xff80000038b77808 */ /* 0x000fe20006800000 */
[C---:B------:R-:W-:Y:S01]  /*19fc0*/  HMMA.16816.F32.BF16 R116, R104.reuse, R186, R116 ;  /* 0x000000ba6874723c */ /* 0x040fe20000041874 */
[----:B------:R-:W-:Y:S01]  /*19fd0*/  FSEL R58, R58, -INF , !P2 ;  /* 0xff8000003a3a7808 */ /* 0x000fe20005000000 */
[----:B------:R-:W3:Y:S01]  /*19fe0*/  S2R R56, SR_TID.X ;  /* 0x0000000000387919 */ /* 0x000ee20000002100 */
[----:B-1----:R-:W-:Y:S01]  /*19ff0*/  LOP3.LUT R3, R173, 0x58, R216, 0xfe, !PT ;  /* 0x00000058ad037812 */ /* 0x002fe200078efed8 */
[----:B------:R1:W-:Y:S02]  /*1a000*/  STL [R1+0x28], R36 ;  /* 0x0000282401007387 */ /* 0x0003e40000100800 */
[----:B-----5:R-:W-:Y:S01]  /*1a010*/  HMMA.16816.F32.BF16 R112, R104, R176, R112 ;  /* 0x000000b06870723c */ /* 0x020fe20000041870 */
[----:B------:R-:W-:-:S02]  /*1a020*/  ISETP.GE.AND P3, PT, R3, R47, PT ;  /* 0x0000002f0300720c */ /* 0x000fc40003f66270 */
[-C--:B------:R-:W-:Y:S02]  /*1a030*/  ISETP.GE.AND P6, PT, R3, R37.reuse, PT ;  /* 0x000000250300720c */ /* 0x080fe40003fc6270 */
[----:B------:R-:W-:Y:S01]  /*1a040*/  LOP3.LUT R3, R173, 0x68, R216, 0xfe, !PT ;  /* 0x00000068ad037812 */ /* 0x000fe200078efed8 */
[C---:B------:R-:W-:Y:S01]  /*1a050*/  HMMA.16816.F32.BF16 R108, R104.reuse, R178, R108 ;  /* 0x000000b2686c723c */ /* 0x040fe2000004186c */
[----:B------:R-:W-:Y:S02]  /*1a060*/  FSEL R182, R52, -INF , !P6 ;  /* 0xff80000034b67808 */ /* 0x000fe40007000000 */
[C---:B------:R-:W-:Y:S01]  /*1a070*/  ISETP.GE.AND P2, PT, R3.reuse, R37, PT ;  /* 0x000000250300720c */ /* 0x040fe20003f46270 */
[----:B------:R-:W-:Y:S01]  /*1a080*/  BAR.SYNC.DEFER_BLOCKING 0x0 ;  /* 0x0000000000007b1d */ /* 0x000fe20000010000 */
[----:B------:R-:W-:Y:S01]  /*1a090*/  ISETP.GE.AND P6, PT, R3, R47, PT ;  /* 0x0000002f0300720c */ /* 0x000fe20003fc6270 */
[----:B----4-:R-:W-:Y:S03]  /*1a0a0*/  HMMA.16816.F32.BF16 R196, R104, R188, R196 ;  /* 0x000000bc68c4723c */ /* 0x010fe600000418c4 */
[----:B------:R-:W-:-:S02]  /*1a0b0*/  FSEL R246, R42, -INF , !P6 ;  /* 0xff8000002af67808 */ /* 0x000fc40007000000 */
[----:B--2---:R-:W-:Y:S01]  /*1a0c0*/  FSEL R46, R62, -INF , !P4 ;  /* 0xff8000003e2e7808 */ /* 0x004fe20006000000 */
[----:B------:R-:W-:Y:S04]  /*1a0d0*/  HMMA.16816.F32.BF16 R96, R104, R180, R96 ;  /* 0x000000b46860723c */ /* 0x000fe80000041860 */
[----:B------:R2:W-:Y:S01]  /*1a0e0*/  STL [R1+0x20], R46 ;  /* 0x0000202e01007387 */ /* 0x0005e20000100800 */
[----:B-1----:R-:W-:Y:S01]  /*1a0f0*/  LOP3.LUT R36, R173, 0x60, R216, 0xfe, !PT ;  /* 0x00000060ad247812 */ /* 0x002fe200078efed8 */
[----:B------:R-:W-:Y:S01]  /*1a100*/  HMMA.16816.F32.BF16 R208, R208, R214, RZ ;  /* 0x000000d6d0d0723c */ /* 0x000fe200000418ff */
[----:B---3--:R-:W-:Y:S02]  /*1a110*/  IMAD.SHL.U32 R56, R56, 0x2, RZ ;  /* 0x0000000238387824 */ /* 0x008fe400078e00ff */
[----:B------:R-:W-:-:S02]  /*1a120*/  ISETP.GE.AND P4, PT, R36, R37, PT ;  /* 0x000000252400720c */ /* 0x000fc40003f86270 */
[-C--:B------:R-:W-:Y:S02]  /*1a130*/  ISETP.GE.AND P5, PT, R36, R47.reuse, PT ;  /* 0x0000002f2400720c */ /* 0x080fe40003fa6270 */
[----:B------:R-:W-:Y:S02]  /*1a140*/  LOP3.LUT R56, R56, 0x6, RZ, 0xc0, !PT ;  /* 0x0000000638387812 */ /* 0x000fe400078ec0ff */
[----:B------:R-:W-:Y:S02]  /*1a150*/  FSEL R3, R48, -INF , !P4 ;  /* 0xff80000030037808 */ /* 0x000fe40006000000 */
[C-C-:B------:R-:W-:Y:S02]  /*1a160*/  LOP3.LUT R36, R173.reuse, 0x70, R56.reuse, 0xfe, !PT ;  /* 0x00000070ad247812 */ /* 0x140fe400078efe38 */
[----:B------:R-:W-:Y:S02]  /*1a170*/  LOP3.LUT R48, R173, 0x80, R56, 0xfe, !PT ;  /* 0x00000080ad307812 */ /* 0x000fe400078efe38 */
[----:B------:R-:W-:-:S02]  /*1a180*/  ISETP.GE.AND P4, PT, R36, R47, PT ;  /* 0x0000002f2400720c */ /* 0x000fc40003f86270 */
[----:B------:R-:W-:Y:S02]  /*1a190*/  FSEL R249, R50, -INF , !P5 ;  /* 0xff80000032f97808 */ /* 0x000fe40006800000 */
[-C--:B------:R-:W-:Y:S02]  /*1a1a0*/  ISETP.GE.AND P6, PT, R48, R37.reuse, PT ;  /* 0x000000253000720c */ /* 0x080fe40003fc6270 */
[----:B------:R-:W-:Y:S02]  /*1a1b0*/  FSEL R219, R34, -INF , !P4 ;  /* 0xff80000022db7808 */ /* 0x000fe40006000000 */
[----:B--2---:R-:W-:Y:S01]  /*1a1c0*/  FSEL R46, R54, -INF , !P3 ;  /* 0xff800000362e7808 */ /* 0x004fe20005800000 */
[----:B------:R-:W-:Y:S01]  /*1a1d0*/  HMMA.16816.F32.BF16 R208, R204, R202, R208 ;  /* 0x000000caccd0723c */ /* 0x000fe200000418d0 */
[----:B------:R-:W-:Y:S02]  /*1a1e0*/  ISETP.GE.AND P3, PT, R36, R37, PT ;  /* 0x000000252400720c */ /* 0x000fe40003f66270 */
[----:B------:R-:W-:Y:S01]  /*1a1f0*/  FSEL R36, R40, -INF , !P2 ;  /* 0xff80000028247808 */ /* 0x000fe20005000000 */
[----:B------:R1:W-:Y:S01]  /*1a200*/  STL [R1], R46 ;  /* 0x0000002e01007387 */ /* 0x0003e20000100800 */
[----:B------:R-:W-:-:S02]  /*1a210*/  LOP3.LUT R40, R173, 0x88, R56, 0xfe, !PT ;  /* 0x00000088ad287812 */ /* 0x000fc400078efe38 */
[----:B------:R-:W-:Y:S02]  /*1a220*/  FSEL R62, R24, -INF , !P6 ;  /* 0xff800000183e7808 */ /* 0x000fe40007000000 */
[----:B------:R-:W-:Y:S02]  /*1a230*/  ISETP.GE.AND P4, PT, R40, R37, PT ;  /* 0x000000252800720c */ /* 0x000fe40003f86270 */
[C-C-:B------:R-:W-:Y:S02]  /*1a240*/  LOP3.LUT R24, R173.reuse, 0xa0, R56.reuse, 0xfe, !PT ;  /* 0x000000a0ad187812 */ /* 0x140fe400078efe38 */
[----:B------:R-:W-:Y:S02]  /*1a250*/  FSEL R64, R20, -INF , !P4 ;  /* 0xff80000014407808 */ /* 0x000fe40006000000 */
[----:B------:R-:W-:-:S09]  /*1a260*/  LOP3.LUT R20, R173, 0xa8, R56, 0xfe, !PT ;  /* 0x000000a8ad147812 */ /* 0x000fd200078efe38 */
[----:B------:R-:W-:Y:S01]  /*1a270*/  HMMA.16816.F32.BF16 R208, R192, R174, R208 ;  /* 0x000000aec0d0723c */ /* 0x000fe200000418d0 */
[----:B-1----:R-:W-:-:S04]  /*1a280*/  LOP3.LUT R46, R173, 0x78, R56, 0xfe, !PT ;  /* 0x00000078ad2e7812 */ /* 0x002fc800078efe38 */
[C---:B------:R-:W-:Y:S02]  /*1a290*/  ISETP.GE.AND P5, PT, R46.reuse, R37, PT ;  /* 0x000000252e00720c */ /* 0x040fe40003fa6270 */
[-C--:B------:R-:W-:Y:S02]  /*1a2a0*/  ISETP.GE.AND P2, PT, R46, R47.reuse, PT ;  /* 0x0000002f2e00720c */ /* 0x080fe40003f46270 */
[----:B------:R-:W-:Y:S02]  /*1a2b0*/  FSEL R46, R32, -INF , !P3 ;  /* 0xff800000202e7808 */ /* 0x000fe40005800000 */
[----:B------:R-:W-:Y:S02]  /*1a2c0*/  ISETP.GE.AND P3, PT, R48, R47, PT ;  /* 0x0000002f3000720c */ /* 0x000fe40003f66270 */
[----:B------:R-:W-:Y:S02]  /*1a2d0*/  LOP3.LUT R32, R173, 0x90, R56, 0xfe, !PT ;  /* 0x00000090ad207812 */ /* 0x000fe400078efe38 */
[----:B------:R-:W-:-:S02]  /*1a2e0*/  FSEL R60, R28, -INF , !P5 ;  /* 0xff8000001c3c7808 */ /* 0x000fc40006800000 */
[----:B------:R-:W-:Y:S02]  /*1a2f0*/  ISETP.GE.AND P5, PT, R40, R47, PT ;  /* 0x0000002f2800720c */ /* 0x000fe40003fa6270 */
[----:B------:R-:W-:-:S05]  /*1a300*/  LOP3.LUT R28, R173, 0x98, R56, 0xfe, !PT ;  /* 0x00000098ad1c7812 */ /* 0x000fca00078efe38 */
[----:B------:R-:W-:Y:S01]  /*1a310*/  HMMA.16816.F32.BF16 R208, R104, R190, R208 ;  /* 0x000000be68d0723c */ /* 0x000fe200000418d0 */
[----:B------:R-:W-:Y:S02]  /*1a320*/  FSEL R216, R30, -INF , !P2 ;  /* 0xff8000001ed87808 */ /* 0x000fe40005000000 */
[----:B------:R-:W-:Y:S02]  /*1a330*/  ISETP.GE.AND P2, PT, R32, R37, PT ;  /* 0x000000252000720c */ /* 0x000fe40003f46270 */
[----:B------:R-:W-:Y:S02]  /*1a340*/  FSEL R201, R26, -INF , !P3 ;  /* 0xff8000001ac97808 */ /* 0x000fe40005800000 */
[----:B------:R-:W-:Y:S02]  /*1a350*/  ISETP.GE.AND P6, PT, R32, R47, PT ;  /* 0x0000002f2000720c */ /* 0x000fe40003fc6270 */
[----:B------:R-:W-:Y:S02]  /*1a360*/  ISETP.GE.AND P3, PT, R28, R37, PT ;  /* 0x000000251c00720c */ /* 0x000fe40003f66270 */
[----:B------:R-:W-:-:S02]  /*1a370*/  FSEL R200, R22, -INF , !P5 ;  /* 0xff80000016c87808 */ /* 0x000fc40006800000 */
[----:B------:R-:W-:Y:S02]  /*1a380*/  ISETP.GE.AND P5, PT, R24, R37, PT ;  /* 0x000000251800720c */ /* 0x000fe40003fa6270 */
[----:B------:R-:W-:Y:S02]  /*1a390*/  FSEL R66, R16, -INF , !P2 ;  /* 0xff80000010427808 */ /* 0x000fe40005000000 */
[-C--:B------:R-:W-:Y:S02]  /*1a3a0*/  ISETP.GE.AND P4, PT, R28, R47.reuse, PT ;  /* 0x0000002f1c00720c */ /* 0x080fe40003f86270 */
[----:B------:R-:W-:Y:S02]  /*1a3b0*/  ISETP.GE.AND P2, PT, R24, R47, PT ;  /* 0x0000002f1800720c */ /* 0x000fe40003f46270 */
[----:B------:R-:W-:Y:S02]  /*1a3c0*/  FSEL R68, R18, -INF , !P6 ;  /* 0xff80000012447808 */ /* 0x000fe40007000000 */
[----:B------:R-:W-:-:S02]  /*1a3d0*/  FSEL R70, R12, -INF , !P3 ;  /* 0xff8000000c467808 */ /* 0x000fc40005800000 */
[C-C-:B------:R-:W-:Y:S02]  /*1a3e0*/  LOP3.LUT R16, R173.reuse, 0xb0, R56.reuse, 0xfe, !PT ;  /* 0x000000b0ad107812 */ /* 0x140fe400078efe38 */
[C---:B------:R-:W-:Y:S02]  /*1a3f0*/  ISETP.GE.AND P6, PT, R20.reuse, R37, PT ;  /* 0x000000251400720c */ /* 0x040fe40003fc6270 */
[----:B------:R-:W-:Y:S02]  /*1a400*/  ISETP.GE.AND P3, PT, R20, R47, PT ;  /* 0x0000002f1400720c */ /* 0x000fe40003f66270 */
[C-C-:B------:R-:W-:Y:S02]  /*1a410*/  LOP3.LUT R12, R173.reuse, 0xb8, R56.reuse, 0xfe, !PT ;  /* 0x000000b8ad0c7812 */ /* 0x140fe400078efe38 */
[----:B------:R-:W-:Y:S02]  /*1a420*/  FSEL R74, R8, -INF , !P5 ;  /* 0xff800000084a7808 */ /* 0x000fe40006800000 */
[----:B------:R-:W-:-:S02]  /*1a430*/  LOP3.LUT R8, R173, 0xc0, R56, 0xfe, !PT ;  /* 0x000000c0ad087812 */ /* 0x000fc400078efe38 */
[----:B------:R-:W-:Y:S02]  /*1a440*/  FSEL R72, R14, -INF , !P4 ;  /* 0xff8000000e487808 */ /* 0x000fe40006000000 */
[----:B------:R-:W-:Y:S02]  /*1a450*/  FSEL R76, R10, -INF , !P2 ;  /* 0xff8000000a4c7808 */ /* 0x000fe40005000000 */
[C---:B------:R-:W-:Y:S02]  /*1a460*/  ISETP.GE.AND P4, PT, R16.reuse, R37, PT ;  /* 0x000000251000720c */ /* 0x040fe40003f86270 */
[----:B------:R-:W-:Y:S02]  /*1a470*/  ISETP.GE.AND P5, PT, R16, R47, PT ;  /* 0x0000002f1000720c */ /* 0x000fe40003fa6270 */
[----:B------:R-:W-:Y:S02]  /*1a480*/  ISETP.GE.AND P2, PT, R12, R37, PT ;  /* 0x000000250c00720c */ /* 0x000fe40003f46270 */
[----:B------:R-:W-:-:S02]  /*1a490*/  FSEL R78, R4, -INF , !P6 ;  /* 0xff800000044e7808 */ /* 0x000fc40007000000 */
[----:B------:R-:W-:Y:S02]  /*1a4a0*/  FSEL R80, R6, -INF , !P3 ;  /* 0xff80000006507808 */ /* 0x000fe40005800000 */
[----:B------:R-:W-:Y:S02]  /*1a4b0*/  ISETP.GE.AND P6, PT, R12, R47, PT ;  /* 0x0000002f0c00720c */ /* 0x000fe40003fc6270 */
[C-C-:B------:R-:W-:Y:S02]  /*1a4c0*/  LOP3.LUT R4, R173.reuse, 0xc8, R56.reuse, 0xfe, !PT ;  /* 0x000000c8ad047812 */ /* 0x140fe400078efe38 */
[----:B------:R-:W-:Y:S02]  /*1a4d0*/  ISETP.GE.AND P3, PT, R8, R37, PT ;  /* 0x000000250800720c */ /* 0x000fe40003f66270 */
[----:B------:R-:W-:Y:S02]  /*1a4e0*/  LOP3.LUT R6, R173, 0xd0, R56, 0xfe, !PT ;  /* 0x000000d0ad067812 */ /* 0x000fe400078efe38 */
[----:B------:R-:W-:-:S02]  /*1a4f0*/  FSEL R82, R168, -INF , !P4 ;  /* 0xff800000a8527808 */ /* 0x000fc40006000000 */
[----:B------:R-:W-:Y:S02]  /*1a500*/  FSEL R84, R170, -INF , !P5 ;  /* 0xff800000aa547808 */ /* 0x000fe40006800000 */
[----:B------:R-:W-:Y:S02]  /*1a510*/  FSEL R86, R164, -INF , !P2 ;  /* 0xff800000a4567808 */ /* 0x000fe40005000000 */
[----:B------:R-:W-:Y:S02]  /*1a520*/  ISETP.GE.AND P4, PT, R8, R47, PT ;  /* 0x0000002f0800720c */ /* 0x000fe40003f86270 */
[C---:B------:R-:W-:Y:S02]  /*1a530*/  ISETP.GE.AND P5, PT, R4.reuse, R37, PT ;  /* 0x000000250400720c */ /* 0x040fe40003fa6270 */
[----:B------:R-:W-:Y:S02]  /*1a540*/  ISETP.GE.AND P2, PT, R4, R47, PT ;  /* 0x0000002f0400720c */ /* 0x000fe40003f46270 */
[----:B------:R-:W-:-:S02]  /*1a550*/  FSEL R88, R166, -INF , !P6 ;  /* 0xff800000a6587808 */ /* 0x000fc40007000000 */
[----:B------:R-:W-:Y:S02]  /*1a560*/  FSEL R90, R128, -INF , !P3 ;  /* 0xff800000805a7808 */ /* 0x000fe40005800000 */
[C-C-:B------:R-:W-:Y:S02]  /*1a570*/  LOP3.LUT R4, R173.reuse, 0xd8, R56.reuse, 0xfe, !PT ;  /* 0x000000d8ad047812 */ /* 0x140fe400078efe38 */
[C---:B------:R-:W-:Y:S02]  /*1a580*/  ISETP.GE.AND P6, PT, R6.reuse, R37, PT ;  /* 0x000000250600720c */ /* 0x040fe40003fc6270 */
[----:B------:R-:W-:Y:S02]  /*1a590*/  ISETP.GE.AND P3, PT, R6, R47, PT ;  /* 0x0000002f0600720c */ /* 0x000fe40003f66270 */
[----:B------:R-:W-:Y:S02]  /*1a5a0*/  LOP3.LUT R6, R173, 0xe0, R56, 0xfe, !PT ;  /* 0x000000e0ad067812 */ /* 0x000fe400078efe38 */
[----:B------:R-:W-:-:S02]  /*1a5b0*/  FSEL R92, R130, -INF , !P4 ;  /* 0xff800000825c7808 */ /* 0x000fc40006000000 */
[----:B------:R-:W-:Y:S02]  /*1a5c0*/  FSEL R94, R124, -INF , !P5 ;  /* 0xff8000007c5e7808 */ /* 0x000fe40006800000 */
[C---:B------:R-:W-:Y:S02]  /*1a5d0*/  ISETP.GE.AND P4, PT, R4.reuse, R37, PT ;  /* 0x000000250400720c */ /* 0x040fe40003f86270 */
[----:B------:R-:W-:Y:S02]  /*1a5e0*/  ISETP.GE.AND P5, PT, R4, R47, PT ;  /* 0x0000002f0400720c */ /* 0x000fe40003fa6270 */
[----:B------:R-:W-:Y:S02]  /*1a5f0*/  FSEL R100, R126, -INF , !P2 ;  /* 0xff8000007e647808 */ /* 0x000fe40005000000 */
[----:B------:R-:W-:Y:S02]  /*1a600*/  FSEL R101, R120, -INF , !P6 ;  /* 0xff80000078657808 */ /* 0x000fe40007000000 */
[----:B------:R-:W-:-:S02]  /*1a610*/  LOP3.LUT R4, R173, 0xe8, R56, 0xfe, !PT ;  /* 0x000000e8ad047812 */ /* 0x000fc400078efe38 */
[C---:B------:R-:W-:Y:S02]  /*1a620*/  ISETP.GE.AND P2, PT, R6.reuse, R37, PT ;  /* 0x000000250600720c */ /* 0x040fe40003f46270 */
[----:B------:R-:W-:Y:S02]  /*1a630*/  ISETP.GE.AND P6, PT, R6, R47, PT ;  /* 0x0000002f0600720c */ /* 0x000fe40003fc6270 */
[C---:B------:R-:W-:Y:S02]  /*1a640*/  LOP3.LUT R6, R173.reuse, 0xf0, R56, 0xfe, !PT ;  /* 0x000000f0ad067812 */ /* 0x040fe400078efe38 */
[----:B------:R-:W-:Y:S02]  /*1a650*/  LOP3.LUT R14, R173, R56, RZ, 0xfc, !PT ;  /* 0x00000038ad0e7212 */ /* 0x000fe400078efcff */
[----:B------:R-:W-:Y:S02]  /*1a660*/  FSEL R102, R122, -INF , !P3 ;  /* 0xff8000007a667808 */ /* 0x000fe40005800000 */
        /* <DEDUP_REMOVED lines=9> */
[----:B------:R-:W-:Y:S02]  /*1a700*/  LOP3.LUT R4, R173, 0xf8, R56, 0xfe, !PT ;  /* 0x000000f8ad047812 */ /* 0x000fe400078efe38 */
        /* <DEDUP_REMOVED lines=9> */
[----:B------:R-:W-:Y:S02]  /*1a7a0*/  ISETP.GE.AND P4, PT, R6, R37, PT ;  /* 0x000000250600720c */ /* 0x000fe40003f86270 */
[----:B------:R-:W-:Y:S02]  /*1a7b0*/  FSEL R116, R196, -INF , !P5 ;  /* 0xff800000c4747808 */ /* 0x000fe40006800000 */
[----:B------:R-:W-:Y:S02]  /*1a7c0*/  ISETP.GE.AND P5, PT, R6, R47, PT ;  /* 0x0000002f0600720c */ /* 0x000fe40003fa6270 */
[----:B------:R-:W-:-:S02]  /*1a7d0*/  FSEL R120, R198, -INF , !P2 ;  /* 0xff800000c6787808 */ /* 0x000fc40005000000 */
[C---:B------:R-:W-:Y:S02]  /*1a7e0*/  ISETP.GE.AND P2, PT, R4.reuse, R37, PT ;  /* 0x000000250400720c */ /* 0x040fe40003f46270 */
[----:B------:R-:W-:Y:S02]  /*1a7f0*/  FSEL R6, R97, -INF , !P4 ;  /* 0xff80000061067808 */ /* 0x000fe40006000000 */
[----:B------:R-:W-:Y:S02]  /*1a800*/  ISETP.GE.AND P4, PT, R4, R47, PT ;  /* 0x0000002f0400720c */ /* 0x000fe40003f86270 */
[----:B------:R-:W-:Y:S02]  /*1a810*/  FSEL R30, R99, -INF , !P5 ;  /* 0xff800000631e7808 */ /* 0x000fe40006800000 */
[----:B------:R-:W-:Y:S02]  /*1a820*/  ISETP.GE.AND P5, PT, R10, R37, PT ;  /* 0x000000250a00720c */ /* 0x000fe40003fa6270 */
[----:B------:R-:W-:-:S02]  /*1a830*/  FSEL R4, R93, -INF , !P2 ;  /* 0xff8000005d047808 */ /* 0x000fc40005000000 */
[----:B------:R-:W-:Y:S01]  /*1a840*/  ISETP.GE.AND P2, PT, R10, R47, PT ;  /* 0x0000002f0a00720c */ /* 0x000fe20003f46270 */
[----:B------:R-:W-:Y:S01]  /*1a850*/  VIADD R10, R14, 0x21 ;  /* 0x000000210e0a7836 */ /* 0x000fe20000000000 */
[----:B------:R-:W-:Y:S02]  /*1a860*/  FSEL R28, R95, -INF , !P4 ;  /* 0xff8000005f1c7808 */ /* 0x000fe40006000000 */
[C---:B------:R-:W-:Y:S02]  /*1a870*/  ISETP.GE.AND P4, PT, R8.reuse, R37, PT ;  /* 0x000000250800720c */ /* 0x040fe40003f86270 */
        /* <DEDUP_REMOVED lines=26> */
[----:B------:R-:W-:Y:S02]  /*1aa20*/  ISETP.GE.AND P2, PT, R10, R47, PT ;  /* 0x0000002f0a00720c */ /* 0x000fe40003f46270 */
[----:B------:R-:W-:Y:S02]  /*1aa30*/  FSEL R12, R71, -INF , !P4 ;  /* 0xff800000470c7808 */ /* 0x000fe40006000000 */
[C---:B------:R-:W-:Y:S02]  /*1aa40*/  ISETP.GE.AND P4, PT, R8.reuse, R37, PT ;  /* 0x000000250800720c */ /* 0x040fe40003f86270 */
[----:B------:R-:W-:Y:S02]  /*1aa50*/  FSEL R185, R65, -INF , !P5 ;  /* 0xff80000041b97808 */ /* 0x000fe40006800000 */
[----:B------:R-:W-:Y:S02]  /*1aa60*/  ISETP.GE.AND P5, PT, R8, R47, PT ;  /* 0x0000002f0800720c */ /* 0x000fe40003fa6270 */
        /* <DEDUP_REMOVED lines=26> */
[----:B------:R-:W-:Y:S01]  /*1ac10*/  FSEL R184, R33, -INF , !P5 ;  /* 0xff80000021b87808 */ /* 0x000fe20006800000 */
[----:B------:R-:W-:Y:S01]  /*1ac20*/  VIADD R33, R14, 0x89 ;  /* 0x000000890e217836 */ /* 0x000fe20000000000 */
[C---:B------:R-:W-:Y:S02]  /*1ac30*/  ISETP.GE.AND P4, PT, R34.reuse, R37, PT ;  /* 0x000000252200720c */ /* 0x040fe40003f86270 */
[----:B------:R-:W-:Y:S02]  /*1ac40*/  ISETP.GE.AND P5, PT, R34, R47, PT ;  /* 0x0000002f2200720c */ /* 0x000fe40003fa6270 */
[----:B------:R-:W-:-:S02]  /*1ac50*/  FSEL R181, R35, -INF , !P2 ;  /* 0xff80000023b57808 */ /* 0x000fc40005000000 */
[----:B------:R-:W-:Y:S02]  /*1ac60*/  ISETP.GE.AND P2, PT, R32, R37, PT ;  /* 0x000000252000720c */ /* 0x000fe40003f46270 */
[----:B------:R-:W-:Y:S01]  /*1ac70*/  FSEL R178, R29, -INF , !P4 ;  /* 0xff8000001db27808 */ /* 0x000fe20006000000 */
[----:B------:R-:W-:Y:S01]  /*1ac80*/  VIADD R29, R14, 0x91 ;  /* 0x000000910e1d7836 */ /* 0x000fe20000000000 */
[----:B------:R-:W-:Y:S02]  /*1ac90*/  FSEL R186, R31, -INF , !P5 ;  /* 0xff8000001fba7808 */ /* 0x000fe40006800000 */
[----:B------:R-:W-:Y:S02]  /*1aca0*/  ISETP.GE.AND P4, PT, R32, R47, PT ;  /* 0x0000002f2000720c */ /* 0x000fe40003f86270 */
[----:B------:R-:W-:Y:S02]  /*1acb0*/  ISETP.GE.AND P5, PT, R33, R37, PT ;  /* 0x000000252100720c */ /* 0x000fe40003fa6270 */
[----:B------:R-:W-:-:S02]  /*1acc0*/  FSEL R177, R25, -INF , !P2 ;  /* 0xff80000019b17808 */ /* 0x000fc40005000000 */
[----:B------:R-:W-:Y:S02]  /*1acd0*/  ISETP.GE.AND P2, PT, R33, R47, PT ;  /* 0x0000002f2100720c */ /* 0x000fe40003f46270 */
[----:B------:R-:W-:Y:S01]  /*1ace0*/  FSEL R214, R27, -INF , !P4 ;  /* 0xff8000001bd67808 */ /* 0x000fe20006000000 */
[----:B------:R-:W1:Y:S01]  /*1acf0*/  LDC.64 R32, c[0x0][0x198] ;  /* 0x00006600ff207b82 */ /* 0x000e620000000a00 */
[----:B------:R-:W-:Y:S01]  /*1ad00*/  FSEL R61, R21, -INF , !P5 ;  /* 0xff800000153d7808 */ /* 0x000fe20006800000 */
[C---:B------:R-:W-:Y:S01]  /*1ad10*/  VIADD R21, R14.reuse, 0x99 ;  /* 0x000000990e157836 */ /* 0x040fe20000000000 */
[----:B------:R-:W-:Y:S02]  /*1ad20*/  ISETP.GE.AND P4, PT, R29, R37, PT ;  /* 0x000000251d00720c */ /* 0x000fe40003f86270 */
[----:B------:R-:W-:Y:S01]  /*1ad30*/  FSEL R202, R23, -INF , !P2 ;  /* 0xff80000017ca7808 */ /* 0x000fe20005000000 */
[----:B------:R-:W-:Y:S01]  /*1ad40*/  VIADD R23, R14, 0xa1 ;  /* 0x000000a10e177836 */ /* 0x000fe20000000000 */
[----:B------:R-:W-:-:S02]  /*1ad50*/  ISETP.GE.AND P5, PT, R29, R47, PT ;  /* 0x0000002f1d00720c */ /* 0x000fc40003fa6270 */
[----:B------:R-:W-:Y:S01]  /*1ad60*/  FSEL R63, R17, -INF , !P4 ;  /* 0xff800000113f7808 */ /* 0x000fe20006000000 */
[C---:B------:R-:W-:Y:S01]  /*1ad70*/  VIADD R17, R14.reuse, 0xa9 ;  /* 0x000000a90e117836 */ /* 0x040fe20000000000 */
[C---:B------:R-:W-:Y:S02]  /*1ad80*/  ISETP.GE.AND P2, PT, R21.reuse, R37, PT ;  /* 0x000000251500720c */ /* 0x040fe40003f46270 */
[----:B------:R-:W-:Y:S02]  /*1ad90*/  ISETP.GE.AND P4, PT, R21, R47, PT ;  /* 0x0000002f1500720c */ /* 0x000fe40003f86270 */
[----:B------:R-:W-:Y:S02]  /*1ada0*/  FSEL R189, R19, -INF , !P5 ;  /* 0xff80000013bd7808 */ /* 0x000fe40006800000 */
[----:B------:R-:W-:Y:S02]  /*1adb0*/  ISETP.GE.AND P5, PT, R23, R37, PT ;  /* 0x000000251700720c */ /* 0x000fe40003fa6270 */
[----:B------:R-:W-:Y:S01]  /*1adc0*/  FSEL R65, R13, -INF , !P2 ;  /* 0xff8000000d417808 */ /* 0x000fe20005000000 */
[----:B------:R-:W-:Y:S01]  /*1add0*/  VIADD R13, R14, 0xb1 ;  /* 0x000000b10e0d7836 */ /* 0x000fe20000000000 */
[----:B------:R-:W-:-:S02]  /*1ade0*/  FSEL R180, R15, -INF , !P4 ;  /* 0xff8000000fb47808 */ /* 0x000fc40006000000 */
[----:B------:R-:W-:Y:S02]  /*1adf0*/  ISETP.GE.AND P2, PT, R23, R47, PT ;  /* 0x0000002f1700720c */ /* 0x000fe40003f46270 */
[----:B------:R-:W-:Y:S02]  /*1ae00*/  ISETP.GE.AND P4, PT, R17, R37, PT ;  /* 0x000000251100720c */ /* 0x000fe40003f86270 */
[----:B------:R-:W-:Y:S01]  /*1ae10*/  FSEL R67, R9, -INF , !P5 ;  /* 0xff80000009437808 */ /* 0x000fe20006800000 */
[C---:B------:R-:W-:Y:S01]  /*1ae20*/  VIADD R9, R14.reuse, 0xb9 ;  /* 0x000000b90e097836 */ /* 0x040fe20000000000 */
[----:B------:R-:W-:Y:S02]  /*1ae30*/  ISETP.GE.AND P5, PT, R17, R47, PT ;  /* 0x0000002f1100720c */ /* 0x000fe40003fa6270 */
[----:B------:R-:W-:Y:S02]  /*1ae40*/  FSEL R176, R11, -INF , !P2 ;  /* 0xff8000000bb07808 */ /* 0x000fe40005000000 */
[----:B------:R-:W-:Y:S01]  /*1ae50*/  FSEL R69, R5, -INF , !P4 ;  /* 0xff80000005457808 */ /* 0x000fe20006000000 */
[----:B------:R-:W-:Y:S01]  /*1ae60*/  VIADD R5, R14, 0xc1 ;  /* 0x000000c10e057836 */ /* 0x000fe20000000000 */
[----:B------:R-:W-:-:S02]  /*1ae70*/  ISETP.GE.AND P2, PT, R13, R37, PT ;  /* 0x000000250d00720c */ /* 0x000fc40003f46270 */
[----:B------:R-:W-:Y:S02]  /*1ae80*/  ISETP.GE.AND P4, PT, R13, R47, PT ;  /* 0x0000002f0d00720c */ /* 0x000fe40003f86270 */
[----:B------:R-:W-:Y:S01]  /*1ae90*/  FSEL R71, R7, -INF , !P5 ;  /* 0xff80000007477808 */ /* 0x000fe20006800000 */
[----:B------:R-:W-:Y:S01]  /*1aea0*/  VIADD R7, R14, 0xc9 ;  /* 0x000000c90e077836 */ /* 0x000fe20000000000 */
[----:B------:R-:W-:Y:S02]  /*1aeb0*/  ISETP.GE.AND P5, PT, R9, R37, PT ;  /* 0x000000250900720c */ /* 0x000fe40003fa6270 */
[----:B------:R-:W-:Y:S02]  /*1aec0*/  FSEL R73, R169, -INF , !P2 ;  /* 0xff800000a9497808 */ /* 0x000fe40005000000 */
[----:B------:R-:W-:Y:S02]  /*1aed0*/  FSEL R75, R171, -INF , !P4 ;  /* 0xff800000ab4b7808 */ /* 0x000fe40006000000 */
[----:B------:R-:W-:-:S02]  /*1aee0*/  ISETP.GE.AND P2, PT, R9, R47, PT ;  /* 0x0000002f0900720c */ /* 0x000fc40003f46270 */
[----:B------:R-:W-:Y:S02]  /*1aef0*/  ISETP.GE.AND P4, PT, R5, R37, PT ;  /* 0x000000250500720c */ /* 0x000fe40003f86270 */
[----:B------:R-:W-:Y:S02]  /*1af00*/  FSEL R77, R165, -INF , !P5 ;  /* 0xff800000a54d7808 */ /* 0x000fe40006800000 */
        /* <DEDUP_REMOVED lines=13> */
[-C--:B------:R-:W-:Y:S02]  /*1afe0*/  ISETP.GE.AND P4, PT, R7, R37.reuse, PT ;  /* 0x000000250700720c */ /* 0x080fe40003f86270 */
[----:B------:R-:W-:Y:S02]  /*1aff0*/  FSEL R91, R123, -INF , !P2 ;  /* 0xff8000007b5b7808 */ /* 0x000fe40005000000 */
[----:B------:R-:W-:Y:S02]  /*1b000*/  FSEL R93, R117, -INF , !P4 ;  /* 0xff800000755d7808 */ /* 0x000fe40006000000 */
[----:B------:R-:W-:Y:S02]  /*1b010*/  FSEL R89, R121, -INF , !P5 ;  /* 0xff80000079597808 */ /* 0x000fe40006800000 */
[C---:B------:R-:W-:Y:S02]  /*1b020*/  ISETP.GE.AND P2, PT, R5.reuse, R37, PT ;  /* 0x000000250500720c */ /* 0x040fe40003f46270 */
[-C--:B------:R-:W-:Y:S01]  /*1b030*/  ISETP.GE.AND P4, PT, R5, R47.reuse, PT ;  /* 0x0000002f0500720c */ /* 0x080fe20003f86270 */
[C---:B------:R-:W-:Y:S01]  /*1b040*/  VIADD R5, R14.reuse, 0xe9 ;  /* 0x000000e90e057836 */ /* 0x040fe20000000000 */
[----:B------:R-:W-:Y:S01]  /*1b050*/  ISETP.GE.AND P5, PT, R7, R47, PT ;  /* 0x0000002f0700720c */ /* 0x000fe20003fa6270 */
[----:B------:R-:W-:Y:S01]  /*1b060*/  VIADD R7, R14, 0xf1 ;  /* 0x000000f10e077836 */ /* 0x000fe20000000000 */
[----:B------:R-:W-:-:S02]  /*1b070*/  FSEL R97, R113, -INF , !P2 ;  /* 0xff80000071617808 */ /* 0x000fc40005000000 */
[----:B------:R-:W-:Y:S02]  /*1b080*/  FSEL R95, R119, -INF , !P5 ;  /* 0xff800000775f7808 */ /* 0x000fe40006800000 */
[C---:B------:R-:W-:Y:S02]  /*1b090*/  ISETP.GE.AND P5, PT, R5.reuse, R37, PT ;  /* 0x000000250500720c */ /* 0x040fe40003fa6270 */
[----:B------:R-:W-:Y:S02]  /*1b0a0*/  ISETP.GE.AND P2, PT, R5, R47, PT ;  /* 0x0000002f0500720c */ /* 0x000fe40003f46270 */
[----:B------:R-:W-:Y:S02]  /*1b0b0*/  FSEL R99, R115, -INF , !P4 ;  /* 0xff80000073637808 */ /* 0x000fe40006000000 */
[----:B------:R-:W-:Y:S02]  /*1b0c0*/  FSEL R104, R109, -INF , !P5 ;  /* 0xff8000006d687808 */ /* 0x000fe40006800000 */
[----:B------:R-:W-:-:S02]  /*1b0d0*/  ISETP.GE.AND P4, PT, R7, R37, PT ;  /* 0x000000250700720c */ /* 0x000fc40003f86270 */
[----:B------:R-:W-:Y:S01]  /*1b0e0*/  ISETP.GE.AND P5, PT, R7, R47, PT ;  /* 0x0000002f0700720c */ /* 0x000fe20003fa6270 */
[C---:B------:R-:W-:Y:S01]  /*1b0f0*/  VIADD R7, R14.reuse, 0xf9 ;  /* 0x000000f90e077836 */ /* 0x040fe20000000000 */
[----:B------:R-:W-:Y:S02]  /*1b100*/  FSEL R105, R111, -INF , !P2 ;  /* 0xff8000006f697808 */ /* 0x000fe40005000000 */
[C---:B------:R-:W-:Y:S02]  /*1b110*/  ISETP.GE.AND P2, PT, R14.reuse, R37, PT ;  /* 0x000000250e00720c */ /* 0x040fe40003f46270 */
[----:B------:R-:W-:Y:S02]  /*1b120*/  FSEL R106, R197, -INF , !P4 ;  /* 0xff800000c56a7808 */ /* 0x000fe40006000000 */
[----:B------:R-:W-:Y:S02]  /*1b130*/  ISETP.GE.AND P4, PT, R14, R47, PT ;  /* 0x0000002f0e00720c */ /* 0x000fe40003f86270 */
[----:B------:R-:W-:-:S02]  /*1b140*/  FSEL R107, R199, -INF , !P5 ;  /* 0xff800000c76b7808 */ /* 0x000fc40006800000 */
[----:B------:R-:W-:Y:S02]  /*1b150*/  FSEL R5, R96, -INF , !P2 ;  /* 0xff80000060057808 */ /* 0x000fe40005000000 */
[C---:B------:R-:W-:Y:S02]  /*1b160*/  ISETP.GE.AND P5, PT, R7.reuse, R37, PT ;  /* 0x000000250700720c */ /* 0x040fe40003fa6270 */
[----:B------:R-:W-:Y:S02]  /*1b170*/  ISETP.GE.AND P2, PT, R7, R47, PT ;  /* 0x0000002f0700720c */ /* 0x000fe40003f46270 */
[----:B------:R-:W-:Y:S02]  /*1b180*/  FSEL R7, R98, -INF , !P4 ;  /* 0xff80000062077808 */ /* 0x000fe40006000000 */
[----:B------:R-:W-:Y:S02]  /*1b190*/  FSEL R98, R208, -INF , !P6 ;  /* 0xff800000d0627808 */ /* 0x000fe40007000000 */
[----:B------:R-:W-:-:S02]  /*1b1a0*/  FSEL R47, R210, -INF , !P3 ;  /* 0xff800000d22f7808 */ /* 0x000fc40005800000 */
[----:B------:R-:W-:Y:S02]  /*1b1b0*/  FSEL R96, R209, -INF , !P5 ;  /* 0xff800000d1607808 */ /* 0x000fe40006800000 */
[----:B------:R-:W-:Y:S01]  /*1b1c0*/  FSEL R37, R211, -INF , !P2 ;  /* 0xff800000d3257808 */ /* 0x000fe20005000000 */
[----:B-1----:R-:W-:Y:S05]  /*1b1d0*/  @!P1 BRA `(.L_x_2750) ;  /* 0x0000000400ec9947 */ /* 0x002fea0003800000 */
        /* <DEDUP_REMOVED lines=12> */
[----:B------:R-:W-:Y:S02]  /*1b2a0*/  ISETP.GE.AND P2, PT, R173, RZ, PT ;  /* 0x000000ffad00720c */ /* 0x000fe40003f46270 */
[----:B------:R-:W-:Y:S01]  /*1b2b0*/  ISETP.GE.AND P0, PT, R17, RZ, PT ;  /* 0x000000ff1100720c */ /* 0x000fe20003f06270 */
[----:B-1----:R-:W1:Y:S02]  /*1b2c0*/  MUFU.RCP R34, R34 ;  /* 0x0000002200227308 */ /* 0x002e640000001000 */
[----:B-1----:R-:W-:-:S06]  /*1b2d0*/  VIADD R34, R34, 0xffffffe ;  /* 0x0ffffffe22227836 */ /* 0x002fcc0000000000 */
[----:B------:R-:W1:Y:S02]  /*1b2e0*/  F2I.FTZ.U32.TRUNC.NTZ R35, R34 ;  /* 0x0000002200237305 */ /* 0x000e64000021f000 */
[----:B-1----:R-:W-:Y:S02]  /*1b2f0*/  IMAD.MOV R15, RZ, RZ, -R35 ;  /* 0x000000ffff0f7224 */ /* 0x002fe400078e0a23 */
[----:B------:R-:W-:Y:S02]  /*1b300*/  IMAD.MOV.U32 R34, RZ, RZ, RZ ;  /* 0x000000ffff227224 */ /* 0x000fe400078e00ff */
[----:B------:R-:W-:-:S04]  /*1b310*/  IMAD R15, R15, R14, RZ ;  /* 0x0000000e0f0f7224 */ /* 0x000fc800078e02ff */
[----:B------:R-:W-:Y:S02]  /*1b320*/  IMAD.HI.U32 R15, R35, R15, R34 ;  /* 0x0000000f230f7227 */ /* 0x000fe400078e0022 */
[----:B------:R-:W2:Y:S04]  /*1b330*/  LD.E.64 R34, desc[UR4][R32.64+0x38] ;  /* 0x0000380420227980 */ /* 0x000ea8000c101b00 */
        /* <DEDUP_REMOVED lines=12> */
[----:B------:R-:W-:-:S02]  /*1b400*/  ISETP.NE.AND P1, PT, R21, RZ, PT ;  /* 0x000000ff1500720c */ /* 0x000fc40003f25270 */
[----:B------:R-:W-:-:S07]  /*1b410*/  LOP3.LUT R9, RZ, R21, RZ, 0x33, !PT ;  /* 0x00000015ff097212 */ /* 0x000fce00078e33ff */
[----:B------:R-:W-:Y:S02]  /*1b420*/  @P5 VIADD R19, R19, 0x1 ;  /* 0x0000000113135836 */ /* 0x000fe40000000000 */
[----:B------:R-:W-:Y:S02]  /*1b430*/  @P4 IADD3 R15, R15, 0x1, RZ ;  /* 0x000000010f0f4810 */ /* 0x000fe40007ffe0ff */
[----:B------:R-:W-:Y:S02]  /*1b440*/  IMAD.MOV.U32 R13, RZ, RZ, R19 ;  /* 0x000000ffff0d7224 */ /* 0x000fe400078e0013 */
[----:B------:R-:W-:Y:S02]  /*1b450*/  MOV R14, R15 ;  /* 0x0000000f000e7202 */ /* 0x000fe40000000f00 */
[----:B------:R-:W-:Y:S02]  /*1b460*/  @!P2 IMAD.MOV R13, RZ, RZ, -R13 ;  /* 0x000000ffff0da224 */ /* 0x000fe400078e0a0d */
[----:B------:R-:W-:-:S03]  /*1b470*/  @!P0 IADD3 R14, -R14, RZ, RZ ;  /* 0x000000ff0e0e8210 */ /* 0x000fc60007ffe1ff */
[C---:B------:R-:W-:Y:S02]  /*1b480*/  SEL R13, R9.reuse, R13, !P1 ;  /* 0x0000000d090d7207 */ /* 0x040fe40004800000 */
[----:B------:R-:W-:-:S03]  /*1b490*/  SEL R14, R9, R14, !P1 ;  /* 0x0000000e090e7207 */ /* 0x000fc60004800000 */
[----:B------:R-:W-:-:S04]  /*1b4a0*/  IMAD.WIDE R48, R13, 0x4, R242 ;  /* 0x000000040d307825 */ /* 0x000fc800078e02f2 */
[----:B------:R-:W-:Y:S01]  /*1b4b0*/  IMAD.WIDE R42, R14, 0x4, R242 ;  /* 0x000000040e2a7825 */ /* 0x000fe200078e02f2 */
[----:B------:R1:W3:Y:S04]  /*1b4c0*/  LD.E R11, desc[UR4][R48.64] ;  /* 0x00000004300b7980 */ /* 0x0002e8000c101900 */
[----:B------:R-:W3:Y:S04]  /*1b4d0*/  LD.E R9, desc[UR4][R42.64] ;  /* 0x000000042a097980 */ /* 0x000ee8000c101900 */
[----:B------:R-:W4:Y:S01]  /*1b4e0*/  LD.E.64 R42, desc[UR4][R32.64+0x20] ;  /* 0x00002004202a7980 */ /* 0x000f22000c101b00 */
[----:B------:R-:W-:-:S04]  /*1b4f0*/  IMAD.IADD R13, R13, 0x1, -R14 ;  /* 0x000000010d0d7824 */ /* 0x000fc800078e0a0e */
[----:B------:R-:W-:-:S05]  /*1b500*/  IMAD R21, R21, R13, -0x100 ;  /* 0xffffff0015157424 */ /* 0x000fca00078e020d */
[----:B------:R-:W-:Y:S01]  /*1b510*/  SHF.R.S32.HI R14, RZ, 0x1f, R21 ;  /* 0x0000001fff0e7819 */ /* 0x000fe20000011415 */
[-C--:B--2---:R-:W-:Y:S02]  /*1b520*/  IMAD R13, R35, R21.reuse, RZ ;  /* 0x00000015230d7224 */ /* 0x084fe400078e02ff */
[----:B-1----:R-:W-:-:S04]  /*1b530*/  IMAD.WIDE.U32 R48, R34, R21, RZ ;  /* 0x0000001522307225 */ /* 0x002fc800078e00ff */
        /* <DEDUP_REMOVED lines=9> */
.L_x_2752:
[----:B------:R-:W2:Y:S02]  /*1b5d0*/  LD.E R14, desc[UR4][R32.64+0x38] ;  /* 0x00003804200e7980 */ /* 0x000ea4000c101900 */
[----:B--2---:R-:W-:-:S04]  /*1b5e0*/  LEA R14, -R14, RZ, 0x8 ;  /* 0x000000ff0e0e7211 */ /* 0x004fc800078e41ff */
[----:B------:R-:W-:Y:S02]  /*1b5f0*/  SHF.R.S32.HI R13, RZ, 0x1f, R14 ;  /* 0x0000001fff0d7819 */ /* 0x000fe4000001140e */
.L_x_2753:
[----:B------:R-:W-:Y:S05]  /*1b600*/  BSYNC B0 ;  /* 0x0000000000007941 */ /* 0x000fea0003800000 */
.L_x_2751:
[----:B------:R-:W-:Y:S01]  /*1b610*/  IMAD.SHL.U32 R9, R38, 0x20, RZ ;  /* 0x0000002026097824 */ /* 0x000fe200078e00ff */
[----:B------:R-:W-:Y:S02]  /*1b620*/  LEA R233, P1, R14, R233, 0x1 ;  /* 0x000000e90ee97211 */ /* 0x000fe400078208ff */
[----:B------:R-:W-:Y:S02]  /*1b630*/  SHF.L.U64.HI R11, R38, 0x5, R39 ;  /* 0x00000005260b7819 */ /* 0x000fe40000010227 */
[-C--:B------:R-:W-:Y:S02]  /*1b640*/  IADD3 R34, P0, R233, R9.reuse, RZ ;  /* 0x00000009e9227210 */ /* 0x080fe40007f1e0ff */
[----:B------:R-:W-:Y:S01]  /*1b650*/  LEA.HI.X R232, R14, R232, R13, 0x1, P1 ;  /* 0x000000e80ee87211 */ /* 0x000fe200008f0c0d */
[----:B------:R-:W-:Y:S01]  /*1b660*/  IMAD.MOV.U32 R14, RZ, RZ, R233 ;  /* 0x000000ffff0e7224 */ /* 0x000fe200078e00e9 */
[----:B------:R-:W-:-:S03]  /*1b670*/  IADD3 R50, P1, R34, R9, RZ ;  /* 0x0000000922327210 */ /* 0x000fc60007f3e0ff */
[--C-:B------:R-:W-:Y:S01]  /*1b680*/  IMAD.X R35, R232, 0x1, R11.reuse, P0 ;  /* 0x00000001e8237824 */ /* 0x100fe200000e060b */
        /* <DEDUP_REMOVED lines=48> */
.L_x_2750:
[----:B------:R-:W-:Y:S05]  /*1b990*/  BSYNC B1 ;  /* 0x0000000000017941 */ /* 0x000fea0003800000 */
.L_x_2749:
[----:B------:R-:W3:Y:S04]  /*1b9a0*/  LDL.LU R31, [R1+0x8] ;  /* 0x00000800011f7983 */ /* 0x000ee80000300800 */
[----:B------:R-:W4:Y:S04]  /*1b9b0*/  LDL.LU R29, [R1+0xc] ;  /* 0x00000c00011d7983 */ /* 0x000f280000300800 */
[----:B------:R-:W5:Y:S04]  /*1b9c0*/  LDL.LU R25, [R1+0x10] ;  /* 0x0000100001197983 */ /* 0x000f680000300800 */
[----:B------:R-:W5:Y:S04]  /*1b9d0*/  LDL.LU R23, [R1+0x14] ;  /* 0x0000140001177983 */ /* 0x000f680000300800 */
[----:B------:R-:W5:Y:S04]  /*1b9e0*/  LDL.LU R21, [R1+0x1c] ;  /* 0x00001c0001157983 */ /* 0x000f680000300800 */
[----:B------:R-:W5:Y:S04]  /*1b9f0*/  LDL.LU R19, [R1+0x18] ;  /* 0x0000180001137983 */ /* 0x000f680000300800 */
[----:B------:R-:W5:Y:S04]  /*1ba00*/  LDL.LU R17, [R1+0x24] ;  /* 0x0000240001117983 */ /* 0x000f680000300800 */
[----:B--2---:R-:W2:Y:S04]  /*1ba10*/  LDL.LU R15, [R1+0x28] ;  /* 0x00002800010f7983 */ /* 0x004ea80000300800 */
[----:B------:R-:W2:Y:S04]  /*1ba20*/  LDL.LU R14, [R1+0x20] ;  /* 0x00002000010e7983 */ /* 0x000ea80000300800 */
[----:B------:R-:W2:Y:S01]  /*1ba30*/  LDL.LU R195, [R1] ;  /* 0x0000000001c37983 */ /* 0x000ea20000300800 */
[----:B------:R-:W-:-:S02]  /*1ba40*/  MOV R192, R55 ;  /* 0x0000003700c07202 */ /* 0x000fc40000000f00 */
[----:B------:R-:W-:Y:S01]  /*1ba50*/  MOV R191, R122 ;  /* 0x0000007a00bf7202 */ /* 0x000fe20000000f00 */
[----:B------:R-:W2:Y:S01]  /*1ba60*/  LDL.LU R27, [R1+0x4] ;  /* 0x00000400011b7983 */ /* 0x000ea20000300800 */
[----:B------:R-:W-:Y:S02]  /*1ba70*/  FMNMX.FTZ R9, R0, R7, !PT ;  /* 0x0000000700097209 */ /* 0x000fe40007810000 */
[----:B------:R-:W-:Y:S01]  /*1ba80*/  MOV R194, R52 ;  /* 0x0000003400c27202 */ /* 0x000fe20000000f00 */
[----:B------:R-:W2:Y:S01]  /*1ba90*/  LD.E R171, desc[UR4][R32.64+0xdc] ;  /* 0x0000dc0420ab7980 */ /* 0x000ea2000c101900 */
[----:B------:R-:W-:Y:S02]  /*1baa0*/  FMNMX.FTZ R9, R30, R9, !PT ;  /* 0x000000091e097209 */ /* 0x000fe40007810000 */
[----:B------:R-:W-:Y:S02]  /*1bab0*/  MOV R193, R54 ;  /* 0x0000003600c17202 */ /* 0x000fe40000000f00 */
[----:B------:R-:W-:Y:S01]  /*1bac0*/  MOV R190, R56 ;  /* 0x0000003800be7202 */ /* 0x000fe20000000f00 */
[----:B------:R-:W-:Y:S01]  /*1bad0*/  LDSM.16.MT88.4 R52, [R223+0xa800] ;  /* 0x00a80000df34783b */ /* 0x000fe20000004200 */
[----:B------:R-:W-:-:S02]  /*1bae0*/  MOV R175, R124 ;  /* 0x0000007c00af7202 */ /* 0x000fc40000000f00 */
[----:B---3--:R-:W-:-:S04]  /*1baf0*/  FMNMX.FTZ R9, R31, R9, !PT ;  /* 0x000000091f097209 */ /* 0x008fc80007810000 */
[----:B------:R-:W-:-:S04]  /*1bb00*/  FMNMX.FTZ R9, R28, R9, !PT ;  /* 0x000000091c097209 */ /* 0x000fc80007810000 */
[----:B----4-:R-:W-:-:S04]  /*1bb10*/  FMNMX.FTZ R9, R29, R9, !PT ;  /* 0x000000091d097209 */ /* 0x010fc80007810000 */
[----:B------:R-:W-:-:S04]  /*1bb20*/  FMNMX.FTZ R13, R26, R9, !PT ;  /* 0x000000091a0d7209 */ /* 0x000fc80007810000 */
        /* <DEDUP_REMOVED lines=10> */
[----:B--2---:R-:W-:Y:S02]  /*1bbd0*/  FMNMX.FTZ R13, R15, R13, !PT ;  /* 0x0000000d0f0d7209 */ /* 0x004fe40007810000 */
        /* <DEDUP_REMOVED lines=113> */
[----:B------:R-:W-:Y:S01]  /*1c2f0*/  FSETP.NEU.FTZ.AND P0, PT, R168, -INF , PT ;  /* 0xff800000a800780b */ /* 0x000fe20003f1d000 */
[----:B------:R-:W-:Y:S01]  /*1c300*/  FMUL.FTZ R164, R171, R168 ;  /* 0x000000a8aba47220 */ /* 0x000fe20000410000 */
[----:B------:R-:W-:-:S04]  /*1c310*/  FMNMX.FTZ R170, R98, R170, !PT ;  /* 0x000000aa62aa7209 */ /* 0x000fc80007810000 */
[----:B------:R-:W-:Y:S02]  /*1c320*/  FSEL R164, R164, RZ, P0 ;  /* 0x000000ffa4a47208 */ /* 0x000fe40000000000 */
[----:B------:R-:W-:-:S03]  /*1c330*/  FMNMX.FTZ R170, R96, R170, !PT ;  /* 0x000000aa60aa7209 */ /* 0x000fc60007810000 */
[----:B------:R-:W-:Y:S02]  /*1c340*/  FFMA.FTZ R131, R7, R171, -R164 ;  /* 0x000000ab07837223 */ /* 0x000fe400000108a4 */
[----:B------:R-:W1:Y:S02]  /*1c350*/  SHFL.BFLY PT, R7, R170, 0x2, 0x1f ;  /* 0x0c401f00aa077f89 */ /* 0x000e6400000e0000 */
[----:B-1----:R-:W-:-:S05]  /*1c360*/  FMNMX.FTZ R170, R170, R7, !PT ;  /* 0x00000007aaaa7209 */ /* 0x002fca0007810000 */
[----:B------:R-:W1:Y:S02]  /*1c370*/  SHFL.BFLY PT, R7, R170, 0x1, 0x1f ;  /* 0x0c201f00aa077f89 */ /* 0x000e6400000e0000 */
[----:B-1----:R-:W-:-:S04]  /*1c380*/  FMNMX.FTZ R170, R170, R7, !PT ;  /* 0x00000007aaaa7209 */ /* 0x002fc80007810000 */
[----:B------:R-:W-:Y:S01]  /*1c390*/  FSETP.NEU.FTZ.AND P1, PT, R170, -INF , PT ;  /* 0xff800000aa00780b */ /* 0x000fe20003f3d000 */
[----:B------:R-:W-:-:S05]  /*1c3a0*/  FMUL.FTZ R169, R171, R170 ;  /* 0x000000aaaba97220 */ /* 0x000fca0000410000 */
[----:B------:R-:W-:-:S05]  /*1c3b0*/  FSEL R169, R169, RZ, P1 ;  /* 0x000000ffa9a97208 */ /* 0x000fca0000800000 */
[-CC-:B------:R-:W-:Y:S01]  /*1c3c0*/  FFMA.FTZ R167, R5, R171.reuse, -R169.reuse ;  /* 0x000000ab05a77223 */ /* 0x180fe200000108a9 */
[----:B------:R-:W-:Y:S01]  /*1c3d0*/  FFMA.FTZ R5, R4, R171, -R169 ;  /* 0x000000ab04057223 */ /* 0x000fe200000108a9 */
[----:B------:R-:W-:-:S05]  /*1c3e0*/  FSEL R4, R170, RZ, P1 ;  /* 0x000000ffaa047208 */ /* 0x000fca0000800000 */
[----:B------:R-:W-:-:S04]  /*1c3f0*/  FADD.FTZ R4, R2, -R4 ;  /* 0x8000000402047221 */ /* 0x000fc80000010000 */
[----:B------:R-:W-:-:S04]  /*1c400*/  FMUL.FTZ R4, R171, R4 ;  /* 0x00000004ab047220 */ /* 0x000fc80000410000 */
[----:B------:R-:W1:Y:S01]  /*1c410*/  MUFU.EX2 R174, R4 ;  /* 0x0000000400ae7308 */ /* 0x000e620000000800 */
[-CC-:B------:R-:W-:Y:S01]  /*1c420*/  FFMA.FTZ R119, R18, R171.reuse, -R164.reuse ;  /* 0x000000ab12777223 */ /* 0x180fe200000108a4 */
[-CC-:B------:R-:W-:Y:S01]  /*1c430*/  FFMA.FTZ R117, R19, R171.reuse, -R164.reuse ;  /* 0x000000ab13757223 */ /* 0x180fe200000108a4 */
[-CC-:B------:R-:W-:Y:S01]  /*1c440*/  FFMA.FTZ R115, R16, R171.reuse, -R164.reuse ;  /* 0x000000ab10737223 */ /* 0x180fe200000108a4 */
[-CC-:B------:R-:W-:Y:S01]  /*1c450*/  FFMA.FTZ R113, R17, R171.reuse, -R164.reuse ;  /* 0x000000ab11717223 */ /* 0x180fe200000108a4 */
[-CC-:B------:R-:W-:Y:S01]  /*1c460*/  FFMA.FTZ R125, R25, R171.reuse, -R164.reuse ;  /* 0x000000ab197d7223 */ /* 0x180fe200000108a4 */
[----:B------:R-:W2:Y:S01]  /*1c470*/  LDSM.16.MT88.4 R16, [R225+0xa000] ;  /* 0x00a00000e110783b */ /* 0x000ea20000004200 */
[----:B------:R-:W-:Y:S01]  /*1c480*/  FSEL R173, R168, RZ, P0 ;  /* 0x000000ffa8ad7208 */ /* 0x000fe20000000000 */
[-CC-:B------:R-:W-:Y:S01]  /*1c490*/  FFMA.FTZ R25, R8, R171.reuse, -R164.reuse ;  /* 0x000000ab08197223 */ /* 0x180fe200000108a4 */
[-CC-:B------:R-:W-:Y:S01]  /*1c4a0*/  FFMA.FTZ R122, R20, R171.reuse, -R164.reuse ;  /* 0x000000ab147a7223 */ /* 0x180fe200000108a4 */
[-CC-:B------:R-:W-:Y:S01]  /*1c4b0*/  FFMA.FTZ R121, R21, R171.reuse, -R164.reuse ;  /* 0x000000ab15797223 */ /* 0x180fe200000108a4 */
[-CC-:B------:R-:W-:Y:S01]  /*1c4c0*/  FFMA.FTZ R126, R26, R171.reuse, -R164.reuse ;  /* 0x000000ab1a7e7223 */ /* 0x180fe200000108a4 */
[----:B------:R-:W-:Y:S01]  /*1c4d0*/  FADD.FTZ R173, R0, -R173 ;  /* 0x800000ad00ad7221 */ /* 0x000fe20000010000 */
[-CC-:B------:R-:W-:Y:S01]  /*1c4e0*/  FFMA.FTZ R32, R24, R171.reuse, -R169.reuse ;  /* 0x000000ab18207223 */ /* 0x180fe200000108a9 */
[-C--:B-1----:R-:W-:Y:S01]  /*1c4f0*/  FMUL.FTZ R20, R160, R174.reuse ;  /* 0x000000aea0147220 */ /* 0x082fe20000410000 */
[-C--:B------:R-:W-:Y:S01]  /*1c500*/  FMUL.FTZ R21, R161, R174.reuse ;  /* 0x000000aea1157220 */ /* 0x080fe20000410000 */
[----:B------:R1:W-:Y:S01]  /*1c510*/  MUFU.EX2 R160, R25 ;  /* 0x0000001900a07308 */ /* 0x0003e20000000800 */
[-CC-:B------:R-:W-:Y:S01]  /*1c520*/  FFMA.FTZ R161, R27, R171.reuse, -R169.reuse ;  /* 0x000000ab1ba17223 */ /* 0x180fe200000108a9 */
[-CC-:B------:R-:W-:Y:S01]  /*1c530*/  FFMA.FTZ R130, R30, R171.reuse, -R164.reuse ;  /* 0x000000ab1e827223 */ /* 0x180fe200000108a4 */
[-CC-:B------:R-:W-:Y:S01]  /*1c540*/  FFMA.FTZ R129, R31, R171.reuse, -R164.reuse ;  /* 0x000000ab1f817223 */ /* 0x180fe200000108a4 */
[-CC-:B------:R-:W-:Y:S01]  /*1c550*/  FFMA.FTZ R128, R28, R171.reuse, -R164.reuse ;  /* 0x000000ab1c807223 */ /* 0x180fe200000108a4 */
[-CC-:B------:R-:W-:Y:S01]  /*1c560*/  FFMA.FTZ R166, R6, R171.reuse, -R169.reuse ;  /* 0x000000ab06a67223 */ /* 0x180fe200000108a9 */
[----:B------:R-:W-:Y:S01]  /*1c570*/  FFMA.FTZ R165, R172, R171, -R169 ;  /* 0x000000abaca57223 */ /* 0x000fe200000108a9 */
[----:B------:R-:W-:Y:S01]  /*1c580*/  FMUL.FTZ R173, R171, R173 ;  /* 0x000000adabad7220 */ /* 0x000fe20000410000 */
[-CC-:B------:R-:W-:Y:S01]  /*1c590*/  FFMA.FTZ R111, R12, R171.reuse, -R164.reuse ;  /* 0x000000ab0c6f7223 */ /* 0x180fe200000108a4 */
[-CC-:B------:R-:W-:Y:S01]  /*1c5a0*/  FFMA.FTZ R109, R15, R171.reuse, -R164.reuse ;  /* 0x000000ab0f6d7223 */ /* 0x180fe200000108a4 */
[----:B------:R-:W-:Y:S01]  /*1c5b0*/  FFMA.FTZ R2, R14, R171, -R164 ;  /* 0x000000ab0e027223 */ /* 0x000fe200000108a4 */
[----:B-1----:R-:W1:Y:S01]  /*1c5c0*/  LDSM.16.MT88.4 R24, [R222+0xa000] ;  /* 0x00a00000de18783b */ /* 0x002e620000004200 */
[----:B------:R-:W-:Y:S03]  /*1c5d0*/  MUFU.EX2 R131, R131 ;  /* 0x0000008300837308 */ /* 0x000fe60000000800 */
[----:B------:R-:W3:Y:S05]  /*1c5e0*/  LDSM.16.MT88.4 R12, [R223+0xa000] ;  /* 0x00a00000df0c783b */ /* 0x000eea0000004200 */
[----:B------:R-:W-:Y:S01]  /*1c5f0*/  MUFU.EX2 R130, R130 ;  /* 0x0000008200827308 */ /* 0x000fe20000000800 */
[----:B------:R-:W-:-:S07]  /*1c600*/  FMUL.FTZ R28, R152, R174 ;  /* 0x000000ae981c7220 */ /* 0x000fce0000410000 */
[----:B------:R-:W-:Y:S08]  /*1c610*/  MUFU.EX2 R129, R129 ;  /* 0x0000008100817308 */ /* 0x000ff00000000800 */
[----:B------:R-:W-:Y:S08]  /*1c620*/  MUFU.EX2 R128, R128 ;  /* 0x0000008000807308 */ /* 0x000ff00000000800 */
[----:B------:R-:W-:Y:S08]  /*1c630*/  MUFU.EX2 R167, R167 ;  /* 0x000000a700a77308 */ /* 0x000ff00000000800 */
[----:B------:R-:W4:Y:S08]  /*1c640*/  MUFU.EX2 R166, R166 ;  /* 0x000000a600a67308 */ /* 0x000f300000000800 */
[----:B------:R-:W-:Y:S08]  /*1c650*/  MUFU.EX2 R165, R165 ;  /* 0x000000a500a57308 */ /* 0x000ff00000000800 */
[----:B------:R-:W5:Y:S08]  /*1c660*/  MUFU.EX2 R0, R5 ;  /* 0x0000000500007308 */ /* 0x000f700000000800 */
[----:B------:R-:W2:Y:S08]  /*1c670*/  MUFU.EX2 R173, R173 ;  /* 0x000000ad00ad7308 */ /* 0x000eb00000000800 */
[----:B------:R1:W-:Y:S01]  /*1c680*/  MUFU.EX2 R152, R32 ;  /* 0x0000002000987308 */ /* 0x0003e20000000800 */
[-CC-:B------:R-:W-:Y:S01]  /*1c690*/  FFMA.FTZ R124, R22, R171.reuse, -R164.reuse ;  /* 0x000000ab167c7223 */ /* 0x180fe200000108a4 */
[-CC-:B------:R-:W-:Y:S01]  /*1c6a0*/  FFMA.FTZ R123, R23, R171.reuse, -R164.reuse ;  /* 0x000000ab177b7223 */ /* 0x180fe200000108a4 */
[-CC-:B------:R-:W-:Y:S01]  /*1c6b0*/  FFMA.FTZ R172, R10, R171.reuse, -R164.reuse ;  /* 0x000000ab0aac7223 */ /* 0x180fe200000108a4 */
[----:B------:R-:W-:Y:S01]  /*1c6c0*/  FFMA.FTZ R127, R29, R171, -R164 ;  /* 0x000000ab1d7f7223 */ /* 0x000fe200000108a4 */
[----:B----4-:R-:W-:Y:S01]  /*1c6d0*/  F2FP.BF16.F32.PACK_AB R8, R166, R167 ;  /* 0x000000a7a608723e */ /* 0x010fe200000010ff */
[-C--:B------:R-:W-:Y:S01]  /*1c6e0*/  FMUL.FTZ R156, R156, R174.reuse ;  /* 0x000000ae9c9c7220 */ /* 0x080fe20000410000 */
[----:B------:R-:W-:Y:S01]  /*1c6f0*/  F2FP.BF16.F32.PACK_AB R9, R130, R131 ;  /* 0x000000838209723e */ /* 0x000fe200000010ff */
[-C--:B------:R-:W-:Y:S01]  /*1c700*/  FMUL.FTZ R157, R157, R174.reuse ;  /* 0x000000ae9d9d7220 */ /* 0x080fe20000410000 */
[----:B-----5:R-:W-:Y:S01]  /*1c710*/  F2FP.BF16.F32.PACK_AB R10, R0, R165 ;  /* 0x000000a5000a723e */ /* 0x020fe200000010ff */
[--C-:B------:R-:W-:Y:S01]  /*1c720*/  FFMA.FTZ R48, R40, R171, -R169.reuse ;  /* 0x000000ab28307223 */ /* 0x100fe200000108a9 */
[----:B------:R-:W-:Y:S01]  /*1c730*/  F2FP.BF16.F32.PACK_AB R11, R128, R129 ;  /* 0x00000081800b723e */ /* 0x000fe200000010ff */
[----:B------:R-:W-:Y:S04]  /*1c740*/  LDSM.16.MT88.4 R4, [R224+0xa000] ;  /* 0x00a00000e004783b */ /* 0x000fe80000004200 */
[----:B-1----:R-:W1:Y:S01]  /*1c750*/  LDSM.16.MT88.4 R32, [R225+0xa800] ;  /* 0x00a80000e120783b */ /* 0x002e620000004200 */
[-C--:B--2---:R-:W-:Y:S01]  /*1c760*/  FMUL.FTZ R22, R162, R173.reuse ;  /* 0x000000ada2167220 */ /* 0x084fe20000410000 */
[-C--:B------:R-:W-:Y:S01]  /*1c770*/  FMUL.FTZ R23, R163, R173.reuse ;  /* 0x000000ada3177220 */ /* 0x080fe20000410000 */
[-C--:B------:R-:W-:Y:S01]  /*1c780*/  FMUL.FTZ R158, R158, R173.reuse ;  /* 0x000000ad9e9e7220 */ /* 0x080fe20000410000 */
[----:B------:R-:W-:Y:S01]  /*1c790*/  FMUL.FTZ R159, R159, R173 ;  /* 0x000000ad9f9f7220 */ /* 0x000fe20000410000 */
[-C--:B------:R-:W-:Y:S01]  /*1c7a0*/  FMUL.FTZ R29, R153, R174.reuse ;  /* 0x000000ae991d7220 */ /* 0x080fe20000410000 */
[----:B------:R-:W-:Y:S01]  /*1c7b0*/  FFMA.FTZ R153, R252, R171, -R169 ;  /* 0x000000abfc997223 */ /* 0x000fe200000108a9 */
[-C--:B------:R-:W-:Y:S01]  /*1c7c0*/  FMUL.FTZ R40, R144, R174.reuse ;  /* 0x000000ae90287220 */ /* 0x080fe20000410000 */
[----:B------:R-:W-:Y:S01]  /*1c7d0*/  MUFU.EX2 R127, R127 ;  /* 0x0000007f007f7308 */ /* 0x000fe20000000800 */
[C---:B------:R-:W-:Y:S01]  /*1c7e0*/  HMMA.16816.F32.BF16 R20, R8.reuse, R16, R20 ;  /* 0x000000100814723c */ /* 0x040fe20000041814 */
[-C--:B------:R-:W-:Y:S01]  /*1c7f0*/  FMUL.FTZ R138, R138, R173.reuse ;  /* 0x000000ad8a8a7220 */ /* 0x080fe20000410000 */
[-C--:B------:R-:W-:Y:S01]  /*1c800*/  FMUL.FTZ R139, R139, R173.reuse ;  /* 0x000000ad8b8b7220 */ /* 0x080fe20000410000 */
[-C--:B------:R-:W-:Y:S01]  /*1c810*/  FMUL.FTZ R136, R136, R174.reuse ;  /* 0x000000ae88887220 */ /* 0x080fe20000410000 */
[-C--:B------:R-:W-:Y:S01]  /*1c820*/  FMUL.FTZ R137, R137, R174.reuse ;  /* 0x000000ae89897220 */ /* 0x080fe20000410000 */
[-C--:B------:R-:W-:Y:S01]  /*1c830*/  FMUL.FTZ R134, R134, R173.reuse ;  /* 0x000000ad86867220 */ /* 0x080fe20000410000 */
[----:B------:R-:W-:Y:S01]  /*1c840*/  HMMA.16816.F32.BF16 R16, R8, R18, R156 ;  /* 0x000000120810723c */ /* 0x000fe2000004189c */
[----:B------:R-:W-:Y:S01]  /*1c850*/  MUFU.EX2 R126, R126 ;  /* 0x0000007e007e7308 */ /* 0x000fe20000000800 */
[----:B------:R-:W-:Y:S01]  /*1c860*/  FMUL.FTZ R135, R135, R173 ;  /* 0x000000ad87877220 */ /* 0x000fe20000410000 */
[-C--:B------:R-:W-:Y:S01]  /*1c870*/  FMUL.FTZ R132, R132, R174.reuse ;  /* 0x000000ae84847220 */ /* 0x080fe20000410000 */
[----:B------:R-:W-:-:S05]  /*1c880*/  FMUL.FTZ R133, R133, R174 ;  /* 0x000000ae85857220 */ /* 0x000fca0000410000 */
[----:B------:R-:W-:Y:S01]  /*1c890*/  MUFU.EX2 R125, R125 ;  /* 0x0000007d007d7308 */ /* 0x000fe20000000800 */
[----:B------:R-:W-:-:S07]  /*1c8a0*/  FMUL.FTZ R42, R146, R173 ;  /* 0x000000ad922a7220 */ /* 0x000fce0000410000 */
[----:B------:R-:W-:Y:S01]  /*1c8b0*/  MUFU.EX2 R124, R124 ;  /* 0x0000007c007c7308 */ /* 0x000fe20000000800 */
[----:B------:R-:W-:-:S07]  /*1c8c0*/  FMUL.FTZ R43, R147, R173 ;  /* 0x000000ad932b7220 */ /* 0x000fce0000410000 */
[----:B------:R-:W2:Y:S01]  /*1c8d0*/  MUFU.EX2 R161, R161 ;  /* 0x000000a100a17308 */ /* 0x000ea20000000800 */
[----:B------:R-:W-:-:S07]  /*1c8e0*/  FMUL.FTZ R41, R145, R174 ;  /* 0x000000ae91297220 */ /* 0x000fce0000410000 */
[----:B------:R-:W-:Y:S01]  /*1c8f0*/  MUFU.EX2 R153, R153 ;  /* 0x0000009900997308 */ /* 0x000fe20000000800 */
[C---:B------:R-:W-:Y:S07]  /*1c900*/  HMMA.16816.F32.BF16 R136, R8.reuse, R24, R136 ;  /* 0x000000180888723c */ /* 0x040fee0000041888 */
[----:B------:R-:W4:Y:S01]  /*1c910*/  MUFU.EX2 R144, R48 ;  /* 0x0000003000907308 */ /* 0x000f220000000800 */
[C---:B------:R-:W-:Y:S01]  /*1c920*/  HMMA.16816.F32.BF16 R132, R8.reuse, R26, R132 ;  /* 0x0000001a0884723c */ /* 0x040fe20000041884 */
[-C--:B------:R-:W-:Y:S01]  /*1c930*/  FMUL.FTZ R142, R142, R173.reuse ;  /* 0x000000ad8e8e7220 */ /* 0x080fe20000410000 */
[----:B------:R-:W-:Y:S01]  /*1c940*/  FMUL.FTZ R143, R143, R173 ;  /* 0x000000ad8f8f7220 */ /* 0x000fe20000410000 */
[-C--:B------:R-:W-:Y:S01]  /*1c950*/  FMUL.FTZ R140, R140, R174.reuse ;  /* 0x000000ae8c8c7220 */ /* 0x080fe20000410000 */
[----:B------:R-:W-:Y:S01]  /*1c960*/  FMUL.FTZ R141, R141, R174 ;  /* 0x000000ae8d8d7220 */ /* 0x000fe20000410000 */
[----:B------:R-:W5:Y:S01]  /*1c970*/  LDSM.16.MT88.4 R24, [R225+0xb000] ;  /* 0x00b00000e118783b */ /* 0x000f620000004200 */
[----:B------:R-:W-:Y:S01]  /*1c980*/  FFMA.FTZ R58, R58, R171, -R164 ;  /* 0x000000ab3a3a7223 */ /* 0x000fe200000108a4 */
[----:B---3--:R-:W-:Y:S01]  /*1c990*/  HMMA.16816.F32.BF16 R40, R8, R12, R40 ;  /* 0x0000000c0828723c */ /* 0x008fe20000041828 */
[----:B--2---:R-:W-:Y:S01]  /*1c9a0*/  F2FP.BF16.F32.PACK_AB R56, R152, R161 ;  /* 0x000000a19838723e */ /* 0x004fe200000010ff */
[----:B------:R-:W-:Y:S01]  /*1c9b0*/  FFMA.FTZ R145, R194, R171, -R169 ;  /* 0x000000abc2917223 */ /* 0x000fe200000108a9 */
[----:B------:R-:W-:-:S03]  /*1c9c0*/  F2FP.BF16.F32.PACK_AB R57, R126, R127 ;  /* 0x0000007f7e39723e */ /* 0x000fc600000010ff */
[----:B------:R-:W-:Y:S01]  /*1c9d0*/  HMMA.16816.F32.BF16 R12, R8, R14, R140 ;  /* 0x0000000e080c723c */ /* 0x000fe2000004188c */
[----:B------:R4:W-:Y:S01]  /*1c9e0*/  MUFU.EX2 R140, R58 ;  /* 0x0000003a008c7308 */ /* 0x0009e20000000800 */
[-CC-:B------:R-:W-:Y:S01]  /*1c9f0*/  FFMA.FTZ R146, R247, R171.reuse, -R169.reuse ;  /* 0x000000abf7927223 */ /* 0x180fe200000108a9 */
[----:B------:R-:W-:-:S06]  /*1ca00*/  FFMA.FTZ R147, R193, R171, -R169 ;  /* 0x000000abc1937223 */ /* 0x000fcc00000108a9 */
[----:B------:R-:W-:Y:S01]  /*1ca10*/  MUFU.EX2 R122, R122 ;  /* 0x0000007a007a7308 */ /* 0x000fe20000000800 */
[----:B------:R-:W-:Y:S01]  /*1ca20*/  FFMA.FTZ R141, R59, R171, -R164 ;  /* 0x000000ab3b8d7223 */ /* 0x000fe200000108a4 */
[----:B------:R-:W-:Y:S01]  /*1ca30*/  F2FP.BF16.F32.PACK_AB R59, R124, R125 ;  /* 0x0000007d7c3b723e */ /* 0x000fe200000010ff */
[----:B------:R-:W-:-:S05]  /*1ca40*/  FFMA.FTZ R143, R248, R171, -R169 ;  /* 0x000000abf88f7223 */ /* 0x000fca00000108a9 */
[----:B------:R-:W-:Y:S01]  /*1ca50*/  MUFU.EX2 R121, R121 ;  /* 0x0000007900797308 */ /* 0x000fe20000000800 */
[----:B----4-:R-:W-:-:S07]  /*1ca60*/  F2FP.BF16.F32.PACK_AB R58, R144, R153 ;  /* 0x00000099903a723e */ /* 0x010fce00000010ff */
[----:B------:R-:W-:Y:S01]  /*1ca70*/  MUFU.EX2 R119, R119 ;  /* 0x0000007700777308 */ /* 0x000fe20000000800 */
[C---:B-1----:R-:W-:Y:S01]  /*1ca80*/  HMMA.16816.F32.BF16 R20, R56.reuse, R32, R20 ;  /* 0x000000203814723c */ /* 0x042fe20000041814 */
[-C--:B------:R-:W-:Y:S01]  /*1ca90*/  FMUL.FTZ R30, R154, R173.reuse ;  /* 0x000000ad9a1e7220 */ /* 0x080fe20000410000 */
[-C--:B------:R-:W-:Y:S01]  /*1caa0*/  FMUL.FTZ R31, R155, R173.reuse ;  /* 0x000000ad9b1f7220 */ /* 0x080fe20000410000 */
[-C--:B------:R-:W-:Y:S01]  /*1cab0*/  FMUL.FTZ R150, R150, R173.reuse ;  /* 0x000000ad96967220 */ /* 0x080fe20000410000 */
[----:B------:R-:W-:Y:S01]  /*1cac0*/  FMUL.FTZ R151, R151, R173 ;  /* 0x000000ad97977220 */ /* 0x000fe20000410000 */
[-C--:B------:R-:W-:Y:S01]  /*1cad0*/  FMUL.FTZ R148, R148, R174.reuse ;  /* 0x000000ae94947220 */ /* 0x080fe20000410000 */
[----:B------:R-:W-:Y:S01]  /*1cae0*/  HMMA.16816.F32.BF16 R16, R56, R34, R16 ;  /* 0x000000223810723c */ /* 0x000fe20000041810 */
[----:B------:R-:W-:Y:S01]  /*1caf0*/  MUFU.EX2 R123, R123 ;  /* 0x0000007b007b7308 */ /* 0x000fe20000000800 */
[----:B------:R-:W-:Y:S01]  /*1cb00*/  FMUL.FTZ R149, R149, R174 ;  /* 0x000000ae95957220 */ /* 0x000fe20000410000 */
[----:B------:R-:W1:Y:S06]  /*1cb10*/  LDSM.16.MT88.4 R48, [R224+0xa800] ;  /* 0x00a80000e030783b */ /* 0x000e6c0000004200 */
[----:B------:R-:W-:Y:S08]  /*1cb20*/  MUFU.EX2 R143, R143 ;  /* 0x0000008f008f7308 */ /* 0x000ff00000000800 */
[----:B------:R-:W2:Y:S08]  /*1cb30*/  MUFU.EX2 R145, R145 ;  /* 0x0000009100917308 */ /* 0x000eb00000000800 */
[----:B------:R-:W-:Y:S08]  /*1cb40*/  MUFU.EX2 R146, R146 ;  /* 0x0000009200927308 */ /* 0x000ff00000000800 */
[----:B------:R-:W3:Y:S01]  /*1cb50*/  MUFU.EX2 R147, R147 ;  /* 0x0000009300937308 */ /* 0x000ee20000000800 */
[----:B------:R-:W-:Y:S06]  /*1cb60*/  HMMA.16816.F32.BF16 R28, R8, R4, R28 ;  /* 0x00000004081c723c */ /* 0x000fec000004181c */
[C---:B------:R-:W-:Y:S06]  /*1cb70*/  HMMA.16816.F32.BF16 R40, R56.reuse, R52, R40 ;  /* 0x000000343828723c */ /* 0x040fec0000041828 */
[----:B------:R-:W-:Y:S01]  /*1cb80*/  HMMA.16816.F32.BF16 R12, R56, R54, R12 ;  /* 0x00000036380c723c */ /* 0x000fe2000004180c */
[----:B--2---:R-:W-:Y:S01]  /*1cb90*/  F2FP.BF16.F32.PACK_AB R52, R145, R143 ;  /* 0x0000008f9134723e */ /* 0x004fe200000010ff */
[--C-:B------:R-:W-:Y:S01]  /*1cba0*/  FFMA.FTZ R154, R190, R171, -R169.reuse ;  /* 0x000000abbe9a7223 */ /* 0x100fe200000108a9 */
[----:B------:R-:W-:Y:S01]  /*1cbb0*/  F2FP.BF16.F32.PACK_AB R53, R122, R123 ;  /* 0x0000007b7a35723e */ /* 0x000fe200000010ff */
[-CC-:B------:R-:W-:Y:S01]  /*1cbc0*/  FFMA.FTZ R155, R217, R171.reuse, -R169.reuse ;  /* 0x000000abd99b7223 */ /* 0x180fe200000108a9 */
[----:B------:R-:W-:Y:S01]  /*1cbd0*/  FFMA.FTZ R156, R175, R171, -R169 ;  /* 0x000000abaf9c7223 */ /* 0x000fe200000108a9 */
[----:B------:R-:W-:Y:S01]  /*1cbe0*/  HMMA.16816.F32.BF16 R4, R8, R6, R148 ;  /* 0x000000060804723c */ /* 0x000fe20000041894 */
[----:B------:R-:W2:Y:S01]  /*1cbf0*/  LDSM.16.MT88.4 R8, [R222+0xa800] ;  /* 0x00a80000de08783b */ /* 0x000ea20000004200 */
[----:B---3--:R-:W-:-:S02]  /*1cc00*/  F2FP.BF16.F32.PACK_AB R54, R147, R146 ;  /* 0x000000929336723e */ /* 0x008fc400000010ff */
[----:B------:R-:W-:Y:S01]  /*1cc10*/  F2FP.BF16.F32.PACK_AB R55, R119, R121 ;  /* 0x000000797737723e */ /* 0x000fe200000010ff */
[----:B------:R-:W-:Y:S01]  /*1cc20*/  MUFU.EX2 R117, R117 ;  /* 0x0000007500757308 */ /* 0x000fe20000000800 */
[----:B------:R-:W-:Y:S05]  /*1cc30*/  LDSM.16.MT88.4 R32, [R224+0xb000] ;  /* 0x00b00000e020783b */ /* 0x000fea0000004200 */
[C---:B-----5:R-:W-:Y:S06]  /*1cc40*/  HMMA.16816.F32.BF16 R20, R52.reuse, R24, R20 ;  /* 0x000000183414723c */ /* 0x060fec0000041814 */
[----:B------:R-:W-:Y:S01]  /*1cc50*/  HMMA.16816.F32.BF16 R16, R52, R26, R16 ;  /* 0x0000001a3410723c */ /* 0x000fe20000041810 */
[----:B------:R-:W3:Y:S01]  /*1cc60*/  LDSM.16.MT88.4 R24, [R225+0xb800] ;  /* 0x00b80000e118783b */ /* 0x000ee20000004200 */
[----:B------:R-:W-:Y:S01]  /*1cc70*/  FFMA.FTZ R151, R218, R171, -R169 ;  /* 0x000000abda977223 */ /* 0x000fe200000108a9 */
[----:B------:R-:W-:Y:S08]  /*1cc80*/  MUFU.EX2 R115, R115 ;  /* 0x0000007300737308 */ /* 0x000ff00000000800 */
[----:B------:R-:W-:Y:S08]  /*1cc90*/  MUFU.EX2 R113, R113 ;  /* 0x0000007100717308 */ /* 0x000ff00000000800 */
[----:B------:R-:W-:Y:S08]  /*1cca0*/  MUFU.EX2 R111, R111 ;  /* 0x0000006f006f7308 */ /* 0x000ff00000000800 */
[----:B------:R-:W-:Y:S08]  /*1ccb0*/  MUFU.EX2 R151, R151 ;  /* 0x0000009700977308 */ /* 0x000ff00000000800 */
[----:B------:R-:W4:Y:S08]  /*1ccc0*/  MUFU.EX2 R154, R154 ;  /* 0x0000009a009a7308 */ /* 0x000f300000000800 */
[----:B------:R-:W-:Y:S08]  /*1ccd0*/  MUFU.EX2 R155, R155 ;  /* 0x0000009b009b7308 */ /* 0x000ff00000000800 */
[----:B------:R-:W5:Y:S01]  /*1cce0*/  MUFU.EX2 R156, R156 ;  /* 0x0000009c009c7308 */ /* 0x000f620000000800 */
[C---:B-1----:R-:W-:Y:S06]  /*1ccf0*/  HMMA.16816.F32.BF16 R28, R56.reuse, R48, R28 ;  /* 0x00000030381c723c */ /* 0x042fec000004181c */
[C---:B------:R-:W-:Y:S01]  /*1cd00*/  HMMA.16816.F32.BF16 R4, R56.reuse, R50, R4 ;  /* 0x000000323804723c */ /* 0x040fe20000041804 */
[----:B------:R-:W1:Y:S05]  /*1cd10*/  LDSM.16.MT88.4 R48, [R223+0xb000] ;  /* 0x00b00000df30783b */ /* 0x000e6a0000004200 */
[C---:B--2---:R-:W-:Y:S06]  /*1cd20*/  HMMA.16816.F32.BF16 R136, R56.reuse, R8, R136 ;  /* 0x000000083888723c */ /* 0x044fec0000041888 */
[----:B------:R-:W-:Y:S01]  /*1cd30*/  HMMA.16816.F32.BF16 R132, R56, R10, R132 ;  /* 0x0000000a3884723c */ /* 0x000fe20000041884 */
[----:B------:R-:W2:Y:S06]  /*1cd40*/  LDSM.16.MT88.4 R8, [R222+0xb000] ;  /* 0x00b00000de08783b */ /* 0x000eac0000004200 */
[----:B----4-:R-:W-:-:S02]  /*1cd50*/  F2FP.BF16.F32.PACK_AB R56, R154, R151 ;  /* 0x000000979a38723e */ /* 0x010fc400000010ff */
[----:B------:R-:W-:Y:S02]  /*1cd60*/  F2FP.BF16.F32.PACK_AB R57, R115, R117 ;  /* 0x000000757339723e */ /* 0x000fe400000010ff */
[----:B-----5:R-:W-:Y:S02]  /*1cd70*/  F2FP.BF16.F32.PACK_AB R58, R156, R155 ;  /* 0x0000009b9c3a723e */ /* 0x020fe400000010ff */
[----:B------:R-:W-:-:S07]  /*1cd80*/  F2FP.BF16.F32.PACK_AB R59, R111, R113 ;  /* 0x000000716f3b723e */ /* 0x000fce00000010ff */
[C---:B---3--:R-:W-:Y:S06]  /*1cd90*/  HMMA.16816.F32.BF16 R20, R56.reuse, R24, R20 ;  /* 0x000000183814723c */ /* 0x048fec0000041814 */
[----:B------:R-:W-:Y:S01]  /*1cda0*/  HMMA.16816.F32.BF16 R16, R56, R26, R16 ;  /* 0x0000001a3810723c */ /* 0x000fe20000041810 */
[----:B------:R-:W3:Y:S01]  /*1cdb0*/  LDSM.16.MT88.4 R24, [R225+0xc000] ;  /* 0x00c00000e118783b */ /* 0x000ee20000004200 */
[-CC-:B------:R-:W-:Y:S01]  /*1cdc0*/  FFMA.FTZ R162, R213, R171.reuse, -R169.reuse ;  /* 0x000000abd5a27223 */ /* 0x180fe200000108a9 */
[-CC-:B------:R-:W-:Y:S01]  /*1cdd0*/  FFMA.FTZ R163, R185, R171.reuse, -R169.reuse ;  /* 0x000000abb9a37223 */ /* 0x180fe200000108a9 */
[-CC-:B------:R-:W-:Y:S01]  /*1cde0*/  FFMA.FTZ R175, R212, R171.reuse, -R169.reuse ;  /* 0x000000abd4af7223 */ /* 0x180fe200000108a9 */
        /* <DEDUP_REMOVED lines=8> */
[C---:B------:R-:W-:Y:S06]  /*1ce70*/  HMMA.16816.F32.BF16 R28, R52.reuse, R32, R28 ;  /* 0x00000020341c723c */ /* 0x040fec000004181c */
[C---:B------:R-:W-:Y:S01]  /*1ce80*/  HMMA.16816.F32.BF16 R4, R52.reuse, R34, R4 ;  /* 0x000000223404723c */ /* 0x040fe20000041804 */
[----:B------:R-:W3:Y:S05]  /*1ce90*/  LDSM.16.MT88.4 R32, [R224+0xb800] ;  /* 0x00b80000e020783b */ /* 0x000eea0000004200 */
        /* <DEDUP_REMOVED lines=14> */
[-C--:B------:R-:W-:Y:S01]  /*1cf80*/  FFMA.FTZ R148, R192, R171.reuse, -R164 ;  /* 0x000000abc0947223 */ /* 0x080fe200000108a4 */
        /* <DEDUP_REMOVED lines=235> */
[----:B------:R-:W-:Y:S01]  /*1de40*/  HMMA.16816.F32.BF16 R28, R52, R32, R28 ;  /* 0x00000020341c723c */ /* 0x000fe2000004181c */
[----:B------:R-:W-:Y:S01]  /*1de50*/  FFMA.FTZ R131, R251, R173, R131 ;  /* 0x000000adfb837223 */ /* 0x000fe20000010083 */
[----:B------:R-:W-:-:S04]  /*1de60*/  FFMA.FTZ R167, R250, R174, R167 ;  /* 0x000000aefaa77223 */ /* 0x000fc800000100a7 */
[C---:B------:R-:W-:Y:S01]  /*1de70*/  HMMA.16816.F32.BF16 R4, R52.reuse, R34, R4 ;  /* 0x000000223404723c */ /* 0x040fe20000041804 */
[----:B------:R-:W3:Y:S05]  /*1de80*/  LDSM.16.MT88.4 R32, [R224+0xf800] ;  /* 0x00f80000e020783b */ /* 0x000eea0000004200 */
[----:B-1----:R-:W-:Y:S01]  /*1de90*/  HMMA.16816.F32.BF16 R40, R52, R48, R40 ;  /* 0x000000303428723c */ /* 0x002fe20000041828 */
[----:B------:R-:W-:-:S05]  /*1dea0*/  FADD.FTZ R130, R130, R131 ;  /* 0x0000008382827221 */ /* 0x000fca0000010000 */
[----:B------:R-:W-:Y:S01]  /*1deb0*/  HMMA.16816.F32.BF16 R12, R52, R50, R12 ;  /* 0x00000032340c723c */ /* 0x000fe2000004180c */
[----:B------:R-:W-:-:S05]  /*1dec0*/  FADD.FTZ R167, R166, R167 ;  /* 0x000000a7a6a77221 */ /* 0x000fca0000010000 */
[C---:B--2---:R-:W-:Y:S06]  /*1ded0*/  HMMA.16816.F32.BF16 R136, R52.reuse, R8, R136 ;  /* 0x000000083488723c */ /* 0x044fec0000041888 */
[----:B------:R-:W-:Y:S01]  /*1dee0*/  HMMA.16816.F32.BF16 R132, R52, R10, R132 ;  /* 0x0000000a3484723c */ /* 0x000fe20000041884 */
[----:B------:R-:W-:Y:S01]  /*1def0*/  FADD.FTZ R130, R129, R130 ;  /* 0x0000008281827221 */ /* 0x000fe20000010000 */
[----:B------:R-:W1:Y:S04]  /*1df00*/  LDSM.16.MT88.4 R8, [R222+0xf800] ;  /* 0x00f80000de08783b */ /* 0x000e680000004200 */
[----:B------:R-:W2:Y:S01]  /*1df10*/  LDSM.16.MT88.4 R48, [R223+0xf800] ;  /* 0x00f80000df30783b */ /* 0x000ea20000004200 */
[----:B----4-:R-:W-:-:S02]  /*1df20*/  F2FP.BF16.F32.PACK_AB R52, R81, R90 ;  /* 0x0000005a5134723e */ /* 0x010fc400000010ff */
[----:B------:R-:W-:Y:S02]  /*1df30*/  F2FP.BF16.F32.PACK_AB R53, R83, R92 ;  /* 0x0000005c5335723e */ /* 0x000fe400000010ff */
[----:B-----5:R-:W-:Y:S02]  /*1df40*/  F2FP.BF16.F32.PACK_AB R54, R85, R94 ;  /* 0x0000005e5536723e */ /* 0x020fe400000010ff */
[----:B------:R-:W-:Y:S01]  /*1df50*/  F2FP.BF16.F32.PACK_AB R55, R87, R77 ;  /* 0x0000004d5737723e */ /* 0x000fe200000010ff */
[----:B------:R-:W-:-:S06]  /*1df60*/  FADD.FTZ R130, R128, R130 ;  /* 0x0000008280827221 */ /* 0x000fcc0000010000 */
[----:B---3--:R-:W-:Y:S07]  /*1df70*/  HMMA.16816.F32.BF16 R20, R52, R24, R20 ;  /* 0x000000183414723c */ /* 0x008fee0000041814 */
[----:B------:R-:W-:-:S04]  /*1df80*/  FADD.FTZ R24, R165, R167 ;  /* 0x000000a7a5187221 */ /* 0x000fc80000010000 */
        /* <DEDUP_REMOVED lines=16> */
[----:B------:R-:W3:Y:S01]  /*1e090*/  LDSM.16.MT88.4 R32, [R224+0x10000] ;  /* 0x01000000e020783b */ /* 0x000ee20000004200 */
        /* <DEDUP_REMOVED lines=14> */
[----:B------:R-:W1:Y:S01]  /*1e180*/  LDSM.16.MT88.4 R8, [R222+0x10000] ;  /* 0x01000000de08783b */ /* 0x000e620000004200 */
[----:B------:R-:W-:-:S04]  /*1e190*/  FADD.FTZ R162, R162, R154 ;  /* 0x0000009aa2a27221 */ /* 0x000fc80000010000 */
[----:B--2---:R-:W-:Y:S01]  /*1e1a0*/  HMMA.16816.F32.BF16 R40, R56, R48, R40 ;  /* 0x000000303828723c */ /* 0x004fe20000041828 */
[----:B------:R-:W-:-:S05]  /*1e1b0*/  FADD.FTZ R109, R172, R109 ;  /* 0x0000006dac6d7221 */ /* 0x000fca0000010000 */
[----:B------:R-:W-:Y:S01]  /*1e1c0*/  HMMA.16816.F32.BF16 R12, R56, R50, R12 ;  /* 0x00000032380c723c */ /* 0x000fe2000004180c */
[----:B------:R-:W2:Y:S01]  /*1e1d0*/  LDSM.16.MT88.4 R48, [R223+0x10000] ;  /* 0x01000000df30783b */ /* 0x000ea20000004200 */
[----:B------:R-:W-:Y:S01]  /*1e1e0*/  FADD.FTZ R162, R163, R162 ;  /* 0x000000a2a3a27221 */ /* 0x000fe20000010000 */
[----:B------:R-:W-:-:S03]  /*1e1f0*/  FADD.FTZ R2, R2, R109 ;  /* 0x0000006d02027221 */ /* 0x000fc60000010000 */
[----:B------:R-:W-:Y:S01]  /*1e200*/  HMMA.16816.F32.BF16 R16, R52, R26, R16 ;  /* 0x0000001a3410723c */ /* 0x000fe20000041810 */
[----:B------:R-:W4:Y:S01]  /*1e210*/  LDSM.16.MT88.4 R24, [R225+0x10800] ;  /* 0x01080000e118783b */ /* 0x000f220000004200 */
[----:B------:R-:W-:Y:S01]  /*1e220*/  FADD.FTZ R175, R175, R162 ;  /* 0x000000a2afaf7221 */ /* 0x000fe20000010000 */
[----:B------:R-:W-:-:S03]  /*1e230*/  FADD.FTZ R160, R160, R2 ;  /* 0x00000002a0a07221 */ /* 0x000fc60000010000 */
[----:B------:R-:W-:Y:S01]  /*1e240*/  FADD.FTZ R175, R179, R175 ;  /* 0x000000afb3af7221 */ /* 0x000fe20000010000 */
[----:B---3--:R-:W-:Y:S01]  /*1e250*/  HMMA.16816.F32.BF16 R28, R52, R32, R28 ;  /* 0x00000020341c723c */ /* 0x008fe2000004181c */
[----:B------:R-:W-:Y:S01]  /*1e260*/  FADD.FTZ R140, R140, R160 ;  /* 0x000000a08c8c7221 */ /* 0x000fe20000010000 */
[----:B------:R-:W-:Y:S01]  /*1e270*/  FFMA.FTZ R100, R102, R171, -R164 ;  /* 0x000000ab66647223 */ /* 0x000fe200000108a4 */
[----:B------:R-:W-:-:S03]  /*1e280*/  FADD.FTZ R183, R183, R175 ;  /* 0x000000afb7b77221 */ /* 0x000fc60000010000 */
[----:B------:R-:W-:Y:S01]  /*1e290*/  HMMA.16816.F32.BF16 R4, R52, R34, R4 ;  /* 0x000000223404723c */ /* 0x000fe20000041804 */
[----:B------:R-:W3:Y:S01]  /*1e2a0*/  LDSM.16.MT88.4 R32, [R224+0x10800] ;  /* 0x01080000e020783b */ /* 0x000ee20000004200 */
[-CC-:B------:R-:W-:Y:S01]  /*1e2b0*/  FFMA.FTZ R91, R91, R171.reuse, -R164.reuse ;  /* 0x000000ab5b5b7223 */ /* 0x180fe200000108a4 */
[-CC-:B------:R-:W-:Y:S01]  /*1e2c0*/  FFMA.FTZ R102, R118, R171.reuse, -R164.reuse ;  /* 0x000000ab76667223 */ /* 0x180fe200000108a4 */
[-CC-:B------:R-:W-:Y:S01]  /*1e2d0*/  FFMA.FTZ R56, R101, R171.reuse, -R169.reuse ;  /* 0x000000ab65387223 */ /* 0x180fe200000108a9 */
[-CC-:B------:R-:W-:Y:S01]  /*1e2e0*/  FFMA.FTZ R57, R103, R171.reuse, -R169.reuse ;  /* 0x000000ab67397223 */ /* 0x180fe200000108a9 */
[-CC-:B------:R-:W-:Y:S01]  /*1e2f0*/  FFMA.FTZ R58, R93, R171.reuse, -R169.reuse ;  /* 0x000000ab5d3a7223 */ /* 0x180fe200000108a9 */
[-C--:B------:R-:W-:Y:S01]  /*1e300*/  FFMA.FTZ R59, R95, R171.reuse, -R164 ;  /* 0x000000ab5f3b7223 */ /* 0x080fe200000108a4 */
[----:B------:R-:W-:Y:S01]  /*1e310*/  FFMA.FTZ R89, R89, R171, -R169 ;  /* 0x000000ab59597223 */ /* 0x000fe200000108a9 */
[----:B------:R-:W-:Y:S01]  /*1e320*/  FADD.FTZ R140, R141, R140 ;  /* 0x0000008c8d8c7221 */ /* 0x000fe20000010000 */
[----:B------:R-:W-:Y:S01]  /*1e330*/  FADD.FTZ R183, R187, R183 ;  /* 0x000000b7bbb77221 */ /* 0x000fe20000010000 */
[----:B------:R-:W-:Y:S02]  /*1e340*/  MUFU.EX2 R100, R100 ;  /* 0x0000006400647308 */ /* 0x000fe40000000800 */
[----:B------:R-:W-:Y:S01]  /*1e350*/  FADD.FTZ R142, R142, R140 ;  /* 0x0000008c8e8e7221 */ /* 0x000fe20000010000 */
[----:B------:R-:W-:-:S05]  /*1e360*/  FADD.FTZ R182, R182, R183 ;  /* 0x000000b7b6b67221 */ /* 0x000fca0000010000 */
[----:B------:R-:W-:Y:S01]  /*1e370*/  MUFU.EX2 R91, R91 ;  /* 0x0000005b005b7308 */ /* 0x000fe20000000800 */
[----:B------:R-:W-:Y:S01]  /*1e380*/  FADD.FTZ R142, R148, R142 ;  /* 0x0000008e948e7221 */ /* 0x000fe20000010000 */
[----:B------:R-:W-:-:S06]  /*1e390*/  FADD.FTZ R182, R188, R182 ;  /* 0x000000b6bcb67221 */ /* 0x000fcc0000010000 */
[----:B------:R-:W-:Y:S08]  /*1e3a0*/  MUFU.EX2 R102, R102 ;  /* 0x0000006600667308 */ /* 0x000ff00000000800 */
[----:B------:R-:W-:Y:S08]  /*1e3b0*/  MUFU.EX2 R56, R56 ;  /* 0x0000003800387308 */ /* 0x000ff00000000800 */
[----:B------:R-:W5:Y:S08]  /*1e3c0*/  MUFU.EX2 R0, R89 ;  /* 0x0000005900007308 */ /* 0x000f700000000800 */
[----:B------:R-:W-:Y:S08]  /*1e3d0*/  MUFU.EX2 R57, R57 ;  /* 0x0000003900397308 */ /* 0x000ff00000000800 */
[----:B------:R-:W4:Y:S08]  /*1e3e0*/  MUFU.EX2 R58, R58 ;  /* 0x0000003a003a7308 */ /* 0x000f300000000800 */
[----:B------:R-:W3:Y:S01]  /*1e3f0*/  MUFU.EX2 R59, R59 ;  /* 0x0000003b003b7308 */ /* 0x000ee20000000800 */
[----:B------:R-:W-:Y:S01]  /*1e400*/  FADD.FTZ R149, R149, R142 ;  /* 0x0000008e95957221 */ /* 0x000fe20000010000 */
[----:B------:R-:W-:Y:S01]  /*1e410*/  FADD.FTZ R3, R3, R182 ;  /* 0x000000b603037221 */ /* 0x000fe20000010000 */
[C---:B-1----:R-:W-:Y:S06]  /*1e420*/  HMMA.16816.F32.BF16 R136, R52.reuse, R8, R136 ;  /* 0x000000083488723c */ /* 0x042fec0000041888 */
[C---:B------:R-:W-:Y:S01]  /*1e430*/  HMMA.16816.F32.BF16 R132, R52.reuse, R10, R132 ;  /* 0x0000000a3484723c */ /* 0x040fe20000041884 */
[----:B------:R-:W-:Y:S01]  /*1e440*/  FADD.FTZ R149, R150, R149 ;  /* 0x0000009596957221 */ /* 0x000fe20000010000 */
[----:B------:R-:W-:Y:S01]  /*1e450*/  FADD.FTZ R193, R193, R3 ;  /* 0x00000003c1c17221 */ /* 0x000fe20000010000 */
[----:B------:R-:W1:Y:S02]  /*1e460*/  LDSM.16.MT88.4 R8, [R223+0x10800] ;  /* 0x01080000df08783b */ /* 0x000e640000004200 */
[----:B------:R-:W-:Y:S01]  /*1e470*/  FADD.FTZ R149, R157, R149 ;  /* 0x000000959d957221 */ /* 0x000fe20000010000 */
[----:B--2---:R-:W-:Y:S01]  /*1e480*/  HMMA.16816.F32.BF16 R40, R52, R48, R40 ;  /* 0x000000303428723c */ /* 0x004fe20000041828 */
[----:B------:R-:W-:-:S05]  /*1e490*/  FADD.FTZ R193, R36, R193 ;  /* 0x000000c124c17221 */ /* 0x000fca0000010000 */
[----:B------:R-:W-:Y:S01]  /*1e4a0*/  HMMA.16816.F32.BF16 R12, R52, R50, R12 ;  /* 0x00000032340c723c */ /* 0x000fe2000004180c */
[----:B-----5:R-:W-:Y:S01]  /*1e4b0*/  F2FP.BF16.F32.PACK_AB R48, R0, R56 ;  /* 0x000000380030723e */ /* 0x020fe200000010ff */
[-C--:B------:R-:W-:Y:S01]  /*1e4c0*/  FFMA.FTZ R97, R97, R171.reuse, -R169 ;  /* 0x000000ab61617223 */ /* 0x080fe200000108a9 */
[----:B------:R-:W-:Y:S01]  /*1e4d0*/  F2FP.BF16.F32.PACK_AB R49, R91, R100 ;  /* 0x000000645b31723e */ /* 0x000fe200000010ff */
[----:B------:R-:W-:Y:S01]  /*1e4e0*/  FADD.FTZ R158, R158, R149 ;  /* 0x000000959e9e7221 */ /* 0x000fe20000010000 */
[----:B------:R-:W-:Y:S01]  /*1e4f0*/  FADD.FTZ R194, R194, R193 ;  /* 0x000000c1c2c27221 */ /* 0x000fe20000010000 */
[--C-:B------:R-:W-:Y:S01]  /*1e500*/  FFMA.FTZ R93, R99, R171, -R164.reuse ;  /* 0x000000ab635d7223 */ /* 0x100fe200000108a4 */
[----:B----4-:R-:W-:Y:S01]  /*1e510*/  F2FP.BF16.F32.PACK_AB R50, R58, R57 ;  /* 0x000000393a32723e */ /* 0x010fe200000010ff */
[-C--:B------:R-:W-:Y:S01]  /*1e520*/  FFMA.FTZ R89, R114, R171.reuse, -R164 ;  /* 0x000000ab72597223 */ /* 0x080fe200000108a4 */
[----:B---3--:R-:W-:Y:S01]  /*1e530*/  F2FP.BF16.F32.PACK_AB R51, R59, R102 ;  /* 0x000000663b33723e */ /* 0x008fe200000010ff */
[----:B------:R-:W-:Y:S01]  /*1e540*/  FADD.FTZ R158, R159, R158 ;  /* 0x0000009e9f9e7221 */ /* 0x000fe20000010000 */
[----:B------:R-:W-:Y:S01]  /*1e550*/  FADD.FTZ R194, R46, R194 ;  /* 0x000000c22ec27221 */ /* 0x000fe20000010000 */
[----:B------:R2:W-:Y:S01]  /*1e560*/  MUFU.EX2 R2, R97 ;  /* 0x0000006100027308 */ /* 0x0005e20000000800 */
[-CC-:B------:R-:W-:Y:S01]  /*1e570*/  FFMA.FTZ R95, R110, R171.reuse, -R164.reuse ;  /* 0x000000ab6e5f7223 */ /* 0x180fe200000108a4 */
[-CC-:B------:R-:W-:Y:S01]  /*1e580*/  FFMA.FTZ R101, R104, R171.reuse, -R169.reuse ;  /* 0x000000ab68657223 */ /* 0x180fe200000108a9 */
[-C--:B------:R-:W-:Y:S01]  /*1e590*/  FFMA.FTZ R105, R105, R171.reuse, -R164 ;  /* 0x000000ab69697223 */ /* 0x080fe200000108a4 */
[C---:B------:R-:W-:Y:S01]  /*1e5a0*/  HMMA.16816.F32.BF16 R20, R48.reuse, R24, R20 ;  /* 0x000000183014723c */ /* 0x040fe20000041814 */
[----:B------:R-:W-:Y:S01]  /*1e5b0*/  FADD.FTZ R158, R181, R158 ;  /* 0x0000009eb59e7221 */ /* 0x000fe20000010000 */
[----:B------:R-:W-:Y:S01]  /*1e5c0*/  FADD.FTZ R184, R184, R194 ;  /* 0x000000c2b8b87221 */ /* 0x000fe20000010000 */
[-CC-:B------:R-:W-:Y:S01]  /*1e5d0*/  FFMA.FTZ R36, R120, R171.reuse, -R164.reuse ;  /* 0x000000ab78247223 */ /* 0x180fe200000108a4 */
[-C--:B------:R-:W-:Y:S01]  /*1e5e0*/  FFMA.FTZ R250, R96, R171.reuse, -R169 ;  /* 0x000000ab60fa7223 */ /* 0x080fe200000108a9 */
[----:B------:R-:W-:Y:S01]  /*1e5f0*/  FFMA.FTZ R251, R37, R171, -R164 ;  /* 0x000000ab25fb7223 */ /* 0x000fe200000108a4 */
[----:B------:R-:W-:Y:S01]  /*1e600*/  HMMA.16816.F32.BF16 R16, R48, R26, R16 ;  /* 0x0000001a3010723c */ /* 0x000fe20000041810 */
[----:B------:R-:W3:Y:S01]  /*1e610*/  LDSM.16.MT88.4 R24, [R222+0x10800] ;  /* 0x01080000de18783b */ /* 0x000ee20000004200 */
[----:B------:R-:W-:Y:S01]  /*1e620*/  FADD.FTZ R185, R185, R158 ;  /* 0x0000009eb9b97221 */ /* 0x000fe20000010000 */
[----:B------:R-:W-:-:S02]  /*1e630*/  FADD.FTZ R184, R60, R184 ;  /* 0x000000b83cb87221 */ /* 0x000fc40000010000 */
[----:B------:R-:W-:Y:S01]  /*1e640*/  LDSM.16.MT88.4 R52, [R222+0x11000] ;  /* 0x01100000de34783b */ /* 0x000fe20000004200 */
[C---:B------:R-:W-:Y:S01]  /*1e650*/  HMMA.16816.F32.BF16 R28, R48.reuse, R32, R28 ;  /* 0x00000020301c723c */ /* 0x040fe2000004181c */
[----:B------:R-:W-:Y:S01]  /*1e660*/  FADD.FTZ R185, R186, R185 ;  /* 0x000000b9bab97221 */ /* 0x000fe20000010000 */
[----:B------:R-:W-:Y:S01]  /*1e670*/  FADD.FTZ R178, R178, R184 ;  /* 0x000000b8b2b27221 */ /* 0x000fe20000010000 */
[----:B------:R-:W-:Y:S03]  /*1e680*/  LDSM.16.MT88.4 R148, [R224+0x11800] ;  /* 0x01180000e094783b */ /* 0x000fe60000004200 */
[C---:B------:R-:W-:Y:S01]  /*1e690*/  HMMA.16816.F32.BF16 R4, R48.reuse, R34, R4 ;  /* 0x000000223004723c */ /* 0x040fe20000041804 */
[----:B------:R-:W4:Y:S01]  /*1e6a0*/  LDSM.16.MT88.4 R32, [R225+0x11000] ;  /* 0x01100000e120783b */ /* 0x000f220000004200 */
[----:B------:R-:W-:Y:S01]  /*1e6b0*/  FADD.FTZ R190, R190, R185 ;  /* 0x000000b9bebe7221 */ /* 0x000fe20000010000 */
[----:B------:R-:W-:Y:S01]  /*1e6c0*/  FADD.FTZ R178, R62, R178 ;  /* 0x000000b23eb27221 */ /* 0x000fe20000010000 */
[-CC-:B------:R-:W-:Y:S01]  /*1e6d0*/  FFMA.FTZ R99, R112, R171.reuse, -R169.reuse ;  /* 0x000000ab70637223 */ /* 0x180fe200000108a9 */
[----:B--2---:R-:W-:Y:S01]  /*1e6e0*/  FFMA.FTZ R97, R108, R171, -R169 ;  /* 0x000000ab6c617223 */ /* 0x004fe200000108a9 */
[----:B------:R-:W-:Y:S01]  /*1e6f0*/  FADD.FTZ R190, R191, R190 ;  /* 0x000000bebfbe7221 */ /* 0x000fe20000010000 */
[----:B------:R-:W-:Y:S01]  /*1e700*/  FADD.FTZ R177, R177, R178 ;  /* 0x000000b2b1b17221 */ /* 0x000fe20000010000 */
[----:B------:R-:W-:Y:S01]  /*1e710*/  MUFU.EX2 R89, R89 ;  /* 0x0000005900597308 */ /* 0x000fe20000000800 */
[C---:B-1----:R-:W-:Y:S01]  /*1e720*/  HMMA.16816.F32.BF16 R40, R48.reuse, R8, R40 ;  /* 0x000000083028723c */ /* 0x042fe20000041828 */
[----:B------:R-:W-:Y:S01]  /*1e730*/  FADD.FTZ R192, R192, R190 ;  /* 0x000000bec0c07221 */ /* 0x000fe20000010000 */
[----:B------:R-:W-:Y:S01]  /*1e740*/  FADD.FTZ R177, R64, R177 ;  /* 0x000000b140b17221 */ /* 0x000fe20000010000 */
[----:B------:R-:W-:Y:S04]  /*1e750*/  LDSM.16.MT88.4 R156, [R225+0x11800] ;  /* 0x01180000e19c783b */ /* 0x000fe80000004200 */
[----:B------:R-:W-:Y:S01]  /*1e760*/  MUFU.EX2 R93, R93 ;  /* 0x0000005d005d7308 */ /* 0x000fe20000000800 */
[----:B------:R-:W-:Y:S01]  /*1e770*/  FADD.FTZ R192, R195, R192 ;  /* 0x000000c0c3c07221 */ /* 0x000fe20000010000 */
[----:B------:R-:W-:Y:S01]  /*1e780*/  FADD.FTZ R61, R61, R177 ;  /* 0x000000b13d3d7221 */ /* 0x000fe20000010000 */
[----:B------:R-:W-:Y:S05]  /*1e790*/  LDSM.16.MT88.4 R140, [R223+0x11800] ;  /* 0x01180000df8c783b */ /* 0x000fea0000004200 */
[----:B------:R-:W-:Y:S01]  /*1e7a0*/  MUFU.EX2 R95, R95 ;  /* 0x0000005f005f7308 */ /* 0x000fe20000000800 */
[----:B------:R-:W-:Y:S01]  /*1e7b0*/  HMMA.16816.F32.BF16 R12, R48, R10, R12 ;  /* 0x0000000a300c723c */ /* 0x000fe2000004180c */
[----:B------:R-:W1:Y:S06]  /*1e7c0*/  LDSM.16.MT88.4 R8, [R224+0x11000] ;  /* 0x01100000e008783b */ /* 0x000e6c0000004200 */
[----:B------:R-:W2:Y:S01]  /*1e7d0*/  MUFU.EX2 R99, R99 ;  /* 0x0000006300637308 */ /* 0x000ea20000000800 */
[----:B------:R-:W-:-:S07]  /*1e7e0*/  FADD.FTZ R68, R68, R192 ;  /* 0x000000c044447221 */ /* 0x000fce0000010000 */
[----:B------:R-:W-:Y:S01]  /*1e7f0*/  MUFU.EX2 R97, R97 ;  /* 0x0000006100617308 */ /* 0x000fe20000000800 */
[----:B------:R-:W-:-:S07]  /*1e800*/  FADD.FTZ R61, R66, R61 ;  /* 0x0000003d423d7221 */ /* 0x000fce0000010000 */
[----:B------:R-:W5:Y:S08]  /*1e810*/  MUFU.EX2 R101, R101 ;  /* 0x0000006500657308 */ /* 0x000f700000000800 */
[----:B------:R-:W4:Y:S01]  /*1e820*/  MUFU.EX2 R3, R105 ;  /* 0x0000006900037308 */ /* 0x000f220000000800 */
[----:B------:R-:W-:Y:S01]  /*1e830*/  FADD.FTZ R68, R189, R68 ;  /* 0x00000044bd447221 */ /* 0x000fe20000010000 */
[----:B------:R-:W-:Y:S01]  /*1e840*/  FADD.FTZ R63, R63, R61 ;  /* 0x0000003d3f3f7221 */ /* 0x000fe20000010000 */
[----:B---3--:R-:W-:Y:S02]  /*1e850*/  HMMA.16816.F32.BF16 R136, R48, R24, R136 ;  /* 0x000000183088723c */ /* 0x008fe40000041888 */
[----:B------:R-:W-:Y:S01]  /*1e860*/  FADD.FTZ R72, R72, R68 ;  /* 0x0000004448487221 */ /* 0x000fe20000010000 */
[----:B------:R-:W-:-:S03]  /*1e870*/  FADD.FTZ R63, R70, R63 ;  /* 0x0000003f463f7221 */ /* 0x000fc60000010000 */
[----:B------:R-:W-:Y:S01]  /*1e880*/  HMMA.16816.F32.BF16 R132, R48, R26, R132 ;  /* 0x0000001a3084723c */ /* 0x000fe20000041884 */
[----:B------:R-:W-:Y:S01]  /*1e890*/  FADD.FTZ R72, R180, R72 ;  /* 0x00000048b4487221 */ /* 0x000fe20000010000 */
[----:B------:R-:W-:Y:S01]  /*1e8a0*/  FADD.FTZ R65, R65, R63 ;  /* 0x0000003f41417221 */ /* 0x000fe20000010000 */
[----:B------:R-:W-:Y:S01]  /*1e8b0*/  FFMA.FTZ R46, R107, R171, -R164 ;  /* 0x000000ab6b2e7223 */ /* 0x000fe200000108a4 */
[----:B------:R-:W-:Y:S03]  /*1e8c0*/  MUFU.EX2 R36, R36 ;  /* 0x0000002400247308 */ /* 0x000fe60000000800 */
[----:B--2---:R-:W-:Y:S02]  /*1e8d0*/  F2FP.BF16.F32.PACK_AB R48, R2, R99 ;  /* 0x000000630230723e */ /* 0x004fe400000010ff */
[----:B------:R-:W-:Y:S02]  /*1e8e0*/  F2FP.BF16.F32.PACK_AB R49, R93, R89 ;  /* 0x000000595d31723e */ /* 0x000fe400000010ff */
[----:B-----5:R-:W-:-:S02]  /*1e8f0*/  F2FP.BF16.F32.PACK_AB R50, R101, R97 ;  /* 0x000000616532723e */ /* 0x020fc400000010ff */
[----:B----4-:R-:W-:Y:S01]  /*1e900*/  F2FP.BF16.F32.PACK_AB R51, R3, R95 ;  /* 0x0000005f0333723e */ /* 0x010fe200000010ff */
[----:B------:R-:W-:Y:S01]  /*1e910*/  FADD.FTZ R76, R76, R72 ;  /* 0x000000484c4c7221 */ /* 0x000fe20000010000 */
[----:B------:R-:W-:Y:S01]  /*1e920*/  FADD.FTZ R65, R74, R65 ;  /* 0x000000414a417221 */ /* 0x000fe20000010000 */
[----:B------:R-:W-:Y:S01]  /*1e930*/  MUFU.EX2 R250, R250 ;  /* 0x000000fa00fa7308 */ /* 0x000fe20000000800 */
[----:B------:R-:W2:Y:S03]  /*1e940*/  LDSM.16.MT88.4 R24, [R223+0x11000] ;  /* 0x01100000df18783b */ /* 0x000ea60000004200 */
[----:B------:R-:W-:Y:S01]  /*1e950*/  HMMA.16816.F32.BF16 R20, R48, R32, R20 ;  /* 0x000000203014723c */ /* 0x000fe20000041814 */
[----:B------:R-:W-:Y:S01]  /*1e960*/  FADD.FTZ R76, R176, R76 ;  /* 0x0000004cb04c7221 */ /* 0x000fe20000010000 */
[----:B------:R-:W-:-:S04]  /*1e970*/  FADD.FTZ R65, R67, R65 ;  /* 0x0000004143417221 */ /* 0x000fc80000010000 */
[----:B------:R-:W-:Y:S01]  /*1e980*/  HMMA.16816.F32.BF16 R16, R48, R34, R16 ;  /* 0x000000223010723c */ /* 0x000fe20000041810 */
[-C--:B------:R-:W-:Y:S01]  /*1e990*/  FFMA.FTZ R32, R47, R171.reuse, -R164 ;  /* 0x000000ab2f207223 */ /* 0x080fe200000108a4 */
[----:B------:R-:W-:-:S05]  /*1e9a0*/  FFMA.FTZ R33, R116, R171, -R169 ;  /* 0x000000ab74217223 */ /* 0x000fca00000108a9 */
[-CC-:B------:R-:W-:Y:S01]  /*1e9b0*/  FFMA.FTZ R34, R106, R171.reuse, -R169.reuse ;  /* 0x000000ab6a227223 */ /* 0x180fe200000108a9 */
[----:B------:R-:W-:Y:S01]  /*1e9c0*/  FFMA.FTZ R35, R98, R171, -R169 ;  /* 0x000000ab62237223 */ /* 0x000fe200000108a9 */
[----:B------:R-:W-:Y:S01]  /*1e9d0*/  MUFU.EX2 R46, R46 ;  /* 0x0000002e002e7308 */ /* 0x000fe20000000800 */
[----:B------:R-:W-:Y:S01]  /*1e9e0*/  FADD.FTZ R76, R80, R76 ;  /* 0x0000004c504c7221 */ /* 0x000fe20000010000 */
[----:B------:R-:W-:-:S06]  /*1e9f0*/  FADD.FTZ R78, R78, R65 ;  /* 0x000000414e4e7221 */ /* 0x000fcc0000010000 */
[----:B------:R-:W-:Y:S01]  /*1ea00*/  MUFU.EX2 R32, R32 ;  /* 0x0000002000207308 */ /* 0x000fe20000000800 */
[----:B------:R-:W-:Y:S01]  /*1ea10*/  FADD.FTZ R71, R71, R76 ;  /* 0x0000004c47477221 */ /* 0x000fe20000010000 */
[----:B------:R-:W-:-:S06]  /*1ea20*/  FADD.FTZ R78, R69, R78 ;  /* 0x0000004e454e7221 */ /* 0x000fcc0000010000 */
[----:B------:R-:W-:Y:S08]  /*1ea30*/  MUFU.EX2 R33, R33 ;  /* 0x0000002100217308 */ /* 0x000ff00000000800 */
[----:B------:R-:W3:Y:S08]  /*1ea40*/  MUFU.EX2 R34, R34 ;  /* 0x0000002200227308 */ /* 0x000ef00000000800 */
[----:B------:R-:W4:Y:S08]  /*1ea50*/  MUFU.EX2 R35, R35 ;  /* 0x0000002300237308 */ /* 0x000f300000000800 */
[----:B------:R-:W5:Y:S01]  /*1ea60*/  MUFU.EX2 R251, R251 ;  /* 0x000000fb00fb7308 */ /* 0x000f620000000800 */
        /* <DEDUP_REMOVED lines=8> */
[----:B---3--:R-:W-:Y:S02]  /*1eaf0*/  F2FP.BF16.F32.PACK_AB R8, R34, R33 ;  /* 0x000000212208723e */ /* 0x008fe400000010ff */
[----:B------:R-:W-:Y:S01]  /*1eb00*/  F2FP.BF16.F32.PACK_AB R9, R46, R36 ;  /* 0x000000242e09723e */ /* 0x000fe200000010ff */
[----:B------:R-:W-:-:S03]  /*1eb10*/  FADD.FTZ R79, R79, R75 ;  /* 0x0000004b4f4f7221 */ /* 0x000fc60000010000 */
[----:B----4-:R-:W-:Y:S02]  /*1eb20*/  F2FP.BF16.F32.PACK_AB R10, R250, R35 ;  /* 0x00000023fa0a723e */ /* 0x010fe400000010ff */
[----:B-----5:R-:W-:Y:S01]  /*1eb30*/  F2FP.BF16.F32.PACK_AB R11, R251, R32 ;  /* 0x00000020fb0b723e */ /* 0x020fe200000010ff */
[----:B------:R-:W-:Y:S01]  /*1eb40*/  FADD.FTZ R196, R196, R73 ;  /* 0x00000049c4c47221 */ /* 0x000fe20000010000 */
[----:B------:R-:W-:-:S03]  /*1eb50*/  FADD.FTZ R79, R92, R79 ;  /* 0x0000004f5c4f7221 */ /* 0x000fc60000010000 */
[----:B------:R-:W-:Y:S02]  /*1eb60*/  FADD.FTZ R196, R90, R196 ;  /* 0x000000c45ac47221 */ /* 0x000fe40000010000 */
[----:B------:R-:W-:Y:S01]  /*1eb70*/  HMMA.16816.F32.BF16 R160, R8, R156, R20 ;  /* 0x0000009c08a0723c */ /* 0x000fe20000041814 */
[----:B------:R-:W-:Y:S01]  /*1eb80*/  FADD.FTZ R83, R83, R79 ;  /* 0x0000004f53537221 */ /* 0x000fe20000010000 */
[----:B------:R-:W-:-:S04]  /*1eb90*/  FADD.FTZ R81, R81, R196 ;  /* 0x000000c451517221 */ /* 0x000fc80000010000 */
[----:B------:R-:W-:Y:S01]  /*1eba0*/  HMMA.16816.F32.BF16 R156, R8, R158, R16 ;  /* 0x0000009e089c723c */ /* 0x000fe20000041810 */
[----:B------:R-:W1:Y:S01]  /*1ebb0*/  LDSM.16.MT88.4 R16, [R222+0x11800] ;  /* 0x01180000de10783b */ /* 0x000e620000004200 */
        /* <DEDUP_REMOVED lines=8> */
[----:B------:R-:W-:Y:S01]  /*1ec40*/  FADD.FTZ R91, R91, R87 ;  /* 0x000000575b5b7221 */ /* 0x000fe20000010000 */
[----:B------:R-:W-:-:S04]  /*1ec50*/  FADD.FTZ R0, R0, R85 ;  /* 0x0000005500007221 */ /* 0x000fc80000010000 */
[C---:B------:R-:W-:Y:S06]  /*1ec60*/  HMMA.16816.F32.BF16 R136, R48.reuse, R52, R136 ;  /* 0x000000343088723c */ /* 0x040fec0000041888 */
        /* <DEDUP_REMOVED lines=29> */
.L_x_2745:
[----:B------:R-:W-:-:S13]  /*1ee40*/  ISETP.GE.AND P0, PT, R245, 0x1, PT ;  /* 0x00000001f500780c */ /* 0x000fda0003f06270 */
[----:B------:R-:W-:Y:S05]  /*1ee50*/  @!P0 BRA `(.L_x_2754) ;  /* 0x0000005400288947 */ /* 0x000fea0003800000 */
[C---:B------:R-:W-:Y:S01]  /*1ee60*/  SHF.L.U64.HI R246, R44.reuse, 0x5, R45 ;  /* 0x000000052cf67819 */ /* 0x040fe2000001022d */
[----:B------:R-:W-:Y:S01]  /*1ee70*/  IMAD.SHL.U32 R247, R44, 0x20, RZ ;  /* 0x000000202cf77824 */ /* 0x000fe200078e00ff */
[C---:B------:R-:W-:Y:S01]  /*1ee80*/  SHF.L.U64.HI R248, R38.reuse, 0x5, R39 ;  /* 0x0000000526f87819 */ /* 0x040fe20000010227 */
[----:B------:R-:W-:Y:S01]  /*1ee90*/  IMAD.SHL.U32 R249, R38, 0x20, RZ ;  /* 0x0000002026f97824 */ /* 0x000fe200078e00ff */
[----:B------:R-:W-:Y:S01]  /*1eea0*/  MOV R165, R0 ;  /* 0x0000000000a57202 */ /* 0x000fe20000000f00 */
[----:B------:R-:W-:-:S07]  /*1eeb0*/  IMAD.MOV.U32 R164, RZ, RZ, R2 ;  /* 0x000000ffffa47224 */ /* 0x000fce00078e0002 */
.L_x_2763:
[----:B------:R-:W1:Y:S01]  /*1eec0*/  LDC.64 R166, c[0x0][0x208] ;  /* 0x00008200ffa67b82 */ /* 0x000e620000000a00 */
[----:B------:R-:W-:Y:S04]  /*1eed0*/  DEPBAR.LE SB0, 0x0 ;  /* 0x000080000000791a */ /* 0x000fe80000000000 */
[----:B------:R-:W-:Y:S05]  /*1eee0*/  WARPSYNC.ALL ;  /* 0x0000000000007948 */ /* 0x000fea0003800000 */
[----:B------:R-:W2:Y:S08]  /*1eef0*/  LDC.64 R2, c[0x0][0x198] ;  /* 0x00006600ff027b82 */ /* 0x000eb00000000a00 */
[----:B------:R-:W-:Y:S01]  /*1ef00*/  BAR.SYNC.DEFER_BLOCKING 0x0 ;  /* 0x0000000000007b1d */ /* 0x000fe20000010000 */
[----:B------:R-:W-:Y:S04]  /*1ef10*/  ISETP.NE.U32.AND P0, PT, R242, RZ, PT ;  /* 0x000000fff200720c */ /* 0x000fe80003f05070 */
[----:B------:R-:W-:Y:S01]  /*1ef20*/  ISETP.NE.AND.EX P0, PT, R243, RZ, PT, P0 ;  /* 0x000000fff300720c */ /* 0x000fe20003f05300 */
[----:B------:R-:W-:Y:S11]  /*1ef30*/  BSSY B0, `(.L_x_2755) ;  /* 0x000004f000007945 */ /* 0x000ff60003800000 */
[----:B------:R-:W-:Y:S01]  /*1ef40*/  @!UPT UIADD3 URZ, URZ, URZ, URZ ;  /* 0x0000003f3f3ff290 */ /* 0x000fe2000fffe03f */
[----:B------:R-:W-:Y:S05]  /*1ef50*/  @!P0 BRA `(.L_x_2756) ;  /* 0x0000000400188947 */ /* 0x000fea0003800000 */
[----:B------:R-:W-:Y:S01]  /*1ef60*/  IMAD.SHL.U32 R11, R245, 0x100, RZ ;  /* 0x00000100f50b7824 */ /* 0x000fe200078e00ff */
[C---:B-1----:R-:W-:Y:S02]  /*1ef70*/  R2UR UR4, R166.reuse ;  /* 0x00000000a60472ca */ /* 0x042fe400000e0000 */
[----:B------:R-:W-:Y:S01]  /*1ef80*/  R2UR UR5, R167 ;  /* 0x00000000a70572ca */ /* 0x000fe200000e0000 */
[----:B------:R-:W-:Y:S01]  /*1ef90*/  VIADD R0, R11, 0xffffff00 ;  /* 0xffffff000b007836 */ /* 0x000fe20000000000 */
[C---:B------:R-:W-:Y:S02]  /*1efa0*/  R2UR UR10, R166.reuse ;  /* 0x00000000a60a72ca */ /* 0x040fe400000e0000 */
[C---:B------:R-:W-:Y:S02]  /*1efb0*/  R2UR UR11, R167.reuse ;  /* 0x00000000a70b72ca */ /* 0x040fe400000e0000 */
[----:B------:R-:W-:Y:S02]  /*1efc0*/  IABS R4, R0 ;  /* 0x0000000000047213 */ /* 0x000fe40000000000 */
[C---:B------:R-:W-:Y:S02]  /*1efd0*/  R2UR UR12, R166.reuse ;  /* 0x00000000a60c72ca */ /* 0x040fe400000e0000 */
[C---:B------:R-:W-:Y:S02]  /*1efe0*/  R2UR UR13, R167.reuse ;  /* 0x00000000a70d72ca */ /* 0x040fe400000e0000 */
[----:B------:R-:W-:Y:S01]  /*1eff0*/  R2UR UR8, R166 ;  /* 0x00000000a60872ca */ /* 0x000fe200000e0000 */
[----:B--2---:R-:W2:Y:S01]  /*1f000*/  LD.E R10, desc[UR4][R2.64+0x170] ;  /* 0x00017004020a7980 */ /* 0x004ea2000c101900 */
[----:B------:R-:W-:Y:S03]  /*1f010*/  R2UR UR9, R167 ;  /* 0x00000000a70972ca */ /* 0x000fe600000e0000 */
[----:B------:R-:W3:Y:S10]  /*1f020*/  LD.E.64 R12, desc[UR4][R2.64+0x40] ;  /* 0x00004004020c7980 */ /* 0x000ef4000c101b00 */
[----:B------:R-:W4:Y:S01]  /*1f030*/  LD.E.64 R14, desc[UR8][R2.64+0x28] ;  /* 0x00002808020e7980 */ /* 0x000f22000c101b00 */
        /* <DEDUP_REMOVED lines=10> */
[--C-:B-1----:R-:W-:Y:S02]  /*1f0e0*/  IMAD.MOV R6, RZ, RZ, -R9.reuse ;  /* 0x000000ffff067224 */ /* 0x102fe400078e0a09 */
[----:B------:R-:W-:Y:S02]  /*1f0f0*/  IMAD.MOV.U32 R8, RZ, RZ, RZ ;  /* 0x000000ffff087224 */ /* 0x000fe400078e00ff */
[----:B------:R-:W-:Y:S04]  /*1f100*/  IMAD R6, R6, R7, RZ ;  /* 0x0000000706067224 */ /* 0x000fe800078e02ff */
[----:B------:R-:W-:Y:S01]  /*1f110*/  IMAD.HI.U32 R9, R9, R6, R8 ;  /* 0x0000000609097227 */ /* 0x000fe200078e0008 */
[----:B------:R-:W-:Y:S02]  /*1f120*/  IABS R6, R11 ;  /* 0x0000000b00067213 */ /* 0x000fe40000000000 */
[----:B------:R-:W-:Y:S03]  /*1f130*/  LOP3.LUT R11, R11, R10, RZ, 0x3c, !PT ;  /* 0x0000000a0b0b7212 */ /* 0x000fe600078e3cff */
        /* <DEDUP_REMOVED lines=13> */
[----:B------:R-:W-:Y:S07]  /*1f210*/  ISETP.NE.AND P2, PT, R10, RZ, PT ;  /* 0x000000ff0a00720c */ /* 0x000fee0003f45270 */
[----:B------:R-:W-:Y:S02]  /*1f220*/  @P3 VIADD R8, R8, 0x1 ;  /* 0x0000000108083836 */ /* 0x000fe40000000000 */
[----:B------:R-:W-:Y:S02]  /*1f230*/  @P4 VIADD R9, R9, 0x1 ;  /* 0x0000000109094836 */ /* 0x000fe40000000000 */
[----:B------:R-:W-:Y:S02]  /*1f240*/  @!P0 IMAD.MOV R8, RZ, RZ, -R8 ;  /* 0x000000ffff088224 */ /* 0x000fe400078e0a08 */
[----:B------:R-:W-:Y:S03]  /*1f250*/  @!P1 IMAD.MOV R9, RZ, RZ, -R9 ;  /* 0x000000ffff099224 */ /* 0x000fe600078e0a09 */
[C---:B------:R-:W-:Y:S02]  /*1f260*/  SEL R8, R0.reuse, R8, !P2 ;  /* 0x0000000800087207 */ /* 0x040fe40005000000 */
[----:B------:R-:W-:Y:S02]  /*1f270*/  SEL R9, R0, R9, !P2 ;  /* 0x0000000900097207 */ /* 0x000fe40005000000 */
[CC--:B------:R-:W-:Y:S02]  /*1f280*/  LEA R6, P1, R8.reuse, R242.reuse, 0x2 ;  /* 0x000000f208067211 */ /* 0x0c0fe400078210ff */
[C---:B------:R-:W-:Y:S02]  /*1f290*/  LEA R4, P0, R9.reuse, R242, 0x2 ;  /* 0x000000f209047211 */ /* 0x040fe400078010ff */
[-C--:B------:R-:W-:Y:S02]  /*1f2a0*/  LEA.HI.X.SX32 R7, R8, R243.reuse, 0x2, P1 ;  /* 0x000000f308077211 */ /* 0x080fe400008f16ff */
[C---:B------:R-:W-:Y:S02]  /*1f2b0*/  LEA.HI.X.SX32 R5, R9.reuse, R243, 0x2, P0 ;  /* 0x000000f309057211 */ /* 0x040fe400000f16ff */
[----:B------:R-:W-:Y:S01]  /*1f2c0*/  IADD3 R8, R9, -R8, RZ ;  /* 0x8000000809087210 */ /* 0x000fe20007ffe0ff */
[----:B------:R1:W2:Y:S04]  /*1f2d0*/  LD.E R0, desc[UR10][R6.64] ;  /* 0x0000000a06007980 */ /* 0x0002a8000c101900 */
[----:B------:R-:W-:Y:S01]  /*1f2e0*/  IMAD R10, R10, R8, -0x100 ;  /* 0xffffff000a0a7424 */ /* 0x000fe200078e0208 */
[----:B------:R3:W2:Y:S04]  /*1f2f0*/  LD.E R4, desc[UR12][R4.64] ;  /* 0x0000000c04047980 */ /* 0x0006a8000c101900 */
[----:B-1----:R-:W-:Y:S01]  /*1f300*/  SHF.R.S32.HI R6, RZ, 0x1f, R10 ;  /* 0x0000001fff067819 */ /* 0x002fe2000001140a */
[-C--:B---3--:R-:W-:Y:S02]  /*1f310*/  IMAD R5, R13, R10.reuse, RZ ;  /* 0x0000000a0d057224 */ /* 0x088fe400078e02ff */
[C---:B------:R-:W-:Y:S04]  /*1f320*/  IMAD.WIDE.U32 R10, R12.reuse, R10, RZ ;  /* 0x0000000a0c0a7225 */ /* 0x040fe800078e00ff */
[----:B------:R-:W-:Y:S04]  /*1f330*/  IMAD R5, R12, R6, R5 ;  /* 0x000000060c057224 */ /* 0x000fe800078e0205 */
[----:B------:R-:W-:Y:S02]  /*1f340*/  IMAD.IADD R11, R11, 0x1, R5 ;  /* 0x000000010b0b7824 */ /* 0x000fe400078e0205 */
[----:B--2---:R-:W-:Y:S04]  /*1f350*/  IMAD.IADD R0, R0, 0x1, -R4 ;  /* 0x0000000100007824 */ /* 0x004fe800078e0a04 */
[----:B----4-:R-:W-:Y:S01]  /*1f360*/  IMAD R4, R15, R0, RZ ;  /* 0x000000000f047224 */ /* 0x010fe200078e02ff */
[----:B------:R-:W-:Y:S01]  /*1f370*/  SHF.R.S32.HI R5, RZ, 0x1f, R0 ;  /* 0x0000001fff057819 */ /* 0x000fe20000011400 */
[----:B------:R-:W-:Y:S04]  /*1f380*/  IMAD.WIDE.U32 R10, R0, R14, R10 ;  /* 0x0000000e000a7225 */ /* 0x000fe800078e000a */
[----:B------:R-:W-:Y:S04]  /*1f390*/  IMAD R4, R14, R5, R4 ;  /* 0x000000050e047224 */ /* 0x000fe800078e0204 */
[----:B------:R-:W-:Y:S01]  /*1f3a0*/  IMAD.IADD R4, R11, 0x1, R4 ;  /* 0x000000010b047824 */ /* 0x000fe200078e0204 */
[----:B------:R-:W-:Y:S05]  /*1f3b0*/  BRA `(.L_x_2757) ;  /* 0x0000000000187947 */ /* 0x000fea0003800000 */
.L_x_2756:
[----:B-1----:R-:W-:Y:S02]  /*1f3c0*/  R2UR UR4, R166 ;  /* 0x00000000a60472ca */ /* 0x002fe400000e0000 */
[----:B------:R-:W-:Y:S11]  /*1f3d0*/  R2UR UR5, R167 ;  /* 0x00000000a70572ca */ /* 0x000ff600000e0000 */
[----:B------:R-:W-:Y:S02]  /*1f3e0*/  @!UPT UIADD3 URZ, URZ, URZ, URZ ;  /* 0x0000003f3f3ff290 */ /* 0x000fe4000fffe03f */
[----:B--2---:R-:W2:Y:S02]  /*1f3f0*/  LD.E R10, desc[UR4][R2.64+0x40] ;  /* 0x00004004020a7980 */ /* 0x004ea4000c101900 */
[----:B--2---:R-:W-:Y:S05]  /*1f400*/  IMAD.U32 R10, R10, -0x100, RZ ;  /* 0xffffff000a0a7824 */ /* 0x004fea00078e00ff */
[----:B------:R-:W-:Y:S02]  /*1f410*/  SHF.R.S32.HI R4, RZ, 0x1f, R10 ;  /* 0x0000001fff047819 */ /* 0x000fe4000001140a */
.L_x_2757:
[----:B------:R-:W-:Y:S05]  /*1f420*/  BSYNC B0 ;  /* 0x0000000000007941 */ /* 0x000fea0003800000 */
.L_x_2755:
[----:B------:R-:W-:Y:S01]  /*1f430*/  LEA R235, P0, R10, R235, 0x1 ;  /* 0x000000eb0aeb7211 */ /* 0x000fe200078008ff */
[----:B------:R-:W-:Y:S01]  /*1f440*/  IMAD R172, R220, 0x2, R231 ;  /* 0x00000002dcac7824 */ /* 0x000fe200078e02e7 */
[----:B------:R-:W-:Y:S01]  /*1f450*/  R2UR UR8, R166 ;  /* 0x00000000a60872ca */ /* 0x000fe200000e0000 */
[----:B------:R-:W-:Y:S01]  /*1f460*/  IMAD.IADD R0, R230, 0x1, R229 ;  /* 0x00000001e6007824 */ /* 0x000fe200078e02e5 */
[C---:B------:R-:W-:Y:S01]  /*1f470*/  R2UR UR9, R167.reuse ;  /* 0x00000000a70972ca */ /* 0x040fe200000e0000 */
[----:B------:R-:W-:Y:S01]  /*1f480*/  IMAD.MOV.U32 R8, RZ, RZ, R235 ;  /* 0x000000ffff087224 */ /* 0x000fe200078e00eb */
[----:B------:R-:W-:Y:S01]  /*1f490*/  LEA.HI.X R234, R10, R234, R4, 0x1, P0 ;  /* 0x000000ea0aea7211 */ /* 0x000fe200000f0c04 */
[----:B------:R-:W-:Y:S01]  /*1f4a0*/  BSSY B1, `(.L_x_2758) ;  /* 0x00001a8000017945 */ /* 0x000fe20003800000 */
[C---:B------:R-:W-:Y:S02]  /*1f4b0*/  R2UR UR10, R166.reuse ;  /* 0x00000000a60a72ca */ /* 0x040fe400000e0000 */
[----:B------:R-:W-:Y:S01]  /*1f4c0*/  R2UR UR11, R167 ;  /* 0x00000000a70b72ca */ /* 0x000fe200000e0000 */
[----:B------:R-:W-:Y:S01]  /*1f4d0*/  IMAD.MOV.U32 R9, RZ, RZ, R234 ;  /* 0x000000ffff097224 */ /* 0x000fe200078e00ea */
[-C--:B------:R-:W-:Y:S02]  /*1f4e0*/  IADD3 R6, P0, R235, R247.reuse, RZ ;  /* 0x000000f7eb067210 */ /* 0x080fe40007f1e0ff */
[----:B------:R-:W-:Y:S02]  /*1f4f0*/  R2UR UR4, R166 ;  /* 0x00000000a60472ca */ /* 0x000fe400000e0000 */
[----:B------:R-:W-:Y:S01]  /*1f500*/  R2UR UR5, R167 ;  /* 0x00000000a70572ca */ /* 0x000fe200000e0000 */
[----:B------:R-:W-:Y:S01]  /*1f510*/  @!PT LDS RZ, [RZ] ;  /* 0x00000000fffff984 */ /* 0x000fe20000000800 */
[----:B------:R-:W-:Y:S01]  /*1f520*/  @!PT LDS RZ, [RZ] ;  /* 0x00000000fffff984 */ /* 0x000fe20000000800 */
[----:B------:R-:W-:Y:S01]  /*1f530*/  @!PT LDS RZ, [RZ] ;  /* 0x00000000fffff984 */ /* 0x000fe20000000800 */
[----:B------:R1:W-:Y:S01]  /*1f540*/  LDGSTS.E.BYPASS.LTC128B.128 [R244+0xa000], desc[UR8][R8.64] ;  /* 0x0a00000008f47fae */ /* 0x0003e2000b901d48 */
[--C-:B------:R-:W-:Y:S01]  /*1f550*/  IMAD.X R7, R234, 0x1, R246.reuse, P0 ;  /* 0x00000001ea077824 */ /* 0x100fe200000e06f6 */
[-C--:B------:R-:W-:Y:S02]  /*1f560*/  IADD3 R4, P0, R6, R247.reuse, RZ ;  /* 0x000000f706047210 */ /* 0x080fe40007f1e0ff */
[----:B------:R-:W-:Y:S02]  /*1f570*/  R2UR UR14, R166 ;  /* 0x00000000a60e72ca */ /* 0x000fe400000e0000 */
[----:B------:R2:W-:Y:S01]  /*1f580*/  LDGSTS.E.BYPASS.LTC128B.128 [R244+0xa800], desc[UR10][R6.64] ;  /* 0x0a80000006f47fae */ /* 0x0005e2000b901d4a */
[--C-:B------:R-:W-:Y:S01]  /*1f590*/  IMAD.X R5, R7, 0x1, R246.reuse, P0 ;  /* 0x0000000107057824 */ /* 0x100fe200000e06f6 */
[-C--:B------:R-:W-:Y:S02]  /*1f5a0*/  IADD3 R10, P0, R4, R247.reuse, RZ ;  /* 0x000000f7040a7210 */ /* 0x080fe40007f1e0ff */
[----:B------:R-:W-:Y:S02]  /*1f5b0*/  R2UR UR15, R167 ;  /* 0x00000000a70f72ca */ /* 0x000fe400000e0000 */
[----:B------:R3:W-:Y:S01]  /*1f5c0*/  LDGSTS.E.BYPASS.LTC128B.128 [R244+0xb000], desc[UR4][R4.64] ;  /* 0x0b00000004f47fae */ /* 0x0007e2000b901d44 */
[--C-:B------:R-:W-:Y:S01]  /*1f5d0*/  IMAD.X R11, R5, 0x1, R246.reuse, P0 ;  /* 0x00000001050b7824 */ /* 0x100fe200000e06f6 */
[----:B------:R-:W-:Y:S02]  /*1f5e0*/  R2UR UR12, R166 ;  /* 0x00000000a60c72ca */ /* 0x000fe400000e0000 */
[----:B------:R-:W-:Y:S02]  /*1f5f0*/  R2UR UR13, R167 ;  /* 0x00000000a70d72ca */ /* 0x000fe400000e0000 */
[----:B------:R4:W-:Y:S01]  /*1f600*/  LDGSTS.E.BYPASS.LTC128B.128 [R244+0xb800], desc[UR8][R10.64] ;  /* 0x0b8000000af47fae */ /* 0x0009e2000b901d48 */
[-C--:B-1----:R-:W-:Y:S05]  /*1f610*/  IADD3 R8, P0, R10, R247.reuse, RZ ;  /* 0x000000f70a087210 */ /* 0x082fea0007f1e0ff */
[--C-:B------:R-:W-:Y:S01]  /*1f620*/  IMAD.X R9, R11, 0x1, R246.reuse, P0 ;  /* 0x000000010b097824 */ /* 0x100fe200000e06f6 */
[-C--:B--2---:R-:W-:Y:S04]  /*1f630*/  IADD3 R6, P0, R8, R247.reuse, RZ ;  /* 0x000000f708067210 */ /* 0x084fe80007f1e0ff */
[----:B------:R1:W-:Y:S01]  /*1f640*/  LDGSTS.E.BYPASS.LTC128B.128 [R244+0xc000], desc[UR10][R8.64] ;  /* 0x0c00000008f47fae */ /* 0x0003e2000b901d4a */
[--C-:B------:R-:W-:Y:S01]  /*1f650*/  IMAD.X R7, R9, 0x1, R246.reuse, P0 ;  /* 0x0000000109077824 */ /* 0x100fe200000e06f6 */
[-C--:B---3--:R-:W-:Y:S04]  /*1f660*/  IADD3 R4, P0, R6, R247.reuse, RZ ;  /* 0x000000f706047210 */ /* 0x088fe80007f1e0ff */
[----:B------:R2:W-:Y:S01]  /*1f670*/  LDGSTS.E.BYPASS.LTC128B.128 [R244+0xc800], desc[UR4][R6.64] ;  /* 0x0c80000006f47fae */ /* 0x0005e2000b901d44 */
[--C-:B------:R-:W-:Y:S01]  /*1f680*/  IMAD.X R5, R7, 0x1, R246.reuse, P0 ;  /* 0x0000000107057824 */ /* 0x100fe200000e06f6 */
[-C--:B----4-:R-:W-:Y:S04]  /*1f690*/  IADD3 R10, P0, R4, R247.reuse, RZ ;  /* 0x000000f7040a7210 */ /* 0x090fe80007f1e0ff */
[----:B------:R3:W-:Y:S01]  /*1f6a0*/  LDGSTS.E.BYPASS.LTC128B.128 [R244+0xd000], desc[UR8][R4.64] ;  /* 0x0d00000004f47fae */ /* 0x0007e2000b901d48 */
[-C--:B------:R-:W-:Y:S05]  /*1f6b0*/  IADD3.X R11, R5, R246.reuse, RZ, P0, !PT ;  /* 0x000000f6050b7210 */ /* 0x080fea00007fe4ff */
        /* <DEDUP_REMOVED lines=9> */
[-C--:B------:R-:W-:Y:S04]  /*1f750*/  IADD3 R12, P0, R4, R247.reuse, RZ ;  /* 0x000000f7040c7210 */ /* 0x080fe80007f1e0ff */
[----:B------:R3:W-:Y:S01]  /*1f760*/  LDGSTS.E.BYPASS.LTC128B.128 [R244+0xf000], desc[UR4][R4.64] ;  /* 0x0f00000004f47fae */ /* 0x0007e2000b901d44 */
[--C-:B------:R-:W-:Y:S01]  /*1f770*/  IMAD.X R13, R5, 0x1, R246.reuse, P0 ;  /* 0x00000001050d7824 */ /* 0x100fe200000e06f6 */
[-C--:B----4-:R-:W-:Y:S04]  /*1f780*/  IADD3 R10, P0, R12, R247.reuse, RZ ;  /* 0x000000f70c0a7210 */ /* 0x090fe80007f1e0ff */
[----:B------:R-:W-:Y:S01]  /*1f790*/  LDGSTS.E.BYPASS.LTC128B.128 [R244+0xf800], desc[UR14][R12.64] ;  /* 0x0f8000000cf47fae */ /* 0x000fe2000b901d4e */
[--C-:B------:R-:W-:Y:S05]  /*1f7a0*/  IMAD.X R11, R13, 0x1, R246.reuse, P0 ;  /* 0x000000010d0b7824 */ /* 0x100fea00000e06f6 */
[----:B------:R-:W-:Y:S01]  /*1f7b0*/  LDGSTS.E.BYPASS.LTC128B.128 [R244+0x10000], desc[UR12][R10.64] ;  /* 0x100000000af47fae */ /* 0x000fe2000b901d4c */
[-C--:B-1----:R-:W-:Y:S05]  /*1f7c0*/  IADD3 R8, P0, R10, R247.reuse, RZ ;  /* 0x000000f70a087210 */ /* 0x082fea0007f1e0ff */
[--C-:B------:R-:W-:Y:S01]  /*1f7d0*/  IMAD.X R9, R11, 0x1, R246.reuse, P0 ;  /* 0x000000010b097824 */ /* 0x100fe200000e06f6 */
[-C--:B--2---:R-:W-:Y:S04]  /*1f7e0*/  IADD3 R6, P0, R8, R247.reuse, RZ ;  /* 0x000000f708067210 */ /* 0x084fe80007f1e0ff */
[----:B------:R1:W-:Y:S01]  /*1f7f0*/  LDGSTS.E.BYPASS.LTC128B.128 [R244+0x10800], desc[UR10][R8.64] ;  /* 0x1080000008f47fae */ /* 0x0003e2000b901d4a */
[----:B------:R-:W-:Y:S02]  /*1f800*/  IADD3.X R7, R9, R246, RZ, P0, !PT ;  /* 0x000000f609077210 */ /* 0x000fe400007fe4ff */
[----:B---3--:R-:W-:Y:S03]  /*1f810*/  IADD3 R4, P0, R6, R247, RZ ;  /* 0x000000f706047210 */ /* 0x008fe60007f1e0ff */
[----:B------:R-:W-:Y:S02]  /*1f820*/  LDGSTS.E.BYPASS.LTC128B.128 [R244+0x11000], desc[UR8][R6.64] ;  /* 0x1100000006f47fae */ /* 0x000fe4000b901d48 */
[----:B------:R-:W-:Y:S01]  /*1f830*/  IMAD.X R5, R7, 0x1, R246, P0 ;  /* 0x0000000107057824 */ /* 0x000fe200000e06f6 */
[----:B------:R-:W-:Y:S04]  /*1f840*/  ISETP.GE.AND P0, PT, R245, 0x2, PT ;  /* 0x00000002f500780c */ /* 0x000fe80003f06270 */
[----:B------:R2:W-:Y:S04]  /*1f850*/  LDGSTS.E.BYPASS.LTC128B.128 [R244+0x11800], desc[UR4][R4.64] ;  /* 0x1180000004f47fae */ /* 0x0005e8000b901d44 */
[----:B------:R-:W-:Y:S04]  /*1f860*/  LDSM.16.M88.4 R128, [R231] ;  /* 0x00000000e780783b */ /* 0x000fe80000000200 */
[----:B------:R-:W-:Y:S04]  /*1f870*/  LDSM.16.M88.4 R16, [R230+0x2800] ;  /* 0x00280000e610783b */ /* 0x000fe80000000200 */
[----:B------:R-:W-:Y:S04]  /*1f880*/  LDSM.16.M88.4 R24, [R230+0x3000] ;  /* 0x00300000e618783b */ /* 0x000fe80000000200 */
[----:B-1----:R-:W2:Y:S04]  /*1f890*/  LDSM.16.M88.4 R8, [R230+0x2000] ;  /* 0x00200000e608783b */ /* 0x002ea80000000200 */
[----:B------:R-:W1:Y:S04]  /*1f8a0*/  LDSM.16.M88.4 R32, [R230+0x3800] ;  /* 0x00380000e620783b */ /* 0x000e680000000200 */
[----:B------:R-:W0:Y:S04]  /*1f8b0*/  LDGDEPBAR ;  /* 0x00000000000079af */ /* 0x000e280000000000 */
[----:B------:R-:W3:Y:S04]  /*1f8c0*/  LDSM.16.M88.4 R40, [R230+0x4000] ;  /* 0x00400000e628783b */ /* 0x000ee80000000200 */
        /* <DEDUP_REMOVED lines=15> */
[----:B------:R-:W-:Y:S03]  /*1f9c0*/  LDSM.16.M88.4 R172, [R172] ;  /* 0x00000000acac783b */ /* 0x000fe60000000200 */
[C---:B------:R-:W-:Y:S01]  /*1f9d0*/  HMMA.16816.F32.BF16 R20, R128.reuse, R24, RZ ;  /* 0x000000188014723c */ /* 0x040fe200000418ff */
        /* <DEDUP_REMOVED lines=8> */
[----:B------:R-:W-:Y:S03]  /*1fa60*/  LDSM.16.M88.4 R196, [R0+0x5800] ;  /* 0x0058000000c4783b */ /* 0x000fe60000000200 */
[C---:B---3--:R-:W-:Y:S01]  /*1fa70*/  HMMA.16816.F32.BF16 R36, R128.reuse, R40, RZ ;  /* 0x000000288024723c */ /* 0x048fe200000418ff */
[----:B------:R-:W-:Y:S04]  /*1fa80*/  LDSM.16.M88.4 R200, [R0+0x6000] ;  /* 0x0060000000c8783b */ /* 0x000fe80000000200 */
[----:B------:R-:W-:Y:S01]  /*1fa90*/  LDSM.16.M88.4 R204, [R0+0x6800] ;  /* 0x0068000000cc783b */ /* 0x000fe20000000200 */
[C---:B------:R-:W-:Y:S03]  /*1faa0*/  HMMA.16816.F32.BF16 R40, R128.reuse, R42, RZ ;  /* 0x0000002a8028723c */ /* 0x040fe600000418ff */
[----:B------:R-:W-:Y:S03]  /*1fab0*/  LDSM.16.M88.4 R208, [R221] ;  /* 0x00000000ddd0783b */ /* 0x000fe60000000200 */
[C---:B----4-:R-:W-:Y:S01]  /*1fac0*/  HMMA.16816.F32.BF16 R44, R128.reuse, R48, RZ ;  /* 0x00000030802c723c */ /* 0x050fe200000418ff */
[----:B------:R-:W-:Y:S04]  /*1fad0*/  LDSM.16.M88.4 R212, [R221+0x800] ;  /* 0x00080000ddd4783b */ /* 0x000fe80000000200 */
[----:B------:R-:W-:Y:S01]  /*1fae0*/  LDSM.16.M88.4 R216, [R221+0x7000] ;  /* 0x00700000ddd8783b */ /* 0x000fe20000000200 */
        /* <DEDUP_REMOVED lines=34> */
[C---:B------:R-:W-:Y:S06]  /*1fd10*/  HMMA.16816.F32.BF16 R36, R172.reuse, R192, R36 ;  /* 0x000000c0ac24723c */ /* 0x040fec0000041824 */
[C---:B------:R-:W-:Y:S01]  /*1fd20*/  HMMA.16816.F32.BF16 R40, R172.reuse, R194, R40 ;  /* 0x000000c2ac28723c */ /* 0x040fe20000041828 */
[----:B------:R-:W1:Y:S05]  /*1fd30*/  LDSM.16.M88.4 R192, [R0+0x8800] ;  /* 0x0088000000c0783b */ /* 0x000e6a0000000200 */
[C---:B--2---:R-:W-:Y:S06]  /*1fd40*/  HMMA.16816.F32.BF16 R44, R172.reuse, R168, R44 ;  /* 0x000000a8ac2c723c */ /* 0x044fec000004182c */
[C---:B------:R-:W-:Y:S01]  /*1fd50*/  HMMA.16816.F32.BF16 R48, R172.reuse, R170, R48 ;  /* 0x000000aaac30723c */ /* 0x040fe20000041830 */
[----:B------:R-:W2:Y:S05]  /*1fd60*/  LDSM.16.M88.4 R168, [R0+0x9000] ;  /* 0x0090000000a8783b */ /* 0x000eaa0000000200 */
[C---:B---3--:R-:W-:Y:S06]  /*1fd70*/  HMMA.16816.F32.BF16 R52, R172.reuse, R176, R52 ;  /* 0x000000b0ac34723c */ /* 0x048fec0000041834 */
[C---:B------:R-:W-:Y:S01]  /*1fd80*/  HMMA.16816.F32.BF16 R56, R172.reuse, R178, R56 ;  /* 0x000000b2ac38723c */ /* 0x040fe20000041838 */
[----:B------:R3:W2:Y:S05]  /*1fd90*/  LDSM.16.M88.4 R176, [R0+0x9800] ;  /* 0x0098000000b0783b */ /* 0x0006aa0000000200 */
[C---:B------:R-:W-:Y:S06]  /*1fda0*/  HMMA.16816.F32.BF16 R60, R172.reuse, R196, R60 ;  /* 0x000000c4ac3c723c */ /* 0x040fec000004183c */
[C---:B------:R-:W-:Y:S05]  /*1fdb0*/  HMMA.16816.F32.BF16 R64, R172.reuse, R198, R64 ;  /* 0x000000c6ac40723c */ /* 0x040fea0000041840 */
[C---:B------:R-:W-:Y:S01]  /*1fdc0*/  VIADD R196, R227.reuse, 0x1800 ;  /* 0x00001800e3c47836 */ /* 0x040fe20000000000 */
[C---:B------:R-:W-:Y:S05]  /*1fdd0*/  HMMA.16816.F32.BF16 R68, R172.reuse, R200, R68 ;  /* 0x000000c8ac44723c */ /* 0x040fea0000041844 */
[----:B------:R-:W-:Y:S01]  /*1fde0*/  LDSM.16.M88.4 R196, [R196] ;  /* 0x00000000c4c4783b */ /* 0x000fe20000000200 */
[C---:B------:R-:W-:Y:S05]  /*1fdf0*/  HMMA.16816.F32.BF16 R72, R172.reuse, R202, R72 ;  /* 0x000000caac48723c */ /* 0x040fea0000041848 */
[C---:B------:R-:W-:Y:S01]  /*1fe00*/  IADD3 R200, R227.reuse, 0x2000, RZ ;  /* 0x00002000e3c87810 */ /* 0x040fe20007ffe0ff */
[C---:B------:R-:W-:Y:S05]  /*1fe10*/  HMMA.16816.F32.BF16 R76, R172.reuse, R204, R76 ;  /* 0x000000ccac4c723c */ /* 0x040fea000004184c */
[----:B------:R-:W-:Y:S01]  /*1fe20*/  LDSM.16.M88.4 R200, [R200] ;  /* 0x00000000c8c8783b */ /* 0x000fe20000000200 */
[C---:B------:R-:W-:Y:S03]  /*1fe30*/  HMMA.16816.F32.BF16 R80, R172.reuse, R206, R80 ;  /* 0x000000ceac50723c */ /* 0x040fe60000041850 */
[----:B------:R-:W-:Y:S02]  /*1fe40*/  LDSM.16.M88.4 R204, [R226] ;  /* 0x00000000e2cc783b */ /* 0x000fe40000000200 */
[C---:B---3--:R-:W-:Y:S01]  /*1fe50*/  VIADD R0, R227.reuse, 0x3000 ;  /* 0x00003000e3007836 */ /* 0x048fe20000000000 */
[C---:B----4-:R-:W-:Y:S06]  /*1fe60*/  HMMA.16816.F32.BF16 R84, R172.reuse, R180, R84 ;  /* 0x000000b4ac54723c */ /* 0x050fec0000041854 */
[C---:B------:R-:W-:Y:S01]  /*1fe70*/  HMMA.16816.F32.BF16 R88, R172.reuse, R182, R88 ;  /* 0x000000b6ac58723c */ /* 0x040fe20000041858 */
[----:B------:R-:W-:Y:S05]  /*1fe80*/  LDSM.16.M88.4 R180, [R228] ;  /* 0x00000000e4b4783b */ /* 0x000fea0000000200 */
[C---:B-----5:R-:W-:Y:S06]  /*1fe90*/  HMMA.16816.F32.BF16 R92, R172.reuse, R184, R92 ;  /* 0x000000b8ac5c723c */ /* 0x060fec000004185c */
[C---:B------:R-:W-:Y:S01]  /*1fea0*/  HMMA.16816.F32.BF16 R96, R172.reuse, R186, R96 ;  /* 0x000000baac60723c */ /* 0x040fe20000041860 */
[----:B------:R-:W3:Y:S05]  /*1feb0*/  LDSM.16.M88.4 R184, [R227] ;  /* 0x00000000e3b8783b */ /* 0x000eea0000000200 */
[C---:B-1----:R-:W-:Y:S06]  /*1fec0*/  HMMA.16816.F32.BF16 R100, R172.reuse, R188, R100 ;  /* 0x000000bcac64723c */ /* 0x042fec0000041864 */
[C---:B------:R-:W-:Y:S05]  /*1fed0*/  HMMA.16816.F32.BF16 R104, R172.reuse, R190, R104 ;  /* 0x000000beac68723c */ /* 0x040fea0000041868 */
[C---:B------:R-:W-:Y:S01]  /*1fee0*/  VIADD R188, R227.reuse, 0x800 ;  /* 0x00000800e3bc7836 */ /* 0x040fe20000000000 */
[C---:B------:R-:W-:Y:S05]  /*1fef0*/  HMMA.16816.F32.BF16 R108, R172.reuse, R192, R108 ;  /* 0x000000c0ac6c723c */ /* 0x040fea000004186c */
[----:B------:R-:W1:Y:S01]  /*1ff00*/  LDSM.16.M88.4 R188, [R188] ;  /* 0x00000000bcbc783b */ /* 0x000e620000000200 */
[C---:B------:R-:W-:Y:S05]  /*1ff10*/  HMMA.16816.F32.BF16 R112, R172.reuse, R194, R112 ;  /* 0x000000c2ac70723c */ /* 0x040fea0000041870 */
[C---:B------:R-:W-:Y:S01]  /*1ff20*/  VIADD R192, R227.reuse, 0x1000 ;  /* 0x00001000e3c07836 */ /* 0x040fe20000000000 */
[C---:B--2---:R-:W-:Y:S05]  /*1ff30*/  HMMA.16816.F32.BF16 R116, R172.reuse, R168, R116 ;  /* 0x000000a8ac74723c */ /* 0x044fea0000041874 */
[----:B------:R-:W2:Y:S01]  /*1ff40*/  LDSM.16.M88.4 R192, [R192] ;  /* 0x00000000c0c0783b */ /* 0x000ea20000000200 */
[C---:B------:R-:W-:Y:S05]  /*1ff50*/  HMMA.16816.F32.BF16 R120, R172.reuse, R170, R120 ;  /* 0x000000aaac78723c */ /* 0x040fea0000041878 */
[C---:B------:R-:W-:Y:S01]  /*1ff60*/  VIADD R168, R227.reuse, 0x2800 ;  /* 0x00002800e3a87836 */ /* 0x040fe20000000000 */
[C---:B------:R-:W-:Y:S05]  /*1ff70*/  HMMA.16816.F32.BF16 R124, R172.reuse, R176, R124 ;  /* 0x000000b0ac7c723c */ /* 0x040fea000004187c */
[----:B------:R-:W4:Y:S01]  /*1ff80*/  LDSM.16.M88.4 R168, [R168] ;  /* 0x00000000a8a8783b */ /* 0x000f220000000200 */
[----:B------:R-:W-:Y:S03]  /*1ff90*/  HMMA.16816.F32.BF16 R128, R172, R178, R128 ;  /* 0x000000b2ac80723c */ /* 0x000fe60000041880 */
[----:B------:R-:W5:Y:S02]  /*1ffa0*/  LDSM.16.M88.4 R172, [R0] ;  /* 0x0000000000ac783b */ /* 0x000f640000000200 */
[C---:B------:R-:W-:Y:S01]  /*1ffb0*/  VIADD R176, R227.reuse, 0x3800 ;  /* 0x00003800e3b07836 */ /* 0x040fe20000000000 */
[C---:B---3--:R-:W-:Y:S05]  /*1ffc0*/  HMMA.16816.F32.BF16 R4, R180.reuse, R184, R4 ;  /* 0x000000b8b404723c */ /* 0x048fea0000041804 */
[----:B------:R-:W3:Y:S01]  /*1ffd0*/  LDSM.16.M88.4 R176, [R176] ;  /* 0x00000000b0b0783b */ /* 0x000ee20000000200 */
[C---:B------:R-:W-:Y:S05]  /*1ffe0*/  HMMA.16816.F32.BF16 R8, R180.reuse, R186, R8 ;  /* 0x000000bab408723c */ /* 0x040fea0000041808 */
[C---:B------:R-:W-:Y:S01]  /*1fff0*/  VIADD R184, R227.reuse, 0x4000 ;  /* 0x00004000e3b87836 */ /* 0x040fe20000000000 */
[C---:B-1----:R-:W-:Y:S05]  /*20000*/  HMMA.16816.F32.BF16 R12, R180.reuse, R188, R12 ;  /* 0x000000bcb40c723c */ /* 0x042fea000004180c */
[----:B------:R-:W1:Y:S01]  /*20010*/  LDSM.16.M88.4 R184, [R184] ;  /* 0x00000000b8b8783b */ /* 0x000e620000000200 */
[C---:B------:R-:W-:Y:S05]  /*20020*/  HMMA.16816.F32.BF16 R16, R180.reuse, R190, R16 ;  /* 0x000000beb410723c */ /* 0x040fea0000041810 */
[C---:B------:R-:W-:Y:S01]  /*20030*/  IADD3 R188, R227.reuse, 0x5800, RZ ;  /* 0x00005800e3bc7810 */ /* 0x040fe20007ffe0ff */
[C---:B--2---:R-:W-:Y:S05]  /*20040*/  HMMA.16816.F32.BF16 R20, R180.reuse, R192, R20 ;  /* 0x000000c0b414723c */ /* 0x044fea0000041814 */
[----:B------:R-:W-:Y:S01]  /*20050*/  LDSM.16.M88.4 R188, [R188] ;  /* 0x00000000bcbc783b */ /* 0x000fe20000000200 */
        /* <DEDUP_REMOVED lines=10> */
[C---:B----4-:R-:W-:Y:S05]  /*20100*/  HMMA.16816.F32.BF16 R44, R180.reuse, R168, R44 ;  /* 0x000000a8b42c723c */ /* 0x050fea000004182c */
[----:B------:R-:W-:Y:S01]  /*20110*/  LDSM.16.M88.4 R200, [R200] ;  /* 0x00000000c8c8783b */ /* 0x000fe20000000200 */
[C---:B------:R-:W-:Y:S05]  /*20120*/  HMMA.16816.F32.BF16 R48, R180.reuse, R170, R48 ;  /* 0x000000aab430723c */ /* 0x040fea0000041830 */
[C---:B------:R-:W-:Y:S01]  /*20130*/  VIADD R168, R227.reuse, 0x4800 ;  /* 0x00004800e3a87836 */ /* 0x040fe20000000000 */
[C---:B-----5:R-:W-:Y:S05]  /*20140*/  HMMA.16816.F32.BF16 R52, R180.reuse, R172, R52 ;  /* 0x000000acb434723c */ /* 0x060fea0000041834 */
[----:B------:R-:W2:Y:S01]  /*20150*/  LDSM.16.M88.4 R168, [R168] ;  /* 0x00000000a8a8783b */ /* 0x000ea20000000200 */
        /* <DEDUP_REMOVED lines=9> */
[----:B------:R-:W4:Y:S03]  /*201f0*/  LDSM.16.M88.4 R184, [R221+0x1000] ;  /* 0x00100000ddb8783b */ /* 0x000f260000000200 */
        /* <DEDUP_REMOVED lines=19> */
[----:B------:R-:W-:Y:S01]  /*20330*/  HMMA.16816.F32.BF16 R128, R180, R178, R128 ;  /* 0x000000b2b480723c */ /* 0x000fe20000041880 */
[----:B------:R-:W1:Y:S04]  /*20340*/  LDSM.16.M88.4 R176, [R221+0x2800] ;  /* 0x00280000ddb0783b */ /* 0x000e680000000200 */
[----:B------:R-:W5:Y:S01]  /*20350*/  LDSM.16.M88.4 R180, [R221+0x3000] ;  /* 0x00300000ddb4783b */ /* 0x000f620000000200 */
        /* <DEDUP_REMOVED lines=9> */
[C---:B--2---:R-:W-:Y:S06]  /*203f0*/  HMMA.16816.F32.BF16 R28, R204.reuse, R168, R28 ;  /* 0x000000a8cc1c723c */ /* 0x044fec000004181c */
[C---:B------:R-:W-:Y:S01]  /*20400*/  HMMA.16816.F32.BF16 R32, R204.reuse, R170, R32 ;  /* 0x000000aacc20723c */ /* 0x040fe20000041820 */
[----:B------:R-:W2:Y:S01]  /*20410*/  LDSM.16.M88.4 R168, [R221+0x7800] ;  /* 0x00780000dda8783b */ /* 0x000ea20000000200 */
[----:B------:R-:W-:Y:S04]  /*20420*/  DEPBAR.LE SB0, 0x0 ;  /* 0x000080000000791a */ /* 0x000fe80000000000 */
[C---:B---3--:R-:W-:Y:S01]  /*20430*/  HMMA.16816.F32.BF16 R36, R204.reuse, R172, R36 ;  /* 0x000000accc24723c */ /* 0x048fe20000041824 */
[----:B------:R-:W-:Y:S05]  /*20440*/  BAR.SYNC.DEFER_BLOCKING 0x0 ;  /* 0x0000000000007b1d */ /* 0x000fea0000010000 */
[C---:B------:R-:W-:Y:S06]  /*20450*/  HMMA.16816.F32.BF16 R40, R204.reuse, R174, R40 ;  /* 0x000000aecc28723c */ /* 0x040fec0000041828 */
[C---:B-1----:R-:W-:Y:S06]  /*20460*/  HMMA.16816.F32.BF16 R44, R204.reuse, R176, R44 ;  /* 0x000000b0cc2c723c */ /* 0x042fec000004182c */
[C---:B------:R-:W-:Y:S06]  /*20470*/  HMMA.16816.F32.BF16 R48, R204.reuse, R178, R48 ;  /* 0x000000b2cc30723c */ /* 0x040fec0000041830 */
[C---:B-----5:R-:W-:Y:S06]  /*20480*/  HMMA.16816.F32.BF16 R52, R204.reuse, R180, R52 ;  /* 0x000000b4cc34723c */ /* 0x060fec0000041834 */
        /* <DEDUP_REMOVED lines=28> */
[C---:B------:R-:W-:Y:S02]  /*20650*/  R2UR UR4, R166.reuse ;  /* 0x00000000a60472ca */ /* 0x040fe400000e0000 */
[----:B------:R-:W-:Y:S01]  /*20660*/  R2UR UR5, R167 ;  /* 0x00000000a70572ca */ /* 0x000fe200000e0000 */
[C---:B------:R-:W-:Y:S01]  /*20670*/  VIADD R172, R175.reuse, 0xfffffe00 ;  /* 0xfffffe00afac7836 */ /* 0x040fe20000000000 */
[C---:B------:R-:W-:Y:S01]  /*20680*/  R2UR UR10, R166.reuse ;  /* 0x00000000a60a72ca */ /* 0x040fe200000e0000 */
[----:B------:R-:W-:Y:S01]  /*20690*/  VIADD R175, R175, 0xffffff00 ;  /* 0xffffff00afaf7836 */ /* 0x000fe20000000000 */
[C---:B------:R-:W-:Y:S02]  /*206a0*/  R2UR UR11, R167.reuse ;  /* 0x00000000a70b72ca */ /* 0x040fe400000e0000 */
[----:B------:R-:W-:Y:S02]  /*206b0*/  IABS R0, R172 ;  /* 0x000000ac00007213 */ /* 0x000fe40000000000 */
[----:B------:R-:W-:Y:S02]  /*206c0*/  IABS R169, R175 ;  /* 0x000000af00a97213 */ /* 0x000fe40000000000 */
[C---:B------:R-:W-:Y:S02]  /*206d0*/  R2UR UR12, R166.reuse ;  /* 0x00000000a60c72ca */ /* 0x040fe400000e0000 */
[C---:B------:R-:W-:Y:S01]  /*206e0*/  R2UR UR13, R167.reuse ;  /* 0x00000000a70d72ca */ /* 0x040fe200000e0000 */
[----:B------:R-:W2:Y:S01]  /*206f0*/  LD.E R174, desc[UR4][R2.64+0x170] ;  /* 0x0001700402ae7980 */ /* 0x000ea2000c101900 */
        /* <DEDUP_REMOVED lines=15> */
[----:B------:R-:W-:Y:S02]  /*207f0*/  IMAD.HI.U32 R173, R177, R173, R176 ;  /* 0x000000adb1ad7227 */ /* 0x000fe400078e00b0 */
[----:B------:R-:W2:Y:S04]  /*20800*/  LD.E.64 R176, desc[UR4][R2.64+0x38] ;  /* 0x0000380402b07980 */ /* 0x000ea8000c101b00 */
[----:B------:R-:W-:Y:S04]  /*20810*/  IMAD.HI.U32 R171, R173, R0, RZ ;  /* 0x00000000adab7227 */ /* 0x000fe800078e00ff */
[----:B------:R-:W-:Y:S02]  /*20820*/  IMAD R0, R171, R168, R0 ;  /* 0x000000a8ab007224 */ /* 0x000fe400078e0200 */
[----:B------:R-:W-:Y:S03]  /*20830*/  IMAD.HI.U32 R173, R173, R169, RZ ;  /* 0x000000a9adad7227 */ /* 0x000fe600078e00ff */
[C---:B------:R-:W-:Y:S01]  /*20840*/  ISETP.GT.U32.AND P1, PT, R170.reuse, R0, PT ;  /* 0x00000000aa00720c */ /* 0x040fe20003f24070 */
[----:B------:R-:W-:Y:S05]  /*20850*/  IMAD R169, R173, R168, R169 ;  /* 0x000000a8ada97224 */ /* 0x000fea00078e02a9 */
[----:B------:R-:W-:Y:S07]  /*20860*/  ISETP.GT.U32.AND P2, PT, R170, R169, PT ;  /* 0x000000a9aa00720c */ /* 0x000fee0003f44070 */
[--C-:B------:R-:W-:Y:S01]  /*20870*/  @!P1 IMAD.IADD R0, R0, 0x1, -R170.reuse ;  /* 0x0000000100009824 */ /* 0x100fe200078e0aaa */
[----:B------:R-:W-:Y:S02]  /*20880*/  @!P1 IADD3 R171, R171, 0x1, RZ ;  /* 0x00000001abab9810 */ /* 0x000fe40007ffe0ff */
[----:B------:R-:W-:Y:S02]  /*20890*/  ISETP.GE.AND P1, PT, R175, RZ, PT ;  /* 0x000000ffaf00720c */ /* 0x000fe40003f26270 */
[----:B------:R-:W-:Y:S01]  /*208a0*/  ISETP.GE.U32.AND P3, PT, R0, R170, PT ;  /* 0x000000aa0000720c */ /* 0x000fe20003f66070 */
[----:B------:R-:W-:Y:S01]  /*208b0*/  @!P2 IMAD.IADD R169, R169, 0x1, -R170 ;  /* 0x00000001a9a9a824 */ /* 0x000fe200078e0aaa */
[----:B------:R-:W-:Y:S01]  /*208c0*/  LOP3.LUT R0, RZ, R174, RZ, 0x33, !PT ;  /* 0x000000aeff007212 */ /* 0x000fe200078e33ff */
[----:B------:R-:W-:Y:S01]  /*208d0*/  @!P2 VIADD R173, R173, 0x1 ;  /* 0x00000001adada836 */ /* 0x000fe20000000000 */
[----:B------:R-:W-:Y:S02]  /*208e0*/  ISETP.NE.AND P2, PT, R174, RZ, PT ;  /* 0x000000ffae00720c */ /* 0x000fe40003f45270 */
[----:B------:R-:W-:Y:S07]  /*208f0*/  ISETP.GE.U32.AND P4, PT, R169, R170, PT ;  /* 0x000000aaa900720c */ /* 0x000fee0003f86070 */
[----:B------:R-:W-:Y:S04]  /*20900*/  @P3 VIADD R171, R171, 0x1 ;  /* 0x00000001abab3836 */ /* 0x000fe80000000000 */
[----:B------:R-:W-:Y:S02]  /*20910*/  @!P0 IMAD.MOV R171, RZ, RZ, -R171 ;  /* 0x000000ffffab8224 */ /* 0x000fe400078e0aab */
[----:B------:R-:W-:Y:S03]  /*20920*/  @P4 VIADD R173, R173, 0x1 ;  /* 0x00000001adad4836 */ /* 0x000fe60000000000 */
[C---:B------:R-:W-:Y:S01]  /*20930*/  SEL R171, R0.reuse, R171, !P2 ;  /* 0x000000ab00ab7207 */ /* 0x040fe20005000000 */
[----:B------:R-:W-:Y:S03]  /*20940*/  @!P1 IMAD.MOV R173, RZ, RZ, -R173 ;  /* 0x000000ffffad9224 */ /* 0x000fe600078e0aad */
[CC--:B------:R-:W-:Y:S02]  /*20950*/  LEA R178, P1, R171.reuse, R242.reuse, 0x2 ;  /* 0x000000f2abb27211 */ /* 0x0c0fe400078210ff */
[----:B------:R-:W-:Y:S02]  /*20960*/  SEL R173, R0, R173, !P2 ;  /* 0x000000ad00ad7207 */ /* 0x000fe40005000000 */
[----:B------:R-:W-:Y:S02]  /*20970*/  LEA.HI.X.SX32 R179, R171, R243, 0x2, P1 ;  /* 0x000000f3abb37211 */ /* 0x000fe400008f16ff */
[C---:B------:R-:W-:Y:S02]  /*20980*/  LEA R168, P0, R173.reuse, R242, 0x2 ;  /* 0x000000f2ada87211 */ /* 0x040fe400078010ff */
[C---:B------:R-:W-:Y:S01]  /*20990*/  IADD3 R171, R173.reuse, -R171, RZ ;  /* 0x800000abadab7210 */ /* 0x040fe20007ffe0ff */
[----:B------:R-:W3:Y:S01]  /*209a0*/  LD.E R0, desc[UR10][R178.64] ;  /* 0x0000000ab2007980 */ /* 0x000ee2000c101900 */
[----:B------:R-:W-:Y:S03]  /*209b0*/  LEA.HI.X.SX32 R169, R173, R243, 0x2, P0 ;  /* 0x000000f3ada97211 */ /* 0x000fe600000f16ff */
[----:B------:R-:W-:Y:S02]  /*209c0*/  IMAD R174, R174, R171, -0x100 ;  /* 0xffffff00aeae7424 */ /* 0x000fe400078e02ab */
[----:B------:R2:W3:Y:S03]  /*209d0*/  LD.E R168, desc[UR12][R168.64] ;  /* 0x0000000ca8a87980 */ /* 0x0004e6000c101900 */
[----:B------:R-:W-:Y:S01]  /*209e0*/  SHF.R.S32.HI R170, RZ, 0x1f, R174 ;  /* 0x0000001fffaa7819 */ /* 0x000fe200000114ae */
[----:B------:R-:W4:Y:S01]  /*209f0*/  LD.E.64 R178, desc[UR8][R2.64+0x20] ;  /* 0x0000200802b27980 */ /* 0x000f22000c101b00 */
[-C--:B--2---:R-:W-:Y:S02]  /*20a00*/  IMAD R169, R177, R174.reuse, RZ ;  /* 0x000000aeb1a97224 */ /* 0x084fe400078e02ff */
[C---:B------:R-:W-:Y:S04]  /*20a10*/  IMAD.WIDE.U32 R174, R176.reuse, R174, RZ ;  /* 0x000000aeb0ae7225 */ /* 0x040fe800078e00ff */
[----:B------:R-:W-:Y:S04]  /*20a20*/  IMAD R169, R176, R170, R169 ;  /* 0x000000aab0a97224 */ /* 0x000fe800078e02a9 */
[----:B------:R-:W-:Y:S02]  /*20a30*/  IMAD.IADD R175, R175, 0x1, R169 ;  /* 0x00000001afaf7824 */ /* 0x000fe400078e02a9 */
[----:B---3--:R-:W-:Y:S05]  /*20a40*/  IMAD.IADD R0, R0, 0x1, -R168 ;  /* 0x0000000100007824 */ /* 0x008fea00078e0aa8 */
[----:B------:R-:W-:Y:S01]  /*20a50*/  SHF.R.S32.HI R169, RZ, 0x1f, R0 ;  /* 0x0000001fffa97819 */ /* 0x000fe20000011400 */
[----:B----4-:R-:W-:Y:S02]  /*20a60*/  IMAD R168, R179, R0, RZ ;  /* 0x00000000b3a87224 */ /* 0x010fe400078e02ff */
[----:B------:R-:W-:Y:S04]  /*20a70*/  IMAD.WIDE.U32 R174, R0, R178, R174 ;  /* 0x000000b200ae7225 */ /* 0x000fe800078e00ae */
[----:B------:R-:W-:Y:S04]  /*20a80*/  IMAD R168, R178, R169, R168 ;  /* 0x000000a9b2a87224 */ /* 0x000fe800078e02a8 */
[----:B------:R-:W-:Y:S01]  /*20a90*/  IMAD.IADD R168, R175, 0x1, R168 ;  /* 0x00000001afa87824 */ /* 0x000fe200078e02a8 */
[----:B------:R-:W-:Y:S05]  /*20aa0*/  BRA `(.L_x_2762) ;  /* 0x0000000000187947 */ /* 0x000fea0003800000 */
.L_x_2761:
[----:B------:R-:W-:Y:S02]  /*20ab0*/  R2UR UR4, R166 ;  /* 0x00000000a60472ca */ /* 0x000fe400000e0000 */
[----:B------:R-:W-:Y:S11]  /*20ac0*/  R2UR UR5, R167 ;  /* 0x00000000a70572ca */ /* 0x000ff600000e0000 */
[----:B------:R-:W-:Y:S02]  /*20ad0*/  @!UPT UIADD3 URZ, URZ, URZ, URZ ;  /* 0x0000003f3f3ff290 */ /* 0x000fe4000fffe03f */
[----:B------:R-:W2:Y:S02]  /*20ae0*/  LD.E R174, desc[UR4][R2.64+0x38] ;  /* 0x0000380402ae7980 */ /* 0x000ea4000c101900 */
[----:B--2---:R-:W-:Y:S05]  /*20af0*/  IMAD.U32 R174, R174, -0x100, RZ ;  /* 0xffffff00aeae7824 */ /* 0x004fea00078e00ff */
[----:B------:R-:W-:Y:S02]  /*20b00*/  SHF.R.S32.HI R168, RZ, 0x1f, R174 ;  /* 0x0000001fffa87819 */ /* 0x000fe400000114ae */
.L_x_2762:
[----:B------:R-:W-:Y:S05]  /*20b10*/  BSYNC B0 ;  /* 0x0000000000007941 */ /* 0x000fea0003800000 */
.L_x_2760:
[----:B------:R-:W-:Y:S02]  /*20b20*/  LEA R233, P0, R174, R233, 0x1 ;  /* 0x000000e9aee97211 */ /* 0x000fe400078008ff */
[----:B------:R-:W-:Y:S02]  /*20b30*/  R2UR UR8, R166 ;  /* 0x00000000a60872ca */ /* 0x000fe400000e0000 */
[C---:B------:R-:W-:Y:S01]  /*20b40*/  R2UR UR9, R167.reuse ;  /* 0x00000000a70972ca */ /* 0x040fe200000e0000 */
[----:B------:R-:W-:Y:S01]  /*20b50*/  IMAD.MOV.U32 R172, RZ, RZ, R233 ;  /* 0x000000ffffac7224 */ /* 0x000fe200078e00e9 */
[----:B------:R-:W-:Y:S02]  /*20b60*/  LEA.HI.X R232, R174, R232, R168, 0x1, P0 ;  /* 0x000000e8aee87211 */ /* 0x000fe400000f0ca8 */
        /* <DEDUP_REMOVED lines=32> */
[--C-:B------:R-:W-:Y:S05]  /*20d70*/  IMAD.X R175, R169, 0x1, R248.reuse, P0 ;  /* 0x00000001a9af7824 */ /* 0x100fea00000e06f8 */
        /* <DEDUP_REMOVED lines=21> */
[----:B---3--:R-:W-:Y:S04]  /*20ed0*/  IADD3 R168, P0, R170, R249, RZ ;  /* 0x000000f9aaa87210 */ /* 0x008fe80007f1e0ff */
[----:B------:R4:W-:Y:S01]  /*20ee0*/  LDGSTS.E.BYPASS.LTC128B.128 [R244+0x9000], desc[UR8][R170.64] ;  /* 0x09000000aaf47fae */ /* 0x0009e2000b901d48 */
[----:B------:R-:W-:Y:S05]  /*20ef0*/  IMAD.X R169, R171, 0x1, R248, P0 ;  /* 0x00000001aba97824 */ /* 0x000fea00000e06f8 */
[----:B------:R4:W-:Y:S04]  /*20f00*/  LDGSTS.E.BYPASS.LTC128B.128 [R244+0x9800], desc[UR4][R168.64] ;  /* 0x09800000a8f47fae */ /* 0x0009e8000b901d44 */
[----:B------:R-:W0:Y:S02]  /*20f10*/  LDGDEPBAR ;  /* 0x00000000000079af */ /* 0x000e240000000000 */
.L_x_2759:
[----:B------:R-:W-:Y:S05]  /*20f20*/  BSYNC B1 ;  /* 0x0000000000017941 */ /* 0x000fea0003800000 */
.L_x_2758:
[----:B------:R-:W-:Y:S02]  /*20f30*/  R2UR UR4, R166 ;  /* 0x00000000a60472ca */ /* 0x000fe400000e0000 */
[----:B------:R-:W-:Y:S02]  /*20f40*/  FMNMX.FTZ R0, R6, R165, !PT ;  /* 0x000000a506007209 */ /* 0x000fe40007810000 */
[----:B------:R-:W-:Y:S02]  /*20f50*/  FMNMX.FTZ R166, R4, R164, !PT ;  /* 0x000000a404a67209 */ /* 0x000fe40007810000 */
[----:B------:R-:W-:Y:S02]  /*20f60*/  R2UR UR5, R167 ;  /* 0x00000000a70572ca */ /* 0x000fe400000e0000 */
[----:B------:R-:W-:Y:S02]  /*20f70*/  FMNMX.FTZ R0, R7, R0, !PT ;  /* 0x0000000007007209 */ /* 0x000fe40007810000 */
[----:B------:R-:W-:Y:S02]  /*20f80*/  FMNMX.FTZ R166, R5, R166, !PT ;  /* 0x000000a605a67209 */ /* 0x000fe40007810000 */
[----:B------:R-:W-:Y:S02]  /*20f90*/  FMNMX.FTZ R0, R10, R0, !PT ;  /* 0x000000000a007209 */ /* 0x000fe40007810000 */
[----:B------:R-:W-:Y:S02]  /*20fa0*/  FMNMX.FTZ R166, R8, R166, !PT ;  /* 0x000000a608a67209 */ /* 0x000fe40007810000 */
[----:B------:R-:W-:Y:S02]  /*20fb0*/  FMNMX.FTZ R0, R11, R0, !PT ;  /* 0x000000000b007209 */ /* 0x000fe40007810000 */
[----:B------:R-:W-:Y:S01]  /*20fc0*/  FMNMX.FTZ R166, R9, R166, !PT ;  /* 0x000000a609a67209 */ /* 0x000fe20007810000 */
[----:B------:R1:W2:Y:S01]  /*20fd0*/  LD.E R3, desc[UR4][R2.64+0xdc] ;  /* 0x0000dc0402037980 */ /* 0x0002a2000c101900 */
        /* <DEDUP_REMOVED lines=120> */
[----:B-1----:R-:W1:Y:S08]  /*21760*/  SHFL.BFLY PT, R2, R0, 0x2, 0x1f ;  /* 0x0c401f0000027f89 */ /* 0x002e7000000e0000 */
[----:B------:R-:W3:Y:S01]  /*21770*/  SHFL.BFLY PT, R167, R166, 0x2, 0x1f ;  /* 0x0c401f00a6a77f89 */ /* 0x000ee200000e0000 */
[----:B-1----:R-:W-:Y:S02]  /*21780*/  FMNMX.FTZ R2, R0, R2, !PT ;  /* 0x0000000200027209 */ /* 0x002fe40007810000 */
[----:B---3--:R-:W-:Y:S05]  /*21790*/  FMNMX.FTZ R167, R166, R167, !PT ;  /* 0x000000a7a6a77209 */ /* 0x008fea0007810000 */
[----:B------:R-:W1:Y:S08]  /*217a0*/  SHFL.BFLY PT, R0, R2, 0x1, 0x1f ;  /* 0x0c201f0002007f89 */ /* 0x000e7000000e0000 */
[----:B------:R-:W3:Y:S01]  /*217b0*/  SHFL.BFLY PT, R166, R167, 0x1, 0x1f ;  /* 0x0c201f00a7a67f89 */ /* 0x000ee200000e0000 */
[----:B-1----:R-:W-:Y:S02]  /*217c0*/  FMNMX.FTZ R0, R2, R0, !PT ;  /* 0x0000000002007209 */ /* 0x002fe40007810000 */
[----:B---3--:R-:W-:Y:S03]  /*217d0*/  FMNMX.FTZ R2, R167, R166, !PT ;  /* 0x000000a6a7027209 */ /* 0x008fe60007810000 */
[C---:B--2---:R-:W-:Y:S01]  /*217e0*/  FMUL.FTZ R166, R3.reuse, R0 ;  /* 0x0000000003a67220 */ /* 0x044fe20000410000 */
[----:B------:R-:W-:Y:S01]  /*217f0*/  FADD.FTZ R165, -R0, R165 ;  /* 0x000000a500a57221 */ /* 0x000fe20000010100 */
[C---:B------:R-:W-:Y:S01]  /*21800*/  FSETP.NEU.FTZ.AND P0, PT, R2.reuse, -INF , PT ;  /* 0xff8000000200780b */ /* 0x040fe20003f1d000 */
[C---:B----4-:R-:W-:Y:S02]  /*21810*/  FMUL.FTZ R168, R3.reuse, R2 ;  /* 0x0000000203a87220 */ /* 0x050fe40000410000 */
[C---:B------:R-:W-:Y:S01]  /*21820*/  FMUL.FTZ R165, R3.reuse, R165 ;  /* 0x000000a503a57220 */ /* 0x040fe20000410000 */
[----:B------:R-:W-:Y:S02]  /*21830*/  FADD.FTZ R164, -R2, R164 ;  /* 0x000000a402a47221 */ /* 0x000fe40000010100 */
[----:B------:R-:W-:Y:S02]  /*21840*/  FSEL R168, R168, RZ, P0 ;  /* 0x000000ffa8a87208 */ /* 0x000fe40000000000 */
[----:B------:R-:W-:Y:S01]  /*21850*/  FMUL.FTZ R164, R3, R164 ;  /* 0x000000a403a47220 */ /* 0x000fe20000410000 */
[----:B------:R-:W-:Y:S01]  /*21860*/  MUFU.EX2 R165, R165 ;  /* 0x000000a500a57308 */ /* 0x000fe20000000800 */
[----:B------:R-:W-:Y:S01]  /*21870*/  FSETP.NEU.FTZ.AND P0, PT, R0, -INF , PT ;  /* 0xff8000000000780b */ /* 0x000fe20003f1d000 */
[-CC-:B------:R-:W-:Y:S01]  /*21880*/  FFMA.FTZ R185, R12, R3.reuse, -R168.reuse ;  /* 0x000000030cb97223 */ /* 0x180fe200000108a8 */
[-CC-:B------:R-:W-:Y:S01]  /*21890*/  FFMA.FTZ R180, R13, R3.reuse, -R168.reuse ;  /* 0x000000030db47223 */ /* 0x180fe200000108a8 */
[-CC-:B------:R-:W-:Y:S01]  /*218a0*/  FFMA.FTZ R170, R24, R3.reuse, -R168.reuse ;  /* 0x0000000318aa7223 */ /* 0x180fe200000108a8 */
[-CC-:B------:R-:W-:Y:S01]  /*218b0*/  FFMA.FTZ R171, R25, R3.reuse, -R168.reuse ;  /* 0x0000000319ab7223 */ /* 0x180fe200000108a8 */
[-CC-:B------:R-:W-:Y:S04]  /*218c0*/  FFMA.FTZ R169, R28, R3.reuse, -R168.reuse ;  /* 0x000000031ca97223 */ /* 0x180fe800000108a8 */
[----:B------:R-:W1:Y:S01]  /*218d0*/  MUFU.EX2 R164, R164 ;  /* 0x000000a400a47308 */ /* 0x000e620000000800 */
[-CC-:B------:R-:W-:Y:S01]  /*218e0*/  FFMA.FTZ R167, R29, R3.reuse, -R168.reuse ;  /* 0x000000031da77223 */ /* 0x180fe200000108a8 */
[-CC-:B------:R-:W-:Y:S01]  /*218f0*/  FFMA.FTZ R186, R36, R3.reuse, -R168.reuse ;  /* 0x0000000324ba7223 */ /* 0x180fe200000108a8 */
[-CC-:B------:R-:W-:Y:S01]  /*21900*/  FFMA.FTZ R189, R37, R3.reuse, -R168.reuse ;  /* 0x0000000325bd7223 */ /* 0x180fe200000108a8 */
[----:B------:R-:W-:Y:S01]  /*21910*/  FSEL R166, R166, RZ, P0 ;  /* 0x000000ffa6a67208 */ /* 0x000fe20000000000 */
[-CC-:B------:R-:W-:Y:S01]  /*21920*/  FFMA.FTZ R182, R16, R3.reuse, -R168.reuse ;  /* 0x0000000310b67223 */ /* 0x180fe200000108a8 */
[-CC-:B------:R-:W-:Y:S01]  /*21930*/  FFMA.FTZ R179, R17, R3.reuse, -R168.reuse ;  /* 0x0000000311b37223 */ /* 0x180fe200000108a8 */
[-C--:B------:R-:W-:Y:S03]  /*21940*/  FFMA.FTZ R175, R20, R3.reuse, -R168 ;  /* 0x0000000314af7223 */ /* 0x080fe600000108a8 */
[----:B------:R-:W-:Y:S01]  /*21950*/  MUFU.EX2 R185, R185 ;  /* 0x000000b900b97308 */ /* 0x000fe20000000800 */
[-CC-:B------:R-:W-:Y:S01]  /*21960*/  FFMA.FTZ R190, R14, R3.reuse, -R166.reuse ;  /* 0x000000030ebe7223 */ /* 0x180fe200000108a6 */
[-CC-:B------:R-:W-:Y:S01]  /*21970*/  FFMA.FTZ R184, R15, R3.reuse, -R166.reuse ;  /* 0x000000030fb87223 */ /* 0x180fe200000108a6 */
[-CC-:B------:R-:W-:Y:S01]  /*21980*/  FFMA.FTZ R176, R26, R3.reuse, -R166.reuse ;  /* 0x000000031ab07223 */ /* 0x180fe200000108a6 */
[----:B------:R-:W2:Y:S01]  /*21990*/  LDSM.16.MT88.4 R12, [R225+0xa000] ;  /* 0x00a00000e10c783b */ /* 0x000ea20000004200 */
[-CC-:B------:R-:W-:Y:S01]  /*219a0*/  FFMA.FTZ R172, R27, R3.reuse, -R166.reuse ;  /* 0x000000031bac7223 */ /* 0x180fe200000108a6 */
[-CC-:B------:R-:W-:Y:S01]  /*219b0*/  FFMA.FTZ R174, R30, R3.reuse, -R166.reuse ;  /* 0x000000031eae7223 */ /* 0x180fe200000108a6 */
[--C-:B------:R-:W-:Y:S03]  /*219c0*/  FFMA.FTZ R16, R31, R3, -R166.reuse ;  /* 0x000000031f107223 */ /* 0x100fe600000108a6 */
[----:B------:R-:W-:Y:S01]  /*219d0*/  MUFU.EX2 R180, R180 ;  /* 0x000000b400b47308 */ /* 0x000fe20000000800 */
[C---:B-1----:R-:W-:Y:S01]  /*219e0*/  FMUL.FTZ R17, R164.reuse, R149 ;  /* 0x00000095a4117220 */ /* 0x042fe20000410000 */
[----:B------:R-:W-:Y:S01]  /*219f0*/  FMUL.FTZ R20, R164, R144 ;  /* 0x00000090a4147220 */ /* 0x000fe20000410000 */
[-CC-:B------:R-:W-:Y:S01]  /*21a00*/  FFMA.FTZ R38, R38, R3.reuse, -R166.reuse ;  /* 0x0000000326267223 */ /* 0x180fe200000108a6 */
[----:B------:R-:W1:Y:S01]  /*21a10*/  LDSM.16.MT88.4 R24, [R224+0xa000] ;  /* 0x00a00000e018783b */ /* 0x000e620000004200 */
[-CC-:B------:R-:W-:Y:S01]  /*21a20*/  FFMA.FTZ R183, R18, R3.reuse, -R166.reuse ;  /* 0x0000000312b77223 */ /* 0x180fe200000108a6 */
[----:B------:R-:W-:Y:S01]  /*21a30*/  FMUL.FTZ R18, R165, R150 ;  /* 0x00000096a5127220 */ /* 0x000fe20000410000 */
[----:B------:R-:W-:Y:S03]  /*21a40*/  FFMA.FTZ R181, R19, R3, -R166 ;  /* 0x0000000313b57223 */ /* 0x000fe600000108a6 */
[----:B------:R-:W-:Y:S01]  /*21a50*/  MUFU.EX2 R190, R190 ;  /* 0x000000be00be7308 */ /* 0x000fe20000000800 */
[----:B------:R-:W-:Y:S01]  /*21a60*/  FMUL.FTZ R19, R165, R151 ;  /* 0x00000097a5137220 */ /* 0x000fe20000410000 */
[----:B------:R-:W-:Y:S01]  /*21a70*/  FFMA.FTZ R173, R21, R3, -R168 ;  /* 0x0000000315ad7223 */ /* 0x000fe200000108a8 */
[----:B------:R-:W-:Y:S01]  /*21a80*/  FMUL.FTZ R21, R164, R145 ;  /* 0x00000091a4157220 */ /* 0x000fe20000410000 */
[----:B------:R-:W3:Y:S01]  /*21a90*/  LDSM.16.MT88.4 R28, [R223+0xa000] ;  /* 0x00a00000df1c783b */ /* 0x000ee20000004200 */
[-CC-:B------:R-:W-:Y:S01]  /*21aa0*/  FFMA.FTZ R177, R22, R3.reuse, -R166.reuse ;  /* 0x0000000316b17223 */ /* 0x180fe200000108a6 */
[----:B------:R-:W-:Y:S01]  /*21ab0*/  FMUL.FTZ R22, R165, R146 ;  /* 0x00000092a5167220 */ /* 0x000fe20000410000 */
[--C-:B------:R-:W-:Y:S03]  /*21ac0*/  FFMA.FTZ R178, R23, R3, -R166.reuse ;  /* 0x0000000317b27223 */ /* 0x100fe600000108a6 */
[----:B------:R-:W4:Y:S01]  /*21ad0*/  MUFU.EX2 R184, R184 ;  /* 0x000000b800b87308 */ /* 0x000f220000000800 */
[----:B------:R-:W-:Y:S01]  /*21ae0*/  FMUL.FTZ R23, R165, R147 ;  /* 0x00000093a5177220 */ /* 0x000fe20000410000 */
[----:B------:R-:W-:Y:S01]  /*21af0*/  FFMA.FTZ R187, R35, R3, -R166 ;  /* 0x0000000323bb7223 */ /* 0x000fe200000108a6 */
[----:B------:R-:W-:Y:S01]  /*21b00*/  FMUL.FTZ R35, R165, R135 ;  /* 0x00000087a5237220 */ /* 0x000fe20000410000 */
[----:B------:R-:W-:Y:S01]  /*21b10*/  LDSM.16.MT88.4 R144, [R225+0xb000] ;  /* 0x00b00000e190783b */ /* 0x000fe20000004200 */
[-CC-:B------:R-:W-:Y:S01]  /*21b20*/  FFMA.FTZ R60, R60, R3.reuse, -R168.reuse ;  /* 0x000000033c3c7223 */ /* 0x180fe200000108a8 */
[-C--:B------:R-:W-:Y:S01]  /*21b30*/  FFMA.FTZ R61, R61, R3.reuse, -R168 ;  /* 0x000000033d3d7223 */ /* 0x080fe200000108a8 */
[-CC-:B------:R-:W-:Y:S03]  /*21b40*/  FFMA.FTZ R62, R62, R3.reuse, -R166.reuse ;  /* 0x000000033e3e7223 */ /* 0x180fe600000108a6 */
[----:B------:R-:W-:Y:S01]  /*21b50*/  MUFU.EX2 R182, R182 ;  /* 0x000000b600b67308 */ /* 0x000fe20000000800 */
[-C--:B------:R-:W-:Y:S01]  /*21b60*/  FFMA.FTZ R67, R67, R3.reuse, -R166 ;  /* 0x0000000343437223 */ /* 0x080fe200000108a6 */
[-C--:B------:R-:W-:Y:S01]  /*21b70*/  FFMA.FTZ R76, R76, R3.reuse, -R168 ;  /* 0x000000034c4c7223 */ /* 0x080fe200000108a8 */
[-C--:B------:R-:W-:Y:S01]  /*21b80*/  FFMA.FTZ R78, R78, R3.reuse, -R166 ;  /* 0x000000034e4e7223 */ /* 0x080fe200000108a6 */
[-CC-:B------:R-:W-:Y:S01]  /*21b90*/  FFMA.FTZ R121, R121, R3.reuse, -R168.reuse ;  /* 0x0000000379797223 */ /* 0x180fe200000108a8 */
[-CC-:B------:R-:W-:Y:S01]  /*21ba0*/  FFMA.FTZ R196, R4, R3.reuse, -R168.reuse ;  /* 0x0000000304c47223 */ /* 0x180fe200000108a8 */
[C---:B------:R-:W-:Y:S01]  /*21bb0*/  FMUL.FTZ R4, R164.reuse, R160 ;  /* 0x000000a0a4047220 */ /* 0x040fe20000410000 */
[----:B------:R-:W-:Y:S03]  /*21bc0*/  FFMA.FTZ R193, R5, R3, -R168 ;  /* 0x0000000305c17223 */ /* 0x000fe600000108a8 */
[----:B------:R-:W5:Y:S01]  /*21bd0*/  MUFU.EX2 R179, R179 ;  /* 0x000000b300b37308 */ /* 0x000f620000000800 */
[----:B------:R-:W-:Y:S01]  /*21be0*/  FMUL.FTZ R5, R164, R161 ;  /* 0x000000a1a4057220 */ /* 0x000fe20000410000 */
[-CC-:B------:R-:W-:Y:S01]  /*21bf0*/  FFMA.FTZ R197, R6, R3.reuse, -R166.reuse ;  /* 0x0000000306c57223 */ /* 0x180fe200000108a6 */
[----:B------:R-:W-:Y:S01]  /*21c00*/  FMUL.FTZ R6, R165, R162 ;  /* 0x000000a2a5067220 */ /* 0x000fe20000410000 */
[----:B------:R-:W-:Y:S01]  /*21c10*/  FFMA.FTZ R195, R7, R3, -R166 ;  /* 0x0000000307c37223 */ /* 0x000fe200000108a6 */
[----:B------:R-:W-:Y:S01]  /*21c20*/  FMUL.FTZ R7, R165, R163 ;  /* 0x000000a3a5077220 */ /* 0x000fe20000410000 */
[-CC-:B------:R-:W-:Y:S01]  /*21c30*/  FFMA.FTZ R192, R8, R3.reuse, -R168.reuse ;  /* 0x0000000308c07223 */ /* 0x180fe200000108a8 */
[C---:B------:R-:W-:Y:S03]  /*21c40*/  FMUL.FTZ R8, R164.reuse, R156 ;  /* 0x0000009ca4087220 */ /* 0x040fe60000410000 */
[----:B------:R-:W-:Y:S01]  /*21c50*/  MUFU.EX2 R196, R196 ;  /* 0x000000c400c47308 */ /* 0x000fe20000000800 */
[--C-:B------:R-:W-:Y:S01]  /*21c60*/  FFMA.FTZ R156, R33, R3, -R168.reuse ;  /* 0x00000003219c7223 */ /* 0x100fe200000108a8 */
[----:B------:R-:W-:Y:S01]  /*21c70*/  FMUL.FTZ R33, R164, R133 ;  /* 0x00000085a4217220 */ /* 0x000fe20000410000 */
[----:B----4-:R-:W-:Y:S01]  /*21c80*/  F2FP.BF16.F32.PACK_AB R133, R184, R190 ;  /* 0x000000beb885723e */ /* 0x010fe200000010ff */
[--C-:B------:R-:W-:Y:S01]  /*21c90*/  FFMA.FTZ R188, R9, R3, -R168.reuse ;  /* 0x0000000309bc7223 */ /* 0x100fe200000108a8 */
[----:B------:R-:W-:Y:S01]  /*21ca0*/  FMUL.FTZ R9, R164, R157 ;  /* 0x0000009da4097220 */ /* 0x000fe20000410000 */
[----:B------:R-:W-:Y:S01]  /*21cb0*/  FFMA.FTZ R157, R32, R3, -R168 ;  /* 0x00000003209d7223 */ /* 0x000fe200000108a8 */
[----:B------:R-:W-:Y:S03]  /*21cc0*/  FMUL.FTZ R32, R164, R132 ;  /* 0x00000084a4207220 */ /* 0x000fe60000410000 */
[----:B------:R-:W4:Y:S01]  /*21cd0*/  MUFU.EX2 R193, R193 ;  /* 0x000000c100c17308 */ /* 0x000f220000000800 */
[----:B------:R-:W-:Y:S01]  /*21ce0*/  F2FP.BF16.F32.PACK_AB R132, R180, R185 ;  /* 0x000000b9b484723e */ /* 0x000fe200000010ff */
[-CC-:B------:R-:W-:Y:S01]  /*21cf0*/  FFMA.FTZ R194, R10, R3.reuse, -R166.reuse ;  /* 0x000000030ac27223 */ /* 0x180fe200000108a6 */
[----:B------:R-:W-:Y:S01]  /*21d00*/  FMUL.FTZ R10, R165, R158 ;  /* 0x0000009ea50a7220 */ /* 0x000fe20000410000 */
[--C-:B------:R-:W-:Y:S01]  /*21d10*/  FFMA.FTZ R191, R11, R3, -R166.reuse ;  /* 0x000000030bbf7223 */ /* 0x100fe200000108a6 */
[C---:B------:R-:W-:Y:S01]  /*21d20*/  FMUL.FTZ R11, R165.reuse, R159 ;  /* 0x0000009fa50b7220 */ /* 0x040fe20000410000 */
[-CC-:B------:R-:W-:Y:S01]  /*21d30*/  FFMA.FTZ R159, R34, R3.reuse, -R166.reuse ;  /* 0x00000003229f7223 */ /* 0x180fe200000108a6 */
[----:B------:R-:W-:Y:S03]  /*21d40*/  FMUL.FTZ R34, R165, R134 ;  /* 0x00000086a5227220 */ /* 0x000fe60000410000 */
[----:B------:R-:W-:Y:S01]  /*21d50*/  MUFU.EX2 R197, R197 ;  /* 0x000000c500c57308 */ /* 0x000fe20000000800 */
[----:B-----5:R-:W-:Y:S01]  /*21d60*/  F2FP.BF16.F32.PACK_AB R134, R179, R182 ;  /* 0x000000b6b386723e */ /* 0x020fe200000010ff */
[-CC-:B------:R-:W-:Y:S01]  /*21d70*/  FFMA.FTZ R71, R71, R3.reuse, -R166.reuse ;  /* 0x0000000347477223 */ /* 0x180fe200000108a6 */
[-C--:B------:R-:W-:Y:S01]  /*21d80*/  FFMA.FTZ R74, R74, R3.reuse, -R166 ;  /* 0x000000034a4a7223 */ /* 0x080fe200000108a6 */
[-CC-:B------:R-:W-:Y:S01]  /*21d90*/  FFMA.FTZ R84, R84, R3.reuse, -R168.reuse ;  /* 0x0000000354547223 */ /* 0x180fe200000108a8 */
[-C--:B------:R-:W-:Y:S01]  /*21da0*/  FFMA.FTZ R88, R88, R3.reuse, -R168 ;  /* 0x0000000358587223 */ /* 0x080fe200000108a8 */
[-C--:B------:R-:W-:Y:S01]  /*21db0*/  FFMA.FTZ R91, R91, R3.reuse, -R166 ;  /* 0x000000035b5b7223 */ /* 0x080fe200000108a6 */
[-C--:B------:R-:W-:Y:S03]  /*21dc0*/  FFMA.FTZ R96, R96, R3.reuse, -R168 ;  /* 0x0000000360607223 */ /* 0x080fe600000108a8 */
[----:B------:R-:W5:Y:S01]  /*21dd0*/  MUFU.EX2 R195, R195 ;  /* 0x000000c300c37308 */ /* 0x000f620000000800 */
[----:B----4-:R-:W-:Y:S01]  /*21de0*/  F2FP.BF16.F32.PACK_AB R160, R193, R196 ;  /* 0x000000c4c1a0723e */ /* 0x010fe200000010ff */
[-C--:B------:R-:W-:Y:S01]  /*21df0*/  FFMA.FTZ R98, R98, R3.reuse, -R166 ;  /* 0x0000000362627223 */ /* 0x080fe200000108a6 */
[----:B------:R-:W-:Y:S01]  /*21e00*/  FFMA.FTZ R196, R164, R250, R196 ;  /* 0x000000faa4c47223 */ /* 0x000fe200000100c4 */
[----:B------:R-:W-:Y:S01]  /*21e10*/  FFMA.FTZ R128, R128, R3, -R168 ;  /* 0x0000000380807223 */ /* 0x000fe200000108a8 */
[----:B------:R-:W-:Y:S02]  /*21e20*/  ISETP.GT.AND P0, PT, R245, 0x1, PT ;  /* 0x00000001f500780c */ /* 0x000fe40003f04270 */
[----:B------:R-:W-:Y:S03]  /*21e30*/  FADD.FTZ R196, R193, R196 ;  /* 0x000000c4c1c47221 */ /* 0x000fe60000010000 */
[----:B------:R-:W4:Y:S10]  /*21e40*/  MUFU.EX2 R192, R192 ;  /* 0x000000c000c07308 */ /* 0x000f340000000800 */
[----:B------:R-:W2:Y:S01]  /*21e50*/  MUFU.EX2 R188, R188 ;  /* 0x000000bc00bc7308 */ /* 0x000ea20000000800 */
[----:B-----5:R-:W-:Y:S01]  /*21e60*/  F2FP.BF16.F32.PACK_AB R161, R195, R197 ;  /* 0x000000c5c3a1723e */ /* 0x020fe200000010ff */
[----:B------:R-:W-:Y:S04]  /*21e70*/  FFMA.FTZ R197, R165, R251, R197 ;  /* 0x000000fba5c57223 */ /* 0x000fe800000100c5 */
[----:B------:R-:W-:Y:S04]  /*21e80*/  FADD.FTZ R197, R195, R197 ;  /* 0x000000c5c3c57221 */ /* 0x000fe80000010000 */
[----:B------:R-:W5:Y:S01]  /*21e90*/  MUFU.EX2 R194, R194 ;  /* 0x000000c200c27308 */ /* 0x000f620000000800 */
[----:B----4-:R-:W-:Y:S09]  /*21ea0*/  FADD.FTZ R196, R192, R196 ;  /* 0x000000c4c0c47221 */ /* 0x010ff20000010000 */
[----:B------:R-:W4:Y:S01]  /*21eb0*/  MUFU.EX2 R191, R191 ;  /* 0x000000bf00bf7308 */ /* 0x000f220000000800 */
[C---:B--2---:R-:W-:Y:S01]  /*21ec0*/  F2FP.BF16.F32.PACK_AB R162, R188.reuse, R192 ;  /* 0x000000c0bca2723e */ /* 0x044fe200000010ff */
[----:B------:R-:W-:Y:S04]  /*21ed0*/  FADD.FTZ R188, R188, R196 ;  /* 0x000000c4bcbc7221 */ /* 0x000fe80000010000 */
[----:B------:R-:W-:Y:S04]  /*21ee0*/  FADD.FTZ R188, R185, R188 ;  /* 0x000000bcb9bc7221 */ /* 0x000fe80000010000 */
[----:B------:R2:W-:Y:S01]  /*21ef0*/  MUFU.EX2 R158, R16 ;  /* 0x00000010009e7308 */ /* 0x0005e20000000800 */
[----:B-----5:R-:W-:Y:S01]  /*21f00*/  FADD.FTZ R197, R194, R197 ;  /* 0x000000c5c2c57221 */ /* 0x020fe20000010000 */
[----:B------:R-:W-:Y:S04]  /*21f10*/  FADD.FTZ R188, R180, R188 ;  /* 0x000000bcb4bc7221 */ /* 0x000fe80000010000 */
[----:B------:R-:W-:Y:S04]  /*21f20*/  FADD.FTZ R182, R182, R188 ;  /* 0x000000bcb6b67221 */ /* 0x000fe80000010000 */
[----:B------:R-:W5:Y:S01]  /*21f30*/  MUFU.EX2 R183, R183 ;  /* 0x000000b700b77308 */ /* 0x000f620000000800 */
[----:B----4-:R-:W-:Y:S01]  /*21f40*/  F2FP.BF16.F32.PACK_AB R163, R191, R194 ;  /* 0x000000c2bfa3723e */ /* 0x010fe200000010ff */
[----:B------:R-:W-:Y:S01]  /*21f50*/  FADD.FTZ R182, R179, R182 ;  /* 0x000000b6b3b67221 */ /* 0x000fe20000010000 */
[----:B------:R-:W-:Y:S04]  /*21f60*/  FADD.FTZ R197, R191, R197 ;  /* 0x000000c5bfc57221 */ /* 0x000fe80000010000 */
[----:B------:R-:W-:Y:S03]  /*21f70*/  FADD.FTZ R190, R190, R197 ;  /* 0x000000c5bebe7221 */ /* 0x000fe60000010000 */
[----:B------:R-:W4:Y:S01]  /*21f80*/  MUFU.EX2 R181, R181 ;  /* 0x000000b500b57308 */ /* 0x000f220000000800 */
[----:B--2---:R-:W-:Y:S01]  /*21f90*/  FMUL.FTZ R16, R164, R148 ;  /* 0x00000094a4107220 */ /* 0x004fe20000410000 */
[C---:B------:R-:W-:Y:S01]  /*21fa0*/  HMMA.16816.F32.BF16 R4, R160.reuse, R12, R4 ;  /* 0x0000000ca004723c */ /* 0x040fe20000041804 */
[----:B------:R-:W-:Y:S04]  /*21fb0*/  LDSM.16.MT88.4 R148, [R225+0xa800] ;  /* 0x00a80000e194783b */ /* 0x000fe80000004200 */
[----:B------:R-:W-:Y:S03]  /*21fc0*/  FADD.FTZ R190, R184, R190 ;  /* 0x000000beb8be7221 */ /* 0x000fe60000010000 */
[----:B------:R-:W2:Y:S03]  /*21fd0*/  MUFU.EX2 R175, R175 ;  /* 0x000000af00af7308 */ /* 0x000ea60000000800 */
[C---:B------:R-:W-:Y:S01]  /*21fe0*/  FMUL.FTZ R12, R164.reuse, R152 ;  /* 0x00000098a40c7220 */ /* 0x040fe20000410000 */
[C---:B------:R-:W-:Y:S01]  /*21ff0*/  FMUL.FTZ R13, R164.reuse, R153 ;  /* 0x00000099a40d7220 */ /* 0x040fe20000410000 */
[C---:B------:R-:W-:Y:S03]  /*22000*/  HMMA.16816.F32.BF16 R8, R160.reuse, R14, R8 ;  /* 0x0000000ea008723c */ /* 0x040fe60000041808 */
[----:B-----5:R-:W-:Y:S02]  /*22010*/  FADD.FTZ R190, R183, R190 ;  /* 0x000000beb7be7221 */ /* 0x020fe40000010000 */
[----:B------:R-:W-:Y:S01]  /*22020*/  MUFU.EX2 R173, R173 ;  /* 0x000000ad00ad7308 */ /* 0x000fe20000000800 */
[----:B----4-:R-:W-:Y:S01]  /*22030*/  F2FP.BF16.F32.PACK_AB R135, R181, R183 ;  /* 0x000000b7b587723e */ /* 0x010fe200000010ff */
[C---:B------:R-:W-:Y:S01]  /*22040*/  FMUL.FTZ R14, R165.reuse, R154 ;  /* 0x0000009aa50e7220 */ /* 0x040fe20000410000 */
[----:B------:R-:W-:Y:S02]  /*22050*/  FMUL.FTZ R15, R165, R155 ;  /* 0x0000009ba50f7220 */ /* 0x000fe40000410000 */
[----:B------:R-:W4:Y:S01]  /*22060*/  LDSM.16.MT88.4 R152, [R222+0xa000] ;  /* 0x00a00000de98783b */ /* 0x000f220000004200 */
[----:B------:R-:W-:Y:S04]  /*22070*/  FADD.FTZ R190, R181, R190 ;  /* 0x000000beb5be7221 */ /* 0x000fe80000010000 */
[----:B------:R-:W5:Y:S01]  /*22080*/  MUFU.EX2 R177, R177 ;  /* 0x000000b100b17308 */ /* 0x000f620000000800 */
[----:B--2---:R-:W-:Y:S01]  /*22090*/  FADD.FTZ R182, R175, R182 ;  /* 0x000000b6afb67221 */ /* 0x004fe20000010000 */
[C---:B-1----:R-:W-:Y:S08]  /*220a0*/  HMMA.16816.F32.BF16 R12, R160.reuse, R24, R12 ;  /* 0x00000018a00c723c */ /* 0x042ff0000004180c */
[----:B------:R-:W-:Y:S03]  /*220b0*/  MUFU.EX2 R178, R178 ;  /* 0x000000b200b27308 */ /* 0x000fe60000000800 */
[C---:B------:R-:W-:Y:S01]  /*220c0*/  FMUL.FTZ R24, R164.reuse, R140 ;  /* 0x0000008ca4187220 */ /* 0x040fe20000410000 */
[C---:B------:R-:W-:Y:S01]  /*220d0*/  FMUL.FTZ R25, R164.reuse, R141 ;  /* 0x0000008da4197220 */ /* 0x040fe20000410000 */
[C---:B------:R-:W-:Y:S05]  /*220e0*/  HMMA.16816.F32.BF16 R16, R160.reuse, R26, R16 ;  /* 0x0000001aa010723c */ /* 0x040fea0000041810 */
[----:B------:R-:W-:Y:S01]  /*220f0*/  MUFU.EX2 R170, R170 ;  /* 0x000000aa00aa7308 */ /* 0x000fe20000000800 */
[C---:B---3--:R-:W-:Y:S05]  /*22100*/  HMMA.16816.F32.BF16 R20, R160.reuse, R28, R20 ;  /* 0x0000001ca014723c */ /* 0x048fea0000041814 */
[C---:B------:R-:W-:Y:S01]  /*22110*/  FMUL.FTZ R26, R165.reuse, R142 ;  /* 0x0000008ea51a7220 */ /* 0x040fe20000410000 */
[----:B------:R-:W-:Y:S03]  /*22120*/  FMUL.FTZ R27, R165, R143 ;  /* 0x0000008fa51b7220 */ /* 0x000fe60000410000 */
[----:B------:R-:W1:Y:S01]  /*22130*/  MUFU.EX2 R171, R171 ;  /* 0x000000ab00ab7308 */ /* 0x000e620000000800 */
[----:B------:R-:W2:Y:S01]  /*22140*/  LDSM.16.MT88.4 R140, [R224+0xa800] ;  /* 0x00a80000e08c783b */ /* 0x000ea20000004200 */
        /* <DEDUP_REMOVED lines=9> */
[----:B------:R-:W3:Y:S01]  /*221e0*/  LDSM.16.MT88.4 R136, [R223+0xa800] ;  /* 0x00a80000df88783b */ /* 0x000ee20000004200 */
[----:B------:R-:W-:Y:S01]  /*221f0*/  MOV R165, R0 ;  /* 0x0000000000a57202 */ /* 0x000fe20000000f00 */
[C---:B----4-:R-:W-:Y:S07]  /*22200*/  HMMA.16816.F32.BF16 R28, R160.reuse, R152, R28 ;  /* 0x00000098a01c723c */ /* 0x050fee000004181c */
[----:B------:R4:W-:Y:S01]  /*22210*/  MUFU.EX2 R152, R38 ;  /* 0x0000002600987308 */ /* 0x0009e20000000800 */
[----:B------:R-:W-:Y:S09]  /*22220*/  HMMA.16816.F32.BF16 R32, R160, R154, R32 ;  /* 0x0000009aa020723c */ /* 0x000ff20000041820 */
[----:B------:R-:W-:Y:S02]  /*22230*/  MUFU.EX2 R169, R169 ;  /* 0x000000a900a97308 */ /* 0x000fe40000000800 */
[-CC-:B------:R-:W-:Y:S01]  /*22240*/  FFMA.FTZ R153, R39, R3.reuse, -R166.reuse ;  /* 0x0000000327997223 */ /* 0x180fe200000108a6 */
[C---:B------:R-:W-:Y:S05]  /*22250*/  HMMA.16816.F32.BF16 R4, R132.reuse, R148, R4 ;  /* 0x000000948404723c */ /* 0x040fea0000041804 */
[-CC-:B------:R-:W-:Y:S02]  /*22260*/  FFMA.FTZ R161, R54, R3.reuse, -R166.reuse ;  /* 0x0000000336a17223 */ /* 0x180fe400000108a6 */
[----:B------:R-:W-:Y:S01]  /*22270*/  MUFU.EX2 R167, R167 ;  /* 0x000000a700a77308 */ /* 0x000fe20000000800 */
[----:B----4-:R-:W4:Y:S01]  /*22280*/  LDSM.16.MT88.4 R36, [R222+0xa800] ;  /* 0x00a80000de24783b */ /* 0x010f220000004200 */
[C---:B------:R-:W-:Y:S03]  /*22290*/  HMMA.16816.F32.BF16 R8, R132.reuse, R150, R8 ;  /* 0x000000968408723c */ /* 0x040fe60000041808 */
[-C--:B------:R-:W-:Y:S01]  /*222a0*/  FFMA.FTZ R160, R46, R3.reuse, -R166 ;  /* 0x000000032ea07223 */ /* 0x080fe200000108a6 */
[----:B------:R-:W-:Y:S01]  /*222b0*/  FFMA.FTZ R148, R40, R3, -R168 ;  /* 0x0000000328947223 */ /* 0x000fe200000108a8 */
[----:B------:R-:W-:Y:S03]  /*222c0*/  F2FP.BF16.F32.PACK_AB R40, R173, R175 ;  /* 0x000000afad28723e */ /* 0x000fe600000010ff */
[----:B------:R-:W5:Y:S01]  /*222d0*/  MUFU.EX2 R174, R174 ;  /* 0x000000ae00ae7308 */ /* 0x000f620000000800 */
[C---:B--2---:R-:W-:Y:S03]  /*222e0*/  HMMA.16816.F32.BF16 R12, R132.reuse, R140, R12 ;  /* 0x0000008c840c723c */ /* 0x044fe6000004180c */
[-C--:B------:R-:W-:Y:S01]  /*222f0*/  FFMA.FTZ R151, R42, R3.reuse, -R166 ;  /* 0x000000032a977223 */ /* 0x080fe200000108a6 */
[----:B-1----:R-:W-:Y:S02]  /*22300*/  F2FP.BF16.F32.PACK_AB R42, R171, R170 ;  /* 0x000000aaab2a723e */ /* 0x002fe400000010ff */
[C---:B------:R-:W-:Y:S03]  /*22310*/  HMMA.16816.F32.BF16 R16, R132.reuse, R142, R16 ;  /* 0x0000008e8410723c */ /* 0x040fe60000041810 */
[----:B------:R-:W-:Y:S01]  /*22320*/  MUFU.EX2 R157, R157 ;  /* 0x0000009d009d7308 */ /* 0x000fe20000000800 */
[----:B------:R-:W1:Y:S01]  /*22330*/  LDSM.16.MT88.4 R140, [R224+0xb000] ;  /* 0x00b00000e08c783b */ /* 0x000e620000004200 */
[-CC-:B------:R-:W-:Y:S01]  /*22340*/  FFMA.FTZ R150, R45, R3.reuse, -R168.reuse ;  /* 0x000000032d967223 */ /* 0x180fe200000108a8 */
[C---:B---3--:R-:W-:Y:S07]  /*22350*/  HMMA.16816.F32.BF16 R20, R132.reuse, R136, R20 ;  /* 0x000000888414723c */ /* 0x048fee0000041814 */
[----:B------:R-:W2:Y:S01]  /*22360*/  MUFU.EX2 R156, R156 ;  /* 0x0000009c009c7308 */ /* 0x000ea20000000800 */
[----:B-----5:R-:W-:Y:S01]  /*22370*/  F2FP.BF16.F32.PACK_AB R45, R158, R174 ;  /* 0x000000ae9e2d723e */ /* 0x020fe200000010ff */
[C---:B------:R-:W-:Y:S01]  /*22380*/  HMMA.16816.F32.BF16 R24, R132.reuse, R138, R24 ;  /* 0x0000008a8418723c */ /* 0x040fe20000041818 */
[----:B------:R-:W3:Y:S07]  /*22390*/  LDSM.16.MT88.4 R136, [R223+0xb000] ;  /* 0x00b00000df88783b */ /* 0x000eee0000004200 */
[----:B------:R-:W-:Y:S03]  /*223a0*/  MUFU.EX2 R159, R159 ;  /* 0x0000009f009f7308 */ /* 0x000fe60000000800 */
[----:B------:R-:W-:Y:S01]  /*223b0*/  FFMA.FTZ R149, R41, R3, -R168 ;  /* 0x0000000329957223 */ /* 0x000fe200000108a8 */
[----:B------:R-:W-:Y:S01]  /*223c0*/  F2FP.BF16.F32.PACK_AB R41, R178, R177 ;  /* 0x000000b1b229723e */ /* 0x000fe200000010ff */
[-C--:B------:R-:W-:Y:S01]  /*223d0*/  FFMA.FTZ R155, R43, R3.reuse, -R166 ;  /* 0x000000032b9b7223 */ /* 0x080fe200000108a6 */
[----:B------:R-:W-:Y:S01]  /*223e0*/  F2FP.BF16.F32.PACK_AB R43, R172, R176 ;  /* 0x000000b0ac2b723e */ /* 0x000fe200000010ff */
[----:B------:R-:W-:Y:S03]  /*223f0*/  FFMA.FTZ R154, R44, R3, -R168 ;  /* 0x000000032c9a7223 */ /* 0x000fe600000108a8 */
[----:B------:R-:W5:Y:S01]  /*22400*/  MUFU.EX2 R187, R187 ;  /* 0x000000bb00bb7308 */ /* 0x000f620000000800 */
[C---:B----4-:R-:W-:Y:S03]  /*22410*/  HMMA.16816.F32.BF16 R28, R132.reuse, R36, R28 ;  /* 0x00000024841c723c */ /* 0x050fe6000004181c */
[----:B--2---:R-:W-:Y:S01]  /*22420*/  F2FP.BF16.F32.PACK_AB R46, R156, R157 ;  /* 0x0000009d9c2e723e */ /* 0x004fe200000010ff */
[----:B------:R-:W-:Y:S01]  /*22430*/  FADD.FTZ R178, R178, R190 ;  /* 0x000000beb2b27221 */ /* 0x000fe20000010000 */
[----:B------:R-:W-:Y:S01]  /*22440*/  F2FP.BF16.F32.PACK_AB R44, R167, R169 ;  /* 0x000000a9a72c723e */ /* 0x000fe200000010ff */
[----:B------:R-:W-:Y:S03]  /*22450*/  HMMA.16816.F32.BF16 R32, R132, R38, R32 ;  /* 0x000000268420723c */ /* 0x000fe60000041820 */
[----:B------:R-:W-:Y:S01]  /*22460*/  MUFU.EX2 R186, R186 ;  /* 0x000000ba00ba7308 */ /* 0x000fe20000000800 */
[----:B------:R-:W2:Y:S01]  /*22470*/  LDSM.16.MT88.4 R36, [R222+0xb000] ;  /* 0x00b00000de24783b */ /* 0x000ea20000004200 */
[----:B------:R-:W-:Y:S01]  /*22480*/  FADD.FTZ R178, R176, R178 ;  /* 0x000000b2b0b27221 */ /* 0x000fe20000010000 */
[C---:B------:R-:W-:Y:S07]  /*22490*/  HMMA.16816.F32.BF16 R4, R40.reuse, R144, R4 ;  /* 0x000000902804723c */ /* 0x040fee0000041804 */
[----:B------:R-:W4:Y:S01]  /*224a0*/  MUFU.EX2 R189, R189 ;  /* 0x000000bd00bd7308 */ /* 0x000f220000000800 */
[----:B------:R-:W4:Y:S03]  /*224b0*/  LDSM.16.MT88.4 R132, [R225+0xb800] ;  /* 0x00b80000e184783b */ /* 0x000f260000004200 */
[----:B------:R-:W-:Y:S01]  /*224c0*/  FADD.FTZ R178, R172, R178 ;  /* 0x000000b2acb27221 */ /* 0x000fe20000010000 */
[C---:B------:R-:W-:Y:S05]  /*224d0*/  HMMA.16816.F32.BF16 R8, R40.reuse, R146, R8 ;  /* 0x000000922808723c */ /* 0x040fea0000041808 */
[----:B------:R-:W-:Y:S01]  /*224e0*/  MUFU.EX2 R153, R153 ;  /* 0x0000009900997308 */ /* 0x000fe20000000800 */
[C---:B-1----:R-:W-:Y:S05]  /*224f0*/  HMMA.16816.F32.BF16 R12, R40.reuse, R140, R12 ;  /* 0x0000008c280c723c */ /* 0x042fea000004180c */
[-CC-:B------:R-:W-:Y:S01]  /*22500*/  FFMA.FTZ R146, R48, R3.reuse, -R168.reuse ;  /* 0x0000000330927223 */ /* 0x180fe200000108a8 */
[C---:B------:R-:W-:Y:S03]  /*22510*/  HMMA.16816.F32.BF16 R16, R40.reuse, R142, R16 ;  /* 0x0000008e2810723c */ /* 0x040fe60000041810 */
[----:B------:R-:W-:Y:S01]  /*22520*/  MUFU.EX2 R148, R148 ;  /* 0x0000009400947308 */ /* 0x000fe20000000800 */
[----:B------:R-:W1:Y:S01]  /*22530*/  LDSM.16.MT88.4 R140, [R224+0xb800] ;  /* 0x00b80000e08c783b */ /* 0x000e620000004200 */
[-C--:B------:R-:W-:Y:S01]  /*22540*/  FFMA.FTZ R145, R49, R3.reuse, -R168 ;  /* 0x0000000331917223 */ /* 0x080fe200000108a8 */
[-CC-:B------:R-:W-:Y:S01]  /*22550*/  FFMA.FTZ R147, R50, R3.reuse, -R166.reuse ;  /* 0x0000000332937223 */ /* 0x180fe200000108a6 */
[C---:B---3--:R-:W-:Y:S06]  /*22560*/  HMMA.16816.F32.BF16 R20, R40.reuse, R136, R20 ;  /* 0x000000882814723c */ /* 0x048fec0000041814 */
[----:B------:R-:W-:Y:S01]  /*22570*/  MUFU.EX2 R149, R149 ;  /* 0x0000009500957308 */ /* 0x000fe20000000800 */
[--C-:B------:R-:W-:Y:S01]  /*22580*/  FFMA.FTZ R144, R47, R3, -R166.reuse ;  /* 0x000000032f907223 */ /* 0x100fe200000108a6 */
[----:B-----5:R-:W-:Y:S01]  /*22590*/  F2FP.BF16.F32.PACK_AB R47, R187, R159 ;  /* 0x0000009fbb2f723e */ /* 0x020fe200000010ff */
[C---:B------:R-:W-:Y:S07]  /*225a0*/  HMMA.16816.F32.BF16 R24, R40.reuse, R138, R24 ;  /* 0x0000008a2818723c */ /* 0x040fee0000041818 */
[----:B------:R-:W-:Y:S01]  /*225b0*/  MUFU.EX2 R151, R151 ;  /* 0x0000009700977308 */ /* 0x000fe20000000800 */
[-C--:B------:R-:W-:Y:S01]  /*225c0*/  FFMA.FTZ R136, R51, R3.reuse, -R166 ;  /* 0x0000000333887223 */ /* 0x080fe200000108a6 */
[C---:B--2---:R-:W-:Y:S01]  /*225d0*/  HMMA.16816.F32.BF16 R28, R40.reuse, R36, R28 ;  /* 0x00000024281c723c */ /* 0x044fe2000004181c */
[----:B------:R-:W2:Y:S02]  /*225e0*/  LDSM.16.MT88.4 R48, [R223+0xb800] ;  /* 0x00b80000df30783b */ /* 0x000ea40000004200 */
[-CC-:B------:R-:W-:Y:S05]  /*225f0*/  FFMA.FTZ R137, R52, R3.reuse, -R168.reuse ;  /* 0x0000000334897223 */ /* 0x180fea00000108a8 */
[----:B------:R-:W3:Y:S01]  /*22600*/  MUFU.EX2 R155, R155 ;  /* 0x0000009b009b7308 */ /* 0x000ee20000000800 */
[----:B------:R-:W-:Y:S01]  /*22610*/  HMMA.16816.F32.BF16 R32, R40, R38, R32 ;  /* 0x000000262820723c */ /* 0x000fe20000041820 */
[----:B------:R-:W5:Y:S02]  /*22620*/  LDSM.16.MT88.4 R36, [R222+0xb800] ;  /* 0x00b80000de24783b */ /* 0x000f640000004200 */
[-C--:B------:R-:W-:Y:S01]  /*22630*/  FFMA.FTZ R138, R53, R3.reuse, -R168 ;  /* 0x00000003358a7223 */ /* 0x080fe200000108a8 */
[----:B------:R-:W-:Y:S02]  /*22640*/  FFMA.FTZ R139, R55, R3, -R166 ;  /* 0x00000003378b7223 */ /* 0x000fe400000108a6 */
[C---:B----4-:R-:W-:Y:S03]  /*22650*/  HMMA.16816.F32.BF16 R4, R44.reuse, R132, R4 ;  /* 0x000000842c04723c */ /* 0x050fe60000041804 */
[----:B------:R-:W-:Y:S01]  /*22660*/  MUFU.EX2 R154, R154 ;  /* 0x0000009a009a7308 */ /* 0x000fe20000000800 */
[----:B------:R-:W4:Y:S01]  /*22670*/  LDSM.16.MT88.4 R52, [R225+0xc000] ;  /* 0x00c00000e134783b */ /* 0x000f220000004200 */
[----:B------:R-:W-:Y:S01]  /*22680*/  F2FP.BF16.F32.PACK_AB R40, R189, R186 ;  /* 0x000000babd28723e */ /* 0x000fe200000010ff */
[C---:B------:R-:W-:Y:S07]  /*22690*/  HMMA.16816.F32.BF16 R8, R44.reuse, R134, R8 ;  /* 0x000000862c08723c */ /* 0x040fee0000041808 */
[----:B------:R-:W4:Y:S01]  /*226a0*/  MUFU.EX2 R150, R150 ;  /* 0x0000009600967308 */ /* 0x000f220000000800 */
[----:B---3--:R-:W-:Y:S01]  /*226b0*/  F2FP.BF16.F32.PACK_AB R43, R155, R151 ;  /* 0x000000979b2b723e */ /* 0x008fe200000010ff */
[----:B------:R-:W3:Y:S01]  /*226c0*/  LDSM.16.MT88.4 R132, [R224+0xc000] ;  /* 0x00c00000e084783b */ /* 0x000ee20000004200 */
[C---:B-1----:R-:W-:Y:S07]  /*226d0*/  HMMA.16816.F32.BF16 R12, R44.reuse, R140, R12 ;  /* 0x0000008c2c0c723c */ /* 0x042fee000004180c */
[----:B------:R-:W-:Y:S01]  /*226e0*/  MUFU.EX2 R160, R160 ;  /* 0x000000a000a07308 */ /* 0x000fe20000000800 */
[----:B------:R-:W-:Y:S01]  /*226f0*/  F2FP.BF16.F32.PACK_AB R41, R153, R152 ;  /* 0x000000989929723e */ /* 0x000fe200000010ff */
[C---:B------:R-:W-:Y:S03]  /*22700*/  HMMA.16816.F32.BF16 R16, R44.reuse, R142, R16 ;  /* 0x0000008e2c10723c */ /* 0x040fe60000041810 */
[-CC-:B------:R-:W-:Y:S05]  /*22710*/  FFMA.FTZ R141, R56, R3.reuse, -R168.reuse ;  /* 0x00000003388d7223 */ /* 0x180fea00000108a8 */
[----:B------:R-:W1:Y:S03]  /*22720*/  MUFU.EX2 R144, R144 ;  /* 0x0000009000907308 */ /* 0x000e660000000800 */
[-C--:B------:R-:W-:Y:S01]  /*22730*/  FFMA.FTZ R140, R57, R3.reuse, -R168 ;  /* 0x00000003398c7223 */ /* 0x080fe200000108a8 */
[-CC-:B------:R-:W-:Y:S01]  /*22740*/  FFMA.FTZ R142, R58, R3.reuse, -R166.reuse ;  /* 0x000000033a8e7223 */ /* 0x180fe200000108a6 */
[C---:B--2---:R-:W-:Y:S03]  /*22750*/  HMMA.16816.F32.BF16 R20, R44.reuse, R48, R20 ;  /* 0x000000302c14723c */ /* 0x044fe60000041814 */
[-C--:B------:R-:W-:Y:S01]  /*22760*/  FFMA.FTZ R143, R59, R3.reuse, -R166 ;  /* 0x000000033b8f7223 */ /* 0x080fe200000108a6 */
[----:B------:R-:W-:Y:S01]  /*22770*/  F2FP.BF16.F32.PACK_AB R42, R149, R148 ;  /* 0x00000094952a723e */ /* 0x000fe200000010ff */
[----:B------:R-:W-:Y:S01]  /*22780*/  MUFU.EX2 R146, R146 ;  /* 0x0000009200927308 */ /* 0x000fe20000000800 */
[----:B------:R-:W-:Y:S01]  /*22790*/  LDSM.16.MT88.4 R56, [R224+0xc800] ;  /* 0x00c80000e038783b */ /* 0x000fe20000004200 */
[C---:B------:R-:W-:Y:S04]  /*227a0*/  HMMA.16816.F32.BF16 R24, R44.reuse, R50, R24 ;  /* 0x000000322c18723c */ /* 0x040fe80000041818 */
[----:B------:R-:W-:Y:S01]  /*227b0*/  FADD.FTZ R178, R174, R178 ;  /* 0x000000b2aeb27221 */ /* 0x000fe20000010000 */
[----:B------:R-:W-:Y:S03]  /*227c0*/  FADD.FTZ R173, R173, R182 ;  /* 0x000000b6adad7221 */ /* 0x000fe60000010000 */
[----:B------:R-:W2:Y:S01]  /*227d0*/  MUFU.EX2 R145, R145 ;  /* 0x0000009100917308 */ /* 0x000ea20000000800 */
[----:B------:R-:W2:Y:S01]  /*227e0*/  LDSM.16.MT88.4 R48, [R223+0xc000] ;  /* 0x00c00000df30783b */ /* 0x000ea20000004200 */
[C---:B-----5:R-:W-:Y:S03]  /*227f0*/  HMMA.16816.F32.BF16 R28, R44.reuse, R36, R28 ;  /* 0x000000242c1c723c */ /* 0x060fe6000004181c */
[----:B------:R-:W-:Y:S01]  /*22800*/  FADD.FTZ R158, R158, R178 ;  /* 0x000000b29e9e7221 */ /* 0x000fe20000010000 */
[----:B------:R-:W-:Y:S04]  /*22810*/  FADD.FTZ R173, R170, R173 ;  /* 0x000000adaaad7221 */ /* 0x000fe80000010000 */
[----:B------:R-:W-:Y:S01]  /*22820*/  MUFU.EX2 R147, R147 ;  /* 0x0000009300937308 */ /* 0x000fe20000000800 */
[----:B------:R-:W-:Y:S01]  /*22830*/  HMMA.16816.F32.BF16 R32, R44, R38, R32 ;  /* 0x000000262c20723c */ /* 0x000fe20000041820 */
[----:B------:R-:W5:Y:S02]  /*22840*/  LDSM.16.MT88.4 R36, [R222+0xc000] ;  /* 0x00c00000de24783b */ /* 0x000f640000004200 */
[----:B------:R-:W-:Y:S01]  /*22850*/  FADD.FTZ R158, R159, R158 ;  /* 0x0000009e9f9e7221 */ /* 0x000fe20000010000 */
[----:B------:R-:W-:Y:S02]  /*22860*/  FADD.FTZ R171, R171, R173 ;  /* 0x000000adabab7221 */ /* 0x000fe40000010000 */
[C---:B----4-:R-:W-:Y:S03]  /*22870*/  HMMA.16816.F32.BF16 R4, R40.reuse, R52, R4 ;  /* 0x000000342804723c */ /* 0x050fe60000041804 */
[----:B------:R-:W4:Y:S02]  /*22880*/  MUFU.EX2 R136, R136 ;  /* 0x0000008800887308 */ /* 0x000f240000000800 */
[----:B------:R-:W-:Y:S01]  /*22890*/  F2FP.BF16.F32.PACK_AB R44, R150, R154 ;  /* 0x0000009a962c723e */ /* 0x000fe200000010ff */
        /* <DEDUP_REMOVED lines=8> */
[----:B------:R-:W-:Y:S05]  /*22920*/  FFMA.FTZ R132, R63, R3, -R166 ;  /* 0x000000033f847223 */ /* 0x000fea00000108a6 */
[----:B------:R-:W-:Y:S01]  /*22930*/  MUFU.EX2 R161, R161 ;  /* 0x000000a100a17308 */ /* 0x000fe20000000800 */
[C---:B------:R-:W-:Y:S03]  /*22940*/  HMMA.16816.F32.BF16 R20, R40.reuse, R48, R20 ;  /* 0x000000302814723c */ /* 0x040fe60000041814 */
[----:B----4-:R-:W-:Y:S01]  /*22950*/  F2FP.BF16.F32.PACK_AB R47, R136, R147 ;  /* 0x00000093882f723e */ /* 0x010fe200000010ff */
[-CC-:B------:R-:W-:Y:S01]  /*22960*/  FFMA.FTZ R63, R64, R3.reuse, -R168.reuse ;  /* 0x00000003403f7223 */ /* 0x180fe200000108a8 */
[-C--:B------:R-:W-:Y:S01]  /*22970*/  FFMA.FTZ R64, R65, R3.reuse, -R168 ;  /* 0x0000000341407223 */ /* 0x080fe200000108a8 */
[C---:B------:R-:W-:Y:S03]  /*22980*/  HMMA.16816.F32.BF16 R24, R40.reuse, R50, R24 ;  /* 0x000000322818723c */ /* 0x040fe60000041818 */
[----:B------:R-:W2:Y:S01]  /*22990*/  MUFU.EX2 R139, R139 ;  /* 0x0000008b008b7308 */ /* 0x000ea20000000800 */
[----:B------:R-:W3:Y:S01]  /*229a0*/  LDSM.16.MT88.4 R48, [R223+0xc800] ;  /* 0x00c80000df30783b */ /* 0x000ee20000004200 */
[----:B------:R-:W-:Y:S01]  /*229b0*/  FFMA.FTZ R65, R66, R3, -R166 ;  /* 0x0000000342417223 */ /* 0x000fe200000108a6 */
[C---:B-----5:R-:W-:Y:S07]  /*229c0*/  HMMA.16816.F32.BF16 R28, R40.reuse, R36, R28 ;  /* 0x00000024281c723c */ /* 0x060fee000004181c */
[----:B------:R-:W-:Y:S01]  /*229d0*/  MUFU.EX2 R141, R141 ;  /* 0x0000008d008d7308 */ /* 0x000fe20000000800 */
[----:B------:R-:W-:Y:S01]  /*229e0*/  FADD.FTZ R169, R169, R171 ;  /* 0x000000aba9a97221 */ /* 0x000fe20000010000 */
[----:B------:R-:W-:Y:S01]  /*229f0*/  HMMA.16816.F32.BF16 R32, R40, R38, R32 ;  /* 0x000000262820723c */ /* 0x000fe20000041820 */
[----:B------:R-:W4:Y:S07]  /*22a00*/  LDSM.16.MT88.4 R36, [R222+0xc800] ;  /* 0x00c80000de24783b */ /* 0x000f2e0000004200 */
[----:B------:R-:W5:Y:S01]  /*22a10*/  MUFU.EX2 R140, R140 ;  /* 0x0000008c008c7308 */ /* 0x000f620000000800 */
[C---:B------:R-:W-:Y:S05]  /*22a20*/  HMMA.16816.F32.BF16 R4, R44.reuse, R52, R4 ;  /* 0x000000342c04723c */ /* 0x040fea0000041804 */
[----:B-1----:R-:W-:Y:S01]  /*22a30*/  F2FP.BF16.F32.PACK_AB R40, R138, R137 ;  /* 0x000000898a28723e */ /* 0x002fe200000010ff */
[C---:B------:R-:W-:Y:S03]  /*22a40*/  HMMA.16816.F32.BF16 R8, R44.reuse, R54, R8 ;  /* 0x000000362c08723c */ /* 0x040fe60000041808 */
[----:B------:R-:W-:Y:S01]  /*22a50*/  MUFU.EX2 R142, R142 ;  /* 0x0000008e008e7308 */ /* 0x000fe20000000800 */
[----:B------:R-:W1:Y:S01]  /*22a60*/  LDSM.16.MT88.4 R52, [R225+0xd000] ;  /* 0x00d00000e134783b */ /* 0x000e620000004200 */
[----:B--2---:R-:W-:Y:S01]  /*22a70*/  F2FP.BF16.F32.PACK_AB R41, R139, R161 ;  /* 0x000000a18b29723e */ /* 0x004fe200000010ff */
[C---:B------:R-:W-:Y:S07]  /*22a80*/  HMMA.16816.F32.BF16 R12, R44.reuse, R56, R12 ;  /* 0x000000382c0c723c */ /* 0x040fee000004180c */
[----:B------:R-:W2:Y:S01]  /*22a90*/  MUFU.EX2 R143, R143 ;  /* 0x0000008f008f7308 */ /* 0x000ea20000000800 */
[----:B-----5:R-:W-:Y:S01]  /*22aa0*/  F2FP.BF16.F32.PACK_AB R42, R140, R141 ;  /* 0x0000008d8c2a723e */ /* 0x020fe200000010ff */
[C---:B------:R-:W-:Y:S01]  /*22ab0*/  HMMA.16816.F32.BF16 R16, R44.reuse, R58, R16 ;  /* 0x0000003a2c10723c */ /* 0x040fe20000041810 */
[----:B------:R-:W5:Y:S07]  /*22ac0*/  LDSM.16.MT88.4 R56, [R224+0xd000] ;  /* 0x00d00000e038783b */ /* 0x000f6e0000004200 */
[----:B------:R-:W-:Y:S01]  /*22ad0*/  MUFU.EX2 R60, R60 ;  /* 0x0000003c003c7308 */ /* 0x000fe20000000800 */
[C---:B---3--:R-:W-:Y:S03]  /*22ae0*/  HMMA.16816.F32.BF16 R20, R44.reuse, R48, R20 ;  /* 0x000000302c14723c */ /* 0x048fe60000041814 */
[----:B------:R-:W-:Y:S03]  /*22af0*/  FADD.FTZ R169, R167, R169 ;  /* 0x000000a9a7a97221 */ /* 0x000fe60000010000 */
[C---:B------:R-:W-:Y:S03]  /*22b00*/  HMMA.16816.F32.BF16 R24, R44.reuse, R50, R24 ;  /* 0x000000322c18723c */ /* 0x040fe60000041818 */
[----:B------:R-:W3:Y:S01]  /*22b10*/  MUFU.EX2 R61, R61 ;  /* 0x0000003d003d7308 */ /* 0x000ee20000000800 */
[----:B------:R-:W5:Y:S01]  /*22b20*/  LDSM.16.MT88.4 R48, [R223+0xd000] ;  /* 0x00d00000df30783b */ /* 0x000f620000004200 */
[----:B--2---:R-:W-:Y:S01]  /*22b30*/  F2FP.BF16.F32.PACK_AB R43, R143, R142 ;  /* 0x0000008e8f2b723e */ /* 0x004fe200000010ff */
[C---:B----4-:R-:W-:Y:S07]  /*22b40*/  HMMA.16816.F32.BF16 R28, R44.reuse, R36, R28 ;  /* 0x000000242c1c723c */ /* 0x050fee000004181c */
[----:B------:R-:W-:Y:S01]  /*22b50*/  MUFU.EX2 R62, R62 ;  /* 0x0000003e003e7308 */ /* 0x000fe20000000800 */
[----:B------:R-:W-:Y:S01]  /*22b60*/  FADD.FTZ R169, R157, R169 ;  /* 0x000000a99da97221 */ /* 0x000fe20000010000 */
[----:B------:R-:W-:Y:S01]  /*22b70*/  HMMA.16816.F32.BF16 R32, R44, R38, R32 ;  /* 0x000000262c20723c */ /* 0x000fe20000041820 */
[----:B------:R-:W2:Y:S07]  /*22b80*/  LDSM.16.MT88.4 R36, [R222+0xd000] ;  /* 0x00d00000de24783b */ /* 0x000eae0000004200 */
[----:B------:R-:W4:Y:S01]  /*22b90*/  MUFU.EX2 R132, R132 ;  /* 0x0000008400847308 */ /* 0x000f220000000800 */
[C---:B-1----:R-:W-:Y:S05]  /*22ba0*/  HMMA.16816.F32.BF16 R4, R40.reuse, R52, R4 ;  /* 0x000000342804723c */ /* 0x042fea0000041804 */
[----:B---3--:R-:W-:Y:S01]  /*22bb0*/  F2FP.BF16.F32.PACK_AB R44, R61, R60 ;  /* 0x0000003c3d2c723e */ /* 0x008fe200000010ff */
[C---:B------:R-:W-:Y:S03]  /*22bc0*/  HMMA.16816.F32.BF16 R8, R40.reuse, R54, R8 ;  /* 0x000000362808723c */ /* 0x040fe60000041808 */
[----:B------:R-:W-:Y:S01]  /*22bd0*/  MUFU.EX2 R63, R63 ;  /* 0x0000003f003f7308 */ /* 0x000fe20000000800 */
[----:B------:R-:W1:Y:S01]  /*22be0*/  LDSM.16.MT88.4 R52, [R225+0xd800] ;  /* 0x00d80000e134783b */ /* 0x000e620000004200 */
[----:B------:R-:W-:Y:S01]  /*22bf0*/  FADD.FTZ R169, R156, R169 ;  /* 0x000000a99ca97221 */ /* 0x000fe20000010000 */
[C---:B-----5:R-:W-:Y:S07]  /*22c00*/  HMMA.16816.F32.BF16 R12, R40.reuse, R56, R12 ;  /* 0x00000038280c723c */ /* 0x060fee000004180c */
[----:B------:R-:W3:Y:S01]  /*22c10*/  MUFU.EX2 R64, R64 ;  /* 0x0000004000407308 */ /* 0x000ee20000000800 */
[----:B----4-:R-:W-:Y:S01]  /*22c20*/  F2FP.BF16.F32.PACK_AB R45, R132, R62 ;  /* 0x0000003e842d723e */ /* 0x010fe200000010ff */
[C---:B------:R-:W-:Y:S01]  /*22c30*/  HMMA.16816.F32.BF16 R16, R40.reuse, R58, R16 ;  /* 0x0000003a2810723c */ /* 0x040fe20000041810 */
[----:B------:R-:W4:Y:S07]  /*22c40*/  LDSM.16.MT88.4 R56, [R224+0xd800] ;  /* 0x00d80000e038783b */ /* 0x000f2e0000004200 */
[----:B------:R-:W-:Y:S01]  /*22c50*/  MUFU.EX2 R65, R65 ;  /* 0x0000004100417308 */ /* 0x000fe20000000800 */
[C---:B------:R-:W-:Y:S03]  /*22c60*/  HMMA.16816.F32.BF16 R20, R40.reuse, R48, R20 ;  /* 0x000000302814723c */ /* 0x040fe60000041814 */
[----:B------:R-:W-:Y:S03]  /*22c70*/  FADD.FTZ R169, R186, R169 ;  /* 0x000000a9baa97221 */ /* 0x000fe60000010000 */
[C---:B------:R-:W-:Y:S03]  /*22c80*/  HMMA.16816.F32.BF16 R24, R40.reuse, R50, R24 ;  /* 0x000000322818723c */ /* 0x040fe60000041818 */
[----:B------:R-:W5:Y:S01]  /*22c90*/  MUFU.EX2 R67, R67 ;  /* 0x0000004300437308 */ /* 0x000f620000000800 */
[----:B------:R-:W4:Y:S01]  /*22ca0*/  LDSM.16.MT88.4 R48, [R223+0xd800] ;  /* 0x00d80000df30783b */ /* 0x000f220000004200 */
[----:B---3--:R-:W-:Y:S01]  /*22cb0*/  F2FP.BF16.F32.PACK_AB R46, R64, R63 ;  /* 0x0000003f402e723e */ /* 0x008fe200000010ff */
[C---:B--2---:R-:W-:Y:S07]  /*22cc0*/  HMMA.16816.F32.BF16 R28, R40.reuse, R36, R28 ;  /* 0x00000024281c723c */ /* 0x044fee000004181c */
[----:B------:R-:W-:Y:S01]  /*22cd0*/  MUFU.EX2 R71, R71 ;  /* 0x0000004700477308 */ /* 0x000fe20000000800 */
[----:B------:R-:W-:Y:S01]  /*22ce0*/  FADD.FTZ R169, R189, R169 ;  /* 0x000000a9bda97221 */ /* 0x000fe20000010000 */
[----:B------:R-:W-:Y:S01]  /*22cf0*/  HMMA.16816.F32.BF16 R32, R40, R38, R32 ;  /* 0x000000262820723c */ /* 0x000fe20000041820 */
[----:B------:R-:W2:Y:S07]  /*22d00*/  LDSM.16.MT88.4 R36, [R222+0xd800] ;  /* 0x00d80000de24783b */ /* 0x000eae0000004200 */
[----:B------:R-:W-:Y:S03]  /*22d10*/  MUFU.EX2 R74, R74 ;  /* 0x0000004a004a7308 */ /* 0x000fe60000000800 */
[----:B-----5:R-:W-:Y:S01]  /*22d20*/  F2FP.BF16.F32.PACK_AB R47, R67, R65 ;  /* 0x00000041432f723e */ /* 0x020fe200000010ff */
[----:B------:R-:W-:Y:S01]  /*22d30*/  FADD.FTZ R148, R148, R169 ;  /* 0x000000a994947221 */ /* 0x000fe20000010000 */
[-C--:B------:R-:W-:Y:S01]  /*22d40*/  FFMA.FTZ R66, R68, R3.reuse, -R168 ;  /* 0x0000000344427223 */ /* 0x080fe200000108a8 */
[----:B------:R-:W3:Y:S02]  /*22d50*/  LDSM.16.MT88.4 R40, [R225+0xe000] ;  /* 0x00e00000e128783b */ /* 0x000ee40000004200 */
[----:B------:R-:W-:Y:S01]  /*22d60*/  FADD.FTZ R149, R149, R148 ;  /* 0x0000009495957221 */ /* 0x000fe20000010000 */
[-C--:B------:R-:W-:Y:S01]  /*22d70*/  FFMA.FTZ R68, R69, R3.reuse, -R168 ;  /* 0x0000000345447223 */ /* 0x080fe200000108a8 */
[----:B------:R-:W-:Y:S01]  /*22d80*/  MUFU.EX2 R76, R76 ;  /* 0x0000004c004c7308 */ /* 0x000fe20000000800 */
[C---:B-1----:R-:W-:Y:S05]  /*22d90*/  HMMA.16816.F32.BF16 R4, R44.reuse, R52, R4 ;  /* 0x000000342c04723c */ /* 0x042fea0000041804 */
[----:B------:R-:W-:Y:S01]  /*22da0*/  FADD.FTZ R154, R154, R149 ;  /* 0x000000959a9a7221 */ /* 0x000fe20000010000 */
[C---:B------:R-:W-:Y:S03]  /*22db0*/  HMMA.16816.F32.BF16 R8, R44.reuse, R54, R8 ;  /* 0x000000362c08723c */ /* 0x040fe60000041808 */
[----:B------:R-:W-:Y:S01]  /*22dc0*/  MUFU.EX2 R66, R66 ;  /* 0x0000004200427308 */ /* 0x000fe20000000800 */
[----:B------:R-:W1:Y:S01]  /*22dd0*/  LDSM.16.MT88.4 R52, [R224+0xe000] ;  /* 0x00e00000e034783b */ /* 0x000e620000004200 */
[----:B------:R-:W-:Y:S01]  /*22de0*/  FADD.FTZ R154, R150, R154 ;  /* 0x0000009a969a7221 */ /* 0x000fe20000010000 */
[C---:B----4-:R-:W-:Y:S07]  /*22df0*/  HMMA.16816.F32.BF16 R12, R44.reuse, R56, R12 ;  /* 0x000000382c0c723c */ /* 0x050fee000004180c */
[----:B------:R-:W4:Y:S01]  /*22e00*/  MUFU.EX2 R68, R68 ;  /* 0x0000004400447308 */ /* 0x000f220000000800 */
[-C--:B------:R-:W-:Y:S01]  /*22e10*/  FFMA.FTZ R69, R70, R3.reuse, -R166 ;  /* 0x0000000346457223 */ /* 0x080fe200000108a6 */
[C---:B------:R-:W-:Y:S01]  /*22e20*/  HMMA.16816.F32.BF16 R16, R44.reuse, R58, R16 ;  /* 0x0000003a2c10723c */ /* 0x040fe20000041810 */
[----:B------:R-:W-:Y:S07]  /*22e30*/  LDSM.16.MT88.4 R56, [R225+0xf000] ;  /* 0x00f00000e138783b */ /* 0x000fee0000004200 */
[----:B------:R-:W5:Y:S01]  /*22e40*/  MUFU.EX2 R69, R69 ;  /* 0x0000004500457308 */ /* 0x000f620000000800 */
[C---:B------:R-:W-:Y:S03]  /*22e50*/  HMMA.16816.F32.BF16 R20, R44.reuse, R48, R20 ;  /* 0x000000302c14723c */ /* 0x040fe60000041814 */
[-CC-:B------:R-:W-:Y:S03]  /*22e60*/  FFMA.FTZ R70, R72, R3.reuse, -R168.reuse ;  /* 0x0000000348467223 */ /* 0x180fe600000108a8 */
[C---:B------:R-:W-:Y:S03]  /*22e70*/  HMMA.16816.F32.BF16 R24, R44.reuse, R50, R24 ;  /* 0x000000322c18723c */ /* 0x040fe60000041818 */
[----:B------:R-:W-:Y:S01]  /*22e80*/  MUFU.EX2 R78, R78 ;  /* 0x0000004e004e7308 */ /* 0x000fe20000000800 */
[----:B------:R-:W1:Y:S01]  /*22e90*/  LDSM.16.MT88.4 R48, [R223+0xe000] ;  /* 0x00e00000df30783b */ /* 0x000e620000004200 */
[-C--:B------:R-:W-:Y:S01]  /*22ea0*/  FFMA.FTZ R72, R73, R3.reuse, -R168 ;  /* 0x0000000349487223 */ /* 0x080fe200000108a8 */
[C---:B--2---:R-:W-:Y:S07]  /*22eb0*/  HMMA.16816.F32.BF16 R28, R44.reuse, R36, R28 ;  /* 0x000000242c1c723c */ /* 0x044fee000004181c */
[----:B------:R-:W-:Y:S01]  /*22ec0*/  MUFU.EX2 R70, R70 ;  /* 0x0000004600467308 */ /* 0x000fe20000000800 */
[-C--:B------:R-:W-:Y:S01]  /*22ed0*/  FFMA.FTZ R73, R75, R3.reuse, -R166 ;  /* 0x000000034b497223 */ /* 0x080fe200000108a6 */
[----:B------:R-:W-:Y:S01]  /*22ee0*/  HMMA.16816.F32.BF16 R32, R44, R38, R32 ;  /* 0x000000262c20723c */ /* 0x000fe20000041820 */
[----:B------:R-:W2:Y:S07]  /*22ef0*/  LDSM.16.MT88.4 R44, [R222+0xe000] ;  /* 0x00e00000de2c783b */ /* 0x000eae0000004200 */
[----:B------:R-:W3:Y:S03]  /*22f00*/  MUFU.EX2 R72, R72 ;  /* 0x0000004800487308 */ /* 0x000ee60000000800 */
[----:B----4-:R-:W-:Y:S01]  /*22f10*/  F2FP.BF16.F32.PACK_AB R36, R68, R66 ;  /* 0x000000424424723e */ /* 0x010fe200000010ff */
[----:B------:R-:W-:Y:S01]  /*22f20*/  FFMA.FTZ R75, R77, R3, -R168 ;  /* 0x000000034d4b7223 */ /* 0x000fe200000108a8 */
[----:B-----5:R-:W-:Y:S01]  /*22f30*/  F2FP.BF16.F32.PACK_AB R37, R71, R69 ;  /* 0x000000454725723e */ /* 0x020fe200000010ff */
[-C--:B------:R-:W-:Y:S01]  /*22f40*/  FFMA.FTZ R77, R79, R3.reuse, -R166 ;  /* 0x000000034f4d7223 */ /* 0x080fe200000108a6 */
[-CC-:B------:R-:W-:Y:S03]  /*22f50*/  FFMA.FTZ R79, R80, R3.reuse, -R168.reuse ;  /* 0x00000003504f7223 */ /* 0x180fe600000108a8 */
[----:B------:R-:W4:Y:S01]  /*22f60*/  MUFU.EX2 R73, R73 ;  /* 0x0000004900497308 */ /* 0x000f220000000800 */
[-C--:B------:R-:W-:Y:S01]  /*22f70*/  FFMA.FTZ R80, R81, R3.reuse, -R168 ;  /* 0x0000000351507223 */ /* 0x080fe200000108a8 */
[-CC-:B------:R-:W-:Y:S01]  /*22f80*/  FFMA.FTZ R81, R82, R3.reuse, -R166.reuse ;  /* 0x0000000352517223 */ /* 0x180fe200000108a6 */
[-C--:B------:R-:W-:Y:S01]  /*22f90*/  FFMA.FTZ R82, R83, R3.reuse, -R166 ;  /* 0x0000000353527223 */ /* 0x080fe200000108a6 */
[-C--:B------:R-:W-:Y:S01]  /*22fa0*/  FFMA.FTZ R83, R85, R3.reuse, -R168 ;  /* 0x0000000355537223 */ /* 0x080fe200000108a8 */
[-CC-:B------:R-:W-:Y:S01]  /*22fb0*/  FFMA.FTZ R85, R86, R3.reuse, -R166.reuse ;  /* 0x0000000356557223 */ /* 0x180fe200000108a6 */
[-C--:B------:R-:W-:Y:S01]  /*22fc0*/  FFMA.FTZ R86, R87, R3.reuse, -R166 ;  /* 0x0000000357567223 */ /* 0x080fe200000108a6 */
[-C--:B------:R-:W-:Y:S03]  /*22fd0*/  FFMA.FTZ R87, R89, R3.reuse, -R168 ;  /* 0x0000000359577223 */ /* 0x080fe600000108a8 */
[----:B------:R-:W5:Y:S01]  /*22fe0*/  MUFU.EX2 R75, R75 ;  /* 0x0000004b004b7308 */ /* 0x000f620000000800 */
[----:B---3--:R-:W-:Y:S01]  /*22ff0*/  F2FP.BF16.F32.PACK_AB R38, R72, R70 ;  /* 0x000000464826723e */ /* 0x008fe200000010ff */
[-C--:B------:R-:W-:Y:S01]  /*23000*/  FFMA.FTZ R89, R90, R3.reuse, -R166 ;  /* 0x000000035a597223 */ /* 0x080fe200000108a6 */
[-CC-:B------:R-:W-:Y:S01]  /*23010*/  FFMA.FTZ R90, R92, R3.reuse, -R168.reuse ;  /* 0x000000035c5a7223 */ /* 0x180fe200000108a8 */
[-C--:B------:R-:W-:Y:S01]  /*23020*/  FFMA.FTZ R92, R93, R3.reuse, -R168 ;  /* 0x000000035d5c7223 */ /* 0x080fe200000108a8 */
[-CC-:B------:R-:W-:Y:S01]  /*23030*/  FFMA.FTZ R93, R94, R3.reuse, -R166.reuse ;  /* 0x000000035e5d7223 */ /* 0x180fe200000108a6 */
[-C--:B------:R-:W-:Y:S01]  /*23040*/  FFMA.FTZ R94, R95, R3.reuse, -R166 ;  /* 0x000000035f5e7223 */ /* 0x080fe200000108a6 */
[-C--:B------:R-:W-:Y:S03]  /*23050*/  FFMA.FTZ R95, R97, R3.reuse, -R168 ;  /* 0x00000003615f7223 */ /* 0x080fe600000108a8 */
[----:B------:R-:W3:Y:S01]  /*23060*/  MUFU.EX2 R77, R77 ;  /* 0x0000004d004d7308 */ /* 0x000ee20000000800 */
[----:B----4-:R-:W-:Y:S01]  /*23070*/  F2FP.BF16.F32.PACK_AB R39, R73, R74 ;  /* 0x0000004a4927723e */ /* 0x010fe200000010ff */
[-C--:B------:R-:W-:Y:S01]  /*23080*/  FFMA.FTZ R97, R99, R3.reuse, -R166 ;  /* 0x0000000363617223 */ /* 0x080fe200000108a6 */
[-CC-:B------:R-:W-:Y:S01]  /*23090*/  FFMA.FTZ R99, R100, R3.reuse, -R168.reuse ;  /* 0x0000000364637223 */ /* 0x180fe200000108a8 */
[-C--:B------:R-:W-:Y:S01]  /*230a0*/  FFMA.FTZ R100, R101, R3.reuse, -R168 ;  /* 0x0000000365647223 */ /* 0x080fe200000108a8 */
[-CC-:B------:R-:W-:Y:S01]  /*230b0*/  FFMA.FTZ R101, R102, R3.reuse, -R166.reuse ;  /* 0x0000000366657223 */ /* 0x180fe200000108a6 */
[-C--:B------:R-:W-:Y:S01]  /*230c0*/  FFMA.FTZ R102, R103, R3.reuse, -R166 ;  /* 0x0000000367667223 */ /* 0x080fe200000108a6 */
[-CC-:B------:R-:W-:Y:S03]  /*230d0*/  FFMA.FTZ R103, R104, R3.reuse, -R168.reuse ;  /* 0x0000000368677223 */ /* 0x180fe600000108a8 */
[----:B------:R-:W-:Y:S01]  /*230e0*/  MUFU.EX2 R79, R79 ;  /* 0x0000004f004f7308 */ /* 0x000fe20000000800 */
[C---:B------:R-:W-:Y:S05]  /*230f0*/  HMMA.16816.F32.BF16 R4, R36.reuse, R40, R4 ;  /* 0x000000282404723c */ /* 0x040fea0000041804 */
[-C--:B------:R-:W-:Y:S01]  /*23100*/  FFMA.FTZ R104, R105, R3.reuse, -R168 ;  /* 0x0000000369687223 */ /* 0x080fe200000108a8 */
[C---:B------:R-:W-:Y:S03]  /*23110*/  HMMA.16816.F32.BF16 R8, R36.reuse, R42, R8 ;  /* 0x0000002a2408723c */ /* 0x040fe60000041808 */
[----:B------:R-:W4:Y:S01]  /*23120*/  MUFU.EX2 R80, R80 ;  /* 0x0000005000507308 */ /* 0x000f220000000800 */
[----:B------:R-:W4:Y:S01]  /*23130*/  LDSM.16.MT88.4 R40, [R225+0xe800] ;  /* 0x00e80000e128783b */ /* 0x000f220000004200 */
[-CC-:B------:R-:W-:Y:S01]  /*23140*/  FFMA.FTZ R105, R106, R3.reuse, -R166.reuse ;  /* 0x000000036a697223 */ /* 0x180fe200000108a6 */
[C---:B-1----:R-:W-:Y:S07]  /*23150*/  HMMA.16816.F32.BF16 R12, R36.reuse, R52, R12 ;  /* 0x00000034240c723c */ /* 0x042fee000004180c */
[----:B------:R-:W-:Y:S01]  /*23160*/  MUFU.EX2 R81, R81 ;  /* 0x0000005100517308 */ /* 0x000fe20000000800 */
[-C--:B------:R-:W-:Y:S01]  /*23170*/  FFMA.FTZ R106, R107, R3.reuse, -R166 ;  /* 0x000000036b6a7223 */ /* 0x080fe200000108a6 */
[C---:B------:R-:W-:Y:S01]  /*23180*/  HMMA.16816.F32.BF16 R16, R36.reuse, R54, R16 ;  /* 0x000000362410723c */ /* 0x040fe20000041810 */
[----:B------:R-:W1:Y:S07]  /*23190*/  LDSM.16.MT88.4 R52, [R224+0xe800] ;  /* 0x00e80000e034783b */ /* 0x000e6e0000004200 */
[----:B------:R-:W4:Y:S01]  /*231a0*/  MUFU.EX2 R82, R82 ;  /* 0x0000005200527308 */ /* 0x000f220000000800 */
[C---:B------:R-:W-:Y:S03]  /*231b0*/  HMMA.16816.F32.BF16 R20, R36.reuse, R48, R20 ;  /* 0x000000302414723c */ /* 0x040fe60000041814 */
[-CC-:B------:R-:W-:Y:S03]  /*231c0*/  FFMA.FTZ R107, R108, R3.reuse, -R168.reuse ;  /* 0x000000036c6b7223 */ /* 0x180fe600000108a8 */
[C---:B------:R-:W-:Y:S03]  /*231d0*/  HMMA.16816.F32.BF16 R24, R36.reuse, R50, R24 ;  /* 0x000000322418723c */ /* 0x040fe60000041818 */
[----:B------:R-:W-:Y:S01]  /*231e0*/  MUFU.EX2 R84, R84 ;  /* 0x0000005400547308 */ /* 0x000fe20000000800 */
[----:B------:R-:W1:Y:S01]  /*231f0*/  LDSM.16.MT88.4 R48, [R223+0xe800] ;  /* 0x00e80000df30783b */ /* 0x000e620000004200 */
[-C--:B------:R-:W-:Y:S01]  /*23200*/  FFMA.FTZ R108, R109, R3.reuse, -R168 ;  /* 0x000000036d6c7223 */ /* 0x080fe200000108a8 */
[C---:B--2---:R-:W-:Y:S07]  /*23210*/  HMMA.16816.F32.BF16 R28, R36.reuse, R44, R28 ;  /* 0x0000002c241c723c */ /* 0x044fee000004181c */
[----:B------:R-:W2:Y:S01]  /*23220*/  MUFU.EX2 R83, R83 ;  /* 0x0000005300537308 */ /* 0x000ea20000000800 */
[-CC-:B------:R-:W-:Y:S01]  /*23230*/  FFMA.FTZ R109, R110, R3.reuse, -R166.reuse ;  /* 0x000000036e6d7223 */ /* 0x180fe200000108a6 */
[----:B------:R-:W-:Y:S01]  /*23240*/  HMMA.16816.F32.BF16 R32, R36, R46, R32 ;  /* 0x0000002e2420723c */ /* 0x000fe20000041820 */
[----:B------:R-:W1:Y:S07]  /*23250*/  LDSM.16.MT88.4 R44, [R222+0xe800] ;  /* 0x00e80000de2c783b */ /* 0x000e6e0000004200 */
[----:B------:R-:W-:Y:S03]  /*23260*/  MUFU.EX2 R85, R85 ;  /* 0x0000005500557308 */ /* 0x000fe60000000800 */
[-C--:B------:R-:W-:Y:S01]  /*23270*/  FFMA.FTZ R110, R111, R3.reuse, -R166 ;  /* 0x000000036f6e7223 */ /* 0x080fe200000108a6 */
[----:B-----5:R-:W-:Y:S01]  /*23280*/  F2FP.BF16.F32.PACK_AB R36, R75, R76 ;  /* 0x0000004c4b24723e */ /* 0x020fe200000010ff */
[-CC-:B------:R-:W-:Y:S01]  /*23290*/  FFMA.FTZ R111, R112, R3.reuse, -R168.reuse ;  /* 0x00000003706f7223 */ /* 0x180fe200000108a8 */
[----:B---3--:R-:W-:Y:S01]  /*232a0*/  F2FP.BF16.F32.PACK_AB R37, R77, R78 ;  /* 0x0000004e4d25723e */ /* 0x008fe200000010ff */
[----:B------:R-:W-:Y:S03]  /*232b0*/  FFMA.FTZ R112, R113, R3, -R168 ;  /* 0x0000000371707223 */ /* 0x000fe600000108a8 */
[----:B------:R-:W3:Y:S01]  /*232c0*/  MUFU.EX2 R86, R86 ;  /* 0x0000005600567308 */ /* 0x000ee20000000800 */
[----:B----4-:R-:W-:Y:S01]  /*232d0*/  F2FP.BF16.F32.PACK_AB R38, R80, R79 ;  /* 0x0000004f5026723e */ /* 0x010fe200000010ff */
[--C-:B------:R-:W-:Y:S01]  /*232e0*/  FFMA.FTZ R113, R114, R3, -R166.reuse ;  /* 0x0000000372717223 */ /* 0x100fe200000108a6 */
[----:B------:R-:W-:Y:S01]  /*232f0*/  F2FP.BF16.F32.PACK_AB R39, R82, R81 ;  /* 0x000000515227723e */ /* 0x000fe200000010ff */
[-C--:B------:R-:W-:Y:S01]  /*23300*/  FFMA.FTZ R114, R115, R3.reuse, -R166 ;  /* 0x0000000373727223 */ /* 0x080fe200000108a6 */
[-CC-:B------:R-:W-:Y:S01]  /*23310*/  FFMA.FTZ R115, R116, R3.reuse, -R168.reuse ;  /* 0x0000000374737223 */ /* 0x180fe200000108a8 */
[-C--:B------:R-:W-:Y:S01]  /*23320*/  FFMA.FTZ R116, R117, R3.reuse, -R168 ;  /* 0x0000000375747223 */ /* 0x080fe200000108a8 */
[-CC-:B------:R-:W-:Y:S03]  /*23330*/  FFMA.FTZ R117, R118, R3.reuse, -R166.reuse ;  /* 0x0000000376757223 */ /* 0x180fe600000108a6 */
[----:B------:R-:W-:Y:S01]  /*23340*/  MUFU.EX2 R88, R88 ;  /* 0x0000005800587308 */ /* 0x000fe20000000800 */
[-C--:B------:R-:W-:Y:S01]  /*23350*/  FFMA.FTZ R118, R119, R3.reuse, -R166 ;  /* 0x0000000377767223 */ /* 0x080fe200000108a6 */
[C---:B------:R-:W-:Y:S03]  /*23360*/  HMMA.16816.F32.BF16 R4, R36.reuse, R40, R4 ;  /* 0x000000282404723c */ /* 0x040fe60000041804 */
[----:B------:R-:W-:Y:S01]  /*23370*/  FFMA.FTZ R119, R120, R3, -R168 ;  /* 0x0000000378777223 */ /* 0x000fe200000108a8 */
[----:B------:R-:W-:Y:S01]  /*23380*/  FADD.FTZ R158, R187, R158 ;  /* 0x0000009ebb9e7221 */ /* 0x000fe20000010000 */
[----:B------:R-:W-:Y:S03]  /*23390*/  FADD.FTZ R154, R146, R154 ;  /* 0x0000009a929a7221 */ /* 0x000fe60000010000 */
[----:B------:R-:W4:Y:S01]  /*233a0*/  MUFU.EX2 R87, R87 ;  /* 0x0000005700577308 */ /* 0x000f220000000800 */
[C---:B------:R-:W-:Y:S03]  /*233b0*/  HMMA.16816.F32.BF16 R8, R36.reuse, R42, R8 ;  /* 0x0000002a2408723c */ /* 0x040fe60000041808 */
[----:B--2---:R-:W-:Y:S01]  /*233c0*/  F2FP.BF16.F32.PACK_AB R40, R83, R84 ;  /* 0x000000545328723e */ /* 0x004fe200000010ff */
[----:B------:R-:W-:Y:S02]  /*233d0*/  FADD.FTZ R158, R152, R158 ;  /* 0x0000009e989e7221 */ /* 0x000fe40000010000 */
[C---:B-1----:R-:W-:Y:S03]  /*233e0*/  HMMA.16816.F32.BF16 R12, R36.reuse, R52, R12 ;  /* 0x00000034240c723c */ /* 0x042fe6000004180c */
[----:B------:R-:W-:Y:S02]  /*233f0*/  MUFU.EX2 R89, R89 ;  /* 0x0000005900597308 */ /* 0x000fe40000000800 */
[----:B---3--:R-:W-:Y:S01]  /*23400*/  F2FP.BF16.F32.PACK_AB R41, R86, R85 ;  /* 0x000000555629723e */ /* 0x008fe200000010ff */
[C---:B------:R-:W-:Y:S01]  /*23410*/  HMMA.16816.F32.BF16 R16, R36.reuse, R54, R16 ;  /* 0x000000362410723c */ /* 0x040fe20000041810 */
[----:B------:R-:W1:Y:S06]  /*23420*/  LDSM.16.MT88.4 R52, [R224+0xf000] ;  /* 0x00f00000e034783b */ /* 0x000e6c0000004200 */
[----:B------:R-:W2:Y:S01]  /*23430*/  MUFU.EX2 R91, R91 ;  /* 0x0000005b005b7308 */ /* 0x000ea20000000800 */
[----:B----4-:R-:W-:Y:S01]  /*23440*/  F2FP.BF16.F32.PACK_AB R42, R87, R88 ;  /* 0x00000058572a723e */ /* 0x010fe200000010ff */
[C---:B------:R-:W-:Y:S08]  /*23450*/  HMMA.16816.F32.BF16 R20, R36.reuse, R48, R20 ;  /* 0x000000302414723c */ /* 0x040ff00000041814 */
[----:B------:R-:W-:Y:S01]  /*23460*/  MUFU.EX2 R90, R90 ;  /* 0x0000005a005a7308 */ /* 0x000fe20000000800 */
[C---:B------:R-:W-:Y:S01]  /*23470*/  HMMA.16816.F32.BF16 R24, R36.reuse, R50, R24 ;  /* 0x000000322418723c */ /* 0x040fe20000041818 */
[----:B------:R-:W3:Y:S02]  /*23480*/  LDSM.16.MT88.4 R48, [R223+0xf000] ;  /* 0x00f00000df30783b */ /* 0x000ee40000004200 */
[----:B------:R-:W-:Y:S03]  /*23490*/  FADD.FTZ R158, R153, R158 ;  /* 0x0000009e999e7221 */ /* 0x000fe60000010000 */
[C---:B------:R-:W-:Y:S03]  /*234a0*/  HMMA.16816.F32.BF16 R28, R36.reuse, R44, R28 ;  /* 0x0000002c241c723c */ /* 0x040fe6000004181c */
[----:B------:R-:W4:Y:S02]  /*234b0*/  MUFU.EX2 R92, R92 ;  /* 0x0000005c005c7308 */ /* 0x000f240000000800 */
[----:B--2---:R-:W-:Y:S01]  /*234c0*/  F2FP.BF16.F32.PACK_AB R43, R91, R89 ;  /* 0x000000595b2b723e */ /* 0x004fe200000010ff */
[----:B------:R-:W-:Y:S01]  /*234d0*/  HMMA.16816.F32.BF16 R32, R36, R46, R32 ;  /* 0x0000002e2420723c */ /* 0x000fe20000041820 */
[----:B------:R-:W2:Y:S06]  /*234e0*/  LDSM.16.MT88.4 R36, [R222+0xf000] ;  /* 0x00f00000de24783b */ /* 0x000eac0000004200 */
[----:B------:R-:W-:Y:S01]  /*234f0*/  MUFU.EX2 R93, R93 ;  /* 0x0000005d005d7308 */ /* 0x000fe20000000800 */
[----:B------:R-:W-:Y:S01]  /*23500*/  FADD.FTZ R158, R151, R158 ;  /* 0x0000009e979e7221 */ /* 0x000fe20000010000 */
[C---:B------:R-:W-:Y:S01]  /*23510*/  HMMA.16816.F32.BF16 R4, R40.reuse, R56, R4 ;  /* 0x000000382804723c */ /* 0x040fe20000041804 */
[----:B------:R-:W-:Y:S07]  /*23520*/  LDSM.16.MT88.4 R148, [R224+0x11800] ;  /* 0x01180000e094783b */ /* 0x000fee0000004200 */
[----:B------:R-:W5:Y:S01]  /*23530*/  MUFU.EX2 R94, R94 ;  /* 0x0000005e005e7308 */ /* 0x000f620000000800 */
[C---:B------:R-:W-:Y:S01]  /*23540*/  HMMA.16816.F32.BF16 R8, R40.reuse, R58, R8 ;  /* 0x0000003a2808723c */ /* 0x040fe20000041808 */
[----:B------:R-:W5:Y:S05]  /*23550*/  LDSM.16.MT88.4 R56, [R225+0xf800] ;  /* 0x00f80000e138783b */ /* 0x000f6a0000004200 */
[C---:B-1----:R-:W-:Y:S03]  /*23560*/  HMMA.16816.F32.BF16 R12, R40.reuse, R52, R12 ;  /* 0x00000034280c723c */ /* 0x042fe6000004180c */
[----:B------:R-:W-:Y:S02]  /*23570*/  MUFU.EX2 R96, R96 ;  /* 0x0000006000607308 */ /* 0x000fe40000000800 */
[----:B------:R-:W-:Y:S01]  /*23580*/  FADD.FTZ R155, R155, R158 ;  /* 0x0000009e9b9b7221 */ /* 0x000fe20000010000 */
[C---:B------:R-:W-:Y:S01]  /*23590*/  HMMA.16816.F32.BF16 R16, R40.reuse, R54, R16 ;  /* 0x000000362810723c */ /* 0x040fe20000041810 */
[----:B------:R-:W1:Y:S06]  /*235a0*/  LDSM.16.MT88.4 R52, [R224+0xf800] ;  /* 0x00f80000e034783b */ /* 0x000e6c0000004200 */
[----:B------:R-:W5:Y:S01]  /*235b0*/  MUFU.EX2 R95, R95 ;  /* 0x0000005f005f7308 */ /* 0x000f620000000800 */
[----:B----4-:R-:W-:Y:S01]  /*235c0*/  F2FP.BF16.F32.PACK_AB R44, R92, R90 ;  /* 0x0000005a5c2c723e */ /* 0x010fe200000010ff */
[C---:B---3--:R-:W-:Y:S01]  /*235d0*/  HMMA.16816.F32.BF16 R20, R40.reuse, R48, R20 ;  /* 0x000000302814723c */ /* 0x048fe20000041814 */
[----:B------:R-:W-:Y:S07]  /*235e0*/  LDSM.16.MT88.4 R156, [R225+0x11800] ;  /* 0x01180000e19c783b */ /* 0x000fee0000004200 */
[----:B------:R-:W-:Y:S01]  /*235f0*/  MUFU.EX2 R98, R98 ;  /* 0x0000006200627308 */ /* 0x000fe20000000800 */
[C---:B------:R-:W-:Y:S01]  /*23600*/  HMMA.16816.F32.BF16 R24, R40.reuse, R50, R24 ;  /* 0x000000322818723c */ /* 0x040fe20000041818 */
[----:B------:R-:W3:Y:S05]  /*23610*/  LDSM.16.MT88.4 R48, [R223+0xf800] ;  /* 0x00f80000df30783b */ /* 0x000eea0000004200 */
[C---:B--2---:R-:W-:Y:S03]  /*23620*/  HMMA.16816.F32.BF16 R28, R40.reuse, R36, R28 ;  /* 0x00000024281c723c */ /* 0x044fe6000004181c */
[----:B------:R-:W2:Y:S02]  /*23630*/  MUFU.EX2 R97, R97 ;  /* 0x0000006100617308 */ /* 0x000ea40000000800 */
[----:B-----5:R-:W-:Y:S01]  /*23640*/  F2FP.BF16.F32.PACK_AB R45, R94, R93 ;  /* 0x0000005d5e2d723e */ /* 0x020fe200000010ff */
[----:B------:R-:W-:Y:S01]  /*23650*/  HMMA.16816.F32.BF16 R32, R40, R38, R32 ;  /* 0x000000262820723c */ /* 0x000fe20000041820 */
[----:B------:R-:W4:Y:S06]  /*23660*/  LDSM.16.MT88.4 R36, [R222+0xf800] ;  /* 0x00f80000de24783b */ /* 0x000f2c0000004200 */
[----:B------:R-:W-:Y:S01]  /*23670*/  MUFU.EX2 R99, R99 ;  /* 0x0000006300637308 */ /* 0x000fe20000000800 */
[----:B------:R-:W-:Y:S03]  /*23680*/  F2FP.BF16.F32.PACK_AB R46, R95, R96 ;  /* 0x000000605f2e723e */ /* 0x000fe600000010ff */
[----:B------:R-:W-:Y:S01]  /*23690*/  FADD.FTZ R154, R145, R154 ;  /* 0x0000009a919a7221 */ /* 0x000fe20000010000 */
[----:B------:R-:W-:Y:S05]  /*236a0*/  FADD.FTZ R160, R160, R155 ;  /* 0x0000009ba0a07221 */ /* 0x000fea0000010000 */
        /* <DEDUP_REMOVED lines=19> */
[C---:B---3--:R-:W-:Y:S03]  /*237e0*/  HMMA.16816.F32.BF16 R20, R44.reuse, R48, R20 ;  /* 0x000000302c14723c */ /* 0x048fe60000041814 */
[----:B--2---:R-:W-:Y:S03]  /*237f0*/  F2FP.BF16.F32.PACK_AB R41, R102, R101 ;  /* 0x000000656629723e */ /* 0x004fe600000010ff */
        /* <DEDUP_REMOVED lines=12> */
[----:B------:R-:W-:Y:S02]  /*238c0*/  FFMA.FTZ R60, R125, R3, -R168 ;  /* 0x000000037d3c7223 */ /* 0x000fe400000108a8 */
[----:B------:R-:W-:Y:S01]  /*238d0*/  FADD.FTZ R140, R63, R140 ;  /* 0x0000008c3f8c7221 */ /* 0x000fe20000010000 */
[----:B------:R-:W-:Y:S02]  /*238e0*/  FADD.FTZ R160, R161, R160 ;  /* 0x000000a0a1a07221 */ /* 0x000fe40000010000 */
[----:B------:R-:W5:Y:S01]  /*238f0*/  MUFU.EX2 R108, R108 ;  /* 0x0000006c006c7308 */ /* 0x000f620000000800 */
[----:B---3--:R-:W-:Y:S01]  /*23900*/  F2FP.BF16.F32.PACK_AB R43, R106, R105 ;  /* 0x000000696a2b723e */ /* 0x008fe200000010ff */
[----:B------:R-:W-:Y:S01]  /*23910*/  FADD.FTZ R64, R64, R140 ;  /* 0x0000008c40407221 */ /* 0x000fe20000010000 */
[----:B------:R-:W-:Y:S01]  /*23920*/  FADD.FTZ R160, R139, R160 ;  /* 0x000000a08ba07221 */ /* 0x000fe20000010000 */
[----:B------:R-:W-:Y:S02]  /*23930*/  FFMA.FTZ R61, R126, R3, -R166 ;  /* 0x000000037e3d7223 */ /* 0x000fe400000108a6 */
        /* <DEDUP_REMOVED lines=9> */
[C---:B-1----:R-:W-:Y:S03]  /*239d0*/  HMMA.16816.F32.BF16 R12, R40.reuse, R52, R12 ;  /* 0x00000034280c723c */ /* 0x042fe6000004180c */
[----:B------:R-:W-:Y:S03]  /*239e0*/  FADD.FTZ R143, R62, R143 ;  /* 0x0000008f3e8f7221 */ /* 0x000fe60000010000 */
[C---:B------:R-:W-:Y:S01]  /*239f0*/  HMMA.16816.F32.BF16 R16, R40.reuse, R54, R16 ;  /* 0x000000362810723c */ /* 0x040fe20000041810 */
[----:B------:R-:W1:Y:S01]  /*23a00*/  LDSM.16.MT88.4 R52, [R224+0x10800] ;  /* 0x01080000e034783b */ /* 0x000e620000004200 */
[----:B------:R-:W-:Y:S03]  /*23a10*/  MUFU.EX2 R111, R111 ;  /* 0x0000006f006f7308 */ /* 0x000fe60000000800 */
[----:B------:R-:W-:Y:S01]  /*23a20*/  FADD.FTZ R132, R132, R143 ;  /* 0x0000008f84847221 */ /* 0x000fe20000010000 */
[C---:B--2---:R-:W-:Y:S03]  /*23a30*/  HMMA.16816.F32.BF16 R20, R40.reuse, R48, R20 ;  /* 0x000000302814723c */ /* 0x044fe60000041814 */
[----:B------:R-:W-:Y:S03]  /*23a40*/  LDSM.16.MT88.4 R140, [R223+0x11800] ;  /* 0x01180000df8c783b */ /* 0x000fe60000004200 */
[----:B------:R-:W2:Y:S01]  /*23a50*/  MUFU.EX2 R112, R112 ;  /* 0x0000007000707308 */ /* 0x000ea20000000800 */
[----:B----4-:R-:W-:Y:S01]  /*23a60*/  F2FP.BF16.F32.PACK_AB R45, R110, R109 ;  /* 0x0000006d6e2d723e */ /* 0x010fe200000010ff */
[C---:B------:R-:W-:Y:S03]  /*23a70*/  HMMA.16816.F32.BF16 R24, R40.reuse, R50, R24 ;  /* 0x000000322818723c */ /* 0x040fe60000041818 */
[----:B------:R-:W4:Y:S03]  /*23a80*/  LDSM.16.MT88.4 R48, [R223+0x10800] ;  /* 0x01080000df30783b */ /* 0x000f260000004200 */
[C---:B------:R-:W-:Y:S02]  /*23a90*/  HMMA.16816.F32.BF16 R28, R40.reuse, R36, R28 ;  /* 0x00000024281c723c */ /* 0x040fe4000004181c */
[----:B------:R-:W-:Y:S03]  /*23aa0*/  MUFU.EX2 R113, R113 ;  /* 0x0000007100717308 */ /* 0x000fe60000000800 */
[----:B------:R-:W-:Y:S01]  /*23ab0*/  FADD.FTZ R132, R65, R132 ;  /* 0x0000008441847221 */ /* 0x000fe20000010000 */
[----:B------:R-:W-:Y:S01]  /*23ac0*/  HMMA.16816.F32.BF16 R32, R40, R38, R32 ;  /* 0x000000262820723c */ /* 0x000fe20000041820 */
[----:B------:R-:W5:Y:S05]  /*23ad0*/  LDSM.16.MT88.4 R36, [R222+0x10800] ;  /* 0x01080000de24783b */ /* 0x000f6a0000004200 */
[----:B------:R-:W3:Y:S01]  /*23ae0*/  MUFU.EX2 R114, R114 ;  /* 0x0000007200727308 */ /* 0x000ee20000000800 */
[----:B--2---:R-:W-:Y:S01]  /*23af0*/  F2FP.BF16.F32.PACK_AB R46, R112, R111 ;  /* 0x0000006f702e723e */ /* 0x004fe200000010ff */
[----:B------:R-:W-:Y:S03]  /*23b00*/  FADD.FTZ R132, R67, R132 ;  /* 0x0000008443847221 */ /* 0x000fe60000010000 */
[----:B------:R-:W-:Y:S01]  /*23b10*/  FADD.FTZ R64, R68, R64 ;  /* 0x0000004044407221 */ /* 0x000fe20000010000 */
[----:B------:R-:W-:Y:S01]  /*23b20*/  FFMA.FTZ R62, R127, R3, -R166 ;  /* 0x000000037f3e7223 */ /* 0x000fe200000108a6 */
[----:B------:R-:W2:Y:S03]  /*23b30*/  LDSM.16.MT88.4 R40, [R225+0x11000] ;  /* 0x01100000e128783b */ /* 0x000ea60000004200 */
[----:B------:R-:W-:Y:S01]  /*23b40*/  MUFU.EX2 R115, R115 ;  /* 0x0000007300737308 */ /* 0x000fe20000000800 */
[----:B------:R-:W-:Y:S01]  /*23b50*/  FADD.FTZ R132, R69, R132 ;  /* 0x0000008445847221 */ /* 0x000fe20000010000 */
[----:B------:R-:W-:Y:S03]  /*23b60*/  FADD.FTZ R64, R70, R64 ;  /* 0x0000004046407221 */ /* 0x000fe60000010000 */
[----:B------:R-:W-:Y:S01]  /*23b70*/  FADD.FTZ R132, R71, R132 ;  /* 0x0000008447847221 */ /* 0x000fe20000010000 */
[----:B------:R-:W-:Y:S04]  /*23b80*/  FADD.FTZ R72, R72, R64 ;  /* 0x0000004048487221 */ /* 0x000fe80000010000 */
[----:B------:R-:W2:Y:S01]  /*23b90*/  MUFU.EX2 R116, R116 ;  /* 0x0000007400747308 */ /* 0x000ea20000000800 */
        /* <DEDUP_REMOVED lines=9> */
[----:B------:R-:W3:Y:S01]  /*23c30*/  MUFU.EX2 R118, R118 ;  /* 0x0000007600767308 */ /* 0x000ee20000000800 */
[-CC-:B------:R-:W-:Y:S01]  /*23c40*/  FFMA.FTZ R57, R122, R3.reuse, -R166.reuse ;  /* 0x000000037a397223 */ /* 0x180fe200000108a6 */
[C---:B-1----:R-:W-:Y:S08]  /*23c50*/  HMMA.16816.F32.BF16 R12, R44.reuse, R52, R12 ;  /* 0x000000342c0c723c */ /* 0x042ff0000004180c */
[----:B------:R-:W-:Y:S01]  /*23c60*/  MUFU.EX2 R119, R119 ;  /* 0x0000007700777308 */ /* 0x000fe20000000800 */
[C---:B------:R-:W-:Y:S01]  /*23c70*/  HMMA.16816.F32.BF16 R16, R44.reuse, R54, R16 ;  /* 0x000000362c10723c */ /* 0x040fe20000041810 */
[----:B------:R-:W1:Y:S02]  /*23c80*/  LDSM.16.MT88.4 R52, [R224+0x11000] ;  /* 0x01100000e034783b */ /* 0x000e640000004200 */
[----:B------:R-:W-:Y:S03]  /*23c90*/  FFMA.FTZ R58, R123, R3, -R166 ;  /* 0x000000037b3a7223 */ /* 0x000fe600000108a6 */
[C---:B----4-:R-:W-:Y:S03]  /*23ca0*/  HMMA.16816.F32.BF16 R20, R44.reuse, R48, R20 ;  /* 0x000000302c14723c */ /* 0x050fe60000041814 */
[----:B------:R-:W4:Y:S02]  /*23cb0*/  MUFU.EX2 R56, R121 ;  /* 0x0000007900387308 */ /* 0x000f240000000800 */
[----:B------:R-:W-:Y:S01]  /*23cc0*/  FADD.FTZ R78, R77, R78 ;  /* 0x0000004e4d4e7221 */ /* 0x000fe20000010000 */
[C---:B------:R-:W-:Y:S01]  /*23cd0*/  HMMA.16816.F32.BF16 R24, R44.reuse, R50, R24 ;  /* 0x000000322c18723c */ /* 0x040fe20000041818 */
[----:B------:R-:W1:Y:S06]  /*23ce0*/  LDSM.16.MT88.4 R48, [R223+0x11000] ;  /* 0x01100000df30783b */ /* 0x000e6c0000004200 */
[----:B------:R-:W-:Y:S01]  /*23cf0*/  MUFU.EX2 R57, R57 ;  /* 0x0000003900397308 */ /* 0x000fe20000000800 */
[----:B------:R-:W-:Y:S01]  /*23d00*/  FADD.FTZ R78, R81, R78 ;  /* 0x0000004e514e7221 */ /* 0x000fe20000010000 */
[C---:B-----5:R-:W-:Y:S08]  /*23d10*/  HMMA.16816.F32.BF16 R28, R44.reuse, R36, R28 ;  /* 0x000000242c1c723c */ /* 0x060ff0000004181c */
[----:B------:R-:W5:Y:S01]  /*23d20*/  MUFU.EX2 R58, R58 ;  /* 0x0000003a003a7308 */ /* 0x000f620000000800 */
[----:B------:R-:W-:Y:S01]  /*23d30*/  HMMA.16816.F32.BF16 R32, R44, R38, R32 ;  /* 0x000000262c20723c */ /* 0x000fe20000041820 */
[----:B------:R-:W1:Y:S02]  /*23d40*/  LDSM.16.MT88.4 R44, [R222+0x11000] ;  /* 0x01100000de2c783b */ /* 0x000e640000004200 */
        /* <DEDUP_REMOVED lines=8> */
[-CC-:B------:R-:W-:Y:S01]  /*23dd0*/  FFMA.FTZ R59, R124, R3.reuse, -R168.reuse ;  /* 0x000000037c3b7223 */ /* 0x180fe200000108a8 */
[----:B------:R-:W-:Y:S01]  /*23de0*/  FFMA.FTZ R168, R129, R3, -R168 ;  /* 0x0000000381a87223 */ /* 0x000fe200000108a8 */
[----:B-----5:R-:W-:Y:S01]  /*23df0*/  F2FP.BF16.F32.PACK_AB R39, R58, R57 ;  /* 0x000000393a27723e */ /* 0x020fe200000010ff */
[----:B------:R-:W-:Y:S01]  /*23e00*/  FADD.FTZ R84, R84, R76 ;  /* 0x0000004c54547221 */ /* 0x000fe20000010000 */
[----:B------:R-:W-:Y:S01]  /*23e10*/  FADD.FTZ R82, R86, R82 ;  /* 0x0000005256527221 */ /* 0x000fe20000010000 */
[----:B------:R-:W-:Y:S02]  /*23e20*/  MUFU.EX2 R61, R61 ;  /* 0x0000003d003d7308 */ /* 0x000fe40000000800 */
[----:B------:R-:W-:Y:S01]  /*23e30*/  FADD.FTZ R84, R83, R84 ;  /* 0x0000005453547221 */ /* 0x000fe20000010000 */
[----:B------:R-:W-:Y:S01]  /*23e40*/  FADD.FTZ R89, R89, R82 ;  /* 0x0000005259597221 */ /* 0x000fe20000010000 */
[C---:B------:R-:W-:Y:S06]  /*23e50*/  HMMA.16816.F32.BF16 R4, R36.reuse, R40, R4 ;  /* 0x000000282404723c */ /* 0x040fec0000041804 */
[----:B------:R-:W2:Y:S01]  /*23e60*/  MUFU.EX2 R59, R59 ;  /* 0x0000003b003b7308 */ /* 0x000ea20000000800 */
[----:B------:R-:W-:Y:S01]  /*23e70*/  FADD.FTZ R84, R88, R84 ;  /* 0x0000005458547221 */ /* 0x000fe20000010000 */
[C---:B------:R-:W-:Y:S03]  /*23e80*/  HMMA.16816.F32.BF16 R8, R36.reuse, R42, R8 ;  /* 0x0000002a2408723c */ /* 0x040fe60000041808 */
[-CC-:B------:R-:W-:Y:S03]  /*23e90*/  FFMA.FTZ R41, R130, R3.reuse, -R166.reuse ;  /* 0x0000000382297223 */ /* 0x180fe600000108a6 */
[C---:B-1----:R-:W-:Y:S02]  /*23ea0*/  HMMA.16816.F32.BF16 R12, R36.reuse, R52, R12 ;  /* 0x00000034240c723c */ /* 0x042fe4000004180c */
[----:B------:R-:W1:Y:S03]  /*23eb0*/  MUFU.EX2 R62, R62 ;  /* 0x0000003e003e7308 */ /* 0x000e660000000800 */
[----:B------:R-:W-:Y:S01]  /*23ec0*/  FFMA.FTZ R166, R131, R3, -R166 ;  /* 0x0000000383a67223 */ /* 0x000fe200000108a6 */
[C---:B------:R-:W-:Y:S06]  /*23ed0*/  HMMA.16816.F32.BF16 R16, R36.reuse, R54, R16 ;  /* 0x000000362410723c */ /* 0x040fec0000041810 */
[----:B------:R-:W-:Y:S01]  /*23ee0*/  MUFU.EX2 R40, R128 ;  /* 0x0000008000287308 */ /* 0x000fe20000000800 */
[----:B--2---:R-:W-:Y:S01]  /*23ef0*/  F2FP.BF16.F32.PACK_AB R132, R60, R59 ;  /* 0x0000003b3c84723e */ /* 0x004fe200000010ff */
[C---:B------:R-:W-:Y:S08]  /*23f00*/  HMMA.16816.F32.BF16 R20, R36.reuse, R48, R20 ;  /* 0x000000302414723c */ /* 0x040ff00000041814 */
[----:B------:R-:W2:Y:S01]  /*23f10*/  MUFU.EX2 R168, R168 ;  /* 0x000000a800a87308 */ /* 0x000ea20000000800 */
[C---:B------:R-:W-:Y:S03]  /*23f20*/  HMMA.16816.F32.BF16 R24, R36.reuse, R50, R24 ;  /* 0x000000322418723c */ /* 0x040fe60000041818 */
[----:B------:R-:W-:Y:S03]  /*23f30*/  FADD.FTZ R89, R91, R89 ;  /* 0x000000595b597221 */ /* 0x000fe60000010000 */
[C---:B------:R-:W-:Y:S03]  /*23f40*/  HMMA.16816.F32.BF16 R28, R36.reuse, R44, R28 ;  /* 0x0000002c241c723c */ /* 0x040fe6000004181c */
[----:B------:R-:W-:Y:S02]  /*23f50*/  MUFU.EX2 R41, R41 ;  /* 0x0000002900297308 */ /* 0x000fe40000000800 */
[----:B------:R-:W-:Y:S01]  /*23f60*/  FADD.FTZ R84, R87, R84 ;  /* 0x0000005457547221 */ /* 0x000fe20000010000 */
[----:B------:R-:W-:Y:S01]  /*23f70*/  HMMA.16816.F32.BF16 R32, R36, R46, R32 ;  /* 0x0000002e2420723c */ /* 0x000fe20000041820 */
[----:B------:R-:W3:Y:S06]  /*23f80*/  LDSM.16.MT88.4 R36, [R222+0x11800] ;  /* 0x01180000de24783b */ /* 0x000eec0000004200 */
[----:B------:R-:W4:Y:S01]  /*23f90*/  MUFU.EX2 R166, R166 ;  /* 0x000000a600a67308 */ /* 0x000f220000000800 */
[----:B------:R-:W-:Y:S03]  /*23fa0*/  FADD.FTZ R89, R93, R89 ;  /* 0x000000595d597221 */ /* 0x000fe60000010000 */
[----:B------:R-:W-:Y:S01]  /*23fb0*/  FADD.FTZ R84, R90, R84 ;  /* 0x000000545a547221 */ /* 0x000fe20000010000 */
[----:B-1----:R-:W-:Y:S01]  /*23fc0*/  F2FP.BF16.F32.PACK_AB R133, R62, R61 ;  /* 0x0000003d3e85723e */ /* 0x002fe200000010ff */
[----:B------:R-:W-:Y:S02]  /*23fd0*/  FADD.FTZ R89, R94, R89 ;  /* 0x000000595e597221 */ /* 0x000fe40000010000 */
[----:B------:R-:W-:Y:S01]  /*23fe0*/  FADD.FTZ R84, R92, R84 ;  /* 0x000000545c547221 */ /* 0x000fe20000010000 */
[----:B--2---:R-:W-:Y:S01]  /*23ff0*/  F2FP.BF16.F32.PACK_AB R134, R168, R40 ;  /* 0x00000028a886723e */ /* 0x004fe200000010ff */
[----:B------:R-:W-:Y:S02]  /*24000*/  FADD.FTZ R98, R98, R89 ;  /* 0x0000005962627221 */ /* 0x000fe40000010000 */
[----:B------:R-:W-:Y:S01]  /*24010*/  FADD.FTZ R84, R96, R84 ;  /* 0x0000005460547221 */ /* 0x000fe20000010000 */
[----:B------:R-:W-:Y:S01]  /*24020*/  IADD3 R3, R245, -0x1, RZ ;  /* 0xfffffffff5037810 */ /* 0x000fe20007ffe0ff */
[----:B------:R-:W-:Y:S01]  /*24030*/  FADD.FTZ R98, R97, R98 ;  /* 0x0000006261627221 */ /* 0x000fe20000010000 */
[----:B----4-:R-:W-:Y:S01]  /*24040*/  F2FP.BF16.F32.PACK_AB R135, R166, R41 ;  /* 0x00000029a687723e */ /* 0x010fe200000010ff */
[----:B------:R-:W-:Y:S01]  /*24050*/  FADD.FTZ R95, R95, R84 ;  /* 0x000000545f5f7221 */ /* 0x000fe20000010000 */
[----:B------:R-:W-:Y:S01]  /*24060*/  MOV R245, R3 ;  /* 0x0000000300f57202 */ /* 0x000fe20000000f00 */
        /* <DEDUP_REMOVED lines=41> */
.L_x_2754:
[----:B------:R-:W1:Y:S08]  /*24300*/  LDC.64 R12, c[0x0][0x208] ;  /* 0x00008200ff0c7b82 */ /* 0x000e700000000a00 */
[----:B------:R-:W2:Y:S01]  /*24310*/  LDC.64 R8, c[0x0][0x198] ;  /* 0x00006600ff087b82 */ /* 0x000ea20000000a00 */
[----:B-1----:R-:W-:Y:S02]  /*24320*/  R2UR UR4, R12 ;  /* 0x000000000c0472ca */ /* 0x002fe400000e0000 */
[----:B------:R-:W-:-:S13]  /*24330*/  R2UR UR5, R13 ;  /* 0x000000000d0572ca */ /* 0x000fda00000e0000 */
[----:B--2---:R1:W5:Y:S01]  /*24340*/  LD.E R6, desc[UR4][R8.64+0xd8] ;  /* 0x0000d80408067980 */ /* 0x004362000c101900 */
[----:B------:R-:W-:-:S03]  /*24350*/  UMOV UR4, 0xffffffff ;  /* 0xffffffff00047882 */ /* 0x000fc60000000000 */
[----:B------:R-:W-:Y:S05]  /*24360*/  BRA.DIV UR4, `(.L_x_2764) ;  /* 0x0000001204b47947 */ /* 0x000fea000b800000 */
[----:B------:R-:W2:Y:S04]  /*24370*/  SHFL.BFLY PT, R4, R250, 0x2, 0x1f ;  /* 0x0c401f00fa047f89 */ /* 0x000ea800000e0000 */
[----:B------:R-:W3:Y:S01]  /*24380*/  SHFL.BFLY PT, R3, R251, 0x2, 0x1f ;  /* 0x0c401f00fb037f89 */ /* 0x000ee200000e0000 */
[----:B--2---:R-:W-:Y:S01]  /*24390*/  FADD.FTZ R250, R4, R250 ;  /* 0x000000fa04fa7221 */ /* 0x004fe20000010000 */
[----:B---3--:R-:W-:-:S04]  /*243a0*/  FADD.FTZ R251, R3, R251 ;  /* 0x000000fb03fb7221 */ /* 0x008fc80000010000 */
[----:B------:R-:W2:Y:S04]  /*243b0*/  SHFL.BFLY PT, R10, R250, 0x1, 0x1f ;  /* 0x0c201f00fa0a7f89 */ /* 0x000ea800000e0000 */
[----:B------:R3:W4:Y:S01]  /*243c0*/  SHFL.BFLY PT, R3, R251, 0x1, 0x1f ;  /* 0x0c201f00fb037f89 */ /* 0x00072200000e0000 */
[----:B--2---:R-:W-:-:S07]  /*243d0*/  FADD.FTZ R10, R250, R10 ;  /* 0x0000000afa0a7221 */ /* 0x004fce0000010000 */
.L_x_2780:
[----:B---34-:R-:W-:Y:S01]  /*243e0*/  FADD.FTZ R251, R251, R3 ;  /* 0x00000003fbfb7221 */ /* 0x018fe20000010000 */
[----:B------:R-:W2:Y:S01]  /*243f0*/  S2UR UR4, SR_CgaCtaId ;  /* 0x00000000000479c3 */ /* 0x000ea20000008800 */
[----:B------:R-:W3:Y:S01]  /*24400*/  S2R R3, SR_TID.X ;  /* 0x0000000000037919 */ /* 0x000ee20000002100 */
[----:B------:R-:W-:Y:S01]  /*24410*/  FSETP.NE.FTZ.AND P4, PT, R10, RZ, PT ;  /* 0x000000ff0a00720b */ /* 0x000fe20003f95000 */
[----:B------:R-:W-:Y:S01]  /*24420*/  IMAD.MOV.U32 R4, RZ, RZ, 0x3f800000 ;  /* 0x3f800000ff047424 */ /* 0x000fe200078e00ff */
[----:B------:R-:W-:Y:S01]  /*24430*/  FSETP.NE.FTZ.AND P3, PT, R251, RZ, PT ;  /* 0x000000fffb00720b */ /* 0x000fe20003f75000 */
[----:B------:R-:W-:Y:S01]  /*24440*/  UMOV UR5, 0x400 ;  /* 0x0000040000057882 */ /* 0x000fe20000000000 */
[----:B------:R-:W-:Y:S02]  /*24450*/  MOV R5, 0x3f800000 ;  /* 0x3f80000000057802 */ /* 0x000fe40000000f00 */
[----:B------:R-:W-:Y:S02]  /*24460*/  R2UR UR10, R12 ;  /* 0x000000000c0a72ca */ /* 0x000fe400000e0000 */
[----:B------:R-:W-:-:S05]  /*24470*/  R2UR UR11, R13 ;  /* 0x000000000d0b72ca */ /* 0x000fca00000e0000 */
[----:B------:R-:W4:Y:S08]  /*24480*/  @P4 MUFU.RCP R4, R10 ;  /* 0x0000000a00044308 */ /* 0x000f300000001000 */
[----:B------:R-:W1:Y:S01]  /*24490*/  @P3 MUFU.RCP R5, R251 ;  /* 0x000000fb00053308 */ /* 0x000e620000001000 */
[----:B--2---:R-:W-:Y:S01]  /*244a0*/  ULEA UR4, UR4, UR5, 0x18 ;  /* 0x0000000504047291 */ /* 0x004fe2000f8ec03f */
[----:B------:R-:W-:Y:S01]  /*244b0*/  R2UR UR5, R13 ;  /* 0x000000000d0572ca */ /* 0x000fe200000e0000 */
[C---:B----4-:R-:W-:Y:S01]  /*244c0*/  FMUL.FTZ R160, R4.reuse, R160 ;  /* 0x000000a004a07220 */ /* 0x050fe20000410000 */
[----:B---3--:R-:W-:Y:S01]  /*244d0*/  SHF.R.S32.HI R7, RZ, 0x1f, R3 ;  /* 0x0000001fff077819 */ /* 0x008fe20000011403 */
[C---:B------:R-:W-:Y:S01]  /*244e0*/  FMUL.FTZ R161, R4.reuse, R161 ;  /* 0x000000a104a17220 */ /* 0x040fe20000410000 */
[C---:B------:R-:W-:Y:S01]  /*244f0*/  FMUL.FTZ R156, R4.reuse, R156 ;  /* 0x0000009c049c7220 */ /* 0x040fe20000410000 */
[C---:B------:R-:W-:Y:S01]  /*24500*/  FMUL.FTZ R157, R4.reuse, R157 ;  /* 0x0000009d049d7220 */ /* 0x040fe20000410000 */
[----:B------:R-:W-:Y:S01]  /*24510*/  LEA.HI R11, R7, R3, RZ, 0x2 ;  /* 0x00000003070b7211 */ /* 0x000fe200078f10ff */
[C---:B------:R-:W-:Y:S01]  /*24520*/  FMUL.FTZ R152, R4.reuse, R152 ;  /* 0x0000009804987220 */ /* 0x040fe20000410000 */
[----:B------:R-:W-:Y:S01]  /*24530*/  FMUL.FTZ R153, R4, R153 ;  /* 0x0000009904997220 */ /* 0x000fe20000410000 */
[C---:B-1----:R-:W-:Y:S01]  /*24540*/  FMUL.FTZ R163, R5.reuse, R163 ;  /* 0x000000a305a37220 */ /* 0x042fe20000410000 */
[--C-:B------:R-:W-:Y:S01]  /*24550*/  SHF.R.S32.HI R15, RZ, 0x2, R11.reuse ;  /* 0x00000002ff0f7819 */ /* 0x100fe2000001140b */
[C---:B------:R-:W-:Y:S01]  /*24560*/  FMUL.FTZ R162, R5.reuse, R162 ;  /* 0x000000a205a27220 */ /* 0x040fe20000410000 */
[----:B------:R-:W-:Y:S01]  /*24570*/  SHF.R.S32.HI R14, RZ, 0x1f, R11 ;  /* 0x0000001fff0e7819 */ /* 0x000fe2000001140b */
[----:B------:R-:W-:Y:S01]  /*24580*/  FMUL.FTZ R159, R5, R159 ;  /* 0x0000009f059f7220 */ /* 0x000fe20000410000 */
[----:B------:R-:W-:Y:S01]  /*24590*/  LOP3.LUT R11, R11, 0x3ffffffc, RZ, 0xc0, !PT ;  /* 0x3ffffffc0b0b7812 */ /* 0x000fe200078ec0ff */
[C---:B------:R-:W-:Y:S01]  /*245a0*/  FMUL.FTZ R158, R5.reuse, R158 ;  /* 0x0000009e059e7220 */ /* 0x040fe20000410000 */
[----:B------:R-:W-:Y:S01]  /*245b0*/  LEA.HI R14, R14, R15, RZ, 0x3 ;  /* 0x0000000f0e0e7211 */ /* 0x000fe200078f18ff */
[C---:B------:R-:W-:Y:S01]  /*245c0*/  FMUL.FTZ R155, R5.reuse, R155 ;  /* 0x0000009b059b7220 */ /* 0x040fe20000410000 */
[----:B------:R-:W-:Y:S01]  /*245d0*/  FMUL.FTZ R154, R5, R154 ;  /* 0x0000009a059a7220 */ /* 0x000fe20000410000 */
[----:B------:R-:W-:Y:S01]  /*245e0*/  IMAD.IADD R11, R3, 0x1, -R11 ;  /* 0x00000001030b7824 */ /* 0x000fe200078e0a0b */
[----:B------:R-:W-:Y:S01]  /*245f0*/  LOP3.LUT R14, R14, 0xfffffff8, RZ, 0xc0, !PT ;  /* 0xfffffff80e0e7812 */ /* 0x000fe200078ec0ff */
[C---:B------:R-:W-:Y:S01]  /*24600*/  FMUL.FTZ R148, R4.reuse, R148 ;  /* 0x0000009404947220 */ /* 0x040fe20000410000 */
[C---:B------:R-:W-:Y:S01]  /*24610*/  FMUL.FTZ R149, R4.reuse, R149 ;  /* 0x0000009504957220 */ /* 0x040fe20000410000 */
[C---:B------:R-:W-:Y:S01]  /*24620*/  FMUL.FTZ R151, R5.reuse, R151 ;  /* 0x0000009705977220 */ /* 0x040fe20000410000 */
[----:B------:R-:W-:Y:S01]  /*24630*/  FMUL.FTZ R150, R5, R150 ;  /* 0x0000009605967220 */ /* 0x000fe20000410000 */
[----:B------:R-:W-:Y:S01]  /*24640*/  IMAD.IADD R14, R15, 0x1, -R14 ;  /* 0x000000010f0e7824 */ /* 0x000fe200078e0a0e */
[----:B------:R-:W-:Y:S01]  /*24650*/  LEA.HI R15, R7, R3, RZ, 0x5 ;  /* 0x00000003070f7211 */ /* 0x000fe200078f28ff */
[C---:B------:R-:W-:Y:S01]  /*24660*/  FMUL.FTZ R144, R4.reuse, R144 ;  /* 0x0000009004907220 */ /* 0x040fe20000410000 */
[----:B------:R-:W-:Y:S01]  /*24670*/  FMUL.FTZ R145, R4, R145 ;  /* 0x0000009104917220 */ /* 0x000fe20000410000 */
[C---:B------:R-:W-:Y:S01]  /*24680*/  FMUL.FTZ R147, R5.reuse, R147 ;  /* 0x0000009305937220 */ /* 0x040fe20000410000 */
[----:B------:R-:W-:Y:S01]  /*24690*/  SHF.L.U32 R16, R14, 0x6, RZ ;  /* 0x000000060e107819 */ /* 0x000fe200000006ff */
[C---:B------:R-:W-:Y:S01]  /*246a0*/  FMUL.FTZ R146, R5.reuse, R146 ;  /* 0x0000009205927220 */ /* 0x040fe20000410000 */
[----:B------:R-:W-:Y:S01]  /*246b0*/  SHF.R.S32.HI R17, RZ, 0x5, R15 ;  /* 0x00000005ff117819 */ /* 0x000fe2000001140f */
[----:B------:R-:W-:Y:S01]  /*246c0*/  FMUL.FTZ R140, R4, R140 ;  /* 0x0000008c048c7220 */ /* 0x000fe20000410000 */
[----:B------:R-:W-:Y:S01]  /*246d0*/  LOP3.LUT R16, R16, 0x1c0, RZ, 0xc0, !PT ;  /* 0x000001c010107812 */ /* 0x000fe200078ec0ff */
[----:B------:R-:W-:Y:S01]  /*246e0*/  FMUL.FTZ R141, R4, R141 ;  /* 0x0000008d048d7220 */ /* 0x000fe20000410000 */
[----:B------:R-:W-:Y:S01]  /*246f0*/  LOP3.LUT R18, R14, 0x1, RZ, 0xc0, !PT ;  /* 0x000000010e127812 */ /* 0x000fe200078ec0ff */
[----:B------:R-:W-:Y:S01]  /*24700*/  FMUL.FTZ R143, R5, R143 ;  /* 0x0000008f058f7220 */ /* 0x000fe20000410000 */
[----:B------:R-:W-:Y:S01]  /*24710*/  LEA R11, R17, R11, 0x9 ;  /* 0x0000000b110b7211 */ /* 0x000fe200078e48ff */
[----:B------:R-:W-:Y:S01]  /*24720*/  FMUL.FTZ R142, R5, R142 ;  /* 0x0000008e058e7220 */ /* 0x000fe20000410000 */
[----:B------:R-:W-:Y:S01]  /*24730*/  LEA.HI R16, R16, R16, RZ, 0x1d ;  /* 0x0000001010107211 */ /* 0x000fe200078fe8ff */
[----:B------:R-:W-:Y:S01]  /*24740*/  FMUL.FTZ R136, R4, R136 ;  /* 0x0000008804887220 */ /* 0x000fe20000410000 */
[----:B------:R-:W-:Y:S01]  /*24750*/  ISETP.NE.U32.AND P0, PT, R18, 0x1, PT ;  /* 0x000000011200780c */ /* 0x000fe20003f05070 */
[----:B------:R-:W-:Y:S01]  /*24760*/  FMUL.FTZ R137, R4, R137 ;  /* 0x0000008904897220 */ /* 0x000fe20000410000 */
[----:B------:R-:W-:Y:S01]  /*24770*/  F2FP.BF16.F32.PACK_AB R160, R161, R160 ;  /* 0x000000a0a1a0723e */ /* 0x000fe200000010ff */
[----:B------:R-:W-:Y:S01]  /*24780*/  IMAD.U32 R11, R11, 0x2, R16 ;  /* 0x000000020b0b7824 */ /* 0x000fe200078e0010 */
[----:B------:R-:W-:Y:S01]  /*24790*/  R2P PR, R14, 0x6 ;  /* 0x000000060e007804 */ /* 0x000fe20000000000 */
[----:B------:R-:W-:Y:S01]  /*247a0*/  IMAD.MOV.U32 R14, RZ, RZ, 0x20 ;  /* 0x00000020ff0e7424 */ /* 0x000fe200078e00ff */
[----:B------:R-:W-:Y:S01]  /*247b0*/  MOV R16, 0x10 ;  /* 0x0000001000107802 */ /* 0x000fe20000000f00 */
[----:B------:R-:W-:Y:S01]  /*247c0*/  FMUL.FTZ R132, R4, R132 ;  /* 0x0000008404847220 */ /* 0x000fe20000410000 */
[----:B------:R-:W-:Y:S01]  /*247d0*/  LEA R11, R11, UR4, 0x1 ;  /* 0x000000040b0b7c11 */ /* 0x000fe2000f8e08ff */
[C---:B------:R-:W-:Y:S01]  /*247e0*/  FMUL.FTZ R139, R5.reuse, R139 ;  /* 0x0000008b058b7220 */ /* 0x040fe20000410000 */
[----:B------:R-:W-:Y:S01]  /*247f0*/  SEL R16, R16, 0xfffffff0, P0 ;  /* 0xfffffff010107807 */ /* 0x000fe20000000000 */
[----:B------:R-:W-:Y:S01]  /*24800*/  FMUL.FTZ R138, R5, R138 ;  /* 0x0000008a058a7220 */ /* 0x000fe20000410000 */
[----:B------:R-:W-:Y:S01]  /*24810*/  ISETP.NE.AND P0, PT, R241, -0x1, PT ;  /* 0xfffffffff100780c */ /* 0x000fe20003f05270 */
[----:B------:R-:W-:Y:S01]  /*24820*/  FMUL.FTZ R135, R5, R135 ;  /* 0x0000008705877220 */ /* 0x000fe20000410000 */
[----:B------:R-:W-:Y:S01]  /*24830*/  SEL R14, R14, 0xffffffe0, !P1 ;  /* 0xffffffe00e0e7807 */ /* 0x000fe20004800000 */
[----:B------:R-:W-:Y:S01]  /*24840*/  STS [R11], R160 ;  /* 0x000000a00b007388 */ /* 0x000fe20000000800 */
[----:B------:R-:W-:Y:S01]  /*24850*/  IADD3 R18, R11, R16, RZ ;  /* 0x000000100b127210 */ /* 0x000fe20007ffe0ff */
[----:B------:R-:W-:Y:S01]  /*24860*/  FMUL.FTZ R4, R4, R133 ;  /* 0x0000008504047220 */ /* 0x000fe20000410000 */
[----:B------:R-:W-:Y:S01]  /*24870*/  F2FP.BF16.F32.PACK_AB R162, R163, R162 ;  /* 0x000000a2a3a2723e */ /* 0x000fe200000010ff */
[--C-:B------:R-:W-:Y:S01]  /*24880*/  IMAD.IADD R20, R11, 0x1, R14.reuse ;  /* 0x000000010b147824 */ /* 0x100fe200078e020e */
[----:B------:R-:W-:Y:S01]  /*24890*/  F2FP.BF16.F32.PACK_AB R156, R157, R156 ;  /* 0x0000009c9d9c723e */ /* 0x000fe200000010ff */
[----:B------:R-:W-:Y:S01]  /*248a0*/  IMAD.IADD R21, R18, 0x1, R14 ;  /* 0x0000000112157824 */ /* 0x000fe200078e020e */
[----:B------:R-:W-:Y:S01]  /*248b0*/  F2FP.BF16.F32.PACK_AB R158, R159, R158 ;  /* 0x0000009e9f9e723e */ /* 0x000fe200000010ff */
[----:B------:R-:W-:Y:S01]  /*248c0*/  STS [R11+0x400], R162 ;  /* 0x000400a20b007388 */ /* 0x000fe20000000800 */
[----:B------:R-:W-:Y:S01]  /*248d0*/  IADD3 R19, R11, 0x40, RZ ;  /* 0x000000400b137810 */ /* 0x000fe20007ffe0ff */
[----:B------:R-:W-:Y:S01]  /*248e0*/  FMUL.FTZ R5, R5, R134 ;  /* 0x0000008605057220 */ /* 0x000fe20000410000 */
[----:B------:R-:W-:Y:S01]  /*248f0*/  F2FP.BF16.F32.PACK_AB R152, R153, R152 ;  /* 0x000000989998723e */ /* 0x000fe200000010ff */
[----:B------:R-:W-:Y:S01]  /*24900*/  STS [R18], R156 ;  /* 0x0000009c12007388 */ /* 0x000fe20000000800 */
[----:B------:R-:W-:-:S02]  /*24910*/  F2FP.BF16.F32.PACK_AB R154, R155, R154 ;  /* 0x0000009a9b9a723e */ /* 0x000fc400000010ff */
[----:B------:R-:W-:Y:S01]  /*24920*/  @P2 IADD3 R19, R11, -0x40, RZ ;  /* 0xffffffc00b132810 */ /* 0x000fe20007ffe0ff */
[----:B------:R-:W-:Y:S01]  /*24930*/  STS [R18+0x400], R158 ;  /* 0x0004009e12007388 */ /* 0x000fe20000000800 */
[----:B------:R-:W-:Y:S02]  /*24940*/  F2FP.BF16.F32.PACK_AB R148, R149, R148 ;  /* 0x000000949594723e */ /* 0x000fe400000010ff */
[----:B------:R-:W-:Y:S01]  /*24950*/  F2FP.BF16.F32.PACK_AB R150, R151, R150 ;  /* 0x000000969796723e */ /* 0x000fe200000010ff */
[----:B------:R-:W-:Y:S01]  /*24960*/  STS [R20], R152 ;  /* 0x0000009814007388 */ /* 0x000fe20000000800 */
[----:B------:R-:W-:Y:S01]  /*24970*/  F2FP.BF16.F32.PACK_AB R144, R145, R144 ;  /* 0x000000909190723e */ /* 0x000fe200000010ff */
[----:B------:R-:W-:Y:S01]  /*24980*/  IMAD.IADD R16, R16, 0x1, R19 ;  /* 0x0000000110107824 */ /* 0x000fe200078e0213 */
[----:B------:R-:W-:Y:S01]  /*24990*/  F2FP.BF16.F32.PACK_AB R146, R147, R146 ;  /* 0x000000929392723e */ /* 0x000fe200000010ff */
[----:B------:R-:W-:Y:S01]  /*249a0*/  STS [R20+0x400], R154 ;  /* 0x0004009a14007388 */ /* 0x000fe20000000800 */
[----:B------:R-:W-:-:S02]  /*249b0*/  R2UR UR4, R12 ;  /* 0x000000000c0472ca */ /* 0x000fc400000e0000 */
[----:B------:R-:W-:Y:S01]  /*249c0*/  F2FP.BF16.F32.PACK_AB R140, R141, R140 ;  /* 0x0000008c8d8c723e */ /* 0x000fe200000010ff */
[----:B------:R-:W-:Y:S01]  /*249d0*/  STS [R21], R148 ;  /* 0x0000009415007388 */ /* 0x000fe20000000800 */
[----:B------:R-:W-:Y:S02]  /*249e0*/  F2FP.BF16.F32.PACK_AB R142, R143, R142 ;  /* 0x0000008e8f8e723e */ /* 0x000fe400000010ff */
[----:B------:R-:W-:Y:S01]  /*249f0*/  @!P0 R2UR UR8, R12 ;  /* 0x000000000c0882ca */ /* 0x000fe200000e0000 */
[----:B------:R-:W-:Y:S01]  /*24a00*/  STS [R21+0x400], R150 ;  /* 0x0004009615007388 */ /* 0x000fe20000000800 */
[----:B------:R-:W-:Y:S02]  /*24a10*/  @!P0 R2UR UR9, R13 ;  /* 0x000000000d0982ca */ /* 0x000fe400000e0000 */
[----:B------:R-:W-:Y:S01]  /*24a20*/  F2FP.BF16.F32.PACK_AB R136, R137, R136 ;  /* 0x000000888988723e */ /* 0x000fe200000010ff */
[----:B------:R-:W-:Y:S01]  /*24a30*/  STS [R19], R144 ;  /* 0x0000009013007388 */ /* 0x000fe20000000800 */
[----:B------:R-:W-:-:S02]  /*24a40*/  F2FP.BF16.F32.PACK_AB R138, R139, R138 ;  /* 0x0000008a8b8a723e */ /* 0x000fc400000010ff */
[----:B------:R-:W-:Y:S01]  /*24a50*/  F2FP.BF16.F32.PACK_AB R4, R4, R132 ;  /* 0x000000840404723e */ /* 0x000fe200000010ff */
[----:B------:R1:W-:Y:S01]  /*24a60*/  STS [R19+0x400], R146 ;  /* 0x0004009213007388 */ /* 0x0003e20000000800 */
[----:B------:R-:W-:-:S03]  /*24a70*/  F2FP.BF16.F32.PACK_AB R5, R135, R5 ;  /* 0x000000058705723e */ /* 0x000fc600000010ff */
[----:B------:R-:W-:Y:S04]  /*24a80*/  STS [R16], R140 ;  /* 0x0000008c10007388 */ /* 0x000fe80000000800 */
[----:B------:R2:W-:Y:S01]  /*24a90*/  STS [R16+0x400], R142 ;  /* 0x0004008e10007388 */ /* 0x0005e20000000800 */
[C---:B-1----:R-:W-:Y:S01]  /*24aa0*/  IADD3 R19, R14.reuse, R19, RZ ;  /* 0x000000130e137210 */ /* 0x042fe20007ffe0ff */
[----:B------:R-:W-:-:S04]  /*24ab0*/  IMAD.IADD R14, R14, 0x1, R16 ;  /* 0x000000010e0e7824 */ /* 0x000fc800078e0210 */
[----:B------:R-:W-:Y:S04]  /*24ac0*/  STS [R19], R136 ;  /* 0x0000008813007388 */ /* 0x000fe80000000800 */
[----:B------:R1:W-:Y:S04]  /*24ad0*/  STS [R19+0x400], R138 ;  /* 0x0004008a13007388 */ /* 0x0003e80000000800 */
[----:B------:R3:W-:Y:S04]  /*24ae0*/  STS [R14], R4 ;  /* 0x000000040e007388 */ /* 0x0007e80000000800 */
[----:B------:R4:W-:Y:S04]  /*24af0*/  STS [R14+0x400], R5 ;  /* 0x000400050e007388 */ /* 0x0009e80000000800 */
[----:B------:R-:W4:Y:S04]  /*24b00*/  @!P0 LD.E.64 R22, desc[UR8][R8.64+0x80] ;  /* 0x0000800808168980 */ /* 0x000f28000c101b00 */
[----:B------:R-:W4:Y:S01]  /*24b10*/  LD.E.64 R24, desc[UR10][R8.64+0x88] ;  /* 0x0000880a08187980 */ /* 0x000f22000c101b00 */
[----:B------:R-:W4:Y:S08]  /*24b20*/  @P4 MUFU.LG2 R20, R10 ;  /* 0x0000000a00144308 */ /* 0x000f300000000c00 */
[----:B--2---:R-:W2:Y:S01]  /*24b30*/  @P3 MUFU.LG2 R16, R251 ;  /* 0x000000fb00103308 */ /* 0x004ea20000000c00 */
[----:B-1----:R1:W5:Y:S04]  /*24b40*/  LD.E.64 R18, desc[UR4][R8.64+0x90] ;  /* 0x0000900408127980 */ /* 0x002368000c101b00 */
[----:B---3--:R-:W3:Y:S01]  /*24b50*/  LD.E.U8 R4, desc[UR4][R8.64+0x1c8] ;  /* 0x0001c80408047980 */ /* 0x008ee2000c101100 */
[----:B----4-:R-:W-:Y:S01]  /*24b60*/  @!P0 SHF.R.S32.HI R5, RZ, 0x1f, R238 ;  /* 0x0000001fff058819 */ /* 0x010fe200000114ee */
[----:B------:R-:W-:Y:S01]  /*24b70*/  @P4 FMUL.FTZ R20, R20, 0.69314718246459960938 ;  /* 0x3f31721814144820 */ /* 0x000fe20000410000 */
[----:B------:R-:W-:Y:S01]  /*24b80*/  BSSY B0, `(.L_x_2765) ;  /* 0x0000023000007945 */ /* 0x000fe20003800000 */
[----:B--2---:R-:W-:Y:S01]  /*24b90*/  @P3 FMUL.FTZ R16, R16, 0.69314718246459960938 ;  /* 0x3f31721810103820 */ /* 0x004fe20000410000 */
[----:B------:R-:W-:-:S04]  /*24ba0*/  @!P0 IMAD R14, R23, R238, RZ ;  /* 0x000000ee170e8224 */ /* 0x000fc800078e02ff */
[----:B------:R-:W-:Y:S02]  /*24bb0*/  @!P0 IMAD R14, R22, R5, R14 ;  /* 0x00000005160e8224 */ /* 0x000fe400078e020e */
[-C--:B------:R-:W-:Y:S02]  /*24bc0*/  @P0 IMAD R10, R25, R241.reuse, RZ ;  /* 0x000000f1190a0224 */ /* 0x080fe400078e02ff */
[----:B------:R-:W-:Y:S01]  /*24bd0*/  @P0 IMAD.WIDE.U32 R26, R24, R241, RZ ;  /* 0x000000f1181a0225 */ /* 0x000fe200078e00ff */
[----:B---3--:R-:W-:-:S03]  /*24be0*/  ISETP.NE.AND P1, PT, R4, RZ, PT ;  /* 0x000000ff0400720c */ /* 0x008fc60003f25270 */
[----:B------:R-:W-:Y:S01]  /*24bf0*/  @!P0 IMAD.WIDE.U32 R22, R22, R238, RZ ;  /* 0x000000ee16168225 */ /* 0x000fe200078e00ff */
[----:B------:R-:W-:-:S03]  /*24c00*/  MOV R4, 0x7f800000 ;  /* 0x7f80000000047802 */ /* 0x000fc60000000f00 */
[C---:B-----5:R-:W-:Y:S01]  /*24c10*/  @P4 FFMA.FTZ R4, R6.reuse, R2, R20 ;  /* 0x0000000206044223 */ /* 0x060fe20000010014 */
[----:B------:R-:W-:Y:S01]  /*24c20*/  @P0 IADD3 R10, R27, R10, RZ ;  /* 0x0000000a1b0a0210 */ /* 0x000fe20007ffe0ff */
[----:B------:R-:W-:Y:S02]  /*24c30*/  IMAD.MOV.U32 R5, RZ, RZ, 0x7f800000 ;  /* 0x7f800000ff057424 */ /* 0x000fe400078e00ff */
[----:B------:R-:W-:Y:S01]  /*24c40*/  @P3 FFMA.FTZ R5, R6, R0, R16 ;  /* 0x0000000006053223 */ /* 0x000fe20000010010 */
[----:B------:R-:W-:Y:S01]  /*24c50*/  @P0 IMAD.MOV.U32 R11, RZ, RZ, R26 ;  /* 0x000000ffff0b0224 */ /* 0x000fe200078e001a */
[----:B------:R-:W-:Y:S01]  /*24c60*/  @!P0 IADD3 R10, R23, R14, RZ ;  /* 0x0000000e170a8210 */ /* 0x000fe20007ffe0ff */
[----:B------:R-:W-:Y:S01]  /*24c70*/  @!P0 IMAD.MOV.U32 R11, RZ, RZ, R22 ;  /* 0x000000ffff0b8224 */ /* 0x000fe200078e0016 */
[----:B-1----:R-:W-:Y:S06]  /*24c80*/  @!P1 BRA `(.L_x_2766) ;  /* 0x0000000000289947 */ /* 0x002fec0003800000 */
[----:B------:R-:W-:Y:S02]  /*24c90*/  ISETP.NE.AND P0, PT, R241, -0x1, PT ;  /* 0xfffffffff100780c */ /* 0x000fe40003f05270 */
[----:B------:R-:W-:Y:S02]  /*24ca0*/  R2UR UR8, R12 ;  /* 0x000000000c0872ca */ /* 0x000fe400000e0000 */
[----:B------:R-:W-:-:S09]  /*24cb0*/  R2UR UR9, R13 ;  /* 0x000000000d0972ca */ /* 0x000fd200000e0000 */
[----:B------:R-:W-:Y:S02]  /*24cc0*/  @!P0 R2UR UR4, R12 ;  /* 0x000000000c0482ca */ /* 0x000fe400000e0000 */
[----:B------:R-:W-:Y:S02]  /*24cd0*/  @!P0 R2UR UR5, R13 ;  /* 0x000000000d0582ca */ /* 0x000fe400000e0000 */
[----:B------:R-:W2:Y:S11]  /*24ce0*/  LD.E R2, desc[UR8][R8.64+0xd4] ;  /* 0x0000d40808027980 */ /* 0x000eb6000c101900 */
[----:B------:R-:W3:Y:S02]  /*24cf0*/  @!P0 LD.E R0, desc[UR4][R8.64+0xb4] ;  /* 0x0000b40408008980 */ /* 0x000ee4000c101900 */
[----:B---3--:R-:W-:-:S04]  /*24d00*/  @!P0 IMAD R241, R0, R238, RZ ;  /* 0x000000ee00f18224 */ /* 0x008fc800078e02ff */
[----:B--2---:R-:W-:Y:S01]  /*24d10*/  IMAD R0, R2, R237, R241 ;  /* 0x000000ed02007224 */ /* 0x004fe200078e02f1 */
[----:B------:R-:W-:Y:S05]  /*24d20*/  BRA `(.L_x_2767) ;  /* 0x0000000000207947 */ /* 0x000fea0003800000 */
.L_x_2766:
        /* <DEDUP_REMOVED lines=8> */
.L_x_2767:
[----:B------:R-:W-:Y:S05]  /*24db0*/  BSYNC B0 ;  /* 0x0000000000007941 */ /* 0x000fea0003800000 */
.L_x_2765:
[----:B------:R-:W1:Y:S01]  /*24dc0*/  S2R R6, SR_TID.X ;  /* 0x0000000000067919 */ /* 0x000e620000002100 */
[----:B------:R-:W-:Y:S02]  /*24dd0*/  R2UR UR4, R12 ;  /* 0x000000000c0472ca */ /* 0x000fe400000e0000 */
[----:B------:R-:W-:Y:S02]  /*24de0*/  R2UR UR5, R13 ;  /* 0x000000000d0572ca */ /* 0x000fe400000e0000 */
[----:B------:R-:W-:-:S11]  /*24df0*/  LEA.HI R20, R7, R3, RZ, 0x3 ;  /* 0x0000000307147211 */ /* 0x000fd600078f18ff */
[----:B------:R-:W5:Y:S04]  /*24e00*/  LD.E.64 R26, desc[UR4][R8.64+0x70] ;  /* 0x00007004081a7980 */ /* 0x000f68000c101b00 */
[----:B------:R2:W5:Y:S01]  /*24e10*/  LD.E.64 R28, desc[UR4][R8.64+0xa0] ;  /* 0x0000a004081c7980 */ /* 0x000562000c101b00 */
[----:B------:R-:W-:Y:S01]  /*24e20*/  LOP3.LUT R20, R20, 0xfffffff8, RZ, 0xc0, !PT ;  /* 0xfffffff814147812 */ /* 0x000fe200078ec0ff */
[----:B------:R-:W-:Y:S01]  /*24e30*/  IMAD.SHL.U32 R7, R239, 0x40, RZ ;  /* 0x00000040ef077824 */ /* 0x000fe200078e00ff */
[----:B------:R-:W-:Y:S05]  /*24e40*/  WARPSYNC.ALL ;  /* 0x0000000000007948 */ /* 0x000fea0003800000 */
[----:B------:R-:W-:Y:S01]  /*24e50*/  IMAD.IADD R20, R3, 0x1, -R20 ;  /* 0x0000000103147824 */ /* 0x000fe200078e0a14 */
[----:B------:R-:W-:Y:S01]  /*24e60*/  SHF.R.S32.HI R14, RZ, 0x1f, R7 ;  /* 0x0000001fff0e7819 */ /* 0x000fe20000011407 */
[----:B------:R-:W-:Y:S01]  /*24e70*/  IMAD R2, R19, R237, RZ ;  /* 0x000000ed13027224 */ /* 0x000fe200078e02ff */
[----:B------:R-:W-:Y:S01]  /*24e80*/  BSSY B0, `(.L_x_2768) ;  /* 0x000003a000007945 */ /* 0x000fe20003800000 */
[----:B------:R-:W-:-:S05]  /*24e90*/  IMAD.SHL.U32 R20, R20, 0x8, RZ ;  /* 0x0000000814147824 */ /* 0x000fca00078e00ff */
[----:B------:R-:W-:-:S03]  /*24ea0*/  SHF.R.S32.HI R21, RZ, 0x1f, R20 ;  /* 0x0000001fff157819 */ /* 0x000fc60000011414 */
[----:B------:R-:W-:Y:S01]  /*24eb0*/  IMAD.WIDE.U32 R20, R24, R7, R20 ;  /* 0x0000000718147225 */ /* 0x000fe200078e0014 */
[----:B--2---:R-:W-:Y:S02]  /*24ec0*/  LOP3.LUT R8, R15, 0xffffffe0, RZ, 0xc0, !PT ;  /* 0xffffffe00f087812 */ /* 0x004fe400078ec0ff */
[----:B------:R-:W-:Y:S02]  /*24ed0*/  SHF.R.S32.HI R9, RZ, 0x1f, R237 ;  /* 0x0000001fff097819 */ /* 0x000fe400000114ed */
[----:B------:R-:W-:Y:S01]  /*24ee0*/  SHF.R.S32.HI R15, RZ, 0x1f, R17 ;  /* 0x0000001fff0f7819 */ /* 0x000fe20000011411 */
[----:B------:R-:W-:Y:S01]  /*24ef0*/  IMAD.IADD R8, R3, 0x1, -R8 ;  /* 0x0000000103087824 */ /* 0x000fe200078e0a08 */
[----:B------:R-:W-:Y:S01]  /*24f00*/  BAR.SYNC.DEFER_BLOCKING 0x0 ;  /* 0x0000000000007b1d */ /* 0x000fe20000010000 */
[----:B------:R-:W-:Y:S01]  /*24f10*/  IMAD R2, R18, R9, R2 ;  /* 0x0000000912027224 */ /* 0x000fe200078e0202 */
[----:B------:R-:W-:Y:S01]  /*24f20*/  LEA.HI R15, R15, R17, RZ, 0x2 ;  /* 0x000000110f0f7211 */ /* 0x000fe200078f10ff */
[----:B------:R-:W-:Y:S01]  /*24f30*/  IMAD R9, R25, R7, RZ ;  /* 0x0000000719097224 */ /* 0x000fe200078e02ff */
[----:B------:R-:W-:-:S02]  /*24f40*/  LOP3.LUT P0, RZ, R8, 0x3, RZ, 0xc0, !PT ;  /* 0x0000000308ff7812 */ /* 0x000fc4000780c0ff */
[----:B-1----:R-:W-:Y:S01]  /*24f50*/  SHF.R.S32.HI R8, RZ, 0x1f, R6 ;  /* 0x0000001fff087819 */ /* 0x002fe20000011406 */
[----:B------:R-:W-:Y:S01]  /*24f60*/  IMAD R9, R24, R14, R9 ;  /* 0x0000000e18097224 */ /* 0x000fe200078e0209 */
[----:B------:R-:W-:Y:S01]  /*24f70*/  LOP3.LUT R15, R15, 0xffffffc, RZ, 0xc0, !PT ;  /* 0x0ffffffc0f0f7812 */ /* 0x000fe200078ec0ff */
[----:B------:R-:W-:Y:S01]  /*24f80*/  IMAD.IADD R14, R240, 0x1, -R7 ;  /* 0x00000001f00e7824 */ /* 0x000fe200078e0a07 */
[CC--:B------:R-:W-:Y:S02]  /*24f90*/  LEA.HI R3, R8.reuse, R6.reuse, RZ, 0x5 ;  /* 0x0000000608037211 */ /* 0x0c0fe400078f28ff */
[----:B------:R-:W-:Y:S01]  /*24fa0*/  LEA.HI R8, R8, R6, RZ, 0x3 ;  /* 0x0000000608087211 */ /* 0x000fe200078f18ff */
[----:B------:R-:W-:Y:S01]  /*24fb0*/  IMAD.IADD R15, R17, 0x1, -R15 ;  /* 0x00000001110f7824 */ /* 0x000fe200078e0a0f */
[----:B------:R-:W-:Y:S02]  /*24fc0*/  LOP3.LUT R3, R3, 0xffffffe0, RZ, 0xc0, !PT ;  /* 0xffffffe003037812 */ /* 0x000fe400078ec0ff */
[----:B------:R-:W-:-:S03]  /*24fd0*/  IADD3 R16, P1, R11, R20, RZ ;  /* 0x000000140b107210 */ /* 0x000fc60007f3e0ff */
[----:B------:R-:W-:Y:S01]  /*24fe0*/  IMAD.IADD R6, R6, 0x1, -R3 ;  /* 0x0000000106067824 */ /* 0x000fe200078e0a03 */
[----:B------:R-:W-:Y:S02]  /*24ff0*/  SHF.R.S32.HI R3, RZ, 0x3, R8 ;  /* 0x00000003ff037819 */ /* 0x000fe40000011408 */
[----:B------:R-:W-:Y:S02]  /*25000*/  IADD3.X R17, R10, R21, R9, P1, !PT ;  /* 0x000000150a117210 */ /* 0x000fe40000ffe409 */
[----:B------:R-:W-:Y:S01]  /*25010*/  SHF.R.S32.HI R7, RZ, 0x1f, R6 ;  /* 0x0000001fff077819 */ /* 0x000fe20000011406 */
[C---:B------:R-:W-:Y:S01]  /*25020*/  VIADD R8, R3.reuse, 0x10 ;  /* 0x0000001003087836 */ /* 0x040fe20000000000 */
[----:B------:R-:W-:Y:S01]  /*25030*/  ISETP.GE.AND P4, PT, R3, R14, PT ;  /* 0x0000000e0300720c */ /* 0x000fe20003f86270 */
[----:B------:R1:W2:Y:S01]  /*25040*/  LDS.128 R20, [R244] ;  /* 0x00000000f4147984 */ /* 0x0002a20000000c00 */
[----:B------:R-:W-:Y:S01]  /*25050*/  LEA.HI R7, R7, R6, RZ, 0x2 ;  /* 0x0000000607077211 */ /* 0x000fe200078f10ff */
[C---:B------:R-:W-:Y:S01]  /*25060*/  VIADD R6, R3.reuse, 0x20 ;  /* 0x0000002003067836 */ /* 0x040fe20000000000 */
[----:B------:R-:W-:Y:S01]  /*25070*/  ISETP.GE.AND P3, PT, R8, R14, PT ;  /* 0x0000000e0800720c */ /* 0x000fe20003f66270 */
[----:B------:R-:W-:Y:S01]  /*25080*/  VIADD R8, R3, 0x30 ;  /* 0x0000003003087836 */ /* 0x000fe20000000000 */
[----:B------:R-:W-:-:S02]  /*25090*/  SHF.R.S32.HI R7, RZ, 0x2, R7 ;  /* 0x00000002ff077819 */ /* 0x000fc40000011407 */
[-C--:B------:R-:W-:Y:S02]  /*250a0*/  ISETP.GE.AND P2, PT, R6, R14.reuse, PT ;  /* 0x0000000e0600720c */ /* 0x080fe40003f46270 */
[----:B------:R-:W-:Y:S01]  /*250b0*/  ISETP.GE.AND P1, PT, R8, R14, PT ;  /* 0x0000000e0800720c */ /* 0x000fe20003f26270 */
[----:B------:R-:W-:Y:S01]  /*250c0*/  IMAD R6, R15, 0x10, R7 ;  /* 0x000000100f067824 */ /* 0x000fe200078e0207 */
[----:B------:R1:W3:Y:S01]  /*250d0*/  LDS.128 R8, [R244+0x1000] ;  /* 0x00100000f4087984 */ /* 0x0002e20000000c00 */
[----:B------:R-:W-:-:S03]  /*250e0*/  IMAD.WIDE.U32 R14, R18, R237, R16 ;  /* 0x000000ed120e7225 */ /* 0x000fc600078e0010 */
[----:B------:R1:W4:Y:S04]  /*250f0*/  LDS.128 R16, [R244+0x800] ;  /* 0x00080000f4107984 */ /* 0x0003280000000c00 */
[----:B------:R-:W1:Y:S01]  /*25100*/  LDS.128 R244, [R244+0x1800] ;  /* 0x00180000f4f47984 */ /* 0x000e620000000c00 */
[----:B------:R-:W-:Y:S05]  /*25110*/  @P0 BRA `(.L_x_2769) ;  /* 0x0000000000400947 */ /* 0x000fea0003800000 */
[C---:B------:R-:W-:Y:S02]  /*25120*/  IMAD R240, R239.reuse, -0x40, R240 ;  /* 0xffffffc0eff07824 */ /* 0x040fe400078e02f0 */
[C---:B------:R-:W-:Y:S02]  /*25130*/  VIADD R7, R6.reuse, 0x8 ;  /* 0x0000000806077836 */ /* 0x040fe40000000000 */
[----:B------:R-:W-:Y:S01]  /*25140*/  IMAD R0, R239, 0x40, R0 ;  /* 0x00000040ef007824 */ /* 0x000fe200078e0200 */
[CC--:B------:R-:W-:Y:S02]  /*25150*/  ISETP.GE.AND P6, PT, R6.reuse, R240.reuse, PT ;  /* 0x000000f00600720c */ /* 0x0c0fe40003fc6270 */
[----:B------:R-:W-:Y:S02]  /*25160*/  ISETP.GE.AND P5, PT, R7, R240, PT ;  /* 0x000000f00700720c */ /* 0x000fe40003fa6270 */
[----:B------:R-:W-:Y:S02]  /*25170*/  SHF.R.S32.HI R7, RZ, 0x1f, R0 ;  /* 0x0000001fff077819 */ /* 0x000fe40000011400 */
[----:B------:R-:W-:-:S04]  /*25180*/  IADD3 R0, P0, R6, R0, RZ ;  /* 0x0000000006007210 */ /* 0x000fc80007f1e0ff */
[----:B------:R-:W-:Y:S02]  /*25190*/  LEA.HI.X.SX32 R7, R6, R7, 0x1, P0 ;  /* 0x0000000706077211 */ /* 0x000fe400000f0eff */
[----:B-----5:R-:W-:Y:S02]  /*251a0*/  LEA R6, P0, R0, R28, 0x2 ;  /* 0x0000001c00067211 */ /* 0x020fe400078010ff */
[C---:B------:R-:W-:Y:S02]  /*251b0*/  @!P6 R2UR UR8, R12.reuse ;  /* 0x000000000c08e2ca */ /* 0x040fe400000e0000 */
[C---:B------:R-:W-:Y:S02]  /*251c0*/  @!P6 R2UR UR9, R13.reuse ;  /* 0x000000000d09e2ca */ /* 0x040fe400000e0000 */
[----:B------:R-:W-:Y:S02]  /*251d0*/  @!P5 R2UR UR4, R12 ;  /* 0x000000000c04d2ca */ /* 0x000fe400000e0000 */
[----:B------:R-:W-:-:S02]  /*251e0*/  @!P5 R2UR UR5, R13 ;  /* 0x000000000d05d2ca */ /* 0x000fc400000e0000 */
[----:B------:R-:W-:-:S07]  /*251f0*/  LEA.HI.X R7, R0, R29, R7, 0x2, P0 ;  /* 0x0000001d00077211 */ /* 0x000fce00000f1407 */
[----:B------:R1:W-:Y:S04]  /*25200*/  @!P6 ST.E desc[UR8][R6.64], R4 ;  /* 0x000000040600e985 */ /* 0x0003e8000c101908 */
[----:B------:R1:W-:Y:S02]  /*25210*/  @!P5 ST.E desc[UR4][R6.64+0x20], R5 ;  /* 0x000020050600d985 */ /* 0x0003e4000c101904 */
.L_x_2769:
[----:B------:R-:W-:Y:S05]  /*25220*/  BSYNC B0 ;  /* 0x0000000000007941 */ /* 0x000fea0003800000 */
.L_x_2768:
[----:B------:R-:W-:Y:S01]  /*25230*/  BSSY B0, `(.L_x_2770) ;  /* 0x000000e000007945 */ /* 0x000fe20003800000 */
[----:B------:R-:W-:Y:S02]  /*25240*/  SHF.R.S32.HI R0, RZ, 0x1f, R3 ;  /* 0x0000001fff007819 */ /* 0x000fe40000011403 */
[----:B-1----:R-:W-:Y:S01]  /*25250*/  IADD3 R7, R15, R2, RZ ;  /* 0x000000020f077210 */ /* 0x002fe20007ffe0ff */
        /* <DEDUP_REMOVED lines=8> */
[----:B-----5:R-:W-:-:S04]  /*252e0*/  LEA R28, P0, R4, R26, 0x1 ;  /* 0x0000001a041c7211 */ /* 0x020fc800078008ff */
[----:B------:R-:W-:-:S05]  /*252f0*/  LEA.HI.X R29, R4, R27, R2, 0x1, P0 ;  /* 0x0000001b041d7211 */ /* 0x000fca00000f0c02 */
[----:B--2---:R1:W-:Y:S04]  /*25300*/  ST.E.128 desc[UR4][R28.64], R20 ;  /* 0x000000141c007985 */ /* 0x0043e8000c101d04 */
.L_x_2771:
[----:B------:R-:W-:Y:S05]  /*25310*/  BSYNC B0 ;  /* 0x0000000000007941 */ /* 0x000fea0003800000 */
.L_x_2770:
[----:B------:R-:W-:Y:S04]  /*25320*/  BSSY B0, `(.L_x_2772) ;  /* 0x000000f000007945 */ /* 0x000fe80003800000 */
[----:B------:R-:W-:Y:S05]  /*25330*/  @P3 BRA `(.L_x_2773) ;  /* 0x0000000000343947 */ /* 0x000fea0003800000 */
[----:B------:R-:W-:Y:S01]  /*25340*/  IADD3 R4, P0, R3, 0x10, RZ ;  /* 0x0000001003047810 */ /* 0x000fe20007f1e0ff */
[----:B-12---:R-:W-:Y:S01]  /*25350*/  IMAD.MOV.U32 R20, RZ, RZ, R14 ;  /* 0x000000ffff147224 */ /* 0x006fe200078e000e */
[----:B------:R-:W-:Y:S02]  /*25360*/  MOV R21, R7 ;  /* 0x0000000700157202 */ /* 0x000fe40000000f00 */
[----:B------:R-:W-:Y:S01]  /*25370*/  R2UR UR4, R12 ;  /* 0x000000000c0472ca */ /* 0x000fe200000e0000 */
[----:B------:R-:W-:Y:S01]  /*25380*/  IMAD.X R2, RZ, RZ, R0, P0 ;  /* 0x000000ffff027224 */ /* 0x000fe200000e0600 */
[----:B------:R-:W-:Y:S01]  /*25390*/  R2UR UR5, R13 ;  /* 0x000000000d0572ca */ /* 0x000fe200000e0000 */
[----:B------:R-:W-:-:S04]  /*253a0*/  IMAD.WIDE.U32 R20, R24, R4, R20 ;  /* 0x0000000418147225 */ /* 0x000fc800078e0014 */
[----:B------:R-:W-:-:S04]  /*253b0*/  IMAD R2, R2, R24, RZ ;  /* 0x0000001802027224 */ /* 0x000fc800078e02ff */
[----:B------:R-:W-:Y:S01]  /*253c0*/  IMAD R2, R25, R4, R2 ;  /* 0x0000000419027224 */ /* 0x000fe200078e0202 */
[----:B-----5:R-:W-:-:S03]  /*253d0*/  LEA R4, P0, R20, R26, 0x1 ;  /* 0x0000001a14047211 */ /* 0x020fc600078008ff */
[----:B------:R-:W-:-:S05]  /*253e0*/  IMAD.IADD R2, R21, 0x1, R2 ;  /* 0x0000000115027824 */ /* 0x000fca00078e0202 */
[----:B------:R-:W-:-:S05]  /*253f0*/  LEA.HI.X R5, R20, R27, R2, 0x1, P0 ;  /* 0x0000001b14057211 */ /* 0x000fca00000f0c02 */
[----:B----4-:R1:W-:Y:S02]  /*25400*/  ST.E.128 desc[UR4][R4.64], R16 ;  /* 0x0000001004007985 */ /* 0x0103e4000c101d04 */
.L_x_2773:
[----:B------:R-:W-:Y:S05]  /*25410*/  BSYNC B0 ;  /* 0x0000000000007941 */ /* 0x000fea0003800000 */
.L_x_2772:
[----:B------:R-:W-:Y:S04]  /*25420*/  BSSY B0, `(.L_x_2774) ;  /* 0x000000f000007945 */ /* 0x000fe80003800000 */
[----:B------:R-:W-:Y:S05]  /*25430*/  @P2 BRA `(.L_x_2775) ;  /* 0x0000000000342947 */ /* 0x000fea0003800000 */
[----:B-1----:R-:W-:Y:S01]  /*25440*/  IADD3 R4, P0, R3, 0x20, RZ ;  /* 0x0000002003047810 */ /* 0x002fe20007f1e0ff */
[----:B----4-:R-:W-:Y:S01]  /*25450*/  IMAD.MOV.U32 R16, RZ, RZ, R14 ;  /* 0x000000ffff107224 */ /* 0x010fe200078e000e */
        /* <DEDUP_REMOVED lines=10> */
[----:B---3--:R1:W-:Y:S02]  /*25500*/  ST.E.128 desc[UR4][R4.64], R8 ;  /* 0x0000000804007985 */ /* 0x0083e4000c101d04 */
.L_x_2775:
[----:B------:R-:W-:Y:S05]  /*25510*/  BSYNC B0 ;  /* 0x0000000000007941 */ /* 0x000fea0003800000 */
.L_x_2774:
[----:B-1----:R-:W-:Y:S02]  /*25520*/  MOV R4, R236 ;  /* 0x000000ec00047202 */ /* 0x002fe40000000f00 */
[----:B------:R-:W-:-:S04]  /*25530*/  MOV R5, 0x0 ;  /* 0x0000000000057802 */ /* 0x000fc80000000f00 */
[----:B--2345:R-:W-:Y:S05]  /*25540*/  @P1 RET.REL.NODEC R4 `(_ZN5flash24flash_fwd_splitkv_kernelI23Flash_fwd_kernel_traitsILi64ELi64ELi256ELi4ELb0ELb0EN7cutlass10bfloat16_tE19Flash_kernel_traitsILi64ELi64ELi256ELi4ES3_EELb1ELb0ELb0ELb0ELb1ELb0ELb0ELb1EEEvNS_16Flash_fwd_paramsE) ;  /* 0xfffffda804ac1950 */ /* 0x03cfea0003c3ffff */
[----:B------:R-:W-:Y:S01]  /*25550*/  IADD3 R3, P0, R3, 0x30, RZ ;  /* 0x0000003003037810 */ /* 0x000fe20007f1e0ff */
[----:B------:R-:W-:Y:S01]  /*25560*/  IMAD.MOV.U32 R5, RZ, RZ, R7 ;  /* 0x000000ffff057224 */ /* 0x000fe200078e0007 */
[----:B------:R-:W-:Y:S01]  /*25570*/  MOV R4, R14 ;  /* 0x0000000e00047202 */ /* 0x000fe20000000f00 */
[----:B------:R-:W-:Y:S01]  /*25580*/  IMAD.MOV.U32 R237, RZ, RZ, 0x0 ;  /* 0x00000000ffed7424 */ /* 0x000fe200078e00ff */
[----:B------:R-:W-:Y:S01]  /*25590*/  R2UR UR4, R12 ;  /* 0x000000000c0472ca */ /* 0x000fe200000e0000 */
[----:B------:R-:W-:Y:S01]  /*255a0*/  IMAD.X R0, RZ, RZ, R0, P0 ;  /* 0x000000ffff007224 */ /* 0x000fe200000e0600 */
[----:B------:R-:W-:Y:S01]  /*255b0*/  R2UR UR5, R13 ;  /* 0x000000000d0572ca */ /* 0x000fe200000e0000 */
[----:B------:R-:W-:-:S04]  /*255c0*/  IMAD.WIDE.U32 R4, R24, R3, R4 ;  /* 0x0000000318047225 */ /* 0x000fc800078e0004 */
[----:B------:R-:W-:Y:S01]  /*255d0*/  IMAD R0, R0, R24, RZ ;  /* 0x0000001800007224 */ /* 0x000fe200078e02ff */
[----:B------:R-:W-:-:S03]  /*255e0*/  LEA R2, P0, R4, R26, 0x1 ;  /* 0x0000001a04027211 */ /* 0x000fc600078008ff */
[----:B------:R-:W-:-:S05]  /*255f0*/  IMAD R0, R25, R3, R0 ;  /* 0x0000000319007224 */ /* 0x000fca00078e0200 */
[----:B------:R-:W-:-:S04]  /*25600*/  IADD3 R0, R5, R0, RZ ;  /* 0x0000000005007210 */ /* 0x000fc80007ffe0ff */
[----:B------:R-:W-:-:S05]  /*25610*/  LEA.HI.X R3, R4, R27, R0, 0x1, P0 ;  /* 0x0000001b04037211 */ /* 0x000fca00000f0c00 */
[----:B------:R1:W-:Y:S02]  /*25620*/  ST.E.128 desc[UR4][R2.64], R244 ;  /* 0x000000f402007985 */ /* 0x0003e4000c101d04 */
[----:B-1----:R-:W-:Y:S05]  /*25630*/  RET.REL.NODEC R236 `(_ZN5flash24flash_fwd_splitkv_kernelI23Flash_fwd_kernel_traitsILi64ELi64ELi256ELi4ELb0ELb0EN7cutlass10bfloat16_tE19Flash_kernel_traitsILi64ELi64ELi256ELi4ES3_EELb1ELb0ELb0ELb0ELb1ELb0ELb0ELb1EEEvNS_16Flash_fwd_paramsE) ;  /* 0xfffffda8ec707950 */ /* 0x002fea0003c3ffff */
.L_x_2764:
[----:B------:R-:W-:Y:S01]  /*25640*/  MOV R3, 0x1f ;  /* 0x0000001f00037802 */ /* 0x000fe20000000f00 */
[----:B------:R-:W-:Y:S01]  /*25650*/  IMAD.MOV.U32 R4, RZ, RZ, 0x2 ;  /* 0x00000002ff047424 */ /* 0x000fe200078e00ff */
[----:B------:R-:W-:Y:S01]  /*25660*/  MOV R7, R250 ;  /* 0x000000fa00077202 */ /* 0x000fe20000000f00 */
[----:B------:R-:W-:-:S07]  /*25670*/  IMAD.MOV.U32 R5, RZ, RZ, -0x1 ;  /* 0xffffffffff057424 */ /* 0x000fce00078e00ff */
[----:B-1---5:R-:W-:Y:S05]  /*25680*/  WARPSYNC.COLLECTIVE R5, `(.L_x_2776) ;  /* 0x0000000005087348 */ /* 0x022fea0003c00000 */
[----:B------:R2:W3:Y:S02]  /*25690*/  SHFL.BFLY P0, R3, R7, R4, R3 ;  /* 0x0c00000407037389 */ /* 0x0004e40000000003 */
[----:B-123-5:R-:W-:Y:S01]  /*256a0*/  ENDCOLLECTIVE ;  /* 0x000000000000791b */ /* 0x02efe20003800000 */
.L_x_2776:
[----:B------:R-:W-:Y:S01]  /*256b0*/  MOV R4, R3 ;  /* 0x0000000300047202 */ /* 0x000fe20000000f00 */
[----:B------:R-:W-:-:S04]  /*256c0*/  IMAD.MOV.U32 R3, RZ, RZ, 0x1f ;  /* 0x0000001fff037424 */ /* 0x000fc800078e00ff */
[----:B------:R-:W-:Y:S01]  /*256d0*/  FADD.FTZ R250, R4, R250 ;  /* 0x000000fa04fa7221 */ /* 0x000fe20000010000 */
[----:B------:R-:W-:-:S03]  /*256e0*/  MOV R4, 0x1 ;  /* 0x0000000100047802 */ /* 0x000fc60000000f00 */
[----:B------:R-:W-:-:S07]  /*256f0*/  IMAD.MOV.U32 R7, RZ, RZ, R250 ;  /* 0x000000ffff077224 */ /* 0x000fce00078e00fa */
[----:B------:R-:W-:Y:S05]  /*25700*/  WARPSYNC.COLLECTIVE R5, `(.L_x_2777) ;  /* 0x0000000005087348 */ /* 0x000fea0003c00000 */
[----:B------:R1:W2:Y:S02]  /*25710*/  SHFL.BFLY P0, R3, R7, R4, R3 ;  /* 0x0c00000407037389 */ /* 0x0002a40000000003 */
[----:B-12---:R-:W-:Y:S01]  /*25720*/  ENDCOLLECTIVE ;  /* 0x000000000000791b */ /* 0x006fe20003800000 */
.L_x_2777:
[----:B------:R-:W-:Y:S01]  /*25730*/  MOV R10, R3 ;  /* 0x00000003000a7202 */ /* 0x000fe20000000f00 */
[----:B------:R-:W-:Y:S01]  /*25740*/  IMAD.MOV.U32 R7, RZ, RZ, R251 ;  /* 0x000000ffff077224 */ /* 0x000fe200078e00fb */
[----:B------:R-:W-:Y:S02]  /*25750*/  MOV R3, 0x1f ;  /* 0x0000001f00037802 */ /* 0x000fe40000000f00 */
[----:B------:R-:W-:Y:S01]  /*25760*/  MOV R4, 0x2 ;  /* 0x0000000200047802 */ /* 0x000fe20000000f00 */
[----:B------:R-:W-:-:S07]  /*25770*/  FADD.FTZ R10, R250, R10 ;  /* 0x0000000afa0a7221 */ /* 0x000fce0000010000 */
[----:B------:R-:W-:Y:S05]  /*25780*/  WARPSYNC.COLLECTIVE R5, `(.L_x_2778) ;  /* 0x0000000005087348 */ /* 0x000fea0003c00000 */
[----:B------:R1:W2:Y:S02]  /*25790*/  SHFL.BFLY P0, R3, R7, R4, R3 ;  /* 0x0c00000407037389 */ /* 0x0002a40000000003 */
[----:B-12---:R-:W-:Y:S01]  /*257a0*/  ENDCOLLECTIVE ;  /* 0x000000000000791b */ /* 0x006fe20003800000 */
.L_x_2778:
[----:B------:R-:W-:Y:S01]  /*257b0*/  FADD.FTZ R251, R3, R251 ;  /* 0x000000fb03fb7221 */ /* 0x000fe20000010000 */
[----:B------:R-:W-:Y:S02]  /*257c0*/  MOV R3, 0x1f ;  /* 0x0000001f00037802 */ /* 0x000fe40000000f00 */
[----:B------:R-:W-:Y:S01]  /*257d0*/  MOV R4, 0x1 ;  /* 0x0000000100047802 */ /* 0x000fe20000000f00 */
[----:B------:R-:W-:-:S07]  /*257e0*/  IMAD.MOV.U32 R7, RZ, RZ, R251 ;  /* 0x000000ffff077224 */ /* 0x000fce00078e00fb */
[----:B------:R-:W-:Y:S05]  /*257f0*/  WARPSYNC.COLLECTIVE R5, `(.L_x_2779) ;  /* 0x0000000005087348 */ /* 0x000fea0003c00000 */
[----:B------:R1:W2:Y:S02]  /*25800*/  SHFL.BFLY P0, R3, R7, R4, R3 ;  /* 0x0c00000407037389 */ /* 0x0002a40000000003 */
[----:B-12---:R-:W-:Y:S01]  /*25810*/  ENDCOLLECTIVE ;  /* 0x000000000000791b */ /* 0x006fe20003800000 */
.L_x_2779:
[----:B------:R-:W-:Y:S05]  /*25820*/  BRA `(.L_x_2780) ;  /* 0xffffffe800ec7947 */ /* 0x000fea000383ffff */
.L_x_2781:
        /* <DEDUP_REMOVED lines=13> */
.L_x_7956:


//--------------------- .text._ZN5flash24flash_fwd_splitkv_kernelI23Flash_fwd_kernel_traitsILi64ELi64ELi256ELi4ELb0ELb0EN7cutlass10bfloat16_tE19Flash_kernel_traitsILi64ELi64ELi256ELi4ES3_EELb1ELb0ELb0ELb0ELb1ELb1ELb0ELb1EEEvNS_16Flash_fwd_paramsE --------------------------
	.section	.text._ZN5flash24flash_fwd_splitkv_kernelI23Flash_fwd_kernel_traitsILi64ELi64ELi256ELi4ELb0ELb0EN7cutlass10bfloat16_tE19Flash_kernel_traitsILi64ELi64ELi256ELi4ES3_EELb1ELb0ELb0ELb0ELb1ELb1ELb0ELb1EEEvNS_16Flash_fwd_paramsE,"ax",@progbits
	.align	128
        .global         _ZN5flash24flash_fwd_splitkv_kernelI23Flash_fwd_kernel_traitsILi64ELi64ELi256ELi4ELb0ELb0EN7cutlass10bfloat16_tE19Flash_kernel_traitsILi64ELi64ELi256ELi4ES3_EELb1ELb0ELb0ELb0ELb1ELb1ELb0ELb1EEEvNS_16Flash_fwd_paramsE
        .type           _ZN5flash24flash_fwd_splitkv_kernelI23Flash_fwd_kernel_traitsILi64ELi64ELi256ELi4ELb0ELb0EN7cutlass10bfloat16_tE19Flash_kernel_traitsILi64ELi64ELi256ELi4ES3_EELb1ELb0ELb0ELb0ELb1ELb1ELb0ELb1EEEvNS_16Flash_fwd_paramsE,@function
        .size           _ZN5flash24flash_fwd_splitkv_kernelI23Flash_fwd_kernel_traitsILi64ELi64ELi256ELi4ELb0ELb0EN7cutlass10bfloat16_tE19Flash_kernel_traitsILi64ELi64ELi256ELi4ES3_EELb1ELb0ELb0ELb0ELb1ELb1ELb0ELb1EEEvNS_16Flash_fwd_paramsE,(.L_x_7957 - _ZN5flash24flash_fwd_splitkv_kernelI23Flash_fwd_kernel_traitsILi64ELi64ELi256ELi4ELb0ELb0EN7cutlass10bfloat16_tE19Flash_kernel_traitsILi64ELi64ELi256ELi4ES3_EELb1ELb0ELb0ELb0ELb1ELb1ELb0ELb1EEEvNS_16Flash_fwd_paramsE)
        .other          _ZN5flash24flash_fwd_splitkv_kernelI23Flash_fwd_kernel_traitsILi64ELi64ELi256ELi4ELb0ELb0EN7cutlass10bfloat16_tE19Flash_kernel_traitsILi64ELi64ELi256ELi4ES3_EELb1ELb0ELb0ELb0ELb1ELb1ELb0ELb1EEEvNS_16Flash_fwd_paramsE,@"STO_CUDA_ENTRY STV_DEFAULT"
_ZN5flash24flash_fwd_splitkv_kernelI23Flash_fwd_kernel_traitsILi64ELi64ELi256ELi4ELb0ELb0EN7cutlass10bfloat16_tE19Flash_kernel_traitsILi64ELi64ELi256ELi4ES3_EELb1ELb0ELb0ELb0ELb1ELb1ELb0ELb1EEEvNS_16Flash_fwd_paramsE:
.text._ZN5flash24flash_fwd_splitkv_kernelI23Flash_fwd_kernel_traitsILi64ELi64ELi256ELi4ELb0ELb0EN7cutlass10bfloat16_tE19Flash_kernel_traitsILi64ELi64ELi256ELi4ES3_EELb1ELb0ELb0ELb0ELb1ELb1ELb0ELb1EEEvNS_16Flash_fwd_paramsE:
[----:B------:R-:W1:Y:S08]  /*0000*/  LDC R1, c[0x0][0x28] ;  /* 0x00000a00ff017b82 */ /* 0x000e700000000800 */
[----:B------:R-:W2:Y:S01]  /*0010*/  LDC.64 R26, c[0x0][0x198] ;  /* 0x00006600ff1a7b82 */ /* 0x000ea20000000a00 */
[----:B------:R-:W-:Y:S01]  /*0020*/  BSSY B3, `(.L_x_2782) ;  /* 0x0000003000037945 */ /* 0x000fe20003800000 */
[----:B-1----:R-:W-:-:S06]  /*0030*/  IADD3 R1, R1, -0x30, RZ ;  /* 0xffffffd001017810 */ /* 0x002fcc0007ffe0ff */
[----:B--2---:R-:W-:Y:S05]  /*0040*/  CALL.REL.NOINC `($_ZN5flash24flash_fwd_splitkv_kernelI23Flash_fwd_kernel_traitsILi64ELi64ELi256ELi4ELb0ELb0EN7cutlass10bfloat16_tE19Flash_kernel_traitsILi64ELi64ELi256ELi4ES3_EELb1ELb0ELb0ELb0ELb1ELb1ELb0ELb1EEEvNS_16Flash_fwd_paramsE$_ZN5flash30compute_attn_1rowblock_splitkvI23Flash_fwd_kernel_traitsILi64ELi64ELi256ELi4ELb0ELb0EN7cutlass10bfloat16_tE19Flash_kernel_traitsILi64ELi64ELi256ELi4ES3_EELb1ELb0ELb0ELb0ELb1ELb1ELb0ELb1ENS_16Flash_fwd_paramsEEEvRKT8_iiiii) ;  /* 0x0000000000087944 */ /* 0x004fea0003c00000 */
[----:B------:R-:W-:Y:S05]  /*0050*/  BSYNC B3 ;  /* 0x0000000000037941 */ /* 0x000fea0003800000 */
.L_x_2782:
[----:B------:R-:W-:Y:S05]  /*0060*/  EXIT ;  /* 0x000000000000794d */ /* 0x000fea0003800000 */
        .type           $_ZN5flash24flash_fwd_splitkv_kernelI23Flash_fwd_kernel_traitsILi64ELi64ELi256ELi4ELb0ELb0EN7cutlass10bfloat16_tE19Flash_kernel_traitsILi64ELi64ELi256ELi4ES3_EELb1ELb0ELb0ELb0ELb1ELb1ELb0ELb1EEEvNS_16Flash_fwd_paramsE$_ZN5flash30compute_attn_1rowblock_splitkvI23Flash_fwd_kernel_traitsILi64ELi64ELi256ELi4ELb0ELb0EN7cutlass10bfloat16_tE19Flash_kernel_traitsILi64ELi64ELi256ELi4ES3_EELb1ELb0ELb0ELb0ELb1ELb1ELb0ELb1ENS_16Flash_fwd_paramsEEEvRKT8_iiiii,@function
        .size           $_ZN5flash24flash_fwd_splitkv_kernelI23Flash_fwd_kernel_traitsILi64ELi64ELi256ELi4ELb0ELb0EN7cutlass10bfloat16_tE19Flash_kernel_traitsILi64ELi64ELi256ELi4ES3_EELb1ELb0ELb0ELb0ELb1ELb1ELb0ELb1EEEvNS_16Flash_fwd_paramsE$_ZN5flash30compute_attn_1rowblock_splitkvI23Flash_fwd_kernel_traitsILi64ELi64ELi256ELi4ELb0ELb0EN7cutlass10bfloat16_tE19Flash_kernel_traitsILi64ELi64ELi256ELi4ES3_EELb1ELb0ELb0ELb0ELb1ELb1ELb0ELb1ENS_16Flash_fwd_paramsEEEvRKT8_iiiii,(.L_x_7957 - $_ZN5flash24flash_fwd_splitkv_kernelI23Flash_fwd_kernel_traitsILi64ELi64ELi256ELi4ELb0ELb0EN7cutlass10bfloat16_tE19Flash_kernel_traitsILi64ELi64ELi256ELi4ES3_EELb1ELb0ELb0ELb0ELb1ELb1ELb0ELb1EEEvNS_16Flash_fwd_paramsE$_ZN5flash30compute_attn_1rowblock_splitkvI23Flash_fwd_kernel_traitsILi64ELi64ELi256ELi4ELb0ELb0EN7cutlass10bfloat16_tE19Flash_kernel_traitsILi64ELi64ELi256ELi4ES3_EELb1ELb0ELb0ELb0ELb1ELb1ELb0ELb1ENS_16Flash_fwd_paramsEEEvRKT8_iiiii)
$_ZN5flash24flash_fwd_splitkv_kernelI23Flash_fwd_kernel_traitsILi64ELi64ELi256ELi4ELb0ELb0EN7cutlass10bfloat16_tE19Flash_kernel_traitsILi64ELi64ELi256ELi4ES3_EELb1ELb0ELb0ELb0ELb1ELb1ELb0ELb1EEEvNS_16Flash_fwd_paramsE$_ZN5flash30compute_attn_1rowblock_splitkvI23Flash_fwd_kernel_traitsILi64ELi64ELi256ELi4ELb0ELb0EN7cutlass10bfloat16_tE19Flash_kernel_traitsILi64ELi64ELi256ELi4ES3_EELb1ELb0ELb0ELb0ELb1ELb1ELb0ELb1ENS_16Flash_fwd_paramsEEEvRKT8_iiiii:
        /* <DEDUP_REMOVED lines=30> */
.L_x_2784:
[----:B------:R-:W-:Y:S05]  /*0250*/  BSYNC B0 ;  /* 0x0000000000007941 */ /* 0x000fea0003800000 */
.L_x_2783:
        /* <DEDUP_REMOVED lines=8> */
.L_x_2786:
[----:B------:R3:W5:Y:S02]  /*02e0*/  LD.E R0, desc[UR6][R26.64+0xb8] ;  /* 0x0000b8061a007980 */ /* 0x000764000c101900 */
.L_x_2787:
[----:B------:R-:W-:Y:S05]  /*02f0*/  BSYNC B0 ;  /* 0x0000000000007941 */ /* 0x000fea0003800000 */
.L_x_2785:
        /* <DEDUP_REMOVED lines=10> */
.L_x_2789:
[----:B------:R-:W2:Y:S01]  /*03a0*/  LD.E.64 R2, desc[UR6][R26.64+0x108] ;  /* 0x000108061a027980 */ /* 0x000ea2000c101b00 */
[----:B------:R-:W-:Y:S01]  /*03b0*/  BSSY B0, `(.L_x_2791) ;  /* 0x0000006000007945 */ /* 0x000fe20003800000 */
[----:B------:R-:W-:Y:S01]  /*03c0*/  IMAD.MOV.U32 R0, RZ, RZ, RZ ;  /* 0x000000ffff007224 */ /* 0x000fe200078e00ff */
[----:B--2---:R-:W-:-:S04]  /*03d0*/  ISETP.NE.U32.AND P0, PT, R2, RZ, PT ;  /* 0x000000ff0200720c */ /* 0x004fc80003f05070 */
[----:B------:R-:W-:-:S13]  /*03e0*/  ISETP.NE.AND.EX P0, PT, R3, RZ, PT, P0 ;  /* 0x000000ff0300720c */ /* 0x000fda0003f05300 */
[----:B------:R-:W-:Y:S05]  /*03f0*/  @!P0 BRA `(.L_x_2792) ;  /* 0x0000000000048947 */ /* 0x000fea0003800000 */
[----:B------:R2:W5:Y:S02]  /*0400*/  LD.E R0, desc[UR6][R26.64+0xbc] ;  /* 0x0000bc061a007980 */ /* 0x000564000c101900 */
.L_x_2792:
[----:B------:R-:W-:Y:S05]  /*0410*/  BSYNC B0 ;  /* 0x0000000000007941 */ /* 0x000fea0003800000 */
.L_x_2791:
[----:B-----5:R-:W-:Y:S02]  /*0420*/  IADD3 R196, R111, R0, RZ ;  /* 0x000000006fc47210 */ /* 0x020fe40007ffe0ff */
.L_x_2790:
[----:B------:R-:W-:Y:S05]  /*0430*/  BSYNC B1 ;  /* 0x0000000000017941 */ /* 0x000fea0003800000 */
.L_x_2788:
[----:B------:R-:W4:Y:S01]  /*0440*/  S2R R36, SR_CTAID.X ;  /* 0x0000000000247919 */ /* 0x000f220000002500 */
[----:B------:R-:W-:Y:S01]  /*0450*/  MOV R20, 0x50 ;  /* 0x0000005000147802 */ /* 0x000fe20000000f00 */
[----:B------:R-:W-:-:S03]  /*0460*/  IMAD.MOV.U32 R3, RZ, RZ, 0x0 ;  /* 0x00000000ff037424 */ /* 0x000fc600078e00ff */
[----:B------:R-:W-:Y:S01]  /*0470*/  MOV R2, R20 ;  /* 0x0000001400027202 */ /* 0x000fe20000000f00 */
[----:B----4-:R-:W-:-:S05]  /*0480*/  IMAD.SHL.U32 R237, R36, 0x40, RZ ;  /* 0x0000004024ed7824 */ /* 0x010fca00078e00ff */
[----:B------:R-:W-:-:S13]  /*0490*/  ISETP.GT.AND P0, PT, R22, R237, PT ;  /* 0x000000ed1600720c */ /* 0x000fda0003f04270 */
[----:B-123--:R-:W-:Y:S05]  /*04a0*/  @!P0 RET.REL.NODEC R2 `(_ZN5flash24flash_fwd_splitkv_kernelI23Flash_fwd_kernel_traitsILi64ELi64ELi256ELi4ELb0ELb0EN7cutlass10bfloat16_tE19Flash_kernel_traitsILi64ELi64ELi256ELi4ES3_EELb1ELb0ELb0ELb0ELb1ELb1ELb0ELb1EEEvNS_16Flash_fwd_paramsE) ;  /* 0xfffffff802d48950 */ /* 0x00efea0003c3ffff */
        /* <DEDUP_REMOVED lines=18> */
[----:B------:R2:W-:-:S12]  /*05d0*/  STL [R1], R37 ;  /* 0x0000002501007387 */ /* 0x0005d80000100800 */
[----:B-1----:R-:W-:Y:S05]  /*05e0*/  @P0 BRA `(.L_x_2793) ;  /* 0x0000000400ec0947 */ /* 0x002fea0003800000 */
[----:B------:R-:W-:Y:S01]  /*05f0*/  ISETP.NE.AND P0, PT, R40, -0x1, PT ;  /* 0xffffffff2800780c */ /* 0x000fe20003f05270 */
[----:B------:R-:W3:Y:S04]  /*0600*/  LD.E.64 R2, desc[UR6][R26.64+0x88] ;  /* 0x000088061a027980 */ /* 0x000ee8000c101b00 */
[----:B------:R-:W4:Y:S04]  /*0610*/  LD.E R15, desc[UR6][R26.64+0x60] ;  /* 0x000060061a0f7980 */ /* 0x000f28000c101900 */
[----:B------:R-:W2:Y:S04]  /*0620*/  LD.E R18, desc[UR6][R26.64+0xb4] ;  /* 0x0000b4061a127980 */ /* 0x000ea8000c101900 */
[----:B------:R-:W4:Y:S04]  /*0630*/  @!P0 LD.E.64 R6, desc[UR6][R26.64+0x80] ;  /* 0x000080061a068980 */ /* 0x000f28000c101b00 */
[----:B------:R-:W2:Y:S04]  /*0640*/  LD.E.64 R10, desc[UR6][R26.64+0x90] ;  /* 0x000090061a0a7980 */ /* 0x000ea8000c101b00 */
[----:B------:R-:W2:Y:S04]  /*0650*/  LD.E.64 R12, desc[UR6][R26.64+0xa0] ;  /* 0x0000a0061a0c7980 */ /* 0x000ea8000c101b00 */
[----:B------:R-:W5:Y:S01]  /*0660*/  LD.E.64 R26, desc[UR6][R26.64+0x70] ;  /* 0x000070061a1a7980 */ /* 0x000f62000c101b00 */
[----:B------:R-:W-:Y:S01]  /*0670*/  SHF.R.S32.HI R19, RZ, 0x1f, R235 ;  /* 0x0000001fff137819 */ /* 0x000fe200000114eb */
[----:B------:R-:W1:Y:S03]  /*0680*/  S2R R21, SR_CTAID.Z ;  /* 0x0000000000157919 */ /* 0x000e660000002700 */
[----:B------:R-:W-:-:S04]  /*0690*/  LEA.HI R19, R19, R235, RZ, 0x3 ;  /* 0x000000eb13137211 */ /* 0x000fc800078f18ff */
[----:B------:R-:W-:Y:S02]  /*06a0*/  LOP3.LUT R4, R19, 0x1ffffff8, RZ, 0xc0, !PT ;  /* 0x1ffffff813047812 */ /* 0x000fe400078ec0ff */
[----:B------:R-:W-:-:S03]  /*06b0*/  @!P0 SHF.R.S32.HI R14, RZ, 0x1f, R38 ;  /* 0x0000001fff0e8819 */ /* 0x000fc60000011426 */
[----:B------:R-:W-:-:S04]  /*06c0*/  IMAD.IADD R4, R235, 0x1, -R4 ;  /* 0x00000001eb047824 */ /* 0x000fc800078e0a04 */
[----:B------:R-:W-:Y:S01]  /*06d0*/  IMAD.SHL.U32 R4, R4, 0x8, RZ ;  /* 0x0000000804047824 */ /* 0x000fe200078e00ff */
[----:B------:R-:W-:Y:S01]  /*06e0*/  LOP3.LUT P3, RZ, R235, 0x7, RZ, 0xc0, !PT ;  /* 0x00000007ebff7812 */ /* 0x000fe2000786c0ff */
[----:B------:R-:W-:Y:S01]  /*06f0*/  BSSY B0, `(.L_x_2794) ;  /* 0x0000031000007945 */ /* 0x000fe20003800000 */
[C---:B---3--:R-:W-:Y:S02]  /*0700*/  IMAD R16, R3.reuse, R237, RZ ;  /* 0x000000ed03107224 */ /* 0x048fe400078e02ff */
[-C--:B------:R-:W-:Y:S02]  /*0710*/  @P0 IMAD R0, R3, R40.reuse, RZ ;  /* 0x0000002803000224 */ /* 0x080fe400078e02ff */
[----:B------:R-:W-:-:S04]  /*0720*/  @P0 IMAD.WIDE.U32 R8, R2, R40, RZ ;  /* 0x0000002802080225 */ /* 0x000fc800078e00ff */
[----:B----4-:R-:W-:Y:S01]  /*0730*/  @!P0 IMAD R5, R7, R38, RZ ;  /* 0x0000002607058224 */ /* 0x010fe200078e02ff */
[----:B------:R-:W-:-:S03]  /*0740*/  SHF.R.S32.HI R7, RZ, 0x1f, R237 ;  /* 0x0000001fff077819 */ /* 0x000fc600000114ed */
[----:B------:R-:W-:Y:S01]  /*0750*/  @!P0 IMAD R17, R6, R14, R5 ;  /* 0x0000000e06118224 */ /* 0x000fe200078e0205 */
[----:B------:R-:W-:Y:S01]  /*0760*/  SHF.R.S32.HI R5, RZ, 0x1f, R4 ;  /* 0x0000001fff057819 */ /* 0x000fe20000011404 */
[----:B------:R-:W-:Y:S02]  /*0770*/  IMAD R16, R2, R7, R16 ;  /* 0x0000000702107224 */ /* 0x000fe400078e0210 */
[----:B------:R-:W-:-:S04]  /*0780*/  @!P0 IMAD.WIDE.U32 R6, R6, R38, RZ ;  /* 0x0000002606068225 */ /* 0x000fc800078e00ff */
[----:B------:R-:W-:Y:S02]  /*0790*/  @P0 IMAD.IADD R14, R9, 0x1, R0 ;  /* 0x00000001090e0824 */ /* 0x000fe400078e0200 */
[----:B------:R-:W-:Y:S02]  /*07a0*/  @P0 IMAD.MOV.U32 R9, RZ, RZ, R8 ;  /* 0x000000ffff090224 */ /* 0x000fe400078e0008 */
[----:B------:R-:W-:-:S04]  /*07b0*/  IMAD.WIDE.U32 R4, R237, R2, R4 ;  /* 0x00000002ed047225 */ /* 0x000fc800078e0004 */
[----:B------:R-:W-:Y:S02]  /*07c0*/  @!P0 IMAD.MOV.U32 R9, RZ, RZ, R6 ;  /* 0x000000ffff098224 */ /* 0x000fe400078e0006 */
[----:B-1----:R-:W-:Y:S02]  /*07d0*/  IMAD R15, R38, R15, R21 ;  /* 0x0000000f260f7224 */ /* 0x002fe400078e0215 */
[----:B------:R-:W-:Y:S01]  /*07e0*/  @!P0 IMAD.IADD R14, R7, 0x1, R17 ;  /* 0x00000001070e8824 */ /* 0x000fe200078e0211 */
[----:B------:R-:W-:Y:S01]  /*07f0*/  IADD3 R6, P1, R9, R4, RZ ;  /* 0x0000000409067210 */ /* 0x000fe20007f3e0ff */
[----:B--2---:R-:W-:Y:S01]  /*0800*/  IMAD R9, R18, R15, R237 ;  /* 0x0000000f12097224 */ /* 0x004fe200078e02ed */
[----:B------:R-:W-:Y:S02]  /*0810*/  SHF.R.S32.HI R0, RZ, 0x3, R19 ;  /* 0x00000003ff007819 */ /* 0x000fe40000011413 */
[----:B------:R-:W-:Y:S02]  /*0820*/  IADD3.X R7, R14, R5, R16, P1, !PT ;  /* 0x000000050e077210 */ /* 0x000fe40000ffe410 */
[----:B------:R-:W-:-:S02]  /*0830*/  SHF.R.S32.HI R17, RZ, 0x1f, R0 ;  /* 0x0000001fff117819 */ /* 0x000fc40000011400 */
[----:B------:R-:W-:Y:S01]  /*0840*/  IADD3 R4, P1, R9, R0, RZ ;  /* 0x0000000009047210 */ /* 0x000fe20007f3e0ff */
[----:B------:R-:W-:Y:S01]  /*0850*/  VIADD R5, R0, 0x20 ;  /* 0x0000002000057836 */ /* 0x000fe20000000000 */
[----:B------:R-:W-:Y:S01]  /*0860*/  IADD3 R8, -R237, R22, RZ ;  /* 0x00000016ed087210 */ /* 0x000fe20007ffe1ff */
[----:B------:R-:W-:Y:S01]  /*0870*/  IMAD R11, R11, R21, RZ ;  /* 0x000000150b0b7224 */ /* 0x000fe200078e02ff */
[----:B------:R-:W-:Y:S02]  /*0880*/  SHF.R.S32.HI R15, RZ, 0x1f, R21 ;  /* 0x0000001fff0f7819 */ /* 0x000fe40000011415 */
[----:B------:R-:W-:Y:S02]  /*0890*/  LEA.HI.X.SX32 R9, R9, R17, 0x1, P1 ;  /* 0x0000001109097211 */ /* 0x000fe400008f0eff */
[----:B------:R-:W-:Y:S02]  /*08a0*/  LEA R14, P1, R4, R12, 0x2 ;  /* 0x0000000c040e7211 */ /* 0x000fe400078210ff */
[----:B------:R-:W-:-:S02]  /*08b0*/  ISETP.GE.AND P2, PT, R5, R8, PT ;  /* 0x000000080500720c */ /* 0x000fc40003f46270 */
[-C--:B------:R-:W-:Y:S01]  /*08c0*/  ISETP.GE.OR P4, PT, R5, R8.reuse, P3 ;  /* 0x000000080500720c */ /* 0x080fe20001f86670 */
[----:B------:R-:W-:Y:S01]  /*08d0*/  IMAD R5, R10, R15, R11 ;  /* 0x0000000f0a057224 */ /* 0x000fe200078e020b */
[----:B------:R-:W-:Y:S02]  /*08e0*/  LEA.HI.X R15, R4, R13, R9, 0x2, P1 ;  /* 0x0000000d040f7211 */ /* 0x000fe400008f1409 */
[C---:B------:R-:W-:Y:S01]  /*08f0*/  ISETP.GE.AND P1, PT, R0.reuse, R8, PT ;  /* 0x000000080000720c */ /* 0x040fe20003f26270 */
[C---:B------:R-:W-:Y:S02]  /*0900*/  VIADD R19, R0.reuse, 0x10 ;  /* 0x0000001000137836 */ /* 0x040fe40000000000 */
[----:B------:R-:W-:Y:S01]  /*0910*/  IMAD.WIDE.U32 R6, R21, R10, R6 ;  /* 0x0000000a15067225 */ /* 0x000fe200078e0006 */
[-C--:B------:R-:W-:Y:S02]  /*0920*/  ISETP.GE.OR P6, PT, R0, R8.reuse, P3 ;  /* 0x000000080000720c */ /* 0x080fe40001fc6670 */
[-C--:B------:R-:W-:Y:S01]  /*0930*/  ISETP.GE.AND P0, PT, R19, R8.reuse, PT ;  /* 0x000000081300720c */ /* 0x080fe20003f06270 */
[----:B------:R-:W-:Y:S01]  /*0940*/  IMAD.IADD R5, R7, 0x1, R5 ;  /* 0x0000000107057824 */ /* 0x000fe200078e0205 */
[----:B------:R-:W-:-:S02]  /*0950*/  ISETP.GE.OR P5, PT, R19, R8, P3 ;  /* 0x000000081300720c */ /* 0x000fc40001fa6670 */
[----:B------:R-:W-:-:S03]  /*0960*/  IADD3 R16, R0, 0x30, RZ ;  /* 0x0000003000107810 */ /* 0x000fc60007ffe0ff */
[----:B------:R-:W-:Y:S08]  /*0970*/  @P1 BRA `(.L_x_2795) ;  /* 0x0000000000201947 */ /* 0x000ff00003800000 */
        /* <DEDUP_REMOVED lines=8> */
.L_x_2795:
[----:B------:R-:W-:Y:S05]  /*0a00*/  BSYNC B0 ;  /* 0x0000000000007941 */ /* 0x000fea0003800000 */
.L_x_2794:
[----:B------:R-:W-:Y:S01]  /*0a10*/  BSSY B0, `(.L_x_2796) ;  /* 0x0000012000007945 */ /* 0x000fe20003800000 */
[CC--:B------:R-:W-:Y:S01]  /*0a20*/  ISETP.GE.AND P1, PT, R16.reuse, R8.reuse, PT ;  /* 0x000000081000720c */ /* 0x0c0fe20003f26270 */
[----:B-1----:R-:W-:Y:S01]  /*0a30*/  @!P4 IMAD.MOV.U32 R12, RZ, RZ, 0x7f800000 ;  /* 0x7f800000ff0cc424 */ /* 0x002fe200078e00ff */
[----:B------:R-:W-:Y:S01]  /*0a40*/  ISETP.GE.OR P3, PT, R16, R8, P3 ;  /* 0x000000081000720c */ /* 0x000fe20001f66670 */
[----:B------:R-:W-:Y:S01]  /*0a50*/  @!P6 IMAD.MOV.U32 R16, RZ, RZ, 0x7f800000 ;  /* 0x7f800000ff10e424 */ /* 0x000fe200078e00ff */
[----:B------:R-:W-:Y:S01]  /*0a60*/  @!P5 MOV R13, 0x7f800000 ;  /* 0x7f800000000dd802 */ /* 0x000fe20000000f00 */
[----:B------:R-:W-:Y:S10]  /*0a70*/  @P0 BRA `(.L_x_2797) ;  /* 0x00000000002c0947 */ /* 0x000ff40003800000 */
        /* <DEDUP_REMOVED lines=11> */
.L_x_2797:
[----:B------:R-:W-:Y:S05]  /*0b30*/  BSYNC B0 ;  /* 0x0000000000007941 */ /* 0x000fea0003800000 */
.L_x_2796:
        /* <DEDUP_REMOVED lines=13> */
.L_x_2799:
[----:B------:R-:W-:Y:S05]  /*0c10*/  BSYNC B0 ;  /* 0x0000000000007941 */ /* 0x000fea0003800000 */
.L_x_2798:
[----:B------:R-:W-:Y:S04]  /*0c20*/  BSSY B0, `(.L_x_2800) ;  /* 0x000000c000007945 */ /* 0x000fe80003800000 */
[----:B------:R-:W-:Y:S05]  /*0c30*/  @P1 BRA `(.L_x_2801) ;  /* 0x0000000000281947 */ /* 0x000fea0003800000 */
[----:B------:R-:W-:-:S04]  /*0c40*/  IADD3 R0, P0, R0, 0x30, RZ ;  /* 0x0000003000007810 */ /* 0x000fc80007f1e0ff */
[----:B------:R-:W-:-:S05]  /*0c50*/  IADD3.X R4, RZ, R17, RZ, P0, !PT ;  /* 0x00000011ff047210 */ /* 0x000fca00007fe4ff */
[----:B------:R-:W-:Y:S01]  /*0c60*/  IMAD R7, R4, R2, RZ ;  /* 0x0000000204077224 */ /* 0x000fe200078e02ff */
[----:B------:R-:W-:-:S03]  /*0c70*/  MOV R4, R6 ;  /* 0x0000000600047202 */ /* 0x000fc60000000f00 */
[-C--:B------:R-:W-:Y:S02]  /*0c80*/  IMAD R3, R3, R0.reuse, R7 ;  /* 0x0000000003037224 */ /* 0x080fe400078e0207 */
[----:B------:R-:W-:-:S03]  /*0c90*/  IMAD.WIDE.U32 R4, R2, R0, R4 ;  /* 0x0000000002047225 */ /* 0x000fc600078e0004 */
[----:B-----5:R-:W-:Y:S02]  /*0ca0*/  LEA R2, P0, R4, R26, 0x1 ;  /* 0x0000001a04027211 */ /* 0x020fe400078008ff */
[----:B------:R-:W-:-:S04]  /*0cb0*/  IADD3 R3, R5, R3, RZ ;  /* 0x0000000305037210 */ /* 0x000fc80007ffe0ff */
[----:B------:R-:W-:-:S05]  /*0cc0*/  LEA.HI.X R3, R4, R27, R3, 0x1, P0 ;  /* 0x0000001b04037211 */ /* 0x000fca00000f0c03 */
[----:B------:R3:W-:Y:S02]  /*0cd0*/  ST.E.128 desc[UR6][R2.64], RZ ;  /* 0x000000ff02007985 */ /* 0x0007e4000c101d06 */
.L_x_2801:
[----:B------:R-:W-:Y:S05]  /*0ce0*/  BSYNC B0 ;  /* 0x0000000000007941 */ /* 0x000fea0003800000 */
.L_x_2800:
[----:B---3--:R-:W-:Y:S01]  /*0cf0*/  MOV R2, R20 ;  /* 0x0000001400027202 */ /* 0x008fe20000000f00 */
[----:B------:R-:W-:Y:S01]  /*0d00*/  @!P6 ST.E desc[UR6][R14.64], R16 ;  /* 0x000000100e00e985 */ /* 0x000fe2000c101906 */
[----:B------:R-:W-:-:S03]  /*0d10*/  MOV R3, 0x0 ;  /* 0x0000000000037802 */ /* 0x000fc60000000f00 */
[----:B------:R-:W-:Y:S04]  /*0d20*/  @!P5 ST.E desc[UR6][R14.64+0x40], R13 ;  /* 0x0000400d0e00d985 */ /* 0x000fe8000c101906 */
[----:B------:R1:W-:Y:S02]  /*0d30*/  @!P4 ST.E desc[UR6][R14.64+0x80], R12 ;  /* 0x0000800c0e00c985 */ /* 0x0003e4000c101906 */
[----:B-12--5:R-:W-:Y:S05]  /*0d40*/  @P3 RET.REL.NODEC R2 `(_ZN5flash24flash_fwd_splitkv_kernelI23Flash_fwd_kernel_traitsILi64ELi64ELi256ELi4ELb0ELb0EN7cutlass10bfloat16_tE19Flash_kernel_traitsILi64ELi64ELi256ELi4ES3_EELb1ELb0ELb0ELb0ELb1ELb1ELb0ELb1EEEvNS_16Flash_fwd_paramsE) ;  /* 0xfffffff002ac3950 */ /* 0x026fea0003c3ffff */
[----:B------:R-:W-:Y:S02]  /*0d50*/  MOV R0, 0x7f800000 ;  /* 0x7f80000000007802 */ /* 0x000fe40000000f00 */
[----:B------:R-:W-:Y:S02]  /*0d60*/  MOV R2, R20 ;  /* 0x0000001400027202 */ /* 0x000fe40000000f00 */
[----:B------:R-:W-:Y:S01]  /*0d70*/  MOV R3, 0x0 ;  /* 0x0000000000037802 */ /* 0x000fe20000000f00 */
[----:B------:R1:W-:Y:S03]  /*0d80*/  ST.E desc[UR6][R14.64+0xc0], R0 ;  /* 0x0000c0000e007985 */ /* 0x0003e6000c101906 */
[----:B-1----:R-:W-:Y:S05]  /*0d90*/  RET.REL.NODEC R2 `(_ZN5flash24flash_fwd_splitkv_kernelI23Flash_fwd_kernel_traitsILi64ELi64ELi256ELi4ELb0ELb0EN7cutlass10bfloat16_tE19Flash_kernel_traitsILi64ELi64ELi256ELi4ES3_EELb1ELb0ELb0ELb0ELb1ELb1ELb0ELb1EEEvNS_16Flash_fwd_paramsE) ;  /* 0xfffffff002987950 */ /* 0x002fea0003c3ffff */
.L_x_2793:
        /* <DEDUP_REMOVED lines=31> */
[----:B-----5:R-:W2:Y:S04]  /*0f90*/  LD.E.64 R10, desc[UR6][R26.64+0x50] ;  /* 0x000050061a0a7980 */ /* 0x020ea8000c101b00 */
[----:B------:R-:W5:Y:S04]  /*0fa0*/  LD.E.64 R32, desc[UR6][R26.64+0x58] ;  /* 0x000058061a207980 */ /* 0x000f68000c101b00 */
        /* <DEDUP_REMOVED lines=30> */
[----:B------:R1:W3:Y:S01]  /*1190*/  LD.E R12, desc[UR6][R2.64] ;  /* 0x00000006020c7980 */ /* 0x0002e2000c101900 */
        /* <DEDUP_REMOVED lines=25> */
[----:B------:R-:W-:Y:S01]  /*1330*/  SHF.R.S32.HI R24, RZ, 0x1f, R14 ;  /* 0x0000001fff187819 */ /* 0x000fe2000001140e */
[----:B--2---:R-:W-:Y:S02]  /*1340*/  IMAD R4, R61, R14, RZ ;  /* 0x0000000e3d047224 */ /* 0x004fe400078e02ff */
[----:B------:R-:W-:Y:S02]  /*1350*/  IMAD.MOV.U32 R0, RZ, RZ, R2 ;  /* 0x000000ffff007224 */ /* 0x000fe400078e0002 */
[----:B------:R-:W-:Y:S02]  /*1360*/  IMAD R4, R60, R24, R4 ;  /* 0x000000183c047224 */ /* 0x000fe400078e0204 */
[----:B------:R-:W-:Y:S01]  /*1370*/  @!P0 IMAD.MOV R0, RZ, RZ, -R0 ;  /* 0x000000ffff008224 */ /* 0x000fe200078e0a00 */
        /* <DEDUP_REMOVED lines=21> */
[----:B------:R-:W-:Y:S05]  /*14d0*/  BRA `(.L_x_2804) ;  /* 0x0000000400487947 */ /* 0x000fea0003800000 */
.L_x_2803:
        /* <DEDUP_REMOVED lines=12> */
[----:B---3--:R-:W-:-:S04]  /*15a0*/  IABS R8, R12 ;  /* 0x0000000c00087213 */ /* 0x008fc80000000000 */
[----:B------:R-:W3:Y:S08]  /*15b0*/  I2F.RP R2, R8 ;  /* 0x0000000800027306 */ /* 0x000ef00000209400 */
[----:B---3--:R-:W3:Y:S02]  /*15c0*/  MUFU.RCP R2, R2 ;  /* 0x0000000200027308 */ /* 0x008ee40000001000 */
[----:B---3--:R-:W-:-:S06]  /*15d0*/  IADD3 R2, R2, 0xffffffe, RZ ;  /* 0x0ffffffe02027810 */ /* 0x008fcc0007ffe0ff */
        /* <DEDUP_REMOVED lines=11> */
[----:B----4-:R-:W-:-:S03]  /*1690*/  @!P3 IMAD R2, R61, R10, RZ ;  /* 0x0000000a3d02b224 */ /* 0x010fc600078e02ff */
[----:B------:R-:W-:Y:S01]  /*16a0*/  ISETP.GT.U32.AND P0, PT, R8, R0, PT ;  /* 0x000000000800720c */ /* 0x000fe20003f04070 */
[----:B------:R-:W-:Y:S02]  /*16b0*/  @!P3 IMAD R5, R5, R60, R2 ;  /* 0x0000003c0505b224 */ /* 0x000fe400078e0202 */
[----:B------:R-:W-:-:S04]  /*16c0*/  @!P3 IMAD.WIDE.U32 R2, R60, R10, RZ ;  /* 0x0000000a3c02b225 */ /* 0x000fc800078e00ff */
[----:B------:R-:W-:Y:S01]  /*16d0*/  @P3 IMAD.IADD R4, R10, 0x1, R19 ;  /* 0x000000010a043824 */ /* 0x000fe200078e0213 */
[----:B------:R-:W-:Y:S01]  /*16e0*/  @!P3 IADD3 R3, R3, R5, RZ ;  /* 0x000000050303b210 */ /* 0x000fe20007ffe0ff */
[----:B--2---:R-:W-:Y:S02]  /*16f0*/  @!P3 IMAD R7, R7, R11, RZ ;  /* 0x0000000b0707b224 */ /* 0x004fe400078e02ff */
        /* <DEDUP_REMOVED lines=25> */
[----:B------:R-:W-:Y:S02]  /*1890*/  MOV R4, R2 ;  /* 0x0000000200047202 */ /* 0x000fe40000000f00 */
[----:B------:R-:W-:Y:S01]  /*18a0*/  @!P3 IADD3 R3, R7, R8, RZ ;  /* 0x000000080703b210 */ /* 0x000fe20007ffe0ff */
[----:B------:R-:W-:Y:S01]  /*18b0*/  @!P1 IMAD.MOV R0, RZ, RZ, -R0 ;  /* 0x000000ffff009224 */ /* 0x000fe200078e0a00 */
[----:B------:R-:W-:Y:S02]  /*18c0*/  @!P3 MOV R2, R6 ;  /* 0x000000060002b202 */ /* 0x000fe40000000f00 */
[----:B------:R-:W-:Y:S01]  /*18d0*/  @!P0 LOP3.LUT R0, RZ, R12, RZ, 0x33, !PT ;  /* 0x0000000cff008212 */ /* 0x000fe200078e33ff */
[----:B------:R-:W-:Y:S01]  /*18e0*/  @!P3 IMAD R7, R15, R11, RZ ;  /* 0x0000000b0f07b224 */ /* 0x000fe200078e02ff */
[----:B------:R-:W-:Y:S02]  /*18f0*/  @P3 IADD3 R8, R10, R19, RZ ;  /* 0x000000130a083210 */ /* 0x000fe40007ffe0ff */
[----:B------:R-:W-:Y:S01]  /*1900*/  @!P3 SHF.R.S32.HI R6, RZ, 0x1f, R11 ;  /* 0x0000001fff06b819 */ /* 0x000fe2000001140b */
[----:B------:R-:W-:Y:S01]  /*1910*/  IMAD R10, R17, R0, RZ ;  /* 0x00000000110a7224 */ /* 0x000fe200078e02ff */
[----:B------:R-:W-:Y:S01]  /*1920*/  SHF.R.S32.HI R30, RZ, 0x1f, R0 ;  /* 0x0000001fff1e7819 */ /* 0x000fe20000011400 */
[----:B------:R-:W-:-:S02]  /*1930*/  @P3 IMAD R12, R199, R8, RZ ;  /* 0x00000008c70c3224 */ /* 0x000fc400078e02ff */
[----:B------:R-:W-:Y:S02]  /*1940*/  @!P3 IMAD R13, R14, R6, R7 ;  /* 0x000000060e0db224 */ /* 0x000fe400078e0207 */
[----:B------:R-:W-:-:S04]  /*1950*/  @P3 IMAD.WIDE.U32 R8, R198, R8, RZ ;  /* 0x00000008c6083225 */ /* 0x000fc800078e00ff */
[----:B------:R-:W-:-:S04]  /*1960*/  @!P3 IMAD.WIDE.U32 R6, R14, R11, R2 ;  /* 0x0000000b0e06b225 */ /* 0x000fc800078e0002 */
[----:B------:R-:W-:Y:S01]  /*1970*/  IMAD.WIDE.U32 R2, R16, R0, R4 ;  /* 0x0000000010027225 */ /* 0x000fe200078e0004 */
[----:B------:R-:W-:-:S03]  /*1980*/  @P3 IADD3 R9, R9, R12, RZ ;  /* 0x0000000c09093210 */ /* 0x000fc60007ffe0ff */
[----:B------:R-:W-:Y:S01]  /*1990*/  IMAD R4, R16, R30, R10 ;  /* 0x0000001e10047224 */ /* 0x000fe200078e020a */
[----:B------:R-:W-:Y:S01]  /*19a0*/  @!P3 MOV R8, R6 ;  /* 0x000000060008b202 */ /* 0x000fe20000000f00 */
[----:B------:R-:W-:Y:S01]  /*19b0*/  @!P3 IMAD.IADD R9, R7, 0x1, R13 ;  /* 0x000000010709b824 */ /* 0x000fe200078e020d */
[----:B------:R-:W-:Y:S01]  /*19c0*/  MOV R25, R2 ;  /* 0x0000000200197202 */ /* 0x000fe20000000f00 */
[----:B------:R-:W-:Y:S01]  /*19d0*/  IMAD.IADD R28, R3, 0x1, R4 ;  /* 0x00000001031c7824 */ /* 0x000fe200078e0204 */
[----:B------:R-:W-:Y:S02]  /*19e0*/  MOV R14, R21 ;  /* 0x00000015000e7202 */ /* 0x000fe40000000f00 */
[----:B-1----:R-:W-:Y:S02]  /*19f0*/  MOV R20, R0 ;  /* 0x0000000000147202 */ /* 0x002fe40000000f00 */
.L_x_2804:
[----:B------:R-:W-:Y:S05]  /*1a00*/  BSYNC B0 ;  /* 0x0000000000007941 */ /* 0x000fea0003800000 */
.L_x_2802:
        /* <DEDUP_REMOVED lines=15> */
[----:B------:R-:W-:Y:S01]  /*1b00*/  SHF.R.S32.HI R13, RZ, 0x1f, R12 ;  /* 0x0000001fff0d7819 */ /* 0x000fe2000001140c */
[----:B-----5:R-:W-:-:S03]  /*1b10*/  IMAD R0, R24, R198, RZ ;  /* 0x000000c618007224 */ /* 0x020fc600078e02ff */
[----:B------:R-:W-:Y:S01]  /*1b20*/  IADD3.X R3, R13, R9, RZ, P1, !PT ;  /* 0x000000090d037210 */ /* 0x000fe20000ffe4ff */
[----:B------:R-:W-:Y:S01]  /*1b30*/  IMAD R0, R14, R199, R0 ;  /* 0x000000c70e007224 */ /* 0x000fe200078e0200 */
[----:B------:R-:W-:Y:S01]  /*1b40*/  LEA.HI R230, R34, R235, RZ, 0x4 ;  /* 0x000000eb22e67211 */ /* 0x000fe200078f20ff */
[----:B------:R-:W-:-:S03]  /*1b50*/  IMAD.WIDE.U32 R2, R14, R198, R2 ;  /* 0x000000c60e027225 */ /* 0x000fc600078e0002 */
[----:B------:R-:W-:Y:S01]  /*1b60*/  LOP3.LUT R14, R230, 0xfffffff0, RZ, 0xc0, !PT ;  /* 0xfffffff0e60e7812 */ /* 0x000fe200078ec0ff */
[----:B------:R-:W-:Y:S02]  /*1b70*/  IMAD.IADD R3, R3, 0x1, R0 ;  /* 0x0000000103037824 */ /* 0x000fe400078e0200 */
[----:B------:R-:W-:Y:S02]  /*1b80*/  IMAD R0, R33, R20, RZ ;  /* 0x0000001421007224 */ /* 0x000fe400078e02ff */
[----:B------:R-:W-:Y:S02]  /*1b90*/  IMAD.SHL.U32 R8, R88, 0x40, RZ ;  /* 0x0000004058087824 */ /* 0x000fe400078e00ff */
[----:B------:R-:W-:Y:S02]  /*1ba0*/  IMAD R24, R30, R32, R0 ;  /* 0x000000201e187224 */ /* 0x000fe400078e0200 */
[----:B------:R-:W-:Y:S01]  /*1bb0*/  IMAD.IADD R0, R235, 0x1, -R14 ;  /* 0x00000001eb007824 */ /* 0x000fe200078e0a0e */
[----:B------:R-:W-:-:S02]  /*1bc0*/  LOP3.LUT R9, R8, 0x1c0, RZ, 0xc0, !PT ;  /* 0x000001c008097812 */ /* 0x000fc400078ec0ff */
[----:B------:R-:W-:Y:S02]  /*1bd0*/  SHF.R.S32.HI R202, RZ, 0x1f, R38 ;  /* 0x0000001fffca7819 */ /* 0x000fe40000011426 */
[----:B------:R-:W-:Y:S02]  /*1be0*/  LOP3.LUT R8, R9, 0x38, R12, 0xf8, !PT ;  /* 0x0000003809087812 */ /* 0x000fe400078ef80c */
[----:B------:R-:W-:-:S04]  /*1bf0*/  SHF.R.U32.HI R9, RZ, 0x3, R9 ;  /* 0x00000003ff097819 */ /* 0x000fc80000011609 */
[----:B------:R-:W-:Y:S01]  /*1c00*/  LOP3.LUT R29, R8, R9, RZ, 0x3c, !PT ;  /* 0x00000009081d7212 */ /* 0x000fe200078e3cff */
[----:B------:R-:W-:Y:S01]  /*1c10*/  IMAD.WIDE.U32 R8, R20, R32, R2 ;  /* 0x0000002014087225 */ /* 0x000fe200078e0002 */
[----:B------:R-:W-:Y:S02]  /*1c20*/  LEA.HI R15, R34, R235, RZ, 0x6 ;  /* 0x000000eb220f7211 */ /* 0x000fe400078f30ff */
[----:B------:R-:W-:-:S03]  /*1c30*/  SHF.R.S32.HI R89, RZ, 0x1f, R88 ;  /* 0x0000001fff597819 */ /* 0x000fc60000011458 */
[----:B------:R-:W-:Y:S01]  /*1c40*/  IMAD.SHL.U32 R15, R15, 0x8, RZ ;  /* 0x000000080f0f7824 */ /* 0x000fe200078e00ff */
[----:B------:R-:W-:-:S04]  /*1c50*/  IADD3 R9, R9, R24, RZ ;  /* 0x0000001809097210 */ /* 0x000fc80007ffe0ff */
[----:B------:R-:W-:Y:S01]  /*1c60*/  LOP3.LUT R233, R29, 0xfffffe00, R15, 0xf8, !PT ;  /* 0xfffffe001de97812 */ /* 0x000fe200078ef80f */
[----:B------:R-:W-:Y:S01]  /*1c70*/  IMAD.MOV.U32 R42, RZ, RZ, 0x20 ;  /* 0x00000020ff2a7424 */ /* 0x000fe200078e00ff */
[C---:B------:R-:W-:Y:S01]  /*1c80*/  SHF.L.U64.HI R108, R60.reuse, 0x4, R61 ;  /* 0x000000043c6c7819 */ /* 0x040fe2000001023d */
[----:B------:R-:W-:Y:S01]  /*1c90*/  IMAD.SHL.U32 R87, R60, 0x10, RZ ;  /* 0x000000103c577824 */ /* 0x000fe200078e00ff */
[C---:B------:R-:W-:Y:S02]  /*1ca0*/  SHF.L.U64.HI R197, R198.reuse, 0x4, R199 ;  /* 0x00000004c6c57819 */ /* 0x040fe400000102c7 */
[----:B------:R-:W-:Y:S02]  /*1cb0*/  SHF.L.U32 R110, R198, 0x4, RZ ;  /* 0x00000004c66e7819 */ /* 0x000fe400000006ff */
[----:B------:R-:W-:Y:S01]  /*1cc0*/  SHF.L.U32 R236, R204, 0x2, RZ ;  /* 0x00000002ccec7819 */ /* 0x000fe200000006ff */
[----:B--2---:R-:W-:-:S04]  /*1cd0*/  @P0 IMAD.WIDE.U32 R2, R4, R40, RZ ;  /* 0x0000002804020225 */ /* 0x004fc800078e00ff */
[----:B---3--:R-:W-:Y:S01]  /*1ce0*/  @!P0 IMAD R17, R7, R38, RZ ;  /* 0x0000002607118224 */ /* 0x008fe200078e02ff */
[----:B------:R-:W-:-:S03]  /*1cf0*/  SHF.R.S32.HI R7, RZ, 0x1f, R0 ;  /* 0x0000001fff077819 */ /* 0x000fc60000011400 */
[C---:B------:R-:W-:Y:S01]  /*1d00*/  @!P0 IMAD R17, R6.reuse, R202, R17 ;  /* 0x000000ca06118224 */ /* 0x040fe200078e0211 */
[----:B------:R-:W-:Y:S01]  /*1d10*/  LEA.HI R229, R7, R0, RZ, 0x3 ;  /* 0x0000000007e57211 */ /* 0x000fe200078f18ff */
[----:B------:R-:W-:-:S04]  /*1d20*/  @!P0 IMAD.WIDE.U32 R6, R6, R38, RZ ;  /* 0x0000002606068225 */ /* 0x000fc800078e00ff */
[----:B------:R-:W-:Y:S02]  /*1d30*/  @P0 IMAD R16, R5, R40, RZ ;  /* 0x0000002805100224 */ /* 0x000fe400078e02ff */
[----:B------:R-:W-:Y:S01]  /*1d40*/  @!P0 IMAD.MOV.U32 R2, RZ, RZ, R6 ;  /* 0x000000ffff028224 */ /* 0x000fe200078e0006 */
[----:B------:R-:W-:Y:S02]  /*1d50*/  LOP3.LUT R14, R229, 0xfffffff8, RZ, 0xc0, !PT ;  /* 0xfffffff8e50e7812 */ /* 0x000fe400078ec0ff */
[----:B------:R-:W-:Y:S01]  /*1d60*/  @P0 IADD3 R3, R3, R16, RZ ;  /* 0x0000001003030210 */ /* 0x000fe20007ffe0ff */
[----:B------:R-:W-:Y:S01]  /*1d70*/  @!P0 IMAD.IADD R3, R7, 0x1, R17 ;  /* 0x0000000107038824 */ /* 0x000fe200078e0211 */
[----:B------:R-:W-:Y:S01]  /*1d80*/  IADD3 R2, P1, R12, R2, RZ ;  /* 0x000000020c027210 */ /* 0x000fe20007f3e0ff */
[----:B------:R-:W-:Y:S01]  /*1d90*/  IMAD.IADD R228, R0, 0x1, -R14 ;  /* 0x0000000100e47824 */ /* 0x000fe200078e0a0e */
[----:B------:R-:W-:Y:S01]  /*1da0*/  SHF.R.S32.HI R6, RZ, 0x1f, R39 ;  /* 0x0000001fff067819 */ /* 0x000fe20000011427 */
[----:B------:R-:W-:-:S02]  /*1db0*/  IMAD R0, R11, R39, RZ ;  /* 0x000000270b007224 */ /* 0x000fc400078e02ff */
[----:B------:R-:W-:Y:S02]  /*1dc0*/  IMAD.X R3, R13, 0x1, R3, P1 ;  /* 0x000000010d037824 */ /* 0x000fe400008e0603 */
[----:B------:R-:W-:Y:S01]  /*1dd0*/  @P0 IMAD.MOV.U32 R158, RZ, RZ, R4 ;  /* 0x000000ffff9e0224 */ /* 0x000fe200078e0004 */
[----:B------:R-:W-:Y:S01]  /*1de0*/  @!P0 MOV R158, R4 ;  /* 0x00000004009e8202 */ /* 0x000fe20000000f00 */
[--C-:B------:R-:W-:Y:S02]  /*1df0*/  @P0 IMAD.MOV.U32 R159, RZ, RZ, R5.reuse ;  /* 0x000000ffff9f0224 */ /* 0x100fe400078e0005 */
[----:B------:R-:W-:Y:S02]  /*1e00*/  IMAD R4, R10, R6, R0 ;  /* 0x000000060a047224 */ /* 0x000fe400078e0200 */
[----:B------:R-:W-:Y:S02]  /*1e10*/  @!P0 IMAD.MOV.U32 R159, RZ, RZ, R5 ;  /* 0x000000ffff9f8224 */ /* 0x000fe400078e0005 */
[----:B------:R-:W-:Y:S01]  /*1e20*/  IMAD.WIDE.U32 R6, R39, R10, R2 ;  /* 0x0000000a27067225 */ /* 0x000fe200078e0002 */
[----:B------:R-:W-:-:S03]  /*1e30*/  IADD3 R2, P0, R12, R25, RZ ;  /* 0x000000190c027210 */ /* 0x000fc60007f1e0ff */
[----:B------:R-:W-:Y:S02]  /*1e40*/  IMAD R0, R61, R88, RZ ;  /* 0x000000583d007224 */ /* 0x000fe400078e02ff */
        /* <DEDUP_REMOVED lines=10> */
[----:B----4-:R-:W-:Y:S01]  /*1ef0*/  LEA R33, P0, R2, R18, 0x1 ;  /* 0x0000001202217211 */ /* 0x010fe200078008ff */
[----:B------:R-:W-:Y:S01]  /*1f00*/  IMAD.IADD R5, R3, 0x1, R11 ;  /* 0x0000000103057824 */ /* 0x000fe200078e020b */
[----:B------:R-:W-:Y:S02]  /*1f10*/  SHF.R.S32.HI R3, RZ, 0x1f, R111 ;  /* 0x0000001fff037819 */ /* 0x000fe4000001146f */
[----:B------:R-:W-:Y:S02]  /*1f20*/  LEA R36, P1, R4, R22, 0x1 ;  /* 0x0000001604247211 */ /* 0x000fe400078208ff */
[----:B------:R-:W-:Y:S02]  /*1f30*/  LEA.HI.X R32, R2, R19, R5, 0x1, P0 ;  /* 0x0000001302207211 */ /* 0x000fe400000f0c05 */
[----:B------:R-:W-:Y:S02]  /*1f40*/  LEA.HI R2, R3, R111, RZ, 0x8 ;  /* 0x0000006f03027211 */ /* 0x000fe400078f40ff */
[----:B------:R-:W-:Y:S01]  /*1f50*/  LEA.HI.X R35, R4, R23, R0, 0x1, P1 ;  /* 0x0000001704237211 */ /* 0x000fe200008f0c00 */
[----:B------:R1:W-:Y:S01]  /*1f60*/  STL [R1+0x14], R36 ;  /* 0x0000142401007387 */ /* 0x0003e20000100800 */
[----:B------:R-:W-:-:S03]  /*1f70*/  SHF.R.S32.HI R2, RZ, 0x8, R2 ;  /* 0x00000008ff027819 */ /* 0x000fc60000011402 */
[----:B------:R1:W-:Y:S01]  /*1f80*/  STL [R1+0x1c], R33 ;  /* 0x00001c2101007387 */ /* 0x0003e20000100800 */
[----:B------:R-:W-:-:S03]  /*1f90*/  VIMNMX R109, RZ, R2, !PT ;  /* 0x00000002ff6d7248 */ /* 0x000fc60007fe0100 */
[----:B------:R1:W-:Y:S04]  /*1fa0*/  STL [R1+0x10], R35 ;  /* 0x0000102301007387 */ /* 0x0003e80000100800 */
[----:B------:R1:W-:Y:S01]  /*1fb0*/  STL [R1+0x18], R32 ;  /* 0x0000182001007387 */ /* 0x0003e20000100800 */
[----:B------:R-:W-:Y:S02]  /*1fc0*/  R2P PR, R228, 0x6 ;  /* 0x00000006e4007804 */ /* 0x000fe40000000000 */
[----:B------:R-:W-:Y:S02]  /*1fd0*/  ISETP.GT.AND P0, PT, R37, R109, PT ;  /* 0x0000006d2500720c */ /* 0x000fe40003f04270 */
[----:B------:R-:W-:Y:S01]  /*1fe0*/  LEA.HI R3, R34, R235, RZ, 0x5 ;  /* 0x000000eb22037211 */ /* 0x000fe200078f28ff */
[C---:B------:R-:W-:Y:S01]  /*1ff0*/  IMAD R15, R10.reuse, R159, R15 ;  /* 0x0000009f0a0f7224 */ /* 0x040fe200078e020f */
[----:B------:R-:W-:Y:S01]  /*2000*/  MOV R0, 0x10 ;  /* 0x0000001000007802 */ /* 0x000fe20000000f00 */
[----:B------:R-:W-:Y:S01]  /*2010*/  IMAD.WIDE.U32 R200, R10, R158, R6 ;  /* 0x0000009e0ac87225 */ /* 0x000fe200078e0006 */
[----:B------:R-:W-:-:S02]  /*2020*/  LOP3.LUT R2, R3, 0xffffffe0, RZ, 0xc0, !PT ;  /* 0xffffffe003027812 */ /* 0x000fc400078ec0ff */
[----:B------:R-:W-:Y:S01]  /*2030*/  SHF.R.S32.HI R234, RZ, 0x5, R3 ;  /* 0x00000005ffea7819 */ /* 0x000fe20000011403 */
[----:B------:R-:W-:Y:S01]  /*2040*/  @!P4 IMAD.MOV.U32 R31, RZ, RZ, RZ ;  /* 0x000000ffff1fc224 */ /* 0x000fe200078e00ff */
[----:B------:R-:W-:Y:S01]  /*2050*/  SEL R231, R0, 0xfffffff0, !P1 ;  /* 0xfffffff000e77807 */ /* 0x000fe20004800000 */
[----:B------:R-:W-:Y:S01]  /*2060*/  IMAD.IADD R232, R235, 0x1, -R2 ;  /* 0x00000001ebe87824 */ /* 0x000fe200078e0a02 */
[----:B------:R-:W-:Y:S01]  /*2070*/  SEL R42, R42, 0xffffffe0, !P2 ;  /* 0xffffffe02a2a7807 */ /* 0x000fe20005000000 */
        /* <DEDUP_REMOVED lines=60> */
[----:B-----5:R-:W-:Y:S02]  /*2440*/  IMAD R11, R51, R21, RZ ;  /* 0x00000015330b7224 */ /* 0x020fe400078e02ff */
        /* <DEDUP_REMOVED lines=22> */
[----:B------:R-:W-:Y:S02]  /*25b0*/  IMAD.IADD R21, R31, 0x1, R21 ;  /* 0x000000011f157824 */ /* 0x000fe400078e0215 */
        /* <DEDUP_REMOVED lines=29> */
[C---:B------:R-:W-:Y:S01]  /*2790*/  IMAD.SHL.U32 R5, R198.reuse, 0x40, RZ ;  /* 0x00000040c6057824 */ /* 0x040fe200078e00ff */
[----:B------:R-:W-:Y:S01]  /*27a0*/  IADD3.X R64, R17, R4, RZ, P3, !PT ;  /* 0x0000000411407210 */ /* 0x000fe20001ffe4ff */
[C---:B------:R-:W-:Y:S01]  /*27b0*/  IMAD R19, R199.reuse, 0x60, RZ ;  /* 0x00000060c7137824 */ /* 0x040fe200078e02ff */
[C-C-:B------:R-:W-:Y:S01]  /*27c0*/  SHF.L.U64.HI R22, R198.reuse, 0x5, R199.reuse ;  /* 0x00000005c6167819 */ /* 0x140fe200000102c7 */
[C---:B------:R-:W-:Y:S01]  /*27d0*/  IMAD R18, R199.reuse, 0xa0, RZ ;  /* 0x000000a0c7127824 */ /* 0x040fe200078e02ff */
        /* <DEDUP_REMOVED lines=118> */
.L_x_2909:
[----:B------:R-:W-:Y:S01]  /*2f40*/  IMAD.SHL.U32 R24, R23, 0x100, RZ ;  /* 0x0000010017187824 */ /* 0x000fe200078e00ff */
[----:B------:R-:W-:Y:S01]  /*2f50*/  BSSY B2, `(.L_x_2806) ;  /* 0x0000bca000027945 */ /* 0x000fe20003800000 */
[----:B------:R-:W-:Y:S02]  /*2f60*/  IMAD.MOV.U32 R16, RZ, RZ, R68 ;  /* 0x000000ffff107224 */ /* 0x000fe400078e0044 */
[----:B------:R-:W-:Y:S02]  /*2f70*/  VIADD R22, R24, 0xffffff00 ;  /* 0xffffff0018167836 */ /* 0x000fe40000000000 */
[----:B------:R-:W-:Y:S02]  /*2f80*/  IMAD.MOV.U32 R17, RZ, RZ, R67 ;  /* 0x000000ffff117224 */ /* 0x000fe400078e0043 */
[--C-:B------:R-:W-:Y:S02]  /*2f90*/  IMAD.IADD R52, R196, 0x1, -R22.reuse ;  /* 0x00000001c4347824 */ /* 0x100fe400078e0a16 */
[----:B------:R-:W-:Y:S03]  /*2fa0*/  IMAD.IADD R54, R111, 0x1, -R22 ;  /* 0x000000016f367824 */ /* 0x000fe600078e0a16 */
[-C--:B------:R-:W-:Y:S02]  /*2fb0*/  ISETP.GE.AND P0, PT, R88, R52.reuse, PT ;  /* 0x000000345800720c */ /* 0x080fe40003f06270 */
[----:B------:R-:W-:Y:S02]  /*2fc0*/  ISETP.GE.AND P1, PT, R70, R52, PT ;  /* 0x000000344600720c */ /* 0x000fe40003f26270 */
[-C--:B------:R-:W-:Y:S02]  /*2fd0*/  ISETP.GE.AND P0, PT, R88, R54.reuse, !P0 ;  /* 0x000000365800720c */ /* 0x080fe40004706270 */
[----:B------:R-:W-:Y:S11]  /*2fe0*/  ISETP.GE.AND P1, PT, R70, R54, !P1 ;  /* 0x000000364600720c */ /* 0x000ff60004f26270 */
[----:B---34-:R-:W2:Y:S01]  /*2ff0*/  @P0 LD.E.128 R8, desc[UR6][R16.64] ;  /* 0x0000000610080980 */ /* 0x018ea2000c101d00 */
[----:B------:R-:W-:Y:S01]  /*3000*/  @P0 IMAD.MOV.U32 R4, RZ, RZ, R62 ;  /* 0x000000ffff040224 */ /* 0x000fe200078e003e */
[----:B------:R-:W-:Y:S01]  /*3010*/  @P1 IADD3 R2, P2, R68, R177, RZ ;  /* 0x000000b144021210 */ /* 0x000fe20007f5e0ff */
[----:B------:R-:W-:Y:S04]  /*3020*/  @P0 IMAD.MOV.U32 R5, RZ, RZ, R59 ;  /* 0x000000ffff050224 */ /* 0x000fe800078e003b */
[----:B------:R-:W-:Y:S01]  /*3030*/  @P1 IMAD.X R3, R67, 0x1, R178, P2 ;  /* 0x0000000143031824 */ /* 0x000fe200010e06b2 */
[C---:B------:R-:W-:Y:S04]  /*3040*/  ISETP.GE.AND P2, PT, R69.reuse, R52, PT ;  /* 0x000000344500720c */ /* 0x040fe80003f46270 */
[----:B------:R-:W-:Y:S01]  /*3050*/  ISETP.GE.AND P2, PT, R69, R54, !P2 ;  /* 0x000000364500720c */ /* 0x000fe20005746270 */
[----:B--2---:R2:W-:Y:S04]  /*3060*/  @P0 ST.E.128 desc[UR6][R4.64], R8 ;  /* 0x0000000804000985 */ /* 0x0045e8000c101d06 */
[----:B--2---:R2:W3:Y:S01]  /*3070*/  @P1 LD.E.128 R8, desc[UR6][R2.64] ;  /* 0x0000000602081980 */ /* 0x0044e2000c101d00 */
[C---:B------:R-:W-:Y:S04]  /*3080*/  @P1 LEA R4, P4, R110.reuse, R62, 0x1 ;  /* 0x0000003e6e041211 */ /* 0x040fe800078808ff */
[----:B------:R-:W-:Y:S03]  /*3090*/  @P1 LEA.HI.X R5, R110, R59, R197, 0x1, P4 ;  /* 0x0000003b6e051211 */ /* 0x000fe600020f0cc5 */
[----:B--2---:R-:W-:Y:S05]  /*30a0*/  @P2 IADD3 R2, P3, R68, R175, RZ ;  /* 0x000000af44022210 */ /* 0x004fea0007f7e0ff */
[----:B------:R-:W-:Y:S01]  /*30b0*/  @P2 IMAD.X R3, R67, 0x1, R176, P3 ;  /* 0x0000000143032824 */ /* 0x000fe200018e06b0 */
[----:B---3--:R2:W-:Y:S01]  /*30c0*/  @P1 ST.E.128 desc[UR6][R4.64], R8 ;  /* 0x0000000804001985 */ /* 0x0085e2000c101d06 */
[C---:B------:R-:W-:Y:S04]  /*30d0*/  ISETP.GE.AND P1, PT, R71.reuse, R52, PT ;  /* 0x000000344700720c */ /* 0x040fe80003f26270 */
[----:B------:R-:W-:Y:S01]  /*30e0*/  ISETP.GE.AND P1, PT, R71, R54, !P1 ;  /* 0x000000364700720c */ /* 0x000fe20004f26270 */
[----:B--2---:R2:W3:Y:S01]  /*30f0*/  @P2 LD.E.128 R8, desc[UR6][R2.64] ;  /* 0x0000000602082980 */ /* 0x0044e2000c101d00 */
[----:B------:R-:W-:Y:S05]  /*3100*/  @P2 IADD3 R4, P4, R62, R194, RZ ;  /* 0x000000c23e042210 */ /* 0x000fea0007f9e0ff */
[----:B------:R-:W-:Y:S06]  /*3110*/  @P2 IMAD.X R5, R59, 0x1, R195, P4 ;  /* 0x000000013b052824 */ /* 0x000fec00020e06c3 */
        /* <DEDUP_REMOVED lines=98> */
[----:B---3--:R2:W-:Y:S04]  /*3740*/  @P2 ST.E.128 desc[UR6][R4.64], R8 ;  /* 0x0000000804002985 */ /* 0x0085e8000c101d06 */
[----:B--2---:R2:W3:Y:S02]  /*3750*/  @P1 LD.E.128 R4, desc[UR6][R2.64] ;  /* 0x0000000602041980 */ /* 0x0044e4000c101d00 */
[----:B--2---:R-:W-:Y:S05]  /*3760*/  @P1 IADD3 R2, P2, R62, R134, RZ ;  /* 0x000000863e021210 */ /* 0x004fea0007f5e0ff */
[----:B------:R-:W-:Y:S05]  /*3770*/  @P1 IMAD.X R3, R59, 0x1, R179, P2 ;  /* 0x000000013b031824 */ /* 0x000fea00010e06b3 */
[----:B---3--:R2:W-:Y:S04]  /*3780*/  @P1 ST.E.128 desc[UR6][R2.64], R4 ;  /* 0x0000000402001985 */ /* 0x0085e8000c101d06 */
[----:B------:R-:W3:Y:S04]  /*3790*/  LD.E R14, desc[UR6][R26.64+0xd0] ;  /* 0x0000d0061a0e7980 */ /* 0x000ee8000c101900 */
[----:B------:R-:W4:Y:S01]  /*37a0*/  LD.E R0, desc[UR6][R26.64+0x130] ;  /* 0x000130061a007980 */ /* 0x000f22000c101900 */
[----:B---3--:R-:W-:Y:S01]  /*37b0*/  ISETP.NE.AND P2, PT, R14, RZ, PT ;  /* 0x000000ff0e00720c */ /* 0x008fe20003f45270 */
[----:B----4-:R-:W-:Y:S05]  /*37c0*/  IMAD.U32 R0, R0, -0x100, RZ ;  /* 0xffffff0000007824 */ /* 0x010fea00078e00ff */
[C---:B------:R-:W-:Y:S04]  /*37d0*/  LEA R68, P1, R0.reuse, R16, 0x1 ;  /* 0x0000001000447211 */ /* 0x040fe800078208ff */
[----:B------:R-:W-:Y:S03]  /*37e0*/  LEA.HI.X.SX32 R67, R0, R17, 0x1, P1 ;  /* 0x0000001100437211 */ /* 0x000fe600008f0eff */
[----:B--2---:R-:W-:Y:S06]  /*37f0*/  @!P2 BRA `(.L_x_2807) ;  /* 0x000000a400c4a947 */ /* 0x004fec0003800000 */
        /* <DEDUP_REMOVED lines=17> */
[----:B------:R2:W3:Y:S09]  /*3910*/  LD.E.128 R8, desc[UR6][R4.64] ;  /* 0x0000000604087980 */ /* 0x0004f2000c101d00 */
[----:B------:R-:W-:Y:S01]  /*3920*/  @!P0 MOV R2, R21 ;  /* 0x0000001500028202 */ /* 0x000fe20000000f00 */
[----:B------:R-:W-:Y:S06]  /*3930*/  @!P0 IMAD.MOV.U32 R3, RZ, RZ, R20 ;  /* 0x000000ffff038224 */ /* 0x000fec00078e0014 */
[----:B------:R-:W4:Y:S01]  /*3940*/  @!P0 LD.E.64 R2, desc[UR6][R2.64] ;  /* 0x0000000602028980 */ /* 0x000f22000c101b00 */
[----:B--2---:R-:W-:Y:S01]  /*3950*/  @!P0 MOV R4, R41 ;  /* 0x0000002900048202 */ /* 0x004fe20000000f00 */
[----:B------:R-:W-:Y:S05]  /*3960*/  @!P0 IMAD.MOV.U32 R5, RZ, RZ, R40 ;  /* 0x000000ffff058224 */ /* 0x000fea00078e0028 */
[----:B------:R4:W2:Y:S01]  /*3970*/  @!P0 LD.E.64 R18, desc[UR6][R4.64] ;  /* 0x0000000604128980 */ /* 0x0008a2000c101b00 */
[----:B---3--:R-:W-:Y:S02]  /*3980*/  @!P0 LOP3.LUT R0, R8, 0xffff0000, RZ, 0xc0, !PT ;  /* 0xffff000008008812 */ /* 0x008fe400078ec0ff */
[C---:B----4-:R-:W-:Y:S01]  /*3990*/  @!P0 SHF.L.U32 R4, R2.reuse, 0x10, RZ ;  /* 0x0000001002048819 */ /* 0x050fe200000006ff */
[C---:B------:R-:W-:Y:S01]  /*39a0*/  @!P0 IMAD.U32 R7, R3.reuse, 0x10000, RZ ;  /* 0x0001000003078824 */ /* 0x040fe200078e00ff */
[----:B------:R-:W-:Y:S02]  /*39b0*/  @!P0 LOP3.LUT R5, R2, 0xffff0000, RZ, 0xc0, !PT ;  /* 0xffff000002058812 */ /* 0x000fe400078ec0ff */
[----:B------:R-:W-:Y:S01]  /*39c0*/  @!P0 LOP3.LUT R6, R3, 0xffff0000, RZ, 0xc0, !PT ;  /* 0xffff000003068812 */ /* 0x000fe200078ec0ff */
[----:B------:R-:W-:Y:S01]  /*39d0*/  @!P0 IMAD.U32 R3, R8, 0x10000, RZ ;  /* 0x0001000008038824 */ /* 0x000fe200078e00ff */
[----:B------:R-:W-:Y:S02]  /*39e0*/  @!P0 LOP3.LUT R2, R9, 0xffff0000, RZ, 0xc0, !PT ;  /* 0xffff000009028812 */ /* 0x000fe400078ec0ff */
[C---:B--2---:R-:W-:Y:S02]  /*39f0*/  @!P0 SHF.L.U32 R15, R18.reuse, 0x10, RZ ;  /* 0x00000010120f8819 */ /* 0x044fe400000006ff */
        /* <DEDUP_REMOVED lines=35> */
.L_x_2810:
[----:B------:R-:W-:Y:S05]  /*3c30*/  BSYNC B0 ;  /* 0x0000000000007941 */ /* 0x000fea0003800000 */
.L_x_2809:
[----:B------:R-:W-:Y:S04]  /*3c40*/  BSSY B0, `(.L_x_2811) ;  /* 0x0000039000007945 */ /* 0x000fe80003800000 */
[----:B------:R-:W-:Y:S05]  /*3c50*/  @!P5 BRA `(.L_x_2812) ;  /* 0x0000000000dcd947 */ /* 0x000fea0003800000 */
[----:B------:R-:W-:Y:S02]  /*3c60*/  ISETP.GE.AND P0, PT, R12, R14, PT ;  /* 0x0000000e0c00720c */ /* 0x000fe40003f06270 */
[C---:B--2---:R-:W-:Y:S04]  /*3c70*/  LEA R8, P5, R208.reuse, R58, 0x1 ;  /* 0x0000003ad0087211 */ /* 0x044fe800078a08ff */
        /* <DEDUP_REMOVED lines=53> */
.L_x_2812:
[----:B------:R-:W-:Y:S05]  /*3fd0*/  BSYNC B0 ;  /* 0x0000000000007941 */ /* 0x000fea0003800000 */
.L_x_2811:
[----:B------:R-:W-:Y:S01]  /*3fe0*/  ISETP.GE.AND P5, PT, R80, R52, PT ;  /* 0x000000345000720c */ /* 0x000fe20003fa6270 */
[----:B------:R-:W-:Y:S04]  /*3ff0*/  BSSY B0, `(.L_x_2813) ;  /* 0x0000039000007945 */ /* 0x000fe80003800000 */
[----:B------:R-:W-:Y:S08]  /*4000*/  @!P3 BRA `(.L_x_2814) ;  /* 0x0000000000dcb947 */ /* 0x000ff00003800000 */
[----:B------:R-:W-:Y:S02]  /*4010*/  ISETP.GE.AND P0, PT, R12, R14, PT ;  /* 0x0000000e0c00720c */ /* 0x000fe40003f06270 */
[C---:B--23--:R-:W-:Y:S04]  /*4020*/  LEA R8, P3, R205.reuse, R58, 0x1 ;  /* 0x0000003acd087211 */ /* 0x04cfe800078608ff */
        /* <DEDUP_REMOVED lines=53> */
.L_x_2814:
[----:B------:R-:W-:Y:S05]  /*4380*/  BSYNC B0 ;  /* 0x0000000000007941 */ /* 0x000fea0003800000 */
.L_x_2813:
[----:B------:R-:W-:Y:S01]  /*4390*/  ISETP.GE.AND P4, PT, R71, R54, !P4 ;  /* 0x000000364700720c */ /* 0x000fe20006786270 */
[----:B------:R-:W-:Y:S01]  /*43a0*/  BSSY B0, `(.L_x_2815) ;  /* 0x0000042000007945 */ /* 0x000fe20003800000 */
[----:B------:R-:W-:Y:S02]  /*43b0*/  ISETP.GE.AND P3, PT, R79, R52, PT ;  /* 0x000000344f00720c */ /* 0x000fe40003f66270 */
[----:B------:R-:W-:Y:S09]  /*43c0*/  ISETP.GE.AND P1, PT, R82, R54, !P1 ;  /* 0x000000365200720c */ /* 0x000ff20004f26270 */
[----:B------:R-:W-:Y:S05]  /*43d0*/  @!P4 BRA `(.L_x_2816) ;  /* 0x0000000000f8c947 */ /* 0x000fea0003800000 */
[----:B------:R-:W-:Y:S01]  /*43e0*/  ISETP.GE.AND P0, PT, R12, R14, PT ;  /* 0x0000000e0c00720c */ /* 0x000fe20003f06270 */
[----:B--234-:R-:W-:Y:S01]  /*43f0*/  IMAD.MOV.U32 R9, RZ, RZ, R57 ;  /* 0x000000ffff097224 */ /* 0x01cfe200078e0039 */
        /* <DEDUP_REMOVED lines=60> */
.L_x_2816:
[----:B------:R-:W-:Y:S05]  /*47c0*/  BSYNC B0 ;  /* 0x0000000000007941 */ /* 0x000fea0003800000 */
.L_x_2815:
[----:B------:R-:W-:Y:S01]  /*47d0*/  ISETP.GE.AND P4, PT, R78, R52, PT ;  /* 0x000000344e00720c */ /* 0x000fe20003f86270 */
[----:B------:R-:W-:Y:S04]  /*47e0*/  BSSY B0, `(.L_x_2817) ;  /* 0x0000039000007945 */ /* 0x000fe80003800000 */
[----:B------:R-:W-:Y:S08]  /*47f0*/  @!P1 BRA `(.L_x_2818) ;  /* 0x0000000000dc9947 */ /* 0x000ff00003800000 */
[----:B------:R-:W-:Y:S02]  /*4800*/  ISETP.GE.AND P0, PT, R12, R14, PT ;  /* 0x0000000e0c00720c */ /* 0x000fe40003f06270 */
[C---:B--234-:R-:W-:Y:S04]  /*4810*/  LEA R8, P1, R206.reuse, R58, 0x1 ;  /* 0x0000003ace087211 */ /* 0x05cfe800078208ff */
        /* <DEDUP_REMOVED lines=53> */
.L_x_2818:
[----:B------:R-:W-:Y:S05]  /*4b70*/  BSYNC B0 ;  /* 0x0000000000007941 */ /* 0x000fea0003800000 */
.L_x_2817:
        /* <DEDUP_REMOVED lines=67> */
.L_x_2820:
[----:B------:R-:W-:Y:S05]  /*4fb0*/  BSYNC B0 ;  /* 0x0000000000007941 */ /* 0x000fea0003800000 */
.L_x_2819:
[----:B------:R-:W-:Y:S01]  /*4fc0*/  ISETP.GE.AND P2, PT, R76, R52, PT ;  /* 0x000000344c00720c */ /* 0x000fe20003f46270 */
[----:B------:R-:W-:Y:S04]  /*4fd0*/  BSSY B0, `(.L_x_2821) ;  /* 0x0000040000007945 */ /* 0x000fe80003800000 */
[----:B------:R-:W-:Y:S08]  /*4fe0*/  @!P5 BRA `(.L_x_2822) ;  /* 0x0000000000f8d947 */ /* 0x000ff00003800000 */
        /* <DEDUP_REMOVED lines=62> */
.L_x_2822:
[----:B------:R-:W-:Y:S05]  /*53d0*/  BSYNC B0 ;  /* 0x0000000000007941 */ /* 0x000fea0003800000 */
.L_x_2821:
        /* <DEDUP_REMOVED lines=67> */
.L_x_2824:
[----:B------:R-:W-:Y:S05]  /*5810*/  BSYNC B0 ;  /* 0x0000000000007941 */ /* 0x000fea0003800000 */
.L_x_2823:
        /* <DEDUP_REMOVED lines=58> */
.L_x_2826:
[----:B------:R-:W-:Y:S05]  /*5bc0*/  BSYNC B0 ;  /* 0x0000000000007941 */ /* 0x000fea0003800000 */
.L_x_2825:
        /* <DEDUP_REMOVED lines=67> */
.L_x_2828:
[----:B------:R-:W-:Y:S05]  /*6000*/  BSYNC B0 ;  /* 0x0000000000007941 */ /* 0x000fea0003800000 */
.L_x_2827:
        /* <DEDUP_REMOVED lines=65> */
.L_x_2830:
[----:B------:R-:W-:Y:S05]  /*6420*/  BSYNC B0 ;  /* 0x0000000000007941 */ /* 0x000fea0003800000 */
.L_x_2829:
[----:B------:R-:W-:Y:S01]  /*6430*/  ISETP.GE.AND P0, PT, R75, R54, !P5 ;  /* 0x000000364b00720c */ /* 0x000fe20006f06270 */
        /* <DEDUP_REMOVED lines=69> */
.L_x_2832:
[----:B------:R-:W-:Y:S05]  /*6890*/  BSYNC B0 ;  /* 0x0000000000007941 */ /* 0x000fea0003800000 */
.L_x_2831:
[----:B------:R-:W-:Y:S04]  /*68a0*/  BSSY B0, `(.L_x_2833) ;  /* 0x0000040000007945 */ /* 0x000fe80003800000 */
        /* <DEDUP_REMOVED lines=63> */
.L_x_2834:
[----:B------:R-:W-:Y:S05]  /*6ca0*/  BSYNC B0 ;  /* 0x0000000000007941 */ /* 0x000fea0003800000 */
.L_x_2833:
        /* <DEDUP_REMOVED lines=64> */
.L_x_2836:
[----:B------:R-:W-:Y:S05]  /*70b0*/  BSYNC B0 ;  /* 0x0000000000007941 */ /* 0x000fea0003800000 */
.L_x_2835:
        /* <DEDUP_REMOVED lines=64> */
.L_x_2838:
[----:B------:R-:W-:Y:S05]  /*74c0*/  BSYNC B0 ;  /* 0x0000000000007941 */ /* 0x000fea0003800000 */
.L_x_2837:
        /* <DEDUP_REMOVED lines=64> */
.L_x_2840:
[----:B------:R-:W-:Y:S05]  /*78d0*/  BSYNC B0 ;  /* 0x0000000000007941 */ /* 0x000fea0003800000 */
.L_x_2839:
[----:B--2---:R-:W-:Y:S01]  /*78e0*/  MOV R5, R20 ;  /* 0x0000001400057202 */ /* 0x004fe20000000f00 */
[----:B------:R-:W2:Y:S01]  /*78f0*/  LD.E R0, desc[UR6][R26.64+0xd0] ;  /* 0x0000d0061a007980 */ /* 0x000ea2000c101900 */
[----:B------:R-:W-:Y:S01]  /*7900*/  MOV R3, R40 ;  /* 0x0000002800037202 */ /* 0x000fe20000000f00 */
[----:B------:R-:W-:Y:S02]  /*7910*/  IMAD.MOV.U32 R4, RZ, RZ, R21 ;  /* 0x000000ffff047224 */ /* 0x000fe400078e0015 */
[----:B------:R-:W-:Y:S02]  /*7920*/  IMAD.MOV.U32 R2, RZ, RZ, R41 ;  /* 0x000000ffff027224 */ /* 0x000fe400078e0029 */
[----:B--2---:R-:W-:Y:S05]  /*7930*/  IMAD.U32 R0, R0, -0x80, RZ ;  /* 0xffffff8000007824 */ /* 0x004fea00078e00ff */
[C---:B------:R-:W-:Y:S02]  /*7940*/  LEA R21, P1, R0.reuse, R4, 0x1 ;  /* 0x0000000400157211 */ /* 0x040fe400078208ff */
[C---:B------:R-:W-:Y:S02]  /*7950*/  LEA R41, P0, R0.reuse, R2, 0x1 ;  /* 0x0000000200297211 */ /* 0x040fe400078008ff */
[C---:B------:R-:W-:Y:S02]  /*7960*/  LEA.HI.X.SX32 R20, R0.reuse, R5, 0x1, P1 ;  /* 0x0000000500147211 */ /* 0x040fe400008f0eff */
[----:B------:R-:W-:Y:S01]  /*7970*/  LEA.HI.X.SX32 R40, R0, R3, 0x1, P0 ;  /* 0x0000000300287211 */ /* 0x000fe200000f0eff */
[----:B------:R-:W-:Y:S05]  /*7980*/  BRA `(.L_x_2841) ;  /* 0x0000007000987947 */ /* 0x000fea0003800000 */
.L_x_2808:
[----:B------:R-:W-:Y:S01]  /*7990*/  LEA.HI R0, R14, R14, RZ, 0x1 ;  /* 0x0000000e0e007211 */ /* 0x000fe200078f08ff */
[----:B------:R-:W-:Y:S03]  /*79a0*/  BSSY B1, `(.L_x_2842) ;  /* 0x000005e000017945 */ /* 0x000fe60003800000 */
[----:B------:R-:W-:Y:S05]  /*79b0*/  SHF.R.S32.HI R43, RZ, 0x1, R0 ;  /* 0x00000001ff2b7819 */ /* 0x000fea0000011400 */
[----:B------:R-:W-:Y:S01]  /*79c0*/  IMAD.MOV.U32 R53, RZ, RZ, R43 ;  /* 0x000000ffff357224 */ /* 0x000fe200078e002b */
[----:B------:R-:W-:Y:S05]  /*79d0*/  @!P0 BRA `(.L_x_2843) ;  /* 0x0000000400688947 */ /* 0x000fea0003800000 */
[----:B------:R-:W-:Y:S01]  /*79e0*/  ISETP.GE.AND P0, PT, R12, R14, PT ;  /* 0x0000000e0c00720c */ /* 0x000fe20003f06270 */
[----:B------:R-:W-:Y:S01]  /*79f0*/  IMAD.MOV.U32 R2, RZ, RZ, R58 ;  /* 0x000000ffff027224 */ /* 0x000fe200078e003a */
[----:B------:R-:W-:Y:S01]  /*7a00*/  BSSY B0, `(.L_x_2844) ;  /* 0x0000056000007945 */ /* 0x000fe20003800000 */
[----:B------:R-:W-:Y:S01]  /*7a10*/  IMAD.MOV.U32 R3, RZ, RZ, R57 ;  /* 0x000000ffff037224 */ /* 0x000fe200078e0039 */
[----:B------:R-:W-:Y:S02]  /*7a20*/  MOV R48, R56 ;  /* 0x0000003800307202 */ /* 0x000fe40000000f00 */
[----:B------:R-:W-:Y:S02]  /*7a30*/  MOV R49, R55 ;  /* 0x0000003700317202 */ /* 0x000fe40000000f00 */
[----:B-1----:R1:W5:Y:S05]  /*7a40*/  LD.E.128 R32, desc[UR6][R2.64] ;  /* 0x0000000602207980 */ /* 0x00236a000c101d00 */
        /* <DEDUP_REMOVED lines=81> */
.L_x_2845:
[----:B------:R-:W-:Y:S05]  /*7f60*/  BSYNC B0 ;  /* 0x0000000000007941 */ /* 0x000fea0003800000 */
.L_x_2844:
[----:B-----5:R2:W-:Y:S02]  /*7f70*/  ST.E.128 desc[UR6][R48.64], R32 ;  /* 0x0000002030007985 */ /* 0x0205e4000c101d06 */
.L_x_2843:
[----:B------:R-:W-:Y:S05]  /*7f80*/  BSYNC B1 ;  /* 0x0000000000017941 */ /* 0x000fea0003800000 */
.L_x_2842:
        /* <DEDUP_REMOVED lines=93> */
.L_x_2849:
[----:B------:R-:W-:Y:S05]  /*8560*/  BSYNC B0 ;  /* 0x0000000000007941 */ /* 0x000fea0003800000 */
.L_x_2848:
[----:B-----5:R3:W-:Y:S02]  /*8570*/  ST.E.128 desc[UR6][R48.64], R32 ;  /* 0x0000002030007985 */ /* 0x0207e4000c101d06 */
.L_x_2847:
[----:B------:R-:W-:Y:S05]  /*8580*/  BSYNC B1 ;  /* 0x0000000000017941 */ /* 0x000fea0003800000 */
.L_x_2846:
        /* <DEDUP_REMOVED lines=93> */
.L_x_2853:
[----:B------:R-:W-:Y:S05]  /*8b60*/  BSYNC B0 ;  /* 0x0000000000007941 */ /* 0x000fea0003800000 */
.L_x_2852:
[----:B-----5:R4:W-:Y:S02]  /*8b70*/  ST.E.128 desc[UR6][R48.64], R32 ;  /* 0x0000002030007985 */ /* 0x0209e4000c101d06 */
.L_x_2851:
[----:B------:R-:W-:Y:S05]  /*8b80*/  BSYNC B1 ;  /* 0x0000000000017941 */ /* 0x000fea0003800000 */
.L_x_2850:
[C---:B------:R-:W-:Y:S01]  /*8b90*/  ISETP.GE.AND P0, PT, R71.reuse, R52, PT ;  /* 0x000000344700720c */ /* 0x040fe20003f06270 */
[----:B------:R-:W-:Y:S03]  /*8ba0*/  BSSY B1, `(.L_x_2854) ;  /* 0x0000065000017945 */ /* 0x000fe60003800000 */
[----:B------:R-:W-:Y:S11]  /*8bb0*/  ISETP.GE.AND P0, PT, R71, R54, !P0 ;  /* 0x000000364700720c */ /* 0x000ff60004706270 */
[----:B------:R-:W-:Y:S02]  /*8bc0*/  @!UPT UIADD3 URZ, URZ, URZ, URZ ;  /* 0x0000003f3f3ff290 */ /* 0x000fe4000fffe03f */
[----:B------:R-:W-:Y:S05]  /*8bd0*/  @!P0 BRA `(.L_x_2855) ;  /* 0x0000000400848947 */ /* 0x000fea0003800000 */
        /* <DEDUP_REMOVED lines=95> */
.L_x_2857:
[----:B------:R-:W-:Y:S05]  /*91d0*/  BSYNC B0 ;  /* 0x0000000000007941 */ /* 0x000fea0003800000 */
.L_x_2856:
[----:B-----5:R2:W-:Y:S02]  /*91e0*/  ST.E.128 desc[UR6][R48.64], R32 ;  /* 0x0000002030007985 */ /* 0x0205e4000c101d06 */
.L_x_2855:
[----:B------:R-:W-:Y:S05]  /*91f0*/  BSYNC B1 ;  /* 0x0000000000017941 */ /* 0x000fea0003800000 */
.L_x_2854:
        /* <DEDUP_REMOVED lines=93> */
.L_x_2861:
[----:B------:R-:W-:Y:S05]  /*97d0*/  BSYNC B0 ;  /* 0x0000000000007941 */ /* 0x000fea0003800000 */
.L_x_2860:
[----:B-----5:R2:W-:Y:S02]  /*97e0*/  ST.E.128 desc[UR6][R48.64], R32 ;  /* 0x0000002030007985 */ /* 0x0205e4000c101d06 */
.L_x_2859:
[----:B------:R-:W-:Y:S05]  /*97f0*/  BSYNC B1 ;  /* 0x0000000000017941 */ /* 0x000fea0003800000 */
.L_x_2858:
        /* <DEDUP_REMOVED lines=100> */
.L_x_2865:
[----:B------:R-:W-:Y:S05]  /*9e40*/  BSYNC B0 ;  /* 0x0000000000007941 */ /* 0x000fea0003800000 */
.L_x_2864:
[----:B-----5:R2:W-:Y:S02]  /*9e50*/  ST.E.128 desc[UR6][R48.64], R32 ;  /* 0x0000002030007985 */ /* 0x0205e4000c101d06 */
.L_x_2863:
[----:B------:R-:W-:Y:S05]  /*9e60*/  BSYNC B1 ;  /* 0x0000000000017941 */ /* 0x000fea0003800000 */
.L_x_2862:
        /* <DEDUP_REMOVED lines=100> */
.L_x_2869:
[----:B------:R-:W-:Y:S05]  /*a4b0*/  BSYNC B0 ;  /* 0x0000000000007941 */ /* 0x000fea0003800000 */
.L_x_2868:
[----:B-----5:R2:W-:Y:S02]  /*a4c0*/  ST.E.128 desc[UR6][R48.64], R32 ;  /* 0x0000002030007985 */ /* 0x0205e4000c101d06 */
.L_x_2867:
[----:B------:R-:W-:Y:S05]  /*a4d0*/  BSYNC B1 ;  /* 0x0000000000017941 */ /* 0x000fea0003800000 */
.L_x_2866:
        /* <DEDUP_REMOVED lines=100> */
.L_x_2873:
[----:B------:R-:W-:Y:S05]  /*ab20*/  BSYNC B0 ;  /* 0x0000000000007941 */ /* 0x000fea0003800000 */
.L_x_2872:
[----:B-----5:R2:W-:Y:S02]  /*ab30*/  ST.E.128 desc[UR6][R48.64], R32 ;  /* 0x0000002030007985 */ /* 0x0205e4000c101d06 */
.L_x_2871:
[----:B------:R-:W-:Y:S05]  /*ab40*/  BSYNC B1 ;  /* 0x0000000000017941 */ /* 0x000fea0003800000 */
.L_x_2870:
        /* <DEDUP_REMOVED lines=93> */
.L_x_2877:
[----:B------:R-:W-:Y:S05]  /*b120*/  BSYNC B0 ;  /* 0x0000000000007941 */ /* 0x000fea0003800000 */
.L_x_2876:
[----:B-----5:R2:W-:Y:S02]  /*b130*/  ST.E.128 desc[UR6][R48.64], R32 ;  /* 0x0000002030007985 */ /* 0x0205e4000c101d06 */
.L_x_2875:
[----:B------:R-:W-:Y:S05]  /*b140*/  BSYNC B1 ;  /* 0x0000000000017941 */ /* 0x000fea0003800000 */
.L_x_2874:
        /* <DEDUP_REMOVED lines=100> */
.L_x_2881:
[----:B------:R-:W-:Y:S05]  /*b790*/  BSYNC B0 ;  /* 0x0000000000007941 */ /* 0x000fea0003800000 */
.L_x_2880:
[----:B-----5:R2:W-:Y:S02]  /*b7a0*/  ST.E.128 desc[UR6][R48.64], R32 ;  /* 0x0000002030007985 */ /* 0x0205e4000c101d06 */
.L_x_2879:
[----:B------:R-:W-:Y:S05]  /*b7b0*/  BSYNC B1 ;  /* 0x0000000000017941 */ /* 0x000fea0003800000 */
.L_x_2878:
        /* <DEDUP_REMOVED lines=100> */
.L_x_2885:
[----:B------:R-:W-:Y:S05]  /*be00*/  BSYNC B0 ;  /* 0x0000000000007941 */ /* 0x000fea0003800000 */
.L_x_2884:
[----:B-----5:R2:W-:Y:S02]  /*be10*/  ST.E.128 desc[UR6][R48.64], R32 ;  /* 0x0000002030007985 */ /* 0x0205e4000c101d06 */
.L_x_2883:
[----:B------:R-:W-:Y:S05]  /*be20*/  BSYNC B1 ;  /* 0x0000000000017941 */ /* 0x000fea0003800000 */
.L_x_2882:
        /* <DEDUP_REMOVED lines=100> */
.L_x_2889:
[----:B------:R-:W-:Y:S05]  /*c470*/  BSYNC B0 ;  /* 0x0000000000007941 */ /* 0x000fea0003800000 */
.L_x_2888:
[----:B-----5:R2:W-:Y:S02]  /*c480*/  ST.E.128 desc[UR6][R48.64], R32 ;  /* 0x0000002030007985 */ /* 0x0205e4000c101d06 */
.L_x_2887:
[----:B------:R-:W-:Y:S05]  /*c490*/  BSYNC B1 ;  /* 0x0000000000017941 */ /* 0x000fea0003800000 */
.L_x_2886:
        /* <DEDUP_REMOVED lines=100> */
.L_x_2893:
[----:B------:R-:W-:Y:S05]  /*cae0*/  BSYNC B0 ;  /* 0x0000000000007941 */ /* 0x000fea0003800000 */
.L_x_2892:
[----:B-----5:R2:W-:Y:S02]  /*caf0*/  ST.E.128 desc[UR6][R48.64], R32 ;  /* 0x0000002030007985 */ /* 0x0205e4000c101d06 */
.L_x_2891:
[----:B------:R-:W-:Y:S05]  /*cb00*/  BSYNC B1 ;  /* 0x0000000000017941 */ /* 0x000fea0003800000 */
.L_x_2890:
        /* <DEDUP_REMOVED lines=100> */
.L_x_2897:
[----:B------:R-:W-:Y:S05]  /*d150*/  BSYNC B0 ;  /* 0x0000000000007941 */ /* 0x000fea0003800000 */
.L_x_2896:
[----:B-----5:R2:W-:Y:S02]  /*d160*/  ST.E.128 desc[UR6][R48.64], R32 ;  /* 0x0000002030007985 */ /* 0x0205e4000c101d06 */
.L_x_2895:
[----:B------:R-:W-:Y:S05]  /*d170*/  BSYNC B1 ;  /* 0x0000000000017941 */ /* 0x000fea0003800000 */
.L_x_2894:
        /* <DEDUP_REMOVED lines=100> */
.L_x_2901:
[----:B------:R-:W-:Y:S05]  /*d7c0*/  BSYNC B0 ;  /* 0x0000000000007941 */ /* 0x000fea0003800000 */
.L_x_2900:
[----:B-----5:R2:W-:Y:S02]  /*d7d0*/  ST.E.128 desc[UR6][R48.64], R32 ;  /* 0x0000002030007985 */ /* 0x0205e4000c101d06 */
.L_x_2899:
[----:B------:R-:W-:Y:S05]  /*d7e0*/  BSYNC B1 ;  /* 0x0000000000017941 */ /* 0x000fea0003800000 */
.L_x_2898:
        /* <DEDUP_REMOVED lines=32> */
[C---:B-1----:R-:W-:Y:S02]  /*d9f0*/  LEA R2, P0, R53.reuse, R2, 0x1 ;  /* 0x0000000235027211 */ /* 0x042fe400078008ff */
        /* <DEDUP_REMOVED lines=67> */
.L_x_2905:
[----:B------:R-:W-:Y:S05]  /*de30*/  BSYNC B0 ;  /* 0x0000000000007941 */ /* 0x000fea0003800000 */
.L_x_2904:
[----:B-----5:R2:W-:Y:S02]  /*de40*/  ST.E.128 desc[UR6][R34.64], R8 ;  /* 0x0000000822007985 */ /* 0x0205e4000c101d06 */
.L_x_2903:
[----:B------:R-:W-:Y:S05]  /*de50*/  BSYNC B1 ;  /* 0x0000000000017941 */ /* 0x000fea0003800000 */
.L_x_2902:
        /* <DEDUP_REMOVED lines=11> */
.L_x_2807:
[----:B------:R-:W-:Y:S01]  /*df10*/  @P0 IMAD.MOV.U32 R2, RZ, RZ, R58 ;  /* 0x000000ffff020224 */ /* 0x000fe200078e003a */
[----:B------:R-:W-:Y:S01]  /*df20*/  @P0 MOV R4, R56 ;  /* 0x0000003800040202 */ /* 0x000fe20000000f00 */
[----:B------:R-:W-:Y:S01]  /*df30*/  @P0 IMAD.MOV.U32 R3, RZ, RZ, R57 ;  /* 0x000000ffff030224 */ /* 0x000fe200078e0039 */
[C---:B------:R-:W-:Y:S01]  /*df40*/  ISETP.GE.AND P1, PT, R70.reuse, R52, PT ;  /* 0x000000344600720c */ /* 0x040fe20003f26270 */
[----:B------:R-:W-:Y:S03]  /*df50*/  @P0 IMAD.MOV.U32 R5, RZ, RZ, R55 ;  /* 0x000000ffff050224 */ /* 0x000fe600078e0037 */
[----:B------:R2:W3:Y:S01]  /*df60*/  @P0 LD.E.128 R8, desc[UR6][R2.64] ;  /* 0x0000000602080980 */ /* 0x0004e2000c101d00 */
[----:B------:R-:W-:Y:S11]  /*df70*/  ISETP.GE.AND P1, PT, R70, R54, !P1 ;  /* 0x000000364600720c */ /* 0x000ff60004f26270 */
[----:B------:R-:W-:Y:S02]  /*df80*/  @!UPT UIADD3 URZ, URZ, URZ, URZ ;  /* 0x0000003f3f3ff290 */ /* 0x000fe4000fffe03f */
[C---:B--2---:R-:W-:Y:S04]  /*df90*/  @P1 LEA R2, P2, R208.reuse, R58, 0x1 ;  /* 0x0000003ad0021211 */ /* 0x044fe800078408ff */
[----:B------:R-:W-:Y:S01]  /*dfa0*/  @P1 LEA.HI.X R3, R208, R57, R227, 0x1, P2 ;  /* 0x00000039d0031211 */ /* 0x000fe200010f0ce3 */
[----:B---3--:R2:W-:Y:S01]  /*dfb0*/  @P0 ST.E.128 desc[UR6][R4.64], R8 ;  /* 0x0000000804000985 */ /* 0x0085e2000c101d06 */
[C---:B------:R-:W-:Y:S04]  /*dfc0*/  ISETP.GE.AND P0, PT, R69.reuse, R52, PT ;  /* 0x000000344500720c */ /* 0x040fe80003f06270 */
[----:B------:R-:W-:Y:S01]  /*dfd0*/  ISETP.GE.AND P0, PT, R69, R54, !P0 ;  /* 0x000000364500720c */ /* 0x000fe20004706270 */
[----:B--2---:R2:W3:Y:S01]  /*dfe0*/  @P1 LD.E.128 R8, desc[UR6][R2.64] ;  /* 0x0000000602081980 */ /* 0x0044e2000c101d00 */
[C---:B------:R-:W-:Y:S04]  /*dff0*/  @P1 LEA R4, P3, R87.reuse, R56, 0x1 ;  /* 0x0000003857041211 */ /* 0x040fe800078608ff */
[----:B------:R-:W-:Y:S07]  /*e000*/  @P1 LEA.HI.X R5, R87, R55, R108, 0x1, P3 ;  /* 0x0000003757051211 */ /* 0x000fee00018f0c6c */
[C---:B--2---:R-:W-:Y:S04]  /*e010*/  @P0 LEA R2, P2, R205.reuse, R58, 0x1 ;  /* 0x0000003acd020211 */ /* 0x044fe800078408ff */
[----:B------:R-:W-:Y:S01]  /*e020*/  @P0 LEA.HI.X R3, R205, R57, R224, 0x1, P2 ;  /* 0x00000039cd030211 */ /* 0x000fe200010f0ce0 */
[----:B---3--:R2:W-:Y:S01]  /*e030*/  @P1 ST.E.128 desc[UR6][R4.64], R8 ;  /* 0x0000000804001985 */ /* 0x0085e2000c101d06 */
[C---:B------:R-:W-:Y:S04]  /*e040*/  ISETP.GE.AND P1, PT, R71.reuse, R52, PT ;  /* 0x000000344700720c */ /* 0x040fe80003f26270 */
[----:B------:R-:W-:Y:S11]  /*e050*/  ISETP.GE.AND P1, PT, R71, R54, !P1 ;  /* 0x000000364700720c */ /* 0x000ff60004f26270 */
[----:B------:R-:W-:Y:S02]  /*e060*/  @!UPT UIADD3 URZ, URZ, URZ, URZ ;  /* 0x0000003f3f3ff290 */ /* 0x000fe4000fffe03f */
[----:B------:R-:W-:Y:S01]  /*e070*/  @P1 IMAD R0, R51, 0x60, RZ ;  /* 0x0000006033001824 */ /* 0x000fe200078e02ff */
[----:B--2---:R2:W3:Y:S01]  /*e080*/  @P0 LD.E.128 R8, desc[UR6][R2.64] ;  /* 0x0000000602080980 */ /* 0x0044e2000c101d00 */
[C---:B------:R-:W-:Y:S04]  /*e090*/  @P0 LEA R4, P2, R86.reuse, R56, 0x1 ;  /* 0x0000003856040211 */ /* 0x040fe800078408ff */
[----:B------:R-:W-:Y:S01]  /*e0a0*/  @P0 LEA.HI.X R5, R86, R55, R107, 0x1, P2 ;  /* 0x0000003756050211 */ /* 0x000fe200010f0c6b */
[----:B--2---:R-:W-:Y:S01]  /*e0b0*/  @P1 IMAD.MOV.U32 R3, RZ, RZ, R57 ;  /* 0x000000ffff031224 */ /* 0x004fe200078e0039 */
[----:B------:R-:W-:Y:S05]  /*e0c0*/  @P1 MOV R2, R58 ;  /* 0x0000003a00021202 */ /* 0x000fea0000000f00 */
[----:B------:R-:W-:Y:S05]  /*e0d0*/  @P1 IMAD.WIDE.U32 R2, R50, 0x60, R2 ;  /* 0x0000006032021825 */ /* 0x000fea00078e0002 */
[----:B------:R-:W-:Y:S01]  /*e0e0*/  @P1 IADD3 R3, R3, R0, RZ ;  /* 0x0000000003031210 */ /* 0x000fe20007ffe0ff */
[----:B------:R-:W-:Y:S01]  /*e0f0*/  @P1 IMAD R0, R61, 0x60, RZ ;  /* 0x000000603d001824 */ /* 0x000fe200078e02ff */
[----:B---3--:R2:W-:Y:S01]  /*e100*/  @P0 ST.E.128 desc[UR6][R4.64], R8 ;  /* 0x0000000804000985 */ /* 0x0085e2000c101d06 */
[C---:B------:R-:W-:Y:S04]  /*e110*/  ISETP.GE.AND P0, PT, R82.reuse, R52, PT ;  /* 0x000000345200720c */ /* 0x040fe80003f06270 */
[----:B------:R-:W-:Y:S01]  /*e120*/  ISETP.GE.AND P0, PT, R82, R54, !P0 ;  /* 0x000000365200720c */ /* 0x000fe20004706270 */
[----:B--2---:R2:W3:Y:S11]  /*e130*/  @P1 LD.E.128 R8, desc[UR6][R2.64] ;  /* 0x0000000602081980 */ /* 0x0044f6000c101d00 */
[----:B------:R-:W-:Y:S01]  /*e140*/  @!UPT UIADD3 URZ, URZ, URZ, URZ ;  /* 0x0000003f3f3ff290 */ /* 0x000fe2000fffe03f */
[C---:B------:R-:W-:Y:S04]  /*e150*/  @P0 LEA R4, P2, R206.reuse, R58, 0x1 ;  /* 0x0000003ace040211 */ /* 0x040fe800078408ff */
[----:B------:R-:W-:Y:S01]  /*e160*/  @P0 LEA.HI.X R5, R206, R57, R225, 0x1, P2 ;  /* 0x00000039ce050211 */ /* 0x000fe200010f0ce1 */
[----:B--2---:R-:W-:Y:S01]  /*e170*/  @P1 IMAD.MOV.U32 R2, RZ, RZ, R56 ;  /* 0x000000ffff021224 */ /* 0x004fe200078e0038 */
[-C--:B------:R-:W-:Y:S03]  /*e180*/  @P1 MOV R3, R55.reuse ;  /* 0x0000003700031202 */ /* 0x080fe60000000f00 */
[----:B------:R-:W-:Y:S04]  /*e190*/  @P1 IMAD.WIDE.U32 R2, R60, 0x60, R2 ;  /* 0x000000603c021825 */ /* 0x000fe800078e0002 */
[----:B------:R-:W-:Y:S05]  /*e1a0*/  @P1 IMAD.IADD R3, R3, 0x1, R0 ;  /* 0x0000000103031824 */ /* 0x000fea00078e0200 */
[----:B---3--:R2:W-:Y:S01]  /*e1b0*/  @P1 ST.E.128 desc[UR6][R2.64], R8 ;  /* 0x0000000802001985 */ /* 0x0085e2000c101d06 */
[C---:B------:R-:W-:Y:S04]  /*e1c0*/  ISETP.GE.AND P1, PT, R81.reuse, R52, PT ;  /* 0x000000345100720c */ /* 0x040fe80003f26270 */
[----:B------:R-:W-:Y:S11]  /*e1d0*/  ISETP.GE.AND P1, PT, R81, R54, !P1 ;  /* 0x000000365100720c */ /* 0x000ff60004f26270 */
[----:B------:R-:W-:Y:S02]  /*e1e0*/  @!UPT UIADD3 URZ, URZ, URZ, URZ ;  /* 0x0000003f3f3ff290 */ /* 0x000fe4000fffe03f */
[----:B------:R-:W-:Y:S02]  /*e1f0*/  @P1 IMAD R0, R51, 0xa0, RZ ;  /* 0x000000a033001824 */ /* 0x000fe400078e02ff */
[----:B--2---:R-:W-:Y:S01]  /*e200*/  @P1 IMAD.MOV.U32 R3, RZ, RZ, R57 ;  /* 0x000000ffff031224 */ /* 0x004fe200078e0039 */
[----:B------:R2:W3:Y:S01]  /*e210*/  @P0 LD.E.128 R8, desc[UR6][R4.64] ;  /* 0x0000000604080980 */ /* 0x0004e2000c101d00 */
[----:B------:R-:W-:Y:S05]  /*e220*/  @P1 MOV R2, R58 ;  /* 0x0000003a00021202 */ /* 0x000fea0000000f00 */
[----:B------:R-:W-:Y:S05]  /*e230*/  @P1 IMAD.WIDE.U32 R2, R50, 0xa0, R2 ;  /* 0x000000a032021825 */ /* 0x000fea00078e0002 */
[----:B------:R-:W-:Y:S01]  /*e240*/  @P1 IADD3 R3, R3, R0, RZ ;  /* 0x0000000003031210 */ /* 0x000fe20007ffe0ff */
[----:B------:R-:W-:Y:S01]  /*e250*/  @P1 IMAD R0, R61, 0xa0, RZ ;  /* 0x000000a03d001824 */ /* 0x000fe200078e02ff */
[C---:B--2---:R-:W-:Y:S04]  /*e260*/  @P0 LEA R4, P2, R85.reuse, R56, 0x1 ;  /* 0x0000003855040211 */ /* 0x044fe800078408ff */
[-C--:B------:R-:W-:Y:S05]  /*e270*/  @P0 LEA.HI.X R5, R85, R55.reuse, R106, 0x1, P2 ;  /* 0x0000003755050211 */ /* 0x080fea00010f0c6a */
[----:B---3--:R2:W-:Y:S01]  /*e280*/  @P0 ST.E.128 desc[UR6][R4.64], R8 ;  /* 0x0000000804000985 */ /* 0x0085e2000c101d06 */
[C---:B------:R-:W-:Y:S04]  /*e290*/  ISETP.GE.AND P0, PT, R80.reuse, R52, PT ;  /* 0x000000345000720c */ /* 0x040fe80003f06270 */
[----:B------:R-:W-:Y:S11]  /*e2a0*/  ISETP.GE.AND P0, PT, R80, R54, !P0 ;  /* 0x000000365000720c */ /* 0x000ff60004706270 */
[----:B------:R-:W-:Y:S02]  /*e2b0*/  @!UPT UIADD3 URZ, URZ, URZ, URZ ;  /* 0x0000003f3f3ff290 */ /* 0x000fe4000fffe03f */
[----:B------:R-:W-:Y:S02]  /*e2c0*/  @P0 IMAD R6, R51, 0xc0, RZ ;  /* 0x000000c033060824 */ /* 0x000fe400078e02ff */
[----:B--2---:R-:W-:Y:S01]  /*e2d0*/  @P1 IMAD.MOV.U32 R4, RZ, RZ, R56 ;  /* 0x000000ffff041224 */ /* 0x004fe200078e0038 */
[----:B------:R2:W3:Y:S01]  /*e2e0*/  @P1 LD.E.128 R8, desc[UR6][R2.64] ;  /* 0x0000000602081980 */ /* 0x0004e2000c101d00 */
[----:B------:R-:W-:Y:S03]  /*e2f0*/  @P1 MOV R5, R55 ;  /* 0x0000003700051202 */ /* 0x000fe60000000f00 */
[----:B------:R-:W-:Y:S04]  /*e300*/  @P1 IMAD.WIDE.U32 R4, R60, 0xa0, R4 ;  /* 0x000000a03c041825 */ /* 0x000fe800078e0004 */
[----:B------:R-:W-:Y:S02]  /*e310*/  @P1 IMAD.IADD R5, R5, 0x1, R0 ;  /* 0x0000000105051824 */ /* 0x000fe400078e0200 */
[----:B------:R-:W-:Y:S02]  /*e320*/  @P0 IMAD R0, R61, 0xc0, RZ ;  /* 0x000000c03d000824 */ /* 0x000fe400078e02ff */
[----:B--2---:R-:W-:Y:S01]  /*e330*/  @P0 IMAD.MOV.U32 R2, RZ, RZ, R58 ;  /* 0x000000ffff020224 */ /* 0x004fe200078e003a */
[----:B------:R-:W-:Y:S03]  /*e340*/  @P0 MOV R3, R57 ;  /* 0x0000003900030202 */ /* 0x000fe60000000f00 */
[----:B------:R-:W-:Y:S05]  /*e350*/  @P0 IMAD.WIDE.U32 R2, R50, 0xc0, R2 ;  /* 0x000000c032020825 */ /* 0x000fea00078e0002 */
[----:B------:R-:W-:Y:S01]  /*e360*/  @P0 IADD3 R3, R3, R6, RZ ;  /* 0x0000000603030210 */ /* 0x000fe20007ffe0ff */
        /* <DEDUP_REMOVED lines=12> */
[-C--:B------:R-:W-:Y:S03]  /*e430*/  @P1 MOV R3, R57.reuse ;  /* 0x0000003900031202 */ /* 0x080fe60000000f00 */
[----:B------:R-:W-:Y:S05]  /*e440*/  @P1 IMAD.WIDE.U32 R2, R50, 0xe0, R2 ;  /* 0x000000e032021825 */ /* 0x000fea00078e0002 */
[----:B------:R-:W-:Y:S01]  /*e450*/  @P1 IADD3 R3, R3, R6, RZ ;  /* 0x0000000603031210 */ /* 0x000fe20007ffe0ff */
        /* <DEDUP_REMOVED lines=114> */
[----:B---3--:R2:W-:Y:S05]  /*eb80*/  @P0 ST.E.128 desc[UR6][R4.64], R8 ;  /* 0x0000000804000985 */ /* 0x0085ea000c101d06 */
[----:B--2---:R2:W3:Y:S02]  /*eb90*/  @P1 LD.E.128 R4, desc[UR6][R2.64] ;  /* 0x0000000602041980 */ /* 0x0044e4000c101d00 */
[----:B--2---:R-:W-:Y:S01]  /*eba0*/  @P1 IMAD.MOV.U32 R2, RZ, RZ, R56 ;  /* 0x000000ffff021224 */ /* 0x004fe200078e0038 */
[----:B------:R-:W-:Y:S03]  /*ebb0*/  @P1 MOV R3, R55 ;  /* 0x0000003700031202 */ /* 0x000fe60000000f00 */
[----:B------:R-:W-:Y:S04]  /*ebc0*/  @P1 IMAD.WIDE.U32 R2, R60, 0x1e0, R2 ;  /* 0x000001e03c021825 */ /* 0x000fe800078e0002 */
[----:B------:R-:W-:Y:S05]  /*ebd0*/  @P1 IMAD.IADD R3, R3, 0x1, R0 ;  /* 0x0000000103031824 */ /* 0x000fea00078e0200 */
[----:B---3--:R2:W-:Y:S02]  /*ebe0*/  @P1 ST.E.128 desc[UR6][R2.64], R4 ;  /* 0x0000000402001985 */ /* 0x0085e4000c101d06 */
.L_x_2841:
[----:B------:R-:W-:Y:S05]  /*ebf0*/  BSYNC B2 ;  /* 0x0000000000027941 */ /* 0x000fea0003800000 */
.L_x_2806:
[----:B------:R-:W-:Y:S01]  /*ec00*/  ISETP.NE.U32.AND P1, PT, R238, RZ, PT ;  /* 0x000000ffee00720c */ /* 0x000fe20003f25070 */
[----:B------:R-:W5:Y:S01]  /*ec10*/  LD.E R0, desc[UR6][R26.64+0x128] ;  /* 0x000128061a007980 */ /* 0x000f62000c101900 */
[----:B--2---:R-:W-:Y:S01]  /*ec20*/  IMAD.MOV.U32 R2, RZ, RZ, R58 ;  /* 0x000000ffff027224 */ /* 0x004fe200078e003a */
        /* <DEDUP_REMOVED lines=11> */
[----:B------:R-:W2:Y:S01]  /*ece0*/  LD.E R3, desc[UR6][R26.64+0x170] ;  /* 0x000170061a037980 */ /* 0x000ea2000c101900 */
[----:B---34-:R-:W-:Y:S03]  /*ecf0*/  IABS R9, R22 ;  /* 0x0000001600097213 */ /* 0x018fe60000000000 */
[----:B------:R-:W3:Y:S01]  /*ed00*/  LD.E.64 R14, desc[UR6][R26.64+0x28] ;  /* 0x000028061a0e7980 */ /* 0x000ee2000c101b00 */
[-C--:B--2---:R-:W-:Y:S02]  /*ed10*/  IABS R5, R3.reuse ;  /* 0x0000000300057213 */ /* 0x084fe40000000000 */
[----:B------:R-:W-:Y:S02]  /*ed20*/  IABS R8, R3 ;  /* 0x0000000300087213 */ /* 0x000fe40000000000 */
[----:B------:R-:W2:Y:S03]  /*ed30*/  I2F.RP R6, R5 ;  /* 0x0000000500067306 */ /* 0x000ea60000209400 */
[----:B------:R-:W-:Y:S07]  /*ed40*/  IMAD.MOV R8, RZ, RZ, -R8 ;  /* 0x000000ffff087224 */ /* 0x000fee00078e0a08 */
[----:B--2---:R-:W2:Y:S02]  /*ed50*/  MUFU.RCP R6, R6 ;  /* 0x0000000600067308 */ /* 0x004ea40000001000 */
[----:B--2---:R-:W-:Y:S08]  /*ed60*/  VIADD R6, R6, 0xffffffe ;  /* 0x0ffffffe06067836 */ /* 0x004ff00000000000 */
[----:B------:R-:W2:Y:S02]  /*ed70*/  F2I.FTZ.U32.TRUNC.NTZ R7, R6 ;  /* 0x0000000600077305 */ /* 0x000ea4000021f000 */
[--C-:B--2---:R-:W-:Y:S02]  /*ed80*/  IMAD.MOV R0, RZ, RZ, -R7.reuse ;  /* 0x000000ffff007224 */ /* 0x104fe400078e0a07 */
        /* <DEDUP_REMOVED lines=33> */
[----:B------:R-:W2:Y:S01]  /*efa0*/  LD.E.64 R6, desc[UR6][R26.64+0x40] ;  /* 0x000040061a067980 */ /* 0x000ea2000c101b00 */
        /* <DEDUP_REMOVED lines=10> */
[----:B--2---:R-:W-:Y:S04]  /*f050*/  IMAD R2, R7, R0, RZ ;  /* 0x0000000007027224 */ /* 0x004fe800078e02ff */
[----:B------:R-:W-:Y:S01]  /*f060*/  IMAD R7, R6, R16, R2 ;  /* 0x0000001006077224 */ /* 0x000fe200078e0202 */
[----:B----4-:R-:W-:Y:S01]  /*f070*/  IADD3 R17, -R4, R17, RZ ;  /* 0x0000001104117210 */ /* 0x010fe20007ffe1ff */
[----:B------:R-:W-:Y:S03]  /*f080*/  IMAD.WIDE.U32 R4, R6, R0, RZ ;  /* 0x0000000006047225 */ /* 0x000fe600078e00ff */
[----:B------:R-:W-:Y:S01]  /*f090*/  SHF.R.S32.HI R18, RZ, 0x1f, R17 ;  /* 0x0000001fff127819 */ /* 0x000fe20000011411 */
[----:B------:R-:W-:Y:S02]  /*f0a0*/  IMAD.IADD R5, R5, 0x1, R7 ;  /* 0x0000000105057824 */ /* 0x000fe400078e0207 */
[----:B---3--:R-:W-:Y:S03]  /*f0b0*/  IMAD.WIDE.U32 R4, R17, R14, R4 ;  /* 0x0000000e11047225 */ /* 0x008fe600078e0004 */
        /* <DEDUP_REMOVED lines=16> */
.L_x_2907:
[----:B------:R-:W-:Y:S01]  /*f1c0*/  MOV R5, R59 ;  /* 0x0000003b00057202 */ /* 0x000fe20000000f00 */
[----:B---34-:R-:W2:Y:S01]  /*f1d0*/  LD.E R6, desc[UR6][R26.64+0x40] ;  /* 0x000040061a067980 */ /* 0x018ea2000c101900 */
        /* <DEDUP_REMOVED lines=10> */
.L_x_2908:
[----:B------:R-:W-:Y:S05]  /*f280*/  BSYNC B0 ;  /* 0x0000000000007941 */ /* 0x000fea0003800000 */
.L_x_2906:
[----:B------:R-:W-:Y:S04]  /*f290*/  IADD3 R23, R23, -0x1, RZ ;  /* 0xffffffff17177810 */ /* 0x000fe80007ffe0ff */
[----:B------:R-:W-:Y:S11]  /*f2a0*/  ISETP.GT.AND P0, PT, R23, R109, PT ;  /* 0x0000006d1700720c */ /* 0x000ff60003f04270 */
[----:B------:R-:W-:Y:S02]  /*f2b0*/  @!UPT UIADD3 URZ, URZ, URZ, URZ ;  /* 0x0000003f3f3ff290 */ /* 0x000fe4000fffe03f */
[----:B------:R-:W-:Y:S05]  /*f2c0*/  @P0 BRA `(.L_x_2909) ;  /* 0xffffff3c001c0947 */ /* 0x000fea000383ffff */
.L_x_2805:
[----:B------:R-:W-:Y:S05]  /*f2d0*/  WARPSYNC.ALL ;  /* 0x0000000000007948 */ /* 0x000fea0003800000 */
[----:B------:R-:W-:Y:S06]  /*f2e0*/  BAR.SYNC.DEFER_BLOCKING 0x0 ;  /* 0x0000000000007b1d */ /* 0x000fec0000010000 */
[----:B------:R-:W2:Y:S02]  /*f2f0*/  LD.E R38, desc[UR6][R26.64+0xd0] ;  /* 0x0000d0061a267980 */ /* 0x000ea4000c101900 */
[----:B------:R-:W5:Y:S01]  /*f300*/  S2UR UR4, SR_CgaCtaId ;  /* 0x00000000000479c3 */ /* 0x000f620000008800 */
[----:B------:R-:W-:Y:S01]  /*f310*/  UMOV UR5, 0x400 ;  /* 0x0000040000057882 */ /* 0x000fe20000000000 */
[----:B------:R-:W-:Y:S01]  /*f320*/  BSSY B2, `(.L_x_2910) ;  /* 0x00002ab000027945 */ /* 0x000fe20003800000 */
[C---:B---34-:R-:W-:Y:S01]  /*f330*/  SHF.L.U64.HI R6, R158.reuse, 0x4, R159 ;  /* 0x000000049e067819 */ /* 0x058fe2000001029f */
[----:B------:R-:W-:Y:S01]  /*f340*/  IMAD.SHL.U32 R4, R158, 0x10, RZ ;  /* 0x000000109e047824 */ /* 0x000fe200078e00ff */
[----:B-----5:R-:W-:-:S06]  /*f350*/  ULEA UR4, UR4, UR5, 0x18 ;  /* 0x0000000504047291 */ /* 0x020fcc000f8ec03f */
[----:B------:R-:W-:Y:S02]  /*f360*/  LEA R233, R233, UR4, 0x1 ;  /* 0x00000004e9e97c11 */ /* 0x000fe4000f8e08ff */
[----:B--2---:R-:W-:-:S13]  /*f370*/  ISETP.NE.AND P0, PT, R38, RZ, PT ;  /* 0x000000ff2600720c */ /* 0x004fda0003f05270 */
[----:B------:R-:W-:Y:S05]  /*f380*/  @!P0 BRA `(.L_x_2911) ;  /* 0x00000028000c8947 */ /* 0x000fea0003800000 */
[----:B------:R-:W2:Y:S01]  /*f390*/  LD.E.64 R2, desc[UR6][R26.64+0xf0] ;  /* 0x0000f0061a027980 */ /* 0x000ea2000c101b00 */
[----:B------:R-:W3:Y:S03]  /*f3a0*/  S2R R0, SR_CTAID.Y ;  /* 0x0000000000007919 */ /* 0x000ee60000002600 */
[----:B------:R-:W4:Y:S04]  /*f3b0*/  LD.E.U8 R14, desc[UR6][R26.64+0x1b3] ;  /* 0x0001b3061a0e7980 */ /* 0x000f28000c101100 */
[----:B------:R-:W4:Y:S04]  /*f3c0*/  LDL R15, [R1+0x28] ;  /* 0x00002800010f7983 */ /* 0x000f280000100800 */
[----:B------:R-:W5:Y:S04]  /*f3d0*/  LD.E.64 R30, desc[UR6][R26.64+0x148] ;  /* 0x000148061a1e7980 */ /* 0x000f68000c101b00 */
[----:B------:R-:W5:Y:S01]  /*f3e0*/  LD.E.64 R28, desc[UR6][R26.64+0x150] ;  /* 0x000150061a1c7980 */ /* 0x000f62000c101b00 */
[----:B--2---:R-:W-:-:S04]  /*f3f0*/  ISETP.NE.U32.AND P1, PT, R2, RZ, PT ;  /* 0x000000ff0200720c */ /* 0x004fc80003f25070 */
[----:B------:R-:W-:-:S13]  /*f400*/  ISETP.NE.AND.EX P1, PT, R3, RZ, PT, P1 ;  /* 0x000000ff0300720c */ /* 0x000fda0003f25310 */
[----:B---3--:R-:W-:-:S04]  /*f410*/  @P1 LEA R2, P0, R0, R2, 0x2 ;  /* 0x0000000200021211 */ /* 0x008fc800078010ff */
[----:B------:R-:W-:Y:S01]  /*f420*/  @P1 LEA.HI.X R3, R0, R3, R202, 0x2, P0 ;  /* 0x0000000300031211 */ /* 0x000fe200000f14ca */
[----:B------:R-:W-:-:S06]  /*f430*/  IMAD.MOV.U32 R0, RZ, RZ, RZ ;  /* 0x000000ffff007224 */ /* 0x000fcc00078e00ff */
[----:B------:R2:W3:Y:S01]  /*f440*/  @P1 LD.E R0, desc[UR6][R2.64] ;  /* 0x0000000602001980 */ /* 0x0004e2000c101900 */
[----:B------:R-:W-:Y:S01]  /*f450*/  LEA R5, P0, R158, R200, 0x5 ;  /* 0x000000c89e057211 */ /* 0x000fe200078028ff */
[----:B------:R-:W-:-:S03]  /*f460*/  IMAD.MOV.U32 R202, RZ, RZ, R200 ;  /* 0x000000ffffca7224 */ /* 0x000fc600078e00c8 */
[----:B------:R-:W-:Y:S01]  /*f470*/  LEA.HI.X R7, R158, R203, R159, 0x5, P0 ;  /* 0x000000cb9e077211 */ /* 0x000fe200000f2c9f */
[----:B------:R-:W-:Y:S01]  /*f480*/  IMAD R10, R159, 0x30, RZ ;  /* 0x000000309f0a7824 */ /* 0x000fe200078e02ff */
[C---:B------:R-:W-:Y:S02]  /*f490*/  LEA R46, P0, R5.reuse, R156, 0x1 ;  /* 0x0000009c052e7211 */ /* 0x040fe400078008ff */
[----:B------:R-:W-:Y:S02]  /*f4a0*/  LEA.HI R24, R38, R38, RZ, 0x1 ;  /* 0x0000002626187211 */ /* 0x000fe400078f08ff */
[----:B------:R-:W-:Y:S02]  /*f4b0*/  LEA.HI.X R47, R5, R157, R7, 0x1, P0 ;  /* 0x0000009d052f7211 */ /* 0x000fe400000f0c07 */
[----:B------:R-:W-:Y:S02]  /*f4c0*/  IADD3 R4, P1, R4, R200, RZ ;  /* 0x000000c804047210 */ /* 0x000fe40007f3e0ff */
[----:B------:R-:W-:Y:S01]  /*f4d0*/  SHF.R.S32.HI R24, RZ, 0x1, R24 ;  /* 0x00000001ff187819 */ /* 0x000fe20000011418 */
[----:B--2---:R-:W-:-:S04]  /*f4e0*/  IMAD.WIDE.U32 R2, R158, 0x30, R202 ;  /* 0x000000309e027825 */ /* 0x004fc800078e00ca */
[----:B------:R-:W-:Y:S01]  /*f4f0*/  IMAD.IADD R5, R3, 0x1, R10 ;  /* 0x0000000103057824 */ /* 0x000fe200078e020a */
[-C--:B------:R-:W-:Y:S01]  /*f500*/  LEA R50, P0, R2, R156.reuse, 0x1 ;  /* 0x0000009c02327211 */ /* 0x080fe200078008ff */
[----:B------:R-:W-:Y:S01]  /*f510*/  IMAD.X R6, R6, 0x1, R203, P1 ;  /* 0x0000000106067824 */ /* 0x000fe200008e06cb */
[-C--:B-1----:R-:W-:Y:S02]  /*f520*/  LEA R32, P1, R4, R156.reuse, 0x1 ;  /* 0x0000009c04207211 */ /* 0x082fe400078208ff */
[-C--:B------:R-:W-:Y:S02]  /*f530*/  LEA.HI.X R51, R2, R157.reuse, R5, 0x1, P0 ;  /* 0x0000009d02337211 */ /* 0x080fe400000f0c05 */
[----:B----4-:R-:W-:Y:S02]  /*f540*/  ISETP.NE.AND P0, PT, R14, RZ, PT ;  /* 0x000000ff0e00720c */ /* 0x010fe40003f05270 */
[----:B------:R-:W-:Y:S02]  /*f550*/  LEA.HI.X R33, R4, R157, R6, 0x1, P1 ;  /* 0x0000009d04217211 */ /* 0x000fe400008f0c06 */
[----:B------:R-:W-:-:S04]  /*f560*/  LEA R8, P2, R200, R156, 0x1 ;  /* 0x0000009cc8087211 */ /* 0x000fc800078408ff */
[----:B------:R-:W-:Y:S01]  /*f570*/  LEA.HI.X R9, R200, R157, R203, 0x1, P2 ;  /* 0x0000009dc8097211 */ /* 0x000fe200010f0ccb */
[--C-:B------:R-:W-:Y:S02]  /*f580*/  IMAD.IADD R40, R15, 0x1, -R237.reuse ;  /* 0x000000010f287824 */ /* 0x100fe400078e0aed */
[----:B------:R-:W-:Y:S01]  /*f590*/  IMAD.SHL.U32 R52, R24, 0x10, RZ ;  /* 0x0000001018347824 */ /* 0x000fe200078e00ff */
[----:B---3--:R-:W-:Y:S01]  /*f5a0*/  IADD3 R11, R0, R111, R237 ;  /* 0x0000006f000b7210 */ /* 0x008fe20007ffe0ed */
        /* <DEDUP_REMOVED lines=17> */
[C---:B------:R-:W-:Y:S02]  /*f6c0*/  SHF.L.U32 R2, R17.reuse, 0x1, RZ ;  /* 0x0000000111027819 */ /* 0x040fe400000006ff */
[----:B------:R-:W-:Y:S02]  /*f6d0*/  SHF.L.U64.HI R0, R17, 0x1, R21 ;  /* 0x0000000111007819 */ /* 0x000fe40000010215 */
[-C--:B-1---5:R-:W-:Y:S02]  /*f6e0*/  IADD3 R8, P1, R30, R2.reuse, RZ ;  /* 0x000000021e087210 */ /* 0x0a2fe40007f3e0ff */
[----:B------:R-:W-:Y:S02]  /*f6f0*/  IADD3 R2, P0, R28, R2, RZ ;  /* 0x000000021c027210 */ /* 0x000fe40007f1e0ff */
[----:B------:R-:W-:-:S03]  /*f700*/  IADD3.X R9, R31, R0, RZ, P1, !PT ;  /* 0x000000001f097210 */ /* 0x000fc60000ffe4ff */
[----:B------:R-:W-:-:S03]  /*f710*/  IMAD.X R3, R29, 0x1, R0, P0 ;  /* 0x000000011d037824 */ /* 0x000fc600000e0600 */
[----:B------:R-:W2:Y:S04]  /*f720*/  LD.E.64 R8, desc[UR6][R8.64] ;  /* 0x0000000608087980 */ /* 0x000ea8000c101b00 */
[----:B------:R1:W3:Y:S01]  /*f730*/  LD.E.64 R14, desc[UR6][R2.64] ;  /* 0x00000006020e7980 */ /* 0x0002e2000c101b00 */
[----:B------:R-:W-:Y:S02]  /*f740*/  LOP3.LUT R0, R7, 0xffff0000, RZ, 0xc0, !PT ;  /* 0xffff000007007812 */ /* 0x000fe400078ec0ff */
[C---:B------:R-:W-:Y:S01]  /*f750*/  SHF.L.U32 R10, R5.reuse, 0x10, RZ ;  /* 0x00000010050a7819 */ /* 0x040fe200000006ff */
[C---:B------:R-:W-:Y:S01]  /*f760*/  IMAD.U32 R11, R4.reuse, 0x10000, RZ ;  /* 0x00010000040b7824 */ /* 0x040fe200078e00ff */
[----:B------:R-:W-:Y:S02]  /*f770*/  LOP3.LUT R4, R4, 0xffff0000, RZ, 0xc0, !PT ;  /* 0xffff000004047812 */ /* 0x000fe400078ec0ff */
[----:B-1----:R-:W-:-:S02]  /*f780*/  LOP3.LUT R3, R5, 0xffff0000, RZ, 0xc0, !PT ;  /* 0xffff000005037812 */ /* 0x002fc400078ec0ff */
[----:B------:R-:W-:Y:S01]  /*f790*/  SHF.L.U32 R2, R7, 0x10, RZ ;  /* 0x0000001007027819 */ /* 0x000fe200000006ff */
[C---:B------:R-:W-:Y:S01]  /*f7a0*/  IMAD.U32 R5, R6.reuse, 0x10000, RZ ;  /* 0x0001000006057824 */ /* 0x040fe200078e00ff */
[----:B------:R-:W-:Y:S02]  /*f7b0*/  LOP3.LUT R6, R6, 0xffff0000, RZ, 0xc0, !PT ;  /* 0xffff000006067812 */ /* 0x000fe400078ec0ff */
[----:B--2---:R-:W-:Y:S02]  /*f7c0*/  LOP3.LUT R18, R8, 0xffff0000, RZ, 0xc0, !PT ;  /* 0xffff000008127812 */ /* 0x004fe400078ec0ff */
[----:B------:R-:W-:Y:S02]  /*f7d0*/  LOP3.LUT R20, R9, 0xffff0000, RZ, 0xc0, !PT ;  /* 0xffff000009147812 */ /* 0x000fe400078ec0ff */
[----:B---3--:R-:W-:Y:S02]  /*f7e0*/  LOP3.LUT R19, R14, 0xffff0000, RZ, 0xc0, !PT ;  /* 0xffff00000e137812 */ /* 0x008fe400078ec0ff */
[----:B------:R-:W-:Y:S01]  /*f7f0*/  LOP3.LUT R22, R15, 0xffff0000, RZ, 0xc0, !PT ;  /* 0xffff00000f167812 */ /* 0x000fe200078ec0ff */
[----:B------:R-:W-:-:S02]  /*f800*/  FMUL.FTZ R7, R3, R18 ;  /* 0x0000001203077220 */ /* 0x000fc40000410000 */
[-C--:B------:R-:W-:Y:S01]  /*f810*/  FMUL.FTZ R16, R3, R19.reuse ;  /* 0x0000001303107220 */ /* 0x080fe20000410000 */
[----:B------:R-:W-:Y:S01]  /*f820*/  SHF.L.U32 R14, R14, 0x10, RZ ;  /* 0x000000100e0e7819 */ /* 0x000fe200000006ff */
[C---:B------:R-:W-:Y:S01]  /*f830*/  FMUL.FTZ R3, R0.reuse, R22 ;  /* 0x0000001600037220 */ /* 0x040fe20000410000 */
[----:B------:R-:W-:Y:S01]  /*f840*/  FMUL.FTZ R0, R0, R20 ;  /* 0x0000001400007220 */ /* 0x000fe20000410000 */
[----:B------:R-:W-:Y:S01]  /*f850*/  SHF.L.U32 R15, R15, 0x10, RZ ;  /* 0x000000100f0f7819 */ /* 0x000fe200000006ff */
[----:B------:R-:W-:Y:S01]  /*f860*/  FFMA.FTZ R16, R10, R18, -R16 ;  /* 0x000000120a107223 */ /* 0x000fe20000010810 */
[----:B------:R-:W-:Y:S02]  /*f870*/  IMAD.U32 R8, R8, 0x10000, RZ ;  /* 0x0001000008087824 */ /* 0x000fe400078e00ff */
[----:B------:R-:W-:Y:S01]  /*f880*/  FFMA.FTZ R10, R10, R19, R7 ;  /* 0x000000130a0a7223 */ /* 0x000fe20000010007 */
[----:B------:R-:W-:Y:S02]  /*f890*/  IMAD.U32 R9, R9, 0x10000, RZ ;  /* 0x0001000009097824 */ /* 0x000fe400078e00ff */
        /* <DEDUP_REMOVED lines=14> */
.L_x_2916:
[----:B------:R-:W-:Y:S05]  /*f980*/  BSYNC B0 ;  /* 0x0000000000007941 */ /* 0x000fea0003800000 */
.L_x_2915:
[----:B-----5:R2:W-:Y:S02]  /*f990*/  STS.128 [R233], R4 ;  /* 0x00000004e9007388 */ /* 0x0205e40000000c00 */
.L_x_2914:
[----:B------:R-:W-:Y:S05]  /*f9a0*/  BSYNC B1 ;  /* 0x0000000000017941 */ /* 0x000fea0003800000 */
.L_x_2913:
        /* <DEDUP_REMOVED lines=9> */
[----:B------:R-:W-:-:S04]  /*fa40*/  IADD3 R0, P0, R52, R17, RZ ;  /* 0x0000001134007210 */ /* 0x000fc80007f1e0ff */
[----:B------:R-:W-:Y:S01]  /*fa50*/  LEA.HI.X.SX32 R2, R52, R21, 0x1, P0 ;  /* 0x0000001534027211 */ /* 0x000fe200000f0eff */
[----:B------:R-:W-:-:S03]  /*fa60*/  IMAD.SHL.U32 R3, R0, 0x2, RZ ;  /* 0x0000000200037824 */ /* 0x000fc600078e00ff */
[----:B------:R-:W-:Y:S02]  /*fa70*/  SHF.L.U64.HI R0, R0, 0x1, R2 ;  /* 0x0000000100007819 */ /* 0x000fe40000010202 */
[-C--:B-1---5:R-:W-:Y:S02]  /*fa80*/  IADD3 R8, P1, R30, R3.reuse, RZ ;  /* 0x000000031e087210 */ /* 0x0a2fe40007f3e0ff */
[----:B------:R-:W-:Y:S02]  /*fa90*/  IADD3 R2, P0, R28, R3, RZ ;  /* 0x000000031c027210 */ /* 0x000fe40007f1e0ff */
[----:B------:R-:W-:-:S03]  /*faa0*/  IADD3.X R9, R31, R0, RZ, P1, !PT ;  /* 0x000000001f097210 */ /* 0x000fc60000ffe4ff */
[----:B------:R-:W-:-:S03]  /*fab0*/  IMAD.X R3, R29, 0x1, R0, P0 ;  /* 0x000000011d037824 */ /* 0x000fc600000e0600 */
[----:B------:R-:W3:Y:S04]  /*fac0*/  LD.E.64 R8, desc[UR6][R8.64] ;  /* 0x0000000608087980 */ /* 0x000ee8000c101b00 */
[----:B------:R1:W4:Y:S01]  /*fad0*/  LD.E.64 R14, desc[UR6][R2.64] ;  /* 0x00000006020e7980 */ /* 0x000322000c101b00 */
        /* <DEDUP_REMOVED lines=8> */
[----:B---3--:R-:W-:Y:S02]  /*fb60*/  LOP3.LUT R18, R8, 0xffff0000, RZ, 0xc0, !PT ;  /* 0xffff000008127812 */ /* 0x008fe400078ec0ff */
[----:B------:R-:W-:Y:S02]  /*fb70*/  LOP3.LUT R20, R9, 0xffff0000, RZ, 0xc0, !PT ;  /* 0xffff000009147812 */ /* 0x000fe400078ec0ff */
[----:B----4-:R-:W-:Y:S02]  /*fb80*/  LOP3.LUT R19, R14, 0xffff0000, RZ, 0xc0, !PT ;  /* 0xffff00000e137812 */ /* 0x010fe400078ec0ff */
        /* <DEDUP_REMOVED lines=25> */
.L_x_2920:
[----:B------:R-:W-:Y:S05]  /*fd20*/  BSYNC B0 ;  /* 0x0000000000007941 */ /* 0x000fea0003800000 */
.L_x_2919:
[----:B-----5:R3:W-:Y:S02]  /*fd30*/  STS.128 [R233+0x800], R4 ;  /* 0x00080004e9007388 */ /* 0x0207e40000000c00 */
.L_x_2918:
[----:B------:R-:W-:Y:S05]  /*fd40*/  BSYNC B1 ;  /* 0x0000000000017941 */ /* 0x000fea0003800000 */
.L_x_2917:
        /* <DEDUP_REMOVED lines=39> */
[----:B------:R-:W-:Y:S01]  /*ffc0*/  SHF.L.U32 R9, R9, 0x10, RZ ;  /* 0x0000001009097819 */ /* 0x000fe200000006ff */
[----:B------:R-:W-:Y:S02]  /*ffd0*/  IMAD.U32 R8, R8, 0x10000, RZ ;  /* 0x0001000008087824 */ /* 0x000fe400078e00ff */
        /* <DEDUP_REMOVED lines=15> */
.L_x_2924:
[----:B------:R-:W-:Y:S05]  /*100d0*/  BSYNC B0 ;  /* 0x0000000000007941 */ /* 0x000fea0003800000 */
.L_x_2923:
[----:B-----5:R4:W-:Y:S02]  /*100e0*/  STS.128 [R233+0x1000], R4 ;  /* 0x00100004e9007388 */ /* 0x0209e40000000c00 */
.L_x_2922:
[----:B------:R-:W-:Y:S05]  /*100f0*/  BSYNC B1 ;  /* 0x0000000000017941 */ /* 0x000fea0003800000 */
.L_x_2921:
[----:B--2---:R-:W-:-:S05]  /*10100*/  VIADD R32, R88, 0x30 ;  /* 0x0000003058207836 */ /* 0x004fca0000000000 */
[----:B------:R-:W-:-:S04]  /*10110*/  ISETP.GE.AND P0, PT, R32, R40, PT ;  /* 0x000000282000720c */ /* 0x000fc80003f06270 */
[----:B------:R-:W-:-:S13]  /*10120*/  ISETP.LT.OR P0, PT, R235, -0x187, P0 ;  /* 0xfffffe79eb00780c */ /* 0x000fda0000701670 */
[----:B------:R-:W-:Y:S05]  /*10130*/  @P0 BRA `(.L_x_2925) ;  /* 0x0000001c00240947 */ /* 0x000fea0003800000 */
[----:B---34-:R2:W5:Y:S01]  /*10140*/  LD.E.128 R4, desc[UR6][R50.64] ;  /* 0x0000000632047980 */ /* 0x018562000c101d00 */
        /* <DEDUP_REMOVED lines=8> */
[-C--:B-1---5:R-:W-:Y:S02]  /*101d0*/  IADD3 R8, P1, R30, R3.reuse, RZ ;  /* 0x000000031e087210 */ /* 0x0a2fe40007f3e0ff */
[----:B------:R-:W-:Y:S02]  /*101e0*/  IADD3 R2, P0, R28, R3, RZ ;  /* 0x000000031c027210 */ /* 0x000fe40007f1e0ff */
[----:B------:R-:W-:-:S03]  /*101f0*/  IADD3.X R9, R31, R0, RZ, P1, !PT ;  /* 0x000000001f097210 */ /* 0x000fc60000ffe4ff */
[----:B------:R-:W-:-:S03]  /*10200*/  IMAD.X R3, R29, 0x1, R0, P0 ;  /* 0x000000011d037824 */ /* 0x000fc600000e0600 */
[----:B------:R-:W3:Y:S04]  /*10210*/  LD.E.64 R8, desc[UR6][R8.64] ;  /* 0x0000000608087980 */ /* 0x000ee8000c101b00 */
[----:B------:R1:W4:Y:S01]  /*10220*/  LD.E.64 R12, desc[UR6][R2.64] ;  /* 0x00000006020c7980 */ /* 0x000322000c101b00 */
[C---:B------:R-:W-:Y:S02]  /*10230*/  LOP3.LUT R0, R4.reuse, 0xffff0000, RZ, 0xc0, !PT ;  /* 0xffff000004007812 */ /* 0x040fe400078ec0ff */
[----:B------:R-:W-:Y:S01]  /*10240*/  SHF.L.U32 R10, R4, 0x10, RZ ;  /* 0x00000010040a7819 */ /* 0x000fe200000006ff */
[C---:B------:R-:W-:Y:S01]  /*10250*/  IMAD.U32 R4, R5.reuse, 0x10000, RZ ;  /* 0x0001000005047824 */ /* 0x040fe200078e00ff */
[----:B------:R-:W-:Y:S02]  /*10260*/  SHF.L.U32 R11, R6, 0x10, RZ ;  /* 0x00000010060b7819 */ /* 0x000fe400000006ff */
[----:B-1----:R-:W-:-:S02]  /*10270*/  LOP3.LUT R2, R5, 0xffff0000, RZ, 0xc0, !PT ;  /* 0xffff000005027812 */ /* 0x002fc400078ec0ff */
[----:B------:R-:W-:Y:S01]  /*10280*/  LOP3.LUT R5, R6, 0xffff0000, RZ, 0xc0, !PT ;  /* 0xffff000006057812 */ /* 0x000fe200078ec0ff */
[C---:B------:R-:W-:Y:S01]  /*10290*/  IMAD.U32 R6, R7.reuse, 0x10000, RZ ;  /* 0x0001000007067824 */ /* 0x040fe200078e00ff */
[----:B------:R-:W-:Y:S02]  /*102a0*/  LOP3.LUT R3, R7, 0xffff0000, RZ, 0xc0, !PT ;  /* 0xffff000007037812 */ /* 0x000fe400078ec0ff */
[----:B---3--:R-:W-:Y:S01]  /*102b0*/  SHF.L.U32 R14, R8, 0x10, RZ ;  /* 0x00000010080e7819 */ /* 0x008fe200000006ff */
        /* <DEDUP_REMOVED lines=8> */
[-C--:B------:R-:W-:Y:S01]  /*10340*/  FFMA.FTZ R10, R4, R16.reuse, -R7 ;  /* 0x00000010040a7223 */ /* 0x080fe20000010807 */
[----:B------:R-:W-:Y:S01]  /*10350*/  FMUL.FTZ R0, R2, R16 ;  /* 0x0000001002007220 */ /* 0x000fe20000410000 */
        /* <DEDUP_REMOVED lines=17> */
.L_x_2927:
[----:B------:R-:W-:Y:S05]  /*10470*/  BSYNC B0 ;  /* 0x0000000000007941 */ /* 0x000fea0003800000 */
.L_x_2926:
[----:B-----5:R3:W-:Y:S01]  /*10480*/  STS.128 [R233+0x1800], R4 ;  /* 0x00180004e9007388 */ /* 0x0207e20000000c00 */
[----:B------:R-:W-:Y:S05]  /*10490*/  BRA `(.L_x_2925) ;  /* 0x00000018004c7947 */ /* 0x000fea0003800000 */
.L_x_2912:
        /* <DEDUP_REMOVED lines=14> */
[----:B-1----:R-:W-:-:S03]  /*10580*/  IMAD.WIDE R8, R2, 0x2, R8 ;  /* 0x0000000202087825 */ /* 0x002fc600078e0208 */
[----:B------:R-:W-:Y:S02]  /*10590*/  LEA.HI.X.SX32 R0, R0, R39, 0x1, P0 ;  /* 0x0000002700007211 */ /* 0x000fe400000f0eff */
        /* <DEDUP_REMOVED lines=71> */
.L_x_2931:
[----:B------:R-:W-:Y:S05]  /*10a10*/  BSYNC B0 ;  /* 0x0000000000007941 */ /* 0x000fea0003800000 */
.L_x_2930:
[----:B-----5:R2:W-:Y:S02]  /*10a20*/  STS.128 [R233], R4 ;  /* 0x00000004e9007388 */ /* 0x0205e40000000c00 */
.L_x_2929:
[----:B------:R-:W-:Y:S05]  /*10a30*/  BSYNC B1 ;  /* 0x0000000000017941 */ /* 0x000fea0003800000 */
.L_x_2928:
        /* <DEDUP_REMOVED lines=18> */
[----:B-----5:R-:W-:-:S03]  /*10b60*/  LEA R16, P1, R2, R28, 0x1 ;  /* 0x0000001c02107211 */ /* 0x020fc600078208ff */
[----:B-1----:R-:W-:Y:S01]  /*10b70*/  IMAD.WIDE R8, R0, 0x2, R32 ;  /* 0x0000000200087825 */ /* 0x002fe200078e0220 */
[----:B------:R-:W-:-:S03]  /*10b80*/  LEA.HI.X R17, R2, R29, R3, 0x1, P1 ;  /* 0x0000001d02117211 */ /* 0x000fc600008f0c03 */
[----:B------:R-:W-:Y:S01]  /*10b90*/  IMAD.MOV.U32 R0, RZ, RZ, RZ ;  /* 0x000000ffff007224 */ /* 0x000fe200078e00ff */
[----:B------:R-:W-:Y:S01]  /*10ba0*/  @P0 IADD3 R0, -R24, RZ, RZ ;  /* 0x000000ff18000210 */ /* 0x000fe20007ffe1ff */
[----:B------:R-:W3:Y:S03]  /*10bb0*/  LD.E.128 R8, desc[UR6][R8.64] ;  /* 0x0000000608087980 */ /* 0x000ee6000c101d00 */
[C---:B------:R-:W-:Y:S01]  /*10bc0*/  IADD3 R2, P1, R0.reuse, R14, RZ ;  /* 0x0000000e00027210 */ /* 0x040fe20007f3e0ff */
[----:B------:R-:W4:Y:S03]  /*10bd0*/  LD.E.128 R16, desc[UR6][R16.64] ;  /* 0x0000000610107980 */ /* 0x000f26000c101d00 */
[----:B------:R-:W-:Y:S02]  /*10be0*/  LEA.HI.X.SX32 R0, R0, R15, 0x1, P1 ;  /* 0x0000000f00007211 */ /* 0x000fe400008f0eff */
[----:B------:R-:W-:-:S04]  /*10bf0*/  LEA R20, P1, R2, R30, 0x1 ;  /* 0x0000001e02147211 */ /* 0x000fc800078208ff */
[----:B------:R-:W-:-:S06]  /*10c00*/  LEA.HI.X R21, R2, R31, R0, 0x1, P1 ;  /* 0x0000001f02157211 */ /* 0x000fcc00008f0c00 */
[----:B------:R-:W4:Y:S01]  /*10c10*/  LD.E.128 R20, desc[UR6][R20.64] ;  /* 0x0000000614147980 */ /* 0x000f22000c101d00 */
[C---:B------:R-:W-:Y:S01]  /*10c20*/  LOP3.LUT R34, R5.reuse, 0xffff0000, RZ, 0xc0, !PT ;  /* 0xffff000005227812 */ /* 0x040fe200078ec0ff */
[----:B------:R-:W-:Y:S01]  /*10c30*/  IMAD.U32 R14, R5, 0x10000, RZ ;  /* 0x00010000050e7824 */ /* 0x000fe200078e00ff */
[C---:B--2---:R-:W-:Y:S02]  /*10c40*/  SHF.L.U32 R32, R6.reuse, 0x10, RZ ;  /* 0x0000001006207819 */ /* 0x044fe400000006ff */
[----:B------:R-:W-:Y:S01]  /*10c50*/  LOP3.LUT R33, R6, 0xffff0000, RZ, 0xc0, !PT ;  /* 0xffff000006217812 */ /* 0x000fe200078ec0ff */
[C---:B------:R-:W-:Y:S01]  /*10c60*/  IMAD.U32 R15, R4.reuse, 0x10000, RZ ;  /* 0x00010000040f7824 */ /* 0x040fe200078e00ff */
[----:B------:R-:W-:Y:S02]  /*10c70*/  LOP3.LUT R25, R4, 0xffff0000, RZ, 0xc0, !PT ;  /* 0xffff000004197812 */ /* 0x000fe400078ec0ff */
[C---:B------:R-:W-:Y:S01]  /*10c80*/  LOP3.LUT R35, R7.reuse, 0xffff0000, RZ, 0xc0, !PT ;  /* 0xffff000007237812 */ /* 0x040fe200078ec0ff */
[----:B------:R-:W-:Y:S01]  /*10c90*/  IMAD.U32 R7, R7, 0x10000, RZ ;  /* 0x0001000007077824 */ /* 0x000fe200078e00ff */
[----:B---3--:R-:W-:Y:S01]  /*10ca0*/  SHF.L.U32 R36, R9, 0x10, RZ ;  /* 0x0000001009247819 */ /* 0x008fe200000006ff */
        /* <DEDUP_REMOVED lines=51> */
.L_x_2935:
[----:B------:R-:W-:Y:S05]  /*10fe0*/  BSYNC B0 ;  /* 0x0000000000007941 */ /* 0x000fea0003800000 */
.L_x_2934:
[----:B-----5:R3:W-:Y:S02]  /*10ff0*/  STS.128 [R233+0x800], R4 ;  /* 0x00080004e9007388 */ /* 0x0207e40000000c00 */
.L_x_2933:
[----:B------:R-:W-:Y:S05]  /*11000*/  BSYNC B1 ;  /* 0x0000000000017941 */ /* 0x000fea0003800000 */
.L_x_2932:
        /* <DEDUP_REMOVED lines=18> */
[----:B-----5:R-:W-:Y:S01]  /*11130*/  LEA R16, P1, R2, R28, 0x1 ;  /* 0x0000001c02107211 */ /* 0x020fe200078208ff */
[----:B------:R-:W-:-:S03]  /*11140*/  @P0 IMAD.MOV R0, RZ, RZ, -R24 ;  /* 0x000000ffff000224 */ /* 0x000fc600078e0a18 */
[----:B------:R-:W-:Y:S01]  /*11150*/  LEA.HI.X R17, R2, R29, R3, 0x1, P1 ;  /* 0x0000001d02117211 */ /* 0x000fe200008f0c03 */
[----:B-1----:R-:W-:Y:S01]  /*11160*/  IMAD.WIDE R8, R0, 0x2, R46 ;  /* 0x0000000200087825 */ /* 0x002fe200078e022e */
[----:B------:R-:W-:-:S03]  /*11170*/  MOV R0, RZ ;  /* 0x000000ff00007202 */ /* 0x000fc60000000f00 */
[----:B------:R-:W-:Y:S01]  /*11180*/  @P0 IMAD.MOV R0, RZ, RZ, -R24 ;  /* 0x000000ffff000224 */ /* 0x000fe200078e0a18 */
[----:B------:R-:W3:Y:S04]  /*11190*/  LD.E.128 R16, desc[UR6][R16.64] ;  /* 0x0000000610107980 */ /* 0x000ee8000c101d00 */
[C---:B------:R-:W-:Y:S01]  /*111a0*/  IADD3 R2, P1, R0.reuse, R14, RZ ;  /* 0x0000000e00027210 */ /* 0x040fe20007f3e0ff */
[----:B------:R-:W4:Y:S03]  /*111b0*/  LD.E.128 R8, desc[UR6][R8.64] ;  /* 0x0000000608087980 */ /* 0x000f26000c101d00 */
[----:B------:R-:W-:Y:S02]  /*111c0*/  LEA.HI.X.SX32 R0, R0, R15, 0x1, P1 ;  /* 0x0000000f00007211 */ /* 0x000fe400008f0eff */
[----:B------:R-:W-:-:S04]  /*111d0*/  LEA R20, P1, R2, R30, 0x1 ;  /* 0x0000001e02147211 */ /* 0x000fc800078208ff */
        /* <DEDUP_REMOVED lines=10> */
[C---:B---3--:R-:W-:Y:S01]  /*11280*/  IMAD.U32 R6, R16.reuse, 0x10000, RZ ;  /* 0x0001000010067824 */ /* 0x048fe200078e00ff */
[----:B------:R-:W-:Y:S01]  /*11290*/  LOP3.LUT R5, R16, 0xffff0000, RZ, 0xc0, !PT ;  /* 0xffff000010057812 */ /* 0x000fe200078ec0ff */
[----:B------:R-:W-:Y:S01]  /*112a0*/  IMAD.U32 R3, R18, 0x10000, RZ ;  /* 0x0001000012037824 */ /* 0x000fe200078e00ff */
[----:B------:R-:W-:Y:S01]  /*112b0*/  LOP3.LUT R16, R17, 0xffff0000, RZ, 0xc0, !PT ;  /* 0xffff000011107812 */ /* 0x000fe200078ec0ff */
[----:B------:R-:W-:Y:S01]  /*112c0*/  @!P0 FADD.FTZ R6, -R6, -RZ ;  /* 0x800000ff06068221 */ /* 0x000fe20000010100 */
[----:B------:R-:W-:Y:S01]  /*112d0*/  LOP3.LUT R2, R18, 0xffff0000, RZ, 0xc0, !PT ;  /* 0xffff000012027812 */ /* 0x000fe200078ec0ff */
[----:B------:R-:W-:Y:S01]  /*112e0*/  @!P0 FADD.FTZ R3, -R3, -RZ ;  /* 0x800000ff03038221 */ /* 0x000fe20000010100 */
[----:B------:R-:W-:Y:S01]  /*112f0*/  SHF.L.U32 R4, R17, 0x10, RZ ;  /* 0x0000001011047819 */ /* 0x000fe200000006ff */
[----:B----4-:R-:W-:Y:S01]  /*11300*/  IMAD.U32 R17, R8, 0x10000, RZ ;  /* 0x0001000008117824 */ /* 0x010fe200078e00ff */
        /* <DEDUP_REMOVED lines=20> */
[C---:B--2---:R-:W-:Y:S01]  /*11450*/  IMAD.U32 R9, R20.reuse, 0x10000, RZ ;  /* 0x0001000014097824 */ /* 0x044fe200078e00ff */
        /* <DEDUP_REMOVED lines=22> */
.L_x_2939:
[----:B------:R-:W-:Y:S05]  /*115c0*/  BSYNC B0 ;  /* 0x0000000000007941 */ /* 0x000fea0003800000 */
.L_x_2938:
[----:B-----5:R4:W-:Y:S02]  /*115d0*/  STS.128 [R233+0x1000], R4 ;  /* 0x00100004e9007388 */ /* 0x0209e40000000c00 */
.L_x_2937:
[----:B------:R-:W-:Y:S05]  /*115e0*/  BSYNC B1 ;  /* 0x0000000000017941 */ /* 0x000fea0003800000 */
.L_x_2936:
        /* <DEDUP_REMOVED lines=17> */
[----:B-1----:R-:W-:-:S03]  /*11700*/  IMAD.WIDE R8, R2, 0x2, R50 ;  /* 0x0000000202087825 */ /* 0x002fc600078e0232 */
[----:B------:R-:W-:Y:S02]  /*11710*/  LEA.HI.X.SX32 R0, R0, R17, 0x1, P1 ;  /* 0x0000001100007211 */ /* 0x000fe400008f0eff */
[C---:B-----5:R-:W-:Y:S01]  /*11720*/  LEA R12, P1, R3.reuse, R28, 0x1 ;  /* 0x0000001c030c7211 */ /* 0x060fe200078208ff */
[----:B------:R-:W3:Y:S03]  /*11730*/  LD.E.128 R8, desc[UR6][R8.64] ;  /* 0x0000000608087980 */ /* 0x000ee6000c101d00 */
[----:B------:R-:W-:Y:S01]  /*11740*/  LEA.HI.X R13, R3, R29, R0, 0x1, P1 ;  /* 0x0000001d030d7211 */ /* 0x000fe200008f0c00 */
[----:B------:R-:W-:Y:S01]  /*11750*/  IMAD.MOV.U32 R0, RZ, RZ, RZ ;  /* 0x000000ffff007224 */ /* 0x000fe200078e00ff */
[----:B------:R-:W-:-:S04]  /*11760*/  @P0 IADD3 R0, -R24, RZ, RZ ;  /* 0x000000ff18000210 */ /* 0x000fc80007ffe1ff */
[C---:B------:R-:W-:Y:S01]  /*11770*/  IADD3 R2, P1, R0.reuse, R16, RZ ;  /* 0x0000001000027210 */ /* 0x040fe20007f3e0ff */
[----:B------:R-:W4:Y:S03]  /*11780*/  LD.E.128 R12, desc[UR6][R12.64] ;  /* 0x000000060c0c7980 */ /* 0x000f26000c101d00 */
[----:B------:R-:W-:Y:S02]  /*11790*/  LEA.HI.X.SX32 R0, R0, R17, 0x1, P1 ;  /* 0x0000001100007211 */ /* 0x000fe400008f0eff */
[----:B------:R-:W-:-:S04]  /*117a0*/  LEA R16, P1, R2, R30, 0x1 ;  /* 0x0000001e02107211 */ /* 0x000fc800078208ff */
[----:B------:R-:W-:-:S06]  /*117b0*/  LEA.HI.X R17, R2, R31, R0, 0x1, P1 ;  /* 0x0000001f02117211 */ /* 0x000fcc00008f0c00 */
[----:B------:R-:W2:Y:S01]  /*117c0*/  LD.E.128 R16, desc[UR6][R16.64] ;  /* 0x0000000610107980 */ /* 0x000ea2000c101d00 */
[C---:B------:R-:W-:Y:S01]  /*117d0*/  IMAD.U32 R24, R6.reuse, 0x10000, RZ ;  /* 0x0001000006187824 */ /* 0x040fe200078e00ff */
        /* <DEDUP_REMOVED lines=9> */
[C---:B------:R-:W-:Y:S01]  /*11870*/  IMAD.U32 R33, R10.reuse, 0x10000, RZ ;  /* 0x000100000a217824 */ /* 0x040fe200078e00ff */
[C---:B------:R-:W-:Y:S02]  /*11880*/  SHF.L.U32 R34, R9.reuse, 0x10, RZ ;  /* 0x0000001009227819 */ /* 0x040fe400000006ff */
[----:B------:R-:W-:Y:S02]  /*11890*/  LOP3.LUT R35, R10, 0xffff0000, RZ, 0xc0, !PT ;  /* 0xffff00000a237812 */ /* 0x000fe400078ec0ff */
[----:B------:R-:W-:Y:S02]  /*118a0*/  LOP3.LUT R9, R9, 0xffff0000, RZ, 0xc0, !PT ;  /* 0xffff000009097812 */ /* 0x000fe400078ec0ff */
[----:B------:R-:W-:Y:S01]  /*118b0*/  LOP3.LUT R10, R11, 0xffff0000, RZ, 0xc0, !PT ;  /* 0xffff00000b0a7812 */ /* 0x000fe200078ec0ff */
[C---:B----4-:R-:W-:Y:S01]  /*118c0*/  IMAD.U32 R7, R12.reuse, 0x10000, RZ ;  /* 0x000100000c077824 */ /* 0x050fe200078e00ff */
[----:B------:R-:W-:Y:S01]  /*118d0*/  LOP3.LUT R6, R12, 0xffff0000, RZ, 0xc0, !PT ;  /* 0xffff00000c067812 */ /* 0x000fe200078ec0ff */
[C---:B------:R-:W-:Y:S01]  /*118e0*/  IMAD.U32 R4, R14.reuse, 0x10000, RZ ;  /* 0x000100000e047824 */ /* 0x040fe200078e00ff */
        /* <DEDUP_REMOVED lines=10> */
[----:B------:R-:W-:Y:S01]  /*11990*/  FMUL.FTZ R8, R30, R7 ;  /* 0x000000071e087220 */ /* 0x000fe20000410000 */
[----:B------:R-:W-:Y:S01]  /*119a0*/  SHF.L.U32 R36, R11, 0x10, RZ ;  /* 0x000000100b247819 */ /* 0x000fe200000006ff */
[----:B------:R-:W-:Y:S01]  /*119b0*/  @!P0 FADD.FTZ R5, -R5, -RZ ;  /* 0x800000ff05058221 */ /* 0x000fe20000010100 */
[----:B------:R-:W-:Y:S01]  /*119c0*/  FMUL.FTZ R7, R31, R6 ;  /* 0x000000061f077220 */ /* 0x000fe20000410000 */
[----:B------:R-:W-:Y:S01]  /*119d0*/  @!P0 FADD.FTZ R4, -R4, -RZ ;  /* 0x800000ff04048221 */ /* 0x000fe20000010100 */
[----:B------:R-:W-:Y:S01]  /*119e0*/  @!P0 FADD.FTZ R2, -R2, -RZ ;  /* 0x800000ff02028221 */ /* 0x000fe20000010100 */
[----:B------:R-:W-:Y:S01]  /*119f0*/  FMUL.FTZ R6, R35, R3 ;  /* 0x0000000323067220 */ /* 0x000fe20000410000 */
[----:B------:R-:W-:Y:S01]  /*11a00*/  FMUL.FTZ R12, R9, R12 ;  /* 0x0000000c090c7220 */ /* 0x000fe20000410000 */
[----:B------:R-:W-:Y:S01]  /*11a10*/  FMUL.FTZ R0, R10, R0 ;  /* 0x000000000a007220 */ /* 0x000fe20000410000 */
[C---:B--2---:R-:W-:Y:S01]  /*11a20*/  LOP3.LUT R3, R16.reuse, 0xffff0000, RZ, 0xc0, !PT ;  /* 0xffff000010037812 */ /* 0x044fe200078ec0ff */
[----:B------:R-:W-:Y:S01]  /*11a30*/  IMAD.U32 R9, R16, 0x10000, RZ ;  /* 0x0001000010097824 */ /* 0x000fe200078e00ff */
[C---:B------:R-:W-:Y:S01]  /*11a40*/  SHF.L.U32 R11, R17.reuse, 0x10, RZ ;  /* 0x00000010110b7819 */ /* 0x040fe200000006ff */
[C---:B------:R-:W-:Y:S01]  /*11a50*/  IMAD.U32 R10, R18.reuse, 0x10000, RZ ;  /* 0x00010000120a7824 */ /* 0x040fe200078e00ff */
[----:B------:R-:W-:Y:S01]  /*11a60*/  LOP3.LUT R14, R18, 0xffff0000, RZ, 0xc0, !PT ;  /* 0xffff0000120e7812 */ /* 0x000fe200078ec0ff */
[----:B------:R-:W-:Y:S01]  /*11a70*/  FMUL.FTZ R5, R34, R5 ;  /* 0x0000000522057220 */ /* 0x000fe20000410000 */
        /* <DEDUP_REMOVED lines=17> */
.L_x_2941:
[----:B------:R-:W-:Y:S05]  /*11b90*/  BSYNC B0 ;  /* 0x0000000000007941 */ /* 0x000fea0003800000 */
.L_x_2940:
[----:B-----5:R3:W-:Y:S01]  /*11ba0*/  STS.128 [R233+0x1800], R4 ;  /* 0x00180004e9007388 */ /* 0x0207e20000000c00 */
[----:B------:R-:W-:Y:S05]  /*11bb0*/  BRA `(.L_x_2925) ;  /* 0x0000000000847947 */ /* 0x000fea0003800000 */
.L_x_2911:
[----:B------:R-:W2:Y:S01]  /*11bc0*/  LDL R0, [R1+0x28] ;  /* 0x0000280001007983 */ /* 0x000ea20000100800 */
[C---:B------:R-:W-:Y:S02]  /*11bd0*/  VIADD R45, R88.reuse, 0x10 ;  /* 0x00000010582d7836 */ /* 0x040fe40000000000 */
[C---:B-1----:R-:W-:Y:S02]  /*11be0*/  VIADD R32, R88.reuse, 0x30 ;  /* 0x0000003058207836 */ /* 0x042fe40000000000 */
[----:B------:R-:W-:Y:S02]  /*11bf0*/  VIADD R43, R88, 0x20 ;  /* 0x00000020582b7836 */ /* 0x000fe40000000000 */
[----:B--2---:R-:W-:-:S05]  /*11c00*/  IMAD.IADD R0, R0, 0x1, -R237 ;  /* 0x0000000100007824 */ /* 0x004fca00078e0aed */
[-C--:B------:R-:W-:Y:S02]  /*11c10*/  ISETP.GE.AND P5, PT, R45, R0.reuse, PT ;  /* 0x000000002d00720c */ /* 0x080fe40003fa6270 */
[-C--:B------:R-:W-:Y:S02]  /*11c20*/  ISETP.GE.AND P3, PT, R32, R0.reuse, PT ;  /* 0x000000002000720c */ /* 0x080fe40003f66270 */
[-C--:B------:R-:W-:Y:S02]  /*11c30*/  ISETP.GE.AND P4, PT, R43, R0.reuse, PT ;  /* 0x000000002b00720c */ /* 0x080fe40003f86270 */
[----:B------:R-:W-:-:S07]  /*11c40*/  ISETP.GE.AND P6, PT, R88, R0, PT ;  /* 0x000000005800720c */ /* 0x000fce0003fc6270 */
[-C--:B------:R-:W-:Y:S02]  /*11c50*/  @!P5 IADD3 R0, P1, R4, R200.reuse, RZ ;  /* 0x000000c80400d210 */ /* 0x080fe40007f3e0ff */
[----:B------:R-:W-:Y:S02]  /*11c60*/  @!P3 IMAD.MOV.U32 R2, RZ, RZ, R200 ;  /* 0x000000ffff02b224 */ /* 0x000fe400078e00c8 */
[--C-:B------:R-:W-:Y:S01]  /*11c70*/  @!P3 IMAD.MOV.U32 R3, RZ, RZ, R203.reuse ;  /* 0x000000ffff03b224 */ /* 0x100fe200078e00cb */
[----:B------:R-:W-:Y:S01]  /*11c80*/  @!P4 LEA R5, P0, R158, R200, 0x5 ;  /* 0x000000c89e05c211 */ /* 0x000fe200078028ff */
[----:B------:R-:W-:Y:S01]  /*11c90*/  @!P5 IMAD.X R4, R6, 0x1, R203, P1 ;  /* 0x000000010604d824 */ /* 0x000fe200008e06cb */
[-C--:B------:R-:W-:Y:S01]  /*11ca0*/  @!P5 LEA R8, P1, R0, R156.reuse, 0x1 ;  /* 0x0000009c0008d211 */ /* 0x080fe200078208ff */
[----:B------:R-:W-:Y:S01]  /*11cb0*/  @!P3 IMAD R7, R159, 0x30, RZ ;  /* 0x000000309f07b824 */ /* 0x000fe200078e02ff */
[----:B------:R-:W-:Y:S01]  /*11cc0*/  @!P6 LEA R10, P2, R200, R156, 0x1 ;  /* 0x0000009cc80ae211 */ /* 0x000fe200078408ff */
[----:B------:R-:W-:Y:S01]  /*11cd0*/  @!P3 IMAD.WIDE.U32 R2, R158, 0x30, R2 ;  /* 0x000000309e02b825 */ /* 0x000fe200078e0002 */
[----:B------:R-:W-:-:S02]  /*11ce0*/  @!P5 LEA.HI.X R9, R0, R157, R4, 0x1, P1 ;  /* 0x0000009d0009d211 */ /* 0x000fc400008f0c04 */
[----:B------:R-:W-:Y:S01]  /*11cf0*/  @!P4 LEA.HI.X R12, R158, R203, R159, 0x5, P0 ;  /* 0x000000cb9e0cc211 */ /* 0x000fe200000f2c9f */
[----:B------:R-:W-:Y:S01]  /*11d00*/  @!P3 IMAD.IADD R0, R3, 0x1, R7 ;  /* 0x000000010300b824 */ /* 0x000fe200078e0207 */
[CC--:B------:R-:W-:Y:S02]  /*11d10*/  @!P4 LEA R6, P1, R5.reuse, R156.reuse, 0x1 ;  /* 0x0000009c0506c211 */ /* 0x0c0fe400078208ff */
[----:B------:R-:W-:Y:S02]  /*11d20*/  @!P3 LEA R4, P0, R2, R156, 0x1 ;  /* 0x0000009c0204b211 */ /* 0x000fe400078008ff */
[-C--:B------:R-:W-:Y:S02]  /*11d30*/  @!P6 LEA.HI.X R11, R200, R157.reuse, R203, 0x1, P2 ;  /* 0x0000009dc80be211 */ /* 0x080fe400010f0ccb */
[-C--:B------:R-:W-:Y:S02]  /*11d40*/  @!P4 LEA.HI.X R7, R5, R157.reuse, R12, 0x1, P1 ;  /* 0x0000009d0507c211 */ /* 0x080fe400008f0c0c */
[----:B------:R-:W-:Y:S01]  /*11d50*/  @!P3 LEA.HI.X R5, R2, R157, R0, 0x1, P0 ;  /* 0x0000009d0205b211 */ /* 0x000fe200000f0c00 */
[----:B------:R-:W-:Y:S01]  /*11d60*/  @!PT LDS RZ, [RZ] ;  /* 0x00000000fffff984 */ /* 0x000fe20000000800 */
[----:B------:R-:W-:Y:S01]  /*11d70*/  @!PT LDS RZ, [RZ] ;  /* 0x00000000fffff984 */ /* 0x000fe20000000800 */
[----:B------:R-:W-:Y:S01]  /*11d80*/  @!PT LDS RZ, [RZ] ;  /* 0x00000000fffff984 */ /* 0x000fe20000000800 */
[----:B------:R1:W-:Y:S04]  /*11d90*/  @!P6 LDGSTS.E.BYPASS.LTC128B.128 [R233], desc[UR6][R10.64] ;  /* 0x000000000ae9efae */ /* 0x0003e8000b901d46 */
[----:B------:R1:W-:Y:S04]  /*11da0*/  @!P5 LDGSTS.E.BYPASS.LTC128B.128 [R233+0x800], desc[UR6][R8.64] ;  /* 0x0080000008e9dfae */ /* 0x0003e8000b901d46 */
[----:B------:R1:W-:Y:S04]  /*11db0*/  @!P4 LDGSTS.E.BYPASS.LTC128B.128 [R233+0x1000], desc[UR6][R6.64] ;  /* 0x0100000006e9cfae */ /* 0x0003e8000b901d46 */
[----:B------:R1:W-:Y:S02]  /*11dc0*/  @!P3 LDGSTS.E.BYPASS.LTC128B.128 [R233+0x1800], desc[UR6][R4.64] ;  /* 0x0180000004e9bfae */ /* 0x0003e4000b901d46 */
.L_x_2925:
[----:B------:R-:W-:Y:S05]  /*11dd0*/  BSYNC B2 ;  /* 0x0000000000027941 */ /* 0x000fea0003800000 */
.L_x_2910:
[----:B------:R-:W2:Y:S04]  /*11de0*/  LDL R211, [R1] ;  /* 0x0000000001d37983 */ /* 0x000ea80000100800 */
[----:B------:R-:W4:Y:S04]  /*11df0*/  LDL R215, [R1+0x10] ;  /* 0x0000100001d77983 */ /* 0x000f280000100800 */
[----:B------:R-:W3:Y:S04]  /*11e00*/  LDL R214, [R1+0x14] ;  /* 0x0000140001d67983 */ /* 0x000ee80000100800 */
[----:B------:R-:W4:Y:S01]  /*11e10*/  LDL R0, [R1+0x28] ;  /* 0x0000280001007983 */ /* 0x000f220000100800 */
[----:B------:R-:W-:-:S02]  /*11e20*/  VIADD R37, R88, 0x50 ;  /* 0x0000005058257836 */ /* 0x000fc40000000000 */
[C---:B------:R-:W-:Y:S02]  /*11e30*/  VIADD R39, R88.reuse, 0x70 ;  /* 0x0000007058277836 */ /* 0x040fe40000000000 */
[C---:B-----5:R-:W-:Y:S02]  /*11e40*/  VIADD R31, R88.reuse, 0x40 ;  /* 0x00000040581f7836 */ /* 0x060fe40000000000 */
[C---:B------:R-:W-:Y:S02]  /*11e50*/  VIADD R36, R88.reuse, 0x60 ;  /* 0x0000006058247836 */ /* 0x040fe40000000000 */
[C---:B------:R-:W-:Y:S02]  /*11e60*/  VIADD R35, R88.reuse, 0x80 ;  /* 0x0000008058237836 */ /* 0x040fe40000000000 */
[C---:B------:R-:W-:Y:S02]  /*11e70*/  VIADD R28, R88.reuse, 0x90 ;  /* 0x00000090581c7836 */ /* 0x040fe40000000000 */
[----:B------:R-:W-:-:S02]  /*11e80*/  VIADD R25, R88, 0xa0 ;  /* 0x000000a058197836 */ /* 0x000fc40000000000 */
[C---:B------:R-:W-:Y:S02]  /*11e90*/  VIADD R29, R88.reuse, 0xb0 ;  /* 0x000000b0581d7836 */ /* 0x040fe40000000000 */
[C---:B------:R-:W-:Y:S02]  /*11ea0*/  VIADD R30, R88.reuse, 0xc0 ;  /* 0x000000c0581e7836 */ /* 0x040fe40000000000 */
[C---:B------:R-:W-:Y:S02]  /*11eb0*/  VIADD R34, R88.reuse, 0xd0 ;  /* 0x000000d058227836 */ /* 0x040fe40000000000 */
[C---:B------:R-:W-:Y:S02]  /*11ec0*/  VIADD R33, R88.reuse, 0xe0 ;  /* 0x000000e058217836 */ /* 0x040fe40000000000 */
[----:B------:R-:W-:Y:S02]  /*11ed0*/  VIADD R38, R88, 0xf0 ;  /* 0x000000f058267836 */ /* 0x000fe40000000000 */
[----:B--2---:R-:W-:-:S05]  /*11ee0*/  VIADD R2, R211, 0xffffffff ;  /* 0xffffffffd3027836 */ /* 0x004fca0000000000 */
[----:B------:R3:W-:Y:S04]  /*11ef0*/  STL [R1+0x4], R2 ;  /* 0x0000040201007387 */ /* 0x0007e80000100800 */
[----:B------:R-:W2:Y:S04]  /*11f00*/  LDL R44, [R1+0x18] ;  /* 0x00001800012c7983 */ /* 0x000ea80000100800 */
[----:B------:R-:W2:Y:S01]  /*11f10*/  LDL R41, [R1+0x1c] ;  /* 0x00001c0001297983 */ /* 0x000ea20000100800 */
[----:B------:R-:W-:-:S04]  /*11f20*/  IMAD.SHL.U32 R213, R2, 0x100, RZ ;  /* 0x0000010002d57824 */ /* 0x000fc800078e00ff */
[----:B------:R-:W-:-:S05]  /*11f30*/  IMAD.IADD R20, R196, 0x1, -R213 ;  /* 0x00000001c4147824 */ /* 0x000fca00078e0ad5 */
[-C--:B------:R-:W-:Y:S02]  /*11f40*/  ISETP.GE.AND P1, PT, R88, R20.reuse, PT ;  /* 0x000000145800720c */ /* 0x080fe40003f26270 */
[-C--:B------:R-:W-:Y:S02]  /*11f50*/  ISETP.GE.AND P5, PT, R45, R20.reuse, PT ;  /* 0x000000142d00720c */ /* 0x080fe40003fa6270 */
[-C--:B------:R-:W-:Y:S02]  /*11f60*/  ISETP.GE.AND P2, PT, R43, R20.reuse, PT ;  /* 0x000000142b00720c */ /* 0x080fe40003f46270 */
[----:B------:R-:W-:-:S07]  /*11f70*/  ISETP.GE.AND P6, PT, R32, R20, PT ;  /* 0x000000142000720c */ /* 0x000fce0003fc6270 */
[----:B---3--:R-:W-:Y:S02]  /*11f80*/  @!P1 IMAD.MOV.U32 R2, RZ, RZ, R214 ;  /* 0x000000ffff029224 */ /* 0x008fe400078e00d6 */
[----:B----4-:R-:W-:Y:S01]  /*11f90*/  @!P1 IMAD.MOV.U32 R3, RZ, RZ, R215 ;  /* 0x000000ffff039224 */ /* 0x010fe200078e00d7 */
[----:B-1----:R-:W-:Y:S02]  /*11fa0*/  @!P5 LEA R4, P0, R87, R214, 0x1 ;  /* 0x000000d65704d211 */ /* 0x002fe400078008ff */
[-C--:B------:R-:W-:Y:S02]  /*11fb0*/  ISETP.GE.AND P4, PT, R37, R20.reuse, PT ;  /* 0x000000142500720c */ /* 0x080fe40003f86270 */
[----:B------:R-:W-:Y:S01]  /*11fc0*/  @!PT LDS RZ, [RZ] ;  /* 0x00000000fffff984 */ /* 0x000fe20000000800 */
[----:B------:R-:W-:Y:S01]  /*11fd0*/  @!PT LDS RZ, [RZ] ;  /* 0x00000000fffff984 */ /* 0x000fe20000000800 */
[----:B------:R-:W-:Y:S01]  /*11fe0*/  @!PT LDS RZ, [RZ] ;  /* 0x00000000fffff984 */ /* 0x000fe20000000800 */
[----:B------:R1:W-:Y:S01]  /*11ff0*/  @!P1 LDGSTS.E.BYPASS.LTC128B.128 [R233+0x2000], desc[UR6][R2.64] ;  /* 0x0200000002e99fae */ /* 0x0003e2000b901d46 */
[----:B------:R-:W-:Y:S02]  /*12000*/  @!P5 LEA.HI.X R5, R87, R215, R108, 0x1, P0 ;  /* 0x000000d75705d211 */ /* 0x000fe400000f0c6c */
[----:B------:R-:W-:-:S03]  /*12010*/  ISETP.GE.AND P1, PT, R39, R20, PT ;  /* 0x000000142700720c */ /* 0x000fc60003f26270 */
[----:B------:R-:W-:Y:S01]  /*12020*/  @!P5 LDGSTS.E.BYPASS.LTC128B.128 [R233+0x2800], desc[UR6][R4.64] ;  /* 0x0280000004e9dfae */ /* 0x000fe2000b901d46 */
[-C--:B------:R-:W-:Y:S02]  /*12030*/  ISETP.GE.AND P5, PT, R31, R20.reuse, PT ;  /* 0x000000141f00720c */ /* 0x080fe40003fa6270 */
[----:B------:R-:W-:Y:S02]  /*12040*/  ISETP.GE.AND P3, PT, R36, R20, PT ;  /* 0x000000142400720c */ /* 0x000fe40003f66270 */
[----:B------:R-:W-:Y:S02]  /*12050*/  @!P4 IMAD.MOV.U32 R6, RZ, RZ, R214 ;  /* 0x000000ffff06c224 */ /* 0x000fe400078e00d6 */
[----:B------:R-:W-:Y:S01]  /*12060*/  @!P4 IMAD.MOV.U32 R7, RZ, RZ, R215 ;  /* 0x000000ffff07c224 */ /* 0x000fe200078e00d7 */
[----:B-1----:R-:W-:-:S04]  /*12070*/  @!P2 LEA R2, P0, R60, R214, 0x6 ;  /* 0x000000d63c02a211 */ /* 0x002fc800078030ff */
[----:B------:R-:W-:-:S05]  /*12080*/  @!P2 LEA.HI.X R3, R60, R215, R61, 0x6, P0 ;  /* 0x000000d73c03a211 */ /* 0x000fca00000f343d */
[----:B------:R1:W-:Y:S01]  /*12090*/  @!P2 LDGSTS.E.BYPASS.LTC128B.128 [R233+0x3000], desc[UR6][R2.64] ;  /* 0x0300000002e9afae */ /* 0x0003e2000b901d46 */
[----:B------:R-:W-:Y:S02]  /*120a0*/  IMAD.MOV.U32 R40, RZ, RZ, R0 ;  /* 0x000000ffff287224 */ /* 0x000fe400078e0000 */
[----:B------:R-:W-:Y:S02]  /*120b0*/  @!P1 IMAD.MOV.U32 R8, RZ, RZ, R214 ;  /* 0x000000ffff089224 */ /* 0x000fe400078e00d6 */
[----:B------:R-:W-:Y:S02]  /*120c0*/  @!P1 IMAD.MOV.U32 R9, RZ, RZ, R215 ;  /* 0x000000ffff099224 */ /* 0x000fe400078e00d7 */
[C---:B------:R-:W-:Y:S01]  /*120d0*/  @!P6 IMAD R0, R61.reuse, 0x60, RZ ;  /* 0x000000603d00e824 */ /* 0x040fe200078e02ff */
[C---:B------:R-:W-:Y:S01]  /*120e0*/  @!P5 LEA R14, P2, R60.reuse, R214, 0x7 ;  /* 0x000000d63c0ed211 */ /* 0x040fe200078438ff */
[----:B------:R-:W-:Y:S01]  /*120f0*/  @!P4 IMAD R15, R61, 0xa0, RZ ;  /* 0x000000a03d0fc824 */ /* 0x000fe200078e02ff */
[----:B------:R-:W-:Y:S01]  /*12100*/  ISETP.GE.AND P0, PT, R35, R20, PT ;  /* 0x000000142300720c */ /* 0x000fe20003f06270 */
[----:B------:R-:W-:Y:S01]  /*12110*/  @!P1 IMAD.WIDE.U32 R12, R60, 0xe0, R8 ;  /* 0x000000e03c0c9825 */ /* 0x000fe200078e0008 */
[----:B-1----:R-:W-:-:S03]  /*12120*/  @!P6 MOV R2, R214 ;  /* 0x000000d60002e202 */ /* 0x002fc60000000f00 */
[----:B------:R-:W-:Y:S02]  /*12130*/  @!P6 IMAD.MOV.U32 R3, RZ, RZ, R215 ;  /* 0x000000ffff03e224 */ /* 0x000fe400078e00d7 */
[----:B------:R-:W-:-:S04]  /*12140*/  @!P6 IMAD.WIDE.U32 R4, R60, 0x60, R2 ;  /* 0x000000603c04e825 */ /* 0x000fc800078e0002 */
[----:B------:R-:W-:Y:S01]  /*12150*/  @!P4 IMAD.WIDE.U32 R2, R60, 0xa0, R6 ;  /* 0x000000a03c02c825 */ /* 0x000fe200078e0006 */
[----:B------:R-:W-:-:S03]  /*12160*/  @!P6 MOV R8, R4 ;  /* 0x000000040008e202 */ /* 0x000fc60000000f00 */
[----:B------:R-:W-:Y:S02]  /*12170*/  @!P6 IMAD.IADD R9, R0, 0x1, R5 ;  /* 0x000000010009e824 */ /* 0x000fe400078e0205 */
[----:B------:R-:W-:Y:S01]  /*12180*/  @!P4 IMAD.IADD R7, R15, 0x1, R3 ;  /* 0x000000010f07c824 */ /* 0x000fe200078e0203 */
[----:B------:R-:W-:Y:S01]  /*12190*/  @!P5 LEA.HI.X R15, R60, R215, R61, 0x7, P2 ;  /* 0x000000d73c0fd211 */ /* 0x000fe200010f3c3d */
[----:B------:R-:W-:Y:S01]  /*121a0*/  @!P3 IMAD.MOV.U32 R10, RZ, RZ, R214 ;  /* 0x000000ffff0ab224 */ /* 0x000fe200078e00d6 */
[----:B------:R1:W-:Y:S01]  /*121b0*/  @!P6 LDGSTS.E.BYPASS.LTC128B.128 [R233+0x3800], desc[UR6][R8.64] ;  /* 0x0380000008e9efae */ /* 0x0003e2000b901d46 */
[----:B------:R-:W-:Y:S01]  /*121c0*/  @!P3 IMAD.MOV.U32 R11, RZ, RZ, R215 ;  /* 0x000000ffff0bb224 */ /* 0x000fe200078e00d7 */
[-C--:B------:R-:W-:Y:S01]  /*121d0*/  ISETP.GE.AND P6, PT, R28, R20.reuse, PT ;  /* 0x000000141c00720c */ /* 0x080fe20003fc6270 */
[----:B------:R-:W-:Y:S01]  /*121e0*/  @!P3 IMAD R16, R61, 0xc0, RZ ;  /* 0x000000c03d10b824 */ /* 0x000fe200078e02ff */
[----:B------:R3:W-:Y:S01]  /*121f0*/  @!P5 LDGSTS.E.BYPASS.LTC128B.128 [R233+0x4000], desc[UR6][R14.64] ;  /* 0x040000000ee9dfae */ /* 0x0007e2000b901d46 */
[----:B------:R-:W-:Y:S01]  /*12200*/  @!P3 IMAD.WIDE.U32 R10, R60, 0xc0, R10 ;  /* 0x000000c03c0ab825 */ /* 0x000fe200078e000a */
[----:B------:R-:W-:-:S03]  /*12210*/  ISETP.GE.AND P5, PT, R25, R20, PT ;  /* 0x000000141900720c */ /* 0x000fc60003fa6270 */
[----:B------:R-:W-:Y:S02]  /*12220*/  @!P1 IMAD R17, R61, 0xe0, RZ ;  /* 0x000000e03d119824 */ /* 0x000fe400078e02ff */
[----:B------:R-:W-:Y:S02]  /*12230*/  @!P4 IMAD.MOV.U32 R6, RZ, RZ, R2 ;  /* 0x000000ffff06c224 */ /* 0x000fe400078e0002 */
[----:B------:R-:W-:Y:S02]  /*12240*/  @!P3 IMAD.IADD R5, R16, 0x1, R11 ;  /* 0x000000011005b824 */ /* 0x000fe400078e020b */
[----:B------:R-:W-:Y:S01]  /*12250*/  @!P3 IMAD.MOV.U32 R4, RZ, RZ, R10 ;  /* 0x000000ffff04b224 */ /* 0x000fe200078e000a */
[----:B------:R4:W-:Y:S01]  /*12260*/  @!P4 LDGSTS.E.BYPASS.LTC128B.128 [R233+0x4800], desc[UR6][R6.64] ;  /* 0x0480000006e9cfae */ /* 0x0009e2000b901d46 */
[----:B------:R-:W-:Y:S02]  /*12270*/  @!P1 IMAD.IADD R3, R17, 0x1, R13 ;  /* 0x0000000111039824 */ /* 0x000fe400078e020d */
[----:B------:R-:W-:Y:S01]  /*12280*/  @!P1 IMAD.MOV.U32 R2, RZ, RZ, R12 ;  /* 0x000000ffff029224 */ /* 0x000fe200078e000c */
[----:B------:R-:W-:Y:S01]  /*12290*/  @!P3 LDGSTS.E.BYPASS.LTC128B.128 [R233+0x5000], desc[UR6][R4.64] ;  /* 0x0500000004e9bfae */ /* 0x000fe2000b901d46 */
[----:B------:R-:W-:-:S02]  /*122a0*/  ISETP.GE.AND P4, PT, R29, R20, PT ;  /* 0x000000141d00720c */ /* 0x000fc40003f86270 */
[----:B-1----:R-:W-:Y:S01]  /*122b0*/  @!P0 LEA R8, P2, R60, R214, 0x8 ;  /* 0x000000d63c088211 */ /* 0x002fe200078440ff */
[----:B------:R1:W-:Y:S01]  /*122c0*/  @!P1 LDGSTS.E.BYPASS.LTC128B.128 [R233+0x5800], desc[UR6][R2.64] ;  /* 0x0580000002e99fae */ /* 0x0003e2000b901d46 */
[-C--:B------:R-:W-:Y:S02]  /*122d0*/  ISETP.GE.AND P3, PT, R30, R20.reuse, PT ;  /* 0x000000141e00720c */ /* 0x080fe40003f66270 */
[----:B------:R-:W-:Y:S02]  /*122e0*/  @!P0 LEA.HI.X R9, R60, R215, R61, 0x8, P2 ;  /* 0x000000d73c098211 */ /* 0x000fe400010f443d */
[-C--:B------:R-:W-:Y:S02]  /*122f0*/  ISETP.GE.AND P2, PT, R34, R20.reuse, PT ;  /* 0x000000142200720c */ /* 0x080fe40003f46270 */
[-C--:B------:R-:W-:Y:S01]  /*12300*/  ISETP.GE.AND P1, PT, R33, R20.reuse, PT ;  /* 0x000000142100720c */ /* 0x080fe20003f26270 */
[----:B------:R1:W-:Y:S01]  /*12310*/  @!P0 LDGSTS.E.BYPASS.LTC128B.128 [R233+0x6000], desc[UR6][R8.64] ;  /* 0x0600000008e98fae */ /* 0x0003e2000b901d46 */
[----:B------:R-:W-:Y:S01]  /*12320*/  ISETP.GE.AND P0, PT, R38, R20, PT ;  /* 0x000000142600720c */ /* 0x000fe20003f06270 */
[----:B---3--:R-:W-:-:S02]  /*12330*/  @!P5 IMAD R14, R61, 0x140, RZ ;  /* 0x000001403d0ed824 */ /* 0x008fc400078e02ff */
[--C-:B----4-:R-:W-:Y:S02]  /*12340*/  @!P5 IMAD.MOV.U32 R6, RZ, RZ, R214.reuse ;  /* 0x000000ffff06d224 */ /* 0x110fe400078e00d6 */
[----:B------:R-:W-:Y:S01]  /*12350*/  @!P5 IMAD.MOV.U32 R7, RZ, RZ, R215 ;  /* 0x000000ffff07d224 */ /* 0x000fe200078e00d7 */
[----:B-1----:R-:W-:Y:S01]  /*12360*/  @!P6 MOV R3, R215 ;  /* 0x000000d70003e202 */ /* 0x002fe20000000f00 */
[----:B------:R-:W-:-:S04]  /*12370*/  @!P6 IMAD.MOV.U32 R2, RZ, RZ, R214 ;  /* 0x000000ffff02e224 */ /* 0x000fc800078e00d6 */
[----:B------:R-:W-:-:S04]  /*12380*/  @!P6 IMAD.WIDE.U32 R4, R60, 0x120, R2 ;  /* 0x000001203c04e825 */ /* 0x000fc800078e0002 */
[----:B------:R-:W-:-:S04]  /*12390*/  @!P5 IMAD.WIDE.U32 R2, R60, 0x140, R6 ;  /* 0x000001403c02d825 */ /* 0x000fc800078e0006 */
[----:B------:R-:W-:Y:S02]  /*123a0*/  @!P6 IMAD R16, R61, 0x120, RZ ;  /* 0x000001203d10e824 */ /* 0x000fe400078e02ff */
[----:B------:R-:W-:Y:S02]  /*123b0*/  @!P5 IMAD.IADD R15, R14, 0x1, R3 ;  /* 0x000000010e0fd824 */ /* 0x000fe400078e0203 */
[----:B------:R-:W-:Y:S02]  /*123c0*/  @!P5 IMAD.MOV.U32 R14, RZ, RZ, R2 ;  /* 0x000000ffff0ed224 */ /* 0x000fe400078e0002 */
[--C-:B------:R-:W-:Y:S02]  /*123d0*/  @!P4 IMAD.MOV.U32 R2, RZ, RZ, R214.reuse ;  /* 0x000000ffff02c224 */ /* 0x100fe400078e00d6 */
[----:B------:R-:W-:Y:S01]  /*123e0*/  @!P4 IMAD.MOV.U32 R3, RZ, RZ, R215 ;  /* 0x000000ffff03c224 */ /* 0x000fe200078e00d7 */
[----:B------:R-:W-:Y:S01]  /*123f0*/  @!P2 MOV R9, R215 ;  /* 0x000000d70009a202 */ /* 0x000fe20000000f00 */
[----:B------:R-:W-:-:S02]  /*12400*/  @!P3 IMAD.MOV.U32 R6, RZ, RZ, R214 ;  /* 0x000000ffff06b224 */ /* 0x000fc400078e00d6 */
[----:B------:R-:W-:Y:S02]  /*12410*/  @!P3 IMAD.MOV.U32 R7, RZ, RZ, R215 ;  /* 0x000000ffff07b224 */ /* 0x000fe400078e00d7 */
[----:B------:R-:W-:Y:S02]  /*12420*/  @!P6 IMAD.IADD R17, R16, 0x1, R5 ;  /* 0x000000011011e824 */ /* 0x000fe400078e0205 */
[----:B------:R-:W-:Y:S02]  /*12430*/  @!P6 IMAD.MOV.U32 R16, RZ, RZ, R4 ;  /* 0x000000ffff10e224 */ /* 0x000fe400078e0004 */
[--C-:B------:R-:W-:Y:S02]  /*12440*/  @!P2 IMAD.MOV.U32 R8, RZ, RZ, R214.reuse ;  /* 0x000000ffff08a224 */ /* 0x100fe400078e00d6 */
[----:B------:R-:W-:Y:S01]  /*12450*/  @!P1 IMAD.MOV.U32 R10, RZ, RZ, R214 ;  /* 0x000000ffff0a9224 */ /* 0x000fe200078e00d6 */
[----:B------:R-:W-:Y:S01]  /*12460*/  @!P6 LDGSTS.E.BYPASS.LTC128B.128 [R233+0x6800], desc[UR6][R16.64] ;  /* 0x0680000010e9efae */ /* 0x000fe2000b901d46 */
[----:B------:R-:W-:-:S02]  /*12470*/  @!P1 IMAD.MOV.U32 R11, RZ, RZ, R215 ;  /* 0x000000ffff0b9224 */ /* 0x000fc400078e00d7 */
[C---:B------:R-:W-:Y:S01]  /*12480*/  @!P4 IMAD.WIDE.U32 R4, R60.reuse, 0x160, R2 ;  /* 0x000001603c04c825 */ /* 0x040fe200078e0002 */
[----:B------:R-:W-:Y:S03]  /*12490*/  @!P5 LDGSTS.E.BYPASS.LTC128B.128 [R233+0x7000], desc[UR6][R14.64] ;  /* 0x070000000ee9dfae */ /* 0x000fe6000b901d46 */
[----:B------:R-:W-:Y:S02]  /*124a0*/  @!P4 IMAD R0, R61, 0x160, RZ ;  /* 0x000001603d00c824 */ /* 0x000fe400078e02ff */
[----:B------:R-:W-:Y:S02]  /*124b0*/  @!P0 IMAD.MOV.U32 R18, RZ, RZ, R214 ;  /* 0x000000ffff128224 */ /* 0x000fe400078e00d6 */
[----:B------:R-:W-:Y:S02]  /*124c0*/  @!P0 IMAD.MOV.U32 R19, RZ, RZ, R215 ;  /* 0x000000ffff138224 */ /* 0x000fe400078e00d7 */
[----:B------:R-:W-:-:S04]  /*124d0*/  @!P3 IMAD.WIDE.U32 R2, R60, 0x180, R6 ;  /* 0x000001803c02b825 */ /* 0x000fc800078e0006 */
[C---:B------:R-:W-:Y:S02]  /*124e0*/  @!P3 IMAD R21, R61.reuse, 0x180, RZ ;  /* 0x000001803d15b824 */ /* 0x040fe400078e02ff */
[----:B------:R-:W-:Y:S02]  /*124f0*/  @!P2 IMAD R22, R61, 0x1a0, RZ ;  /* 0x000001a03d16a824 */ /* 0x000fe400078e02ff */
[----:B------:R-:W-:Y:S01]  /*12500*/  @!P2 IMAD.WIDE.U32 R6, R60, 0x1a0, R8 ;  /* 0x000001a03c06a825 */ /* 0x000fe200078e0008 */
[----:B------:R-:W-:-:S03]  /*12510*/  @!P3 MOV R8, R2 ;  /* 0x000000020008b202 */ /* 0x000fc60000000f00 */
[----:B------:R-:W-:Y:S02]  /*12520*/  @!P1 IMAD R23, R61, 0x1c0, RZ ;  /* 0x000001c03d179824 */ /* 0x000fe400078e02ff */
[----:B------:R-:W-:-:S04]  /*12530*/  @!P1 IMAD.WIDE.U32 R12, R60, 0x1c0, R10 ;  /* 0x000001c03c0c9825 */ /* 0x000fc800078e000a */
[----:B------:R-:W-:Y:S02]  /*12540*/  @!P0 IMAD R24, R61, 0x1e0, RZ ;  /* 0x000001e03d188824 */ /* 0x000fe400078e02ff */
[----:B------:R-:W-:-:S04]  /*12550*/  @!P0 IMAD.WIDE.U32 R18, R60, 0x1e0, R18 ;  /* 0x000001e03c128825 */ /* 0x000fc800078e0012 */
[----:B------:R-:W-:Y:S02]  /*12560*/  @!P4 IMAD.IADD R11, R0, 0x1, R5 ;  /* 0x00000001000bc824 */ /* 0x000fe400078e0205 */
[----:B------:R-:W-:Y:S02]  /*12570*/  @!P4 IMAD.MOV.U32 R10, RZ, RZ, R4 ;  /* 0x000000ffff0ac224 */ /* 0x000fe400078e0004 */
[----:B------:R-:W-:Y:S02]  /*12580*/  @!P3 IMAD.IADD R9, R21, 0x1, R3 ;  /* 0x000000011509b824 */ /* 0x000fe400078e0203 */
[----:B------:R-:W-:Y:S01]  /*12590*/  @!P2 IMAD.IADD R7, R22, 0x1, R7 ;  /* 0x000000011607a824 */ /* 0x000fe200078e0207 */
[----:B------:R-:W-:Y:S01]  /*125a0*/  @!P4 LDGSTS.E.BYPASS.LTC128B.128 [R233+0x7800], desc[UR6][R10.64] ;  /* 0x078000000ae9cfae */ /* 0x000fe2000b901d46 */
[----:B------:R-:W-:Y:S02]  /*125b0*/  @!P1 IMAD.IADD R5, R23, 0x1, R13 ;  /* 0x0000000117059824 */ /* 0x000fe400078e020d */
[----:B------:R-:W-:Y:S01]  /*125c0*/  @!P1 IMAD.MOV.U32 R4, RZ, RZ, R12 ;  /* 0x000000ffff049224 */ /* 0x000fe200078e000c */
[----:B------:R-:W-:Y:S01]  /*125d0*/  @!P3 LDGSTS.E.BYPASS.LTC128B.128 [R233+0x8000], desc[UR6][R8.64] ;  /* 0x0800000008e9bfae */ /* 0x000fe2000b901d46 */
[----:B------:R-:W-:-:S02]  /*125e0*/  @!P0 IMAD.IADD R3, R24, 0x1, R19 ;  /* 0x0000000118038824 */ /* 0x000fc400078e0213 */
[----:B------:R-:W-:Y:S01]  /*125f0*/  @!P0 IMAD.MOV.U32 R2, RZ, RZ, R18 ;  /* 0x000000ffff028224 */ /* 0x000fe200078e0012 */
[----:B------:R-:W-:Y:S04]  /*12600*/  @!P2 LDGSTS.E.BYPASS.LTC128B.128 [R233+0x8800], desc[UR6][R6.64] ;  /* 0x0880000006e9afae */ /* 0x000fe8000b901d46 */
[----:B------:R-:W-:Y:S04]  /*12610*/  @!P1 LDGSTS.E.BYPASS.LTC128B.128 [R233+0x9000], desc[UR6][R4.64] ;  /* 0x0900000004e99fae */ /* 0x000fe8000b901d46 */
[----:B------:R2:W-:Y:S04]  /*12620*/  @!P0 LDGSTS.E.BYPASS.LTC128B.128 [R233+0x9800], desc[UR6][R2.64] ;  /* 0x0980000002e98fae */ /* 0x0005e8000b901d46 */
[----:B------:R-:W0:Y:S04]  /*12630*/  LDGDEPBAR ;  /* 0x00000000000079af */ /* 0x000e280000000000 */
[----:B------:R-:W3:Y:S01]  /*12640*/  LD.E R24, desc[UR6][R26.64+0x188] ;  /* 0x000188061a187980 */ /* 0x000ee2000c101900 */
[----:B------:R-:W-:-:S02]  /*12650*/  ISETP.GE.AND P6, PT, R45, R20, PT ;  /* 0x000000142d00720c */ /* 0x000fc40003fc6270 */
[-C--:B------:R-:W-:Y:S02]  /*12660*/  ISETP.GE.AND P1, PT, R88, R20.reuse, PT ;  /* 0x000000145800720c */ /* 0x080fe40003f26270 */
[----:B------:R-:W-:Y:S01]  /*12670*/  ISETP.GE.AND P4, PT, R32, R20, PT ;  /* 0x000000142000720c */ /* 0x000fe20003f86270 */
[----:B------:R-:W-:-:S04]  /*12680*/  DEPBAR.LE SB0, 0x0 ;  /* 0x000080000000791a */ /* 0x000fc80000000000 */
[----:B------:R-:W-:Y:S01]  /*12690*/  BAR.SYNC.DEFER_BLOCKING 0x0 ;  /* 0x0000000000007b1d */ /* 0x000fe20000010000 */
[----:B------:R-:W-:-:S05]  /*126a0*/  ISETP.GE.AND P3, PT, R43, R20, PT ;  /* 0x000000142b00720c */ /* 0x000fca0003f66270 */
[----:B--2---:R-:W-:Y:S01]  /*126b0*/  @!P1 IMAD.MOV.U32 R3, RZ, RZ, R44 ;  /* 0x000000ffff039224 */ /* 0x004fe200078e002c */
[----:B------:R-:W-:Y:S01]  /*126c0*/  @!P6 LEA R6, P0, R110, R41, 0x1 ;  /* 0x000000296e06e211 */ /* 0x000fe200078008ff */
[----:B------:R-:W-:-:S03]  /*126d0*/  @!P1 IMAD.MOV.U32 R2, RZ, RZ, R41 ;  /* 0x000000ffff029224 */ /* 0x000fc600078e0029 */
[----:B------:R-:W-:-:S03]  /*126e0*/  @!P6 LEA.HI.X R7, R110, R44, R197, 0x1, P0 ;  /* 0x0000002c6e07e211 */ /* 0x000fc600000f0cc5 */
[----:B------:R-:W-:Y:S02]  /*126f0*/  @!P3 LEA R4, P5, R198, R41, 0x6 ;  /* 0x00000029c604b211 */ /* 0x000fe400078a30ff */
[-C--:B------:R-:W-:Y:S01]  /*12700*/  ISETP.GE.AND P0, PT, R36, R20.reuse, PT ;  /* 0x000000142400720c */ /* 0x080fe20003f06270 */
[----:B------:R-:W-:Y:S01]  /*12710*/  @!P4 IMAD R0, R199, 0x60, RZ ;  /* 0x00000060c700c824 */ /* 0x000fe200078e02ff */
[-C--:B------:R-:W-:Y:S01]  /*12720*/  ISETP.GE.AND P2, PT, R31, R20.reuse, PT ;  /* 0x000000141f00720c */ /* 0x080fe20003f46270 */
[----:B------:R-:W-:Y:S04]  /*12730*/  @P1 STS.128 [R233+0xa000], RZ ;  /* 0x00a000ffe9001388 */ /* 0x000fe80000000c00 */
[----:B------:R-:W-:Y:S01]  /*12740*/  @!PT LDS RZ, [RZ] ;  /* 0x00000000fffff984 */ /* 0x000fe20000000800 */
[----:B------:R-:W-:Y:S01]  /*12750*/  @!PT LDS RZ, [RZ] ;  /* 0x00000000fffff984 */ /* 0x000fe20000000800 */
[----:B------:R-:W-:Y:S01]  /*12760*/  @!PT LDS RZ, [RZ] ;  /* 0x00000000fffff984 */ /* 0x000fe20000000800 */
[----:B------:R1:W-:Y:S01]  /*12770*/  @!P1 LDGSTS.E.BYPASS.LTC128B.128 [R233+0xa000], desc[UR6][R2.64] ;  /* 0x0a00000002e99fae */ /* 0x0003e2000b901d46 */
[----:B------:R-:W-:-:S03]  /*12780*/  ISETP.GE.AND P1, PT, R37, R20, PT ;  /* 0x000000142500720c */ /* 0x000fc60003f26270 */
[----:B------:R-:W-:Y:S01]  /*12790*/  @P6 STS.128 [R233+0xa800], RZ ;  /* 0x00a800ffe9006388 */ /* 0x000fe20000000c00 */
[----:B------:R-:W-:-:S03]  /*127a0*/  @!P3 LEA.HI.X R5, R198, R44, R199, 0x6, P5 ;  /* 0x0000002cc605b211 */ /* 0x000fc600028f34c7 */
[----:B------:R-:W-:Y:S01]  /*127b0*/  @!PT LDS RZ, [RZ] ;  /* 0x00000000fffff984 */ /* 0x000fe20000000800 */
[----:B------:R-:W-:Y:S01]  /*127c0*/  @!PT LDS RZ, [RZ] ;  /* 0x00000000fffff984 */ /* 0x000fe20000000800 */
[----:B------:R-:W-:Y:S01]  /*127d0*/  @!PT LDS RZ, [RZ] ;  /* 0x00000000fffff984 */ /* 0x000fe20000000800 */
[----:B------:R-:W-:Y:S01]  /*127e0*/  @!P6 LDGSTS.E.BYPASS.LTC128B.128 [R233+0xa800], desc[UR6][R6.64] ;  /* 0x0a80000006e9efae */ /* 0x000fe2000b901d46 */
[----:B------:R-:W-:-:S03]  /*127f0*/  ISETP.GE.AND P6, PT, R39, R20, PT ;  /* 0x000000142700720c */ /* 0x000fc60003fc6270 */
[----:B------:R-:W-:Y:S04]  /*12800*/  @P3 STS.128 [R233+0xb000], RZ ;  /* 0x00b000ffe9003388 */ /* 0x000fe80000000c00 */
[----:B------:R-:W-:Y:S01]  /*12810*/  @!PT LDS RZ, [RZ] ;  /* 0x00000000fffff984 */ /* 0x000fe20000000800 */
[----:B------:R-:W-:Y:S01]  /*12820*/  @!PT LDS RZ, [RZ] ;  /* 0x00000000fffff984 */ /* 0x000fe20000000800 */
[----:B------:R-:W-:Y:S01]  /*12830*/  @!PT LDS RZ, [RZ] ;  /* 0x00000000fffff984 */ /* 0x000fe20000000800 */
[----:B------:R2:W-:Y:S01]  /*12840*/  @!P3 LDGSTS.E.BYPASS.LTC128B.128 [R233+0xb000], desc[UR6][R4.64] ;  /* 0x0b00000004e9bfae */ /* 0x0005e2000b901d46 */
[----:B-1----:R-:W-:Y:S02]  /*12850*/  @!P4 IMAD.MOV.U32 R2, RZ, RZ, R41 ;  /* 0x000000ffff02c224 */ /* 0x002fe400078e0029 */
[----:B------:R-:W-:Y:S02]  /*12860*/  @!P4 IMAD.MOV.U32 R3, RZ, RZ, R44 ;  /* 0x000000ffff03c224 */ /* 0x000fe400078e002c */
[----:B------:R-:W-:-:S04]  /*12870*/  @!P4 IMAD.WIDE.U32 R2, R198, 0x60, R2 ;  /* 0x00000060c602c825 */ /* 0x000fc800078e0002 */
[----:B------:R-:W-:Y:S01]  /*12880*/  @!P4 IMAD.IADD R3, R0, 0x1, R3 ;  /* 0x000000010003c824 */ /* 0x000fe200078e0203 */
[----:B------:R-:W-:Y:S01]  /*12890*/  @P4 STS.128 [R233+0xb800], RZ ;  /* 0x00b800ffe9004388 */ /* 0x000fe20000000c00 */
[----:B------:R-:W-:-:S03]  /*128a0*/  @!P2 LEA R10, P3, R198, R41, 0x7 ;  /* 0x00000029c60aa211 */ /* 0x000fc600078638ff */
[----:B------:R-:W-:Y:S01]  /*128b0*/  @!PT LDS RZ, [RZ] ;  /* 0x00000000fffff984 */ /* 0x000fe20000000800 */
[----:B------:R-:W-:Y:S01]  /*128c0*/  @!PT LDS RZ, [RZ] ;  /* 0x00000000fffff984 */ /* 0x000fe20000000800 */
[----:B------:R-:W-:Y:S01]  /*128d0*/  @!PT LDS RZ, [RZ] ;  /* 0x00000000fffff984 */ /* 0x000fe20000000800 */
[----:B------:R1:W-:Y:S01]  /*128e0*/  @!P4 LDGSTS.E.BYPASS.LTC128B.128 [R233+0xb800], desc[UR6][R2.64] ;  /* 0x0b80000002e9cfae */ /* 0x0003e2000b901d46 */
[----:B--2---:R-:W-:Y:S01]  /*128f0*/  @!P0 MOV R5, R44 ;  /* 0x0000002c00058202 */ /* 0x004fe20000000f00 */
[--C-:B------:R-:W-:Y:S01]  /*12900*/  @!P0 IMAD.MOV.U32 R4, RZ, RZ, R41.reuse ;  /* 0x000000ffff048224 */ /* 0x100fe200078e0029 */
[----:B------:R-:W-:Y:S01]  /*12910*/  ISETP.GE.AND P5, PT, R35, R20, PT ;  /* 0x000000142300720c */ /* 0x000fe20003fa6270 */
[----:B------:R-:W-:Y:S02]  /*12920*/  @!P6 IMAD.MOV.U32 R6, RZ, RZ, R41 ;  /* 0x000000ffff06e224 */ /* 0x000fe400078e0029 */
[----:B------:R-:W-:Y:S02]  /*12930*/  @!P6 IMAD.MOV.U32 R7, RZ, RZ, R44 ;  /* 0x000000ffff07e224 */ /* 0x000fe400078e002c */
[C---:B------:R-:W-:Y:S01]  /*12940*/  @!P1 IMAD R0, R199.reuse, 0xa0, RZ ;  /* 0x000000a0c7009824 */ /* 0x040fe200078e02ff */
[----:B------:R-:W-:Y:S01]  /*12950*/  @!P2 LEA.HI.X R11, R198, R44, R199, 0x7, P3 ;  /* 0x0000002cc60ba211 */ /* 0x000fe200018f3cc7 */
[----:B------:R-:W-:-:S02]  /*12960*/  @!P0 IMAD R12, R199, 0xc0, RZ ;  /* 0x000000c0c70c8824 */ /* 0x000fc400078e02ff */
[----:B------:R-:W-:Y:S01]  /*12970*/  @!P0 IMAD.WIDE.U32 R4, R198, 0xc0, R4 ;  /* 0x000000c0c6048825 */ /* 0x000fe200078e0004 */
[-C--:B------:R-:W-:Y:S02]  /*12980*/  ISETP.GE.AND P4, PT, R28, R20.reuse, PT ;  /* 0x000000141c00720c */ /* 0x080fe40003f86270 */
[----:B------:R-:W-:Y:S01]  /*12990*/  ISETP.GE.AND P3, PT, R25, R20, PT ;  /* 0x000000141900720c */ /* 0x000fe20003f66270 */
[----:B------:R-:W-:Y:S01]  /*129a0*/  @!P6 IMAD.WIDE.U32 R8, R198, 0xe0, R6 ;  /* 0x000000e0c608e825 */ /* 0x000fe200078e0006 */
[----:B------:R-:W-:Y:S03]  /*129b0*/  @P2 STS.128 [R233+0xc000], RZ ;  /* 0x00c000ffe9002388 */ /* 0x000fe60000000c00 */
[----:B-1----:R-:W-:Y:S01]  /*129c0*/  @!P1 IMAD.MOV.U32 R2, RZ, RZ, R41 ;  /* 0x000000ffff029224 */ /* 0x002fe200078e0029 */
[----:B------:R-:W-:Y:S01]  /*129d0*/  @!PT LDS RZ, [RZ] ;  /* 0x00000000fffff984 */ /* 0x000fe20000000800 */
[----:B------:R-:W-:Y:S01]  /*129e0*/  @!PT LDS RZ, [RZ] ;  /* 0x00000000fffff984 */ /* 0x000fe20000000800 */
[----:B------:R-:W-:Y:S01]  /*129f0*/  @!PT LDS RZ, [RZ] ;  /* 0x00000000fffff984 */ /* 0x000fe20000000800 */
[----:B------:R-:W-:Y:S01]  /*12a00*/  @!P2 LDGSTS.E.BYPASS.LTC128B.128 [R233+0xc000], desc[UR6][R10.64] ;  /* 0x0c0000000ae9afae */ /* 0x000fe2000b901d46 */
[----:B------:R-:W-:-:S02]  /*12a10*/  @!P1 IMAD.MOV.U32 R3, RZ, RZ, R44 ;  /* 0x000000ffff039224 */ /* 0x000fc400078e002c */
[----:B------:R-:W-:-:S04]  /*12a20*/  @!P1 IMAD.WIDE.U32 R2, R198, 0xa0, R2 ;  /* 0x000000a0c6029825 */ /* 0x000fc800078e0002 */
[----:B------:R-:W-:Y:S02]  /*12a30*/  @!P1 IMAD.IADD R7, R0, 0x1, R3 ;  /* 0x0000000100079824 */ /* 0x000fe400078e0203 */
[----:B------:R-:W-:Y:S02]  /*12a40*/  @!P1 IMAD.MOV.U32 R6, RZ, RZ, R2 ;  /* 0x000000ffff069224 */ /* 0x000fe400078e0002 */
[----:B------:R-:W-:Y:S01]  /*12a50*/  @!P0 IMAD.IADD R5, R12, 0x1, R5 ;  /* 0x000000010c058824 */ /* 0x000fe200078e0205 */
[----:B------:R-:W-:Y:S01]  /*12a60*/  @P1 STS.128 [R233+0xc800], RZ ;  /* 0x00c800ffe9001388 */ /* 0x000fe20000000c00 */
[----:B------:R-:W-:-:S03]  /*12a70*/  @!P6 IMAD R13, R199, 0xe0, RZ ;  /* 0x000000e0c70de824 */ /* 0x000fc600078e02ff */
[----:B------:R-:W-:Y:S01]  /*12a80*/  @!PT LDS RZ, [RZ] ;  /* 0x00000000fffff984 */ /* 0x000fe20000000800 */
[----:B------:R-:W-:Y:S01]  /*12a90*/  @!PT LDS RZ, [RZ] ;  /* 0x00000000fffff984 */ /* 0x000fe20000000800 */
[----:B------:R-:W-:Y:S01]  /*12aa0*/  @!PT LDS RZ, [RZ] ;  /* 0x00000000fffff984 */ /* 0x000fe20000000800 */
[----:B------:R1:W-:Y:S01]  /*12ab0*/  @!P1 LDGSTS.E.BYPASS.LTC128B.128 [R233+0xc800], desc[UR6][R6.64] ;  /* 0x0c80000006e99fae */ /* 0x0003e2000b901d46 */
[----:B------:R-:W-:Y:S02]  /*12ac0*/  @!P6 IMAD.IADD R3, R13, 0x1, R9 ;  /* 0x000000010d03e824 */ /* 0x000fe400078e0209 */
[----:B------:R-:W-:Y:S01]  /*12ad0*/  @!P6 IMAD.MOV.U32 R2, RZ, RZ, R8 ;  /* 0x000000ffff02e224 */ /* 0x000fe200078e0008 */
[----:B------:R-:W-:Y:S04]  /*12ae0*/  @P0 STS.128 [R233+0xd000], RZ ;  /* 0x00d000ffe9000388 */ /* 0x000fe80000000c00 */
[----:B------:R-:W-:Y:S01]  /*12af0*/  @!PT LDS RZ, [RZ] ;  /* 0x00000000fffff984 */ /* 0x000fe20000000800 */
[----:B------:R-:W-:Y:S01]  /*12b00*/  @!PT LDS RZ, [RZ] ;  /* 0x00000000fffff984 */ /* 0x000fe20000000800 */
[----:B------:R-:W-:Y:S01]  /*12b10*/  @!PT LDS RZ, [RZ] ;  /* 0x00000000fffff984 */ /* 0x000fe20000000800 */
[----:B------:R-:W-:Y:S01]  /*12b20*/  @!P0 LDGSTS.E.BYPASS.LTC128B.128 [R233+0xd000], desc[UR6][R4.64] ;  /* 0x0d00000004e98fae */ /* 0x000fe2000b901d46 */
[----:B------:R-:W-:-:S03]  /*12b30*/  ISETP.GE.AND P2, PT, R29, R20, PT ;  /* 0x000000141d00720c */ /* 0x000fc60003f46270 */
[----:B------:R-:W-:Y:S01]  /*12b40*/  @P6 STS.128 [R233+0xd800], RZ ;  /* 0x00d800ffe9006388 */ /* 0x000fe20000000c00 */
[----:B------:R-:W-:Y:S01]  /*12b50*/  ISETP.GE.AND P1, PT, R30, R20, PT ;  /* 0x000000141e00720c */ /* 0x000fe20003f26270 */
[----:B------:R-:W-:Y:S01]  /*12b60*/  @!P3 IMAD.MOV.U32 R8, RZ, RZ, R41 ;  /* 0x000000ffff08b224 */ /* 0x000fe200078e0029 */
[----:B------:R-:W-:Y:S01]  /*12b70*/  @!P3 MOV R9, R44 ;  /* 0x0000002c0009b202 */ /* 0x000fe20000000f00 */
[----:B------:R-:W-:Y:S01]  /*12b80*/  @!PT LDS RZ, [RZ] ;  /* 0x00000000fffff984 */ /* 0x000fe20000000800 */
[----:B------:R-:W-:Y:S01]  /*12b90*/  @!PT LDS RZ, [RZ] ;  /* 0x00000000fffff984 */ /* 0x000fe20000000800 */
[----:B------:R-:W-:Y:S01]  /*12ba0*/  @!PT LDS RZ, [RZ] ;  /* 0x00000000fffff984 */ /* 0x000fe20000000800 */
[----:B------:R2:W-:Y:S01]  /*12bb0*/  @!P6 LDGSTS.E.BYPASS.LTC128B.128 [R233+0xd800], desc[UR6][R2.64] ;  /* 0x0d80000002e9efae */ /* 0x0005e2000b901d46 */
[----:B------:R-:W-:Y:S02]  /*12bc0*/  ISETP.GE.AND P6, PT, R34, R20, PT ;  /* 0x000000142200720c */ /* 0x000fe40003fc6270 */
[----:B-1----:R-:W-:-:S04]  /*12bd0*/  @!P5 LEA R6, P0, R198, R41, 0x8 ;  /* 0x00000029c606d211 */ /* 0x002fc800078040ff */
[----:B------:R-:W-:Y:S02]  /*12be0*/  @!P5 LEA.HI.X R7, R198, R44, R199, 0x8, P0 ;  /* 0x0000002cc607d211 */ /* 0x000fe400000f44c7 */
[----:B------:R-:W-:Y:S01]  /*12bf0*/  ISETP.GE.AND P0, PT, R33, R20, PT ;  /* 0x000000142100720c */ /* 0x000fe20003f06270 */
[----:B------:R-:W-:Y:S01]  /*12c00*/  @P5 STS.128 [R233+0xe000], RZ ;  /* 0x00e000ffe9005388 */ /* 0x000fe20000000c00 */
[----:B------:R-:W-:-:S03]  /*12c10*/  @!P3 IMAD R14, R199, 0x140, RZ ;  /* 0x00000140c70eb824 */ /* 0x000fc600078e02ff */
[----:B------:R-:W-:Y:S01]  /*12c20*/  @!PT LDS RZ, [RZ] ;  /* 0x00000000fffff984 */ /* 0x000fe20000000800 */
[----:B------:R-:W-:Y:S01]  /*12c30*/  @!PT LDS RZ, [RZ] ;  /* 0x00000000fffff984 */ /* 0x000fe20000000800 */
[----:B------:R-:W-:Y:S01]  /*12c40*/  @!PT LDS RZ, [RZ] ;  /* 0x00000000fffff984 */ /* 0x000fe20000000800 */
[----:B------:R1:W-:Y:S01]  /*12c50*/  @!P5 LDGSTS.E.BYPASS.LTC128B.128 [R233+0xe000], desc[UR6][R6.64] ;  /* 0x0e00000006e9dfae */ /* 0x0003e2000b901d46 */
[----:B--2---:R-:W-:Y:S02]  /*12c60*/  @!P4 IMAD.MOV.U32 R2, RZ, RZ, R41 ;  /* 0x000000ffff02c224 */ /* 0x004fe400078e0029 */
[----:B------:R-:W-:Y:S01]  /*12c70*/  @!P4 IMAD.MOV.U32 R3, RZ, RZ, R44 ;  /* 0x000000ffff03c224 */ /* 0x000fe200078e002c */
[----:B------:R-:W-:Y:S01]  /*12c80*/  ISETP.GE.AND P5, PT, R38, R20, PT ;  /* 0x000000142600720c */ /* 0x000fe20003fa6270 */
[----:B------:R-:W-:-:S04]  /*12c90*/  @!P4 IMAD.WIDE.U32 R4, R198, 0x120, R2 ;  /* 0x00000120c604c825 */ /* 0x000fc800078e0002 */
[----:B------:R-:W-:-:S04]  /*12ca0*/  @!P3 IMAD.WIDE.U32 R2, R198, 0x140, R8 ;  /* 0x00000140c602b825 */ /* 0x000fc800078e0008 */
[----:B------:R-:W-:Y:S02]  /*12cb0*/  @!P4 IMAD R16, R199, 0x120, RZ ;  /* 0x00000120c710c824 */ /* 0x000fe400078e02ff */
[----:B------:R-:W-:Y:S02]  /*12cc0*/  @!P3 IMAD.IADD R15, R14, 0x1, R3 ;  /* 0x000000010e0fb824 */ /* 0x000fe400078e0203 */
[----:B------:R-:W-:Y:S02]  /*12cd0*/  @!P3 IMAD.MOV.U32 R14, RZ, RZ, R2 ;  /* 0x000000ffff0eb224 */ /* 0x000fe400078e0002 */
[----:B------:R-:W-:Y:S02]  /*12ce0*/  @!P2 IMAD.MOV.U32 R2, RZ, RZ, R41 ;  /* 0x000000ffff02a224 */ /* 0x000fe400078e0029 */
[----:B------:R-:W-:Y:S01]  /*12cf0*/  @!P2 IMAD.MOV.U32 R3, RZ, RZ, R44 ;  /* 0x000000ffff03a224 */ /* 0x000fe200078e002c */
[----:B------:R-:W-:Y:S01]  /*12d00*/  @!P0 MOV R10, R41 ;  /* 0x00000029000a8202 */ /* 0x000fe20000000f00 */
[----:B------:R-:W-:-:S02]  /*12d10*/  @!P4 IMAD.IADD R17, R16, 0x1, R5 ;  /* 0x000000011011c824 */ /* 0x000fc400078e0205 */
[--C-:B-1----:R-:W-:Y:S02]  /*12d20*/  @!P1 IMAD.MOV.U32 R6, RZ, RZ, R41.reuse ;  /* 0x000000ffff069224 */ /* 0x102fe400078e0029 */
[----:B------:R-:W-:Y:S02]  /*12d30*/  @!P1 IMAD.MOV.U32 R7, RZ, RZ, R44 ;  /* 0x000000ffff079224 */ /* 0x000fe400078e002c */
[----:B------:R-:W-:Y:S02]  /*12d40*/  @!P4 IMAD.MOV.U32 R16, RZ, RZ, R4 ;  /* 0x000000ffff10c224 */ /* 0x000fe400078e0004 */
[----:B------:R-:W-:Y:S02]  /*12d50*/  @!P0 IMAD.MOV.U32 R11, RZ, RZ, R44 ;  /* 0x000000ffff0b8224 */ /* 0x000fe400078e002c */
[----:B------:R-:W-:Y:S02]  /*12d60*/  @!P2 IMAD R0, R199, 0x160, RZ ;  /* 0x00000160c700a824 */ /* 0x000fe400078e02ff */
[----:B------:R-:W-:-:S02]  /*12d70*/  @!P6 IMAD.MOV.U32 R8, RZ, RZ, R41 ;  /* 0x000000ffff08e224 */ /* 0x000fc400078e0029 */
[----:B------:R-:W-:Y:S02]  /*12d80*/  @!P6 IMAD.MOV.U32 R9, RZ, RZ, R44 ;  /* 0x000000ffff09e224 */ /* 0x000fe400078e002c */
        /* <DEDUP_REMOVED lines=8> */
[C---:B------:R-:W-:Y:S01]  /*12e10*/  @!P0 IMAD.WIDE.U32 R12, R198.reuse, 0x1c0, R10 ;  /* 0x000001c0c60c8825 */ /* 0x040fe200078e000a */
[----:B------:R-:W-:Y:S03]  /*12e20*/  @P3 STS.128 [R233+0xf000], RZ ;  /* 0x00f000ffe9003388 */ /* 0x000fe60000000c00 */
[----:B------:R-:W-:Y:S01]  /*12e30*/  @!P6 IMAD R21, R199, 0x1a0, RZ ;  /* 0x000001a0c715e824 */ /* 0x000fe200078e02ff */
[----:B------:R-:W-:Y:S01]  /*12e40*/  @!PT LDS RZ, [RZ] ;  /* 0x00000000fffff984 */ /* 0x000fe20000000800 */
[----:B------:R-:W-:Y:S01]  /*12e50*/  @!PT LDS RZ, [RZ] ;  /* 0x00000000fffff984 */ /* 0x000fe20000000800 */
[----:B------:R-:W-:Y:S01]  /*12e60*/  @!PT LDS RZ, [RZ] ;  /* 0x00000000fffff984 */ /* 0x000fe20000000800 */
[----:B------:R-:W-:Y:S01]  /*12e70*/  @!P3 LDGSTS.E.BYPASS.LTC128B.128 [R233+0xf000], desc[UR6][R14.64] ;  /* 0x0f0000000ee9bfae */ /* 0x000fe2000b901d46 */
[----:B------:R-:W-:Y:S02]  /*12e80*/  @!P5 IMAD.MOV.U32 R18, RZ, RZ, R41 ;  /* 0x000000ffff12d224 */ /* 0x000fe400078e0029 */
[----:B------:R-:W-:Y:S02]  /*12e90*/  @!P5 IMAD.MOV.U32 R19, RZ, RZ, R44 ;  /* 0x000000ffff13d224 */ /* 0x000fe400078e002c */
[----:B------:R-:W-:-:S04]  /*12ea0*/  @!P6 IMAD.WIDE.U32 R6, R198, 0x1a0, R8 ;  /* 0x000001a0c606e825 */ /* 0x000fc800078e0008 */
[----:B------:R-:W-:Y:S02]  /*12eb0*/  @!P2 IMAD.IADD R11, R0, 0x1, R5 ;  /* 0x00000001000ba824 */ /* 0x000fe400078e0205 */
[----:B------:R-:W-:Y:S02]  /*12ec0*/  @!P2 IMAD.MOV.U32 R10, RZ, RZ, R4 ;  /* 0x000000ffff0aa224 */ /* 0x000fe400078e0004 */
[C---:B------:R-:W-:Y:S02]  /*12ed0*/  @!P0 IMAD R22, R199.reuse, 0x1c0, RZ ;  /* 0x000001c0c7168824 */ /* 0x040fe400078e02ff */
[----:B------:R-:W-:Y:S02]  /*12ee0*/  @!P1 IMAD.IADD R9, R20, 0x1, R3 ;  /* 0x0000000114099824 */ /* 0x000fe400078e0203 */
        /* <DEDUP_REMOVED lines=9> */
[----:B------:R-:W-:Y:S01]  /*12f80*/  @!P6 IMAD.IADD R7, R21, 0x1, R7 ;  /* 0x000000011507e824 */ /* 0x000fe200078e0207 */
[----:B------:R-:W-:Y:S01]  /*12f90*/  @P1 STS.128 [R233+0x10000], RZ ;  /* 0x010000ffe9001388 */ /* 0x000fe20000000c00 */
[----:B------:R-:W-:Y:S02]  /*12fa0*/  @!P0 IMAD.IADD R5, R22, 0x1, R13 ;  /* 0x0000000116058824 */ /* 0x000fe400078e020d */
[----:B------:R-:W-:Y:S01]  /*12fb0*/  @!P5 IMAD.IADD R3, R23, 0x1, R19 ;  /* 0x000000011703d824 */ /* 0x000fe200078e0213 */
[----:B------:R-:W-:Y:S01]  /*12fc0*/  @!PT LDS RZ, [RZ] ;  /* 0x00000000fffff984 */ /* 0x000fe20000000800 */
[----:B------:R-:W-:Y:S01]  /*12fd0*/  @!PT LDS RZ, [RZ] ;  /* 0x00000000fffff984 */ /* 0x000fe20000000800 */
[----:B------:R-:W-:Y:S01]  /*12fe0*/  @!PT LDS RZ, [RZ] ;  /* 0x00000000fffff984 */ /* 0x000fe20000000800 */
[----:B------:R-:W-:Y:S01]  /*12ff0*/  @!P1 LDGSTS.E.BYPASS.LTC128B.128 [R233+0x10000], desc[UR6][R8.64] ;  /* 0x1000000008e99fae */ /* 0x000fe2000b901d46 */
[----:B------:R-:W-:-:S03]  /*13000*/  @!P5 IMAD.MOV.U32 R2, RZ, RZ, R18 ;  /* 0x000000ffff02d224 */ /* 0x000fc600078e0012 */
        /* <DEDUP_REMOVED lines=15> */
[----:B------:R-:W-:-:S03]  /*13100*/  R2P PR, R204, 0x6 ;  /* 0x00000006cc007804 */ /* 0x000fc60000000000 */
[----:B------:R-:W0:Y:S04]  /*13110*/  LDGDEPBAR ;  /* 0x00000000000079af */ /* 0x000e280000000000 */
[----:B------:R-:W4:Y:S01]  /*13120*/  LD.E R3, desc[UR6][R26.64+0x18c] ;  /* 0x00018c061a037980 */ /* 0x000f22000c101900 */
[----:B-1----:R-:W-:-:S04]  /*13130*/  SHF.R.S32.HI R5, RZ, 0x4, R230 ;  /* 0x00000004ff057819 */ /* 0x002fc800000114e6 */
[----:B------:R-:W-:-:S04]  /*13140*/  LEA.HI R0, R230, R5, RZ, 0x1 ;  /* 0x00000005e6007211 */ /* 0x000fc800078f08ff */
[----:B------:R-:W-:Y:S01]  /*13150*/  LOP3.LUT R0, R0, 0xfffffffe, RZ, 0xc0, !PT ;  /* 0xfffffffe00007812 */ /* 0x000fe200078ec0ff */
[----:B--2---:R-:W-:-:S04]  /*13160*/  IMAD.SHL.U32 R2, R228, 0x40, RZ ;  /* 0x00000040e4027824 */ /* 0x004fc800078e00ff */
[----:B------:R-:W-:Y:S02]  /*13170*/  IMAD.IADD R5, R5, 0x1, -R0 ;  /* 0x0000000105057824 */ /* 0x000fe400078e0a00 */
[----:B------:R-:W-:Y:S01]  /*13180*/  IMAD.SHL.U32 R0, R204, 0x40, RZ ;  /* 0x00000040cc007824 */ /* 0x000fe200078e00ff */
[----:B------:R-:W-:Y:S01]  /*13190*/  LOP3.LUT R2, R2, 0x1c0, RZ, 0xc0, !PT ;  /* 0x000001c002027812 */ /* 0x000fe200078ec0ff */
[----:B------:R-:W-:Y:S02]  /*131a0*/  IMAD.SHL.U32 R4, R5, 0x8, RZ ;  /* 0x0000000805047824 */ /* 0x000fe400078e00ff */
[----:B------:R-:W-:Y:S01]  /*131b0*/  IMAD.SHL.U32 R7, R88, 0x8, RZ ;  /* 0x0000000858077824 */ /* 0x000fe200078e00ff */
[----:B------:R-:W-:Y:S01]  /*131c0*/  LOP3.LUT R0, R0, 0x1c0, RZ, 0xc0, !PT ;  /* 0x000001c000007812 */ /* 0x000fe200078ec0ff */
[----:B------:R-:W-:Y:S01]  /*131d0*/  IMAD.SHL.U32 R6, R229, 0x40, RZ ;  /* 0x00000040e5067824 */ /* 0x000fe200078e00ff */
[----:B------:R-:W-:Y:S02]  /*131e0*/  LOP3.LUT R4, R2, 0x8, R4, 0xf8, !PT ;  /* 0x0000000802047812 */ /* 0x000fe400078ef804 */
[----:B------:R-:W-:-:S02]  /*131f0*/  LOP3.LUT R7, R0, 0x8, R7, 0xf8, !PT ;  /* 0x0000000800077812 */ /* 0x000fc400078ef807 */
[----:B------:R-:W-:Y:S02]  /*13200*/  LOP3.LUT R197, R6, 0xfffffe00, RZ, 0xc0, !PT ;  /* 0xfffffe0006c57812 */ /* 0x000fe400078ec0ff */
        /* <DEDUP_REMOVED lines=8> */
[----:B------:R-:W-:-:S03]  /*13290*/  LEA R220, R0, UR4, 0x1 ;  /* 0x0000000400dc7c11 */ /* 0x000fc6000f8e08ff */
[----:B------:R-:W-:Y:S04]  /*132a0*/  LDSM.16.M88.4 R20, [R227] ;  /* 0x00000000e314783b */ /* 0x000fe80000000200 */
[----:B------:R-:W1:Y:S01]  /*132b0*/  LDSM.16.M88.4 R4, [R220+0x2000] ;  /* 0x00200000dc04783b */ /* 0x000e620000000200 */
[----:B------:R-:W-:Y:S01]  /*132c0*/  MOV R0, 0x20 ;  /* 0x0000002000007802 */ /* 0x000fe20000000f00 */
[----:B------:R-:W-:Y:S02]  /*132d0*/  IMAD R25, R231, 0x2, R227 ;  /* 0x00000002e7197824 */ /* 0x000fe400078e02e3 */
[----:B------:R-:W2:Y:S01]  /*132e0*/  LDSM.16.M88.4 R44, [R220+0x2800] ;  /* 0x00280000dc2c783b */ /* 0x000ea20000000200 */
[----:B------:R-:W-:-:S03]  /*132f0*/  SEL R228, R0, 0xffffffe0, !P1 ;  /* 0xffffffe000e47807 */ /* 0x000fc60004800000 */
[----:B------:R-:W-:Y:S02]  /*13300*/  LDSM.16.M88.4 R16, [R25] ;  /* 0x000000001910783b */ /* 0x000fe40000000200 */
[----:B------:R-:W-:Y:S02]  /*13310*/  IMAD.IADD R62, R220, 0x1, R228 ;  /* 0x00000001dc3e7824 */ /* 0x000fe400078e02e4 */
[----:B------:R-:W-:Y:S01]  /*13320*/  IMAD R229, R42, 0x2, R227 ;  /* 0x000000022ae57824 */ /* 0x000fe200078e02e3 */
[----:B------:R-:W-:Y:S04]  /*13330*/  LDSM.16.M88.4 R72, [R220+0x3000] ;  /* 0x00300000dc48783b */ /* 0x000fe80000000200 */
[----:B------:R-:W3:Y:S01]  /*13340*/  LDSM.16.M88.4 R32, [R62+0x2000] ;  /* 0x002000003e20783b */ /* 0x000ee20000000200 */
[----:B------:R-:W-:-:S02]  /*13350*/  VIADD R0, R220, 0x2000 ;  /* 0x00002000dc007836 */ /* 0x000fc40000000000 */
[----:B------:R-:W-:Y:S01]  /*13360*/  VIADD R221, R220, 0x2040 ;  /* 0x00002040dcdd7836 */ /* 0x000fe20000000000 */
[----:B------:R-:W-:Y:S01]  /*13370*/  LDSM.16.M88.4 R12, [R229] ;  /* 0x00000000e50c783b */ /* 0x000fe20000000200 */
[----:B------:R-:W-:-:S03]  /*13380*/  @P2 VIADD R221, R0, 0xffffffc0 ;  /* 0xffffffc000dd2836 */ /* 0x000fc60000000000 */
[----:B------:R-:W-:Y:S04]  /*13390*/  LDSM.16.M88.4 R52, [R62+0x2800] ;  /* 0x002800003e34783b */ /* 0x000fe80000000200 */
[----:B------:R-:W3:Y:S04]  /*133a0*/  LDSM.16.M88.4 R48, [R221] ;  /* 0x00000000dd30783b */ /* 0x000ee80000000200 */
[----:B------:R-:W-:Y:S04]  /*133b0*/  LDSM.16.M88.4 R84, [R220+0x3800] ;  /* 0x00380000dc54783b */ /* 0x000fe80000000200 */
[----:B------:R-:W-:Y:S01]  /*133c0*/  LDSM.16.M88.4 R80, [R220+0x4000] ;  /* 0x00400000dc50783b */ /* 0x000fe20000000200 */
[C---:B-1----:R-:W-:Y:S06]  /*133d0*/  HMMA.16816.F32.BF16 R8, R20.reuse, R4, RZ ;  /* 0x000000041408723c */ /* 0x042fec00000418ff */
[----:B------:R-:W-:Y:S01]  /*133e0*/  HMMA.16816.F32.BF16 R28, R20, R6, RZ ;  /* 0x00000006141c723c */ /* 0x000fe200000418ff */
[----:B------:R-:W-:Y:S01]  /*133f0*/  IMAD R230, R231, 0x2, R229 ;  /* 0x00000002e7e67824 */ /* 0x000fe200078e02e5 */
[----:B------:R-:W-:Y:S01]  /*13400*/  LDSM.16.M88.4 R64, [R221+0x800] ;  /* 0x00080000dd40783b */ /* 0x000fe20000000200 */
[----:B------:R-:W-:-:S03]  /*13410*/  IMAD.IADD R226, R228, 0x1, R221 ;  /* 0x00000001e4e27824 */ /* 0x000fc600078e02dd */
[----:B--2---:R-:W-:Y:S01]  /*13420*/  HMMA.16816.F32.BF16 R36, R20, R44, RZ ;  /* 0x0000002c1424723c */ /* 0x004fe200000418ff */
[----:B------:R-:W-:Y:S04]  /*13430*/  LDSM.16.M88.4 R76, [R62+0x3000] ;  /* 0x003000003e4c783b */ /* 0x000fe80000000200 */
[----:B------:R-:W-:Y:S04]  /*13440*/  LDSM.16.M88.4 R56, [R226] ;  /* 0x00000000e238783b */ /* 0x000fe80000000200 */
[----:B------:R-:W-:Y:S03]  /*13450*/  LDSM.16.M88.4 R68, [R226+0x800] ;  /* 0x00080000e244783b */ /* 0x000fe60000000200 */
[C---:B---3--:R-:W-:Y:S01]  /*13460*/  HMMA.16816.F32.BF16 R4, R16.reuse, R32, R8 ;  /* 0x000000201004723c */ /* 0x048fe20000041808 */
[----:B------:R-:W1:Y:S04]  /*13470*/  LDSM.16.M88.4 R8, [R230] ;  /* 0x00000000e608783b */ /* 0x000e680000000200 */
[----:B------:R-:W-:Y:S01]  /*13480*/  LDSM.16.M88.4 R88, [R62+0x3800] ;  /* 0x003800003e58783b */ /* 0x000fe20000000200 */
[----:B------:R-:W-:Y:S03]  /*13490*/  HMMA.16816.F32.BF16 R32, R16, R34, R28 ;  /* 0x000000221020723c */ /* 0x000fe6000004181c */
[----:B------:R-:W-:Y:S03]  /*134a0*/  LDSM.16.M88.4 R92, [R62+0x4000] ;  /* 0x004000003e5c783b */ /* 0x000fe60000000200 */
[----:B------:R-:W-:-:S12]  /*134b0*/  HMMA.16816.F32.BF16 R28, R20, R46, RZ ;  /* 0x0000002e141c723c */ /* 0x000fd800000418ff */
[C---:B------:R-:W-:Y:S06]  /*134c0*/  HMMA.16816.F32.BF16 R4, R12.reuse, R48, R4 ;  /* 0x000000300c04723c */ /* 0x040fec0000041804 */
[----:B------:R-:W-:Y:S06]  /*134d0*/  HMMA.16816.F32.BF16 R32, R12, R50, R32 ;  /* 0x000000320c20723c */ /* 0x000fec0000041820 */
[----:B------:R-:W-:Y:S06]  /*134e0*/  HMMA.16816.F32.BF16 R36, R16, R52, R36 ;  /* 0x000000341024723c */ /* 0x000fec0000041824 */
[----:B------:R-:W-:Y:S06]  /*134f0*/  HMMA.16816.F32.BF16 R44, R20, R72, RZ ;  /* 0x00000048142c723c */ /* 0x000fec00000418ff */
[----:B-1----:R-:W-:Y:S06]  /*13500*/  HMMA.16816.F32.BF16 R96, R8, R56, R4 ;  /* 0x000000380860723c */ /* 0x002fec0000041804 */
[----:B------:R-:W-:Y:S06]  /*13510*/  HMMA.16816.F32.BF16 R4, R16, R54, R28 ;  /* 0x000000361004723c */ /* 0x000fec000004181c */
[----:B------:R-:W-:Y:S01]  /*13520*/  HMMA.16816.F32.BF16 R32, R8, R58, R32 ;  /* 0x0000003a0820723c */ /* 0x000fe20000041820 */
[----:B------:R-:W1:Y:S05]  /*13530*/  LDSM.16.M88.4 R56, [R221+0x1000] ;  /* 0x00100000dd38783b */ /* 0x000e6a0000000200 */
[----:B------:R-:W-:Y:S06]  /*13540*/  HMMA.16816.F32.BF16 R28, R12, R64, R36 ;  /* 0x000000400c1c723c */ /* 0x000fec0000041824 */
[----:B------:R-:W-:Y:S06]  /*13550*/  HMMA.16816.F32.BF16 R36, R16, R76, R44 ;  /* 0x0000004c1024723c */ /* 0x000fec000004182c */
[----:B------:R-:W-:Y:S01]  /*13560*/  HMMA.16816.F32.BF16 R44, R20, R74, RZ ;  /* 0x0000004a142c723c */ /* 0x000fe200000418ff */
[----:B------:R-:W-:Y:S05]  /*13570*/  LDSM.16.M88.4 R72, [R226+0x1800] ;  /* 0x00180000e248783b */ /* 0x000fea0000000200 */
[----:B------:R-:W-:Y:S01]  /*13580*/  HMMA.16816.F32.BF16 R4, R12, R66, R4 ;  /* 0x000000420c04723c */ /* 0x000fe20000041804 */
[----:B------:R-:W2:Y:S05]  /*13590*/  LDSM.16.M88.4 R64, [R226+0x1000] ;  /* 0x00100000e240783b */ /* 0x000eaa0000000200 */
[----:B------:R-:W-:Y:S06]  /*135a0*/  HMMA.16816.F32.BF16 R52, R8, R68, R28 ;  /* 0x000000440834723c */ /* 0x000fec000004181c */
[----:B------:R-:W-:Y:S06]  /*135b0*/  HMMA.16816.F32.BF16 R28, R20, R84, RZ ;  /* 0x00000054141c723c */ /* 0x000fec00000418ff */
[----:B------:R-:W-:Y:S01]  /*135c0*/  HMMA.16816.F32.BF16 R48, R16, R78, R44 ;  /* 0x0000004e1030723c */ /* 0x000fe2000004182c */
[----:B------:R-:W-:Y:S05]  /*135d0*/  LDSM.16.M88.4 R76, [R220+0x4800] ;  /* 0x00480000dc4c783b */ /* 0x000fea0000000200 */
[----:B-1----:R-:W-:Y:S06]  /*135e0*/  HMMA.16816.F32.BF16 R44, R12, R56, R36 ;  /* 0x000000380c2c723c */ /* 0x002fec0000041824 */
[----:B------:R-:W-:Y:S01]  /*135f0*/  HMMA.16816.F32.BF16 R36, R8, R70, R4 ;  /* 0x000000460824723c */ /* 0x000fe20000041804 */
[----:B------:R-:W1:Y:S05]  /*13600*/  LDSM.16.M88.4 R68, [R221+0x1800] ;  /* 0x00180000dd44783b */ /* 0x000e6a0000000200 */
[----:B------:R-:W-:Y:S06]  /*13610*/  HMMA.16816.F32.BF16 R28, R16, R88, R28 ;  /* 0x00000058101c723c */ /* 0x000fec000004181c */
[----:B------:R-:W-:Y:S06]  /*13620*/  HMMA.16816.F32.BF16 R4, R12, R58, R48 ;  /* 0x0000003a0c04723c */ /* 0x000fec0000041830 */
[----:B--2---:R-:W-:Y:S01]  /*13630*/  HMMA.16816.F32.BF16 R56, R8, R64, R44 ;  /* 0x000000400838723c */ /* 0x004fe2000004182c */
[----:B----4-:R-:W-:-:S04]  /*13640*/  FMUL.FTZ R0, R98, R3 ;  /* 0x0000000362007220 */ /* 0x010fc80000410000 */
[----:B------:R2:W3:Y:S02]  /*13650*/  MUFU.TANH R115, R0 ;  /* 0x0000000000737308 */ /* 0x0004e40000002400 */
[----:B--2---:R-:W-:-:S06]  /*13660*/  FMUL.FTZ R0, R97, R3 ;  /* 0x0000000361007220 */ /* 0x004fcc0000410000 */
[----:B------:R2:W4:Y:S02]  /*13670*/  MUFU.TANH R121, R0 ;  /* 0x0000000000797308 */ /* 0x0005240000002400 */
[----:B--2---:R-:W-:-:S06]  /*13680*/  FMUL.FTZ R0, R99, R3 ;  /* 0x0000000363007220 */ /* 0x004fcc0000410000 */
[----:B------:R2:W-:Y:S02]  /*13690*/  MUFU.TANH R112, R0 ;  /* 0x0000000000707308 */ /* 0x0005e40000002400 */
[----:B--2---:R-:W-:-:S06]  /*136a0*/  FMUL.FTZ R0, R32, R3 ;  /* 0x0000000320007220 */ /* 0x004fcc0000410000 */
[----:B------:R2:W-:Y:S02]  /*136b0*/  MUFU.TANH R125, R0 ;  /* 0x00000000007d7308 */ /* 0x0005e40000002400 */
[----:B--2---:R-:W-:-:S06]  /*136c0*/  FMUL.FTZ R0, R33, R3 ;  /* 0x0000000321007220 */ /* 0x004fcc0000410000 */
[----:B------:R2:W-:Y:S02]  /*136d0*/  MUFU.TANH R123, R0 ;  /* 0x00000000007b7308 */ /* 0x0005e40000002400 */
[----:B--2---:R-:W-:-:S06]  /*136e0*/  FMUL.FTZ R0, R34, R3 ;  /* 0x0000000322007220 */ /* 0x004fcc0000410000 */
[----:B------:R2:W4:Y:S02]  /*136f0*/  MUFU.TANH R116, R0 ;  /* 0x0000000000747308 */ /* 0x0005240000002400 */
[----:B--2---:R-:W-:-:S06]  /*13700*/  FMUL.FTZ R0, R35, R3 ;  /* 0x0000000323007220 */ /* 0x004fcc0000410000 */
[----:B------:R2:W4:Y:S01]  /*13710*/  MUFU.TANH R117, R0 ;  /* 0x0000000000757308 */ /* 0x0005220000002400 */
[----:B------:R-:W-:Y:S01]  /*13720*/  HMMA.16816.F32.BF16 R32, R20, R86, RZ ;  /* 0x000000561420723c */ /* 0x000fe200000418ff */
[----:B------:R-:W-:Y:S01]  /*13730*/  LDSM.16.M88.4 R84, [R62+0x4800] ;  /* 0x004800003e54783b */ /* 0x000fe20000000200 */
[----:B--2---:R-:W-:-:S05]  /*13740*/  FMUL.FTZ R0, R52, R3 ;  /* 0x0000000334007220 */ /* 0x004fca0000410000 */
[----:B------:R2:W4:Y:S02]  /*13750*/  MUFU.TANH R131, R0 ;  /* 0x0000000000837308 */ /* 0x0005240000002400 */
[----:B--2---:R-:W-:-:S06]  /*13760*/  FMUL.FTZ R0, R53, R3 ;  /* 0x0000000335007220 */ /* 0x004fcc0000410000 */
[----:B------:R2:W-:Y:S02]  /*13770*/  MUFU.TANH R129, R0 ;  /* 0x0000000000817308 */ /* 0x0005e40000002400 */
[----:B--2---:R-:W-:-:S06]  /*13780*/  FMUL.FTZ R0, R54, R3 ;  /* 0x0000000336007220 */ /* 0x004fcc0000410000 */
[----:B------:R2:W4:Y:S01]  /*13790*/  MUFU.TANH R113, R0 ;  /* 0x0000000000717308 */ /* 0x0005220000002400 */
[----:B------:R-:W-:Y:S01]  /*137a0*/  HMMA.16816.F32.BF16 R44, R20, R80, RZ ;  /* 0x00000050142c723c */ /* 0x000fe200000418ff */
[----:B--2---:R-:W-:-:S06]  /*137b0*/  FMUL.FTZ R0, R55, R3 ;  /* 0x0000000337007220 */ /* 0x004fcc0000410000 */
[----:B------:R2:W4:Y:S01]  /*137c0*/  MUFU.TANH R111, R0 ;  /* 0x00000000006f7308 */ /* 0x0005220000002400 */
[----:B------:R-:W-:Y:S01]  /*137d0*/  HMMA.16816.F32.BF16 R52, R16, R90, R32 ;  /* 0x0000005a1034723c */ /* 0x000fe20000041820 */
[----:B--2---:R-:W-:-:S06]  /*137e0*/  FMUL.FTZ R0, R36, R3 ;  /* 0x0000000324007220 */ /* 0x004fcc0000410000 */
[----:B------:R2:W4:Y:S01]  /*137f0*/  MUFU.TANH R126, R0 ;  /* 0x00000000007e7308 */ /* 0x0005220000002400 */
[----:B-1----:R-:W-:Y:S06]  /*13800*/  HMMA.16816.F32.BF16 R48, R12, R68, R28 ;  /* 0x000000440c30723c */ /* 0x002fec000004181c */
[----:B------:R-:W-:Y:S01]  /*13810*/  HMMA.16816.F32.BF16 R4, R8, R66, R4 ;  /* 0x000000420804723c */ /* 0x000fe20000041804 */
[----:B------:R-:W1:Y:S01]  /*13820*/  LDSM.16.M88.4 R64, [R221+0x2000] ;  /* 0x00200000dd40783b */ /* 0x000e620000000200 */
[----:B--2---:R-:W-:-:S04]  /*13830*/  FMUL.FTZ R0, R37, R3 ;  /* 0x0000000325007220 */ /* 0x004fc80000410000 */
[----:B------:R2:W-:Y:S02]  /*13840*/  MUFU.TANH R124, R0 ;  /* 0x00000000007c7308 */ /* 0x0005e40000002400 */
[----:B--2---:R-:W-:-:S06]  /*13850*/  FMUL.FTZ R0, R38, R3 ;  /* 0x0000000326007220 */ /* 0x004fcc0000410000 */
[----:B------:R2:W4:Y:S01]  /*13860*/  MUFU.TANH R106, R0 ;  /* 0x00000000006a7308 */ /* 0x0005220000002400 */
[----:B------:R-:W-:Y:S01]  /*13870*/  HMMA.16816.F32.BF16 R32, R16, R92, R44 ;  /* 0x0000005c1020723c */ /* 0x000fe2000004182c */
[----:B--2---:R-:W-:-:S06]  /*13880*/  FMUL.FTZ R0, R39, R3 ;  /* 0x0000000327007220 */ /* 0x004fcc0000410000 */
[----:B------:R2:W4:Y:S01]  /*13890*/  MUFU.TANH R105, R0 ;  /* 0x0000000000697308 */ /* 0x0005220000002400 */
[----:B------:R-:W-:Y:S01]  /*138a0*/  HMMA.16816.F32.BF16 R36, R20, R82, RZ ;  /* 0x000000521424723c */ /* 0x000fe200000418ff */
[----:B------:R-:W3:Y:S01]  /*138b0*/  LDSM.16.M88.4 R80, [R220+0x5000] ;  /* 0x00500000dc50783b */ /* 0x000ee20000000200 */
[----:B--2---:R-:W-:-:S05]  /*138c0*/  FMUL.FTZ R0, R56, R3 ;  /* 0x0000000338007220 */ /* 0x004fca0000410000 */
[----:B------:R2:W4:Y:S01]  /*138d0*/  MUFU.TANH R135, R0 ;  /* 0x0000000000877308 */ /* 0x0005220000002400 */
[----:B------:R-:W-:Y:S01]  /*138e0*/  HMMA.16816.F32.BF16 R28, R12, R70, R52 ;  /* 0x000000460c1c723c */ /* 0x000fe20000041834 */
[----:B------:R-:W-:Y:S01]  /*138f0*/  LDSM.16.M88.4 R68, [R221+0x2800] ;  /* 0x00280000dd44783b */ /* 0x000fe20000000200 */
[----:B--2---:R-:W-:-:S05]  /*13900*/  FMUL.FTZ R0, R57, R3 ;  /* 0x0000000339007220 */ /* 0x004fca0000410000 */
[----:B------:R2:W-:Y:S01]  /*13910*/  MUFU.TANH R133, R0 ;  /* 0x0000000000857308 */ /* 0x0005e20000002400 */
[----:B------:R-:W-:Y:S01]  /*13920*/  HMMA.16816.F32.BF16 R52, R8, R72, R48 ;  /* 0x000000480834723c */ /* 0x000fe20000041830 */
[----:B--2---:R-:W-:-:S06]  /*13930*/  FMUL.FTZ R0, R58, R3 ;  /* 0x000000033a007220 */ /* 0x004fcc0000410000 */
[----:B------:R2:W4:Y:S01]  /*13940*/  MUFU.TANH R104, R0 ;  /* 0x0000000000687308 */ /* 0x0005220000002400 */
[----:B------:R-:W-:Y:S01]  /*13950*/  HMMA.16816.F32.BF16 R36, R16, R94, R36 ;  /* 0x0000005e1024723c */ /* 0x000fe20000041824 */
[-C--:B--2---:R-:W-:Y:S02]  /*13960*/  FMUL.FTZ R0, R59, R3.reuse ;  /* 0x000000033b007220 */ /* 0x084fe40000410000 */
[----:B------:R-:W2:Y:S04]  /*13970*/  LDSM.16.M88.4 R56, [R226+0x2000] ;  /* 0x00200000e238783b */ /* 0x000ea80000000200 */
[----:B------:R1:W4:Y:S01]  /*13980*/  MUFU.TANH R103, R0 ;  /* 0x0000000000677308 */ /* 0x0003220000002400 */
[----:B------:R-:W-:Y:S01]  /*13990*/  HMMA.16816.F32.BF16 R44, R20, R76, RZ ;  /* 0x0000004c142c723c */ /* 0x000fe200000418ff */
[----:B-1----:R-:W-:-:S06]  /*139a0*/  FMUL.FTZ R0, R4, R3 ;  /* 0x0000000304007220 */ /* 0x002fcc0000410000 */
[----:B------:R1:W4:Y:S01]  /*139b0*/  MUFU.TANH R136, R0 ;  /* 0x0000000000887308 */ /* 0x0003220000002400 */
[----:B------:R-:W-:Y:S01]  /*139c0*/  HMMA.16816.F32.BF16 R48, R12, R64, R32 ;  /* 0x000000400c30723c */ /* 0x000fe20000041820 */
[----:B-1----:R-:W-:-:S06]  /*139d0*/  FMUL.FTZ R0, R5, R3 ;  /* 0x0000000305007220 */ /* 0x002fcc0000410000 */
[----:B------:R1:W-:Y:S01]  /*139e0*/  MUFU.TANH R134, R0 ;  /* 0x0000000000867308 */ /* 0x0003e20000002400 */
[----:B------:R-:W-:Y:S01]  /*139f0*/  HMMA.16816.F32.BF16 R32, R8, R74, R28 ;  /* 0x0000004a0820723c */ /* 0x000fe2000004181c */
[----:B------:R-:W4:Y:S05]  /*13a00*/  LDSM.16.M88.4 R72, [R62+0x5000] ;  /* 0x005000003e48783b */ /* 0x000f2a0000000200 */
[----:B------:R-:W-:Y:S01]  /*13a10*/  HMMA.16816.F32.BF16 R28, R20, R78, RZ ;  /* 0x0000004e141c723c */ /* 0x000fe200000418ff */
[----:B------:R-:W-:Y:S01]  /*13a20*/  LDSM.16.M88.4 R76, [R220+0x5800] ;  /* 0x00580000dc4c783b */ /* 0x000fe20000000200 */
[----:B-1----:R-:W-:-:S04]  /*13a30*/  FMUL.FTZ R0, R6, R3 ;  /* 0x0000000306007220 */ /* 0x002fc80000410000 */
[----:B------:R1:W4:Y:S02]  /*13a40*/  MUFU.TANH R102, R0 ;  /* 0x0000000000667308 */ /* 0x0003240000002400 */
[----:B-1----:R-:W-:-:S06]  /*13a50*/  FMUL.FTZ R0, R7, R3 ;  /* 0x0000000307007220 */ /* 0x002fcc0000410000 */
[----:B------:R1:W4:Y:S01]  /*13a60*/  MUFU.TANH R99, R0 ;  /* 0x0000000000637308 */ /* 0x0003220000002400 */
[----:B------:R-:W-:Y:S01]  /*13a70*/  HMMA.16816.F32.BF16 R36, R12, R66, R36 ;  /* 0x000000420c24723c */ /* 0x000fe20000041824 */
[----:B------:R-:W4:Y:S01]  /*13a80*/  LDSM.16.M88.4 R64, [R226+0x2800] ;  /* 0x00280000e240783b */ /* 0x000f220000000200 */
[----:B-1----:R-:W-:-:S05]  /*13a90*/  FMUL.FTZ R0, R52, R3 ;  /* 0x0000000334007220 */ /* 0x002fca0000410000 */
[----:B------:R1:W4:Y:S01]  /*13aa0*/  MUFU.TANH R144, R0 ;  /* 0x0000000000907308 */ /* 0x0003220000002400 */
[----:B------:R-:W-:Y:S01]  /*13ab0*/  HMMA.16816.F32.BF16 R4, R16, R84, R44 ;  /* 0x000000541004723c */ /* 0x000fe2000004182c */
[----:B-1----:R-:W-:-:S06]  /*13ac0*/  FMUL.FTZ R0, R53, R3 ;  /* 0x0000000335007220 */ /* 0x002fcc0000410000 */
[----:B------:R1:W-:Y:S01]  /*13ad0*/  MUFU.TANH R142, R0 ;  /* 0x00000000008e7308 */ /* 0x0003e20000002400 */
[----:B---3--:R-:W-:Y:S01]  /*13ae0*/  HMMA.16816.F32.BF16 R44, R20, R80, RZ ;  /* 0x00000050142c723c */ /* 0x008fe200000418ff */
[----:B-1----:R-:W-:-:S06]  /*13af0*/  FMUL.FTZ R0, R54, R3 ;  /* 0x0000000336007220 */ /* 0x002fcc0000410000 */
[----:B------:R1:W3:Y:S02]  /*13b00*/  MUFU.TANH R97, R0 ;  /* 0x0000000000617308 */ /* 0x0002e40000002400 */
[-C--:B-1----:R-:W-:Y:S02]  /*13b10*/  FMUL.FTZ R0, R55, R3.reuse ;  /* 0x0000000337007220 */ /* 0x082fe40000410000 */
[----:B--2---:R-:W-:Y:S04]  /*13b20*/  HMMA.16816.F32.BF16 R52, R8, R56, R48 ;  /* 0x000000380834723c */ /* 0x004fe80000041830 */
[----:B------:R1:W2:Y:S02]  /*13b30*/  MUFU.TANH R94, R0 ;  /* 0x00000000005e7308 */ /* 0x0002a40000002400 */
[----:B------:R-:W-:Y:S01]  /*13b40*/  HMMA.16816.F32.BF16 R48, R16, R86, R28 ;  /* 0x000000561030723c */ /* 0x000fe2000004181c */
[----:B------:R-:W-:Y:S01]  /*13b50*/  LDSM.16.M88.4 R84, [R221+0x3800] ;  /* 0x00380000dd54783b */ /* 0x000fe20000000200 */
[----:B-1----:R-:W-:-:S04]  /*13b60*/  FMUL.FTZ R0, R32, R3 ;  /* 0x0000000320007220 */ /* 0x002fc80000410000 */
[----:B------:R1:W2:Y:S01]  /*13b70*/  MUFU.TANH R141, R0 ;  /* 0x00000000008d7308 */ /* 0x0002a20000002400 */
[----:B------:R-:W-:Y:S01]  /*13b80*/  HMMA.16816.F32.BF16 R28, R20, R82, RZ ;  /* 0x00000052141c723c */ /* 0x000fe200000418ff */
[----:B------:R-:W-:Y:S01]  /*13b90*/  LDSM.16.M88.4 R80, [R220+0x6000] ;  /* 0x00600000dc50783b */ /* 0x000fe20000000200 */
[----:B-1----:R-:W-:-:S05]  /*13ba0*/  FMUL.FTZ R0, R33, R3 ;  /* 0x0000000321007220 */ /* 0x002fca0000410000 */
[----:B------:R1:W-:Y:S01]  /*13bb0*/  MUFU.TANH R140, R0 ;  /* 0x00000000008c7308 */ /* 0x0003e20000002400 */
[----:B------:R-:W-:Y:S01]  /*13bc0*/  HMMA.16816.F32.BF16 R4, R12, R68, R4 ;  /* 0x000000440c04723c */ /* 0x000fe20000041804 */
[----:B-1----:R-:W-:-:S06]  /*13bd0*/  FMUL.FTZ R0, R34, R3 ;  /* 0x0000000322007220 */ /* 0x002fcc0000410000 */
[----:B------:R1:W2:Y:S02]  /*13be0*/  MUFU.TANH R93, R0 ;  /* 0x00000000005d7308 */ /* 0x0002a40000002400 */
[-C--:B-1----:R-:W-:Y:S02]  /*13bf0*/  FMUL.FTZ R0, R35, R3.reuse ;  /* 0x0000000323007220 */ /* 0x082fe40000410000 */
[----:B------:R-:W-:Y:S01]  /*13c00*/  HMMA.16816.F32.BF16 R32, R8, R58, R36 ;  /* 0x0000003a0820723c */ /* 0x000fe20000041824 */
[----:B------:R-:W1:Y:S03]  /*13c10*/  LDSM.16.M88.4 R56, [R221+0x3000] ;  /* 0x00300000dd38783b */ /* 0x000e660000000200 */
[----:B------:R3:W-:Y:S02]  /*13c20*/  MUFU.TANH R92, R0 ;  /* 0x00000000005c7308 */ /* 0x0007e40000002400 */
[----:B----4-:R-:W-:Y:S06]  /*13c30*/  HMMA.16816.F32.BF16 R36, R16, R72, R44 ;  /* 0x000000481024723c */ /* 0x010fec000004182c */
[----:B------:R-:W-:Y:S01]  /*13c40*/  HMMA.16816.F32.BF16 R44, R12, R70, R48 ;  /* 0x000000460c2c723c */ /* 0x000fe20000041830 */
[----:B------:R-:W4:Y:S01]  /*13c50*/  LDSM.16.M88.4 R68, [R62+0x5800] ;  /* 0x005800003e44783b */ /* 0x000f220000000200 */
[----:B---3--:R-:W-:-:S04]  /*13c60*/  FMUL.FTZ R0, R52, R3 ;  /* 0x0000000334007220 */ /* 0x008fc80000410000 */
[----:B------:R3:W-:Y:S01]  /*13c70*/  MUFU.TANH R152, R0 ;  /* 0x0000000000987308 */ /* 0x0007e20000002400 */
[----:B------:R-:W-:Y:S01]  /*13c80*/  HMMA.16816.F32.BF16 R28, R16, R74, R28 ;  /* 0x0000004a101c723c */ /* 0x000fe2000004181c */
[----:B------:R2:W-:Y:S04]  /*13c90*/  STL [R1+0x24], R25 ;  /* 0x0000241901007387 */ /* 0x0005e80000100800 */
[----:B------:R-:W-:Y:S01]  /*13ca0*/  LDSM.16.M88.4 R72, [R221+0x4000] ;  /* 0x00400000dd48783b */ /* 0x000fe20000000200 */
[----:B---3--:R-:W-:-:S04]  /*13cb0*/  FMUL.FTZ R0, R53, R3 ;  /* 0x0000000335007220 */ /* 0x008fc80000410000 */
[----:B------:R3:W-:Y:S01]  /*13cc0*/  MUFU.TANH R150, R0 ;  /* 0x0000000000967308 */ /* 0x0007e20000002400 */
[----:B------:R-:W-:Y:S06]  /*13cd0*/  HMMA.16816.F32.BF16 R48, R8, R64, R4 ;  /* 0x000000400830723c */ /* 0x000fec0000041804 */
[----:B------:R-:W-:Y:S01]  /*13ce0*/  HMMA.16816.F32.BF16 R4, R20, R76, RZ ;  /* 0x0000004c1404723c */ /* 0x000fe200000418ff */
[----:B---3--:R-:W-:-:S04]  /*13cf0*/  FMUL.FTZ R0, R54, R3 ;  /* 0x0000000336007220 */ /* 0x008fc80000410000 */
[----:B------:R3:W-:Y:S02]  /*13d00*/  MUFU.TANH R91, R0 ;  /* 0x00000000005b7308 */ /* 0x0007e40000002400 */
[-C--:B---3--:R-:W-:Y:S02]  /*13d10*/  FMUL.FTZ R0, R55, R3.reuse ;  /* 0x0000000337007220 */ /* 0x088fe40000410000 */
[----:B------:R-:W3:Y:S04]  /*13d20*/  LDSM.16.M88.4 R52, [R226+0x3000] ;  /* 0x00300000e234783b */ /* 0x000ee80000000200 */
[----:B------:R2:W3:Y:S01]  /*13d30*/  MUFU.TANH R88, R0 ;  /* 0x0000000000587308 */ /* 0x0004e20000002400 */
[----:B-1----:R-:W-:Y:S01]  /*13d40*/  HMMA.16816.F32.BF16 R36, R12, R56, R36 ;  /* 0x000000380c24723c */ /* 0x002fe20000041824 */
[----:B--2---:R-:W-:-:S06]  /*13d50*/  FMUL.FTZ R0, R32, R3 ;  /* 0x0000000320007220 */ /* 0x004fcc0000410000 */
[----:B------:R1:W2:Y:S01]  /*13d60*/  MUFU.TANH R149, R0 ;  /* 0x0000000000957308 */ /* 0x0002a20000002400 */
[----:B------:R-:W-:Y:S01]  /*13d70*/  HMMA.16816.F32.BF16 R44, R8, R66, R44 ;  /* 0x00000042082c723c */ /* 0x000fe2000004182c */
[----:B------:R-:W-:Y:S01]  /*13d80*/  LDSM.16.M88.4 R64, [R226+0x3800] ;  /* 0x00380000e240783b */ /* 0x000fe20000000200 */
[----:B-1----:R-:W-:-:S05]  /*13d90*/  FMUL.FTZ R0, R33, R3 ;  /* 0x0000000321007220 */ /* 0x002fca0000410000 */
[----:B------:R1:W-:Y:S01]  /*13da0*/  MUFU.TANH R151, R0 ;  /* 0x0000000000977308 */ /* 0x0003e20000002400 */
[----:B------:R-:W-:Y:S01]  /*13db0*/  HMMA.16816.F32.BF16 R28, R12, R58, R28 ;  /* 0x0000003a0c1c723c */ /* 0x000fe2000004181c */
[----:B------:R-:W-:Y:S01]  /*13dc0*/  LDSM.16.M88.4 R56, [R226+0x4000] ;  /* 0x00400000e238783b */ /* 0x000fe20000000200 */
[----:B-1----:R-:W-:-:S05]  /*13dd0*/  FMUL.FTZ R0, R34, R3 ;  /* 0x0000000322007220 */ /* 0x002fca0000410000 */
[----:B------:R1:W-:Y:S01]  /*13de0*/  MUFU.TANH R25, R0 ;  /* 0x0000000000197308 */ /* 0x0003e20000002400 */
[----:B----4-:R-:W-:Y:S01]  /*13df0*/  HMMA.16816.F32.BF16 R4, R16, R68, R4 ;  /* 0x000000441004723c */ /* 0x010fe20000041804 */
[----:B-1----:R-:W-:-:S06]  /*13e00*/  FMUL.FTZ R0, R35, R3 ;  /* 0x0000000323007220 */ /* 0x002fcc0000410000 */
[----:B------:R1:W-:Y:S01]  /*13e10*/  MUFU.TANH R90, R0 ;  /* 0x00000000005a7308 */ /* 0x0003e20000002400 */
[----:B------:R-:W-:Y:S01]  /*13e20*/  HMMA.16816.F32.BF16 R32, R20, R78, RZ ;  /* 0x0000004e1420723c */ /* 0x000fe200000418ff */
[----:B------:R-:W4:Y:S01]  /*13e30*/  LDSM.16.M88.4 R76, [R62+0x6000] ;  /* 0x006000003e4c783b */ /* 0x000f220000000200 */
[----:B-1----:R-:W-:-:S05]  /*13e40*/  FMUL.FTZ R0, R48, R3 ;  /* 0x0000000330007220 */ /* 0x002fca0000410000 */
[----:B------:R1:W-:Y:S01]  /*13e50*/  MUFU.TANH R157, R0 ;  /* 0x00000000009d7308 */ /* 0x0003e20000002400 */
[----:B---3--:R-:W-:Y:S01]  /*13e60*/  HMMA.16816.F32.BF16 R36, R8, R52, R36 ;  /* 0x000000340824723c */ /* 0x008fe20000041824 */
[----:B-1----:R-:W-:-:S06]  /*13e70*/  FMUL.FTZ R0, R49, R3 ;  /* 0x0000000331007220 */ /* 0x002fcc0000410000 */
[----:B------:R1:W3:Y:S01]  /*13e80*/  MUFU.TANH R156, R0 ;  /* 0x00000000009c7308 */ /* 0x0002e20000002400 */
[----:B------:R-:W-:Y:S01]  /*13e90*/  HMMA.16816.F32.BF16 R52, R8, R54, R28 ;  /* 0x000000360834723c */ /* 0x000fe2000004181c */
[----:B-1----:R-:W-:-:S06]  /*13ea0*/  FMUL.FTZ R0, R50, R3 ;  /* 0x0000000332007220 */ /* 0x002fcc0000410000 */
[----:B------:R1:W3:Y:S01]  /*13eb0*/  MUFU.TANH R89, R0 ;  /* 0x0000000000597308 */ /* 0x0002e20000002400 */
[----:B------:R-:W-:Y:S01]  /*13ec0*/  HMMA.16816.F32.BF16 R28, R20, R80, RZ ;  /* 0x00000050141c723c */ /* 0x000fe200000418ff */
[----:B-1----:R-:W-:-:S06]  /*13ed0*/  FMUL.FTZ R0, R51, R3 ;  /* 0x0000000333007220 */ /* 0x002fcc0000410000 */
[----:B------:R1:W3:Y:S01]  /*13ee0*/  MUFU.TANH R98, R0 ;  /* 0x0000000000627308 */ /* 0x0002e20000002400 */
[----:B------:R-:W-:Y:S06]  /*13ef0*/  HMMA.16816.F32.BF16 R4, R12, R84, R4 ;  /* 0x000000540c04723c */ /* 0x000fec0000041804 */
[----:B------:R-:W-:Y:S01]  /*13f00*/  HMMA.16816.F32.BF16 R32, R16, R70, R32 ;  /* 0x000000461020723c */ /* 0x000fe20000041820 */
[----:B------:R-:W2:Y:S01]  /*13f10*/  LDSM.16.M88.4 R68, [R220+0x6800] ;  /* 0x00680000dc44783b */ /* 0x000ea20000000200 */
[----:B-1----:R-:W-:-:S04]  /*13f20*/  FMUL.FTZ R0, R44, R3 ;  /* 0x000000032c007220 */ /* 0x002fc80000410000 */
[----:B------:R1:W3:Y:S02]  /*13f30*/  MUFU.TANH R159, R0 ;  /* 0x00000000009f7308 */ /* 0x0002e40000002400 */
[----:B-1----:R-:W-:-:S06]  /*13f40*/  FMUL.FTZ R0, R45, R3 ;  /* 0x000000032d007220 */ /* 0x002fcc0000410000 */
[----:B------:R1:W-:Y:S02]  /*13f50*/  MUFU.TANH R158, R0 ;  /* 0x00000000009e7308 */ /* 0x0003e40000002400 */
[----:B-1----:R-:W-:-:S06]  /*13f60*/  FMUL.FTZ R0, R46, R3 ;  /* 0x000000032e007220 */ /* 0x002fcc0000410000 */
[----:B------:R1:W3:Y:S01]  /*13f70*/  MUFU.TANH R100, R0 ;  /* 0x0000000000647308 */ /* 0x0002e20000002400 */
[----:B----4-:R-:W-:Y:S01]  /*13f80*/  HMMA.16816.F32.BF16 R28, R16, R76, R28 ;  /* 0x0000004c101c723c */ /* 0x010fe2000004181c */
[----:B-1----:R-:W-:-:S06]  /*13f90*/  FMUL.FTZ R0, R47, R3 ;  /* 0x000000032f007220 */ /* 0x002fcc0000410000 */
[----:B------:R1:W4:Y:S01]  /*13fa0*/  MUFU.TANH R101, R0 ;  /* 0x0000000000657308 */ /* 0x0003220000002400 */
[----:B------:R-:W-:Y:S01]  /*13fb0*/  HMMA.16816.F32.BF16 R48, R8, R64, R4 ;  /* 0x000000400830723c */ /* 0x000fe20000041804 */
[----:B-1----:R-:W-:-:S06]  /*13fc0*/  FMUL.FTZ R0, R36, R3 ;  /* 0x0000000324007220 */ /* 0x002fcc0000410000 */
[----:B------:R1:W4:Y:S01]  /*13fd0*/  MUFU.TANH R164, R0 ;  /* 0x0000000000a47308 */ /* 0x0003220000002400 */
[----:B------:R-:W-:Y:S01]  /*13fe0*/  HMMA.16816.F32.BF16 R4, R12, R86, R32 ;  /* 0x000000560c04723c */ /* 0x000fe20000041820 */
[----:B------:R-:W-:Y:S05]  /*13ff0*/  LDSM.16.M88.4 R84, [R221+0x4800] ;  /* 0x00480000dd54783b */ /* 0x000fea0000000200 */
[----:B------:R-:W-:Y:S01]  /*14000*/  HMMA.16816.F32.BF16 R32, R20, R82, RZ ;  /* 0x000000521420723c */ /* 0x000fe200000418ff */
[----:B------:R-:W3:Y:S01]  /*14010*/  LDSM.16.M88.4 R80, [R62+0x6800] ;  /* 0x006800003e50783b */ /* 0x000ee20000000200 */
[----:B-1----:R-:W-:-:S04]  /*14020*/  FMUL.FTZ R0, R37, R3 ;  /* 0x0000000325007220 */ /* 0x002fc80000410000 */
[----:B------:R1:W-:Y:S02]  /*14030*/  MUFU.TANH R163, R0 ;  /* 0x0000000000a37308 */ /* 0x0003e40000002400 */
[----:B-1----:R-:W-:-:S06]  /*14040*/  FMUL.FTZ R0, R38, R3 ;  /* 0x0000000326007220 */ /* 0x002fcc0000410000 */
[----:B------:R1:W4:Y:S02]  /*14050*/  MUFU.TANH R108, R0 ;  /* 0x00000000006c7308 */ /* 0x0003240000002400 */
[----:B-1----:R-:W-:-:S06]  /*14060*/  FMUL.FTZ R0, R39, R3 ;  /* 0x0000000327007220 */ /* 0x002fcc0000410000 */
[----:B------:R1:W-:Y:S01]  /*14070*/  MUFU.TANH R107, R0 ;  /* 0x00000000006b7308 */ /* 0x0003e20000002400 */
[----:B------:R-:W-:Y:S01]  /*14080*/  HMMA.16816.F32.BF16 R44, R12, R72, R28 ;  /* 0x000000480c2c723c */ /* 0x000fe2000004181c */
[----:B-1----:R-:W-:-:S06]  /*14090*/  FMUL.FTZ R0, R52, R3 ;  /* 0x0000000334007220 */ /* 0x002fcc0000410000 */
[----:B------:R1:W-:Y:S01]  /*140a0*/  MUFU.TANH R162, R0 ;  /* 0x0000000000a27308 */ /* 0x0003e20000002400 */
[----:B------:R-:W-:Y:S01]  /*140b0*/  HMMA.16816.F32.BF16 R36, R8, R66, R4 ;  /* 0x000000420824723c */ /* 0x000fe20000041804 */
[----:B------:R-:W-:Y:S01]  /*140c0*/  SHF.R.S32.HI R2, RZ, 0x1f, R232 ;  /* 0x0000001fff027819 */ /* 0x000fe200000114e8 */
[----:B------:R-:W-:Y:S01]  /*140d0*/  LDSM.16.M88.4 R64, [R221+0x5000] ;  /* 0x00500000dd40783b */ /* 0x000fe20000000200 */
[----:B-1----:R-:W-:-:S04]  /*140e0*/  FMUL.FTZ R0, R53, R3 ;  /* 0x0000000335007220 */ /* 0x002fc80000410000 */
[----:B------:R1:W-:Y:S01]  /*140f0*/  MUFU.TANH R161, R0 ;  /* 0x0000000000a17308 */ /* 0x0003e20000002400 */
[----:B------:R-:W-:Y:S01]  /*14100*/  HMMA.16816.F32.BF16 R4, R16, R78, R32 ;  /* 0x0000004e1004723c */ /* 0x000fe20000041820 */
[----:B------:R-:W-:Y:S01]  /*14110*/  LDSM.16.M88.4 R76, [R220+0x7800] ;  /* 0x00780000dc4c783b */ /* 0x000fe20000000200 */
[----:B-1----:R-:W-:-:S05]  /*14120*/  FMUL.FTZ R0, R54, R3 ;  /* 0x0000000336007220 */ /* 0x002fca0000410000 */
[----:B------:R1:W-:Y:S01]  /*14130*/  MUFU.TANH R110, R0 ;  /* 0x00000000006e7308 */ /* 0x0003e20000002400 */
[----:B--2---:R-:W-:Y:S01]  /*14140*/  HMMA.16816.F32.BF16 R28, R20, R68, RZ ;  /* 0x00000044141c723c */ /* 0x004fe200000418ff */
[-C--:B-1----:R-:W-:Y:S02]  /*14150*/  FMUL.FTZ R0, R55, R3.reuse ;  /* 0x0000000337007220 */ /* 0x082fe40000410000 */
[----:B------:R-:W1:Y:S04]  /*14160*/  LDSM.16.M88.4 R52, [R220+0x7000] ;  /* 0x00700000dc34783b */ /* 0x000e680000000200 */
[----:B------:R2:W4:Y:S01]  /*14170*/  MUFU.TANH R118, R0 ;  /* 0x0000000000767308 */ /* 0x0005220000002400 */
[----:B------:R-:W-:Y:S01]  /*14180*/  HMMA.16816.F32.BF16 R44, R8, R56, R44 ;  /* 0x00000038082c723c */ /* 0x000fe2000004182c */
[----:B--2---:R-:W-:-:S06]  /*14190*/  FMUL.FTZ R0, R48, R3 ;  /* 0x0000000330007220 */ /* 0x004fcc0000410000 */
[----:B------:R2:W4:Y:S01]  /*141a0*/  MUFU.TANH R169, R0 ;  /* 0x0000000000a97308 */ /* 0x0005220000002400 */
[----:B------:R-:W-:Y:S01]  /*141b0*/  HMMA.16816.F32.BF16 R32, R12, R74, R4 ;  /* 0x0000004a0c20723c */ /* 0x000fe20000041804 */
[----:B------:R-:W4:Y:S01]  /*141c0*/  LDSM.16.M88.4 R72, [R62+0x7000] ;  /* 0x007000003e48783b */ /* 0x000f220000000200 */
[----:B--2---:R-:W-:-:S05]  /*141d0*/  FMUL.FTZ R0, R49, R3 ;  /* 0x0000000331007220 */ /* 0x004fca0000410000 */
[----:B------:R2:W-:Y:S02]  /*141e0*/  MUFU.TANH R168, R0 ;  /* 0x0000000000a87308 */ /* 0x0005e40000002400 */
[----:B--2---:R-:W-:-:S06]  /*141f0*/  FMUL.FTZ R0, R50, R3 ;  /* 0x0000000332007220 */ /* 0x004fcc0000410000 */
[----:B------:R2:W4:Y:S01]  /*14200*/  MUFU.TANH R119, R0 ;  /* 0x0000000000777308 */ /* 0x0005220000002400 */
[----:B---3--:R-:W-:Y:S01]  /*14210*/  HMMA.16816.F32.BF16 R4, R16, R80, R28 ;  /* 0x000000501004723c */ /* 0x008fe2000004181c */
[----:B--2---:R-:W-:-:S06]  /*14220*/  FMUL.FTZ R0, R51, R3 ;  /* 0x0000000333007220 */ /* 0x004fcc0000410000 */
[----:B------:R2:W3:Y:S01]  /*14230*/  MUFU.TANH R120, R0 ;  /* 0x0000000000787308 */ /* 0x0004e20000002400 */
[----:B------:R-:W-:Y:S01]  /*14240*/  HMMA.16816.F32.BF16 R28, R20, R70, RZ ;  /* 0x00000046141c723c */ /* 0x000fe200000418ff */
[----:B------:R-:W3:Y:S01]  /*14250*/  LDSM.16.M88.4 R68, [R226+0x4800] ;  /* 0x00480000e244783b */ /* 0x000ee20000000200 */
[----:B--2---:R-:W-:-:S05]  /*14260*/  FMUL.FTZ R0, R36, R3 ;  /* 0x0000000324007220 */ /* 0x004fca0000410000 */
[----:B------:R2:W3:Y:S02]  /*14270*/  MUFU.TANH R167, R0 ;  /* 0x0000000000a77308 */ /* 0x0004e40000002400 */
[----:B--2---:R-:W-:-:S06]  /*14280*/  FMUL.FTZ R0, R37, R3 ;  /* 0x0000000325007220 */ /* 0x004fcc0000410000 */
[----:B------:R2:W-:Y:S01]  /*14290*/  MUFU.TANH R166, R0 ;  /* 0x0000000000a67308 */ /* 0x0005e20000002400 */
[----:B------:R-:W-:Y:S01]  /*142a0*/  HMMA.16816.F32.BF16 R56, R8, R58, R32 ;  /* 0x0000003a0838723c */ /* 0x000fe20000041820 */
[----:B--2---:R-:W-:-:S06]  /*142b0*/  FMUL.FTZ R0, R38, R3 ;  /* 0x0000000326007220 */ /* 0x004fcc0000410000 */
[----:B------:R2:W3:Y:S01]  /*142c0*/  MUFU.TANH R128, R0 ;  /* 0x0000000000807308 */ /* 0x0004e20000002400 */
[----:B-1----:R-:W-:Y:S01]  /*142d0*/  HMMA.16816.F32.BF16 R32, R20, R52, RZ ;  /* 0x000000341420723c */ /* 0x002fe200000418ff */
[----:B--2---:R-:W-:-:S06]  /*142e0*/  FMUL.FTZ R0, R39, R3 ;  /* 0x0000000327007220 */ /* 0x004fcc0000410000 */
[----:B------:R1:W2:Y:S01]  /*142f0*/  MUFU.TANH R127, R0 ;  /* 0x00000000007f7308 */ /* 0x0002a20000002400 */
[----:B------:R-:W-:Y:S01]  /*14300*/  HMMA.16816.F32.BF16 R48, R12, R84, R4 ;  /* 0x000000540c30723c */ /* 0x000fe20000041804 */
[----:B-1----:R-:W-:-:S06]  /*14310*/  FMUL.FTZ R0, R44, R3 ;  /* 0x000000032c007220 */ /* 0x002fcc0000410000 */
[----:B------:R1:W2:Y:S01]  /*14320*/  MUFU.TANH R175, R0 ;  /* 0x0000000000af7308 */ /* 0x0002a20000002400 */
[----:B------:R-:W-:Y:S06]  /*14330*/  HMMA.16816.F32.BF16 R28, R16, R82, R28 ;  /* 0x00000052101c723c */ /* 0x000fec000004181c */
[----:B------:R-:W-:Y:S01]  /*14340*/  HMMA.16816.F32.BF16 R36, R20, R54, RZ ;  /* 0x000000361424723c */ /* 0x000fe200000418ff */
[----:B------:R-:W-:Y:S02]  /*14350*/  IMAD.SHL.U32 R4, R235, 0x2, RZ ;  /* 0x00000002eb047824 */ /* 0x000fe400078e00ff */
[----:B------:R-:W-:-:S03]  /*14360*/  FMUL.FTZ R5, R56, R3 ;  /* 0x0000000338057220 */ /* 0x000fc60000410000 */
[----:B----4-:R-:W-:Y:S01]  /*14370*/  HMMA.16816.F32.BF16 R32, R16, R72, R32 ;  /* 0x000000481020723c */ /* 0x010fe20000041820 */
[-C--:B-1----:R-:W-:Y:S01]  /*14380*/  FMUL.FTZ R0, R45, R3.reuse ;  /* 0x000000032d007220 */ /* 0x082fe20000410000 */
[----:B------:R-:W-:Y:S01]  /*14390*/  FMUL.FTZ R7, R58, R3 ;  /* 0x000000033a077220 */ /* 0x000fe20000410000 */
[----:B------:R-:W-:Y:S02]  /*143a0*/  LDSM.16.M88.4 R80, [R220+0x8000] ;  /* 0x00800000dc50783b */ /* 0x000fe40000000200 */
[----:B------:R1:W-:Y:S02]  /*143b0*/  MUFU.TANH R173, R0 ;  /* 0x0000000000ad7308 */ /* 0x0003e40000002400 */
[----:B-1----:R-:W-:-:S04]  /*143c0*/  LEA.HI R0, R2, R232, RZ, 0x2 ;  /* 0x000000e802007211 */ /* 0x002fc800078f10ff */
[----:B------:R-:W-:Y:S01]  /*143d0*/  SHF.R.S32.HI R0, RZ, 0x2, R0 ;  /* 0x00000002ff007819 */ /* 0x000fe20000011400 */
[----:B------:R-:W-:-:S04]  /*143e0*/  FMUL.FTZ R2, R46, R3 ;  /* 0x000000032e027220 */ /* 0x000fc80000410000 */
[----:B------:R-:W-:Y:S01]  /*143f0*/  IMAD R0, R234, 0x10, R0 ;  /* 0x00000010ea007824 */ /* 0x000fe200078e0200 */
[----:B------:R1:W4:Y:S04]  /*14400*/  MUFU.TANH R130, R2 ;  /* 0x0000000200827308 */ /* 0x0003280000002400 */
[----:B------:R-:W-:Y:S02]  /*14410*/  IADD3 R0, R0, 0x1, R237 ;  /* 0x0000000100007810 */ /* 0x000fe40007ffe0ed */
[----:B------:R-:W-:Y:S02]  /*14420*/  LOP3.LUT R4, R4, 0x6, RZ, 0xc0, !PT ;  /* 0x0000000604047812 */ /* 0x000fe400078ec0ff */
[----:B------:R2:W-:Y:S01]  /*14430*/  MUFU.TANH R174, R5 ;  /* 0x0000000500ae7308 */ /* 0x0005e20000002400 */
[----:B-1----:R-:W-:-:S07]  /*14440*/  FMUL.FTZ R2, R47, R3 ;  /* 0x000000032f027220 */ /* 0x002fce0000410000 */
[----:B------:R1:W4:Y:S01]  /*14450*/  MUFU.TANH R138, R2 ;  /* 0x00000002008a7308 */ /* 0x0003220000002400 */
[----:B---3--:R-:W-:Y:S01]  /*14460*/  HMMA.16816.F32.BF16 R52, R8, R68, R48 ;  /* 0x000000440834723c */ /* 0x008fe20000041830 */
[----:B--2---:R-:W-:-:S05]  /*14470*/  FMUL.FTZ R5, R57, R3 ;  /* 0x0000000339057220 */ /* 0x004fca0000410000 */
[----:B------:R-:W-:Y:S01]  /*14480*/  HMMA.16816.F32.BF16 R28, R12, R86, R28 ;  /* 0x000000560c1c723c */ /* 0x000fe2000004181c */
[----:B------:R2:W-:Y:S01]  /*14490*/  MUFU.TANH R172, R5 ;  /* 0x0000000500ac7308 */ /* 0x0005e20000002400 */
[----:B-1----:R-:W-:Y:S02]  /*144a0*/  IADD3 R2, R196, R0, -R40 ;  /* 0x00000000c4027210 */ /* 0x002fe40007ffe828 */
[----:B------:R-:W-:-:S03]  /*144b0*/  IADD3 R0, R213, R4, RZ ;  /* 0x00000004d5007210 */ /* 0x000fc60007ffe0ff */
[----:B------:R-:W-:Y:S01]  /*144c0*/  IMAD.IADD R4, R24, 0x1, R2 ;  /* 0x0000000118047824 */ /* 0x000fe200078e0202 */
[----:B------:R-:W-:Y:S01]  /*144d0*/  HMMA.16816.F32.BF16 R48, R16, R74, R36 ;  /* 0x0000004a1030723c */ /* 0x000fe20000041824 */
[----:B------:R-:W1:Y:S01]  /*144e0*/  LDSM.16.M88.4 R72, [R62+0x7800] ;  /* 0x007800003e48783b */ /* 0x000e620000000200 */
[----:B--2---:R-:W-:Y:S02]  /*144f0*/  VIADD R5, R0, 0x8 ;  /* 0x0000000800057836 */ /* 0x004fe40000000000 */
[C---:B------:R-:W-:Y:S02]  /*14500*/  VIMNMX R6, R4.reuse, R196, PT ;  /* 0x000000c404067248 */ /* 0x040fe40003fe0100 */
[----:B------:R-:W-:Y:S02]  /*14510*/  VIADDMNMX R4, R4, 0x8, R196, PT ;  /* 0x0000000804047846 */ /* 0x000fe400038001c4 */
[C---:B------:R-:W-:Y:S02]  /*14520*/  ISETP.GE.AND P1, PT, R5.reuse, R6, PT ;  /* 0x000000060500720c */ /* 0x040fe40003f26270 */
[----:B------:R-:W-:Y:S01]  /*14530*/  ISETP.GE.AND P5, PT, R5, R4, PT ;  /* 0x000000040500720c */ /* 0x000fe20003fa6270 */
[----:B------:R-:W-:-:S02]  /*14540*/  FMUL.FTZ R5, R59, R3 ;  /* 0x000000033b057220 */ /* 0x000fc40000410000 */
[----:B------:R-:W2:Y:S01]  /*14550*/  LDSM.16.M88.4 R56, [R226+0x5000] ;  /* 0x00500000e238783b */ /* 0x000ea20000000200 */
[----:B------:R-:W-:Y:S06]  /*14560*/  HMMA.16816.F32.BF16 R44, R12, R64, R32 ;  /* 0x000000400c2c723c */ /* 0x000fec0000041820 */
[----:B------:R-:W-:Y:S01]  /*14570*/  HMMA.16816.F32.BF16 R32, R20, R76, RZ ;  /* 0x0000004c1420723c */ /* 0x000fe200000418ff */
[----:B------:R-:W-:-:S05]  /*14580*/  VIADD R2, R0, 0x1 ;  /* 0x0000000100027836 */ /* 0x000fca0000000000 */
[----:B------:R-:W-:Y:S01]  /*14590*/  HMMA.16816.F32.BF16 R36, R8, R70, R28 ;  /* 0x000000460824723c */ /* 0x000fe2000004181c */
[C---:B------:R-:W-:Y:S01]  /*145a0*/  ISETP.GE.AND P0, PT, R2.reuse, R6, PT ;  /* 0x000000060200720c */ /* 0x040fe20003f06270 */
[----:B------:R3:W-:Y:S01]  /*145b0*/  MUFU.TANH R139, R5 ;  /* 0x00000005008b7308 */ /* 0x0007e20000002400 */
[-C--:B------:R-:W-:Y:S01]  /*145c0*/  ISETP.GE.AND P6, PT, R2, R4.reuse, PT ;  /* 0x000000040200720c */ /* 0x080fe20003fc6270 */
[----:B------:R-:W-:Y:S02]  /*145d0*/  LDSM.16.M88.4 R68, [R62+0x8000] ;  /* 0x008000003e44783b */ /* 0x000fe40000000200 */
[----:B------:R-:W-:Y:S02]  /*145e0*/  HMMA.16816.F32.BF16 R28, R12, R66, R48 ;  /* 0x000000420c1c723c */ /* 0x000fe40000041830 */
[----:B------:R-:W4:Y:S01]  /*145f0*/  LDSM.16.M88.4 R64, [R221+0x5800] ;  /* 0x00580000dd40783b */ /* 0x000f220000000200 */
[C---:B------:R-:W-:Y:S01]  /*14600*/  VIADD R2, R0.reuse, 0x9 ;  /* 0x0000000900027836 */ /* 0x040fe20000000000 */
[----:B------:R-:W-:-:S04]  /*14610*/  ISETP.GE.AND P2, PT, R0, R4, PT ;  /* 0x000000040000720c */ /* 0x000fc80003f46270 */
[C---:B------:R-:W-:Y:S02]  /*14620*/  ISETP.GE.AND P3, PT, R2.reuse, R6, PT ;  /* 0x000000060200720c */ /* 0x040fe40003f66270 */
[----:B------:R-:W-:Y:S01]  /*14630*/  ISETP.GE.AND P4, PT, R2, R4, PT ;  /* 0x000000040200720c */ /* 0x000fe20003f86270 */
[----:B---3--:R-:W-:Y:S01]  /*14640*/  FMUL.FTZ R5, R52, R3 ;  /* 0x0000000334057220 */ /* 0x008fe20000410000 */
[----:B------:R-:W-:-:S03]  /*14650*/  VIADD R2, R0, 0x10 ;  /* 0x0000001000027836 */ /* 0x000fc60000000000 */
[----:B------:R3:W-:Y:S01]  /*14660*/  MUFU.TANH R176, R5 ;  /* 0x0000000500b07308 */ /* 0x0007e20000002400 */
[----:B------:R-:W-:Y:S02]  /*14670*/  FSEL R115, R115, -INF , !P2 ;  /* 0xff80000073737808 */ /* 0x000fe40005000000 */
[----:B------:R-:W-:Y:S01]  /*14680*/  FSEL R121, R121, -INF , !P0 ;  /* 0xff80000079797808 */ /* 0x000fe20004000000 */
[----:B-1----:R-:W-:Y:S01]  /*14690*/  HMMA.16816.F32.BF16 R32, R16, R72, R32 ;  /* 0x000000481020723c */ /* 0x002fe20000041820 */
[C---:B------:R-:W-:Y:S02]  /*146a0*/  ISETP.GE.AND P2, PT, R2.reuse, R6, PT ;  /* 0x000000060200720c */ /* 0x040fe40003f46270 */
[----:B------:R-:W-:Y:S01]  /*146b0*/  ISETP.GE.AND P0, PT, R2, R4, PT ;  /* 0x000000040200720c */ /* 0x000fe20003f06270 */
[----:B------:R-:W-:Y:S01]  /*146c0*/  VIADD R2, R0, 0x11 ;  /* 0x0000001100027836 */ /* 0x000fe20000000000 */
[----:B------:R-:W-:Y:S02]  /*146d0*/  FSEL R116, R116, -INF , !P5 ;  /* 0xff80000074747808 */ /* 0x000fe40006800000 */
[----:B------:R-:W-:Y:S01]  /*146e0*/  FSEL R123, R123, -INF , !P3 ;  /* 0xff8000007b7b7808 */ /* 0x000fe20005800000 */
[----:B---3--:R-:W-:Y:S01]  /*146f0*/  VIADD R5, R0, 0x18 ;  /* 0x0000001800057836 */ /* 0x008fe20000000000 */
[----:B------:R-:W-:-:S04]  /*14700*/  FSEL R112, R112, -INF , !P6 ;  /* 0xff80000070707808 */ /* 0x000fc80007000000 */
[C---:B------:R-:W-:Y:S02]  /*14710*/  ISETP.GE.AND P5, PT, R5.reuse, R6, PT ;  /* 0x000000060500720c */ /* 0x040fe40003fa6270 */
[----:B------:R-:W-:Y:S01]  /*14720*/  ISETP.GE.AND P3, PT, R5, R4, PT ;  /* 0x000000040500720c */ /* 0x000fe20003f66270 */
[----:B------:R-:W-:Y:S01]  /*14730*/  FMUL.FTZ R5, R54, R3 ;  /* 0x0000000336057220 */ /* 0x000fe20000410000 */
[----:B------:R-:W-:Y:S01]  /*14740*/  FSEL R125, R125, -INF , !P1 ;  /* 0xff8000007d7d7808 */ /* 0x000fe20004800000 */
[----:B------:R1:W3:Y:S01]  /*14750*/  MUFU.TANH R137, R7 ;  /* 0x0000000700897308 */ /* 0x0002e20000002400 */
[C---:B------:R-:W-:Y:S02]  /*14760*/  ISETP.GE.AND P6, PT, R2.reuse, R6, PT ;  /* 0x000000060200720c */ /* 0x040fe40003fc6270 */
[----:B------:R-:W-:Y:S01]  /*14770*/  ISETP.GE.AND P1, PT, R2, R4, PT ;  /* 0x000000040200720c */ /* 0x000fe20003f26270 */
[----:B------:R-:W-:Y:S01]  /*14780*/  VIADD R2, R0, 0x19 ;  /* 0x0000001900027836 */ /* 0x000fe20000000000 */
[----:B--2---:R-:W-:Y:S03]  /*14790*/  HMMA.16816.F32.BF16 R44, R8, R56, R44 ;  /* 0x00000038082c723c */ /* 0x004fe6000004182c */
[----:B------:R2:W3:Y:S01]  /*147a0*/  MUFU.TANH R146, R5 ;  /* 0x0000000500927308 */ /* 0x0004e20000002400 */
[----:B------:R-:W-:-:S02]  /*147b0*/  FSEL R117, R117, -INF , !P4 ;  /* 0xff80000075757808 */ /* 0x000fc40006000000 */
[----:B------:R-:W-:Y:S01]  /*147c0*/  FSEL R131, R131, -INF , !P2 ;  /* 0xff80000083837808 */ /* 0x000fe20005000000 */
[-C--:B-1----:R-:W-:Y:S01]  /*147d0*/  FMUL.FTZ R7, R53, R3.reuse ;  /* 0x0000000335077220 */ /* 0x082fe20000410000 */
[C---:B------:R-:W-:Y:S02]  /*147e0*/  ISETP.GE.AND P4, PT, R2.reuse, R6, PT ;  /* 0x000000060200720c */ /* 0x040fe40003f86270 */
[----:B------:R-:W-:Y:S01]  /*147f0*/  ISETP.GE.AND P2, PT, R2, R4, PT ;  /* 0x000000040200720c */ /* 0x000fe20003f46270 */
[----:B--2---:R-:W-:Y:S02]  /*14800*/  FMUL.FTZ R5, R55, R3 ;  /* 0x0000000337057220 */ /* 0x004fe40000410000 */
[----:B------:R-:W-:Y:S01]  /*14810*/  HMMA.16816.F32.BF16 R52, R8, R58, R28 ;  /* 0x0000003a0834723c */ /* 0x000fe2000004181c */
[----:B------:R-:W1:Y:S01]  /*14820*/  LDSM.16.M88.4 R56, [R226+0x5800] ;  /* 0x00580000e238783b */ /* 0x000e620000000200 */
[----:B------:R-:W-:Y:S01]  /*14830*/  VIADD R2, R0, 0x20 ;  /* 0x0000002000027836 */ /* 0x000fe20000000000 */
[----:B------:R2:W-:Y:S03]  /*14840*/  MUFU.TANH R145, R5 ;  /* 0x0000000500917308 */ /* 0x0005e60000002400 */
[----:B------:R-:W-:Y:S01]  /*14850*/  HMMA.16816.F32.BF16 R28, R20, R78, RZ ;  /* 0x0000004e141c723c */ /* 0x000fe200000418ff */
[----:B------:R-:W-:Y:S01]  /*14860*/  FSEL R113, R113, -INF , !P0 ;  /* 0xff80000071717808 */ /* 0x000fe20004000000 */
[----:B------:R-:W3:Y:S01]  /*14870*/  LDSM.16.M88.4 R76, [R221+0x6000] ;  /* 0x00600000dd4c783b */ /* 0x000ee20000000200 */
[----:B------:R-:W-:-:S02]  /*14880*/  FSEL R129, R129, -INF , !P6 ;  /* 0xff80000081817808 */ /* 0x000fc40007000000 */
[C---:B------:R-:W-:Y:S02]  /*14890*/  ISETP.GE.AND P0, PT, R2.reuse, R6, PT ;  /* 0x000000060200720c */ /* 0x040fe40003f06270 */
[----:B------:R-:W-:Y:S01]  /*148a0*/  ISETP.GE.AND P6, PT, R2, R4, PT ;  /* 0x000000040200720c */ /* 0x000fe20003fc6270 */
[----:B------:R-:W-:Y:S02]  /*148b0*/  VIADD R2, R0, 0x21 ;  /* 0x0000002100027836 */ /* 0x000fe40000000000 */
[----:B--2---:R-:W-:-:S04]  /*148c0*/  FMUL.FTZ R5, R36, R3 ;  /* 0x0000000324057220 */ /* 0x004fc80000410000 */
[----:B------:R2:W-:Y:S01]  /*148d0*/  MUFU.TANH R171, R5 ;  /* 0x0000000500ab7308 */ /* 0x0005e20000002400 */
[----:B------:R-:W-:Y:S02]  /*148e0*/  FSEL R111, R111, -INF , !P1 ;  /* 0xff8000006f6f7808 */ /* 0x000fe40004800000 */
[----:B------:R-:W-:Y:S01]  /*148f0*/  FSEL R126, R126, -INF , !P5 ;  /* 0xff8000007e7e7808 */ /* 0x000fe20006800000 */
[----:B----4-:R-:W-:Y:S01]  /*14900*/  HMMA.16816.F32.BF16 R32, R12, R64, R32 ;  /* 0x000000400c20723c */ /* 0x010fe20000041820 */
[C---:B------:R-:W-:Y:S02]  /*14910*/  ISETP.GE.AND P1, PT, R2.reuse, R6, PT ;  /* 0x000000060200720c */ /* 0x040fe40003f26270 */
[----:B------:R-:W-:Y:S02]  /*14920*/  ISETP.GE.AND P5, PT, R2, R4, PT ;  /* 0x000000040200720c */ /* 0x000fe40003fa6270 */
[----:B------:R-:W-:Y:S01]  /*14930*/  IADD3 R2, R0, 0x28, RZ ;  /* 0x0000002800027810 */ /* 0x000fe20007ffe0ff */
[----:B--2---:R-:W-:-:S04]  /*14940*/  FMUL.FTZ R5, R37, R3 ;  /* 0x0000000325057220 */ /* 0x004fc80000410000 */
[----:B------:R2:W-:Y:S01]  /*14950*/  MUFU.TANH R170, R5 ;  /* 0x0000000500aa7308 */ /* 0x0005e20000002400 */
[----:B------:R-:W-:Y:S02]  /*14960*/  FSEL R106, R106, -INF , !P3 ;  /* 0xff8000006a6a7808 */ /* 0x000fe40005800000 */
[----:B------:R-:W-:Y:S02]  /*14970*/  FSEL R124, R124, -INF , !P4 ;  /* 0xff8000007c7c7808 */ /* 0x000fe40006000000 */
[C---:B------:R-:W-:Y:S02]  /*14980*/  ISETP.GE.AND P3, PT, R2.reuse, R6, PT ;  /* 0x000000060200720c */ /* 0x040fe40003f66270 */
[----:B------:R-:W-:Y:S01]  /*14990*/  ISETP.GE.AND P4, PT, R2, R4, PT ;  /* 0x000000040200720c */ /* 0x000fe20003f86270 */
[----:B------:R-:W-:Y:S02]  /*149a0*/  VIADD R2, R0, 0x29 ;  /* 0x0000002900027836 */ /* 0x000fe40000000000 */
[----:B--2---:R-:W-:-:S04]  /*149b0*/  FMUL.FTZ R5, R38, R3 ;  /* 0x0000000326057220 */ /* 0x004fc80000410000 */
[----:B------:R2:W-:Y:S01]  /*149c0*/  MUFU.TANH R147, R5 ;  /* 0x0000000500937308 */ /* 0x0005e20000002400 */
[----:B------:R-:W-:Y:S02]  /*149d0*/  FSEL R105, R105, -INF , !P2 ;  /* 0xff80000069697808 */ /* 0x000fe40005000000 */
[----:B------:R-:W-:Y:S01]  /*149e0*/  FSEL R135, R135, -INF , !P0 ;  /* 0xff80000087877808 */ /* 0x000fe20004000000 */
[----:B------:R-:W-:Y:S01]  /*149f0*/  HMMA.16816.F32.BF16 R28, R16, R74, R28 ;  /* 0x0000004a101c723c */ /* 0x000fe2000004181c */
[C---:B------:R-:W-:Y:S01]  /*14a00*/  ISETP.GE.AND P2, PT, R2.reuse, R6, PT ;  /* 0x000000060200720c */ /* 0x040fe20003f46270 */
[----:B------:R-:W-:Y:S01]  /*14a10*/  LDSM.16.M88.4 R72, [R226+0x6000] ;  /* 0x00600000e248783b */ /* 0x000fe20000000200 */
[----:B------:R-:W-:Y:S01]  /*14a20*/  ISETP.GE.AND P0, PT, R2, R4, PT ;  /* 0x000000040200720c */ /* 0x000fe20003f06270 */
[----:B------:R-:W-:Y:S02]  /*14a30*/  VIADD R2, R0, 0x30 ;  /* 0x0000003000027836 */ /* 0x000fe40000000000 */
[----:B--2---:R-:W-:-:S04]  /*14a40*/  FMUL.FTZ R5, R39, R3 ;  /* 0x0000000327057220 */ /* 0x004fc80000410000 */
[----:B------:R2:W-:Y:S01]  /*14a50*/  MUFU.TANH R154, R5 ;  /* 0x00000005009a7308 */ /* 0x0005e20000002400 */
[----:B------:R-:W-:Y:S01]  /*14a60*/  HMMA.16816.F32.BF16 R36, R20, R80, RZ ;  /* 0x000000501424723c */ /* 0x000fe200000418ff */
        /* <DEDUP_REMOVED lines=14> */
[----:B-1----:R-:W-:Y:S01]  /*14b50*/  HMMA.16816.F32.BF16 R48, R8, R56, R32 ;  /* 0x000000380830723c */ /* 0x002fe20000041820 */
[----:B------:R-:W-:Y:S02]  /*14b60*/  FSEL R102, R102, -INF , !P4 ;  /* 0xff80000066667808 */ /* 0x000fe40006000000 */
[----:B------:R-:W-:Y:S02]  /*14b70*/  FSEL R134, R134, -INF , !P2 ;  /* 0xff80000086867808 */ /* 0x000fe40005000000 */
[----:B------:R-:W-:Y:S02]  /*14b80*/  ISETP.GE.AND P4, PT, R2, R6, PT ;  /* 0x000000060200720c */ /* 0x000fe40003f86270 */
[----:B------:R1:W4:Y:S01]  /*14b90*/  MUFU.TANH R177, R7 ;  /* 0x0000000700b17308 */ /* 0x0003220000002400 */
[----:B--2---:R-:W-:-:S07]  /*14ba0*/  FMUL.FTZ R5, R47, R3 ;  /* 0x000000032f057220 */ /* 0x004fce0000410000 */
[----:B------:R2:W-:Y:S01]  /*14bb0*/  MUFU.TANH R155, R5 ;  /* 0x00000005009b7308 */ /* 0x0005e20000002400 */
[----:B------:R-:W-:Y:S01]  /*14bc0*/  ISETP.GE.AND P2, PT, R2, R4, PT ;  /* 0x000000040200720c */ /* 0x000fe20003f46270 */
[----:B------:R-:W-:Y:S02]  /*14bd0*/  VIADD R2, R0, 0x39 ;  /* 0x0000003900027836 */ /* 0x000fe40000000000 */
[-C--:B-1----:R-:W-:Y:S01]  /*14be0*/  FMUL.FTZ R7, R46, R3.reuse ;  /* 0x000000032e077220 */ /* 0x082fe20000410000 */
[----:B------:R-:W-:Y:S02]  /*14bf0*/  FSEL R99, R99, -INF , !P0 ;  /* 0xff80000063637808 */ /* 0x000fe40004000000 */
[----:B------:R-:W-:Y:S01]  /*14c00*/  FSEL R144, R144, -INF , !P6 ;  /* 0xff80000090907808 */ /* 0x000fe20007000000 */
[----:B------:R1:W4:Y:S01]  /*14c10*/  MUFU.TANH R153, R7 ;  /* 0x0000000700997308 */ /* 0x0003220000002400 */
[----:B--2---:R-:W-:-:S07]  /*14c20*/  FMUL.FTZ R5, R52, R3 ;  /* 0x0000000334057220 */ /* 0x004fce0000410000 */
[----:B------:R2:W4:Y:S01]  /*14c30*/  MUFU.TANH R43, R5 ;  /* 0x00000005002b7308 */ /* 0x0005220000002400 */
[C---:B------:R-:W-:Y:S01]  /*14c40*/  ISETP.GE.AND P0, PT, R2.reuse, R6, PT ;  /* 0x000000060200720c */ /* 0x040fe20003f06270 */
[----:B------:R-:W-:Y:S01]  /*14c50*/  HMMA.16816.F32.BF16 R36, R16, R68, R36 ;  /* 0x000000441024723c */ /* 0x000fe20000041824 */
[----:B------:R-:W-:Y:S01]  /*14c60*/  ISETP.GE.AND P6, PT, R2, R4, PT ;  /* 0x000000040200720c */ /* 0x000fe20003fc6270 */
[----:B-1----:R-:W-:Y:S01]  /*14c70*/  FMUL.FTZ R7, R55, R3 ;  /* 0x0000000337077220 */ /* 0x002fe20000410000 */
[----:B------:R-:W-:-:S03]  /*14c80*/  VIADD R2, R0, 0x40 ;  /* 0x0000004000027836 */ /* 0x000fc60000000000 */
[----:B------:R-:W-:Y:S01]  /*14c90*/  HMMA.16816.F32.BF16 R28, R12, R66, R28 ;  /* 0x000000420c1c723c */ /* 0x000fe2000004181c */
[----:B--2---:R-:W-:-:S05]  /*14ca0*/  FMUL.FTZ R5, R53, R3 ;  /* 0x0000000335057220 */ /* 0x004fca0000410000 */
[----:B------:R-:W-:Y:S01]  /*14cb0*/  HMMA.16816.F32.BF16 R32, R20, R82, RZ ;  /* 0x000000521420723c */ /* 0x000fe200000418ff */
[----:B------:R-:W-:Y:S02]  /*14cc0*/  FSEL R97, R97, -INF , !P1 ;  /* 0xff80000061617808 */ /* 0x000fe40004800000 */
[----:B------:R-:W-:Y:S01]  /*14cd0*/  FSEL R142, R142, -INF , !P5 ;  /* 0xff8000008e8e7808 */ /* 0x000fe20006800000 */
[----:B------:R1:W-:Y:S01]  /*14ce0*/  MUFU.TANH R148, R5 ;  /* 0x0000000500947308 */ /* 0x0003e20000002400 */
[C---:B------:R-:W-:Y:S01]  /*14cf0*/  ISETP.GE.AND P1, PT, R2.reuse, R6, PT ;  /* 0x000000060200720c */ /* 0x040fe20003f26270 */
[----:B------:R-:W-:Y:S01]  /*14d00*/  LDSM.16.M88.4 R64, [R221+0x6800] ;  /* 0x00680000dd40783b */ /* 0x000fe20000000200 */
[----:B------:R-:W-:Y:S01]  /*14d10*/  ISETP.GE.AND P5, PT, R2, R4, PT ;  /* 0x000000040200720c */ /* 0x000fe20003fa6270 */
[----:B------:R-:W-:Y:S01]  /*14d20*/  VIADD R2, R0, 0x41 ;  /* 0x0000004100027836 */ /* 0x000fe20000000000 */
[----:B------:R-:W-:Y:S01]  /*14d30*/  FSEL R94, R94, -INF , !P3 ;  /* 0xff8000005e5e7808 */ /* 0x000fe20005800000 */
[----:B-1----:R-:W-:-:S02]  /*14d40*/  FMUL.FTZ R5, R54, R3 ;  /* 0x0000000336057220 */ /* 0x002fc40000410000 */
[----:B------:R-:W1:Y:S01]  /*14d50*/  LDSM.16.M88.4 R52, [R220+0x8800] ;  /* 0x00880000dc34783b */ /* 0x000e620000000200 */
[----:B------:R-:W-:Y:S01]  /*14d60*/  FSEL R141, R141, -INF , !P4 ;  /* 0xff8000008d8d7808 */ /* 0x000fe20006000000 */
[----:B------:R2:W4:Y:S01]  /*14d70*/  MUFU.TANH R143, R5 ;  /* 0x00000005008f7308 */ /* 0x0005220000002400 */
[C---:B------:R-:W-:Y:S02]  /*14d80*/  ISETP.GE.AND P3, PT, R2.reuse, R6, PT ;  /* 0x000000060200720c */ /* 0x040fe40003f66270 */
[----:B------:R-:W-:Y:S01]  /*14d90*/  ISETP.GE.AND P4, PT, R2, R4, PT ;  /* 0x000000040200720c */ /* 0x000fe20003f86270 */
[----:B------:R-:W-:Y:S01]  /*14da0*/  VIADD R2, R0, 0x48 ;  /* 0x0000004800027836 */ /* 0x000fe20000000000 */
[----:B------:R-:W-:-:S03]  /*14db0*/  FSEL R93, R93, -INF , !P2 ;  /* 0xff8000005d5d7808 */ /* 0x000fc60005000000 */
[----:B------:R3:W4:Y:S01]  /*14dc0*/  MUFU.TANH R41, R7 ;  /* 0x0000000700297308 */ /* 0x0007220000002400 */
[----:B------:R-:W-:Y:S01]  /*14dd0*/  ISETP.GE.AND P2, PT, R2, R6, PT ;  /* 0x000000060200720c */ /* 0x000fe20003f46270 */
[----:B--2---:R-:W-:-:S06]  /*14de0*/  FMUL.FTZ R5, R48, R3 ;  /* 0x0000000330057220 */ /* 0x004fcc0000410000 */
[----:B------:R2:W4:Y:S01]  /*14df0*/  MUFU.TANH R122, R5 ;  /* 0x00000005007a7308 */ /* 0x0005220000002400 */
[----:B------:R-:W-:Y:S01]  /*14e00*/  FSEL R88, R88, -INF , !P4 ;  /* 0xff80000058587808 */ /* 0x000fe20006000000 */
[----:B---3--:R-:W-:Y:S01]  /*14e10*/  FMUL.FTZ R7, R49, R3 ;  /* 0x0000000331077220 */ /* 0x008fe20000410000 */
[----:B------:R-:W-:Y:S01]  /*14e20*/  FSEL R149, R149, -INF , !P2 ;  /* 0xff80000095957808 */ /* 0x000fe20005000000 */
[----:B------:R-:W-:Y:S04]  /*14e30*/  HMMA.16816.F32.BF16 R36, R12, R76, R36 ;  /* 0x0000004c0c24723c */ /* 0x000fe80000041824 */
[----:B------:R3:W-:Y:S01]  /*14e40*/  MUFU.TANH R132, R7 ;  /* 0x0000000700847308 */ /* 0x0007e20000002400 */
[----:B--2---:R-:W-:Y:S01]  /*14e50*/  IADD3 R5, R0, 0x51, RZ ;  /* 0x0000005100057810 */ /* 0x004fe20007ffe0ff */
[----:B------:R-:W-:Y:S03]  /*14e60*/  HMMA.16816.F32.BF16 R44, R8, R58, R28 ;  /* 0x0000003a082c723c */ /* 0x000fe6000004181c */
[----:B------:R-:W-:-:S02]  /*14e70*/  ISETP.GE.AND P4, PT, R5, R6, PT ;  /* 0x000000060500720c */ /* 0x000fc40003f86270 */
[-C--:B------:R-:W-:Y:S01]  /*14e80*/  ISETP.GE.AND P2, PT, R5, R4.reuse, PT ;  /* 0x000000040500720c */ /* 0x080fe20003f46270 */
[-C--:B------:R-:W-:Y:S01]  /*14e90*/  FMUL.FTZ R5, R50, R3.reuse ;  /* 0x0000000332057220 */ /* 0x080fe20000410000 */
[----:B---3--:R-:W-:Y:S01]  /*14ea0*/  FMUL.FTZ R7, R51, R3 ;  /* 0x0000000333077220 */ /* 0x008fe20000410000 */
[----:B------:R-:W-:Y:S01]  /*14eb0*/  HMMA.16816.F32.BF16 R28, R16, R70, R32 ;  /* 0x00000046101c723c */ /* 0x000fe20000041820 */
[----:B------:R-:W2:Y:S01]  /*14ec0*/  LDSM.16.M88.4 R48, [R62+0x8800] ;  /* 0x008800003e30783b */ /* 0x000ea20000000200 */
[----:B------:R-:W-:Y:S02]  /*14ed0*/  FSEL R140, R140, -INF , !P0 ;  /* 0xff8000008c8c7808 */ /* 0x000fe40004000000 */
[----:B------:R-:W-:Y:S01]  /*14ee0*/  ISETP.GE.AND P0, PT, R2, R4, PT ;  /* 0x000000040200720c */ /* 0x000fe20003f06270 */
[----:B------:R-:W-:Y:S01]  /*14ef0*/  VIADD R2, R0, 0x49 ;  /* 0x0000004900027836 */ /* 0x000fe20000000000 */
[----:B-1----:R-:W-:Y:S01]  /*14f00*/  HMMA.16816.F32.BF16 R32, R20, R52, RZ ;  /* 0x000000341420723c */ /* 0x002fe200000418ff */
[----:B------:R-:W-:-:S02]  /*14f10*/  FSEL R92, R92, -INF , !P6 ;  /* 0xff8000005c5c7808 */ /* 0x000fc40007000000 */
[----:B------:R-:W-:Y:S02]  /*14f20*/  FSEL R152, R152, -INF , !P1 ;  /* 0xff80000098987808 */ /* 0x000fe40004800000 */
[----:B------:R-:W-:Y:S01]  /*14f30*/  FSEL R91, R91, -INF , !P5 ;  /* 0xff8000005b5b7808 */ /* 0x000fe20006800000 */
[----:B------:R-:W-:Y:S01]  /*14f40*/  HMMA.16816.F32.BF16 R56, R8, R72, R36 ;  /* 0x000000480838723c */ /* 0x000fe20000041824 */
[----:B------:R-:W-:Y:S02]  /*14f50*/  ISETP.GE.AND P6, PT, R2, R6, PT ;  /* 0x000000060200720c */ /* 0x000fe40003fc6270 */
[----:B------:R-:W-:Y:S01]  /*14f60*/  FSEL R150, R150, -INF , !P3 ;  /* 0xff80000096967808 */ /* 0x000fe20005800000 */
[----:B------:R1:W3:Y:S01]  /*14f70*/  MUFU.TANH R40, R5 ;  /* 0x0000000500287308 */ /* 0x0002e20000002400 */
[----:B------:R-:W-:Y:S01]  /*14f80*/  ISETP.GE.AND P1, PT, R2, R4, PT ;  /* 0x000000040200720c */ /* 0x000fe20003f26270 */
[----:B------:R-:W-:Y:S01]  /*14f90*/  VIADD R2, R0, 0x50 ;  /* 0x0000005000027836 */ /* 0x000fe20000000000 */
[----:B------:R-:W-:Y:S01]  /*14fa0*/  HMMA.16816.F32.BF16 R36, R20, R54, RZ ;  /* 0x000000361424723c */ /* 0x000fe200000418ff */
[----:B------:R-:W-:Y:S01]  /*14fb0*/  FSEL R156, R156, -INF , !P4 ;  /* 0xff8000009c9c7808 */ /* 0x000fe20006000000 */
[----:B------:R-:W-:Y:S02]  /*14fc0*/  LDSM.16.M88.4 R52, [R226+0x6800] ;  /* 0x00680000e234783b */ /* 0x000fe40000000200 */
[----:B------:R-:W-:-:S02]  /*14fd0*/  ISETP.GE.AND P5, PT, R2, R6, PT ;  /* 0x000000060200720c */ /* 0x000fc40003fa6270 */
[----:B------:R-:W-:Y:S01]  /*14fe0*/  HMMA.16816.F32.BF16 R28, R12, R78, R28 ;  /* 0x0000004e0c1c723c */ /* 0x000fe2000004181c */
[----:B------:R-:W-:Y:S01]  /*14ff0*/  ISETP.GE.AND P3, PT, R2, R4, PT ;  /* 0x000000040200720c */ /* 0x000fe20003f66270 */
[----:B------:R-:W4:Y:S01]  /*15000*/  LDSM.16.M88.4 R76, [R220+0x9000] ;  /* 0x00900000dc4c783b */ /* 0x000f220000000200 */
[----:B------:R-:W-:Y:S01]  /*15010*/  VIADD R2, R0, 0x58 ;  /* 0x0000005800027836 */ /* 0x000fe20000000000 */
[----:B------:R-:W-:Y:S02]  /*15020*/  FSEL R87, R25, -INF , !P0 ;  /* 0xff80000019577808 */ /* 0x000fe40004000000 */
[----:B------:R-:W-:Y:S01]  /*15030*/  FSEL R151, R151, -INF , !P6 ;  /* 0xff80000097977808 */ /* 0x000fe20007000000 */
[----:B------:R-:W3:Y:S01]  /*15040*/  LDSM.16.M88.4 R68, [R62+0x9000] ;  /* 0x009000003e44783b */ /* 0x000ee20000000200 */
        /* <DEDUP_REMOVED lines=8> */
[----:B--2---:R-:W-:Y:S01]  /*150d0*/  HMMA.16816.F32.BF16 R32, R16, R48, R32 ;  /* 0x000000301020723c */ /* 0x004fe20000041820 */
[----:B------:R-:W-:Y:S01]  /*150e0*/  FSEL R89, R89, -INF , !P3 ;  /* 0xff80000059597808 */ /* 0x000fe20005800000 */
[----:B-1----:R-:W-:Y:S02]  /*150f0*/  FMUL.FTZ R5, R44, R3 ;  /* 0x000000032c057220 */ /* 0x002fe40000410000 */
[----:B------:R-:W-:-:S02]  /*15100*/  ISETP.GE.AND P3, PT, R2, R6, PT ;  /* 0x000000060200720c */ /* 0x000fc40003f66270 */
[----:B------:R-:W-:Y:S01]  /*15110*/  ISETP.GE.AND P4, PT, R2, R4, PT ;  /* 0x000000040200720c */ /* 0x000fe20003f86270 */
[----:B------:R-:W-:Y:S01]  /*15120*/  VIADD R2, R0, 0x61 ;  /* 0x0000006100027836 */ /* 0x000fe20000000000 */
[----:B------:R1:W-:Y:S01]  /*15130*/  MUFU.TANH R25, R5 ;  /* 0x0000000500197308 */ /* 0x0003e20000002400 */
[----:B------:R-:W-:Y:S01]  /*15140*/  FSEL R98, R98, -INF , !P2 ;  /* 0xff80000062627808 */ /* 0x000fe20005000000 */
[----:B------:R-:W-:Y:S01]  /*15150*/  HMMA.16816.F32.BF16 R36, R16, R50, R36 ;  /* 0x000000321024723c */ /* 0x000fe20000041824 */
[----:B------:R-:W-:Y:S02]  /*15160*/  FSEL R159, R159, -INF , !P0 ;  /* 0xff8000009f9f7808 */ /* 0x000fe40004000000 */
[C---:B------:R-:W-:Y:S02]  /*15170*/  ISETP.GE.AND P2, PT, R2.reuse, R6, PT ;  /* 0x000000060200720c */ /* 0x040fe40003f46270 */
[----:B------:R-:W-:Y:S01]  /*15180*/  ISETP.GE.AND P0, PT, R2, R4, PT ;  /* 0x000000040200720c */ /* 0x000fe20003f06270 */
[----:B------:R-:W-:Y:S01]  /*15190*/  VIADD R2, R0, 0x68 ;  /* 0x0000006800027836 */ /* 0x000fe20000000000 */
[----:B------:R-:W-:Y:S01]  /*151a0*/  FSEL R100, R100, -INF , !P6 ;  /* 0xff80000064647808 */ /* 0x000fe20007000000 */
[----:B-1----:R-:W-:Y:S01]  /*151b0*/  FMUL.FTZ R5, R45, R3 ;  /* 0x000000032d057220 */ /* 0x002fe20000410000 */
[----:B------:R-:W-:-:S03]  /*151c0*/  FSEL R158, R158, -INF , !P1 ;  /* 0xff8000009e9e7808 */ /* 0x000fc60004800000 */
[----:B------:R1:W-:Y:S01]  /*151d0*/  MUFU.TANH R109, R5 ;  /* 0x00000005006d7308 */ /* 0x0003e20000002400 */
[C---:B------:R-:W-:Y:S01]  /*151e0*/  ISETP.GE.AND P6, PT, R2.reuse, R6, PT ;  /* 0x000000060200720c */ /* 0x040fe20003fc6270 */
[----:B------:R-:W-:Y:S01]  /*151f0*/  HMMA.16816.F32.BF16 R48, R8, R74, R28 ;  /* 0x0000004a0830723c */ /* 0x000fe2000004181c */
[----:B------:R-:W-:Y:S01]  /*15200*/  ISETP.GE.AND P1, PT, R2, R4, PT ;  /* 0x000000040200720c */ /* 0x000fe20003f26270 */
[----:B------:R-:W-:Y:S01]  /*15210*/  VIADD R2, R0, 0x69 ;  /* 0x0000006900027836 */ /* 0x000fe20000000000 */
[----:B------:R-:W-:Y:S01]  /*15220*/  FSEL R101, R101, -INF , !P5 ;  /* 0xff80000065657808 */ /* 0x000fe20006800000 */
[----:B------:R-:W-:Y:S01]  /*15230*/  LDSM.16.M88.4 R72, [R62+0x9800] ;  /* 0x009800003e48783b */ /* 0x000fe20000000200 */
[----:B------:R-:W-:Y:S01]  /*15240*/  FSEL R164, R164, -INF , !P3 ;  /* 0xff800000a4a47808 */ /* 0x000fe20005800000 */
[----:B-1----:R-:W-:-:S04]  /*15250*/  FMUL.FTZ R5, R46, R3 ;  /* 0x000000032e057220 */ /* 0x002fc80000410000 */
[----:B------:R1:W-:Y:S01]  /*15260*/  MUFU.TANH R24, R5 ;  /* 0x0000000500187308 */ /* 0x0003e20000002400 */
[C---:B------:R-:W-:Y:S02]  /*15270*/  ISETP.GE.AND P5, PT, R2.reuse, R6, PT ;  /* 0x000000060200720c */ /* 0x040fe40003fa6270 */
[----:B------:R-:W-:Y:S01]  /*15280*/  ISETP.GE.AND P3, PT, R2, R4, PT ;  /* 0x000000040200720c */ /* 0x000fe20003f66270 */
[----:B------:R-:W-:Y:S01]  /*15290*/  VIADD R2, R0, 0x70 ;  /* 0x0000007000027836 */ /* 0x000fe20000000000 */
[----:B------:R-:W-:Y:S01]  /*152a0*/  HMMA.16816.F32.BF16 R28, R12, R64, R32 ;  /* 0x000000400c1c723c */ /* 0x000fe20000041820 */
[----:B------:R-:W-:Y:S01]  /*152b0*/  FSEL R108, R108, -INF , !P4 ;  /* 0xff8000006c6c7808 */ /* 0x000fe20006000000 */
[----:B-1----:R-:W-:-:S04]  /*152c0*/  FMUL.FTZ R5, R56, R3 ;  /* 0x0000000338057220 */ /* 0x002fc80000410000 */
[----:B------:R1:W-:Y:S01]  /*152d0*/  MUFU.TANH R86, R5 ;  /* 0x0000000500567308 */ /* 0x0003e20000002400 */
[----:B----4-:R-:W-:Y:S01]  /*152e0*/  HMMA.16816.F32.BF16 R32, R20, R76, RZ ;  /* 0x0000004c1420723c */ /* 0x010fe200000418ff */
[----:B------:R-:W-:Y:S02]  /*152f0*/  ISETP.GE.AND P4, PT, R2, R6, PT ;  /* 0x000000060200720c */ /* 0x000fe40003f86270 */
[----:B------:R-:W-:-:S04]  /*15300*/  FSEL R118, R118, -INF , !P3 ;  /* 0xff80000076767808 */ /* 0x000fc80005800000 */
[----:B------:R2:W4:Y:S01]  /*15310*/  MUFU.TANH R114, R7 ;  /* 0x0000000700727308 */ /* 0x0005220000002400 */
[----:B-1----:R-:W-:-:S07]  /*15320*/  FMUL.FTZ R5, R57, R3 ;  /* 0x0000000339057220 */ /* 0x002fce0000410000 */
[----:B------:R1:W-:Y:S01]  /*15330*/  MUFU.TANH R85, R5 ;  /* 0x0000000500557308 */ /* 0x0003e20000002400 */
[----:B------:R-:W-:Y:S01]  /*15340*/  FSEL R169, R169, -INF , !P4 ;  /* 0xff800000a9a97808 */ /* 0x000fe20006000000 */
[----:B--2---:R-:W-:Y:S01]  /*15350*/  FMUL.FTZ R7, R47, R3 ;  /* 0x000000032f077220 */ /* 0x004fe20000410000 */
[----:B------:R-:W-:Y:S01]  /*15360*/  HMMA.16816.F32.BF16 R36, R12, R66, R36 ;  /* 0x000000420c24723c */ /* 0x000fe20000041824 */
[----:B------:R-:W2:Y:S04]  /*15370*/  LDSM.16.M88.4 R64, [R221+0x7000] ;  /* 0x00700000dd40783b */ /* 0x000ea80000000200 */
[----:B------:R3:W4:Y:S01]  /*15380*/  MUFU.TANH R95, R7 ;  /* 0x00000007005f7308 */ /* 0x0007220000002400 */
[----:B-1----:R-:W-:-:S05]  /*15390*/  VIADD R5, R0, 0x79 ;  /* 0x0000007900057836 */ /* 0x002fca0000000000 */
[C---:B------:R-:W-:Y:S02]  /*153a0*/  ISETP.GE.AND P3, PT, R5.reuse, R6, PT ;  /* 0x000000060500720c */ /* 0x040fe40003f66270 */
[-C--:B------:R-:W-:Y:S01]  /*153b0*/  ISETP.GE.AND P4, PT, R5, R4.reuse, PT ;  /* 0x000000040500720c */ /* 0x080fe20003f86270 */
[-C--:B---3--:R-:W-:Y:S01]  /*153c0*/  FMUL.FTZ R7, R58, R3.reuse ;  /* 0x000000033a077220 */ /* 0x088fe20000410000 */
[----:B------:R-:W-:Y:S02]  /*153d0*/  FMUL.FTZ R5, R59, R3 ;  /* 0x000000033b057220 */ /* 0x000fe40000410000 */
[----:B------:R-:W1:Y:S01]  /*153e0*/  LDSM.16.M88.4 R56, [R220+0x9800] ;  /* 0x00980000dc38783b */ /* 0x000e620000000200 */
[----:B------:R-:W-:Y:S01]  /*153f0*/  FSEL R163, R163, -INF , !P2 ;  /* 0xff800000a3a37808 */ /* 0x000fe20005000000 */
[----:B------:R3:W4:Y:S01]  /*15400*/  MUFU.TANH R83, R5 ;  /* 0x0000000500537308 */ /* 0x0007220000002400 */
[----:B------:R-:W-:Y:S01]  /*15410*/  ISETP.GE.AND P2, PT, R2, R4, PT ;  /* 0x000000040200720c */ /* 0x000fe20003f46270 */
[----:B------:R-:W-:Y:S01]  /*15420*/  VIADD R2, R0, 0x71 ;  /* 0x0000007100027836 */ /* 0x000fe20000000000 */
[----:B------:R-:W-:Y:S01]  /*15430*/  FSEL R107, R107, -INF , !P0 ;  /* 0xff8000006b6b7808 */ /* 0x000fe20004000000 */
[----:B------:R-:W-:Y:S01]  /*15440*/  HMMA.16816.F32.BF16 R44, R8, R52, R28 ;  /* 0x00000034082c723c */ /* 0x000fe2000004181c */
[----:B------:R-:W-:-:S02]  /*15450*/  FSEL R162, R162, -INF , !P6 ;  /* 0xff800000a2a27808 */ /* 0x000fc40007000000 */
[C---:B------:R-:W-:Y:S02]  /*15460*/  ISETP.GE.AND P0, PT, R2.reuse, R6, PT ;  /* 0x000000060200720c */ /* 0x040fe40003f06270 */
[----:B------:R-:W-:Y:S01]  /*15470*/  ISETP.GE.AND P6, PT, R2, R4, PT ;  /* 0x000000040200720c */ /* 0x000fe20003fc6270 */
[----:B---3--:R-:W-:-:S04]  /*15480*/  FMUL.FTZ R5, R48, R3 ;  /* 0x0000000330057220 */ /* 0x008fc80000410000 */
[----:B------:R3:W4:Y:S01]  /*15490*/  MUFU.TANH R82, R5 ;  /* 0x0000000500527308 */ /* 0x0007220000002400 */
[----:B------:R-:W-:Y:S01]  /*154a0*/  VIADD R2, R0, 0x78 ;  /* 0x0000007800027836 */ /* 0x000fe20000000000 */
[----:B------:R-:W-:Y:S01]  /*154b0*/  HMMA.16816.F32.BF16 R28, R20, R78, RZ ;  /* 0x0000004e141c723c */ /* 0x000fe200000418ff */
[----:B------:R-:W-:Y:S02]  /*154c0*/  FSEL R110, R110, -INF , !P1 ;  /* 0xff8000006e6e7808 */ /* 0x000fe40004800000 */
[----:B------:R-:W-:-:S03]  /*154d0*/  FSEL R161, R161, -INF , !P5 ;  /* 0xff800000a1a17808 */ /* 0x000fc60006800000 */
[----:B------:R-:W-:Y:S01]  /*154e0*/  HMMA.16816.F32.BF16 R32, R16, R68, R32 ;  /* 0x000000441020723c */ /* 0x000fe20000041820 */
[----:B------:R-:W-:Y:S01]  /*154f0*/  ISETP.GE.AND P1, PT, R2, R6, PT ;  /* 0x000000060200720c */ /* 0x000fe20003f26270 */
[----:B---3--:R-:W-:-:S04]  /*15500*/  FMUL.FTZ R5, R49, R3 ;  /* 0x0000000331057220 */ /* 0x008fc80000410000 */
[----:B------:R3:W-:Y:S01]  /*15510*/  MUFU.TANH R81, R5 ;  /* 0x0000000500517308 */ /* 0x0007e20000002400 */
[----:B------:R-:W-:Y:S02]  /*15520*/  ISETP.GE.AND P5, PT, R2, R4, PT ;  /* 0x000000040200720c */ /* 0x000fe40003fa6270 */
[----:B------:R-:W-:Y:S02]  /*15530*/  IADD3 R2, R0, 0x80, RZ ;  /* 0x0000008000027810 */ /* 0x000fe40007ffe0ff */
[----:B------:R-:W-:Y:S02]  /*15540*/  FSEL R119, R119, -INF , !P2 ;  /* 0xff80000077777808 */ /* 0x000fe40005000000 */
[----:B------:R-:W-:Y:S02]  /*15550*/  FSEL R168, R168, -INF , !P0 ;  /* 0xff800000a8a87808 */ /* 0x000fe40004000000 */
[----:B------:R-:W-:Y:S01]  /*15560*/  ISETP.GE.AND P2, PT, R2, R6, PT ;  /* 0x000000060200720c */ /* 0x000fe20003f46270 */
[----:B---3--:R-:W-:-:S04]  /*15570*/  FMUL.FTZ R5, R50, R3 ;  /* 0x0000000332057220 */ /* 0x008fc80000410000 */
[----:B------:R3:W-:Y:S01]  /*15580*/  MUFU.TANH R80, R5 ;  /* 0x0000000500507308 */ /* 0x0007e20000002400 */
[----:B------:R-:W-:Y:S01]  /*15590*/  ISETP.GE.AND P0, PT, R2, R4, PT ;  /* 0x000000040200720c */ /* 0x000fe20003f06270 */
[----:B------:R-:W-:Y:S01]  /*155a0*/  VIADD R2, R0, 0x81 ;  /* 0x0000008100027836 */ /* 0x000fe20000000000 */
[----:B------:R-:W-:Y:S02]  /*155b0*/  FSEL R120, R120, -INF , !P6 ;  /* 0xff80000078787808 */ /* 0x000fe40007000000 */
[----:B------:R-:W-:Y:S02]  /*155c0*/  FSEL R167, R167, -INF , !P1 ;  /* 0xff800000a7a77808 */ /* 0x000fe40004800000 */
[C---:B------:R-:W-:Y:S01]  /*155d0*/  ISETP.GE.AND P6, PT, R2.reuse, R6, PT ;  /* 0x000000060200720c */ /* 0x040fe20003fc6270 */
[----:B---3--:R-:W-:Y:S02]  /*155e0*/  FMUL.FTZ R5, R51, R3 ;  /* 0x0000000333057220 */ /* 0x008fe40000410000 */
[----:B------:R-:W-:Y:S01]  /*155f0*/  HMMA.16816.F32.BF16 R48, R8, R54, R36 ;  /* 0x000000360830723c */ /* 0x000fe20000041824 */
[----:B------:R-:W3:Y:S01]  /*15600*/  LDSM.16.M88.4 R52, [R226+0x7000] ;  /* 0x00700000e234783b */ /* 0x000ee20000000200 */
[----:B------:R-:W-:Y:S01]  /*15610*/  ISETP.GE.AND P1, PT, R2, R4, PT ;  /* 0x000000040200720c */ /* 0x000fe20003f26270 */
[----:B------:R-:W-:Y:S01]  /*15620*/  VIADD R2, R0, 0x88 ;  /* 0x0000008800027836 */ /* 0x000fe20000000000 */
[----:B------:R-:W-:-:S02]  /*15630*/  FSEL R128, R128, -INF , !P5 ;  /* 0xff80000080807808 */ /* 0x000fc40006800000 */
[----:B------:R-:W-:Y:S02]  /*15640*/  FSEL R166, R166, -INF , !P3 ;  /* 0xff800000a6a67808 */ /* 0x000fe40005800000 */
[C---:B------:R-:W-:Y:S02]  /*15650*/  ISETP.GE.AND P5, PT, R2.reuse, R6, PT ;  /* 0x000000060200720c */ /* 0x040fe40003fa6270 */
[----:B------:R-:W-:Y:S01]  /*15660*/  ISETP.GE.AND P3, PT, R2, R4, PT ;  /* 0x000000040200720c */ /* 0x000fe20003f66270 */
[----:B------:R-:W-:Y:S01]  /*15670*/  VIADD R2, R0, 0x89 ;  /* 0x0000008900027836 */ /* 0x000fe20000000000 */
[----:B------:R-:W-:Y:S01]  /*15680*/  HMMA.16816.F32.BF16 R28, R16, R70, R28 ;  /* 0x00000046101c723c */ /* 0x000fe2000004181c */
[----:B------:R-:W-:Y:S02]  /*15690*/  FSEL R127, R127, -INF , !P4 ;  /* 0xff8000007f7f7808 */ /* 0x000fe40006000000 */
[----:B------:R-:W-:-:S03]  /*156a0*/  FSEL R175, R175, -INF , !P2 ;  /* 0xff800000afaf7808 */ /* 0x000fc60005000000 */
[----:B--2---:R-:W-:Y:S01]  /*156b0*/  HMMA.16816.F32.BF16 R32, R12, R64, R32 ;  /* 0x000000400c20723c */ /* 0x004fe20000041820 */
[C---:B------:R-:W-:Y:S01]  /*156c0*/  ISETP.GE.AND P4, PT, R2.reuse, R6, PT ;  /* 0x000000060200720c */ /* 0x040fe20003f86270 */
[----:B------:R2:W-:Y:S01]  /*156d0*/  MUFU.TANH R77, R5 ;  /* 0x00000005004d7308 */ /* 0x0005e20000002400 */
[----:B------:R-:W-:-:S03]  /*156e0*/  ISETP.GE.AND P2, PT, R2, R4, PT ;  /* 0x000000040200720c */ /* 0x000fc60003f46270 */
[C---:B-1----:R-:W-:Y:S01]  /*156f0*/  HMMA.16816.F32.BF16 R36, R20.reuse, R56, RZ ;  /* 0x000000381424723c */ /* 0x042fe200000418ff */
[----:B------:R-:W-:Y:S01]  /*15700*/  VIADD R2, R0, 0x90 ;  /* 0x0000009000027836 */ /* 0x000fe20000000000 */
[----:B------:R-:W-:Y:S01]  /*15710*/  FSEL R130, R130, -INF , !P0 ;  /* 0xff80000082827808 */ /* 0x000fe20004000000 */
[----:B------:R-:W1:Y:S01]  /*15720*/  LDSM.16.M88.4 R68, [R221+0x7800] ;  /* 0x00780000dd44783b */ /* 0x000e620000000200 */
[----:B------:R-:W-:Y:S02]  /*15730*/  FSEL R173, R173, -INF , !P6 ;  /* 0xff800000adad7808 */ /* 0x000fe40007000000 */
[C---:B------:R-:W-:Y:S02]  /*15740*/  ISETP.GE.AND P0, PT, R2.reuse, R6, PT ;  /* 0x000000060200720c */ /* 0x040fe40003f06270 */
[----:B------:R-:W-:Y:S01]  /*15750*/  ISETP.GE.AND P6, PT, R2, R4, PT ;  /* 0x000000040200720c */ /* 0x000fe20003fc6270 */
[----:B------:R-:W-:Y:S02]  /*15760*/  VIADD R2, R0, 0x91 ;  /* 0x0000009100027836 */ /* 0x000fe40000000000 */
[----:B--2---:R-:W-:Y:S01]  /*15770*/  FMUL.FTZ R5, R44, R3 ;  /* 0x000000032c057220 */ /* 0x004fe20000410000 */
[----:B------:R-:W-:Y:S01]  /*15780*/  HMMA.16816.F32.BF16 R20, R20, R58, RZ ;  /* 0x0000003a1414723c */ /* 0x000fe200000418ff */
[----:B------:R-:W-:-:S02]  /*15790*/  FSEL R138, R138, -INF , !P1 ;  /* 0xff8000008a8a7808 */ /* 0x000fc40004800000 */
[----:B------:R2:W-:Y:S01]  /*157a0*/  MUFU.TANH R76, R5 ;  /* 0x00000005004c7308 */ /* 0x0005e20000002400 */
[----:B------:R-:W-:Y:S02]  /*157b0*/  FSEL R174, R174, -INF , !P5 ;  /* 0xff800000aeae7808 */ /* 0x000fe40006800000 */
[C---:B------:R-:W-:Y:S02]  /*157c0*/  ISETP.GE.AND P1, PT, R2.reuse, R6, PT ;  /* 0x000000060200720c */ /* 0x040fe40003f26270 */
[----:B------:R-:W-:Y:S01]  /*157d0*/  ISETP.GE.AND P5, PT, R2, R4, PT ;  /* 0x000000040200720c */ /* 0x000fe20003fa6270 */
[----:B------:R-:W-:Y:S01]  /*157e0*/  VIADD R2, R0, 0x98 ;  /* 0x0000009800027836 */ /* 0x000fe20000000000 */
[----:B------:R-:W-:Y:S02]  /*157f0*/  FSEL R137, R137, -INF , !P3 ;  /* 0xff80000089897808 */ /* 0x000fe40005800000 */
[----:B------:R-:W-:Y:S01]  /*15800*/  FSEL R172, R172, -INF , !P4 ;  /* 0xff800000acac7808 */ /* 0x000fe20006000000 */
[----:B--2---:R-:W-:-:S04]  /*15810*/  FMUL.FTZ R5, R45, R3 ;  /* 0x000000032d057220 */ /* 0x004fc80000410000 */
[----:B------:R2:W-:Y:S01]  /*15820*/  MUFU.TANH R63, R5 ;  /* 0x00000005003f7308 */ /* 0x0005e20000002400 */
[C---:B------:R-:W-:Y:S02]  /*15830*/  ISETP.GE.AND P3, PT, R2.reuse, R6, PT ;  /* 0x000000060200720c */ /* 0x040fe40003f66270 */
[----:B------:R-:W-:Y:S01]  /*15840*/  ISETP.GE.AND P4, PT, R2, R4, PT ;  /* 0x000000040200720c */ /* 0x000fe20003f86270 */
[----:B------:R-:W-:Y:S01]  /*15850*/  VIADD R2, R0, 0x99 ;  /* 0x0000009900027836 */ /* 0x000fe20000000000 */
[----:B------:R-:W-:Y:S01]  /*15860*/  HMMA.16816.F32.BF16 R28, R12, R66, R28 ;  /* 0x000000420c1c723c */ /* 0x000fe2000004181c */
[----:B------:R-:W-:Y:S02]  /*15870*/  FSEL R139, R139, -INF , !P2 ;  /* 0xff8000008b8b7808 */ /* 0x000fe40005000000 */
[----:B------:R-:W-:Y:S01]  /*15880*/  FSEL R178, R176, -INF , !P0 ;  /* 0xff800000b0b27808 */ /* 0x000fe20004000000 */
[----:B--2---:R-:W-:-:S04]  /*15890*/  FMUL.FTZ R5, R46, R3 ;  /* 0x000000032e057220 */ /* 0x004fc80000410000 */
[----:B------:R2:W-:Y:S01]  /*158a0*/  MUFU.TANH R57, R5 ;  /* 0x0000000500397308 */ /* 0x0005e20000002400 */
[C---:B------:R-:W-:Y:S02]  /*158b0*/  ISETP.GE.AND P2, PT, R2.reuse, R6, PT ;  /* 0x000000060200720c */ /* 0x040fe40003f46270 */
[----:B------:R-:W-:Y:S01]  /*158c0*/  ISETP.GE.AND P0, PT, R2, R4, PT ;  /* 0x000000040200720c */ /* 0x000fe20003f06270 */
[----:B------:R-:W-:Y:S01]  /*158d0*/  VIADD R2, R0, 0xa0 ;  /* 0x000000a000027836 */ /* 0x000fe20000000000 */
[----:B------:R-:W-:Y:S02]  /*158e0*/  FSEL R146, R146, -INF , !P6 ;  /* 0xff80000092927808 */ /* 0x000fe40007000000 */
[----:B------:R-:W-:Y:S01]  /*158f0*/  FSEL R177, R177, -INF , !P1 ;  /* 0xff800000b1b17808 */ /* 0x000fe20004800000 */
[----:B--2---:R-:W-:Y:S02]  /*15900*/  FMUL.FTZ R5, R47, R3 ;  /* 0x000000032f057220 */ /* 0x004fe40000410000 */
[----:B---3--:R-:W-:Y:S06]  /*15910*/  HMMA.16816.F32.BF16 R44, R8, R52, R32 ;  /* 0x00000034082c723c */ /* 0x008fec0000041820 */
[C---:B------:R-:W-:Y:S01]  /*15920*/  HMMA.16816.F32.BF16 R32, R16.reuse, R72, R36 ;  /* 0x000000481020723c */ /* 0x040fe20000041824 */
[----:B------:R2:W-:Y:S01]  /*15930*/  MUFU.TANH R56, R5 ;  /* 0x0000000500387308 */ /* 0x0005e20000002400 */
[C---:B------:R-:W-:Y:S01]  /*15940*/  ISETP.GE.AND P6, PT, R2.reuse, R6, PT ;  /* 0x000000060200720c */ /* 0x040fe20003fc6270 */
[----:B------:R-:W3:Y:S01]  /*15950*/  LDSM.16.M88.4 R36, [R226+0x7800] ;  /* 0x00780000e224783b */ /* 0x000ee20000000200 */
[----:B------:R-:W-:Y:S01]  /*15960*/  ISETP.GE.AND P1, PT, R2, R4, PT ;  /* 0x000000040200720c */ /* 0x000fe20003f26270 */
[----:B------:R-:W-:Y:S01]  /*15970*/  VIADD R2, R0, 0xa1 ;  /* 0x000000a100027836 */ /* 0x000fe20000000000 */
[----:B------:R-:W-:Y:S01]  /*15980*/  HMMA.16816.F32.BF16 R16, R16, R74, R20 ;  /* 0x0000004a1010723c */ /* 0x000fe20000041814 */
[----:B------:R-:W-:Y:S01]  /*15990*/  FSEL R145, R145, -INF , !P5 ;  /* 0xff80000091917808 */ /* 0x000fe20006800000 */
[----:B------:R-:W-:-:S04]  /*159a0*/  DEPBAR.LE SB0, 0x0 ;  /* 0x000080000000791a */ /* 0x000fc80000000000 */
[----:B------:R-:W-:Y:S01]  /*159b0*/  FSEL R171, R171, -INF , !P3 ;  /* 0xff800000abab7808 */ /* 0x000fe20005800000 */
[----:B--2---:R-:W-:Y:S01]  /*159c0*/  FMUL.FTZ R5, R48, R3 ;  /* 0x0000000330057220 */ /* 0x004fe20000410000 */
[C---:B------:R-:W-:Y:S02]  /*159d0*/  ISETP.GE.AND P5, PT, R2.reuse, R6, PT ;  /* 0x000000060200720c */ /* 0x040fe40003fa6270 */
[----:B------:R-:W-:Y:S01]  /*159e0*/  ISETP.GE.AND P3, PT, R2, R4, PT ;  /* 0x000000040200720c */ /* 0x000fe20003f66270 */
[----:B------:R2:W-:Y:S01]  /*159f0*/  MUFU.TANH R53, R5 ;  /* 0x0000000500357308 */ /* 0x0005e20000002400 */
[----:B------:R-:W-:Y:S01]  /*15a00*/  VIADD R2, R0, 0xa8 ;  /* 0x000000a800027836 */ /* 0x000fe20000000000 */
[----:B------:R-:W-:Y:S02]  /*15a10*/  FSEL R147, R147, -INF , !P4 ;  /* 0xff80000093937808 */ /* 0x000fe40006000000 */
[----:B------:R-:W-:Y:S02]  /*15a20*/  FSEL R170, R170, -INF , !P2 ;  /* 0xff800000aaaa7808 */ /* 0x000fe40005000000 */
[----:B------:R-:W-:-:S02]  /*15a30*/  ISETP.GE.AND P4, PT, R2, R6, PT ;  /* 0x000000060200720c */ /* 0x000fc40003f86270 */
[----:B------:R-:W-:Y:S01]  /*15a40*/  ISETP.GE.AND P2, PT, R2, R4, PT ;  /* 0x000000040200720c */ /* 0x000fe20003f46270 */
[----:B------:R-:W-:Y:S01]  /*15a50*/  HMMA.16816.F32.BF16 R28, R8, R54, R28 ;  /* 0x00000036081c723c */ /* 0x000fe2000004181c */
[----:B------:R-:W-:Y:S01]  /*15a60*/  IADD3 R2, R0, 0xa9, RZ ;  /* 0x000000a900027810 */ /* 0x000fe20007ffe0ff */
[----:B--2---:R-:W-:-:S04]  /*15a70*/  FMUL.FTZ R5, R49, R3 ;  /* 0x0000000331057220 */ /* 0x004fc80000410000 */
[----:B------:R2:W-:Y:S01]  /*15a80*/  MUFU.TANH R52, R5 ;  /* 0x0000000500347308 */ /* 0x0005e20000002400 */
[----:B------:R-:W-:Y:S01]  /*15a90*/  FSEL R154, R154, -INF , !P0 ;  /* 0xff8000009a9a7808 */ /* 0x000fe20004000000 */
[----:B-1----:R-:W-:Y:S01]  /*15aa0*/  HMMA.16816.F32.BF16 R32, R12, R68, R32 ;  /* 0x000000440c20723c */ /* 0x002fe20000041820 */
        /* <DEDUP_REMOVED lines=11> */
[----:B-1----:R-:W-:-:S04]  /*15b60*/  FMUL.FTZ R5, R51, R3 ;  /* 0x0000000333057220 */ /* 0x002fc80000410000 */
[----:B------:R1:W-:Y:S01]  /*15b70*/  MUFU.TANH R48, R5 ;  /* 0x0000000500307308 */ /* 0x0003e20000002400 */
[----:B------:R-:W-:Y:S01]  /*15b80*/  FSEL R155, R155, -INF , !P3 ;  /* 0xff8000009b9b7808 */ /* 0x000fe20005800000 */
[----:B------:R-:W-:Y:S01]  /*15b90*/  HMMA.16816.F32.BF16 R12, R12, R70, R16 ;  /* 0x000000460c0c723c */ /* 0x000fe20000041810 */
[----:B------:R-:W-:Y:S02]  /*15ba0*/  FSEL R179, R43, -INF , !P4 ;  /* 0xff8000002bb37808 */ /* 0x000fe40006000000 */
[C---:B------:R-:W-:Y:S02]  /*15bb0*/  ISETP.GE.AND P3, PT, R2.reuse, R6, PT ;  /* 0x000000060200720c */ /* 0x040fe40003f66270 */
[----:B------:R-:W-:Y:S01]  /*15bc0*/  ISETP.GE.AND P4, PT, R2, R4, PT ;  /* 0x000000040200720c */ /* 0x000fe20003f86270 */
[----:B------:R-:W-:Y:S02]  /*15bd0*/  VIADD R2, R0, 0xb9 ;  /* 0x000000b900027836 */ /* 0x000fe40000000000 */
[----:B-1----:R-:W-:-:S04]  /*15be0*/  FMUL.FTZ R5, R44, R3 ;  /* 0x000000032c057220 */ /* 0x002fc80000410000 */
[----:B------:R1:W-:Y:S01]  /*15bf0*/  MUFU.TANH R44, R5 ;  /* 0x00000005002c7308 */ /* 0x0003e20000002400 */
[----:B------:R-:W-:Y:S02]  /*15c00*/  FSEL R143, R143, -INF , !P2 ;  /* 0xff8000008f8f7808 */ /* 0x000fe40005000000 */
[----:B------:R-:W-:Y:S02]  /*15c10*/  FSEL R176, R148, -INF , !P0 ;  /* 0xff80000094b07808 */ /* 0x000fe40004000000 */
[----:B------:R-:W-:Y:S02]  /*15c20*/  FSEL R148, R41, -INF , !P6 ;  /* 0xff80000029947808 */ /* 0x000fe40007000000 */
[----:B------:R-:W-:Y:S01]  /*15c30*/  FSEL R185, R122, -INF , !P1 ;  /* 0xff8000007ab97808 */ /* 0x000fe20004800000 */
[----:B-1----:R-:W-:Y:S01]  /*15c40*/  VIADD R5, R0, 0xb8 ;  /* 0x000000b800057836 */ /* 0x002fe20000000000 */
[----:B------:R-:W-:-:S04]  /*15c50*/  ISETP.GE.AND P6, PT, R2, R6, PT ;  /* 0x000000060200720c */ /* 0x000fc80003fc6270 */
[C---:B------:R-:W-:Y:S02]  /*15c60*/  ISETP.GE.AND P2, PT, R5.reuse, R6, PT ;  /* 0x000000060500720c */ /* 0x040fe40003f46270 */
[-C--:B------:R-:W-:Y:S01]  /*15c70*/  ISETP.GE.AND P0, PT, R5, R4.reuse, PT ;  /* 0x000000040500720c */ /* 0x080fe20003f06270 */
[----:B------:R-:W-:Y:S01]  /*15c80*/  VIADD R5, R0, 0xc0 ;  /* 0x000000c000057836 */ /* 0x000fe20000000000 */
[----:B------:R-:W-:Y:S01]  /*15c90*/  ISETP.GE.AND P1, PT, R2, R4, PT ;  /* 0x000000040200720c */ /* 0x000fe20003f26270 */
[----:B------:R-:W-:Y:S01]  /*15ca0*/  VIADD R2, R0, 0xc1 ;  /* 0x000000c100027836 */ /* 0x000fe20000000000 */
[----:B------:R-:W-:Y:S02]  /*15cb0*/  FSEL R122, R40, -INF , !P5 ;  /* 0xff800000287a7808 */ /* 0x000fe40006800000 */
[----:B------:R-:W-:Y:S02]  /*15cc0*/  FSEL R183, R132, -INF , !P3 ;  /* 0xff80000084b77808 */ /* 0x000fe40005800000 */
[----:B------:R-:W-:-:S02]  /*15cd0*/  ISETP.GE.AND P5, PT, R5, R6, PT ;  /* 0x000000060500720c */ /* 0x000fc40003fa6270 */
[----:B------:R-:W-:Y:S01]  /*15ce0*/  ISETP.GE.AND P3, PT, R5, R4, PT ;  /* 0x000000040500720c */ /* 0x000fe20003f66270 */
[----:B------:R-:W-:Y:S01]  /*15cf0*/  FMUL.FTZ R5, R28, R3 ;  /* 0x000000031c057220 */ /* 0x000fe20000410000 */
[----:B----4-:R-:W-:Y:S01]  /*15d00*/  FSEL R114, R114, -INF , !P4 ;  /* 0xff80000072727808 */ /* 0x010fe20006000000 */
[----:B---3--:R-:W-:Y:S01]  /*15d10*/  HMMA.16816.F32.BF16 R20, R8, R36, R32 ;  /* 0x000000240814723c */ /* 0x008fe20000041820 */
[----:B------:R-:W-:Y:S01]  /*15d20*/  FSEL R184, R25, -INF , !P2 ;  /* 0xff80000019b87808 */ /* 0x000fe20005000000 */
[----:B------:R1:W2:Y:S01]  /*15d30*/  MUFU.TANH R84, R7 ;  /* 0x0000000700547308 */ /* 0x0002a20000002400 */
[C---:B------:R-:W-:Y:S02]  /*15d40*/  ISETP.GE.AND P4, PT, R2.reuse, R6, PT ;  /* 0x000000060200720c */ /* 0x040fe40003f86270 */
[----:B------:R-:W-:Y:S01]  /*15d50*/  ISETP.GE.AND P2, PT, R2, R4, PT ;  /* 0x000000040200720c */ /* 0x000fe20003f46270 */
[----:B------:R-:W-:-:S04]  /*15d60*/  VIADD R2, R0, 0xc8 ;  /* 0x000000c800027836 */ /* 0x000fc80000000000 */
[----:B------:R3:W-:Y:S01]  /*15d70*/  MUFU.TANH R25, R5 ;  /* 0x0000000500197308 */ /* 0x0007e20000002400 */
[----:B------:R-:W-:Y:S02]  /*15d80*/  FSEL R36, R24, -INF , !P0 ;  /* 0xff80000018247808 */ /* 0x000fe40004000000 */
[----:B------:R-:W-:Y:S02]  /*15d90*/  FSEL R182, R109, -INF , !P6 ;  /* 0xff8000006db67808 */ /* 0x000fe40007000000 */
[C---:B------:R-:W-:Y:S01]  /*15da0*/  ISETP.GE.AND P0, PT, R2.reuse, R6, PT ;  /* 0x000000060200720c */ /* 0x040fe20003f06270 */
[-C--:B-1----:R-:W-:Y:S01]  /*15db0*/  FMUL.FTZ R7, R45, R3.reuse ;  /* 0x000000032d077220 */ /* 0x082fe20000410000 */
[----:B------:R-:W-:Y:S01]  /*15dc0*/  ISETP.GE.AND P6, PT, R2, R4, PT ;  /* 0x000000040200720c */ /* 0x000fe20003fc6270 */
[----:B------:R-:W-:Y:S02]  /*15dd0*/  VIADD R2, R0, 0xc9 ;  /* 0x000000c900027836 */ /* 0x000fe40000000000 */
[----:B---3--:R-:W-:Y:S01]  /*15de0*/  FMUL.FTZ R5, R29, R3 ;  /* 0x000000031d057220 */ /* 0x008fe20000410000 */
[----:B------:R1:W-:Y:S01]  /*15df0*/  MUFU.TANH R43, R7 ;  /* 0x00000007002b7308 */ /* 0x0003e20000002400 */
[----:B------:R-:W-:Y:S01]  /*15e00*/  FSEL R95, R95, -INF , !P1 ;  /* 0xff8000005f5f7808 */ /* 0x000fe20004800000 */
[----:B------:R-:W-:Y:S01]  /*15e10*/  HMMA.16816.F32.BF16 R8, R8, R38, R12 ;  /* 0x000000260808723c */ /* 0x000fe2000004180c */
[----:B------:R-:W-:-:S05]  /*15e20*/  FSEL R187, R86, -INF , !P5 ;  /* 0xff80000056bb7808 */ /* 0x000fca0006800000 */
[----:B------:R3:W-:Y:S01]  /*15e30*/  MUFU.TANH R24, R5 ;  /* 0x0000000500187308 */ /* 0x0007e20000002400 */
[C---:B------:R-:W-:Y:S02]  /*15e40*/  ISETP.GE.AND P1, PT, R2.reuse, R6, PT ;  /* 0x000000060200720c */ /* 0x040fe40003f26270 */
[----:B------:R-:W-:Y:S01]  /*15e50*/  ISETP.GE.AND P5, PT, R2, R4, PT ;  /* 0x000000040200720c */ /* 0x000fe20003fa6270 */
[----:B------:R-:W-:Y:S02]  /*15e60*/  VIADD R2, R0, 0xd0 ;  /* 0x000000d000027836 */ /* 0x000fe40000000000 */
[-C--:B-1----:R-:W-:Y:S01]  /*15e70*/  FMUL.FTZ R7, R46, R3.reuse ;  /* 0x000000032e077220 */ /* 0x082fe20000410000 */
[----:B---3--:R-:W-:-:S03]  /*15e80*/  FMUL.FTZ R5, R30, R3 ;  /* 0x000000031e057220 */ /* 0x008fc60000410000 */
[----:B------:R1:W-:Y:S01]  /*15e90*/  MUFU.TANH R41, R7 ;  /* 0x0000000700297308 */ /* 0x0003e20000002400 */
[----:B------:R-:W-:Y:S02]  /*15ea0*/  FSEL R132, R83, -INF , !P2 ;  /* 0xff80000053847808 */ /* 0x000fe40005000000 */
[----:B------:R-:W-:-:S05]  /*15eb0*/  FSEL R189, R82, -INF , !P0 ;  /* 0xff80000052bd7808 */ /* 0x000fca0004000000 */
[----:B------:R3:W-:Y:S01]  /*15ec0*/  MUFU.TANH R17, R5 ;  /* 0x0000000500117308 */ /* 0x0007e20000002400 */
[----:B--2---:R-:W-:Y:S02]  /*15ed0*/  FSEL R109, R84, -INF , !P3 ;  /* 0xff800000546d7808 */ /* 0x004fe40005800000 */
[----:B------:R-:W-:Y:S01]  /*15ee0*/  ISETP.GE.AND P3, PT, R2, R6, PT ;  /* 0x000000060200720c */ /* 0x000fe20003f66270 */
[----:B-1----:R-:W-:Y:S01]  /*15ef0*/  FMUL.FTZ R7, R47, R3 ;  /* 0x000000032f077220 */ /* 0x002fe20000410000 */
[----:B---3--:R-:W-:-:S03]  /*15f00*/  VIADD R5, R0, 0xd1 ;  /* 0x000000d100057836 */ /* 0x008fc60000000000 */
[----:B------:R1:W2:Y:S02]  /*15f10*/  MUFU.TANH R40, R7 ;  /* 0x0000000700287308 */ /* 0x0002a40000002400 */
[C---:B------:R-:W-:Y:S02]  /*15f20*/  ISETP.GE.AND P2, PT, R5.reuse, R6, PT ;  /* 0x000000060500720c */ /* 0x040fe40003f46270 */
[-C--:B------:R-:W-:Y:S01]  /*15f30*/  ISETP.GE.AND P0, PT, R5, R4.reuse, PT ;  /* 0x000000040500720c */ /* 0x080fe20003f06270 */
[----:B------:R-:W-:Y:S01]  /*15f40*/  VIADD R5, R0, 0xd9 ;  /* 0x000000d900057836 */ /* 0x000fe20000000000 */
[----:B------:R-:W-:Y:S02]  /*15f50*/  FSEL R188, R85, -INF , !P4 ;  /* 0xff80000055bc7808 */ /* 0x000fe40006000000 */
[----:B------:R-:W-:Y:S02]  /*15f60*/  FSEL R39, R77, -INF , !P5 ;  /* 0xff8000004d277808 */ /* 0x000fe40006800000 */
[----:B------:R-:W-:Y:S01]  /*15f70*/  FSEL R191, R76, -INF , !P3 ;  /* 0xff8000004cbf7808 */ /* 0x000fe20005800000 */
[----:B-1----:R-:W-:Y:S01]  /*15f80*/  FMUL.FTZ R7, R31, R3 ;  /* 0x000000031f077220 */ /* 0x002fe20000410000 */
[----:B------:R-:W-:-:S02]  /*15f90*/  ISETP.GE.AND P4, PT, R2, R4, PT ;  /* 0x000000040200720c */ /* 0x000fc40003f86270 */
[C---:B------:R-:W-:Y:S01]  /*15fa0*/  ISETP.GE.AND P5, PT, R5.reuse, R6, PT ;  /* 0x000000060500720c */ /* 0x040fe20003fa6270 */
[----:B------:R1:W-:Y:S01]  /*15fb0*/  MUFU.TANH R18, R7 ;  /* 0x0000000700127308 */ /* 0x0003e20000002400 */
[----:B------:R-:W-:Y:S01]  /*15fc0*/  ISETP.GE.AND P3, PT, R5, R4, PT ;  /* 0x000000040500720c */ /* 0x000fe20003f66270 */
[----:B------:R-:W-:Y:S01]  /*15fd0*/  FMUL.FTZ R5, R22, R3 ;  /* 0x0000000316057220 */ /* 0x000fe20000410000 */
[----:B------:R-:W-:Y:S02]  /*15fe0*/  IADD3 R2, R0, 0xd8, RZ ;  /* 0x000000d800027810 */ /* 0x000fe40007ffe0ff */
[----:B------:R-:W-:Y:S02]  /*15ff0*/  FSEL R160, R80, -INF , !P6 ;  /* 0xff80000050a07808 */ /* 0x000fe40007000000 */
[----:B------:R-:W-:Y:S01]  /*16000*/  FSEL R190, R81, -INF , !P1 ;  /* 0xff80000051be7808 */ /* 0x000fe20004800000 */
[----:B------:R3:W-:Y:S01]  /*16010*/  MUFU.TANH R14, R5 ;  /* 0x00000005000e7308 */ /* 0x0007e20000002400 */
[----:B------:R-:W-:-:S02]  /*16020*/  ISETP.GE.AND P6, PT, R2, R6, PT ;  /* 0x000000060200720c */ /* 0x000fc40003fc6270 */
[----:B------:R-:W-:Y:S01]  /*16030*/  ISETP.GE.AND P1, PT, R2, R4, PT ;  /* 0x000000040200720c */ /* 0x000fe20003f26270 */
[----:B-1----:R-:W-:Y:S01]  /*16040*/  FMUL.FTZ R7, R20, R3 ;  /* 0x0000000314077220 */ /* 0x002fe20000410000 */
[----:B------:R-:W-:-:S03]  /*16050*/  VIADD R2, R0, 0xe0 ;  /* 0x000000e000027836 */ /* 0x000fc60000000000 */
[----:B------:R1:W-:Y:S01]  /*16060*/  MUFU.TANH R16, R7 ;  /* 0x0000000700107308 */ /* 0x0003e20000002400 */
[----:B---3--:R-:W-:Y:S01]  /*16070*/  VIADD R5, R0, 0xe8 ;  /* 0x000000e800057836 */ /* 0x008fe20000000000 */
[----:B------:R-:W-:Y:S02]  /*16080*/  FSEL R165, R57, -INF , !P4 ;  /* 0xff80000039a57808 */ /* 0x000fe40006000000 */
[----:B------:R-:W-:Y:S02]  /*16090*/  FSEL R192, R63, -INF , !P2 ;  /* 0xff8000003fc07808 */ /* 0x000fe40005000000 */
[----:B------:R-:W-:Y:S02]  /*160a0*/  FSEL R186, R49, -INF , !P1 ;  /* 0xff80000031ba7808 */ /* 0x000fe40004800000 */
[----:B------:R-:W-:Y:S01]  /*160b0*/  FSEL R195, R52, -INF , !P5 ;  /* 0xff80000034c37808 */ /* 0x000fe20006800000 */
[----:B-1----:R-:W-:Y:S01]  /*160c0*/  FMUL.FTZ R7, R21, R3 ;  /* 0x0000000315077220 */ /* 0x002fe20000410000 */
[----:B------:R-:W-:-:S03]  /*160d0*/  ISETP.GE.AND P4, PT, R2, R6, PT ;  /* 0x000000060200720c */ /* 0x000fc60003f86270 */
[----:B------:R1:W-:Y:S01]  /*160e0*/  MUFU.TANH R15, R7 ;  /* 0x00000007000f7308 */ /* 0x0003e20000002400 */
[----:B------:R-:W-:Y:S01]  /*160f0*/  ISETP.GE.AND P2, PT, R2, R4, PT ;  /* 0x000000040200720c */ /* 0x000fe20003f46270 */
[----:B------:R-:W-:Y:S01]  /*16100*/  VIADD R2, R0, 0xe1 ;  /* 0x000000e100027836 */ /* 0x000fe20000000000 */
[C---:B------:R-:W-:Y:S02]  /*16110*/  ISETP.GE.AND P1, PT, R5.reuse, R6, PT ;  /* 0x000000060500720c */ /* 0x040fe40003f26270 */
[-C--:B------:R-:W-:Y:S01]  /*16120*/  ISETP.GE.AND P5, PT, R5, R4.reuse, PT ;  /* 0x000000040500720c */ /* 0x080fe20003fa6270 */
[-C--:B------:R-:W-:Y:S01]  /*16130*/  FMUL.FTZ R5, R9, R3.reuse ;  /* 0x0000000309057220 */ /* 0x080fe20000410000 */
[----:B------:R-:W-:Y:S02]  /*16140*/  FSEL R193, R53, -INF , !P6 ;  /* 0xff80000035c17808 */ /* 0x000fe40007000000 */
[----:B------:R-:W-:Y:S01]  /*16150*/  ISETP.GE.AND P6, PT, R2, R4, PT ;  /* 0x000000040200720c */ /* 0x000fe20003fc6270 */
[----:B-1----:R-:W-:-:S04]  /*16160*/  FMUL.FTZ R7, R23, R3 ;  /* 0x0000000317077220 */ /* 0x002fc80000410000 */
[----:B------:R1:W3:Y:S01]  /*16170*/  MUFU.TANH R13, R7 ;  /* 0x00000007000d7308 */ /* 0x0002e20000002400 */
[----:B------:R-:W-:Y:S02]  /*16180*/  FSEL R63, R56, -INF , !P0 ;  /* 0xff800000383f7808 */ /* 0x000fe40004000000 */
[----:B------:R-:W-:Y:S01]  /*16190*/  ISETP.GE.AND P0, PT, R2, R6, PT ;  /* 0x000000060200720c */ /* 0x000fe20003f06270 */
[----:B------:R-:W-:Y:S01]  /*161a0*/  VIADD R2, R0, 0xe9 ;  /* 0x000000e900027836 */ /* 0x000fe20000000000 */
[----:B--2---:R-:W-:Y:S02]  /*161b0*/  FSEL R201, R40, -INF , !P6 ;  /* 0xff80000028c97808 */ /* 0x004fe40007000000 */
[----:B------:R-:W-:Y:S01]  /*161c0*/  FSEL R204, R25, -INF , !P1 ;  /* 0xff80000019cc7808 */ /* 0x000fe20004800000 */
[----:B-1----:R-:W-:Y:S02]  /*161d0*/  FMUL.FTZ R7, R8, R3 ;  /* 0x0000000308077220 */ /* 0x002fe40000410000 */
[----:B------:R1:W-:Y:S01]  /*161e0*/  MUFU.TANH R8, R5 ;  /* 0x0000000500087308 */ /* 0x0003e20000002400 */
[----:B------:R-:W-:-:S02]  /*161f0*/  FSEL R196, R48, -INF , !P3 ;  /* 0xff80000030c47808 */ /* 0x000fc40005800000 */
[----:B------:R-:W-:Y:S02]  /*16200*/  FSEL R202, R44, -INF , !P4 ;  /* 0xff8000002cca7808 */ /* 0x000fe40006000000 */
[----:B------:R-:W-:-:S03]  /*16210*/  ISETP.GE.AND P3, PT, R2, R6, PT ;  /* 0x000000060200720c */ /* 0x000fc60003f66270 */
[----:B------:R2:W4:Y:S01]  /*16220*/  MUFU.TANH R12, R7 ;  /* 0x00000007000c7308 */ /* 0x0005220000002400 */
[----:B------:R-:W-:Y:S01]  /*16230*/  ISETP.GE.AND P4, PT, R2, R4, PT ;  /* 0x000000040200720c */ /* 0x000fe20003f86270 */
[----:B-1----:R-:W-:-:S05]  /*16240*/  VIADD R5, R0, 0xf1 ;  /* 0x000000f100057836 */ /* 0x002fca0000000000 */
[C---:B------:R-:W-:Y:S02]  /*16250*/  ISETP.GE.AND P6, PT, R5.reuse, R6, PT ;  /* 0x000000060500720c */ /* 0x040fe40003fc6270 */
[----:B------:R-:W-:Y:S01]  /*16260*/  ISETP.GE.AND P1, PT, R5, R4, PT ;  /* 0x000000040500720c */ /* 0x000fe20003f26270 */
[-C--:B--2---:R-:W-:Y:S01]  /*16270*/  FMUL.FTZ R7, R10, R3.reuse ;  /* 0x000000030a077220 */ /* 0x084fe20000410000 */
[-C--:B------:R-:W-:Y:S01]  /*16280*/  FMUL.FTZ R5, R11, R3.reuse ;  /* 0x000000030b057220 */ /* 0x080fe20000410000 */
[----:B------:R-:W-:Y:S01]  /*16290*/  FMUL.FTZ R3, R96, R3 ;  /* 0x0000000360037220 */ /* 0x000fe20000410000 */
[----:B------:R-:W-:Y:S01]  /*162a0*/  VIADD R2, R0, 0xf0 ;  /* 0x000000f000027836 */ /* 0x000fe20000000000 */
[----:B------:R-:W-:Y:S02]  /*162b0*/  FSEL R200, R41, -INF , !P2 ;  /* 0xff80000029c87808 */ /* 0x000fe40005000000 */
[----:B------:R-:W-:Y:S01]  /*162c0*/  FSEL R203, R43, -INF , !P0 ;  /* 0xff8000002bcb7808 */ /* 0x000fe20004000000 */
[----:B------:R-:W1:Y:S01]  /*162d0*/  MUFU.TANH R7, R7 ;  /* 0x0000000700077308 */ /* 0x000e620000002400 */
[----:B------:R-:W-:-:S02]  /*162e0*/  ISETP.GE.AND P2, PT, R2, R6, PT ;  /* 0x000000060200720c */ /* 0x000fc40003f46270 */
[----:B------:R-:W-:Y:S01]  /*162f0*/  ISETP.GE.AND P0, PT, R2, R4, PT ;  /* 0x000000040200720c */ /* 0x000fe20003f06270 */
[----:B------:R-:W-:Y:S01]  /*16300*/  VIADD R2, R0, 0xf8 ;  /* 0x000000f800027836 */ /* 0x000fe20000000000 */
[----:B---3--:R-:W-:-:S03]  /*16310*/  FSEL R208, R13, -INF , !P1 ;  /* 0xff8000000dd07808 */ /* 0x008fc60004800000 */
[----:B------:R-:W2:Y:S01]  /*16320*/  MUFU.TANH R5, R5 ;  /* 0x0000000500057308 */ /* 0x000ea20000002400 */
[----:B------:R-:W-:-:S07]  /*16330*/  ISETP.GE.AND P1, PT, R211, 0x2, PT ;  /* 0x00000002d300780c */ /* 0x000fce0003f26270 */
[----:B------:R-:W3:Y:S01]  /*16340*/  MUFU.TANH R3, R3 ;  /* 0x0000000300037308 */ /* 0x000ee20000002400 */
[----:B------:R-:W-:Y:S02]  /*16350*/  FSEL R25, R17, -INF , !P5 ;  /* 0xff80000011197808 */ /* 0x000fe40006800000 */
[----:B------:R-:W-:Y:S01]  /*16360*/  FSEL R206, R24, -INF , !P3 ;  /* 0xff80000018ce7808 */ /* 0x000fe20005800000 */
[----:B------:R-:W-:Y:S01]  /*16370*/  BAR.SYNC.DEFER_BLOCKING 0x0 ;  /* 0x0000000000007b1d */ /* 0x000fe20000010000 */
[C---:B------:R-:W-:Y:S02]  /*16380*/  ISETP.GE.AND P5, PT, R2.reuse, R6, PT ;  /* 0x000000060200720c */ /* 0x040fe40003fa6270 */
[----:B------:R-:W-:Y:S01]  /*16390*/  ISETP.GE.AND P3, PT, R2, R4, PT ;  /* 0x000000040200720c */ /* 0x000fe20003f66270 */
[----:B------:R-:W-:Y:S01]  /*163a0*/  VIADD R2, R0, 0xf9 ;  /* 0x000000f900027836 */ /* 0x000fe20000000000 */
[----:B------:R-:W-:Y:S02]  /*163b0*/  FSEL R205, R18, -INF , !P4 ;  /* 0xff80000012cd7808 */ /* 0x000fe40006000000 */
[----:B------:R-:W-:-:S02]  /*163c0*/  FSEL R209, R16, -INF , !P2 ;  /* 0xff80000010d17808 */ /* 0x000fc40005000000 */
[----:B------:R-:W-:Y:S02]  /*163d0*/  FSEL R207, R14, -INF , !P0 ;  /* 0xff8000000ecf7808 */ /* 0x000fe40004000000 */
[----:B------:R-:W-:Y:S01]  /*163e0*/  FSEL R210, R15, -INF , !P6 ;  /* 0xff8000000fd27808 */ /* 0x000fe20007000000 */
[----:B------:R-:W-:Y:S01]  /*163f0*/  BSSY B1, `(.L_x_2942) ;  /* 0x0000089000017945 */ /* 0x000fe20003800000 */
[C---:B------:R-:W-:Y:S02]  /*16400*/  ISETP.GE.AND P4, PT, R2.reuse, R6, PT ;  /* 0x000000060200720c */ /* 0x040fe40003f86270 */
[----:B------:R-:W-:Y:S02]  /*16410*/  ISETP.GE.AND P2, PT, R2, R4, PT ;  /* 0x000000040200720c */ /* 0x000fe40003f46270 */
[----:B------:R-:W-:Y:S02]  /*16420*/  ISETP.NE.U32.AND P0, PT, R238, RZ, PT ;  /* 0x000000ffee00720c */ /* 0x000fe40003f05070 */
[----:B------:R-:W-:-:S02]  /*16430*/  ISETP.GE.AND P6, PT, R0, R6, PT ;  /* 0x000000060000720c */ /* 0x000fc40003fc6270 */
[----:B------:R-:W-:Y:S02]  /*16440*/  LOP3.LUT R0, R194, R197, RZ, 0xfc, !PT ;  /* 0x000000c5c2007212 */ /* 0x000fe400078efcff */
[----:B------:R-:W-:Y:S02]  /*16450*/  ISETP.NE.AND.EX P0, PT, R239, RZ, PT, P0 ;  /* 0x000000ffef00720c */ /* 0x000fe40003f05300 */
[----:B----4-:R-:W-:Y:S02]  /*16460*/  FSEL R197, R12, -INF , !P5 ;  /* 0xff8000000cc57808 */ /* 0x010fe40006800000 */
[----:B-1----:R-:W-:Y:S02]  /*16470*/  FSEL R194, R7, -INF , !P3 ;  /* 0xff80000007c27808 */ /* 0x002fe40005800000 */
[----:B------:R-:W-:Y:S02]  /*16480*/  FSEL R211, R8, -INF , !P4 ;  /* 0xff80000008d37808 */ /* 0x000fe40006000000 */
[----:B--2---:R-:W-:-:S02]  /*16490*/  FSEL R212, R5, -INF , !P2 ;  /* 0xff80000005d47808 */ /* 0x004fc40005000000 */
[----:B---3--:R-:W-:Y:S01]  /*164a0*/  FSEL R18, R3, -INF , !P6 ;  /* 0xff80000003127808 */ /* 0x008fe20007000000 */
[----:B------:R-:W-:Y:S06]  /*164b0*/  @!P1 BRA `(.L_x_2943) ;  /* 0x0000000400f09947 */ /* 0x000fec0003800000 */
[----:B------:R-:W-:Y:S04]  /*164c0*/  BSSY B0, `(.L_x_2944) ;  /* 0x0000041000007945 */ /* 0x000fe80003800000 */
[----:B------:R-:W-:Y:S05]  /*164d0*/  @!P0 BRA `(.L_x_2945) ;  /* 0x0000000000f08947 */ /* 0x000fea0003800000 */
[----:B------:R-:W2:Y:S01]  /*164e0*/  LD.E R3, desc[UR6][R26.64+0x170] ;  /* 0x000170061a037980 */ /* 0x000ea2000c101900 */
[----:B------:R-:W-:Y:S02]  /*164f0*/  IABS R7, R213 ;  /* 0x000000d500077213 */ /* 0x000fe40000000000 */
[----:B------:R-:W-:-:S04]  /*16500*/  IADD3 R11, R213, -0x100, RZ ;  /* 0xffffff00d50b7810 */ /* 0x000fc80007ffe0ff */
[----:B------:R-:W-:Y:S02]  /*16510*/  IABS R10, R11 ;  /* 0x0000000b000a7213 */ /* 0x000fe40000000000 */
[-C--:B--2---:R-:W-:Y:S02]  /*16520*/  IABS R2, R3.reuse ;  /* 0x0000000300027213 */ /* 0x084fe40000000000 */
[----:B------:R-:W-:Y:S02]  /*16530*/  IABS R12, R3 ;  /* 0x00000003000c7213 */ /* 0x000fe40000000000 */
        /* <DEDUP_REMOVED lines=22> */
[-C--:B------:R-:W-:Y:S02]  /*166a0*/  LOP3.LUT R2, R11, R3.reuse, RZ, 0x3c, !PT ;  /* 0x000000030b027212 */ /* 0x080fe400078e3cff */
[----:B------:R-:W-:-:S02]  /*166b0*/  LOP3.LUT R8, R213, R3, RZ, 0x3c, !PT ;  /* 0x00000003d5087212 */ /* 0x000fc400078e3cff */
[----:B------:R-:W-:Y:S02]  /*166c0*/  ISETP.GE.AND P2, PT, R2, RZ, PT ;  /* 0x000000ff0200720c */ /* 0x000fe40003f46270 */
[----:B------:R-:W-:Y:S02]  /*166d0*/  ISETP.GE.AND P4, PT, R8, RZ, PT ;  /* 0x000000ff0800720c */ /* 0x000fe40003f86270 */
[----:B------:R-:W-:Y:S01]  /*166e0*/  ISETP.NE.AND P3, PT, R3, RZ, PT ;  /* 0x000000ff0300720c */ /* 0x000fe20003f65270 */
[----:B------:R-:W2:Y:S01]  /*166f0*/  LD.E.64 R8, desc[UR6][R26.64+0x38] ;  /* 0x000038061a087980 */ /* 0x000ea2000c101b00 */
        /* <DEDUP_REMOVED lines=21> */
[----:B----4-:R-:W-:Y:S02]  /*16850*/  IMAD R5, R11, R12, RZ ;  /* 0x0000000c0b057224 */ /* 0x010fe400078e02ff */
[----:B------:R-:W-:-:S04]  /*16860*/  IMAD.WIDE.U32 R2, R12, R10, R2 ;  /* 0x0000000a0c027225 */ /* 0x000fc800078e0002 */
[----:B------:R-:W-:-:S04]  /*16870*/  IMAD R5, R10, R7, R5 ;  /* 0x000000070a057224 */ /* 0x000fc800078e0205 */
[----:B------:R-:W-:Y:S01]  /*16880*/  IMAD.IADD R3, R3, 0x1, R5 ;  /* 0x0000000103037824 */ /* 0x000fe200078e0205 */
[----:B------:R-:W-:Y:S05]  /*16890*/  BRA `(.L_x_2946) ;  /* 0x00000000000c7947 */ /* 0x000fea0003800000 */
.L_x_2945:
[----:B------:R-:W2:Y:S02]  /*168a0*/  LD.E R2, desc[UR6][R26.64+0x38] ;  /* 0x000038061a027980 */ /* 0x000ea4000c101900 */
[----:B--2---:R-:W-:-:S04]  /*168b0*/  LEA R2, -R2, RZ, 0x8 ;  /* 0x000000ff02027211 */ /* 0x004fc800078e41ff */
[----:B------:R-:W-:Y:S02]  /*168c0*/  SHF.R.S32.HI R3, RZ, 0x1f, R2 ;  /* 0x0000001fff037819 */ /* 0x000fe40000011402 */
.L_x_2946:
[----:B------:R-:W-:Y:S05]  /*168d0*/  BSYNC B0 ;  /* 0x0000000000007941 */ /* 0x000fea0003800000 */
.L_x_2944:
[----:B------:R-:W-:Y:S01]  /*168e0*/  IMAD.SHL.U32 R7, R60, 0x20, RZ ;  /* 0x000000203c077824 */ /* 0x000fe200078e00ff */
[----:B------:R-:W-:Y:S02]  /*168f0*/  LEA R214, P3, R2, R214, 0x1 ;  /* 0x000000d602d67211 */ /* 0x000fe400078608ff */
[----:B------:R-:W-:Y:S02]  /*16900*/  SHF.L.U64.HI R5, R60, 0x5, R61 ;  /* 0x000000053c057819 */ /* 0x000fe4000001023d */
[----:B------:R-:W-:Y:S01]  /*16910*/  IADD3 R8, P2, R214, R7, RZ ;  /* 0x00000007d6087210 */ /* 0x000fe20007f5e0ff */
[----:B------:R-:W-:Y:S01]  /*16920*/  IMAD.MOV.U32 R10, RZ, RZ, R214 ;  /* 0x000000ffff0a7224 */ /* 0x000fe200078e00d6 */
[----:B------:R-:W-:Y:S01]  /*16930*/  LEA.HI.X R215, R2, R215, R3, 0x1, P3 ;  /* 0x000000d702d77211 */ /* 0x000fe200018f0c03 */
[----:B------:R1:W-:Y:S01]  /*16940*/  STL [R1+0x14], R214 ;  /* 0x000014d601007387 */ /* 0x0003e20000100800 */
[----:B------:R-:W-:-:S03]  /*16950*/  IADD3 R2, P3, R8, R7, RZ ;  /* 0x0000000708027210 */ /* 0x000fc60007f7e0ff */
[----:B------:R-:W-:Y:S01]  /*16960*/  IMAD.X R9, R215, 0x1, R5, P2 ;  /* 0x00000001d7097824 */ /* 0x000fe200010e0605 */
[-C--:B------:R-:W-:Y:S01]  /*16970*/  IADD3 R12, P2, R2, R7.reuse, RZ ;  /* 0x00000007020c7210 */ /* 0x080fe20007f5e0ff */
[----:B------:R-:W-:Y:S01]  /*16980*/  IMAD.MOV.U32 R11, RZ, RZ, R215 ;  /* 0x000000ffff0b7224 */ /* 0x000fe200078e00d7 */
[----:B------:R1:W-:Y:S01]  /*16990*/  STL [R1+0x10], R215 ;  /* 0x000010d701007387 */ /* 0x0003e20000100800 */
[--C-:B------:R-:W-:Y:S01]  /*169a0*/  IMAD.X R3, R9, 0x1, R5.reuse, P3 ;  /* 0x0000000109037824 */ /* 0x100fe200018e0605 */
[-C--:B------:R-:W-:Y:S02]  /*169b0*/  IADD3 R14, P3, R12, R7.reuse, RZ ;  /* 0x000000070c0e7210 */ /* 0x080fe40007f7e0ff */
[----:B------:R-:W-:Y:S01]  /*169c0*/  @!PT LDS RZ, [RZ] ;  /* 0x00000000fffff984 */ /* 0x000fe20000000800 */
[----:B------:R-:W-:Y:S01]  /*169d0*/  @!PT LDS RZ, [RZ] ;  /* 0x00000000fffff984 */ /* 0x000fe20000000800 */
[----:B------:R-:W-:Y:S01]  /*169e0*/  @!PT LDS RZ, [RZ] ;  /* 0x00000000fffff984 */ /* 0x000fe20000000800 */
[----:B------:R2:W-:Y:S01]  /*169f0*/  LDGSTS.E.BYPASS.LTC128B.128 [R233+0x2000], desc[UR6][R10.64] ;  /* 0x020000000ae97fae */ /* 0x0005e2000b901d46 */
[--C-:B------:R-:W-:Y:S01]  /*16a00*/  IMAD.X R13, R3, 0x1, R5.reuse, P2 ;  /* 0x00000001030d7824 */ /* 0x100fe200010e0605 */
[----:B------:R-:W-:Y:S02]  /*16a10*/  IADD3 R16, P2, R14, R7, RZ ;  /* 0x000000070e107210 */ /* 0x000fe40007f5e0ff */
[----:B------:R3:W-:Y:S01]  /*16a20*/  LDGSTS.E.BYPASS.LTC128B.128 [R233+0x2800], desc[UR6][R8.64] ;  /* 0x0280000008e97fae */ /* 0x0007e2000b901d46 */
[----:B------:R-:W-:-:S03]  /*16a30*/  IMAD.X R15, R13, 0x1, R5, P3 ;  /* 0x000000010d0f7824 */ /* 0x000fc600018e0605 */
[----:B------:R4:W-:Y:S01]  /*16a40*/  LDGSTS.E.BYPASS.LTC128B.128 [R233+0x3000], desc[UR6][R2.64] ;  /* 0x0300000002e97fae */ /* 0x0009e2000b901d46 */
[----:B------:R-:W-:-:S03]  /*16a50*/  IMAD.X R17, R15, 0x1, R5, P2 ;  /* 0x000000010f117824 */ /* 0x000fc600010e0605 */
[----:B------:R-:W-:Y:S04]  /*16a60*/  LDGSTS.E.BYPASS.LTC128B.128 [R233+0x3800], desc[UR6][R12.64] ;  /* 0x038000000ce97fae */ /* 0x000fe8000b901d46 */
[----:B------:R5:W-:Y:S04]  /*16a70*/  LDGSTS.E.BYPASS.LTC128B.128 [R233+0x4000], desc[UR6][R14.64] ;  /* 0x040000000ee97fae */ /* 0x000be8000b901d46 */
[----:B------:R1:W-:Y:S01]  /*16a80*/  LDGSTS.E.BYPASS.LTC128B.128 [R233+0x4800], desc[UR6][R16.64] ;  /* 0x0480000010e97fae */ /* 0x0003e2000b901d46 */
[----:B--2---:R-:W-:-:S04]  /*16a90*/  IADD3 R10, P3, R16, R7, RZ ;  /* 0x00000007100a7210 */ /* 0x004fc80007f7e0ff */
[----:B---3--:R-:W-:Y:S01]  /*16aa0*/  IADD3 R8, P2, R10, R7, RZ ;  /* 0x000000070a087210 */ /* 0x008fe20007f5e0ff */
[----:B------:R-:W-:-:S03]  /*16ab0*/  IMAD.X R11, R17, 0x1, R5, P3 ;  /* 0x00000001110b7824 */ /* 0x000fc600018e0605 */
[-C--:B----4-:R-:W-:Y:S01]  /*16ac0*/  IADD3 R2, P3, R8, R7.reuse, RZ ;  /* 0x0000000708027210 */ /* 0x090fe20007f7e0ff */
[--C-:B------:R-:W-:Y:S01]  /*16ad0*/  IMAD.X R9, R11, 0x1, R5.reuse, P2 ;  /* 0x000000010b097824 */ /* 0x100fe200010e0605 */
[----:B------:R2:W-:Y:S03]  /*16ae0*/  LDGSTS.E.BYPASS.LTC128B.128 [R233+0x5000], desc[UR6][R10.64] ;  /* 0x050000000ae97fae */ /* 0x0005e6000b901d46 */
[----:B------:R-:W-:Y:S01]  /*16af0*/  IMAD.X R3, R9, 0x1, R5, P3 ;  /* 0x0000000109037824 */ /* 0x000fe200018e0605 */
[----:B------:R3:W-:Y:S01]  /*16b00*/  LDGSTS.E.BYPASS.LTC128B.128 [R233+0x5800], desc[UR6][R8.64] ;  /* 0x0580000008e97fae */ /* 0x0007e2000b901d46 */
[----:B-----5:R-:W-:-:S03]  /*16b10*/  IADD3 R14, P2, R2, R7, RZ ;  /* 0x00000007020e7210 */ /* 0x020fc60007f5e0ff */
[----:B------:R4:W-:Y:S01]  /*16b20*/  LDGSTS.E.BYPASS.LTC128B.128 [R233+0x6000], desc[UR6][R2.64] ;  /* 0x0600000002e97fae */ /* 0x0009e2000b901d46 */
[----:B-1----:R-:W-:Y:S01]  /*16b30*/  IADD3 R16, P3, R14, R7, RZ ;  /* 0x000000070e107210 */ /* 0x002fe20007f7e0ff */
[----:B------:R-:W-:-:S03]  /*16b40*/  IMAD.X R15, R3, 0x1, R5, P2 ;  /* 0x00000001030f7824 */ /* 0x000fc600010e0605 */
[-C--:B------:R-:W-:Y:S01]  /*16b50*/  IADD3 R12, P2, R16, R7.reuse, RZ ;  /* 0x00000007100c7210 */ /* 0x080fe20007f5e0ff */
[--C-:B------:R-:W-:Y:S01]  /*16b60*/  IMAD.X R17, R15, 0x1, R5.reuse, P3 ;  /* 0x000000010f117824 */ /* 0x100fe200018e0605 */
[----:B------:R1:W-:Y:S03]  /*16b70*/  LDGSTS.E.BYPASS.LTC128B.128 [R233+0x6800], desc[UR6][R14.64] ;  /* 0x068000000ee97fae */ /* 0x0003e6000b901d46 */
[----:B------:R-:W-:Y:S01]  /*16b80*/  IMAD.X R13, R17, 0x1, R5, P2 ;  /* 0x00000001110d7824 */ /* 0x000fe200010e0605 */
        /* <DEDUP_REMOVED lines=10> */
[----:B-1----:R-:W-:-:S03]  /*16c30*/  IADD3 R14, P2, R2, R7, RZ ;  /* 0x00000007020e7210 */ /* 0x002fc60007f5e0ff */
[----:B------:R2:W-:Y:S02]  /*16c40*/  LDGSTS.E.BYPASS.LTC128B.128 [R233+0x9000], desc[UR6][R2.64] ;  /* 0x0900000002e97fae */ /* 0x0005e4000b901d46 */
[----:B------:R-:W-:-:S05]  /*16c50*/  IMAD.X R15, R3, 0x1, R5, P2 ;  /* 0x00000001030f7824 */ /* 0x000fca00010e0605 */
[----:B------:R2:W-:Y:S04]  /*16c60*/  LDGSTS.E.BYPASS.LTC128B.128 [R233+0x9800], desc[UR6][R14.64] ;  /* 0x098000000ee97fae */ /* 0x0005e8000b901d46 */
[----:B------:R-:W0:Y:S02]  /*16c70*/  LDGDEPBAR ;  /* 0x00000000000079af */ /* 0x000e240000000000 */
.L_x_2943:
[----:B------:R-:W-:Y:S05]  /*16c80*/  BSYNC B1 ;  /* 0x0000000000017941 */ /* 0x000fea0003800000 */
.L_x_2942:
[----:B--2---:R-:W-:-:S04]  /*16c90*/  FMNMX.FTZ R2, R115, R112, !PT ;  /* 0x0000007073027209 */ /* 0x004fc80007810000 */
[----:B------:R-:W-:-:S04]  /*16ca0*/  FMNMX.FTZ R2, R116, R2, !PT ;  /* 0x0000000274027209 */ /* 0x000fc80007810000 */
[----:B------:R-:W-:Y:S02]  /*16cb0*/  FMNMX.FTZ R37, R117, R2, !PT ;  /* 0x0000000275257209 */ /* 0x000fe40007810000 */
        /* <DEDUP_REMOVED lines=87> */
[----:B------:R-:W-:Y:S02]  /*17230*/  LEA R222, R0, UR4, 0x1 ;  /* 0x0000000400de7c11 */ /* 0x000fe4000f8e08ff */
[----:B------:R-:W-:Y:S02]  /*17240*/  FMNMX.FTZ R37, R95, R37, !PT ;  /* 0x000000255f257209 */ /* 0x000fe40007810000 */
[----:B------:R-:W-:Y:S01]  /*17250*/  LEA R225, R231, R222, 0x1 ;  /* 0x000000dee7e17211 */ /* 0x000fe200078e08ff */
[----:B------:R-:W-:Y:S01]  /*17260*/  LDSM.16.MT88.4 R12, [R222+0xa000] ;  /* 0x00a00000de0c783b */ /* 0x000fe20000004200 */
[----:B------:R-:W-:-:S02]  /*17270*/  FMNMX.FTZ R37, R109, R37, !PT ;  /* 0x000000256d257209 */ /* 0x000fc40007810000 */
[----:B------:R-:W-:Y:S01]  /*17280*/  LEA R223, R42, R222, 0x1 ;  /* 0x000000de2adf7211 */ /* 0x000fe200078e08ff */
[----:B------:R-:W-:Y:S01]  /*17290*/  LDSM.16.MT88.4 R28, [R225+0xa000] ;  /* 0x00a00000e11c783b */ /* 0x000fe20000004200 */
[----:B------:R-:W-:Y:S02]  /*172a0*/  FMNMX.FTZ R37, R132, R37, !PT ;  /* 0x0000002584257209 */ /* 0x000fe40007810000 */
[----:B------:R-:W-:Y:S01]  /*172b0*/  LEA R224, R231, R223, 0x1 ;  /* 0x000000dfe7e07211 */ /* 0x000fe200078e08ff */
        /* <DEDUP_REMOVED lines=32> */
[----:B--2---:R-:W-:Y:S01]  /*174c0*/  FMUL.FTZ R3, R2, R37 ;  /* 0x0000002502037220 */ /* 0x004fe20000410000 */
[----:B------:R-:W-:-:S04]  /*174d0*/  FMNMX.FTZ R5, R191, R5, !PT ;  /* 0x00000005bf057209 */ /* 0x000fc80007810000 */
        /* <DEDUP_REMOVED lines=11> */
[----:B-1----:R-:W-:-:S03]  /*17590*/  FFMA.FTZ R5, R112, R2, -R3 ;  /* 0x0000000270057223 */ /* 0x002fc60000010803 */
[----:B------:R-:W-:Y:S01]  /*175a0*/  FMNMX.FTZ R38, R209, R38, !PT ;  /* 0x00000026d1267209 */ /* 0x000fe20007810000 */
[----:B------:R1:W-:Y:S03]  /*175b0*/  MUFU.EX2 R249, R5 ;  /* 0x0000000500f97308 */ /* 0x0003e60000000800 */
[----:B------:R-:W-:-:S04]  /*175c0*/  FMNMX.FTZ R38, R210, R38, !PT ;  /* 0x00000026d2267209 */ /* 0x000fc80007810000 */
[----:B------:R-:W-:-:S04]  /*175d0*/  FMNMX.FTZ R38, R197, R38, !PT ;  /* 0x00000026c5267209 */ /* 0x000fc80007810000 */
[----:B------:R-:W-:-:S05]  /*175e0*/  FMNMX.FTZ R38, R211, R38, !PT ;  /* 0x00000026d3267209 */ /* 0x000fca0007810000 */
[----:B------:R-:W2:Y:S01]  /*175f0*/  SHFL.BFLY PT, R8, R38, 0x2, 0x1f ;  /* 0x0c401f0026087f89 */ /* 0x000ea200000e0000 */
[----:B-1----:R-:W-:-:S04]  /*17600*/  FFMA.FTZ R5, R116, R2, -R3 ;  /* 0x0000000274057223 */ /* 0x002fc80000010803 */
[----:B------:R1:W-:Y:S02]  /*17610*/  MUFU.EX2 R251, R5 ;  /* 0x0000000500fb7308 */ /* 0x0003e40000000800 */
[----:B-1----:R-:W-:Y:S01]  /*17620*/  FFMA.FTZ R5, R117, R2, -R3 ;  /* 0x0000000275057223 */ /* 0x002fe20000010803 */
[----:B--2---:R-:W-:-:S05]  /*17630*/  FMNMX.FTZ R38, R38, R8, !PT ;  /* 0x0000000826267209 */ /* 0x004fca0007810000 */
[----:B------:R1:W-:Y:S02]  /*17640*/  MUFU.EX2 R96, R5 ;  /* 0x0000000500607308 */ /* 0x0003e40000000800 */
[----:B-1----:R-:W-:-:S06]  /*17650*/  FFMA.FTZ R5, R113, R2, -R3 ;  /* 0x0000000271057223 */ /* 0x002fcc0000010803 */
[----:B------:R1:W-:Y:S02]  /*17660*/  MUFU.EX2 R10, R5 ;  /* 0x00000005000a7308 */ /* 0x0003e40000000800 */
[----:B-1----:R-:W-:-:S06]  /*17670*/  FFMA.FTZ R5, R111, R2, -R3 ;  /* 0x000000026f057223 */ /* 0x002fcc0000010803 */
[----:B------:R1:W-:Y:S02]  /*17680*/  MUFU.EX2 R112, R5 ;  /* 0x0000000500707308 */ /* 0x0003e40000000800 */
[----:B-1----:R-:W-:-:S06]  /*17690*/  FFMA.FTZ R5, R106, R2, -R3 ;  /* 0x000000026a057223 */ /* 0x002fcc0000010803 */
[----:B------:R1:W2:Y:S02]  /*176a0*/  MUFU.EX2 R11, R5 ;  /* 0x00000005000b7308 */ /* 0x0002a40000000800 */
[----:B-1----:R-:W-:-:S06]  /*176b0*/  FFMA.FTZ R5, R105, R2, -R3 ;  /* 0x0000000269057223 */ /* 0x002fcc0000010803 */
[----:B------:R1:W-:Y:S02]  /*176c0*/  MUFU.EX2 R115, R5 ;  /* 0x0000000500737308 */ /* 0x0003e40000000800 */
[----:B-1----:R-:W-:-:S06]  /*176d0*/  FFMA.FTZ R5, R104, R2, -R3 ;  /* 0x0000000268057223 */ /* 0x002fcc0000010803 */
[----:B------:R1:W-:Y:S02]  /*176e0*/  MUFU.EX2 R9, R5 ;  /* 0x0000000500097308 */ /* 0x0003e40000000800 */
[----:B-1----:R-:W-:-:S06]  /*176f0*/  FFMA.FTZ R5, R103, R2, -R3 ;  /* 0x0000000267057223 */ /* 0x002fcc0000010803 */
[----:B------:R1:W-:Y:S08]  /*17700*/  MUFU.EX2 R103, R7 ;  /* 0x0000000700677308 */ /* 0x0003f00000000800 */
[----:B------:R3:W-:Y:S01]  /*17710*/  MUFU.EX2 R116, R5 ;  /* 0x0000000500747308 */ /* 0x0007e20000000800 */
[----:B-1----:R-:W1:Y:S01]  /*17720*/  SHFL.BFLY PT, R7, R38, 0x1, 0x1f ;  /* 0x0c201f0026077f89 */ /* 0x002e6200000e0000 */
[----:B---3--:R-:W-:-:S06]  /*17730*/  FFMA.FTZ R5, R99, R2, -R3 ;  /* 0x0000000263057223 */ /* 0x008fcc0000010803 */
[----:B------:R3:W-:Y:S01]  /*17740*/  MUFU.EX2 R99, R5 ;  /* 0x0000000500637308 */ /* 0x0007e20000000800 */
[----:B-1----:R-:W-:-:S04]  /*17750*/  FMNMX.FTZ R38, R38, R7, !PT ;  /* 0x0000000726267209 */ /* 0x002fc80007810000 */
[----:B------:R-:W-:Y:S01]  /*17760*/  FSETP.NEU.FTZ.AND P2, PT, R38, -INF , PT ;  /* 0xff8000002600780b */ /* 0x000fe20003f5d000 */
[--C-:B---3--:R-:W-:Y:S01]  /*17770*/  FFMA.FTZ R5, R97, R2, -R3.reuse ;  /* 0x0000000261057223 */ /* 0x108fe20000010803 */
[----:B------:R-:W-:Y:S01]  /*17780*/  FMUL.FTZ R7, R2, R38 ;  /* 0x0000002602077220 */ /* 0x000fe20000410000 */
[----:B--2---:R-:W-:Y:S02]  /*17790*/  MOV R97, R11 ;  /* 0x0000000b00617202 */ /* 0x004fe40000000f00 */
[----:B------:R1:W-:Y:S01]  /*177a0*/  MUFU.EX2 R48, R5 ;  /* 0x0000000500307308 */ /* 0x0003e20000000800 */
[----:B------:R-:W-:Y:S01]  /*177b0*/  F2FP.BF16.F32.PACK_AB R11, R96, R251 ;  /* 0x000000fb600b723e */ /* 0x000fe200000010ff */
[----:B-1----:R-:W-:-:S06]  /*177c0*/  FFMA.FTZ R5, R94, R2, -R3 ;  /* 0x000000025e057223 */ /* 0x002fcc0000010803 */
[----:B------:R1:W2:Y:S02]  /*177d0*/  MUFU.EX2 R8, R5 ;  /* 0x0000000500087308 */ /* 0x0002a40000000800 */
[----:B-1----:R-:W-:-:S06]  /*177e0*/  FFMA.FTZ R5, R93, R2, -R3 ;  /* 0x000000025d057223 */ /* 0x002fcc0000010803 */
[----:B------:R1:W-:Y:S02]  /*177f0*/  MUFU.EX2 R111, R5 ;  /* 0x00000005006f7308 */ /* 0x0003e40000000800 */
[----:B-1----:R-:W-:-:S06]  /*17800*/  FFMA.FTZ R5, R92, R2, -R3 ;  /* 0x000000025c057223 */ /* 0x002fcc0000010803 */
[----:B------:R1:W-:Y:S02]  /*17810*/  MUFU.EX2 R102, R5 ;  /* 0x0000000500667308 */ /* 0x0003e40000000800 */
[----:B-1----:R-:W-:-:S06]  /*17820*/  FFMA.FTZ R5, R91, R2, -R3 ;  /* 0x000000025b057223 */ /* 0x002fcc0000010803 */
[----:B------:R1:W-:Y:S02]  /*17830*/  MUFU.EX2 R106, R5 ;  /* 0x00000005006a7308 */ /* 0x0003e40000000800 */
[----:B-1----:R-:W-:-:S06]  /*17840*/  FFMA.FTZ R5, R88, R2, -R3 ;  /* 0x0000000258057223 */ /* 0x002fcc0000010803 */
[----:B------:R1:W-:Y:S02]  /*17850*/  MUFU.EX2 R105, R5 ;  /* 0x0000000500697308 */ /* 0x0003e40000000800 */
[----:B-1----:R-:W-:Y:S01]  /*17860*/  FSEL R5, R7, RZ, P2 ;  /* 0x000000ff07057208 */ /* 0x002fe20001000000 */
[----:B------:R-:W-:-:S04]  /*17870*/  FFMA.FTZ R7, R87, R2, -R3 ;  /* 0x0000000257077223 */ /* 0x000fc80000010803 */
[----:B------:R-:W-:Y:S01]  /*17880*/  FFMA.FTZ R0, R121, R2, -R5 ;  /* 0x0000000279007223 */ /* 0x000fe20000010805 */
[----:B------:R1:W-:Y:S01]  /*17890*/  MUFU.EX2 R104, R7 ;  /* 0x0000000700687308 */ /* 0x0003e20000000800 */
[----:B--2---:R-:W-:-:S07]  /*178a0*/  MOV R121, R8 ;  /* 0x0000000800797202 */ /* 0x004fce0000000f00 */
[----:B------:R2:W-:Y:S01]  /*178b0*/  MUFU.EX2 R24, R0 ;  /* 0x0000000000187308 */ /* 0x0005e20000000800 */
[----:B-1----:R-:W-:-:S07]  /*178c0*/  FFMA.FTZ R7, R18, R2, -R5 ;  /* 0x0000000212077223 */ /* 0x002fce0000010805 */
[----:B------:R1:W3:Y:S01]  /*178d0*/  MUFU.EX2 R92, R7 ;  /* 0x00000007005c7308 */ /* 0x0002e20000000800 */
[----:B--2---:R-:W-:-:S07]  /*178e0*/  FFMA.FTZ R0, R125, R2, -R5 ;  /* 0x000000027d007223 */ /* 0x004fce0000010805 */
[----:B------:R2:W-:Y:S01]  /*178f0*/  MUFU.EX2 R93, R0 ;  /* 0x00000000005d7308 */ /* 0x0005e20000000800 */
[----:B-1----:R-:W-:Y:S02]  /*17900*/  MOV R7, R10 ;  /* 0x0000000a00077202 */ /* 0x002fe40000000f00 */
[----:B---3--:R-:W-:Y:S01]  /*17910*/  F2FP.BF16.F32.PACK_AB R8, R24, R92 ;  /* 0x0000005c1808723e */ /* 0x008fe200000010ff */
[----:B--2---:R-:W-:Y:S01]  /*17920*/  FFMA.FTZ R0, R123, R2, -R5 ;  /* 0x000000027b007223 */ /* 0x004fe20000010805 */
[----:B------:R-:W-:Y:S02]  /*17930*/  MOV R123, R9 ;  /* 0x00000009007b7202 */ /* 0x000fe40000000f00 */
[----:B------:R-:W-:Y:S01]  /*17940*/  F2FP.BF16.F32.PACK_AB R9, R249, R252 ;  /* 0x000000fcf909723e */ /* 0x000fe200000010ff */
[----:B------:R1:W2:Y:S02]  /*17950*/  MUFU.EX2 R94, R0 ;  /* 0x00000000005e7308 */ /* 0x0002a40000000800 */
[----:B-1----:R-:W-:Y:S01]  /*17960*/  FFMA.FTZ R0, R90, R2, -R3 ;  /* 0x000000025a007223 */ /* 0x002fe20000010803 */
[----:B--2---:R-:W-:-:S05]  /*17970*/  F2FP.BF16.F32.PACK_AB R10, R94, R93 ;  /* 0x0000005d5e0a723e */ /* 0x004fca00000010ff */
[----:B------:R1:W-:Y:S02]  /*17980*/  MUFU.EX2 R215, R0 ;  /* 0x0000000000d77308 */ /* 0x0003e40000000800 */
[C---:B------:R-:W-:Y:S06]  /*17990*/  HMMA.16816.F32.BF16 R32, R8.reuse, R12, RZ ;  /* 0x0000000c0820723c */ /* 0x040fec00000418ff */
[----:B------:R-:W-:Y:S01]  /*179a0*/  HMMA.16816.F32.BF16 R52, R8, R30, RZ ;  /* 0x0000001e0834723c */ /* 0x000fe200000418ff */
[----:B------:R-:W-:-:S05]  /*179b0*/  F2FP.BF16.F32.PACK_AB R13, R112, R7 ;  /* 0x00000007700d723e */ /* 0x000fca00000010ff */
[----:B------:R-:W-:Y:S01]  /*179c0*/  HMMA.16816.F32.BF16 R16, R8, R14, RZ ;  /* 0x0000000e0810723c */ /* 0x000fe200000418ff */
[----:B-1----:R-:W-:-:S04]  /*179d0*/  FFMA.FTZ R0, R89, R2, -R3 ;  /* 0x0000000259007223 */ /* 0x002fc80000010803 */
[----:B------:R1:W2:Y:S01]  /*179e0*/  MUFU.EX2 R213, R0 ;  /* 0x0000000000d57308 */ /* 0x0002a20000000800 */
[----:B------:R-:W-:Y:S01]  /*179f0*/  HMMA.16816.F32.BF16 R64, R8, R20, RZ ;  /* 0x000000140840723c */ /* 0x000fe200000418ff */
[----:B------:R-:W-:-:S05]  /*17a00*/  F2FP.BF16.F32.PACK_AB R15, R115, R97 ;  /* 0x00000061730f723e */ /* 0x000fca00000010ff */
[C---:B------:R-:W-:Y:S01]  /*17a10*/  HMMA.16816.F32.BF16 R68, R8.reuse, R22, RZ ;  /* 0x000000160844723c */ /* 0x040fe200000418ff */
[----:B------:R-:W-:Y:S05]  /*17a20*/  LDSM.16.MT88.4 R20, [R222+0xb000] ;  /* 0x00b00000de14783b */ /* 0x000fea0000004200 */
[----:B------:R-:W-:Y:S01]  /*17a30*/  HMMA.16816.F32.BF16 R80, R8, R44, RZ ;  /* 0x0000002c0850723c */ /* 0x000fe200000418ff */
[----:B-1----:R-:W-:Y:S01]  /*17a40*/  FFMA.FTZ R0, R131, R2, -R5 ;  /* 0x0000000283007223 */ /* 0x002fe20000010805 */
[----:B--2---:R-:W-:-:S04]  /*17a50*/  MOV R131, R213 ;  /* 0x000000d500837202 */ /* 0x004fc80000000f00 */
[----:B------:R-:W-:Y:S01]  /*17a60*/  HMMA.16816.F32.BF16 R76, R8, R46, RZ ;  /* 0x0000002e084c723c */ /* 0x000fe200000418ff */
[----:B------:R1:W-:Y:S02]  /*17a70*/  MUFU.EX2 R243, R0 ;  /* 0x0000000000f37308 */ /* 0x0003e40000000800 */
[----:B-1----:R-:W-:-:S06]  /*17a80*/  FFMA.FTZ R0, R129, R2, -R5 ;  /* 0x0000000281007223 */ /* 0x002fcc0000010805 */
[----:B------:R1:W2:Y:S02]  /*17a90*/  MUFU.EX2 R244, R0 ;  /* 0x0000000000f47308 */ /* 0x0002a40000000800 */
[----:B-1----:R-:W-:Y:S01]  /*17aa0*/  FFMA.FTZ R0, R126, R2, -R5 ;  /* 0x000000027e007223 */ /* 0x002fe20000010805 */
[----:B------:R-:W-:Y:S02]  /*17ab0*/  MOV R126, R48 ;  /* 0x00000030007e7202 */ /* 0x000fe40000000f00 */
[----:B------:R-:W-:Y:S03]  /*17ac0*/  HMMA.16816.F32.BF16 R48, R8, R28, RZ ;  /* 0x0000001c0830723c */ /* 0x000fe600000418ff */
[----:B------:R1:W-:Y:S01]  /*17ad0*/  MUFU.EX2 R245, R0 ;  /* 0x0000000000f57308 */ /* 0x0003e20000000800 */
[----:B------:R-:W3:Y:S01]  /*17ae0*/  LDSM.16.MT88.4 R28, [R225+0xa800] ;  /* 0x00a80000e11c783b */ /* 0x000ee20000004200 */
[----:B--2---:R-:W-:-:S02]  /*17af0*/  F2FP.BF16.F32.PACK_AB R12, R244, R243 ;  /* 0x000000f3f40c723e */ /* 0x004fc400000010ff */
[----:B------:R-:W-:Y:S02]  /*17b00*/  F2FP.BF16.F32.PACK_AB R9, R116, R123 ;  /* 0x0000007b7409723e */ /* 0x000fe400000010ff */
[----:B------:R-:W-:Y:S01]  /*17b10*/  F2FP.BF16.F32.PACK_AB R11, R99, R103 ;  /* 0x00000067630b723e */ /* 0x000fe200000010ff */
[----:B-1----:R-:W-:-:S04]  /*17b20*/  FFMA.FTZ R0, R124, R2, -R5 ;  /* 0x000000027c007223 */ /* 0x002fc80000010805 */
[----:B------:R1:W2:Y:S02]  /*17b30*/  MUFU.EX2 R247, R0 ;  /* 0x0000000000f77308 */ /* 0x0002a40000000800 */
[----:B-1----:R-:W-:Y:S01]  /*17b40*/  FFMA.FTZ R0, R98, R2, -R3 ;  /* 0x0000000262007223 */ /* 0x002fe20000010803 */
[----:B--2---:R-:W-:-:S05]  /*17b50*/  F2FP.BF16.F32.PACK_AB R14, R247, R245 ;  /* 0x000000f5f70e723e */ /* 0x004fca00000010ff */
[----:B------:R1:W-:Y:S02]  /*17b60*/  MUFU.EX2 R125, R0 ;  /* 0x00000000007d7308 */ /* 0x0003e40000000800 */
[C---:B------:R-:W-:Y:S06]  /*17b70*/  HMMA.16816.F32.BF16 R84, R12.reuse, R40, R32 ;  /* 0x000000280c54723c */ /* 0x040fec0000041820 */
[C---:B------:R-:W-:Y:S01]  /*17b80*/  HMMA.16816.F32.BF16 R40, R12.reuse, R42, R16 ;  /* 0x0000002a0c28723c */ /* 0x040fe20000041810 */
[----:B------:R-:W2:Y:S05]  /*17b90*/  LDSM.16.MT88.4 R16, [R225+0xb000] ;  /* 0x00b00000e110783b */ /* 0x000eaa0000004200 */
[C---:B---3--:R-:W-:Y:S01]  /*17ba0*/  HMMA.16816.F32.BF16 R32, R12.reuse, R28, R48 ;  /* 0x0000001c0c20723c */ /* 0x048fe20000041830 */
[-CC-:B-1----:R-:W-:Y:S01]  /*17bb0*/  FFMA.FTZ R0, R100, R2.reuse, -R3.reuse ;  /* 0x0000000264007223 */ /* 0x182fe20000010803 */
[----:B------:R-:W1:Y:S03]  /*17bc0*/  LDSM.16.MT88.4 R48, [R223+0xb000] ;  /* 0x00b00000df30783b */ /* 0x000e660000004200 */
[----:B------:R3:W-:Y:S01]  /*17bd0*/  MUFU.EX2 R117, R0 ;  /* 0x0000000000757308 */ /* 0x0007e20000000800 */
[C---:B------:R-:W-:Y:S06]  /*17be0*/  HMMA.16816.F32.BF16 R28, R12.reuse, R30, R52 ;  /* 0x0000001e0c1c723c */ /* 0x040fec0000041834 */
[C---:B------:R-:W-:Y:S01]  /*17bf0*/  HMMA.16816.F32.BF16 R44, R12.reuse, R56, R64 ;  /* 0x000000380c2c723c */ /* 0x040fe20000041840 */
[----:B------:R-:W-:Y:S05]  /*17c00*/  LDSM.16.MT88.4 R64, [R222+0xb800] ;  /* 0x00b80000de40783b */ /* 0x000fea0000004200 */
        /* <DEDUP_REMOVED lines=11> */
[----:B------:R3:W5:Y:S02]  /*17cc0*/  MUFU.EX2 R241, R0 ;  /* 0x0000000000f17308 */ /* 0x0007640000000800 */
[----:B---3--:R-:W-:Y:S01]  /*17cd0*/  FFMA.FTZ R0, R136, R2, -R5 ;  /* 0x0000000288007223 */ /* 0x008fe20000010805 */
[----:B-----5:R-:W-:-:S05]  /*17ce0*/  F2FP.BF16.F32.PACK_AB R8, R241, R242 ;  /* 0x000000f2f108723e */ /* 0x020fca00000010ff */
[----:B------:R3:W-:Y:S02]  /*17cf0*/  MUFU.EX2 R240, R0 ;  /* 0x0000000000f07308 */ /* 0x0007e40000000800 */
[----:B---3--:R-:W-:-:S06]  /*17d00*/  FFMA.FTZ R0, R134, R2, -R5 ;  /* 0x0000000286007223 */ /* 0x008fcc0000010805 */
[----:B------:R3:W5:Y:S02]  /*17d10*/  MUFU.EX2 R237, R0 ;  /* 0x0000000000ed7308 */ /* 0x0007640000000800 */
[----:B---3--:R-:W-:Y:S01]  /*17d20*/  FFMA.FTZ R0, R108, R2, -R3 ;  /* 0x000000026c007223 */ /* 0x008fe20000010803 */
[----:B-----5:R-:W-:-:S05]  /*17d30*/  F2FP.BF16.F32.PACK_AB R10, R237, R240 ;  /* 0x000000f0ed0a723e */ /* 0x020fca00000010ff */
[----:B------:R3:W-:Y:S02]  /*17d40*/  MUFU.EX2 R129, R0 ;  /* 0x0000000000817308 */ /* 0x0007e40000000800 */
[C---:B------:R-:W-:Y:S06]  /*17d50*/  HMMA.16816.F32.BF16 R84, R8.reuse, R20, R84 ;  /* 0x000000140854723c */ /* 0x040fec0000041854 */
[C---:B------:R-:W-:Y:S01]  /*17d60*/  HMMA.16816.F32.BF16 R68, R8.reuse, R22, R40 ;  /* 0x000000160844723c */ /* 0x040fe20000041828 */
[----:B------:R-:W5:Y:S05]  /*17d70*/  LDSM.16.MT88.4 R20, [R225+0xb800] ;  /* 0x00b80000e114783b */ /* 0x000f6a0000004200 */
[----:B--2---:R-:W-:Y:S01]  /*17d80*/  HMMA.16816.F32.BF16 R80, R8, R16, R32 ;  /* 0x000000100850723c */ /* 0x004fe20000041820 */
[----:B---3--:R-:W-:-:S04]  /*17d90*/  FFMA.FTZ R0, R107, R2, -R3 ;  /* 0x000000026b007223 */ /* 0x008fc80000010803 */
[----:B------:R2:W-:Y:S01]  /*17da0*/  MUFU.EX2 R124, R0 ;  /* 0x00000000007c7308 */ /* 0x0005e20000000800 */
[C---:B------:R-:W-:Y:S01]  /*17db0*/  HMMA.16816.F32.BF16 R40, R8.reuse, R18, R28 ;  /* 0x000000120828723c */ /* 0x040fe2000004181c */
[----:B------:R-:W3:Y:S05]  /*17dc0*/  LDSM.16.MT88.4 R16, [R223+0xb800] ;  /* 0x00b80000df10783b */ /* 0x000eea0000004200 */
[C---:B-1----:R-:W-:Y:S01]  /*17dd0*/  HMMA.16816.F32.BF16 R32, R8.reuse, R48, R44 ;  /* 0x000000300820723c */ /* 0x042fe2000004182c */
[----:B------:R-:W1:Y:S05]  /*17de0*/  LDSM.16.MT88.4 R44, [R224+0xb800] ;  /* 0x00b80000e02c783b */ /* 0x000e6a0000004200 */
[----:B------:R-:W-:Y:S01]  /*17df0*/  HMMA.16816.F32.BF16 R28, R8, R50, R52 ;  /* 0x00000032081c723c */ /* 0x000fe20000041834 */
[----:B------:R-:W1:Y:S01]  /*17e00*/  LDSM.16.MT88.4 R52, [R222+0xc000] ;  /* 0x00c00000de34783b */ /* 0x000e620000004200 */
[----:B--2---:R-:W-:-:S04]  /*17e10*/  FFMA.FTZ R0, R110, R2, -R3 ;  /* 0x000000026e007223 */ /* 0x004fc80000010803 */
[C---:B----4-:R-:W-:Y:S01]  /*17e20*/  HMMA.16816.F32.BF16 R88, R8.reuse, R56, R88 ;  /* 0x000000380858723c */ /* 0x050fe20000041858 */
[----:B------:R2:W-:Y:S05]  /*17e30*/  MUFU.EX2 R98, R0 ;  /* 0x0000000000627308 */ /* 0x0005ea0000000800 */
[----:B------:R-:W-:Y:S01]  /*17e40*/  HMMA.16816.F32.BF16 R48, R8, R58, R72 ;  /* 0x0000003a0830723c */ /* 0x000fe20000041848 */
[----:B------:R-:W-:Y:S06]  /*17e50*/  LDSM.16.MT88.4 R56, [R225+0xc000] ;  /* 0x00c00000e138783b */ /* 0x000fec0000004200 */
[----:B------:R-:W-:Y:S01]  /*17e60*/  F2FP.BF16.F32.PACK_AB R9, R105, R106 ;  /* 0x0000006a6909723e */ /* 0x000fe200000010ff */
        /* <DEDUP_REMOVED lines=12> */
[C---:B------:R-:W-:Y:S06]  /*17f30*/  HMMA.16816.F32.BF16 R84, R12.reuse, R64, R84 ;  /* 0x000000400c54723c */ /* 0x040fec0000041854 */
[C---:B------:R-:W-:Y:S06]  /*17f40*/  HMMA.16816.F32.BF16 R68, R12.reuse, R66, R68 ;  /* 0x000000420c44723c */ /* 0x040fec0000041844 */
[----:B-----5:R-:W-:Y:S01]  /*17f50*/  HMMA.16816.F32.BF16 R80, R12, R20, R80 ;  /* 0x000000140c50723c */ /* 0x020fe20000041850 */
[----:B--2---:R-:W-:-:S04]  /*17f60*/  FFMA.FTZ R0, R119, R2, -R3 ;  /* 0x0000000277007223 */ /* 0x004fc80000010803 */
[----:B------:R2:W-:Y:S01]  /*17f70*/  MUFU.EX2 R248, R0 ;  /* 0x0000000000f87308 */ /* 0x0005e20000000800 */
[C---:B------:R-:W-:Y:S01]  /*17f80*/  HMMA.16816.F32.BF16 R64, R12.reuse, R22, R40 ;  /* 0x000000160c40723c */ /* 0x040fe20000041828 */
[----:B------:R-:W4:Y:S05]  /*17f90*/  LDSM.16.MT88.4 R20, [R223+0xc000] ;  /* 0x00c00000df14783b */ /* 0x000f2a0000004200 */
[C---:B---3--:R-:W-:Y:S06]  /*17fa0*/  HMMA.16816.F32.BF16 R32, R12.reuse, R16, R32 ;  /* 0x000000100c20723c */ /* 0x048fec0000041820 */
[----:B------:R-:W-:Y:S01]  /*17fb0*/  HMMA.16816.F32.BF16 R28, R12, R18, R28 ;  /* 0x000000120c1c723c */ /* 0x000fe2000004181c */
[----:B------:R-:W3:Y:S01]  /*17fc0*/  LDSM.16.MT88.4 R16, [R224+0xc000] ;  /* 0x00c00000e010783b */ /* 0x000ee20000004200 */
[----:B--2---:R-:W-:-:S04]  /*17fd0*/  FFMA.FTZ R0, R120, R2, -R3 ;  /* 0x0000000278007223 */ /* 0x004fc80000010803 */
[C---:B-1----:R-:W-:Y:S01]  /*17fe0*/  HMMA.16816.F32.BF16 R88, R12.reuse, R44, R88 ;  /* 0x0000002c0c58723c */ /* 0x042fe20000041858 */
[----:B------:R1:W-:Y:S05]  /*17ff0*/  MUFU.EX2 R246, R0 ;  /* 0x0000000000f67308 */ /* 0x0003ea0000000800 */
[----:B------:R-:W-:Y:S01]  /*18000*/  HMMA.16816.F32.BF16 R40, R12, R46, R48 ;  /* 0x0000002e0c28723c */ /* 0x000fe20000041830 */
[----:B------:R-:W2:Y:S04]  /*18010*/  LDSM.16.MT88.4 R44, [R222+0xc800] ;  /* 0x00c80000de2c783b */ /* 0x000ea80000004200 */
[----:B------:R-:W5:Y:S02]  /*18020*/  LDSM.16.MT88.4 R48, [R225+0xc800] ;  /* 0x00c80000e130783b */ /* 0x000f640000004200 */
[----:B------:R-:W-:-:S02]  /*18030*/  F2FP.BF16.F32.PACK_AB R13, R125, R131 ;  /* 0x000000837d0d723e */ /* 0x000fc400000010ff */
[----:B------:R-:W-:Y:S01]  /*18040*/  F2FP.BF16.F32.PACK_AB R15, R113, R117 ;  /* 0x00000075710f723e */ /* 0x000fe200000010ff */
[----:B-1----:R-:W-:-:S04]  /*18050*/  FFMA.FTZ R0, R152, R2, -R5 ;  /* 0x0000000298007223 */ /* 0x002fc80000010805 */
[----:B------:R1:W-:Y:S02]  /*18060*/  MUFU.EX2 R216, R0 ;  /* 0x0000000000d87308 */ /* 0x0003e40000000800 */
[----:B-1----:R-:W-:-:S06]  /*18070*/  FFMA.FTZ R0, R150, R2, -R5 ;  /* 0x0000000296007223 */ /* 0x002fcc0000010805 */
[----:B------:R1:W4:Y:S02]  /*18080*/  MUFU.EX2 R214, R0 ;  /* 0x0000000000d67308 */ /* 0x0003240000000800 */
[----:B-1----:R-:W-:Y:S01]  /*18090*/  FFMA.FTZ R0, R149, R2, -R5 ;  /* 0x0000000295007223 */ /* 0x002fe20000010805 */
[----:B----4-:R-:W-:-:S05]  /*180a0*/  F2FP.BF16.F32.PACK_AB R8, R214, R216 ;  /* 0x000000d8d608723e */ /* 0x010fca00000010ff */
[----:B------:R1:W-:Y:S02]  /*180b0*/  MUFU.EX2 R150, R0 ;  /* 0x0000000000967308 */ /* 0x0003e40000000800 */
[----:B-1----:R-:W-:Y:S01]  /*180c0*/  FFMA.FTZ R0, R151, R2, -R5 ;  /* 0x0000000297007223 */ /* 0x002fe20000010805 */
[----:B------:R-:W-:-:S05]  /*180d0*/  MOV R151, R215 ;  /* 0x000000d700977202 */ /* 0x000fca0000000f00 */
[----:B------:R1:W4:Y:S01]  /*180e0*/  MUFU.EX2 R149, R0 ;  /* 0x0000000000957308 */ /* 0x0003220000000800 */
[----:B------:R-:W-:Y:S01]  /*180f0*/  F2FP.BF16.F32.PACK_AB R11, R151, R104 ;  /* 0x00000068970b723e */ /* 0x000fe200000010ff */
        /* <DEDUP_REMOVED lines=9> */
[----:B------:R-:W4:Y:S05]  /*18190*/  LDSM.16.MT88.4 R28, [R223+0xc800] ;  /* 0x00c80000df1c783b */ /* 0x000f2a0000004200 */
[C---:B---3--:R-:W-:Y:S06]  /*181a0*/  HMMA.16816.F32.BF16 R88, R8.reuse, R16, R88 ;  /* 0x000000100858723c */ /* 0x048fec0000041858 */
[----:B------:R-:W-:Y:S01]  /*181b0*/  HMMA.16816.F32.BF16 R20, R8, R18, R40 ;  /* 0x000000120814723c */ /* 0x000fe20000041828 */
[----:B------:R-:W3:Y:S01]  /*181c0*/  LDSM.16.MT88.4 R16, [R224+0xc800] ;  /* 0x00c80000e010783b */ /* 0x000ee20000004200 */
[----:B-1----:R-:W-:-:S03]  /*181d0*/  FFMA.FTZ R0, R130, R2, -R3 ;  /* 0x0000000282007223 */ /* 0x002fc60000010803 */
[----:B------:R-:W-:Y:S01]  /*181e0*/  LDSM.16.MT88.4 R40, [R223+0xd000] ;  /* 0x00d00000df28783b */ /* 0x000fe20000004200 */
[C---:B------:R-:W-:Y:S01]  /*181f0*/  HMMA.16816.F32.BF16 R80, R8.reuse, R56, R80 ;  /* 0x000000380850723c */ /* 0x040fe20000041850 */
[----:B------:R1:W-:Y:S05]  /*18200*/  MUFU.EX2 R218, R0 ;  /* 0x0000000000da7308 */ /* 0x0003ea0000000800 */
[----:B------:R-:W-:Y:S01]  /*18210*/  HMMA.16816.F32.BF16 R64, R8, R58, R64 ;  /* 0x0000003a0840723c */ /* 0x000fe20000041840 */
        /* <DEDUP_REMOVED lines=16> */
[----:B-----5:R-:W-:Y:S01]  /*18320*/  HMMA.16816.F32.BF16 R80, R12, R48, R80 ;  /* 0x000000300c50723c */ /* 0x020fe20000041850 */
[----:B-1----:R-:W-:-:S04]  /*18330*/  FFMA.FTZ R0, R137, R2, -R3 ;  /* 0x0000000289007223 */ /* 0x002fc80000010803 */
[----:B------:R1:W-:Y:S01]  /*18340*/  MUFU.EX2 R159, R0 ;  /* 0x00000000009f7308 */ /* 0x0003e20000000800 */
[C---:B------:R-:W-:Y:S06]  /*18350*/  HMMA.16816.F32.BF16 R64, R12.reuse, R50, R64 ;  /* 0x000000320c40723c */ /* 0x040fec0000041840 */
[C---:B----4-:R-:W-:Y:S06]  /*18360*/  HMMA.16816.F32.BF16 R48, R12.reuse, R30, R32 ;  /* 0x0000001e0c30723c */ /* 0x050fec0000041820 */
[----:B---3--:R-:W-:Y:S01]  /*18370*/  HMMA.16816.F32.BF16 R88, R12, R16, R88 ;  /* 0x000000100c58723c */ /* 0x008fe20000041858 */
[----:B-1----:R-:W-:-:S05]  /*18380*/  FFMA.FTZ R0, R139, R2, -R3 ;  /* 0x000000028b007223 */ /* 0x002fca0000010803 */
[C---:B------:R-:W-:Y:S01]  /*18390*/  HMMA.16816.F32.BF16 R32, R12.reuse, R18, R20 ;  /* 0x000000120c20723c */ /* 0x040fe20000041814 */
[----:B------:R-:W1:Y:S01]  /*183a0*/  LDSM.16.MT88.4 R16, [R224+0xd000] ;  /* 0x00d00000e010783b */ /* 0x000e620000004200 */
[----:B------:R3:W-:Y:S03]  /*183b0*/  MUFU.EX2 R158, R0 ;  /* 0x00000000009e7308 */ /* 0x0007e60000000800 */
[----:B------:R-:W4:Y:S01]  /*183c0*/  LDSM.16.MT88.4 R20, [R222+0xd800] ;  /* 0x00d80000de14783b */ /* 0x000f220000004200 */
[----:B------:R-:W-:Y:S07]  /*183d0*/  HMMA.16816.F32.BF16 R76, R12, R28, R76 ;  /* 0x0000001c0c4c723c */ /* 0x000fee000004184c */
[----:B------:R-:W-:-:S02]  /*183e0*/  F2FP.BF16.F32.PACK_AB R13, R246, R248 ;  /* 0x000000f8f60d723e */ /* 0x000fc400000010ff */
[----:B------:R-:W-:Y:S01]  /*183f0*/  F2FP.BF16.F32.PACK_AB R15, R232, R236 ;  /* 0x000000ece80f723e */ /* 0x000fe200000010ff */
[----:B---3--:R-:W-:Y:S01]  /*18400*/  FFMA.FTZ R0, R164, R2, -R5 ;  /* 0x00000002a4007223 */ /* 0x008fe20000010805 */
[----:B------:R-:W-:-:S03]  /*18410*/  MOV R164, R98 ;  /* 0x0000006200a47202 */ /* 0x000fc60000000f00 */
[----:B------:R3:W-:Y:S01]  /*18420*/  MUFU.EX2 R139, R0 ;  /* 0x00000000008b7308 */ /* 0x0007e20000000800 */
[----:B------:R-:W-:Y:S01]  /*18430*/  F2FP.BF16.F32.PACK_AB R11, R250, R164 ;  /* 0x000000a4fa0b723e */ /* 0x000fe200000010ff */
[----:B---3--:R-:W-:Y:S01]  /*18440*/  FFMA.FTZ R0, R163, R2, -R5 ;  /* 0x00000002a3007223 */ /* 0x008fe20000010805 */
[----:B------:R-:W-:-:S05]  /*18450*/  MOV R163, R124 ;  /* 0x0000007c00a37202 */ /* 0x000fca0000000f00 */
[----:B------:R3:W5:Y:S02]  /*18460*/  MUFU.EX2 R138, R0 ;  /* 0x00000000008a7308 */ /* 0x0007640000000800 */
[----:B---3--:R-:W-:Y:S01]  /*18470*/  FFMA.FTZ R0, R162, R2, -R5 ;  /* 0x00000002a2007223 */ /* 0x008fe20000010805 */
[----:B------:R-:W-:Y:S02]  /*18480*/  MOV R162, R129 ;  /* 0x0000008100a27202 */ /* 0x000fe40000000f00 */
[----:B-----5:R-:W-:-:S03]  /*18490*/  F2FP.BF16.F32.PACK_AB R8, R138, R139 ;  /* 0x0000008b8a08723e */ /* 0x020fc600000010ff */
[----:B------:R3:W-:Y:S01]  /*184a0*/  MUFU.EX2 R137, R0 ;  /* 0x0000000000897308 */ /* 0x0007e20000000800 */
[----:B------:R-:W-:Y:S01]  /*184b0*/  F2FP.BF16.F32.PACK_AB R9, R163, R162 ;  /* 0x000000a2a309723e */ /* 0x000fe200000010ff */
[----:B---3--:R-:W-:Y:S01]  /*184c0*/  FFMA.FTZ R0, R161, R2, -R5 ;  /* 0x00000002a1007223 */ /* 0x008fe20000010805 */
[----:B------:R-:W-:-:S05]  /*184d0*/  MOV R161, R113 ;  /* 0x0000007100a17202 */ /* 0x000fca0000000f00 */
[----:B------:R3:W5:Y:S02]  /*184e0*/  MUFU.EX2 R136, R0 ;  /* 0x0000000000887308 */ /* 0x0007640000000800 */
[----:B---3--:R-:W-:Y:S01]  /*184f0*/  FFMA.FTZ R0, R146, R2, -R3 ;  /* 0x0000000292007223 */ /* 0x008fe20000010803 */
[----:B-----5:R-:W-:Y:S02]  /*18500*/  F2FP.BF16.F32.PACK_AB R10, R136, R137 ;  /* 0x00000089880a723e */ /* 0x020fe400000010ff */
[----:B------:R-:W-:-:S03]  /*18510*/  MOV R146, R117 ;  /* 0x0000007500927202 */ /* 0x000fc60000000f00 */
[----:B------:R3:W-:Y:S02]  /*18520*/  MUFU.EX2 R144, R0 ;  /* 0x0000000000907308 */ /* 0x0007e40000000800 */
[C---:B--2---:R-:W-:Y:S01]  /*18530*/  HMMA.16816.F32.BF16 R28, R8.reuse, R46, R52 ;  /* 0x0000002e081c723c */ /* 0x044fe20000041834 */
[----:B------:R-:W2:Y:S05]  /*18540*/  LDSM.16.MT88.4 R52, [R225+0xd800] ;  /* 0x00d80000e134783b */ /* 0x000eaa0000004200 */
[C---:B------:R-:W-:Y:S06]  /*18550*/  HMMA.16816.F32.BF16 R80, R8.reuse, R56, R80 ;  /* 0x000000380850723c */ /* 0x040fec0000041850 */
[----:B------:R-:W-:Y:S01]  /*18560*/  HMMA.16816.F32.BF16 R64, R8, R58, R64 ;  /* 0x0000003a0840723c */ /* 0x000fe20000041840 */
[----:B---3--:R-:W-:Y:S01]  /*18570*/  FFMA.FTZ R0, R145, R2, -R3 ;  /* 0x0000000291007223 */ /* 0x008fe20000010803 */
[----:B------:R-:W-:-:S03]  /*18580*/  MOV R145, R125 ;  /* 0x0000007d00917202 */ /* 0x000fc60000000f00 */
[----:B------:R3:W-:Y:S01]  /*18590*/  MUFU.EX2 R157, R0 ;  /* 0x00000000009d7308 */ /* 0x0007e20000000800 */
[C---:B------:R-:W-:Y:S06]  /*185a0*/  HMMA.16816.F32.BF16 R84, R8.reuse, R44, R84 ;  /* 0x0000002c0854723c */ /* 0x040fec0000041854 */
[C---:B------:R-:W-:Y:S01]  /*185b0*/  HMMA.16816.F32.BF16 R56, R8.reuse, R42, R48 ;  /* 0x0000002a0838723c */ /* 0x040fe20000041830 */
[----:B------:R-:W5:Y:S05]  /*185c0*/  LDSM.16.MT88.4 R48, [R223+0xd800] ;  /* 0x00d80000df30783b */ /* 0x000f6a0000004200 */
[----:B------:R-:W-:Y:S01]  /*185d0*/  HMMA.16816.F32.BF16 R76, R8, R40, R76 ;  /* 0x00000028084c723c */ /* 0x000fe2000004184c */
[----:B------:R-:W5:Y:S01]  /*185e0*/  LDSM.16.MT88.4 R40, [R224+0xd800] ;  /* 0x00d80000e028783b */ /* 0x000f620000004200 */
[----:B---3--:R-:W-:Y:S01]  /*185f0*/  FFMA.FTZ R0, R147, R2, -R3 ;  /* 0x0000000293007223 */ /* 0x008fe20000010803 */
[----:B------:R-:W-:-:S03]  /*18600*/  MOV R147, R131 ;  /* 0x0000008300937202 */ /* 0x000fc60000000f00 */
[C---:B-1----:R-:W-:Y:S01]  /*18610*/  HMMA.16816.F32.BF16 R88, R8.reuse, R16, R88 ;  /* 0x000000100858723c */ /* 0x042fe20000041858 */
[----:B------:R1:W-:Y:S05]  /*18620*/  MUFU.EX2 R156, R0 ;  /* 0x00000000009c7308 */ /* 0x0003ea0000000800 */
[----:B------:R-:W-:Y:S01]  /*18630*/  HMMA.16816.F32.BF16 R44, R8, R18, R32 ;  /* 0x00000012082c723c */ /* 0x000fe20000041820 */
[----:B------:R-:W3:Y:S06]  /*18640*/  LDSM.16.MT88.4 R16, [R225+0xe000] ;  /* 0x00e00000e110783b */ /* 0x000eec0000004200 */
[----:B------:R-:W-:-:S02]  /*18650*/  F2FP.BF16.F32.PACK_AB R9, R215, R218 ;  /* 0x000000dad709723e */ /* 0x000fc400000010ff */
[----:B------:R-:W-:Y:S01]  /*18660*/  F2FP.BF16.F32.PACK_AB R11, R158, R159 ;  /* 0x0000009f9e0b723e */ /* 0x000fe200000010ff */
[----:B-1----:R-:W-:Y:S01]  /*18670*/  FFMA.FTZ R0, R169, R2, -R5 ;  /* 0x00000002a9007223 */ /* 0x002fe20000010805 */
[----:B------:R-:W-:-:S03]  /*18680*/  MOV R169, R104 ;  /* 0x0000006800a97202 */ /* 0x000fc60000000f00 */
[----:B------:R1:W-:Y:S02]  /*18690*/  MUFU.EX2 R133, R0 ;  /* 0x0000000000857308 */ /* 0x0003e40000000800 */
[----:B-1----:R-:W-:Y:S01]  /*186a0*/  FFMA.FTZ R0, R168, R2, -R5 ;  /* 0x00000002a8007223 */ /* 0x002fe20000010805 */
[----:B------:R-:W-:-:S05]  /*186b0*/  MOV R168, R105 ;  /* 0x0000006900a87202 */ /* 0x000fca0000000f00 */
[----:B------:R1:W4:Y:S02]  /*186c0*/  MUFU.EX2 R131, R0 ;  /* 0x0000000000837308 */ /* 0x0003240000000800 */
[----:B-1----:R-:W-:Y:S01]  /*186d0*/  FFMA.FTZ R0, R167, R2, -R5 ;  /* 0x00000002a7007223 */ /* 0x002fe20000010805 */
[----:B----4-:R-:W-:Y:S02]  /*186e0*/  F2FP.BF16.F32.PACK_AB R12, R131, R133 ;  /* 0x00000085830c723e */ /* 0x010fe400000010ff */
        /* <DEDUP_REMOVED lines=8> */
[----:B------:R1:W4:Y:S02]  /*18770*/  MUFU.EX2 R152, R0 ;  /* 0x0000000000987308 */ /* 0x0003240000000800 */
[C---:B------:R-:W-:Y:S06]  /*18780*/  HMMA.16816.F32.BF16 R84, R12.reuse, R20, R84 ;  /* 0x000000140c54723c */ /* 0x040fec0000041854 */
[C---:B------:R-:W-:Y:S01]  /*18790*/  HMMA.16816.F32.BF16 R32, R12.reuse, R22, R28 ;  /* 0x000000160c20723c */ /* 0x040fe2000004181c */
[----:B------:R-:W3:Y:S05]  /*187a0*/  LDSM.16.MT88.4 R20, [R222+0xe000] ;  /* 0x00e00000de14783b */ /* 0x000eea0000004200 */
[----:B--2---:R-:W-:Y:S01]  /*187b0*/  HMMA.16816.F32.BF16 R28, R12, R54, R64 ;  /* 0x000000360c1c723c */ /* 0x004fe20000041840 */
[----:B-1----:R-:W-:Y:S01]  /*187c0*/  FFMA.FTZ R0, R153, R2, -R3 ;  /* 0x0000000299007223 */ /* 0x002fe20000010803 */
[----:B------:R-:W-:-:S03]  /*187d0*/  MOV R153, R121 ;  /* 0x0000007900997202 */ /* 0x000fc60000000f00 */
[----:B------:R1:W-:Y:S01]  /*187e0*/  MUFU.EX2 R135, R0 ;  /* 0x0000000000877308 */ /* 0x0003e20000000800 */
[C---:B------:R-:W-:Y:S01]  /*187f0*/  HMMA.16816.F32.BF16 R80, R12.reuse, R52, R80 ;  /* 0x000000340c50723c */ /* 0x040fe20000041850 */
[----:B------:R-:W-:Y:S05]  /*18800*/  LDSM.16.MT88.4 R52, [R224+0xe000] ;  /* 0x00e00000e034783b */ /* 0x000fea0000004200 */
[C---:B-----5:R-:W-:Y:S06]  /*18810*/  HMMA.16816.F32.BF16 R76, R12.reuse, R48, R76 ;  /* 0x000000300c4c723c */ /* 0x060fec000004184c */
[----:B------:R-:W-:Y:S01]  /*18820*/  HMMA.16816.F32.BF16 R72, R12, R50, R56 ;  /* 0x000000320c48723c */ /* 0x000fe20000041838 */
[----:B------:R-:W2:Y:S01]  /*18830*/  LDSM.16.MT88.4 R48, [R223+0xe000] ;  /* 0x00e00000df30783b */ /* 0x000ea20000004200 */
[----:B-1----:R-:W-:Y:S01]  /*18840*/  FFMA.FTZ R0, R155, R2, -R3 ;  /* 0x000000029b007223 */ /* 0x002fe20000010803 */
[----:B------:R-:W-:-:S03]  /*18850*/  MOV R155, R126 ;  /* 0x0000007e009b7202 */ /* 0x000fc60000000f00 */
[C---:B------:R-:W-:Y:S01]  /*18860*/  HMMA.16816.F32.BF16 R68, R12.reuse, R42, R44 ;  /* 0x0000002a0c44723c */ /* 0x040fe2000004182c */
[----:B------:R-:W1:Y:S01]  /*18870*/  LDSM.16.MT88.4 R56, [R222+0xe800] ;  /* 0x00e80000de38783b */ /* 0x000e620000004200 */
[----:B------:R5:W-:Y:S04]  /*18880*/  MUFU.EX2 R134, R0 ;  /* 0x0000000000867308 */ /* 0x000be80000000800 */
[----:B------:R-:W-:Y:S07]  /*18890*/  HMMA.16816.F32.BF16 R88, R12, R40, R88 ;  /* 0x000000280c58723c */ /* 0x000fee0000041858 */
[----:B------:R-:W-:-:S02]  /*188a0*/  F2FP.BF16.F32.PACK_AB R13, R157, R144 ;  /* 0x000000909d0d723e */ /* 0x000fc400000010ff */
[----:B----4-:R-:W-:Y:S01]  /*188b0*/  F2FP.BF16.F32.PACK_AB R15, R152, R156 ;  /* 0x0000009c980f723e */ /* 0x010fe200000010ff */
[----:B-----5:R-:W-:Y:S01]  /*188c0*/  FFMA.FTZ R0, R175, R2, -R5 ;  /* 0x00000002af007223 */ /* 0x020fe20000010805 */
[----:B------:R-:W-:-:S03]  /*188d0*/  MOV R175, R99 ;  /* 0x0000006300af7202 */ /* 0x000fc60000000f00 */
[----:B------:R4:W-:Y:S02]  /*188e0*/  MUFU.EX2 R126, R0 ;  /* 0x00000000007e7308 */ /* 0x0009e40000000800 */
[----:B----4-:R-:W-:Y:S01]  /*188f0*/  FFMA.FTZ R0, R173, R2, -R5 ;  /* 0x00000002ad007223 */ /* 0x010fe20000010805 */
[----:B------:R-:W-:-:S05]  /*18900*/  MOV R173, R103 ;  /* 0x0000006700ad7202 */ /* 0x000fca0000000f00 */
[----:B------:R4:W5:Y:S02]  /*18910*/  MUFU.EX2 R125, R0 ;  /* 0x00000000007d7308 */ /* 0x0009640000000800 */
[----:B----4-:R-:W-:Y:S01]  /*18920*/  FFMA.FTZ R0, R174, R2, -R5 ;  /* 0x00000002ae007223 */ /* 0x010fe20000010805 */
[----:B-----5:R-:W-:Y:S02]  /*18930*/  F2FP.BF16.F32.PACK_AB R8, R125, R126 ;  /* 0x0000007e7d08723e */ /* 0x020fe400000010ff */
        /* <DEDUP_REMOVED lines=9> */
[C---:B---3--:R-:W-:Y:S01]  /*189d0*/  HMMA.16816.F32.BF16 R44, R8.reuse, R18, R28 ;  /* 0x00000012082c723c */ /* 0x048fe2000004181c */
[----:B------:R-:W3:Y:S05]  /*189e0*/  LDSM.16.MT88.4 R28, [R225+0xe800] ;  /* 0x00e80000e11c783b */ /* 0x000eea0000004200 */
[C---:B------:R-:W-:Y:S06]  /*189f0*/  HMMA.16816.F32.BF16 R84, R8.reuse, R20, R84 ;  /* 0x000000140854723c */ /* 0x040fec0000041854 */
[----:B------:R-:W-:Y:S01]  /*18a00*/  HMMA.16816.F32.BF16 R64, R8, R22, R32 ;  /* 0x000000160840723c */ /* 0x000fe20000041820 */
[----:B----4-:R-:W-:Y:S01]  /*18a10*/  FFMA.FTZ R0, R148, R2, -R3 ;  /* 0x0000000294007223 */ /* 0x010fe20000010803 */
[----:B------:R-:W4:Y:S01]  /*18a20*/  LDSM.16.MT88.4 R20, [R223+0xe800] ;  /* 0x00e80000df14783b */ /* 0x000f220000004200 */
[----:B------:R-:W-:-:S02]  /*18a30*/  MOV R148, R97 ;  /* 0x0000006100947202 */ /* 0x000fc40000000f00 */
[----:B------:R5:W1:Y:S01]  /*18a40*/  MUFU.EX2 R127, R0 ;  /* 0x00000000007f7308 */ /* 0x000a620000000800 */
[C---:B------:R-:W-:Y:S01]  /*18a50*/  HMMA.16816.F32.BF16 R80, R8.reuse, R16, R80 ;  /* 0x000000100850723c */ /* 0x040fe20000041850 */
[----:B------:R-:W4:Y:S05]  /*18a60*/  LDSM.16.MT88.4 R16, [R224+0xe800] ;  /* 0x00e80000e010783b */ /* 0x000f2a0000004200 */
[C---:B--2---:R-:W-:Y:S06]  /*18a70*/  HMMA.16816.F32.BF16 R40, R8.reuse, R48, R76 ;  /* 0x000000300828723c */ /* 0x044fec000004184c */
[----:B------:R-:W-:Y:S01]  /*18a80*/  HMMA.16816.F32.BF16 R88, R8, R52, R88 ;  /* 0x000000340858723c */ /* 0x000fe20000041858 */
[----:B-----5:R-:W-:-:S05]  /*18a90*/  FFMA.FTZ R0, R122, R2, -R3 ;  /* 0x000000027a007223 */ /* 0x020fca0000010803 */
[C---:B------:R-:W-:Y:S01]  /*18aa0*/  HMMA.16816.F32.BF16 R32, R8.reuse, R50, R72 ;  /* 0x000000320820723c */ /* 0x040fe20000041848 */
[----:B------:R2:W-:Y:S05]  /*18ab0*/  MUFU.EX2 R122, R0 ;  /* 0x00000000007a7308 */ /* 0x0005ea0000000800 */
[----:B------:R-:W-:Y:S01]  /*18ac0*/  HMMA.16816.F32.BF16 R52, R8, R54, R68 ;  /* 0x000000360834723c */ /* 0x000fe20000041844 */
[----:B------:R-:W-:Y:S06]  /*18ad0*/  LDSM.16.MT88.4 R68, [R225+0xf000] ;  /* 0x00f00000e144783b */ /* 0x000fec0000004200 */
[----:B------:R-:W-:-:S02]  /*18ae0*/  F2FP.BF16.F32.PACK_AB R9, R134, R135 ;  /* 0x000000878609723e */ /* 0x000fc400000010ff */
[----:B-1----:R-:W-:Y:S01]  /*18af0*/  F2FP.BF16.F32.PACK_AB R11, R127, R128 ;  /* 0x000000807f0b723e */ /* 0x002fe200000010ff */
[----:B--2---:R-:W-:Y:S01]  /*18b00*/  FFMA.FTZ R0, R178, R2, -R5 ;  /* 0x00000002b2007223 */ /* 0x004fe20000010805 */
[----:B------:R-:W-:-:S03]  /*18b10*/  MOV R178, R112 ;  /* 0x0000007000b27202 */ /* 0x000fc60000000f00 */
[----:B------:R1:W-:Y:S02]  /*18b20*/  MUFU.EX2 R118, R0 ;  /* 0x0000000000767308 */ /* 0x0003e40000000800 */
[----:B-1----:R-:W-:Y:S01]  /*18b30*/  FFMA.FTZ R0, R177, R2, -R5 ;  /* 0x00000002b1007223 */ /* 0x002fe20000010805 */
[----:B------:R-:W-:Y:S01]  /*18b40*/  MOV R177, R7 ;  /* 0x0000000700b17202 */ /* 0x000fe20000000f00 */
[----:B------:R-:W-:-:S04]  /*18b50*/  FADD.FTZ R7, R252, R249 ;  /* 0x000000f9fc077221 */ /* 0x000fc80000010000 */
[----:B------:R1:W2:Y:S01]  /*18b60*/  MUFU.EX2 R117, R0 ;  /* 0x0000000000757308 */ /* 0x0002a20000000800 */
[----:B------:R-:W-:Y:S01]  /*18b70*/  FADD.FTZ R7, R251, R7 ;  /* 0x00000007fb077221 */ /* 0x000fe20000010000 */
[----:B-1----:R-:W-:Y:S01]  /*18b80*/  FFMA.FTZ R0, R171, R2, -R5 ;  /* 0x00000002ab007223 */ /* 0x002fe20000010805 */
[----:B--2---:R-:W-:Y:S02]  /*18b90*/  F2FP.BF16.F32.PACK_AB R12, R117, R118 ;  /* 0x00000076750c723e */ /* 0x004fe400000010ff */
[----:B------:R-:W-:-:S03]  /*18ba0*/  MOV R171, R96 ;  /* 0x0000006000ab7202 */ /* 0x000fc60000000f00 */
[----:B------:R1:W-:Y:S02]  /*18bb0*/  MUFU.EX2 R116, R0 ;  /* 0x0000000000747308 */ /* 0x0003e40000000800 */
[----:B------:R-:W-:-:S04]  /*18bc0*/  FADD.FTZ R7, R171, R7 ;  /* 0x00000007ab077221 */ /* 0x000fc80000010000 */
[----:B------:R-:W-:Y:S01]  /*18bd0*/  FADD.FTZ R7, R177, R7 ;  /* 0x00000007b1077221 */ /* 0x000fe20000010000 */
[----:B-1----:R-:W-:-:S04]  /*18be0*/  FFMA.FTZ R0, R170, R2, -R5 ;  /* 0x00000002aa007223 */ /* 0x002fc80000010805 */
[----:B------:R1:W2:Y:S02]  /*18bf0*/  MUFU.EX2 R115, R0 ;  /* 0x0000000000737308 */ /* 0x0002a40000000800 */
[----:B-1----:R-:W-:Y:S01]  /*18c00*/  FFMA.FTZ R0, R114, R2, -R3 ;  /* 0x0000000272007223 */ /* 0x002fe20000010803 */
[----:B--2---:R-:W-:-:S05]  /*18c10*/  F2FP.BF16.F32.PACK_AB R14, R115, R116 ;  /* 0x00000074730e723e */ /* 0x004fca00000010ff */
[----:B------:R1:W2:Y:S02]  /*18c20*/  MUFU.EX2 R121, R0 ;  /* 0x0000000000797308 */ /* 0x0002a40000000800 */
[C---:B------:R-:W-:Y:S01]  /*18c30*/  HMMA.16816.F32.BF16 R76, R12.reuse, R58, R64 ;  /* 0x0000003a0c4c723c */ /* 0x040fe20000041840 */
[----:B------:R-:W5:Y:S05]  /*18c40*/  LDSM.16.MT88.4 R64, [R222+0xf000] ;  /* 0x00f00000de40783b */ /* 0x000f6a0000004200 */
[C---:B---3--:R-:W-:Y:S01]  /*18c50*/  HMMA.16816.F32.BF16 R72, R12.reuse, R30, R44 ;  /* 0x0000001e0c48723c */ /* 0x048fe2000004182c */
[----:B------:R-:W3:Y:S05]  /*18c60*/  LDSM.16.MT88.4 R44, [R223+0xf000] ;  /* 0x00f00000df2c783b */ /* 0x000eea0000004200 */
[----:B------:R-:W-:Y:S01]  /*18c70*/  HMMA.16816.F32.BF16 R84, R12, R56, R84 ;  /* 0x000000380c54723c */ /* 0x000fe20000041854 */
[----:B-1----:R-:W-:-:S04]  /*18c80*/  FFMA.FTZ R0, R36, R2, -R3 ;  /* 0x0000000224007223 */ /* 0x002fc80000010803 */
[----:B------:R1:W-:Y:S01]  /*18c90*/  MUFU.EX2 R120, R0 ;  /* 0x0000000000787308 */ /* 0x0003e20000000800 */
[C---:B----4-:R-:W-:Y:S06]  /*18ca0*/  HMMA.16816.F32.BF16 R56, R12.reuse, R20, R40 ;  /* 0x000000140c38723c */ /* 0x050fec0000041828 */
[C---:B------:R-:W-:Y:S06]  /*18cb0*/  HMMA.16816.F32.BF16 R80, R12.reuse, R28, R80 ;  /* 0x0000001c0c50723c */ /* 0x040fec0000041850 */
[----:B------:R-:W-:Y:S01]  /*18cc0*/  HMMA.16816.F32.BF16 R48, R12, R22, R32 ;  /* 0x000000160c30723c */ /* 0x000fe20000041820 */
[----:B------:R-:W-:Y:S01]  /*18cd0*/  LDSM.16.MT88.4 R20, [R222+0xf800] ;  /* 0x00f80000de14783b */ /* 0x000fe20000004200 */
[----:B-1----:R-:W-:-:S04]  /*18ce0*/  FFMA.FTZ R0, R95, R2, -R3 ;  /* 0x000000025f007223 */ /* 0x002fc80000010803 */
[C---:B------:R-:W-:Y:S01]  /*18cf0*/  HMMA.16816.F32.BF16 R88, R12.reuse, R16, R88 ;  /* 0x000000100c58723c */ /* 0x040fe20000041858 */
[----:B------:R1:W4:Y:S05]  /*18d00*/  MUFU.EX2 R119, R0 ;  /* 0x0000000000777308 */ /* 0x00032a0000000800 */
[----:B------:R-:W-:Y:S01]  /*18d10*/  HMMA.16816.F32.BF16 R40, R12, R18, R52 ;  /* 0x000000120c28723c */ /* 0x000fe20000041834 */
[----:B------:R-:W3:Y:S01]  /*18d20*/  LDSM.16.MT88.4 R12, [R224+0xf000] ;  /* 0x00f00000e00c783b */ /* 0x000ee20000004200 */
[----:B--2---:R-:W-:Y:S01]  /*18d30*/  F2FP.BF16.F32.PACK_AB R17, R121, R122 ;  /* 0x0000007a7911723e */ /* 0x004fe200000010ff */
[----:B-1----:R-:W-:-:S04]  /*18d40*/  FFMA.FTZ R0, R181, R2, -R5 ;  /* 0x00000002b5007223 */ /* 0x002fc80000010805 */
[----:B----4-:R-:W-:Y:S01]  /*18d50*/  F2FP.BF16.F32.PACK_AB R19, R119, R120 ;  /* 0x000000787713723e */ /* 0x010fe200000010ff */
        /* <DEDUP_REMOVED lines=11> */
[C---:B-----5:R-:W-:Y:S06]  /*18e10*/  HMMA.16816.F32.BF16 R28, R8.reuse, R66, R76 ;  /* 0x00000042081c723c */ /* 0x060fec000004184c */
[C---:B------:R-:W-:Y:S06]  /*18e20*/  HMMA.16816.F32.BF16 R76, R8.reuse, R68, R80 ;  /* 0x00000044084c723c */ /* 0x040fec0000041850 */
[C---:B---3--:R-:W-:Y:S01]  /*18e30*/  HMMA.16816.F32.BF16 R80, R8.reuse, R44, R56 ;  /* 0x0000002c0850723c */ /* 0x048fe20000041838 */
[-CC-:B-1----:R-:W-:Y:S01]  /*18e40*/  FFMA.FTZ R0, R132, R2.reuse, -R3.reuse ;  /* 0x0000000284007223 */ /* 0x182fe20000010803 */
        /* <DEDUP_REMOVED lines=10> */
[----:B------:R-:W5:Y:S01]  /*18ef0*/  LDSM.16.MT88.4 R8, [R224+0xf800] ;  /* 0x00f80000e008783b */ /* 0x000f620000004200 */
[----:B------:R-:W-:Y:S01]  /*18f00*/  FADD.FTZ R12, R92, R24 ;  /* 0x000000185c0c7221 */ /* 0x000fe20000010000 */
[----:B---3--:R-:W-:Y:S02]  /*18f10*/  F2FP.BF16.F32.PACK_AB R13, R109, R114 ;  /* 0x000000726d0d723e */ /* 0x008fe400000010ff */
[----:B------:R-:W-:Y:S01]  /*18f20*/  LDSM.16.MT88.4 R40, [R225+0x10000] ;  /* 0x01000000e128783b */ /* 0x000fe20000004200 */
[----:B------:R-:W-:Y:S01]  /*18f30*/  FADD.FTZ R24, R93, R12 ;  /* 0x0000000c5d187221 */ /* 0x000fe20000010000 */
[----:B--2---:R-:W-:-:S04]  /*18f40*/  FFMA.FTZ R0, R185, R2, -R5 ;  /* 0x00000002b9007223 */ /* 0x004fc80000010805 */
[----:B------:R2:W-:Y:S02]  /*18f50*/  MUFU.EX2 R106, R0 ;  /* 0x00000000006a7308 */ /* 0x0005e40000000800 */
[----:B--2---:R-:W-:-:S06]  /*18f60*/  FFMA.FTZ R0, R183, R2, -R5 ;  /* 0x00000002b7007223 */ /* 0x004fcc0000010805 */
        /* <DEDUP_REMOVED lines=11> */
[----:B------:R-:W5:Y:S05]  /*19020*/  LDSM.16.MT88.4 R20, [R222+0x10000] ;  /* 0x01000000de14783b */ /* 0x000f6a0000004200 */
[----:B-1----:R-:W-:Y:S01]  /*19030*/  HMMA.16816.F32.BF16 R84, R16, R56, R80 ;  /* 0x000000381054723c */ /* 0x002fe20000041850 */
[----:B--2---:R-:W-:Y:S01]  /*19040*/  FFMA.FTZ R0, R165, R2, -R3 ;  /* 0x00000002a5007223 */ /* 0x004fe20000010803 */
[----:B---3--:R-:W-:-:S03]  /*19050*/  F2FP.BF16.F32.PACK_AB R15, R107, R108 ;  /* 0x0000006c6b0f723e */ /* 0x008fc600000010ff */
[----:B------:R1:W-:Y:S01]  /*19060*/  MUFU.EX2 R102, R0 ;  /* 0x0000000000667308 */ /* 0x0003e20000000800 */
[C---:B------:R-:W-:Y:S01]  /*19070*/  HMMA.16816.F32.BF16 R64, R16.reuse, R58, R64 ;  /* 0x0000003a1040723c */ /* 0x040fe20000041840 */
[----:B------:R-:W2:Y:S05]  /*19080*/  LDSM.16.MT88.4 R56, [R223+0x10000] ;  /* 0x01000000df38783b */ /* 0x000eaa0000004200 */
[C---:B----4-:R-:W-:Y:S06]  /*19090*/  HMMA.16816.F32.BF16 R32, R16.reuse, R68, R76 ;  /* 0x000000441020723c */ /* 0x050fec000004184c */
[----:B------:R-:W-:Y:S01]  /*190a0*/  HMMA.16816.F32.BF16 R44, R16, R70, R72 ;  /* 0x00000046102c723c */ /* 0x000fe20000041848 */
[----:B------:R-:W3:Y:S01]  /*190b0*/  LDSM.16.MT88.4 R68, [R224+0x10000] ;  /* 0x01000000e044783b */ /* 0x000ee20000004200 */
[----:B-1----:R-:W-:-:S04]  /*190c0*/  FFMA.FTZ R0, R63, R2, -R3 ;  /* 0x000000023f007223 */ /* 0x002fc80000010803 */
[C---:B-----5:R-:W-:Y:S01]  /*190d0*/  HMMA.16816.F32.BF16 R72, R16.reuse, R8, R88 ;  /* 0x000000081048723c */ /* 0x060fe20000041858 */
[----:B------:R1:W4:Y:S05]  /*190e0*/  MUFU.EX2 R101, R0 ;  /* 0x0000000000657308 */ /* 0x00032a0000000800 */
[----:B------:R-:W-:Y:S01]  /*190f0*/  HMMA.16816.F32.BF16 R80, R16, R10, R52 ;  /* 0x0000000a1050723c */ /* 0x000fe20000041834 */
[----:B------:R-:W-:Y:S01]  /*19100*/  FADD.FTZ R8, R94, R24 ;  /* 0x000000185e087221 */ /* 0x000fe20000010000 */
[----:B------:R-:W5:Y:S03]  /*19110*/  LDSM.16.MT88.4 R52, [R222+0x10800] ;  /* 0x01080000de34783b */ /* 0x000f660000004200 */
[----:B------:R-:W-:-:S04]  /*19120*/  FADD.FTZ R8, R243, R8 ;  /* 0x00000008f3087221 */ /* 0x000fc80000010000 */
[----:B------:R-:W-:Y:S01]  /*19130*/  FADD.FTZ R8, R244, R8 ;  /* 0x00000008f4087221 */ /* 0x000fe20000010000 */
[----:B-1----:R-:W-:Y:S01]  /*19140*/  FFMA.FTZ R0, R187, R2, -R5 ;  /* 0x00000002bb007223 */ /* 0x002fe20000010805 */
[----:B----4-:R-:W-:-:S03]  /*19150*/  F2FP.BF16.F32.PACK_AB R9, R101, R102 ;  /* 0x000000666509723e */ /* 0x010fc600000010ff */
        /* <DEDUP_REMOVED lines=12> */
[C---:B------:R-:W-:Y:S06]  /*19220*/  HMMA.16816.F32.BF16 R48, R12.reuse, R40, R32 ;  /* 0x000000280c30723c */ /* 0x040fec0000041820 */
[----:B--2---:R-:W-:Y:S01]  /*19230*/  HMMA.16816.F32.BF16 R32, R12, R56, R84 ;  /* 0x000000380c20723c */ /* 0x004fe20000041854 */
[----:B-1----:R-:W-:-:S04]  /*19240*/  FFMA.FTZ R0, R191, R2, -R5 ;  /* 0x00000002bf007223 */ /* 0x002fc80000010805 */
[----:B------:R1:W-:Y:S01]  /*19250*/  MUFU.EX2 R95, R0 ;  /* 0x00000000005f7308 */ /* 0x0003e20000000800 */
[C---:B------:R-:W-:Y:S06]  /*19260*/  HMMA.16816.F32.BF16 R56, R12.reuse, R58, R64 ;  /* 0x0000003a0c38723c */ /* 0x040fec0000041840 */
[C---:B---3--:R-:W-:Y:S06]  /*19270*/  HMMA.16816.F32.BF16 R64, R12.reuse, R68, R72 ;  /* 0x000000440c40723c */ /* 0x048fec0000041848 */
[----:B------:R-:W-:Y:S01]  /*19280*/  HMMA.16816.F32.BF16 R88, R12, R22, R28 ;  /* 0x000000160c58723c */ /* 0x000fe2000004181c */
[----:B------:R-:W2:Y:S01]  /*19290*/  LDSM.16.MT88.4 R20, [R225+0x10800] ;  /* 0x01080000e114783b */ /* 0x000ea20000004200 */
[----:B-1----:R-:W-:-:S03]  /*192a0*/  FFMA.FTZ R0, R192, R2, -R5 ;  /* 0x00000002c0007223 */ /* 0x002fc60000010805 */
[----:B------:R-:W1:Y:S01]  /*192b0*/  LDSM.16.MT88.4 R28, [R223+0x10800] ;  /* 0x01080000df1c783b */ /* 0x000e620000004200 */
[C---:B------:R-:W-:Y:S01]  /*192c0*/  HMMA.16816.F32.BF16 R40, R12.reuse, R42, R44 ;  /* 0x0000002a0c28723c */ /* 0x040fe2000004182c */
[----:B------:R3:W-:Y:S02]  /*192d0*/  MUFU.EX2 R94, R0 ;  /* 0x00000000005e7308 */ /* 0x0007e40000000800 */
[----:B------:R-:W4:Y:S03]  /*192e0*/  LDSM.16.MT88.4 R44, [R224+0x10800] ;  /* 0x01080000e02c783b */ /* 0x000f260000004200 */
[----:B------:R-:W-:Y:S07]  /*192f0*/  HMMA.16816.F32.BF16 R68, R12, R70, R80 ;  /* 0x000000460c44723c */ /* 0x000fee0000041850 */
[-CC-:B------:R-:W-:Y:S01]  /*19300*/  FFMA.FTZ R12, R201, R2.reuse, -R3.reuse ;  /* 0x00000002c90c7223 */ /* 0x180fe20000010803 */
[----:B------:R-:W-:-:S03]  /*19310*/  FFMA.FTZ R13, R208, R2, -R3 ;  /* 0x00000002d00d7223 */ /* 0x000fc60000010803 */
[----:B------:R5:W-:Y:S01]  /*19320*/  MUFU.EX2 R72, R12 ;  /* 0x0000000c00487308 */ /* 0x000be20000000800 */
[----:B---3--:R-:W-:Y:S01]  /*19330*/  FADD.FTZ R0, R178, R7 ;  /* 0x00000007b2007221 */ /* 0x008fe20000010000 */
[----:B------:R-:W-:-:S03]  /*19340*/  FFMA.FTZ R7, R193, R2, -R5 ;  /* 0x00000002c1077223 */ /* 0x000fc60000010805 */
[----:B------:R-:W-:-:S03]  /*19350*/  FADD.FTZ R0, R148, R0 ;  /* 0x0000000094007221 */ /* 0x000fc60000010000 */
[----:B------:R3:W-:Y:S01]  /*19360*/  MUFU.EX2 R93, R7 ;  /* 0x00000007005d7308 */ /* 0x0007e20000000800 */
[----:B------:R-:W-:-:S04]  /*19370*/  FADD.FTZ R0, R143, R0 ;  /* 0x000000008f007221 */ /* 0x000fc80000010000 */
[----:B------:R-:W-:Y:S01]  /*19380*/  FADD.FTZ R0, R172, R0 ;  /* 0x00000000ac007221 */ /* 0x000fe20000010000 */
[----:B-----5:R-:W-:-:S03]  /*19390*/  FFMA.FTZ R12, R25, R2, -R3 ;  /* 0x00000002190c7223 */ /* 0x020fc60000010803 */
[----:B------:R-:W-:Y:S01]  /*193a0*/  FADD.FTZ R0, R174, R0 ;  /* 0x00000000ae007221 */ /* 0x000fe20000010000 */
[----:B------:R-:W-:Y:S03]  /*193b0*/  MUFU.EX2 R25, R13 ;  /* 0x0000000d00197308 */ /* 0x000fe60000000800 */
[----:B------:R-:W-:Y:S01]  /*193c0*/  FADD.FTZ R0, R173, R0 ;  /* 0x00000000ad007221 */ /* 0x000fe20000010000 */
[----:B---3--:R-:W-:-:S03]  /*193d0*/  FADD.FTZ R7, R245, R8 ;  /* 0x00000008f5077221 */ /* 0x008fc60000010000 */
[----:B------:R-:W-:Y:S01]  /*193e0*/  FADD.FTZ R16, R175, R0 ;  /* 0x00000000af107221 */ /* 0x000fe20000010000 */
[-C--:B------:R-:W-:Y:S01]  /*193f0*/  FFMA.FTZ R0, R200, R2.reuse, -R3 ;  /* 0x00000002c8007223 */ /* 0x080fe20000010803 */
[----:B------:R-:W-:Y:S01]  /*19400*/  FFMA.FTZ R8, R195, R2, -R5 ;  /* 0x00000002c3087223 */ /* 0x000fe20000010805 */
[----:B------:R-:W-:Y:S01]  /*19410*/  FADD.FTZ R7, R247, R7 ;  /* 0x00000007f7077221 */ /* 0x000fe20000010000 */
[----:B------:R3:W-:Y:S03]  /*19420*/  MUFU.EX2 R63, R12 ;  /* 0x0000000c003f7308 */ /* 0x0007e60000000800 */
[----:B------:R-:W-:-:S04]  /*19430*/  FADD.FTZ R7, R242, R7 ;  /* 0x00000007f2077221 */ /* 0x000fc80000010000 */
[----:B------:R-:W-:Y:S01]  /*19440*/  FADD.FTZ R7, R241, R7 ;  /* 0x00000007f1077221 */ /* 0x000fe20000010000 */
[----:B------:R5:W-:Y:S03]  /*19450*/  MUFU.EX2 R73, R0 ;  /* 0x0000000000497308 */ /* 0x000be60000000800 */
[----:B------:R-:W-:-:S04]  /*19460*/  FADD.FTZ R7, R240, R7 ;  /* 0x00000007f0077221 */ /* 0x000fc80000010000 */
[----:B------:R-:W-:Y:S01]  /*19470*/  FADD.FTZ R7, R237, R7 ;  /* 0x00000007ed077221 */ /* 0x000fe20000010000 */
[----:B------:R2:W1:Y:S01]  /*19480*/  MUFU.EX2 R92, R8 ;  /* 0x00000008005c7308 */ /* 0x0004620000000800 */
[----:B---3--:R-:W-:Y:S02]  /*19490*/  FFMA.FTZ R12, R202, R2, -R5 ;  /* 0x00000002ca0c7223 */ /* 0x008fe40000010805 */
[----:B------:R-:W-:-:S04]  /*194a0*/  FADD.FTZ R7, R234, R7 ;  /* 0x00000007ea077221 */ /* 0x000fc80000010000 */
[----:B------:R-:W-:Y:S01]  /*194b0*/  FADD.FTZ R7, R219, R7 ;  /* 0x00000007db077221 */ /* 0x000fe20000010000 */
[----:B-----5:R-:W-:-:S03]  /*194c0*/  FADD.FTZ R0, R155, R16 ;  /* 0x000000109b007221 */ /* 0x020fc60000010000 */
[----:B------:R-:W-:Y:S01]  /*194d0*/  FADD.FTZ R7, R235, R7 ;  /* 0x00000007eb077221 */ /* 0x000fe20000010000 */
[----:B------:R-:W-:Y:S01]  /*194e0*/  LDSM.16.MT88.4 R16, [R225+0x11000] ;  /* 0x01100000e110783b */ /* 0x000fe20000004200 */
[----:B------:R-:W-:Y:S02]  /*194f0*/  FADD.FTZ R0, R153, R0 ;  /* 0x0000000099007221 */ /* 0x000fe40000010000 */
[----:B------:R-:W-:Y:S01]  /*19500*/  FADD.FTZ R7, R217, R7 ;  /* 0x00000007d9077221 */ /* 0x000fe20000010000 */
[----:B--2---:R-:W-:Y:S01]  /*19510*/  FFMA.FTZ R8, R196, R2, -R3 ;  /* 0x00000002c4087223 */ /* 0x004fe20000010803 */
[----:B------:R-:W-:Y:S02]  /*19520*/  FADD.FTZ R0, R154, R0 ;  /* 0x000000009a007221 */ /* 0x000fe40000010000 */
[----:B------:R-:W-:Y:S01]  /*19530*/  FADD.FTZ R7, R216, R7 ;  /* 0x00000007d8077221 */ /* 0x000fe20000010000 */
[----:B-1----:R-:W-:Y:S01]  /*19540*/  F2FP.BF16.F32.PACK_AB R10, R92, R93 ;  /* 0x0000005d5c0a723e */ /* 0x002fe200000010ff */
[----:B------:R1:W2:Y:S01]  /*19550*/  MUFU.EX2 R84, R8 ;  /* 0x0000000800547308 */ /* 0x0002a20000000800 */
        /* <DEDUP_REMOVED lines=10> */
[----:B--2---:R-:W-:Y:S01]  /*19600*/  F2FP.BF16.F32.PACK_AB R11, R84, R97 ;  /* 0x00000061540b723e */ /* 0x004fe200000010ff */
[----:B------:R-:W-:Y:S02]  /*19610*/  FADD.FTZ R7, R142, R7 ;  /* 0x000000078e077221 */ /* 0x000fe40000010000 */
[----:B------:R-:W-:Y:S02]  /*19620*/  FADD.FTZ R0, R147, R0 ;  /* 0x0000000093007221 */ /* 0x000fe40000010000 */
[----:B------:R-:W-:-:S02]  /*19630*/  FADD.FTZ R7, R141, R7 ;  /* 0x000000078d077221 */ /* 0x000fc40000010000 */
[----:B------:R-:W-:Y:S01]  /*19640*/  HMMA.16816.F32.BF16 R88, R8, R54, R88 ;  /* 0x000000360858723c */ /* 0x000fe20000041858 */
[----:B------:R1:W-:Y:S01]  /*19650*/  MUFU.EX2 R55, R12 ;  /* 0x0000000c00377308 */ /* 0x0003e20000000800 */
[----:B------:R-:W-:Y:S01]  /*19660*/  FADD.FTZ R0, R145, R0 ;  /* 0x0000000091007221 */ /* 0x000fe20000010000 */
[----:B------:R-:W-:-:S03]  /*19670*/  FADD.FTZ R7, R140, R7 ;  /* 0x000000078c077221 */ /* 0x000fc60000010000 */
[----:B------:R-:W-:Y:S01]  /*19680*/  FADD.FTZ R0, R146, R0 ;  /* 0x0000000092007221 */ /* 0x000fe20000010000 */
[----:B------:R-:W-:Y:S01]  /*19690*/  HMMA.16816.F32.BF16 R76, R8, R52, R76 ;  /* 0x00000034084c723c */ /* 0x000fe2000004184c */
[----:B------:R-:W-:Y:S02]  /*196a0*/  FADD.FTZ R7, R139, R7 ;  /* 0x000000078b077221 */ /* 0x000fe40000010000 */
[----:B------:R-:W-:-:S03]  /*196b0*/  FADD.FTZ R0, R161, R0 ;  /* 0x00000000a1007221 */ /* 0x000fc60000010000 */
[----:B------:R-:W-:Y:S01]  /*196c0*/  HMMA.16816.F32.BF16 R48, R8, R20, R48 ;  /* 0x000000140830723c */ /* 0x000fe20000041830 */
[----:B------:R-:W-:Y:S01]  /*196d0*/  FADD.FTZ R0, R162, R0 ;  /* 0x00000000a2007221 */ /* 0x000fe20000010000 */
[----:B-1----:R-:W-:-:S03]  /*196e0*/  FFMA.FTZ R12, R203, R2, -R5 ;  /* 0x00000002cb0c7223 */ /* 0x002fc60000010805 */
[----:B------:R-:W-:Y:S01]  /*196f0*/  FADD.FTZ R0, R163, R0 ;  /* 0x00000000a3007221 */ /* 0x000fe20000010000 */
[C---:B------:R-:W-:Y:S01]  /*19700*/  HMMA.16816.F32.BF16 R40, R8.reuse, R22, R40 ;  /* 0x000000160828723c */ /* 0x040fe20000041828 */
[----:B------:R-:W1:Y:S01]  /*19710*/  LDSM.16.MT88.4 R20, [R222+0x11000] ;  /* 0x01100000de14783b */ /* 0x000e620000004200 */
[----:B------:R2:W3:Y:S04]  /*19720*/  MUFU.EX2 R54, R12 ;  /* 0x0000000c00367308 */ /* 0x0004e80000000800 */
[C---:B------:R-:W-:Y:S01]  /*19730*/  HMMA.16816.F32.BF16 R148, R8.reuse, R28, R32 ;  /* 0x0000001c0894723c */ /* 0x040fe20000041820 */
[----:B------:R-:W5:Y:S05]  /*19740*/  LDSM.16.MT88.4 R32, [R223+0x11000] ;  /* 0x01100000df20783b */ /* 0x000f6a0000004200 */
[C---:B------:R-:W-:Y:S01]  /*19750*/  HMMA.16816.F32.BF16 R56, R8.reuse, R30, R56 ;  /* 0x0000001e0838723c */ /* 0x040fe20000041838 */
[----:B------:R-:W5:Y:S05]  /*19760*/  LDSM.16.MT88.4 R28, [R224+0x11000] ;  /* 0x01100000e01c783b */ /* 0x000f6a0000004200 */
[----:B----4-:R-:W-:Y:S01]  /*19770*/  HMMA.16816.F32.BF16 R64, R8, R44, R64 ;  /* 0x0000002c0840723c */ /* 0x010fe20000041840 */
[----:B--2---:R-:W-:-:S04]  /*19780*/  FFMA.FTZ R12, R204, R2, -R5 ;  /* 0x00000002cc0c7223 */ /* 0x004fc80000010805 */
[----:B------:R2:W-:Y:S01]  /*19790*/  MUFU.EX2 R53, R12 ;  /* 0x0000000c00357308 */ /* 0x0005e20000000800 */
[----:B------:R-:W-:Y:S07]  /*197a0*/  HMMA.16816.F32.BF16 R44, R8, R46, R68 ;  /* 0x0000002e082c723c */ /* 0x000fee0000041844 */
[----:B---3--:R-:W-:Y:S02]  /*197b0*/  F2FP.BF16.F32.PACK_AB R8, R54, R55 ;  /* 0x000000373608723e */ /* 0x008fe400000010ff */
[----:B------:R-:W-:Y:S01]  /*197c0*/  F2FP.BF16.F32.PACK_AB R9, R72, R73 ;  /* 0x000000494809723e */ /* 0x000fe200000010ff */
[----:B--2---:R-:W-:-:S04]  /*197d0*/  FFMA.FTZ R12, R206, R2, -R5 ;  /* 0x00000002ce0c7223 */ /* 0x004fc80000010805 */
[----:B------:R2:W3:Y:S02]  /*197e0*/  MUFU.EX2 R52, R12 ;  /* 0x0000000c00347308 */ /* 0x0004e40000000800 */
[----:B--2---:R-:W-:Y:S01]  /*197f0*/  FFMA.FTZ R12, R205, R2, -R3 ;  /* 0x00000002cd0c7223 */ /* 0x004fe20000010803 */
[----:B---3--:R-:W-:-:S05]  /*19800*/  F2FP.BF16.F32.PACK_AB R10, R52, R53 ;  /* 0x00000035340a723e */ /* 0x008fca00000010ff */
[----:B------:R2:W3:Y:S02]  /*19810*/  MUFU.EX2 R39, R12 ;  /* 0x0000000c00277308 */ /* 0x0004e40000000800 */
[----:B--2---:R-:W-:Y:S01]  /*19820*/  FADD.FTZ R12, R138, R7 ;  /* 0x000000078a0c7221 */ /* 0x004fe20000010000 */
[----:B------:R-:W-:Y:S01]  /*19830*/  FADD.FTZ R7, R164, R0 ;  /* 0x00000000a4077221 */ /* 0x000fe20000010000 */
[----:B------:R-:W-:Y:S01]  /*19840*/  FFMA.FTZ R0, R207, R2, -R3 ;  /* 0x00000002cf007223 */ /* 0x000fe20000010803 */
[----:B---3--:R-:W-:Y:S01]  /*19850*/  F2FP.BF16.F32.PACK_AB R11, R39, R63 ;  /* 0x0000003f270b723e */ /* 0x008fe200000010ff */
[----:B------:R-:W-:Y:S01]  /*19860*/  FADD.FTZ R12, R137, R12 ;  /* 0x0000000c890c7221 */ /* 0x000fe20000010000 */
[----:B------:R-:W-:Y:S01]  /*19870*/  FADD.FTZ R7, R250, R7 ;  /* 0x00000007fa077221 */ /* 0x000fe20000010000 */
[----:B------:R2:W3:Y:S02]  /*19880*/  MUFU.EX2 R36, R0 ;  /* 0x0000000000247308 */ /* 0x0004e40000000800 */
[----:B------:R-:W-:-:S02]  /*19890*/  FADD.FTZ R12, R136, R12 ;  /* 0x0000000c880c7221 */ /* 0x000fc40000010000 */
[C---:B-1----:R-:W-:Y:S06]  /*198a0*/  HMMA.16816.F32.BF16 R136, R8.reuse, R20, R76 ;  /* 0x000000140888723c */ /* 0x042fec000004184c */
[C---:B------:R-:W-:Y:S06]  /*198b0*/  HMMA.16816.F32.BF16 R140, R8.reuse, R16, R48 ;  /* 0x00000010088c723c */ /* 0x040fec0000041830 */
[C---:B-----5:R-:W-:Y:S01]  /*198c0*/  HMMA.16816.F32.BF16 R148, R8.reuse, R32, R148 ;  /* 0x000000200894723c */ /* 0x060fe20000041894 */
[----:B--2---:R-:W-:Y:S01]  /*198d0*/  FADD.FTZ R0, R248, R7 ;  /* 0x00000007f8007221 */ /* 0x004fe20000010000 */
[----:B------:R-:W-:Y:S01]  /*198e0*/  FADD.FTZ R7, R133, R12 ;  /* 0x0000000c85077221 */ /* 0x000fe20000010000 */
[----:B------:R-:W-:Y:S01]  /*198f0*/  FFMA.FTZ R12, R194, R2, -R3 ;  /* 0x00000002c20c7223 */ /* 0x000fe20000010803 */
[----:B---3--:R-:W-:Y:S01]  /*19900*/  F2FP.BF16.F32.PACK_AB R161, R25, R36 ;  /* 0x0000002419a1723e */ /* 0x008fe200000010ff */
[----:B------:R-:W-:Y:S01]  /*19910*/  FADD.FTZ R0, R246, R0 ;  /* 0x00000000f6007221 */ /* 0x000fe20000010000 */
[----:B------:R-:W-:Y:S01]  /*19920*/  FADD.FTZ R7, R131, R7 ;  /* 0x0000000783077221 */ /* 0x000fe20000010000 */
        /* <DEDUP_REMOVED lines=14> */
[----:B------:R-:W-:Y:S02]  /*19a10*/  FADD.FTZ R7, R124, R7 ;  /* 0x000000077c077221 */ /* 0x000fe40000010000 */
[----:B------:R1:W-:Y:S01]  /*19a20*/  MUFU.EX2 R15, R12 ;  /* 0x0000000c000f7308 */ /* 0x0003e20000000800 */
[----:B------:R-:W-:Y:S01]  /*19a30*/  FADD.FTZ R0, R158, R0 ;  /* 0x000000009e007221 */ /* 0x000fe20000010000 */
[----:B------:R-:W-:Y:S01]  /*19a40*/  FADD.FTZ R7, R123, R7 ;  /* 0x000000077b077221 */ /* 0x000fe20000010000 */
[C---:B------:R-:W-:Y:S02]  /*19a50*/  HMMA.16816.F32.BF16 R64, R8.reuse, R28, R64 ;  /* 0x0000001c0840723c */ /* 0x040fe40000041840 */
[----:B------:R-:W-:Y:S01]  /*19a60*/  FADD.FTZ R0, R144, R0 ;  /* 0x0000000090007221 */ /* 0x000fe20000010000 */
[----:B------:R-:W-:Y:S01]  /*19a70*/  FADD.FTZ R7, R118, R7 ;  /* 0x0000000776077221 */ /* 0x000fe20000010000 */
[----:B------:R-:W2:Y:S02]  /*19a80*/  LDSM.16.MT88.4 R144, [R222+0x11800] ;  /* 0x01180000de90783b */ /* 0x000ea40000004200 */
[----:B------:R-:W-:Y:S01]  /*19a90*/  FADD.FTZ R0, R157, R0 ;  /* 0x000000009d007221 */ /* 0x000fe20000010000 */
[----:B------:R-:W-:Y:S01]  /*19aa0*/  HMMA.16816.F32.BF16 R44, R8, R30, R44 ;  /* 0x0000001e082c723c */ /* 0x000fe2000004182c */
[----:B------:R-:W-:Y:S02]  /*19ab0*/  LDSM.16.MT88.4 R8, [R224+0x11800] ;  /* 0x01180000e008783b */ /* 0x000fe40000004200 */
[----:B------:R-:W-:-:S02]  /*19ac0*/  FADD.FTZ R0, R156, R0 ;  /* 0x000000009c007221 */ /* 0x000fc40000010000 */
[----:B------:R-:W-:Y:S01]  /*19ad0*/  LDSM.16.MT88.4 R156, [R223+0x11800] ;  /* 0x01180000df9c783b */ /* 0x000fe20000004200 */
[----:B-1----:R-:W-:-:S04]  /*19ae0*/  FFMA.FTZ R12, R210, R2, -R5 ;  /* 0x00000002d20c7223 */ /* 0x002fc80000010805 */
[----:B------:R1:W3:Y:S02]  /*19af0*/  MUFU.EX2 R14, R12 ;  /* 0x0000000c000e7308 */ /* 0x0002e40000000800 */
[----:B-1----:R-:W-:Y:S01]  /*19b00*/  FFMA.FTZ R12, R197, R2, -R5 ;  /* 0x00000002c50c7223 */ /* 0x002fe20000010805 */
[----:B---3--:R-:W-:-:S05]  /*19b10*/  F2FP.BF16.F32.PACK_AB R160, R14, R15 ;  /* 0x0000000f0ea0723e */ /* 0x008fca00000010ff */
[----:B------:R1:W-:Y:S02]  /*19b20*/  MUFU.EX2 R13, R12 ;  /* 0x0000000c000d7308 */ /* 0x0003e40000000800 */
[-C--:B-1----:R-:W-:Y:S01]  /*19b30*/  FFMA.FTZ R12, R211, R2.reuse, -R5 ;  /* 0x00000002d30c7223 */ /* 0x082fe20000010805 */
[----:B------:R-:W-:Y:S01]  /*19b40*/  FADD.FTZ R5, R117, R7 ;  /* 0x0000000775057221 */ /* 0x000fe20000010000 */
[----:B------:R-:W-:-:S03]  /*19b50*/  FFMA.FTZ R2, R212, R2, -R3 ;  /* 0x00000002d4027223 */ /* 0x000fc60000010803 */
[----:B------:R-:W-:Y:S01]  /*19b60*/  FADD.FTZ R7, R116, R5 ;  /* 0x0000000574077221 */ /* 0x000fe20000010000 */
[----:B------:R-:W-:Y:S01]  /*19b70*/  FADD.FTZ R5, R152, R0 ;  /* 0x0000000098057221 */ /* 0x000fe20000010000 */
[----:B------:R-:W1:Y:S01]  /*19b80*/  MUFU.EX2 R12, R12 ;  /* 0x0000000c000c7308 */ /* 0x000e620000000800 */
[----:B------:R-:W3:Y:S01]  /*19b90*/  LDSM.16.MT88.4 R152, [R225+0x11800] ;  /* 0x01180000e198783b */ /* 0x000ee20000004200 */
        /* <DEDUP_REMOVED lines=63> */
[----:B------:R-:W2:Y:S01]  /*19f90*/  LDL R206, [R1] ;  /* 0x0000000001ce7983 */ /* 0x000ea20000100800 */
        /* <DEDUP_REMOVED lines=9> */
[----:B------:R-:W-:Y:S01]  /*1a030*/  IABS R7, R10 ;  /* 0x0000000a00077213 */ /* 0x000fe20000000000 */
[C---:B------:R-:W-:Y:S01]  /*1a040*/  VIADD R11, R10.reuse, 0x100 ;  /* 0x000001000a0b7836 */ /* 0x040fe20000000000 */
        /* <DEDUP_REMOVED lines=8> */
[----:B-1----:R-:W-:Y:S01]  /*1a0d0*/  IMAD.MOV R3, RZ, RZ, -R9 ;  /* 0x000000ffff037224 */ /* 0x002fe200078e0a09 */
[----:B------:R-:W-:-:S03]  /*1a0e0*/  MOV R8, RZ ;  /* 0x000000ff00087202 */ /* 0x000fc60000000f00 */
[----:B------:R-:W-:Y:S01]  /*1a0f0*/  IMAD R5, R3, R0, RZ ;  /* 0x0000000003057224 */ /* 0x000fe200078e02ff */
[----:B------:R-:W-:Y:S02]  /*1a100*/  IABS R3, R11 ;  /* 0x0000000b00037213 */ /* 0x000fe40000000000 */
[----:B------:R-:W-:Y:S01]  /*1a110*/  LOP3.LUT R11, R11, R2, RZ, 0x3c, !PT ;  /* 0x000000020b0b7212 */ /* 0x000fe200078e3cff */
[----:B------:R-:W-:Y:S01]  /*1a120*/  IMAD.HI.U32 R5, R9, R5, R8 ;  /* 0x0000000509057227 */ /* 0x000fe200078e0008 */
[----:B------:R-:W-:Y:S02]  /*1a130*/  MOV R9, R3 ;  /* 0x0000000300097202 */ /* 0x000fe40000000f00 */
[----:B------:R-:W-:Y:S01]  /*1a140*/  ISETP.GE.AND P3, PT, R11, RZ, PT ;  /* 0x000000ff0b00720c */ /* 0x000fe20003f66270 */
[----:B------:R-:W-:Y:S02]  /*1a150*/  IMAD.MOV R8, RZ, RZ, -R12 ;  /* 0x000000ffff087224 */ /* 0x000fe400078e0a0c */
        /* <DEDUP_REMOVED lines=12> */
[----:B------:R-:W-:Y:S01]  /*1a220*/  ISETP.NE.AND P2, PT, R2, RZ, PT ;  /* 0x000000ff0200720c */ /* 0x000fe20003f45270 */
[----:B------:R-:W3:Y:S01]  /*1a230*/  LD.E.64 R8, desc[UR6][R26.64+0x40] ;  /* 0x000040061a087980 */ /* 0x000ee2000c101b00 */
[----:B------:R-:W-:-:S07]  /*1a240*/  LOP3.LUT R0, RZ, R2, RZ, 0x33, !PT ;  /* 0x00000002ff007212 */ /* 0x000fce00078e33ff */
[----:B------:R-:W-:Y:S02]  /*1a250*/  @P5 VIADD R3, R3, 0x1 ;  /* 0x0000000103035836 */ /* 0x000fe40000000000 */
[----:B------:R-:W-:Y:S02]  /*1a260*/  @P6 IADD3 R5, R5, 0x1, RZ ;  /* 0x0000000105056810 */ /* 0x000fe40007ffe0ff */
[----:B------:R-:W-:Y:S02]  /*1a270*/  @!P1 IMAD.MOV R3, RZ, RZ, -R3 ;  /* 0x000000ffff039224 */ /* 0x000fe400078e0a03 */
[----:B------:R-:W-:-:S03]  /*1a280*/  @!P3 IADD3 R5, -R5, RZ, RZ ;  /* 0x000000ff0505b210 */ /* 0x000fc60007ffe1ff */
[C---:B------:R-:W-:Y:S02]  /*1a290*/  SEL R3, R0.reuse, R3, !P2 ;  /* 0x0000000300037207 */ /* 0x040fe40005000000 */
[----:B------:R-:W-:-:S03]  /*1a2a0*/  SEL R5, R0, R5, !P2 ;  /* 0x0000000500057207 */ /* 0x000fc60005000000 */
[--C-:B------:R-:W-:Y:S01]  /*1a2b0*/  IMAD.WIDE R12, R3, 0x4, R238.reuse ;  /* 0x00000004030c7825 */ /* 0x100fe200078e02ee */
[----:B------:R-:W4:Y:S03]  /*1a2c0*/  LD.E.64 R26, desc[UR6][R26.64+0x28] ;  /* 0x000028061a1a7980 */ /* 0x000f26000c101b00 */
[C---:B------:R-:W-:Y:S02]  /*1a2d0*/  IMAD.WIDE R10, R5.reuse, 0x4, R238 ;  /* 0x00000004050a7825 */ /* 0x040fe400078e02ee */
[----:B------:R-:W5:Y:S04]  /*1a2e0*/  LD.E R12, desc[UR6][R12.64] ;  /* 0x000000060c0c7980 */ /* 0x000f68000c101900 */
[----:B------:R-:W5:Y:S01]  /*1a2f0*/  LD.E R10, desc[UR6][R10.64] ;  /* 0x000000060a0a7980 */ /* 0x000f62000c101900 */
[----:B------:R-:W-:-:S04]  /*1a300*/  IMAD.IADD R3, R5, 0x1, -R3 ;  /* 0x0000000105037824 */ /* 0x000fc800078e0a03 */
[----:B------:R-:W-:-:S05]  /*1a310*/  IMAD R2, R2, R3, -0x100 ;  /* 0xffffff0002027424 */ /* 0x000fca00078e0203 */
[----:B------:R-:W-:Y:S01]  /*1a320*/  SHF.R.S32.HI R5, RZ, 0x1f, R2 ;  /* 0x0000001fff057819 */ /* 0x000fe20000011402 */
[-C--:B---3--:R-:W-:Y:S02]  /*1a330*/  IMAD R0, R9, R2.reuse, RZ ;  /* 0x0000000209007224 */ /* 0x088fe400078e02ff */
[----:B------:R-:W-:-:S04]  /*1a340*/  IMAD.WIDE.U32 R2, R8, R2, RZ ;  /* 0x0000000208027225 */ /* 0x000fc800078e00ff */
[----:B------:R-:W-:-:S04]  /*1a350*/  IMAD R8, R8, R5, R0 ;  /* 0x0000000508087224 */ /* 0x000fc800078e0200 */
[----:B------:R-:W-:Y:S01]  /*1a360*/  IMAD.IADD R3, R3, 0x1, R8 ;  /* 0x0000000103037824 */ /* 0x000fe200078e0208 */
[----:B-----5:R-:W-:-:S04]  /*1a370*/  IADD3 R10, -R10, R12, RZ ;  /* 0x0000000c0a0a7210 */ /* 0x020fc80007ffe1ff */
[----:B------:R-:W-:Y:S01]  /*1a380*/  SHF.R.S32.HI R5, RZ, 0x1f, R10 ;  /* 0x0000001fff057819 */ /* 0x000fe2000001140a */
[----:B----4-:R-:W-:Y:S02]  /*1a390*/  IMAD R0, R27, R10, RZ ;  /* 0x0000000a1b007224 */ /* 0x010fe400078e02ff */
[----:B------:R-:W-:-:S04]  /*1a3a0*/  IMAD.WIDE.U32 R2, R10, R26, R2 ;  /* 0x0000001a0a027225 */ /* 0x000fc800078e0002 */
[----:B------:R-:W-:-:S05]  /*1a3b0*/  IMAD R0, R26, R5, R0 ;  /* 0x000000051a007224 */ /* 0x000fca00078e0200 */
[----:B------:R-:W-:Y:S01]  /*1a3c0*/  IADD3 R3, R3, R0, RZ ;  /* 0x0000000003037210 */ /* 0x000fe20007ffe0ff */
[----:B------:R-:W-:Y:S01]  /*1a3d0*/  IMAD.MOV.U32 R0, RZ, RZ, R2 ;  /* 0x000000ffff007224 */ /* 0x000fe200078e0002 */
[----:B------:R-:W-:Y:S05]  /*1a3e0*/  BRA `(.L_x_2950) ;  /* 0x00000000000c7947 */ /* 0x000fea0003800000 */
.L_x_2949:
[----:B-1----:R-:W3:Y:S02]  /*1a3f0*/  LD.E R0, desc[UR6][R26.64+0x40] ;  /* 0x000040061a007980 */ /* 0x002ee4000c101900 */
[----:B---3--:R-:W-:-:S04]  /*1a400*/  LEA R0, -R0, RZ, 0x8 ;  /* 0x000000ff00007211 */ /* 0x008fc800078e41ff */
[----:B------:R-:W-:Y:S02]  /*1a410*/  SHF.R.S32.HI R3, RZ, 0x1f, R0 ;  /* 0x0000001fff037819 */ /* 0x000fe40000011400 */
.L_x_2950:
[----:B------:R-:W-:Y:S05]  /*1a420*/  BSYNC B0 ;  /* 0x0000000000007941 */ /* 0x000fea0003800000 */
.L_x_2948:
[----:B------:R-:W3:Y:S04]  /*1a430*/  LDL.LU R11, [R1+0x18] ;  /* 0x00001800010b7983 */ /* 0x000ee80000300800 */
[----:B------:R-:W4:Y:S04]  /*1a440*/  LDL.LU R10, [R1+0x1c] ;  /* 0x00001c00010a7983 */ /* 0x000f280000300800 */
[----:B------:R-:W5:Y:S01]  /*1a450*/  LDL.LU R12, [R1+0x24] ;  /* 0x00002400010c7983 */ /* 0x000f620000300800 */
[C---:B------:R-:W-:Y:S01]  /*1a460*/  IMAD.SHL.U32 R7, R198.reuse, 0x20, RZ ;  /* 0x00000020c6077824 */ /* 0x040fe200078e00ff */
[----:B------:R-:W-:Y:S01]  /*1a470*/  SHF.L.U64.HI R5, R198, 0x5, R199 ;  /* 0x00000005c6057819 */ /* 0x000fe200000102c7 */
[----:B------:R-:W1:Y:S01]  /*1a480*/  LDC.64 R20, c[0x0][0x198] ;  /* 0x00006600ff147b82 */ /* 0x000e620000000a00 */
[----:B------:R-:W-:Y:S01]  /*1a490*/  ULDC.64 UR4, c[0x0][0x208] ;  /* 0x0000820000047ab9 */ /* 0x000fe20000000a00 */
[----:B----4-:R-:W-:-:S04]  /*1a4a0*/  LEA R10, P2, R0, R10, 0x1 ;  /* 0x0000000a000a7211 */ /* 0x010fc800078408ff */
[----:B------:R-:W-:Y:S01]  /*1a4b0*/  IADD3 R8, P1, R10, R7, RZ ;  /* 0x000000070a087210 */ /* 0x000fe20007f3e0ff */
[----:B-----5:R-:W-:Y:S01]  /*1a4c0*/  IMAD.MOV.U32 R24, RZ, RZ, R12 ;  /* 0x000000ffff187224 */ /* 0x020fe200078e000c */
[----:B---3--:R-:W-:Y:S01]  /*1a4d0*/  LEA.HI.X R11, R0, R11, R3, 0x1, P2 ;  /* 0x0000000b000b7211 */ /* 0x008fe200010f0c03 */
[----:B------:R3:W-:Y:S01]  /*1a4e0*/  STL [R1+0x1c], R10 ;  /* 0x00001c0a01007387 */ /* 0x0007e20000100800 */
[----:B------:R-:W-:-:S03]  /*1a4f0*/  IADD3 R2, P2, R8, R7, RZ ;  /* 0x0000000708027210 */ /* 0x000fc60007f5e0ff */
[--C-:B------:R-:W-:Y:S01]  /*1a500*/  IMAD.X R9, R11, 0x1, R5.reuse, P1 ;  /* 0x000000010b097824 */ /* 0x100fe200008e0605 */
[-C--:B------:R-:W-:Y:S01]  /*1a510*/  IADD3 R12, P1, R2, R7.reuse, RZ ;  /* 0x00000007020c7210 */ /* 0x080fe20007f3e0ff */
[----:B------:R-:W-:Y:S01]  /*1a520*/  @!PT LDS RZ, [RZ] ;  /* 0x00000000fffff984 */ /* 0x000fe20000000800 */
[----:B------:R-:W-:Y:S01]  /*1a530*/  @!PT LDS RZ, [RZ] ;  /* 0x00000000fffff984 */ /* 0x000fe20000000800 */
[----:B------:R-:W-:Y:S01]  /*1a540*/  @!PT LDS RZ, [RZ] ;  /* 0x00000000fffff984 */ /* 0x000fe20000000800 */
[----:B------:R3:W-:Y:S02]  /*1a550*/  LDGSTS.E.BYPASS.LTC128B.128 [R233+0xa000], desc[UR6][R10.64] ;  /* 0x0a0000000ae97fae */ /* 0x0007e4000b901d46 */
[--C-:B------:R-:W-:Y:S01]  /*1a560*/  IMAD.X R3, R9, 0x1, R5.reuse, P2 ;  /* 0x0000000109037824 */ /* 0x100fe200010e0605 */
[----:B------:R-:W-:Y:S01]  /*1a570*/  IADD3 R14, P2, R12, R7, RZ ;  /* 0x000000070c0e7210 */ /* 0x000fe20007f5e0ff */
[----:B------:R4:W-:Y:S02]  /*1a580*/  LDGSTS.E.BYPASS.LTC128B.128 [R233+0xa800], desc[UR6][R8.64] ;  /* 0x0a80000008e97fae */ /* 0x0009e4000b901d46 */
[--C-:B------:R-:W-:Y:S02]  /*1a590*/  IMAD.X R13, R3, 0x1, R5.reuse, P1 ;  /* 0x00000001030d7824 */ /* 0x100fe400008e0605 */
[----:B------:R5:W-:Y:S02]  /*1a5a0*/  STL [R1+0x18], R11 ;  /* 0x0000180b01007387 */ /* 0x000be40000100800 */
[----:B------:R-:W-:-:S02]  /*1a5b0*/  IMAD.X R15, R13, 0x1, R5, P2 ;  /* 0x000000010d0f7824 */ /* 0x000fc400010e0605 */
[----:B------:R2:W-:Y:S04]  /*1a5c0*/  LDGSTS.E.BYPASS.LTC128B.128 [R233+0xb000], desc[UR6][R2.64] ;  /* 0x0b00000002e97fae */ /* 0x0005e8000b901d46 */
[----:B------:R-:W-:Y:S04]  /*1a5d0*/  LDGSTS.E.BYPASS.LTC128B.128 [R233+0xb800], desc[UR6][R12.64] ;  /* 0x0b8000000ce97fae */ /* 0x000fe8000b901d46 */
[----:B------:R1:W-:Y:S01]  /*1a5e0*/  LDGSTS.E.BYPASS.LTC128B.128 [R233+0xc000], desc[UR6][R14.64] ;  /* 0x0c0000000ee97fae */ /* 0x0003e2000b901d46 */
[----:B---3--:R-:W-:-:S04]  /*1a5f0*/  IADD3 R10, P1, R14, R7, RZ ;  /* 0x000000070e0a7210 */ /* 0x008fc80007f3e0ff */
[----:B----4-:R-:W-:Y:S01]  /*1a600*/  IADD3 R8, P2, R10, R7, RZ ;  /* 0x000000070a087210 */ /* 0x010fe20007f5e0ff */
[----:B-----5:R-:W-:-:S04]  /*1a610*/  IMAD.X R11, R15, 0x1, R5, P1 ;  /* 0x000000010f0b7824 */ /* 0x020fc800008e0605 */
[----:B------:R-:W-:Y:S01]  /*1a620*/  IMAD.X R9, R11, 0x1, R5, P2 ;  /* 0x000000010b097824 */ /* 0x000fe200010e0605 */
[----:B------:R3:W-:Y:S01]  /*1a630*/  LDGSTS.E.BYPASS.LTC128B.128 [R233+0xc800], desc[UR6][R10.64] ;  /* 0x0c8000000ae97fae */ /* 0x0007e2000b901d46 */
[----:B--2---:R-:W-:-:S03]  /*1a640*/  IADD3 R2, P1, R8, R7, RZ ;  /* 0x0000000708027210 */ /* 0x004fc60007f3e0ff */
[----:B------:R2:W-:Y:S01]  /*1a650*/  LDGSTS.E.BYPASS.LTC128B.128 [R233+0xd000], desc[UR6][R8.64] ;  /* 0x0d00000008e97fae */ /* 0x0005e2000b901d46 */
[----:B------:R-:W-:Y:S01]  /*1a660*/  IADD3 R18, P2, R2, R7, RZ ;  /* 0x0000000702127210 */ /* 0x000fe20007f5e0ff */
[----:B------:R-:W-:-:S03]  /*1a670*/  IMAD.X R3, R9, 0x1, R5, P1 ;  /* 0x0000000109037824 */ /* 0x000fc600008e0605 */
[-C--:B------:R-:W-:Y:S01]  /*1a680*/  IADD3 R16, P1, R18, R7.reuse, RZ ;  /* 0x0000000712107210 */ /* 0x080fe20007f3e0ff */
[--C-:B------:R-:W-:Y:S01]  /*1a690*/  IMAD.X R19, R3, 0x1, R5.reuse, P2 ;  /* 0x0000000103137824 */ /* 0x100fe200010e0605 */
[----:B------:R4:W-:Y:S02]  /*1a6a0*/  LDGSTS.E.BYPASS.LTC128B.128 [R233+0xd800], desc[UR6][R2.64] ;  /* 0x0d80000002e97fae */ /* 0x0009e4000b901d46 */
[-C--:B-1----:R-:W-:Y:S01]  /*1a6b0*/  IADD3 R14, P2, R16, R7.reuse, RZ ;  /* 0x00000007100e7210 */ /* 0x082fe20007f5e0ff */
[--C-:B------:R-:W-:Y:S01]  /*1a6c0*/  IMAD.X R17, R19, 0x1, R5.reuse, P1 ;  /* 0x0000000113117824 */ /* 0x100fe200008e0605 */
[----:B------:R-:W-:Y:S02]  /*1a6d0*/  LDGSTS.E.BYPASS.LTC128B.128 [R233+0xe000], desc[UR6][R18.64] ;  /* 0x0e00000012e97fae */ /* 0x000fe4000b901d46 */
[-C--:B------:R-:W-:Y:S01]  /*1a6e0*/  IADD3 R12, P1, R14, R7.reuse, RZ ;  /* 0x000000070e0c7210 */ /* 0x080fe20007f3e0ff */
[--C-:B------:R-:W-:Y:S01]  /*1a6f0*/  IMAD.X R15, R17, 0x1, R5.reuse, P2 ;  /* 0x00000001110f7824 */ /* 0x100fe200010e0605 */
[----:B------:R-:W-:Y:S03]  /*1a700*/  LDGSTS.E.BYPASS.LTC128B.128 [R233+0xe800], desc[UR6][R16.64] ;  /* 0x0e80000010e97fae */ /* 0x000fe6000b901d46 */
[----:B------:R-:W-:Y:S01]  /*1a710*/  IMAD.X R13, R15, 0x1, R5, P1 ;  /* 0x000000010f0d7824 */ /* 0x000fe200008e0605 */
[----:B------:R-:W-:Y:S01]  /*1a720*/  LDGSTS.E.BYPASS.LTC128B.128 [R233+0xf000], desc[UR6][R14.64] ;  /* 0x0f0000000ee97fae */ /* 0x000fe2000b901d46 */
[----:B---3--:R-:W-:-:S03]  /*1a730*/  IADD3 R10, P2, R12, R7, RZ ;  /* 0x000000070c0a7210 */ /* 0x008fc60007f5e0ff */
[----:B------:R1:W-:Y:S01]  /*1a740*/  LDGSTS.E.BYPASS.LTC128B.128 [R233+0xf800], desc[UR6][R12.64] ;  /* 0x0f8000000ce97fae */ /* 0x0003e2000b901d46 */
[----:B--2---:R-:W-:Y:S01]  /*1a750*/  IADD3 R8, P1, R10, R7, RZ ;  /* 0x000000070a087210 */ /* 0x004fe20007f3e0ff */
[----:B------:R-:W-:-:S04]  /*1a760*/  IMAD.X R11, R13, 0x1, R5, P2 ;  /* 0x000000010d0b7824 */ /* 0x000fc800010e0605 */
[----:B------:R-:W-:Y:S01]  /*1a770*/  IMAD.X R9, R11, 0x1, R5, P1 ;  /* 0x000000010b097824 */ /* 0x000fe200008e0605 */
[----:B------:R-:W-:Y:S01]  /*1a780*/  LDGSTS.E.BYPASS.LTC128B.128 [R233+0x10000], desc[UR6][R10.64] ;  /* 0x100000000ae97fae */ /* 0x000fe2000b901d46 */
[----:B----4-:R-:W-:-:S03]  /*1a790*/  IADD3 R2, P2, R8, R7, RZ ;  /* 0x0000000708027210 */ /* 0x010fc60007f5e0ff */
[----:B------:R2:W-:Y:S02]  /*1a7a0*/  LDGSTS.E.BYPASS.LTC128B.128 [R233+0x10800], desc[UR6][R8.64] ;  /* 0x1080000008e97fae */ /* 0x0005e4000b901d46 */
[----:B------:R-:W-:-:S05]  /*1a7b0*/  IMAD.X R3, R9, 0x1, R5, P2 ;  /* 0x0000000109037824 */ /* 0x000fca00010e0605 */
[----:B------:R3:W-:Y:S01]  /*1a7c0*/  LDGSTS.E.BYPASS.LTC128B.128 [R233+0x11000], desc[UR6][R2.64] ;  /* 0x1100000002e97fae */ /* 0x0007e2000b901d46 */
[----:B-1----:R-:W-:-:S05]  /*1a7d0*/  IADD3 R12, P1, R2, R7, RZ ;  /* 0x00000007020c7210 */ /* 0x002fca0007f3e0ff */
[----:B------:R-:W-:-:S05]  /*1a7e0*/  IMAD.X R13, R3, 0x1, R5, P1 ;  /* 0x00000001030d7824 */ /* 0x000fca00008e0605 */
[----:B------:R1:W-:Y:S04]  /*1a7f0*/  LDGSTS.E.BYPASS.LTC128B.128 [R233+0x11800], desc[UR6][R12.64] ;  /* 0x118000000ce97fae */ /* 0x0003e8000b901d46 */
[----:B------:R4:W5:Y:S01]  /*1a800*/  LD.E R0, desc[UR4][R20.64+0x18c] ;  /* 0x00018c0414007980 */ /* 0x000962000c101900 */
[----:B------:R-:W-:Y:S03]  /*1a810*/  BSSY B1, `(.L_x_2951) ;  /* 0x00003ee000017945 */ /* 0x000fe60003800000 */
[----:B--2---:R-:W-:Y:S01]  /*1a820*/  LDSM.16.M88.4 R8, [R220+0x2000] ;  /* 0x00200000dc08783b */ /* 0x004fe20000000200 */
[----:B---3--:R-:W-:-:S03]  /*1a830*/  VIADD R2, R221, 0x800 ;  /* 0x00000800dd027836 */ /* 0x008fc60000000000 */
[----:B------:R-:W-:Y:S04]  /*1a840*/  LDSM.16.M88.4 R16, [R24] ;  /* 0x000000001810783b */ /* 0x000fe80000000200 */
[----:B------:R-:W-:Y:S04]  /*1a850*/  LDSM.16.M88.4 R44, [R62+0x2000] ;  /* 0x002000003e2c783b */ /* 0x000fe80000000200 */
[----:B------:R-:W-:Y:S04]  /*1a860*/  LDSM.16.M88.4 R32, [R220+0x2800] ;  /* 0x00280000dc20783b */ /* 0x000fe80000000200 */
[----:B------:R-:W-:Y:S04]  /*1a870*/  LDSM.16.M88.4 R28, [R220+0x3000] ;  /* 0x00300000dc1c783b */ /* 0x000fe80000000200 */
[----:B-1----:R-:W-:Y:S04]  /*1a880*/  LDSM.16.M88.4 R12, [R229] ;  /* 0x00000000e50c783b */ /* 0x002fe80000000200 */
[----:B----4-:R-:W1:Y:S04]  /*1a890*/  LDSM.16.M88.4 R20, [R227] ;  /* 0x00000000e314783b */ /* 0x010e680000000200 */
[----:B------:R-:W2:Y:S04]  /*1a8a0*/  LDSM.16.M88.4 R80, [R221] ;  /* 0x00000000dd50783b */ /* 0x000ea80000000200 */
[----:B------:R-:W3:Y:S04]  /*1a8b0*/  LDSM.16.M88.4 R76, [R220+0x3800] ;  /* 0x00380000dc4c783b */ /* 0x000ee80000000200 */
[----:B------:R-:W4:Y:S04]  /*1a8c0*/  LDSM.16.M88.4 R68, [R62+0x3000] ;  /* 0x003000003e44783b */ /* 0x000f280000000200 */
[----:B------:R-:W4:Y:S04]  /*1a8d0*/  LDSM.16.M88.4 R88, [R220+0x4000] ;  /* 0x00400000dc58783b */ /* 0x000f280000000200 */
[----:B------:R-:W4:Y:S04]  /*1a8e0*/  LDSM.16.M88.4 R72, [R62+0x2800] ;  /* 0x002800003e48783b */ /* 0x000f280000000200 */
[----:B------:R-:W-:Y:S04]  /*1a8f0*/  LDSM.16.M88.4 R104, [R226] ;  /* 0x00000000e268783b */ /* 0x000fe80000000200 */
[----:B------:R-:W-:Y:S04]  /*1a900*/  LDSM.16.M88.4 R96, [R62+0x3800] ;  /* 0x003800003e60783b */ /* 0x000fe80000000200 */
[----:B------:R-:W-:Y:S04]  /*1a910*/  LDSM.16.M88.4 R108, [R220+0x4800] ;  /* 0x00480000dc6c783b */ /* 0x000fe80000000200 */
[----:B------:R-:W-:Y:S01]  /*1a920*/  LDSM.16.M88.4 R100, [R62+0x4000] ;  /* 0x004000003e64783b */ /* 0x000fe20000000200 */
[C---:B-1----:R-:W-:Y:S03]  /*1a930*/  HMMA.16816.F32.BF16 R24, R20.reuse, R8, RZ ;  /* 0x000000081418723c */ /* 0x042fe600000418ff */
[----:B------:R1:W-:Y:S04]  /*1a940*/  LDSM.16.M88.4 R92, [R2] ;  /* 0x00000000025c783b */ /* 0x0003e80000000200 */
[----:B------:R-:W-:Y:S01]  /*1a950*/  LDSM.16.M88.4 R132, [R62+0x5000] ;  /* 0x005000003e84783b */ /* 0x000fe20000000200 */
[C---:B------:R-:W-:Y:S03]  /*1a960*/  HMMA.16816.F32.BF16 R56, R20.reuse, R10, RZ ;  /* 0x0000000a1438723c */ /* 0x040fe600000418ff */
[----:B------:R-:W4:Y:S03]  /*1a970*/  LDSM.16.M88.4 R8, [R230] ;  /* 0x00000000e608783b */ /* 0x000f260000000200 */
[C---:B------:R-:W-:Y:S01]  /*1a980*/  HMMA.16816.F32.BF16 R64, R20.reuse, R32, RZ ;  /* 0x000000201440723c */ /* 0x040fe200000418ff */
[----:B------:R-:W0:Y:S05]  /*1a990*/  LDGDEPBAR ;  /* 0x00000000000079af */ /* 0x000e2a0000000000 */
[----:B------:R-:W-:Y:S06]  /*1a9a0*/  HMMA.16816.F32.BF16 R48, R20, R34, RZ ;  /* 0x000000221430723c */ /* 0x000fec00000418ff */
[----:B------:R-:W-:Y:S01]  /*1a9b0*/  HMMA.16816.F32.BF16 R52, R16, R44, R24 ;  /* 0x0000002c1034723c */ /* 0x000fe20000041818 */
[----:B-1----:R-:W-:-:S05]  /*1a9c0*/  VIADD R2, R221, 0x1000 ;  /* 0x00001000dd027836 */ /* 0x002fca0000000000 */
[----:B------:R-:W-:Y:S06]  /*1a9d0*/  HMMA.16816.F32.BF16 R32, R20, R30, RZ ;  /* 0x0000001e1420723c */ /* 0x000fec00000418ff */
[----:B------:R-:W-:Y:S06]  /*1a9e0*/  HMMA.16816.F32.BF16 R24, R16, R46, R56 ;  /* 0x0000002e1018723c */ /* 0x000fec0000041838 */
[----:B------:R-:W-:Y:S06]  /*1a9f0*/  HMMA.16816.F32.BF16 R40, R20, R28, RZ ;  /* 0x0000001c1428723c */ /* 0x000fec00000418ff */
[----:B--2---:R-:W-:Y:S06]  /*1aa00*/  HMMA.16816.F32.BF16 R52, R12, R80, R52 ;  /* 0x000000500c34723c */ /* 0x004fec0000041834 */
[----:B---3--:R-:W-:Y:S06]  /*1aa10*/  HMMA.16816.F32.BF16 R28, R20, R76, RZ ;  /* 0x0000004c141c723c */ /* 0x008fec00000418ff */
[----:B----4-:R-:W-:Y:S06]  /*1aa20*/  HMMA.16816.F32.BF16 R124, R16, R70, R32 ;  /* 0x00000046107c723c */ /* 0x010fec0000041820 */
[----:B------:R-:W-:Y:S06]  /*1aa30*/  HMMA.16816.F32.BF16 R32, R12, R82, R24 ;  /* 0x000000520c20723c */ /* 0x000fec0000041818 */
[----:B------:R-:W-:Y:S06]  /*1aa40*/  HMMA.16816.F32.BF16 R24, R20, R88, RZ ;  /* 0x000000581418723c */ /* 0x000fec00000418ff */
[C---:B------:R-:W-:Y:S01]  /*1aa50*/  HMMA.16816.F32.BF16 R56, R16.reuse, R72, R64 ;  /* 0x000000481038723c */ /* 0x040fe20000041840 */
[----:B------:R-:W-:Y:S05]  /*1aa60*/  LDSM.16.M88.4 R64, [R226+0x800] ;  /* 0x00080000e240783b */ /* 0x000fea0000000200 */
[----:B------:R-:W-:Y:S01]  /*1aa70*/  HMMA.16816.F32.BF16 R84, R16, R74, R48 ;  /* 0x0000004a1054723c */ /* 0x000fe20000041830 */
[----:B------:R-:W1:Y:S05]  /*1aa80*/  LDSM.16.M88.4 R72, [R62+0x4800] ;  /* 0x004800003e48783b */ /* 0x000e6a0000000200 */
[----:B------:R-:W-:Y:S06]  /*1aa90*/  HMMA.16816.F32.BF16 R48, R8, R104, R52 ;  /* 0x000000680830723c */ /* 0x000fec0000041834 */
[----:B------:R-:W-:Y:S06]  /*1aaa0*/  HMMA.16816.F32.BF16 R128, R16, R96, R28 ;  /* 0x000000601080723c */ /* 0x000fec000004181c */
[----:B------:R-:W-:Y:S01]  /*1aab0*/  HMMA.16816.F32.BF16 R28, R20, R78, RZ ;  /* 0x0000004e141c723c */ /* 0x000fe200000418ff */
[----:B------:R-:W-:Y:S05]  /*1aac0*/  LDSM.16.M88.4 R76, [R226+0x1000] ;  /* 0x00100000e24c783b */ /* 0x000fea0000000200 */
[----:B------:R-:W-:Y:S06]  /*1aad0*/  HMMA.16816.F32.BF16 R112, R16, R68, R40 ;  /* 0x000000441070723c */ /* 0x000fec0000041828 */
[----:B------:R-:W-:Y:S06]  /*1aae0*/  HMMA.16816.F32.BF16 R40, R20, R108, RZ ;  /* 0x0000006c1428723c */ /* 0x000fec00000418ff */
[----:B------:R-:W-:Y:S06]  /*1aaf0*/  HMMA.16816.F32.BF16 R116, R16, R100, R24 ;  /* 0x000000641074723c */ /* 0x000fec0000041818 */
[----:B------:R-:W-:Y:S01]  /*1ab00*/  HMMA.16816.F32.BF16 R24, R12, R92, R56 ;  /* 0x0000005c0c18723c */ /* 0x000fe20000041838 */
[----:B------:R-:W2:Y:S05]  /*1ab10*/  LDSM.16.M88.4 R56, [R2] ;  /* 0x000000000238783b */ /* 0x000eaa0000000200 */
[----:B------:R-:W-:Y:S06]  /*1ab20*/  HMMA.16816.F32.BF16 R52, R8, R106, R32 ;  /* 0x0000006a0834723c */ /* 0x000fec0000041820 */
[----:B------:R-:W-:Y:S06]  /*1ab30*/  HMMA.16816.F32.BF16 R44, R20, R90, RZ ;  /* 0x0000005a142c723c */ /* 0x000fec00000418ff */
[C---:B------:R-:W-:Y:S01]  /*1ab40*/  HMMA.16816.F32.BF16 R120, R16.reuse, R98, R28 ;  /* 0x000000621078723c */ /* 0x040fe2000004181c */
[----:B------:R-:W3:Y:S05]  /*1ab50*/  LDSM.16.M88.4 R96, [R220+0x5000] ;  /* 0x00500000dc60783b */ /* 0x000eea0000000200 */
[----:B-1----:R-:W-:Y:S06]  /*1ab60*/  HMMA.16816.F32.BF16 R88, R16, R72, R40 ;  /* 0x000000481058723c */ /* 0x002fec0000041828 */
[----:B------:R-:W-:Y:S01]  /*1ab70*/  HMMA.16816.F32.BF16 R40, R12, R94, R84 ;  /* 0x0000005e0c28723c */ /* 0x000fe20000041854 */
[----:B------:R-:W-:Y:S05]  /*1ab80*/  LDSM.16.M88.4 R84, [R226+0x2800] ;  /* 0x00280000e254783b */ /* 0x000fea0000000200 */
[----:B------:R-:W-:Y:S06]  /*1ab90*/  HMMA.16816.F32.BF16 R32, R8, R64, R24 ;  /* 0x000000400820723c */ /* 0x000fec0000041818 */
[----:B------:R-:W-:Y:S06]  /*1aba0*/  HMMA.16816.F32.BF16 R28, R20, R110, RZ ;  /* 0x0000006e141c723c */ /* 0x000fec00000418ff */
[----:B------:R-:W-:Y:S06]  /*1abb0*/  HMMA.16816.F32.BF16 R100, R16, R102, R44 ;  /* 0x000000661064723c */ /* 0x000fec000004182c */
[----:B--2---:R-:W-:Y:S06]  /*1abc0*/  HMMA.16816.F32.BF16 R44, R12, R56, R112 ;  /* 0x000000380c2c723c */ /* 0x004fec0000041870 */
[----:B---3--:R-:W-:Y:S06]  /*1abd0*/  HMMA.16816.F32.BF16 R24, R20, R96, RZ ;  /* 0x000000601418723c */ /* 0x008fec00000418ff */
[----:B------:R-:W-:Y:S01]  /*1abe0*/  HMMA.16816.F32.BF16 R80, R16, R74, R28 ;  /* 0x0000004a1050723c */ /* 0x000fe2000004181c */
[----:B------:R-:W-:-:S15]  /*1abf0*/  LDSM.16.M88.4 R72, [R226+0x2000] ;  /* 0x00200000e248783b */ /* 0x000fde0000000200 */
[----:B------:R-:W-:-:S02]  /*1ac00*/  NOP ;  /* 0x0000000000007918 */ /* 0x000fc40000000000 */
[----:B------:R-:W-:Y:S01]  /*1ac10*/  HMMA.16816.F32.BF16 R168, R16, R132, R24 ;  /* 0x0000008410a8723c */ /* 0x000fe20000041818 */
[-C--:B-----5:R-:W-:Y:S01]  /*1ac20*/  FMUL.FTZ R2, R49, R0.reuse ;  /* 0x0000000031027220 */ /* 0x0a0fe20000410000 */
[----:B------:R-:W-:-:S03]  /*1ac30*/  FMUL.FTZ R3, R48, R0 ;  /* 0x0000000030037220 */ /* 0x000fc60000410000 */
[----:B------:R1:W2:Y:S08]  /*1ac40*/  MUFU.TANH R204, R2 ;  /* 0x0000000200cc7308 */ /* 0x0002b00000002400 */
[----:B------:R3:W-:Y:S01]  /*1ac50*/  MUFU.TANH R236, R3 ;  /* 0x0000000300ec7308 */ /* 0x0007e20000002400 */
[----:B-1----:R-:W-:-:S07]  /*1ac60*/  FMUL.FTZ R2, R50, R0 ;  /* 0x0000000032027220 */ /* 0x002fce0000410000 */
[----:B------:R1:W-:Y:S01]  /*1ac70*/  MUFU.TANH R196, R2 ;  /* 0x0000000200c47308 */ /* 0x0003e20000002400 */
[----:B---3--:R-:W-:-:S07]  /*1ac80*/  FMUL.FTZ R3, R54, R0 ;  /* 0x0000000036037220 */ /* 0x008fce0000410000 */
        /* <DEDUP_REMOVED lines=9> */
[-C--:B-1----:R-:W-:Y:S02]  /*1ad20*/  FMUL.FTZ R2, R53, R0.reuse ;  /* 0x0000000035027220 */ /* 0x082fe40000410000 */
[----:B------:R-:W-:Y:S05]  /*1ad30*/  HMMA.16816.F32.BF16 R52, R8, R66, R40 ;  /* 0x000000420834723c */ /* 0x000fea0000041828 */
[----:B------:R1:W-:Y:S01]  /*1ad40*/  MUFU.TANH R202, R2 ;  /* 0x0000000200ca7308 */ /* 0x0003e20000002400 */
[----:B------:R-:W-:Y:S01]  /*1ad50*/  HMMA.16816.F32.BF16 R40, R12, R58, R124 ;  /* 0x0000003a0c28723c */ /* 0x000fe2000004187c */
[----:B---3--:R-:W-:-:S06]  /*1ad60*/  FMUL.FTZ R3, R34, R0 ;  /* 0x0000000022037220 */ /* 0x008fcc0000410000 */
[----:B------:R-:W-:Y:S01]  /*1ad70*/  MUFU.TANH R240, R3 ;  /* 0x0000000300f07308 */ /* 0x000fe20000002400 */
[----:B-1----:R-:W-:-:S05]  /*1ad80*/  VIADD R2, R221, 0x1800 ;  /* 0x00001800dd027836 */ /* 0x002fca0000000000 */
[----:B------:R1:W3:Y:S02]  /*1ad90*/  LDSM.16.M88.4 R48, [R2] ;  /* 0x000000000230783b */ /* 0x0002e40000000200 */
[----:B-1----:R-:W-:-:S05]  /*1ada0*/  VIADD R2, R221, 0x2000 ;  /* 0x00002000dd027836 */ /* 0x002fca0000000000 */
[----:B------:R1:W4:Y:S01]  /*1adb0*/  LDSM.16.M88.4 R68, [R2] ;  /* 0x000000000244783b */ /* 0x0003220000000200 */
[C---:B---3--:R-:W-:Y:S06]  /*1adc0*/  HMMA.16816.F32.BF16 R24, R12.reuse, R48, R128 ;  /* 0x000000300c18723c */ /* 0x048fec0000041880 */
[----:B------:R-:W-:Y:S01]  /*1add0*/  HMMA.16816.F32.BF16 R48, R12, R50, R120 ;  /* 0x000000320c30723c */ /* 0x000fe20000041878 */
[----:B-1----:R-:W-:-:S04]  /*1ade0*/  FMUL.FTZ R2, R33, R0 ;  /* 0x0000000021027220 */ /* 0x002fc80000410000 */
[----:B------:R1:W3:Y:S01]  /*1adf0*/  MUFU.TANH R203, R2 ;  /* 0x0000000200cb7308 */ /* 0x0002e20000002400 */
[----:B----4-:R-:W-:Y:S01]  /*1ae00*/  HMMA.16816.F32.BF16 R64, R12, R68, R116 ;  /* 0x000000440c40723c */ /* 0x010fe20000041874 */
[----:B-1----:R-:W-:-:S05]  /*1ae10*/  VIADD R2, R221, 0x2800 ;  /* 0x00002800dd027836 */ /* 0x002fca0000000000 */
[----:B------:R-:W-:Y:S01]  /*1ae20*/  HMMA.16816.F32.BF16 R68, R12, R70, R100 ;  /* 0x000000460c44723c */ /* 0x000fe20000041864 */
[----:B------:R1:W4:-:S15]  /*1ae30*/  LDSM.16.M88.4 R28, [R2] ;  /* 0x00000000021c783b */ /* 0x00031e0000000200 */
[----:B------:R-:W-:-:S02]  /*1ae40*/  NOP ;  /* 0x0000000000007918 */ /* 0x000fc40000000000 */
[C---:B------:R-:W-:Y:S06]  /*1ae50*/  HMMA.16816.F32.BF16 R64, R8.reuse, R72, R64 ;  /* 0x000000480840723c */ /* 0x040fec0000041840 */
[----:B------:R-:W-:Y:S01]  /*1ae60*/  HMMA.16816.F32.BF16 R68, R8, R74, R68 ;  /* 0x0000004a0844723c */ /* 0x000fe20000041844 */
[----:B-1----:R-:W-:-:S05]  /*1ae70*/  FMUL.FTZ R2, R35, R0 ;  /* 0x0000000023027220 */ /* 0x002fca0000410000 */
[----:B------:R-:W-:Y:S01]  /*1ae80*/  HMMA.16816.F32.BF16 R32, R8, R76, R44 ;  /* 0x0000004c0820723c */ /* 0x000fe2000004182c */
[----:B------:R-:W1:Y:S01]  /*1ae90*/  LDSM.16.M88.4 R44, [R226+0x1800] ;  /* 0x00180000e22c783b */ /* 0x000e620000000200 */
[----:B------:R5:W-:Y:S10]  /*1aea0*/  MUFU.TANH R7, R2 ;  /* 0x0000000200077308 */ /* 0x000bf40000002400 */
[-C--:B------:R-:W-:Y:S01]  /*1aeb0*/  FMUL.FTZ R3, R65, R0.reuse ;  /* 0x0000000041037220 */ /* 0x080fe20000410000 */
[----:B----4-:R-:W-:Y:S03]  /*1aec0*/  HMMA.16816.F32.BF16 R56, R12, R28, R88 ;  /* 0x0000001c0c38723c */ /* 0x010fe60000041858 */
[----:B------:R-:W-:Y:S01]  /*1aed0*/  MUFU.TANH R252, R3 ;  /* 0x0000000300fc7308 */ /* 0x000fe20000002400 */
[----:B-----5:R-:W-:-:S02]  /*1aee0*/  FMUL.FTZ R2, R52, R0 ;  /* 0x0000000034027220 */ /* 0x020fc40000410000 */
[----:B------:R-:W-:Y:S01]  /*1aef0*/  HMMA.16816.F32.BF16 R100, R12, R30, R80 ;  /* 0x0000001e0c64723c */ /* 0x000fe20000041850 */
[----:B------:R-:W4:Y:S04]  /*1af00*/  LDSM.16.M88.4 R28, [R220+0x6800] ;  /* 0x00680000dc1c783b */ /* 0x000f280000000200 */
[----:B------:R5:W-:-:S13]  /*1af10*/  MUFU.TANH R237, R2 ;  /* 0x0000000200ed7308 */ /* 0x000bda0000002400 */
[----:B------:R-:W-:Y:S01]  /*1af20*/  HMMA.16816.F32.BF16 R88, R8, R84, R56 ;  /* 0x000000540858723c */ /* 0x000fe20000041838 */
[----:B-----5:R-:W-:-:S05]  /*1af30*/  FMUL.FTZ R2, R53, R0 ;  /* 0x0000000035027220 */ /* 0x020fca0000410000 */
[C---:B-1----:R-:W-:Y:S01]  /*1af40*/  HMMA.16816.F32.BF16 R24, R8.reuse, R44, R24 ;  /* 0x0000002c0818723c */ /* 0x042fe20000041818 */
[----:B------:R1:W-:Y:S05]  /*1af50*/  MUFU.TANH R241, R2 ;  /* 0x0000000200f17308 */ /* 0x0003ea0000002400 */
[----:B------:R-:W-:Y:S01]  /*1af60*/  HMMA.16816.F32.BF16 R44, R8, R46, R48 ;  /* 0x0000002e082c723c */ /* 0x000fe20000041830 */
[----:B------:R-:W5:Y:S05]  /*1af70*/  LDSM.16.M88.4 R48, [R220+0x7800] ;  /* 0x00780000dc30783b */ /* 0x000f6a0000000200 */
[C---:B------:R-:W-:Y:S06]  /*1af80*/  HMMA.16816.F32.BF16 R56, R20.reuse, R98, RZ ;  /* 0x000000621438723c */ /* 0x040fec00000418ff */
[----:B----4-:R-:W-:Y:S01]  /*1af90*/  HMMA.16816.F32.BF16 R96, R20, R28, RZ ;  /* 0x0000001c1460723c */ /* 0x010fe200000418ff */
[-C--:B-1----:R-:W-:Y:S01]  /*1afa0*/  FMUL.FTZ R2, R54, R0.reuse ;  /* 0x0000000036027220 */ /* 0x082fe20000410000 */
[----:B------:R-:W-:-:S03]  /*1afb0*/  FMUL.FTZ R3, R89, R0 ;  /* 0x0000000059037220 */ /* 0x000fc60000410000 */
[----:B------:R1:W-:Y:S01]  /*1afc0*/  MUFU.TANH R234, R2 ;  /* 0x0000000200ea7308 */ /* 0x0003e20000002400 */
[----:B------:R-:W-:Y:S01]  /*1afd0*/  HMMA.16816.F32.BF16 R104, R20, R30, RZ ;  /* 0x0000001e1468723c */ /* 0x000fe200000418ff */
[----:B------:R-:W4:Y:S06]  /*1afe0*/  LDSM.16.M88.4 R28, [R220+0x9000] ;  /* 0x00900000dc1c783b */ /* 0x000f2c0000000200 */
[----:B------:R-:W-:Y:S01]  /*1aff0*/  MUFU.TANH R248, R3 ;  /* 0x0000000300f87308 */ /* 0x000fe20000002400 */
[-C--:B-1----:R-:W-:Y:S02]  /*1b000*/  FMUL.FTZ R2, R55, R0.reuse ;  /* 0x0000000037027220 */ /* 0x082fe40000410000 */
[----:B------:R-:W-:Y:S01]  /*1b010*/  HMMA.16816.F32.BF16 R52, R8, R78, R40 ;  /* 0x0000004e0834723c */ /* 0x000fe20000041828 */
[----:B------:R-:W1:Y:S04]  /*1b020*/  LDSM.16.M88.4 R40, [R220+0x7000] ;  /* 0x00700000dc28783b */ /* 0x000e680000000200 */
[----:B------:R2:W-:Y:S01]  /*1b030*/  MUFU.TANH R217, R2 ;  /* 0x0000000200d97308 */ /* 0x0005e20000002400 */
[----:B------:R-:W3:Y:S01]  /*1b040*/  LDSM.16.M88.4 R76, [R220+0x5800] ;  /* 0x00580000dc4c783b */ /* 0x000ee20000000200 */
[C---:B-----5:R-:W-:Y:S06]  /*1b050*/  HMMA.16816.F32.BF16 R116, R20.reuse, R48, RZ ;  /* 0x000000301474723c */ /* 0x060fec00000418ff */
[----:B------:R-:W-:Y:S01]  /*1b060*/  HMMA.16816.F32.BF16 R120, R20, R50, RZ ;  /* 0x000000321478723c */ /* 0x000fe200000418ff */
[----:B--2---:R-:W-:-:S04]  /*1b070*/  FMUL.FTZ R2, R32, R0 ;  /* 0x0000000020027220 */ /* 0x004fc80000410000 */
[----:B------:R2:W-:Y:S01]  /*1b080*/  MUFU.TANH R232, R2 ;  /* 0x0000000200e87308 */ /* 0x0005e20000002400 */
[C---:B----4-:R-:W-:Y:S06]  /*1b090*/  HMMA.16816.F32.BF16 R180, R20.reuse, R28, RZ ;  /* 0x0000001c14b4723c */ /* 0x050fec00000418ff */
[----:B------:R-:W-:Y:S06]  /*1b0a0*/  HMMA.16816.F32.BF16 R184, R20, R30, RZ ;  /* 0x0000001e14b8723c */ /* 0x000fec00000418ff */
[----:B------:R-:W-:Y:S01]  /*1b0b0*/  HMMA.16816.F32.BF16 R28, R8, R86, R100 ;  /* 0x00000056081c723c */ /* 0x000fe20000041864 */
[----:B--2---:R-:W-:-:S05]  /*1b0c0*/  FMUL.FTZ R2, R33, R0 ;  /* 0x0000000021027220 */ /* 0x004fca0000410000 */
[C---:B-1----:R-:W-:Y:S01]  /*1b0d0*/  HMMA.16816.F32.BF16 R108, R20.reuse, R40, RZ ;  /* 0x00000028146c723c */ /* 0x042fe200000418ff */
[----:B------:R1:W-:Y:S05]  /*1b0e0*/  MUFU.TANH R219, R2 ;  /* 0x0000000200db7308 */ /* 0x0003ea0000002400 */
[C---:B------:R-:W-:Y:S01]  /*1b0f0*/  HMMA.16816.F32.BF16 R112, R20.reuse, R42, RZ ;  /* 0x0000002a1470723c */ /* 0x040fe200000418ff */
[----:B------:R-:W-:Y:S05]  /*1b100*/  LDSM.16.M88.4 R40, [R226+0x3000] ;  /* 0x00300000e228783b */ /* 0x000fea0000000200 */
[C---:B---3--:R-:W-:Y:S06]  /*1b110*/  HMMA.16816.F32.BF16 R72, R20.reuse, R76, RZ ;  /* 0x0000004c1448723c */ /* 0x048fec00000418ff */
[----:B------:R-:W-:Y:S01]  /*1b120*/  HMMA.16816.F32.BF16 R76, R20, R78, RZ ;  /* 0x0000004e144c723c */ /* 0x000fe200000418ff */
[----:B-1----:R-:W-:-:S04]  /*1b130*/  FMUL.FTZ R2, R34, R0 ;  /* 0x0000000022027220 */ /* 0x002fc80000410000 */
[----:B------:R1:W-:Y:S02]  /*1b140*/  MUFU.TANH R218, R2 ;  /* 0x0000000200da7308 */ /* 0x0003e40000002400 */
[-C--:B-1----:R-:W-:Y:S02]  /*1b150*/  FMUL.FTZ R2, R35, R0.reuse ;  /* 0x0000000023027220 */ /* 0x082fe40000410000 */
[----:B------:R-:W1:Y:S04]  /*1b160*/  LDSM.16.M88.4 R32, [R220+0x6000] ;  /* 0x00600000dc20783b */ /* 0x000e680000000200 */
[----:B------:R2:W-:Y:S02]  /*1b170*/  MUFU.TANH R197, R2 ;  /* 0x0000000200c57308 */ /* 0x0005e40000002400 */
[----:B--2---:R-:W-:-:S06]  /*1b180*/  FMUL.FTZ R2, R52, R0 ;  /* 0x0000000034027220 */ /* 0x004fcc0000410000 */
[----:B------:R2:W-:Y:S02]  /*1b190*/  MUFU.TANH R216, R2 ;  /* 0x0000000200d87308 */ /* 0x0005e40000002400 */
[-C--:B--2---:R-:W-:Y:S01]  /*1b1a0*/  FMUL.FTZ R2, R53, R0.reuse ;  /* 0x0000000035027220 */ /* 0x084fe20000410000 */
[C---:B-1----:R-:W-:Y:S05]  /*1b1b0*/  HMMA.16816.F32.BF16 R80, R20.reuse, R32, RZ ;  /* 0x000000201450723c */ /* 0x042fea00000418ff */
[----:B------:R1:W2:Y:S01]  /*1b1c0*/  MUFU.TANH R201, R2 ;  /* 0x0000000200c97308 */ /* 0x0002a20000002400 */
[----:B------:R-:W-:Y:S01]  /*1b1d0*/  HMMA.16816.F32.BF16 R92, R20, R34, RZ ;  /* 0x00000022145c723c */ /* 0x000fe200000418ff */
[----:B------:R-:W3:Y:S01]  /*1b1e0*/  LDSM.16.M88.4 R32, [R220+0x8800] ;  /* 0x00880000dc20783b */ /* 0x000ee20000000200 */
[----:B-1----:R-:W-:-:S05]  /*1b1f0*/  FMUL.FTZ R2, R54, R0 ;  /* 0x0000000036027220 */ /* 0x002fca0000410000 */
[----:B------:R1:W-:Y:S02]  /*1b200*/  MUFU.TANH R215, R2 ;  /* 0x0000000200d77308 */ /* 0x0003e40000002400 */
[-C--:B-1----:R-:W-:Y:S02]  /*1b210*/  FMUL.FTZ R2, R55, R0.reuse ;  /* 0x0000000037027220 */ /* 0x082fe40000410000 */
[----:B------:R-:W1:Y:S04]  /*1b220*/  LDSM.16.M88.4 R52, [R220+0x8000] ;  /* 0x00800000dc34783b */ /* 0x000e680000000200 */
[----:B------:R4:W-:Y:S01]  /*1b230*/  MUFU.TANH R39, R2 ;  /* 0x0000000200277308 */ /* 0x0009e20000002400 */
[C---:B---3--:R-:W-:Y:S06]  /*1b240*/  HMMA.16816.F32.BF16 R172, R20.reuse, R32, RZ ;  /* 0x0000002014ac723c */ /* 0x048fec00000418ff */
[----:B------:R-:W-:Y:S01]  /*1b250*/  HMMA.16816.F32.BF16 R176, R20, R34, RZ ;  /* 0x0000002214b0723c */ /* 0x000fe200000418ff */
[----:B----4-:R-:W-:-:S04]  /*1b260*/  FMUL.FTZ R2, R24, R0 ;  /* 0x0000000018027220 */ /* 0x010fc80000410000 */
[----:B------:R3:W-:Y:S02]  /*1b270*/  MUFU.TANH R213, R2 ;  /* 0x0000000200d57308 */ /* 0x0007e40000002400 */
[-C--:B---3--:R-:W-:Y:S01]  /*1b280*/  FMUL.FTZ R2, R25, R0.reuse ;  /* 0x0000000019027220 */ /* 0x088fe20000410000 */
[C---:B-1----:R-:W-:Y:S05]  /*1b290*/  HMMA.16816.F32.BF16 R124, R20.reuse, R52, RZ ;  /* 0x00000034147c723c */ /* 0x042fea00000418ff */
[----:B------:R1:W3:Y:S01]  /*1b2a0*/  MUFU.TANH R209, R2 ;  /* 0x0000000200d17308 */ /* 0x0002e20000002400 */
[----:B------:R-:W-:Y:S01]  /*1b2b0*/  HMMA.16816.F32.BF16 R128, R20, R54, RZ ;  /* 0x000000361480723c */ /* 0x000fe200000418ff */
[----:B------:R-:W4:Y:S01]  /*1b2c0*/  LDSM.16.M88.4 R52, [R62+0x6000] ;  /* 0x006000003e34783b */ /* 0x000f220000000200 */
[----:B-1----:R-:W-:-:S05]  /*1b2d0*/  FMUL.FTZ R2, R26, R0 ;  /* 0x000000001a027220 */ /* 0x002fca0000410000 */
[----:B------:R1:W-:Y:S02]  /*1b2e0*/  MUFU.TANH R212, R2 ;  /* 0x0000000200d47308 */ /* 0x0003e40000002400 */
[-C--:B-1----:R-:W-:Y:S02]  /*1b2f0*/  FMUL.FTZ R2, R27, R0.reuse ;  /* 0x000000001b027220 */ /* 0x082fe40000410000 */
[----:B------:R-:W1:Y:S04]  /*1b300*/  LDSM.16.M88.4 R24, [R220+0x9800] ;  /* 0x00980000dc18783b */ /* 0x000e680000000200 */
[----:B------:R5:W3:Y:S01]  /*1b310*/  MUFU.TANH R200, R2 ;  /* 0x0000000200c87308 */ /* 0x000ae20000002400 */
[C---:B----4-:R-:W-:Y:S06]  /*1b320*/  HMMA.16816.F32.BF16 R80, R16.reuse, R52, R80 ;  /* 0x000000341050723c */ /* 0x050fec0000041850 */
[----:B------:R-:W-:Y:S01]  /*1b330*/  HMMA.16816.F32.BF16 R84, R16, R54, R92 ;  /* 0x000000361054723c */ /* 0x000fe2000004185c */
[----:B------:R-:W-:Y:S01]  /*1b340*/  LDSM.16.M88.4 R52, [R226+0x3800] ;  /* 0x00380000e234783b */ /* 0x000fe20000000200 */
[----:B-----5:R-:W-:-:S04]  /*1b350*/  FMUL.FTZ R2, R44, R0 ;  /* 0x000000002c027220 */ /* 0x020fc80000410000 */
[----:B------:R4:W-:Y:S02]  /*1b360*/  MUFU.TANH R210, R2 ;  /* 0x0000000200d27308 */ /* 0x0009e40000002400 */
[----:B----4-:R-:W-:Y:S01]  /*1b370*/  FMUL.FTZ R2, R45, R0 ;  /* 0x000000002d027220 */ /* 0x010fe20000410000 */
[C---:B-1----:R-:W-:Y:S05]  /*1b380*/  HMMA.16816.F32.BF16 R188, R20.reuse, R24, RZ ;  /* 0x0000001814bc723c */ /* 0x042fea00000418ff */
[----:B------:R1:W-:Y:S01]  /*1b390*/  MUFU.TANH R132, R2 ;  /* 0x0000000200847308 */ /* 0x0003e20000002400 */
[----:B------:R-:W-:Y:S06]  /*1b3a0*/  HMMA.16816.F32.BF16 R192, R20, R26, RZ ;  /* 0x0000001a14c0723c */ /* 0x000fec00000418ff */
[----:B------:R-:W-:Y:S01]  /*1b3b0*/  HMMA.16816.F32.BF16 R24, R16, R134, R56 ;  /* 0x000000861018723c */ /* 0x000fe20000041838 */
[----:B------:R-:W4:Y:S06]  /*1b3c0*/  LDSM.16.M88.4 R56, [R62+0x7800] ;  /* 0x007800003e38783b */ /* 0x000f2c0000000200 */
[----:B------:R-:W-:-:S02]  /*1b3d0*/  IMAD.MOV.U32 R135, RZ, RZ, R204 ;  /* 0x000000ffff877224 */ /* 0x000fc400078e00cc */
[----:B-1----:R-:W-:Y:S01]  /*1b3e0*/  FMUL.FTZ R2, R46, R0 ;  /* 0x000000002e027220 */ /* 0x002fe20000410000 */
[----:B------:R-:W-:-:S03]  /*1b3f0*/  IMAD.MOV.U32 R134, RZ, RZ, R203 ;  /* 0x000000ffff867224 */ /* 0x000fc600078e00cb */
[----:B------:R1:W-:Y:S02]  /*1b400*/  MUFU.TANH R211, R2 ;  /* 0x0000000200d37308 */ /* 0x0003e40000002400 */
[-C--:B-1----:R-:W-:Y:S02]  /*1b410*/  FMUL.FTZ R2, R47, R0.reuse ;  /* 0x000000002f027220 */ /* 0x082fe40000410000 */
[----:B------:R-:W1:Y:S04]  /*1b420*/  LDSM.16.M88.4 R44, [R62+0x5800] ;  /* 0x005800003e2c783b */ /* 0x000e680000000200 */
[----:B------:R5:W3:Y:S01]  /*1b430*/  MUFU.TANH R214, R2 ;  /* 0x0000000200d67308 */ /* 0x000ae20000002400 */
[----:B----4-:R-:W-:Y:S01]  /*1b440*/  HMMA.16816.F32.BF16 R92, R16, R58, R120 ;  /* 0x0000003a105c723c */ /* 0x010fe20000041878 */
[----:B-----5:R-:W-:-:S06]  /*1b450*/  FMUL.FTZ R2, R64, R0 ;  /* 0x0000000040027220 */ /* 0x020fcc0000410000 */
[----:B------:R4:W5:Y:S02]  /*1b460*/  MUFU.TANH R133, R2 ;  /* 0x0000000200857308 */ /* 0x0009640000002400 */
[----:B----4-:R-:W-:Y:S01]  /*1b470*/  VIADD R2, R221, 0x3000 ;  /* 0x00003000dd027836 */ /* 0x010fe20000000000 */
[C---:B-1----:R-:W-:Y:S01]  /*1b480*/  HMMA.16816.F32.BF16 R32, R16.reuse, R44, R72 ;  /* 0x0000002c1020723c */ /* 0x042fe20000041848 */
[----:B------:R-:W-:Y:S04]  /*1b490*/  LDSM.16.M88.4 R72, [R62+0x7000] ;  /* 0x007000003e48783b */ /* 0x000fe80000000200 */
[----:B------:R1:W4:Y:S01]  /*1b4a0*/  LDSM.16.M88.4 R48, [R2] ;  /* 0x000000000230783b */ /* 0x0003220000000200 */
[----:B------:R-:W-:Y:S01]  /*1b4b0*/  HMMA.16816.F32.BF16 R76, R16, R46, R76 ;  /* 0x0000002e104c723c */ /* 0x000fe2000004184c */
[----:B-1----:R-:W-:-:S04]  /*1b4c0*/  FMUL.FTZ R2, R66, R0 ;  /* 0x0000000042027220 */ /* 0x002fc80000410000 */
[----:B------:R1:W-:Y:S01]  /*1b4d0*/  MUFU.TANH R208, R2 ;  /* 0x0000000200d07308 */ /* 0x0003e20000002400 */
[----:B----4-:R-:W-:Y:S01]  /*1b4e0*/  HMMA.16816.F32.BF16 R20, R12, R48, R168 ;  /* 0x000000300c14723c */ /* 0x010fe200000418a8 */
[----:B-1----:R-:W-:-:S06]  /*1b4f0*/  FMUL.FTZ R2, R67, R0 ;  /* 0x0000000043027220 */ /* 0x002fcc0000410000 */
[----:B------:R-:W-:Y:S01]  /*1b500*/  IMAD.MOV.U32 R171, RZ, RZ, R205 ;  /* 0x000000ffffab7224 */ /* 0x000fe200078e00cd */
[----:B------:R1:W-:Y:S01]  /*1b510*/  MUFU.TANH R251, R2 ;  /* 0x0000000200fb7308 */ /* 0x0003e20000002400 */
[----:B--2---:R-:W-:-:S15]  /*1b520*/  IMAD.MOV.U32 R168, RZ, RZ, R201 ;  /* 0x000000ffffa87224 */ /* 0x004fde00078e00c9 */
[----:B------:R-:W-:Y:S01]  /*1b530*/  HMMA.16816.F32.BF16 R44, R8, R40, R20 ;  /* 0x00000028082c723c */ /* 0x000fe20000041814 */
[----:B-1----:R-:W-:-:S04]  /*1b540*/  FMUL.FTZ R2, R68, R0 ;  /* 0x0000000044027220 */ /* 0x002fc80000410000 */
[----:B------:R1:W2:Y:S01]  /*1b550*/  MUFU.TANH R207, R2 ;  /* 0x0000000200cf7308 */ /* 0x0002a20000002400 */
[----:B------:R-:W-:Y:S01]  /*1b560*/  HMMA.16816.F32.BF16 R20, R12, R50, R24 ;  /* 0x000000320c14723c */ /* 0x000fe20000041818 */
[----:B-1----:R-:W-:-:S15]  /*1b570*/  FMUL.FTZ R2, R69, R0 ;  /* 0x0000000045027220 */ /* 0x002fde0000410000 */
[----:B------:R-:W-:-:S02]  /*1b580*/  NOP ;  /* 0x0000000000007918 */ /* 0x000fc40000000000 */
[-C--:B------:R-:W-:Y:S01]  /*1b590*/  FMUL.FTZ R3, R44, R0.reuse ;  /* 0x000000002c037220 */ /* 0x080fe20000410000 */
[----:B------:R-:W-:Y:S01]  /*1b5a0*/  IMAD.MOV.U32 R44, RZ, RZ, R235 ;  /* 0x000000ffff2c7224 */ /* 0x000fe200078e00eb */
[----:B------:R1:W-:Y:S04]  /*1b5b0*/  MUFU.TANH R250, R2 ;  /* 0x0000000200fa7308 */ /* 0x0003e80000002400 */
[----:B------:R-:W-:Y:S01]  /*1b5c0*/  HMMA.16816.F32.BF16 R24, R8, R42, R20 ;  /* 0x0000002a0818723c */ /* 0x000fe20000041814 */
[----:B------:R-:W4:Y:S03]  /*1b5d0*/  LDSM.16.M88.4 R40, [R62+0x8000] ;  /* 0x008000003e28783b */ /* 0x000f260000000200 */
[----:B------:R-:W-:Y:S01]  /*1b5e0*/  MUFU.TANH R203, R3 ;  /* 0x0000000300cb7308 */ /* 0x000fe20000002400 */
[----:B-1----:R-:W-:-:S07]  /*1b5f0*/  FMUL.FTZ R2, R70, R0 ;  /* 0x0000000046027220 */ /* 0x002fce0000410000 */
[----:B------:R1:W2:Y:S02]  /*1b600*/  MUFU.TANH R63, R2 ;  /* 0x00000002003f7308 */ /* 0x0002a40000002400 */
[----:B-1----:R-:W-:Y:S02]  /*1b610*/  FMUL.FTZ R2, R71, R0 ;  /* 0x0000000047027220 */ /* 0x002fe40000410000 */
[----:B------:R-:W-:Y:S04]  /*1b620*/  LDSM.16.M88.4 R68, [R62+0x6800] ;  /* 0x006800003e44783b */ /* 0x000fe80000000200 */
[----:B------:R1:W-:Y:S01]  /*1b630*/  MUFU.TANH R249, R2 ;  /* 0x0000000200f97308 */ /* 0x0003e20000002400 */
[----:B----4-:R-:W-:Y:S07]  /*1b640*/  HMMA.16816.F32.BF16 R100, R16, R40, R124 ;  /* 0x000000281064723c */ /* 0x010fee000004187c */
[----:B---3--:R-:W-:-:S02]  /*1b650*/  IMAD.MOV.U32 R124, RZ, RZ, R209 ;  /* 0x000000ffff7c7224 */ /* 0x008fc400078e00d1 */
[----:B------:R-:W-:Y:S02]  /*1b660*/  IMAD.MOV.U32 R126, RZ, RZ, R7 ;  /* 0x000000ffff7e7224 */ /* 0x000fe400078e0007 */
[----:B------:R-:W-:Y:S02]  /*1b670*/  IMAD.MOV.U32 R7, RZ, RZ, R36 ;  /* 0x000000ffff077224 */ /* 0x000fe400078e0024 */
[----:B------:R-:W3:Y:S01]  /*1b680*/  S2R R36, SR_TID.X ;  /* 0x0000000000247919 */ /* 0x000ee20000002100 */
[----:B-1----:R-:W-:Y:S01]  /*1b690*/  FMUL.FTZ R2, R88, R0 ;  /* 0x0000000058027220 */ /* 0x002fe20000410000 */
[----:B------:R-:W-:-:S03]  /*1b6a0*/  IMAD.SHL.U32 R7, R7, 0x100, RZ ;  /* 0x0000010007077824 */ /* 0x000fc600078e00ff */
[----:B------:R1:W-:Y:S02]  /*1b6b0*/  MUFU.TANH R169, R2 ;  /* 0x0000000200a97308 */ /* 0x0003e40000002400 */
[----:B-1----:R-:W-:-:S05]  /*1b6c0*/  VIADD R2, R221, 0x3800 ;  /* 0x00003800dd027836 */ /* 0x002fca0000000000 */
[----:B------:R1:W4:Y:S01]  /*1b6d0*/  LDSM.16.M88.4 R64, [R2] ;  /* 0x000000000240783b */ /* 0x0003220000000200 */
[----:B---3--:R-:W-:-:S05]  /*1b6e0*/  IMAD.SHL.U32 R36, R36, 0x2, RZ ;  /* 0x0000000224247824 */ /* 0x008fca00078e00ff */
[----:B------:R-:W-:Y:S01]  /*1b6f0*/  LOP3.LUT R36, R36, 0x6, RZ, 0xc0, !PT ;  /* 0x0000000624247812 */ /* 0x000fe200078ec0ff */
[----:B-1----:R-:W-:-:S04]  /*1b700*/  FMUL.FTZ R2, R90, R0 ;  /* 0x000000005a027220 */ /* 0x002fc80000410000 */
[----:B------:R1:W-:Y:S01]  /*1b710*/  MUFU.TANH R205, R2 ;  /* 0x0000000200cd7308 */ /* 0x0003e20000002400 */
[----:B----4-:R-:W-:Y:S01]  /*1b720*/  HMMA.16816.F32.BF16 R20, R12, R66, R76 ;  /* 0x000000420c14723c */ /* 0x010fe2000004184c */
[----:B-1----:R-:W-:-:S05]  /*1b730*/  FMUL.FTZ R2, R91, R0 ;  /* 0x000000005b027220 */ /* 0x002fca0000410000 */
[C---:B------:R-:W-:Y:S01]  /*1b740*/  HMMA.16816.F32.BF16 R88, R16.reuse, R68, R96 ;  /* 0x000000441058723c */ /* 0x040fe20000041860 */
[----:B------:R1:W-:Y:S05]  /*1b750*/  MUFU.TANH R247, R2 ;  /* 0x0000000200f77308 */ /* 0x0003ea0000002400 */
[C---:B------:R-:W-:Y:S06]  /*1b760*/  HMMA.16816.F32.BF16 R96, R16.reuse, R72, R108 ;  /* 0x000000481060723c */ /* 0x040fec000004186c */
[----:B------:R-:W-:Y:S01]  /*1b770*/  HMMA.16816.F32.BF16 R68, R16, R70, R104 ;  /* 0x000000461044723c */ /* 0x000fe20000041868 */
[----:B------:R-:W-:-:S02]  /*1b780*/  IMAD.MOV.U32 R111, RZ, RZ, R134 ;  /* 0x000000ffff6f7224 */ /* 0x000fc400078e0086 */
[----:B------:R-:W-:Y:S02]  /*1b790*/  IMAD.MOV.U32 R134, RZ, RZ, R202 ;  /* 0x000000ffff867224 */ /* 0x000fe400078e00ca */
[----:B------:R-:W-:Y:S01]  /*1b7a0*/  IMAD.MOV.U32 R109, RZ, RZ, R241 ;  /* 0x000000ffff6d7224 */ /* 0x000fe200078e00f1 */
[----:B------:R-:W-:Y:S01]  /*1b7b0*/  HMMA.16816.F32.BF16 R20, R8, R54, R20 ;  /* 0x000000360814723c */ /* 0x000fe20000041814 */
[----:B-1----:R-:W-:Y:S01]  /*1b7c0*/  FMUL.FTZ R2, R28, R0 ;  /* 0x000000001c027220 */ /* 0x002fe20000410000 */
[----:B------:R-:W-:Y:S02]  /*1b7d0*/  IMAD.MOV.U32 R108, RZ, RZ, R236 ;  /* 0x000000ffff6c7224 */ /* 0x000fe400078e00ec */
[----:B------:R-:W-:Y:S01]  /*1b7e0*/  IMAD.MOV.U32 R106, RZ, RZ, R200 ;  /* 0x000000ffff6a7224 */ /* 0x000fe200078e00c8 */
[----:B------:R1:W-:Y:S01]  /*1b7f0*/  MUFU.TANH R170, R2 ;  /* 0x0000000200aa7308 */ /* 0x0003e20000002400 */
[----:B------:R-:W-:Y:S01]  /*1b800*/  IMAD.MOV.U32 R107, RZ, RZ, R39 ;  /* 0x000000ffff6b7224 */ /* 0x000fe200078e0027 */
[----:B------:R-:W-:Y:S01]  /*1b810*/  HMMA.16816.F32.BF16 R72, R16, R74, R112 ;  /* 0x0000004a1048723c */ /* 0x000fe20000041870 */
[----:B------:R-:W-:-:S02]  /*1b820*/  IMAD.MOV.U32 R110, RZ, RZ, R135 ;  /* 0x000000ffff6e7224 */ /* 0x000fc400078e0087 */
[----:B------:R-:W-:Y:S02]  /*1b830*/  IMAD.MOV.U32 R135, RZ, RZ, R219 ;  /* 0x000000ffff877224 */ /* 0x000fe400078e00db */
[----:B------:R-:W-:Y:S01]  /*1b840*/  IMAD.MOV.U32 R127, RZ, RZ, R106 ;  /* 0x000000ffff7f7224 */ /* 0x000fe200078e006a */
[----:B------:R-:W-:Y:S01]  /*1b850*/  HMMA.16816.F32.BF16 R76, R16, R56, R116 ;  /* 0x00000038104c723c */ /* 0x000fe20000041874 */
[----:B------:R-:W-:Y:S01]  /*1b860*/  IMAD.MOV.U32 R115, RZ, RZ, R168 ;  /* 0x000000ffff737224 */ /* 0x000fe200078e00a8 */
[----:B------:R-:W-:Y:S01]  /*1b870*/  LDSM.16.M88.4 R56, [R226+0x4800] ;  /* 0x00480000e238783b */ /* 0x000fe20000000200 */
[----:B------:R-:W-:Y:S02]  /*1b880*/  IMAD.MOV.U32 R168, RZ, RZ, R134 ;  /* 0x000000ffffa87224 */ /* 0x000fe400078e0086 */
[----:B------:R-:W-:Y:S02]  /*1b890*/  IMAD.MOV.U32 R134, RZ, RZ, R135 ;  /* 0x000000ffff867224 */ /* 0x000fe400078e0087 */
[----:B------:R-:W-:-:S02]  /*1b8a0*/  IMAD.MOV.U32 R135, RZ, RZ, R197 ;  /* 0x000000ffff877224 */ /* 0x000fc400078e00c5 */
[----:B-1----:R-:W-:Y:S01]  /*1b8b0*/  FMUL.FTZ R2, R29, R0 ;  /* 0x000000001d027220 */ /* 0x002fe20000410000 */
[----:B------:R-:W-:Y:S02]  /*1b8c0*/  IMAD.MOV.U32 R125, RZ, RZ, R107 ;  /* 0x000000ffff7d7224 */ /* 0x000fe400078e006b */
[----:B------:R-:W-:Y:S01]  /*1b8d0*/  HMMA.16816.F32.BF16 R104, R16, R42, R128 ;  /* 0x0000002a1068723c */ /* 0x000fe20000041880 */
[----:B------:R1:W-:Y:S01]  /*1b8e0*/  MUFU.TANH R246, R2 ;  /* 0x0000000200f67308 */ /* 0x0003e20000002400 */
[----:B------:R-:W3:Y:S05]  /*1b8f0*/  LDSM.16.M88.4 R40, [R62+0x9800] ;  /* 0x009800003e28783b */ /* 0x000eea0000000200 */
[----:B------:R-:W-:-:S02]  /*1b900*/  IMAD.MOV.U32 R128, RZ, RZ, R217 ;  /* 0x000000ffff807224 */ /* 0x000fc400078e00d9 */
[----:B------:R-:W-:Y:S02]  /*1b910*/  IMAD.MOV.U32 R131, RZ, RZ, R44 ;  /* 0x000000ffff837224 */ /* 0x000fe400078e002c */
[----:B-1----:R-:W-:-:S04]  /*1b920*/  FMUL.FTZ R2, R30, R0 ;  /* 0x000000001e027220 */ /* 0x002fc80000410000 */
[----:B------:R1:W4:Y:S02]  /*1b930*/  MUFU.TANH R204, R2 ;  /* 0x0000000200cc7308 */ /* 0x0003240000002400 */
[----:B-1----:R-:W-:Y:S02]  /*1b940*/  FMUL.FTZ R2, R31, R0 ;  /* 0x000000001f027220 */ /* 0x002fe40000410000 */
[----:B------:R-:W-:Y:S01]  /*1b950*/  HMMA.16816.F32.BF16 R28, R12, R64, R32 ;  /* 0x000000400c1c723c */ /* 0x000fe20000041820 */
[----:B------:R-:W-:Y:S03]  /*1b960*/  LDSM.16.M88.4 R64, [R226+0x4000] ;  /* 0x00400000e240783b */ /* 0x000fe60000000200 */
[----:B------:R1:W-:Y:S02]  /*1b970*/  MUFU.TANH R245, R2 ;  /* 0x0000000200f57308 */ /* 0x0003e40000002400 */
[----:B---3--:R-:W-:Y:S07]  /*1b980*/  HMMA.16816.F32.BF16 R120, R16, R40, R188 ;  /* 0x000000281078723c */ /* 0x008fee00000418bc */
[----:B------:R-:W-:-:S02]  /*1b990*/  IMAD.MOV.U32 R190, RZ, RZ, R126 ;  /* 0x000000ffffbe7224 */ /* 0x000fc400078e007e */
[----:B------:R-:W-:Y:S02]  /*1b9a0*/  IMAD.MOV.U32 R191, RZ, RZ, R124 ;  /* 0x000000ffffbf7224 */ /* 0x000fe400078e007c */
[----:B-1----:R-:W-:-:S05]  /*1b9b0*/  VIADD R2, R221, 0x4000 ;  /* 0x00004000dd027836 */ /* 0x002fca0000000000 */
[----:B------:R1:W3:Y:S02]  /*1b9c0*/  LDSM.16.M88.4 R48, [R2] ;  /* 0x000000000230783b */ /* 0x0002e40000000200 */
[----:B------:R-:W-:Y:S01]  /*1b9d0*/  HMMA.16816.F32.BF16 R32, R8, R52, R28 ;  /* 0x000000340820723c */ /* 0x000fe2000004181c */
[----:B-1----:R-:W-:-:S15]  /*1b9e0*/  FMUL.FTZ R2, R45, R0 ;  /* 0x000000002d027220 */ /* 0x002fde0000410000 */
[----:B------:R-:W-:-:S08]  /*1b9f0*/  NOP ;  /* 0x0000000000007918 */ /* 0x000fd00000000000 */
[-C--:B------:R-:W-:Y:S01]  /*1ba00*/  FMUL.FTZ R3, R33, R0.reuse ;  /* 0x0000000021037220 */ /* 0x080fe20000410000 */
[----:B------:R1:W-:Y:S08]  /*1ba10*/  MUFU.TANH R242, R2 ;  /* 0x0000000200f27308 */ /* 0x0003f00000002400 */
[----:B------:R-:W-:Y:S01]  /*1ba20*/  MUFU.TANH R219, R3 ;  /* 0x0000000300db7308 */ /* 0x000fe20000002400 */
[----:B---3--:R-:W-:Y:S01]  /*1ba30*/  HMMA.16816.F32.BF16 R28, R12, R48, R80 ;  /* 0x000000300c1c723c */ /* 0x008fe20000041850 */
[----:B-1----:R-:W-:-:S06]  /*1ba40*/  FMUL.FTZ R2, R46, R0 ;  /* 0x000000002e027220 */ /* 0x002fcc0000410000 */
[----:B------:R1:W3:Y:S02]  /*1ba50*/  MUFU.TANH R202, R2 ;  /* 0x0000000200ca7308 */ /* 0x0002e40000002400 */
[-C--:B-1----:R-:W-:Y:S02]  /*1ba60*/  FMUL.FTZ R2, R47, R0.reuse ;  /* 0x000000002f027220 */ /* 0x082fe40000410000 */
[----:B------:R-:W1:Y:S04]  /*1ba70*/  LDSM.16.M88.4 R44, [R62+0x9000] ;  /* 0x009000003e2c783b */ /* 0x000e680000000200 */
[----:B------:R5:W-:Y:S02]  /*1ba80*/  MUFU.TANH R241, R2 ;  /* 0x0000000200f17308 */ /* 0x000be40000002400 */
[----:B-----5:R-:W-:-:S06]  /*1ba90*/  FMUL.FTZ R2, R24, R0 ;  /* 0x0000000018027220 */ /* 0x020fcc0000410000 */
[----:B------:R5:W-:Y:S02]  /*1baa0*/  MUFU.TANH R201, R2 ;  /* 0x0000000200c97308 */ /* 0x000be40000002400 */
[-C--:B-----5:R-:W-:Y:S01]  /*1bab0*/  FMUL.FTZ R2, R25, R0.reuse ;  /* 0x0000000019027220 */ /* 0x0a0fe20000410000 */
[----:B-1----:R-:W-:Y:S05]  /*1bac0*/  HMMA.16816.F32.BF16 R116, R16, R46, R184 ;  /* 0x0000002e1074723c */ /* 0x002fea00000418b8 */
[----:B------:R1:W-:Y:S02]  /*1bad0*/  MUFU.TANH R236, R2 ;  /* 0x0000000200ec7308 */ /* 0x0003e40000002400 */
[----:B-1----:R-:W-:-:S06]  /*1bae0*/  FMUL.FTZ R2, R26, R0 ;  /* 0x000000001a027220 */ /* 0x002fcc0000410000 */
[----:B------:R1:W-:Y:S02]  /*1baf0*/  MUFU.TANH R200, R2 ;  /* 0x0000000200c87308 */ /* 0x0003e40000002400 */
[-C--:B-1----:R-:W-:Y:S02]  /*1bb00*/  FMUL.FTZ R2, R27, R0.reuse ;  /* 0x000000001b027220 */ /* 0x082fe40000410000 */
[----:B------:R1:W5:Y:S04]  /*1bb10*/  LDSM.16.M88.4 R24, [R62+0x8800] ;  /* 0x008800003e18783b */ /* 0x0003680000000200 */
[----:B------:R2:W-:Y:S02]  /*1bb20*/  MUFU.TANH R235, R2 ;  /* 0x0000000200eb7308 */ /* 0x0005e40000002400 */
[----:B--2---:R-:W-:-:S06]  /*1bb30*/  FMUL.FTZ R2, R32, R0 ;  /* 0x0000000020027220 */ /* 0x004fcc0000410000 */
[----:B------:R2:W-:Y:S01]  /*1bb40*/  MUFU.TANH R39, R2 ;  /* 0x0000000200277308 */ /* 0x0005e20000002400 */
[----:B-1----:R-:W-:Y:S02]  /*1bb50*/  IMAD.MOV.U32 R62, RZ, RZ, R110 ;  /* 0x000000ffff3e7224 */ /* 0x002fe400078e006e */
[----:B--2---:R-:W-:-:S05]  /*1bb60*/  VIADD R2, R221, 0x4800 ;  /* 0x00004800dd027836 */ /* 0x004fca0000000000 */
[----:B------:R1:W2:Y:S02]  /*1bb70*/  LDSM.16.M88.4 R52, [R2] ;  /* 0x000000000234783b */ /* 0x0002a40000000200 */
[----:B-1----:R-:W-:-:S04]  /*1bb80*/  FMUL.FTZ R2, R34, R0 ;  /* 0x0000000022027220 */ /* 0x002fc80000410000 */
[----:B------:R1:W-:Y:S02]  /*1bb90*/  MUFU.TANH R197, R2 ;  /* 0x0000000200c57308 */ /* 0x0003e40000002400 */
[----:B-1----:R-:W-:Y:S02]  /*1bba0*/  FMUL.FTZ R2, R35, R0 ;  /* 0x0000000023027220 */ /* 0x002fe40000410000 */
[----:B------:R-:W-:Y:S04]  /*1bbb0*/  HMMA.16816.F32.BF16 R32, R8, R64, R28 ;  /* 0x000000400820723c */ /* 0x000fe8000004181c */
[----:B------:R1:W-:Y:S02]  /*1bbc0*/  MUFU.TANH R217, R2 ;  /* 0x0000000200d97308 */ /* 0x0003e40000002400 */
[----:B------:R-:W-:Y:S01]  /*1bbd0*/  HMMA.16816.F32.BF16 R28, R12, R50, R84 ;  /* 0x000000320c1c723c */ /* 0x000fe20000041854 */
[----:B------:R-:W-:Y:S01]  /*1bbe0*/  IMAD.MOV.U32 R64, RZ, RZ, R196 ;  /* 0x000000ffff407224 */ /* 0x000fe200078e00c4 */
[----:B------:R-:W-:Y:S01]  /*1bbf0*/  LDSM.16.M88.4 R48, [R226+0x5000] ;  /* 0x00500000e230783b */ /* 0x000fe20000000200 */
[----:B------:R-:W-:-:S03]  /*1bc00*/  IMAD.MOV.U32 R65, RZ, RZ, R214 ;  /* 0x000000ffff417224 */ /* 0x000fc600078e00d6 */
[----:B-----5:R-:W-:Y:S01]  /*1bc10*/  HMMA.16816.F32.BF16 R84, R16, R24, R172 ;  /* 0x000000181054723c */ /* 0x020fe200000418ac */
[----:B-1----:R-:W-:-:S06]  /*1bc20*/  FMUL.FTZ R2, R20, R0 ;  /* 0x0000000014027220 */ /* 0x002fcc0000410000 */
[----:B------:R-:W-:Y:S02]  /*1bc30*/  IMAD.MOV.U32 R172, RZ, RZ, R171 ;  /* 0x000000ffffac7224 */ /* 0x000fe400078e00ab */
[----:B------:R-:W-:Y:S01]  /*1bc40*/  IMAD.MOV.U32 R175, RZ, RZ, R108 ;  /* 0x000000ffffaf7224 */ /* 0x000fe200078e006c */
[----:B------:R1:W5:Y:S01]  /*1bc50*/  MUFU.TANH R196, R2 ;  /* 0x0000000200c47308 */ /* 0x0003620000002400 */
[----:B------:R-:W-:Y:S02]  /*1bc60*/  IMAD.MOV.U32 R174, RZ, RZ, R109 ;  /* 0x000000ffffae7224 */ /* 0x000fe400078e006d */
[----:B------:R-:W-:Y:S01]  /*1bc70*/  FMUL.FTZ R3, R32, R0 ;  /* 0x0000000020037220 */ /* 0x000fe20000410000 */
[----:B------:R-:W-:Y:S02]  /*1bc80*/  IMAD.MOV.U32 R173, RZ, RZ, R111 ;  /* 0x000000ffffad7224 */ /* 0x000fe400078e006f */
[----:B------:R-:W-:Y:S06]  /*1bc90*/  HMMA.16816.F32.BF16 R108, R16, R26, R176 ;  /* 0x0000001a106c723c */ /* 0x000fec00000418b0 */
[----:B------:R-:W-:Y:S01]  /*1bca0*/  HMMA.16816.F32.BF16 R24, R8, R66, R28 ;  /* 0x000000420818723c */ /* 0x000fe2000004181c */
[----:B------:R-:W-:-:S02]  /*1bcb0*/  IMAD.MOV.U32 R177, RZ, RZ, R134 ;  /* 0x000000ffffb17224 */ /* 0x000fc400078e0086 */
[----:B------:R-:W-:Y:S02]  /*1bcc0*/  IMAD.MOV.U32 R134, RZ, RZ, R135 ;  /* 0x000000ffff867224 */ /* 0x000fe400078e0087 */
[----:B------:R-:W-:Y:S02]  /*1bcd0*/  IMAD.MOV.U32 R176, RZ, RZ, R132 ;  /* 0x000000ffffb07224 */ /* 0x000fe400078e0084 */
[----:B-1----:R-:W-:Y:S01]  /*1bce0*/  FMUL.FTZ R2, R21, R0 ;  /* 0x0000000015027220 */ /* 0x002fe20000410000 */
[----:B------:R-:W-:Y:S02]  /*1bcf0*/  IMAD.MOV.U32 R178, RZ, RZ, R168 ;  /* 0x000000ffffb27224 */ /* 0x000fe400078e00a8 */
[----:B------:R1:W-:Y:S01]  /*1bd00*/  MUFU.TANH R168, R3 ;  /* 0x0000000300a87308 */ /* 0x0003e20000002400 */
[----:B------:R-:W-:Y:S02]  /*1bd10*/  IMAD.MOV.U32 R179, RZ, RZ, R115 ;  /* 0x000000ffffb37224 */ /* 0x000fe400078e0073 */
[----:B------:R-:W-:Y:S01]  /*1bd20*/  HMMA.16816.F32.BF16 R112, R16, R42, R192 ;  /* 0x0000002a1070723c */ /* 0x000fe200000418c0 */
[----:B------:R-:W-:-:S02]  /*1bd30*/  IMAD.MOV.U32 R67, RZ, RZ, R176 ;  /* 0x000000ffff437224 */ /* 0x000fc400078e00b0 */
[----:B------:R-:W-:Y:S02]  /*1bd40*/  IMAD.MOV.U32 R176, RZ, RZ, R179 ;  /* 0x000000ffffb07224 */ /* 0x000fe400078e00b3 */
[----:B------:R4:W-:Y:S01]  /*1bd50*/  MUFU.TANH R214, R2 ;  /* 0x0000000200d67308 */ /* 0x0009e20000002400 */
[----:B-1----:R-:W-:-:S07]  /*1bd60*/  FMUL.FTZ R3, R35, R0 ;  /* 0x0000000023037220 */ /* 0x002fce0000410000 */
[----:B------:R-:W-:Y:S01]  /*1bd70*/  MUFU.TANH R185, R3 ;  /* 0x0000000300b97308 */ /* 0x000fe20000002400 */
[----:B----4-:R-:W-:-:S07]  /*1bd80*/  FMUL.FTZ R2, R22, R0 ;  /* 0x0000000016027220 */ /* 0x010fce0000410000 */
[----:B------:R1:W4:Y:S02]  /*1bd90*/  MUFU.TANH R171, R2 ;  /* 0x0000000200ab7308 */ /* 0x0003240000002400 */
[----:B-1----:R-:W-:Y:S02]  /*1bda0*/  FMUL.FTZ R2, R23, R0 ;  /* 0x0000000017027220 */ /* 0x002fe40000410000 */
[----:B--2---:R-:W-:Y:S04]  /*1bdb0*/  HMMA.16816.F32.BF16 R20, R12, R52, R88 ;  /* 0x000000340c14723c */ /* 0x004fe80000041858 */
[----:B------:R1:W-:Y:S02]  /*1bdc0*/  MUFU.TANH R209, R2 ;  /* 0x0000000200d17308 */ /* 0x0003e40000002400 */
[----:B------:R-:W-:Y:S01]  /*1bdd0*/  HMMA.16816.F32.BF16 R88, R16, R44, R180 ;  /* 0x0000002c1058723c */ /* 0x000fe200000418b4 */
[----:B------:R-:W-:-:S02]  /*1bde0*/  IMAD.MOV.U32 R53, RZ, RZ, R206 ;  /* 0x000000ffff357224 */ /* 0x000fc400078e00ce */
[----:B------:R-:W-:Y:S02]  /*1bdf0*/  IMAD.MOV.U32 R52, RZ, RZ, R178 ;  /* 0x000000ffff347224 */ /* 0x000fe400078e00b2 */
[----:B------:R-:W-:Y:S01]  /*1be00*/  IMAD.MOV.U32 R178, RZ, RZ, R173 ;  /* 0x000000ffffb27224 */ /* 0x000fe200078e00ad */
[----:B------:R-:W-:Y:S01]  /*1be10*/  ISETP.GE.AND P1, PT, R53, 0x3, PT ;  /* 0x000000033500780c */ /* 0x000fe20003f26270 */
[----:B------:R-:W-:Y:S02]  /*1be20*/  IMAD.MOV.U32 R53, RZ, RZ, R177 ;  /* 0x000000ffff357224 */ /* 0x000fe400078e00b1 */
[----:B------:R-:W-:Y:S02]  /*1be30*/  IMAD.MOV.U32 R177, RZ, RZ, R172 ;  /* 0x000000ffffb17224 */ /* 0x000fe400078e00ac */
[----:B------:R-:W-:Y:S02]  /*1be40*/  IMAD.MOV.U32 R172, RZ, RZ, R64 ;  /* 0x000000ffffac7224 */ /* 0x000fe400078e0040 */
[----:B-1----:R-:W-:-:S02]  /*1be50*/  VIADD R2, R221, 0x5000 ;  /* 0x00005000dd027836 */ /* 0x002fc40000000000 */
[----:B------:R-:W-:Y:S02]  /*1be60*/  IMAD.MOV.U32 R64, RZ, RZ, R128 ;  /* 0x000000ffff407224 */ /* 0x000fe400078e0080 */
[----:B------:R-:W-:Y:S01]  /*1be70*/  IMAD.MOV.U32 R128, RZ, RZ, R125 ;  /* 0x000000ffff807224 */ /* 0x000fe200078e007d */
[----:B------:R1:W2:Y:S01]  /*1be80*/  LDSM.16.M88.4 R28, [R2] ;  /* 0x00000000021c783b */ /* 0x0002a20000000200 */
        /* <DEDUP_REMOVED lines=11> */
[-C--:B-1----:R-:W-:Y:S01]  /*1bf40*/  FMUL.FTZ R2, R33, R0.reuse ;  /* 0x0000000021027220 */ /* 0x082fe20000410000 */
[----:B------:R-:W-:Y:S02]  /*1bf50*/  IMAD.MOV.U32 R176, RZ, RZ, R65 ;  /* 0x000000ffffb07224 */ /* 0x000fe400078e0041 */
[----:B------:R-:W-:Y:S01]  /*1bf60*/  IMAD.MOV.U32 R189, RZ, RZ, R172 ;  /* 0x000000ffffbd7224 */ /* 0x000fe200078e00ac */
[----:B------:R1:W-:Y:S01]  /*1bf70*/  MUFU.TANH R206, R2 ;  /* 0x0000000200ce7308 */ /* 0x0003e20000002400 */
[----:B------:R-:W-:Y:S01]  /*1bf80*/  IMAD.MOV.U32 R194, RZ, RZ, R178 ;  /* 0x000000ffffc27224 */ /* 0x000fe200078e00b2 */
[----:B--2---:R-:W-:Y:S01]  /*1bf90*/  HMMA.16816.F32.BF16 R16, R12, R28, R96 ;  /* 0x0000001c0c10723c */ /* 0x004fe20000041860 */
[----:B-1----:R-:W-:-:S05]  /*1bfa0*/  FMUL.FTZ R2, R34, R0 ;  /* 0x0000000022027220 */ /* 0x002fca0000410000 */
[----:B------:R-:W-:Y:S01]  /*1bfb0*/  HMMA.16816.F32.BF16 R32, R8, R56, R20 ;  /* 0x000000380820723c */ /* 0x000fe20000041814 */
[----:B------:R1:W2:Y:S05]  /*1bfc0*/  MUFU.TANH R135, R2 ;  /* 0x0000000200877308 */ /* 0x0002aa0000002400 */
[C---:B------:R-:W-:Y:S06]  /*1bfd0*/  HMMA.16816.F32.BF16 R20, R12.reuse, R54, R68 ;  /* 0x000000360c14723c */ /* 0x040fec0000041844 */
[----:B------:R-:W-:Y:S01]  /*1bfe0*/  HMMA.16816.F32.BF16 R28, R12, R30, R72 ;  /* 0x0000001e0c1c723c */ /* 0x000fe20000041848 */
[----:B-1----:R-:W-:-:S05]  /*1bff0*/  VIADD R2, R221, 0x5800 ;  /* 0x00005800dd027836 */ /* 0x002fca0000000000 */
[----:B------:R1:W3:Y:S06]  /*1c000*/  LDSM.16.M88.4 R44, [R2] ;  /* 0x00000000022c783b */ /* 0x0002ec0000000200 */
[----:B------:R-:W-:-:S04]  /*1c010*/  FMUL.FTZ R3, R32, R0 ;  /* 0x0000000020037220 */ /* 0x000fc80000410000 */
[----:B------:R5:W-:Y:S02]  /*1c020*/  MUFU.TANH R129, R3 ;  /* 0x0000000300817308 */ /* 0x000be40000002400 */
[C---:B------:R-:W-:Y:S06]  /*1c030*/  HMMA.16816.F32.BF16 R80, R8.reuse, R58, R20 ;  /* 0x0000003a0850723c */ /* 0x040fec0000041814 */
[----:B------:R-:W-:Y:S01]  /*1c040*/  HMMA.16816.F32.BF16 R72, R8, R50, R28 ;  /* 0x000000320848723c */ /* 0x000fe2000004181c */
[-C--:B-----5:R-:W-:Y:S01]  /*1c050*/  FMUL.FTZ R3, R33, R0.reuse ;  /* 0x0000000021037220 */ /* 0x0a0fe20000410000 */
[----:B-1----:R-:W-:-:S03]  /*1c060*/  FMUL.FTZ R2, R24, R0 ;  /* 0x0000000018027220 */ /* 0x002fc60000410000 */
[----:B------:R1:W-:Y:S08]  /*1c070*/  MUFU.TANH R179, R3 ;  /* 0x0000000300b37308 */ /* 0x0003f00000002400 */
[----:B------:R5:W2:Y:S01]  /*1c080*/  MUFU.TANH R132, R2 ;  /* 0x0000000200847308 */ /* 0x000aa20000002400 */
[----:B---3--:R-:W-:Y:S01]  /*1c090*/  HMMA.16816.F32.BF16 R20, R12, R44, R76 ;  /* 0x0000002c0c14723c */ /* 0x008fe2000004184c */
[----:B-1----:R-:W-:-:S05]  /*1c0a0*/  FMUL.FTZ R3, R34, R0 ;  /* 0x0000000022037220 */ /* 0x002fca0000410000 */
[----:B------:R-:W-:Y:S01]  /*1c0b0*/  HMMA.16816.F32.BF16 R76, R8, R48, R16 ;  /* 0x00000030084c723c */ /* 0x000fe20000041810 */
[----:B------:R1:W-:Y:S01]  /*1c0c0*/  MUFU.TANH R127, R3 ;  /* 0x00000003007f7308 */ /* 0x0003e20000002400 */
[----:B------:R-:W-:Y:S01]  /*1c0d0*/  LDSM.16.M88.4 R48, [R226+0x6000] ;  /* 0x00600000e230783b */ /* 0x000fe20000000200 */
[----:B-----5:R-:W-:-:S03]  /*1c0e0*/  FMUL.FTZ R2, R25, R0 ;  /* 0x0000000019027220 */ /* 0x020fc60000410000 */
[----:B------:R-:W-:Y:S03]  /*1c0f0*/  HMMA.16816.F32.BF16 R16, R12, R46, R92 ;  /* 0x0000002e0c10723c */ /* 0x000fe6000004185c */
[----:B------:R3:W-:Y:S01]  /*1c100*/  MUFU.TANH R181, R2 ;  /* 0x0000000200b57308 */ /* 0x0007e20000002400 */
[----:B-1----:R-:W-:-:S07]  /*1c110*/  FMUL.FTZ R3, R35, R0 ;  /* 0x0000000023037220 */ /* 0x002fce0000410000 */
[----:B------:R1:W-:Y:S01]  /*1c120*/  MUFU.TANH R175, R3 ;  /* 0x0000000300af7308 */ /* 0x0003e20000002400 */
[----:B---3--:R-:W-:-:S07]  /*1c130*/  FMUL.FTZ R2, R26, R0 ;  /* 0x000000001a027220 */ /* 0x008fce0000410000 */
[----:B------:R3:W5:Y:S01]  /*1c140*/  MUFU.TANH R130, R2 ;  /* 0x0000000200827308 */ /* 0x0007620000002400 */
[----:B-1----:R-:W-:Y:S01]  /*1c150*/  LOP3.LUT R3, R7, 0x28, R36, 0xfe, !PT ;  /* 0x0000002807037812 */ /* 0x002fe200078efe24 */
[----:B---3--:R-:W-:Y:S02]  /*1c160*/  FMUL.FTZ R2, R27, R0 ;  /* 0x000000001b027220 */ /* 0x008fe40000410000 */
[----:B------:R-:W1:Y:S04]  /*1c170*/  LDSM.16.M88.4 R24, [R226+0x5800] ;  /* 0x00580000e218783b */ /* 0x000e680000000200 */
[----:B------:R3:W-:Y:S02]  /*1c180*/  MUFU.TANH R180, R2 ;  /* 0x0000000200b47308 */ /* 0x0007e40000002400 */
[----:B---3--:R-:W-:-:S05]  /*1c190*/  VIADD R2, R221, 0x6000 ;  /* 0x00006000dd027836 */ /* 0x008fca0000000000 */
[----:B------:R3:W4:Y:S01]  /*1c1a0*/  LDSM.16.M88.4 R40, [R2] ;  /* 0x000000000228783b */ /* 0x0007220000000200 */
[----:B-1----:R-:W-:Y:S01]  /*1c1b0*/  HMMA.16816.F32.BF16 R68, R8, R24, R20 ;  /* 0x000000180844723c */ /* 0x002fe20000041814 */
[----:B---3--:R-:W-:-:S04]  /*1c1c0*/  LOP3.LUT R2, R7, 0x8, R36, 0xfe, !PT ;  /* 0x0000000807027812 */ /* 0x008fc800078efe24 */
[C---:B------:R-:W-:Y:S02]  /*1c1d0*/  ISETP.GE.AND P3, PT, R2.reuse, R6, PT ;  /* 0x000000060200720c */ /* 0x040fe40003f66270 */
[----:B------:R-:W-:Y:S02]  /*1c1e0*/  ISETP.GE.AND P5, PT, R2, R4, PT ;  /* 0x000000040200720c */ /* 0x000fe40003fa6270 */
[----:B------:R-:W-:Y:S02]  /*1c1f0*/  LOP3.LUT R2, R7, 0x10, R36, 0xfe, !PT ;  /* 0x0000001007027812 */ /* 0x000fe400078efe24 */
[----:B------:R-:W-:Y:S01]  /*1c200*/  FSEL R125, R244, -INF , !P3 ;  /* 0xff800000f47d7808 */ /* 0x000fe20005800000 */
[----:B------:R-:W-:Y:S01]  /*1c210*/  IMAD.MOV.U32 R244, RZ, RZ, R67 ;  /* 0x000000fffff47224 */ /* 0x000fe200078e0043 */
[C---:B------:R-:W-:Y:S01]  /*1c220*/  ISETP.GE.AND P6, PT, R2.reuse, R6, PT ;  /* 0x000000060200720c */ /* 0x040fe20003fc6270 */
[----:B------:R-:W-:Y:S01]  /*1c230*/  HMMA.16816.F32.BF16 R64, R8, R26, R16 ;  /* 0x0000001a0840723c */ /* 0x000fe20000041810 */
[----:B------:R-:W-:-:S02]  /*1c240*/  ISETP.GE.AND P4, PT, R2, R4, PT ;  /* 0x000000040200720c */ /* 0x000fc40003f86270 */
[----:B------:R-:W-:Y:S02]  /*1c250*/  LOP3.LUT R2, R7, 0x18, R36, 0xfe, !PT ;  /* 0x0000001807027812 */ /* 0x000fe400078efe24 */
[----:B------:R-:W-:Y:S01]  /*1c260*/  FSEL R99, R243, -INF , !P5 ;  /* 0xff800000f3637808 */ /* 0x000fe20006800000 */
[C---:B----4-:R-:W-:Y:S01]  /*1c270*/  HMMA.16816.F32.BF16 R44, R12.reuse, R40, R100 ;  /* 0x000000280c2c723c */ /* 0x050fe20000041864 */
[C---:B------:R-:W-:Y:S01]  /*1c280*/  ISETP.GE.AND P2, PT, R2.reuse, R6, PT ;  /* 0x000000060200720c */ /* 0x040fe20003f46270 */
[----:B------:R-:W-:Y:S01]  /*1c290*/  IMAD.MOV.U32 R243, RZ, RZ, R184 ;  /* 0x000000fffff37224 */ /* 0x000fe200078e00b8 */
[----:B------:R-:W-:Y:S02]  /*1c2a0*/  ISETP.GE.AND P3, PT, R2, R4, PT ;  /* 0x000000040200720c */ /* 0x000fe40003f66270 */
[----:B------:R-:W-:Y:S01]  /*1c2b0*/  LOP3.LUT R2, R7, 0x20, R36, 0xfe, !PT ;  /* 0x0000002007027812 */ /* 0x000fe200078efe24 */
[----:B------:R-:W-:Y:S01]  /*1c2c0*/  HMMA.16816.F32.BF16 R32, R12, R42, R104 ;  /* 0x0000002a0c20723c */ /* 0x000fe20000041868 */
[----:B------:R-:W-:Y:S01]  /*1c2d0*/  FSEL R126, R5, -INF , !P6 ;  /* 0xff800000057e7808 */ /* 0x000fe20007000000 */
[----:B------:R-:W-:Y:S01]  /*1c2e0*/  FMUL.FTZ R5, R80, R0 ;  /* 0x0000000050057220 */ /* 0x000fe20000410000 */
[C---:B------:R-:W-:Y:S01]  /*1c2f0*/  ISETP.GE.AND P5, PT, R2.reuse, R6, PT ;  /* 0x000000060200720c */ /* 0x040fe20003fa6270 */
[----:B------:R-:W-:Y:S01]  /*1c300*/  LDSM.16.M88.4 R40, [R226+0x6800] ;  /* 0x00680000e228783b */ /* 0x000fe20000000200 */
[----:B------:R-:W-:Y:S01]  /*1c310*/  ISETP.GE.AND P6, PT, R2, R4, PT ;  /* 0x000000040200720c */ /* 0x000fe20003fc6270 */
[----:B------:R-:W-:Y:S01]  /*1c320*/  VIADD R2, R221, 0x6800 ;  /* 0x00006800dd027836 */ /* 0x000fe20000000000 */
[----:B------:R-:W-:Y:S01]  /*1c330*/  FSEL R98, R240, -INF , !P4 ;  /* 0xff800000f0627808 */ /* 0x000fe20006000000 */
[----:B------:R1:W3:Y:S01]  /*1c340*/  MUFU.TANH R124, R5 ;  /* 0x00000005007c7308 */ /* 0x0002e20000002400 */
[----:B------:R-:W-:Y:S01]  /*1c350*/  FSEL R96, R234, -INF , !P3 ;  /* 0xff800000ea607808 */ /* 0x000fe20005800000 */
[----:B------:R-:W-:Y:S01]  /*1c360*/  IMAD.MOV.U32 R104, RZ, RZ, R174 ;  /* 0x000000ffff687224 */ /* 0x000fe200078e00ae */
[----:B------:R4:W2:Y:S01]  /*1c370*/  LDSM.16.M88.4 R28, [R2] ;  /* 0x00000000021c783b */ /* 0x0008a20000000200 */
[----:B------:R-:W-:Y:S01]  /*1c380*/  FSEL R101, R232, -INF , !P5 ;  /* 0xff800000e8657808 */ /* 0x000fe20006800000 */
[----:B------:R-:W-:Y:S01]  /*1c390*/  IMAD.MOV.U32 R232, RZ, RZ, R134 ;  /* 0x000000ffffe87224 */ /* 0x000fe200078e0086 */
[----:B------:R-:W-:Y:S01]  /*1c3a0*/  ISETP.GE.AND P4, PT, R3, R6, PT ;  /* 0x000000060300720c */ /* 0x000fe20003f86270 */
[----:B------:R-:W-:Y:S01]  /*1c3b0*/  IMAD.MOV.U32 R234, RZ, RZ, R183 ;  /* 0x000000ffffea7224 */ /* 0x000fe200078e00b7 */
[----:B------:R-:W-:Y:S01]  /*1c3c0*/  FSEL R128, R237, -INF , !P2 ;  /* 0xff800000ed807808 */ /* 0x000fe20005000000 */
[----:B------:R-:W-:Y:S01]  /*1c3d0*/  IMAD.MOV.U32 R237, RZ, RZ, R186 ;  /* 0x000000ffffed7224 */ /* 0x000fe200078e00ba */
[----:B------:R-:W-:Y:S01]  /*1c3e0*/  FSEL R94, R218, -INF , !P6 ;  /* 0xff800000da5e7808 */ /* 0x000fe20007000000 */
[----:B------:R-:W-:Y:S01]  /*1c3f0*/  HMMA.16816.F32.BF16 R56, R8, R48, R44 ;  /* 0x000000300838723c */ /* 0x000fe2000004182c */
[----:B------:R-:W-:Y:S01]  /*1c400*/  FSEL R102, R216, -INF , !P4 ;  /* 0xff800000d8667808 */ /* 0x000fe20006000000 */
[----:B------:R-:W-:Y:S01]  /*1c410*/  IMAD.MOV.U32 R218, RZ, RZ, R53 ;  /* 0x000000ffffda7224 */ /* 0x000fe200078e0035 */
[----:B------:R-:W-:Y:S01]  /*1c420*/  ISETP.GE.AND P2, PT, R3, R4, PT ;  /* 0x000000040300720c */ /* 0x000fe20003f46270 */
[----:B------:R-:W-:Y:S01]  /*1c430*/  FMUL.FTZ R3, R76, R0 ;  /* 0x000000004c037220 */ /* 0x000fe20000410000 */
[----:B------:R-:W-:-:S02]  /*1c440*/  IMAD.MOV.U32 R105, RZ, RZ, R177 ;  /* 0x000000ffff697224 */ /* 0x000fc400078e00b1 */
[----:B-1----:R-:W-:Y:S01]  /*1c450*/  FMUL.FTZ R5, R82, R0 ;  /* 0x0000000052057220 */ /* 0x002fe20000410000 */
[----:B------:R-:W-:Y:S01]  /*1c460*/  FSEL R92, R215, -INF , !P2 ;  /* 0xff800000d75c7808 */ /* 0x000fe20005000000 */
[----:B------:R1:W-:Y:S01]  /*1c470*/  MUFU.TANH R95, R3 ;  /* 0x00000003005f7308 */ /* 0x0003e20000002400 */
[----:B------:R-:W-:Y:S01]  /*1c480*/  HMMA.16816.F32.BF16 R48, R8, R50, R32 ;  /* 0x000000320830723c */ /* 0x000fe20000041820 */
[----:B------:R-:W-:Y:S01]  /*1c490*/  LDSM.16.M88.4 R32, [R226+0x7000] ;  /* 0x00700000e220783b */ /* 0x000fe20000000200 */
[----:B------:R-:W-:Y:S01]  /*1c4a0*/  IMAD.MOV.U32 R240, RZ, RZ, R191 ;  /* 0x000000fffff07224 */ /* 0x000fe200078e00bf */
[----:B----4-:R-:W-:-:S04]  /*1c4b0*/  LOP3.LUT R2, R7, 0x30, R36, 0xfe, !PT ;  /* 0x0000003007027812 */ /* 0x010fc800078efe24 */
[----:B------:R4:W3:Y:S01]  /*1c4c0*/  MUFU.TANH R97, R5 ;  /* 0x0000000500617308 */ /* 0x0008e20000002400 */
[C---:B------:R-:W-:Y:S02]  /*1c4d0*/  ISETP.GE.AND P3, PT, R2.reuse, R6, PT ;  /* 0x000000060200720c */ /* 0x040fe40003f66270 */
[----:B------:R-:W-:Y:S02]  /*1c4e0*/  ISETP.GE.AND P5, PT, R2, R4, PT ;  /* 0x000000040200720c */ /* 0x000fe40003fa6270 */
[--C-:B------:R-:W-:Y:S02]  /*1c4f0*/  LOP3.LUT R2, R7, 0x38, R36.reuse, 0xfe, !PT ;  /* 0x0000003807027812 */ /* 0x100fe400078efe24 */
[----:B------:R-:W-:Y:S01]  /*1c500*/  FSEL R106, R213, -INF , !P3 ;  /* 0xff800000d56a7808 */ /* 0x000fe20005800000 */
[----:B-1----:R-:W-:Y:S01]  /*1c510*/  FMUL.FTZ R3, R78, R0 ;  /* 0x000000004e037220 */ /* 0x002fe20000410000 */
[C---:B------:R-:W-:Y:S02]  /*1c520*/  ISETP.GE.AND P6, PT, R2.reuse, R6, PT ;  /* 0x000000060200720c */ /* 0x040fe40003fc6270 */
[----:B------:R-:W-:Y:S01]  /*1c530*/  ISETP.GE.AND P4, PT, R2, R4, PT ;  /* 0x000000040200720c */ /* 0x000fe20003f86270 */
[----:B------:R1:W3:Y:S01]  /*1c540*/  MUFU.TANH R93, R3 ;  /* 0x00000003005d7308 */ /* 0x0002e20000002400 */
[----:B------:R-:W-:Y:S01]  /*1c550*/  LOP3.LUT R2, R7, 0x40, R36, 0xfe, !PT ;  /* 0x0000004007027812 */ /* 0x000fe200078efe24 */
[----:B--2---:R-:W-:Y:S01]  /*1c560*/  HMMA.16816.F32.BF16 R16, R12, R28, R84 ;  /* 0x0000001c0c10723c */ /* 0x004fe20000041854 */
[----:B------:R-:W-:Y:S01]  /*1c570*/  FSEL R82, R212, -INF , !P5 ;  /* 0xff800000d4527808 */ /* 0x000fe20006800000 */
[----:B----4-:R-:W-:Y:S01]  /*1c580*/  FMUL.FTZ R5, R68, R0 ;  /* 0x0000000044057220 */ /* 0x010fe20000410000 */
[----:B------:R-:W-:-:S02]  /*1c590*/  ISETP.GE.AND P2, PT, R2, R6, PT ;  /* 0x000000060200720c */ /* 0x000fc40003f46270 */
[----:B------:R-:W-:Y:S01]  /*1c5a0*/  ISETP.GE.AND P3, PT, R2, R4, PT ;  /* 0x000000040200720c */ /* 0x000fe20003f66270 */
[----:B------:R-:W-:Y:S01]  /*1c5b0*/  HMMA.16816.F32.BF16 R20, R12, R30, R108 ;  /* 0x0000001e0c14723c */ /* 0x000fe2000004186c */
[----:B------:R-:W-:Y:S01]  /*1c5c0*/  LOP3.LUT R2, R7, 0x48, R36, 0xfe, !PT ;  /* 0x0000004807027812 */ /* 0x000fe200078efe24 */
[----:B------:R-:W-:Y:S01]  /*1c5d0*/  IMAD.MOV.U32 R87, RZ, RZ, R190 ;  /* 0x000000ffff577224 */ /* 0x000fe200078e00be */
[----:B------:R-:W-:Y:S01]  /*1c5e0*/  FSEL R131, R210, -INF , !P6 ;  /* 0xff800000d2837808 */ /* 0x000fe20007000000 */
[----:B------:R-:W-:Y:S01]  /*1c5f0*/  IMAD.MOV.U32 R190, RZ, RZ, R173 ;  /* 0x000000ffffbe7224 */ /* 0x000fe200078e00ad */
[C---:B------:R-:W-:Y:S01]  /*1c600*/  ISETP.GE.AND P5, PT, R2.reuse, R6, PT ;  /* 0x000000060200720c */ /* 0x040fe20003fa6270 */
[----:B------:R-:W-:Y:S01]  /*1c610*/  IMAD.MOV.U32 R85, RZ, RZ, R187 ;  /* 0x000000ffff557224 */ /* 0x000fe200078e00bb */
[----:B------:R-:W-:Y:S01]  /*1c620*/  ISETP.GE.AND P6, PT, R2, R4, PT ;  /* 0x000000040200720c */ /* 0x000fe20003fc6270 */
[----:B------:R-:W-:Y:S02]  /*1c630*/  VIADD R2, R221, 0x7000 ;  /* 0x00007000dd027836 */ /* 0x000fe40000000000 */
[----:B-1----:R-:W-:Y:S01]  /*1c640*/  FMUL.FTZ R3, R72, R0 ;  /* 0x0000000048037220 */ /* 0x002fe20000410000 */
[----:B------:R-:W-:Y:S01]  /*1c650*/  FSEL R78, R211, -INF , !P4 ;  /* 0xff800000d34e7808 */ /* 0x000fe20006000000 */
[----:B------:R1:W2:Y:S01]  /*1c660*/  MUFU.TANH R72, R5 ;  /* 0x0000000500487308 */ /* 0x0002a20000002400 */
[----:B------:R-:W-:Y:S01]  /*1c670*/  FSEL R133, R133, -INF , !P2 ;  /* 0xff80000085857808 */ /* 0x000fe20005000000 */
[----:B------:R4:W5:Y:S01]  /*1c680*/  LDSM.16.M88.4 R24, [R2] ;  /* 0x000000000218783b */ /* 0x0009620000000200 */
[----:B------:R-:W-:Y:S01]  /*1c690*/  FSEL R134, R207, -INF , !P5 ;  /* 0xff800000cf867808 */ /* 0x000fe20006800000 */
[----:B------:R-:W-:Y:S01]  /*1c6a0*/  IMAD.MOV.U32 R109, RZ, RZ, R62 ;  /* 0x000000ffff6d7224 */ /* 0x000fe200078e003e */
[----:B------:R-:W-:Y:S01]  /*1c6b0*/  FSEL R80, R63, -INF , !P6 ;  /* 0xff8000003f507808 */ /* 0x000fe20007000000 */
[----:B------:R-:W-:-:S02]  /*1c6c0*/  IMAD.MOV.U32 R111, RZ, RZ, R176 ;  /* 0x000000ffff6f7224 */ /* 0x000fc400078e00b0 */
[----:B------:R3:W-:Y:S01]  /*1c6d0*/  MUFU.TANH R76, R3 ;  /* 0x00000003004c7308 */ /* 0x0007e20000002400 */
[----:B------:R-:W-:-:S03]  /*1c6e0*/  IMAD.MOV.U32 R84, RZ, RZ, R182 ;  /* 0x000000ffff547224 */ /* 0x000fc600078e00b6 */
[----:B------:R-:W-:Y:S01]  /*1c6f0*/  HMMA.16816.F32.BF16 R44, R8, R42, R20 ;  /* 0x0000002a082c723c */ /* 0x000fe20000041814 */
[----:B-1----:R-:W-:-:S04]  /*1c700*/  FMUL.FTZ R5, R66, R0 ;  /* 0x0000000042057220 */ /* 0x002fc80000410000 */
[----:B------:R1:W-:Y:S01]  /*1c710*/  MUFU.TANH R63, R5 ;  /* 0x00000005003f7308 */ /* 0x0003e20000002400 */
[----:B---3--:R-:W-:Y:S01]  /*1c720*/  FMUL.FTZ R3, R74, R0 ;  /* 0x000000004a037220 */ /* 0x008fe20000410000 */
[----:B----4-:R-:W-:-:S06]  /*1c730*/  LOP3.LUT R2, R7, 0x58, R36, 0xfe, !PT ;  /* 0x0000005807027812 */ /* 0x010fcc00078efe24 */
[----:B------:R3:W-:Y:S01]  /*1c740*/  MUFU.TANH R74, R3 ;  /* 0x00000003004a7308 */ /* 0x0007e20000002400 */
[----:B------:R-:W-:-:S04]  /*1c750*/  ISETP.GE.AND P5, PT, R2, R4, PT ;  /* 0x000000040200720c */ /* 0x000fc80003fa6270 */
[----:B------:R-:W-:-:S06]  /*1c760*/  FSEL R86, R204, -INF , !P5 ;  /* 0xff800000cc567808 */ /* 0x000fcc0006800000 */
[-C--:B------:R-:W-:Y:S01]  /*1c770*/  FMUL.FTZ R46, R46, R0.reuse ;  /* 0x000000002e2e7220 */ /* 0x080fe20000410000 */
[----:B-1----:R-:W-:Y:S01]  /*1c780*/  FMUL.FTZ R5, R56, R0 ;  /* 0x0000000038057220 */ /* 0x002fe20000410000 */
[----:B-----5:R-:W-:Y:S03]  /*1c790*/  HMMA.16816.F32.BF16 R20, R12, R26, R116 ;  /* 0x0000001a0c14723c */ /* 0x020fe60000041874 */
[----:B------:R1:W-:Y:S01]  /*1c7a0*/  MUFU.TANH R62, R5 ;  /* 0x00000005003e7308 */ /* 0x0003e20000002400 */
[----:B---3--:R-:W-:-:S04]  /*1c7b0*/  LOP3.LUT R3, R7, 0x50, R36, 0xfe, !PT ;  /* 0x0000005007037812 */ /* 0x008fc800078efe24 */
[----:B------:R-:W-:-:S03]  /*1c7c0*/  ISETP.GE.AND P4, PT, R3, R6, PT ;  /* 0x000000060300720c */ /* 0x000fc60003f86270 */
[----:B------:R-:W-:Y:S01]  /*1c7d0*/  MUFU.TANH R46, R46 ;  /* 0x0000002e002e7308 */ /* 0x000fe20000002400 */
[----:B------:R-:W-:Y:S01]  /*1c7e0*/  ISETP.GE.AND P2, PT, R3, R4, PT ;  /* 0x000000040300720c */ /* 0x000fe20003f46270 */
[----:B------:R-:W-:Y:S01]  /*1c7f0*/  FMUL.FTZ R3, R70, R0 ;  /* 0x0000000046037220 */ /* 0x000fe20000410000 */
[----:B------:R-:W-:Y:S01]  /*1c800*/  FSEL R70, R208, -INF , !P3 ;  /* 0xff800000d0467808 */ /* 0x000fe20005800000 */
[----:B------:R-:W-:Y:S01]  /*1c810*/  IMAD.MOV.U32 R208, RZ, RZ, R52 ;  /* 0x000000ffffd07224 */ /* 0x000fe200078e0034 */
[----:B------:R-:W-:Y:S01]  /*1c820*/  ISETP.GE.AND P3, PT, R2, R6, PT ;  /* 0x000000060200720c */ /* 0x000fe20003f66270 */
[----:B------:R-:W-:Y:S01]  /*1c830*/  HMMA.16816.F32.BF16 R52, R8, R40, R16 ;  /* 0x000000280834723c */ /* 0x000fe20000041810 */
[----:B------:R-:W-:Y:S01]  /*1c840*/  LOP3.LUT R2, R7, 0x60, R36, 0xfe, !PT ;  /* 0x0000006007027812 */ /* 0x000fe200078efe24 */
[----:B------:R3:W4:Y:S01]  /*1c850*/  MUFU.TANH R68, R3 ;  /* 0x0000000300447308 */ /* 0x0007220000002400 */
[----:B------:R-:W-:Y:S01]  /*1c860*/  FSEL R169, R169, -INF , !P4 ;  /* 0xff800000a9a97808 */ /* 0x000fe20006000000 */
[----:B-1----:R-:W-:Y:S01]  /*1c870*/  FMUL.FTZ R5, R58, R0 ;  /* 0x000000003a057220 */ /* 0x002fe20000410000 */
[C---:B------:R-:W-:Y:S01]  /*1c880*/  ISETP.GE.AND P6, PT, R2.reuse, R6, PT ;  /* 0x000000060200720c */ /* 0x040fe20003fc6270 */
[----:B------:R-:W-:Y:S01]  /*1c890*/  HMMA.16816.F32.BF16 R16, R12, R24, R88 ;  /* 0x000000180c10723c */ /* 0x000fe20000041858 */
[----:B------:R-:W-:Y:S01]  /*1c8a0*/  ISETP.GE.AND P4, PT, R2, R4, PT ;  /* 0x000000040200720c */ /* 0x000fe20003f86270 */
[----:B------:R-:W-:Y:S01]  /*1c8b0*/  VIADD R2, R221, 0x7800 ;  /* 0x00007800dd027836 */ /* 0x000fe20000000000 */
[----:B------:R-:W-:Y:S01]  /*1c8c0*/  LDSM.16.M88.4 R24, [R226+0x7800] ;  /* 0x00780000e218783b */ /* 0x000fe20000000200 */
[----:B------:R-:W-:Y:S01]  /*1c8d0*/  FSEL R66, R205, -INF , !P2 ;  /* 0xff800000cd427808 */ /* 0x000fe20005000000 */
[----:B------:R-:W1:Y:S01]  /*1c8e0*/  MUFU.TANH R56, R5 ;  /* 0x0000000500387308 */ /* 0x000e620000002400 */
[----:B------:R-:W-:Y:S01]  /*1c8f0*/  FSEL R170, R170, -INF , !P3 ;  /* 0xff800000aaaa7808 */ /* 0x000fe20005800000 */
[----:B------:R5:W2:Y:S01]  /*1c900*/  LDSM.16.M88.4 R28, [R2] ;  /* 0x00000000021c783b */ /* 0x000aa20000000200 */
[----:B------:R-:W-:Y:S01]  /*1c910*/  FSEL R172, R203, -INF , !P6 ;  /* 0xff800000cbac7808 */ /* 0x000fe20007000000 */
[----:B------:R-:W-:Y:S01]  /*1c920*/  HMMA.16816.F32.BF16 R20, R8, R34, R20 ;  /* 0x000000220814723c */ /* 0x000fe20000041814 */
[----:B------:R-:W-:Y:S01]  /*1c930*/  FSEL R91, R202, -INF , !P4 ;  /* 0xff800000ca5b7808 */ /* 0x000fe20006000000 */
[----:B------:R-:W-:-:S04]  /*1c940*/  DEPBAR.LE SB0, 0x0 ;  /* 0x000080000000791a */ /* 0x000fc80000000000 */
[----:B---3--:R-:W-:-:S04]  /*1c950*/  FMUL.FTZ R3, R64, R0 ;  /* 0x0000000040037220 */ /* 0x008fc80000410000 */
[----:B------:R3:W1:Y:S05]  /*1c960*/  MUFU.TANH R64, R3 ;  /* 0x0000000300407308 */ /* 0x00066a0000002400 */
[----:B------:R-:W-:Y:S01]  /*1c970*/  HMMA.16816.F32.BF16 R40, R8, R32, R16 ;  /* 0x000000200828723c */ /* 0x000fe20000041810 */
[----:B-----5:R-:W-:-:S08]  /*1c980*/  LOP3.LUT R2, R7, 0x78, R36, 0xfe, !PT ;  /* 0x0000007807027812 */ /* 0x020fd000078efe24 */
[----:B------:R-:W-:Y:S01]  /*1c990*/  FMUL.FTZ R20, R20, R0 ;  /* 0x0000000014147220 */ /* 0x000fe20000410000 */
[----:B------:R-:W-:Y:S01]  /*1c9a0*/  BAR.SYNC.DEFER_BLOCKING 0x0 ;  /* 0x0000000000007b1d */ /* 0x000fe20000010000 */
[-C--:B------:R-:W-:Y:S02]  /*1c9b0*/  ISETP.GE.AND P4, PT, R2, R6.reuse, PT ;  /* 0x000000060200720c */ /* 0x080fe40003f86270 */
[----:B---3--:R-:W-:Y:S02]  /*1c9c0*/  LOP3.LUT R3, R7, 0x68, R36, 0xfe, !PT ;  /* 0x0000006807037812 */ /* 0x008fe400078efe24 */
[----:B------:R-:W-:Y:S02]  /*1c9d0*/  FSEL R196, R196, -INF , !P4 ;  /* 0xff800000c4c47808 */ /* 0x000fe40006000000 */
[C---:B------:R-:W-:Y:S02]  /*1c9e0*/  ISETP.GE.AND P2, PT, R3.reuse, R6, PT ;  /* 0x000000060300720c */ /* 0x040fe40003f46270 */
[----:B------:R-:W-:-:S02]  /*1c9f0*/  ISETP.GE.AND P3, PT, R3, R4, PT ;  /* 0x000000040300720c */ /* 0x000fc40003f66270 */
[--C-:B------:R-:W-:Y:S01]  /*1ca00*/  LOP3.LUT R3, R7, 0x70, R36.reuse, 0xfe, !PT ;  /* 0x0000007007037812 */ /* 0x100fe200078efe24 */
[C---:B--2---:R-:W-:Y:S01]  /*1ca10*/  HMMA.16816.F32.BF16 R16, R12.reuse, R28, R120 ;  /* 0x0000001c0c10723c */ /* 0x044fe20000041878 */
[----:B------:R-:W-:Y:S01]  /*1ca20*/  FSEL R173, R201, -INF , !P2 ;  /* 0xff800000c9ad7808 */ /* 0x000fe20005000000 */
[----:B------:R-:W-:Y:S01]  /*1ca30*/  FMUL.FTZ R5, R40, R0 ;  /* 0x0000000028057220 */ /* 0x000fe20000410000 */
[C---:B------:R-:W-:Y:S02]  /*1ca40*/  ISETP.GE.AND P5, PT, R3.reuse, R6, PT ;  /* 0x000000060300720c */ /* 0x040fe40003fa6270 */
[-C--:B------:R-:W-:Y:S01]  /*1ca50*/  ISETP.GE.AND P6, PT, R3, R4.reuse, PT ;  /* 0x000000040300720c */ /* 0x080fe20003fc6270 */
[----:B------:R-:W-:Y:S01]  /*1ca60*/  HMMA.16816.F32.BF16 R12, R12, R30, R112 ;  /* 0x0000001e0c0c723c */ /* 0x000fe20000041870 */
[----:B------:R-:W-:Y:S01]  /*1ca70*/  ISETP.GE.AND P2, PT, R2, R4, PT ;  /* 0x000000040200720c */ /* 0x000fe20003f46270 */
[----:B------:R-:W-:Y:S01]  /*1ca80*/  FMUL.FTZ R3, R48, R0 ;  /* 0x0000000030037220 */ /* 0x000fe20000410000 */
[----:B------:R-:W-:Y:S01]  /*1ca90*/  LOP3.LUT R2, R7, 0x80, R36, 0xfe, !PT ;  /* 0x0000008007027812 */ /* 0x000fe200078efe24 */
[----:B------:R2:W-:Y:S01]  /*1caa0*/  MUFU.TANH R28, R5 ;  /* 0x00000005001c7308 */ /* 0x0005e20000002400 */
[----:B------:R-:W-:-:S02]  /*1cab0*/  FSEL R100, R200, -INF , !P3 ;  /* 0xff800000c8647808 */ /* 0x000fc40005800000 */
[----:B------:R-:W-:Y:S02]  /*1cac0*/  FSEL R174, R39, -INF , !P5 ;  /* 0xff80000027ae7808 */ /* 0x000fe40006800000 */
[C---:B------:R-:W-:Y:S02]  /*1cad0*/  ISETP.GE.AND P3, PT, R2.reuse, R6, PT ;  /* 0x000000060200720c */ /* 0x040fe40003f66270 */
[----:B------:R-:W-:Y:S01]  /*1cae0*/  ISETP.GE.AND P5, PT, R2, R4, PT ;  /* 0x000000040200720c */ /* 0x000fe20003fa6270 */
[----:B------:R3:W5:Y:S01]  /*1caf0*/  MUFU.TANH R48, R3 ;  /* 0x0000000300307308 */ /* 0x0007620000002400 */
[----:B------:R-:W-:Y:S02]  /*1cb00*/  LOP3.LUT R2, R7, 0x88, R36, 0xfe, !PT ;  /* 0x0000008807027812 */ /* 0x000fe400078efe24 */
[----:B------:R-:W-:Y:S02]  /*1cb10*/  FSEL R103, R197, -INF , !P6 ;  /* 0xff800000c5677808 */ /* 0x000fe40007000000 */
[C---:B------:R-:W-:Y:S01]  /*1cb20*/  ISETP.GE.AND P6, PT, R2.reuse, R6, PT ;  /* 0x000000060200720c */ /* 0x040fe20003fc6270 */
[----:B------:R-:W-:Y:S01]  /*1cb30*/  HMMA.16816.F32.BF16 R16, R8, R24, R16 ;  /* 0x000000180810723c */ /* 0x000fe20000041810 */
[----:B------:R-:W-:-:S02]  /*1cb40*/  ISETP.GE.AND P4, PT, R2, R4, PT ;  /* 0x000000040200720c */ /* 0x000fc40003f86270 */
[--C-:B------:R-:W-:Y:S01]  /*1cb50*/  LOP3.LUT R2, R7, 0x90, R36.reuse, 0xfe, !PT ;  /* 0x0000009007027812 */ /* 0x100fe200078efe24 */
[----:B--2---:R-:W-:Y:S01]  /*1cb60*/  FMUL.FTZ R5, R42, R0 ;  /* 0x000000002a057220 */ /* 0x004fe20000410000 */
[----:B------:R-:W-:Y:S01]  /*1cb70*/  FSEL R107, R171, -INF , !P2 ;  /* 0xff800000ab6b7808 */ /* 0x000fe20005000000 */
[----:B------:R-:W-:Y:S01]  /*1cb80*/  HMMA.16816.F32.BF16 R12, R8, R26, R12 ;  /* 0x0000001a080c723c */ /* 0x000fe2000004180c */
[----:B------:R-:W-:Y:S01]  /*1cb90*/  FSEL R168, R168, -INF , !P3 ;  /* 0xff800000a8a87808 */ /* 0x000fe20005800000 */
[----:B------:R2:W-:Y:S01]  /*1cba0*/  MUFU.TANH R24, R5 ;  /* 0x0000000500187308 */ /* 0x0005e20000002400 */
[----:B------:R-:W-:Y:S01]  /*1cbb0*/  ISETP.GE.AND P2, PT, R2, R6, PT ;  /* 0x000000060200720c */ /* 0x000fe20003f46270 */
[----:B---3--:R-:W-:Y:S01]  /*1cbc0*/  FMUL.FTZ R3, R50, R0 ;  /* 0x0000000032037220 */ /* 0x008fe20000410000 */
[----:B------:R-:W-:Y:S02]  /*1cbd0*/  ISETP.GE.AND P3, PT, R2, R4, PT ;  /* 0x000000040200720c */ /* 0x000fe40003f66270 */
[----:B------:R-:W-:-:S03]  /*1cbe0*/  LOP3.LUT R2, R7, 0x98, R36, 0xfe, !PT ;  /* 0x0000009807027812 */ /* 0x000fc600078efe24 */
[----:B------:R3:W5:Y:S01]  /*1cbf0*/  MUFU.TANH R39, R3 ;  /* 0x0000000300277308 */ /* 0x0007620000002400 */
[----:B------:R-:W-:Y:S02]  /*1cc00*/  FSEL R110, R135, -INF , !P5 ;  /* 0xff800000876e7808 */ /* 0x000fe40006800000 */
[----:B------:R-:W-:Y:S02]  /*1cc10*/  FSEL R132, R132, -INF , !P6 ;  /* 0xff80000084847808 */ /* 0x000fe40007000000 */
[C---:B------:R-:W-:Y:S02]  /*1cc20*/  ISETP.GE.AND P5, PT, R2.reuse, R6, PT ;  /* 0x000000060200720c */ /* 0x040fe40003fa6270 */
[----:B------:R-:W-:Y:S01]  /*1cc30*/  ISETP.GE.AND P6, PT, R2, R4, PT ;  /* 0x000000040200720c */ /* 0x000fe20003fc6270 */
[----:B------:R-:W-:Y:S01]  /*1cc40*/  MUFU.TANH R9, R20 ;  /* 0x0000001400097308 */ /* 0x000fe20000002400 */
[----:B------:R-:W-:Y:S01]  /*1cc50*/  LOP3.LUT R2, R7, 0xa0, R36, 0xfe, !PT ;  /* 0x000000a007027812 */ /* 0x000fe200078efe24 */
[----:B--2---:R-:W-:Y:S01]  /*1cc60*/  FMUL.FTZ R5, R22, R0 ;  /* 0x0000000016057220 */ /* 0x004fe20000410000 */
[----:B------:R-:W-:-:S02]  /*1cc70*/  FSEL R130, R130, -INF , !P4 ;  /* 0xff80000082827808 */ /* 0x000fc40006000000 */
[----:B------:R-:W-:Y:S01]  /*1cc80*/  FSEL R176, R129, -INF , !P2 ;  /* 0xff80000081b07808 */ /* 0x000fe20005000000 */
[----:B------:R-:W-:Y:S01]  /*1cc90*/  FMUL.FTZ R12, R12, R0 ;  /* 0x000000000c0c7220 */ /* 0x000fe20000410000 */
[----:B------:R-:W-:Y:S01]  /*1cca0*/  ISETP.GE.AND P4, PT, R2, R6, PT ;  /* 0x000000060200720c */ /* 0x000fe20003f86270 */
[----:B------:R2:W-:Y:S01]  /*1ccb0*/  MUFU.TANH R20, R5 ;  /* 0x0000000500147308 */ /* 0x0005e20000002400 */
[----:B---3--:R-:W-:Y:S01]  /*1ccc0*/  FMUL.FTZ R3, R52, R0 ;  /* 0x0000000034037220 */ /* 0x008fe20000410000 */
[----:B------:R-:W-:Y:S01]  /*1ccd0*/  ISETP.GE.AND P2, PT, R2, R4, PT ;  /* 0x000000040200720c */ /* 0x000fe20003f46270 */
[----:B------:R-:W-:Y:S01]  /*1cce0*/  FMUL.FTZ R8, R14, R0 ;  /* 0x000000000e087220 */ /* 0x000fe20000410000 */
[----:B------:R-:W-:Y:S02]  /*1ccf0*/  LOP3.LUT R2, R7, 0xb0, R36, 0xfe, !PT ;  /* 0x000000b007027812 */ /* 0x000fe400078efe24 */
[----:B------:R-:W-:Y:S02]  /*1cd00*/  FSEL R127, R127, -INF , !P3 ;  /* 0xff8000007f7f7808 */ /* 0x000fe40005800000 */
[----:B------:R3:W5:Y:S01]  /*1cd10*/  MUFU.TANH R33, R3 ;  /* 0x0000000300217308 */ /* 0x0007620000002400 */
[----:B------:R-:W-:-:S02]  /*1cd20*/  FSEL R178, R124, -INF , !P5 ;  /* 0xff8000007cb27808 */ /* 0x000fc40006800000 */
[----:B------:R-:W-:Y:S02]  /*1cd30*/  FSEL R118, R97, -INF , !P6 ;  /* 0xff80000061767808 */ /* 0x000fe40007000000 */
[----:B------:R-:W-:Y:S02]  /*1cd40*/  FSEL R183, R95, -INF , !P4 ;  /* 0xff8000005fb77808 */ /* 0x000fe40006000000 */
[C---:B------:R-:W-:Y:S01]  /*1cd50*/  ISETP.GE.AND P6, PT, R2.reuse, R6, PT ;  /* 0x000000060200720c */ /* 0x040fe20003fc6270 */
[----:B------:R-:W-:Y:S01]  /*1cd60*/  MUFU.TANH R12, R12 ;  /* 0x0000000c000c7308 */ /* 0x000fe20000002400 */
[----:B------:R-:W-:Y:S01]  /*1cd70*/  ISETP.GE.AND P4, PT, R2, R4, PT ;  /* 0x000000040200720c */ /* 0x000fe20003f86270 */
[----:B--2---:R-:W-:Y:S01]  /*1cd80*/  FMUL.FTZ R5, R16, R0 ;  /* 0x0000000010057220 */ /* 0x004fe20000410000 */
[----:B------:R-:W-:Y:S02]  /*1cd90*/  LOP3.LUT R2, R7, 0xc0, R36, 0xfe, !PT ;  /* 0x000000c007027812 */ /* 0x000fe400078efe24 */
[----:B------:R-:W-:-:S02]  /*1cda0*/  FSEL R119, R93, -INF , !P2 ;  /* 0xff8000005d777808 */ /* 0x000fc40005000000 */
[----:B------:R-:W-:Y:S01]  /*1cdb0*/  FSEL R186, R72, -INF , !P6 ;  /* 0xff80000048ba7808 */ /* 0x000fe20007000000 */
[----:B------:R2:W-:Y:S01]  /*1cdc0*/  MUFU.TANH R11, R5 ;  /* 0x00000005000b7308 */ /* 0x0005e20000002400 */
[----:B---3--:R-:W-:Y:S01]  /*1cdd0*/  FMUL.FTZ R3, R54, R0 ;  /* 0x0000000036037220 */ /* 0x008fe20000410000 */
[----:B------:R-:W-:Y:S02]  /*1cde0*/  ISETP.GE.AND P6, PT, R2, R4, PT ;  /* 0x000000040200720c */ /* 0x000fe40003fc6270 */
[----:B----4-:R-:W-:Y:S02]  /*1cdf0*/  FSEL R171, R68, -INF , !P4 ;  /* 0xff80000044ab7808 */ /* 0x010fe40006000000 */
[----:B-1----:R-:W-:Y:S02]  /*1ce00*/  FSEL R182, R56, -INF , !P6 ;  /* 0xff80000038b67808 */ /* 0x002fe40007000000 */
[----:B------:R1:W3:Y:S08]  /*1ce10*/  MUFU.TANH R32, R3 ;  /* 0x0000000300207308 */ /* 0x0002f00000002400 */
[----:B------:R-:W-:Y:S01]  /*1ce20*/  MUFU.TANH R8, R8 ;  /* 0x0000000800087308 */ /* 0x000fe20000002400 */
[----:B--2---:R-:W-:-:S07]  /*1ce30*/  FMUL.FTZ R5, R18, R0 ;  /* 0x0000000012057220 */ /* 0x004fce0000410000 */
[----:B------:R2:W-:Y:S01]  /*1ce40*/  MUFU.TANH R10, R5 ;  /* 0x00000005000a7308 */ /* 0x0005e20000002400 */
[----:B-1----:R-:W-:-:S07]  /*1ce50*/  FMUL.FTZ R3, R44, R0 ;  /* 0x000000002c037220 */ /* 0x002fce0000410000 */
[----:B------:R1:W4:Y:S01]  /*1ce60*/  MUFU.TANH R29, R3 ;  /* 0x00000003001d7308 */ /* 0x0003220000002400 */
[----:B--2---:R-:W-:Y:S01]  /*1ce70*/  FMUL.FTZ R5, R81, R0 ;  /* 0x0000000051057220 */ /* 0x004fe20000410000 */
[----:B-1----:R-:W-:-:S04]  /*1ce80*/  LOP3.LUT R3, R7, 0xa8, R36, 0xfe, !PT ;  /* 0x000000a807037812 */ /* 0x002fc800078efe24 */
[C---:B------:R-:W-:Y:S02]  /*1ce90*/  ISETP.GE.AND P3, PT, R3.reuse, R6, PT ;  /* 0x000000060300720c */ /* 0x040fe40003f66270 */
[----:B------:R-:W-:Y:S02]  /*1cea0*/  ISETP.GE.AND P5, PT, R3, R4, PT ;  /* 0x000000040300720c */ /* 0x000fe40003fa6270 */
[----:B------:R-:W-:Y:S02]  /*1ceb0*/  LOP3.LUT R3, R7, 0xb8, R36, 0xfe, !PT ;  /* 0x000000b807037812 */ /* 0x000fe400078efe24 */
[----:B------:R-:W-:Y:S02]  /*1cec0*/  FSEL R184, R76, -INF , !P3 ;  /* 0xff8000004cb87808 */ /* 0x000fe40005800000 */
[----:B------:R-:W-:Y:S02]  /*1ced0*/  FSEL R124, R74, -INF , !P5 ;  /* 0xff8000004a7c7808 */ /* 0x000fe40006800000 */
[----:B------:R-:W-:-:S02]  /*1cee0*/  ISETP.GE.AND P2, PT, R3, R6, PT ;  /* 0x000000060300720c */ /* 0x000fc40003f46270 */
[----:B------:R-:W-:Y:S02]  /*1cef0*/  ISETP.GE.AND P3, PT, R3, R4, PT ;  /* 0x000000040300720c */ /* 0x000fe40003f66270 */
[----:B------:R-:W-:Y:S02]  /*1cf00*/  ISETP.GE.AND P5, PT, R2, R6, PT ;  /* 0x000000060200720c */ /* 0x000fe40003fa6270 */
[C-C-:B------:R-:W-:Y:S02]  /*1cf10*/  LOP3.LUT R3, R7.reuse, 0xc8, R36.reuse, 0xfe, !PT ;  /* 0x000000c807037812 */ /* 0x140fe400078efe24 */
[----:B------:R-:W-:Y:S02]  /*1cf20*/  LOP3.LUT R2, R7, 0xd0, R36, 0xfe, !PT ;  /* 0x000000d007027812 */ /* 0x000fe400078efe24 */
        /* <DEDUP_REMOVED lines=9> */
[----:B-----5:R-:W-:Y:S02]  /*1cfc0*/  FSEL R193, R48, -INF , !P4 ;  /* 0xff80000030c17808 */ /* 0x020fe40006000000 */
        /* <DEDUP_REMOVED lines=8> */
[----:B---3--:R-:W-:Y:S02]  /*1d050*/  FSEL R191, R32, -INF , !P5 ;  /* 0xff80000020bf7808 */ /* 0x008fe40006800000 */
[----:B----4-:R-:W-:Y:S01]  /*1d060*/  FSEL R202, R29, -INF , !P6 ;  /* 0xff8000001dca7808 */ /* 0x010fe20007000000 */
[----:B------:R1:W2:Y:S01]  /*1d070*/  MUFU.TANH R32, R5 ;  /* 0x0000000500207308 */ /* 0x0002a20000002400 */
[----:B------:R-:W-:-:S02]  /*1d080*/  FSEL R195, R46, -INF , !P4 ;  /* 0xff8000002ec37808 */ /* 0x000fc40006000000 */
[----:B------:R-:W-:Y:S02]  /*1d090*/  FSEL R210, R28, -INF , !P2 ;  /* 0xff8000001cd27808 */ /* 0x000fe40005000000 */
[C---:B------:R-:W-:Y:S02]  /*1d0a0*/  ISETP.GE.AND P5, PT, R3.reuse, R6, PT ;  /* 0x000000060300720c */ /* 0x040fe40003fa6270 */
[----:B------:R-:W-:Y:S02]  /*1d0b0*/  ISETP.GE.AND P6, PT, R3, R4, PT ;  /* 0x000000040300720c */ /* 0x000fe40003fc6270 */
[C---:B------:R-:W-:Y:S02]  /*1d0c0*/  ISETP.GE.AND P4, PT, R2.reuse, R6, PT ;  /* 0x000000060200720c */ /* 0x040fe40003f86270 */
[----:B------:R-:W-:Y:S02]  /*1d0d0*/  ISETP.GE.AND P2, PT, R2, R4, PT ;  /* 0x000000040200720c */ /* 0x000fe40003f46270 */
[----:B------:R-:W-:-:S02]  /*1d0e0*/  LOP3.LUT R3, R7, 0xf8, R36, 0xfe, !PT ;  /* 0x000000f807037812 */ /* 0x000fc400078efe24 */
[----:B------:R-:W-:Y:S02]  /*1d0f0*/  LOP3.LUT R2, R7, R36, RZ, 0xfc, !PT ;  /* 0x0000002407027212 */ /* 0x000fe400078efcff */
[----:B------:R-:W-:Y:S02]  /*1d100*/  FSEL R205, R24, -INF , !P3 ;  /* 0xff80000018cd7808 */ /* 0x000fe40005800000 */
[----:B------:R-:W-:Y:S01]  /*1d110*/  FSEL R211, R9, -INF , !P5 ;  /* 0xff80000009d37808 */ /* 0x000fe20006800000 */
[C---:B-1----:R-:W-:Y:S01]  /*1d120*/  VIADD R5, R2.reuse, 0x9 ;  /* 0x0000000902057836 */ /* 0x042fe20000000000 */
[----:B------:R-:W-:Y:S01]  /*1d130*/  ISETP.GE.AND P3, PT, R3, R6, PT ;  /* 0x000000060300720c */ /* 0x000fe20003f66270 */
[----:B------:R-:W-:Y:S01]  /*1d140*/  FMUL.FTZ R9, R83, R0 ;  /* 0x0000000053097220 */ /* 0x000fe20000410000 */
        /* <DEDUP_REMOVED lines=10> */
[----:B------:R-:W-:Y:S01]  /*1d1f0*/  FSEL R213, R8, -INF , !P5 ;  /* 0xff80000008d57808 */ /* 0x000fe20006800000 */
[----:B------:R-:W-:Y:S01]  /*1d200*/  FMUL.FTZ R8, R79, R0 ;  /* 0x000000004f087220 */ /* 0x000fe20000410000 */
[----:B------:R-:W-:-:S02]  /*1d210*/  FSEL R52, R109, -INF , !P6 ;  /* 0xff8000006d347808 */ /* 0x000fc40007000000 */
[C---:B------:R-:W-:Y:S01]  /*1d220*/  ISETP.GE.AND P2, PT, R5.reuse, R6, PT ;  /* 0x000000060500720c */ /* 0x040fe20003f46270 */
[----:B------:R4:W-:Y:S01]  /*1d230*/  MUFU.TANH R12, R8 ;  /* 0x00000008000c7308 */ /* 0x0009e20000002400 */
[----:B------:R-:W-:Y:S01]  /*1d240*/  ISETP.GE.AND P3, PT, R5, R4, PT ;  /* 0x000000040500720c */ /* 0x000fe20003f66270 */
[C---:B------:R-:W-:Y:S01]  /*1d250*/  VIADD R5, R2.reuse, 0x19 ;  /* 0x0000001902057836 */ /* 0x040fe20000000000 */
[----:B------:R-:W-:Y:S01]  /*1d260*/  ISETP.GE.AND P5, PT, R3, R6, PT ;  /* 0x000000060300720c */ /* 0x000fe20003fa6270 */
[----:B-1----:R-:W-:Y:S01]  /*1d270*/  FMUL.FTZ R9, R77, R0 ;  /* 0x000000004d097220 */ /* 0x002fe20000410000 */
[----:B------:R-:W-:Y:S01]  /*1d280*/  ISETP.GE.AND P6, PT, R3, R4, PT ;  /* 0x000000040300720c */ /* 0x000fe20003fc6270 */
[----:B------:R-:W-:Y:S01]  /*1d290*/  VIADD R3, R2, 0x21 ;  /* 0x0000002102037836 */ /* 0x000fe20000000000 */
[----:B------:R-:W-:Y:S01]  /*1d2a0*/  FSEL R33, R111, -INF , !P4 ;  /* 0xff8000006f217808 */ /* 0x000fe20006000000 */
[----:B------:R-:W1:Y:S01]  /*1d2b0*/  MUFU.TANH R31, R9 ;  /* 0x00000009001f7308 */ /* 0x000e620000002400 */
[----:B------:R-:W-:Y:S01]  /*1d2c0*/  FSEL R50, R208, -INF , !P2 ;  /* 0xff800000d0327808 */ /* 0x000fe20005000000 */
[----:B------:R-:W1:Y:S01]  /*1d2d0*/  LDC.64 R76, c[0x0][0x198] ;  /* 0x00006600ff4c7b82 */ /* 0x000e620000000a00 */
[----:B------:R-:W-:-:S02]  /*1d2e0*/  FSEL R44, R84, -INF , !P3 ;  /* 0xff800000542c7808 */ /* 0x000fc40005800000 */
[----:B------:R-:W-:Y:S02]  /*1d2f0*/  FSEL R54, R85, -INF , !P5 ;  /* 0xff80000055367808 */ /* 0x000fe40006800000 */
[C---:B------:R-:W-:Y:S02]  /*1d300*/  ISETP.GE.AND P4, PT, R5.reuse, R6, PT ;  /* 0x000000060500720c */ /* 0x040fe40003f86270 */
[----:B------:R-:W-:Y:S01]  /*1d310*/  ISETP.GE.AND P2, PT, R5, R4, PT ;  /* 0x000000040500720c */ /* 0x000fe20003f46270 */
[----:B------:R-:W-:Y:S01]  /*1d320*/  FMUL.FTZ R5, R73, R0 ;  /* 0x0000000049057220 */ /* 0x000fe20000410000 */
[----:B------:R-:W-:Y:S01]  /*1d330*/  ISETP.GE.AND P3, PT, R3, R6, PT ;  /* 0x000000060300720c */ /* 0x000fe20003f66270 */
[----:B----4-:R-:W-:Y:S01]  /*1d340*/  FMUL.FTZ R8, R75, R0 ;  /* 0x000000004b087220 */ /* 0x010fe20000410000 */
[----:B------:R-:W-:Y:S01]  /*1d350*/  ISETP.GE.AND P5, PT, R3, R4, PT ;  /* 0x000000040300720c */ /* 0x000fe20003fa6270 */
[----:B------:R-:W-:Y:S01]  /*1d360*/  VIADD R3, R2, 0x29 ;  /* 0x0000002902037836 */ /* 0x000fe20000000000 */
[----:B------:R4:W5:Y:S01]  /*1d370*/  MUFU.TANH R30, R5 ;  /* 0x00000005001e7308 */ /* 0x0009620000002400 */
[----:B------:R-:W-:-:S02]  /*1d380*/  FSEL R36, R87, -INF , !P6 ;  /* 0xff80000057247808 */ /* 0x000fc40007000000 */
[----:B------:R-:W-:Y:S02]  /*1d390*/  FSEL R56, R104, -INF , !P4 ;  /* 0xff80000068387808 */ /* 0x000fe40006000000 */
[C---:B------:R-:W-:Y:S02]  /*1d3a0*/  ISETP.GE.AND P6, PT, R3.reuse, R6, PT ;  /* 0x000000060300720c */ /* 0x040fe40003fc6270 */
[----:B------:R-:W-:Y:S01]  /*1d3b0*/  ISETP.GE.AND P4, PT, R3, R4, PT ;  /* 0x000000040300720c */ /* 0x000fe20003f86270 */
[----:B------:R-:W-:Y:S01]  /*1d3c0*/  VIADD R3, R2, 0x39 ;  /* 0x0000003902037836 */ /* 0x000fe20000000000 */
[----:B------:R2:W5:Y:S01]  /*1d3d0*/  MUFU.TANH R29, R8 ;  /* 0x00000008001d7308 */ /* 0x0005620000002400 */
[----:B------:R-:W-:Y:S02]  /*1d3e0*/  FSEL R35, R105, -INF , !P2 ;  /* 0xff80000069237808 */ /* 0x000fe40005000000 */
[----:B------:R-:W-:Y:S02]  /*1d3f0*/  FSEL R58, R218, -INF , !P3 ;  /* 0xff800000da3a7808 */ /* 0x000fe40005800000 */
[----:B------:R-:W-:-:S02]  /*1d400*/  FSEL R42, R232, -INF , !P5 ;  /* 0xff800000e82a7808 */ /* 0x000fc40006800000 */
[----:B------:R-:W-:Y:S01]  /*1d410*/  FSEL R62, R234, -INF , !P6 ;  /* 0xff800000ea3e7808 */ /* 0x000fe20007000000 */
[C---:B----4-:R-:W-:Y:S01]  /*1d420*/  VIADD R5, R2.reuse, 0x31 ;  /* 0x0000003102057836 */ /* 0x050fe20000000000 */
[C---:B------:R-:W-:Y:S02]  /*1d430*/  ISETP.GE.AND P5, PT, R3.reuse, R6, PT ;  /* 0x000000060300720c */ /* 0x040fe40003fa6270 */
[----:B------:R-:W-:Y:S01]  /*1d440*/  ISETP.GE.AND P6, PT, R3, R4, PT ;  /* 0x000000040300720c */ /* 0x000fe20003fc6270 */
[C---:B------:R-:W-:Y:S01]  /*1d450*/  VIADD R3, R2.reuse, 0x49 ;  /* 0x0000004902037836 */ /* 0x040fe20000000000 */
[C---:B------:R-:W-:Y:S02]  /*1d460*/  ISETP.GE.AND P2, PT, R5.reuse, R6, PT ;  /* 0x000000060500720c */ /* 0x040fe40003f46270 */
[----:B------:R-:W-:Y:S01]  /*1d470*/  ISETP.GE.AND P3, PT, R5, R4, PT ;  /* 0x000000040500720c */ /* 0x000fe20003f66270 */
[----:B------:R-:W-:Y:S02]  /*1d480*/  VIADD R5, R2, 0x41 ;  /* 0x0000004102057836 */ /* 0x000fe40000000000 */
[----:B--2---:R-:W-:Y:S01]  /*1d490*/  FMUL.FTZ R8, R69, R0 ;  /* 0x0000000045087220 */ /* 0x004fe20000410000 */
[----:B------:R-:W-:-:S02]  /*1d4a0*/  FSEL R40, R237, -INF , !P4 ;  /* 0xff800000ed287808 */ /* 0x000fc40006000000 */
[----:B------:R-:W-:Y:S01]  /*1d4b0*/  FSEL R68, R240, -INF , !P2 ;  /* 0xff800000f0447808 */ /* 0x000fe20005000000 */
[----:B------:R2:W4:Y:S01]  /*1d4c0*/  MUFU.TANH R11, R8 ;  /* 0x00000008000b7308 */ /* 0x0005220000002400 */
[C---:B------:R-:W-:Y:S02]  /*1d4d0*/  ISETP.GE.AND P4, PT, R5.reuse, R6, PT ;  /* 0x000000060500720c */ /* 0x040fe40003f86270 */
[----:B------:R-:W-:Y:S01]  /*1d4e0*/  ISETP.GE.AND P2, PT, R5, R4, PT ;  /* 0x000000040500720c */ /* 0x000fe20003f46270 */
[----:B------:R-:W-:Y:S01]  /*1d4f0*/  FMUL.FTZ R5, R65, R0 ;  /* 0x0000000041057220 */ /* 0x000fe20000410000 */
[----:B------:R-:W-:Y:S01]  /*1d500*/  FSEL R39, R243, -INF , !P3 ;  /* 0xff800000f3277808 */ /* 0x000fe20005800000 */
[----:B------:R-:W-:Y:S01]  /*1d510*/  IMAD.MOV.U32 R243, RZ, RZ, R190 ;  /* 0x000000fffff37224 */ /* 0x000fe200078e00be */
[----:B------:R-:W-:Y:S01]  /*1d520*/  ISETP.GE.AND P3, PT, R3, R6, PT ;  /* 0x000000060300720c */ /* 0x000fe20003f66270 */
[----:B------:R3:W-:Y:S01]  /*1d530*/  MUFU.TANH R10, R5 ;  /* 0x00000005000a7308 */ /* 0x0007e20000002400 */
[----:B------:R-:W-:-:S02]  /*1d540*/  FSEL R34, R194, -INF , !P6 ;  /* 0xff800000c2227808 */ /* 0x000fc40007000000 */
[----:B------:R-:W-:Y:S02]  /*1d550*/  FSEL R81, R252, -INF , !P4 ;  /* 0xff800000fc517808 */ /* 0x000fe40006000000 */
[----:B------:R-:W-:Y:S02]  /*1d560*/  FSEL R46, R251, -INF , !P2 ;  /* 0xff800000fb2e7808 */ /* 0x000fe40005000000 */
[----:B------:R-:W-:Y:S01]  /*1d570*/  FSEL R84, R250, -INF , !P3 ;  /* 0xff800000fa547808 */ /* 0x000fe20005800000 */
[----:B--2---:R-:W-:Y:S01]  /*1d580*/  FMUL.FTZ R8, R71, R0 ;  /* 0x0000000047087220 */ /* 0x004fe20000410000 */
[----:B------:R-:W-:Y:S01]  /*1d590*/  FSEL R71, R244, -INF , !P5 ;  /* 0xff800000f4477808 */ /* 0x000fe20006800000 */
[----:B------:R-:W-:Y:S01]  /*1d5a0*/  IMAD.MOV.U32 R244, RZ, RZ, R189 ;  /* 0x000000fffff47224 */ /* 0x000fe200078e00bd */
[----:B------:R-:W-:Y:S01]  /*1d5b0*/  ISETP.GE.AND P5, PT, R3, R4, PT ;  /* 0x000000040300720c */ /* 0x000fe20003fa6270 */
[C---:B------:R-:W-:Y:S01]  /*1d5c0*/  VIADD R3, R2.reuse, 0x51 ;  /* 0x0000005102037836 */ /* 0x040fe20000000000 */
[----:B------:R2:W4:Y:S02]  /*1d5d0*/  MUFU.TANH R28, R8 ;  /* 0x00000008001c7308 */ /* 0x0005240000002400 */
[----:B------:R-:W-:Y:S01]  /*1d5e0*/  FSEL R48, R249, -INF , !P5 ;  /* 0xff800000f9307808 */ /* 0x000fe20006800000 */
[----:B---3--:R-:W-:Y:S01]  /*1d5f0*/  VIADD R5, R2, 0x59 ;  /* 0x0000005902057836 */ /* 0x008fe20000000000 */
[----:B------:R-:W-:-:S02]  /*1d600*/  ISETP.GE.AND P6, PT, R3, R6, PT ;  /* 0x000000060300720c */ /* 0x000fc40003fc6270 */
[----:B------:R-:W-:Y:S01]  /*1d610*/  ISETP.GE.AND P4, PT, R3, R4, PT ;  /* 0x000000040300720c */ /* 0x000fe20003f86270 */
[C---:B------:R-:W-:Y:S01]  /*1d620*/  VIADD R3, R2.reuse, 0x61 ;  /* 0x0000006102037836 */ /* 0x040fe20000000000 */
[C---:B------:R-:W-:Y:S02]  /*1d630*/  ISETP.GE.AND P2, PT, R5.reuse, R6, PT ;  /* 0x000000060500720c */ /* 0x040fe40003f46270 */
[----:B------:R-:W-:Y:S01]  /*1d640*/  ISETP.GE.AND P3, PT, R5, R4, PT ;  /* 0x000000040500720c */ /* 0x000fe20003f66270 */
[----:B------:R-:W-:Y:S01]  /*1d650*/  VIADD R5, R2, 0x69 ;  /* 0x0000006902057836 */ /* 0x000fe20000000000 */
[----:B------:R-:W-:Y:S02]  /*1d660*/  FSEL R88, R248, -INF , !P6 ;  /* 0xff800000f8587808 */ /* 0x000fe40007000000 */
[C---:B------:R-:W-:Y:S02]  /*1d670*/  ISETP.GE.AND P5, PT, R3.reuse, R6, PT ;  /* 0x000000060300720c */ /* 0x040fe40003fa6270 */
[----:B------:R-:W-:Y:S01]  /*1d680*/  ISETP.GE.AND P6, PT, R3, R4, PT ;  /* 0x000000040300720c */ /* 0x000fe20003fc6270 */
[----:B--2---:R-:W-:Y:S01]  /*1d690*/  FMUL.FTZ R8, R67, R0 ;  /* 0x0000000043087220 */ /* 0x004fe20000410000 */
[----:B------:R-:W-:Y:S01]  /*1d6a0*/  VIADD R3, R2, 0x71 ;  /* 0x0000007102037836 */ /* 0x000fe20000000000 */
[----:B------:R-:W-:-:S02]  /*1d6b0*/  FSEL R89, R246, -INF , !P2 ;  /* 0xff800000f6597808 */ /* 0x000fc40005000000 */
[----:B------:R2:W3:Y:S01]  /*1d6c0*/  MUFU.TANH R27, R8 ;  /* 0x00000008001b7308 */ /* 0x0004e20000002400 */
[-C--:B------:R-:W-:Y:S02]  /*1d6d0*/  ISETP.GE.AND P2, PT, R5, R4.reuse, PT ;  /* 0x000000040500720c */ /* 0x080fe40003f46270 */
[----:B------:R-:W-:Y:S02]  /*1d6e0*/  FSEL R93, R242, -INF , !P5 ;  /* 0xff800000f25d7808 */ /* 0x000fe40006800000 */
[----:B------:R-:W-:Y:S02]  /*1d6f0*/  ISETP.GE.AND P5, PT, R3, R4, PT ;  /* 0x000000040300720c */ /* 0x000fe40003fa6270 */
[----:B------:R-:W-:Y:S02]  /*1d700*/  FSEL R63, R241, -INF , !P6 ;  /* 0xff800000f13f7808 */ /* 0x000fe40007000000 */
[----:B------:R-:W-:Y:S02]  /*1d710*/  FSEL R69, R235, -INF , !P2 ;  /* 0xff800000eb457808 */ /* 0x000fe40005000000 */
[----:B------:R-:W-:Y:S01]  /*1d720*/  FSEL R83, R217, -INF , !P5 ;  /* 0xff800000d9537808 */ /* 0x000fe20006800000 */
[----:B--2---:R-:W-:Y:S01]  /*1d730*/  FMUL.FTZ R8, R57, R0 ;  /* 0x0000000039087220 */ /* 0x004fe20000410000 */
[----:B------:R-:W-:-:S02]  /*1d740*/  FSEL R57, R247, -INF , !P4 ;  /* 0xff800000f7397808 */ /* 0x000fc40006000000 */
[----:B------:R-:W-:Y:S01]  /*1d750*/  ISETP.GE.AND P4, PT, R5, R6, PT ;  /* 0x000000060500720c */ /* 0x000fe20003f86270 */
[----:B------:R2:W3:Y:S01]  /*1d760*/  MUFU.TANH R26, R8 ;  /* 0x00000008001a7308 */ /* 0x0004e20000002400 */
[----:B------:R-:W-:Y:S02]  /*1d770*/  FMUL.FTZ R5, R49, R0 ;  /* 0x0000000031057220 */ /* 0x000fe40000410000 */
[----:B------:R-:W-:-:S05]  /*1d780*/  FSEL R97, R236, -INF , !P4 ;  /* 0xff800000ec617808 */ /* 0x000fca0006000000 */
[----:B------:R5:W-:Y:S01]  /*1d790*/  MUFU.TANH R25, R5 ;  /* 0x0000000500197308 */ /* 0x000be20000002400 */
[----:B--2---:R-:W-:Y:S01]  /*1d7a0*/  FMUL.FTZ R8, R59, R0 ;  /* 0x000000003b087220 */ /* 0x004fe20000410000 */
[----:B------:R-:W-:Y:S02]  /*1d7b0*/  FSEL R59, R245, -INF , !P3 ;  /* 0xff800000f53b7808 */ /* 0x000fe40005800000 */
[----:B------:R-:W-:Y:S01]  /*1d7c0*/  ISETP.GE.AND P3, PT, R3, R6, PT ;  /* 0x000000060300720c */ /* 0x000fe20003f66270 */
[----:B------:R-:W-:-:S03]  /*1d7d0*/  VIADD R3, R2, 0x79 ;  /* 0x0000007902037836 */ /* 0x000fc60000000000 */
[----:B------:R2:W3:Y:S01]  /*1d7e0*/  MUFU.TANH R9, R8 ;  /* 0x0000000800097308 */ /* 0x0004e20000002400 */
[----:B------:R-:W-:Y:S01]  /*1d7f0*/  FSEL R105, R219, -INF , !P3 ;  /* 0xff800000db697808 */ /* 0x000fe20005800000 */
[C---:B-----5:R-:W-:Y:S01]  /*1d800*/  VIADD R5, R2.reuse, 0x81 ;  /* 0x0000008102057836 */ /* 0x060fe20000000000 */
[C---:B------:R-:W-:Y:S02]  /*1d810*/  ISETP.GE.AND P6, PT, R3.reuse, R6, PT ;  /* 0x000000060300720c */ /* 0x040fe40003fc6270 */
[----:B------:R-:W-:Y:S01]  /*1d820*/  ISETP.GE.AND P4, PT, R3, R4, PT ;  /* 0x000000040300720c */ /* 0x000fe20003f86270 */
[C---:B------:R-:W-:Y:S01]  /*1d830*/  VIADD R3, R2.reuse, 0x89 ;  /* 0x0000008902037836 */ /* 0x040fe20000000000 */
        /* <DEDUP_REMOVED lines=8> */
[----:B--2---:R-:W-:Y:S01]  /*1d8c0*/  FMUL.FTZ R8, R51, R0 ;  /* 0x0000000033087220 */ /* 0x004fe20000410000 */
[----:B------:R-:W-:Y:S02]  /*1d8d0*/  FSEL R111, R206, -INF , !P2 ;  /* 0xff800000ce6f7808 */ /* 0x000fe40005000000 */
[C---:B------:R-:W-:Y:S01]  /*1d8e0*/  ISETP.GE.AND P4, PT, R5.reuse, R6, PT ;  /* 0x000000060500720c */ /* 0x040fe20003f86270 */
[----:B------:R2:W5:Y:S01]  /*1d8f0*/  MUFU.TANH R24, R8 ;  /* 0x0000000800187308 */ /* 0x0005620000002400 */
[----:B------:R-:W-:Y:S01]  /*1d900*/  ISETP.GE.AND P2, PT, R5, R4, PT ;  /* 0x000000040500720c */ /* 0x000fe20003f46270 */
[----:B------:R-:W-:Y:S01]  /*1d910*/  FMUL.FTZ R5, R45, R0 ;  /* 0x000000002d057220 */ /* 0x000fe20000410000 */
[----:B------:R-:W-:-:S02]  /*1d920*/  FSEL R90, R185, -INF , !P3 ;  /* 0xff800000b95a7808 */ /* 0x000fc40005800000 */
[----:B------:R-:W-:Y:S02]  /*1d930*/  FSEL R113, R181, -INF , !P5 ;  /* 0xff800000b5717808 */ /* 0x000fe40006800000 */
[C---:B------:R-:W-:Y:S01]  /*1d940*/  ISETP.GE.AND P3, PT, R3.reuse, R6, PT ;  /* 0x000000060300720c */ /* 0x040fe20003f66270 */
[----:B------:R1:W-:Y:S01]  /*1d950*/  MUFU.TANH R18, R5 ;  /* 0x0000000500127308 */ /* 0x0003e20000002400 */
[----:B------:R-:W-:Y:S01]  /*1d960*/  ISETP.GE.AND P5, PT, R3, R4, PT ;  /* 0x000000040300720c */ /* 0x000fe20003fa6270 */
[----:B------:R-:W-:Y:S01]  /*1d970*/  VIADD R3, R2, 0xa1 ;  /* 0x000000a102037836 */ /* 0x000fe20000000000 */
[----:B------:R-:W-:Y:S02]  /*1d980*/  FSEL R95, R180, -INF , !P6 ;  /* 0xff800000b45f7808 */ /* 0x000fe40007000000 */
[----:B------:R-:W-:Y:S02]  /*1d990*/  FSEL R115, R179, -INF , !P4 ;  /* 0xff800000b3737808 */ /* 0x000fe40006000000 */
[----:B------:R-:W-:-:S02]  /*1d9a0*/  ISETP.GE.AND P6, PT, R3, R6, PT ;  /* 0x000000060300720c */ /* 0x000fc40003fc6270 */
[----:B------:R-:W-:Y:S01]  /*1d9b0*/  ISETP.GE.AND P4, PT, R3, R4, PT ;  /* 0x000000040300720c */ /* 0x000fe20003f86270 */
[----:B--2---:R-:W-:Y:S01]  /*1d9c0*/  FMUL.FTZ R8, R53, R0 ;  /* 0x0000000035087220 */ /* 0x004fe20000410000 */
[----:B------:R-:W-:Y:S01]  /*1d9d0*/  VIADD R3, R2, 0xb1 ;  /* 0x000000b102037836 */ /* 0x000fe20000000000 */
[----:B------:R-:W-:Y:S02]  /*1d9e0*/  FSEL R104, R175, -INF , !P2 ;  /* 0xff800000af687808 */ /* 0x000fe40005000000 */
[----:B------:R-:W-:Y:S01]  /*1d9f0*/  FSEL R116, R32, -INF , !P3 ;  /* 0xff80000020747808 */ /* 0x000fe20005800000 */
[----:B------:R2:W5:Y:S01]  /*1da00*/  MUFU.TANH R22, R8 ;  /* 0x0000000800167308 */ /* 0x0005620000002400 */
[----:B------:R-:W-:Y:S01]  /*1da10*/  FSEL R109, R14, -INF , !P5 ;  /* 0xff8000000e6d7808 */ /* 0x000fe20006800000 */
[----:B-1----:R-:W-:Y:S01]  /*1da20*/  VIADD R5, R2, 0xa9 ;  /* 0x000000a902057836 */ /* 0x002fe20000000000 */
[----:B------:R-:W-:Y:S02]  /*1da30*/  FSEL R120, R31, -INF , !P6 ;  /* 0xff8000001f787808 */ /* 0x000fe40007000000 */
[----:B------:R-:W-:-:S02]  /*1da40*/  ISETP.GE.AND P5, PT, R3, R6, PT ;  /* 0x000000060300720c */ /* 0x000fc40003fa6270 */
[C---:B------:R-:W-:Y:S02]  /*1da50*/  ISETP.GE.AND P2, PT, R5.reuse, R6, PT ;  /* 0x000000060500720c */ /* 0x040fe40003f46270 */
[-C--:B------:R-:W-:Y:S01]  /*1da60*/  ISETP.GE.AND P3, PT, R5, R4.reuse, PT ;  /* 0x000000040500720c */ /* 0x080fe20003f66270 */
[C---:B------:R-:W-:Y:S01]  /*1da70*/  VIADD R5, R2.reuse, 0xb9 ;  /* 0x000000b902057836 */ /* 0x040fe20000000000 */
[----:B------:R-:W-:Y:S01]  /*1da80*/  ISETP.GE.AND P6, PT, R3, R4, PT ;  /* 0x000000040300720c */ /* 0x000fe20003fc6270 */
[----:B------:R-:W-:Y:S01]  /*1da90*/  VIADD R3, R2, 0xc1 ;  /* 0x000000c102037836 */ /* 0x000fe20000000000 */
[----:B------:R-:W-:Y:S02]  /*1daa0*/  FSEL R112, R12, -INF , !P4 ;  /* 0xff8000000c707808 */ /* 0x000fe40006000000 */
[----:B------:R-:W-:Y:S01]  /*1dab0*/  FSEL R122, R30, -INF , !P2 ;  /* 0xff8000001e7a7808 */ /* 0x000fe20005000000 */
[----:B--2---:R-:W-:Y:S01]  /*1dac0*/  FMUL.FTZ R8, R55, R0 ;  /* 0x0000000037087220 */ /* 0x004fe20000410000 */
[----:B------:R-:W-:-:S02]  /*1dad0*/  ISETP.GE.AND P4, PT, R5, R6, PT ;  /* 0x000000060500720c */ /* 0x000fc40003f86270 */
[----:B------:R-:W-:Y:S01]  /*1dae0*/  ISETP.GE.AND P2, PT, R5, R4, PT ;  /* 0x000000040500720c */ /* 0x000fe20003f46270 */
[----:B------:R-:W-:Y:S01]  /*1daf0*/  FMUL.FTZ R5, R21, R0 ;  /* 0x0000000015057220 */ /* 0x000fe20000410000 */
[----:B------:R1:W2:Y:S01]  /*1db00*/  MUFU.TANH R20, R8 ;  /* 0x0000000800147308 */ /* 0x0002a20000002400 */
[----:B------:R-:W-:Y:S02]  /*1db10*/  FSEL R114, R29, -INF , !P3 ;  /* 0xff8000001d727808 */ /* 0x000fe40005800000 */
[----:B----4-:R-:W-:Y:S02]  /*1db20*/  FSEL R129, R11, -INF , !P5 ;  /* 0xff8000000b817808 */ /* 0x010fe40006800000 */
[C---:B------:R-:W-:Y:S02]  /*1db30*/  ISETP.GE.AND P3, PT, R3.reuse, R6, PT ;  /* 0x000000060300720c */ /* 0x040fe40003f66270 */
[----:B------:R-:W-:Y:S01]  /*1db40*/  ISETP.GE.AND P5, PT, R3, R4, PT ;  /* 0x000000040300720c */ /* 0x000fe20003fa6270 */
[----:B------:R-:W-:Y:S01]  /*1db50*/  VIADD R3, R2, 0xc9 ;  /* 0x000000c902037836 */ /* 0x000fe20000000000 */
[----:B------:R4:W-:Y:S01]  /*1db60*/  MUFU.TANH R11, R5 ;  /* 0x00000005000b7308 */ /* 0x0009e20000002400 */
[----:B------:R-:W-:-:S02]  /*1db70*/  FSEL R117, R28, -INF , !P6 ;  /* 0xff8000001c757808 */ /* 0x000fc40007000000 */
[----:B------:R-:W-:Y:S02]  /*1db80*/  FSEL R135, R10, -INF , !P4 ;  /* 0xff8000000a877808 */ /* 0x000fe40006000000 */
[C---:B------:R-:W-:Y:S02]  /*1db90*/  ISETP.GE.AND P6, PT, R3.reuse, R6, PT ;  /* 0x000000060300720c */ /* 0x040fe40003fc6270 */
[----:B------:R-:W-:Y:S01]  /*1dba0*/  ISETP.GE.AND P4, PT, R3, R4, PT ;  /* 0x000000040300720c */ /* 0x000fe20003f86270 */
[----:B-1----:R-:W-:Y:S01]  /*1dbb0*/  FMUL.FTZ R8, R47, R0 ;  /* 0x000000002f087220 */ /* 0x002fe20000410000 */
[----:B---3--:R-:W-:Y:S01]  /*1dbc0*/  FSEL R121, R27, -INF , !P2 ;  /* 0xff8000001b797808 */ /* 0x008fe20005000000 */
[----:B------:R-:W-:Y:S01]  /*1dbd0*/  VIADD R3, R2, 0xd9 ;  /* 0x000000d902037836 */ /* 0x000fe20000000000 */
[----:B------:R-:W-:Y:S01]  /*1dbe0*/  FSEL R179, R26, -INF , !P3 ;  /* 0xff8000001ab37808 */ /* 0x000fe20005800000 */
[----:B------:R1:W3:Y:S01]  /*1dbf0*/  MUFU.TANH R16, R8 ;  /* 0x0000000800107308 */ /* 0x0002e20000002400 */
[----:B------:R-:W-:-:S02]  /*1dc00*/  FSEL R123, R9, -INF , !P5 ;  /* 0xff800000097b7808 */ /* 0x000fc40006800000 */
[----:B------:R-:W-:Y:S01]  /*1dc10*/  FSEL R180, R25, -INF , !P6 ;  /* 0xff80000019b47808 */ /* 0x000fe20007000000 */
[C---:B----4-:R-:W-:Y:S01]  /*1dc20*/  VIADD R5, R2.reuse, 0xd1 ;  /* 0x000000d102057836 */ /* 0x050fe20000000000 */
[C---:B------:R-:W-:Y:S02]  /*1dc30*/  ISETP.GE.AND P5, PT, R3.reuse, R6, PT ;  /* 0x000000060300720c */ /* 0x040fe40003fa6270 */
[----:B------:R-:W-:Y:S01]  /*1dc40*/  ISETP.GE.AND P6, PT, R3, R4, PT ;  /* 0x000000040300720c */ /* 0x000fe20003fc6270 */
[----:B------:R-:W-:Y:S01]  /*1dc50*/  VIADD R3, R2, 0xe9 ;  /* 0x000000e902037836 */ /* 0x000fe20000000000 */
[C---:B------:R-:W-:Y:S02]  /*1dc60*/  ISETP.GE.AND P2, PT, R5.reuse, R6, PT ;  /* 0x000000060500720c */ /* 0x040fe40003f46270 */
[----:B------:R-:W-:Y:S01]  /*1dc70*/  ISETP.GE.AND P3, PT, R5, R4, PT ;  /* 0x000000040500720c */ /* 0x000fe20003f66270 */
[----:B------:R-:W-:Y:S01]  /*1dc80*/  FMUL.FTZ R5, R17, R0 ;  /* 0x0000000011057220 */ /* 0x000fe20000410000 */
[----:B-----5:R-:W-:-:S02]  /*1dc90*/  FSEL R175, R24, -INF , !P4 ;  /* 0xff80000018af7808 */ /* 0x020fc40006000000 */
[----:B------:R-:W-:Y:S01]  /*1dca0*/  FSEL R185, R22, -INF , !P2 ;  /* 0xff80000016b97808 */ /* 0x000fe20005000000 */
[----:B-1----:R-:W-:Y:S01]  /*1dcb0*/  FMUL.FTZ R8, R41, R0 ;  /* 0x0000000029087220 */ /* 0x002fe20000410000 */
[----:B------:R1:W-:Y:S01]  /*1dcc0*/  MUFU.TANH R9, R5 ;  /* 0x0000000500097308 */ /* 0x0003e20000002400 */
[----:B--2---:R-:W-:Y:S02]  /*1dcd0*/  FSEL R181, R20, -INF , !P3 ;  /* 0xff80000014b57808 */ /* 0x004fe40005800000 */
[----:B------:R-:W-:Y:S02]  /*1dce0*/  FSEL R189, R18, -INF , !P5 ;  /* 0xff80000012bd7808 */ /* 0x000fe40006800000 */
[C---:B------:R-:W-:Y:S02]  /*1dcf0*/  ISETP.GE.AND P3, PT, R3.reuse, R6, PT ;  /* 0x000000060300720c */ /* 0x040fe40003f66270 */
[----:B------:R-:W-:Y:S01]  /*1dd00*/  ISETP.GE.AND P5, PT, R3, R4, PT ;  /* 0x000000040300720c */ /* 0x000fe20003fa6270 */
[----:B------:R2:W4:Y:S01]  /*1dd10*/  MUFU.TANH R14, R8 ;  /* 0x00000008000e7308 */ /* 0x0005220000002400 */
[----:B------:R-:W-:Y:S01]  /*1dd20*/  FMUL.FTZ R3, R15, R0 ;  /* 0x000000000f037220 */ /* 0x000fe20000410000 */
[----:B---3--:R-:W-:-:S02]  /*1dd30*/  FSEL R190, R16, -INF , !P6 ;  /* 0xff80000010be7808 */ /* 0x008fc40007000000 */
[C---:B------:R-:W-:Y:S02]  /*1dd40*/  ISETP.GE.AND P6, PT, R2.reuse, R6, PT ;  /* 0x000000060200720c */ /* 0x040fe40003fc6270 */
[----:B------:R-:W-:Y:S02]  /*1dd50*/  FSEL R201, R11, -INF , !P3 ;  /* 0xff8000000bc97808 */ /* 0x000fe40005800000 */
[----:B------:R-:W-:Y:S01]  /*1dd60*/  MUFU.TANH R3, R3 ;  /* 0x0000000300037308 */ /* 0x000fe20000002400 */
[----:B-1----:R-:W-:Y:S01]  /*1dd70*/  VIADD R5, R2, 0xe1 ;  /* 0x000000e102057836 */ /* 0x002fe20000000000 */
[----:B------:R-:W-:-:S04]  /*1dd80*/  FSEL R17, R243, -INF , !P6 ;  /* 0xff800000f3117808 */ /* 0x000fc80007000000 */
[C---:B------:R-:W-:Y:S02]  /*1dd90*/  ISETP.GE.AND P4, PT, R5.reuse, R6, PT ;  /* 0x000000060500720c */ /* 0x040fe40003f86270 */
[----:B------:R-:W-:Y:S01]  /*1dda0*/  ISETP.GE.AND P2, PT, R5, R4, PT ;  /* 0x000000040500720c */ /* 0x000fe20003f46270 */
[-C--:B--2---:R-:W-:Y:S01]  /*1ddb0*/  FMUL.FTZ R8, R43, R0.reuse ;  /* 0x000000002b087220 */ /* 0x084fe20000410000 */
[----:B------:R-:W-:Y:S01]  /*1ddc0*/  FMUL.FTZ R5, R13, R0 ;  /* 0x000000000d057220 */ /* 0x000fe20000410000 */
[----:B----4-:R-:W-:Y:S02]  /*1ddd0*/  FSEL R197, R14, -INF , !P4 ;  /* 0xff8000000ec57808 */ /* 0x010fe40006000000 */
[----:B------:R1:W2:Y:S01]  /*1dde0*/  MUFU.TANH R12, R8 ;  /* 0x00000008000c7308 */ /* 0x0002a20000002400 */
[----:B------:R-:W-:-:S04]  /*1ddf0*/  ISETP.GE.AND P4, PT, R2, R4, PT ;  /* 0x000000040200720c */ /* 0x000fc80003f86270 */
[----:B------:R-:W-:-:S03]  /*1de00*/  FSEL R16, R244, -INF , !P4 ;  /* 0xff800000f4107808 */ /* 0x000fc60006000000 */
[----:B------:R-:W-:Y:S01]  /*1de10*/  MUFU.TANH R5, R5 ;  /* 0x0000000500057308 */ /* 0x000fe20000002400 */
[----:B-1----:R-:W-:Y:S01]  /*1de20*/  FMUL.FTZ R8, R23, R0 ;  /* 0x0000000017087220 */ /* 0x002fe20000410000 */
[----:B--2---:R-:W-:-:S06]  /*1de30*/  FSEL R194, R12, -INF , !P2 ;  /* 0xff8000000cc27808 */ /* 0x004fcc0005000000 */
[----:B------:R1:W2:Y:S02]  /*1de40*/  MUFU.TANH R10, R8 ;  /* 0x00000008000a7308 */ /* 0x0002a40000002400 */
[----:B-1----:R-:W-:Y:S01]  /*1de50*/  FMUL.FTZ R8, R19, R0 ;  /* 0x0000000013087220 */ /* 0x002fe20000410000 */
[----:B------:R-:W-:Y:S01]  /*1de60*/  VIADD R0, R2, 0xf1 ;  /* 0x000000f102007836 */ /* 0x000fe20000000000 */
[----:B--2---:R-:W-:Y:S01]  /*1de70*/  FSEL R203, R10, -INF , !P5 ;  /* 0xff8000000acb7808 */ /* 0x004fe20006800000 */
[----:B------:R-:W-:-:S03]  /*1de80*/  VIADD R2, R2, 0xf9 ;  /* 0x000000f902027836 */ /* 0x000fc60000000000 */
[----:B------:R-:W1:Y:S01]  /*1de90*/  MUFU.TANH R8, R8 ;  /* 0x0000000800087308 */ /* 0x000e620000002400 */
[C---:B------:R-:W-:Y:S02]  /*1dea0*/  ISETP.GE.AND P2, PT, R0.reuse, R6, PT ;  /* 0x000000060000720c */ /* 0x040fe40003f46270 */
[----:B------:R-:W-:Y:S02]  /*1deb0*/  ISETP.GE.AND P3, PT, R0, R4, PT ;  /* 0x000000040000720c */ /* 0x000fe40003f66270 */
[----:B------:R-:W-:Y:S02]  /*1dec0*/  FSEL R206, R9, -INF , !P2 ;  /* 0xff80000009ce7808 */ /* 0x000fe40005000000 */
[C---:B------:R-:W-:Y:S02]  /*1ded0*/  ISETP.GE.AND P5, PT, R2.reuse, R6, PT ;  /* 0x000000060200720c */ /* 0x040fe40003fa6270 */
[----:B------:R-:W-:Y:S02]  /*1dee0*/  ISETP.GE.AND P2, PT, R2, R4, PT ;  /* 0x000000040200720c */ /* 0x000fe40003f46270 */
[----:B------:R-:W-:-:S02]  /*1def0*/  FSEL R208, R5, -INF , !P5 ;  /* 0xff80000005d07808 */ /* 0x000fc40006800000 */
[----:B------:R-:W-:Y:S02]  /*1df00*/  FSEL R209, R3, -INF , !P2 ;  /* 0xff80000003d17808 */ /* 0x000fe40005000000 */
[----:B-1----:R-:W-:Y:S01]  /*1df10*/  FSEL R204, R8, -INF , !P3 ;  /* 0xff80000008cc7808 */ /* 0x002fe20005800000 */
        /* <DEDUP_REMOVED lines=57> */
[----:B----4-:R-:W-:Y:S02]  /*1e2b0*/  IMAD R0, R7, R9, RZ ;  /* 0x0000000907007224 */ /* 0x010fe400078e02ff */
[----:B------:R-:W-:-:S04]  /*1e2c0*/  IMAD.WIDE.U32 R2, R9, R6, R2 ;  /* 0x0000000609027225 */ /* 0x000fc800078e0002 */
[----:B------:R-:W-:-:S05]  /*1e2d0*/  IMAD R0, R6, R5, R0 ;  /* 0x0000000506007224 */ /* 0x000fca00078e0200 */
[----:B------:R-:W-:Y:S01]  /*1e2e0*/  IADD3 R3, R3, R0, RZ ;  /* 0x0000000003037210 */ /* 0x000fe20007ffe0ff */
[----:B------:R-:W-:Y:S01]  /*1e2f0*/  IMAD.MOV.U32 R0, RZ, RZ, R2 ;  /* 0x000000ffff007224 */ /* 0x000fe200078e0002 */
[----:B------:R-:W-:Y:S05]  /*1e300*/  BRA `(.L_x_2955) ;  /* 0x00000000000c7947 */ /* 0x000fea0003800000 */
.L_x_2954:
[----:B------:R-:W2:Y:S02]  /*1e310*/  LD.E R0, desc[UR4][R76.64+0x38] ;  /* 0x000038044c007980 */ /* 0x000ea4000c101900 */
[----:B--2---:R-:W-:-:S04]  /*1e320*/  LEA R0, -R0, RZ, 0x8 ;  /* 0x000000ff00007211 */ /* 0x004fc800078e41ff */
[----:B------:R-:W-:Y:S02]  /*1e330*/  SHF.R.S32.HI R3, RZ, 0x1f, R0 ;  /* 0x0000001fff037819 */ /* 0x000fe40000011400 */
.L_x_2955:
[----:B------:R-:W-:Y:S05]  /*1e340*/  BSYNC B0 ;  /* 0x0000000000007941 */ /* 0x000fea0003800000 */
.L_x_2953:
[----:B------:R-:W2:Y:S04]  /*1e350*/  LDL.LU R7, [R1+0x10] ;  /* 0x0000100001077983 */ /* 0x000ea80000300800 */
[----:B------:R-:W3:Y:S01]  /*1e360*/  LDL.LU R6, [R1+0x14] ;  /* 0x0000140001067983 */ /* 0x000ee20000300800 */
[C---:B------:R-:W-:Y:S01]  /*1e370*/  IMAD.SHL.U32 R15, R60.reuse, 0x20, RZ ;  /* 0x000000203c0f7824 */ /* 0x040fe200078e00ff */
[----:B------:R-:W-:Y:S02]  /*1e380*/  SHF.L.U64.HI R14, R60, 0x5, R61 ;  /* 0x000000053c0e7819 */ /* 0x000fe4000001023d */
[----:B---3--:R-:W-:-:S04]  /*1e390*/  LEA R6, P1, R0, R6, 0x1 ;  /* 0x0000000600067211 */ /* 0x008fc800078208ff */
[----:B------:R-:W-:Y:S01]  /*1e3a0*/  IADD3 R4, P0, R6, R15, RZ ;  /* 0x0000000f06047210 */ /* 0x000fe20007f1e0ff */
[----:B------:R1:W-:Y:S01]  /*1e3b0*/  STL [R1+0x14], R6 ;  /* 0x0000140601007387 */ /* 0x0003e20000100800 */
[----:B--2---:R-:W-:Y:S02]  /*1e3c0*/  LEA.HI.X R7, R0, R7, R3, 0x1, P1 ;  /* 0x0000000700077211 */ /* 0x004fe400008f0c03 */
        /* <DEDUP_REMOVED lines=8> */
[-C--:B------:R-:W-:Y:S01]  /*1e450*/  IADD3 R10, P1, R8, R15.reuse, RZ ;  /* 0x0000000f080a7210 */ /* 0x080fe20007f3e0ff */
[----:B------:R2:W-:Y:S02]  /*1e460*/  LDGSTS.E.BYPASS.LTC128B.128 [R233+0x2800], desc[UR4][R4.64] ;  /* 0x0280000004e97fae */ /* 0x0005e4000b901d44 */
[--C-:B------:R-:W-:Y:S01]  /*1e470*/  IMAD.X R9, R3, 0x1, R14.reuse, P0 ;  /* 0x0000000103097824 */ /* 0x100fe200000e060e */
[----:B------:R-:W-:Y:S01]  /*1e480*/  IADD3 R12, P0, R10, R15, RZ ;  /* 0x0000000f0a0c7210 */ /* 0x000fe20007f1e0ff */
[----:B------:R3:W-:Y:S02]  /*1e490*/  STL [R1+0x10], R7 ;  /* 0x0000100701007387 */ /* 0x0007e40000100800 */
[----:B------:R-:W-:-:S02]  /*1e4a0*/  IMAD.X R11, R9, 0x1, R14, P1 ;  /* 0x00000001090b7824 */ /* 0x000fc400008e060e */
[----:B------:R4:W-:Y:S02]  /*1e4b0*/  LDGSTS.E.BYPASS.LTC128B.128 [R233+0x3000], desc[UR4][R2.64] ;  /* 0x0300000002e97fae */ /* 0x0009e4000b901d44 */
[----:B------:R-:W-:Y:S02]  /*1e4c0*/  IMAD.X R13, R11, 0x1, R14, P0 ;  /* 0x000000010b0d7824 */ /* 0x000fe400000e060e */
[----:B------:R-:W-:Y:S04]  /*1e4d0*/  LDGSTS.E.BYPASS.LTC128B.128 [R233+0x3800], desc[UR4][R8.64] ;  /* 0x0380000008e97fae */ /* 0x000fe8000b901d44 */
[----:B------:R5:W-:Y:S04]  /*1e4e0*/  LDGSTS.E.BYPASS.LTC128B.128 [R233+0x4000], desc[UR4][R10.64] ;  /* 0x040000000ae97fae */ /* 0x000be8000b901d44 */
[----:B------:R5:W-:Y:S01]  /*1e4f0*/  LDGSTS.E.BYPASS.LTC128B.128 [R233+0x4800], desc[UR4][R12.64] ;  /* 0x048000000ce97fae */ /* 0x000be2000b901d44 */
[----:B-1----:R-:W-:-:S04]  /*1e500*/  IADD3 R6, P1, R12, R15, RZ ;  /* 0x0000000f0c067210 */ /* 0x002fc80007f3e0ff */
[----:B--2---:R-:W-:Y:S01]  /*1e510*/  IADD3 R4, P0, R6, R15, RZ ;  /* 0x0000000f06047210 */ /* 0x004fe20007f1e0ff */
[----:B---3--:R-:W-:-:S04]  /*1e520*/  IMAD.X R7, R13, 0x1, R14, P1 ;  /* 0x000000010d077824 */ /* 0x008fc800008e060e */
[----:B------:R-:W-:Y:S01]  /*1e530*/  IMAD.X R5, R7, 0x1, R14, P0 ;  /* 0x0000000107057824 */ /* 0x000fe200000e060e */
[----:B------:R1:W-:Y:S01]  /*1e540*/  LDGSTS.E.BYPASS.LTC128B.128 [R233+0x5000], desc[UR4][R6.64] ;  /* 0x0500000006e97fae */ /* 0x0003e2000b901d44 */
[----:B----4-:R-:W-:-:S03]  /*1e550*/  IADD3 R2, P1, R4, R15, RZ ;  /* 0x0000000f04027210 */ /* 0x010fc60007f3e0ff */
[----:B------:R2:W-:Y:S02]  /*1e560*/  LDGSTS.E.BYPASS.LTC128B.128 [R233+0x5800], desc[UR4][R4.64] ;  /* 0x0580000004e97fae */ /* 0x0005e4000b901d44 */
[----:B------:R-:W-:Y:S01]  /*1e570*/  IMAD.X R3, R5, 0x1, R14, P1 ;  /* 0x0000000105037824 */ /* 0x000fe200008e060e */
[----:B-----5:R-:W-:-:S04]  /*1e580*/  IADD3 R10, P0, R2, R15, RZ ;  /* 0x0000000f020a7210 */ /* 0x020fc80007f1e0ff */
[----:B------:R3:W-:Y:S01]  /*1e590*/  LDGSTS.E.BYPASS.LTC128B.128 [R233+0x6000], desc[UR4][R2.64] ;  /* 0x0600000002e97fae */ /* 0x0007e2000b901d44 */
[----:B------:R-:W-:Y:S01]  /*1e5a0*/  IADD3 R12, P1, R10, R15, RZ ;  /* 0x0000000f0a0c7210 */ /* 0x000fe20007f3e0ff */
[----:B------:R-:W-:-:S03]  /*1e5b0*/  IMAD.X R11, R3, 0x1, R14, P0 ;  /* 0x00000001030b7824 */ /* 0x000fc600000e060e */
[-C--:B------:R-:W-:Y:S01]  /*1e5c0*/  IADD3 R8, P0, R12, R15.reuse, RZ ;  /* 0x0000000f0c087210 */ /* 0x080fe20007f1e0ff */
[--C-:B------:R-:W-:Y:S01]  /*1e5d0*/  IMAD.X R13, R11, 0x1, R14.reuse, P1 ;  /* 0x000000010b0d7824 */ /* 0x100fe200008e060e */
[----:B------:R4:W-:Y:S03]  /*1e5e0*/  LDGSTS.E.BYPASS.LTC128B.128 [R233+0x6800], desc[UR4][R10.64] ;  /* 0x068000000ae97fae */ /* 0x0009e6000b901d44 */
[----:B------:R-:W-:Y:S01]  /*1e5f0*/  IMAD.X R9, R13, 0x1, R14, P0 ;  /* 0x000000010d097824 */ /* 0x000fe200000e060e */
[----:B------:R4:W-:Y:S01]  /*1e600*/  LDGSTS.E.BYPASS.LTC128B.128 [R233+0x7000], desc[UR4][R12.64] ;  /* 0x070000000ce97fae */ /* 0x0009e2000b901d44 */
[----:B-1----:R-:W-:-:S03]  /*1e610*/  IADD3 R6, P1, R8, R15, RZ ;  /* 0x0000000f08067210 */ /* 0x002fc60007f3e0ff */
[----:B------:R1:W-:Y:S01]  /*1e620*/  LDGSTS.E.BYPASS.LTC128B.128 [R233+0x7800], desc[UR4][R8.64] ;  /* 0x0780000008e97fae */ /* 0x0003e2000b901d44 */
[----:B--2---:R-:W-:Y:S01]  /*1e630*/  IADD3 R4, P0, R6, R15, RZ ;  /* 0x0000000f06047210 */ /* 0x004fe20007f1e0ff */
[----:B------:R-:W-:-:S04]  /*1e640*/  IMAD.X R7, R9, 0x1, R14, P1 ;  /* 0x0000000109077824 */ /* 0x000fc800008e060e */
[----:B------:R-:W-:Y:S01]  /*1e650*/  IMAD.X R5, R7, 0x1, R14, P0 ;  /* 0x0000000107057824 */ /* 0x000fe200000e060e */
[----:B------:R1:W-:Y:S01]  /*1e660*/  LDGSTS.E.BYPASS.LTC128B.128 [R233+0x8000], desc[UR4][R6.64] ;  /* 0x0800000006e97fae */ /* 0x0003e2000b901d44 */
[----:B---3--:R-:W-:-:S03]  /*1e670*/  IADD3 R2, P1, R4, R15, RZ ;  /* 0x0000000f04027210 */ /* 0x008fc60007f3e0ff */
[----:B------:R1:W-:Y:S02]  /*1e680*/  LDGSTS.E.BYPASS.LTC128B.128 [R233+0x8800], desc[UR4][R4.64] ;  /* 0x0880000004e97fae */ /* 0x0003e4000b901d44 */
[----:B------:R-:W-:Y:S01]  /*1e690*/  IMAD.X R3, R5, 0x1, R14, P1 ;  /* 0x0000000105037824 */ /* 0x000fe200008e060e */
[----:B----4-:R-:W-:-:S04]  /*1e6a0*/  IADD3 R10, P0, R2, R15, RZ ;  /* 0x0000000f020a7210 */ /* 0x010fc80007f1e0ff */
[----:B------:R1:W-:Y:S01]  /*1e6b0*/  LDGSTS.E.BYPASS.LTC128B.128 [R233+0x9000], desc[UR4][R2.64] ;  /* 0x0900000002e97fae */ /* 0x0003e2000b901d44 */
[----:B------:R-:W-:-:S05]  /*1e6c0*/  IMAD.X R11, R3, 0x1, R14, P0 ;  /* 0x00000001030b7824 */ /* 0x000fca00000e060e */
[----:B------:R1:W-:Y:S04]  /*1e6d0*/  LDGSTS.E.BYPASS.LTC128B.128 [R233+0x9800], desc[UR4][R10.64] ;  /* 0x098000000ae97fae */ /* 0x0003e8000b901d44 */
[----:B------:R-:W0:Y:S02]  /*1e6e0*/  LDGDEPBAR ;  /* 0x00000000000079af */ /* 0x000e240000000000 */
.L_x_2952:
[----:B------:R-:W-:Y:S05]  /*1e6f0*/  BSYNC B1 ;  /* 0x0000000000017941 */ /* 0x000fea0003800000 */
.L_x_2951:
[----:B-1----:R-:W2:Y:S04]  /*1e700*/  LDL.LU R4, [R1+0x8] ;  /* 0x0000080001047983 */ /* 0x002ea80000300800 */
[----:B------:R-:W3:Y:S01]  /*1e710*/  LDL.LU R3, [R1+0xc] ;  /* 0x00000c0001037983 */ /* 0x000ee20000300800 */
[----:B------:R-:W-:-:S03]  /*1e720*/  FMNMX.FTZ R0, R37, R16, !PT ;  /* 0x0000001025007209 */ /* 0x000fc60007810000 */
[----:B------:R-:W-:Y:S01]  /*1e730*/  LDSM.16.MT88.4 R20, [R223+0xa000] ;  /* 0x00a00000df14783b */ /* 0x000fe20000004200 */
[----:B------:R-:W-:-:S04]  /*1e740*/  FMNMX.FTZ R0, R33, R0, !PT ;  /* 0x0000000021007209 */ /* 0x000fc80007810000 */
[----:B------:R-:W-:-:S04]  /*1e750*/  FMNMX.FTZ R0, R99, R0, !PT ;  /* 0x0000000063007209 */ /* 0x000fc80007810000 */
[----:B------:R-:W-:Y:S02]  /*1e760*/  FMNMX.FTZ R2, R44, R0, !PT ;  /* 0x000000002c027209 */ /* 0x000fe40007810000 */
[----:B------:R-:W4:Y:S02]  /*1e770*/  LD.E R0, desc[UR4][R76.64+0xdc] ;  /* 0x0000dc044c007980 */ /* 0x000f24000c101900 */
        /* <DEDUP_REMOVED lines=60> */
[----:B--2---:R-:W-:-:S03]  /*1eb40*/  MOV R7, R4 ;  /* 0x0000000400077202 */ /* 0x004fc60000000f00 */
[----:B------:R-:W1:Y:S01]  /*1eb50*/  SHFL.BFLY PT, R4, R2, 0x2, 0x1f ;  /* 0x0c401f0002047f89 */ /* 0x000e6200000e0000 */
[----:B---3--:R-:W-:Y:S02]  /*1eb60*/  MOV R8, R3 ;  /* 0x0000000300087202 */ /* 0x008fe40000000f00 */
[----:B------:R-:W-:Y:S02]  /*1eb70*/  FMNMX.FTZ R3, R38, R17, !PT ;  /* 0x0000001126037209 */ /* 0x000fe40007810000 */
[----:B------:R-:W-:Y:S02]  /*1eb80*/  MOV R49, R7 ;  /* 0x0000000700317202 */ /* 0x000fe40000000f00 */
[----:B------:R-:W-:Y:S02]  /*1eb90*/  FMNMX.FTZ R3, R52, R3, !PT ;  /* 0x0000000334037209 */ /* 0x000fe40007810000 */
[----:B------:R-:W-:Y:S02]  /*1eba0*/  MOV R43, R8 ;  /* 0x00000008002b7202 */ /* 0x000fe40000000f00 */
        /* <DEDUP_REMOVED lines=67> */
[----:B------:R-:W-:-:S03]  /*1efe0*/  FMNMX.FTZ R2, R215, R2, !PT ;  /* 0x00000002d7027209 */ /* 0x000fc60007810000 */
[----:B------:R-:W-:Y:S01]  /*1eff0*/  MUFU.EX2 R51, R5 ;  /* 0x0000000500337308 */ /* 0x000fe20000000800 */
[----:B------:R-:W-:-:S04]  /*1f000*/  FMNMX.FTZ R2, R206, R2, !PT ;  /* 0x00000002ce027209 */ /* 0x000fc80007810000 */
[----:B------:R-:W-:-:S04]  /*1f010*/  FMNMX.FTZ R2, R216, R2, !PT ;  /* 0x00000002d8027209 */ /* 0x000fc80007810000 */
[----:B------:R-:W-:Y:S01]  /*1f020*/  FMNMX.FTZ R2, R208, R2, !PT ;  /* 0x00000002d0027209 */ /* 0x000fe20007810000 */
[----:B-1----:R-:W-:-:S04]  /*1f030*/  FFMA.FTZ R4, R33, R0, -R3 ;  /* 0x0000000021047223 */ /* 0x002fc80000010803 */
[----:B------:R-:W1:Y:S01]  /*1f040*/  SHFL.BFLY PT, R6, R2, 0x2, 0x1f ;  /* 0x0c401f0002067f89 */ /* 0x000e6200000e0000 */
[----:B------:R2:W3:Y:S02]  /*1f050*/  MUFU.EX2 R245, R4 ;  /* 0x0000000400f57308 */ /* 0x0004e40000000800 */
[----:B--2---:R-:W-:Y:S01]  /*1f060*/  FFMA.FTZ R4, R99, R0, -R3 ;  /* 0x0000000063047223 */ /* 0x004fe20000010803 */
[----:B---3--:R-:W-:Y:S02]  /*1f070*/  F2FP.BF16.F32.PACK_AB R13, R245, R243 ;  /* 0x000000f3f50d723e */ /* 0x008fe400000010ff */
[----:B------:R-:W-:-:S03]  /*1f080*/  MOV R99, R49 ;  /* 0x0000003100637202 */ /* 0x000fc60000000f00 */
[----:B------:R2:W-:Y:S01]  /*1f090*/  MUFU.EX2 R248, R4 ;  /* 0x0000000400f87308 */ /* 0x0005e20000000800 */
[----:B-1----:R-:W-:-:S05]  /*1f0a0*/  FMNMX.FTZ R2, R2, R6, !PT ;  /* 0x0000000602027209 */ /* 0x002fca0007810000 */
[----:B------:R-:W1:Y:S01]  /*1f0b0*/  SHFL.BFLY PT, R5, R2, 0x1, 0x1f ;  /* 0x0c201f0002057f89 */ /* 0x000e6200000e0000 */
[----:B--2---:R-:W-:-:S04]  /*1f0c0*/  FFMA.FTZ R4, R44, R0, -R3 ;  /* 0x000000002c047223 */ /* 0x004fc80000010803 */
[----:B------:R2:W3:Y:S02]  /*1f0d0*/  MUFU.EX2 R249, R4 ;  /* 0x0000000400f97308 */ /* 0x0004e40000000800 */
[----:B--2---:R-:W-:Y:S01]  /*1f0e0*/  FFMA.FTZ R4, R98, R0, -R3 ;  /* 0x0000000062047223 */ /* 0x004fe20000010803 */
[----:B---3--:R-:W-:Y:S02]  /*1f0f0*/  F2FP.BF16.F32.PACK_AB R15, R249, R248 ;  /* 0x000000f8f90f723e */ /* 0x008fe400000010ff */
[----:B------:R-:W-:-:S03]  /*1f100*/  MOV R98, R43 ;  /* 0x0000002b00627202 */ /* 0x000fc60000000f00 */
[----:B------:R2:W-:Y:S02]  /*1f110*/  MUFU.EX2 R250, R4 ;  /* 0x0000000400fa7308 */ /* 0x0005e40000000800 */
[----:B--2---:R-:W-:-:S06]  /*1f120*/  FFMA.FTZ R4, R36, R0, -R3 ;  /* 0x0000000024047223 */ /* 0x004fcc0000010803 */
[----:B------:R2:W-:Y:S02]  /*1f130*/  MUFU.EX2 R251, R4 ;  /* 0x0000000400fb7308 */ /* 0x0005e40000000800 */
[----:B--2---:R-:W-:-:S06]  /*1f140*/  FFMA.FTZ R4, R96, R0, -R3 ;  /* 0x0000000060047223 */ /* 0x004fcc0000010803 */
[----:B------:R2:W-:Y:S02]  /*1f150*/  MUFU.EX2 R252, R4 ;  /* 0x0000000400fc7308 */ /* 0x0005e40000000800 */
[----:B--2---:R-:W-:-:S06]  /*1f160*/  FFMA.FTZ R4, R35, R0, -R3 ;  /* 0x0000000023047223 */ /* 0x004fcc0000010803 */
[----:B------:R2:W-:Y:S02]  /*1f170*/  MUFU.EX2 R27, R4 ;  /* 0x00000004001b7308 */ /* 0x0005e40000000800 */
[----:B--2---:R-:W-:-:S06]  /*1f180*/  FFMA.FTZ R4, R42, R0, -R3 ;  /* 0x000000002a047223 */ /* 0x004fcc0000010803 */
[----:B------:R2:W3:Y:S02]  /*1f190*/  MUFU.EX2 R9, R4 ;  /* 0x0000000400097308 */ /* 0x0004e40000000800 */
[----:B--2---:R-:W-:-:S06]  /*1f1a0*/  FFMA.FTZ R4, R92, R0, -R3 ;  /* 0x000000005c047223 */ /* 0x004fcc0000010803 */
[----:B------:R2:W-:Y:S02]  /*1f1b0*/  MUFU.EX2 R92, R4 ;  /* 0x00000004005c7308 */ /* 0x0005e40000000800 */
[----:B--2---:R-:W-:-:S06]  /*1f1c0*/  FFMA.FTZ R4, R40, R0, -R3 ;  /* 0x0000000028047223 */ /* 0x004fcc0000010803 */
[----:B------:R2:W-:Y:S02]  /*1f1d0*/  MUFU.EX2 R94, R4 ;  /* 0x00000004005e7308 */ /* 0x0005e40000000800 */
[-CC-:B--2---:R-:W-:Y:S01]  /*1f1e0*/  FFMA.FTZ R4, R82, R0.reuse, -R3.reuse ;  /* 0x0000000052047223 */ /* 0x184fe20000010803 */
[----:B-1----:R-:W-:Y:S01]  /*1f1f0*/  FMNMX.FTZ R82, R2, R5, !PT ;  /* 0x0000000502527209 */ /* 0x002fe20007810000 */
[----:B------:R-:W-:-:S04]  /*1f200*/  FFMA.FTZ R2, R78, R0, -R3 ;  /* 0x000000004e027223 */ /* 0x000fc80000010803 */
[----:B------:R1:W-:Y:S01]  /*1f210*/  MUFU.EX2 R96, R4 ;  /* 0x0000000400607308 */ /* 0x0003e20000000800 */
[----:B------:R-:W-:Y:S01]  /*1f220*/  FSETP.NEU.FTZ.AND P1, PT, R82, -INF , PT ;  /* 0xff8000005200780b */ /* 0x000fe20003f3d000 */
[----:B------:R-:W-:-:S05]  /*1f230*/  FMUL.FTZ R5, R0, R82 ;  /* 0x0000005200057220 */ /* 0x000fca0000410000 */
[----:B------:R-:W-:Y:S01]  /*1f240*/  FSEL R5, R5, RZ, P1 ;  /* 0x000000ff05057208 */ /* 0x000fe20000800000 */
[----:B------:R2:W-:Y:S04]  /*1f250*/  MUFU.EX2 R41, R2 ;  /* 0x0000000200297308 */ /* 0x0005e80000000800 */
[----:B------:R-:W-:-:S04]  /*1f260*/  FFMA.FTZ R6, R50, R0, -R5 ;  /* 0x0000000032067223 */ /* 0x000fc80000010805 */
[----:B------:R-:W-:Y:S01]  /*1f270*/  MUFU.EX2 R241, R6 ;  /* 0x0000000600f17308 */ /* 0x000fe20000000800 */
[----:B-1----:R-:W-:-:S07]  /*1f280*/  FFMA.FTZ R4, R39, R0, -R3 ;  /* 0x0000000027047223 */ /* 0x002fce0000010803 */
[----:B------:R1:W-:Y:S01]  /*1f290*/  MUFU.EX2 R32, R4 ;  /* 0x0000000400207308 */ /* 0x0003e20000000800 */
[----:B--2---:R-:W-:-:S07]  /*1f2a0*/  FFMA.FTZ R2, R34, R0, -R3 ;  /* 0x0000000022027223 */ /* 0x004fce0000010803 */
[----:B------:R2:W-:Y:S01]  /*1f2b0*/  MUFU.EX2 R28, R2 ;  /* 0x00000002001c7308 */ /* 0x0005e20000000800 */
[----:B-1----:R-:W-:Y:S01]  /*1f2c0*/  FSEL R4, R82, RZ, P1 ;  /* 0x000000ff52047208 */ /* 0x002fe20000800000 */
[----:B--2---:R-:W-:-:S06]  /*1f2d0*/  FFMA.FTZ R2, R70, R0, -R3 ;  /* 0x0000000046027223 */ /* 0x004fcc0000010803 */
[----:B------:R1:W-:Y:S02]  /*1f2e0*/  MUFU.EX2 R70, R2 ;  /* 0x0000000200467308 */ /* 0x0003e40000000800 */
[-CC-:B-1----:R-:W-:Y:S02]  /*1f2f0*/  FFMA.FTZ R2, R17, R0.reuse, -R5.reuse ;  /* 0x0000000011027223 */ /* 0x182fe40000010805 */
[----:B------:R-:W1:Y:S04]  /*1f300*/  LDSM.16.MT88.4 R16, [R225+0xa000] ;  /* 0x00a00000e110783b */ /* 0x000e680000004200 */
[----:B------:R2:W-:Y:S02]  /*1f310*/  MUFU.EX2 R235, R2 ;  /* 0x0000000200eb7308 */ /* 0x0005e40000000800 */
[----:B--2---:R-:W-:-:S06]  /*1f320*/  FFMA.FTZ R2, R52, R0, -R5 ;  /* 0x0000000034027223 */ /* 0x004fcc0000010805 */
[----:B------:R2:W4:Y:S02]  /*1f330*/  MUFU.EX2 R240, R2 ;  /* 0x0000000200f07308 */ /* 0x0005240000000800 */
[----:B--2---:R-:W-:Y:S01]  /*1f340*/  FFMA.FTZ R2, R125, R0, -R5 ;  /* 0x000000007d027223 */ /* 0x004fe20000010805 */
[----:B---3--:R-:W-:Y:S02]  /*1f350*/  MOV R125, R9 ;  /* 0x00000009007d7202 */ /* 0x008fe40000000f00 */
[----:B------:R-:W-:Y:S03]  /*1f360*/  LDSM.16.MT88.4 R8, [R222+0xa000] ;  /* 0x00a00000de08783b */ /* 0x000fe60000004200 */
[----:B------:R2:W3:Y:S01]  /*1f370*/  MUFU.EX2 R242, R2 ;  /* 0x0000000200f27308 */ /* 0x0004e20000000800 */
[----:B----4-:R-:W-:Y:S02]  /*1f380*/  F2FP.BF16.F32.PACK_AB R12, R240, R235 ;  /* 0x000000ebf00c723e */ /* 0x010fe400000010ff */
[----:B--2---:R-:W-:-:S02]  /*1f390*/  FSEL R2, R87, RZ, P0 ;  /* 0x000000ff57027208 */ /* 0x004fc40000000000 */
[----:B---3--:R-:W-:-:S03]  /*1f3a0*/  F2FP.BF16.F32.PACK_AB R14, R241, R242 ;  /* 0x000000f2f10e723e */ /* 0x008fc600000010ff */
[----:B------:R-:W-:-:S04]  /*1f3b0*/  FADD.FTZ R2, R37, -R2 ;  /* 0x8000000225027221 */ /* 0x000fc80000010000 */
[----:B------:R-:W-:Y:S01]  /*1f3c0*/  FMUL.FTZ R6, R0, R2 ;  /* 0x0000000200067220 */ /* 0x000fe20000410000 */
[----:B------:R-:W-:Y:S01]  /*1f3d0*/  FADD.FTZ R2, R38, -R4 ;  /* 0x8000000426027221 */ /* 0x000fe20000010000 */
[----:B------:R-:W-:Y:S01]  /*1f3e0*/  FFMA.FTZ R4, R48, R0, -R3 ;  /* 0x0000000030047223 */ /* 0x000fe20000010803 */
[----:B------:R-:W-:Y:S02]  /*1f3f0*/  LDSM.16.MT88.4 R36, [R225+0xa800] ;  /* 0x00a80000e124783b */ /* 0x000fe40000004200 */
[----:B------:R-:W-:Y:S01]  /*1f400*/  FMUL.FTZ R2, R0, R2 ;  /* 0x0000000200027220 */ /* 0x000fe20000410000 */
[----:B------:R2:W-:Y:S08]  /*1f410*/  MUFU.EX2 R26, R4 ;  /* 0x00000004001a7308 */ /* 0x0005f00000000800 */
[----:B------:R3:W4:Y:S08]  /*1f420*/  MUFU.EX2 R7, R2 ;  /* 0x0000000200077308 */ /* 0x0007300000000800 */
[----:B------:R-:W5:Y:S01]  /*1f430*/  MUFU.EX2 R6, R6 ;  /* 0x0000000600067308 */ /* 0x000f620000000800 */
[----:B--2---:R-:W-:-:S02]  /*1f440*/  MOV R4, R28 ;  /* 0x0000001c00047202 */ /* 0x004fc40000000f00 */
[----:B------:R-:W2:Y:S01]  /*1f450*/  LDSM.16.MT88.4 R28, [R224+0xa000] ;  /* 0x00a00000e01c783b */ /* 0x000ea20000004200 */
        /* <DEDUP_REMOVED lines=8> */
[-C--:B-----5:R-:W-:Y:S01]  /*1f4e0*/  FMUL.FTZ R142, R142, R6.reuse ;  /* 0x000000068e8e7220 */ /* 0x0a0fe20000410000 */
[-C--:B------:R-:W-:Y:S01]  /*1f4f0*/  FMUL.FTZ R143, R143, R6.reuse ;  /* 0x000000068f8f7220 */ /* 0x080fe20000410000 */
[-C--:B------:R-:W-:Y:S01]  /*1f500*/  FMUL.FTZ R154, R154, R6.reuse ;  /* 0x000000069a9a7220 */ /* 0x080fe20000410000 */
[-C--:B------:R-:W-:Y:S01]  /*1f510*/  FMUL.FTZ R155, R155, R6.reuse ;  /* 0x000000069b9b7220 */ /* 0x080fe20000410000 */
[-C--:B------:R-:W-:Y:S01]  /*1f520*/  FMUL.FTZ R166, R166, R6.reuse ;  /* 0x00000006a6a67220 */ /* 0x080fe20000410000 */
[-C--:B------:R-:W-:Y:S01]  /*1f530*/  FMUL.FTZ R167, R167, R6.reuse ;  /* 0x00000006a7a77220 */ /* 0x080fe20000410000 */
[-C--:B------:R-:W-:Y:S01]  /*1f540*/  FMUL.FTZ R158, R158, R6.reuse ;  /* 0x000000069e9e7220 */ /* 0x080fe20000410000 */
[-C--:B------:R-:W-:Y:S01]  /*1f550*/  FMUL.FTZ R159, R159, R6.reuse ;  /* 0x000000069f9f7220 */ /* 0x080fe20000410000 */
[C---:B-1----:R-:W-:Y:S01]  /*1f560*/  HMMA.16816.F32.BF16 R44, R12.reuse, R16, R140 ;  /* 0x000000100c2c723c */ /* 0x042fe2000004188c */
[-C--:B------:R-:W-:Y:S01]  /*1f570*/  FMUL.FTZ R156, R156, R7.reuse ;  /* 0x000000079c9c7220 */ /* 0x080fe20000410000 */
[-C--:B------:R-:W-:Y:S01]  /*1f580*/  FMUL.FTZ R157, R157, R7.reuse ;  /* 0x000000079d9d7220 */ /* 0x080fe20000410000 */
[-C--:B------:R-:W-:Y:S01]  /*1f590*/  FMUL.FTZ R138, R138, R6.reuse ;  /* 0x000000068a8a7220 */ /* 0x080fe20000410000 */
[----:B------:R-:W-:Y:S01]  /*1f5a0*/  FMUL.FTZ R139, R139, R6 ;  /* 0x000000068b8b7220 */ /* 0x000fe20000410000 */
[----:B---3--:R-:W-:Y:S01]  /*1f5b0*/  FFMA.FTZ R2, R80, R0, -R3 ;  /* 0x0000000050027223 */ /* 0x008fe20000010803 */
[-C--:B------:R-:W-:Y:S01]  /*1f5c0*/  FMUL.FTZ R136, R136, R7.reuse ;  /* 0x0000000788887220 */ /* 0x080fe20000410000 */
[----:B------:R-:W-:Y:S01]  /*1f5d0*/  MOV R142, R32 ;  /* 0x00000020008e7202 */ /* 0x000fe20000000f00 */
[-C--:B------:R-:W-:Y:S01]  /*1f5e0*/  FMUL.FTZ R137, R137, R7.reuse ;  /* 0x0000000789897220 */ /* 0x080fe20000410000 */
[----:B------:R1:W3:Y:S01]  /*1f5f0*/  MUFU.EX2 R25, R2 ;  /* 0x0000000200197308 */ /* 0x0002e20000000800 */
[----:B------:R-:W-:Y:S01]  /*1f600*/  LDSM.16.MT88.4 R32, [R223+0xa800] ;  /* 0x00a80000df20783b */ /* 0x000fe20000004200 */
[-C--:B------:R-:W-:Y:S01]  /*1f610*/  FMUL.FTZ R146, R146, R6.reuse ;  /* 0x0000000692927220 */ /* 0x080fe20000410000 */
[-C--:B------:R-:W-:Y:S01]  /*1f620*/  FMUL.FTZ R147, R147, R6.reuse ;  /* 0x0000000693937220 */ /* 0x080fe20000410000 */
[-C--:B------:R-:W-:Y:S01]  /*1f630*/  FMUL.FTZ R144, R144, R7.reuse ;  /* 0x0000000790907220 */ /* 0x080fe20000410000 */
[-C--:B------:R-:W-:Y:S01]  /*1f640*/  FMUL.FTZ R145, R145, R7.reuse ;  /* 0x0000000791917220 */ /* 0x080fe20000410000 */
[-C--:B------:R-:W-:Y:S01]  /*1f650*/  FMUL.FTZ R162, R162, R6.reuse ;  /* 0x00000006a2a27220 */ /* 0x080fe20000410000 */
[-C--:B------:R-:W-:Y:S01]  /*1f660*/  FMUL.FTZ R163, R163, R6.reuse ;  /* 0x00000006a3a37220 */ /* 0x080fe20000410000 */
[-C--:B------:R-:W-:Y:S01]  /*1f670*/  FMUL.FTZ R160, R160, R7.reuse ;  /* 0x00000007a0a07220 */ /* 0x080fe20000410000 */
[C---:B--2---:R-:W-:Y:S01]  /*1f680*/  HMMA.16816.F32.BF16 R164, R12.reuse, R28, R164 ;  /* 0x0000001c0ca4723c */ /* 0x044fe200000418a4 */
[----:B------:R-:W-:Y:S01]  /*1f690*/  FMUL.FTZ R161, R161, R7 ;  /* 0x00000007a1a17220 */ /* 0x000fe20000410000 */
[----:B------:R-:W-:Y:S01]  /*1f6a0*/  MOV R141, R27 ;  /* 0x0000001b008d7202 */ /* 0x000fe20000000f00 */
[-C--:B------:R-:W-:Y:S01]  /*1f6b0*/  FMUL.FTZ R150, R150, R6.reuse ;  /* 0x0000000696967220 */ /* 0x080fe20000410000 */
[----:B------:R-:W-:Y:S01]  /*1f6c0*/  FMUL.FTZ R151, R151, R6 ;  /* 0x0000000697977220 */ /* 0x000fe20000410000 */
[-C--:B------:R-:W-:Y:S01]  /*1f6d0*/  FMUL.FTZ R148, R148, R7.reuse ;  /* 0x0000000794947220 */ /* 0x080fe20000410000 */
[----:B------:R-:W-:Y:S01]  /*1f6e0*/  HMMA.16816.F32.BF16 R156, R12, R22, R156 ;  /* 0x000000160c9c723c */ /* 0x000fe2000004189c */
[----:B------:R-:W-:Y:S01]  /*1f6f0*/  FMUL.FTZ R149, R149, R7 ;  /* 0x0000000795957220 */ /* 0x000fe20000410000 */
[----:B-1----:R-:W-:Y:S01]  /*1f700*/  FFMA.FTZ R2, R126, R0, -R5 ;  /* 0x000000007e027223 */ /* 0x002fe20000010805 */
[----:B------:R-:W-:-:S02]  /*1f710*/  MOV R126, R26 ;  /* 0x0000001a007e7202 */ /* 0x000fc40000000f00 */
[----:B---3--:R-:W-:Y:S01]  /*1f720*/  MOV R140, R25 ;  /* 0x00000019008c7202 */ /* 0x008fe20000000f00 */
[----:B------:R1:W-:Y:S01]  /*1f730*/  MUFU.EX2 R80, R2 ;  /* 0x0000000200507308 */ /* 0x0003e20000000800 */
[C---:B------:R-:W-:Y:S01]  /*1f740*/  HMMA.16816.F32.BF16 R136, R12.reuse, R8, R136 ;  /* 0x000000080c88723c */ /* 0x040fe20000041888 */
[----:B------:R-:W-:Y:S02]  /*1f750*/  MOV R143, R41 ;  /* 0x00000029008f7202 */ /* 0x000fe40000000f00 */
[----:B------:R-:W-:Y:S03]  /*1f760*/  LDSM.16.MT88.4 R40, [R225+0xb000] ;  /* 0x00b00000e128783b */ /* 0x000fe60000004200 */
[----:B------:R-:W-:Y:S01]  /*1f770*/  HMMA.16816.F32.BF16 R144, R12, R10, R144 ;  /* 0x0000000a0c90723c */ /* 0x000fe20000041890 */
[----:B------:R-:W-:-:S05]  /*1f780*/  F2FP.BF16.F32.PACK_AB R9, R251, R250 ;  /* 0x000000fafb09723e */ /* 0x000fca00000010ff */
[----:B------:R-:W-:Y:S01]  /*1f790*/  HMMA.16816.F32.BF16 R160, R12, R30, R160 ;  /* 0x0000001e0ca0723c */ /* 0x000fe200000418a0 */
[----:B------:R-:W-:Y:S01]  /*1f7a0*/  F2FP.BF16.F32.PACK_AB R11, R141, R252 ;  /* 0x000000fc8d0b723e */ /* 0x000fe200000010ff */
[----:B-1----:R-:W-:-:S04]  /*1f7b0*/  FFMA.FTZ R2, R54, R0, -R5 ;  /* 0x0000000036027223 */ /* 0x002fc80000010805 */
[C---:B------:R-:W-:Y:S01]  /*1f7c0*/  HMMA.16816.F32.BF16 R52, R12.reuse, R18, R152 ;  /* 0x000000120c34723c */ /* 0x040fe20000041898 */
[----:B------:R-:W1:Y:S01]  /*1f7d0*/  LDSM.16.MT88.4 R16, [R224+0xa800] ;  /* 0x00a80000e010783b */ /* 0x000e620000004200 */
[----:B------:R2:W3:Y:S04]  /*1f7e0*/  MUFU.EX2 R236, R2 ;  /* 0x0000000200ec7308 */ /* 0x0004e80000000800 */
[----:B------:R-:W-:Y:S01]  /*1f7f0*/  HMMA.16816.F32.BF16 R148, R12, R20, R148 ;  /* 0x000000140c94723c */ /* 0x000fe20000041894 */
[----:B------:R-:W-:Y:S01]  /*1f800*/  MOV R154, R24 ;  /* 0x00000018009a7202 */ /* 0x000fe20000000f00 */
[----:B------:R-:W-:Y:S04]  /*1f810*/  LDSM.16.MT88.4 R20, [R222+0xb000] ;  /* 0x00b00000de14783b */ /* 0x000fe80000004200 */
[----:B------:R-:W4:Y:S01]  /*1f820*/  LDSM.16.MT88.4 R24, [R222+0xa800] ;  /* 0x00a80000de18783b */ /* 0x000f220000004200 */
[----:B------:R-:W-:Y:S01]  /*1f830*/  F2FP.BF16.F32.PACK_AB R15, R94, R92 ;  /* 0x0000005c5e0f723e */ /* 0x000fe200000010ff */
[----:B--2---:R-:W-:Y:S01]  /*1f840*/  FFMA.FTZ R2, R128, R0, -R5 ;  /* 0x0000000080027223 */ /* 0x004fe20000010805 */
[----:B---3--:R-:W-:-:S02]  /*1f850*/  F2FP.BF16.F32.PACK_AB R8, R236, R80 ;  /* 0x00000050ec08723e */ /* 0x008fc400000010ff */
[----:B------:R-:W-:Y:S01]  /*1f860*/  MOV R128, R51 ;  /* 0x0000003300807202 */ /* 0x000fe20000000f00 */
[----:B------:R2:W-:Y:S01]  /*1f870*/  MUFU.EX2 R234, R2 ;  /* 0x0000000200ea7308 */ /* 0x0005e20000000800 */
[----:B------:R-:W-:Y:S02]  /*1f880*/  LDSM.16.MT88.4 R48, [R223+0xb000] ;  /* 0x00b00000df30783b */ /* 0x000fe40000004200 */
[----:B------:R-:W-:Y:S01]  /*1f890*/  F2FP.BF16.F32.PACK_AB R13, R125, R128 ;  /* 0x000000807d0d723e */ /* 0x000fe200000010ff */
[----:B--2---:R-:W-:-:S04]  /*1f8a0*/  FFMA.FTZ R2, R56, R0, -R5 ;  /* 0x0000000038027223 */ /* 0x004fc80000010805 */
        /* <DEDUP_REMOVED lines=13> */
[----:B----4-:R-:W-:Y:S01]  /*1f980*/  HMMA.16816.F32.BF16 R28, R8, R24, R136 ;  /* 0x00000018081c723c */ /* 0x010fe20000041888 */
[----:B-1----:R-:W-:-:S05]  /*1f990*/  FFMA.FTZ R2, R86, R0, -R3 ;  /* 0x0000000056027223 */ /* 0x002fca0000010803 */
[C---:B------:R-:W-:Y:S01]  /*1f9a0*/  HMMA.16816.F32.BF16 R24, R8.reuse, R26, R144 ;  /* 0x0000001a0818723c */ /* 0x040fe20000041890 */
[----:B------:R1:W-:Y:S05]  /*1f9b0*/  MUFU.EX2 R244, R2 ;  /* 0x0000000200f47308 */ /* 0x0003ea0000000800 */
[----:B------:R-:W-:Y:S07]  /*1f9c0*/  HMMA.16816.F32.BF16 R72, R8, R32, R148 ;  /* 0x000000200848723c */ /* 0x000fee0000041894 */
        /* <DEDUP_REMOVED lines=15> */
[----:B------:R-:W-:Y:S01]  /*1fac0*/  HMMA.16816.F32.BF16 R32, R12, R20, R28 ;  /* 0x000000140c20723c */ /* 0x000fe2000004181c */
[----:B------:R-:W3:Y:S01]  /*1fad0*/  LDSM.16.MT88.4 R28, [R225+0xb800] ;  /* 0x00b80000e11c783b */ /* 0x000ee20000004200 */
[----:B------:R-:W-:-:S02]  /*1fae0*/  MOV R161, R154 ;  /* 0x0000009a00a17202 */ /* 0x000fc40000000f00 */
[----:B------:R-:W-:Y:S02]  /*1faf0*/  MOV R163, R126 ;  /* 0x0000007e00a37202 */ /* 0x000fe40000000f00 */
[C---:B------:R-:W-:Y:S01]  /*1fb00*/  HMMA.16816.F32.BF16 R24, R12.reuse, R22, R24 ;  /* 0x000000160c18723c */ /* 0x040fe20000041818 */
[--C-:B-1----:R-:W-:Y:S01]  /*1fb10*/  FFMA.FTZ R2, R91, R0, -R3.reuse ;  /* 0x000000005b027223 */ /* 0x102fe20000010803 */
[----:B------:R-:W-:Y:S02]  /*1fb20*/  MOV R126, R70 ;  /* 0x00000046007e7202 */ /* 0x000fe40000000f00 */
[----:B------:R-:W-:Y:S01]  /*1fb30*/  MOV R162, R140 ;  /* 0x0000008c00a27202 */ /* 0x000fe20000000f00 */
[----:B------:R1:W-:Y:S01]  /*1fb40*/  MUFU.EX2 R167, R2 ;  /* 0x0000000200a77308 */ /* 0x0003e20000000800 */
[C---:B------:R-:W-:Y:S06]  /*1fb50*/  HMMA.16816.F32.BF16 R20, R12.reuse, R40, R44 ;  /* 0x000000280c14723c */ /* 0x040fec000004182c */
[C---:B------:R-:W-:Y:S01]  /*1fb60*/  HMMA.16816.F32.BF16 R40, R12.reuse, R42, R52 ;  /* 0x0000002a0c28723c */ /* 0x040fe20000041834 */
[----:B------:R-:W4:Y:S05]  /*1fb70*/  LDSM.16.MT88.4 R52, [R223+0xb800] ;  /* 0x00b80000df34783b */ /* 0x000f2a0000004200 */
[----:B------:R-:W-:Y:S01]  /*1fb80*/  HMMA.16816.F32.BF16 R76, R12, R36, R76 ;  /* 0x000000240c4c723c */ /* 0x000fe2000004184c */
[----:B------:R-:W-:Y:S01]  /*1fb90*/  LDSM.16.MT88.4 R36, [R222+0xc000] ;  /* 0x00c00000de24783b */ /* 0x000fe20000004200 */
[----:B-1----:R-:W-:-:S04]  /*1fba0*/  FFMA.FTZ R2, R63, R0, -R3 ;  /* 0x000000003f027223 */ /* 0x002fc80000010803 */
[C---:B------:R-:W-:Y:S01]  /*1fbb0*/  HMMA.16816.F32.BF16 R72, R12.reuse, R48, R72 ;  /* 0x000000300c48723c */ /* 0x040fe20000041848 */
[----:B------:R1:W-:Y:S05]  /*1fbc0*/  MUFU.EX2 R166, R2 ;  /* 0x0000000200a67308 */ /* 0x0003ea0000000800 */
[----:B------:R-:W-:Y:S01]  /*1fbd0*/  HMMA.16816.F32.BF16 R64, R12, R50, R64 ;  /* 0x000000320c40723c */ /* 0x000fe20000041840 */
[----:B------:R-:W5:Y:S06]  /*1fbe0*/  LDSM.16.MT88.4 R48, [R224+0xb800] ;  /* 0x00b80000e030783b */ /* 0x000f6c0000004200 */
        /* <DEDUP_REMOVED lines=15> */
[C---:B---3--:R-:W-:Y:S06]  /*1fce0*/  HMMA.16816.F32.BF16 R24, R8.reuse, R28, R20 ;  /* 0x0000001c0818723c */ /* 0x048fec0000041814 */
[----:B------:R-:W-:Y:S01]  /*1fcf0*/  HMMA.16816.F32.BF16 R20, R8, R30, R40 ;  /* 0x0000001e0814723c */ /* 0x000fe20000041828 */
[----:B-1----:R-:W-:-:S04]  /*1fd00*/  FFMA.FTZ R2, R69, R0, -R3 ;  /* 0x0000000045027223 */ /* 0x002fc80000010803 */
[----:B------:R1:W-:Y:S01]  /*1fd10*/  MUFU.EX2 R164, R2 ;  /* 0x0000000200a47308 */ /* 0x0003e20000000800 */
[C---:B------:R-:W-:Y:S01]  /*1fd20*/  HMMA.16816.F32.BF16 R68, R8.reuse, R16, R32 ;  /* 0x000000100844723c */ /* 0x040fe20000041820 */
[----:B------:R-:W2:Y:S04]  /*1fd30*/  LDSM.16.MT88.4 R16, [R225+0xc000] ;  /* 0x00c00000e110783b */ /* 0x000ea80000004200 */
[----:B------:R-:W3:Y:S01]  /*1fd40*/  LDSM.16.MT88.4 R32, [R223+0xc000] ;  /* 0x00c00000df20783b */ /* 0x000ee20000004200 */
[C---:B----4-:R-:W-:Y:S06]  /*1fd50*/  HMMA.16816.F32.BF16 R72, R8.reuse, R52, R72 ;  /* 0x000000340848723c */ /* 0x050fec0000041848 */
[----:B------:R-:W-:Y:S01]  /*1fd60*/  HMMA.16816.F32.BF16 R40, R8, R54, R64 ;  /* 0x000000360828723c */ /* 0x000fe20000041840 */
[----:B-1----:R-:W-:-:S05]  /*1fd70*/  FFMA.FTZ R2, R103, R0, -R3 ;  /* 0x0000000067027223 */ /* 0x002fca0000010803 */
[C---:B-----5:R-:W-:Y:S01]  /*1fd80*/  HMMA.16816.F32.BF16 R76, R8.reuse, R48, R76 ;  /* 0x00000030084c723c */ /* 0x060fe2000004184c */
[----:B------:R1:W-:Y:S05]  /*1fd90*/  MUFU.EX2 R160, R2 ;  /* 0x0000000200a07308 */ /* 0x0003ea0000000800 */
[----:B------:R-:W-:Y:S01]  /*1fda0*/  HMMA.16816.F32.BF16 R56, R8, R50, R56 ;  /* 0x000000320838723c */ /* 0x000fe20000041838 */
[----:B------:R-:W4:Y:S06]  /*1fdb0*/  LDSM.16.MT88.4 R48, [R224+0xc000] ;  /* 0x00c00000e030783b */ /* 0x000f2c0000004200 */
[----:B------:R-:W-:-:S02]  /*1fdc0*/  F2FP.BF16.F32.PACK_AB R9, R246, R247 ;  /* 0x000000f7f609723e */ /* 0x000fc400000010ff */
[----:B------:R-:W-:Y:S01]  /*1fdd0*/  F2FP.BF16.F32.PACK_AB R11, R237, R244 ;  /* 0x000000f4ed0b723e */ /* 0x000fe200000010ff */
[----:B-1----:R-:W-:-:S04]  /*1fde0*/  FFMA.FTZ R2, R133, R0, -R5 ;  /* 0x0000000085027223 */ /* 0x002fc80000010805 */
[----:B------:R1:W-:Y:S02]  /*1fdf0*/  MUFU.EX2 R152, R2 ;  /* 0x0000000200987308 */ /* 0x0003e40000000800 */
[----:B-1----:R-:W-:Y:S01]  /*1fe00*/  FFMA.FTZ R2, R81, R0, -R5 ;  /* 0x0000000051027223 */ /* 0x002fe20000010805 */
[----:B------:R-:W-:-:S05]  /*1fe10*/  MOV R81, R141 ;  /* 0x0000008d00517202 */ /* 0x000fca0000000f00 */
[----:B------:R1:W5:Y:S02]  /*1fe20*/  MUFU.EX2 R151, R2 ;  /* 0x0000000200977308 */ /* 0x0003640000000800 */
[----:B-1----:R-:W-:Y:S01]  /*1fe30*/  FFMA.FTZ R2, R134, R0, -R5 ;  /* 0x0000000086027223 */ /* 0x002fe20000010805 */
[----:B-----5:R-:W-:-:S05]  /*1fe40*/  F2FP.BF16.F32.PACK_AB R12, R151, R152 ;  /* 0x00000098970c723e */ /* 0x020fca00000010ff */
[----:B------:R1:W-:Y:S02]  /*1fe50*/  MUFU.EX2 R150, R2 ;  /* 0x0000000200967308 */ /* 0x0003e40000000800 */
[----:B-1----:R-:W-:Y:S01]  /*1fe60*/  FFMA.FTZ R2, R84, R0, -R5 ;  /* 0x0000000054027223 */ /* 0x002fe20000010805 */
[----:B------:R-:W-:-:S05]  /*1fe70*/  MOV R84, R142 ;  /* 0x0000008e00547202 */ /* 0x000fca0000000f00 */
[----:B------:R1:W5:Y:S02]  /*1fe80*/  MUFU.EX2 R149, R2 ;  /* 0x0000000200957308 */ /* 0x0003640000000800 */
[----:B-1----:R-:W-:Y:S01]  /*1fe90*/  FFMA.FTZ R2, R83, R0, -R3 ;  /* 0x0000000053027223 */ /* 0x002fe20000010803 */
[----:B------:R-:W-:Y:S02]  /*1fea0*/  MOV R83, R143 ;  /* 0x0000008f00537202 */ /* 0x000fe40000000f00 */
[----:B-----5:R-:W-:-:S03]  /*1feb0*/  F2FP.BF16.F32.PACK_AB R14, R149, R150 ;  /* 0x00000096950e723e */ /* 0x020fc600000010ff */
[----:B------:R1:W-:Y:S04]  /*1fec0*/  MUFU.EX2 R158, R2 ;  /* 0x00000002009e7308 */ /* 0x0003e80000000800 */
[C---:B------:R-:W-:Y:S01]  /*1fed0*/  HMMA.16816.F32.BF16 R52, R12.reuse, R38, R44 ;  /* 0x000000260c34723c */ /* 0x040fe2000004182c */
[----:B------:R-:W5:Y:S05]  /*1fee0*/  LDSM.16.MT88.4 R44, [R222+0xc800] ;  /* 0x00c80000de2c783b */ /* 0x000f6a0000004200 */
[----:B--2---:R-:W-:Y:S01]  /*1fef0*/  HMMA.16816.F32.BF16 R28, R12, R18, R20 ;  /* 0x000000120c1c723c */ /* 0x004fe20000041814 */
[----:B------:R-:W2:Y:S01]  /*1ff00*/  LDSM.16.MT88.4 R20, [R225+0xc800] ;  /* 0x00c80000e114783b */ /* 0x000ea20000004200 */
[----:B-1----:R-:W-:-:S04]  /*1ff10*/  FFMA.FTZ R2, R107, R0, -R3 ;  /* 0x000000006b027223 */ /* 0x002fc80000010803 */
[C---:B------:R-:W-:Y:S01]  /*1ff20*/  HMMA.16816.F32.BF16 R68, R12.reuse, R36, R68 ;  /* 0x000000240c44723c */ /* 0x040fe20000041844 */
[----:B------:R-:W-:Y:S01]  /*1ff30*/  LDSM.16.MT88.4 R36, [R224+0xc800] ;  /* 0x00c80000e024783b */ /* 0x000fe20000004200 */
[----:B------:R1:W-:Y:S04]  /*1ff40*/  MUFU.EX2 R154, R2 ;  /* 0x00000002009a7308 */ /* 0x0003e80000000800 */
[C---:B------:R-:W-:Y:S01]  /*1ff50*/  HMMA.16816.F32.BF16 R64, R12.reuse, R16, R24 ;  /* 0x000000100c40723c */ /* 0x040fe20000041818 */
[----:B------:R-:W2:Y:S05]  /*1ff60*/  LDSM.16.MT88.4 R16, [R223+0xc800] ;  /* 0x00c80000df10783b */ /* 0x000eaa0000004200 */
[C---:B---3--:R-:W-:Y:S06]  /*1ff70*/  HMMA.16816.F32.BF16 R72, R12.reuse, R32, R72 ;  /* 0x000000200c48723c */ /* 0x048fec0000041848 */
[----:B------:R-:W-:Y:S01]  /*1ff80*/  HMMA.16816.F32.BF16 R24, R12, R34, R40 ;  /* 0x000000220c18723c */ /* 0x000fe20000041828 */
[----:B-1----:R-:W-:-:S04]  /*1ff90*/  FFMA.FTZ R2, R85, R0, -R3 ;  /* 0x0000000055027223 */ /* 0x002fc80000010803 */
[----:B------:R1:W-:Y:S01]  /*1ffa0*/  MUFU.EX2 R153, R2 ;  /* 0x0000000200997308 */ /* 0x0003e20000000800 */
[C---:B----4-:R-:W-:Y:S06]  /*1ffb0*/  HMMA.16816.F32.BF16 R76, R12.reuse, R48, R76 ;  /* 0x000000300c4c723c */ /* 0x050fec000004184c */
[----:B------:R-:W-:Y:S07]  /*1ffc0*/  HMMA.16816.F32.BF16 R40, R12, R50, R56 ;  /* 0x000000320c28723c */ /* 0x000fee0000041838 */
[----:B------:R-:W-:-:S02]  /*1ffd0*/  F2FP.BF16.F32.PACK_AB R13, R166, R167 ;  /* 0x000000a7a60d723e */ /* 0x000fc400000010ff */
[----:B------:R-:W-:Y:S01]  /*1ffe0*/  F2FP.BF16.F32.PACK_AB R15, R164, R165 ;  /* 0x000000a5a40f723e */ /* 0x000fe200000010ff */
[----:B-1----:R-:W-:Y:S01]  /*1fff0*/  FFMA.FTZ R2, R169, R0, -R5 ;  /* 0x00000000a9027223 */ /* 0x002fe20000010805 */
[----:B------:R-:W-:-:S03]  /*20000*/  MOV R169, R126 ;  /* 0x0000007e00a97202 */ /* 0x000fc60000000f00 */
[----:B------:R1:W-:Y:S02]  /*20010*/  MUFU.EX2 R141, R2 ;  /* 0x00000002008d7308 */ /* 0x0003e40000000800 */
[----:B-1----:R-:W-:-:S06]  /*20020*/  FFMA.FTZ R2, R88, R0, -R5 ;  /* 0x0000000058027223 */ /* 0x002fcc0000010805 */
[----:B------:R1:W3:Y:S02]  /*20030*/  MUFU.EX2 R140, R2 ;  /* 0x00000002008c7308 */ /* 0x0002e40000000800 */
[----:B-1----:R-:W-:Y:S01]  /*20040*/  FFMA.FTZ R2, R170, R0, -R5 ;  /* 0x00000000aa027223 */ /* 0x002fe20000010805 */
[----:B---3--:R-:W-:Y:S02]  /*20050*/  F2FP.BF16.F32.PACK_AB R8, R140, R141 ;  /* 0x0000008d8c08723e */ /* 0x008fe400000010ff */
[----:B------:R-:W-:-:S03]  /*20060*/  MOV R170, R4 ;  /* 0x0000000400aa7202 */ /* 0x000fc60000000f00 */
[----:B------:R1:W-:Y:S01]  /*20070*/  MUFU.EX2 R139, R2 ;  /* 0x00000002008b7308 */ /* 0x0003e20000000800 */
[----:B------:R-:W-:Y:S01]  /*20080*/  MOV R4, R99 ;  /* 0x0000006300047202 */ /* 0x000fe20000000f00 */
[----:B-1----:R-:W-:-:S06]  /*20090*/  FFMA.FTZ R2, R89, R0, -R5 ;  /* 0x0000000059027223 */ /* 0x002fcc0000010805 */
[----:B------:R1:W3:Y:S02]  /*200a0*/  MUFU.EX2 R63, R2 ;  /* 0x00000002003f7308 */ /* 0x0002e40000000800 */
[----:B-1----:R-:W-:Y:S01]  /*200b0*/  FFMA.FTZ R2, R110, R0, -R3 ;  /* 0x000000006e027223 */ /* 0x002fe20000010803 */
[----:B---3--:R-:W-:-:S05]  /*200c0*/  F2FP.BF16.F32.PACK_AB R10, R63, R139 ;  /* 0x0000008b3f0a723e */ /* 0x008fca00000010ff */
[----:B------:R1:W-:Y:S02]  /*200d0*/  MUFU.EX2 R147, R2 ;  /* 0x0000000200937308 */ /* 0x0003e40000000800 */
[C---:B-----5:R-:W-:Y:S06]  /*200e0*/  HMMA.16816.F32.BF16 R68, R8.reuse, R44, R68 ;  /* 0x0000002c0844723c */ /* 0x060fec0000041844 */
[C---:B------:R-:W-:Y:S01]  /*200f0*/  HMMA.16816.F32.BF16 R52, R8.reuse, R46, R52 ;  /* 0x0000002e0834723c */ /* 0x040fe20000041834 */
[----:B------:R-:W3:Y:S05]  /*20100*/  LDSM.16.MT88.4 R44, [R222+0xd000] ;  /* 0x00d00000de2c783b */ /* 0x000eea0000004200 */
[C---:B--2---:R-:W-:Y:S01]  /*20110*/  HMMA.16816.F32.BF16 R32, R8.reuse, R22, R28 ;  /* 0x000000160820723c */ /* 0x044fe2000004181c */
[-CC-:B-1----:R-:W-:Y:S01]  /*20120*/  FFMA.FTZ R2, R90, R0.reuse, -R3.reuse ;  /* 0x000000005a027223 */ /* 0x182fe20000010803 */
[----:B------:R-:W1:Y:S03]  /*20130*/  LDSM.16.MT88.4 R28, [R225+0xd000] ;  /* 0x00d00000e11c783b */ /* 0x000e660000004200 */
[----:B------:R2:W-:Y:S01]  /*20140*/  MUFU.EX2 R143, R2 ;  /* 0x00000002008f7308 */ /* 0x0005e20000000800 */
[C---:B------:R-:W-:Y:S01]  /*20150*/  HMMA.16816.F32.BF16 R64, R8.reuse, R20, R64 ;  /* 0x000000140840723c */ /* 0x040fe20000041840 */
[----:B------:R-:W4:Y:S05]  /*20160*/  LDSM.16.MT88.4 R20, [R223+0xd000] ;  /* 0x00d00000df14783b */ /* 0x000f2a0000004200 */
[C---:B------:R-:W-:Y:S06]  /*20170*/  HMMA.16816.F32.BF16 R72, R8.reuse, R16, R72 ;  /* 0x000000100848723c */ /* 0x040fec0000041848 */
[----:B------:R-:W-:Y:S01]  /*20180*/  HMMA.16816.F32.BF16 R24, R8, R18, R24 ;  /* 0x000000120818723c */ /* 0x000fe20000041818 */
[----:B------:R-:W5:Y:S01]  /*20190*/  LDSM.16.MT88.4 R16, [R224+0xd000] ;  /* 0x00d00000e010783b */ /* 0x000f620000004200 */
[----:B--2---:R-:W-:-:S04]  /*201a0*/  FFMA.FTZ R2, R130, R0, -R3 ;  /* 0x0000000082027223 */ /* 0x004fc80000010803 */
[C---:B------:R-:W-:Y:S01]  /*201b0*/  HMMA.16816.F32.BF16 R76, R8.reuse, R36, R76 ;  /* 0x00000024084c723c */ /* 0x040fe2000004184c */
[----:B------:R2:W-:Y:S05]  /*201c0*/  MUFU.EX2 R142, R2 ;  /* 0x00000002008e7308 */ /* 0x0005ea0000000800 */
[----:B------:R-:W-:Y:S07]  /*201d0*/  HMMA.16816.F32.BF16 R40, R8, R38, R40 ;  /* 0x000000260828723c */ /* 0x000fee0000041828 */
[----:B------:R-:W-:-:S02]  /*201e0*/  F2FP.BF16.F32.PACK_AB R9, R158, R160 ;  /* 0x000000a09e09723e */ /* 0x000fc400000010ff */
[----:B------:R-:W-:Y:S01]  /*201f0*/  F2FP.BF16.F32.PACK_AB R11, R153, R154 ;  /* 0x0000009a990b723e */ /* 0x000fe200000010ff */
        /* <DEDUP_REMOVED lines=26> */
[C---:B-----5:R-:W-:Y:S01]  /*203a0*/  HMMA.16816.F32.BF16 R76, R12.reuse, R16, R76 ;  /* 0x000000100c4c723c */ /* 0x060fe2000004184c */
[----:B------:R2:W-:Y:S05]  /*203b0*/  MUFU.EX2 R144, R2 ;  /* 0x0000000200907308 */ /* 0x0005ea0000000800 */
[----:B------:R-:W-:Y:S01]  /*203c0*/  HMMA.16816.F32.BF16 R20, R12, R18, R40 ;  /* 0x000000120c14723c */ /* 0x000fe20000041828 */
[----:B------:R-:W5:Y:S04]  /*203d0*/  LDSM.16.MT88.4 R16, [R224+0xd800] ;  /* 0x00d80000e010783b */ /* 0x000f680000004200 */
        /* <DEDUP_REMOVED lines=9> */
[----:B---3--:R-:W-:Y:S02]  /*20470*/  F2FP.BF16.F32.PACK_AB R8, R131, R128 ;  /* 0x000000808308723e */ /* 0x008fe400000010ff */
[----:B------:R-:W-:-:S03]  /*20480*/  MOV R196, R94 ;  /* 0x0000005e00c47202 */ /* 0x000fc60000000f00 */
        /* <DEDUP_REMOVED lines=15> */
[----:B-----5:R-:W-:Y:S01]  /*20580*/  HMMA.16816.F32.BF16 R76, R8, R16, R76 ;  /* 0x00000010084c723c */ /* 0x020fe2000004184c */
[----:B-1----:R-:W-:-:S05]  /*20590*/  FFMA.FTZ R2, R119, R0, -R3 ;  /* 0x0000000077027223 */ /* 0x002fca0000010803 */
[C---:B------:R-:W-:Y:S01]  /*205a0*/  HMMA.16816.F32.BF16 R28, R8.reuse, R18, R20 ;  /* 0x00000012081c723c */ /* 0x040fe20000041814 */
[----:B------:R-:W1:Y:S01]  /*205b0*/  LDSM.16.MT88.4 R16, [R224+0xe000] ;  /* 0x00e00000e010783b */ /* 0x000e620000004200 */
[----:B------:R4:W-:Y:S03]  /*205c0*/  MUFU.EX2 R133, R2 ;  /* 0x0000000200857308 */ /* 0x0009e60000000800 */
[----:B------:R-:W5:Y:S01]  /*205d0*/  LDSM.16.MT88.4 R20, [R222+0xe800] ;  /* 0x00e80000de14783b */ /* 0x000f620000004200 */
        /* <DEDUP_REMOVED lines=9> */
[----:B----4-:R-:W-:Y:S02]  /*20670*/  F2FP.BF16.F32.PACK_AB R12, R119, R125 ;  /* 0x0000007d770c723e */ /* 0x010fe400000010ff */
[----:B------:R-:W-:-:S03]  /*20680*/  MOV R132, R98 ;  /* 0x0000006200847202 */ /* 0x000fc60000000f00 */
        /* <DEDUP_REMOVED lines=10> */
[-CC-:B--2---:R-:W-:Y:S01]  /*20730*/  FFMA.FTZ R2, R124, R0.reuse, -R3.reuse ;  /* 0x000000007c027223 */ /* 0x184fe20000010803 */
[----:B------:R-:W2:Y:S03]  /*20740*/  LDSM.16.MT88.4 R36, [R224+0xe800] ;  /* 0x00e80000e024783b */ /* 0x000ea60000004200 */
[----:B------:R5:W-:Y:S01]  /*20750*/  MUFU.EX2 R124, R2 ;  /* 0x00000002007c7308 */ /* 0x000be20000000800 */
[C---:B------:R-:W-:Y:S06]  /*20760*/  HMMA.16816.F32.BF16 R64, R12.reuse, R40, R64 ;  /* 0x000000280c40723c */ /* 0x040fec0000041840 */
[C---:B------:R-:W-:Y:S01]  /*20770*/  HMMA.16816.F32.BF16 R56, R12.reuse, R42, R48 ;  /* 0x0000002a0c38723c */ /* 0x040fe20000041830 */
[----:B------:R-:W2:Y:S05]  /*20780*/  LDSM.16.MT88.4 R48, [R223+0xe800] ;  /* 0x00e80000df30783b */ /* 0x000eaa0000004200 */
[----:B-1----:R-:W-:Y:S01]  /*20790*/  HMMA.16816.F32.BF16 R76, R12, R16, R76 ;  /* 0x000000100c4c723c */ /* 0x002fe2000004184c */
[----:B-----5:R-:W-:Y:S01]  /*207a0*/  FFMA.FTZ R2, R114, R0, -R3 ;  /* 0x0000000072027223 */ /* 0x020fe20000010803 */
[----:B------:R-:W-:-:S04]  /*207b0*/  MOV R114, R172 ;  /* 0x000000ac00727202 */ /* 0x000fc80000000f00 */
[----:B------:R-:W-:Y:S01]  /*207c0*/  HMMA.16816.F32.BF16 R40, R12, R18, R28 ;  /* 0x000000120c28723c */ /* 0x000fe2000004181c */
[----:B----4-:R-:W-:Y:S01]  /*207d0*/  F2FP.BF16.F32.PACK_AB R17, R126, R133 ;  /* 0x000000857e11723e */ /* 0x010fe200000010ff */
[----:B------:R1:W4:Y:S01]  /*207e0*/  MUFU.EX2 R112, R2 ;  /* 0x0000000200707308 */ /* 0x0003220000000800 */
[----:B------:R-:W-:-:S03]  /*207f0*/  MOV R172, R83 ;  /* 0x0000005300ac7202 */ /* 0x000fc60000000f00 */
[----:B------:R-:W-:Y:S01]  /*20800*/  HMMA.16816.F32.BF16 R72, R12, R32, R72 ;  /* 0x000000200c48723c */ /* 0x000fe20000041848 */
[----:B------:R-:W-:Y:S01]  /*20810*/  LDSM.16.MT88.4 R12, [R225+0xf000] ;  /* 0x00f00000e10c783b */ /* 0x000fe20000004200 */
[--C-:B-1----:R-:W-:Y:S01]  /*20820*/  FFMA.FTZ R2, R176, R0, -R5.reuse ;  /* 0x00000000b0027223 */ /* 0x102fe20000010805 */
[----:B----4-:R-:W-:Y:S02]  /*20830*/  F2FP.BF16.F32.PACK_AB R19, R112, R124 ;  /* 0x0000007c7013723e */ /* 0x010fe400000010ff */
[----:B------:R-:W-:Y:S01]  /*20840*/  MOV R176, R81 ;  /* 0x0000005100b07202 */ /* 0x000fe20000000f00 */
        /* <DEDUP_REMOVED lines=31> */
[----:B------:R1:W5:Y:S02]  /*20a40*/  MUFU.EX2 R103, R2 ;  /* 0x0000000200677308 */ /* 0x0003640000000800 */
[----:B-1----:R-:W-:Y:S01]  /*20a50*/  FFMA.FTZ R2, R184, R0, -R5 ;  /* 0x00000000b8027223 */ /* 0x002fe20000010805 */
[----:B-----5:R-:W-:-:S05]  /*20a60*/  F2FP.BF16.F32.PACK_AB R16, R103, R101 ;  /* 0x000000656710723e */ /* 0x020fca00000010ff */
[----:B------:R1:W-:Y:S02]  /*20a70*/  MUFU.EX2 R100, R2 ;  /* 0x0000000200647308 */ /* 0x0003e40000000800 */
[----:B-1----:R-:W-:-:S06]  /*20a80*/  FFMA.FTZ R2, R122, R0, -R5 ;  /* 0x000000007a027223 */ /* 0x002fcc0000010805 */
[----:B------:R1:W5:Y:S02]  /*20a90*/  MUFU.EX2 R99, R2 ;  /* 0x0000000200637308 */ /* 0x0003640000000800 */
[----:B-1----:R-:W-:Y:S01]  /*20aa0*/  FFMA.FTZ R2, R121, R0, -R3 ;  /* 0x0000000079027223 */ /* 0x002fe20000010803 */
[----:B-----5:R-:W-:-:S05]  /*20ab0*/  F2FP.BF16.F32.PACK_AB R18, R99, R100 ;  /* 0x000000646312723e */ /* 0x020fca00000010ff */
[----:B------:R1:W5:Y:S02]  /*20ac0*/  MUFU.EX2 R104, R2 ;  /* 0x0000000200687308 */ /* 0x0003640000000800 */
[C---:B----4-:R-:W-:Y:S06]  /*20ad0*/  HMMA.16816.F32.BF16 R68, R16.reuse, R20, R68 ;  /* 0x000000141044723c */ /* 0x050fec0000041844 */
[C---:B------:R-:W-:Y:S01]  /*20ae0*/  HMMA.16816.F32.BF16 R52, R16.reuse, R22, R32 ;  /* 0x000000161034723c */ /* 0x040fe20000041820 */
[----:B------:R-:W4:Y:S05]  /*20af0*/  LDSM.16.MT88.4 R20, [R225+0xf800] ;  /* 0x00f80000e114783b */ /* 0x000f2a0000004200 */
[----:B------:R-:W-:Y:S01]  /*20b00*/  HMMA.16816.F32.BF16 R40, R16, R12, R28 ;  /* 0x0000000c1028723c */ /* 0x000fe2000004181c */
[----:B-1----:R-:W-:-:S04]  /*20b10*/  FFMA.FTZ R2, R182, R0, -R3 ;  /* 0x00000000b6027223 */ /* 0x002fc80000010803 */
[----:B------:R1:W-:Y:S01]  /*20b20*/  MUFU.EX2 R102, R2 ;  /* 0x0000000200667308 */ /* 0x0003e20000000800 */
[----:B------:R-:W-:Y:S01]  /*20b30*/  HMMA.16816.F32.BF16 R32, R16, R14, R24 ;  /* 0x0000000e1020723c */ /* 0x000fe20000041818 */
[----:B------:R-:W-:-:S05]  /*20b40*/  F2FP.BF16.F32.PACK_AB R13, R110, R111 ;  /* 0x0000006f6e0d723e */ /* 0x000fca00000010ff */
[----:B--2---:R-:W-:Y:S01]  /*20b50*/  HMMA.16816.F32.BF16 R76, R16, R36, R76 ;  /* 0x00000024104c723c */ /* 0x004fe2000004184c */
[----:B-----5:R-:W-:-:S05]  /*20b60*/  F2FP.BF16.F32.PACK_AB R15, R104, R109 ;  /* 0x0000006d680f723e */ /* 0x020fca00000010ff */
        /* <DEDUP_REMOVED lines=19> */
[C---:B------:R-:W-:Y:S06]  /*20ca0*/  HMMA.16816.F32.BF16 R32, R12.reuse, R8, R28 ;  /* 0x000000080c20723c */ /* 0x040fec000004181c */
[----:B------:R-:W-:Y:S01]  /*20cb0*/  HMMA.16816.F32.BF16 R28, R12, R10, R24 ;  /* 0x0000000a0c1c723c */ /* 0x000fe20000041818 */
[----:B-1----:R-:W-:Y:S01]  /*20cc0*/  FFMA.FTZ R2, R175, R0, -R3 ;  /* 0x00000000af027223 */ /* 0x002fe20000010803 */
[----:B------:R-:W1:Y:S01]  /*20cd0*/  LDSM.16.MT88.4 R24, [R223+0x10000] ;  /* 0x01000000df18783b */ /* 0x000e620000004200 */
[----:B------:R-:W-:-:S02]  /*20ce0*/  F2FP.BF16.F32.PACK_AB R9, R98, R102 ;  /* 0x000000666209723e */ /* 0x000fc400000010ff */
[----:B------:R3:W4:Y:S01]  /*20cf0*/  MUFU.EX2 R92, R2 ;  /* 0x00000002005c7308 */ /* 0x0007220000000800 */
[C---:B------:R-:W-:Y:S01]  /*20d00*/  HMMA.16816.F32.BF16 R56, R12.reuse, R50, R52 ;  /* 0x000000320c38723c */ /* 0x040fe20000041834 */
[----:B------:R-:W5:Y:S05]  /*20d10*/  LDSM.16.MT88.4 R52, [R222+0x10000] ;  /* 0x01000000de34783b */ /* 0x000f6a0000004200 */
[C---:B------:R-:W-:Y:S06]  /*20d20*/  HMMA.16816.F32.BF16 R68, R12.reuse, R48, R68 ;  /* 0x000000300c44723c */ /* 0x040fec0000041844 */
[----:B------:R-:W-:Y:S01]  /*20d30*/  HMMA.16816.F32.BF16 R48, R12, R20, R40 ;  /* 0x000000140c30723c */ /* 0x000fe20000041828 */
[----:B------:R-:W5:Y:S01]  /*20d40*/  LDSM.16.MT88.4 R40, [R225+0x10000] ;  /* 0x01000000e128783b */ /* 0x000f620000004200 */
        /* <DEDUP_REMOVED lines=20> */
[C---:B-----5:R-:W-:Y:S06]  /*20e90*/  HMMA.16816.F32.BF16 R68, R8.reuse, R52, R68 ;  /* 0x000000340844723c */ /* 0x060fec0000041844 */
[C---:B------:R-:W-:Y:S01]  /*20ea0*/  HMMA.16816.F32.BF16 R56, R8.reuse, R54, R56 ;  /* 0x000000360838723c */ /* 0x040fe20000041838 */
[----:B--2---:R-:W-:Y:S01]  /*20eb0*/  FFMA.FTZ R2, R4, R6, R243 ;  /* 0x0000000604027223 */ /* 0x004fe200000100f3 */
[----:B------:R-:W-:Y:S01]  /*20ec0*/  FFMA.FTZ R6, R132, R7, R235 ;  /* 0x0000000784067223 */ /* 0x000fe200000100eb */
[----:B------:R-:W-:Y:S01]  /*20ed0*/  FFMA.FTZ R4, R195, R0, -R3 ;  /* 0x00000000c3047223 */ /* 0x000fe20000010803 */
[----:B------:R-:W-:Y:S01]  /*20ee0*/  MOV R132, R173 ;  /* 0x000000ad00847202 */ /* 0x000fe20000000f00 */
[----:B------:R-:W-:Y:S01]  /*20ef0*/  FADD.FTZ R7, R245, R2 ;  /* 0x00000002f5077221 */ /* 0x000fe20000010000 */
        /* <DEDUP_REMOVED lines=14> */
[----:B---3--:R-:W-:Y:S01]  /*20fe0*/  HMMA.16816.F32.BF16 R40, R8, R12, R76 ;  /* 0x0000000c0828723c */ /* 0x008fe2000004184c */
[----:B-----5:R-:W-:-:S05]  /*20ff0*/  FFMA.FTZ R2, R185, R0, -R5 ;  /* 0x00000000b9027223 */ /* 0x020fca0000010805 */
[----:B------:R-:W-:Y:S01]  /*21000*/  HMMA.16816.F32.BF16 R28, R8, R14, R16 ;  /* 0x0000000e081c723c */ /* 0x000fe20000041810 */
[----:B------:R1:W3:Y:S01]  /*21010*/  MUFU.EX2 R81, R2 ;  /* 0x0000000200517308 */ /* 0x0002e20000000800 */
[----:B------:R-:W5:Y:S04]  /*21020*/  LDSM.16.MT88.4 R12, [R223+0x10800] ;  /* 0x01080000df0c783b */ /* 0x000f680000004200 */
[----:B------:R-:W5:Y:S01]  /*21030*/  LDSM.16.MT88.4 R16, [R224+0x10800] ;  /* 0x01080000e010783b */ /* 0x000f620000004200 */
[----:B----4-:R-:W-:Y:S01]  /*21040*/  F2FP.BF16.F32.PACK_AB R9, R85, R91 ;  /* 0x0000005b5509723e */ /* 0x010fe200000010ff */
[----:B-1----:R-:W-:Y:S01]  /*21050*/  FADD.FTZ R2, R250, R4 ;  /* 0x00000004fa027221 */ /* 0x002fe20000010000 */
[----:B------:R-:W-:Y:S01]  /*21060*/  FFMA.FTZ R4, R202, R0, -R5 ;  /* 0x00000000ca047223 */ /* 0x000fe20000010805 */
[----:B---3--:R-:W-:-:S02]  /*21070*/  F2FP.BF16.F32.PACK_AB R8, R81, R83 ;  /* 0x000000535108723e */ /* 0x008fc400000010ff */
[----:B------:R-:W-:Y:S01]  /*21080*/  FADD.FTZ R2, R251, R2 ;  /* 0x00000002fb027221 */ /* 0x000fe20000010000 */
[----:B------:R1:W-:Y:S03]  /*21090*/  MUFU.EX2 R80, R4 ;  /* 0x0000000400507308 */ /* 0x0003e60000000800 */
[----:B------:R-:W-:-:S04]  /*210a0*/  FADD.FTZ R2, R252, R2 ;  /* 0x00000002fc027221 */ /* 0x000fc80000010000 */
[----:B------:R-:W-:-:S04]  /*210b0*/  FADD.FTZ R2, R176, R2 ;  /* 0x00000002b0027221 */ /* 0x000fc80000010000 */
[----:B------:R-:W-:-:S04]  /*210c0*/  FADD.FTZ R2, R114, R2 ;  /* 0x0000000272027221 */ /* 0x000fc80000010000 */
[----:B------:R-:W-:Y:S01]  /*210d0*/  FADD.FTZ R2, R132, R2 ;  /* 0x0000000284027221 */ /* 0x000fe20000010000 */
[----:B-1----:R-:W-:Y:S01]  /*210e0*/  FADD.FTZ R4, R236, R6 ;  /* 0x00000006ec047221 */ /* 0x002fe20000010000 */
[----:B------:R-:W-:Y:S02]  /*210f0*/  FFMA.FTZ R6, R189, R0, -R5 ;  /* 0x00000000bd067223 */ /* 0x000fe40000010805 */
[----:B------:R-:W-:Y:S01]  /*21100*/  FADD.FTZ R2, R168, R2 ;  /* 0x00000002a8027221 */ /* 0x000fe20000010000 */
[----:B------:R-:W-:Y:S01]  /*21110*/  FADD.FTZ R4, R234, R4 ;  /* 0x00000004ea047221 */ /* 0x000fe20000010000 */
[----:B------:R1:W3:Y:S03]  /*21120*/  MUFU.EX2 R75, R6 ;  /* 0x00000006004b7308 */ /* 0x0002e60000000800 */
[----:B------:R-:W-:-:S04]  /*21130*/  FADD.FTZ R4, R232, R4 ;  /* 0x00000004e8047221 */ /* 0x000fc80000010000 */
[----:B------:R-:W-:-:S04]  /*21140*/  FADD.FTZ R4, R214, R4 ;  /* 0x00000004d6047221 */ /* 0x000fc80000010000 */
[----:B------:R-:W-:-:S04]  /*21150*/  FADD.FTZ R4, R218, R4 ;  /* 0x00000004da047221 */ /* 0x000fc80000010000 */
[----:B------:R-:W-:Y:S01]  /*21160*/  FADD.FTZ R7, R217, R4 ;  /* 0x00000004d9077221 */ /* 0x000fe20000010000 */
[-CC-:B------:R-:W-:Y:S01]  /*21170*/  FFMA.FTZ R4, R205, R0.reuse, -R3.reuse ;  /* 0x00000000cd047223 */ /* 0x180fe20000010803 */
[----:B-1----:R-:W-:Y:S01]  /*21180*/  FFMA.FTZ R6, R190, R0, -R3 ;  /* 0x00000000be067223 */ /* 0x002fe20000010803 */
        /* <DEDUP_REMOVED lines=22> */
[----:B------:R-:W-:Y:S02]  /*212f0*/  LDSM.16.MT88.4 R20, [R225+0x11000] ;  /* 0x01100000e114783b */ /* 0x000fe40000004200 */
        /* <DEDUP_REMOVED lines=17> */
[----:B-----5:R-:W-:Y:S02]  /*21410*/  HMMA.16816.F32.BF16 R36, R8, R12, R36 ;  /* 0x0000000c0824723c */ /* 0x020fe40000041824 */
        /* <DEDUP_REMOVED lines=8> */
[----:B--2---:R-:W-:Y:S02]  /*214a0*/  FFMA.FTZ R4, R197, R0, -R5 ;  /* 0x00000000c5047223 */ /* 0x004fe40000010805 */
[----:B------:R-:W-:Y:S01]  /*214b0*/  FADD.FTZ R2, R166, R2 ;  /* 0x00000002a6027221 */ /* 0x000fe20000010000 */
[----:B------:R-:W-:Y:S01]  /*214c0*/  FADD.FTZ R6, R62, R6 ;  /* 0x000000063e067221 */ /* 0x000fe20000010000 */
[----:B------:R-:W-:Y:S01]  /*214d0*/  HMMA.16816.F32.BF16 R40, R8, R16, R40 ;  /* 0x000000100828723c */ /* 0x000fe20000041828 */
[----:B------:R2:W5:Y:S01]  /*214e0*/  MUFU.EX2 R65, R4 ;  /* 0x0000000400417308 */ /* 0x0005620000000800 */
[----:B------:R-:W-:Y:S01]  /*214f0*/  FADD.FTZ R2, R165, R2 ;  /* 0x00000002a5027221 */ /* 0x000fe20000010000 */
[----:B------:R-:W-:-:S03]  /*21500*/  FADD.FTZ R6, R137, R6 ;  /* 0x0000000689067221 */ /* 0x000fc60000010000 */
[----:B------:R-:W-:Y:S01]  /*21510*/  HMMA.16816.F32.BF16 R28, R8, R18, R28 ;  /* 0x00000012081c723c */ /* 0x000fe2000004181c */
[----:B------:R-:W-:Y:S01]  /*21520*/  FADD.FTZ R6, R136, R6 ;  /* 0x0000000688067221 */ /* 0x000fe20000010000 */
[----:B------:R-:W4:Y:S03]  /*21530*/  LDSM.16.MT88.4 R16, [R223+0x11000] ;  /* 0x01100000df10783b */ /* 0x000f260000004200 */
[----:B------:R-:W-:Y:S02]  /*21540*/  FADD.FTZ R6, R128, R6 ;  /* 0x0000000680067221 */ /* 0x000fe40000010000 */
[----:B---3--:R-:W-:Y:S01]  /*21550*/  F2FP.BF16.F32.PACK_AB R9, R67, R73 ;  /* 0x000000494309723e */ /* 0x008fe200000010ff */
[----:B--2---:R-:W-:Y:S01]  /*21560*/  FFMA.FTZ R4, R211, R0, -R5 ;  /* 0x00000000d3047223 */ /* 0x004fe20000010805 */
[----:B-----5:R-:W-:-:S03]  /*21570*/  F2FP.BF16.F32.PACK_AB R8, R65, R66 ;  /* 0x000000424108723e */ /* 0x020fc600000010ff */
        /* <DEDUP_REMOVED lines=10> */
[----:B------:R2:W3:Y:S03]  /*21620*/  MUFU.EX2 R55, R2 ;  /* 0x0000000200377308 */ /* 0x0004e60000000800 */
[C---:B-1----:R-:W-:Y:S06]  /*21630*/  HMMA.16816.F32.BF16 R136, R8.reuse, R24, R68 ;  /* 0x000000180888723c */ /* 0x042fec0000041844 */
[C---:B------:R-:W-:Y:S06]  /*21640*/  HMMA.16816.F32.BF16 R24, R8.reuse, R26, R56 ;  /* 0x0000001a0818723c */ /* 0x040fec0000041838 */
[C---:B------:R-:W-:Y:S01]  /*21650*/  HMMA.16816.F32.BF16 R44, R8.reuse, R22, R44 ;  /* 0x00000016082c723c */ /* 0x040fe2000004182c */
[----:B--2---:R-:W-:Y:S01]  /*21660*/  FADD.FTZ R2, R158, R4 ;  /* 0x000000049e027221 */ /* 0x004fe20000010000 */
[----:B------:R-:W-:Y:S01]  /*21670*/  FADD.FTZ R4, R131, R6 ;  /* 0x0000000683047221 */ /* 0x000fe20000010000 */
[-CC-:B------:R-:W-:Y:S01]  /*21680*/  FFMA.FTZ R6, R213, R0.reuse, -R3.reuse ;  /* 0x00000000d5067223 */ /* 0x180fe20000010803 */
[-C--:B------:R-:W-:Y:S01]  /*21690*/  FFMA.FTZ R3, R209, R0.reuse, -R3 ;  /* 0x00000000d1037223 */ /* 0x080fe20000010803 */
[----:B------:R-:W-:Y:S01]  /*216a0*/  FADD.FTZ R2, R154, R2 ;  /* 0x000000029a027221 */ /* 0x000fe20000010000 */
[----:B------:R-:W-:Y:S01]  /*216b0*/  FADD.FTZ R4, R130, R4 ;  /* 0x0000000482047221 */ /* 0x000fe20000010000 */
[----:B------:R1:W-:Y:S01]  /*216c0*/  MUFU.EX2 R53, R6 ;  /* 0x0000000600357308 */ /* 0x0003e20000000800 */
[----:B------:R-:W-:Y:S01]  /*216d0*/  LDSM.16.MT88.4 R156, [R223+0x11800] ;  /* 0x01180000df9c783b */ /* 0x000fe20000004200 */
[----:B------:R-:W-:Y:S01]  /*216e0*/  FADD.FTZ R2, R153, R2 ;  /* 0x0000000299027221 */ /* 0x000fe20000010000 */
[----:B------:R-:W-:Y:S01]  /*216f0*/  FADD.FTZ R4, R127, R4 ;  /* 0x000000047f047221 */ /* 0x000fe20000010000 */
[C---:B----4-:R-:W-:Y:S01]  /*21700*/  HMMA.16816.F32.BF16 R40, R8.reuse, R12, R40 ;  /* 0x0000000c0828723c */ /* 0x050fe20000041828 */
[----:B------:R-:W-:Y:S01]  /*21710*/  LDSM.16.MT88.4 R152, [R225+0x11800] ;  /* 0x01180000e198783b */ /* 0x000fe20000004200 */
[----:B------:R-:W-:Y:S01]  /*21720*/  FADD.FTZ R2, R147, R2 ;  /* 0x0000000293027221 */ /* 0x000fe20000010000 */
[----:B------:R-:W-:Y:S01]  /*21730*/  FADD.FTZ R4, R125, R4 ;  /* 0x000000047d047221 */ /* 0x000fe20000010000 */
[----:B------:R-:W2:Y:S01]  /*21740*/  MUFU.EX2 R3, R3 ;  /* 0x0000000300037308 */ /* 0x000ea20000000800 */
[----:B---3--:R-:W-:Y:S01]  /*21750*/  F2FP.BF16.F32.PACK_AB R161, R54, R55 ;  /* 0x0000003736a1723e */ /* 0x008fe200000010ff */
[----:B------:R-:W-:Y:S01]  /*21760*/  FADD.FTZ R2, R143, R2 ;  /* 0x000000028f027221 */ /* 0x000fe20000010000 */
[----:B------:R-:W-:Y:S01]  /*21770*/  FADD.FTZ R4, R119, R4 ;  /* 0x0000000477047221 */ /* 0x000fe20000010000 */
[----:B------:R-:W-:Y:S02]  /*21780*/  HMMA.16816.F32.BF16 R28, R8, R14, R28 ;  /* 0x0000000e081c723c */ /* 0x000fe4000004181c */
[----:B------:R-:W-:Y:S01]  /*21790*/  FADD.FTZ R2, R142, R2 ;  /* 0x000000028e027221 */ /* 0x000fe20000010000 */
[----:B------:R-:W-:Y:S01]  /*217a0*/  FADD.FTZ R4, R118, R4 ;  /* 0x0000000476047221 */ /* 0x000fe20000010000 */
[----:B-1----:R-:W-:-:S02]  /*217b0*/  FFMA.FTZ R6, R215, R0, -R5 ;  /* 0x00000000d7067223 */ /* 0x002fc40000010805 */
[----:B------:R-:W-:Y:S01]  /*217c0*/  FADD.FTZ R2, R146, R2 ;  /* 0x0000000292027221 */ /* 0x000fe20000010000 */
[----:B------:R-:W-:Y:S01]  /*217d0*/  FADD.FTZ R4, R113, R4 ;  /* 0x0000000471047221 */ /* 0x000fe20000010000 */
[C---:B------:R-:W-:Y:S01]  /*217e0*/  HMMA.16816.F32.BF16 R140, R8.reuse, R20, R48 ;  /* 0x00000014088c723c */ /* 0x040fe20000041830 */
[----:B------:R1:W-:Y:S01]  /*217f0*/  MUFU.EX2 R52, R6 ;  /* 0x0000000600347308 */ /* 0x0003e20000000800 */
[----:B------:R-:W-:Y:S01]  /*21800*/  FADD.FTZ R2, R145, R2 ;  /* 0x0000000291027221 */ /* 0x000fe20000010000 */
[----:B------:R-:W-:Y:S01]  /*21810*/  FADD.FTZ R4, R108, R4 ;  /* 0x000000046c047221 */ /* 0x000fe20000010000 */
[----:B--2---:R-:W-:Y:S02]  /*21820*/  F2FP.BF16.F32.PACK_AB R163, R3, R53 ;  /* 0x0000003503a3723e */ /* 0x004fe400000010ff */
[----:B------:R-:W-:Y:S01]  /*21830*/  FADD.FTZ R2, R144, R2 ;  /* 0x0000000290027221 */ /* 0x000fe20000010000 */
[----:B------:R-:W-:Y:S01]  /*21840*/  FADD.FTZ R4, R107, R4 ;  /* 0x000000046b047221 */ /* 0x000fe20000010000 */
[----:B------:R-:W2:Y:S02]  /*21850*/  LDSM.16.MT88.4 R144, [R222+0x11800] ;  /* 0x01180000de90783b */ /* 0x000ea40000004200 */
[----:B------:R-:W-:Y:S01]  /*21860*/  FADD.FTZ R2, R148, R2 ;  /* 0x0000000294027221 */ /* 0x000fe20000010000 */
[----:B------:R-:W-:Y:S01]  /*21870*/  FADD.FTZ R4, R106, R4 ;  /* 0x000000046a047221 */ /* 0x000fe20000010000 */
[----:B------:R-:W-:Y:S02]  /*21880*/  HMMA.16816.F32.BF16 R148, R8, R16, R36 ;  /* 0x000000100894723c */ /* 0x000fe40000041824 */
[----:B------:R-:W-:Y:S01]  /*21890*/  FADD.FTZ R2, R134, R2 ;  /* 0x0000000286027221 */ /* 0x000fe20000010000 */
[----:B------:R-:W-:Y:S01]  /*218a0*/  FADD.FTZ R4, R105, R4 ;  /* 0x0000000469047221 */ /* 0x000fe20000010000 */
[----:B-1----:R-:W-:-:S02]  /*218b0*/  FFMA.FTZ R6, R206, R0, -R5 ;  /* 0x00000000ce067223 */ /* 0x002fc40000010805 */
[----:B------:R-:W-:Y:S01]  /*218c0*/  FADD.FTZ R2, R133, R2 ;  /* 0x0000000285027221 */ /* 0x000fe20000010000 */
[----:B------:R-:W-:Y:S01]  /*218d0*/  HMMA.16816.F32.BF16 R16, R8, R18, R32 ;  /* 0x000000120810723c */ /* 0x000fe20000041820 */
[----:B------:R-:W-:Y:S01]  /*218e0*/  MOV R37, R87 ;  /* 0x0000005700257202 */ /* 0x000fe20000000f00 */
[----:B------:R1:W3:Y:S01]  /*218f0*/  MUFU.EX2 R48, R6 ;  /* 0x0000000600307308 */ /* 0x0002e20000000800 */
[----:B------:R-:W-:Y:S01]  /*21900*/  MOV R38, R82 ;  /* 0x0000005200267202 */ /* 0x000fe20000000f00 */
        /* <DEDUP_REMOVED lines=65> */
.L_x_2947:
[----:B-12---:R-:W2:Y:S02]  /*21d20*/  LDL R0, [R1+0x4] ;  /* 0x0000040001007983 */ /* 0x006ea40000100800 */
[----:B--2---:R-:W-:-:S13]  /*21d30*/  ISETP.GE.AND P0, PT, R0, 0x1, PT ;  /* 0x000000010000780c */ /* 0x004fda0003f06270 */
[----:B------:R-:W-:Y:S05]  /*21d40*/  @!P0 BRA `(.L_x_2956) ;  /* 0x0000006400988947 */ /* 0x000fea0003800000 */
[C---:B------:R-:W-:Y:S01]  /*21d50*/  SHF.L.U64.HI R237, R198.reuse, 0x5, R199 ;  /* 0x00000005c6ed7819 */ /* 0x040fe200000102c7 */
[----:B------:R-:W-:Y:S01]  /*21d60*/  IMAD.SHL.U32 R236, R198, 0x20, RZ ;  /* 0x00000020c6ec7824 */ /* 0x000fe200078e00ff */
[C---:B------:R-:W-:Y:S01]  /*21d70*/  SHF.L.U64.HI R235, R60.reuse, 0x5, R61 ;  /* 0x000000053ceb7819 */ /* 0x040fe2000001023d */
[----:B------:R-:W-:Y:S01]  /*21d80*/  IMAD.SHL.U32 R234, R60, 0x20, RZ ;  /* 0x000000203cea7824 */ /* 0x000fe200078e00ff */
[----:B------:R-:W-:Y:S01]  /*21d90*/  MOV R132, R37 ;  /* 0x0000002500847202 */ /* 0x000fe20000000f00 */
[----:B------:R-:W-:Y:S02]  /*21da0*/  IMAD.MOV.U32 R133, RZ, RZ, R38 ;  /* 0x000000ffff857224 */ /* 0x000fe400078e0026 */
.L_x_2965:
[----:B-1----:R-:W1:Y:S01]  /*21db0*/  LDC.64 R2, c[0x0][0x208] ;  /* 0x00008200ff027b82 */ /* 0x002e620000000a00 */
        /* <DEDUP_REMOVED lines=11> */
[C---:B-1----:R-:W-:Y:S02]  /*21e70*/  R2UR UR4, R2.reuse ;  /* 0x00000000020472ca */ /* 0x042fe400000e0000 */
        /* <DEDUP_REMOVED lines=8> */
[----:B---3--:R-:W2:Y:S01]  /*21f00*/  LD.E R4, desc[UR4][R134.64+0x170] ;  /* 0x0001700486047980 */ /* 0x008ea2000c101900 */
        /* <DEDUP_REMOVED lines=54> */
[----:B----4-:R-:W-:Y:S02]  /*22270*/  IMAD R0, R9, R11, RZ ;  /* 0x0000000b09007224 */ /* 0x010fe400078e02ff */
[----:B------:R-:W-:Y:S04]  /*22280*/  IMAD.WIDE.U32 R4, R11, R8, R4 ;  /* 0x000000080b047225 */ /* 0x000fe800078e0004 */
[----:B------:R-:W-:Y:S02]  /*22290*/  IMAD R8, R8, R6, R0 ;  /* 0x0000000608087224 */ /* 0x000fe400078e0200 */
[----:B------:R-:W-:Y:S02]  /*222a0*/  IMAD.MOV.U32 R0, RZ, RZ, R4 ;  /* 0x000000ffff007224 */ /* 0x000fe400078e0004 */
[----:B------:R-:W-:Y:S01]  /*222b0*/  IMAD.IADD R5, R5, 0x1, R8 ;  /* 0x0000000105057824 */ /* 0x000fe200078e0208 */
[----:B------:R-:W-:Y:S05]  /*222c0*/  BRA `(.L_x_2959) ;  /* 0x0000000000187947 */ /* 0x000fea0003800000 */
.L_x_2958:
[----:B-1----:R-:W-:Y:S02]  /*222d0*/  R2UR UR4, R2 ;  /* 0x00000000020472ca */ /* 0x002fe400000e0000 */
[----:B------:R-:W-:Y:S11]  /*222e0*/  R2UR UR5, R3 ;  /* 0x00000000030572ca */ /* 0x000ff600000e0000 */
[----:B------:R-:W-:Y:S02]  /*222f0*/  @!UPT UIADD3 URZ, URZ, URZ, URZ ;  /* 0x0000003f3f3ff290 */ /* 0x000fe4000fffe03f */
[----:B---3--:R-:W2:Y:S02]  /*22300*/  LD.E R0, desc[UR4][R134.64+0x40] ;  /* 0x0000400486007980 */ /* 0x008ea4000c101900 */
[----:B--2---:R-:W-:Y:S05]  /*22310*/  IMAD.U32 R0, R0, -0x100, RZ ;  /* 0xffffff0000007824 */ /* 0x004fea00078e00ff */
[----:B------:R-:W-:Y:S02]  /*22320*/  SHF.R.S32.HI R5, RZ, 0x1f, R0 ;  /* 0x0000001fff057819 */ /* 0x000fe40000011400 */
.L_x_2959:
[----:B------:R-:W-:Y:S05]  /*22330*/  BSYNC B0 ;  /* 0x0000000000007941 */ /* 0x000fea0003800000 */
.L_x_2957:
[----:B------:R-:W2:Y:S01]  /*22340*/  LDL.LU R9, [R1+0x18] ;  /* 0x0000180001097983 */ /* 0x000ea20000300800 */
[C---:B------:R-:W-:Y:S01]  /*22350*/  R2UR UR10, R2.reuse ;  /* 0x00000000020a72ca */ /* 0x040fe200000e0000 */
[----:B------:R-:W-:Y:S01]  /*22360*/  BSSY B1, `(.L_x_2960) ;  /* 0x00002b4000017945 */ /* 0x000fe20003800000 */
[C---:B------:R-:W-:Y:S01]  /*22370*/  R2UR UR11, R3.reuse ;  /* 0x00000000030b72ca */ /* 0x040fe200000e0000 */
[----:B------:R-:W3:Y:S01]  /*22380*/  LDL.LU R8, [R1+0x1c] ;  /* 0x00001c0001087983 */ /* 0x000ee20000300800 */
[C---:B------:R-:W-:Y:S02]  /*22390*/  R2UR UR4, R2.reuse ;  /* 0x00000000020472ca */ /* 0x040fe400000e0000 */
[C---:B------:R-:W-:Y:S02]  /*223a0*/  R2UR UR5, R3.reuse ;  /* 0x00000000030572ca */ /* 0x040fe400000e0000 */
[C---:B------:R-:W-:Y:S02]  /*223b0*/  R2UR UR8, R2.reuse ;  /* 0x00000000020872ca */ /* 0x040fe400000e0000 */
[C---:B------:R-:W-:Y:S02]  /*223c0*/  R2UR UR9, R3.reuse ;  /* 0x00000000030972ca */ /* 0x040fe400000e0000 */
[C---:B------:R-:W-:Y:S02]  /*223d0*/  R2UR UR12, R2.reuse ;  /* 0x00000000020c72ca */ /* 0x040fe400000e0000 */
[C---:B------:R-:W-:Y:S02]  /*223e0*/  R2UR UR13, R3.reuse ;  /* 0x00000000030d72ca */ /* 0x040fe400000e0000 */
[C---:B------:R-:W-:Y:S02]  /*223f0*/  R2UR UR16, R2.reuse ;  /* 0x00000000021072ca */ /* 0x040fe400000e0000 */
[C---:B------:R-:W-:Y:S02]  /*22400*/  R2UR UR17, R3.reuse ;  /* 0x00000000031172ca */ /* 0x040fe400000e0000 */
[----:B------:R-:W-:Y:S02]  /*22410*/  R2UR UR14, R2 ;  /* 0x00000000020e72ca */ /* 0x000fe400000e0000 */
[----:B------:R-:W-:Y:S02]  /*22420*/  R2UR UR15, R3 ;  /* 0x00000000030f72ca */ /* 0x000fe400000e0000 */
[----:B------:R-:W-:Y:S02]  /*22430*/  LEA R172, R231, R227, 0x1 ;  /* 0x000000e3e7ac7211 */ /* 0x000fe400078e08ff */
[C---:B---3--:R-:W-:Y:S04]  /*22440*/  LEA R8, P0, R0.reuse, R8, 0x1 ;  /* 0x0000000800087211 */ /* 0x048fe800078008ff */
[----:B--2---:R-:W-:Y:S01]  /*22450*/  LEA.HI.X R9, R0, R9, R5, 0x1, P0 ;  /* 0x0000000900097211 */ /* 0x004fe200000f0c05 */
[----:B------:R1:W-:Y:S01]  /*22460*/  STL [R1+0x1c], R8 ;  /* 0x00001c0801007387 */ /* 0x0003e20000100800 */
[----:B------:R-:W-:Y:S02]  /*22470*/  IADD3 R6, P0, R8, R236, RZ ;  /* 0x000000ec08067210 */ /* 0x000fe40007f1e0ff */
[----:B------:R-:W-:Y:S01]  /*22480*/  IADD3 R0, R220, R228, RZ ;  /* 0x000000e4dc007210 */ /* 0x000fe20007ffe0ff */
[----:B------:R-:W-:Y:S01]  /*22490*/  @!PT LDS RZ, [RZ] ;  /* 0x00000000fffff984 */ /* 0x000fe20000000800 */
[----:B------:R-:W-:Y:S01]  /*224a0*/  @!PT LDS RZ, [RZ] ;  /* 0x00000000fffff984 */ /* 0x000fe20000000800 */
[----:B------:R-:W-:Y:S01]  /*224b0*/  @!PT LDS RZ, [RZ] ;  /* 0x00000000fffff984 */ /* 0x000fe20000000800 */
[----:B------:R1:W-:Y:S01]  /*224c0*/  LDGSTS.E.BYPASS.LTC128B.128 [R233+0xa000], desc[UR10][R8.64] ;  /* 0x0a00000008e97fae */ /* 0x0003e2000b901d4a */
[-C--:B------:R-:W-:Y:S02]  /*224d0*/  IADD3.X R7, R9, R237.reuse, RZ, P0, !PT ;  /* 0x000000ed09077210 */ /* 0x080fe400007fe4ff */
[-C--:B------:R-:W-:Y:S04]  /*224e0*/  IADD3 R4, P0, R6, R236.reuse, RZ ;  /* 0x000000ec06047210 */ /* 0x080fe80007f1e0ff */
[-C--:B------:R-:W-:Y:S01]  /*224f0*/  IADD3.X R5, R7, R237.reuse, RZ, P0, !PT ;  /* 0x000000ed07057210 */ /* 0x080fe200007fe4ff */
[----:B------:R2:W-:Y:S01]  /*22500*/  LDGSTS.E.BYPASS.LTC128B.128 [R233+0xa800], desc[UR4][R6.64] ;  /* 0x0a80000006e97fae */ /* 0x0005e2000b901d44 */
[-C--:B------:R-:W-:Y:S04]  /*22510*/  IADD3 R12, P0, R4, R236.reuse, RZ ;  /* 0x000000ec040c7210 */ /* 0x080fe80007f1e0ff */
[-C--:B------:R-:W-:Y:S02]  /*22520*/  IADD3.X R13, R5, R237.reuse, RZ, P0, !PT ;  /* 0x000000ed050d7210 */ /* 0x080fe400007fe4ff */
[-C--:B------:R-:W-:Y:S01]  /*22530*/  IADD3 R14, P0, R12, R236.reuse, RZ ;  /* 0x000000ec0c0e7210 */ /* 0x080fe20007f1e0ff */
[----:B------:R-:W-:Y:S03]  /*22540*/  LDGSTS.E.BYPASS.LTC128B.128 [R233+0xb000], desc[UR8][R4.64] ;  /* 0x0b00000004e97fae */ /* 0x000fe6000b901d48 */
[-C--:B------:R-:W-:Y:S02]  /*22550*/  IADD3.X R15, R13, R237.reuse, RZ, P0, !PT ;  /* 0x000000ed0d0f7210 */ /* 0x080fe400007fe4ff */
[-C--:B------:R-:W-:Y:S03]  /*22560*/  IADD3 R10, P0, R14, R236.reuse, RZ ;  /* 0x000000ec0e0a7210 */ /* 0x080fe60007f1e0ff */
[----:B------:R3:W-:Y:S01]  /*22570*/  STL [R1+0x18], R9 ;  /* 0x0000180901007387 */ /* 0x0007e20000100800 */
[-C--:B------:R-:W-:Y:S02]  /*22580*/  IADD3.X R11, R15, R237.reuse, RZ, P0, !PT ;  /* 0x000000ed0f0b7210 */ /* 0x080fe400007fe4ff */
[-C--:B-1----:R-:W-:Y:S01]  /*22590*/  IADD3 R8, P0, R10, R236.reuse, RZ ;  /* 0x000000ec0a087210 */ /* 0x082fe20007f1e0ff */
[----:B------:R-:W-:Y:S08]  /*225a0*/  LDGSTS.E.BYPASS.LTC128B.128 [R233+0xb800], desc[UR10][R12.64] ;  /* 0x0b8000000ce97fae */ /* 0x000ff0000b901d4a */
[----:B------:R1:W-:Y:S08]  /*225b0*/  LDGSTS.E.BYPASS.LTC128B.128 [R233+0xc000], desc[UR4][R14.64] ;  /* 0x0c0000000ee97fae */ /* 0x0003f0000b901d44 */
[----:B------:R4:W-:Y:S01]  /*225c0*/  LDGSTS.E.BYPASS.LTC128B.128 [R233+0xc800], desc[UR8][R10.64] ;  /* 0x0c8000000ae97fae */ /* 0x0009e2000b901d48 */
[-C--:B---3--:R-:W-:Y:S02]  /*225d0*/  IADD3.X R9, R11, R237.reuse, RZ, P0, !PT ;  /* 0x000000ed0b097210 */ /* 0x088fe400007fe4ff */
[-C--:B--2---:R-:W-:Y:S05]  /*225e0*/  IADD3 R6, P0, R8, R236.reuse, RZ ;  /* 0x000000ec08067210 */ /* 0x084fea0007f1e0ff */
[----:B------:R2:W-:Y:S01]  /*225f0*/  LDGSTS.E.BYPASS.LTC128B.128 [R233+0xd000], desc[UR12][R8.64] ;  /* 0x0d00000008e97fae */ /* 0x0005e2000b901d4c */
[-C--:B------:R-:W-:Y:S07]  /*22600*/  IADD3.X R7, R9, R237.reuse, RZ, P0, !PT ;  /* 0x000000ed09077210 */ /* 0x080fee00007fe4ff */
[----:B------:R3:W-:Y:S01]  /*22610*/  LDGSTS.E.BYPASS.LTC128B.128 [R233+0xd800], desc[UR4][R6.64] ;  /* 0x0d80000006e97fae */ /* 0x0007e2000b901d44 */
[-C--:B-1----:R-:W-:Y:S04]  /*22620*/  IADD3 R14, P0, R6, R236.reuse, RZ ;  /* 0x000000ec060e7210 */ /* 0x082fe80007f1e0ff */
[-C--:B------:R-:W-:Y:S02]  /*22630*/  IADD3.X R15, R7, R237.reuse, RZ, P0, !PT ;  /* 0x000000ed070f7210 */ /* 0x080fe400007fe4ff */
[-C--:B------:R-:W-:Y:S03]  /*22640*/  IADD3 R4, P0, R14, R236.reuse, RZ ;  /* 0x000000ec0e047210 */ /* 0x080fe60007f1e0ff */
[----:B------:R-:W-:Y:S01]  /*22650*/  LDGSTS.E.BYPASS.LTC128B.128 [R233+0xe000], desc[UR10][R14.64] ;  /* 0x0e0000000ee97fae */ /* 0x000fe2000b901d4a */
[-C--:B------:R-:W-:Y:S02]  /*22660*/  IADD3.X R5, R15, R237.reuse, RZ, P0, !PT ;  /* 0x000000ed0f057210 */ /* 0x080fe400007fe4ff */
[-C--:B------:R-:W-:Y:S04]  /*22670*/  IADD3 R12, P0, R4, R236.reuse, RZ ;  /* 0x000000ec040c7210 */ /* 0x080fe80007f1e0ff */
[-C--:B------:R-:W-:Y:S01]  /*22680*/  IADD3.X R13, R5, R237.reuse, RZ, P0, !PT ;  /* 0x000000ed050d7210 */ /* 0x080fe200007fe4ff */
[----:B------:R1:W-:Y:S01]  /*22690*/  LDGSTS.E.BYPASS.LTC128B.128 [R233+0xe800], desc[UR8][R4.64] ;  /* 0x0e80000004e97fae */ /* 0x0003e2000b901d48 */
[-C--:B----4-:R-:W-:Y:S04]  /*226a0*/  IADD3 R10, P0, R12, R236.reuse, RZ ;  /* 0x000000ec0c0a7210 */ /* 0x090fe80007f1e0ff */
[-C--:B------:R-:W-:Y:S02]  /*226b0*/  IADD3.X R11, R13, R237.reuse, RZ, P0, !PT ;  /* 0x000000ed0d0b7210 */ /* 0x080fe400007fe4ff */
[-C--:B--2---:R-:W-:Y:S01]  /*226c0*/  IADD3 R8, P0, R10, R236.reuse, RZ ;  /* 0x000000ec0a087210 */ /* 0x084fe20007f1e0ff */
[----:B------:R2:W-:Y:S03]  /*226d0*/  LDGSTS.E.BYPASS.LTC128B.128 [R233+0xf000], desc[UR4][R12.64] ;  /* 0x0f0000000ce97fae */ /* 0x0005e6000b901d44 */
[-C--:B------:R-:W-:Y:S02]  /*226e0*/  IADD3.X R9, R11, R237.reuse, RZ, P0, !PT ;  /* 0x000000ed0b097210 */ /* 0x080fe400007fe4ff */
[-C--:B---3--:R-:W-:Y:S03]  /*226f0*/  IADD3 R6, P0, R8, R236.reuse, RZ ;  /* 0x000000ec08067210 */ /* 0x088fe60007f1e0ff */
[----:B------:R-:W-:Y:S01]  /*22700*/  LDGSTS.E.BYPASS.LTC128B.128 [R233+0xf800], desc[UR16][R10.64] ;  /* 0x0f8000000ae97fae */ /* 0x000fe2000b901d50 */
[-C--:B------:R-:W-:Y:S07]  /*22710*/  IADD3.X R7, R9, R237.reuse, RZ, P0, !PT ;  /* 0x000000ed09077210 */ /* 0x080fee00007fe4ff */
[----:B------:R3:W-:Y:S01]  /*22720*/  LDGSTS.E.BYPASS.LTC128B.128 [R233+0x10000], desc[UR14][R8.64] ;  /* 0x1000000008e97fae */ /* 0x0007e2000b901d4e */
[-C--:B-1----:R-:W-:Y:S04]  /*22730*/  IADD3 R4, P0, R6, R236.reuse, RZ ;  /* 0x000000ec06047210 */ /* 0x082fe80007f1e0ff */
[-C--:B------:R-:W-:Y:S03]  /*22740*/  IADD3.X R5, R7, R237.reuse, RZ, P0, !PT ;  /* 0x000000ed07057210 */ /* 0x080fe600007fe4ff */
[----:B------:R-:W-:Y:S01]  /*22750*/  LDGSTS.E.BYPASS.LTC128B.128 [R233+0x10800], desc[UR12][R6.64] ;  /* 0x1080000006e97fae */ /* 0x000fe2000b901d4c */
[----:B--2---:R-:W-:Y:S04]  /*22760*/  IADD3 R12, P0, R4, R236, RZ ;  /* 0x000000ec040c7210 */ /* 0x004fe80007f1e0ff */
[----:B------:R-:W-:Y:S03]  /*22770*/  IADD3.X R13, R5, R237, RZ, P0, !PT ;  /* 0x000000ed050d7210 */ /* 0x000fe600007fe4ff */
[----:B------:R1:W-:Y:S08]  /*22780*/  LDGSTS.E.BYPASS.LTC128B.128 [R233+0x11000], desc[UR10][R4.64] ;  /* 0x1100000004e97fae */ /* 0x0003f0000b901d4a */
[----:B------:R2:W-:Y:S08]  /*22790*/  LDGSTS.E.BYPASS.LTC128B.128 [R233+0x11800], desc[UR8][R12.64] ;  /* 0x118000000ce97fae */ /* 0x0005f0000b901d48 */
[----:B------:R-:W-:Y:S08]  /*227a0*/  LDSM.16.M88.4 R128, [R227] ;  /* 0x00000000e380783b */ /* 0x000ff00000000200 */
[----:B---3--:R-:W1:Y:S08]  /*227b0*/  LDSM.16.M88.4 R8, [R220+0x2000] ;  /* 0x00200000dc08783b */ /* 0x008e700000000200 */
[----:B------:R-:W2:Y:S08]  /*227c0*/  LDSM.16.M88.4 R16, [R220+0x2800] ;  /* 0x00280000dc10783b */ /* 0x000eb00000000200 */
[----:B------:R-:W3:Y:S08]  /*227d0*/  LDSM.16.M88.4 R24, [R220+0x3000] ;  /* 0x00300000dc18783b */ /* 0x000ef00000000200 */
[----:B------:R-:W4:Y:S08]  /*227e0*/  LDSM.16.M88.4 R32, [R220+0x3800] ;  /* 0x00380000dc20783b */ /* 0x000f300000000200 */
[----:B------:R-:W0:Y:S08]  /*227f0*/  LDGDEPBAR ;  /* 0x00000000000079af */ /* 0x000e300000000000 */
[----:B------:R-:W4:Y:S01]  /*22800*/  LDSM.16.M88.4 R40, [R220+0x4000] ;  /* 0x00400000dc28783b */ /* 0x000f220000000200 */
[C---:B-1----:R-:W-:Y:S07]  /*22810*/  HMMA.16816.F32.BF16 R4, R128.reuse, R8, RZ ;  /* 0x000000088004723c */ /* 0x042fee00000418ff */
[----:B------:R-:W1:Y:S01]  /*22820*/  LDSM.16.M88.4 R48, [R220+0x4800] ;  /* 0x00480000dc30783b */ /* 0x000e620000000200 */
[C---:B------:R-:W-:Y:S07]  /*22830*/  HMMA.16816.F32.BF16 R8, R128.reuse, R10, RZ ;  /* 0x0000000a8008723c */ /* 0x040fee00000418ff */
        /* <DEDUP_REMOVED lines=12> */
[----:B------:R-:W4:Y:S03]  /*22900*/  LDSM.16.M88.4 R96, [R220+0x7800] ;  /* 0x00780000dc60783b */ /* 0x000f260000000200 */
        /* <DEDUP_REMOVED lines=11> */
[----:B------:R-:W-:Y:S05]  /*229c0*/  LDSM.16.M88.4 R172, [R172] ;  /* 0x00000000acac783b */ /* 0x000fea0000000200 */
[C---:B---3--:R-:W-:Y:S03]  /*229d0*/  HMMA.16816.F32.BF16 R68, R128.reuse, R72, RZ ;  /* 0x000000488044723c */ /* 0x048fe600000418ff */
        /* <DEDUP_REMOVED lines=9> */
[----:B------:R-:W4:Y:S01]  /*22a70*/  LDSM.16.M88.4 R192, [R0+0x4000] ;  /* 0x0040000000c0783b */ /* 0x000f220000000200 */
[C---:B------:R-:W-:Y:S06]  /*22a80*/  HMMA.16816.F32.BF16 R92, R128.reuse, R96, RZ ;  /* 0x00000060805c723c */ /* 0x040fec00000418ff */
        /* <DEDUP_REMOVED lines=14> */
[----:B------:R-:W-:Y:S01]  /*22b70*/  HMMA.16816.F32.BF16 R128, R128, R170, RZ ;  /* 0x000000aa8080723c */ /* 0x000fe200000418ff */
[----:B------:R-:W1:Y:S05]  /*22b80*/  LDSM.16.M88.4 R168, [R0+0x7800] ;  /* 0x0078000000a8783b */ /* 0x000e6a0000000200 */
[C---:B--2---:R-:W-:Y:S03]  /*22b90*/  HMMA.16816.F32.BF16 R4, R172.reuse, R176, R4 ;  /* 0x000000b0ac04723c */ /* 0x044fe60000041804 */
[----:B------:R-:W2:Y:S03]  /*22ba0*/  LD.E R232, desc[UR4][R134.64+0x18c] ;  /* 0x00018c0486e87980 */ /* 0x000ea6000c101900 */
[C---:B------:R-:W-:Y:S01]  /*22bb0*/  HMMA.16816.F32.BF16 R8, R172.reuse, R178, R8 ;  /* 0x000000b2ac08723c */ /* 0x040fe20000041808 */
[----:B------:R-:W1:Y:S05]  /*22bc0*/  LDSM.16.M88.4 R176, [R0+0x8000] ;  /* 0x0080000000b0783b */ /* 0x000e6a0000000200 */
[C---:B---3--:R-:W-:Y:S06]  /*22bd0*/  HMMA.16816.F32.BF16 R12, R172.reuse, R180, R12 ;  /* 0x000000b4ac0c723c */ /* 0x048fec000004180c */
[C---:B------:R-:W-:Y:S01]  /*22be0*/  HMMA.16816.F32.BF16 R16, R172.reuse, R182, R16 ;  /* 0x000000b6ac10723c */ /* 0x040fe20000041810 */
[----:B------:R-:W3:Y:S05]  /*22bf0*/  LDSM.16.M88.4 R180, [R0+0x8800] ;  /* 0x0088000000b4783b */ /* 0x000eea0000000200 */
[C---:B------:R-:W-:Y:S06]  /*22c00*/  HMMA.16816.F32.BF16 R20, R172.reuse, R184, R20 ;  /* 0x000000b8ac14723c */ /* 0x040fec0000041814 */
[C---:B------:R-:W-:Y:S01]  /*22c10*/  HMMA.16816.F32.BF16 R24, R172.reuse, R186, R24 ;  /* 0x000000baac18723c */ /* 0x040fe20000041818 */
[----:B------:R-:W3:Y:S05]  /*22c20*/  LDSM.16.M88.4 R184, [R0+0x9000] ;  /* 0x0090000000b8783b */ /* 0x000eea0000000200 */
        /* <DEDUP_REMOVED lines=36> */
[C---:B---3--:R-:W-:Y:S05]  /*22e70*/  HMMA.16816.F32.BF16 R108, R172.reuse, R180, R108 ;  /* 0x000000b4ac6c723c */ /* 0x048fea000004186c */
[----:B------:R-:W-:Y:S01]  /*22e80*/  LDSM.16.M88.4 R176, [R176] ;  /* 0x00000000b0b0783b */ /* 0x000fe20000000200 */
[C---:B------:R-:W-:Y:S05]  /*22e90*/  HMMA.16816.F32.BF16 R112, R172.reuse, R182, R112 ;  /* 0x000000b6ac70723c */ /* 0x040fea0000041870 */
[C---:B------:R-:W-:Y:S01]  /*22ea0*/  IADD3 R180, R221.reuse, 0x4800, RZ ;  /* 0x00004800ddb47810 */ /* 0x040fe20007ffe0ff */
[C---:B------:R-:W-:Y:S05]  /*22eb0*/  HMMA.16816.F32.BF16 R116, R172.reuse, R184, R116 ;  /* 0x000000b8ac74723c */ /* 0x040fea0000041874 */
[----:B------:R-:W-:Y:S01]  /*22ec0*/  LDSM.16.M88.4 R180, [R180] ;  /* 0x00000000b4b4783b */ /* 0x000fe20000000200 */
[C---:B------:R-:W-:Y:S05]  /*22ed0*/  HMMA.16816.F32.BF16 R120, R172.reuse, R186, R120 ;  /* 0x000000baac78723c */ /* 0x040fea0000041878 */
[C---:B------:R-:W-:Y:S01]  /*22ee0*/  IADD3 R184, R221.reuse, 0x5000, RZ ;  /* 0x00005000ddb87810 */ /* 0x040fe20007ffe0ff */
[C---:B----4-:R-:W-:Y:S05]  /*22ef0*/  HMMA.16816.F32.BF16 R124, R172.reuse, R188, R124 ;  /* 0x000000bcac7c723c */ /* 0x050fea000004187c */
[----:B------:R-:W-:Y:S01]  /*22f00*/  LDSM.16.M88.4 R184, [R184] ;  /* 0x00000000b8b8783b */ /* 0x000fe20000000200 */
[----:B------:R-:W-:Y:S05]  /*22f10*/  HMMA.16816.F32.BF16 R128, R172, R190, R128 ;  /* 0x000000beac80723c */ /* 0x000fea0000041880 */
[C---:B------:R-:W-:Y:S01]  /*22f20*/  IADD3 R188, R221.reuse, 0x5800, RZ ;  /* 0x00005800ddbc7810 */ /* 0x040fe20007ffe0ff */
[C---:B------:R-:W-:Y:S05]  /*22f30*/  HMMA.16816.F32.BF16 R4, R192.reuse, R196, R4 ;  /* 0x000000c4c004723c */ /* 0x040fea0000041804 */
[----:B------:R-:W-:Y:S01]  /*22f40*/  LDSM.16.M88.4 R188, [R188] ;  /* 0x00000000bcbc783b */ /* 0x000fe20000000200 */
[C---:B------:R-:W-:Y:S05]  /*22f50*/  HMMA.16816.F32.BF16 R8, R192.reuse, R198, R8 ;  /* 0x000000c6c008723c */ /* 0x040fea0000041808 */
[C---:B------:R-:W-:Y:S01]  /*22f60*/  IADD3 R172, R221.reuse, 0x3800, RZ ;  /* 0x00003800ddac7810 */ /* 0x040fe20007ffe0ff */
[C---:B------:R-:W-:Y:S05]  /*22f70*/  HMMA.16816.F32.BF16 R12, R192.reuse, R200, R12 ;  /* 0x000000c8c00c723c */ /* 0x040fea000004180c */
[----:B------:R-:W3:Y:S01]  /*22f80*/  LDSM.16.M88.4 R172, [R172] ;  /* 0x00000000acac783b */ /* 0x000ee20000000200 */
[C---:B------:R-:W-:Y:S05]  /*22f90*/  HMMA.16816.F32.BF16 R16, R192.reuse, R202, R16 ;  /* 0x000000cac010723c */ /* 0x040fea0000041810 */
[C---:B------:R-:W-:Y:S01]  /*22fa0*/  IADD3 R196, R221.reuse, 0x6000, RZ ;  /* 0x00006000ddc47810 */ /* 0x040fe20007ffe0ff */
[C---:B-1----:R-:W-:Y:S05]  /*22fb0*/  HMMA.16816.F32.BF16 R20, R192.reuse, R204, R20 ;  /* 0x000000ccc014723c */ /* 0x042fea0000041814 */
[----:B------:R-:W1:Y:S01]  /*22fc0*/  LDSM.16.M88.4 R196, [R196] ;  /* 0x00000000c4c4783b */ /* 0x000e620000000200 */
[C---:B------:R-:W-:Y:S05]  /*22fd0*/  HMMA.16816.F32.BF16 R24, R192.reuse, R206, R24 ;  /* 0x000000cec018723c */ /* 0x040fea0000041818 */
[C---:B------:R-:W-:Y:S01]  /*22fe0*/  IADD3 R200, R221.reuse, 0x6800, RZ ;  /* 0x00006800ddc87810 */ /* 0x040fe20007ffe0ff */
[C---:B------:R-:W-:Y:S05]  /*22ff0*/  HMMA.16816.F32.BF16 R28, R192.reuse, R208, R28 ;  /* 0x000000d0c01c723c */ /* 0x040fea000004181c */
[----:B------:R-:W4:Y:S01]  /*23000*/  LDSM.16.M88.4 R200, [R200] ;  /* 0x00000000c8c8783b */ /* 0x000f220000000200 */
[C---:B------:R-:W-:Y:S05]  /*23010*/  HMMA.16816.F32.BF16 R32, R192.reuse, R210, R32 ;  /* 0x000000d2c020723c */ /* 0x040fea0000041820 */
[C---:B------:R-:W-:Y:S01]  /*23020*/  IADD3 R204, R221.reuse, 0x7000, RZ ;  /* 0x00007000ddcc7810 */ /* 0x040fe20007ffe0ff */
[C---:B------:R-:W-:Y:S05]  /*23030*/  HMMA.16816.F32.BF16 R36, R192.reuse, R212, R36 ;  /* 0x000000d4c024723c */ /* 0x040fea0000041824 */
[----:B------:R-:W4:Y:S01]  /*23040*/  LDSM.16.M88.4 R204, [R204] ;  /* 0x00000000cccc783b */ /* 0x000f220000000200 */
[C---:B------:R-:W-:Y:S05]  /*23050*/  HMMA.16816.F32.BF16 R40, R192.reuse, R214, R40 ;  /* 0x000000d6c028723c */ /* 0x040fea0000041828 */
[----:B------:R-:W-:Y:S01]  /*23060*/  IADD3 R208, R221, 0x7800, RZ ;  /* 0x00007800ddd07810 */ /* 0x000fe20007ffe0ff */
[C---:B------:R-:W-:Y:S01]  /*23070*/  HMMA.16816.F32.BF16 R44, R192.reuse, R216, R44 ;  /* 0x000000d8c02c723c */ /* 0x040fe2000004182c */
[----:B------:R-:W-:Y:S05]  /*23080*/  LDSM.16.M88.4 R212, [R230] ;  /* 0x00000000e6d4783b */ /* 0x000fea0000000200 */
[C---:B------:R-:W-:Y:S03]  /*23090*/  HMMA.16816.F32.BF16 R48, R192.reuse, R218, R48 ;  /* 0x000000dac030723c */ /* 0x040fe60000041830 */
[----:B------:R-:W2:Y:S03]  /*230a0*/  LDSM.16.M88.4 R208, [R208] ;  /* 0x00000000d0d0783b */ /* 0x000ea60000000200 */
[C---:B------:R-:W-:Y:S05]  /*230b0*/  HMMA.16816.F32.BF16 R52, R192.reuse, R168, R52 ;  /* 0x000000a8c034723c */ /* 0x040fea0000041834 */
[----:B------:R-:W2:Y:S01]  /*230c0*/  LDSM.16.M88.4 R216, [R226] ;  /* 0x00000000e2d8783b */ /* 0x000ea20000000200 */
[C---:B------:R-:W-:Y:S06]  /*230d0*/  HMMA.16816.F32.BF16 R56, R192.reuse, R170, R56 ;  /* 0x000000aac038723c */ /* 0x040fec0000041838 */
[C---:B---3--:R-:W-:Y:S01]  /*230e0*/  HMMA.16816.F32.BF16 R60, R192.reuse, R172, R60 ;  /* 0x000000acc03c723c */ /* 0x048fe2000004183c */
[----:B------:R-:W3:Y:S05]  /*230f0*/  LDSM.16.M88.4 R168, [R226+0x800] ;  /* 0x00080000e2a8783b */ /* 0x000eea0000000200 */
        /* <DEDUP_REMOVED lines=9> */
[C---:B-1----:R-:W-:Y:S06]  /*23190*/  HMMA.16816.F32.BF16 R100, R192.reuse, R196, R100 ;  /* 0x000000c4c064723c */ /* 0x042fec0000041864 */
[C---:B------:R-:W-:Y:S06]  /*231a0*/  HMMA.16816.F32.BF16 R104, R192.reuse, R198, R104 ;  /* 0x000000c6c068723c */ /* 0x040fec0000041868 */
[C---:B----4-:R-:W-:Y:S06]  /*231b0*/  HMMA.16816.F32.BF16 R108, R192.reuse, R200, R108 ;  /* 0x000000c8c06c723c */ /* 0x050fec000004186c */
[C---:B------:R-:W-:Y:S06]  /*231c0*/  HMMA.16816.F32.BF16 R112, R192.reuse, R202, R112 ;  /* 0x000000cac070723c */ /* 0x040fec0000041870 */
[C---:B------:R-:W-:Y:S06]  /*231d0*/  HMMA.16816.F32.BF16 R116, R192.reuse, R204, R116 ;  /* 0x000000ccc074723c */ /* 0x040fec0000041874 */
[C---:B------:R-:W-:Y:S06]  /*231e0*/  HMMA.16816.F32.BF16 R120, R192.reuse, R206, R120 ;  /* 0x000000cec078723c */ /* 0x040fec0000041878 */
[C---:B--2---:R-:W-:Y:S06]  /*231f0*/  HMMA.16816.F32.BF16 R124, R192.reuse, R208, R124 ;  /* 0x000000d0c07c723c */ /* 0x044fec000004187c */
[----:B------:R-:W-:Y:S06]  /*23200*/  HMMA.16816.F32.BF16 R128, R192, R210, R128 ;  /* 0x000000d2c080723c */ /* 0x000fec0000041880 */
[C---:B------:R-:W-:Y:S06]  /*23210*/  HMMA.16816.F32.BF16 R4, R212.reuse, R216, R4 ;  /* 0x000000d8d404723c */ /* 0x040fec0000041804 */
[C---:B------:R-:W-:Y:S06]  /*23220*/  HMMA.16816.F32.BF16 R8, R212.reuse, R218, R8 ;  /* 0x000000dad408723c */ /* 0x040fec0000041808 */
[C---:B---3--:R-:W-:Y:S06]  /*23230*/  HMMA.16816.F32.BF16 R12, R212.reuse, R168, R12 ;  /* 0x000000a8d40c723c */ /* 0x048fec000004180c */
[C---:B------:R-:W-:Y:S06]  /*23240*/  HMMA.16816.F32.BF16 R16, R212.reuse, R170, R16 ;  /* 0x000000aad410723c */ /* 0x040fec0000041810 */
[-C--:B------:R-:W-:Y:S01]  /*23250*/  FMUL.FTZ R4, R4, R232.reuse ;  /* 0x000000e804047220 */ /* 0x080fe20000410000 */
[-C--:B------:R-:W-:Y:S01]  /*23260*/  FMUL.FTZ R5, R5, R232.reuse ;  /* 0x000000e805057220 */ /* 0x080fe20000410000 */
[-C--:B------:R-:W-:Y:S02]  /*23270*/  FMUL.FTZ R6, R6, R232.reuse ;  /* 0x000000e806067220 */ /* 0x080fe40000410000 */
[----:B------:R-:W1:Y:S01]  /*23280*/  MUFU.TANH R174, R4 ;  /* 0x0000000400ae7308 */ /* 0x000e620000002400 */
[-C--:B------:R-:W-:Y:S01]  /*23290*/  FMUL.FTZ R7, R7, R232.reuse ;  /* 0x000000e807077220 */ /* 0x080fe20000410000 */
[-C--:B------:R-:W-:Y:S01]  /*232a0*/  FMUL.FTZ R8, R8, R232.reuse ;  /* 0x000000e808087220 */ /* 0x080fe20000410000 */
[-C--:B------:R-:W-:Y:S01]  /*232b0*/  FMUL.FTZ R9, R9, R232.reuse ;  /* 0x000000e809097220 */ /* 0x080fe20000410000 */
[-C--:B------:R-:W-:Y:S01]  /*232c0*/  FMUL.FTZ R10, R10, R232.reuse ;  /* 0x000000e80a0a7220 */ /* 0x080fe20000410000 */
[-C--:B------:R-:W-:Y:S05]  /*232d0*/  FMUL.FTZ R11, R11, R232.reuse ;  /* 0x000000e80b0b7220 */ /* 0x080fea0000410000 */
[----:B------:R-:W2:Y:S01]  /*232e0*/  MUFU.TANH R182, R5 ;  /* 0x0000000500b67308 */ /* 0x000ea20000002400 */
[-C--:B------:R-:W-:Y:S01]  /*232f0*/  FMUL.FTZ R12, R12, R232.reuse ;  /* 0x000000e80c0c7220 */ /* 0x080fe20000410000 */
[-C--:B------:R-:W-:Y:S01]  /*23300*/  FMUL.FTZ R13, R13, R232.reuse ;  /* 0x000000e80d0d7220 */ /* 0x080fe20000410000 */
[-C--:B------:R-:W-:Y:S01]  /*23310*/  FMUL.FTZ R14, R14, R232.reuse ;  /* 0x000000e80e0e7220 */ /* 0x080fe20000410000 */
[-C--:B------:R-:W-:Y:S01]  /*23320*/  FMUL.FTZ R15, R15, R232.reuse ;  /* 0x000000e80f0f7220 */ /* 0x080fe20000410000 */
[-C--:B------:R-:W-:Y:S01]  /*23330*/  FMUL.FTZ R16, R16, R232.reuse ;  /* 0x000000e810107220 */ /* 0x080fe20000410000 */
[-C--:B------:R-:W-:Y:S04]  /*23340*/  FMUL.FTZ R17, R17, R232.reuse ;  /* 0x000000e811117220 */ /* 0x080fe80000410000 */
[----:B------:R-:W3:Y:S01]  /*23350*/  MUFU.TANH R173, R6 ;  /* 0x0000000600ad7308 */ /* 0x000ee20000002400 */
[-C--:B------:R-:W-:Y:S01]  /*23360*/  FMUL.FTZ R18, R18, R232.reuse ;  /* 0x000000e812127220 */ /* 0x080fe20000410000 */
[-C--:B------:R-:W-:Y:S08]  /*23370*/  FMUL.FTZ R19, R19, R232.reuse ;  /* 0x000000e813137220 */ /* 0x080ff00000410000 */
        /* <DEDUP_REMOVED lines=16> */
[-C--:B------:R-:W-:Y:S01]  /*23480*/  FMUL.FTZ R20, R20, R232.reuse ;  /* 0x000000e814147220 */ /* 0x080fe20000410000 */
[-C--:B------:R-:W-:Y:S01]  /*23490*/  FMUL.FTZ R21, R21, R232.reuse ;  /* 0x000000e815157220 */ /* 0x080fe20000410000 */
[-C--:B------:R-:W-:Y:S01]  /*234a0*/  FMUL.FTZ R22, R22, R232.reuse ;  /* 0x000000e816167220 */ /* 0x080fe20000410000 */
[-C--:B------:R-:W-:Y:S01]  /*234b0*/  FMUL.FTZ R23, R23, R232.reuse ;  /* 0x000000e817177220 */ /* 0x080fe20000410000 */
[-C--:B------:R-:W-:Y:S05]  /*234c0*/  FMUL.FTZ R24, R24, R232.reuse ;  /* 0x000000e818187220 */ /* 0x080fea0000410000 */
[----:B------:R-:W1:Y:S01]  /*234d0*/  MUFU.TANH R18, R18 ;  /* 0x0000001200127308 */ /* 0x000e620000002400 */
[C---:B--2---:R-:W-:Y:S03]  /*234e0*/  HMMA.16816.F32.BF16 R28, R212.reuse, R8, R28 ;  /* 0x00000008d41c723c */ /* 0x044fe6000004181c */
[-C--:B------:R-:W-:Y:S01]  /*234f0*/  FMUL.FTZ R25, R25, R232.reuse ;  /* 0x000000e819197220 */ /* 0x080fe20000410000 */
[-C--:B------:R-:W-:Y:S01]  /*23500*/  FMUL.FTZ R26, R26, R232.reuse ;  /* 0x000000e81a1a7220 */ /* 0x080fe20000410000 */
[-C--:B------:R-:W-:Y:S01]  /*23510*/  FMUL.FTZ R27, R27, R232.reuse ;  /* 0x000000e81b1b7220 */ /* 0x080fe20000410000 */
        /* <DEDUP_REMOVED lines=8> */
[-C--:B------:R-:W-:Y:S01]  /*235a0*/  FMUL.FTZ R28, R28, R232.reuse ;  /* 0x000000e81c1c7220 */ /* 0x080fe20000410000 */
[-C--:B------:R-:W-:Y:S01]  /*235b0*/  FMUL.FTZ R29, R29, R232.reuse ;  /* 0x000000e81d1d7220 */ /* 0x080fe20000410000 */
[-C--:B------:R-:W-:Y:S01]  /*235c0*/  FMUL.FTZ R30, R30, R232.reuse ;  /* 0x000000e81e1e7220 */ /* 0x080fe20000410000 */
[-C--:B------:R-:W-:Y:S05]  /*235d0*/  FMUL.FTZ R31, R31, R232.reuse ;  /* 0x000000e81f1f7220 */ /* 0x080fea0000410000 */
        /* <DEDUP_REMOVED lines=9> */
[-C--:B------:R-:W-:Y:S01]  /*23670*/  FMUL.FTZ R38, R38, R232.reuse ;  /* 0x000000e826267220 */ /* 0x080fe20000410000 */
[-C--:B------:R-:W-:Y:S05]  /*23680*/  FMUL.FTZ R40, R40, R232.reuse ;  /* 0x000000e828287220 */ /* 0x080fea0000410000 */
[----:B------:R3:W1:Y:S01]  /*23690*/  MUFU.TANH R183, R39 ;  /* 0x0000002700b77308 */ /* 0x0006620000002400 */
[C---:B----4-:R-:W-:Y:S03]  /*236a0*/  HMMA.16816.F32.BF16 R44, R212.reuse, R8, R44 ;  /* 0x00000008d42c723c */ /* 0x050fe6000004182c */
[-C--:B------:R-:W-:Y:S01]  /*236b0*/  FMUL.FTZ R41, R41, R232.reuse ;  /* 0x000000e829297220 */ /* 0x080fe20000410000 */
[-C--:B------:R-:W-:Y:S01]  /*236c0*/  FMUL.FTZ R42, R42, R232.reuse ;  /* 0x000000e82a2a7220 */ /* 0x080fe20000410000 */
[-C--:B------:R-:W-:Y:S01]  /*236d0*/  FMUL.FTZ R43, R43, R232.reuse ;  /* 0x000000e82b2b7220 */ /* 0x080fe20000410000 */
        /* <DEDUP_REMOVED lines=17> */
[----:B------:R-:W2:Y:S01]  /*237f0*/  MUFU.TANH R26, R26 ;  /* 0x0000001a001a7308 */ /* 0x000ea20000002400 */
[-C--:B------:R-:W-:Y:S01]  /*23800*/  FMUL.FTZ R52, R52, R232.reuse ;  /* 0x000000e834347220 */ /* 0x080fe20000410000 */
[-C--:B------:R-:W-:Y:S01]  /*23810*/  FMUL.FTZ R53, R53, R232.reuse ;  /* 0x000000e835357220 */ /* 0x080fe20000410000 */
[-C--:B------:R-:W-:Y:S01]  /*23820*/  FMUL.FTZ R54, R54, R232.reuse ;  /* 0x000000e836367220 */ /* 0x080fe20000410000 */
[-C--:B------:R-:W-:Y:S01]  /*23830*/  FMUL.FTZ R55, R55, R232.reuse ;  /* 0x000000e837377220 */ /* 0x080fe20000410000 */
[-C--:B------:R-:W-:Y:S05]  /*23840*/  FMUL.FTZ R56, R56, R232.reuse ;  /* 0x000000e838387220 */ /* 0x080fea0000410000 */
[----:B------:R-:W2:Y:S01]  /*23850*/  MUFU.TANH R27, R27 ;  /* 0x0000001b001b7308 */ /* 0x000ea20000002400 */
[C---:B-1----:R-:W-:Y:S03]  /*23860*/  HMMA.16816.F32.BF16 R60, R212.reuse, R8, R60 ;  /* 0x00000008d43c723c */ /* 0x042fe6000004183c */
[-C--:B------:R-:W-:Y:S01]  /*23870*/  FMUL.FTZ R57, R57, R232.reuse ;  /* 0x000000e839397220 */ /* 0x080fe20000410000 */
[-C--:B------:R-:W-:Y:S01]  /*23880*/  FMUL.FTZ R58, R58, R232.reuse ;  /* 0x000000e83a3a7220 */ /* 0x080fe20000410000 */
[-C--:B------:R-:W-:Y:S01]  /*23890*/  FMUL.FTZ R59, R59, R232.reuse ;  /* 0x000000e83b3b7220 */ /* 0x080fe20000410000 */
        /* <DEDUP_REMOVED lines=23> */
[----:B------:R-:W1:Y:S01]  /*23a10*/  MUFU.TANH R33, R33 ;  /* 0x0000002100217308 */ /* 0x000e620000002400 */
[C---:B----4-:R-:W-:Y:S03]  /*23a20*/  HMMA.16816.F32.BF16 R76, R212.reuse, R8, R76 ;  /* 0x00000008d44c723c */ /* 0x050fe6000004184c */
[-C--:B------:R-:W-:Y:S01]  /*23a30*/  FMUL.FTZ R73, R73, R232.reuse ;  /* 0x000000e849497220 */ /* 0x080fe20000410000 */
[-C--:B------:R-:W-:Y:S01]  /*23a40*/  FMUL.FTZ R74, R74, R232.reuse ;  /* 0x000000e84a4a7220 */ /* 0x080fe20000410000 */
[-C--:B------:R-:W-:Y:S01]  /*23a50*/  FMUL.FTZ R75, R75, R232.reuse ;  /* 0x000000e84b4b7220 */ /* 0x080fe20000410000 */
        /* <DEDUP_REMOVED lines=24> */
[C---:B---3--:R-:W-:Y:S03]  /*23be0*/  HMMA.16816.F32.BF16 R92, R212.reuse, R8, R92 ;  /* 0x00000008d45c723c */ /* 0x048fe6000004185c */
[-C--:B------:R-:W-:Y:S01]  /*23bf0*/  FMUL.FTZ R89, R89, R232.reuse ;  /* 0x000000e859597220 */ /* 0x080fe20000410000 */
[-C--:B------:R-:W-:Y:S01]  /*23c00*/  FMUL.FTZ R90, R90, R232.reuse ;  /* 0x000000e85a5a7220 */ /* 0x080fe20000410000 */
[-C--:B------:R-:W-:Y:S01]  /*23c10*/  FMUL.FTZ R91, R91, R232.reuse ;  /* 0x000000e85b5b7220 */ /* 0x080fe20000410000 */
        /* <DEDUP_REMOVED lines=37> */
[-C--:B------:R-:W-:Y:S01]  /*23e70*/  FMUL.FTZ R108, R108, R232.reuse ;  /* 0x000000e86c6c7220 */ /* 0x080fe20000410000 */
[-C--:B------:R-:W-:Y:S01]  /*23e80*/  FMUL.FTZ R109, R109, R232.reuse ;  /* 0x000000e86d6d7220 */ /* 0x080fe20000410000 */
[-C--:B------:R-:W-:Y:S04]  /*23e90*/  FMUL.FTZ R110, R110, R232.reuse ;  /* 0x000000e86e6e7220 */ /* 0x080fe80000410000 */
[----:B------:R-:W1:Y:S02]  /*23ea0*/  MUFU.TANH R195, R52 ;  /* 0x0000003400c37308 */ /* 0x000e640000002400 */
[-C--:B------:R-:W-:Y:S01]  /*23eb0*/  FMUL.FTZ R111, R111, R232.reuse ;  /* 0x000000e86f6f7220 */ /* 0x080fe20000410000 */
[-C--:B------:R-:W-:Y:S01]  /*23ec0*/  FMUL.FTZ R112, R112, R232.reuse ;  /* 0x000000e870707220 */ /* 0x080fe20000410000 */
[-C--:B------:R-:W-:Y:S01]  /*23ed0*/  FMUL.FTZ R113, R113, R232.reuse ;  /* 0x000000e871717220 */ /* 0x080fe20000410000 */
[-C--:B------:R-:W-:Y:S01]  /*23ee0*/  FMUL.FTZ R114, R114, R232.reuse ;  /* 0x000000e872727220 */ /* 0x080fe20000410000 */
[-C--:B------:R-:W-:Y:S04]  /*23ef0*/  FMUL.FTZ R115, R115, R232.reuse ;  /* 0x000000e873737220 */ /* 0x080fe80000410000 */
[----:B------:R-:W1:Y:S01]  /*23f00*/  MUFU.TANH R197, R53 ;  /* 0x0000003500c57308 */ /* 0x000e620000002400 */
[-C--:B------:R-:W-:Y:S01]  /*23f10*/  FMUL.FTZ R116, R116, R232.reuse ;  /* 0x000000e874747220 */ /* 0x080fe20000410000 */
[-C--:B------:R-:W-:Y:S01]  /*23f20*/  FMUL.FTZ R117, R117, R232.reuse ;  /* 0x000000e875757220 */ /* 0x080fe20000410000 */
[-C--:B------:R-:W-:Y:S01]  /*23f30*/  FMUL.FTZ R118, R118, R232.reuse ;  /* 0x000000e876767220 */ /* 0x080fe20000410000 */
[-C--:B------:R-:W-:Y:S06]  /*23f40*/  FMUL.FTZ R119, R119, R232.reuse ;  /* 0x000000e877777220 */ /* 0x080fec0000410000 */
[----:B------:R-:W1:Y:S01]  /*23f50*/  MUFU.TANH R198, R54 ;  /* 0x0000003600c67308 */ /* 0x000e620000002400 */
[C---:B----4-:R-:W-:Y:S03]  /*23f60*/  HMMA.16816.F32.BF16 R124, R212.reuse, R8, R124 ;  /* 0x00000008d47c723c */ /* 0x050fe6000004187c */
[-C--:B------:R-:W-:Y:S01]  /*23f70*/  FMUL.FTZ R121, R121, R232.reuse ;  /* 0x000000e879797220 */ /* 0x080fe20000410000 */
[-C--:B------:R-:W-:Y:S01]  /*23f80*/  FMUL.FTZ R123, R123, R232.reuse ;  /* 0x000000e87b7b7220 */ /* 0x080fe20000410000 */
[-C--:B------:R-:W-:Y:S01]  /*23f90*/  FMUL.FTZ R120, R120, R232.reuse ;  /* 0x000000e878787220 */ /* 0x080fe20000410000 */
[----:B------:R-:W-:Y:S03]  /*23fa0*/  HMMA.16816.F32.BF16 R128, R212, R10, R128 ;  /* 0x0000000ad480723c */ /* 0x000fe60000041880 */
[----:B------:R-:W4:Y:S02]  /*23fb0*/  MUFU.TANH R199, R55 ;  /* 0x0000003700c77308 */ /* 0x000f240000002400 */
[-C--:B------:R-:W-:Y:S08]  /*23fc0*/  FMUL.FTZ R122, R122, R232.reuse ;  /* 0x000000e87a7a7220 */ /* 0x080ff00000410000 */
[----:B------:R-:W1:Y:S10]  /*23fd0*/  MUFU.TANH R200, R56 ;  /* 0x0000003800c87308 */ /* 0x000e740000002400 */
[----:B------:R-:W1:Y:S01]  /*23fe0*/  MUFU.TANH R201, R57 ;  /* 0x0000003900c97308 */ /* 0x000e620000002400 */
[-C--:B------:R-:W-:Y:S01]  /*23ff0*/  FMUL.FTZ R127, R127, R232.reuse ;  /* 0x000000e87f7f7220 */ /* 0x080fe20000410000 */
[-C--:B------:R-:W-:Y:S01]  /*24000*/  FMUL.FTZ R124, R124, R232.reuse ;  /* 0x000000e87c7c7220 */ /* 0x080fe20000410000 */
[-C--:B------:R-:W-:Y:S01]  /*24010*/  FMUL.FTZ R125, R125, R232.reuse ;  /* 0x000000e87d7d7220 */ /* 0x080fe20000410000 */
[-C--:B------:R-:W-:Y:S01]  /*24020*/  FMUL.FTZ R126, R126, R232.reuse ;  /* 0x000000e87e7e7220 */ /* 0x080fe20000410000 */
[-C--:B------:R-:W-:Y:S05]  /*24030*/  FMUL.FTZ R39, R130, R232.reuse ;  /* 0x000000e882277220 */ /* 0x080fea0000410000 */
[----:B------:R2:W1:Y:S01]  /*24040*/  MUFU.TANH R213, R127 ;  /* 0x0000007f00d57308 */ /* 0x0004620000002400 */
[-C--:B------:R-:W-:Y:S01]  /*24050*/  FMUL.FTZ R128, R128, R232.reuse ;  /* 0x000000e880807220 */ /* 0x080fe20000410000 */
[-C--:B------:R-:W-:Y:S01]  /*24060*/  FMUL.FTZ R129, R129, R232.reuse ;  /* 0x000000e881817220 */ /* 0x080fe20000410000 */
[----:B------:R-:W-:Y:S07]  /*24070*/  FMUL.FTZ R0, R131, R232 ;  /* 0x000000e883007220 */ /* 0x000fee0000410000 */
[----:B------:R1:W1:Y:S10]  /*24080*/  MUFU.TANH R203, R58 ;  /* 0x0000003a00cb7308 */ /* 0x0002740000002400 */
[----:B------:R1:W1:Y:S01]  /*24090*/  MUFU.TANH R202, R59 ;  /* 0x0000003b00ca7308 */ /* 0x0002620000002400 */
[----:B--2--5:R-:W-:Y:S04]  /*240a0*/  MOV R127, R240 ;  /* 0x000000f0007f7202 */ /* 0x024fe80000000f00 */
[----:B------:R-:W-:Y:S05]  /*240b0*/  ISETP.GE.AND P0, PT, R127, 0x2, PT ;  /* 0x000000027f00780c */ /* 0x000fea0003f06270 */
        /* <DEDUP_REMOVED lines=70> */
[----:B------:R2:W1:Y:S01]  /*24520*/  MUFU.TANH R40, R0 ;  /* 0x0000000000287308 */ /* 0x0004620000002400 */
[----:B---34-:R-:W-:Y:S05]  /*24530*/  @!P0 BRA `(.L_x_2961) ;  /* 0x0000000800588947 */ /* 0x018fea0003800000 */
        /* <DEDUP_REMOVED lines=21> */
[----:B------:R-:W2:Y:S01]  /*24690*/  I2F.RP R6, R0 ;  /* 0x0000000000067306 */ /* 0x000ea20000209400 */
[----:B------:R-:W-:Y:S02]  /*246a0*/  LOP3.LUT R12, R12, R4, RZ, 0x3c, !PT ;  /* 0x000000040c0c7212 */ /* 0x000fe400078e3cff */
[----:B------:R-:W-:Y:S02]  /*246b0*/  IADD3 R10, RZ, -R10, RZ ;  /* 0x8000000aff0a7210 */ /* 0x000fe40007ffe0ff */
[----:B------:R-:W-:Y:S02]  /*246c0*/  ISETP.GE.AND P0, PT, R12, RZ, PT ;  /* 0x000000ff0c00720c */ /* 0x000fe40003f06270 */
[----:B------:R-:W-:Y:S03]  /*246d0*/  LOP3.LUT R11, R11, R4, RZ, 0x3c, !PT ;  /* 0x000000040b0b7212 */ /* 0x000fe600078e3cff */
[----:B--2---:R-:W2:Y:S02]  /*246e0*/  MUFU.RCP R6, R6 ;  /* 0x0000000600067308 */ /* 0x004ea40000001000 */
[----:B--2---:R-:W-:Y:S08]  /*246f0*/  VIADD R6, R6, 0xffffffe ;  /* 0x0ffffffe06067836 */ /* 0x004ff00000000000 */
[----:B------:R-:W2:Y:S02]  /*24700*/  F2I.FTZ.U32.TRUNC.NTZ R7, R6 ;  /* 0x0000000600077305 */ /* 0x000ea4000021f000 */
[--C-:B--2---:R-:W-:Y:S04]  /*24710*/  IMAD.MOV R6, RZ, RZ, -R7.reuse ;  /* 0x000000ffff067224 */ /* 0x104fe800078e0a07 */
[----:B------:R-:W-:Y:S02]  /*24720*/  IMAD R5, R6, R0, RZ ;  /* 0x0000000006057224 */ /* 0x000fe400078e02ff */
[----:B------:R-:W-:Y:S04]  /*24730*/  IMAD.MOV.U32 R6, RZ, RZ, RZ ;  /* 0x000000ffff067224 */ /* 0x000fe800078e00ff */
        /* <DEDUP_REMOVED lines=8> */
[----:B------:R-:W-:Y:S02]  /*247c0*/  @!P2 IMAD.IADD R8, R8, 0x1, -R0 ;  /* 0x000000010808a824 */ /* 0x000fe400078e0a00 */
[----:B------:R-:W-:Y:S01]  /*247d0*/  @!P1 VIADD R5, R5, 0x1 ;  /* 0x0000000105059836 */ /* 0x000fe20000000000 */
[-C--:B------:R-:W-:Y:S01]  /*247e0*/  ISETP.GE.U32.AND P3, PT, R7, R0.reuse, PT ;  /* 0x000000000700720c */ /* 0x080fe20003f66070 */
[----:B------:R-:W-:Y:S01]  /*247f0*/  @!P2 VIADD R6, R6, 0x1 ;  /* 0x000000010606a836 */ /* 0x000fe20000000000 */
[----:B------:R-:W-:Y:S02]  /*24800*/  ISETP.GE.U32.AND P4, PT, R8, R0, PT ;  /* 0x000000000800720c */ /* 0x000fe40003f86070 */
[----:B------:R-:W-:Y:S02]  /*24810*/  ISETP.GE.AND P1, PT, R11, RZ, PT ;  /* 0x000000ff0b00720c */ /* 0x000fe40003f26270 */
[----:B------:R-:W-:Y:S02]  /*24820*/  ISETP.NE.AND P2, PT, R4, RZ, PT ;  /* 0x000000ff0400720c */ /* 0x000fe40003f45270 */
[----:B------:R-:W-:Y:S05]  /*24830*/  LOP3.LUT R0, RZ, R4, RZ, 0x33, !PT ;  /* 0x00000004ff007212 */ /* 0x000fea00078e33ff */
[----:B------:R-:W-:Y:S02]  /*24840*/  @P3 IADD3 R5, R5, 0x1, RZ ;  /* 0x0000000105053810 */ /* 0x000fe40007ffe0ff */
[----:B------:R-:W-:Y:S03]  /*24850*/  @P4 VIADD R6, R6, 0x1 ;  /* 0x0000000106064836 */ /* 0x000fe60000000000 */
        /* <DEDUP_REMOVED lines=10> */
[----:B------:R3:W4:Y:S02]  /*24900*/  LD.E R12, desc[UR10][R10.64] ;  /* 0x0000000a0a0c7980 */ /* 0x000724000c101900 */
[----:B------:R-:W-:Y:S02]  /*24910*/  IMAD R4, R4, R0, -0x100 ;  /* 0xffffff0004047424 */ /* 0x000fe400078e0200 */
[----:B------:R-:W4:Y:S03]  /*24920*/  LD.E R11, desc[UR12][R8.64] ;  /* 0x0000000c080b7980 */ /* 0x000f26000c101900 */
[----:B---3--:R-:W-:Y:S01]  /*24930*/  SHF.R.S32.HI R10, RZ, 0x1f, R4 ;  /* 0x0000001fff0a7819 */ /* 0x008fe20000011404 */
[----:B------:R-:W3:Y:S01]  /*24940*/  LD.E.64 R8, desc[UR8][R134.64+0x20] ;  /* 0x0000200886087980 */ /* 0x000ee2000c101b00 */
[-C--:B--2---:R-:W-:Y:S02]  /*24950*/  IMAD R0, R7, R4.reuse, RZ ;  /* 0x0000000407007224 */ /* 0x084fe400078e02ff */
[C---:B------:R-:W-:Y:S04]  /*24960*/  IMAD.WIDE.U32 R4, R6.reuse, R4, RZ ;  /* 0x0000000406047225 */ /* 0x040fe800078e00ff */
[----:B------:R-:W-:Y:S04]  /*24970*/  IMAD R6, R6, R10, R0 ;  /* 0x0000000a06067224 */ /* 0x000fe800078e0200 */
[----:B------:R-:W-:Y:S01]  /*24980*/  IMAD.IADD R5, R5, 0x1, R6 ;  /* 0x0000000105057824 */ /* 0x000fe200078e0206 */
[----:B----4-:R-:W-:Y:S04]  /*24990*/  IADD3 R11, -R11, R12, RZ ;  /* 0x0000000c0b0b7210 */ /* 0x010fe80007ffe1ff */
[----:B------:R-:W-:Y:S01]  /*249a0*/  SHF.R.S32.HI R6, RZ, 0x1f, R11 ;  /* 0x0000001fff067819 */ /* 0x000fe2000001140b */
[----:B---3--:R-:W-:Y:S02]  /*249b0*/  IMAD R0, R9, R11, RZ ;  /* 0x0000000b09007224 */ /* 0x008fe400078e02ff */
[----:B------:R-:W-:Y:S04]  /*249c0*/  IMAD.WIDE.U32 R4, R11, R8, R4 ;  /* 0x000000080b047225 */ /* 0x000fe800078e0004 */
[----:B------:R-:W-:Y:S02]  /*249d0*/  IMAD R8, R8, R6, R0 ;  /* 0x0000000608087224 */ /* 0x000fe400078e0200 */
[----:B------:R-:W-:Y:S02]  /*249e0*/  IMAD.MOV.U32 R0, RZ, RZ, R4 ;  /* 0x000000ffff007224 */ /* 0x000fe400078e0004 */
[----:B------:R-:W-:Y:S01]  /*249f0*/  IMAD.IADD R5, R5, 0x1, R8 ;  /* 0x0000000105057824 */ /* 0x000fe200078e0208 */
[----:B------:R-:W-:Y:S05]  /*24a00*/  BRA `(.L_x_2964) ;  /* 0x0000000000187947 */ /* 0x000fea0003800000 */
.L_x_2963:
[----:B------:R-:W-:Y:S02]  /*24a10*/  R2UR UR4, R2 ;  /* 0x00000000020472ca */ /* 0x000fe400000e0000 */
[----:B------:R-:W-:Y:S11]  /*24a20*/  R2UR UR5, R3 ;  /* 0x00000000030572ca */ /* 0x000ff600000e0000 */
[----:B------:R-:W-:Y:S02]  /*24a30*/  @!UPT UIADD3 URZ, URZ, URZ, URZ ;  /* 0x0000003f3f3ff290 */ /* 0x000fe4000fffe03f */
[----:B--2---:R-:W2:Y:S02]  /*24a40*/  LD.E R0, desc[UR4][R134.64+0x38] ;  /* 0x0000380486007980 */ /* 0x004ea4000c101900 */
[----:B--2---:R-:W-:Y:S05]  /*24a50*/  IMAD.U32 R0, R0, -0x100, RZ ;  /* 0xffffff0000007824 */ /* 0x004fea00078e00ff */
[----:B------:R-:W-:Y:S02]  /*24a60*/  SHF.R.S32.HI R5, RZ, 0x1f, R0 ;  /* 0x0000001fff057819 */ /* 0x000fe40000011400 */
.L_x_2964:
[----:B------:R-:W-:Y:S05]  /*24a70*/  BSYNC B0 ;  /* 0x0000000000007941 */ /* 0x000fea0003800000 */
.L_x_2962:
[----:B------:R-:W2:Y:S01]  /*24a80*/  LDL.LU R9, [R1+0x10] ;  /* 0x0000100001097983 */ /* 0x000ea20000300800 */
[C---:B------:R-:W-:Y:S02]  /*24a90*/  R2UR UR8, R2.reuse ;  /* 0x00000000020872ca */ /* 0x040fe400000e0000 */
        /* <DEDUP_REMOVED lines=10> */
[C---:B---3--:R-:W-:Y:S04]  /*24b40*/  LEA R8, P0, R0.reuse, R8, 0x1 ;  /* 0x0000000800087211 */ /* 0x048fe800078008ff */
[----:B--2---:R-:W-:Y:S01]  /*24b50*/  LEA.HI.X R9, R0, R9, R5, 0x1, P0 ;  /* 0x0000000900097211 */ /* 0x004fe200000f0c05 */
[----:B------:R2:W-:Y:S01]  /*24b60*/  STL [R1+0x14], R8 ;  /* 0x0000140801007387 */ /* 0x0005e20000100800 */
[-C--:B------:R-:W-:Y:S03]  /*24b70*/  IADD3 R6, P0, R8, R234.reuse, RZ ;  /* 0x000000ea08067210 */ /* 0x080fe60007f1e0ff */
[----:B------:R-:W-:Y:S01]  /*24b80*/  @!PT LDS RZ, [RZ] ;  /* 0x00000000fffff984 */ /* 0x000fe20000000800 */
[----:B------:R-:W-:Y:S01]  /*24b90*/  @!PT LDS RZ, [RZ] ;  /* 0x00000000fffff984 */ /* 0x000fe20000000800 */
[----:B------:R-:W-:Y:S01]  /*24ba0*/  @!PT LDS RZ, [RZ] ;  /* 0x00000000fffff984 */ /* 0x000fe20000000800 */
[----:B------:R2:W-:Y:S02]  /*24bb0*/  LDGSTS.E.BYPASS.LTC128B.128 [R233+0x2000], desc[UR8][R8.64] ;  /* 0x0200000008e97fae */ /* 0x0005e4000b901d48 */
[--C-:B------:R-:W-:Y:S01]  /*24bc0*/  IMAD.X R7, R9, 0x1, R235.reuse, P0 ;  /* 0x0000000109077824 */ /* 0x100fe200000e06eb */
[-C--:B------:R-:W-:Y:S01]  /*24bd0*/  IADD3 R4, P0, R6, R234.reuse, RZ ;  /* 0x000000ea06047210 */ /* 0x080fe20007f1e0ff */
[----:B------:R3:W-:Y:S04]  /*24be0*/  STL [R1+0x10], R9 ;  /* 0x0000100901007387 */ /* 0x0007e80000100800 */
[----:B------:R4:W-:Y:S01]  /*24bf0*/  LDGSTS.E.BYPASS.LTC128B.128 [R233+0x2800], desc[UR10][R6.64] ;  /* 0x0280000006e97fae */ /* 0x0009e2000b901d4a */
[--C-:B------:R-:W-:Y:S01]  /*24c00*/  IMAD.X R5, R7, 0x1, R235.reuse, P0 ;  /* 0x0000000107057824 */ /* 0x100fe200000e06eb */
[-C--:B------:R-:W-:Y:S04]  /*24c10*/  IADD3 R10, P0, R4, R234.reuse, RZ ;  /* 0x000000ea040a7210 */ /* 0x080fe80007f1e0ff */
[----:B------:R5:W-:Y:S01]  /*24c20*/  LDGSTS.E.BYPASS.LTC128B.128 [R233+0x3000], desc[UR4][R4.64] ;  /* 0x0300000004e97fae */ /* 0x000be2000b901d44 */
[--C-:B------:R-:W-:Y:S01]  /*24c30*/  IMAD.X R11, R5, 0x1, R235.reuse, P0 ;  /* 0x00000001050b7824 */ /* 0x100fe200000e06eb */
[-C--:B------:R-:W-:Y:S04]  /*24c40*/  IADD3 R14, P0, R10, R234.reuse, RZ ;  /* 0x000000ea0a0e7210 */ /* 0x080fe80007f1e0ff */
[----:B------:R-:W-:Y:S01]  /*24c50*/  LDGSTS.E.BYPASS.LTC128B.128 [R233+0x3800], desc[UR8][R10.64] ;  /* 0x038000000ae97fae */ /* 0x000fe2000b901d48 */
[--C-:B------:R-:W-:Y:S01]  /*24c60*/  IMAD.X R15, R11, 0x1, R235.reuse, P0 ;  /* 0x000000010b0f7824 */ /* 0x100fe200000e06eb */
[-C--:B------:R-:W-:Y:S04]  /*24c70*/  IADD3 R12, P0, R14, R234.reuse, RZ ;  /* 0x000000ea0e0c7210 */ /* 0x080fe80007f1e0ff */
[----:B------:R-:W-:Y:S01]  /*24c80*/  LDGSTS.E.BYPASS.LTC128B.128 [R233+0x4000], desc[UR10][R14.64] ;  /* 0x040000000ee97fae */ /* 0x000fe2000b901d4a */
[--C-:B------:R-:W-:Y:S01]  /*24c90*/  IMAD.X R13, R15, 0x1, R235.reuse, P0 ;  /* 0x000000010f0d7824 */ /* 0x100fe200000e06eb */
[-C--:B--2---:R-:W-:Y:S04]  /*24ca0*/  IADD3 R8, P0, R12, R234.reuse, RZ ;  /* 0x000000ea0c087210 */ /* 0x084fe80007f1e0ff */
[----:B------:R2:W-:Y:S01]  /*24cb0*/  LDGSTS.E.BYPASS.LTC128B.128 [R233+0x4800], desc[UR4][R12.64] ;  /* 0x048000000ce97fae */ /* 0x0005e2000b901d44 */
[--C-:B---3--:R-:W-:Y:S01]  /*24cc0*/  IMAD.X R9, R13, 0x1, R235.reuse, P0 ;  /* 0x000000010d097824 */ /* 0x108fe200000e06eb */
[-C--:B----4-:R-:W-:Y:S04]  /*24cd0*/  IADD3 R6, P0, R8, R234.reuse, RZ ;  /* 0x000000ea08067210 */ /* 0x090fe80007f1e0ff */
[----:B------:R3:W-:Y:S01]  /*24ce0*/  LDGSTS.E.BYPASS.LTC128B.128 [R233+0x5000], desc[UR8][R8.64] ;  /* 0x0500000008e97fae */ /* 0x0007e2000b901d48 */
[--C-:B------:R-:W-:Y:S01]  /*24cf0*/  IMAD.X R7, R9, 0x1, R235.reuse, P0 ;  /* 0x0000000109077824 */ /* 0x100fe200000e06eb */
[-C--:B-----5:R-:W-:Y:S04]  /*24d00*/  IADD3 R4, P0, R6, R234.reuse, RZ ;  /* 0x000000ea06047210 */ /* 0x0a0fe80007f1e0ff */
[----:B------:R4:W-:Y:S01]  /*24d10*/  LDGSTS.E.BYPASS.LTC128B.128 [R233+0x5800], desc[UR10][R6.64] ;  /* 0x0580000006e97fae */ /* 0x0009e2000b901d4a */
[--C-:B------:R-:W-:Y:S05]  /*24d20*/  IMAD.X R5, R7, 0x1, R235.reuse, P0 ;  /* 0x0000000107057824 */ /* 0x100fea00000e06eb */
[----:B------:R5:W-:Y:S01]  /*24d30*/  LDGSTS.E.BYPASS.LTC128B.128 [R233+0x6000], desc[UR4][R4.64] ;  /* 0x0600000004e97fae */ /* 0x000be2000b901d44 */
[-C--:B--2---:R-:W-:Y:S05]  /*24d40*/  IADD3 R12, P0, R4, R234.reuse, RZ ;  /* 0x000000ea040c7210 */ /* 0x084fea0007f1e0ff */
[--C-:B------:R-:W-:Y:S01]  /*24d50*/  IMAD.X R13, R5, 0x1, R235.reuse, P0 ;  /* 0x00000001050d7824 */ /* 0x100fe200000e06eb */
[-C--:B------:R-:W-:Y:S04]  /*24d60*/  IADD3 R14, P0, R12, R234.reuse, RZ ;  /* 0x000000ea0c0e7210 */ /* 0x080fe80007f1e0ff */
[----:B------:R2:W-:Y:S01]  /*24d70*/  LDGSTS.E.BYPASS.LTC128B.128 [R233+0x6800], desc[UR8][R12.64] ;  /* 0x068000000ce97fae */ /* 0x0005e2000b901d48 */
[--C-:B------:R-:W-:Y:S01]  /*24d80*/  IMAD.X R15, R13, 0x1, R235.reuse, P0 ;  /* 0x000000010d0f7824 */ /* 0x100fe200000e06eb */
[-C--:B------:R-:W-:Y:S04]  /*24d90*/  IADD3 R10, P0, R14, R234.reuse, RZ ;  /* 0x000000ea0e0a7210 */ /* 0x080fe80007f1e0ff */
[----:B------:R1:W-:Y:S01]  /*24da0*/  LDGSTS.E.BYPASS.LTC128B.128 [R233+0x7000], desc[UR4][R14.64] ;  /* 0x070000000ee97fae */ /* 0x0003e2000b901d44 */
[--C-:B------:R-:W-:Y:S01]  /*24db0*/  IMAD.X R11, R15, 0x1, R235.reuse, P0 ;  /* 0x000000010f0b7824 */ /* 0x100fe200000e06eb */
[-C--:B---3--:R-:W-:Y:S04]  /*24dc0*/  IADD3 R8, P0, R10, R234.reuse, RZ ;  /* 0x000000ea0a087210 */ /* 0x088fe80007f1e0ff */
[----:B------:R3:W-:Y:S01]  /*24dd0*/  LDGSTS.E.BYPASS.LTC128B.128 [R233+0x7800], desc[UR14][R10.64] ;  /* 0x078000000ae97fae */ /* 0x0007e2000b901d4e */
[--C-:B------:R-:W-:Y:S01]  /*24de0*/  IMAD.X R9, R11, 0x1, R235.reuse, P0 ;  /* 0x000000010b097824 */ /* 0x100fe200000e06eb */
[-C--:B----4-:R-:W-:Y:S04]  /*24df0*/  IADD3 R6, P0, R8, R234.reuse, RZ ;  /* 0x000000ea08067210 */ /* 0x090fe80007f1e0ff */
[----:B------:R3:W-:Y:S01]  /*24e00*/  LDGSTS.E.BYPASS.LTC128B.128 [R233+0x8000], desc[UR12][R8.64] ;  /* 0x0800000008e97fae */ /* 0x0007e2000b901d4c */
[--C-:B------:R-:W-:Y:S01]  /*24e10*/  IMAD.X R7, R9, 0x1, R235.reuse, P0 ;  /* 0x0000000109077824 */ /* 0x100fe200000e06eb */
[-C--:B-----5:R-:W-:Y:S04]  /*24e20*/  IADD3 R4, P0, R6, R234.reuse, RZ ;  /* 0x000000ea06047210 */ /* 0x0a0fe80007f1e0ff */
[----:B------:R3:W-:Y:S01]  /*24e30*/  LDGSTS.E.BYPASS.LTC128B.128 [R233+0x8800], desc[UR10][R6.64] ;  /* 0x0880000006e97fae */ /* 0x0007e2000b901d4a */
[--C-:B------:R-:W-:Y:S01]  /*24e40*/  IMAD.X R5, R7, 0x1, R235.reuse, P0 ;  /* 0x0000000107057824 */ /* 0x100fe200000e06eb */
[----:B--2---:R-:W-:Y:S04]  /*24e50*/  IADD3 R12, P0, R4, R234, RZ ;  /* 0x000000ea040c7210 */ /* 0x004fe80007f1e0ff */
[----:B------:R3:W-:Y:S01]  /*24e60*/  LDGSTS.E.BYPASS.LTC128B.128 [R233+0x9000], desc[UR8][R4.64] ;  /* 0x0900000004e97fae */ /* 0x0007e2000b901d48 */
[----:B------:R-:W-:Y:S05]  /*24e70*/  IMAD.X R13, R5, 0x1, R235, P0 ;  /* 0x00000001050d7824 */ /* 0x000fea00000e06eb */
[----:B------:R3:W-:Y:S04]  /*24e80*/  LDGSTS.E.BYPASS.LTC128B.128 [R233+0x9800], desc[UR4][R12.64] ;  /* 0x098000000ce97fae */ /* 0x0007e8000b901d44 */
[----:B-1----:R-:W0:Y:S02]  /*24e90*/  LDGDEPBAR ;  /* 0x00000000000079af */ /* 0x002e240000000000 */
.L_x_2961:
[----:B------:R-:W-:Y:S05]  /*24ea0*/  BSYNC B1 ;  /* 0x0000000000017941 */ /* 0x000fea0003800000 */
.L_x_2960:
[----:B--2---:R-:W-:Y:S01]  /*24eb0*/  FMNMX.FTZ R0, R173, R132, !PT ;  /* 0x00000084ad007209 */ /* 0x004fe20007810000 */
[----:B------:R-:W-:Y:S01]  /*24ec0*/  LDSM.16.MT88.4 R48, [R224+0xa000] ;  /* 0x00a00000e030783b */ /* 0x000fe20000004200 */
[----:B------:R-:W-:Y:S02]  /*24ed0*/  R2UR UR4, R2 ;  /* 0x00000000020472ca */ /* 0x000fe400000e0000 */
[----:B------:R-:W-:Y:S02]  /*24ee0*/  FMNMX.FTZ R0, R181, R0, !PT ;  /* 0x00000000b5007209 */ /* 0x000fe40007810000 */
[----:B------:R-:W-:Y:S02]  /*24ef0*/  R2UR UR5, R3 ;  /* 0x00000000030572ca */ /* 0x000fe400000e0000 */
[----:B------:R-:W-:Y:S01]  /*24f00*/  FMNMX.FTZ R0, R177, R0, !PT ;  /* 0x00000000b1007209 */ /* 0x000fe20007810000 */
[----:B-1----:R-:W-:Y:S01]  /*24f10*/  LDSM.16.MT88.4 R56, [R222+0xa800] ;  /* 0x00a80000de38783b */ /* 0x002fe20000004200 */
        /* <DEDUP_REMOVED lines=9> */
[----:B------:R-:W2:Y:S01]  /*24fb0*/  LD.E R3, desc[UR4][R134.64+0xdc] ;  /* 0x0000dc0486037980 */ /* 0x000ea2000c101900 */
        /* <DEDUP_REMOVED lines=116> */
[----:B------:R-:W1:Y:S01]  /*25700*/  SHFL.BFLY PT, R2, R0, 0x2, 0x1f ;  /* 0x0c401f0000027f89 */ /* 0x000e6200000e0000 */
[----:B------:R-:W-:Y:S04]  /*25710*/  FMNMX.FTZ R38, R214, R38, !PT ;  /* 0x00000026d6267209 */ /* 0x000fe80007810000 */
[----:B------:R-:W-:Y:S05]  /*25720*/  FMNMX.FTZ R38, R215, R38, !PT ;  /* 0x00000026d7267209 */ /* 0x000fea0007810000 */
[----:B---3--:R-:W3:Y:S01]  /*25730*/  SHFL.BFLY PT, R4, R38, 0x2, 0x1f ;  /* 0x0c401f0026047f89 */ /* 0x008ee200000e0000 */
[----:B-1----:R-:W-:Y:S07]  /*25740*/  FMNMX.FTZ R0, R0, R2, !PT ;  /* 0x0000000200007209 */ /* 0x002fee0007810000 */
[----:B------:R-:W1:Y:S01]  /*25750*/  SHFL.BFLY PT, R2, R0, 0x1, 0x1f ;  /* 0x0c201f0000027f89 */ /* 0x000e6200000e0000 */
[----:B---3--:R-:W-:Y:S07]  /*25760*/  FMNMX.FTZ R38, R38, R4, !PT ;  /* 0x0000000426267209 */ /* 0x008fee0007810000 */
[----:B------:R-:W3:Y:S01]  /*25770*/  SHFL.BFLY PT, R4, R38, 0x1, 0x1f ;  /* 0x0c201f0026047f89 */ /* 0x000ee200000e0000 */
[----:B-1----:R-:W-:Y:S05]  /*25780*/  FMNMX.FTZ R37, R0, R2, !PT ;  /* 0x0000000200257209 */ /* 0x002fea0007810000 */
[----:B------:R-:W-:Y:S01]  /*25790*/  FADD.FTZ R0, -R37, R132 ;  /* 0x0000008425007221 */ /* 0x000fe20000010100 */
[----:B---3--:R-:W-:Y:S04]  /*257a0*/  FMNMX.FTZ R38, R38, R4, !PT ;  /* 0x0000000426267209 */ /* 0x008fe80007810000 */
[C---:B------:R-:W-:Y:S01]  /*257b0*/  FSETP.NEU.FTZ.AND P0, PT, R38.reuse, -INF , PT ;  /* 0xff8000002600780b */ /* 0x040fe20003f1d000 */
[C---:B--2---:R-:W-:Y:S01]  /*257c0*/  FMUL.FTZ R0, R3.reuse, R0 ;  /* 0x0000000003007220 */ /* 0x044fe20000410000 */
[----:B------:R-:W-:Y:S01]  /*257d0*/  FADD.FTZ R2, -R38, R133 ;  /* 0x0000008526027221 */ /* 0x000fe20000010100 */
[C---:B------:R-:W-:Y:S01]  /*257e0*/  FMUL.FTZ R4, R3.reuse, R38 ;  /* 0x0000002603047220 */ /* 0x040fe20000410000 */
[C---:B------:R-:W-:Y:S01]  /*257f0*/  FMUL.FTZ R42, R3.reuse, R37 ;  /* 0x00000025032a7220 */ /* 0x040fe20000410000 */
[----:B------:R1:W2:Y:S02]  /*25800*/  MUFU.EX2 R36, R0 ;  /* 0x0000000000247308 */ /* 0x0002a40000000800 */
[----:B-1----:R-:W-:Y:S01]  /*25810*/  FMUL.FTZ R0, R3, R2 ;  /* 0x0000000203007220 */ /* 0x002fe20000410000 */
[----:B------:R-:W-:Y:S01]  /*25820*/  FSEL R2, R4, RZ, P0 ;  /* 0x000000ff04027208 */ /* 0x000fe20000000000 */
[C---:B--2---:R-:W-:Y:S01]  /*25830*/  FMUL.FTZ R10, R36.reuse, R146 ;  /* 0x00000092240a7220 */ /* 0x044fe20000410000 */
[----:B------:R-:W-:Y:S01]  /*25840*/  FSETP.NEU.FTZ.AND P0, PT, R37, -INF , PT ;  /* 0xff8000002500780b */ /* 0x000fe20003f1d000 */
[C---:B------:R-:W-:Y:S01]  /*25850*/  FMUL.FTZ R11, R36.reuse, R147 ;  /* 0x00000093240b7220 */ /* 0x040fe20000410000 */
[----:B------:R-:W-:Y:S03]  /*25860*/  FMUL.FTZ R14, R36, R142 ;  /* 0x0000008e240e7220 */ /* 0x000fe60000410000 */
[----:B------:R-:W1:Y:S01]  /*25870*/  MUFU.EX2 R0, R0 ;  /* 0x0000000000007308 */ /* 0x000e620000000800 */
[-CC-:B------:R-:W-:Y:S01]  /*25880*/  FFMA.FTZ R4, R174, R3.reuse, -R2.reuse ;  /* 0x00000003ae047223 */ /* 0x180fe20000010802 */
[----:B------:R-:W-:Y:S01]  /*25890*/  FSEL R42, R42, RZ, P0 ;  /* 0x000000ff2a2a7208 */ /* 0x000fe20000000000 */
[--C-:B------:R-:W-:Y:S01]  /*258a0*/  FFMA.FTZ R7, R179, R3, -R2.reuse ;  /* 0x00000003b3077223 */ /* 0x100fe20000010802 */
[----:B------:R-:W-:Y:S01]  /*258b0*/  FMUL.FTZ R15, R36, R143 ;  /* 0x0000008f240f7220 */ /* 0x000fe20000410000 */
[-CC-:B------:R-:W-:Y:S01]  /*258c0*/  FFMA.FTZ R6, R172, R3.reuse, -R2.reuse ;  /* 0x00000003ac067223 */ /* 0x180fe20000010802 */
[-C--:B------:R-:W-:Y:S01]  /*258d0*/  FFMA.FTZ R5, R171, R3.reuse, -R2 ;  /* 0x00000003ab057223 */ /* 0x080fe20000010802 */
[-CC-:B------:R-:W-:Y:S03]  /*258e0*/  FFMA.FTZ R8, R30, R3.reuse, -R42.reuse ;  /* 0x000000031e087223 */ /* 0x180fe6000001082a */
[----:B------:R2:W-:Y:S01]  /*258f0*/  MUFU.EX2 R43, R4 ;  /* 0x00000004002b7308 */ /* 0x0005e20000000800 */
[-CC-:B------:R-:W-:Y:S01]  /*25900*/  FFMA.FTZ R9, R31, R3.reuse, -R42.reuse ;  /* 0x000000031f097223 */ /* 0x180fe2000001082a */
[-CC-:B------:R-:W-:Y:S01]  /*25910*/  FFMA.FTZ R41, R183, R3.reuse, -R42.reuse ;  /* 0x00000003b7297223 */ /* 0x180fe2000001082a */
[----:B------:R-:W-:Y:S07]  /*25920*/  FFMA.FTZ R39, R39, R3, -R42 ;  /* 0x0000000327277223 */ /* 0x000fee000001082a */
[----:B------:R3:W-:Y:S01]  /*25930*/  MUFU.EX2 R179, R7 ;  /* 0x0000000700b37308 */ /* 0x0007e20000000800 */
[C---:B-1----:R-:W-:Y:S01]  /*25940*/  FMUL.FTZ R12, R0.reuse, R140 ;  /* 0x0000008c000c7220 */ /* 0x042fe20000410000 */
[----:B------:R-:W-:Y:S08]  /*25950*/  FMUL.FTZ R13, R0, R141 ;  /* 0x0000008d000d7220 */ /* 0x000ff00000410000 */
[----:B------:R1:W-:Y:S01]  /*25960*/  MUFU.EX2 R243, R6 ;  /* 0x0000000600f37308 */ /* 0x0003e20000000800 */
[-CC-:B--2---:R-:W-:Y:S09]  /*25970*/  FFMA.FTZ R4, R182, R3.reuse, -R2.reuse ;  /* 0x00000003b6047223 */ /* 0x184ff20000010802 */
[----:B------:R2:W4:Y:S01]  /*25980*/  MUFU.EX2 R218, R4 ;  /* 0x0000000400da7308 */ /* 0x0005220000000800 */
[-CC-:B---3--:R-:W-:Y:S09]  /*25990*/  FFMA.FTZ R7, R16, R3.reuse, -R2.reuse ;  /* 0x0000000310077223 */ /* 0x188ff20000010802 */
[----:B------:R3:W5:Y:S01]  /*259a0*/  MUFU.EX2 R244, R5 ;  /* 0x0000000500f47308 */ /* 0x0007620000000800 */
[-C--:B-1----:R-:W-:Y:S01]  /*259b0*/  FFMA.FTZ R6, R20, R3.reuse, -R2 ;  /* 0x0000000314067223 */ /* 0x082fe20000010802 */
[-CC-:B------:R-:W-:Y:S08]  /*259c0*/  FFMA.FTZ R20, R169, R3.reuse, -R42.reuse ;  /* 0x00000003a9147223 */ /* 0x180ff0000001082a */
[----:B------:R1:W-:Y:S01]  /*259d0*/  MUFU.EX2 R248, R7 ;  /* 0x0000000700f87308 */ /* 0x0003e20000000800 */
[----:B--2---:R-:W-:Y:S01]  /*259e0*/  FFMA.FTZ R4, R173, R3, -R42 ;  /* 0x00000003ad047223 */ /* 0x004fe2000001082a */
[----:B----4-:R-:W-:Y:S08]  /*259f0*/  F2FP.BF16.F32.PACK_AB R44, R218, R43 ;  /* 0x0000002bda2c723e */ /* 0x010ff000000010ff */
[----:B------:R2:W-:Y:S01]  /*25a00*/  MUFU.EX2 R182, R4 ;  /* 0x0000000400b67308 */ /* 0x0005e20000000800 */
[----:B---3--:R-:W-:Y:S01]  /*25a10*/  FFMA.FTZ R5, R21, R3, -R2 ;  /* 0x0000000315057223 */ /* 0x008fe20000010802 */
[----:B------:R-:W-:Y:S01]  /*25a20*/  FMUL.FTZ R21, R0, R149 ;  /* 0x0000009500157220 */ /* 0x000fe20000410000 */
[----:B-----5:R-:W-:Y:S07]  /*25a30*/  F2FP.BF16.F32.PACK_AB R52, R244, R243 ;  /* 0x000000f3f434723e */ /* 0x020fee00000010ff */
[----:B------:R3:W-:Y:S01]  /*25a40*/  MUFU.EX2 R131, R6 ;  /* 0x0000000600837308 */ /* 0x0007e20000000800 */
[-CC-:B-1----:R-:W-:Y:S09]  /*25a50*/  FFMA.FTZ R7, R26, R3.reuse, -R42.reuse ;  /* 0x000000031a077223 */ /* 0x182ff2000001082a */
[----:B------:R1:W-:Y:S01]  /*25a60*/  MUFU.EX2 R129, R5 ;  /* 0x0000000500817308 */ /* 0x0003e20000000800 */
[----:B--2---:R-:W-:Y:S09]  /*25a70*/  FFMA.FTZ R4, R181, R3, -R42 ;  /* 0x00000003b5047223 */ /* 0x004ff2000001082a */
[----:B------:R2:W4:Y:S01]  /*25a80*/  MUFU.EX2 R181, R4 ;  /* 0x0000000400b57308 */ /* 0x0005220000000800 */
[----:B---3--:R-:W-:Y:S09]  /*25a90*/  FMUL.FTZ R6, R36, R138 ;  /* 0x0000008a24067220 */ /* 0x008ff20000410000 */
[----:B------:R3:W-:Y:S01]  /*25aa0*/  MUFU.EX2 R128, R7 ;  /* 0x0000000700807308 */ /* 0x0007e20000000800 */
[----:B-1----:R-:W-:Y:S09]  /*25ab0*/  FMUL.FTZ R5, R0, R137 ;  /* 0x0000008900057220 */ /* 0x002ff20000410000 */
[----:B------:R1:W-:Y:S01]  /*25ac0*/  MUFU.EX2 R134, R8 ;  /* 0x0000000800867308 */ /* 0x0003e20000000800 */
[--C-:B--2---:R-:W-:Y:S01]  /*25ad0*/  FFMA.FTZ R4, R178, R3, -R2.reuse ;  /* 0x00000003b2047223 */ /* 0x104fe20000010802 */
[----:B----4-:R-:W-:Y:S08]  /*25ae0*/  F2FP.BF16.F32.PACK_AB R45, R181, R182 ;  /* 0x000000b6b52d723e */ /* 0x010ff000000010ff */
[----:B------:R2:W4:Y:S01]  /*25af0*/  MUFU.EX2 R219, R4 ;  /* 0x0000000400db7308 */ /* 0x0005220000000800 */
[----:B---3--:R-:W-:Y:S09]  /*25b00*/  FMUL.FTZ R7, R36, R139 ;  /* 0x0000008b24077220 */ /* 0x008ff20000410000 */
[----:B------:R3:W-:Y:S01]  /*25b10*/  MUFU.EX2 R183, R41 ;  /* 0x0000002900b77308 */ /* 0x0007e20000000800 */
[-C--:B-1----:R-:W-:Y:S01]  /*25b20*/  FFMA.FTZ R8, R32, R3.reuse, -R2 ;  /* 0x0000000320087223 */ /* 0x082fe20000010802 */
[-CC-:B------:R-:W-:Y:S08]  /*25b30*/  FFMA.FTZ R32, R180, R3.reuse, -R42.reuse ;  /* 0x00000003b4207223 */ /* 0x180ff0000001082a */
[----:B------:R1:W-:Y:S01]  /*25b40*/  MUFU.EX2 R133, R9 ;  /* 0x0000000900857308 */ /* 0x0003e20000000800 */
[----:B--2---:R-:W-:Y:S01]  /*25b50*/  FFMA.FTZ R4, R177, R3, -R42 ;  /* 0x00000003b1047223 */ /* 0x004fe2000001082a */
[----:B----4-:R-:W-:Y:S08]  /*25b60*/  F2FP.BF16.F32.PACK_AB R46, R219, R179 ;  /* 0x000000b3db2e723e */ /* 0x010ff000000010ff */
[----:B------:R2:W-:Y:S01]  /*25b70*/  MUFU.EX2 R177, R4 ;  /* 0x0000000400b17308 */ /* 0x0005e20000000800 */
[----:B---3--:R-:W-:Y:S09]  /*25b80*/  FFMA.FTZ R41, R184, R3, -R2 ;  /* 0x00000003b8297223 */ /* 0x008ff20000010802 */
[----:B------:R3:W-:Y:S01]  /*25b90*/  MUFU.EX2 R174, R8 ;  /* 0x0000000800ae7308 */ /* 0x0007e20000000800 */
[----:B-1----:R-:W-:Y:S09]  /*25ba0*/  FMUL.FTZ R9, R0, R145 ;  /* 0x0000009100097220 */ /* 0x002ff20000410000 */
[----:B------:R1:W-:Y:S01]  /*25bb0*/  MUFU.EX2 R232, R41 ;  /* 0x0000002900e87308 */ /* 0x0003e20000000800 */
[-C--:B--2---:R-:W-:Y:S09]  /*25bc0*/  FFMA.FTZ R4, R176, R3.reuse, -R42 ;  /* 0x00000003b0047223 */ /* 0x084ff2000001082a */
[----:B------:R2:W4:Y:S01]  /*25bd0*/  MUFU.EX2 R178, R4 ;  /* 0x0000000400b27308 */ /* 0x0005220000000800 */
[----:B---3--:R-:W-:Y:S09]  /*25be0*/  FMUL.FTZ R8, R0, R144 ;  /* 0x0000009000087220 */ /* 0x008ff20000410000 */
[----:B------:R3:W-:Y:S01]  /*25bf0*/  MUFU.EX2 R250, R20 ;  /* 0x0000001400fa7308 */ /* 0x0007e20000000800 */
[----:B-1----:R-:W-:Y:S01]  /*25c00*/  FFMA.FTZ R41, R185, R3, -R2 ;  /* 0x00000003b9297223 */ /* 0x002fe20000010802 */
[----:B------:R-:W-:Y:S04]  /*25c10*/  MOV R185, R127 ;  /* 0x0000007f00b97202 */ /* 0x000fe80000000f00 */
[----:B------:R-:W-:Y:S04]  /*25c20*/  ISETP.GT.AND P0, PT, R185, 0x1, PT ;  /* 0x00000001b900780c */ /* 0x000fe80003f04270 */
[----:B------:R1:W-:Y:S01]  /*25c30*/  MUFU.EX2 R184, R41 ;  /* 0x0000002900b87308 */ /* 0x0003e20000000800 */
[--C-:B--2---:R-:W-:Y:S01]  /*25c40*/  FFMA.FTZ R4, R170, R3, -R42.reuse ;  /* 0x00000003aa047223 */ /* 0x104fe2000001082a */
[----:B----4-:R-:W-:Y:S08]  /*25c50*/  F2FP.BF16.F32.PACK_AB R47, R178, R177 ;  /* 0x000000b1b22f723e */ /* 0x010ff000000010ff */
[----:B------:R2:W-:Y:S01]  /*25c60*/  MUFU.EX2 R241, R4 ;  /* 0x0000000400f17308 */ /* 0x0005e20000000800 */
[----:B---3--:R-:W-:Y:S09]  /*25c70*/  FMUL.FTZ R20, R0, R148 ;  /* 0x0000009400147220 */ /* 0x008ff20000410000 */
[----:B------:R3:W-:Y:S01]  /*25c80*/  MUFU.EX2 R240, R32 ;  /* 0x0000002000f07308 */ /* 0x0007e20000000800 */
[-CC-:B-1----:R-:W-:Y:S09]  /*25c90*/  FFMA.FTZ R41, R186, R3.reuse, -R42.reuse ;  /* 0x00000003ba297223 */ /* 0x182ff2000001082a */
[----:B------:R-:W-:Y:S01]  /*25ca0*/  MUFU.EX2 R39, R39 ;  /* 0x0000002700277308 */ /* 0x000fe20000000800 */
[-C--:B--2---:R-:W-:Y:S09]  /*25cb0*/  FFMA.FTZ R4, R168, R3.reuse, -R42 ;  /* 0x00000003a8047223 */ /* 0x084ff2000001082a */
[----:B------:R1:W2:Y:S01]  /*25cc0*/  MUFU.EX2 R242, R4 ;  /* 0x0000000400f27308 */ /* 0x0002a20000000800 */
[----:B---3--:R-:W-:Y:S01]  /*25cd0*/  FMUL.FTZ R32, R0, R160 ;  /* 0x000000a000207220 */ /* 0x008fe20000410000 */
[----:B-1----:R-:W-:Y:S01]  /*25ce0*/  FFMA.FTZ R4, R17, R3, -R2 ;  /* 0x0000000311047223 */ /* 0x002fe20000010802 */
[----:B--2---:R-:W-:Y:S07]  /*25cf0*/  F2FP.BF16.F32.PACK_AB R53, R242, R241 ;  /* 0x000000f1f235723e */ /* 0x004fee00000010ff */
[----:B------:R1:W2:Y:S02]  /*25d00*/  MUFU.EX2 R135, R4 ;  /* 0x0000000400877308 */ /* 0x0002a40000000800 */
[-CC-:B-1----:R-:W-:Y:S01]  /*25d10*/  FFMA.FTZ R4, R18, R3.reuse, -R42.reuse ;  /* 0x0000000312047223 */ /* 0x182fe2000001082a */
[----:B--2---:R-:W-:Y:S07]  /*25d20*/  F2FP.BF16.F32.PACK_AB R54, R135, R248 ;  /* 0x000000f88736723e */ /* 0x004fee00000010ff */
[----:B------:R1:W-:Y:S02]  /*25d30*/  MUFU.EX2 R245, R4 ;  /* 0x0000000400f57308 */ /* 0x0003e40000000800 */
[-CC-:B-1----:R-:W-:Y:S02]  /*25d40*/  FFMA.FTZ R4, R19, R3.reuse, -R42.reuse ;  /* 0x0000000313047223 */ /* 0x182fe4000001082a */
[----:B------:R-:W1:Y:S06]  /*25d50*/  LDSM.16.MT88.4 R16, [R222+0xa000] ;  /* 0x00a00000de10783b */ /* 0x000e6c0000004200 */
[----:B------:R2:W3:Y:S02]  /*25d60*/  MUFU.EX2 R246, R4 ;  /* 0x0000000400f67308 */ /* 0x0004e40000000800 */
[--C-:B--2---:R-:W-:Y:S01]  /*25d70*/  FFMA.FTZ R4, R22, R3, -R42.reuse ;  /* 0x0000000316047223 */ /* 0x104fe2000001082a */
[----:B------:R-:W-:Y:S01]  /*25d80*/  FMUL.FTZ R22, R36, R150 ;  /* 0x0000009624167220 */ /* 0x000fe20000410000 */
[----:B---3--:R-:W-:Y:S06]  /*25d90*/  F2FP.BF16.F32.PACK_AB R55, R246, R245 ;  /* 0x000000f5f637723e */ /* 0x008fec00000010ff */
[----:B------:R2:W-:Y:S02]  /*25da0*/  MUFU.EX2 R249, R4 ;  /* 0x0000000400f97308 */ /* 0x0005e40000000800 */
[----:B--2---:R-:W-:Y:S01]  /*25db0*/  FFMA.FTZ R4, R23, R3, -R42 ;  /* 0x0000000317047223 */ /* 0x004fe2000001082a */
[----:B------:R-:W-:Y:S07]  /*25dc0*/  FMUL.FTZ R23, R36, R151 ;  /* 0x0000009724177220 */ /* 0x000fee0000410000 */
[----:B------:R2:W-:Y:S02]  /*25dd0*/  MUFU.EX2 R130, R4 ;  /* 0x0000000400827308 */ /* 0x0005e40000000800 */
[-CC-:B--2---:R-:W-:Y:S08]  /*25de0*/  FFMA.FTZ R4, R24, R3.reuse, -R2.reuse ;  /* 0x0000000318047223 */ /* 0x184ff00000010802 */
[----:B------:R2:W-:Y:S02]  /*25df0*/  MUFU.EX2 R126, R4 ;  /* 0x00000004007e7308 */ /* 0x0005e40000000800 */
[-C--:B--2---:R-:W-:Y:S08]  /*25e00*/  FFMA.FTZ R4, R25, R3.reuse, -R2 ;  /* 0x0000000319047223 */ /* 0x084ff00000010802 */
[----:B------:R2:W-:Y:S02]  /*25e10*/  MUFU.EX2 R120, R4 ;  /* 0x0000000400787308 */ /* 0x0005e40000000800 */
[-C--:B--2---:R-:W-:Y:S02]  /*25e20*/  FFMA.FTZ R4, R27, R3.reuse, -R42 ;  /* 0x000000031b047223 */ /* 0x084fe4000001082a */
[----:B------:R-:W2:Y:S06]  /*25e30*/  LDSM.16.MT88.4 R24, [R225+0xa000] ;  /* 0x00a00000e118783b */ /* 0x000eac0000004200 */
[----:B------:R3:W-:Y:S02]  /*25e40*/  MUFU.EX2 R122, R4 ;  /* 0x00000004007a7308 */ /* 0x0007e40000000800 */
[-CC-:B---3--:R-:W-:Y:S08]  /*25e50*/  FFMA.FTZ R4, R28, R3.reuse, -R2.reuse ;  /* 0x000000031c047223 */ /* 0x188ff00000010802 */
[----:B------:R3:W-:Y:S02]  /*25e60*/  MUFU.EX2 R132, R4 ;  /* 0x0000000400847308 */ /* 0x0007e40000000800 */
[-CC-:B---3--:R-:W-:Y:S02]  /*25e70*/  FFMA.FTZ R4, R29, R3.reuse, -R2.reuse ;  /* 0x000000031d047223 */ /* 0x188fe40000010802 */
[----:B------:R-:W3:Y:S06]  /*25e80*/  LDSM.16.MT88.4 R28, [R223+0xa000] ;  /* 0x00a00000df1c783b */ /* 0x000eec0000004200 */
[----:B------:R4:W-:Y:S02]  /*25e90*/  MUFU.EX2 R173, R4 ;  /* 0x0000000400ad7308 */ /* 0x0009e40000000800 */
[----:B----4-:R-:W-:Y:S07]  /*25ea0*/  FMUL.FTZ R4, R0, R136 ;  /* 0x0000008800047220 */ /* 0x010fee0000410000 */
[C---:B-1----:R-:W-:Y:S06]  /*25eb0*/  HMMA.16816.F32.BF16 R4, R44.reuse, R16, R4 ;  /* 0x000000102c04723c */ /* 0x042fec0000041804 */
[C---:B------:R-:W-:Y:S05]  /*25ec0*/  HMMA.16816.F32.BF16 R8, R44.reuse, R18, R8 ;  /* 0x000000122c08723c */ /* 0x040fea0000041808 */
[--C-:B------:R-:W-:Y:S01]  /*25ed0*/  FFMA.FTZ R16, R33, R3, -R2.reuse ;  /* 0x0000000321107223 */ /* 0x100fe20000010802 */
[C---:B--2---:R-:W-:Y:S03]  /*25ee0*/  HMMA.16816.F32.BF16 R12, R44.reuse, R24, R12 ;  /* 0x000000182c0c723c */ /* 0x044fe6000004180c */
[----:B------:R1:W2:Y:S02]  /*25ef0*/  MUFU.EX2 R176, R16 ;  /* 0x0000001000b07308 */ /* 0x0002a40000000800 */
[C---:B------:R-:W-:Y:S01]  /*25f00*/  FMUL.FTZ R18, R36.reuse, R154 ;  /* 0x0000009a24127220 */ /* 0x040fe20000410000 */
[----:B------:R-:W-:Y:S01]  /*25f10*/  FMUL.FTZ R19, R36, R155 ;  /* 0x0000009b24137220 */ /* 0x000fe20000410000 */
[C---:B------:R-:W-:Y:S01]  /*25f20*/  FMUL.FTZ R17, R0.reuse, R153 ;  /* 0x0000009900117220 */ /* 0x040fe20000410000 */
[----:B------:R-:W-:Y:S03]  /*25f30*/  FFMA.FTZ R24, R35, R3, -R2 ;  /* 0x0000000323187223 */ /* 0x000fe60000010802 */
[----:B------:R-:W-:Y:S02]  /*25f40*/  FMUL.FTZ R25, R0, R157 ;  /* 0x0000009d00197220 */ /* 0x000fe40000410000 */
[----:B------:R4:W-:Y:S01]  /*25f50*/  MUFU.EX2 R252, R24 ;  /* 0x0000001800fc7308 */ /* 0x0009e20000000800 */
[----:B------:R-:W-:Y:S01]  /*25f60*/  FMUL.FTZ R35, R36, R163 ;  /* 0x000000a324237220 */ /* 0x000fe20000410000 */
[----:B------:R-:W-:Y:S01]  /*25f70*/  FMUL.FTZ R33, R0, R161 ;  /* 0x000000a100217220 */ /* 0x000fe20000410000 */
[----:B-1----:R-:W-:Y:S01]  /*25f80*/  FFMA.FTZ R16, R34, R3, -R42 ;  /* 0x0000000322107223 */ /* 0x002fe2000001082a */
[----:B--2---:R-:W-:Y:S01]  /*25f90*/  MOV R186, R176 ;  /* 0x000000b000ba7202 */ /* 0x004fe20000000f00 */
[----:B------:R-:W-:Y:S05]  /*25fa0*/  FMUL.FTZ R34, R36, R162 ;  /* 0x000000a224227220 */ /* 0x000fea0000410000 */
[----:B------:R1:W2:Y:S01]  /*25fb0*/  MUFU.EX2 R251, R16 ;  /* 0x0000001000fb7308 */ /* 0x0002a20000000800 */
[C---:B----4-:R-:W-:Y:S01]  /*25fc0*/  FMUL.FTZ R24, R0.reuse, R156 ;  /* 0x0000009c00187220 */ /* 0x050fe20000410000 */
[----:B-1----:R-:W-:Y:S07]  /*25fd0*/  FMUL.FTZ R16, R0, R152 ;  /* 0x0000009800107220 */ /* 0x002fee0000410000 */
[C---:B------:R-:W-:Y:S06]  /*25fe0*/  HMMA.16816.F32.BF16 R16, R44.reuse, R26, R16 ;  /* 0x0000001a2c10723c */ /* 0x040fec0000041810 */
[C---:B---3--:R-:W-:Y:S05]  /*25ff0*/  HMMA.16816.F32.BF16 R20, R44.reuse, R28, R20 ;  /* 0x0000001c2c14723c */ /* 0x048fea0000041814 */
[C---:B------:R-:W-:Y:S01]  /*26000*/  FMUL.FTZ R26, R36.reuse, R158 ;  /* 0x0000009e241a7220 */ /* 0x040fe20000410000 */
[----:B------:R-:W-:Y:S01]  /*26010*/  FMUL.FTZ R27, R36, R159 ;  /* 0x0000009f241b7220 */ /* 0x000fe20000410000 */
[----:B------:R-:W-:Y:S01]  /*26020*/  FFMA.FTZ R28, R175, R3, -R2 ;  /* 0x00000003af1c7223 */ /* 0x000fe20000010802 */
[----:B------:R-:W-:Y:S01]  /*26030*/  FMUL.FTZ R29, R0, R165 ;  /* 0x000000a5001d7220 */ /* 0x000fe20000410000 */
[----:B------:R1:W-:Y:S04]  /*26040*/  MUFU.EX2 R175, R41 ;  /* 0x0000002900af7308 */ /* 0x0003e80000000800 */
[C---:B------:R-:W-:Y:S06]  /*26050*/  HMMA.16816.F32.BF16 R24, R44.reuse, R30, R24 ;  /* 0x0000001e2c18723c */ /* 0x040fec0000041818 */
[----:B------:R3:W4:Y:S01]  /*26060*/  MUFU.EX2 R247, R28 ;  /* 0x0000001c00f77308 */ /* 0x0007220000000800 */
[C---:B------:R-:W-:Y:S01]  /*26070*/  FMUL.FTZ R30, R36.reuse, R166 ;  /* 0x000000a6241e7220 */ /* 0x040fe20000410000 */
[----:B------:R-:W-:Y:S03]  /*26080*/  FMUL.FTZ R31, R36, R167 ;  /* 0x000000a7241f7220 */ /* 0x000fe60000410000 */
[-C--:B-1----:R-:W-:Y:S01]  /*26090*/  FFMA.FTZ R41, R187, R3.reuse, -R42 ;  /* 0x00000003bb297223 */ /* 0x082fe2000001082a */
[----:B------:R-:W-:Y:S04]  /*260a0*/  MOV R187, R174 ;  /* 0x000000ae00bb7202 */ /* 0x000fe80000000f00 */
[----:B------:R1:W5:Y:S01]  /*260b0*/  MUFU.EX2 R174, R41 ;  /* 0x0000002900ae7308 */ /* 0x0003620000000800 */
[----:B---3--:R-:W-:Y:S07]  /*260c0*/  FMUL.FTZ R28, R0, R164 ;  /* 0x000000a4001c7220 */ /* 0x008fee0000410000 */
[C---:B------:R-:W-:Y:S06]  /*260d0*/  HMMA.16816.F32.BF16 R28, R44.reuse, R48, R28 ;  /* 0x000000302c1c723c */ /* 0x040fec000004181c */
[----:B------:R-:W-:Y:S01]  /*260e0*/  HMMA.16816.F32.BF16 R32, R44, R50, R32 ;  /* 0x000000322c20723c */ /* 0x000fe20000041820 */
[----:B------:R-:W3:Y:S04]  /*260f0*/  LDSM.16.MT88.4 R44, [R224+0xa800] ;  /* 0x00a80000e02c783b */ /* 0x000ee80000004200 */
[--C-:B-1----:R-:W-:Y:S01]  /*26100*/  FFMA.FTZ R41, R188, R3, -R2.reuse ;  /* 0x00000003bc297223 */ /* 0x102fe20000010802 */
[C---:B------:R-:W-:Y:S03]  /*26110*/  HMMA.16816.F32.BF16 R4, R52.reuse, R56, R4 ;  /* 0x000000383404723c */ /* 0x040fe60000041804 */
[----:B------:R1:W-:Y:S02]  /*26120*/  MUFU.EX2 R176, R41 ;  /* 0x0000002900b07308 */ /* 0x0003e40000000800 */
[----:B------:R-:W-:Y:S01]  /*26130*/  MOV R188, R173 ;  /* 0x000000ad00bc7202 */ /* 0x000fe20000000f00 */
[C---:B------:R-:W-:Y:S01]  /*26140*/  HMMA.16816.F32.BF16 R8, R52.reuse, R58, R8 ;  /* 0x0000003a3408723c */ /* 0x040fe20000041808 */
[----:B------:R-:W2:Y:S04]  /*26150*/  LDSM.16.MT88.4 R56, [R222+0xb000] ;  /* 0x00b00000de38783b */ /* 0x000ea80000004200 */
[----:B------:R-:W-:Y:S01]  /*26160*/  F2FP.BF16.F32.PACK_AB R48, R129, R131 ;  /* 0x000000838130723e */ /* 0x000fe200000010ff */
[C---:B------:R-:W-:Y:S05]  /*26170*/  HMMA.16816.F32.BF16 R12, R52.reuse, R60, R12 ;  /* 0x0000003c340c723c */ /* 0x040fea000004180c */
[----:B------:R-:W-:Y:S01]  /*26180*/  F2FP.BF16.F32.PACK_AB R49, R130, R249 ;  /* 0x000000f98231723e */ /* 0x000fe200000010ff */
[C---:B------:R-:W-:Y:S01]  /*26190*/  HMMA.16816.F32.BF16 R16, R52.reuse, R62, R16 ;  /* 0x0000003e3410723c */ /* 0x040fe20000041810 */
[----:B------:R-:W4:Y:S04]  /*261a0*/  LDSM.16.MT88.4 R60, [R225+0xb000] ;  /* 0x00b00000e13c783b */ /* 0x000f280000004200 */
[----:B-1----:R-:W-:Y:S01]  /*261b0*/  FFMA.FTZ R41, R189, R3, -R2 ;  /* 0x00000003bd297223 */ /* 0x002fe20000010802 */
[C---:B------:R-:W-:Y:S03]  /*261c0*/  HMMA.16816.F32.BF16 R20, R52.reuse, R64, R20 ;  /* 0x000000403414723c */ /* 0x040fe60000041814 */
[----:B------:R1:W5:Y:S02]  /*261d0*/  MUFU.EX2 R180, R41 ;  /* 0x0000002900b47308 */ /* 0x0003640000000800 */
[----:B------:R-:W-:Y:S01]  /*261e0*/  MOV R189, R133 ;  /* 0x0000008500bd7202 */ /* 0x000fe20000000f00 */
[C---:B------:R-:W-:Y:S01]  /*261f0*/  HMMA.16816.F32.BF16 R24, R52.reuse, R66, R24 ;  /* 0x000000423418723c */ /* 0x040fe20000041818 */
[----:B------:R-:W5:Y:S04]  /*26200*/  LDSM.16.MT88.4 R64, [R223+0xb000] ;  /* 0x00b00000df40783b */ /* 0x000f680000004200 */
[----:B------:R-:W-:Y:S01]  /*26210*/  F2FP.BF16.F32.PACK_AB R50, R120, R126 ;  /* 0x0000007e7832723e */ /* 0x000fe200000010ff */
[C---:B---3--:R-:W-:Y:S05]  /*26220*/  HMMA.16816.F32.BF16 R28, R52.reuse, R44, R28 ;  /* 0x0000002c341c723c */ /* 0x048fea000004181c */
[----:B------:R-:W-:Y:S01]  /*26230*/  F2FP.BF16.F32.PACK_AB R51, R122, R128 ;  /* 0x000000807a33723e */ /* 0x000fe200000010ff */
[----:B------:R-:W-:Y:S01]  /*26240*/  HMMA.16816.F32.BF16 R32, R52, R46, R32 ;  /* 0x0000002e3420723c */ /* 0x000fe20000041820 */
[----:B------:R-:W3:Y:S04]  /*26250*/  LDSM.16.MT88.4 R44, [R224+0xb000] ;  /* 0x00b00000e02c783b */ /* 0x000ee80000004200 */
[--C-:B-1----:R-:W-:Y:S01]  /*26260*/  FFMA.FTZ R41, R190, R3, -R42.reuse ;  /* 0x00000003be297223 */ /* 0x102fe2000001082a */
[C---:B--2---:R-:W-:Y:S03]  /*26270*/  HMMA.16816.F32.BF16 R4, R48.reuse, R56, R4 ;  /* 0x000000383004723c */ /* 0x044fe60000041804 */
[----:B------:R1:W-:Y:S02]  /*26280*/  MUFU.EX2 R170, R41 ;  /* 0x0000002900aa7308 */ /* 0x0003e40000000800 */
[----:B------:R-:W-:Y:S01]  /*26290*/  MOV R190, R132 ;  /* 0x0000008400be7202 */ /* 0x000fe20000000f00 */
[C---:B------:R-:W-:Y:S01]  /*262a0*/  HMMA.16816.F32.BF16 R8, R48.reuse, R58, R8 ;  /* 0x0000003a3008723c */ /* 0x040fe20000041808 */
[----:B------:R-:W2:Y:S04]  /*262b0*/  LDSM.16.MT88.4 R56, [R222+0xb800] ;  /* 0x00b80000de38783b */ /* 0x000ea80000004200 */
[----:B------:R-:W-:Y:S01]  /*262c0*/  F2FP.BF16.F32.PACK_AB R52, R188, R190 ;  /* 0x000000bebc34723e */ /* 0x000fe200000010ff */
[C---:B----4-:R-:W-:Y:S05]  /*262d0*/  HMMA.16816.F32.BF16 R12, R48.reuse, R60, R12 ;  /* 0x0000003c300c723c */ /* 0x050fea000004180c */
[----:B------:R-:W-:Y:S01]  /*262e0*/  F2FP.BF16.F32.PACK_AB R54, R186, R187 ;  /* 0x000000bbba36723e */ /* 0x000fe200000010ff */
[C---:B------:R-:W-:Y:S01]  /*262f0*/  HMMA.16816.F32.BF16 R16, R48.reuse, R62, R16 ;  /* 0x0000003e3010723c */ /* 0x040fe20000041810 */
[----:B------:R-:W4:Y:S04]  /*26300*/  LDSM.16.MT88.4 R60, [R225+0xb800] ;  /* 0x00b80000e13c783b */ /* 0x000f280000004200 */
[----:B-1----:R-:W-:Y:S01]  /*26310*/  FFMA.FTZ R41, R191, R3, -R42 ;  /* 0x00000003bf297223 */ /* 0x002fe2000001082a */
[C---:B-----5:R-:W-:Y:S03]  /*26320*/  HMMA.16816.F32.BF16 R20, R48.reuse, R64, R20 ;  /* 0x000000403014723c */ /* 0x060fe60000041814 */
        /* <DEDUP_REMOVED lines=9> */
[-CC-:B-1----:R-:W-:Y:S01]  /*263c0*/  FFMA.FTZ R41, R192, R3.reuse, -R2.reuse ;  /* 0x00000003c0297223 */ /* 0x182fe20000010802 */
[C---:B--2---:R-:W-:Y:S03]  /*263d0*/  HMMA.16816.F32.BF16 R4, R52.reuse, R56, R4 ;  /* 0x000000383404723c */ /* 0x044fe60000041804 */
[----:B------:R1:W-:Y:S02]  /*263e0*/  MUFU.EX2 R172, R41 ;  /* 0x0000002900ac7308 */ /* 0x0003e40000000800 */
[----:B------:R-:W-:Y:S01]  /*263f0*/  F2FP.BF16.F32.PACK_AB R48, R247, R252 ;  /* 0x000000fcf730723e */ /* 0x000fe200000010ff */
        /* <DEDUP_REMOVED lines=10> */
[----:B------:R-:W-:Y:S01]  /*264a0*/  F2FP.BF16.F32.PACK_AB R51, R174, R175 ;  /* 0x000000afae33723e */ /* 0x000fe200000010ff */
[C---:B------:R-:W-:Y:S01]  /*264b0*/  HMMA.16816.F32.BF16 R24, R52.reuse, R66, R24 ;  /* 0x000000423418723c */ /* 0x040fe20000041818 */
[----:B------:R-:W5:Y:S04]  /*264c0*/  LDSM.16.MT88.4 R64, [R223+0xc000] ;  /* 0x00c00000df40783b */ /* 0x000f680000004200 */
[----:B------:R-:W-:Y:S01]  /*264d0*/  MOV R193, R122 ;  /* 0x0000007a00c17202 */ /* 0x000fe20000000f00 */
[C---:B---3--:R-:W-:Y:S05]  /*264e0*/  HMMA.16816.F32.BF16 R28, R52.reuse, R44, R28 ;  /* 0x0000002c341c723c */ /* 0x048fea000004181c */
[----:B------:R-:W-:Y:S01]  /*264f0*/  MOV R192, R120 ;  /* 0x0000007800c07202 */ /* 0x000fe20000000f00 */
[----:B------:R-:W-:Y:S01]  /*26500*/  HMMA.16816.F32.BF16 R32, R52, R46, R32 ;  /* 0x0000002e3420723c */ /* 0x000fe20000041820 */
[----:B------:R-:W3:Y:S04]  /*26510*/  LDSM.16.MT88.4 R44, [R224+0xc000] ;  /* 0x00c00000e02c783b */ /* 0x000ee80000004200 */
[-CC-:B-1----:R-:W-:Y:S01]  /*26520*/  FFMA.FTZ R41, R194, R3.reuse, -R42.reuse ;  /* 0x00000003c2297223 */ /* 0x182fe2000001082a */
        /* <DEDUP_REMOVED lines=10> */
[-C--:B-1----:R-:W-:Y:S01]  /*265d0*/  FFMA.FTZ R41, R196, R3.reuse, -R42 ;  /* 0x00000003c4297223 */ /* 0x082fe2000001082a */
[C---:B-----5:R-:W-:Y:S03]  /*265e0*/  HMMA.16816.F32.BF16 R20, R48.reuse, R64, R20 ;  /* 0x000000403014723c */ /* 0x060fe60000041814 */
[----:B------:R1:W5:Y:S02]  /*265f0*/  MUFU.EX2 R168, R41 ;  /* 0x0000002900a87308 */ /* 0x0003640000000800 */
[----:B------:R-:W-:Y:S01]  /*26600*/  MOV R196, R128 ;  /* 0x0000008000c47202 */ /* 0x000fe20000000f00 */
[C---:B------:R-:W-:Y:S01]  /*26610*/  HMMA.16816.F32.BF16 R24, R48.reuse, R66, R24 ;  /* 0x000000423018723c */ /* 0x040fe20000041818 */
[----:B------:R-:W4:Y:S04]  /*26620*/  LDSM.16.MT88.4 R64, [R223+0xc800] ;  /* 0x00c80000df40783b */ /* 0x000f280000004200 */
[----:B------:R-:W-:Y:S01]  /*26630*/  F2FP.BF16.F32.PACK_AB R54, R173, R172 ;  /* 0x000000acad36723e */ /* 0x000fe200000010ff */
[C---:B---3--:R-:W-:Y:S06]  /*26640*/  HMMA.16816.F32.BF16 R28, R48.reuse, R44, R28 ;  /* 0x0000002c301c723c */ /* 0x048fec000004181c */
[----:B------:R-:W-:Y:S01]  /*26650*/  HMMA.16816.F32.BF16 R32, R48, R46, R32 ;  /* 0x0000002e3020723c */ /* 0x000fe20000041820 */
[----:B------:R-:W3:Y:S04]  /*26660*/  LDSM.16.MT88.4 R44, [R224+0xc800] ;  /* 0x00c80000e02c783b */ /* 0x000ee80000004200 */
[--C-:B-1----:R-:W-:Y:S01]  /*26670*/  FFMA.FTZ R41, R195, R3, -R2.reuse ;  /* 0x00000003c3297223 */ /* 0x102fe20000010802 */
[----:B-----5:R-:W-:Y:S02]  /*26680*/  F2FP.BF16.F32.PACK_AB R55, R168, R166 ;  /* 0x000000a6a837723e */ /* 0x020fe400000010ff */
[----:B------:R-:W-:Y:S01]  /*26690*/  MOV R195, R129 ;  /* 0x0000008100c37202 */ /* 0x000fe20000000f00 */
[----:B------:R1:W-:Y:S04]  /*266a0*/  MUFU.EX2 R169, R41 ;  /* 0x0000002900a97308 */ /* 0x0003e80000000800 */
[C---:B--2---:R-:W-:Y:S06]  /*266b0*/  HMMA.16816.F32.BF16 R4, R52.reuse, R56, R4 ;  /* 0x000000383404723c */ /* 0x044fec0000041804 */
[C---:B------:R-:W-:Y:S01]  /*266c0*/  HMMA.16816.F32.BF16 R8, R52.reuse, R58, R8 ;  /* 0x0000003a3408723c */ /* 0x040fe20000041808 */
[----:B------:R-:W2:Y:S05]  /*266d0*/  LDSM.16.MT88.4 R56, [R222+0xd000] ;  /* 0x00d00000de38783b */ /* 0x000eaa0000004200 */
[C---:B----4-:R-:W-:Y:S05]  /*266e0*/  HMMA.16816.F32.BF16 R12, R52.reuse, R60, R12 ;  /* 0x0000003c340c723c */ /* 0x050fea000004180c */
[-C--:B-1----:R-:W-:Y:S01]  /*266f0*/  FFMA.FTZ R41, R197, R3.reuse, -R2 ;  /* 0x00000003c5297223 */ /* 0x082fe20000010802 */
[C---:B------:R-:W-:Y:S01]  /*26700*/  HMMA.16816.F32.BF16 R16, R52.reuse, R62, R16 ;  /* 0x0000003e3410723c */ /* 0x040fe20000041810 */
[----:B------:R-:W1:Y:S02]  /*26710*/  LDSM.16.MT88.4 R60, [R225+0xd000] ;  /* 0x00d00000e13c783b */ /* 0x000e640000004200 */
[----:B------:R4:W5:Y:S02]  /*26720*/  MUFU.EX2 R167, R41 ;  /* 0x0000002900a77308 */ /* 0x0009640000000800 */
[----:B------:R-:W-:Y:S01]  /*26730*/  MOV R197, R130 ;  /* 0x0000008200c57202 */ /* 0x000fe20000000f00 */
[C---:B------:R-:W-:Y:S06]  /*26740*/  HMMA.16816.F32.BF16 R20, R52.reuse, R64, R20 ;  /* 0x000000403414723c */ /* 0x040fec0000041814 */
[C---:B------:R-:W-:Y:S01]  /*26750*/  HMMA.16816.F32.BF16 R24, R52.reuse, R66, R24 ;  /* 0x000000423418723c */ /* 0x040fe20000041818 */
[----:B------:R-:W1:Y:S05]  /*26760*/  LDSM.16.MT88.4 R64, [R223+0xd000] ;  /* 0x00d00000df40783b */ /* 0x000e6a0000004200 */
[C---:B---3--:R-:W-:Y:S05]  /*26770*/  HMMA.16816.F32.BF16 R28, R52.reuse, R44, R28 ;  /* 0x0000002c341c723c */ /* 0x048fea000004181c */
[--C-:B----4-:R-:W-:Y:S01]  /*26780*/  FFMA.FTZ R41, R198, R3, -R42.reuse ;  /* 0x00000003c6297223 */ /* 0x110fe2000001082a */
[----:B-----5:R-:W-:Y:S01]  /*26790*/  F2FP.BF16.F32.PACK_AB R48, R167, R169 ;  /* 0x000000a9a730723e */ /* 0x020fe200000010ff */
[----:B------:R-:W-:Y:S01]  /*267a0*/  HMMA.16816.F32.BF16 R32, R52, R46, R32 ;  /* 0x0000002e3420723c */ /* 0x000fe20000041820 */
[----:B------:R-:W3:Y:S01]  /*267b0*/  LDSM.16.MT88.4 R44, [R224+0xd000] ;  /* 0x00d00000e02c783b */ /* 0x000ee20000004200 */
[----:B------:R4:W-:Y:S02]  /*267c0*/  MUFU.EX2 R162, R41 ;  /* 0x0000002900a27308 */ /* 0x0009e40000000800 */
[----:B------:R-:W-:Y:S01]  /*267d0*/  MOV R198, R131 ;  /* 0x0000008300c67202 */ /* 0x000fe20000000f00 */
[----:B----4-:R-:W-:Y:S01]  /*267e0*/  FFMA.FTZ R41, R199, R3, -R42 ;  /* 0x00000003c7297223 */ /* 0x010fe2000001082a */
[----:B------:R-:W-:Y:S06]  /*267f0*/  MOV R199, R135 ;  /* 0x0000008700c77202 */ /* 0x000fec0000000f00 */
[----:B------:R4:W5:Y:S02]  /*26800*/  MUFU.EX2 R163, R41 ;  /* 0x0000002900a37308 */ /* 0x0009640000000800 */
[-CC-:B----4-:R-:W-:Y:S01]  /*26810*/  FFMA.FTZ R41, R200, R3.reuse, -R2.reuse ;  /* 0x00000003c8297223 */ /* 0x190fe20000010802 */
[----:B-----5:R-:W-:Y:S01]  /*26820*/  F2FP.BF16.F32.PACK_AB R49, R163, R162 ;  /* 0x000000a2a331723e */ /* 0x020fe200000010ff */
[----:B------:R-:W4:Y:S06]  /*26830*/  LDL.LU R200, [R1+0xc] ;  /* 0x00000c0001c87983 */ /* 0x000f2c0000300800 */
[----:B------:R5:W-:Y:S02]  /*26840*/  MUFU.EX2 R164, R41 ;  /* 0x0000002900a47308 */ /* 0x000be40000000800 */
[-C--:B-----5:R-:W-:Y:S02]  /*26850*/  FFMA.FTZ R41, R201, R3.reuse, -R2 ;  /* 0x00000003c9297223 */ /* 0x0a0fe40000010802 */
[----:B------:R-:W5:Y:S06]  /*26860*/  LDL.LU R201, [R1+0x8] ;  /* 0x0000080001c97983 */ /* 0x000f6c0000300800 */
[----:B------:R2:W1:Y:S02]  /*26870*/  MUFU.EX2 R165, R41 ;  /* 0x0000002900a57308 */ /* 0x0004640000000800 */
[-CC-:B--2---:R-:W-:Y:S01]  /*26880*/  FFMA.FTZ R41, R203, R3.reuse, -R42.reuse ;  /* 0x00000003cb297223 */ /* 0x184fe2000001082a */
[----:B-1----:R-:W-:Y:S07]  /*26890*/  F2FP.BF16.F32.PACK_AB R50, R165, R164 ;  /* 0x000000a4a532723e */ /* 0x002fee00000010ff */
[----:B------:R1:W-:Y:S02]  /*268a0*/  MUFU.EX2 R158, R41 ;  /* 0x00000029009e7308 */ /* 0x0003e40000000800 */
[-C--:B-1----:R-:W-:Y:S08]  /*268b0*/  FFMA.FTZ R41, R202, R3.reuse, -R42 ;  /* 0x00000003ca297223 */ /* 0x082ff0000001082a */
[----:B------:R1:W2:Y:S02]  /*268c0*/  MUFU.EX2 R159, R41 ;  /* 0x00000029009f7308 */ /* 0x0002a40000000800 */
[-CC-:B-1----:R-:W-:Y:S01]  /*268d0*/  FFMA.FTZ R41, R204, R3.reuse, -R2.reuse ;  /* 0x00000003cc297223 */ /* 0x182fe20000010802 */
[----:B--2---:R-:W-:Y:S07]  /*268e0*/  F2FP.BF16.F32.PACK_AB R51, R159, R158 ;  /* 0x0000009e9f33723e */ /* 0x004fee00000010ff */
[----:B------:R1:W-:Y:S01]  /*268f0*/  MUFU.EX2 R161, R41 ;  /* 0x0000002900a17308 */ /* 0x0003e20000000800 */
[C---:B------:R-:W-:Y:S06]  /*26900*/  HMMA.16816.F32.BF16 R4, R48.reuse, R56, R4 ;  /* 0x000000383004723c */ /* 0x040fec0000041804 */
[C---:B------:R-:W-:Y:S01]  /*26910*/  HMMA.16816.F32.BF16 R8, R48.reuse, R58, R8 ;  /* 0x0000003a3008723c */ /* 0x040fe20000041808 */
[----:B------:R-:W2:Y:S05]  /*26920*/  LDSM.16.MT88.4 R56, [R222+0xd800] ;  /* 0x00d80000de38783b */ /* 0x000eaa0000004200 */
[C---:B------:R-:W-:Y:S05]  /*26930*/  HMMA.16816.F32.BF16 R12, R48.reuse, R60, R12 ;  /* 0x0000003c300c723c */ /* 0x040fea000004180c */
[-C--:B-1----:R-:W-:Y:S01]  /*26940*/  FFMA.FTZ R41, R205, R3.reuse, -R2 ;  /* 0x00000003cd297223 */ /* 0x082fe20000010802 */
[C---:B------:R-:W-:Y:S01]  /*26950*/  HMMA.16816.F32.BF16 R16, R48.reuse, R62, R16 ;  /* 0x0000003e3010723c */ /* 0x040fe20000041810 */
[----:B------:R-:W1:Y:S02]  /*26960*/  LDSM.16.MT88.4 R60, [R225+0xd800] ;  /* 0x00d80000e13c783b */ /* 0x000e640000004200 */
[----:B------:R2:W2:Y:S03]  /*26970*/  MUFU.EX2 R160, R41 ;  /* 0x0000002900a07308 */ /* 0x0004a60000000800 */
[C---:B------:R-:W-:Y:S06]  /*26980*/  HMMA.16816.F32.BF16 R20, R48.reuse, R64, R20 ;  /* 0x000000403014723c */ /* 0x040fec0000041814 */
[C---:B------:R-:W-:Y:S01]  /*26990*/  HMMA.16816.F32.BF16 R24, R48.reuse, R66, R24 ;  /* 0x000000423018723c */ /* 0x040fe20000041818 */
[----:B------:R-:W1:Y:S05]  /*269a0*/  LDSM.16.MT88.4 R64, [R223+0xd800] ;  /* 0x00d80000df40783b */ /* 0x000e6a0000004200 */
[C---:B---3--:R-:W-:Y:S05]  /*269b0*/  HMMA.16816.F32.BF16 R28, R48.reuse, R44, R28 ;  /* 0x0000002c301c723c */ /* 0x048fea000004181c */
[--C-:B--2---:R-:W-:Y:S01]  /*269c0*/  FFMA.FTZ R41, R207, R3, -R42.reuse ;  /* 0x00000003cf297223 */ /* 0x104fe2000001082a */
[----:B------:R-:W-:Y:S01]  /*269d0*/  F2FP.BF16.F32.PACK_AB R52, R160, R161 ;  /* 0x000000a1a034723e */ /* 0x000fe200000010ff */
[----:B------:R-:W-:Y:S01]  /*269e0*/  HMMA.16816.F32.BF16 R32, R48, R46, R32 ;  /* 0x0000002e3020723c */ /* 0x000fe20000041820 */
[----:B------:R-:W2:Y:S01]  /*269f0*/  LDSM.16.MT88.4 R44, [R224+0xd800] ;  /* 0x00d80000e02c783b */ /* 0x000ea20000004200 */
[----:B------:R3:W-:Y:S07]  /*26a00*/  MUFU.EX2 R156, R41 ;  /* 0x00000029009c7308 */ /* 0x0007ee0000000800 */
[----:B------:R-:W5:Y:S02]  /*26a10*/  LDSM.16.MT88.4 R48, [R222+0xe000] ;  /* 0x00e00000de30783b */ /* 0x000f640000004200 */
[-C--:B---3--:R-:W-:Y:S04]  /*26a20*/  FFMA.FTZ R41, R206, R3.reuse, -R42 ;  /* 0x00000003ce297223 */ /* 0x088fe8000001082a */
[----:B------:R3:W1:Y:S02]  /*26a30*/  MUFU.EX2 R154, R41 ;  /* 0x00000029009a7308 */ /* 0x0006640000000800 */
[-CC-:B---3--:R-:W-:Y:S01]  /*26a40*/  FFMA.FTZ R41, R208, R3.reuse, -R2.reuse ;  /* 0x00000003d0297223 */ /* 0x188fe20000010802 */
[----:B-1----:R-:W-:Y:S07]  /*26a50*/  F2FP.BF16.F32.PACK_AB R53, R154, R156 ;  /* 0x0000009c9a35723e */ /* 0x002fee00000010ff */
[----:B------:R1:W-:Y:S02]  /*26a60*/  MUFU.EX2 R157, R41 ;  /* 0x00000029009d7308 */ /* 0x0003e40000000800 */
[-C--:B-1----:R-:W-:Y:S08]  /*26a70*/  FFMA.FTZ R41, R209, R3.reuse, -R2 ;  /* 0x00000003d1297223 */ /* 0x082ff00000010802 */
[----:B------:R1:W3:Y:S02]  /*26a80*/  MUFU.EX2 R155, R41 ;  /* 0x00000029009b7308 */ /* 0x0002e40000000800 */
[--C-:B-1----:R-:W-:Y:S01]  /*26a90*/  FFMA.FTZ R41, R210, R3, -R42.reuse ;  /* 0x00000003d2297223 */ /* 0x102fe2000001082a */
[----:B---3--:R-:W-:Y:S07]  /*26aa0*/  F2FP.BF16.F32.PACK_AB R54, R155, R157 ;  /* 0x0000009d9b36723e */ /* 0x008fee00000010ff */
[----:B------:R1:W-:Y:S02]  /*26ab0*/  MUFU.EX2 R153, R41 ;  /* 0x0000002900997308 */ /* 0x0003e40000000800 */
[-C--:B-1----:R-:W-:Y:S08]  /*26ac0*/  FFMA.FTZ R41, R211, R3.reuse, -R42 ;  /* 0x00000003d3297223 */ /* 0x082ff0000001082a */
[----:B------:R1:W3:Y:S02]  /*26ad0*/  MUFU.EX2 R150, R41 ;  /* 0x0000002900967308 */ /* 0x0002e40000000800 */
[--C-:B-1----:R-:W-:Y:S01]  /*26ae0*/  FFMA.FTZ R41, R68, R3, -R2.reuse ;  /* 0x0000000344297223 */ /* 0x102fe20000010802 */
[----:B---3--:R-:W-:Y:S07]  /*26af0*/  F2FP.BF16.F32.PACK_AB R55, R150, R153 ;  /* 0x000000999637723e */ /* 0x008fee00000010ff */
[----:B------:R1:W-:Y:S01]  /*26b00*/  MUFU.EX2 R152, R41 ;  /* 0x0000002900987308 */ /* 0x0003e20000000800 */
[C---:B------:R-:W-:Y:S06]  /*26b10*/  HMMA.16816.F32.BF16 R4, R52.reuse, R56, R4 ;  /* 0x000000383404723c */ /* 0x040fec0000041804 */
[C---:B------:R-:W-:Y:S01]  /*26b20*/  HMMA.16816.F32.BF16 R8, R52.reuse, R58, R8 ;  /* 0x0000003a3408723c */ /* 0x040fe20000041808 */
[----:B------:R-:W3:Y:S05]  /*26b30*/  LDSM.16.MT88.4 R56, [R225+0xe000] ;  /* 0x00e00000e138783b */ /* 0x000eea0000004200 */
[C---:B------:R-:W-:Y:S05]  /*26b40*/  HMMA.16816.F32.BF16 R12, R52.reuse, R60, R12 ;  /* 0x0000003c340c723c */ /* 0x040fea000004180c */
[-C--:B-1----:R-:W-:Y:S01]  /*26b50*/  FFMA.FTZ R41, R69, R3.reuse, -R2 ;  /* 0x0000000345297223 */ /* 0x082fe20000010802 */
[C---:B------:R-:W-:Y:S01]  /*26b60*/  HMMA.16816.F32.BF16 R16, R52.reuse, R62, R16 ;  /* 0x0000003e3410723c */ /* 0x040fe20000041810 */
[----:B------:R-:W1:Y:S02]  /*26b70*/  LDSM.16.MT88.4 R60, [R223+0xe000] ;  /* 0x00e00000df3c783b */ /* 0x000e640000004200 */
[----:B------:R5:W3:Y:S03]  /*26b80*/  MUFU.EX2 R151, R41 ;  /* 0x0000002900977308 */ /* 0x000ae60000000800 */
[C---:B------:R-:W-:Y:S06]  /*26b90*/  HMMA.16816.F32.BF16 R20, R52.reuse, R64, R20 ;  /* 0x000000403414723c */ /* 0x040fec0000041814 */
[C---:B------:R-:W-:Y:S01]  /*26ba0*/  HMMA.16816.F32.BF16 R24, R52.reuse, R66, R24 ;  /* 0x000000423418723c */ /* 0x040fe20000041818 */
[----:B------:R-:W-:Y:S04]  /*26bb0*/  LDSM.16.MT88.4 R64, [R222+0xe800] ;  /* 0x00e80000de40783b */ /* 0x000fe80000004200 */
[----:B----4-:R-:W-:Y:S01]  /*26bc0*/  FFMA.FTZ R43, R0, R200, R43 ;  /* 0x000000c8002b7223 */ /* 0x010fe2000001002b */
[C---:B--2---:R-:W-:Y:S05]  /*26bd0*/  HMMA.16816.F32.BF16 R28, R52.reuse, R44, R28 ;  /* 0x0000002c341c723c */ /* 0x044fea000004181c */
[----:B-----5:R-:W-:Y:S01]  /*26be0*/  FFMA.FTZ R41, R70, R3, -R42 ;  /* 0x0000000346297223 */ /* 0x020fe2000001082a */
[----:B------:R-:W-:Y:S01]  /*26bf0*/  HMMA.16816.F32.BF16 R32, R52, R46, R32 ;  /* 0x0000002e3420723c */ /* 0x000fe20000041820 */
[----:B------:R-:W2:Y:S02]  /*26c00*/  LDSM.16.MT88.4 R52, [R224+0xe000] ;  /* 0x00e00000e034783b */ /* 0x000ea40000004200 */
[----:B------:R4:W-:Y:S02]  /*26c10*/  MUFU.EX2 R147, R41 ;  /* 0x0000002900937308 */ /* 0x0009e40000000800 */
[----:B------:R-:W-:Y:S01]  /*26c20*/  FADD.FTZ R43, R218, R43 ;  /* 0x0000002bda2b7221 */ /* 0x000fe20000010000 */
[----:B---3--:R-:W-:Y:S01]  /*26c30*/  F2FP.BF16.F32.PACK_AB R44, R151, R152 ;  /* 0x00000098972c723e */ /* 0x008fe200000010ff */
[----:B------:R-:W-:Y:S04]  /*26c40*/  FFMA.FTZ R36, R36, R201, R182 ;  /* 0x000000c924247223 */ /* 0x000fe800000100b6 */
[----:B------:R-:W-:Y:S01]  /*26c50*/  FADD.FTZ R0, R181, R36 ;  /* 0x00000024b5007221 */ /* 0x000fe20000010000 */
[-C--:B------:R-:W-:Y:S01]  /*26c60*/  FFMA.FTZ R36, R101, R3.reuse, -R2 ;  /* 0x0000000365247223 */ /* 0x080fe20000010802 */
[-C--:B----4-:R-:W-:Y:S02]  /*26c70*/  FFMA.FTZ R41, R71, R3.reuse, -R42 ;  /* 0x0000000347297223 */ /* 0x090fe4000001082a */
[----:B------:R-:W3:Y:S01]  /*26c80*/  LDSM.16.MT88.4 R68, [R225+0xe800] ;  /* 0x00e80000e144783b */ /* 0x000ee20000004200 */
[----:B------:R-:W-:Y:S01]  /*26c90*/  FADD.FTZ R0, R177, R0 ;  /* 0x00000000b1007221 */ /* 0x000fe20000010000 */
[----:B------:R4:W5:Y:S02]  /*26ca0*/  MUFU.EX2 R146, R41 ;  /* 0x0000002900927308 */ /* 0x0009640000000800 */
[--C-:B----4-:R-:W-:Y:S01]  /*26cb0*/  FFMA.FTZ R41, R72, R3, -R2.reuse ;  /* 0x0000000348297223 */ /* 0x110fe20000010802 */
[----:B-----5:R-:W-:Y:S07]  /*26cc0*/  F2FP.BF16.F32.PACK_AB R45, R146, R147 ;  /* 0x00000093922d723e */ /* 0x020fee00000010ff */
[----:B------:R4:W-:Y:S02]  /*26cd0*/  MUFU.EX2 R149, R41 ;  /* 0x0000002900957308 */ /* 0x0009e40000000800 */
[-C--:B----4-:R-:W-:Y:S08]  /*26ce0*/  FFMA.FTZ R41, R73, R3.reuse, -R2 ;  /* 0x0000000349297223 */ /* 0x090ff00000010802 */
[----:B------:R4:W5:Y:S02]  /*26cf0*/  MUFU.EX2 R148, R41 ;  /* 0x0000002900947308 */ /* 0x0009640000000800 */
[--C-:B----4-:R-:W-:Y:S01]  /*26d00*/  FFMA.FTZ R41, R74, R3, -R42.reuse ;  /* 0x000000034a297223 */ /* 0x110fe2000001082a */
[----:B-----5:R-:W-:Y:S07]  /*26d10*/  F2FP.BF16.F32.PACK_AB R46, R148, R149 ;  /* 0x00000095942e723e */ /* 0x020fee00000010ff */
[----:B------:R4:W-:Y:S02]  /*26d20*/  MUFU.EX2 R144, R41 ;  /* 0x0000002900907308 */ /* 0x0009e40000000800 */
[-C--:B----4-:R-:W-:Y:S08]  /*26d30*/  FFMA.FTZ R41, R75, R3.reuse, -R42 ;  /* 0x000000034b297223 */ /* 0x090ff0000001082a */
[----:B------:R4:W5:Y:S02]  /*26d40*/  MUFU.EX2 R142, R41 ;  /* 0x00000029008e7308 */ /* 0x0009640000000800 */
[-CC-:B----4-:R-:W-:Y:S01]  /*26d50*/  FFMA.FTZ R41, R76, R3.reuse, -R2.reuse ;  /* 0x000000034c297223 */ /* 0x190fe20000010802 */
[----:B-----5:R-:W-:Y:S07]  /*26d60*/  F2FP.BF16.F32.PACK_AB R47, R142, R144 ;  /* 0x000000908e2f723e */ /* 0x020fee00000010ff */
[----:B------:R4:W-:Y:S01]  /*26d70*/  MUFU.EX2 R145, R41 ;  /* 0x0000002900917308 */ /* 0x0009e20000000800 */
[C---:B------:R-:W-:Y:S06]  /*26d80*/  HMMA.16816.F32.BF16 R4, R44.reuse, R48, R4 ;  /* 0x000000302c04723c */ /* 0x040fec0000041804 */
[C---:B------:R-:W-:Y:S06]  /*26d90*/  HMMA.16816.F32.BF16 R8, R44.reuse, R50, R8 ;  /* 0x000000322c08723c */ /* 0x040fec0000041808 */
[C---:B------:R-:W-:Y:S05]  /*26da0*/  HMMA.16816.F32.BF16 R12, R44.reuse, R56, R12 ;  /* 0x000000382c0c723c */ /* 0x040fea000004180c */
[-C--:B----4-:R-:W-:Y:S01]  /*26db0*/  FFMA.FTZ R41, R77, R3.reuse, -R2 ;  /* 0x000000034d297223 */ /* 0x090fe20000010802 */
[C---:B------:R-:W-:Y:S01]  /*26dc0*/  HMMA.16816.F32.BF16 R16, R44.reuse, R58, R16 ;  /* 0x0000003a2c10723c */ /* 0x040fe20000041810 */
[----:B------:R-:W4:Y:S02]  /*26dd0*/  LDSM.16.MT88.4 R56, [R223+0xe800] ;  /* 0x00e80000df38783b */ /* 0x000f240000004200 */
[----:B------:R5:W3:Y:S03]  /*26de0*/  MUFU.EX2 R143, R41 ;  /* 0x00000029008f7308 */ /* 0x000ae60000000800 */
[C---:B-1----:R-:W-:Y:S06]  /*26df0*/  HMMA.16816.F32.BF16 R20, R44.reuse, R60, R20 ;  /* 0x0000003c2c14723c */ /* 0x042fec0000041814 */
[C---:B------:R-:W-:Y:S01]  /*26e00*/  HMMA.16816.F32.BF16 R24, R44.reuse, R62, R24 ;  /* 0x0000003e2c18723c */ /* 0x040fe20000041818 */
[----:B------:R-:W1:Y:S05]  /*26e10*/  LDSM.16.MT88.4 R60, [R224+0xe800] ;  /* 0x00e80000e03c783b */ /* 0x000e6a0000004200 */
[C---:B--2---:R-:W-:Y:S05]  /*26e20*/  HMMA.16816.F32.BF16 R28, R44.reuse, R52, R28 ;  /* 0x000000342c1c723c */ /* 0x044fea000004181c */
[--C-:B-----5:R-:W-:Y:S01]  /*26e30*/  FFMA.FTZ R41, R78, R3, -R42.reuse ;  /* 0x000000034e297223 */ /* 0x120fe2000001082a */
[----:B---3--:R-:W-:Y:S01]  /*26e40*/  F2FP.BF16.F32.PACK_AB R48, R143, R145 ;  /* 0x000000918f30723e */ /* 0x008fe200000010ff */
[----:B------:R-:W-:Y:S01]  /*26e50*/  HMMA.16816.F32.BF16 R32, R44, R54, R32 ;  /* 0x000000362c20723c */ /* 0x000fe20000041820 */
[----:B------:R-:W2:Y:S01]  /*26e60*/  LDSM.16.MT88.4 R52, [R222+0xf000] ;  /* 0x00f00000de34783b */ /* 0x000ea20000004200 */
[----:B------:R3:W-:Y:S02]  /*26e70*/  MUFU.EX2 R138, R41 ;  /* 0x00000029008a7308 */ /* 0x0007e40000000800 */
[-C--:B---3--:R-:W-:Y:S08]  /*26e80*/  FFMA.FTZ R41, R79, R3.reuse, -R42 ;  /* 0x000000034f297223 */ /* 0x088ff0000001082a */
[----:B------:R3:W5:Y:S02]  /*26e90*/  MUFU.EX2 R139, R41 ;  /* 0x00000029008b7308 */ /* 0x0007640000000800 */
[-CC-:B---3--:R-:W-:Y:S01]  /*26ea0*/  FFMA.FTZ R41, R80, R3.reuse, -R2.reuse ;  /* 0x0000000350297223 */ /* 0x188fe20000010802 */
[----:B-----5:R-:W-:Y:S07]  /*26eb0*/  F2FP.BF16.F32.PACK_AB R49, R139, R138 ;  /* 0x0000008a8b31723e */ /* 0x020fee00000010ff */
[----:B------:R3:W-:Y:S02]  /*26ec0*/  MUFU.EX2 R141, R41 ;  /* 0x00000029008d7308 */ /* 0x0007e40000000800 */
[-C--:B---3--:R-:W-:Y:S08]  /*26ed0*/  FFMA.FTZ R41, R81, R3.reuse, -R2 ;  /* 0x0000000351297223 */ /* 0x088ff00000010802 */
[----:B------:R3:W5:Y:S02]  /*26ee0*/  MUFU.EX2 R140, R41 ;  /* 0x00000029008c7308 */ /* 0x0007640000000800 */
[--C-:B---3--:R-:W-:Y:S01]  /*26ef0*/  FFMA.FTZ R41, R82, R3, -R42.reuse ;  /* 0x0000000352297223 */ /* 0x108fe2000001082a */
[----:B-----5:R-:W-:Y:S07]  /*26f00*/  F2FP.BF16.F32.PACK_AB R50, R140, R141 ;  /* 0x0000008d8c32723e */ /* 0x020fee00000010ff */
[----:B------:R3:W-:Y:S02]  /*26f10*/  MUFU.EX2 R135, R41 ;  /* 0x0000002900877308 */ /* 0x0007e40000000800 */
[-C--:B---3--:R-:W-:Y:S08]  /*26f20*/  FFMA.FTZ R41, R83, R3.reuse, -R42 ;  /* 0x0000000353297223 */ /* 0x088ff0000001082a */
[----:B------:R3:W5:Y:S02]  /*26f30*/  MUFU.EX2 R134, R41 ;  /* 0x0000002900867308 */ /* 0x0007640000000800 */
[--C-:B---3--:R-:W-:Y:S01]  /*26f40*/  FFMA.FTZ R41, R84, R3, -R2.reuse ;  /* 0x0000000354297223 */ /* 0x108fe20000010802 */
[----:B-----5:R-:W-:Y:S07]  /*26f50*/  F2FP.BF16.F32.PACK_AB R51, R134, R135 ;  /* 0x000000878633723e */ /* 0x020fee00000010ff */
[----:B------:R3:W-:Y:S01]  /*26f60*/  MUFU.EX2 R136, R41 ;  /* 0x0000002900887308 */ /* 0x0007e20000000800 */
[C---:B------:R-:W-:Y:S06]  /*26f70*/  HMMA.16816.F32.BF16 R4, R48.reuse, R64, R4 ;  /* 0x000000403004723c */ /* 0x040fec0000041804 */
[C---:B------:R-:W-:Y:S01]  /*26f80*/  HMMA.16816.F32.BF16 R8, R48.reuse, R66, R8 ;  /* 0x000000423008723c */ /* 0x040fe20000041808 */
[----:B------:R-:W5:Y:S05]  /*26f90*/  LDSM.16.MT88.4 R64, [R225+0xf000] ;  /* 0x00f00000e140783b */ /* 0x000f6a0000004200 */
[C---:B------:R-:W-:Y:S05]  /*26fa0*/  HMMA.16816.F32.BF16 R12, R48.reuse, R68, R12 ;  /* 0x00000044300c723c */ /* 0x040fea000004180c */
[-C--:B---3--:R-:W-:Y:S01]  /*26fb0*/  FFMA.FTZ R41, R85, R3.reuse, -R2 ;  /* 0x0000000355297223 */ /* 0x088fe20000010802 */
[C---:B------:R-:W-:Y:S03]  /*26fc0*/  HMMA.16816.F32.BF16 R16, R48.reuse, R70, R16 ;  /* 0x000000463010723c */ /* 0x040fe60000041810 */
[----:B------:R3:W2:Y:S03]  /*26fd0*/  MUFU.EX2 R137, R41 ;  /* 0x0000002900897308 */ /* 0x0006a60000000800 */
[C---:B----4-:R-:W-:Y:S06]  /*26fe0*/  HMMA.16816.F32.BF16 R20, R48.reuse, R56, R20 ;  /* 0x000000383014723c */ /* 0x050fec0000041814 */
[C---:B------:R-:W-:Y:S01]  /*26ff0*/  HMMA.16816.F32.BF16 R24, R48.reuse, R58, R24 ;  /* 0x0000003a3018723c */ /* 0x040fe20000041818 */
[----:B------:R-:W4:Y:S05]  /*27000*/  LDSM.16.MT88.4 R56, [R223+0xf000] ;  /* 0x00f00000df38783b */ /* 0x000f2a0000004200 */
[C---:B-1----:R-:W-:Y:S05]  /*27010*/  HMMA.16816.F32.BF16 R28, R48.reuse, R60, R28 ;  /* 0x0000003c301c723c */ /* 0x042fea000004181c */
[-CC-:B---3--:R-:W-:Y:S01]  /*27020*/  FFMA.FTZ R41, R86, R3.reuse, -R42.reuse ;  /* 0x0000000356297223 */ /* 0x188fe2000001082a */
[----:B--2---:R-:W-:Y:S01]  /*27030*/  F2FP.BF16.F32.PACK_AB R44, R137, R136 ;  /* 0x00000088892c723e */ /* 0x004fe200000010ff */
[----:B------:R-:W-:Y:S01]  /*27040*/  HMMA.16816.F32.BF16 R32, R48, R62, R32 ;  /* 0x0000003e3020723c */ /* 0x000fe20000041820 */
[----:B------:R-:W1:Y:S01]  /*27050*/  LDSM.16.MT88.4 R48, [R224+0xf000] ;  /* 0x00f00000e030783b */ /* 0x000e620000004200 */
[----:B------:R2:W-:Y:S07]  /*27060*/  MUFU.EX2 R132, R41 ;  /* 0x0000002900847308 */ /* 0x0005ee0000000800 */
[----:B------:R-:W3:Y:S02]  /*27070*/  LDSM.16.MT88.4 R60, [R222+0xf800] ;  /* 0x00f80000de3c783b */ /* 0x000ee40000004200 */
[-C--:B--2---:R-:W-:Y:S04]  /*27080*/  FFMA.FTZ R41, R87, R3.reuse, -R42 ;  /* 0x0000000357297223 */ /* 0x084fe8000001082a */
[----:B------:R2:W5:Y:S02]  /*27090*/  MUFU.EX2 R131, R41 ;  /* 0x0000002900837308 */ /* 0x0005640000000800 */
[-CC-:B--2---:R-:W-:Y:S01]  /*270a0*/  FFMA.FTZ R41, R88, R3.reuse, -R2.reuse ;  /* 0x0000000358297223 */ /* 0x184fe20000010802 */
[----:B-----5:R-:W-:Y:S07]  /*270b0*/  F2FP.BF16.F32.PACK_AB R45, R131, R132 ;  /* 0x00000084832d723e */ /* 0x020fee00000010ff */
[----:B------:R2:W-:Y:S02]  /*270c0*/  MUFU.EX2 R133, R41 ;  /* 0x0000002900857308 */ /* 0x0005e40000000800 */
[-C--:B--2---:R-:W-:Y:S08]  /*270d0*/  FFMA.FTZ R41, R89, R3.reuse, -R2 ;  /* 0x0000000359297223 */ /* 0x084ff00000010802 */
[----:B------:R2:W5:Y:S02]  /*270e0*/  MUFU.EX2 R130, R41 ;  /* 0x0000002900827308 */ /* 0x0005640000000800 */
[----:B--2---:R-:W-:Y:S01]  /*270f0*/  FFMA.FTZ R41, R90, R3, -R42 ;  /* 0x000000035a297223 */ /* 0x004fe2000001082a */
[----:B-----5:R-:W-:Y:S07]  /*27100*/  F2FP.BF16.F32.PACK_AB R46, R130, R133 ;  /* 0x00000085822e723e */ /* 0x020fee00000010ff */
[----:B------:R2:W-:Y:S10]  /*27110*/  MUFU.EX2 R90, R36 ;  /* 0x00000024005a7308 */ /* 0x0005f40000000800 */
[----:B------:R5:W-:Y:S01]  /*27120*/  MUFU.EX2 R127, R41 ;  /* 0x00000029007f7308 */ /* 0x000be20000000800 */
[----:B--2---:R-:W-:Y:S04]  /*27130*/  FADD.FTZ R36, R179, R43 ;  /* 0x0000002bb3247221 */ /* 0x004fe80000010000 */
[----:B------:R-:W-:Y:S01]  /*27140*/  FADD.FTZ R43, R219, R36 ;  /* 0x00000024db2b7221 */ /* 0x000fe20000010000 */
[-CC-:B------:R-:W-:Y:S01]  /*27150*/  FFMA.FTZ R36, R103, R3.reuse, -R42.reuse ;  /* 0x0000000367247223 */ /* 0x180fe2000001082a */
[-C--:B-----5:R-:W-:Y:S03]  /*27160*/  FFMA.FTZ R41, R91, R3.reuse, -R42 ;  /* 0x000000035b297223 */ /* 0x0a0fe6000001082a */
[----:B------:R-:W-:Y:S10]  /*27170*/  MUFU.EX2 R89, R36 ;  /* 0x0000002400597308 */ /* 0x000ff40000000800 */
[----:B------:R2:W5:Y:S02]  /*27180*/  MUFU.EX2 R126, R41 ;  /* 0x00000029007e7308 */ /* 0x0005640000000800 */
[--C-:B--2---:R-:W-:Y:S01]  /*27190*/  FFMA.FTZ R41, R92, R3, -R2.reuse ;  /* 0x000000035c297223 */ /* 0x104fe20000010802 */
[----:B-----5:R-:W-:Y:S07]  /*271a0*/  F2FP.BF16.F32.PACK_AB R47, R126, R127 ;  /* 0x0000007f7e2f723e */ /* 0x020fee00000010ff */
[----:B------:R2:W-:Y:S01]  /*271b0*/  MUFU.EX2 R129, R41 ;  /* 0x0000002900817308 */ /* 0x0005e20000000800 */
[C---:B------:R-:W-:Y:S06]  /*271c0*/  HMMA.16816.F32.BF16 R4, R44.reuse, R52, R4 ;  /* 0x000000342c04723c */ /* 0x040fec0000041804 */
[C---:B------:R-:W-:Y:S06]  /*271d0*/  HMMA.16816.F32.BF16 R8, R44.reuse, R54, R8 ;  /* 0x000000362c08723c */ /* 0x040fec0000041808 */
[C---:B------:R-:W-:Y:S05]  /*271e0*/  HMMA.16816.F32.BF16 R12, R44.reuse, R64, R12 ;  /* 0x000000402c0c723c */ /* 0x040fea000004180c */
[-C--:B--2---:R-:W-:Y:S01]  /*271f0*/  FFMA.FTZ R41, R93, R3.reuse, -R2 ;  /* 0x000000035d297223 */ /* 0x084fe20000010802 */
[C---:B------:R-:W-:Y:S01]  /*27200*/  HMMA.16816.F32.BF16 R16, R44.reuse, R66, R16 ;  /* 0x000000422c10723c */ /* 0x040fe20000041810 */
[----:B------:R-:W2:Y:S02]  /*27210*/  LDSM.16.MT88.4 R64, [R225+0xf800] ;  /* 0x00f80000e140783b */ /* 0x000ea40000004200 */
[----:B------:R5:W3:Y:S03]  /*27220*/  MUFU.EX2 R128, R41 ;  /* 0x0000002900807308 */ /* 0x000ae60000000800 */
[C---:B----4-:R-:W-:Y:S06]  /*27230*/  HMMA.16816.F32.BF16 R20, R44.reuse, R56, R20 ;  /* 0x000000382c14723c */ /* 0x050fec0000041814 */
[C---:B------:R-:W-:Y:S01]  /*27240*/  HMMA.16816.F32.BF16 R24, R44.reuse, R58, R24 ;  /* 0x0000003a2c18723c */ /* 0x040fe20000041818 */
[----:B------:R-:W4:Y:S05]  /*27250*/  LDSM.16.MT88.4 R56, [R223+0xf800] ;  /* 0x00f80000df38783b */ /* 0x000f2a0000004200 */
[C---:B-1----:R-:W-:Y:S05]  /*27260*/  HMMA.16816.F32.BF16 R28, R44.reuse, R48, R28 ;  /* 0x000000302c1c723c */ /* 0x042fea000004181c */
[--C-:B-----5:R-:W-:Y:S01]  /*27270*/  FFMA.FTZ R41, R94, R3, -R42.reuse ;  /* 0x000000035e297223 */ /* 0x120fe2000001082a */
[----:B------:R-:W-:Y:S01]  /*27280*/  HMMA.16816.F32.BF16 R32, R44, R50, R32 ;  /* 0x000000322c20723c */ /* 0x000fe20000041820 */
[----:B------:R-:W1:Y:S02]  /*27290*/  LDSM.16.MT88.4 R44, [R224+0xf800] ;  /* 0x00f80000e02c783b */ /* 0x000e640000004200 */
[----:B------:R5:W-:Y:S02]  /*272a0*/  MUFU.EX2 R122, R41 ;  /* 0x00000029007a7308 */ /* 0x000be40000000800 */
[----:B---3--:R-:W-:Y:S01]  /*272b0*/  F2FP.BF16.F32.PACK_AB R52, R128, R129 ;  /* 0x000000818034723e */ /* 0x008fe200000010ff */
[-C--:B-----5:R-:W-:Y:S07]  /*272c0*/  FFMA.FTZ R41, R95, R3.reuse, -R42 ;  /* 0x000000035f297223 */ /* 0x0a0fee000001082a */
        /* <DEDUP_REMOVED lines=11> */
[----:B---3--:R-:W-:Y:S01]  /*27380*/  FFMA.FTZ R41, R100, R3, -R2 ;  /* 0x0000000364297223 */ /* 0x008fe20000010802 */
[----:B-----5:R-:W-:Y:S07]  /*27390*/  F2FP.BF16.F32.PACK_AB R55, R92, R91 ;  /* 0x0000005b5c37723e */ /* 0x020fee00000010ff */
[----:B------:R3:W5:Y:S01]  /*273a0*/  MUFU.EX2 R93, R41 ;  /* 0x00000029005d7308 */ /* 0x0007620000000800 */
[C---:B------:R-:W-:Y:S06]  /*273b0*/  HMMA.16816.F32.BF16 R4, R52.reuse, R60, R4 ;  /* 0x0000003c3404723c */ /* 0x040fec0000041804 */
[C---:B------:R-:W-:Y:S01]  /*273c0*/  HMMA.16816.F32.BF16 R8, R52.reuse, R62, R8 ;  /* 0x0000003e3408723c */ /* 0x040fe20000041808 */
[----:B------:R-:W1:Y:S05]  /*273d0*/  LDSM.16.MT88.4 R60, [R222+0x10000] ;  /* 0x01000000de3c783b */ /* 0x000e6a0000004200 */
[C---:B--2---:R-:W-:Y:S05]  /*273e0*/  HMMA.16816.F32.BF16 R12, R52.reuse, R64, R12 ;  /* 0x00000040340c723c */ /* 0x044fea000004180c */
[----:B---3--:R-:W-:Y:S01]  /*273f0*/  FADD.FTZ R41, R178, R0 ;  /* 0x00000000b2297221 */ /* 0x008fe20000010000 */
[-C--:B------:R-:W-:Y:S01]  /*27400*/  FFMA.FTZ R0, R102, R3.reuse, -R42 ;  /* 0x0000000366007223 */ /* 0x080fe2000001082a */
[C---:B------:R-:W-:Y:S01]  /*27410*/  HMMA.16816.F32.BF16 R16, R52.reuse, R66, R16 ;  /* 0x000000423410723c */ /* 0x040fe20000041810 */
[----:B------:R-:W2:Y:S02]  /*27420*/  LDSM.16.MT88.4 R64, [R225+0x10000] ;  /* 0x01000000e140783b */ /* 0x000ea40000004200 */
[----:B------:R3:W3:Y:S01]  /*27430*/  MUFU.EX2 R88, R0 ;  /* 0x0000000000587308 */ /* 0x0006e20000000800 */
[----:B------:R-:W-:Y:S01]  /*27440*/  FADD.FTZ R36, R241, R41 ;  /* 0x00000029f1247221 */ /* 0x000fe20000010000 */
[----:B------:R-:W-:Y:S01]  /*27450*/  FADD.FTZ R41, R243, R43 ;  /* 0x0000002bf3297221 */ /* 0x000fe20000010000 */
[C---:B----4-:R-:W-:Y:S05]  /*27460*/  HMMA.16816.F32.BF16 R20, R52.reuse, R56, R20 ;  /* 0x000000383414723c */ /* 0x050fea0000041814 */
[----:B------:R-:W-:Y:S01]  /*27470*/  FADD.FTZ R43, R242, R36 ;  /* 0x00000024f22b7221 */ /* 0x000fe20000010000 */
[--C-:B------:R-:W-:Y:S01]  /*27480*/  FFMA.FTZ R36, R105, R3, -R2.reuse ;  /* 0x0000000369247223 */ /* 0x100fe20000010802 */
[C---:B------:R-:W-:Y:S01]  /*27490*/  HMMA.16816.F32.BF16 R24, R52.reuse, R58, R24 ;  /* 0x0000003a3418723c */ /* 0x040fe20000041818 */
[----:B------:R-:W4:Y:S02]  /*274a0*/  LDSM.16.MT88.4 R56, [R223+0x10000] ;  /* 0x01000000df38783b */ /* 0x000f240000004200 */
[----:B------:R2:W-:Y:S01]  /*274b0*/  MUFU.EX2 R86, R36 ;  /* 0x0000002400567308 */ /* 0x0005e20000000800 */
[----:B------:R-:W-:Y:S01]  /*274c0*/  FADD.FTZ R41, R244, R41 ;  /* 0x00000029f4297221 */ /* 0x000fe20000010000 */
[----:B-----5:R-:W-:Y:S01]  /*274d0*/  F2FP.BF16.F32.PACK_AB R48, R90, R93 ;  /* 0x0000005d5a30723e */ /* 0x020fe200000010ff */
[C---:B-1----:R-:W-:Y:S05]  /*274e0*/  HMMA.16816.F32.BF16 R28, R52.reuse, R44, R28 ;  /* 0x0000002c341c723c */ /* 0x042fea000004181c */
[-C--:B---3--:R-:W-:Y:S01]  /*274f0*/  FFMA.FTZ R0, R104, R3.reuse, -R2 ;  /* 0x0000000368007223 */ /* 0x088fe20000010802 */
[----:B------:R-:W-:Y:S01]  /*27500*/  F2FP.BF16.F32.PACK_AB R49, R89, R88 ;  /* 0x000000585931723e */ /* 0x000fe200000010ff */
[----:B------:R-:W-:Y:S01]  /*27510*/  HMMA.16816.F32.BF16 R32, R52, R46, R32 ;  /* 0x0000002e3420723c */ /* 0x000fe20000041820 */
[----:B------:R-:W1:Y:S01]  /*27520*/  LDSM.16.MT88.4 R44, [R224+0x10000] ;  /* 0x01000000e02c783b */ /* 0x000e620000004200 */
[----:B------:R3:W5:Y:S02]  /*27530*/  MUFU.EX2 R87, R0 ;  /* 0x0000000000577308 */ /* 0x0007640000000800 */
[----:B------:R-:W-:Y:S04]  /*27540*/  FADD.FTZ R41, R248, R41 ;  /* 0x00000029f8297221 */ /* 0x000fe80000010000 */
[----:B--2---:R-:W-:Y:S03]  /*27550*/  FADD.FTZ R36, R199, R41 ;  /* 0x00000029c7247221 */ /* 0x004fe60000010000 */
[----:B------:R-:W-:Y:S01]  /*27560*/  FFMA.FTZ R41, R106, R3, -R42 ;  /* 0x000000036a297223 */ /* 0x000fe2000001082a */
[----:B------:R-:W-:Y:S03]  /*27570*/  FADD.FTZ R36, R198, R36 ;  /* 0x00000024c6247221 */ /* 0x000fe60000010000 */
[----:B------:R2:W-:Y:S01]  /*27580*/  MUFU.EX2 R85, R41 ;  /* 0x0000002900557308 */ /* 0x0005e20000000800 */
[----:B------:R-:W-:Y:S01]  /*27590*/  FADD.FTZ R36, R195, R36 ;  /* 0x00000024c3247221 */ /* 0x000fe20000010000 */
[----:B---3--:R-:W-:Y:S01]  /*275a0*/  FADD.FTZ R0, R245, R43 ;  /* 0x0000002bf5007221 */ /* 0x008fe20000010000 */
[----:B-----5:R-:W-:Y:S03]  /*275b0*/  F2FP.BF16.F32.PACK_AB R50, R86, R87 ;  /* 0x000000575632723e */ /* 0x020fe600000010ff */
[----:B------:R-:W-:Y:S04]  /*275c0*/  FADD.FTZ R0, R246, R0 ;  /* 0x00000000f6007221 */ /* 0x000fe80000010000 */
[----:B------:R-:W-:Y:S04]  /*275d0*/  FADD.FTZ R0, R249, R0 ;  /* 0x00000000f9007221 */ /* 0x000fe80000010000 */
[----:B--2---:R-:W-:Y:S01]  /*275e0*/  FADD.FTZ R41, R197, R0 ;  /* 0x00000000c5297221 */ /* 0x004fe20000010000 */
[-C--:B------:R-:W-:Y:S03]  /*275f0*/  FFMA.FTZ R0, R107, R3.reuse, -R42 ;  /* 0x000000036b007223 */ /* 0x080fe6000001082a */
[----:B------:R-:W-:Y:S01]  /*27600*/  FADD.FTZ R41, R196, R41 ;  /* 0x00000029c4297221 */ /* 0x000fe20000010000 */
[----:B------:R2:W3:Y:S03]  /*27610*/  MUFU.EX2 R84, R0 ;  /* 0x0000000000547308 */ /* 0x0004e60000000800 */
[----:B------:R-:W-:Y:S01]  /*27620*/  FADD.FTZ R41, R193, R41 ;  /* 0x00000029c1297221 */ /* 0x000fe20000010000 */
[----:B--2---:R-:W-:Y:S01]  /*27630*/  FADD.FTZ R0, R194, R36 ;  /* 0x00000024c2007221 */ /* 0x004fe20000010000 */
[----:B------:R-:W-:Y:S01]  /*27640*/  FFMA.FTZ R36, R108, R3, -R2 ;  /* 0x000000036c247223 */ /* 0x000fe20000010802 */
[----:B---3--:R-:W-:Y:S02]  /*27650*/  F2FP.BF16.F32.PACK_AB R51, R84, R85 ;  /* 0x000000555433723e */ /* 0x008fe400000010ff */
[----:B------:R-:W-:Y:S02]  /*27660*/  FADD.FTZ R43, R192, R0 ;  /* 0x00000000c02b7221 */ /* 0x000fe40000010000 */
[----:B------:R2:W-:Y:S01]  /*27670*/  MUFU.EX2 R83, R36 ;  /* 0x0000002400537308 */ /* 0x0005e20000000800 */
[-C--:B------:R-:W-:Y:S01]  /*27680*/  FFMA.FTZ R0, R109, R3.reuse, -R2 ;  /* 0x000000036d007223 */ /* 0x080fe20000010802 */
[----:B------:R-:W-:Y:S01]  /*27690*/  FADD.FTZ R43, R190, R43 ;  /* 0x0000002bbe2b7221 */ /* 0x000fe20000010000 */
[C---:B------:R-:W-:Y:S07]  /*276a0*/  HMMA.16816.F32.BF16 R4, R48.reuse, R60, R4 ;  /* 0x0000003c3004723c */ /* 0x040fee0000041804 */
[----:B------:R3:W5:Y:S01]  /*276b0*/  MUFU.EX2 R82, R0 ;  /* 0x0000000000527308 */ /* 0x0007620000000800 */
[C---:B------:R-:W-:Y:S01]  /*276c0*/  HMMA.16816.F32.BF16 R8, R48.reuse, R62, R8 ;  /* 0x0000003e3008723c */ /* 0x040fe20000041808 */
[----:B------:R-:W5:Y:S05]  /*276d0*/  LDSM.16.MT88.4 R60, [R222+0x10800] ;  /* 0x01080000de3c783b */ /* 0x000f6a0000004200 */
[C---:B------:R-:W-:Y:S05]  /*276e0*/  HMMA.16816.F32.BF16 R12, R48.reuse, R64, R12 ;  /* 0x00000040300c723c */ /* 0x040fea000004180c */
[----:B--2---:R-:W-:Y:S01]  /*276f0*/  FADD.FTZ R36, R191, R41 ;  /* 0x00000029bf247221 */ /* 0x004fe20000010000 */
[C---:B------:R-:W-:Y:S01]  /*27700*/  HMMA.16816.F32.BF16 R16, R48.reuse, R66, R16 ;  /* 0x000000423010723c */ /* 0x040fe20000041810 */
[----:B------:R-:W2:Y:S04]  /*27710*/  LDSM.16.MT88.4 R64, [R225+0x10800] ;  /* 0x01080000e140783b */ /* 0x000ea80000004200 */
[-C--:B------:R-:W-:Y:S01]  /*27720*/  FFMA.FTZ R41, R110, R3.reuse, -R42 ;  /* 0x000000036e297223 */ /* 0x080fe2000001082a */
[C---:B----4-:R-:W-:Y:S03]  /*27730*/  HMMA.16816.F32.BF16 R20, R48.reuse, R56, R20 ;  /* 0x000000383014723c */ /* 0x050fe60000041814 */
[----:B------:R4:W-:Y:S02]  /*27740*/  MUFU.EX2 R81, R41 ;  /* 0x0000002900517308 */ /* 0x0009e40000000800 */
[----:B---3--:R-:W-:Y:S01]  /*27750*/  FADD.FTZ R0, R189, R36 ;  /* 0x00000024bd007221 */ /* 0x008fe20000010000 */
[C---:B------:R-:W-:Y:S01]  /*27760*/  HMMA.16816.F32.BF16 R24, R48.reuse, R58, R24 ;  /* 0x0000003a3018723c */ /* 0x040fe20000041818 */
[----:B------:R-:W3:Y:S04]  /*27770*/  LDSM.16.MT88.4 R56, [R223+0x10800] ;  /* 0x01080000df38783b */ /* 0x000ee80000004200 */
[----:B------:R-:W-:Y:S01]  /*27780*/  FADD.FTZ R36, R188, R43 ;  /* 0x0000002bbc247221 */ /* 0x000fe20000010000 */
[----:B------:R-:W-:Y:S01]  /*27790*/  FADD.FTZ R0, R251, R0 ;  /* 0x00000000fb007221 */ /* 0x000fe20000010000 */
[----:B------:R-:W-:Y:S01]  /*277a0*/  FFMA.FTZ R43, R111, R3, -R42 ;  /* 0x000000036f2b7223 */ /* 0x000fe2000001082a */
[C---:B-1----:R-:W-:Y:S03]  /*277b0*/  HMMA.16816.F32.BF16 R28, R48.reuse, R44, R28 ;  /* 0x0000002c301c723c */ /* 0x042fe6000004181c */
[----:B------:R-:W1:Y:S01]  /*277c0*/  MUFU.EX2 R80, R43 ;  /* 0x0000002b00507308 */ /* 0x000e620000000800 */
[----:B------:R-:W-:Y:S01]  /*277d0*/  FADD.FTZ R36, R187, R36 ;  /* 0x00000024bb247221 */ /* 0x000fe20000010000 */
[----:B-----5:R-:W-:Y:S01]  /*277e0*/  F2FP.BF16.F32.PACK_AB R52, R82, R83 ;  /* 0x000000535234723e */ /* 0x020fe200000010ff */
[----:B----4-:R-:W-:Y:S01]  /*277f0*/  FADD.FTZ R41, R250, R0 ;  /* 0x00000000fa297221 */ /* 0x010fe20000010000 */
[----:B------:R-:W-:Y:S01]  /*27800*/  HMMA.16816.F32.BF16 R32, R48, R46, R32 ;  /* 0x0000002e3020723c */ /* 0x000fe20000041820 */
[----:B------:R-:W4:Y:S03]  /*27810*/  LDSM.16.MT88.4 R44, [R224+0x10800] ;  /* 0x01080000e02c783b */ /* 0x000f260000004200 */
[----:B------:R-:W-:Y:S01]  /*27820*/  FADD.FTZ R0, R186, R36 ;  /* 0x00000024ba007221 */ /* 0x000fe20000010000 */
[----:B------:R-:W-:Y:S03]  /*27830*/  FADD.FTZ R41, R240, R41 ;  /* 0x00000029f0297221 */ /* 0x000fe60000010000 */
[----:B------:R-:W-:Y:S01]  /*27840*/  FADD.FTZ R36, R252, R0 ;  /* 0x00000000fc247221 */ /* 0x000fe20000010000 */
[----:B------:R-:W5:Y:S02]  /*27850*/  LDSM.16.MT88.4 R48, [R222+0x11000] ;  /* 0x01100000de30783b */ /* 0x000f640000004200 */
[----:B------:R-:W-:Y:S01]  /*27860*/  FFMA.FTZ R0, R112, R3, -R2 ;  /* 0x0000000370007223 */ /* 0x000fe20000010802 */
[----:B------:R-:W-:Y:S01]  /*27870*/  FADD.FTZ R41, R183, R41 ;  /* 0x00000029b7297221 */ /* 0x000fe20000010000 */
[----:B-1----:R-:W-:Y:S01]  /*27880*/  F2FP.BF16.F32.PACK_AB R53, R80, R81 ;  /* 0x000000515035723e */ /* 0x002fe200000010ff */
[----:B------:R-:W-:Y:S01]  /*27890*/  FADD.FTZ R36, R247, R36 ;  /* 0x00000024f7247221 */ /* 0x000fe20000010000 */
[----:B------:R1:W-:Y:S03]  /*278a0*/  MUFU.EX2 R79, R0 ;  /* 0x00000000004f7308 */ /* 0x0003e60000000800 */
[----:B------:R-:W-:Y:S01]  /*278b0*/  FADD.FTZ R36, R232, R36 ;  /* 0x00000024e8247221 */ /* 0x000fe20000010000 */
[----:B-1----:R-:W-:Y:S01]  /*278c0*/  FADD.FTZ R0, R175, R41 ;  /* 0x00000029af007221 */ /* 0x002fe20000010000 */
[-C--:B------:R-:W-:Y:S03]  /*278d0*/  FFMA.FTZ R41, R113, R3.reuse, -R2 ;  /* 0x0000000371297223 */ /* 0x080fe60000010802 */
[----:B------:R-:W-:Y:S02]  /*278e0*/  FADD.FTZ R43, R174, R0 ;  /* 0x00000000ae2b7221 */ /* 0x000fe40000010000 */
[----:B------:R1:W2:Y:S01]  /*278f0*/  MUFU.EX2 R78, R41 ;  /* 0x00000029004e7308 */ /* 0x0002a20000000800 */
[----:B------:R-:W-:Y:S01]  /*27900*/  FADD.FTZ R0, R184, R36 ;  /* 0x00000024b8007221 */ /* 0x000fe20000010000 */
[-C--:B------:R-:W-:Y:S01]  /*27910*/  FFMA.FTZ R36, R114, R3.reuse, -R42 ;  /* 0x0000000372247223 */ /* 0x080fe2000001082a */
[----:B------:R-:W-:Y:S07]  /*27920*/  FADD.FTZ R43, R170, R43 ;  /* 0x0000002baa2b7221 */ /* 0x000fee0000010000 */
[----:B------:R3:W-:Y:S01]  /*27930*/  MUFU.EX2 R77, R36 ;  /* 0x00000024004d7308 */ /* 0x0007e20000000800 */
[----:B-1----:R-:W-:Y:S01]  /*27940*/  FADD.FTZ R41, R176, R0 ;  /* 0x00000000b0297221 */ /* 0x002fe20000010000 */
[----:B------:R-:W-:Y:S01]  /*27950*/  FFMA.FTZ R0, R115, R3, -R42 ;  /* 0x0000000373007223 */ /* 0x000fe2000001082a */
[----:B--2---:R-:W-:Y:S02]  /*27960*/  F2FP.BF16.F32.PACK_AB R54, R78, R79 ;  /* 0x0000004f4e36723e */ /* 0x004fe400000010ff */
[----:B------:R-:W-:Y:S05]  /*27970*/  FADD.FTZ R41, R180, R41 ;  /* 0x00000029b4297221 */ /* 0x000fea0000010000 */
[----:B------:R1:W2:Y:S01]  /*27980*/  MUFU.EX2 R76, R0 ;  /* 0x00000000004c7308 */ /* 0x0002a20000000800 */
[----:B---3--:R-:W-:Y:S01]  /*27990*/  FADD.FTZ R36, R171, R43 ;  /* 0x0000002bab247221 */ /* 0x008fe20000010000 */
[----:B------:R-:W-:Y:S01]  /*279a0*/  FADD.FTZ R43, R172, R41 ;  /* 0x00000029ac2b7221 */ /* 0x000fe20000010000 */
[-C--:B------:R-:W-:Y:S02]  /*279b0*/  FFMA.FTZ R41, R117, R3.reuse, -R2 ;  /* 0x0000000375297223 */ /* 0x080fe40000010802 */
[----:B------:R-:W-:Y:S05]  /*279c0*/  FADD.FTZ R36, R166, R36 ;  /* 0x00000024a6247221 */ /* 0x000fea0000010000 */
[----:B------:R-:W-:Y:S01]  /*279d0*/  MUFU.EX2 R74, R41 ;  /* 0x00000029004a7308 */ /* 0x000fe20000000800 */
[----:B-1----:R-:W-:Y:S01]  /*279e0*/  FFMA.FTZ R0, R116, R3, -R2 ;  /* 0x0000000374007223 */ /* 0x002fe20000010802 */
[----:B--2---:R-:W-:Y:S08]  /*279f0*/  F2FP.BF16.F32.PACK_AB R55, R76, R77 ;  /* 0x0000004d4c37723e */ /* 0x004ff000000010ff */
[----:B------:R1:W2:Y:S01]  /*27a00*/  MUFU.EX2 R75, R0 ;  /* 0x00000000004b7308 */ /* 0x0002a20000000800 */
[C---:B------:R-:W-:Y:S06]  /*27a10*/  HMMA.16816.F32.BF16 R4, R52.reuse, R60, R4 ;  /* 0x0000003c3404723c */ /* 0x040fec0000041804 */
[C---:B------:R-:W-:Y:S01]  /*27a20*/  HMMA.16816.F32.BF16 R8, R52.reuse, R62, R8 ;  /* 0x0000003e3408723c */ /* 0x040fe20000041808 */
[----:B------:R-:W3:Y:S05]  /*27a30*/  LDSM.16.MT88.4 R60, [R225+0x11000] ;  /* 0x01100000e13c783b */ /* 0x000eea0000004200 */
[C---:B------:R-:W-:Y:S05]  /*27a40*/  HMMA.16816.F32.BF16 R12, R52.reuse, R64, R12 ;  /* 0x00000040340c723c */ /* 0x040fea000004180c */
[----:B-1----:R-:W-:Y:S01]  /*27a50*/  FADD.FTZ R0, R168, R36 ;  /* 0x00000024a8007221 */ /* 0x002fe20000010000 */
[C---:B------:R-:W-:Y:S05]  /*27a60*/  HMMA.16816.F32.BF16 R16, R52.reuse, R66, R16 ;  /* 0x000000423410723c */ /* 0x040fea0000041810 */
[----:B------:R-:W-:Y:S01]  /*27a70*/  FADD.FTZ R41, R162, R0 ;  /* 0x00000000a2297221 */ /* 0x000fe20000010000 */
[C---:B------:R-:W-:Y:S05]  /*27a80*/  HMMA.16816.F32.BF16 R20, R52.reuse, R56, R20 ;  /* 0x000000383414723c */ /* 0x040fea0000041814 */
[----:B------:R-:W-:Y:S01]  /*27a90*/  FFMA.FTZ R0, R118, R3, -R42 ;  /* 0x0000000376007223 */ /* 0x000fe2000001082a */
[C---:B------:R-:W-:Y:S01]  /*27aa0*/  HMMA.16816.F32.BF16 R24, R52.reuse, R58, R24 ;  /* 0x0000003a3418723c */ /* 0x040fe20000041818 */
[----:B------:R-:W1:Y:S02]  /*27ab0*/  LDSM.16.MT88.4 R56, [R223+0x11000] ;  /* 0x01100000df38783b */ /* 0x000e640000004200 */
[----:B------:R5:W-:Y:S02]  /*27ac0*/  MUFU.EX2 R73, R0 ;  /* 0x0000000000497308 */ /* 0x000be40000000800 */
[----:B------:R-:W-:Y:S01]  /*27ad0*/  FADD.FTZ R36, R173, R43 ;  /* 0x0000002bad247221 */ /* 0x000fe20000010000 */
[C---:B----4-:R-:W-:Y:S05]  /*27ae0*/  HMMA.16816.F32.BF16 R28, R52.reuse, R44, R28 ;  /* 0x0000002c341c723c */ /* 0x050fea000004181c */
[----:B------:R-:W-:Y:S01]  /*27af0*/  FADD.FTZ R43, R169, R36 ;  /* 0x00000024a92b7221 */ /* 0x000fe20000010000 */
[----:B------:R-:W-:Y:S01]  /*27b00*/  HMMA.16816.F32.BF16 R32, R52, R46, R32 ;  /* 0x0000002e3420723c */ /* 0x000fe20000041820 */
[----:B------:R-:W4:Y:S04]  /*27b10*/  LDSM.16.MT88.4 R52, [R224+0x11000] ;  /* 0x01100000e034783b */ /* 0x000f280000004200 */
[----:B------:R-:W-:Y:S01]  /*27b20*/  FADD.FTZ R36, R163, R41 ;  /* 0x00000029a3247221 */ /* 0x000fe20000010000 */
[----:B------:R-:W-:Y:S01]  /*27b30*/  FADD.FTZ R41, R167, R43 ;  /* 0x0000002ba7297221 */ /* 0x000fe20000010000 */
[----:B--2---:R-:W-:Y:S01]  /*27b40*/  F2FP.BF16.F32.PACK_AB R44, R74, R75 ;  /* 0x0000004b4a2c723e */ /* 0x004fe200000010ff */
[-C--:B-----5:R-:W-:Y:S03]  /*27b50*/  FFMA.FTZ R0, R119, R3.reuse, -R42 ;  /* 0x0000000377007223 */ /* 0x0a0fe6000001082a */
[----:B------:R-:W-:Y:S01]  /*27b60*/  FADD.FTZ R36, R158, R36 ;  /* 0x000000249e247221 */ /* 0x000fe20000010000 */
[----:B------:R2:W5:Y:S01]  /*27b70*/  MUFU.EX2 R72, R0 ;  /* 0x0000000000487308 */ /* 0x0005620000000800 */
[----:B------:R-:W-:Y:S02]  /*27b80*/  FADD.FTZ R41, R164, R41 ;  /* 0x00000029a4297221 */ /* 0x000fe40000010000 */
[----:B------:R-:W-:Y:S01]  /*27b90*/  FADD.FTZ R43, R159, R36 ;  /* 0x000000249f2b7221 */ /* 0x000fe20000010000 */
[-CC-:B------:R-:W-:Y:S01]  /*27ba0*/  FFMA.FTZ R36, R121, R3.reuse, -R2.reuse ;  /* 0x0000000379247223 */ /* 0x180fe20000010802 */
[----:B------:R-:W-:Y:S05]  /*27bb0*/  FADD.FTZ R41, R165, R41 ;  /* 0x00000029a5297221 */ /* 0x000fea0000010000 */
[----:B------:R3:W-:Y:S01]  /*27bc0*/  MUFU.EX2 R70, R36 ;  /* 0x0000002400467308 */ /* 0x0007e20000000800 */
[----:B------:R-:W-:Y:S01]  /*27bd0*/  FADD.FTZ R41, R161, R41 ;  /* 0x00000029a1297221 */ /* 0x000fe20000010000 */
[----:B--2---:R-:W-:Y:S01]  /*27be0*/  FFMA.FTZ R0, R216, R3, -R2 ;  /* 0x00000003d8007223 */ /* 0x004fe20000010802 */
[----:B-----5:R-:W-:Y:S07]  /*27bf0*/  F2FP.BF16.F32.PACK_AB R45, R72, R73 ;  /* 0x00000049482d723e */ /* 0x020fee00000010ff */
[----:B------:R2:W5:Y:S01]  /*27c00*/  MUFU.EX2 R71, R0 ;  /* 0x0000000000477308 */ /* 0x0005620000000800 */
[----:B---3--:R-:W-:Y:S01]  /*27c10*/  FADD.FTZ R36, R160, R41 ;  /* 0x00000029a0247221 */ /* 0x008fe20000010000 */
[----:B------:R-:W-:Y:S03]  /*27c20*/  FFMA.FTZ R41, R217, R3, -R42 ;  /* 0x00000003d9297223 */ /* 0x000fe6000001082a */
[----:B------:R-:W-:Y:S05]  /*27c30*/  FADD.FTZ R36, R157, R36 ;  /* 0x000000249d247221 */ /* 0x000fea0000010000 */
[----:B------:R3:W-:Y:S01]  /*27c40*/  MUFU.EX2 R69, R41 ;  /* 0x0000002900457308 */ /* 0x0007e20000000800 */
[----:B------:R-:W-:Y:S01]  /*27c50*/  FADD.FTZ R36, R155, R36 ;  /* 0x000000249b247221 */ /* 0x000fe20000010000 */
[----:B--2---:R-:W-:Y:S01]  /*27c60*/  FADD.FTZ R0, R156, R43 ;  /* 0x0000002b9c007221 */ /* 0x004fe20000010000 */
[----:B-----5:R-:W-:Y:S01]  /*27c70*/  F2FP.BF16.F32.PACK_AB R46, R70, R71 ;  /* 0x00000047462e723e */ /* 0x020fe200000010ff */
[----:B------:R-:W-:Y:S02]  /*27c80*/  LDSM.16.MT88.4 R156, [R223+0x11800] ;  /* 0x01180000df9c783b */ /* 0x000fe40000004200 */
[----:B------:R-:W-:Y:S04]  /*27c90*/  FADD.FTZ R0, R154, R0 ;  /* 0x000000009a007221 */ /* 0x000fe80000010000 */
[----:B------:R-:W-:Y:S01]  /*27ca0*/  FADD.FTZ R0, R153, R0 ;  /* 0x0000000099007221 */ /* 0x000fe20000010000 */
[-C--:B---3--:R-:W-:Y:S03]  /*27cb0*/  FFMA.FTZ R41, R124, R3.reuse, -R2 ;  /* 0x000000037c297223 */ /* 0x088fe60000010802 */
[----:B------:R-:W-:Y:S01]  /*27cc0*/  FADD.FTZ R43, R150, R0 ;  /* 0x00000000962b7221 */ /* 0x000fe20000010000 */
[----:B------:R-:W-:Y:S01]  /*27cd0*/  FFMA.FTZ R0, R123, R3, -R42 ;  /* 0x000000037b007223 */ /* 0x000fe2000001082a */
[----:B------:R-:W-:Y:S02]  /*27ce0*/  MUFU.EX2 R67, R41 ;  /* 0x0000002900437308 */ /* 0x000fe40000000800 */
[----:B------:R-:W-:Y:S08]  /*27cf0*/  FADD.FTZ R43, R147, R43 ;  /* 0x0000002b932b7221 */ /* 0x000ff00000010000 */
[----:B------:R2:W3:Y:S02]  /*27d00*/  MUFU.EX2 R68, R0 ;  /* 0x0000000000447308 */ /* 0x0004e40000000800 */
[----:B--2---:R-:W-:Y:S01]  /*27d10*/  FADD.FTZ R0, R152, R36 ;  /* 0x0000002498007221 */ /* 0x004fe20000010000 */
[----:B------:R-:W-:Y:S01]  /*27d20*/  FADD.FTZ R36, R146, R43 ;  /* 0x0000002b92247221 */ /* 0x000fe20000010000 */
[----:B---3--:R-:W-:Y:S01]  /*27d30*/  F2FP.BF16.F32.PACK_AB R47, R68, R69 ;  /* 0x00000045442f723e */ /* 0x008fe200000010ff */
[----:B------:R-:W-:Y:S01]  /*27d40*/  LDSM.16.MT88.4 R152, [R225+0x11800] ;  /* 0x01180000e198783b */ /* 0x000fe20000004200 */
[----:B------:R-:W-:Y:S01]  /*27d50*/  FADD.FTZ R43, R151, R0 ;  /* 0x00000000972b7221 */ /* 0x000fe20000010000 */
[----:B------:R-:W-:Y:S01]  /*27d60*/  FADD.FTZ R0, R144, R36 ;  /* 0x0000002490007221 */ /* 0x000fe20000010000 */
[-C--:B------:R-:W-:Y:S02]  /*27d70*/  FFMA.FTZ R36, R125, R3.reuse, -R2 ;  /* 0x000000037d247223 */ /* 0x080fe40000010802 */
[----:B------:R-:W-:Y:S01]  /*27d80*/  FADD.FTZ R41, R149, R43 ;  /* 0x0000002b95297221 */ /* 0x000fe20000010000 */
[C---:B------:R-:W-:Y:S01]  /*27d90*/  HMMA.16816.F32.BF16 R4, R44.reuse, R48, R4 ;  /* 0x000000302c04723c */ /* 0x040fe20000041804 */
[----:B------:R2:W3:Y:S04]  /*27da0*/  MUFU.EX2 R66, R36 ;  /* 0x0000002400427308 */ /* 0x0004e80000000800 */
[----:B------:R-:W-:Y:S01]  /*27db0*/  FADD.FTZ R0, R142, R0 ;  /* 0x000000008e007221 */ /* 0x000fe20000010000 */
[C---:B------:R-:W-:Y:S05]  /*27dc0*/  HMMA.16816.F32.BF16 R8, R44.reuse, R50, R8 ;  /* 0x000000322c08723c */ /* 0x040fea0000041808 */
[----:B------:R-:W-:Y:S01]  /*27dd0*/  FADD.FTZ R41, R148, R41 ;  /* 0x0000002994297221 */ /* 0x000fe20000010000 */
[C---:B------:R-:W-:Y:S05]  /*27de0*/  HMMA.16816.F32.BF16 R12, R44.reuse, R60, R12 ;  /* 0x0000003c2c0c723c */ /* 0x040fea000004180c */
[----:B------:R-:W-:Y:S01]  /*27df0*/  FADD.FTZ R43, R138, R0 ;  /* 0x000000008a2b7221 */ /* 0x000fe20000010000 */
[C---:B------:R-:W-:Y:S05]  /*27e00*/  HMMA.16816.F32.BF16 R16, R44.reuse, R62, R16 ;  /* 0x0000003e2c10723c */ /* 0x040fea0000041810 */
[----:B------:R-:W-:Y:S01]  /*27e10*/  FADD.FTZ R0, R145, R41 ;  /* 0x0000002991007221 */ /* 0x000fe20000010000 */
[C---:B-1----:R-:W-:Y:S01]  /*27e20*/  HMMA.16816.F32.BF16 R20, R44.reuse, R56, R20 ;  /* 0x000000382c14723c */ /* 0x042fe20000041814 */
[----:B------:R-:W1:Y:S04]  /*27e30*/  LDSM.16.MT88.4 R144, [R222+0x11800] ;  /* 0x01180000de90783b */ /* 0x000e680000004200 */
[----:B------:R-:W-:Y:S01]  /*27e40*/  FADD.FTZ R41, R143, R0 ;  /* 0x000000008f297221 */ /* 0x000fe20000010000 */
[C---:B------:R-:W-:Y:S05]  /*27e50*/  HMMA.16816.F32.BF16 R24, R44.reuse, R58, R24 ;  /* 0x0000003a2c18723c */ /* 0x040fea0000041818 */
[-CC-:B------:R-:W-:Y:S01]  /*27e60*/  FFMA.FTZ R0, R213, R3.reuse, -R42.reuse ;  /* 0x00000003d5007223 */ /* 0x180fe2000001082a */
[C---:B----4-:R-:W-:Y:S03]  /*27e70*/  HMMA.16816.F32.BF16 R28, R44.reuse, R52, R28 ;  /* 0x000000342c1c723c */ /* 0x050fe6000004181c */
[----:B------:R4:W-:Y:S02]  /*27e80*/  MUFU.EX2 R64, R0 ;  /* 0x0000000000407308 */ /* 0x0009e40000000800 */
[-CC-:B--2---:R-:W-:Y:S01]  /*27e90*/  FFMA.FTZ R36, R212, R3.reuse, -R42.reuse ;  /* 0x00000003d4247223 */ /* 0x184fe2000001082a */
[----:B------:R-:W-:Y:S01]  /*27ea0*/  FFMA.FTZ R42, R40, R3, -R42 ;  /* 0x00000003282a7223 */ /* 0x000fe2000001082a */
[----:B------:R-:W-:Y:S01]  /*27eb0*/  FADD.FTZ R43, R139, R43 ;  /* 0x0000002b8b2b7221 */ /* 0x000fe20000010000 */
[----:B------:R-:W-:Y:S01]  /*27ec0*/  FADD.FTZ R41, R141, R41 ;  /* 0x000000298d297221 */ /* 0x000fe20000010000 */
[----:B------:R-:W-:Y:S04]  /*27ed0*/  HMMA.16816.F32.BF16 R32, R44, R54, R32 ;  /* 0x000000362c20723c */ /* 0x000fe80000041820 */
[----:B------:R2:W5:Y:S01]  /*27ee0*/  MUFU.EX2 R65, R36 ;  /* 0x0000002400417308 */ /* 0x0005620000000800 */
[----:B---3--:R-:W-:Y:S01]  /*27ef0*/  F2FP.BF16.F32.PACK_AB R160, R66, R67 ;  /* 0x0000004342a0723e */ /* 0x008fe200000010ff */
[----:B----4-:R-:W-:Y:S01]  /*27f00*/  FADD.FTZ R0, R135, R43 ;  /* 0x0000002b87007221 */ /* 0x010fe20000010000 */
[-CC-:B------:R-:W-:Y:S01]  /*27f10*/  FFMA.FTZ R43, R214, R3.reuse, -R2.reuse ;  /* 0x00000003d62b7223 */ /* 0x180fe20000010802 */
[----:B------:R-:W-:Y:S06]  /*27f20*/  FFMA.FTZ R2, R215, R3, -R2 ;  /* 0x00000003d7027223 */ /* 0x000fec0000010802 */
[----:B------:R-:W-:Y:S01]  /*27f30*/  MUFU.EX2 R49, R43 ;  /* 0x0000002b00317308 */ /* 0x000fe20000000800 */
[----:B--2---:R-:W-:Y:S01]  /*27f40*/  FADD.FTZ R36, R134, R0 ;  /* 0x0000000086247221 */ /* 0x004fe20000010000 */
[----:B------:R-:W-:Y:S01]  /*27f50*/  FADD.FTZ R0, R140, R41 ;  /* 0x000000298c007221 */ /* 0x000fe20000010000 */
[----:B-----5:R-:W-:Y:S02]  /*27f60*/  F2FP.BF16.F32.PACK_AB R161, R64, R65 ;  /* 0x0000004140a1723e */ /* 0x020fe400000010ff */
[----:B------:R-:W-:Y:S05]  /*27f70*/  FADD.FTZ R36, R132, R36 ;  /* 0x0000002484247221 */ /* 0x000fea0000010000 */
[----:B------:R2:W3:Y:S01]  /*27f80*/  MUFU.EX2 R48, R2 ;  /* 0x0000000200307308 */ /* 0x0004e20000000800 */
[----:B------:R-:W-:Y:S01]  /*27f90*/  FADD.FTZ R41, R136, R0 ;  /* 0x0000000088297221 */ /* 0x000fe20000010000 */
[----:B------:R-:W-:Y:S01]  /*27fa0*/  MOV R132, R37 ;  /* 0x0000002500847202 */ /* 0x000fe20000000f00 */
[----:B------:R-:W-:Y:S02]  /*27fb0*/  FADD.FTZ R0, R131, R36 ;  /* 0x0000002483007221 */ /* 0x000fe40000010000 */
[----:B------:R-:W-:Y:S02]  /*27fc0*/  FADD.FTZ R36, R137, R41 ;  /* 0x0000002989247221 */ /* 0x000fe40000010000 */
[----:B--2---:R-:W-:Y:S02]  /*27fd0*/  FADD.FTZ R2, R127, R0 ;  /* 0x000000007f027221 */ /* 0x004fe40000010000 */
[----:B------:R-:W-:Y:S01]  /*27fe0*/  FADD.FTZ R0, R133, R36 ;  /* 0x0000002485007221 */ /* 0x000fe20000010000 */
[----:B---3--:R-:W-:Y:S01]  /*27ff0*/  F2FP.BF16.F32.PACK_AB R162, R48, R49 ;  /* 0x0000003130a2723e */ /* 0x008fe200000010ff */
[----:B------:R-:W2:Y:S01]  /*28000*/  MUFU.EX2 R36, R42 ;  /* 0x0000002a00247308 */ /* 0x000ea20000000800 */
        /* <DEDUP_REMOVED lines=11> */
[----:B--2---:R-:W-:Y:S01]  /*280c0*/  F2FP.BF16.F32.PACK_AB R163, R36, R39 ;  /* 0x0000002724a3723e */ /* 0x004fe200000010ff */
[----:B------:R-:W2:Y:S01]  /*280d0*/  LDSM.16.MT88.4 R40, [R224+0x11800] ;  /* 0x01180000e028783b */ /* 0x000ea20000004200 */
[----:B------:R-:W-:Y:S01]  /*280e0*/  FADD.FTZ R2, R88, R2 ;  /* 0x0000000258027221 */ /* 0x000fe20000010000 */
[----:B------:R-:W-:Y:S03]  /*280f0*/  FADD.FTZ R0, R93, R0 ;  /* 0x000000005d007221 */ /* 0x000fe60000010000 */
[----:B------:R-:W-:Y:S01]  /*28100*/  FADD.FTZ R2, R89, R2 ;  /* 0x0000000259027221 */ /* 0x000fe20000010000 */
[C---:B-1----:R-:W-:Y:S05]  /*28110*/  HMMA.16816.F32.BF16 R136, R160.reuse, R144, R4 ;  /* 0x00000090a088723c */ /* 0x042fea0000041804 */
        /* <DEDUP_REMOVED lines=14> */
[C---:B--2---:R-:W-:Y:S04]  /*28200*/  HMMA.16816.F32.BF16 R164, R160.reuse, R40, R28 ;  /* 0x00000028a0a4723c */ /* 0x044fe8000004181c */
[----:B------:R-:W-:Y:S01]  /*28210*/  FADD.FTZ R2, R77, R0 ;  /* 0x000000004d027221 */ /* 0x000fe20000010000 */
[----:B------:R-:W-:Y:S01]  /*28220*/  FADD.FTZ R0, R79, R3 ;  /* 0x000000034f007221 */ /* 0x000fe20000010000 */
[----:B------:R-:W-:Y:S05]  /*28230*/  HMMA.16816.F32.BF16 R160, R160, R42, R32 ;  /* 0x0000002aa0a0723c */ /* 0x000fea0000041820 */
[----:B------:R-:W-:Y:S01]  /*28240*/  FADD.FTZ R3, R78, R0 ;  /* 0x000000004e037221 */ /* 0x000fe20000010000 */
[----:B------:R-:W-:Y:S05]  /*28250*/  FADD.FTZ R2, R76, R2 ;  /* 0x000000024c027221 */ /* 0x000fea0000010000 */
[----:B------:R-:W-:Y:S01]  /*28260*/  FADD.FTZ R3, R75, R3 ;  /* 0x000000034b037221 */ /* 0x000fe20000010000 */
[----:B------:R-:W-:Y:S04]  /*28270*/  FADD.FTZ R0, R73, R2 ;  /* 0x0000000249007221 */ /* 0x000fe80000010000 */
        /* <DEDUP_REMOVED lines=13> */
[----:B------:R-:W-:Y:S01]  /*28350*/  FADD.FTZ R3, R36, R3 ;  /* 0x0000000324037221 */ /* 0x000fe20000010000 */
[----:B------:R-:W-:Y:S04]  /*28360*/  FADD.FTZ R2, R48, R2 ;  /* 0x0000000230027221 */ /* 0x000fe80000010000 */
[----:B------:R1:W-:Y:S04]  /*28370*/  STL [R1+0x8], R3 ;  /* 0x0000080301007387 */ /* 0x0003e80000100800 */
[----:B------:R1:W-:Y:S04]  /*28380*/  STL [R1+0x4], R0 ;  /* 0x0000040001007387 */ /* 0x0003e80000100800 */
[----:B------:R1:W-:Y:S01]  /*28390*/  STL [R1+0xc], R2 ;  /* 0x00000c0201007387 */ /* 0x0003e20000100800 */
[----:B------:R-:W-:Y:S05]  /*283a0*/  @P0 BRA `(.L_x_2965) ;  /* 0xffffff9800800947 */ /* 0x000fea000383ffff */
.L_x_2956:
        /* <DEDUP_REMOVED lines=16> */
.L_x_2982:
        /* <DEDUP_REMOVED lines=54> */
[----:B------:R-:W-:Y:S01]  /*28810*/  IMAD.IADD R3, R3, 0x1, -R0 ;  /* 0x0000000103037824 */ /* 0x000fe200078e0a00 */
[----:B------:R-:W-:Y:S01]  /*28820*/  LOP3.LUT R0, R4, 0x3ffffffc, RZ, 0xc0, !PT ;  /* 0x3ffffffc04007812 */ /* 0x000fe200078ec0ff */
[----:B------:R-:W-:Y:S01]  /*28830*/  FMUL.FTZ R8, R2, R162 ;  /* 0x000000a202087220 */ /* 0x000fe20000410000 */
[----:B------:R-:W-:-:S02]  /*28840*/  LEA.HI R17, R25, R24, RZ, 0x5 ;  /* 0x0000001819117211 */ /* 0x000fc400078f28ff */
[C---:B------:R-:W-:Y:S01]  /*28850*/  SHF.L.U32 R2, R3.reuse, 0x6, RZ ;  /* 0x0000000603027819 */ /* 0x040fe200000006ff */
[----:B------:R-:W-:Y:S01]  /*28860*/  IMAD.IADD R0, R24, 0x1, -R0 ;  /* 0x0000000118007824 */ /* 0x000fe200078e0a00 */
[----:B------:R-:W-:Y:S02]  /*28870*/  SHF.R.S32.HI R18, RZ, 0x5, R17 ;  /* 0x00000005ff127819 */ /* 0x000fe40000011411 */
[----:B------:R-:W-:Y:S02]  /*28880*/  LOP3.LUT R2, R2, 0x1c0, RZ, 0xc0, !PT ;  /* 0x000001c002027812 */ /* 0x000fe400078ec0ff */
[----:B------:R-:W-:Y:S02]  /*28890*/  LOP3.LUT R4, R3, 0x1, RZ, 0xc0, !PT ;  /* 0x0000000103047812 */ /* 0x000fe400078ec0ff */
[----:B------:R-:W-:Y:S02]  /*288a0*/  LEA R0, R18, R0, 0x9 ;  /* 0x0000000012007211 */ /* 0x000fe400078e48ff */
[----:B------:R-:W-:-:S02]  /*288b0*/  LEA.HI R2, R2, R2, RZ, 0x1d ;  /* 0x0000000202027211 */ /* 0x000fc400078fe8ff */
[----:B------:R-:W-:Y:S02]  /*288c0*/  ISETP.NE.U32.AND P0, PT, R4, 0x1, PT ;  /* 0x000000010400780c */ /* 0x000fe40003f05070 */
[----:B------:R-:W-:Y:S01]  /*288d0*/  F2FP.BF16.F32.PACK_AB R6, R139, R6 ;  /* 0x000000068b06723e */ /* 0x000fe200000010ff */
[----:B------:R-:W-:Y:S01]  /*288e0*/  IMAD.U32 R0, R0, 0x2, R2 ;  /* 0x0000000200007824 */ /* 0x000fe200078e0002 */
[----:B------:R-:W-:Y:S02]  /*288f0*/  R2P PR, R3, 0x6 ;  /* 0x0000000603007804 */ /* 0x000fe40000000000 */
[----:B------:R-:W-:Y:S02]  /*28900*/  SEL R5, R5, 0xfffffff0, P0 ;  /* 0xfffffff005057807 */ /* 0x000fe40000000000 */
[----:B------:R-:W-:Y:S02]  /*28910*/  LEA R0, R0, UR4, 0x1 ;  /* 0x0000000400007c11 */ /* 0x000fe4000f8e08ff */
[----:B------:R-:W-:-:S02]  /*28920*/  SEL R7, R7, 0xffffffe0, !P1 ;  /* 0xffffffe007077807 */ /* 0x000fc40004800000 */
[C---:B------:R-:W-:Y:S01]  /*28930*/  IADD3 R3, R0.reuse, R5, RZ ;  /* 0x0000000500037210 */ /* 0x040fe20007ffe0ff */
[----:B------:R1:W-:Y:S01]  /*28940*/  STS [R0+0x400], R6 ;  /* 0x0004000600007388 */ /* 0x0003e20000000800 */
[----:B------:R-:W-:Y:S01]  /*28950*/  F2FP.BF16.F32.PACK_AB R136, R137, R136 ;  /* 0x000000888988723e */ /* 0x000fe200000010ff */
[C---:B------:R-:W-:Y:S01]  /*28960*/  IMAD.IADD R4, R0.reuse, 0x1, R7 ;  /* 0x0000000100047824 */ /* 0x040fe200078e0207 */
[----:B------:R-:W-:Y:S02]  /*28970*/  F2FP.BF16.F32.PACK_AB R144, R145, R144 ;  /* 0x000000909190723e */ /* 0x000fe400000010ff */
[----:B------:R-:W-:Y:S01]  /*28980*/  F2FP.BF16.F32.PACK_AB R14, R147, R14 ;  /* 0x0000000e930e723e */ /* 0x000fe200000010ff */
[----:B------:R-:W-:Y:S01]  /*28990*/  STS [R0], R136 ;  /* 0x0000008800007388 */ /* 0x000fe20000000800 */
[----:B------:R-:W-:Y:S02]  /*289a0*/  IADD3 R2, R0, 0x40, RZ ;  /* 0x0000004000027810 */ /* 0x000fe40007ffe0ff */
[----:B------:R-:W-:Y:S01]  /*289b0*/  F2FP.BF16.F32.PACK_AB R140, R141, R140 ;  /* 0x0000008c8d8c723e */ /* 0x000fe200000010ff */
[----:B------:R-:W-:Y:S01]  /*289c0*/  STS [R3], R144 ;  /* 0x0000009003007388 */ /* 0x000fe20000000800 */
[----:B------:R-:W-:-:S02]  /*289d0*/  F2FP.BF16.F32.PACK_AB R12, R143, R12 ;  /* 0x0000000c8f0c723e */ /* 0x000fc400000010ff */
[----:B------:R-:W-:Y:S01]  /*289e0*/  @P2 IADD3 R2, R0, -0x40, RZ ;  /* 0xffffffc000022810 */ /* 0x000fe20007ffe0ff */
[----:B------:R3:W-:Y:S01]  /*289f0*/  STS [R3+0x400], R14 ;  /* 0x0004000e03007388 */ /* 0x0007e20000000800 */
[----:B------:R-:W-:Y:S02]  /*28a00*/  F2FP.BF16.F32.PACK_AB R152, R153, R152 ;  /* 0x000000989998723e */ /* 0x000fe400000010ff */
[----:B------:R-:W-:Y:S01]  /*28a10*/  F2FP.BF16.F32.PACK_AB R13, R155, R13 ;  /* 0x0000000d9b0d723e */ /* 0x000fe200000010ff */
[----:B------:R-:W-:Y:S01]  /*28a20*/  STS [R4], R140 ;  /* 0x0000008c04007388 */ /* 0x000fe20000000800 */
[----:B------:R-:W-:Y:S02]  /*28a30*/  F2FP.BF16.F32.PACK_AB R148, R149, R148 ;  /* 0x000000949594723e */ /* 0x000fe400000010ff */
[----:B------:R-:W-:Y:S01]  /*28a40*/  F2FP.BF16.F32.PACK_AB R11, R151, R11 ;  /* 0x0000000b970b723e */ /* 0x000fe200000010ff */
[----:B------:R-:W-:Y:S01]  /*28a50*/  STS [R4+0x400], R12 ;  /* 0x0004000c04007388 */ /* 0x000fe20000000800 */
[----:B------:R-:W-:Y:S01]  /*28a60*/  R2UR UR4, R40 ;  /* 0x00000000280472ca */ /* 0x000fe200000e0000 */
[----:B-1----:R-:W-:Y:S01]  /*28a70*/  IMAD.IADD R6, R3, 0x1, R7 ;  /* 0x0000000103067824 */ /* 0x002fe200078e0207 */
[----:B------:R-:W-:-:S02]  /*28a80*/  R2UR UR5, R41 ;  /* 0x00000000290572ca */ /* 0x000fc400000e0000 */
[----:B------:R-:W-:Y:S02]  /*28a90*/  F2FP.BF16.F32.PACK_AB R156, R157, R156 ;  /* 0x0000009c9d9c723e */ /* 0x000fe400000010ff */
[----:B------:R-:W-:Y:S01]  /*28aa0*/  STS [R6], R152 ;  /* 0x0000009806007388 */ /* 0x000fe20000000800 */
[----:B------:R-:W-:Y:S02]  /*28ab0*/  F2FP.BF16.F32.PACK_AB R10, R159, R10 ;  /* 0x0000000a9f0a723e */ /* 0x000fe400000010ff */
[----:B------:R-:W-:Y:S01]  /*28ac0*/  F2FP.BF16.F32.PACK_AB R164, R165, R164 ;  /* 0x000000a4a5a4723e */ /* 0x000fe200000010ff */
[----:B------:R-:W-:Y:S01]  /*28ad0*/  STS [R6+0x400], R13 ;  /* 0x0004000d06007388 */ /* 0x000fe20000000800 */
[----:B------:R-:W-:Y:S02]  /*28ae0*/  F2FP.BF16.F32.PACK_AB R9, R167, R9 ;  /* 0x00000009a709723e */ /* 0x000fe400000010ff */
[----:B------:R-:W-:Y:S01]  /*28af0*/  F2FP.BF16.F32.PACK_AB R8, R163, R8 ;  /* 0x00000008a308723e */ /* 0x000fe200000010ff */
[----:B------:R-:W-:Y:S01]  /*28b00*/  STS [R2], R148 ;  /* 0x0000009402007388 */ /* 0x000fe20000000800 */
[----:B---3--:R-:W-:-:S03]  /*28b10*/  IMAD.IADD R3, R5, 0x1, R2 ;  /* 0x0000000105037824 */ /* 0x008fc600078e0202 */
[----:B------:R1:W-:Y:S01]  /*28b20*/  STS [R2+0x400], R11 ;  /* 0x0004000b02007388 */ /* 0x0003e20000000800 */
[----:B------:R-:W-:-:S03]  /*28b30*/  IMAD.IADD R0, R7, 0x1, R3 ;  /* 0x0000000107007824 */ /* 0x000fc600078e0203 */
[----:B------:R-:W-:Y:S04]  /*28b40*/  STS [R3], R156 ;  /* 0x0000009c03007388 */ /* 0x000fe80000000800 */
[----:B------:R-:W-:Y:S01]  /*28b50*/  STS [R3+0x400], R10 ;  /* 0x0004000a03007388 */ /* 0x000fe20000000800 */
[----:B-1----:R-:W-:-:S05]  /*28b60*/  IADD3 R2, R7, R2, RZ ;  /* 0x0000000207027210 */ /* 0x002fca0007ffe0ff */
[----:B------:R-:W-:Y:S04]  /*28b70*/  STS [R2], R164 ;  /* 0x000000a402007388 */ /* 0x000fe80000000800 */
[----:B------:R1:W-:Y:S04]  /*28b80*/  STS [R2+0x400], R9 ;  /* 0x0004000902007388 */ /* 0x0003e80000000800 */
[----:B------:R-:W-:Y:S04]  /*28b90*/  STS [R0], R160 ;  /* 0x000000a000007388 */ /* 0x000fe80000000800 */
[----:B------:R3:W-:Y:S01]  /*28ba0*/  STS [R0+0x400], R8 ;  /* 0x0004000800007388 */ /* 0x0007e20000000800 */
[----:B------:R-:W4:Y:S01]  /*28bb0*/  S2R R27, SR_CTAID.Y ;  /* 0x00000000001b7919 */ /* 0x000f220000002600 */
[----:B------:R-:W2:Y:S01]  /*28bc0*/  S2R R26, SR_CTAID.Z ;  /* 0x00000000001a7919 */ /* 0x000ea20000002700 */
[----:B------:R-:W-:Y:S01]  /*28bd0*/  BSSY B0, `(.L_x_2967) ;  /* 0x000002f000007945 */ /* 0x000fe20003800000 */
[----:B------:R-:W-:Y:S01]  /*28be0*/  MOV R23, 0x7f800000 ;  /* 0x7f80000000177802 */ /* 0x000fe20000000f00 */
[----:B------:R2:W5:Y:S04]  /*28bf0*/  LD.E.64 R12, desc[UR4][R20.64+0x90] ;  /* 0x00009004140c7980 */ /* 0x000568000c101b00 */
[----:B-1----:R-:W4:Y:S04]  /*28c00*/  LD.E.64 R2, desc[UR10][R20.64+0x88] ;  /* 0x0000880a14027980 */ /* 0x002f28000c101b00 */
[----:B---3--:R-:W3:Y:S01]  /*28c10*/  LD.E.U8 R0, desc[UR4][R20.64+0x1c8] ;  /* 0x0001c80414007980 */ /* 0x008ee2000c101100 */
[----:B--2---:R-:W-:-:S13]  /*28c20*/  ISETP.NE.AND P0, PT, R22, -0x1, PT ;  /* 0xffffffff1600780c */ /* 0x004fda0003f05270 */
[----:B------:R-:W-:Y:S02]  /*28c30*/  @!P0 R2UR UR8, R40 ;  /* 0x00000000280882ca */ /* 0x000fe400000e0000 */
[----:B------:R-:W-:-:S13]  /*28c40*/  @!P0 R2UR UR9, R41 ;  /* 0x00000000290982ca */ /* 0x000fda00000e0000 */
[----:B------:R-:W2:Y:S01]  /*28c50*/  @!P0 LD.E.64 R4, desc[UR8][R20.64+0x80] ;  /* 0x0000800814048980 */ /* 0x000ea2000c101b00 */
[----:B------:R-:W1:Y:S08]  /*28c60*/  @P4 MUFU.LG2 R9, R16 ;  /* 0x0000001000094308 */ /* 0x000e700000000c00 */
[----:B------:R-:W1:Y:S01]  /*28c70*/  @P3 MUFU.LG2 R8, R15 ;  /* 0x0000000f00083308 */ /* 0x000e620000000c00 */
[----:B----4-:R-:W-:Y:S01]  /*28c80*/  @!P0 SHF.R.S32.HI R10, RZ, 0x1f, R27 ;  /* 0x0000001fff0a8819 */ /* 0x010fe2000001141b */
[----:B------:R-:W-:-:S02]  /*28c90*/  IMAD.MOV.U32 R36, RZ, RZ, 0x7f800000 ;  /* 0x7f800000ff247424 */ /* 0x000fc400078e00ff */
[----:B-1----:R-:W-:-:S04]  /*28ca0*/  @P4 FMUL.FTZ R9, R9, 0.69314718246459960938 ;  /* 0x3f31721809094820 */ /* 0x002fc80000410000 */
[----:B------:R-:W-:Y:S01]  /*28cb0*/  @P4 FFMA.FTZ R23, R19, R38, R9 ;  /* 0x0000002613174223 */ /* 0x000fe20000010009 */
[----:B------:R-:W-:-:S04]  /*28cc0*/  @P3 FMUL.FTZ R8, R8, 0.69314718246459960938 ;  /* 0x3f31721808083820 */ /* 0x000fc80000410000 */
[----:B------:R-:W-:Y:S01]  /*28cd0*/  @P3 FFMA.FTZ R36, R19, R37, R8 ;  /* 0x0000002513243223 */ /* 0x000fe20000010008 */
[----:B---3--:R-:W-:Y:S01]  /*28ce0*/  ISETP.NE.AND P1, PT, R0, RZ, PT ;  /* 0x000000ff0000720c */ /* 0x008fe20003f25270 */
[-C--:B------:R-:W-:Y:S02]  /*28cf0*/  @P0 IMAD R0, R3, R22.reuse, RZ ;  /* 0x0000001603000224 */ /* 0x080fe400078e02ff */
[----:B------:R-:W-:-:S04]  /*28d00*/  @P0 IMAD.WIDE.U32 R6, R2, R22, RZ ;  /* 0x0000001602060225 */ /* 0x000fc800078e00ff */
[----:B------:R-:W-:Y:S01]  /*28d10*/  @P0 IMAD.MOV.U32 R15, RZ, RZ, R6 ;  /* 0x000000ffff0f0224 */ /* 0x000fe200078e0006 */
[----:B------:R-:W-:Y:S01]  /*28d20*/  @P0 IADD3 R16, R7, R0, RZ ;  /* 0x0000000007100210 */ /* 0x000fe20007ffe0ff */
[----:B--2---:R-:W-:-:S04]  /*28d30*/  @!P0 IMAD R5, R5, R27, RZ ;  /* 0x0000001b05058224 */ /* 0x004fc800078e02ff */
        /* <DEDUP_REMOVED lines=13> */
[----:B------:R2:W-:Y:S02]  /*28e10*/  @!P0 STL [R1+0x20], R22 ;  /* 0x0000201601008387 */ /* 0x0005e40000100800 */
[----:B--2---:R-:W-:Y:S01]  /*28e20*/  IMAD R22, R4, R26, R22 ;  /* 0x0000001a04167224 */ /* 0x004fe200078e0216 */
[----:B------:R-:W-:Y:S05]  /*28e30*/  BRA `(.L_x_2969) ;  /* 0x0000000000207947 */ /* 0x000fea0003800000 */
.L_x_2968:
        /* <DEDUP_REMOVED lines=8> */
.L_x_2969:
[----:B------:R-:W-:Y:S05]  /*28ec0*/  BSYNC B0 ;  /* 0x0000000000007941 */ /* 0x000fea0003800000 */
.L_x_2967:
[----:B------:R-:W2:Y:S01]  /*28ed0*/  LDL R39, [R1+0x28] ;  /* 0x0000280001277983 */ /* 0x000ea20000100800 */
[----:B------:R-:W-:Y:S02]  /*28ee0*/  R2UR UR4, R40 ;  /* 0x00000000280472ca */ /* 0x000fe400000e0000 */
[----:B------:R-:W-:Y:S01]  /*28ef0*/  R2UR UR5, R41 ;  /* 0x00000000290572ca */ /* 0x000fe200000e0000 */
[----:B------:R-:W1:Y:S01]  /*28f00*/  S2R R9, SR_TID.X ;  /* 0x0000000000097919 */ /* 0x000e620000002100 */
[----:B------:R-:W3:Y:S01]  /*28f10*/  S2R R38, SR_CTAID.X ;  /* 0x0000000000267919 */ /* 0x000ee20000002500 */
[----:B------:R-:W-:Y:S02]  /*28f20*/  LEA.HI R6, R25, R24, RZ, 0x3 ;  /* 0x0000001819067211 */ /* 0x000fe400078f18ff */
[----:B------:R-:W-:Y:S02]  /*28f30*/  LOP3.LUT R0, R17, 0xffffffe0, RZ, 0xc0, !PT ;  /* 0xffffffe011007812 */ /* 0x000fe400078ec0ff */
[----:B------:R-:W-:-:S03]  /*28f40*/  LOP3.LUT R6, R6, 0xfffffff8, RZ, 0xc0, !PT ;  /* 0xfffffff806067812 */ /* 0x000fc600078ec0ff */
[----:B------:R-:W-:-:S03]  /*28f50*/  IMAD.IADD R0, R24, 0x1, -R0 ;  /* 0x0000000118007824 */ /* 0x000fc600078e0a00 */
[----:B------:R4:W5:Y:S01]  /*28f60*/  LD.E.64 R4, desc[UR4][R20.64+0x70] ;  /* 0x0000700414047980 */ /* 0x000962000c101b00 */
[----:B------:R-:W-:Y:S01]  /*28f70*/  IMAD.IADD R6, R24, 0x1, -R6 ;  /* 0x0000000118067824 */ /* 0x000fe200078e0a06 */
[----:B------:R-:W-:Y:S01]  /*28f80*/  SHF.R.S32.HI R37, RZ, 0x1f, R26 ;  /* 0x0000001fff257819 */ /* 0x000fe2000001141a */
[----:B-----5:R-:W-:Y:S01]  /*28f90*/  IMAD R7, R13, R26, RZ ;  /* 0x0000001a0d077224 */ /* 0x020fe200078e02ff */
[----:B------:R-:W-:Y:S01]  /*28fa0*/  LOP3.LUT P0, RZ, R0, 0x3, RZ, 0xc0, !PT ;  /* 0x0000000300ff7812 */ /* 0x000fe2000780c0ff */
[----:B------:R-:W-:Y:S01]  /*28fb0*/  IMAD.SHL.U32 R6, R6, 0x8, RZ ;  /* 0x0000000806067824 */ /* 0x000fe200078e00ff */
[----:B------:R-:W-:Y:S01]  /*28fc0*/  SHF.R.S32.HI R8, RZ, 0x1f, R18 ;  /* 0x0000001fff087819 */ /* 0x000fe20000011412 */
[----:B------:R-:W-:-:S03]  /*28fd0*/  IMAD R37, R12, R37, R7 ;  /* 0x000000250c257224 */ /* 0x000fc600078e0207 */
[----:B------:R-:W-:Y:S02]  /*28fe0*/  LEA.HI R8, R8, R18, RZ, 0x2 ;  /* 0x0000001208087211 */ /* 0x000fe400078f10ff */
[----:B-1----:R-:W-:-:S04]  /*28ff0*/  SHF.R.S32.HI R14, RZ, 0x1f, R9 ;  /* 0x0000001fff0e7819 */ /* 0x002fc80000011409 */
[-C--:B------:R-:W-:Y:S01]  /*29000*/  LEA.HI R0, R14, R9.reuse, RZ, 0x5 ;  /* 0x000000090e007211 */ /* 0x080fe200078f28ff */
[----:B------:R-:W5:Y:S01]  /*29010*/  LD.E.64 R20, desc[UR4][R20.64+0xa0] ;  /* 0x0000a00414147980 */ /* 0x000f62000c101b00 */
[----:B------:R-:W-:Y:S05]  /*29020*/  WARPSYNC.ALL ;  /* 0x0000000000007948 */ /* 0x000fea0003800000 */
[----:B------:R-:W-:Y:S01]  /*29030*/  BAR.SYNC.DEFER_BLOCKING 0x0 ;  /* 0x0000000000007b1d */ /* 0x000fe20000010000 */
[----:B---3--:R-:W-:Y:S01]  /*29040*/  IMAD.SHL.U32 R10, R38, 0x40, RZ ;  /* 0x00000040260a7824 */ /* 0x008fe200078e00ff */
[----:B------:R-:W-:Y:S02]  /*29050*/  LOP3.LUT R0, R0, 0xffffffe0, RZ, 0xc0, !PT ;  /* 0xffffffe000007812 */ /* 0x000fe400078ec0ff */
[----:B------:R-:W-:Y:S01]  /*29060*/  SHF.R.S32.HI R7, RZ, 0x1f, R6 ;  /* 0x0000001fff077819 */ /* 0x000fe20000011406 */
[-C--:B------:R-:W-:Y:S01]  /*29070*/  IMAD R11, R3, R10.reuse, RZ ;  /* 0x0000000a030b7224 */ /* 0x080fe200078e02ff */
[----:B------:R-:W-:Y:S01]  /*29080*/  SHF.R.S32.HI R13, RZ, 0x1f, R10 ;  /* 0x0000001fff0d7819 */ /* 0x000fe2000001140a */
[----:B------:R-:W-:Y:S01]  /*29090*/  BSSY B0, `(.L_x_2970) ;  /* 0x000002c000007945 */ /* 0x000fe20003800000 */
[----:B------:R-:W-:Y:S01]  /*290a0*/  LEA.HI R14, R14, R9, RZ, 0x3 ;  /* 0x000000090e0e7211 */ /* 0x000fe200078f18ff */
[----:B------:R-:W-:Y:S01]  /*290b0*/  IMAD.IADD R9, R9, 0x1, -R0 ;  /* 0x0000000109097824 */ /* 0x000fe200078e0a00 */
[----:B------:R-:W-:Y:S01]  /*290c0*/  LOP3.LUT R8, R8, 0xffffffc, RZ, 0xc0, !PT ;  /* 0x0ffffffc08087812 */ /* 0x000fe200078ec0ff */
[----:B------:R-:W-:Y:S01]  /*290d0*/  IMAD.WIDE.U32 R6, R2, R10, R6 ;  /* 0x0000000a02067225 */ /* 0x000fe200078e0006 */
[----:B------:R-:W-:-:S03]  /*290e0*/  SHF.R.S32.HI R14, RZ, 0x3, R14 ;  /* 0x00000003ff0e7819 */ /* 0x000fc6000001140e */
[----:B------:R-:W-:Y:S01]  /*290f0*/  IMAD R11, R2, R13, R11 ;  /* 0x0000000d020b7224 */ /* 0x000fe200078e020b */
[----:B------:R-:W-:Y:S01]  /*29100*/  SHF.R.S32.HI R13, RZ, 0x1f, R9 ;  /* 0x0000001fff0d7819 */ /* 0x000fe20000011409 */
[----:B------:R-:W-:Y:S01]  /*29110*/  VIADD R17, R14, 0x10 ;  /* 0x000000100e117836 */ /* 0x000fe20000000000 */
[----:B------:R4:W1:Y:S04]  /*29120*/  LDS.128 R28, [R233+0x1000] ;  /* 0x00100000e91c7984 */ /* 0x0008680000000c00 */
[----:B------:R4:W3:Y:S01]  /*29130*/  LDS.128 R32, [R233+0x1800] ;  /* 0x00180000e9207984 */ /* 0x0008e20000000c00 */
[----:B--2---:R-:W-:Y:S02]  /*29140*/  IMAD.IADD R0, R39, 0x1, -R10 ;  /* 0x0000000127007824 */ /* 0x004fe400078e0a0a */
[----:B------:R-:W-:Y:S01]  /*29150*/  IMAD.IADD R10, R18, 0x1, -R8 ;  /* 0x00000001120a7824 */ /* 0x000fe200078e0a08 */
[----:B------:R-:W-:-:S02]  /*29160*/  IADD3 R8, P1, R15, R6, RZ ;  /* 0x000000060f087210 */ /* 0x000fc40007f3e0ff */
[----:B------:R-:W-:Y:S01]  /*29170*/  LEA.HI R6, R13, R9, RZ, 0x2 ;  /* 0x000000090d067211 */ /* 0x000fe200078f10ff */
[----:B------:R-:W-:Y:S01]  /*29180*/  VIADD R13, R14, 0x20 ;  /* 0x000000200e0d7836 */ /* 0x000fe20000000000 */
[----:B------:R-:W-:Y:S01]  /*29190*/  IADD3.X R9, R16, R7, R11, P1, !PT ;  /* 0x0000000710097210 */ /* 0x000fe20000ffe40b */
[----:B------:R-:W-:Y:S01]  /*291a0*/  VIADD R7, R14, 0x30 ;  /* 0x000000300e077836 */ /* 0x000fe20000000000 */
[----:B------:R-:W-:Y:S02]  /*291b0*/  ISETP.GE.AND P3, PT, R17, R0, PT ;  /* 0x000000001100720c */ /* 0x000fe40003f66270 */
[----:B------:R4:W2:Y:S01]  /*291c0*/  LDS.128 R16, [R233] ;  /* 0x00000000e9107984 */ /* 0x0008a20000000c00 */
[----:B------:R-:W-:Y:S01]  /*291d0*/  IMAD.WIDE.U32 R8, R12, R26, R8 ;  /* 0x0000001a0c087225 */ /* 0x000fe200078e0008 */
[----:B------:R-:W-:Y:S02]  /*291e0*/  SHF.R.S32.HI R6, RZ, 0x2, R6 ;  /* 0x00000002ff067819 */ /* 0x000fe40000011406 */
[----:B------:R4:W1:Y:S01]  /*291f0*/  LDS.128 R24, [R233+0x800] ;  /* 0x00080000e9187984 */ /* 0x0008620000000c00 */
[----:B------:R-:W-:-:S02]  /*29200*/  ISETP.GE.AND P2, PT, R13, R0, PT ;  /* 0x000000000d00720c */ /* 0x000fc40003f46270 */
[-C--:B------:R-:W-:Y:S02]  /*29210*/  ISETP.GE.AND P4, PT, R14, R0.reuse, PT ;  /* 0x000000000e00720c */ /* 0x080fe40003f86270 */
[----:B------:R-:W-:Y:S01]  /*29220*/  ISETP.GE.AND P1, PT, R7, R0, PT ;  /* 0x000000000700720c */ /* 0x000fe20003f26270 */
[----:B------:R-:W-:Y:S01]  /*29230*/  IMAD R0, R10, 0x10, R6 ;  /* 0x000000100a007824 */ /* 0x000fe200078e0206 */
[----:B---3--:R-:W-:Y:S11]  /*29240*/  @P0 BRA `(.L_x_2971) ;  /* 0x0000000000400947 */ /* 0x008ff60003800000 */
[----:B------:R-:W-:Y:S02]  /*29250*/  IMAD R6, R38, -0x40, R39 ;  /* 0xffffffc026067824 */ /* 0x000fe400078e0227 */
        /* <DEDUP_REMOVED lines=11> */
[----:B-----5:R-:W-:-:S04]  /*29310*/  LEA R6, P0, R7, R20, 0x2 ;  /* 0x0000001407067211 */ /* 0x020fc800078010ff */
[----:B------:R-:W-:-:S05]  /*29320*/  LEA.HI.X R7, R7, R21, R0, 0x2, P0 ;  /* 0x0000001507077211 */ /* 0x000fca00000f1400 */
[----:B------:R3:W-:Y:S04]  /*29330*/  @!P6 ST.E desc[UR8][R6.64], R23 ;  /* 0x000000170600e985 */ /* 0x0007e8000c101908 */
[----:B------:R3:W-:Y:S02]  /*29340*/  @!P5 ST.E desc[UR4][R6.64+0x20], R36 ;  /* 0x000020240600d985 */ /* 0x0007e4000c101904 */
.L_x_2971:
[----:B------:R-:W-:Y:S05]  /*29350*/  BSYNC B0 ;  /* 0x0000000000007941 */ /* 0x000fea0003800000 */
.L_x_2970:
[----:B------:R-:W-:Y:S01]  /*29360*/  BSSY B0, `(.L_x_2972) ;  /* 0x000000e000007945 */ /* 0x000fe20003800000 */
[----:B------:R-:W-:Y:S02]  /*29370*/  SHF.R.S32.HI R15, RZ, 0x1f, R14 ;  /* 0x0000001fff0f7819 */ /* 0x000fe4000001140e */
[----:B---3--:R-:W-:Y:S01]  /*29380*/  IADD3 R7, R9, R37, RZ ;  /* 0x0000002509077210 */ /* 0x008fe20007ffe0ff */
        /* <DEDUP_REMOVED lines=10> */
[----:B--2---:R3:W-:Y:S04]  /*29430*/  ST.E.128 desc[UR4][R12.64], R16 ;  /* 0x000000100c007985 */ /* 0x0047e8000c101d04 */
.L_x_2973:
[----:B------:R-:W-:Y:S05]  /*29440*/  BSYNC B0 ;  /* 0x0000000000007941 */ /* 0x000fea0003800000 */
.L_x_2972:
[----:B------:R-:W-:Y:S04]  /*29450*/  BSSY B0, `(.L_x_2974) ;  /* 0x000000f000007945 */ /* 0x000fe80003800000 */
[----:B------:R-:W-:Y:S05]  /*29460*/  @P3 BRA `(.L_x_2975) ;  /* 0x0000000000343947 */ /* 0x000fea0003800000 */
[----:B------:R-:W-:Y:S02]  /*29470*/  IADD3 R0, P0, R14, 0x10, RZ ;  /* 0x000000100e007810 */ /* 0x000fe40007f1e0ff */
[----:B------:R-:W-:Y:S02]  /*29480*/  MOV R11, R7 ;  /* 0x00000007000b7202 */ /* 0x000fe40000000f00 */
[----:B------:R-:W-:Y:S01]  /*29490*/  R2UR UR4, R40 ;  /* 0x00000000280472ca */ /* 0x000fe200000e0000 */
[----:B------:R-:W-:Y:S01]  /*294a0*/  IMAD.X R10, RZ, RZ, R15, P0 ;  /* 0x000000ffff0a7224 */ /* 0x000fe200000e060f */
[----:B------:R-:W-:-:S03]  /*294b0*/  R2UR UR5, R41 ;  /* 0x00000000290572ca */ /* 0x000fc600000e0000 */
[----:B---3--:R-:W-:Y:S02]  /*294c0*/  IMAD R12, R10, R2, RZ ;  /* 0x000000020a0c7224 */ /* 0x008fe400078e02ff */
[----:B------:R-:W-:-:S04]  /*294d0*/  IMAD.MOV.U32 R10, RZ, RZ, R8 ;  /* 0x000000ffff0a7224 */ /* 0x000fc800078e0008 */
[----:B------:R-:W-:-:S04]  /*294e0*/  IMAD.WIDE.U32 R10, R2, R0, R10 ;  /* 0x00000000020a7225 */ /* 0x000fc800078e000a */
[----:B------:R-:W-:Y:S01]  /*294f0*/  IMAD R0, R3, R0, R12 ;  /* 0x0000000003007224 */ /* 0x000fe200078e020c */
[----:B------:R-:W-:-:S03]  /*29500*/  LEA R12, P0, R10, R4, 0x1 ;  /* 0x000000040a0c7211 */ /* 0x000fc600078008ff */
[----:B------:R-:W-:-:S05]  /*29510*/  IMAD.IADD R0, R11, 0x1, R0 ;  /* 0x000000010b007824 */ /* 0x000fca00078e0200 */
[----:B------:R-:W-:-:S05]  /*29520*/  LEA.HI.X R13, R10, R5, R0, 0x1, P0 ;  /* 0x000000050a0d7211 */ /* 0x000fca00000f0c00 */
[----:B-1----:R1:W-:Y:S02]  /*29530*/  ST.E.128 desc[UR4][R12.64], R24 ;  /* 0x000000180c007985 */ /* 0x0023e4000c101d04 */
.L_x_2975:
[----:B------:R-:W-:Y:S05]  /*29540*/  BSYNC B0 ;  /* 0x0000000000007941 */ /* 0x000fea0003800000 */
.L_x_2974:
[----:B------:R-:W-:Y:S04]  /*29550*/  BSSY B0, `(.L_x_2976) ;  /* 0x000000f000007945 */ /* 0x000fe80003800000 */
[----:B------:R-:W-:Y:S05]  /*29560*/  @P2 BRA `(.L_x_2977) ;  /* 0x0000000000342947 */ /* 0x000fea0003800000 */
[----:B------:R-:W-:Y:S02]  /*29570*/  IADD3 R0, P0, R14, 0x20, RZ ;  /* 0x000000200e007810 */ /* 0x000fe40007f1e0ff */
[----:B------:R-:W-:Y:S02]  /*29580*/  MOV R11, R7 ;  /* 0x00000007000b7202 */ /* 0x000fe40000000f00 */
[----:B------:R-:W-:Y:S01]  /*29590*/  R2UR UR4, R40 ;  /* 0x00000000280472ca */ /* 0x000fe200000e0000 */
[----:B------:R-:W-:Y:S01]  /*295a0*/  IMAD.X R10, RZ, RZ, R15, P0 ;  /* 0x000000ffff0a7224 */ /* 0x000fe200000e060f */
[----:B------:R-:W-:-:S03]  /*295b0*/  R2UR UR5, R41 ;  /* 0x00000000290572ca */ /* 0x000fc600000e0000 */
[----:B-1-3--:R-:W-:Y:S02]  /*295c0*/  IMAD R12, R10, R2, RZ ;  /* 0x000000020a0c7224 */ /* 0x00afe400078e02ff */
[----:B------:R-:W-:-:S04]  /*295d0*/  IMAD.MOV.U32 R10, RZ, RZ, R8 ;  /* 0x000000ffff0a7224 */ /* 0x000fc800078e0008 */
[----:B------:R-:W-:-:S04]  /*295e0*/  IMAD.WIDE.U32 R10, R2, R0, R10 ;  /* 0x00000000020a7225 */ /* 0x000fc800078e000a */
[----:B------:R-:W-:Y:S01]  /*295f0*/  IMAD R0, R3, R0, R12 ;  /* 0x0000000003007224 */ /* 0x000fe200078e020c */
[----:B------:R-:W-:-:S03]  /*29600*/  LEA R12, P0, R10, R4, 0x1 ;  /* 0x000000040a0c7211 */ /* 0x000fc600078008ff */
[----:B------:R-:W-:-:S05]  /*29610*/  IMAD.IADD R0, R11, 0x1, R0 ;  /* 0x000000010b007824 */ /* 0x000fca00078e0200 */
[----:B------:R-:W-:-:S05]  /*29620*/  LEA.HI.X R13, R10, R5, R0, 0x1, P0 ;  /* 0x000000050a0d7211 */ /* 0x000fca00000f0c00 */
[----:B------:R1:W-:Y:S02]  /*29630*/  ST.E.128 desc[UR4][R12.64], R28 ;  /* 0x0000001c0c007985 */ /* 0x0003e4000c101d04 */
.L_x_2977:
[----:B------:R-:W-:Y:S05]  /*29640*/  BSYNC B0 ;  /* 0x0000000000007941 */ /* 0x000fea0003800000 */
.L_x_2976:
[----:B-1-3--:R-:W-:Y:S02]  /*29650*/  MOV R12, 0x50 ;  /* 0x00000050000c7802 */ /* 0x00afe40000000f00 */
[----:B------:R-:W-:-:S03]  /*29660*/  MOV R11, 0x0 ;  /* 0x00000000000b7802 */ /* 0x000fc60000000f00 */
[----:B------:R-:W-:-:S04]  /*29670*/  IMAD.MOV.U32 R10, RZ, RZ, R12 ;  /* 0x000000ffff0a7224 */ /* 0x000fc800078e000c */
[----:B--2-45:R-:W-:Y:S05]  /*29680*/  @P1 RET.REL.NODEC R10 `(_ZN5flash24flash_fwd_splitkv_kernelI23Flash_fwd_kernel_traitsILi64ELi64ELi256ELi4ELb0ELb0EN7cutlass10bfloat16_tE19Flash_kernel_traitsILi64ELi64ELi256ELi4ES3_EELb1ELb0ELb0ELb0ELb1ELb1ELb0ELb1EEEvNS_16Flash_fwd_paramsE) ;  /* 0xfffffd680a5c1950 */ /* 0x034fea0003c3ffff */
[----:B------:R-:W-:Y:S02]  /*29690*/  IADD3 R0, P0, R14, 0x30, RZ ;  /* 0x000000300e007810 */ /* 0x000fe40007f1e0ff */
[----:B------:R-:W-:Y:S02]  /*296a0*/  R2UR UR4, R40 ;  /* 0x00000000280472ca */ /* 0x000fe400000e0000 */
[----:B------:R-:W-:Y:S01]  /*296b0*/  R2UR UR5, R41 ;  /* 0x00000000290572ca */ /* 0x000fe200000e0000 */
[----:B------:R-:W-:-:S04]  /*296c0*/  IMAD.X R6, RZ, RZ, R15, P0 ;  /* 0x000000ffff067224 */ /* 0x000fc800000e060f */
[----:B------:R-:W-:Y:S01]  /*296d0*/  IMAD R9, R6, R2, RZ ;  /* 0x0000000206097224 */ /* 0x000fe200078e02ff */
[----:B------:R-:W-:-:S03]  /*296e0*/  MOV R6, R8 ;  /* 0x0000000800067202 */ /* 0x000fc60000000f00 */
[-C--:B------:R-:W-:Y:S02]  /*296f0*/  IMAD R3, R3, R0.reuse, R9 ;  /* 0x0000000003037224 */ /* 0x080fe400078e0209 */
[----:B------:R-:W-:-:S04]  /*29700*/  IMAD.WIDE.U32 R6, R2, R0, R6 ;  /* 0x0000000002067225 */ /* 0x000fc800078e0006 */
[----:B------:R-:W-:Y:S01]  /*29710*/  IMAD.IADD R3, R7, 0x1, R3 ;  /* 0x0000000107037824 */ /* 0x000fe200078e0203 */
[----:B------:R-:W-:-:S04]  /*29720*/  LEA R2, P0, R6, R4, 0x1 ;  /* 0x0000000406027211 */ /* 0x000fc800078008ff */
[----:B------:R-:W-:-:S05]  /*29730*/  LEA.HI.X R3, R6, R5, R3, 0x1, P0 ;  /* 0x0000000506037211 */ /* 0x000fca00000f0c03 */
[----:B------:R1:W-:Y:S02]  /*29740*/  ST.E.128 desc[UR4][R2.64], R32 ;  /* 0x0000002002007985 */ /* 0x0003e4000c101d04 */
[----:B-1----:R-:W-:Y:S01]  /*29750*/  MOV R2, R12 ;  /* 0x0000000c00027202 */ /* 0x002fe20000000f00 */
[----:B------:R-:W-:-:S04]  /*29760*/  IMAD.MOV.U32 R3, RZ, RZ, 0x0 ;  /* 0x00000000ff037424 */ /* 0x000fc800078e00ff */
[----:B------:R-:W-:Y:S05]  /*29770*/  RET.REL.NODEC R2 `(_ZN5flash24flash_fwd_splitkv_kernelI23Flash_fwd_kernel_traitsILi64ELi64ELi256ELi4ELb0ELb0EN7cutlass10bfloat16_tE19Flash_kernel_traitsILi64ELi64ELi256ELi4ES3_EELb1ELb0ELb0ELb0ELb1ELb1ELb0ELb1EEEvNS_16Flash_fwd_paramsE) ;  /* 0xfffffd6802207950 */ /* 0x000fea0003c3ffff */
.L_x_2966:
[----:B-1----:R-:W-:Y:S01]  /*29780*/  IMAD.MOV.U32 R0, RZ, RZ, 0x2 ;  /* 0x00000002ff007424 */ /* 0x002fe200078e00ff */
[----:B-----5:R-:W-:Y:S01]  /*29790*/  MOV R2, R8 ;  /* 0x0000000800027202 */ /* 0x020fe20000000f00 */
[----:B------:R-:W-:Y:S01]  /*297a0*/  IMAD.MOV.U32 R4, RZ, RZ, -0x1 ;  /* 0xffffffffff047424 */ /* 0x000fe200078e00ff */
[----:B------:R-:W-:-:S07]  /*297b0*/  MOV R3, 0x1f ;  /* 0x0000001f00037802 */ /* 0x000fce0000000f00 */
[----:B--2---:R-:W-:Y:S05]  /*297c0*/  WARPSYNC.COLLECTIVE R4, `(.L_x_2978) ;  /* 0x0000000004087348 */ /* 0x004fea0003c00000 */
[----:B------:R1:W3:Y:S02]  /*297d0*/  SHFL.BFLY P0, R0, R2, R0, R3 ;  /* 0x0c00000002007389 */ /* 0x0002e40000000003 */
[----:B-123--:R-:W-:Y:S01]  /*297e0*/  ENDCOLLECTIVE ;  /* 0x000000000000791b */ /* 0x00efe20003800000 */
.L_x_2978:
[----:B------:R-:W-:Y:S02]  /*297f0*/  MOV R5, R0 ;  /* 0x0000000000057202 */ /* 0x000fe40000000f00 */
[----:B------:R-:W-:-:S03]  /*29800*/  MOV R0, 0x1 ;  /* 0x0000000100007802 */ /* 0x000fc60000000f00 */
[----:B------:R-:W-:-:S04]  /*29810*/  FADD.FTZ R5, R5, R8 ;  /* 0x0000000805057221 */ /* 0x000fc80000010000 */
[----:B------:R-:W-:-:S07]  /*29820*/  IMAD.MOV.U32 R2, RZ, RZ, R5 ;  /* 0x000000ffff027224 */ /* 0x000fce00078e0005 */
[----:B------:R-:W-:Y:S05]  /*29830*/  WARPSYNC.COLLECTIVE R4, `(.L_x_2979) ;  /* 0x0000000004087348 */ /* 0x000fea0003c00000 */
[----:B------:R1:W2:Y:S02]  /*29840*/  SHFL.BFLY P0, R0, R2, R0, R3 ;  /* 0x0c00000002007389 */ /* 0x0002a40000000003 */
[----:B-12---:R-:W-:Y:S01]  /*29850*/  ENDCOLLECTIVE ;  /* 0x000000000000791b */ /* 0x006fe20003800000 */
.L_x_2979:
[----:B------:R-:W-:Y:S01]  /*29860*/  IMAD.MOV.U32 R6, RZ, RZ, R0 ;  /* 0x000000ffff067224 */ /* 0x000fe200078e0000 */
[----:B------:R-:W-:Y:S02]  /*29870*/  MOV R0, 0x2 ;  /* 0x0000000200007802 */ /* 0x000fe40000000f00 */
[----:B------:R-:W-:Y:S01]  /*29880*/  MOV R2, R7 ;  /* 0x0000000700027202 */ /* 0x000fe20000000f00 */
[----:B------:R-:W-:-:S07]  /*29890*/  FADD.FTZ R16, R5, R6 ;  /* 0x0000000605107221 */ /* 0x000fce0000010000 */
[----:B------:R-:W-:Y:S05]  /*298a0*/  WARPSYNC.COLLECTIVE R4, `(.L_x_2980) ;  /* 0x0000000004087348 */ /* 0x000fea0003c00000 */
[----:B------:R1:W2:Y:S02]  /*298b0*/  SHFL.BFLY P0, R0, R2, R0, R3 ;  /* 0x0c00000002007389 */ /* 0x0002a40000000003 */
[----:B-12---:R-:W-:Y:S01]  /*298c0*/  ENDCOLLECTIVE ;  /* 0x000000000000791b */ /* 0x006fe20003800000 */
.L_x_2980:
[----:B------:R-:W-:Y:S01]  /*298d0*/  IMAD.MOV.U32 R2, RZ, RZ, R0 ;  /* 0x000000ffff027224 */ /* 0x000fe200078e0000 */
[----:B------:R-:W-:-:S03]  /*298e0*/  MOV R0, 0x1 ;  /* 0x0000000100007802 */ /* 0x000fc60000000f00 */
[----:B------:R-:W-:-:S07]  /*298f0*/  FADD.FTZ R2, R2, R7 ;  /* 0x0000000702027221 */ /* 0x000fce0000010000 */
[----:B------:R-:W-:Y:S05]  /*29900*/  WARPSYNC.COLLECTIVE R4, `(.L_x_2981) ;  /* 0x0000000004087348 */ /* 0x000fea0003c00000 */
[----:B------:R1:W2:Y:S02]  /*29910*/  SHFL.BFLY P0, R0, R2, R0, R3 ;  /* 0x0c00000002007389 */ /* 0x0002a40000000003 */
[----:B-12---:R-:W-:Y:S01]  /*29920*/  ENDCOLLECTIVE ;  /* 0x000000000000791b */ /* 0x006fe20003800000 */
.L_x_2981:
[----:B------:R-:W-:Y:S01]  /*29930*/  MOV R3, R0 ;  /* 0x0000000000037202 */ /* 0x000fe20000000f00 */
[----:B------:R-:W-:Y:S06]  /*29940*/  BRA `(.L_x_2982) ;  /* 0xffffffe800d87947 */ /* 0x000fec000383ffff */
.L_x_2983:
        /* <DEDUP_REMOVED lines=11> */
.L_x_7957:


//--------------------- .text._ZN5flash24flash_fwd_splitkv_kernelI23Flash_fwd_kernel_traitsILi64ELi64ELi256ELi4ELb0ELb0EN7cutlass10bfloat16_tE19Flash_kernel_traitsILi64ELi64ELi256ELi4ES3_EELb1ELb0ELb1ELb0ELb0ELb0ELb0ELb1EEEvNS_16Flash_fwd_paramsE --------------------------
	.section	.text._ZN5flash24flash_fwd_splitkv_kernelI23Flash_fwd_kernel_traitsILi64ELi64ELi256ELi4ELb0ELb0EN7cutlass10bfloat16_tE19Flash_kernel_traitsILi64ELi64ELi256ELi4ES3_EELb1ELb0ELb1ELb0ELb0ELb0ELb0ELb1EEEvNS_16Flash_fwd_paramsE,"ax",@progbits
	.align	128
        .global         _ZN5flash24flash_fwd_splitkv_kernelI23Flash_fwd_kernel_traitsILi64ELi64ELi256ELi4ELb0ELb0EN7cutlass10bfloat16_tE19Flash_kernel_traitsILi64ELi64ELi256ELi4ES3_EELb1ELb0ELb1ELb0ELb0ELb0ELb0ELb1EEEvNS_16Flash_fwd_paramsE
        .type           _ZN5flash24flash_fwd_splitkv_kernelI23Flash_fwd_kernel_traitsILi64ELi64ELi256ELi4ELb0ELb0EN7cutlass10bfloat16_tE19Flash_kernel_traitsILi64ELi64ELi256ELi4ES3_EELb1ELb0ELb1ELb0ELb0ELb0ELb0ELb1EEEvNS_16Flash_fwd_paramsE,@function
        .size           _ZN5flash24flash_fwd_splitkv_kernelI23Flash_fwd_kernel_traitsILi64ELi64ELi256ELi4ELb0ELb0EN7cutlass10bfloat16_tE19Flash_kernel_traitsILi64ELi64ELi256ELi4ES3_EELb1ELb0ELb1ELb0ELb0ELb0ELb0ELb1EEEvNS_16Flash_fwd_paramsE,(.L_x_7958 - _ZN5flash24flash_fwd_splitkv_kernelI23Flash_fwd_kernel_traitsILi64ELi64ELi256ELi4ELb0ELb0EN7cutlass10bfloat16_tE19Flash_kernel_traitsILi64ELi64ELi256ELi4ES3_EELb1ELb0ELb1ELb0ELb0ELb0ELb0ELb1EEEvNS_16Flash_fwd_paramsE)
        .other          _ZN5flash24flash_fwd_splitkv_kernelI23Flash_fwd_kernel_traitsILi64ELi64ELi256ELi4ELb0ELb0EN7cutlass10bfloat16_tE19Flash_kernel_traitsILi64ELi64ELi256ELi4ES3_EELb1ELb0ELb1ELb0ELb0ELb0ELb0ELb1EEEvNS_16Flash_fwd_paramsE,@"STO_CUDA_ENTRY STV_DEFAULT"
_ZN5flash24flash_fwd_splitkv_kernelI23Flash_fwd_kernel_traitsILi64ELi64ELi256ELi4ELb0ELb0EN7cutlass10bfloat16_tE19Flash_kernel_traitsILi64ELi64ELi256ELi4ES3_EELb1ELb0ELb1ELb0ELb0ELb0ELb0ELb1EEEvNS_16Flash_fwd_paramsE:
.text._ZN5flash24flash_fwd_splitkv_kernelI23Flash_fwd_kernel_traitsILi64ELi64ELi256ELi4ELb0ELb0EN7cutlass10bfloat16_tE19Flash_kernel_traitsILi64ELi64ELi256ELi4ES3_EELb1ELb0ELb1ELb0ELb0ELb0ELb0ELb1EEEvNS_16Flash_fwd_paramsE:
[----:B------:R-:W1:Y:S08]  /*0000*/  LDC R1, c[0x0][0x28] ;  /* 0x00000a00ff017b82 */ /* 0x000e700000000800 */
[----:B------:R-:W2:Y:S01]  /*0010*/  LDC.64 R24, c[0x0][0x198] ;  /* 0x00006600ff187b82 */ /* 0x000ea20000000a00 */
[----:B------:R-:W-:Y:S01]  /*0020*/  BSSY B3, `(.L_x_2984) ;  /* 0x0000003000037945 */ /* 0x000fe20003800000 */
[----:B-1----:R-:W-:-:S06]  /*0030*/  IADD3 R1, R1, -0x180, RZ ;  /* 0xfffffe8001017810 */ /* 0x002fcc0007ffe0ff */
[----:B--2---:R-:W-:Y:S05]  /*0040*/  CALL.REL.NOINC `($_ZN5flash24flash_fwd_splitkv_kernelI23Flash_fwd_kernel_traitsILi64ELi64ELi256ELi4ELb0ELb0EN7cutlass10bfloat16_tE19Flash_kernel_traitsILi64ELi64ELi256ELi4ES3_EELb1ELb0ELb1ELb0ELb0ELb0ELb0ELb1EEEvNS_16Flash_fwd_paramsE$_ZN5flash30compute_attn_1rowblock_splitkvI23Flash_fwd_kernel_traitsILi64ELi64ELi256ELi4ELb0ELb0EN7cutlass10bfloat16_tE19Flash_kernel_traitsILi64ELi64ELi256ELi4ES3_EELb1ELb0ELb1ELb0ELb0ELb0ELb0ELb1ENS_16Flash_fwd_paramsEEEvRKT8_iiiii) ;  /* 0x0000000000087944 */ /* 0x004fea0003c00000 */
[----:B------:R-:W-:Y:S05]  /*0050*/  BSYNC B3 ;  /* 0x0000000000037941 */ /* 0x000fea0003800000 */
.L_x_2984:
[----:B------:R-:W-:Y:S05]  /*0060*/  EXIT ;  /* 0x000000000000794d */ /* 0x000fea0003800000 */
        .type           $_ZN5flash24flash_fwd_splitkv_kernelI23Flash_fwd_kernel_traitsILi64ELi64ELi256ELi4ELb0ELb0EN7cutlass10bfloat16_tE19Flash_kernel_traitsILi64ELi64ELi256ELi4ES3_EELb1ELb0ELb1ELb0ELb0ELb0ELb0ELb1EEEvNS_16Flash_fwd_paramsE$_ZN5flash30compute_attn_1rowblock_splitkvI23Flash_fwd_kernel_traitsILi64ELi64ELi256ELi4ELb0ELb0EN7cutlass10bfloat16_tE19Flash_kernel_traitsILi64ELi64ELi256ELi4ES3_EELb1ELb0ELb1ELb0ELb0ELb0ELb0ELb1ENS_16Flash_fwd_paramsEEEvRKT8_iiiii,@function
        .size           $_ZN5flash24flash_fwd_splitkv_kernelI23Flash_fwd_kernel_traitsILi64ELi64ELi256ELi4ELb0ELb0EN7cutlass10bfloat16_tE19Flash_kernel_traitsILi64ELi64ELi256ELi4ES3_EELb1ELb0ELb1ELb0ELb0ELb0ELb0ELb1EEEvNS_16Flash_fwd_paramsE$_ZN5flash30compute_attn_1rowblock_splitkvI23Flash_fwd_kernel_traitsILi64ELi64ELi256ELi4ELb0ELb0EN7cutlass10bfloat16_tE19Flash_kernel_traitsILi64ELi64ELi256ELi4ES3_EELb1ELb0ELb1ELb0ELb0ELb0ELb0ELb1ENS_16Flash_fwd_paramsEEEvRKT8_iiiii,(.L_x_7958 - $_ZN5flash24flash_fwd_splitkv_kernelI23Flash_fwd_kernel_traitsILi64ELi64ELi256ELi4ELb0ELb0EN7cutlass10bfloat16_tE19Flash_kernel_traitsILi64ELi64ELi256ELi4ES3_EELb1ELb0ELb1ELb0ELb0ELb0ELb0ELb1EEEvNS_16Flash_fwd_paramsE$_ZN5flash30compute_attn_1rowblock_splitkvI23Flash_fwd_kernel_traitsILi64ELi64ELi256ELi4ELb0ELb0EN7cutlass10bfloat16_tE19Flash_kernel_traitsILi64ELi64ELi256ELi4ES3_EELb1ELb0ELb1ELb0ELb0ELb0ELb0ELb1ENS_16Flash_fwd_paramsEEEvRKT8_iiiii)
$_ZN5flash24flash_fwd_splitkv_kernelI23Flash_fwd_kernel_traitsILi64ELi64ELi256ELi4ELb0ELb0EN7cutlass10bfloat16_tE19Flash_kernel_traitsILi64ELi64ELi256ELi4ES3_EELb1ELb0ELb1ELb0ELb0ELb0ELb0ELb1EEEvNS_16Flash_fwd_paramsE$_ZN5flash30compute_attn_1rowblock_splitkvI23Flash_fwd_kernel_traitsILi64ELi64ELi256ELi4ELb0ELb0EN7cutlass10bfloat16_tE19Flash_kernel_traitsILi64ELi64ELi256ELi4ES3_EELb1ELb0ELb1ELb0ELb0ELb0ELb0ELb1ENS_16Flash_fwd_paramsEEEvRKT8_iiiii:
        /* <DEDUP_REMOVED lines=30> */
.L_x_2986:
[----:B------:R-:W-:Y:S05]  /*0250*/  BSYNC B0 ;  /* 0x0000000000007941 */ /* 0x000fea0003800000 */
.L_x_2985:
        /* <DEDUP_REMOVED lines=8> */
.L_x_2988:
[----:B------:R3:W5:Y:S02]  /*02e0*/  LD.E R0, desc[UR6][R24.64+0xb8] ;  /* 0x0000b80618007980 */ /* 0x000764000c101900 */
.L_x_2989:
[----:B------:R-:W-:Y:S05]  /*02f0*/  BSYNC B0 ;  /* 0x0000000000007941 */ /* 0x000fea0003800000 */
.L_x_2987:
        /* <DEDUP_REMOVED lines=10> */
.L_x_2991:
[----:B------:R-:W2:Y:S01]  /*03a0*/  LD.E.64 R2, desc[UR6][R24.64+0x108] ;  /* 0x0001080618027980 */ /* 0x000ea2000c101b00 */
[----:B------:R-:W-:Y:S01]  /*03b0*/  BSSY B0, `(.L_x_2993) ;  /* 0x0000006000007945 */ /* 0x000fe20003800000 */
[----:B------:R-:W-:Y:S01]  /*03c0*/  IMAD.MOV.U32 R0, RZ, RZ, RZ ;  /* 0x000000ffff007224 */ /* 0x000fe200078e00ff */
[----:B--2---:R-:W-:-:S04]  /*03d0*/  ISETP.NE.U32.AND P0, PT, R2, RZ, PT ;  /* 0x000000ff0200720c */ /* 0x004fc80003f05070 */
[----:B------:R-:W-:-:S13]  /*03e0*/  ISETP.NE.AND.EX P0, PT, R3, RZ, PT, P0 ;  /* 0x000000ff0300720c */ /* 0x000fda0003f05300 */
[----:B------:R-:W-:Y:S05]  /*03f0*/  @!P0 BRA `(.L_x_2994) ;  /* 0x0000000000048947 */ /* 0x000fea0003800000 */
[----:B------:R2:W5:Y:S02]  /*0400*/  LD.E R0, desc[UR6][R24.64+0xbc] ;  /* 0x0000bc0618007980 */ /* 0x000564000c101900 */
.L_x_2994:
[----:B------:R-:W-:Y:S05]  /*0410*/  BSYNC B0 ;  /* 0x0000000000007941 */ /* 0x000fea0003800000 */
.L_x_2993:
[----:B-----5:R-:W-:Y:S02]  /*0420*/  IADD3 R218, R121, R0, RZ ;  /* 0x0000000079da7210 */ /* 0x020fe40007ffe0ff */
.L_x_2992:
[----:B------:R-:W-:Y:S05]  /*0430*/  BSYNC B1 ;  /* 0x0000000000017941 */ /* 0x000fea0003800000 */
.L_x_2990:
[----:B------:R-:W4:Y:S01]  /*0440*/  S2R R38, SR_CTAID.X ;  /* 0x0000000000267919 */ /* 0x000f220000002500 */
[----:B------:R-:W-:Y:S01]  /*0450*/  MOV R28, 0x50 ;  /* 0x00000050001c7802 */ /* 0x000fe20000000f00 */
[----:B------:R-:W-:-:S03]  /*0460*/  IMAD.MOV.U32 R3, RZ, RZ, 0x0 ;  /* 0x00000000ff037424 */ /* 0x000fc600078e00ff */
[----:B------:R-:W-:Y:S01]  /*0470*/  MOV R2, R28 ;  /* 0x0000001c00027202 */ /* 0x000fe20000000f00 */
[----:B----4-:R-:W-:-:S05]  /*0480*/  IMAD.SHL.U32 R32, R38, 0x40, RZ ;  /* 0x0000004026207824 */ /* 0x010fca00078e00ff */
[----:B------:R-:W-:-:S13]  /*0490*/  ISETP.GT.AND P0, PT, R8, R32, PT ;  /* 0x000000200800720c */ /* 0x000fda0003f04270 */
[----:B-123--:R-:W-:Y:S05]  /*04a0*/  @!P0 RET.REL.NODEC R2 `(_ZN5flash24flash_fwd_splitkv_kernelI23Flash_fwd_kernel_traitsILi64ELi64ELi256ELi4ELb0ELb0EN7cutlass10bfloat16_tE19Flash_kernel_traitsILi64ELi64ELi256ELi4ES3_EELb1ELb0ELb1ELb0ELb0ELb0ELb0ELb1EEEvNS_16Flash_fwd_paramsE) ;  /* 0xfffffff802d48950 */ /* 0x00efea0003c3ffff */
        /* <DEDUP_REMOVED lines=87> */
.L_x_2997:
[----:B------:R-:W-:Y:S05]  /*0a20*/  BSYNC B0 ;  /* 0x0000000000007941 */ /* 0x000fea0003800000 */
.L_x_2996:
        /* <DEDUP_REMOVED lines=20> */
.L_x_2999:
[----:B------:R-:W-:Y:S05]  /*0b70*/  BSYNC B0 ;  /* 0x0000000000007941 */ /* 0x000fea0003800000 */
.L_x_2998:
        /* <DEDUP_REMOVED lines=13> */
.L_x_3001:
[----:B------:R-:W-:Y:S05]  /*0c50*/  BSYNC B0 ;  /* 0x0000000000007941 */ /* 0x000fea0003800000 */
.L_x_3000:
        /* <DEDUP_REMOVED lines=12> */
.L_x_3003:
[----:B------:R-:W-:Y:S05]  /*0d20*/  BSYNC B0 ;  /* 0x0000000000007941 */ /* 0x000fea0003800000 */
.L_x_3002:
[----:B---3--:R-:W-:Y:S01]  /*0d30*/  MOV R2, R28 ;  /* 0x0000001c00027202 */ /* 0x008fe20000000f00 */
[----:B------:R-:W-:Y:S01]  /*0d40*/  @!P6 ST.E desc[UR6][R14.64], R16 ;  /* 0x000000100e00e985 */ /* 0x000fe2000c101906 */
[----:B------:R-:W-:-:S03]  /*0d50*/  MOV R3, 0x0 ;  /* 0x0000000000037802 */ /* 0x000fc60000000f00 */
[----:B------:R-:W-:Y:S04]  /*0d60*/  @!P5 ST.E desc[UR6][R14.64+0x40], R13 ;  /* 0x0000400d0e00d985 */ /* 0x000fe8000c101906 */
[----:B------:R1:W-:Y:S02]  /*0d70*/  @!P4 ST.E desc[UR6][R14.64+0x80], R12 ;  /* 0x0000800c0e00c985 */ /* 0x0003e4000c101906 */
[----:B-12--5:R-:W-:Y:S05]  /*0d80*/  @P3 RET.REL.NODEC R2 `(_ZN5flash24flash_fwd_splitkv_kernelI23Flash_fwd_kernel_traitsILi64ELi64ELi256ELi4ELb0ELb0EN7cutlass10bfloat16_tE19Flash_kernel_traitsILi64ELi64ELi256ELi4ES3_EELb1ELb0ELb1ELb0ELb0ELb0ELb0ELb1EEEvNS_16Flash_fwd_paramsE) ;  /* 0xfffffff0029c3950 */ /* 0x026fea0003c3ffff */
[----:B------:R-:W-:Y:S02]  /*0d90*/  MOV R0, 0x7f800000 ;  /* 0x7f80000000007802 */ /* 0x000fe40000000f00 */
[----:B------:R-:W-:Y:S02]  /*0da0*/  MOV R2, R28 ;  /* 0x0000001c00027202 */ /* 0x000fe40000000f00 */
[----:B------:R-:W-:Y:S01]  /*0db0*/  MOV R3, 0x0 ;  /* 0x0000000000037802 */ /* 0x000fe20000000f00 */
[----:B------:R1:W-:Y:S03]  /*0dc0*/  ST.E desc[UR6][R14.64+0xc0], R0 ;  /* 0x0000c0000e007985 */ /* 0x0003e6000c101906 */
[----:B-1----:R-:W-:Y:S05]  /*0dd0*/  RET.REL.NODEC R2 `(_ZN5flash24flash_fwd_splitkv_kernelI23Flash_fwd_kernel_traitsILi64ELi64ELi256ELi4ELb0ELb0EN7cutlass10bfloat16_tE19Flash_kernel_traitsILi64ELi64ELi256ELi4ES3_EELb1ELb0ELb1ELb0ELb0ELb0ELb0ELb1EEEvNS_16Flash_fwd_paramsE) ;  /* 0xfffffff002887950 */ /* 0x002fea0003c3ffff */
.L_x_2995:
        /* <DEDUP_REMOVED lines=69> */
[----:B--2---:R2:W-:Y:S01]  /*1230*/  STL.64 [R1], R16 ;  /* 0x0000001001007387 */ /* 0x0045e20000100a00 */
[----:B------:R-:W-:Y:S02]  /*1240*/  IABS R15, R14 ;  /* 0x0000000e000f7213 */ /* 0x000fe40000000000 */
[----:B-1----:R-:W-:Y:S01]  /*1250*/  IADD3 R0, RZ, -R3, RZ ;  /* 0x80000003ff007210 */ /* 0x002fe20007ffe0ff */
[----:B------:R-:W-:-:S04]  /*1260*/  IMAD.MOV.U32 R2, RZ, RZ, RZ ;  /* 0x000000ffff027224 */ /* 0x000fc800078e00ff */
[----:B------:R-:W-:-:S04]  /*1270*/  IMAD R0, R0, R4, RZ ;  /* 0x0000000400007224 */ /* 0x000fc800078e02ff */
[----:B------:R-:W-:Y:S01]  /*1280*/  IMAD.HI.U32 R2, R3, R0, R2 ;  /* 0x0000000003027227 */ /* 0x000fe200078e0002 */
[----:B--2---:R-:W-:-:S04]  /*1290*/  IABS R16, R39 ;  /* 0x0000002700107213 */ /* 0x004fc80000000000 */
[----:B------:R-:W-:Y:S01]  /*12a0*/  MOV R3, R16 ;  /* 0x0000001000037202 */ /* 0x000fe20000000f00 */
[----:B------:R-:W-:-:S04]  /*12b0*/  IMAD.MOV R0, RZ, RZ, -R15 ;  /* 0x000000ffff007224 */ /* 0x000fc800078e0a0f */
        /* <DEDUP_REMOVED lines=10> */
[----:B------:R-:W-:-:S04]  /*1360*/  @P2 VIADD R2, R2, 0x1 ;  /* 0x0000000102022836 */ /* 0x000fc80000000000 */
[----:B------:R-:W-:-:S04]  /*1370*/  IMAD.MOV.U32 R0, RZ, RZ, R2 ;  /* 0x000000ffff007224 */ /* 0x000fc800078e0002 */
[----:B------:R-:W-:Y:S01]  /*1380*/  @!P0 IMAD.MOV R0, RZ, RZ, -R0 ;  /* 0x000000ffff008224 */ /* 0x000fe200078e0a00 */
[----:B------:R-:W-:-:S04]  /*1390*/  @!P1 LOP3.LUT R0, RZ, R14, RZ, 0x33, !PT ;  /* 0x0000000eff009212 */ /* 0x000fc800078e33ff */
[----:B------:R-:W-:Y:S02]  /*13a0*/  SHF.R.S32.HI R28, RZ, 0x1f, R0 ;  /* 0x0000001fff1c7819 */ /* 0x000fe40000011400 */
[----:B------:R-:W-:Y:S02]  /*13b0*/  MOV R18, R0 ;  /* 0x0000000000127202 */ /* 0x000fe40000000f00 */
[----:B---3--:R-:W-:Y:S01]  /*13c0*/  SHF.R.S32.HI R16, RZ, 0x1f, R12 ;  /* 0x0000001fff107819 */ /* 0x008fe2000001140c */
[----:B------:R-:W-:Y:S02]  /*13d0*/  IMAD R3, R7, R12, RZ ;  /* 0x0000000c07037224 */ /* 0x000fe400078e02ff */
[----:B------:R-:W-:Y:S02]  /*13e0*/  IMAD R7, R13, R5, R20 ;  /* 0x000000050d077224 */ /* 0x000fe400078e0214 */
[C---:B------:R-:W-:Y:S02]  /*13f0*/  IMAD R3, R6.reuse, R16, R3 ;  /* 0x0000001006037224 */ /* 0x040fe400078e0203 */
[----:B------:R-:W-:Y:S01]  /*1400*/  IMAD.WIDE.U32 R4, R6, R12, RZ ;  /* 0x0000000c06047225 */ /* 0x000fe200078e00ff */
[----:B------:R-:W-:-:S04]  /*1410*/  SHF.R.S32.HI R15, RZ, 0x1f, R7 ;  /* 0x0000001fff0f7819 */ /* 0x000fc80000011407 */
[----:B------:R-:W-:Y:S01]  /*1420*/  IADD3 R3, R5, R3, RZ ;  /* 0x0000000305037210 */ /* 0x000fe20007ffe0ff */
[----:B------:R-:W-:Y:S01]  /*1430*/  IMAD R5, R195, R7, RZ ;  /* 0x00000007c3057224 */ /* 0x000fe200078e02ff */
[----:B------:R-:W-:-:S03]  /*1440*/  MOV R2, R4 ;  /* 0x0000000400027202 */ /* 0x000fc60000000f00 */
[----:B------:R-:W-:Y:S02]  /*1450*/  IMAD R4, R194, R15, R5 ;  /* 0x0000000fc2047224 */ /* 0x000fe400078e0205 */
        /* <DEDUP_REMOVED lines=13> */
.L_x_3005:
        /* <DEDUP_REMOVED lines=13> */
[----:B----4-:R3:W-:Y:S01]  /*1600*/  STL.64 [R1], R2 ;  /* 0x0000000201007387 */ /* 0x0107e20000100a00 */
        /* <DEDUP_REMOVED lines=13> */
[----:B------:R-:W-:-:S04]  /*16e0*/  IMAD.HI.U32 R9, R2, R3, RZ ;  /* 0x0000000302097227 */ /* 0x000fc800078e00ff */
[----:B------:R-:W-:Y:S01]  /*16f0*/  IMAD R0, R9, R0, R3 ;  /* 0x0000000009007224 */ /* 0x000fe200078e0203 */
[----:B------:R-:W-:Y:S01]  /*1700*/  @!P3 SHF.R.S32.HI R5, RZ, 0x1f, R10 ;  /* 0x0000001fff05b819 */ /* 0x000fe2000001140a */
        /* <DEDUP_REMOVED lines=21> */
[----:B------:R-:W-:Y:S01]  /*1860*/  MOV R2, R4 ;  /* 0x0000000400027202 */ /* 0x000fe20000000f00 */
[----:B------:R-:W-:Y:S01]  /*1870*/  IMAD R0, R15, R194, R3 ;  /* 0x000000c20f007224 */ /* 0x000fe200078e0203 */
[----:B------:R-:W-:Y:S01]  /*1880*/  ISETP.GE.AND P1, PT, R6, RZ, PT ;  /* 0x000000ff0600720c */ /* 0x000fe20003f26270 */
[----:B------:R-:W-:Y:S01]  /*1890*/  IMAD.MOV.U32 R3, RZ, RZ, R5 ;  /* 0x000000ffff037224 */ /* 0x000fe200078e0005 */
[----:B------:R-:W-:-:S02]  /*18a0*/  @!P0 IADD3 R9, R9, 0x1, RZ ;  /* 0x0000000109098810 */ /* 0x000fc40007ffe0ff */
[----:B------:R-:W-:Y:S01]  /*18b0*/  ISETP.NE.AND P0, PT, R11, RZ, PT ;  /* 0x000000ff0b00720c */ /* 0x000fe20003f05270 */
[----:B------:R-:W-:Y:S01]  /*18c0*/  IMAD.WIDE.U32 R2, R194, R20, R2 ;  /* 0x00000014c2027225 */ /* 0x000fe200078e0002 */
[----:B------:R-:W-:-:S03]  /*18d0*/  @P2 IADD3 R9, R9, 0x1, RZ ;  /* 0x0000000109092810 */ /* 0x000fc60007ffe0ff */
[----:B------:R-:W-:Y:S01]  /*18e0*/  IMAD.IADD R5, R3, 0x1, R0 ;  /* 0x0000000103057824 */ /* 0x000fe200078e0200 */
[----:B------:R-:W-:Y:S01]  /*18f0*/  MOV R0, R9 ;  /* 0x0000000900007202 */ /* 0x000fe20000000f00 */
[----:B------:R-:W-:Y:S01]  /*1900*/  @!P3 IMAD.WIDE.U32 R6, R22, R10, RZ ;  /* 0x0000000a1606b225 */ /* 0x000fe200078e00ff */
[----:B------:R-:W-:Y:S02]  /*1910*/  MOV R4, R2 ;  /* 0x0000000200047202 */ /* 0x000fe40000000f00 */
[----:B------:R-:W-:Y:S01]  /*1920*/  @!P1 IADD3 R0, -R0, RZ, RZ ;  /* 0x000000ff00009210 */ /* 0x000fe20007ffe1ff */
[----:B------:R-:W-:Y:S01]  /*1930*/  @!P3 IMAD.MOV.U32 R2, RZ, RZ, R6 ;  /* 0x000000ffff02b224 */ /* 0x000fe200078e0006 */
[----:B------:R-:W-:Y:S01]  /*1940*/  @!P3 IADD3 R3, R7, R8, RZ ;  /* 0x000000080703b210 */ /* 0x000fe20007ffe0ff */
[----:B------:R-:W-:Y:S01]  /*1950*/  @P3 IMAD.IADD R8, R10, 0x1, R21 ;  /* 0x000000010a083824 */ /* 0x000fe200078e0215 */
        /* <DEDUP_REMOVED lines=10> */
[----:B------:R-:W-:Y:S01]  /*1a00*/  IMAD.WIDE.U32 R2, R18, R0, R4 ;  /* 0x0000000012027225 */ /* 0x000fe200078e0004 */
[----:B------:R-:W-:-:S03]  /*1a10*/  @P3 MOV R10, R8 ;  /* 0x00000008000a3202 */ /* 0x000fc60000000f00 */
[----:B------:R-:W-:Y:S01]  /*1a20*/  IMAD R4, R18, R28, R11 ;  /* 0x0000001c12047224 */ /* 0x000fe200078e020b */
[----:B------:R-:W-:Y:S01]  /*1a30*/  @!P3 MOV R10, R6 ;  /* 0x00000006000ab202 */ /* 0x000fe20000000f00 */
[----:B------:R-:W-:Y:S01]  /*1a40*/  @!P3 IMAD.IADD R14, R7, 0x1, R13 ;  /* 0x00000001070eb824 */ /* 0x000fe200078e020d */
[----:B------:R-:W-:Y:S01]  /*1a50*/  MOV R19, R2 ;  /* 0x0000000200137202 */ /* 0x000fe20000000f00 */
[----:B------:R-:W-:Y:S01]  /*1a60*/  IMAD.IADD R21, R3, 0x1, R4 ;  /* 0x0000000103157824 */ /* 0x000fe200078e0204 */
[----:B------:R-:W-:Y:S02]  /*1a70*/  MOV R7, R20 ;  /* 0x0000001400077202 */ /* 0x000fe40000000f00 */
[----:B-1----:R-:W-:Y:S02]  /*1a80*/  MOV R18, R0 ;  /* 0x0000000000127202 */ /* 0x002fe40000000f00 */
.L_x_3006:
[----:B------:R-:W-:Y:S05]  /*1a90*/  BSYNC B0 ;  /* 0x0000000000007941 */ /* 0x000fea0003800000 */
.L_x_3004:
[----:B------:R-:W2:Y:S01]  /*1aa0*/  LDL R32, [R1] ;  /* 0x0000000001207983 */ /* 0x000ea20000100800 */
        /* <DEDUP_REMOVED lines=21> */
[----:B------:R-:W-:Y:S02]  /*1c00*/  SHF.R.S32.HI R35, RZ, 0x1f, R36 ;  /* 0x0000001fff237819 */ /* 0x000fe40000011424 */
[----:B------:R-:W-:-:S02]  /*1c10*/  SHF.R.S32.HI R229, RZ, 0x1f, R39 ;  /* 0x0000001fffe57819 */ /* 0x000fc40000011427 */
[----:B------:R-:W-:Y:S01]  /*1c20*/  SHF.R.S32.HI R83, RZ, 0x1f, R82 ;  /* 0x0000001fff537819 */ /* 0x000fe20000011452 */
[----:B------:R-:W-:Y:S01]  /*1c30*/  IMAD.MOV.U32 R191, RZ, RZ, 0x20 ;  /* 0x00000020ffbf7424 */ /* 0x000fe200078e00ff */
[C---:B------:R-:W-:Y:S01]  /*1c40*/  SHF.L.U64.HI R193, R194.reuse, 0x4, R195 ;  /* 0x00000004c2c17819 */ /* 0x040fe200000102c3 */
[----:B------:R-:W-:Y:S02]  /*1c50*/  IMAD.SHL.U32 R119, R194, 0x10, RZ ;  /* 0x00000010c2777824 */ /* 0x000fe400078e00ff */
[-C--:B--2---:R-:W-:Y:S02]  /*1c60*/  IMAD R0, R15, R32.reuse, RZ ;  /* 0x000000200f007224 */ /* 0x084fe400078e02ff */
[----:B------:R-:W-:-:S04]  /*1c70*/  IMAD.WIDE.U32 R2, R7, R32, R2 ;  /* 0x0000002007027225 */ /* 0x000fc800078e0002 */
[----:B---3--:R-:W-:Y:S01]  /*1c80*/  IMAD R10, R7, R34, R0 ;  /* 0x00000022070a7224 */ /* 0x008fe200078e0200 */
[----:B------:R-:W-:Y:S02]  /*1c90*/  LOP3.LUT R0, R6, 0x38, R158, 0xf8, !PT ;  /* 0x0000003806007812 */ /* 0x000fe400078ef89e */
[----:B------:R-:W-:Y:S02]  /*1ca0*/  SHF.R.U32.HI R6, RZ, 0x3, R6 ;  /* 0x00000003ff067819 */ /* 0x000fe40000011606 */
[----:B------:R-:W-:Y:S01]  /*1cb0*/  LEA.HI R7, R30, R37, RZ, 0x6 ;  /* 0x000000251e077211 */ /* 0x000fe200078f30ff */
[----:B------:R-:W-:Y:S01]  /*1cc0*/  IMAD.IADD R3, R3, 0x1, R10 ;  /* 0x0000000103037824 */ /* 0x000fe200078e020a */
[----:B------:R-:W-:Y:S01]  /*1cd0*/  LOP3.LUT R6, R0, R6, RZ, 0x3c, !PT ;  /* 0x0000000600067212 */ /* 0x000fe200078e3cff */
[----:B------:R-:W-:Y:S02]  /*1ce0*/  IMAD R10, R27, R18, RZ ;  /* 0x000000121b0a7224 */ /* 0x000fe400078e02ff */
[----:B------:R-:W-:-:S02]  /*1cf0*/  IMAD.SHL.U32 R0, R7, 0x8, RZ ;  /* 0x0000000807007824 */ /* 0x000fc400078e00ff */
[-C--:B------:R-:W-:Y:S02]  /*1d00*/  IMAD R10, R28, R26.reuse, R10 ;  /* 0x0000001a1c0a7224 */ /* 0x080fe400078e020a */
[----:B------:R-:W-:Y:S01]  /*1d10*/  IMAD.WIDE.U32 R2, R18, R26, R2 ;  /* 0x0000001a12027225 */ /* 0x000fe200078e0002 */
[----:B------:R-:W-:-:S03]  /*1d20*/  LOP3.LUT R226, R6, 0xfffffe00, R0, 0xf8, !PT ;  /* 0xfffffe0006e27812 */ /* 0x000fc600078ef800 */
[----:B----4-:R-:W-:Y:S02]  /*1d30*/  @!P0 IMAD R0, R9, R36, RZ ;  /* 0x0000002409008224 */ /* 0x010fe400078e02ff */
[----:B------:R-:W-:Y:S02]  /*1d40*/  IMAD.IADD R11, R3, 0x1, R10 ;  /* 0x00000001030b7824 */ /* 0x000fe400078e020a */
[----:B------:R-:W-:Y:S02]  /*1d50*/  IMAD.MOV.U32 R10, RZ, RZ, R2 ;  /* 0x000000ffff0a7224 */ /* 0x000fe400078e0002 */
[----:B------:R-:W-:Y:S01]  /*1d60*/  @P0 IMAD.WIDE.U32 R6, R4, R40, RZ ;  /* 0x0000002804060225 */ /* 0x000fe200078e00ff */
[----:B------:R-:W-:-:S03]  /*1d70*/  @P0 MOV R170, R4 ;  /* 0x0000000400aa0202 */ /* 0x000fc60000000f00 */
[C---:B------:R-:W-:Y:S02]  /*1d80*/  @!P0 IMAD R2, R8.reuse, R35, R0 ;  /* 0x0000002308028224 */ /* 0x040fe400078e0200 */
[----:B------:R-:W-:-:S04]  /*1d90*/  @!P0 IMAD.WIDE.U32 R8, R8, R36, RZ ;  /* 0x0000002408088225 */ /* 0x000fc800078e00ff */
[----:B------:R-:W-:Y:S02]  /*1da0*/  @!P0 IMAD.MOV.U32 R170, RZ, RZ, R4 ;  /* 0x000000ffffaa8224 */ /* 0x000fe400078e0004 */
[----:B------:R-:W-:Y:S02]  /*1db0*/  @P0 IMAD.MOV.U32 R4, RZ, RZ, R6 ;  /* 0x000000ffff040224 */ /* 0x000fe400078e0006 */
[----:B------:R-:W-:Y:S02]  /*1dc0*/  @P0 IMAD R3, R5, R40, RZ ;  /* 0x0000002805030224 */ /* 0x000fe400078e02ff */
[----:B------:R-:W-:Y:S02]  /*1dd0*/  @!P0 IMAD.MOV.U32 R4, RZ, RZ, R8 ;  /* 0x000000ffff048224 */ /* 0x000fe400078e0008 */
[----:B------:R-:W-:Y:S01]  /*1de0*/  @P0 IMAD.IADD R3, R7, 0x1, R3 ;  /* 0x0000000107030824 */ /* 0x000fe200078e0203 */
[----:B------:R-:W-:Y:S01]  /*1df0*/  @!P0 IADD3 R3, R9, R2, RZ ;  /* 0x0000000209038210 */ /* 0x000fe20007ffe0ff */
[----:B------:R-:W-:Y:S01]  /*1e00*/  @P0 IMAD.MOV.U32 R171, RZ, RZ, R5 ;  /* 0x000000ffffab0224 */ /* 0x000fe200078e0005 */
[----:B------:R-:W-:-:S02]  /*1e10*/  IADD3 R4, P1, R158, R4, RZ ;  /* 0x000000049e047210 */ /* 0x000fc40007f3e0ff */
[----:B------:R-:W-:Y:S02]  /*1e20*/  @!P0 MOV R171, R5 ;  /* 0x0000000500ab8202 */ /* 0x000fe40000000f00 */
[----:B------:R-:W-:Y:S02]  /*1e30*/  LEA.HI R15, R30, R37, RZ, 0x4 ;  /* 0x000000251e0f7211 */ /* 0x000fe400078f20ff */
[----:B------:R-:W-:Y:S01]  /*1e40*/  IADD3 R2, P0, R158, R19, RZ ;  /* 0x000000139e027210 */ /* 0x000fe20007f1e0ff */
[----:B------:R-:W-:Y:S01]  /*1e50*/  IMAD.X R5, R159, 0x1, R3, P1 ;  /* 0x000000019f057824 */ /* 0x000fe200008e0603 */
[----:B------:R-:W-:Y:S01]  /*1e60*/  LOP3.LUT R0, R15, 0xfffffff0, RZ, 0xc0, !PT ;  /* 0xfffffff00f007812 */ /* 0x000fe200078ec0ff */
[----:B------:R-:W-:Y:S01]  /*1e70*/  IMAD R14, R13, R39, RZ ;  /* 0x000000270d0e7224 */ /* 0x000fe200078e02ff */
[----:B------:R-:W-:Y:S01]  /*1e80*/  IADD3.X R3, R159, R21, RZ, P0, !PT ;  /* 0x000000159f037210 */ /* 0x000fe200007fe4ff */
[-C--:B------:R-:W-:Y:S02]  /*1e90*/  IMAD R9, R195, R82.reuse, RZ ;  /* 0x00000052c3097224 */ /* 0x080fe400078e02ff */
[----:B------:R-:W-:-:S02]  /*1ea0*/  IMAD R8, R34, R82, RZ ;  /* 0x0000005222087224 */ /* 0x000fc400078e02ff */
[----:B------:R-:W-:Y:S02]  /*1eb0*/  IMAD R14, R12, R229, R14 ;  /* 0x000000e50c0e7224 */ /* 0x000fe400078e020e */
[----:B------:R-:W-:Y:S02]  /*1ec0*/  IMAD.IADD R0, R37, 0x1, -R0 ;  /* 0x0000000125007824 */ /* 0x000fe400078e0a00 */
[----:B------:R-:W-:-:S04]  /*1ed0*/  IMAD.WIDE.U32 R6, R39, R12, R4 ;  /* 0x0000000c27067225 */ /* 0x000fc800078e0004 */
[-C--:B------:R-:W-:Y:S02]  /*1ee0*/  IMAD R12, R83, R194.reuse, R9 ;  /* 0x000000c2530c7224 */ /* 0x080fe400078e0209 */
[----:B------:R-:W-:Y:S01]  /*1ef0*/  IMAD.WIDE.U32 R2, R82, R194, R2 ;  /* 0x000000c252027225 */ /* 0x000fe200078e0002 */
[----:B------:R-:W-:-:S03]  /*1f00*/  SHF.R.S32.HI R15, RZ, 0x1f, R0 ;  /* 0x0000001fff0f7819 */ /* 0x000fc60000011400 */
[-C--:B------:R-:W-:Y:S02]  /*1f10*/  IMAD R13, R83, R32.reuse, R8 ;  /* 0x00000020530d7224 */ /* 0x080fe400078e0208 */
[----:B------:R-:W-:Y:S01]  /*1f20*/  IMAD.WIDE.U32 R4, R82, R32, R10 ;  /* 0x0000002052047225 */ /* 0x000fe200078e000a */
[----:B------:R-:W-:-:S03]  /*1f30*/  LEA R223, P1, R2, R16, 0x1 ;  /* 0x0000001002df7211 */ /* 0x000fc600078208ff */
[----:B------:R-:W-:Y:S01]  /*1f40*/  IMAD.IADD R10, R3, 0x1, R12 ;  /* 0x00000001030a7824 */ /* 0x000fe200078e020c */
[----:B------:R-:W-:Y:S02]  /*1f50*/  IADD3 R5, R5, R13, RZ ;  /* 0x0000000d05057210 */ /* 0x000fe40007ffe0ff */
[----:B------:R-:W-:Y:S01]  /*1f60*/  LEA R214, P0, R4, R22, 0x1 ;  /* 0x0000001604d67211 */ /* 0x000fe200078008ff */
[----:B------:R-:W-:Y:S01]  /*1f70*/  IMAD.WIDE R8, R38, 0x40, R82 ;  /* 0x0000004026087825 */ /* 0x000fe200078e0252 */
[----:B------:R-:W-:Y:S02]  /*1f80*/  LEA.HI R15, R15, R0, RZ, 0x3 ;  /* 0x000000000f0f7211 */ /* 0x000fe400078f18ff */
[----:B------:R-:W-:Y:S01]  /*1f90*/  LEA.HI.X R221, R2, R17, R10, 0x1, P1 ;  /* 0x0000001102dd7211 */ /* 0x000fe200008f0c0a */
[----:B------:R-:W-:Y:S01]  /*1fa0*/  IMAD.IADD R3, R7, 0x1, R14 ;  /* 0x0000000107037824 */ /* 0x000fe200078e020e */
[----:B------:R-:W-:Y:S01]  /*1fb0*/  LEA.HI.X R215, R4, R23, R5, 0x1, P0 ;  /* 0x0000001704d77211 */ /* 0x000fe200000f0c05 */
[----:B------:R-:W-:Y:S01]  /*1fc0*/  IMAD.MOV.U32 R2, RZ, RZ, R6 ;  /* 0x000000ffff027224 */ /* 0x000fe200078e0006 */
[----:B------:R-:W-:-:S02]  /*1fd0*/  SHF.R.S32.HI R4, RZ, 0x1f, R121 ;  /* 0x0000001fff047819 */ /* 0x000fc40000011479 */
[----:B------:R-:W-:Y:S01]  /*1fe0*/  LOP3.LUT R11, R15, 0xfffffff8, RZ, 0xc0, !PT ;  /* 0xfffffff80f0b7812 */ /* 0x000fe200078ec0ff */
[----:B------:R-:W-:Y:S01]  /*1ff0*/  IMAD.WIDE.U32 R224, R8, R170, R2 ;  /* 0x000000aa08e07225 */ /* 0x000fe200078e0002 */
[----:B------:R-:W-:Y:S01]  /*2000*/  LEA.HI R2, R4, R121, RZ, 0x8 ;  /* 0x0000007904027211 */ /* 0x000fe200078f40ff */
[----:B------:R1:W-:Y:S03]  /*2010*/  STL [R1+0xc], R15 ;  /* 0x00000c0f01007387 */ /* 0x0003e60000100800 */
[----:B------:R-:W-:-:S04]  /*2020*/  SHF.R.S32.HI R2, RZ, 0x8, R2 ;  /* 0x00000008ff027819 */ /* 0x000fc80000011402 */
[----:B------:R-:W-:Y:S02]  /*2030*/  VIMNMX R120, RZ, R2, !PT ;  /* 0x00000002ff787248 */ /* 0x000fe40007fe0100 */
[----:B------:R-:W-:Y:S01]  /*2040*/  LEA.HI R3, R30, R37, RZ, 0x5 ;  /* 0x000000251e037211 */ /* 0x000fe200078f28ff */
[----:B-1----:R-:W-:-:S05]  /*2050*/  IMAD.IADD R15, R0, 0x1, -R11 ;  /* 0x00000001000f7824 */ /* 0x002fca00078e0a0b */
[----:B------:R1:W-:Y:S01]  /*2060*/  STL [R1+0x8], R15 ;  /* 0x0000080f01007387 */ /* 0x0003e20000100800 */
[----:B------:R-:W-:Y:S02]  /*2070*/  R2P PR, R15, 0x6 ;  /* 0x000000060f007804 */ /* 0x000fe40000000000 */
[----:B------:R-:W-:Y:S01]  /*2080*/  ISETP.GT.AND P0, PT, R33, R120, PT ;  /* 0x000000782100720c */ /* 0x000fe20003f04270 */
[----:B------:R-:W-:Y:S01]  /*2090*/  IMAD R0, R9, R170, RZ ;  /* 0x000000aa09007224 */ /* 0x000fe200078e02ff */
[----:B------:R-:W-:-:S03]  /*20a0*/  LOP3.LUT R2, R3, 0xffffffe0, RZ, 0xc0, !PT ;  /* 0xffffffe003027812 */ /* 0x000fc600078ec0ff */
[----:B------:R-:W-:Y:S01]  /*20b0*/  IMAD R5, R8, R171, R0 ;  /* 0x000000ab08057224 */ /* 0x000fe200078e0200 */
[----:B------:R-:W-:Y:S01]  /*20c0*/  MOV R0, 0x10 ;  /* 0x0000001000007802 */ /* 0x000fe20000000f00 */
[----:B------:R-:W-:Y:S01]  /*20d0*/  @!P4 IMAD.MOV.U32 R29, RZ, RZ, RZ ;  /* 0x000000ffff1dc224 */ /* 0x000fe200078e00ff */
[C---:B------:R-:W-:Y:S01]  /*20e0*/  SHF.L.U64.HI R220, R32.reuse, 0x4, R34 ;  /* 0x0000000420dc7819 */ /* 0x040fe20000010222 */
[----:B------:R-:W-:Y:S01]  /*20f0*/  IMAD.IADD R2, R37, 0x1, -R2 ;  /* 0x0000000125027824 */ /* 0x000fe200078e0a02 */
[----:B------:R-:W-:Y:S01]  /*2100*/  SHF.L.U32 R212, R32, 0x4, RZ ;  /* 0x0000000420d47819 */ /* 0x000fe200000006ff */
[----:B------:R-:W-:Y:S01]  /*2110*/  IMAD.IADD R227, R225, 0x1, R5 ;  /* 0x00000001e1e37824 */ /* 0x000fe200078e0205 */
[----:B------:R-:W-:Y:S02]  /*2120*/  SHF.R.S32.HI R3, RZ, 0x5, R3 ;  /* 0x00000005ff037819 */ /* 0x000fe40000011403 */
[----:B------:R-:W-:Y:S02]  /*2130*/  SHF.L.U32 R30, R219, 0x2, RZ ;  /* 0x00000002db1e7819 */ /* 0x000fe400000006ff */
        /* <DEDUP_REMOVED lines=12> */
[----:B-1----:R-:W4:Y:S04]  /*2200*/  LD.E.64 R14, desc[UR6][R24.64+0x150] ;  /* 0x00015006180e7980 */ /* 0x002f28000c101b00 */
        /* <DEDUP_REMOVED lines=45> */
[-C--:B----4-:R-:W-:Y:S02]  /*24e0*/  IMAD R19, R3, R20.reuse, RZ ;  /* 0x0000001403137224 */ /* 0x090fe400078e02ff */
        /* <DEDUP_REMOVED lines=29> */
[----:B------:R-:W-:Y:S02]  /*26c0*/  IMAD R11, R3, R8, R11 ;  /* 0x00000008030b7224 */ /* 0x000fe400078e020b */
        /* <DEDUP_REMOVED lines=148> */
.L_x_3111:
        /* <DEDUP_REMOVED lines=9> */
[CC--:B------:R-:W-:Y:S02]  /*30a0*/  ISETP.GE.OR P1, PT, R84.reuse, R65.reuse, P0 ;  /* 0x000000415400720c */ /* 0x0c0fe40000726670 */
[-C--:B------:R-:W-:Y:S02]  /*30b0*/  ISETP.GE.OR P2, PT, R85, R65.reuse, P0 ;  /* 0x000000415500720c */ /* 0x080fe40000746670 */
[-C--:B------:R-:W-:Y:S02]  /*30c0*/  ISETP.LT.OR P4, PT, R84, R68.reuse, P1 ;  /* 0x000000445400720c */ /* 0x080fe40000f81670 */
[-C--:B------:R-:W-:Y:S02]  /*30d0*/  ISETP.GE.OR P1, PT, R81, R65.reuse, P0 ;  /* 0x000000415100720c */ /* 0x080fe40000726670 */
[-C--:B------:R-:W-:Y:S02]  /*30e0*/  ISETP.LT.OR P5, PT, R85, R68.reuse, P2 ;  /* 0x000000445500720c */ /* 0x080fe400017a1670 */
[----:B------:R-:W-:Y:S02]  /*30f0*/  ISETP.LT.OR P6, PT, R81, R68, P1 ;  /* 0x000000445100720c */ /* 0x000fe40000fc1670 */
[----:B------:R-:W-:Y:S05]  /*3100*/  ISETP.GE.OR P3, PT, R96, R65, P0 ;  /* 0x000000416000720c */ /* 0x000fea0000766670 */
[----:B------:R-:W-:Y:S02]  /*3110*/  @P4 LOP3.LUT R64, R64, 0x100, RZ, 0xfc, !PT ;  /* 0x0000010040404812 */ /* 0x000fe400078efcff */
[----:B------:R-:W-:Y:S02]  /*3120*/  @!P4 IADD3 R12, P1, R80, R189, RZ ;  /* 0x000000bd500cc210 */ /* 0x000fe40007f3e0ff */
[----:B------:R-:W-:Y:S02]  /*3130*/  LOP3.LUT R64, R64, 0xffffff7f, RZ, 0xc0, !PT ;  /* 0xffffff7f40407812 */ /* 0x000fe400078ec0ff */
[----:B--234-:R-:W-:Y:S01]  /*3140*/  @!P4 LEA R10, P2, R212, R74, 0x1 ;  /* 0x0000004ad40ac211 */ /* 0x01cfe200078408ff */
[C---:B------:R-:W-:Y:S01]  /*3150*/  @!P4 IMAD.X R13, R79.reuse, 0x1, R192, P1 ;  /* 0x000000014f0dc824 */ /* 0x040fe200008e06c0 */
        /* <DEDUP_REMOVED lines=13> */
[----:B------:R-:W-:Y:S01]  /*3230*/  @!P5 IMAD.X R5, R79, 0x1, R182, P1 ;  /* 0x000000014f05d824 */ /* 0x000fe200008e06b6 */
[----:B------:R-:W-:Y:S02]  /*3240*/  @!P3 LEA.HI.X R11, R212, R73, R220, 0x1, P2 ;  /* 0x00000049d40bb211 */ /* 0x000fe400010f0cdc */
[C---:B------:R-:W-:Y:S02]  /*3250*/  ISETP.GE.OR P2, PT, R95.reuse, R65, P0 ;  /* 0x000000415f00720c */ /* 0x040fe40000746670 */
[----:B------:R-:W-:Y:S02]  /*3260*/  @!P4 IADD3 R26, P1, R80, R185, RZ ;  /* 0x000000b9501ac210 */ /* 0x000fe40007f3e0ff */
        /* <DEDUP_REMOVED lines=11> */
[-C--:B------:R-:W-:Y:S02]  /*3320*/  ISETP.GE.OR P1, PT, R94, R65.reuse, P0 ;  /* 0x000000415e00720c */ /* 0x080fe40000726670 */
[----:B------:R-:W-:Y:S02]  /*3330*/  LOP3.LUT R64, R64, 0xfffffff7, RZ, 0xc0, !PT ;  /* 0xfffffff740407812 */ /* 0x000fe400078ec0ff */
[-C--:B------:R-:W-:Y:S02]  /*3340*/  ISETP.LT.OR P2, PT, R94, R68.reuse, P1 ;  /* 0x000000445e00720c */ /* 0x080fe40000f41670 */
[CC--:B------:R-:W-:Y:S04]  /*3350*/  ISETP.GE.OR P3, PT, R87.reuse, R65.reuse, P0 ;  /* 0x000000415700720c */ /* 0x0c0fe80000766670 */
[----:B------:R-:W-:Y:S07]  /*3360*/  ISETP.LT.OR P3, PT, R87, R68, P3 ;  /* 0x000000445700720c */ /* 0x000fee0001f61670 */
        /* <DEDUP_REMOVED lines=10> */
[----:B------:R-:W-:Y:S02]  /*3410*/  ISETP.GE.OR P1, PT, R92, R65, P0 ;  /* 0x000000415c00720c */ /* 0x000fe40000726670 */
[----:B------:R-:W-:Y:S02]  /*3420*/  LOP3.LUT R64, R64, 0xfffffffd, RZ, 0xc0, !PT ;  /* 0xfffffffd40407812 */ /* 0x000fe400078ec0ff */
[-C--:B------:R-:W-:Y:S11]  /*3430*/  ISETP.LT.OR P2, PT, R92, R68.reuse, P1 ;  /* 0x000000445c00720c */ /* 0x080ff60000f41670 */
        /* <DEDUP_REMOVED lines=220> */
.L_x_3012:
[----:B------:R-:W-:Y:S05]  /*4200*/  BSYNC B0 ;  /* 0x0000000000007941 */ /* 0x000fea0003800000 */
.L_x_3011:
        /* <DEDUP_REMOVED lines=57> */
.L_x_3014:
[----:B------:R-:W-:Y:S05]  /*45a0*/  BSYNC B0 ;  /* 0x0000000000007941 */ /* 0x000fea0003800000 */
.L_x_3013:
        /* <DEDUP_REMOVED lines=60> */
.L_x_3016:
[----:B------:R-:W-:Y:S05]  /*4970*/  BSYNC B0 ;  /* 0x0000000000007941 */ /* 0x000fea0003800000 */
.L_x_3015:
        /* <DEDUP_REMOVED lines=67> */
.L_x_3018:
[----:B------:R-:W-:Y:S05]  /*4db0*/  BSYNC B0 ;  /* 0x0000000000007941 */ /* 0x000fea0003800000 */
.L_x_3017:
        /* <DEDUP_REMOVED lines=60> */
.L_x_3020:
[----:B------:R-:W-:Y:S05]  /*5180*/  BSYNC B0 ;  /* 0x0000000000007941 */ /* 0x000fea0003800000 */
.L_x_3019:
        /* <DEDUP_REMOVED lines=67> */
.L_x_3022:
[----:B------:R-:W-:Y:S05]  /*55c0*/  BSYNC B0 ;  /* 0x0000000000007941 */ /* 0x000fea0003800000 */
.L_x_3021:
        /* <DEDUP_REMOVED lines=67> */
.L_x_3024:
[----:B------:R-:W-:Y:S05]  /*5a00*/  BSYNC B0 ;  /* 0x0000000000007941 */ /* 0x000fea0003800000 */
.L_x_3023:
        /* <DEDUP_REMOVED lines=67> */
.L_x_3026:
[----:B------:R-:W-:Y:S05]  /*5e40*/  BSYNC B0 ;  /* 0x0000000000007941 */ /* 0x000fea0003800000 */
.L_x_3025:
        /* <DEDUP_REMOVED lines=61> */
.L_x_3028:
[----:B------:R-:W-:Y:S05]  /*6220*/  BSYNC B0 ;  /* 0x0000000000007941 */ /* 0x000fea0003800000 */
.L_x_3027:
        /* <DEDUP_REMOVED lines=67> */
.L_x_3030:
[----:B------:R-:W-:Y:S05]  /*6660*/  BSYNC B0 ;  /* 0x0000000000007941 */ /* 0x000fea0003800000 */
.L_x_3029:
        /* <DEDUP_REMOVED lines=65> */
.L_x_3032:
[----:B------:R-:W-:Y:S05]  /*6a80*/  BSYNC B0 ;  /* 0x0000000000007941 */ /* 0x000fea0003800000 */
.L_x_3031:
        /* <DEDUP_REMOVED lines=76> */
.L_x_3034:
[----:B------:R-:W-:Y:S05]  /*6f50*/  BSYNC B0 ;  /* 0x0000000000007941 */ /* 0x000fea0003800000 */
.L_x_3033:
        /* <DEDUP_REMOVED lines=64> */
.L_x_3036:
[----:B------:R-:W-:Y:S05]  /*7360*/  BSYNC B0 ;  /* 0x0000000000007941 */ /* 0x000fea0003800000 */
.L_x_3035:
        /* <DEDUP_REMOVED lines=64> */
.L_x_3038:
[----:B------:R-:W-:Y:S05]  /*7770*/  BSYNC B0 ;  /* 0x0000000000007941 */ /* 0x000fea0003800000 */
.L_x_3037:
        /* <DEDUP_REMOVED lines=64> */
.L_x_3040:
[----:B------:R-:W-:Y:S05]  /*7b80*/  BSYNC B0 ;  /* 0x0000000000007941 */ /* 0x000fea0003800000 */
.L_x_3039:
        /* <DEDUP_REMOVED lines=64> */
.L_x_3042:
[----:B------:R-:W-:Y:S05]  /*7f90*/  BSYNC B0 ;  /* 0x0000000000007941 */ /* 0x000fea0003800000 */
.L_x_3041:
        /* <DEDUP_REMOVED lines=11> */
.L_x_3010:
        /* <DEDUP_REMOVED lines=96> */
.L_x_3047:
[----:B------:R-:W-:Y:S05]  /*8650*/  BSYNC B0 ;  /* 0x0000000000007941 */ /* 0x000fea0003800000 */
.L_x_3046:
[----:B-----5:R2:W-:Y:S02]  /*8660*/  ST.E.128 desc[UR6][R34.64], R8 ;  /* 0x0000000822007985 */ /* 0x0205e4000c101d06 */
.L_x_3045:
[----:B------:R-:W-:Y:S05]  /*8670*/  BSYNC B1 ;  /* 0x0000000000017941 */ /* 0x000fea0003800000 */
.L_x_3044:
        /* <DEDUP_REMOVED lines=95> */
.L_x_3051:
[----:B------:R-:W-:Y:S05]  /*8c70*/  BSYNC B0 ;  /* 0x0000000000007941 */ /* 0x000fea0003800000 */
.L_x_3050:
[----:B-----5:R3:W-:Y:S02]  /*8c80*/  ST.E.128 desc[UR6][R34.64], R8 ;  /* 0x0000000822007985 */ /* 0x0207e4000c101d06 */
.L_x_3049:
[----:B------:R-:W-:Y:S05]  /*8c90*/  BSYNC B1 ;  /* 0x0000000000017941 */ /* 0x000fea0003800000 */
.L_x_3048:
        /* <DEDUP_REMOVED lines=95> */
.L_x_3055:
[----:B------:R-:W-:Y:S05]  /*9290*/  BSYNC B0 ;  /* 0x0000000000007941 */ /* 0x000fea0003800000 */
.L_x_3054:
[----:B-----5:R4:W-:Y:S02]  /*92a0*/  ST.E.128 desc[UR6][R34.64], R8 ;  /* 0x0000000822007985 */ /* 0x0209e4000c101d06 */
.L_x_3053:
[----:B------:R-:W-:Y:S05]  /*92b0*/  BSYNC B1 ;  /* 0x0000000000017941 */ /* 0x000fea0003800000 */
.L_x_3052:
        /* <DEDUP_REMOVED lines=102> */
.L_x_3059:
[----:B------:R-:W-:Y:S05]  /*9920*/  BSYNC B0 ;  /* 0x0000000000007941 */ /* 0x000fea0003800000 */
.L_x_3058:
[----:B-----5:R2:W-:Y:S02]  /*9930*/  ST.E.128 desc[UR6][R34.64], R8 ;  /* 0x0000000822007985 */ /* 0x0205e4000c101d06 */
.L_x_3057:
[----:B------:R-:W-:Y:S05]  /*9940*/  BSYNC B1 ;  /* 0x0000000000017941 */ /* 0x000fea0003800000 */
.L_x_3056:
        /* <DEDUP_REMOVED lines=95> */
.L_x_3063:
[----:B------:R-:W-:Y:S05]  /*9f40*/  BSYNC B0 ;  /* 0x0000000000007941 */ /* 0x000fea0003800000 */
.L_x_3062:
[----:B-----5:R2:W-:Y:S02]  /*9f50*/  ST.E.128 desc[UR6][R34.64], R8 ;  /* 0x0000000822007985 */ /* 0x0205e4000c101d06 */
.L_x_3061:
[----:B------:R-:W-:Y:S05]  /*9f60*/  BSYNC B1 ;  /* 0x0000000000017941 */ /* 0x000fea0003800000 */
.L_x_3060:
        /* <DEDUP_REMOVED lines=102> */
.L_x_3067:
[----:B------:R-:W-:Y:S05]  /*a5d0*/  BSYNC B0 ;  /* 0x0000000000007941 */ /* 0x000fea0003800000 */
.L_x_3066:
[----:B-----5:R2:W-:Y:S02]  /*a5e0*/  ST.E.128 desc[UR6][R34.64], R8 ;  /* 0x0000000822007985 */ /* 0x0205e4000c101d06 */
.L_x_3065:
[----:B------:R-:W-:Y:S05]  /*a5f0*/  BSYNC B1 ;  /* 0x0000000000017941 */ /* 0x000fea0003800000 */
.L_x_3064:
        /* <DEDUP_REMOVED lines=102> */
.L_x_3071:
[----:B------:R-:W-:Y:S05]  /*ac60*/  BSYNC B0 ;  /* 0x0000000000007941 */ /* 0x000fea0003800000 */
.L_x_3070:
[----:B-----5:R2:W-:Y:S02]  /*ac70*/  ST.E.128 desc[UR6][R34.64], R8 ;  /* 0x0000000822007985 */ /* 0x0205e4000c101d06 */
.L_x_3069:
[----:B------:R-:W-:Y:S05]  /*ac80*/  BSYNC B1 ;  /* 0x0000000000017941 */ /* 0x000fea0003800000 */
.L_x_3068:
        /* <DEDUP_REMOVED lines=102> */
.L_x_3075:
[----:B------:R-:W-:Y:S05]  /*b2f0*/  BSYNC B0 ;  /* 0x0000000000007941 */ /* 0x000fea0003800000 */
.L_x_3074:
[----:B-----5:R2:W-:Y:S02]  /*b300*/  ST.E.128 desc[UR6][R34.64], R8 ;  /* 0x0000000822007985 */ /* 0x0205e4000c101d06 */
.L_x_3073:
[----:B------:R-:W-:Y:S05]  /*b310*/  BSYNC B1 ;  /* 0x0000000000017941 */ /* 0x000fea0003800000 */
.L_x_3072:
        /* <DEDUP_REMOVED lines=95> */
.L_x_3079:
[----:B------:R-:W-:Y:S05]  /*b910*/  BSYNC B0 ;  /* 0x0000000000007941 */ /* 0x000fea0003800000 */
.L_x_3078:
[----:B-----5:R2:W-:Y:S02]  /*b920*/  ST.E.128 desc[UR6][R34.64], R8 ;  /* 0x0000000822007985 */ /* 0x0205e4000c101d06 */
.L_x_3077:
[----:B------:R-:W-:Y:S05]  /*b930*/  BSYNC B1 ;  /* 0x0000000000017941 */ /* 0x000fea0003800000 */
.L_x_3076:
        /* <DEDUP_REMOVED lines=102> */
.L_x_3083:
[----:B------:R-:W-:Y:S05]  /*bfa0*/  BSYNC B0 ;  /* 0x0000000000007941 */ /* 0x000fea0003800000 */
.L_x_3082:
[----:B-----5:R2:W-:Y:S02]  /*bfb0*/  ST.E.128 desc[UR6][R34.64], R8 ;  /* 0x0000000822007985 */ /* 0x0205e4000c101d06 */
.L_x_3081:
[----:B------:R-:W-:Y:S05]  /*bfc0*/  BSYNC B1 ;  /* 0x0000000000017941 */ /* 0x000fea0003800000 */
.L_x_3080:
        /* <DEDUP_REMOVED lines=102> */
.L_x_3087:
[----:B------:R-:W-:Y:S05]  /*c630*/  BSYNC B0 ;  /* 0x0000000000007941 */ /* 0x000fea0003800000 */
.L_x_3086:
[----:B-----5:R2:W-:Y:S02]  /*c640*/  ST.E.128 desc[UR6][R34.64], R8 ;  /* 0x0000000822007985 */ /* 0x0205e4000c101d06 */
.L_x_3085:
[----:B------:R-:W-:Y:S05]  /*c650*/  BSYNC B1 ;  /* 0x0000000000017941 */ /* 0x000fea0003800000 */
.L_x_3084:
        /* <DEDUP_REMOVED lines=102> */
.L_x_3091:
[----:B------:R-:W-:Y:S05]  /*ccc0*/  BSYNC B0 ;  /* 0x0000000000007941 */ /* 0x000fea0003800000 */
.L_x_3090:
[----:B-----5:R2:W-:Y:S02]  /*ccd0*/  ST.E.128 desc[UR6][R34.64], R8 ;  /* 0x0000000822007985 */ /* 0x0205e4000c101d06 */
.L_x_3089:
[----:B------:R-:W-:Y:S05]  /*cce0*/  BSYNC B1 ;  /* 0x0000000000017941 */ /* 0x000fea0003800000 */
.L_x_3088:
        /* <DEDUP_REMOVED lines=102> */
.L_x_3095:
[----:B------:R-:W-:Y:S05]  /*d350*/  BSYNC B0 ;  /* 0x0000000000007941 */ /* 0x000fea0003800000 */
.L_x_3094:
[----:B-----5:R2:W-:Y:S02]  /*d360*/  ST.E.128 desc[UR6][R34.64], R8 ;  /* 0x0000000822007985 */ /* 0x0205e4000c101d06 */
.L_x_3093:
[----:B------:R-:W-:Y:S05]  /*d370*/  BSYNC B1 ;  /* 0x0000000000017941 */ /* 0x000fea0003800000 */
.L_x_3092:
        /* <DEDUP_REMOVED lines=102> */
.L_x_3099:
[----:B------:R-:W-:Y:S05]  /*d9e0*/  BSYNC B0 ;  /* 0x0000000000007941 */ /* 0x000fea0003800000 */
.L_x_3098:
[----:B-----5:R2:W-:Y:S02]  /*d9f0*/  ST.E.128 desc[UR6][R34.64], R8 ;  /* 0x0000000822007985 */ /* 0x0205e4000c101d06 */
.L_x_3097:
[----:B------:R-:W-:Y:S05]  /*da00*/  BSYNC B1 ;  /* 0x0000000000017941 */ /* 0x000fea0003800000 */
.L_x_3096:
        /* <DEDUP_REMOVED lines=102> */
.L_x_3103:
[----:B------:R-:W-:Y:S05]  /*e070*/  BSYNC B0 ;  /* 0x0000000000007941 */ /* 0x000fea0003800000 */
.L_x_3102:
[----:B-----5:R2:W-:Y:S02]  /*e080*/  ST.E.128 desc[UR6][R34.64], R8 ;  /* 0x0000000822007985 */ /* 0x0205e4000c101d06 */
.L_x_3101:
[----:B------:R-:W-:Y:S05]  /*e090*/  BSYNC B1 ;  /* 0x0000000000017941 */ /* 0x000fea0003800000 */
.L_x_3100:
        /* <DEDUP_REMOVED lines=101> */
.L_x_3107:
[----:B------:R-:W-:Y:S05]  /*e6f0*/  BSYNC B0 ;  /* 0x0000000000007941 */ /* 0x000fea0003800000 */
.L_x_3106:
[----:B-----5:R2:W-:Y:S02]  /*e700*/  ST.E.128 desc[UR6][R42.64], R8 ;  /* 0x000000082a007985 */ /* 0x0205e4000c101d06 */
.L_x_3105:
[----:B------:R-:W-:Y:S05]  /*e710*/  BSYNC B1 ;  /* 0x0000000000017941 */ /* 0x000fea0003800000 */
.L_x_3104:
        /* <DEDUP_REMOVED lines=11> */
.L_x_3009:
        /* <DEDUP_REMOVED lines=184> */
.L_x_3043:
[----:B------:R-:W-:Y:S05]  /*f350*/  BSYNC B2 ;  /* 0x0000000000027941 */ /* 0x000fea0003800000 */
.L_x_3008:
        /* <DEDUP_REMOVED lines=92> */
.L_x_3109:
        /* <DEDUP_REMOVED lines=12> */
.L_x_3110:
[----:B------:R-:W-:Y:S05]  /*f9e0*/  BSYNC B0 ;  /* 0x0000000000007941 */ /* 0x000fea0003800000 */
.L_x_3108:
[----:B------:R-:W-:Y:S04]  /*f9f0*/  IADD3 R21, R21, -0x1, RZ ;  /* 0xffffffff15157810 */ /* 0x000fe80007ffe0ff */
[----:B------:R-:W-:Y:S11]  /*fa00*/  ISETP.GT.AND P0, PT, R21, R120, PT ;  /* 0x000000781500720c */ /* 0x000ff60003f04270 */
[----:B------:R-:W-:Y:S02]  /*fa10*/  @!UPT UIADD3 URZ, URZ, URZ, URZ ;  /* 0x0000003f3f3ff290 */ /* 0x000fe4000fffe03f */
[----:B------:R-:W-:Y:S05]  /*fa20*/  @P0 BRA `(.L_x_3111) ;  /* 0xffffff3400780947 */ /* 0x000fea000383ffff */
.L_x_3007:
[----:B------:R-:W-:Y:S05]  /*fa30*/  WARPSYNC.ALL ;  /* 0x0000000000007948 */ /* 0x000fea0003800000 */
[----:B------:R-:W-:Y:S06]  /*fa40*/  BAR.SYNC.DEFER_BLOCKING 0x0 ;  /* 0x0000000000007b1d */ /* 0x000fec0000010000 */
[----:B------:R1:W5:Y:S04]  /*fa50*/  LDL R182, [R1+0x140] ;  /* 0x0001400001b67983 */ /* 0x0003680000100800 */
[----:B--234-:R-:W2:Y:S01]  /*fa60*/  LD.E R35, desc[UR6][R24.64+0xd0] ;  /* 0x0000d00618237980 */ /* 0x01cea2000c101900 */
[----:B------:R-:W3:Y:S01]  /*fa70*/  S2UR UR4, SR_CgaCtaId ;  /* 0x00000000000479c3 */ /* 0x000ee20000008800 */
[----:B------:R-:W-:Y:S01]  /*fa80*/  UMOV UR5, 0x400 ;  /* 0x0000040000057882 */ /* 0x000fe20000000000 */
[----:B------:R-:W-:Y:S01]  /*fa90*/  BSSY B2, `(.L_x_3112) ;  /* 0x00002e6000027945 */ /* 0x000fe20003800000 */
[----:B------:R-:W4:Y:S01]  /*faa0*/  S2R R0, SR_CTAID.X ;  /* 0x0000000000007919 */ /* 0x000f220000002500 */
[C---:B------:R-:W-:Y:S01]  /*fab0*/  SHF.L.U64.HI R6, R170.reuse, 0x4, R171 ;  /* 0x00000004aa067819 */ /* 0x040fe200000102ab */
[----:B------:R-:W-:Y:S01]  /*fac0*/  IMAD.SHL.U32 R4, R170, 0x10, RZ ;  /* 0x00000010aa047824 */ /* 0x000fe200078e00ff */
[----:B------:R-:W1:Y:S01]  /*fad0*/  S2R R52, SR_CTAID.Y ;  /* 0x0000000000347919 */ /* 0x000e620000002600 */
[----:B------:R-:W2:Y:S01]  /*fae0*/  S2R R183, SR_TID.X ;  /* 0x0000000000b77919 */ /* 0x000ea20000002100 */
[----:B---3--:R-:W-:-:S06]  /*faf0*/  ULEA UR4, UR4, UR5, 0x18 ;  /* 0x0000000504047291 */ /* 0x008fcc000f8ec03f */
[----:B------:R-:W-:Y:S01]  /*fb00*/  LEA R192, R226, UR4, 0x1 ;  /* 0x00000004e2c07c11 */ /* 0x000fe2000f8e08ff */
[----:B----4-:R-:W-:Y:S01]  /*fb10*/  IMAD.SHL.U32 R184, R0, 0x40, RZ ;  /* 0x0000004000b87824 */ /* 0x010fe200078e00ff */
[----:B-1----:R-:W-:Y:S02]  /*fb20*/  SHF.R.S32.HI R51, RZ, 0x1f, R52 ;  /* 0x0000001fff337819 */ /* 0x002fe40000011434 */
[----:B--2---:R-:W-:-:S13]  /*fb30*/  ISETP.NE.AND P0, PT, R35, RZ, PT ;  /* 0x000000ff2300720c */ /* 0x004fda0003f05270 */
[----:B------:R-:W-:Y:S05]  /*fb40*/  @!P0 BRA `(.L_x_3113) ;  /* 0x00000028006c8947 */ /* 0x000fea0003800000 */
[----:B------:R-:W2:Y:S01]  /*fb50*/  LD.E.64 R2, desc[UR6][R24.64+0xf0] ;  /* 0x0000f00618027980 */ /* 0x000ea2000c101b00 */
[----:B------:R-:W-:-:S03]  /*fb60*/  IMAD.MOV.U32 R0, RZ, RZ, RZ ;  /* 0x000000ffff007224 */ /* 0x000fc600078e00ff */
[----:B------:R-:W3:Y:S04]  /*fb70*/  LD.E.U8 R12, desc[UR6][R24.64+0x1b3] ;  /* 0x0001b306180c7980 */ /* 0x000ee8000c101100 */
[----:B------:R-:W5:Y:S04]  /*fb80*/  LD.E R40, desc[UR6][R24.64+0xc0] ;  /* 0x0000c00618287980 */ /* 0x000f68000c101900 */
[----:B------:R-:W5:Y:S04]  /*fb90*/  LD.E.64 R26, desc[UR6][R24.64+0x148] ;  /* 0x00014806181a7980 */ /* 0x000f68000c101b00 */
[----:B------:R-:W5:Y:S01]  /*fba0*/  LD.E.64 R22, desc[UR6][R24.64+0x150] ;  /* 0x0001500618167980 */ /* 0x000f62000c101b00 */
[----:B--2---:R-:W-:-:S04]  /*fbb0*/  ISETP.NE.U32.AND P1, PT, R2, RZ, PT ;  /* 0x000000ff0200720c */ /* 0x004fc80003f25070 */
[----:B------:R-:W-:-:S13]  /*fbc0*/  ISETP.NE.AND.EX P1, PT, R3, RZ, PT, P1 ;  /* 0x000000ff0300720c */ /* 0x000fda0003f25310 */
[----:B------:R-:W-:-:S04]  /*fbd0*/  @P1 LEA R2, P0, R52, R2, 0x2 ;  /* 0x0000000234021211 */ /* 0x000fc800078010ff */
[----:B------:R-:W-:-:S05]  /*fbe0*/  @P1 LEA.HI.X R3, R52, R3, R51, 0x2, P0 ;  /* 0x0000000334031211 */ /* 0x000fca00000f1433 */
        /* <DEDUP_REMOVED lines=17> */
[----:B---3--:R-:W-:Y:S02]  /*fd00*/  ISETP.NE.AND P0, PT, R12, RZ, PT ;  /* 0x000000ff0c00720c */ /* 0x008fe40003f05270 */
        /* <DEDUP_REMOVED lines=70> */
.L_x_3118:
[----:B------:R-:W-:Y:S05]  /*10170*/  BSYNC B0 ;  /* 0x0000000000007941 */ /* 0x000fea0003800000 */
.L_x_3117:
[----:B-----5:R3:W-:Y:S02]  /*10180*/  STS.128 [R192], R4 ;  /* 0x00000004c0007388 */ /* 0x0207e40000000c00 */
.L_x_3116:
[----:B------:R-:W-:Y:S05]  /*10190*/  BSYNC B1 ;  /* 0x0000000000017941 */ /* 0x000fea0003800000 */
.L_x_3115:
        /* <DEDUP_REMOVED lines=58> */
.L_x_3122:
[----:B------:R-:W-:Y:S05]  /*10540*/  BSYNC B0 ;  /* 0x0000000000007941 */ /* 0x000fea0003800000 */
.L_x_3121:
[----:B-----5:R1:W-:Y:S02]  /*10550*/  STS.128 [R192+0x800], R4 ;  /* 0x00080004c0007388 */ /* 0x0203e40000000c00 */
.L_x_3120:
[----:B------:R-:W-:Y:S05]  /*10560*/  BSYNC B1 ;  /* 0x0000000000017941 */ /* 0x000fea0003800000 */
.L_x_3119:
        /* <DEDUP_REMOVED lines=59> */
.L_x_3126:
[----:B------:R-:W-:Y:S05]  /*10920*/  BSYNC B0 ;  /* 0x0000000000007941 */ /* 0x000fea0003800000 */
.L_x_3125:
[----:B-----5:R3:W-:Y:S02]  /*10930*/  STS.128 [R192+0x1000], R4 ;  /* 0x00100004c0007388 */ /* 0x0207e40000000c00 */
.L_x_3124:
[----:B------:R-:W-:Y:S05]  /*10940*/  BSYNC B1 ;  /* 0x0000000000017941 */ /* 0x000fea0003800000 */
.L_x_3123:
        /* <DEDUP_REMOVED lines=58> */
.L_x_3129:
[----:B------:R-:W-:Y:S05]  /*10cf0*/  BSYNC B0 ;  /* 0x0000000000007941 */ /* 0x000fea0003800000 */
.L_x_3128:
[----:B-----5:R3:W-:Y:S01]  /*10d00*/  STS.128 [R192+0x1800], R4 ;  /* 0x00180004c0007388 */ /* 0x0207e20000000c00 */
[----:B------:R-:W-:Y:S05]  /*10d10*/  BRA `(.L_x_3127) ;  /* 0x0000001800f47947 */ /* 0x000fea0003800000 */
.L_x_3114:
        /* <DEDUP_REMOVED lines=90> */
.L_x_3133:
[----:B------:R-:W-:Y:S05]  /*112c0*/  BSYNC B0 ;  /* 0x0000000000007941 */ /* 0x000fea0003800000 */
.L_x_3132:
[----:B-----5:R3:W-:Y:S02]  /*112d0*/  STS.128 [R192], R4 ;  /* 0x00000004c0007388 */ /* 0x0207e40000000c00 */
.L_x_3131:
[----:B------:R-:W-:Y:S05]  /*112e0*/  BSYNC B1 ;  /* 0x0000000000017941 */ /* 0x000fea0003800000 */
.L_x_3130:
        /* <DEDUP_REMOVED lines=93> */
.L_x_3137:
[----:B------:R-:W-:Y:S05]  /*118c0*/  BSYNC B0 ;  /* 0x0000000000007941 */ /* 0x000fea0003800000 */
.L_x_3136:
[----:B-----5:R1:W-:Y:S02]  /*118d0*/  STS.128 [R192+0x800], R4 ;  /* 0x00080004c0007388 */ /* 0x0203e40000000c00 */
.L_x_3135:
[----:B------:R-:W-:Y:S05]  /*118e0*/  BSYNC B1 ;  /* 0x0000000000017941 */ /* 0x000fea0003800000 */
.L_x_3134:
        /* <DEDUP_REMOVED lines=94> */
.L_x_3141:
[----:B------:R-:W-:Y:S05]  /*11ed0*/  BSYNC B0 ;  /* 0x0000000000007941 */ /* 0x000fea0003800000 */
.L_x_3140:
[----:B-----5:R3:W-:Y:S02]  /*11ee0*/  STS.128 [R192+0x1000], R4 ;  /* 0x00100004c0007388 */ /* 0x0207e40000000c00 */
.L_x_3139:
[----:B------:R-:W-:Y:S05]  /*11ef0*/  BSYNC B1 ;  /* 0x0000000000017941 */ /* 0x000fea0003800000 */
.L_x_3138:
        /* <DEDUP_REMOVED lines=93> */
.L_x_3143:
[----:B------:R-:W-:Y:S05]  /*124d0*/  BSYNC B0 ;  /* 0x0000000000007941 */ /* 0x000fea0003800000 */
.L_x_3142:
[----:B-----5:R3:W-:Y:S01]  /*124e0*/  STS.128 [R192+0x1800], R4 ;  /* 0x00180004c0007388 */ /* 0x0207e20000000c00 */
[----:B------:R-:W-:Y:S05]  /*124f0*/  BRA `(.L_x_3127) ;  /* 0x0000000000fc7947 */ /* 0x000fea0003800000 */
.L_x_3113:
[----:B-----5:R-:W-:Y:S01]  /*12500*/  IMAD.IADD R0, R182, 0x1, -R184 ;  /* 0x00000001b6007824 */ /* 0x020fe200078e0ab8 */
[----:B------:R-:W-:Y:S01]  /*12510*/  BSSY B0, `(.L_x_3144) ;  /* 0x0000012000007945 */ /* 0x000fe20003800000 */
[C---:B------:R-:W-:Y:S02]  /*12520*/  VIADD R44, R82.reuse, 0x10 ;  /* 0x00000010522c7836 */ /* 0x040fe40000000000 */
[C---:B------:R-:W-:Y:S01]  /*12530*/  VIADD R36, R82.reuse, 0x20 ;  /* 0x0000002052247836 */ /* 0x040fe20000000000 */
[CC--:B------:R-:W-:Y:S01]  /*12540*/  ISETP.GE.AND P0, PT, R82.reuse, R0.reuse, PT ;  /* 0x000000005200720c */ /* 0x0c0fe20003f06270 */
[----:B------:R-:W-:Y:S01]  /*12550*/  VIADD R30, R82, 0x30 ;  /* 0x00000030521e7836 */ /* 0x000fe20000000000 */
[-C--:B------:R-:W-:Y:S02]  /*12560*/  ISETP.GE.AND P3, PT, R44, R0.reuse, PT ;  /* 0x000000002c00720c */ /* 0x080fe40003f66270 */
[-C--:B------:R-:W-:Y:S02]  /*12570*/  ISETP.GE.AND P2, PT, R36, R0.reuse, PT ;  /* 0x000000002400720c */ /* 0x080fe40003f46270 */
[----:B------:R-:W-:-:S07]  /*12580*/  ISETP.GE.AND P1, PT, R30, R0, PT ;  /* 0x000000001e00720c */ /* 0x000fce0003f26270 */
[----:B------:R-:W-:Y:S06]  /*12590*/  @P0 BRA `(.L_x_3145) ;  /* 0x0000000000240947 */ /* 0x000fec0003800000 */
[----:B------:R-:W-:-:S13]  /*125a0*/  ISETP.GE.AND P0, PT, R158, R248, PT ;  /* 0x000000f89e00720c */ /* 0x000fda0003f06270 */
        /* <DEDUP_REMOVED lines=8> */
.L_x_3145:
[----:B------:R-:W-:Y:S05]  /*12630*/  BSYNC B0 ;  /* 0x0000000000007941 */ /* 0x000fea0003800000 */
.L_x_3144:
[----:B------:R-:W-:Y:S04]  /*12640*/  BSSY B0, `(.L_x_3146) ;  /* 0x000000d000007945 */ /* 0x000fe80003800000 */
[----:B------:R-:W-:Y:S05]  /*12650*/  @P3 BRA `(.L_x_3147) ;  /* 0x00000000002c3947 */ /* 0x000fea0003800000 */
[----:B------:R-:W-:-:S13]  /*12660*/  ISETP.GE.AND P0, PT, R158, R248, PT ;  /* 0x000000f89e00720c */ /* 0x000fda0003f06270 */
        /* <DEDUP_REMOVED lines=10> */
.L_x_3147:
[----:B------:R-:W-:Y:S05]  /*12710*/  BSYNC B0 ;  /* 0x0000000000007941 */ /* 0x000fea0003800000 */
.L_x_3146:
[----:B------:R-:W-:Y:S04]  /*12720*/  BSSY B0, `(.L_x_3148) ;  /* 0x000000d000007945 */ /* 0x000fe80003800000 */
[----:B------:R-:W-:Y:S05]  /*12730*/  @P2 BRA `(.L_x_3149) ;  /* 0x00000000002c2947 */ /* 0x000fea0003800000 */
[----:B------:R-:W-:-:S13]  /*12740*/  ISETP.GE.AND P0, PT, R158, R248, PT ;  /* 0x000000f89e00720c */ /* 0x000fda0003f06270 */
        /* <DEDUP_REMOVED lines=10> */
.L_x_3149:
[----:B------:R-:W-:Y:S05]  /*127f0*/  BSYNC B0 ;  /* 0x0000000000007941 */ /* 0x000fea0003800000 */
.L_x_3148:
[----:B------:R-:W-:Y:S05]  /*12800*/  @P1 BRA `(.L_x_3127) ;  /* 0x0000000000381947 */ /* 0x000fea0003800000 */
[----:B------:R-:W-:-:S13]  /*12810*/  ISETP.GE.AND P0, PT, R158, R248, PT ;  /* 0x000000f89e00720c */ /* 0x000fda0003f06270 */
        /* <DEDUP_REMOVED lines=13> */
.L_x_3127:
[----:B------:R-:W-:Y:S05]  /*128f0*/  BSYNC B2 ;  /* 0x0000000000027941 */ /* 0x000fea0003800000 */
.L_x_3112:
[----:B------:R-:W5:Y:S01]  /*12900*/  LDL R116, [R1+0xf0] ;  /* 0x0000f00001747983 */ /* 0x000f620000100800 */
[C---:B------:R-:W-:Y:S01]  /*12910*/  VIADD R11, R82.reuse, 0x40 ;  /* 0x00000040520b7836 */ /* 0x040fe20000000000 */
[----:B------:R-:W-:Y:S01]  /*12920*/  BSSY B0, `(.L_x_3150) ;  /* 0x0000018000007945 */ /* 0x000fe20003800000 */
[C---:B------:R-:W-:Y:S02]  /*12930*/  VIADD R10, R82.reuse, 0x50 ;  /* 0x00000050520a7836 */ /* 0x040fe40000000000 */
[C---:B--2---:R-:W-:Y:S02]  /*12940*/  VIADD R9, R82.reuse, 0x60 ;  /* 0x0000006052097836 */ /* 0x044fe40000000000 */
[----:B------:R-:W-:Y:S02]  /*12950*/  VIADD R15, R82, 0x70 ;  /* 0x00000070520f7836 */ /* 0x000fe40000000000 */
[----:B-----5:R-:W-:-:S04]  /*12960*/  VIADD R249, R116, 0xffffffff ;  /* 0xffffffff74f97836 */ /* 0x020fc80000000000 */
        /* <DEDUP_REMOVED lines=10> */
[----:B------:R-:W-:-:S13]  /*12a10*/  ISETP.GE.AND P2, PT, R158, R248, PT ;  /* 0x000000f89e00720c */ /* 0x000fda0003f46270 */
        /* <DEDUP_REMOVED lines=8> */
.L_x_3151:
[----:B------:R-:W-:Y:S05]  /*12aa0*/  BSYNC B0 ;  /* 0x0000000000007941 */ /* 0x000fea0003800000 */
.L_x_3150:
[----:B------:R-:W-:Y:S01]  /*12ab0*/  BSSY B0, `(.L_x_3152) ;  /* 0x000000d000007945 */ /* 0x000fe20003800000 */
[----:B------:R-:W-:Y:S02]  /*12ac0*/  ISETP.GE.AND P2, PT, R15, R8, PT ;  /* 0x000000080f00720c */ /* 0x000fe40003f46270 */
[----:B------:R-:W-:Y:S01]  /*12ad0*/  IADD3 R14, R82, 0x80, RZ ;  /* 0x00000080520e7810 */ /* 0x000fe20007ffe0ff */
[----:B------:R-:W-:Y:S05]  /*12ae0*/  @P1 BRA `(.L_x_3153) ;  /* 0x0000000000241947 */ /* 0x000fea0003800000 */
[----:B------:R-:W-:-:S13]  /*12af0*/  ISETP.GE.AND P1, PT, R158, R248, PT ;  /* 0x000000f89e00720c */ /* 0x000fda0003f26270 */
        /* <DEDUP_REMOVED lines=8> */
.L_x_3153:
[----:B------:R-:W-:Y:S05]  /*12b80*/  BSYNC B0 ;  /* 0x0000000000007941 */ /* 0x000fea0003800000 */
.L_x_3152:
        /* <DEDUP_REMOVED lines=13> */
.L_x_3155:
[----:B------:R-:W-:Y:S05]  /*12c60*/  BSYNC B0 ;  /* 0x0000000000007941 */ /* 0x000fea0003800000 */
.L_x_3154:
[----:B------:R-:W-:Y:S01]  /*12c70*/  BSSY B0, `(.L_x_3156) ;  /* 0x0000010000007945 */ /* 0x000fe20003800000 */
[----:B------:R-:W-:Y:S02]  /*12c80*/  ISETP.GE.AND P0, PT, R13, R8, PT ;  /* 0x000000080d00720c */ /* 0x000fe40003f06270 */
[----:B------:R-:W-:Y:S01]  /*12c90*/  IADD3 R17, R82, 0xa0, RZ ;  /* 0x000000a052117810 */ /* 0x000fe20007ffe0ff */
[----:B------:R-:W-:Y:S05]  /*12ca0*/  @P6 BRA `(.L_x_3157) ;  /* 0x0000000000306947 */ /* 0x000fea0003800000 */
[----:B------:R-:W-:-:S13]  /*12cb0*/  ISETP.GE.AND P6, PT, R158, R248, PT ;  /* 0x000000f89e00720c */ /* 0x000fda0003fc6270 */
        /* <DEDUP_REMOVED lines=11> */
.L_x_3157:
[----:B------:R-:W-:Y:S05]  /*12d70*/  BSYNC B0 ;  /* 0x0000000000007941 */ /* 0x000fea0003800000 */
.L_x_3156:
        /* <DEDUP_REMOVED lines=13> */
.L_x_3159:
[----:B------:R-:W-:Y:S05]  /*12e50*/  BSYNC B0 ;  /* 0x0000000000007941 */ /* 0x000fea0003800000 */
.L_x_3158:
        /* <DEDUP_REMOVED lines=16> */
.L_x_3161:
[----:B------:R-:W-:Y:S05]  /*12f60*/  BSYNC B0 ;  /* 0x0000000000007941 */ /* 0x000fea0003800000 */
.L_x_3160:
        /* <DEDUP_REMOVED lines=16> */
.L_x_3163:
[----:B------:R-:W-:Y:S05]  /*13070*/  BSYNC B0 ;  /* 0x0000000000007941 */ /* 0x000fea0003800000 */
.L_x_3162:
        /* <DEDUP_REMOVED lines=16> */
.L_x_3165:
[----:B------:R-:W-:Y:S05]  /*13180*/  BSYNC B0 ;  /* 0x0000000000007941 */ /* 0x000fea0003800000 */
.L_x_3164:
        /* <DEDUP_REMOVED lines=13> */
.L_x_3167:
[----:B------:R-:W-:Y:S05]  /*13260*/  BSYNC B0 ;  /* 0x0000000000007941 */ /* 0x000fea0003800000 */
.L_x_3166:
[----:B------:R-:W-:Y:S01]  /*13270*/  BSSY B0, `(.L_x_3168) ;  /* 0x000000f000007945 */ /* 0x000fe20003800000 */
[----:B------:R-:W-:-:S03]  /*13280*/  ISETP.GE.AND P1, PT, R20, R8, PT ;  /* 0x000000081400720c */ /* 0x000fc60003f26270 */
[----:B------:R-:W-:Y:S10]  /*13290*/  @P0 BRA `(.L_x_3169) ;  /* 0x0000000000300947 */ /* 0x000ff40003800000 */
        /* <DEDUP_REMOVED lines=12> */
.L_x_3169:
[----:B------:R-:W-:Y:S05]  /*13360*/  BSYNC B0 ;  /* 0x0000000000007941 */ /* 0x000fea0003800000 */
.L_x_3168:
[----:B------:R-:W-:Y:S04]  /*13370*/  BSSY B0, `(.L_x_3170) ;  /* 0x000000e000007945 */ /* 0x000fe80003800000 */
        /* <DEDUP_REMOVED lines=13> */
.L_x_3171:
[----:B------:R-:W-:Y:S05]  /*13450*/  BSYNC B0 ;  /* 0x0000000000007941 */ /* 0x000fea0003800000 */
.L_x_3170:
        /* <DEDUP_REMOVED lines=14> */
.L_x_3173:
[----:B------:R-:W-:Y:S05]  /*13540*/  BSYNC B0 ;  /* 0x0000000000007941 */ /* 0x000fea0003800000 */
.L_x_3172:
        /* <DEDUP_REMOVED lines=14> */
.L_x_3175:
[----:B------:R-:W-:Y:S05]  /*13630*/  BSYNC B0 ;  /* 0x0000000000007941 */ /* 0x000fea0003800000 */
.L_x_3174:
        /* <DEDUP_REMOVED lines=14> */
.L_x_3177:
[----:B------:R-:W-:Y:S05]  /*13720*/  BSYNC B0 ;  /* 0x0000000000007941 */ /* 0x000fea0003800000 */
.L_x_3176:
        /* <DEDUP_REMOVED lines=14> */
.L_x_3179:
[----:B------:R-:W-:Y:S05]  /*13810*/  BSYNC B0 ;  /* 0x0000000000007941 */ /* 0x000fea0003800000 */
.L_x_3178:
        /* <DEDUP_REMOVED lines=14> */
.L_x_3181:
[----:B------:R-:W-:Y:S05]  /*13900*/  BSYNC B0 ;  /* 0x0000000000007941 */ /* 0x000fea0003800000 */
.L_x_3180:
[----:B----4-:R-:W4:Y:S04]  /*13910*/  LD.E.64 R2, desc[UR6][R24.64+0x1c0] ;  /* 0x0001c00618027980 */ /* 0x010f28000c101b00 */
[----:B-1-3--:R-:W3:Y:S01]  /*13920*/  LD.E.64 R4, desc[UR6][R24.64+0x1b8] ;  /* 0x0001b80618047980 */ /* 0x00aee2000c101b00 */
[----:B------:R-:W1:Y:S03]  /*13930*/  S2R R0, SR_CTAID.Z ;  /* 0x0000000000007919 */ /* 0x000e660000002700 */
[----:B------:R-:W0:Y:S04]  /*13940*/  LDGDEPBAR ;  /* 0x00000000000079af */ /* 0x000e280000000000 */
[----:B------:R1:W5:Y:S04]  /*13950*/  LD.E R78, desc[UR6][R24.64+0xd8] ;  /* 0x0000d806184e7980 */ /* 0x000368000c101900 */
[----:B------:R2:W5:Y:S01]  /*13960*/  LD.E R79, desc[UR6][R24.64+0x188] ;  /* 0x00018806184f7980 */ /* 0x000562000c101900 */
[----:B-1----:R-:W-:Y:S01]  /*13970*/  IMAD.MOV.U32 R228, RZ, RZ, R0 ;  /* 0x000000ffffe47224 */ /* 0x002fe200078e0000 */
[----:B------:R-:W-:Y:S01]  /*13980*/  BSSY B0, `(.L_x_3182) ;  /* 0x000001c000007945 */ /* 0x000fe20003800000 */
[----:B------:R-:W-:-:S02]  /*13990*/  ISETP.GE.AND P1, PT, R44, R8, PT ;  /* 0x000000082c00720c */ /* 0x000fc40003f26270 */
[-C--:B------:R-:W-:Y:S02]  /*139a0*/  ISETP.GE.AND P0, PT, R36, R8.reuse, PT ;  /* 0x000000082400720c */ /* 0x080fe40003f06270 */
[-C--:B------:R-:W-:Y:S02]  /*139b0*/  ISETP.GE.AND P6, PT, R30, R8.reuse, PT ;  /* 0x000000081e00720c */ /* 0x080fe40003fc6270 */
[-C--:B------:R-:W-:Y:S02]  /*139c0*/  ISETP.GE.AND P5, PT, R11, R8.reuse, PT ;  /* 0x000000080b00720c */ /* 0x080fe40003fa6270 */
[-C--:B------:R-:W-:Y:S02]  /*139d0*/  ISETP.GE.AND P4, PT, R10, R8.reuse, PT ;  /* 0x000000080a00720c */ /* 0x080fe40003f86270 */
[----:B------:R-:W-:Y:S01]  /*139e0*/  ISETP.GE.AND P3, PT, R9, R8, PT ;  /* 0x000000080900720c */ /* 0x000fe20003f66270 */
[----:B----4-:R-:W-:Y:S02]  /*139f0*/  IMAD R3, R3, R52, RZ ;  /* 0x0000003403037224 */ /* 0x010fe400078e02ff */
[----:B------:R-:W-:-:S04]  /*13a00*/  IMAD.WIDE.U32 R6, R52, R2, R228 ;  /* 0x0000000234067225 */ /* 0x000fc800078e00e4 */
[----:B------:R-:W-:Y:S01]  /*13a10*/  IMAD R3, R2, R51, R3 ;  /* 0x0000003302037224 */ /* 0x000fe200078e0203 */
[----:B---3--:R-:W-:-:S03]  /*13a20*/  LEA R2, P2, R6, R4, 0x2 ;  /* 0x0000000406027211 */ /* 0x008fc600078410ff */
[----:B------:R-:W-:-:S05]  /*13a30*/  IMAD.IADD R3, R7, 0x1, R3 ;  /* 0x0000000107037824 */ /* 0x000fca00078e0203 */
[----:B------:R-:W-:-:S05]  /*13a40*/  LEA.HI.X R3, R6, R5, R3, 0x2, P2 ;  /* 0x0000000506037211 */ /* 0x000fca00010f1403 */
[----:B------:R2:W5:Y:S01]  /*13a50*/  LD.E R157, desc[UR6][R2.64] ;  /* 0x00000006029d7980 */ /* 0x000562000c101900 */
[----:B------:R-:W-:-:S04]  /*13a60*/  DEPBAR.LE SB0, 0x0 ;  /* 0x000080000000791a */ /* 0x000fc80000000000 */
[----:B------:R-:W-:Y:S01]  /*13a70*/  BAR.SYNC.DEFER_BLOCKING 0x0 ;  /* 0x0000000000007b1d */ /* 0x000fe20000010000 */
[----:B------:R-:W-:-:S13]  /*13a80*/  ISETP.GE.AND P2, PT, R82, R8, PT ;  /* 0x000000085200720c */ /* 0x000fda0003f46270 */
[----:B------:R2:W-:Y:S01]  /*13a90*/  @P2 STS.128 [R192+0xa000], RZ ;  /* 0x00a000ffc0002388 */ /* 0x0005e20000000c00 */
[----:B------:R-:W-:Y:S05]  /*13aa0*/  @P2 BRA `(.L_x_3183) ;  /* 0x0000000000242947 */ /* 0x000fea0003800000 */
[----:B------:R-:W-:-:S13]  /*13ab0*/  ISETP.GE.AND P2, PT, R158, R248, PT ;  /* 0x000000f89e00720c */ /* 0x000fda0003f46270 */
        /* <DEDUP_REMOVED lines=8> */
.L_x_3183:
[----:B------:R-:W-:Y:S05]  /*13b40*/  BSYNC B0 ;  /* 0x0000000000007941 */ /* 0x000fea0003800000 */
.L_x_3182:
[----:B------:R4:W-:Y:S01]  /*13b50*/  @P1 STS.128 [R192+0xa800], RZ ;  /* 0x00a800ffc0001388 */ /* 0x0009e20000000c00 */
[----:B------:R-:W-:Y:S01]  /*13b60*/  BSSY B0, `(.L_x_3184) ;  /* 0x000000c000007945 */ /* 0x000fe20003800000 */
[----:B------:R-:W-:-:S03]  /*13b70*/  ISETP.GE.AND P2, PT, R15, R8, PT ;  /* 0x000000080f00720c */ /* 0x000fc60003f46270 */
[----:B------:R-:W-:Y:S10]  /*13b80*/  @P1 BRA `(.L_x_3185) ;  /* 0x0000000000241947 */ /* 0x000ff40003800000 */
[----:B------:R-:W-:-:S13]  /*13b90*/  ISETP.GE.AND P1, PT, R158, R248, PT ;  /* 0x000000f89e00720c */ /* 0x000fda0003f26270 */
[----:B------:R1:W-:Y:S01]  /*13ba0*/  @P1 STS.128 [R192+0xa800], RZ ;  /* 0x00a800ffc0001388 */ /* 0x0003e20000000c00 */
[----:B------:R-:W-:Y:S05]  /*13bb0*/  @P1 BRA `(.L_x_3185) ;  /* 0x0000000000181947 */ /* 0x000fea0003800000 */
[----:B--23--:R-:W-:-:S04]  /*13bc0*/  LEA R2, P1, R212, R214, 0x1 ;  /* 0x000000d6d4027211 */ /* 0x00cfc800078208ff */
[----:B------:R-:W-:-:S05]  /*13bd0*/  LEA.HI.X R3, R212, R215, R220, 0x1, P1 ;  /* 0x000000d7d4037211 */ /* 0x000fca00008f0cdc */
[----:B------:R-:W-:Y:S01]  /*13be0*/  @!PT LDS RZ, [RZ] ;  /* 0x00000000fffff984 */ /* 0x000fe20000000800 */
[----:B------:R-:W-:Y:S01]  /*13bf0*/  @!PT LDS RZ, [RZ] ;  /* 0x00000000fffff984 */ /* 0x000fe20000000800 */
[----:B------:R-:W-:Y:S01]  /*13c00*/  @!PT LDS RZ, [RZ] ;  /* 0x00000000fffff984 */ /* 0x000fe20000000800 */
[----:B------:R2:W-:Y:S04]  /*13c10*/  LDGSTS.E.BYPASS.LTC128B.128 [R192+0xa800], desc[UR6][R2.64] ;  /* 0x0a80000002c07fae */ /* 0x0005e8000b901d46 */
.L_x_3185:
[----:B------:R-:W-:Y:S05]  /*13c20*/  BSYNC B0 ;  /* 0x0000000000007941 */ /* 0x000fea0003800000 */
.L_x_3184:
[----:B------:R1:W-:Y:S01]  /*13c30*/  @P0 STS.128 [R192+0xb000], RZ ;  /* 0x00b000ffc0000388 */ /* 0x0003e20000000c00 */
[----:B------:R-:W-:Y:S01]  /*13c40*/  BSSY B0, `(.L_x_3186) ;  /* 0x000000e000007945 */ /* 0x000fe20003800000 */
[----:B------:R-:W-:-:S03]  /*13c50*/  ISETP.GE.AND P1, PT, R14, R8, PT ;  /* 0x000000080e00720c */ /* 0x000fc60003f26270 */
[----:B------:R-:W-:Y:S10]  /*13c60*/  @P0 BRA `(.L_x_3187) ;  /* 0x00000000002c0947 */ /* 0x000ff40003800000 */
[----:B------:R-:W-:-:S13]  /*13c70*/  ISETP.GE.AND P0, PT, R158, R248, PT ;  /* 0x000000f89e00720c */ /* 0x000fda0003f06270 */
[----:B------:R1:W-:Y:S01]  /*13c80*/  @P0 STS.128 [R192+0xb000], RZ ;  /* 0x00b000ffc0000388 */ /* 0x0003e20000000c00 */
[----:B------:R-:W-:Y:S05]  /*13c90*/  @P0 BRA `(.L_x_3187) ;  /* 0x0000000000200947 */ /* 0x000fea0003800000 */
[----:B------:R-:W2:Y:S04]  /*13ca0*/  LDL R0, [R1] ;  /* 0x0000000001007983 */ /* 0x000ea80000100800 */
[----:B------:R-:W4:Y:S01]  /*13cb0*/  LDL R4, [R1+0x4] ;  /* 0x0000040001047983 */ /* 0x000f220000100800 */
[----:B--23--:R-:W-:-:S04]  /*13cc0*/  LEA R2, P0, R0, R214, 0x6 ;  /* 0x000000d600027211 */ /* 0x00cfc800078030ff */
[----:B----4-:R-:W-:-:S05]  /*13cd0*/  LEA.HI.X R3, R0, R215, R4, 0x6, P0 ;  /* 0x000000d700037211 */ /* 0x010fca00000f3404 */
[----:B------:R-:W-:Y:S01]  /*13ce0*/  @!PT LDS RZ, [RZ] ;  /* 0x00000000fffff984 */ /* 0x000fe20000000800 */
[----:B------:R-:W-:Y:S01]  /*13cf0*/  @!PT LDS RZ, [RZ] ;  /* 0x00000000fffff984 */ /* 0x000fe20000000800 */
[----:B------:R-:W-:Y:S01]  /*13d00*/  @!PT LDS RZ, [RZ] ;  /* 0x00000000fffff984 */ /* 0x000fe20000000800 */
[----:B------:R2:W-:Y:S04]  /*13d10*/  LDGSTS.E.BYPASS.LTC128B.128 [R192+0xb000], desc[UR6][R2.64] ;  /* 0x0b00000002c07fae */ /* 0x0005e8000b901d46 */
.L_x_3187:
[----:B------:R-:W-:Y:S05]  /*13d20*/  BSYNC B0 ;  /* 0x0000000000007941 */ /* 0x000fea0003800000 */
.L_x_3186:
[----:B------:R1:W-:Y:S01]  /*13d30*/  @P6 STS.128 [R192+0xb800], RZ ;  /* 0x00b800ffc0006388 */ /* 0x0003e20000000c00 */
[----:B------:R-:W-:Y:S01]  /*13d40*/  BSSY B0, `(.L_x_3188) ;  /* 0x0000012000007945 */ /* 0x000fe20003800000 */
[----:B------:R-:W-:-:S03]  /*13d50*/  ISETP.GE.AND P0, PT, R13, R8, PT ;  /* 0x000000080d00720c */ /* 0x000fc60003f06270 */
[----:B------:R-:W-:Y:S10]  /*13d60*/  @P6 BRA `(.L_x_3189) ;  /* 0x00000000003c6947 */ /* 0x000ff40003800000 */
[----:B------:R-:W-:-:S13]  /*13d70*/  ISETP.GE.AND P6, PT, R158, R248, PT ;  /* 0x000000f89e00720c */ /* 0x000fda0003fc6270 */
[----:B------:R1:W-:Y:S01]  /*13d80*/  @P6 STS.128 [R192+0xb800], RZ ;  /* 0x00b800ffc0006388 */ /* 0x0003e20000000c00 */
[----:B------:R-:W-:Y:S05]  /*13d90*/  @P6 BRA `(.L_x_3189) ;  /* 0x0000000000306947 */ /* 0x000fea0003800000 */
[----:B--23--:R-:W2:Y:S04]  /*13da0*/  LDL R2, [R1] ;  /* 0x0000000001027983 */ /* 0x00cea80000100800 */
        /* <DEDUP_REMOVED lines=11> */
.L_x_3189:
[----:B------:R-:W-:Y:S05]  /*13e60*/  BSYNC B0 ;  /* 0x0000000000007941 */ /* 0x000fea0003800000 */
.L_x_3188:
        /* <DEDUP_REMOVED lines=15> */
.L_x_3191:
[----:B------:R-:W-:Y:S05]  /*13f60*/  BSYNC B0 ;  /* 0x0000000000007941 */ /* 0x000fea0003800000 */
.L_x_3190:
        /* <DEDUP_REMOVED lines=19> */
.L_x_3193:
[----:B------:R-:W-:Y:S05]  /*140a0*/  BSYNC B0 ;  /* 0x0000000000007941 */ /* 0x000fea0003800000 */
.L_x_3192:
[----:B------:R-:W3:Y:S01]  /*140b0*/  S2R R0, SR_TID.X ;  /* 0x0000000000007919 */ /* 0x000ee20000002100 */
[----:B------:R-:W-:Y:S01]  /*140c0*/  BSSY B0, `(.L_x_3194) ;  /* 0x0000016000007945 */ /* 0x000fe20003800000 */
[----:B------:R-:W-:Y:S01]  /*140d0*/  ISETP.GE.AND P4, PT, R16, R8, PT ;  /* 0x000000081000720c */ /* 0x000fe20003f86270 */
[----:B------:R1:W-:Y:S01]  /*140e0*/  @P3 STS.128 [R192+0xd000], RZ ;  /* 0x00d000ffc0003388 */ /* 0x0003e20000000c00 */
[----:B---3--:R-:W-:-:S04]  /*140f0*/  SHF.R.S32.HI R4, RZ, 0x1f, R0 ;  /* 0x0000001fff047819 */ /* 0x008fc80000011400 */
[----:B------:R-:W-:-:S04]  /*14100*/  LEA.HI R4, R4, R0, RZ, 0x4 ;  /* 0x0000000004047211 */ /* 0x000fc800078f20ff */
[----:B------:R-:W-:Y:S01]  /*14110*/  SHF.R.S32.HI R5, RZ, 0x4, R4 ;  /* 0x00000004ff057819 */ /* 0x000fe20000011404 */
[----:B-1----:R-:W-:Y:S05]  /*14120*/  @P3 BRA `(.L_x_3195) ;  /* 0x00000000003c3947 */ /* 0x002fea0003800000 */
[----:B------:R-:W-:-:S13]  /*14130*/  ISETP.GE.AND P3, PT, R158, R248, PT ;  /* 0x000000f89e00720c */ /* 0x000fda0003f66270 */
[----:B------:R1:W-:Y:S01]  /*14140*/  @P3 STS.128 [R192+0xd000], RZ ;  /* 0x00d000ffc0003388 */ /* 0x0003e20000000c00 */
[----:B------:R-:W-:Y:S05]  /*14150*/  @P3 BRA `(.L_x_3195) ;  /* 0x0000000000303947 */ /* 0x000fea0003800000 */
[----:B--2---:R-:W2:Y:S04]  /*14160*/  LDL R2, [R1] ;  /* 0x0000000001027983 */ /* 0x004ea80000100800 */
        /* <DEDUP_REMOVED lines=11> */
.L_x_3195:
[----:B------:R-:W-:Y:S05]  /*14220*/  BSYNC B0 ;  /* 0x0000000000007941 */ /* 0x000fea0003800000 */
.L_x_3194:
[----:B------:R1:W-:Y:S01]  /*14230*/  @P2 STS.128 [R192+0xd800], RZ ;  /* 0x00d800ffc0002388 */ /* 0x0003e20000000c00 */
[----:B------:R-:W-:Y:S01]  /*14240*/  LEA.HI R4, R4, R5, RZ, 0x1 ;  /* 0x0000000504047211 */ /* 0x000fe200078f08ff */
[----:B------:R-:W-:Y:S01]  /*14250*/  BSSY B0, `(.L_x_3196) ;  /* 0x0000013000007945 */ /* 0x000fe20003800000 */
[----:B------:R-:W-:Y:S02]  /*14260*/  ISETP.GE.AND P3, PT, R18, R8, PT ;  /* 0x000000081200720c */ /* 0x000fe40003f66270 */
[----:B------:R-:W-:Y:S01]  /*14270*/  LOP3.LUT R4, R4, 0xfffffffe, RZ, 0xc0, !PT ;  /* 0xfffffffe04047812 */ /* 0x000fe200078ec0ff */
[----:B------:R-:W-:Y:S05]  /*14280*/  @P2 BRA `(.L_x_3197) ;  /* 0x00000000003c2947 */ /* 0x000fea0003800000 */
        /* <DEDUP_REMOVED lines=15> */
.L_x_3197:
[----:B------:R-:W-:Y:S05]  /*14380*/  BSYNC B0 ;  /* 0x0000000000007941 */ /* 0x000fea0003800000 */
.L_x_3196:
[----:B--23--:R-:W2:Y:S04]  /*14390*/  LDL.LU R2, [R1+0x8] ;  /* 0x0000080001027983 */ /* 0x00cea80000300800 */
[----:B------:R-:W3:Y:S01]  /*143a0*/  LDL.LU R6, [R1+0xc] ;  /* 0x00000c0001067983 */ /* 0x000ee20000300800 */
[----:B------:R-:W-:Y:S01]  /*143b0*/  IMAD.SHL.U32 R0, R219, 0x40, RZ ;  /* 0x00000040db007824 */ /* 0x000fe200078e00ff */
[----:B------:R-:W-:Y:S01]  /*143c0*/  BSSY B0, `(.L_x_3198) ;  /* 0x0000022000007945 */ /* 0x000fe20003800000 */
[----:B------:R-:W-:Y:S01]  /*143d0*/  IMAD.IADD R4, R5, 0x1, -R4 ;  /* 0x0000000105047824 */ /* 0x000fe200078e0a04 */
[----:B------:R-:W4:Y:S01]  /*143e0*/  S2R R118, SR_TID.X ;  /* 0x0000000000767919 */ /* 0x000f220000002100 */
[----:B------:R-:W-:Y:S01]  /*143f0*/  IMAD.SHL.U32 R3, R82, 0x8, RZ ;  /* 0x0000000852037824 */ /* 0x000fe200078e00ff */
[----:B------:R-:W-:Y:S01]  /*14400*/  LOP3.LUT R0, R0, 0x1c0, RZ, 0xc0, !PT ;  /* 0x000001c000007812 */ /* 0x000fe200078ec0ff */
[----:B------:R-:W-:Y:S01]  /*14410*/  IMAD.SHL.U32 R5, R4, 0x8, RZ ;  /* 0x0000000804057824 */ /* 0x000fe200078e00ff */
[----:B------:R1:W-:Y:S01]  /*14420*/  @P1 STS.128 [R192+0xe000], RZ ;  /* 0x00e000ffc0001388 */ /* 0x0003e20000000c00 */
[----:B------:R-:W-:-:S02]  /*14430*/  ISETP.GE.AND P2, PT, R19, R8, PT ;  /* 0x000000081300720c */ /* 0x000fc40003f46270 */
[----:B------:R-:W-:Y:S02]  /*14440*/  LOP3.LUT R7, R0, 0x8, R3, 0xf8, !PT ;  /* 0x0000000800077812 */ /* 0x000fe400078ef803 */
[----:B------:R-:W-:-:S04]  /*14450*/  SHF.R.U32.HI R0, RZ, 0x3, R0 ;  /* 0x00000003ff007819 */ /* 0x000fc80000011600 */
[----:B------:R-:W-:Y:S02]  /*14460*/  LOP3.LUT R0, R7, R0, RZ, 0x3c, !PT ;  /* 0x0000000007007212 */ /* 0x000fe400078e3cff */
[----:B----4-:R-:W-:-:S04]  /*14470*/  SHF.R.S32.HI R117, RZ, 0x1f, R118 ;  /* 0x0000001fff757819 */ /* 0x010fc80000011476 */
[----:B------:R-:W-:-:S04]  /*14480*/  LEA.HI R117, R117, R118, RZ, 0x5 ;  /* 0x0000007675757211 */ /* 0x000fc800078f28ff */
[----:B------:R-:W-:Y:S01]  /*14490*/  SHF.R.S32.HI R117, RZ, 0x5, R117 ;  /* 0x00000005ff757819 */ /* 0x000fe20000011475 */
[----:B--2---:R-:W-:Y:S02]  /*144a0*/  IMAD.SHL.U32 R2, R2, 0x40, RZ ;  /* 0x0000004002027824 */ /* 0x004fe400078e00ff */
[----:B---3--:R-:W-:-:S03]  /*144b0*/  IMAD.SHL.U32 R6, R6, 0x40, RZ ;  /* 0x0000004006067824 */ /* 0x008fc600078e00ff */
[----:B------:R-:W-:-:S04]  /*144c0*/  LOP3.LUT R2, R2, 0x1c0, RZ, 0xc0, !PT ;  /* 0x000001c002027812 */ /* 0x000fc800078ec0ff */
[----:B------:R-:W-:Y:S02]  /*144d0*/  LOP3.LUT R3, R2, 0x8, R5, 0xf8, !PT ;  /* 0x0000000802037812 */ /* 0x000fe400078ef805 */
[----:B------:R-:W-:Y:S02]  /*144e0*/  LOP3.LUT R77, R6, 0xfffffe00, RZ, 0xc0, !PT ;  /* 0xfffffe00064d7812 */ /* 0x000fe400078ec0ff */
[----:B------:R-:W-:-:S03]  /*144f0*/  SHF.R.U32.HI R2, RZ, 0x3, R2 ;  /* 0x00000003ff027819 */ /* 0x000fc60000011602 */
[----:B------:R-:W-:Y:S01]  /*14500*/  IMAD R5, R117, 0x400, R77 ;  /* 0x0000040075057824 */ /* 0x000fe200078e024d */
[----:B------:R-:W-:Y:S01]  /*14510*/  LOP3.LUT R27, R3, R2, RZ, 0x3c, !PT ;  /* 0x00000002031b7212 */ /* 0x000fe200078e3cff */
[----:B-1----:R-:W-:Y:S05]  /*14520*/  @P1 BRA `(.L_x_3199) ;  /* 0x00000000002c1947 */ /* 0x002fea0003800000 */
[----:B------:R-:W-:-:S13]  /*14530*/  ISETP.GE.AND P1, PT, R158, R248, PT ;  /* 0x000000f89e00720c */ /* 0x000fda0003f26270 */
[----:B------:R1:W-:Y:S01]  /*14540*/  @P1 STS.128 [R192+0xe000], RZ ;  /* 0x00e000ffc0001388 */ /* 0x0003e20000000c00 */
[----:B------:R-:W-:Y:S05]  /*14550*/  @P1 BRA `(.L_x_3199) ;  /* 0x0000000000201947 */ /* 0x000fea0003800000 */
[----:B------:R-:W2:Y:S04]  /*14560*/  LDL R9, [R1] ;  /* 0x0000000001097983 */ /* 0x000ea80000100800 */
[----:B------:R-:W3:Y:S01]  /*14570*/  LDL R10, [R1+0x4] ;  /* 0x00000400010a7983 */ /* 0x000ee20000100800 */
[----:B--2---:R-:W-:-:S04]  /*14580*/  LEA R2, P1, R9, R214, 0x8 ;  /* 0x000000d609027211 */ /* 0x004fc800078240ff */
[----:B---3--:R-:W-:-:S05]  /*14590*/  LEA.HI.X R3, R9, R215, R10, 0x8, P1 ;  /* 0x000000d709037211 */ /* 0x008fca00008f440a */
[----:B------:R-:W-:Y:S01]  /*145a0*/  @!PT LDS RZ, [RZ] ;  /* 0x00000000fffff984 */ /* 0x000fe20000000800 */
[----:B------:R-:W-:Y:S01]  /*145b0*/  @!PT LDS RZ, [RZ] ;  /* 0x00000000fffff984 */ /* 0x000fe20000000800 */
[----:B------:R-:W-:Y:S01]  /*145c0*/  @!PT LDS RZ, [RZ] ;  /* 0x00000000fffff984 */ /* 0x000fe20000000800 */
[----:B------:R2:W-:Y:S04]  /*145d0*/  LDGSTS.E.BYPASS.LTC128B.128 [R192+0xe000], desc[UR6][R2.64] ;  /* 0x0e00000002c07fae */ /* 0x0005e8000b901d46 */
.L_x_3199:
[----:B------:R-:W-:Y:S05]  /*145e0*/  BSYNC B0 ;  /* 0x0000000000007941 */ /* 0x000fea0003800000 */
.L_x_3198:
[----:B------:R3:W-:Y:S01]  /*145f0*/  @P0 STS.128 [R192+0xe800], RZ ;  /* 0x00e800ffc0000388 */ /* 0x0007e20000000c00 */
[----:B------:R-:W-:Y:S01]  /*14600*/  IMAD R0, R4, 0x200, R0 ;  /* 0x0000020004007824 */ /* 0x000fe200078e0200 */
[----:B------:R-:W-:Y:S01]  /*14610*/  BSSY B0, `(.L_x_3200) ;  /* 0x0000014000007945 */ /* 0x000fe20003800000 */
[----:B--2---:R-:W-:Y:S01]  /*14620*/  IMAD.IADD R2, R27, 0x1, R5 ;  /* 0x000000011b027824 */ /* 0x004fe200078e0205 */
[----:B------:R-:W-:Y:S02]  /*14630*/  ISETP.GE.AND P1, PT, R20, R8, PT ;  /* 0x000000081400720c */ /* 0x000fe40003f26270 */
[----:B------:R-:W-:Y:S02]  /*14640*/  LEA R180, R0, UR4, 0x1 ;  /* 0x0000000400b47c11 */ /* 0x000fe4000f8e08ff */
[----:B------:R-:W-:Y:S01]  /*14650*/  LEA R187, R2, UR4, 0x1 ;  /* 0x0000000402bb7c11 */ /* 0x000fe2000f8e08ff */
[----:B------:R-:W-:Y:S05]  /*14660*/  @P0 BRA `(.L_x_3201) ;  /* 0x0000000000380947 */ /* 0x000fea0003800000 */
[----:B------:R-:W-:-:S13]  /*14670*/  ISETP.GE.AND P0, PT, R158, R248, PT ;  /* 0x000000f89e00720c */ /* 0x000fda0003f06270 */
[----:B------:R2:W-:Y:S01]  /*14680*/  @P0 STS.128 [R192+0xe800], RZ ;  /* 0x00e800ffc0000388 */ /* 0x0005e20000000c00 */
[----:B------:R-:W-:Y:S05]  /*14690*/  @P0 BRA `(.L_x_3201) ;  /* 0x00000000002c0947 */ /* 0x000fea0003800000 */
[----:B------:R-:W4:Y:S04]  /*146a0*/  LDL R3, [R1+0x4] ;  /* 0x0000040001037983 */ /* 0x000f280000100800 */
[----:B------:R-:W3:Y:S01]  /*146b0*/  LDL R6, [R1] ;  /* 0x0000000001067983 */ /* 0x000ee20000100800 */
[----:B------:R-:W-:Y:S01]  /*146c0*/  MOV R2, R214 ;  /* 0x000000d600027202 */ /* 0x000fe20000000f00 */
[----:B----4-:R-:W-:Y:S01]  /*146d0*/  IMAD R0, R3, 0x120, RZ ;  /* 0x0000012003007824 */ /* 0x010fe200078e02ff */
[----:B------:R-:W-:-:S03]  /*146e0*/  MOV R3, R215 ;  /* 0x000000d700037202 */ /* 0x000fc60000000f00 */
[----:B---3--:R-:W-:-:S05]  /*146f0*/  IMAD.WIDE.U32 R2, R6, 0x120, R2 ;  /* 0x0000012006027825 */ /* 0x008fca00078e0002 */
[----:B------:R-:W-:-:S05]  /*14700*/  IADD3 R3, R0, R3, RZ ;  /* 0x0000000300037210 */ /* 0x000fca0007ffe0ff */
[----:B------:R-:W-:Y:S01]  /*14710*/  @!PT LDS RZ, [RZ] ;  /* 0x00000000fffff984 */ /* 0x000fe20000000800 */
[----:B------:R-:W-:Y:S01]  /*14720*/  @!PT LDS RZ, [RZ] ;  /* 0x00000000fffff984 */ /* 0x000fe20000000800 */
[----:B------:R-:W-:Y:S01]  /*14730*/  @!PT LDS RZ, [RZ] ;  /* 0x00000000fffff984 */ /* 0x000fe20000000800 */
[----:B------:R4:W-:Y:S02]  /*14740*/  LDGSTS.E.BYPASS.LTC128B.128 [R192+0xe800], desc[UR6][R2.64] ;  /* 0x0e80000002c07fae */ /* 0x0009e4000b901d46 */
.L_x_3201:
[----:B------:R-:W-:Y:S05]  /*14750*/  BSYNC B0 ;  /* 0x0000000000007941 */ /* 0x000fea0003800000 */
.L_x_3200:
[----:B------:R1:W-:Y:S01]  /*14760*/  @P6 STS.128 [R192+0xf000], RZ ;  /* 0x00f000ffc0006388 */ /* 0x0003e20000000c00 */
[----:B------:R-:W-:Y:S04]  /*14770*/  BSSY B0, `(.L_x_3202) ;  /* 0x0000011000007945 */ /* 0x000fe80003800000 */
[----:B------:R-:W-:Y:S05]  /*14780*/  @P6 BRA `(.L_x_3203) ;  /* 0x00000000003c6947 */ /* 0x000fea0003800000 */
[----:B------:R-:W-:-:S13]  /*14790*/  ISETP.GE.AND P0, PT, R158, R248, PT ;  /* 0x000000f89e00720c */ /* 0x000fda0003f06270 */
[----:B------:R1:W-:Y:S01]  /*147a0*/  @P0 STS.128 [R192+0xf000], RZ ;  /* 0x00f000ffc0000388 */ /* 0x0003e20000000c00 */
[----:B------:R-:W-:Y:S05]  /*147b0*/  @P0 BRA `(.L_x_3203) ;  /* 0x0000000000300947 */ /* 0x000fea0003800000 */
[----:B----4-:R-:W4:Y:S04]  /*147c0*/  LDL R2, [R1] ;  /* 0x0000000001027983 */ /* 0x010f280000100800 */
[----:B------:R-:W2:Y:S01]  /*147d0*/  LDL R0, [R1+0x4] ;  /* 0x0000040001007983 */ /* 0x000ea20000100800 */
[----:B------:R-:W-:Y:S02]  /*147e0*/  MOV R3, R215 ;  /* 0x000000d700037202 */ /* 0x000fe40000000f00 */
[----:B----4-:R-:W-:Y:S02]  /*147f0*/  MOV R4, R2 ;  /* 0x0000000200047202 */ /* 0x010fe40000000f00 */
[----:B------:R-:W-:Y:S01]  /*14800*/  MOV R2, R214 ;  /* 0x000000d600027202 */ /* 0x000fe20000000f00 */
[----:B--2---:R-:W-:-:S04]  /*14810*/  IMAD R0, R0, 0x140, RZ ;  /* 0x0000014000007824 */ /* 0x004fc800078e02ff */
[----:B------:R-:W-:-:S05]  /*14820*/  IMAD.WIDE.U32 R2, R4, 0x140, R2 ;  /* 0x0000014004027825 */ /* 0x000fca00078e0002 */
[----:B------:R-:W-:-:S05]  /*14830*/  IADD3 R3, R0, R3, RZ ;  /* 0x0000000300037210 */ /* 0x000fca0007ffe0ff */
[----:B------:R-:W-:Y:S01]  /*14840*/  @!PT LDS RZ, [RZ] ;  /* 0x00000000fffff984 */ /* 0x000fe20000000800 */
[----:B------:R-:W-:Y:S01]  /*14850*/  @!PT LDS RZ, [RZ] ;  /* 0x00000000fffff984 */ /* 0x000fe20000000800 */
[----:B------:R-:W-:Y:S01]  /*14860*/  @!PT LDS RZ, [RZ] ;  /* 0x00000000fffff984 */ /* 0x000fe20000000800 */
[----:B------:R2:W-:Y:S02]  /*14870*/  LDGSTS.E.BYPASS.LTC128B.128 [R192+0xf000], desc[UR6][R2.64] ;  /* 0x0f00000002c07fae */ /* 0x0005e4000b901d46 */
.L_x_3203:
[----:B------:R-:W-:Y:S05]  /*14880*/  BSYNC B0 ;  /* 0x0000000000007941 */ /* 0x000fea0003800000 */
.L_x_3202:
[----:B------:R1:W-:Y:S01]  /*14890*/  @P5 STS.128 [R192+0xf800], RZ ;  /* 0x00f800ffc0005388 */ /* 0x0003e20000000c00 */
[----:B------:R-:W-:Y:S04]  /*148a0*/  BSSY B0, `(.L_x_3204) ;  /* 0x0000011000007945 */ /* 0x000fe80003800000 */
[----:B------:R-:W-:Y:S05]  /*148b0*/  @P5 BRA `(.L_x_3205) ;  /* 0x00000000003c5947 */ /* 0x000fea0003800000 */
[----:B------:R-:W-:-:S13]  /*148c0*/  ISETP.GE.AND P0, PT, R158, R248, PT ;  /* 0x000000f89e00720c */ /* 0x000fda0003f06270 */
[----:B------:R1:W-:Y:S01]  /*148d0*/  @P0 STS.128 [R192+0xf800], RZ ;  /* 0x00f800ffc0000388 */ /* 0x0003e20000000c00 */
[----:B------:R-:W-:Y:S05]  /*148e0*/  @P0 BRA `(.L_x_3205) ;  /* 0x0000000000300947 */ /* 0x000fea0003800000 */
[----:B--2-4-:R-:W2:Y:S04]  /*148f0*/  LDL R2, [R1] ;  /* 0x0000000001027983 */ /* 0x014ea80000100800 */
        /* <DEDUP_REMOVED lines=11> */
.L_x_3205:
[----:B------:R-:W-:Y:S05]  /*149b0*/  BSYNC B0 ;  /* 0x0000000000007941 */ /* 0x000fea0003800000 */
.L_x_3204:
        /* <DEDUP_REMOVED lines=18> */
.L_x_3207:
[----:B------:R-:W-:Y:S05]  /*14ae0*/  BSYNC B0 ;  /* 0x0000000000007941 */ /* 0x000fea0003800000 */
.L_x_3206:
        /* <DEDUP_REMOVED lines=18> */
.L_x_3209:
[----:B------:R-:W-:Y:S05]  /*14c10*/  BSYNC B0 ;  /* 0x0000000000007941 */ /* 0x000fea0003800000 */
.L_x_3208:
        /* <DEDUP_REMOVED lines=18> */
.L_x_3211:
[----:B------:R-:W-:Y:S05]  /*14d40*/  BSYNC B0 ;  /* 0x0000000000007941 */ /* 0x000fea0003800000 */
.L_x_3210:
        /* <DEDUP_REMOVED lines=18> */
.L_x_3213:
[----:B------:R-:W-:Y:S05]  /*14e70*/  BSYNC B0 ;  /* 0x0000000000007941 */ /* 0x000fea0003800000 */
.L_x_3212:
[----:B------:R-:W-:Y:S01]  /*14e80*/  LDSM.16.M88.4 R4, [R187] ;  /* 0x00000000bb04783b */ /* 0x000fe20000000200 */
[----:B------:R-:W-:Y:S01]  /*14e90*/  R2P PR, R219, 0x6 ;  /* 0x00000006db007804 */ /* 0x000fe20000000000 */
[----:B------:R-:W-:Y:S01]  /*14ea0*/  IMAD.MOV.U32 R0, RZ, RZ, 0x20 ;  /* 0x00000020ff007424 */ /* 0x000fe200078e00ff */
[----:B------:R-:W-:Y:S01]  /*14eb0*/  BSSY B1, `(.L_x_3214) ;  /* 0x0000445000017945 */ /* 0x000fe20003800000 */
[----:B------:R-:W3:Y:S01]  /*14ec0*/  LDSM.16.M88.4 R20, [R180+0x3800] ;  /* 0x00380000b414783b */ /* 0x000ee20000000200 */
[----:B--2-4-:R-:W-:Y:S02]  /*14ed0*/  IMAD R2, R190, 0x2, R187 ;  /* 0x00000002be027824 */ /* 0x014fe400078e02bb */
[----:B------:R-:W-:Y:S01]  /*14ee0*/  SEL R188, R0, 0xffffffe0, !P1 ;  /* 0xffffffe000bc7807 */ /* 0x000fe20004800000 */
[----:B------:R-:W2:Y:S01]  /*14ef0*/  LDSM.16.M88.4 R36, [R180+0x2000] ;  /* 0x00200000b424783b */ /* 0x000ea20000000200 */
[----:B------:R-:W-:-:S03]  /*14f00*/  VIADD R181, R180, 0x2040 ;  /* 0x00002040b4b57836 */ /* 0x000fc60000000000 */
[----:B------:R-:W4:Y:S01]  /*14f10*/  LDSM.16.M88.4 R8, [R180+0x5000] ;  /* 0x00500000b408783b */ /* 0x000f220000000200 */
[----:B------:R-:W-:-:S03]  /*14f20*/  IMAD.IADD R76, R180, 0x1, R188 ;  /* 0x00000001b44c7824 */ /* 0x000fc600078e02bc */
[----:B------:R-:W1:Y:S04]  /*14f30*/  LDSM.16.M88.4 R52, [R180+0x6800] ;  /* 0x00680000b434783b */ /* 0x000e680000000200 */
[----:B------:R-:W1:Y:S04]  /*14f40*/  LDSM.16.M88.4 R28, [R180+0x3000] ;  /* 0x00300000b41c783b */ /* 0x000e680000000200 */
[----:B------:R-:W1:Y:S04]  /*14f50*/  LDSM.16.M88.4 R16, [R180+0x4000] ;  /* 0x00400000b410783b */ /* 0x000e680000000200 */
[----:B------:R-:W1:Y:S04]  /*14f60*/  LDSM.16.M88.4 R12, [R180+0x4800] ;  /* 0x00480000b40c783b */ /* 0x000e680000000200 */
[----:B------:R-:W-:Y:S04]  /*14f70*/  LDSM.16.M88.4 R48, [R180+0x7000] ;  /* 0x00700000b430783b */ /* 0x000fe80000000200 */
[----:B------:R-:W-:Y:S04]  /*14f80*/  LDSM.16.M88.4 R32, [R180+0x2800] ;  /* 0x00280000b420783b */ /* 0x000fe80000000200 */
[----:B------:R-:W-:Y:S01]  /*14f90*/  LDSM.16.M88.4 R40, [R180+0x5800] ;  /* 0x00580000b428783b */ /* 0x000fe20000000200 */
[C---:B---3--:R-:W-:Y:S03]  /*14fa0*/  HMMA.16816.F32.BF16 R100, R4.reuse, R20, RZ ;  /* 0x000000140464723c */ /* 0x048fe600000418ff */
[----:B------:R-:W-:Y:S04]  /*14fb0*/  LDSM.16.M88.4 R44, [R180+0x6000] ;  /* 0x00600000b42c783b */ /* 0x000fe80000000200 */
[----:B------:R-:W-:Y:S01]  /*14fc0*/  STL [R1+0x70], R2 ;  /* 0x0000700201007387 */ /* 0x000fe20000100800 */
[C---:B------:R-:W-:Y:S03]  /*14fd0*/  HMMA.16816.F32.BF16 R92, R4.reuse, R22, RZ ;  /* 0x00000016045c723c */ /* 0x040fe600000418ff */
[----:B------:R-:W3:Y:S03]  /*14fe0*/  LDSM.16.M88.4 R20, [R180+0x9000] ;  /* 0x00900000b414783b */ /* 0x000ee60000000200 */
[C---:B--2---:R-:W-:Y:S01]  /*14ff0*/  HMMA.16816.F32.BF16 R128, R4.reuse, R36, RZ ;  /* 0x000000240480723c */ /* 0x044fe200000418ff */
[----:B------:R-:W0:Y:S05]  /*15000*/  LDGDEPBAR ;  /* 0x00000000000079af */ /* 0x000e2a0000000000 */
[C---:B------:R-:W-:Y:S01]  /*15010*/  HMMA.16816.F32.BF16 R124, R4.reuse, R38, RZ ;  /* 0x00000026047c723c */ /* 0x040fe200000418ff */
[----:B------:R-:W2:Y:S05]  /*15020*/  LDSM.16.M88.4 R36, [R180+0x9800] ;  /* 0x00980000b424783b */ /* 0x000eaa0000000200 */
[C---:B----4-:R-:W-:Y:S06]  /*15030*/  HMMA.16816.F32.BF16 R80, R4.reuse, R8, RZ ;  /* 0x000000080450723c */ /* 0x050fec00000418ff */
[C---:B------:R-:W-:Y:S01]  /*15040*/  HMMA.16816.F32.BF16 R68, R4.reuse, R10, RZ ;  /* 0x0000000a0444723c */ /* 0x040fe200000418ff */
[----:B------:R4:W-:Y:S05]  /*15050*/  LDSM.16.M88.4 R8, [R2] ;  /* 0x000000000208783b */ /* 0x0009ea0000000200 */
[C---:B-1----:R-:W-:Y:S06]  /*15060*/  HMMA.16816.F32.BF16 R136, R4.reuse, R52, RZ ;  /* 0x000000340488723c */ /* 0x042fec00000418ff */
[C---:B------:R-:W-:Y:S01]  /*15070*/  HMMA.16816.F32.BF16 R140, R4.reuse, R54, RZ ;  /* 0x00000036048c723c */ /* 0x040fe200000418ff */
[----:B------:R-:W1:Y:S05]  /*15080*/  LDSM.16.M88.4 R52, [R76+0x2000] ;  /* 0x002000004c34783b */ /* 0x000e6a0000000200 */
[C---:B------:R-:W-:Y:S06]  /*15090*/  HMMA.16816.F32.BF16 R108, R4.reuse, R28, RZ ;  /* 0x0000001c046c723c */ /* 0x040fec00000418ff */
        /* <DEDUP_REMOVED lines=8> */
[C---:B---3--:R-:W-:Y:S06]  /*15120*/  HMMA.16816.F32.BF16 R236, R4.reuse, R20, RZ ;  /* 0x0000001404ec723c */ /* 0x048fec00000418ff */
[C---:B------:R-:W-:Y:S06]  /*15130*/  HMMA.16816.F32.BF16 R148, R4.reuse, R22, RZ ;  /* 0x000000160494723c */ /* 0x040fec00000418ff */
[C---:B--2---:R-:W-:Y:S06]  /*15140*/  HMMA.16816.F32.BF16 R20, R4.reuse, R36, RZ ;  /* 0x000000240414723c */ /* 0x044fec00000418ff */
[C---:B------:R-:W-:Y:S06]  /*15150*/  HMMA.16816.F32.BF16 R144, R4.reuse, R48, RZ ;  /* 0x000000300490723c */ /* 0x040fec00000418ff */
[C---:B------:R-:W-:Y:S01]  /*15160*/  HMMA.16816.F32.BF16 R152, R4.reuse, R50, RZ ;  /* 0x000000320498723c */ /* 0x040fe200000418ff */
[----:B------:R-:W-:Y:S05]  /*15170*/  LDSM.16.M88.4 R48, [R76+0x2800] ;  /* 0x002800004c30783b */ /* 0x000fea0000000200 */
[----:B------:R-:W-:Y:S01]  /*15180*/  HMMA.16816.F32.BF16 R120, R4, R32, RZ ;  /* 0x000000200478723c */ /* 0x000fe200000418ff */
[----:B----4-:R-:W-:-:S02]  /*15190*/  IMAD.MOV.U32 R2, RZ, RZ, R151 ;  /* 0x000000ffff027224 */ /* 0x010fc400078e0097 */
[----:B------:R-:W-:Y:S02]  /*151a0*/  IMAD.MOV.U32 R252, RZ, RZ, R148 ;  /* 0x000000fffffc7224 */ /* 0x000fe400078e0094 */
[----:B------:R-:W-:Y:S01]  /*151b0*/  IMAD.MOV.U32 R251, RZ, RZ, R149 ;  /* 0x000000fffffb7224 */ /* 0x000fe200078e0095 */
[C---:B------:R-:W-:Y:S01]  /*151c0*/  HMMA.16816.F32.BF16 R112, R4.reuse, R34, RZ ;  /* 0x000000220470723c */ /* 0x040fe200000418ff */
[----:B------:R-:W-:Y:S01]  /*151d0*/  IMAD.MOV.U32 R222, RZ, RZ, R20 ;  /* 0x000000ffffde7224 */ /* 0x000fe200078e0014 */
[----:B------:R-:W-:Y:S01]  /*151e0*/  LDSM.16.M88.4 R32, [R76+0x4000] ;  /* 0x004000004c20783b */ /* 0x000fe20000000200 */
[----:B------:R-:W-:Y:S02]  /*151f0*/  IMAD.MOV.U32 R219, RZ, RZ, R21 ;  /* 0x000000ffffdb7224 */ /* 0x000fe400078e0015 */
[----:B------:R-:W-:Y:S01]  /*15200*/  IMAD.MOV.U32 R213, RZ, RZ, R22 ;  /* 0x000000ffffd57224 */ /* 0x000fe200078e0016 */
[----:B------:R-:W-:Y:S01]  /*15210*/  HMMA.16816.F32.BF16 R60, R4, R40, RZ ;  /* 0x00000028043c723c */ /* 0x000fe200000418ff */
[----:B------:R-:W-:-:S02]  /*15220*/  IMAD.MOV.U32 R189, RZ, RZ, R23 ;  /* 0x000000ffffbd7224 */ /* 0x000fc400078e0017 */
[----:B------:R-:W-:-:S03]  /*15230*/  IMAD.MOV.U32 R250, RZ, RZ, R150 ;  /* 0x000000fffffa7224 */ /* 0x000fc600078e0096 */
[----:B-1----:R-:W-:Y:S06]  /*15240*/  HMMA.16816.F32.BF16 R20, R8, R52, R128 ;  /* 0x000000340814723c */ /* 0x002fec0000041880 */
[C---:B------:R-:W-:Y:S01]  /*15250*/  HMMA.16816.F32.BF16 R64, R4.reuse, R42, RZ ;  /* 0x0000002a0440723c */ /* 0x040fe200000418ff */
[----:B------:R-:W1:Y:S05]  /*15260*/  LDSM.16.M88.4 R40, [R76+0x3800] ;  /* 0x003800004c28783b */ /* 0x000e6a0000000200 */
[C---:B------:R-:W-:Y:S06]  /*15270*/  HMMA.16816.F32.BF16 R56, R4.reuse, R44, RZ ;  /* 0x0000002c0438723c */ /* 0x040fec00000418ff */
[C---:B------:R-:W-:Y:S01]  /*15280*/  HMMA.16816.F32.BF16 R132, R4.reuse, R46, RZ ;  /* 0x0000002e0484723c */ /* 0x040fe200000418ff */
[----:B------:R-:W2:Y:S05]  /*15290*/  LDSM.16.M88.4 R44, [R76+0x3000] ;  /* 0x003000004c2c783b */ /* 0x000eaa0000000200 */
[----:B------:R-:W-:Y:S01]  /*152a0*/  HMMA.16816.F32.BF16 R176, R4, R28, RZ ;  /* 0x0000001c04b0723c */ /* 0x000fe200000418ff */
[----:B------:R-:W-:-:S02]  /*152b0*/  IMAD.MOV.U32 R131, RZ, RZ, R20 ;  /* 0x000000ffff837224 */ /* 0x000fc400078e0014 */
[----:B------:R-:W-:Y:S02]  /*152c0*/  IMAD.MOV.U32 R130, RZ, RZ, R21 ;  /* 0x000000ffff827224 */ /* 0x000fe400078e0015 */
[----:B------:R-:W-:Y:S01]  /*152d0*/  IMAD.MOV.U32 R129, RZ, RZ, R22 ;  /* 0x000000ffff817224 */ /* 0x000fe200078e0016 */
[C---:B------:R-:W-:Y:S01]  /*152e0*/  HMMA.16816.F32.BF16 R196, R4.reuse, R30, RZ ;  /* 0x0000001e04c4723c */ /* 0x040fe200000418ff */
[----:B------:R-:W-:Y:S01]  /*152f0*/  IMAD.MOV.U32 R128, RZ, RZ, R23 ;  /* 0x000000ffff807224 */ /* 0x000fe200078e0017 */
[----:B------:R-:W-:Y:S04]  /*15300*/  LDSM.16.M88.4 R28, [R76+0x4800] ;  /* 0x004800004c1c783b */ /* 0x000fe80000000200 */
[C---:B------:R-:W-:Y:S06]  /*15310*/  HMMA.16816.F32.BF16 R200, R4.reuse, R16, RZ ;  /* 0x0000001004c8723c */ /* 0x040fec00000418ff */
[C---:B------:R-:W-:Y:S01]  /*15320*/  HMMA.16816.F32.BF16 R204, R4.reuse, R18, RZ ;  /* 0x0000001204cc723c */ /* 0x040fe200000418ff */
[----:B------:R-:W-:Y:S05]  /*15330*/  LDSM.16.M88.4 R16, [R76+0x5000] ;  /* 0x005000004c10783b */ /* 0x000fea0000000200 */
[C---:B------:R-:W-:Y:S06]  /*15340*/  HMMA.16816.F32.BF16 R208, R4.reuse, R12, RZ ;  /* 0x0000000c04d0723c */ /* 0x040fec00000418ff */
[C---:B------:R-:W-:Y:S01]  /*15350*/  HMMA.16816.F32.BF16 R224, R4.reuse, R14, RZ ;  /* 0x0000000e04e0723c */ /* 0x040fe200000418ff */
[----:B------:R-:W3:Y:S05]  /*15360*/  LDSM.16.M88.4 R12, [R76+0x5800] ;  /* 0x005800004c0c783b */ /* 0x000eea0000000200 */
[----:B------:R-:W-:Y:S01]  /*15370*/  HMMA.16816.F32.BF16 R4, R4, R38, RZ ;  /* 0x000000260404723c */ /* 0x000fe200000418ff */
[----:B------:R-:W4:Y:S05]  /*15380*/  LDSM.16.M88.4 R36, [R76+0x6800] ;  /* 0x006800004c24783b */ /* 0x000f2a0000000200 */
[C---:B------:R-:W-:Y:S06]  /*15390*/  HMMA.16816.F32.BF16 R20, R8.reuse, R54, R124 ;  /* 0x000000360814723c */ /* 0x040fec000004187c */
[C---:B-1----:R-:W-:Y:S06]  /*153a0*/  HMMA.16816.F32.BF16 R228, R8.reuse, R40, R100 ;  /* 0x0000002808e4723c */ /* 0x042fec0000041864 */
[C---:B------:R-:W-:Y:S06]  /*153b0*/  HMMA.16816.F32.BF16 R168, R8.reuse, R34, R88 ;  /* 0x0000002208a8723c */ /* 0x040fec0000041858 */
[----:B------:R-:W-:Y:S01]  /*153c0*/  IMAD.MOV.U32 R186, RZ, RZ, R4 ;  /* 0x000000ffffba7224 */ /* 0x000fe200078e0004 */
[----:B--2---:R-:W-:Y:S01]  /*153d0*/  HMMA.16816.F32.BF16 R240, R8, R44, R108 ;  /* 0x0000002c08f0723c */ /* 0x004fe2000004186c */
[----:B------:R-:W-:-:S02]  /*153e0*/  IMAD.MOV.U32 R185, RZ, RZ, R5 ;  /* 0x000000ffffb97224 */ /* 0x000fc400078e0005 */
[----:B------:R-:W-:Y:S02]  /*153f0*/  IMAD.MOV.U32 R156, RZ, RZ, R6 ;  /* 0x000000ffff9c7224 */ /* 0x000fe400078e0006 */
[----:B------:R-:W-:Y:S01]  /*15400*/  IMAD.MOV.U32 R3, RZ, RZ, R7 ;  /* 0x000000ffff037224 */ /* 0x000fe200078e0007 */
[C---:B------:R-:W-:Y:S01]  /*15410*/  HMMA.16816.F32.BF16 R164, R8.reuse, R32, R96 ;  /* 0x0000002008a4723c */ /* 0x040fe20000041860 */
[----:B------:R-:W1:Y:S01]  /*15420*/  LDSM.16.M88.4 R4, [R76+0x6000] ;  /* 0x006000004c04783b */ /* 0x000e620000000200 */
[----:B------:R-:W-:Y:S02]  /*15430*/  IMAD.MOV.U32 R55, RZ, RZ, R20 ;  /* 0x000000ffff377224 */ /* 0x000fe400078e0014 */
[----:B------:R-:W-:Y:S01]  /*15440*/  IMAD.MOV.U32 R54, RZ, RZ, R21 ;  /* 0x000000ffff367224 */ /* 0x000fe200078e0015 */
[----:B------:R-:W-:Y:S01]  /*15450*/  LDSM.16.M88.4 R32, [R76+0x9000] ;  /* 0x009000004c20783b */ /* 0x000fe20000000200 */
[----:B------:R-:W-:Y:S01]  /*15460*/  IMAD.MOV.U32 R53, RZ, RZ, R22 ;  /* 0x000000ffff357224 */ /* 0x000fe200078e0016 */
[----:B---3--:R-:W-:Y:S01]  /*15470*/  HMMA.16816.F32.BF16 R100, R8, R12, R60 ;  /* 0x0000000c0864723c */ /* 0x008fe2000004183c */
[----:B------:R-:W-:-:S05]  /*15480*/  IMAD.MOV.U32 R52, RZ, RZ, R23 ;  /* 0x000000ffff347224 */ /* 0x000fca00078e0017 */
[C---:B------:R-:W-:Y:S06]  /*15490*/  HMMA.16816.F32.BF16 R20, R8.reuse, R48, R120 ;  /* 0x000000300814723c */ /* 0x040fec0000041878 */
[C---:B----4-:R-:W-:Y:S06]  /*154a0*/  HMMA.16816.F32.BF16 R88, R8.reuse, R38, R140 ;  /* 0x000000260858723c */ /* 0x050fec000004188c */
[----:B------:R-:W-:Y:S01]  /*154b0*/  HMMA.16816.F32.BF16 R108, R8, R18, R68 ;  /* 0x00000012086c723c */ /* 0x000fe20000041844 */
[----:B------:R-:W-:-:S02]  /*154c0*/  IMAD.MOV.U32 R143, RZ, RZ, R2 ;  /* 0x000000ffff8f7224 */ /* 0x000fc400078e0002 */
[----:B------:R-:W-:Y:S02]  /*154d0*/  IMAD R2, R191, 0x2, R187 ;  /* 0x00000002bf027824 */ /* 0x000fe400078e02bb */
[----:B------:R-:W-:Y:S01]  /*154e0*/  IMAD.MOV.U32 R140, RZ, RZ, R252 ;  /* 0x000000ffff8c7224 */ /* 0x000fe200078e00fc */
[----:B------:R-:W-:Y:S01]  /*154f0*/  HMMA.16816.F32.BF16 R172, R8, R42, R92 ;  /* 0x0000002a08ac723c */ /* 0x000fe2000004185c */
[----:B------:R-:W-:Y:S02]  /*15500*/  IMAD.MOV.U32 R141, RZ, RZ, R251 ;  /* 0x000000ffff8d7224 */ /* 0x000fe400078e00fb */
[----:B------:R-:W-:-:S03]  /*15510*/  IMAD.MOV.U32 R142, RZ, RZ, R250 ;  /* 0x000000ffff8e7224 */ /* 0x000fc600078e00fa */
[----:B------:R-:W-:Y:S01]  /*15520*/  IMAD.MOV.U32 R124, RZ, RZ, R20 ;  /* 0x000000ffff7c7224 */ /* 0x000fe200078e0014 */
[C---:B------:R-:W-:Y:S01]  /*15530*/  HMMA.16816.F32.BF16 R160, R8.reuse, R28, R84 ;  /* 0x0000001c08a0723c */ /* 0x040fe20000041854 */
[----:B------:R-:W-:Y:S02]  /*15540*/  IMAD.MOV.U32 R49, RZ, RZ, R21 ;  /* 0x000000ffff317224 */ /* 0x000fe400078e0015 */
[----:B------:R-:W-:Y:S02]  /*15550*/  IMAD.MOV.U32 R48, RZ, RZ, R22 ;  /* 0x000000ffff307224 */ /* 0x000fe400078e0016 */
[----:B------:R-:W-:Y:S01]  /*15560*/  IMAD.MOV.U32 R0, RZ, RZ, R23 ;  /* 0x000000ffff007224 */ /* 0x000fe200078e0017 */
[C---:B-1----:R-:W-:Y:S01]  /*15570*/  HMMA.16816.F32.BF16 R60, R8.reuse, R6, R132 ;  /* 0x00000006083c723c */ /* 0x042fe20000041884 */
[----:B------:R-:W1:Y:S05]  /*15580*/  LDSM.16.M88.4 R20, [R76+0x7800] ;  /* 0x007800004c14783b */ /* 0x000e6a0000000200 */
[----:B------:R-:W-:Y:S01]  /*15590*/  HMMA.16816.F32.BF16 R68, R8, R4, R56 ;  /* 0x000000040844723c */ /* 0x000fe20000041838 */
[----:B------:R-:W-:Y:S01]  /*155a0*/  IMAD.MOV.U32 R135, RZ, RZ, R0 ;  /* 0x000000ffff877224 */ /* 0x000fe200078e0000 */
[----:B------:R-:W-:Y:S01]  /*155b0*/  LDSM.16.M88.4 R4, [R2] ;  /* 0x000000000204783b */ /* 0x000fe20000000200 */
[----:B------:R-:W-:-:S02]  /*155c0*/  VIADD R0, R180, 0x2000 ;  /* 0x00002000b4007836 */ /* 0x000fc40000000000 */
[----:B------:R-:W-:Y:S01]  /*155d0*/  IMAD.MOV.U32 R133, RZ, RZ, R49 ;  /* 0x000000ffff857224 */ /* 0x000fe200078e0031 */
[C---:B------:R-:W-:Y:S01]  /*155e0*/  HMMA.16816.F32.BF16 R148, R8.reuse, R30, R72 ;  /* 0x0000001e0894723c */ /* 0x040fe20000041848 */
[----:B------:R-:W-:Y:S01]  /*155f0*/  @P2 VIADD R181, R0, 0xffffffc0 ;  /* 0xffffffc000b52836 */ /* 0x000fe20000000000 */
[----:B------:R-:W-:Y:S01]  /*15600*/  LDSM.16.M88.4 R28, [R76+0x7000] ;  /* 0x007000004c1c783b */ /* 0x000fe20000000200 */
[----:B------:R-:W-:Y:S02]  /*15610*/  IMAD.MOV.U32 R134, RZ, RZ, R48 ;  /* 0x000000ffff867224 */ /* 0x000fe400078e0030 */
[----:B------:R-:W-:Y:S01]  /*15620*/  IMAD.MOV.U32 R132, RZ, RZ, R124 ;  /* 0x000000ffff847224 */ /* 0x000fe200078e007c */
[----:B------:R-:W2:Y:S01]  /*15630*/  LDSM.16.M88.4 R40, [R181+0x1000] ;  /* 0x00100000b528783b */ /* 0x000ea20000000200 */
[C---:B------:R-:W-:Y:S03]  /*15640*/  HMMA.16816.F32.BF16 R120, R8.reuse, R16, R80 ;  /* 0x000000100878723c */ /* 0x040fe60000041850 */
[----:B------:R-:W3:Y:S03]  /*15650*/  LDSM.16.M88.4 R16, [R76+0x8000] ;  /* 0x008000004c10783b */ /* 0x000ee60000000200 */
[C---:B------:R-:W-:Y:S01]  /*15660*/  HMMA.16816.F32.BF16 R80, R8.reuse, R14, R64 ;  /* 0x0000000e0850723c */ /* 0x040fe20000041840 */
[----:B------:R-:W4:Y:S04]  /*15670*/  LDSM.16.M88.4 R12, [R76+0x8800] ;  /* 0x008800004c0c783b */ /* 0x000f280000000200 */
[----:B------:R-:W4:Y:S01]  /*15680*/  LDSM.16.M88.4 R56, [R181] ;  /* 0x00000000b538783b */ /* 0x000f220000000200 */
[C---:B------:R-:W-:Y:S03]  /*15690*/  HMMA.16816.F32.BF16 R232, R8.reuse, R46, R104 ;  /* 0x0000002e08e8723c */ /* 0x040fe60000041868 */
[----:B------:R-:W-:Y:S03]  /*156a0*/  LDSM.16.M88.4 R44, [R181+0x800] ;  /* 0x00080000b52c783b */ /* 0x000fe60000000200 */
[C---:B------:R-:W-:Y:S01]  /*156b0*/  HMMA.16816.F32.BF16 R64, R8.reuse, R36, R136 ;  /* 0x000000240840723c */ /* 0x040fe20000041888 */
[----:B------:R-:W-:Y:S05]  /*156c0*/  LDSM.16.M88.4 R36, [R181+0x1800] ;  /* 0x00180000b524783b */ /* 0x000fea0000000200 */
[C---:B-1----:R-:W-:Y:S06]  /*156d0*/  HMMA.16816.F32.BF16 R92, R8.reuse, R20, R176 ;  /* 0x00000014085c723c */ /* 0x042fec00000418b0 */
[----:B------:R-:W-:Y:S01]  /*156e0*/  HMMA.16816.F32.BF16 R136, R8, R32, R236 ;  /* 0x000000200888723c */ /* 0x000fe200000418ec */
[----:B------:R-:W-:-:S02]  /*156f0*/  IMAD.MOV.U32 R176, RZ, RZ, R55 ;  /* 0x000000ffffb07224 */ /* 0x000fc400078e0037 */
[----:B------:R-:W-:Y:S02]  /*15700*/  IMAD.MOV.U32 R177, RZ, RZ, R54 ;  /* 0x000000ffffb17224 */ /* 0x000fe400078e0036 */
[----:B------:R-:W-:Y:S01]  /*15710*/  IMAD.MOV.U32 R178, RZ, RZ, R53 ;  /* 0x000000ffffb27224 */ /* 0x000fe200078e0035 */
[----:B------:R-:W-:Y:S01]  /*15720*/  HMMA.16816.F32.BF16 R140, R8, R34, R140 ;  /* 0x00000022088c723c */ /* 0x000fe2000004188c */
[----:B------:R-:W-:Y:S02]  /*15730*/  IMAD.MOV.U32 R179, RZ, RZ, R52 ;  /* 0x000000ffffb37224 */ /* 0x000fe400078e0034 */
[----:B------:R-:W1:Y:S03]  /*15740*/  LDSM.16.M88.4 R52, [R181+0x2000] ;  /* 0x00200000b534783b */ /* 0x000e660000000200 */
[----:B--2---:R-:W-:Y:S06]  /*15750*/  HMMA.16816.F32.BF16 R32, R4, R42, R232 ;  /* 0x0000002a0420723c */ /* 0x004fec00000418e8 */
[C---:B------:R-:W-:Y:S01]  /*15760*/  HMMA.16816.F32.BF16 R244, R8.reuse, R50, R112 ;  /* 0x0000003208f4723c */ /* 0x040fe20000041870 */
[----:B------:R-:W2:Y:S05]  /*15770*/  LDSM.16.M88.4 R48, [R76+0x9800] ;  /* 0x009800004c30783b */ /* 0x000eaa0000000200 */
[C---:B------:R-:W-:Y:S06]  /*15780*/  HMMA.16816.F32.BF16 R96, R8.reuse, R30, R152 ;  /* 0x0000001e0860723c */ /* 0x040fec0000041898 */
[----:B---3--:R-:W-:Y:S01]  /*15790*/  HMMA.16816.F32.BF16 R72, R8, R16, R200 ;  /* 0x000000100848723c */ /* 0x008fe200000418c8 */
[----:B------:R-:W-:-:S02]  /*157a0*/  IMAD.MOV.U32 R152, RZ, RZ, R131 ;  /* 0x000000ffff987224 */ /* 0x000fc400078e0083 */
[----:B------:R-:W-:Y:S02]  /*157b0*/  IMAD.MOV.U32 R153, RZ, RZ, R130 ;  /* 0x000000ffff997224 */ /* 0x000fe400078e0082 */
[----:B------:R-:W-:Y:S01]  /*157c0*/  IMAD.MOV.U32 R154, RZ, RZ, R129 ;  /* 0x000000ffff9a7224 */ /* 0x000fe200078e0081 */
[C---:B------:R-:W-:Y:S01]  /*157d0*/  HMMA.16816.F32.BF16 R112, R8.reuse, R18, R204 ;  /* 0x000000120870723c */ /* 0x040fe200000418cc */
[----:B------:R-:W-:Y:S01]  /*157e0*/  IMAD.MOV.U32 R155, RZ, RZ, R128 ;  /* 0x000000ffff9b7224 */ /* 0x000fe200078e0080 */
[----:B------:R-:W3:Y:S04]  /*157f0*/  LDSM.16.M88.4 R16, [R181+0x3800] ;  /* 0x00380000b510783b */ /* 0x000ee80000000200 */
[C---:B------:R-:W-:Y:S01]  /*15800*/  HMMA.16816.F32.BF16 R104, R8.reuse, R28, R144 ;  /* 0x0000001c0868723c */ /* 0x040fe20000041890 */
[----:B------:R-:W3:Y:S05]  /*15810*/  LDSM.16.M88.4 R28, [R181+0x2800] ;  /* 0x00280000b51c783b */ /* 0x000eea0000000200 */
[----:B----4-:R-:W-:Y:S01]  /*15820*/  HMMA.16816.F32.BF16 R124, R8, R12, R208 ;  /* 0x0000000c087c723c */ /* 0x010fe200000418d0 */
[----:B------:R-:W-:-:S02]  /*15830*/  IMAD.MOV.U32 R144, RZ, RZ, R222 ;  /* 0x000000ffff907224 */ /* 0x000fc400078e00de */
[----:B------:R-:W-:Y:S02]  /*15840*/  IMAD.MOV.U32 R145, RZ, RZ, R219 ;  /* 0x000000ffff917224 */ /* 0x000fe400078e00db */
[----:B------:R-:W-:Y:S01]  /*15850*/  IMAD.MOV.U32 R146, RZ, RZ, R213 ;  /* 0x000000ffff927224 */ /* 0x000fe200078e00d5 */
[----:B------:R-:W-:Y:S01]  /*15860*/  HMMA.16816.F32.BF16 R128, R8, R14, R224 ;  /* 0x0000000e0880723c */ /* 0x000fe200000418e0 */
[----:B------:R-:W4:Y:S01]  /*15870*/  LDSM.16.M88.4 R12, [R181+0x4000] ;  /* 0x00400000b50c783b */ /* 0x000f220000000200 */
[----:B------:R-:W-:Y:S02]  /*15880*/  IMAD.MOV.U32 R147, RZ, RZ, R189 ;  /* 0x000000ffff937224 */ /* 0x000fe400078e00bd */
[----:B------:R-:W-:Y:S02]  /*15890*/  IMAD R189, R190, 0x2, R2 ;  /* 0x00000002bebd7824 */ /* 0x000fe400078e0202 */
[C---:B------:R-:W-:Y:S06]  /*158a0*/  HMMA.16816.F32.BF16 R152, R4.reuse, R56, R152 ;  /* 0x000000380498723c */ /* 0x040fec0000041898 */
[----:B------:R-:W-:Y:S01]  /*158b0*/  HMMA.16816.F32.BF16 R176, R4, R58, R176 ;  /* 0x0000003a04b0723c */ /* 0x000fe200000418b0 */
[----:B------:R-:W-:-:S02]  /*158c0*/  IMAD.MOV.U32 R57, RZ, RZ, R34 ;  /* 0x000000ffff397224 */ /* 0x000fc400078e0022 */
[----:B------:R-:W-:-:S03]  /*158d0*/  IMAD.MOV.U32 R56, RZ, RZ, R35 ;  /* 0x000000ffff387224 */ /* 0x000fc600078e0023 */
[----:B------:R-:W-:Y:S01]  /*158e0*/  HMMA.16816.F32.BF16 R84, R8, R22, R196 ;  /* 0x000000160854723c */ /* 0x000fe200000418c4 */
[----:B------:R-:W-:Y:S01]  /*158f0*/  IMAD.MOV.U32 R59, RZ, RZ, R32 ;  /* 0x000000ffff3b7224 */ /* 0x000fe200078e0020 */
[----:B------:R-:W-:Y:S01]  /*15900*/  LDSM.16.M88.4 R20, [R181+0x3000] ;  /* 0x00300000b514783b */ /* 0x000fe20000000200 */
[----:B------:R-:W-:-:S03]  /*15910*/  IMAD.MOV.U32 R58, RZ, RZ, R33 ;  /* 0x000000ffff3a7224 */ /* 0x000fc600078e0021 */
[C---:B-1----:R-:W-:Y:S01]  /*15920*/  HMMA.16816.F32.BF16 R32, R4.reuse, R52, R164 ;  /* 0x000000340420723c */ /* 0x042fe200000418a4 */
[----:B------:R-:W-:Y:S02]  /*15930*/  IMAD.MOV.U32 R196, RZ, RZ, R186 ;  /* 0x000000ffffc47224 */ /* 0x000fe400078e00ba */
[----:B------:R-:W-:Y:S02]  /*15940*/  IMAD.MOV.U32 R197, RZ, RZ, R185 ;  /* 0x000000ffffc57224 */ /* 0x000fe400078e00b9 */
[----:B------:R-:W-:Y:S01]  /*15950*/  IMAD.MOV.U32 R198, RZ, RZ, R156 ;  /* 0x000000ffffc67224 */ /* 0x000fe200078e009c */
[----:B------:R-:W-:Y:S01]  /*15960*/  HMMA.16816.F32.BF16 R200, R4, R46, R244 ;  /* 0x0000002e04c8723c */ /* 0x000fe200000418f4 */
[----:B------:R-:W-:Y:S02]  /*15970*/  IMAD.MOV.U32 R199, RZ, RZ, R3 ;  /* 0x000000ffffc77224 */ /* 0x000fe400078e0003 */
[----:B------:R-:W-:-:S03]  /*15980*/  IMAD.IADD R186, R188, 0x1, R181 ;  /* 0x00000001bcba7824 */ /* 0x000fc600078e02b5 */
[----:B--2---:R-:W-:Y:S06]  /*15990*/  HMMA.16816.F32.BF16 R144, R8, R48, R144 ;  /* 0x000000300890723c */ /* 0x004fec0000041890 */
[----:B------:R-:W-:Y:S06]  /*159a0*/  HMMA.16816.F32.BF16 R244, R4, R38, R172 ;  /* 0x0000002604f4723c */ /* 0x000fec00000418ac */
[----:B------:R-:W-:Y:S01]  /*159b0*/  IMAD.MOV.U32 R53, RZ, RZ, R32 ;  /* 0x000000ffff357224 */ /* 0x000fe200078e0020 */
[----:B------:R-:W-:Y:S01]  /*159c0*/  HMMA.16816.F32.BF16 R48, R8, R50, R196 ;  /* 0x000000320830723c */ /* 0x000fe200000418c4 */
[----:B------:R-:W-:Y:S01]  /*159d0*/  IMAD.MOV.U32 R52, RZ, RZ, R33 ;  /* 0x000000ffff347224 */ /* 0x000fe200078e0021 */
[----:B------:R-:W-:Y:S01]  /*159e0*/  LDSM.16.M88.4 R8, [R181+0x4800] ;  /* 0x00480000b508783b */ /* 0x000fe20000000200 */
[----:B------:R-:W-:-:S02]  /*159f0*/  IMAD.MOV.U32 R47, RZ, RZ, R34 ;  /* 0x000000ffff2f7224 */ /* 0x000fc400078e0022 */
[----:B------:R-:W-:Y:S01]  /*15a00*/  IMAD.MOV.U32 R46, RZ, RZ, R35 ;  /* 0x000000ffff2e7224 */ /* 0x000fe200078e0023 */
[C---:B---3--:R-:W-:Y:S01]  /*15a10*/  HMMA.16816.F32.BF16 R172, R4.reuse, R16, R100 ;  /* 0x0000001004ac723c */ /* 0x048fe20000041864 */
[----:B------:R-:W1:Y:S05]  /*15a20*/  LDSM.16.M88.4 R32, [R181+0x5800] ;  /* 0x00580000b520783b */ /* 0x000e6a0000000200 */
[C---:B------:R-:W-:Y:S01]  /*15a30*/  HMMA.16816.F32.BF16 R208, R4.reuse, R18, R80 ;  /* 0x0000001204d0723c */ /* 0x040fe20000041850 */
[----:B------:R-:W2:Y:S05]  /*15a40*/  LDSM.16.M88.4 R16, [R181+0x7000] ;  /* 0x00700000b510783b */ /* 0x000eaa0000000200 */
[C---:B------:R-:W-:Y:S06]  /*15a50*/  HMMA.16816.F32.BF16 R196, R4.reuse, R44, R132 ;  /* 0x0000002c04c4723c */ /* 0x040fec0000041884 */
[C---:B------:R-:W-:Y:S01]  /*15a60*/  HMMA.16816.F32.BF16 R240, R4.reuse, R40, R240 ;  /* 0x0000002804f0723c */ /* 0x040fe200000418f0 */
[----:B------:R-:W-:Y:S05]  /*15a70*/  LDSM.16.M88.4 R40, [R181+0x6000] ;  /* 0x00600000b528783b */ /* 0x000fea0000000200 */
        /* <DEDUP_REMOVED lines=8> */
[----:B-1----:R-:W-:Y:S01]  /*15b00*/  HMMA.16816.F32.BF16 R100, R4, R32, R92 ;  /* 0x000000200464723c */ /* 0x002fe2000004185c */
[----:B------:R-:W-:-:S02]  /*15b10*/  IMAD.MOV.U32 R45, RZ, RZ, R132 ;  /* 0x000000ffff2d7224 */ /* 0x000fc400078e0084 */
[----:B------:R-:W-:Y:S02]  /*15b20*/  IMAD.MOV.U32 R44, RZ, RZ, R133 ;  /* 0x000000ffff2c7224 */ /* 0x000fe400078e0085 */
[----:B------:R-:W-:Y:S01]  /*15b30*/  IMAD.MOV.U32 R3, RZ, RZ, R134 ;  /* 0x000000ffff037224 */ /* 0x000fe200078e0086 */
[----:B------:R-:W-:Y:S01]  /*15b40*/  HMMA.16816.F32.BF16 R236, R4, R54, R168 ;  /* 0x0000003604ec723c */ /* 0x000fe200000418a8 */
[----:B------:R-:W-:-:S05]  /*15b50*/  IMAD.MOV.U32 R0, RZ, RZ, R135 ;  /* 0x000000ffff007224 */ /* 0x000fca00078e0087 */
[C---:B------:R-:W-:Y:S06]  /*15b60*/  HMMA.16816.F32.BF16 R164, R4.reuse, R20, R120 ;  /* 0x0000001404a4723c */ /* 0x040fec0000041878 */
[C---:B------:R-:W-:Y:S01]  /*15b70*/  HMMA.16816.F32.BF16 R92, R4.reuse, R34, R84 ;  /* 0x00000022045c723c */ /* 0x040fe20000041854 */
[----:B------:R-:W-:Y:S01]  /*15b80*/  IMAD.MOV.U32 R120, RZ, RZ, R59 ;  /* 0x000000ffff787224 */ /* 0x000fe200078e003b */
[----:B------:R-:W-:Y:S01]  /*15b90*/  LDSM.16.M88.4 R32, [R186+0x800] ;  /* 0x00080000ba20783b */ /* 0x000fe20000000200 */
[----:B------:R-:W-:Y:S02]  /*15ba0*/  IMAD.MOV.U32 R121, RZ, RZ, R58 ;  /* 0x000000ffff797224 */ /* 0x000fe400078e003a */
[----:B------:R-:W-:Y:S01]  /*15bb0*/  IMAD.MOV.U32 R122, RZ, RZ, R57 ;  /* 0x000000ffff7a7224 */ /* 0x000fe200078e0039 */
[----:B--2---:R-:W-:Y:S01]  /*15bc0*/  HMMA.16816.F32.BF16 R60, R4, R16, R136 ;  /* 0x00000010043c723c */ /* 0x004fe20000041888 */
[----:B------:R-:W-:-:S05]  /*15bd0*/  IMAD.MOV.U32 R123, RZ, RZ, R56 ;  /* 0x000000ffff7b7224 */ /* 0x000fca00078e0038 */
[C---:B------:R-:W-:Y:S01]  /*15be0*/  HMMA.16816.F32.BF16 R168, R4.reuse, R22, R108 ;  /* 0x0000001604a8723c */ /* 0x040fe2000004186c */
[----:B------:R-:W-:Y:S01]  /*15bf0*/  IMAD.MOV.U32 R136, RZ, RZ, R53 ;  /* 0x000000ffff887224 */ /* 0x000fe200078e0035 */
[----:B------:R-:W-:Y:S01]  /*15c00*/  LDSM.16.M88.4 R20, [R186] ;  /* 0x00000000ba14783b */ /* 0x000fe20000000200 */
[----:B------:R-:W-:Y:S02]  /*15c10*/  IMAD.MOV.U32 R137, RZ, RZ, R52 ;  /* 0x000000ffff897224 */ /* 0x000fe400078e0034 */
[----:B------:R-:W-:Y:S01]  /*15c20*/  IMAD.MOV.U32 R138, RZ, RZ, R47 ;  /* 0x000000ffff8a7224 */ /* 0x000fe200078e002f */
[----:B------:R-:W-:Y:S01]  /*15c30*/  HMMA.16816.F32.BF16 R160, R4, R8, R64 ;  /* 0x0000000804a0723c */ /* 0x000fe20000041840 */
[----:B------:R-:W-:-:S05]  /*15c40*/  IMAD.MOV.U32 R139, RZ, RZ, R46 ;  /* 0x000000ffff8b7224 */ /* 0x000fca00078e002e */
[C---:B------:R-:W-:Y:S01]  /*15c50*/  HMMA.16816.F32.BF16 R148, R4.reuse, R10, R88 ;  /* 0x0000000a0494723c */ /* 0x040fe20000041858 */
[----:B------:R-:W1:Y:S05]  /*15c60*/  LDSM.16.M88.4 R8, [R189] ;  /* 0x00000000bd08783b */ /* 0x000e6a0000000200 */
[C---:B---3--:R-:W-:Y:S06]  /*15c70*/  HMMA.16816.F32.BF16 R132, R4.reuse, R36, R104 ;  /* 0x000000240484723c */ /* 0x048fec0000041868 */
[C---:B------:R-:W-:Y:S06]  /*15c80*/  HMMA.16816.F32.BF16 R84, R4.reuse, R40, R72 ;  /* 0x000000280454723c */ /* 0x040fec0000041848 */
[C---:B------:R-:W-:Y:S01]  /*15c90*/  HMMA.16816.F32.BF16 R104, R4.reuse, R38, R96 ;  /* 0x000000260468723c */ /* 0x040fe20000041860 */
[----:B------:R-:W-:Y:S05]  /*15ca0*/  LDSM.16.M88.4 R36, [R186+0x1800] ;  /* 0x00180000ba24783b */ /* 0x000fea0000000200 */
[C---:B------:R-:W-:Y:S01]  /*15cb0*/  HMMA.16816.F32.BF16 R72, R4.reuse, R42, R112 ;  /* 0x0000002a0448723c */ /* 0x040fe20000041870 */
[----:B------:R-:W2:Y:S05]  /*15cc0*/  LDSM.16.M88.4 R40, [R186+0x1000] ;  /* 0x00100000ba28783b */ /* 0x000eaa0000000200 */
[C---:B------:R-:W-:Y:S06]  /*15cd0*/  HMMA.16816.F32.BF16 R68, R4.reuse, R28, R124 ;  /* 0x0000001c0444723c */ /* 0x040fec000004187c */
[C---:B------:R-:W-:Y:S01]  /*15ce0*/  HMMA.16816.F32.BF16 R64, R4.reuse, R30, R128 ;  /* 0x0000001e0440723c */ /* 0x040fe20000041880 */
[----:B------:R-:W-:Y:S05]  /*15cf0*/  LDSM.16.M88.4 R28, [R186+0x4800] ;  /* 0x00480000ba1c783b */ /* 0x000fea0000000200 */
[C---:B------:R-:W-:Y:S01]  /*15d00*/  HMMA.16816.F32.BF16 R56, R4.reuse, R18, R140 ;  /* 0x000000120438723c */ /* 0x040fe2000004188c */
[----:B------:R-:W-:Y:S05]  /*15d10*/  LDSM.16.M88.4 R16, [R186+0x2800] ;  /* 0x00280000ba10783b */ /* 0x000fea0000000200 */
[C---:B----4-:R-:W-:Y:S06]  /*15d20*/  HMMA.16816.F32.BF16 R80, R4.reuse, R12, R144 ;  /* 0x0000000c0450723c */ /* 0x050fec0000041890 */
[----:B------:R-:W-:Y:S01]  /*15d30*/  HMMA.16816.F32.BF16 R52, R4, R14, R48 ;  /* 0x0000000e0434723c */ /* 0x000fe20000041830 */
[----:B------:R-:W3:Y:S01]  /*15d40*/  LDSM.16.M88.4 R4, [R186+0x3800] ;  /* 0x00380000ba04783b */ /* 0x000ee20000000200 */
[----:B------:R-:W-:-:S02]  /*15d50*/  IMAD.MOV.U32 R144, RZ, RZ, R45 ;  /* 0x000000ffff907224 */ /* 0x000fc400078e002d */
[----:B------:R-:W-:Y:S01]  /*15d60*/  IMAD.MOV.U32 R145, RZ, RZ, R44 ;  /* 0x000000ffff917224 */ /* 0x000fe200078e002c */
[----:B------:R-:W-:Y:S01]  /*15d70*/  LDSM.16.M88.4 R12, [R186+0x3000] ;  /* 0x00300000ba0c783b */ /* 0x000fe20000000200 */
[----:B------:R-:W-:Y:S01]  /*15d80*/  IMAD.MOV.U32 R146, RZ, RZ, R3 ;  /* 0x000000ffff927224 */ /* 0x000fe200078e0003 */
[----:B------:R-:W-:Y:S01]  /*15d90*/  SHF.R.S32.HI R3, RZ, 0x1f, R118 ;  /* 0x0000001fff037819 */ /* 0x000fe20000011476 */
[----:B-1----:R-:W-:Y:S01]  /*15da0*/  HMMA.16816.F32.BF16 R88, R8, R22, R176 ;  /* 0x000000160858723c */ /* 0x002fe200000418b0 */
[----:B------:R-:W1:Y:S01]  /*15db0*/  LDSM.16.M88.4 R44, [R186+0x2000] ;  /* 0x00200000ba2c783b */ /* 0x000e620000000200 */
[----:B------:R-:W-:Y:S01]  /*15dc0*/  IMAD.MOV.U32 R147, RZ, RZ, R0 ;  /* 0x000000ffff937224 */ /* 0x000fe200078e0000 */
[----:B------:R-:W-:-:S03]  /*15dd0*/  LEA.HI R3, R3, R118, RZ, 0x5 ;  /* 0x0000007603037211 */ /* 0x000fc600078f28ff */
[C---:B------:R-:W-:Y:S01]  /*15de0*/  HMMA.16816.F32.BF16 R48, R8.reuse, R20, R152 ;  /* 0x000000140830723c */ /* 0x040fe20000041898 */
[----:B------:R-:W-:Y:S01]  /*15df0*/  LOP3.LUT R3, R3, 0xffffffe0, RZ, 0xc0, !PT ;  /* 0xffffffe003037812 */ /* 0x000fe200078ec0ff */
[----:B------:R-:W-:Y:S04]  /*15e00*/  LDSM.16.M88.4 R20, [R186+0x5000] ;  /* 0x00500000ba14783b */ /* 0x000fe80000000200 */
[----:B------:R-:W-:Y:S01]  /*15e10*/  IMAD.IADD R3, R118, 0x1, -R3 ;  /* 0x0000000176037824 */ /* 0x000fe200078e0a03 */
[----:B------:R-:W-:Y:S04]  /*15e20*/  HMMA.16816.F32.BF16 R96, R8, R32, R196 ;  /* 0x000000200860723c */ /* 0x000fe800000418c4 */
[----:B------:R-:W-:-:S02]  /*15e30*/  SHF.R.S32.HI R0, RZ, 0x1f, R3 ;  /* 0x0000001fff007819 */ /* 0x000fc40000011403 */
[----:B------:R-:W-:Y:S01]  /*15e40*/  HMMA.16816.F32.BF16 R108, R8, R34, R200 ;  /* 0x00000022086c723c */ /* 0x000fe200000418c8 */
[----:B------:R-:W-:Y:S01]  /*15e50*/  LDSM.16.M88.4 R32, [R186+0x4000] ;  /* 0x00400000ba20783b */ /* 0x000fe20000000200 */
[----:B------:R-:W-:Y:S01]  /*15e60*/  LEA.HI R0, R0, R3, RZ, 0x2 ;  /* 0x0000000300007211 */ /* 0x000fe200078f10ff */
[----:B------:R-:W-:-:S03]  /*15e70*/  IMAD.SHL.U32 R3, R183, 0x2, RZ ;  /* 0x00000002b7037824 */ /* 0x000fc600078e00ff */
[----:B--2---:R-:W-:Y:S01]  /*15e80*/  HMMA.16816.F32.BF16 R112, R8, R40, R240 ;  /* 0x000000280870723c */ /* 0x004fe200000418f0 */
[----:B------:R-:W-:Y:S02]  /*15e90*/  SHF.R.S32.HI R0, RZ, 0x2, R0 ;  /* 0x00000002ff007819 */ /* 0x000fe40000011400 */
[----:B------:R-:W-:-:S03]  /*15ea0*/  LOP3.LUT R3, R3, 0x6, RZ, 0xc0, !PT ;  /* 0x0000000603037812 */ /* 0x000fc600078ec0ff */
[C---:B------:R-:W-:Y:S01]  /*15eb0*/  HMMA.16816.F32.BF16 R120, R8.reuse, R42, R120 ;  /* 0x0000002a0878723c */ /* 0x040fe20000041878 */
[----:B------:R-:W-:Y:S01]  /*15ec0*/  LDSM.16.M88.4 R40, [R186+0x5800] ;  /* 0x00580000ba28783b */ /* 0x000fe20000000200 */
[----:B------:R-:W-:Y:S02]  /*15ed0*/  IMAD R0, R117, 0x10, R0 ;  /* 0x0000001075007824 */ /* 0x000fe400078e0200 */
[----:B------:R-:W-:Y:S02]  /*15ee0*/  IMAD.IADD R3, R26, 0x1, R3 ;  /* 0x000000011a037824 */ /* 0x000fe400078e0203 */
[----:B---3--:R-:W-:Y:S01]  /*15ef0*/  HMMA.16816.F32.BF16 R172, R8, R4, R172 ;  /* 0x0000000408ac723c */ /* 0x008fe200000418ac */
[----:B------:R-:W-:-:S04]  /*15f00*/  IADD3 R0, R0, 0x1, R184 ;  /* 0x0000000100007810 */ /* 0x000fc80007ffe0b8 */
[----:B------:R-:W-:Y:S01]  /*15f10*/  IADD3 R0, R218, R0, -R182 ;  /* 0x00000000da007210 */ /* 0x000fe20007ffe8b6 */
[C---:B------:R-:W-:Y:S01]  /*15f20*/  HMMA.16816.F32.BF16 R176, R8.reuse, R6, R208 ;  /* 0x0000000608b0723c */ /* 0x040fe200000418d0 */
        /* <DEDUP_REMOVED lines=8> */
[----:B------:R-:W-:Y:S01]  /*15fb0*/  HMMA.16816.F32.BF16 R168, R8, R14, R168 ;  /* 0x0000000e08a8723c */ /* 0x000fe200000418a8 */
[----:B------:R-:W4:Y:S01]  /*15fc0*/  LDSM.16.M88.4 R12, [R186+0x7800] ;  /* 0x00780000ba0c783b */ /* 0x000f220000000200 */
[----:B------:R-:W-:-:S04]  /*15fd0*/  DEPBAR.LE SB0, 0x0 ;  /* 0x000080000000791a */ /* 0x000fc80000000000 */
[C---:B------:R-:W-:Y:S01]  /*15fe0*/  HMMA.16816.F32.BF16 R144, R8.reuse, R16, R144 ;  /* 0x000000100890723c */ /* 0x040fe20000041890 */
[----:B-----5:R-:W3:Y:S05]  /*15ff0*/  MUFU.RCP R16, R78 ;  /* 0x0000004e00107308 */ /* 0x020eea0000001000 */
[C---:B--2---:R-:W-:Y:S06]  /*16000*/  HMMA.16816.F32.BF16 R60, R8.reuse, R4, R60 ;  /* 0x00000004083c723c */ /* 0x044fec000004183c */
[----:B------:R-:W-:Y:S01]  /*16010*/  HMMA.16816.F32.BF16 R56, R8, R6, R56 ;  /* 0x000000060838723c */ /* 0x000fe20000041838 */
[----:B------:R-:W-:Y:S01]  /*16020*/  IMAD.IADD R5, R79, 0x1, R0 ;  /* 0x000000014f057824 */ /* 0x000fe200078e0200 */
[----:B------:R-:W-:Y:S01]  /*16030*/  LOP3.LUT R0, R27, R77, RZ, 0xfc, !PT ;  /* 0x0000004d1b007212 */ /* 0x000fe200078efcff */
[----:B------:R-:W-:-:S02]  /*16040*/  VIADD R4, R3, 0x1 ;  /* 0x0000000103047836 */ /* 0x000fc40000000000 */
[----:B---3--:R-:W-:Y:S02]  /*16050*/  FMUL.FTZ R157, R157, R16 ;  /* 0x000000109d9d7220 */ /* 0x008fe40000410000 */
[C---:B------:R-:W-:Y:S01]  /*16060*/  VIMNMX R7, R5.reuse, R218, PT ;  /* 0x000000da05077248 */ /* 0x040fe20003fe0100 */
[C---:B------:R-:W-:Y:S01]  /*16070*/  HMMA.16816.F32.BF16 R152, R8.reuse, R18, R232 ;  /* 0x000000120898723c */ /* 0x040fe200000418e8 */
[----:B------:R-:W-:Y:S02]  /*16080*/  VIADDMNMX R5, R5, 0x8, R218, PT ;  /* 0x0000000805057846 */ /* 0x000fe400038001da */
[C---:B------:R-:W-:Y:S02]  /*16090*/  ISETP.GE.AND P2, PT, R4.reuse, R7, PT ;  /* 0x000000070400720c */ /* 0x040fe40003f46270 */
[----:B------:R-:W-:Y:S01]  /*160a0*/  ISETP.GE.AND P0, PT, R4, R5, PT ;  /* 0x000000050400720c */ /* 0x000fe20003f06270 */
[----:B------:R-:W-:Y:S01]  /*160b0*/  HMMA.16816.F32.BF16 R224, R8, R32, R224 ;  /* 0x0000002008e0723c */ /* 0x000fe200000418e0 */
[----:B------:R-:W-:-:S02]  /*160c0*/  I2FP.F32.S32 R6, R3 ;  /* 0x0000000300067245 */ /* 0x000fc40000201400 */
[----:B------:R-:W-:Y:S02]  /*160d0*/  I2FP.F32.S32 R4, R4 ;  /* 0x0000000400047245 */ /* 0x000fe40000201400 */
[----:B------:R-:W-:Y:S01]  /*160e0*/  ISETP.GE.AND P4, PT, R3, R5, PT ;  /* 0x000000050300720c */ /* 0x000fe20003f86270 */
[----:B------:R-:W-:Y:S01]  /*160f0*/  HMMA.16816.F32.BF16 R204, R8, R34, R204 ;  /* 0x0000002208cc723c */ /* 0x000fe200000418cc */
[----:B------:R-:W-:-:S05]  /*16100*/  FFMA.FTZ R17, R157, R6, R48 ;  /* 0x000000069d117223 */ /* 0x000fca0000010030 */
        /* <DEDUP_REMOVED lines=11> */
[----:B------:R-:W-:Y:S07]  /*161c0*/  HMMA.16816.F32.BF16 R52, R8, R14, R52 ;  /* 0x0000000e0834723c */ /* 0x000fee0000041834 */
[C---:B------:R-:W-:Y:S01]  /*161d0*/  FFMA.FTZ R9, R157.reuse, R6, R50 ;  /* 0x000000069d097223 */ /* 0x040fe20000010032 */
[CC--:B------:R-:W-:Y:S01]  /*161e0*/  FFMA.FTZ R10, R157.reuse, R4.reuse, R49 ;  /* 0x000000049d0a7223 */ /* 0x0c0fe20000010031 */
[----:B------:R-:W-:Y:S01]  /*161f0*/  FFMA.FTZ R14, R157, R4, R51 ;  /* 0x000000049d0e7223 */ /* 0x000fe20000010033 */
[----:B------:R-:W-:-:S02]  /*16200*/  VIADD R8, R3, 0x8 ;  /* 0x0000000803087836 */ /* 0x000fc40000000000 */
[----:B------:R-:W-:Y:S01]  /*16210*/  VIADD R6, R3, 0x9 ;  /* 0x0000000903067836 */ /* 0x000fe20000000000 */
[----:B------:R-:W-:Y:S01]  /*16220*/  FSEL R51, R9, -INF , !P4 ;  /* 0xff80000009337808 */ /* 0x000fe20006000000 */
[----:B------:R-:W-:Y:S01]  /*16230*/  VIADD R4, R3, 0x10 ;  /* 0x0000001003047836 */ /* 0x000fe20000000000 */
[----:B------:R-:W-:Y:S01]  /*16240*/  FSEL R117, R10, -INF , !P2 ;  /* 0xff8000000a757808 */ /* 0x000fe20005000000 */
[----:B------:R-:W-:Y:S01]  /*16250*/  BAR.SYNC.DEFER_BLOCKING 0x0 ;  /* 0x0000000000007b1d */ /* 0x000fe20000010000 */
[C---:B------:R-:W-:Y:S02]  /*16260*/  ISETP.GE.AND P1, PT, R8.reuse, R7, PT ;  /* 0x000000070800720c */ /* 0x040fe40003f26270 */
[----:B------:R-:W-:Y:S02]  /*16270*/  ISETP.GE.AND P6, PT, R8, R5, PT ;  /* 0x000000050800720c */ /* 0x000fe40003fc6270 */
[C---:B------:R-:W-:Y:S02]  /*16280*/  ISETP.GE.AND P5, PT, R6.reuse, R7, PT ;  /* 0x000000070600720c */ /* 0x040fe40003fa6270 */
[----:B------:R-:W-:-:S02]  /*16290*/  ISETP.GE.AND P3, PT, R6, R5, PT ;  /* 0x000000050600720c */ /* 0x000fc40003f66270 */
[C---:B------:R-:W-:Y:S02]  /*162a0*/  ISETP.GE.AND P4, PT, R4.reuse, R7, PT ;  /* 0x000000070400720c */ /* 0x040fe40003f86270 */
[----:B------:R-:W-:Y:S02]  /*162b0*/  ISETP.GE.AND P2, PT, R4, R5, PT ;  /* 0x000000050400720c */ /* 0x000fe40003f46270 */
[----:B------:R-:W-:Y:S02]  /*162c0*/  I2FP.F32.S32 R8, R8 ;  /* 0x0000000800087245 */ /* 0x000fe40000201400 */
[----:B------:R-:W-:Y:S02]  /*162d0*/  I2FP.F32.S32 R6, R6 ;  /* 0x0000000600067245 */ /* 0x000fe40000201400 */
[----:B------:R-:W-:Y:S01]  /*162e0*/  I2FP.F32.S32 R4, R4 ;  /* 0x0000000400047245 */ /* 0x000fe20000201400 */
[CC--:B------:R-:W-:Y:S01]  /*162f0*/  FFMA.FTZ R13, R157.reuse, R8.reuse, R88 ;  /* 0x000000089d0d7223 */ /* 0x0c0fe20000010058 */
[C---:B------:R-:W-:Y:S01]  /*16300*/  FFMA.FTZ R9, R157.reuse, R8, R90 ;  /* 0x000000089d097223 */ /* 0x040fe2000001005a */
[CC--:B------:R-:W-:Y:S01]  /*16310*/  FFMA.FTZ R10, R157.reuse, R6.reuse, R89 ;  /* 0x000000069d0a7223 */ /* 0x0c0fe20000010059 */
[C---:B------:R-:W-:Y:S01]  /*16320*/  FFMA.FTZ R11, R157.reuse, R6, R91 ;  /* 0x000000069d0b7223 */ /* 0x040fe2000001005b */
[CC--:B------:R-:W-:Y:S01]  /*16330*/  FFMA.FTZ R12, R157.reuse, R4.reuse, R96 ;  /* 0x000000049d0c7223 */ /* 0x0c0fe20000010060 */
[----:B------:R-:W-:Y:S01]  /*16340*/  FFMA.FTZ R15, R157, R4, R98 ;  /* 0x000000049d0f7223 */ /* 0x000fe20000010062 */
[C---:B------:R-:W-:Y:S01]  /*16350*/  VIADD R8, R3.reuse, 0x11 ;  /* 0x0000001103087836 */ /* 0x040fe20000000000 */
[----:B------:R-:W-:Y:S01]  /*16360*/  FSEL R49, R14, -INF , !P0 ;  /* 0xff8000000e317808 */ /* 0x000fe20004000000 */
[----:B------:R-:W-:Y:S01]  /*16370*/  VIADD R6, R3, 0x18 ;  /* 0x0000001803067836 */ /* 0x000fe20000000000 */
[----:B------:R-:W-:Y:S01]  /*16380*/  FSEL R89, R13, -INF , !P1 ;  /* 0xff8000000d597808 */ /* 0x000fe20004800000 */
[----:B------:R-:W-:Y:S01]  /*16390*/  VIADD R4, R3, 0x19 ;  /* 0x0000001903047836 */ /* 0x000fe20000000000 */
        /* <DEDUP_REMOVED lines=19> */
[----:B------:R-:W-:Y:S01]  /*164d0*/  VIADD R8, R3, 0x20 ;  /* 0x0000002003087836 */ /* 0x000fe20000000000 */
        /* <DEDUP_REMOVED lines=413> */
[----:B------:R-:W-:Y:S02]  /*17eb0*/  I2FP.F32.S32 R11, R6 ;  /* 0x00000006000b7245 */ /* 0x000fe40000201400 */
[C---:B------:R-:W-:Y:S02]  /*17ec0*/  ISETP.GE.AND P0, PT, R4.reuse, R7, PT ;  /* 0x000000070400720c */ /* 0x040fe40003f06270 */
[----:B------:R-:W-:Y:S01]  /*17ed0*/  ISETP.GE.AND P1, PT, R4, R5, PT ;  /* 0x000000050400720c */ /* 0x000fe20003f26270 */
[CC--:B------:R-:W-:Y:S01]  /*17ee0*/  FFMA.FTZ R10, R157.reuse, R11.reuse, R80 ;  /* 0x0000000b9d0a7223 */ /* 0x0c0fe20000010050 */
[----:B------:R-:W-:Y:S01]  /*17ef0*/  I2FP.F32.S32 R4, R4 ;  /* 0x0000000400047245 */ /* 0x000fe20000201400 */
[C---:B------:R-:W-:Y:S01]  /*17f00*/  FFMA.FTZ R9, R157.reuse, R11, R82 ;  /* 0x0000000b9d097223 */ /* 0x040fe20000010052 */
[----:B------:R-:W-:Y:S02]  /*17f10*/  ISETP.GE.AND P4, PT, R6, R7, PT ;  /* 0x000000070600720c */ /* 0x000fe40003f86270 */
[----:B------:R-:W-:Y:S01]  /*17f20*/  FSEL R224, R12, -INF , !P2 ;  /* 0xff8000000ce07808 */ /* 0x000fe20005000000 */
[CC--:B------:R-:W-:Y:S01]  /*17f30*/  FFMA.FTZ R11, R157.reuse, R4.reuse, R81 ;  /* 0x000000049d0b7223 */ /* 0x0c0fe20000010051 */
[----:B------:R-:W-:Y:S01]  /*17f40*/  ISETP.GE.AND P2, PT, R6, R5, PT ;  /* 0x000000050600720c */ /* 0x000fe20003f46270 */
[----:B------:R-:W-:Y:S01]  /*17f50*/  FFMA.FTZ R12, R157, R4, R83 ;  /* 0x000000049d0c7223 */ /* 0x000fe20000010053 */
        /* <DEDUP_REMOVED lines=8> */
[----:B------:R1:W-:Y:S01]  /*17fe0*/  STL [R1+0xf8], R11 ;  /* 0x0000f80b01007387 */ /* 0x0003e20000100800 */
[----:B------:R-:W-:-:S02]  /*17ff0*/  I2FP.F32.S32 R13, R8 ;  /* 0x00000008000d7245 */ /* 0x000fc40000201400 */
[----:B------:R-:W-:Y:S01]  /*18000*/  FSEL R210, R15, -INF , !P5 ;  /* 0xff8000000fd27808 */ /* 0x000fe20006800000 */
[----:B------:R2:W-:Y:S01]  /*18010*/  STL [R1+0xfc], R10 ;  /* 0x0000fc0a01007387 */ /* 0x0005e20000100800 */
[C---:B------:R-:W-:Y:S01]  /*18020*/  ISETP.GE.AND P5, PT, R8.reuse, R7, PT ;  /* 0x000000070800720c */ /* 0x040fe20003fa6270 */
[C---:B------:R-:W-:Y:S01]  /*18030*/  FFMA.FTZ R6, R157.reuse, R13, R59 ;  /* 0x0000000d9d067223 */ /* 0x040fe2000001003b */
[----:B------:R-:W-:Y:S01]  /*18040*/  ISETP.GE.AND P3, PT, R8, R5, PT ;  /* 0x000000050800720c */ /* 0x000fe20003f66270 */
[----:B------:R3:W-:Y:S01]  /*18050*/  STL [R1+0x100], R9 ;  /* 0x0001000901007387 */ /* 0x0007e20000100800 */
[----:B------:R-:W-:Y:S01]  /*18060*/  FSEL R219, R14, -INF , !P6 ;  /* 0xff8000000edb7808 */ /* 0x000fe20007000000 */
[----:B------:R-:W-:Y:S01]  /*18070*/  FFMA.FTZ R8, R157, R13, R57 ;  /* 0x0000000d9d087223 */ /* 0x000fe20000010039 */
[C---:B------:R-:W-:Y:S01]  /*18080*/  ISETP.GE.AND P6, PT, R3.reuse, R7, PT ;  /* 0x000000070300720c */ /* 0x040fe20003fc6270 */
[----:B------:R-:W-:Y:S01]  /*18090*/  VIADD R3, R3, 0xf9 ;  /* 0x000000f903037836 */ /* 0x000fe20000000000 */
[----:B------:R-:W-:-:S02]  /*180a0*/  FSEL R229, R12, -INF , !P1 ;  /* 0xff8000000ce57808 */ /* 0x000fc40004800000 */
[----:B------:R-:W-:Y:S02]  /*180b0*/  ISETP.GE.AND P1, PT, R116, 0x2, PT ;  /* 0x000000027400780c */ /* 0x000fe40003f26270 */
[----:B------:R-:W-:Y:S02]  /*180c0*/  FSEL R226, R8, -INF , !P5 ;  /* 0xff80000008e27808 */ /* 0x000fe40006800000 */
[----:B------:R-:W-:Y:S02]  /*180d0*/  FSEL R227, R6, -INF , !P3 ;  /* 0xff80000006e37808 */ /* 0x000fe40005800000 */
[C---:B------:R-:W-:Y:S02]  /*180e0*/  ISETP.GE.AND P5, PT, R4.reuse, R7, PT ;  /* 0x000000070400720c */ /* 0x040fe40003fa6270 */
[----:B------:R-:W-:Y:S01]  /*180f0*/  ISETP.GE.AND P3, PT, R4, R5, PT ;  /* 0x000000050400720c */ /* 0x000fe20003f66270 */
[----:B-1----:R-:W-:Y:S01]  /*18100*/  VIADD R11, R181, 0x2000 ;  /* 0x00002000b50b7836 */ /* 0x002fe20000000000 */
[----:B------:R-:W-:-:S02]  /*18110*/  ISETP.GE.AND P4, PT, R3, R7, PT ;  /* 0x000000070300720c */ /* 0x000fc40003f86270 */
[----:B------:R-:W-:Y:S01]  /*18120*/  ISETP.GE.AND P2, PT, R3, R5, PT ;  /* 0x000000050300720c */ /* 0x000fe20003f46270 */
[C---:B--2---:R-:W-:Y:S01]  /*18130*/  VIADD R10, R181.reuse, 0x2800 ;  /* 0x00002800b50a7836 */ /* 0x044fe20000000000 */
[----:B------:R1:W-:Y:S01]  /*18140*/  STL [R1+0x104], R11 ;  /* 0x0001040b01007387 */ /* 0x0003e20000100800 */
[----:B------:R-:W-:Y:S01]  /*18150*/  I2FP.F32.S32 R4, R4 ;  /* 0x0000000400047245 */ /* 0x000fe20000201400 */
[----:B---3--:R-:W-:Y:S02]  /*18160*/  VIADD R9, R181, 0x3000 ;  /* 0x00003000b5097836 */ /* 0x008fe40000000000 */
[----:B------:R2:W-:Y:S01]  /*18170*/  STL [R1+0x108], R10 ;  /* 0x0001080a01007387 */ /* 0x0005e20000100800 */
[----:B------:R-:W-:Y:S01]  /*18180*/  I2FP.F32.S32 R3, R3 ;  /* 0x0000000300037245 */ /* 0x000fe20000201400 */
[CC--:B------:R-:W-:Y:S01]  /*18190*/  FFMA.FTZ R8, R157.reuse, R4.reuse, R52 ;  /* 0x000000049d087223 */ /* 0x0c0fe20000010034 */
[C---:B------:R-:W-:Y:S01]  /*181a0*/  FFMA.FTZ R4, R157.reuse, R4, R54 ;  /* 0x000000049d047223 */ /* 0x040fe20000010036 */
[----:B------:R3:W-:Y:S01]  /*181b0*/  STL [R1+0x10c], R9 ;  /* 0x00010c0901007387 */ /* 0x0007e20000100800 */
[----:B------:R-:W-:Y:S01]  /*181c0*/  ISETP.NE.U32.AND P0, PT, R216, RZ, PT ;  /* 0x000000ffd800720c */ /* 0x000fe20003f05070 */
[CC--:B------:R-:W-:Y:S01]  /*181d0*/  FFMA.FTZ R6, R157.reuse, R3.reuse, R53 ;  /* 0x000000039d067223 */ /* 0x0c0fe20000010035 */
[----:B------:R-:W-:Y:S01]  /*181e0*/  FFMA.FTZ R3, R157, R3, R55 ;  /* 0x000000039d037223 */ /* 0x000fe20000010037 */
[----:B------:R-:W-:-:S02]  /*181f0*/  FSEL R233, R8, -INF , !P5 ;  /* 0xff80000008e97808 */ /* 0x000fc40006800000 */
[----:B------:R-:W-:Y:S02]  /*18200*/  ISETP.NE.AND.EX P0, PT, R217, RZ, PT, P0 ;  /* 0x000000ffd900720c */ /* 0x000fe40003f05300 */
[----:B------:R-:W-:Y:S02]  /*18210*/  FSEL R230, R4, -INF , !P3 ;  /* 0xff80000004e67808 */ /* 0x000fe40005800000 */
[----:B------:R-:W-:Y:S02]  /*18220*/  FSEL R234, R6, -INF , !P4 ;  /* 0xff80000006ea7808 */ /* 0x000fe40006000000 */
[----:B------:R-:W-:Y:S02]  /*18230*/  FSEL R235, R3, -INF , !P2 ;  /* 0xff80000003eb7808 */ /* 0x000fe40005000000 */
[----:B------:R-:W-:Y:S01]  /*18240*/  FSEL R48, R17, -INF , !P6 ;  /* 0xff80000011307808 */ /* 0x000fe20007000000 */
        /* <DEDUP_REMOVED lines=18> */
[----:B------:R-:W-:Y:S05]  /*18370*/  @!P1 BRA `(.L_x_3215) ;  /* 0x0000000c00e09947 */ /* 0x000fea0003800000 */
[----:B------:R-:W-:Y:S04]  /*18380*/  BSSY B0, `(.L_x_3216) ;  /* 0x0000043000007945 */ /* 0x000fe80003800000 */
[----:B------:R-:W-:Y:S05]  /*18390*/  @!P0 BRA `(.L_x_3217) ;  /* 0x0000000000f88947 */ /* 0x000fea0003800000 */
[----:B------:R-:W2:Y:S01]  /*183a0*/  LD.E R4, desc[UR6][R24.64+0x170] ;  /* 0x0001700618047980 */ /* 0x000ea2000c101900 */
[----:B------:R-:W-:Y:S02]  /*183b0*/  IADD3 R12, R26, -0x100, RZ ;  /* 0xffffff001a0c7810 */ /* 0x000fe40007ffe0ff */
[----:B-1----:R-:W-:Y:S02]  /*183c0*/  IABS R10, R26 ;  /* 0x0000001a000a7213 */ /* 0x002fe40000000000 */
        /* <DEDUP_REMOVED lines=59> */
.L_x_3217:
[----:B------:R-:W2:Y:S02]  /*18780*/  LD.E R3, desc[UR6][R24.64+0x38] ;  /* 0x0000380618037980 */ /* 0x000ea4000c101900 */
[----:B--2---:R-:W-:-:S04]  /*18790*/  LEA R3, -R3, RZ, 0x8 ;  /* 0x000000ff03037211 */ /* 0x004fc800078e41ff */
[----:B------:R-:W-:Y:S02]  /*187a0*/  SHF.R.S32.HI R4, RZ, 0x1f, R3 ;  /* 0x0000001fff047819 */ /* 0x000fe40000011403 */
.L_x_3218:
[----:B------:R-:W-:Y:S05]  /*187b0*/  BSYNC B0 ;  /* 0x0000000000007941 */ /* 0x000fea0003800000 */
.L_x_3216:
[----:B------:R-:W-:Y:S01]  /*187c0*/  ISETP.GE.AND P2, PT, R158, R248, PT ;  /* 0x000000f89e00720c */ /* 0x000fe20003f46270 */
[----:B------:R-:W-:-:S12]  /*187d0*/  BSSY B0, `(.L_x_3219) ;  /* 0x00000af000007945 */ /* 0x000fd80003800000 */
[----:B------:R-:W-:Y:S01]  /*187e0*/  @!P2 IADD3 R6, P4, R3, R119, RZ ;  /* 0x000000770306a210 */ /* 0x000fe20007f9e0ff */
[----:B------:R-:W-:Y:S01]  /*187f0*/  @!P2 IMAD.MOV.U32 R14, RZ, RZ, R3 ;  /* 0x000000ffff0ea224 */ /* 0x000fe200078e0003 */
[----:B------:R-:W-:Y:S01]  /*18800*/  @!P2 LEA R8, P3, R194, R3, 0x5 ;  /* 0x00000003c208a211 */ /* 0x000fe200078628ff */
[C---:B------:R-:W-:Y:S01]  /*18810*/  @!P2 IMAD R16, R195.reuse, 0x50, RZ ;  /* 0x00000050c310a824 */ /* 0x040fe200078e02ff */
[-C--:B------:R-:W-:Y:S01]  /*18820*/  @!P2 MOV R15, R4.reuse ;  /* 0x00000004000fa202 */ /* 0x080fe20000000f00 */
[----:B-1----:R-:W-:Y:S01]  /*18830*/  @!P2 IMAD.X R9, R4, 0x1, R193, P4 ;  /* 0x000000010409a824 */ /* 0x002fe200020e06c1 */
        /* <DEDUP_REMOVED lines=168> */
.L_x_3220:
[----:B------:R-:W-:Y:S05]  /*192c0*/  BSYNC B0 ;  /* 0x0000000000007941 */ /* 0x000fea0003800000 */
.L_x_3219:
[----:B------:R-:W0:Y:S01]  /*192d0*/  LDGDEPBAR ;  /* 0x00000000000079af */ /* 0x000e220000000000 */
[----:B------:R-:W-:-:S04]  /*192e0*/  LEA R223, P2, R3, R223, 0x1 ;  /* 0x000000df03df7211 */ /* 0x000fc800078408ff */
[----:B------:R-:W-:-:S09]  /*192f0*/  LEA.HI.X R221, R3, R221, R4, 0x1, P2 ;  /* 0x000000dd03dd7211 */ /* 0x000fd200010f0c04 */
.L_x_3215:
[----:B------:R-:W-:Y:S05]  /*19300*/  BSYNC B1 ;  /* 0x0000000000017941 */ /* 0x000fea0003800000 */
.L_x_3214:
[----:B------:R-:W-:-:S04]  /*19310*/  FMNMX.FTZ R3, R51, R49, !PT ;  /* 0x0000003133037209 */ /* 0x000fc80007810000 */
        /* <DEDUP_REMOVED lines=125> */
[----:B------:R-:W4:Y:S01]  /*19af0*/  SHFL.BFLY PT, R6, R4, 0x2, 0x1f ;  /* 0x0c401f0004067f89 */ /* 0x000f2200000e0000 */
[----:B------:R-:W-:Y:S02]  /*19b00*/  FMNMX.FTZ R14, R233, R14, !PT ;  /* 0x0000000ee90e7209 */ /* 0x000fe40007810000 */
[----:B------:R-:W-:Y:S01]  /*19b10*/  LEA R185, R190, R182, 0x1 ;  /* 0x000000b6beb97211 */ /* 0x000fe200078e08ff */
[----:B-1----:R-:W-:Y:S01]  /*19b20*/  LDSM.16.MT88.4 R20, [R182+0xa000] ;  /* 0x00a00000b614783b */ /* 0x002fe20000004200 */
[----:B------:R-:W-:-:S02]  /*19b30*/  FMNMX.FTZ R14, R234, R14, !PT ;  /* 0x0000000eea0e7209 */ /* 0x000fc40007810000 */
[----:B------:R-:W-:Y:S01]  /*19b40*/  LEA R183, R191, R182, 0x1 ;  /* 0x000000b6bfb77211 */ /* 0x000fe200078e08ff */
[----:B------:R-:W-:Y:S03]  /*19b50*/  LDSM.16.MT88.4 R16, [R185+0xa000] ;  /* 0x00a00000b910783b */ /* 0x000fe60000004200 */
[----:B------:R-:W-:Y:S01]  /*19b60*/  LEA R184, R190, R183, 0x1 ;  /* 0x000000b7beb87211 */ /* 0x000fe200078e08ff */
[----:B------:R-:W-:Y:S04]  /*19b70*/  LDSM.16.MT88.4 R28, [R183+0xa000] ;  /* 0x00a00000b71c783b */ /* 0x000fe80000004200 */
[----:B------:R-:W-:Y:S04]  /*19b80*/  LDSM.16.MT88.4 R36, [R184+0xa000] ;  /* 0x00a00000b824783b */ /* 0x000fe80000004200 */
[----:B------:R-:W-:Y:S01]  /*19b90*/  LDSM.16.MT88.4 R52, [R182+0xa800] ;  /* 0x00a80000b634783b */ /* 0x000fe20000004200 */
[----:B----4-:R-:W-:-:S03]  /*19ba0*/  FMNMX.FTZ R4, R4, R6, !PT ;  /* 0x0000000604047209 */ /* 0x010fc60007810000 */
        /* <DEDUP_REMOVED lines=18> */
[----:B------:R1:W3:Y:S02]  /*19cd0*/  MUFU.EX2 R9, R6 ;  /* 0x0000000600097308 */ /* 0x0002e40000000800 */
[----:B-1----:R-:W-:Y:S01]  /*19ce0*/  FSEL R6, R8, RZ, P2 ;  /* 0x000000ff08067208 */ /* 0x002fe20001000000 */
[----:B------:R-:W-:-:S04]  /*19cf0*/  FFMA.FTZ R8, R50, R3, -R4 ;  /* 0x0000000332087223 */ /* 0x000fc80000010804 */
[----:B------:R-:W-:Y:S01]  /*19d00*/  FFMA.FTZ R0, R117, R3, -R6 ;  /* 0x0000000375007223 */ /* 0x000fe20000010806 */
[----:B------:R1:W-:Y:S01]  /*19d10*/  MUFU.EX2 R68, R8 ;  /* 0x0000000800447308 */ /* 0x0003e20000000800 */
[----:B---3--:R-:W-:Y:S02]  /*19d20*/  MOV R117, R9 ;  /* 0x0000000900757202 */ /* 0x008fe40000000f00 */
[----:B------:R-:W-:Y:S02]  /*19d30*/  F2FP.BF16.F32.PACK_AB R9, R86, R87 ;  /* 0x000000575609723e */ /* 0x000fe400000010ff */
[----:B--2---:R-:W-:-:S03]  /*19d40*/  F2FP.BF16.F32.PACK_AB R11, R117, R12 ;  /* 0x0000000c750b723e */ /* 0x004fc600000010ff */
[----:B------:R2:W-:Y:S01]  /*19d50*/  MUFU.EX2 R13, R0 ;  /* 0x00000000000d7308 */ /* 0x0005e20000000800 */
[-CC-:B-1----:R-:W-:Y:S02]  /*19d60*/  FFMA.FTZ R8, R48, R3.reuse, -R6.reuse ;  /* 0x0000000330087223 */ /* 0x182fe40000010806 */
[----:B------:R-:W1:Y:S05]  /*19d70*/  LDSM.16.MT88.4 R48, [R185+0xa800] ;  /* 0x00a80000b930783b */ /* 0x000e6a0000004200 */
[----:B------:R-:W3:Y:S01]  /*19d80*/  MUFU.EX2 R15, R8 ;  /* 0x00000008000f7308 */ /* 0x000ee20000000800 */
[----:B--2---:R-:W-:-:S07]  /*19d90*/  FFMA.FTZ R0, R89, R3, -R6 ;  /* 0x0000000359007223 */ /* 0x004fce0000010806 */
[----:B------:R2:W4:Y:S01]  /*19da0*/  MUFU.EX2 R77, R0 ;  /* 0x00000000004d7308 */ /* 0x0005220000000800 */
[----:B---3--:R-:W-:Y:S01]  /*19db0*/  F2FP.BF16.F32.PACK_AB R8, R13, R15 ;  /* 0x0000000f0d08723e */ /* 0x008fe200000010ff */
[----:B------:R-:W-:Y:S01]  /*19dc0*/  FADD.FTZ R13, R15, R13 ;  /* 0x0000000d0f0d7221 */ /* 0x000fe20000010000 */
[-C--:B------:R-:W-:Y:S01]  /*19dd0*/  FFMA.FTZ R15, R201, R3.reuse, -R4 ;  /* 0x00000003c90f7223 */ /* 0x080fe20000010804 */
[-C--:B--2---:R-:W-:Y:S02]  /*19de0*/  FFMA.FTZ R0, R90, R3.reuse, -R6 ;  /* 0x000000035a007223 */ /* 0x084fe40000010806 */
[----:B----4-:R-:W-:Y:S02]  /*19df0*/  FADD.FTZ R13, R77, R13 ;  /* 0x0000000d4d0d7221 */ /* 0x010fe40000010000 */
[----:B------:R2:W3:Y:S02]  /*19e00*/  MUFU.EX2 R89, R0 ;  /* 0x0000000000597308 */ /* 0x0004e40000000800 */
[----:B--2---:R-:W-:Y:S01]  /*19e10*/  FFMA.FTZ R0, R79, R3, -R4 ;  /* 0x000000034f007223 */ /* 0x004fe20000010804 */
[C---:B---3--:R-:W-:Y:S01]  /*19e20*/  F2FP.BF16.F32.PACK_AB R10, R89.reuse, R77 ;  /* 0x0000004d590a723e */ /* 0x048fe200000010ff */
[----:B------:R-:W-:-:S04]  /*19e30*/  FADD.FTZ R13, R89, R13 ;  /* 0x0000000d590d7221 */ /* 0x000fc80000010000 */
[----:B------:R2:W3:Y:S02]  /*19e40*/  MUFU.EX2 R69, R0 ;  /* 0x0000000000457308 */ /* 0x0004e40000000800 */
[C---:B------:R-:W-:Y:S06]  /*19e50*/  HMMA.16816.F32.BF16 R64, R8.reuse, R20, RZ ;  /* 0x000000140840723c */ /* 0x040fec00000418ff */
[C---:B------:R-:W-:Y:S06]  /*19e60*/  HMMA.16816.F32.BF16 R56, R8.reuse, R22, RZ ;  /* 0x000000160838723c */ /* 0x040fec00000418ff */
[----:B------:R-:W-:Y:S01]  /*19e70*/  HMMA.16816.F32.BF16 R20, R8, R16, RZ ;  /* 0x000000100814723c */ /* 0x000fe200000418ff */
[----:B--2---:R-:W-:-:S04]  /*19e80*/  FFMA.FTZ R0, R88, R3, -R4 ;  /* 0x0000000358007223 */ /* 0x004fc80000010804 */
[----:B------:R2:W-:Y:S01]  /*19e90*/  MUFU.EX2 R80, R0 ;  /* 0x0000000000507308 */ /* 0x0005e20000000800 */
[C---:B------:R-:W-:Y:S06]  /*19ea0*/  HMMA.16816.F32.BF16 R40, R8.reuse, R28, RZ ;  /* 0x0000001c0828723c */ /* 0x040fec00000418ff */
[C---:B------:R-:W-:Y:S06]  /*19eb0*/  HMMA.16816.F32.BF16 R32, R8.reuse, R30, RZ ;  /* 0x0000001e0820723c */ /* 0x040fec00000418ff */
[----:B------:R-:W-:Y:S01]  /*19ec0*/  HMMA.16816.F32.BF16 R44, R8, R18, RZ ;  /* 0x00000012082c723c */ /* 0x000fe200000418ff */
[----:B------:R-:W4:Y:S01]  /*19ed0*/  LDSM.16.MT88.4 R16, [R183+0xa800] ;  /* 0x00a80000b710783b */ /* 0x000f220000004200 */
[----:B--2---:R-:W-:-:S04]  /*19ee0*/  FFMA.FTZ R0, R96, R3, -R6 ;  /* 0x0000000360007223 */ /* 0x004fc80000010806 */
[C---:B------:R-:W-:Y:S01]  /*19ef0*/  HMMA.16816.F32.BF16 R60, R8.reuse, R36, RZ ;  /* 0x00000024083c723c */ /* 0x040fe200000418ff */
[----:B------:R2:W5:Y:S05]  /*19f00*/  MUFU.EX2 R78, R0 ;  /* 0x00000000004e7308 */ /* 0x00056a0000000800 */
[----:B------:R-:W-:Y:S07]  /*19f10*/  HMMA.16816.F32.BF16 R28, R8, R38, RZ ;  /* 0x00000026081c723c */ /* 0x000fee00000418ff */
[----:B---3--:R-:W-:Y:S01]  /*19f20*/  F2FP.BF16.F32.PACK_AB R9, R69, R68 ;  /* 0x000000444509723e */ /* 0x008fe200000010ff */
[----:B--2---:R-:W-:Y:S01]  /*19f30*/  FFMA.FTZ R0, R91, R3, -R6 ;  /* 0x000000035b007223 */ /* 0x004fe20000010806 */
[----:B-----5:R-:W-:-:S03]  /*19f40*/  FADD.FTZ R13, R78, R13 ;  /* 0x0000000d4e0d7221 */ /* 0x020fc60000010000 */
[----:B------:R2:W3:Y:S02]  /*19f50*/  MUFU.EX2 R96, R0 ;  /* 0x0000000000607308 */ /* 0x0004e40000000800 */
[----:B--2---:R-:W-:Y:S01]  /*19f60*/  FFMA.FTZ R0, R98, R3, -R6 ;  /* 0x0000000362007223 */ /* 0x004fe20000010806 */
[----:B---3--:R-:W-:-:S05]  /*19f70*/  F2FP.BF16.F32.PACK_AB R8, R96, R78 ;  /* 0x0000004e6008723e */ /* 0x008fca00000010ff */
[----:B------:R2:W-:Y:S02]  /*19f80*/  MUFU.EX2 R91, R0 ;  /* 0x00000000005b7308 */ /* 0x0005e40000000800 */
[----:B--2---:R-:W-:-:S06]  /*19f90*/  FFMA.FTZ R0, R99, R3, -R6 ;  /* 0x0000000363007223 */ /* 0x004fcc0000010806 */
[----:B------:R2:W3:Y:S02]  /*19fa0*/  MUFU.EX2 R26, R0 ;  /* 0x00000000001a7308 */ /* 0x0004e40000000800 */
[----:B--2---:R-:W-:Y:S01]  /*19fb0*/  FFMA.FTZ R0, R97, R3, -R4 ;  /* 0x0000000361007223 */ /* 0x004fe20000010804 */
[----:B---3--:R-:W-:-:S05]  /*19fc0*/  MOV R97, R26 ;  /* 0x0000001a00617202 */ /* 0x008fca0000000f00 */
[----:B------:R-:W2:Y:S01]  /*19fd0*/  MUFU.EX2 R90, R0 ;  /* 0x00000000005a7308 */ /* 0x000ea20000000800 */
[----:B------:R-:W-:Y:S02]  /*19fe0*/  F2FP.BF16.F32.PACK_AB R10, R97, R91 ;  /* 0x0000005b610a723e */ /* 0x000fe400000010ff */
[----:B--2---:R-:W-:Y:S01]  /*19ff0*/  F2FP.BF16.F32.PACK_AB R11, R90, R80 ;  /* 0x000000505a0b723e */ /* 0x004fe200000010ff */
[----:B------:R-:W-:Y:S01]  /*1a000*/  FFMA.FTZ R0, R110, R3, -R4 ;  /* 0x000000036e007223 */ /* 0x000fe20000010804 */
[----:B------:R-:W-:-:S03]  /*1a010*/  MOV R110, R68 ;  /* 0x00000044006e7202 */ /* 0x000fc60000000f00 */
[----:B------:R2:W-:Y:S02]  /*1a020*/  MUFU.EX2 R88, R0 ;  /* 0x0000000000587308 */ /* 0x0005e40000000800 */
[C---:B------:R-:W-:Y:S06]  /*1a030*/  HMMA.16816.F32.BF16 R72, R8.reuse, R52, R64 ;  /* 0x000000340848723c */ /* 0x040fec0000041840 */
[C---:B------:R-:W-:Y:S06]  /*1a040*/  HMMA.16816.F32.BF16 R64, R8.reuse, R54, R56 ;  /* 0x000000360840723c */ /* 0x040fec0000041838 */
[----:B-1----:R-:W-:Y:S01]  /*1a050*/  HMMA.16816.F32.BF16 R52, R8, R48, R20 ;  /* 0x000000300834723c */ /* 0x002fe20000041814 */
[----:B------:R-:W1:Y:S01]  /*1a060*/  LDSM.16.MT88.4 R20, [R184+0xa800] ;  /* 0x00a80000b814783b */ /* 0x000e620000004200 */
[----:B--2---:R-:W-:-:S04]  /*1a070*/  FFMA.FTZ R0, R109, R3, -R4 ;  /* 0x000000036d007223 */ /* 0x004fc80000010804 */
[C---:B------:R-:W-:Y:S01]  /*1a080*/  HMMA.16816.F32.BF16 R56, R8.reuse, R50, R44 ;  /* 0x000000320838723c */ /* 0x040fe2000004182c */
[----:B------:R2:W3:Y:S05]  /*1a090*/  MUFU.EX2 R26, R0 ;  /* 0x00000000001a7308 */ /* 0x0004ea0000000800 */
[C---:B----4-:R-:W-:Y:S06]  /*1a0a0*/  HMMA.16816.F32.BF16 R44, R8.reuse, R16, R40 ;  /* 0x00000010082c723c */ /* 0x050fec0000041828 */
[----:B------:R-:W-:Y:S01]  /*1a0b0*/  HMMA.16816.F32.BF16 R40, R8, R18, R32 ;  /* 0x000000120828723c */ /* 0x000fe20000041820 */
[----:B------:R-:W-:Y:S01]  /*1a0c0*/  LDSM.16.MT88.4 R16, [R183+0xb000] ;  /* 0x00b00000b710783b */ /* 0x000fe20000004200 */
[----:B--2---:R-:W-:-:S04]  /*1a0d0*/  FFMA.FTZ R0, R108, R3, -R4 ;  /* 0x000000036c007223 */ /* 0x004fc80000010804 */
[----:B------:R2:W-:Y:S01]  /*1a0e0*/  MUFU.EX2 R81, R0 ;  /* 0x0000000000517308 */ /* 0x0005e20000000800 */
[----:B-1----:R-:W-:Y:S01]  /*1a0f0*/  HMMA.16816.F32.BF16 R36, R8, R20, R60 ;  /* 0x000000140824723c */ /* 0x002fe2000004183c */
[----:B--2---:R-:W-:Y:S01]  /*1a100*/  FFMA.FTZ R0, R112, R3, -R6 ;  /* 0x0000000370007223 */ /* 0x004fe20000010806 */
[----:B---3--:R-:W-:-:S04]  /*1a110*/  MOV R112, R26 ;  /* 0x0000001a00707202 */ /* 0x008fc80000000f00 */
[----:B------:R-:W-:Y:S01]  /*1a120*/  HMMA.16816.F32.BF16 R32, R8, R22, R28 ;  /* 0x000000160820723c */ /* 0x000fe2000004181c */
[----:B------:R-:W1:Y:S01]  /*1a130*/  LDSM.16.MT88.4 R20, [R182+0xb000] ;  /* 0x00b00000b614783b */ /* 0x000e620000004200 */
[----:B------:R2:W-:Y:S03]  /*1a140*/  MUFU.EX2 R79, R0 ;  /* 0x00000000004f7308 */ /* 0x0005e60000000800 */
[----:B------:R-:W3:Y:S02]  /*1a150*/  LDSM.16.MT88.4 R28, [R185+0xb000] ;  /* 0x00b00000b91c783b */ /* 0x000ee40000004200 */
[----:B------:R-:W-:Y:S01]  /*1a160*/  F2FP.BF16.F32.PACK_AB R9, R112, R88 ;  /* 0x000000587009723e */ /* 0x000fe200000010ff */
[----:B--2---:R-:W-:-:S04]  /*1a170*/  FFMA.FTZ R0, R114, R3, -R6 ;  /* 0x0000000372007223 */ /* 0x004fc80000010806 */
        /* <DEDUP_REMOVED lines=8> */
[----:B------:R-:W2:Y:S02]  /*1a200*/  MUFU.EX2 R113, R0 ;  /* 0x0000000000717308 */ /* 0x000ea40000000800 */
[----:B--2---:R-:W-:Y:S01]  /*1a210*/  F2FP.BF16.F32.PACK_AB R11, R113, R81 ;  /* 0x00000051710b723e */ /* 0x004fe200000010ff */
[----:B------:R-:W-:-:S05]  /*1a220*/  FFMA.FTZ R0, R121, R3, -R4 ;  /* 0x0000000379007223 */ /* 0x000fca0000010804 */
[----:B------:R2:W4:Y:S01]  /*1a230*/  MUFU.EX2 R26, R0 ;  /* 0x00000000001a7308 */ /* 0x0005220000000800 */
[C---:B-1----:R-:W-:Y:S06]  /*1a240*/  HMMA.16816.F32.BF16 R72, R8.reuse, R20, R72 ;  /* 0x000000140848723c */ /* 0x042fec0000041848 */
[C---:B------:R-:W-:Y:S01]  /*1a250*/  HMMA.16816.F32.BF16 R60, R8.reuse, R22, R64 ;  /* 0x00000016083c723c */ /* 0x040fe20000041840 */
[----:B------:R-:W1:Y:S05]  /*1a260*/  LDSM.16.MT88.4 R20, [R184+0xb000] ;  /* 0x00b00000b814783b */ /* 0x000e6a0000004200 */
[----:B---3--:R-:W-:Y:S01]  /*1a270*/  HMMA.16816.F32.BF16 R48, R8, R28, R52 ;  /* 0x0000001c0830723c */ /* 0x008fe20000041834 */
[----:B--2---:R-:W-:Y:S01]  /*1a280*/  FFMA.FTZ R0, R120, R3, -R4 ;  /* 0x0000000378007223 */ /* 0x004fe20000010804 */
[----:B------:R-:W-:-:S04]  /*1a290*/  MOV R120, R27 ;  /* 0x0000001b00787202 */ /* 0x000fc80000000f00 */
[C---:B------:R-:W-:Y:S01]  /*1a2a0*/  HMMA.16816.F32.BF16 R52, R8.reuse, R30, R56 ;  /* 0x0000001e0834723c */ /* 0x040fe20000041838 */
[----:B------:R2:W3:Y:S01]  /*1a2b0*/  MUFU.EX2 R108, R0 ;  /* 0x00000000006c7308 */ /* 0x0004e20000000800 */
[----:B------:R-:W-:Y:S04]  /*1a2c0*/  LDSM.16.MT88.4 R28, [R185+0xb800] ;  /* 0x00b80000b91c783b */ /* 0x000fe80000004200 */
[C---:B------:R-:W-:Y:S06]  /*1a2d0*/  HMMA.16816.F32.BF16 R44, R8.reuse, R16, R44 ;  /* 0x00000010082c723c */ /* 0x040fec000004182c */
[----:B------:R-:W-:Y:S01]  /*1a2e0*/  HMMA.16816.F32.BF16 R40, R8, R18, R40 ;  /* 0x000000120828723c */ /* 0x000fe20000041828 */
[----:B------:R-:W-:Y:S01]  /*1a2f0*/  LDSM.16.MT88.4 R16, [R183+0xb800] ;  /* 0x00b80000b710783b */ /* 0x000fe20000004200 */
[----:B--2---:R-:W-:-:S04]  /*1a300*/  FFMA.FTZ R0, R118, R3, -R4 ;  /* 0x0000000376007223 */ /* 0x004fc80000010804 */
[----:B------:R2:W-:Y:S01]  /*1a310*/  MUFU.EX2 R109, R0 ;  /* 0x00000000006d7308 */ /* 0x0005e20000000800 */
[C---:B-1----:R-:W-:Y:S06]  /*1a320*/  HMMA.16816.F32.BF16 R36, R8.reuse, R20, R36 ;  /* 0x000000140824723c */ /* 0x042fec0000041824 */
[----:B------:R-:W-:Y:S01]  /*1a330*/  HMMA.16816.F32.BF16 R32, R8, R22, R32 ;  /* 0x000000160820723c */ /* 0x000fe20000041820 */
[----:B------:R-:W1:Y:S01]  /*1a340*/  LDSM.16.MT88.4 R20, [R182+0xb800] ;  /* 0x00b80000b614783b */ /* 0x000e620000004200 */
[----:B--2---:R-:W-:Y:S01]  /*1a350*/  FFMA.FTZ R0, R123, R3, -R6 ;  /* 0x000000037b007223 */ /* 0x004fe20000010806 */
[----:B----4-:R-:W-:-:S03]  /*1a360*/  MOV R123, R26 ;  /* 0x0000001a007b7202 */ /* 0x010fc60000000f00 */
[----:B------:R2:W-:Y:S01]  /*1a370*/  MUFU.EX2 R98, R0 ;  /* 0x0000000000627308 */ /* 0x0005e20000000800 */
[----:B---3--:R-:W-:Y:S01]  /*1a380*/  F2FP.BF16.F32.PACK_AB R9, R108, R123 ;  /* 0x0000007b6c09723e */ /* 0x008fe200000010ff */
        /* <DEDUP_REMOVED lines=17> */
[----:B--2---:R-:W-:-:S05]  /*1a4a0*/  FFMA.FTZ R0, R128, R3, -R4 ;  /* 0x0000000380007223 */ /* 0x004fca0000010804 */
        /* <DEDUP_REMOVED lines=11> */
[----:B--2---:R-:W-:-:S05]  /*1a560*/  FFMA.FTZ R0, R136, R3, -R6 ;  /* 0x0000000388007223 */ /* 0x004fca0000010806 */
[----:B---3--:R-:W-:Y:S01]  /*1a570*/  F2FP.BF16.F32.PACK_AB R9, R64, R26 ;  /* 0x0000001a4009723e */ /* 0x008fe200000010ff */
        /* <DEDUP_REMOVED lines=77> */
[----:B------:R-:W2:Y:S02]  /*1aa50*/  MUFU.EX2 R153, R0 ;  /* 0x0000000000997308 */ /* 0x000ea40000000800 */
[----:B--2---:R-:W-:Y:S01]  /*1aa60*/  F2FP.BF16.F32.PACK_AB R11, R153, R238 ;  /* 0x000000ee990b723e */ /* 0x004fe200000010ff */
[----:B------:R-:W-:Y:S01]  /*1aa70*/  FFMA.FTZ R0, R168, R3, -R4 ;  /* 0x00000003a8007223 */ /* 0x000fe20000010804 */
[----:B------:R-:W-:-:S04]  /*1aa80*/  MOV R168, R118 ;  /* 0x0000007600a87202 */ /* 0x000fc80000000f00 */
[----:B------:R2:W-:Y:S01]  /*1aa90*/  MUFU.EX2 R145, R0 ;  /* 0x0000000000917308 */ /* 0x0005e20000000800 */
[C---:B-1----:R-:W-:Y:S06]  /*1aaa0*/  HMMA.16816.F32.BF16 R72, R8.reuse, R20, R72 ;  /* 0x000000140848723c */ /* 0x042fec0000041848 */
[C---:B------:R-:W-:Y:S01]  /*1aab0*/  HMMA.16816.F32.BF16 R56, R8.reuse, R22, R56 ;  /* 0x000000160838723c */ /* 0x040fe20000041838 */
[----:B------:R-:W1:Y:S05]  /*1aac0*/  LDSM.16.MT88.4 R20, [R184+0xd000] ;  /* 0x00d00000b814783b */ /* 0x000e6a0000004200 */
[----:B------:R-:W-:Y:S01]  /*1aad0*/  HMMA.16816.F32.BF16 R44, R8, R16, R44 ;  /* 0x00000010082c723c */ /* 0x000fe2000004182c */
        /* <DEDUP_REMOVED lines=8> */
[----:B--2---:R-:W-:Y:S01]  /*1ab60*/  FFMA.FTZ R0, R166, R3, -R4 ;  /* 0x00000003a6007223 */ /* 0x004fe20000010804 */
[----:B------:R-:W-:-:S03]  /*1ab70*/  MOV R166, R121 ;  /* 0x0000007900a67202 */ /* 0x000fc60000000f00 */
[----:B------:R2:W-:Y:S01]  /*1ab80*/  MUFU.EX2 R147, R0 ;  /* 0x0000000000937308 */ /* 0x0005e20000000800 */
[C---:B-1----:R-:W-:Y:S06]  /*1ab90*/  HMMA.16816.F32.BF16 R36, R8.reuse, R20, R36 ;  /* 0x000000140824723c */ /* 0x042fec0000041824 */
[----:B------:R-:W-:Y:S01]  /*1aba0*/  HMMA.16816.F32.BF16 R32, R8, R22, R32 ;  /* 0x000000160820723c */ /* 0x000fe20000041820 */
[----:B------:R-:W1:Y:S01]  /*1abb0*/  LDSM.16.MT88.4 R20, [R182+0xd800] ;  /* 0x00d80000b614783b */ /* 0x000e620000004200 */
[----:B--2---:R-:W-:Y:S01]  /*1abc0*/  FFMA.FTZ R0, R171, R3, -R6 ;  /* 0x00000003ab007223 */ /* 0x004fe20000010806 */
[----:B------:R-:W-:-:S04]  /*1abd0*/  MOV R171, R111 ;  /* 0x0000006f00ab7202 */ /* 0x000fc80000000f00 */
[----:B---3--:R-:W-:Y:S01]  /*1abe0*/  F2FP.BF16.F32.PACK_AB R9, R146, R145 ;  /* 0x000000919209723e */ /* 0x008fe200000010ff */
[----:B------:R2:W-:Y:S02]  /*1abf0*/  MUFU.EX2 R144, R0 ;  /* 0x0000000000907308 */ /* 0x0005e40000000800 */
[----:B--2---:R-:W-:Y:S01]  /*1ac00*/  FFMA.FTZ R0, R170, R3, -R6 ;  /* 0x00000003aa007223 */ /* 0x004fe20000010806 */
[----:B------:R-:W-:-:S05]  /*1ac10*/  MOV R170, R115 ;  /* 0x0000007300aa7202 */ /* 0x000fca0000000f00 */
        /* <DEDUP_REMOVED lines=15> */
[----:B------:R2:W-:Y:S02]  /*1ad10*/  MUFU.EX2 R26, R0 ;  /* 0x00000000001a7308 */ /* 0x0005e40000000800 */
[C---:B-1----:R-:W-:Y:S06]  /*1ad20*/  HMMA.16816.F32.BF16 R72, R8.reuse, R20, R72 ;  /* 0x000000140848723c */ /* 0x042fec0000041848 */
[C---:B------:R-:W-:Y:S01]  /*1ad30*/  HMMA.16816.F32.BF16 R68, R8.reuse, R22, R56 ;  /* 0x000000160844723c */ /* 0x040fe20000041838 */
[----:B------:R-:W1:Y:S05]  /*1ad40*/  LDSM.16.MT88.4 R20, [R184+0xd800] ;  /* 0x00d80000b814783b */ /* 0x000e6a0000004200 */
[----:B------:R-:W-:Y:S01]  /*1ad50*/  HMMA.16816.F32.BF16 R60, R8, R16, R44 ;  /* 0x00000010083c723c */ /* 0x000fe2000004182c */
[----:B--2---:R-:W-:Y:S01]  /*1ad60*/  FFMA.FTZ R0, R174, R3, -R4 ;  /* 0x00000003ae007223 */ /* 0x004fe20000010804 */
[----:B------:R-:W-:-:S03]  /*1ad70*/  MOV R174, R120 ;  /* 0x0000007800ae7202 */ /* 0x000fc60000000f00 */
[----:B------:R2:W3:Y:S01]  /*1ad80*/  MUFU.EX2 R139, R0 ;  /* 0x00000000008b7308 */ /* 0x0004e20000000800 */
[C---:B------:R-:W-:Y:S01]  /*1ad90*/  HMMA.16816.F32.BF16 R56, R8.reuse, R18, R40 ;  /* 0x000000120838723c */ /* 0x040fe20000041828 */
[----:B------:R-:W4:Y:S05]  /*1ada0*/  LDSM.16.MT88.4 R16, [R185+0xe000] ;  /* 0x00e00000b910783b */ /* 0x000f2a0000004200 */
        /* <DEDUP_REMOVED lines=31> */
[C---:B----4-:R-:W-:Y:S06]  /*1afa0*/  HMMA.16816.F32.BF16 R44, R8.reuse, R16, R64 ;  /* 0x00000010082c723c */ /* 0x050fec0000041840 */
[C---:B------:R-:W-:Y:S01]  /*1afb0*/  HMMA.16816.F32.BF16 R52, R8.reuse, R18, R52 ;  /* 0x000000120834723c */ /* 0x040fe20000041834 */
[----:B------:R-:W3:Y:S05]  /*1afc0*/  LDSM.16.MT88.4 R16, [R184+0xe000] ;  /* 0x00e00000b810783b */ /* 0x000eea0000004200 */
[----:B-1----:R-:W-:Y:S01]  /*1afd0*/  HMMA.16816.F32.BF16 R40, R8, R20, R72 ;  /* 0x000000140828723c */ /* 0x002fe20000041848 */
[----:B--2---:R-:W-:Y:S01]  /*1afe0*/  FFMA.FTZ R0, R134, R3, -R4 ;  /* 0x0000000386007223 */ /* 0x004fe20000010804 */
[----:B------:R-:W-:-:S04]  /*1aff0*/  MOV R134, R117 ;  /* 0x0000007500867202 */ /* 0x000fc80000000f00 */
[C---:B------:R-:W-:Y:S01]  /*1b000*/  HMMA.16816.F32.BF16 R36, R8.reuse, R22, R68 ;  /* 0x000000160824723c */ /* 0x040fe20000041844 */
[----:B------:R1:W2:Y:S01]  /*1b010*/  MUFU.EX2 R127, R0 ;  /* 0x00000000007f7308 */ /* 0x0002a20000000800 */
[----:B------:R-:W4:Y:S04]  /*1b020*/  LDSM.16.MT88.4 R20, [R182+0xe800] ;  /* 0x00e80000b614783b */ /* 0x000f280000004200 */
[C---:B------:R-:W-:Y:S06]  /*1b030*/  HMMA.16816.F32.BF16 R72, R8.reuse, R30, R56 ;  /* 0x0000001e0848723c */ /* 0x040fec0000041838 */
[----:B------:R-:W-:Y:S01]  /*1b040*/  HMMA.16816.F32.BF16 R80, R8, R28, R60 ;  /* 0x0000001c0850723c */ /* 0x000fe2000004183c */
[-C--:B-1----:R-:W-:Y:S01]  /*1b050*/  FFMA.FTZ R0, R132, R3.reuse, -R4 ;  /* 0x0000000384007223 */ /* 0x082fe20000010804 */
[----:B------:R-:W-:Y:S01]  /*1b060*/  MOV R132, R12 ;  /* 0x0000000c00847202 */ /* 0x000fe20000000f00 */
[----:B------:R-:W-:-:S02]  /*1b070*/  FFMA.FTZ R12, R135, R3, -R6 ;  /* 0x00000003870c7223 */ /* 0x000fc40000010806 */
[----:B------:R1:W-:Y:S01]  /*1b080*/  MUFU.EX2 R129, R0 ;  /* 0x0000000000817308 */ /* 0x0003e20000000800 */
[C---:B---3--:R-:W-:Y:S01]  /*1b090*/  HMMA.16816.F32.BF16 R68, R8.reuse, R16, R48 ;  /* 0x000000100844723c */ /* 0x048fe20000041830 */
[----:B------:R-:W-:Y:S06]  /*1b0a0*/  LDSM.16.MT88.4 R48, [R183+0xf000] ;  /* 0x00f00000b730783b */ /* 0x000fec0000004200 */
[----:B------:R3:W-:Y:S01]  /*1b0b0*/  MUFU.EX2 R117, R12 ;  /* 0x0000000c00757308 */ /* 0x0007e20000000800 */
[----:B------:R-:W-:Y:S01]  /*1b0c0*/  HMMA.16816.F32.BF16 R56, R8, R18, R32 ;  /* 0x000000120838723c */ /* 0x000fe20000041820 */
[----:B------:R-:W5:Y:S01]  /*1b0d0*/  LDSM.16.MT88.4 R16, [R185+0xe800] ;  /* 0x00e80000b910783b */ /* 0x000f620000004200 */
[----:B-1----:R-:W-:-:S03]  /*1b0e0*/  FFMA.FTZ R0, R196, R3, -R6 ;  /* 0x00000003c4007223 */ /* 0x002fc60000010806 */
[----:B------:R-:W-:Y:S02]  /*1b0f0*/  LDSM.16.MT88.4 R32, [R185+0xf000] ;  /* 0x00f00000b920783b */ /* 0x000fe40000004200 */
[----:B--2---:R-:W-:Y:S01]  /*1b100*/  F2FP.BF16.F32.PACK_AB R9, R127, R124 ;  /* 0x0000007c7f09723e */ /* 0x004fe200000010ff */
[----:B------:R1:W-:Y:S01]  /*1b110*/  MUFU.EX2 R126, R0 ;  /* 0x00000000007e7308 */ /* 0x0003e20000000800 */
[----:B---3--:R-:W-:-:S04]  /*1b120*/  FADD.FTZ R12, R87, R86 ;  /* 0x00000056570c7221 */ /* 0x008fc80000010000 */
[----:B------:R-:W-:Y:S01]  /*1b130*/  FADD.FTZ R12, R132, R12 ;  /* 0x0000000c840c7221 */ /* 0x000fe20000010000 */
[----:B------:R-:W-:Y:S02]  /*1b140*/  MOV R132, R165 ;  /* 0x000000a500847202 */ /* 0x000fe40000000f00 */
[----:B------:R-:W-:Y:S01]  /*1b150*/  MOV R165, R99 ;  /* 0x0000006300a57202 */ /* 0x000fe20000000f00 */
[----:B------:R-:W-:Y:S01]  /*1b160*/  FADD.FTZ R12, R134, R12 ;  /* 0x0000000c860c7221 */ /* 0x000fe20000010000 */
[----:B------:R-:W-:Y:S02]  /*1b170*/  MOV R134, R161 ;  /* 0x000000a100867202 */ /* 0x000fe40000000f00 */
[----:B------:R-:W-:Y:S01]  /*1b180*/  MOV R161, R177 ;  /* 0x000000b100a17202 */ /* 0x000fe20000000f00 */
[----:B-1----:R-:W-:Y:S01]  /*1b190*/  FFMA.FTZ R0, R179, R3, -R6 ;  /* 0x00000003b3007223 */ /* 0x002fe20000010806 */
[----:B------:R-:W-:Y:S01]  /*1b1a0*/  MOV R177, R176 ;  /* 0x000000b000b17202 */ /* 0x000fe20000000f00 */
[----:B------:R-:W-:Y:S01]  /*1b1b0*/  FADD.FTZ R12, R163, R12 ;  /* 0x0000000ca30c7221 */ /* 0x000fe20000010000 */
[----:B------:R-:W-:Y:S01]  /*1b1c0*/  MOV R176, R160 ;  /* 0x000000a000b07202 */ /* 0x000fe20000000f00 */
[----:B------:R1:W2:Y:S01]  /*1b1d0*/  MUFU.EX2 R123, R0 ;  /* 0x00000000007b7308 */ /* 0x0002a20000000800 */
[----:B------:R-:W-:-:S02]  /*1b1e0*/  MOV R160, R174 ;  /* 0x000000ae00a07202 */ /* 0x000fc40000000f00 */
[----:B------:R-:W-:Y:S02]  /*1b1f0*/  MOV R174, R175 ;  /* 0x000000af00ae7202 */ /* 0x000fe40000000f00 */
[----:B------:R-:W-:Y:S02]  /*1b200*/  MOV R175, R98 ;  /* 0x0000006200af7202 */ /* 0x000fe40000000f00 */
[----:B------:R-:W-:Y:S01]  /*1b210*/  MOV R163, R97 ;  /* 0x0000006100a37202 */ /* 0x000fe20000000f00 */
[----:B-1----:R-:W-:Y:S01]  /*1b220*/  FFMA.FTZ R0, R148, R3, -R6 ;  /* 0x0000000394007223 */ /* 0x002fe20000010806 */
[----:B--2---:R-:W-:-:S03]  /*1b230*/  F2FP.BF16.F32.PACK_AB R8, R123, R126 ;  /* 0x0000007e7b08723e */ /* 0x004fc600000010ff */
        /* <DEDUP_REMOVED lines=9> */
[C---:B----4-:R-:W-:Y:S06]  /*1b2d0*/  HMMA.16816.F32.BF16 R64, R8.reuse, R20, R40 ;  /* 0x000000140840723c */ /* 0x050fec0000041828 */
[C---:B------:R-:W-:Y:S01]  /*1b2e0*/  HMMA.16816.F32.BF16 R60, R8.reuse, R22, R36 ;  /* 0x00000016083c723c */ /* 0x040fe20000041824 */
[----:B------:R-:W2:Y:S04]  /*1b2f0*/  LDSM.16.MT88.4 R20, [R183+0xe800] ;  /* 0x00e80000b714783b */ /* 0x000ea80000004200 */
[----:B------:R-:W-:Y:S01]  /*1b300*/  LDSM.16.MT88.4 R36, [R182+0xf000] ;  /* 0x00f00000b624783b */ /* 0x000fe20000004200 */
[----:B-----5:R-:W-:Y:S01]  /*1b310*/  HMMA.16816.F32.BF16 R44, R8, R16, R44 ;  /* 0x00000010082c723c */ /* 0x020fe2000004182c */
[----:B-1----:R-:W-:-:S04]  /*1b320*/  FFMA.FTZ R0, R105, R3, -R4 ;  /* 0x0000000369007223 */ /* 0x002fc80000010804 */
[----:B------:R1:W3:Y:S01]  /*1b330*/  MUFU.EX2 R121, R0 ;  /* 0x0000000000797308 */ /* 0x0002e20000000800 */
[----:B------:R-:W-:Y:S01]  /*1b340*/  HMMA.16816.F32.BF16 R40, R8, R18, R52 ;  /* 0x000000120828723c */ /* 0x000fe20000041834 */
[----:B------:R-:W4:Y:S01]  /*1b350*/  LDSM.16.MT88.4 R16, [R184+0xe800] ;  /* 0x00e80000b810783b */ /* 0x000f220000004200 */
[----:B-1----:R-:W-:-:S05]  /*1b360*/  FFMA.FTZ R0, R104, R3, -R4 ;  /* 0x0000000368007223 */ /* 0x002fca0000010804 */
[----:B------:R1:W-:Y:S01]  /*1b370*/  MUFU.EX2 R120, R0 ;  /* 0x0000000000787308 */ /* 0x0003e20000000800 */
[C---:B--2---:R-:W-:Y:S06]  /*1b380*/  HMMA.16816.F32.BF16 R28, R8.reuse, R20, R80 ;  /* 0x00000014081c723c */ /* 0x044fec0000041850 */
[----:B------:R-:W-:Y:S01]  /*1b390*/  HMMA.16816.F32.BF16 R20, R8, R22, R72 ;  /* 0x000000160814723c */ /* 0x000fe20000041848 */
[----:B-1----:R-:W-:-:S04]  /*1b3a0*/  FFMA.FTZ R0, R151, R3, -R6 ;  /* 0x0000000397007223 */ /* 0x002fc80000010806 */
[----:B------:R1:W-:Y:S01]  /*1b3b0*/  MUFU.EX2 R118, R0 ;  /* 0x0000000000767308 */ /* 0x0003e20000000800 */
[C---:B----4-:R-:W-:Y:S06]  /*1b3c0*/  HMMA.16816.F32.BF16 R52, R8.reuse, R16, R68 ;  /* 0x000000100834723c */ /* 0x050fec0000041844 */
[----:B------:R-:W-:Y:S01]  /*1b3d0*/  HMMA.16816.F32.BF16 R56, R8, R18, R56 ;  /* 0x000000120838723c */ /* 0x000fe20000041838 */
[----:B------:R-:W2:Y:S06]  /*1b3e0*/  LDSM.16.MT88.4 R16, [R184+0xf000] ;  /* 0x00f00000b810783b */ /* 0x000eac0000004200 */
[----:B---3--:R-:W-:Y:S01]  /*1b3f0*/  F2FP.BF16.F32.PACK_AB R9, R121, R115 ;  /* 0x000000737909723e */ /* 0x008fe200000010ff */
[----:B-1----:R-:W-:-:S04]  /*1b400*/  FFMA.FTZ R0, R107, R3, -R6 ;  /* 0x000000036b007223 */ /* 0x002fc80000010806 */
[----:B------:R1:W3:Y:S02]  /*1b410*/  MUFU.EX2 R114, R0 ;  /* 0x0000000000727308 */ /* 0x0002e40000000800 */
[----:B-1----:R-:W-:Y:S01]  /*1b420*/  FFMA.FTZ R0, R133, R3, -R6 ;  /* 0x0000000385007223 */ /* 0x002fe20000010806 */
[----:B---3--:R-:W-:-:S05]  /*1b430*/  F2FP.BF16.F32.PACK_AB R8, R114, R118 ;  /* 0x000000767208723e */ /* 0x008fca00000010ff */
[----:B------:R1:W3:Y:S02]  /*1b440*/  MUFU.EX2 R113, R0 ;  /* 0x0000000000717308 */ /* 0x0002e40000000800 */
[----:B-1----:R-:W-:Y:S01]  /*1b450*/  FFMA.FTZ R0, R92, R3, -R4 ;  /* 0x000000035c007223 */ /* 0x002fe20000010804 */
[----:B---3--:R-:W-:-:S05]  /*1b460*/  F2FP.BF16.F32.PACK_AB R10, R117, R113 ;  /* 0x00000071750a723e */ /* 0x008fca00000010ff */
[----:B------:R1:W3:Y:S02]  /*1b470*/  MUFU.EX2 R112, R0 ;  /* 0x0000000000707308 */ /* 0x0002e40000000800 */
[----:B-1----:R-:W-:Y:S01]  /*1b480*/  FFMA.FTZ R0, R94, R3, -R4 ;  /* 0x000000035e007223 */ /* 0x002fe20000010804 */
[----:B---3--:R-:W-:-:S05]  /*1b490*/  F2FP.BF16.F32.PACK_AB R11, R112, R120 ;  /* 0x00000078700b723e */ /* 0x008fca00000010ff */
[----:B------:R1:W-:Y:S02]  /*1b4a0*/  MUFU.EX2 R108, R0 ;  /* 0x00000000006c7308 */ /* 0x0003e40000000800 */
[C---:B------:R-:W-:Y:S01]  /*1b4b0*/  HMMA.16816.F32.BF16 R72, R8.reuse, R48, R28 ;  /* 0x000000300848723c */ /* 0x040fe2000004181c */
[----:B------:R-:W3:Y:S05]  /*1b4c0*/  LDSM.16.MT88.4 R28, [R182+0xf800] ;  /* 0x00f80000b61c783b */ /* 0x000eea0000004200 */
[C---:B------:R-:W-:Y:S01]  /*1b4d0*/  HMMA.16816.F32.BF16 R80, R8.reuse, R50, R20 ;  /* 0x000000320850723c */ /* 0x040fe20000041814 */
[----:B------:R-:W4:Y:S05]  /*1b4e0*/  LDSM.16.MT88.4 R20, [R185+0xf800] ;  /* 0x00f80000b914783b */ /* 0x000f2a0000004200 */
[----:B------:R-:W-:Y:S01]  /*1b4f0*/  HMMA.16816.F32.BF16 R64, R8, R36, R64 ;  /* 0x000000240840723c */ /* 0x000fe20000041840 */
[----:B-1----:R-:W-:-:S04]  /*1b500*/  FFMA.FTZ R0, R100, R3, -R4 ;  /* 0x0000000364007223 */ /* 0x002fc80000010804 */
[----:B------:R1:W5:Y:S01]  /*1b510*/  MUFU.EX2 R109, R0 ;  /* 0x00000000006d7308 */ /* 0x0003620000000800 */
[C---:B------:R-:W-:Y:S06]  /*1b520*/  HMMA.16816.F32.BF16 R36, R8.reuse, R38, R60 ;  /* 0x000000260824723c */ /* 0x040fec000004183c */
[C---:B--2---:R-:W-:Y:S06]  /*1b530*/  HMMA.16816.F32.BF16 R56, R8.reuse, R18, R56 ;  /* 0x000000120838723c */ /* 0x044fec0000041838 */
[----:B------:R-:W-:Y:S01]  /*1b540*/  HMMA.16816.F32.BF16 R68, R8, R32, R44 ;  /* 0x000000200844723c */ /* 0x000fe2000004182c */
[----:B-1----:R-:W-:-:S05]  /*1b550*/  FFMA.FTZ R0, R85, R3, -R4 ;  /* 0x0000000355007223 */ /* 0x002fca0000010804 */
[C---:B------:R-:W-:Y:S01]  /*1b560*/  HMMA.16816.F32.BF16 R60, R8.reuse, R34, R40 ;  /* 0x00000022083c723c */ /* 0x040fe20000041828 */
[----:B------:R-:W-:Y:S01]  /*1b570*/  LDSM.16.MT88.4 R32, [R184+0xf800] ;  /* 0x00f80000b820783b */ /* 0x000fe20000004200 */
[----:B------:R1:W-:Y:S02]  /*1b580*/  MUFU.EX2 R110, R0 ;  /* 0x00000000006e7308 */ /* 0x0003e40000000800 */
[-C--:B-1----:R-:W-:Y:S02]  /*1b590*/  FFMA.FTZ R0, R84, R3.reuse, -R4 ;  /* 0x0000000354007223 */ /* 0x082fe40000010804 */
[----:B------:R-:W-:Y:S01]  /*1b5a0*/  HMMA.16816.F32.BF16 R84, R8, R16, R52 ;  /* 0x000000100854723c */ /* 0x000fe20000041834 */
[----:B------:R-:W1:Y:S03]  /*1b5b0*/  LDSM.16.MT88.4 R16, [R183+0xf800] ;  /* 0x00f80000b710783b */ /* 0x000e660000004200 */
[----:B------:R2:W3:Y:S01]  /*1b5c0*/  MUFU.EX2 R111, R0 ;  /* 0x00000000006f7308 */ /* 0x0004e20000000800 */
[----:B------:R-:W-:Y:S02]  /*1b5d0*/  LDSM.16.MT88.4 R52, [R183+0x10000] ;  /* 0x01000000b734783b */ /* 0x000fe40000004200 */
[----:B-----5:R-:W-:Y:S01]  /*1b5e0*/  F2FP.BF16.F32.PACK_AB R9, R109, R108 ;  /* 0x0000006c6d09723e */ /* 0x020fe200000010ff */
[----:B--2---:R-:W-:Y:S01]  /*1b5f0*/  FFMA.FTZ R0, R102, R3, -R6 ;  /* 0x0000000366007223 */ /* 0x004fe20000010806 */
[----:B---3--:R-:W-:-:S03]  /*1b600*/  F2FP.BF16.F32.PACK_AB R11, R111, R110 ;  /* 0x0000006e6f0b723e */ /* 0x008fc600000010ff */
        /* <DEDUP_REMOVED lines=14> */
[----:B----4-:R-:W-:Y:S01]  /*1b6f0*/  HMMA.16816.F32.BF16 R40, R8, R20, R68 ;  /* 0x000000140828723c */ /* 0x010fe20000041844 */
[----:B--2---:R-:W-:-:S04]  /*1b700*/  FFMA.FTZ R0, R93, R3, -R4 ;  /* 0x000000035d007223 */ /* 0x004fc80000010804 */
[----:B------:R2:W4:Y:S01]  /*1b710*/  MUFU.EX2 R101, R0 ;  /* 0x0000000000657308 */ /* 0x0005220000000800 */
[C---:B------:R-:W-:Y:S01]  /*1b720*/  HMMA.16816.F32.BF16 R48, R8.reuse, R22, R60 ;  /* 0x000000160830723c */ /* 0x040fe2000004183c */
[----:B------:R-:W5:Y:S04]  /*1b730*/  LDSM.16.MT88.4 R20, [R185+0x10000] ;  /* 0x01000000b914783b */ /* 0x000f680000004200 */
[----:B------:R-:W5:Y:S01]  /*1b740*/  LDSM.16.MT88.4 R60, [R184+0x10000] ;  /* 0x01000000b83c783b */ /* 0x000f620000004200 */
[C---:B-1----:R-:W-:Y:S06]  /*1b750*/  HMMA.16816.F32.BF16 R68, R8.reuse, R16, R72 ;  /* 0x000000100844723c */ /* 0x042fec0000041848 */
[----:B------:R-:W-:Y:S01]  /*1b760*/  HMMA.16816.F32.BF16 R64, R8, R18, R80 ;  /* 0x000000120840723c */ /* 0x000fe20000041850 */
[----:B--2---:R-:W-:Y:S01]  /*1b770*/  FFMA.FTZ R0, R199, R3, -R4 ;  /* 0x00000003c7007223 */ /* 0x004fe20000010804 */
[----:B----4-:R-:W-:-:S04]  /*1b780*/  F2FP.BF16.F32.PACK_AB R17, R101, R103 ;  /* 0x000000676511723e */ /* 0x010fc800000010ff */
[----:B------:R-:W-:Y:S01]  /*1b790*/  HMMA.16816.F32.BF16 R84, R8, R32, R84 ;  /* 0x000000200854723c */ /* 0x000fe20000041854 */
[----:B------:R1:W-:Y:S02]  /*1b7a0*/  MUFU.EX2 R102, R0 ;  /* 0x0000000000667308 */ /* 0x0003e40000000800 */
        /* <DEDUP_REMOVED lines=12> */
[----:B-1----:R-:W-:Y:S01]  /*1b870*/  FADD.FTZ R0, R132, R12 ;  /* 0x0000000c84007221 */ /* 0x002fe20000010000 */
[----:B------:R-:W-:-:S03]  /*1b880*/  FFMA.FTZ R12, R202, R3, -R6 ;  /* 0x00000003ca0c7223 */ /* 0x000fc60000010806 */
[----:B------:R-:W-:Y:S02]  /*1b890*/  FADD.FTZ R0, R134, R0 ;  /* 0x0000000086007221 */ /* 0x000fe40000010000 */
[----:B------:R1:W2:Y:S02]  /*1b8a0*/  MUFU.EX2 R94, R12 ;  /* 0x0000000c005e7308 */ /* 0x0002a40000000800 */
[----:B-1----:R-:W-:Y:S01]  /*1b8b0*/  FADD.FTZ R12, R96, R13 ;  /* 0x0000000d600c7221 */ /* 0x002fe20000010000 */
[----:B------:R-:W-:-:S05]  /*1b8c0*/  FADD.FTZ R13, R90, R0 ;  /* 0x000000005a0d7221 */ /* 0x000fca0000010000 */
[----:B------:R1:W4:Y:S01]  /*1b8d0*/  MUFU.EX2 R96, R15 ;  /* 0x0000000f00607308 */ /* 0x0003220000000800 */
[----:B--2---:R-:W-:Y:S01]  /*1b8e0*/  F2FP.BF16.F32.PACK_AB R18, R94, R97 ;  /* 0x000000615e12723e */ /* 0x004fe200000010ff */
[----:B------:R-:W-:Y:S01]  /*1b8f0*/  FADD.FTZ R12, R91, R12 ;  /* 0x0000000c5b0c7221 */ /* 0x000fe20000010000 */
[----:B------:R-:W-:Y:S02]  /*1b900*/  FADD.FTZ R13, R88, R13 ;  /* 0x0000000d580d7221 */ /* 0x000fe40000010000 */
[----:B------:R-:W-:Y:S01]  /*1b910*/  HMMA.16816.F32.BF16 R88, R8, R34, R56 ;  /* 0x000000220858723c */ /* 0x000fe20000041838 */
[----:B------:R-:W-:Y:S01]  /*1b920*/  FADD.FTZ R0, R163, R12 ;  /* 0x0000000ca3007221 */ /* 0x000fe20000010000 */
[----:B------:R-:W-:-:S04]  /*1b930*/  FFMA.FTZ R12, R205, R3, -R4 ;  /* 0x00000003cd0c7223 */ /* 0x000fc80000010804 */
[C---:B---3--:R-:W-:Y:S01]  /*1b940*/  HMMA.16816.F32.BF16 R80, R16.reuse, R28, R44 ;  /* 0x0000001c1050723c */ /* 0x048fe2000004182c */
[----:B------:R2:W-:Y:S01]  /*1b950*/  MUFU.EX2 R93, R12 ;  /* 0x0000000c005d7308 */ /* 0x0005e20000000800 */
[-C--:B------:R-:W-:Y:S01]  /*1b960*/  FFMA.FTZ R9, R210, R3.reuse, -R4 ;  /* 0x00000003d2097223 */ /* 0x080fe20000010804 */
[----:B-1----:R-:W-:Y:S01]  /*1b970*/  FADD.FTZ R15, R79, R0 ;  /* 0x000000004f0f7221 */ /* 0x002fe20000010000 */
[----:B------:R-:W-:Y:S02]  /*1b980*/  FFMA.FTZ R0, R208, R3, -R6 ;  /* 0x00000003d0007223 */ /* 0x000fe40000010806 */
[----:B------:R-:W-:Y:S03]  /*1b990*/  HMMA.16816.F32.BF16 R44, R16, R52, R68 ;  /* 0x00000034102c723c */ /* 0x000fe60000041844 */
[----:B------:R4:W1:Y:S01]  /*1b9a0*/  MUFU.EX2 R70, R9 ;  /* 0x0000000900467308 */ /* 0x0008620000000800 */
[----:B------:R-:W-:-:S04]  /*1b9b0*/  FADD.FTZ R8, R162, R15 ;  /* 0x0000000fa2087221 */ /* 0x000fc80000010000 */
[----:B------:R-:W-:Y:S01]  /*1b9c0*/  FADD.FTZ R8, R177, R8 ;  /* 0x00000008b1087221 */ /* 0x000fe20000010000 */
[C---:B-----5:R-:W-:Y:S01]  /*1b9d0*/  HMMA.16816.F32.BF16 R32, R16.reuse, R20, R40 ;  /* 0x000000141020723c */ /* 0x060fe20000041828 */
[----:B------:R-:W3:Y:S01]  /*1b9e0*/  LDSM.16.MT88.4 R40, [R183+0x10800] ;  /* 0x01080000b728783b */ /* 0x000ee20000004200 */
[----:B------:R5:W-:Y:S01]  /*1b9f0*/  MUFU.EX2 R92, R0 ;  /* 0x00000000005c7308 */ /* 0x000be20000000800 */
[----:B------:R-:W-:Y:S01]  /*1ba00*/  FADD.FTZ R8, R160, R8 ;  /* 0x00000008a0087221 */ /* 0x000fe20000010000 */
[----:B--2---:R-:W-:Y:S02]  /*1ba10*/  FFMA.FTZ R12, R218, R3, -R4 ;  /* 0x00000003da0c7223 */ /* 0x004fe40000010804 */
[----:B------:R-:W-:Y:S01]  /*1ba20*/  HMMA.16816.F32.BF16 R52, R16, R54, R64 ;  /* 0x000000361034723c */ /* 0x000fe20000041840 */
[----:B------:R-:W-:-:S03]  /*1ba30*/  FADD.FTZ R15, R175, R8 ;  /* 0x00000008af0f7221 */ /* 0x000fc60000010000 */
[----:B------:R2:W-:Y:S01]  /*1ba40*/  MUFU.EX2 R68, R12 ;  /* 0x0000000c00447308 */ /* 0x0005e20000000800 */
[----:B----4-:R-:W-:Y:S01]  /*1ba50*/  F2FP.BF16.F32.PACK_AB R9, R96, R99 ;  /* 0x000000636009723e */ /* 0x010fe200000010ff */
[C---:B------:R-:W-:Y:S01]  /*1ba60*/  HMMA.16816.F32.BF16 R72, R16.reuse, R30, R36 ;  /* 0x0000001e1048723c */ /* 0x040fe20000041824 */
[----:B-1----:R-:W-:Y:S01]  /*1ba70*/  F2FP.BF16.F32.PACK_AB R11, R70, R93 ;  /* 0x0000005d460b723e */ /* 0x002fe200000010ff */
[----:B------:R-:W-:Y:S04]  /*1ba80*/  LDSM.16.MT88.4 R28, [R182+0x10800] ;  /* 0x01080000b61c783b */ /* 0x000fe80000004200 */
[C---:B------:R-:W-:Y:S01]  /*1ba90*/  HMMA.16816.F32.BF16 R36, R16.reuse, R22, R48 ;  /* 0x000000161024723c */ /* 0x040fe20000041830 */
[-C--:B-----5:R-:W-:Y:S01]  /*1baa0*/  FFMA.FTZ R0, R207, R3.reuse, -R6 ;  /* 0x00000003cf007223 */ /* 0x0a0fe20000010806 */
[----:B------:R-:W1:Y:S03]  /*1bab0*/  LDSM.16.MT88.4 R20, [R185+0x10800] ;  /* 0x01080000b914783b */ /* 0x000e660000004200 */
[----:B------:R4:W5:Y:S01]  /*1bac0*/  MUFU.EX2 R79, R0 ;  /* 0x00000000004f7308 */ /* 0x0009620000000800 */
[----:B------:R-:W1:Y:S01]  /*1bad0*/  LDSM.16.MT88.4 R48, [R184+0x10800] ;  /* 0x01080000b830783b */ /* 0x000e620000004200 */
[----:B------:R-:W-:Y:S01]  /*1bae0*/  HMMA.16816.F32.BF16 R56, R16, R60, R84 ;  /* 0x0000003c1038723c */ /* 0x000fe20000041854 */
[----:B--2---:R-:W-:-:S05]  /*1baf0*/  FFMA.FTZ R12, R219, R3, -R4 ;  /* 0x00000003db0c7223 */ /* 0x004fca0000010804 */
[----:B------:R2:W-:Y:S01]  /*1bb00*/  MUFU.EX2 R67, R12 ;  /* 0x0000000c00437308 */ /* 0x0005e20000000800 */
[----:B------:R-:W-:Y:S01]  /*1bb10*/  HMMA.16816.F32.BF16 R60, R16, R62, R88 ;  /* 0x0000003e103c723c */ /* 0x000fe20000041858 */
[----:B------:R-:W1:Y:S01]  /*1bb20*/  LDSM.16.MT88.4 R16, [R185+0x11000] ;  /* 0x01100000b910783b */ /* 0x000e620000004200 */
[----:B----4-:R-:W-:Y:S01]  /*1bb30*/  FFMA.FTZ R0, R209, R3, -R6 ;  /* 0x00000003d1007223 */ /* 0x010fe20000010806 */
[----:B-----5:R-:W-:-:S04]  /*1bb40*/  F2FP.BF16.F32.PACK_AB R8, R79, R92 ;  /* 0x0000005c4f08723e */ /* 0x020fc800000010ff */
[----:B------:R4:W-:Y:S01]  /*1bb50*/  MUFU.EX2 R78, R0 ;  /* 0x00000000004e7308 */ /* 0x0009e20000000800 */
[----:B--2---:R-:W-:-:S07]  /*1bb60*/  FFMA.FTZ R12, R222, R3, -R6 ;  /* 0x00000003de0c7223 */ /* 0x004fce0000010806 */
[----:B------:R2:W-:Y:S01]  /*1bb70*/  MUFU.EX2 R66, R12 ;  /* 0x0000000c00427308 */ /* 0x0005e20000000800 */
[----:B----4-:R-:W-:-:S07]  /*1bb80*/  FFMA.FTZ R0, R211, R3, -R6 ;  /* 0x00000003d3007223 */ /* 0x010fce0000010806 */
[----:B------:R4:W5:Y:S01]  /*1bb90*/  MUFU.EX2 R77, R0 ;  /* 0x00000000004d7308 */ /* 0x0009620000000800 */
[----:B--2---:R-:W-:-:S07]  /*1bba0*/  FFMA.FTZ R12, R224, R3, -R6 ;  /* 0x00000003e00c7223 */ /* 0x004fce0000010806 */
[----:B------:R2:W1:Y:S01]  /*1bbb0*/  MUFU.EX2 R65, R12 ;  /* 0x0000000c00417308 */ /* 0x0004620000000800 */
[----:B----4-:R-:W-:Y:S01]  /*1bbc0*/  FADD.FTZ R0, R161, R13 ;  /* 0x0000000da1007221 */ /* 0x010fe20000010000 */
[----:B-----5:R-:W-:-:S03]  /*1bbd0*/  F2FP.BF16.F32.PACK_AB R10, R77, R78 ;  /* 0x0000004e4d0a723e */ /* 0x020fc600000010ff */
[----:B------:R-:W-:-:S04]  /*1bbe0*/  FADD.FTZ R0, R178, R0 ;  /* 0x00000000b2007221 */ /* 0x000fc80000010000 */
[----:B------:R-:W-:Y:S01]  /*1bbf0*/  FADD.FTZ R0, R176, R0 ;  /* 0x00000000b0007221 */ /* 0x000fe20000010000 */
[-C--:B--2---:R-:W-:Y:S01]  /*1bc00*/  FFMA.FTZ R12, R225, R3.reuse, -R6 ;  /* 0x00000003e10c7223 */ /* 0x084fe20000010806 */
[C---:B---3--:R-:W-:Y:S02]  /*1bc10*/  HMMA.16816.F32.BF16 R52, R8.reuse, R42, R52 ;  /* 0x0000002a0834723c */ /* 0x048fe40000041834 */
[----:B------:R-:W-:Y:S01]  /*1bc20*/  FADD.FTZ R13, R174, R0 ;  /* 0x00000000ae0d7221 */ /* 0x000fe20000010000 */
[-C--:B------:R-:W-:Y:S01]  /*1bc30*/  FFMA.FTZ R0, R213, R3.reuse, -R4 ;  /* 0x00000003d5007223 */ /* 0x080fe20000010804 */
[----:B------:R2:W-:Y:S02]  /*1bc40*/  MUFU.EX2 R64, R12 ;  /* 0x0000000c00407308 */ /* 0x0005e40000000800 */
[C---:B------:R-:W-:Y:S06]  /*1bc50*/  HMMA.16816.F32.BF16 R44, R8.reuse, R40, R44 ;  /* 0x00000028082c723c */ /* 0x040fec000004182c */
[----:B------:R3:W4:Y:S01]  /*1bc60*/  MUFU.EX2 R69, R0 ;  /* 0x0000000000457308 */ /* 0x0007220000000800 */
[C---:B-1----:R-:W-:Y:S01]  /*1bc70*/  HMMA.16816.F32.BF16 R132, R8.reuse, R20, R32 ;  /* 0x000000140884723c */ /* 0x042fe20000041820 */
[----:B------:R-:W-:Y:S05]  /*1bc80*/  LDSM.16.MT88.4 R32, [R183+0x11000] ;  /* 0x01100000b720783b */ /* 0x000fea0000004200 */
[----:B------:R-:W-:Y:S01]  /*1bc90*/  HMMA.16816.F32.BF16 R56, R8, R48, R56 ;  /* 0x000000300838723c */ /* 0x000fe20000041838 */
[----:B--2---:R-:W-:-:S04]  /*1bca0*/  FFMA.FTZ R12, R226, R3, -R6 ;  /* 0x00000003e20c7223 */ /* 0x004fc80000010806 */
[----:B------:R1:W2:Y:S01]  /*1bcb0*/  MUFU.EX2 R43, R12 ;  /* 0x0000000c002b7308 */ /* 0x0002a20000000800 */
[----:B------:R-:W-:Y:S01]  /*1bcc0*/  HMMA.16816.F32.BF16 R80, R8, R28, R80 ;  /* 0x0000001c0850723c */ /* 0x000fe20000041850 */
[----:B---3--:R-:W-:Y:S01]  /*1bcd0*/  FADD.FTZ R0, R169, R13 ;  /* 0x0000000da9007221 */ /* 0x008fe20000010000 */
[----:B------:R-:W-:Y:S01]  /*1bce0*/  FADD.FTZ R13, R172, R15 ;  /* 0x0000000fac0d7221 */ /* 0x000fe20000010000 */
[----:B------:R-:W-:-:S03]  /*1bcf0*/  FFMA.FTZ R15, R229, R3, -R4 ;  /* 0x00000003e50f7223 */ /* 0x000fc60000010804 */
[C---:B------:R-:W-:Y:S01]  /*1bd00*/  HMMA.16816.F32.BF16 R72, R8.reuse, R30, R72 ;  /* 0x0000001e0848723c */ /* 0x040fe20000041848 */
[----:B------:R-:W-:Y:S01]  /*1bd10*/  FADD.FTZ R0, R173, R0 ;  /* 0x00000000ad007221 */ /* 0x000fe20000010000 */
[----:B------:R-:W-:Y:S01]  /*1bd20*/  FADD.FTZ R13, R170, R13 ;  /* 0x0000000daa0d7221 */ /* 0x000fe20000010000 */
[----:B------:R-:W-:Y:S01]  /*1bd30*/  MUFU.EX2 R40, R15 ;  /* 0x0000000f00287308 */ /* 0x000fe20000000800 */
[----:B------:R-:W-:Y:S01]  /*1bd40*/  LDSM.16.MT88.4 R28, [R184+0x11000] ;  /* 0x01100000b81c783b */ /* 0x000fe20000004200 */
[----:B------:R-:W-:Y:S01]  /*1bd50*/  FADD.FTZ R0, R171, R0 ;  /* 0x00000000ab007221 */ /* 0x000fe20000010000 */
[----:B------:R-:W-:Y:S01]  /*1bd60*/  FADD.FTZ R13, R166, R13 ;  /* 0x0000000da60d7221 */ /* 0x000fe20000010000 */
[----:B------:R-:W-:Y:S01]  /*1bd70*/  HMMA.16816.F32.BF16 R36, R8, R22, R36 ;  /* 0x000000160824723c */ /* 0x000fe20000041824 */
[----:B------:R-:W3:Y:S01]  /*1bd80*/  LDSM.16.MT88.4 R20, [R182+0x11000] ;  /* 0x01100000b614783b */ /* 0x000ee20000004200 */
[----:B------:R-:W-:Y:S01]  /*1bd90*/  FADD.FTZ R0, R167, R0 ;  /* 0x00000000a7007221 */ /* 0x000fe20000010000 */
[----:B------:R-:W-:Y:S01]  /*1bda0*/  FADD.FTZ R13, R168, R13 ;  /* 0x0000000da80d7221 */ /* 0x000fe20000010000 */
[----:B-1----:R-:W-:-:S02]  /*1bdb0*/  FFMA.FTZ R12, R227, R3, -R4 ;  /* 0x00000003e30c7223 */ /* 0x002fc40000010804 */
[----:B------:R-:W-:Y:S01]  /*1bdc0*/  FADD.FTZ R0, R154, R0 ;  /* 0x000000009a007221 */ /* 0x000fe20000010000 */
[----:B------:R-:W-:Y:S01]  /*1bdd0*/  FADD.FTZ R13, R156, R13 ;  /* 0x0000000d9c0d7221 */ /* 0x000fe20000010000 */
[----:B------:R-:W1:Y:S01]  /*1bde0*/  MUFU.EX2 R42, R12 ;  /* 0x0000000c002a7308 */ /* 0x000e620000000800 */
[----:B------:R-:W-:Y:S01]  /*1bdf0*/  HMMA.16816.F32.BF16 R48, R8, R50, R60 ;  /* 0x000000320830723c */ /* 0x000fe2000004183c */
[----:B------:R-:W-:Y:S01]  /*1be00*/  FADD.FTZ R0, R165, R0 ;  /* 0x00000000a5007221 */ /* 0x000fe20000010000 */
[----:B------:R-:W-:-:S03]  /*1be10*/  FADD.FTZ R13, R251, R13 ;  /* 0x0000000dfb0d7221 */ /* 0x000fc60000010000 */
        /* <DEDUP_REMOVED lines=8> */
[----:B--2---:R-:W-:-:S02]  /*1bea0*/  F2FP.BF16.F32.PACK_AB R10, R43, R64 ;  /* 0x000000402b0a723e */ /* 0x004fc400000010ff */
[----:B------:R-:W-:Y:S01]  /*1beb0*/  FADD.FTZ R0, R247, R0 ;  /* 0x00000000f7007221 */ /* 0x000fe20000010000 */
[----:B------:R-:W-:Y:S01]  /*1bec0*/  FADD.FTZ R13, R241, R13 ;  /* 0x0000000df10d7221 */ /* 0x000fe20000010000 */
[----:B-1----:R-:W-:Y:S02]  /*1bed0*/  F2FP.BF16.F32.PACK_AB R11, R42, R67 ;  /* 0x000000432a0b723e */ /* 0x002fe400000010ff */
[----:B------:R-:W-:Y:S01]  /*1bee0*/  FADD.FTZ R0, R240, R0 ;  /* 0x00000000f0007221 */ /* 0x000fe20000010000 */
[----:B------:R-:W-:-:S03]  /*1bef0*/  FADD.FTZ R13, R242, R13 ;  /* 0x0000000df20d7221 */ /* 0x000fc60000010000 */
[----:B------:R-:W-:Y:S01]  /*1bf00*/  FADD.FTZ R0, R237, R0 ;  /* 0x00000000ed007221 */ /* 0x000fe20000010000 */
[----:B------:R-:W-:Y:S01]  /*1bf10*/  FADD.FTZ R13, R236, R13 ;  /* 0x0000000dec0d7221 */ /* 0x000fe20000010000 */
[C---:B------:R-:W-:Y:S02]  /*1bf20*/  HMMA.16816.F32.BF16 R132, R8.reuse, R16, R132 ;  /* 0x000000100884723c */ /* 0x040fe40000041884 */
[----:B------:R-:W-:Y:S01]  /*1bf30*/  FADD.FTZ R0, R239, R0 ;  /* 0x00000000ef007221 */ /* 0x000fe20000010000 */
[----:B------:R-:W-:Y:S02]  /*1bf40*/  FADD.FTZ R13, R164, R13 ;  /* 0x0000000da40d7221 */ /* 0x000fe40000010000 */
[----:B------:R-:W1:Y:S01]  /*1bf50*/  LDSM.16.MT88.4 R164, [R182+0x11800] ;  /* 0x01180000b6a4783b */ /* 0x000e620000004200 */
[----:B------:R-:W-:Y:S01]  /*1bf60*/  FADD.FTZ R12, R238, R0 ;  /* 0x00000000ee0c7221 */ /* 0x000fe20000010000 */
[----:B------:R-:W-:Y:S01]  /*1bf70*/  FADD.FTZ R13, R152, R13 ;  /* 0x0000000d980d7221 */ /* 0x000fe20000010000 */
[-C--:B------:R-:W-:Y:S01]  /*1bf80*/  FFMA.FTZ R0, R228, R3.reuse, -R4 ;  /* 0x00000003e4007223 */ /* 0x080fe20000010804 */
[C---:B---3--:R-:W-:Y:S01]  /*1bf90*/  HMMA.16816.F32.BF16 R168, R8.reuse, R20, R80 ;  /* 0x0000001408a8723c */ /* 0x048fe20000041850 */
[----:B------:R-:W-:Y:S01]  /*1bfa0*/  FADD.FTZ R12, R153, R12 ;  /* 0x0000000c990c7221 */ /* 0x000fe20000010000 */
[----:B------:R-:W-:Y:S01]  /*1bfb0*/  FADD.FTZ R13, R155, R13 ;  /* 0x0000000d9b0d7221 */ /* 0x000fe20000010000 */
[----:B------:R2:W3:Y:S03]  /*1bfc0*/  MUFU.EX2 R41, R0 ;  /* 0x0000000000297308 */ /* 0x0004e60000000800 */
[C---:B------:R-:W-:Y:S06]  /*1bfd0*/  HMMA.16816.F32.BF16 R20, R8.reuse, R22, R72 ;  /* 0x000000160814723c */ /* 0x040fec0000041848 */
[C---:B------:R-:W-:Y:S06]  /*1bfe0*/  HMMA.16816.F32.BF16 R36, R8.reuse, R18, R36 ;  /* 0x000000120824723c */ /* 0x040fec0000041824 */
[C---:B------:R-:W-:Y:S01]  /*1bff0*/  HMMA.16816.F32.BF16 R56, R8.reuse, R28, R56 ;  /* 0x0000001c0838723c */ /* 0x040fe20000041838 */
[----:B--2---:R-:W-:Y:S01]  /*1c000*/  FADD.FTZ R0, R145, R12 ;  /* 0x0000000c91007221 */ /* 0x004fe20000010000 */
[----:B------:R-:W-:Y:S01]  /*1c010*/  FADD.FTZ R12, R144, R13 ;  /* 0x0000000d900c7221 */ /* 0x000fe20000010000 */
[----:B------:R-:W-:Y:S01]  /*1c020*/  FFMA.FTZ R13, R230, R3, -R4 ;  /* 0x00000003e60d7223 */ /* 0x000fe20000010804 */
[----:B---3--:R-:W-:Y:S01]  /*1c030*/  F2FP.BF16.F32.PACK_AB R153, R40, R41 ;  /* 0x000000292899723e */ /* 0x008fe200000010ff */
[----:B------:R-:W-:Y:S01]  /*1c040*/  FADD.FTZ R0, R146, R0 ;  /* 0x0000000092007221 */ /* 0x000fe20000010000 */
[----:B------:R-:W-:Y:S01]  /*1c050*/  FADD.FTZ R12, R142, R12 ;  /* 0x0000000c8e0c7221 */ /* 0x000fe20000010000 */
[----:B------:R-:W-:Y:S02]  /*1c060*/  HMMA.16816.F32.BF16 R48, R8, R30, R48 ;  /* 0x0000001e0830723c */ /* 0x000fe40000041830 */
[----:B------:R-:W-:Y:S01]  /*1c070*/  FADD.FTZ R0, R147, R0 ;  /* 0x0000000093007221 */ /* 0x000fe20000010000 */
[----:B------:R-:W-:Y:S01]  /*1c080*/  FADD.FTZ R12, R27, R12 ;  /* 0x0000000c1b0c7221 */ /* 0x000fe20000010000 */
[----:B------:R-:W-:Y:S01]  /*1c090*/  LDSM.16.MT88.4 R144, [R183+0x11800] ;  /* 0x01180000b790783b */ /* 0x000fe20000004200 */
[----:B------:R2:W-:Y:S01]  /*1c0a0*/  MUFU.EX2 R27, R13 ;  /* 0x0000000d001b7308 */ /* 0x0005e20000000800 */
        /* <DEDUP_REMOVED lines=8> */
[C---:B------:R-:W-:Y:S01]  /*1c130*/  HMMA.16816.F32.BF16 R140, R8.reuse, R32, R44 ;  /* 0x00000020088c723c */ /* 0x040fe2000004182c */
[----:B--2---:R-:W-:Y:S01]  /*1c140*/  FFMA.FTZ R13, R231, R3, -R6 ;  /* 0x00000003e70d7223 */ /* 0x004fe20000010806 */
[----:B------:R-:W-:Y:S01]  /*1c150*/  FADD.FTZ R0, R130, R0 ;  /* 0x0000000082007221 */ /* 0x000fe20000010000 */
[----:B------:R-:W-:Y:S02]  /*1c160*/  FADD.FTZ R12, R136, R12 ;  /* 0x0000000c880c7221 */ /* 0x000fe40000010000 */
[----:B------:R2:W-:Y:S01]  /*1c170*/  MUFU.EX2 R26, R13 ;  /* 0x0000000d001a7308 */ /* 0x0005e20000000800 */
[----:B------:R-:W-:Y:S01]  /*1c180*/  FADD.FTZ R0, R124, R0 ;  /* 0x000000007c007221 */ /* 0x000fe20000010000 */
[----:B------:R-:W-:Y:S01]  /*1c190*/  FADD.FTZ R12, R126, R12 ;  /* 0x0000000c7e0c7221 */ /* 0x000fe20000010000 */
[----:B------:R-:W-:Y:S01]  /*1c1a0*/  HMMA.16816.F32.BF16 R32, R8, R34, R52 ;  /* 0x000000220820723c */ /* 0x000fe20000041834 */
[----:B------:R-:W3:Y:S01]  /*1c1b0*/  LDSM.16.MT88.4 R136, [R185+0x11800] ;  /* 0x01180000b988783b */ /* 0x000ee20000004200 */
[----:B------:R-:W-:-:S03]  /*1c1c0*/  FADD.FTZ R0, R127, R0 ;  /* 0x000000007f007221 */ /* 0x000fc60000010000 */
[----:B------:R-:W4:Y:S01]  /*1c1d0*/  LDSM.16.MT88.4 R8, [R184+0x11800] ;  /* 0x01180000b808783b */ /* 0x000f220000004200 */
[----:B------:R-:W-:Y:S01]  /*1c1e0*/  FADD.FTZ R0, R129, R0 ;  /* 0x0000000081007221 */ /* 0x000fe20000010000 */
[----:B--2---:R-:W-:-:S04]  /*1c1f0*/  FFMA.FTZ R13, R232, R3, -R6 ;  /* 0x00000003e80d7223 */ /* 0x004fc80000010806 */
[----:B------:R2:W5:Y:S02]  /*1c200*/  MUFU.EX2 R16, R13 ;  /* 0x0000000d00107308 */ /* 0x0005640000000800 */
[----:B--2---:R-:W-:Y:S01]  /*1c210*/  FFMA.FTZ R13, R233, R3, -R6 ;  /* 0x00000003e90d7223 */ /* 0x004fe20000010806 */
[----:B-----5:R-:W-:-:S05]  /*1c220*/  F2FP.BF16.F32.PACK_AB R152, R16, R26 ;  /* 0x0000001a1098723e */ /* 0x020fca00000010ff */
[----:B------:R2:W-:Y:S02]  /*1c230*/  MUFU.EX2 R15, R13 ;  /* 0x0000000d000f7308 */ /* 0x0005e40000000800 */
[-C--:B--2---:R-:W-:Y:S01]  /*1c240*/  FFMA.FTZ R13, R234, R3.reuse, -R6 ;  /* 0x00000003ea0d7223 */ /* 0x084fe20000010806 */
[----:B------:R-:W-:Y:S01]  /*1c250*/  FADD.FTZ R6, R123, R12 ;  /* 0x0000000c7b067221 */ /* 0x000fe20000010000 */
[----:B------:R-:W-:-:S03]  /*1c260*/  FFMA.FTZ R3, R235, R3, -R4 ;  /* 0x00000003eb037223 */ /* 0x000fc60000010804 */
[----:B------:R-:W-:Y:S01]  /*1c270*/  FADD.FTZ R12, R125, R6 ;  /* 0x000000067d0c7221 */ /* 0x000fe20000010000 */
[----:B------:R-:W-:Y:S01]  /*1c280*/  FADD.FTZ R6, R122, R0 ;  /* 0x000000007a067221 */ /* 0x000fe20000010000 */
[----:B------:R2:W5:Y:S02]  /*1c290*/  MUFU.EX2 R250, R3 ;  /* 0x0000000300fa7308 */ /* 0x0005640000000800 */
[----:B------:R-:W-:Y:S01]  /*1c2a0*/  FADD.FTZ R0, R128, R12 ;  /* 0x0000000c80007221 */ /* 0x000fe20000010000 */
[----:B------:R-:W-:-:S05]  /*1c2b0*/  FADD.FTZ R4, R115, R6 ;  /* 0x0000000673047221 */ /* 0x000fca0000010000 */
[----:B------:R-:W1:Y:S01]  /*1c2c0*/  MUFU.EX2 R13, R13 ;  /* 0x0000000d000d7308 */ /* 0x000e620000000800 */
[----:B--2---:R-:W-:Y:S01]  /*1c2d0*/  FADD.FTZ R3, R118, R0 ;  /* 0x0000000076037221 */ /* 0x004fe20000010000 */
[----:B------:R-:W-:Y:S01]  /*1c2e0*/  FADD.FTZ R0, R121, R4 ;  /* 0x0000000479007221 */ /* 0x000fe20000010000 */
[----:B-----5:R-:W-:Y:S02]  /*1c2f0*/  F2FP.BF16.F32.PACK_AB R155, R250, R27 ;  /* 0x0000001bfa9b723e */ /* 0x020fe400000010ff */
        /* <DEDUP_REMOVED lines=54> */
[----:B------:R-:W-:Y:S06]  /*1c660*/  @!P1 BRA `(.L_x_3221) ;  /* 0x0000009400a49947 */ /* 0x000fec0003800000 */
[----:B------:R-:W2:Y:S01]  /*1c670*/  LDL R252, [R1+0xf0] ;  /* 0x0000f00001fc7983 */ /* 0x000ea20000100800 */
[----:B------:R-:W-:-:S04]  /*1c680*/  DEPBAR.LE SB0, 0x0 ;  /* 0x000080000000791a */ /* 0x000fc80000000000 */
[----:B------:R-:W-:Y:S05]  /*1c690*/  WARPSYNC.ALL ;  /* 0x0000000000007948 */ /* 0x000fea0003800000 */
[----:B------:R-:W-:Y:S01]  /*1c6a0*/  BSSY B0, `(.L_x_3222) ;  /* 0x0000047000007945 */ /* 0x000fe20003800000 */
[----:B------:R-:W-:Y:S01]  /*1c6b0*/  BAR.SYNC.DEFER_BLOCKING 0x0 ;  /* 0x0000000000007b1d */ /* 0x000fe20000010000 */
[----:B--2---:R-:W-:-:S05]  /*1c6c0*/  IADD3 R249, R252, -0x2, RZ ;  /* 0xfffffffefcf97810 */ /* 0x004fca0007ffe0ff */
[----:B------:R-:W-:Y:S05]  /*1c6d0*/  @!P0 BRA `(.L_x_3223) ;  /* 0x0000000400008947 */ /* 0x000fea0003800000 */
[----:B------:R-:W2:Y:S01]  /*1c6e0*/  LD.E R3, desc[UR6][R24.64+0x170] ;  /* 0x0001700618037980 */ /* 0x000ea2000c101900 */
[----:B------:R-:W-:-:S04]  /*1c6f0*/  SHF.L.U32 R10, R249, 0x8, RZ ;  /* 0x00000008f90a7819 */ /* 0x000fc800000006ff */
[----:B------:R-:W-:-:S04]  /*1c700*/  IADD3 R12, R10, 0x100, RZ ;  /* 0x000001000a0c7810 */ /* 0x000fc80007ffe0ff */
        /* <DEDUP_REMOVED lines=61> */
.L_x_3223:
[----:B------:R-:W2:Y:S02]  /*1cae0*/  LD.E R0, desc[UR6][R24.64+0x40] ;  /* 0x0000400618007980 */ /* 0x000ea4000c101900 */
[----:B--2---:R-:W-:-:S04]  /*1caf0*/  LEA R0, -R0, RZ, 0x8 ;  /* 0x000000ff00007211 */ /* 0x004fc800078e41ff */
[----:B------:R-:W-:Y:S02]  /*1cb00*/  SHF.R.S32.HI R3, RZ, 0x1f, R0 ;  /* 0x0000001fff037819 */ /* 0x000fe40000011400 */
.L_x_3224:
[----:B------:R-:W-:Y:S05]  /*1cb10*/  BSYNC B0 ;  /* 0x0000000000007941 */ /* 0x000fea0003800000 */
.L_x_3222:
[----:B------:R-:W2:Y:S04]  /*1cb20*/  LDL.LU R12, [R1+0xf8] ;  /* 0x0000f800010c7983 */ /* 0x000ea80000300800 */
        /* <DEDUP_REMOVED lines=12> */
[----:B------:R-:W4:Y:S04]  /*1cbf0*/  LDL R63, [R1] ;  /* 0x00000000013f7983 */ /* 0x000f280000100800 */
[----:B------:R-:W4:Y:S01]  /*1cc00*/  LDL R28, [R1+0x4] ;  /* 0x00000400011c7983 */ /* 0x000f220000100800 */
[----:B------:R-:W-:-:S02]  /*1cc10*/  ISETP.GE.AND P1, PT, R158, R248, PT ;  /* 0x000000f89e00720c */ /* 0x000fc40003f26270 */
[----:B------:R-:W-:-:S04]  /*1cc20*/  LEA R218, P3, R0, R214, 0x1 ;  /* 0x000000d600da7211 */ /* 0x000fc800078608ff */
[--C-:B------:R-:W-:Y:S01]  /*1cc30*/  LEA.HI.X R219, R0, R215, R3.reuse, 0x1, P3 ;  /* 0x000000d700db7211 */ /* 0x100fe200018f0c03 */
[----:B------:R-:W-:Y:S06]  /*1cc40*/  STL [R1+0x17c], R141 ;  /* 0x00017c8d01007387 */ /* 0x000fec0000100800 */
[----:B------:R-:W-:Y:S01]  /*1cc50*/  @!P1 MOV R21, R3 ;  /* 0x0000000300159202 */ /* 0x000fe20000000f00 */
[----:B------:R-:W-:Y:S02]  /*1cc60*/  @!P1 IMAD.MOV.U32 R22, RZ, RZ, R0 ;  /* 0x000000ffff169224 */ /* 0x000fe400078e0000 */
[----:B------:R-:W-:-:S02]  /*1cc70*/  @!P1 IMAD.MOV.U32 R23, RZ, RZ, R3 ;  /* 0x000000ffff179224 */ /* 0x000fc400078e0003 */
[----:B------:R-:W-:Y:S01]  /*1cc80*/  @!P1 IMAD.MOV.U32 R20, RZ, RZ, R0 ;  /* 0x000000ffff149224 */ /* 0x000fe200078e0000 */
        /* <DEDUP_REMOVED lines=14> */
[----:B--2---:R-:W-:-:S02]  /*1cd70*/  IMAD.MOV.U32 R58, RZ, RZ, R12 ;  /* 0x000000ffff3a7224 */ /* 0x004fc400078e000c */
[----:B---3--:R-:W-:Y:S02]  /*1cd80*/  IMAD.MOV.U32 R57, RZ, RZ, R11 ;  /* 0x000000ffff397224 */ /* 0x008fe400078e000b */
[----:B----4-:R-:W-:Y:S02]  /*1cd90*/  IMAD.MOV.U32 R56, RZ, RZ, R10 ;  /* 0x000000ffff387224 */ /* 0x010fe400078e000a */
[----:B------:R-:W-:Y:S02]  /*1cda0*/  IMAD.MOV.U32 R55, RZ, RZ, R9 ;  /* 0x000000ffff377224 */ /* 0x000fe400078e0009 */
[----:B------:R-:W-:Y:S02]  /*1cdb0*/  @!P1 IMAD.MOV.U32 R9, RZ, RZ, R3 ;  /* 0x000000ffff099224 */ /* 0x000fe400078e0003 */
[----:B------:R-:W-:Y:S01]  /*1cdc0*/  IMAD.MOV.U32 R54, RZ, RZ, R8 ;  /* 0x000000ffff367224 */ /* 0x000fe200078e0008 */
[----:B------:R-:W-:Y:S01]  /*1cdd0*/  @!P1 MOV R8, R0 ;  /* 0x0000000000089202 */ /* 0x000fe20000000f00 */
[----:B------:R-:W-:Y:S01]  /*1cde0*/  IMAD.MOV.U32 R50, RZ, RZ, R4 ;  /* 0x000000ffff327224 */ /* 0x000fe200078e0004 */
[----:B------:R-:W-:Y:S01]  /*1cdf0*/  @!P1 IADD3 R4, P2, R0, R212, RZ ;  /* 0x000000d400049210 */ /* 0x000fe20007f5e0ff */
[----:B------:R-:W-:-:S04]  /*1ce00*/  IMAD.MOV.U32 R51, RZ, RZ, R6 ;  /* 0x000000ffff337224 */ /* 0x000fc800078e0006 */
[----:B------:R-:W-:Y:S01]  /*1ce10*/  @!P1 IMAD.X R6, R3, 0x1, R220, P2 ;  /* 0x0000000103069824 */ /* 0x000fe200010e06dc */
[----:B------:R-:W-:-:S04]  /*1ce20*/  @!P1 LEA R48, P2, R4, R214, 0x1 ;  /* 0x000000d604309211 */ /* 0x000fc800078408ff */
[----:B------:R-:W-:Y:S02]  /*1ce30*/  @!P1 LEA.HI.X R49, R4, R215, R6, 0x1, P2 ;  /* 0x000000d704319211 */ /* 0x000fe400010f0c06 */
[C---:B------:R-:W-:Y:S01]  /*1ce40*/  @!P1 LEA R10, P4, R63.reuse, R0, 0x5 ;  /* 0x000000003f0a9211 */ /* 0x040fe200078828ff */
[----:B------:R-:W-:-:S04]  /*1ce50*/  @!P1 IMAD.WIDE.U32 R8, R63, 0x30, R8 ;  /* 0x000000303f089825 */ /* 0x000fc800078e0008 */
[----:B------:R-:W-:Y:S01]  /*1ce60*/  @!P1 IMAD R11, R28, 0x30, RZ ;  /* 0x000000301c0b9824 */ /* 0x000fe200078e02ff */
[C---:B------:R-:W-:Y:S02]  /*1ce70*/  @!P1 LEA R4, P3, R63.reuse, R0, 0x6 ;  /* 0x000000003f049211 */ /* 0x040fe400078630ff */
[-CC-:B------:R-:W-:Y:S01]  /*1ce80*/  @!P1 LEA.HI.X R12, R63, R3.reuse, R28.reuse, 0x5, P4 ;  /* 0x000000033f0c9211 */ /* 0x180fe200020f2c1c */
[----:B------:R-:W-:Y:S01]  /*1ce90*/  @!P1 IMAD.IADD R11, R9, 0x1, R11 ;  /* 0x00000001090b9824 */ /* 0x000fe200078e020b */
[----:B------:R-:W-:Y:S02]  /*1cea0*/  @!P1 LEA R44, P4, R8, R214, 0x1 ;  /* 0x000000d6082c9211 */ /* 0x000fe400078808ff */
[C---:B------:R-:W-:Y:S01]  /*1ceb0*/  @!P1 LEA.HI.X R13, R63.reuse, R3, R28, 0x6, P3 ;  /* 0x000000033f0d9211 */ /* 0x040fe200018f341c */
[----:B------:R-:W-:Y:S01]  /*1cec0*/  @!P1 IMAD.MOV.U32 R9, RZ, RZ, R3 ;  /* 0x000000ffff099224 */ /* 0x000fe200078e0003 */
[----:B------:R-:W-:Y:S02]  /*1ced0*/  @!P1 LEA R6, P2, R63, R0, 0x7 ;  /* 0x000000003f069211 */ /* 0x000fe400078438ff */
[----:B------:R-:W-:-:S02]  /*1cee0*/  @!P1 LEA R42, P3, R4, R214, 0x1 ;  /* 0x000000d6042a9211 */ /* 0x000fc400078608ff */
[----:B------:R-:W-:Y:S01]  /*1cef0*/  @!P1 LEA.HI.X R45, R8, R215, R11, 0x1, P4 ;  /* 0x000000d7082d9211 */ /* 0x000fe200020f0c0b */
[----:B------:R-:W-:Y:S01]  /*1cf00*/  @!P1 IMAD.MOV.U32 R8, RZ, RZ, R0 ;  /* 0x000000ffff089224 */ /* 0x000fe200078e0000 */
[-C--:B------:R-:W-:Y:S02]  /*1cf10*/  @!P1 LEA R46, P5, R10, R214.reuse, 0x1 ;  /* 0x000000d60a2e9211 */ /* 0x080fe400078a08ff */
[C---:B------:R-:W-:Y:S01]  /*1cf20*/  @!P1 LEA.HI.X R15, R63.reuse, R3, R28, 0x7, P2 ;  /* 0x000000033f0f9211 */ /* 0x040fe200010f3c1c */
[----:B------:R-:W-:Y:S01]  /*1cf30*/  @!P1 IMAD.WIDE.U32 R18, R63, 0x50, R8 ;  /* 0x000000503f129825 */ /* 0x000fe200078e0008 */
[-C--:B------:R-:W-:Y:S02]  /*1cf40*/  @!P1 LEA.HI.X R43, R4, R215.reuse, R13, 0x1, P3 ;  /* 0x000000d7042b9211 */ /* 0x080fe400018f0c0d */
[----:B------:R-:W-:Y:S01]  /*1cf50*/  @!P1 LEA R40, P2, R6, R214, 0x1 ;  /* 0x000000d606289211 */ /* 0x000fe200078408ff */
[----:B------:R-:W-:Y:S01]  /*1cf60*/  @!P1 IMAD R4, R28, 0x50, RZ ;  /* 0x000000501c049824 */ /* 0x000fe200078e02ff */
[----:B------:R-:W-:Y:S01]  /*1cf70*/  @!P1 LEA.HI.X R47, R10, R215, R12, 0x1, P5 ;  /* 0x000000d70a2f9211 */ /* 0x000fe200028f0c0c */
[----:B------:R-:W-:-:S02]  /*1cf80*/  @!P1 IMAD.MOV.U32 R10, RZ, RZ, R0 ;  /* 0x000000ffff0a9224 */ /* 0x000fc400078e0000 */
[----:B------:R-:W-:Y:S01]  /*1cf90*/  @!P1 IMAD.MOV.U32 R11, RZ, RZ, R3 ;  /* 0x000000ffff0b9224 */ /* 0x000fe200078e0003 */
[----:B------:R-:W-:Y:S01]  /*1cfa0*/  @!P1 LEA.HI.X R41, R6, R215, R15, 0x1, P2 ;  /* 0x000000d706299211 */ /* 0x000fe200010f0c0f */
[----:B------:R-:W-:Y:S01]  /*1cfb0*/  @!P1 IMAD.IADD R4, R19, 0x1, R4 ;  /* 0x0000000113049824 */ /* 0x000fe200078e0204 */
[----:B------:R-:W-:Y:S01]  /*1cfc0*/  @!P1 LEA R38, P2, R18, R214, 0x1 ;  /* 0x000000d612269211 */ /* 0x000fe200078408ff */
[----:B------:R-:W-:-:S04]  /*1cfd0*/  @!P1 IMAD.WIDE.U32 R12, R63, 0x70, R8 ;  /* 0x000000703f0c9825 */ /* 0x000fc800078e0008 */
[C---:B------:R-:W-:Y:S02]  /*1cfe0*/  @!P1 IMAD R6, R28.reuse, 0x60, RZ ;  /* 0x000000601c069824 */ /* 0x040fe400078e02ff */
[----:B------:R-:W-:Y:S02]  /*1cff0*/  @!P1 IMAD R27, R28, 0xa0, RZ ;  /* 0x000000a01c1b9824 */ /* 0x000fe400078e02ff */
[----:B------:R-:W-:Y:S01]  /*1d000*/  @!P1 IMAD.WIDE.U32 R16, R63, 0x60, R10 ;  /* 0x000000603f109825 */ /* 0x000fe200078e000a */
[----:B------:R-:W-:-:S03]  /*1d010*/  @!P1 LEA.HI.X R39, R18, R215, R4, 0x1, P2 ;  /* 0x000000d712279211 */ /* 0x000fc600010f0c04 */
[----:B------:R-:W-:-:S04]  /*1d020*/  @!P1 IMAD.WIDE.U32 R8, R63, 0xa0, R22 ;  /* 0x000000a03f089825 */ /* 0x000fc800078e0016 */
[C---:B------:R-:W-:Y:S02]  /*1d030*/  @!P1 IMAD R15, R28.reuse, 0x70, RZ ;  /* 0x000000701c0f9824 */ /* 0x040fe400078e02ff */
[----:B------:R-:W-:Y:S02]  /*1d040*/  @!P1 IMAD R26, R28, 0x90, RZ ;  /* 0x000000901c1a9824 */ /* 0x000fe400078e02ff */
[----:B------:R-:W-:Y:S01]  /*1d050*/  @!P1 IMAD.WIDE.U32 R10, R63, 0x90, R20 ;  /* 0x000000903f0a9825 */ /* 0x000fe200078e0014 */
[----:B------:R-:W-:-:S03]  /*1d060*/  @!P1 LEA R30, P2, R8, R214, 0x1 ;  /* 0x000000d6081e9211 */ /* 0x000fc600078408ff */
[----:B------:R-:W-:Y:S02]  /*1d070*/  @!P1 IMAD.IADD R4, R6, 0x1, R17 ;  /* 0x0000000106049824 */ /* 0x000fe400078e0211 */
[----:B------:R-:W-:Y:S01]  /*1d080*/  @!P1 IMAD.IADD R9, R27, 0x1, R9 ;  /* 0x000000011b099824 */ /* 0x000fe200078e0209 */
[-C--:B------:R-:W-:Y:S01]  /*1d090*/  @!P1 LEA R36, P5, R16, R214.reuse, 0x1 ;  /* 0x000000d610249211 */ /* 0x080fe200078a08ff */
[----:B------:R-:W-:Y:S01]  /*1d0a0*/  @!P1 IMAD.IADD R6, R13, 0x1, R15 ;  /* 0x000000010d069824 */ /* 0x000fe200078e020f */
[-C--:B------:R-:W-:Y:S01]  /*1d0b0*/  @!P1 LEA R34, P4, R12, R214.reuse, 0x1 ;  /* 0x000000d60c229211 */ /* 0x080fe200078808ff */
[----:B------:R-:W-:Y:S01]  /*1d0c0*/  @!P1 IMAD.IADD R11, R11, 0x1, R26 ;  /* 0x000000010b0b9824 */ /* 0x000fe200078e021a */
[----:B------:R-:W-:Y:S02]  /*1d0d0*/  @!P1 LEA R32, P3, R10, R214, 0x1 ;  /* 0x000000d60a209211 */ /* 0x000fe400078608ff */
[-C--:B------:R-:W-:Y:S01]  /*1d0e0*/  @!P1 LEA.HI.X R31, R8, R215.reuse, R9, 0x1, P2 ;  /* 0x000000d7081f9211 */ /* 0x080fe200010f0c09 */
[--C-:B------:R-:W-:Y:S01]  /*1d0f0*/  @!P1 IMAD.MOV.U32 R19, RZ, RZ, R3.reuse ;  /* 0x000000ffff139224 */ /* 0x100fe200078e0003 */
[-C--:B------:R-:W-:Y:S01]  /*1d100*/  @!P1 LEA.HI.X R37, R16, R215.reuse, R4, 0x1, P5 ;  /* 0x000000d710259211 */ /* 0x080fe200028f0c04 */
[----:B------:R-:W-:Y:S01]  /*1d110*/  @!P1 IMAD.MOV.U32 R16, RZ, RZ, R0 ;  /* 0x000000ffff109224 */ /* 0x000fe200078e0000 */
[-C--:B------:R-:W-:Y:S01]  /*1d120*/  @!P1 LEA.HI.X R35, R12, R215.reuse, R6, 0x1, P4 ;  /* 0x000000d70c239211 */ /* 0x080fe200020f0c06 */
[----:B------:R-:W-:Y:S01]  /*1d130*/  @!P1 IMAD.MOV.U32 R17, RZ, RZ, R3 ;  /* 0x000000ffff119224 */ /* 0x000fe200078e0003 */
[----:B------:R-:W-:Y:S01]  /*1d140*/  @!P1 LEA.HI.X R33, R10, R215, R11, 0x1, P3 ;  /* 0x000000d70a219211 */ /* 0x000fe200018f0c0b */
[--C-:B------:R-:W-:Y:S01]  /*1d150*/  @!P1 IMAD.MOV.U32 R12, RZ, RZ, R0.reuse ;  /* 0x000000ffff0c9224 */ /* 0x100fe200078e0000 */
[-C--:B------:R-:W-:Y:S01]  /*1d160*/  @!P1 MOV R18, R0.reuse ;  /* 0x0000000000129202 */ /* 0x080fe20000000f00 */
[----:B------:R-:W-:Y:S01]  /*1d170*/  @!P1 IMAD.MOV.U32 R13, RZ, RZ, R3 ;  /* 0x000000ffff0d9224 */ /* 0x000fe200078e0003 */
[----:B------:R-:W-:Y:S01]  /*1d180*/  @!P1 MOV R8, R0 ;  /* 0x0000000000089202 */ /* 0x000fe20000000f00 */
[----:B------:R-:W-:-:S02]  /*1d190*/  @!P1 IMAD.MOV.U32 R10, RZ, RZ, R0 ;  /* 0x000000ffff0a9224 */ /* 0x000fc400078e0000 */
[--C-:B------:R-:W-:Y:S02]  /*1d1a0*/  @!P1 IMAD.MOV.U32 R11, RZ, RZ, R3.reuse ;  /* 0x000000ffff0b9224 */ /* 0x100fe400078e0003 */
[----:B------:R-:W-:Y:S02]  /*1d1b0*/  @!P1 IMAD.MOV.U32 R9, RZ, RZ, R3 ;  /* 0x000000ffff099224 */ /* 0x000fe400078e0003 */
[----:B------:R-:W-:-:S04]  /*1d1c0*/  @!P1 IMAD.WIDE.U32 R18, R63, 0xb0, R18 ;  /* 0x000000b03f129825 */ /* 0x000fc800078e0012 */
[----:B------:R-:W-:-:S04]  /*1d1d0*/  @!P1 IMAD.WIDE.U32 R16, R63, 0xc0, R16 ;  /* 0x000000c03f109825 */ /* 0x000fc800078e0010 */
[----:B------:R-:W-:-:S04]  /*1d1e0*/  @!P1 IMAD.WIDE.U32 R12, R63, 0xd0, R12 ;  /* 0x000000d03f0c9825 */ /* 0x000fc800078e000c */
[----:B------:R-:W-:-:S04]  /*1d1f0*/  @!P1 IMAD.WIDE.U32 R10, R63, 0xe0, R10 ;  /* 0x000000e03f0a9825 */ /* 0x000fc800078e000a */
[----:B------:R-:W-:Y:S02]  /*1d200*/  @!P1 IMAD.WIDE.U32 R8, R63, 0xf0, R8 ;  /* 0x000000f03f089825 */ /* 0x000fe400078e0008 */
[----:B------:R-:W2:Y:S04]  /*1d210*/  LDL.LU R63, [R1+0x70] ;  /* 0x00007000013f7983 */ /* 0x000ea80000300800 */
[----:B------:R-:W-:Y:S04]  /*1d220*/  @P1 STS.128 [R192+0xa000], RZ ;  /* 0x00a000ffc0001388 */ /* 0x000fe80000000c00 */
[----:B------:R-:W-:Y:S01]  /*1d230*/  @!PT LDS RZ, [RZ] ;  /* 0x00000000fffff984 */ /* 0x000fe20000000800 */
[----:B------:R-:W-:Y:S01]  /*1d240*/  @!PT LDS RZ, [RZ] ;  /* 0x00000000fffff984 */ /* 0x000fe20000000800 */
[----:B------:R-:W-:Y:S01]  /*1d250*/  @!PT LDS RZ, [RZ] ;  /* 0x00000000fffff984 */ /* 0x000fe20000000800 */
[----:B------:R-:W-:Y:S01]  /*1d260*/  @!P1 LDGSTS.E.BYPASS.LTC128B.128 [R192+0xa000], desc[UR6][R218.64] ;  /* 0x0a000000dac09fae */ /* 0x000fe2000b901d46 */
[----:B------:R-:W-:-:S03]  /*1d270*/  @!P1 IMAD R0, R28, 0xb0, RZ ;  /* 0x000000b01c009824 */ /* 0x000fc600078e02ff */
        /* <DEDUP_REMOVED lines=10> */
[----:B------:R-:W-:-:S03]  /*1d320*/  @!P1 IMAD R6, R28, 0xc0, RZ ;  /* 0x000000c01c069824 */ /* 0x000fc600078e02ff */
[----:B------:R-:W-:Y:S01]  /*1d330*/  @P1 STS.128 [R192+0xb800], RZ ;  /* 0x00b800ffc0001388 */ /* 0x000fe20000000c00 */
[----:B------:R-:W-:-:S03]  /*1d340*/  @!P1 IMAD R3, R28, 0xd0, RZ ;  /* 0x000000d01c039824 */ /* 0x000fc600078e02ff */
[----:B------:R-:W-:Y:S01]  /*1d350*/  @!PT LDS RZ, [RZ] ;  /* 0x00000000fffff984 */ /* 0x000fe20000000800 */
[----:B------:R-:W-:Y:S01]  /*1d360*/  @!PT LDS RZ, [RZ] ;  /* 0x00000000fffff984 */ /* 0x000fe20000000800 */
[----:B------:R-:W-:Y:S01]  /*1d370*/  @!PT LDS RZ, [RZ] ;  /* 0x00000000fffff984 */ /* 0x000fe20000000800 */
[----:B------:R-:W-:Y:S01]  /*1d380*/  @!P1 LDGSTS.E.BYPASS.LTC128B.128 [R192+0xb800], desc[UR6][R44.64] ;  /* 0x0b8000002cc09fae */ /* 0x000fe2000b901d46 */
[C---:B------:R-:W-:Y:S02]  /*1d390*/  @!P1 IMAD R4, R28.reuse, 0xe0, RZ ;  /* 0x000000e01c049824 */ /* 0x040fe400078e02ff */
[----:B------:R-:W-:Y:S01]  /*1d3a0*/  @!P1 IMAD R15, R28, 0xf0, RZ ;  /* 0x000000f01c0f9824 */ /* 0x000fe200078e02ff */
[----:B------:R-:W-:Y:S01]  /*1d3b0*/  @P1 STS.128 [R192+0xc000], RZ ;  /* 0x00c000ffc0001388 */ /* 0x000fe20000000c00 */
[----:B------:R-:W-:Y:S01]  /*1d3c0*/  @!P1 IMAD.IADD R0, R19, 0x1, R0 ;  /* 0x0000000113009824 */ /* 0x000fe200078e0200 */
[C---:B------:R-:W-:Y:S02]  /*1d3d0*/  @!P1 LEA R28, P2, R18.reuse, R214, 0x1 ;  /* 0x000000d6121c9211 */ /* 0x040fe400078408ff */
[----:B------:R-:W-:Y:S01]  /*1d3e0*/  @!PT LDS RZ, [RZ] ;  /* 0x00000000fffff984 */ /* 0x000fe20000000800 */
[----:B------:R-:W-:Y:S01]  /*1d3f0*/  @!PT LDS RZ, [RZ] ;  /* 0x00000000fffff984 */ /* 0x000fe20000000800 */
[----:B------:R-:W-:Y:S01]  /*1d400*/  @!PT LDS RZ, [RZ] ;  /* 0x00000000fffff984 */ /* 0x000fe20000000800 */
[----:B------:R-:W-:Y:S04]  /*1d410*/  @!P1 LDGSTS.E.BYPASS.LTC128B.128 [R192+0xc000], desc[UR6][R42.64] ;  /* 0x0c0000002ac09fae */ /* 0x000fe8000b901d46 */
[----:B------:R-:W-:Y:S01]  /*1d420*/  @P1 STS.128 [R192+0xc800], RZ ;  /* 0x00c800ffc0001388 */ /* 0x000fe20000000c00 */
[----:B------:R-:W-:-:S03]  /*1d430*/  @!P1 LEA.HI.X R29, R18, R215, R0, 0x1, P2 ;  /* 0x000000d7121d9211 */ /* 0x000fc600010f0c00 */
[----:B------:R-:W-:Y:S01]  /*1d440*/  @!PT LDS RZ, [RZ] ;  /* 0x00000000fffff984 */ /* 0x000fe20000000800 */
[----:B------:R-:W-:Y:S01]  /*1d450*/  @!PT LDS RZ, [RZ] ;  /* 0x00000000fffff984 */ /* 0x000fe20000000800 */
[----:B------:R-:W-:Y:S01]  /*1d460*/  @!PT LDS RZ, [RZ] ;  /* 0x00000000fffff984 */ /* 0x000fe20000000800 */
[----:B------:R-:W-:Y:S01]  /*1d470*/  @!P1 LDGSTS.E.BYPASS.LTC128B.128 [R192+0xc800], desc[UR6][R38.64] ;  /* 0x0c80000026c09fae */ /* 0x000fe2000b901d46 */
[----:B------:R-:W-:-:S03]  /*1d480*/  @!P1 IMAD.IADD R0, R6, 0x1, R17 ;  /* 0x0000000106009824 */ /* 0x000fc600078e0211 */
[----:B------:R-:W-:Y:S01]  /*1d490*/  @P1 STS.128 [R192+0xd000], RZ ;  /* 0x00d000ffc0001388 */ /* 0x000fe20000000c00 */
[----:B------:R-:W-:-:S03]  /*1d4a0*/  @!P1 LEA R26, P5, R16, R214, 0x1 ;  /* 0x000000d6101a9211 */ /* 0x000fc600078a08ff */
        /* <DEDUP_REMOVED lines=18> */
[----:B------:R-:W-:-:S03]  /*1d5d0*/  @!P1 LEA.HI.X R27, R16, R215, R0, 0x1, P5 ;  /* 0x000000d7101b9211 */ /* 0x000fc600028f0c00 */
[----:B------:R-:W-:Y:S01]  /*1d5e0*/  @P1 STS.128 [R192+0xe800], RZ ;  /* 0x00e800ffc0001388 */ /* 0x000fe20000000c00 */
[----:B------:R-:W-:-:S03]  /*1d5f0*/  @!P1 IMAD.IADD R6, R9, 0x1, R15 ;  /* 0x0000000109069824 */ /* 0x000fc600078e020f */
        /* <DEDUP_REMOVED lines=39> */
[----:B-1----:R-:W-:Y:S04]  /*1d870*/  LDSM.16.M88.4 R32, [R76+0x2000] ;  /* 0x002000004c20783b */ /* 0x002fe80000000200 */
[----:B------:R-:W-:Y:S01]  /*1d880*/  LDSM.16.M88.4 R68, [R180+0x4000] ;  /* 0x00400000b444783b */ /* 0x000fe20000000200 */
[----:B------:R-:W-:-:S03]  /*1d890*/  IMAD.MOV.U32 R64, RZ, RZ, R62 ;  /* 0x000000ffff407224 */ /* 0x000fc600078e003e */
[----:B------:R-:W-:Y:S04]  /*1d8a0*/  LDSM.16.M88.4 R36, [R180+0x2800] ;  /* 0x00280000b424783b */ /* 0x000fe80000000200 */
[----:B------:R-:W-:Y:S04]  /*1d8b0*/  LDSM.16.M88.4 R84, [R180+0x4800] ;  /* 0x00480000b454783b */ /* 0x000fe80000000200 */
[----:B------:R-:W-:Y:S04]  /*1d8c0*/  LDSM.16.M88.4 R40, [R180+0x3000] ;  /* 0x00300000b428783b */ /* 0x000fe80000000200 */
[----:B---3--:R-:W1:Y:S01]  /*1d8d0*/  LDSM.16.M88.4 R16, [R180+0x2000] ;  /* 0x00200000b410783b */ /* 0x008e620000000200 */
[----:B------:R-:W-:-:S02]  /*1d8e0*/  IMAD.MOV.U32 R62, RZ, RZ, R60 ;  /* 0x000000ffff3e7224 */ /* 0x000fc400078e003c */
[----:B------:R-:W-:Y:S01]  /*1d8f0*/  IMAD.MOV.U32 R60, RZ, RZ, R58 ;  /* 0x000000ffff3c7224 */ /* 0x000fe200078e003a */
[----:B------:R-:W-:Y:S01]  /*1d900*/  LDSM.16.M88.4 R80, [R76+0x2800] ;  /* 0x002800004c50783b */ /* 0x000fe20000000200 */
[----:B------:R-:W-:Y:S02]  /*1d910*/  IMAD.MOV.U32 R58, RZ, RZ, R56 ;  /* 0x000000ffff3a7224 */ /* 0x000fe400078e0038 */
[----:B------:R-:W-:Y:S01]  /*1d920*/  IMAD.MOV.U32 R56, RZ, RZ, R54 ;  /* 0x000000ffff387224 */ /* 0x000fe200078e0036 */
[----:B------:R-:W-:Y:S04]  /*1d930*/  LDSM.16.M88.4 R92, [R76+0x4800] ;  /* 0x004800004c5c783b */ /* 0x000fe80000000200 */
[----:B------:R-:W-:Y:S01]  /*1d940*/  LDSM.16.M88.4 R72, [R76+0x3000] ;  /* 0x003000004c48783b */ /* 0x000fe20000000200 */
[----:B------:R-:W-:-:S02]  /*1d950*/  IMAD.MOV.U32 R96, RZ, RZ, R53 ;  /* 0x000000ffff607224 */ /* 0x000fc400078e0035 */
[----:B------:R-:W-:Y:S01]  /*1d960*/  IMAD.MOV.U32 R97, RZ, RZ, R52 ;  /* 0x000000ffff617224 */ /* 0x000fe200078e0034 */
[----:B------:R-:W-:Y:S04]  /*1d970*/  LDSM.16.M88.4 R100, [R180+0x5800] ;  /* 0x00580000b464783b */ /* 0x000fe80000000200 */
[----:B------:R-:W-:Y:S04]  /*1d980*/  LDSM.16.M88.4 R88, [R180+0x5000] ;  /* 0x00500000b458783b */ /* 0x000fe80000000200 */
[----:B------:R-:W-:Y:S04]  /*1d990*/  LDSM.16.M88.4 R128, [R76+0x6000] ;  /* 0x006000004c80783b */ /* 0x000fe80000000200 */
[----:B------:R-:W-:Y:S04]  /*1d9a0*/  LDSM.16.M88.4 R124, [R180+0x9800] ;  /* 0x00980000b47c783b */ /* 0x000fe80000000200 */
[----:B------:R-:W-:Y:S04]  /*1d9b0*/  LDSM.16.M88.4 R120, [R76+0x6800] ;  /* 0x006800004c78783b */ /* 0x000fe80000000200 */
[----:B------:R-:W0:Y:S01]  /*1d9c0*/  LDGDEPBAR ;  /* 0x00000000000079af */ /* 0x000e220000000000 */
[C---:B-1----:R-:W-:Y:S06]  /*1d9d0*/  HMMA.16816.F32.BF16 R28, R8.reuse, R16, RZ ;  /* 0x00000010081c723c */ /* 0x042fec00000418ff */
[----:B------:R-:W-:Y:S01]  /*1d9e0*/  HMMA.16816.F32.BF16 R16, R8, R18, RZ ;  /* 0x000000120810723c */ /* 0x000fe200000418ff */
[----:B------:R-:W-:-:S02]  /*1d9f0*/  IMAD.MOV.U32 R54, RZ, RZ, R50 ;  /* 0x000000ffff367224 */ /* 0x000fc400078e0032 */
[----:B------:R-:W-:Y:S02]  /*1da00*/  IMAD.MOV.U32 R105, RZ, RZ, R62 ;  /* 0x000000ffff697224 */ /* 0x000fe400078e003e */
[----:B------:R-:W-:Y:S02]  /*1da10*/  IMAD.MOV.U32 R107, RZ, RZ, R60 ;  /* 0x000000ffff6b7224 */ /* 0x000fe400078e003c */
[----:B------:R-:W-:Y:S01]  /*1da20*/  IMAD.MOV.U32 R98, RZ, RZ, R54 ;  /* 0x000000ffff627224 */ /* 0x000fe200078e0036 */
[----:B------:R-:W-:Y:S01]  /*1da30*/  MOV R109, R58 ;  /* 0x0000003a006d7202 */ /* 0x000fe20000000f00 */
[----:B------:R-:W-:Y:S01]  /*1da40*/  IMAD.MOV.U32 R78, RZ, RZ, R56 ;  /* 0x000000ffff4e7224 */ /* 0x000fe200078e0038 */
[----:B--2---:R1:W2:Y:S02]  /*1da50*/  LDSM.16.M88.4 R20, [R63] ;  /* 0x000000003f14783b */ /* 0x0042a40000000200 */
[----:B-1----:R-:W-:Y:S01]  /*1da60*/  MOV R63, R61 ;  /* 0x0000003d003f7202 */ /* 0x002fe20000000f00 */
[----:B------:R-:W-:-:S02]  /*1da70*/  IMAD.MOV.U32 R61, RZ, RZ, R59 ;  /* 0x000000ffff3d7224 */ /* 0x000fc400078e003b */
[----:B------:R-:W-:Y:S02]  /*1da80*/  IMAD.MOV.U32 R59, RZ, RZ, R57 ;  /* 0x000000ffff3b7224 */ /* 0x000fe400078e0039 */
[----:B------:R-:W-:Y:S01]  /*1da90*/  IMAD.MOV.U32 R57, RZ, RZ, R55 ;  /* 0x000000ffff397224 */ /* 0x000fe200078e0037 */
[----:B------:R-:W-:Y:S01]  /*1daa0*/  MOV R55, R51 ;  /* 0x0000003300377202 */ /* 0x000fe20000000f00 */
[----:B------:R-:W-:Y:S01]  /*1dab0*/  IMAD.MOV.U32 R99, RZ, RZ, R63 ;  /* 0x000000ffff637224 */ /* 0x000fe200078e003f */
[----:B------:R-:W1:Y:S01]  /*1dac0*/  LDSM.16.M88.4 R48, [R180+0x3800] ;  /* 0x00380000b430783b */ /* 0x000e620000000200 */
[C---:B--2---:R-:W-:Y:S06]  /*1dad0*/  HMMA.16816.F32.BF16 R12, R20.reuse, R32, R28 ;  /* 0x00000020140c723c */ /* 0x044fec000004181c */
[----:B------:R-:W-:Y:S01]  /*1dae0*/  HMMA.16816.F32.BF16 R16, R20, R34, R16 ;  /* 0x000000221410723c */ /* 0x000fe20000041810 */
[----:B------:R-:W-:-:S02]  /*1daf0*/  IMAD.MOV.U32 R106, RZ, RZ, R61 ;  /* 0x000000ffff6a7224 */ /* 0x000fc400078e003d */
[----:B------:R-:W2:-:S15]  /*1db00*/  LDSM.16.M88.4 R60, [R76+0x4000] ;  /* 0x004000004c3c783b */ /* 0x000e9e0000000200 */
[----:B------:R-:W-:Y:S02]  /*1db10*/  IMAD.MOV.U32 R6, RZ, RZ, R12 ;  /* 0x000000ffff067224 */ /* 0x000fe400078e000c */
[----:B------:R-:W-:Y:S02]  /*1db20*/  IMAD.MOV.U32 R4, RZ, RZ, R13 ;  /* 0x000000ffff047224 */ /* 0x000fe400078e000d */
[----:B------:R-:W-:Y:S02]  /*1db30*/  IMAD.MOV.U32 R0, RZ, RZ, R15 ;  /* 0x000000ffff007224 */ /* 0x000fe400078e000f */
[----:B------:R-:W-:Y:S01]  /*1db40*/  IMAD.MOV.U32 R26, RZ, RZ, R16 ;  /* 0x000000ffff1a7224 */ /* 0x000fe200078e0010 */
[----:B------:R-:W-:Y:S01]  /*1db50*/  MOV R13, R18 ;  /* 0x00000012000d7202 */ /* 0x000fe20000000f00 */
[----:B------:R-:W-:Y:S02]  /*1db60*/  IMAD.MOV.U32 R15, RZ, RZ, R17 ;  /* 0x000000ffff0f7224 */ /* 0x000fe400078e0011 */
[----:B------:R-:W-:-:S02]  /*1db70*/  IMAD.MOV.U32 R12, RZ, RZ, R19 ;  /* 0x000000ffff0c7224 */ /* 0x000fc400078e0013 */
[----:B------:R-:W-:Y:S01]  /*1db80*/  HMMA.16816.F32.BF16 R16, R8, R70, RZ ;  /* 0x000000460810723c */ /* 0x000fe200000418ff */
[----:B------:R-:W-:Y:S02]  /*1db90*/  IMAD.MOV.U32 R77, RZ, RZ, R55 ;  /* 0x000000ffff4d7224 */ /* 0x000fe400078e0037 */
[----:B------:R-:W-:-:S03]  /*1dba0*/  IMAD.MOV.U32 R108, RZ, RZ, R59 ;  /* 0x000000ffff6c7224 */ /* 0x000fc600078e003b */
[----:B------:R-:W-:Y:S01]  /*1dbb0*/  HMMA.16816.F32.BF16 R52, R8, R38, RZ ;  /* 0x000000260834723c */ /* 0x000fe200000418ff */
[----:B------:R-:W-:-:S05]  /*1dbc0*/  IMAD.MOV.U32 R79, RZ, RZ, R57 ;  /* 0x000000ffff4f7224 */ /* 0x000fca00078e0039 */
[C---:B------:R-:W-:Y:S06]  /*1dbd0*/  HMMA.16816.F32.BF16 R56, R8.reuse, R36, RZ ;  /* 0x000000240838723c */ /* 0x040fec00000418ff */
[C---:B-1----:R-:W-:Y:S06]  /*1dbe0*/  HMMA.16816.F32.BF16 R36, R8.reuse, R48, RZ ;  /* 0x000000300824723c */ /* 0x042fec00000418ff */
[----:B------:R-:W-:Y:S06]  /*1dbf0*/  HMMA.16816.F32.BF16 R32, R8, R50, RZ ;  /* 0x000000320820723c */ /* 0x000fec00000418ff */
[----:B--2---:R-:W-:Y:S06]  /*1dc00*/  HMMA.16816.F32.BF16 R16, R20, R62, R16 ;  /* 0x0000003e1410723c */ /* 0x004fec0000041810 */
[----:B------:R-:W-:Y:S01]  /*1dc10*/  HMMA.16816.F32.BF16 R48, R8, R84, RZ ;  /* 0x000000540830723c */ /* 0x000fe200000418ff */
[----:B------:R-:W-:-:S02]  /*1dc20*/  IMAD.MOV.U32 R104, RZ, RZ, R64 ;  /* 0x000000ffff687224 */ /* 0x000fc400078e0040 */
[----:B------:R-:W1:Y:S03]  /*1dc30*/  LDSM.16.M88.4 R64, [R76+0x3800] ;  /* 0x003800004c40783b */ /* 0x000e660000000200 */
[C---:B------:R-:W-:Y:S06]  /*1dc40*/  HMMA.16816.F32.BF16 R44, R8.reuse, R40, RZ ;  /* 0x00000028082c723c */ /* 0x040fec00000418ff */
[----:B------:R-:W-:Y:S01]  /*1dc50*/  HMMA.16816.F32.BF16 R28, R8, R68, RZ ;  /* 0x00000044081c723c */ /* 0x000fe200000418ff */
[----:B------:R-:W2:Y:S05]  /*1dc60*/  LDSM.16.M88.4 R68, [R76+0x5800] ;  /* 0x005800004c44783b */ /* 0x000eaa0000000200 */
[----:B------:R-:W-:Y:S01]  /*1dc70*/  HMMA.16816.F32.BF16 R52, R20, R82, R52 ;  /* 0x000000521434723c */ /* 0x000fe20000041834 */
[----:B------:R-:W-:-:S02]  /*1dc80*/  IMAD.MOV.U32 R207, RZ, RZ, R16 ;  /* 0x000000ffffcf7224 */ /* 0x000fc400078e0010 */
[----:B------:R-:W-:Y:S02]  /*1dc90*/  IMAD.MOV.U32 R206, RZ, RZ, R17 ;  /* 0x000000ffffce7224 */ /* 0x000fe400078e0011 */
[----:B------:R-:W-:Y:S02]  /*1dca0*/  IMAD.MOV.U32 R205, RZ, RZ, R18 ;  /* 0x000000ffffcd7224 */ /* 0x000fe400078e0012 */
[----:B------:R-:W-:Y:S02]  /*1dcb0*/  IMAD.MOV.U32 R204, RZ, RZ, R19 ;  /* 0x000000ffffcc7224 */ /* 0x000fe400078e0013 */
[C---:B------:R-:W-:Y:S06]  /*1dcc0*/  HMMA.16816.F32.BF16 R16, R20.reuse, R92, R48 ;  /* 0x0000005c1410723c */ /* 0x040fec0000041830 */
[----:B------:R-:W-:Y:S06]  /*1dcd0*/  HMMA.16816.F32.BF16 R44, R20, R72, R44 ;  /* 0x00000048142c723c */ /* 0x000fec000004182c */
[----:B------:R-:W-:Y:S06]  /*1dce0*/  HMMA.16816.F32.BF16 R40, R8, R42, RZ ;  /* 0x0000002a0828723c */ /* 0x000fec00000418ff */
[----:B------:R-:W-:Y:S01]  /*1dcf0*/  HMMA.16816.F32.BF16 R28, R20, R60, R28 ;  /* 0x0000003c141c723c */ /* 0x000fe2000004181c */
[----:B------:R-:W-:-:S02]  /*1dd00*/  IMAD.MOV.U32 R141, RZ, RZ, R52 ;  /* 0x000000ffff8d7224 */ /* 0x000fc400078e0034 */
[----:B------:R-:W-:Y:S02]  /*1dd10*/  IMAD.MOV.U32 R140, RZ, RZ, R53 ;  /* 0x000000ffff8c7224 */ /* 0x000fe400078e0035 */
[----:B------:R-:W-:Y:S02]  /*1dd20*/  IMAD.MOV.U32 R139, RZ, RZ, R54 ;  /* 0x000000ffff8b7224 */ /* 0x000fe400078e0036 */
[----:B------:R-:W-:Y:S02]  /*1dd30*/  IMAD.MOV.U32 R138, RZ, RZ, R55 ;  /* 0x000000ffff8a7224 */ /* 0x000fe400078e0037 */
[----:B------:R-:W3:Y:S01]  /*1dd40*/  LDSM.16.M88.4 R52, [R76+0x5000] ;  /* 0x005000004c34783b */ /* 0x000ee20000000200 */
[----:B-1----:R-:W-:Y:S01]  /*1dd50*/  HMMA.16816.F32.BF16 R32, R20, R66, R32 ;  /* 0x000000421420723c */ /* 0x002fe20000041820 */
[----:B------:R-:W-:Y:S01]  /*1dd60*/  IMAD.MOV.U32 R211, RZ, RZ, R16 ;  /* 0x000000ffffd37224 */ /* 0x000fe200078e0010 */
[----:B------:R-:W-:Y:S01]  /*1dd70*/  MOV R210, R17 ;  /* 0x0000001100d27202 */ /* 0x000fe20000000f00 */
[----:B------:R-:W-:-:S02]  /*1dd80*/  IMAD.MOV.U32 R209, RZ, RZ, R18 ;  /* 0x000000ffffd17224 */ /* 0x000fc400078e0012 */
[----:B------:R-:W-:Y:S02]  /*1dd90*/  IMAD.MOV.U32 R208, RZ, RZ, R19 ;  /* 0x000000ffffd07224 */ /* 0x000fe400078e0013 */
[----:B------:R-:W-:Y:S01]  /*1dda0*/  HMMA.16816.F32.BF16 R16, R8, R100, RZ ;  /* 0x000000640810723c */ /* 0x000fe200000418ff */
[----:B------:R-:W-:Y:S01]  /*1ddb0*/  IMAD.MOV.U32 R214, RZ, RZ, R44 ;  /* 0x000000ffffd67224 */ /* 0x000fe200078e002c */
[----:B------:R-:W-:Y:S01]  /*1ddc0*/  MOV R213, R45 ;  /* 0x0000002d00d57202 */ /* 0x000fe20000000f00 */
[----:B------:R-:W-:Y:S02]  /*1ddd0*/  IMAD.MOV.U32 R212, RZ, RZ, R46 ;  /* 0x000000ffffd47224 */ /* 0x000fe400078e002e */
[----:B------:R-:W-:Y:S01]  /*1dde0*/  IMAD.MOV.U32 R203, RZ, RZ, R47 ;  /* 0x000000ffffcb7224 */ /* 0x000fe200078e002f */
[----:B------:R-:W-:Y:S01]  /*1ddf0*/  HMMA.16816.F32.BF16 R160, R20, R64, R36 ;  /* 0x0000004014a0723c */ /* 0x000fe20000041824 */
[----:B------:R-:W1:Y:S05]  /*1de00*/  LDSM.16.M88.4 R44, [R180+0x6000] ;  /* 0x00600000b42c783b */ /* 0x000e6a0000000200 */
[----:B------:R-:W-:Y:S01]  /*1de10*/  HMMA.16816.F32.BF16 R36, R8, R86, RZ ;  /* 0x000000560824723c */ /* 0x000fe200000418ff */
[----:B------:R-:W-:Y:S01]  /*1de20*/  IMAD.MOV.U32 R133, RZ, RZ, R28 ;  /* 0x000000ffff857224 */ /* 0x000fe200078e001c */
[----:B------:R-:W-:Y:S01]  /*1de30*/  MOV R132, R29 ;  /* 0x0000001d00847202 */ /* 0x000fe20000000f00 */
[----:B------:R-:W-:Y:S01]  /*1de40*/  IMAD.MOV.U32 R119, RZ, RZ, R30 ;  /* 0x000000ffff777224 */ /* 0x000fe200078e001e */
[----:B------:R-:W-:Y:S01]  /*1de50*/  LDSM.16.M88.4 R84, [R180+0x8000] ;  /* 0x00800000b454783b */ /* 0x000fe20000000200 */
[----:B------:R-:W-:Y:S01]  /*1de60*/  IMAD.MOV.U32 R116, RZ, RZ, R31 ;  /* 0x000000ffff747224 */ /* 0x000fe200078e001f */
[C---:B------:R-:W-:Y:S02]  /*1de70*/  HMMA.16816.F32.BF16 R176, R20.reuse, R74, R40 ;  /* 0x0000004a14b0723c */ /* 0x040fe40000041828 */
[----:B------:R-:W4:Y:S04]  /*1de80*/  LDSM.16.M88.4 R40, [R180+0x6800] ;  /* 0x00680000b428783b */ /* 0x000f280000000200 */
[----:B------:R-:W-:Y:S01]  /*1de90*/  HMMA.16816.F32.BF16 R112, R20, R80, R56 ;  /* 0x000000501470723c */ /* 0x000fe20000041838 */
[----:B------:R-:W4:Y:S01]  /*1dea0*/  LDSM.16.M88.4 R72, [R180+0x7000] ;  /* 0x00700000b448783b */ /* 0x000f220000000200 */
[----:B------:R-:W-:-:S03]  /*1deb0*/  IMAD.MOV.U32 R3, RZ, RZ, R14 ;  /* 0x000000ffff037224 */ /* 0x000fc600078e000e */
[----:B------:R-:W4:Y:S01]  /*1dec0*/  LDSM.16.M88.4 R80, [R180+0x7800] ;  /* 0x00780000b450783b */ /* 0x000f220000000200 */
[----:B------:R-:W-:Y:S01]  /*1ded0*/  HMMA.16816.F32.BF16 R28, R8, R90, RZ ;  /* 0x0000005a081c723c */ /* 0x000fe200000418ff */
[----:B------:R-:W-:Y:S02]  /*1dee0*/  IMAD.MOV.U32 R25, RZ, RZ, R32 ;  /* 0x000000ffff197224 */ /* 0x000fe400078e0020 */
[----:B------:R-:W-:Y:S02]  /*1def0*/  IMAD.MOV.U32 R24, RZ, RZ, R33 ;  /* 0x000000ffff187224 */ /* 0x000fe400078e0021 */
[----:B------:R-:W-:Y:S01]  /*1df00*/  IMAD.MOV.U32 R14, RZ, RZ, R34 ;  /* 0x000000ffff0e7224 */ /* 0x000fe200078e0022 */
[----:B--2---:R-:W-:Y:S01]  /*1df10*/  HMMA.16816.F32.BF16 R16, R20, R68, R16 ;  /* 0x000000441410723c */ /* 0x004fe20000041810 */
[----:B------:R-:W-:-:S05]  /*1df20*/  IMAD.MOV.U32 R215, RZ, RZ, R35 ;  /* 0x000000ffffd77224 */ /* 0x000fca00078e0023 */
[----:B------:R-:W-:Y:S01]  /*1df30*/  HMMA.16816.F32.BF16 R32, R8, R88, RZ ;  /* 0x000000580820723c */ /* 0x000fe200000418ff */
[----:B------:R-:W2:Y:S01]  /*1df40*/  LDSM.16.M88.4 R88, [R180+0x8800] ;  /* 0x00880000b458783b */ /* 0x000ea20000000200 */
[----:B------:R-:W-:-:S04]  /*1df50*/  IMAD.MOV.U32 R201, RZ, RZ, R99 ;  /* 0x000000ffffc97224 */ /* 0x000fc800078e0063 */
[C---:B------:R-:W-:Y:S01]  /*1df60*/  HMMA.16816.F32.BF16 R36, R20.reuse, R94, R36 ;  /* 0x0000005e1424723c */ /* 0x040fe20000041824 */
[----:B------:R-:W-:Y:S01]  /*1df70*/  IMAD.MOV.U32 R233, RZ, RZ, R98 ;  /* 0x000000ffffe97224 */ /* 0x000fe200078e0062 */
[----:B------:R-:W-:Y:S01]  /*1df80*/  MOV R156, R104 ;  /* 0x00000068009c7202 */ /* 0x000fe20000000f00 */
[----:B------:R-:W-:Y:S02]  /*1df90*/  IMAD.MOV.U32 R117, RZ, RZ, R97 ;  /* 0x000000ffff757224 */ /* 0x000fe400078e0061 */
[----:B------:R-:W-:Y:S02]  /*1dfa0*/  IMAD.MOV.U32 R200, RZ, RZ, R96 ;  /* 0x000000ffffc87224 */ /* 0x000fe400078e0060 */
[----:B------:R-:W-:Y:S01]  /*1dfb0*/  IMAD.MOV.U32 R232, RZ, RZ, R107 ;  /* 0x000000ffffe87224 */ /* 0x000fe200078e006b */
[----:B------:R-:W2:Y:S01]  /*1dfc0*/  LDSM.16.M88.4 R96, [R180+0x9000] ;  /* 0x00900000b460783b */ /* 0x000ea20000000200 */
[----:B------:R-:W-:Y:S02]  /*1dfd0*/  IMAD.MOV.U32 R222, RZ, RZ, R106 ;  /* 0x000000ffffde7224 */ /* 0x000fe400078e006a */
[----:B------:R-:W-:Y:S01]  /*1dfe0*/  IMAD.MOV.U32 R202, RZ, RZ, R105 ;  /* 0x000000ffffca7224 */ /* 0x000fe200078e0069 */
[----:B------:R-:W-:Y:S01]  /*1dff0*/  MOV R136, R113 ;  /* 0x0000007100887202 */ /* 0x000fe20000000f00 */
[----:B------:R-:W2:Y:S01]  /*1e000*/  LDSM.16.M88.4 R104, [R76+0x8000] ;  /* 0x008000004c68783b */ /* 0x000ea20000000200 */
[----:B------:R-:W-:Y:S01]  /*1e010*/  IMAD.MOV.U32 R137, RZ, RZ, R112 ;  /* 0x000000ffff897224 */ /* 0x000fe200078e0070 */
[----:B---3--:R-:W-:Y:S01]  /*1e020*/  HMMA.16816.F32.BF16 R28, R20, R54, R28 ;  /* 0x00000036141c723c */ /* 0x008fe2000004181c */
[----:B------:R-:W-:-:S02]  /*1e030*/  IMAD.MOV.U32 R135, RZ, RZ, R114 ;  /* 0x000000ffff877224 */ /* 0x000fc400078e0072 */
[----:B------:R-:W-:Y:S02]  /*1e040*/  IMAD.MOV.U32 R134, RZ, RZ, R115 ;  /* 0x000000ffff867224 */ /* 0x000fe400078e0073 */
[----:B------:R-:W3:Y:S01]  /*1e050*/  LDSM.16.M88.4 R112, [R76+0x7000] ;  /* 0x007000004c70783b */ /* 0x000ee20000000200 */
[----:B------:R-:W-:Y:S01]  /*1e060*/  IMAD.MOV.U32 R118, RZ, RZ, R109 ;  /* 0x000000ffff767224 */ /* 0x000fe200078e006d */
[----:B------:R-:W-:Y:S01]  /*1e070*/  MOV R231, R108 ;  /* 0x0000006c00e77202 */ /* 0x000fe20000000f00 */
[C---:B-1----:R-:W-:Y:S01]  /*1e080*/  HMMA.16816.F32.BF16 R60, R8.reuse, R44, RZ ;  /* 0x0000002c083c723c */ /* 0x042fe200000418ff */
[----:B------:R-:W1:Y:S01]  /*1e090*/  LDSM.16.M88.4 R108, [R76+0x7800] ;  /* 0x007800004c6c783b */ /* 0x000e620000000200 */
[----:B------:R-:W-:Y:S02]  /*1e0a0*/  IMAD.MOV.U32 R230, RZ, RZ, R16 ;  /* 0x000000ffffe67224 */ /* 0x000fe400078e0010 */
[----:B------:R-:W-:Y:S02]  /*1e0b0*/  IMAD.MOV.U32 R229, RZ, RZ, R17 ;  /* 0x000000ffffe57224 */ /* 0x000fe400078e0011 */
[----:B------:R-:W-:Y:S01]  /*1e0c0*/  HMMA.16816.F32.BF16 R64, R8, R102, RZ ;  /* 0x000000660840723c */ /* 0x000fe200000418ff */
[----:B------:R-:W-:-:S02]  /*1e0d0*/  IMAD.MOV.U32 R228, RZ, RZ, R18 ;  /* 0x000000ffffe47224 */ /* 0x000fc400078e0012 */
[----:B------:R-:W-:-:S03]  /*1e0e0*/  IMAD.MOV.U32 R68, RZ, RZ, R19 ;  /* 0x000000ffff447224 */ /* 0x000fc600078e0013 */
[----:B------:R-:W-:Y:S01]  /*1e0f0*/  HMMA.16816.F32.BF16 R32, R20, R52, R32 ;  /* 0x000000341420723c */ /* 0x000fe20000041820 */
[----:B------:R-:W-:Y:S02]  /*1e100*/  IMAD.MOV.U32 R227, RZ, RZ, R36 ;  /* 0x000000ffffe37224 */ /* 0x000fe400078e0024 */
[----:B------:R-:W-:-:S03]  /*1e110*/  IMAD.MOV.U32 R226, RZ, RZ, R37 ;  /* 0x000000ffffe27224 */ /* 0x000fc600078e0025 */
[----:B------:R-:W-:Y:S01]  /*1e120*/  HMMA.16816.F32.BF16 R56, R8, R46, RZ ;  /* 0x0000002e0838723c */ /* 0x000fe200000418ff */
[----:B------:R-:W-:Y:S02]  /*1e130*/  IMAD.MOV.U32 R225, RZ, RZ, R38 ;  /* 0x000000ffffe17224 */ /* 0x000fe400078e0026 */
[----:B------:R-:W-:-:S03]  /*1e140*/  IMAD.MOV.U32 R224, RZ, RZ, R39 ;  /* 0x000000ffffe07224 */ /* 0x000fc600078e0027 */
[C---:B----4-:R-:W-:Y:S06]  /*1e150*/  HMMA.16816.F32.BF16 R44, R8.reuse, R42, RZ ;  /* 0x0000002a082c723c */ /* 0x050fec00000418ff */
[C---:B------:R-:W-:Y:S06]  /*1e160*/  HMMA.16816.F32.BF16 R16, R8.reuse, R84, RZ ;  /* 0x000000540810723c */ /* 0x040fec00000418ff */
[C---:B------:R-:W-:Y:S06]  /*1e170*/  HMMA.16816.F32.BF16 R48, R8.reuse, R40, RZ ;  /* 0x000000280830723c */ /* 0x040fec00000418ff */
[C---:B------:R-:W-:Y:S06]  /*1e180*/  HMMA.16816.F32.BF16 R40, R8.reuse, R72, RZ ;  /* 0x000000480828723c */ /* 0x040fec00000418ff */
[----:B------:R-:W-:Y:S01]  /*1e190*/  HMMA.16816.F32.BF16 R36, R8, R74, RZ ;  /* 0x0000004a0824723c */ /* 0x000fe200000418ff */
[----:B------:R-:W-:-:S05]  /*1e1a0*/  IMAD.MOV.U32 R175, RZ, RZ, R28 ;  /* 0x000000ffffaf7224 */ /* 0x000fca00078e001c */
[C---:B------:R-:W-:Y:S01]  /*1e1b0*/  HMMA.16816.F32.BF16 R52, R8.reuse, R86, RZ ;  /* 0x000000560834723c */ /* 0x040fe200000418ff */
[----:B------:R-:W-:Y:S02]  /*1e1c0*/  IMAD.MOV.U32 R174, RZ, RZ, R29 ;  /* 0x000000ffffae7224 */ /* 0x000fe400078e001d */
[----:B------:R-:W-:Y:S02]  /*1e1d0*/  IMAD.MOV.U32 R173, RZ, RZ, R30 ;  /* 0x000000ffffad7224 */ /* 0x000fe400078e001e */
[----:B------:R-:W-:Y:S02]  /*1e1e0*/  IMAD.MOV.U32 R172, RZ, RZ, R31 ;  /* 0x000000ffffac7224 */ /* 0x000fe400078e001f */
[----:B------:R-:W-:Y:S01]  /*1e1f0*/  HMMA.16816.F32.BF16 R28, R8, R82, RZ ;  /* 0x00000052081c723c */ /* 0x000fe200000418ff */
[----:B------:R-:W-:Y:S02]  /*1e200*/  IMAD.MOV.U32 R235, RZ, RZ, R200 ;  /* 0x000000ffffeb7224 */ /* 0x000fe400078e00c8 */
[----:B------:R-:W-:Y:S01]  /*1e210*/  IMAD.MOV.U32 R236, RZ, RZ, R233 ;  /* 0x000000ffffec7224 */ /* 0x000fe200078e00e9 */
[----:B------:R-:W-:-:S02]  /*1e220*/  MOV R233, R79 ;  /* 0x0000004f00e97202 */ /* 0x000fc40000000f00 */
[C---:B------:R-:W-:Y:S01]  /*1e230*/  HMMA.16816.F32.BF16 R244, R20.reuse, R128, R60 ;  /* 0x0000008014f4723c */ /* 0x040fe2000004183c */
[----:B------:R-:W-:Y:S01]  /*1e240*/  MOV R69, R235 ;  /* 0x000000eb00457202 */ /* 0x000fe20000000f00 */
[----:B------:R-:W-:Y:S01]  /*1e250*/  IMAD.MOV.U32 R234, RZ, RZ, R118 ;  /* 0x000000ffffea7224 */ /* 0x000fe200078e0076 */
[----:B------:R-:W-:Y:S01]  /*1e260*/  MOV R199, R32 ;  /* 0x0000002000c77202 */ /* 0x000fe20000000f00 */
[----:B------:R-:W-:Y:S02]  /*1e270*/  IMAD.MOV.U32 R198, RZ, RZ, R33 ;  /* 0x000000ffffc67224 */ /* 0x000fe400078e0021 */
[----:B------:R-:W-:Y:S01]  /*1e280*/  HMMA.16816.F32.BF16 R64, R20, R70, R64 ;  /* 0x000000461440723c */ /* 0x000fe20000041840 */
[----:B------:R-:W-:Y:S01]  /*1e290*/  MOV R128, R68 ;  /* 0x0000004400807202 */ /* 0x000fe20000000f00 */
[----:B------:R-:W-:Y:S02]  /*1e2a0*/  IMAD.MOV.U32 R129, RZ, RZ, R227 ;  /* 0x000000ffff817224 */ /* 0x000fe400078e00e3 */
[----:B------:R-:W-:-:S02]  /*1e2b0*/  IMAD.MOV.U32 R68, RZ, RZ, R204 ;  /* 0x000000ffff447224 */ /* 0x000fc400078e00cc */
[C---:B--2---:R-:W-:Y:S01]  /*1e2c0*/  HMMA.16816.F32.BF16 R100, R8.reuse, R88, RZ ;  /* 0x000000580864723c */ /* 0x044fe200000418ff */
[----:B------:R-:W-:Y:S02]  /*1e2d0*/  IMAD.MOV.U32 R70, RZ, RZ, R210 ;  /* 0x000000ffff467224 */ /* 0x000fe400078e00d2 */
[----:B------:R-:W-:Y:S02]  /*1e2e0*/  IMAD.MOV.U32 R197, RZ, RZ, R34 ;  /* 0x000000ffffc57224 */ /* 0x000fe400078e0022 */
[----:B------:R-:W-:Y:S01]  /*1e2f0*/  IMAD.MOV.U32 R196, RZ, RZ, R35 ;  /* 0x000000ffffc47224 */ /* 0x000fe200078e0023 */
[----:B------:R-:W-:Y:S01]  /*1e300*/  HMMA.16816.F32.BF16 R92, R8, R90, RZ ;  /* 0x0000005a085c723c */ /* 0x000fe200000418ff */
[----:B------:R-:W-:Y:S02]  /*1e310*/  IMAD.MOV.U32 R63, RZ, RZ, R211 ;  /* 0x000000ffff3f7224 */ /* 0x000fe400078e00d3 */
[----:B------:R-:W-:-:S03]  /*1e320*/  IMAD.MOV.U32 R71, RZ, RZ, R209 ;  /* 0x000000ffff477224 */ /* 0x000fc600078e00d1 */
[----:B------:R-:W-:Y:S01]  /*1e330*/  HMMA.16816.F32.BF16 R72, R8, R126, RZ ;  /* 0x0000007e0848723c */ /* 0x000fe200000418ff */
[----:B------:R-:W-:Y:S02]  /*1e340*/  IMAD.MOV.U32 R60, RZ, RZ, R226 ;  /* 0x000000ffff3c7224 */ /* 0x000fe400078e00e2 */
[----:B------:R-:W-:-:S03]  /*1e350*/  IMAD.MOV.U32 R27, RZ, RZ, R234 ;  /* 0x000000ffff1b7224 */ /* 0x000fc600078e00ea */
[----:B------:R-:W-:Y:S01]  /*1e360*/  HMMA.16816.F32.BF16 R88, R8, R96, RZ ;  /* 0x000000600858723c */ /* 0x000fe200000418ff */
[----:B------:R-:W-:Y:S01]  /*1e370*/  MOV R126, R208 ;  /* 0x000000d0007e7202 */ /* 0x000fe20000000f00 */
[----:B------:R-:W-:-:S04]  /*1e380*/  IMAD.MOV.U32 R220, RZ, RZ, R233 ;  /* 0x000000ffffdc7224 */ /* 0x000fc800078e00e9 */
[----:B------:R-:W-:Y:S01]  /*1e390*/  HMMA.16816.F32.BF16 R84, R8, R98, RZ ;  /* 0x000000620854723c */ /* 0x000fe200000418ff */
[----:B------:R-:W-:Y:S02]  /*1e3a0*/  IMAD.MOV.U32 R61, RZ, RZ, R225 ;  /* 0x000000ffff3d7224 */ /* 0x000fe400078e00e1 */
[----:B------:R-:W-:-:S03]  /*1e3b0*/  IMAD.MOV.U32 R62, RZ, RZ, R224 ;  /* 0x000000ffff3e7224 */ /* 0x000fc600078e00e0 */
[----:B------:R-:W-:Y:S06]  /*1e3c0*/  HMMA.16816.F32.BF16 R32, R8, R80, RZ ;  /* 0x000000500820723c */ /* 0x000fec00000418ff */
[C---:B------:R-:W-:Y:S06]  /*1e3d0*/  HMMA.16816.F32.BF16 R240, R20.reuse, R130, R56 ;  /* 0x0000008214f0723c */ /* 0x040fec0000041838 */
[----:B------:R-:W-:Y:S01]  /*1e3e0*/  HMMA.16816.F32.BF16 R96, R20, R122, R44 ;  /* 0x0000007a1460723c */ /* 0x000fe2000004182c */
[----:B------:R-:W-:-:S05]  /*1e3f0*/  IMAD.MOV.U32 R131, RZ, RZ, R236 ;  /* 0x000000ffff837224 */ /* 0x000fca00078e00ec */
[----:B------:R-:W-:Y:S01]  /*1e400*/  HMMA.16816.F32.BF16 R208, R20, R104, R16 ;  /* 0x0000006814d0723c */ /* 0x000fe20000041810 */
[----:B------:R2:W-:Y:S01]  /*1e410*/  LDSM.16.M88.4 R16, [R2] ;  /* 0x000000000210783b */ /* 0x0005e20000000200 */
[----:B------:R-:W-:Y:S01]  /*1e420*/  IMAD.MOV.U32 R123, RZ, RZ, R68 ;  /* 0x000000ffff7b7224 */ /* 0x000fe200078e0044 */
[----:B------:R-:W-:-:S03]  /*1e430*/  MOV R68, R141 ;  /* 0x0000008d00447202 */ /* 0x000fc60000000f00 */
[----:B------:R-:W-:Y:S01]  /*1e440*/  HMMA.16816.F32.BF16 R80, R8, R124, RZ ;  /* 0x0000007c0850723c */ /* 0x000fe200000418ff */
[----:B------:R-:W-:Y:S02]  /*1e450*/  IMAD.MOV.U32 R104, RZ, RZ, R129 ;  /* 0x000000ffff687224 */ /* 0x000fe400078e0081 */
[----:B------:R-:W4:Y:S01]  /*1e460*/  LDL.LU R129, [R1+0x110] ;  /* 0x0001100001817983 */ /* 0x000f220000300800 */
[----:B------:R-:W-:Y:S02]  /*1e470*/  IMAD.MOV.U32 R57, RZ, RZ, R230 ;  /* 0x000000ffff397224 */ /* 0x000fe400078e00e6 */
[C---:B---3--:R-:W-:Y:S01]  /*1e480*/  HMMA.16816.F32.BF16 R236, R20.reuse, R112, R40 ;  /* 0x0000007014ec723c */ /* 0x048fe20000041828 */
[----:B------:R-:W-:Y:S01]  /*1e490*/  IMAD.MOV.U32 R10, RZ, RZ, R232 ;  /* 0x000000ffff0a7224 */ /* 0x000fe200078e00e8 */
[----:B------:R3:W5:Y:S01]  /*1e4a0*/  LDL.LU R141, [R1+0x17c] ;  /* 0x00017c00018d7983 */ /* 0x0007620000300800 */
[----:B------:R-:W-:Y:S02]  /*1e4b0*/  IMAD.MOV.U32 R11, RZ, RZ, R231 ;  /* 0x000000ffff0b7224 */ /* 0x000fe400078e00e7 */
[----:B------:R-:W-:Y:S01]  /*1e4c0*/  IMAD.MOV.U32 R58, RZ, RZ, R229 ;  /* 0x000000ffff3a7224 */ /* 0x000fe200078e00e5 */
[----:B------:R-:W-:Y:S01]  /*1e4d0*/  HMMA.16816.F32.BF16 R232, R20, R114, R36 ;  /* 0x0000007214e8723c */ /* 0x000fe20000041824 */
[----:B------:R-:W-:Y:S01]  /*1e4e0*/  MOV R113, R70 ;  /* 0x0000004600717202 */ /* 0x000fe20000000f00 */
[----:B------:R-:W-:Y:S01]  /*1e4f0*/  IMAD.MOV.U32 R59, RZ, RZ, R228 ;  /* 0x000000ffff3b7224 */ /* 0x000fe200078e00e4 */
[----:B------:R-:W3:Y:S01]  /*1e500*/  LDSM.16.M88.4 R40, [R76+0x8800] ;  /* 0x008800004c28783b */ /* 0x000ee20000000200 */
[----:B------:R-:W-:-:S02]  /*1e510*/  IMAD.MOV.U32 R70, RZ, RZ, R139 ;  /* 0x000000ffff467224 */ /* 0x000fc400078e008b */
[----:B--2---:R-:W-:Y:S01]  /*1e520*/  IMAD.MOV.U32 R2, RZ, RZ, R69 ;  /* 0x000000ffff027224 */ /* 0x004fe200078e0045 */
[----:B------:R-:W2:Y:S01]  /*1e530*/  LDSM.16.M88.4 R36, [R76+0x9000] ;  /* 0x009000004c24783b */ /* 0x000ea20000000200 */
[----:B------:R-:W-:Y:S01]  /*1e540*/  IMAD.MOV.U32 R69, RZ, RZ, R140 ;  /* 0x000000ffff457224 */ /* 0x000fe200078e008c */
[----:B------:R-:W-:Y:S01]  /*1e550*/  HMMA.16816.F32.BF16 R228, R20, R106, R52 ;  /* 0x0000006a14e4723c */ /* 0x000fe20000041834 */
[----:B------:R-:W-:Y:S01]  /*1e560*/  IMAD.MOV.U32 R114, RZ, RZ, R71 ;  /* 0x000000ffff727224 */ /* 0x000fe200078e0047 */
[----:B------:R1:W5:Y:S01]  /*1e570*/  LDL.LU R140, [R1+0x178] ;  /* 0x00017800018c7983 */ /* 0x0003620000300800 */
[----:B------:R-:W-:Y:S02]  /*1e580*/  IMAD.MOV.U32 R105, RZ, RZ, R60 ;  /* 0x000000ffff697224 */ /* 0x000fe400078e003c */
[----:B------:R-:W-:Y:S01]  /*1e590*/  IMAD.MOV.U32 R71, RZ, RZ, R138 ;  /* 0x000000ffff477224 */ /* 0x000fe200078e008a */
[----:B------:R2:W5:Y:S01]  /*1e5a0*/  LDL.LU R139, [R1+0x174] ;  /* 0x00017400018b7983 */ /* 0x0005620000300800 */
[----:B------:R-:W-:-:S02]  /*1e5b0*/  IMAD.MOV.U32 R106, RZ, RZ, R61 ;  /* 0x000000ffff6a7224 */ /* 0x000fc400078e003d */
[----:B------:R-:W-:Y:S01]  /*1e5c0*/  IMAD.MOV.U32 R60, RZ, RZ, R137 ;  /* 0x000000ffff3c7224 */ /* 0x000fe200078e0089 */
[----:B------:R2:W5:Y:S01]  /*1e5d0*/  LDL.LU R138, [R1+0x170] ;  /* 0x00017000018a7983 */ /* 0x0005620000300800 */
[----:B------:R-:W-:Y:S02]  /*1e5e0*/  IMAD.MOV.U32 R107, RZ, RZ, R62 ;  /* 0x000000ffff6b7224 */ /* 0x000fe400078e003e */
        /* <DEDUP_REMOVED lines=10> */
[C---:B-1----:R-:W-:Y:S01]  /*1e690*/  HMMA.16816.F32.BF16 R204, R20.reuse, R110, R28 ;  /* 0x0000006e14cc723c */ /* 0x042fe2000004181c */
[----:B------:R1:W5:Y:S04]  /*1e6a0*/  LDL.LU R134, [R1+0x160] ;  /* 0x0001600001867983 */ /* 0x0003680000300800 */
[----:B------:R-:W4:Y:S01]  /*1e6b0*/  LDL.LU R111, [R1+0x114] ;  /* 0x00011400016f7983 */ /* 0x000f220000300800 */
[----:B------:R-:W-:Y:S03]  /*1e6c0*/  HMMA.16816.F32.BF16 R224, R20, R108, R32 ;  /* 0x0000006c14e0723c */ /* 0x000fe60000041820 */
[----:B------:R3:W1:Y:S01]  /*1e6d0*/  LDSM.16.M88.4 R32, [R76+0x9800] ;  /* 0x009800004c20783b */ /* 0x0006620000000200 */
[----:B------:R-:W-:-:S02]  /*1e6e0*/  IMAD.MOV.U32 R79, RZ, RZ, R240 ;  /* 0x000000ffff4f7224 */ /* 0x000fc400078e00f0 */
[----:B------:R-:W-:Y:S01]  /*1e6f0*/  IMAD.MOV.U32 R118, RZ, RZ, R78 ;  /* 0x000000ffff767224 */ /* 0x000fe200078e004e */
[----:B------:R-:W-:Y:S01]  /*1e700*/  LDSM.16.M88.4 R52, [R131] ;  /* 0x000000008334783b */ /* 0x000fe20000000200 */
[----:B------:R-:W-:Y:S02]  /*1e710*/  IMAD.MOV.U32 R200, RZ, RZ, R77 ;  /* 0x000000ffffc87224 */ /* 0x000fe400078e004d */
[----:B------:R-:W-:Y:S01]  /*1e720*/  IMAD.MOV.U32 R56, RZ, RZ, R243 ;  /* 0x000000ffff387224 */ /* 0x000fe200078e00f3 */
[----:B------:R-:W1:Y:S01]  /*1e730*/  LDSM.16.M88.4 R28, [R10] ;  /* 0x000000000a1c783b */ /* 0x000e620000000200 */
[----:B------:R-:W-:Y:S02]  /*1e740*/  IMAD.MOV.U32 R77, RZ, RZ, R241 ;  /* 0x000000ffff4d7224 */ /* 0x000fe400078e00f1 */
[----:B------:R-:W-:Y:S01]  /*1e750*/  IMAD.MOV.U32 R78, RZ, RZ, R242 ;  /* 0x000000ffff4e7224 */ /* 0x000fe200078e00f2 */
[----:B------:R-:W1:Y:S01]  /*1e760*/  LDSM.16.M88.4 R8, [R11] ;  /* 0x000000000b08783b */ /* 0x000e620000000200 */
[----:B------:R-:W-:Y:S01]  /*1e770*/  HMMA.16816.F32.BF16 R240, R20, R120, R48 ;  /* 0x0000007814f0723c */ /* 0x000fe20000041830 */
[----:B------:R-:W-:-:S02]  /*1e780*/  IMAD.MOV.U32 R115, RZ, RZ, R126 ;  /* 0x000000ffff737224 */ /* 0x000fc400078e007e */
[----:B------:R-:W-:Y:S02]  /*1e790*/  IMAD.MOV.U32 R122, RZ, RZ, R125 ;  /* 0x000000ffff7a7224 */ /* 0x000fe400078e007d */
[----:B------:R-:W-:Y:S02]  /*1e7a0*/  IMAD.MOV.U32 R125, RZ, RZ, R213 ;  /* 0x000000ffff7d7224 */ /* 0x000fe400078e00d5 */
[----:B------:R-:W-:Y:S01]  /*1e7b0*/  IMAD.MOV.U32 R121, RZ, RZ, R124 ;  /* 0x000000ffff797224 */ /* 0x000fe200078e007c */
[----:B------:R-:W-:Y:S01]  /*1e7c0*/  MOV R124, R214 ;  /* 0x000000d6007c7202 */ /* 0x000fe20000000f00 */
[----:B------:R-:W-:Y:S02]  /*1e7d0*/  IMAD.MOV.U32 R50, RZ, RZ, R215 ;  /* 0x000000ffff327224 */ /* 0x000fe400078e00d7 */
[----:B---3--:R-:W-:Y:S02]  /*1e7e0*/  IMAD.MOV.U32 R76, RZ, RZ, R79 ;  /* 0x000000ffff4c7224 */ /* 0x008fe400078e004f */
[----:B------:R-:W-:-:S02]  /*1e7f0*/  IMAD.MOV.U32 R79, RZ, RZ, R56 ;  /* 0x000000ffff4f7224 */ /* 0x000fc400078e0038 */
[----:B------:R-:W-:Y:S02]  /*1e800*/  IMAD.MOV.U32 R126, RZ, RZ, R212 ;  /* 0x000000ffff7e7224 */ /* 0x000fe400078e00d4 */
[----:B------:R-:W-:Y:S01]  /*1e810*/  IMAD.MOV.U32 R56, RZ, RZ, R57 ;  /* 0x000000ffff387224 */ /* 0x000fe200078e0039 */
[----:B------:R-:W-:Y:S01]  /*1e820*/  HMMA.16816.F32.BF16 R212, R20, R40, R100 ;  /* 0x0000002814d4723c */ /* 0x000fe20000041864 */
[----:B------:R-:W-:Y:S01]  /*1e830*/  MOV R57, R58 ;  /* 0x0000003a00397202 */ /* 0x000fe20000000f00 */
[----:B------:R-:W-:Y:S02]  /*1e840*/  IMAD.MOV.U32 R58, RZ, RZ, R59 ;  /* 0x000000ffff3a7224 */ /* 0x000fe400078e003b */
[----:B------:R-:W-:-:S03]  /*1e850*/  IMAD.MOV.U32 R59, RZ, RZ, R128 ;  /* 0x000000ffff3b7224 */ /* 0x000fc600078e0080 */
[----:B------:R-:W-:Y:S01]  /*1e860*/  IMAD.MOV.U32 R100, RZ, RZ, R199 ;  /* 0x000000ffff647224 */ /* 0x000fe200078e00c7 */
[----:B------:R-:W-:Y:S01]  /*1e870*/  MOV R101, R198 ;  /* 0x000000c600657202 */ /* 0x000fe20000000f00 */
[----:B------:R-:W-:Y:S02]  /*1e880*/  IMAD.MOV.U32 R102, RZ, RZ, R197 ;  /* 0x000000ffff667224 */ /* 0x000fe400078e00c5 */
[----:B------:R-:W-:Y:S02]  /*1e890*/  IMAD.MOV.U32 R103, RZ, RZ, R196 ;  /* 0x000000ffff677224 */ /* 0x000fe400078e00c4 */
[----:B--2---:R-:W-:Y:S01]  /*1e8a0*/  HMMA.16816.F32.BF16 R196, R20, R36, R88 ;  /* 0x0000002414c4723c */ /* 0x004fe20000041858 */
        /* <DEDUP_REMOVED lines=12> */
[----:B------:R-:W-:Y:S01]  /*1e970*/  IMAD.MOV.U32 R89, RZ, RZ, R174 ;  /* 0x000000ffff597224 */ /* 0x000fe200078e00ae */
[----:B------:R-:W-:Y:S01]  /*1e980*/  MOV R108, R133 ;  /* 0x00000085006c7202 */ /* 0x000fe20000000f00 */
[----:B------:R-:W-:Y:S01]  /*1e990*/  IMAD.MOV.U32 R90, RZ, RZ, R173 ;  /* 0x000000ffff5a7224 */ /* 0x000fe200078e00ad */
[C---:B-1----:R-:W-:Y:S01]  /*1e9a0*/  HMMA.16816.F32.BF16 R92, R20.reuse, R34, R72 ;  /* 0x00000022145c723c */ /* 0x042fe20000041848 */
[----:B------:R-:W-:Y:S01]  /*1e9b0*/  IMAD.MOV.U32 R91, RZ, RZ, R172 ;  /* 0x000000ffff5b7224 */ /* 0x000fe200078e00ac */
[----:B------:R-:W-:Y:S04]  /*1e9c0*/  LDSM.16.M88.4 R40, [R41] ;  /* 0x000000002928783b */ /* 0x000fe80000000200 */
[----:B------:R-:W-:Y:S01]  /*1e9d0*/  HMMA.16816.F32.BF16 R172, R20, R38, R84 ;  /* 0x0000002614ac723c */ /* 0x000fe20000041854 */
[----:B------:R-:W-:Y:S01]  /*1e9e0*/  IMAD.MOV.U32 R73, RZ, RZ, R48 ;  /* 0x000000ffff497224 */ /* 0x000fe200078e0030 */
[----:B------:R-:W-:Y:S01]  /*1e9f0*/  MOV R75, R50 ;  /* 0x00000032004b7202 */ /* 0x000fe20000000f00 */
[----:B------:R-:W-:Y:S01]  /*1ea00*/  IMAD.MOV.U32 R74, RZ, RZ, R49 ;  /* 0x000000ffff4a7224 */ /* 0x000fe200078e0031 */
[----:B------:R1:W5:Y:S01]  /*1ea10*/  LDL.LU R133, [R1+0x15c] ;  /* 0x00015c0001857983 */ /* 0x0003620000300800 */
[----:B------:R-:W-:-:S03]  /*1ea20*/  IMAD.MOV.U32 R72, RZ, RZ, R46 ;  /* 0x000000ffff487224 */ /* 0x000fc600078e002e */
[----:B------:R-:W-:Y:S01]  /*1ea30*/  LDSM.16.M88.4 R48, [R51] ;  /* 0x000000003330783b */ /* 0x000fe20000000200 */
[----:B------:R-:W-:Y:S01]  /*1ea40*/  IMAD.MOV.U32 R109, RZ, RZ, R132 ;  /* 0x000000ffff6d7224 */ /* 0x000fe200078e0084 */
[C---:B------:R-:W-:Y:S02]  /*1ea50*/  HMMA.16816.F32.BF16 R84, R16.reuse, R28, R60 ;  /* 0x0000001c1054723c */ /* 0x040fe4000004183c */
[----:B------:R1:W5:Y:S04]  /*1ea60*/  LDL.LU R132, [R1+0x158] ;  /* 0x0001580001847983 */ /* 0x0003680000300800 */
[C---:B------:R-:W-:Y:S01]  /*1ea70*/  HMMA.16816.F32.BF16 R68, R16.reuse, R30, R68 ;  /* 0x0000001e1044723c */ /* 0x040fe20000041844 */
[----:B------:R-:W2:Y:S04]  /*1ea80*/  LDSM.16.M88.4 R28, [R2] ;  /* 0x00000000021c783b */ /* 0x000ea80000000200 */
[----:B------:R1:W5:Y:S01]  /*1ea90*/  LDL.LU R119, [R1+0x154] ;  /* 0x0001540001777983 */ /* 0x0003620000300800 */
[C---:B------:R-:W-:Y:S03]  /*1eaa0*/  HMMA.16816.F32.BF16 R60, R16.reuse, R8, R124 ;  /* 0x00000008103c723c */ /* 0x040fe6000004187c */
[----:B------:R1:W5:Y:S03]  /*1eab0*/  LDL.LU R116, [R1+0x150] ;  /* 0x0001500001747983 */ /* 0x0003660000300800 */
[C---:B------:R-:W-:Y:S01]  /*1eac0*/  HMMA.16816.F32.BF16 R124, R16.reuse, R52, R160 ;  /* 0x00000034107c723c */ /* 0x040fe200000418a0 */
[----:B------:R1:W5:Y:S04]  /*1ead0*/  LDL.LU R25, [R1+0x14c] ;  /* 0x00014c0001197983 */ /* 0x0003680000300800 */
[----:B------:R1:W5:Y:S01]  /*1eae0*/  LDL.LU R24, [R1+0x148] ;  /* 0x0001480001187983 */ /* 0x0003620000300800 */
[----:B------:R-:W-:Y:S03]  /*1eaf0*/  HMMA.16816.F32.BF16 R160, R16, R54, R72 ;  /* 0x0000003610a0723c */ /* 0x000fe60000041848 */
[----:B------:R-:W-:Y:S01]  /*1eb00*/  LDSM.16.M88.4 R52, [R222] ;  /* 0x00000000de34783b */ /* 0x000fe20000000200 */
[----:B----4-:R-:W-:-:S02]  /*1eb10*/  IMAD.MOV.U32 R37, RZ, RZ, R129 ;  /* 0x000000ffff257224 */ /* 0x010fc400078e0081 */
[----:B--2---:R-:W-:Y:S01]  /*1eb20*/  HMMA.16816.F32.BF16 R96, R16, R30, R96 ;  /* 0x0000001e1060723c */ /* 0x004fe20000041860 */
[----:B------:R1:W5:Y:S04]  /*1eb30*/  LDL.LU R14, [R1+0x144] ;  /* 0x00014400010e7983 */ /* 0x0003680000300800 */
[----:B------:R-:W-:Y:S01]  /*1eb40*/  LDSM.16.M88.4 R36, [R37] ;  /* 0x000000002524783b */ /* 0x000fe20000000200 */
[----:B------:R-:W-:Y:S03]  /*1eb50*/  HMMA.16816.F32.BF16 R128, R20, R32, R80 ;  /* 0x000000201480723c */ /* 0x000fe60000041850 */
[----:B------:R-:W-:Y:S04]  /*1eb60*/  LDSM.16.M88.4 R20, [R27] ;  /* 0x000000001b14783b */ /* 0x000fe80000000200 */
[----:B------:R-:W-:-:S02]  /*1eb70*/  IMAD.MOV.U32 R82, RZ, RZ, R44 ;  /* 0x000000ffff527224 */ /* 0x000fc400078e002c */
[----:B------:R-:W-:Y:S02]  /*1eb80*/  IMAD.MOV.U32 R83, RZ, RZ, R45 ;  /* 0x000000ffff537224 */ /* 0x000fe400078e002d */
[----:B------:R-:W2:Y:S01]  /*1eb90*/  LDSM.16.M88.4 R44, [R47] ;  /* 0x000000002f2c783b */ /* 0x000ea20000000200 */
[----:B------:R-:W-:-:S06]  /*1eba0*/  MOV R33, R111 ;  /* 0x0000006f00217202 */ /* 0x000fcc0000000f00 */
[----:B------:R-:W3:Y:S01]  /*1ebb0*/  LDSM.16.M88.4 R32, [R33] ;  /* 0x000000002120783b */ /* 0x000ee20000000200 */
[----:B------:R-:W-:Y:S02]  /*1ebc0*/  IMAD.MOV.U32 R80, RZ, RZ, R108 ;  /* 0x000000ffff507224 */ /* 0x000fe400078e006c */
[----:B------:R-:W-:Y:S02]  /*1ebd0*/  IMAD.MOV.U32 R81, RZ, RZ, R109 ;  /* 0x000000ffff517224 */ /* 0x000fe400078e006d */
[C---:B------:R-:W-:Y:S01]  /*1ebe0*/  HMMA.16816.F32.BF16 R108, R16.reuse, R10, R176 ;  /* 0x0000000a106c723c */ /* 0x040fe200000418b0 */
[----:B------:R-:W-:Y:S05]  /*1ebf0*/  LDSM.16.M88.4 R8, [R220] ;  /* 0x00000000dc08783b */ /* 0x000fea0000000200 */
[C---:B------:R-:W-:Y:S06]  /*1ec00*/  HMMA.16816.F32.BF16 R176, R16.reuse, R48, R80 ;  /* 0x0000003010b0723c */ /* 0x040fec0000041850 */
[C---:B--2---:R-:W-:Y:S06]  /*1ec10*/  HMMA.16816.F32.BF16 R112, R16.reuse, R44, R112 ;  /* 0x0000002c1070723c */ /* 0x044fec0000041870 */
[C---:B------:R-:W-:Y:S01]  /*1ec20*/  HMMA.16816.F32.BF16 R104, R16.reuse, R46, R104 ;  /* 0x0000002e1068723c */ /* 0x040fe20000041868 */
[----:B------:R-:W2:Y:S05]  /*1ec30*/  LDSM.16.M88.4 R44, [R156] ;  /* 0x000000009c2c783b */ /* 0x000eaa0000000200 */
[C---:B------:R-:W-:Y:S06]  /*1ec40*/  HMMA.16816.F32.BF16 R80, R16.reuse, R36, R56 ;  /* 0x000000241050723c */ /* 0x040fec0000041838 */
[C---:B---3--:R-:W-:Y:S06]  /*1ec50*/  HMMA.16816.F32.BF16 R56, R16.reuse, R32, R244 ;  /* 0x000000201038723c */ /* 0x048fec00000418f4 */
[C---:B------:R-:W-:Y:S01]  /*1ec60*/  HMMA.16816.F32.BF16 R76, R16.reuse, R34, R76 ;  /* 0x00000022104c723c */ /* 0x040fe2000004184c */
[----:B------:R-:W3:Y:S05]  /*1ec70*/  LDSM.16.M88.4 R32, [R118] ;  /* 0x000000007620783b */ /* 0x000eea0000000200 */
[C---:B------:R-:W-:Y:S01]  /*1ec80*/  HMMA.16816.F32.BF16 R64, R16.reuse, R38, R64 ;  /* 0x000000261040723c */ /* 0x040fe20000041840 */
[----:B------:R-:W4:Y:S05]  /*1ec90*/  LDSM.16.M88.4 R36, [R181] ;  /* 0x00000000b524783b */ /* 0x000f2a0000000200 */
[C---:B--2---:R-:W-:Y:S06]  /*1eca0*/  HMMA.16816.F32.BF16 R212, R16.reuse, R44, R212 ;  /* 0x0000002c10d4723c */ /* 0x044fec00000418d4 */
[C---:B------:R-:W-:Y:S06]  /*1ecb0*/  HMMA.16816.F32.BF16 R244, R16.reuse, R46, R200 ;  /* 0x0000002e10f4723c */ /* 0x040fec00000418c8 */
[C---:B------:R-:W-:Y:S01]  /*1ecc0*/  HMMA.16816.F32.BF16 R72, R16.reuse, R28, R240 ;  /* 0x0000001c1048723c */ /* 0x040fe200000418f0 */
[----:B------:R2:W1:Y:S05]  /*1ecd0*/  LDSM.16.M88.4 R28, [R117] ;  /* 0x00000000751c783b */ /* 0x00046a0000000200 */
[C---:B---3--:R-:W-:Y:S06]  /*1ece0*/  HMMA.16816.F32.BF16 R44, R16.reuse, R32, R196 ;  /* 0x00000020102c723c */ /* 0x048fec00000418c4 */
[----:B------:R-:W-:Y:S01]  /*1ecf0*/  HMMA.16816.F32.BF16 R32, R16, R34, R172 ;  /* 0x000000221020723c */ /* 0x000fe200000418ac */
[----:B------:R-:W-:Y:S01]  /*1ed00*/  IMAD.MOV.U32 R200, RZ, RZ, R6 ;  /* 0x000000ffffc87224 */ /* 0x000fe200078e0006 */
[----:B------:R-:W-:Y:S01]  /*1ed10*/  MOV R203, R0 ;  /* 0x0000000000cb7202 */ /* 0x000fe20000000f00 */
[----:B------:R-:W-:-:S03]  /*1ed20*/  IMAD.MOV.U32 R201, RZ, RZ, R4 ;  /* 0x000000ffffc97224 */ /* 0x000fc600078e0004 */
[----:B------:R-:W-:Y:S01]  /*1ed30*/  HMMA.16816.F32.BF16 R236, R16, R20, R236 ;  /* 0x0000001410ec723c */ /* 0x000fe200000418ec */
[----:B------:R-:W-:-:S05]  /*1ed40*/  IMAD.MOV.U32 R202, RZ, RZ, R3 ;  /* 0x000000ffffca7224 */ /* 0x000fca00078e0003 */
[C---:B------:R-:W-:Y:S01]  /*1ed50*/  HMMA.16816.F32.BF16 R232, R16.reuse, R22, R232 ;  /* 0x0000001610e8723c */ /* 0x040fe200000418e8 */
[----:B------:R-:W-:Y:S05]  /*1ed60*/  LDSM.16.M88.4 R20, [R186+0x800] ;  /* 0x00080000ba14783b */ /* 0x000fea0000000200 */
[C---:B------:R-:W-:Y:S06]  /*1ed70*/  HMMA.16816.F32.BF16 R224, R16.reuse, R8, R224 ;  /* 0x0000000810e0723c */ /* 0x040fec00000418e0 */
[----:B------:R-:W-:Y:S01]  /*1ed80*/  HMMA.16816.F32.BF16 R240, R16, R10, R204 ;  /* 0x0000000a10f0723c */ /* 0x000fe200000418cc */
[----:B------:R-:W3:Y:S01]  /*1ed90*/  LDSM.16.M88.4 R8, [R189] ;  /* 0x00000000bd08783b */ /* 0x000ee20000000200 */
[----:B------:R-:W-:Y:S01]  /*1eda0*/  IMAD.MOV.U32 R222, RZ, RZ, R33 ;  /* 0x000000ffffde7224 */ /* 0x000fe200078e0021 */
[----:B------:R-:W-:Y:S01]  /*1edb0*/  MOV R3, R32 ;  /* 0x0000002000037202 */ /* 0x000fe20000000f00 */
[----:B------:R-:W-:-:S02]  /*1edc0*/  IMAD.MOV.U32 R220, RZ, RZ, R34 ;  /* 0x000000ffffdc7224 */ /* 0x000fc400078e0022 */
[----:B------:R-:W-:Y:S02]  /*1edd0*/  IMAD.MOV.U32 R4, RZ, RZ, R35 ;  /* 0x000000ffff047224 */ /* 0x000fe400078e0023 */
[C---:B----4-:R-:W-:Y:S01]  /*1ede0*/  HMMA.16816.F32.BF16 R32, R16.reuse, R36, R200 ;  /* 0x000000241020723c */ /* 0x050fe200000418c8 */
[----:B------:R-:W-:Y:S02]  /*1edf0*/  IMAD.MOV.U32 R204, RZ, RZ, R26 ;  /* 0x000000ffffcc7224 */ /* 0x000fe400078e001a */
[----:B------:R-:W-:Y:S02]  /*1ee00*/  IMAD.MOV.U32 R205, RZ, RZ, R15 ;  /* 0x000000ffffcd7224 */ /* 0x000fe400078e000f */
[----:B------:R-:W-:Y:S02]  /*1ee10*/  IMAD.MOV.U32 R206, RZ, RZ, R13 ;  /* 0x000000ffffce7224 */ /* 0x000fe400078e000d */
[----:B------:R-:W-:Y:S01]  /*1ee20*/  IMAD.MOV.U32 R207, RZ, RZ, R12 ;  /* 0x000000ffffcf7224 */ /* 0x000fe200078e000c */
[C---:B------:R-:W-:Y:S06]  /*1ee30*/  HMMA.16816.F32.BF16 R208, R16.reuse, R52, R208 ;  /* 0x0000003410d0723c */ /* 0x040fec00000418d0 */
[----:B------:R-:W-:Y:S01]  /*1ee40*/  HMMA.16816.F32.BF16 R228, R16, R54, R228 ;  /* 0x0000003610e4723c */ /* 0x000fe200000418e4 */
[----:B------:R-:W-:-:S02]  /*1ee50*/  IMAD.MOV.U32 R53, RZ, RZ, R46 ;  /* 0x000000ffff357224 */ /* 0x000fc400078e002e */
[----:B------:R-:W-:-:S03]  /*1ee60*/  IMAD.MOV.U32 R52, RZ, RZ, R47 ;  /* 0x000000ffff347224 */ /* 0x000fc600078e002f */
[C---:B------:R-:W-:Y:S01]  /*1ee70*/  HMMA.16816.F32.BF16 R120, R16.reuse, R50, R120 ;  /* 0x000000321078723c */ /* 0x040fe20000041878 */
[----:B------:R-:W-:Y:S01]  /*1ee80*/  IMAD.MOV.U32 R55, RZ, RZ, R44 ;  /* 0x000000ffff377224 */ /* 0x000fe200078e002c */
[----:B------:R-:W-:Y:S01]  /*1ee90*/  LDSM.16.M88.4 R48, [R186+0x1800] ;  /* 0x00180000ba30783b */ /* 0x000fe20000000200 */
[----:B------:R-:W-:Y:S02]  /*1eea0*/  IMAD.MOV.U32 R54, RZ, RZ, R45 ;  /* 0x000000ffff367224 */ /* 0x000fe400078e002d */
[----:B--2---:R-:W-:Y:S01]  /*1eeb0*/  IMAD.MOV.U32 R117, RZ, RZ, R32 ;  /* 0x000000ffff757224 */ /* 0x004fe200078e0020 */
[C---:B------:R-:W-:Y:S01]  /*1eec0*/  HMMA.16816.F32.BF16 R100, R16.reuse, R40, R100 ;  /* 0x000000281064723c */ /* 0x040fe20000041864 */
[----:B------:R-:W-:Y:S02]  /*1eed0*/  IMAD.MOV.U32 R27, RZ, RZ, R33 ;  /* 0x000000ffff1b7224 */ /* 0x000fe400078e0021 */
[----:B------:R-:W-:Y:S02]  /*1eee0*/  IMAD.MOV.U32 R26, RZ, RZ, R34 ;  /* 0x000000ffff1a7224 */ /* 0x000fe400078e0022 */
[----:B------:R-:W-:Y:S01]  /*1eef0*/  IMAD.MOV.U32 R15, RZ, RZ, R35 ;  /* 0x000000ffff0f7224 */ /* 0x000fe200078e0023 */
[C---:B------:R-:W-:Y:S01]  /*1ef00*/  HMMA.16816.F32.BF16 R88, R16.reuse, R42, R88 ;  /* 0x0000002a1058723c */ /* 0x040fe20000041858 */
[----:B------:R-:W2:Y:S05]  /*1ef10*/  LDSM.16.M88.4 R40, [R186+0x1000] ;  /* 0x00100000ba28783b */ /* 0x000eaa0000000200 */
[C---:B------:R-:W-:Y:S01]  /*1ef20*/  HMMA.16816.F32.BF16 R44, R16.reuse, R38, R204 ;  /* 0x00000026102c723c */ /* 0x040fe200000418cc */
[----:B------:R-:W-:Y:S05]  /*1ef30*/  LDSM.16.M88.4 R36, [R186+0x4000] ;  /* 0x00400000ba24783b */ /* 0x000fea0000000200 */
[C---:B-1----:R-:W-:Y:S06]  /*1ef40*/  HMMA.16816.F32.BF16 R32, R16.reuse, R28, R128 ;  /* 0x0000001c1020723c */ /* 0x042fec0000041880 */
[----:B------:R-:W-:Y:S06]  /*1ef50*/  HMMA.16816.F32.BF16 R16, R16, R30, R92 ;  /* 0x0000001e1010723c */ /* 0x000fec000004185c */
[C---:B---3--:R-:W-:Y:S01]  /*1ef60*/  HMMA.16816.F32.BF16 R200, R8.reuse, R20, R84 ;  /* 0x0000001408c8723c */ /* 0x048fe20000041854 */
[----:B------:R-:W1:Y:S05]  /*1ef70*/  LDSM.16.M88.4 R84, [R186] ;  /* 0x00000000ba54783b */ /* 0x000e6a0000000200 */
[----:B------:R-:W-:Y:S01]  /*1ef80*/  HMMA.16816.F32.BF16 R172, R8, R22, R68 ;  /* 0x0000001608ac723c */ /* 0x000fe20000041844 */
[----:B------:R-:W3:Y:S06]  /*1ef90*/  LDSM.16.M88.4 R20, [R186+0x3000] ;  /* 0x00300000ba14783b */ /* 0x000eec0000000200 */
[----:B------:R-:W-:-:S02]  /*1efa0*/  IMAD.MOV.U32 R68, RZ, RZ, R252 ;  /* 0x000000ffff447224 */ /* 0x000fc400078e00fc */
[----:B------:R-:W4:Y:S03]  /*1efb0*/  S2R R252, SR_TID.X ;  /* 0x0000000000fc7919 */ /* 0x000f260000002100 */
[----:B------:R-:W-:Y:S02]  /*1efc0*/  IMAD.MOV.U32 R2, RZ, RZ, R16 ;  /* 0x000000ffff027224 */ /* 0x000fe400078e0010 */
[----:B------:R-:W-:Y:S02]  /*1efd0*/  IMAD.MOV.U32 R156, RZ, RZ, R19 ;  /* 0x000000ffff9c7224 */ /* 0x000fe400078e0013 */
[----:B------:R-:W-:Y:S02]  /*1efe0*/  IMAD.MOV.U32 R12, RZ, RZ, R18 ;  /* 0x000000ffff0c7224 */ /* 0x000fe400078e0012 */
[----:B------:R-:W-:Y:S02]  /*1eff0*/  IMAD.MOV.U32 R6, RZ, RZ, R17 ;  /* 0x000000ffff067224 */ /* 0x000fe400078e0011 */
[----:B------:R-:W3:Y:S01]  /*1f000*/  LDSM.16.M88.4 R16, [R186+0x3800] ;  /* 0x00380000ba10783b */ /* 0x000ee20000000200 */
[----:B--2---:R-:W-:Y:S01]  /*1f010*/  HMMA.16816.F32.BF16 R204, R8, R40, R60 ;  /* 0x0000002808cc723c */ /* 0x004fe2000004183c */
[----:B------:R-:W-:Y:S01]  /*1f020*/  IMAD.MOV.U32 R28, RZ, RZ, R34 ;  /* 0x000000ffff1c7224 */ /* 0x000fe200078e0022 */
[----:B------:R-:W-:Y:S01]  /*1f030*/  MOV R118, R32 ;  /* 0x0000002000767202 */ /* 0x000fe20000000f00 */
[----:B------:R-:W-:-:S02]  /*1f040*/  IMAD.MOV.U32 R13, RZ, RZ, R35 ;  /* 0x000000ffff0d7224 */ /* 0x000fc400078e0023 */
[----:B------:R-:W-:Y:S02]  /*1f050*/  IMAD.MOV.U32 R0, RZ, RZ, R33 ;  /* 0x000000ffff007224 */ /* 0x000fe400078e0021 */
[----:B------:R-:W2:Y:S01]  /*1f060*/  LDSM.16.M88.4 R32, [R186+0x2000] ;  /* 0x00200000ba20783b */ /* 0x000ea20000000200 */
[----:B-1----:R-:W-:Y:S01]  /*1f070*/  HMMA.16816.F32.BF16 R60, R8, R86, R44 ;  /* 0x00000056083c723c */ /* 0x002fe2000004182c */
[----:B------:R-:W-:Y:S02]  /*1f080*/  IMAD.MOV.U32 R70, RZ, RZ, R13 ;  /* 0x000000ffff467224 */ /* 0x000fe400078e000d */
[----:B----4-:R-:W-:Y:S02]  /*1f090*/  IMAD.SHL.U32 R252, R252, 0x2, RZ ;  /* 0x00000002fcfc7824 */ /* 0x010fe400078e00ff */
[----:B------:R-:W-:-:S03]  /*1f0a0*/  IMAD.SHL.U32 R13, R249, 0x100, RZ ;  /* 0x00000100f90d7824 */ /* 0x000fc600078e00ff */
[----:B------:R-:W-:Y:S02]  /*1f0b0*/  LOP3.LUT R252, R252, 0x6, RZ, 0xc0, !PT ;  /* 0x00000006fcfc7812 */ /* 0x000fe400078ec0ff */
[----:B------:R-:W-:Y:S01]  /*1f0c0*/  MOV R71, R0 ;  /* 0x0000000000477202 */ /* 0x000fe20000000f00 */
[----:B------:R-:W-:Y:S01]  /*1f0d0*/  IMAD.MOV.U32 R69, RZ, RZ, R28 ;  /* 0x000000ffff457224 */ /* 0x000fe200078e001c */
[C---:B------:R-:W-:Y:S01]  /*1f0e0*/  LOP3.LUT R0, R13.reuse, 0x8, R252, 0xfe, !PT ;  /* 0x000000080d007812 */ /* 0x040fe200078efefc */
[----:B------:R-:W1:Y:S01]  /*1f0f0*/  LDSM.16.M88.4 R28, [R186+0x2800] ;  /* 0x00280000ba1c783b */ /* 0x000e620000000200 */
[C---:B------:R-:W-:Y:S01]  /*1f100*/  HMMA.16816.F32.BF16 R128, R8.reuse, R42, R108 ;  /* 0x0000002a0880723c */ /* 0x040fe2000004186c */
[----:B------:R-:W-:Y:S01]  /*1f110*/  IMAD.MOV.U32 R45, RZ, RZ, R3 ;  /* 0x000000ffff2d7224 */ /* 0x000fe200078e0003 */
[----:B------:R-:W-:Y:S01]  /*1f120*/  I2FP.F32.S32 R3, R0 ;  /* 0x0000000000037245 */ /* 0x000fe20000201400 */
[----:B------:R-:W4:Y:S03]  /*1f130*/  LDSM.16.M88.4 R40, [R186+0x4800] ;  /* 0x00480000ba28783b */ /* 0x000f260000000200 */
[----:B---3--:R-:W-:Y:S01]  /*1f140*/  HMMA.16816.F32.BF16 R92, R8, R22, R88 ;  /* 0x00000016085c723c */ /* 0x008fe20000041858 */
[----:B------:R-:W-:Y:S01]  /*1f150*/  IMAD.MOV.U32 R44, RZ, RZ, R2 ;  /* 0x000000ffff2c7224 */ /* 0x000fe200078e0002 */
[----:B------:R-:W-:-:S04]  /*1f160*/  LOP3.LUT R2, R13, 0x10, R252, 0xfe, !PT ;  /* 0x000000100d027812 */ /* 0x000fc800078efefc */
[C---:B------:R-:W-:Y:S06]  /*1f170*/  HMMA.16816.F32.BF16 R108, R8.reuse, R16, R80 ;  /* 0x00000010086c723c */ /* 0x040fec0000041850 */
[----:B------:R-:W-:Y:S01]  /*1f180*/  HMMA.16816.F32.BF16 R88, R8, R18, R64 ;  /* 0x000000120858723c */ /* 0x000fe20000041840 */
[----:B------:R-:W3:Y:S01]  /*1f190*/  LDSM.16.M88.4 R16, [R186+0x5000] ;  /* 0x00500000ba10783b */ /* 0x000ee20000000200 */
[----:B------:R-:W-:-:S04]  /*1f1a0*/  ISETP.GE.AND P6, PT, R0, R7, PT ;  /* 0x000000070000720c */ /* 0x000fc80003fc6270 */
[----:B------:R-:W-:Y:S01]  /*1f1b0*/  HMMA.16816.F32.BF16 R160, R8, R50, R160 ;  /* 0x0000003208a0723c */ /* 0x000fe200000418a0 */
[----:B------:R-:W-:Y:S02]  /*1f1c0*/  ISETP.GE.AND P4, PT, R0, R5, PT ;  /* 0x000000050000720c */ /* 0x000fe40003f86270 */
[----:B------:R-:W-:-:S04]  /*1f1d0*/  LOP3.LUT R0, R13, 0x18, R252, 0xfe, !PT ;  /* 0x000000180d007812 */ /* 0x000fc800078efefc */
[----:B------:R-:W-:Y:S01]  /*1f1e0*/  MOV R50, R4 ;  /* 0x0000000400327202 */ /* 0x000fe20000000f00 */
[CC--:B------:R-:W-:Y:S01]  /*1f1f0*/  FFMA.FTZ R4, R157.reuse, R3.reuse, R60 ;  /* 0x000000039d047223 */ /* 0x0c0fe2000001003c */
[----:B------:R-:W-:Y:S01]  /*1f200*/  FFMA.FTZ R3, R157, R3, R62 ;  /* 0x000000039d037223 */ /* 0x000fe2000001003e */
[C---:B------:R-:W-:Y:S02]  /*1f210*/  ISETP.GE.AND P5, PT, R2.reuse, R7, PT ;  /* 0x000000070200720c */ /* 0x040fe40003fa6270 */
[----:B------:R-:W-:Y:S01]  /*1f220*/  ISETP.GE.AND P3, PT, R2, R5, PT ;  /* 0x000000050200720c */ /* 0x000fe20003f66270 */
[----:B------:R-:W-:Y:S01]  /*1f230*/  IMAD.MOV.U32 R46, RZ, RZ, R222 ;  /* 0x000000ffff2e7224 */ /* 0x000fe200078e00de */
[----:B------:R-:W-:Y:S01]  /*1f240*/  I2FP.F32.S32 R2, R2 ;  /* 0x0000000200027245 */ /* 0x000fe20000201400 */
[----:B------:R-:W-:Y:S01]  /*1f250*/  IMAD.MOV.U32 R47, RZ, RZ, R220 ;  /* 0x000000ffff2f7224 */ /* 0x000fe200078e00dc */
[----:B------:R-:W-:Y:S02]  /*1f260*/  FSEL R222, R4, -INF , !P6 ;  /* 0xff80000004de7808 */ /* 0x000fe40007000000 */
[----:B------:R-:W-:Y:S01]  /*1f270*/  FSEL R220, R3, -INF , !P4 ;  /* 0xff80000003dc7808 */ /* 0x000fe20006000000 */
[----:B------:R-:W-:Y:S01]  /*1f280*/  IMAD.MOV.U32 R62, RZ, RZ, R12 ;  /* 0x000000ffff3e7224 */ /* 0x000fe200078e000c */
[----:B------:R-:W-:-:S02]  /*1f290*/  ISETP.GE.AND P6, PT, R0, R7, PT ;  /* 0x000000070000720c */ /* 0x000fc40003fc6270 */
[----:B------:R-:W-:Y:S01]  /*1f2a0*/  ISETP.GE.AND P4, PT, R0, R5, PT ;  /* 0x000000050000720c */ /* 0x000fe20003f86270 */
[----:B------:R-:W-:Y:S01]  /*1f2b0*/  HMMA.16816.F32.BF16 R196, R8, R48, R124 ;  /* 0x0000003008c4723c */ /* 0x000fe2000004187c */
[----:B------:R-:W-:Y:S01]  /*1f2c0*/  I2FP.F32.S32 R0, R0 ;  /* 0x0000000000007245 */ /* 0x000fe20000201400 */
[CC--:B------:R-:W-:Y:S01]  /*1f2d0*/  FFMA.FTZ R12, R157.reuse, R2.reuse, R200 ;  /* 0x000000029d0c7223 */ /* 0x0c0fe200000100c8 */
[----:B------:R-:W-:Y:S01]  /*1f2e0*/  FFMA.FTZ R4, R157, R2, R202 ;  /* 0x000000029d047223 */ /* 0x000fe200000100ca */
[----:B------:R-:W-:Y:S01]  /*1f2f0*/  LOP3.LUT R2, R13, 0x20, R252, 0xfe, !PT ;  /* 0x000000200d027812 */ /* 0x000fe200078efefc */
[----:B------:R-:W-:Y:S02]  /*1f300*/  IMAD.MOV.U32 R87, RZ, RZ, R6 ;  /* 0x000000ffff577224 */ /* 0x000fe400078e0006 */
[CC--:B------:R-:W-:Y:S01]  /*1f310*/  FFMA.FTZ R6, R157.reuse, R0.reuse, R172 ;  /* 0x000000009d067223 */ /* 0x0c0fe200000100ac */
[----:B------:R-:W-:Y:S01]  /*1f320*/  FFMA.FTZ R3, R157, R0, R174 ;  /* 0x000000009d037223 */ /* 0x000fe200000100ae */
[----:B------:R-:W-:-:S02]  /*1f330*/  FSEL R174, R12, -INF , !P5 ;  /* 0xff8000000cae7808 */ /* 0x000fc40006800000 */
[----:B------:R-:W-:Y:S02]  /*1f340*/  FSEL R172, R4, -INF , !P3 ;  /* 0xff80000004ac7808 */ /* 0x000fe40005800000 */
[----:B------:R-:W-:Y:S02]  /*1f350*/  LOP3.LUT R0, R13, 0x28, R252, 0xfe, !PT ;  /* 0x000000280d007812 */ /* 0x000fe400078efefc */
[C---:B------:R-:W-:Y:S02]  /*1f360*/  ISETP.GE.AND P5, PT, R2.reuse, R7, PT ;  /* 0x000000070200720c */ /* 0x040fe40003fa6270 */
[----:B------:R-:W-:Y:S01]  /*1f370*/  ISETP.GE.AND P3, PT, R2, R5, PT ;  /* 0x000000050200720c */ /* 0x000fe20003f66270 */
[----:B------:R-:W-:Y:S01]  /*1f380*/  IMAD.MOV.U32 R60, RZ, RZ, R156 ;  /* 0x000000ffff3c7224 */ /* 0x000fe200078e009c */
[----:B------:R-:W-:Y:S02]  /*1f390*/  I2FP.F32.S32 R2, R2 ;  /* 0x0000000200027245 */ /* 0x000fe40000201400 */
[----:B------:R-:W-:-:S02]  /*1f3a0*/  FSEL R200, R6, -INF , !P6 ;  /* 0xff80000006c87808 */ /* 0x000fc40007000000 */
[----:B------:R-:W-:Y:S02]  /*1f3b0*/  FSEL R156, R3, -INF , !P4 ;  /* 0xff800000039c7808 */ /* 0x000fe40006000000 */
[C---:B------:R-:W-:Y:S02]  /*1f3c0*/  ISETP.GE.AND P6, PT, R0.reuse, R7, PT ;  /* 0x000000070000720c */ /* 0x040fe40003fc6270 */
[----:B------:R-:W-:Y:S01]  /*1f3d0*/  ISETP.GE.AND P4, PT, R0, R5, PT ;  /* 0x000000050000720c */ /* 0x000fe20003f86270 */
[C---:B--2---:R-:W-:Y:S01]  /*1f3e0*/  HMMA.16816.F32.BF16 R176, R8.reuse, R32, R176 ;  /* 0x0000002008b0723c */ /* 0x044fe200000418b0 */
[----:B------:R-:W-:Y:S01]  /*1f3f0*/  I2FP.F32.S32 R0, R0 ;  /* 0x0000000000007245 */ /* 0x000fe20000201400 */
[CC--:B------:R-:W-:Y:S01]  /*1f400*/  FFMA.FTZ R12, R157.reuse, R2.reuse, R204 ;  /* 0x000000029d0c7223 */ /* 0x0c0fe200000100cc */
[----:B------:R-:W-:Y:S01]  /*1f410*/  FFMA.FTZ R4, R157, R2, R206 ;  /* 0x000000029d047223 */ /* 0x000fe200000100ce */
[----:B------:R-:W-:Y:S02]  /*1f420*/  LOP3.LUT R2, R13, 0x30, R252, 0xfe, !PT ;  /* 0x000000300d027812 */ /* 0x000fe400078efefc */
[----:B------:R-:W-:Y:S01]  /*1f430*/  HMMA.16816.F32.BF16 R120, R8, R34, R120 ;  /* 0x000000220878723c */ /* 0x000fe20000041878 */
[CC--:B------:R-:W-:Y:S01]  /*1f440*/  FFMA.FTZ R6, R157.reuse, R0.reuse, R128 ;  /* 0x000000009d067223 */ /* 0x0c0fe20000010080 */
[----:B------:R-:W-:Y:S01]  /*1f450*/  FFMA.FTZ R3, R157, R0, R130 ;  /* 0x000000009d037223 */ /* 0x000fe20000010082 */
[----:B------:R-:W-:-:S02]  /*1f460*/  FSEL R202, R12, -INF , !P5 ;  /* 0xff8000000cca7808 */ /* 0x000fc40006800000 */
[----:B------:R-:W-:Y:S02]  /*1f470*/  FSEL R128, R4, -INF , !P3 ;  /* 0xff80000004807808 */ /* 0x000fe40005800000 */
[----:B------:R-:W-:Y:S02]  /*1f480*/  LOP3.LUT R0, R13, 0x38, R252, 0xfe, !PT ;  /* 0x000000380d007812 */ /* 0x000fe400078efefc */
[C---:B------:R-:W-:Y:S02]  /*1f490*/  ISETP.GE.AND P5, PT, R2.reuse, R7, PT ;  /* 0x000000070200720c */ /* 0x040fe40003fa6270 */
[----:B------:R-:W-:Y:S02]  /*1f4a0*/  ISETP.GE.AND P3, PT, R2, R5, PT ;  /* 0x000000050200720c */ /* 0x000fe40003f66270 */
[----:B------:R-:W-:Y:S02]  /*1f4b0*/  I2FP.F32.S32 R2, R2 ;  /* 0x0000000200027245 */ /* 0x000fe40000201400 */
[----:B------:R-:W-:-:S02]  /*1f4c0*/  FSEL R204, R6, -INF , !P6 ;  /* 0xff80000006cc7808 */ /* 0x000fc40007000000 */
[----:B------:R-:W-:Y:S02]  /*1f4d0*/  FSEL R130, R3, -INF , !P4 ;  /* 0xff80000003827808 */ /* 0x000fe40006000000 */
[C---:B------:R-:W-:Y:S02]  /*1f4e0*/  ISETP.GE.AND P6, PT, R0.reuse, R7, PT ;  /* 0x000000070000720c */ /* 0x040fe40003fc6270 */
[----:B------:R-:W-:Y:S01]  /*1f4f0*/  ISETP.GE.AND P4, PT, R0, R5, PT ;  /* 0x000000050000720c */ /* 0x000fe20003f86270 */
[C---:B-1----:R-:W-:Y:S01]  /*1f500*/  HMMA.16816.F32.BF16 R124, R8.reuse, R28, R112 ;  /* 0x0000001c087c723c */ /* 0x042fe20000041870 */
[----:B------:R-:W-:Y:S01]  /*1f510*/  I2FP.F32.S32 R0, R0 ;  /* 0x0000000000007245 */ /* 0x000fe20000201400 */
[CC--:B------:R-:W-:Y:S01]  /*1f520*/  FFMA.FTZ R12, R157.reuse, R2.reuse, R196 ;  /* 0x000000029d0c7223 */ /* 0x0c0fe200000100c4 */
[----:B------:R-:W-:Y:S01]  /*1f530*/  FFMA.FTZ R4, R157, R2, R198 ;  /* 0x000000029d047223 */ /* 0x000fe200000100c6 */
[----:B------:R-:W-:Y:S02]  /*1f540*/  LOP3.LUT R2, R13, 0x40, R252, 0xfe, !PT ;  /* 0x000000400d027812 */ /* 0x000fe400078efefc */
[----:B------:R-:W-:Y:S01]  /*1f550*/  HMMA.16816.F32.BF16 R80, R8, R38, R76 ;  /* 0x000000260850723c */ /* 0x000fe2000004184c */
[----:B------:R-:W-:Y:S01]  /*1f560*/  ISETP.GE.AND P2, PT, R68, 0x3, PT ;  /* 0x000000034400780c */ /* 0x000fe20003f46270 */
[----:B------:R-:W-:-:S02]  /*1f570*/  IMAD.MOV.U32 R48, RZ, RZ, R69 ;  /* 0x000000ffff307224 */ /* 0x000fc400078e0045 */
[CC--:B------:R-:W-:Y:S01]  /*1f580*/  FFMA.FTZ R6, R157.reuse, R0.reuse, R160 ;  /* 0x000000009d067223 */ /* 0x0c0fe200000100a0 */
[----:B------:R-:W-:Y:S01]  /*1f590*/  IMAD.MOV.U32 R49, RZ, RZ, R70 ;  /* 0x000000ffff317224 */ /* 0x000fe200078e0046 */
[C---:B----4-:R-:W-:Y:S01]  /*1f5a0*/  HMMA.16816.F32.BF16 R76, R8.reuse, R40, R72 ;  /* 0x00000028084c723c */ /* 0x050fe20000041848 */
[----:B------:R-:W-:Y:S02]  /*1f5b0*/  IMAD.MOV.U32 R51, RZ, RZ, R71 ;  /* 0x000000ffff337224 */ /* 0x000fe400078e0047 */
[----:B------:R-:W-:Y:S01]  /*1f5c0*/  FFMA.FTZ R3, R157, R0, R162 ;  /* 0x000000009d037223 */ /* 0x000fe200000100a2 */
[----:B------:R-:W-:Y:S02]  /*1f5d0*/  FSEL R160, R12, -INF , !P5 ;  /* 0xff8000000ca07808 */ /* 0x000fe40006800000 */
[----:B---3--:R-:W-:Y:S01]  /*1f5e0*/  HMMA.16816.F32.BF16 R72, R8, R16, R236 ;  /* 0x000000100848723c */ /* 0x008fe200000418ec */
[----:B------:R-:W-:Y:S02]  /*1f5f0*/  LOP3.LUT R0, R13, 0x48, R252, 0xfe, !PT ;  /* 0x000000480d007812 */ /* 0x000fe400078efefc */
[----:B------:R-:W-:-:S03]  /*1f600*/  ISETP.GE.AND P5, PT, R2, R7, PT ;  /* 0x000000070200720c */ /* 0x000fc60003fa6270 */
[C---:B------:R-:W-:Y:S01]  /*1f610*/  HMMA.16816.F32.BF16 R104, R8.reuse, R30, R104 ;  /* 0x0000001e0868723c */ /* 0x040fe20000041868 */
[----:B------:R-:W-:Y:S01]  /*1f620*/  IMAD.MOV.U32 R236, RZ, RZ, R118 ;  /* 0x000000ffffec7224 */ /* 0x000fe200078e0076 */
[----:B------:R-:W-:Y:S01]  /*1f630*/  FSEL R118, R4, -INF , !P3 ;  /* 0xff80000004767808 */ /* 0x000fe20005800000 */
[----:B------:R-:W-:Y:S01]  /*1f640*/  LDSM.16.M88.4 R28, [R186+0x6800] ;  /* 0x00680000ba1c783b */ /* 0x000fe20000000200 */
[----:B------:R-:W-:Y:S02]  /*1f650*/  ISETP.GE.AND P3, PT, R2, R5, PT ;  /* 0x000000050200720c */ /* 0x000fe40003f66270 */
[----:B------:R-:W-:Y:S01]  /*1f660*/  HMMA.16816.F32.BF16 R68, R8, R18, R232 ;  /* 0x000000120844723c */ /* 0x000fe200000418e8 */
[----:B------:R-:W1:Y:S01]  /*1f670*/  LDSM.16.M88.4 R16, [R186+0x6000] ;  /* 0x00600000ba10783b */ /* 0x000e620000000200 */
[----:B------:R-:W-:Y:S02]  /*1f680*/  I2FP.F32.S32 R2, R2 ;  /* 0x0000000200027245 */ /* 0x000fe40000201400 */
[----:B------:R-:W-:-:S02]  /*1f690*/  MOV R86, R117 ;  /* 0x0000007500567202 */ /* 0x000fc40000000f00 */
[----:B------:R-:W-:Y:S02]  /*1f6a0*/  FSEL R162, R6, -INF , !P6 ;  /* 0xff80000006a27808 */ /* 0x000fe40007000000 */
[----:B------:R-:W-:Y:S02]  /*1f6b0*/  FSEL R117, R3, -INF , !P4 ;  /* 0xff80000003757808 */ /* 0x000fe40006000000 */
[C---:B------:R-:W-:Y:S02]  /*1f6c0*/  ISETP.GE.AND P6, PT, R0.reuse, R7, PT ;  /* 0x000000070000720c */ /* 0x040fe40003fc6270 */
[----:B------:R-:W-:Y:S01]  /*1f6d0*/  ISETP.GE.AND P4, PT, R0, R5, PT ;  /* 0x000000050000720c */ /* 0x000fe20003f86270 */
[----:B------:R-:W-:Y:S01]  /*1f6e0*/  HMMA.16816.F32.BF16 R112, R8, R20, R100 ;  /* 0x000000140870723c */ /* 0x000fe20000041864 */
[----:B------:R-:W-:Y:S01]  /*1f6f0*/  I2FP.F32.S32 R0, R0 ;  /* 0x0000000000007245 */ /* 0x000fe20000201400 */
[CC--:B------:R-:W-:Y:S01]  /*1f700*/  FFMA.FTZ R12, R157.reuse, R2.reuse, R176 ;  /* 0x000000029d0c7223 */ /* 0x0c0fe200000100b0 */
[----:B------:R-:W-:Y:S01]  /*1f710*/  FFMA.FTZ R4, R157, R2, R178 ;  /* 0x000000029d047223 */ /* 0x000fe200000100b2 */
[----:B------:R-:W-:Y:S01]  /*1f720*/  LOP3.LUT R2, R13, 0x50, R252, 0xfe, !PT ;  /* 0x000000500d027812 */ /* 0x000fe200078efefc */
[----:B------:R-:W-:-:S02]  /*1f730*/  IMAD.MOV.U32 R235, RZ, RZ, R87 ;  /* 0x000000ffffeb7224 */ /* 0x000fc400078e0057 */
[CC--:B------:R-:W-:Y:S01]  /*1f740*/  FFMA.FTZ R6, R157.reuse, R0.reuse, R120 ;  /* 0x000000009d067223 */ /* 0x0c0fe20000010078 */
[----:B------:R-:W-:Y:S01]  /*1f750*/  FFMA.FTZ R3, R157, R0, R122 ;  /* 0x000000009d037223 */ /* 0x000fe2000001007a */
[----:B------:R-:W-:Y:S01]  /*1f760*/  FSEL R122, R12, -INF , !P5 ;  /* 0xff8000000c7a7808 */ /* 0x000fe20006800000 */
[----:B------:R-:W2:Y:S01]  /*1f770*/  LDSM.16.M88.4 R20, [R186+0x5800] ;  /* 0x00580000ba14783b */ /* 0x000ea20000000200 */
[----:B------:R-:W-:Y:S02]  /*1f780*/  FSEL R87, R4, -INF , !P3 ;  /* 0xff80000004577808 */ /* 0x000fe40005800000 */
[----:B------:R-:W-:Y:S02]  /*1f790*/  LOP3.LUT R0, R13, 0x58, R252, 0xfe, !PT ;  /* 0x000000580d007812 */ /* 0x000fe400078efefc */
[C---:B------:R-:W-:Y:S02]  /*1f7a0*/  ISETP.GE.AND P5, PT, R2.reuse, R7, PT ;  /* 0x000000070200720c */ /* 0x040fe40003fa6270 */
[----:B------:R-:W-:-:S02]  /*1f7b0*/  ISETP.GE.AND P3, PT, R2, R5, PT ;  /* 0x000000050200720c */ /* 0x000fc40003f66270 */
[----:B------:R-:W-:Y:S02]  /*1f7c0*/  I2FP.F32.S32 R2, R2 ;  /* 0x0000000200027245 */ /* 0x000fe40000201400 */
[----:B------:R-:W-:Y:S02]  /*1f7d0*/  FSEL R176, R6, -INF , !P6 ;  /* 0xff80000006b07808 */ /* 0x000fe40007000000 */
[----:B------:R-:W-:Y:S02]  /*1f7e0*/  FSEL R120, R3, -INF , !P4 ;  /* 0xff80000003787808 */ /* 0x000fe40006000000 */
[C---:B------:R-:W-:Y:S02]  /*1f7f0*/  ISETP.GE.AND P6, PT, R0.reuse, R7, PT ;  /* 0x000000070000720c */ /* 0x040fe40003fc6270 */
[----:B------:R-:W-:Y:S01]  /*1f800*/  ISETP.GE.AND P4, PT, R0, R5, PT ;  /* 0x000000050000720c */ /* 0x000fe20003f86270 */
[C---:B------:R-:W-:Y:S01]  /*1f810*/  FFMA.FTZ R12, R157.reuse, R2, R124 ;  /* 0x000000029d0c7223 */ /* 0x040fe2000001007c */
[----:B------:R-:W-:Y:S01]  /*1f820*/  I2FP.F32.S32 R0, R0 ;  /* 0x0000000000007245 */ /* 0x000fe20000201400 */
[----:B------:R-:W-:Y:S01]  /*1f830*/  FFMA.FTZ R4, R157, R2, R126 ;  /* 0x000000029d047223 */ /* 0x000fe2000001007e */
[----:B------:R-:W-:-:S02]  /*1f840*/  LOP3.LUT R2, R13, 0x60, R252, 0xfe, !PT ;  /* 0x000000600d027812 */ /* 0x000fc400078efefc */
[----:B------:R-:W-:Y:S01]  /*1f850*/  FSEL R178, R12, -INF , !P5 ;  /* 0xff8000000cb27808 */ /* 0x000fe20006800000 */
[CC--:B------:R-:W-:Y:S01]  /*1f860*/  FFMA.FTZ R6, R157.reuse, R0.reuse, R104 ;  /* 0x000000009d067223 */ /* 0x0c0fe20000010068 */
[----:B------:R-:W-:Y:S01]  /*1f870*/  FSEL R104, R4, -INF , !P3 ;  /* 0xff80000004687808 */ /* 0x000fe20005800000 */
[----:B------:R-:W-:Y:S01]  /*1f880*/  FFMA.FTZ R3, R157, R0, R106 ;  /* 0x000000009d037223 */ /* 0x000fe2000001006a */
[C---:B------:R-:W-:Y:S02]  /*1f890*/  ISETP.GE.AND P5, PT, R2.reuse, R7, PT ;  /* 0x000000070200720c */ /* 0x040fe40003fa6270 */
[----:B------:R-:W-:Y:S02]  /*1f8a0*/  ISETP.GE.AND P3, PT, R2, R5, PT ;  /* 0x000000050200720c */ /* 0x000fe40003f66270 */
[----:B------:R-:W-:Y:S02]  /*1f8b0*/  I2FP.F32.S32 R2, R2 ;  /* 0x0000000200027245 */ /* 0x000fe40000201400 */
[----:B------:R-:W-:Y:S01]  /*1f8c0*/  LOP3.LUT R0, R13, 0x68, R252, 0xfe, !PT ;  /* 0x000000680d007812 */ /* 0x000fe200078efefc */
[----:B------:R-:W-:Y:S01]  /*1f8d0*/  HMMA.16816.F32.BF16 R100, R8, R36, R56 ;  /* 0x000000240864723c */ /* 0x000fe20000041838 */
[----:B------:R-:W-:Y:S01]  /*1f8e0*/  FSEL R196, R6, -INF , !P6 ;  /* 0xff80000006c47808 */ /* 0x000fe20007000000 */
[-C--:B------:R-:W-:Y:S01]  /*1f8f0*/  FFMA.FTZ R12, R157, R2.reuse, R112 ;  /* 0x000000029d0c7223 */ /* 0x080fe20000010070 */
[----:B------:R-:W-:Y:S01]  /*1f900*/  FSEL R106, R3, -INF , !P4 ;  /* 0xff800000036a7808 */ /* 0x000fe20006000000 */
[----:B------:R-:W-:Y:S01]  /*1f910*/  FFMA.FTZ R4, R157, R2, R114 ;  /* 0x000000029d047223 */ /* 0x000fe20000010072 */
[----:B------:R-:W-:-:S02]  /*1f920*/  ISETP.GE.AND P6, PT, R0, R7, PT ;  /* 0x000000070000720c */ /* 0x000fc40003fc6270 */
[----:B------:R-:W-:Y:S02]  /*1f930*/  ISETP.GE.AND P4, PT, R0, R5, PT ;  /* 0x000000050000720c */ /* 0x000fe40003f86270 */
[----:B------:R-:W-:Y:S02]  /*1f940*/  I2FP.F32.S32 R0, R0 ;  /* 0x0000000000007245 */ /* 0x000fe40000201400 */
[----:B------:R-:W-:Y:S02]  /*1f950*/  LOP3.LUT R2, R13, 0x70, R252, 0xfe, !PT ;  /* 0x000000700d027812 */ /* 0x000fe400078efefc */
[----:B------:R-:W-:Y:S01]  /*1f960*/  FSEL R206, R12, -INF , !P5 ;  /* 0xff8000000cce7808 */ /* 0x000fe20006800000 */
[CC--:B------:R-:W-:Y:S01]  /*1f970*/  FFMA.FTZ R6, R157.reuse, R0.reuse, R92 ;  /* 0x000000009d067223 */ /* 0x0c0fe2000001005c */
[----:B------:R-:W-:Y:S01]  /*1f980*/  FSEL R112, R4, -INF , !P3 ;  /* 0xff80000004707808 */ /* 0x000fe20005800000 */
[----:B------:R-:W-:Y:S01]  /*1f990*/  FFMA.FTZ R3, R157, R0, R94 ;  /* 0x000000009d037223 */ /* 0x000fe2000001005e */
[----:B------:R-:W-:-:S02]  /*1f9a0*/  ISETP.GE.AND P5, PT, R2, R7, PT ;  /* 0x000000070200720c */ /* 0x000fc40003fa6270 */
[-C--:B------:R-:W-:Y:S02]  /*1f9b0*/  ISETP.GE.AND P3, PT, R2, R5.reuse, PT ;  /* 0x000000050200720c */ /* 0x080fe40003f66270 */
[----:B------:R-:W-:Y:S01]  /*1f9c0*/  I2FP.F32.S32 R2, R2 ;  /* 0x0000000200027245 */ /* 0x000fe20000201400 */
[----:B------:R-:W-:Y:S01]  /*1f9d0*/  IMAD.MOV.U32 R36, RZ, RZ, R55 ;  /* 0x000000ffff247224 */ /* 0x000fe200078e0037 */
[----:B------:R-:W-:Y:S01]  /*1f9e0*/  LOP3.LUT R0, R13, 0x78, R252, 0xfe, !PT ;  /* 0x000000780d007812 */ /* 0x000fe200078efefc */
[----:B------:R-:W-:Y:S02]  /*1f9f0*/  IMAD.MOV.U32 R37, RZ, RZ, R54 ;  /* 0x000000ffff257224 */ /* 0x000fe400078e0036 */
[----:B------:R-:W-:Y:S02]  /*1fa00*/  IMAD.MOV.U32 R38, RZ, RZ, R53 ;  /* 0x000000ffff267224 */ /* 0x000fe400078e0035 */
[----:B------:R-:W-:Y:S01]  /*1fa10*/  IMAD.MOV.U32 R39, RZ, RZ, R52 ;  /* 0x000000ffff277224 */ /* 0x000fe200078e0034 */
[----:B------:R-:W-:Y:S01]  /*1fa20*/  FSEL R114, R3, -INF , !P4 ;  /* 0xff80000003727808 */ /* 0x000fe20006000000 */
[----:B-1----:R-:W-:Y:S01]  /*1fa30*/  HMMA.16816.F32.BF16 R52, R8, R16, R208 ;  /* 0x000000100834723c */ /* 0x002fe200000418d0 */
[----:B------:R-:W-:Y:S01]  /*1fa40*/  ISETP.GE.AND P4, PT, R0, R5, PT ;  /* 0x000000050000720c */ /* 0x000fe20003f86270 */
[CC--:B------:R-:W-:Y:S01]  /*1fa50*/  FFMA.FTZ R12, R157.reuse, R2.reuse, R108 ;  /* 0x000000029d0c7223 */ /* 0x0c0fe2000001006c */
[----:B------:R-:W-:Y:S01]  /*1fa60*/  FFMA.FTZ R4, R157, R2, R110 ;  /* 0x000000029d047223 */ /* 0x000fe2000001006e */
[----:B------:R-:W-:-:S03]  /*1fa70*/  LOP3.LUT R2, R13, 0x80, R252, 0xfe, !PT ;  /* 0x000000800d027812 */ /* 0x000fc600078efefc */
[----:B------:R-:W-:Y:S02]  /*1fa80*/  FSEL R208, R6, -INF , !P6 ;  /* 0xff80000006d07808 */ /* 0x000fe40007000000 */
[-C--:B------:R-:W-:Y:S02]  /*1fa90*/  ISETP.GE.AND P6, PT, R0, R7.reuse, PT ;  /* 0x000000070000720c */ /* 0x080fe40003fc6270 */
[----:B------:R-:W-:Y:S01]  /*1faa0*/  I2FP.F32.S32 R0, R0 ;  /* 0x0000000000007245 */ /* 0x000fe20000201400 */
[----:B------:R-:W-:Y:S01]  /*1fab0*/  HMMA.16816.F32.BF16 R96, R8, R42, R96 ;  /* 0x0000002a0860723c */ /* 0x000fe20000041860 */
[----:B------:R-:W-:Y:S02]  /*1fac0*/  FSEL R211, R12, -INF , !P5 ;  /* 0xff8000000cd37808 */ /* 0x000fe40006800000 */
[----:B------:R-:W-:Y:S01]  /*1fad0*/  FSEL R108, R4, -INF , !P3 ;  /* 0xff800000046c7808 */ /* 0x000fe20005800000 */
[CC--:B------:R-:W-:Y:S01]  /*1fae0*/  FFMA.FTZ R6, R157.reuse, R0.reuse, R88 ;  /* 0x000000009d067223 */ /* 0x0c0fe20000010058 */
[----:B------:R-:W-:Y:S01]  /*1faf0*/  FFMA.FTZ R3, R157, R0, R90 ;  /* 0x000000009d037223 */ /* 0x000fe2000001005a */
[----:B------:R-:W-:-:S02]  /*1fb00*/  ISETP.GE.AND P5, PT, R2, R7, PT ;  /* 0x000000070200720c */ /* 0x000fc40003fa6270 */
[-C--:B------:R-:W-:Y:S02]  /*1fb10*/  ISETP.GE.AND P3, PT, R2, R5.reuse, PT ;  /* 0x000000050200720c */ /* 0x080fe40003f66270 */
[----:B------:R-:W-:Y:S02]  /*1fb20*/  I2FP.F32.S32 R2, R2 ;  /* 0x0000000200027245 */ /* 0x000fe40000201400 */
[----:B------:R-:W-:Y:S01]  /*1fb30*/  LOP3.LUT R0, R13, 0x88, R252, 0xfe, !PT ;  /* 0x000000880d007812 */ /* 0x000fe200078efefc */
[----:B--2---:R-:W-:Y:S01]  /*1fb40*/  HMMA.16816.F32.BF16 R64, R8, R20, R224 ;  /* 0x000000140840723c */ /* 0x004fe200000418e0 */
[----:B------:R-:W-:Y:S01]  /*1fb50*/  FSEL R110, R3, -INF , !P4 ;  /* 0xff800000036e7808 */ /* 0x000fe20006000000 */
[CC--:B------:R-:W-:Y:S01]  /*1fb60*/  FFMA.FTZ R12, R157.reuse, R2.reuse, R100 ;  /* 0x000000029d0c7223 */ /* 0x0c0fe20000010064 */
[----:B------:R-:W-:Y:S01]  /*1fb70*/  ISETP.GE.AND P4, PT, R0, R5, PT ;  /* 0x000000050000720c */ /* 0x000fe20003f86270 */
[----:B------:R-:W-:-:S03]  /*1fb80*/  FFMA.FTZ R4, R157, R2, R102 ;  /* 0x000000029d047223 */ /* 0x000fc60000010066 */
[----:B------:R-:W-:Y:S02]  /*1fb90*/  FSEL R224, R6, -INF , !P6 ;  /* 0xff80000006e07808 */ /* 0x000fe40007000000 */
[----:B------:R-:W-:Y:S02]  /*1fba0*/  ISETP.GE.AND P6, PT, R0, R7, PT ;  /* 0x000000070000720c */ /* 0x000fe40003fc6270 */
[----:B------:R-:W-:Y:S01]  /*1fbb0*/  I2FP.F32.S32 R0, R0 ;  /* 0x0000000000007245 */ /* 0x000fe20000201400 */
[----:B------:R-:W-:Y:S01]  /*1fbc0*/  IMAD.MOV.U32 R234, RZ, RZ, R44 ;  /* 0x000000ffffea7224 */ /* 0x000fe200078e002c */
[----:B------:R-:W-:Y:S01]  /*1fbd0*/  LOP3.LUT R2, R13, 0x90, R252, 0xfe, !PT ;  /* 0x000000900d027812 */ /* 0x000fe200078efefc */
[----:B------:R-:W-:Y:S01]  /*1fbe0*/  IMAD.MOV.U32 R33, RZ, RZ, R46 ;  /* 0x000000ffff217224 */ /* 0x000fe200078e002e */
[----:B------:R-:W-:Y:S01]  /*1fbf0*/  MOV R32, R45 ;  /* 0x0000002d00207202 */ /* 0x000fe20000000f00 */
[----:B------:R-:W-:Y:S01]  /*1fc00*/  IMAD.MOV.U32 R34, RZ, RZ, R47 ;  /* 0x000000ffff227224 */ /* 0x000fe200078e002f */
[----:B------:R-:W-:Y:S01]  /*1fc10*/  FSEL R124, R4, -INF , !P3 ;  /* 0xff800000047c7808 */ /* 0x000fe20005800000 */
[----:B------:R-:W-:Y:S01]  /*1fc20*/  HMMA.16816.F32.BF16 R44, R8, R28, R212 ;  /* 0x0000001c082c723c */ /* 0x000fe200000418d4 */
[CC--:B------:R-:W-:Y:S01]  /*1fc30*/  FFMA.FTZ R6, R157.reuse, R0.reuse, R80 ;  /* 0x000000009d067223 */ /* 0x0c0fe20000010050 */
[----:B------:R-:W-:Y:S01]  /*1fc40*/  FFMA.FTZ R3, R157, R0, R82 ;  /* 0x000000009d037223 */ /* 0x000fe20000010052 */
[----:B------:R-:W-:-:S04]  /*1fc50*/  ISETP.GE.AND P3, PT, R2, R5, PT ;  /* 0x000000050200720c */ /* 0x000fc80003f66270 */
[----:B------:R-:W-:Y:S01]  /*1fc60*/  FSEL R213, R12, -INF , !P5 ;  /* 0xff8000000cd57808 */ /* 0x000fe20006800000 */
[----:B------:R-:W-:Y:S01]  /*1fc70*/  HMMA.16816.F32.BF16 R56, R8, R22, R240 ;  /* 0x000000160838723c */ /* 0x000fe200000418f0 */
[----:B------:R-:W-:Y:S01]  /*1fc80*/  ISETP.GE.AND P5, PT, R2, R7, PT ;  /* 0x000000070200720c */ /* 0x000fe20003fa6270 */
[----:B------:R-:W1:Y:S01]  /*1fc90*/  LDSM.16.M88.4 R20, [R186+0x7000] ;  /* 0x00700000ba14783b */ /* 0x000e620000000200 */
[----:B------:R-:W-:Y:S02]  /*1fca0*/  I2FP.F32.S32 R2, R2 ;  /* 0x0000000200027245 */ /* 0x000fe40000201400 */
[----:B------:R-:W-:Y:S01]  /*1fcb0*/  LOP3.LUT R0, R13, 0x98, R252, 0xfe, !PT ;  /* 0x000000980d007812 */ /* 0x000fe200078efefc */
[----:B------:R-:W-:Y:S01]  /*1fcc0*/  IMAD.MOV.U32 R35, RZ, RZ, R50 ;  /* 0x000000ffff237224 */ /* 0x000fe200078e0032 */
[----:B------:R-:W-:Y:S01]  /*1fcd0*/  FSEL R225, R6, -INF , !P6 ;  /* 0xff80000006e17808 */ /* 0x000fe20007000000 */
[----:B------:R-:W-:Y:S01]  /*1fce0*/  IMAD.MOV.U32 R237, RZ, RZ, R51 ;  /* 0x000000ffffed7224 */ /* 0x000fe200078e0033 */
[----:B------:R-:W-:Y:S01]  /*1fcf0*/  FSEL R126, R3, -INF , !P4 ;  /* 0xff800000037e7808 */ /* 0x000fe20006000000 */
[----:B------:R-:W-:-:S02]  /*1fd00*/  IMAD.MOV.U32 R238, RZ, RZ, R48 ;  /* 0x000000ffffee7224 */ /* 0x000fc400078e0030 */
[----:B------:R-:W-:Y:S01]  /*1fd10*/  IMAD.MOV.U32 R239, RZ, RZ, R49 ;  /* 0x000000ffffef7224 */ /* 0x000fe200078e0031 */
[C---:B------:R-:W-:Y:S01]  /*1fd20*/  ISETP.GE.AND P6, PT, R0.reuse, R7, PT ;  /* 0x000000070000720c */ /* 0x040fe20003fc6270 */
[C---:B------:R-:W-:Y:S01]  /*1fd30*/  HMMA.16816.F32.BF16 R48, R8.reuse, R18, R228 ;  /* 0x000000120830723c */ /* 0x040fe200000418e4 */
[----:B------:R-:W-:Y:S01]  /*1fd40*/  ISETP.GE.AND P4, PT, R0, R5, PT ;  /* 0x000000050000720c */ /* 0x000fe20003f86270 */
[CC--:B------:R-:W-:Y:S01]  /*1fd50*/  FFMA.FTZ R12, R157.reuse, R2.reuse, R76 ;  /* 0x000000029d0c7223 */ /* 0x0c0fe2000001004c */
[----:B------:R-:W-:Y:S01]  /*1fd60*/  FFMA.FTZ R4, R157, R2, R78 ;  /* 0x000000029d047223 */ /* 0x000fe2000001004e */
[----:B------:R-:W2:Y:S01]  /*1fd70*/  LDSM.16.M88.4 R16, [R186+0x7800] ;  /* 0x00780000ba10783b */ /* 0x000ea20000000200 */
[----:B------:R-:W-:Y:S01]  /*1fd80*/  I2FP.F32.S32 R0, R0 ;  /* 0x0000000000007245 */ /* 0x000fe20000201400 */
[----:B------:R-:W-:Y:S01]  /*1fd90*/  HMMA.16816.F32.BF16 R40, R8, R30, R244 ;  /* 0x0000001e0828723c */ /* 0x000fe200000418f4 */
[----:B------:R-:W-:Y:S01]  /*1fda0*/  LOP3.LUT R2, R13, 0xa0, R252, 0xfe, !PT ;  /* 0x000000a00d027812 */ /* 0x000fe200078efefc */
[----:B------:R-:W-:Y:S01]  /*1fdb0*/  IMAD.MOV.U32 R241, RZ, RZ, R235 ;  /* 0x000000fffff17224 */ /* 0x000fe200078e00eb */
[----:B------:R-:W-:Y:S01]  /*1fdc0*/  FSEL R227, R12, -INF , !P5 ;  /* 0xff8000000ce37808 */ /* 0x000fe20006800000 */
[CC--:B------:R-:W-:Y:S01]  /*1fdd0*/  FFMA.FTZ R6, R157.reuse, R0.reuse, R96 ;  /* 0x000000009d067223 */ /* 0x0c0fe20000010060 */
[----:B------:R-:W-:Y:S01]  /*1fde0*/  FSEL R198, R4, -INF , !P3 ;  /* 0xff80000004c67808 */ /* 0x000fe20005800000 */
[----:B------:R-:W-:Y:S01]  /*1fdf0*/  FFMA.FTZ R3, R157, R0, R98 ;  /* 0x000000009d037223 */ /* 0x000fe20000010062 */
[C---:B------:R-:W-:Y:S01]  /*1fe00*/  ISETP.GE.AND P5, PT, R2.reuse, R7, PT ;  /* 0x000000070200720c */ /* 0x040fe20003fa6270 */
[----:B------:R-:W-:Y:S01]  /*1fe10*/  IMAD.MOV.U32 R240, RZ, RZ, R234 ;  /* 0x000000fffff07224 */ /* 0x000fe200078e00ea */
[----:B------:R-:W-:Y:S01]  /*1fe20*/  ISETP.GE.AND P3, PT, R2, R5, PT ;  /* 0x000000050200720c */ /* 0x000fe20003f66270 */
[----:B------:R-:W-:Y:S01]  /*1fe30*/  IMAD.MOV.U32 R242, RZ, RZ, R62 ;  /* 0x000000fffff27224 */ /* 0x000fe200078e003e */
[----:B------:R-:W-:Y:S01]  /*1fe40*/  I2FP.F32.S32 R2, R2 ;  /* 0x0000000200027245 */ /* 0x000fe20000201400 */
[----:B------:R-:W-:-:S04]  /*1fe50*/  DEPBAR.LE SB0, 0x0 ;  /* 0x000080000000791a */ /* 0x000fc80000000000 */
[----:B------:R-:W-:Y:S01]  /*1fe60*/  LOP3.LUT R0, R13, 0xa8, R252, 0xfe, !PT ;  /* 0x000000a80d007812 */ /* 0x000fe200078efefc */
[CC--:B------:R-:W-:Y:S01]  /*1fe70*/  FFMA.FTZ R12, R157.reuse, R2.reuse, R72 ;  /* 0x000000029d0c7223 */ /* 0x0c0fe20000010048 */
[----:B------:R-:W-:Y:S01]  /*1fe80*/  FSEL R229, R6, -INF , !P6 ;  /* 0xff80000006e57808 */ /* 0x000fe20007000000 */
[----:B------:R-:W-:Y:S01]  /*1fe90*/  FFMA.FTZ R4, R157, R2, R74 ;  /* 0x000000029d047223 */ /* 0x000fe2000001004a */
[----:B------:R-:W-:Y:S02]  /*1fea0*/  FSEL R209, R3, -INF , !P4 ;  /* 0xff80000003d17808 */ /* 0x000fe40006000000 */
[C---:B------:R-:W-:Y:S02]  /*1feb0*/  ISETP.GE.AND P6, PT, R0.reuse, R7, PT ;  /* 0x000000070000720c */ /* 0x040fe40003fc6270 */
[----:B------:R-:W-:Y:S02]  /*1fec0*/  ISETP.GE.AND P4, PT, R0, R5, PT ;  /* 0x000000050000720c */ /* 0x000fe40003f86270 */
[----:B------:R-:W-:-:S02]  /*1fed0*/  I2FP.F32.S32 R0, R0 ;  /* 0x0000000000007245 */ /* 0x000fc40000201400 */
[----:B------:R-:W-:Y:S02]  /*1fee0*/  LOP3.LUT R2, R13, 0xb0, R252, 0xfe, !PT ;  /* 0x000000b00d027812 */ /* 0x000fe400078efefc */
[----:B------:R-:W-:Y:S01]  /*1fef0*/  FSEL R230, R12, -INF , !P5 ;  /* 0xff8000000ce67808 */ /* 0x000fe20006800000 */
[CC--:B------:R-:W-:Y:S01]  /*1ff00*/  FFMA.FTZ R6, R157.reuse, R0.reuse, R68 ;  /* 0x000000009d067223 */ /* 0x0c0fe20000010044 */
[----:B------:R-:W-:Y:S01]  /*1ff10*/  FSEL R210, R4, -INF , !P3 ;  /* 0xff80000004d27808 */ /* 0x000fe20005800000 */
[----:B------:R-:W-:Y:S01]  /*1ff20*/  FFMA.FTZ R3, R157, R0, R70 ;  /* 0x000000009d037223 */ /* 0x000fe20000010046 */
[C---:B------:R-:W-:Y:S02]  /*1ff30*/  ISETP.GE.AND P5, PT, R2.reuse, R7, PT ;  /* 0x000000070200720c */ /* 0x040fe40003fa6270 */
[----:B------:R-:W-:Y:S02]  /*1ff40*/  ISETP.GE.AND P3, PT, R2, R5, PT ;  /* 0x000000050200720c */ /* 0x000fe40003f66270 */
[----:B------:R-:W-:-:S02]  /*1ff50*/  I2FP.F32.S32 R2, R2 ;  /* 0x0000000200027245 */ /* 0x000fc40000201400 */
[----:B------:R-:W-:Y:S02]  /*1ff60*/  LOP3.LUT R0, R13, 0xb8, R252, 0xfe, !PT ;  /* 0x000000b80d007812 */ /* 0x000fe400078efefc */
[----:B------:R-:W-:Y:S01]  /*1ff70*/  FSEL R232, R6, -INF , !P6 ;  /* 0xff80000006e87808 */ /* 0x000fe20007000000 */
[-C--:B------:R-:W-:Y:S01]  /*1ff80*/  FFMA.FTZ R12, R157, R2.reuse, R64 ;  /* 0x000000029d0c7223 */ /* 0x080fe20000010040 */
[----:B------:R-:W-:Y:S01]  /*1ff90*/  FSEL R212, R3, -INF , !P4 ;  /* 0xff80000003d47808 */ /* 0x000fe20006000000 */
[----:B------:R-:W-:Y:S01]  /*1ffa0*/  FFMA.FTZ R4, R157, R2, R66 ;  /* 0x000000029d047223 */ /* 0x000fe20000010042 */
        /* <DEDUP_REMOVED lines=11> */
[----:B------:R-:W-:Y:S01]  /*20060*/  LOP3.LUT R0, R13, 0xc8, R252, 0xfe, !PT ;  /* 0x000000c80d007812 */ /* 0x000fe200078efefc */
[----:B-1----:R-:W-:Y:S01]  /*20070*/  HMMA.16816.F32.BF16 R36, R8, R20, R36 ;  /* 0x000000140824723c */ /* 0x002fe20000041824 */
[----:B------:R-:W-:Y:S01]  /*20080*/  FSEL R235, R6, -INF , !P6 ;  /* 0xff80000006eb7808 */ /* 0x000fe20007000000 */
[-C--:B------:R-:W-:Y:S01]  /*20090*/  FFMA.FTZ R12, R157, R2.reuse, R52 ;  /* 0x000000029d0c7223 */ /* 0x080fe20000010034 */
[----:B------:R-:W-:Y:S01]  /*200a0*/  FSEL R228, R3, -INF , !P4 ;  /* 0xff80000003e47808 */ /* 0x000fe20006000000 */
[----:B------:R-:W-:Y:S01]  /*200b0*/  FFMA.FTZ R4, R157, R2, R54 ;  /* 0x000000029d047223 */ /* 0x000fe20000010036 */
[C---:B------:R-:W-:Y:S02]  /*200c0*/  ISETP.GE.AND P6, PT, R0.reuse, R7, PT ;  /* 0x000000070000720c */ /* 0x040fe40003fc6270 */
[----:B------:R-:W-:Y:S02]  /*200d0*/  ISETP.GE.AND P4, PT, R0, R5, PT ;  /* 0x000000050000720c */ /* 0x000fe40003f86270 */
[----:B------:R-:W-:-:S02]  /*200e0*/  I2FP.F32.S32 R0, R0 ;  /* 0x0000000000007245 */ /* 0x000fc40000201400 */
[----:B------:R-:W-:Y:S01]  /*200f0*/  LOP3.LUT R2, R13, 0xd0, R252, 0xfe, !PT ;  /* 0x000000d00d027812 */ /* 0x000fe200078efefc */
[C---:B--2---:R-:W-:Y:S01]  /*20100*/  HMMA.16816.F32.BF16 R28, R8.reuse, R16, R236 ;  /* 0x00000010081c723c */ /* 0x044fe200000418ec */
[----:B------:R-:W-:Y:S01]  /*20110*/  FSEL R231, R4, -INF , !P3 ;  /* 0xff80000004e77808 */ /* 0x000fe20005800000 */
[CC--:B------:R-:W-:Y:S01]  /*20120*/  FFMA.FTZ R6, R157.reuse, R0.reuse, R48 ;  /* 0x000000009d067223 */ /* 0x0c0fe20000010030 */
[----:B------:R-:W-:Y:S01]  /*20130*/  ISETP.GE.AND P3, PT, R2, R5, PT ;  /* 0x000000050200720c */ /* 0x000fe20003f66270 */
[----:B------:R-:W-:Y:S02]  /*20140*/  FFMA.FTZ R3, R157, R0, R50 ;  /* 0x000000009d037223 */ /* 0x000fe40000010032 */
[----:B------:R-:W-:Y:S01]  /*20150*/  HMMA.16816.F32.BF16 R32, R8, R22, R32 ;  /* 0x000000160820723c */ /* 0x000fe20000041820 */
[----:B------:R-:W-:Y:S02]  /*20160*/  FSEL R237, R12, -INF , !P5 ;  /* 0xff8000000ced7808 */ /* 0x000fe40006800000 */
[----:B------:R-:W-:-:S02]  /*20170*/  ISETP.GE.AND P5, PT, R2, R7, PT ;  /* 0x000000070200720c */ /* 0x000fc40003fa6270 */
[----:B------:R-:W-:Y:S02]  /*20180*/  I2FP.F32.S32 R2, R2 ;  /* 0x0000000200027245 */ /* 0x000fe40000201400 */
[----:B------:R-:W-:Y:S02]  /*20190*/  MOV R243, R60 ;  /* 0x0000003c00f37202 */ /* 0x000fe40000000f00 */
[----:B------:R-:W-:Y:S01]  /*201a0*/  LOP3.LUT R0, R13, 0xd8, R252, 0xfe, !PT ;  /* 0x000000d80d007812 */ /* 0x000fe200078efefc */
[CC--:B------:R-:W-:Y:S01]  /*201b0*/  FFMA.FTZ R4, R157.reuse, R2.reuse, R46 ;  /* 0x000000029d047223 */ /* 0x0c0fe2000001002e */
[----:B------:R-:W-:Y:S01]  /*201c0*/  FSEL R238, R6, -INF , !P6 ;  /* 0xff80000006ee7808 */ /* 0x000fe20007000000 */
[----:B------:R-:W-:Y:S01]  /*201d0*/  FFMA.FTZ R6, R157, R2, R44 ;  /* 0x000000029d067223 */ /* 0x000fe2000001002c */
[----:B------:R-:W-:Y:S02]  /*201e0*/  FSEL R234, R3, -INF , !P4 ;  /* 0xff80000003ea7808 */ /* 0x000fe40006000000 */
[----:B------:R-:W-:-:S02]  /*201f0*/  ISETP.GE.AND P6, PT, R0, R7, PT ;  /* 0x000000070000720c */ /* 0x000fc40003fc6270 */
[-C--:B------:R-:W-:Y:S02]  /*20200*/  ISETP.GE.AND P4, PT, R0, R5.reuse, PT ;  /* 0x000000050000720c */ /* 0x080fe40003f86270 */
[----:B------:R-:W-:Y:S02]  /*20210*/  I2FP.F32.S32 R0, R0 ;  /* 0x0000000000007245 */ /* 0x000fe40000201400 */
[----:B------:R-:W-:Y:S01]  /*20220*/  LOP3.LUT R2, R13, 0xe0, R252, 0xfe, !PT ;  /* 0x000000e00d027812 */ /* 0x000fe200078efefc */
[----:B------:R-:W-:Y:S01]  /*20230*/  IMAD.MOV.U32 R244, RZ, RZ, R86 ;  /* 0x000000fffff47224 */ /* 0x000fe200078e0056 */
[----:B------:R-:W-:Y:S01]  /*20240*/  HMMA.16816.F32.BF16 R20, R8, R18, R240 ;  /* 0x000000120814723c */ /* 0x000fe200000418f0 */
[----:B------:R-:W-:Y:S01]  /*20250*/  IMAD.MOV.U32 R245, RZ, RZ, R27 ;  /* 0x000000fffff57224 */ /* 0x000fe200078e001b */
[----:B------:R-:W-:Y:S01]  /*20260*/  FSEL R236, R4, -INF , !P3 ;  /* 0xff80000004ec7808 */ /* 0x000fe20005800000 */
[----:B------:R-:W-:Y:S02]  /*20270*/  IMAD.MOV.U32 R246, RZ, RZ, R26 ;  /* 0x000000fffff67224 */ /* 0x000fe400078e001a */
[----:B------:R-:W-:Y:S01]  /*20280*/  IMAD.MOV.U32 R247, RZ, RZ, R15 ;  /* 0x000000fffff77224 */ /* 0x000fe200078e000f */
[----:B------:R-:W-:-:S02]  /*20290*/  ISETP.GE.AND P3, PT, R2, R5, PT ;  /* 0x000000050200720c */ /* 0x000fc40003f66270 */
[----:B------:R-:W-:Y:S01]  /*202a0*/  FSEL R240, R6, -INF , !P5 ;  /* 0xff80000006f07808 */ /* 0x000fe20006800000 */
[CC--:B------:R-:W-:Y:S01]  /*202b0*/  FFMA.FTZ R12, R157.reuse, R0.reuse, R40 ;  /* 0x000000009d0c7223 */ /* 0x0c0fe20000010028 */
[----:B------:R-:W-:Y:S01]  /*202c0*/  BAR.SYNC.DEFER_BLOCKING 0x0 ;  /* 0x0000000000007b1d */ /* 0x000fe20000010000 */
[----:B------:R-:W-:Y:S01]  /*202d0*/  ISETP.GE.AND P5, PT, R2, R7, PT ;  /* 0x000000070200720c */ /* 0x000fe20003fa6270 */
[----:B------:R-:W-:Y:S01]  /*202e0*/  FFMA.FTZ R3, R157, R0, R42 ;  /* 0x000000009d037223 */ /* 0x000fe2000001002a */
[----:B------:R-:W-:Y:S02]  /*202f0*/  I2FP.F32.S32 R2, R2 ;  /* 0x0000000200027245 */ /* 0x000fe40000201400 */
[----:B------:R-:W-:Y:S01]  /*20300*/  LOP3.LUT R0, R13, 0xe8, R252, 0xfe, !PT ;  /* 0x000000e80d007812 */ /* 0x000fe200078efefc */
[----:B------:R-:W-:Y:S01]  /*20310*/  HMMA.16816.F32.BF16 R16, R8, R84, R244 ;  /* 0x000000540810723c */ /* 0x000fe200000418f4 */
[----:B------:R-:W-:Y:S01]  /*20320*/  FSEL R239, R3, -INF , !P4 ;  /* 0xff80000003ef7808 */ /* 0x000fe20006000000 */
[----:B------:R-:W-:Y:S01]  /*20330*/  FFMA.FTZ R6, R157, R2, R38 ;  /* 0x000000029d067223 */ /* 0x000fe20000010026 */
[----:B------:R-:W-:-:S02]  /*20340*/  I2FP.F32.S32 R4, R0 ;  /* 0x0000000000047245 */ /* 0x000fc40000201400 */
[----:B------:R-:W-:Y:S02]  /*20350*/  LOP3.LUT R3, R13, 0xf0, R252, 0xfe, !PT ;  /* 0x000000f00d037812 */ /* 0x000fe400078efefc */
[C---:B------:R-:W-:Y:S01]  /*20360*/  FFMA.FTZ R9, R157.reuse, R2, R36 ;  /* 0x000000029d097223 */ /* 0x040fe20000010024 */
[CC--:B------:R-:W-:Y:S01]  /*20370*/  FFMA.FTZ R8, R157.reuse, R4.reuse, R32 ;  /* 0x000000049d087223 */ /* 0x0c0fe20000010020 */
[----:B------:R-:W-:Y:S01]  /*20380*/  FSEL R242, R6, -INF , !P3 ;  /* 0xff80000006f27808 */ /* 0x000fe20005800000 */
[----:B------:R-:W-:Y:S01]  /*20390*/  FFMA.FTZ R4, R157, R4, R34 ;  /* 0x000000049d047223 */ /* 0x000fe20000010022 */
[----:B------:R-:W-:Y:S02]  /*203a0*/  FSEL R241, R12, -INF , !P6 ;  /* 0xff8000000cf17808 */ /* 0x000fe40007000000 */
[----:B------:R-:W-:Y:S02]  /*203b0*/  FSEL R244, R9, -INF , !P5 ;  /* 0xff80000009f47808 */ /* 0x000fe40006800000 */
[----:B------:R-:W-:-:S02]  /*203c0*/  ISETP.GE.AND P5, PT, R3, R7, PT ;  /* 0x000000070300720c */ /* 0x000fc40003fa6270 */
[----:B------:R-:W-:Y:S02]  /*203d0*/  ISETP.GE.AND P3, PT, R3, R5, PT ;  /* 0x000000050300720c */ /* 0x000fe40003f66270 */
[C---:B------:R-:W-:Y:S02]  /*203e0*/  ISETP.GE.AND P6, PT, R0.reuse, R7, PT ;  /* 0x000000070000720c */ /* 0x040fe40003fc6270 */
[----:B------:R-:W-:Y:S02]  /*203f0*/  ISETP.GE.AND P4, PT, R0, R5, PT ;  /* 0x000000050000720c */ /* 0x000fe40003f86270 */
[----:B------:R-:W-:Y:S02]  /*20400*/  I2FP.F32.S32 R3, R3 ;  /* 0x0000000300037245 */ /* 0x000fe40000201400 */
[----:B------:R-:W-:Y:S02]  /*20410*/  LOP3.LUT R0, R13, R252, RZ, 0xfc, !PT ;  /* 0x000000fc0d007212 */ /* 0x000fe400078efcff */
[----:B------:R-:W-:Y:S01]  /*20420*/  FSEL R243, R4, -INF , !P4 ;  /* 0xff80000004f37808 */ /* 0x000fe20006000000 */
[CC--:B------:R-:W-:Y:S01]  /*20430*/  FFMA.FTZ R6, R157.reuse, R3.reuse, R28 ;  /* 0x000000039d067223 */ /* 0x0c0fe2000001001c */
[----:B------:R-:W-:Y:S01]  /*20440*/  FFMA.FTZ R4, R157, R3, R30 ;  /* 0x000000039d047223 */ /* 0x000fe2000001001e */
[----:B------:R-:W-:Y:S01]  /*20450*/  VIADD R3, R0, 0x1 ;  /* 0x0000000100037836 */ /* 0x000fe20000000000 */
[----:B------:R-:W-:-:S02]  /*20460*/  LOP3.LUT R2, R13, 0xf8, R252, 0xfe, !PT ;  /* 0x000000f80d027812 */ /* 0x000fc400078efefc */
[----:B------:R-:W-:Y:S02]  /*20470*/  FSEL R252, R6, -INF , !P5 ;  /* 0xff80000006fc7808 */ /* 0x000fe40006800000 */
[----:B------:R-:W-:Y:S02]  /*20480*/  FSEL R246, R4, -INF , !P3 ;  /* 0xff80000004f67808 */ /* 0x000fe40005800000 */
[C---:B------:R-:W-:Y:S02]  /*20490*/  ISETP.GE.AND P5, PT, R3.reuse, R7, PT ;  /* 0x000000070300720c */ /* 0x040fe40003fa6270 */
[----:B------:R-:W-:Y:S02]  /*204a0*/  ISETP.GE.AND P3, PT, R3, R5, PT ;  /* 0x000000050300720c */ /* 0x000fe40003f66270 */
[----:B------:R-:W-:-:S05]  /*204b0*/  I2FP.F32.S32 R3, R3 ;  /* 0x0000000300037245 */ /* 0x000fca0000201400 */
[CC--:B------:R-:W-:Y:S01]  /*204c0*/  FFMA.FTZ R10, R157.reuse, R3.reuse, R17 ;  /* 0x000000039d0a7223 */ /* 0x0c0fe20000010011 */
[----:B------:R-:W-:Y:S01]  /*204d0*/  FFMA.FTZ R6, R157, R3, R19 ;  /* 0x000000039d067223 */ /* 0x000fe20000010013 */
[----:B------:R-:W-:Y:S01]  /*204e0*/  VIADD R3, R0, 0x11 ;  /* 0x0000001100037836 */ /* 0x000fe20000000000 */
[----:B------:R-:W-:Y:S02]  /*204f0*/  FSEL R245, R8, -INF , !P6 ;  /* 0xff80000008f57808 */ /* 0x000fe40007000000 */
[C---:B------:R-:W-:Y:S02]  /*20500*/  ISETP.GE.AND P6, PT, R2.reuse, R7, PT ;  /* 0x000000070200720c */ /* 0x040fe40003fc6270 */
[----:B------:R-:W-:Y:S02]  /*20510*/  I2FP.F32.S32 R9, R2 ;  /* 0x0000000200097245 */ /* 0x000fe40000201400 */
[----:B------:R-:W-:Y:S01]  /*20520*/  ISETP.GE.AND P4, PT, R2, R5, PT ;  /* 0x000000050200720c */ /* 0x000fe20003f86270 */
[----:B------:R-:W-:Y:S01]  /*20530*/  VIADD R2, R0, 0x9 ;  /* 0x0000000900027836 */ /* 0x000fe20000000000 */
[----:B------:R-:W-:-:S02]  /*20540*/  FSEL R62, R10, -INF , !P5 ;  /* 0xff8000000a3e7808 */ /* 0x000fc40006800000 */
[----:B------:R-:W-:Y:S02]  /*20550*/  FSEL R58, R6, -INF , !P3 ;  /* 0xff800000063a7808 */ /* 0x000fe40005800000 */
[C---:B------:R-:W-:Y:S02]  /*20560*/  ISETP.GE.AND P5, PT, R3.reuse, R7, PT ;  /* 0x000000070300720c */ /* 0x040fe40003fa6270 */
[----:B------:R-:W-:Y:S02]  /*20570*/  ISETP.GE.AND P3, PT, R3, R5, PT ;  /* 0x000000050300720c */ /* 0x000fe40003f66270 */
[----:B------:R-:W-:Y:S01]  /*20580*/  I2FP.F32.S32 R3, R3 ;  /* 0x0000000300037245 */ /* 0x000fe20000201400 */
[----:B------:R-:W-:Y:S01]  /*20590*/  FFMA.FTZ R8, R157, R9, R20 ;  /* 0x000000099d087223 */ /* 0x000fe20000010014 */
[----:B------:R-:W-:-:S03]  /*205a0*/  I2FP.F32.S32 R4, R2 ;  /* 0x0000000200047245 */ /* 0x000fc60000201400 */
[CC--:B------:R-:W-:Y:S01]  /*205b0*/  FFMA.FTZ R10, R157.reuse, R3.reuse, R201 ;  /* 0x000000039d0a7223 */ /* 0x0c0fe200000100c9 */
[C---:B------:R-:W-:Y:S01]  /*205c0*/  FFMA.FTZ R6, R157.reuse, R3, R203 ;  /* 0x000000039d067223 */ /* 0x040fe200000100cb */
[----:B------:R-:W-:Y:S01]  /*205d0*/  VIADD R3, R0, 0x21 ;  /* 0x0000002100037836 */ /* 0x000fe20000000000 */
[----:B------:R-:W-:Y:S01]  /*205e0*/  FSEL R74, R8, -INF , !P6 ;  /* 0xff800000084a7808 */ /* 0x000fe20007000000 */
[C---:B------:R-:W-:Y:S01]  /*205f0*/  FFMA.FTZ R8, R157.reuse, R4, R63 ;  /* 0x000000049d087223 */ /* 0x040fe2000001003f */
[----:B------:R-:W-:Y:S02]  /*20600*/  FSEL R63, R10, -INF , !P5 ;  /* 0xff8000000a3f7808 */ /* 0x000fe40006800000 */
[----:B------:R-:W-:Y:S01]  /*20610*/  FSEL R54, R6, -INF , !P3 ;  /* 0xff80000006367808 */ /* 0x000fe20005800000 */
[----:B------:R-:W-:Y:S01]  /*20620*/  FFMA.FTZ R9, R157, R9, R22 ;  /* 0x000000099d097223 */ /* 0x000fe20000010016 */
[C---:B------:R-:W-:Y:S02]  /*20630*/  ISETP.GE.AND P5, PT, R3.reuse, R7, PT ;  /* 0x000000070300720c */ /* 0x040fe40003fa6270 */
[----:B------:R-:W-:-:S02]  /*20640*/  ISETP.GE.AND P3, PT, R3, R5, PT ;  /* 0x000000050300720c */ /* 0x000fc40003f66270 */
[----:B------:R-:W-:Y:S02]  /*20650*/  I2FP.F32.S32 R3, R3 ;  /* 0x0000000300037245 */ /* 0x000fe40000201400 */
[----:B------:R-:W-:Y:S01]  /*20660*/  FSEL R247, R9, -INF , !P4 ;  /* 0xff80000009f77808 */ /* 0x000fe20006000000 */
[C---:B------:R-:W-:Y:S02]  /*20670*/  FFMA.FTZ R9, R157.reuse, R4, R61 ;  /* 0x000000049d097223 */ /* 0x040fe4000001003d */
[CC--:B------:R-:W-:Y:S01]  /*20680*/  FFMA.FTZ R10, R157.reuse, R3.reuse, R205 ;  /* 0x000000039d0a7223 */ /* 0x0c0fe200000100cd */
[----:B------:R-:W-:Y:S01]  /*20690*/  FFMA.FTZ R6, R157, R3, R207 ;  /* 0x000000039d067223 */ /* 0x000fe200000100cf */
[----:B------:R-:W-:Y:S01]  /*206a0*/  VIADD R3, R0, 0x31 ;  /* 0x0000003100037836 */ /* 0x000fe20000000000 */
[C---:B------:R-:W-:Y:S02]  /*206b0*/  ISETP.GE.AND P6, PT, R2.reuse, R7, PT ;  /* 0x000000070200720c */ /* 0x040fe40003fc6270 */
[----:B------:R-:W-:-:S02]  /*206c0*/  ISETP.GE.AND P4, PT, R2, R5, PT ;  /* 0x000000050200720c */ /* 0x000fc40003f86270 */
[----:B------:R-:W-:Y:S02]  /*206d0*/  IADD3 R2, R0, 0x19, RZ ;  /* 0x0000001900027810 */ /* 0x000fe40007ffe0ff */
[----:B------:R-:W-:Y:S02]  /*206e0*/  FSEL R68, R10, -INF , !P5 ;  /* 0xff8000000a447808 */ /* 0x000fe40006800000 */
[----:B------:R-:W-:Y:S02]  /*206f0*/  FSEL R48, R6, -INF , !P3 ;  /* 0xff80000006307808 */ /* 0x000fe40005800000 */
[----:B------:R-:W-:Y:S02]  /*20700*/  FSEL R61, R9, -INF , !P6 ;  /* 0xff800000093d7808 */ /* 0x000fe40007000000 */
[----:B------:R-:W-:Y:S02]  /*20710*/  FSEL R60, R8, -INF , !P4 ;  /* 0xff800000083c7808 */ /* 0x000fe40006000000 */
[----:B------:R-:W-:-:S02]  /*20720*/  ISETP.GE.AND P5, PT, R3, R7, PT ;  /* 0x000000070300720c */ /* 0x000fc40003fa6270 */
[----:B------:R-:W-:Y:S02]  /*20730*/  ISETP.GE.AND P3, PT, R3, R5, PT ;  /* 0x000000050300720c */ /* 0x000fe40003f66270 */
[C---:B------:R-:W-:Y:S02]  /*20740*/  ISETP.GE.AND P6, PT, R2.reuse, R7, PT ;  /* 0x000000070200720c */ /* 0x040fe40003fc6270 */
[----:B------:R-:W-:Y:S02]  /*20750*/  I2FP.F32.S32 R4, R2 ;  /* 0x0000000200047245 */ /* 0x000fe40000201400 */
[----:B------:R-:W-:Y:S01]  /*20760*/  ISETP.GE.AND P4, PT, R2, R5, PT ;  /* 0x000000050200720c */ /* 0x000fe20003f86270 */
[----:B------:R-:W-:Y:S01]  /*20770*/  VIADD R2, R0, 0x29 ;  /* 0x0000002900027836 */ /* 0x000fe20000000000 */
[----:B------:R-:W-:Y:S01]  /*20780*/  I2FP.F32.S32 R3, R3 ;  /* 0x0000000300037245 */ /* 0x000fe20000201400 */
[CC--:B------:R-:W-:Y:S01]  /*20790*/  FFMA.FTZ R9, R157.reuse, R4.reuse, R173 ;  /* 0x000000049d097223 */ /* 0x0c0fe200000100ad */
[----:B------:R-:W-:-:S02]  /*207a0*/  FFMA.FTZ R8, R157, R4, R175 ;  /* 0x000000049d087223 */ /* 0x000fc400000100af */
[----:B------:R-:W-:Y:S01]  /*207b0*/  I2FP.F32.S32 R4, R2 ;  /* 0x0000000200047245 */ /* 0x000fe20000201400 */
[CC--:B------:R-:W-:Y:S01]  /*207c0*/  FFMA.FTZ R10, R157.reuse, R3.reuse, R197 ;  /* 0x000000039d0a7223 */ /* 0x0c0fe200000100c5 */
[----:B------:R-:W-:Y:S01]  /*207d0*/  FFMA.FTZ R6, R157, R3, R199 ;  /* 0x000000039d067223 */ /* 0x000fe200000100c7 */
[----:B------:R-:W-:Y:S01]  /*207e0*/  VIADD R3, R0, 0x41 ;  /* 0x0000004100037836 */ /* 0x000fe20000000000 */
[----:B------:R-:W-:Y:S01]  /*207f0*/  FSEL R66, R9, -INF , !P6 ;  /* 0xff80000009427808 */ /* 0x000fe20007000000 */
[CC--:B------:R-:W-:Y:S01]  /*20800*/  FFMA.FTZ R9, R157.reuse, R4.reuse, R129 ;  /* 0x000000049d097223 */ /* 0x0c0fe20000010081 */
[----:B------:R-:W-:Y:S01]  /*20810*/  FSEL R50, R8, -INF , !P4 ;  /* 0xff80000008327808 */ /* 0x000fe20006000000 */
[----:B------:R-:W-:Y:S01]  /*20820*/  FFMA.FTZ R8, R157, R4, R131 ;  /* 0x000000049d087223 */ /* 0x000fe20000010083 */
[----:B------:R-:W-:Y:S02]  /*20830*/  FSEL R82, R10, -INF , !P5 ;  /* 0xff8000000a527808 */ /* 0x000fe40006800000 */
[----:B------:R-:W-:-:S02]  /*20840*/  FSEL R44, R6, -INF , !P3 ;  /* 0xff800000062c7808 */ /* 0x000fc40005800000 */
[C---:B------:R-:W-:Y:S02]  /*20850*/  ISETP.GE.AND P6, PT, R2.reuse, R7, PT ;  /* 0x000000070200720c */ /* 0x040fe40003fc6270 */
[----:B------:R-:W-:Y:S01]  /*20860*/  ISETP.GE.AND P4, PT, R2, R5, PT ;  /* 0x000000050200720c */ /* 0x000fe20003f86270 */
[----:B------:R-:W-:Y:S01]  /*20870*/  VIADD R2, R0, 0x39 ;  /* 0x0000003900027836 */ /* 0x000fe20000000000 */
[C---:B------:R-:W-:Y:S02]  /*20880*/  ISETP.GE.AND P5, PT, R3.reuse, R7, PT ;  /* 0x000000070300720c */ /* 0x040fe40003fa6270 */
[----:B------:R-:W-:Y:S02]  /*20890*/  ISETP.GE.AND P3, PT, R3, R5, PT ;  /* 0x000000050300720c */ /* 0x000fe40003f66270 */
[----:B------:R-:W-:Y:S02]  /*208a0*/  I2FP.F32.S32 R3, R3 ;  /* 0x0000000300037245 */ /* 0x000fe40000201400 */
[----:B------:R-:W-:-:S02]  /*208b0*/  FSEL R70, R9, -INF , !P6 ;  /* 0xff80000009467808 */ /* 0x000fc40007000000 */
[----:B------:R-:W-:Y:S01]  /*208c0*/  FSEL R46, R8, -INF , !P4 ;  /* 0xff800000082e7808 */ /* 0x000fe20006000000 */
[C---:B------:R-:W-:Y:S01]  /*208d0*/  FFMA.FTZ R10, R157.reuse, R3, R177 ;  /* 0x000000039d0a7223 */ /* 0x040fe200000100b1 */
[----:B------:R-:W-:Y:S01]  /*208e0*/  ISETP.GE.AND P6, PT, R2, R7, PT ;  /* 0x000000070200720c */ /* 0x000fe20003fc6270 */
[C---:B------:R-:W-:Y:S01]  /*208f0*/  FFMA.FTZ R6, R157.reuse, R3, R179 ;  /* 0x000000039d067223 */ /* 0x040fe200000100b3 */
[----:B------:R-:W-:Y:S01]  /*20900*/  I2FP.F32.S32 R4, R2 ;  /* 0x0000000200047245 */ /* 0x000fe20000201400 */
[----:B------:R-:W-:Y:S01]  /*20910*/  VIADD R3, R0, 0x51 ;  /* 0x0000005100037836 */ /* 0x000fe20000000000 */
[----:B------:R-:W-:Y:S01]  /*20920*/  ISETP.GE.AND P4, PT, R2, R5, PT ;  /* 0x000000050200720c */ /* 0x000fe20003f86270 */
[----:B------:R-:W-:Y:S01]  /*20930*/  VIADD R2, R0, 0x49 ;  /* 0x0000004900027836 */ /* 0x000fe20000000000 */
[----:B------:R-:W-:Y:S01]  /*20940*/  FSEL R86, R10, -INF , !P5 ;  /* 0xff8000000a567808 */ /* 0x000fe20006800000 */
[CC--:B------:R-:W-:Y:S01]  /*20950*/  FFMA.FTZ R9, R157.reuse, R4.reuse, R161 ;  /* 0x000000049d097223 */ /* 0x0c0fe200000100a1 */
[----:B------:R-:W-:Y:S01]  /*20960*/  FFMA.FTZ R8, R157, R4, R163 ;  /* 0x000000049d087223 */ /* 0x000fe200000100a3 */
[----:B------:R-:W-:-:S02]  /*20970*/  FSEL R52, R6, -INF , !P3 ;  /* 0xff80000006347808 */ /* 0x000fc40005800000 */
[----:B------:R-:W-:Y:S02]  /*20980*/  I2FP.F32.S32 R4, R2 ;  /* 0x0000000200047245 */ /* 0x000fe40000201400 */
[C---:B------:R-:W-:Y:S02]  /*20990*/  ISETP.GE.AND P5, PT, R3.reuse, R7, PT ;  /* 0x000000070300720c */ /* 0x040fe40003fa6270 */
[----:B------:R-:W-:Y:S02]  /*209a0*/  ISETP.GE.AND P3, PT, R3, R5, PT ;  /* 0x000000050300720c */ /* 0x000fe40003f66270 */
[----:B------:R-:W-:Y:S02]  /*209b0*/  I2FP.F32.S32 R3, R3 ;  /* 0x0000000300037245 */ /* 0x000fe40000201400 */
[----:B------:R-:W-:Y:S01]  /*209c0*/  FSEL R84, R9, -INF , !P6 ;  /* 0xff80000009547808 */ /* 0x000fe20007000000 */
[CC--:B------:R-:W-:Y:S01]  /*209d0*/  FFMA.FTZ R9, R157.reuse, R4.reuse, R121 ;  /* 0x000000049d097223 */ /* 0x0c0fe20000010079 */
[----:B------:R-:W-:Y:S01]  /*209e0*/  FSEL R42, R8, -INF , !P4 ;  /* 0xff800000082a7808 */ /* 0x000fe20006000000 */
[C---:B------:R-:W-:Y:S01]  /*209f0*/  FFMA.FTZ R8, R157.reuse, R4, R123 ;  /* 0x000000049d087223 */ /* 0x040fe2000001007b */
[C---:B------:R-:W-:Y:S01]  /*20a00*/  ISETP.GE.AND P6, PT, R2.reuse, R7, PT ;  /* 0x000000070200720c */ /* 0x040fe20003fc6270 */
[C---:B------:R-:W-:Y:S01]  /*20a10*/  FFMA.FTZ R10, R157.reuse, R3, R125 ;  /* 0x000000039d0a7223 */ /* 0x040fe2000001007d */
[----:B------:R-:W-:Y:S01]  /*20a20*/  ISETP.GE.AND P4, PT, R2, R5, PT ;  /* 0x000000050200720c */ /* 0x000fe20003f86270 */
[----:B------:R-:W-:Y:S01]  /*20a30*/  FFMA.FTZ R6, R157, R3, R127 ;  /* 0x000000039d067223 */ /* 0x000fe2000001007f */
[C---:B------:R-:W-:Y:S01]  /*20a40*/  IADD3 R2, R0.reuse, 0x59, RZ ;  /* 0x0000005900027810 */ /* 0x040fe20007ffe0ff */
[----:B------:R-:W-:Y:S01]  /*20a50*/  VIADD R3, R0, 0x61 ;  /* 0x0000006100037836 */ /* 0x000fe20000000000 */
[----:B------:R-:W-:-:S02]  /*20a60*/  FSEL R90, R9, -INF , !P6 ;  /* 0xff800000095a7808 */ /* 0x000fc40007000000 */
[----:B------:R-:W-:Y:S02]  /*20a70*/  FSEL R56, R8, -INF , !P4 ;  /* 0xff80000008387808 */ /* 0x000fe40006000000 */
[C---:B------:R-:W-:Y:S02]  /*20a80*/  ISETP.GE.AND P6, PT, R2.reuse, R7, PT ;  /* 0x000000070200720c */ /* 0x040fe40003fc6270 */
[----:B------:R-:W-:Y:S02]  /*20a90*/  I2FP.F32.S32 R4, R2 ;  /* 0x0000000200047245 */ /* 0x000fe40000201400 */
[----:B------:R-:W-:Y:S01]  /*20aa0*/  ISETP.GE.AND P4, PT, R2, R5, PT ;  /* 0x000000050200720c */ /* 0x000fe20003f86270 */
[----:B------:R-:W-:Y:S01]  /*20ab0*/  VIADD R2, R0, 0x69 ;  /* 0x0000006900027836 */ /* 0x000fe20000000000 */
[----:B------:R-:W-:Y:S02]  /*20ac0*/  FSEL R92, R10, -INF , !P5 ;  /* 0xff8000000a5c7808 */ /* 0x000fe40006800000 */
[----:B------:R-:W-:-:S02]  /*20ad0*/  FSEL R64, R6, -INF , !P3 ;  /* 0xff80000006407808 */ /* 0x000fc40005800000 */
[C---:B------:R-:W-:Y:S02]  /*20ae0*/  ISETP.GE.AND P5, PT, R3.reuse, R7, PT ;  /* 0x000000070300720c */ /* 0x040fe40003fa6270 */
[----:B------:R-:W-:Y:S02]  /*20af0*/  ISETP.GE.AND P3, PT, R3, R5, PT ;  /* 0x000000050300720c */ /* 0x000fe40003f66270 */
[----:B------:R-:W-:Y:S01]  /*20b00*/  I2FP.F32.S32 R3, R3 ;  /* 0x0000000300037245 */ /* 0x000fe20000201400 */
[CC--:B------:R-:W-:Y:S01]  /*20b10*/  FFMA.FTZ R9, R157.reuse, R4.reuse, R105 ;  /* 0x000000049d097223 */ /* 0x0c0fe20000010069 */
[C---:B------:R-:W-:Y:S01]  /*20b20*/  FFMA.FTZ R8, R157.reuse, R4, R107 ;  /* 0x000000049d087223 */ /* 0x040fe2000001006b */
[----:B------:R-:W-:Y:S02]  /*20b30*/  I2FP.F32.S32 R4, R2 ;  /* 0x0000000200047245 */ /* 0x000fe40000201400 */
[CC--:B------:R-:W-:Y:S01]  /*20b40*/  FFMA.FTZ R10, R157.reuse, R3.reuse, R113 ;  /* 0x000000039d0a7223 */ /* 0x0c0fe20000010071 */
[----:B------:R-:W-:Y:S01]  /*20b50*/  FFMA.FTZ R6, R157, R3, R115 ;  /* 0x000000039d067223 */ /* 0x000fe20000010073 */
[----:B------:R-:W-:Y:S01]  /*20b60*/  VIADD R3, R0, 0x71 ;  /* 0x0000007100037836 */ /* 0x000fe20000000000 */
[----:B------:R-:W-:Y:S01]  /*20b70*/  FSEL R94, R9, -INF , !P6 ;  /* 0xff800000095e7808 */ /* 0x000fe20007000000 */
[----:B------:R-:W-:Y:S01]  /*20b80*/  FFMA.FTZ R9, R157, R4, R93 ;  /* 0x000000049d097223 */ /* 0x000fe2000001005d */
[----:B------:R-:W-:-:S02]  /*20b90*/  FSEL R72, R8, -INF , !P4 ;  /* 0xff80000008487808 */ /* 0x000fc40006000000 */
[C---:B------:R-:W-:Y:S02]  /*20ba0*/  ISETP.GE.AND P6, PT, R2.reuse, R7, PT ;  /* 0x000000070200720c */ /* 0x040fe40003fc6270 */
[----:B------:R-:W-:Y:S01]  /*20bb0*/  ISETP.GE.AND P4, PT, R2, R5, PT ;  /* 0x000000050200720c */ /* 0x000fe20003f86270 */
[----:B------:R-:W-:Y:S01]  /*20bc0*/  VIADD R2, R0, 0x79 ;  /* 0x0000007900027836 */ /* 0x000fe20000000000 */
[----:B------:R-:W-:Y:S02]  /*20bd0*/  FSEL R93, R10, -INF , !P5 ;  /* 0xff8000000a5d7808 */ /* 0x000fe40006800000 */
[----:B------:R-:W-:Y:S02]  /*20be0*/  FSEL R78, R6, -INF , !P3 ;  /* 0xff800000064e7808 */ /* 0x000fe40005800000 */
[C---:B------:R-:W-:Y:S02]  /*20bf0*/  ISETP.GE.AND P5, PT, R3.reuse, R7, PT ;  /* 0x000000070300720c */ /* 0x040fe40003fa6270 */
[----:B------:R-:W-:-:S02]  /*20c00*/  ISETP.GE.AND P3, PT, R3, R5, PT ;  /* 0x000000050300720c */ /* 0x000fc40003f66270 */
[----:B------:R-:W-:Y:S01]  /*20c10*/  I2FP.F32.S32 R3, R3 ;  /* 0x0000000300037245 */ /* 0x000fe20000201400 */
[----:B------:R-:W-:Y:S01]  /*20c20*/  FFMA.FTZ R8, R157, R4, R95 ;  /* 0x000000049d087223 */ /* 0x000fe2000001005f */
[----:B------:R-:W-:-:S03]  /*20c30*/  I2FP.F32.S32 R4, R2 ;  /* 0x0000000200047245 */ /* 0x000fc60000201400 */
[CC--:B------:R-:W-:Y:S01]  /*20c40*/  FFMA.FTZ R10, R157.reuse, R3.reuse, R109 ;  /* 0x000000039d0a7223 */ /* 0x0c0fe2000001006d */
[----:B------:R-:W-:Y:S01]  /*20c50*/  FFMA.FTZ R6, R157, R3, R111 ;  /* 0x000000039d067223 */ /* 0x000fe2000001006f */
[----:B------:R-:W-:Y:S01]  /*20c60*/  VIADD R3, R0, 0x81 ;  /* 0x0000008100037836 */ /* 0x000fe20000000000 */
[----:B------:R-:W-:Y:S01]  /*20c70*/  FSEL R95, R9, -INF , !P6 ;  /* 0xff800000095f7808 */ /* 0x000fe20007000000 */
[----:B------:R-:W-:Y:S01]  /*20c80*/  FFMA.FTZ R9, R157, R4, R89 ;  /* 0x000000049d097223 */ /* 0x000fe20000010059 */
[----:B------:R-:W-:Y:S02]  /*20c90*/  FSEL R80, R8, -INF , !P4 ;  /* 0xff80000008507808 */ /* 0x000fe40006000000 */
[C---:B------:R-:W-:Y:S02]  /*20ca0*/  ISETP.GE.AND P6, PT, R2.reuse, R7, PT ;  /* 0x000000070200720c */ /* 0x040fe40003fc6270 */
        /* <DEDUP_REMOVED lines=15> */
[----:B------:R-:W-:Y:S02]  /*20da0*/  FSEL R81, R6, -INF , !P3 ;  /* 0xff80000006517808 */ /* 0x000fe40005800000 */
[C---:B------:R-:W-:Y:S02]  /*20db0*/  ISETP.GE.AND P5, PT, R3.reuse, R7, PT ;  /* 0x000000070300720c */ /* 0x040fe40003fa6270 */
[----:B------:R-:W-:-:S02]  /*20dc0*/  ISETP.GE.AND P3, PT, R3, R5, PT ;  /* 0x000000050300720c */ /* 0x000fc40003f66270 */
[----:B------:R-:W-:-:S05]  /*20dd0*/  I2FP.F32.S32 R3, R3 ;  /* 0x0000000300037245 */ /* 0x000fca0000201400 */
[CC--:B------:R-:W-:Y:S01]  /*20de0*/  FFMA.FTZ R10, R157.reuse, R3.reuse, R77 ;  /* 0x000000039d0a7223 */ /* 0x0c0fe2000001004d */
[----:B------:R-:W-:Y:S01]  /*20df0*/  FFMA.FTZ R6, R157, R3, R79 ;  /* 0x000000039d067223 */ /* 0x000fe2000001004f */
[----:B------:R-:W-:Y:S01]  /*20e00*/  VIADD R3, R0, 0xa1 ;  /* 0x000000a100037836 */ /* 0x000fe20000000000 */
[----:B------:R-:W-:Y:S02]  /*20e10*/  FSEL R88, R8, -INF , !P4 ;  /* 0xff80000008587808 */ /* 0x000fe40006000000 */
[----:B------:R-:W-:Y:S02]  /*20e20*/  FSEL R101, R10, -INF , !P5 ;  /* 0xff8000000a657808 */ /* 0x000fe40006800000 */
[----:B------:R-:W-:Y:S02]  /*20e30*/  FSEL R79, R6, -INF , !P3 ;  /* 0xff800000064f7808 */ /* 0x000fe40005800000 */
[C---:B------:R-:W-:Y:S02]  /*20e40*/  ISETP.GE.AND P6, PT, R2.reuse, R7, PT ;  /* 0x000000070200720c */ /* 0x040fe40003fc6270 */
[----:B------:R-:W-:-:S02]  /*20e50*/  ISETP.GE.AND P4, PT, R2, R5, PT ;  /* 0x000000050200720c */ /* 0x000fc40003f86270 */
[C---:B------:R-:W-:Y:S02]  /*20e60*/  ISETP.GE.AND P5, PT, R3.reuse, R7, PT ;  /* 0x000000070300720c */ /* 0x040fe40003fa6270 */
[----:B------:R-:W-:Y:S01]  /*20e70*/  ISETP.GE.AND P3, PT, R3, R5, PT ;  /* 0x000000050300720c */ /* 0x000fe20003f66270 */
[----:B------:R-:W-:Y:S01]  /*20e80*/  FFMA.FTZ R8, R157, R4, R83 ;  /* 0x000000049d087223 */ /* 0x000fe20000010053 */
[----:B------:R-:W-:Y:S02]  /*20e90*/  IADD3 R2, R0, 0x99, RZ ;  /* 0x0000009900027810 */ /* 0x000fe40007ffe0ff */
[----:B------:R-:W-:Y:S02]  /*20ea0*/  I2FP.F32.S32 R3, R3 ;  /* 0x0000000300037245 */ /* 0x000fe40000201400 */
[----:B------:R-:W-:Y:S02]  /*20eb0*/  I2FP.F32.S32 R4, R2 ;  /* 0x0000000200047245 */ /* 0x000fe40000201400 */
[----:B------:R-:W-:Y:S01]  /*20ec0*/  FSEL R100, R9, -INF , !P6 ;  /* 0xff80000009647808 */ /* 0x000fe20007000000 */
[CC--:B------:R-:W-:Y:S01]  /*20ed0*/  FFMA.FTZ R10, R157.reuse, R3.reuse, R73 ;  /* 0x000000039d0a7223 */ /* 0x0c0fe20000010049 */
[----:B------:R-:W-:Y:S01]  /*20ee0*/  FFMA.FTZ R6, R157, R3, R75 ;  /* 0x000000039d067223 */ /* 0x000fe2000001004b */
[----:B------:R-:W-:Y:S01]  /*20ef0*/  FSEL R83, R8, -INF , !P4 ;  /* 0xff80000008537808 */ /* 0x000fe20006000000 */
[----:B------:R-:W-:Y:S01]  /*20f00*/  VIADD R3, R0, 0xb1 ;  /* 0x000000b100037836 */ /* 0x000fe20000000000 */
[----:B------:R-:W-:-:S02]  /*20f10*/  ISETP.GE.AND P6, PT, R2, R7, PT ;  /* 0x000000070200720c */ /* 0x000fc40003fc6270 */
[----:B------:R-:W-:Y:S01]  /*20f20*/  ISETP.GE.AND P4, PT, R2, R5, PT ;  /* 0x000000050200720c */ /* 0x000fe20003f86270 */
[----:B------:R-:W-:Y:S02]  /*20f30*/  VIADD R2, R0, 0xa9 ;  /* 0x000000a900027836 */ /* 0x000fe40000000000 */
[CC--:B------:R-:W-:Y:S01]  /*20f40*/  FFMA.FTZ R9, R157.reuse, R4.reuse, R97 ;  /* 0x000000049d097223 */ /* 0x0c0fe20000010061 */
[----:B------:R-:W-:Y:S02]  /*20f50*/  FSEL R105, R10, -INF , !P5 ;  /* 0xff8000000a697808 */ /* 0x000fe40006800000 */
[----:B------:R-:W-:Y:S01]  /*20f60*/  FSEL R97, R6, -INF , !P3 ;  /* 0xff80000006617808 */ /* 0x000fe20005800000 */
[----:B------:R-:W-:Y:S01]  /*20f70*/  FFMA.FTZ R8, R157, R4, R99 ;  /* 0x000000049d087223 */ /* 0x000fe20000010063 */
[C---:B------:R-:W-:Y:S02]  /*20f80*/  ISETP.GE.AND P5, PT, R3.reuse, R7, PT ;  /* 0x000000070300720c */ /* 0x040fe40003fa6270 */
[----:B------:R-:W-:-:S02]  /*20f90*/  ISETP.GE.AND P3, PT, R3, R5, PT ;  /* 0x000000050300720c */ /* 0x000fc40003f66270 */
[----:B------:R-:W-:Y:S02]  /*20fa0*/  I2FP.F32.S32 R3, R3 ;  /* 0x0000000300037245 */ /* 0x000fe40000201400 */
[----:B------:R-:W-:Y:S02]  /*20fb0*/  I2FP.F32.S32 R4, R2 ;  /* 0x0000000200047245 */ /* 0x000fe40000201400 */
[----:B------:R-:W-:Y:S01]  /*20fc0*/  FSEL R103, R9, -INF , !P6 ;  /* 0xff80000009677808 */ /* 0x000fe20007000000 */
[CC--:B------:R-:W-:Y:S01]  /*20fd0*/  FFMA.FTZ R10, R157.reuse, R3.reuse, R65 ;  /* 0x000000039d0a7223 */ /* 0x0c0fe20000010041 */
[----:B------:R-:W-:Y:S01]  /*20fe0*/  FSEL R91, R8, -INF , !P4 ;  /* 0xff800000085b7808 */ /* 0x000fe20006000000 */
[C---:B------:R-:W-:Y:S01]  /*20ff0*/  FFMA.FTZ R6, R157.reuse, R3, R67 ;  /* 0x000000039d067223 */ /* 0x040fe20000010043 */
[C---:B------:R-:W-:Y:S01]  /*21000*/  ISETP.GE.AND P6, PT, R2.reuse, R7, PT ;  /* 0x000000070200720c */ /* 0x040fe20003fc6270 */
[CC--:B------:R-:W-:Y:S01]  /*21010*/  FFMA.FTZ R9, R157.reuse, R4.reuse, R69 ;  /* 0x000000049d097223 */ /* 0x0c0fe20000010045 */
[----:B------:R-:W-:Y:S01]  /*21020*/  ISETP.GE.AND P4, PT, R2, R5, PT ;  /* 0x000000050200720c */ /* 0x000fe20003f86270 */
[----:B------:R-:W-:Y:S01]  /*21030*/  FFMA.FTZ R8, R157, R4, R71 ;  /* 0x000000049d087223 */ /* 0x000fe20000010047 */
[----:B------:R-:W-:-:S02]  /*21040*/  VIADD R3, R0, 0xc1 ;  /* 0x000000c100037836 */ /* 0x000fc40000000000 */
[----:B------:R-:W-:Y:S01]  /*21050*/  VIADD R2, R0, 0xb9 ;  /* 0x000000b900027836 */ /* 0x000fe20000000000 */
[----:B------:R-:W-:Y:S02]  /*21060*/  FSEL R113, R10, -INF , !P5 ;  /* 0xff8000000a717808 */ /* 0x000fe40006800000 */
[----:B------:R-:W-:Y:S02]  /*21070*/  FSEL R102, R6, -INF , !P3 ;  /* 0xff80000006667808 */ /* 0x000fe40005800000 */
[----:B------:R-:W-:Y:S02]  /*21080*/  FSEL R109, R9, -INF , !P6 ;  /* 0xff800000096d7808 */ /* 0x000fe40007000000 */
[----:B------:R-:W-:Y:S02]  /*21090*/  FSEL R99, R8, -INF , !P4 ;  /* 0xff80000008637808 */ /* 0x000fe40006000000 */
[C---:B------:R-:W-:Y:S02]  /*210a0*/  ISETP.GE.AND P5, PT, R3.reuse, R7, PT ;  /* 0x000000070300720c */ /* 0x040fe40003fa6270 */
[----:B------:R-:W-:-:S02]  /*210b0*/  ISETP.GE.AND P3, PT, R3, R5, PT ;  /* 0x000000050300720c */ /* 0x000fc40003f66270 */
[C---:B------:R-:W-:Y:S02]  /*210c0*/  ISETP.GE.AND P6, PT, R2.reuse, R7, PT ;  /* 0x000000070200720c */ /* 0x040fe40003fc6270 */
[----:B------:R-:W-:Y:S02]  /*210d0*/  I2FP.F32.S32 R4, R2 ;  /* 0x0000000200047245 */ /* 0x000fe40000201400 */
[----:B------:R-:W-:Y:S01]  /*210e0*/  ISETP.GE.AND P4, PT, R2, R5, PT ;  /* 0x000000050200720c */ /* 0x000fe20003f86270 */
[C---:B------:R-:W-:Y:S01]  /*210f0*/  VIADD R2, R0.reuse, 0xc9 ;  /* 0x000000c900027836 */ /* 0x040fe20000000000 */
[----:B------:R-:W-:Y:S01]  /*21100*/  I2FP.F32.S32 R3, R3 ;  /* 0x0000000300037245 */ /* 0x000fe20000201400 */
[CC--:B------:R-:W-:Y:S01]  /*21110*/  FFMA.FTZ R9, R157.reuse, R4.reuse, R57 ;  /* 0x000000049d097223 */ /* 0x0c0fe20000010039 */
[C---:B------:R-:W-:Y:S02]  /*21120*/  FFMA.FTZ R8, R157.reuse, R4, R59 ;  /* 0x000000049d087223 */ /* 0x040fe4000001003b */
        /* <DEDUP_REMOVED lines=8> */
[----:B------:R-:W-:-:S02]  /*211b0*/  FSEL R123, R10, -INF , !P5 ;  /* 0xff8000000a7b7808 */ /* 0x000fc40006800000 */
[----:B------:R-:W-:Y:S02]  /*211c0*/  FSEL R111, R6, -INF , !P3 ;  /* 0xff800000066f7808 */ /* 0x000fe40005800000 */
[C---:B------:R-:W-:Y:S02]  /*211d0*/  ISETP.GE.AND P5, PT, R3.reuse, R7, PT ;  /* 0x000000070300720c */ /* 0x040fe40003fa6270 */
[----:B------:R-:W-:Y:S02]  /*211e0*/  ISETP.GE.AND P3, PT, R3, R5, PT ;  /* 0x000000050300720c */ /* 0x000fe40003f66270 */
[C---:B------:R-:W-:Y:S02]  /*211f0*/  ISETP.GE.AND P6, PT, R2.reuse, R7, PT ;  /* 0x000000070200720c */ /* 0x040fe40003fc6270 */
[----:B------:R-:W-:Y:S02]  /*21200*/  ISETP.GE.AND P4, PT, R2, R5, PT ;  /* 0x000000050200720c */ /* 0x000fe40003f86270 */
[----:B------:R-:W-:-:S02]  /*21210*/  I2FP.F32.S32 R3, R3 ;  /* 0x0000000300037245 */ /* 0x000fc40000201400 */
[----:B------:R-:W-:Y:S02]  /*21220*/  IADD3 R2, R0, 0xd9, RZ ;  /* 0x000000d900027810 */ /* 0x000fe40007ffe0ff */
[----:B------:R-:W-:Y:S01]  /*21230*/  FSEL R127, R9, -INF , !P6 ;  /* 0xff800000097f7808 */ /* 0x000fe20007000000 */
[----:B------:R-:W-:Y:S01]  /*21240*/  FFMA.FTZ R6, R157, R3, R47 ;  /* 0x000000039d067223 */ /* 0x000fe2000001002f */
[----:B------:R-:W-:Y:S02]  /*21250*/  FSEL R121, R8, -INF , !P4 ;  /* 0xff80000008797808 */ /* 0x000fe40006000000 */
[C---:B------:R-:W-:Y:S02]  /*21260*/  ISETP.GE.AND P6, PT, R2.reuse, R7, PT ;  /* 0x000000070200720c */ /* 0x040fe40003fc6270 */
[----:B------:R-:W-:Y:S02]  /*21270*/  I2FP.F32.S32 R4, R2 ;  /* 0x0000000200047245 */ /* 0x000fe40000201400 */
[----:B------:R-:W-:Y:S01]  /*21280*/  ISETP.GE.AND P4, PT, R2, R5, PT ;  /* 0x000000050200720c */ /* 0x000fe20003f86270 */
[----:B------:R-:W-:-:S02]  /*21290*/  VIADD R2, R0, 0xe1 ;  /* 0x000000e100027836 */ /* 0x000fc40000000000 */
[C---:B------:R-:W-:Y:S01]  /*212a0*/  FFMA.FTZ R8, R157.reuse, R3, R45 ;  /* 0x000000039d087223 */ /* 0x040fe2000001002d */
[CC--:B------:R-:W-:Y:S01]  /*212b0*/  FFMA.FTZ R9, R157.reuse, R4.reuse, R41 ;  /* 0x000000049d097223 */ /* 0x0c0fe20000010029 */
[----:B------:R-:W-:Y:S01]  /*212c0*/  FSEL R125, R6, -INF , !P3 ;  /* 0xff800000067d7808 */ /* 0x000fe20005800000 */
[C---:B------:R-:W-:Y:S01]  /*212d0*/  FFMA.FTZ R4, R157.reuse, R4, R43 ;  /* 0x000000049d047223 */ /* 0x040fe2000001002b */
[----:B------:R-:W-:Y:S01]  /*212e0*/  I2FP.F32.S32 R6, R2 ;  /* 0x0000000200067245 */ /* 0x000fe20000201400 */
[----:B------:R-:W-:Y:S01]  /*212f0*/  VIADD R3, R0, 0xe9 ;  /* 0x000000e900037836 */ /* 0x000fe20000000000 */
[----:B------:R-:W-:Y:S02]  /*21300*/  FSEL R129, R8, -INF , !P5 ;  /* 0xff80000008817808 */ /* 0x000fe40006800000 */
[----:B------:R-:W-:Y:S01]  /*21310*/  FSEL R161, R4, -INF , !P4 ;  /* 0xff80000004a17808 */ /* 0x000fe20006000000 */
[CC--:B------:R-:W-:Y:S01]  /*21320*/  FFMA.FTZ R8, R157.reuse, R6.reuse, R37 ;  /* 0x000000069d087223 */ /* 0x0c0fe20000010025 */
[C---:B------:R-:W-:Y:S01]  /*21330*/  ISETP.GE.AND P5, PT, R2.reuse, R7, PT ;  /* 0x000000070200720c */ /* 0x040fe20003fa6270 */
[----:B------:R-:W-:Y:S01]  /*21340*/  FFMA.FTZ R6, R157, R6, R39 ;  /* 0x000000069d067223 */ /* 0x000fe20000010027 */
[----:B------:R-:W-:Y:S01]  /*21350*/  ISETP.GE.AND P3, PT, R2, R5, PT ;  /* 0x000000050200720c */ /* 0x000fe20003f66270 */
[----:B------:R-:W-:Y:S01]  /*21360*/  VIADD R2, R0, 0xf1 ;  /* 0x000000f100027836 */ /* 0x000fe20000000000 */
[----:B------:R-:W-:-:S02]  /*21370*/  I2FP.F32.S32 R4, R3 ;  /* 0x0000000300047245 */ /* 0x000fc40000201400 */
[----:B------:R-:W-:Y:S02]  /*21380*/  FSEL R131, R9, -INF , !P6 ;  /* 0xff80000009837808 */ /* 0x000fe40007000000 */
[----:B------:R-:W-:Y:S01]  /*21390*/  FSEL R173, R8, -INF , !P5 ;  /* 0xff80000008ad7808 */ /* 0x000fe20006800000 */
[-C--:B------:R-:W-:Y:S01]  /*213a0*/  FFMA.FTZ R8, R157, R4.reuse, R33 ;  /* 0x000000049d087223 */ /* 0x080fe20000010021 */
[----:B------:R-:W-:Y:S01]  /*213b0*/  ISETP.GE.AND P6, PT, R3, R7, PT ;  /* 0x000000070300720c */ /* 0x000fe20003fc6270 */
[----:B------:R-:W-:Y:S01]  /*213c0*/  FFMA.FTZ R4, R157, R4, R35 ;  /* 0x000000049d047223 */ /* 0x000fe20000010023 */
[----:B------:R-:W-:Y:S02]  /*213d0*/  ISETP.GE.AND P4, PT, R3, R5, PT ;  /* 0x000000050300720c */ /* 0x000fe40003f86270 */
[----:B------:R-:W-:Y:S02]  /*213e0*/  I2FP.F32.S32 R3, R2 ;  /* 0x0000000200037245 */ /* 0x000fe40000201400 */
[----:B------:R-:W-:-:S02]  /*213f0*/  FSEL R163, R6, -INF , !P3 ;  /* 0xff80000006a37808 */ /* 0x000fc40005800000 */
[C---:B------:R-:W-:Y:S02]  /*21400*/  ISETP.GE.AND P5, PT, R2.reuse, R7, PT ;  /* 0x000000070200720c */ /* 0x040fe40003fa6270 */
[----:B------:R-:W-:Y:S01]  /*21410*/  ISETP.GE.AND P3, PT, R2, R5, PT ;  /* 0x000000050200720c */ /* 0x000fe20003f66270 */
[----:B------:R-:W-:Y:S02]  /*21420*/  VIADD R2, R0, 0xf9 ;  /* 0x000000f900027836 */ /* 0x000fe40000000000 */
[CC--:B------:R-:W-:Y:S01]  /*21430*/  FFMA.FTZ R6, R157.reuse, R3.reuse, R29 ;  /* 0x000000039d067223 */ /* 0x0c0fe2000001001d */
[----:B------:R-:W-:Y:S01]  /*21440*/  FSEL R175, R8, -INF , !P6 ;  /* 0xff80000008af7808 */ /* 0x000fe20007000000 */
[----:B------:R-:W-:Y:S01]  /*21450*/  FFMA.FTZ R3, R157, R3, R31 ;  /* 0x000000039d037223 */ /* 0x000fe2000001001f */
[----:B------:R-:W-:Y:S02]  /*21460*/  FSEL R177, R4, -INF , !P4 ;  /* 0xff80000004b17808 */ /* 0x000fe40006000000 */
[----:B------:R-:W-:-:S02]  /*21470*/  ISETP.GE.AND P6, PT, R0, R7, PT ;  /* 0x000000070000720c */ /* 0x000fc40003fc6270 */
[----:B------:R-:W-:Y:S02]  /*21480*/  ISETP.GE.AND P4, PT, R0, R5, PT ;  /* 0x000000050000720c */ /* 0x000fe40003f86270 */
[----:B------:R-:W-:Y:S02]  /*21490*/  I2FP.F32.S32 R8, R0 ;  /* 0x0000000000087245 */ /* 0x000fe40000201400 */
[----:B------:R-:W-:Y:S02]  /*214a0*/  I2FP.F32.S32 R0, R2 ;  /* 0x0000000200007245 */ /* 0x000fe40000201400 */
[----:B------:R-:W-:Y:S02]  /*214b0*/  FSEL R197, R6, -INF , !P5 ;  /* 0xff80000006c57808 */ /* 0x000fe40006800000 */
[----:B------:R-:W-:Y:S01]  /*214c0*/  FSEL R179, R3, -INF , !P3 ;  /* 0xff80000003b37808 */ /* 0x000fe20005800000 */
[C---:B------:R-:W-:Y:S01]  /*214d0*/  FFMA.FTZ R3, R157.reuse, R0, R21 ;  /* 0x000000009d037223 */ /* 0x040fe20000010015 */
[C---:B------:R-:W-:Y:S01]  /*214e0*/  ISETP.GE.AND P5, PT, R2.reuse, R7, PT ;  /* 0x000000070200720c */ /* 0x040fe20003fa6270 */
[CC--:B------:R-:W-:Y:S01]  /*214f0*/  FFMA.FTZ R4, R157.reuse, R8.reuse, R16 ;  /* 0x000000089d047223 */ /* 0x0c0fe20000010010 */
[----:B------:R-:W-:Y:S01]  /*21500*/  ISETP.GE.AND P3, PT, R2, R5, PT ;  /* 0x000000050200720c */ /* 0x000fe20003f66270 */
[C---:B------:R-:W-:Y:S01]  /*21510*/  FFMA.FTZ R2, R157.reuse, R8, R18 ;  /* 0x000000089d027223 */ /* 0x040fe20000010012 */
[----:B------:R-:W-:Y:S01]  /*21520*/  FFMA.FTZ R0, R157, R0, R23 ;  /* 0x000000009d007223 */ /* 0x000fe20000010017 */
[----:B------:R-:W-:Y:S01]  /*21530*/  BSSY B1, `(.L_x_3225) ;  /* 0x00000fd000017945 */ /* 0x000fe20003800000 */
        /* <DEDUP_REMOVED lines=9> */
[----:B-----5:R-:W2:Y:S01]  /*215d0*/  LD.E R2, desc[UR6][R24.64+0x170] ;  /* 0x0001700618027980 */ /* 0x020ea2000c101900 */
[----:B------:R-:W-:Y:S02]  /*215e0*/  IADD3 R8, R13, -0x100, RZ ;  /* 0xffffff000d087810 */ /* 0x000fe40007ffe0ff */
[----:B------:R-:W-:Y:S02]  /*215f0*/  IABS R6, R13 ;  /* 0x0000000d00067213 */ /* 0x000fe40000000000 */
        /* <DEDUP_REMOVED lines=57> */
.L_x_3228:
[----:B-----5:R-:W2:Y:S02]  /*21990*/  LD.E R0, desc[UR6][R24.64+0x38] ;  /* 0x0000380618007980 */ /* 0x020ea4000c101900 */
[----:B--2---:R-:W-:-:S04]  /*219a0*/  LEA R0, -R0, RZ, 0x8 ;  /* 0x000000ff00007211 */ /* 0x004fc800078e41ff */
[----:B------:R-:W-:Y:S02]  /*219b0*/  SHF.R.S32.HI R2, RZ, 0x1f, R0 ;  /* 0x0000001fff027819 */ /* 0x000fe40000011400 */
.L_x_3229:
[----:B------:R-:W-:Y:S05]  /*219c0*/  BSYNC B0 ;  /* 0x0000000000007941 */ /* 0x000fea0003800000 */
.L_x_3227:
[----:B------:R-:W-:Y:S01]  /*219d0*/  @!P1 IADD3 R3, P2, R0, R119, RZ ;  /* 0x0000007700039210 */ /* 0x000fe20007f5e0ff */
[----:B------:R-:W-:Y:S01]  /*219e0*/  @!P1 IMAD.MOV.U32 R12, RZ, RZ, R0 ;  /* 0x000000ffff0c9224 */ /* 0x000fe200078e0000 */
[----:B------:R-:W-:Y:S01]  /*219f0*/  @!P1 LEA R4, P0, R194, R0, 0x5 ;  /* 0x00000000c2049211 */ /* 0x000fe200078028ff */
[--C-:B------:R-:W-:Y:S01]  /*21a00*/  @!P1 IMAD.MOV.U32 R13, RZ, RZ, R2.reuse ;  /* 0x000000ffff0d9224 */ /* 0x100fe200078e0002 */
[-C--:B------:R-:W-:Y:S01]  /*21a10*/  @!P1 MOV R7, R2.reuse ;  /* 0x0000000200079202 */ /* 0x080fe20000000f00 */
[----:B------:R-:W-:Y:S01]  /*21a20*/  @!P1 IMAD.X R5, R2, 0x1, R193, P2 ;  /* 0x0000000102059824 */ /* 0x000fe200010e06c1 */
[----:B------:R-:W-:Y:S01]  /*21a30*/  @!P1 LEA.HI.X R6, R194, R2, R195, 0x5, P0 ;  /* 0x00000002c2069211 */ /* 0x000fe200000f2cc3 */
[----:B------:R-:W-:Y:S01]  /*21a40*/  @!P1 IMAD R16, R195, 0x60, RZ ;  /* 0x00000060c3109824 */ /* 0x000fe200078e02ff */
[-C--:B------:R-:W-:Y:S01]  /*21a50*/  @!P1 LEA R38, P2, R3, R223.reuse, 0x1 ;  /* 0x000000df03269211 */ /* 0x080fe200078408ff */
[----:B------:R-:W-:Y:S01]  /*21a60*/  @!P1 IMAD R15, R195, 0x30, RZ ;  /* 0x00000030c30f9824 */ /* 0x000fe200078e02ff */
[C---:B------:R-:W-:Y:S01]  /*21a70*/  @!P1 LEA R36, P0, R4.reuse, R223, 0x1 ;  /* 0x000000df04249211 */ /* 0x040fe200078008ff */
[--C-:B------:R-:W-:Y:S01]  /*21a80*/  @!P1 IMAD.MOV.U32 R19, RZ, RZ, R2.reuse ;  /* 0x000000ffff139224 */ /* 0x100fe200078e0002 */
[-C--:B------:R-:W-:Y:S01]  /*21a90*/  @!P1 LEA.HI.X R39, R3, R221.reuse, R5, 0x1, P2 ;  /* 0x000000dd03279211 */ /* 0x080fe200010f0c05 */
[----:B------:R-:W-:Y:S01]  /*21aa0*/  @!P1 IMAD.MOV.U32 R5, RZ, RZ, R2 ;  /* 0x000000ffff059224 */ /* 0x000fe200078e0002 */
[----:B------:R-:W-:Y:S01]  /*21ab0*/  @!P1 LEA.HI.X R37, R4, R221, R6, 0x1, P0 ;  /* 0x000000dd04259211 */ /* 0x000fe200000f0c06 */
[--C-:B------:R-:W-:Y:S01]  /*21ac0*/  @!P1 IMAD.MOV.U32 R4, RZ, RZ, R0.reuse ;  /* 0x000000ffff049224 */ /* 0x100fe200078e0000 */
[----:B------:R-:W-:Y:S01]  /*21ad0*/  @!P1 LEA R10, P2, R0, R223, 0x1 ;  /* 0x000000df000a9211 */ /* 0x000fe200078408ff */
[----:B------:R-:W-:Y:S01]  /*21ae0*/  @!P1 IMAD.MOV.U32 R6, RZ, RZ, R0 ;  /* 0x000000ffff069224 */ /* 0x000fe200078e0000 */
[-C--:B------:R-:W-:Y:S01]  /*21af0*/  @!P1 MOV R18, R0.reuse ;  /* 0x0000000000129202 */ /* 0x080fe20000000f00 */
[----:B------:R-:W-:Y:S01]  /*21b00*/  @!P1 IMAD.WIDE.U32 R8, R194, 0x30, R4 ;  /* 0x00000030c2089825 */ /* 0x000fe200078e0004 */
[----:B------:R-:W-:Y:S01]  /*21b10*/  @!P1 LEA.HI.X R11, R0, R221, R2, 0x1, P2 ;  /* 0x000000dd000b9211 */ /* 0x000fe200010f0c02 */
[----:B------:R1:W-:Y:S01]  /*21b20*/  @P1 STS.128 [R192+0x2000], RZ ;  /* 0x002000ffc0001388 */ /* 0x0003e20000000c00 */
[----:B------:R-:W-:Y:S01]  /*21b30*/  BSSY B0, `(.L_x_3230) ;  /* 0x0000099000007945 */ /* 0x000fe20003800000 */
[----:B------:R-:W-:Y:S01]  /*21b40*/  @!P1 IMAD.WIDE.U32 R4, R194, 0x60, R12 ;  /* 0x00000060c2049825 */ /* 0x000fe200078e000c */
[-C--:B------:R-:W-:Y:S01]  /*21b50*/  @!P1 LEA R34, P3, R8, R223.reuse, 0x1 ;  /* 0x000000df08229211 */ /* 0x080fe200078608ff */
[----:B------:R-:W-:Y:S01]  /*21b60*/  @!PT LDS RZ, [RZ] ;  /* 0x00000000fffff984 */ /* 0x000fe20000000800 */
[----:B------:R-:W-:Y:S01]  /*21b70*/  @!PT LDS RZ, [RZ] ;  /* 0x00000000fffff984 */ /* 0x000fe20000000800 */
[----:B------:R-:W-:Y:S01]  /*21b80*/  @!PT LDS RZ, [RZ] ;  /* 0x00000000fffff984 */ /* 0x000fe20000000800 */
[----:B------:R2:W-:Y:S02]  /*21b90*/  @!P1 LDGSTS.E.BYPASS.LTC128B.128 [R192+0x2000], desc[UR6][R10.64] ;  /* 0x020000000ac09fae */ /* 0x0005e4000b901d46 */
[----:B------:R-:W-:Y:S01]  /*21ba0*/  @!P1 IMAD R3, R195, 0x50, RZ ;  /* 0x00000050c3039824 */ /* 0x000fe200078e02ff */
[----:B------:R-:W-:Y:S01]  /*21bb0*/  @!P1 LEA R30, P0, R4, R223, 0x1 ;  /* 0x000000df041e9211 */ /* 0x000fe200078008ff */
[----:B------:R-:W-:Y:S01]  /*21bc0*/  @!P1 IMAD.WIDE.U32 R6, R194, 0x50, R6 ;  /* 0x00000050c2069825 */ /* 0x000fe200078e0006 */
[----:B------:R1:W-:Y:S03]  /*21bd0*/  @P1 STS.128 [R192+0x2800], RZ ;  /* 0x002800ffc0001388 */ /* 0x0003e60000000c00 */
[----:B------:R-:W-:Y:S01]  /*21be0*/  @!P1 IMAD.IADD R5, R16, 0x1, R5 ;  /* 0x0000000110059824 */ /* 0x000fe200078e0205 */
[----:B------:R-:W-:Y:S01]  /*21bf0*/  @!P1 IADD3 R3, R3, R7, RZ ;  /* 0x0000000703039210 */ /* 0x000fe20007ffe0ff */
[----:B------:R-:W-:Y:S01]  /*21c00*/  @!P1 IMAD.IADD R15, R15, 0x1, R9 ;  /* 0x000000010f0f9824 */ /* 0x000fe200078e0209 */
[----:B------:R-:W-:Y:S01]  /*21c10*/  @!P1 LEA R32, P2, R6, R223, 0x1 ;  /* 0x000000df06209211 */ /* 0x000fe200078408ff */
[----:B------:R-:W-:Y:S01]  /*21c20*/  @!P1 IMAD.MOV.U32 R7, RZ, RZ, R2 ;  /* 0x000000ffff079224 */ /* 0x000fe200078e0002 */
[-C--:B------:R-:W-:Y:S01]  /*21c30*/  @!P1 LEA.HI.X R31, R4, R221.reuse, R5, 0x1, P0 ;  /* 0x000000dd041f9211 */ /* 0x080fe200000f0c05 */
[----:B------:R-:W-:Y:S01]  /*21c40*/  @!P1 IMAD.MOV.U32 R4, RZ, RZ, R0 ;  /* 0x000000ffff049224 */ /* 0x000fe200078e0000 */
[-C--:B------:R-:W-:Y:S01]  /*21c50*/  @!P1 LEA.HI.X R33, R6, R221.reuse, R3, 0x1, P2 ;  /* 0x000000dd06219211 */ /* 0x080fe200010f0c03 */
[----:B------:R-:W-:Y:S01]  /*21c60*/  @!P1 IMAD.MOV.U32 R5, RZ, RZ, R2 ;  /* 0x000000ffff059224 */ /* 0x000fe200078e0002 */
[----:B------:R-:W-:Y:S01]  /*21c70*/  @!P1 MOV R6, R0 ;  /* 0x0000000000069202 */ /* 0x000fe20000000f00 */
[----:B------:R-:W-:Y:S01]  /*21c80*/  @!P1 IMAD R3, R195, 0x70, RZ ;  /* 0x00000070c3039824 */ /* 0x000fe200078e02ff */
[----:B------:R-:W-:Y:S01]  /*21c90*/  @!P1 LEA.HI.X R35, R8, R221, R15, 0x1, P3 ;  /* 0x000000dd08239211 */ /* 0x000fe200018f0c0f */
[----:B------:R-:W-:Y:S01]  /*21ca0*/  @!P1 IMAD.WIDE.U32 R12, R194, 0x70, R4 ;  /* 0x00000070c20c9825 */ /* 0x000fe200078e0004 */
[----:B------:R-:W-:Y:S01]  /*21cb0*/  @!PT LDS RZ, [RZ] ;  /* 0x00000000fffff984 */ /* 0x000fe20000000800 */
[----:B------:R-:W-:Y:S01]  /*21cc0*/  @!PT LDS RZ, [RZ] ;  /* 0x00000000fffff984 */ /* 0x000fe20000000800 */
[----:B------:R-:W-:Y:S01]  /*21cd0*/  @!PT LDS RZ, [RZ] ;  /* 0x00000000fffff984 */ /* 0x000fe20000000800 */
[----:B------:R1:W-:Y:S03]  /*21ce0*/  @!P1 LDGSTS.E.BYPASS.LTC128B.128 [R192+0x2800], desc[UR6][R38.64] ;  /* 0x0280000026c09fae */ /* 0x0003e6000b901d46 */
[----:B------:R-:W-:Y:S01]  /*21cf0*/  @!P1 IMAD.MOV.U32 R16, RZ, RZ, R0 ;  /* 0x000000ffff109224 */ /* 0x000fe200078e0000 */
[----:B------:R-:W-:Y:S01]  /*21d00*/  @!P1 LEA R28, P0, R12, R223, 0x1 ;  /* 0x000000df0c1c9211 */ /* 0x000fe200078008ff */
[----:B------:R-:W-:Y:S01]  /*21d10*/  @!P1 IMAD.MOV.U32 R17, RZ, RZ, R2 ;  /* 0x000000ffff119224 */ /* 0x000fe200078e0002 */
[----:B------:R1:W-:Y:S01]  /*21d20*/  @P1 STS.128 [R192+0x3000], RZ ;  /* 0x003000ffc0001388 */ /* 0x0003e20000000c00 */
[----:B------:R-:W-:-:S02]  /*21d30*/  @!P1 IMAD.IADD R3, R3, 0x1, R13 ;  /* 0x0000000103039824 */ /* 0x000fc400078e020d */
[----:B------:R-:W-:Y:S01]  /*21d40*/  @!P1 IMAD.WIDE.U32 R8, R194, 0xa0, R4 ;  /* 0x000000a0c2089825 */ /* 0x000fe200078e0004 */
[----:B------:R-:W-:Y:S01]  /*21d50*/  @!PT LDS RZ, [RZ] ;  /* 0x00000000fffff984 */ /* 0x000fe20000000800 */
[----:B------:R-:W-:Y:S01]  /*21d60*/  @!PT LDS RZ, [RZ] ;  /* 0x00000000fffff984 */ /* 0x000fe20000000800 */
[----:B------:R-:W-:Y:S01]  /*21d70*/  @!PT LDS RZ, [RZ] ;  /* 0x00000000fffff984 */ /* 0x000fe20000000800 */
[----:B------:R1:W-:Y:S02]  /*21d80*/  @!P1 LDGSTS.E.BYPASS.LTC128B.128 [R192+0x3000], desc[UR6][R36.64] ;  /* 0x0300000024c09fae */ /* 0x0003e4000b901d46 */
        /* <DEDUP_REMOVED lines=12> */
[----:B--2---:R-:W-:-:S03]  /*21e50*/  @!P1 IMAD.WIDE.U32 R10, R194, 0x90, R6 ;  /* 0x00000090c20a9825 */ /* 0x004fc600078e0006 */
[----:B------:R-:W-:Y:S01]  /*21e60*/  @!P1 IADD3 R9, R20, R9, RZ ;  /* 0x0000000914099210 */ /* 0x000fe20007ffe0ff */
[----:B------:R-:W-:Y:S01]  /*21e70*/  @!P1 IMAD R21, R195, 0xb0, RZ ;  /* 0x000000b0c3159824 */ /* 0x000fe200078e02ff */
[----:B------:R-:W-:Y:S01]  /*21e80*/  @!P1 LEA R26, P4, R10, R223, 0x1 ;  /* 0x000000df0a1a9211 */ /* 0x000fe200078808ff */
[----:B------:R-:W-:-:S04]  /*21e90*/  @!P1 IMAD.WIDE.U32 R6, R194, 0xb0, R16 ;  /* 0x000000b0c2069825 */ /* 0x000fc800078e0010 */
[----:B------:R-:W-:Y:S01]  /*21ea0*/  @!P1 IMAD.IADD R5, R22, 0x1, R5 ;  /* 0x0000000116059824 */ /* 0x000fe200078e0205 */
[-C--:B------:R-:W-:Y:S01]  /*21eb0*/  @!P1 LEA R20, P2, R6, R223.reuse, 0x1 ;  /* 0x000000df06149211 */ /* 0x080fe200078408ff */
[----:B------:R-:W-:Y:S01]  /*21ec0*/  @!P1 IMAD.IADD R3, R15, 0x1, R11 ;  /* 0x000000010f039824 */ /* 0x000fe200078e020b */
[----:B------:R-:W-:Y:S01]  /*21ed0*/  @!P1 LEA R22, P3, R8, R223, 0x1 ;  /* 0x000000df08169211 */ /* 0x000fe200078608ff */
[----:B------:R-:W-:Y:S01]  /*21ee0*/  @!P1 IMAD.IADD R7, R21, 0x1, R7 ;  /* 0x0000000115079824 */ /* 0x000fe200078e0207 */
[-C--:B------:R-:W-:Y:S01]  /*21ef0*/  @!P1 LEA.HI.X R19, R4, R221.reuse, R5, 0x1, P0 ;  /* 0x000000dd04139211 */ /* 0x080fe200000f0c05 */
[----:B------:R-:W-:Y:S01]  /*21f00*/  @!P1 IMAD.MOV.U32 R4, RZ, RZ, R0 ;  /* 0x000000ffff049224 */ /* 0x000fe200078e0000 */
[----:B------:R-:W-:Y:S01]  /*21f10*/  @!P1 MOV R5, R2 ;  /* 0x0000000200059202 */ /* 0x000fe20000000f00 */
[----:B------:R-:W-:Y:S01]  /*21f20*/  @!P1 IMAD.MOV.U32 R11, RZ, RZ, R2 ;  /* 0x000000ffff0b9224 */ /* 0x000fe200078e0002 */
[-C--:B------:R-:W-:Y:S01]  /*21f30*/  @!P1 LEA.HI.X R27, R10, R221.reuse, R3, 0x1, P4 ;  /* 0x000000dd0a1b9211 */ /* 0x080fe200020f0c03 */
[----:B------:R-:W-:Y:S01]  /*21f40*/  @!P1 IMAD.MOV.U32 R10, RZ, RZ, R0 ;  /* 0x000000ffff0a9224 */ /* 0x000fe200078e0000 */
[----:B------:R-:W-:Y:S01]  /*21f50*/  @!P1 LEA.HI.X R21, R6, R221, R7, 0x1, P2 ;  /* 0x000000dd06159211 */ /* 0x000fe200010f0c07 */
[C---:B------:R-:W-:Y:S01]  /*21f60*/  @!P1 IMAD.WIDE.U32 R6, R194.reuse, 0xd0, R4 ;  /* 0x000000d0c2069825 */ /* 0x040fe200078e0004 */
[----:B------:R-:W-:-:S02]  /*21f70*/  @!P1 LEA R3, P2, R194, R0, 0x6 ;  /* 0x00000000c2039211 */ /* 0x000fc400078430ff */
[----:B------:R-:W-:Y:S01]  /*21f80*/  @!P1 LEA.HI.X R23, R8, R221, R9, 0x1, P3 ;  /* 0x000000dd08179211 */ /* 0x000fe200018f0c09 */
[C---:B------:R-:W-:Y:S01]  /*21f90*/  @!P1 IMAD.WIDE.U32 R4, R194.reuse, 0xe0, R10 ;  /* 0x000000e0c2049825 */ /* 0x040fe200078e000a */
[C---:B------:R-:W-:Y:S02]  /*21fa0*/  @!P1 LEA.HI.X R11, R194.reuse, R2, R195, 0x6, P2 ;  /* 0x00000002c20b9211 */ /* 0x040fe400010f34c3 */
[----:B------:R-:W-:Y:S01]  /*21fb0*/  @!P1 LEA R16, P4, R3, R223, 0x1 ;  /* 0x000000df03109211 */ /* 0x000fe200078808ff */
[C---:B------:R-:W-:Y:S01]  /*21fc0*/  @!P1 IMAD R13, R195.reuse, 0xd0, RZ ;  /* 0x000000d0c30d9824 */ /* 0x040fe200078e02ff */
[C---:B------:R-:W-:Y:S01]  /*21fd0*/  @!P1 LEA R9, P0, R194.reuse, R0, 0x7 ;  /* 0x00000000c2099211 */ /* 0x040fe200078038ff */
[----:B------:R-:W-:Y:S01]  /*21fe0*/  @!P1 IMAD R8, R195, 0xe0, RZ ;  /* 0x000000e0c3089824 */ /* 0x000fe200078e02ff */
[----:B------:R-:W-:Y:S02]  /*21ff0*/  @!P1 LEA.HI.X R17, R3, R221, R11, 0x1, P4 ;  /* 0x000000dd03119211 */ /* 0x000fe400020f0c0b */
[----:B------:R-:W-:Y:S01]  /*22000*/  @!P1 LEA.HI.X R15, R194, R2, R195, 0x7, P0 ;  /* 0x00000002c20f9211 */ /* 0x000fe200000f3cc3 */
[----:B------:R-:W-:Y:S01]  /*22010*/  @!P1 IMAD.IADD R5, R8, 0x1, R5 ;  /* 0x0000000108059824 */ /* 0x000fe200078e0205 */
[----:B------:R-:W-:Y:S01]  /*22020*/  @!P1 LEA R12, P3, R9, R223, 0x1 ;  /* 0x000000df090c9211 */ /* 0x000fe200078608ff */
[----:B------:R-:W-:Y:S01]  /*22030*/  @!PT LDS RZ, [RZ] ;  /* 0x00000000fffff984 */ /* 0x000fe20000000800 */
[----:B------:R-:W-:Y:S01]  /*22040*/  @!PT LDS RZ, [RZ] ;  /* 0x00000000fffff984 */ /* 0x000fe20000000800 */
[----:B------:R-:W-:Y:S01]  /*22050*/  @!PT LDS RZ, [RZ] ;  /* 0x00000000fffff984 */ /* 0x000fe20000000800 */
[----:B------:R1:W-:Y:S01]  /*22060*/  @!P1 LDGSTS.E.BYPASS.LTC128B.128 [R192+0x4000], desc[UR6][R16.64] ;  /* 0x0400000010c09fae */ /* 0x0003e2000b901d46 */
[----:B------:R-:W-:-:S02]  /*22070*/  @!P1 IADD3 R7, R13, R7, RZ ;  /* 0x000000070d079210 */ /* 0x000fc40007ffe0ff */
[----:B------:R-:W-:Y:S01]  /*22080*/  @!P1 LEA.HI.X R13, R9, R221, R15, 0x1, P3 ;  /* 0x000000dd090d9211 */ /* 0x000fe200018f0c0f */
[----:B------:R1:W-:Y:S01]  /*22090*/  @P1 STS.128 [R192+0x4800], RZ ;  /* 0x004800ffc0001388 */ /* 0x0003e20000000c00 */
[-C--:B------:R-:W-:Y:S02]  /*220a0*/  @!P1 LEA R10, P2, R6, R223.reuse, 0x1 ;  /* 0x000000df060a9211 */ /* 0x080fe400078408ff */
[----:B------:R-:W-:Y:S01]  /*220b0*/  @!P1 LEA R8, P0, R4, R223, 0x1 ;  /* 0x000000df04089211 */ /* 0x000fe200078008ff */
        /* <DEDUP_REMOVED lines=64> */
.L_x_3231:
[----:B------:R-:W-:Y:S05]  /*224c0*/  BSYNC B0 ;  /* 0x0000000000007941 */ /* 0x000fea0003800000 */
.L_x_3230:
[----:B------:R-:W0:Y:S01]  /*224d0*/  LDGDEPBAR ;  /* 0x00000000000079af */ /* 0x000e220000000000 */
[----:B------:R-:W-:-:S04]  /*224e0*/  LEA R223, P0, R0, R223, 0x1 ;  /* 0x000000df00df7211 */ /* 0x000fc800078008ff */
[----:B------:R-:W-:-:S09]  /*224f0*/  LEA.HI.X R221, R0, R221, R2, 0x1, P0 ;  /* 0x000000dd00dd7211 */ /* 0x000fd200000f0c02 */
.L_x_3226:
[----:B------:R-:W-:Y:S05]  /*22500*/  BSYNC B1 ;  /* 0x0000000000017941 */ /* 0x000fea0003800000 */
.L_x_3225:
[----:B-----5:R-:W-:Y:S01]  /*22510*/  FMNMX.FTZ R0, R116, R40, !PT ;  /* 0x0000002874007209 */ /* 0x020fe20007810000 */
[----:B-1----:R-:W-:Y:S01]  /*22520*/  LDSM.16.MT88.4 R16, [R185+0xa000] ;  /* 0x00a00000b910783b */ /* 0x002fe20000004200 */
[----:B------:R-:W-:Y:S02]  /*22530*/  MOV R65, R74 ;  /* 0x0000004a00417202 */ /* 0x000fe40000000f00 */
        /* <DEDUP_REMOVED lines=139> */
[----:B--2---:R1:W2:Y:S01]  /*22df0*/  MUFU.EX2 R7, R4 ;  /* 0x0000000400077308 */ /* 0x0042a20000000800 */
[----:B------:R-:W-:-:S04]  /*22e00*/  FMNMX.FTZ R2, R65, R2, !PT ;  /* 0x0000000241027209 */ /* 0x000fc80007810000 */
[----:B------:R-:W-:-:S05]  /*22e10*/  FMNMX.FTZ R2, R199, R2, !PT ;  /* 0x00000002c7027209 */ /* 0x000fca0007810000 */
[----:B------:R-:W3:Y:S01]  /*22e20*/  SHFL.BFLY PT, R6, R2, 0x2, 0x1f ;  /* 0x0c401f0002067f89 */ /* 0x000ee200000e0000 */
[----:B-1----:R-:W-:-:S04]  /*22e30*/  FFMA.FTZ R4, R58, R0, -R3 ;  /* 0x000000003a047223 */ /* 0x002fc80000010803 */
[----:B------:R1:W4:Y:S01]  /*22e40*/  MUFU.EX2 R119, R4 ;  /* 0x0000000400777308 */ /* 0x0003220000000800 */
[----:B---3--:R-:W-:Y:S01]  /*22e50*/  FMNMX.FTZ R2, R2, R6, !PT ;  /* 0x0000000602027209 */ /* 0x008fe20007810000 */
[----:B-1----:R-:W-:-:S04]  /*22e60*/  FFMA.FTZ R4, R220, R0, -R3 ;  /* 0x00000000dc047223 */ /* 0x002fc80000010803 */
[----:B------:R-:W1:Y:S02]  /*22e70*/  SHFL.BFLY PT, R5, R2, 0x1, 0x1f ;  /* 0x0c201f0002057f89 */ /* 0x000e6400000e0000 */
[----:B------:R3:W-:Y:S02]  /*22e80*/  MUFU.EX2 R67, R4 ;  /* 0x0000000400437308 */ /* 0x0007e40000000800 */
[----:B---3--:R-:W-:-:S06]  /*22e90*/  FFMA.FTZ R4, R60, R0, -R3 ;  /* 0x000000003c047223 */ /* 0x008fcc0000010803 */
        /* <DEDUP_REMOVED lines=15> */
[----:B------:R1:W-:Y:S08]  /*22f90*/  MUFU.EX2 R156, R2 ;  /* 0x00000002009c7308 */ /* 0x0003f00000000800 */
[----:B------:R3:W3:Y:S01]  /*22fa0*/  MUFU.EX2 R30, R4 ;  /* 0x00000004001e7308 */ /* 0x0006e20000000800 */
[----:B-1----:R-:W-:Y:S01]  /*22fb0*/  FFMA.FTZ R2, R87, R0, -R3 ;  /* 0x0000000057027223 */ /* 0x002fe20000010803 */
[----:B--2---:R-:W-:-:S06]  /*22fc0*/  MOV R87, R7 ;  /* 0x0000000700577202 */ /* 0x004fcc0000000f00 */
[----:B------:R1:W-:Y:S01]  /*22fd0*/  MUFU.EX2 R25, R2 ;  /* 0x0000000200197308 */ /* 0x0003e20000000800 */
[----:B----4-:R-:W-:Y:S01]  /*22fe0*/  F2FP.BF16.F32.PACK_AB R13, R119, R87 ;  /* 0x00000057770d723e */ /* 0x010fe200000010ff */
[----:B---3--:R-:W-:Y:S01]  /*22ff0*/  FFMA.FTZ R4, R50, R0, -R3 ;  /* 0x0000000032047223 */ /* 0x008fe20000010803 */
[----:B------:R-:W-:-:S05]  /*23000*/  MOV R117, R30 ;  /* 0x0000001e00757202 */ /* 0x000fca0000000f00 */
[----:B------:R2:W-:Y:S01]  /*23010*/  MUFU.EX2 R31, R4 ;  /* 0x00000004001f7308 */ /* 0x0005e20000000800 */
[----:B-1----:R-:W-:-:S07]  /*23020*/  FFMA.FTZ R2, R41, R0, -R5 ;  /* 0x0000000029027223 */ /* 0x002fce0000010805 */
[----:B------:R1:W-:Y:S01]  /*23030*/  MUFU.EX2 R205, R2 ;  /* 0x0000000200cd7308 */ /* 0x0003e20000000800 */
[-C--:B--2---:R-:W-:Y:S02]  /*23040*/  FFMA.FTZ R4, R48, R0.reuse, -R3 ;  /* 0x0000000030047223 */ /* 0x084fe40000010803 */
[----:B------:R-:W-:Y:S05]  /*23050*/  LDSM.16.MT88.4 R48, [R183+0xb000] ;  /* 0x00b00000b730783b */ /* 0x000fea0000004200 */
[----:B------:R2:W-:Y:S01]  /*23060*/  MUFU.EX2 R27, R4 ;  /* 0x00000004001b7308 */ /* 0x0005e20000000800 */
[----:B-1----:R-:W-:-:S07]  /*23070*/  FFMA.FTZ R2, R62, R0, -R5 ;  /* 0x000000003e027223 */ /* 0x002fce0000010805 */
[----:B------:R1:W3:Y:S01]  /*23080*/  MUFU.EX2 R219, R2 ;  /* 0x0000000200db7308 */ /* 0x0002e20000000800 */
[----:B--2---:R-:W-:Y:S01]  /*23090*/  FFMA.FTZ R4, R130, R0, -R3 ;  /* 0x0000000082047223 */ /* 0x004fe20000010803 */
[----:B------:R-:W-:Y:S02]  /*230a0*/  MOV R130, R8 ;  /* 0x0000000800827202 */ /* 0x000fe40000000f00 */
[----:B------:R-:W2:Y:S04]  /*230b0*/  LDSM.16.MT88.4 R8, [R182+0xa000] ;  /* 0x00a00000b608783b */ /* 0x000ea80000004200 */
[----:B------:R4:W-:Y:S01]  /*230c0*/  MUFU.EX2 R128, R4 ;  /* 0x0000000400807308 */ /* 0x0009e20000000800 */
[----:B------:R-:W-:Y:S01]  /*230d0*/  F2FP.BF16.F32.PACK_AB R15, R130, R67 ;  /* 0x00000043820f723e */ /* 0x000fe200000010ff */
[----:B-1----:R-:W-:Y:S01]  /*230e0*/  FFMA.FTZ R2, R222, R0, -R5 ;  /* 0x00000000de027223 */ /* 0x002fe20000010805 */
[----:B---3--:R-:W-:-:S05]  /*230f0*/  F2FP.BF16.F32.PACK_AB R12, R219, R205 ;  /* 0x000000cddb0c723e */ /* 0x008fca00000010ff */
[----:B------:R1:W-:Y:S01]  /*23100*/  MUFU.EX2 R222, R2 ;  /* 0x0000000200de7308 */ /* 0x0003e20000000800 */
[----:B----4-:R-:W-:-:S07]  /*23110*/  FFMA.FTZ R4, R46, R0, -R3 ;  /* 0x000000002e047223 */ /* 0x010fce0000010803 */
[----:B------:R3:W4:Y:S01]  /*23120*/  MUFU.EX2 R29, R4 ;  /* 0x00000004001d7308 */ /* 0x0007220000000800 */
[----:B-1----:R-:W-:-:S05]  /*23130*/  FSEL R2, R77, RZ, P0 ;  /* 0x000000ff4d027208 */ /* 0x002fca0000000000 */
[----:B------:R-:W-:Y:S01]  /*23140*/  FADD.FTZ R2, R116, -R2 ;  /* 0x8000000274027221 */ /* 0x000fe20000010000 */
[----:B---3--:R-:W-:-:S03]  /*23150*/  FFMA.FTZ R4, R118, R0, -R3 ;  /* 0x0000000076047223 */ /* 0x008fc60000010803 */
[----:B------:R-:W-:Y:S01]  /*23160*/  FMUL.FTZ R6, R0, R2 ;  /* 0x0000000200067220 */ /* 0x000fe20000410000 */
[----:B----4-:R-:W-:Y:S01]  /*23170*/  MOV R116, R29 ;  /* 0x0000001d00747202 */ /* 0x010fe20000000f00 */
[----:B------:R1:W-:Y:S01]  /*23180*/  MUFU.EX2 R24, R4 ;  /* 0x0000000400187308 */ /* 0x0003e20000000800 */
[----:B------:R-:W-:-:S07]  /*23190*/  MOV R118, R28 ;  /* 0x0000001c00767202 */ /* 0x000fce0000000f00 */
[----:B------:R-:W3:Y:S01]  /*231a0*/  MUFU.EX2 R6, R6 ;  /* 0x0000000600067308 */ /* 0x000ee20000000800 */
[----:B-1----:R-:W-:-:S07]  /*231b0*/  FFMA.FTZ R4, R44, R0, -R3 ;  /* 0x000000002c047223 */ /* 0x002fce0000010803 */
[----:B------:R1:W-:Y:S01]  /*231c0*/  MUFU.EX2 R172, R4 ;  /* 0x0000000400ac7308 */ /* 0x0003e20000000800 */
[-C--:B---3--:R-:W-:Y:S01]  /*231d0*/  FMUL.FTZ R134, R134, R6.reuse ;  /* 0x0000000686867220 */ /* 0x088fe20000410000 */
        /* <DEDUP_REMOVED lines=12> */
[----:B-1----:R-:W-:Y:S01]  /*232a0*/  FSEL R4, R76, RZ, P1 ;  /* 0x000000ff4c047208 */ /* 0x002fe20000800000 */
[-C--:B------:R-:W-:Y:S01]  /*232b0*/  FMUL.FTZ R143, R143, R6.reuse ;  /* 0x000000068f8f7220 */ /* 0x080fe20000410000 */
[-C--:B------:R-:W-:Y:S01]  /*232c0*/  FMUL.FTZ R146, R146, R6.reuse ;  /* 0x0000000692927220 */ /* 0x080fe20000410000 */
[----:B------:R-:W-:-:S02]  /*232d0*/  FMUL.FTZ R147, R147, R6 ;  /* 0x0000000693937220 */ /* 0x000fc40000410000 */
[----:B------:R-:W-:Y:S01]  /*232e0*/  FADD.FTZ R2, R14, -R4 ;  /* 0x800000040e027221 */ /* 0x000fe20000010000 */
[----:B------:R-:W-:Y:S01]  /*232f0*/  F2FP.BF16.F32.PACK_AB R14, R220, R222 ;  /* 0x000000dedc0e723e */ /* 0x000fe200000010ff */
[----:B------:R-:W-:Y:S01]  /*23300*/  FFMA.FTZ R4, R56, R0, -R3 ;  /* 0x0000000038047223 */ /* 0x000fe20000010803 */
[----:B------:R-:W-:Y:S01]  /*23310*/  MOV R56, R24 ;  /* 0x0000001800387202 */ /* 0x000fe20000000f00 */
[----:B------:R-:W-:Y:S02]  /*23320*/  FMUL.FTZ R2, R0, R2 ;  /* 0x0000000200027220 */ /* 0x000fe40000410000 */
[----:B------:R1:W-:Y:S08]  /*23330*/  MUFU.EX2 R58, R4 ;  /* 0x00000004003a7308 */ /* 0x0003f00000000800 */
[----:B------:R3:W4:Y:S01]  /*23340*/  MUFU.EX2 R7, R2 ;  /* 0x0000000200077308 */ /* 0x0007220000000800 */
[----:B-1----:R-:W-:-:S02]  /*23350*/  MOV R4, R31 ;  /* 0x0000001f00047202 */ /* 0x002fc40000000f00 */
[----:B------:R-:W1:Y:S01]  /*23360*/  LDSM.16.MT88.4 R28, [R184+0xa000] ;  /* 0x00a00000b81c783b */ /* 0x000e620000004200 */
[-CC-:B---3--:R-:W-:Y:S01]  /*23370*/  FFMA.FTZ R2, R52, R0.reuse, -R3.reuse ;  /* 0x0000000034027223 */ /* 0x188fe20000010803 */
[-C--:B----4-:R-:W-:Y:S01]  /*23380*/  FMUL.FTZ R132, R132, R7.reuse ;  /* 0x0000000784847220 */ /* 0x090fe20000410000 */
[-C--:B------:R-:W-:Y:S01]  /*23390*/  FMUL.FTZ R133, R133, R7.reuse ;  /* 0x0000000785857220 */ /* 0x080fe20000410000 */
[-C--:B------:R-:W-:Y:S01]  /*233a0*/  FMUL.FTZ R136, R136, R7.reuse ;  /* 0x0000000788887220 */ /* 0x080fe20000410000 */
[----:B------:R3:W4:Y:S01]  /*233b0*/  MUFU.EX2 R59, R2 ;  /* 0x00000002003b7308 */ /* 0x0007220000000800 */
        /* <DEDUP_REMOVED lines=9> */
[----:B------:R-:W-:Y:S01]  /*23450*/  FMUL.FTZ R153, R153, R7 ;  /* 0x0000000799997220 */ /* 0x000fe20000410000 */
[C---:B------:R-:W-:Y:S01]  /*23460*/  HMMA.16816.F32.BF16 R52, R12.reuse, R18, R136 ;  /* 0x000000120c34723c */ /* 0x040fe20000041888 */
[----:B------:R-:W-:Y:S01]  /*23470*/  MOV R132, R27 ;  /* 0x0000001b00847202 */ /* 0x000fe20000000f00 */
[----:B------:R-:W-:Y:S01]  /*23480*/  LDSM.16.MT88.4 R16, [R184+0xa800] ;  /* 0x00a80000b810783b */ /* 0x000fe20000004200 */
[-C--:B------:R-:W-:Y:S01]  /*23490*/  FMUL.FTZ R140, R140, R7.reuse ;  /* 0x000000078c8c7220 */ /* 0x080fe20000410000 */
[-C--:B------:R-:W-:Y:S01]  /*234a0*/  FMUL.FTZ R141, R141, R7.reuse ;  /* 0x000000078d8d7220 */ /* 0x080fe20000410000 */
[----:B------:R-:W-:Y:S01]  /*234b0*/  FMUL.FTZ R144, R144, R7 ;  /* 0x0000000790907220 */ /* 0x000fe20000410000 */
[----:B---3--:R-:W-:Y:S01]  /*234c0*/  FFMA.FTZ R2, R120, R0, -R3 ;  /* 0x0000000078027223 */ /* 0x008fe20000010803 */
[----:B------:R-:W-:Y:S01]  /*234d0*/  MOV R137, R26 ;  /* 0x0000001a00897202 */ /* 0x000fe20000000f00 */
[C---:B--2---:R-:W-:Y:S01]  /*234e0*/  HMMA.16816.F32.BF16 R168, R12.reuse, R8, R168 ;  /* 0x000000080ca8723c */ /* 0x044fe200000418a8 */
[----:B------:R-:W-:Y:S01]  /*234f0*/  MOV R120, R25 ;  /* 0x0000001900787202 */ /* 0x000fe20000000f00 */
[----:B------:R2:W3:Y:S01]  /*23500*/  MUFU.EX2 R57, R2 ;  /* 0x0000000200397308 */ /* 0x0004e20000000800 */
[----:B------:R-:W3:Y:S01]  /*23510*/  LDSM.16.MT88.4 R24, [R182+0xa800] ;  /* 0x00a80000b618783b */ /* 0x000ee20000004200 */
[----:B------:R-:W-:Y:S01]  /*23520*/  FMUL.FTZ R145, R145, R7 ;  /* 0x0000000791917220 */ /* 0x000fe20000410000 */
[----:B----4-:R-:W-:Y:S01]  /*23530*/  MOV R139, R59 ;  /* 0x0000003b008b7202 */ /* 0x010fe20000000f00 */
[----:B------:R-:W-:Y:S01]  /*23540*/  HMMA.16816.F32.BF16 R164, R12, R10, R164 ;  /* 0x0000000a0ca4723c */ /* 0x000fe200000418a4 */
[----:B------:R-:W-:-:S02]  /*23550*/  F2FP.BF16.F32.PACK_AB R9, R137, R118 ;  /* 0x000000768909723e */ /* 0x000fc400000010ff */
[----:B------:R-:W-:-:S03]  /*23560*/  MOV R135, R67 ;  /* 0x0000004300877202 */ /* 0x000fc60000000f00 */
[----:B-1----:R-:W-:Y:S01]  /*23570*/  HMMA.16816.F32.BF16 R148, R12, R28, R148 ;  /* 0x0000001c0c94723c */ /* 0x002fe20000041894 */
[----:B------:R-:W-:-:S05]  /*23580*/  F2FP.BF16.F32.PACK_AB R11, R4, R117 ;  /* 0x00000075040b723e */ /* 0x000fca00000010ff */
[----:B------:R-:W-:Y:S01]  /*23590*/  HMMA.16816.F32.BF16 R152, R12, R30, R152 ;  /* 0x0000001e0c98723c */ /* 0x000fe20000041898 */
[----:B--2---:R-:W-:Y:S01]  /*235a0*/  FFMA.FTZ R2, R174, R0, -R5 ;  /* 0x00000000ae027223 */ /* 0x004fe20000010805 */
[----:B---3--:R-:W-:-:S03]  /*235b0*/  MOV R134, R57 ;  /* 0x0000003900867202 */ /* 0x008fc60000000f00 */
[----:B------:R1:W-:Y:S01]  /*235c0*/  MUFU.EX2 R218, R2 ;  /* 0x0000000200da7308 */ /* 0x0003e20000000800 */
[C---:B------:R-:W-:Y:S06]  /*235d0*/  HMMA.16816.F32.BF16 R140, R12.reuse, R20, R140 ;  /* 0x000000140c8c723c */ /* 0x040fec000004188c */
[----:B------:R-:W-:Y:S01]  /*235e0*/  HMMA.16816.F32.BF16 R144, R12, R22, R144 ;  /* 0x000000160c90723c */ /* 0x000fe20000041890 */
[----:B------:R-:W2:Y:S06]  /*235f0*/  LDSM.16.MT88.4 R20, [R182+0xb000] ;  /* 0x00b00000b614783b */ /* 0x000eac0000004200 */
[----:B------:R-:W-:Y:S01]  /*23600*/  F2FP.BF16.F32.PACK_AB R15, R116, R128 ;  /* 0x00000080740f723e */ /* 0x000fe200000010ff */
[----:B-1----:R-:W-:-:S04]  /*23610*/  FFMA.FTZ R2, R63, R0, -R5 ;  /* 0x000000003f027223 */ /* 0x002fc80000010805 */
[----:B------:R1:W3:Y:S02]  /*23620*/  MUFU.EX2 R207, R2 ;  /* 0x0000000200cf7308 */ /* 0x0002e40000000800 */
[----:B-1----:R-:W-:Y:S01]  /*23630*/  FFMA.FTZ R2, R200, R0, -R5 ;  /* 0x00000000c8027223 */ /* 0x002fe20000010805 */
[----:B---3--:R-:W-:-:S05]  /*23640*/  F2FP.BF16.F32.PACK_AB R8, R207, R218 ;  /* 0x000000dacf08723e */ /* 0x008fca00000010ff */
        /* <DEDUP_REMOVED lines=8> */
[C---:B------:R-:W-:Y:S06]  /*236d0*/  HMMA.16816.F32.BF16 R28, R8.reuse, R24, R168 ;  /* 0x00000018081c723c */ /* 0x040fec00000418a8 */
[C---:B------:R-:W-:Y:S06]  /*236e0*/  HMMA.16816.F32.BF16 R24, R8.reuse, R26, R164 ;  /* 0x0000001a0818723c */ /* 0x040fec00000418a4 */
[----:B------:R-:W-:Y:S01]  /*236f0*/  HMMA.16816.F32.BF16 R44, R8, R36, R44 ;  /* 0x00000024082c723c */ /* 0x000fe2000004182c */
[----:B-1----:R-:W-:-:S04]  /*23700*/  FFMA.FTZ R2, R64, R0, -R3 ;  /* 0x0000000040027223 */ /* 0x002fc80000010803 */
[----:B------:R1:W-:Y:S01]  /*23710*/  MUFU.EX2 R136, R2 ;  /* 0x0000000200887308 */ /* 0x0003e20000000800 */
[C---:B------:R-:W-:Y:S01]  /*23720*/  HMMA.16816.F32.BF16 R52, R8.reuse, R38, R52 ;  /* 0x000000260834723c */ /* 0x040fe20000041834 */
[----:B------:R-:W-:Y:S05]  /*23730*/  LDSM.16.MT88.4 R36, [R184+0xb000] ;  /* 0x00b00000b824783b */ /* 0x000fea0000004200 */
[C---:B------:R-:W-:Y:S06]  /*23740*/  HMMA.16816.F32.BF16 R152, R8.reuse, R18, R152 ;  /* 0x000000120898723c */ /* 0x040fec0000041898 */
[----:B------:R-:W-:Y:S01]  /*23750*/  HMMA.16816.F32.BF16 R60, R8, R34, R144 ;  /* 0x00000022083c723c */ /* 0x000fe20000041890 */
[----:B-1----:R-:W-:Y:S01]  /*23760*/  FFMA.FTZ R2, R106, R0, -R3 ;  /* 0x000000006a027223 */ /* 0x002fe20000010803 */
[----:B------:R-:W-:-:S03]  /*23770*/  MOV R106, R120 ;  /* 0x00000078006a7202 */ /* 0x000fc60000000f00 */
[----:B------:R1:W-:Y:S02]  /*23780*/  MUFU.EX2 R138, R2 ;  /* 0x00000002008a7308 */ /* 0x0003e40000000800 */
[----:B-1----:R-:W-:-:S06]  /*23790*/  FFMA.FTZ R2, R202, R0, -R5 ;  /* 0x00000000ca027223 */ /* 0x002fcc0000010805 */
[----:B------:R1:W-:Y:S02]  /*237a0*/  MUFU.EX2 R168, R2 ;  /* 0x0000000200a87308 */ /* 0x0003e40000000800 */
[----:B-1----:R-:W-:-:S06]  /*237b0*/  FFMA.FTZ R2, R68, R0, -R5 ;  /* 0x0000000044027223 */ /* 0x002fcc0000010805 */
[----:B------:R1:W3:Y:S02]  /*237c0*/  MUFU.EX2 R169, R2 ;  /* 0x0000000200a97308 */ /* 0x0002e40000000800 */
[----:B-1----:R-:W-:Y:S01]  /*237d0*/  FFMA.FTZ R2, R204, R0, -R5 ;  /* 0x00000000cc027223 */ /* 0x002fe20000010805 */
[----:B------:R-:W-:Y:S02]  /*237e0*/  MOV R204, R43 ;  /* 0x0000002b00cc7202 */ /* 0x000fe40000000f00 */
[----:B---3--:R-:W-:-:S03]  /*237f0*/  F2FP.BF16.F32.PACK_AB R12, R169, R168 ;  /* 0x000000a8a90c723e */ /* 0x008fc600000010ff */
[----:B------:R1:W-:Y:S01]  /*23800*/  MUFU.EX2 R167, R2 ;  /* 0x0000000200a77308 */ /* 0x0003e20000000800 */
[----:B------:R-:W-:Y:S01]  /*23810*/  F2FP.BF16.F32.PACK_AB R13, R132, R204 ;  /* 0x000000cc840d723e */ /* 0x000fe200000010ff */
[----:B------:R-:W3:Y:S01]  /*23820*/  LDSM.16.MT88.4 R40, [R185+0xb000] ;  /* 0x00b00000b928783b */ /* 0x000ee20000004200 */
[-C--:B-1----:R-:W-:Y:S02]  /*23830*/  FFMA.FTZ R2, R70, R0.reuse, -R5 ;  /* 0x0000000046027223 */ /* 0x082fe40000010805 */
[C---:B------:R-:W-:Y:S03]  /*23840*/  HMMA.16816.F32.BF16 R68, R8.reuse, R32, R140 ;  /* 0x000000200844723c */ /* 0x040fe6000004188c */
[----:B------:R1:W4:Y:S02]  /*23850*/  MUFU.EX2 R171, R2 ;  /* 0x0000000200ab7308 */ /* 0x0003240000000800 */
[-CC-:B-1----:R-:W-:Y:S01]  /*23860*/  FFMA.FTZ R2, R72, R0.reuse, -R3.reuse ;  /* 0x0000000048027223 */ /* 0x182fe20000010803 */
[----:B----4-:R-:W-:Y:S01]  /*23870*/  F2FP.BF16.F32.PACK_AB R14, R171, R167 ;  /* 0x000000a7ab0e723e */ /* 0x010fe200000010ff */
[----:B------:R-:W-:Y:S01]  /*23880*/  HMMA.16816.F32.BF16 R72, R8, R16, R148 ;  /* 0x000000100848723c */ /* 0x000fe20000041894 */
[----:B------:R-:W1:Y:S03]  /*23890*/  LDSM.16.MT88.4 R16, [R182+0xb800] ;  /* 0x00b80000b610783b */ /* 0x000e660000004200 */
[----:B------:R4:W-:Y:S02]  /*238a0*/  MUFU.EX2 R202, R2 ;  /* 0x0000000200ca7308 */ /* 0x0009e40000000800 */
[C---:B--2---:R-:W-:Y:S01]  /*238b0*/  HMMA.16816.F32.BF16 R32, R12.reuse, R20, R28 ;  /* 0x000000140c20723c */ /* 0x044fe2000004181c */
[----:B------:R-:W2:Y:S05]  /*238c0*/  LDSM.16.MT88.4 R28, [R185+0xb800] ;  /* 0x00b80000b91c783b */ /* 0x000eaa0000004200 */
[C---:B------:R-:W-:Y:S06]  /*238d0*/  HMMA.16816.F32.BF16 R24, R12.reuse, R22, R24 ;  /* 0x000000160c18723c */ /* 0x040fec0000041818 */
[----:B---3--:R-:W-:Y:S01]  /*238e0*/  HMMA.16816.F32.BF16 R20, R12, R40, R44 ;  /* 0x000000280c14723c */ /* 0x008fe2000004182c */
[----:B----4-:R-:W-:-:S04]  /*238f0*/  FFMA.FTZ R2, R112, R0, -R3 ;  /* 0x0000000070027223 */ /* 0x010fc80000010803 */
[----:B------:R3:W-:Y:S01]  /*23900*/  MUFU.EX2 R200, R2 ;  /* 0x0000000200c87308 */ /* 0x0007e20000000800 */
[C---:B------:R-:W-:Y:S01]  /*23910*/  HMMA.16816.F32.BF16 R40, R12.reuse, R42, R52 ;  /* 0x0000002a0c28723c */ /* 0x040fe20000041834 */
[----:B------:R-:W4:Y:S05]  /*23920*/  LDSM.16.MT88.4 R52, [R183+0xb800] ;  /* 0x00b80000b734783b */ /* 0x000f2a0000004200 */
[C---:B------:R-:W-:Y:S06]  /*23930*/  HMMA.16816.F32.BF16 R72, R12.reuse, R36, R72 ;  /* 0x000000240c48723c */ /* 0x040fec0000041848 */
[----:B------:R-:W-:Y:S01]  /*23940*/  HMMA.16816.F32.BF16 R68, R12, R48, R68 ;  /* 0x000000300c44723c */ /* 0x000fe20000041844 */
[----:B---3--:R-:W-:Y:S01]  /*23950*/  FFMA.FTZ R2, R78, R0, -R3 ;  /* 0x000000004e027223 */ /* 0x008fe20000010803 */
[----:B------:R-:W-:-:S04]  /*23960*/  MOV R78, R193 ;  /* 0x000000c1004e7202 */ /* 0x000fc80000000f00 */
[----:B------:R-:W-:Y:S01]  /*23970*/  HMMA.16816.F32.BF16 R60, R12, R50, R60 ;  /* 0x000000320c3c723c */ /* 0x000fe2000004183c */
[----:B------:R-:W3:Y:S01]  /*23980*/  LDSM.16.MT88.4 R48, [R184+0xb800] ;  /* 0x00b80000b830783b */ /* 0x000ee20000004200 */
[----:B------:R1:W-:Y:S02]  /*23990*/  MUFU.EX2 R193, R2 ;  /* 0x0000000200c17308 */ /* 0x0003e40000000800 */
[----:B-1----:R-:W-:-:S06]  /*239a0*/  FFMA.FTZ R2, R160, R0, -R5 ;  /* 0x00000000a0027223 */ /* 0x002fcc0000010805 */
[----:B------:R1:W-:Y:S02]  /*239b0*/  MUFU.EX2 R165, R2 ;  /* 0x0000000200a57308 */ /* 0x0003e40000000800 */
[----:B-1----:R-:W-:Y:S01]  /*239c0*/  FFMA.FTZ R2, R82, R0, -R5 ;  /* 0x0000000052027223 */ /* 0x002fe20000010805 */
[----:B------:R-:W-:-:S05]  /*239d0*/  MOV R82, R56 ;  /* 0x0000003800527202 */ /* 0x000fca0000000f00 */
[----:B------:R1:W2:Y:S02]  /*239e0*/  MUFU.EX2 R164, R2 ;  /* 0x0000000200a47308 */ /* 0x0002a40000000800 */
[----:B-1----:R-:W-:Y:S01]  /*239f0*/  FFMA.FTZ R2, R162, R0, -R5 ;  /* 0x00000000a2027223 */ /* 0x002fe20000010805 */
[----:B--2---:R-:W-:-:S05]  /*23a00*/  F2FP.BF16.F32.PACK_AB R8, R164, R165 ;  /* 0x000000a5a408723e */ /* 0x004fca00000010ff */
[----:B------:R1:W-:Y:S02]  /*23a10*/  MUFU.EX2 R160, R2 ;  /* 0x0000000200a07308 */ /* 0x0003e40000000800 */
[----:B-1----:R-:W-:Y:S01]  /*23a20*/  FFMA.FTZ R2, R84, R0, -R5 ;  /* 0x0000000054027223 */ /* 0x002fe20000010805 */
[----:B------:R-:W-:-:S05]  /*23a30*/  MOV R84, R156 ;  /* 0x0000009c00547202 */ /* 0x000fca0000000f00 */
[----:B------:R1:W2:Y:S01]  /*23a40*/  MUFU.EX2 R156, R2 ;  /* 0x00000002009c7308 */ /* 0x0002a20000000800 */
[----:B------:R-:W-:Y:S01]  /*23a50*/  F2FP.BF16.F32.PACK_AB R11, R84, R78 ;  /* 0x0000004e540b723e */ /* 0x000fe200000010ff */
[----:B-1----:R-:W-:Y:S01]  /*23a60*/  FFMA.FTZ R2, R114, R0, -R3 ;  /* 0x0000000072027223 */ /* 0x002fe20000010803 */
[----:B------:R-:W-:Y:S02]  /*23a70*/  MOV R114, R172 ;  /* 0x000000ac00727202 */ /* 0x000fe40000000f00 */
[----:B--2---:R-:W-:-:S03]  /*23a80*/  F2FP.BF16.F32.PACK_AB R10, R156, R160 ;  /* 0x000000a09c0a723e */ /* 0x004fc600000010ff */
[----:B------:R1:W-:Y:S01]  /*23a90*/  MUFU.EX2 R172, R2 ;  /* 0x0000000200ac7308 */ /* 0x0003e20000000800 */
[----:B------:R-:W-:-:S07]  /*23aa0*/  F2FP.BF16.F32.PACK_AB R9, R114, R82 ;  /* 0x000000527209723e */ /* 0x000fce00000010ff */
[C---:B------:R-:W-:Y:S01]  /*23ab0*/  HMMA.16816.F32.BF16 R64, R8.reuse, R16, R32 ;  /* 0x000000100840723c */ /* 0x040fe20000041820 */
[----:B------:R-:W-:Y:S05]  /*23ac0*/  LDSM.16.MT88.4 R32, [R183+0xc000] ;  /* 0x00c00000b720783b */ /* 0x000fea0000004200 */
[----:B------:R-:W-:Y:S01]  /*23ad0*/  HMMA.16816.F32.BF16 R44, R8, R18, R24 ;  /* 0x00000012082c723c */ /* 0x000fe20000041818 */
[----:B------:R-:W-:Y:S01]  /*23ae0*/  LDSM.16.MT88.4 R16, [R185+0xc000] ;  /* 0x00c00000b910783b */ /* 0x000fe20000004200 */
[----:B-1----:R-:W-:Y:S01]  /*23af0*/  FFMA.FTZ R2, R80, R0, -R3 ;  /* 0x0000000050027223 */ /* 0x002fe20000010803 */
[----:B------:R-:W-:-:S03]  /*23b00*/  MOV R80, R58 ;  /* 0x0000003a00507202 */ /* 0x000fc60000000f00 */
[----:B------:R-:W-:Y:S01]  /*23b10*/  HMMA.16816.F32.BF16 R56, R12, R38, R152 ;  /* 0x000000260c38723c */ /* 0x000fe20000041898 */
[----:B------:R1:W-:Y:S01]  /*23b20*/  MUFU.EX2 R170, R2 ;  /* 0x0000000200aa7308 */ /* 0x0003e20000000800 */
[----:B------:R-:W2:Y:S04]  /*23b30*/  LDSM.16.MT88.4 R36, [R182+0xc000] ;  /* 0x00c00000b624783b */ /* 0x000ea80000004200 */
[----:B------:R-:W-:Y:S01]  /*23b40*/  HMMA.16816.F32.BF16 R24, R8, R28, R20 ;  /* 0x0000001c0818723c */ /* 0x000fe20000041814 */
[----:B------:R-:W-:-:S05]  /*23b50*/  F2FP.BF16.F32.PACK_AB R15, R80, R134 ;  /* 0x00000086500f723e */ /* 0x000fca00000010ff */
[----:B------:R-:W-:Y:S01]  /*23b60*/  HMMA.16816.F32.BF16 R20, R8, R30, R40 ;  /* 0x0000001e0814723c */ /* 0x000fe20000041828 */
[----:B-1----:R-:W-:-:S05]  /*23b70*/  FFMA.FTZ R2, R108, R0, -R3 ;  /* 0x000000006c027223 */ /* 0x002fca0000010803 */
[C---:B----4-:R-:W-:Y:S01]  /*23b80*/  HMMA.16816.F32.BF16 R68, R8.reuse, R52, R68 ;  /* 0x000000340844723c */ /* 0x050fe20000041844 */
[----:B------:R-:W-:Y:S01]  /*23b90*/  MOV R108, R118 ;  /* 0x00000076006c7202 */ /* 0x000fe20000000f00 */
[----:B------:R1:W-:Y:S04]  /*23ba0*/  MUFU.EX2 R166, R2 ;  /* 0x0000000200a67308 */ /* 0x0003e80000000800 */
[C---:B------:R-:W-:Y:S06]  /*23bb0*/  HMMA.16816.F32.BF16 R40, R8.reuse, R54, R60 ;  /* 0x000000360828723c */ /* 0x040fec000004183c */
[C---:B---3--:R-:W-:Y:S06]  /*23bc0*/  HMMA.16816.F32.BF16 R72, R8.reuse, R48, R72 ;  /* 0x000000300848723c */ /* 0x048fec0000041848 */
[----:B------:R-:W-:Y:S01]  /*23bd0*/  HMMA.16816.F32.BF16 R56, R8, R50, R56 ;  /* 0x000000320838723c */ /* 0x000fe20000041838 */
[----:B------:R-:W3:Y:S01]  /*23be0*/  LDSM.16.MT88.4 R48, [R184+0xc000] ;  /* 0x00c00000b830783b */ /* 0x000ee20000004200 */
[----:B-1----:R-:W-:Y:S01]  /*23bf0*/  FFMA.FTZ R2, R122, R0, -R5 ;  /* 0x000000007a027223 */ /* 0x002fe20000010805 */
[----:B------:R-:W-:-:S03]  /*23c00*/  MOV R122, R132 ;  /* 0x00000084007a7202 */ /* 0x000fc60000000f00 */
[----:B------:R1:W-:Y:S02]  /*23c10*/  MUFU.EX2 R153, R2 ;  /* 0x0000000200997308 */ /* 0x0003e40000000800 */
[----:B-1----:R-:W-:Y:S01]  /*23c20*/  FFMA.FTZ R2, R86, R0, -R5 ;  /* 0x0000000056027223 */ /* 0x002fe20000010805 */
[----:B------:R-:W-:Y:S02]  /*23c30*/  MOV R86, R104 ;  /* 0x0000006800567202 */ /* 0x000fe40000000f00 */
[----:B------:R-:W-:-:S03]  /*23c40*/  MOV R104, R130 ;  /* 0x0000008200687202 */ /* 0x000fc60000000f00 */
[----:B------:R1:W4:Y:S02]  /*23c50*/  MUFU.EX2 R152, R2 ;  /* 0x0000000200987308 */ /* 0x0003240000000800 */
[----:B-1----:R-:W-:Y:S01]  /*23c60*/  FFMA.FTZ R2, R176, R0, -R5 ;  /* 0x00000000b0027223 */ /* 0x002fe20000010805 */
[----:B------:R-:W-:Y:S02]  /*23c70*/  MOV R176, R138 ;  /* 0x0000008a00b07202 */ /* 0x000fe40000000f00 */
[----:B------:R-:W-:-:S03]  /*23c80*/  MOV R138, R135 ;  /* 0x00000087008a7202 */ /* 0x000fc60000000f00 */
[----:B------:R1:W-:Y:S01]  /*23c90*/  MUFU.EX2 R151, R2 ;  /* 0x0000000200977308 */ /* 0x0003e20000000800 */
[----:B----4-:R-:W-:Y:S02]  /*23ca0*/  F2FP.BF16.F32.PACK_AB R12, R152, R153 ;  /* 0x00000099980c723e */ /* 0x010fe400000010ff */
[----:B------:R-:W-:Y:S02]  /*23cb0*/  F2FP.BF16.F32.PACK_AB R11, R202, R176 ;  /* 0x000000b0ca0b723e */ /* 0x000fe400000010ff */
[----:B------:R-:W-:Y:S01]  /*23cc0*/  MOV R112, R138 ;  /* 0x0000008a00707202 */ /* 0x000fe20000000f00 */
[----:B-1----:R-:W-:Y:S01]  /*23cd0*/  FFMA.FTZ R2, R90, R0, -R5 ;  /* 0x000000005a027223 */ /* 0x002fe20000010805 */
[----:B------:R-:W-:-:S03]  /*23ce0*/  MOV R90, R139 ;  /* 0x0000008b005a7202 */ /* 0x000fc60000000f00 */
[----:B------:R1:W4:Y:S01]  /*23cf0*/  MUFU.EX2 R150, R2 ;  /* 0x0000000200967308 */ /* 0x0003220000000800 */
[----:B------:R-:W-:Y:S01]  /*23d00*/  F2FP.BF16.F32.PACK_AB R13, R90, R86 ;  /* 0x000000565a0d723e */ /* 0x000fe200000010ff */
[----:B-1----:R-:W-:Y:S01]  /*23d10*/  FFMA.FTZ R2, R85, R0, -R3 ;  /* 0x0000000055027223 */ /* 0x002fe20000010803 */
[----:B----4-:R-:W-:Y:S02]  /*23d20*/  F2FP.BF16.F32.PACK_AB R14, R150, R151 ;  /* 0x00000097960e723e */ /* 0x010fe400000010ff */
[----:B------:R-:W-:-:S03]  /*23d30*/  MOV R85, R128 ;  /* 0x0000008000557202 */ /* 0x000fc60000000f00 */
[----:B------:R1:W-:Y:S02]  /*23d40*/  MUFU.EX2 R162, R2 ;  /* 0x0000000200a27308 */ /* 0x0003e40000000800 */
[C---:B--2---:R-:W-:Y:S01]  /*23d50*/  HMMA.16816.F32.BF16 R52, R12.reuse, R38, R44 ;  /* 0x000000260c34723c */ /* 0x044fe2000004182c */
[----:B------:R-:W2:Y:S05]  /*23d60*/  LDSM.16.MT88.4 R44, [R182+0xc800] ;  /* 0x00c80000b62c783b */ /* 0x000eaa0000004200 */
[C---:B------:R-:W-:Y:S01]  /*23d70*/  HMMA.16816.F32.BF16 R28, R12.reuse, R18, R20 ;  /* 0x000000120c1c723c */ /* 0x040fe20000041814 */
[----:B------:R-:W4:Y:S05]  /*23d80*/  LDSM.16.MT88.4 R20, [R185+0xc800] ;  /* 0x00c80000b914783b */ /* 0x000f2a0000004200 */
[C---:B------:R-:W-:Y:S01]  /*23d90*/  HMMA.16816.F32.BF16 R64, R12.reuse, R36, R64 ;  /* 0x000000240c40723c */ /* 0x040fe20000041840 */
[-CC-:B-1----:R-:W-:Y:S01]  /*23da0*/  FFMA.FTZ R2, R110, R0.reuse, -R3.reuse ;  /* 0x000000006e027223 */ /* 0x182fe20000010803 */
[----:B------:R-:W-:Y:S03]  /*23db0*/  LDSM.16.MT88.4 R36, [R184+0xc800] ;  /* 0x00c80000b824783b */ /* 0x000fe60000004200 */
[----:B------:R1:W-:Y:S01]  /*23dc0*/  MUFU.EX2 R155, R2 ;  /* 0x00000002009b7308 */ /* 0x0003e20000000800 */
[C---:B------:R-:W-:Y:S01]  /*23dd0*/  HMMA.16816.F32.BF16 R60, R12.reuse, R16, R24 ;  /* 0x000000100c3c723c */ /* 0x040fe20000041818 */
[----:B------:R-:W4:Y:S05]  /*23de0*/  LDSM.16.MT88.4 R16, [R183+0xc800] ;  /* 0x00c80000b710783b */ /* 0x000f2a0000004200 */
[C---:B------:R-:W-:Y:S06]  /*23df0*/  HMMA.16816.F32.BF16 R68, R12.reuse, R32, R68 ;  /* 0x000000200c44723c */ /* 0x040fec0000041844 */
[----:B------:R-:W-:Y:S01]  /*23e00*/  HMMA.16816.F32.BF16 R24, R12, R34, R40 ;  /* 0x000000220c18723c */ /* 0x000fe20000041828 */
[----:B-1----:R-:W-:-:S05]  /*23e10*/  FFMA.FTZ R2, R88, R0, -R3 ;  /* 0x0000000058027223 */ /* 0x002fca0000010803 */
[C---:B---3--:R-:W-:Y:S01]  /*23e20*/  HMMA.16816.F32.BF16 R72, R12.reuse, R48, R72 ;  /* 0x000000300c48723c */ /* 0x048fe20000041848 */
        /* <DEDUP_REMOVED lines=14> */
[----:B-1----:R-:W-:-:S06]  /*23f10*/  FFMA.FTZ R2, R94, R0, -R5 ;  /* 0x000000005e027223 */ /* 0x002fcc0000010805 */
[----:B------:R1:W3:Y:S02]  /*23f20*/  MUFU.EX2 R143, R2 ;  /* 0x00000002008f7308 */ /* 0x0002e40000000800 */
[----:B-1----:R-:W-:Y:S01]  /*23f30*/  FFMA.FTZ R2, R124, R0, -R3 ;  /* 0x000000007c027223 */ /* 0x002fe20000010803 */
[----:B---3--:R-:W-:-:S05]  /*23f40*/  F2FP.BF16.F32.PACK_AB R10, R143, R144 ;  /* 0x000000908f0a723e */ /* 0x008fca00000010ff */
[----:B------:R1:W-:Y:S02]  /*23f50*/  MUFU.EX2 R149, R2 ;  /* 0x0000000200957308 */ /* 0x0003e40000000800 */
[C---:B--2---:R-:W-:Y:S06]  /*23f60*/  HMMA.16816.F32.BF16 R64, R8.reuse, R44, R64 ;  /* 0x0000002c0840723c */ /* 0x044fec0000041840 */
[C---:B------:R-:W-:Y:S01]  /*23f70*/  HMMA.16816.F32.BF16 R52, R8.reuse, R46, R52 ;  /* 0x0000002e0834723c */ /* 0x040fe20000041834 */
[----:B------:R-:W2:Y:S05]  /*23f80*/  LDSM.16.MT88.4 R44, [R182+0xd000] ;  /* 0x00d00000b62c783b */ /* 0x000eaa0000004200 */
[----:B----4-:R-:W-:Y:S01]  /*23f90*/  HMMA.16816.F32.BF16 R32, R8, R22, R28 ;  /* 0x000000160820723c */ /* 0x010fe2000004181c */
[----:B-1----:R-:W-:Y:S01]  /*23fa0*/  FFMA.FTZ R2, R81, R0, -R3 ;  /* 0x0000000051027223 */ /* 0x002fe20000010803 */
[----:B------:R-:W1:Y:S01]  /*23fb0*/  LDSM.16.MT88.4 R28, [R185+0xd000] ;  /* 0x00d00000b91c783b */ /* 0x000e620000004200 */
[----:B------:R-:W-:-:S02]  /*23fc0*/  MOV R81, R114 ;  /* 0x0000007200517202 */ /* 0x000fc40000000f00 */
        /* <DEDUP_REMOVED lines=23> */
[----:B------:R-:W-:Y:S02]  /*24140*/  MOV R83, R137 ;  /* 0x0000008900537202 */ /* 0x000fe40000000f00 */
[----:B---3--:R-:W-:-:S03]  /*24150*/  F2FP.BF16.F32.PACK_AB R14, R133, R134 ;  /* 0x00000086850e723e */ /* 0x008fc600000010ff */
[----:B------:R2:W3:Y:S04]  /*24160*/  MUFU.EX2 R142, R2 ;  /* 0x00000002008e7308 */ /* 0x0004e80000000800 */
[C---:B------:R-:W-:Y:S06]  /*24170*/  HMMA.16816.F32.BF16 R64, R12.reuse, R44, R64 ;  /* 0x0000002c0c40723c */ /* 0x040fec0000041840 */
[----:B------:R-:W-:Y:S01]  /*24180*/  HMMA.16816.F32.BF16 R52, R12, R46, R52 ;  /* 0x0000002e0c34723c */ /* 0x000fe20000041834 */
[----:B------:R-:W3:Y:S01]  /*24190*/  LDSM.16.MT88.4 R44, [R182+0xd800] ;  /* 0x00d80000b62c783b */ /* 0x000ee20000004200 */
[----:B--2---:R-:W-:-:S04]  /*241a0*/  FFMA.FTZ R2, R198, R0, -R3 ;  /* 0x00000000c6027223 */ /* 0x004fc80000010803 */
[C---:B-1----:R-:W-:Y:S01]  /*241b0*/  HMMA.16816.F32.BF16 R36, R12.reuse, R30, R32 ;  /* 0x0000001e0c24723c */ /* 0x042fe20000041820 */
[----:B------:R-:W1:Y:S01]  /*241c0*/  LDSM.16.MT88.4 R32, [R185+0xd800] ;  /* 0x00d80000b920783b */ /* 0x000e620000004200 */
[----:B------:R-:W-:Y:S01]  /*241d0*/  MOV R198, R90 ;  /* 0x0000005a00c67202 */ /* 0x000fe20000000f00 */
[----:B------:R2:W-:Y:S03]  /*241e0*/  MUFU.EX2 R141, R2 ;  /* 0x00000002008d7308 */ /* 0x0005e60000000800 */
[C---:B------:R-:W-:Y:S06]  /*241f0*/  HMMA.16816.F32.BF16 R60, R12.reuse, R28, R60 ;  /* 0x0000001c0c3c723c */ /* 0x040fec000004183c */
[C---:B----4-:R-:W-:Y:S06]  /*24200*/  HMMA.16816.F32.BF16 R68, R12.reuse, R20, R68 ;  /* 0x000000140c44723c */ /* 0x050fec0000041844 */
[----:B------:R-:W-:Y:S01]  /*24210*/  HMMA.16816.F32.BF16 R28, R12, R22, R24 ;  /* 0x000000160c1c723c */ /* 0x000fe20000041818 */
[----:B------:R-:W4:Y:S01]  /*24220*/  LDSM.16.MT88.4 R24, [R183+0xd800] ;  /* 0x00d80000b718783b */ /* 0x000f220000004200 */
[----:B--2---:R-:W-:-:S04]  /*24230*/  FFMA.FTZ R2, R79, R0, -R3 ;  /* 0x000000004f027223 */ /* 0x004fc80000010803 */
[----:B------:R2:W-:Y:S01]  /*24240*/  MUFU.EX2 R140, R2 ;  /* 0x00000002008c7308 */ /* 0x0005e20000000800 */
[C---:B------:R-:W-:Y:S06]  /*24250*/  HMMA.16816.F32.BF16 R72, R12.reuse, R16, R72 ;  /* 0x000000100c48723c */ /* 0x040fec0000041848 */
[----:B------:R-:W-:Y:S01]  /*24260*/  HMMA.16816.F32.BF16 R20, R12, R18, R40 ;  /* 0x000000120c14723c */ /* 0x000fe20000041828 */
[----:B------:R-:W4:Y:S04]  /*24270*/  LDSM.16.MT88.4 R16, [R184+0xd800] ;  /* 0x00d80000b810783b */ /* 0x000f280000004200 */
[----:B------:R-:W-:Y:S02]  /*24280*/  LDSM.16.MT88.4 R40, [R185+0xe000] ;  /* 0x00e00000b928783b */ /* 0x000fe40000004200 */
[----:B------:R-:W-:-:S02]  /*24290*/  F2FP.BF16.F32.PACK_AB R13, R148, R149 ;  /* 0x00000095940d723e */ /* 0x000fc400000010ff */
[----:B---3--:R-:W-:Y:S01]  /*242a0*/  F2FP.BF16.F32.PACK_AB R15, R142, R147 ;  /* 0x000000938e0f723e */ /* 0x008fe200000010ff */
[--C-:B--2---:R-:W-:Y:S01]  /*242b0*/  FFMA.FTZ R2, R211, R0, -R5.reuse ;  /* 0x00000000d3027223 */ /* 0x104fe20000010805 */
[----:B------:R-:W-:Y:S02]  /*242c0*/  MOV R211, R86 ;  /* 0x0000005600d37202 */ /* 0x000fe40000000f00 */
[----:B------:R-:W-:Y:S01]  /*242d0*/  MOV R86, R116 ;  /* 0x0000007400567202 */ /* 0x000fe20000000f00 */
[----:B------:R2:W-:Y:S03]  /*242e0*/  MUFU.EX2 R128, R2 ;  /* 0x0000000200807308 */ /* 0x0005e60000000800 */
[----:B------:R-:W-:Y:S01]  /*242f0*/  MOV R206, R86 ;  /* 0x0000005600ce7202 */ /* 0x000fe20000000f00 */
[----:B--2---:R-:W-:-:S04]  /*24300*/  FFMA.FTZ R2, R89, R0, -R5 ;  /* 0x0000000059027223 */ /* 0x004fc80000010805 */
[----:B------:R2:W3:Y:S02]  /*24310*/  MUFU.EX2 R132, R2 ;  /* 0x0000000200847308 */ /* 0x0004e40000000800 */
[----:B--2---:R-:W-:Y:S01]  /*24320*/  FFMA.FTZ R2, R224, R0, -R5 ;  /* 0x00000000e0027223 */ /* 0x004fe20000010805 */
[----:B------:R-:W-:Y:S02]  /*24330*/  MOV R224, R84 ;  /* 0x0000005400e07202 */ /* 0x000fe40000000f00 */
[----:B------:R-:W-:-:S03]  /*24340*/  MOV R84, R119 ;  /* 0x0000007700547202 */ /* 0x000fc60000000f00 */
[----:B------:R2:W-:Y:S01]  /*24350*/  MUFU.EX2 R130, R2 ;  /* 0x0000000200827308 */ /* 0x0005e20000000800 */
[----:B---3--:R-:W-:Y:S01]  /*24360*/  F2FP.BF16.F32.PACK_AB R8, R132, R128 ;  /* 0x000000808408723e */ /* 0x008fe200000010ff */
[----:B--2---:R-:W-:-:S06]  /*24370*/  FFMA.FTZ R2, R96, R0, -R5 ;  /* 0x0000000060027223 */ /* 0x004fcc0000010805 */
[----:B------:R2:W3:Y:S02]  /*24380*/  MUFU.EX2 R126, R2 ;  /* 0x00000002007e7308 */ /* 0x0004e40000000800 */
[----:B--2---:R-:W-:Y:S01]  /*24390*/  FFMA.FTZ R2, R209, R0, -R3 ;  /* 0x00000000d1027223 */ /* 0x004fe20000010803 */
[----:B------:R-:W-:Y:S02]  /*243a0*/  MOV R209, R204 ;  /* 0x000000cc00d17202 */ /* 0x000fe40000000f00 */
[----:B------:R-:W-:-:S03]  /*243b0*/  MOV R204, R106 ;  /* 0x0000006a00cc7202 */ /* 0x000fc60000000f00 */
[----:B------:R2:W-:Y:S01]  /*243c0*/  MUFU.EX2 R138, R2 ;  /* 0x00000002008a7308 */ /* 0x0005e20000000800 */
[----:B---3--:R-:W-:-:S07]  /*243d0*/  F2FP.BF16.F32.PACK_AB R10, R126, R130 ;  /* 0x000000827e0a723e */ /* 0x008fce00000010ff */
[C---:B------:R-:W-:Y:S06]  /*243e0*/  HMMA.16816.F32.BF16 R64, R8.reuse, R44, R64 ;  /* 0x0000002c0840723c */ /* 0x040fec0000041840 */
[----:B------:R-:W-:Y:S01]  /*243f0*/  HMMA.16816.F32.BF16 R52, R8, R46, R52 ;  /* 0x0000002e0834723c */ /* 0x000fe20000041834 */
[----:B------:R-:W3:Y:S01]  /*24400*/  LDSM.16.MT88.4 R44, [R182+0xe000] ;  /* 0x00e00000b62c783b */ /* 0x000ee20000004200 */
[----:B--2---:R-:W-:-:S04]  /*24410*/  FFMA.FTZ R2, R91, R0, -R3 ;  /* 0x000000005b027223 */ /* 0x004fc80000010803 */
[C---:B-1----:R-:W-:Y:S01]  /*24420*/  HMMA.16816.F32.BF16 R60, R8.reuse, R32, R60 ;  /* 0x00000020083c723c */ /* 0x042fe2000004183c */
[----:B------:R1:W2:Y:S05]  /*24430*/  MUFU.EX2 R137, R2 ;  /* 0x0000000200897308 */ /* 0x0002aa0000000800 */
[C---:B------:R-:W-:Y:S01]  /*24440*/  HMMA.16816.F32.BF16 R48, R8.reuse, R34, R36 ;  /* 0x000000220830723c */ /* 0x040fe20000041824 */
[----:B------:R-:W3:Y:S05]  /*24450*/  LDSM.16.MT88.4 R32, [R183+0xe000] ;  /* 0x00e00000b720783b */ /* 0x000eea0000004200 */
[----:B----4-:R-:W-:Y:S01]  /*24460*/  HMMA.16816.F32.BF16 R36, R8, R26, R28 ;  /* 0x0000001a0824723c */ /* 0x010fe2000004181c */
[----:B-1----:R-:W-:Y:S01]  /*24470*/  FFMA.FTZ R2, R210, R0, -R3 ;  /* 0x00000000d2027223 */ /* 0x002fe20000010803 */
[----:B------:R-:W-:-:S04]  /*24480*/  MOV R210, R104 ;  /* 0x0000006800d27202 */ /* 0x000fc80000000f00 */
[C---:B------:R-:W-:Y:S01]  /*24490*/  HMMA.16816.F32.BF16 R72, R8.reuse, R16, R72 ;  /* 0x000000100848723c */ /* 0x040fe20000041848 */
[----:B------:R1:W-:Y:S05]  /*244a0*/  MUFU.EX2 R136, R2 ;  /* 0x0000000200887308 */ /* 0x0003ea0000000800 */
[C---:B------:R-:W-:Y:S01]  /*244b0*/  HMMA.16816.F32.BF16 R28, R8.reuse, R18, R20 ;  /* 0x00000012081c723c */ /* 0x040fe20000041814 */
[----:B------:R-:W4:Y:S04]  /*244c0*/  LDSM.16.MT88.4 R16, [R184+0xe000] ;  /* 0x00e00000b810783b */ /* 0x000f280000004200 */
[----:B------:R-:W4:Y:S01]  /*244d0*/  LDSM.16.MT88.4 R20, [R182+0xe800] ;  /* 0x00e80000b614783b */ /* 0x000f220000004200 */
[----:B------:R-:W-:Y:S01]  /*244e0*/  HMMA.16816.F32.BF16 R68, R8, R24, R68 ;  /* 0x000000180844723c */ /* 0x000fe20000041844 */
[----:B-1----:R-:W-:Y:S01]  /*244f0*/  FFMA.FTZ R2, R213, R0, -R5 ;  /* 0x00000000d5027223 */ /* 0x002fe20000010805 */
[----:B------:R-:W-:-:S05]  /*24500*/  MOV R213, R112 ;  /* 0x0000007000d57202 */ /* 0x000fca0000000f00 */
[----:B------:R-:W-:Y:S01]  /*24510*/  F2FP.BF16.F32.PACK_AB R9, R140, R141 ;  /* 0x0000008d8c09723e */ /* 0x000fe200000010ff */
[----:B------:R1:W-:Y:S01]  /*24520*/  MUFU.EX2 R120, R2 ;  /* 0x0000000200787308 */ /* 0x0003e20000000800 */
[----:B--2---:R-:W-:Y:S01]  /*24530*/  F2FP.BF16.F32.PACK_AB R11, R137, R138 ;  /* 0x0000008a890b723e */ /* 0x004fe200000010ff */
[----:B-1----:R-:W-:-:S06]  /*24540*/  FFMA.FTZ R2, R98, R0, -R5 ;  /* 0x0000000062027223 */ /* 0x002fcc0000010805 */
[----:B------:R1:W2:Y:S02]  /*24550*/  MUFU.EX2 R118, R2 ;  /* 0x0000000200767308 */ /* 0x0002a40000000800 */
[----:B-1----:R-:W-:Y:S01]  /*24560*/  FFMA.FTZ R2, R225, R0, -R5 ;  /* 0x00000000e1027223 */ /* 0x002fe20000010805 */
[----:B------:R-:W-:Y:S02]  /*24570*/  MOV R225, R85 ;  /* 0x0000005500e17202 */ /* 0x000fe40000000f00 */
[----:B------:R-:W-:Y:S02]  /*24580*/  MOV R85, R108 ;  /* 0x0000006c00557202 */ /* 0x000fe40000000f00 */
[----:B------:R-:W-:Y:S02]  /*24590*/  MOV R108, R117 ;  /* 0x00000075006c7202 */ /* 0x000fe40000000f00 */
[----:B------:R1:W-:Y:S01]  /*245a0*/  MUFU.EX2 R117, R2 ;  /* 0x0000000200757308 */ /* 0x0003e20000000800 */
[----:B--2---:R-:W-:-:S02]  /*245b0*/  F2FP.BF16.F32.PACK_AB R12, R118, R120 ;  /* 0x00000078760c723e */ /* 0x004fc400000010ff */
[----:B------:R-:W-:Y:S01]  /*245c0*/  MOV R79, R108 ;  /* 0x0000006c004f7202 */ /* 0x000fe20000000f00 */
[----:B-1----:R-:W-:-:S04]  /*245d0*/  FFMA.FTZ R2, R100, R0, -R5 ;  /* 0x0000000064027223 */ /* 0x002fc80000010805 */
[----:B------:R1:W2:Y:S02]  /*245e0*/  MUFU.EX2 R116, R2 ;  /* 0x0000000200747308 */ /* 0x0002a40000000800 */
[----:B-1----:R-:W-:Y:S01]  /*245f0*/  FFMA.FTZ R2, R97, R0, -R3 ;  /* 0x0000000061027223 */ /* 0x002fe20000010803 */
[----:B--2---:R-:W-:-:S05]  /*24600*/  F2FP.BF16.F32.PACK_AB R14, R116, R117 ;  /* 0x00000075740e723e */ /* 0x004fca00000010ff */
[----:B------:R1:W2:Y:S02]  /*24610*/  MUFU.EX2 R124, R2 ;  /* 0x00000002007c7308 */ /* 0x0002a40000000800 */
[C---:B---3--:R-:W-:Y:S06]  /*24620*/  HMMA.16816.F32.BF16 R64, R12.reuse, R44, R64 ;  /* 0x0000002c0c40723c */ /* 0x048fec0000041840 */
[C---:B------:R-:W-:Y:S01]  /*24630*/  HMMA.16816.F32.BF16 R24, R12.reuse, R46, R52 ;  /* 0x0000002e0c18723c */ /* 0x040fe20000041834 */
[----:B------:R-:W3:Y:S05]  /*24640*/  LDSM.16.MT88.4 R44, [R185+0xe800] ;  /* 0x00e80000b92c783b */ /* 0x000eea0000004200 */
[C---:B------:R-:W-:Y:S01]  /*24650*/  HMMA.16816.F32.BF16 R52, R12.reuse, R34, R36 ;  /* 0x000000220c34723c */ /* 0x040fe20000041824 */
[--C-:B-1----:R-:W-:Y:S01]  /*24660*/  FFMA.FTZ R2, R212, R0, -R3.reuse ;  /* 0x00000000d4027223 */ /* 0x102fe20000010803 */
[----:B------:R-:W-:Y:S01]  /*24670*/  MOV R212, R122 ;  /* 0x0000007a00d47202 */ /* 0x000fe20000000f00 */
[----:B------:R-:W1:Y:S02]  /*24680*/  LDSM.16.MT88.4 R36, [R184+0xe800] ;  /* 0x00e80000b824783b */ /* 0x000e640000004200 */
[----:B------:R2:W-:Y:S01]  /*24690*/  MUFU.EX2 R122, R2 ;  /* 0x00000002007a7308 */ /* 0x0005e20000000800 */
[C---:B------:R-:W-:Y:S06]  /*246a0*/  HMMA.16816.F32.BF16 R60, R12.reuse, R40, R60 ;  /* 0x000000280c3c723c */ /* 0x040fec000004183c */
[C---:B------:R-:W-:Y:S01]  /*246b0*/  HMMA.16816.F32.BF16 R56, R12.reuse, R42, R48 ;  /* 0x0000002a0c38723c */ /* 0x040fe20000041830 */
[----:B------:R-:W1:Y:S05]  /*246c0*/  LDSM.16.MT88.4 R48, [R183+0xe800] ;  /* 0x00e80000b730783b */ /* 0x000e6a0000004200 */
[----:B----4-:R-:W-:Y:S01]  /*246d0*/  HMMA.16816.F32.BF16 R72, R12, R16, R72 ;  /* 0x000000100c48723c */ /* 0x010fe20000041848 */
[----:B--2---:R-:W-:-:S05]  /*246e0*/  FFMA.FTZ R2, R99, R0, -R3 ;  /* 0x0000000063027223 */ /* 0x004fca0000010803 */
[C---:B------:R-:W-:Y:S01]  /*246f0*/  HMMA.16816.F32.BF16 R40, R12.reuse, R18, R28 ;  /* 0x000000120c28723c */ /* 0x040fe2000004181c */
[----:B------:R-:W-:Y:S01]  /*24700*/  F2FP.BF16.F32.PACK_AB R17, R124, R136 ;  /* 0x000000887c11723e */ /* 0x000fe200000010ff */
[----:B------:R2:W4:Y:S04]  /*24710*/  MUFU.EX2 R119, R2 ;  /* 0x0000000200777308 */ /* 0x0005280000000800 */
[----:B------:R-:W-:Y:S01]  /*24720*/  HMMA.16816.F32.BF16 R68, R12, R32, R68 ;  /* 0x000000200c44723c */ /* 0x000fe20000041844 */
[----:B------:R-:W-:Y:S01]  /*24730*/  LDSM.16.MT88.4 R12, [R185+0xf000] ;  /* 0x00f00000b90c783b */ /* 0x000fe20000004200 */
[--C-:B--2---:R-:W-:Y:S01]  /*24740*/  FFMA.FTZ R2, R227, R0, -R5.reuse ;  /* 0x00000000e3027223 */ /* 0x104fe20000010805 */
[----:B------:R-:W-:Y:S02]  /*24750*/  MOV R227, R85 ;  /* 0x0000005500e37202 */ /* 0x000fe40000000f00 */
[----:B----4-:R-:W-:Y:S01]  /*24760*/  F2FP.BF16.F32.PACK_AB R19, R119, R122 ;  /* 0x0000007a7713723e */ /* 0x010fe200000010ff */
        /* <DEDUP_REMOVED lines=13> */
[C---:B------:R-:W-:Y:S06]  /*24840*/  HMMA.16816.F32.BF16 R64, R8.reuse, R20, R64 ;  /* 0x000000140840723c */ /* 0x040fec0000041840 */
[C---:B------:R-:W-:Y:S01]  /*24850*/  HMMA.16816.F32.BF16 R32, R8.reuse, R22, R24 ;  /* 0x000000160820723c */ /* 0x040fe20000041818 */
[----:B------:R-:W4:Y:S05]  /*24860*/  LDSM.16.MT88.4 R20, [R182+0xf000] ;  /* 0x00f00000b614783b */ /* 0x000f2a0000004200 */
[----:B---3--:R-:W-:Y:S01]  /*24870*/  HMMA.16816.F32.BF16 R24, R8, R46, R56 ;  /* 0x0000002e0818723c */ /* 0x008fe20000041838 */
[----:B--2---:R-:W-:-:S04]  /*24880*/  FFMA.FTZ R2, R102, R0, -R3 ;  /* 0x0000000066027223 */ /* 0x004fc80000010803 */
        /* <DEDUP_REMOVED lines=8> */
[----:B------:R2:W-:Y:S05]  /*24910*/  MUFU.EX2 R110, R2 ;  /* 0x00000002006e7308 */ /* 0x0005ea0000000800 */
[----:B------:R-:W-:Y:S01]  /*24920*/  HMMA.16816.F32.BF16 R60, R8, R50, R52 ;  /* 0x00000032083c723c */ /* 0x000fe20000041834 */
[----:B------:R-:W-:Y:S04]  /*24930*/  LDSM.16.MT88.4 R8, [R183+0xf800] ;  /* 0x00f80000b708783b */ /* 0x000fe80000004200 */
[----:B------:R-:W-:Y:S01]  /*24940*/  LDSM.16.MT88.4 R48, [R182+0xf800] ;  /* 0x00f80000b630783b */ /* 0x000fe20000004200 */
        /* <DEDUP_REMOVED lines=12> */
[C---:B------:R-:W-:Y:S06]  /*24a10*/  HMMA.16816.F32.BF16 R64, R16.reuse, R20, R64 ;  /* 0x000000141040723c */ /* 0x040fec0000041840 */
[C---:B------:R-:W-:Y:S01]  /*24a20*/  HMMA.16816.F32.BF16 R52, R16.reuse, R22, R32 ;  /* 0x000000161034723c */ /* 0x040fe20000041820 */
[----:B------:R-:W3:Y:S05]  /*24a30*/  LDSM.16.MT88.4 R20, [R185+0xf800] ;  /* 0x00f80000b914783b */ /* 0x000eea0000004200 */
[----:B------:R-:W-:Y:S01]  /*24a40*/  HMMA.16816.F32.BF16 R40, R16, R12, R28 ;  /* 0x0000000c1028723c */ /* 0x000fe2000004181c */
[----:B--2---:R-:W-:-:S04]  /*24a50*/  FFMA.FTZ R2, R231, R0, -R3 ;  /* 0x00000000e7027223 */ /* 0x004fc80000010803 */
[----:B------:R2:W-:Y:S01]  /*24a60*/  MUFU.EX2 R101, R2 ;  /* 0x0000000200657308 */ /* 0x0005e20000000800 */
[----:B------:R-:W-:Y:S01]  /*24a70*/  HMMA.16816.F32.BF16 R32, R16, R14, R24 ;  /* 0x0000000e1020723c */ /* 0x000fe20000041818 */
[----:B------:R-:W-:-:S05]  /*24a80*/  F2FP.BF16.F32.PACK_AB R13, R112, R114 ;  /* 0x00000072700d723e */ /* 0x000fca00000010ff */
[----:B-1----:R-:W-:Y:S01]  /*24a90*/  HMMA.16816.F32.BF16 R72, R16, R36, R72 ;  /* 0x000000241048723c */ /* 0x002fe20000041848 */
[----:B----4-:R-:W-:-:S05]  /*24aa0*/  F2FP.BF16.F32.PACK_AB R15, R102, R110 ;  /* 0x0000006e660f723e */ /* 0x010fca00000010ff */
[----:B---3--:R-:W-:Y:S01]  /*24ab0*/  HMMA.16816.F32.BF16 R28, R16, R44, R68 ;  /* 0x0000002c101c723c */ /* 0x008fe20000041844 */
[----:B--2---:R-:W-:-:S05]  /*24ac0*/  FFMA.FTZ R2, R111, R0, -R3 ;  /* 0x000000006f027223 */ /* 0x004fca0000010803 */
        /* <DEDUP_REMOVED lines=72> */
[C---:B---3--:R-:W-:Y:S01]  /*24f50*/  HMMA.16816.F32.BF16 R40, R8.reuse, R12, R72 ;  /* 0x0000000c0828723c */ /* 0x048fe20000041848 */
[----:B------:R1:W-:Y:S01]  /*24f60*/  MUFU.EX2 R82, R2 ;  /* 0x0000000200527308 */ /* 0x0003e20000000800 */
[----:B------:R-:W-:Y:S01]  /*24f70*/  FADD.FTZ R4, R210, R4 ;  /* 0x00000004d2047221 */ /* 0x000fe20000010000 */
[----:B------:R-:W-:Y:S02]  /*24f80*/  MOV R210, R209 ;  /* 0x000000d100d27202 */ /* 0x000fe40000000f00 */
[----:B------:R-:W-:Y:S01]  /*24f90*/  MOV R209, R81 ;  /* 0x0000005100d17202 */ /* 0x000fe20000000f00 */
        /* <DEDUP_REMOVED lines=9> */
[----:B------:R-:W-:Y:S01]  /*25030*/  FADD.FTZ R2, R212, R2 ;  /* 0x00000002d4027221 */ /* 0x000fe20000010000 */
[----:B------:R-:W-:Y:S02]  /*25040*/  MOV R212, R225 ;  /* 0x000000e100d47202 */ /* 0x000fe40000000f00 */
[----:B------:R-:W-:Y:S01]  /*25050*/  MOV R225, R206 ;  /* 0x000000ce00e17202 */ /* 0x000fe20000000f00 */
[----:B------:R-:W-:Y:S01]  /*25060*/  FADD.FTZ R2, R79, R2 ;  /* 0x000000024f027221 */ /* 0x000fe20000010000 */
[----:B------:R-:W-:-:S02]  /*25070*/  MOV R206, R80 ;  /* 0x0000005000ce7202 */ /* 0x000fc40000000f00 */
[----:B------:R1:W-:Y:S01]  /*25080*/  MUFU.EX2 R80, R4 ;  /* 0x0000000400507308 */ /* 0x0003e20000000800 */
[----:B------:R-:W-:-:S04]  /*25090*/  FADD.FTZ R2, R229, R2 ;  /* 0x00000002e5027221 */ /* 0x000fc80000010000 */
[----:B------:R-:W-:Y:S01]  /*250a0*/  FADD.FTZ R2, R210, R2 ;  /* 0x00000002d2027221 */ /* 0x000fe20000010000 */
[----:B------:R-:W-:Y:S02]  /*250b0*/  MOV R210, R209 ;  /* 0x000000d100d27202 */ /* 0x000fe40000000f00 */
[----:B------:R-:W-:Y:S01]  /*250c0*/  MOV R209, R78 ;  /* 0x0000004e00d17202 */ /* 0x000fe20000000f00 */
[----:B------:R-:W-:-:S04]  /*250d0*/  FADD.FTZ R2, R227, R2 ;  /* 0x00000002e3027221 */ /* 0x000fc80000010000 */
[----:B------:R-:W-:Y:S01]  /*250e0*/  FADD.FTZ R2, R212, R2 ;  /* 0x00000002d4027221 */ /* 0x000fe20000010000 */
[----:B-1----:R-:W-:Y:S01]  /*250f0*/  FADD.FTZ R4, R207, R6 ;  /* 0x00000006cf047221 */ /* 0x002fe20000010000 */
[----:B------:R-:W-:-:S03]  /*25100*/  FFMA.FTZ R6, R131, R0, -R5 ;  /* 0x0000000083067223 */ /* 0x000fc60000010805 */
        /* <DEDUP_REMOVED lines=54> */
[----:B------:R-:W3:Y:S01]  /*25470*/  LDSM.16.MT88.4 R12, [R184+0x11000] ;  /* 0x01100000b80c783b */ /* 0x000ee20000004200 */
[----:B------:R-:W-:Y:S01]  /*25480*/  FADD.FTZ R2, R200, R2 ;  /* 0x00000002c8027221 */ /* 0x000fe20000010000 */
[----:B------:R-:W-:Y:S01]  /*25490*/  FADD.FTZ R6, R139, R6 ;  /* 0x000000068b067221 */ /* 0x000fe20000010000 */
[----:B--2---:R-:W-:Y:S02]  /*254a0*/  FFMA.FTZ R4, R173, R0, -R5 ;  /* 0x00000000ad047223 */ /* 0x004fe40000010805 */
[----:B------:R-:W-:Y:S01]  /*254b0*/  FADD.FTZ R2, R193, R2 ;  /* 0x00000002c1027221 */ /* 0x000fe20000010000 */
[----:B------:R-:W-:Y:S01]  /*254c0*/  FADD.FTZ R6, R135, R6 ;  /* 0x0000000687067221 */ /* 0x000fe20000010000 */
[----:B------:R-:W-:Y:S01]  /*254d0*/  HMMA.16816.F32.BF16 R40, R8, R16, R40 ;  /* 0x000000100828723c */ /* 0x000fe20000041828 */
[----:B------:R2:W1:Y:S01]  /*254e0*/  MUFU.EX2 R63, R4 ;  /* 0x00000004003f7308 */ /* 0x0004620000000800 */
[----:B------:R-:W-:Y:S01]  /*254f0*/  FADD.FTZ R2, R172, R2 ;  /* 0x00000002ac027221 */ /* 0x000fe20000010000 */
[----:B------:R-:W-:-:S03]  /*25500*/  FADD.FTZ R6, R134, R6 ;  /* 0x0000000686067221 */ /* 0x000fc60000010000 */
[----:B------:R-:W-:Y:S01]  /*25510*/  HMMA.16816.F32.BF16 R28, R8, R18, R28 ;  /* 0x00000012081c723c */ /* 0x000fe2000004181c */
[----:B------:R-:W-:Y:S01]  /*25520*/  FADD.FTZ R6, R133, R6 ;  /* 0x0000000685067221 */ /* 0x000fe20000010000 */
[----:B------:R-:W3:Y:S03]  /*25530*/  LDSM.16.MT88.4 R16, [R183+0x11000] ;  /* 0x01100000b710783b */ /* 0x000ee60000004200 */
[----:B------:R-:W-:Y:S02]  /*25540*/  FADD.FTZ R6, R128, R6 ;  /* 0x0000000680067221 */ /* 0x000fe40000010000 */
[----:B----4-:R-:W-:Y:S01]  /*25550*/  F2FP.BF16.F32.PACK_AB R9, R69, R71 ;  /* 0x000000474509723e */ /* 0x010fe200000010ff */
[----:B--2---:R-:W-:Y:S01]  /*25560*/  FFMA.FTZ R4, R245, R0, -R5 ;  /* 0x00000000f5047223 */ /* 0x004fe20000010805 */
[----:B-1----:R-:W-:-:S03]  /*25570*/  F2FP.BF16.F32.PACK_AB R8, R63, R68 ;  /* 0x000000443f08723e */ /* 0x002fc600000010ff */
[----:B------:R1:W-:Y:S02]  /*25580*/  MUFU.EX2 R62, R4 ;  /* 0x00000004003e7308 */ /* 0x0003e40000000800 */
[----:B-1----:R-:W-:-:S06]  /*25590*/  FFMA.FTZ R4, R175, R0, -R5 ;  /* 0x00000000af047223 */ /* 0x002fcc0000010805 */
[----:B------:R1:W2:Y:S02]  /*255a0*/  MUFU.EX2 R61, R4 ;  /* 0x00000004003d7308 */ /* 0x0002a40000000800 */
[----:B-1----:R-:W-:Y:S01]  /*255b0*/  FFMA.FTZ R4, R177, R0, -R3 ;  /* 0x00000000b1047223 */ /* 0x002fe20000010803 */
[----:B--2---:R-:W-:-:S05]  /*255c0*/  F2FP.BF16.F32.PACK_AB R10, R61, R62 ;  /* 0x0000003e3d0a723e */ /* 0x004fca00000010ff */
[----:B------:R1:W2:Y:S02]  /*255d0*/  MUFU.EX2 R60, R4 ;  /* 0x00000004003c7308 */ /* 0x0002a40000000800 */
[----:B-1----:R-:W-:Y:S01]  /*255e0*/  FADD.FTZ R4, R170, R2 ;  /* 0x00000002aa047221 */ /* 0x002fe20000010000 */
[--C-:B------:R-:W-:Y:S01]  /*255f0*/  FFMA.FTZ R2, R246, R0, -R3.reuse ;  /* 0x00000000f6027223 */ /* 0x100fe20000010803 */
[----:B--2---:R-:W-:Y:S02]  /*25600*/  F2FP.BF16.F32.PACK_AB R11, R60, R70 ;  /* 0x000000463c0b723e */ /* 0x004fe400000010ff */
[----:B------:R-:W-:Y:S02]  /*25610*/  FADD.FTZ R4, R166, R4 ;  /* 0x00000004a6047221 */ /* 0x000fe40000010000 */
[----:B------:R1:W2:Y:S01]  /*25620*/  MUFU.EX2 R55, R2 ;  /* 0x0000000200377308 */ /* 0x0002a20000000800 */
[----:B------:R-:W4:Y:S02]  /*25630*/  LDSM.16.MT88.4 R164, [R182+0x11800] ;  /* 0x01180000b6a4783b */ /* 0x000f240000004200 */
[C---:B------:R-:W-:Y:S06]  /*25640*/  HMMA.16816.F32.BF16 R168, R8.reuse, R24, R64 ;  /* 0x0000001808a8723c */ /* 0x040fec0000041840 */
[C---:B------:R-:W-:Y:S06]  /*25650*/  HMMA.16816.F32.BF16 R24, R8.reuse, R26, R56 ;  /* 0x0000001a0818723c */ /* 0x040fec0000041838 */
[C---:B------:R-:W-:Y:S01]  /*25660*/  HMMA.16816.F32.BF16 R44, R8.reuse, R22, R44 ;  /* 0x00000016082c723c */ /* 0x040fe2000004182c */
[----:B-1----:R-:W-:Y:S01]  /*25670*/  FADD.FTZ R2, R162, R4 ;  /* 0x00000004a2027221 */ /* 0x002fe20000010000 */
[----:B------:R-:W-:Y:S01]  /*25680*/  FADD.FTZ R4, R132, R6 ;  /* 0x0000000684047221 */ /* 0x000fe20000010000 */
[-CC-:B------:R-:W-:Y:S01]  /*25690*/  FFMA.FTZ R6, R247, R0.reuse, -R3.reuse ;  /* 0x00000000f7067223 */ /* 0x180fe20000010803 */
[----:B------:R-:W-:Y:S01]  /*256a0*/  FFMA.FTZ R3, R201, R0, -R3 ;  /* 0x00000000c9037223 */ /* 0x000fe20000010803 */
[----:B------:R-:W-:Y:S01]  /*256b0*/  FADD.FTZ R2, R155, R2 ;  /* 0x000000029b027221 */ /* 0x000fe20000010000 */
[----:B------:R-:W-:Y:S01]  /*256c0*/  FADD.FTZ R4, R130, R4 ;  /* 0x0000000482047221 */ /* 0x000fe20000010000 */
[----:B------:R1:W-:Y:S01]  /*256d0*/  MUFU.EX2 R53, R6 ;  /* 0x0000000600357308 */ /* 0x0003e20000000800 */
[----:B------:R-:W-:Y:S01]  /*256e0*/  HMMA.16816.F32.BF16 R132, R8, R20, R48 ;  /* 0x000000140884723c */ /* 0x000fe20000041830 */
[----:B------:R-:W-:Y:S01]  /*256f0*/  FADD.FTZ R2, R154, R2 ;  /* 0x000000029a027221 */ /* 0x000fe20000010000 */
[----:B------:R-:W-:Y:S01]  /*25700*/  FADD.FTZ R4, R126, R4 ;  /* 0x000000047e047221 */ /* 0x000fe20000010000 */
[----:B--2---:R-:W-:-:S02]  /*25710*/  F2FP.BF16.F32.PACK_AB R153, R54, R55 ;  /* 0x000000373699723e */ /* 0x004fc400000010ff */
[----:B------:R-:W-:Y:S01]  /*25720*/  FADD.FTZ R2, R149, R2 ;  /* 0x0000000295027221 */ /* 0x000fe20000010000 */
[----:B------:R-:W-:Y:S01]  /*25730*/  FADD.FTZ R4, R120, R4 ;  /* 0x0000000478047221 */ /* 0x000fe20000010000 */
[----:B------:R-:W2:Y:S01]  /*25740*/  MUFU.EX2 R3, R3 ;  /* 0x0000000300037308 */ /* 0x000ea20000000800 */
[----:B---3--:R-:W-:Y:S01]  /*25750*/  HMMA.16816.F32.BF16 R40, R8, R12, R40 ;  /* 0x0000000c0828723c */ /* 0x008fe20000041828 */
[----:B------:R-:W-:Y:S01]  /*25760*/  FADD.FTZ R2, R148, R2 ;  /* 0x0000000294027221 */ /* 0x000fe20000010000 */
[----:B------:R-:W-:-:S03]  /*25770*/  FADD.FTZ R4, R118, R4 ;  /* 0x0000000476047221 */ /* 0x000fc60000010000 */
[----:B------:R-:W-:Y:S01]  /*25780*/  FADD.FTZ R2, R147, R2 ;  /* 0x0000000293027221 */ /* 0x000fe20000010000 */
[----:B------:R-:W-:Y:S01]  /*25790*/  FADD.FTZ R4, R117, R4 ;  /* 0x0000000475047221 */ /* 0x000fe20000010000 */
[----:B------:R-:W-:Y:S01]  /*257a0*/  LDSM.16.MT88.4 R144, [R183+0x11800] ;  /* 0x01180000b790783b */ /* 0x000fe20000004200 */
[----:B-1----:R-:W-:Y:S01]  /*257b0*/  FFMA.FTZ R6, R252, R0, -R5 ;  /* 0x00000000fc067223 */ /* 0x002fe20000010805 */
[----:B------:R-:W-:Y:S01]  /*257c0*/  FADD.FTZ R2, R142, R2 ;  /* 0x000000028e027221 */ /* 0x000fe20000010000 */
[----:B------:R-:W-:Y:S01]  /*257d0*/  FADD.FTZ R4, R116, R4 ;  /* 0x0000000474047221 */ /* 0x000fe20000010000 */
[----:B------:R-:W-:Y:S01]  /*257e0*/  HMMA.16816.F32.BF16 R28, R8, R14, R28 ;  /* 0x0000000e081c723c */ /* 0x000fe2000004181c */
[----:B------:R1:W-:Y:S01]  /*257f0*/  MUFU.EX2 R52, R6 ;  /* 0x0000000600347308 */ /* 0x0003e20000000800 */
[----:B------:R-:W-:Y:S01]  /*25800*/  FADD.FTZ R2, R141, R2 ;  /* 0x000000028d027221 */ /* 0x000fe20000010000 */
[----:B------:R-:W-:Y:S01]  /*25810*/  FADD.FTZ R4, R108, R4 ;  /* 0x000000046c047221 */ /* 0x000fe20000010000 */
[----:B------:R-:W-:-:S02]  /*25820*/  MOV R116, R77 ;  /* 0x0000004d00747202 */ /* 0x000fc40000000f00 */
[----:B------:R-:W-:Y:S01]  /*25830*/  FADD.FTZ R2, R140, R2 ;  /* 0x000000028c027221 */ /* 0x000fe20000010000 */
[----:B------:R-:W-:Y:S01]  /*25840*/  FADD.FTZ R4, R106, R4 ;  /* 0x000000046a047221 */ /* 0x000fe20000010000 */
[C---:B------:R-:W-:Y:S01]  /*25850*/  HMMA.16816.F32.BF16 R140, R8.reuse, R16, R36 ;  /* 0x00000010088c723c */ /* 0x040fe20000041824 */
[----:B--2---:R-:W-:Y:S01]  /*25860*/  F2FP.BF16.F32.PACK_AB R155, R3, R53 ;  /* 0x00000035039b723e */ /* 0x004fe200000010ff */
[----:B------:R-:W-:Y:S01]  /*25870*/  FADD.FTZ R2, R138, R2 ;  /* 0x000000028a027221 */ /* 0x000fe20000010000 */
[----:B------:R-:W-:Y:S01]  /*25880*/  FADD.FTZ R4, R104, R4 ;  /* 0x0000000468047221 */ /* 0x000fe20000010000 */
[----:B------:R-:W-:Y:S02]  /*25890*/  MOV R14, R76 ;  /* 0x0000004c000e7202 */ /* 0x000fe40000000f00 */
[----:B------:R-:W-:Y:S01]  /*258a0*/  FADD.FTZ R2, R137, R2 ;  /* 0x0000000289027221 */ /* 0x000fe20000010000 */
[----:B------:R-:W-:Y:S01]  /*258b0*/  FADD.FTZ R4, R103, R4 ;  /* 0x0000000467047221 */ /* 0x000fe20000010000 */
[----:B------:R-:W-:Y:S01]  /*258c0*/  HMMA.16816.F32.BF16 R16, R8, R18, R32 ;  /* 0x000000120810723c */ /* 0x000fe20000041820 */
[----:B-1----:R-:W-:Y:S01]  /*258d0*/  FFMA.FTZ R6, R197, R0, -R5 ;  /* 0x00000000c5067223 */ /* 0x002fe20000010805 */
[----:B------:R-:W-:-:S02]  /*258e0*/  FADD.FTZ R2, R136, R2 ;  /* 0x0000000288027221 */ /* 0x000fc40000010000 */
[----:B------:R-:W1:Y:S01]  /*258f0*/  LDSM.16.MT88.4 R136, [R185+0x11800] ;  /* 0x01180000b988783b */ /* 0x000e620000004200 */
[----:B------:R2:W3:Y:S02]  /*25900*/  MUFU.EX2 R21, R6 ;  /* 0x0000000600157308 */ /* 0x0004e40000000800 */
[-CC-:B--2---:R-:W-:Y:S01]  /*25910*/  FFMA.FTZ R6, R204, R0.reuse, -R5.reuse ;  /* 0x00000000cc067223 */ /* 0x184fe20000010805 */
        /* <DEDUP_REMOVED lines=18> */
[----:B--2---:R-:W2:Y:S02]  /*25a40*/  LDSM.16.MT88.4 R4, [R184+0x11800] ;  /* 0x01180000b804783b */ /* 0x004ea40000004200 */
[----:B------:R-:W-:Y:S01]  /*25a50*/  FADD.FTZ R2, R91, R2 ;  /* 0x000000025b027221 */ /* 0x000fe20000010000 */
[----:B------:R-:W-:Y:S01]  /*25a60*/  FADD.FTZ R0, R101, R0 ;  /* 0x0000000065007221 */ /* 0x000fe20000010000 */
[----:B---3--:R-:W-:Y:S02]  /*25a70*/  F2FP.BF16.F32.PACK_AB R154, R251, R20 ;  /* 0x00000014fb9a723e */ /* 0x008fe400000010ff */
        /* <DEDUP_REMOVED lines=29> */
[----:B------:R-:W-:-:S03]  /*25c50*/  FADD.FTZ R0, R55, R0 ;  /* 0x0000000037007221 */ /* 0x000fc60000010000 */
[----:B------:R-:W-:Y:S01]  /*25c60*/  FADD.FTZ R2, R52, R2 ;  /* 0x0000000234027221 */ /* 0x000fe20000010000 */
[C---:B--2---:R-:W-:Y:S01]  /*25c70*/  HMMA.16816.F32.BF16 R148, R152.reuse, R4, R40 ;  /* 0x000000049894723c */ /* 0x044fe20000041828 */
[----:B------:R-:W-:Y:S02]  /*25c80*/  FADD.FTZ R0, R54, R0 ;  /* 0x0000000036007221 */ /* 0x000fe40000010000 */
[----:B------:R-:W-:Y:S02]  /*25c90*/  FADD.FTZ R2, R21, R2 ;  /* 0x0000000215027221 */ /* 0x000fe40000010000 */
[----:B------:R-:W-:Y:S01]  /*25ca0*/  FADD.FTZ R0, R53, R0 ;  /* 0x0000000035007221 */ /* 0x000fe20000010000 */
[----:B------:R-:W-:Y:S01]  /*25cb0*/  HMMA.16816.F32.BF16 R152, R152, R6, R28 ;  /* 0x000000069898723c */ /* 0x000fe2000004181c */
[----:B------:R-:W-:Y:S02]  /*25cc0*/  FADD.FTZ R2, R20, R2 ;  /* 0x0000000214027221 */ /* 0x000fe40000010000 */
[----:B------:R-:W-:-:S02]  /*25cd0*/  FADD.FTZ R250, R3, R0 ;  /* 0x0000000003fa7221 */ /* 0x000fc40000010000 */
[----:B------:R-:W-:-:S15]  /*25ce0*/  FADD.FTZ R251, R251, R2 ;  /* 0x00000002fbfb7221 */ /* 0x000fde0000010000 */
[----:B------:R-:W-:-:S04]  /*25cf0*/  NOP ;  /* 0x0000000000007918 */ /* 0x000fc80000000000 */
.L_x_3221:
[----:B------:R-:W-:-:S13]  /*25d00*/  ISETP.GE.AND P0, PT, R249, 0x1, PT ;  /* 0x00000001f900780c */ /* 0x000fda0003f06270 */
[----:B------:R-:W-:Y:S05]  /*25d10*/  @!P0 BRA `(.L_x_3232) ;  /* 0x0000007c002c8947 */ /* 0x000fea0003800000 */
[----:B------:R-:W2:Y:S04]  /*25d20*/  LDL R24, [R1+0x4] ;  /* 0x0000040001187983 */ /* 0x000ea80000100800 */
[----:B------:R-:W3:Y:S01]  /*25d30*/  LDL R23, [R1] ;  /* 0x0000000001177983 */ /* 0x000ee20000100800 */
[----:B------:R-:W-:Y:S01]  /*25d40*/  MOV R160, R14 ;  /* 0x0000000e00a07202 */ /* 0x000fe20000000f00 */
[----:B------:R-:W-:Y:S01]  /*25d50*/  IMAD.WIDE.U32 R44, R194, 0x30, RZ ;  /* 0x00000030c22c7825 */ /* 0x000fe200078e00ff */
[----:B------:R-:W-:-:S03]  /*25d60*/  MOV R156, R116 ;  /* 0x00000074009c7202 */ /* 0x000fc60000000f00 */
        /* <DEDUP_REMOVED lines=132> */
.L_x_3241:
[----:B---3--:R-:W1:Y:S01]  /*265b0*/  LDC.64 R14, c[0x0][0x198] ;  /* 0x00006600ff0e7b82 */ /* 0x008e620000000a00 */
        /* <DEDUP_REMOVED lines=80> */
.L_x_3234:
[----:B--2---:R-:W-:Y:S02]  /*26ac0*/  R2UR UR4, R12 ;  /* 0x000000000c0472ca */ /* 0x004fe400000e0000 */
[----:B------:R-:W-:Y:S11]  /*26ad0*/  R2UR UR5, R13 ;  /* 0x000000000d0572ca */ /* 0x000ff600000e0000 */
[----:B------:R-:W-:Y:S02]  /*26ae0*/  @!UPT UIADD3 URZ, URZ, URZ, URZ ;  /* 0x0000003f3f3ff290 */ /* 0x000fe4000fffe03f */
[----:B-1----:R-:W2:Y:S02]  /*26af0*/  LD.E R0, desc[UR4][R14.64+0x40] ;  /* 0x000040040e007980 */ /* 0x002ea4000c101900 */
[----:B--2---:R-:W-:Y:S05]  /*26b00*/  IMAD.U32 R0, R0, -0x100, RZ ;  /* 0xffffff0000007824 */ /* 0x004fea00078e00ff */
[----:B------:R-:W-:Y:S02]  /*26b10*/  SHF.R.S32.HI R2, RZ, 0x1f, R0 ;  /* 0x0000001fff027819 */ /* 0x000fe40000011400 */
.L_x_3235:
[----:B------:R-:W-:Y:S05]  /*26b20*/  BSYNC B0 ;  /* 0x0000000000007941 */ /* 0x000fea0003800000 */
.L_x_3233:
[----:B------:R-:W2:Y:S01]  /*26b30*/  LDL.64 R14, [R1+0xb0] ;  /* 0x0000b000010e7983 */ /* 0x000ea20000100a00 */
[----:B------:R-:W-:Y:S01]  /*26b40*/  ISETP.GE.AND P0, PT, R158, R248, PT ;  /* 0x000000f89e00720c */ /* 0x000fe20003f06270 */
[----:B------:R-:W-:Y:S01]  /*26b50*/  ULDC.64 UR4, c[0x0][0x208] ;  /* 0x0000820000047ab9 */ /* 0x000fe20000000a00 */
[C---:B------:R-:W-:Y:S01]  /*26b60*/  LEA R162, P5, R0.reuse, R214, 0x1 ;  /* 0x000000d600a27211 */ /* 0x040fe200078a08ff */
[----:B------:R-:W3:Y:S01]  /*26b70*/  LDL R6, [R1+0x4] ;  /* 0x0000040001067983 */ /* 0x000ee20000100800 */
[----:B------:R-:W-:Y:S02]  /*26b80*/  BSSY B1, `(.L_x_3236) ;  /* 0x00002a5000017945 */ /* 0x000fe40003800000 */
[----:B------:R-:W-:Y:S01]  /*26b90*/  LEA.HI.X R163, R0, R215, R2, 0x1, P5 ;  /* 0x000000d700a37211 */ /* 0x000fe200028f0c02 */
[----:B------:R-:W4:Y:S04]  /*26ba0*/  LDL R5, [R1] ;  /* 0x0000000001057983 */ /* 0x000f280000100800 */
        /* <DEDUP_REMOVED lines=438> */
[--C-:B-1----:R-:W-:Y:S04]  /*28710*/  IMAD.MOV R162, RZ, RZ, -R163.reuse ;  /* 0x000000ffffa27224 */ /* 0x102fe800078e0aa3 */
[----:B------:R-:W-:Y:S01]  /*28720*/  IMAD.MOV.U32 R172, RZ, RZ, R162 ;  /* 0x000000ffffac7224 */ /* 0x000fe200078e00a2 */
[----:B------:R-:W-:Y:S03]  /*28730*/  SHF.L.U32 R162, R249, 0x8, RZ ;  /* 0x00000008f9a27819 */ /* 0x000fe600000006ff */
[----:B------:R-:W-:Y:S02]  /*28740*/  IMAD R172, R172, R0, RZ ;  /* 0x00000000acac7224 */ /* 0x000fe400078e02ff */
[C---:B------:R-:W-:Y:S02]  /*28750*/  VIADD R176, R162.reuse, 0xfffffe00 ;  /* 0xfffffe00a2b07836 */ /* 0x040fe40000000000 */
[----:B------:R-:W-:Y:S01]  /*28760*/  VIADD R175, R162, 0xffffff00 ;  /* 0xffffff00a2af7836 */ /* 0x000fe20000000000 */
[----:B------:R-:W-:Y:S04]  /*28770*/  MOV R162, RZ ;  /* 0x000000ff00a27202 */ /* 0x000fe80000000f00 */
[----:B------:R-:W-:Y:S01]  /*28780*/  IABS R173, R175 ;  /* 0x000000af00ad7213 */ /* 0x000fe20000000000 */
[----:B------:R-:W-:Y:S01]  /*28790*/  IMAD.HI.U32 R163, R163, R172, R162 ;  /* 0x000000aca3a37227 */ /* 0x000fe200078e00a2 */
[----:B------:R-:W-:Y:S02]  /*287a0*/  IABS R172, R176 ;  /* 0x000000b000ac7213 */ /* 0x000fe40000000000 */
[-C--:B------:R-:W-:Y:S02]  /*287b0*/  LOP3.LUT R176, R176, R161.reuse, RZ, 0x3c, !PT ;  /* 0x000000a1b0b07212 */ /* 0x080fe400078e3cff */
[----:B------:R-:W-:Y:S01]  /*287c0*/  LOP3.LUT R175, R175, R161, RZ, 0x3c, !PT ;  /* 0x000000a1afaf7212 */ /* 0x000fe200078e3cff */
[----:B------:R-:W-:Y:S01]  /*287d0*/  IMAD.HI.U32 R162, R163, R172, RZ ;  /* 0x000000aca3a27227 */ /* 0x000fe200078e00ff */
[----:B------:R-:W-:Y:S02]  /*287e0*/  ISETP.GE.AND P0, PT, R176, RZ, PT ;  /* 0x000000ffb000720c */ /* 0x000fe40003f06270 */
[----:B------:R-:W-:Y:S01]  /*287f0*/  ISETP.GE.AND P2, PT, R175, RZ, PT ;  /* 0x000000ffaf00720c */ /* 0x000fe20003f46270 */
        /* <DEDUP_REMOVED lines=19> */
[-C--:B------:R-:W-:Y:S01]  /*28930*/  LEA R176, P1, R174, R216.reuse, 0x2 ;  /* 0x000000d8aeb07211 */ /* 0x080fe200078210ff */
[----:B------:R-:W2:Y:S01]  /*28940*/  LD.E.64 R162, desc[UR4][R2.64+0x38] ;  /* 0x0000380402a27980 */ /* 0x000ea2000c101b00 */
[----:B------:R-:W-:Y:S02]  /*28950*/  LEA R172, P0, R0, R216, 0x2 ;  /* 0x000000d800ac7211 */ /* 0x000fe400078010ff */
[-C--:B------:R-:W-:Y:S02]  /*28960*/  LEA.HI.X.SX32 R177, R174, R217.reuse, 0x2, P1 ;  /* 0x000000d9aeb17211 */ /* 0x080fe400008f16ff */
[C---:B------:R-:W-:Y:S01]  /*28970*/  LEA.HI.X.SX32 R173, R0.reuse, R217, 0x2, P0 ;  /* 0x000000d900ad7211 */ /* 0x040fe200000f16ff */
[----:B------:R-:W-:Y:S02]  /*28980*/  IMAD.IADD R0, R0, 0x1, -R174 ;  /* 0x0000000100007824 */ /* 0x000fe400078e0aae */
[----:B------:R-:W3:Y:S02]  /*28990*/  LD.E R176, desc[UR4][R176.64] ;  /* 0x00000004b0b07980 */ /* 0x000ee4000c101900 */
[----:B------:R-:W-:Y:S02]  /*289a0*/  IMAD R161, R161, R0, -0x100 ;  /* 0xffffff00a1a17424 */ /* 0x000fe400078e0200 */
[----:B------:R-:W3:Y:S03]  /*289b0*/  LD.E R175, desc[UR4][R172.64] ;  /* 0x00000004acaf7980 */ /* 0x000ee6000c101900 */
[----:B------:R-:W-:Y:S01]  /*289c0*/  SHF.R.S32.HI R174, RZ, 0x1f, R161 ;  /* 0x0000001fffae7819 */ /* 0x000fe200000114a1 */
        /* <DEDUP_REMOVED lines=13> */
.L_x_3239:
[----:B------:R-:W2:Y:S02]  /*28aa0*/  LD.E R0, desc[UR4][R2.64+0x38] ;  /* 0x0000380402007980 */ /* 0x000ea4000c101900 */
[----:B--2---:R-:W-:Y:S04]  /*28ab0*/  LEA R0, -R0, RZ, 0x8 ;  /* 0x000000ff00007211 */ /* 0x004fe800078e41ff */
[----:B------:R-:W-:Y:S02]  /*28ac0*/  SHF.R.S32.HI R161, RZ, 0x1f, R0 ;  /* 0x0000001fffa17819 */ /* 0x000fe40000011400 */
.L_x_3240:
[----:B------:R-:W-:Y:S05]  /*28ad0*/  BSYNC B0 ;  /* 0x0000000000007941 */ /* 0x000fea0003800000 */
.L_x_3238:
        /* <DEDUP_REMOVED lines=9> */
[C---:B------:R-:W-:Y:S01]  /*28b70*/  @!P0 IMAD.X R163, R161.reuse, 0x1, R163, P1 ;  /* 0x00000001a1a38824 */ /* 0x040fe200008e06a3 */
        /* <DEDUP_REMOVED lines=23> */
[C---:B--2---:R-:W-:Y:S03]  /*28cf0*/  @!P0 IADD3 R173, P1, R0.reuse, R193, RZ ;  /* 0x000000c100ad8210 */ /* 0x044fe60007f3e0ff */
[----:B------:R-:W2:Y:S02]  /*28d00*/  LDL R193, [R1+0xd0] ;  /* 0x0000d00001c17983 */ /* 0x000ea40000100800 */
[----:B---3--:R-:W-:Y:S01]  /*28d10*/  @!P0 IMAD.X R174, R161, 0x1, R174, P1 ;  /* 0x00000001a1ae8824 */ /* 0x008fe200008e06ae */
[C---:B------:R-:W-:Y:S04]  /*28d20*/  @!P0 LEA R172, P1, R173.reuse, R223, 0x1 ;  /* 0x000000dfadac8211 */ /* 0x040fe800078208ff */
[----:B------:R-:W-:Y:S05]  /*28d30*/  @!P0 LEA.HI.X R173, R173, R221, R174, 0x1, P1 ;  /* 0x000000ddadad8211 */ /* 0x000fea00008f0cae */
[----:B------:R-:W-:Y:S01]  /*28d40*/  @!PT LDS RZ, [RZ] ;  /* 0x00000000fffff984 */ /* 0x000fe20000000800 */
[----:B------:R-:W-:Y:S01]  /*28d50*/  @!PT LDS RZ, [RZ] ;  /* 0x00000000fffff984 */ /* 0x000fe20000000800 */
[----:B------:R-:W-:Y:S01]  /*28d60*/  @!PT LDS RZ, [RZ] ;  /* 0x00000000fffff984 */ /* 0x000fe20000000800 */
[----:B------:R4:W-:Y:S04]  /*28d70*/  @!P0 LDGSTS.E.BYPASS.LTC128B.128 [R192+0x3000], desc[UR4][R172.64] ;  /* 0x03000000acc08fae */ /* 0x0009e8000b901d44 */
[----:B------:R1:W-:Y:S01]  /*28d80*/  @P0 STS.128 [R192+0x3800], RZ ;  /* 0x003800ffc0000388 */ /* 0x0003e20000000c00 */
[C---:B----4-:R-:W-:Y:S03]  /*28d90*/  @!P0 IADD3 R173, P1, R0.reuse, R196, RZ ;  /* 0x000000c400ad8210 */ /* 0x050fe60007f3e0ff */
[----:B------:R-:W3:Y:S02]  /*28da0*/  LDL.64 R196, [R1+0x60] ;  /* 0x0000600001c47983 */ /* 0x000ee40000100a00 */
[----:B-----5:R-:W-:Y:S01]  /*28db0*/  @!P0 IMAD.X R174, R161, 0x1, R199, P1 ;  /* 0x00000001a1ae8824 */ /* 0x020fe200008e06c7 */
[C---:B------:R-:W-:Y:S01]  /*28dc0*/  @!P0 LEA R172, P1, R173.reuse, R223, 0x1 ;  /* 0x000000dfadac8211 */ /* 0x040fe200078208ff */
[----:B------:R-:W4:Y:S03]  /*28dd0*/  LDL R199, [R1+0xc4] ;  /* 0x0000c40001c77983 */ /* 0x000f260000100800 */
[----:B------:R-:W-:Y:S05]  /*28de0*/  @!P0 LEA.HI.X R173, R173, R221, R174, 0x1, P1 ;  /* 0x000000ddadad8211 */ /* 0x000fea00008f0cae */
[----:B------:R-:W-:Y:S01]  /*28df0*/  @!PT LDS RZ, [RZ] ;  /* 0x00000000fffff984 */ /* 0x000fe20000000800 */
[----:B------:R-:W-:Y:S01]  /*28e00*/  @!PT LDS RZ, [RZ] ;  /* 0x00000000fffff984 */ /* 0x000fe20000000800 */
[----:B------:R-:W-:Y:S01]  /*28e10*/  @!PT LDS RZ, [RZ] ;  /* 0x00000000fffff984 */ /* 0x000fe20000000800 */
[----:B------:R5:W-:Y:S04]  /*28e20*/  @!P0 LDGSTS.E.BYPASS.LTC128B.128 [R192+0x3800], desc[UR4][R172.64] ;  /* 0x03800000acc08fae */ /* 0x000be8000b901d44 */
[----:B------:R1:W-:Y:S01]  /*28e30*/  @P0 STS.128 [R192+0x4000], RZ ;  /* 0x004000ffc0000388 */ /* 0x0003e20000000c00 */
[C---:B-----5:R-:W-:Y:S03]  /*28e40*/  @!P0 IADD3 R173, P1, R0.reuse, R179, RZ ;  /* 0x000000b300ad8210 */ /* 0x060fe60007f3e0ff */
[----:B------:R-:W5:Y:S02]  /*28e50*/  LDL R179, [R1+0x10c] ;  /* 0x00010c0001b37983 */ /* 0x000f640000100800 */
[----:B------:R-:W-:Y:S01]  /*28e60*/  @!P0 IMAD.X R174, R161, 0x1, R178, P1 ;  /* 0x00000001a1ae8824 */ /* 0x000fe200008e06b2 */
[C---:B------:R-:W-:Y:S01]  /*28e70*/  @!P0 LEA R172, P1, R173.reuse, R223, 0x1 ;  /* 0x000000dfadac8211 */ /* 0x040fe200078208ff */
[----:B------:R-:W4:Y:S03]  /*28e80*/  LDL R178, [R1+0x110] ;  /* 0x0001100001b27983 */ /* 0x000f260000100800 */
[----:B------:R-:W-:Y:S05]  /*28e90*/  @!P0 LEA.HI.X R173, R173, R221, R174, 0x1, P1 ;  /* 0x000000ddadad8211 */ /* 0x000fea00008f0cae */
[----:B------:R-:W-:Y:S01]  /*28ea0*/  @!PT LDS RZ, [RZ] ;  /* 0x00000000fffff984 */ /* 0x000fe20000000800 */
[----:B------:R-:W-:Y:S01]  /*28eb0*/  @!PT LDS RZ, [RZ] ;  /* 0x00000000fffff984 */ /* 0x000fe20000000800 */
[----:B------:R-:W-:Y:S01]  /*28ec0*/  @!PT LDS RZ, [RZ] ;  /* 0x00000000fffff984 */ /* 0x000fe20000000800 */
[----:B------:R1:W-:Y:S04]  /*28ed0*/  @!P0 LDGSTS.E.BYPASS.LTC128B.128 [R192+0x4000], desc[UR4][R172.64] ;  /* 0x04000000acc08fae */ /* 0x0003e8000b901d44 */
[----:B------:R1:W-:Y:S02]  /*28ee0*/  @P0 STS.128 [R192+0x4800], RZ ;  /* 0x004800ffc0000388 */ /* 0x0003e40000000c00 */
[C---:B-1----:R-:W-:Y:S02]  /*28ef0*/  @!P0 IADD3 R173, P1, R0.reuse, R176, RZ ;  /* 0x000000b000ad8210 */ /* 0x042fe40007f3e0ff */
[----:B------:R-:W4:Y:S03]  /*28f00*/  LDL.64 R176, [R1+0x58] ;  /* 0x0000580001b07983 */ /* 0x000f260000100a00 */
        /* <DEDUP_REMOVED lines=20> */
[C---:B---3--:R-:W-:Y:S03]  /*29050*/  @!P0 IADD3 R173, P1, R0.reuse, R196, RZ ;  /* 0x000000c400ad8210 */ /* 0x048fe60007f3e0ff */
[----:B------:R-:W3:Y:S02]  /*29060*/  LDL.64 R196, [R1+0x38] ;  /* 0x0000380001c47983 */ /* 0x000ee40000100a00 */
[----:B--2---:R-:W-:Y:S01]  /*29070*/  @!P0 IMAD.X R174, R161, 0x1, R193, P1 ;  /* 0x00000001a1ae8824 */ /* 0x004fe200008e06c1 */
[C---:B------:R-:W-:Y:S01]  /*29080*/  @!P0 LEA R172, P1, R173.reuse, R223, 0x1 ;  /* 0x000000dfadac8211 */ /* 0x040fe200078208ff */
[----:B------:R-:W2:Y:S03]  /*29090*/  LDL R193, [R1+0xbc] ;  /* 0x0000bc0001c17983 */ /* 0x000ea60000100800 */
[----:B------:R-:W-:Y:S05]  /*290a0*/  @!P0 LEA.HI.X R173, R173, R221, R174, 0x1, P1 ;  /* 0x000000ddadad8211 */ /* 0x000fea00008f0cae */
[----:B------:R-:W-:Y:S01]  /*290b0*/  @!PT LDS RZ, [RZ] ;  /* 0x00000000fffff984 */ /* 0x000fe20000000800 */
[----:B------:R-:W-:Y:S01]  /*290c0*/  @!PT LDS RZ, [RZ] ;  /* 0x00000000fffff984 */ /* 0x000fe20000000800 */
[----:B------:R-:W-:Y:S01]  /*290d0*/  @!PT LDS RZ, [RZ] ;  /* 0x00000000fffff984 */ /* 0x000fe20000000800 */
[----:B------:R5:W-:Y:S04]  /*290e0*/  @!P0 LDGSTS.E.BYPASS.LTC128B.128 [R192+0x5800], desc[UR4][R172.64] ;  /* 0x05800000acc08fae */ /* 0x000be8000b901d44 */
[----:B------:R1:W-:Y:S01]  /*290f0*/  @P0 STS.128 [R192+0x6000], RZ ;  /* 0x006000ffc0000388 */ /* 0x0003e20000000c00 */
[C---:B-----5:R-:W-:Y:S05]  /*29100*/  @!P0 IADD3 R173, P1, R0.reuse, R179, RZ ;  /* 0x000000b300ad8210 */ /* 0x060fea0007f3e0ff */
[----:B----4-:R-:W-:Y:S01]  /*29110*/  @!P0 IMAD.X R174, R161, 0x1, R178, P1 ;  /* 0x00000001a1ae8824 */ /* 0x010fe200008e06b2 */
[C---:B------:R-:W-:Y:S01]  /*29120*/  @!P0 LEA R172, P1, R173.reuse, R223, 0x1 ;  /* 0x000000dfadac8211 */ /* 0x040fe200078208ff */
[----:B------:R-:W4:Y:S03]  /*29130*/  LDL.64 R178, [R1+0x30] ;  /* 0x0000300001b27983 */ /* 0x000f260000100a00 */
[----:B------:R-:W-:Y:S05]  /*29140*/  @!P0 LEA.HI.X R173, R173, R221, R174, 0x1, P1 ;  /* 0x000000ddadad8211 */ /* 0x000fea00008f0cae */
[----:B------:R-:W-:Y:S01]  /*29150*/  @!PT LDS RZ, [RZ] ;  /* 0x00000000fffff984 */ /* 0x000fe20000000800 */
[----:B------:R-:W-:Y:S01]  /*29160*/  @!PT LDS RZ, [RZ] ;  /* 0x00000000fffff984 */ /* 0x000fe20000000800 */
[----:B------:R-:W-:Y:S01]  /*29170*/  @!PT LDS RZ, [RZ] ;  /* 0x00000000fffff984 */ /* 0x000fe20000000800 */
[----:B------:R5:W-:Y:S04]  /*29180*/  @!P0 LDGSTS.E.BYPASS.LTC128B.128 [R192+0x6000], desc[UR4][R172.64] ;  /* 0x06000000acc08fae */ /* 0x000be8000b901d44 */
[----:B------:R1:W-:Y:S01]  /*29190*/  @P0 STS.128 [R192+0x6800], RZ ;  /* 0x006800ffc0000388 */ /* 0x0003e20000000c00 */
[C---:B-----5:R-:W-:Y:S03]  /*291a0*/  @!P0 IADD3 R173, P1, R0.reuse, R176, RZ ;  /* 0x000000b000ad8210 */ /* 0x060fe60007f3e0ff */
[----:B------:R-:W5:Y:S02]  /*291b0*/  LDL.64 R176, [R1+0x28] ;  /* 0x0000280001b07983 */ /* 0x000f640000100a00 */
[----:B------:R-:W-:Y:S01]  /*291c0*/  @!P0 IMAD.X R174, R161, 0x1, R175, P1 ;  /* 0x00000001a1ae8824 */ /* 0x000fe200008e06af */
[C---:B------:R-:W-:Y:S01]  /*291d0*/  @!P0 LEA R172, P1, R173.reuse, R223, 0x1 ;  /* 0x000000dfadac8211 */ /* 0x040fe200078208ff */
[----:B------:R-:W5:Y:S03]  /*291e0*/  LDL R175, [R1+0xb8] ;  /* 0x0000b80001af7983 */ /* 0x000f660000100800 */
[----:B------:R-:W-:Y:S05]  /*291f0*/  @!P0 LEA.HI.X R173, R173, R221, R174, 0x1, P1 ;  /* 0x000000ddadad8211 */ /* 0x000fea00008f0cae */
[----:B------:R-:W-:Y:S01]  /*29200*/  @!PT LDS RZ, [RZ] ;  /* 0x00000000fffff984 */ /* 0x000fe20000000800 */
[----:B------:R-:W-:Y:S01]  /*29210*/  @!PT LDS RZ, [RZ] ;  /* 0x00000000fffff984 */ /* 0x000fe20000000800 */
[----:B------:R-:W-:Y:S01]  /*29220*/  @!PT LDS RZ, [RZ] ;  /* 0x00000000fffff984 */ /* 0x000fe20000000800 */
[----:B------:R1:W-:Y:S04]  /*29230*/  @!P0 LDGSTS.E.BYPASS.LTC128B.128 [R192+0x6800], desc[UR4][R172.64] ;  /* 0x06800000acc08fae */ /* 0x0003e8000b901d44 */
[----:B------:R1:W-:Y:S02]  /*29240*/  @P0 STS.128 [R192+0x7000], RZ ;  /* 0x007000ffc0000388 */ /* 0x0003e40000000c00 */
[C---:B-1----:R-:W-:Y:S05]  /*29250*/  @!P0 IADD3 R173, P1, R0.reuse, R206, RZ ;  /* 0x000000ce00ad8210 */ /* 0x042fea0007f3e0ff */
[----:B------:R-:W-:Y:S01]  /*29260*/  @!P0 IMAD.X R174, R161, 0x1, R204, P1 ;  /* 0x00000001a1ae8824 */ /* 0x000fe200008e06cc */
[C---:B------:R-:W-:Y:S04]  /*29270*/  @!P0 LEA R172, P1, R173.reuse, R223, 0x1 ;  /* 0x000000dfadac8211 */ /* 0x040fe800078208ff */
        /* <DEDUP_REMOVED lines=23> */
[----:B------:R1:W-:Y:S01]  /*293f0*/  @P0 STS.128 [R192+0x8800], RZ ;  /* 0x008800ffc0000388 */ /* 0x0003e20000000c00 */
[C---:B---3--:R-:W-:Y:S05]  /*29400*/  @!P0 IADD3 R173, P1, R0.reuse, R196, RZ ;  /* 0x000000c400ad8210 */ /* 0x048fea0007f3e0ff */
        /* <DEDUP_REMOVED lines=8> */
[C---:B----4-:R-:W-:Y:S05]  /*29490*/  @!P0 IADD3 R173, P1, R0.reuse, R178, RZ ;  /* 0x000000b200ad8210 */ /* 0x050fea0007f3e0ff */
[----:B-----5:R-:W-:Y:S01]  /*294a0*/  @!P0 IMAD.X R174, R161, 0x1, R175, P1 ;  /* 0x00000001a1ae8824 */ /* 0x020fe200008e06af */
[C---:B------:R-:W-:Y:S04]  /*294b0*/  @!P0 LEA R172, P1, R173.reuse, R223, 0x1 ;  /* 0x000000dfadac8211 */ /* 0x040fe800078208ff */
[----:B------:R-:W-:Y:S02]  /*294c0*/  @!P0 LEA.HI.X R173, R173, R221, R174, 0x1, P1 ;  /* 0x000000ddadad8211 */ /* 0x000fe400008f0cae */
[----:B------:R-:W-:Y:S03]  /*294d0*/  @!P0 IADD3 R0, P1, R0, R176, RZ ;  /* 0x000000b000008210 */ /* 0x000fe60007f3e0ff */
[----:B------:R-:W-:Y:S01]  /*294e0*/  @!PT LDS RZ, [RZ] ;  /* 0x00000000fffff984 */ /* 0x000fe20000000800 */
[----:B------:R-:W-:Y:S01]  /*294f0*/  @!PT LDS RZ, [RZ] ;  /* 0x00000000fffff984 */ /* 0x000fe20000000800 */
[----:B------:R-:W-:Y:S01]  /*29500*/  @!PT LDS RZ, [RZ] ;  /* 0x00000000fffff984 */ /* 0x000fe20000000800 */
[----:B------:R2:W-:Y:S02]  /*29510*/  @!P0 LDGSTS.E.BYPASS.LTC128B.128 [R192+0x9000], desc[UR4][R172.64] ;  /* 0x09000000acc08fae */ /* 0x0005e4000b901d44 */
[----:B------:R-:W-:Y:S02]  /*29520*/  @!P0 IMAD.X R161, R161, 0x1, R252, P1 ;  /* 0x00000001a1a18824 */ /* 0x000fe400008e06fc */
[----:B------:R1:W-:Y:S01]  /*29530*/  @P0 STS.128 [R192+0x9800], RZ ;  /* 0x009800ffc0000388 */ /* 0x0003e20000000c00 */
[C---:B--2---:R-:W-:Y:S01]  /*29540*/  @!P0 LEA R172, P1, R0.reuse, R223, 0x1 ;  /* 0x000000df00ac8211 */ /* 0x044fe200078208ff */
        /* <DEDUP_REMOVED lines=8> */
.L_x_3237:
[----:B------:R-:W-:Y:S05]  /*295d0*/  BSYNC B1 ;  /* 0x0000000000017941 */ /* 0x000fea0003800000 */
.L_x_3236:
[----:B------:R-:W2:Y:S01]  /*295e0*/  S2R R0, SR_TID.X ;  /* 0x0000000000007919 */ /* 0x000ea20000002100 */
[----:B------:R-:W-:Y:S01]  /*295f0*/  IADD3 R244, R249, -0x1, RZ ;  /* 0xfffffffff9f47810 */ /* 0x000fe20007ffe0ff */
[----:B------:R3:W4:Y:S01]  /*29600*/  LD.E R3, desc[UR4][R2.64+0xdc] ;  /* 0x0000dc0402037980 */ /* 0x000722000c101900 */
[----:B--2---:R-:W-:Y:S04]  /*29610*/  SHF.L.U32 R0, R0, 0x1, RZ ;  /* 0x0000000100007819 */ /* 0x004fe800000006ff */
[----:B------:R-:W-:Y:S04]  /*29620*/  LOP3.LUT R0, R0, 0x6, RZ, 0xc0, !PT ;  /* 0x0000000600007812 */ /* 0x000fe800078ec0ff */
[----:B------:R-:W-:Y:S04]  /*29630*/  LEA R0, R244, R0, 0x8 ;  /* 0x00000000f4007211 */ /* 0x000fe800078e40ff */
[----:B---3--:R-:W-:Y:S05]  /*29640*/  I2FP.F32.S32 R2, R0 ;  /* 0x0000000000027245 */ /* 0x008fea0000201400 */
[CC--:B------:R-:W-:Y:S01]  /*29650*/  FFMA.FTZ R6, R157.reuse, R2.reuse, R6 ;  /* 0x000000029d067223 */ /* 0x0c0fe20000010006 */
[C---:B------:R-:W-:Y:S01]  /*29660*/  FFMA.FTZ R4, R157.reuse, R2, R4 ;  /* 0x000000029d047223 */ /* 0x040fe20000010004 */
[C---:B------:R-:W-:Y:S04]  /*29670*/  IADD3 R2, R0.reuse, 0x1, RZ ;  /* 0x0000000100027810 */ /* 0x040fe80007ffe0ff */
[----:B------:R-:W-:Y:S05]  /*29680*/  I2FP.F32.S32 R2, R2 ;  /* 0x0000000200027245 */ /* 0x000fea0000201400 */
        /* <DEDUP_REMOVED lines=242> */
[C---:B------:R-:W-:Y:S02]  /*2a5b0*/  IADD3 R2, R0.reuse, 0xf8, RZ ;  /* 0x000000f800027810 */ /* 0x040fe40007ffe0ff */
[----:B------:R-:W-:Y:S02]  /*2a5c0*/  IADD3 R0, R0, 0xf9, RZ ;  /* 0x000000f900007810 */ /* 0x000fe40007ffe0ff */
[----:B------:R-:W-:Y:S02]  /*2a5d0*/  I2FP.F32.S32 R2, R2 ;  /* 0x0000000200027245 */ /* 0x000fe40000201400 */
[----:B------:R-:W-:Y:S03]  /*2a5e0*/  I2FP.F32.S32 R0, R0 ;  /* 0x0000000000007245 */ /* 0x000fe60000201400 */
[CC--:B------:R-:W-:Y:S01]  /*2a5f0*/  FFMA.FTZ R130, R157.reuse, R2.reuse, R130 ;  /* 0x000000029d827223 */ /* 0x0c0fe20000010082 */
[C---:B------:R-:W-:Y:S01]  /*2a600*/  FFMA.FTZ R128, R157.reuse, R2, R128 ;  /* 0x000000029d807223 */ /* 0x040fe20000010080 */
[CC--:B------:R-:W-:Y:S01]  /*2a610*/  FFMA.FTZ R129, R157.reuse, R0.reuse, R129 ;  /* 0x000000009d817223 */ /* 0x0c0fe20000010081 */
[----:B------:R-:W-:Y:S01]  /*2a620*/  FFMA.FTZ R131, R157, R0, R131 ;  /* 0x000000009d837223 */ /* 0x000fe20000010083 */
        /* <DEDUP_REMOVED lines=69> */
[----:B----4-:R-:W-:Y:S01]  /*2aa80*/  FMUL.FTZ R161, R3, R2 ;  /* 0x0000000203a17220 */ /* 0x010fe20000410000 */
[----:B------:R-:W-:Y:S04]  /*2aa90*/  FADD.FTZ R0, -R2, R156 ;  /* 0x0000009c02007221 */ /* 0x000fe80000010100 */
[----:B------:R-:W-:Y:S01]  /*2aaa0*/  FSEL R156, R161, RZ, P0 ;  /* 0x000000ffa19c7208 */ /* 0x000fe20000000000 */
[----:B------:R-:W-:Y:S04]  /*2aab0*/  FMUL.FTZ R0, R3, R0 ;  /* 0x0000000003007220 */ /* 0x000fe80000410000 */
[-CC-:B------:R-:W-:Y:S01]  /*2aac0*/  FFMA.FTZ R161, R6, R3.reuse, -R156.reuse ;  /* 0x0000000306a17223 */ /* 0x180fe2000001089c */
[-CC-:B------:R-:W-:Y:S01]  /*2aad0*/  FFMA.FTZ R7, R7, R3.reuse, -R156.reuse ;  /* 0x0000000307077223 */ /* 0x180fe2000001089c */
[----:B------:R-:W2:Y:S01]  /*2aae0*/  MUFU.EX2 R0, R0 ;  /* 0x0000000000007308 */ /* 0x000ea20000000800 */
[-CC-:B-1----:R-:W-:Y:S01]  /*2aaf0*/  FFMA.FTZ R173, R14, R3.reuse, -R156.reuse ;  /* 0x000000030ead7223 */ /* 0x182fe2000001089c */
        /* <DEDUP_REMOVED lines=13> */
[--C-:B------:R-:W-:Y:S03]  /*2abd0*/  FFMA.FTZ R193, R31, R3, -R156.reuse ;  /* 0x000000031fc17223 */ /* 0x100fe6000001089c */
[----:B------:R-:W3:Y:S01]  /*2abe0*/  MUFU.EX2 R161, R161 ;  /* 0x000000a100a17308 */ /* 0x000ee20000000800 */
[C---:B--2---:R-:W-:Y:S01]  /*2abf0*/  FMUL.FTZ R6, R0.reuse, R170 ;  /* 0x000000aa00067220 */ /* 0x044fe20000410000 */
[C---:B------:R-:W-:Y:S01]  /*2ac00*/  FMUL.FTZ R10, R0.reuse, R166 ;  /* 0x000000a6000a7220 */ /* 0x040fe20000410000 */
[C---:B------:R-:W-:Y:S01]  /*2ac10*/  FMUL.FTZ R11, R0.reuse, R167 ;  /* 0x000000a7000b7220 */ /* 0x040fe20000410000 */
[C---:B------:R-:W-:Y:S01]  /*2ac20*/  FMUL.FTZ R134, R0.reuse, R134 ;  /* 0x0000008600867220 */ /* 0x040fe20000410000 */
[C---:B------:R-:W-:Y:S01]  /*2ac30*/  FMUL.FTZ R135, R0.reuse, R135 ;  /* 0x0000008700877220 */ /* 0x040fe20000410000 */
[C---:B------:R-:W-:Y:S01]  /*2ac40*/  FMUL.FTZ R138, R0.reuse, R138 ;  /* 0x0000008a008a7220 */ /* 0x040fe20000410000 */
[C---:B------:R-:W-:Y:S03]  /*2ac50*/  FMUL.FTZ R139, R0.reuse, R139 ;  /* 0x0000008b008b7220 */ /* 0x040fe60000410000 */
[----:B------:R-:W2:Y:S01]  /*2ac60*/  MUFU.EX2 R163, R163 ;  /* 0x000000a300a37308 */ /* 0x000ea20000000800 */
[C---:B-1----:R-:W-:Y:S01]  /*2ac70*/  FMUL.FTZ R7, R0.reuse, R171 ;  /* 0x000000ab00077220 */ /* 0x042fe20000410000 */
[C---:B------:R-:W-:Y:S01]  /*2ac80*/  FMUL.FTZ R142, R0.reuse, R142 ;  /* 0x0000008e008e7220 */ /* 0x040fe20000410000 */
[C---:B------:R-:W-:Y:S01]  /*2ac90*/  FMUL.FTZ R143, R0.reuse, R143 ;  /* 0x0000008f008f7220 */ /* 0x040fe20000410000 */
[C---:B------:R-:W-:Y:S01]  /*2aca0*/  FMUL.FTZ R146, R0.reuse, R146 ;  /* 0x0000009200927220 */ /* 0x040fe20000410000 */
[C---:B------:R-:W-:Y:S01]  /*2acb0*/  FMUL.FTZ R147, R0.reuse, R147 ;  /* 0x0000009300937220 */ /* 0x040fe20000410000 */
[C---:B------:R-:W-:Y:S01]  /*2acc0*/  FMUL.FTZ R150, R0.reuse, R150 ;  /* 0x0000009600967220 */ /* 0x040fe20000410000 */
[C---:B------:R-:W-:Y:S03]  /*2acd0*/  FMUL.FTZ R151, R0.reuse, R151 ;  /* 0x0000009700977220 */ /* 0x040fe60000410000 */
[----:B------:R-:W-:Y:S01]  /*2ace0*/  MUFU.EX2 R173, R173 ;  /* 0x000000ad00ad7308 */ /* 0x000fe20000000800 */
[C---:B------:R-:W-:Y:S01]  /*2acf0*/  FMUL.FTZ R154, R0.reuse, R154 ;  /* 0x0000009a009a7220 */ /* 0x040fe20000410000 */
[C---:B------:R-:W-:Y:S01]  /*2ad00*/  FMUL.FTZ R155, R0.reuse, R155 ;  /* 0x0000009b009b7220 */ /* 0x040fe20000410000 */
[----:B---3--:R-:W-:Y:S01]  /*2ad10*/  FFMA.FTZ R0, R0, R250, R161 ;  /* 0x000000fa00007223 */ /* 0x008fe200000100a1 */
[--C-:B------:R-:W-:Y:S01]  /*2ad20*/  FFMA.FTZ R174, R18, R3, -R156.reuse ;  /* 0x0000000312ae7223 */ /* 0x100fe2000001089c */
[C---:B------:R-:W-:Y:S01]  /*2ad30*/  F2FP.BF16.F32.PACK_AB R161, R14.reuse, R161 ;  /* 0x000000a10ea1723e */ /* 0x040fe200000010ff */
[-C--:B------:R-:W-:Y:S01]  /*2ad40*/  FFMA.FTZ R172, R15, R3.reuse, -R156 ;  /* 0x000000030fac7223 */ /* 0x080fe2000001089c */
[----:B------:R-:W-:Y:S03]  /*2ad50*/  FADD.FTZ R18, R14, R0 ;  /* 0x000000000e127221 */ /* 0x000fe60000010000 */
[----:B------:R-:W1:Y:S01]  /*2ad60*/  MUFU.EX2 R15, R162 ;  /* 0x000000a2000f7308 */ /* 0x000e620000000800 */
[----:B------:R-:W-:Y:S01]  /*2ad70*/  FMNMX.FTZ R14, R4, R160, !PT ;  /* 0x000000a0040e7209 */ /* 0x000fe20007810000 */
[-C--:B------:R-:W-:Y:S01]  /*2ad80*/  FFMA.FTZ R205, R54, R3.reuse, -R156 ;  /* 0x0000000336cd7223 */ /* 0x080fe2000001089c */
[----:B--2---:R-:W-:Y:S01]  /*2ad90*/  FADD.FTZ R18, R163, R18 ;  /* 0x00000012a3127221 */ /* 0x004fe20000010000 */
[-CC-:B------:R-:W-:Y:S01]  /*2ada0*/  FFMA.FTZ R228, R94, R3.reuse, -R156.reuse ;  /* 0x000000035ee47223 */ /* 0x180fe2000001089c */
[----:B------:R-:W-:Y:S01]  /*2adb0*/  FMNMX.FTZ R14, R5, R14, !PT ;  /* 0x0000000e050e7209 */ /* 0x000fe20007810000 */
[-CC-:B------:R-:W-:Y:S01]  /*2adc0*/  FFMA.FTZ R233, R103, R3.reuse, -R156.reuse ;  /* 0x0000000367e97223 */ /* 0x180fe2000001089c */
[-CC-:B------:R-:W-:Y:S03]  /*2add0*/  FFMA.FTZ R245, R126, R3.reuse, -R156.reuse ;  /* 0x000000037ef57223 */ /* 0x180fe6000001089c */
[----:B------:R-:W-:Y:S01]  /*2ade0*/  MUFU.EX2 R27, R19 ;  /* 0x00000013001b7308 */ /* 0x000fe20000000800 */
[----:B------:R-:W-:Y:S01]  /*2adf0*/  FMNMX.FTZ R14, R8, R14, !PT ;  /* 0x0000000e080e7209 */ /* 0x000fe20007810000 */
[-CC-:B------:R-:W-:Y:S01]  /*2ae00*/  FFMA.FTZ R229, R95, R3.reuse, -R156.reuse ;  /* 0x000000035fe57223 */ /* 0x180fe2000001089c */
[-CC-:B------:R-:W-:Y:S01]  /*2ae10*/  FFMA.FTZ R204, R55, R3.reuse, -R156.reuse ;  /* 0x0000000337cc7223 */ /* 0x180fe2000001089c */
[-CC-:B------:R-:W-:Y:S01]  /*2ae20*/  FFMA.FTZ R203, R58, R3.reuse, -R156.reuse ;  /* 0x000000033acb7223 */ /* 0x180fe2000001089c */
[----:B------:R-:W-:Y:S01]  /*2ae30*/  FMNMX.FTZ R14, R9, R14, !PT ;  /* 0x0000000e090e7209 */ /* 0x000fe20007810000 */
[-CC-:B------:R-:W-:Y:S01]  /*2ae40*/  FFMA.FTZ R234, R106, R3.reuse, -R156.reuse ;  /* 0x000000036aea7223 */ /* 0x180fe2000001089c */
[----:B------:R-:W-:Y:S03]  /*2ae50*/  FFMA.FTZ R238, R114, R3, -R156 ;  /* 0x0000000372ee7223 */ /* 0x000fe6000001089c */
[----:B------:R-:W-:Y:S01]  /*2ae60*/  MUFU.EX2 R30, R23 ;  /* 0x00000017001e7308 */ /* 0x000fe20000000800 */
[----:B------:R-:W-:Y:S01]  /*2ae70*/  FMNMX.FTZ R14, R12, R14, !PT ;  /* 0x0000000e0c0e7209 */ /* 0x000fe20007810000 */
[C---:B-1----:R-:W-:Y:S01]  /*2ae80*/  FADD.FTZ R18, R15.reuse, R18 ;  /* 0x000000120f127221 */ /* 0x042fe20000010000 */
[----:B------:R-:W-:Y:S01]  /*2ae90*/  F2FP.BF16.F32.PACK_AB R163, R15, R163 ;  /* 0x000000a30fa3723e */ /* 0x000fe200000010ff */
        /* <DEDUP_REMOVED lines=58> */
[-C--:B------:R-:W-:Y:S04]  /*2b240*/  FFMA.FTZ R156, R131, R3.reuse, -R156 ;  /* 0x00000003839c7223 */ /* 0x080fe8000001089c */
[----:B------:R-:W-:Y:S01]  /*2b250*/  MUFU.EX2 R43, R198 ;  /* 0x000000c6002b7308 */ /* 0x000fe20000000800 */
[----:B------:R-:W-:Y:S04]  /*2b260*/  FMNMX.FTZ R14, R44, R14, !PT ;  /* 0x0000000e2c0e7209 */ /* 0x000fe80007810000 */
[----:B------:R-:W-:Y:S05]  /*2b270*/  FMNMX.FTZ R14, R45, R14, !PT ;  /* 0x0000000e2d0e7209 */ /* 0x000fea0007810000 */
        /* <DEDUP_REMOVED lines=65> */
[C---:B------:R-:W-:Y:S01]  /*2b690*/  FMUL.FTZ R46, R3.reuse, R14 ;  /* 0x0000000e032e7220 */ /* 0x040fe20000410000 */
[----:B------:R-:W-:Y:S04]  /*2b6a0*/  FADD.FTZ R0, -R14, R160 ;  /* 0x000000a00e007221 */ /* 0x000fe80000010100 */
[----:B------:R-:W-:Y:S01]  /*2b6b0*/  FSEL R46, R46, RZ, P0 ;  /* 0x000000ff2e2e7208 */ /* 0x000fe20000000000 */
[----:B------:R-:W-:Y:S01]  /*2b6c0*/  FMUL.FTZ R0, R3, R0 ;  /* 0x0000000003007220 */ /* 0x000fe20000410000 */
[----:B------:R-:W-:Y:S02]  /*2b6d0*/  ISETP.GT.AND P0, PT, R249, 0x1, PT ;  /* 0x00000001f900780c */ /* 0x000fe40003f04270 */
[----:B------:R-:W-:Y:S01]  /*2b6e0*/  MOV R249, R244 ;  /* 0x000000f400f97202 */ /* 0x000fe20000000f00 */
        /* <DEDUP_REMOVED lines=17> */
[----:B------:R-:W-:Y:S03]  /*2b800*/  FFMA.FTZ R33, R33, R3, -R46 ;  /* 0x0000000321217223 */ /* 0x000fe6000001082e */
[----:B------:R3:W4:Y:S01]  /*2b810*/  MUFU.EX2 R94, R5 ;  /* 0x00000005005e7308 */ /* 0x0007220000000800 */
[C---:B-1----:R-:W-:Y:S01]  /*2b820*/  FMUL.FTZ R132, R0.reuse, R132 ;  /* 0x0000008400847220 */ /* 0x042fe20000410000 */
[C---:B------:R-:W-:Y:S01]  /*2b830*/  FMUL.FTZ R133, R0.reuse, R133 ;  /* 0x0000008500857220 */ /* 0x040fe20000410000 */
[C---:B------:R-:W-:Y:S01]  /*2b840*/  FMUL.FTZ R136, R0.reuse, R136 ;  /* 0x0000008800887220 */ /* 0x040fe20000410000 */
[C---:B------:R-:W-:Y:S01]  /*2b850*/  FMUL.FTZ R137, R0.reuse, R137 ;  /* 0x0000008900897220 */ /* 0x040fe20000410000 */
[C---:B------:R-:W-:Y:S01]  /*2b860*/  FMUL.FTZ R140, R0.reuse, R140 ;  /* 0x0000008c008c7220 */ /* 0x040fe20000410000 */
[C---:B------:R-:W-:Y:S01]  /*2b870*/  FMUL.FTZ R141, R0.reuse, R141 ;  /* 0x0000008d008d7220 */ /* 0x040fe20000410000 */
[C---:B------:R-:W-:Y:S03]  /*2b880*/  FMUL.FTZ R144, R0.reuse, R144 ;  /* 0x0000009000907220 */ /* 0x040fe60000410000 */
[----:B------:R1:W-:Y:S01]  /*2b890*/  MUFU.EX2 R103, R8 ;  /* 0x0000000800677308 */ /* 0x0003e20000000800 */
[----:B--2---:R-:W-:Y:S01]  /*2b8a0*/  FADD.FTZ R4, R173, R18 ;  /* 0x00000012ad047221 */ /* 0x004fe20000010000 */
[C---:B------:R-:W-:Y:S01]  /*2b8b0*/  FMUL.FTZ R145, R0.reuse, R145 ;  /* 0x0000009100917220 */ /* 0x040fe20000410000 */
[C---:B------:R-:W-:Y:S01]  /*2b8c0*/  FMUL.FTZ R148, R0.reuse, R148 ;  /* 0x0000009400947220 */ /* 0x040fe20000410000 */
[C---:B------:R-:W-:Y:S01]  /*2b8d0*/  FMUL.FTZ R149, R0.reuse, R149 ;  /* 0x0000009500957220 */ /* 0x040fe20000410000 */
[C---:B------:R-:W-:Y:S01]  /*2b8e0*/  FADD.FTZ R42, R15.reuse, R4 ;  /* 0x000000040f2a7221 */ /* 0x040fe20000010000 */
[C---:B------:R-:W-:Y:S01]  /*2b8f0*/  FMUL.FTZ R4, R0.reuse, R168 ;  /* 0x000000a800047220 */ /* 0x040fe20000410000 */
[C---:B------:R-:W-:Y:S03]  /*2b900*/  FMUL.FTZ R152, R0.reuse, R152 ;  /* 0x0000009800987220 */ /* 0x040fe60000410000 */
[----:B------:R2:W5:Y:S01]  /*2b910*/  MUFU.EX2 R126, R9 ;  /* 0x00000009007e7308 */ /* 0x0005620000000800 */
[----:B---3--:R-:W-:Y:S01]  /*2b920*/  FMUL.FTZ R5, R0, R169 ;  /* 0x000000a900057220 */ /* 0x008fe20000410000 */
[----:B----4-:R-:W-:Y:S01]  /*2b930*/  F2FP.BF16.F32.PACK_AB R160, R94, R54 ;  /* 0x000000365ea0723e */ /* 0x010fe200000010ff */
[----:B------:R-:W3:Y:S01]  /*2b940*/  LDSM.16.MT88.4 R168, [R182+0xa000] ;  /* 0x00a00000b6a8783b */ /* 0x000ee20000004200 */
[----:B------:R-:W-:Y:S01]  /*2b950*/  FMUL.FTZ R153, R0, R153 ;  /* 0x0000009900997220 */ /* 0x000fe20000410000 */
[----:B------:R-:W-:Y:S01]  /*2b960*/  F2FP.BF16.F32.PACK_AB R173, R15, R173 ;  /* 0x000000ad0fad723e */ /* 0x000fe200000010ff */
[-CC-:B------:R-:W-:Y:S01]  /*2b970*/  FFMA.FTZ R36, R36, R3.reuse, -R46.reuse ;  /* 0x0000000324247223 */ /* 0x180fe2000001082e */
[-CC-:B------:R-:W-:Y:S03]  /*2b980*/  FFMA.FTZ R37, R37, R3.reuse, -R46.reuse ;  /* 0x0000000325257223 */ /* 0x180fe6000001082e */
[----:B------:R-:W-:Y:S01]  /*2b990*/  MUFU.EX2 R107, R16 ;  /* 0x00000010006b7308 */ /* 0x000fe20000000800 */
[----:B-1----:R-:W-:Y:S01]  /*2b9a0*/  FMUL.FTZ R8, R0, R164 ;  /* 0x000000a400087220 */ /* 0x002fe20000410000 */
[-CC-:B------:R-:W-:Y:S01]  /*2b9b0*/  FFMA.FTZ R40, R40, R3.reuse, -R46.reuse ;  /* 0x0000000328287223 */ /* 0x180fe2000001082e */
[-CC-:B------:R-:W-:Y:S01]  /*2b9c0*/  FFMA.FTZ R41, R41, R3.reuse, -R46.reuse ;  /* 0x0000000329297223 */ /* 0x180fe2000001082e */
[-CC-:B------:R-:W-:Y:S01]  /*2b9d0*/  FFMA.FTZ R49, R49, R3.reuse, -R46.reuse ;  /* 0x0000000331317223 */ /* 0x180fe2000001082e */
[-CC-:B------:R-:W-:Y:S01]  /*2b9e0*/  FFMA.FTZ R52, R52, R3.reuse, -R46.reuse ;  /* 0x0000000334347223 */ /* 0x180fe2000001082e */
[-CC-:B------:R-:W-:Y:S01]  /*2b9f0*/  FFMA.FTZ R53, R53, R3.reuse, -R46.reuse ;  /* 0x0000000335357223 */ /* 0x180fe2000001082e */
[--C-:B------:R-:W-:Y:S03]  /*2ba00*/  FFMA.FTZ R64, R64, R3, -R46.reuse ;  /* 0x0000000340407223 */ /* 0x100fe6000001082e */
[----:B------:R1:W-:Y:S01]  /*2ba10*/  MUFU.EX2 R115, R17 ;  /* 0x0000001100737308 */ /* 0x0003e20000000800 */
[----:B--2---:R-:W-:Y:S01]  /*2ba20*/  FMUL.FTZ R9, R0, R165 ;  /* 0x000000a500097220 */ /* 0x004fe20000410000 */
[----:B-----5:R-:W-:Y:S01]  /*2ba30*/  F2FP.BF16.F32.PACK_AB R162, R126, R103 ;  /* 0x000000677ea2723e */ /* 0x020fe200000010ff */
[----:B------:R-:W2:Y:S01]  /*2ba40*/  LDSM.16.MT88.4 R164, [R185+0xa000] ;  /* 0x00a00000b9a4783b */ /* 0x000ea20000004200 */
        /* <DEDUP_REMOVED lines=13> */
[----:B-1----:R-:W-:Y:S01]  /*2bb20*/  LDSM.16.MT88.4 R16, [R185+0xa800] ;  /* 0x00a80000b910783b */ /* 0x002fe20000004200 */
        /* <DEDUP_REMOVED lines=9> */
[C---:B---3--:R-:W-:Y:S07]  /*2bbc0*/  HMMA.16816.F32.BF16 R4, R160.reuse, R168, R4 ;  /* 0x000000a8a004723c */ /* 0x048fee0000041804 */
[----:B------:R-:W-:Y:S01]  /*2bbd0*/  MUFU.EX2 R127, R25 ;  /* 0x00000019007f7308 */ /* 0x000fe20000000800 */
[C---:B------:R-:W-:Y:S01]  /*2bbe0*/  HMMA.16816.F32.BF16 R8, R160.reuse, R170, R8 ;  /* 0x000000aaa008723c */ /* 0x040fe20000041808 */
[----:B----4-:R-:W-:Y:S02]  /*2bbf0*/  LDSM.16.MT88.4 R20, [R185+0xb000] ;  /* 0x00b00000b914783b */ /* 0x010fe40000004200 */
[-CC-:B------:R-:W-:Y:S01]  /*2bc00*/  FFMA.FTZ R57, R57, R3.reuse, -R46.reuse ;  /* 0x0000000339397223 */ /* 0x180fe2000001082e */
[-CC-:B------:R-:W-:Y:S05]  /*2bc10*/  FFMA.FTZ R60, R60, R3.reuse, -R46.reuse ;  /* 0x000000033c3c7223 */ /* 0x180fea000001082e */
[----:B------:R-:W-:Y:S02]  /*2bc20*/  MUFU.EX2 R71, R28 ;  /* 0x0000001c00477308 */ /* 0x000fe40000000800 */
[-CC-:B------:R-:W-:Y:S01]  /*2bc30*/  FFMA.FTZ R61, R61, R3.reuse, -R46.reuse ;  /* 0x000000033d3d7223 */ /* 0x180fe2000001082e */
[C---:B--2---:R-:W-:Y:S03]  /*2bc40*/  HMMA.16816.F32.BF16 R132, R160.reuse, R164, R132 ;  /* 0x000000a4a084723c */ /* 0x044fe60000041884 */
[-CC-:B------:R-:W-:Y:S01]  /*2bc50*/  FFMA.FTZ R69, R69, R3.reuse, -R46.reuse ;  /* 0x0000000345457223 */ /* 0x180fe2000001082e */
[-CC-:B------:R-:W-:Y:S03]  /*2bc60*/  FFMA.FTZ R73, R73, R3.reuse, -R46.reuse ;  /* 0x0000000349497223 */ /* 0x180fe6000001082e */
[----:B------:R-:W-:Y:S01]  /*2bc70*/  MUFU.EX2 R123, R29 ;  /* 0x0000001d007b7308 */ /* 0x000fe20000000800 */
[C---:B------:R-:W-:Y:S01]  /*2bc80*/  HMMA.16816.F32.BF16 R136, R160.reuse, R166, R136 ;  /* 0x000000a6a088723c */ /* 0x040fe20000041888 */
[----:B------:R-:W1:Y:S02]  /*2bc90*/  LDSM.16.MT88.4 R164, [R183+0xa000] ;  /* 0x00a00000b7a4783b */ /* 0x000e640000004200 */
[-CC-:B------:R-:W-:Y:S01]  /*2bca0*/  FFMA.FTZ R76, R76, R3.reuse, -R46.reuse ;  /* 0x000000034c4c7223 */ /* 0x180fe2000001082e */
[-CC-:B------:R-:W-:Y:S05]  /*2bcb0*/  FFMA.FTZ R77, R77, R3.reuse, -R46.reuse ;  /* 0x000000034d4d7223 */ /* 0x180fea000001082e */
[----:B------:R-:W-:Y:S02]  /*2bcc0*/  MUFU.EX2 R75, R36 ;  /* 0x00000024004b7308 */ /* 0x000fe40000000800 */
[-CC-:B------:R-:W-:Y:S01]  /*2bcd0*/  FFMA.FTZ R80, R80, R3.reuse, -R46.reuse ;  /* 0x0000000350507223 */ /* 0x180fe2000001082e */
[-CC-:B------:R-:W-:Y:S01]  /*2bce0*/  FFMA.FTZ R81, R81, R3.reuse, -R46.reuse ;  /* 0x0000000351517223 */ /* 0x180fe2000001082e */
[-CC-:B------:R-:W-:Y:S01]  /*2bcf0*/  FFMA.FTZ R84, R84, R3.reuse, -R46.reuse ;  /* 0x0000000354547223 */ /* 0x180fe2000001082e */
[-CC-:B------:R-:W-:Y:S01]  /*2bd00*/  FFMA.FTZ R85, R85, R3.reuse, -R46.reuse ;  /* 0x0000000355557223 */ /* 0x180fe2000001082e */
[-CC-:B------:R-:W-:Y:S04]  /*2bd10*/  FFMA.FTZ R88, R88, R3.reuse, -R46.reuse ;  /* 0x0000000358587223 */ /* 0x180fe8000001082e */
        /* <DEDUP_REMOVED lines=10> */
[----:B------:R-:W-:Y:S08]  /*2bdc0*/  FFMA.FTZ R46, R129, R3, -R46 ;  /* 0x00000003812e7223 */ /* 0x000ff0000001082e */
[----:B------:R-:W-:Y:S01]  /*2bdd0*/  MUFU.EX2 R93, R93 ;  /* 0x0000005d005d7308 */ /* 0x000fe20000000800 */
[----:B--2---:R-:W-:Y:S02]  /*2bde0*/  F2FP.BF16.F32.PACK_AB R175, R27, R15 ;  /* 0x0000000f1baf723e */ /* 0x004fe400000010ff */
[----:B------:R-:W-:Y:S07]  /*2bdf0*/  F2FP.BF16.F32.PACK_AB R174, R115, R107 ;  /* 0x0000006b73ae723e */ /* 0x000fee00000010ff */
[----:B------:R-:W-:Y:S01]  /*2be00*/  MUFU.EX2 R96, R96 ;  /* 0x0000006000607308 */ /* 0x000fe20000000800 */
[C---:B-1----:R-:W-:Y:S06]  /*2be10*/  HMMA.16816.F32.BF16 R140, R160.reuse, R164, R140 ;  /* 0x000000a4a08c723c */ /* 0x042fec000004188c */
[C---:B------:R-:W-:Y:S01]  /*2be20*/  HMMA.16816.F32.BF16 R144, R160.reuse, R166, R144 ;  /* 0x000000a6a090723c */ /* 0x040fe20000041890 */
[----:B------:R-:W1:Y:S02]  /*2be30*/  LDSM.16.MT88.4 R164, [R184+0xa000] ;  /* 0x00a00000b8a4783b */ /* 0x000e640000004200 */
        /* <DEDUP_REMOVED lines=9> */
[----:B------:R2:W-:Y:S10]  /*2bed0*/  MUFU.EX2 R55, R12 ;  /* 0x0000000c00377308 */ /* 0x0005f40000000800 */
[----:B------:R-:W3:Y:S10]  /*2bee0*/  MUFU.EX2 R95, R13 ;  /* 0x0000000d005f7308 */ /* 0x000ef40000000800 */
[----:B------:R-:W4:Y:S01]  /*2bef0*/  MUFU.EX2 R13, R177 ;  /* 0x000000b1000d7308 */ /* 0x000f220000000800 */
[----:B--2---:R-:W-:Y:S04]  /*2bf00*/  FADD.FTZ R12, R15, R42 ;  /* 0x0000002a0f0c7221 */ /* 0x004fe80000010000 */
[----:B------:R-:W-:Y:S05]  /*2bf10*/  FADD.FTZ R12, R27, R12 ;  /* 0x0000000c1b0c7221 */ /* 0x000fea0000010000 */
[----:B------:R-:W-:Y:S01]  /*2bf20*/  MUFU.EX2 R42, R199 ;  /* 0x000000c7002a7308 */ /* 0x000fe20000000800 */
[----:B---3--:R-:W-:Y:S09]  /*2bf30*/  F2FP.BF16.F32.PACK_AB R172, R95, R55 ;  /* 0x000000375fac723e */ /* 0x008ff200000010ff */
[----:B------:R-:W-:Y:S01]  /*2bf40*/  MUFU.EX2 R166, R40 ;  /* 0x0000002800a67308 */ /* 0x000fe20000000800 */
[----:B----4-:R-:W-:Y:S04]  /*2bf50*/  FADD.FTZ R12, R13, R12 ;  /* 0x0000000c0d0c7221 */ /* 0x010fe80000010000 */
[----:B------:R-:W-:Y:S01]  /*2bf60*/  FADD.FTZ R12, R26, R12 ;  /* 0x0000000c1a0c7221 */ /* 0x000fe20000010000 */
[C---:B-1----:R-:W-:Y:S04]  /*2bf70*/  HMMA.16816.F32.BF16 R4, R172.reuse, R160, R4 ;  /* 0x000000a0ac04723c */ /* 0x042fe80000041804 */
[----:B------:R-:W-:Y:S01]  /*2bf80*/  MUFU.EX2 R167, R41 ;  /* 0x0000002900a77308 */ /* 0x000fe20000000800 */
[----:B------:R-:W-:Y:S01]  /*2bf90*/  FADD.FTZ R12, R30, R12 ;  /* 0x0000000c1e0c7221 */ /* 0x000fe20000010000 */
[C---:B------:R-:W-:Y:S01]  /*2bfa0*/  HMMA.16816.F32.BF16 R8, R172.reuse, R162, R8 ;  /* 0x000000a2ac08723c */ /* 0x040fe20000041808 */
[----:B------:R-:W-:Y:S07]  /*2bfb0*/  LDSM.16.MT88.4 R160, [R182+0xb000] ;  /* 0x00b00000b6a0783b */ /* 0x000fee0000004200 */
[----:B------:R-:W-:Y:S03]  /*2bfc0*/  MUFU.EX2 R40, R202 ;  /* 0x000000ca00287308 */ /* 0x000fe60000000800 */
[----:B------:R-:W-:Y:S01]  /*2bfd0*/  FADD.FTZ R12, R31, R12 ;  /* 0x0000000c1f0c7221 */ /* 0x000fe20000010000 */
[C---:B------:R-:W-:Y:S03]  /*2bfe0*/  HMMA.16816.F32.BF16 R132, R172.reuse, R16, R132 ;  /* 0x00000010ac84723c */ /* 0x040fe60000041884 */
[----:B------:R-:W-:Y:S03]  /*2bff0*/  FADD.FTZ R12, R34, R12 ;  /* 0x0000000c220c7221 */ /* 0x000fe60000010000 */
[C---:B------:R-:W-:Y:S01]  /*2c000*/  HMMA.16816.F32.BF16 R136, R172.reuse, R18, R136 ;  /* 0x00000012ac88723c */ /* 0x040fe20000041888 */
[----:B------:R-:W1:Y:S01]  /*2c010*/  LDSM.16.MT88.4 R16, [R183+0xa800] ;  /* 0x00a80000b710783b */ /* 0x000e620000004200 */
[----:B------:R-:W-:Y:S10]  /*2c020*/  MUFU.EX2 R41, R201 ;  /* 0x000000c900297308 */ /* 0x000ff40000000800 */
[----:B------:R-:W-:Y:S10]  /*2c030*/  MUFU.EX2 R164, R222 ;  /* 0x000000de00a47308 */ /* 0x000ff40000000800 */
[----:B------:R-:W2:Y:S10]  /*2c040*/  MUFU.EX2 R15, R200 ;  /* 0x000000c8000f7308 */ /* 0x000eb40000000800 */
        /* <DEDUP_REMOVED lines=13> */
[----:B------:R-:W-:Y:S09]  /*2c120*/  HMMA.16816.F32.BF16 R152, R172, R18, R152 ;  /* 0x00000012ac98723c */ /* 0x000ff20000041898 */
[----:B------:R-:W-:Y:S02]  /*2c130*/  MUFU.EX2 R44, R205 ;  /* 0x000000cd002c7308 */ /* 0x000fe40000000800 */
[----:B------:R-:W-:Y:S01]  /*2c140*/  F2FP.BF16.F32.PACK_AB R17, R26, R13 ;  /* 0x0000000d1a11723e */ /* 0x000fe200000010ff */
[----:B------:R-:W-:Y:S01]  /*2c150*/  FADD.FTZ R13, R35, R12 ;  /* 0x0000000c230d7221 */ /* 0x000fe20000010000 */
[----:B------:R-:W-:Y:S01]  /*2c160*/  F2FP.BF16.F32.PACK_AB R19, R31, R30 ;  /* 0x0000001e1f13723e */ /* 0x000fe200000010ff */
[----:B------:R-:W-:Y:S01]  /*2c170*/  LDSM.16.MT88.4 R24, [R185+0xc800] ;  /* 0x00c80000b918783b */ /* 0x000fe20000004200 */
[----:B------:R-:W-:Y:S01]  /*2c180*/  F2FP.BF16.F32.PACK_AB R16, R106, R58 ;  /* 0x0000003a6a10723e */ /* 0x000fe200000010ff */
[----:B------:R-:W-:Y:S01]  /*2c190*/  FFMA.FTZ R12, R0, R251, R54 ;  /* 0x000000fb000c7223 */ /* 0x000fe20000010036 */
[----:B------:R-:W-:Y:S01]  /*2c1a0*/  F2FP.BF16.F32.PACK_AB R18, R127, R114 ;  /* 0x000000727f12723e */ /* 0x000fe200000010ff */
[----:B------:R-:W-:Y:S01]  /*2c1b0*/  FADD.FTZ R0, R38, R13 ;  /* 0x0000000d26007221 */ /* 0x000fe20000010000 */
[----:B------:R-:W-:Y:S03]  /*2c1c0*/  MUFU.EX2 R54, R236 ;  /* 0x000000ec00367308 */ /* 0x000fe60000000800 */
[----:B------:R-:W-:Y:S01]  /*2c1d0*/  LDSM.16.MT88.4 R28, [R185+0xd800] ;  /* 0x00d80000b91c783b */ /* 0x000fe20000004200 */
[----:B------:R-:W-:Y:S01]  /*2c1e0*/  FADD.FTZ R13, R39, R0 ;  /* 0x00000000270d7221 */ /* 0x000fe20000010000 */
[----:B------:R-:W-:Y:S01]  /*2c1f0*/  FADD.FTZ R0, R94, R12 ;  /* 0x0000000c5e007221 */ /* 0x000fe20000010000 */
[C---:B------:R-:W-:Y:S04]  /*2c200*/  HMMA.16816.F32.BF16 R4, R16.reuse, R160, R4 ;  /* 0x000000a01004723c */ /* 0x040fe80000041804 */
[----:B------:R-:W1:Y:S01]  /*2c210*/  MUFU.EX2 R160, R32 ;  /* 0x0000002000a07308 */ /* 0x000e620000000800 */
[----:B------:R-:W-:Y:S01]  /*2c220*/  FADD.FTZ R0, R103, R0 ;  /* 0x0000000067007221 */ /* 0x000fe20000010000 */
[C---:B------:R-:W-:Y:S08]  /*2c230*/  HMMA.16816.F32.BF16 R8, R16.reuse, R162, R8 ;  /* 0x000000a21008723c */ /* 0x040ff00000041808 */
[----:B------:R-:W3:Y:S01]  /*2c240*/  MUFU.EX2 R161, R37 ;  /* 0x0000002500a17308 */ /* 0x000ee20000000800 */
[C---:B------:R-:W-:Y:S03]  /*2c250*/  HMMA.16816.F32.BF16 R132, R16.reuse, R20, R132 ;  /* 0x000000141084723c */ /* 0x040fe60000041884 */
[----:B------:R-:W-:Y:S03]  /*2c260*/  FADD.FTZ R12, R126, R0 ;  /* 0x000000007e0c7221 */ /* 0x000fe60000010000 */
[C---:B------:R-:W-:Y:S01]  /*2c270*/  HMMA.16816.F32.BF16 R136, R16.reuse, R22, R136 ;  /* 0x000000161088723c */ /* 0x040fe20000041888 */
[----:B------:R-:W4:Y:S02]  /*2c280*/  LDSM.16.MT88.4 R20, [R183+0xb000] ;  /* 0x00b00000b714783b */ /* 0x000f240000004200 */
[----:B------:R-:W5:Y:S02]  /*2c290*/  MUFU.EX2 R45, R204 ;  /* 0x000000cc002d7308 */ /* 0x000f640000000800 */
[----:B--2---:R-:W-:Y:S01]  /*2c2a0*/  FADD.FTZ R0, R15, R13 ;  /* 0x0000000d0f007221 */ /* 0x004fe20000010000 */
[----:B------:R-:W-:Y:S07]  /*2c2b0*/  FADD.FTZ R12, R55, R12 ;  /* 0x0000000c370c7221 */ /* 0x000fee0000010000 */
[----:B------:R-:W2:Y:S01]  /*2c2c0*/  MUFU.EX2 R62, R52 ;  /* 0x00000034003e7308 */ /* 0x000ea20000000800 */
[----:B------:R-:W-:Y:S01]  /*2c2d0*/  FADD.FTZ R13, R42, R0 ;  /* 0x000000002a0d7221 */ /* 0x000fe20000010000 */
[----:B------:R-:W-:Y:S04]  /*2c2e0*/  FADD.FTZ R0, R95, R12 ;  /* 0x0000000c5f007221 */ /* 0x000fe80000010000 */
[----:B------:R-:W-:Y:S04]  /*2c2f0*/  FADD.FTZ R0, R107, R0 ;  /* 0x000000006b007221 */ /* 0x000fe80000010000 */
[----:B------:R-:W-:Y:S01]  /*2c300*/  MUFU.EX2 R52, R238 ;  /* 0x000000ee00347308 */ /* 0x000fe20000000800 */
[----:B------:R-:W-:Y:S01]  /*2c310*/  FADD.FTZ R12, R115, R0 ;  /* 0x00000000730c7221 */ /* 0x000fe20000010000 */
[----:B------:R-:W-:Y:S03]  /*2c320*/  FADD.FTZ R0, R43, R13 ;  /* 0x0000000d2b007221 */ /* 0x000fe60000010000 */
[----:B------:R-:W-:Y:S01]  /*2c330*/  FADD.FTZ R12, R58, R12 ;  /* 0x0000000c3a0c7221 */ /* 0x000fe20000010000 */
[----:B------:R-:W-:Y:S04]  /*2c340*/  FADD.FTZ R13, R47, R0 ;  /* 0x000000002f0d7221 */ /* 0x000fe80000010000 */
[----:B------:R-:W2:Y:S01]  /*2c350*/  MUFU.EX2 R63, R53 ;  /* 0x00000035003f7308 */ /* 0x000ea20000000800 */
[----:B------:R-:W-:Y:S04]  /*2c360*/  FADD.FTZ R0, R106, R12 ;  /* 0x0000000c6a007221 */ /* 0x000fe80000010000 */
[----:B------:R-:W-:Y:S05]  /*2c370*/  FADD.FTZ R0, R114, R0 ;  /* 0x0000000072007221 */ /* 0x000fea0000010000 */
[----:B------:R-:W-:Y:S01]  /*2c380*/  MUFU.EX2 R53, R237 ;  /* 0x000000ed00357308 */ /* 0x000fe20000000800 */
[----:B------:R-:W-:Y:S01]  /*2c390*/  FADD.FTZ R12, R127, R0 ;  /* 0x000000007f0c7221 */ /* 0x000fe20000010000 */
[----:B------:R-:W-:Y:S03]  /*2c3a0*/  FADD.FTZ R0, R40, R13 ;  /* 0x0000000d28007221 */ /* 0x000fe60000010000 */
[----:B------:R-:W-:Y:S01]  /*2c3b0*/  FADD.FTZ R12, R71, R12 ;  /* 0x0000000c470c7221 */ /* 0x000fe20000010000 */
[C---:B----4-:R-:W-:Y:S04]  /*2c3c0*/  HMMA.16816.F32.BF16 R140, R16.reuse, R20, R140 ;  /* 0x00000014108c723c */ /* 0x050fe8000004188c */
[----:B------:R-:W4:Y:S01]  /*2c3d0*/  MUFU.EX2 R67, R56 ;  /* 0x0000003800437308 */ /* 0x000f220000000800 */
[----:B------:R-:W-:Y:S01]  /*2c3e0*/  FADD.FTZ R13, R41, R0 ;  /* 0x00000000290d7221 */ /* 0x000fe20000010000 */
[----:B------:R-:W-:Y:S01]  /*2c3f0*/  FADD.FTZ R0, R123, R12 ;  /* 0x0000000c7b007221 */ /* 0x000fe20000010000 */
[C---:B------:R-:W-:Y:S01]  /*2c400*/  HMMA.16816.F32.BF16 R144, R16.reuse, R22, R144 ;  /* 0x000000161090723c */ /* 0x040fe20000041890 */
[----:B------:R-:W2:Y:S06]  /*2c410*/  LDSM.16.MT88.4 R20, [R184+0xb000] ;  /* 0x00b00000b814783b */ /* 0x000eac0000004200 */
[----:B------:R-:W4:Y:S01]  /*2c420*/  MUFU.EX2 R83, R57 ;  /* 0x0000003900537308 */ /* 0x000f220000000800 */
[----:B-1----:R-:W-:Y:S04]  /*2c430*/  FADD.FTZ R0, R160, R0 ;  /* 0x00000000a0007221 */ /* 0x002fe80000010000 */
[----:B------:R-:W-:Y:S05]  /*2c440*/  FADD.FTZ R12, R165, R0 ;  /* 0x00000000a50c7221 */ /* 0x000fea0000010000 */
[----:B------:R-:W1:Y:S01]  /*2c450*/  MUFU.EX2 R60, R60 ;  /* 0x0000003c003c7308 */ /* 0x000e620000000800 */
[----:B------:R-:W-:Y:S01]  /*2c460*/  FADD.FTZ R0, R50, R13 ;  /* 0x0000000d32007221 */ /* 0x000fe20000010000 */
[----:B------:R-:W-:Y:S03]  /*2c470*/  FADD.FTZ R12, R75, R12 ;  /* 0x0000000c4b0c7221 */ /* 0x000fe60000010000 */
[----:B------:R-:W-:Y:S01]  /*2c480*/  FADD.FTZ R13, R51, R0 ;  /* 0x00000000330d7221 */ /* 0x000fe20000010000 */
[----:B---3--:R-:W-:Y:S04]  /*2c490*/  FADD.FTZ R0, R161, R12 ;  /* 0x0000000ca1007221 */ /* 0x008fe80000010000 */
[----:B------:R-:W3:Y:S01]  /*2c4a0*/  MUFU.EX2 R61, R61 ;  /* 0x0000003d003d7308 */ /* 0x000ee20000000800 */
[----:B------:R-:W-:Y:S04]  /*2c4b0*/  FADD.FTZ R0, R166, R0 ;  /* 0x00000000a6007221 */ /* 0x000fe80000010000 */
[----:B------:R-:W-:Y:S05]  /*2c4c0*/  FADD.FTZ R12, R167, R0 ;  /* 0x00000000a70c7221 */ /* 0x000fea0000010000 */
[----:B------:R-:W3:Y:S01]  /*2c4d0*/  MUFU.EX2 R74, R64 ;  /* 0x00000040004a7308 */ /* 0x000ee20000000800 */
[----:B------:R-:W-:Y:S01]  /*2c4e0*/  FADD.FTZ R0, R44, R13 ;  /* 0x0000000d2c007221 */ /* 0x000fe20000010000 */
[----:B------:R-:W-:Y:S03]  /*2c4f0*/  FADD.FTZ R12, R79, R12 ;  /* 0x0000000c4f0c7221 */ /* 0x000fe60000010000 */
[----:B-----5:R-:W-:Y:S01]  /*2c500*/  FADD.FTZ R13, R45, R0 ;  /* 0x000000002d0d7221 */ /* 0x020fe20000010000 */
[----:B------:R-:W-:Y:S04]  /*2c510*/  FADD.FTZ R0, R91, R12 ;  /* 0x0000000c5b007221 */ /* 0x000fe80000010000 */
[----:B------:R-:W-:Y:S01]  /*2c520*/  MUFU.EX2 R64, R230 ;  /* 0x000000e600407308 */ /* 0x000fe20000000800 */
[----:B------:R-:W-:Y:S01]  /*2c530*/  FADD.FTZ R0, R48, R0 ;  /* 0x0000000030007221 */ /* 0x000fe20000010000 */
[C---:B--2---:R-:W-:Y:S08]  /*2c540*/  HMMA.16816.F32.BF16 R148, R16.reuse, R20, R148 ;  /* 0x000000141094723c */ /* 0x044ff00000041894 */
[----:B------:R-:W2:Y:S03]  /*2c550*/  MUFU.EX2 R78, R65 ;  /* 0x00000041004e7308 */ /* 0x000ea60000000800 */
[----:B------:R-:W-:Y:S01]  /*2c560*/  FADD.FTZ R0, R118, R0 ;  /* 0x0000000076007221 */ /* 0x000fe20000010000 */
[----:B------:R-:W-:Y:S01]  /*2c570*/  HMMA.16816.F32.BF16 R152, R16, R22, R152 ;  /* 0x000000161098723c */ /* 0x000fe20000041898 */
[----:B------:R-:W5:Y:S05]  /*2c580*/  LDSM.16.MT88.4 R20, [R182+0xb800] ;  /* 0x00b80000b614783b */ /* 0x000f6a0000004200 */
[----:B------:R-:W-:Y:S01]  /*2c590*/  MUFU.EX2 R65, R231 ;  /* 0x000000e700417308 */ /* 0x000fe20000000800 */
[----:B------:R-:W-:Y:S01]  /*2c5a0*/  FADD.FTZ R0, R62, R0 ;  /* 0x000000003e007221 */ /* 0x000fe20000010000 */
[----:B------:R-:W-:Y:S02]  /*2c5b0*/  F2FP.BF16.F32.PACK_AB R17, R35, R34 ;  /* 0x000000222311723e */ /* 0x000fe400000010ff */
[----:B------:R-:W-:Y:S01]  /*2c5c0*/  LDSM.16.MT88.4 R32, [R185+0xe000] ;  /* 0x00e00000b920783b */ /* 0x000fe20000004200 */
[----:B------:R-:W-:Y:S01]  /*2c5d0*/  F2FP.BF16.F32.PACK_AB R19, R39, R38 ;  /* 0x000000262713723e */ /* 0x000fe200000010ff */
[----:B------:R-:W-:Y:S01]  /*2c5e0*/  FADD.FTZ R12, R63, R0 ;  /* 0x000000003f0c7221 */ /* 0x000fe20000010000 */
[----:B------:R-:W-:Y:S03]  /*2c5f0*/  F2FP.BF16.F32.PACK_AB R18, R165, R160 ;  /* 0x000000a0a512723e */ /* 0x000fe600000010ff */
[----:B------:R-:W5:Y:S01]  /*2c600*/  MUFU.EX2 R82, R68 ;  /* 0x0000004400527308 */ /* 0x000f620000000800 */
[----:B------:R-:W-:Y:S01]  /*2c610*/  F2FP.BF16.F32.PACK_AB R16, R123, R71 ;  /* 0x000000477b10723e */ /* 0x000fe200000010ff */
[----:B------:R-:W-:Y:S01]  /*2c620*/  FADD.FTZ R0, R87, R13 ;  /* 0x0000000d57007221 */ /* 0x000fe20000010000 */
[----:B------:R-:W-:Y:S01]  /*2c630*/  LDSM.16.MT88.4 R36, [R184+0xe000] ;  /* 0x00e00000b824783b */ /* 0x000fe20000004200 */
[----:B----4-:R-:W-:Y:S01]  /*2c640*/  FADD.FTZ R13, R67, R12 ;  /* 0x0000000c430d7221 */ /* 0x010fe20000010000 */
[----:B------:R-:W-:Y:S01]  /*2c650*/  MOV R160, R14 ;  /* 0x0000000e00a07202 */ /* 0x000fe20000000f00 */
[----:B------:R-:W-:Y:S04]  /*2c660*/  FADD.FTZ R12, R99, R0 ;  /* 0x00000000630c7221 */ /* 0x000fe80000010000 */
[----:B------:R-:W-:Y:S01]  /*2c670*/  MUFU.EX2 R68, R229 ;  /* 0x000000e500447308 */ /* 0x000fe20000000800 */
[----:B------:R-:W-:Y:S01]  /*2c680*/  FADD.FTZ R0, R83, R13 ;  /* 0x0000000d53007221 */ /* 0x000fe20000010000 */
[----:B------:R-:W-:Y:S03]  /*2c690*/  FADD.FTZ R12, R59, R12 ;  /* 0x0000000c3b0c7221 */ /* 0x000fe60000010000 */
[----:B-1----:R-:W-:Y:S01]  /*2c6a0*/  FADD.FTZ R13, R60, R0 ;  /* 0x000000003c0d7221 */ /* 0x002fe20000010000 */
[----:B------:R-:W-:Y:S04]  /*2c6b0*/  FADD.FTZ R0, R66, R12 ;  /* 0x0000000c42007221 */ /* 0x000fe80000010000 */
[----:B------:R-:W1:Y:S01]  /*2c6c0*/  MUFU.EX2 R69, R69 ;  /* 0x0000004500457308 */ /* 0x000e620000000800 */
[----:B---3--:R-:W-:Y:S01]  /*2c6d0*/  FADD.FTZ R13, R61, R13 ;  /* 0x0000000d3d0d7221 */ /* 0x008fe20000010000 */
[----:B------:R-:W-:Y:S03]  /*2c6e0*/  FADD.FTZ R12, R70, R0 ;  /* 0x00000000460c7221 */ /* 0x000fe60000010000 */
[----:B------:R-:W-:Y:S01]  /*2c6f0*/  FADD.FTZ R0, R74, R13 ;  /* 0x0000000d4a007221 */ /* 0x000fe20000010000 */
[----:B------:R-:W-:Y:S04]  /*2c700*/  FADD.FTZ R12, R98, R12 ;  /* 0x0000000c620c7221 */ /* 0x000fe80000010000 */
[----:B------:R-:W3:Y:S01]  /*2c710*/  MUFU.EX2 R90, R72 ;  /* 0x00000048005a7308 */ /* 0x000ee20000000800 */
[----:B--2---:R-:W-:Y:S01]  /*2c720*/  FADD.FTZ R13, R78, R0 ;  /* 0x000000004e0d7221 */ /* 0x004fe20000010000 */
[----:B------:R-:W-:Y:S01]  /*2c730*/  FADD.FTZ R0, R86, R12 ;  /* 0x0000000c56007221 */ /* 0x000fe20000010000 */
[C---:B-----5:R-:W-:Y:S03]  /*2c740*/  HMMA.16816.F32.BF16 R4, R16.reuse, R20, R4 ;  /* 0x000000141004723c */ /* 0x060fe60000041804 */
[----:B------:R-:W-:Y:S01]  /*2c750*/  FADD.FTZ R12, R82, R13 ;  /* 0x0000000d520c7221 */ /* 0x000fe20000010000 */
[----:B------:R-:W-:Y:S03]  /*2c760*/  FADD.FTZ R0, R102, R0 ;  /* 0x0000000066007221 */ /* 0x000fe60000010000 */
[----:B------:R-:W-:Y:S01]  /*2c770*/  MUFU.EX2 R72, R228 ;  /* 0x000000e400487308 */ /* 0x000fe20000000800 */
[C---:B------:R-:W-:Y:S01]  /*2c780*/  HMMA.16816.F32.BF16 R8, R16.reuse, R22, R8 ;  /* 0x000000161008723c */ /* 0x040fe20000041808 */
[----:B------:R-:W2:Y:S02]  /*2c790*/  LDSM.16.MT88.4 R20, [R185+0xb800] ;  /* 0x00b80000b914783b */ /* 0x000ea40000004200 */
[----:B-1----:R-:W-:Y:S01]  /*2c7a0*/  FADD.FTZ R12, R69, R12 ;  /* 0x0000000c450c7221 */ /* 0x002fe20000010000 */
[----:B------:R-:W-:Y:S05]  /*2c7b0*/  FADD.FTZ R0, R111, R0 ;  /* 0x000000006f007221 */ /* 0x000fea0000010000 */
[----:B------:R-:W1:Y:S02]  /*2c7c0*/  MUFU.EX2 R73, R73 ;  /* 0x0000004900497308 */ /* 0x000e640000000800 */
[----:B---3--:R-:W-:Y:S01]  /*2c7d0*/  FADD.FTZ R12, R90, R12 ;  /* 0x0000000c5a0c7221 */ /* 0x008fe20000010000 */
[----:B------:R-:W-:Y:S07]  /*2c7e0*/  FADD.FTZ R0, R131, R0 ;  /* 0x0000000083007221 */ /* 0x000fee0000010000 */
[----:B------:R-:W3:Y:S01]  /*2c7f0*/  MUFU.EX2 R76, R76 ;  /* 0x0000004c004c7308 */ /* 0x000ee20000000800 */
[----:B------:R-:W-:Y:S04]  /*2c800*/  FADD.FTZ R0, R110, R0 ;  /* 0x000000006e007221 */ /* 0x000fe80000010000 */
[----:B------:R-:W-:Y:S05]  /*2c810*/  FADD.FTZ R0, R122, R0 ;  /* 0x000000007a007221 */ /* 0x000fea0000010000 */
[----:B------:R-:W4:Y:S01]  /*2c820*/  MUFU.EX2 R77, R77 ;  /* 0x0000004d004d7308 */ /* 0x000f220000000800 */
[----:B------:R-:W-:Y:S01]  /*2c830*/  FADD.FTZ R13, R130, R0 ;  /* 0x00000000820d7221 */ /* 0x000fe20000010000 */
[----:B-1----:R-:W-:Y:S08]  /*2c840*/  FADD.FTZ R12, R73, R12 ;  /* 0x0000000c490c7221 */ /* 0x002ff00000010000 */
[----:B------:R-:W1:Y:S01]  /*2c850*/  MUFU.EX2 R80, R80 ;  /* 0x0000005000507308 */ /* 0x000e620000000800 */
[----:B---3--:R-:W-:Y:S09]  /*2c860*/  FADD.FTZ R12, R76, R12 ;  /* 0x0000000c4c0c7221 */ /* 0x008ff20000010000 */
[----:B------:R-:W3:Y:S01]  /*2c870*/  MUFU.EX2 R81, R81 ;  /* 0x0000005100517308 */ /* 0x000ee20000000800 */
[----:B----4-:R-:W-:Y:S01]  /*2c880*/  FADD.FTZ R12, R77, R12 ;  /* 0x0000000c4d0c7221 */ /* 0x010fe20000010000 */
[C---:B--2---:R-:W-:Y:S06]  /*2c890*/  HMMA.16816.F32.BF16 R132, R16.reuse, R20, R132 ;  /* 0x000000141084723c */ /* 0x044fec0000041884 */
[C---:B------:R-:W-:Y:S01]  /*2c8a0*/  HMMA.16816.F32.BF16 R136, R16.reuse, R22, R136 ;  /* 0x000000161088723c */ /* 0x040fe20000041888 */
[----:B------:R-:W2:Y:S01]  /*2c8b0*/  LDSM.16.MT88.4 R20, [R183+0xb800] ;  /* 0x00b80000b714783b */ /* 0x000ea20000004200 */
[----:B------:R-:W4:Y:S03]  /*2c8c0*/  MUFU.EX2 R162, R224 ;  /* 0x000000e000a27308 */ /* 0x000f260000000800 */
[----:B-1----:R-:W-:Y:S01]  /*2c8d0*/  FADD.FTZ R0, R80, R12 ;  /* 0x0000000c50007221 */ /* 0x002fe20000010000 */
[----:B------:R-:W-:Y:S06]  /*2c8e0*/  FADD.FTZ R12, R164, R13 ;  /* 0x0000000da40c7221 */ /* 0x000fec0000010000 */
[----:B------:R-:W1:Y:S01]  /*2c8f0*/  MUFU.EX2 R163, R226 ;  /* 0x000000e200a37308 */ /* 0x000e620000000800 */
[----:B---3--:R-:W-:Y:S01]  /*2c900*/  FADD.FTZ R13, R81, R0 ;  /* 0x00000000510d7221 */ /* 0x008fe20000010000 */
[----:B------:R-:W-:Y:S08]  /*2c910*/  FADD.FTZ R0, R119, R12 ;  /* 0x0000000c77007221 */ /* 0x000ff00000010000 */
[----:B------:R-:W3:Y:S01]  /*2c920*/  MUFU.EX2 R94, R227 ;  /* 0x000000e3005e7308 */ /* 0x000ee20000000800 */
[----:B----4-:R-:W-:Y:S09]  /*2c930*/  FADD.FTZ R0, R162, R0 ;  /* 0x00000000a2007221 */ /* 0x010ff20000010000 */
[----:B------:R-:W4:Y:S01]  /*2c940*/  MUFU.EX2 R84, R84 ;  /* 0x0000005400547308 */ /* 0x000f220000000800 */
[----:B-1----:R-:W-:Y:S09]  /*2c950*/  FADD.FTZ R12, R163, R0 ;  /* 0x00000000a30c7221 */ /* 0x002ff20000010000 */
[----:B------:R-:W1:Y:S01]  /*2c960*/  MUFU.EX2 R85, R85 ;  /* 0x0000005500557308 */ /* 0x000e620000000800 */
[----:B---3--:R-:W-:Y:S04]  /*2c970*/  FADD.FTZ R12, R94, R12 ;  /* 0x0000000c5e0c7221 */ /* 0x008fe80000010000 */
[----:B------:R-:W-:Y:S01]  /*2c980*/  FADD.FTZ R3, R72, R12 ;  /* 0x0000000c48037221 */ /* 0x000fe20000010000 */
[C---:B--2---:R-:W-:Y:S04]  /*2c990*/  HMMA.16816.F32.BF16 R140, R16.reuse, R20, R140 ;  /* 0x00000014108c723c */ /* 0x044fe8000004188c */
[----:B------:R-:W2:Y:S01]  /*2c9a0*/  MUFU.EX2 R88, R88 ;  /* 0x0000005800587308 */ /* 0x000ea20000000800 */
[----:B----4-:R-:W-:Y:S01]  /*2c9b0*/  FADD.FTZ R13, R84, R13 ;  /* 0x0000000d540d7221 */ /* 0x010fe20000010000 */
[C---:B------:R-:W-:Y:S01]  /*2c9c0*/  HMMA.16816.F32.BF16 R144, R16.reuse, R22, R144 ;  /* 0x000000161090723c */ /* 0x040fe20000041890 */
[----:B------:R-:W3:Y:S07]  /*2c9d0*/  LDSM.16.MT88.4 R20, [R184+0xb800] ;  /* 0x00b80000b814783b */ /* 0x000eee0000004200 */
[----:B------:R-:W4:Y:S03]  /*2c9e0*/  MUFU.EX2 R89, R89 ;  /* 0x0000005900597308 */ /* 0x000f260000000800 */
[----:B-1----:R-:W-:Y:S07]  /*2c9f0*/  FADD.FTZ R13, R85, R13 ;  /* 0x0000000d550d7221 */ /* 0x002fee0000010000 */
[----:B------:R-:W1:Y:S01]  /*2ca00*/  MUFU.EX2 R57, R232 ;  /* 0x000000e800397308 */ /* 0x000e620000000800 */
[----:B--2---:R-:W-:Y:S09]  /*2ca10*/  FADD.FTZ R0, R88, R13 ;  /* 0x0000000d58007221 */ /* 0x004ff20000010000 */
[----:B------:R-:W2:Y:S01]  /*2ca20*/  MUFU.EX2 R58, R233 ;  /* 0x000000e9003a7308 */ /* 0x000ea20000000800 */
[----:B----4-:R-:W-:Y:S04]  /*2ca30*/  FADD.FTZ R0, R89, R0 ;  /* 0x0000000059007221 */ /* 0x010fe80000010000 */
[----:B------:R-:W-:Y:S01]  /*2ca40*/  FADD.FTZ R12, R92, R0 ;  /* 0x000000005c0c7221 */ /* 0x000fe20000010000 */
[----:B------:R-:W-:Y:S04]  /*2ca50*/  FADD.FTZ R0, R68, R3 ;  /* 0x0000000344007221 */ /* 0x000fe80000010000 */
[----:B------:R-:W-:Y:S01]  /*2ca60*/  MUFU.EX2 R56, R234 ;  /* 0x000000ea00387308 */ /* 0x000fe20000000800 */
[----:B------:R-:W-:Y:S01]  /*2ca70*/  FADD.FTZ R3, R93, R12 ;  /* 0x0000000c5d037221 */ /* 0x000fe20000010000 */
[----:B------:R-:W-:Y:S03]  /*2ca80*/  FADD.FTZ R12, R64, R0 ;  /* 0x00000000400c7221 */ /* 0x000fe60000010000 */
[----:B------:R-:W-:Y:S01]  /*2ca90*/  FADD.FTZ R0, R96, R3 ;  /* 0x0000000360007221 */ /* 0x000fe20000010000 */
[----:B------:R-:W-:Y:S04]  /*2caa0*/  FADD.FTZ R3, R65, R12 ;  /* 0x0000000c41037221 */ /* 0x000fe80000010000 */
[----:B------:R-:W-:Y:S01]  /*2cab0*/  MUFU.EX2 R55, R235 ;  /* 0x000000eb00377308 */ /* 0x000fe20000000800 */
[----:B------:R-:W-:Y:S01]  /*2cac0*/  FADD.FTZ R0, R97, R0 ;  /* 0x0000000061007221 */ /* 0x000fe20000010000 */
[----:B-1----:R-:W-:Y:S01]  /*2cad0*/  FADD.FTZ R3, R57, R3 ;  /* 0x0000000339037221 */ /* 0x002fe20000010000 */
[C---:B---3--:R-:W-:Y:S07]  /*2cae0*/  HMMA.16816.F32.BF16 R148, R16.reuse, R20, R148 ;  /* 0x000000141094723c */ /* 0x048fee0000041894 */
[----:B------:R-:W1:Y:S01]  /*2caf0*/  MUFU.EX2 R100, R100 ;  /* 0x0000006400647308 */ /* 0x000e620000000800 */
[----:B--2---:R-:W-:Y:S01]  /*2cb00*/  FADD.FTZ R3, R58, R3 ;  /* 0x000000033a037221 */ /* 0x004fe20000010000 */
[----:B------:R-:W-:Y:S01]  /*2cb10*/  HMMA.16816.F32.BF16 R152, R16, R22, R152 ;  /* 0x000000161098723c */ /* 0x000fe20000041898 */
[----:B------:R-:W2:Y:S07]  /*2cb20*/  LDSM.16.MT88.4 R20, [R182+0xc000] ;  /* 0x00c00000b614783b */ /* 0x000eae0000004200 */
[----:B------:R-:W3:Y:S03]  /*2cb30*/  MUFU.EX2 R101, R101 ;  /* 0x0000006500657308 */ /* 0x000ee60000000800 */
[----:B------:R-:W-:Y:S02]  /*2cb40*/  F2FP.BF16.F32.PACK_AB R17, R42, R15 ;  /* 0x0000000f2a11723e */ /* 0x000fe400000010ff */
[----:B------:R-:W-:Y:S05]  /*2cb50*/  F2FP.BF16.F32.PACK_AB R19, R47, R43 ;  /* 0x0000002b2f13723e */ /* 0x000fea00000010ff */
[----:B------:R-:W-:Y:S01]  /*2cb60*/  MUFU.EX2 R104, R104 ;  /* 0x0000006800687308 */ /* 0x000fe20000000800 */
[----:B------:R-:W-:Y:S01]  /*2cb70*/  F2FP.BF16.F32.PACK_AB R18, R167, R166 ;  /* 0x000000a6a712723e */ /* 0x000fe200000010ff */
[----:B-1----:R-:W-:Y:S01]  /*2cb80*/  FADD.FTZ R0, R100, R0 ;  /* 0x0000000064007221 */ /* 0x002fe20000010000 */
[----:B------:R-:W-:Y:S07]  /*2cb90*/  F2FP.BF16.F32.PACK_AB R16, R161, R75 ;  /* 0x0000004ba110723e */ /* 0x000fee00000010ff */
[----:B------:R-:W-:Y:S01]  /*2cba0*/  MUFU.EX2 R47, R243 ;  /* 0x000000f3002f7308 */ /* 0x000fe20000000800 */
[----:B---3--:R-:W-:Y:S01]  /*2cbb0*/  FADD.FTZ R12, R101, R0 ;  /* 0x00000000650c7221 */ /* 0x008fe20000010000 */
[----:B------:R-:W-:Y:S04]  /*2cbc0*/  FADD.FTZ R0, R56, R3 ;  /* 0x0000000338007221 */ /* 0x000fe80000010000 */
[----:B------:R-:W-:Y:S04]  /*2cbd0*/  FADD.FTZ R3, R55, R0 ;  /* 0x0000000037037221 */ /* 0x000fe80000010000 */
[----:B------:R-:W1:Y:S01]  /*2cbe0*/  MUFU.EX2 R105, R105 ;  /* 0x0000006900697308 */ /* 0x000e620000000800 */
[----:B------:R-:W-:Y:S09]  /*2cbf0*/  FADD.FTZ R3, R54, R3 ;  /* 0x0000000336037221 */ /* 0x000ff20000010000 */
[----:B------:R-:W-:Y:S01]  /*2cc00*/  MUFU.EX2 R15, R247 ;  /* 0x000000f7000f7308 */ /* 0x000fe20000000800 */
[C---:B--2---:R-:W-:Y:S09]  /*2cc10*/  HMMA.16816.F32.BF16 R4, R16.reuse, R20, R4 ;  /* 0x000000141004723c */ /* 0x044ff20000041804 */
[----:B------:R-:W-:Y:S01]  /*2cc20*/  MUFU.EX2 R124, R124 ;  /* 0x0000007c007c7308 */ /* 0x000fe20000000800 */
[C---:B------:R-:W-:Y:S01]  /*2cc30*/  HMMA.16816.F32.BF16 R8, R16.reuse, R22, R8 ;  /* 0x000000161008723c */ /* 0x040fe20000041808 */
[----:B------:R-:W2:Y:S08]  /*2cc40*/  LDSM.16.MT88.4 R20, [R185+0xc000] ;  /* 0x00c00000b914783b */ /* 0x000eb00000004200 */
[----:B------:R-:W-:Y:S10]  /*2cc50*/  MUFU.EX2 R125, R125 ;  /* 0x0000007d007d7308 */ /* 0x000ff40000000800 */
[----:B------:R-:W-:Y:S10]  /*2cc60*/  MUFU.EX2 R128, R128 ;  /* 0x0000008000807308 */ /* 0x000ff40000000800 */
[----:B------:R-:W-:Y:S01]  /*2cc70*/  MUFU.EX2 R46, R46 ;  /* 0x0000002e002e7308 */ /* 0x000fe20000000800 */
[C---:B--2---:R-:W-:Y:S06]  /*2cc80*/  HMMA.16816.F32.BF16 R132, R16.reuse, R20, R132 ;  /* 0x000000141084723c */ /* 0x044fec0000041884 */
[C---:B------:R-:W-:Y:S01]  /*2cc90*/  HMMA.16816.F32.BF16 R136, R16.reuse, R22, R136 ;  /* 0x000000161088723c */ /* 0x040fe20000041888 */
[----:B------:R-:W2:Y:S05]  /*2cca0*/  LDSM.16.MT88.4 R20, [R183+0xc000] ;  /* 0x00c00000b714783b */ /* 0x000eaa0000004200 */
[C---:B--2---:R-:W-:Y:S06]  /*2ccb0*/  HMMA.16816.F32.BF16 R140, R16.reuse, R20, R140 ;  /* 0x00000014108c723c */ /* 0x044fec000004188c */
[C---:B------:R-:W-:Y:S01]  /*2ccc0*/  HMMA.16816.F32.BF16 R144, R16.reuse, R22, R144 ;  /* 0x000000161090723c */ /* 0x040fe20000041890 */
[----:B------:R-:W2:Y:S05]  /*2ccd0*/  LDSM.16.MT88.4 R20, [R184+0xc000] ;  /* 0x00c00000b814783b */ /* 0x000eaa0000004200 */
[C---:B--2---:R-:W-:Y:S06]  /*2cce0*/  HMMA.16816.F32.BF16 R148, R16.reuse, R20, R148 ;  /* 0x000000141094723c */ /* 0x044fec0000041894 */
[----:B------:R-:W-:Y:S01]  /*2ccf0*/  HMMA.16816.F32.BF16 R152, R16, R22, R152 ;  /* 0x000000161098723c */ /* 0x000fe20000041898 */
[----:B------:R-:W2:Y:S06]  /*2cd00*/  LDSM.16.MT88.4 R20, [R182+0xc800] ;  /* 0x00c80000b614783b */ /* 0x000eac0000004200 */
[----:B------:R-:W-:Y:S02]  /*2cd10*/  F2FP.BF16.F32.PACK_AB R17, R41, R40 ;  /* 0x000000282911723e */ /* 0x000fe400000010ff */
[----:B------:R-:W-:Y:S02]  /*2cd20*/  LDSM.16.MT88.4 R40, [R183+0xf800] ;  /* 0x00f80000b728783b */ /* 0x000fe40000004200 */
[----:B------:R-:W-:Y:S02]  /*2cd30*/  F2FP.BF16.F32.PACK_AB R19, R51, R50 ;  /* 0x000000323313723e */ /* 0x000fe400000010ff */
[----:B------:R-:W-:Y:S01]  /*2cd40*/  F2FP.BF16.F32.PACK_AB R16, R91, R79 ;  /* 0x0000004f5b10723e */ /* 0x000fe200000010ff */
[----:B------:R-:W3:Y:S01]  /*2cd50*/  MUFU.EX2 R51, R239 ;  /* 0x000000ef00337308 */ /* 0x000ee20000000800 */
[----:B------:R-:W-:Y:S09]  /*2cd60*/  F2FP.BF16.F32.PACK_AB R18, R118, R48 ;  /* 0x000000307612723e */ /* 0x000ff200000010ff */
[----:B------:R-:W4:Y:S10]  /*2cd70*/  MUFU.EX2 R50, R240 ;  /* 0x000000f000327308 */ /* 0x000f340000000800 */
[----:B------:R-:W5:Y:S01]  /*2cd80*/  MUFU.EX2 R48, R242 ;  /* 0x000000f200307308 */ /* 0x000f620000000800 */
[C---:B--2---:R-:W-:Y:S06]  /*2cd90*/  HMMA.16816.F32.BF16 R4, R16.reuse, R20, R4 ;  /* 0x000000141004723c */ /* 0x044fec0000041804 */
[C---:B------:R-:W-:Y:S01]  /*2cda0*/  HMMA.16816.F32.BF16 R8, R16.reuse, R22, R8 ;  /* 0x000000161008723c */ /* 0x040fe20000041808 */
[----:B------:R-:W2:Y:S05]  /*2cdb0*/  LDSM.16.MT88.4 R20, [R183+0xc800] ;  /* 0x00c80000b714783b */ /* 0x000eaa0000004200 */
[C---:B------:R-:W-:Y:S06]  /*2cdc0*/  HMMA.16816.F32.BF16 R132, R16.reuse, R24, R132 ;  /* 0x000000181084723c */ /* 0x040fec0000041884 */
[C---:B------:R-:W-:Y:S01]  /*2cdd0*/  HMMA.16816.F32.BF16 R136, R16.reuse, R26, R136 ;  /* 0x0000001a1088723c */ /* 0x040fe20000041888 */
[----:B------:R-:W1:Y:S05]  /*2cde0*/  LDSM.16.MT88.4 R24, [R184+0xc800] ;  /* 0x00c80000b818783b */ /* 0x000e6a0000004200 */
[C---:B--2---:R-:W-:Y:S06]  /*2cdf0*/  HMMA.16816.F32.BF16 R140, R16.reuse, R20, R140 ;  /* 0x00000014108c723c */ /* 0x044fec000004188c */
[C---:B------:R-:W-:Y:S01]  /*2ce00*/  HMMA.16816.F32.BF16 R144, R16.reuse, R22, R144 ;  /* 0x000000161090723c */ /* 0x040fe20000041890 */
[----:B------:R-:W2:Y:S05]  /*2ce10*/  LDSM.16.MT88.4 R20, [R182+0xd000] ;  /* 0x00d00000b614783b */ /* 0x000eaa0000004200 */
[C---:B-1----:R-:W-:Y:S06]  /*2ce20*/  HMMA.16816.F32.BF16 R148, R16.reuse, R24, R148 ;  /* 0x000000181094723c */ /* 0x042fec0000041894 */
[----:B------:R-:W-:Y:S01]  /*2ce30*/  HMMA.16816.F32.BF16 R152, R16, R26, R152 ;  /* 0x0000001a1098723c */ /* 0x000fe20000041898 */
[----:B------:R-:W1:Y:S06]  /*2ce40*/  LDSM.16.MT88.4 R24, [R185+0xd000] ;  /* 0x00d00000b918783b */ /* 0x000e6c0000004200 */
[----:B------:R-:W-:Y:S02]  /*2ce50*/  F2FP.BF16.F32.PACK_AB R17, R45, R44 ;  /* 0x0000002c2d11723e */ /* 0x000fe400000010ff */
[----:B------:R-:W-:Y:S02]  /*2ce60*/  MUFU.EX2 R45, R245 ;  /* 0x000000f5002d7308 */ /* 0x000fe40000000800 */
[----:B------:R-:W-:Y:S02]  /*2ce70*/  F2FP.BF16.F32.PACK_AB R19, R99, R87 ;  /* 0x000000576313723e */ /* 0x000fe400000010ff */
[----:B------:R-:W-:Y:S02]  /*2ce80*/  F2FP.BF16.F32.PACK_AB R16, R63, R62 ;  /* 0x0000003e3f10723e */ /* 0x000fe400000010ff */
[----:B------:R-:W-:Y:S04]  /*2ce90*/  F2FP.BF16.F32.PACK_AB R18, R83, R67 ;  /* 0x000000435312723e */ /* 0x000fe800000010ff */
[----:B------:R-:W5:Y:S03]  /*2cea0*/  MUFU.EX2 R44, R246 ;  /* 0x000000f6002c7308 */ /* 0x000f660000000800 */
[C---:B--2---:R-:W-:Y:S06]  /*2ceb0*/  HMMA.16816.F32.BF16 R4, R16.reuse, R20, R4 ;  /* 0x000000141004723c */ /* 0x044fec0000041804 */
[C---:B------:R-:W-:Y:S01]  /*2cec0*/  HMMA.16816.F32.BF16 R8, R16.reuse, R22, R8 ;  /* 0x000000161008723c */ /* 0x040fe20000041808 */
[----:B------:R-:W2:Y:S05]  /*2ced0*/  LDSM.16.MT88.4 R20, [R183+0xd000] ;  /* 0x00d00000b714783b */ /* 0x000eaa0000004200 */
[C---:B-1----:R-:W-:Y:S06]  /*2cee0*/  HMMA.16816.F32.BF16 R132, R16.reuse, R24, R132 ;  /* 0x000000181084723c */ /* 0x042fec0000041884 */
        /* <DEDUP_REMOVED lines=8> */
[----:B------:R-:W-:Y:S04]  /*2cf70*/  F2FP.BF16.F32.PACK_AB R17, R66, R59 ;  /* 0x0000003b4211723e */ /* 0x000fe800000010ff */
[----:B------:R-:W-:Y:S02]  /*2cf80*/  F2FP.BF16.F32.PACK_AB R19, R98, R70 ;  /* 0x000000466213723e */ /* 0x000fe400000010ff */
[----:B------:R-:W-:Y:S02]  /*2cf90*/  F2FP.BF16.F32.PACK_AB R16, R61, R60 ;  /* 0x0000003c3d10723e */ /* 0x000fe400000010ff */
[----:B------:R-:W-:Y:S07]  /*2cfa0*/  F2FP.BF16.F32.PACK_AB R18, R78, R74 ;  /* 0x0000004a4e12723e */ /* 0x000fee00000010ff */
[C---:B--2---:R-:W-:Y:S06]  /*2cfb0*/  HMMA.16816.F32.BF16 R4, R16.reuse, R20, R4 ;  /* 0x000000141004723c */ /* 0x044fec0000041804 */
[C---:B------:R-:W-:Y:S01]  /*2cfc0*/  HMMA.16816.F32.BF16 R8, R16.reuse, R22, R8 ;  /* 0x000000161008723c */ /* 0x040fe20000041808 */
[----:B------:R-:W2:Y:S05]  /*2cfd0*/  LDSM.16.MT88.4 R20, [R184+0xd800] ;  /* 0x00d80000b814783b */ /* 0x000eaa0000004200 */
        /* <DEDUP_REMOVED lines=9> */
[----:B------:R-:W-:Y:S04]  /*2d070*/  F2FP.BF16.F32.PACK_AB R17, R102, R86 ;  /* 0x000000566611723e */ /* 0x000fe800000010ff */
[----:B------:R-:W-:Y:S02]  /*2d080*/  F2FP.BF16.F32.PACK_AB R19, R131, R111 ;  /* 0x0000006f8313723e */ /* 0x000fe400000010ff */
[----:B------:R-:W-:Y:S02]  /*2d090*/  F2FP.BF16.F32.PACK_AB R16, R69, R82 ;  /* 0x000000524510723e */ /* 0x000fe400000010ff */
[----:B------:R-:W-:Y:S07]  /*2d0a0*/  F2FP.BF16.F32.PACK_AB R18, R73, R90 ;  /* 0x0000005a4912723e */ /* 0x000fee00000010ff */
[C---:B---3--:R-:W-:Y:S06]  /*2d0b0*/  HMMA.16816.F32.BF16 R4, R16.reuse, R28, R4 ;  /* 0x0000001c1004723c */ /* 0x048fec0000041804 */
[C---:B------:R-:W-:Y:S01]  /*2d0c0*/  HMMA.16816.F32.BF16 R8, R16.reuse, R30, R8 ;  /* 0x0000001e1008723c */ /* 0x040fe20000041808 */
[----:B------:R-:W3:Y:S05]  /*2d0d0*/  LDSM.16.MT88.4 R28, [R185+0xe800] ;  /* 0x00e80000b91c783b */ /* 0x000eea0000004200 */
[C---:B------:R-:W-:Y:S06]  /*2d0e0*/  HMMA.16816.F32.BF16 R132, R16.reuse, R32, R132 ;  /* 0x000000201084723c */ /* 0x040fec0000041884 */
[C---:B------:R-:W-:Y:S01]  /*2d0f0*/  HMMA.16816.F32.BF16 R136, R16.reuse, R34, R136 ;  /* 0x000000221088723c */ /* 0x040fe20000041888 */
[----:B------:R-:W4:Y:S05]  /*2d100*/  LDSM.16.MT88.4 R32, [R183+0xe800] ;  /* 0x00e80000b720783b */ /* 0x000f2a0000004200 */
[C---:B-1----:R-:W-:Y:S06]  /*2d110*/  HMMA.16816.F32.BF16 R140, R16.reuse, R24, R140 ;  /* 0x00000018108c723c */ /* 0x042fec000004188c */
[C---:B------:R-:W-:Y:S01]  /*2d120*/  HMMA.16816.F32.BF16 R144, R16.reuse, R26, R144 ;  /* 0x0000001a1090723c */ /* 0x040fe20000041890 */
[----:B------:R-:W1:Y:S05]  /*2d130*/  LDSM.16.MT88.4 R24, [R184+0xe800] ;  /* 0x00e80000b818783b */ /* 0x000e6a0000004200 */
[C---:B------:R-:W-:Y:S06]  /*2d140*/  HMMA.16816.F32.BF16 R148, R16.reuse, R36, R148 ;  /* 0x000000241094723c */ /* 0x040fec0000041894 */
[----:B------:R-:W-:Y:S01]  /*2d150*/  HMMA.16816.F32.BF16 R152, R16, R38, R152 ;  /* 0x000000261098723c */ /* 0x000fe20000041898 */
[----:B------:R-:W5:Y:S06]  /*2d160*/  LDSM.16.MT88.4 R36, [R182+0xf000] ;  /* 0x00f00000b624783b */ /* 0x000f6c0000004200 */
[----:B------:R-:W-:Y:S02]  /*2d170*/  F2FP.BF16.F32.PACK_AB R19, R164, R130 ;  /* 0x00000082a413723e */ /* 0x000fe400000010ff */
[----:B------:R-:W-:Y:S02]  /*2d180*/  LDSM.16.MT88.4 R164, [R182+0x11800] ;  /* 0x01180000b6a4783b */ /* 0x000fe40000004200 */
[----:B------:R-:W-:Y:S02]  /*2d190*/  F2FP.BF16.F32.PACK_AB R17, R122, R110 ;  /* 0x0000006e7a11723e */ /* 0x000fe400000010ff */
[----:B------:R-:W-:Y:S02]  /*2d1a0*/  F2FP.BF16.F32.PACK_AB R16, R77, R76 ;  /* 0x0000004c4d10723e */ /* 0x000fe400000010ff */
[----:B------:R-:W-:Y:S07]  /*2d1b0*/  F2FP.BF16.F32.PACK_AB R18, R81, R80 ;  /* 0x000000505112723e */ /* 0x000fee00000010ff */
[C---:B--2---:R-:W-:Y:S06]  /*2d1c0*/  HMMA.16816.F32.BF16 R4, R16.reuse, R20, R4 ;  /* 0x000000141004723c */ /* 0x044fec0000041804 */
[C---:B------:R-:W-:Y:S01]  /*2d1d0*/  HMMA.16816.F32.BF16 R8, R16.reuse, R22, R8 ;  /* 0x000000161008723c */ /* 0x040fe20000041808 */
[----:B------:R-:W2:Y:S05]  /*2d1e0*/  LDSM.16.MT88.4 R20, [R185+0xf000] ;  /* 0x00f00000b914783b */ /* 0x000eaa0000004200 */
[C---:B---3--:R-:W-:Y:S06]  /*2d1f0*/  HMMA.16816.F32.BF16 R132, R16.reuse, R28, R132 ;  /* 0x0000001c1084723c */ /* 0x048fec0000041884 */
[C---:B------:R-:W-:Y:S01]  /*2d200*/  HMMA.16816.F32.BF16 R136, R16.reuse, R30, R136 ;  /* 0x0000001e1088723c */ /* 0x040fe20000041888 */
[----:B------:R-:W3:Y:S05]  /*2d210*/  LDSM.16.MT88.4 R28, [R183+0xf000] ;  /* 0x00f00000b71c783b */ /* 0x000eea0000004200 */
[C---:B----4-:R-:W-:Y:S06]  /*2d220*/  HMMA.16816.F32.BF16 R140, R16.reuse, R32, R140 ;  /* 0x00000020108c723c */ /* 0x050fec000004188c */
[C---:B------:R-:W-:Y:S01]  /*2d230*/  HMMA.16816.F32.BF16 R144, R16.reuse, R34, R144 ;  /* 0x000000221090723c */ /* 0x040fe20000041890 */
[----:B------:R-:W-:Y:S05]  /*2d240*/  LDSM.16.MT88.4 R32, [R182+0xf800] ;  /* 0x00f80000b620783b */ /* 0x000fea0000004200 */
[C---:B-1----:R-:W-:Y:S06]  /*2d250*/  HMMA.16816.F32.BF16 R148, R16.reuse, R24, R148 ;  /* 0x000000181094723c */ /* 0x042fec0000041894 */
[----:B------:R-:W-:Y:S01]  /*2d260*/  HMMA.16816.F32.BF16 R152, R16, R26, R152 ;  /* 0x0000001a1098723c */ /* 0x000fe20000041898 */
[----:B------:R-:W1:Y:S06]  /*2d270*/  LDSM.16.MT88.4 R24, [R184+0xf000] ;  /* 0x00f00000b818783b */ /* 0x000e6c0000004200 */
[----:B------:R-:W-:Y:S04]  /*2d280*/  F2FP.BF16.F32.PACK_AB R17, R162, R119 ;  /* 0x00000077a211723e */ /* 0x000fe800000010ff */
[----:B------:R-:W-:Y:S02]  /*2d290*/  F2FP.BF16.F32.PACK_AB R19, R94, R163 ;  /* 0x000000a35e13723e */ /* 0x000fe400000010ff */
[----:B------:R-:W-:Y:S02]  /*2d2a0*/  F2FP.BF16.F32.PACK_AB R16, R85, R84 ;  /* 0x000000545510723e */ /* 0x000fe400000010ff */
[----:B------:R-:W-:Y:S07]  /*2d2b0*/  F2FP.BF16.F32.PACK_AB R18, R89, R88 ;  /* 0x000000585912723e */ /* 0x000fee00000010ff */
[C---:B-----5:R-:W-:Y:S06]  /*2d2c0*/  HMMA.16816.F32.BF16 R4, R16.reuse, R36, R4 ;  /* 0x000000241004723c */ /* 0x060fec0000041804 */
[C---:B------:R-:W-:Y:S01]  /*2d2d0*/  HMMA.16816.F32.BF16 R8, R16.reuse, R38, R8 ;  /* 0x000000261008723c */ /* 0x040fe20000041808 */
[----:B------:R-:W4:Y:S05]  /*2d2e0*/  LDSM.16.MT88.4 R36, [R185+0xf800] ;  /* 0x00f80000b924783b */ /* 0x000f2a0000004200 */
[C---:B--2---:R-:W-:Y:S06]  /*2d2f0*/  HMMA.16816.F32.BF16 R132, R16.reuse, R20, R132 ;  /* 0x000000141084723c */ /* 0x044fec0000041884 */
[C---:B------:R-:W-:Y:S05]  /*2d300*/  HMMA.16816.F32.BF16 R136, R16.reuse, R22, R136 ;  /* 0x000000161088723c */ /* 0x040fea0000041888 */
[----:B------:R-:W-:Y:S01]  /*2d310*/  F2FP.BF16.F32.PACK_AB R21, R68, R72 ;  /* 0x000000484415723e */ /* 0x000fe200000010ff */
[C---:B---3--:R-:W-:Y:S05]  /*2d320*/  HMMA.16816.F32.BF16 R140, R16.reuse, R28, R140 ;  /* 0x0000001c108c723c */ /* 0x048fea000004188c */
[----:B------:R-:W-:Y:S01]  /*2d330*/  F2FP.BF16.F32.PACK_AB R23, R65, R64 ;  /* 0x000000404117723e */ /* 0x000fe200000010ff */
[C---:B------:R-:W-:Y:S01]  /*2d340*/  HMMA.16816.F32.BF16 R144, R16.reuse, R30, R144 ;  /* 0x0000001e1090723c */ /* 0x040fe20000041890 */
[----:B------:R-:W2:Y:S04]  /*2d350*/  LDSM.16.MT88.4 R28, [R184+0xf800] ;  /* 0x00f80000b81c783b */ /* 0x000ea80000004200 */
[----:B------:R-:W-:Y:S01]  /*2d360*/  F2FP.BF16.F32.PACK_AB R20, R93, R92 ;  /* 0x0000005c5d14723e */ /* 0x000fe200000010ff */
[C---:B-1----:R-:W-:Y:S05]  /*2d370*/  HMMA.16816.F32.BF16 R148, R16.reuse, R24, R148 ;  /* 0x000000181094723c */ /* 0x042fea0000041894 */
[----:B------:R-:W-:Y:S01]  /*2d380*/  F2FP.BF16.F32.PACK_AB R22, R97, R96 ;  /* 0x000000606116723e */ /* 0x000fe200000010ff */
[----:B------:R-:W-:Y:S01]  /*2d390*/  HMMA.16816.F32.BF16 R152, R16, R26, R152 ;  /* 0x0000001a1098723c */ /* 0x000fe20000041898 */
[----:B------:R-:W1:Y:S05]  /*2d3a0*/  LDSM.16.MT88.4 R24, [R182+0x10000] ;  /* 0x01000000b618783b */ /* 0x000e6a0000004200 */
[C---:B------:R-:W-:Y:S05]  /*2d3b0*/  HMMA.16816.F32.BF16 R4, R20.reuse, R32, R4 ;  /* 0x000000201404723c */ /* 0x040fea0000041804 */
[----:B------:R-:W-:Y:S01]  /*2d3c0*/  F2FP.BF16.F32.PACK_AB R17, R58, R57 ;  /* 0x000000393a11723e */ /* 0x000fe200000010ff */
[C---:B------:R-:W-:Y:S01]  /*2d3d0*/  HMMA.16816.F32.BF16 R8, R20.reuse, R34, R8 ;  /* 0x000000221408723c */ /* 0x040fe20000041808 */
[----:B------:R-:W3:Y:S04]  /*2d3e0*/  LDSM.16.MT88.4 R32, [R185+0x10000] ;  /* 0x01000000b920783b */ /* 0x000ee80000004200 */
[----:B------:R-:W-:Y:S01]  /*2d3f0*/  F2FP.BF16.F32.PACK_AB R19, R55, R56 ;  /* 0x000000383713723e */ /* 0x000fe200000010ff */
[C---:B----4-:R-:W-:Y:S05]  /*2d400*/  HMMA.16816.F32.BF16 R132, R20.reuse, R36, R132 ;  /* 0x000000241484723c */ /* 0x050fea0000041884 */
[----:B------:R-:W-:Y:S01]  /*2d410*/  F2FP.BF16.F32.PACK_AB R16, R101, R100 ;  /* 0x000000646510723e */ /* 0x000fe200000010ff */
[C---:B------:R-:W-:Y:S01]  /*2d420*/  HMMA.16816.F32.BF16 R136, R20.reuse, R38, R136 ;  /* 0x000000261488723c */ /* 0x040fe20000041888 */
[----:B------:R-:W4:Y:S04]  /*2d430*/  LDSM.16.MT88.4 R36, [R183+0x10000] ;  /* 0x01000000b724783b */ /* 0x000f280000004200 */
[----:B------:R-:W-:Y:S01]  /*2d440*/  F2FP.BF16.F32.PACK_AB R18, R105, R104 ;  /* 0x000000686912723e */ /* 0x000fe200000010ff */
[C---:B------:R-:W-:Y:S06]  /*2d450*/  HMMA.16816.F32.BF16 R140, R20.reuse, R40, R140 ;  /* 0x00000028148c723c */ /* 0x040fec000004188c */
[C---:B------:R-:W-:Y:S01]  /*2d460*/  HMMA.16816.F32.BF16 R144, R20.reuse, R42, R144 ;  /* 0x0000002a1490723c */ /* 0x040fe20000041890 */
[----:B------:R-:W-:Y:S05]  /*2d470*/  LDSM.16.MT88.4 R40, [R184+0x10800] ;  /* 0x01080000b828783b */ /* 0x000fea0000004200 */
[C---:B--2---:R-:W-:Y:S06]  /*2d480*/  HMMA.16816.F32.BF16 R148, R20.reuse, R28, R148 ;  /* 0x0000001c1494723c */ /* 0x044fec0000041894 */
[----:B------:R-:W-:Y:S01]  /*2d490*/  HMMA.16816.F32.BF16 R152, R20, R30, R152 ;  /* 0x0000001e1498723c */ /* 0x000fe20000041898 */
[----:B------:R-:W2:Y:S05]  /*2d4a0*/  LDSM.16.MT88.4 R20, [R184+0x10000] ;  /* 0x01000000b814783b */ /* 0x000eaa0000004200 */
[C---:B-1----:R-:W-:Y:S03]  /*2d4b0*/  HMMA.16816.F32.BF16 R4, R16.reuse, R24, R4 ;  /* 0x000000181004723c */ /* 0x042fe60000041804 */
[----:B------:R-:W1:Y:S03]  /*2d4c0*/  LDSM.16.MT88.4 R28, [R182+0x10800] ;  /* 0x01080000b61c783b */ /* 0x000e660000004200 */
[C---:B------:R-:W-:Y:S05]  /*2d4d0*/  HMMA.16816.F32.BF16 R8, R16.reuse, R26, R8 ;  /* 0x0000001a1008723c */ /* 0x040fea0000041808 */
[----:B------:R-:W-:Y:S01]  /*2d4e0*/  F2FP.BF16.F32.PACK_AB R25, R53, R54 ;  /* 0x000000363519723e */ /* 0x000fe200000010ff */
[C---:B---3--:R-:W-:Y:S05]  /*2d4f0*/  HMMA.16816.F32.BF16 R132, R16.reuse, R32, R132 ;  /* 0x000000201084723c */ /* 0x048fea0000041884 */
[----:B------:R-:W-:Y:S01]  /*2d500*/  F2FP.BF16.F32.PACK_AB R27, R51, R52 ;  /* 0x00000034331b723e */ /* 0x000fe200000010ff */
[C---:B------:R-:W-:Y:S01]  /*2d510*/  HMMA.16816.F32.BF16 R136, R16.reuse, R34, R136 ;  /* 0x000000221088723c */ /* 0x040fe20000041888 */
[----:B------:R-:W3:Y:S04]  /*2d520*/  LDSM.16.MT88.4 R32, [R185+0x10800] ;  /* 0x01080000b920783b */ /* 0x000ee80000004200 */
[----:B------:R-:W-:Y:S01]  /*2d530*/  F2FP.BF16.F32.PACK_AB R24, R109, R108 ;  /* 0x0000006c6d18723e */ /* 0x000fe200000010ff */
[C---:B----4-:R-:W-:Y:S05]  /*2d540*/  HMMA.16816.F32.BF16 R140, R16.reuse, R36, R140 ;  /* 0x00000024108c723c */ /* 0x050fea000004188c */
[----:B------:R-:W-:Y:S01]  /*2d550*/  F2FP.BF16.F32.PACK_AB R26, R113, R112 ;  /* 0x00000070711a723e */ /* 0x000fe200000010ff */
[C---:B------:R-:W-:Y:S01]  /*2d560*/  HMMA.16816.F32.BF16 R144, R16.reuse, R38, R144 ;  /* 0x000000261090723c */ /* 0x040fe20000041890 */
[----:B------:R-:W4:Y:S05]  /*2d570*/  LDSM.16.MT88.4 R36, [R183+0x10800] ;  /* 0x01080000b724783b */ /* 0x000f2a0000004200 */
[C---:B--2---:R-:W-:Y:S06]  /*2d580*/  HMMA.16816.F32.BF16 R148, R16.reuse, R20, R148 ;  /* 0x000000141094723c */ /* 0x044fec0000041894 */
[----:B------:R-:W-:Y:S01]  /*2d590*/  HMMA.16816.F32.BF16 R152, R16, R22, R152 ;  /* 0x000000161098723c */ /* 0x000fe20000041898 */
[----:B------:R-:W2:Y:S05]  /*2d5a0*/  LDSM.16.MT88.4 R20, [R182+0x11000] ;  /* 0x01100000b614783b */ /* 0x000eaa0000004200 */
[C---:B-1----:R-:W-:Y:S05]  /*2d5b0*/  HMMA.16816.F32.BF16 R4, R24.reuse, R28, R4 ;  /* 0x0000001c1804723c */ /* 0x042fea0000041804 */
[----:B------:R-:W-:Y:S01]  /*2d5c0*/  F2FP.BF16.F32.PACK_AB R17, R49, R50 ;  /* 0x000000323111723e */ /* 0x000fe200000010ff */
[C---:B------:R-:W-:Y:S01]  /*2d5d0*/  HMMA.16816.F32.BF16 R8, R24.reuse, R30, R8 ;  /* 0x0000001e1808723c */ /* 0x040fe20000041808 */
[----:B------:R-:W1:Y:S04]  /*2d5e0*/  LDSM.16.MT88.4 R28, [R185+0x11000] ;  /* 0x01100000b91c783b */ /* 0x000e680000004200 */
[----:B------:R-:W-:Y:S01]  /*2d5f0*/  F2FP.BF16.F32.PACK_AB R19, R47, R48 ;  /* 0x000000302f13723e */ /* 0x000fe200000010ff */
[C---:B---3--:R-:W-:Y:S05]  /*2d600*/  HMMA.16816.F32.BF16 R132, R24.reuse, R32, R132 ;  /* 0x000000201884723c */ /* 0x048fea0000041884 */
[----:B------:R-:W-:Y:S01]  /*2d610*/  F2FP.BF16.F32.PACK_AB R16, R117, R116 ;  /* 0x000000747510723e */ /* 0x000fe200000010ff */
[C---:B------:R-:W-:Y:S01]  /*2d620*/  HMMA.16816.F32.BF16 R136, R24.reuse, R34, R136 ;  /* 0x000000221888723c */ /* 0x040fe20000041888 */
[----:B------:R-:W3:Y:S04]  /*2d630*/  LDSM.16.MT88.4 R32, [R183+0x11000] ;  /* 0x01100000b720783b */ /* 0x000ee80000004200 */
[----:B------:R-:W-:Y:S01]  /*2d640*/  F2FP.BF16.F32.PACK_AB R18, R121, R120 ;  /* 0x000000787912723e */ /* 0x000fe200000010ff */
[C---:B----4-:R-:W-:Y:S06]  /*2d650*/  HMMA.16816.F32.BF16 R140, R24.reuse, R36, R140 ;  /* 0x00000024188c723c */ /* 0x050fec000004188c */
[C---:B------:R-:W-:Y:S06]  /*2d660*/  HMMA.16816.F32.BF16 R144, R24.reuse, R38, R144 ;  /* 0x000000261890723c */ /* 0x040fec0000041890 */
[C---:B------:R-:W-:Y:S06]  /*2d670*/  HMMA.16816.F32.BF16 R148, R24.reuse, R40, R148 ;  /* 0x000000281894723c */ /* 0x040fec0000041894 */
[----:B------:R-:W-:Y:S01]  /*2d680*/  HMMA.16816.F32.BF16 R152, R24, R42, R152 ;  /* 0x0000002a1898723c */ /* 0x000fe20000041898 */
[----:B------:R-:W4:Y:S05]  /*2d690*/  LDSM.16.MT88.4 R24, [R184+0x11000] ;  /* 0x01100000b818783b */ /* 0x000f2a0000004200 */
[C---:B--2---:R-:W-:Y:S06]  /*2d6a0*/  HMMA.16816.F32.BF16 R4, R16.reuse, R20, R4 ;  /* 0x000000141004723c */ /* 0x044fec0000041804 */
[C---:B------:R-:W-:Y:S05]  /*2d6b0*/  HMMA.16816.F32.BF16 R8, R16.reuse, R22, R8 ;  /* 0x000000161008723c */ /* 0x040fea0000041808 */
[----:B------:R-:W-:Y:S01]  /*2d6c0*/  F2FP.BF16.F32.PACK_AB R21, R44, R45 ;  /* 0x0000002d2c15723e */ /* 0x000fe200000010ff */
        /* <DEDUP_REMOVED lines=8> */
[----:B------:R-:W2:Y:S05]  /*2d750*/  LDSM.16.MT88.4 R32, [R183+0x11800] ;  /* 0x01180000b720783b */ /* 0x000eaa0000004200 */
[C---:B----4-:R-:W-:Y:S06]  /*2d760*/  HMMA.16816.F32.BF16 R148, R16.reuse, R24, R148 ;  /* 0x000000181094723c */ /* 0x050fec0000041894 */
[----:B------:R-:W-:Y:S01]  /*2d770*/  HMMA.16816.F32.BF16 R152, R16, R26, R152 ;  /* 0x0000001a1098723c */ /* 0x000fe20000041898 */
[----:B------:R-:W3:Y:S05]  /*2d780*/  LDSM.16.MT88.4 R16, [R184+0x11800] ;  /* 0x01180000b810783b */ /* 0x000eea0000004200 */
[C---:B------:R-:W-:Y:S06]  /*2d790*/  HMMA.16816.F32.BF16 R168, R20.reuse, R164, R4 ;  /* 0x000000a414a8723c */ /* 0x040fec0000041804 */
[C---:B------:R-:W-:Y:S05]  /*2d7a0*/  HMMA.16816.F32.BF16 R164, R20.reuse, R166, R8 ;  /* 0x000000a614a4723c */ /* 0x040fea0000041808 */
[----:B------:R-:W-:Y:S01]  /*2d7b0*/  FADD.FTZ R4, R104, R12 ;  /* 0x0000000c68047221 */ /* 0x000fe20000010000 */
[C---:B-1----:R-:W-:Y:S05]  /*2d7c0*/  HMMA.16816.F32.BF16 R132, R20.reuse, R28, R132 ;  /* 0x0000001c1484723c */ /* 0x042fea0000041884 */
[----:B------:R-:W-:Y:S01]  /*2d7d0*/  FADD.FTZ R0, R105, R4 ;  /* 0x0000000469007221 */ /* 0x000fe20000010000 */
[C---:B------:R-:W-:Y:S05]  /*2d7e0*/  HMMA.16816.F32.BF16 R136, R20.reuse, R30, R136 ;  /* 0x0000001e1488723c */ /* 0x040fea0000041888 */
[----:B------:R-:W-:Y:S01]  /*2d7f0*/  FADD.FTZ R4, R108, R0 ;  /* 0x000000006c047221 */ /* 0x000fe20000010000 */
[C---:B--2---:R-:W-:Y:S05]  /*2d800*/  HMMA.16816.F32.BF16 R140, R20.reuse, R32, R140 ;  /* 0x00000020148c723c */ /* 0x044fea000004188c */
[----:B------:R-:W-:Y:S01]  /*2d810*/  FADD.FTZ R0, R53, R3 ;  /* 0x0000000335007221 */ /* 0x000fe20000010000 */
[----:B------:R-:W-:Y:S01]  /*2d820*/  FADD.FTZ R4, R109, R4 ;  /* 0x000000046d047221 */ /* 0x000fe20000010000 */
[C---:B------:R-:W-:Y:S04]  /*2d830*/  HMMA.16816.F32.BF16 R144, R20.reuse, R34, R144 ;  /* 0x000000221490723c */ /* 0x040fe80000041890 */
[----:B------:R-:W-:Y:S01]  /*2d840*/  FADD.FTZ R3, R52, R0 ;  /* 0x0000000034037221 */ /* 0x000fe20000010000 */
[----:B------:R-:W-:Y:S01]  /*2d850*/  FADD.FTZ R0, R112, R4 ;  /* 0x0000000470007221 */ /* 0x000fe20000010000 */
[C---:B---3--:R-:W-:Y:S05]  /*2d860*/  HMMA.16816.F32.BF16 R148, R20.reuse, R16, R148 ;  /* 0x000000101494723c */ /* 0x048fea0000041894 */
[----:B------:R-:W-:Y:S01]  /*2d870*/  FADD.FTZ R3, R51, R3 ;  /* 0x0000000333037221 */ /* 0x000fe20000010000 */
[----:B------:R-:W-:Y:S01]  /*2d880*/  FADD.FTZ R4, R113, R0 ;  /* 0x0000000071047221 */ /* 0x000fe20000010000 */
[----:B------:R-:W-:Y:S04]  /*2d890*/  HMMA.16816.F32.BF16 R152, R20, R18, R152 ;  /* 0x000000121498723c */ /* 0x000fe80000041898 */
[----:B------:R-:W-:Y:S01]  /*2d8a0*/  FADD.FTZ R0, R50, R3 ;  /* 0x0000000332007221 */ /* 0x000fe20000010000 */
[----:B------:R-:W-:Y:S01]  /*2d8b0*/  FADD.FTZ R4, R116, R4 ;  /* 0x0000000474047221 */ /* 0x000fe20000010000 */
[-C--:B------:R-:W-:Y:S02]  /*2d8c0*/  MOV R116, R2.reuse ;  /* 0x0000000200747202 */ /* 0x080fe40000000f00 */
        /* <DEDUP_REMOVED lines=13> */
[----:B------:R-:W-:Y:S02]  /*2d9a0*/  MOV R156, R2 ;  /* 0x00000002009c7202 */ /* 0x000fe40000000f00 */
[----:B------:R-:W-:Y:S01]  /*2d9b0*/  FADD.FTZ R251, R46, R3 ;  /* 0x000000032efb7221 */ /* 0x000fe20000010000 */
[----:B------:R-:W-:Y:S06]  /*2d9c0*/  @P0 BRA `(.L_x_3241) ;  /* 0xffffff8800f80947 */ /* 0x000fec000383ffff */
.L_x_3232:
        /* <DEDUP_REMOVED lines=14> */
.L_x_3258:
[----:B------:R-:W2:Y:S01]  /*2dab0*/  LDL R25, [R1+0x13c] ;  /* 0x00013c0001197983 */ /* 0x000ea20000100800 */
[----:B------:R-:W-:Y:S01]  /*2dac0*/  FSETP.NE.FTZ.AND P4, PT, R19, RZ, PT ;  /* 0x000000ff1300720b */ /* 0x000fe20003f95000 */
[----:B------:R-:W-:Y:S02]  /*2dad0*/  IMAD.MOV.U32 R0, RZ, RZ, 0x3f800000 ;  /* 0x3f800000ff007424 */ /* 0x000fe400078e00ff */
[----:B----4-:R-:W-:Y:S01]  /*2dae0*/  FADD.FTZ R18, R2, R3 ;  /* 0x0000000302127221 */ /* 0x010fe20000010000 */
[----:B------:R-:W4:Y:S01]  /*2daf0*/  S2R R23, SR_TID.X ;  /* 0x0000000000177919 */ /* 0x000f220000002100 */
[----:B---3--:R-:W-:Y:S01]  /*2db00*/  MOV R2, 0x3f800000 ;  /* 0x3f80000000027802 */ /* 0x008fe20000000f00 */
[----:B------:R-:W3:Y:S01]  /*2db10*/  S2UR UR4, SR_CgaCtaId ;  /* 0x00000000000479c3 */ /* 0x000ee20000008800 */
[----:B------:R-:W-:Y:S01]  /*2db20*/  UMOV UR5, 0x400 ;  /* 0x0000040000057882 */ /* 0x000fe20000000000 */
[----:B------:R-:W-:Y:S01]  /*2db30*/  FSETP.NE.FTZ.AND P3, PT, R18, RZ, PT ;  /* 0x000000ff1200720b */ /* 0x000fe20003f75000 */
[----:B------:R-:W-:Y:S01]  /*2db40*/  IMAD.MOV.U32 R7, RZ, RZ, 0x20 ;  /* 0x00000020ff077424 */ /* 0x000fe200078e00ff */
[----:B------:R-:W-:-:S02]  /*2db50*/  MOV R5, 0x10 ;  /* 0x0000001000057802 */ /* 0x000fc40000000f00 */
[----:B------:R-:W-:Y:S01]  /*2db60*/  R2UR UR10, R32 ;  /* 0x00000000200a72ca */ /* 0x000fe200000e0000 */
[----:B------:R-:W1:Y:S01]  /*2db70*/  @P4 MUFU.RCP R0, R19 ;  /* 0x0000001300004308 */ /* 0x000e620000001000 */
[----:B------:R-:W-:-:S07]  /*2db80*/  R2UR UR11, R33 ;  /* 0x00000000210b72ca */ /* 0x000fce00000e0000 */
[----:B------:R-:W4:Y:S01]  /*2db90*/  @P3 MUFU.RCP R2, R18 ;  /* 0x0000001200023308 */ /* 0x000f220000001000 */
[----:B---3--:R-:W-:Y:S01]  /*2dba0*/  ULEA UR4, UR4, UR5, 0x18 ;  /* 0x0000000504047291 */ /* 0x008fe2000f8ec03f */
[C---:B-1----:R-:W-:Y:S01]  /*2dbb0*/  FMUL.FTZ R168, R0.reuse, R168 ;  /* 0x000000a800a87220 */ /* 0x042fe20000410000 */
[C---:B------:R-:W-:Y:S01]  /*2dbc0*/  FMUL.FTZ R169, R0.reuse, R169 ;  /* 0x000000a900a97220 */ /* 0x040fe20000410000 */
[C---:B------:R-:W-:Y:S01]  /*2dbd0*/  FMUL.FTZ R164, R0.reuse, R164 ;  /* 0x000000a400a47220 */ /* 0x040fe20000410000 */
[C---:B------:R-:W-:Y:S01]  /*2dbe0*/  FMUL.FTZ R165, R0.reuse, R165 ;  /* 0x000000a500a57220 */ /* 0x040fe20000410000 */
[C---:B------:R-:W-:Y:S01]  /*2dbf0*/  FMUL.FTZ R132, R0.reuse, R132 ;  /* 0x0000008400847220 */ /* 0x040fe20000410000 */
[----:B----4-:R-:W-:Y:S01]  /*2dc00*/  SHF.R.S32.HI R21, RZ, 0x1f, R23 ;  /* 0x0000001fff157819 */ /* 0x010fe20000011417 */
        /* <DEDUP_REMOVED lines=36> */
[C---:B------:R-:W-:Y:S01]  /*2de50*/  SHF.L.U32 R3, R2.reuse, 0x6, RZ ;  /* 0x0000000602037819 */ /* 0x040fe200000006ff */
        /* <DEDUP_REMOVED lines=67> */
[----:B----4-:R-:W-:Y:S01]  /*2e290*/  @P4 FMUL.FTZ R9, R9, 0.69314718246459960938 ;  /* 0x3f31721809094820 */ /* 0x010fe20000410000 */
[----:B------:R-:W-:-:S03]  /*2e2a0*/  IMAD.MOV.U32 R15, RZ, RZ, 0x7f800000 ;  /* 0x7f800000ff0f7424 */ /* 0x000fc600078e00ff */
[----:B-----5:R-:W-:Y:S01]  /*2e2b0*/  @P4 FFMA.FTZ R11, R22, R14, R9 ;  /* 0x0000000e160b4223 */ /* 0x020fe20000010009 */
[----:B-1----:R-:W-:-:S04]  /*2e2c0*/  @P3 FMUL.FTZ R8, R8, 0.69314718246459960938 ;  /* 0x3f31721808083820 */ /* 0x002fc80000410000 */
        /* <DEDUP_REMOVED lines=23> */
.L_x_3244:
        /* <DEDUP_REMOVED lines=8> */
.L_x_3245:
[----:B------:R-:W-:Y:S05]  /*2e4c0*/  BSYNC B0 ;  /* 0x0000000000007941 */ /* 0x000fea0003800000 */
.L_x_3243:
        /* <DEDUP_REMOVED lines=48> */
.L_x_3247:
[----:B------:R-:W-:Y:S05]  /*2e7d0*/  BSYNC B0 ;  /* 0x0000000000007941 */ /* 0x000fea0003800000 */
.L_x_3246:
        /* <DEDUP_REMOVED lines=18> */
[----:B------:R-:W-:Y:S02]  /*2e900*/  IADD3.X R3, R19, R3, R7, P0, !PT ;  /* 0x0000000313037210 */ /* 0x000fe400007fe407 */
[----:B------:R-:W-:Y:S01]  /*2e910*/  SHF.R.S32.HI R14, RZ, 0x1f, R0 ;  /* 0x0000001fff0e7819 */ /* 0x000fe20000011400 */
        /* <DEDUP_REMOVED lines=8> */
[----:B------:R-:W-:-:S04]  /*2e9a0*/  IMAD.WIDE.U32 R6, R16, R36, R2 ;  /* 0x0000002410067225 */ /* 0x000fc800078e0002 */
        /* <DEDUP_REMOVED lines=12> */
.L_x_3249:
[----:B------:R-:W-:Y:S05]  /*2ea70*/  BSYNC B0 ;  /* 0x0000000000007941 */ /* 0x000fea0003800000 */
.L_x_3248:
        /* <DEDUP_REMOVED lines=15> */
.L_x_3251:
[----:B------:R-:W-:Y:S05]  /*2eb70*/  BSYNC B0 ;  /* 0x0000000000007941 */ /* 0x000fea0003800000 */
.L_x_3250:
        /* <DEDUP_REMOVED lines=15> */
.L_x_3253:
[----:B------:R-:W-:Y:S05]  /*2ec70*/  BSYNC B0 ;  /* 0x0000000000007941 */ /* 0x000fea0003800000 */
.L_x_3252:
[----:B-12---:R-:W-:Y:S02]  /*2ec80*/  MOV R10, 0x50 ;  /* 0x00000050000a7802 */ /* 0x006fe40000000f00 */
[----:B------:R-:W-:-:S03]  /*2ec90*/  MOV R9, 0x0 ;  /* 0x0000000000097802 */ /* 0x000fc60000000f00 */
[----:B------:R-:W-:-:S04]  /*2eca0*/  IMAD.MOV.U32 R8, RZ, RZ, R10 ;  /* 0x000000ffff087224 */ /* 0x000fc800078e000a */
[----:B---34-:R-:W-:Y:S05]  /*2ecb0*/  @P1 RET.REL.NODEC R8 `(_ZN5flash24flash_fwd_splitkv_kernelI23Flash_fwd_kernel_traitsILi64ELi64ELi256ELi4ELb0ELb0EN7cutlass10bfloat16_tE19Flash_kernel_traitsILi64ELi64ELi256ELi4ES3_EELb1ELb0ELb1ELb0ELb0ELb0ELb0ELb1EEEvNS_16Flash_fwd_paramsE) ;  /* 0xfffffd1008d01950 */ /* 0x018fea0003c3ffff */
        /* <DEDUP_REMOVED lines=14> */
[----:B------:R-:W-:Y:S05]  /*2eda0*/  RET.REL.NODEC R2 `(_ZN5flash24flash_fwd_splitkv_kernelI23Flash_fwd_kernel_traitsILi64ELi64ELi256ELi4ELb0ELb0EN7cutlass10bfloat16_tE19Flash_kernel_traitsILi64ELi64ELi256ELi4ES3_EELb1ELb0ELb1ELb0ELb0ELb0ELb0ELb1EEEvNS_16Flash_fwd_paramsE) ;  /* 0xfffffd1002947950 */ /* 0x000fea0003c3ffff */
.L_x_3242:
[----:B------:R-:W-:Y:S01]  /*2edb0*/  IMAD.MOV.U32 R0, RZ, RZ, 0x2 ;  /* 0x00000002ff007424 */ /* 0x000fe200078e00ff */
[----:B------:R-:W-:Y:S01]  /*2edc0*/  MOV R2, R251 ;  /* 0x000000fb00027202 */ /* 0x000fe20000000f00 */
[----:B------:R-:W-:Y:S01]  /*2edd0*/  IMAD.MOV.U32 R4, RZ, RZ, -0x1 ;  /* 0xffffffffff047424 */ /* 0x000fe200078e00ff */
[----:B------:R-:W-:-:S07]  /*2ede0*/  MOV R3, 0x1f ;  /* 0x0000001f00037802 */ /* 0x000fce0000000f00 */
[----:B-1---5:R-:W-:Y:S05]  /*2edf0*/  WARPSYNC.COLLECTIVE R4, `(.L_x_3254) ;  /* 0x0000000004087348 */ /* 0x022fea0003c00000 */
[----:B------:R2:W3:Y:S02]  /*2ee00*/  SHFL.BFLY P0, R0, R2, R0, R3 ;  /* 0x0c00000002007389 */ /* 0x0004e40000000003 */
[----:B-123-5:R-:W-:Y:S01]  /*2ee10*/  ENDCOLLECTIVE ;  /* 0x000000000000791b */ /* 0x02efe20003800000 */
.L_x_3254:
[----:B------:R-:W-:Y:S02]  /*2ee20*/  MOV R5, R0 ;  /* 0x0000000000057202 */ /* 0x000fe40000000f00 */
[----:B------:R-:W-:-:S03]  /*2ee30*/  MOV R0, 0x1 ;  /* 0x0000000100007802 */ /* 0x000fc60000000f00 */
[----:B------:R-:W-:-:S04]  /*2ee40*/  FADD.FTZ R5, R5, R251 ;  /* 0x000000fb05057221 */ /* 0x000fc80000010000 */
[----:B------:R-:W-:-:S07]  /*2ee50*/  IMAD.MOV.U32 R2, RZ, RZ, R5 ;  /* 0x000000ffff027224 */ /* 0x000fce00078e0005 */
[----:B------:R-:W-:Y:S05]  /*2ee60*/  WARPSYNC.COLLECTIVE R4, `(.L_x_3255) ;  /* 0x0000000004087348 */ /* 0x000fea0003c00000 */
[----:B------:R1:W2:Y:S02]  /*2ee70*/  SHFL.BFLY P0, R0, R2, R0, R3 ;  /* 0x0c00000002007389 */ /* 0x0002a40000000003 */
[----:B-12---:R-:W-:Y:S01]  /*2ee80*/  ENDCOLLECTIVE ;  /* 0x000000000000791b */ /* 0x006fe20003800000 */
.L_x_3255:
[----:B------:R-:W-:Y:S01]  /*2ee90*/  IMAD.MOV.U32 R6, RZ, RZ, R0 ;  /* 0x000000ffff067224 */ /* 0x000fe200078e0000 */
[----:B------:R-:W-:Y:S02]  /*2eea0*/  MOV R0, 0x2 ;  /* 0x0000000200007802 */ /* 0x000fe40000000f00 */
[----:B------:R-:W-:Y:S01]  /*2eeb0*/  MOV R2, R250 ;  /* 0x000000fa00027202 */ /* 0x000fe20000000f00 */
[----:B------:R-:W-:-:S07]  /*2eec0*/  FADD.FTZ R19, R5, R6 ;  /* 0x0000000605137221 */ /* 0x000fce0000010000 */
[----:B------:R-:W-:Y:S05]  /*2eed0*/  WARPSYNC.COLLECTIVE R4, `(.L_x_3256) ;  /* 0x0000000004087348 */ /* 0x000fea0003c00000 */
[----:B------:R1:W2:Y:S02]  /*2eee0*/  SHFL.BFLY P0, R0, R2, R0, R3 ;  /* 0x0c00000002007389 */ /* 0x0002a40000000003 */
[----:B-12---:R-:W-:Y:S01]  /*2eef0*/  ENDCOLLECTIVE ;  /* 0x000000000000791b */ /* 0x006fe20003800000 */
.L_x_3256:
[----:B------:R-:W-:Y:S01]  /*2ef00*/  IMAD.MOV.U32 R2, RZ, RZ, R0 ;  /* 0x000000ffff027224 */ /* 0x000fe200078e0000 */
[----:B------:R-:W-:-:S03]  /*2ef10*/  MOV R0, 0x1 ;  /* 0x0000000100007802 */ /* 0x000fc60000000f00 */
[----:B------:R-:W-:-:S07]  /*2ef20*/  FADD.FTZ R2, R2, R250 ;  /* 0x000000fa02027221 */ /* 0x000fce0000010000 */
[----:B------:R-:W-:Y:S05]  /*2ef30*/  WARPSYNC.COLLECTIVE R4, `(.L_x_3257) ;  /* 0x0000000004087348 */ /* 0x000fea0003c00000 */
[----:B------:R1:W2:Y:S02]  /*2ef40*/  SHFL.BFLY P0, R0, R2, R0, R3 ;  /* 0x0c00000002007389 */ /* 0x0002a40000000003 */
[----:B-12---:R-:W-:Y:S01]  /*2ef50*/  ENDCOLLECTIVE ;  /* 0x000000000000791b */ /* 0x006fe20003800000 */
.L_x_3257:
[----:B------:R-:W-:Y:S01]  /*2ef60*/  MOV R3, R0 ;  /* 0x0000000000037202 */ /* 0x000fe20000000f00 */
[----:B------:R-:W-:Y:S06]  /*2ef70*/  BRA `(.L_x_3258) ;  /* 0xffffffe800cc7947 */ /* 0x000fec000383ffff */
.L_x_3259:
        /* <DEDUP_REMOVED lines=16> */
.L_x_7958:


//--------------------- .text._ZN5flash24flash_fwd_splitkv_kernelI23Flash_fwd_kernel_traitsILi64ELi64ELi256ELi4ELb0ELb0EN7cutlass10bfloat16_tE19Flash_kernel_traitsILi64ELi64ELi256ELi4ES3_EELb1ELb0ELb1ELb0ELb0ELb1ELb0ELb1EEEvNS_16Flash_fwd_paramsE --------------------------
	.section	.text._ZN5flash24flash_fwd_splitkv_kernelI23Flash_fwd_kernel_traitsILi64ELi64ELi256ELi4ELb0ELb0EN7cutlass10bfloat16_tE19Flash_kernel_traitsILi64ELi64ELi256ELi4ES3_EELb1ELb0ELb1ELb0ELb0ELb1ELb0ELb1EEEvNS_16Flash_fwd_paramsE,"ax",@progbits
	.align	128
        .global         _ZN5flash24flash_fwd_splitkv_kernelI23Flash_fwd_kernel_traitsILi64ELi64ELi256ELi4ELb0ELb0EN7cutlass10bfloat16_tE19Flash_kernel_traitsILi64ELi64ELi256ELi4ES3_EELb1ELb0ELb1ELb0ELb0ELb1ELb0ELb1EEEvNS_16Flash_fwd_paramsE
        .type           _ZN5flash24flash_fwd_splitkv_kernelI23Flash_fwd_kernel_traitsILi64ELi64ELi256ELi4ELb0ELb0EN7cutlass10bfloat16_tE19Flash_kernel_traitsILi64ELi64ELi256ELi4ES3_EELb1ELb0ELb1ELb0ELb0ELb1ELb0ELb1EEEvNS_16Flash_fwd_paramsE,@function
        .size           _ZN5flash24flash_fwd_splitkv_kernelI23Flash_fwd_kernel_traitsILi64ELi64ELi256ELi4ELb0ELb0EN7cutlass10bfloat16_tE19Flash_kernel_traitsILi64ELi64ELi256ELi4ES3_EELb1ELb0ELb1ELb0ELb0ELb1ELb0ELb1EEEvNS_16Flash_fwd_paramsE,(.L_x_7959 - _ZN5flash24flash_fwd_splitkv_kernelI23Flash_fwd_kernel_traitsILi64ELi64ELi256ELi4ELb0ELb0EN7cutlass10bfloat16_tE19Flash_kernel_traitsILi64ELi64ELi256ELi4ES3_EELb1ELb0ELb1ELb0ELb0ELb1ELb0ELb1EEEvNS_16Flash_fwd_paramsE)
        .other          _ZN5flash24flash_fwd_splitkv_kernelI23Flash_fwd_kernel_traitsILi64ELi64ELi256ELi4ELb0ELb0EN7cutlass10bfloat16_tE19Flash_kernel_traitsILi64ELi64ELi256ELi4ES3_EELb1ELb0ELb1ELb0ELb0ELb1ELb0ELb1EEEvNS_16Flash_fwd_paramsE,@"STO_CUDA_ENTRY STV_DEFAULT"
_ZN5flash24flash_fwd_splitkv_kernelI23Flash_fwd_kernel_traitsILi64ELi64ELi256ELi4ELb0ELb0EN7cutlass10bfloat16_tE19Flash_kernel_traitsILi64ELi64ELi256ELi4ES3_EELb1ELb0ELb1ELb0ELb0ELb1ELb0ELb1EEEvNS_16Flash_fwd_paramsE:
.text._ZN5flash24flash_fwd_splitkv_kernelI23Flash_fwd_kernel_traitsILi64ELi64ELi256ELi4ELb0ELb0EN7cutlass10bfloat16_tE19Flash_kernel_traitsILi64ELi64ELi256ELi4ES3_EELb1ELb0ELb1ELb0ELb0ELb1ELb0ELb1EEEvNS_16Flash_fwd_paramsE:
[----:B------:R-:W1:Y:S08]  /*0000*/  LDC R1, c[0x0][0x28] ;  /* 0x00000a00ff017b82 */ /* 0x000e700000000800 */
[----:B------:R-:W2:Y:S01]  /*0010*/  LDC.64 R24, c[0x0][0x198] ;  /* 0x00006600ff187b82 */ /* 0x000ea20000000a00 */
[----:B------:R-:W-:Y:S01]  /*0020*/  BSSY B3, `(.L_x_3260) ;  /* 0x0000003000037945 */ /* 0x000fe20003800000 */
[----:B-1----:R-:W-:-:S06]  /*0030*/  IADD3 R1, R1, -0x1c8, RZ ;  /* 0xfffffe3801017810 */ /* 0x002fcc0007ffe0ff */
[----:B--2---:R-:W-:Y:S05]  /*0040*/  CALL.REL.NOINC `($_ZN5flash24flash_fwd_splitkv_kernelI23Flash_fwd_kernel_traitsILi64ELi64ELi256ELi4ELb0ELb0EN7cutlass10bfloat16_tE19Flash_kernel_traitsILi64ELi64ELi256ELi4ES3_EELb1ELb0ELb1ELb0ELb0ELb1ELb0ELb1EEEvNS_16Flash_fwd_paramsE$_ZN5flash30compute_attn_1rowblock_splitkvI23Flash_fwd_kernel_traitsILi64ELi64ELi256ELi4ELb0ELb0EN7cutlass10bfloat16_tE19Flash_kernel_traitsILi64ELi64ELi256ELi4ES3_EELb1ELb0ELb1ELb0ELb0ELb1ELb0ELb1ENS_16Flash_fwd_paramsEEEvRKT8_iiiii) ;  /* 0x0000000000087944 */ /* 0x004fea0003c00000 */
[----:B------:R-:W-:Y:S05]  /*0050*/  BSYNC B3 ;  /* 0x0000000000037941 */ /* 0x000fea0003800000 */
.L_x_3260:
[----:B------:R-:W-:Y:S05]  /*0060*/  EXIT ;  /* 0x000000000000794d */ /* 0x000fea0003800000 */
        .type           $_ZN5flash24flash_fwd_splitkv_kernelI23Flash_fwd_kernel_traitsILi64ELi64ELi256ELi4ELb0ELb0EN7cutlass10bfloat16_tE19Flash_kernel_traitsILi64ELi64ELi256ELi4ES3_EELb1ELb0ELb1ELb0ELb0ELb1ELb0ELb1EEEvNS_16Flash_fwd_paramsE$_ZN5flash30compute_attn_1rowblock_splitkvI23Flash_fwd_kernel_traitsILi64ELi64ELi256ELi4ELb0ELb0EN7cutlass10bfloat16_tE19Flash_kernel_traitsILi64ELi64ELi256ELi4ES3_EELb1ELb0ELb1ELb0ELb0ELb1ELb0ELb1ENS_16Flash_fwd_paramsEEEvRKT8_iiiii,@function
        .size           $_ZN5flash24flash_fwd_splitkv_kernelI23Flash_fwd_kernel_traitsILi64ELi64ELi256ELi4ELb0ELb0EN7cutlass10bfloat16_tE19Flash_kernel_traitsILi64ELi64ELi256ELi4ES3_EELb1ELb0ELb1ELb0ELb0ELb1ELb0ELb1EEEvNS_16Flash_fwd_paramsE$_ZN5flash30compute_attn_1rowblock_splitkvI23Flash_fwd_kernel_traitsILi64ELi64ELi256ELi4ELb0ELb0EN7cutlass10bfloat16_tE19Flash_kernel_traitsILi64ELi64ELi256ELi4ES3_EELb1ELb0ELb1ELb0ELb0ELb1ELb0ELb1ENS_16Flash_fwd_paramsEEEvRKT8_iiiii,(.L_x_7959 - $_ZN5flash24flash_fwd_splitkv_kernelI23Flash_fwd_kernel_traitsILi64ELi64ELi256ELi4ELb0ELb0EN7cutlass10bfloat16_tE19Flash_kernel_traitsILi64ELi64ELi256ELi4ES3_EELb1ELb0ELb1ELb0ELb0ELb1ELb0ELb1EEEvNS_16Flash_fwd_paramsE$_ZN5flash30compute_attn_1rowblock_splitkvI23Flash_fwd_kernel_traitsILi64ELi64ELi256ELi4ELb0ELb0EN7cutlass10bfloat16_tE19Flash_kernel_traitsILi64ELi64ELi256ELi4ES3_EELb1ELb0ELb1ELb0ELb0ELb1ELb0ELb1ENS_16Flash_fwd_paramsEEEvRKT8_iiiii)
$_ZN5flash24flash_fwd_splitkv_kernelI23Flash_fwd_kernel_traitsILi64ELi64ELi256ELi4ELb0ELb0EN7cutlass10bfloat16_tE19Flash_kernel_traitsILi64ELi64ELi256ELi4ES3_EELb1ELb0ELb1ELb0ELb0ELb1ELb0ELb1EEEvNS_16Flash_fwd_paramsE$_ZN5flash30compute_attn_1rowblock_splitkvI23Flash_fwd_kernel_traitsILi64ELi64ELi256ELi4ELb0ELb0EN7cutlass10bfloat16_tE19Flash_kernel_traitsILi64ELi64ELi256ELi4ES3_EELb1ELb0ELb1ELb0ELb0ELb1ELb0ELb1ENS_16Flash_fwd_paramsEEEvRKT8_iiiii:
        /* <DEDUP_REMOVED lines=30> */
.L_x_3262:
[----:B------:R-:W-:Y:S05]  /*0250*/  BSYNC B0 ;  /* 0x0000000000007941 */ /* 0x000fea0003800000 */
.L_x_3261:
        /* <DEDUP_REMOVED lines=8> */
.L_x_3264:
[----:B------:R3:W5:Y:S02]  /*02e0*/  LD.E R0, desc[UR6][R24.64+0xb8] ;  /* 0x0000b80618007980 */ /* 0x000764000c101900 */
.L_x_3265:
[----:B------:R-:W-:Y:S05]  /*02f0*/  BSYNC B0 ;  /* 0x0000000000007941 */ /* 0x000fea0003800000 */
.L_x_3263:
        /* <DEDUP_REMOVED lines=10> */
.L_x_3267:
[----:B------:R-:W2:Y:S01]  /*03a0*/  LD.E.64 R2, desc[UR6][R24.64+0x108] ;  /* 0x0001080618027980 */ /* 0x000ea2000c101b00 */
[----:B------:R-:W-:Y:S01]  /*03b0*/  BSSY B0, `(.L_x_3269) ;  /* 0x0000006000007945 */ /* 0x000fe20003800000 */
[----:B------:R-:W-:Y:S01]  /*03c0*/  IMAD.MOV.U32 R0, RZ, RZ, RZ ;  /* 0x000000ffff007224 */ /* 0x000fe200078e00ff */
[----:B--2---:R-:W-:-:S04]  /*03d0*/  ISETP.NE.U32.AND P0, PT, R2, RZ, PT ;  /* 0x000000ff0200720c */ /* 0x004fc80003f05070 */
[----:B------:R-:W-:-:S13]  /*03e0*/  ISETP.NE.AND.EX P0, PT, R3, RZ, PT, P0 ;  /* 0x000000ff0300720c */ /* 0x000fda0003f05300 */
[----:B------:R-:W-:Y:S05]  /*03f0*/  @!P0 BRA `(.L_x_3270) ;  /* 0x0000000000048947 */ /* 0x000fea0003800000 */
[----:B------:R2:W5:Y:S02]  /*0400*/  LD.E R0, desc[UR6][R24.64+0xbc] ;  /* 0x0000bc0618007980 */ /* 0x000564000c101900 */
.L_x_3270:
[----:B------:R-:W-:Y:S05]  /*0410*/  BSYNC B0 ;  /* 0x0000000000007941 */ /* 0x000fea0003800000 */
.L_x_3269:
[----:B-----5:R-:W-:Y:S02]  /*0420*/  IADD3 R237, R121, R0, RZ ;  /* 0x0000000079ed7210 */ /* 0x020fe40007ffe0ff */
.L_x_3268:
[----:B------:R-:W-:Y:S05]  /*0430*/  BSYNC B1 ;  /* 0x0000000000017941 */ /* 0x000fea0003800000 */
.L_x_3266:
[----:B------:R-:W4:Y:S01]  /*0440*/  S2R R37, SR_CTAID.X ;  /* 0x0000000000257919 */ /* 0x000f220000002500 */
[----:B------:R-:W-:Y:S01]  /*0450*/  MOV R28, 0x50 ;  /* 0x00000050001c7802 */ /* 0x000fe20000000f00 */
[----:B------:R-:W-:-:S03]  /*0460*/  IMAD.MOV.U32 R3, RZ, RZ, 0x0 ;  /* 0x00000000ff037424 */ /* 0x000fc600078e00ff */
[----:B------:R-:W-:Y:S01]  /*0470*/  MOV R2, R28 ;  /* 0x0000001c00027202 */ /* 0x000fe20000000f00 */
[----:B----4-:R-:W-:-:S05]  /*0480*/  IMAD.SHL.U32 R32, R37, 0x40, RZ ;  /* 0x0000004025207824 */ /* 0x010fca00078e00ff */
[----:B------:R-:W-:-:S13]  /*0490*/  ISETP.GT.AND P0, PT, R8, R32, PT ;  /* 0x000000200800720c */ /* 0x000fda0003f04270 */
[----:B-123--:R-:W-:Y:S05]  /*04a0*/  @!P0 RET.REL.NODEC R2 `(_ZN5flash24flash_fwd_splitkv_kernelI23Flash_fwd_kernel_traitsILi64ELi64ELi256ELi4ELb0ELb0EN7cutlass10bfloat16_tE19Flash_kernel_traitsILi64ELi64ELi256ELi4ES3_EELb1ELb0ELb1ELb0ELb0ELb1ELb0ELb1EEEvNS_16Flash_fwd_paramsE) ;  /* 0xfffffff802d48950 */ /* 0x00efea0003c3ffff */
        /* <DEDUP_REMOVED lines=87> */
.L_x_3273:
[----:B------:R-:W-:Y:S05]  /*0a20*/  BSYNC B0 ;  /* 0x0000000000007941 */ /* 0x000fea0003800000 */
.L_x_3272:
        /* <DEDUP_REMOVED lines=20> */
.L_x_3275:
[----:B------:R-:W-:Y:S05]  /*0b70*/  BSYNC B0 ;  /* 0x0000000000007941 */ /* 0x000fea0003800000 */
.L_x_3274:
        /* <DEDUP_REMOVED lines=13> */
.L_x_3277:
[----:B------:R-:W-:Y:S05]  /*0c50*/  BSYNC B0 ;  /* 0x0000000000007941 */ /* 0x000fea0003800000 */
.L_x_3276:
        /* <DEDUP_REMOVED lines=12> */
.L_x_3279:
[----:B------:R-:W-:Y:S05]  /*0d20*/  BSYNC B0 ;  /* 0x0000000000007941 */ /* 0x000fea0003800000 */
.L_x_3278:
[----:B---3--:R-:W-:Y:S01]  /*0d30*/  MOV R2, R28 ;  /* 0x0000001c00027202 */ /* 0x008fe20000000f00 */
[----:B------:R-:W-:Y:S01]  /*0d40*/  @!P6 ST.E desc[UR6][R14.64], R16 ;  /* 0x000000100e00e985 */ /* 0x000fe2000c101906 */
[----:B------:R-:W-:-:S03]  /*0d50*/  MOV R3, 0x0 ;  /* 0x0000000000037802 */ /* 0x000fc60000000f00 */
[----:B------:R-:W-:Y:S04]  /*0d60*/  @!P5 ST.E desc[UR6][R14.64+0x40], R13 ;  /* 0x0000400d0e00d985 */ /* 0x000fe8000c101906 */
[----:B------:R1:W-:Y:S02]  /*0d70*/  @!P4 ST.E desc[UR6][R14.64+0x80], R12 ;  /* 0x0000800c0e00c985 */ /* 0x0003e4000c101906 */
[----:B-12--5:R-:W-:Y:S05]  /*0d80*/  @P3 RET.REL.NODEC R2 `(_ZN5flash24flash_fwd_splitkv_kernelI23Flash_fwd_kernel_traitsILi64ELi64ELi256ELi4ELb0ELb0EN7cutlass10bfloat16_tE19Flash_kernel_traitsILi64ELi64ELi256ELi4ES3_EELb1ELb0ELb1ELb0ELb0ELb1ELb0ELb1EEEvNS_16Flash_fwd_paramsE) ;  /* 0xfffffff0029c3950 */ /* 0x026fea0003c3ffff */
[----:B------:R-:W-:Y:S02]  /*0d90*/  MOV R0, 0x7f800000 ;  /* 0x7f80000000007802 */ /* 0x000fe40000000f00 */
[----:B------:R-:W-:Y:S02]  /*0da0*/  MOV R2, R28 ;  /* 0x0000001c00027202 */ /* 0x000fe40000000f00 */
[----:B------:R-:W-:Y:S01]  /*0db0*/  MOV R3, 0x0 ;  /* 0x0000000000037802 */ /* 0x000fe20000000f00 */
[----:B------:R1:W-:Y:S03]  /*0dc0*/  ST.E desc[UR6][R14.64+0xc0], R0 ;  /* 0x0000c0000e007985 */ /* 0x0003e6000c101906 */
[----:B-1----:R-:W-:Y:S05]  /*0dd0*/  RET.REL.NODEC R2 `(_ZN5flash24flash_fwd_splitkv_kernelI23Flash_fwd_kernel_traitsILi64ELi64ELi256ELi4ELb0ELb0EN7cutlass10bfloat16_tE19Flash_kernel_traitsILi64ELi64ELi256ELi4ES3_EELb1ELb0ELb1ELb0ELb0ELb1ELb0ELb1EEEvNS_16Flash_fwd_paramsE) ;  /* 0xfffffff002887950 */ /* 0x002fea0003c3ffff */
.L_x_3271:
        /* <DEDUP_REMOVED lines=23> */
[----:B------:R-:W-:-:S03]  /*0f50*/  ISETP.NE.U32.AND P0, PT, R8, RZ, PT ;  /* 0x000000ff0800720c */ /* 0x000fc60003f05070 */
[----:B------:R1:W-:Y:S01]  /*0f60*/  STL.64 [R1], R8 ;  /* 0x0000000801007387 */ /* 0x0003e20000100a00 */
        /* <DEDUP_REMOVED lines=8> */
[----:B------:R-:W5:Y:S01]  /*0ff0*/  LD.E.64 R26, desc[UR6][R24.64+0x58] ;  /* 0x00005806181a7980 */ /* 0x000f62000c101b00 */
[----:B---3--:R-:W-:-:S04]  /*1000*/  IABS R4, R13 ;  /* 0x0000000d00047213 */ /* 0x008fc80000000000 */
[----:B------:R-:W3:Y:S08]  /*1010*/  I2F.RP R2, R4 ;  /* 0x0000000400027306 */ /* 0x000ef00000209400 */
[----:B---3--:R-:W3:Y:S02]  /*1020*/  MUFU.RCP R2, R2 ;  /* 0x0000000200027308 */ /* 0x008ee40000001000 */
[----:B---3--:R-:W-:-:S06]  /*1030*/  VIADD R2, R2, 0xffffffe ;  /* 0x0ffffffe02027836 */ /* 0x008fcc0000000000 */
[----:B------:R-:W3:Y:S01]  /*1040*/  F2I.FTZ.U32.TRUNC.NTZ R3, R2 ;  /* 0x0000000200037305 */ /* 0x000ee2000021f000 */
[----:B------:R-:W-:Y:S01]  /*1050*/  IABS R6, R13 ;  /* 0x0000000d00067213 */ /* 0x000fe20000000000 */
[----:B---3--:R-:W-:Y:S01]  /*1060*/  IMAD.MOV R0, RZ, RZ, -R3 ;  /* 0x000000ffff007224 */ /* 0x008fe200078e0a03 */
        /* <DEDUP_REMOVED lines=21> */
[----:B------:R-:W-:Y:S02]  /*11c0*/  IMAD.WIDE R2, R5, 0x4, R8 ;  /* 0x0000000405027825 */ /* 0x000fe400078e0208 */
[----:B-1----:R-:W3:Y:S04]  /*11d0*/  LD.E.64 R8, desc[UR6][R24.64+0x28] ;  /* 0x0000280618087980 */ /* 0x002ee8000c101b00 */
        /* <DEDUP_REMOVED lines=28> */
[----:B------:R-:W-:Y:S01]  /*13a0*/  SHF.R.S32.HI R28, RZ, 0x1f, R0 ;  /* 0x0000001fff1c7819 */ /* 0x000fe20000011400 */
[----:B--2---:R1:W-:Y:S02]  /*13b0*/  STL.64 [R1+0x18], R18 ;  /* 0x0000181201007387 */ /* 0x0043e40000100a00 */
[----:B-1----:R-:W-:Y:S02]  /*13c0*/  MOV R18, R0 ;  /* 0x0000000000127202 */ /* 0x002fe40000000f00 */
[----:B---3--:R-:W-:Y:S01]  /*13d0*/  SHF.R.S32.HI R16, RZ, 0x1f, R12 ;  /* 0x0000001fff107819 */ /* 0x008fe2000001140c */
[----:B------:R-:W-:Y:S02]  /*13e0*/  IMAD R3, R7, R12, RZ ;  /* 0x0000000c07037224 */ /* 0x000fe400078e02ff */
[----:B------:R-:W-:Y:S02]  /*13f0*/  IMAD R7, R13, R5, R20 ;  /* 0x000000050d077224 */ /* 0x000fe400078e0214 */
[----:B------:R-:W-:-:S02]  /*1400*/  IMAD R3, R6, R16, R3 ;  /* 0x0000001006037224 */ /* 0x000fc400078e0203 */
        /* <DEDUP_REMOVED lines=19> */
.L_x_3281:
[----:B------:R-:W1:Y:S01]  /*1540*/  LD.E R11, desc[UR6][R24.64+0x68] ;  /* 0x00006806180b7980 */ /* 0x000e62000c101900 */
[----:B------:R-:W-:-:S03]  /*1550*/  ISETP.NE.AND P3, PT, R21, -0x1, PT ;  /* 0xffffffff1500780c */ /* 0x000fc60003f65270 */
[----:B------:R-:W3:Y:S04]  /*1560*/  LD.E.64 R2, desc[UR6][R24.64+0x40] ;  /* 0x0000400618027980 */ /* 0x000ee8000c101b00 */
[----:B------:R-:W4:Y:S04]  /*1570*/  LD.E.64 R192, desc[UR6][R24.64+0x38] ;  /* 0x0000380618c07980 */ /* 0x000f28000c101b00 */
        /* <DEDUP_REMOVED lines=8> */
[----:B-1----:R-:W-:Y:S01]  /*1600*/  IABS R8, R11 ;  /* 0x0000000b00087213 */ /* 0x002fe20000000000 */
[----:B---3--:R1:W-:Y:S01]  /*1610*/  STL.64 [R1+0x18], R2 ;  /* 0x0000180201007387 */ /* 0x0083e20000100a00 */
[----:B------:R-:W-:Y:S02]  /*1620*/  IMAD.MOV.U32 R22, RZ, RZ, R2 ;  /* 0x000000ffff167224 */ /* 0x000fe400078e0002 */
[----:B-1----:R-:W1:Y:S08]  /*1630*/  I2F.RP R2, R8 ;  /* 0x0000000800027306 */ /* 0x002e700000209400 */
[----:B-1----:R-:W1:Y:S01]  /*1640*/  MUFU.RCP R2, R2 ;  /* 0x0000000200027308 */ /* 0x002e620000001000 */
[----:B------:R-:W-:-:S02]  /*1650*/  MOV R23, R3 ;  /* 0x0000000300177202 */ /* 0x000fc40000000f00 */
[----:B-1----:R-:W-:-:S05]  /*1660*/  IADD3 R2, R2, 0xffffffe, RZ ;  /* 0x0ffffffe02027810 */ /* 0x002fca0007ffe0ff */
        /* <DEDUP_REMOVED lines=11> */
[----:B----4-:R-:W-:-:S03]  /*1720*/  @!P3 IMAD R2, R193, R10, RZ ;  /* 0x0000000ac102b224 */ /* 0x010fc600078e02ff */
[----:B------:R-:W-:Y:S01]  /*1730*/  ISETP.GT.U32.AND P0, PT, R8, R0, PT ;  /* 0x000000000800720c */ /* 0x000fe20003f04070 */
[----:B------:R-:W-:Y:S02]  /*1740*/  @!P3 IMAD R5, R5, R192, R2 ;  /* 0x000000c00505b224 */ /* 0x000fe400078e0202 */
[----:B------:R-:W-:Y:S01]  /*1750*/  @!P3 IMAD.WIDE.U32 R2, R192, R10, RZ ;  /* 0x0000000ac002b225 */ /* 0x000fe200078e00ff */
[----:B------:R-:W-:-:S03]  /*1760*/  @P3 IADD3 R4, R10, R21, RZ ;  /* 0x000000150a043210 */ /* 0x000fc60007ffe0ff */
[----:B------:R-:W-:Y:S02]  /*1770*/  @!P3 IMAD.IADD R3, R3, 0x1, R5 ;  /* 0x000000010303b824 */ /* 0x000fe400078e0205 */
[----:B--2---:R-:W-:Y:S02]  /*1780*/  @!P3 IMAD R7, R7, R12, RZ ;  /* 0x0000000c0707b224 */ /* 0x004fe400078e02ff */
        /* <DEDUP_REMOVED lines=48> */
[----:B------:R-:W-:Y:S02]  /*1a90*/  MOV R18, R0 ;  /* 0x0000000000127202 */ /* 0x000fe40000000f00 */
.L_x_3282:
[----:B------:R-:W-:Y:S05]  /*1aa0*/  BSYNC B0 ;  /* 0x0000000000007941 */ /* 0x000fea0003800000 */
.L_x_3280:
        /* <DEDUP_REMOVED lines=8> */
[----:B------:R-:W4:Y:S04]  /*1b30*/  LD.E R40, desc[UR6][R24.64+0xc0] ;  /* 0x0000c00618287980 */ /* 0x000f28000c101900 */
[----:B------:R1:W5:Y:S04]  /*1b40*/  @P4 LD.E R29, desc[UR6][R30.64] ;  /* 0x000000061e1d4980 */ /* 0x000368000c101900 */
        /* <DEDUP_REMOVED lines=13> */
[----:B------:R-:W-:-:S02]  /*1c20*/  LEA.HI R248, R30, R36, RZ, 0x4 ;  /* 0x000000241ef87211 */ /* 0x000fc400078f20ff */
[----:B------:R-:W-:Y:S02]  /*1c30*/  SHF.R.S32.HI R219, RZ, 0x1f, R38 ;  /* 0x0000001fffdb7819 */ /* 0x000fe40000011426 */
        /* <DEDUP_REMOVED lines=33> */
[----:B------:R-:W-:Y:S01]  /*1e50*/  IADD3 R2, P0, R134, R19, RZ ;  /* 0x0000001386027210 */ /* 0x000fe20007f1e0ff */
[----:B------:R-:W-:Y:S02]  /*1e60*/  IMAD.X R5, R135, 0x1, R3, P1 ;  /* 0x0000000187057824 */ /* 0x000fe400008e0603 */
[----:B------:R-:W-:Y:S01]  /*1e70*/  IMAD R14, R13, R38, RZ ;  /* 0x000000260d0e7224 */ /* 0x000fe200078e02ff */
[----:B------:R-:W-:Y:S01]  /*1e80*/  IADD3.X R3, R135, R21, RZ, P0, !PT ;  /* 0x0000001587037210 */ /* 0x000fe200007fe4ff */
[-C--:B------:R-:W-:Y:S01]  /*1e90*/  IMAD R9, R193, R82.reuse, RZ ;  /* 0x00000052c1097224 */ /* 0x080fe200078e02ff */
[----:B------:R-:W-:Y:S01]  /*1ea0*/  LOP3.LUT R0, R248, 0xfffffff0, RZ, 0xc0, !PT ;  /* 0xfffffff0f8007812 */ /* 0x000fe200078ec0ff */
[----:B------:R-:W-:Y:S02]  /*1eb0*/  IMAD R8, R34, R82, RZ ;  /* 0x0000005222087224 */ /* 0x000fe400078e02ff */
[----:B------:R-:W-:-:S02]  /*1ec0*/  IMAD R14, R12, R219, R14 ;  /* 0x000000db0c0e7224 */ /* 0x000fc400078e020e */
[----:B------:R-:W-:-:S04]  /*1ed0*/  IMAD.WIDE.U32 R6, R38, R12, R4 ;  /* 0x0000000c26067225 */ /* 0x000fc800078e0004 */
[-C--:B------:R-:W-:Y:S02]  /*1ee0*/  IMAD R12, R83, R192.reuse, R9 ;  /* 0x000000c0530c7224 */ /* 0x080fe400078e0209 */
[----:B------:R-:W-:-:S04]  /*1ef0*/  IMAD.WIDE.U32 R2, R82, R192, R2 ;  /* 0x000000c052027225 */ /* 0x000fc800078e0002 */
[-C--:B------:R-:W-:Y:S02]  /*1f00*/  IMAD R13, R83, R32.reuse, R8 ;  /* 0x00000020530d7224 */ /* 0x080fe400078e0208 */
[----:B------:R-:W-:Y:S01]  /*1f10*/  IMAD.WIDE.U32 R4, R82, R32, R10 ;  /* 0x0000002052047225 */ /* 0x000fe200078e000a */
[----:B------:R-:W-:-:S03]  /*1f20*/  LEA R252, P1, R2, R16, 0x1 ;  /* 0x0000001002fc7211 */ /* 0x000fc600078208ff */
[----:B------:R-:W-:Y:S02]  /*1f30*/  IMAD.IADD R0, R36, 0x1, -R0 ;  /* 0x0000000124007824 */ /* 0x000fe400078e0a00 */
[----:B------:R-:W-:Y:S01]  /*1f40*/  IMAD.IADD R10, R3, 0x1, R12 ;  /* 0x00000001030a7824 */ /* 0x000fe200078e020c */
[----:B------:R-:W-:Y:S02]  /*1f50*/  IADD3 R5, R5, R13, RZ ;  /* 0x0000000d05057210 */ /* 0x000fe40007ffe0ff */
[----:B------:R-:W-:Y:S01]  /*1f60*/  LEA R251, P0, R4, R22, 0x1 ;  /* 0x0000001604fb7211 */ /* 0x000fe200078008ff */
[----:B------:R-:W-:Y:S01]  /*1f70*/  IMAD.WIDE R8, R37, 0x40, R82 ;  /* 0x0000004025087825 */ /* 0x000fe200078e0252 */
[----:B------:R-:W-:Y:S02]  /*1f80*/  SHF.R.S32.HI R15, RZ, 0x1f, R0 ;  /* 0x0000001fff0f7819 */ /* 0x000fe40000011400 */
[----:B------:R-:W-:Y:S01]  /*1f90*/  LEA.HI.X R250, R2, R17, R10, 0x1, P1 ;  /* 0x0000001102fa7211 */ /* 0x000fe200008f0c0a */
[----:B------:R-:W-:Y:S01]  /*1fa0*/  IMAD.IADD R3, R7, 0x1, R14 ;  /* 0x0000000107037824 */ /* 0x000fe200078e020e */
[----:B------:R-:W-:Y:S01]  /*1fb0*/  LEA.HI.X R249, R4, R23, R5, 0x1, P0 ;  /* 0x0000001704f97211 */ /* 0x000fe200000f0c05 */
[----:B------:R-:W-:Y:S01]  /*1fc0*/  IMAD.MOV.U32 R2, RZ, RZ, R6 ;  /* 0x000000ffff027224 */ /* 0x000fe200078e0006 */
[----:B------:R-:W-:-:S02]  /*1fd0*/  SHF.R.S32.HI R4, RZ, 0x1f, R121 ;  /* 0x0000001fff047819 */ /* 0x000fc40000011479 */
[----:B------:R-:W-:Y:S01]  /*1fe0*/  LEA.HI R247, R15, R0, RZ, 0x3 ;  /* 0x000000000ff77211 */ /* 0x000fe200078f18ff */
[----:B------:R-:W-:Y:S01]  /*1ff0*/  IMAD.WIDE.U32 R214, R8, R170, R2 ;  /* 0x000000aa08d67225 */ /* 0x000fe200078e0002 */
[----:B------:R-:W-:Y:S02]  /*2000*/  LEA.HI R2, R4, R121, RZ, 0x8 ;  /* 0x0000007904027211 */ /* 0x000fe400078f40ff */
[----:B------:R-:W-:Y:S02]  /*2010*/  LOP3.LUT R11, R247, 0xfffffff8, RZ, 0xc0, !PT ;  /* 0xfffffff8f70b7812 */ /* 0x000fe400078ec0ff */
[----:B------:R-:W-:Y:S01]  /*2020*/  SHF.R.S32.HI R2, RZ, 0x8, R2 ;  /* 0x00000008ff027819 */ /* 0x000fe20000011402 */
[----:B------:R1:W-:Y:S02]  /*2030*/  STL [R1+0x8], R40 ;  /* 0x0000082801007387 */ /* 0x0003e40000100800 */
[----:B------:R-:W-:Y:S01]  /*2040*/  IMAD.IADD R246, R0, 0x1, -R11 ;  /* 0x0000000100f67824 */ /* 0x000fe200078e0a0b */
[----:B------:R-:W-:-:S04]  /*2050*/  VIMNMX R120, RZ, R2, !PT ;  /* 0x00000002ff787248 */ /* 0x000fc80007fe0100 */
[----:B------:R-:W-:Y:S02]  /*2060*/  R2P PR, R246, 0x6 ;  /* 0x00000006f6007804 */ /* 0x000fe40000000000 */
[----:B------:R-:W-:Y:S01]  /*2070*/  ISETP.GT.AND P0, PT, R33, R120, PT ;  /* 0x000000782100720c */ /* 0x000fe20003f04270 */
[----:B------:R-:W-:Y:S01]  /*2080*/  IMAD R0, R9, R170, RZ ;  /* 0x000000aa09007224 */ /* 0x000fe200078e02ff */
[----:B------:R-:W-:-:S03]  /*2090*/  LEA.HI R3, R30, R36, RZ, 0x5 ;  /* 0x000000241e037211 */ /* 0x000fc600078f28ff */
[----:B------:R-:W-:Y:S01]  /*20a0*/  IMAD R5, R8, R171, R0 ;  /* 0x000000ab08057224 */ /* 0x000fe200078e0200 */
[----:B------:R-:W-:Y:S02]  /*20b0*/  LOP3.LUT R2, R3, 0xffffffe0, RZ, 0xc0, !PT ;  /* 0xffffffe003027812 */ /* 0x000fe400078ec0ff */
[----:B------:R-:W-:Y:S01]  /*20c0*/  MOV R0, 0x10 ;  /* 0x0000001000007802 */ /* 0x000fe20000000f00 */
[----:B------:R-:W-:Y:S01]  /*20d0*/  @!P4 IMAD.MOV.U32 R29, RZ, RZ, RZ ;  /* 0x000000ffff1dc224 */ /* 0x000fe200078e00ff */
[----:B------:R-:W-:Y:S01]  /*20e0*/  SHF.L.U64.HI R238, R32, 0x4, R34 ;  /* 0x0000000420ee7819 */ /* 0x000fe20000010222 */
[----:B------:R-:W-:Y:S01]  /*20f0*/  IMAD.IADD R2, R36, 0x1, -R2 ;  /* 0x0000000124027824 */ /* 0x000fe200078e0a02 */
[----:B------:R-:W-:Y:S01]  /*2100*/  SHF.L.U32 R236, R32, 0x4, RZ ;  /* 0x0000000420ec7819 */ /* 0x000fe200000006ff */
[----:B------:R-:W-:Y:S01]  /*2110*/  IMAD.IADD R217, R215, 0x1, R5 ;  /* 0x00000001d7d97824 */ /* 0x000fe200078e0205 */
[----:B------:R-:W-:Y:S02]  /*2120*/  SHF.R.S32.HI R3, RZ, 0x5, R3 ;  /* 0x00000005ff037819 */ /* 0x000fe40000011403 */
[----:B------:R-:W-:-:S02]  /*2130*/  SHF.L.U32 R30, R213, 0x2, RZ ;  /* 0x00000002d51e7819 */ /* 0x000fc400000006ff */
[----:B------:R-:W-:Y:S02]  /*2140*/  SEL R189, R0, 0xfffffff0, !P1 ;  /* 0xfffffff000bd7807 */ /* 0x000fe40004800000 */
[----:B------:R-:W-:Y:S01]  /*2150*/  SEL R190, R190, 0xffffffe0, !P2 ;  /* 0xffffffe0bebe7807 */ /* 0x000fe20005000000 */
[----:B-1----:R-:W-:Y:S06]  /*2160*/  @!P0 BRA `(.L_x_3283) ;  /* 0x000000d800388947 */ /* 0x002fec0003800000 */
        /* <DEDUP_REMOVED lines=234> */
.L_x_3387:
[----:B------:R-:W-:Y:S01]  /*3010*/  LOP3.LUT R64, R64, 0xfffffeff, RZ, 0xc0, !PT ;  /* 0xfffffeff40407812 */ /* 0x000fe200078ec0ff */
[----:B------:R-:W2:Y:S01]  /*3020*/  LDL R0, [R1+0x8] ;  /* 0x0000080001007983 */ /* 0x000ea20000100800 */
        /* <DEDUP_REMOVED lines=18> */
[----:B---34-:R-:W-:Y:S01]  /*3150*/  @!P4 LEA R10, P2, R236, R74, 0x1 ;  /* 0x0000004aec0ac211 */ /* 0x018fe200078408ff */
        /* <DEDUP_REMOVED lines=267> */
.L_x_3288:
[----:B------:R-:W-:Y:S05]  /*4210*/  BSYNC B0 ;  /* 0x0000000000007941 */ /* 0x000fea0003800000 */
.L_x_3287:
        /* <DEDUP_REMOVED lines=57> */
.L_x_3290:
[----:B------:R-:W-:Y:S05]  /*45b0*/  BSYNC B0 ;  /* 0x0000000000007941 */ /* 0x000fea0003800000 */
.L_x_3289:
        /* <DEDUP_REMOVED lines=60> */
.L_x_3292:
[----:B------:R-:W-:Y:S05]  /*4980*/  BSYNC B0 ;  /* 0x0000000000007941 */ /* 0x000fea0003800000 */
.L_x_3291:
        /* <DEDUP_REMOVED lines=67> */
.L_x_3294:
[----:B------:R-:W-:Y:S05]  /*4dc0*/  BSYNC B0 ;  /* 0x0000000000007941 */ /* 0x000fea0003800000 */
.L_x_3293:
        /* <DEDUP_REMOVED lines=60> */
.L_x_3296:
[----:B------:R-:W-:Y:S05]  /*5190*/  BSYNC B0 ;  /* 0x0000000000007941 */ /* 0x000fea0003800000 */
.L_x_3295:
        /* <DEDUP_REMOVED lines=67> */
.L_x_3298:
[----:B------:R-:W-:Y:S05]  /*55d0*/  BSYNC B0 ;  /* 0x0000000000007941 */ /* 0x000fea0003800000 */
.L_x_3297:
        /* <DEDUP_REMOVED lines=67> */
.L_x_3300:
[----:B------:R-:W-:Y:S05]  /*5a10*/  BSYNC B0 ;  /* 0x0000000000007941 */ /* 0x000fea0003800000 */
.L_x_3299:
        /* <DEDUP_REMOVED lines=67> */
.L_x_3302:
[----:B------:R-:W-:Y:S05]  /*5e50*/  BSYNC B0 ;  /* 0x0000000000007941 */ /* 0x000fea0003800000 */
.L_x_3301:
        /* <DEDUP_REMOVED lines=61> */
.L_x_3304:
[----:B------:R-:W-:Y:S05]  /*6230*/  BSYNC B0 ;  /* 0x0000000000007941 */ /* 0x000fea0003800000 */
.L_x_3303:
        /* <DEDUP_REMOVED lines=67> */
.L_x_3306:
[----:B------:R-:W-:Y:S05]  /*6670*/  BSYNC B0 ;  /* 0x0000000000007941 */ /* 0x000fea0003800000 */
.L_x_3305:
        /* <DEDUP_REMOVED lines=65> */
.L_x_3308:
[----:B------:R-:W-:Y:S05]  /*6a90*/  BSYNC B0 ;  /* 0x0000000000007941 */ /* 0x000fea0003800000 */
.L_x_3307:
        /* <DEDUP_REMOVED lines=76> */
.L_x_3310:
[----:B------:R-:W-:Y:S05]  /*6f60*/  BSYNC B0 ;  /* 0x0000000000007941 */ /* 0x000fea0003800000 */
.L_x_3309:
        /* <DEDUP_REMOVED lines=64> */
.L_x_3312:
[----:B------:R-:W-:Y:S05]  /*7370*/  BSYNC B0 ;  /* 0x0000000000007941 */ /* 0x000fea0003800000 */
.L_x_3311:
        /* <DEDUP_REMOVED lines=64> */
.L_x_3314:
[----:B------:R-:W-:Y:S05]  /*7780*/  BSYNC B0 ;  /* 0x0000000000007941 */ /* 0x000fea0003800000 */
.L_x_3313:
        /* <DEDUP_REMOVED lines=64> */
.L_x_3316:
[----:B------:R-:W-:Y:S05]  /*7b90*/  BSYNC B0 ;  /* 0x0000000000007941 */ /* 0x000fea0003800000 */
.L_x_3315:
        /* <DEDUP_REMOVED lines=64> */
.L_x_3318:
[----:B------:R-:W-:Y:S05]  /*7fa0*/  BSYNC B0 ;  /* 0x0000000000007941 */ /* 0x000fea0003800000 */
.L_x_3317:
        /* <DEDUP_REMOVED lines=11> */
.L_x_3286:
        /* <DEDUP_REMOVED lines=96> */
.L_x_3323:
[----:B------:R-:W-:Y:S05]  /*8660*/  BSYNC B0 ;  /* 0x0000000000007941 */ /* 0x000fea0003800000 */
.L_x_3322:
[----:B-----5:R2:W-:Y:S02]  /*8670*/  ST.E.128 desc[UR6][R34.64], R8 ;  /* 0x0000000822007985 */ /* 0x0205e4000c101d06 */
.L_x_3321:
[----:B------:R-:W-:Y:S05]  /*8680*/  BSYNC B1 ;  /* 0x0000000000017941 */ /* 0x000fea0003800000 */
.L_x_3320:
        /* <DEDUP_REMOVED lines=95> */
.L_x_3327:
[----:B------:R-:W-:Y:S05]  /*8c80*/  BSYNC B0 ;  /* 0x0000000000007941 */ /* 0x000fea0003800000 */
.L_x_3326:
[----:B-----5:R3:W-:Y:S02]  /*8c90*/  ST.E.128 desc[UR6][R34.64], R8 ;  /* 0x0000000822007985 */ /* 0x0207e4000c101d06 */
.L_x_3325:
[----:B------:R-:W-:Y:S05]  /*8ca0*/  BSYNC B1 ;  /* 0x0000000000017941 */ /* 0x000fea0003800000 */
.L_x_3324:
        /* <DEDUP_REMOVED lines=95> */
.L_x_3331:
[----:B------:R-:W-:Y:S05]  /*92a0*/  BSYNC B0 ;  /* 0x0000000000007941 */ /* 0x000fea0003800000 */
.L_x_3330:
[----:B-----5:R4:W-:Y:S02]  /*92b0*/  ST.E.128 desc[UR6][R34.64], R8 ;  /* 0x0000000822007985 */ /* 0x0209e4000c101d06 */
.L_x_3329:
[----:B------:R-:W-:Y:S05]  /*92c0*/  BSYNC B1 ;  /* 0x0000000000017941 */ /* 0x000fea0003800000 */
.L_x_3328:
        /* <DEDUP_REMOVED lines=102> */
.L_x_3335:
[----:B------:R-:W-:Y:S05]  /*9930*/  BSYNC B0 ;  /* 0x0000000000007941 */ /* 0x000fea0003800000 */
.L_x_3334:
[----:B-----5:R2:W-:Y:S02]  /*9940*/  ST.E.128 desc[UR6][R34.64], R8 ;  /* 0x0000000822007985 */ /* 0x0205e4000c101d06 */
.L_x_3333:
[----:B------:R-:W-:Y:S05]  /*9950*/  BSYNC B1 ;  /* 0x0000000000017941 */ /* 0x000fea0003800000 */
.L_x_3332:
        /* <DEDUP_REMOVED lines=95> */
.L_x_3339:
[----:B------:R-:W-:Y:S05]  /*9f50*/  BSYNC B0 ;  /* 0x0000000000007941 */ /* 0x000fea0003800000 */
.L_x_3338:
[----:B-----5:R2:W-:Y:S02]  /*9f60*/  ST.E.128 desc[UR6][R34.64], R8 ;  /* 0x0000000822007985 */ /* 0x0205e4000c101d06 */
.L_x_3337:
[----:B------:R-:W-:Y:S05]  /*9f70*/  BSYNC B1 ;  /* 0x0000000000017941 */ /* 0x000fea0003800000 */
.L_x_3336:
        /* <DEDUP_REMOVED lines=102> */
.L_x_3343:
[----:B------:R-:W-:Y:S05]  /*a5e0*/  BSYNC B0 ;  /* 0x0000000000007941 */ /* 0x000fea0003800000 */
.L_x_3342:
[----:B-----5:R2:W-:Y:S02]  /*a5f0*/  ST.E.128 desc[UR6][R34.64], R8 ;  /* 0x0000000822007985 */ /* 0x0205e4000c101d06 */
.L_x_3341:
[----:B------:R-:W-:Y:S05]  /*a600*/  BSYNC B1 ;  /* 0x0000000000017941 */ /* 0x000fea0003800000 */
.L_x_3340:
        /* <DEDUP_REMOVED lines=102> */
.L_x_3347:
[----:B------:R-:W-:Y:S05]  /*ac70*/  BSYNC B0 ;  /* 0x0000000000007941 */ /* 0x000fea0003800000 */
.L_x_3346:
[----:B-----5:R2:W-:Y:S02]  /*ac80*/  ST.E.128 desc[UR6][R34.64], R8 ;  /* 0x0000000822007985 */ /* 0x0205e4000c101d06 */
.L_x_3345:
[----:B------:R-:W-:Y:S05]  /*ac90*/  BSYNC B1 ;  /* 0x0000000000017941 */ /* 0x000fea0003800000 */
.L_x_3344:
        /* <DEDUP_REMOVED lines=102> */
.L_x_3351:
[----:B------:R-:W-:Y:S05]  /*b300*/  BSYNC B0 ;  /* 0x0000000000007941 */ /* 0x000fea0003800000 */
.L_x_3350:
[----:B-----5:R2:W-:Y:S02]  /*b310*/  ST.E.128 desc[UR6][R34.64], R8 ;  /* 0x0000000822007985 */ /* 0x0205e4000c101d06 */
.L_x_3349:
[----:B------:R-:W-:Y:S05]  /*b320*/  BSYNC B1 ;  /* 0x0000000000017941 */ /* 0x000fea0003800000 */
.L_x_3348:
        /* <DEDUP_REMOVED lines=95> */
.L_x_3355:
[----:B------:R-:W-:Y:S05]  /*b920*/  BSYNC B0 ;  /* 0x0000000000007941 */ /* 0x000fea0003800000 */
.L_x_3354:
[----:B-----5:R2:W-:Y:S02]  /*b930*/  ST.E.128 desc[UR6][R34.64], R8 ;  /* 0x0000000822007985 */ /* 0x0205e4000c101d06 */
.L_x_3353:
[----:B------:R-:W-:Y:S05]  /*b940*/  BSYNC B1 ;  /* 0x0000000000017941 */ /* 0x000fea0003800000 */
.L_x_3352:
        /* <DEDUP_REMOVED lines=102> */
.L_x_3359:
[----:B------:R-:W-:Y:S05]  /*bfb0*/  BSYNC B0 ;  /* 0x0000000000007941 */ /* 0x000fea0003800000 */
.L_x_3358:
[----:B-----5:R2:W-:Y:S02]  /*bfc0*/  ST.E.128 desc[UR6][R34.64], R8 ;  /* 0x0000000822007985 */ /* 0x0205e4000c101d06 */
.L_x_3357:
[----:B------:R-:W-:Y:S05]  /*bfd0*/  BSYNC B1 ;  /* 0x0000000000017941 */ /* 0x000fea0003800000 */
.L_x_3356:
        /* <DEDUP_REMOVED lines=102> */
.L_x_3363:
[----:B------:R-:W-:Y:S05]  /*c640*/  BSYNC B0 ;  /* 0x0000000000007941 */ /* 0x000fea0003800000 */
.L_x_3362:
[----:B-----5:R2:W-:Y:S02]  /*c650*/  ST.E.128 desc[UR6][R34.64], R8 ;  /* 0x0000000822007985 */ /* 0x0205e4000c101d06 */
.L_x_3361:
[----:B------:R-:W-:Y:S05]  /*c660*/  BSYNC B1 ;  /* 0x0000000000017941 */ /* 0x000fea0003800000 */
.L_x_3360:
        /* <DEDUP_REMOVED lines=102> */
.L_x_3367:
[----:B------:R-:W-:Y:S05]  /*ccd0*/  BSYNC B0 ;  /* 0x0000000000007941 */ /* 0x000fea0003800000 */
.L_x_3366:
[----:B-----5:R2:W-:Y:S02]  /*cce0*/  ST.E.128 desc[UR6][R34.64], R8 ;  /* 0x0000000822007985 */ /* 0x0205e4000c101d06 */
.L_x_3365:
[----:B------:R-:W-:Y:S05]  /*ccf0*/  BSYNC B1 ;  /* 0x0000000000017941 */ /* 0x000fea0003800000 */
.L_x_3364:
        /* <DEDUP_REMOVED lines=102> */
.L_x_3371:
[----:B------:R-:W-:Y:S05]  /*d360*/  BSYNC B0 ;  /* 0x0000000000007941 */ /* 0x000fea0003800000 */
.L_x_3370:
[----:B-----5:R2:W-:Y:S02]  /*d370*/  ST.E.128 desc[UR6][R34.64], R8 ;  /* 0x0000000822007985 */ /* 0x0205e4000c101d06 */
.L_x_3369:
[----:B------:R-:W-:Y:S05]  /*d380*/  BSYNC B1 ;  /* 0x0000000000017941 */ /* 0x000fea0003800000 */
.L_x_3368:
        /* <DEDUP_REMOVED lines=102> */
.L_x_3375:
[----:B------:R-:W-:Y:S05]  /*d9f0*/  BSYNC B0 ;  /* 0x0000000000007941 */ /* 0x000fea0003800000 */
.L_x_3374:
[----:B-----5:R2:W-:Y:S02]  /*da00*/  ST.E.128 desc[UR6][R34.64], R8 ;  /* 0x0000000822007985 */ /* 0x0205e4000c101d06 */
.L_x_3373:
[----:B------:R-:W-:Y:S05]  /*da10*/  BSYNC B1 ;  /* 0x0000000000017941 */ /* 0x000fea0003800000 */
.L_x_3372:
        /* <DEDUP_REMOVED lines=102> */
.L_x_3379:
[----:B------:R-:W-:Y:S05]  /*e080*/  BSYNC B0 ;  /* 0x0000000000007941 */ /* 0x000fea0003800000 */
.L_x_3378:
[----:B-----5:R2:W-:Y:S02]  /*e090*/  ST.E.128 desc[UR6][R34.64], R8 ;  /* 0x0000000822007985 */ /* 0x0205e4000c101d06 */
.L_x_3377:
[----:B------:R-:W-:Y:S05]  /*e0a0*/  BSYNC B1 ;  /* 0x0000000000017941 */ /* 0x000fea0003800000 */
.L_x_3376:
        /* <DEDUP_REMOVED lines=101> */
.L_x_3383:
[----:B------:R-:W-:Y:S05]  /*e700*/  BSYNC B0 ;  /* 0x0000000000007941 */ /* 0x000fea0003800000 */
.L_x_3382:
[----:B-----5:R2:W-:Y:S02]  /*e710*/  ST.E.128 desc[UR6][R42.64], R8 ;  /* 0x000000082a007985 */ /* 0x0205e4000c101d06 */
.L_x_3381:
[----:B------:R-:W-:Y:S05]  /*e720*/  BSYNC B1 ;  /* 0x0000000000017941 */ /* 0x000fea0003800000 */
.L_x_3380:
        /* <DEDUP_REMOVED lines=11> */
.L_x_3285:
        /* <DEDUP_REMOVED lines=184> */
.L_x_3319:
[----:B------:R-:W-:Y:S05]  /*f360*/  BSYNC B2 ;  /* 0x0000000000027941 */ /* 0x000fea0003800000 */
.L_x_3284:
[----:B------:R-:W5:Y:S01]  /*f370*/  LDL.64 R12, [R1] ;  /* 0x00000000010c7983 */ /* 0x000f620000100a00 */
[----:B-1----:R-:W-:Y:S01]  /*f380*/  IMAD.MOV.U32 R2, RZ, RZ, R72 ;  /* 0x000000ffff027224 */ /* 0x002fe200078e0048 */
[----:B------:R-:W-:Y:S01]  /*f390*/  BSSY B0, `(.L_x_3384) ;  /* 0x0000067000007945 */ /* 0x000fe20003800000 */
[----:B------:R-:W-:Y:S01]  /*f3a0*/  IMAD.MOV.U32 R3, RZ, RZ, R71 ;  /* 0x000000ffff037224 */ /* 0x000fe200078e0047 */
[----:B------:R-:W2:Y:S01]  /*f3b0*/  LD.E R0, desc[UR6][R24.64+0x128] ;  /* 0x0001280618007980 */ /* 0x000ea2000c101900 */
[----:B-----5:R-:W-:Y:S04]  /*f3c0*/  ISETP.NE.U32.AND P1, PT, R12, RZ, PT ;  /* 0x000000ff0c00720c */ /* 0x020fe80003f25070 */
[----:B------:R-:W-:Y:S01]  /*f3d0*/  ISETP.NE.AND.EX P1, PT, R13, RZ, PT, P1 ;  /* 0x000000ff0d00720c */ /* 0x000fe20003f25310 */
[----:B--2---:R-:W-:Y:S05]  /*f3e0*/  IMAD.U32 R0, R0, -0x100, RZ ;  /* 0xffffff0000007824 */ /* 0x004fea00078e00ff */
[C---:B------:R-:W-:Y:S04]  /*f3f0*/  LEA R72, P0, R0.reuse, R2, 0x1 ;  /* 0x0000000200487211 */ /* 0x040fe800078008ff */
[----:B------:R-:W-:Y:S03]  /*f400*/  LEA.HI.X.SX32 R71, R0, R3, 0x1, P0 ;  /* 0x0000000300477211 */ /* 0x000fe600000f0eff */
[----:B------:R-:W-:Y:S06]  /*f410*/  @!P1 BRA `(.L_x_3385) ;  /* 0x0000000400489947 */ /* 0x000fec0003800000 */
[----:B------:R-:W-:Y:S04]  /*f420*/  IADD3 R0, R21, -0x1, RZ ;  /* 0xffffffff15007810 */ /* 0x000fe80007ffe0ff */
[----:B------:R-:W-:Y:S11]  /*f430*/  ISETP.GT.AND P0, PT, R0, R120, PT ;  /* 0x000000780000720c */ /* 0x000ff60003f04270 */
[----:B------:R-:W-:Y:S02]  /*f440*/  @!UPT UIADD3 URZ, URZ, URZ, URZ ;  /* 0x0000003f3f3ff290 */ /* 0x000fe4000fffe03f */
[----:B------:R-:W-:Y:S05]  /*f450*/  @!P0 BRA `(.L_x_3386) ;  /* 0x0000000400688947 */ /* 0x000fea0003800000 */
[----:B------:R-:W2:Y:S01]  /*f460*/  LD.E R3, desc[UR6][R24.64+0x170] ;  /* 0x0001700618037980 */ /* 0x000ea2000c101900 */
[----:B---34-:R-:W-:Y:S02]  /*f470*/  IABS R9, R20 ;  /* 0x0000001400097213 */ /* 0x018fe40000000000 */
[-C--:B--2---:R-:W-:Y:S02]  /*f480*/  IABS R5, R3.reuse ;  /* 0x0000000300057213 */ /* 0x084fe40000000000 */
        /* <DEDUP_REMOVED lines=44> */
[----:B------:R-:W-:Y:S01]  /*f750*/  IMAD.IADD R2, R2, 0x1, -R5 ;  /* 0x0000000102027824 */ /* 0x000fe200078e0a05 */
[----:B------:R-:W3:Y:S03]  /*f760*/  LD.E.64 R12, desc[UR6][R24.64+0x28] ;  /* 0x00002806180c7980 */ /* 0x000ee6000c101b00 */
[----:B------:R-:W-:Y:S03]  /*f770*/  IMAD R0, R2, R3, R0 ;  /* 0x0000000302007224 */ /* 0x000fe600078e0200 */
[----:B------:R-:W4:Y:S02]  /*f780*/  LD.E R4, desc[UR6][R8.64] ;  /* 0x0000000608047980 */ /* 0x000f24000c101900 */
[----:B------:R-:W-:Y:S02]  /*f790*/  SHF.R.S32.HI R14, RZ, 0x1f, R0 ;  /* 0x0000001fff0e7819 */ /* 0x000fe40000011400 */
[----:B------:R-:W4:Y:S04]  /*f7a0*/  LD.E R15, desc[UR6][R10.64] ;  /* 0x000000060a0f7980 */ /* 0x000f28000c101900 */
        /* <DEDUP_REMOVED lines=25> */
.L_x_3385:
[----:B------:R-:W-:Y:S01]  /*f940*/  MOV R5, R73 ;  /* 0x0000004900057202 */ /* 0x000fe20000000f00 */
[----:B---3--:R-:W2:Y:S01]  /*f950*/  LD.E R6, desc[UR6][R24.64+0x40] ;  /* 0x0000400618067980 */ /* 0x008ea2000c101900 */
        /* <DEDUP_REMOVED lines=10> */
.L_x_3386:
[----:B------:R-:W-:Y:S05]  /*fa00*/  BSYNC B0 ;  /* 0x0000000000007941 */ /* 0x000fea0003800000 */
.L_x_3384:
[----:B------:R-:W-:Y:S04]  /*fa10*/  IADD3 R21, R21, -0x1, RZ ;  /* 0xffffffff15157810 */ /* 0x000fe80007ffe0ff */
[----:B------:R-:W-:Y:S11]  /*fa20*/  ISETP.GT.AND P0, PT, R21, R120, PT ;  /* 0x000000781500720c */ /* 0x000ff60003f04270 */
[----:B------:R-:W-:Y:S02]  /*fa30*/  @!UPT UIADD3 URZ, URZ, URZ, URZ ;  /* 0x0000003f3f3ff290 */ /* 0x000fe4000fffe03f */
[----:B------:R-:W-:Y:S05]  /*fa40*/  @P0 BRA `(.L_x_3387) ;  /* 0xffffff3400700947 */ /* 0x000fea000383ffff */
.L_x_3283:
[----:B------:R-:W-:Y:S05]  /*fa50*/  WARPSYNC.ALL ;  /* 0x0000000000007948 */ /* 0x000fea0003800000 */
[----:B------:R-:W-:Y:S06]  /*fa60*/  BAR.SYNC.DEFER_BLOCKING 0x0 ;  /* 0x0000000000007b1d */ /* 0x000fec0000010000 */
[----:B------:R1:W5:Y:S04]  /*fa70*/  LDL R137, [R1+0x170] ;  /* 0x0001700001897983 */ /* 0x0003680000100800 */
[----:B------:R-:W2:Y:S01]  /*fa80*/  LD.E R36, desc[UR6][R24.64+0xd0] ;  /* 0x0000d00618247980 */ /* 0x000ea2000c101900 */
[----:B------:R-:W4:Y:S01]  /*fa90*/  S2UR UR4, SR_CgaCtaId ;  /* 0x00000000000479c3 */ /* 0x000f220000008800 */
[----:B------:R-:W-:Y:S01]  /*faa0*/  UMOV UR5, 0x400 ;  /* 0x0000040000057882 */ /* 0x000fe20000000000 */
[----:B------:R-:W-:Y:S01]  /*fab0*/  BSSY B2, `(.L_x_3388) ;  /* 0x00002ec000027945 */ /* 0x000fe20003800000 */
[----:B------:R-:W1:Y:S01]  /*fac0*/  S2R R53, SR_CTAID.Y ;  /* 0x0000000000357919 */ /* 0x000e620000002600 */
[C---:B---3--:R-:W-:Y:S01]  /*fad0*/  SHF.L.U64.HI R6, R170.reuse, 0x4, R171 ;  /* 0x00000004aa067819 */ /* 0x048fe200000102ab */
[----:B------:R-:W-:Y:S01]  /*fae0*/  IMAD.SHL.U32 R4, R170, 0x10, RZ ;  /* 0x00000010aa047824 */ /* 0x000fe200078e00ff */
[----:B------:R-:W3:Y:S01]  /*faf0*/  S2R R51, SR_TID.X ;  /* 0x0000000000337919 */ /* 0x000ee20000002100 */
[----:B----4-:R-:W-:-:S06]  /*fb00*/  ULEA UR4, UR4, UR5, 0x18 ;  /* 0x0000000504047291 */ /* 0x010fcc000f8ec03f */
[----:B------:R-:W-:Y:S02]  /*fb10*/  LEA R191, R216, UR4, 0x1 ;  /* 0x00000004d8bf7c11 */ /* 0x000fe4000f8e08ff */
[----:B-1----:R-:W-:Y:S02]  /*fb20*/  SHF.R.S32.HI R52, RZ, 0x1f, R53 ;  /* 0x0000001fff347819 */ /* 0x002fe40000011435 */
[----:B--2---:R-:W-:-:S13]  /*fb30*/  ISETP.NE.AND P0, PT, R36, RZ, PT ;  /* 0x000000ff2400720c */ /* 0x004fda0003f05270 */
[----:B---3--:R-:W-:Y:S05]  /*fb40*/  @!P0 BRA `(.L_x_3389) ;  /* 0x0000002800748947 */ /* 0x008fea0003800000 */
[----:B------:R-:W2:Y:S01]  /*fb50*/  LD.E.64 R2, desc[UR6][R24.64+0xf0] ;  /* 0x0000f00618027980 */ /* 0x000ea2000c101b00 */
[----:B------:R-:W-:-:S03]  /*fb60*/  IMAD.MOV.U32 R0, RZ, RZ, RZ ;  /* 0x000000ffff007224 */ /* 0x000fc600078e00ff */
[----:B------:R-:W3:Y:S04]  /*fb70*/  LD.E.U8 R12, desc[UR6][R24.64+0x1b3] ;  /* 0x0001b306180c7980 */ /* 0x000ee8000c101100 */
[----:B------:R-:W5:Y:S04]  /*fb80*/  LD.E R41, desc[UR6][R24.64+0xc0] ;  /* 0x0000c00618297980 */ /* 0x000f68000c101900 */
[----:B------:R-:W5:Y:S04]  /*fb90*/  LD.E.64 R26, desc[UR6][R24.64+0x148] ;  /* 0x00014806181a7980 */ /* 0x000f68000c101b00 */
[----:B------:R-:W5:Y:S01]  /*fba0*/  LD.E.64 R22, desc[UR6][R24.64+0x150] ;  /* 0x0001500618167980 */ /* 0x000f62000c101b00 */
[----:B------:R-:W1:Y:S01]  /*fbb0*/  S2R R5, SR_CTAID.X ;  /* 0x0000000000057919 */ /* 0x000e620000002500 */
[----:B--2---:R-:W-:-:S04]  /*fbc0*/  ISETP.NE.U32.AND P1, PT, R2, RZ, PT ;  /* 0x000000ff0200720c */ /* 0x004fc80003f25070 */
[----:B------:R-:W-:-:S13]  /*fbd0*/  ISETP.NE.AND.EX P1, PT, R3, RZ, PT, P1 ;  /* 0x000000ff0300720c */ /* 0x000fda0003f25310 */
[----:B------:R-:W-:-:S04]  /*fbe0*/  @P1 LEA R2, P0, R53, R2, 0x2 ;  /* 0x0000000235021211 */ /* 0x000fc800078010ff */
[----:B------:R-:W-:-:S05]  /*fbf0*/  @P1 LEA.HI.X R3, R53, R3, R52, 0x2, P0 ;  /* 0x0000000335031211 */ /* 0x000fca00000f1434 */
[----:B------:R2:W4:Y:S01]  /*fc00*/  @P1 LD.E R0, desc[UR6][R2.64] ;  /* 0x0000000602001980 */ /* 0x000522000c101900 */
[----:B-1----:R-:W-:Y:S01]  /*fc10*/  IMAD.SHL.U32 R13, R5, 0x40, RZ ;  /* 0x00000040050d7824 */ /* 0x002fe200078e00ff */
[----:B------:R-:W-:Y:S01]  /*fc20*/  LEA R5, P0, R170, R214, 0x5 ;  /* 0x000000d6aa057211 */ /* 0x000fe200078028ff */
[----:B------:R-:W-:-:S03]  /*fc30*/  IMAD.MOV.U32 R216, RZ, RZ, R214 ;  /* 0x000000ffffd87224 */ /* 0x000fc600078e00d6 */
[----:B------:R-:W-:Y:S01]  /*fc40*/  LEA.HI.X R7, R170, R217, R171, 0x5, P0 ;  /* 0x000000d9aa077211 */ /* 0x000fe200000f2cab */
[----:B------:R-:W-:Y:S01]  /*fc50*/  IMAD R10, R171, 0x30, RZ ;  /* 0x00000030ab0a7824 */ /* 0x000fe200078e02ff */
[C---:B-----5:R-:W-:Y:S02]  /*fc60*/  LEA R42, P0, R5.reuse, R168, 0x1 ;  /* 0x000000a8052a7211 */ /* 0x060fe400078008ff */
[----:B------:R-:W-:Y:S02]  /*fc70*/  LEA.HI R20, R36, R36, RZ, 0x1 ;  /* 0x0000002424147211 */ /* 0x000fe400078f08ff */
[----:B------:R-:W-:Y:S02]  /*fc80*/  LEA.HI.X R43, R5, R169, R7, 0x1, P0 ;  /* 0x000000a9052b7211 */ /* 0x000fe400000f0c07 */
[----:B------:R-:W-:Y:S01]  /*fc90*/  IADD3 R4, P1, R4, R214, RZ ;  /* 0x000000d604047210 */ /* 0x000fe20007f3e0ff */
[----:B------:R-:W-:Y:S01]  /*fca0*/  IMAD.SHL.U32 R14, R213, 0x4, RZ ;  /* 0x00000004d50e7824 */ /* 0x000fe200078e00ff */
[----:B------:R-:W-:Y:S01]  /*fcb0*/  SHF.R.S32.HI R20, RZ, 0x1, R20 ;  /* 0x00000001ff147819 */ /* 0x000fe20000011414 */
[----:B--2---:R-:W-:-:S04]  /*fcc0*/  IMAD.WIDE.U32 R2, R170, 0x30, R216 ;  /* 0x00000030aa027825 */ /* 0x004fc800078e00d8 */
        /* <DEDUP_REMOVED lines=11> */
[----:B----4-:R-:W-:Y:S01]  /*fd80*/  IADD3 R11, R0, R121, R13 ;  /* 0x00000079000b7210 */ /* 0x010fe20007ffe00d */
        /* <DEDUP_REMOVED lines=64> */
.L_x_3394:
[----:B------:R-:W-:Y:S05]  /*10190*/  BSYNC B0 ;  /* 0x0000000000007941 */ /* 0x000fea0003800000 */
.L_x_3393:
[----:B-----5:R3:W-:Y:S02]  /*101a0*/  STS.128 [R191], R4 ;  /* 0x00000004bf007388 */ /* 0x0207e40000000c00 */
.L_x_3392:
[----:B------:R-:W-:Y:S05]  /*101b0*/  BSYNC B1 ;  /* 0x0000000000017941 */ /* 0x000fea0003800000 */
.L_x_3391:
        /* <DEDUP_REMOVED lines=58> */
.L_x_3398:
[----:B------:R-:W-:Y:S05]  /*10560*/  BSYNC B0 ;  /* 0x0000000000007941 */ /* 0x000fea0003800000 */
.L_x_3397:
[----:B-----5:R1:W-:Y:S02]  /*10570*/  STS.128 [R191+0x800], R4 ;  /* 0x00080004bf007388 */ /* 0x0203e40000000c00 */
.L_x_3396:
[----:B------:R-:W-:Y:S05]  /*10580*/  BSYNC B1 ;  /* 0x0000000000017941 */ /* 0x000fea0003800000 */
.L_x_3395:
        /* <DEDUP_REMOVED lines=59> */
.L_x_3402:
[----:B------:R-:W-:Y:S05]  /*10940*/  BSYNC B0 ;  /* 0x0000000000007941 */ /* 0x000fea0003800000 */
.L_x_3401:
[----:B-----5:R3:W-:Y:S02]  /*10950*/  STS.128 [R191+0x1000], R4 ;  /* 0x00100004bf007388 */ /* 0x0207e40000000c00 */
.L_x_3400:
[----:B------:R-:W-:Y:S05]  /*10960*/  BSYNC B1 ;  /* 0x0000000000017941 */ /* 0x000fea0003800000 */
.L_x_3399:
        /* <DEDUP_REMOVED lines=58> */
.L_x_3405:
[----:B------:R-:W-:Y:S05]  /*10d10*/  BSYNC B0 ;  /* 0x0000000000007941 */ /* 0x000fea0003800000 */
.L_x_3404:
[----:B-----5:R3:W-:Y:S01]  /*10d20*/  STS.128 [R191+0x1800], R4 ;  /* 0x00180004bf007388 */ /* 0x0207e20000000c00 */
[----:B------:R-:W-:Y:S05]  /*10d30*/  BRA `(.L_x_3403) ;  /* 0x0000001c000c7947 */ /* 0x000fea0003800000 */
.L_x_3390:
        /* <DEDUP_REMOVED lines=90> */
.L_x_3409:
[----:B------:R-:W-:Y:S05]  /*112e0*/  BSYNC B0 ;  /* 0x0000000000007941 */ /* 0x000fea0003800000 */
.L_x_3408:
[----:B-----5:R3:W-:Y:S02]  /*112f0*/  STS.128 [R191], R4 ;  /* 0x00000004bf007388 */ /* 0x0207e40000000c00 */
.L_x_3407:
[----:B------:R-:W-:Y:S05]  /*11300*/  BSYNC B1 ;  /* 0x0000000000017941 */ /* 0x000fea0003800000 */
.L_x_3406:
        /* <DEDUP_REMOVED lines=93> */
.L_x_3413:
[----:B------:R-:W-:Y:S05]  /*118e0*/  BSYNC B0 ;  /* 0x0000000000007941 */ /* 0x000fea0003800000 */
.L_x_3412:
[----:B-----5:R1:W-:Y:S02]  /*118f0*/  STS.128 [R191+0x800], R4 ;  /* 0x00080004bf007388 */ /* 0x0203e40000000c00 */
.L_x_3411:
[----:B------:R-:W-:Y:S05]  /*11900*/  BSYNC B1 ;  /* 0x0000000000017941 */ /* 0x000fea0003800000 */
.L_x_3410:
        /* <DEDUP_REMOVED lines=94> */
.L_x_3417:
[----:B------:R-:W-:Y:S05]  /*11ef0*/  BSYNC B0 ;  /* 0x0000000000007941 */ /* 0x000fea0003800000 */
.L_x_3416:
[----:B-----5:R3:W-:Y:S02]  /*11f00*/  STS.128 [R191+0x1000], R4 ;  /* 0x00100004bf007388 */ /* 0x0207e40000000c00 */
.L_x_3415:
[----:B------:R-:W-:Y:S05]  /*11f10*/  BSYNC B1 ;  /* 0x0000000000017941 */ /* 0x000fea0003800000 */
.L_x_3414:
        /* <DEDUP_REMOVED lines=93> */
.L_x_3419:
[----:B------:R-:W-:Y:S05]  /*124f0*/  BSYNC B0 ;  /* 0x0000000000007941 */ /* 0x000fea0003800000 */
.L_x_3418:
[----:B-----5:R3:W-:Y:S01]  /*12500*/  STS.128 [R191+0x1800], R4 ;  /* 0x00180004bf007388 */ /* 0x0207e20000000c00 */
[----:B------:R-:W-:Y:S05]  /*12510*/  BRA `(.L_x_3403) ;  /* 0x0000000400147947 */ /* 0x000fea0003800000 */
.L_x_3389:
[----:B------:R-:W1:Y:S01]  /*12520*/  S2R R0, SR_CTAID.X ;  /* 0x0000000000007919 */ /* 0x000e620000002500 */
[C---:B------:R-:W-:Y:S01]  /*12530*/  VIADD R35, R82.reuse, 0x20 ;  /* 0x0000002052237836 */ /* 0x040fe20000000000 */
[C---:B------:R-:W-:Y:S01]  /*12540*/  IADD3 R44, R82.reuse, 0x10, RZ ;  /* 0x00000010522c7810 */ /* 0x040fe20007ffe0ff */
[----:B------:R-:W-:Y:S01]  /*12550*/  BSSY B0, `(.L_x_3420) ;  /* 0x0000013000007945 */ /* 0x000fe20003800000 */
[----:B------:R-:W-:Y:S01]  /*12560*/  IADD3 R30, R82, 0x30, RZ ;  /* 0x00000030521e7810 */ /* 0x000fe20007ffe0ff */
[----:B-1----:R-:W-:-:S04]  /*12570*/  IMAD.SHL.U32 R0, R0, 0x40, RZ ;  /* 0x0000004000007824 */ /* 0x002fc800078e00ff */
[----:B-----5:R-:W-:-:S05]  /*12580*/  IMAD.IADD R0, R137, 0x1, -R0 ;  /* 0x0000000189007824 */ /* 0x020fca00078e0a00 */
        /* <DEDUP_REMOVED lines=15> */
.L_x_3421:
[----:B------:R-:W-:Y:S05]  /*12680*/  BSYNC B0 ;  /* 0x0000000000007941 */ /* 0x000fea0003800000 */
.L_x_3420:
        /* <DEDUP_REMOVED lines=14> */
.L_x_3423:
[----:B------:R-:W-:Y:S05]  /*12770*/  BSYNC B0 ;  /* 0x0000000000007941 */ /* 0x000fea0003800000 */
.L_x_3422:
[----:B------:R-:W-:Y:S04]  /*12780*/  BSSY B0, `(.L_x_3424) ;  /* 0x000000e000007945 */ /* 0x000fe80003800000 */
[----:B------:R-:W-:Y:S05]  /*12790*/  @P2 BRA `(.L_x_3425) ;  /* 0x0000000000302947 */ /* 0x000fea0003800000 */
[----:B------:R-:W5:Y:S02]  /*127a0*/  LDL R0, [R1+0x8] ;  /* 0x0000080001007983 */ /* 0x000f640000100800 */
        /* <DEDUP_REMOVED lines=11> */
.L_x_3425:
[----:B------:R-:W-:Y:S05]  /*12860*/  BSYNC B0 ;  /* 0x0000000000007941 */ /* 0x000fea0003800000 */
.L_x_3424:
[----:B------:R-:W-:Y:S05]  /*12870*/  @P1 BRA `(.L_x_3403) ;  /* 0x00000000003c1947 */ /* 0x000fea0003800000 */
[----:B------:R-:W5:Y:S02]  /*12880*/  LDL R0, [R1+0x8] ;  /* 0x0000080001007983 */ /* 0x000f640000100800 */
        /* <DEDUP_REMOVED lines=14> */
.L_x_3403:
[----:B------:R-:W-:Y:S05]  /*12970*/  BSYNC B2 ;  /* 0x0000000000027941 */ /* 0x000fea0003800000 */
.L_x_3388:
[----:B------:R-:W5:Y:S01]  /*12980*/  LDL R118, [R1+0x13c] ;  /* 0x00013c0001767983 */ /* 0x000f620000100800 */
[C---:B------:R-:W-:Y:S01]  /*12990*/  VIADD R10, R82.reuse, 0x40 ;  /* 0x00000040520a7836 */ /* 0x040fe20000000000 */
[----:B------:R-:W-:Y:S01]  /*129a0*/  BSSY B0, `(.L_x_3426) ;  /* 0x000001a000007945 */ /* 0x000fe20003800000 */
[C---:B--2---:R-:W-:Y:S02]  /*129b0*/  VIADD R9, R82.reuse, 0x50 ;  /* 0x0000005052097836 */ /* 0x044fe40000000000 */
[C---:B------:R-:W-:Y:S02]  /*129c0*/  VIADD R8, R82.reuse, 0x60 ;  /* 0x0000006052087836 */ /* 0x040fe40000000000 */
[----:B------:R-:W-:Y:S02]  /*129d0*/  VIADD R15, R82, 0x70 ;  /* 0x00000070520f7836 */ /* 0x000fe40000000000 */
[----:B-----5:R-:W-:-:S04]  /*129e0*/  VIADD R0, R118, 0xffffffff ;  /* 0xffffffff76007836 */ /* 0x020fc80000000000 */
[----:B------:R-:W-:Y:S01]  /*129f0*/  IMAD.SHL.U32 R85, R0, 0x100, RZ ;  /* 0x0000010000557824 */ /* 0x000fe200078e00ff */
[----:B------:R2:W-:Y:S03]  /*12a00*/  STL [R1+0xc], R0 ;  /* 0x00000c0001007387 */ /* 0x0005e60000100800 */
[----:B--2---:R-:W-:-:S05]  /*12a10*/  IMAD.IADD R0, R237, 0x1, -R85 ;  /* 0x00000001ed007824 */ /* 0x004fca00078e0a55 */
        /* <DEDUP_REMOVED lines=8> */
[----:B----4-:R-:W2:Y:S02]  /*12aa0*/  LDL R2, [R1+0x8] ;  /* 0x0000080001027983 */ /* 0x010ea40000100800 */
        /* <DEDUP_REMOVED lines=9> */
.L_x_3427:
[----:B------:R-:W-:Y:S05]  /*12b40*/  BSYNC B0 ;  /* 0x0000000000007941 */ /* 0x000fea0003800000 */
.L_x_3426:
        /* <DEDUP_REMOVED lines=14> */
.L_x_3429:
[----:B------:R-:W-:Y:S05]  /*12c30*/  BSYNC B0 ;  /* 0x0000000000007941 */ /* 0x000fea0003800000 */
.L_x_3428:
        /* <DEDUP_REMOVED lines=14> */
.L_x_3431:
[----:B------:R-:W-:Y:S05]  /*12d20*/  BSYNC B0 ;  /* 0x0000000000007941 */ /* 0x000fea0003800000 */
.L_x_3430:
        /* <DEDUP_REMOVED lines=9> */
[----:B---3--:R-:W-:Y:S01]  /*12dc0*/  IMAD R4, R193, 0x60, RZ ;  /* 0x00000060c1047824 */ /* 0x008fe200078e02ff */
[----:B------:R-:W-:-:S03]  /*12dd0*/  MOV R3, R250 ;  /* 0x000000fa00037202 */ /* 0x000fc60000000f00 */
[----:B------:R-:W-:-:S05]  /*12de0*/  IMAD.WIDE.U32 R2, R192, 0x60, R2 ;  /* 0x00000060c0027825 */ /* 0x000fca00078e0002 */
[----:B------:R-:W-:-:S05]  /*12df0*/  IADD3 R3, R4, R3, RZ ;  /* 0x0000000304037210 */ /* 0x000fca0007ffe0ff */
[----:B------:R-:W-:Y:S01]  /*12e00*/  @!PT LDS RZ, [RZ] ;  /* 0x00000000fffff984 */ /* 0x000fe20000000800 */
[----:B------:R-:W-:Y:S01]  /*12e10*/  @!PT LDS RZ, [RZ] ;  /* 0x00000000fffff984 */ /* 0x000fe20000000800 */
[----:B------:R-:W-:Y:S01]  /*12e20*/  @!PT LDS RZ, [RZ] ;  /* 0x00000000fffff984 */ /* 0x000fe20000000800 */
[----:B------:R3:W-:Y:S02]  /*12e30*/  LDGSTS.E.BYPASS.LTC128B.128 [R191+0x3800], desc[UR6][R2.64] ;  /* 0x0380000002bf7fae */ /* 0x0007e4000b901d46 */
.L_x_3433:
[----:B------:R-:W-:Y:S05]  /*12e40*/  BSYNC B0 ;  /* 0x0000000000007941 */ /* 0x000fea0003800000 */
.L_x_3432:
[----:B------:R-:W-:Y:S01]  /*12e50*/  BSSY B0, `(.L_x_3434) ;  /* 0x000000e000007945 */ /* 0x000fe20003800000 */
[----:B------:R-:W-:Y:S02]  /*12e60*/  ISETP.GE.AND P6, PT, R19, R0, PT ;  /* 0x000000001300720c */ /* 0x000fe40003fc6270 */
[----:B------:R-:W-:Y:S01]  /*12e70*/  IADD3 R12, R82, 0xb0, RZ ;  /* 0x000000b0520c7810 */ /* 0x000fe20007ffe0ff */
[----:B------:R-:W-:Y:S05]  /*12e80*/  @P5 BRA `(.L_x_3435) ;  /* 0x0000000000285947 */ /* 0x000fea0003800000 */
[----:B-1-34-:R-:W3:Y:S02]  /*12e90*/  LDL R2, [R1+0x8] ;  /* 0x0000080001027983 */ /* 0x01aee40000100800 */
        /* <DEDUP_REMOVED lines=9> */
.L_x_3435:
[----:B------:R-:W-:Y:S05]  /*12f30*/  BSYNC B0 ;  /* 0x0000000000007941 */ /* 0x000fea0003800000 */
.L_x_3434:
        /* <DEDUP_REMOVED lines=17> */
.L_x_3437:
[----:B------:R-:W-:Y:S05]  /*13050*/  BSYNC B0 ;  /* 0x0000000000007941 */ /* 0x000fea0003800000 */
.L_x_3436:
        /* <DEDUP_REMOVED lines=17> */
.L_x_3439:
[----:B------:R-:W-:Y:S05]  /*13170*/  BSYNC B0 ;  /* 0x0000000000007941 */ /* 0x000fea0003800000 */
.L_x_3438:
        /* <DEDUP_REMOVED lines=17> */
.L_x_3441:
[----:B------:R-:W-:Y:S05]  /*13290*/  BSYNC B0 ;  /* 0x0000000000007941 */ /* 0x000fea0003800000 */
.L_x_3440:
        /* <DEDUP_REMOVED lines=14> */
.L_x_3443:
[----:B------:R-:W-:Y:S05]  /*13380*/  BSYNC B0 ;  /* 0x0000000000007941 */ /* 0x000fea0003800000 */
.L_x_3442:
[----:B------:R-:W-:Y:S01]  /*13390*/  BSSY B0, `(.L_x_3444) ;  /* 0x0000010000007945 */ /* 0x000fe20003800000 */
[----:B------:R-:W-:-:S03]  /*133a0*/  ISETP.GE.AND P1, PT, R11, R0, PT ;  /* 0x000000000b00720c */ /* 0x000fc60003f26270 */
[----:B------:R-:W-:Y:S10]  /*133b0*/  @P0 BRA `(.L_x_3445) ;  /* 0x0000000000340947 */ /* 0x000ff40003800000 */
        /* <DEDUP_REMOVED lines=13> */
.L_x_3445:
[----:B------:R-:W-:Y:S05]  /*13490*/  BSYNC B0 ;  /* 0x0000000000007941 */ /* 0x000fea0003800000 */
.L_x_3444:
[----:B------:R-:W-:Y:S04]  /*134a0*/  BSSY B0, `(.L_x_3446) ;  /* 0x000000f000007945 */ /* 0x000fe80003800000 */
        /* <DEDUP_REMOVED lines=14> */
.L_x_3447:
[----:B------:R-:W-:Y:S05]  /*13590*/  BSYNC B0 ;  /* 0x0000000000007941 */ /* 0x000fea0003800000 */
.L_x_3446:
        /* <DEDUP_REMOVED lines=15> */
.L_x_3449:
[----:B------:R-:W-:Y:S05]  /*13690*/  BSYNC B0 ;  /* 0x0000000000007941 */ /* 0x000fea0003800000 */
.L_x_3448:
        /* <DEDUP_REMOVED lines=15> */
.L_x_3451:
[----:B------:R-:W-:Y:S05]  /*13790*/  BSYNC B0 ;  /* 0x0000000000007941 */ /* 0x000fea0003800000 */
.L_x_3450:
        /* <DEDUP_REMOVED lines=15> */
.L_x_3453:
[----:B------:R-:W-:Y:S05]  /*13890*/  BSYNC B0 ;  /* 0x0000000000007941 */ /* 0x000fea0003800000 */
.L_x_3452:
        /* <DEDUP_REMOVED lines=15> */
.L_x_3455:
[----:B------:R-:W-:Y:S05]  /*13990*/  BSYNC B0 ;  /* 0x0000000000007941 */ /* 0x000fea0003800000 */
.L_x_3454:
        /* <DEDUP_REMOVED lines=15> */
.L_x_3457:
[----:B------:R-:W-:Y:S05]  /*13a90*/  BSYNC B0 ;  /* 0x0000000000007941 */ /* 0x000fea0003800000 */
.L_x_3456:
[----:B-1-34-:R-:W3:Y:S04]  /*13aa0*/  LD.E.64 R2, desc[UR6][R24.64+0x1c0] ;  /* 0x0001c00618027980 */ /* 0x01aee8000c101b00 */
[----:B------:R-:W4:Y:S01]  /*13ab0*/  LD.E.64 R4, desc[UR6][R24.64+0x1b8] ;  /* 0x0001b80618047980 */ /* 0x000f22000c101b00 */
        /* <DEDUP_REMOVED lines=12> */
[----:B---3--:R-:W-:Y:S02]  /*13b80*/  IMAD R3, R3, R53, RZ ;  /* 0x0000003503037224 */ /* 0x008fe400078e02ff */
[----:B------:R-:W-:-:S04]  /*13b90*/  IMAD.WIDE.U32 R6, R53, R2, R218 ;  /* 0x0000000235067225 */ /* 0x000fc800078e00da */
[----:B------:R-:W-:Y:S01]  /*13ba0*/  IMAD R3, R2, R52, R3 ;  /* 0x0000003402037224 */ /* 0x000fe200078e0203 */
[----:B----4-:R-:W-:-:S03]  /*13bb0*/  LEA R2, P2, R6, R4, 0x2 ;  /* 0x0000000406027211 */ /* 0x010fc600078410ff */
        /* <DEDUP_REMOVED lines=8> */
[----:B------:R-:W3:Y:S02]  /*13c40*/  LDL R20, [R1+0x8] ;  /* 0x0000080001147983 */ /* 0x000ee40000100800 */
[----:B---3--:R-:W-:-:S13]  /*13c50*/  ISETP.GE.AND P2, PT, R134, R20, PT ;  /* 0x000000148600720c */ /* 0x008fda0003f46270 */
        /* <DEDUP_REMOVED lines=8> */
.L_x_3459:
[----:B------:R-:W-:Y:S05]  /*13ce0*/  BSYNC B0 ;  /* 0x0000000000007941 */ /* 0x000fea0003800000 */
.L_x_3458:
[----:B------:R4:W-:Y:S01]  /*13cf0*/  @P1 STS.128 [R191+0xa800], RZ ;  /* 0x00a800ffbf001388 */ /* 0x0009e20000000c00 */
[----:B------:R-:W-:Y:S01]  /*13d00*/  BSSY B0, `(.L_x_3460) ;  /* 0x000000d000007945 */ /* 0x000fe20003800000 */
[----:B------:R-:W-:-:S03]  /*13d10*/  ISETP.GE.AND P2, PT, R15, R0, PT ;  /* 0x000000000f00720c */ /* 0x000fc60003f46270 */
[----:B------:R-:W-:Y:S10]  /*13d20*/  @P1 BRA `(.L_x_3461) ;  /* 0x0000000000281947 */ /* 0x000ff40003800000 */
[----:B--23--:R-:W2:Y:S02]  /*13d30*/  LDL R2, [R1+0x8] ;  /* 0x0000080001027983 */ /* 0x00cea40000100800 */
        /* <DEDUP_REMOVED lines=9> */
.L_x_3461:
[----:B------:R-:W-:Y:S05]  /*13dd0*/  BSYNC B0 ;  /* 0x0000000000007941 */ /* 0x000fea0003800000 */
.L_x_3460:
        /* <DEDUP_REMOVED lines=16> */
.L_x_3463:
[----:B------:R-:W-:Y:S05]  /*13ee0*/  BSYNC B0 ;  /* 0x0000000000007941 */ /* 0x000fea0003800000 */
.L_x_3462:
        /* <DEDUP_REMOVED lines=10> */
[----:B---3--:R-:W-:Y:S02]  /*13f90*/  MOV R5, R3 ;  /* 0x0000000300057202 */ /* 0x008fe40000000f00 */
        /* <DEDUP_REMOVED lines=9> */
.L_x_3465:
[----:B------:R-:W-:Y:S05]  /*14030*/  BSYNC B0 ;  /* 0x0000000000007941 */ /* 0x000fea0003800000 */
.L_x_3464:
        /* <DEDUP_REMOVED lines=16> */
.L_x_3467:
[----:B------:R-:W-:Y:S05]  /*14140*/  BSYNC B0 ;  /* 0x0000000000007941 */ /* 0x000fea0003800000 */
.L_x_3466:
        /* <DEDUP_REMOVED lines=20> */
.L_x_3469:
[----:B------:R-:W-:Y:S05]  /*14290*/  BSYNC B0 ;  /* 0x0000000000007941 */ /* 0x000fea0003800000 */
.L_x_3468:
        /* <DEDUP_REMOVED lines=20> */
.L_x_3471:
[----:B------:R-:W-:Y:S05]  /*143e0*/  BSYNC B0 ;  /* 0x0000000000007941 */ /* 0x000fea0003800000 */
.L_x_3470:
        /* <DEDUP_REMOVED lines=20> */
.L_x_3473:
[----:B------:R-:W-:Y:S05]  /*14530*/  BSYNC B0 ;  /* 0x0000000000007941 */ /* 0x000fea0003800000 */
.L_x_3472:
        /* <DEDUP_REMOVED lines=16> */
.L_x_3475:
[----:B------:R-:W-:Y:S05]  /*14640*/  BSYNC B0 ;  /* 0x0000000000007941 */ /* 0x000fea0003800000 */
.L_x_3474:
        /* <DEDUP_REMOVED lines=20> */
.L_x_3477:
[----:B------:R-:W-:Y:S05]  /*14790*/  BSYNC B0 ;  /* 0x0000000000007941 */ /* 0x000fea0003800000 */
.L_x_3476:
[----:B------:R1:W-:Y:S01]  /*147a0*/  @P6 STS.128 [R191+0xf000], RZ ;  /* 0x00f000ffbf006388 */ /* 0x0003e20000000c00 */
[----:B------:R-:W-:Y:S04]  /*147b0*/  BSSY B0, `(.L_x_3478) ;  /* 0x0000012000007945 */ /* 0x000fe80003800000 */
[----:B------:R-:W-:Y:S05]  /*147c0*/  @P6 BRA `(.L_x_3479) ;  /* 0x0000000000406947 */ /* 0x000fea0003800000 */
[----:B------:R-:W4:Y:S02]  /*147d0*/  LDL R0, [R1+0x8] ;  /* 0x0000080001007983 */ /* 0x000f240000100800 */
[----:B----4-:R-:W-:-:S13]  /*147e0*/  ISETP.GE.AND P0, PT, R134, R0, PT ;  /* 0x000000008600720c */ /* 0x010fda0003f06270 */
[----:B------:R4:W-:Y:S01]  /*147f0*/  @P0 STS.128 [R191+0xf000], RZ ;  /* 0x00f000ffbf000388 */ /* 0x0009e20000000c00 */
[----:B------:R-:W-:Y:S05]  /*14800*/  @P0 BRA `(.L_x_3479) ;  /* 0x0000000000300947 */ /* 0x000fea0003800000 */
[----:B--23--:R-:W2:Y:S04]  /*14810*/  LDL R2, [R1+0x18] ;  /* 0x0000180001027983 */ /* 0x00cea80000100800 */
        /* <DEDUP_REMOVED lines=11> */
.L_x_3479:
[----:B------:R-:W-:Y:S05]  /*148d0*/  BSYNC B0 ;  /* 0x0000000000007941 */ /* 0x000fea0003800000 */
.L_x_3478:
[----:B------:R1:W-:Y:S01]  /*148e0*/  @P5 STS.128 [R191+0xf800], RZ ;  /* 0x00f800ffbf005388 */ /* 0x0003e20000000c00 */
[----:B------:R-:W-:Y:S04]  /*148f0*/  BSSY B0, `(.L_x_3480) ;  /* 0x0000012000007945 */ /* 0x000fe80003800000 */
[----:B------:R-:W-:Y:S05]  /*14900*/  @P5 BRA `(.L_x_3481) ;  /* 0x0000000000405947 */ /* 0x000fea0003800000 */
[----:B------:R-:W3:Y:S02]  /*14910*/  LDL R0, [R1+0x8] ;  /* 0x0000080001007983 */ /* 0x000ee40000100800 */
        /* <DEDUP_REMOVED lines=15> */
.L_x_3481:
[----:B------:R-:W-:Y:S05]  /*14a10*/  BSYNC B0 ;  /* 0x0000000000007941 */ /* 0x000fea0003800000 */
.L_x_3480:
        /* <DEDUP_REMOVED lines=19> */
.L_x_3483:
[----:B------:R-:W-:Y:S05]  /*14b50*/  BSYNC B0 ;  /* 0x0000000000007941 */ /* 0x000fea0003800000 */
.L_x_3482:
        /* <DEDUP_REMOVED lines=19> */
.L_x_3485:
[----:B------:R-:W-:Y:S05]  /*14c90*/  BSYNC B0 ;  /* 0x0000000000007941 */ /* 0x000fea0003800000 */
.L_x_3484:
        /* <DEDUP_REMOVED lines=19> */
.L_x_3487:
[----:B------:R-:W-:Y:S05]  /*14dd0*/  BSYNC B0 ;  /* 0x0000000000007941 */ /* 0x000fea0003800000 */
.L_x_3486:
        /* <DEDUP_REMOVED lines=19> */
.L_x_3489:
[----:B------:R-:W-:Y:S05]  /*14f10*/  BSYNC B0 ;  /* 0x0000000000007941 */ /* 0x000fea0003800000 */
.L_x_3488:
[----:B------:R-:W4:Y:S04]  /*14f20*/  LDL.64 R8, [R1] ;  /* 0x0000000001087983 */ /* 0x000f280000100a00 */
[----:B--23--:R-:W2:Y:S01]  /*14f30*/  LD.E R3, desc[UR6][R24.64+0x18c] ;  /* 0x00018c0618037980 */ /* 0x00cea2000c101900 */
[----:B------:R-:W-:Y:S01]  /*14f40*/  SHF.R.S32.HI R5, RZ, 0x4, R248 ;  /* 0x00000004ff057819 */ /* 0x000fe200000114f8 */
[----:B------:R-:W-:Y:S01]  /*14f50*/  IMAD.SHL.U32 R2, R246, 0x40, RZ ;  /* 0x00000040f6027824 */ /* 0x000fe200078e00ff */
[----:B------:R-:W-:Y:S01]  /*14f60*/  SHF.R.S32.HI R133, RZ, 0x1f, R51 ;  /* 0x0000001fff857819 */ /* 0x000fe20000011433 */
[----:B------:R-:W-:Y:S01]  /*14f70*/  IMAD.SHL.U32 R6, R247, 0x40, RZ ;  /* 0x00000040f7067824 */ /* 0x000fe200078e00ff */
[----:B------:R-:W-:Y:S01]  /*14f80*/  LEA.HI R0, R248, R5, RZ, 0x1 ;  /* 0x00000005f8007211 */ /* 0x000fe200078f08ff */
[----:B-----5:R-:W3:Y:S01]  /*14f90*/  MUFU.RCP R86, R86 ;  /* 0x0000005600567308 */ /* 0x020ee20000001000 */
[----:B------:R-:W-:Y:S01]  /*14fa0*/  LOP3.LUT R2, R2, 0x1c0, RZ, 0xc0, !PT ;  /* 0x000001c002027812 */ /* 0x000fe200078ec0ff */
[----:B------:R-:W0:Y:S01]  /*14fb0*/  LDGDEPBAR ;  /* 0x00000000000079af */ /* 0x000e220000000000 */
[----:B------:R-:W-:Y:S01]  /*14fc0*/  LOP3.LUT R0, R0, 0xfffffffe, RZ, 0xc0, !PT ;  /* 0xfffffffe00007812 */ /* 0x000fe200078ec0ff */
[----:B------:R-:W-:Y:S01]  /*14fd0*/  BSSY B1, `(.L_x_3490) ;  /* 0x0000547000017945 */ /* 0x000fe20003800000 */
[----:B------:R-:W-:-:S02]  /*14fe0*/  SHF.L.U32 R7, R82, 0x3, RZ ;  /* 0x0000000352077819 */ /* 0x000fc400000006ff */
[----:B------:R-:W-:Y:S01]  /*14ff0*/  LEA.HI R133, R133, R51, RZ, 0x5 ;  /* 0x0000003385857211 */ /* 0x000fe200078f28ff */
[----:B------:R-:W-:Y:S01]  /*15000*/  IMAD.IADD R5, R5, 0x1, -R0 ;  /* 0x0000000105057824 */ /* 0x000fe200078e0a00 */
[----:B------:R-:W-:Y:S01]  /*15010*/  LOP3.LUT R27, R6, 0xfffffe00, RZ, 0xc0, !PT ;  /* 0xfffffe00061b7812 */ /* 0x000fe200078ec0ff */
[----:B------:R-:W-:Y:S01]  /*15020*/  IMAD.SHL.U32 R0, R213, 0x40, RZ ;  /* 0x00000040d5007824 */ /* 0x000fe200078e00ff */
[----:B------:R-:W-:Y:S01]  /*15030*/  SHF.R.S32.HI R133, RZ, 0x5, R133 ;  /* 0x00000005ff857819 */ /* 0x000fe20000011485 */
[----:B------:R-:W-:Y:S01]  /*15040*/  IMAD.SHL.U32 R4, R5, 0x8, RZ ;  /* 0x0000000805047824 */ /* 0x000fe200078e00ff */
[----:B------:R-:W-:Y:S02]  /*15050*/  R2P PR, R213, 0x6 ;  /* 0x00000006d5007804 */ /* 0x000fe40000000000 */
[----:B------:R-:W-:Y:S02]  /*15060*/  LOP3.LUT R0, R0, 0x1c0, RZ, 0xc0, !PT ;  /* 0x000001c000007812 */ /* 0x000fe400078ec0ff */
[----:B------:R-:W-:Y:S01]  /*15070*/  LOP3.LUT R4, R2, 0x8, R4, 0xf8, !PT ;  /* 0x0000000802047812 */ /* 0x000fe200078ef804 */
[----:B---3--:R-:W-:Y:S01]  /*15080*/  FMUL.FTZ R132, R132, R86 ;  /* 0x0000005684847220 */ /* 0x008fe20000410000 */
[----:B------:R-:W-:-:S02]  /*15090*/  LOP3.LUT R7, R0, 0x8, R7, 0xf8, !PT ;  /* 0x0000000800077812 */ /* 0x000fc400078ef807 */
        /* <DEDUP_REMOVED lines=8> */
[----:B------:R-:W-:Y:S02]  /*15120*/  LEA R139, R0, UR4, 0x1 ;  /* 0x00000004008b7c11 */ /* 0x000fe4000f8e08ff */
[----:B------:R-:W-:Y:S01]  /*15130*/  MOV R0, 0x20 ;  /* 0x0000002000007802 */ /* 0x000fe20000000f00 */
[----:B------:R-:W-:Y:S01]  /*15140*/  LDSM.16.M88.4 R4, [R186] ;  /* 0x00000000ba04783b */ /* 0x000fe20000000200 */
[--C-:B------:R-:W-:Y:S01]  /*15150*/  IMAD R87, R189, 0x2, R186.reuse ;  /* 0x00000002bd577824 */ /* 0x100fe200078e02ba */
[C---:B------:R-:W-:Y:S01]  /*15160*/  IADD3 R180, R139.reuse, 0x2040, RZ ;  /* 0x000020408bb47810 */ /* 0x040fe20007ffe0ff */
[----:B------:R-:W-:Y:S01]  /*15170*/  IMAD R2, R190, 0x2, R186 ;  /* 0x00000002be027824 */ /* 0x000fe200078e02ba */
[----:B------:R-:W3:Y:S01]  /*15180*/  LDSM.16.M88.4 R16, [R139+0x4000] ;  /* 0x004000008b10783b */ /* 0x000ee20000000200 */
[----:B------:R-:W-:Y:S01]  /*15190*/  SEL R187, R0, 0xffffffe0, !P1 ;  /* 0xffffffe000bb7807 */ /* 0x000fe20004800000 */
[----:B------:R-:W-:-:S02]  /*151a0*/  VIADD R0, R139, 0x2000 ;  /* 0x000020008b007836 */ /* 0x000fc40000000000 */
[----:B------:R-:W1:Y:S01]  /*151b0*/  LDSM.16.M88.4 R36, [R139+0x2000] ;  /* 0x002000008b24783b */ /* 0x000e620000000200 */
[----:B------:R-:W-:Y:S02]  /*151c0*/  IMAD R188, R189, 0x2, R2 ;  /* 0x00000002bdbc7824 */ /* 0x000fe400078e0202 */
[----:B------:R-:W-:Y:S01]  /*151d0*/  IMAD.IADD R84, R139, 0x1, R187 ;  /* 0x000000018b547824 */ /* 0x000fe200078e02bb */
[----:B------:R-:W1:Y:S01]  /*151e0*/  LDSM.16.M88.4 R12, [R139+0x4800] ;  /* 0x004800008b0c783b */ /* 0x000e620000000200 */
[----:B------:R-:W-:-:S03]  /*151f0*/  @P2 VIADD R180, R0, 0xffffffc0 ;  /* 0xffffffc000b42836 */ /* 0x000fc60000000000 */
[----:B------:R-:W1:Y:S02]  /*15200*/  LDSM.16.M88.4 R40, [R139+0x5800] ;  /* 0x005800008b28783b */ /* 0x000e640000000200 */
[----:B------:R-:W-:Y:S02]  /*15210*/  IADD3 R185, R187, R180, RZ ;  /* 0x000000b4bbb97210 */ /* 0x000fe40007ffe0ff */
[----:B------:R-:W1:Y:S04]  /*15220*/  LDSM.16.M88.4 R48, [R139+0x7000] ;  /* 0x007000008b30783b */ /* 0x000e680000000200 */
[----:B------:R-:W-:Y:S04]  /*15230*/  LDSM.16.M88.4 R44, [R139+0x6000] ;  /* 0x006000008b2c783b */ /* 0x000fe80000000200 */
[----:B------:R-:W-:Y:S04]  /*15240*/  LDSM.16.M88.4 R32, [R139+0x2800] ;  /* 0x002800008b20783b */ /* 0x000fe80000000200 */
[----:B------:R-:W-:Y:S04]  /*15250*/  LDSM.16.M88.4 R28, [R139+0x3000] ;  /* 0x003000008b1c783b */ /* 0x000fe80000000200 */
[----:B------:R-:W-:Y:S04]  /*15260*/  LDSM.16.M88.4 R20, [R139+0x3800] ;  /* 0x003800008b14783b */ /* 0x000fe80000000200 */
[----:B------:R-:W-:Y:S01]  /*15270*/  STL [R1+0x60], R87 ;  /* 0x0000605701007387 */ /* 0x000fe20000100800 */
[C---:B---3--:R-:W-:Y:S06]  /*15280*/  HMMA.16816.F32.BF16 R92, R4.reuse, R16, RZ ;  /* 0x00000010045c723c */ /* 0x048fec00000418ff */
[C---:B------:R-:W-:Y:S01]  /*15290*/  HMMA.16816.F32.BF16 R96, R4.reuse, R18, RZ ;  /* 0x000000120460723c */ /* 0x040fe200000418ff */
[----:B------:R-:W3:Y:S05]  /*152a0*/  LDSM.16.M88.4 R16, [R139+0x8800] ;  /* 0x008800008b10783b */ /* 0x000eea0000000200 */
[C---:B-1----:R-:W-:Y:S06]  /*152b0*/  HMMA.16816.F32.BF16 R60, R4.reuse, R36, RZ ;  /* 0x00000024043c723c */ /* 0x042fec00000418ff */
[C---:B------:R-:W-:Y:S01]  /*152c0*/  HMMA.16816.F32.BF16 R52, R4.reuse, R38, RZ ;  /* 0x000000260434723c */ /* 0x040fe200000418ff */
[----:B------:R-:W1:Y:S05]  /*152d0*/  LDSM.16.M88.4 R36, [R139+0x6800] ;  /* 0x006800008b24783b */ /* 0x000e6a0000000200 */
[C---:B------:R-:W-:Y:S06]  /*152e0*/  HMMA.16816.F32.BF16 R100, R4.reuse, R12, RZ ;  /* 0x0000000c0464723c */ /* 0x040fec00000418ff */
[C---:B------:R-:W-:Y:S01]  /*152f0*/  HMMA.16816.F32.BF16 R104, R4.reuse, R14, RZ ;  /* 0x0000000e0468723c */ /* 0x040fe200000418ff */
[----:B------:R-:W-:Y:S05]  /*15300*/  LDSM.16.M88.4 R12, [R87] ;  /* 0x00000000570c783b */ /* 0x000fea0000000200 */
[C---:B------:R-:W-:Y:S06]  /*15310*/  HMMA.16816.F32.BF16 R172, R4.reuse, R40, RZ ;  /* 0x0000002804ac723c */ /* 0x040fec00000418ff */
[C---:B------:R-:W-:Y:S01]  /*15320*/  HMMA.16816.F32.BF16 R204, R4.reuse, R42, RZ ;  /* 0x0000002a04cc723c */ /* 0x040fe200000418ff */
[----:B------:R-:W1:Y:S05]  /*15330*/  LDSM.16.M88.4 R40, [R84+0x2800] ;  /* 0x002800005428783b */ /* 0x000e6a0000000200 */
[C---:B------:R-:W-:Y:S06]  /*15340*/  HMMA.16816.F32.BF16 R228, R4.reuse, R48, RZ ;  /* 0x0000003004e4723c */ /* 0x040fec00000418ff */
[C---:B------:R-:W-:Y:S01]  /*15350*/  HMMA.16816.F32.BF16 R232, R4.reuse, R50, RZ ;  /* 0x0000003204e8723c */ /* 0x040fe200000418ff */
[----:B------:R-:W-:Y:S05]  /*15360*/  LDSM.16.M88.4 R48, [R84+0x3800] ;  /* 0x003800005430783b */ /* 0x000fea0000000200 */
[C---:B---3--:R-:W-:Y:S06]  /*15370*/  HMMA.16816.F32.BF16 R212, R4.reuse, R16, RZ ;  /* 0x0000001004d4723c */ /* 0x048fec00000418ff */
[C---:B------:R-:W-:Y:S01]  /*15380*/  HMMA.16816.F32.BF16 R196, R4.reuse, R18, RZ ;  /* 0x0000001204c4723c */ /* 0x040fe200000418ff */
[----:B------:R-:W3:Y:S05]  /*15390*/  LDSM.16.M88.4 R16, [R84+0x4000] ;  /* 0x004000005410783b */ /* 0x000eea0000000200 */
[C---:B------:R-:W-:Y:S06]  /*153a0*/  HMMA.16816.F32.BF16 R168, R4.reuse, R44, RZ ;  /* 0x0000002c04a8723c */ /* 0x040fec00000418ff */
[C---:B------:R-:W-:Y:S01]  /*153b0*/  HMMA.16816.F32.BF16 R144, R4.reuse, R46, RZ ;  /* 0x0000002e0490723c */ /* 0x040fe200000418ff */
[----:B------:R-:W3:Y:S05]  /*153c0*/  LDSM.16.M88.4 R44, [R84+0x2000] ;  /* 0x00200000542c783b */ /* 0x000eea0000000200 */
        /* <DEDUP_REMOVED lines=8> */
[----:B------:R-:W1:Y:S05]  /*15450*/  LDSM.16.M88.4 R28, [R139+0x7800] ;  /* 0x007800008b1c783b */ /* 0x000e6a0000000200 */
[C---:B------:R-:W-:Y:S06]  /*15460*/  HMMA.16816.F32.BF16 R56, R4.reuse, R20, RZ ;  /* 0x000000140438723c */ /* 0x040fec00000418ff */
[----:B------:R-:W-:Y:S01]  /*15470*/  HMMA.16816.F32.BF16 R80, R4, R22, RZ ;  /* 0x000000160450723c */ /* 0x000fe200000418ff */
[----:B------:R-:W1:Y:S05]  /*15480*/  LDSM.16.M88.4 R20, [R139+0x8000] ;  /* 0x008000008b14783b */ /* 0x000e6a0000000200 */
[C---:B------:R-:W-:Y:S06]  /*15490*/  HMMA.16816.F32.BF16 R148, R12.reuse, R40, R76 ;  /* 0x000000280c94723c */ /* 0x040fec000004184c */
[C---:B---3--:R-:W-:Y:S06]  /*154a0*/  HMMA.16816.F32.BF16 R96, R12.reuse, R18, R96 ;  /* 0x000000120c60723c */ /* 0x048fec0000041860 */
[C---:B------:R-:W-:Y:S01]  /*154b0*/  HMMA.16816.F32.BF16 R140, R12.reuse, R42, R72 ;  /* 0x0000002a0c8c723c */ /* 0x040fe20000041848 */
[----:B------:R-:W-:Y:S05]  /*154c0*/  LDSM.16.M88.4 R40, [R84+0x6000] ;  /* 0x006000005428783b */ /* 0x000fea0000000200 */
[C---:B------:R-:W-:Y:S06]  /*154d0*/  HMMA.16816.F32.BF16 R76, R12.reuse, R50, R80 ;  /* 0x000000320c4c723c */ /* 0x040fec0000041850 */
[C---:B------:R-:W-:Y:S06]  /*154e0*/  HMMA.16816.F32.BF16 R60, R12.reuse, R44, R60 ;  /* 0x0000002c0c3c723c */ /* 0x040fec000004183c */
[C---:B-1----:R-:W-:Y:S01]  /*154f0*/  HMMA.16816.F32.BF16 R72, R12.reuse, R36, R68 ;  /* 0x000000240c48723c */ /* 0x042fe20000041844 */
[----:B------:R-:W-:Y:S05]  /*15500*/  LDSM.16.M88.4 R68, [R185] ;  /* 0x00000000b944783b */ /* 0x000fea0000000200 */
[----:B------:R-:W-:Y:S01]  /*15510*/  HMMA.16816.F32.BF16 R128, R12, R38, R64 ;  /* 0x000000260c80723c */ /* 0x000fe20000041840 */
[----:B------:R-:W1:Y:S04]  /*15520*/  LDSM.16.M88.4 R36, [R84+0x6800] ;  /* 0x006800005424783b */ /* 0x000e680000000200 */
[----:B------:R-:W-:Y:S01]  /*15530*/  LDSM.16.M88.4 R64, [R180+0x1000] ;  /* 0x00100000b440783b */ /* 0x000fe20000000200 */
[C---:B------:R-:W-:Y:S06]  /*15540*/  HMMA.16816.F32.BF16 R224, R4.reuse, R28, RZ ;  /* 0x0000001c04e0723c */ /* 0x040fec00000418ff */
[C---:B------:R-:W-:Y:S01]  /*15550*/  HMMA.16816.F32.BF16 R220, R4.reuse, R30, RZ ;  /* 0x0000001e04dc723c */ /* 0x040fe200000418ff */
[----:B------:R-:W3:Y:S05]  /*15560*/  LDSM.16.M88.4 R28, [R84+0x8000] ;  /* 0x00800000541c783b */ /* 0x000eea0000000200 */
[C---:B------:R-:W-:Y:S06]  /*15570*/  HMMA.16816.F32.BF16 R216, R4.reuse, R20, RZ ;  /* 0x0000001404d8723c */ /* 0x040fec00000418ff */
[C---:B------:R-:W-:Y:S01]  /*15580*/  HMMA.16816.F32.BF16 R200, R4.reuse, R22, RZ ;  /* 0x0000001604c8723c */ /* 0x040fe200000418ff */
[----:B------:R-:W-:Y:S05]  /*15590*/  LDSM.16.M88.4 R20, [R84+0x8800] ;  /* 0x008800005414783b */ /* 0x000fea0000000200 */
[C---:B------:R-:W-:Y:S06]  /*155a0*/  HMMA.16816.F32.BF16 R208, R4.reuse, R32, RZ ;  /* 0x0000002004d0723c */ /* 0x040fec00000418ff */
[----:B------:R-:W-:Y:S01]  /*155b0*/  HMMA.16816.F32.BF16 R176, R4, R34, RZ ;  /* 0x0000002204b0723c */ /* 0x000fe200000418ff */
[----:B------:R-:W2:Y:S01]  /*155c0*/  LDSM.16.M88.4 R32, [R84+0x7800] ;  /* 0x007800005420783b */ /* 0x000ea20000000200 */
[----:B----4-:R-:W-:-:S02]  /*155d0*/  IMAD.MOV.U32 R88, RZ, RZ, R8 ;  /* 0x000000ffff587224 */ /* 0x010fc400078e0008 */
[----:B------:R-:W-:Y:S02]  /*155e0*/  IMAD.MOV.U32 R89, RZ, RZ, R9 ;  /* 0x000000ffff597224 */ /* 0x000fe400078e0009 */
[----:B------:R-:W4:Y:S01]  /*155f0*/  LDSM.16.M88.4 R8, [R139+0x5000] ;  /* 0x005000008b08783b */ /* 0x000f220000000200 */
[----:B------:R-:W-:Y:S01]  /*15600*/  IMAD.MOV.U32 R120, RZ, RZ, R88 ;  /* 0x000000ffff787224 */ /* 0x000fe200078e0058 */
[C---:B------:R-:W-:Y:S01]  /*15610*/  HMMA.16816.F32.BF16 R124, R12.reuse, R48, R56 ;  /* 0x000000300c7c723c */ /* 0x040fe20000041838 */
[----:B------:R-:W-:Y:S01]  /*15620*/  IMAD.MOV.U32 R121, RZ, RZ, R89 ;  /* 0x000000ffff797224 */ /* 0x000fe200078e0059 */
[----:B------:R-:W-:Y:S01]  /*15630*/  LDSM.16.M88.4 R48, [R180] ;  /* 0x00000000b430783b */ /* 0x000fe20000000200 */
[----:B------:R-:W-:Y:S02]  /*15640*/  IMAD.MOV.U32 R82, RZ, RZ, R120 ;  /* 0x000000ffff527224 */ /* 0x000fe400078e0078 */
[----:B------:R-:W-:Y:S01]  /*15650*/  IMAD.MOV.U32 R83, RZ, RZ, R121 ;  /* 0x000000ffff537224 */ /* 0x000fe200078e0079 */
[C---:B------:R-:W-:Y:S01]  /*15660*/  HMMA.16816.F32.BF16 R88, R12.reuse, R46, R52 ;  /* 0x0000002e0c58723c */ /* 0x040fe20000041834 */
[----:B------:R-:W-:Y:S04]  /*15670*/  LDSM.16.M88.4 R52, [R84+0x5000] ;  /* 0x005000005434783b */ /* 0x000fe80000000200 */
[----:B------:R-:W4:Y:S01]  /*15680*/  LDSM.16.M88.4 R44, [R84+0x5800] ;  /* 0x00580000542c783b */ /* 0x000f220000000200 */
[C---:B------:R-:W-:Y:S03]  /*15690*/  HMMA.16816.F32.BF16 R120, R12.reuse, R16, R92 ;  /* 0x000000100c78723c */ /* 0x040fe6000004185c */
[----:B------:R-:W-:Y:S03]  /*156a0*/  LDSM.16.M88.4 R16, [R84+0x9000] ;  /* 0x009000005410783b */ /* 0x000fe60000000200 */
[C---:B-1----:R-:W-:Y:S01]  /*156b0*/  HMMA.16816.F32.BF16 R240, R12.reuse, R36, R164 ;  /* 0x000000240cf0723c */ /* 0x042fe200000418a4 */
[----:B------:R-:W1:Y:S05]  /*156c0*/  LDSM.16.M88.4 R56, [R84+0x7000] ;  /* 0x007000005438783b */ /* 0x000e6a0000000200 */
[C---:B------:R-:W-:Y:S06]  /*156d0*/  HMMA.16816.F32.BF16 R244, R12.reuse, R38, R156 ;  /* 0x000000260cf4723c */ /* 0x040fec000004189c */
[C---:B---3--:R-:W-:Y:S06]  /*156e0*/  HMMA.16816.F32.BF16 R216, R12.reuse, R28, R216 ;  /* 0x0000001c0cd8723c */ /* 0x048fec00000418d8 */
[----:B--2---:R-:W-:Y:S06]  /*156f0*/  HMMA.16816.F32.BF16 R224, R12, R32, R224 ;  /* 0x000000200ce0723c */ /* 0x004fec00000418e0 */
[C---:B----4-:R-:W-:Y:S06]  /*15700*/  HMMA.16816.F32.BF16 R108, R4.reuse, R8, RZ ;  /* 0x00000008046c723c */ /* 0x050fec00000418ff */
[----:B------:R-:W-:Y:S01]  /*15710*/  HMMA.16816.F32.BF16 R112, R4, R10, RZ ;  /* 0x0000000a0470723c */ /* 0x000fe200000418ff */
[----:B------:R-:W2:Y:S05]  /*15720*/  LDSM.16.M88.4 R8, [R139+0x9000] ;  /* 0x009000008b08783b */ /* 0x000eaa0000000200 */
[C---:B------:R-:W-:Y:S06]  /*15730*/  HMMA.16816.F32.BF16 R204, R12.reuse, R46, R204 ;  /* 0x0000002e0ccc723c */ /* 0x040fec00000418cc */
[C---:B------:R-:W-:Y:S01]  /*15740*/  HMMA.16816.F32.BF16 R220, R12.reuse, R34, R220 ;  /* 0x000000220cdc723c */ /* 0x040fe200000418dc */
[----:B------:R-:W-:Y:S05]  /*15750*/  LDSM.16.M88.4 R32, [R185+0x800] ;  /* 0x00080000b920783b */ /* 0x000fea0000000200 */
[C---:B------:R-:W-:Y:S06]  /*15760*/  HMMA.16816.F32.BF16 R200, R12.reuse, R30, R200 ;  /* 0x0000001e0cc8723c */ /* 0x040fec00000418c8 */
[C---:B------:R-:W-:Y:S06]  /*15770*/  HMMA.16816.F32.BF16 R144, R12.reuse, R42, R144 ;  /* 0x0000002a0c90723c */ /* 0x040fec0000041890 */
[C---:B-1----:R-:W-:Y:S06]  /*15780*/  HMMA.16816.F32.BF16 R228, R12.reuse, R56, R228 ;  /* 0x000000380ce4723c */ /* 0x042fec00000418e4 */
[----:B------:R-:W-:Y:S01]  /*15790*/  HMMA.16816.F32.BF16 R232, R12, R58, R232 ;  /* 0x0000003a0ce8723c */ /* 0x000fe200000418e8 */
[----:B------:R-:W-:Y:S05]  /*157a0*/  LDSM.16.M88.4 R56, [R180+0x2000] ;  /* 0x00200000b438783b */ /* 0x000fea0000000200 */
[C---:B--2---:R-:W-:Y:S06]  /*157b0*/  HMMA.16816.F32.BF16 R160, R4.reuse, R8, RZ ;  /* 0x0000000804a0723c */ /* 0x044fec00000418ff */
[----:B------:R-:W-:Y:S01]  /*157c0*/  HMMA.16816.F32.BF16 R152, R4, R10, RZ ;  /* 0x0000000a0498723c */ /* 0x000fe200000418ff */
[----:B------:R-:W1:Y:S04]  /*157d0*/  LDSM.16.M88.4 R8, [R84+0x4800] ;  /* 0x004800005408783b */ /* 0x000e680000000200 */
[----:B------:R-:W2:Y:S01]  /*157e0*/  LDSM.16.M88.4 R4, [R2] ;  /* 0x000000000204783b */ /* 0x000ea20000000200 */
[C---:B------:R-:W-:Y:S06]  /*157f0*/  HMMA.16816.F32.BF16 R212, R12.reuse, R20, R212 ;  /* 0x000000140cd4723c */ /* 0x040fec00000418d4 */
[C---:B------:R-:W-:Y:S06]  /*15800*/  HMMA.16816.F32.BF16 R196, R12.reuse, R22, R196 ;  /* 0x000000160cc4723c */ /* 0x040fec00000418c4 */
[C---:B------:R-:W-:Y:S06]  /*15810*/  HMMA.16816.F32.BF16 R160, R12.reuse, R16, R160 ;  /* 0x000000100ca0723c */ /* 0x040fec00000418a0 */
[C---:B------:R-:W-:Y:S06]  /*15820*/  HMMA.16816.F32.BF16 R16, R12.reuse, R18, R152 ;  /* 0x000000120c10723c */ /* 0x040fec0000041898 */
[----:B-1----:R-:W-:-:S12]  /*15830*/  HMMA.16816.F32.BF16 R92, R12, R8, R100 ;  /* 0x000000080c5c723c */ /* 0x002fd80000041864 */
[----:B------:R-:W-:Y:S02]  /*15840*/  IMAD.MOV.U32 R182, RZ, RZ, R160 ;  /* 0x000000ffffb67224 */ /* 0x000fe400078e00a0 */
[----:B------:R-:W-:Y:S02]  /*15850*/  IMAD.MOV.U32 R181, RZ, RZ, R161 ;  /* 0x000000ffffb57224 */ /* 0x000fe400078e00a1 */
[----:B------:R-:W-:Y:S01]  /*15860*/  IMAD.MOV.U32 R117, RZ, RZ, R162 ;  /* 0x000000ffff757224 */ /* 0x000fe200078e00a2 */
[C---:B------:R-:W-:Y:S01]  /*15870*/  HMMA.16816.F32.BF16 R104, R12.reuse, R10, R104 ;  /* 0x0000000a0c68723c */ /* 0x040fe20000041868 */
[----:B------:R-:W1:Y:S01]  /*15880*/  LDSM.16.M88.4 R8, [R188] ;  /* 0x00000000bc08783b */ /* 0x000e620000000200 */
[----:B------:R-:W-:Y:S01]  /*15890*/  IMAD.MOV.U32 R155, RZ, RZ, R16 ;  /* 0x000000ffff9b7224 */ /* 0x000fe200078e0010 */
[----:B------:R-:W-:Y:S01]  /*158a0*/  MOV R154, R17 ;  /* 0x00000011009a7202 */ /* 0x000fe20000000f00 */
[----:B------:R-:W-:Y:S02]  /*158b0*/  IMAD.MOV.U32 R153, RZ, RZ, R18 ;  /* 0x000000ffff997224 */ /* 0x000fe400078e0012 */
[----:B------:R-:W-:Y:S01]  /*158c0*/  HMMA.16816.F32.BF16 R100, R12, R52, R108 ;  /* 0x000000340c64723c */ /* 0x000fe2000004186c */
[----:B------:R-:W-:-:S02]  /*158d0*/  IMAD.MOV.U32 R152, RZ, RZ, R19 ;  /* 0x000000ffff987224 */ /* 0x000fc400078e0013 */
[----:B------:R-:W-:-:S03]  /*158e0*/  IMAD.MOV.U32 R87, RZ, RZ, R163 ;  /* 0x000000ffff577224 */ /* 0x000fc600078e00a3 */
[C---:B------:R-:W-:Y:S01]  /*158f0*/  HMMA.16816.F32.BF16 R108, R12.reuse, R54, R112 ;  /* 0x000000360c6c723c */ /* 0x040fe20000041870 */
[----:B------:R-:W3:Y:S05]  /*15900*/  LDSM.16.M88.4 R52, [R84+0x9800] ;  /* 0x009800005434783b */ /* 0x000eea0000000200 */
[----:B------:R-:W-:Y:S01]  /*15910*/  HMMA.16816.F32.BF16 R112, R12, R44, R172 ;  /* 0x0000002c0c70723c */ /* 0x000fe200000418ac */
[----:B------:R-:W4:Y:S05]  /*15920*/  LDSM.16.M88.4 R44, [R180+0x800] ;  /* 0x00080000b42c783b */ /* 0x000f2a0000000200 */
[C---:B--2---:R-:W-:Y:S01]  /*15930*/  HMMA.16816.F32.BF16 R36, R4.reuse, R48, R60 ;  /* 0x000000300424723c */ /* 0x044fe2000004183c */
[----:B------:R-:W-:Y:S05]  /*15940*/  LDSM.16.M88.4 R60, [R180+0x1800] ;  /* 0x00180000b43c783b */ /* 0x000fea0000000200 */
[----:B------:R-:W-:Y:S01]  /*15950*/  HMMA.16816.F32.BF16 R16, R4, R50, R88 ;  /* 0x000000320410723c */ /* 0x000fe20000041858 */
[----:B------:R-:W-:Y:S05]  /*15960*/  LDSM.16.M88.4 R48, [R180+0x3800] ;  /* 0x00380000b430783b */ /* 0x000fea0000000200 */
[----:B------:R-:W-:Y:S01]  /*15970*/  HMMA.16816.F32.BF16 R172, R12, R40, R168 ;  /* 0x000000280cac723c */ /* 0x000fe200000418a8 */
[----:B------:R-:W-:Y:S05]  /*15980*/  LDSM.16.M88.4 R40, [R180+0x2800] ;  /* 0x00280000b428783b */ /* 0x000fea0000000200 */
[----:B------:R-:W-:Y:S06]  /*15990*/  HMMA.16816.F32.BF16 R72, R4, R64, R72 ;  /* 0x000000400448723c */ /* 0x000fec0000041848 */
[----:B-1----:R-:W-:Y:S01]  /*159a0*/  HMMA.16816.F32.BF16 R28, R8, R68, R36 ;  /* 0x00000044081c723c */ /* 0x002fe20000041824 */
[----:B------:R-:W1:Y:S05]  /*159b0*/  LDSM.16.M88.4 R36, [R180+0x3000] ;  /* 0x00300000b424783b */ /* 0x000e6a0000000200 */
[C---:B---3--:R-:W-:Y:S06]  /*159c0*/  HMMA.16816.F32.BF16 R208, R12.reuse, R52, R208 ;  /* 0x000000340cd0723c */ /* 0x048fec00000418d0 */
[----:B------:R-:W-:Y:S06]  /*159d0*/  HMMA.16816.F32.BF16 R176, R12, R54, R176 ;  /* 0x000000360cb0723c */ /* 0x000fec00000418b0 */
[----:B----4-:R-:W-:Y:S06]  /*159e0*/  HMMA.16816.F32.BF16 R12, R4, R44, R148 ;  /* 0x0000002c040c723c */ /* 0x010fec0000041894 */
[----:B------:R-:W-:Y:S01]  /*159f0*/  HMMA.16816.F32.BF16 R20, R8, R70, R16 ;  /* 0x000000460814723c */ /* 0x000fe20000041810 */
[----:B------:R-:W-:Y:S01]  /*15a00*/  FMUL.FTZ R0, R28, R3 ;  /* 0x000000031c007220 */ /* 0x000fe20000410000 */
[----:B------:R-:W2:Y:S01]  /*15a10*/  LDSM.16.M88.4 R16, [R180+0x4000] ;  /* 0x00400000b410783b */ /* 0x000ea20000000200 */
[----:B------:R-:W-:-:S02]  /*15a20*/  IMAD.MOV.U32 R148, RZ, RZ, R118 ;  /* 0x000000ffff947224 */ /* 0x000fc400078e0076 */
[----:B------:R3:W4:Y:S01]  /*15a30*/  MUFU.TANH R151, R0 ;  /* 0x0000000000977308 */ /* 0x0007220000002400 */
[C---:B------:R-:W-:Y:S01]  /*15a40*/  HMMA.16816.F32.BF16 R52, R4.reuse, R46, R140 ;  /* 0x0000002e0434723c */ /* 0x040fe2000004188c */
[----:B------:R-:W-:Y:S05]  /*15a50*/  LDSM.16.M88.4 R44, [R185+0x1000] ;  /* 0x00100000b92c783b */ /* 0x000fea0000000200 */
[----:B------:R-:W-:Y:S06]  /*15a60*/  HMMA.16816.F32.BF16 R64, R4, R66, R128 ;  /* 0x000000420440723c */ /* 0x000fec0000041880 */
[----:B------:R-:W-:Y:S01]  /*15a70*/  HMMA.16816.F32.BF16 R12, R8, R32, R12 ;  /* 0x00000020080c723c */ /* 0x000fe2000004180c */
[----:B------:R-:W-:-:S02]  /*15a80*/  IMAD.MOV.U32 R130, RZ, RZ, R82 ;  /* 0x000000ffff827224 */ /* 0x000fc400078e0052 */
[----:B------:R-:W-:Y:S02]  /*15a90*/  IMAD.MOV.U32 R131, RZ, RZ, R83 ;  /* 0x000000ffff837224 */ /* 0x000fe400078e0053 */
[-C--:B---3--:R-:W-:Y:S01]  /*15aa0*/  FMUL.FTZ R0, R29, R3.reuse ;  /* 0x000000031d007220 */ /* 0x088fe20000410000 */
[C---:B-1----:R-:W-:Y:S03]  /*15ab0*/  HMMA.16816.F32.BF16 R100, R4.reuse, R36, R100 ;  /* 0x000000240464723c */ /* 0x042fe60000041864 */
[----:B------:R1:W-:Y:S03]  /*15ac0*/  MUFU.TANH R136, R0 ;  /* 0x0000000000887308 */ /* 0x0003e60000002400 */
[C---:B------:R-:W-:Y:S01]  /*15ad0*/  HMMA.16816.F32.BF16 R156, R4.reuse, R38, R108 ;  /* 0x00000026049c723c */ /* 0x040fe2000004186c */
[----:B------:R-:W3:Y:S05]  /*15ae0*/  LDSM.16.M88.4 R36, [R180+0x4800] ;  /* 0x00480000b424783b */ /* 0x000eea0000000200 */
[C---:B------:R-:W-:Y:S06]  /*15af0*/  HMMA.16816.F32.BF16 R80, R4.reuse, R60, R124 ;  /* 0x0000003c0450723c */ /* 0x040fec000004187c */
[----:B------:R-:W-:Y:S01]  /*15b00*/  HMMA.16816.F32.BF16 R124, R4, R62, R76 ;  /* 0x0000003e047c723c */ /* 0x000fe2000004184c */
[----:B-1----:R-:W-:-:S04]  /*15b10*/  FMUL.FTZ R0, R30, R3 ;  /* 0x000000031e007220 */ /* 0x002fc80000410000 */
[----:B------:R1:W3:Y:S01]  /*15b20*/  MUFU.TANH R68, R0 ;  /* 0x0000000000447308 */ /* 0x0002e20000002400 */
[C---:B--2---:R-:W-:Y:S06]  /*15b30*/  HMMA.16816.F32.BF16 R88, R4.reuse, R16, R172 ;  /* 0x000000100458723c */ /* 0x044fec00000418ac */
[----:B------:R-:W-:Y:S01]  /*15b40*/  HMMA.16816.F32.BF16 R76, R4, R18, R144 ;  /* 0x00000012044c723c */ /* 0x000fe20000041890 */
[----:B------:R-:W2:Y:S01]  /*15b50*/  LDSM.16.M88.4 R16, [R180+0x5800] ;  /* 0x00580000b410783b */ /* 0x000ea20000000200 */
[----:B----4-:R-:W-:-:S04]  /*15b60*/  IMAD.MOV.U32 R174, RZ, RZ, R151 ;  /* 0x000000ffffae7224 */ /* 0x010fc800078e0097 */
[----:B------:R-:W-:Y:S01]  /*15b70*/  HMMA.16816.F32.BF16 R160, R4, R58, R96 ;  /* 0x0000003a04a0723c */ /* 0x000fe20000041860 */
[----:B-1----:R-:W-:-:S05]  /*15b80*/  FMUL.FTZ R0, R31, R3 ;  /* 0x000000031f007220 */ /* 0x002fca0000410000 */
[----:B------:R-:W-:Y:S01]  /*15b90*/  HMMA.16816.F32.BF16 R28, R8, R34, R52 ;  /* 0x00000022081c723c */ /* 0x000fe20000041834 */
[----:B------:R1:W-:Y:S05]  /*15ba0*/  MUFU.TANH R118, R0 ;  /* 0x0000000000767308 */ /* 0x0003ea0000002400 */
[----:B------:R-:W-:Y:S01]  /*15bb0*/  HMMA.16816.F32.BF16 R164, R4, R40, R92 ;  /* 0x0000002804a4723c */ /* 0x000fe2000004185c */
[----:B---3--:R-:W-:-:S05]  /*15bc0*/  MOV R55, R68 ;  /* 0x0000004400377202 */ /* 0x008fca0000000f00 */
[C---:B------:R-:W-:Y:S06]  /*15bd0*/  HMMA.16816.F32.BF16 R96, R4.reuse, R48, R112 ;  /* 0x000000300460723c */ /* 0x040fec0000041870 */
[C---:B------:R-:W-:Y:S01]  /*15be0*/  HMMA.16816.F32.BF16 R92, R4.reuse, R50, R204 ;  /* 0x00000032045c723c */ /* 0x040fe200000418cc */
[----:B-1----:R-:W-:Y:S01]  /*15bf0*/  FMUL.FTZ R0, R20, R3 ;  /* 0x0000000314007220 */ /* 0x002fe20000410000 */
[----:B------:R-:W-:Y:S03]  /*15c00*/  LDSM.16.M88.4 R48, [R185+0x1800] ;  /* 0x00180000b930783b */ /* 0x000fe60000000200 */
[----:B------:R1:W3:Y:S01]  /*15c10*/  MUFU.TANH R138, R0 ;  /* 0x00000000008a7308 */ /* 0x0002e20000002400 */
[C---:B------:R-:W-:Y:S01]  /*15c20*/  HMMA.16816.F32.BF16 R104, R4.reuse, R42, R104 ;  /* 0x0000002a0468723c */ /* 0x040fe20000041868 */
[----:B------:R-:W4:Y:S05]  /*15c30*/  LDSM.16.M88.4 R40, [R180+0x6000] ;  /* 0x00600000b428783b */ /* 0x000f2a0000000200 */
[----:B------:R-:W-:Y:S06]  /*15c40*/  HMMA.16816.F32.BF16 R68, R4, R38, R244 ;  /* 0x000000260444723c */ /* 0x000fec00000418f4 */
[----:B------:R-:W-:Y:S01]  /*15c50*/  HMMA.16816.F32.BF16 R32, R8, R46, R64 ;  /* 0x0000002e0820723c */ /* 0x000fe20000041840 */
[----:B------:R-:W-:-:S02]  /*15c60*/  IMAD.MOV.U32 R244, RZ, RZ, R155 ;  /* 0x000000fffff47224 */ /* 0x000fc400078e009b */
[----:B------:R-:W-:Y:S02]  /*15c70*/  IMAD.MOV.U32 R245, RZ, RZ, R154 ;  /* 0x000000fffff57224 */ /* 0x000fe400078e009a */
[----:B-1----:R-:W-:Y:S01]  /*15c80*/  FMUL.FTZ R0, R21, R3 ;  /* 0x0000000315007220 */ /* 0x002fe20000410000 */
[----:B------:R-:W-:Y:S01]  /*15c90*/  IMAD.MOV.U32 R246, RZ, RZ, R153 ;  /* 0x000000fffff67224 */ /* 0x000fe200078e0099 */
[----:B------:R-:W-:Y:S01]  /*15ca0*/  HMMA.16816.F32.BF16 R168, R4, R56, R120 ;  /* 0x0000003804a8723c */ /* 0x000fe20000041878 */
[----:B------:R-:W-:Y:S01]  /*15cb0*/  IMAD.MOV.U32 R247, RZ, RZ, R152 ;  /* 0x000000fffff77224 */ /* 0x000fe200078e0098 */
[----:B------:R1:W-:Y:S01]  /*15cc0*/  MUFU.TANH R128, R0 ;  /* 0x0000000000807308 */ /* 0x0003e20000002400 */
[----:B---3--:R-:W-:-:S03]  /*15cd0*/  IMAD.MOV.U32 R175, RZ, RZ, R138 ;  /* 0x000000ffffaf7224 */ /* 0x008fc600078e008a */
[----:B--2---:R-:W-:Y:S01]  /*15ce0*/  HMMA.16816.F32.BF16 R56, R4, R16, R224 ;  /* 0x000000100438723c */ /* 0x004fe200000418e0 */
[----:B------:R-:W-:Y:S01]  /*15cf0*/  IMAD.MOV.U32 R123, RZ, RZ, R87 ;  /* 0x000000ffff7b7224 */ /* 0x000fe200078e0057 */
[----:B------:R-:W-:Y:S01]  /*15d00*/  MOV R121, R181 ;  /* 0x000000b500797202 */ /* 0x000fe20000000f00 */
[----:B------:R-:W-:Y:S02]  /*15d10*/  IMAD.MOV.U32 R122, RZ, RZ, R117 ;  /* 0x000000ffff7a7224 */ /* 0x000fe400078e0075 */
[----:B------:R-:W-:Y:S02]  /*15d20*/  IMAD.MOV.U32 R120, RZ, RZ, R182 ;  /* 0x000000ffff787224 */ /* 0x000fe400078e00b6 */
[----:B-1----:R-:W-:-:S04]  /*15d30*/  FMUL.FTZ R0, R22, R3 ;  /* 0x0000000316007220 */ /* 0x002fc80000410000 */
[----:B------:R1:W-:Y:S01]  /*15d40*/  MUFU.TANH R150, R0 ;  /* 0x0000000000967308 */ /* 0x0003e20000002400 */
[C---:B----4-:R-:W-:Y:S06]  /*15d50*/  HMMA.16816.F32.BF16 R108, R4.reuse, R42, R200 ;  /* 0x0000002a046c723c */ /* 0x050fec00000418c8 */
[----:B------:R-:W-:Y:S01]  /*15d60*/  HMMA.16816.F32.BF16 R152, R4, R40, R216 ;  /* 0x000000280498723c */ /* 0x000fe200000418d8 */
[----:B------:R-:W-:Y:S01]  /*15d70*/  LDSM.16.M88.4 R40, [R185+0x3000] ;  /* 0x00300000b928783b */ /* 0x000fe20000000200 */
[----:B-1----:R-:W-:-:S03]  /*15d80*/  FMUL.FTZ R0, R23, R3 ;  /* 0x0000000317007220 */ /* 0x002fc60000410000 */
[----:B------:R-:W1:Y:S01]  /*15d90*/  LDSM.16.M88.4 R20, [R180+0x5000] ;  /* 0x00500000b414783b */ /* 0x000e620000000200 */
[----:B------:R2:W3:Y:S02]  /*15da0*/  MUFU.TANH R129, R0 ;  /* 0x0000000000817308 */ /* 0x0004e40000002400 */
[----:B--2---:R-:W-:-:S06]  /*15db0*/  FMUL.FTZ R0, R12, R3 ;  /* 0x000000030c007220 */ /* 0x004fcc0000410000 */
[----:B------:R2:W-:Y:S02]  /*15dc0*/  MUFU.TANH R52, R0 ;  /* 0x0000000000347308 */ /* 0x0005e40000002400 */
[----:B--2---:R-:W-:Y:S01]  /*15dd0*/  FMUL.FTZ R0, R13, R3 ;  /* 0x000000030d007220 */ /* 0x004fe20000410000 */
[C---:B-1----:R-:W-:Y:S05]  /*15de0*/  HMMA.16816.F32.BF16 R60, R4.reuse, R20, R228 ;  /* 0x00000014043c723c */ /* 0x042fea00000418e4 */
[----:B------:R1:W-:Y:S01]  /*15df0*/  MUFU.TANH R184, R0 ;  /* 0x0000000000b87308 */ /* 0x0003e20000002400 */
[----:B------:R-:W-:Y:S01]  /*15e00*/  HMMA.16816.F32.BF16 R144, R4, R22, R232 ;  /* 0x000000160490723c */ /* 0x000fe200000418e8 */
[----:B------:R-:W2:Y:S01]  /*15e10*/  LDSM.16.M88.4 R20, [R180+0x7000] ;  /* 0x00700000b414783b */ /* 0x000ea20000000200 */
[----:B---3--:R-:W-:-:S02]  /*15e20*/  IMAD.MOV.U32 R231, RZ, RZ, R129 ;  /* 0x000000ffffe77224 */ /* 0x008fc400078e0081 */
[----:B------:R-:W-:Y:S01]  /*15e30*/  IMAD.MOV.U32 R228, RZ, RZ, R118 ;  /* 0x000000ffffe47224 */ /* 0x000fe200078e0076 */
[----:B------:R-:W3:Y:S01]  /*15e40*/  S2R R234, SR_TID.X ;  /* 0x0000000000ea7919 */ /* 0x000ee20000002100 */
[----:B------:R-:W-:Y:S01]  /*15e50*/  IMAD.MOV.U32 R230, RZ, RZ, R55 ;  /* 0x000000ffffe67224 */ /* 0x000fe200078e0037 */
[----:B------:R-:W-:Y:S01]  /*15e60*/  MOV R235, R137 ;  /* 0x0000008900eb7202 */ /* 0x000fe20000000f00 */
[----:B------:R-:W-:Y:S02]  /*15e70*/  IMAD.MOV.U32 R229, RZ, RZ, R136 ;  /* 0x000000ffffe57224 */ /* 0x000fe400078e0088 */
[----:B------:R-:W-:Y:S02]  /*15e80*/  IMAD.MOV.U32 R233, RZ, RZ, R230 ;  /* 0x000000ffffe97224 */ /* 0x000fe400078e00e6 */
[----:B------:R-:W-:Y:S02]  /*15e90*/  IMAD.MOV.U32 R232, RZ, RZ, R174 ;  /* 0x000000ffffe87224 */ /* 0x000fe400078e00ae */
[----:B-1----:R-:W-:-:S04]  /*15ea0*/  FMUL.FTZ R0, R14, R3 ;  /* 0x000000030e007220 */ /* 0x002fc80000410000 */
[----:B------:R1:W-:Y:S02]  /*15eb0*/  MUFU.TANH R248, R0 ;  /* 0x0000000000f87308 */ /* 0x0003e40000002400 */
[----:B-1----:R-:W-:Y:S02]  /*15ec0*/  FMUL.FTZ R0, R15, R3 ;  /* 0x000000030f007220 */ /* 0x002fe40000410000 */
[----:B------:R-:W-:Y:S01]  /*15ed0*/  HMMA.16816.F32.BF16 R12, R8, R44, R72 ;  /* 0x0000002c080c723c */ /* 0x000fe20000041848 */
[----:B---3--:R-:W-:-:S03]  /*15ee0*/  SHF.R.S32.HI R136, RZ, 0x1f, R234 ;  /* 0x0000001fff887819 */ /* 0x008fc600000114ea */
[----:B------:R1:W-:Y:S01]  /*15ef0*/  MUFU.TANH R172, R0 ;  /* 0x0000000000ac7308 */ /* 0x0003e20000002400 */
[----:B------:R-:W-:Y:S01]  /*15f00*/  LEA.HI R136, R136, R234, RZ, 0x5 ;  /* 0x000000ea88887211 */ /* 0x000fe200078f28ff */
[----:B------:R-:W-:Y:S01]  /*15f10*/  HMMA.16816.F32.BF16 R72, R4, R36, R240 ;  /* 0x000000240448723c */ /* 0x000fe200000418f0 */
[----:B------:R-:W3:Y:S02]  /*15f20*/  LDSM.16.M88.4 R36, [R180+0x6800] ;  /* 0x00680000b424783b */ /* 0x000ee40000000200 */
[----:B------:R-:W-:-:S03]  /*15f30*/  LOP3.LUT R136, R136, 0xffffffe0, RZ, 0xc0, !PT ;  /* 0xffffffe088887812 */ /* 0x000fc600078ec0ff */
[C---:B------:R-:W-:Y:S01]  /*15f40*/  HMMA.16816.F32.BF16 R44, R4.reuse, R18, R220 ;  /* 0x00000012042c723c */ /* 0x040fe200000418dc */
[----:B------:R-:W-:Y:S01]  /*15f50*/  LDSM.16.M88.4 R16, [R180+0x7800] ;  /* 0x00780000b410783b */ /* 0x000fe20000000200 */
[----:B------:R-:W-:Y:S02]  /*15f60*/  IMAD.MOV.U32 R241, RZ, RZ, R148 ;  /* 0x000000fffff17224 */ /* 0x000fe400078e0094 */
[----:B------:R-:W-:Y:S02]  /*15f70*/  IMAD.MOV.U32 R242, RZ, RZ, R130 ;  /* 0x000000fffff27224 */ /* 0x000fe400078e0082 */
[----:B------:R-:W-:Y:S02]  /*15f80*/  IMAD.MOV.U32 R243, RZ, RZ, R131 ;  /* 0x000000fffff37224 */ /* 0x000fe400078e0083 */
[----:B-1----:R-:W-:Y:S01]  /*15f90*/  FMUL.FTZ R0, R28, R3 ;  /* 0x000000031c007220 */ /* 0x002fe20000410000 */
[----:B--2---:R-:W-:Y:S01]  /*15fa0*/  HMMA.16816.F32.BF16 R120, R4, R20, R120 ;  /* 0x000000140478723c */ /* 0x004fe20000041878 */
[----:B------:R-:W-:-:S02]  /*15fb0*/  IMAD.IADD R136, R234, 0x1, -R136 ;  /* 0x00000001ea887824 */ /* 0x000fc400078e0a88 */
[----:B------:R1:W2:Y:S02]  /*15fc0*/  MUFU.TANH R149, R0 ;  /* 0x0000000000957308 */ /* 0x0002a40000002400 */
[----:B-1----:R-:W-:-:S06]  /*15fd0*/  FMUL.FTZ R0, R29, R3 ;  /* 0x000000031d007220 */ /* 0x002fcc0000410000 */
[----:B------:R1:W-:Y:S01]  /*15fe0*/  MUFU.TANH R240, R0 ;  /* 0x0000000000f07308 */ /* 0x0003e20000002400 */
[C---:B---3--:R-:W-:Y:S06]  /*15ff0*/  HMMA.16816.F32.BF16 R112, R4.reuse, R36, R212 ;  /* 0x000000240470723c */ /* 0x048fec00000418d4 */
[----:B------:R-:W-:Y:S01]  /*16000*/  HMMA.16816.F32.BF16 R140, R4, R38, R196 ;  /* 0x00000026048c723c */ /* 0x000fe200000418c4 */
[----:B------:R-:W3:Y:S01]  /*16010*/  LDSM.16.M88.4 R36, [R185+0x2800] ;  /* 0x00280000b924783b */ /* 0x000ee20000000200 */
[----:B------:R-:W4:Y:S01]  /*16020*/  S2R R196, SR_CTAID.X ;  /* 0x0000000000c47919 */ /* 0x000f220000002500 */
[----:B-1----:R-:W-:-:S04]  /*16030*/  FMUL.FTZ R0, R30, R3 ;  /* 0x000000031e007220 */ /* 0x002fc80000410000 */
[----:B------:R1:W2:Y:S02]  /*16040*/  MUFU.TANH R239, R0 ;  /* 0x0000000000ef7308 */ /* 0x0002a40000002400 */
[-C--:B-1----:R-:W-:Y:S02]  /*16050*/  FMUL.FTZ R0, R31, R3.reuse ;  /* 0x000000031f007220 */ /* 0x082fe40000410000 */
[----:B------:R-:W1:Y:S04]  /*16060*/  LDSM.16.M88.4 R28, [R185+0x2000] ;  /* 0x00200000b91c783b */ /* 0x000e680000000200 */
[----:B------:R2:W1:Y:S01]  /*16070*/  MUFU.TANH R87, R0 ;  /* 0x0000000000577308 */ /* 0x0004620000002400 */
[----:B----4-:R-:W-:Y:S02]  /*16080*/  IMAD.SHL.U32 R234, R196, 0x40, RZ ;  /* 0x00000040c4ea7824 */ /* 0x010fe400078e00ff */
[----:B--2---:R-:W-:-:S05]  /*16090*/  FMUL.FTZ R0, R12, R3 ;  /* 0x000000030c007220 */ /* 0x004fca0000410000 */
[----:B------:R2:W4:Y:S02]  /*160a0*/  MUFU.TANH R207, R0 ;  /* 0x0000000000cf7308 */ /* 0x0005240000002400 */
[----:B--2---:R-:W-:-:S06]  /*160b0*/  FMUL.FTZ R0, R13, R3 ;  /* 0x000000030d007220 */ /* 0x004fcc0000410000 */
[----:B------:R2:W-:Y:S02]  /*160c0*/  MUFU.TANH R206, R0 ;  /* 0x0000000000ce7308 */ /* 0x0005e40000002400 */
[----:B--2---:R-:W-:-:S06]  /*160d0*/  FMUL.FTZ R0, R14, R3 ;  /* 0x000000030e007220 */ /* 0x004fcc0000410000 */
[----:B------:R2:W4:Y:S02]  /*160e0*/  MUFU.TANH R205, R0 ;  /* 0x0000000000cd7308 */ /* 0x0005240000002400 */
[-C--:B--2---:R-:W-:Y:S02]  /*160f0*/  FMUL.FTZ R0, R15, R3.reuse ;  /* 0x000000030f007220 */ /* 0x084fe40000410000 */
[C---:B------:R-:W-:Y:S04]  /*16100*/  HMMA.16816.F32.BF16 R12, R8.reuse, R48, R80 ;  /* 0x00000030080c723c */ /* 0x040fe80000041850 */
[----:B------:R2:W4:Y:S02]  /*16110*/  MUFU.TANH R204, R0 ;  /* 0x0000000000cc7308 */ /* 0x0005240000002400 */
[C---:B---3--:R-:W-:Y:S06]  /*16120*/  HMMA.16816.F32.BF16 R80, R8.reuse, R38, R104 ;  /* 0x000000260850723c */ /* 0x048fec0000041868 */
[C---:B------:R-:W-:Y:S06]  /*16130*/  HMMA.16816.F32.BF16 R104, R8.reuse, R40, R100 ;  /* 0x000000280868723c */ /* 0x040fec0000041864 */
[----:B------:R-:W-:Y:S01]  /*16140*/  HMMA.16816.F32.BF16 R100, R8, R42, R156 ;  /* 0x0000002a0864723c */ /* 0x000fe2000004189c */
[----:B--2---:R-:W-:-:S04]  /*16150*/  FMUL.FTZ R0, R32, R3 ;  /* 0x0000000320007220 */ /* 0x004fc80000410000 */
[----:B------:R2:W3:-:S13]  /*16160*/  MUFU.TANH R195, R0 ;  /* 0x0000000000c37308 */ /* 0x0004da0000002400 */
[-C--:B------:R-:W-:Y:S01]  /*16170*/  FMUL.FTZ R105, R105, R3.reuse ;  /* 0x0000000369697220 */ /* 0x080fe20000410000 */
[-C--:B------:R-:W-:Y:S01]  /*16180*/  FMUL.FTZ R106, R106, R3.reuse ;  /* 0x000000036a6a7220 */ /* 0x080fe20000410000 */
[-C--:B------:R-:W-:Y:S01]  /*16190*/  FMUL.FTZ R107, R107, R3.reuse ;  /* 0x000000036b6b7220 */ /* 0x080fe20000410000 */
[----:B--2---:R-:W-:-:S03]  /*161a0*/  FMUL.FTZ R0, R33, R3 ;  /* 0x0000000321007220 */ /* 0x004fc60000410000 */
[-C--:B------:R-:W-:Y:S01]  /*161b0*/  FMUL.FTZ R100, R100, R3.reuse ;  /* 0x0000000364647220 */ /* 0x080fe20000410000 */
[-C--:B------:R-:W-:Y:S01]  /*161c0*/  FMUL.FTZ R101, R101, R3.reuse ;  /* 0x0000000365657220 */ /* 0x080fe20000410000 */
[----:B------:R2:W-:Y:S01]  /*161d0*/  MUFU.TANH R200, R0 ;  /* 0x0000000000c87308 */ /* 0x0005e20000002400 */
[----:B------:R-:W-:-:S07]  /*161e0*/  FMUL.FTZ R102, R102, R3 ;  /* 0x0000000366667220 */ /* 0x000fce0000410000 */
[----:B------:R-:W-:Y:S08]  /*161f0*/  MUFU.TANH R105, R105 ;  /* 0x0000006900697308 */ /* 0x000ff00000002400 */
[----:B------:R-:W-:Y:S01]  /*16200*/  MUFU.TANH R106, R106 ;  /* 0x0000006a006a7308 */ /* 0x000fe20000002400 */
[----:B--2---:R-:W-:-:S07]  /*16210*/  FMUL.FTZ R0, R34, R3 ;  /* 0x0000000322007220 */ /* 0x004fce0000410000 */
[----:B------:R2:W3:Y:S08]  /*16220*/  MUFU.TANH R117, R0 ;  /* 0x0000000000757308 */ /* 0x0004f00000002400 */
[----:B------:R-:W-:Y:S08]  /*16230*/  MUFU.TANH R107, R107 ;  /* 0x0000006b006b7308 */ /* 0x000ff00000002400 */
[----:B------:R-:W-:Y:S01]  /*16240*/  MUFU.TANH R100, R100 ;  /* 0x0000006400647308 */ /* 0x000fe20000002400 */
[----:B--2---:R-:W-:-:S02]  /*16250*/  FMUL.FTZ R0, R35, R3 ;  /* 0x0000000323007220 */ /* 0x004fc40000410000 */
[----:B------:R-:W-:Y:S05]  /*16260*/  HMMA.16816.F32.BF16 R32, R8, R50, R124 ;  /* 0x000000320820723c */ /* 0x000fea000004187c */
[----:B------:R2:W3:Y:S01]  /*16270*/  MUFU.TANH R183, R0 ;  /* 0x0000000000b77308 */ /* 0x0004e20000002400 */
[----:B------:R-:W-:Y:S06]  /*16280*/  HMMA.16816.F32.BF16 R124, R4, R22, R244 ;  /* 0x00000016047c723c */ /* 0x000fec00000418f4 */
[----:B-1----:R-:W-:Y:S01]  /*16290*/  HMMA.16816.F32.BF16 R20, R8, R30, R160 ;  /* 0x0000001e0814723c */ /* 0x002fe200000418a0 */
[----:B------:R-:W-:Y:S01]  /*162a0*/  MOV R245, R128 ;  /* 0x0000008000f57202 */ /* 0x000fe20000000f00 */
[----:B------:R-:W-:Y:S01]  /*162b0*/  IMAD.MOV.U32 R247, RZ, RZ, R149 ;  /* 0x000000fffff77224 */ /* 0x000fe200078e0095 */
[----:B------:R-:W-:Y:S01]  /*162c0*/  MOV R246, R150 ;  /* 0x0000009600f67202 */ /* 0x000fe20000000f00 */
[----:B------:R-:W-:Y:S01]  /*162d0*/  IMAD.MOV.U32 R244, RZ, RZ, R52 ;  /* 0x000000fffff47224 */ /* 0x000fe200078e0034 */
[----:B------:R-:W-:Y:S01]  /*162e0*/  MUFU.TANH R102, R102 ;  /* 0x0000006600667308 */ /* 0x000fe20000002400 */
[----:B------:R-:W-:Y:S01]  /*162f0*/  HMMA.16816.F32.BF16 R128, R4, R16, R208 ;  /* 0x000000100480723c */ /* 0x000fe200000418d0 */
[----:B------:R-:W-:-:S02]  /*16300*/  IMAD.MOV.U32 R230, RZ, RZ, R245 ;  /* 0x000000ffffe67224 */ /* 0x000fc400078e00f5 */
[----:B------:R-:W-:Y:S02]  /*16310*/  IMAD.MOV.U32 R245, RZ, RZ, R184 ;  /* 0x000000fffff57224 */ /* 0x000fe400078e00b8 */
[-C--:B--2---:R-:W-:Y:S01]  /*16320*/  FMUL.FTZ R0, R12, R3.reuse ;  /* 0x000000030c007220 */ /* 0x084fe20000410000 */
[----:B------:R-:W-:Y:S01]  /*16330*/  HMMA.16816.F32.BF16 R148, R4, R18, R176 ;  /* 0x000000120494723c */ /* 0x000fe200000418b0 */
[----:B------:R-:W1:Y:S02]  /*16340*/  LDSM.16.M88.4 R16, [R185+0x4000] ;  /* 0x00400000b910783b */ /* 0x000e640000000200 */
[----:B------:R2:W3:Y:S03]  /*16350*/  MUFU.TANH R182, R0 ;  /* 0x0000000000b67308 */ /* 0x0004e60000002400 */
[C---:B------:R-:W-:Y:S01]  /*16360*/  HMMA.16816.F32.BF16 R4, R8.reuse, R28, R168 ;  /* 0x0000001c0804723c */ /* 0x040fe200000418a8 */
[----:B------:R-:W4:Y:S04]  /*16370*/  LDSM.16.M88.4 R28, [R185+0x4800] ;  /* 0x00480000b91c783b */ /* 0x000f280000000200 */
[----:B------:R-:W-:Y:S01]  /*16380*/  MUFU.TANH R101, R101 ;  /* 0x0000006500657308 */ /* 0x000fe20000002400 */
[----:B------:R-:W-:Y:S01]  /*16390*/  HMMA.16816.F32.BF16 R52, R8, R36, R164 ;  /* 0x000000240834723c */ /* 0x000fe200000418a4 */
[----:B------:R-:W3:Y:S01]  /*163a0*/  LDSM.16.M88.4 R36, [R185+0x5800] ;  /* 0x00580000b924783b */ /* 0x000ee20000000200 */
[----:B--2---:R-:W-:-:S05]  /*163b0*/  FMUL.FTZ R0, R13, R3 ;  /* 0x000000030d007220 */ /* 0x004fca0000410000 */
[----:B------:R2:W-:Y:S02]  /*163c0*/  MUFU.TANH R181, R0 ;  /* 0x0000000000b57308 */ /* 0x0005e40000002400 */
[-C--:B--2---:R-:W-:Y:S01]  /*163d0*/  FMUL.FTZ R0, R14, R3.reuse ;  /* 0x000000030e007220 */ /* 0x084fe20000410000 */
[C---:B-1----:R-:W-:Y:S05]  /*163e0*/  HMMA.16816.F32.BF16 R88, R8.reuse, R16, R88 ;  /* 0x000000100858723c */ /* 0x042fea0000041858 */
[----:B------:R1:W2:Y:S01]  /*163f0*/  MUFU.TANH R173, R0 ;  /* 0x0000000000ad7308 */ /* 0x0002a20000002400 */
[C---:B------:R-:W-:Y:S01]  /*16400*/  HMMA.16816.F32.BF16 R76, R8.reuse, R18, R76 ;  /* 0x00000012084c723c */ /* 0x040fe2000004184c */
[----:B------:R-:W-:Y:S05]  /*16410*/  LDSM.16.M88.4 R16, [R185+0x7000] ;  /* 0x00700000b910783b */ /* 0x000fea0000000200 */
[C---:B----4-:R-:W-:Y:S06]  /*16420*/  HMMA.16816.F32.BF16 R72, R8.reuse, R28, R72 ;  /* 0x0000001c0848723c */ /* 0x050fec0000041848 */
[----:B------:R-:W-:Y:S01]  /*16430*/  HMMA.16816.F32.BF16 R68, R8, R30, R68 ;  /* 0x0000001e0844723c */ /* 0x000fe20000041844 */
[----:B-1----:R-:W-:-:S02]  /*16440*/  FMUL.FTZ R0, R15, R3 ;  /* 0x000000030f007220 */ /* 0x002fc40000410000 */
[----:B------:R-:W1:Y:S02]  /*16450*/  LDSM.16.M88.4 R12, [R185+0x3800] ;  /* 0x00380000b90c783b */ /* 0x000e640000000200 */
[----:B------:R4:W2:Y:S01]  /*16460*/  MUFU.TANH R118, R0 ;  /* 0x0000000000767308 */ /* 0x0008a20000002400 */
[C---:B---3--:R-:W-:Y:S01]  /*16470*/  HMMA.16816.F32.BF16 R48, R8.reuse, R38, R44 ;  /* 0x000000260830723c */ /* 0x048fe2000004182c */
[-C--:B------:R-:W-:Y:S01]  /*16480*/  FMUL.FTZ R88, R88, R3.reuse ;  /* 0x0000000358587220 */ /* 0x080fe20000410000 */
[-C--:B------:R-:W-:Y:S01]  /*16490*/  FMUL.FTZ R89, R89, R3.reuse ;  /* 0x0000000359597220 */ /* 0x080fe20000410000 */
[-C--:B------:R-:W-:Y:S01]  /*164a0*/  FMUL.FTZ R90, R90, R3.reuse ;  /* 0x000000035a5a7220 */ /* 0x080fe20000410000 */
[-C--:B------:R-:W-:Y:S02]  /*164b0*/  FMUL.FTZ R91, R91, R3.reuse ;  /* 0x000000035b5b7220 */ /* 0x080fe40000410000 */
[-C--:B------:R-:W-:Y:S01]  /*164c0*/  FMUL.FTZ R76, R76, R3.reuse ;  /* 0x000000034c4c7220 */ /* 0x080fe20000410000 */
[----:B------:R-:W-:Y:S01]  /*164d0*/  HMMA.16816.F32.BF16 R56, R8, R36, R56 ;  /* 0x000000240838723c */ /* 0x000fe20000041838 */
[-C--:B------:R-:W-:Y:S01]  /*164e0*/  FMUL.FTZ R77, R77, R3.reuse ;  /* 0x000000034d4d7220 */ /* 0x080fe20000410000 */
[-C--:B------:R-:W-:Y:S01]  /*164f0*/  FMUL.FTZ R78, R78, R3.reuse ;  /* 0x000000034e4e7220 */ /* 0x080fe20000410000 */
[-C--:B------:R-:W-:Y:S01]  /*16500*/  FMUL.FTZ R79, R79, R3.reuse ;  /* 0x000000034f4f7220 */ /* 0x080fe20000410000 */
[----:B------:R-:W-:Y:S01]  /*16510*/  MUFU.TANH R88, R88 ;  /* 0x0000005800587308 */ /* 0x000fe20000002400 */
[-C--:B------:R-:W-:Y:S01]  /*16520*/  FMUL.FTZ R72, R72, R3.reuse ;  /* 0x0000000348487220 */ /* 0x080fe20000410000 */
[-C--:B------:R-:W-:Y:S01]  /*16530*/  FMUL.FTZ R75, R75, R3.reuse ;  /* 0x000000034b4b7220 */ /* 0x080fe20000410000 */
[----:B----4-:R-:W-:-:S04]  /*16540*/  FMUL.FTZ R0, R32, R3 ;  /* 0x0000000320007220 */ /* 0x010fc80000410000 */
[-C--:B------:R-:W-:Y:S01]  /*16550*/  FMUL.FTZ R68, R68, R3.reuse ;  /* 0x0000000344447220 */ /* 0x080fe20000410000 */
[-C--:B------:R-:W-:Y:S01]  /*16560*/  FMUL.FTZ R69, R69, R3.reuse ;  /* 0x0000000345457220 */ /* 0x080fe20000410000 */
[-C--:B------:R-:W-:Y:S01]  /*16570*/  FMUL.FTZ R70, R70, R3.reuse ;  /* 0x0000000346467220 */ /* 0x080fe20000410000 */
[----:B------:R3:W4:Y:S01]  /*16580*/  MUFU.TANH R171, R0 ;  /* 0x0000000000ab7308 */ /* 0x0007220000002400 */
[-C--:B------:R-:W-:Y:S02]  /*16590*/  FMUL.FTZ R71, R71, R3.reuse ;  /* 0x0000000347477220 */ /* 0x080fe40000410000 */
[----:B------:R-:W-:-:S05]  /*165a0*/  FMUL.FTZ R86, R49, R3 ;  /* 0x0000000331567220 */ /* 0x000fca0000410000 */
[----:B------:R-:W-:Y:S02]  /*165b0*/  MUFU.TANH R90, R90 ;  /* 0x0000005a005a7308 */ /* 0x000fe40000002400 */
[-C--:B------:R-:W-:Y:S01]  /*165c0*/  FMUL.FTZ R56, R56, R3.reuse ;  /* 0x0000000338387220 */ /* 0x080fe20000410000 */
[-C--:B------:R-:W-:Y:S01]  /*165d0*/  FMUL.FTZ R57, R57, R3.reuse ;  /* 0x0000000339397220 */ /* 0x080fe20000410000 */
[-C--:B------:R-:W-:Y:S01]  /*165e0*/  FMUL.FTZ R58, R58, R3.reuse ;  /* 0x000000033a3a7220 */ /* 0x080fe20000410000 */
[----:B------:R-:W-:-:S03]  /*165f0*/  FMUL.FTZ R59, R59, R3 ;  /* 0x000000033b3b7220 */ /* 0x000fc60000410000 */
[----:B------:R-:W-:Y:S01]  /*16600*/  MUFU.TANH R89, R89 ;  /* 0x0000005900597308 */ /* 0x000fe20000002400 */
[-C--:B---3--:R-:W-:Y:S01]  /*16610*/  FMUL.FTZ R0, R33, R3.reuse ;  /* 0x0000000321007220 */ /* 0x088fe20000410000 */
[C---:B-1----:R-:W-:Y:S06]  /*16620*/  HMMA.16816.F32.BF16 R96, R8.reuse, R12, R96 ;  /* 0x0000000c0860723c */ /* 0x042fec0000041860 */
[----:B------:R1:W-:Y:S01]  /*16630*/  MUFU.TANH R169, R0 ;  /* 0x0000000000a97308 */ /* 0x0003e20000002400 */
[----:B------:R-:W-:Y:S01]  /*16640*/  HMMA.16816.F32.BF16 R92, R8, R14, R92 ;  /* 0x0000000e085c723c */ /* 0x000fe2000004185c */
[----:B------:R-:W3:Y:S06]  /*16650*/  LDSM.16.M88.4 R12, [R185+0x6800] ;  /* 0x00680000b90c783b */ /* 0x000eec0000000200 */
[----:B------:R-:W-:Y:S08]  /*16660*/  MUFU.TANH R91, R91 ;  /* 0x0000005b005b7308 */ /* 0x000ff00000002400 */
[----:B------:R-:W-:Y:S01]  /*16670*/  MUFU.TANH R76, R76 ;  /* 0x0000004c004c7308 */ /* 0x000fe20000002400 */
[-C--:B-1----:R-:W-:Y:S01]  /*16680*/  FMUL.FTZ R0, R34, R3.reuse ;  /* 0x0000000322007220 */ /* 0x082fe20000410000 */
[----:B------:R-:W-:-:S06]  /*16690*/  FMUL.FTZ R96, R96, R3 ;  /* 0x0000000360607220 */ /* 0x000fcc0000410000 */
[----:B------:R1:W4:Y:S01]  /*166a0*/  MUFU.TANH R166, R0 ;  /* 0x0000000000a67308 */ /* 0x0003220000002400 */
[-C--:B------:R-:W-:Y:S01]  /*166b0*/  FMUL.FTZ R92, R92, R3.reuse ;  /* 0x000000035c5c7220 */ /* 0x080fe20000410000 */
[-C--:B------:R-:W-:Y:S01]  /*166c0*/  FMUL.FTZ R93, R93, R3.reuse ;  /* 0x000000035d5d7220 */ /* 0x080fe20000410000 */
[-C--:B------:R-:W-:Y:S01]  /*166d0*/  FMUL.FTZ R94, R94, R3.reuse ;  /* 0x000000035e5e7220 */ /* 0x080fe20000410000 */
[----:B------:R-:W-:-:S04]  /*166e0*/  FMUL.FTZ R95, R95, R3 ;  /* 0x000000035f5f7220 */ /* 0x000fc80000410000 */
[----:B------:R-:W-:Y:S08]  /*166f0*/  MUFU.TANH R96, R96 ;  /* 0x0000006000607308 */ /* 0x000ff00000002400 */
[----:B------:R-:W-:Y:S01]  /*16700*/  MUFU.TANH R92, R92 ;  /* 0x0000005c005c7308 */ /* 0x000fe20000002400 */
[-C--:B-1----:R-:W-:Y:S01]  /*16710*/  FMUL.FTZ R0, R35, R3.reuse ;  /* 0x0000000323007220 */ /* 0x082fe20000410000 */
[C---:B---3--:R-:W-:Y:S01]  /*16720*/  HMMA.16816.F32.BF16 R28, R8.reuse, R14, R140 ;  /* 0x0000000e081c723c */ /* 0x048fe2000004188c */
[----:B------:R-:W1:Y:S05]  /*16730*/  LDSM.16.M88.4 R32, [R185+0x5000] ;  /* 0x00500000b920783b */ /* 0x000e6a0000000200 */
[----:B------:R3:W4:Y:S01]  /*16740*/  MUFU.TANH R163, R0 ;  /* 0x0000000000a37308 */ /* 0x0007220000002400 */
[----:B------:R-:W-:Y:S07]  /*16750*/  HMMA.16816.F32.BF16 R36, R8, R12, R112 ;  /* 0x0000000c0824723c */ /* 0x000fee0000041870 */
[----:B------:R-:W-:Y:S08]  /*16760*/  MUFU.TANH R93, R93 ;  /* 0x0000005d005d7308 */ /* 0x000ff00000002400 */
[----:B------:R-:W-:Y:S01]  /*16770*/  MUFU.TANH R94, R94 ;  /* 0x0000005e005e7308 */ /* 0x000fe20000002400 */
[-C--:B---3--:R-:W-:Y:S01]  /*16780*/  FMUL.FTZ R0, R4, R3.reuse ;  /* 0x0000000304007220 */ /* 0x088fe20000410000 */
[-C--:B------:R-:W-:Y:S01]  /*16790*/  FMUL.FTZ R165, R30, R3.reuse ;  /* 0x000000031ea57220 */ /* 0x080fe20000410000 */
[----:B------:R-:W-:-:S05]  /*167a0*/  FMUL.FTZ R167, R31, R3 ;  /* 0x000000031fa77220 */ /* 0x000fca0000410000 */
[----:B------:R3:W4:Y:S01]  /*167b0*/  MUFU.TANH R162, R0 ;  /* 0x0000000000a27308 */ /* 0x0007220000002400 */
[----:B------:R-:W-:-:S07]  /*167c0*/  FMUL.FTZ R140, R36, R3 ;  /* 0x00000003248c7220 */ /* 0x000fce0000410000 */
[----:B------:R-:W-:Y:S01]  /*167d0*/  MUFU.TANH R31, R70 ;  /* 0x00000046001f7308 */ /* 0x000fe20000002400 */
[C---:B-1----:R-:W-:Y:S07]  /*167e0*/  HMMA.16816.F32.BF16 R64, R8.reuse, R32, R60 ;  /* 0x000000200840723c */ /* 0x042fee000004183c */
[----:B------:R-:W-:Y:S01]  /*167f0*/  MUFU.TANH R95, R95 ;  /* 0x0000005f005f7308 */ /* 0x000fe20000002400 */
[-C--:B---3--:R-:W-:Y:S01]  /*16800*/  FMUL.FTZ R0, R5, R3.reuse ;  /* 0x0000000305007220 */ /* 0x088fe20000410000 */
[----:B------:R-:W-:Y:S01]  /*16810*/  HMMA.16816.F32.BF16 R60, R8, R34, R144 ;  /* 0x00000022083c723c */ /* 0x000fe20000041890 */
[----:B------:R-:W1:Y:S05]  /*16820*/  LDSM.16.M88.4 R32, [R185+0x7800] ;  /* 0x00780000b920783b */ /* 0x000e6a0000000200 */
[----:B------:R3:W-:Y:S01]  /*16830*/  MUFU.TANH R164, R0 ;  /* 0x0000000000a47308 */ /* 0x0007e20000002400 */
[-C--:B------:R-:W-:Y:S01]  /*16840*/  FMUL.FTZ R146, R37, R3.reuse ;  /* 0x0000000325927220 */ /* 0x080fe20000410000 */
[----:B------:R-:W-:-:S06]  /*16850*/  FMUL.FTZ R147, R38, R3 ;  /* 0x0000000326937220 */ /* 0x000fcc0000410000 */
[----:B------:R-:W-:Y:S01]  /*16860*/  MUFU.TANH R77, R77 ;  /* 0x0000004d004d7308 */ /* 0x000fe20000002400 */
[-C--:B------:R-:W-:Y:S01]  /*16870*/  FMUL.FTZ R64, R64, R3.reuse ;  /* 0x0000000340407220 */ /* 0x080fe20000410000 */
[-C--:B------:R-:W-:Y:S01]  /*16880*/  FMUL.FTZ R65, R65, R3.reuse ;  /* 0x0000000341417220 */ /* 0x080fe20000410000 */
[-C--:B------:R-:W-:Y:S01]  /*16890*/  FMUL.FTZ R66, R66, R3.reuse ;  /* 0x0000000342427220 */ /* 0x080fe20000410000 */
[----:B------:R-:W-:-:S04]  /*168a0*/  FMUL.FTZ R67, R67, R3 ;  /* 0x0000000343437220 */ /* 0x000fc80000410000 */
[----:B------:R-:W-:Y:S01]  /*168b0*/  MUFU.TANH R79, R79 ;  /* 0x0000004f004f7308 */ /* 0x000fe20000002400 */
[-C--:B---3--:R-:W-:Y:S01]  /*168c0*/  FMUL.FTZ R0, R6, R3.reuse ;  /* 0x0000000306007220 */ /* 0x088fe20000410000 */
[-C--:B------:R-:W-:Y:S01]  /*168d0*/  FMUL.FTZ R60, R60, R3.reuse ;  /* 0x000000033c3c7220 */ /* 0x080fe20000410000 */
[-C--:B------:R-:W-:Y:S01]  /*168e0*/  FMUL.FTZ R61, R61, R3.reuse ;  /* 0x000000033d3d7220 */ /* 0x080fe20000410000 */
[-C--:B------:R-:W-:Y:S01]  /*168f0*/  FMUL.FTZ R62, R62, R3.reuse ;  /* 0x000000033e3e7220 */ /* 0x080fe20000410000 */
[----:B------:R-:W-:-:S03]  /*16900*/  FMUL.FTZ R63, R63, R3 ;  /* 0x000000033f3f7220 */ /* 0x000fc60000410000 */
[----:B------:R3:W4:Y:S08]  /*16910*/  MUFU.TANH R160, R0 ;  /* 0x0000000000a07308 */ /* 0x0007300000002400 */
[----:B------:R-:W-:Y:S01]  /*16920*/  MUFU.TANH R37, R86 ;  /* 0x0000005600257308 */ /* 0x000fe20000002400 */
[----:B-1----:R-:W-:Y:S07]  /*16930*/  HMMA.16816.F32.BF16 R12, R8, R32, R128 ;  /* 0x00000020080c723c */ /* 0x002fee0000041880 */
[----:B------:R-:W-:Y:S01]  /*16940*/  MUFU.TANH R30, R61 ;  /* 0x0000003d001e7308 */ /* 0x000fe20000002400 */
[-C--:B---3--:R-:W-:Y:S01]  /*16950*/  FMUL.FTZ R0, R7, R3.reuse ;  /* 0x0000000307007220 */ /* 0x088fe20000410000 */
[-C--:B------:R-:W-:Y:S01]  /*16960*/  FMUL.FTZ R33, R73, R3.reuse ;  /* 0x0000000349217220 */ /* 0x080fe20000410000 */
[----:B------:R-:W1:Y:S01]  /*16970*/  LDSM.16.M88.4 R4, [R185+0x6000] ;  /* 0x00600000b904783b */ /* 0x000e620000000200 */
[----:B------:R-:W-:Y:S01]  /*16980*/  FMUL.FTZ R32, R74, R3 ;  /* 0x000000034a207220 */ /* 0x000fe20000410000 */
[----:B------:R-:W-:-:S04]  /*16990*/  DEPBAR.LE SB0, 0x0 ;  /* 0x000080000000791a */ /* 0x000fc80000000000 */
[----:B------:R3:W4:Y:S08]  /*169a0*/  MUFU.TANH R161, R0 ;  /* 0x0000000000a17308 */ /* 0x0007300000002400 */
[----:B------:R-:W-:Y:S01]  /*169b0*/  MUFU.TANH R33, R33 ;  /* 0x0000002100217308 */ /* 0x000fe20000002400 */
[-C--:B------:R-:W-:Y:S01]  /*169c0*/  FMUL.FTZ R196, R12, R3.reuse ;  /* 0x000000030cc47220 */ /* 0x080fe20000410000 */
[-C--:B------:R-:W-:Y:S01]  /*169d0*/  FMUL.FTZ R198, R14, R3.reuse ;  /* 0x000000030ec67220 */ /* 0x080fe20000410000 */
[-C--:B------:R-:W-:Y:S01]  /*169e0*/  FMUL.FTZ R197, R13, R3.reuse ;  /* 0x000000030dc57220 */ /* 0x080fe20000410000 */
[----:B------:R-:W-:-:S04]  /*169f0*/  FMUL.FTZ R199, R15, R3 ;  /* 0x000000030fc77220 */ /* 0x000fc80000410000 */
[----:B------:R-:W-:Y:S01]  /*16a00*/  MUFU.TANH R32, R32 ;  /* 0x0000002000207308 */ /* 0x000fe20000002400 */
[----:B---3--:R-:W-:-:S07]  /*16a10*/  FMUL.FTZ R0, R20, R3 ;  /* 0x0000000314007220 */ /* 0x008fce0000410000 */
[----:B------:R3:W4:Y:S08]  /*16a20*/  MUFU.TANH R159, R0 ;  /* 0x00000000009f7308 */ /* 0x0007300000002400 */
[----:B------:R-:W-:Y:S01]  /*16a30*/  MUFU.TANH R36, R58 ;  /* 0x0000003a00247308 */ /* 0x000fe20000002400 */
[C---:B-1----:R-:W-:Y:S06]  /*16a40*/  HMMA.16816.F32.BF16 R44, R8.reuse, R4, R152 ;  /* 0x00000004082c723c */ /* 0x042fec0000041898 */
[----:B------:R-:W-:Y:S01]  /*16a50*/  HMMA.16816.F32.BF16 R40, R8, R6, R108 ;  /* 0x000000060828723c */ /* 0x000fe2000004186c */
[-C--:B---3--:R-:W-:Y:S01]  /*16a60*/  FMUL.FTZ R0, R21, R3.reuse ;  /* 0x0000000315007220 */ /* 0x088fe20000410000 */
[-C--:B------:R-:W-:Y:S01]  /*16a70*/  FMUL.FTZ R4, R80, R3.reuse ;  /* 0x0000000350047220 */ /* 0x080fe20000410000 */
[-C--:B------:R-:W-:Y:S01]  /*16a80*/  FMUL.FTZ R5, R82, R3.reuse ;  /* 0x0000000352057220 */ /* 0x080fe20000410000 */
[-C--:B------:R-:W-:Y:S01]  /*16a90*/  FMUL.FTZ R152, R29, R3.reuse ;  /* 0x000000031d987220 */ /* 0x080fe20000410000 */
[----:B------:R1:W-:Y:S02]  /*16aa0*/  MUFU.TANH R158, R0 ;  /* 0x00000000009e7308 */ /* 0x0003e40000002400 */
[----:B------:R-:W-:-:S06]  /*16ab0*/  FMUL.FTZ R6, R83, R3 ;  /* 0x0000000353067220 */ /* 0x000fcc0000410000 */
[----:B------:R-:W-:Y:S05]  /*16ac0*/  MUFU.TANH R109, R5 ;  /* 0x00000005006d7308 */ /* 0x000fea0000002400 */
[-C--:B------:R-:W-:Y:S01]  /*16ad0*/  FMUL.FTZ R46, R46, R3.reuse ;  /* 0x000000032e2e7220 */ /* 0x080fe20000410000 */
[-C--:B------:R-:W-:Y:S02]  /*16ae0*/  FMUL.FTZ R47, R47, R3.reuse ;  /* 0x000000032f2f7220 */ /* 0x080fe40000410000 */
[----:B------:R3:W-:Y:S01]  /*16af0*/  MUFU.TANH R108, R6 ;  /* 0x00000006006c7308 */ /* 0x0007e20000002400 */
[-C--:B-1----:R-:W-:Y:S02]  /*16b00*/  FMUL.FTZ R0, R22, R3.reuse ;  /* 0x0000000316007220 */ /* 0x082fe40000410000 */
[----:B------:R-:W-:-:S05]  /*16b10*/  FMUL.FTZ R131, R43, R3 ;  /* 0x000000032b837220 */ /* 0x000fca0000410000 */
[----:B------:R1:W4:Y:S08]  /*16b20*/  MUFU.TANH R138, R0 ;  /* 0x00000000008a7308 */ /* 0x0003300000002400 */
[----:B------:R-:W-:Y:S01]  /*16b30*/  MUFU.TANH R43, R69 ;  /* 0x00000045002b7308 */ /* 0x000fe20000002400 */
[-C--:B---3--:R-:W-:Y:S01]  /*16b40*/  FMUL.FTZ R6, R98, R3.reuse ;  /* 0x0000000362067220 */ /* 0x088fe20000410000 */
[----:B------:R-:W-:-:S06]  /*16b50*/  FMUL.FTZ R98, R50, R3 ;  /* 0x0000000332627220 */ /* 0x000fcc0000410000 */
[----:B------:R-:W-:Y:S01]  /*16b60*/  MUFU.TANH R29, R62 ;  /* 0x0000003e001d7308 */ /* 0x000fe20000002400 */
[-C--:B-1----:R-:W-:Y:S02]  /*16b70*/  FMUL.FTZ R0, R23, R3.reuse ;  /* 0x0000000317007220 */ /* 0x082fe40000410000 */
[C---:B------:R-:W-:Y:S05]  /*16b80*/  HMMA.16816.F32.BF16 R20, R8.reuse, R16, R120 ;  /* 0x000000100814723c */ /* 0x040fea0000041878 */
[----:B------:R1:W3:Y:S01]  /*16b90*/  MUFU.TANH R137, R0 ;  /* 0x0000000000897308 */ /* 0x0002e20000002400 */
[----:B------:R-:W-:Y:S01]  /*16ba0*/  HMMA.16816.F32.BF16 R16, R8, R18, R124 ;  /* 0x000000120810723c */ /* 0x000fe2000004187c */
[----:B------:R-:W-:-:S05]  /*16bb0*/  FMUL.FTZ R123, R40, R3 ;  /* 0x00000003287b7220 */ /* 0x000fca0000410000 */
[----:B------:R-:W-:Y:S01]  /*16bc0*/  HMMA.16816.F32.BF16 R8, R8, R34, R148 ;  /* 0x000000220808723c */ /* 0x000fe20000041894 */
[-C--:B------:R-:W-:Y:S01]  /*16bd0*/  FMUL.FTZ R125, R41, R3.reuse ;  /* 0x00000003297d7220 */ /* 0x080fe20000410000 */
[-C--:B------:R-:W-:Y:S01]  /*16be0*/  FMUL.FTZ R126, R42, R3.reuse ;  /* 0x000000032a7e7220 */ /* 0x080fe20000410000 */
[----:B------:R-:W-:Y:S04]  /*16bf0*/  MUFU.TANH R41, R67 ;  /* 0x0000004300297308 */ /* 0x000fe80000002400 */
[-C--:B------:R-:W-:Y:S01]  /*16c00*/  FMUL.FTZ R151, R28, R3.reuse ;  /* 0x000000031c977220 */ /* 0x080fe20000410000 */
[-C--:B------:R-:W-:Y:S01]  /*16c10*/  FMUL.FTZ R35, R48, R3.reuse ;  /* 0x0000000330237220 */ /* 0x080fe20000410000 */
[-C--:B------:R-:W-:Y:S01]  /*16c20*/  FMUL.FTZ R150, R39, R3.reuse ;  /* 0x0000000327967220 */ /* 0x080fe20000410000 */
[-C--:B-1----:R-:W-:Y:S01]  /*16c30*/  FMUL.FTZ R0, R52, R3.reuse ;  /* 0x0000000334007220 */ /* 0x082fe20000410000 */
[----:B------:R-:W-:Y:S01]  /*16c40*/  MUFU.TANH R42, R65 ;  /* 0x00000041002a7308 */ /* 0x000fe20000002400 */
[-C--:B------:R-:W-:Y:S01]  /*16c50*/  FMUL.FTZ R168, R20, R3.reuse ;  /* 0x0000000314a87220 */ /* 0x080fe20000410000 */
[-C--:B------:R-:W-:Y:S01]  /*16c60*/  FMUL.FTZ R170, R21, R3.reuse ;  /* 0x0000000315aa7220 */ /* 0x080fe20000410000 */
[----:B------:R-:W-:-:S04]  /*16c70*/  FMUL.FTZ R174, R23, R3 ;  /* 0x0000000317ae7220 */ /* 0x000fc80000410000 */
[-C--:B------:R-:W-:Y:S01]  /*16c80*/  FMUL.FTZ R179, R18, R3.reuse ;  /* 0x0000000312b37220 */ /* 0x080fe20000410000 */
[----:B------:R1:W3:Y:S01]  /*16c90*/  MUFU.TANH R157, R0 ;  /* 0x00000000009d7308 */ /* 0x0002e20000002400 */
[-C--:B------:R-:W-:Y:S01]  /*16ca0*/  FMUL.FTZ R178, R17, R3.reuse ;  /* 0x0000000311b27220 */ /* 0x080fe20000410000 */
[----:B------:R-:W-:-:S03]  /*16cb0*/  FMUL.FTZ R184, R19, R3 ;  /* 0x0000000313b87220 */ /* 0x000fc60000410000 */
[-C--:B------:R-:W-:Y:S01]  /*16cc0*/  FMUL.FTZ R201, R8, R3.reuse ;  /* 0x0000000308c97220 */ /* 0x080fe20000410000 */
[-C--:B------:R-:W-:Y:S01]  /*16cd0*/  FMUL.FTZ R202, R9, R3.reuse ;  /* 0x0000000309ca7220 */ /* 0x080fe20000410000 */
[-C--:B------:R-:W-:Y:S01]  /*16ce0*/  FMUL.FTZ R203, R10, R3.reuse ;  /* 0x000000030acb7220 */ /* 0x080fe20000410000 */
[----:B------:R-:W-:Y:S01]  /*16cf0*/  MUFU.TANH R18, R6 ;  /* 0x0000000600127308 */ /* 0x000fe20000002400 */
[----:B------:R-:W-:-:S07]  /*16d00*/  FMUL.FTZ R208, R11, R3 ;  /* 0x000000030bd07220 */ /* 0x000fce0000410000 */
[----:B------:R-:W-:Y:S01]  /*16d10*/  MUFU.TANH R19, R78 ;  /* 0x0000004e00137308 */ /* 0x000fe20000002400 */
[----:B-1----:R-:W-:-:S07]  /*16d20*/  FMUL.FTZ R0, R53, R3 ;  /* 0x0000000335007220 */ /* 0x002fce0000410000 */
[----:B------:R1:W-:Y:S08]  /*16d30*/  MUFU.TANH R156, R0 ;  /* 0x00000000009c7308 */ /* 0x0003f00000002400 */
[----:B------:R-:W-:Y:S08]  /*16d40*/  MUFU.TANH R17, R75 ;  /* 0x0000004b00117308 */ /* 0x000ff00000002400 */
[----:B------:R-:W-:Y:S01]  /*16d50*/  MUFU.TANH R20, R35 ;  /* 0x0000002300147308 */ /* 0x000fe20000002400 */
[----:B-1----:R-:W-:-:S07]  /*16d60*/  FMUL.FTZ R0, R54, R3 ;  /* 0x0000000336007220 */ /* 0x002fce0000410000 */
[----:B------:R1:W3:Y:S08]  /*16d70*/  MUFU.TANH R145, R0 ;  /* 0x0000000000917308 */ /* 0x0002f00000002400 */
[----:B------:R-:W-:Y:S08]  /*16d80*/  MUFU.TANH R40, R60 ;  /* 0x0000003c00287308 */ /* 0x000ff00000002400 */
[----:B------:R-:W-:Y:S01]  /*16d90*/  MUFU.TANH R21, R63 ;  /* 0x0000003f00157308 */ /* 0x000fe20000002400 */
[----:B-1----:R-:W-:-:S07]  /*16da0*/  FMUL.FTZ R0, R55, R3 ;  /* 0x0000000337007220 */ /* 0x002fce0000410000 */
[----:B------:R1:W3:Y:S08]  /*16db0*/  MUFU.TANH R144, R0 ;  /* 0x0000000000907308 */ /* 0x0002f00000002400 */
[----:B------:R-:W-:Y:S08]  /*16dc0*/  MUFU.TANH R39, R56 ;  /* 0x0000003800277308 */ /* 0x000ff00000002400 */
[----:B------:R-:W-:Y:S01]  /*16dd0*/  MUFU.TANH R38, R57 ;  /* 0x0000003900267308 */ /* 0x000fe20000002400 */
[----:B-1----:R-:W-:-:S04]  /*16de0*/  SHF.R.S32.HI R0, RZ, 0x1f, R136 ;  /* 0x0000001fff007819 */ /* 0x002fc80000011488 */
[----:B------:R-:W-:-:S03]  /*16df0*/  LEA.HI R0, R0, R136, RZ, 0x2 ;  /* 0x0000008800007211 */ /* 0x000fc600078f10ff */
[----:B------:R1:W3:Y:S01]  /*16e00*/  MUFU.TANH R136, R4 ;  /* 0x0000000400887308 */ /* 0x0002e20000002400 */
[----:B------:R-:W-:-:S05]  /*16e10*/  SHF.R.S32.HI R0, RZ, 0x2, R0 ;  /* 0x00000002ff007819 */ /* 0x000fca0000011400 */
[----:B------:R-:W-:-:S05]  /*16e20*/  IMAD R0, R133, 0x10, R0 ;  /* 0x0000001085007824 */ /* 0x000fca00078e0200 */
[----:B------:R-:W-:Y:S02]  /*16e30*/  IADD3 R0, R0, 0x1, R234 ;  /* 0x0000000100007810 */ /* 0x000fe40007ffe0ea */
[----:B------:R-:W-:Y:S02]  /*16e40*/  MOV R234, R229 ;  /* 0x000000e500ea7202 */ /* 0x000fe40000000f00 */
[----:B------:R-:W2:Y:S01]  /*16e50*/  S2R R229, SR_TID.X ;  /* 0x0000000000e57919 */ /* 0x000ea20000002100 */
[----:B-1----:R-:W-:-:S04]  /*16e60*/  FMUL.FTZ R4, R81, R3 ;  /* 0x0000000351047220 */ /* 0x002fc80000410000 */
[----:B------:R1:W3:Y:S02]  /*16e70*/  MUFU.TANH R133, R4 ;  /* 0x0000000400857308 */ /* 0x0002e40000002400 */
[----:B-1----:R-:W-:Y:S01]  /*16e80*/  IADD3 R4, R237, R0, -R235 ;  /* 0x00000000ed047210 */ /* 0x002fe20007ffe8eb */
[----:B------:R-:W-:Y:S01]  /*16e90*/  IMAD.MOV.U32 R235, RZ, RZ, R228 ;  /* 0x000000ffffeb7224 */ /* 0x000fe200078e00e4 */
[----:B------:R-:W-:Y:S01]  /*16ea0*/  LOP3.LUT R0, R26, R27, RZ, 0xfc, !PT ;  /* 0x0000001b1a007212 */ /* 0x000fe200078efcff */
[-C--:B------:R-:W-:Y:S01]  /*16eb0*/  FMUL.FTZ R27, R103, R3.reuse ;  /* 0x00000003671b7220 */ /* 0x080fe20000410000 */
[-C--:B------:R-:W-:Y:S01]  /*16ec0*/  FMUL.FTZ R26, R99, R3.reuse ;  /* 0x00000003631a7220 */ /* 0x080fe20000410000 */
[----:B------:R-:W-:Y:S02]  /*16ed0*/  IMAD.IADD R4, R116, 0x1, R4 ;  /* 0x0000000174047824 */ /* 0x000fe400078e0204 */
[----:B------:R-:W-:Y:S01]  /*16ee0*/  FMUL.FTZ R99, R51, R3 ;  /* 0x0000000333637220 */ /* 0x000fe20000410000 */
[----:B------:R-:W-:Y:S01]  /*16ef0*/  MUFU.TANH R34, R27 ;  /* 0x0000001b00227308 */ /* 0x000fe20000002400 */
[----:B------:R-:W-:-:S02]  /*16f00*/  IMAD.MOV.U32 R228, RZ, RZ, R175 ;  /* 0x000000ffffe47224 */ /* 0x000fc400078e00af */
[----:B------:R-:W-:Y:S01]  /*16f10*/  FMUL.FTZ R103, R44, R3 ;  /* 0x000000032c677220 */ /* 0x000fe20000410000 */
[C---:B------:R-:W-:Y:S01]  /*16f20*/  VIMNMX R7, R4.reuse, R237, PT ;  /* 0x000000ed04077248 */ /* 0x040fe20003fe0100 */
[----:B--2---:R-:W-:Y:S01]  /*16f30*/  IMAD.SHL.U32 R28, R229, 0x2, RZ ;  /* 0x00000002e51c7824 */ /* 0x004fe200078e00ff */
[----:B------:R-:W-:Y:S01]  /*16f40*/  VIADDMNMX R5, R4, 0x8, R237, PT ;  /* 0x0000000804057846 */ /* 0x000fe200038001ed */
[-C--:B------:R-:W-:Y:S01]  /*16f50*/  FMUL.FTZ R4, R104, R3.reuse ;  /* 0x0000000368047220 */ /* 0x080fe20000410000 */
[----:B------:R-:W-:Y:S01]  /*16f60*/  MOV R229, R246 ;  /* 0x000000f600e57202 */ /* 0x000fe20000000f00 */
[----:B------:R-:W-:Y:S01]  /*16f70*/  IMAD.MOV.U32 R246, RZ, RZ, R172 ;  /* 0x000000fffff67224 */ /* 0x000fe200078e00ac */
[----:B------:R-:W-:Y:S01]  /*16f80*/  LOP3.LUT R28, R28, 0x6, RZ, 0xc0, !PT ;  /* 0x000000061c1c7812 */ /* 0x000fe200078ec0ff */
[----:B------:R1:W2:Y:S01]  /*16f90*/  MUFU.TANH R81, R4 ;  /* 0x0000000400517308 */ /* 0x0002a20000002400 */
[-C--:B------:R-:W-:Y:S01]  /*16fa0*/  FMUL.FTZ R116, R45, R3.reuse ;  /* 0x000000032d747220 */ /* 0x080fe20000410000 */
[-C--:B------:R-:W-:Y:S01]  /*16fb0*/  FMUL.FTZ R172, R22, R3.reuse ;  /* 0x0000000316ac7220 */ /* 0x080fe20000410000 */
[----:B------:R-:W-:-:S05]  /*16fc0*/  FMUL.FTZ R175, R16, R3 ;  /* 0x0000000310af7220 */ /* 0x000fca0000410000 */
[----:B------:R-:W-:Y:S08]  /*16fd0*/  MUFU.TANH R44, R68 ;  /* 0x00000044002c7308 */ /* 0x000ff00000002400 */
[----:B------:R-:W-:Y:S01]  /*16fe0*/  MUFU.TANH R23, R26 ;  /* 0x0000001a00177308 */ /* 0x000fe20000002400 */
[----:B-1----:R-:W-:-:S07]  /*16ff0*/  FMUL.FTZ R4, R97, R3 ;  /* 0x0000000361047220 */ /* 0x002fce0000410000 */
[----:B------:R1:W2:Y:S08]  /*17000*/  MUFU.TANH R27, R4 ;  /* 0x00000004001b7308 */ /* 0x0002b00000002400 */
[----:B------:R2:W-:Y:S08]  /*17010*/  MUFU.TANH R26, R71 ;  /* 0x00000047001a7308 */ /* 0x0005f00000002400 */
[----:B------:R-:W2:Y:S01]  /*17020*/  MUFU.TANH R45, R72 ;  /* 0x00000048002d7308 */ /* 0x000ea20000002400 */
[----:B-1----:R-:W-:-:S04]  /*17030*/  IADD3 R4, R85, R28, RZ ;  /* 0x0000001c55047210 */ /* 0x002fc80007ffe0ff */
[----:B------:R-:W-:Y:S01]  /*17040*/  I2FP.F32.S32 R12, R4 ;  /* 0x00000004000c7245 */ /* 0x000fe20000201400 */
[C---:B------:R-:W-:Y:S01]  /*17050*/  VIADD R6, R4.reuse, 0x1 ;  /* 0x0000000104067836 */ /* 0x040fe20000000000 */
[C---:B------:R-:W-:Y:S01]  /*17060*/  ISETP.GE.AND P4, PT, R4.reuse, R5, PT ;  /* 0x000000050400720c */ /* 0x040fe20003f86270 */
[----:B------:R-:W-:Y:S01]  /*17070*/  VIADD R8, R4, 0x8 ;  /* 0x0000000804087836 */ /* 0x000fe20000000000 */
[----:B------:R-:W-:Y:S01]  /*17080*/  MUFU.TANH R35, R99 ;  /* 0x0000006300237308 */ /* 0x000fe20000002400 */
[-C--:B------:R-:W-:Y:S01]  /*17090*/  FFMA.FTZ R9, R132, R12.reuse, R233 ;  /* 0x0000000c84097223 */ /* 0x080fe200000100e9 */
[----:B------:R-:W-:Y:S01]  /*170a0*/  ISETP.GE.AND P2, PT, R6, R7, PT ;  /* 0x000000070600720c */ /* 0x000fe20003f46270 */
[----:B------:R-:W-:Y:S01]  /*170b0*/  VIADD R3, R4, 0x10 ;  /* 0x0000001004037836 */ /* 0x000fe20000000000 */
[----:B------:R-:W-:Y:S01]  /*170c0*/  ISETP.GE.AND P0, PT, R6, R5, PT ;  /* 0x000000050600720c */ /* 0x000fe20003f06270 */
[----:B------:R-:W-:Y:S01]  /*170d0*/  FFMA.FTZ R48, R132, R12, R232 ;  /* 0x0000000c84307223 */ /* 0x000fe200000100e8 */
[----:B------:R-:W-:-:S02]  /*170e0*/  I2FP.F32.S32 R6, R6 ;  /* 0x0000000600067245 */ /* 0x000fc40000201400 */
[----:B------:R-:W-:Y:S01]  /*170f0*/  ISETP.GE.AND P1, PT, R8, R7, PT ;  /* 0x000000070800720c */ /* 0x000fe20003f26270 */
[----:B------:R-:W1:Y:S01]  /*17100*/  MUFU.TANH R22, R64 ;  /* 0x0000004000167308 */ /* 0x000e620000002400 */
[----:B------:R-:W-:Y:S01]  /*17110*/  BAR.SYNC.DEFER_BLOCKING 0x0 ;  /* 0x0000000000007b1d */ /* 0x000fe20000010000 */
[CC--:B------:R-:W-:Y:S01]  /*17120*/  FFMA.FTZ R10, R132.reuse, R6.reuse, R234 ;  /* 0x00000006840a7223 */ /* 0x0c0fe200000100ea */
[----:B------:R-:W-:Y:S01]  /*17130*/  FFMA.FTZ R14, R132, R6, R235 ;  /* 0x00000006840e7223 */ /* 0x000fe200000100eb */
[----:B------:R-:W-:Y:S01]  /*17140*/  VIADD R6, R4, 0x9 ;  /* 0x0000000904067836 */ /* 0x000fe20000000000 */
[----:B------:R-:W-:Y:S02]  /*17150*/  ISETP.GE.AND P6, PT, R8, R5, PT ;  /* 0x000000050800720c */ /* 0x000fe40003fc6270 */
[----:B------:R-:W-:Y:S01]  /*17160*/  I2FP.F32.S32 R8, R8 ;  /* 0x0000000800087245 */ /* 0x000fe20000201400 */
[----:B------:R-:W1:Y:S01]  /*17170*/  MUFU.TANH R16, R66 ;  /* 0x0000004200107308 */ /* 0x000e620000002400 */
[----:B------:R-:W-:-:S02]  /*17180*/  FSEL R51, R9, -INF , !P4 ;  /* 0xff80000009337808 */ /* 0x000fc40006000000 */
[----:B------:R-:W-:Y:S01]  /*17190*/  FSEL R54, R10, -INF , !P2 ;  /* 0xff8000000a367808 */ /* 0x000fe20005000000 */
[-C--:B------:R-:W-:Y:S01]  /*171a0*/  FFMA.FTZ R13, R132, R8.reuse, R228 ;  /* 0x00000008840d7223 */ /* 0x080fe200000100e4 */
[----:B------:R-:W-:Y:S01]  /*171b0*/  ISETP.GE.AND P5, PT, R6, R7, PT ;  /* 0x000000070600720c */ /* 0x000fe20003fa6270 */
[----:B------:R-:W-:Y:S01]  /*171c0*/  FFMA.FTZ R9, R132, R8, R229 ;  /* 0x0000000884097223 */ /* 0x000fe200000100e5 */
[----:B------:R-:W-:Y:S01]  /*171d0*/  ISETP.GE.AND P3, PT, R6, R5, PT ;  /* 0x000000050600720c */ /* 0x000fe20003f66270 */
[----:B------:R-:W1:Y:S01]  /*171e0*/  MUFU.TANH R28, R59 ;  /* 0x0000003b001c7308 */ /* 0x000e620000002400 */
[C---:B------:R-:W-:Y:S02]  /*171f0*/  ISETP.GE.AND P4, PT, R3.reuse, R7, PT ;  /* 0x000000070300720c */ /* 0x040fe40003f86270 */
[----:B------:R-:W-:Y:S02]  /*17200*/  ISETP.GE.AND P2, PT, R3, R5, PT ;  /* 0x000000050300720c */ /* 0x000fe40003f46270 */
[----:B------:R-:W-:-:S02]  /*17210*/  I2FP.F32.S32 R6, R6 ;  /* 0x0000000600067245 */ /* 0x000fc40000201400 */
[----:B------:R-:W-:Y:S02]  /*17220*/  I2FP.F32.S32 R3, R3 ;  /* 0x0000000300037245 */ /* 0x000fe40000201400 */
[----:B------:R-:W-:Y:S01]  /*17230*/  IADD3 R8, R4, 0x11, RZ ;  /* 0x0000001104087810 */ /* 0x000fe20007ffe0ff */
[CC--:B------:R-:W-:Y:S01]  /*17240*/  FFMA.FTZ R10, R132.reuse, R6.reuse, R230 ;  /* 0x00000006840a7223 */ /* 0x0c0fe200000100e6 */
[C---:B------:R-:W-:Y:S01]  /*17250*/  FFMA.FTZ R11, R132.reuse, R6, R231 ;  /* 0x00000006840b7223 */ /* 0x040fe200000100e7 */
[CC--:B------:R-:W-:Y:S01]  /*17260*/  FFMA.FTZ R12, R132.reuse, R3.reuse, R244 ;  /* 0x00000003840c7223 */ /* 0x0c0fe200000100f4 */
[----:B------:R-:W-:Y:S01]  /*17270*/  FFMA.FTZ R15, R132, R3, R248 ;  /* 0x00000003840f7223 */ /* 0x000fe200000100f8 */
[----:B------:R-:W-:Y:S01]  /*17280*/  VIADD R6, R4, 0x18 ;  /* 0x0000001804067836 */ /* 0x000fe20000000000 */
[----:B------:R-:W-:Y:S01]  /*17290*/  FSEL R49, R14, -INF , !P0 ;  /* 0xff8000000e317808 */ /* 0x000fe20004000000 */
[----:B------:R-:W-:Y:S01]  /*172a0*/  VIADD R3, R4, 0x19 ;  /* 0x0000001904037836 */ /* 0x000fe20000000000 */
[----:B------:R-:W-:-:S02]  /*172b0*/  FSEL R74, R13, -INF , !P1 ;  /* 0xff8000000d4a7808 */ /* 0x000fc40004800000 */
[C---:B------:R-:W-:Y:S02]  /*172c0*/  ISETP.GE.AND P0, PT, R8.reuse, R7, PT ;  /* 0x000000070800720c */ /* 0x040fe40003f06270 */
[----:B------:R-:W-:Y:S02]  /*172d0*/  ISETP.GE.AND P1, PT, R8, R5, PT ;  /* 0x000000050800720c */ /* 0x000fe40003f26270 */
[----:B------:R-:W-:Y:S02]  /*172e0*/  I2FP.F32.S32 R8, R8 ;  /* 0x0000000800087245 */ /* 0x000fe40000201400 */
[----:B------:R-:W-:Y:S02]  /*172f0*/  FSEL R53, R9, -INF , !P6 ;  /* 0xff80000009357808 */ /* 0x000fe40007000000 */
[----:B------:R-:W-:Y:S01]  /*17300*/  FSEL R80, R10, -INF , !P5 ;  /* 0xff8000000a507808 */ /* 0x000fe20006800000 */
[CC--:B------:R-:W-:Y:S01]  /*17310*/  FFMA.FTZ R13, R132.reuse, R8.reuse, R245 ;  /* 0x00000008840d7223 */ /* 0x0c0fe200000100f5 */
[----:B------:R-:W-:Y:S01]  /*17320*/  FSEL R52, R11, -INF , !P3 ;  /* 0xff8000000b347808 */ /* 0x000fe20005800000 */
[----:B------:R-:W-:Y:S01]  /*17330*/  FFMA.FTZ R10, R132, R8, R246 ;  /* 0x00000008840a7223 */ /* 0x000fe200000100f6 */
[----:B------:R-:W-:Y:S01]  /*17340*/  FSEL R83, R12, -INF , !P4 ;  /* 0xff8000000c537808 */ /* 0x000fe20006000000 */
[----:B------:R-:W-:Y:S01]  /*17350*/  VIADD R8, R4, 0x20 ;  /* 0x0000002004087836 */ /* 0x000fe20000000000 */
[----:B------:R-:W-:-:S02]  /*17360*/  ISETP.GE.AND P6, PT, R6, R7, PT ;  /* 0x000000070600720c */ /* 0x000fc40003fc6270 */
[----:B------:R-:W-:Y:S02]  /*17370*/  ISETP.GE.AND P5, PT, R6, R5, PT ;  /* 0x000000050600720c */ /* 0x000fe40003fa6270 */
[C---:B------:R-:W-:Y:S02]  /*17380*/  ISETP.GE.AND P3, PT, R3.reuse, R7, PT ;  /* 0x000000070300720c */ /* 0x040fe40003f66270 */
[----:B------:R-:W-:Y:S02]  /*17390*/  ISETP.GE.AND P4, PT, R3, R5, PT ;  /* 0x000000050300720c */ /* 0x000fe40003f86270 */
[----:B------:R-:W-:Y:S02]  /*173a0*/  I2FP.F32.S32 R6, R6 ;  /* 0x0000000600067245 */ /* 0x000fe40000201400 */
[----:B------:R-:W-:Y:S02]  /*173b0*/  I2FP.F32.S32 R3, R3 ;  /* 0x0000000300037245 */ /* 0x000fe40000201400 */
[----:B------:R-:W-:Y:S01]  /*173c0*/  FSEL R50, R15, -INF , !P2 ;  /* 0xff8000000f327808 */ /* 0x000fe20005000000 */
[CC--:B------:R-:W-:Y:S01]  /*173d0*/  FFMA.FTZ R12, R132.reuse, R6.reuse, R247 ;  /* 0x00000006840c7223 */ /* 0x0c0fe200000100f7 */
[C---:B------:R-:W-:Y:S01]  /*173e0*/  FFMA.FTZ R9, R132.reuse, R6, R239 ;  /* 0x0000000684097223 */ /* 0x040fe200000100ef */
[CC--:B------:R-:W-:Y:S01]  /*173f0*/  FFMA.FTZ R11, R132.reuse, R3.reuse, R240 ;  /* 0x00000003840b7223 */ /* 0x0c0fe200000100f0 */
[----:B------:R-:W-:Y:S01]  /*17400*/  FFMA.FTZ R14, R132, R3, R87 ;  /* 0x00000003840e7223 */ /* 0x000fe20000010057 */
[----:B------:R-:W-:Y:S01]  /*17410*/  VIADD R6, R4, 0x21 ;  /* 0x0000002104067836 */ /* 0x000fe20000000000 */
[----:B------:R-:W-:-:S02]  /*17420*/  FSEL R82, R13, -INF , !P0 ;  /* 0xff8000000d527808 */ /* 0x000fc40004000000 */
[----:B------:R-:W-:Y:S02]  /*17430*/  IADD3 R3, R4, 0x28, RZ ;  /* 0x0000002804037810 */ /* 0x000fe40007ffe0ff */
        /* <DEDUP_REMOVED lines=21> */
[C---:B------:R-:W-:Y:S01]  /*17590*/  VIADD R6, R4.reuse, 0x30 ;  /* 0x0000003004067836 */ /* 0x040fe20000000000 */
[----:B------:R-:W-:Y:S01]  /*175a0*/  FSEL R112, R13, -INF , !P2 ;  /* 0xff8000000d707808 */ /* 0x000fe20005000000 */
[----:B------:R-:W-:Y:S01]  /*175b0*/  VIADD R3, R4, 0x31 ;  /* 0x0000003104037836 */ /* 0x000fe20000000000 */
[----:B------:R-:W-:-:S02]  /*175c0*/  ISETP.GE.AND P4, PT, R8, R7, PT ;  /* 0x000000070800720c */ /* 0x000fc40003f86270 */
        /* <DEDUP_REMOVED lines=28> */
[CC--:B----4-:R-:W-:Y:S01]  /*17790*/  FFMA.FTZ R13, R132.reuse, R8.reuse, R171 ;  /* 0x00000008840d7223 */ /* 0x0d0fe200000100ab */
        /* <DEDUP_REMOVED lines=26> */
[----:B------:R-:W-:-:S02]  /*17940*/  FSEL R130, R11, -INF , !P1 ;  /* 0xff8000000b827808 */ /* 0x000fc40004800000 */
[C---:B------:R-:W-:Y:S02]  /*17950*/  ISETP.GE.AND P4, PT, R6.reuse, R7, PT ;  /* 0x000000070600720c */ /* 0x040fe40003f86270 */
[----:B------:R-:W-:Y:S02]  /*17960*/  ISETP.GE.AND P2, PT, R6, R5, PT ;  /* 0x000000050600720c */ /* 0x000fe40003f46270 */
[C---:B------:R-:W-:Y:S02]  /*17970*/  ISETP.GE.AND P0, PT, R3.reuse, R7, PT ;  /* 0x000000070300720c */ /* 0x040fe40003f06270 */
[----:B------:R-:W-:Y:S02]  /*17980*/  ISETP.GE.AND P1, PT, R3, R5, PT ;  /* 0x000000050300720c */ /* 0x000fe40003f26270 */
[----:B------:R-:W-:Y:S02]  /*17990*/  I2FP.F32.S32 R6, R6 ;  /* 0x0000000600067245 */ /* 0x000fe40000201400 */
[----:B------:R-:W-:-:S02]  /*179a0*/  I2FP.F32.S32 R3, R3 ;  /* 0x0000000300037245 */ /* 0x000fc40000201400 */
[----:B------:R-:W-:Y:S01]  /*179b0*/  IADD3 R8, R4, 0x50, RZ ;  /* 0x0000005004087810 */ /* 0x000fe20007ffe0ff */
[CC--:B------:R-:W-:Y:S01]  /*179c0*/  FFMA.FTZ R12, R132.reuse, R6.reuse, R159 ;  /* 0x00000006840c7223 */ /* 0x0c0fe2000001009f */
[C---:B------:R-:W-:Y:S01]  /*179d0*/  FFMA.FTZ R9, R132.reuse, R6, R138 ;  /* 0x0000000684097223 */ /* 0x040fe2000001008a */
[CC--:B------:R-:W-:Y:S01]  /*179e0*/  FFMA.FTZ R11, R132.reuse, R3.reuse, R158 ;  /* 0x00000003840b7223 */ /* 0x0c0fe2000001009e */
[----:B---3--:R-:W-:Y:S01]  /*179f0*/  FFMA.FTZ R14, R132, R3, R137 ;  /* 0x00000003840e7223 */ /* 0x008fe20000010089 */
[C---:B------:R-:W-:Y:S01]  /*17a00*/  VIADD R6, R4.reuse, 0x51 ;  /* 0x0000005104067836 */ /* 0x040fe20000000000 */
[----:B------:R-:W-:Y:S01]  /*17a10*/  FSEL R128, R15, -INF , !P6 ;  /* 0xff8000000f807808 */ /* 0x000fe20007000000 */
[----:B------:R-:W-:Y:S01]  /*17a20*/  VIADD R3, R4, 0x58 ;  /* 0x0000005804037836 */ /* 0x000fe20000000000 */
[----:B------:R-:W-:Y:S02]  /*17a30*/  FSEL R129, R13, -INF , !P5 ;  /* 0xff8000000d817808 */ /* 0x000fe40006800000 */
[----:B------:R-:W-:-:S02]  /*17a40*/  ISETP.GE.AND P6, PT, R8, R7, PT ;  /* 0x000000070800720c */ /* 0x000fc40003fc6270 */
[----:B------:R-:W-:Y:S02]  /*17a50*/  ISETP.GE.AND P5, PT, R8, R5, PT ;  /* 0x000000050800720c */ /* 0x000fe40003fa6270 */
[----:B------:R-:W-:Y:S02]  /*17a60*/  I2FP.F32.S32 R8, R8 ;  /* 0x0000000800087245 */ /* 0x000fe40000201400 */
[----:B------:R-:W-:Y:S02]  /*17a70*/  FSEL R127, R10, -INF , !P3 ;  /* 0xff8000000a7f7808 */ /* 0x000fe40005800000 */
[----:B------:R-:W-:Y:S01]  /*17a80*/  FSEL R138, R12, -INF , !P4 ;  /* 0xff8000000c8a7808 */ /* 0x000fe20006000000 */
[CC--:B------:R-:W-:Y:S01]  /*17a90*/  FFMA.FTZ R13, R132.reuse, R8.reuse, R157 ;  /* 0x00000008840d7223 */ /* 0x0c0fe2000001009d */
[----:B--2---:R-:W-:Y:S01]  /*17aa0*/  FSEL R71, R9, -INF , !P2 ;  /* 0xff80000009477808 */ /* 0x004fe20005000000 */
        /* <DEDUP_REMOVED lines=32> */
[----:B------:R-:W-:-:S03]  /*17cb0*/  I2FP.F32.S32 R3, R3 ;  /* 0x0000000300037245 */ /* 0x000fc60000201400 */
[CC--:B------:R-:W-:Y:S01]  /*17cc0*/  FFMA.FTZ R12, R132.reuse, R6.reuse, R81 ;  /* 0x00000006840c7223 */ /* 0x0c0fe20000010051 */
[C---:B------:R-:W-:Y:S01]  /*17cd0*/  FFMA.FTZ R9, R132.reuse, R6, R106 ;  /* 0x0000000684097223 */ /* 0x040fe2000001006a */
[CC--:B------:R-:W-:Y:S01]  /*17ce0*/  FFMA.FTZ R11, R132.reuse, R3.reuse, R105 ;  /* 0x00000003840b7223 */ /* 0x0c0fe20000010069 */
[----:B------:R-:W-:Y:S01]  /*17cf0*/  FFMA.FTZ R14, R132, R3, R107 ;  /* 0x00000003840e7223 */ /* 0x000fe2000001006b */
[C---:B------:R-:W-:Y:S01]  /*17d00*/  VIADD R6, R4.reuse, 0x69 ;  /* 0x0000006904067836 */ /* 0x040fe20000000000 */
[----:B------:R-:W-:Y:S01]  /*17d10*/  FSEL R81, R15, -INF , !P0 ;  /* 0xff8000000f517808 */ /* 0x000fe20004000000 */
[----:B------:R-:W-:Y:S01]  /*17d20*/  VIADD R3, R4, 0x70 ;  /* 0x0000007004037836 */ /* 0x000fe20000000000 */
[----:B------:R-:W-:Y:S02]  /*17d30*/  FSEL R106, R13, -INF , !P1 ;  /* 0xff8000000d6a7808 */ /* 0x000fe40004800000 */
[C---:B------:R-:W-:Y:S02]  /*17d40*/  ISETP.GE.AND P0, PT, R8.reuse, R7, PT ;  /* 0x000000070800720c */ /* 0x040fe40003f06270 */
[----:B------:R-:W-:-:S02]  /*17d50*/  ISETP.GE.AND P1, PT, R8, R5, PT ;  /* 0x000000050800720c */ /* 0x000fc40003f26270 */
        /* <DEDUP_REMOVED lines=21> */
[----:B------:R2:W3:Y:S01]  /*17eb0*/  MUFU.TANH R18, R98 ;  /* 0x0000006200127308 */ /* 0x0004e20000002400 */
[----:B------:R-:W-:-:S02]  /*17ec0*/  IADD3 R6, R4, 0x78, RZ ;  /* 0x0000007804067810 */ /* 0x000fc40007ffe0ff */
[C---:B------:R-:W-:Y:S02]  /*17ed0*/  ISETP.GE.AND P2, PT, R8.reuse, R7, PT ;  /* 0x000000070800720c */ /* 0x040fe40003f46270 */
[----:B------:R-:W-:Y:S02]  /*17ee0*/  ISETP.GE.AND P0, PT, R8, R5, PT ;  /* 0x000000050800720c */ /* 0x000fe40003f06270 */
[----:B------:R-:W-:Y:S01]  /*17ef0*/  I2FP.F32.S32 R8, R8 ;  /* 0x0000000800087245 */ /* 0x000fe20000201400 */
[----:B------:R-:W-:Y:S01]  /*17f00*/  MUFU.TANH R34, R116 ;  /* 0x0000007400227308 */ /* 0x000fe20000002400 */
[----:B------:R-:W-:Y:S02]  /*17f10*/  FSEL R96, R10, -INF , !P1 ;  /* 0xff8000000a607808 */ /* 0x000fe40004800000 */
[----:B------:R-:W-:Y:S01]  /*17f20*/  FSEL R102, R12, -INF , !P6 ;  /* 0xff8000000c667808 */ /* 0x000fe20007000000 */
[CC--:B------:R-:W-:Y:S01]  /*17f30*/  FFMA.FTZ R13, R132.reuse, R8.reuse, R27 ;  /* 0x00000008840d7223 */ /* 0x0c0fe2000001001b */
[----:B------:R-:W-:Y:S01]  /*17f40*/  FSEL R101, R9, -INF , !P5 ;  /* 0xff80000009657808 */ /* 0x000fe20006800000 */
[----:B------:R-:W-:Y:S01]  /*17f50*/  FFMA.FTZ R10, R132, R8, R23 ;  /* 0x00000008840a7223 */ /* 0x000fe20000010017 */
[----:B------:R-:W-:Y:S01]  /*17f60*/  FSEL R149, R11, -INF , !P3 ;  /* 0xff8000000b957808 */ /* 0x000fe20005800000 */
[----:B------:R-:W-:Y:S01]  /*17f70*/  VIADD R8, R4, 0x80 ;  /* 0x0000008004087836 */ /* 0x000fe20000000000 */
[C---:B------:R-:W-:Y:S01]  /*17f80*/  ISETP.GE.AND P1, PT, R6.reuse, R7, PT ;  /* 0x000000070600720c */ /* 0x040fe20003f26270 */
[----:B------:R4:W3:Y:S01]  /*17f90*/  MUFU.TANH R27, R103 ;  /* 0x00000067001b7308 */ /* 0x0008e20000002400 */
[----:B------:R-:W-:-:S02]  /*17fa0*/  ISETP.GE.AND P6, PT, R6, R5, PT ;  /* 0x000000050600720c */ /* 0x000fc40003fc6270 */
[C---:B------:R-:W-:Y:S02]  /*17fb0*/  ISETP.GE.AND P5, PT, R3.reuse, R7, PT ;  /* 0x000000070300720c */ /* 0x040fe40003fa6270 */
[----:B------:R-:W-:Y:S02]  /*17fc0*/  ISETP.GE.AND P3, PT, R3, R5, PT ;  /* 0x000000050300720c */ /* 0x000fe40003f66270 */
[----:B------:R-:W-:Y:S01]  /*17fd0*/  I2FP.F32.S32 R6, R6 ;  /* 0x0000000600067245 */ /* 0x000fe20000201400 */
[----:B------:R-:W3:Y:S01]  /*17fe0*/  MUFU.TANH R23, R46 ;  /* 0x0000002e00177308 */ /* 0x000ee20000002400 */
        /* <DEDUP_REMOVED lines=13> */
[----:B--2---:R-:W-:Y:S01]  /*180c0*/  FSEL R98, R12, -INF , !P1 ;  /* 0xff8000000c627808 */ /* 0x004fe20004800000 */
[CC--:B------:R-:W-:Y:S01]  /*180d0*/  FFMA.FTZ R13, R132.reuse, R8.reuse, R88 ;  /* 0x00000008840d7223 */ /* 0x0c0fe20000010058 */
[----:B------:R-:W-:Y:S01]  /*180e0*/  FSEL R86, R9, -INF , !P6 ;  /* 0xff80000009567808 */ /* 0x000fe20007000000 */
[----:B------:R-:W-:Y:S01]  /*180f0*/  FFMA.FTZ R10, R132, R8, R90 ;  /* 0x00000008840a7223 */ /* 0x000fe2000001005a */
[----:B------:R-:W-:Y:S02]  /*18100*/  FSEL R95, R11, -INF , !P5 ;  /* 0xff8000000b5f7808 */ /* 0x000fe40006800000 */
[----:B------:R-:W-:-:S02]  /*18110*/  ISETP.GE.AND P0, PT, R6, R7, PT ;  /* 0x000000070600720c */ /* 0x000fc40003f06270 */
[----:B------:R-:W-:Y:S02]  /*18120*/  ISETP.GE.AND P1, PT, R6, R5, PT ;  /* 0x000000050600720c */ /* 0x000fe40003f26270 */
[C---:B------:R-:W-:Y:S02]  /*18130*/  ISETP.GE.AND P6, PT, R3.reuse, R7, PT ;  /* 0x000000070300720c */ /* 0x040fe40003fc6270 */
[----:B------:R-:W-:Y:S02]  /*18140*/  ISETP.GE.AND P5, PT, R3, R5, PT ;  /* 0x000000050300720c */ /* 0x000fe40003fa6270 */
[----:B------:R-:W-:Y:S02]  /*18150*/  I2FP.F32.S32 R6, R6 ;  /* 0x0000000600067245 */ /* 0x000fe40000201400 */
        /* <DEDUP_REMOVED lines=10> */
[----:B------:R-:W2:Y:S01]  /*18200*/  MUFU.TANH R19, R47 ;  /* 0x0000002f00137308 */ /* 0x000ea20000002400 */
        /* <DEDUP_REMOVED lines=8> */
[----:B----4-:R-:W-:Y:S01]  /*18290*/  FSEL R103, R11, -INF , !P6 ;  /* 0xff8000000b677808 */ /* 0x010fe20007000000 */
        /* <DEDUP_REMOVED lines=14> */
[----:B------:R4:W2:Y:S01]  /*18380*/  MUFU.TANH R33, R123 ;  /* 0x0000007b00217308 */ /* 0x0008a20000002400 */
[----:B------:R-:W-:-:S02]  /*18390*/  IADD3 R3, R4, 0xa0, RZ ;  /* 0x000000a004037810 */ /* 0x000fc40007ffe0ff */
[C---:B------:R-:W-:Y:S02]  /*183a0*/  ISETP.GE.AND P5, PT, R8.reuse, R7, PT ;  /* 0x000000070800720c */ /* 0x040fe40003fa6270 */
[----:B------:R-:W-:Y:S02]  /*183b0*/  ISETP.GE.AND P3, PT, R8, R5, PT ;  /* 0x000000050800720c */ /* 0x000fe40003f66270 */
[----:B------:R-:W-:Y:S01]  /*183c0*/  I2FP.F32.S32 R8, R8 ;  /* 0x0000000800087245 */ /* 0x000fe20000201400 */
[----:B------:R3:W2:Y:S01]  /*183d0*/  MUFU.TANH R17, R126 ;  /* 0x0000007e00117308 */ /* 0x0006a20000002400 */
        /* <DEDUP_REMOVED lines=8> */
[----:B------:R2:W2:Y:S01]  /*18460*/  MUFU.TANH R32, R125 ;  /* 0x0000007d00207308 */ /* 0x0004a20000002400 */
[----:B------:R-:W-:-:S02]  /*18470*/  ISETP.GE.AND P2, PT, R6, R5, PT ;  /* 0x000000050600720c */ /* 0x000fc40003f46270 */
[C---:B------:R-:W-:Y:S02]  /*18480*/  ISETP.GE.AND P0, PT, R3.reuse, R7, PT ;  /* 0x000000070300720c */ /* 0x040fe40003f06270 */
[----:B------:R-:W-:Y:S02]  /*18490*/  ISETP.GE.AND P1, PT, R3, R5, PT ;  /* 0x000000050300720c */ /* 0x000fe40003f26270 */
[----:B------:R-:W-:Y:S01]  /*184a0*/  I2FP.F32.S32 R6, R6 ;  /* 0x0000000600067245 */ /* 0x000fe20000201400 */
[----:B------:R-:W-:Y:S01]  /*184b0*/  MUFU.TANH R31, R146 ;  /* 0x00000092001f7308 */ /* 0x000fe20000002400 */
[----:B------:R-:W-:Y:S02]  /*184c0*/  I2FP.F32.S32 R3, R3 ;  /* 0x0000000300037245 */ /* 0x000fe40000201400 */
[----:B----4-:R-:W-:Y:S01]  /*184d0*/  FSEL R123, R14, -INF , !P6 ;  /* 0xff8000000e7b7808 */ /* 0x010fe20007000000 */
[CC--:B------:R-:W-:Y:S01]  /*184e0*/  FFMA.FTZ R12, R132.reuse, R6.reuse, R43 ;  /* 0x00000006840c7223 */ /* 0x0c0fe2000001002b */
[C---:B------:R-:W-:Y:S01]  /*184f0*/  FFMA.FTZ R9, R132.reuse, R6, R26 ;  /* 0x0000000684097223 */ /* 0x040fe2000001001a */
[CC--:B-1----:R-:W-:Y:S01]  /*18500*/  FFMA.FTZ R11, R132.reuse, R3.reuse, R22 ;  /* 0x00000003840b7223 */ /* 0x0c2fe20000010016 */
[----:B------:R-:W-:Y:S01]  /*18510*/  FFMA.FTZ R15, R132, R3, R16 ;  /* 0x00000003840f7223 */ /* 0x000fe20000010010 */
[C---:B------:R-:W-:Y:S01]  /*18520*/  VIADD R6, R4.reuse, 0xa8 ;  /* 0x000000a804067836 */ /* 0x040fe20000000000 */
[----:B---3--:R-:W-:Y:S01]  /*18530*/  FSEL R126, R13, -INF , !P5 ;  /* 0xff8000000d7e7808 */ /* 0x008fe20006800000 */
[----:B------:R-:W-:Y:S01]  /*18540*/  VIADD R3, R4, 0xa9 ;  /* 0x000000a904037836 */ /* 0x000fe20000000000 */
[C---:B------:R-:W-:Y:S01]  /*18550*/  ISETP.GE.AND P6, PT, R8.reuse, R7, PT ;  /* 0x000000070800720c */ /* 0x040fe20003fc6270 */
[----:B------:R1:W-:Y:S01]  /*18560*/  MUFU.TANH R22, R140 ;  /* 0x0000008c00167308 */ /* 0x0003e20000002400 */
[----:B------:R-:W-:-:S02]  /*18570*/  ISETP.GE.AND P5, PT, R8, R5, PT ;  /* 0x000000050800720c */ /* 0x000fc40003fa6270 */
[----:B------:R-:W-:Y:S02]  /*18580*/  I2FP.F32.S32 R8, R8 ;  /* 0x0000000800087245 */ /* 0x000fe40000201400 */
[----:B------:R-:W-:Y:S02]  /*18590*/  FSEL R116, R10, -INF , !P3 ;  /* 0xff8000000a747808 */ /* 0x000fe40005800000 */
[----:B--2---:R-:W-:Y:S01]  /*185a0*/  FSEL R125, R9, -INF , !P2 ;  /* 0xff800000097d7808 */ /* 0x004fe20005000000 */
[CC--:B------:R-:W-:Y:S01]  /*185b0*/  FFMA.FTZ R13, R132.reuse, R8.reuse, R42 ;  /* 0x00000008840d7223 */ /* 0x0c0fe2000001002a */
[----:B------:R-:W-:Y:S01]  /*185c0*/  FSEL R158, R11, -INF , !P0 ;  /* 0xff8000000b9e7808 */ /* 0x000fe20004000000 */
[----:B------:R-:W-:Y:S01]  /*185d0*/  FFMA.FTZ R10, R132, R8, R41 ;  /* 0x00000008840a7223 */ /* 0x000fe20000010029 */
[-C--:B------:R-:W-:Y:S01]  /*185e0*/  ISETP.GE.AND P3, PT, R6, R7.reuse, PT ;  /* 0x000000070600720c */ /* 0x080fe20003f66270 */
[----:B------:R-:W-:Y:S01]  /*185f0*/  VIADD R8, R4, 0xb0 ;  /* 0x000000b004087836 */ /* 0x000fe20000000000 */
[C---:B------:R-:W-:Y:S01]  /*18600*/  ISETP.GE.AND P2, PT, R3.reuse, R7, PT ;  /* 0x000000070300720c */ /* 0x040fe20003f46270 */
[----:B------:R2:W-:Y:S01]  /*18610*/  MUFU.TANH R16, R147 ;  /* 0x0000009300107308 */ /* 0x0005e20000002400 */
[----:B------:R-:W-:-:S02]  /*18620*/  ISETP.GE.AND P0, PT, R3, R5, PT ;  /* 0x000000050300720c */ /* 0x000fc40003f06270 */
[----:B-1----:R-:W-:Y:S02]  /*18630*/  FSEL R140, R12, -INF , !P4 ;  /* 0xff8000000c8c7808 */ /* 0x002fe40006000000 */
[----:B------:R-:W-:Y:S02]  /*18640*/  ISETP.GE.AND P4, PT, R6, R5, PT ;  /* 0x000000050600720c */ /* 0x000fe40003f86270 */
[----:B------:R-:W-:Y:S01]  /*18650*/  I2FP.F32.S32 R6, R6 ;  /* 0x0000000600067245 */ /* 0x000fe20000201400 */
[----:B------:R1:W3:Y:S01]  /*18660*/  MUFU.TANH R26, R131 ;  /* 0x00000083001a7308 */ /* 0x0002e20000002400 */
[----:B------:R-:W-:Y:S02]  /*18670*/  I2FP.F32.S32 R3, R3 ;  /* 0x0000000300037245 */ /* 0x000fe40000201400 */
[----:B------:R-:W-:Y:S01]  /*18680*/  FSEL R156, R13, -INF , !P6 ;  /* 0xff8000000d9c7808 */ /* 0x000fe20007000000 */
[CC--:B------:R-:W-:Y:S01]  /*18690*/  FFMA.FTZ R12, R132.reuse, R6.reuse, R40 ;  /* 0x00000006840c7223 */ /* 0x0c0fe20000010028 */
[C---:B------:R-:W-:Y:S01]  /*186a0*/  FFMA.FTZ R9, R132.reuse, R6, R29 ;  /* 0x0000000684097223 */ /* 0x040fe2000001001d */
[CC--:B------:R-:W-:Y:S01]  /*186b0*/  FFMA.FTZ R11, R132.reuse, R3.reuse, R30 ;  /* 0x00000003840b7223 */ /* 0x0c0fe2000001001e */
[----:B------:R-:W-:Y:S01]  /*186c0*/  FFMA.FTZ R14, R132, R3, R21 ;  /* 0x00000003840e7223 */ /* 0x000fe20000010015 */
[C---:B------:R-:W-:Y:S01]  /*186d0*/  VIADD R3, R4.reuse, 0xb8 ;  /* 0x000000b804037836 */ /* 0x040fe20000000000 */
[----:B--2---:R-:W-:Y:S01]  /*186e0*/  FSEL R147, R15, -INF , !P1 ;  /* 0xff8000000f937808 */ /* 0x004fe20004800000 */
[----:B------:R2:W-:Y:S01]  /*186f0*/  MUFU.TANH R29, R151 ;  /* 0x00000097001d7308 */ /* 0x0005e20000002400 */
[----:B------:R-:W-:-:S02]  /*18700*/  IADD3 R6, R4, 0xb1, RZ ;  /* 0x000000b104067810 */ /* 0x000fc40007ffe0ff */
[C---:B------:R-:W-:Y:S02]  /*18710*/  ISETP.GE.AND P1, PT, R8.reuse, R7, PT ;  /* 0x000000070800720c */ /* 0x040fe40003f26270 */
[----:B------:R-:W-:Y:S02]  /*18720*/  ISETP.GE.AND P6, PT, R8, R5, PT ;  /* 0x000000050800720c */ /* 0x000fe40003fc6270 */
[----:B------:R-:W-:Y:S01]  /*18730*/  I2FP.F32.S32 R8, R8 ;  /* 0x0000000800087245 */ /* 0x000fe20000201400 */
[----:B------:R4:W3:Y:S01]  /*18740*/  MUFU.TANH R30, R150 ;  /* 0x00000096001e7308 */ /* 0x0008e20000002400 */
[----:B------:R-:W-:Y:S02]  /*18750*/  FSEL R146, R10, -INF , !P5 ;  /* 0xff8000000a927808 */ /* 0x000fe40006800000 */
[----:B-1----:R-:W-:Y:S01]  /*18760*/  FSEL R131, R9, -INF , !P4 ;  /* 0xff80000009837808 */ /* 0x002fe20006000000 */
[CC--:B------:R-:W-:Y:S01]  /*18770*/  FFMA.FTZ R13, R132.reuse, R8.reuse, R39 ;  /* 0x00000008840d7223 */ /* 0x0c0fe20000010027 */
[----:B------:R-:W-:Y:S01]  /*18780*/  FSEL R157, R11, -INF , !P2 ;  /* 0xff8000000b9d7808 */ /* 0x000fe20005000000 */
[----:B------:R-:W-:Y:S01]  /*18790*/  FFMA.FTZ R10, R132, R8, R36 ;  /* 0x00000008840a7223 */ /* 0x000fe20000010024 */
[----:B------:R-:W-:Y:S01]  /*187a0*/  ISETP.GE.AND P5, PT, R6, R7, PT ;  /* 0x000000070600720c */ /* 0x000fe20003fa6270 */
[----:B------:R-:W-:Y:S01]  /*187b0*/  VIADD R8, R4, 0xb9 ;  /* 0x000000b904087836 */ /* 0x000fe20000000000 */
[----:B--2---:R-:W-:Y:S01]  /*187c0*/  FSEL R151, R12, -INF , !P3 ;  /* 0xff8000000c977808 */ /* 0x004fe20005800000 */
[----:B------:R-:W-:Y:S01]  /*187d0*/  MUFU.TANH R21, R152 ;  /* 0x0000009800157308 */ /* 0x000fe20000002400 */
[----:B------:R-:W-:-:S02]  /*187e0*/  ISETP.GE.AND P3, PT, R6, R5, PT ;  /* 0x000000050600720c */ /* 0x000fc40003f66270 */
[C---:B------:R-:W-:Y:S02]  /*187f0*/  ISETP.GE.AND P4, PT, R3.reuse, R7, PT ;  /* 0x000000070300720c */ /* 0x040fe40003f86270 */
[----:B------:R-:W-:Y:S02]  /*18800*/  ISETP.GE.AND P2, PT, R3, R5, PT ;  /* 0x000000050300720c */ /* 0x000fe40003f46270 */
[----:B------:R-:W-:Y:S02]  /*18810*/  I2FP.F32.S32 R6, R6 ;  /* 0x0000000600067245 */ /* 0x000fe40000201400 */
[----:B------:R-:W-:Y:S02]  /*18820*/  I2FP.F32.S32 R3, R3 ;  /* 0x0000000300037245 */ /* 0x000fe40000201400 */
[----:B----4-:R-:W-:Y:S01]  /*18830*/  FSEL R150, R14, -INF , !P0 ;  /* 0xff8000000e967808 */ /* 0x010fe20004000000 */
[CC--:B------:R-:W-:Y:S01]  /*18840*/  FFMA.FTZ R12, R132.reuse, R6.reuse, R38 ;  /* 0x00000006840c7223 */ /* 0x0c0fe20000010026 */
[C---:B------:R-:W-:Y:S01]  /*18850*/  FFMA.FTZ R9, R132.reuse, R6, R28 ;  /* 0x0000000684097223 */ /* 0x040fe2000001001c */
[CC--:B------:R-:W-:Y:S01]  /*18860*/  FFMA.FTZ R11, R132.reuse, R3.reuse, R20 ;  /* 0x00000003840b7223 */ /* 0x0c0fe20000010014 */
[----:B------:R-:W-:Y:S01]  /*18870*/  FFMA.FTZ R15, R132, R3, R18 ;  /* 0x00000003840f7223 */ /* 0x000fe20000010012 */
[C---:B------:R-:W-:Y:S01]  /*18880*/  VIADD R6, R4.reuse, 0xc0 ;  /* 0x000000c004067836 */ /* 0x040fe20000000000 */
[----:B------:R-:W-:Y:S01]  /*18890*/  FSEL R164, R13, -INF , !P1 ;  /* 0xff8000000da47808 */ /* 0x000fe20004800000 */
[----:B------:R-:W-:Y:S01]  /*188a0*/  VIADD R3, R4, 0xc1 ;  /* 0x000000c104037836 */ /* 0x000fe20000000000 */
[C---:B------:R-:W-:Y:S01]  /*188b0*/  ISETP.GE.AND P0, PT, R8.reuse, R7, PT ;  /* 0x000000070800720c */ /* 0x040fe20003f06270 */
[----:B------:R1:W-:Y:S01]  /*188c0*/  MUFU.TANH R28, R168 ;  /* 0x000000a8001c7308 */ /* 0x0003e20000002400 */
[----:B------:R-:W-:-:S02]  /*188d0*/  ISETP.GE.AND P1, PT, R8, R5, PT ;  /* 0x000000050800720c */ /* 0x000fc40003f26270 */
[----:B------:R-:W-:Y:S02]  /*188e0*/  I2FP.F32.S32 R8, R8 ;  /* 0x0000000800087245 */ /* 0x000fe40000201400 */
[----:B------:R-:W-:Y:S02]  /*188f0*/  FSEL R160, R10, -INF , !P6 ;  /* 0xff8000000aa07808 */ /* 0x000fe40007000000 */
[----:B------:R-:W-:Y:S01]  /*18900*/  FSEL R163, R12, -INF , !P5 ;  /* 0xff8000000ca37808 */ /* 0x000fe20006800000 */
[CC--:B------:R-:W-:Y:S01]  /*18910*/  FFMA.FTZ R13, R132.reuse, R8.reuse, R37 ;  /* 0x00000008840d7223 */ /* 0x0c0fe20000010025 */
[----:B------:R-:W-:Y:S01]  /*18920*/  FSEL R161, R9, -INF , !P3 ;  /* 0xff80000009a17808 */ /* 0x000fe20005800000 */
[----:B------:R-:W-:Y:S01]  /*18930*/  FFMA.FTZ R10, R132, R8, R35 ;  /* 0x00000008840a7223 */ /* 0x000fe20000010023 */
[C---:B------:R-:W-:Y:S01]  /*18940*/  ISETP.GE.AND P6, PT, R6.reuse, R7, PT ;  /* 0x000000070600720c */ /* 0x040fe20003fc6270 */
[----:B------:R2:W4:Y:S01]  /*18950*/  MUFU.TANH R20, R165 ;  /* 0x000000a500147308 */ /* 0x0005220000002400 */
[----:B------:R-:W-:-:S02]  /*18960*/  ISETP.GE.AND P5, PT, R6, R5, PT ;  /* 0x000000050600720c */ /* 0x000fc40003fa6270 */
[----:B------:R-:W-:Y:S02]  /*18970*/  ISETP.GE.AND P3, PT, R3, R7, PT ;  /* 0x000000070300720c */ /* 0x000fe40003f66270 */
[----:B-1----:R-:W-:Y:S02]  /*18980*/  FSEL R168, R11, -INF , !P4 ;  /* 0xff8000000ba87808 */ /* 0x002fe40006000000 */
[----:B------:R-:W-:Y:S01]  /*18990*/  ISETP.GE.AND P4, PT, R3, R5, PT ;  /* 0x000000050300720c */ /* 0x000fe20003f86270 */
[----:B------:R-:W1:Y:S01]  /*189a0*/  MUFU.TANH R18, R167 ;  /* 0x000000a700127308 */ /* 0x000e620000002400 */
[----:B------:R-:W-:Y:S02]  /*189b0*/  I2FP.F32.S32 R6, R6 ;  /* 0x0000000600067245 */ /* 0x000fe40000201400 */
[----:B------:R-:W-:Y:S02]  /*189c0*/  I2FP.F32.S32 R3, R3 ;  /* 0x0000000300037245 */ /* 0x000fe40000201400 */
[----:B------:R-:W-:Y:S01]  /*189d0*/  IADD3 R8, R4, 0xc8, RZ ;  /* 0x000000c804087810 */ /* 0x000fe20007ffe0ff */
[CC--:B------:R-:W-:Y:S01]  /*189e0*/  FFMA.FTZ R12, R132.reuse, R6.reuse, R27 ;  /* 0x00000006840c7223 */ /* 0x0c0fe2000001001b */
[C---:B------:R-:W-:Y:S01]  /*189f0*/  FFMA.FTZ R9, R132.reuse, R6, R23 ;  /* 0x0000000684097223 */ /* 0x040fe20000010017 */
[CC--:B------:R-:W-:Y:S01]  /*18a00*/  FFMA.FTZ R11, R132.reuse, R3.reuse, R34 ;  /* 0x00000003840b7223 */ /* 0x0c0fe20000010022 */
[----:B------:R-:W-:Y:S01]  /*18a10*/  FFMA.FTZ R14, R132, R3, R19 ;  /* 0x00000003840e7223 */ /* 0x000fe20000010013 */
[C---:B------:R-:W-:Y:S01]  /*18a20*/  VIADD R6, R4.reuse, 0xc9 ;  /* 0x000000c904067836 */ /* 0x040fe20000000000 */
[----:B------:R-:W-:Y:S01]  /*18a30*/  FSEL R159, R15, -INF , !P2 ;  /* 0xff8000000f9f7808 */ /* 0x000fe20005000000 */
[----:B------:R-:W-:Y:S01]  /*18a40*/  VIADD R3, R4, 0xd0 ;  /* 0x000000d004037836 */ /* 0x000fe20000000000 */
[----:B--2---:R-:W-:Y:S01]  /*18a50*/  FSEL R165, R13, -INF , !P0 ;  /* 0xff8000000da57808 */ /* 0x004fe20004000000 */
[----:B------:R2:W1:Y:S01]  /*18a60*/  MUFU.TANH R23, R172 ;  /* 0x000000ac00177308 */ /* 0x0004620000002400 */
[----:B------:R-:W-:-:S02]  /*18a70*/  ISETP.GE.AND P2, PT, R8, R7, PT ;  /* 0x000000070800720c */ /* 0x000fc40003f46270 */
[----:B------:R-:W-:Y:S02]  /*18a80*/  ISETP.GE.AND P0, PT, R8, R5, PT ;  /* 0x000000050800720c */ /* 0x000fe40003f06270 */
[----:B------:R-:W-:Y:S02]  /*18a90*/  I2FP.F32.S32 R8, R8 ;  /* 0x0000000800087245 */ /* 0x000fe40000201400 */
[----:B------:R-:W-:Y:S01]  /*18aa0*/  FSEL R152, R10, -INF , !P1 ;  /* 0xff8000000a987808 */ /* 0x000fe20004800000 */
[----:B------:R4:W1:Y:S01]  /*18ab0*/  MUFU.TANH R27, R170 ;  /* 0x000000aa001b7308 */ /* 0x0008620000002400 */
[----:B------:R-:W-:Y:S01]  /*18ac0*/  FSEL R176, R12, -INF , !P6 ;  /* 0xff8000000cb07808 */ /* 0x000fe20007000000 */
[CC--:B------:R-:W-:Y:S01]  /*18ad0*/  FFMA.FTZ R13, R132.reuse, R8.reuse, R33 ;  /* 0x00000008840d7223 */ /* 0x0c0fe20000010021 */
[----:B------:R-:W-:Y:S01]  /*18ae0*/  FSEL R166, R9, -INF , !P5 ;  /* 0xff80000009a67808 */ /* 0x000fe20006800000 */
[----:B------:R-:W-:Y:S01]  /*18af0*/  FFMA.FTZ R10, R132, R8, R17 ;  /* 0x00000008840a7223 */ /* 0x000fe20000010011 */
[----:B------:R-:W-:Y:S01]  /*18b00*/  FSEL R177, R11, -INF , !P3 ;  /* 0xff8000000bb17808 */ /* 0x000fe20005800000 */
[----:B------:R-:W-:Y:S01]  /*18b10*/  VIADD R8, R4, 0xd1 ;  /* 0x000000d104087836 */ /* 0x000fe20000000000 */
[C---:B------:R-:W-:Y:S01]  /*18b20*/  ISETP.GE.AND P1, PT, R6.reuse, R7, PT ;  /* 0x000000070600720c */ /* 0x040fe20003f26270 */
[----:B------:R-:W1:Y:S01]  /*18b30*/  MUFU.TANH R19, R174 ;  /* 0x000000ae00137308 */ /* 0x000e620000002400 */
[----:B------:R-:W-:-:S02]  /*18b40*/  ISETP.GE.AND P6, PT, R6, R5, PT ;  /* 0x000000050600720c */ /* 0x000fc40003fc6270 */
[C---:B------:R-:W-:Y:S02]  /*18b50*/  ISETP.GE.AND P5, PT, R3.reuse, R7, PT ;  /* 0x000000070300720c */ /* 0x040fe40003fa6270 */
[----:B------:R-:W-:Y:S02]  /*18b60*/  ISETP.GE.AND P3, PT, R3, R5, PT ;  /* 0x000000050300720c */ /* 0x000fe40003f66270 */
[----:B------:R-:W-:Y:S01]  /*18b70*/  I2FP.F32.S32 R6, R6 ;  /* 0x0000000600067245 */ /* 0x000fe20000201400 */
[----:B------:R-:W1:Y:S01]  /*18b80*/  MUFU.TANH R17, R175 ;  /* 0x000000af00117308 */ /* 0x000e620000002400 */
[----:B------:R-:W-:Y:S02]  /*18b90*/  I2FP.F32.S32 R3, R3 ;  /* 0x0000000300037245 */ /* 0x000fe40000201400 */
[----:B------:R-:W-:Y:S01]  /*18ba0*/  FSEL R162, R14, -INF , !P4 ;  /* 0xff8000000ea27808 */ /* 0x000fe20006000000 */
[CC--:B------:R-:W-:Y:S01]  /*18bb0*/  FFMA.FTZ R12, R132.reuse, R6.reuse, R32 ;  /* 0x00000006840c7223 */ /* 0x0c0fe20000010020 */
[C---:B---3--:R-:W-:Y:S01]  /*18bc0*/  FFMA.FTZ R9, R132.reuse, R6, R26 ;  /* 0x0000000684097223 */ /* 0x048fe2000001001a */
[CC--:B------:R-:W-:Y:S01]  /*18bd0*/  FFMA.FTZ R11, R132.reuse, R3.reuse, R22 ;  /* 0x00000003840b7223 */ /* 0x0c0fe20000010016 */
[----:B------:R-:W-:Y:S01]  /*18be0*/  FFMA.FTZ R16, R132, R3, R16 ;  /* 0x0000000384107223 */ /* 0x000fe20000010010 */
[C---:B------:R-:W-:Y:S01]  /*18bf0*/  VIADD R6, R4.reuse, 0xd8 ;  /* 0x000000d804067836 */ /* 0x040fe20000000000 */
[----:B------:R-:W-:Y:S01]  /*18c00*/  FSEL R173, R13, -INF , !P2 ;  /* 0xff8000000dad7808 */ /* 0x000fe20005000000 */
[----:B------:R3:W-:Y:S01]  /*18c10*/  MUFU.TANH R26, R178 ;  /* 0x000000b2001a7308 */ /* 0x0007e20000002400 */
[----:B------:R-:W-:-:S02]  /*18c20*/  IADD3 R3, R4, 0xd9, RZ ;  /* 0x000000d904037810 */ /* 0x000fc40007ffe0ff */
[C---:B------:R-:W-:Y:S02]  /*18c30*/  ISETP.GE.AND P4, PT, R8.reuse, R7, PT ;  /* 0x000000070800720c */ /* 0x040fe40003f86270 */
[----:B------:R-:W-:Y:S02]  /*18c40*/  ISETP.GE.AND P2, PT, R8, R5, PT ;  /* 0x000000050800720c */ /* 0x000fe40003f46270 */
[----:B------:R-:W-:Y:S01]  /*18c50*/  I2FP.F32.S32 R8, R8 ;  /* 0x0000000800087245 */ /* 0x000fe20000201400 */
[----:B------:R1:W1:Y:S01]  /*18c60*/  MUFU.TANH R14, R179 ;  /* 0x000000b3000e7308 */ /* 0x0002620000002400 */
[----:B------:R-:W-:Y:S02]  /*18c70*/  FSEL R169, R10, -INF , !P0 ;  /* 0xff8000000aa97808 */ /* 0x000fe40004000000 */
[----:B--2---:R-:W-:Y:S01]  /*18c80*/  FSEL R172, R12, -INF , !P1 ;  /* 0xff8000000cac7808 */ /* 0x004fe20004800000 */
[CC--:B------:R-:W-:Y:S01]  /*18c90*/  FFMA.FTZ R13, R132.reuse, R8.reuse, R31 ;  /* 0x00000008840d7223 */ /* 0x0c0fe2000001001f */
[----:B----4-:R-:W-:Y:S01]  /*18ca0*/  FSEL R170, R9, -INF , !P6 ;  /* 0xff80000009aa7808 */ /* 0x010fe20007000000 */
[----:B------:R-:W-:Y:S01]  /*18cb0*/  FFMA.FTZ R10, R132, R8, R30 ;  /* 0x00000008840a7223 */ /* 0x000fe2000001001e */
[----:B------:R-:W-:Y:S01]  /*18cc0*/  ISETP.GE.AND P0, PT, R6, R7, PT ;  /* 0x000000070600720c */ /* 0x000fe20003f06270 */
[----:B------:R-:W-:Y:S01]  /*18cd0*/  VIADD R8, R4, 0xe0 ;  /* 0x000000e004087836 */ /* 0x000fe20000000000 */
[----:B---3--:R-:W-:Y:S01]  /*18ce0*/  FSEL R178, R11, -INF , !P5 ;  /* 0xff8000000bb27808 */ /* 0x008fe20006800000 */
[----:B------:R-:W2:Y:S01]  /*18cf0*/  MUFU.TANH R22, R184 ;  /* 0x000000b800167308 */ /* 0x000ea20000002400 */
[----:B------:R-:W-:-:S02]  /*18d00*/  ISETP.GE.AND P1, PT, R6, R5, PT ;  /* 0x000000050600720c */ /* 0x000fc40003f26270 */
        /* <DEDUP_REMOVED lines=8> */
[----:B-1----:R-:W-:Y:S01]  /*18d90*/  FFMA.FTZ R15, R132, R3, R18 ;  /* 0x00000003840f7223 */ /* 0x002fe20000010012 */
        /* <DEDUP_REMOVED lines=9> */
[----:B------:R-:W3:Y:S01]  /*18e30*/  MUFU.TANH R18, R198 ;  /* 0x000000c600127308 */ /* 0x000ee20000002400 */
[----:B------:R-:W-:Y:S01]  /*18e40*/  FSEL R174, R9, -INF , !P1 ;  /* 0xff80000009ae7808 */ /* 0x000fe20004800000 */
[----:B------:R-:W-:Y:S01]  /*18e50*/  FFMA.FTZ R13, R132, R8, R28 ;  /* 0x00000008840d7223 */ /* 0x000fe2000001001c */
[C---:B------:R-:W-:Y:S02]  /*18e60*/  ISETP.GE.AND P2, PT, R6.reuse, R7, PT ;  /* 0x000000070600720c */ /* 0x040fe40003f46270 */
[----:B------:R-:W-:-:S02]  /*18e70*/  ISETP.GE.AND P0, PT, R6, R5, PT ;  /* 0x000000050600720c */ /* 0x000fc40003f06270 */
[----:B------:R-:W-:Y:S01]  /*18e80*/  ISETP.GE.AND P1, PT, R3, R7, PT ;  /* 0x000000070300720c */ /* 0x000fe20003f26270 */
[----:B------:R4:W3:Y:S01]  /*18e90*/  MUFU.TANH R20, R197 ;  /* 0x000000c500147308 */ /* 0x0008e20000002400 */
[----:B-1----:R-:W-:Y:S01]  /*18ea0*/  FSEL R196, R11, -INF , !P6 ;  /* 0xff8000000bc47808 */ /* 0x002fe20007000000 */
[----:B------:R-:W-:Y:S01]  /*18eb0*/  FFMA.FTZ R11, R132, R8, R23 ;  /* 0x00000008840b7223 */ /* 0x000fe20000010017 */
[----:B------:R-:W-:Y:S01]  /*18ec0*/  ISETP.GE.AND P6, PT, R3, R5, PT ;  /* 0x000000050300720c */ /* 0x000fe20003fc6270 */
[----:B------:R-:W-:Y:S01]  /*18ed0*/  VIADD R8, R4, 0xe9 ;  /* 0x000000e904087836 */ /* 0x000fe20000000000 */
[----:B------:R-:W-:Y:S02]  /*18ee0*/  I2FP.F32.S32 R6, R6 ;  /* 0x0000000600067245 */ /* 0x000fe40000201400 */
[----:B------:R-:W-:Y:S01]  /*18ef0*/  I2FP.F32.S32 R3, R3 ;  /* 0x0000000300037245 */ /* 0x000fe20000201400 */
[----:B------:R-:W1:Y:S01]  /*18f00*/  MUFU.TANH R16, R199 ;  /* 0x000000c700107308 */ /* 0x000e620000002400 */
[----:B------:R-:W-:Y:S01]  /*18f10*/  FSEL R200, R13, -INF , !P3 ;  /* 0xff8000000dc87808 */ /* 0x000fe20005800000 */
[CC--:B------:R-:W-:Y:S01]  /*18f20*/  FFMA.FTZ R12, R132.reuse, R6.reuse, R27 ;  /* 0x00000006840c7223 */ /* 0x0c0fe2000001001b */
[C---:B------:R-:W-:Y:S01]  /*18f30*/  FFMA.FTZ R9, R132.reuse, R6, R19 ;  /* 0x0000000684097223 */ /* 0x040fe20000010013 */
[CC--:B------:R-:W-:Y:S01]  /*18f40*/  FFMA.FTZ R10, R132.reuse, R3.reuse, R17 ;  /* 0x00000003840a7223 */ /* 0x0c0fe20000010011 */
[----:B------:R-:W-:Y:S01]  /*18f50*/  FFMA.FTZ R14, R132, R3, R14 ;  /* 0x00000003840e7223 */ /* 0x000fe2000001000e */
[C---:B------:R-:W-:Y:S01]  /*18f60*/  VIADD R3, R4.reuse, 0xf1 ;  /* 0x000000f104037836 */ /* 0x040fe20000000000 */
[----:B------:R-:W-:Y:S01]  /*18f70*/  IADD3 R6, R4, 0xf0, RZ ;  /* 0x000000f004067810 */ /* 0x000fe20007ffe0ff */
[----:B------:R2:W1:Y:S01]  /*18f80*/  MUFU.TANH R19, R201 ;  /* 0x000000c900137308 */ /* 0x0004620000002400 */
[----:B------:R-:W-:-:S02]  /*18f90*/  I2FP.F32.S32 R13, R8 ;  /* 0x00000008000d7245 */ /* 0x000fc40000201400 */
[----:B------:R-:W-:Y:S02]  /*18fa0*/  FSEL R195, R15, -INF , !P5 ;  /* 0xff8000000fc37808 */ /* 0x000fe40006800000 */
[----:B----4-:R-:W-:Y:S02]  /*18fb0*/  FSEL R197, R11, -INF , !P4 ;  /* 0xff8000000bc57808 */ /* 0x010fe40006000000 */
[----:B------:R-:W-:Y:S01]  /*18fc0*/  FSEL R198, R9, -INF , !P0 ;  /* 0xff80000009c67808 */ /* 0x000fe20004000000 */
[----:B------:R4:W1:Y:S01]  /*18fd0*/  MUFU.TANH R17, R202 ;  /* 0x000000ca00117308 */ /* 0x0008620000002400 */
[C---:B------:R-:W-:Y:S02]  /*18fe0*/  ISETP.GE.AND P5, PT, R8.reuse, R7, PT ;  /* 0x000000070800720c */ /* 0x040fe40003fa6270 */
[----:B------:R-:W-:Y:S01]  /*18ff0*/  ISETP.GE.AND P3, PT, R8, R5, PT ;  /* 0x000000050800720c */ /* 0x000fe20003f66270 */
[----:B------:R-:W-:Y:S01]  /*19000*/  FFMA.FTZ R8, R132, R13, R26 ;  /* 0x0000000d84087223 */ /* 0x000fe2000001001a */
[----:B------:R-:W-:-:S02]  /*19010*/  ISETP.GE.AND P4, PT, R6, R7, PT ;  /* 0x000000070600720c */ /* 0x000fc40003f86270 */
[----:B------:R-:W-:Y:S01]  /*19020*/  I2FP.F32.S32 R11, R6 ;  /* 0x00000006000b7245 */ /* 0x000fe20000201400 */
[----:B------:R1:W1:Y:S01]  /*19030*/  MUFU.TANH R15, R203 ;  /* 0x000000cb000f7308 */ /* 0x0002620000002400 */
[----:B--2---:R-:W-:Y:S02]  /*19040*/  FSEL R201, R12, -INF , !P2 ;  /* 0xff8000000cc97808 */ /* 0x004fe40005000000 */
[----:B------:R-:W-:Y:S01]  /*19050*/  ISETP.GE.AND P2, PT, R6, R5, PT ;  /* 0x000000050600720c */ /* 0x000fe20003f46270 */
[C---:B------:R-:W-:Y:S01]  /*19060*/  FFMA.FTZ R6, R132.reuse, R13, R22 ;  /* 0x0000000d84067223 */ /* 0x040fe20000010016 */
[C---:B------:R-:W-:Y:S01]  /*19070*/  ISETP.GE.AND P0, PT, R3.reuse, R7, PT ;  /* 0x000000070300720c */ /* 0x040fe20003f06270 */
[-C--:B---3--:R-:W-:Y:S01]  /*19080*/  FFMA.FTZ R9, R132, R11.reuse, R18 ;  /* 0x0000000b84097223 */ /* 0x088fe20000010012 */
[----:B------:R-:W-:Y:S01]  /*19090*/  FSEL R199, R14, -INF , !P6 ;  /* 0xff8000000ec77808 */ /* 0x000fe20007000000 */
[----:B------:R2:W3:Y:S01]  /*190a0*/  MUFU.TANH R13, R208 ;  /* 0x000000d0000d7308 */ /* 0x0004e20000002400 */
[----:B----4-:R-:W-:Y:S01]  /*190b0*/  FSEL R202, R10, -INF , !P1 ;  /* 0xff8000000aca7808 */ /* 0x010fe20004800000 */
[----:B------:R-:W-:Y:S01]  /*190c0*/  FFMA.FTZ R10, R132, R11, R21 ;  /* 0x0000000b840a7223 */ /* 0x000fe20000010015 */
[----:B------:R-:W-:-:S02]  /*190d0*/  ISETP.GE.AND P1, PT, R3, R5, PT ;  /* 0x000000050300720c */ /* 0x000fc40003f26270 */
[----:B------:R-:W-:Y:S02]  /*190e0*/  I2FP.F32.S32 R3, R3 ;  /* 0x0000000300037245 */ /* 0x000fe40000201400 */
[----:B------:R-:W-:Y:S02]  /*190f0*/  ISETP.GE.AND P6, PT, R4, R7, PT ;  /* 0x000000070400720c */ /* 0x000fe40003fc6270 */
[----:B-1----:R-:W-:Y:S01]  /*19100*/  FSEL R203, R8, -INF , !P5 ;  /* 0xff80000008cb7808 */ /* 0x002fe20006800000 */
        /* <DEDUP_REMOVED lines=9> */
[----:B------:R-:W-:Y:S02]  /*191a0*/  I2FP.F32.S32 R8, R4 ;  /* 0x0000000400087245 */ /* 0x000fe40000201400 */
[----:B--2---:R-:W-:Y:S01]  /*191b0*/  FSEL R208, R10, -INF , !P4 ;  /* 0xff8000000ad07808 */ /* 0x004fe20006000000 */
[----:B------:R-:W-:Y:S01]  /*191c0*/  FFMA.FTZ R9, R132, R3, R19 ;  /* 0x0000000384097223 */ /* 0x000fe20000010013 */
[----:B------:R-:W-:Y:S01]  /*191d0*/  ISETP.GE.AND P4, PT, R4, R7, PT ;  /* 0x000000070400720c */ /* 0x000fe20003f86270 */
[----:B------:R-:W-:Y:S01]  /*191e0*/  FFMA.FTZ R6, R132, R8, R17 ;  /* 0x0000000884067223 */ /* 0x000fe20000010011 */
[----:B------:R-:W-:Y:S01]  /*191f0*/  ISETP.GE.AND P2, PT, R4, R5, PT ;  /* 0x000000050400720c */ /* 0x000fe20003f46270 */
[----:B------:R-:W-:Y:S01]  /*19200*/  FFMA.FTZ R4, R132, R3, R15 ;  /* 0x0000000384047223 */ /* 0x000fe2000001000f */
[----:B------:R-:W-:Y:S01]  /*19210*/  FSEL R209, R11, -INF , !P0 ;  /* 0xff8000000bd17808 */ /* 0x000fe20004000000 */
[----:B------:R-:W-:-:S02]  /*19220*/  VIADD R11, R180, 0x800 ;  /* 0x00000800b40b7836 */ /* 0x000fc40000000000 */
[----:B---3--:R-:W-:Y:S01]  /*19230*/  FFMA.FTZ R3, R132, R8, R13 ;  /* 0x0000000884037223 */ /* 0x008fe2000001000d */
[C---:B------:R-:W-:Y:S01]  /*19240*/  IADD3 R10, R180.reuse, 0x1000, RZ ;  /* 0x00001000b40a7810 */ /* 0x040fe20007ffe0ff */
[----:B------:R-:W-:Y:S01]  /*19250*/  VIADD R8, R180, 0x1800 ;  /* 0x00001800b4087836 */ /* 0x000fe20000000000 */
[----:B------:R-:W-:Y:S01]  /*19260*/  FSEL R206, R12, -INF , !P1 ;  /* 0xff8000000cce7808 */ /* 0x000fe20004800000 */
[----:B------:R1:W-:Y:S01]  /*19270*/  STL [R1+0x128], R11 ;  /* 0x0001280b01007387 */ /* 0x0003e20000100800 */
[----:B------:R-:W-:Y:S02]  /*19280*/  ISETP.GE.AND P1, PT, R241, 0x2, PT ;  /* 0x00000002f100780c */ /* 0x000fe40003f26270 */
[----:B------:R-:W-:Y:S01]  /*19290*/  ISETP.NE.U32.AND P0, PT, R242, RZ, PT ;  /* 0x000000fff200720c */ /* 0x000fe20003f05070 */
[----:B------:R2:W-:Y:S01]  /*192a0*/  STL [R1+0x12c], R10 ;  /* 0x00012c0a01007387 */ /* 0x0005e20000100800 */
[----:B------:R-:W-:Y:S02]  /*192b0*/  FSEL R210, R9, -INF , !P5 ;  /* 0xff80000009d27808 */ /* 0x000fe40006800000 */
[----:B------:R-:W-:Y:S01]  /*192c0*/  ISETP.NE.AND.EX P0, PT, R243, RZ, PT, P0 ;  /* 0x000000fff300720c */ /* 0x000fe20003f05300 */
[----:B------:R3:W-:Y:S01]  /*192d0*/  STL [R1+0x130], R8 ;  /* 0x0001300801007387 */ /* 0x0007e20000100800 */
[----:B------:R-:W-:-:S02]  /*192e0*/  FSEL R207, R4, -INF , !P3 ;  /* 0xff80000004cf7808 */ /* 0x000fc40005800000 */
        /* <DEDUP_REMOVED lines=9> */
[C---:B-1----:R-:W-:Y:S01]  /*19380*/  IADD3 R11, R180.reuse, 0x3800, RZ ;  /* 0x00003800b40b7810 */ /* 0x042fe20007ffe0ff */
[----:B--2---:R-:W-:-:S04]  /*19390*/  VIADD R10, R180, 0x4000 ;  /* 0x00004000b40a7836 */ /* 0x004fc80000000000 */
[----:B------:R1:W-:Y:S01]  /*193a0*/  STL [R1+0x148], R11 ;  /* 0x0001480b01007387 */ /* 0x0003e20000100800 */
[----:B---3--:R-:W-:-:S03]  /*193b0*/  VIADD R8, R180, 0x4800 ;  /* 0x00004800b4087836 */ /* 0x008fc60000000000 */
[----:B------:R2:W-:Y:S04]  /*193c0*/  STL [R1+0x14c], R10 ;  /* 0x00014c0a01007387 */ /* 0x0005e80000100800 */
[----:B------:R3:W-:Y:S01]  /*193d0*/  STL [R1+0x150], R8 ;  /* 0x0001500801007387 */ /* 0x0007e20000100800 */
[C---:B-1----:R-:W-:Y:S02]  /*193e0*/  VIADD R11, R180.reuse, 0x5000 ;  /* 0x00005000b40b7836 */ /* 0x042fe40000000000 */
[----:B--2---:R-:W-:-:S03]  /*193f0*/  VIADD R10, R180, 0x5800 ;  /* 0x00005800b40a7836 */ /* 0x004fc60000000000 */
[----:B------:R1:W-:Y:S01]  /*19400*/  STL [R1+0x154], R11 ;  /* 0x0001540b01007387 */ /* 0x0003e20000100800 */
[----:B---3--:R-:W-:-:S03]  /*19410*/  IADD3 R8, R180, 0x6000, RZ ;  /* 0x00006000b4087810 */ /* 0x008fc60007ffe0ff */
        /* <DEDUP_REMOVED lines=73> */
.L_x_3493:
[----:B------:R-:W2:Y:S02]  /*198b0*/  LD.E R3, desc[UR6][R24.64+0x38] ;  /* 0x0000380618037980 */ /* 0x000ea4000c101900 */
[----:B--2---:R-:W-:-:S04]  /*198c0*/  LEA R3, -R3, RZ, 0x8 ;  /* 0x000000ff03037211 */ /* 0x004fc800078e41ff */
[----:B------:R-:W-:Y:S02]  /*198d0*/  SHF.R.S32.HI R4, RZ, 0x1f, R3 ;  /* 0x0000001fff047819 */ /* 0x000fe40000011403 */
.L_x_3494:
[----:B------:R-:W-:Y:S05]  /*198e0*/  BSYNC B0 ;  /* 0x0000000000007941 */ /* 0x000fea0003800000 */
.L_x_3492:
[----:B------:R-:W2:Y:S01]  /*198f0*/  LDL R6, [R1+0x8] ;  /* 0x0000080001067983 */ /* 0x000ea20000100800 */
[----:B------:R-:W-:Y:S01]  /*19900*/  BSSY B0, `(.L_x_3495) ;  /* 0x00000b0000007945 */ /* 0x000fe20003800000 */
[----:B--2---:R-:W-:-:S13]  /*19910*/  ISETP.GE.AND P2, PT, R134, R6, PT ;  /* 0x000000068600720c */ /* 0x004fda0003f46270 */
[----:B------:R-:W-:Y:S01]  /*19920*/  @!P2 IADD3 R6, P4, R3, R119, RZ ;  /* 0x000000770306a210 */ /* 0x000fe20007f9e0ff */
[----:B------:R-:W-:Y:S01]  /*19930*/  @!P2 IMAD.MOV.U32 R14, RZ, RZ, R3 ;  /* 0x000000ffff0ea224 */ /* 0x000fe200078e0003 */
[-C--:B-1----:R-:W-:Y:S01]  /*19940*/  @!P2 LEA R8, P3, R192, R3.reuse, 0x5 ;  /* 0x00000003c008a211 */ /* 0x082fe200078628ff */
        /* <DEDUP_REMOVED lines=25> */
[----:B------:R-:W-:Y:S01]  /*19ae0*/  @!P2 LEA.HI.X R13, R192, R4, R193, 0x7, P3 ;  /* 0x00000004c00da211 */ /* 0x000fe200018f3cc1 */
        /* <DEDUP_REMOVED lines=145> */
.L_x_3496:
[----:B------:R-:W-:Y:S05]  /*1a400*/  BSYNC B0 ;  /* 0x0000000000007941 */ /* 0x000fea0003800000 */
.L_x_3495:
[----:B------:R-:W0:Y:S01]  /*1a410*/  LDGDEPBAR ;  /* 0x00000000000079af */ /* 0x000e220000000000 */
[----:B------:R-:W-:-:S04]  /*1a420*/  LEA R252, P2, R3, R252, 0x1 ;  /* 0x000000fc03fc7211 */ /* 0x000fc800078408ff */
[----:B------:R-:W-:-:S09]  /*1a430*/  LEA.HI.X R250, R3, R250, R4, 0x1, P2 ;  /* 0x000000fa03fa7211 */ /* 0x000fd200010f0c04 */
.L_x_3491:
[----:B------:R-:W-:Y:S05]  /*1a440*/  BSYNC B1 ;  /* 0x0000000000017941 */ /* 0x000fea0003800000 */
.L_x_3490:
        /* <DEDUP_REMOVED lines=134> */
[----:B------:R-:W-:Y:S04]  /*1acb0*/  LDSM.16.MT88.4 R20, [R182+0xa000] ;  /* 0x00a00000b614783b */ /* 0x000fe80000004200 */
[----:B------:R-:W-:Y:S01]  /*1acc0*/  LDSM.16.MT88.4 R32, [R183+0xa000] ;  /* 0x00a00000b720783b */ /* 0x000fe20000004200 */
[----:B-1----:R-:W-:-:S03]  /*1acd0*/  FMNMX.FTZ R4, R4, R6, !PT ;  /* 0x0000000604047209 */ /* 0x002fc60007810000 */
        /* <DEDUP_REMOVED lines=14> */
[----:B------:R1:W3:Y:S02]  /*1adc0*/  MUFU.EX2 R243, R6 ;  /* 0x0000000600f37308 */ /* 0x0002e40000000800 */
[----:B-1----:R-:W-:Y:S01]  /*1add0*/  FFMA.FTZ R6, R53, R3, -R4 ;  /* 0x0000000335067223 */ /* 0x002fe20000010804 */
[----:B---3--:R-:W-:-:S05]  /*1ade0*/  F2FP.BF16.F32.PACK_AB R9, R243, R244 ;  /* 0x000000f4f309723e */ /* 0x008fca00000010ff */
[----:B------:R1:W-:Y:S02]  /*1adf0*/  MUFU.EX2 R246, R6 ;  /* 0x0000000600f67308 */ /* 0x0003e40000000800 */
[----:B-1----:R-:W-:-:S06]  /*1ae00*/  FFMA.FTZ R6, R52, R3, -R4 ;  /* 0x0000000334067223 */ /* 0x002fcc0000010804 */
[----:B------:R1:W2:Y:S02]  /*1ae10*/  MUFU.EX2 R26, R6 ;  /* 0x00000006001a7308 */ /* 0x0002a40000000800 */
[----:B-1----:R-:W-:Y:S01]  /*1ae20*/  FSEL R6, R8, RZ, P2 ;  /* 0x000000ff08067208 */ /* 0x002fe20001000000 */
[----:B------:R-:W-:Y:S01]  /*1ae30*/  FFMA.FTZ R8, R50, R3, -R4 ;  /* 0x0000000332087223 */ /* 0x000fe20000010804 */
[----:B--2---:R-:W-:-:S03]  /*1ae40*/  F2FP.BF16.F32.PACK_AB R11, R26, R246 ;  /* 0x000000f61a0b723e */ /* 0x004fc600000010ff */
[-CC-:B------:R-:W-:Y:S01]  /*1ae50*/  FFMA.FTZ R0, R54, R3.reuse, -R6.reuse ;  /* 0x0000000336007223 */ /* 0x180fe20000010806 */
[----:B------:R1:W-:Y:S08]  /*1ae60*/  MUFU.EX2 R27, R8 ;  /* 0x00000008001b7308 */ /* 0x0003f00000000800 */
[----:B------:R2:W-:Y:S01]  /*1ae70*/  MUFU.EX2 R85, R0 ;  /* 0x0000000000557308 */ /* 0x0005e20000000800 */
[----:B-1----:R-:W-:-:S02]  /*1ae80*/  FFMA.FTZ R8, R48, R3, -R6 ;  /* 0x0000000330087223 */ /* 0x002fc40000010806 */
[----:B------:R-:W-:Y:S05]  /*1ae90*/  LDSM.16.MT88.4 R48, [R184+0xa800] ;  /* 0x00a80000b830783b */ /* 0x000fea0000004200 */
[----:B------:R-:W1:Y:S01]  /*1aea0*/  MUFU.EX2 R237, R8 ;  /* 0x0000000800ed7308 */ /* 0x000e620000000800 */
[----:B--2---:R-:W-:-:S07]  /*1aeb0*/  FFMA.FTZ R0, R74, R3, -R6 ;  /* 0x000000034a007223 */ /* 0x004fce0000010806 */
[----:B------:R2:W-:Y:S01]  /*1aec0*/  MUFU.EX2 R242, R0 ;  /* 0x0000000000f27308 */ /* 0x0005e20000000800 */
[----:B-1----:R-:W-:Y:S01]  /*1aed0*/  F2FP.BF16.F32.PACK_AB R8, R85, R237 ;  /* 0x000000ed5508723e */ /* 0x002fe200000010ff */
[----:B--2---:R-:W-:-:S06]  /*1aee0*/  FFMA.FTZ R0, R80, R3, -R6 ;  /* 0x0000000350007223 */ /* 0x004fcc0000010806 */
[----:B------:R1:W2:Y:S02]  /*1aef0*/  MUFU.EX2 R247, R0 ;  /* 0x0000000000f77308 */ /* 0x0002a40000000800 */
[-CC-:B-1----:R-:W-:Y:S01]  /*1af00*/  FFMA.FTZ R0, R55, R3.reuse, -R4.reuse ;  /* 0x0000000337007223 */ /* 0x182fe20000010804 */
[----:B--2---:R-:W-:Y:S01]  /*1af10*/  F2FP.BF16.F32.PACK_AB R10, R247, R242 ;  /* 0x000000f2f70a723e */ /* 0x004fe200000010ff */
[----:B------:R-:W1:Y:S04]  /*1af20*/  LDSM.16.MT88.4 R52, [R181+0xa800] ;  /* 0x00a80000b534783b */ /* 0x000e680000004200 */
[----:B------:R2:W-:Y:S02]  /*1af30*/  MUFU.EX2 R215, R0 ;  /* 0x0000000000d77308 */ /* 0x0005e40000000800 */
        /* <DEDUP_REMOVED lines=8> */
[----:B------:R-:W3:Y:S01]  /*1afc0*/  LDSM.16.MT88.4 R12, [R182+0xa800] ;  /* 0x00a80000b60c783b */ /* 0x000ee20000004200 */
[----:B--2---:R-:W-:-:S04]  /*1afd0*/  FFMA.FTZ R0, R83, R3, -R6 ;  /* 0x0000000353007223 */ /* 0x004fc80000010806 */
[C---:B------:R-:W-:Y:S01]  /*1afe0*/  HMMA.16816.F32.BF16 R60, R8.reuse, R32, RZ ;  /* 0x00000020083c723c */ /* 0x040fe200000418ff */
[----:B------:R2:W-:Y:S05]  /*1aff0*/  MUFU.EX2 R80, R0 ;  /* 0x0000000000507308 */ /* 0x0005ea0000000800 */
[----:B------:R-:W-:Y:S01]  /*1b000*/  HMMA.16816.F32.BF16 R20, R8, R34, RZ ;  /* 0x000000220814723c */ /* 0x000fe200000418ff */
        /* <DEDUP_REMOVED lines=8> */
[----:B------:R-:W-:Y:S02]  /*1b090*/  MOV R78, R27 ;  /* 0x0000001b004e7202 */ /* 0x000fe40000000f00 */
[----:B----4-:R-:W-:-:S03]  /*1b0a0*/  F2FP.BF16.F32.PACK_AB R10, R97, R38 ;  /* 0x00000026610a723e */ /* 0x010fc600000010ff */
[----:B------:R-:W2:Y:S01]  /*1b0b0*/  MUFU.EX2 R87, R0 ;  /* 0x0000000000577308 */ /* 0x000ea20000000800 */
[----:B------:R-:W-:Y:S02]  /*1b0c0*/  F2FP.BF16.F32.PACK_AB R9, R215, R78 ;  /* 0x0000004ed709723e */ /* 0x000fe400000010ff */
[----:B--2---:R-:W-:Y:S01]  /*1b0d0*/  F2FP.BF16.F32.PACK_AB R11, R87, R39 ;  /* 0x00000027570b723e */ /* 0x004fe200000010ff */
[----:B------:R-:W-:-:S04]  /*1b0e0*/  FFMA.FTZ R0, R111, R3, -R4 ;  /* 0x000000036f007223 */ /* 0x000fc80000010804 */
[----:B------:R2:W-:Y:S02]  /*1b0f0*/  MUFU.EX2 R83, R0 ;  /* 0x0000000000537308 */ /* 0x0005e40000000800 */
[C---:B-1----:R-:W-:Y:S06]  /*1b100*/  HMMA.16816.F32.BF16 R72, R8.reuse, R52, R64 ;  /* 0x000000340848723c */ /* 0x042fec0000041840 */
[C---:B------:R-:W-:Y:S06]  /*1b110*/  HMMA.16816.F32.BF16 R64, R8.reuse, R54, R56 ;  /* 0x000000360840723c */ /* 0x040fec0000041838 */
[----:B------:R-:W-:Y:S01]  /*1b120*/  HMMA.16816.F32.BF16 R52, R8, R48, R16 ;  /* 0x000000300834723c */ /* 0x000fe20000041810 */
[----:B------:R-:W1:Y:S01]  /*1b130*/  LDSM.16.MT88.4 R16, [R183+0xa800] ;  /* 0x00a80000b710783b */ /* 0x000e620000004200 */
[----:B--2---:R-:W-:-:S04]  /*1b140*/  FFMA.FTZ R0, R110, R3, -R4 ;  /* 0x000000036e007223 */ /* 0x004fc80000010804 */
[C---:B------:R-:W-:Y:S01]  /*1b150*/  HMMA.16816.F32.BF16 R56, R8.reuse, R50, R44 ;  /* 0x000000320838723c */ /* 0x040fe2000004182c */
[----:B------:R2:W4:Y:S05]  /*1b160*/  MUFU.EX2 R27, R0 ;  /* 0x00000000001b7308 */ /* 0x00052a0000000800 */
[C---:B---3--:R-:W-:Y:S06]  /*1b170*/  HMMA.16816.F32.BF16 R44, R8.reuse, R12, R40 ;  /* 0x0000000c082c723c */ /* 0x048fec0000041828 */
[----:B------:R-:W-:Y:S01]  /*1b180*/  HMMA.16816.F32.BF16 R40, R8, R14, R28 ;  /* 0x0000000e0828723c */ /* 0x000fe2000004181c */
[----:B--2---:R-:W-:Y:S01]  /*1b190*/  FFMA.FTZ R0, R104, R3, -R4 ;  /* 0x0000000368007223 */ /* 0x004fe20000010804 */
[----:B------:R-:W-:-:S03]  /*1b1a0*/  MOV R104, R36 ;  /* 0x0000002400687202 */ /* 0x000fc60000000f00 */
[----:B------:R2:W-:Y:S01]  /*1b1b0*/  MUFU.EX2 R213, R0 ;  /* 0x0000000000d57308 */ /* 0x0005e20000000800 */
[----:B-1----:R-:W-:Y:S01]  /*1b1c0*/  HMMA.16816.F32.BF16 R32, R8, R16, R60 ;  /* 0x000000100820723c */ /* 0x002fe2000004183c */
[----:B--2---:R-:W-:-:S05]  /*1b1d0*/  FFMA.FTZ R0, R112, R3, -R6 ;  /* 0x0000000370007223 */ /* 0x004fca0000010806 */
[----:B------:R-:W-:Y:S01]  /*1b1e0*/  HMMA.16816.F32.BF16 R28, R8, R18, R20 ;  /* 0x00000012081c723c */ /* 0x000fe20000041814 */
[----:B------:R-:W1:Y:S01]  /*1b1f0*/  LDSM.16.MT88.4 R16, [R181+0xb000] ;  /* 0x00b00000b510783b */ /* 0x000e620000004200 */
[----:B------:R2:W-:Y:S03]  /*1b200*/  MUFU.EX2 R82, R0 ;  /* 0x0000000000527308 */ /* 0x0005e60000000800 */
[----:B------:R-:W3:Y:S01]  /*1b210*/  LDSM.16.MT88.4 R20, [R184+0xb000] ;  /* 0x00b00000b814783b */ /* 0x000ee20000004200 */
[----:B--2---:R-:W-:Y:S01]  /*1b220*/  FFMA.FTZ R0, R113, R3, -R6 ;  /* 0x0000000371007223 */ /* 0x004fe20000010806 */
[----:B----4-:R-:W-:-:S03]  /*1b230*/  MOV R113, R27 ;  /* 0x0000001b00717202 */ /* 0x010fc60000000f00 */
[----:B------:R2:W4:Y:S01]  /*1b240*/  MUFU.EX2 R12, R0 ;  /* 0x00000000000c7308 */ /* 0x0005220000000800 */
[----:B------:R-:W-:Y:S01]  /*1b250*/  F2FP.BF16.F32.PACK_AB R9, R113, R83 ;  /* 0x000000537109723e */ /* 0x000fe200000010ff */
[-CC-:B--2---:R-:W-:Y:S01]  /*1b260*/  FFMA.FTZ R0, R117, R3.reuse, -R6.reuse ;  /* 0x0000000375007223 */ /* 0x184fe20000010806 */
[----:B----4-:R-:W-:Y:S02]  /*1b270*/  MOV R117, R12 ;  /* 0x0000000c00757202 */ /* 0x010fe40000000f00 */
[----:B------:R-:W2:Y:S03]  /*1b280*/  LDSM.16.MT88.4 R12, [R182+0xb000] ;  /* 0x00b00000b60c783b */ /* 0x000ea60000004200 */
[----:B------:R4:W-:Y:S01]  /*1b290*/  MUFU.EX2 R214, R0 ;  /* 0x0000000000d67308 */ /* 0x0009e20000000800 */
[----:B------:R-:W-:Y:S01]  /*1b2a0*/  F2FP.BF16.F32.PACK_AB R8, R117, R82 ;  /* 0x000000527508723e */ /* 0x000fe200000010ff */
[----:B----4-:R-:W-:-:S06]  /*1b2b0*/  FFMA.FTZ R0, R115, R3, -R6 ;  /* 0x0000000373007223 */ /* 0x010fcc0000010806 */
[----:B------:R4:W5:Y:S02]  /*1b2c0*/  MUFU.EX2 R27, R0 ;  /* 0x00000000001b7308 */ /* 0x0009640000000800 */
[----:B----4-:R-:W-:Y:S01]  /*1b2d0*/  FFMA.FTZ R0, R114, R3, -R4 ;  /* 0x0000000372007223 */ /* 0x010fe20000010804 */
[----:B-----5:R-:W-:-:S05]  /*1b2e0*/  F2FP.BF16.F32.PACK_AB R10, R27, R214 ;  /* 0x000000d61b0a723e */ /* 0x020fca00000010ff */
[----:B------:R-:W4:Y:S02]  /*1b2f0*/  MUFU.EX2 R111, R0 ;  /* 0x00000000006f7308 */ /* 0x000f240000000800 */
[----:B----4-:R-:W-:Y:S01]  /*1b300*/  F2FP.BF16.F32.PACK_AB R11, R111, R213 ;  /* 0x000000d56f0b723e */ /* 0x010fe200000010ff */
[----:B------:R-:W-:-:S05]  /*1b310*/  FFMA.FTZ R0, R118, R3, -R4 ;  /* 0x0000000376007223 */ /* 0x000fca0000010804 */
[----:B------:R4:W-:Y:S01]  /*1b320*/  MUFU.EX2 R110, R0 ;  /* 0x00000000006e7308 */ /* 0x0009e20000000800 */
[C---:B-1----:R-:W-:Y:S06]  /*1b330*/  HMMA.16816.F32.BF16 R72, R8.reuse, R16, R72 ;  /* 0x000000100848723c */ /* 0x042fec0000041848 */
[C---:B------:R-:W-:Y:S01]  /*1b340*/  HMMA.16816.F32.BF16 R60, R8.reuse, R18, R64 ;  /* 0x00000012083c723c */ /* 0x040fe20000041840 */
[----:B------:R-:W1:Y:S05]  /*1b350*/  LDSM.16.MT88.4 R16, [R183+0xb000] ;  /* 0x00b00000b710783b */ /* 0x000e6a0000004200 */
[----:B---3--:R-:W-:Y:S01]  /*1b360*/  HMMA.16816.F32.BF16 R48, R8, R20, R52 ;  /* 0x000000140830723c */ /* 0x008fe20000041834 */
[----:B------:R-:W-:Y:S01]  /*1b370*/  MOV R67, R213 ;  /* 0x000000d500437202 */ /* 0x000fe20000000f00 */
[----:B----4-:R-:W-:-:S03]  /*1b380*/  FFMA.FTZ R0, R69, R3, -R4 ;  /* 0x0000000345007223 */ /* 0x010fc60000010804 */
[----:B------:R-:W-:Y:S01]  /*1b390*/  MOV R118, R67 ;  /* 0x0000004300767202 */ /* 0x000fe20000000f00 */
[C---:B------:R-:W-:Y:S01]  /*1b3a0*/  HMMA.16816.F32.BF16 R52, R8.reuse, R22, R56 ;  /* 0x000000160834723c */ /* 0x040fe20000041838 */
[----:B------:R3:W-:Y:S01]  /*1b3b0*/  MUFU.EX2 R216, R0 ;  /* 0x0000000000d87308 */ /* 0x0007e20000000800 */
[----:B------:R-:W-:Y:S04]  /*1b3c0*/  LDSM.16.MT88.4 R20, [R184+0xb800] ;  /* 0x00b80000b814783b */ /* 0x000fe80000004200 */
[C---:B--2---:R-:W-:Y:S06]  /*1b3d0*/  HMMA.16816.F32.BF16 R44, R8.reuse, R12, R44 ;  /* 0x0000000c082c723c */ /* 0x044fec000004182c */
[----:B------:R-:W-:Y:S01]  /*1b3e0*/  HMMA.16816.F32.BF16 R40, R8, R14, R40 ;  /* 0x0000000e0828723c */ /* 0x000fe20000041828 */
[----:B------:R-:W-:Y:S01]  /*1b3f0*/  LDSM.16.MT88.4 R12, [R182+0xb800] ;  /* 0x00b80000b60c783b */ /* 0x000fe20000004200 */
[----:B---3--:R-:W-:-:S04]  /*1b400*/  FFMA.FTZ R0, R68, R3, -R4 ;  /* 0x0000000344007223 */ /* 0x008fc80000010804 */
[----:B------:R2:W-:Y:S01]  /*1b410*/  MUFU.EX2 R36, R0 ;  /* 0x0000000000247308 */ /* 0x0005e20000000800 */
[C---:B-1----:R-:W-:Y:S06]  /*1b420*/  HMMA.16816.F32.BF16 R32, R8.reuse, R16, R32 ;  /* 0x000000100820723c */ /* 0x042fec0000041820 */
[----:B------:R-:W-:Y:S01]  /*1b430*/  HMMA.16816.F32.BF16 R28, R8, R18, R28 ;  /* 0x00000012081c723c */ /* 0x000fe2000004181c */
[----:B------:R-:W1:Y:S01]  /*1b440*/  LDSM.16.MT88.4 R16, [R181+0xb800] ;  /* 0x00b80000b510783b */ /* 0x000e620000004200 */
[----:B--2---:R-:W-:Y:S01]  /*1b450*/  FFMA.FTZ R0, R120, R3, -R6 ;  /* 0x0000000378007223 */ /* 0x004fe20000010806 */
[----:B------:R-:W-:-:S03]  /*1b460*/  MOV R120, R214 ;  /* 0x000000d600787202 */ /* 0x000fc60000000f00 */
[----:B------:R2:W-:Y:S02]  /*1b470*/  MUFU.EX2 R248, R0 ;  /* 0x0000000000f87308 */ /* 0x0005e40000000800 */
[----:B--2---:R-:W-:Y:S01]  /*1b480*/  FFMA.FTZ R0, R121, R3, -R6 ;  /* 0x0000000379007223 */ /* 0x004fe20000010806 */
[----:B------:R-:W-:Y:S02]  /*1b490*/  MOV R121, R111 ;  /* 0x0000006f00797202 */ /* 0x000fe40000000f00 */
        /* <DEDUP_REMOVED lines=8> */
[----:B------:R2:W3:Y:S01]  /*1b520*/  MUFU.EX2 R114, R0 ;  /* 0x0000000000727308 */ /* 0x0004e20000000800 */
[----:B------:R-:W-:Y:S01]  /*1b530*/  F2FP.BF16.F32.PACK_AB R9, R122, R110 ;  /* 0x0000006e7a09723e */ /* 0x000fe200000010ff */
        /* <DEDUP_REMOVED lines=143> */
[----:B---3--:R-:W-:-:S05]  /*1be30*/  F2FP.BF16.F32.PACK_AB R10, R214, R27 ;  /* 0x0000001bd60a723e */ /* 0x008fca00000010ff */
[----:B------:R2:W3:Y:S02]  /*1be40*/  MUFU.EX2 R149, R0 ;  /* 0x0000000000957308 */ /* 0x0004e40000000800 */
[----:B--2---:R-:W-:Y:S01]  /*1be50*/  FFMA.FTZ R0, R89, R3, -R4 ;  /* 0x0000000359007223 */ /* 0x004fe20000010804 */
[----:B---3--:R-:W-:-:S05]  /*1be60*/  F2FP.BF16.F32.PACK_AB R11, R149, R217 ;  /* 0x000000d9950b723e */ /* 0x008fca00000010ff */
[----:B------:R2:W-:Y:S02]  /*1be70*/  MUFU.EX2 R26, R0 ;  /* 0x00000000001a7308 */ /* 0x0005e40000000800 */
[C---:B-1----:R-:W-:Y:S06]  /*1be80*/  HMMA.16816.F32.BF16 R72, R8.reuse, R16, R72 ;  /* 0x000000100848723c */ /* 0x042fec0000041848 */
[C---:B------:R-:W-:Y:S01]  /*1be90*/  HMMA.16816.F32.BF16 R68, R8.reuse, R18, R56 ;  /* 0x000000120844723c */ /* 0x040fe20000041838 */
[----:B------:R-:W1:Y:S05]  /*1bea0*/  LDSM.16.MT88.4 R16, [R183+0xd800] ;  /* 0x00d80000b710783b */ /* 0x000e6a0000004200 */
[----:B------:R-:W-:Y:S01]  /*1beb0*/  HMMA.16816.F32.BF16 R60, R8, R12, R44 ;  /* 0x0000000c083c723c */ /* 0x000fe2000004182c */
[----:B--2---:R-:W-:-:S04]  /*1bec0*/  FFMA.FTZ R0, R88, R3, -R4 ;  /* 0x0000000358007223 */ /* 0x004fc80000010804 */
[----:B------:R2:W3:Y:S01]  /*1bed0*/  MUFU.EX2 R145, R0 ;  /* 0x0000000000917308 */ /* 0x0004e20000000800 */
[C---:B------:R-:W-:Y:S01]  /*1bee0*/  HMMA.16816.F32.BF16 R56, R8.reuse, R14, R40 ;  /* 0x0000000e0838723c */ /* 0x040fe20000041828 */
[----:B------:R-:W4:Y:S05]  /*1bef0*/  LDSM.16.MT88.4 R12, [R184+0xe000] ;  /* 0x00e00000b80c783b */ /* 0x000f2a0000004200 */
        /* <DEDUP_REMOVED lines=8> */
[----:B--2---:R-:W-:-:S04]  /*1bf80*/  FFMA.FTZ R0, R91, R3, -R6 ;  /* 0x000000035b007223 */ /* 0x004fc80000010806 */
        /* <DEDUP_REMOVED lines=8> */
[----:B------:R2:W-:Y:S01]  /*1c010*/  MUFU.EX2 R141, R0 ;  /* 0x00000000008d7308 */ /* 0x0005e20000000800 */
[----:B------:R-:W-:Y:S01]  /*1c020*/  MOV R110, R78 ;  /* 0x0000004e006e7202 */ /* 0x000fe20000000f00 */
[----:B--2---:R-:W-:-:S06]  /*1c030*/  FFMA.FTZ R0, R90, R3, -R6 ;  /* 0x000000035a007223 */ /* 0x004fcc0000010806 */
[----:B------:R2:W3:Y:S02]  /*1c040*/  MUFU.EX2 R142, R0 ;  /* 0x00000000008e7308 */ /* 0x0004e40000000800 */
[----:B--2---:R-:W-:Y:S01]  /*1c050*/  FFMA.FTZ R0, R79, R3, -R4 ;  /* 0x000000034f007223 */ /* 0x004fe20000010804 */
[----:B---3--:R-:W-:-:S05]  /*1c060*/  F2FP.BF16.F32.PACK_AB R10, R142, R141 ;  /* 0x0000008d8e0a723e */ /* 0x008fca00000010ff */
        /* <DEDUP_REMOVED lines=9> */
[----:B--2---:R-:W-:-:S05]  /*1c100*/  FFMA.FTZ R0, R123, R3, -R4 ;  /* 0x000000037b007223 */ /* 0x004fca0000010804 */
[C---:B------:R-:W-:Y:S01]  /*1c110*/  HMMA.16816.F32.BF16 R32, R8.reuse, R18, R68 ;  /* 0x000000120820723c */ /* 0x040fe20000041844 */
[----:B------:R1:W2:Y:S01]  /*1c120*/  MUFU.EX2 R133, R0 ;  /* 0x0000000000857308 */ /* 0x0002a20000000800 */
[----:B------:R-:W4:Y:S04]  /*1c130*/  LDSM.16.MT88.4 R16, [R181+0xe800] ;  /* 0x00e80000b510783b */ /* 0x000f280000004200 */
[C---:B------:R-:W-:Y:S06]  /*1c140*/  HMMA.16816.F32.BF16 R72, R8.reuse, R22, R56 ;  /* 0x000000160848723c */ /* 0x040fec0000041838 */
[----:B------:R-:W-:Y:S01]  /*1c150*/  HMMA.16816.F32.BF16 R76, R8, R20, R60 ;  /* 0x00000014084c723c */ /* 0x000fe2000004183c */
[----:B------:R-:W-:Y:S01]  /*1c160*/  LDSM.16.MT88.4 R20, [R182+0xe800] ;  /* 0x00e80000b614783b */ /* 0x000fe20000004200 */
[----:B-1----:R-:W-:-:S04]  /*1c170*/  FFMA.FTZ R0, R116, R3, -R4 ;  /* 0x0000000374007223 */ /* 0x002fc80000010804 */
[----:B------:R1:W-:Y:S01]  /*1c180*/  MUFU.EX2 R137, R0 ;  /* 0x0000000000897308 */ /* 0x0003e20000000800 */
[C---:B---3--:R-:W-:Y:S01]  /*1c190*/  HMMA.16816.F32.BF16 R68, R8.reuse, R12, R48 ;  /* 0x0000000c0844723c */ /* 0x048fe20000041830 */
[----:B------:R-:W-:Y:S05]  /*1c1a0*/  LDSM.16.MT88.4 R48, [R182+0xf000] ;  /* 0x00f00000b630783b */ /* 0x000fea0000004200 */
[----:B------:R-:W-:Y:S01]  /*1c1b0*/  HMMA.16816.F32.BF16 R56, R8, R14, R28 ;  /* 0x0000000e0838723c */ /* 0x000fe2000004181c */
[----:B------:R-:W3:Y:S01]  /*1c1c0*/  LDSM.16.MT88.4 R12, [R184+0xe800] ;  /* 0x00e80000b80c783b */ /* 0x000ee20000004200 */
[----:B-1----:R-:W-:-:S03]  /*1c1d0*/  FFMA.FTZ R0, R155, R3, -R6 ;  /* 0x000000039b007223 */ /* 0x002fc60000010806 */
[----:B------:R-:W-:Y:S01]  /*1c1e0*/  LDSM.16.MT88.4 R28, [R184+0xf000] ;  /* 0x00f00000b81c783b */ /* 0x000fe20000004200 */
[----:B------:R-:W-:Y:S01]  /*1c1f0*/  MOV R155, R110 ;  /* 0x0000006e009b7202 */ /* 0x000fe20000000f00 */
[----:B------:R1:W-:Y:S01]  /*1c200*/  MUFU.EX2 R130, R0 ;  /* 0x0000000000827308 */ /* 0x0003e20000000800 */
[----:B--2---:R-:W-:Y:S01]  /*1c210*/  F2FP.BF16.F32.PACK_AB R9, R133, R128 ;  /* 0x000000808509723e */ /* 0x004fe200000010ff */
        /* <DEDUP_REMOVED lines=8> */
[----:B------:R1:W2:Y:S02]  /*1c2a0*/  MUFU.EX2 R136, R0 ;  /* 0x0000000000887308 */ /* 0x0002a40000000800 */
[----:B-1----:R-:W-:Y:S01]  /*1c2b0*/  FFMA.FTZ R0, R125, R3, -R4 ;  /* 0x000000037d007223 */ /* 0x002fe20000010804 */
[----:B--2---:R-:W-:-:S05]  /*1c2c0*/  F2FP.BF16.F32.PACK_AB R10, R136, R129 ;  /* 0x00000081880a723e */ /* 0x004fca00000010ff */
[----:B------:R-:W1:Y:S02]  /*1c2d0*/  MUFU.EX2 R126, R0 ;  /* 0x00000000007e7308 */ /* 0x000e640000000800 */
[----:B-1----:R-:W-:Y:S01]  /*1c2e0*/  F2FP.BF16.F32.PACK_AB R11, R126, R137 ;  /* 0x000000897e0b723e */ /* 0x002fe200000010ff */
[-C--:B------:R-:W-:Y:S01]  /*1c2f0*/  FFMA.FTZ R0, R147, R3.reuse, -R4 ;  /* 0x0000000393007223 */ /* 0x080fe20000010804 */
[----:B------:R-:W-:Y:S02]  /*1c300*/  MOV R147, R98 ;  /* 0x0000006200937202 */ /* 0x000fe40000000f00 */
[----:B------:R-:W-:Y:S02]  /*1c310*/  MOV R98, R102 ;  /* 0x0000006600627202 */ /* 0x000fe40000000f00 */
[----:B------:R1:W-:Y:S01]  /*1c320*/  MUFU.EX2 R121, R0 ;  /* 0x0000000000797308 */ /* 0x0003e20000000800 */
[C---:B----4-:R-:W-:Y:S06]  /*1c330*/  HMMA.16816.F32.BF16 R64, R8.reuse, R16, R40 ;  /* 0x000000100840723c */ /* 0x050fec0000041828 */
[----:B---3--:R-:W-:Y:S01]  /*1c340*/  HMMA.16816.F32.BF16 R44, R8, R12, R44 ;  /* 0x0000000c082c723c */ /* 0x008fe2000004182c */
[----:B------:R-:W-:Y:S01]  /*1c350*/  FFMA.FTZ R16, R157, R3, -R6 ;  /* 0x000000039d107223 */ /* 0x000fe20000010806 */
[----:B------:R-:W-:-:S03]  /*1c360*/  MOV R157, R86 ;  /* 0x00000056009d7202 */ /* 0x000fc60000000f00 */
[----:B------:R2:W-:Y:S01]  /*1c370*/  MUFU.EX2 R122, R16 ;  /* 0x00000010007a7308 */ /* 0x0005e20000000800 */
[----:B------:R-:W-:Y:S01]  /*1c380*/  HMMA.16816.F32.BF16 R40, R8, R14, R52 ;  /* 0x0000000e0828723c */ /* 0x000fe20000041834 */
[----:B------:R-:W3:Y:S01]  /*1c390*/  LDSM.16.MT88.4 R12, [R183+0xe800] ;  /* 0x00e80000b70c783b */ /* 0x000ee20000004200 */
[----:B-1----:R-:W-:Y:S01]  /*1c3a0*/  FFMA.FTZ R0, R146, R3, -R4 ;  /* 0x0000000392007223 */ /* 0x002fe20000010804 */
[----:B------:R-:W-:-:S03]  /*1c3b0*/  MOV R146, R105 ;  /* 0x0000006900927202 */ /* 0x000fc60000000f00 */
[C---:B------:R-:W-:Y:S01]  /*1c3c0*/  HMMA.16816.F32.BF16 R60, R8.reuse, R18, R32 ;  /* 0x00000012083c723c */ /* 0x040fe20000041820 */
[----:B------:R1:W4:Y:S01]  /*1c3d0*/  MUFU.EX2 R125, R0 ;  /* 0x00000000007d7308 */ /* 0x0003220000000800 */
[----:B------:R-:W-:Y:S04]  /*1c3e0*/  LDSM.16.MT88.4 R32, [R181+0xf000] ;  /* 0x00f00000b520783b */ /* 0x000fe80000004200 */
[C---:B--2---:R-:W-:Y:S06]  /*1c3f0*/  HMMA.16816.F32.BF16 R16, R8.reuse, R20, R76 ;  /* 0x000000140810723c */ /* 0x044fec000004184c */
[----:B------:R-:W-:Y:S01]  /*1c400*/  HMMA.16816.F32.BF16 R20, R8, R22, R72 ;  /* 0x000000160814723c */ /* 0x000fe20000041848 */
[----:B-1----:R-:W-:Y:S01]  /*1c410*/  FFMA.FTZ R0, R131, R3, -R4 ;  /* 0x0000000383007223 */ /* 0x002fe20000010804 */
[----:B------:R-:W-:-:S03]  /*1c420*/  MOV R131, R106 ;  /* 0x0000006a00837202 */ /* 0x000fc60000000f00 */
[----:B------:R1:W-:Y:S01]  /*1c430*/  MUFU.EX2 R124, R0 ;  /* 0x00000000007c7308 */ /* 0x0003e20000000800 */
[----:B---3--:R-:W-:Y:S01]  /*1c440*/  HMMA.16816.F32.BF16 R52, R8, R12, R68 ;  /* 0x0000000c0834723c */ /* 0x008fe20000041844 */
[----:B-1----:R-:W-:Y:S01]  /*1c450*/  FFMA.FTZ R0, R158, R3, -R6 ;  /* 0x000000039e007223 */ /* 0x002fe20000010806 */
[----:B------:R-:W-:-:S04]  /*1c460*/  MOV R158, R104 ;  /* 0x00000068009e7202 */ /* 0x000fc80000000f00 */
[----:B------:R-:W-:Y:S01]  /*1c470*/  HMMA.16816.F32.BF16 R56, R8, R14, R56 ;  /* 0x0000000e0838723c */ /* 0x000fe20000041838 */
[----:B------:R-:W1:Y:S01]  /*1c480*/  LDSM.16.MT88.4 R12, [R183+0xf000] ;  /* 0x00f00000b70c783b */ /* 0x000e620000004200 */
[----:B------:R2:W-:Y:S05]  /*1c490*/  MUFU.EX2 R123, R0 ;  /* 0x00000000007b7308 */ /* 0x0005ea0000000800 */
[----:B----4-:R-:W-:Y:S01]  /*1c4a0*/  F2FP.BF16.F32.PACK_AB R9, R125, R121 ;  /* 0x000000797d09723e */ /* 0x010fe200000010ff */
[----:B--2---:R-:W-:Y:S01]  /*1c4b0*/  FFMA.FTZ R0, R156, R3, -R6 ;  /* 0x000000039c007223 */ /* 0x004fe20000010806 */
[----:B------:R-:W-:-:S03]  /*1c4c0*/  MOV R156, R95 ;  /* 0x0000005f009c7202 */ /* 0x000fc60000000f00 */
        /* <DEDUP_REMOVED lines=13> */
[C---:B------:R-:W-:Y:S06]  /*1c5a0*/  HMMA.16816.F32.BF16 R44, R8.reuse, R28, R44 ;  /* 0x0000001c082c723c */ /* 0x040fec000004182c */
[C---:B------:R-:W-:Y:S01]  /*1c5b0*/  HMMA.16816.F32.BF16 R68, R8.reuse, R30, R40 ;  /* 0x0000001e0844723c */ /* 0x040fe20000041828 */
[----:B------:R-:W3:Y:S05]  /*1c5c0*/  LDSM.16.MT88.4 R28, [R181+0xf800] ;  /* 0x00f80000b51c783b */ /* 0x000eea0000004200 */
[----:B------:R-:W-:Y:S01]  /*1c5d0*/  HMMA.16816.F32.BF16 R72, R8, R48, R16 ;  /* 0x000000300848723c */ /* 0x000fe20000041810 */
[----:B--2---:R-:W-:-:S04]  /*1c5e0*/  FFMA.FTZ R0, R161, R3, -R4 ;  /* 0x00000003a1007223 */ /* 0x004fc80000010804 */
[----:B------:R2:W4:Y:S01]  /*1c5f0*/  MUFU.EX2 R114, R0 ;  /* 0x0000000000727308 */ /* 0x0005220000000800 */
[----:B-1----:R-:W-:Y:S01]  /*1c600*/  HMMA.16816.F32.BF16 R88, R8, R12, R52 ;  /* 0x0000000c0858723c */ /* 0x002fe20000041834 */
[----:B------:R-:W-:Y:S01]  /*1c610*/  FADD.FTZ R16, R244, R243 ;  /* 0x000000f3f4107221 */ /* 0x000fe20000010000 */
[----:B------:R-:W-:-:S03]  /*1c620*/  FADD.FTZ R17, R237, R85 ;  /* 0x00000055ed117221 */ /* 0x000fc60000010000 */
[----:B------:R-:W-:Y:S01]  /*1c630*/  FADD.FTZ R16, R246, R16 ;  /* 0x00000010f6107221 */ /* 0x000fe20000010000 */
[C---:B------:R-:W-:Y:S01]  /*1c640*/  HMMA.16816.F32.BF16 R64, R8.reuse, R32, R64 ;  /* 0x000000200840723c */ /* 0x040fe20000041840 */
[----:B------:R-:W-:Y:S02]  /*1c650*/  FADD.FTZ R17, R242, R17 ;  /* 0x00000011f2117221 */ /* 0x000fe40000010000 */
[----:B------:R-:W-:Y:S02]  /*1c660*/  FADD.FTZ R12, R107, R16 ;  /* 0x000000106b0c7221 */ /* 0x000fe40000010000 */
[----:B------:R-:W-:Y:S01]  /*1c670*/  FADD.FTZ R13, R247, R17 ;  /* 0x00000011f70d7221 */ /* 0x000fe20000010000 */
[C---:B------:R-:W-:Y:S01]  /*1c680*/  HMMA.16816.F32.BF16 R32, R8.reuse, R34, R60 ;  /* 0x000000220820723c */ /* 0x040fe2000004183c */
[----:B------:R-:W-:Y:S01]  /*1c690*/  LDSM.16.MT88.4 R16, [R182+0xf800] ;  /* 0x00f80000b610783b */ /* 0x000fe20000004200 */
[----:B------:R-:W-:Y:S01]  /*1c6a0*/  FADD.FTZ R12, R155, R12 ;  /* 0x0000000c9b0c7221 */ /* 0x000fe20000010000 */
[----:B------:R-:W-:Y:S01]  /*1c6b0*/  MOV R155, R103 ;  /* 0x00000067009b7202 */ /* 0x000fe20000000f00 */
[--C-:B--2---:R-:W-:Y:S01]  /*1c6c0*/  FFMA.FTZ R0, R159, R3, -R4.reuse ;  /* 0x000000039f007223 */ /* 0x104fe20000010804 */
[----:B------:R-:W-:Y:S01]  /*1c6d0*/  FADD.FTZ R13, R80, R13 ;  /* 0x0000000d500d7221 */ /* 0x000fe20000010000 */
[C---:B------:R-:W-:Y:S01]  /*1c6e0*/  HMMA.16816.F32.BF16 R76, R8.reuse, R50, R20 ;  /* 0x00000032084c723c */ /* 0x040fe20000041814 */
[----:B------:R-:W1:Y:S01]  /*1c6f0*/  LDSM.16.MT88.4 R20, [R184+0xf800] ;  /* 0x00f80000b814783b */ /* 0x000e620000004200 */
[----:B------:R2:W-:Y:S04]  /*1c700*/  MUFU.EX2 R115, R0 ;  /* 0x0000000000737308 */ /* 0x0005e80000000800 */
[----:B------:R-:W-:Y:S01]  /*1c710*/  HMMA.16816.F32.BF16 R60, R8, R14, R56 ;  /* 0x0000000e083c723c */ /* 0x000fe20000041838 */
[----:B------:R-:W-:Y:S06]  /*1c720*/  LDSM.16.MT88.4 R56, [R182+0x10000] ;  /* 0x01000000b638783b */ /* 0x000fec0000004200 */
[----:B----4-:R-:W-:Y:S01]  /*1c730*/  F2FP.BF16.F32.PACK_AB R9, R114, R113 ;  /* 0x000000717209723e */ /* 0x010fe200000010ff */
[----:B------:R-:W-:-:S04]  /*1c740*/  FFMA.FTZ R14, R171, R3, -R4 ;  /* 0x00000003ab0e7223 */ /* 0x000fc80000010804 */
[----:B------:R-:W-:Y:S01]  /*1c750*/  MUFU.EX2 R100, R14 ;  /* 0x0000000e00647308 */ /* 0x000fe20000000800 */
[----:B--2---:R-:W-:-:S07]  /*1c760*/  FFMA.FTZ R0, R152, R3, -R4 ;  /* 0x0000000398007223 */ /* 0x004fce0000010804 */
        /* <DEDUP_REMOVED lines=14> */
[C---:B---3--:R-:W-:Y:S01]  /*1c850*/  HMMA.16816.F32.BF16 R40, R8.reuse, R30, R32 ;  /* 0x0000001e0828723c */ /* 0x048fe20000041820 */
[----:B------:R-:W3:Y:S05]  /*1c860*/  LDSM.16.MT88.4 R32, [R183+0xf800] ;  /* 0x00f80000b720783b */ /* 0x000eea0000004200 */
[C---:B------:R-:W-:Y:S01]  /*1c870*/  HMMA.16816.F32.BF16 R48, R8.reuse, R28, R64 ;  /* 0x0000001c0830723c */ /* 0x040fe20000041840 */
[----:B------:R-:W4:Y:S04]  /*1c880*/  LDSM.16.MT88.4 R28, [R181+0x10000] ;  /* 0x01000000b51c783b */ /* 0x000f280000004200 */
[----:B------:R-:W-:Y:S01]  /*1c890*/  LDSM.16.MT88.4 R64, [R183+0x10000] ;  /* 0x01000000b740783b */ /* 0x000fe20000004200 */
[----:B-1----:R-:W-:Y:S01]  /*1c8a0*/  HMMA.16816.F32.BF16 R44, R8, R20, R44 ;  /* 0x00000014082c723c */ /* 0x002fe2000004182c */
[----:B--2---:R-:W-:-:S04]  /*1c8b0*/  FFMA.FTZ R0, R162, R3, -R4 ;  /* 0x00000003a2007223 */ /* 0x004fc80000010804 */
[----:B------:R1:W-:Y:S01]  /*1c8c0*/  MUFU.EX2 R105, R0 ;  /* 0x0000000000697308 */ /* 0x0003e20000000800 */
[C---:B------:R-:W-:Y:S01]  /*1c8d0*/  HMMA.16816.F32.BF16 R52, R8.reuse, R22, R68 ;  /* 0x000000160834723c */ /* 0x040fe20000041844 */
[----:B------:R-:W2:Y:S05]  /*1c8e0*/  LDSM.16.MT88.4 R20, [R184+0x10000] ;  /* 0x01000000b814783b */ /* 0x000eaa0000004200 */
[C---:B------:R-:W-:Y:S06]  /*1c8f0*/  HMMA.16816.F32.BF16 R72, R8.reuse, R16, R72 ;  /* 0x000000100848723c */ /* 0x040fec0000041848 */
[----:B------:R-:W-:Y:S01]  /*1c900*/  HMMA.16816.F32.BF16 R68, R8, R18, R76 ;  /* 0x000000120844723c */ /* 0x000fe2000004184c */
[----:B-1----:R-:W-:-:S04]  /*1c910*/  FFMA.FTZ R0, R169, R3, -R4 ;  /* 0x00000003a9007223 */ /* 0x002fc80000010804 */
[----:B------:R1:W-:Y:S01]  /*1c920*/  MUFU.EX2 R106, R0 ;  /* 0x00000000006a7308 */ /* 0x0003e20000000800 */
[----:B---3--:R-:W-:Y:S01]  /*1c930*/  HMMA.16816.F32.BF16 R88, R8, R32, R88 ;  /* 0x000000200858723c */ /* 0x008fe20000041858 */
[----:B-1----:R-:W-:-:S06]  /*1c940*/  FFMA.FTZ R0, R170, R3, -R4 ;  /* 0x00000003aa007223 */ /* 0x002fcc0000010804 */
[----:B------:R1:W3:Y:S02]  /*1c950*/  MUFU.EX2 R104, R0 ;  /* 0x0000000000687308 */ /* 0x0002e40000000800 */
[-C--:B-1----:R-:W-:Y:S01]  /*1c960*/  FFMA.FTZ R0, R167, R3.reuse, -R4 ;  /* 0x00000003a7007223 */ /* 0x082fe20000010804 */
[----:B---3--:R-:W-:Y:S01]  /*1c970*/  F2FP.BF16.F32.PACK_AB R15, R104, R106 ;  /* 0x0000006a680f723e */ /* 0x008fe200000010ff */
[----:B------:R-:W-:Y:S04]  /*1c980*/  LDSM.16.MT88.4 R164, [R181+0x11800] ;  /* 0x01180000b5a4783b */ /* 0x000fe80000004200 */
[----:B------:R1:W-:Y:S02]  /*1c990*/  MUFU.EX2 R103, R0 ;  /* 0x0000000000677308 */ /* 0x0003e40000000800 */
[----:B-1----:R-:W-:-:S06]  /*1c9a0*/  FFMA.FTZ R0, R176, R3, -R6 ;  /* 0x00000003b0007223 */ /* 0x002fcc0000010806 */
[----:B------:R1:W-:Y:S02]  /*1c9b0*/  MUFU.EX2 R102, R0 ;  /* 0x0000000000667308 */ /* 0x0003e40000000800 */
[----:B-1----:R-:W-:-:S06]  /*1c9c0*/  FFMA.FTZ R0, R177, R3, -R6 ;  /* 0x00000003b1007223 */ /* 0x002fcc0000010806 */
[----:B------:R1:W-:Y:S02]  /*1c9d0*/  MUFU.EX2 R99, R0 ;  /* 0x0000000000637308 */ /* 0x0003e40000000800 */
[----:B-1----:R-:W-:-:S06]  /*1c9e0*/  FFMA.FTZ R0, R173, R3, -R6 ;  /* 0x00000003ad007223 */ /* 0x002fcc0000010806 */
[----:B------:R1:W-:Y:S02]  /*1c9f0*/  MUFU.EX2 R101, R0 ;  /* 0x0000000000657308 */ /* 0x0003e40000000800 */
[----:B-1----:R-:W-:Y:S01]  /*1ca00*/  FADD.FTZ R0, R98, R12 ;  /* 0x0000000c62007221 */ /* 0x002fe20000010000 */
[----:B------:R-:W-:-:S03]  /*1ca10*/  FFMA.FTZ R12, R172, R3, -R6 ;  /* 0x00000003ac0c7223 */ /* 0x000fc60000010806 */
[----:B------:R-:W-:Y:S02]  /*1ca20*/  FADD.FTZ R0, R131, R0 ;  /* 0x0000000083007221 */ /* 0x000fe40000010000 */
[----:B------:R1:W3:Y:S01]  /*1ca30*/  MUFU.EX2 R98, R12 ;  /* 0x0000000c00627308 */ /* 0x0002e20000000800 */
[----:B------:R-:W-:Y:S02]  /*1ca40*/  MOV R131, R155 ;  /* 0x0000009b00837202 */ /* 0x000fe40000000f00 */
[----:B------:R-:W-:Y:S01]  /*1ca50*/  MOV R155, R93 ;  /* 0x0000005d009b7202 */ /* 0x000fe20000000f00 */
[----:B-1----:R-:W-:Y:S01]  /*1ca60*/  FADD.FTZ R12, R158, R13 ;  /* 0x0000000d9e0c7221 */ /* 0x002fe20000010000 */
[----:B------:R-:W-:Y:S01]  /*1ca70*/  FADD.FTZ R13, R87, R0 ;  /* 0x00000000570d7221 */ /* 0x000fe20000010000 */
[----:B------:R-:W-:Y:S02]  /*1ca80*/  MOV R158, R153 ;  /* 0x00000099009e7202 */ /* 0x000fe40000000f00 */
[----:B------:R-:W-:Y:S01]  /*1ca90*/  FADD.FTZ R12, R146, R12 ;  /* 0x0000000c920c7221 */ /* 0x000fe20000010000 */
[----:B------:R-:W-:Y:S01]  /*1caa0*/  MOV R153, R92 ;  /* 0x0000005c00997202 */ /* 0x000fe20000000f00 */
[----:B------:R-:W-:Y:S01]  /*1cab0*/  FADD.FTZ R16, R83, R13 ;  /* 0x0000000d53107221 */ /* 0x000fe20000010000 */
[----:B------:R-:W-:Y:S01]  /*1cac0*/  HMMA.16816.F32.BF16 R92, R8, R34, R60 ;  /* 0x00000022085c723c */ /* 0x000fe2000004183c */
[----:B------:R-:W-:Y:S01]  /*1cad0*/  FADD.FTZ R0, R97, R12 ;  /* 0x0000000c61007221 */ /* 0x000fe20000010000 */
[----:B------:R-:W-:Y:S01]  /*1cae0*/  FFMA.FTZ R12, R174, R3, -R4 ;  /* 0x00000003ae0c7223 */ /* 0x000fe20000010804 */
[----:B------:R-:W-:-:S02]  /*1caf0*/  F2FP.BF16.F32.PACK_AB R13, R105, R107 ;  /* 0x0000006b690d723e */ /* 0x000fc400000010ff */
[----:B------:R-:W-:Y:S01]  /*1cb00*/  FADD.FTZ R17, R82, R0 ;  /* 0x0000000052117221 */ /* 0x000fe20000010000 */
[----:B------:R-:W-:Y:S01]  /*1cb10*/  FFMA.FTZ R0, R178, R3, -R6 ;  /* 0x00000003b2007223 */ /* 0x000fe20000010806 */
[----:B------:R1:W-:Y:S01]  /*1cb20*/  MUFU.EX2 R97, R12 ;  /* 0x0000000c00617308 */ /* 0x0003e20000000800 */
[----:B---3--:R-:W-:Y:S01]  /*1cb30*/  F2FP.BF16.F32.PACK_AB R14, R98, R101 ;  /* 0x00000065620e723e */ /* 0x008fe200000010ff */
[----:B------:R-:W-:Y:S01]  /*1cb40*/  FADD.FTZ R8, R150, R17 ;  /* 0x0000001196087221 */ /* 0x000fe20000010000 */
[----:B------:R-:W-:Y:S01]  /*1cb50*/  MOV R146, R154 ;  /* 0x0000009a00927202 */ /* 0x000fe20000000f00 */
[----:B------:R-:W-:Y:S01]  /*1cb60*/  FFMA.FTZ R9, R195, R3, -R4 ;  /* 0x00000003c3097223 */ /* 0x000fe20000010804 */
[----:B------:R-:W-:Y:S01]  /*1cb70*/  MOV R154, R81 ;  /* 0x00000051009a7202 */ /* 0x000fe20000000f00 */
[----:B------:R-:W-:Y:S02]  /*1cb80*/  FADD.FTZ R8, R151, R8 ;  /* 0x0000000897087221 */ /* 0x000fe40000010000 */
[----:B------:R3:W-:Y:S02]  /*1cb90*/  MUFU.EX2 R96, R0 ;  /* 0x0000000000607308 */ /* 0x0007e40000000800 */
[----:B------:R-:W-:-:S04]  /*1cba0*/  FADD.FTZ R8, R158, R8 ;  /* 0x000000089e087221 */ /* 0x000fc80000010000 */
[----:B------:R-:W-:Y:S01]  /*1cbb0*/  FADD.FTZ R17, R248, R8 ;  /* 0x00000008f8117221 */ /* 0x000fe20000010000 */
[----:B-1----:R-:W-:-:S07]  /*1cbc0*/  F2FP.BF16.F32.PACK_AB R12, R99, R102 ;  /* 0x00000066630c723e */ /* 0x002fce00000010ff */
[----:B----4-:R-:W-:Y:S01]  /*1cbd0*/  HMMA.16816.F32.BF16 R80, R12, R28, R48 ;  /* 0x0000001c0c50723c */ /* 0x010fe20000041830 */
[----:B---3--:R-:W-:-:S04]  /*1cbe0*/  FFMA.FTZ R0, R175, R3, -R6 ;  /* 0x00000003af007223 */ /* 0x008fc80000010806 */
[----:B------:R1:W3:Y:S01]  /*1cbf0*/  MUFU.EX2 R87, R0 ;  /* 0x0000000000577308 */ /* 0x0002e20000000800 */
[C---:B------:R-:W-:Y:S06]  /*1cc00*/  HMMA.16816.F32.BF16 R48, R12.reuse, R56, R72 ;  /* 0x000000380c30723c */ /* 0x040fec0000041848 */
[C---:B--2---:R-:W-:Y:S01]  /*1cc10*/  HMMA.16816.F32.BF16 R32, R12.reuse, R20, R44 ;  /* 0x000000140c20723c */ /* 0x044fe2000004182c */
[----:B------:R-:W2:Y:S01]  /*1cc20*/  LDSM.16.MT88.4 R44, [R182+0x10800] ;  /* 0x01080000b62c783b */ /* 0x000ea20000004200 */
[----:B------:R4:W5:Y:S04]  /*1cc30*/  MUFU.EX2 R73, R9 ;  /* 0x0000000900497308 */ /* 0x0009680000000800 */
[----:B------:R-:W-:Y:S01]  /*1cc40*/  HMMA.16816.F32.BF16 R76, R12, R30, R40 ;  /* 0x0000001e0c4c723c */ /* 0x000fe20000041828 */
[----:B------:R-:W-:Y:S01]  /*1cc50*/  LDSM.16.MT88.4 R28, [R181+0x10800] ;  /* 0x01080000b51c783b */ /* 0x000fe20000004200 */
[----:B-1----:R-:W-:Y:S01]  /*1cc60*/  FFMA.FTZ R0, R179, R3, -R6 ;  /* 0x00000003b3007223 */ /* 0x002fe20000010806 */
[----:B---3--:R-:W-:-:S03]  /*1cc70*/  F2FP.BF16.F32.PACK_AB R8, R87, R96 ;  /* 0x000000605708723e */ /* 0x008fc600000010ff */
[C---:B------:R-:W-:Y:S01]  /*1cc80*/  HMMA.16816.F32.BF16 R60, R12.reuse, R64, R88 ;  /* 0x000000400c3c723c */ /* 0x040fe20000041858 */
[----:B------:R1:W-:Y:S05]  /*1cc90*/  MUFU.EX2 R86, R0 ;  /* 0x0000000000567308 */ /* 0x0003ea0000000800 */
[----:B------:R-:W-:Y:S01]  /*1cca0*/  HMMA.16816.F32.BF16 R40, R12, R22, R52 ;  /* 0x000000160c28723c */ /* 0x000fe20000041834 */
[----:B----4-:R-:W-:Y:S01]  /*1ccb0*/  F2FP.BF16.F32.PACK_AB R9, R100, R103 ;  /* 0x000000676409723e */ /* 0x010fe200000010ff */
[----:B------:R-:W3:Y:S01]  /*1ccc0*/  LDSM.16.MT88.4 R20, [R184+0x10800] ;  /* 0x01080000b814783b */ /* 0x000ee20000004200 */
[----:B-----5:R-:W-:-:S03]  /*1ccd0*/  F2FP.BF16.F32.PACK_AB R11, R73, R97 ;  /* 0x00000061490b723e */ /* 0x020fc600000010ff */
[C---:B------:R-:W-:Y:S01]  /*1cce0*/  HMMA.16816.F32.BF16 R56, R12.reuse, R58, R68 ;  /* 0x0000003a0c38723c */ /* 0x040fe20000041844 */
[----:B------:R-:W4:Y:S05]  /*1ccf0*/  LDSM.16.MT88.4 R52, [R183+0x10800] ;  /* 0x01080000b734783b */ /* 0x000f2a0000004200 */
[----:B------:R-:W-:Y:S01]  /*1cd00*/  HMMA.16816.F32.BF16 R64, R12, R66, R92 ;  /* 0x000000420c40723c */ /* 0x000fe2000004185c */
[----:B-1----:R-:W-:-:S04]  /*1cd10*/  FFMA.FTZ R0, R196, R3, -R6 ;  /* 0x00000003c4007223 */ /* 0x002fc80000010806 */
[----:B------:R1:W5:Y:S02]  /*1cd20*/  MUFU.EX2 R85, R0 ;  /* 0x0000000000557308 */ /* 0x0003640000000800 */
[----:B------:R-:W-:Y:S01]  /*1cd30*/  FADD.FTZ R13, R147, R17 ;  /* 0x00000011930d7221 */ /* 0x000fe20000010000 */
[-CC-:B------:R-:W-:Y:S01]  /*1cd40*/  FFMA.FTZ R12, R198, R3.reuse, -R4.reuse ;  /* 0x00000003c60c7223 */ /* 0x180fe20000010804 */
[----:B------:R-:W-:Y:S02]  /*1cd50*/  FFMA.FTZ R14, R206, R3, -R4 ;  /* 0x00000003ce0e7223 */ /* 0x000fe40000010804 */
[----:B------:R-:W-:Y:S02]  /*1cd60*/  FADD.FTZ R13, R154, R13 ;  /* 0x0000000d9a0d7221 */ /* 0x000fe40000010000 */
[----:B------:R2:W-:Y:S02]  /*1cd70*/  MUFU.EX2 R71, R12 ;  /* 0x0000000c00477308 */ /* 0x0005e40000000800 */
[----:B------:R-:W-:-:S04]  /*1cd80*/  FADD.FTZ R13, R153, R13 ;  /* 0x0000000d990d7221 */ /* 0x000fc80000010000 */
[----:B------:R-:W-:Y:S01]  /*1cd90*/  FADD.FTZ R13, R239, R13 ;  /* 0x0000000def0d7221 */ /* 0x000fe20000010000 */
[----:B-1----:R-:W-:-:S03]  /*1cda0*/  FADD.FTZ R0, R160, R16 ;  /* 0x00000010a0007221 */ /* 0x002fc60000010000 */
[----:B------:R-:W-:Y:S01]  /*1cdb0*/  FADD.FTZ R13, R235, R13 ;  /* 0x0000000deb0d7221 */ /* 0x000fe20000010000 */
[----:B-----5:R-:W-:Y:S01]  /*1cdc0*/  F2FP.BF16.F32.PACK_AB R10, R85, R86 ;  /* 0x00000056550a723e */ /* 0x020fe200000010ff */
[----:B------:R-:W-:Y:S02]  /*1cdd0*/  FADD.FTZ R0, R157, R0 ;  /* 0x000000009d007221 */ /* 0x000fe40000010000 */
[----:B------:R-:W-:Y:S02]  /*1cde0*/  FADD.FTZ R13, R233, R13 ;  /* 0x0000000de90d7221 */ /* 0x000fe40000010000 */
[----:B------:R-:W-:Y:S01]  /*1cdf0*/  FADD.FTZ R0, R156, R0 ;  /* 0x000000009c007221 */ /* 0x000fe20000010000 */
[-C--:B--2---:R-:W-:Y:S01]  /*1ce00*/  FFMA.FTZ R12, R199, R3.reuse, -R4 ;  /* 0x00000003c70c7223 */ /* 0x084fe20000010804 */
[----:B------:R-:W-:Y:S01]  /*1ce10*/  FADD.FTZ R13, R234, R13 ;  /* 0x0000000dea0d7221 */ /* 0x000fe20000010000 */
[C---:B------:R-:W-:Y:S01]  /*1ce20*/  HMMA.16816.F32.BF16 R48, R8.reuse, R44, R48 ;  /* 0x0000002c0830723c */ /* 0x040fe20000041830 */
[----:B------:R-:W-:Y:S01]  /*1ce30*/  FADD.FTZ R16, R131, R0 ;  /* 0x0000000083107221 */ /* 0x000fe20000010000 */
[----:B------:R-:W-:Y:S01]  /*1ce40*/  FFMA.FTZ R0, R197, R3, -R4 ;  /* 0x00000003c5007223 */ /* 0x000fe20000010804 */
[----:B------:R1:W-:Y:S01]  /*1ce50*/  MUFU.EX2 R70, R12 ;  /* 0x0000000c00467308 */ /* 0x0003e20000000800 */
[----:B------:R-:W-:Y:S01]  /*1ce60*/  FADD.FTZ R13, R228, R13 ;  /* 0x0000000de40d7221 */ /* 0x000fe20000010000 */
[----:B------:R-:W-:Y:S01]  /*1ce70*/  LDSM.16.MT88.4 R156, [R184+0x11800] ;  /* 0x01180000b89c783b */ /* 0x000fe20000004200 */
[C---:B---3--:R-:W-:Y:S02]  /*1ce80*/  HMMA.16816.F32.BF16 R160, R8.reuse, R20, R32 ;  /* 0x0000001408a0723c */ /* 0x048fe40000041820 */
[----:B------:R-:W-:Y:S01]  /*1ce90*/  FADD.FTZ R13, R227, R13 ;  /* 0x0000000de30d7221 */ /* 0x000fe20000010000 */
[----:B------:R-:W-:Y:S02]  /*1cea0*/  LDSM.16.MT88.4 R32, [R182+0x11000] ;  /* 0x01100000b620783b */ /* 0x000fe40000004200 */
[----:B------:R2:W3:Y:S01]  /*1ceb0*/  MUFU.EX2 R72, R0 ;  /* 0x0000000000487308 */ /* 0x0004e20000000800 */
[----:B------:R-:W-:Y:S01]  /*1cec0*/  FADD.FTZ R13, R225, R13 ;  /* 0x0000000de10d7221 */ /* 0x000fe20000010000 */
[----:B------:R-:W-:Y:S01]  /*1ced0*/  HMMA.16816.F32.BF16 R40, R8, R22, R40 ;  /* 0x000000160828723c */ /* 0x000fe20000041828 */
[----:B------:R-:W5:Y:S02]  /*1cee0*/  LDSM.16.MT88.4 R20, [R181+0x11000] ;  /* 0x01100000b514783b */ /* 0x000f640000004200 */
[----:B------:R-:W-:-:S03]  /*1cef0*/  FADD.FTZ R13, R226, R13 ;  /* 0x0000000de20d7221 */ /* 0x000fc60000010000 */
[----:B------:R-:W-:Y:S01]  /*1cf00*/  HMMA.16816.F32.BF16 R80, R8, R28, R80 ;  /* 0x0000001c0850723c */ /* 0x000fe20000041850 */
[----:B-1----:R-:W-:Y:S01]  /*1cf10*/  FFMA.FTZ R12, R200, R3, -R6 ;  /* 0x00000003c80c7223 */ /* 0x002fe20000010806 */
[----:B------:R-:W-:-:S03]  /*1cf20*/  FADD.FTZ R13, R39, R13 ;  /* 0x0000000d270d7221 */ /* 0x000fc60000010000 */
[----:B------:R1:W-:Y:S01]  /*1cf30*/  MUFU.EX2 R69, R12 ;  /* 0x0000000c00457308 */ /* 0x0003e20000000800 */
[----:B------:R-:W-:Y:S01]  /*1cf40*/  FADD.FTZ R13, R220, R13 ;  /* 0x0000000ddc0d7221 */ /* 0x000fe20000010000 */
[C---:B------:R-:W-:Y:S01]  /*1cf50*/  HMMA.16816.F32.BF16 R76, R8.reuse, R30, R76 ;  /* 0x0000001e084c723c */ /* 0x040fe2000004184c */
[----:B------:R-:W-:Y:S01]  /*1cf60*/  LDSM.16.MT88.4 R28, [R183+0x11000] ;  /* 0x01100000b71c783b */ /* 0x000fe20000004200 */
[----:B--2---:R-:W-:Y:S01]  /*1cf70*/  FADD.FTZ R0, R146, R16 ;  /* 0x0000001092007221 */ /* 0x004fe20000010000 */
[----:B------:R-:W-:Y:S02]  /*1cf80*/  FADD.FTZ R13, R38, R13 ;  /* 0x0000000d260d7221 */ /* 0x000fe40000010000 */
[----:B------:R-:W2:Y:S01]  /*1cf90*/  LDSM.16.MT88.4 R16, [R184+0x11000] ;  /* 0x01100000b810783b */ /* 0x000ea20000004200 */
[----:B------:R-:W-:Y:S01]  /*1cfa0*/  FADD.FTZ R0, R140, R0 ;  /* 0x000000008c007221 */ /* 0x000fe20000010000 */
[----:B------:R-:W-:Y:S01]  /*1cfb0*/  FADD.FTZ R13, R219, R13 ;  /* 0x0000000ddb0d7221 */ /* 0x000fe20000010000 */
[----:B----4-:R-:W-:Y:S02]  /*1cfc0*/  HMMA.16816.F32.BF16 R60, R8, R52, R60 ;  /* 0x00000034083c723c */ /* 0x010fe4000004183c */
[----:B------:R-:W-:-:S04]  /*1cfd0*/  FADD.FTZ R0, R155, R0 ;  /* 0x000000009b007221 */ /* 0x000fc80000010000 */
[----:B------:R-:W-:Y:S01]  /*1cfe0*/  FADD.FTZ R0, R240, R0 ;  /* 0x00000000f0007221 */ /* 0x000fe20000010000 */
[----:B-1----:R-:W-:Y:S01]  /*1cff0*/  FFMA.FTZ R12, R201, R3, -R6 ;  /* 0x00000003c90c7223 */ /* 0x002fe20000010806 */
[C---:B------:R-:W-:Y:S02]  /*1d000*/  HMMA.16816.F32.BF16 R56, R8.reuse, R46, R56 ;  /* 0x0000002e0838723c */ /* 0x040fe40000041838 */
[----:B------:R-:W-:Y:S01]  /*1d010*/  FADD.FTZ R0, R241, R0 ;  /* 0x00000000f1007221 */ /* 0x000fe20000010000 */
[----:B------:R1:W4:Y:S03]  /*1d020*/  MUFU.EX2 R68, R12 ;  /* 0x0000000c00447308 */ /* 0x0003260000000800 */
[----:B------:R-:W-:Y:S01]  /*1d030*/  FADD.FTZ R0, R245, R0 ;  /* 0x00000000f5007221 */ /* 0x000fe20000010000 */
[----:B------:R-:W-:Y:S03]  /*1d040*/  HMMA.16816.F32.BF16 R52, R8, R54, R64 ;  /* 0x000000360834723c */ /* 0x000fe60000041840 */
[----:B------:R-:W-:-:S04]  /*1d050*/  FADD.FTZ R0, R232, R0 ;  /* 0x00000000e8007221 */ /* 0x000fc80000010000 */
[----:B------:R-:W-:Y:S01]  /*1d060*/  FADD.FTZ R0, R229, R0 ;  /* 0x00000000e5007221 */ /* 0x000fe20000010000 */
[----:B---3--:R-:W-:-:S03]  /*1d070*/  F2FP.BF16.F32.PACK_AB R9, R71, R72 ;  /* 0x000000484709723e */ /* 0x008fc600000010ff */
[----:B------:R-:W-:Y:S01]  /*1d080*/  FADD.FTZ R0, R230, R0 ;  /* 0x00000000e6007221 */ /* 0x000fe20000010000 */
[----:B-1----:R-:W-:Y:S01]  /*1d090*/  FFMA.FTZ R12, R202, R3, -R6 ;  /* 0x00000003ca0c7223 */ /* 0x002fe20000010806 */
[----:B----4-:R-:W-:Y:S02]  /*1d0a0*/  F2FP.BF16.F32.PACK_AB R8, R68, R69 ;  /* 0x000000454408723e */ /* 0x010fe400000010ff */
[----:B------:R-:W-:Y:S01]  /*1d0b0*/  FADD.FTZ R0, R231, R0 ;  /* 0x00000000e7007221 */ /* 0x000fe20000010000 */
[----:B------:R1:W-:Y:S03]  /*1d0c0*/  MUFU.EX2 R45, R12 ;  /* 0x0000000c002d7308 */ /* 0x0003e60000000800 */
[----:B------:R-:W-:-:S04]  /*1d0d0*/  FADD.FTZ R0, R224, R0 ;  /* 0x00000000e0007221 */ /* 0x000fc80000010000 */
[----:B------:R-:W-:-:S04]  /*1d0e0*/  FADD.FTZ R0, R221, R0 ;  /* 0x00000000dd007221 */ /* 0x000fc80000010000 */
[----:B------:R-:W-:Y:S01]  /*1d0f0*/  FADD.FTZ R0, R223, R0 ;  /* 0x00000000df007221 */ /* 0x000fe20000010000 */
[----:B-1----:R-:W-:-:S04]  /*1d100*/  FFMA.FTZ R12, R203, R3, -R6 ;  /* 0x00000003cb0c7223 */ /* 0x002fc80000010806 */
[----:B------:R1:W3:Y:S02]  /*1d110*/  MUFU.EX2 R44, R12 ;  /* 0x0000000c002c7308 */ /* 0x0002e40000000800 */
[----:B-1----:R-:W-:Y:S01]  /*1d120*/  FFMA.FTZ R12, R204, R3, -R4 ;  /* 0x00000003cc0c7223 */ /* 0x002fe20000010804 */
[----:B---3--:R-:W-:-:S05]  /*1d130*/  F2FP.BF16.F32.PACK_AB R10, R44, R45 ;  /* 0x0000002d2c0a723e */ /* 0x008fca00000010ff */
[----:B------:R1:W3:Y:S02]  /*1d140*/  MUFU.EX2 R39, R12 ;  /* 0x0000000c00277308 */ /* 0x0002e40000000800 */
[----:B-1----:R-:W-:Y:S01]  /*1d150*/  FADD.FTZ R12, R222, R0 ;  /* 0x00000000de0c7221 */ /* 0x002fe20000010000 */
[-C--:B------:R-:W-:Y:S01]  /*1d160*/  FFMA.FTZ R0, R205, R3.reuse, -R4 ;  /* 0x00000003cd007223 */ /* 0x080fe20000010804 */
[----:B---3--:R-:W-:Y:S02]  /*1d170*/  F2FP.BF16.F32.PACK_AB R11, R39, R70 ;  /* 0x00000046270b723e */ /* 0x008fe400000010ff */
[----:B------:R-:W-:Y:S02]  /*1d180*/  FADD.FTZ R12, R218, R12 ;  /* 0x0000000cda0c7221 */ /* 0x000fe40000010000 */
[----:B------:R1:W-:Y:S03]  /*1d190*/  MUFU.EX2 R38, R0 ;  /* 0x0000000000267308 */ /* 0x0003e60000000800 */
[C---:B-----5:R-:W-:Y:S06]  /*1d1a0*/  HMMA.16816.F32.BF16 R168, R8.reuse, R20, R80 ;  /* 0x0000001408a8723c */ /* 0x060fec0000041850 */
[C---:B------:R-:W-:Y:S06]  /*1d1b0*/  HMMA.16816.F32.BF16 R152, R8.reuse, R32, R48 ;  /* 0x000000200898723c */ /* 0x040fec0000041830 */
[C---:B------:R-:W-:Y:S01]  /*1d1c0*/  HMMA.16816.F32.BF16 R20, R8.reuse, R22, R76 ;  /* 0x000000160814723c */ /* 0x040fe2000004184c */
[----:B-1----:R-:W-:Y:S01]  /*1d1d0*/  FADD.FTZ R0, R215, R12 ;  /* 0x0000000cd7007221 */ /* 0x002fe20000010000 */
[----:B------:R-:W-:Y:S01]  /*1d1e0*/  FADD.FTZ R12, R36, R13 ;  /* 0x0000000d240c7221 */ /* 0x000fe20000010000 */
[----:B------:R-:W-:Y:S01]  /*1d1f0*/  FFMA.FTZ R13, R207, R3, -R4 ;  /* 0x00000003cf0d7223 */ /* 0x000fe20000010804 */
[----:B------:R-:W1:Y:S01]  /*1d200*/  MUFU.EX2 R36, R14 ;  /* 0x0000000e00247308 */ /* 0x000e620000000800 */
[----:B------:R-:W-:Y:S01]  /*1d210*/  FADD.FTZ R0, R216, R0 ;  /* 0x00000000d8007221 */ /* 0x000fe20000010000 */
[----:B------:R-:W-:Y:S01]  /*1d220*/  FADD.FTZ R12, R213, R12 ;  /* 0x0000000cd50c7221 */ /* 0x000fe20000010000 */
[----:B--2---:R-:W-:Y:S02]  /*1d230*/  HMMA.16816.F32.BF16 R160, R8, R16, R160 ;  /* 0x0000001008a0723c */ /* 0x004fe400000418a0 */
        /* <DEDUP_REMOVED lines=10> */
[C---:B------:R-:W-:Y:S02]  /*1d2e0*/  HMMA.16816.F32.BF16 R32, R8.reuse, R34, R56 ;  /* 0x000000220820723c */ /* 0x040fe40000041838 */
[----:B------:R-:W-:Y:S01]  /*1d2f0*/  FADD.FTZ R0, R148, R0 ;  /* 0x0000000094007221 */ /* 0x000fe20000010000 */
[----:B------:R-:W-:Y:S01]  /*1d300*/  FADD.FTZ R12, R141, R12 ;  /* 0x0000000c8d0c7221 */ /* 0x000fe20000010000 */
[----:B------:R-:W3:Y:S01]  /*1d310*/  LDSM.16.MT88.4 R148, [R182+0x11800] ;  /* 0x01180000b694783b */ /* 0x000ee20000004200 */
[----:B-1----:R-:W-:Y:S01]  /*1d320*/  F2FP.BF16.F32.PACK_AB R141, R36, R38 ;  /* 0x00000026248d723e */ /* 0x002fe200000010ff */
        /* <DEDUP_REMOVED lines=93> */
[----:B------:R-:W1:Y:S04]  /*1d900*/  LD.E R3, desc[UR6][R24.64+0x170] ;  /* 0x0001700618037980 */ /* 0x000e68000c101900 */
[----:B------:R-:W3:Y:S01]  /*1d910*/  LDL.64 R242, [R1] ;  /* 0x0000000001f27983 */ /* 0x000ee20000100a00 */
[----:B------:R-:W-:-:S04]  /*1d920*/  SHF.L.U32 R10, R36, 0x8, RZ ;  /* 0x00000008240a7819 */ /* 0x000fc800000006ff */
[----:B------:R-:W-:-:S04]  /*1d930*/  IADD3 R12, R10, 0x100, RZ ;  /* 0x000001000a0c7810 */ /* 0x000fc80007ffe0ff */
[----:B------:R-:W-:Y:S02]  /*1d940*/  IABS R11, R12 ;  /* 0x0000000c000b7213 */ /* 0x000fe40000000000 */
[----:B-1----:R-:W-:-:S04]  /*1d950*/  IABS R0, R3 ;  /* 0x0000000300007213 */ /* 0x002fc80000000000 */
[----:B------:R-:W1:Y:S08]  /*1d960*/  I2F.RP R8, R0 ;  /* 0x0000000000087306 */ /* 0x000e700000209400 */
[----:B-1----:R-:W1:Y:S02]  /*1d970*/  MUFU.RCP R8, R8 ;  /* 0x0000000800087308 */ /* 0x002e640000001000 */
[----:B-1----:R-:W-:-:S06]  /*1d980*/  VIADD R8, R8, 0xffffffe ;  /* 0x0ffffffe08087836 */ /* 0x002fcc0000000000 */
[----:B------:R-:W1:Y:S01]  /*1d990*/  F2I.FTZ.U32.TRUNC.NTZ R9, R8 ;  /* 0x0000000800097305 */ /* 0x000e62000021f000 */
[----:B------:R-:W-:Y:S01]  /*1d9a0*/  IABS R13, R3 ;  /* 0x00000003000d7213 */ /* 0x000fe20000000000 */
[----:B-1----:R-:W-:-:S04]  /*1d9b0*/  IMAD.MOV R4, RZ, RZ, -R9 ;  /* 0x000000ffff047224 */ /* 0x002fc800078e0a09 */
[----:B------:R-:W-:Y:S01]  /*1d9c0*/  IMAD.MOV.U32 R6, RZ, RZ, R4 ;  /* 0x000000ffff067224 */ /* 0x000fe200078e0004 */
[----:B------:R-:W-:Y:S01]  /*1d9d0*/  IABS R4, R10 ;  /* 0x0000000a00047213 */ /* 0x000fe20000000000 */
        /* <DEDUP_REMOVED lines=10> */
[----:B------:R-:W-:Y:S02]  /*1da80*/  ISETP.GT.U32.AND P4, PT, R0, R9, PT ;  /* 0x000000090000720c */ /* 0x000fe40003f84070 */
[-C--:B------:R-:W-:Y:S02]  /*1da90*/  LOP3.LUT R10, R10, R3.reuse, RZ, 0x3c, !PT ;  /* 0x000000030a0a7212 */ /* 0x080fe400078e3cff */
[----:B------:R-:W-:-:S07]  /*1daa0*/  LOP3.LUT R12, R12, R3, RZ, 0x3c, !PT ;  /* 0x000000030c0c7212 */ /* 0x000fce00078e3cff */
[-C--:B------:R-:W-:Y:S02]  /*1dab0*/  @!P2 IADD3 R8, R8, -R0.reuse, RZ ;  /* 0x800000000808a210 */ /* 0x080fe40007ffe0ff */
[----:B------:R-:W-:Y:S02]  /*1dac0*/  @!P4 IMAD.IADD R9, R9, 0x1, -R0 ;  /* 0x000000010909c824 */ /* 0x000fe400078e0a00 */
[----:B------:R-:W-:-:S03]  /*1dad0*/  ISETP.GE.U32.AND P5, PT, R8, R0, PT ;  /* 0x000000000800720c */ /* 0x000fc60003fa6070 */
[----:B------:R-:W-:Y:S02]  /*1dae0*/  ISETP.GE.U32.AND P6, PT, R9, R0, PT ;  /* 0x000000000900720c */ /* 0x000fe40003fc6070 */
[----:B------:R-:W-:Y:S01]  /*1daf0*/  ISETP.GE.AND P1, PT, R10, RZ, PT ;  /* 0x000000ff0a00720c */ /* 0x000fe20003f26270 */
[----:B------:R-:W-:Y:S01]  /*1db00*/  @!P4 VIADD R6, R6, 0x1 ;  /* 0x000000010606c836 */ /* 0x000fe20000000000 */
[----:B------:R-:W-:Y:S01]  /*1db10*/  ISETP.GE.AND P3, PT, R12, RZ, PT ;  /* 0x000000ff0c00720c */ /* 0x000fe20003f66270 */
[----:B------:R-:W4:Y:S01]  /*1db20*/  LD.E.64 R8, desc[UR6][R24.64+0x40] ;  /* 0x0000400618087980 */ /* 0x000f22000c101b00 */
[----:B------:R-:W-:-:S04]  /*1db30*/  @!P2 IADD3 R4, R4, 0x1, RZ ;  /* 0x000000010404a810 */ /* 0x000fc80007ffe0ff */
[----:B------:R-:W-:-:S03]  /*1db40*/  @P5 IADD3 R4, R4, 0x1, RZ ;  /* 0x0000000104045810 */ /* 0x000fc60007ffe0ff */
[----:B------:R-:W-:Y:S01]  /*1db50*/  @P6 VIADD R6, R6, 0x1 ;  /* 0x0000000106066836 */ /* 0x000fe20000000000 */
[----:B------:R-:W-:Y:S02]  /*1db60*/  ISETP.NE.AND P2, PT, R3, RZ, PT ;  /* 0x000000ff0300720c */ /* 0x000fe40003f45270 */
[----:B------:R-:W-:Y:S01]  /*1db70*/  LOP3.LUT R0, RZ, R3, RZ, 0x33, !PT ;  /* 0x00000003ff007212 */ /* 0x000fe200078e33ff */
[----:B------:R-:W-:Y:S01]  /*1db80*/  @!P3 IMAD.MOV R6, RZ, RZ, -R6 ;  /* 0x000000ffff06b224 */ /* 0x000fe200078e0a06 */
[----:B------:R-:W-:-:S04]  /*1db90*/  @!P1 IADD3 R4, -R4, RZ, RZ ;  /* 0x000000ff04049210 */ /* 0x000fc80007ffe1ff */
[C---:B------:R-:W-:Y:S02]  /*1dba0*/  SEL R4, R0.reuse, R4, !P2 ;  /* 0x0000000400047207 */ /* 0x040fe40005000000 */
[----:B------:R-:W-:-:S03]  /*1dbb0*/  SEL R6, R0, R6, !P2 ;  /* 0x0000000600067207 */ /* 0x000fc60005000000 */
[----:B---3--:R-:W-:-:S04]  /*1dbc0*/  IMAD.WIDE R12, R4, 0x4, R242 ;  /* 0x00000004040c7825 */ /* 0x008fc800078e02f2 */
[C---:B------:R-:W-:Y:S02]  /*1dbd0*/  IMAD.WIDE R10, R6.reuse, 0x4, R242 ;  /* 0x00000004060a7825 */ /* 0x040fe400078e02f2 */
[----:B------:R-:W3:Y:S04]  /*1dbe0*/  LD.E R13, desc[UR6][R12.64] ;  /* 0x000000060c0d7980 */ /* 0x000ee8000c101900 */
[----:B------:R-:W3:Y:S04]  /*1dbf0*/  LD.E R12, desc[UR6][R10.64] ;  /* 0x000000060a0c7980 */ /* 0x000ee8000c101900 */
[----:B------:R-:W5:Y:S01]  /*1dc00*/  LD.E.64 R10, desc[UR6][R24.64+0x28] ;  /* 0x00002806180a7980 */ /* 0x000f62000c101b00 */
[----:B------:R-:W-:-:S05]  /*1dc10*/  IADD3 R4, R6, -R4, RZ ;  /* 0x8000000406047210 */ /* 0x000fca0007ffe0ff */
[----:B------:R-:W-:-:S05]  /*1dc20*/  IMAD R3, R3, R4, -0x100 ;  /* 0xffffff0003037424 */ /* 0x000fca00078e0204 */
[----:B------:R-:W-:Y:S01]  /*1dc30*/  SHF.R.S32.HI R4, RZ, 0x1f, R3 ;  /* 0x0000001fff047819 */ /* 0x000fe20000011403 */
[-C--:B----4-:R-:W-:Y:S02]  /*1dc40*/  IMAD R0, R9, R3.reuse, RZ ;  /* 0x0000000309007224 */ /* 0x090fe400078e02ff */
[----:B---3--:R-:W-:Y:S02]  /*1dc50*/  IMAD.IADD R6, R13, 0x1, -R12 ;  /* 0x000000010d067824 */ /* 0x008fe400078e0a0c */
        /* <DEDUP_REMOVED lines=11> */
.L_x_3499:
[----:B-1----:R-:W3:Y:S02]  /*1dd10*/  LD.E R0, desc[UR6][R24.64+0x40] ;  /* 0x0000400618007980 */ /* 0x002ee4000c101900 */
[----:B---3--:R-:W-:-:S04]  /*1dd20*/  LEA R0, -R0, RZ, 0x8 ;  /* 0x000000ff00007211 */ /* 0x008fc800078e41ff */
[----:B------:R-:W-:Y:S02]  /*1dd30*/  SHF.R.S32.HI R3, RZ, 0x1f, R0 ;  /* 0x0000001fff037819 */ /* 0x000fe40000011400 */
.L_x_3500:
[----:B------:R-:W-:Y:S05]  /*1dd40*/  BSYNC B0 ;  /* 0x0000000000007941 */ /* 0x000fea0003800000 */
.L_x_3498:
        /* <DEDUP_REMOVED lines=18> */
[----:B------:R-:W-:-:S03]  /*1de70*/  LEA R110, P3, R0, R251, 0x1 ;  /* 0x000000fb006e7211 */ /* 0x000fc600078608ff */
[----:B------:R-:W-:Y:S01]  /*1de80*/  STL [R1+0x1c4], R157 ;  /* 0x0001c49d01007387 */ /* 0x000fe20000100800 */
[----:B------:R-:W-:-:S03]  /*1de90*/  LEA.HI.X R111, R0, R249, R3, 0x1, P3 ;  /* 0x000000f9006f7211 */ /* 0x000fc600018f0c03 */
        /* <DEDUP_REMOVED lines=20> */
[----:B------:R-:W2:Y:S01]  /*1dfe0*/  LDL.LU R244, [R1+0x60] ;  /* 0x0000600001f47983 */ /* 0x000ea20000300800 */
[----:B---3--:R-:W-:-:S02]  /*1dff0*/  IMAD.MOV.U32 R50, RZ, RZ, R20 ;  /* 0x000000ffff327224 */ /* 0x008fc400078e0014 */
[----:B----4-:R-:W-:Y:S02]  /*1e000*/  IMAD.MOV.U32 R51, RZ, RZ, R19 ;  /* 0x000000ffff337224 */ /* 0x010fe400078e0013 */
[----:B------:R-:W-:Y:S01]  /*1e010*/  IMAD.MOV.U32 R85, RZ, RZ, R50 ;  /* 0x000000ffff557224 */ /* 0x000fe200078e0032 */
[----:B--2---:R-:W-:Y:S02]  /*1e020*/  MOV R52, R18 ;  /* 0x0000001200347202 */ /* 0x004fe40000000f00 */
[----:B------:R-:W-:Y:S01]  /*1e030*/  MOV R86, R51 ;  /* 0x0000003300567202 */ /* 0x000fe20000000f00 */
[----:B------:R-:W-:Y:S02]  /*1e040*/  IMAD.MOV.U32 R53, RZ, RZ, R17 ;  /* 0x000000ffff357224 */ /* 0x000fe400078e0011 */
[----:B------:R-:W-:Y:S02]  /*1e050*/  IMAD.MOV.U32 R87, RZ, RZ, R52 ;  /* 0x000000ffff577224 */ /* 0x000fe400078e0034 */
[----:B------:R-:W-:-:S02]  /*1e060*/  IMAD.MOV.U32 R54, RZ, RZ, R16 ;  /* 0x000000ffff367224 */ /* 0x000fc400078e0010 */
[----:B------:R-:W-:Y:S01]  /*1e070*/  IMAD.MOV.U32 R243, RZ, RZ, R53 ;  /* 0x000000fffff37224 */ /* 0x000fe200078e0035 */
[----:B------:R-:W-:Y:S02]  /*1e080*/  MOV R55, R15 ;  /* 0x0000000f00377202 */ /* 0x000fe40000000f00 */
[----:B------:R-:W-:Y:S01]  /*1e090*/  MOV R242, R54 ;  /* 0x0000003600f27202 */ /* 0x000fe20000000f00 */
[----:B------:R-:W-:Y:S02]  /*1e0a0*/  IMAD.MOV.U32 R56, RZ, RZ, R14 ;  /* 0x000000ffff387224 */ /* 0x000fe400078e000e */
[----:B------:R-:W-:Y:S01]  /*1e0b0*/  IMAD.MOV.U32 R133, RZ, RZ, R55 ;  /* 0x000000ffff857224 */ /* 0x000fe200078e0037 */
[----:B------:R-:W-:Y:S01]  /*1e0c0*/  MOV R64, R4 ;  /* 0x0000000400407202 */ /* 0x000fe20000000f00 */
[----:B------:R-:W-:Y:S02]  /*1e0d0*/  IMAD.MOV.U32 R241, RZ, RZ, R56 ;  /* 0x000000fffff17224 */ /* 0x000fe400078e0038 */
[----:B------:R-:W-:-:S02]  /*1e0e0*/  IMAD.MOV.U32 R63, RZ, RZ, R6 ;  /* 0x000000ffff3f7224 */ /* 0x000fc400078e0006 */
[----:B------:R-:W-:Y:S02]  /*1e0f0*/  IMAD.MOV.U32 R136, RZ, RZ, R64 ;  /* 0x000000ffff887224 */ /* 0x000fe400078e0040 */
[----:B------:R-:W-:Y:S01]  /*1e100*/  IMAD.MOV.U32 R62, RZ, RZ, R8 ;  /* 0x000000ffff3e7224 */ /* 0x000fe200078e0008 */
[----:B------:R-:W-:Y:S02]  /*1e110*/  MOV R137, R63 ;  /* 0x0000003f00897202 */ /* 0x000fe40000000f00 */
        /* <DEDUP_REMOVED lines=8> */
[----:B------:R-:W-:Y:S02]  /*1e1a0*/  IMAD.MOV.U32 R57, RZ, RZ, R13 ;  /* 0x000000ffff397224 */ /* 0x000fe400078e000d */
[----:B------:R-:W-:Y:S01]  /*1e1b0*/  IMAD.MOV.U32 R240, RZ, RZ, R58 ;  /* 0x000000fffff07224 */ /* 0x000fe200078e003a */
[----:B------:R-:W-:Y:S02]  /*1e1c0*/  ISETP.GE.AND P1, PT, R134, R21, PT ;  /* 0x000000158600720c */ /* 0x000fe40003f26270 */
[----:B------:R-:W-:-:S11]  /*1e1d0*/  MOV R138, R57 ;  /* 0x00000039008a7202 */ /* 0x000fd60000000f00 */
[----:B------:R-:W-:Y:S01]  /*1e1e0*/  @!P1 IADD3 R4, P2, R0, R236, RZ ;  /* 0x000000ec00049210 */ /* 0x000fe20007f5e0ff */
[----:B------:R-:W-:Y:S01]  /*1e1f0*/  @!P1 IMAD.MOV.U32 R8, RZ, RZ, R0 ;  /* 0x000000ffff089224 */ /* 0x000fe200078e0000 */
[----:B------:R-:W-:Y:S01]  /*1e200*/  @!P1 MOV R9, R3 ;  /* 0x0000000300099202 */ /* 0x000fe20000000f00 */
[----:B------:R-:W-:Y:S01]  /*1e210*/  @!P1 IMAD R11, R27, 0x30, RZ ;  /* 0x000000301b0b9824 */ /* 0x000fe200078e02ff */
[-C--:B------:R-:W-:Y:S01]  /*1e220*/  @!P1 LEA R10, P4, R65, R0.reuse, 0x5 ;  /* 0x00000000410a9211 */ /* 0x080fe200078828ff */
[----:B------:R-:W-:Y:S01]  /*1e230*/  @!P1 IMAD.X R6, R3, 0x1, R238, P2 ;  /* 0x0000000103069824 */ /* 0x000fe200010e06ee */
[C---:B------:R-:W-:Y:S01]  /*1e240*/  @!P1 LEA R48, P2, R4.reuse, R251, 0x1 ;  /* 0x000000fb04309211 */ /* 0x040fe200078408ff */
[C---:B------:R-:W-:Y:S01]  /*1e250*/  @!P1 IMAD.WIDE.U32 R8, R65.reuse, 0x30, R8 ;  /* 0x0000003041089825 */ /* 0x040fe200078e0008 */
[----:B------:R-:W-:Y:S01]  /*1e260*/  @!P1 LEA.HI.X R12, R65, R3, R27, 0x5, P4 ;  /* 0x00000003410c9211 */ /* 0x000fe200020f2c1b */
[----:B------:R-:W-:Y:S01]  /*1e270*/  @P1 STS.128 [R191+0xa000], RZ ;  /* 0x00a000ffbf001388 */ /* 0x000fe20000000c00 */
[----:B------:R-:W-:Y:S01]  /*1e280*/  @!P1 LEA.HI.X R49, R4, R249, R6, 0x1, P2 ;  /* 0x000000f904319211 */ /* 0x000fe200010f0c06 */
[----:B------:R-:W-:Y:S01]  /*1e290*/  @!P1 IMAD.IADD R11, R9, 0x1, R11 ;  /* 0x00000001090b9824 */ /* 0x000fe200078e020b */
[CC--:B------:R-:W-:Y:S01]  /*1e2a0*/  @!P1 LEA R4, P3, R65.reuse, R0.reuse, 0x6 ;  /* 0x0000000041049211 */ /* 0x0c0fe200078630ff */
[----:B------:R-:W-:Y:S01]  /*1e2b0*/  @!P1 IMAD.MOV.U32 R19, RZ, RZ, R3 ;  /* 0x000000ffff139224 */ /* 0x000fe200078e0003 */
[----:B------:R-:W-:Y:S01]  /*1e2c0*/  @!P1 LEA R44, P4, R8, R251, 0x1 ;  /* 0x000000fb082c9211 */ /* 0x000fe200078808ff */
[--C-:B------:R-:W-:Y:S01]  /*1e2d0*/  @!P1 IMAD.MOV.U32 R20, RZ, RZ, R0.reuse ;  /* 0x000000ffff149224 */ /* 0x100fe200078e0000 */
[----:B------:R-:W-:Y:S01]  /*1e2e0*/  @!P1 LEA.HI.X R13, R65, R3, R27, 0x6, P3 ;  /* 0x00000003410d9211 */ /* 0x000fe200018f341b */
[----:B------:R-:W-:Y:S01]  /*1e2f0*/  @!P1 IMAD R22, R27, 0x70, RZ ;  /* 0x000000701b169824 */ /* 0x000fe200078e02ff */
[----:B------:R-:W-:Y:S01]  /*1e300*/  @!P1 LEA R6, P2, R65, R0, 0x7 ;  /* 0x0000000041069211 */ /* 0x000fe200078438ff */
[C---:B------:R-:W-:Y:S01]  /*1e310*/  @!P1 IMAD R23, R27.reuse, 0x90, RZ ;  /* 0x000000901b179824 */ /* 0x040fe200078e02ff */
[----:B------:R-:W-:Y:S01]  /*1e320*/  @!P1 LEA R42, P3, R4, R251, 0x1 ;  /* 0x000000fb042a9211 */ /* 0x000fe200078608ff */
[----:B------:R-:W-:Y:S01]  /*1e330*/  @!P1 IMAD R26, R27, 0xa0, RZ ;  /* 0x000000a01b1a9824 */ /* 0x000fe200078e02ff */
[----:B------:R-:W-:Y:S01]  /*1e340*/  @!P1 LEA.HI.X R45, R8, R249, R11, 0x1, P4 ;  /* 0x000000f9082d9211 */ /* 0x000fe200020f0c0b */
[----:B------:R-:W-:Y:S01]  /*1e350*/  @!P1 IMAD.MOV.U32 R8, RZ, RZ, R0 ;  /* 0x000000ffff089224 */ /* 0x000fe200078e0000 */
[----:B------:R-:W-:Y:S01]  /*1e360*/  @!P1 MOV R9, R3 ;  /* 0x0000000300099202 */ /* 0x000fe20000000f00 */
[----:B------:R-:W-:Y:S01]  /*1e370*/  @!P1 IMAD.MOV.U32 R11, RZ, RZ, R3 ;  /* 0x000000ffff0b9224 */ /* 0x000fe200078e0003 */
[----:B------:R-:W-:Y:S01]  /*1e380*/  @!P1 LEA R46, P5, R10, R251, 0x1 ;  /* 0x000000fb0a2e9211 */ /* 0x000fe200078a08ff */
[----:B------:R-:W-:Y:S01]  /*1e390*/  @!PT LDS RZ, [RZ] ;  /* 0x00000000fffff984 */ /* 0x000fe20000000800 */
[----:B------:R-:W-:Y:S01]  /*1e3a0*/  @!PT LDS RZ, [RZ] ;  /* 0x00000000fffff984 */ /* 0x000fe20000000800 */
[----:B------:R-:W-:Y:S01]  /*1e3b0*/  @!PT LDS RZ, [RZ] ;  /* 0x00000000fffff984 */ /* 0x000fe20000000800 */
[----:B------:R-:W-:Y:S01]  /*1e3c0*/  @!P1 LDGSTS.E.BYPASS.LTC128B.128 [R191+0xa000], desc[UR6][R110.64] ;  /* 0x0a0000006ebf9fae */ /* 0x000fe2000b901d46 */
[C---:B------:R-:W-:Y:S01]  /*1e3d0*/  @!P1 LEA.HI.X R14, R65.reuse, R3, R27, 0x7, P2 ;  /* 0x00000003410e9211 */ /* 0x040fe200010f3c1b */
[----:B------:R-:W-:Y:S01]  /*1e3e0*/  @!P1 IMAD.WIDE.U32 R16, R65, 0x50, R8 ;  /* 0x0000005041109825 */ /* 0x000fe200078e0008 */
[----:B------:R-:W-:-:S02]  /*1e3f0*/  @!P1 LEA.HI.X R43, R4, R249, R13, 0x1, P3 ;  /* 0x000000f9042b9211 */ /* 0x000fc400018f0c0d */
[----:B------:R-:W-:Y:S01]  /*1e400*/  @!P1 LEA R40, P2, R6, R251, 0x1 ;  /* 0x000000fb06289211 */ /* 0x000fe200078408ff */
[----:B------:R-:W-:Y:S01]  /*1e410*/  @!P1 IMAD R4, R27, 0x50, RZ ;  /* 0x000000501b049824 */ /* 0x000fe200078e02ff */
[----:B------:R-:W-:Y:S01]  /*1e420*/  @!P1 LEA.HI.X R47, R10, R249, R12, 0x1, P5 ;  /* 0x000000f90a2f9211 */ /* 0x000fe200028f0c0c */
[----:B------:R-:W-:Y:S01]  /*1e430*/  @!P1 IMAD.MOV.U32 R10, RZ, RZ, R0 ;  /* 0x000000ffff0a9224 */ /* 0x000fe200078e0000 */
[----:B------:R-:W-:Y:S01]  /*1e440*/  @!P1 MOV R18, R0 ;  /* 0x0000000000129202 */ /* 0x000fe20000000f00 */
[----:B------:R-:W-:Y:S01]  /*1e450*/  @!P1 IMAD.IADD R4, R17, 0x1, R4 ;  /* 0x0000000111049824 */ /* 0x000fe200078e0204 */
[----:B------:R-:W-:Y:S01]  /*1e460*/  @!P1 MOV R21, R3 ;  /* 0x0000000300159202 */ /* 0x000fe20000000f00 */
[C---:B------:R-:W-:Y:S01]  /*1e470*/  @!P1 IMAD.WIDE.U32 R12, R65.reuse, 0x70, R8 ;  /* 0x00000070410c9825 */ /* 0x040fe200078e0008 */
[----:B------:R-:W-:Y:S02]  /*1e480*/  @!P1 LEA.HI.X R41, R6, R249, R14, 0x1, P2 ;  /* 0x000000f906299211 */ /* 0x000fe400010f0c0e */
[-C--:B------:R-:W-:Y:S01]  /*1e490*/  @!P1 LEA R38, P2, R16, R251.reuse, 0x1 ;  /* 0x000000fb10269211 */ /* 0x080fe200078408ff */
[----:B------:R-:W-:Y:S01]  /*1e4a0*/  @!P1 IMAD.WIDE.U32 R14, R65, 0x60, R10 ;  /* 0x00000060410e9825 */ /* 0x000fe200078e000a */
[----:B------:R-:W-:-:S02]  /*1e4b0*/  @!P1 LEA R32, P4, R12, R251, 0x1 ;  /* 0x000000fb0c209211 */ /* 0x000fc400078808ff */
[----:B------:R-:W-:Y:S01]  /*1e4c0*/  @!P1 LEA.HI.X R39, R16, R249, R4, 0x1, P2 ;  /* 0x000000f910279211 */ /* 0x000fe200010f0c04 */
[----:B------:R-:W-:Y:S01]  /*1e4d0*/  @!P1 IMAD R6, R27, 0x60, RZ ;  /* 0x000000601b069824 */ /* 0x000fe200078e02ff */
[----:B------:R-:W-:Y:S01]  /*1e4e0*/  @!P1 LEA R34, P5, R14, R251, 0x1 ;  /* 0x000000fb0e229211 */ /* 0x000fe200078a08ff */
[----:B------:R-:W-:Y:S01]  /*1e4f0*/  @!P1 IMAD.WIDE.U32 R10, R65, 0x90, R18 ;  /* 0x00000090410a9825 */ /* 0x000fe200078e0012 */
[----:B------:R-:W-:-:S03]  /*1e500*/  @!P1 MOV R16, R0 ;  /* 0x0000000000109202 */ /* 0x000fc60000000f00 */
[----:B------:R-:W-:Y:S01]  /*1e510*/  @!P1 IMAD.WIDE.U32 R8, R65, 0xa0, R20 ;  /* 0x000000a041089825 */ /* 0x000fe200078e0014 */
[----:B------:R-:W-:-:S03]  /*1e520*/  @!P1 LEA R30, P3, R10, R251, 0x1 ;  /* 0x000000fb0a1e9211 */ /* 0x000fc600078608ff */
[----:B------:R-:W-:Y:S01]  /*1e530*/  @!P1 IMAD.IADD R4, R6, 0x1, R15 ;  /* 0x0000000106049824 */ /* 0x000fe200078e020f */
[----:B------:R-:W-:Y:S01]  /*1e540*/  @!P1 IADD3 R6, R13, R22, RZ ;  /* 0x000000160d069210 */ /* 0x000fe20007ffe0ff */
[----:B------:R-:W-:Y:S01]  /*1e550*/  @!P1 IMAD.IADD R11, R11, 0x1, R23 ;  /* 0x000000010b0b9824 */ /* 0x000fe200078e0217 */
[----:B------:R-:W-:Y:S01]  /*1e560*/  @!P1 LEA R28, P2, R8, R251, 0x1 ;  /* 0x000000fb081c9211 */ /* 0x000fe200078408ff */
[----:B------:R-:W-:Y:S01]  /*1e570*/  @!P1 IMAD.IADD R9, R26, 0x1, R9 ;  /* 0x000000011a099824 */ /* 0x000fe200078e0209 */
[----:B------:R-:W-:Y:S01]  /*1e580*/  @P1 STS.128 [R191+0xa800], RZ ;  /* 0x00a800ffbf001388 */ /* 0x000fe20000000c00 */
[----:B------:R-:W-:Y:S01]  /*1e590*/  @!P1 IMAD.MOV.U32 R17, RZ, RZ, R3 ;  /* 0x000000ffff119224 */ /* 0x000fe200078e0003 */
[-C--:B------:R-:W-:Y:S01]  /*1e5a0*/  @!P1 LEA.HI.X R35, R14, R249.reuse, R4, 0x1, P5 ;  /* 0x000000f90e239211 */ /* 0x080fe200028f0c04 */
[----:B------:R-:W-:Y:S01]  /*1e5b0*/  @!P1 IMAD.MOV.U32 R14, RZ, RZ, R0 ;  /* 0x000000ffff0e9224 */ /* 0x000fe200078e0000 */
[-C--:B------:R-:W-:Y:S01]  /*1e5c0*/  @!P1 LEA.HI.X R33, R12, R249.reuse, R6, 0x1, P4 ;  /* 0x000000f90c219211 */ /* 0x080fe200020f0c06 */
[----:B------:R-:W-:Y:S01]  /*1e5d0*/  @!PT LDS RZ, [RZ] ;  /* 0x00000000fffff984 */ /* 0x000fe20000000800 */
[----:B------:R-:W-:Y:S01]  /*1e5e0*/  @!PT LDS RZ, [RZ] ;  /* 0x00000000fffff984 */ /* 0x000fe20000000800 */
[----:B------:R-:W-:Y:S01]  /*1e5f0*/  @!PT LDS RZ, [RZ] ;  /* 0x00000000fffff984 */ /* 0x000fe20000000800 */
[----:B------:R1:W-:Y:S01]  /*1e600*/  @!P1 LDGSTS.E.BYPASS.LTC128B.128 [R191+0xa800], desc[UR6][R48.64] ;  /* 0x0a80000030bf9fae */ /* 0x0003e2000b901d46 */
[-C--:B------:R-:W-:Y:S01]  /*1e610*/  @!P1 LEA.HI.X R31, R10, R249.reuse, R11, 0x1, P3 ;  /* 0x000000f90a1f9211 */ /* 0x080fe200018f0c0b */
[--C-:B------:R-:W-:Y:S01]  /*1e620*/  @!P1 IMAD.MOV.U32 R12, RZ, RZ, R0.reuse ;  /* 0x000000ffff0c9224 */ /* 0x100fe200078e0000 */
[----:B------:R-:W-:Y:S01]  /*1e630*/  @!P1 LEA.HI.X R29, R8, R249, R9, 0x1, P2 ;  /* 0x000000f9081d9211 */ /* 0x000fe200010f0c09 */
[----:B------:R-:W-:Y:S01]  /*1e640*/  @!P1 IMAD.MOV.U32 R8, RZ, RZ, R0 ;  /* 0x000000ffff089224 */ /* 0x000fe200078e0000 */
[----:B------:R-:W-:Y:S01]  /*1e650*/  @!P1 MOV R10, R0 ;  /* 0x00000000000a9202 */ /* 0x000fe20000000f00 */
[----:B------:R-:W-:Y:S01]  /*1e660*/  @P1 STS.128 [R191+0xb000], RZ ;  /* 0x00b000ffbf001388 */ /* 0x000fe20000000c00 */
[----:B------:R-:W-:Y:S01]  /*1e670*/  @!P1 IMAD R0, R27, 0xb0, RZ ;  /* 0x000000b01b009824 */ /* 0x000fe200078e02ff */
[-C--:B------:R-:W-:Y:S01]  /*1e680*/  @!P1 MOV R15, R3.reuse ;  /* 0x00000003000f9202 */ /* 0x080fe20000000f00 */
[----:B------:R-:W-:Y:S01]  /*1e690*/  @!P1 IMAD.WIDE.U32 R16, R65, 0xb0, R16 ;  /* 0x000000b041109825 */ /* 0x000fe200078e0010 */
[----:B------:R-:W-:Y:S01]  /*1e6a0*/  @!PT LDS RZ, [RZ] ;  /* 0x00000000fffff984 */ /* 0x000fe20000000800 */
[----:B------:R-:W-:Y:S01]  /*1e6b0*/  @!PT LDS RZ, [RZ] ;  /* 0x00000000fffff984 */ /* 0x000fe20000000800 */
[----:B------:R-:W-:Y:S01]  /*1e6c0*/  @!PT LDS RZ, [RZ] ;  /* 0x00000000fffff984 */ /* 0x000fe20000000800 */
[----:B------:R-:W-:Y:S01]  /*1e6d0*/  @!P1 LDGSTS.E.BYPASS.LTC128B.128 [R191+0xb000], desc[UR6][R46.64] ;  /* 0x0b0000002ebf9fae */ /* 0x000fe2000b901d46 */
[----:B------:R-:W-:-:S02]  /*1e6e0*/  @!P1 MOV R9, R3 ;  /* 0x0000000300099202 */ /* 0x000fc40000000f00 */
[--C-:B------:R-:W-:Y:S01]  /*1e6f0*/  @!P1 IMAD.MOV.U32 R13, RZ, RZ, R3.reuse ;  /* 0x000000ffff0d9224 */ /* 0x100fe200078e0003 */
[----:B------:R-:W-:Y:S01]  /*1e700*/  @P1 STS.128 [R191+0xb800], RZ ;  /* 0x00b800ffbf001388 */ /* 0x000fe20000000c00 */
[----:B------:R-:W-:Y:S01]  /*1e710*/  @!P1 IMAD.IADD R0, R17, 0x1, R0 ;  /* 0x0000000111009824 */ /* 0x000fe200078e0200 */
[----:B------:R-:W-:Y:S01]  /*1e720*/  @!P1 LEA R26, P2, R16, R251, 0x1 ;  /* 0x000000fb101a9211 */ /* 0x000fe200078408ff */
[----:B------:R-:W-:Y:S01]  /*1e730*/  @!P1 IMAD.MOV.U32 R11, RZ, RZ, R3 ;  /* 0x000000ffff0b9224 */ /* 0x000fe200078e0003 */
[----:B------:R-:W-:Y:S01]  /*1e740*/  @!PT LDS RZ, [RZ] ;  /* 0x00000000fffff984 */ /* 0x000fe20000000800 */
[----:B------:R-:W-:Y:S01]  /*1e750*/  @!PT LDS RZ, [RZ] ;  /* 0x00000000fffff984 */ /* 0x000fe20000000800 */
[----:B------:R-:W-:Y:S01]  /*1e760*/  @!PT LDS RZ, [RZ] ;  /* 0x00000000fffff984 */ /* 0x000fe20000000800 */
[----:B------:R-:W-:Y:S01]  /*1e770*/  @!P1 LDGSTS.E.BYPASS.LTC128B.128 [R191+0xb800], desc[UR6][R44.64] ;  /* 0x0b8000002cbf9fae */ /* 0x000fe2000b901d46 */
[----:B------:R-:W-:Y:S02]  /*1e780*/  @!P1 IMAD R6, R27, 0xc0, RZ ;  /* 0x000000c01b069824 */ /* 0x000fe400078e02ff */
[----:B------:R-:W-:Y:S01]  /*1e790*/  @!P1 IMAD.WIDE.U32 R14, R65, 0xc0, R14 ;  /* 0x000000c0410e9825 */ /* 0x000fe200078e000e */
[----:B------:R-:W-:Y:S03]  /*1e7a0*/  @P1 STS.128 [R191+0xc000], RZ ;  /* 0x00c000ffbf001388 */ /* 0x000fe60000000c00 */
[C---:B------:R-:W-:Y:S01]  /*1e7b0*/  @!P1 IMAD R3, R27.reuse, 0xd0, RZ ;  /* 0x000000d01b039824 */ /* 0x040fe200078e02ff */
[----:B------:R-:W-:Y:S01]  /*1e7c0*/  @!PT LDS RZ, [RZ] ;  /* 0x00000000fffff984 */ /* 0x000fe20000000800 */
[----:B------:R-:W-:Y:S01]  /*1e7d0*/  @!PT LDS RZ, [RZ] ;  /* 0x00000000fffff984 */ /* 0x000fe20000000800 */
[----:B------:R-:W-:Y:S01]  /*1e7e0*/  @!PT LDS RZ, [RZ] ;  /* 0x00000000fffff984 */ /* 0x000fe20000000800 */
[----:B------:R-:W-:Y:S01]  /*1e7f0*/  @!P1 LDGSTS.E.BYPASS.LTC128B.128 [R191+0xc000], desc[UR6][R42.64] ;  /* 0x0c0000002abf9fae */ /* 0x000fe2000b901d46 */
[----:B------:R-:W-:-:S02]  /*1e800*/  @!P1 IMAD R4, R27, 0xe0, RZ ;  /* 0x000000e01b049824 */ /* 0x000fc400078e02ff */
[----:B------:R-:W-:Y:S01]  /*1e810*/  @!P1 IMAD R18, R27, 0xf0, RZ ;  /* 0x000000f01b129824 */ /* 0x000fe200078e02ff */
[----:B------:R-:W-:Y:S01]  /*1e820*/  @P1 STS.128 [R191+0xc800], RZ ;  /* 0x00c800ffbf001388 */ /* 0x000fe20000000c00 */
[----:B------:R-:W-:-:S03]  /*1e830*/  @!P1 IMAD.WIDE.U32 R12, R65, 0xd0, R12 ;  /* 0x000000d0410c9825 */ /* 0x000fc600078e000c */
[----:B------:R-:W-:Y:S01]  /*1e840*/  @!PT LDS RZ, [RZ] ;  /* 0x00000000fffff984 */ /* 0x000fe20000000800 */
[----:B------:R-:W-:Y:S01]  /*1e850*/  @!PT LDS RZ, [RZ] ;  /* 0x00000000fffff984 */ /* 0x000fe20000000800 */
[----:B------:R-:W-:Y:S01]  /*1e860*/  @!PT LDS RZ, [RZ] ;  /* 0x00000000fffff984 */ /* 0x000fe20000000800 */
[----:B------:R-:W-:Y:S01]  /*1e870*/  @!P1 LDGSTS.E.BYPASS.LTC128B.128 [R191+0xc800], desc[UR6][R38.64] ;  /* 0x0c80000026bf9fae */ /* 0x000fe2000b901d46 */
[----:B------:R-:W-:Y:S01]  /*1e880*/  @!P1 LEA.HI.X R27, R16, R249, R0, 0x1, P2 ;  /* 0x000000f9101b9211 */ /* 0x000fe200010f0c00 */
[C---:B------:R-:W-:Y:S02]  /*1e890*/  @!P1 IMAD.WIDE.U32 R10, R65.reuse, 0xe0, R10 ;  /* 0x000000e0410a9825 */ /* 0x040fe400078e000a */
[----:B------:R-:W-:Y:S01]  /*1e8a0*/  @P1 STS.128 [R191+0xd000], RZ ;  /* 0x00d000ffbf001388 */ /* 0x000fe20000000c00 */
[----:B------:R-:W-:Y:S01]  /*1e8b0*/  @!P1 LEA R22, P5, R14, R251, 0x1 ;  /* 0x000000fb0e169211 */ /* 0x000fe200078a08ff */
[----:B------:R-:W-:Y:S02]  /*1e8c0*/  @!P1 IMAD.WIDE.U32 R8, R65, 0xf0, R8 ;  /* 0x000000f041089825 */ /* 0x000fe400078e0008 */
[----:B------:R-:W-:Y:S01]  /*1e8d0*/  @!PT LDS RZ, [RZ] ;  /* 0x00000000fffff984 */ /* 0x000fe20000000800 */
[----:B------:R-:W-:Y:S01]  /*1e8e0*/  @!PT LDS RZ, [RZ] ;  /* 0x00000000fffff984 */ /* 0x000fe20000000800 */
[----:B------:R-:W-:Y:S01]  /*1e8f0*/  @!PT LDS RZ, [RZ] ;  /* 0x00000000fffff984 */ /* 0x000fe20000000800 */
[----:B------:R-:W-:Y:S02]  /*1e900*/  @!P1 LDGSTS.E.BYPASS.LTC128B.128 [R191+0xd000], desc[UR6][R34.64] ;  /* 0x0d00000022bf9fae */ /* 0x000fe4000b901d46 */
[----:B------:R-:W-:-:S02]  /*1e910*/  @!P1 IMAD.IADD R0, R6, 0x1, R15 ;  /* 0x0000000106009824 */ /* 0x000fc400078e020f */
[----:B------:R-:W-:Y:S01]  /*1e920*/  @P1 STS.128 [R191+0xd800], RZ ;  /* 0x00d800ffbf001388 */ /* 0x000fe20000000c00 */
[----:B------:R-:W-:-:S03]  /*1e930*/  @!P1 IADD3 R3, R13, R3, RZ ;  /* 0x000000030d039210 */ /* 0x000fc60007ffe0ff */
[----:B------:R-:W-:Y:S01]  /*1e940*/  @!PT LDS RZ, [RZ] ;  /* 0x00000000fffff984 */ /* 0x000fe20000000800 */
[----:B------:R-:W-:Y:S01]  /*1e950*/  @!PT LDS RZ, [RZ] ;  /* 0x00000000fffff984 */ /* 0x000fe20000000800 */
[----:B------:R-:W-:Y:S01]  /*1e960*/  @!PT LDS RZ, [RZ] ;  /* 0x00000000fffff984 */ /* 0x000fe20000000800 */
[----:B------:R-:W-:Y:S01]  /*1e970*/  @!P1 LDGSTS.E.BYPASS.LTC128B.128 [R191+0xd800], desc[UR6][R32.64] ;  /* 0x0d80000020bf9fae */ /* 0x000fe2000b901d46 */
[----:B------:R-:W-:-:S03]  /*1e980*/  @!P1 LEA R20, P4, R12, R251, 0x1 ;  /* 0x000000fb0c149211 */ /* 0x000fc600078808ff */
[----:B------:R-:W-:Y:S01]  /*1e990*/  @P1 STS.128 [R191+0xe000], RZ ;  /* 0x00e000ffbf001388 */ /* 0x000fe20000000c00 */
[----:B------:R-:W-:-:S03]  /*1e9a0*/  @!P1 IMAD.IADD R4, R4, 0x1, R11 ;  /* 0x0000000104049824 */ /* 0x000fc600078e020b */
[----:B------:R-:W-:Y:S01]  /*1e9b0*/  @!PT LDS RZ, [RZ] ;  /* 0x00000000fffff984 */ /* 0x000fe20000000800 */
[----:B------:R-:W-:Y:S01]  /*1e9c0*/  @!PT LDS RZ, [RZ] ;  /* 0x00000000fffff984 */ /* 0x000fe20000000800 */
[----:B------:R-:W-:Y:S01]  /*1e9d0*/  @!PT LDS RZ, [RZ] ;  /* 0x00000000fffff984 */ /* 0x000fe20000000800 */
[----:B------:R-:W-:Y:S01]  /*1e9e0*/  @!P1 LDGSTS.E.BYPASS.LTC128B.128 [R191+0xe000], desc[UR6][R40.64] ;  /* 0x0e00000028bf9fae */ /* 0x000fe2000b901d46 */
[----:B------:R-:W-:Y:S01]  /*1e9f0*/  @!P1 IMAD.IADD R6, R9, 0x1, R18 ;  /* 0x0000000109069824 */ /* 0x000fe200078e0212 */
[----:B------:R-:W-:Y:S02]  /*1ea00*/  @!P1 LEA R18, P3, R10, R251, 0x1 ;  /* 0x000000fb0a129211 */ /* 0x000fe400078608ff */
[----:B------:R-:W-:Y:S01]  /*1ea10*/  @P1 STS.128 [R191+0xe800], RZ ;  /* 0x00e800ffbf001388 */ /* 0x000fe20000000c00 */
[----:B------:R-:W-:-:S03]  /*1ea20*/  @!P1 LEA.HI.X R23, R14, R249, R0, 0x1, P5 ;  /* 0x000000f90e179211 */ /* 0x000fc600028f0c00 */
        /* <DEDUP_REMOVED lines=39> */
[----:B------:R-:W4:Y:S04]  /*1eca0*/  LDSM.16.M88.4 R72, [R139+0x2800] ;  /* 0x002800008b48783b */ /* 0x000f280000000200 */
[----:B------:R-:W4:Y:S04]  /*1ecb0*/  LDSM.16.M88.4 R76, [R139+0x2000] ;  /* 0x002000008b4c783b */ /* 0x000f280000000200 */
[----:B------:R-:W4:Y:S04]  /*1ecc0*/  LDSM.16.M88.4 R68, [R139+0x3000] ;  /* 0x003000008b44783b */ /* 0x000f280000000200 */
[----:B------:R-:W4:Y:S04]  /*1ecd0*/  LDSM.16.M88.4 R64, [R139+0x3800] ;  /* 0x003800008b40783b */ /* 0x000f280000000200 */
[----:B-1----:R-:W1:Y:S04]  /*1ece0*/  LDSM.16.M88.4 R48, [R139+0x5800] ;  /* 0x005800008b30783b */ /* 0x002e680000000200 */
[----:B--2---:R-:W2:Y:S04]  /*1ecf0*/  LDSM.16.M88.4 R28, [R139+0x7800] ;  /* 0x007800008b1c783b */ /* 0x004ea80000000200 */
[----:B---3--:R-:W3:Y:S04]  /*1ed00*/  LDSM.16.M88.4 R16, [R139+0x8800] ;  /* 0x008800008b10783b */ /* 0x008ee80000000200 */
[----:B------:R-:W3:Y:S04]  /*1ed10*/  LDSM.16.M88.4 R60, [R139+0x4000] ;  /* 0x004000008b3c783b */ /* 0x000ee80000000200 */
[----:B------:R-:W3:Y:S04]  /*1ed20*/  LDSM.16.M88.4 R56, [R139+0x4800] ;  /* 0x004800008b38783b */ /* 0x000ee80000000200 */
[----:B------:R-:W3:Y:S04]  /*1ed30*/  LDSM.16.M88.4 R52, [R139+0x5000] ;  /* 0x005000008b34783b */ /* 0x000ee80000000200 */
[----:B------:R-:W3:Y:S04]  /*1ed40*/  LDSM.16.M88.4 R44, [R139+0x6000] ;  /* 0x006000008b2c783b */ /* 0x000ee80000000200 */
[----:B------:R-:W3:Y:S04]  /*1ed50*/  LDSM.16.M88.4 R12, [R139+0x9000] ;  /* 0x009000008b0c783b */ /* 0x000ee80000000200 */
[----:B------:R-:W3:Y:S04]  /*1ed60*/  LDSM.16.M88.4 R80, [R139+0x9800] ;  /* 0x009800008b50783b */ /* 0x000ee80000000200 */
[----:B------:R-:W3:Y:S04]  /*1ed70*/  LDSM.16.M88.4 R40, [R139+0x6800] ;  /* 0x006800008b28783b */ /* 0x000ee80000000200 */
[----:B------:R-:W3:Y:S04]  /*1ed80*/  LDSM.16.M88.4 R32, [R139+0x7000] ;  /* 0x007000008b20783b */ /* 0x000ee80000000200 */
[----:B------:R-:W3:Y:S01]  /*1ed90*/  LDSM.16.M88.4 R20, [R139+0x8000] ;  /* 0x008000008b14783b */ /* 0x000ee20000000200 */
[C---:B----4-:R-:W-:Y:S01]  /*1eda0*/  HMMA.16816.F32.BF16 R128, R8.reuse, R72, RZ ;  /* 0x000000480880723c */ /* 0x050fe200000418ff */
[----:B------:R-:W-:Y:S01]  /*1edb0*/  IMAD.MOV.U32 R245, RZ, RZ, R242 ;  /* 0x000000fffff57224 */ /* 0x000fe200078e00f2 */
[----:B------:R-:W-:Y:S01]  /*1edc0*/  MOV R248, R240 ;  /* 0x000000f000f87202 */ /* 0x000fe20000000f00 */
[----:B------:R-:W-:Y:S01]  /*1edd0*/  IMAD.MOV.U32 R157, RZ, RZ, R241 ;  /* 0x000000ffff9d7224 */ /* 0x000fe200078e00f1 */
[----:B------:R-:W4:Y:S02]  /*1ede0*/  LD.E R0, desc[UR6][R24.64+0x18c] ;  /* 0x00018c0618007980 */ /* 0x000f24000c101900 */
[----:B------:R-:W-:Y:S01]  /*1edf0*/  HMMA.16816.F32.BF16 R124, R8, R74, RZ ;  /* 0x0000004a087c723c */ /* 0x000fe200000418ff */
[----:B------:R-:W-:Y:S01]  /*1ee00*/  IMAD.MOV.U32 R247, RZ, RZ, R195 ;  /* 0x000000fffff77224 */ /* 0x000fe200078e00c3 */
[----:B------:R-:W-:Y:S01]  /*1ee10*/  MOV R151, R85 ;  /* 0x0000005500977202 */ /* 0x000fe20000000f00 */
[----:B------:R-:W-:-:S02]  /*1ee20*/  IMAD.MOV.U32 R246, RZ, RZ, R137 ;  /* 0x000000fffff67224 */ /* 0x000fc400078e0089 */
[----:B------:R-:W-:Y:S01]  /*1ee30*/  IMAD.MOV.U32 R150, RZ, RZ, R87 ;  /* 0x000000ffff967224 */ /* 0x000fe200078e0057 */
[C---:B------:R-:W-:Y:S01]  /*1ee40*/  HMMA.16816.F32.BF16 R176, R8.reuse, R76, RZ ;  /* 0x0000004c08b0723c */ /* 0x040fe200000418ff */
[----:B------:R-:W-:Y:S01]  /*1ee50*/  IMAD.MOV.U32 R152, RZ, RZ, R86 ;  /* 0x000000ffff987224 */ /* 0x000fe200078e0056 */
[----:B------:R-:W-:Y:S01]  /*1ee60*/  MOV R149, R133 ;  /* 0x0000008500957202 */ /* 0x000fe20000000f00 */
[----:B------:R-:W0:Y:S03]  /*1ee70*/  LDGDEPBAR ;  /* 0x00000000000079af */ /* 0x000e260000000000 */
[C---:B------:R-:W-:Y:S06]  /*1ee80*/  HMMA.16816.F32.BF16 R172, R8.reuse, R78, RZ ;  /* 0x0000004e08ac723c */ /* 0x040fec00000418ff */
[C---:B------:R-:W-:Y:S06]  /*1ee90*/  HMMA.16816.F32.BF16 R120, R8.reuse, R68, RZ ;  /* 0x000000440878723c */ /* 0x040fec00000418ff */
[C---:B------:R-:W-:Y:S06]  /*1eea0*/  HMMA.16816.F32.BF16 R112, R8.reuse, R70, RZ ;  /* 0x000000460870723c */ /* 0x040fec00000418ff */
[C---:B------:R-:W-:Y:S06]  /*1eeb0*/  HMMA.16816.F32.BF16 R104, R8.reuse, R64, RZ ;  /* 0x000000400868723c */ /* 0x040fec00000418ff */
[C---:B------:R-:W-:Y:S06]  /*1eec0*/  HMMA.16816.F32.BF16 R88, R8.reuse, R66, RZ ;  /* 0x000000420858723c */ /* 0x040fec00000418ff */
[C---:B-1----:R-:W-:Y:S06]  /*1eed0*/  HMMA.16816.F32.BF16 R212, R8.reuse, R48, RZ ;  /* 0x0000003008d4723c */ /* 0x042fec00000418ff */
[C---:B------:R-:W-:Y:S06]  /*1eee0*/  HMMA.16816.F32.BF16 R204, R8.reuse, R50, RZ ;  /* 0x0000003208cc723c */ /* 0x040fec00000418ff */
[C---:B--2---:R-:W-:Y:S06]  /*1eef0*/  HMMA.16816.F32.BF16 R228, R8.reuse, R28, RZ ;  /* 0x0000001c08e4723c */ /* 0x044fec00000418ff */
[C---:B------:R-:W-:Y:S01]  /*1ef00*/  HMMA.16816.F32.BF16 R216, R8.reuse, R30, RZ ;  /* 0x0000001e08d8723c */ /* 0x040fe200000418ff */
[----:B------:R-:W-:Y:S05]  /*1ef10*/  LDSM.16.M88.4 R28, [R84+0x2800] ;  /* 0x00280000541c783b */ /* 0x000fea0000000200 */
[C---:B---3--:R-:W-:Y:S06]  /*1ef20*/  HMMA.16816.F32.BF16 R96, R8.reuse, R16, RZ ;  /* 0x000000100860723c */ /* 0x048fec00000418ff */
[C---:B------:R-:W-:Y:S01]  /*1ef30*/  HMMA.16816.F32.BF16 R72, R8.reuse, R18, RZ ;  /* 0x000000120848723c */ /* 0x040fe200000418ff */
[----:B------:R1:W2:Y:S05]  /*1ef40*/  LDSM.16.M88.4 R16, [R244] ;  /* 0x00000000f410783b */ /* 0x0002aa0000000200 */
        /* <DEDUP_REMOVED lines=8> */
[C---:B------:R-:W-:Y:S01]  /*1efd0*/  HMMA.16816.F32.BF16 R196, R8.reuse, R14, RZ ;  /* 0x0000000e08c4723c */ /* 0x040fe200000418ff */
[----:B------:R-:W3:Y:S05]  /*1efe0*/  LDSM.16.M88.4 R12, [R84+0x3800] ;  /* 0x00380000540c783b */ /* 0x000eea0000000200 */
[C---:B------:R-:W-:Y:S06]  /*1eff0*/  HMMA.16816.F32.BF16 R92, R8.reuse, R80, RZ ;  /* 0x00000050085c723c */ /* 0x040fec00000418ff */
[C---:B------:R-:W-:Y:S06]  /*1f000*/  HMMA.16816.F32.BF16 R60, R8.reuse, R62, RZ ;  /* 0x0000003e083c723c */ /* 0x040fec00000418ff */
[C---:B------:R-:W-:Y:S06]  /*1f010*/  HMMA.16816.F32.BF16 R56, R8.reuse, R40, RZ ;  /* 0x000000280838723c */ /* 0x040fec00000418ff */
[C---:B------:R-:W-:Y:S06]  /*1f020*/  HMMA.16816.F32.BF16 R44, R8.reuse, R42, RZ ;  /* 0x0000002a082c723c */ /* 0x040fec00000418ff */
[C---:B------:R-:W-:Y:S06]  /*1f030*/  HMMA.16816.F32.BF16 R220, R8.reuse, R34, RZ ;  /* 0x0000002208dc723c */ /* 0x040fec00000418ff */
[C---:B------:R-:W-:Y:S06]  /*1f040*/  HMMA.16816.F32.BF16 R208, R8.reuse, R20, RZ ;  /* 0x0000001408d0723c */ /* 0x040fec00000418ff */
[----:B------:R-:W-:Y:S01]  /*1f050*/  HMMA.16816.F32.BF16 R200, R8, R22, RZ ;  /* 0x0000001608c8723c */ /* 0x000fe200000418ff */
[----:B------:R-:W3:Y:S01]  /*1f060*/  LDSM.16.M88.4 R20, [R84+0x3000] ;  /* 0x003000005414783b */ /* 0x000ee20000000200 */
[----:B-1----:R-:W-:-:S03]  /*1f070*/  MOV R244, R243 ;  /* 0x000000f300f47202 */ /* 0x002fc60000000f00 */
[----:B------:R-:W-:Y:S01]  /*1f080*/  LDSM.16.M88.4 R40, [R84+0x4800] ;  /* 0x004800005428783b */ /* 0x000fe20000000200 */
[C---:B------:R-:W-:Y:S03]  /*1f090*/  HMMA.16816.F32.BF16 R52, R8.reuse, R32, RZ ;  /* 0x000000200834723c */ /* 0x040fe600000418ff */
[----:B------:R-:W-:Y:S03]  /*1f0a0*/  LDSM.16.M88.4 R32, [R84+0x2000] ;  /* 0x002000005420783b */ /* 0x000fe60000000200 */
        /* <DEDUP_REMOVED lines=17> */
[----:B------:R-:W-:-:S04]  /*1f1c0*/  MOV R195, R136 ;  /* 0x0000008800c37202 */ /* 0x000fc80000000f00 */
[C---:B--2---:R-:W-:Y:S06]  /*1f1d0*/  HMMA.16816.F32.BF16 R232, R16.reuse, R28, R232 ;  /* 0x0000001c10e8723c */ /* 0x044fec00000418e8 */
[C---:B------:R-:W-:Y:S01]  /*1f1e0*/  HMMA.16816.F32.BF16 R224, R16.reuse, R30, R224 ;  /* 0x0000001e10e0723c */ /* 0x040fe200000418e0 */
[----:B------:R-:W-:Y:S01]  /*1f1f0*/  IMAD.MOV.U32 R137, RZ, RZ, R60 ;  /* 0x000000ffff897224 */ /* 0x000fe200078e003c */
[----:B------:R-:W-:Y:S01]  /*1f200*/  MOV R71, R62 ;  /* 0x0000003e00477202 */ /* 0x000fe20000000f00 */
[----:B------:R-:W-:Y:S02]  /*1f210*/  IMAD.MOV.U32 R136, RZ, RZ, R61 ;  /* 0x000000ffff887224 */ /* 0x000fe400078e003d */
[----:B------:R-:W-:Y:S01]  /*1f220*/  IMAD.MOV.U32 R70, RZ, RZ, R63 ;  /* 0x000000ffff467224 */ /* 0x000fe200078e003f */
[C---:B---3--:R-:W-:Y:S06]  /*1f230*/  HMMA.16816.F32.BF16 R100, R16.reuse, R12, R100 ;  /* 0x0000000c1064723c */ /* 0x048fec0000041864 */
[C---:B------:R-:W-:Y:S06]  /*1f240*/  HMMA.16816.F32.BF16 R28, R16.reuse, R14, R76 ;  /* 0x0000000e101c723c */ /* 0x040fec000004184c */
[C---:B------:R-:W-:Y:S06]  /*1f250*/  HMMA.16816.F32.BF16 R60, R16.reuse, R20, R212 ;  /* 0x00000014103c723c */ /* 0x040fec00000418d4 */
[C---:B-1----:R-:W-:Y:S06]  /*1f260*/  HMMA.16816.F32.BF16 R12, R16.reuse, R8, R56 ;  /* 0x00000008100c723c */ /* 0x042fec0000041838 */
[C---:B------:R-:W-:Y:S06]  /*1f270*/  HMMA.16816.F32.BF16 R8, R16.reuse, R10, R44 ;  /* 0x0000000a1008723c */ /* 0x040fec000004182c */
[C---:B------:R-:W-:Y:S06]  /*1f280*/  HMMA.16816.F32.BF16 R236, R16.reuse, R42, R236 ;  /* 0x0000002a10ec723c */ /* 0x040fec00000418ec */
[----:B------:R-:W-:Y:S01]  /*1f290*/  HMMA.16816.F32.BF16 R212, R16, R22, R204 ;  /* 0x0000001610d4723c */ /* 0x000fe200000418cc */
[----:B------:R-:W-:Y:S01]  /*1f2a0*/  IMAD.MOV.U32 R42, RZ, RZ, R60 ;  /* 0x000000ffff2a7224 */ /* 0x000fe200078e003c */
[----:B------:R-:W-:Y:S01]  /*1f2b0*/  MOV R86, R62 ;  /* 0x0000003e00567202 */ /* 0x000fe20000000f00 */
[----:B------:R-:W-:Y:S01]  /*1f2c0*/  IMAD.MOV.U32 R85, RZ, RZ, R61 ;  /* 0x000000ffff557224 */ /* 0x000fe200078e003d */
[----:B------:R-:W1:Y:S01]  /*1f2d0*/  LDSM.16.M88.4 R20, [R84+0x7800] ;  /* 0x007800005414783b */ /* 0x000e620000000200 */
[----:B------:R-:W-:Y:S01]  /*1f2e0*/  IMAD.MOV.U32 R87, RZ, RZ, R63 ;  /* 0x000000ffff577224 */ /* 0x000fe200078e003f */
[----:B------:R-:W-:Y:S01]  /*1f2f0*/  MOV R59, R14 ;  /* 0x0000000e003b7202 */ /* 0x000fe20000000f00 */
[----:B------:R-:W-:Y:S01]  /*1f300*/  IMAD.MOV.U32 R58, RZ, RZ, R15 ;  /* 0x000000ffff3a7224 */ /* 0x000fe200078e000f */
[----:B------:R-:W-:Y:S01]  /*1f310*/  MOV R56, R13 ;  /* 0x0000000d00387202 */ /* 0x000fe20000000f00 */
[----:B------:R-:W-:-:S02]  /*1f320*/  IMAD.MOV.U32 R57, RZ, RZ, R12 ;  /* 0x000000ffff397224 */ /* 0x000fc400078e000c */
[----:B------:R-:W2:Y:S01]  /*1f330*/  LDSM.16.M88.4 R12, [R84+0x8000] ;  /* 0x00800000540c783b */ /* 0x000ea20000000200 */
[----:B------:R-:W-:Y:S01]  /*1f340*/  IMAD.MOV.U32 R63, RZ, RZ, R9 ;  /* 0x000000ffff3f7224 */ /* 0x000fe200078e0009 */
[----:B------:R-:W-:Y:S01]  /*1f350*/  MOV R61, R11 ;  /* 0x0000000b003d7202 */ /* 0x000fe20000000f00 */
[----:B------:R-:W-:Y:S02]  /*1f360*/  IMAD.MOV.U32 R62, RZ, RZ, R10 ;  /* 0x000000ffff3e7224 */ /* 0x000fe400078e000a */
[----:B------:R-:W-:Y:S02]  /*1f370*/  IMAD.MOV.U32 R60, RZ, RZ, R8 ;  /* 0x000000ffff3c7224 */ /* 0x000fe400078e0008 */
[----:B----4-:R-:W-:Y:S01]  /*1f380*/  HMMA.16816.F32.BF16 R8, R16, R32, R52 ;  /* 0x000000201008723c */ /* 0x010fe20000041834 */
[----:B------:R-:W-:Y:S01]  /*1f390*/  IMAD.MOV.U32 R156, RZ, RZ, R248 ;  /* 0x000000ffff9c7224 */ /* 0x000fe200078e00f8 */
[----:B------:R-:W-:Y:S01]  /*1f3a0*/  MOV R155, R247 ;  /* 0x000000f7009b7202 */ /* 0x000fe20000000f00 */
[----:B------:R-:W-:-:S02]  /*1f3b0*/  IMAD.MOV.U32 R154, RZ, RZ, R246 ;  /* 0x000000ffff9a7224 */ /* 0x000fc400078e00f6 */
[----:B------:R-:W-:Y:S01]  /*1f3c0*/  IMAD.MOV.U32 R147, RZ, RZ, R156 ;  /* 0x000000ffff937224 */ /* 0x000fe200078e009c */
[----:B------:R-:W-:Y:S01]  /*1f3d0*/  MOV R146, R155 ;  /* 0x0000009b00927202 */ /* 0x000fe20000000f00 */
[----:B------:R-:W-:Y:S02]  /*1f3e0*/  IMAD.MOV.U32 R145, RZ, RZ, R154 ;  /* 0x000000ffff917224 */ /* 0x000fe400078e009a */
[----:B------:R-:W-:-:S15]  /*1f3f0*/  IMAD.MOV.U32 R148, RZ, RZ, R157 ;  /* 0x000000ffff947224 */ /* 0x000fde00078e009d */
[----:B------:R-:W-:Y:S01]  /*1f400*/  IMAD.MOV.U32 R157, RZ, RZ, R8 ;  /* 0x000000ffff9d7224 */ /* 0x000fe200078e0008 */
[----:B------:R-:W-:Y:S01]  /*1f410*/  MOV R156, R9 ;  /* 0x00000009009c7202 */ /* 0x000fe20000000f00 */
[----:B------:R-:W-:Y:S02]  /*1f420*/  IMAD.MOV.U32 R155, RZ, RZ, R10 ;  /* 0x000000ffff9b7224 */ /* 0x000fe400078e000a */
[----:B------:R-:W-:Y:S02]  /*1f430*/  IMAD.MOV.U32 R154, RZ, RZ, R11 ;  /* 0x000000ffff9a7224 */ /* 0x000fe400078e000b */
[----:B------:R-:W3:Y:S01]  /*1f440*/  LDSM.16.M88.4 R8, [R84+0x8800] ;  /* 0x008800005408783b */ /* 0x000ee20000000200 */
[C---:B-1----:R-:W-:Y:S06]  /*1f450*/  HMMA.16816.F32.BF16 R228, R16.reuse, R20, R228 ;  /* 0x0000001410e4723c */ /* 0x042fec00000418e4 */
[C---:B------:R-:W-:Y:S06]  /*1f460*/  HMMA.16816.F32.BF16 R44, R16.reuse, R22, R216 ;  /* 0x00000016102c723c */ /* 0x040fec00000418d8 */
[C---:B--2---:R-:W-:Y:S06]  /*1f470*/  HMMA.16816.F32.BF16 R20, R16.reuse, R12, R208 ;  /* 0x0000000c1014723c */ /* 0x044fec00000418d0 */
[----:B------:R-:W-:Y:S01]  /*1f480*/  HMMA.16816.F32.BF16 R12, R16, R14, R200 ;  /* 0x0000000e100c723c */ /* 0x000fe200000418c8 */
[----:B------:R-:W-:Y:S01]  /*1f490*/  IMAD.MOV.U32 R206, RZ, RZ, R28 ;  /* 0x000000ffffce7224 */ /* 0x000fe200078e001c */
[----:B------:R-:W-:Y:S01]  /*1f4a0*/  MOV R205, R29 ;  /* 0x0000001d00cd7202 */ /* 0x000fe20000000f00 */
[----:B------:R-:W-:-:S02]  /*1f4b0*/  IMAD.MOV.U32 R204, RZ, RZ, R30 ;  /* 0x000000ffffcc7224 */ /* 0x000fc400078e001e */
[----:B------:R-:W-:Y:S02]  /*1f4c0*/  IMAD.MOV.U32 R27, RZ, RZ, R31 ;  /* 0x000000ffff1b7224 */ /* 0x000fe400078e001f */
[----:B------:R-:W1:Y:S01]  /*1f4d0*/  LDSM.16.M88.4 R28, [R84+0x9000] ;  /* 0x00900000541c783b */ /* 0x000e620000000200 */
[----:B------:R-:W-:Y:S01]  /*1f4e0*/  IMAD.MOV.U32 R249, RZ, RZ, R148 ;  /* 0x000000fffff97224 */ /* 0x000fe200078e0094 */
[----:B------:R-:W-:Y:S01]  /*1f4f0*/  MOV R4, R149 ;  /* 0x0000009500047202 */ /* 0x000fe20000000f00 */
[----:B------:R-:W-:Y:S02]  /*1f500*/  IMAD.MOV.U32 R251, RZ, RZ, R150 ;  /* 0x000000fffffb7224 */ /* 0x000fe400078e0096 */
[----:B------:R-:W-:-:S12]  /*1f510*/  IMAD.MOV.U32 R119, RZ, RZ, R151 ;  /* 0x000000ffff777224 */ /* 0x000fd800078e0097 */
[----:B------:R-:W-:Y:S01]  /*1f520*/  MOV R151, R13 ;  /* 0x0000000d00977202 */ /* 0x000fe20000000f00 */
[----:B------:R-:W-:Y:S01]  /*1f530*/  IMAD.MOV.U32 R150, RZ, RZ, R14 ;  /* 0x000000ffff967224 */ /* 0x000fe200078e000e */
[----:B------:R-:W-:Y:S01]  /*1f540*/  MOV R148, R12 ;  /* 0x0000000c00947202 */ /* 0x000fe20000000f00 */
[----:B------:R-:W-:Y:S02]  /*1f550*/  IMAD.MOV.U32 R149, RZ, RZ, R15 ;  /* 0x000000ffff957224 */ /* 0x000fe400078e000f */
[C---:B---3--:R-:W-:Y:S06]  /*1f560*/  HMMA.16816.F32.BF16 R12, R16.reuse, R8, R96 ;  /* 0x00000008100c723c */ /* 0x048fec0000041860 */
[----:B------:R-:W-:Y:S01]  /*1f570*/  HMMA.16816.F32.BF16 R8, R16, R10, R72 ;  /* 0x0000000a1008723c */ /* 0x000fe20000041848 */
[----:B------:R-:W-:-:S05]  /*1f580*/  IMAD.MOV.U32 R153, RZ, RZ, R245 ;  /* 0x000000ffff997224 */ /* 0x000fca00078e00f5 */
[----:B------:R-:W-:Y:S01]  /*1f590*/  HMMA.16816.F32.BF16 R32, R16, R34, R220 ;  /* 0x000000221020723c */ /* 0x000fe200000418dc */
[----:B------:R-:W-:Y:S01]  /*1f5a0*/  IMAD.MOV.U32 R143, RZ, RZ, R145 ;  /* 0x000000ffff8f7224 */ /* 0x000fe200078e0091 */
[----:B------:R-:W-:Y:S01]  /*1f5b0*/  MOV R142, R146 ;  /* 0x00000092008e7202 */ /* 0x000fe20000000f00 */
[----:B------:R-:W-:Y:S02]  /*1f5c0*/  IMAD.MOV.U32 R144, RZ, RZ, R153 ;  /* 0x000000ffff907224 */ /* 0x000fe400078e0099 */
[----:B------:R-:W-:Y:S01]  /*1f5d0*/  IMAD.MOV.U32 R43, RZ, RZ, R249 ;  /* 0x000000ffff2b7224 */ /* 0x000fe200078e00f9 */
[----:B------:R-:W-:Y:S01]  /*1f5e0*/  MOV R78, R143 ;  /* 0x0000008f004e7202 */ /* 0x000fe20000000f00 */
[----:B------:R-:W-:Y:S02]  /*1f5f0*/  IMAD.MOV.U32 R79, RZ, RZ, R142 ;  /* 0x000000ffff4f7224 */ /* 0x000fe400078e008e */
[----:B------:R-:W-:-:S09]  /*1f600*/  IMAD.MOV.U32 R249, RZ, RZ, R144 ;  /* 0x000000fffff97224 */ /* 0x000fd200078e0090 */
[----:B------:R-:W-:Y:S01]  /*1f610*/  IMAD.MOV.U32 R144, RZ, RZ, R10 ;  /* 0x000000ffff907224 */ /* 0x000fe200078e000a */
[----:B------:R-:W-:Y:S01]  /*1f620*/  MOV R143, R11 ;  /* 0x0000000b008f7202 */ /* 0x000fe20000000f00 */
[----:B------:R-:W-:Y:S02]  /*1f630*/  IMAD.MOV.U32 R26, RZ, RZ, R9 ;  /* 0x000000ffff1a7224 */ /* 0x000fe400078e0009 */
[----:B------:R-:W-:Y:S02]  /*1f640*/  IMAD.MOV.U32 R142, RZ, RZ, R8 ;  /* 0x000000ffff8e7224 */ /* 0x000fe400078e0008 */
[----:B-1----:R-:W-:Y:S01]  /*1f650*/  HMMA.16816.F32.BF16 R8, R16, R28, R48 ;  /* 0x0000001c1008723c */ /* 0x002fe20000041830 */
[----:B------:R-:W-:Y:S01]  /*1f660*/  MOV R133, R116 ;  /* 0x0000007400857202 */ /* 0x000fe20000000f00 */
[----:B------:R-:W-:Y:S01]  /*1f670*/  IMAD.MOV.U32 R52, RZ, RZ, R33 ;  /* 0x000000ffff347224 */ /* 0x000fe200078e0021 */
[----:B------:R-:W-:Y:S01]  /*1f680*/  MOV R38, R32 ;  /* 0x0000002000267202 */ /* 0x000fe20000000f00 */
[----:B------:R-:W-:-:S02]  /*1f690*/  IMAD.MOV.U32 R116, RZ, RZ, R34 ;  /* 0x000000ffff747224 */ /* 0x000fc400078e0022 */
[----:B------:R-:W-:Y:S02]  /*1f6a0*/  IMAD.MOV.U32 R153, RZ, RZ, R35 ;  /* 0x000000ffff997224 */ /* 0x000fe400078e0023 */
[----:B------:R1:W2:Y:S01]  /*1f6b0*/  LDSM.16.M88.4 R32, [R84+0x9800] ;  /* 0x009800005420783b */ /* 0x0002a20000000200 */
[----:B------:R-:W-:Y:S01]  /*1f6c0*/  IMAD.MOV.U32 R141, RZ, RZ, R147 ;  /* 0x000000ffff8d7224 */ /* 0x000fe200078e0093 */
[----:B------:R-:W-:Y:S02]  /*1f6d0*/  MOV R140, R152 ;  /* 0x00000098008c7202 */ /* 0x000fe40000000f00 */
[----:B------:R-:W-:Y:S01]  /*1f6e0*/  MOV R248, R244 ;  /* 0x000000f400f87202 */ /* 0x000fe20000000f00 */
[----:B------:R-:W-:Y:S01]  /*1f6f0*/  IMAD.MOV.U32 R69, RZ, RZ, R119 ;  /* 0x000000ffff457224 */ /* 0x000fe200078e0077 */
[----:B------:R-:W-:Y:S01]  /*1f700*/  HMMA.16816.F32.BF16 R244, R16, R40, R64 ;  /* 0x0000002810f4723c */ /* 0x000fe20000041840 */
[----:B------:R-:W-:-:S06]  /*1f710*/  MOV R68, R140 ;  /* 0x0000008c00447202 */ /* 0x000fcc0000000f00 */
[----:B------:R-:W-:Y:S01]  /*1f720*/  MOV R40, R4 ;  /* 0x0000000400287202 */ /* 0x000fe20000000f00 */
[----:B------:R-:W-:Y:S02]  /*1f730*/  IMAD.MOV.U32 R67, RZ, RZ, R141 ;  /* 0x000000ffff437224 */ /* 0x000fe400078e008d */
[----:B------:R-:W-:Y:S01]  /*1f740*/  MOV R141, R9 ;  /* 0x00000009008d7202 */ /* 0x000fe20000000f00 */
[----:B------:R-:W-:Y:S01]  /*1f750*/  IMAD.MOV.U32 R140, RZ, RZ, R10 ;  /* 0x000000ffff8c7224 */ /* 0x000fe200078e000a */
[----:B------:R-:W-:Y:S01]  /*1f760*/  MOV R4, R8 ;  /* 0x0000000800047202 */ /* 0x000fe20000000f00 */
[----:B------:R-:W-:Y:S02]  /*1f770*/  IMAD.MOV.U32 R119, RZ, RZ, R11 ;  /* 0x000000ffff777224 */ /* 0x000fe400078e000b */
[----:B------:R-:W-:Y:S01]  /*1f780*/  HMMA.16816.F32.BF16 R8, R16, R30, R196 ;  /* 0x0000001e1008723c */ /* 0x000fe200000418c4 */
[----:B------:R-:W-:Y:S01]  /*1f790*/  IMAD.MOV.U32 R147, RZ, RZ, R14 ;  /* 0x000000ffff937224 */ /* 0x000fe200078e000e */
[----:B------:R-:W-:Y:S01]  /*1f7a0*/  MOV R3, R13 ;  /* 0x0000000d00037202 */ /* 0x000fe20000000f00 */
[----:B------:R-:W-:-:S02]  /*1f7b0*/  IMAD.MOV.U32 R146, RZ, RZ, R15 ;  /* 0x000000ffff927224 */ /* 0x000fc400078e000f */
[----:B------:R-:W-:Y:S02]  /*1f7c0*/  IMAD.MOV.U32 R145, RZ, RZ, R12 ;  /* 0x000000ffff917224 */ /* 0x000fe400078e000c */
[----:B------:R-:W-:Y:S01]  /*1f7d0*/  IMAD.MOV.U32 R41, RZ, RZ, R251 ;  /* 0x000000ffff297224 */ /* 0x000fe200078e00fb */
[----:B------:R3:W-:Y:S01]  /*1f7e0*/  LDSM.16.M88.4 R12, [R2] ;  /* 0x00000000020c783b */ /* 0x0007e20000000200 */
[----:B------:R-:W-:Y:S02]  /*1f7f0*/  IMAD.MOV.U32 R218, RZ, RZ, R249 ;  /* 0x000000ffffda7224 */ /* 0x000fe400078e00f9 */
[----:B-1----:R-:W-:Y:S02]  /*1f800*/  IMAD.MOV.U32 R84, RZ, RZ, R248 ;  /* 0x000000ffff547224 */ /* 0x002fe400078e00f8 */
[----:B------:R-:W-:Y:S02]  /*1f810*/  IMAD.MOV.U32 R221, RZ, RZ, R195 ;  /* 0x000000ffffdd7224 */ /* 0x000fe400078e00c3 */
        /* <DEDUP_REMOVED lines=8> */
[----:B------:R-:W-:Y:S01]  /*1f8a0*/  MOV R39, R8 ;  /* 0x0000000800277202 */ /* 0x000fe20000000f00 */
[----:B------:R-:W-:Y:S01]  /*1f8b0*/  IMAD.MOV.U32 R196, RZ, RZ, R9 ;  /* 0x000000ffffc47224 */ /* 0x000fe200078e0009 */
[----:B------:R-:W1:Y:S01]  /*1f8c0*/  LDSM.16.M88.4 R44, [R180] ;  /* 0x00000000b42c783b */ /* 0x000e620000000200 */
[----:B------:R-:W-:Y:S02]  /*1f8d0*/  IMAD.MOV.U32 R251, RZ, RZ, R11 ;  /* 0x000000fffffb7224 */ /* 0x000fe400078e000b */
[----:B------:R-:W-:Y:S01]  /*1f8e0*/  IMAD.MOV.U32 R55, RZ, RZ, R78 ;  /* 0x000000ffff377224 */ /* 0x000fe200078e004e */
[----:B------:R-:W-:Y:S01]  /*1f8f0*/  MOV R220, R42 ;  /* 0x0000002a00dc7202 */ /* 0x000fe20000000f00 */
[----:B---3--:R-:W-:Y:S01]  /*1f900*/  IMAD.MOV.U32 R2, RZ, RZ, R10 ;  /* 0x000000ffff027224 */ /* 0x008fe200078e000a */
[----:B------:R-:W-:Y:S01]  /*1f910*/  LDSM.16.M88.4 R28, [R40] ;  /* 0x00000000281c783b */ /* 0x000fe20000000200 */
[----:B--2---:R-:W-:Y:S01]  /*1f920*/  HMMA.16816.F32.BF16 R8, R16, R32, R92 ;  /* 0x000000201008723c */ /* 0x004fe2000004185c */
[----:B------:R-:W-:-:S15]  /*1f930*/  MOV R78, R70 ;  /* 0x00000046004e7202 */ /* 0x000fde0000000f00 */
[----:B------:R-:W-:-:S08]  /*1f940*/  NOP ;  /* 0x0000000000007918 */ /* 0x000fd00000000000 */
[----:B------:R-:W-:Y:S01]  /*1f950*/  IMAD.MOV.U32 R249, RZ, RZ, R8 ;  /* 0x000000fffff97224 */ /* 0x000fe200078e0008 */
[----:B------:R-:W-:Y:S01]  /*1f960*/  MOV R195, R10 ;  /* 0x0000000a00c37202 */ /* 0x000fe20000000f00 */
[----:B------:R-:W-:Y:S02]  /*1f970*/  IMAD.MOV.U32 R248, RZ, RZ, R9 ;  /* 0x000000fffff87224 */ /* 0x000fe400078e0009 */
[----:B------:R-:W-:Y:S02]  /*1f980*/  IMAD.MOV.U32 R138, RZ, RZ, R11 ;  /* 0x000000ffff8a7224 */ /* 0x000fe400078e000b */
[----:B------:R-:W-:Y:S01]  /*1f990*/  HMMA.16816.F32.BF16 R8, R16, R34, R80 ;  /* 0x000000221008723c */ /* 0x000fe20000041850 */
[----:B------:R-:W2:Y:S01]  /*1f9a0*/  LDSM.16.M88.4 R32, [R43] ;  /* 0x000000002b20783b */ /* 0x000ea20000000200 */
[----:B------:R-:W-:Y:S01]  /*1f9b0*/  IMAD.MOV.U32 R207, RZ, RZ, R20 ;  /* 0x000000ffffcf7224 */ /* 0x000fe200078e0014 */
[----:B------:R-:W-:Y:S01]  /*1f9c0*/  MOV R70, R118 ;  /* 0x0000007600467202 */ /* 0x000fe20000000f00 */
[----:B------:R-:W-:-:S02]  /*1f9d0*/  IMAD.MOV.U32 R37, RZ, RZ, R22 ;  /* 0x000000ffff257224 */ /* 0x000fc400078e0016 */
[----:B------:R-:W-:Y:S02]  /*1f9e0*/  IMAD.MOV.U32 R6, RZ, RZ, R23 ;  /* 0x000000ffff067224 */ /* 0x000fe400078e0017 */
[----:B------:R-:W-:Y:S01]  /*1f9f0*/  IMAD.MOV.U32 R76, RZ, RZ, R136 ;  /* 0x000000ffff4c7224 */ /* 0x000fe200078e0088 */
[----:B------:R-:W3:Y:S01]  /*1fa00*/  LDSM.16.M88.4 R20, [R41] ;  /* 0x000000002914783b */ /* 0x000ee20000000200 */
[----:B------:R-:W-:-:S03]  /*1fa10*/  IMAD.MOV.U32 R71, RZ, RZ, R133 ;  /* 0x000000ffff477224 */ /* 0x000fc600078e0085 */
[----:B------:R-:W-:Y:S11]  /*1fa20*/  LDSM.16.M88.4 R40, [R185] ;  /* 0x00000000b928783b */ /* 0x000ff60000000200 */
[----:B------:R-:W-:Y:S01]  /*1fa30*/  IMAD.MOV.U32 R137, RZ, RZ, R8 ;  /* 0x000000ffff897224 */ /* 0x000fe200078e0008 */
[----:B------:R-:W-:Y:S01]  /*1fa40*/  MOV R133, R10 ;  /* 0x0000000a00857202 */ /* 0x000fe20000000f00 */
[----:B------:R-:W-:-:S02]  /*1fa50*/  IMAD.MOV.U32 R136, RZ, RZ, R9 ;  /* 0x000000ffff887224 */ /* 0x000fc400078e0009 */
[----:B------:R-:W-:Y:S02]  /*1fa60*/  IMAD.MOV.U32 R118, RZ, RZ, R11 ;  /* 0x000000ffff767224 */ /* 0x000fe400078e000b */
[----:B------:R-:W4:Y:S01]  /*1fa70*/  LDSM.16.M88.4 R8, [R188] ;  /* 0x00000000bc08783b */ /* 0x000f220000000200 */
[C---:B-1----:R-:W-:Y:S01]  /*1fa80*/  HMMA.16816.F32.BF16 R16, R12.reuse, R44, R176 ;  /* 0x0000002c0c10723c */ /* 0x042fe200000418b0 */
[----:B------:R-:W-:Y:S02]  /*1fa90*/  MOV R219, R52 ;  /* 0x0000003400db7202 */ /* 0x000fe40000000f00 */
[----:B------:R-:W1:Y:S01]  /*1faa0*/  LDSM.16.M88.4 R52, [R55] ;  /* 0x000000003734783b */ /* 0x000e620000000200 */
[----:B------:R-:W-:Y:S02]  /*1fab0*/  IMAD.MOV.U32 R210, RZ, RZ, R218 ;  /* 0x000000ffffd27224 */ /* 0x000fe400078e00da */
[----:B------:R-:W-:Y:S01]  /*1fac0*/  HMMA.16816.F32.BF16 R44, R12, R46, R172 ;  /* 0x0000002e0c2c723c */ /* 0x000fe200000418ac */
[----:B------:R-:W-:Y:S01]  /*1fad0*/  MOV R216, R59 ;  /* 0x0000003b00d87202 */ /* 0x000fe20000000f00 */
[----:B------:R-:W-:Y:S01]  /*1fae0*/  IMAD.MOV.U32 R217, RZ, RZ, R58 ;  /* 0x000000ffffd97224 */ /* 0x000fe200078e003a */
[----:B------:R-:W-:Y:S01]  /*1faf0*/  MOV R211, R56 ;  /* 0x0000003800d37202 */ /* 0x000fe20000000f00 */
[----:B------:R-:W-:-:S02]  /*1fb00*/  IMAD.MOV.U32 R218, RZ, RZ, R57 ;  /* 0x000000ffffda7224 */ /* 0x000fc400078e0039 */
[----:B--2---:R-:W-:Y:S01]  /*1fb10*/  HMMA.16816.F32.BF16 R48, R12, R32, R128 ;  /* 0x000000200c30723c */ /* 0x004fe20000041880 */
[----:B------:R-:W-:Y:S01]  /*1fb20*/  IMAD.MOV.U32 R93, RZ, RZ, R76 ;  /* 0x000000ffff5d7224 */ /* 0x000fe200078e004c */
[----:B------:R-:W-:-:S04]  /*1fb30*/  MOV R94, R77 ;  /* 0x0000004d005e7202 */ /* 0x000fc80000000f00 */
[C---:B------:R-:W-:Y:S01]  /*1fb40*/  HMMA.16816.F32.BF16 R56, R12.reuse, R34, R124 ;  /* 0x000000220c38723c */ /* 0x040fe2000004187c */
[----:B------:R-:W2:Y:S01]  /*1fb50*/  LDSM.16.M88.4 R32, [R185+0x800] ;  /* 0x00080000b920783b */ /* 0x000ea20000000200 */
[----:B------:R-:W-:Y:S02]  /*1fb60*/  IMAD.MOV.U32 R95, RZ, RZ, R78 ;  /* 0x000000ffff5f7224 */ /* 0x000fe400078e004e */
[----:B------:R-:W-:Y:S02]  /*1fb70*/  IMAD.MOV.U32 R200, RZ, RZ, R79 ;  /* 0x000000ffffc87224 */ /* 0x000fe400078e004f */
[----:B---3--:R-:W-:Y:S01]  /*1fb80*/  HMMA.16816.F32.BF16 R76, R12, R22, R88 ;  /* 0x000000160c4c723c */ /* 0x008fe20000041858 */
        /* <DEDUP_REMOVED lines=10> */
[----:B----4-:R-:W-:Y:S01]  /*1fc30*/  HMMA.16816.F32.BF16 R88, R8, R40, R16 ;  /* 0x000000280858723c */ /* 0x010fe20000041810 */
[----:B------:R-:W-:-:S02]  /*1fc40*/  IMAD.MOV.U32 R221, RZ, RZ, R63 ;  /* 0x000000ffffdd7224 */ /* 0x000fc400078e003f */
[----:B------:R-:W-:Y:S02]  /*1fc50*/  IMAD.MOV.U32 R223, RZ, RZ, R61 ;  /* 0x000000ffffdf7224 */ /* 0x000fe400078e003d */
[----:B------:R-:W-:Y:S01]  /*1fc60*/  IMAD.MOV.U32 R220, RZ, RZ, R60 ;  /* 0x000000ffffdc7224 */ /* 0x000fe200078e003c */
[C---:B------:R-:W-:Y:S06]  /*1fc70*/  HMMA.16816.F32.BF16 R64, R12.reuse, R30, R112 ;  /* 0x0000001e0c40723c */ /* 0x040fec0000041870 */
[----:B------:R-:W-:Y:S01]  /*1fc80*/  HMMA.16816.F32.BF16 R60, R12, R28, R120 ;  /* 0x0000001c0c3c723c */ /* 0x000fe20000041878 */
[----:B------:R1:W3:Y:S05]  /*1fc90*/  LDSM.16.M88.4 R28, [R75] ;  /* 0x000000004b1c783b */ /* 0x0002ea0000000200 */
[----:B------:R-:W-:Y:S01]  /*1fca0*/  HMMA.16816.F32.BF16 R16, R8, R42, R44 ;  /* 0x0000002a0810723c */ /* 0x000fe2000004182c */
[----:B------:R-:W-:Y:S01]  /*1fcb0*/  IMAD.MOV.U32 R99, RZ, RZ, R68 ;  /* 0x000000ffff637224 */ /* 0x000fe200078e0044 */
[----:B------:R-:W-:Y:S01]  /*1fcc0*/  MOV R203, R70 ;  /* 0x0000004600cb7202 */ /* 0x000fe20000000f00 */
[----:B------:R-:W-:-:S02]  /*1fcd0*/  IMAD.MOV.U32 R97, RZ, RZ, R69 ;  /* 0x000000ffff617224 */ /* 0x000fc400078e0045 */
[----:B------:R-:W-:Y:S02]  /*1fce0*/  IMAD.MOV.U32 R208, RZ, RZ, R71 ;  /* 0x000000ffffd07224 */ /* 0x000fe400078e0047 */
[C---:B------:R-:W-:Y:S01]  /*1fcf0*/  HMMA.16816.F32.BF16 R68, R12.reuse, R20, R104 ;  /* 0x000000140c44723c */ /* 0x040fe20000041868 */
[----:B------:R-:W-:Y:S01]  /*1fd00*/  IMAD.MOV.U32 R176, RZ, RZ, R2 ;  /* 0x000000ffffb07224 */ /* 0x000fe200078e0002 */
[----:B------:R4:W4:Y:S01]  /*1fd10*/  LDSM.16.M88.4 R20, [R199] ;  /* 0x00000000c714783b */ /* 0x0009220000000200 */
[----:B------:R-:W-:Y:S01]  /*1fd20*/  FMUL.FTZ R2, R88, R0 ;  /* 0x0000000058027220 */ /* 0x000fe20000410000 */
[----:B------:R-:W-:Y:S01]  /*1fd30*/  MOV R177, R203 ;  /* 0x000000cb00b17202 */ /* 0x000fe20000000f00 */
[----:B------:R-:W-:Y:S01]  /*1fd40*/  IMAD.MOV.U32 R203, RZ, RZ, R116 ;  /* 0x000000ffffcb7224 */ /* 0x000fe200078e0074 */
[----:B-1----:R-:W-:Y:S01]  /*1fd50*/  HMMA.16816.F32.BF16 R72, R12, R52, R240 ;  /* 0x000000340c48723c */ /* 0x002fe200000418f0 */
[----:B------:R1:W-:Y:S01]  /*1fd60*/  MUFU.TANH R242, R2 ;  /* 0x0000000200f27308 */ /* 0x0003e20000002400 */
[----:B------:R-:W-:-:S02]  /*1fd70*/  IMAD.MOV.U32 R197, RZ, RZ, R201 ;  /* 0x000000ffffc57224 */ /* 0x000fc400078e00c9 */
[----:B------:R-:W-:Y:S02]  /*1fd80*/  IMAD.MOV.U32 R201, RZ, RZ, R38 ;  /* 0x000000ffffc97224 */ /* 0x000fe400078e0026 */
[----:B--2---:R-:W-:Y:S01]  /*1fd90*/  HMMA.16816.F32.BF16 R40, R8, R32, R48 ;  /* 0x000000200828723c */ /* 0x004fe20000041830 */
[----:B------:R-:W-:Y:S01]  /*1fda0*/  IMAD.MOV.U32 R174, RZ, RZ, R209 ;  /* 0x000000ffffae7224 */ /* 0x000fe200078e00d1 */
[----:B------:R-:W-:Y:S01]  /*1fdb0*/  MOV R175, R210 ;  /* 0x000000d200af7202 */ /* 0x000fe20000000f00 */
[----:B-1----:R-:W-:Y:S01]  /*1fdc0*/  FMUL.FTZ R2, R89, R0 ;  /* 0x0000000059027220 */ /* 0x002fe20000410000 */
[----:B------:R-:W-:Y:S01]  /*1fdd0*/  IMAD.MOV.U32 R178, RZ, RZ, R202 ;  /* 0x000000ffffb27224 */ /* 0x000fe200078e00ca */
[----:B------:R-:W1:Y:S02]  /*1fde0*/  LDSM.16.M88.4 R48, [R99] ;  /* 0x000000006330783b */ /* 0x000e640000000200 */
[----:B------:R2:W1:Y:S01]  /*1fdf0*/  MUFU.TANH R116, R2 ;  /* 0x0000000200747308 */ /* 0x0004620000002400 */
[----:B------:R-:W-:Y:S01]  /*1fe00*/  IMAD.MOV.U32 R173, RZ, RZ, R208 ;  /* 0x000000ffffad7224 */ /* 0x000fe200078e00d0 */
[----:B------:R-:W-:Y:S01]  /*1fe10*/  MOV R210, R216 ;  /* 0x000000d800d27202 */ /* 0x000fe20000000f00 */
[----:B------:R-:W-:Y:S01]  /*1fe20*/  IMAD.MOV.U32 R209, RZ, RZ, R211 ;  /* 0x000000ffffd17224 */ /* 0x000fe200078e00d3 */
[----:B------:R-:W-:Y:S01]  /*1fe30*/  MOV R202, R219 ;  /* 0x000000db00ca7202 */ /* 0x000fe20000000f00 */
[----:B------:R-:W-:Y:S01]  /*1fe40*/  IMAD.MOV.U32 R211, RZ, RZ, R217 ;  /* 0x000000ffffd37224 */ /* 0x000fe200078e00d9 */
[C---:B---3--:R-:W-:Y:S01]  /*1fe50*/  HMMA.16816.F32.BF16 R80, R12.reuse, R30, R236 ;  /* 0x0000001e0c50723c */ /* 0x048fe200000418ec */
[-C--:B--2---:R-:W-:Y:S01]  /*1fe60*/  FMUL.FTZ R2, R91, R0.reuse ;  /* 0x000000005b027220 */ /* 0x084fe20000410000 */
[----:B------:R-:W-:Y:S01]  /*1fe70*/  IMAD.MOV.U32 R208, RZ, RZ, R218 ;  /* 0x000000ffffd07224 */ /* 0x000fe200078e00da */
[----:B------:R2:W-:Y:S02]  /*1fe80*/  LDSM.16.M88.4 R44, [R173] ;  /* 0x00000000ad2c783b */ /* 0x0005e40000000200 */
[----:B------:R3:W-:Y:S01]  /*1fe90*/  MUFU.TANH R38, R2 ;  /* 0x0000000200267308 */ /* 0x0007e20000002400 */
[----:B------:R-:W-:Y:S01]  /*1fea0*/  HMMA.16816.F32.BF16 R216, R12, R28, R244 ;  /* 0x0000001c0cd8723c */ /* 0x000fe200000418f4 */
[----:B------:R-:W1:Y:S01]  /*1feb0*/  LDSM.16.M88.4 R28, [R185+0x1000] ;  /* 0x00100000b91c783b */ /* 0x000e620000000200 */
[----:B------:R-:W-:Y:S01]  /*1fec0*/  IMAD.MOV.U32 R131, RZ, RZ, R200 ;  /* 0x000000ffff837224 */ /* 0x000fe200078e00c8 */
[----:B------:R-:W-:Y:S01]  /*1fed0*/  MOV R200, R27 ;  /* 0x0000001b00c87202 */ /* 0x000fe20000000f00 */
[----:B---3--:R-:W-:-:S04]  /*1fee0*/  FMUL.FTZ R2, R16, R0 ;  /* 0x0000000010027220 */ /* 0x008fc80000410000 */
[----:B------:R3:W-:Y:S01]  /*1fef0*/  MUFU.TANH R243, R2 ;  /* 0x0000000200f37308 */ /* 0x0007e20000002400 */
[----:B----4-:R-:W-:Y:S02]  /*1ff00*/  IMAD.MOV.U32 R199, RZ, RZ, R96 ;  /* 0x000000ffffc77224 */ /* 0x010fe400078e0060 */
[----:B------:R-:W-:Y:S02]  /*1ff10*/  IMAD.MOV.U32 R198, RZ, RZ, R97 ;  /* 0x000000ffffc67224 */ /* 0x000fe400078e0061 */
[----:B---3--:R-:W-:-:S04]  /*1ff20*/  FMUL.FTZ R2, R17, R0 ;  /* 0x0000000011027220 */ /* 0x008fc80000410000 */
[----:B------:R3:W-:Y:S01]  /*1ff30*/  MUFU.TANH R244, R2 ;  /* 0x0000000200f47308 */ /* 0x0007e20000002400 */
[----:B--2---:R-:W-:Y:S01]  /*1ff40*/  MOV R173, R174 ;  /* 0x000000ae00ad7202 */ /* 0x004fe20000000f00 */
        /* <DEDUP_REMOVED lines=9> */
[----:B------:R-:W-:Y:S01]  /*1ffe0*/  IMAD.MOV.U32 R172, RZ, RZ, R207 ;  /* 0x000000ffffac7224 */ /* 0x000fe200078e00cf */
[----:B------:R-:W-:Y:S01]  /*1fff0*/  MOV R197, R206 ;  /* 0x000000ce00c57202 */ /* 0x000fe20000000f00 */
[----:B------:R-:W-:Y:S02]  /*20000*/  IMAD.MOV.U32 R198, RZ, RZ, R205 ;  /* 0x000000ffffc67224 */ /* 0x000fe400078e00cd */
[----:B--2---:R-:W-:-:S04]  /*20010*/  FMUL.FTZ R2, R19, R0 ;  /* 0x0000000013027220 */ /* 0x004fc80000410000 */
[----:B------:R2:W-:Y:S01]  /*20020*/  MUFU.TANH R91, R2 ;  /* 0x00000002005b7308 */ /* 0x0005e20000002400 */
[----:B------:R-:W-:Y:S01]  /*20030*/  IMAD.MOV.U32 R199, RZ, RZ, R204 ;  /* 0x000000ffffc77224 */ /* 0x000fe200078e00cc */
[----:B------:R-:W-:Y:S01]  /*20040*/  HMMA.16816.F32.BF16 R96, R12, R20, R232 ;  /* 0x000000140c60723c */ /* 0x000fe200000418e8 */
[----:B------:R-:W-:Y:S02]  /*20050*/  IMAD.MOV.U32 R126, RZ, RZ, R130 ;  /* 0x000000ffff7e7224 */ /* 0x000fe400078e0082 */
[----:B------:R-:W-:-:S03]  /*20060*/  IMAD.MOV.U32 R127, RZ, RZ, R131 ;  /* 0x000000ffff7f7224 */ /* 0x000fc600078e0083 */
[----:B------:R-:W-:Y:S01]  /*20070*/  HMMA.16816.F32.BF16 R204, R12, R22, R224 ;  /* 0x000000160ccc723c */ /* 0x000fe200000418e0 */
[----:B------:R3:W4:Y:S01]  /*20080*/  LDSM.16.M88.4 R20, [R129] ;  /* 0x000000008114783b */ /* 0x0007220000000200 */
[----:B--2---:R-:W-:-:S04]  /*20090*/  FMUL.FTZ R2, R40, R0 ;  /* 0x0000000028027220 */ /* 0x004fc80000410000 */
[----:B------:R2:W-:Y:S01]  /*200a0*/  MUFU.TANH R241, R2 ;  /* 0x0000000200f17308 */ /* 0x0005e20000002400 */
[----:B------:R-:W-:Y:S01]  /*200b0*/  HMMA.16816.F32.BF16 R16, R8, R34, R56 ;  /* 0x000000220810723c */ /* 0x000fe20000041838 */
[----:B------:R-:W-:Y:S01]  /*200c0*/  IMAD.MOV.U32 R122, RZ, RZ, R126 ;  /* 0x000000ffff7a7224 */ /* 0x000fe200078e007e */
[----:B------:R-:W-:Y:S02]  /*200d0*/  MOV R123, R127 ;  /* 0x0000007f007b7202 */ /* 0x000fe40000000f00 */
[----:B------:R-:W-:Y:S01]  /*200e0*/  MOV R128, R197 ;  /* 0x000000c500807202 */ /* 0x000fe20000000f00 */
[----:B------:R-:W-:Y:S02]  /*200f0*/  IMAD.MOV.U32 R130, RZ, RZ, R199 ;  /* 0x000000ffff827224 */ /* 0x000fe400078e00c7 */
[----:B--2---:R-:W-:-:S04]  /*20100*/  FMUL.FTZ R2, R41, R0 ;  /* 0x0000000029027220 */ /* 0x004fc80000410000 */
[----:B------:R2:W-:Y:S01]  /*20110*/  MUFU.TANH R89, R2 ;  /* 0x0000000200597308 */ /* 0x0005e20000002400 */
[----:B---3--:R-:W-:Y:S01]  /*20120*/  IMAD.MOV.U32 R129, RZ, RZ, R198 ;  /* 0x000000ffff817224 */ /* 0x008fe200078e00c6 */
[----:B------:R-:W-:Y:S01]  /*20130*/  MOV R131, R200 ;  /* 0x000000c800837202 */ /* 0x000fe20000000f00 */
[----:B--2---:R-:W-:-:S05]  /*20140*/  FMUL.FTZ R2, R42, R0 ;  /* 0x000000002a027220 */ /* 0x004fca0000410000 */
[----:B------:R2:W-:Y:S01]  /*20150*/  MUFU.TANH R240, R2 ;  /* 0x0000000200f07308 */ /* 0x0005e20000002400 */
[----:B------:R-:W-:Y:S01]  /*20160*/  HMMA.16816.F32.BF16 R92, R12, R54, R92 ;  /* 0x000000360c5c723c */ /* 0x000fe2000004185c */
[----:B------:R-:W-:Y:S01]  /*20170*/  LDSM.16.M88.4 R52, [R185+0x1800] ;  /* 0x00180000b934783b */ /* 0x000fe20000000200 */
[----:B--2---:R-:W-:-:S03]  /*20180*/  FMUL.FTZ R2, R43, R0 ;  /* 0x000000002b027220 */ /* 0x004fc60000410000 */
[----:B------:R2:W-:Y:S01]  /*20190*/  LDSM.16.M88.4 R40, [R122] ;  /* 0x000000007a28783b */ /* 0x0005e20000000200 */
[C---:B-1----:R-:W-:Y:S01]  /*201a0*/  HMMA.16816.F32.BF16 R84, R12.reuse, R48, R84 ;  /* 0x000000300c54723c */ /* 0x042fe20000041854 */
[----:B------:R1:W-:Y:S05]  /*201b0*/  MUFU.TANH R88, R2 ;  /* 0x0000000200587308 */ /* 0x0003ea0000002400 */
[----:B------:R-:W-:Y:S01]  /*201c0*/  HMMA.16816.F32.BF16 R124, R12, R50, R212 ;  /* 0x000000320c7c723c */ /* 0x000fe200000418d4 */
[----:B--2---:R-:W-:Y:S02]  /*201d0*/  IMAD.MOV.U32 R122, RZ, RZ, R123 ;  /* 0x000000ffff7a7224 */ /* 0x004fe400078e007b */
[----:B------:R-:W-:Y:S01]  /*201e0*/  IMAD.MOV.U32 R123, RZ, RZ, R128 ;  /* 0x000000ffff7b7224 */ /* 0x000fe200078e0080 */
[----:B------:R-:W-:Y:S01]  /*201f0*/  MOV R128, R129 ;  /* 0x0000008100807202 */ /* 0x000fe20000000f00 */
[----:B------:R-:W-:Y:S01]  /*20200*/  IMAD.MOV.U32 R129, RZ, RZ, R130 ;  /* 0x000000ffff817224 */ /* 0x000fe200078e0082 */
[----:B------:R-:W-:Y:S01]  /*20210*/  HMMA.16816.F32.BF16 R32, R8, R28, R60 ;  /* 0x0000001c0820723c */ /* 0x000fe2000004183c */
[----:B------:R-:W-:Y:S01]  /*20220*/  IMAD.MOV.U32 R130, RZ, RZ, R131 ;  /* 0x000000ffff827224 */ /* 0x000fe200078e0083 */
[----:B------:R-:W-:Y:S01]  /*20230*/  MOV R131, R173 ;  /* 0x000000ad00837202 */ /* 0x000fe20000000f00 */
[----:B------:R2:W3:Y:S01]  /*20240*/  LDSM.16.M88.4 R48, [R122] ;  /* 0x000000007a30783b */ /* 0x0004e20000000200 */
[----:B------:R-:W-:-:S02]  /*20250*/  MOV R113, R128 ;  /* 0x0000008000717202 */ /* 0x000fc40000000f00 */
[----:B------:R-:W-:Y:S01]  /*20260*/  MOV R128, R131 ;  /* 0x0000008300807202 */ /* 0x000fe20000000f00 */
[----:B------:R-:W-:Y:S02]  /*20270*/  IMAD.MOV.U32 R131, RZ, RZ, R176 ;  /* 0x000000ffff837224 */ /* 0x000fe400078e00b0 */
[----:B------:R-:W-:Y:S02]  /*20280*/  IMAD.MOV.U32 R173, RZ, RZ, R174 ;  /* 0x000000ffffad7224 */ /* 0x000fe400078e00ae */
[----:B------:R-:W-:Y:S02]  /*20290*/  IMAD.MOV.U32 R174, RZ, RZ, R196 ;  /* 0x000000ffffae7224 */ /* 0x000fe400078e00c4 */
[----:B------:R-:W-:Y:S02]  /*202a0*/  IMAD.MOV.U32 R112, RZ, RZ, R123 ;  /* 0x000000ffff707224 */ /* 0x000fe400078e007b */
[----:B------:R-:W-:Y:S02]  /*202b0*/  IMAD.MOV.U32 R114, RZ, RZ, R129 ;  /* 0x000000ffff727224 */ /* 0x000fe400078e0081 */
[----:B------:R-:W-:Y:S01]  /*202c0*/  IMAD.MOV.U32 R115, RZ, RZ, R130 ;  /* 0x000000ffff737224 */ /* 0x000fe200078e0082 */
[----:B------:R-:W-:Y:S01]  /*202d0*/  MOV R130, R175 ;  /* 0x000000af00827202 */ /* 0x000fe20000000f00 */
[----:B------:R-:W-:Y:S01]  /*202e0*/  IMAD.MOV.U32 R123, RZ, RZ, R173 ;  /* 0x000000ffff7b7224 */ /* 0x000fe200078e00ad */
[----:B------:R-:W-:Y:S01]  /*202f0*/  MOV R173, R151 ;  /* 0x0000009700ad7202 */ /* 0x000fe20000000f00 */
[----:B------:R-:W-:-:S02]  /*20300*/  IMAD.MOV.U32 R129, RZ, RZ, R174 ;  /* 0x000000ffff817224 */ /* 0x000fc400078e00ae */
[----:B-1----:R-:W-:Y:S01]  /*20310*/  FMUL.FTZ R2, R16, R0 ;  /* 0x0000000010027220 */ /* 0x002fe20000410000 */
[----:B------:R-:W-:Y:S01]  /*20320*/  IMAD.MOV.U32 R174, RZ, RZ, R150 ;  /* 0x000000ffffae7224 */ /* 0x000fe200078e0096 */
[----:B--2---:R-:W-:Y:S01]  /*20330*/  MOV R122, R131 ;  /* 0x00000083007a7202 */ /* 0x004fe20000000f00 */
[----:B------:R-:W-:Y:S01]  /*20340*/  IMAD.MOV.U32 R175, RZ, RZ, R149 ;  /* 0x000000ffffaf7224 */ /* 0x000fe200078e0095 */
[----:B------:R-:W-:Y:S01]  /*20350*/  HMMA.16816.F32.BF16 R60, R12, R46, R112 ;  /* 0x0000002e0c3c723c */ /* 0x000fe20000041870 */
[----:B------:R-:W-:Y:S02]  /*20360*/  IMAD.MOV.U32 R121, RZ, RZ, R130 ;  /* 0x000000ffff797224 */ /* 0x000fe400078e0082 */
[----:B------:R-:W-:Y:S01]  /*20370*/  IMAD.MOV.U32 R107, RZ, RZ, R122 ;  /* 0x000000ffff6b7224 */ /* 0x000fe200078e007a */
[----:B------:R1:W-:Y:S01]  /*20380*/  MUFU.TANH R239, R2 ;  /* 0x0000000200ef7308 */ /* 0x0003e20000002400 */
[----:B------:R-:W-:Y:S02]  /*20390*/  MOV R120, R123 ;  /* 0x0000007b00787202 */ /* 0x000fe40000000f00 */
        /* <DEDUP_REMOVED lines=10> */
[----:B-1----:R-:W-:Y:S01]  /*20440*/  FMUL.FTZ R2, R17, R0 ;  /* 0x0000000011027220 */ /* 0x002fe20000410000 */
[----:B------:R-:W-:Y:S02]  /*20450*/  IMAD.MOV.U32 R121, RZ, RZ, R129 ;  /* 0x000000ffff797224 */ /* 0x000fe400078e0081 */
[----:B------:R-:W-:Y:S01]  /*20460*/  IMAD.MOV.U32 R107, RZ, RZ, R114 ;  /* 0x000000ffff6b7224 */ /* 0x000fe200078e0072 */
[----:B------:R1:W-:Y:S01]  /*20470*/  MUFU.TANH R3, R2 ;  /* 0x0000000200037308 */ /* 0x0003e20000002400 */
[----:B------:R-:W-:Y:S01]  /*20480*/  IMAD.MOV.U32 R113, RZ, RZ, R123 ;  /* 0x000000ffff717224 */ /* 0x000fe200078e007b */
[C---:B----4-:R-:W-:Y:S01]  /*20490*/  HMMA.16816.F32.BF16 R208, R12.reuse, R20, R208 ;  /* 0x000000140cd0723c */ /* 0x050fe200000418d0 */
[----:B------:R-:W-:Y:S01]  /*204a0*/  IMAD.MOV.U32 R122, RZ, RZ, R130 ;  /* 0x000000ffff7a7224 */ /* 0x000fe200078e0082 */
[----:B------:R-:W-:Y:S01]  /*204b0*/  MOV R123, R131 ;  /* 0x00000083007b7202 */ /* 0x000fe20000000f00 */
[----:B------:R-:W-:Y:S01]  /*204c0*/  IMAD.MOV.U32 R114, RZ, RZ, R115 ;  /* 0x000000ffff727224 */ /* 0x000fe200078e0073 */
[----:B------:R-:W-:Y:S01]  /*204d0*/  MOV R115, R120 ;  /* 0x0000007800737202 */ /* 0x000fe20000000f00 */
[----:B------:R-:W-:Y:S01]  /*204e0*/  IMAD.MOV.U32 R128, RZ, RZ, R172 ;  /* 0x000000ffff807224 */ /* 0x000fe200078e00ac */
[----:B------:R-:W-:Y:S01]  /*204f0*/  HMMA.16816.F32.BF16 R220, R12, R22, R220 ;  /* 0x000000160cdc723c */ /* 0x000fe200000418dc */
[----:B------:R-:W-:Y:S01]  /*20500*/  IMAD.MOV.U32 R129, RZ, RZ, R173 ;  /* 0x000000ffff817224 */ /* 0x000fe200078e00ad */
[----:B------:R2:W4:Y:S01]  /*20510*/  LDSM.16.M88.4 R20, [R106] ;  /* 0x000000006a14783b */ /* 0x0005220000000200 */
[----:B------:R-:W-:-:S02]  /*20520*/  IMAD.MOV.U32 R120, RZ, RZ, R121 ;  /* 0x000000ffff787224 */ /* 0x000fc400078e0079 */
[----:B------:R-:W-:Y:S02]  /*20530*/  IMAD.MOV.U32 R173, RZ, RZ, R26 ;  /* 0x000000ffffad7224 */ /* 0x000fe400078e001a */
[----:B-1----:R-:W-:Y:S01]  /*20540*/  FMUL.FTZ R2, R18, R0 ;  /* 0x0000000012027220 */ /* 0x002fe20000410000 */
[----:B------:R-:W-:Y:S01]  /*20550*/  IMAD.MOV.U32 R121, RZ, RZ, R122 ;  /* 0x000000ffff797224 */ /* 0x000fe200078e007a */
[----:B------:R-:W-:Y:S02]  /*20560*/  MOV R122, R123 ;  /* 0x0000007b007a7202 */ /* 0x000fe40000000f00 */
[----:B------:R1:W-:Y:S01]  /*20570*/  MUFU.TANH R26, R2 ;  /* 0x00000002001a7308 */ /* 0x0003e20000002400 */
[----:B------:R-:W-:Y:S02]  /*20580*/  IMAD.MOV.U32 R197, RZ, RZ, R157 ;  /* 0x000000ffffc57224 */ /* 0x000fe400078e009d */
[----:B------:R-:W-:Y:S01]  /*20590*/  IMAD.MOV.U32 R123, RZ, RZ, R128 ;  /* 0x000000ffff7b7224 */ /* 0x000fe200078e0080 */
[----:B------:R-:W-:Y:S01]  /*205a0*/  MOV R199, R155 ;  /* 0x0000009b00c77202 */ /* 0x000fe20000000f00 */
[----:B------:R-:W-:-:S02]  /*205b0*/  IMAD.MOV.U32 R198, RZ, RZ, R156 ;  /* 0x000000ffffc67224 */ /* 0x000fc400078e009c */
[----:B------:R-:W-:Y:S01]  /*205c0*/  IMAD.MOV.U32 R200, RZ, RZ, R154 ;  /* 0x000000ffffc87224 */ /* 0x000fe200078e009a */
[----:B------:R-:W-:Y:S01]  /*205d0*/  MOV R196, R197 ;  /* 0x000000c500c47202 */ /* 0x000fe20000000f00 */
[----:B------:R-:W-:Y:S01]  /*205e0*/  IMAD.MOV.U32 R104, RZ, RZ, R107 ;  /* 0x000000ffff687224 */ /* 0x000fe200078e006b */
[----:B--2---:R-:W-:Y:S01]  /*205f0*/  MOV R106, R120 ;  /* 0x00000078006a7202 */ /* 0x004fe20000000f00 */
[----:B------:R-:W-:Y:S02]  /*20600*/  IMAD.MOV.U32 R120, RZ, RZ, R4 ;  /* 0x000000ffff787224 */ /* 0x000fe400078e0004 */
[----:B-1----:R-:W-:Y:S01]  /*20610*/  FMUL.FTZ R2, R19, R0 ;  /* 0x0000000013027220 */ /* 0x002fe20000410000 */
[----:B------:R-:W-:Y:S01]  /*20620*/  IMAD.MOV.U32 R247, RZ, RZ, R112 ;  /* 0x000000fffff77224 */ /* 0x000fe200078e0070 */
[----:B------:R-:W-:Y:S01]  /*20630*/  HMMA.16816.F32.BF16 R16, R8, R30, R64 ;  /* 0x0000001e0810723c */ /* 0x000fe20000041840 */
[----:B------:R-:W-:Y:S01]  /*20640*/  MOV R105, R123 ;  /* 0x0000007b00697202 */ /* 0x000fe20000000f00 */
[----:B------:R1:W-:Y:S01]  /*20650*/  MUFU.TANH R4, R2 ;  /* 0x0000000200047308 */ /* 0x0003e20000002400 */
[----:B------:R-:W-:-:S03]  /*20660*/  IMAD.MOV.U32 R197, RZ, RZ, R198 ;  /* 0x000000ffffc57224 */ /* 0x000fc600078e00c6 */
[C---:B------:R-:W-:Y:S01]  /*20670*/  HMMA.16816.F32.BF16 R212, R12.reuse, R44, R100 ;  /* 0x0000002c0cd4723c */ /* 0x040fe20000041864 */
[----:B------:R-:W-:Y:S01]  /*20680*/  IMAD.MOV.U32 R198, RZ, RZ, R199 ;  /* 0x000000ffffc67224 */ /* 0x000fe200078e00c7 */
[----:B------:R-:W-:Y:S01]  /*20690*/  MOV R199, R200 ;  /* 0x000000c800c77202 */ /* 0x000fe20000000f00 */
[----:B------:R-:W-:Y:S01]  /*206a0*/  IMAD.MOV.U32 R107, RZ, RZ, R121 ;  /* 0x000000ffff6b7224 */ /* 0x000fe200078e0079 */
[----:B------:R-:W-:Y:S01]  /*206b0*/  MOV R245, R104 ;  /* 0x0000006800f57202 */ /* 0x000fe20000000f00 */
[----:B------:R-:W-:Y:S01]  /*206c0*/  IMAD.MOV.U32 R200, RZ, RZ, R201 ;  /* 0x000000ffffc87224 */ /* 0x000fe200078e00c9 */
[----:B------:R-:W-:Y:S01]  /*206d0*/  LDSM.16.M88.4 R28, [R185+0x2000] ;  /* 0x00200000b91c783b */ /* 0x000fe20000000200 */
[----:B------:R-:W-:Y:S01]  /*206e0*/  IMAD.MOV.U32 R201, RZ, RZ, R202 ;  /* 0x000000ffffc97224 */ /* 0x000fe200078e00ca */
[----:B---3--:R-:W-:Y:S01]  /*206f0*/  HMMA.16816.F32.BF16 R232, R12, R48, R228 ;  /* 0x000000300ce8723c */ /* 0x008fe200000418e4 */
[----:B------:R-:W-:Y:S01]  /*20700*/  MOV R174, R147 ;  /* 0x0000009300ae7202 */ /* 0x000fe20000000f00 */
[----:B------:R-:W-:Y:S01]  /*20710*/  IMAD.MOV.U32 R175, RZ, RZ, R146 ;  /* 0x000000ffffaf7224 */ /* 0x000fe200078e0092 */
[----:B------:R2:W5:Y:S01]  /*20720*/  LDL.LU R157, [R1+0x1c4] ;  /* 0x0001c400019d7983 */ /* 0x0005620000300800 */
[----:B-1----:R-:W-:Y:S01]  /*20730*/  FMUL.FTZ R2, R32, R0 ;  /* 0x0000000020027220 */ /* 0x002fe20000410000 */
[----:B------:R-:W-:Y:S01]  /*20740*/  IMAD.MOV.U32 R246, RZ, RZ, R105 ;  /* 0x000000fffff67224 */ /* 0x000fe200078e0069 */
[----:B------:R-:W-:Y:S01]  /*20750*/  MOV R202, R203 ;  /* 0x000000cb00ca7202 */ /* 0x000fe20000000f00 */
[----:B------:R-:W-:Y:S01]  /*20760*/  IMAD.MOV.U32 R237, RZ, RZ, R247 ;  /* 0x000000ffffed7224 */ /* 0x000fe200078e00f7 */
[----:B------:R1:W-:Y:S01]  /*20770*/  MUFU.TANH R238, R2 ;  /* 0x0000000200ee7308 */ /* 0x0003e20000002400 */
[----:B------:R-:W-:Y:S01]  /*20780*/  IMAD.MOV.U32 R105, RZ, RZ, R113 ;  /* 0x000000ffff697224 */ /* 0x000fe200078e0071 */
[----:B------:R-:W-:Y:S01]  /*20790*/  MOV R104, R107 ;  /* 0x0000006b00687202 */ /* 0x000fe20000000f00 */
[----:B------:R-:W-:Y:S01]  /*207a0*/  IMAD.MOV.U32 R203, RZ, RZ, R153 ;  /* 0x000000ffffcb7224 */ /* 0x000fe200078e0099 */
[----:B------:R3:W2:Y:S01]  /*207b0*/  LDSM.16.M88.4 R44, [R237] ;  /* 0x00000000ed2c783b */ /* 0x0006a20000000200 */
[----:B------:R-:W-:-:S02]  /*207c0*/  IMAD.MOV.U32 R247, RZ, RZ, R106 ;  /* 0x000000fffff77224 */ /* 0x000fc400078e006a */
[----:B------:R-:W-:Y:S01]  /*207d0*/  IMAD.MOV.U32 R113, RZ, RZ, R6 ;  /* 0x000000ffff717224 */ /* 0x000fe200078e0006 */
[----:B------:R-:W-:Y:S01]  /*207e0*/  MOV R107, R37 ;  /* 0x00000025006b7202 */ /* 0x000fe20000000f00 */
[----:B------:R-:W-:Y:S01]  /*207f0*/  IMAD.MOV.U32 R236, RZ, RZ, R245 ;  /* 0x000000ffffec7224 */ /* 0x000fe200078e00f5 */
[----:B------:R-:W-:Y:S01]  /*20800*/  MOV R245, R246 ;  /* 0x000000f600f57202 */ /* 0x000fe20000000f00 */
[----:B------:R-:W-:Y:S01]  /*20810*/  IMAD.MOV.U32 R106, RZ, RZ, R108 ;  /* 0x000000ffff6a7224 */ /* 0x000fe200078e006c */
[----:B------:R-:W-:Y:S01]  /*20820*/  HMMA.16816.F32.BF16 R196, R12, R40, R196 ;  /* 0x000000280cc4723c */ /* 0x000fe200000418c4 */
[----:B------:R-:W-:Y:S02]  /*20830*/  IMAD.MOV.U32 R112, RZ, RZ, R122 ;  /* 0x000000ffff707224 */ /* 0x000fe400078e007a */
[----:B------:R-:W-:Y:S01]  /*20840*/  IMAD.MOV.U32 R172, RZ, RZ, R145 ;  /* 0x000000ffffac7224 */ /* 0x000fe200078e0091 */
[----:B------:R-:W-:Y:S01]  /*20850*/  MOV R130, R174 ;  /* 0x000000ae00827202 */ /* 0x000fe20000000f00 */
[----:B-1----:R-:W-:Y:S01]  /*20860*/  FMUL.FTZ R2, R33, R0 ;  /* 0x0000000021027220 */ /* 0x002fe20000410000 */
[----:B------:R-:W-:-:S02]  /*20870*/  IMAD.MOV.U32 R246, RZ, RZ, R247 ;  /* 0x000000fffff67224 */ /* 0x000fc400078e00f7 */
[----:B------:R-:W-:Y:S01]  /*20880*/  IMAD.MOV.U32 R100, RZ, RZ, R137 ;  /* 0x000000ffff647224 */ /* 0x000fe200078e0089 */
[----:B------:R1:W-:Y:S01]  /*20890*/  MUFU.TANH R6, R2 ;  /* 0x0000000200067308 */ /* 0x0003e20000002400 */
[----:B------:R-:W-:Y:S01]  /*208a0*/  IMAD.MOV.U32 R247, RZ, RZ, R104 ;  /* 0x000000fffff77224 */ /* 0x000fe200078e0068 */
[----:B------:R-:W-:Y:S01]  /*208b0*/  MOV R104, R105 ;  /* 0x0000006900687202 */ /* 0x000fe20000000f00 */
[----:B------:R-:W-:Y:S01]  /*208c0*/  HMMA.16816.F32.BF16 R200, R12, R42, R200 ;  /* 0x0000002a0cc8723c */ /* 0x000fe200000418c8 */
[----:B------:R-:W-:Y:S01]  /*208d0*/  IMAD.MOV.U32 R105, RZ, RZ, R106 ;  /* 0x000000ffff697224 */ /* 0x000fe200078e006a */
[----:B------:R-:W-:Y:S01]  /*208e0*/  MOV R101, R136 ;  /* 0x0000008800657202 */ /* 0x000fe20000000f00 */
[----:B------:R-:W-:Y:S01]  /*208f0*/  IMAD.MOV.U32 R106, RZ, RZ, R107 ;  /* 0x000000ffff6a7224 */ /* 0x000fe200078e006b */
[----:B------:R-:W-:Y:S01]  /*20900*/  MOV R107, R113 ;  /* 0x00000071006b7202 */ /* 0x000fe20000000f00 */
[----:B------:R-:W-:Y:S01]  /*20910*/  IMAD.MOV.U32 R131, RZ, RZ, R175 ;  /* 0x000000ffff837224 */ /* 0x000fe200078e00af */
[----:B------:R-:W-:Y:S01]  /*20920*/  HMMA.16816.F32.BF16 R40, R8, R52, R68 ;  /* 0x000000340828723c */ /* 0x000fe20000041844 */
[----:B------:R-:W-:Y:S01]  /*20930*/  IMAD.MOV.U32 R176, RZ, RZ, R152 ;  /* 0x000000ffffb07224 */ /* 0x000fe200078e0098 */
[----:B------:R-:W-:Y:S01]  /*20940*/  MOV R123, R119 ;  /* 0x00000077007b7202 */ /* 0x000fe20000000f00 */
[----:B------:R-:W-:Y:S01]  /*20950*/  IMAD.MOV.U32 R121, RZ, RZ, R141 ;  /* 0x000000ffff797224 */ /* 0x000fe200078e008d */
[----:B------:R-:W-:Y:S01]  /*20960*/  MOV R103, R118 ;  /* 0x0000007600677202 */ /* 0x000fe20000000f00 */
[----:B------:R-:W-:Y:S01]  /*20970*/  IMAD.MOV.U32 R102, RZ, RZ, R133 ;  /* 0x000000ffff667224 */ /* 0x000fe200078e0085 */
[----:B------:R2:W5:Y:S01]  /*20980*/  LDL.LU R156, [R1+0x1c0] ;  /* 0x0001c000019c7983 */ /* 0x0005620000300800 */
[----:B-1----:R-:W-:Y:S01]  /*20990*/  FMUL.FTZ R2, R34, R0 ;  /* 0x0000000022027220 */ /* 0x002fe20000410000 */
[----:B------:R-:W-:Y:S01]  /*209a0*/  IMAD.MOV.U32 R113, RZ, RZ, R39 ;  /* 0x000000ffff717224 */ /* 0x000fe200078e0027 */
[----:B------:R-:W-:Y:S01]  /*209b0*/  MOV R57, R246 ;  /* 0x000000f600397202 */ /* 0x000fe20000000f00 */
[----:B------:R-:W-:Y:S01]  /*209c0*/  IMAD.MOV.U32 R56, RZ, RZ, R245 ;  /* 0x000000ffff387224 */ /* 0x000fe200078e00f5 */
[----:B---3--:R1:W-:Y:S01]  /*209d0*/  MUFU.TANH R237, R2 ;  /* 0x0000000200ed7308 */ /* 0x0083e20000002400 */
[----:B------:R-:W-:Y:S01]  /*209e0*/  IMAD.MOV.U32 R58, RZ, RZ, R247 ;  /* 0x000000ffff3a7224 */ /* 0x000fe200078e00f7 */
[----:B------:R-:W-:Y:S01]  /*209f0*/  MOV R59, R112 ;  /* 0x00000070003b7202 */ /* 0x000fe20000000f00 */
[----:B----4-:R-:W-:Y:S01]  /*20a00*/  HMMA.16816.F32.BF16 R224, R12, R20, R104 ;  /* 0x000000140ce0723c */ /* 0x010fe20000041868 */
[----:B------:R-:W-:Y:S01]  /*20a10*/  IMAD.MOV.U32 R128, RZ, RZ, R172 ;  /* 0x000000ffff807224 */ /* 0x000fe200078e00ac */
[----:B------:R-:W-:Y:S01]  /*20a20*/  MOV R174, R144 ;  /* 0x0000009000ae7202 */ /* 0x000fe20000000f00 */
[----:B------:R-:W-:Y:S01]  /*20a30*/  IMAD.MOV.U32 R175, RZ, RZ, R143 ;  /* 0x000000ffffaf7224 */ /* 0x000fe200078e008f */
[----:B------:R3:W5:Y:S01]  /*20a40*/  LDL.LU R155, [R1+0x1bc] ;  /* 0x0001bc00019b7983 */ /* 0x0007620000300800 */
[----:B-1----:R-:W-:-:S02]  /*20a50*/  FMUL.FTZ R2, R35, R0 ;  /* 0x0000000023027220 */ /* 0x002fc40000410000 */
[----:B------:R-:W-:Y:S01]  /*20a60*/  IMAD.MOV.U32 R106, RZ, RZ, R195 ;  /* 0x000000ffff6a7224 */ /* 0x000fe200078e00c3 */
[----:B------:R1:W4:Y:S01]  /*20a70*/  LDSM.16.M88.4 R32, [R236] ;  /* 0x00000000ec20783b */ /* 0x0003220000000200 */
[----:B------:R3:W-:Y:S01]  /*20a80*/  MUFU.TANH R39, R2 ;  /* 0x0000000200277308 */ /* 0x0007e20000002400 */
[C---:B------:R-:W-:Y:S02]  /*20a90*/  HMMA.16816.F32.BF16 R228, R12.reuse, R22, R56 ;  /* 0x000000160ce4723c */ /* 0x040fe40000041838 */
[----:B------:R-:W4:Y:S01]  /*20aa0*/  LDSM.16.M88.4 R20, [R117] ;  /* 0x000000007514783b */ /* 0x000f220000000200 */
[----:B------:R-:W-:Y:S02]  /*20ab0*/  MOV R107, R138 ;  /* 0x0000008a006b7202 */ /* 0x000fe40000000f00 */
[----:B------:R-:W-:Y:S01]  /*20ac0*/  MOV R172, R142 ;  /* 0x0000008e00ac7202 */ /* 0x000fe20000000f00 */
[----:B------:R-:W-:Y:S01]  /*20ad0*/  IMAD.MOV.U32 R112, RZ, RZ, R113 ;  /* 0x000000ffff707224 */ /* 0x000fe200078e0071 */
[----:B--2---:R-:W-:Y:S01]  /*20ae0*/  HMMA.16816.F32.BF16 R128, R12, R44, R128 ;  /* 0x0000002c0c80723c */ /* 0x004fe20000041880 */
[----:B------:R-:W-:Y:S01]  /*20af0*/  IMAD.MOV.U32 R122, RZ, RZ, R140 ;  /* 0x000000ffff7a7224 */ /* 0x000fe200078e008c */
[----:B------:R-:W-:Y:S01]  /*20b00*/  MOV R105, R248 ;  /* 0x000000f800697202 */ /* 0x000fe20000000f00 */
[----:B------:R-:W2:Y:S01]  /*20b10*/  LDSM.16.M88.4 R56, [R185+0x2800] ;  /* 0x00280000b938783b */ /* 0x000ea20000000200 */
[----:B------:R-:W-:-:S02]  /*20b20*/  IMAD.MOV.U32 R104, RZ, RZ, R249 ;  /* 0x000000ffff687224 */ /* 0x000fc400078e00f9 */
[C---:B------:R-:W-:Y:S01]  /*20b30*/  HMMA.16816.F32.BF16 R176, R12.reuse, R50, R176 ;  /* 0x000000320cb0723c */ /* 0x040fe200000418b0 */
[----:B------:R-:W-:Y:S01]  /*20b40*/  IMAD.MOV.U32 R67, RZ, RZ, R116 ;  /* 0x000000ffff437224 */ /* 0x000fe200078e0074 */
[----:B------:R2:W5:Y:S01]  /*20b50*/  LDL.LU R154, [R1+0x1b8] ;  /* 0x0001b800019a7983 */ /* 0x0005620000300800 */
[----:B---3--:R-:W-:Y:S01]  /*20b60*/  FMUL.FTZ R2, R16, R0 ;  /* 0x0000000010027220 */ /* 0x008fe20000410000 */
[----:B------:R-:W-:Y:S02]  /*20b70*/  MOV R113, R114 ;  /* 0x0000007200717202 */ /* 0x000fe40000000f00 */
[----:B------:R-:W-:Y:S01]  /*20b80*/  HMMA.16816.F32.BF16 R172, R12, R46, R172 ;  /* 0x0000002e0cac723c */ /* 0x000fe200000418ac */
[----:B------:R-:W3:Y:S01]  /*20b90*/  LDSM.16.M88.4 R48, [R185+0x3800] ;  /* 0x00380000b930783b */ /* 0x000ee20000000200 */
[----:B-1----:R1:W-:Y:S03]  /*20ba0*/  MUFU.TANH R236, R2 ;  /* 0x0000000200ec7308 */ /* 0x0023e60000002400 */
[----:B------:R2:W5:Y:S01]  /*20bb0*/  LDL.LU R153, [R1+0x1b4] ;  /* 0x0001b40001997983 */ /* 0x0005620000300800 */
[----:B------:R-:W-:Y:S01]  /*20bc0*/  HMMA.16816.F32.BF16 R44, R8, R28, R72 ;  /* 0x0000001c082c723c */ /* 0x000fe20000041848 */
[----:B------:R-:W-:-:S02]  /*20bd0*/  IMAD.MOV.U32 R114, RZ, RZ, R115 ;  /* 0x000000ffff727224 */ /* 0x000fc400078e0073 */
[----:B-1----:R-:W-:-:S03]  /*20be0*/  FMUL.FTZ R2, R17, R0 ;  /* 0x0000000011027220 */ /* 0x002fc60000410000 */
[C---:B----4-:R-:W-:Y:S01]  /*20bf0*/  HMMA.16816.F32.BF16 R120, R12.reuse, R32, R120 ;  /* 0x000000200c78723c */ /* 0x050fe20000041878 */
[----:B------:R1:W5:Y:S01]  /*20c00*/  LDL.LU R152, [R1+0x1b0] ;  /* 0x0001b00001987983 */ /* 0x0003620000300800 */
[----:B------:R4:W3:Y:S01]  /*20c10*/  MUFU.TANH R66, R2 ;  /* 0x0000000200427308 */ /* 0x0008e20000002400 */
[----:B------:R-:W-:Y:S02]  /*20c20*/  MOV R115, R251 ;  /* 0x000000fb00737202 */ /* 0x000fe40000000f00 */
[----:B------:R1:W5:Y:S01]  /*20c30*/  LDL.LU R151, [R1+0x1ac] ;  /* 0x0001ac0001977983 */ /* 0x0003620000300800 */
[----:B------:R-:W-:Y:S03]  /*20c40*/  HMMA.16816.F32.BF16 R104, R12, R20, R104 ;  /* 0x000000140c68723c */ /* 0x000fe60000041868 */
[----:B------:R1:W5:Y:S01]  /*20c50*/  LDL.LU R150, [R1+0x1a8] ;  /* 0x0001a80001967983 */ /* 0x0003620000300800 */
[----:B----4-:R-:W-:-:S02]  /*20c60*/  FMUL.FTZ R2, R18, R0 ;  /* 0x0000000012027220 */ /* 0x010fc40000410000 */
[C---:B------:R-:W-:Y:S01]  /*20c70*/  HMMA.16816.F32.BF16 R112, R12.reuse, R34, R112 ;  /* 0x000000220c70723c */ /* 0x040fe20000041870 */
[----:B------:R-:W-:Y:S01]  /*20c80*/  LDSM.16.M88.4 R32, [R185+0x4800] ;  /* 0x00480000b920783b */ /* 0x000fe20000000200 */
[----:B------:R4:W-:Y:S03]  /*20c90*/  MUFU.TANH R195, R2 ;  /* 0x0000000200c37308 */ /* 0x0009e60000002400 */
[----:B------:R1:W5:Y:S01]  /*20ca0*/  LDL.LU R149, [R1+0x1a4] ;  /* 0x0001a40001957983 */ /* 0x0003620000300800 */
[----:B------:R-:W-:Y:S03]  /*20cb0*/  HMMA.16816.F32.BF16 R100, R12, R22, R100 ;  /* 0x000000160c64723c */ /* 0x000fe60000041864 */
[----:B------:R-:W-:Y:S01]  /*20cc0*/  LDSM.16.M88.4 R20, [R185+0x5000] ;  /* 0x00500000b914783b */ /* 0x000fe20000000200 */
[----:B----4-:R-:W-:-:S02]  /*20cd0*/  FMUL.FTZ R2, R19, R0 ;  /* 0x0000000013027220 */ /* 0x010fc40000410000 */
[C---:B--2---:R-:W-:Y:S01]  /*20ce0*/  HMMA.16816.F32.BF16 R72, R8.reuse, R58, R80 ;  /* 0x0000003a0848723c */ /* 0x044fe20000041850 */
[----:B------:R1:W5:Y:S01]  /*20cf0*/  LDL.LU R148, [R1+0x1a0] ;  /* 0x0001a00001947983 */ /* 0x0003620000300800 */
[----:B------:R2:W4:Y:S03]  /*20d00*/  MUFU.TANH R64, R2 ;  /* 0x0000000200407308 */ /* 0x0005260000002400 */
[----:B------:R1:W5:Y:S01]  /*20d10*/  LDL.LU R147, [R1+0x19c] ;  /* 0x00019c0001937983 */ /* 0x0003620000300800 */
[C---:B------:R-:W-:Y:S03]  /*20d20*/  HMMA.16816.F32.BF16 R16, R8.reuse, R54, R76 ;  /* 0x000000360810723c */ /* 0x040fe6000004184c */
[----:B------:R-:W4:Y:S03]  /*20d30*/  LDSM.16.M88.4 R52, [R185+0x3000] ;  /* 0x00300000b934783b */ /* 0x000f260000000200 */
[C---:B------:R-:W-:Y:S01]  /*20d40*/  HMMA.16816.F32.BF16 R12, R8.reuse, R30, R92 ;  /* 0x0000001e080c723c */ /* 0x040fe2000004185c */
[----:B------:R1:W5:Y:S04]  /*20d50*/  LDL.LU R146, [R1+0x198] ;  /* 0x0001980001927983 */ /* 0x0003680000300800 */
[----:B------:R1:W5:Y:S01]  /*20d60*/  LDL.LU R145, [R1+0x194] ;  /* 0x0001940001917983 */ /* 0x0003620000300800 */
[----:B--2---:R-:W-:Y:S01]  /*20d70*/  FMUL.FTZ R2, R40, R0 ;  /* 0x0000000028027220 */ /* 0x004fe20000410000 */
[C---:B------:R-:W-:Y:S02]  /*20d80*/  HMMA.16816.F32.BF16 R28, R8.reuse, R56, R216 ;  /* 0x00000038081c723c */ /* 0x040fe400000418d8 */
[----:B------:R-:W2:Y:S01]  /*20d90*/  LDSM.16.M88.4 R56, [R185+0x6800] ;  /* 0x00680000b938783b */ /* 0x000ea20000000200 */
[----:B------:R1:W-:Y:S03]  /*20da0*/  MUFU.TANH R138, R2 ;  /* 0x00000002008a7308 */ /* 0x0003e60000002400 */
[----:B------:R2:W5:Y:S01]  /*20db0*/  LDL.LU R144, [R1+0x190] ;  /* 0x0001900001907983 */ /* 0x0005620000300800 */
[----:B---3--:R-:W-:Y:S01]  /*20dc0*/  HMMA.16816.F32.BF16 R80, R8, R50, R124 ;  /* 0x000000320850723c */ /* 0x008fe2000004187c */
[----:B------:R-:W-:-:S02]  /*20dd0*/  MOV R216, R242 ;  /* 0x000000f200d87202 */ /* 0x000fc40000000f00 */
[----:B------:R-:W-:Y:S01]  /*20de0*/  MOV R219, R66 ;  /* 0x0000004200db7202 */ /* 0x000fe20000000f00 */
[----:B------:R3:W5:Y:S01]  /*20df0*/  LDL.LU R143, [R1+0x18c] ;  /* 0x00018c00018f7983 */ /* 0x0007620000300800 */
[----:B-1----:R-:W-:Y:S02]  /*20e00*/  FMUL.FTZ R2, R41, R0 ;  /* 0x0000000029027220 */ /* 0x002fe40000410000 */
[----:B------:R-:W-:Y:S01]  /*20e10*/  IMAD.MOV.U32 R124, RZ, RZ, R109 ;  /* 0x000000ffff7c7224 */ /* 0x000fe200078e006d */
[----:B------:R-:W-:Y:S01]  /*20e20*/  MOV R126, R244 ;  /* 0x000000f4007e7202 */ /* 0x000fe20000000f00 */
[----:B------:R-:W-:Y:S01]  /*20e30*/  IMAD.MOV.U32 R127, RZ, RZ, R91 ;  /* 0x000000ffff7f7224 */ /* 0x000fe200078e005b */
[----:B------:R1:W3:Y:S01]  /*20e40*/  MUFU.TANH R65, R2 ;  /* 0x0000000200417308 */ /* 0x0002e20000002400 */
[C---:B----4-:R-:W-:Y:S06]  /*20e50*/  HMMA.16816.F32.BF16 R92, R8.reuse, R54, R204 ;  /* 0x00000036085c723c */ /* 0x050fec00000418cc */
[----:B------:R-:W-:Y:S01]  /*20e60*/  HMMA.16816.F32.BF16 R96, R8, R52, R96 ;  /* 0x000000340860723c */ /* 0x000fe20000041860 */
[----:B------:R-:W-:Y:S01]  /*20e70*/  IMAD.MOV.U32 R125, RZ, RZ, R67 ;  /* 0x000000ffff7d7224 */ /* 0x000fe200078e0043 */
[----:B------:R-:W-:Y:S01]  /*20e80*/  MOV R218, R64 ;  /* 0x0000004000da7202 */ /* 0x000fe20000000f00 */
[----:B------:R4:W5:Y:S01]  /*20e90*/  LDL.LU R142, [R1+0x188] ;  /* 0x00018800018e7983 */ /* 0x0009620000300800 */
[----:B-1----:R-:W-:Y:S01]  /*20ea0*/  FMUL.FTZ R2, R42, R0 ;  /* 0x000000002a027220 */ /* 0x002fe20000410000 */
[----:B------:R-:W-:Y:S01]  /*20eb0*/  MOV R204, R89 ;  /* 0x0000005900cc7202 */ /* 0x000fe20000000f00 */
[----:B------:R-:W-:-:S02]  /*20ec0*/  IMAD.MOV.U32 R205, RZ, RZ, R88 ;  /* 0x000000ffffcd7224 */ /* 0x000fc400078e0058 */
[----:B---3--:R-:W-:Y:S01]  /*20ed0*/  IMAD.MOV.U32 R217, RZ, RZ, R65 ;  /* 0x000000ffffd97224 */ /* 0x008fe200078e0041 */
[----:B------:R1:W3:Y:S01]  /*20ee0*/  MUFU.TANH R137, R2 ;  /* 0x0000000200897308 */ /* 0x0002e20000002400 */
[C---:B------:R-:W-:Y:S01]  /*20ef0*/  HMMA.16816.F32.BF16 R84, R8.reuse, R48, R84 ;  /* 0x000000300854723c */ /* 0x040fe20000041854 */
[----:B------:R-:W4:Y:S05]  /*20f00*/  LDSM.16.M88.4 R48, [R185+0x7000] ;  /* 0x00700000b930783b */ /* 0x000f2a0000000200 */
[----:B--2---:R-:W-:Y:S01]  /*20f10*/  HMMA.16816.F32.BF16 R172, R8, R58, R172 ;  /* 0x0000003a08ac723c */ /* 0x004fe200000418ac */
[----:B------:R-:W-:Y:S01]  /*20f20*/  ISETP.GE.AND P2, PT, R124, 0x3, PT ;  /* 0x000000037c00780c */ /* 0x000fe20003f46270 */
[----:B------:R2:W5:Y:S01]  /*20f30*/  LDL.LU R141, [R1+0x184] ;  /* 0x00018400018d7983 */ /* 0x0005620000300800 */
[----:B-1----:R-:W-:-:S03]  /*20f40*/  FMUL.FTZ R2, R43, R0 ;  /* 0x000000002b027220 */ /* 0x002fc60000410000 */
[C---:B------:R-:W-:Y:S01]  /*20f50*/  HMMA.16816.F32.BF16 R64, R8.reuse, R32, R208 ;  /* 0x000000200840723c */ /* 0x040fe200000418d0 */
[----:B------:R-:W1:Y:S01]  /*20f60*/  LDSM.16.M88.4 R40, [R185+0x4000] ;  /* 0x00400000b928783b */ /* 0x000e620000000200 */
[----:B------:R3:W-:Y:S04]  /*20f70*/  MUFU.TANH R251, R2 ;  /* 0x0000000200fb7308 */ /* 0x0007e80000002400 */
[C---:B------:R-:W-:Y:S06]  /*20f80*/  HMMA.16816.F32.BF16 R52, R8.reuse, R20, R196 ;  /* 0x000000140834723c */ /* 0x040fec00000418c4 */
[----:B----4-:R-:W-:Y:S01]  /*20f90*/  HMMA.16816.F32.BF16 R120, R8, R48, R120 ;  /* 0x000000300878723c */ /* 0x010fe20000041878 */
[----:B---3--:R-:W-:-:S05]  /*20fa0*/  FMUL.FTZ R2, R16, R0 ;  /* 0x0000000010027220 */ /* 0x008fca0000410000 */
[C---:B------:R-:W-:Y:S01]  /*20fb0*/  HMMA.16816.F32.BF16 R112, R8.reuse, R50, R112 ;  /* 0x000000320870723c */ /* 0x040fe20000041870 */
[----:B------:R3:W4:Y:S01]  /*20fc0*/  MUFU.TANH R136, R2 ;  /* 0x0000000200887308 */ /* 0x0007220000002400 */
[----:B------:R-:W-:Y:S02]  /*20fd0*/  IMAD.MOV.U32 R124, RZ, RZ, R38 ;  /* 0x000000ffff7c7224 */ /* 0x000fe400078e0026 */
[-C--:B------:R-:W-:Y:S01]  /*20fe0*/  FMUL.FTZ R59, R83, R0.reuse ;  /* 0x00000000533b7220 */ /* 0x080fe20000410000 */
[----:B------:R2:W5:Y:S01]  /*20ff0*/  LDL.LU R140, [R1+0x180] ;  /* 0x00018000018c7983 */ /* 0x0005620000300800 */
[C---:B-1----:R-:W-:Y:S06]  /*21000*/  HMMA.16816.F32.BF16 R76, R8.reuse, R40, R212 ;  /* 0x00000028084c723c */ /* 0x042fec00000418d4 */
[C---:B------:R-:W-:Y:S01]  /*21010*/  HMMA.16816.F32.BF16 R68, R8.reuse, R42, R60 ;  /* 0x0000002a0844723c */ /* 0x040fe2000004183c */
[-C--:B---3--:R-:W-:Y:S01]  /*21020*/  FMUL.FTZ R2, R17, R0.reuse ;  /* 0x0000000011027220 */ /* 0x088fe20000410000 */
[----:B------:R-:W1:Y:S03]  /*21030*/  LDSM.16.M88.4 R40, [R185+0x6000] ;  /* 0x00600000b928783b */ /* 0x000e660000000200 */
[----:B------:R3:W-:Y:S01]  /*21040*/  MUFU.TANH R249, R2 ;  /* 0x0000000200f97308 */ /* 0x0007e20000002400 */
[----:B------:R-:W-:Y:S01]  /*21050*/  IMAD.MOV.U32 R209, RZ, RZ, R36 ;  /* 0x000000ffffd17224 */ /* 0x000fe200078e0024 */
[----:B------:R-:W-:Y:S01]  /*21060*/  MOV R210, R3 ;  /* 0x0000000300d27202 */ /* 0x000fe20000000f00 */
[-C--:B------:R-:W-:Y:S01]  /*21070*/  FMUL.FTZ R48, R54, R0.reuse ;  /* 0x0000000036307220 */ /* 0x080fe20000410000 */
[----:B------:R2:W5:Y:S01]  /*21080*/  LDL.LU R119, [R1+0x17c] ;  /* 0x00017c0001777983 */ /* 0x0005620000300800 */
[-C--:B---3--:R-:W-:Y:S01]  /*21090*/  FMUL.FTZ R2, R18, R0.reuse ;  /* 0x0000000012027220 */ /* 0x088fe20000410000 */
[----:B------:R-:W-:Y:S01]  /*210a0*/  MOV R214, R39 ;  /* 0x0000002700d67202 */ /* 0x000fe20000000f00 */
[----:B------:R-:W-:Y:S01]  /*210b0*/  HMMA.16816.F32.BF16 R60, R8, R34, R220 ;  /* 0x00000022083c723c */ /* 0x000fe200000418dc */
[----:B------:R-:W-:Y:S01]  /*210c0*/  IMAD.MOV.U32 R212, RZ, RZ, R4 ;  /* 0x000000ffffd47224 */ /* 0x000fe200078e0004 */
[----:B------:R3:W2:Y:S01]  /*210d0*/  MUFU.TANH R133, R2 ;  /* 0x0000000200857308 */ /* 0x0006a20000002400 */
[----:B------:R-:W-:Y:S01]  /*210e0*/  FMUL.FTZ R3, R80, R0 ;  /* 0x0000000050037220 */ /* 0x000fe20000410000 */
[----:B------:R-:W-:Y:S01]  /*210f0*/  MOV R213, R6 ;  /* 0x0000000600d57202 */ /* 0x000fe20000000f00 */
[----:B------:R1:W5:Y:S01]  /*21100*/  LDL.LU R108, [R1+0x178] ;  /* 0x00017800016c7983 */ /* 0x0003620000300800 */
[-C--:B---3--:R-:W-:Y:S01]  /*21110*/  FMUL.FTZ R2, R19, R0.reuse ;  /* 0x0000000013027220 */ /* 0x088fe20000410000 */
[----:B------:R-:W-:-:S02]  /*21120*/  FMUL.FTZ R39, R52, R0 ;  /* 0x0000000034277220 */ /* 0x000fc40000410000 */
[----:B------:R-:W3:Y:S01]  /*21130*/  LDSM.16.M88.4 R16, [R185+0x5800] ;  /* 0x00580000b910783b */ /* 0x000ee20000000200 */
[----:B------:R4:W-:Y:S01]  /*21140*/  MUFU.TANH R248, R2 ;  /* 0x0000000200f87308 */ /* 0x0009e20000002400 */
[-C--:B------:R-:W-:Y:S01]  /*21150*/  FMUL.FTZ R4, R87, R0.reuse ;  /* 0x0000000057047220 */ /* 0x080fe20000410000 */
[----:B------:R-:W-:-:S12]  /*21160*/  FMUL.FTZ R6, R82, R0 ;  /* 0x0000000052067220 */ /* 0x000fd80000410000 */
[-C--:B------:R-:W-:Y:S01]  /*21170*/  FMUL.FTZ R38, R62, R0.reuse ;  /* 0x000000003e267220 */ /* 0x080fe20000410000 */
[-C--:B------:R-:W-:Y:S01]  /*21180*/  FMUL.FTZ R36, R60, R0.reuse ;  /* 0x000000003c247220 */ /* 0x080fe20000410000 */
[----:B------:R-:W-:Y:S01]  /*21190*/  FMUL.FTZ R80, R55, R0 ;  /* 0x0000000037507220 */ /* 0x000fe20000410000 */
[----:B------:R-:W-:Y:S01]  /*211a0*/  MOV R223, R126 ;  /* 0x0000007e00df7202 */ /* 0x000fe20000000f00 */
[----:B------:R1:W5:Y:S01]  /*211b0*/  LDL.LU R37, [R1+0x174] ;  /* 0x0001740001257983 */ /* 0x0003620000300800 */
[----:B----4-:R-:W-:-:S04]  /*211c0*/  FMUL.FTZ R2, R44, R0 ;  /* 0x000000002c027220 */ /* 0x010fc80000410000 */
[----:B------:R4:W2:Y:S02]  /*211d0*/  MUFU.TANH R118, R2 ;  /* 0x0000000200767308 */ /* 0x0008a40000002400 */
[----:B----4-:R-:W-:-:S06]  /*211e0*/  FMUL.FTZ R2, R45, R0 ;  /* 0x000000002d027220 */ /* 0x010fcc0000410000 */
[----:B------:R4:W-:Y:S02]  /*211f0*/  MUFU.TANH R247, R2 ;  /* 0x0000000200f77308 */ /* 0x0009e40000002400 */
[----:B----4-:R-:W-:-:S06]  /*21200*/  FMUL.FTZ R2, R46, R0 ;  /* 0x000000002e027220 */ /* 0x010fcc0000410000 */
        /* <DEDUP_REMOVED lines=18> */
[----:B------:R4:W-:Y:S01]  /*21330*/  MUFU.TANH R215, R2 ;  /* 0x0000000200d77308 */ /* 0x0009e20000002400 */
[----:B-1----:R-:W-:Y:S01]  /*21340*/  HMMA.16816.F32.BF16 R28, R8, R42, R228 ;  /* 0x0000002a081c723c */ /* 0x002fe200000418e4 */
[----:B----4-:R-:W-:-:S06]  /*21350*/  FMUL.FTZ R2, R72, R0 ;  /* 0x0000000048027220 */ /* 0x010fcc0000410000 */
[----:B------:R1:W4:Y:S01]  /*21360*/  MUFU.TANH R88, R2 ;  /* 0x0000000200587308 */ /* 0x0003220000002400 */
[----:B------:R-:W-:Y:S01]  /*21370*/  MOV R231, R214 ;  /* 0x000000d600e77202 */ /* 0x000fe20000000f00 */
[C---:B------:R-:W-:Y:S01]  /*21380*/  HMMA.16816.F32.BF16 R44, R8.reuse, R22, R200 ;  /* 0x00000016082c723c */ /* 0x040fe200000418c8 */
[----:B------:R-:W2:Y:S01]  /*21390*/  S2R R214, SR_TID.X ;  /* 0x0000000000d67919 */ /* 0x000ea20000002100 */
[----:B------:R-:W4:Y:S04]  /*213a0*/  LDSM.16.M88.4 R20, [R185+0x7800] ;  /* 0x00780000b914783b */ /* 0x000f280000000200 */
[C---:B---3--:R-:W-:Y:S06]  /*213b0*/  HMMA.16816.F32.BF16 R32, R8.reuse, R16, R232 ;  /* 0x000000100820723c */ /* 0x048fec00000418e8 */
[----:B------:R-:W-:Y:S01]  /*213c0*/  HMMA.16816.F32.BF16 R12, R8, R40, R224 ;  /* 0x00000028080c723c */ /* 0x000fe200000418e0 */
[----:B------:R-:W-:-:S02]  /*213d0*/  FMUL.FTZ R60, R61, R0 ;  /* 0x000000003d3c7220 */ /* 0x000fc40000410000 */
[-C--:B------:R-:W-:Y:S01]  /*213e0*/  FMUL.FTZ R196, R31, R0.reuse ;  /* 0x000000001fc47220 */ /* 0x080fe20000410000 */
[-C--:B-1----:R-:W-:Y:S01]  /*213f0*/  FMUL.FTZ R2, R73, R0.reuse ;  /* 0x0000000049027220 */ /* 0x082fe20000410000 */
[----:B------:R-:W-:Y:S02]  /*21400*/  IMAD.MOV.U32 R230, RZ, RZ, R210 ;  /* 0x000000ffffe67224 */ /* 0x000fe400078e00d2 */
[-C--:B------:R-:W-:Y:S01]  /*21410*/  FMUL.FTZ R30, R30, R0.reuse ;  /* 0x000000001e1e7220 */ /* 0x080fe20000410000 */
[----:B------:R-:W-:Y:S01]  /*21420*/  FMUL.FTZ R28, R28, R0 ;  /* 0x000000001c1c7220 */ /* 0x000fe20000410000 */
[----:B------:R1:W-:Y:S01]  /*21430*/  MUFU.TANH R211, R2 ;  /* 0x0000000200d37308 */ /* 0x0003e20000002400 */
[----:B------:R-:W-:Y:S01]  /*21440*/  IMAD.MOV.U32 R229, RZ, RZ, R205 ;  /* 0x000000ffffe57224 */ /* 0x000fe200078e00cd */
[----:B------:R-:W-:Y:S01]  /*21450*/  MOV R228, R212 ;  /* 0x000000d400e47202 */ /* 0x000fe20000000f00 */
        /* <DEDUP_REMOVED lines=11> */
[----:B--2---:R-:W-:-:S02]  /*21510*/  IMAD.SHL.U32 R52, R214, 0x2, RZ ;  /* 0x00000002d6347824 */ /* 0x004fc400078e00ff */
[----:B------:R-:W-:Y:S01]  /*21520*/  FMUL.FTZ R115, R115, R0 ;  /* 0x0000000073737220 */ /* 0x000fe20000410000 */
[----:B------:R-:W-:-:S04]  /*21530*/  DEPBAR.LE SB0, 0x0 ;  /* 0x000080000000791a */ /* 0x000fc80000000000 */
[----:B-1----:R-:W-:-:S04]  /*21540*/  FMUL.FTZ R2, R74, R0 ;  /* 0x000000004a027220 */ /* 0x002fc80000410000 */
[----:B------:R1:W2:Y:S01]  /*21550*/  MUFU.TANH R73, R2 ;  /* 0x0000000200497308 */ /* 0x0002a20000002400 */
[----:B------:R-:W-:Y:S01]  /*21560*/  HMMA.16816.F32.BF16 R16, R8, R18, R176 ;  /* 0x000000120810723c */ /* 0x000fe200000418b0 */
[----:B-1----:R-:W-:-:S06]  /*21570*/  FMUL.FTZ R2, R75, R0 ;  /* 0x000000004b027220 */ /* 0x002fcc0000410000 */
[----:B------:R1:W-:Y:S02]  /*21580*/  MUFU.TANH R207, R2 ;  /* 0x0000000200cf7308 */ /* 0x0003e40000002400 */
[----:B-1----:R-:W-:-:S06]  /*21590*/  FMUL.FTZ R2, R96, R0 ;  /* 0x0000000060027220 */ /* 0x002fcc0000410000 */
[----:B------:R1:W3:Y:S02]  /*215a0*/  MUFU.TANH R72, R2 ;  /* 0x0000000200487308 */ /* 0x0002e40000002400 */
[----:B-1----:R-:W-:-:S06]  /*215b0*/  FMUL.FTZ R2, R97, R0 ;  /* 0x0000000061027220 */ /* 0x002fcc0000410000 */
[----:B------:R1:W-:Y:S01]  /*215c0*/  MUFU.TANH R206, R2 ;  /* 0x0000000200ce7308 */ /* 0x0003e20000002400 */
[----:B------:R-:W-:Y:S01]  /*215d0*/  HMMA.16816.F32.BF16 R40, R8, R56, R128 ;  /* 0x000000380828723c */ /* 0x000fe20000041880 */
[----:B-1----:R-:W-:-:S06]  /*215e0*/  FMUL.FTZ R2, R98, R0 ;  /* 0x0000000062027220 */ /* 0x002fcc0000410000 */
[----:B------:R1:W3:Y:S02]  /*215f0*/  MUFU.TANH R58, R2 ;  /* 0x00000002003a7308 */ /* 0x0002e40000002400 */
[----:B-1----:R-:W-:-:S06]  /*21600*/  FMUL.FTZ R2, R99, R0 ;  /* 0x0000000063027220 */ /* 0x002fcc0000410000 */
[----:B------:R1:W-:Y:S01]  /*21610*/  MUFU.TANH R201, R2 ;  /* 0x0000000200c97308 */ /* 0x0003e20000002400 */
[-C--:B------:R-:W-:Y:S01]  /*21620*/  FMUL.FTZ R87, R33, R0.reuse ;  /* 0x0000000021577220 */ /* 0x080fe20000410000 */
[-C--:B------:R-:W-:Y:S01]  /*21630*/  FMUL.FTZ R33, R16, R0.reuse ;  /* 0x0000000010217220 */ /* 0x080fe20000410000 */
[----:B-1----:R-:W-:-:S05]  /*21640*/  FMUL.FTZ R2, R92, R0 ;  /* 0x000000005c027220 */ /* 0x002fca0000410000 */
[----:B------:R1:W3:Y:S01]  /*21650*/  MUFU.TANH R57, R2 ;  /* 0x0000000200397308 */ /* 0x0002e20000002400 */
[----:B------:R-:W-:Y:S02]  /*21660*/  SHF.L.U32 R16, R209, 0x8, RZ ;  /* 0x00000008d1107819 */ /* 0x000fe400000006ff */
[----:B------:R-:W-:Y:S01]  /*21670*/  LOP3.LUT R52, R52, 0x6, RZ, 0xc0, !PT ;  /* 0x0000000634347812 */ /* 0x000fe200078ec0ff */
[----:B-1----:R-:W-:-:S04]  /*21680*/  FMUL.FTZ R2, R93, R0 ;  /* 0x000000005d027220 */ /* 0x002fc80000410000 */
[----:B------:R1:W-:Y:S01]  /*21690*/  MUFU.TANH R197, R2 ;  /* 0x0000000200c57308 */ /* 0x0003e20000002400 */
[C---:B----4-:R-:W-:Y:S06]  /*216a0*/  HMMA.16816.F32.BF16 R104, R8.reuse, R20, R104 ;  /* 0x000000140868723c */ /* 0x050fec0000041868 */
[----:B------:R-:W-:Y:S01]  /*216b0*/  HMMA.16816.F32.BF16 R100, R8, R22, R100 ;  /* 0x000000160864723c */ /* 0x000fe20000041864 */
[----:B-1----:R-:W-:-:S04]  /*216c0*/  FMUL.FTZ R2, R94, R0 ;  /* 0x000000005e027220 */ /* 0x002fc80000410000 */
[----:B------:R1:W4:Y:S02]  /*216d0*/  MUFU.TANH R56, R2 ;  /* 0x0000000200387308 */ /* 0x0003240000002400 */
[-C--:B------:R-:W-:Y:S01]  /*216e0*/  FMUL.FTZ R8, R86, R0.reuse ;  /* 0x0000000056087220 */ /* 0x080fe20000410000 */
[-C--:B------:R-:W-:Y:S01]  /*216f0*/  FMUL.FTZ R9, R85, R0.reuse ;  /* 0x0000000055097220 */ /* 0x080fe20000410000 */
[-C--:B------:R-:W-:Y:S01]  /*21700*/  FMUL.FTZ R10, R95, R0.reuse ;  /* 0x000000005f0a7220 */ /* 0x080fe20000410000 */
[-C--:B------:R-:W-:Y:S01]  /*21710*/  FMUL.FTZ R95, R35, R0.reuse ;  /* 0x00000000235f7220 */ /* 0x080fe20000410000 */
[-C--:B------:R-:W-:Y:S01]  /*21720*/  FMUL.FTZ R35, R18, R0.reuse ;  /* 0x0000000012237220 */ /* 0x080fe20000410000 */
[-C--:B-1----:R-:W-:Y:S01]  /*21730*/  FMUL.FTZ R2, R81, R0.reuse ;  /* 0x0000000051027220 */ /* 0x082fe20000410000 */
[-C--:B------:R-:W-:Y:S01]  /*21740*/  FMUL.FTZ R81, R45, R0.reuse ;  /* 0x000000002d517220 */ /* 0x080fe20000410000 */
[----:B------:R-:W-:Y:S02]  /*21750*/  FMUL.FTZ R45, R32, R0 ;  /* 0x00000000202d7220 */ /* 0x000fe40000410000 */
[----:B------:R1:W-:Y:S08]  /*21760*/  MUFU.TANH R32, R3 ;  /* 0x0000000300207308 */ /* 0x0003f00000002400 */
[----:B------:R2:W-:Y:S01]  /*21770*/  MUFU.TANH R86, R2 ;  /* 0x0000000200567308 */ /* 0x0005e20000002400 */
[----:B-1----:R-:W-:-:S04]  /*21780*/  LOP3.LUT R3, R16, 0x8, R52, 0xfe, !PT ;  /* 0x0000000810037812 */ /* 0x002fc800078efe34 */
[C---:B------:R-:W-:Y:S02]  /*21790*/  ISETP.GE.AND P6, PT, R3.reuse, R7, PT ;  /* 0x000000070300720c */ /* 0x040fe40003fc6270 */
[----:B------:R-:W-:Y:S02]  /*217a0*/  ISETP.GE.AND P4, PT, R3, R5, PT ;  /* 0x000000050300720c */ /* 0x000fe40003f86270 */
[----:B--2---:R-:W-:Y:S02]  /*217b0*/  LOP3.LUT R2, R16, 0x10, R52, 0xfe, !PT ;  /* 0x0000001010027812 */ /* 0x004fe400078efe34 */
[----:B------:R-:W-:Y:S02]  /*217c0*/  I2FP.F32.S32 R3, R3 ;  /* 0x0000000300037245 */ /* 0x000fe40000201400 */
[C---:B------:R-:W-:Y:S02]  /*217d0*/  ISETP.GE.AND P5, PT, R2.reuse, R7, PT ;  /* 0x000000070200720c */ /* 0x040fe40003fa6270 */
[----:B------:R-:W-:Y:S01]  /*217e0*/  ISETP.GE.AND P3, PT, R2, R5, PT ;  /* 0x000000050200720c */ /* 0x000fe20003f66270 */
[----:B------:R1:W-:Y:S01]  /*217f0*/  MUFU.TANH R97, R9 ;  /* 0x0000000900617308 */ /* 0x0003e20000002400 */
[----:B------:R-:W-:Y:S01]  /*21800*/  I2FP.F32.S32 R2, R2 ;  /* 0x0000000200027245 */ /* 0x000fe20000201400 */
[-C--:B------:R-:W-:Y:S01]  /*21810*/  FMUL.FTZ R226, R90, R0.reuse ;  /* 0x000000005ae27220 */ /* 0x080fe20000410000 */
[----:B------:R-:W-:-:S05]  /*21820*/  FMUL.FTZ R22, R70, R0 ;  /* 0x0000000046167220 */ /* 0x000fca0000410000 */
[----:B------:R2:W-:Y:S01]  /*21830*/  MUFU.TANH R18, R6 ;  /* 0x0000000600127308 */ /* 0x0005e20000002400 */
[-C--:B------:R-:W-:Y:S01]  /*21840*/  FMUL.FTZ R11, R78, R0.reuse ;  /* 0x000000004e0b7220 */ /* 0x080fe20000410000 */
[----:B------:R-:W-:Y:S01]  /*21850*/  FMUL.FTZ R78, R71, R0 ;  /* 0x00000000474e7220 */ /* 0x000fe20000410000 */
[----:B-1----:R-:W-:-:S05]  /*21860*/  FFMA.FTZ R9, R132, R3, R243 ;  /* 0x0000000384097223 */ /* 0x002fca00000100f3 */
[----:B------:R1:W-:Y:S01]  /*21870*/  MUFU.TANH R49, R8 ;  /* 0x0000000800317308 */ /* 0x0003e20000002400 */
[----:B--2---:R-:W-:-:S07]  /*21880*/  FFMA.FTZ R6, R132, R3, R27 ;  /* 0x0000000384067223 */ /* 0x004fce000001001b */
[----:B------:R2:W-:Y:S01]  /*21890*/  MUFU.TANH R90, R4 ;  /* 0x00000004005a7308 */ /* 0x0005e20000002400 */
[----:B------:R-:W-:Y:S02]  /*218a0*/  LOP3.LUT R3, R16, 0x18, R52, 0xfe, !PT ;  /* 0x0000001810037812 */ /* 0x000fe400078efe34 */
[----:B------:R-:W-:Y:S02]  /*218b0*/  FSEL R75, R9, -INF , !P6 ;  /* 0xff800000094b7808 */ /* 0x000fe40007000000 */
[----:B------:R-:W-:Y:S01]  /*218c0*/  FSEL R70, R6, -INF , !P4 ;  /* 0xff80000006467808 */ /* 0x000fe20006000000 */
[CC--:B-1----:R-:W-:Y:S01]  /*218d0*/  FFMA.FTZ R8, R132.reuse, R2.reuse, R241 ;  /* 0x0000000284087223 */ /* 0x0c2fe200000100f1 */
[C---:B------:R-:W-:Y:S02]  /*218e0*/  ISETP.GE.AND P6, PT, R3.reuse, R7, PT ;  /* 0x000000070300720c */ /* 0x040fe40003fc6270 */
[----:B------:R-:W-:Y:S01]  /*218f0*/  ISETP.GE.AND P4, PT, R3, R5, PT ;  /* 0x000000050300720c */ /* 0x000fe20003f86270 */
[----:B--2---:R-:W-:Y:S01]  /*21900*/  FFMA.FTZ R4, R132, R2, R240 ;  /* 0x0000000284047223 */ /* 0x004fe200000100f0 */
[----:B------:R-:W-:-:S02]  /*21910*/  LOP3.LUT R2, R16, 0x20, R52, 0xfe, !PT ;  /* 0x0000002010027812 */ /* 0x000fc400078efe34 */
[----:B------:R-:W-:Y:S02]  /*21920*/  I2FP.F32.S32 R3, R3 ;  /* 0x0000000300037245 */ /* 0x000fe40000201400 */
[----:B------:R-:W-:Y:S02]  /*21930*/  FSEL R82, R8, -INF , !P5 ;  /* 0xff80000008527808 */ /* 0x000fe40006800000 */
[----:B------:R-:W-:Y:S02]  /*21940*/  FSEL R71, R4, -INF , !P3 ;  /* 0xff80000004477808 */ /* 0x000fe40005800000 */
[C---:B------:R-:W-:Y:S02]  /*21950*/  ISETP.GE.AND P5, PT, R2.reuse, R7, PT ;  /* 0x000000070200720c */ /* 0x040fe40003fa6270 */
[----:B------:R-:W-:Y:S02]  /*21960*/  ISETP.GE.AND P3, PT, R2, R5, PT ;  /* 0x000000050200720c */ /* 0x000fe40003f66270 */
[----:B------:R-:W-:Y:S01]  /*21970*/  I2FP.F32.S32 R2, R2 ;  /* 0x0000000200027245 */ /* 0x000fe20000201400 */
[CC--:B------:R-:W-:Y:S01]  /*21980*/  FFMA.FTZ R9, R132.reuse, R3.reuse, R239 ;  /* 0x0000000384097223 */ /* 0x0c0fe200000100ef */
[----:B------:R-:W-:Y:S01]  /*21990*/  FFMA.FTZ R6, R132, R3, R26 ;  /* 0x0000000384067223 */ /* 0x000fe2000001001a */
[----:B------:R1:W-:Y:S01]  /*219a0*/  MUFU.TANH R177, R10 ;  /* 0x0000000a00b17308 */ /* 0x0003e20000002400 */
[----:B------:R-:W-:Y:S01]  /*219b0*/  LOP3.LUT R3, R16, 0x28, R52, 0xfe, !PT ;  /* 0x0000002810037812 */ /* 0x000fe200078efe34 */
[CC--:B------:R-:W-:Y:S01]  /*219c0*/  FFMA.FTZ R8, R132.reuse, R2.reuse, R238 ;  /* 0x0000000284087223 */ /* 0x0c0fe200000100ee */
[----:B------:R-:W-:Y:S01]  /*219d0*/  FFMA.FTZ R4, R132, R2, R237 ;  /* 0x0000000284047223 */ /* 0x000fe200000100ed */
[----:B------:R-:W-:Y:S01]  /*219e0*/  FMUL.FTZ R20, R84, R0 ;  /* 0x0000000054147220 */ /* 0x000fe20000410000 */
[----:B------:R-:W-:-:S02]  /*219f0*/  LOP3.LUT R2, R16, 0x30, R52, 0xfe, !PT ;  /* 0x0000003010027812 */ /* 0x000fc400078efe34 */
[----:B------:R-:W-:Y:S01]  /*21a00*/  FSEL R84, R9, -INF , !P6 ;  /* 0xff80000009547808 */ /* 0x000fe20007000000 */
[-C--:B------:R-:W-:Y:S01]  /*21a10*/  FMUL.FTZ R21, R68, R0.reuse ;  /* 0x0000000044157220 */ /* 0x080fe20000410000 */
[----:B------:R-:W-:Y:S02]  /*21a20*/  ISETP.GE.AND P6, PT, R3, R7, PT ;  /* 0x000000070300720c */ /* 0x000fe40003fc6270 */
[----:B------:R-:W-:Y:S01]  /*21a30*/  FSEL R92, R8, -INF , !P5 ;  /* 0xff800000085c7808 */ /* 0x000fe20006800000 */
[-C--:B-1----:R-:W-:Y:S01]  /*21a40*/  FMUL.FTZ R10, R76, R0.reuse ;  /* 0x000000004c0a7220 */ /* 0x082fe20000410000 */
[----:B------:R-:W-:Y:S01]  /*21a50*/  FMUL.FTZ R76, R69, R0 ;  /* 0x00000000454c7220 */ /* 0x000fe20000410000 */
[----:B------:R-:W-:Y:S02]  /*21a60*/  FSEL R69, R6, -INF , !P4 ;  /* 0xff80000006457808 */ /* 0x000fe40006000000 */
[----:B------:R-:W-:Y:S02]  /*21a70*/  ISETP.GE.AND P4, PT, R3, R5, PT ;  /* 0x000000050300720c */ /* 0x000fe40003f86270 */
[----:B------:R-:W-:-:S02]  /*21a80*/  I2FP.F32.S32 R3, R3 ;  /* 0x0000000300037245 */ /* 0x000fc40000201400 */
[----:B------:R-:W-:Y:S02]  /*21a90*/  FSEL R68, R4, -INF , !P3 ;  /* 0xff80000004447808 */ /* 0x000fe40005800000 */
[C---:B------:R-:W-:Y:S02]  /*21aa0*/  ISETP.GE.AND P5, PT, R2.reuse, R7, PT ;  /* 0x000000070200720c */ /* 0x040fe40003fa6270 */
[----:B------:R-:W-:Y:S02]  /*21ab0*/  ISETP.GE.AND P3, PT, R2, R5, PT ;  /* 0x000000050200720c */ /* 0x000fe40003f66270 */
[----:B------:R-:W-:Y:S01]  /*21ac0*/  I2FP.F32.S32 R2, R2 ;  /* 0x0000000200027245 */ /* 0x000fe20000201400 */
[CC--:B------:R-:W-:Y:S01]  /*21ad0*/  FFMA.FTZ R9, R132.reuse, R3.reuse, R236 ;  /* 0x0000000384097223 */ /* 0x0c0fe200000100ec */
[----:B------:R-:W-:Y:S01]  /*21ae0*/  FFMA.FTZ R6, R132, R3, R195 ;  /* 0x0000000384067223 */ /* 0x000fe200000100c3 */
[----:B------:R-:W-:Y:S01]  /*21af0*/  LOP3.LUT R3, R16, 0x38, R52, 0xfe, !PT ;  /* 0x0000003810037812 */ /* 0x000fe200078efe34 */
[----:B------:R-:W-:Y:S01]  /*21b00*/  FMUL.FTZ R23, R64, R0 ;  /* 0x0000000040177220 */ /* 0x000fe20000410000 */
[CC--:B------:R-:W-:Y:S01]  /*21b10*/  FFMA.FTZ R8, R132.reuse, R2.reuse, R138 ;  /* 0x0000000284087223 */ /* 0x0c0fe2000001008a */
[----:B------:R-:W-:Y:S01]  /*21b20*/  FFMA.FTZ R4, R132, R2, R137 ;  /* 0x0000000284047223 */ /* 0x000fe20000010089 */
[----:B------:R-:W-:Y:S01]  /*21b30*/  FMUL.FTZ R64, R63, R0 ;  /* 0x000000003f407220 */ /* 0x000fe20000410000 */
[----:B------:R-:W-:-:S02]  /*21b40*/  LOP3.LUT R2, R16, 0x40, R52, 0xfe, !PT ;  /* 0x0000004010027812 */ /* 0x000fc400078efe34 */
[----:B------:R-:W-:Y:S02]  /*21b50*/  FSEL R93, R9, -INF , !P6 ;  /* 0xff800000095d7808 */ /* 0x000fe40007000000 */
[----:B------:R-:W-:Y:S02]  /*21b60*/  FSEL R63, R6, -INF , !P4 ;  /* 0xff800000063f7808 */ /* 0x000fe40006000000 */
[C---:B------:R-:W-:Y:S02]  /*21b70*/  ISETP.GE.AND P6, PT, R3.reuse, R7, PT ;  /* 0x000000070300720c */ /* 0x040fe40003fc6270 */
[----:B------:R-:W-:Y:S02]  /*21b80*/  ISETP.GE.AND P4, PT, R3, R5, PT ;  /* 0x000000050300720c */ /* 0x000fe40003f86270 */
[----:B------:R-:W-:Y:S02]  /*21b90*/  I2FP.F32.S32 R3, R3 ;  /* 0x0000000300037245 */ /* 0x000fe40000201400 */
[----:B------:R-:W-:-:S02]  /*21ba0*/  FSEL R99, R8, -INF , !P5 ;  /* 0xff80000008637808 */ /* 0x000fc40006800000 */
[----:B------:R-:W-:Y:S02]  /*21bb0*/  FSEL R62, R4, -INF , !P3 ;  /* 0xff800000043e7808 */ /* 0x000fe40005800000 */
[C---:B------:R-:W-:Y:S02]  /*21bc0*/  ISETP.GE.AND P5, PT, R2.reuse, R7, PT ;  /* 0x000000070200720c */ /* 0x040fe40003fa6270 */
[----:B------:R-:W-:Y:S02]  /*21bd0*/  ISETP.GE.AND P3, PT, R2, R5, PT ;  /* 0x000000050200720c */ /* 0x000fe40003f66270 */
[----:B------:R-:W-:Y:S01]  /*21be0*/  I2FP.F32.S32 R2, R2 ;  /* 0x0000000200027245 */ /* 0x000fe20000201400 */
[CC--:B------:R-:W-:Y:S01]  /*21bf0*/  FFMA.FTZ R9, R132.reuse, R3.reuse, R136 ;  /* 0x0000000384097223 */ /* 0x0c0fe20000010088 */
[----:B------:R-:W-:Y:S01]  /*21c00*/  FFMA.FTZ R6, R132, R3, R133 ;  /* 0x0000000384067223 */ /* 0x000fe20000010085 */
[----:B------:R-:W-:Y:S02]  /*21c10*/  LOP3.LUT R3, R16, 0x48, R52, 0xfe, !PT ;  /* 0x0000004810037812 */ /* 0x000fe400078efe34 */
[CC--:B------:R-:W-:Y:S01]  /*21c20*/  FFMA.FTZ R8, R132.reuse, R2.reuse, R118 ;  /* 0x0000000284087223 */ /* 0x0c0fe20000010076 */
[----:B------:R-:W-:Y:S01]  /*21c30*/  FFMA.FTZ R4, R132, R2, R117 ;  /* 0x0000000284047223 */ /* 0x000fe20000010075 */
        /* <DEDUP_REMOVED lines=13> */
[--C-:B------:R-:W-:Y:S02]  /*21d10*/  LOP3.LUT R3, R16, 0x58, R52.reuse, 0xfe, !PT ;  /* 0x0000005810037812 */ /* 0x100fe400078efe34 */
        /* <DEDUP_REMOVED lines=9> */
[----:B------:R-:W-:Y:S01]  /*21db0*/  FSEL R83, R4, -INF , !P3 ;  /* 0xff80000004537808 */ /* 0x000fe20005800000 */
[----:B------:R-:W1:Y:S01]  /*21dc0*/  MUFU.TANH R50, R20 ;  /* 0x0000001400327308 */ /* 0x000e620000002400 */
[C---:B------:R-:W-:Y:S02]  /*21dd0*/  ISETP.GE.AND P5, PT, R2.reuse, R7, PT ;  /* 0x000000070200720c */ /* 0x040fe40003fa6270 */
[----:B------:R-:W-:Y:S02]  /*21de0*/  ISETP.GE.AND P3, PT, R2, R5, PT ;  /* 0x000000050200720c */ /* 0x000fe40003f66270 */
[----:B------:R-:W-:Y:S01]  /*21df0*/  I2FP.F32.S32 R2, R2 ;  /* 0x0000000200027245 */ /* 0x000fe20000201400 */
[CC--:B------:R-:W-:Y:S01]  /*21e00*/  FFMA.FTZ R9, R132.reuse, R3.reuse, R88 ;  /* 0x0000000384097223 */ /* 0x0c0fe20000010058 */
[----:B------:R-:W-:Y:S01]  /*21e10*/  FFMA.FTZ R6, R132, R3, R73 ;  /* 0x0000000384067223 */ /* 0x000fe20000010049 */
[----:B------:R-:W-:Y:S01]  /*21e20*/  LOP3.LUT R3, R16, 0x68, R52, 0xfe, !PT ;  /* 0x0000006810037812 */ /* 0x000fe200078efe34 */
[----:B------:R-:W-:-:S02]  /*21e30*/  IMAD.MOV.U32 R227, RZ, RZ, R127 ;  /* 0x000000ffffe37224 */ /* 0x000fc400078e007f */
[CC--:B---3--:R-:W-:Y:S01]  /*21e40*/  FFMA.FTZ R8, R132.reuse, R2.reuse, R72 ;  /* 0x0000000284087223 */ /* 0x0c8fe20000010048 */
[----:B------:R-:W-:Y:S01]  /*21e50*/  FFMA.FTZ R4, R132, R2, R58 ;  /* 0x0000000284047223 */ /* 0x000fe2000001003a */
[----:B------:R-:W-:Y:S02]  /*21e60*/  LOP3.LUT R2, R16, 0x70, R52, 0xfe, !PT ;  /* 0x0000007010027812 */ /* 0x000fe400078efe34 */
[----:B------:R-:W-:Y:S02]  /*21e70*/  FSEL R127, R9, -INF , !P6 ;  /* 0xff800000097f7808 */ /* 0x000fe40007000000 */
[----:B------:R-:W-:Y:S02]  /*21e80*/  FSEL R72, R6, -INF , !P4 ;  /* 0xff80000006487808 */ /* 0x000fe40006000000 */
[C---:B------:R-:W-:Y:S02]  /*21e90*/  ISETP.GE.AND P6, PT, R3.reuse, R7, PT ;  /* 0x000000070300720c */ /* 0x040fe40003fc6270 */
[----:B------:R-:W-:-:S02]  /*21ea0*/  ISETP.GE.AND P4, PT, R3, R5, PT ;  /* 0x000000050300720c */ /* 0x000fc40003f86270 */
[----:B------:R-:W-:Y:S01]  /*21eb0*/  I2FP.F32.S32 R3, R3 ;  /* 0x0000000300037245 */ /* 0x000fe20000201400 */
[----:B------:R-:W-:Y:S01]  /*21ec0*/  FMUL.FTZ R178, R15, R0 ;  /* 0x000000000fb27220 */ /* 0x000fe20000410000 */
[----:B------:R-:W-:Y:S02]  /*21ed0*/  FSEL R130, R8, -INF , !P5 ;  /* 0xff80000008827808 */ /* 0x000fe40006800000 */
[----:B------:R-:W-:Y:S01]  /*21ee0*/  FSEL R73, R4, -INF , !P3 ;  /* 0xff80000004497808 */ /* 0x000fe20005800000 */
[----:B------:R-:W2:Y:S01]  /*21ef0*/  MUFU.TANH R27, R10 ;  /* 0x0000000a001b7308 */ /* 0x000ea20000002400 */
[C---:B------:R-:W-:Y:S02]  /*21f00*/  ISETP.GE.AND P5, PT, R2.reuse, R7, PT ;  /* 0x000000070200720c */ /* 0x040fe40003fa6270 */
[----:B------:R-:W-:Y:S02]  /*21f10*/  ISETP.GE.AND P3, PT, R2, R5, PT ;  /* 0x000000050200720c */ /* 0x000fe40003f66270 */
[----:B------:R-:W-:Y:S01]  /*21f20*/  I2FP.F32.S32 R2, R2 ;  /* 0x0000000200027245 */ /* 0x000fe20000201400 */
[----:B------:R-:W-:-:S02]  /*21f30*/  FFMA.FTZ R9, R132, R3, R57 ;  /* 0x0000000384097223 */ /* 0x000fc40000010039 */
[----:B------:R-:W3:Y:S01]  /*21f40*/  MUFU.TANH R15, R11 ;  /* 0x0000000b000f7308 */ /* 0x000ee20000002400 */
[----:B----4-:R-:W-:Y:S01]  /*21f50*/  FFMA.FTZ R6, R132, R3, R56 ;  /* 0x0000000384067223 */ /* 0x010fe20000010038 */
[----:B------:R-:W-:Y:S01]  /*21f60*/  LOP3.LUT R3, R16, 0x78, R52, 0xfe, !PT ;  /* 0x0000007810037812 */ /* 0x000fe200078efe34 */
[CC--:B-1----:R-:W-:Y:S01]  /*21f70*/  FFMA.FTZ R8, R132.reuse, R2.reuse, R50 ;  /* 0x0000000284087223 */ /* 0x0c2fe20000010032 */
[----:B------:R-:W-:Y:S01]  /*21f80*/  FFMA.FTZ R4, R132, R2, R49 ;  /* 0x0000000284047223 */ /* 0x000fe20000010031 */
[----:B------:R-:W-:Y:S01]  /*21f90*/  LOP3.LUT R2, R16, 0x80, R52, 0xfe, !PT ;  /* 0x0000008010027812 */ /* 0x000fe200078efe34 */
[-C--:B------:R-:W-:Y:S01]  /*21fa0*/  FMUL.FTZ R20, R66, R0.reuse ;  /* 0x0000000042147220 */ /* 0x080fe20000410000 */
[----:B------:R-:W-:Y:S01]  /*21fb0*/  FSEL R131, R9, -INF , !P6 ;  /* 0xff80000009837808 */ /* 0x000fe20007000000 */
[----:B------:R-:W-:Y:S01]  /*21fc0*/  FMUL.FTZ R51, R14, R0 ;  /* 0x000000000e337220 */ /* 0x000fe20000410000 */
[----:B------:R-:W-:Y:S01]  /*21fd0*/  FSEL R94, R6, -INF , !P4 ;  /* 0xff800000065e7808 */ /* 0x000fe20006000000 */
[----:B------:R-:W1:Y:S01]  /*21fe0*/  MUFU.TANH R26, R21 ;  /* 0x00000015001a7308 */ /* 0x000e620000002400 */
[----:B------:R-:W-:-:S02]  /*21ff0*/  ISETP.GE.AND P6, PT, R3, R7, PT ;  /* 0x000000070300720c */ /* 0x000fc40003fc6270 */
[----:B------:R-:W-:Y:S02]  /*22000*/  ISETP.GE.AND P4, PT, R3, R5, PT ;  /* 0x000000050300720c */ /* 0x000fe40003f86270 */
[----:B------:R-:W-:Y:S02]  /*22010*/  I2FP.F32.S32 R3, R3 ;  /* 0x0000000300037245 */ /* 0x000fe40000201400 */
[----:B------:R-:W-:Y:S01]  /*22020*/  FSEL R137, R8, -INF , !P5 ;  /* 0xff80000008897808 */ /* 0x000fe20006800000 */
[----:B------:R-:W4:Y:S01]  /*22030*/  MUFU.TANH R14, R22 ;  /* 0x00000016000e7308 */ /* 0x000f220000002400 */
[----:B------:R-:W-:Y:S02]  /*22040*/  FSEL R98, R4, -INF , !P3 ;  /* 0xff80000004627808 */ /* 0x000fe40005800000 */
[C---:B------:R-:W-:Y:S02]  /*22050*/  ISETP.GE.AND P5, PT, R2.reuse, R7, PT ;  /* 0x000000070200720c */ /* 0x040fe40003fa6270 */
[----:B------:R-:W-:-:S02]  /*22060*/  ISETP.GE.AND P3, PT, R2, R5, PT ;  /* 0x000000050200720c */ /* 0x000fc40003f66270 */
[----:B------:R-:W-:Y:S01]  /*22070*/  I2FP.F32.S32 R2, R2 ;  /* 0x0000000200027245 */ /* 0x000fe20000201400 */
[----:B------:R-:W4:Y:S01]  /*22080*/  MUFU.TANH R23, R23 ;  /* 0x0000001700177308 */ /* 0x000f220000002400 */
[CC--:B------:R-:W-:Y:S01]  /*22090*/  FFMA.FTZ R9, R132.reuse, R3.reuse, R32 ;  /* 0x0000000384097223 */ /* 0x0c0fe20000010020 */
[----:B------:R-:W-:Y:S01]  /*220a0*/  FFMA.FTZ R6, R132, R3, R18 ;  /* 0x0000000384067223 */ /* 0x000fe20000010012 */
[----:B------:R-:W-:-:S05]  /*220b0*/  LOP3.LUT R3, R16, 0x88, R52, 0xfe, !PT ;  /* 0x0000008810037812 */ /* 0x000fca00078efe34 */
[----:B------:R-:W4:Y:S01]  /*220c0*/  MUFU.TANH R11, R20 ;  /* 0x00000014000b7308 */ /* 0x000f220000002400 */
[CC--:B--2---:R-:W-:Y:S01]  /*220d0*/  FFMA.FTZ R8, R132.reuse, R2.reuse, R27 ;  /* 0x0000000284087223 */ /* 0x0c4fe2000001001b */
[----:B---3--:R-:W-:Y:S01]  /*220e0*/  FFMA.FTZ R4, R132, R2, R15 ;  /* 0x0000000284047223 */ /* 0x008fe2000001000f */
[----:B------:R-:W-:Y:S01]  /*220f0*/  LOP3.LUT R2, R16, 0x90, R52, 0xfe, !PT ;  /* 0x0000009010027812 */ /* 0x000fe200078efe34 */
[----:B------:R-:W-:Y:S01]  /*22100*/  FMUL.FTZ R31, R42, R0 ;  /* 0x000000002a1f7220 */ /* 0x000fe20000410000 */
[----:B------:R-:W-:Y:S02]  /*22110*/  FSEL R138, R9, -INF , !P6 ;  /* 0xff800000098a7808 */ /* 0x000fe40007000000 */
[----:B------:R-:W-:Y:S01]  /*22120*/  FSEL R109, R6, -INF , !P4 ;  /* 0xff800000066d7808 */ /* 0x000fe20006000000 */
[----:B------:R-:W2:Y:S01]  /*22130*/  MUFU.TANH R22, R36 ;  /* 0x0000002400167308 */ /* 0x000ea20000002400 */
[C---:B------:R-:W-:Y:S02]  /*22140*/  ISETP.GE.AND P6, PT, R3.reuse, R7, PT ;  /* 0x000000070300720c */ /* 0x040fe40003fc6270 */
[----:B------:R-:W-:-:S02]  /*22150*/  ISETP.GE.AND P4, PT, R3, R5, PT ;  /* 0x000000050300720c */ /* 0x000fc40003f86270 */
[----:B------:R-:W-:Y:S02]  /*22160*/  MOV R42, R124 ;  /* 0x0000007c002a7202 */ /* 0x000fe40000000f00 */
[----:B------:R-:W-:Y:S01]  /*22170*/  I2FP.F32.S32 R3, R3 ;  /* 0x0000000300037245 */ /* 0x000fe20000201400 */
[----:B------:R-:W3:Y:S01]  /*22180*/  MUFU.TANH R20, R38 ;  /* 0x0000002600147308 */ /* 0x000ee20000002400 */
[----:B------:R-:W-:Y:S01]  /*22190*/  FSEL R199, R8, -INF , !P5 ;  /* 0xff80000008c77808 */ /* 0x000fe20006800000 */
[----:B------:R-:W-:Y:S01]  /*221a0*/  FMUL.FTZ R96, R17, R0 ;  /* 0x0000000011607220 */ /* 0x000fe20000410000 */
[----:B------:R-:W-:Y:S02]  /*221b0*/  FSEL R124, R4, -INF , !P3 ;  /* 0xff800000047c7808 */ /* 0x000fe40005800000 */
[C---:B------:R-:W-:Y:S02]  /*221c0*/  ISETP.GE.AND P5, PT, R2.reuse, R7, PT ;  /* 0x000000070200720c */ /* 0x040fe40003fa6270 */
[----:B------:R-:W-:Y:S01]  /*221d0*/  ISETP.GE.AND P3, PT, R2, R5, PT ;  /* 0x000000050200720c */ /* 0x000fe20003f66270 */
[----:B------:R-:W3:Y:S01]  /*221e0*/  MUFU.TANH R21, R39 ;  /* 0x0000002700157308 */ /* 0x000ee20000002400 */
[----:B------:R-:W-:Y:S01]  /*221f0*/  I2FP.F32.S32 R2, R2 ;  /* 0x0000000200027245 */ /* 0x000fe20000201400 */
[CC--:B-1----:R-:W-:Y:S01]  /*22200*/  FFMA.FTZ R9, R132.reuse, R3.reuse, R26 ;  /* 0x0000000384097223 */ /* 0x0c2fe2000001001a */
[----:B----4-:R-:W-:Y:S01]  /*22210*/  FFMA.FTZ R6, R132, R3, R14 ;  /* 0x0000000384067223 */ /* 0x010fe2000001000e */
[----:B------:R-:W-:-:S04]  /*22220*/  FMUL.FTZ R179, R29, R0 ;  /* 0x000000001db37220 */ /* 0x000fc80000410000 */
[----:B------:R-:W1:Y:S01]  /*22230*/  MUFU.TANH R17, R48 ;  /* 0x0000003000117308 */ /* 0x000e620000002400 */
[-C--:B------:R-:W-:Y:S01]  /*22240*/  FMUL.FTZ R29, R40, R0.reuse ;  /* 0x00000000281d7220 */ /* 0x080fe20000410000 */
[--C-:B------:R-:W-:Y:S01]  /*22250*/  LOP3.LUT R3, R16, 0x98, R52.reuse, 0xfe, !PT ;  /* 0x0000009810037812 */ /* 0x100fe200078efe34 */
[----:B------:R-:W-:Y:S01]  /*22260*/  FMUL.FTZ R40, R43, R0 ;  /* 0x000000002b287220 */ /* 0x000fe20000410000 */
[CC--:B------:R-:W-:Y:S01]  /*22270*/  FFMA.FTZ R8, R132.reuse, R2.reuse, R23 ;  /* 0x0000000284087223 */ /* 0x0c0fe20000010017 */
[----:B------:R-:W-:Y:S01]  /*22280*/  FFMA.FTZ R4, R132, R2, R11 ;  /* 0x0000000284047223 */ /* 0x000fe2000001000b */
[----:B------:R-:W-:Y:S01]  /*22290*/  IMAD.MOV.U32 R43, RZ, RZ, R125 ;  /* 0x000000ffff2b7224 */ /* 0x000fe200078e007d */
[----:B------:R-:W-:Y:S01]  /*222a0*/  LOP3.LUT R2, R16, 0xa0, R52, 0xfe, !PT ;  /* 0x000000a010027812 */ /* 0x000fe200078efe34 */
[-C--:B------:R-:W-:Y:S01]  /*222b0*/  FMUL.FTZ R34, R34, R0.reuse ;  /* 0x0000000022227220 */ /* 0x080fe20000410000 */
[----:B------:R-:W-:Y:S01]  /*222c0*/  FSEL R200, R9, -INF , !P6 ;  /* 0xff80000009c87808 */ /* 0x000fe20007000000 */
[-C--:B------:R-:W-:Y:S01]  /*222d0*/  FMUL.FTZ R128, R19, R0.reuse ;  /* 0x0000000013807220 */ /* 0x080fe20000410000 */
[----:B------:R-:W-:Y:S01]  /*222e0*/  FSEL R125, R6, -INF , !P4 ;  /* 0xff800000067d7808 */ /* 0x000fe20006000000 */
[-C--:B------:R-:W-:Y:S01]  /*222f0*/  FMUL.FTZ R176, R13, R0.reuse ;  /* 0x000000000db07220 */ /* 0x080fe20000410000 */
[C---:B------:R-:W-:Y:S01]  /*22300*/  ISETP.GE.AND P6, PT, R3.reuse, R7, PT ;  /* 0x000000070300720c */ /* 0x040fe20003fc6270 */
[----:B------:R-:W4:Y:S01]  /*22310*/  MUFU.TANH R19, R44 ;  /* 0x0000002c00137308 */ /* 0x000f220000002400 */
[----:B------:R-:W-:Y:S01]  /*22320*/  ISETP.GE.AND P4, PT, R3, R5, PT ;  /* 0x000000050300720c */ /* 0x000fe20003f86270 */
[-C--:B------:R-:W-:Y:S01]  /*22330*/  FMUL.FTZ R85, R47, R0.reuse ;  /* 0x000000002f557220 */ /* 0x080fe20000410000 */
[----:B------:R-:W-:Y:S01]  /*22340*/  I2FP.F32.S32 R3, R3 ;  /* 0x0000000300037245 */ /* 0x000fe20000201400 */
[----:B------:R-:W-:Y:S01]  /*22350*/  FMUL.FTZ R47, R12, R0 ;  /* 0x000000000c2f7220 */ /* 0x000fe20000410000 */
[----:B------:R-:W-:-:S02]  /*22360*/  FSEL R203, R8, -INF , !P5 ;  /* 0xff80000008cb7808 */ /* 0x000fc40006800000 */
[----:B------:R-:W-:Y:S01]  /*22370*/  FSEL R129, R4, -INF , !P3 ;  /* 0xff80000004817808 */ /* 0x000fe20005800000 */
[----:B------:R-:W4:Y:S01]  /*22380*/  MUFU.TANH R13, R46 ;  /* 0x0000002e000d7308 */ /* 0x000f220000002400 */
[C---:B------:R-:W-:Y:S02]  /*22390*/  ISETP.GE.AND P5, PT, R2.reuse, R7, PT ;  /* 0x000000070200720c */ /* 0x040fe40003fa6270 */
[----:B------:R-:W-:Y:S02]  /*223a0*/  ISETP.GE.AND P3, PT, R2, R5, PT ;  /* 0x000000050200720c */ /* 0x000fe40003f66270 */
[----:B------:R-:W-:Y:S01]  /*223b0*/  I2FP.F32.S32 R2, R2 ;  /* 0x0000000200027245 */ /* 0x000fe20000201400 */
[CC--:B--2---:R-:W-:Y:S02]  /*223c0*/  FFMA.FTZ R9, R132.reuse, R3.reuse, R22 ;  /* 0x0000000384097223 */ /* 0x0c4fe40000010016 */
[----:B------:R-:W2:Y:S01]  /*223d0*/  MUFU.TANH R12, R45 ;  /* 0x0000002d000c7308 */ /* 0x000ea20000002400 */
[----:B---3--:R-:W-:Y:S01]  /*223e0*/  FFMA.FTZ R6, R132, R3, R20 ;  /* 0x0000000384067223 */ /* 0x008fe20000010014 */
[----:B------:R-:W-:Y:S01]  /*223f0*/  LOP3.LUT R3, R16, 0xa8, R52, 0xfe, !PT ;  /* 0x000000a810037812 */ /* 0x000fe200078efe34 */
[----:B------:R-:W-:-:S05]  /*22400*/  FFMA.FTZ R8, R132, R2, R21 ;  /* 0x0000000284087223 */ /* 0x000fca0000010015 */
[----:B------:R-:W3:Y:S01]  /*22410*/  MUFU.TANH R10, R34 ;  /* 0x00000022000a7308 */ /* 0x000ee20000002400 */
[----:B-1----:R-:W-:Y:S01]  /*22420*/  FFMA.FTZ R4, R132, R2, R17 ;  /* 0x0000000284047223 */ /* 0x002fe20000010011 */
[----:B------:R-:W-:Y:S02]  /*22430*/  MOV R225, R204 ;  /* 0x000000cc00e17202 */ /* 0x000fe40000000f00 */
[----:B------:R-:W-:Y:S02]  /*22440*/  LOP3.LUT R2, R16, 0xb0, R52, 0xfe, !PT ;  /* 0x000000b010027812 */ /* 0x000fe400078efe34 */
[----:B------:R-:W-:Y:S02]  /*22450*/  FSEL R204, R9, -INF , !P6 ;  /* 0xff80000009cc7808 */ /* 0x000fe40007000000 */
[----:B------:R-:W-:Y:S01]  /*22460*/  FSEL R136, R6, -INF , !P4 ;  /* 0xff80000006887808 */ /* 0x000fe20006000000 */
[----:B------:R-:W-:Y:S01]  /*22470*/  MUFU.TANH R15, R35 ;  /* 0x00000023000f7308 */ /* 0x000fe20000002400 */
[----:B------:R-:W-:-:S02]  /*22480*/  ISETP.GE.AND P6, PT, R3, R7, PT ;  /* 0x000000070300720c */ /* 0x000fc40003fc6270 */
[----:B------:R-:W-:Y:S02]  /*22490*/  ISETP.GE.AND P4, PT, R3, R5, PT ;  /* 0x000000050300720c */ /* 0x000fe40003f86270 */
[----:B------:R-:W-:Y:S02]  /*224a0*/  I2FP.F32.S32 R3, R3 ;  /* 0x0000000300037245 */ /* 0x000fe40000201400 */
[----:B------:R-:W-:Y:S02]  /*224b0*/  FSEL R208, R8, -INF , !P5 ;  /* 0xff80000008d07808 */ /* 0x000fe40006800000 */
[----:B------:R-:W-:Y:S01]  /*224c0*/  FSEL R195, R4, -INF , !P3 ;  /* 0xff80000004c37808 */ /* 0x000fe20005800000 */
[----:B------:R-:W1:Y:S01]  /*224d0*/  MUFU.TANH R14, R47 ;  /* 0x0000002f000e7308 */ /* 0x000e620000002400 */
[C---:B------:R-:W-:Y:S02]  /*224e0*/  ISETP.GE.AND P5, PT, R2.reuse, R7, PT ;  /* 0x000000070200720c */ /* 0x040fe40003fa6270 */
[----:B------:R-:W-:-:S02]  /*224f0*/  ISETP.GE.AND P3, PT, R2, R5, PT ;  /* 0x000000050200720c */ /* 0x000fc40003f66270 */
[----:B------:R-:W-:Y:S01]  /*22500*/  I2FP.F32.S32 R2, R2 ;  /* 0x0000000200027245 */ /* 0x000fe20000201400 */
[CC--:B----4-:R-:W-:Y:S02]  /*22510*/  FFMA.FTZ R9, R132.reuse, R3.reuse, R19 ;  /* 0x0000000384097223 */ /* 0x0d0fe40000010013 */
[----:B------:R-:W4:Y:S01]  /*22520*/  MUFU.TANH R11, R51 ;  /* 0x00000033000b7308 */ /* 0x000f220000002400 */
[----:B------:R-:W-:Y:S01]  /*22530*/  FFMA.FTZ R6, R132, R3, R13 ;  /* 0x0000000384067223 */ /* 0x000fe2000001000d */
[----:B------:R-:W-:Y:S01]  /*22540*/  LOP3.LUT R3, R16, 0xb8, R52, 0xfe, !PT ;  /* 0x000000b810037812 */ /* 0x000fe200078efe34 */
[CC--:B--2---:R-:W-:Y:S01]  /*22550*/  FFMA.FTZ R8, R132.reuse, R2.reuse, R12 ;  /* 0x0000000284087223 */ /* 0x0c4fe2000001000c */
[----:B---3--:R-:W-:-:S04]  /*22560*/  FFMA.FTZ R4, R132, R2, R10 ;  /* 0x0000000284047223 */ /* 0x008fc8000001000a */
[----:B------:R-:W2:Y:S01]  /*22570*/  MUFU.TANH R18, R33 ;  /* 0x0000002100127308 */ /* 0x000ea20000002400 */
[----:B------:R-:W-:Y:S02]  /*22580*/  LOP3.LUT R2, R16, 0xc0, R52, 0xfe, !PT ;  /* 0x000000c010027812 */ /* 0x000fe400078efe34 */
[----:B------:R-:W-:Y:S02]  /*22590*/  FSEL R210, R9, -INF , !P6 ;  /* 0xff80000009d27808 */ /* 0x000fe40007000000 */
[----:B------:R-:W-:Y:S01]  /*225a0*/  FSEL R198, R6, -INF , !P4 ;  /* 0xff80000006c67808 */ /* 0x000fe20006000000 */
[----:B------:R-:W-:Y:S01]  /*225b0*/  FMUL.FTZ R6, R172, R0 ;  /* 0x00000000ac067220 */ /* 0x000fe20000410000 */
[C---:B------:R-:W-:Y:S02]  /*225c0*/  ISETP.GE.AND P6, PT, R3.reuse, R7, PT ;  /* 0x000000070300720c */ /* 0x040fe40003fc6270 */
[----:B------:R-:W-:Y:S02]  /*225d0*/  ISETP.GE.AND P4, PT, R3, R5, PT ;  /* 0x000000050300720c */ /* 0x000fe40003f86270 */
[----:B------:R-:W-:-:S02]  /*225e0*/  I2FP.F32.S32 R3, R3 ;  /* 0x0000000300037245 */ /* 0x000fc40000201400 */
[----:B------:R-:W-:Y:S02]  /*225f0*/  FSEL R214, R8, -INF , !P5 ;  /* 0xff80000008d67808 */ /* 0x000fe40006800000 */
[----:B------:R-:W-:Y:S01]  /*22600*/  FSEL R202, R4, -INF , !P3 ;  /* 0xff80000004ca7808 */ /* 0x000fe20005800000 */
[----:B------:R-:W3:Y:S01]  /*22610*/  MUFU.TANH R13, R29 ;  /* 0x0000001d000d7308 */ /* 0x000ee20000002400 */
[C---:B------:R-:W-:Y:S02]  /*22620*/  ISETP.GE.AND P5, PT, R2.reuse, R7, PT ;  /* 0x000000070200720c */ /* 0x040fe40003fa6270 */
[----:B------:R-:W-:Y:S02]  /*22630*/  ISETP.GE.AND P3, PT, R2, R5, PT ;  /* 0x000000050200720c */ /* 0x000fe40003f66270 */
[----:B------:R-:W-:-:S03]  /*22640*/  I2FP.F32.S32 R2, R2 ;  /* 0x0000000200027245 */ /* 0x000fc60000201400 */
[----:B------:R-:W3:Y:S01]  /*22650*/  MUFU.TANH R12, R31 ;  /* 0x0000001f000c7308 */ /* 0x000ee20000002400 */
[----:B------:R-:W-:Y:S01]  /*22660*/  FMUL.FTZ R10, R174, R0 ;  /* 0x00000000ae0a7220 */ /* 0x000fe20000410000 */
[CC--:B-1----:R-:W-:Y:S01]  /*22670*/  FFMA.FTZ R8, R132.reuse, R2.reuse, R14 ;  /* 0x0000000284087223 */ /* 0x0c2fe2000001000e */
[----:B----4-:R-:W-:-:S05]  /*22680*/  FFMA.FTZ R4, R132, R2, R11 ;  /* 0x0000000284047223 */ /* 0x010fca000001000b */
[----:B------:R1:W-:Y:S01]  /*22690*/  MUFU.TANH R19, R6 ;  /* 0x0000000600137308 */ /* 0x0003e20000002400 */
[----:B--2---:R-:W-:Y:S01]  /*226a0*/  FFMA.FTZ R9, R132, R3, R18 ;  /* 0x0000000384097223 */ /* 0x004fe20000010012 */
[----:B------:R-:W-:-:S06]  /*226b0*/  LOP3.LUT R2, R16, 0xd0, R52, 0xfe, !PT ;  /* 0x000000d010027812 */ /* 0x000fcc00078efe34 */
[----:B------:R-:W2:Y:S01]  /*226c0*/  MUFU.TANH R17, R30 ;  /* 0x0000001e00117308 */ /* 0x000ea20000002400 */
[----:B------:R-:W-:Y:S01]  /*226d0*/  MOV R233, R218 ;  /* 0x000000da00e97202 */ /* 0x000fe20000000f00 */
[----:B-1----:R-:W-:-:S06]  /*226e0*/  FFMA.FTZ R6, R132, R3, R15 ;  /* 0x0000000384067223 */ /* 0x002fcc000001000f */
[----:B------:R-:W1:Y:S01]  /*226f0*/  MUFU.TANH R20, R28 ;  /* 0x0000001c00147308 */ /* 0x000e620000002400 */
[----:B------:R-:W-:Y:S02]  /*22700*/  LOP3.LUT R3, R16, 0xc8, R52, 0xfe, !PT ;  /* 0x000000c810037812 */ /* 0x000fe400078efe34 */
[----:B------:R-:W-:Y:S01]  /*22710*/  FSEL R205, R6, -INF , !P4 ;  /* 0xff80000006cd7808 */ /* 0x000fe20006000000 */
[-C--:B------:R-:W-:Y:S01]  /*22720*/  FMUL.FTZ R6, R122, R0.reuse ;  /* 0x000000007a067220 */ /* 0x080fe20000410000 */
[----:B------:R-:W-:Y:S01]  /*22730*/  FMUL.FTZ R66, R53, R0 ;  /* 0x0000000035427220 */ /* 0x000fe20000410000 */
[----:B------:R-:W-:Y:S02]  /*22740*/  FSEL R218, R8, -INF , !P5 ;  /* 0xff80000008da7808 */ /* 0x000fe40006800000 */
[----:B------:R4:W-:Y:S01]  /*22750*/  MUFU.TANH R18, R10 ;  /* 0x0000000a00127308 */ /* 0x0009e20000002400 */
[----:B------:R-:W-:Y:S01]  /*22760*/  FSEL R209, R4, -INF , !P3 ;  /* 0xff80000004d17808 */ /* 0x000fe20005800000 */
[----:B------:R-:W-:Y:S01]  /*22770*/  IMAD.MOV.U32 R53, RZ, RZ, R213 ;  /* 0x000000ffff357224 */ /* 0x000fe200078e00d5 */
[----:B------:R-:W-:-:S02]  /*22780*/  ISETP.GE.AND P5, PT, R2, R7, PT ;  /* 0x000000070200720c */ /* 0x000fc40003fa6270 */
[----:B------:R-:W-:Y:S02]  /*22790*/  ISETP.GE.AND P3, PT, R2, R5, PT ;  /* 0x000000050200720c */ /* 0x000fe40003f66270 */
[----:B------:R-:W-:Y:S01]  /*227a0*/  FSEL R213, R9, -INF , !P6 ;  /* 0xff80000009d57808 */ /* 0x000fe20007000000 */
[----:B------:R2:W1:Y:S01]  /*227b0*/  MUFU.TANH R11, R6 ;  /* 0x00000006000b7308 */ /* 0x0004620000002400 */
[----:B------:R-:W-:Y:S02]  /*227c0*/  I2FP.F32.S32 R2, R2 ;  /* 0x0000000200027245 */ /* 0x000fe40000201400 */
[C---:B------:R-:W-:Y:S02]  /*227d0*/  ISETP.GE.AND P6, PT, R3.reuse, R7, PT ;  /* 0x000000070300720c */ /* 0x040fe40003fc6270 */
[----:B------:R-:W-:Y:S01]  /*227e0*/  ISETP.GE.AND P4, PT, R3, R5, PT ;  /* 0x000000050300720c */ /* 0x000fe20003f86270 */
[----:B----4-:R-:W-:Y:S01]  /*227f0*/  FMUL.FTZ R10, R120, R0 ;  /* 0x00000000780a7220 */ /* 0x010fe20000410000 */
[----:B------:R-:W-:Y:S01]  /*22800*/  I2FP.F32.S32 R3, R3 ;  /* 0x0000000300037245 */ /* 0x000fe20000201400 */
[----:B---3--:R-:W-:-:S02]  /*22810*/  FFMA.FTZ R8, R132, R2, R13 ;  /* 0x0000000284087223 */ /* 0x008fc4000001000d */
[----:B------:R3:W4:Y:S01]  /*22820*/  MUFU.TANH R15, R10 ;  /* 0x0000000a000f7308 */ /* 0x0007220000002400 */
[----:B------:R-:W-:Y:S01]  /*22830*/  FFMA.FTZ R4, R132, R2, R12 ;  /* 0x0000000284047223 */ /* 0x000fe2000001000c */
[----:B------:R-:W-:Y:S01]  /*22840*/  LOP3.LUT R2, R16, 0xe0, R52, 0xfe, !PT ;  /* 0x000000e010027812 */ /* 0x000fe200078efe34 */
[CC--:B--2---:R-:W-:Y:S01]  /*22850*/  FFMA.FTZ R6, R132.reuse, R3.reuse, R17 ;  /* 0x0000000384067223 */ /* 0x0c4fe20000010011 */
[----:B------:R-:W-:Y:S01]  /*22860*/  MOV R235, R216 ;  /* 0x000000d800eb7202 */ /* 0x000fe20000000f00 */
[----:B-1----:R-:W-:Y:S01]  /*22870*/  FFMA.FTZ R9, R132, R3, R20 ;  /* 0x0000000384097223 */ /* 0x002fe20000010014 */
[----:B------:R-:W-:Y:S02]  /*22880*/  FSEL R220, R8, -INF , !P5 ;  /* 0xff80000008dc7808 */ /* 0x000fe40006800000 */
[----:B------:R-:W-:Y:S01]  /*22890*/  FSEL R216, R4, -INF , !P3 ;  /* 0xff80000004d87808 */ /* 0x000fe20005800000 */
[----:B---3--:R-:W-:Y:S01]  /*228a0*/  FMUL.FTZ R10, R112, R0 ;  /* 0x00000000700a7220 */ /* 0x008fe20000410000 */
[----:B------:R-:W-:-:S03]  /*228b0*/  LOP3.LUT R3, R16, 0xd8, R52, 0xfe, !PT ;  /* 0x000000d810037812 */ /* 0x000fc600078efe34 */
[----:B------:R1:W2:Y:S01]  /*228c0*/  MUFU.TANH R17, R10 ;  /* 0x0000000a00117308 */ /* 0x0002a20000002400 */
[C---:B------:R-:W-:Y:S02]  /*228d0*/  ISETP.GE.AND P5, PT, R2.reuse, R7, PT ;  /* 0x000000070200720c */ /* 0x040fe40003fa6270 */
[----:B------:R-:W-:Y:S01]  /*228e0*/  ISETP.GE.AND P3, PT, R2, R5, PT ;  /* 0x000000050200720c */ /* 0x000fe20003f66270 */
[----:B------:R-:W-:Y:S01]  /*228f0*/  IMAD.MOV.U32 R234, RZ, RZ, R217 ;  /* 0x000000ffffea7224 */ /* 0x000fe200078e00d9 */
[----:B------:R-:W-:Y:S02]  /*22900*/  I2FP.F32.S32 R2, R2 ;  /* 0x0000000200027245 */ /* 0x000fe40000201400 */
[----:B------:R-:W-:Y:S01]  /*22910*/  FSEL R212, R6, -INF , !P4 ;  /* 0xff80000006d47808 */ /* 0x000fe20006000000 */
[-C--:B------:R-:W-:Y:S01]  /*22920*/  FMUL.FTZ R6, R104, R0.reuse ;  /* 0x0000000068067220 */ /* 0x080fe20000410000 */
[----:B------:R-:W-:Y:S02]  /*22930*/  FSEL R217, R9, -INF , !P6 ;  /* 0xff80000009d97808 */ /* 0x000fe40007000000 */
[C---:B------:R-:W-:Y:S01]  /*22940*/  ISETP.GE.AND P6, PT, R3.reuse, R7, PT ;  /* 0x000000070300720c */ /* 0x040fe20003fc6270 */
[----:B-1----:R-:W-:Y:S01]  /*22950*/  FMUL.FTZ R10, R114, R0 ;  /* 0x00000000720a7220 */ /* 0x002fe20000410000 */
[----:B------:R-:W-:-:S03]  /*22960*/  ISETP.GE.AND P4, PT, R3, R5, PT ;  /* 0x000000050300720c */ /* 0x000fc60003f86270 */
[----:B------:R1:W3:Y:S01]  /*22970*/  MUFU.TANH R14, R10 ;  /* 0x0000000a000e7308 */ /* 0x0002e20000002400 */
[----:B------:R-:W-:Y:S01]  /*22980*/  I2FP.F32.S32 R3, R3 ;  /* 0x0000000300037245 */ /* 0x000fe20000201400 */
[CC--:B------:R-:W-:Y:S01]  /*22990*/  FFMA.FTZ R4, R132.reuse, R2.reuse, R11 ;  /* 0x0000000284047223 */ /* 0x0c0fe2000001000b */
[----:B----4-:R-:W-:-:S05]  /*229a0*/  FFMA.FTZ R8, R132, R2, R15 ;  /* 0x0000000284087223 */ /* 0x010fca000001000f */
[----:B------:R4:W3:Y:S01]  /*229b0*/  MUFU.TANH R13, R6 ;  /* 0x00000006000d7308 */ /* 0x0008e20000002400 */
[----:B------:R-:W-:Y:S01]  /*229c0*/  FFMA.FTZ R9, R132, R3, R19 ;  /* 0x0000000384097223 */ /* 0x000fe20000010013 */
[----:B-1----:R-:W-:-:S06]  /*229d0*/  FMUL.FTZ R10, R106, R0 ;  /* 0x000000006a0a7220 */ /* 0x002fcc0000410000 */
[----:B------:R1:W3:Y:S01]  /*229e0*/  MUFU.TANH R11, R10 ;  /* 0x0000000a000b7308 */ /* 0x0002e20000002400 */
[----:B----4-:R-:W-:Y:S01]  /*229f0*/  FFMA.FTZ R6, R132, R3, R18 ;  /* 0x0000000384067223 */ /* 0x010fe20000010012 */
[C-C-:B------:R-:W-:Y:S01]  /*22a00*/  LOP3.LUT R3, R16.reuse, 0xe8, R52.reuse, 0xfe, !PT ;  /* 0x000000e810037812 */ /* 0x140fe200078efe34 */
[----:B------:R-:W-:Y:S01]  /*22a10*/  IMAD.MOV.U32 R232, RZ, RZ, R219 ;  /* 0x000000ffffe87224 */ /* 0x000fe200078e00db */
[----:B------:R-:W-:Y:S02]  /*22a20*/  LOP3.LUT R2, R16, 0xf0, R52, 0xfe, !PT ;  /* 0x000000f010027812 */ /* 0x000fe400078efe34 */
[----:B------:R-:W-:Y:S02]  /*22a30*/  FSEL R221, R9, -INF , !P6 ;  /* 0xff80000009dd7808 */ /* 0x000fe40007000000 */
[----:B------:R-:W-:Y:S01]  /*22a40*/  FSEL R219, R6, -INF , !P4 ;  /* 0xff80000006db7808 */ /* 0x000fe20006000000 */
[----:B------:R-:W-:Y:S01]  /*22a50*/  FMUL.FTZ R6, R102, R0 ;  /* 0x0000000066067220 */ /* 0x000fe20000410000 */
[----:B------:R-:W-:-:S02]  /*22a60*/  ISETP.GE.AND P6, PT, R3, R7, PT ;  /* 0x000000070300720c */ /* 0x000fc40003fc6270 */
[----:B------:R-:W-:Y:S01]  /*22a70*/  ISETP.GE.AND P4, PT, R3, R5, PT ;  /* 0x000000050300720c */ /* 0x000fe20003f86270 */
[----:B-1----:R-:W-:Y:S01]  /*22a80*/  FMUL.FTZ R10, R100, R0 ;  /* 0x00000000640a7220 */ /* 0x002fe20000410000 */
[----:B------:R-:W-:Y:S02]  /*22a90*/  I2FP.F32.S32 R3, R3 ;  /* 0x0000000300037245 */ /* 0x000fe40000201400 */
[----:B------:R-:W-:Y:S02]  /*22aa0*/  FSEL R224, R8, -INF , !P5 ;  /* 0xff80000008e07808 */ /* 0x000fe40006800000 */
[----:B------:R-:W-:Y:S02]  /*22ab0*/  FSEL R222, R4, -INF , !P3 ;  /* 0xff80000004de7808 */ /* 0x000fe40005800000 */
[C---:B------:R-:W-:Y:S02]  /*22ac0*/  ISETP.GE.AND P5, PT, R2.reuse, R7, PT ;  /* 0x000000070200720c */ /* 0x040fe40003fa6270 */
[----:B------:R-:W-:Y:S01]  /*22ad0*/  ISETP.GE.AND P3, PT, R2, R5, PT ;  /* 0x000000050200720c */ /* 0x000fe20003f66270 */
[----:B------:R-:W-:Y:S01]  /*22ae0*/  MUFU.TANH R12, R10 ;  /* 0x0000000a000c7308 */ /* 0x000fe20000002400 */
[----:B------:R-:W-:Y:S01]  /*22af0*/  I2FP.F32.S32 R2, R2 ;  /* 0x0000000200027245 */ /* 0x000fe20000201400 */
[CC--:B--2---:R-:W-:Y:S01]  /*22b00*/  FFMA.FTZ R8, R132.reuse, R3.reuse, R17 ;  /* 0x0000000384087223 */ /* 0x0c4fe20000010011 */
[----:B---3--:R-:W-:-:S05]  /*22b10*/  FFMA.FTZ R3, R132, R3, R14 ;  /* 0x0000000384037223 */ /* 0x008fca000001000e */
[----:B------:R1:W2:Y:S01]  /*22b20*/  MUFU.TANH R10, R6 ;  /* 0x00000006000a7308 */ /* 0x0002a20000002400 */
[-C--:B------:R-:W-:Y:S01]  /*22b30*/  FFMA.FTZ R9, R132, R2.reuse, R13 ;  /* 0x0000000284097223 */ /* 0x080fe2000001000d */
[----:B------:R-:W-:Y:S01]  /*22b40*/  IMAD.MOV.U32 R240, RZ, RZ, R223 ;  /* 0x000000fffff07224 */ /* 0x000fe200078e00df */
[----:B------:R-:W-:Y:S02]  /*22b50*/  LOP3.LUT R4, R16, 0xf8, R52, 0xfe, !PT ;  /* 0x000000f810047812 */ /* 0x000fe400078efe34 */
[----:B------:R-:W-:Y:S01]  /*22b60*/  FSEL R223, R3, -INF , !P4 ;  /* 0xff80000003df7808 */ /* 0x000fe20006000000 */
[----:B------:R-:W-:Y:S01]  /*22b70*/  IMAD.MOV.U32 R54, RZ, RZ, R225 ;  /* 0x000000ffff367224 */ /* 0x000fe200078e00e1 */
[----:B------:R-:W-:Y:S02]  /*22b80*/  MOV R241, R227 ;  /* 0x000000e300f17202 */ /* 0x000fe40000000f00 */
[----:B------:R-:W-:Y:S01]  /*22b90*/  FSEL R225, R8, -INF , !P6 ;  /* 0xff80000008e17808 */ /* 0x000fe20007000000 */
[----:B-1----:R-:W-:Y:S01]  /*22ba0*/  FFMA.FTZ R6, R132, R2, R11 ;  /* 0x0000000284067223 */ /* 0x002fe2000001000b */
[----:B------:R-:W-:-:S02]  /*22bb0*/  LOP3.LUT R2, R16, R52, RZ, 0xfc, !PT ;  /* 0x0000003410027212 */ /* 0x000fc400078efcff */
[----:B------:R-:W-:Y:S02]  /*22bc0*/  MOV R52, R229 ;  /* 0x000000e500347202 */ /* 0x000fe40000000f00 */
[----:B------:R-:W-:Y:S02]  /*22bd0*/  IADD3 R3, R2, 0x1, RZ ;  /* 0x0000000102037810 */ /* 0x000fe40007ffe0ff */
[C---:B------:R-:W-:Y:S02]  /*22be0*/  ISETP.GE.AND P6, PT, R4.reuse, R7, PT ;  /* 0x000000070400720c */ /* 0x040fe40003fc6270 */
[----:B------:R-:W-:Y:S02]  /*22bf0*/  ISETP.GE.AND P4, PT, R4, R5, PT ;  /* 0x000000050400720c */ /* 0x000fe40003f86270 */
[----:B------:R-:W-:Y:S02]  /*22c00*/  FSEL R229, R9, -INF , !P5 ;  /* 0xff80000009e57808 */ /* 0x000fe40006800000 */
[----:B------:R-:W-:-:S02]  /*22c10*/  FSEL R227, R6, -INF , !P3 ;  /* 0xff80000006e37808 */ /* 0x000fc40005800000 */
[----:B------:R-:W-:Y:S02]  /*22c20*/  I2FP.F32.S32 R4, R4 ;  /* 0x0000000400047245 */ /* 0x000fe40000201400 */
[C---:B------:R-:W-:Y:S02]  /*22c30*/  ISETP.GE.AND P5, PT, R3.reuse, R7, PT ;  /* 0x000000070300720c */ /* 0x040fe40003fa6270 */
[----:B------:R-:W-:Y:S02]  /*22c40*/  ISETP.GE.AND P3, PT, R3, R5, PT ;  /* 0x000000050300720c */ /* 0x000fe40003f66270 */
[----:B------:R-:W-:Y:S01]  /*22c50*/  I2FP.F32.S32 R3, R3 ;  /* 0x0000000300037245 */ /* 0x000fe20000201400 */
[CC--:B--2---:R-:W-:Y:S01]  /*22c60*/  FFMA.FTZ R6, R132.reuse, R4.reuse, R10 ;  /* 0x0000000484067223 */ /* 0x0c4fe2000001000a */
[----:B------:R-:W-:Y:S01]  /*22c70*/  FFMA.FTZ R9, R132, R4, R12 ;  /* 0x0000000484097223 */ /* 0x000fe2000001000c */
[----:B------:R-:W-:Y:S02]  /*22c80*/  VIADD R4, R2, 0x9 ;  /* 0x0000000902047836 */ /* 0x000fe40000000000 */
[CC--:B------:R-:W-:Y:S01]  /*22c90*/  FFMA.FTZ R10, R132.reuse, R3.reuse, R43 ;  /* 0x00000003840a7223 */ /* 0x0c0fe2000001002b */
[----:B------:R-:W-:Y:S01]  /*22ca0*/  FFMA.FTZ R8, R132, R3, R42 ;  /* 0x0000000384087223 */ /* 0x000fe2000001002a */
[----:B------:R-:W-:Y:S01]  /*22cb0*/  VIADD R3, R2, 0x11 ;  /* 0x0000001102037836 */ /* 0x000fe20000000000 */
[----:B------:R-:W-:Y:S01]  /*22cc0*/  MOV R42, R53 ;  /* 0x00000035002a7202 */ /* 0x000fe20000000f00 */
[----:B------:R-:W-:Y:S01]  /*22cd0*/  IMAD.MOV.U32 R43, RZ, RZ, R228 ;  /* 0x000000ffff2b7224 */ /* 0x000fe200078e00e4 */
[----:B------:R-:W-:-:S02]  /*22ce0*/  MOV R243, R230 ;  /* 0x000000e600f37202 */ /* 0x000fc40000000f00 */
        /* <DEDUP_REMOVED lines=15> */
[----:B------:R-:W-:Y:S02]  /*22de0*/  IADD3 R4, R2, 0x19, RZ ;  /* 0x0000001902047810 */ /* 0x000fe40007ffe0ff */
        /* <DEDUP_REMOVED lines=8> */
[----:B------:R-:W-:-:S02]  /*22e70*/  I2FP.F32.S32 R3, R3 ;  /* 0x0000000300037245 */ /* 0x000fc40000201400 */
[----:B------:R-:W-:-:S03]  /*22e80*/  I2FP.F32.S32 R4, R4 ;  /* 0x0000000400047245 */ /* 0x000fc60000201400 */
[CC--:B------:R-:W-:Y:S01]  /*22e90*/  FFMA.FTZ R9, R132.reuse, R3.reuse, R42 ;  /* 0x0000000384097223 */ /* 0x0c0fe2000001002a */
[C---:B------:R-:W-:Y:S01]  /*22ea0*/  FFMA.FTZ R6, R132.reuse, R3, R231 ;  /* 0x0000000384067223 */ /* 0x040fe200000100e7 */
[CC--:B------:R-:W-:Y:S01]  /*22eb0*/  FFMA.FTZ R10, R132.reuse, R4.reuse, R243 ;  /* 0x00000004840a7223 */ /* 0x0c0fe200000100f3 */
[----:B------:R-:W-:Y:S01]  /*22ec0*/  FFMA.FTZ R8, R132, R4, R43 ;  /* 0x0000000484087223 */ /* 0x000fe2000001002b */
[C---:B------:R-:W-:Y:S01]  /*22ed0*/  VIADD R3, R2.reuse, 0x31 ;  /* 0x0000003102037836 */ /* 0x040fe20000000000 */
[----:B------:R-:W-:Y:S01]  /*22ee0*/  IADD3 R4, R2, 0x29, RZ ;  /* 0x0000002902047810 */ /* 0x000fe20007ffe0ff */
[----:B------:R1:W-:Y:S01]  /*22ef0*/  MUFU.TANH R15, R59 ;  /* 0x0000003b000f7308 */ /* 0x0003e20000002400 */
[----:B------:R-:W-:Y:S02]  /*22f00*/  FSEL R45, R6, -INF , !P3 ;  /* 0xff800000062d7808 */ /* 0x000fe40005800000 */
[----:B------:R-:W-:Y:S02]  /*22f10*/  FSEL R56, R10, -INF , !P6 ;  /* 0xff8000000a387808 */ /* 0x000fe40007000000 */
[----:B------:R-:W-:-:S02]  /*22f20*/  FSEL R46, R8, -INF , !P4 ;  /* 0xff800000082e7808 */ /* 0x000fc40006000000 */
[----:B------:R-:W-:Y:S02]  /*22f30*/  ISETP.GE.AND P3, PT, R3, R5, PT ;  /* 0x000000050300720c */ /* 0x000fe40003f66270 */
[C---:B------:R-:W-:Y:S02]  /*22f40*/  ISETP.GE.AND P6, PT, R4.reuse, R7, PT ;  /* 0x000000070400720c */ /* 0x040fe40003fc6270 */
[----:B------:R-:W-:Y:S02]  /*22f50*/  ISETP.GE.AND P4, PT, R4, R5, PT ;  /* 0x000000050400720c */ /* 0x000fe40003f86270 */
[----:B------:R-:W-:Y:S02]  /*22f60*/  I2FP.F32.S32 R4, R4 ;  /* 0x0000000400047245 */ /* 0x000fe40000201400 */
[----:B-1----:R-:W-:Y:S02]  /*22f70*/  FSEL R59, R9, -INF , !P5 ;  /* 0xff800000093b7808 */ /* 0x002fe40006800000 */
[----:B------:R-:W-:-:S02]  /*22f80*/  ISETP.GE.AND P5, PT, R3, R7, PT ;  /* 0x000000070300720c */ /* 0x000fc40003fa6270 */
[----:B------:R-:W-:Y:S01]  /*22f90*/  I2FP.F32.S32 R3, R3 ;  /* 0x0000000300037245 */ /* 0x000fe20000201400 */
[CC--:B------:R-:W-:Y:S01]  /*22fa0*/  FFMA.FTZ R10, R132.reuse, R4.reuse, R232 ;  /* 0x00000004840a7223 */ /* 0x0c0fe200000100e8 */
[----:B------:R-:W-:-:S03]  /*22fb0*/  FFMA.FTZ R8, R132, R4, R233 ;  /* 0x0000000484087223 */ /* 0x000fc600000100e9 */
[CC--:B------:R-:W-:Y:S01]  /*22fc0*/  FFMA.FTZ R9, R132.reuse, R3.reuse, R234 ;  /* 0x0000000384097223 */ /* 0x0c0fe200000100ea */
[----:B------:R-:W-:Y:S01]  /*22fd0*/  FFMA.FTZ R6, R132, R3, R251 ;  /* 0x0000000384067223 */ /* 0x000fe200000100fb */
[C---:B------:R-:W-:Y:S01]  /*22fe0*/  VIADD R3, R2.reuse, 0x41 ;  /* 0x0000004102037836 */ /* 0x040fe20000000000 */
[----:B------:R-:W-:Y:S01]  /*22ff0*/  IADD3 R4, R2, 0x39, RZ ;  /* 0x0000003902047810 */ /* 0x000fe20007ffe0ff */
[----:B------:R1:W-:Y:S01]  /*23000*/  MUFU.TANH R29, R65 ;  /* 0x00000041001d7308 */ /* 0x0003e20000002400 */
[----:B------:R-:W-:Y:S02]  /*23010*/  FSEL R44, R8, -INF , !P4 ;  /* 0xff800000082c7808 */ /* 0x000fe40006000000 */
[----:B------:R-:W-:Y:S02]  /*23020*/  FSEL R43, R6, -INF , !P3 ;  /* 0xff800000062b7808 */ /* 0x000fe40005800000 */
[----:B------:R-:W-:-:S03]  /*23030*/  ISETP.GE.AND P3, PT, R3, R5, PT ;  /* 0x000000050300720c */ /* 0x000fc60003f66270 */
[----:B------:R2:W-:Y:S01]  /*23040*/  MUFU.TANH R28, R60 ;  /* 0x0000003c001c7308 */ /* 0x0005e20000002400 */
[----:B------:R-:W-:Y:S02]  /*23050*/  ISETP.GE.AND P4, PT, R4, R5, PT ;  /* 0x000000050400720c */ /* 0x000fe40003f86270 */
[----:B-1----:R-:W-:Y:S02]  /*23060*/  FSEL R65, R9, -INF , !P5 ;  /* 0xff80000009417808 */ /* 0x002fe40006800000 */
[----:B------:R-:W-:Y:S02]  /*23070*/  ISETP.GE.AND P5, PT, R3, R7, PT ;  /* 0x000000070300720c */ /* 0x000fe40003fa6270 */
[----:B------:R-:W-:Y:S02]  /*23080*/  I2FP.F32.S32 R3, R3 ;  /* 0x0000000300037245 */ /* 0x000fe40000201400 */
[----:B--2---:R-:W-:Y:S02]  /*23090*/  FSEL R60, R10, -INF , !P6 ;  /* 0xff8000000a3c7808 */ /* 0x004fe40007000000 */
[----:B------:R-:W-:-:S02]  /*230a0*/  ISETP.GE.AND P6, PT, R4, R7, PT ;  /* 0x000000070400720c */ /* 0x000fc40003fc6270 */
[----:B------:R-:W-:Y:S01]  /*230b0*/  I2FP.F32.S32 R4, R4 ;  /* 0x0000000400047245 */ /* 0x000fe20000201400 */
[CC--:B------:R-:W-:Y:S01]  /*230c0*/  FFMA.FTZ R9, R132.reuse, R3.reuse, R247 ;  /* 0x0000000384097223 */ /* 0x0c0fe200000100f7 */
[----:B------:R-:W-:Y:S01]  /*230d0*/  FFMA.FTZ R6, R132, R3, R246 ;  /* 0x0000000384067223 */ /* 0x000fe200000100f6 */
[----:B------:R-:W-:Y:S02]  /*230e0*/  VIADD R3, R2, 0x51 ;  /* 0x0000005102037836 */ /* 0x000fe40000000000 */
[CC--:B------:R-:W-:Y:S01]  /*230f0*/  FFMA.FTZ R10, R132.reuse, R4.reuse, R249 ;  /* 0x00000004840a7223 */ /* 0x0c0fe200000100f9 */
[----:B------:R-:W-:Y:S01]  /*23100*/  FFMA.FTZ R8, R132, R4, R248 ;  /* 0x0000000484087223 */ /* 0x000fe200000100f8 */
[----:B------:R-:W-:Y:S01]  /*23110*/  IADD3 R4, R2, 0x49, RZ ;  /* 0x0000004902047810 */ /* 0x000fe20007ffe0ff */
[----:B------:R1:W-:Y:S01]  /*23120*/  MUFU.TANH R20, R79 ;  /* 0x0000004f00147308 */ /* 0x0003e20000002400 */
[----:B------:R-:W-:Y:S02]  /*23130*/  FSEL R50, R6, -INF , !P3 ;  /* 0xff80000006327808 */ /* 0x000fe40005800000 */
[----:B------:R-:W-:-:S02]  /*23140*/  FSEL R42, R8, -INF , !P4 ;  /* 0xff800000082a7808 */ /* 0x000fc40006000000 */
        /* <DEDUP_REMOVED lines=39> */
[----:B-1----:R-:W-:-:S05]  /*233c0*/  FSEL R64, R6, -INF , !P3 ;  /* 0xff80000006407808 */ /* 0x002fca0005800000 */
[----:B------:R-:W1:Y:S01]  /*233d0*/  MUFU.TANH R31, R77 ;  /* 0x0000004d001f7308 */ /* 0x000e620000002400 */
[----:B------:R-:W-:Y:S02]  /*233e0*/  ISETP.GE.AND P3, PT, R3, R5, PT ;  /* 0x000000050300720c */ /* 0x000fe40003f66270 */
[----:B------:R-:W-:Y:S02]  /*233f0*/  I2FP.F32.S32 R3, R3 ;  /* 0x0000000300037245 */ /* 0x000fe40000201400 */
[----:B--2---:R-:W-:Y:S02]  /*23400*/  FSEL R87, R10, -INF , !P6 ;  /* 0xff8000000a577808 */ /* 0x004fe40007000000 */
[----:B------:R-:W-:Y:S02]  /*23410*/  ISETP.GE.AND P6, PT, R4, R7, PT ;  /* 0x000000070400720c */ /* 0x000fe40003fc6270 */
[----:B------:R-:W-:Y:S01]  /*23420*/  I2FP.F32.S32 R4, R4 ;  /* 0x0000000400047245 */ /* 0x000fe20000201400 */
[CC--:B------:R-:W-:Y:S01]  /*23430*/  FFMA.FTZ R9, R132.reuse, R3.reuse, R97 ;  /* 0x0000000384097223 */ /* 0x0c0fe20000010061 */
[----:B------:R-:W-:Y:S01]  /*23440*/  FFMA.FTZ R6, R132, R3, R90 ;  /* 0x0000000384067223 */ /* 0x000fe2000001005a */
[----:B------:R-:W-:-:S02]  /*23450*/  VIADD R3, R2, 0x81 ;  /* 0x0000008102037836 */ /* 0x000fc40000000000 */
[CC--:B------:R-:W-:Y:S01]  /*23460*/  FFMA.FTZ R10, R132.reuse, R4.reuse, R197 ;  /* 0x00000004840a7223 */ /* 0x0c0fe200000100c5 */
[----:B------:R-:W-:Y:S01]  /*23470*/  FFMA.FTZ R8, R132, R4, R177 ;  /* 0x0000000484087223 */ /* 0x000fe200000100b1 */
[----:B------:R-:W-:Y:S01]  /*23480*/  IADD3 R4, R2, 0x79, RZ ;  /* 0x0000007902047810 */ /* 0x000fe20007ffe0ff */
[----:B------:R2:W-:Y:S02]  /*23490*/  MUFU.TANH R14, R78 ;  /* 0x0000004e000e7308 */ /* 0x0005e40000002400 */
[----:B------:R-:W-:Y:S02]  /*234a0*/  FSEL R90, R10, -INF , !P6 ;  /* 0xff8000000a5a7808 */ /* 0x000fe40007000000 */
[----:B------:R-:W-:-:S04]  /*234b0*/  ISETP.GE.AND P6, PT, R4, R7, PT ;  /* 0x000000070400720c */ /* 0x000fc80003fc6270 */
[----:B------:R3:W-:Y:S08]  /*234c0*/  MUFU.TANH R22, R96 ;  /* 0x0000006000167308 */ /* 0x0007f00000002400 */
[----:B------:R4:W-:Y:S01]  /*234d0*/  MUFU.TANH R27, R66 ;  /* 0x00000042001b7308 */ /* 0x0009e20000002400 */
[----:B--2---:R-:W-:Y:S02]  /*234e0*/  FSEL R78, R6, -INF , !P3 ;  /* 0xff800000064e7808 */ /* 0x004fe40005800000 */
[----:B------:R-:W-:-:S02]  /*234f0*/  ISETP.GE.AND P3, PT, R3, R5, PT ;  /* 0x000000050300720c */ /* 0x000fc40003f66270 */
[----:B---3--:R-:W-:Y:S02]  /*23500*/  FSEL R96, R9, -INF , !P5 ;  /* 0xff80000009607808 */ /* 0x008fe40006800000 */
[----:B------:R-:W-:Y:S01]  /*23510*/  ISETP.GE.AND P5, PT, R3, R7, PT ;  /* 0x000000070300720c */ /* 0x000fe20003fa6270 */
[----:B------:R-:W2:Y:S01]  /*23520*/  MUFU.TANH R30, R76 ;  /* 0x0000004c001e7308 */ /* 0x000ea20000002400 */
[----:B------:R-:W-:Y:S02]  /*23530*/  I2FP.F32.S32 R3, R3 ;  /* 0x0000000300037245 */ /* 0x000fe40000201400 */
[----:B----4-:R-:W-:Y:S02]  /*23540*/  FSEL R66, R8, -INF , !P4 ;  /* 0xff80000008427808 */ /* 0x010fe40006000000 */
[----:B------:R-:W-:Y:S02]  /*23550*/  ISETP.GE.AND P4, PT, R4, R5, PT ;  /* 0x000000050400720c */ /* 0x000fe40003f86270 */
[----:B------:R-:W-:Y:S01]  /*23560*/  I2FP.F32.S32 R4, R4 ;  /* 0x0000000400047245 */ /* 0x000fe20000201400 */
[CC--:B-1----:R-:W-:Y:S01]  /*23570*/  FFMA.FTZ R9, R132.reuse, R3.reuse, R31 ;  /* 0x0000000384097223 */ /* 0x0c2fe2000001001f */
[----:B------:R-:W-:Y:S01]  /*23580*/  FFMA.FTZ R6, R132, R3, R20 ;  /* 0x0000000384067223 */ /* 0x000fe20000010014 */
[----:B------:R-:W-:-:S02]  /*23590*/  VIADD R3, R2, 0x91 ;  /* 0x0000009102037836 */ /* 0x000fc40000000000 */
[CC--:B------:R-:W-:Y:S01]  /*235a0*/  FFMA.FTZ R10, R132.reuse, R4.reuse, R86 ;  /* 0x00000004840a7223 */ /* 0x0c0fe20000010056 */
[----:B------:R-:W-:Y:S01]  /*235b0*/  FFMA.FTZ R8, R132, R4, R15 ;  /* 0x0000000484087223 */ /* 0x000fe2000001000f */
[----:B------:R-:W-:Y:S01]  /*235c0*/  IADD3 R4, R2, 0x89, RZ ;  /* 0x0000008902047810 */ /* 0x000fe20007ffe0ff */
[----:B------:R1:W-:Y:S01]  /*235d0*/  MUFU.TANH R26, R81 ;  /* 0x00000051001a7308 */ /* 0x0003e20000002400 */
[----:B------:R-:W-:Y:S02]  /*235e0*/  FSEL R102, R9, -INF , !P5 ;  /* 0xff80000009667808 */ /* 0x000fe40006800000 */
[----:B------:R-:W-:Y:S02]  /*235f0*/  FSEL R86, R6, -INF , !P3 ;  /* 0xff80000006567808 */ /* 0x000fe40005800000 */
[----:B------:R-:W-:Y:S02]  /*23600*/  FSEL R97, R10, -INF , !P6 ;  /* 0xff8000000a617808 */ /* 0x000fe40007000000 */
[----:B------:R-:W-:-:S02]  /*23610*/  ISETP.GE.AND P5, PT, R3, R7, PT ;  /* 0x000000070300720c */ /* 0x000fc40003fa6270 */
[----:B------:R-:W-:Y:S02]  /*23620*/  ISETP.GE.AND P3, PT, R3, R5, PT ;  /* 0x000000050300720c */ /* 0x000fe40003f66270 */
[----:B------:R-:W-:Y:S02]  /*23630*/  ISETP.GE.AND P6, PT, R4, R7, PT ;  /* 0x000000070400720c */ /* 0x000fe40003fc6270 */
[----:B------:R-:W-:Y:S02]  /*23640*/  I2FP.F32.S32 R3, R3 ;  /* 0x0000000300037245 */ /* 0x000fe40000201400 */
[----:B-1----:R-:W-:Y:S02]  /*23650*/  FSEL R81, R8, -INF , !P4 ;  /* 0xff80000008517808 */ /* 0x002fe40006000000 */
[----:B------:R-:W-:Y:S02]  /*23660*/  ISETP.GE.AND P4, PT, R4, R5, PT ;  /* 0x000000050400720c */ /* 0x000fe40003f86270 */
[----:B------:R-:W-:Y:S01]  /*23670*/  I2FP.F32.S32 R4, R4 ;  /* 0x0000000400047245 */ /* 0x000fe20000201400 */
[CC--:B------:R-:W-:Y:S01]  /*23680*/  FFMA.FTZ R9, R132.reuse, R3.reuse, R29 ;  /* 0x0000000384097223 */ /* 0x0c0fe2000001001d */
[----:B------:R-:W-:Y:S01]  /*23690*/  FFMA.FTZ R6, R132, R3, R19 ;  /* 0x0000000384067223 */ /* 0x000fe20000010013 */
[----:B------:R-:W-:-:S02]  /*236a0*/  VIADD R3, R2, 0xa1 ;  /* 0x000000a102037836 */ /* 0x000fc40000000000 */
[CC--:B--2---:R-:W-:Y:S01]  /*236b0*/  FFMA.FTZ R10, R132.reuse, R4.reuse, R30 ;  /* 0x00000004840a7223 */ /* 0x0c4fe2000001001e */
[----:B------:R-:W-:Y:S01]  /*236c0*/  FFMA.FTZ R8, R132, R4, R14 ;  /* 0x0000000484087223 */ /* 0x000fe2000001000e */
[----:B------:R-:W-:Y:S02]  /*236d0*/  IADD3 R4, R2, 0x99, RZ ;  /* 0x0000009902047810 */ /* 0x000fe40007ffe0ff */
[----:B------:R-:W-:Y:S02]  /*236e0*/  FSEL R112, R9, -INF , !P5 ;  /* 0xff80000009707808 */ /* 0x000fe40006800000 */
[----:B------:R-:W-:Y:S01]  /*236f0*/  FSEL R91, R6, -INF , !P3 ;  /* 0xff800000065b7808 */ /* 0x000fe20005800000 */
[----:B------:R1:W2:Y:S01]  /*23700*/  MUFU.TANH R17, R95 ;  /* 0x0000005f00117308 */ /* 0x0002a20000002400 */
[----:B------:R-:W-:Y:S02]  /*23710*/  FSEL R104, R10, -INF , !P6 ;  /* 0xff8000000a687808 */ /* 0x000fe40007000000 */
[----:B------:R-:W-:-:S02]  /*23720*/  FSEL R88, R8, -INF , !P4 ;  /* 0xff80000008587808 */ /* 0x000fc40006000000 */
[C---:B------:R-:W-:Y:S02]  /*23730*/  ISETP.GE.AND P5, PT, R3.reuse, R7, PT ;  /* 0x000000070300720c */ /* 0x040fe40003fa6270 */
        /* <DEDUP_REMOVED lines=12> */
[----:B------:R-:W-:Y:S01]  /*23800*/  FSEL R100, R6, -INF , !P3 ;  /* 0xff80000006647808 */ /* 0x000fe20005800000 */
[----:B------:R-:W3:Y:S01]  /*23810*/  MUFU.TANH R21, R176 ;  /* 0x000000b000157308 */ /* 0x000ee20000002400 */
[----:B------:R-:W-:-:S02]  /*23820*/  FSEL R120, R10, -INF , !P6 ;  /* 0xff8000000a787808 */ /* 0x000fc40007000000 */
[----:B-1----:R-:W-:Y:S02]  /*23830*/  FSEL R95, R8, -INF , !P4 ;  /* 0xff800000085f7808 */ /* 0x002fe40006000000 */
[C---:B------:R-:W-:Y:S02]  /*23840*/  ISETP.GE.AND P5, PT, R3.reuse, R7, PT ;  /* 0x000000070300720c */ /* 0x040fe40003fa6270 */
[----:B------:R-:W-:Y:S01]  /*23850*/  ISETP.GE.AND P3, PT, R3, R5, PT ;  /* 0x000000050300720c */ /* 0x000fe20003f66270 */
[----:B------:R-:W1:Y:S01]  /*23860*/  MUFU.TANH R15, R178 ;  /* 0x000000b2000f7308 */ /* 0x000e620000002400 */
[C---:B------:R-:W-:Y:S02]  /*23870*/  ISETP.GE.AND P6, PT, R4.reuse, R7, PT ;  /* 0x000000070400720c */ /* 0x040fe40003fc6270 */
[----:B------:R-:W-:Y:S02]  /*23880*/  ISETP.GE.AND P4, PT, R4, R5, PT ;  /* 0x000000050400720c */ /* 0x000fe40003f86270 */
[----:B------:R-:W-:-:S02]  /*23890*/  I2FP.F32.S32 R3, R3 ;  /* 0x0000000300037245 */ /* 0x000fc40000201400 */
[----:B------:R-:W-:Y:S01]  /*238a0*/  I2FP.F32.S32 R4, R4 ;  /* 0x0000000400047245 */ /* 0x000fe20000201400 */
[----:B------:R4:W1:Y:S02]  /*238b0*/  MUFU.TANH R13, R128 ;  /* 0x00000080000d7308 */ /* 0x0008640000002400 */
[CC--:B------:R-:W-:Y:S01]  /*238c0*/  FFMA.FTZ R9, R132.reuse, R3.reuse, R23 ;  /* 0x0000000384097223 */ /* 0x0c0fe20000010017 */
[C---:B--2---:R-:W-:Y:S01]  /*238d0*/  FFMA.FTZ R6, R132.reuse, R3, R17 ;  /* 0x0000000384067223 */ /* 0x044fe20000010011 */
[CC--:B------:R-:W-:Y:S01]  /*238e0*/  FFMA.FTZ R10, R132.reuse, R4.reuse, R26 ;  /* 0x00000004840a7223 */ /* 0x0c0fe2000001001a */
[----:B------:R-:W-:Y:S01]  /*238f0*/  FFMA.FTZ R8, R132, R4, R11 ;  /* 0x0000000484087223 */ /* 0x000fe2000001000b */
[C---:B------:R-:W-:Y:S02]  /*23900*/  VIADD R3, R2.reuse, 0xc1 ;  /* 0x000000c102037836 */ /* 0x040fe40000000000 */
[----:B------:R-:W-:Y:S01]  /*23910*/  FMUL.FTZ R41, R41, R0 ;  /* 0x0000000029297220 */ /* 0x000fe20000410000 */
[----:B------:R-:W-:-:S02]  /*23920*/  IADD3 R4, R2, 0xb9, RZ ;  /* 0x000000b902047810 */ /* 0x000fc40007ffe0ff */
[----:B------:R-:W-:Y:S02]  /*23930*/  FSEL R133, R9, -INF , !P5 ;  /* 0xff80000009857808 */ /* 0x000fe40006800000 */
[----:B------:R-:W-:Y:S01]  /*23940*/  FSEL R114, R6, -INF , !P3 ;  /* 0xff80000006727808 */ /* 0x000fe20005800000 */
[----:B------:R-:W2:Y:S01]  /*23950*/  MUFU.TANH R19, R41 ;  /* 0x0000002900137308 */ /* 0x000ea20000002400 */
[----:B------:R-:W-:Y:S02]  /*23960*/  FSEL R106, R8, -INF , !P4 ;  /* 0xff800000086a7808 */ /* 0x000fe40006000000 */
[C---:B------:R-:W-:Y:S02]  /*23970*/  ISETP.GE.AND P5, PT, R3.reuse, R7, PT ;  /* 0x000000070300720c */ /* 0x040fe40003fa6270 */
[----:B----4-:R-:W-:Y:S02]  /*23980*/  FSEL R128, R10, -INF , !P6 ;  /* 0xff8000000a807808 */ /* 0x010fe40007000000 */
[----:B------:R-:W-:Y:S01]  /*23990*/  ISETP.GE.AND P3, PT, R3, R5, PT ;  /* 0x000000050300720c */ /* 0x000fe20003f66270 */
[----:B------:R-:W4:Y:S01]  /*239a0*/  MUFU.TANH R12, R40 ;  /* 0x00000028000c7308 */ /* 0x000f220000002400 */
[----:B------:R-:W-:-:S02]  /*239b0*/  ISETP.GE.AND P6, PT, R4, R7, PT ;  /* 0x000000070400720c */ /* 0x000fc40003fc6270 */
[----:B------:R-:W-:Y:S02]  /*239c0*/  ISETP.GE.AND P4, PT, R4, R5, PT ;  /* 0x000000050400720c */ /* 0x000fe40003f86270 */
[----:B------:R-:W-:Y:S02]  /*239d0*/  I2FP.F32.S32 R3, R3 ;  /* 0x0000000300037245 */ /* 0x000fe40000201400 */
[----:B------:R-:W-:Y:S01]  /*239e0*/  I2FP.F32.S32 R4, R4 ;  /* 0x0000000400047245 */ /* 0x000fe20000201400 */
[----:B------:R-:W4:Y:S02]  /*239f0*/  MUFU.TANH R20, R179 ;  /* 0x000000b300147308 */ /* 0x000f240000002400 */
[CC--:B---3--:R-:W-:Y:S01]  /*23a00*/  FFMA.FTZ R9, R132.reuse, R3.reuse, R21 ;  /* 0x0000000384097223 */ /* 0x0c8fe20000010015 */
[----:B-1----:R-:W-:-:S05]  /*23a10*/  FFMA.FTZ R6, R132, R3, R15 ;  /* 0x0000000384067223 */ /* 0x002fca000001000f */
[----:B------:R-:W1:Y:S01]  /*23a20*/  MUFU.TANH R14, R196 ;  /* 0x000000c4000e7308 */ /* 0x000e620000002400 */
[CC--:B------:R-:W-:Y:S01]  /*23a30*/  FFMA.FTZ R10, R132.reuse, R4.reuse, R22 ;  /* 0x00000004840a7223 */ /* 0x0c0fe20000010016 */
[----:B------:R-:W-:Y:S01]  /*23a40*/  FFMA.FTZ R8, R132, R4, R13 ;  /* 0x0000000484087223 */ /* 0x000fe2000001000d */
[C---:B------:R-:W-:Y:S01]  /*23a50*/  VIADD R3, R2.reuse, 0xd1 ;  /* 0x000000d102037836 */ /* 0x040fe20000000000 */
[----:B------:R-:W-:Y:S02]  /*23a60*/  IADD3 R4, R2, 0xc9, RZ ;  /* 0x000000c902047810 */ /* 0x000fe40007ffe0ff */
[----:B------:R-:W-:Y:S02]  /*23a70*/  FSEL R172, R9, -INF , !P5 ;  /* 0xff80000009ac7808 */ /* 0x000fe40006800000 */
[----:B------:R3:W-:Y:S01]  /*23a80*/  MUFU.TANH R15, R113 ;  /* 0x00000071000f7308 */ /* 0x0007e20000002400 */
[----:B------:R-:W-:-:S07]  /*23a90*/  ISETP.GE.AND P5, PT, R3, R7, PT ;  /* 0x000000070300720c */ /* 0x000fce0003fa6270 */
[----:B------:R2:W1:Y:S01]  /*23aa0*/  MUFU.TANH R17, R121 ;  /* 0x0000007900117308 */ /* 0x0004620000002400 */
[----:B------:R-:W-:-:S07]  /*23ab0*/  FMUL.FTZ R105, R105, R0 ;  /* 0x0000000069697220 */ /* 0x000fce0000410000 */
[----:B------:R4:W-:Y:S01]  /*23ac0*/  MUFU.TANH R13, R123 ;  /* 0x0000007b000d7308 */ /* 0x0009e20000002400 */
[----:B---3--:R-:W-:Y:S02]  /*23ad0*/  FSEL R113, R6, -INF , !P3 ;  /* 0xff80000006717808 */ /* 0x008fe40005800000 */
[----:B------:R-:W-:Y:S02]  /*23ae0*/  ISETP.GE.AND P3, PT, R3, R5, PT ;  /* 0x000000050300720c */ /* 0x000fe40003f66270 */
[----:B------:R-:W-:Y:S02]  /*23af0*/  I2FP.F32.S32 R3, R3 ;  /* 0x0000000300037245 */ /* 0x000fe40000201400 */
[----:B--2---:R-:W-:Y:S01]  /*23b00*/  FSEL R121, R8, -INF , !P4 ;  /* 0xff80000008797808 */ /* 0x004fe20006000000 */
[----:B------:R-:W2:Y:S01]  /*23b10*/  MUFU.TANH R11, R175 ;  /* 0x000000af000b7308 */ /* 0x000ea20000002400 */
[----:B------:R-:W-:Y:S02]  /*23b20*/  ISETP.GE.AND P4, PT, R4, R5, PT ;  /* 0x000000050400720c */ /* 0x000fe40003f86270 */
[----:B----4-:R-:W-:-:S02]  /*23b30*/  FSEL R123, R10, -INF , !P6 ;  /* 0xff8000000a7b7808 */ /* 0x010fc40007000000 */
[----:B------:R-:W-:Y:S02]  /*23b40*/  ISETP.GE.AND P6, PT, R4, R7, PT ;  /* 0x000000070400720c */ /* 0x000fe40003fc6270 */
[----:B------:R-:W-:Y:S01]  /*23b50*/  I2FP.F32.S32 R4, R4 ;  /* 0x0000000400047245 */ /* 0x000fe20000201400 */
[----:B------:R3:W4:Y:S01]  /*23b60*/  MUFU.TANH R18, R173 ;  /* 0x000000ad00127308 */ /* 0x0007220000002400 */
[CC--:B------:R-:W-:Y:S01]  /*23b70*/  FFMA.FTZ R9, R132.reuse, R3.reuse, R19 ;  /* 0x0000000384097223 */ /* 0x0c0fe20000010013 */
[----:B------:R-:W-:Y:S01]  /*23b80*/  FFMA.FTZ R6, R132, R3, R12 ;  /* 0x0000000384067223 */ /* 0x000fe2000001000c */
[----:B------:R-:W-:Y:S02]  /*23b90*/  VIADD R3, R2, 0xe1 ;  /* 0x000000e102037836 */ /* 0x000fe40000000000 */
[CC--:B------:R-:W-:Y:S01]  /*23ba0*/  FFMA.FTZ R10, R132.reuse, R4.reuse, R20 ;  /* 0x00000004840a7223 */ /* 0x0c0fe20000010014 */
[----:B-1----:R-:W-:Y:S01]  /*23bb0*/  FFMA.FTZ R8, R132, R4, R14 ;  /* 0x0000000484087223 */ /* 0x002fe2000001000e */
[----:B------:R-:W-:Y:S01]  /*23bc0*/  IADD3 R4, R2, 0xd9, RZ ;  /* 0x000000d902047810 */ /* 0x000fe20007ffe0ff */
[----:B------:R1:W-:Y:S01]  /*23bd0*/  MUFU.TANH R12, R105 ;  /* 0x00000069000c7308 */ /* 0x0003e20000002400 */
[----:B------:R-:W-:-:S02]  /*23be0*/  FSEL R174, R9, -INF , !P5 ;  /* 0xff80000009ae7808 */ /* 0x000fc40006800000 */
[----:B------:R-:W-:-:S05]  /*23bf0*/  ISETP.GE.AND P5, PT, R3, R7, PT ;  /* 0x000000070300720c */ /* 0x000fca0003fa6270 */
[----:B------:R2:W4:Y:S01]  /*23c00*/  MUFU.TANH R14, R115 ;  /* 0x00000073000e7308 */ /* 0x0005220000002400 */
[----:B---3--:R-:W-:Y:S01]  /*23c10*/  FSEL R173, R10, -INF , !P6 ;  /* 0xff8000000aad7808 */ /* 0x008fe20007000000 */
[----:B------:R-:W-:Y:S01]  /*23c20*/  BAR.SYNC.DEFER_BLOCKING 0x0 ;  /* 0x0000000000007b1d */ /* 0x000fe20000010000 */
[----:B------:R-:W-:Y:S02]  /*23c30*/  ISETP.GE.AND P6, PT, R4, R7, PT ;  /* 0x000000070400720c */ /* 0x000fe40003fc6270 */
[----:B-1----:R-:W-:Y:S02]  /*23c40*/  FSEL R105, R6, -INF , !P3 ;  /* 0xff80000006697808 */ /* 0x002fe40005800000 */
[----:B------:R-:W-:Y:S02]  /*23c50*/  ISETP.GE.AND P3, PT, R3, R5, PT ;  /* 0x000000050300720c */ /* 0x000fe40003f66270 */
[----:B------:R-:W-:Y:S02]  /*23c60*/  I2FP.F32.S32 R3, R3 ;  /* 0x0000000300037245 */ /* 0x000fe40000201400 */
[----:B--2---:R-:W-:-:S02]  /*23c70*/  FSEL R115, R8, -INF , !P4 ;  /* 0xff80000008737808 */ /* 0x004fc40006000000 */
[----:B------:R-:W-:Y:S02]  /*23c80*/  ISETP.GE.AND P4, PT, R4, R5, PT ;  /* 0x000000050400720c */ /* 0x000fe40003f86270 */
[----:B------:R-:W-:Y:S01]  /*23c90*/  I2FP.F32.S32 R4, R4 ;  /* 0x0000000400047245 */ /* 0x000fe20000201400 */
[----:B------:R-:W-:Y:S01]  /*23ca0*/  FFMA.FTZ R9, R132, R3, R17 ;  /* 0x0000000384097223 */ /* 0x000fe20000010011 */
[----:B------:R-:W-:-:S03]  /*23cb0*/  FMUL.FTZ R107, R107, R0 ;  /* 0x000000006b6b7220 */ /* 0x000fc60000410000 */
[CC--:B------:R-:W-:Y:S01]  /*23cc0*/  FFMA.FTZ R8, R132.reuse, R4.reuse, R11 ;  /* 0x0000000484087223 */ /* 0x0c0fe2000001000b */
[----:B----4-:R-:W-:Y:S01]  /*23cd0*/  FFMA.FTZ R10, R132, R4, R18 ;  /* 0x00000004840a7223 */ /* 0x010fe20000010012 */
[----:B------:R-:W-:Y:S01]  /*23ce0*/  IADD3 R4, R2, 0xe9, RZ ;  /* 0x000000e902047810 */ /* 0x000fe20007ffe0ff */
[----:B------:R1:W2:Y:S01]  /*23cf0*/  MUFU.TANH R11, R107 ;  /* 0x0000006b000b7308 */ /* 0x0002a20000002400 */
[----:B------:R-:W-:Y:S01]  /*23d00*/  FSEL R177, R9, -INF , !P5 ;  /* 0xff80000009b17808 */ /* 0x000fe20006800000 */
[-C--:B------:R-:W-:Y:S01]  /*23d10*/  FMUL.FTZ R9, R103, R0.reuse ;  /* 0x0000000067097220 */ /* 0x080fe20000410000 */
[----:B------:R-:W-:Y:S01]  /*23d20*/  FSEL R175, R8, -INF , !P4 ;  /* 0xff80000008af7808 */ /* 0x000fe20006000000 */
[----:B------:R-:W-:Y:S01]  /*23d30*/  FMUL.FTZ R8, R101, R0 ;  /* 0x0000000065087220 */ /* 0x000fe20000410000 */
[----:B------:R-:W-:Y:S01]  /*23d40*/  FFMA.FTZ R6, R132, R3, R13 ;  /* 0x0000000384067223 */ /* 0x000fe2000001000d */
[----:B------:R-:W-:Y:S01]  /*23d50*/  ISETP.GE.AND P4, PT, R4, R5, PT ;  /* 0x000000050400720c */ /* 0x000fe20003f86270 */
[----:B------:R-:W-:Y:S01]  /*23d60*/  VIADD R3, R2, 0xf1 ;  /* 0x000000f102037836 */ /* 0x000fe20000000000 */
[----:B------:R-:W-:Y:S02]  /*23d70*/  MUFU.TANH R13, R226 ;  /* 0x000000e2000d7308 */ /* 0x000fe40000002400 */
[----:B------:R-:W-:-:S02]  /*23d80*/  FSEL R176, R6, -INF , !P3 ;  /* 0xff80000006b07808 */ /* 0x000fc40005800000 */
[----:B-1----:R-:W-:Y:S02]  /*23d90*/  FSEL R107, R10, -INF , !P6 ;  /* 0xff8000000a6b7808 */ /* 0x002fe40007000000 */
[-C--:B------:R-:W-:Y:S02]  /*23da0*/  ISETP.GE.AND P6, PT, R4, R7.reuse, PT ;  /* 0x000000070400720c */ /* 0x080fe40003fc6270 */
[----:B------:R1:W3:Y:S01]  /*23db0*/  MUFU.TANH R10, R8 ;  /* 0x00000008000a7308 */ /* 0x0002e20000002400 */
[----:B------:R-:W-:Y:S02]  /*23dc0*/  I2FP.F32.S32 R4, R4 ;  /* 0x0000000400047245 */ /* 0x000fe40000201400 */
[C---:B------:R-:W-:Y:S02]  /*23dd0*/  ISETP.GE.AND P5, PT, R3.reuse, R7, PT ;  /* 0x000000070300720c */ /* 0x040fe40003fa6270 */
[----:B------:R-:W-:-:S03]  /*23de0*/  ISETP.GE.AND P3, PT, R3, R5, PT ;  /* 0x000000050300720c */ /* 0x000fc60003f66270 */
[----:B------:R-:W4:Y:S01]  /*23df0*/  MUFU.TANH R9, R9 ;  /* 0x0000000900097308 */ /* 0x000f220000002400 */
[----:B------:R-:W-:Y:S02]  /*23e00*/  I2FP.F32.S32 R3, R3 ;  /* 0x0000000300037245 */ /* 0x000fe40000201400 */
[----:B------:R-:W-:Y:S01]  /*23e10*/  IADD3 R0, R2, 0xf9, RZ ;  /* 0x000000f902007810 */ /* 0x000fe20007ffe0ff */
[CC--:B-1----:R-:W-:Y:S01]  /*23e20*/  FFMA.FTZ R8, R132.reuse, R4.reuse, R15 ;  /* 0x0000000484087223 */ /* 0x0c2fe2000001000f */
[C---:B------:R-:W-:Y:S01]  /*23e30*/  FFMA.FTZ R4, R132.reuse, R4, R14 ;  /* 0x0000000484047223 */ /* 0x040fe2000001000e */
[CC--:B------:R-:W-:Y:S01]  /*23e40*/  FFMA.FTZ R6, R132.reuse, R3.reuse, R12 ;  /* 0x0000000384067223 */ /* 0x0c0fe2000001000c */
[----:B--2---:R-:W-:Y:S02]  /*23e50*/  FFMA.FTZ R3, R132, R3, R11 ;  /* 0x0000000384037223 */ /* 0x004fe4000001000b */
[----:B------:R-:W-:Y:S02]  /*23e60*/  FSEL R178, R8, -INF , !P6 ;  /* 0xff80000008b27808 */ /* 0x000fe40007000000 */
[----:B------:R-:W-:-:S02]  /*23e70*/  FSEL R179, R4, -INF , !P4 ;  /* 0xff80000004b37808 */ /* 0x000fc40006000000 */
[C---:B------:R-:W-:Y:S02]  /*23e80*/  ISETP.GE.AND P6, PT, R2.reuse, R7, PT ;  /* 0x000000070200720c */ /* 0x040fe40003fc6270 */
[----:B------:R-:W-:Y:S02]  /*23e90*/  ISETP.GE.AND P4, PT, R2, R5, PT ;  /* 0x000000050200720c */ /* 0x000fe40003f86270 */
[----:B------:R-:W-:Y:S02]  /*23ea0*/  I2FP.F32.S32 R8, R2 ;  /* 0x0000000200087245 */ /* 0x000fe40000201400 */
[----:B------:R-:W-:Y:S02]  /*23eb0*/  I2FP.F32.S32 R2, R0 ;  /* 0x0000000000027245 */ /* 0x000fe40000201400 */
[----:B------:R-:W-:Y:S02]  /*23ec0*/  FSEL R197, R6, -INF , !P5 ;  /* 0xff80000006c57808 */ /* 0x000fe40006800000 */
[----:B------:R-:W-:Y:S01]  /*23ed0*/  FSEL R196, R3, -INF , !P3 ;  /* 0xff80000003c47808 */ /* 0x000fe20005800000 */
[----:B---3--:R-:W-:Y:S01]  /*23ee0*/  FFMA.FTZ R3, R132, R2, R10 ;  /* 0x0000000284037223 */ /* 0x008fe2000001000a */
[----:B------:R-:W-:Y:S01]  /*23ef0*/  ISETP.GE.AND P5, PT, R0, R7, PT ;  /* 0x000000070000720c */ /* 0x000fe20003fa6270 */
[-C--:B------:R-:W-:Y:S01]  /*23f00*/  FFMA.FTZ R4, R132, R8.reuse, R235 ;  /* 0x0000000884047223 */ /* 0x080fe200000100eb */
[----:B------:R-:W-:Y:S01]  /*23f10*/  ISETP.GE.AND P3, PT, R0, R5, PT ;  /* 0x000000050000720c */ /* 0x000fe20003f66270 */
[C---:B------:R-:W-:Y:S01]  /*23f20*/  FFMA.FTZ R0, R132.reuse, R8, R13 ;  /* 0x0000000884007223 */ /* 0x040fe2000001000d */
[----:B----4-:R-:W-:Y:S01]  /*23f30*/  FFMA.FTZ R2, R132, R2, R9 ;  /* 0x0000000284027223 */ /* 0x010fe20000010009 */
[----:B------:R-:W-:Y:S01]  /*23f40*/  BSSY B1, `(.L_x_3501) ;  /* 0x00000fe000017945 */ /* 0x000fe20003800000 */
[----:B------:R-:W-:Y:S01]  /*23f50*/  IMAD.MOV.U32 R251, RZ, RZ, R110 ;  /* 0x000000fffffb7224 */ /* 0x000fe200078e006e */
[----:B------:R-:W-:-:S02]  /*23f60*/  MOV R249, R111 ;  /* 0x0000006f00f97202 */ /* 0x000fc40000000f00 */
[----:B------:R-:W-:Y:S02]  /*23f70*/  FSEL R41, R4, -INF , !P6 ;  /* 0xff80000004297808 */ /* 0x000fe40007000000 */
[----:B------:R-:W-:Y:S02]  /*23f80*/  FSEL R40, R0, -INF , !P4 ;  /* 0xff80000000287808 */ /* 0x000fe40006000000 */
[----:B------:R-:W-:Y:S02]  /*23f90*/  FSEL R201, R3, -INF , !P5 ;  /* 0xff80000003c97808 */ /* 0x000fe40006800000 */
[----:B------:R-:W-:Y:S01]  /*23fa0*/  FSEL R206, R2, -INF , !P3 ;  /* 0xff80000002ce7808 */ /* 0x000fe20005800000 */
[----:B------:R-:W-:Y:S05]  /*23fb0*/  @!P2 BRA `(.L_x_3502) ;  /* 0x0000000c00d8a947 */ /* 0x000fea0003800000 */
[----:B------:R-:W-:Y:S04]  /*23fc0*/  BSSY B0, `(.L_x_3503) ;  /* 0x0000042000007945 */ /* 0x000fe80003800000 */
[----:B------:R-:W-:Y:S05]  /*23fd0*/  @!P0 BRA `(.L_x_3504) ;  /* 0x0000000000f48947 */ /* 0x000fea0003800000 */
[----:B------:R-:W2:Y:S04]  /*23fe0*/  LD.E R2, desc[UR6][R24.64+0x170] ;  /* 0x0001700618027980 */ /* 0x000ea8000c101900 */
[----:B------:R-:W3:Y:S01]  /*23ff0*/  LDL.64 R234, [R1] ;  /* 0x0000000001ea7983 */ /* 0x000ee20000100a00 */
[----:B------:R-:W-:Y:S02]  /*24000*/  IADD3 R8, R16, -0x100, RZ ;  /* 0xffffff0010087810 */ /* 0x000fe40007ffe0ff */
[----:B------:R-:W-:Y:S02]  /*24010*/  IABS R6, R16 ;  /* 0x0000001000067213 */ /* 0x000fe40000000000 */
[----:B------:R-:W-:Y:S02]  /*24020*/  IABS R7, R8 ;  /* 0x0000000800077213 */ /* 0x000fe40000000000 */
[----:B--2---:R-:W-:-:S04]  /*24030*/  IABS R0, R2 ;  /* 0x0000000200007213 */ /* 0x004fc80000000000 */
[----:B------:R-:W1:Y:S08]  /*24040*/  I2F.RP R4, R0 ;  /* 0x0000000000047306 */ /* 0x000e700000209400 */
[----:B-1----:R-:W1:Y:S02]  /*24050*/  MUFU.RCP R4, R4 ;  /* 0x0000000400047308 */ /* 0x002e640000001000 */
[----:B-1----:R-:W-:-:S06]  /*24060*/  VIADD R4, R4, 0xffffffe ;  /* 0x0ffffffe04047836 */ /* 0x002fcc0000000000 */
[----:B------:R-:W1:Y:S01]  /*24070*/  F2I.FTZ.U32.TRUNC.NTZ R5, R4 ;  /* 0x0000000400057305 */ /* 0x000e62000021f000 */
[----:B------:R-:W-:Y:S01]  /*24080*/  IABS R9, R2 ;  /* 0x0000000200097213 */ /* 0x000fe20000000000 */
        /* <DEDUP_REMOVED lines=12> */
[----:B------:R-:W-:-:S03]  /*24150*/  @!P2 IADD3 R5, R5, -R0, RZ ;  /* 0x800000000505a210 */ /* 0x000fc60007ffe0ff */
[-C--:B------:R-:W-:Y:S02]  /*24160*/  ISETP.GE.U32.AND P6, PT, R6, R0.reuse, PT ;  /* 0x000000000600720c */ /* 0x080fe40003fc6070 */
[----:B------:R-:W-:Y:S02]  /*24170*/  ISETP.GE.U32.AND P5, PT, R5, R0, PT ;  /* 0x000000000500720c */ /* 0x000fe40003fa6070 */
[-C--:B------:R-:W-:Y:S02]  /*24180*/  LOP3.LUT R5, R16, R2.reuse, RZ, 0x3c, !PT ;  /* 0x0000000210057212 */ /* 0x080fe400078e3cff */
[----:B------:R-:W-:Y:S02]  /*24190*/  LOP3.LUT R0, R8, R2, RZ, 0x3c, !PT ;  /* 0x0000000208007212 */ /* 0x000fe400078e3cff */
[----:B------:R-:W-:Y:S02]  /*241a0*/  ISETP.GE.AND P3, PT, R5, RZ, PT ;  /* 0x000000ff0500720c */ /* 0x000fe40003f66270 */
[----:B------:R-:W-:Y:S01]  /*241b0*/  ISETP.GE.AND P0, PT, R0, RZ, PT ;  /* 0x000000ff0000720c */ /* 0x000fe20003f06270 */
[----:B------:R-:W-:Y:S01]  /*241c0*/  @!P4 VIADD R4, R4, 0x1 ;  /* 0x000000010404c836 */ /* 0x000fe20000000000 */
[----:B------:R-:W-:-:S03]  /*241d0*/  @!P2 IADD3 R3, R3, 0x1, RZ ;  /* 0x000000010303a810 */ /* 0x000fc60007ffe0ff */
[----:B------:R-:W-:Y:S01]  /*241e0*/  @P6 VIADD R4, R4, 0x1 ;  /* 0x0000000104046836 */ /* 0x000fe20000000000 */
[----:B------:R-:W-:Y:S02]  /*241f0*/  @P5 IADD3 R3, R3, 0x1, RZ ;  /* 0x0000000103035810 */ /* 0x000fe40007ffe0ff */
[----:B------:R-:W-:Y:S02]  /*24200*/  ISETP.NE.AND P2, PT, R2, RZ, PT ;  /* 0x000000ff0200720c */ /* 0x000fe40003f45270 */
[----:B------:R-:W-:Y:S01]  /*24210*/  LOP3.LUT R5, RZ, R2, RZ, 0x33, !PT ;  /* 0x00000002ff057212 */ /* 0x000fe200078e33ff */
[----:B------:R-:W-:Y:S02]  /*24220*/  @!P3 IMAD.MOV R4, RZ, RZ, -R4 ;  /* 0x000000ffff04b224 */ /* 0x000fe400078e0a04 */
[----:B------:R-:W-:-:S03]  /*24230*/  @!P0 IADD3 R3, -R3, RZ, RZ ;  /* 0x000000ff03038210 */ /* 0x000fc60007ffe1ff */
[C---:B------:R-:W-:Y:S02]  /*24240*/  SEL R0, R5.reuse, R4, !P2 ;  /* 0x0000000405007207 */ /* 0x040fe40005000000 */
[----:B------:R-:W-:Y:S02]  /*24250*/  SEL R3, R5, R3, !P2 ;  /* 0x0000000305037207 */ /* 0x000fe40005000000 */
[----:B------:R-:W2:Y:S01]  /*24260*/  LD.E.64 R4, desc[UR6][R24.64+0x38] ;  /* 0x0000380618047980 */ /* 0x000ea2000c101b00 */
[----:B---3--:R-:W-:-:S04]  /*24270*/  IMAD.WIDE R6, R0, 0x4, R234 ;  /* 0x0000000400067825 */ /* 0x008fc800078e02ea */
        /* <DEDUP_REMOVED lines=19> */
.L_x_3504:
[----:B------:R-:W2:Y:S02]  /*243b0*/  LD.E R0, desc[UR6][R24.64+0x38] ;  /* 0x0000380618007980 */ /* 0x000ea4000c101900 */
[----:B--2---:R-:W-:-:S04]  /*243c0*/  LEA R0, -R0, RZ, 0x8 ;  /* 0x000000ff00007211 */ /* 0x004fc800078e41ff */
[----:B------:R-:W-:Y:S02]  /*243d0*/  SHF.R.S32.HI R2, RZ, 0x1f, R0 ;  /* 0x0000001fff027819 */ /* 0x000fe40000011400 */
.L_x_3505:
[----:B------:R-:W-:Y:S05]  /*243e0*/  BSYNC B0 ;  /* 0x0000000000007941 */ /* 0x000fea0003800000 */
.L_x_3503:
[----:B-----5:R-:W-:Y:S01]  /*243f0*/  @!P1 IADD3 R3, P2, R0, R119, RZ ;  /* 0x0000007700039210 */ /* 0x020fe20007f5e0ff */
[----:B------:R-:W-:Y:S01]  /*24400*/  @!P1 IMAD.MOV.U32 R12, RZ, RZ, R0 ;  /* 0x000000ffff0c9224 */ /* 0x000fe200078e0000 */
[----:B------:R-:W-:Y:S01]  /*24410*/  @!P1 LEA R4, P0, R192, R0, 0x5 ;  /* 0x00000000c0049211 */ /* 0x000fe200078028ff */
[----:B------:R-:W-:Y:S01]  /*24420*/  @!P1 IMAD.MOV.U32 R13, RZ, RZ, R2 ;  /* 0x000000ffff0d9224 */ /* 0x000fe200078e0002 */
        /* <DEDUP_REMOVED lines=14> */
[----:B------:R-:W-:Y:S01]  /*24510*/  @!P1 MOV R16, R0 ;  /* 0x0000000000109202 */ /* 0x000fe20000000f00 */
        /* <DEDUP_REMOVED lines=11> */
[-C--:B------:R-:W-:Y:S01]  /*245d0*/  @!P1 LEA R28, P0, R4, R252.reuse, 0x1 ;  /* 0x000000fc041c9211 */ /* 0x080fe200078008ff */
        /* <DEDUP_REMOVED lines=9> */
[----:B------:R-:W-:Y:S01]  /*24670*/  @!P1 LEA.HI.X R31, R6, R250, R3, 0x1, P2 ;  /* 0x000000fa061f9211 */ /* 0x000fe200010f0c03 */
        /* <DEDUP_REMOVED lines=28> */
[-C--:B------:R-:W-:Y:S01]  /*24840*/  @!P1 LEA R16, P0, R4, R252.reuse, 0x1 ;  /* 0x000000fc04109211 */ /* 0x080fe200078008ff */
[----:B--2---:R-:W-:Y:S01]  /*24850*/  @!P1 IMAD.WIDE.U32 R10, R192, 0x90, R6 ;  /* 0x00000090c00a9825 */ /* 0x004fe200078e0006 */
[----:B------:R1:W-:Y:S03]  /*24860*/  @P1 STS.128 [R191+0x4000], RZ ;  /* 0x004000ffbf001388 */ /* 0x0003e60000000c00 */
[----:B------:R-:W-:Y:S01]  /*24870*/  @!P1 IMAD R20, R193, 0xb0, RZ ;  /* 0x000000b0c1149824 */ /* 0x000fe200078e02ff */
[----:B------:R-:W-:Y:S01]  /*24880*/  @!P1 LEA R22, P4, R10, R252, 0x1 ;  /* 0x000000fc0a169211 */ /* 0x000fe200078808ff */
[----:B------:R-:W-:-:S04]  /*24890*/  @!P1 IMAD.WIDE.U32 R6, R192, 0xb0, R14 ;  /* 0x000000b0c0069825 */ /* 0x000fc800078e000e */
[----:B------:R-:W-:Y:S02]  /*248a0*/  @!P1 IMAD.IADD R5, R21, 0x1, R5 ;  /* 0x0000000115059824 */ /* 0x000fe400078e0205 */
[----:B------:R-:W-:Y:S02]  /*248b0*/  @!P1 IMAD R19, R193, 0xa0, RZ ;  /* 0x000000a0c1139824 */ /* 0x000fe400078e02ff */
[----:B------:R-:W-:Y:S01]  /*248c0*/  @!P1 IMAD.IADD R3, R18, 0x1, R11 ;  /* 0x0000000112039824 */ /* 0x000fe200078e020b */
[----:B------:R-:W-:Y:S01]  /*248d0*/  @!P1 LEA R18, P2, R6, R252, 0x1 ;  /* 0x000000fc06129211 */ /* 0x000fe200078408ff */
[----:B------:R-:W-:Y:S01]  /*248e0*/  @!P1 IMAD.IADD R7, R20, 0x1, R7 ;  /* 0x0000000114079824 */ /* 0x000fe200078e0207 */
[----:B------:R-:W-:Y:S01]  /*248f0*/  @!P1 LEA.HI.X R17, R4, R250, R5, 0x1, P0 ;  /* 0x000000fa04119211 */ /* 0x000fe200000f0c05 */
[----:B------:R-:W-:Y:S01]  /*24900*/  @!P1 IMAD.MOV.U32 R4, RZ, RZ, R0 ;  /* 0x000000ffff049224 */ /* 0x000fe200078e0000 */
[----:B------:R-:W-:Y:S01]  /*24910*/  @!P1 MOV R5, R2 ;  /* 0x0000000200059202 */ /* 0x000fe20000000f00 */
[----:B------:R-:W-:Y:S01]  /*24920*/  @!P1 IMAD.MOV.U32 R11, RZ, RZ, R2 ;  /* 0x000000ffff0b9224 */ /* 0x000fe200078e0002 */
[----:B------:R-:W-:Y:S01]  /*24930*/  @!P1 IADD3 R9, R19, R9, RZ ;  /* 0x0000000913099210 */ /* 0x000fe20007ffe0ff */
[----:B------:R-:W-:Y:S01]  /*24940*/  @!P1 IMAD R13, R193, 0xd0, RZ ;  /* 0x000000d0c10d9824 */ /* 0x000fe200078e02ff */
[-C--:B------:R-:W-:Y:S01]  /*24950*/  @!P1 LEA.HI.X R23, R10, R250.reuse, R3, 0x1, P4 ;  /* 0x000000fa0a179211 */ /* 0x080fe200020f0c03 */
[----:B------:R-:W-:Y:S01]  /*24960*/  @!P1 IMAD.MOV.U32 R10, RZ, RZ, R0 ;  /* 0x000000ffff0a9224 */ /* 0x000fe200078e0000 */
[----:B------:R-:W-:Y:S01]  /*24970*/  @!P1 LEA.HI.X R19, R6, R250, R7, 0x1, P2 ;  /* 0x000000fa06139211 */ /* 0x000fe200010f0c07 */
[C---:B------:R-:W-:Y:S01]  /*24980*/  @!P1 IMAD.WIDE.U32 R6, R192.reuse, 0xd0, R4 ;  /* 0x000000d0c0069825 */ /* 0x040fe200078e0004 */
[----:B------:R-:W-:-:S02]  /*24990*/  @!P1 LEA R3, P2, R192, R0, 0x6 ;  /* 0x00000000c0039211 */ /* 0x000fc400078430ff */
[----:B------:R-:W-:Y:S01]  /*249a0*/  @!P1 LEA R20, P3, R8, R252, 0x1 ;  /* 0x000000fc08149211 */ /* 0x000fe200078608ff */
[C---:B------:R-:W-:Y:S01]  /*249b0*/  @!P1 IMAD.WIDE.U32 R4, R192.reuse, 0xe0, R10 ;  /* 0x000000e0c0049825 */ /* 0x040fe200078e000a */
[----:B------:R-:W-:Y:S02]  /*249c0*/  @!P1 LEA.HI.X R11, R192, R2, R193, 0x6, P2 ;  /* 0x00000002c00b9211 */ /* 0x000fe400010f34c1 */
[----:B------:R-:W-:Y:S02]  /*249d0*/  @!P1 LEA R14, P4, R3, R252, 0x1 ;  /* 0x000000fc030e9211 */ /* 0x000fe400078808ff */
[----:B------:R-:W-:Y:S01]  /*249e0*/  @!P1 LEA.HI.X R21, R8, R250, R9, 0x1, P3 ;  /* 0x000000fa08159211 */ /* 0x000fe200018f0c09 */
[----:B------:R-:W-:Y:S01]  /*249f0*/  @!P1 IMAD R8, R193, 0xe0, RZ ;  /* 0x000000e0c1089824 */ /* 0x000fe200078e02ff */
[----:B------:R-:W-:Y:S02]  /*24a00*/  @!P1 LEA R9, P0, R192, R0, 0x7 ;  /* 0x00000000c0099211 */ /* 0x000fe400078038ff */
[----:B------:R-:W-:Y:S01]  /*24a10*/  @!P1 LEA.HI.X R15, R3, R250, R11, 0x1, P4 ;  /* 0x000000fa030f9211 */ /* 0x000fe200020f0c0b */
[----:B------:R-:W-:Y:S01]  /*24a20*/  @!P1 IMAD.IADD R5, R8, 0x1, R5 ;  /* 0x0000000108059824 */ /* 0x000fe200078e0205 */
[----:B------:R-:W-:-:S02]  /*24a30*/  @!P1 LEA.HI.X R36, R192, R2, R193, 0x7, P0 ;  /* 0x00000002c0249211 */ /* 0x000fc400000f3cc1 */
[----:B------:R-:W-:Y:S01]  /*24a40*/  @!P1 LEA R12, P3, R9, R252, 0x1 ;  /* 0x000000fc090c9211 */ /* 0x000fe200078608ff */
[----:B------:R-:W-:Y:S01]  /*24a50*/  @!PT LDS RZ, [RZ] ;  /* 0x00000000fffff984 */ /* 0x000fe20000000800 */
[----:B------:R-:W-:Y:S01]  /*24a60*/  @!PT LDS RZ, [RZ] ;  /* 0x00000000fffff984 */ /* 0x000fe20000000800 */
[----:B------:R-:W-:Y:S01]  /*24a70*/  @!PT LDS RZ, [RZ] ;  /* 0x00000000fffff984 */ /* 0x000fe20000000800 */
[----:B------:R1:W-:Y:S01]  /*24a80*/  @!P1 LDGSTS.E.BYPASS.LTC128B.128 [R191+0x4000], desc[UR6][R14.64] ;  /* 0x040000000ebf9fae */ /* 0x0003e2000b901d46 */
[----:B------:R-:W-:Y:S02]  /*24a90*/  @!P1 IADD3 R7, R13, R7, RZ ;  /* 0x000000070d079210 */ /* 0x000fe40007ffe0ff */
        /* <DEDUP_REMOVED lines=68> */
.L_x_3507:
[----:B------:R-:W-:Y:S05]  /*24ee0*/  BSYNC B0 ;  /* 0x0000000000007941 */ /* 0x000fea0003800000 */
.L_x_3506:
[----:B------:R-:W0:Y:S01]  /*24ef0*/  LDGDEPBAR ;  /* 0x00000000000079af */ /* 0x000e220000000000 */
[----:B------:R-:W-:-:S04]  /*24f00*/  LEA R252, P0, R0, R252, 0x1 ;  /* 0x000000fc00fc7211 */ /* 0x000fc800078008ff */
[----:B------:R-:W-:-:S09]  /*24f10*/  LEA.HI.X R250, R0, R250, R2, 0x1, P0 ;  /* 0x000000fa00fa7211 */ /* 0x000fd200000f0c02 */
.L_x_3502:
[----:B------:R-:W-:Y:S05]  /*24f20*/  BSYNC B1 ;  /* 0x0000000000017941 */ /* 0x000fea0003800000 */
.L_x_3501:
[----:B-----5:R-:W-:Y:S01]  /*24f30*/  FMNMX.FTZ R0, R108, R40, !PT ;  /* 0x000000286c007209 */ /* 0x020fe20007810000 */
[----:B-1----:R-:W3:Y:S03]  /*24f40*/  LDL.LU R26, [R1+0x10] ;  /* 0x00001000011a7983 */ /* 0x002ee60000300800 */
[----:B------:R-:W-:Y:S01]  /*24f50*/  FMNMX.FTZ R0, R47, R0, !PT ;  /* 0x000000002f007209 */ /* 0x000fe20007810000 */
[----:B------:R-:W4:Y:S03]  /*24f60*/  LDL.LU R27, [R1+0x14] ;  /* 0x00001400011b7983 */ /* 0x000f260000300800 */
[----:B------:R-:W-:Y:S01]  /*24f70*/  FMNMX.FTZ R0, R70, R0, !PT ;  /* 0x0000000046007209 */ /* 0x000fe20007810000 */
[----:B------:R-:W-:Y:S03]  /*24f80*/  LDSM.16.MT88.4 R8, [R181+0xa000] ;  /* 0x00a00000b508783b */ /* 0x000fe60000004200 */
[----:B------:R-:W-:Y:S01]  /*24f90*/  FMNMX.FTZ R2, R49, R0, !PT ;  /* 0x0000000031027209 */ /* 0x000fe20007810000 */
[----:B------:R-:W-:Y:S03]  /*24fa0*/  LDSM.16.MT88.4 R16, [R184+0xa000] ;  /* 0x00a00000b810783b */ /* 0x000fe60000004200 */
[----:B------:R-:W-:Y:S01]  /*24fb0*/  FMNMX.FTZ R2, R71, R2, !PT ;  /* 0x0000000247027209 */ /* 0x000fe20007810000 */
[----:B------:R1:W2:Y:S01]  /*24fc0*/  LD.E R0, desc[UR6][R24.64+0xdc] ;  /* 0x0000dc0618007980 */ /* 0x0002a2000c101900 */
[----:B------:R-:W-:-:S02]  /*24fd0*/  FMNMX.FTZ R3, R37, R41, !PT ;  /* 0x0000002925037209 */ /* 0x000fc40007810000 */
[----:B------:R-:W-:Y:S01]  /*24fe0*/  FMNMX.FTZ R2, R48, R2, !PT ;  /* 0x0000000230027209 */ /* 0x000fe20007810000 */
[----:B------:R-:W-:Y:S01]  /*24ff0*/  LDSM.16.MT88.4 R20, [R182+0xa000] ;  /* 0x00a00000b614783b */ /* 0x000fe20000004200 */
        /* <DEDUP_REMOVED lines=115> */
[----:B---3--:R-:W-:Y:S02]  /*25730*/  MOV R101, R26 ;  /* 0x0000001a00657202 */ /* 0x008fe40000000f00 */
[----:B----4-:R-:W-:Y:S02]  /*25740*/  MOV R103, R27 ;  /* 0x0000001b00677202 */ /* 0x010fe40000000f00 */
[----:B------:R-:W-:Y:S01]  /*25750*/  LDSM.16.MT88.4 R24, [R181+0xa800] ;  /* 0x00a80000b518783b */ /* 0x000fe20000004200 */
[----:B-1----:R-:W-:Y:S02]  /*25760*/  FMNMX.FTZ R77, R2, R4, !PT ;  /* 0x00000004024d7209 */ /* 0x002fe40007810000 */
[----:B------:R-:W-:Y:S02]  /*25770*/  FMNMX.FTZ R2, R107, R3, !PT ;  /* 0x000000036b027209 */ /* 0x000fe40007810000 */
[----:B------:R-:W-:-:S02]  /*25780*/  FSETP.NEU.FTZ.AND P0, PT, R77, -INF , PT ;  /* 0xff8000004d00780b */ /* 0x000fc40003f1d000 */
[----:B------:R-:W-:Y:S01]  /*25790*/  FMNMX.FTZ R2, R224, R2, !PT ;  /* 0x00000002e0027209 */ /* 0x000fe20007810000 */
[----:B--2---:R-:W-:-:S03]  /*257a0*/  FMUL.FTZ R3, R0, R77 ;  /* 0x0000004d00037220 */ /* 0x004fc60000410000 */
        /* <DEDUP_REMOVED lines=12> */
[----:B------:R-:W2:Y:S01]  /*25870*/  SHFL.BFLY PT, R6, R2, 0x2, 0x1f ;  /* 0x0c401f0002067f89 */ /* 0x000ea200000e0000 */
[----:B-1----:R-:W-:-:S04]  /*25880*/  FFMA.FTZ R4, R47, R0, -R3 ;  /* 0x000000002f047223 */ /* 0x002fc80000010803 */
[----:B------:R1:W3:Y:S01]  /*25890*/  MUFU.EX2 R239, R4 ;  /* 0x0000000400ef7308 */ /* 0x0002e20000000800 */
[----:B--2---:R-:W-:Y:S01]  /*258a0*/  FMNMX.FTZ R2, R2, R6, !PT ;  /* 0x0000000602027209 */ /* 0x004fe20007810000 */
[----:B-1----:R-:W-:-:S04]  /*258b0*/  FFMA.FTZ R4, R70, R0, -R3 ;  /* 0x0000000046047223 */ /* 0x002fc80000010803 */
[----:B------:R-:W1:Y:S01]  /*258c0*/  SHFL.BFLY PT, R5, R2, 0x1, 0x1f ;  /* 0x0c201f0002057f89 */ /* 0x000e6200000e0000 */
[----:B---3--:R-:W-:Y:S01]  /*258d0*/  F2FP.BF16.F32.PACK_AB R13, R239, R237 ;  /* 0x000000edef0d723e */ /* 0x008fe200000010ff */
[----:B------:R2:W-:Y:S02]  /*258e0*/  MUFU.EX2 R242, R4 ;  /* 0x0000000400f27308 */ /* 0x0005e40000000800 */
[----:B--2---:R-:W-:-:S06]  /*258f0*/  FFMA.FTZ R4, R49, R0, -R3 ;  /* 0x0000000031047223 */ /* 0x004fcc0000010803 */
[----:B------:R2:W3:Y:S01]  /*25900*/  MUFU.EX2 R243, R4 ;  /* 0x0000000400f37308 */ /* 0x0004e20000000800 */
[----:B-1----:R-:W-:Y:S01]  /*25910*/  FMNMX.FTZ R76, R2, R5, !PT ;  /* 0x00000005024c7209 */ /* 0x002fe20007810000 */
[----:B------:R-:W-:-:S03]  /*25920*/  FFMA.FTZ R2, R61, R0, -R3 ;  /* 0x000000003d027223 */ /* 0x000fc60000010803 */
[----:B------:R-:W-:Y:S01]  /*25930*/  FSETP.NEU.FTZ.AND P1, PT, R76, -INF , PT ;  /* 0xff8000004c00780b */ /* 0x000fe20003f3d000 */
[----:B------:R-:W-:Y:S02]  /*25940*/  FMUL.FTZ R5, R0, R76 ;  /* 0x0000004c00057220 */ /* 0x000fe40000410000 */
[----:B------:R1:W-:Y:S03]  /*25950*/  MUFU.EX2 R110, R2 ;  /* 0x00000002006e7308 */ /* 0x0003e60000000800 */
[----:B------:R-:W-:-:S05]  /*25960*/  FSEL R5, R5, RZ, P1 ;  /* 0x000000ff05057208 */ /* 0x000fca0000800000 */
[-C--:B------:R-:W-:Y:S01]  /*25970*/  FFMA.FTZ R6, R52, R0.reuse, -R5 ;  /* 0x0000000034067223 */ /* 0x080fe20000010805 */
[--C-:B--2---:R-:W-:Y:S01]  /*25980*/  FFMA.FTZ R4, R71, R0, -R3.reuse ;  /* 0x0000000047047223 */ /* 0x104fe20000010803 */
[----:B---3--:R-:W-:Y:S02]  /*25990*/  F2FP.BF16.F32.PACK_AB R15, R243, R242 ;  /* 0x000000f2f30f723e */ /* 0x008fe400000010ff */
[----:B------:R-:W-:Y:S01]  /*259a0*/  MUFU.EX2 R235, R6 ;  /* 0x0000000600eb7308 */ /* 0x000fe20000000800 */
[----:B-1----:R-:W-:-:S07]  /*259b0*/  FFMA.FTZ R2, R42, R0, -R3 ;  /* 0x000000002a027223 */ /* 0x002fce0000010803 */
        /* <DEDUP_REMOVED lines=13> */
[----:B------:R2:W3:Y:S01]  /*25a90*/  MUFU.EX2 R234, R2 ;  /* 0x0000000200ea7308 */ /* 0x0004e20000000800 */
[----:B-1----:R-:W-:-:S07]  /*25aa0*/  FFMA.FTZ R4, R45, R0, -R3 ;  /* 0x000000002d047223 */ /* 0x002fce0000010803 */
[----:B------:R1:W-:Y:S01]  /*25ab0*/  MUFU.EX2 R28, R4 ;  /* 0x00000004001c7308 */ /* 0x0003e20000000800 */
[----:B--2---:R-:W-:Y:S01]  /*25ac0*/  FFMA.FTZ R2, R75, R0, -R5 ;  /* 0x000000004b027223 */ /* 0x004fe20000010805 */
[----:B---3--:R-:W-:-:S06]  /*25ad0*/  F2FP.BF16.F32.PACK_AB R12, R234, R226 ;  /* 0x000000e2ea0c723e */ /* 0x008fcc00000010ff */
[----:B------:R2:W3:Y:S01]  /*25ae0*/  MUFU.EX2 R236, R2 ;  /* 0x0000000200ec7308 */ /* 0x0004e20000000800 */
[----:B-1----:R-:W-:-:S07]  /*25af0*/  FFMA.FTZ R4, R63, R0, -R3 ;  /* 0x000000003f047223 */ /* 0x002fce0000010803 */
[----:B------:R1:W-:Y:S01]  /*25b00*/  MUFU.EX2 R33, R4 ;  /* 0x0000000400217308 */ /* 0x0003e20000000800 */
[----:B--2---:R-:W-:Y:S02]  /*25b10*/  FSEL R2, R77, RZ, P0 ;  /* 0x000000ff4d027208 */ /* 0x004fe40000000000 */
[----:B---3--:R-:W-:-:S03]  /*25b20*/  F2FP.BF16.F32.PACK_AB R14, R235, R236 ;  /* 0x000000eceb0e723e */ /* 0x008fc600000010ff */
[----:B------:R-:W-:-:S04]  /*25b30*/  FADD.FTZ R2, R108, -R2 ;  /* 0x800000026c027221 */ /* 0x000fc80000010000 */
[----:B------:R-:W-:Y:S01]  /*25b40*/  FMUL.FTZ R6, R0, R2 ;  /* 0x0000000200067220 */ /* 0x000fe20000410000 */
[----:B-1----:R-:W-:-:S05]  /*25b50*/  FFMA.FTZ R4, R44, R0, -R3 ;  /* 0x000000002c047223 */ /* 0x002fca0000010803 */
[----:B------:R-:W1:Y:S08]  /*25b60*/  MUFU.EX2 R6, R6 ;  /* 0x0000000600067308 */ /* 0x000e700000000800 */
[----:B------:R2:W-:Y:S01]  /*25b70*/  MUFU.EX2 R34, R4 ;  /* 0x0000000400227308 */ /* 0x0005e20000000800 */
[-C--:B-1----:R-:W-:Y:S01]  /*25b80*/  FMUL.FTZ R170, R170, R6.reuse ;  /* 0x00000006aaaa7220 */ /* 0x082fe20000410000 */
[-C--:B------:R-:W-:Y:S01]  /*25b90*/  FMUL.FTZ R171, R171, R6.reuse ;  /* 0x00000006abab7220 */ /* 0x080fe20000410000 */
[-C--:B------:R-:W-:Y:S01]  /*25ba0*/  FMUL.FTZ R166, R166, R6.reuse ;  /* 0x00000006a6a67220 */ /* 0x080fe20000410000 */
[-C--:B------:R-:W-:Y:S01]  /*25bb0*/  FMUL.FTZ R167, R167, R6.reuse ;  /* 0x00000006a7a77220 */ /* 0x080fe20000410000 */
[-C--:B------:R-:W-:Y:S01]  /*25bc0*/  FMUL.FTZ R146, R146, R6.reuse ;  /* 0x0000000692927220 */ /* 0x080fe20000410000 */
[-C--:B------:R-:W-:Y:S01]  /*25bd0*/  FMUL.FTZ R147, R147, R6.reuse ;  /* 0x0000000693937220 */ /* 0x080fe20000410000 */
[-C--:B------:R-:W-:Y:S01]  /*25be0*/  FMUL.FTZ R142, R142, R6.reuse ;  /* 0x000000068e8e7220 */ /* 0x080fe20000410000 */
[----:B------:R-:W-:Y:S01]  /*25bf0*/  FMUL.FTZ R143, R143, R6 ;  /* 0x000000068f8f7220 */ /* 0x000fe20000410000 */
[--C-:B--2---:R-:W-:Y:S01]  /*25c00*/  FFMA.FTZ R4, R62, R0, -R3.reuse ;  /* 0x000000003e047223 */ /* 0x104fe20000010803 */
[-C--:B------:R-:W-:Y:S01]  /*25c10*/  FMUL.FTZ R162, R162, R6.reuse ;  /* 0x00000006a2a27220 */ /* 0x080fe20000410000 */
[-C--:B------:R-:W-:Y:S01]  /*25c20*/  FMUL.FTZ R163, R163, R6.reuse ;  /* 0x00000006a3a37220 */ /* 0x080fe20000410000 */
[-C--:B------:R-:W-:Y:S01]  /*25c30*/  FMUL.FTZ R158, R158, R6.reuse ;  /* 0x000000069e9e7220 */ /* 0x080fe20000410000 */
[----:B------:R1:W-:Y:S01]  /*25c40*/  MUFU.EX2 R119, R4 ;  /* 0x0000000400777308 */ /* 0x0003e20000000800 */
[-C--:B------:R-:W-:Y:S01]  /*25c50*/  FMUL.FTZ R159, R159, R6.reuse ;  /* 0x000000069f9f7220 */ /* 0x080fe20000410000 */
[-C--:B------:R-:W-:Y:S01]  /*25c60*/  FMUL.FTZ R154, R154, R6.reuse ;  /* 0x000000069a9a7220 */ /* 0x080fe20000410000 */
[-C--:B------:R-:W-:Y:S01]  /*25c70*/  FMUL.FTZ R155, R155, R6.reuse ;  /* 0x000000069b9b7220 */ /* 0x080fe20000410000 */
[-C--:B------:R-:W-:Y:S01]  /*25c80*/  FMUL.FTZ R150, R150, R6.reuse ;  /* 0x0000000696967220 */ /* 0x080fe20000410000 */
[----:B------:R-:W-:Y:S01]  /*25c90*/  FMUL.FTZ R151, R151, R6 ;  /* 0x0000000697977220 */ /* 0x000fe20000410000 */
[----:B-1----:R-:W-:-:S02]  /*25ca0*/  FFMA.FTZ R4, R43, R0, -R3 ;  /* 0x000000002b047223 */ /* 0x002fc40000010803 */
[----:B------:R-:W-:Y:S02]  /*25cb0*/  LDSM.16.MT88.4 R40, [R184+0xb000] ;  /* 0x00b00000b828783b */ /* 0x000fe40000004200 */
[----:B------:R1:W-:Y:S02]  /*25cc0*/  MUFU.EX2 R111, R4 ;  /* 0x00000004006f7308 */ /* 0x0003e40000000800 */
[----:B-1----:R-:W-:-:S05]  /*25cd0*/  FSEL R4, R76, RZ, P1 ;  /* 0x000000ff4c047208 */ /* 0x002fca0000800000 */
[----:B------:R-:W-:Y:S01]  /*25ce0*/  FADD.FTZ R2, R37, -R4 ;  /* 0x8000000425027221 */ /* 0x000fe20000010000 */
[----:B------:R-:W-:Y:S01]  /*25cf0*/  FFMA.FTZ R4, R51, R0, -R3 ;  /* 0x0000000033047223 */ /* 0x000fe20000010803 */
[----:B------:R-:W-:Y:S02]  /*25d00*/  LDSM.16.MT88.4 R36, [R184+0xa800] ;  /* 0x00a80000b824783b */ /* 0x000fe40000004200 */
[----:B------:R-:W-:-:S03]  /*25d10*/  FMUL.FTZ R2, R0, R2 ;  /* 0x0000000200027220 */ /* 0x000fc60000410000 */
[----:B------:R-:W-:Y:S08]  /*25d20*/  MUFU.EX2 R4, R4 ;  /* 0x0000000400047308 */ /* 0x000ff00000000800 */
[----:B------:R1:W2:Y:S02]  /*25d30*/  MUFU.EX2 R7, R2 ;  /* 0x0000000200077308 */ /* 0x0002a40000000800 */
[----:B-1----:R-:W-:Y:S01]  /*25d40*/  FFMA.FTZ R2, R50, R0, -R3 ;  /* 0x0000000032027223 */ /* 0x002fe20000010803 */
[-C--:B--2---:R-:W-:Y:S01]  /*25d50*/  FMUL.FTZ R168, R168, R7.reuse ;  /* 0x00000007a8a87220 */ /* 0x084fe20000410000 */
[-C--:B------:R-:W-:Y:S01]  /*25d60*/  FMUL.FTZ R169, R169, R7.reuse ;  /* 0x00000007a9a97220 */ /* 0x080fe20000410000 */
[----:B------:R-:W-:-:S03]  /*25d70*/  FMUL.FTZ R164, R164, R7 ;  /* 0x00000007a4a47220 */ /* 0x000fc60000410000 */
        /* <DEDUP_REMOVED lines=12> */
[----:B------:R-:W-:Y:S01]  /*25e40*/  F2FP.BF16.F32.PACK_AB R9, R245, R244 ;  /* 0x000000f4f509723e */ /* 0x000fe200000010ff */
[-C--:B------:R-:W-:Y:S01]  /*25e50*/  FMUL.FTZ R152, R152, R7.reuse ;  /* 0x0000000798987220 */ /* 0x080fe20000410000 */
[-C--:B------:R-:W-:Y:S01]  /*25e60*/  FMUL.FTZ R153, R153, R7.reuse ;  /* 0x0000000799997220 */ /* 0x080fe20000410000 */
[-C--:B------:R-:W-:Y:S01]  /*25e70*/  FMUL.FTZ R148, R148, R7.reuse ;  /* 0x0000000794947220 */ /* 0x080fe20000410000 */
[----:B------:R-:W-:Y:S01]  /*25e80*/  FMUL.FTZ R149, R149, R7 ;  /* 0x0000000795957220 */ /* 0x000fe20000410000 */
[----:B-1----:R-:W-:Y:S01]  /*25e90*/  FFMA.FTZ R2, R74, R0, -R3 ;  /* 0x000000004a027223 */ /* 0x002fe20000010803 */
[----:B------:R-:W-:Y:S01]  /*25ea0*/  F2FP.BF16.F32.PACK_AB R11, R247, R246 ;  /* 0x000000f6f70b723e */ /* 0x000fe200000010ff */
[C---:B------:R-:W-:Y:S01]  /*25eb0*/  HMMA.16816.F32.BF16 R44, R12.reuse, R16, R160 ;  /* 0x000000100c2c723c */ /* 0x040fe200000418a0 */
[----:B------:R-:W-:Y:S01]  /*25ec0*/  LDSM.16.MT88.4 R48, [R182+0xb000] ;  /* 0x00b00000b630783b */ /* 0x000fe20000004200 */
[----:B------:R1:W-:Y:S04]  /*25ed0*/  MUFU.EX2 R108, R2 ;  /* 0x00000002006c7308 */ /* 0x0003e80000000800 */
[----:B------:R-:W-:Y:S01]  /*25ee0*/  HMMA.16816.F32.BF16 R152, R12, R20, R152 ;  /* 0x000000140c98723c */ /* 0x000fe20000041898 */
[----:B------:R-:W-:-:S05]  /*25ef0*/  MOV R163, R34 ;  /* 0x0000002200a37202 */ /* 0x000fca0000000f00 */
[C---:B------:R-:W-:Y:S01]  /*25f00*/  HMMA.16816.F32.BF16 R148, R12.reuse, R22, R148 ;  /* 0x000000160c94723c */ /* 0x040fe20000041894 */
[----:B------:R-:W-:Y:S01]  /*25f10*/  LDSM.16.MT88.4 R20, [R181+0xb000] ;  /* 0x00b00000b514783b */ /* 0x000fe20000004200 */
[--C-:B-1----:R-:W-:Y:S01]  /*25f20*/  FFMA.FTZ R2, R82, R0, -R5.reuse ;  /* 0x0000000052027223 */ /* 0x102fe20000010805 */
[----:B------:R-:W-:Y:S02]  /*25f30*/  MOV R82, R28 ;  /* 0x0000001c00527202 */ /* 0x000fe40000000f00 */
[----:B------:R-:W1:Y:S01]  /*25f40*/  LDSM.16.MT88.4 R28, [R183+0xa000] ;  /* 0x00a00000b71c783b */ /* 0x000e620000004200 */
[----:B------:R2:W-:Y:S02]  /*25f50*/  MUFU.EX2 R232, R2 ;  /* 0x0000000200e87308 */ /* 0x0005e40000000800 */
[----:B--2---:R-:W-:Y:S02]  /*25f60*/  FFMA.FTZ R2, R54, R0, -R5 ;  /* 0x0000000036027223 */ /* 0x004fe40000010805 */
[----:B------:R-:W-:Y:S01]  /*25f70*/  HMMA.16816.F32.BF16 R52, R12, R18, R156 ;  /* 0x000000120c34723c */ /* 0x000fe2000004189c */
[----:B------:R-:W2:Y:S03]  /*25f80*/  LDSM.16.MT88.4 R16, [R183+0xa800] ;  /* 0x00a80000b710783b */ /* 0x000ea60000004200 */
[----:B------:R3:W4:Y:S03]  /*25f90*/  MUFU.EX2 R231, R2 ;  /* 0x0000000200e77308 */ /* 0x0007260000000800 */
[----:B------:R-:W-:-:S02]  /*25fa0*/  MOV R159, R33 ;  /* 0x00000021009f7202 */ /* 0x000fc40000000f00 */
[----:B------:R-:W-:Y:S01]  /*25fb0*/  MOV R158, R32 ;  /* 0x00000020009e7202 */ /* 0x000fe20000000f00 */
[----:B---3--:R-:W-:Y:S01]  /*25fc0*/  FFMA.FTZ R2, R84, R0, -R5 ;  /* 0x0000000054027223 */ /* 0x008fe20000010805 */
[----:B----4-:R-:W-:Y:S01]  /*25fd0*/  F2FP.BF16.F32.PACK_AB R8, R231, R232 ;  /* 0x000000e8e708723e */ /* 0x010fe200000010ff */
[C---:B-1----:R-:W-:Y:S01]  /*25fe0*/  HMMA.16816.F32.BF16 R144, R12.reuse, R28, R144 ;  /* 0x0000001c0c90723c */ /* 0x042fe20000041890 */
[----:B------:R-:W-:Y:S01]  /*25ff0*/  MOV R84, R35 ;  /* 0x0000002300547202 */ /* 0x000fe20000000f00 */
[----:B------:R1:W-:Y:S01]  /*26000*/  MUFU.EX2 R215, R2 ;  /* 0x0000000200d77308 */ /* 0x0003e20000000800 */
[----:B------:R-:W3:Y:S03]  /*26010*/  LDSM.16.MT88.4 R32, [R182+0xa800] ;  /* 0x00a80000b620783b */ /* 0x000ee60000004200 */
[----:B------:R-:W-:Y:S07]  /*26020*/  HMMA.16816.F32.BF16 R140, R12, R30, R140 ;  /* 0x0000001e0c8c723c */ /* 0x000fee000004188c */
[----:B------:R-:W-:-:S02]  /*26030*/  F2FP.BF16.F32.PACK_AB R13, R82, R248 ;  /* 0x000000f8520d723e */ /* 0x000fc400000010ff */
[----:B------:R-:W-:Y:S01]  /*26040*/  F2FP.BF16.F32.PACK_AB R15, R163, R159 ;  /* 0x0000009fa30f723e */ /* 0x000fe200000010ff */
[----:B-1----:R-:W-:-:S04]  /*26050*/  FFMA.FTZ R2, R56, R0, -R5 ;  /* 0x0000000038027223 */ /* 0x002fc80000010805 */
[----:B------:R1:W4:Y:S02]  /*26060*/  MUFU.EX2 R194, R2 ;  /* 0x0000000200c27308 */ /* 0x0003240000000800 */
[----:B-1----:R-:W-:Y:S01]  /*26070*/  FFMA.FTZ R2, R83, R0, -R3 ;  /* 0x0000000053027223 */ /* 0x002fe20000010803 */
[----:B----4-:R-:W-:Y:S02]  /*26080*/  F2FP.BF16.F32.PACK_AB R10, R194, R215 ;  /* 0x000000d7c20a723e */ /* 0x010fe400000010ff */
[----:B------:R-:W-:-:S03]  /*26090*/  MOV R83, R207 ;  /* 0x000000cf00537202 */ /* 0x000fc60000000f00 */
        /* <DEDUP_REMOVED lines=8> */
[C---:B--2---:R-:W-:Y:S06]  /*26120*/  HMMA.16816.F32.BF16 R140, R8.reuse, R18, R140 ;  /* 0x00000012088c723c */ /* 0x044fec000004188c */
[----:B---3--:R-:W-:Y:S01]  /*26130*/  HMMA.16816.F32.BF16 R68, R8, R32, R152 ;  /* 0x000000200844723c */ /* 0x008fe20000041898 */
        /* <DEDUP_REMOVED lines=10> */
[----:B------:R-:W-:Y:S04]  /*261e0*/  HMMA.16816.F32.BF16 R60, R8, R34, R148 ;  /* 0x00000022083c723c */ /* 0x000fe80000041894 */
[----:B------:R1:W2:Y:S02]  /*261f0*/  MUFU.EX2 R170, R2 ;  /* 0x0000000200aa7308 */ /* 0x0002a40000000800 */
[----:B-1----:R-:W-:Y:S01]  /*26200*/  FFMA.FTZ R2, R58, R0, -R3 ;  /* 0x000000003a027223 */ /* 0x002fe20000010803 */
[----:B--2---:R-:W-:-:S05]  /*26210*/  F2FP.BF16.F32.PACK_AB R14, R170, R166 ;  /* 0x000000a6aa0e723e */ /* 0x004fca00000010ff */
[----:B------:R1:W-:Y:S02]  /*26220*/  MUFU.EX2 R233, R2 ;  /* 0x0000000200e97308 */ /* 0x0003e40000000800 */
[C---:B------:R-:W-:Y:S01]  /*26230*/  HMMA.16816.F32.BF16 R32, R12.reuse, R20, R28 ;  /* 0x000000140c20723c */ /* 0x040fe2000004181c */
[----:B------:R-:W-:Y:S05]  /*26240*/  LDSM.16.MT88.4 R28, [R184+0xb800] ;  /* 0x00b80000b81c783b */ /* 0x000fea0000004200 */
[C---:B------:R-:W-:Y:S06]  /*26250*/  HMMA.16816.F32.BF16 R24, R12.reuse, R22, R24 ;  /* 0x000000160c18723c */ /* 0x040fec0000041818 */
[----:B------:R-:W-:Y:S01]  /*26260*/  HMMA.16816.F32.BF16 R20, R12, R40, R44 ;  /* 0x000000280c14723c */ /* 0x000fe2000004182c */
[----:B-1----:R-:W-:-:S04]  /*26270*/  FFMA.FTZ R2, R73, R0, -R3 ;  /* 0x0000000049027223 */ /* 0x002fc80000010803 */
[----:B------:R1:W-:Y:S01]  /*26280*/  MUFU.EX2 R211, R2 ;  /* 0x0000000200d37308 */ /* 0x0003e20000000800 */
[----:B------:R-:W-:Y:S01]  /*26290*/  HMMA.16816.F32.BF16 R72, R8, R16, R144 ;  /* 0x000000100848723c */ /* 0x000fe20000041890 */
[----:B------:R-:W2:Y:S05]  /*262a0*/  LDSM.16.MT88.4 R16, [R181+0xb800] ;  /* 0x00b80000b510783b */ /* 0x000eaa0000004200 */
[----:B------:R-:W-:Y:S01]  /*262b0*/  HMMA.16816.F32.BF16 R40, R12, R42, R52 ;  /* 0x0000002a0c28723c */ /* 0x000fe20000041834 */
[----:B------:R-:W-:Y:S01]  /*262c0*/  F2FP.BF16.F32.PACK_AB R9, R111, R119 ;  /* 0x000000776f09723e */ /* 0x000fe200000010ff */
[----:B------:R-:W3:Y:S01]  /*262d0*/  LDSM.16.MT88.4 R52, [R182+0xb800] ;  /* 0x00b80000b634783b */ /* 0x000ee20000004200 */
[----:B------:R-:W-:-:S03]  /*262e0*/  F2FP.BF16.F32.PACK_AB R11, R83, R110 ;  /* 0x0000006e530b723e */ /* 0x000fc600000010ff */
[----:B----4-:R-:W-:Y:S01]  /*262f0*/  HMMA.16816.F32.BF16 R56, R12, R38, R140 ;  /* 0x000000260c38723c */ /* 0x010fe2000004188c */
[----:B-1----:R-:W-:-:S05]  /*26300*/  FFMA.FTZ R2, R64, R0, -R3 ;  /* 0x0000000040027223 */ /* 0x002fca0000010803 */
[C---:B------:R-:W-:Y:S01]  /*26310*/  HMMA.16816.F32.BF16 R68, R12.reuse, R48, R68 ;  /* 0x000000300c44723c */ /* 0x040fe20000041844 */
[----:B------:R1:W-:Y:S05]  /*26320*/  MUFU.EX2 R207, R2 ;  /* 0x0000000200cf7308 */ /* 0x0003ea0000000800 */
[C---:B------:R-:W-:Y:S01]  /*26330*/  HMMA.16816.F32.BF16 R72, R12.reuse, R36, R72 ;  /* 0x000000240c48723c */ /* 0x040fe20000041848 */
[----:B------:R-:W-:Y:S05]  /*26340*/  LDSM.16.MT88.4 R36, [R181+0xc000] ;  /* 0x00c00000b524783b */ /* 0x000fea0000004200 */
[----:B------:R-:W-:Y:S01]  /*26350*/  HMMA.16816.F32.BF16 R60, R12, R50, R60 ;  /* 0x000000320c3c723c */ /* 0x000fe2000004183c */
[----:B------:R-:W4:Y:S01]  /*26360*/  LDSM.16.MT88.4 R48, [R183+0xb800] ;  /* 0x00b80000b730783b */ /* 0x000f220000004200 */
[----:B-1----:R-:W-:-:S05]  /*26370*/  FFMA.FTZ R2, R99, R0, -R5 ;  /* 0x0000000063027223 */ /* 0x002fca0000010805 */
[----:B------:R-:W-:Y:S01]  /*26380*/  F2FP.BF16.F32.PACK_AB R15, R4, R108 ;  /* 0x0000006c040f723e */ /* 0x000fe200000010ff */
        /* <DEDUP_REMOVED lines=12> */
[C---:B------:R-:W-:Y:S06]  /*26450*/  HMMA.16816.F32.BF16 R24, R8.reuse, R28, R20 ;  /* 0x0000001c0818723c */ /* 0x040fec0000041814 */
[----:B------:R-:W-:Y:S01]  /*26460*/  HMMA.16816.F32.BF16 R20, R8, R30, R40 ;  /* 0x0000001e0814723c */ /* 0x000fe20000041828 */
[----:B-1----:R-:W-:-:S04]  /*26470*/  FFMA.FTZ R2, R66, R0, -R3 ;  /* 0x0000000042027223 */ /* 0x002fc80000010803 */
[----:B------:R1:W-:Y:S01]  /*26480*/  MUFU.EX2 R169, R2 ;  /* 0x0000000200a97308 */ /* 0x0003e20000000800 */
[C---:B------:R-:W-:Y:S01]  /*26490*/  HMMA.16816.F32.BF16 R64, R8.reuse, R16, R32 ;  /* 0x000000100840723c */ /* 0x040fe20000041820 */
[----:B------:R-:W2:Y:S04]  /*264a0*/  LDSM.16.MT88.4 R16, [R184+0xc000] ;  /* 0x00c00000b810783b */ /* 0x000ea80000004200 */
[----:B------:R-:W2:Y:S01]  /*264b0*/  LDSM.16.MT88.4 R32, [R182+0xc000] ;  /* 0x00c00000b620783b */ /* 0x000ea20000004200 */
[C---:B---3--:R-:W-:Y:S06]  /*264c0*/  HMMA.16816.F32.BF16 R68, R8.reuse, R52, R68 ;  /* 0x000000340844723c */ /* 0x048fec0000041844 */
[----:B------:R-:W-:Y:S01]  /*264d0*/  HMMA.16816.F32.BF16 R40, R8, R54, R60 ;  /* 0x000000360828723c */ /* 0x000fe2000004183c */
[----:B-1----:R-:W-:-:S05]  /*264e0*/  FFMA.FTZ R2, R98, R0, -R3 ;  /* 0x0000000062027223 */ /* 0x002fca0000010803 */
[C---:B----4-:R-:W-:Y:S01]  /*264f0*/  HMMA.16816.F32.BF16 R72, R8.reuse, R48, R72 ;  /* 0x000000300848723c */ /* 0x050fe20000041848 */
[----:B------:R1:W-:Y:S05]  /*26500*/  MUFU.EX2 R165, R2 ;  /* 0x0000000200a57308 */ /* 0x0003ea0000000800 */
[----:B------:R-:W-:Y:S01]  /*26510*/  HMMA.16816.F32.BF16 R56, R8, R50, R56 ;  /* 0x000000320838723c */ /* 0x000fe20000041838 */
[----:B------:R-:W3:Y:S06]  /*26520*/  LDSM.16.MT88.4 R48, [R183+0xc000] ;  /* 0x00c00000b730783b */ /* 0x000eec0000004200 */
[----:B------:R-:W-:-:S02]  /*26530*/  F2FP.BF16.F32.PACK_AB R9, R240, R241 ;  /* 0x000000f1f009723e */ /* 0x000fc400000010ff */
[----:B------:R-:W-:Y:S01]  /*26540*/  F2FP.BF16.F32.PACK_AB R11, R233, R238 ;  /* 0x000000eee90b723e */ /* 0x000fe200000010ff */
[----:B-1----:R-:W-:-:S04]  /*26550*/  FFMA.FTZ R2, R118, R0, -R5 ;  /* 0x0000000076027223 */ /* 0x002fc80000010805 */
        /* <DEDUP_REMOVED lines=8> */
[----:B-1----:R-:W-:Y:S01]  /*265e0*/  FFMA.FTZ R2, R80, R0, -R5 ;  /* 0x0000000050027223 */ /* 0x002fe20000010805 */
[----:B------:R-:W-:-:S05]  /*265f0*/  MOV R80, R159 ;  /* 0x0000009f00507202 */ /* 0x000fca0000000f00 */
[----:B------:R1:W4:Y:S02]  /*26600*/  MUFU.EX2 R154, R2 ;  /* 0x00000002009a7308 */ /* 0x0003240000000800 */
[----:B-1----:R-:W-:Y:S01]  /*26610*/  FFMA.FTZ R2, R78, R0, -R3 ;  /* 0x000000004e027223 */ /* 0x002fe20000010803 */
[----:B------:R-:W-:Y:S02]  /*26620*/  MOV R78, R163 ;  /* 0x000000a3004e7202 */ /* 0x000fe40000000f00 */
[----:B----4-:R-:W-:-:S03]  /*26630*/  F2FP.BF16.F32.PACK_AB R14, R154, R155 ;  /* 0x0000009b9a0e723e */ /* 0x010fc600000010ff */
[----:B------:R1:W-:Y:S04]  /*26640*/  MUFU.EX2 R163, R2 ;  /* 0x0000000200a37308 */ /* 0x0003e80000000800 */
[C---:B------:R-:W-:Y:S01]  /*26650*/  HMMA.16816.F32.BF16 R52, R12.reuse, R38, R44 ;  /* 0x000000260c34723c */ /* 0x040fe2000004182c */
[----:B------:R-:W4:Y:S05]  /*26660*/  LDSM.16.MT88.4 R44, [R181+0xc800] ;  /* 0x00c80000b52c783b */ /* 0x000f2a0000004200 */
        /* <DEDUP_REMOVED lines=8> */
[C---:B------:R-:W-:Y:S06]  /*266f0*/  HMMA.16816.F32.BF16 R68, R12.reuse, R32, R68 ;  /* 0x000000200c44723c */ /* 0x040fec0000041844 */
[----:B------:R-:W-:Y:S01]  /*26700*/  HMMA.16816.F32.BF16 R24, R12, R34, R40 ;  /* 0x000000220c18723c */ /* 0x000fe20000041828 */
[----:B-1----:R-:W-:Y:S01]  /*26710*/  FFMA.FTZ R2, R81, R0, -R3 ;  /* 0x0000000051027223 */ /* 0x002fe20000010803 */
[----:B------:R-:W-:-:S03]  /*26720*/  MOV R81, R84 ;  /* 0x0000005400517202 */ /* 0x000fc60000000f00 */
[----:B------:R1:W-:Y:S01]  /*26730*/  MUFU.EX2 R158, R2 ;  /* 0x00000002009e7308 */ /* 0x0003e20000000800 */
[C---:B---3--:R-:W-:Y:S06]  /*26740*/  HMMA.16816.F32.BF16 R72, R12.reuse, R48, R72 ;  /* 0x000000300c48723c */ /* 0x048fec0000041848 */
[----:B------:R-:W-:Y:S07]  /*26750*/  HMMA.16816.F32.BF16 R40, R12, R50, R56 ;  /* 0x000000320c28723c */ /* 0x000fee0000041838 */
[----:B------:R-:W-:-:S02]  /*26760*/  F2FP.BF16.F32.PACK_AB R13, R207, R211 ;  /* 0x000000d3cf0d723e */ /* 0x000fc400000010ff */
[----:B------:R-:W-:Y:S01]  /*26770*/  F2FP.BF16.F32.PACK_AB R15, R169, R171 ;  /* 0x000000aba90f723e */ /* 0x000fe200000010ff */
        /* <DEDUP_REMOVED lines=24> */
[----:B--2---:R-:W-:-:S04]  /*26900*/  FFMA.FTZ R2, R125, R0, -R3 ;  /* 0x000000007d027223 */ /* 0x004fc80000010803 */
[C---:B------:R-:W-:Y:S01]  /*26910*/  HMMA.16816.F32.BF16 R72, R8.reuse, R36, R72 ;  /* 0x000000240848723c */ /* 0x040fe20000041848 */
[----:B------:R2:W-:Y:S05]  /*26920*/  MUFU.EX2 R151, R2 ;  /* 0x0000000200977308 */ /* 0x0005ea0000000800 */
[----:B------:R-:W-:Y:S07]  /*26930*/  HMMA.16816.F32.BF16 R40, R8, R38, R40 ;  /* 0x000000260828723c */ /* 0x000fee0000041828 */
[----:B------:R-:W-:-:S02]  /*26940*/  F2FP.BF16.F32.PACK_AB R9, R163, R165 ;  /* 0x000000a5a309723e */ /* 0x000fc400000010ff */
[----:B------:R-:W-:Y:S01]  /*26950*/  F2FP.BF16.F32.PACK_AB R11, R158, R159 ;  /* 0x0000009f9e0b723e */ /* 0x000fe200000010ff */
        /* <DEDUP_REMOVED lines=53> */
[----:B-1----:R-:W-:Y:S01]  /*26cb0*/  FFMA.FTZ R2, R195, R0, -R3 ;  /* 0x00000000c3027223 */ /* 0x002fe20000010803 */
[----:B------:R-:W-:-:S04]  /*26cc0*/  MOV R195, R4 ;  /* 0x0000000400c37202 */ /* 0x000fc80000000f00 */
[C---:B------:R-:W-:Y:S01]  /*26cd0*/  HMMA.16816.F32.BF16 R28, R8.reuse, R18, R20 ;  /* 0x00000012081c723c */ /* 0x040fe20000041814 */
[----:B------:R-:W1:Y:S01]  /*26ce0*/  LDSM.16.MT88.4 R16, [R183+0xe000] ;  /* 0x00e00000b710783b */ /* 0x000e620000004200 */
[----:B------:R4:W-:Y:S01]  /*26cf0*/  MUFU.EX2 R136, R2 ;  /* 0x0000000200887308 */ /* 0x0009e20000000800 */
[----:B------:R-:W-:Y:S02]  /*26d00*/  MOV R4, R101 ;  /* 0x0000006500047202 */ /* 0x000fe40000000f00 */
        /* <DEDUP_REMOVED lines=36> */
[--C-:B-1----:R-:W-:Y:S01]  /*26f50*/  FFMA.FTZ R2, R203, R0, -R5.reuse ;  /* 0x00000000cb027223 */ /* 0x102fe20000010805 */
[----:B------:R-:W-:Y:S02]  /*26f60*/  MOV R203, R110 ;  /* 0x0000006e00cb7202 */ /* 0x000fe40000000f00 */
[----:B----4-:R-:W-:Y:S01]  /*26f70*/  F2FP.BF16.F32.PACK_AB R19, R119, R125 ;  /* 0x0000007d7713723e */ /* 0x010fe200000010ff */
[----:B------:R1:W-:Y:S02]  /*26f80*/  MUFU.EX2 R108, R2 ;  /* 0x00000002006c7308 */ /* 0x0003e40000000800 */
[----:B-1----:R-:W-:Y:S01]  /*26f90*/  FFMA.FTZ R2, R112, R0, -R5 ;  /* 0x0000000070027223 */ /* 0x002fe20000010805 */
[----:B------:R-:W-:-:S05]  /*26fa0*/  MOV R112, R103 ;  /* 0x0000006700707202 */ /* 0x000fca0000000f00 */
[----:B------:R1:W4:Y:S02]  /*26fb0*/  MUFU.EX2 R106, R2 ;  /* 0x00000002006a7308 */ /* 0x0003240000000800 */
[----:B-1----:R-:W-:Y:S01]  /*26fc0*/  FFMA.FTZ R2, R204, R0, -R5 ;  /* 0x00000000cc027223 */ /* 0x002fe20000010805 */
[----:B----4-:R-:W-:Y:S02]  /*26fd0*/  F2FP.BF16.F32.PACK_AB R8, R106, R108 ;  /* 0x0000006c6a08723e */ /* 0x010fe400000010ff */
[----:B------:R-:W-:-:S03]  /*26fe0*/  MOV R204, R198 ;  /* 0x000000c600cc7202 */ /* 0x000fc60000000f00 */
[----:B------:R1:W-:Y:S01]  /*26ff0*/  MUFU.EX2 R104, R2 ;  /* 0x0000000200687308 */ /* 0x0003e20000000800 */
[----:B------:R-:W-:Y:S01]  /*27000*/  MOV R198, R79 ;  /* 0x0000004f00c67202 */ /* 0x000fe20000000f00 */
[----:B-1----:R-:W-:Y:S01]  /*27010*/  FFMA.FTZ R2, R120, R0, -R5 ;  /* 0x0000000078027223 */ /* 0x002fe20000010805 */
[----:B------:R-:W-:Y:S02]  /*27020*/  MOV R120, R200 ;  /* 0x000000c800787202 */ /* 0x000fe40000000f00 */
[----:B------:R-:W-:-:S03]  /*27030*/  MOV R200, R81 ;  /* 0x0000005100c87202 */ /* 0x000fc60000000f00 */
[----:B------:R1:W4:Y:S02]  /*27040*/  MUFU.EX2 R103, R2 ;  /* 0x0000000200677308 */ /* 0x0003240000000800 */
[----:B-1----:R-:W-:Y:S01]  /*27050*/  FFMA.FTZ R2, R202, R0, -R3 ;  /* 0x00000000ca027223 */ /* 0x002fe20000010803 */
[----:B----4-:R-:W-:Y:S02]  /*27060*/  F2FP.BF16.F32.PACK_AB R10, R103, R104 ;  /* 0x00000068670a723e */ /* 0x010fe400000010ff */
[----:B------:R-:W-:-:S03]  /*27070*/  MOV R202, R78 ;  /* 0x0000004e00ca7202 */ /* 0x000fc60000000f00 */
[----:B------:R1:W-:Y:S02]  /*27080*/  MUFU.EX2 R111, R2 ;  /* 0x00000002006f7308 */ /* 0x0003e40000000800 */
[C---:B------:R-:W-:Y:S06]  /*27090*/  HMMA.16816.F32.BF16 R64, R8.reuse, R20, R64 ;  /* 0x000000140840723c */ /* 0x040fec0000041840 */
[C---:B------:R-:W-:Y:S01]  /*270a0*/  HMMA.16816.F32.BF16 R32, R8.reuse, R22, R24 ;  /* 0x000000160820723c */ /* 0x040fe20000041818 */
[----:B------:R-:W4:Y:S05]  /*270b0*/  LDSM.16.MT88.4 R20, [R181+0xf000] ;  /* 0x00f00000b514783b */ /* 0x000f2a0000004200 */
[----:B---3--:R-:W-:Y:S01]  /*270c0*/  HMMA.16816.F32.BF16 R24, R8, R46, R56 ;  /* 0x0000002e0818723c */ /* 0x008fe20000041838 */
[----:B-1----:R-:W-:Y:S01]  /*270d0*/  FFMA.FTZ R2, R114, R0, -R3 ;  /* 0x0000000072027223 */ /* 0x002fe20000010803 */
[----:B------:R-:W-:-:S03]  /*270e0*/  MOV R114, R80 ;  /* 0x0000005000727202 */ /* 0x000fc60000000f00 */
[----:B------:R1:W-:Y:S01]  /*270f0*/  MUFU.EX2 R110, R2 ;  /* 0x00000002006e7308 */ /* 0x0003e20000000800 */
[C---:B--2---:R-:W-:Y:S06]  /*27100*/  HMMA.16816.F32.BF16 R72, R8.reuse, R36, R72 ;  /* 0x000000240848723c */ /* 0x044fec0000041848 */
[C---:B------:R-:W-:Y:S01]  /*27110*/  HMMA.16816.F32.BF16 R56, R8.reuse, R38, R40 ;  /* 0x000000260838723c */ /* 0x040fe20000041828 */
[----:B------:R-:W2:Y:S05]  /*27120*/  LDSM.16.MT88.4 R36, [R183+0xf000] ;  /* 0x00f00000b724783b */ /* 0x000eaa0000004200 */
[----:B------:R-:W-:Y:S01]  /*27130*/  HMMA.16816.F32.BF16 R28, R8, R44, R60 ;  /* 0x0000002c081c723c */ /* 0x000fe2000004183c */
[----:B------:R-:W3:Y:S01]  /*27140*/  LDSM.16.MT88.4 R44, [R182+0xf000] ;  /* 0x00f00000b62c783b */ /* 0x000ee20000004200 */
[----:B-1----:R-:W-:Y:S01]  /*27150*/  FFMA.FTZ R2, R205, R0, -R3 ;  /* 0x00000000cd027223 */ /* 0x002fe20000010803 */
[----:B------:R-:W-:-:S03]  /*27160*/  MOV R205, R82 ;  /* 0x0000005200cd7202 */ /* 0x000fc60000000f00 */
        /* <DEDUP_REMOVED lines=99> */
[----:B----4-:R-:W-:-:S05]  /*277a0*/  FFMA.FTZ R2, R174, R0, -R5 ;  /* 0x00000000ae027223 */ /* 0x010fca0000010805 */
[----:B------:R-:W-:Y:S01]  /*277b0*/  HMMA.16816.F32.BF16 R28, R8, R14, R16 ;  /* 0x0000000e081c723c */ /* 0x000fe20000041810 */
[----:B------:R1:W3:Y:S01]  /*277c0*/  MUFU.EX2 R81, R2 ;  /* 0x0000000200517308 */ /* 0x0002e20000000800 */
[----:B------:R-:W4:Y:S04]  /*277d0*/  LDSM.16.MT88.4 R12, [R182+0x10800] ;  /* 0x01080000b60c783b */ /* 0x000f280000004200 */
[----:B------:R-:W4:Y:S01]  /*277e0*/  LDSM.16.MT88.4 R16, [R183+0x10800] ;  /* 0x01080000b710783b */ /* 0x000f220000004200 */
[----:B------:R-:W-:Y:S01]  /*277f0*/  F2FP.BF16.F32.PACK_AB R9, R84, R89 ;  /* 0x000000595409723e */ /* 0x000fe200000010ff */
        /* <DEDUP_REMOVED lines=94> */
[----:B------:R-:W3:Y:S02]  /*27de0*/  LDSM.16.MT88.4 R164, [R181+0x11800] ;  /* 0x01180000b5a4783b */ /* 0x000ee40000004200 */
        /* <DEDUP_REMOVED lines=13> */
[----:B------:R-:W3:Y:S01]  /*27ec0*/  LDSM.16.MT88.4 R156, [R184+0x11800] ;  /* 0x01180000b89c783b */ /* 0x000ee20000004200 */
[----:B--2---:R-:W-:Y:S01]  /*27ed0*/  F2FP.BF16.F32.PACK_AB R141, R54, R55 ;  /* 0x00000037368d723e */ /* 0x004fe200000010ff */
[----:B------:R-:W-:Y:S01]  /*27ee0*/  FADD.FTZ R2, R153, R2 ;  /* 0x0000000299027221 */ /* 0x000fe20000010000 */
[----:B------:R-:W-:Y:S01]  /*27ef0*/  FADD.FTZ R4, R124, R4 ;  /* 0x000000047c047221 */ /* 0x000fe20000010000 */
[----:B------:R-:W2:Y:S01]  /*27f00*/  MUFU.EX2 R3, R3 ;  /* 0x0000000300037308 */ /* 0x000ea20000000800 */
[----:B----4-:R-:W-:Y:S01]  /*27f10*/  HMMA.16816.F32.BF16 R40, R8, R12, R40 ;  /* 0x0000000c0828723c */ /* 0x010fe20000041828 */
[----:B------:R-:W-:Y:S01]  /*27f20*/  FADD.FTZ R2, R152, R2 ;  /* 0x0000000298027221 */ /* 0x000fe20000010000 */
[----:B------:R-:W-:-:S03]  /*27f30*/  FADD.FTZ R4, R118, R4 ;  /* 0x0000000476047221 */ /* 0x000fc60000010000 */
[----:B------:R-:W-:Y:S01]  /*27f40*/  FADD.FTZ R2, R151, R2 ;  /* 0x0000000297027221 */ /* 0x000fe20000010000 */
[----:B------:R-:W-:Y:S01]  /*27f50*/  FADD.FTZ R4, R117, R4 ;  /* 0x0000000475047221 */ /* 0x000fe20000010000 */
[----:B------:R-:W4:Y:S01]  /*27f60*/  LDSM.16.MT88.4 R148, [R182+0x11800] ;  /* 0x01180000b694783b */ /* 0x000f220000004200 */
        /* <DEDUP_REMOVED lines=86> */
.L_x_3497:
        /* <DEDUP_REMOVED lines=141> */
.L_x_3517:
[----:B-1-3--:R-:W1:Y:S01]  /*28da0*/  LDC.64 R14, c[0x0][0x198] ;  /* 0x00006600ff0e7b82 */ /* 0x00ae620000000a00 */
[----:B------:R-:W2:Y:S01]  /*28db0*/  LDL.64 R16, [R1] ;  /* 0x0000000001107983 */ /* 0x000ea20000100a00 */
[----:B------:R-:W-:Y:S04]  /*28dc0*/  DEPBAR.LE SB0, 0x0 ;  /* 0x000080000000791a */ /* 0x000fe80000000000 */
[----:B------:R3:W5:Y:S01]  /*28dd0*/  LDL R36, [R1+0xc] ;  /* 0x00000c0001247983 */ /* 0x0007620000100800 */
[----:B------:R-:W-:Y:S05]  /*28de0*/  WARPSYNC.ALL ;  /* 0x0000000000007948 */ /* 0x000fea0003800000 */
[----:B------:R-:W4:Y:S08]  /*28df0*/  LDC.64 R12, c[0x0][0x208] ;  /* 0x00008200ff0c7b82 */ /* 0x000f300000000a00 */
[----:B------:R-:W-:Y:S01]  /*28e00*/  BAR.SYNC.DEFER_BLOCKING 0x0 ;  /* 0x0000000000007b1d */ /* 0x000fe20000010000 */
[----:B--2---:R-:W-:Y:S04]  /*28e10*/  ISETP.NE.U32.AND P0, PT, R16, RZ, PT ;  /* 0x000000ff1000720c */ /* 0x004fe80003f05070 */
[----:B------:R-:W-:Y:S01]  /*28e20*/  ISETP.NE.AND.EX P0, PT, R17, RZ, PT, P0 ;  /* 0x000000ff1100720c */ /* 0x000fe20003f05300 */
[----:B------:R-:W-:Y:S11]  /*28e30*/  BSSY B0, `(.L_x_3509) ;  /* 0x0000050000007945 */ /* 0x000ff60003800000 */
[----:B------:R-:W-:Y:S01]  /*28e40*/  @!UPT UIADD3 URZ, URZ, URZ, URZ ;  /* 0x0000003f3f3ff290 */ /* 0x000fe2000fffe03f */
[----:B-1-34-:R-:W-:Y:S05]  /*28e50*/  @!P0 BRA `(.L_x_3510) ;  /* 0x00000004001c8947 */ /* 0x01afea0003800000 */
[----:B-----5:R-:W-:Y:S01]  /*28e60*/  IMAD.SHL.U32 R9, R36, 0x100, RZ ;  /* 0x0000010024097824 */ /* 0x020fe200078e00ff */
[C---:B------:R-:W-:Y:S02]  /*28e70*/  R2UR UR4, R12.reuse ;  /* 0x000000000c0472ca */ /* 0x040fe400000e0000 */
        /* <DEDUP_REMOVED lines=69> */
.L_x_3510:
[----:B------:R-:W-:Y:S02]  /*292d0*/  R2UR UR4, R12 ;  /* 0x000000000c0472ca */ /* 0x000fe400000e0000 */
[----:B------:R-:W-:Y:S11]  /*292e0*/  R2UR UR5, R13 ;  /* 0x000000000d0572ca */ /* 0x000ff600000e0000 */
[----:B------:R-:W-:Y:S02]  /*292f0*/  @!UPT UIADD3 URZ, URZ, URZ, URZ ;  /* 0x0000003f3f3ff290 */ /* 0x000fe4000fffe03f */
[----:B------:R-:W2:Y:S02]  /*29300*/  LD.E R0, desc[UR4][R14.64+0x40] ;  /* 0x000040040e007980 */ /* 0x000ea4000c101900 */
[----:B--2---:R-:W-:Y:S05]  /*29310*/  IMAD.U32 R0, R0, -0x100, RZ ;  /* 0xffffff0000007824 */ /* 0x004fea00078e00ff */
[----:B------:R-:W-:Y:S02]  /*29320*/  SHF.R.S32.HI R2, RZ, 0x1f, R0 ;  /* 0x0000001fff027819 */ /* 0x000fe40000011400 */
.L_x_3511:
[----:B------:R-:W-:Y:S05]  /*29330*/  BSYNC B0 ;  /* 0x0000000000007941 */ /* 0x000fea0003800000 */
.L_x_3509:
[----:B------:R-:W2:Y:S01]  /*29340*/  LDL R3, [R1+0x8] ;  /* 0x0000080001037983 */ /* 0x000ea20000100800 */
[C---:B------:R-:W-:Y:S01]  /*29350*/  LEA R194, P5, R0.reuse, R251, 0x1 ;  /* 0x000000fb00c27211 */ /* 0x040fe200078a08ff */
[----:B------:R-:W1:Y:S01]  /*29360*/  LDC.64 R136, c[0x0][0x198] ;  /* 0x00006600ff887b82 */ /* 0x000e620000000a00 */
[----:B------:R-:W-:Y:S03]  /*29370*/  LEA R176, R189, R186, 0x1 ;  /* 0x000000babdb07211 */ /* 0x000fe600078e08ff */
[----:B------:R-:W3:Y:S01]  /*29380*/  LDL.64 R14, [R1+0xc8] ;  /* 0x0000c800010e7983 */ /* 0x000ee20000100a00 */
[----:B------:R-:W-:Y:S01]  /*29390*/  LEA.HI.X R195, R0, R249, R2, 0x1, P5 ;  /* 0x000000f900c37211 */ /* 0x000fe200028f0c02 */
[----:B------:R-:W-:Y:S01]  /*293a0*/  ULDC.64 UR4, c[0x0][0x208] ;  /* 0x0000820000047ab9 */ /* 0x000fe20000000a00 */
[----:B------:R-:W-:Y:S03]  /*293b0*/  BSSY B1, `(.L_x_3512) ;  /* 0x00003a9000017945 */ /* 0x000fe60003800000 */
        /* <DEDUP_REMOVED lines=189> */
[----:B-----5:R-:W-:Y:S03]  /*29f90*/  MOV R251, R36 ;  /* 0x0000002400fb7202 */ /* 0x020fe60000000f00 */
        /* <DEDUP_REMOVED lines=18> */
[----:B--2---:R-:W2:Y:S06]  /*2a0c0*/  LDSM.16.M88.4 R8, [R139+0x2000] ;  /* 0x002000008b08783b */ /* 0x004eac0000000200 */
[----:B------:R-:W4:Y:S06]  /*2a0d0*/  LDSM.16.M88.4 R16, [R139+0x2800] ;  /* 0x002800008b10783b */ /* 0x000f2c0000000200 */
[----:B------:R-:W1:Y:S01]  /*2a0e0*/  LDSM.16.M88.4 R24, [R139+0x3000] ;  /* 0x003000008b18783b */ /* 0x000e620000000200 */
[C---:B---3--:R-:W-:Y:S05]  /*2a0f0*/  IADD3 R2, R180.reuse, 0x6000, RZ ;  /* 0x00006000b4027810 */ /* 0x048fea0007ffe0ff */
[----:B------:R-:W3:Y:S06]  /*2a100*/  LDSM.16.M88.4 R32, [R139+0x3800] ;  /* 0x003800008b20783b */ /* 0x000eec0000000200 */
[----:B------:R-:W3:Y:S06]  /*2a110*/  LDSM.16.M88.4 R40, [R139+0x4000] ;  /* 0x004000008b28783b */ /* 0x000eec0000000200 */
[----:B------:R-:W3:Y:S06]  /*2a120*/  LDSM.16.M88.4 R48, [R139+0x4800] ;  /* 0x004800008b30783b */ /* 0x000eec0000000200 */
[----:B------:R-:W3:Y:S01]  /*2a130*/  LDSM.16.M88.4 R56, [R139+0x5000] ;  /* 0x005000008b38783b */ /* 0x000ee20000000200 */
[C---:B--2---:R-:W-:Y:S05]  /*2a140*/  HMMA.16816.F32.BF16 R4, R128.reuse, R8, RZ ;  /* 0x000000088004723c */ /* 0x044fea00000418ff */
[----:B------:R-:W2:Y:S01]  /*2a150*/  LDSM.16.M88.4 R64, [R139+0x5800] ;  /* 0x005800008b40783b */ /* 0x000ea20000000200 */
[C---:B------:R-:W-:Y:S05]  /*2a160*/  HMMA.16816.F32.BF16 R8, R128.reuse, R10, RZ ;  /* 0x0000000a8008723c */ /* 0x040fea00000418ff */
[----:B------:R-:W2:Y:S01]  /*2a170*/  LDSM.16.M88.4 R72, [R139+0x6000] ;  /* 0x006000008b48783b */ /* 0x000ea20000000200 */
[C---:B----4-:R-:W-:Y:S05]  /*2a180*/  HMMA.16816.F32.BF16 R12, R128.reuse, R16, RZ ;  /* 0x00000010800c723c */ /* 0x050fea00000418ff */
[----:B------:R-:W4:Y:S01]  /*2a190*/  LDSM.16.M88.4 R80, [R139+0x6800] ;  /* 0x006800008b50783b */ /* 0x000f220000000200 */
[C---:B------:R-:W-:Y:S05]  /*2a1a0*/  HMMA.16816.F32.BF16 R16, R128.reuse, R18, RZ ;  /* 0x000000128010723c */ /* 0x040fea00000418ff */
[----:B------:R-:W4:Y:S01]  /*2a1b0*/  LDSM.16.M88.4 R88, [R139+0x7000] ;  /* 0x007000008b58783b */ /* 0x000f220000000200 */
        /* <DEDUP_REMOVED lines=8> */
[C---:B------:R-:W-:Y:S05]  /*2a240*/  HMMA.16816.F32.BF16 R36, R128.reuse, R40, RZ ;  /* 0x000000288024723c */ /* 0x040fea00000418ff */
[----:B------:R-:W3:Y:S01]  /*2a250*/  LDSM.16.M88.4 R172, [R139+0x9800] ;  /* 0x009800008bac783b */ /* 0x000ee20000000200 */
[C---:B------:R-:W-:Y:S05]  /*2a260*/  HMMA.16816.F32.BF16 R40, R128.reuse, R42, RZ ;  /* 0x0000002a8028723c */ /* 0x040fea00000418ff */
[----:B------:R-:W-:Y:S01]  /*2a270*/  LDSM.16.M88.4 R176, [R176] ;  /* 0x00000000b0b0783b */ /* 0x000fe20000000200 */
[C---:B------:R-:W-:Y:S05]  /*2a280*/  HMMA.16816.F32.BF16 R44, R128.reuse, R48, RZ ;  /* 0x00000030802c723c */ /* 0x040fea00000418ff */
[----:B------:R-:W0:Y:S01]  /*2a290*/  LDGDEPBAR ;  /* 0x00000000000079af */ /* 0x000e220000000000 */
[C---:B------:R-:W-:Y:S06]  /*2a2a0*/  HMMA.16816.F32.BF16 R48, R128.reuse, R50, RZ ;  /* 0x000000328030723c */ /* 0x040fec00000418ff */
[C---:B------:R-:W-:Y:S06]  /*2a2b0*/  HMMA.16816.F32.BF16 R52, R128.reuse, R56, RZ ;  /* 0x000000388034723c */ /* 0x040fec00000418ff */
[C---:B------:R-:W-:Y:S06]  /*2a2c0*/  HMMA.16816.F32.BF16 R56, R128.reuse, R58, RZ ;  /* 0x0000003a8038723c */ /* 0x040fec00000418ff */
[C---:B--2---:R-:W-:Y:S06]  /*2a2d0*/  HMMA.16816.F32.BF16 R60, R128.reuse, R64, RZ ;  /* 0x00000040803c723c */ /* 0x044fec00000418ff */
[C---:B------:R-:W-:Y:S06]  /*2a2e0*/  HMMA.16816.F32.BF16 R64, R128.reuse, R66, RZ ;  /* 0x000000428040723c */ /* 0x040fec00000418ff */
[C---:B------:R-:W-:Y:S06]  /*2a2f0*/  HMMA.16816.F32.BF16 R68, R128.reuse, R72, RZ ;  /* 0x000000488044723c */ /* 0x040fec00000418ff */
[C---:B------:R-:W-:Y:S06]  /*2a300*/  HMMA.16816.F32.BF16 R72, R128.reuse, R74, RZ ;  /* 0x0000004a8048723c */ /* 0x040fec00000418ff */
[C---:B----4-:R-:W-:Y:S06]  /*2a310*/  HMMA.16816.F32.BF16 R76, R128.reuse, R80, RZ ;  /* 0x00000050804c723c */ /* 0x050fec00000418ff */
        /* <DEDUP_REMOVED lines=111> */
[----:B------:R-:W1:Y:S05]  /*2aa10*/  LDSM.16.M88.4 R176, [R2] ;  /* 0x0000000002b0783b */ /* 0x000e6a0000000200 */
        /* <DEDUP_REMOVED lines=27> */
[-C--:B------:R-:W-:Y:S01]  /*2abd0*/  FMUL.FTZ R14, R14, R0.reuse ;  /* 0x000000000e0e7220 */ /* 0x080fe20000410000 */
[-C--:B------:R-:W-:Y:S01]  /*2abe0*/  FMUL.FTZ R15, R15, R0.reuse ;  /* 0x000000000f0f7220 */ /* 0x080fe20000410000 */
[----:B------:R-:W2:Y:S03]  /*2abf0*/  MUFU.TANH R237, R4 ;  /* 0x0000000400ed7308 */ /* 0x000ea60000002400 */
[-C--:B------:R-:W-:Y:S01]  /*2ac00*/  FMUL.FTZ R16, R16, R0.reuse ;  /* 0x0000000010107220 */ /* 0x080fe20000410000 */
[-C--:B------:R-:W-:Y:S01]  /*2ac10*/  FMUL.FTZ R17, R17, R0.reuse ;  /* 0x0000000011117220 */ /* 0x080fe20000410000 */
[-C--:B------:R-:W-:Y:S01]  /*2ac20*/  FMUL.FTZ R18, R18, R0.reuse ;  /* 0x0000000012127220 */ /* 0x080fe20000410000 */
[-C--:B------:R-:W-:Y:S03]  /*2ac30*/  FMUL.FTZ R19, R19, R0.reuse ;  /* 0x0000000013137220 */ /* 0x080fe60000410000 */
[-C--:B------:R-:W-:Y:S01]  /*2ac40*/  FMUL.FTZ R20, R20, R0.reuse ;  /* 0x0000000014147220 */ /* 0x080fe20000410000 */
[-C--:B------:R-:W-:Y:S01]  /*2ac50*/  FMUL.FTZ R21, R21, R0.reuse ;  /* 0x0000000015157220 */ /* 0x080fe20000410000 */
[-C--:B------:R-:W-:Y:S01]  /*2ac60*/  FMUL.FTZ R22, R22, R0.reuse ;  /* 0x0000000016167220 */ /* 0x080fe20000410000 */
[----:B------:R-:W3:Y:S01]  /*2ac70*/  MUFU.TANH R246, R13 ;  /* 0x0000000d00f67308 */ /* 0x000ee20000002400 */
[-C--:B------:R-:W-:Y:S02]  /*2ac80*/  FMUL.FTZ R23, R23, R0.reuse ;  /* 0x0000000017177220 */ /* 0x080fe40000410000 */
[-C--:B------:R-:W-:Y:S01]  /*2ac90*/  FMUL.FTZ R24, R24, R0.reuse ;  /* 0x0000000018187220 */ /* 0x080fe20000410000 */
[-C--:B------:R-:W-:Y:S01]  /*2aca0*/  FMUL.FTZ R25, R25, R0.reuse ;  /* 0x0000000019197220 */ /* 0x080fe20000410000 */
[-C--:B------:R-:W-:Y:S01]  /*2acb0*/  FMUL.FTZ R26, R26, R0.reuse ;  /* 0x000000001a1a7220 */ /* 0x080fe20000410000 */
[-C--:B------:R-:W-:Y:S01]  /*2acc0*/  FMUL.FTZ R27, R27, R0.reuse ;  /* 0x000000001b1b7220 */ /* 0x080fe20000410000 */
[-C--:B------:R-:W-:Y:S01]  /*2acd0*/  FMUL.FTZ R5, R5, R0.reuse ;  /* 0x0000000005057220 */ /* 0x080fe20000410000 */
[-C--:B------:R-:W-:Y:S02]  /*2ace0*/  FMUL.FTZ R6, R6, R0.reuse ;  /* 0x0000000006067220 */ /* 0x080fe40000410000 */
        /* <DEDUP_REMOVED lines=10> */
[----:B------:R-:W2:Y:S06]  /*2ad90*/  LDSM.16.M88.4 R176, [R185+0x2000] ;  /* 0x00200000b9b0783b */ /* 0x000eac0000000200 */
        /* <DEDUP_REMOVED lines=42> */
[-C--:B------:R-:W-:Y:S08]  /*2b040*/  FMUL.FTZ R49, R49, R0.reuse ;  /* 0x0000000031317220 */ /* 0x080ff00000410000 */
        /* <DEDUP_REMOVED lines=9> */
[-C--:B------:R-:W-:Y:S08]  /*2b0e0*/  FMUL.FTZ R53, R53, R0.reuse ;  /* 0x0000000035357220 */ /* 0x080ff00000410000 */
[----:B------:R-:W1:Y:S01]  /*2b0f0*/  MUFU.TANH R240, R37 ;  /* 0x0000002500f07308 */ /* 0x000e620000002400 */
[-C--:B------:R-:W-:Y:S01]  /*2b100*/  FMUL.FTZ R56, R56, R0.reuse ;  /* 0x0000000038387220 */ /* 0x080fe20000410000 */
[-C--:B------:R-:W-:Y:S08]  /*2b110*/  FMUL.FTZ R57, R57, R0.reuse ;  /* 0x0000000039397220 */ /* 0x080ff00000410000 */
[----:B------:R-:W1:Y:S10]  /*2b120*/  MUFU.TANH R206, R38 ;  /* 0x0000002600ce7308 */ /* 0x000e740000002400 */
[----:B------:R-:W1:Y:S01]  /*2b130*/  MUFU.TANH R218, R39 ;  /* 0x0000002700da7308 */ /* 0x000e620000002400 */
[C---:B--2---:R-:W-:Y:S09]  /*2b140*/  HMMA.16816.F32.BF16 R60, R172.reuse, R176, R60 ;  /* 0x000000b0ac3c723c */ /* 0x044ff2000004183c */
[----:B------:R2:W1:Y:S01]  /*2b150*/  MUFU.TANH R228, R40 ;  /* 0x0000002800e47308 */ /* 0x0004620000002400 */
[C---:B------:R-:W-:Y:S01]  /*2b160*/  HMMA.16816.F32.BF16 R64, R172.reuse, R178, R64 ;  /* 0x000000b2ac40723c */ /* 0x040fe20000041840 */
[----:B------:R-:W3:Y:S08]  /*2b170*/  LDSM.16.M88.4 R176, [R185+0x4000] ;  /* 0x00400000b9b0783b */ /* 0x000ef00000000200 */
[----:B------:R4:W1:Y:S10]  /*2b180*/  MUFU.TANH R205, R42 ;  /* 0x0000002a00cd7308 */ /* 0x0008740000002400 */
[----:B------:R1:W1:Y:S01]  /*2b190*/  MUFU.TANH R217, R43 ;  /* 0x0000002b00d97308 */ /* 0x0002620000002400 */
[-C--:B--2---:R-:W-:Y:S01]  /*2b1a0*/  FMUL.FTZ R40, R63, R0.reuse ;  /* 0x000000003f287220 */ /* 0x084fe20000410000 */
[-C--:B------:R-:W-:Y:S01]  /*2b1b0*/  FMUL.FTZ R60, R60, R0.reuse ;  /* 0x000000003c3c7220 */ /* 0x080fe20000410000 */
[-C--:B------:R-:W-:Y:S07]  /*2b1c0*/  FMUL.FTZ R61, R61, R0.reuse ;  /* 0x000000003d3d7220 */ /* 0x080fee0000410000 */
[----:B------:R2:W2:Y:S01]  /*2b1d0*/  MUFU.TANH R227, R44 ;  /* 0x0000002c00e37308 */ /* 0x0004a20000002400 */
[-C--:B----4-:R-:W-:Y:S01]  /*2b1e0*/  FMUL.FTZ R42, R62, R0.reuse ;  /* 0x000000003e2a7220 */ /* 0x090fe20000410000 */
[-C--:B------:R-:W-:Y:S01]  /*2b1f0*/  FMUL.FTZ R39, R66, R0.reuse ;  /* 0x0000000042277220 */ /* 0x080fe20000410000 */
[-C--:B------:R-:W-:Y:S01]  /*2b200*/  FMUL.FTZ R38, R67, R0.reuse ;  /* 0x0000000043267220 */ /* 0x080fe20000410000 */
[-C--:B------:R-:W-:Y:S01]  /*2b210*/  FMUL.FTZ R64, R64, R0.reuse ;  /* 0x0000000040407220 */ /* 0x080fe20000410000 */
[-C--:B------:R-:W-:Y:S05]  /*2b220*/  FMUL.FTZ R65, R65, R0.reuse ;  /* 0x0000000041417220 */ /* 0x080fea0000410000 */
[----:B------:R4:W4:Y:S01]  /*2b230*/  MUFU.TANH R238, R45 ;  /* 0x0000002d00ee7308 */ /* 0x0009220000002400 */
[-C--:B-1----:R-:W-:Y:S09]  /*2b240*/  FMUL.FTZ R43, R59, R0.reuse ;  /* 0x000000003b2b7220 */ /* 0x082ff20000410000 */
[----:B------:R1:W1:Y:S01]  /*2b250*/  MUFU.TANH R202, R46 ;  /* 0x0000002e00ca7308 */ /* 0x0002620000002400 */
[-C--:B--2---:R-:W-:Y:S01]  /*2b260*/  FMUL.FTZ R44, R58, R0.reuse ;  /* 0x000000003a2c7220 */ /* 0x084fe20000410000 */
[C---:B---3--:R-:W-:Y:S08]  /*2b270*/  HMMA.16816.F32.BF16 R68, R172.reuse, R176, R68 ;  /* 0x000000b0ac44723c */ /* 0x048ff00000041844 */
[----:B------:R2:W3:Y:S01]  /*2b280*/  MUFU.TANH R204, R47 ;  /* 0x0000002f00cc7308 */ /* 0x0004e20000002400 */
[C---:B------:R-:W-:Y:S01]  /*2b290*/  HMMA.16816.F32.BF16 R72, R172.reuse, R178, R72 ;  /* 0x000000b2ac48723c */ /* 0x040fe20000041848 */
[----:B------:R-:W3:Y:S02]  /*2b2a0*/  LDSM.16.M88.4 R176, [R185+0x4800] ;  /* 0x00480000b9b0783b */ /* 0x000ee40000000200 */
[-C--:B----4-:R-:W-:Y:S06]  /*2b2b0*/  FMUL.FTZ R45, R55, R0.reuse ;  /* 0x00000000372d7220 */ /* 0x090fec0000410000 */
[----:B------:R4:W3:Y:S02]  /*2b2c0*/  MUFU.TANH R215, R48 ;  /* 0x0000003000d77308 */ /* 0x0008e40000002400 */
[-C--:B-1----:R-:W-:Y:S08]  /*2b2d0*/  FMUL.FTZ R46, R54, R0.reuse ;  /* 0x00000000362e7220 */ /* 0x082ff00000410000 */
[----:B------:R1:W1:Y:S01]  /*2b2e0*/  MUFU.TANH R248, R5 ;  /* 0x0000000500f87308 */ /* 0x0002620000002400 */
[-C--:B--2---:R-:W-:Y:S01]  /*2b2f0*/  FMUL.FTZ R47, R51, R0.reuse ;  /* 0x00000000332f7220 */ /* 0x084fe20000410000 */
[-C--:B------:R-:W-:Y:S01]  /*2b300*/  FMUL.FTZ R37, R70, R0.reuse ;  /* 0x0000000046257220 */ /* 0x080fe20000410000 */
[-C--:B------:R-:W-:Y:S01]  /*2b310*/  FMUL.FTZ R35, R71, R0.reuse ;  /* 0x0000000047237220 */ /* 0x080fe20000410000 */
[-C--:B------:R-:W-:Y:S01]  /*2b320*/  FMUL.FTZ R68, R68, R0.reuse ;  /* 0x0000000044447220 */ /* 0x080fe20000410000 */
[-C--:B------:R-:W-:Y:S05]  /*2b330*/  FMUL.FTZ R69, R69, R0.reuse ;  /* 0x0000000045457220 */ /* 0x080fea0000410000 */
[----:B------:R2:W1:Y:S01]  /*2b340*/  MUFU.TANH R214, R6 ;  /* 0x0000000600d67308 */ /* 0x0004620000002400 */
[-C--:B----4-:R-:W-:Y:S01]  /*2b350*/  FMUL.FTZ R48, R50, R0.reuse ;  /* 0x0000000032307220 */ /* 0x090fe20000410000 */
[-C--:B------:R-:W-:Y:S01]  /*2b360*/  FMUL.FTZ R34, R74, R0.reuse ;  /* 0x000000004a227220 */ /* 0x080fe20000410000 */
[-C--:B------:R-:W-:Y:S01]  /*2b370*/  FMUL.FTZ R33, R75, R0.reuse ;  /* 0x000000004b217220 */ /* 0x080fe20000410000 */
[-C--:B------:R-:W-:Y:S01]  /*2b380*/  FMUL.FTZ R72, R72, R0.reuse ;  /* 0x0000000048487220 */ /* 0x080fe20000410000 */
[-C--:B------:R-:W-:Y:S05]  /*2b390*/  FMUL.FTZ R73, R73, R0.reuse ;  /* 0x0000000049497220 */ /* 0x080fea0000410000 */
[----:B------:R2:W4:Y:S10]  /*2b3a0*/  MUFU.TANH R226, R7 ;  /* 0x0000000700e27308 */ /* 0x0005340000002400 */
[----:B------:R2:W1:Y:S01]  /*2b3b0*/  MUFU.TANH R236, R8 ;  /* 0x0000000800ec7308 */ /* 0x0004620000002400 */
[C---:B---3--:R-:W-:Y:S09]  /*2b3c0*/  HMMA.16816.F32.BF16 R76, R172.reuse, R176, R76 ;  /* 0x000000b0ac4c723c */ /* 0x048ff2000004184c */
[----:B------:R2:W3:Y:S01]  /*2b3d0*/  MUFU.TANH R247, R9 ;  /* 0x0000000900f77308 */ /* 0x0004e20000002400 */
        /* <DEDUP_REMOVED lines=11> */
[----:B------:R-:W-:Y:S01]  /*2b490*/  MOV R83, R251 ;  /* 0x000000fb00537202 */ /* 0x000fe20000000f00 */
[-C--:B------:R-:W-:Y:S01]  /*2b4a0*/  FMUL.FTZ R80, R80, R0.reuse ;  /* 0x0000000050507220 */ /* 0x080fe20000410000 */
[----:B------:R-:W-:Y:S01]  /*2b4b0*/  FMUL.FTZ R81, R81, R0 ;  /* 0x0000000051517220 */ /* 0x000fe20000410000 */
[----:B------:R-:W-:Y:S04]  /*2b4c0*/  MOV R251, R194 ;  /* 0x000000c200fb7202 */ /* 0x000fe80000000f00 */
[----:B------:R2:W1:Y:S01]  /*2b4d0*/  MUFU.TANH R229, R36 ;  /* 0x0000002400e57308 */ /* 0x0004620000002400 */
[----:B------:R-:W-:Y:S09]  /*2b4e0*/  ISETP.GE.AND P0, PT, R83, 0x2, PT ;  /* 0x000000025300780c */ /* 0x000ff20003f06270 */
[----:B------:R2:W1:Y:S01]  /*2b4f0*/  MUFU.TANH R239, R41 ;  /* 0x0000002900ef7308 */ /* 0x0004620000002400 */
[C---:B----4-:R-:W-:Y:S09]  /*2b500*/  HMMA.16816.F32.BF16 R84, R172.reuse, R176, R84 ;  /* 0x000000b0ac54723c */ /* 0x050ff20000041854 */
[----:B------:R2:W4:Y:S01]  /*2b510*/  MUFU.TANH R216, R49 ;  /* 0x0000003100d87308 */ /* 0x0005220000002400 */
        /* <DEDUP_REMOVED lines=67> */
[----:B------:R2:W4:Y:S01]  /*2b950*/  MUFU.TANH R78, R80 ;  /* 0x00000050004e7308 */ /* 0x0005220000002400 */
[C---:B------:R-:W-:Y:S01]  /*2b960*/  HMMA.16816.F32.BF16 R120, R172.reuse, R178, R120 ;  /* 0x000000b2ac78723c */ /* 0x040fe20000041878 */
[----:B------:R-:W3:Y:S01]  /*2b970*/  LDSM.16.M88.4 R176, [R185+0x7800] ;  /* 0x00780000b9b0783b */ /* 0x000ee20000000200 */
        /* <DEDUP_REMOVED lines=16> */
[----:B------:R2:W3:Y:S01]  /*2ba80*/  MUFU.TANH R177, R68 ;  /* 0x0000004400b17308 */ /* 0x0004e20000002400 */
        /* <DEDUP_REMOVED lines=62> */
[----:B------:R-:W2:Y:S01]  /*2be70*/  LDL.64 R50, [R1] ;  /* 0x0000000001327983 */ /* 0x000ea20000100a00 */
[----:B------:R-:W-:Y:S01]  /*2be80*/  BSSY B0, `(.L_x_3514) ;  /* 0x0000049000007945 */ /* 0x000fe20003800000 */
[----:B--2---:R-:W-:Y:S04]  /*2be90*/  ISETP.NE.U32.AND P0, PT, R50, RZ, PT ;  /* 0x000000ff3200720c */ /* 0x004fe80003f05070 */
[----:B------:R-:W-:Y:S11]  /*2bea0*/  ISETP.NE.AND.EX P0, PT, R51, RZ, PT, P0 ;  /* 0x000000ff3300720c */ /* 0x000ff60003f05300 */
[----:B------:R-:W-:Y:S02]  /*2beb0*/  @!UPT UIADD3 URZ, URZ, URZ, URZ ;  /* 0x0000003f3f3ff290 */ /* 0x000fe4000fffe03f */
[----:B------:R-:W-:Y:S05]  /*2bec0*/  @!P0 BRA `(.L_x_3515) ;  /* 0x0000000400048947 */ /* 0x000fea0003800000 */
[----:B------:R-:W2:Y:S02]  /*2bed0*/  LD.E R3, desc[UR4][R136.64+0x170] ;  /* 0x0001700488037980 */ /* 0x000ea4000c101900 */
[-C--:B--2---:R-:W-:Y:S02]  /*2bee0*/  IABS R0, R3.reuse ;  /* 0x0000000300007213 */ /* 0x084fe40000000000 */
[----:B------:R-:W-:Y:S02]  /*2bef0*/  IABS R10, R3 ;  /* 0x00000003000a7213 */ /* 0x000fe40000000000 */
[----:B------:R-:W2:Y:S03]  /*2bf00*/  I2F.RP R6, R0 ;  /* 0x0000000000067306 */ /* 0x000ea60000209400 */
[----:B------:R-:W-:Y:S07]  /*2bf10*/  IMAD.MOV R10, RZ, RZ, -R10 ;  /* 0x000000ffff0a7224 */ /* 0x000fee00078e0a0a */
[----:B--2---:R-:W2:Y:S02]  /*2bf20*/  MUFU.RCP R6, R6 ;  /* 0x0000000600067308 */ /* 0x004ea40000001000 */
[----:B--2---:R-:W-:Y:S08]  /*2bf30*/  VIADD R6, R6, 0xffffffe ;  /* 0x0ffffffe06067836 */ /* 0x004ff00000000000 */
        /* <DEDUP_REMOVED lines=11> */
[----:B------:R-:W-:Y:S01]  /*2bff0*/  LOP3.LUT R12, R12, R3, RZ, 0x3c, !PT ;  /* 0x000000030c0c7212 */ /* 0x000fe200078e3cff */
        /* <DEDUP_REMOVED lines=46> */
.L_x_3515:
[----:B------:R-:W2:Y:S02]  /*2c2e0*/  LD.E R0, desc[UR4][R136.64+0x38] ;  /* 0x0000380488007980 */ /* 0x000ea4000c101900 */
[----:B--2---:R-:W-:Y:S04]  /*2c2f0*/  LEA R0, -R0, RZ, 0x8 ;  /* 0x000000ff00007211 */ /* 0x004fe800078e41ff */
[----:B------:R-:W-:Y:S02]  /*2c300*/  SHF.R.S32.HI R3, RZ, 0x1f, R0 ;  /* 0x0000001fff037819 */ /* 0x000fe40000011400 */
.L_x_3516:
[----:B------:R-:W-:Y:S05]  /*2c310*/  BSYNC B0 ;  /* 0x0000000000007941 */ /* 0x000fea0003800000 */
.L_x_3514:
[----:B-1----:R-:W2:Y:S01]  /*2c320*/  LDL R5, [R1+0x8] ;  /* 0x0000080001057983 */ /* 0x002ea20000100800 */
[----:B------:R-:W-:Y:S03]  /*2c330*/  SHF.L.U64.HI R6, R192, 0x4, R193 ;  /* 0x00000004c0067819 */ /* 0x000fe600000102c1 */
[----:B------:R-:W3:Y:S04]  /*2c340*/  LDL R41, [R1+0x138] ;  /* 0x0001380001297983 */ /* 0x000ee80000100800 */
[----:B------:R-:W4:Y:S04]  /*2c350*/  LDL R36, [R1+0x13c] ;  /* 0x00013c0001247983 */ /* 0x000f280000100800 */
[----:B------:R-:W5:Y:S04]  /*2c360*/  LDL.64 R54, [R1+0x90] ;  /* 0x0000900001367983 */ /* 0x000f680000100a00 */
[----:B------:R-:W5:Y:S04]  /*2c370*/  LDL R49, [R1+0xf8] ;  /* 0x0000f80001317983 */ /* 0x000f680000100800 */
[----:B------:R-:W5:Y:S04]  /*2c380*/  LDL R12, [R1+0x130] ;  /* 0x00013000010c7983 */ /* 0x000f680000100800 */
[----:B------:R-:W5:Y:S04]  /*2c390*/  LDL R11, [R1+0x134] ;  /* 0x00013400010b7983 */ /* 0x000f680000100800 */
[----:B------:R-:W5:Y:S04]  /*2c3a0*/  LDL.64 R52, [R1+0x88] ;  /* 0x0000880001347983 */ /* 0x000f680000100a00 */
[----:B------:R-:W5:Y:S04]  /*2c3b0*/  LDL R10, [R1+0xf4] ;  /* 0x0000f400010a7983 */ /* 0x000f680000100800 */
[----:B------:R-:W5:Y:S04]  /*2c3c0*/  LDL.64 R50, [R1+0x80] ;  /* 0x0000800001327983 */ /* 0x000f680000100a00 */
[----:B------:R-:W5:Y:S04]  /*2c3d0*/  LDL.64 R58, [R1+0x60] ;  /* 0x00006000013a7983 */ /* 0x000f680000100a00 */
[----:B------:R-:W5:Y:S01]  /*2c3e0*/  LDL.64 R56, [R1+0x58] ;  /* 0x0000580001387983 */ /* 0x000f620000100a00 */
[----:B--2---:R-:W-:Y:S01]  /*2c3f0*/  ISETP.GE.AND P0, PT, R134, R5, PT ;  /* 0x000000058600720c */ /* 0x004fe20003f06270 */
[----:B------:R-:W-:Y:S11]  /*2c400*/  IMAD.SHL.U32 R5, R192, 0x10, RZ ;  /* 0x00000010c0057824 */ /* 0x000ff600078e00ff */
[----:B------:R-:W-:Y:S01]  /*2c410*/  @!UPT UIADD3 URZ, URZ, URZ, URZ ;  /* 0x0000003f3f3ff290 */ /* 0x000fe2000fffe03f */
[----:B------:R2:W-:Y:S01]  /*2c420*/  @P0 STS.128 [R191+0x2000], RZ ;  /* 0x002000ffbf000388 */ /* 0x0005e20000000c00 */
[C---:B------:R-:W-:Y:S05]  /*2c430*/  @!P0 IADD3 R5, P1, R0.reuse, R5, RZ ;  /* 0x0000000500058210 */ /* 0x040fea0007f3e0ff */
[----:B------:R-:W-:Y:S01]  /*2c440*/  @!P0 IMAD.X R6, R3, 0x1, R6, P1 ;  /* 0x0000000103068824 */ /* 0x000fe200008e0606 */
[C---:B------:R-:W-:Y:S04]  /*2c450*/  @!P0 LEA R8, P1, R5.reuse, R252, 0x1 ;  /* 0x000000fc05088211 */ /* 0x040fe800078208ff */
[----:B------:R-:W-:Y:S02]  /*2c460*/  @!P0 LEA.HI.X R9, R5, R250, R6, 0x1, P1 ;  /* 0x000000fa05098211 */ /* 0x000fe400008f0c06 */
[C---:B------:R-:W-:Y:S04]  /*2c470*/  LEA R6, P1, R0.reuse, R252, 0x1 ;  /* 0x000000fc00067211 */ /* 0x040fe800078208ff */
[C---:B------:R-:W-:Y:S02]  /*2c480*/  LEA.HI.X R7, R0.reuse, R250, R3, 0x1, P1 ;  /* 0x000000fa00077211 */ /* 0x040fe400008f0c03 */
[C---:B---3--:R-:W-:Y:S02]  /*2c490*/  @!P0 IADD3 R5, P1, R0.reuse, R41, RZ ;  /* 0x0000002900058210 */ /* 0x048fe40007f3e0ff */
[----:B------:R-:W3:Y:S04]  /*2c4a0*/  LDL R41, [R1+0xf0] ;  /* 0x0000f00001297983 */ /* 0x000ee80000100800 */
        /* <DEDUP_REMOVED lines=10> */
[----:B----4-:R-:W-:Y:S01]  /*2c550*/  @!P0 IMAD.X R9, R3, 0x1, R36, P1 ;  /* 0x0000000103098824 */ /* 0x010fe200008e0624 */
[C---:B------:R-:W-:Y:S02]  /*2c560*/  @!P0 LEA R8, P1, R5.reuse, R252, 0x1 ;  /* 0x000000fc05088211 */ /* 0x040fe400078208ff */
[----:B------:R-:W4:Y:S02]  /*2c570*/  LDL R36, [R1+0xec] ;  /* 0x0000ec0001247983 */ /* 0x000f240000100800 */
[----:B------:R-:W-:Y:S02]  /*2c580*/  @!P0 LEA.HI.X R9, R5, R250, R9, 0x1, P1 ;  /* 0x000000fa05098211 */ /* 0x000fe400008f0c09 */
[C---:B-----5:R-:W-:Y:S02]  /*2c590*/  @!P0 IADD3 R5, P1, R0.reuse, R54, RZ ;  /* 0x0000003600058210 */ /* 0x060fe40007f3e0ff */
[----:B------:R-:W5:Y:S04]  /*2c5a0*/  LDL.64 R54, [R1+0x78] ;  /* 0x0000780001367983 */ /* 0x000f680000100a00 */
[----:B------:R-:W-:Y:S01]  /*2c5b0*/  @!PT LDS RZ, [RZ] ;  /* 0x00000000fffff984 */ /* 0x000fe20000000800 */
[----:B------:R-:W-:Y:S01]  /*2c5c0*/  @!PT LDS RZ, [RZ] ;  /* 0x00000000fffff984 */ /* 0x000fe20000000800 */
[----:B------:R-:W-:Y:S01]  /*2c5d0*/  @!PT LDS RZ, [RZ] ;  /* 0x00000000fffff984 */ /* 0x000fe20000000800 */
[----:B------:R1:W-:Y:S04]  /*2c5e0*/  @!P0 LDGSTS.E.BYPASS.LTC128B.128 [R191+0x3000], desc[UR4][R8.64] ;  /* 0x0300000008bf8fae */ /* 0x0003e8000b901d44 */
[----:B------:R2:W-:Y:S01]  /*2c5f0*/  @P0 STS.128 [R191+0x3800], RZ ;  /* 0x003800ffbf000388 */ /* 0x0005e20000000c00 */
[----:B-1----:R-:W-:Y:S01]  /*2c600*/  @!P0 IMAD.X R9, R3, 0x1, R49, P1 ;  /* 0x0000000103098824 */ /* 0x002fe200008e0631 */
[C---:B------:R-:W-:Y:S02]  /*2c610*/  @!P0 LEA R8, P1, R5.reuse, R252, 0x1 ;  /* 0x000000fc05088211 */ /* 0x040fe400078208ff */
[----:B------:R-:W2:Y:S02]  /*2c620*/  LDL R49, [R1+0xe4] ;  /* 0x0000e40001317983 */ /* 0x000ea40000100800 */
[----:B------:R-:W-:Y:S02]  /*2c630*/  @!P0 LEA.HI.X R9, R5, R250, R9, 0x1, P1 ;  /* 0x000000fa05098211 */ /* 0x000fe400008f0c09 */
[C---:B------:R-:W-:Y:S02]  /*2c640*/  @!P0 IADD3 R5, P1, R0.reuse, R12, RZ ;  /* 0x0000000c00058210 */ /* 0x040fe40007f3e0ff */
[----:B------:R-:W2:Y:S04]  /*2c650*/  LDL R12, [R1+0x128] ;  /* 0x00012800010c7983 */ /* 0x000ea80000100800 */
[----:B------:R-:W-:Y:S01]  /*2c660*/  @!PT LDS RZ, [RZ] ;  /* 0x00000000fffff984 */ /* 0x000fe20000000800 */
[----:B------:R-:W-:Y:S01]  /*2c670*/  @!PT LDS RZ, [RZ] ;  /* 0x00000000fffff984 */ /* 0x000fe20000000800 */
[----:B------:R-:W-:Y:S01]  /*2c680*/  @!PT LDS RZ, [RZ] ;  /* 0x00000000fffff984 */ /* 0x000fe20000000800 */
[----:B------:R1:W-:Y:S04]  /*2c690*/  @!P0 LDGSTS.E.BYPASS.LTC128B.128 [R191+0x3800], desc[UR4][R8.64] ;  /* 0x0380000008bf8fae */ /* 0x0003e8000b901d44 */
[----:B------:R1:W-:Y:S02]  /*2c6a0*/  @P0 STS.128 [R191+0x4000], RZ ;  /* 0x004000ffbf000388 */ /* 0x0003e40000000c00 */
[----:B-1----:R-:W-:Y:S01]  /*2c6b0*/  @!P0 IMAD.X R9, R3, 0x1, R11, P1 ;  /* 0x0000000103098824 */ /* 0x002fe200008e060b */
[C---:B------:R-:W-:Y:S01]  /*2c6c0*/  @!P0 LEA R8, P1, R5.reuse, R252, 0x1 ;  /* 0x000000fc05088211 */ /* 0x040fe200078208ff */
[----:B------:R-:W2:Y:S03]  /*2c6d0*/  LDL R11, [R1+0x12c] ;  /* 0x00012c00010b7983 */ /* 0x000ea60000100800 */
[----:B------:R-:W-:Y:S02]  /*2c6e0*/  @!P0 LEA.HI.X R9, R5, R250, R9, 0x1, P1 ;  /* 0x000000fa05098211 */ /* 0x000fe400008f0c09 */
[C---:B------:R-:W-:Y:S02]  /*2c6f0*/  @!P0 IADD3 R5, P1, R0.reuse, R52, RZ ;  /* 0x0000003400058210 */ /* 0x040fe40007f3e0ff */
[----:B------:R-:W2:Y:S04]  /*2c700*/  LDL.64 R52, [R1+0x70] ;  /* 0x0000700001347983 */ /* 0x000ea80000100a00 */
        /* <DEDUP_REMOVED lines=27> */
[----:B----4-:R-:W-:Y:S01]  /*2c8c0*/  @!P0 IMAD.X R9, R3, 0x1, R36, P1 ;  /* 0x0000000103098824 */ /* 0x010fe200008e0624 */
        /* <DEDUP_REMOVED lines=8> */
[C---:B--2---:R-:W-:Y:S03]  /*2c950*/  @!P0 IADD3 R5, P1, R0.reuse, R12, RZ ;  /* 0x0000000c00058210 */ /* 0x044fe60007f3e0ff */
[----:B------:R-:W2:Y:S02]  /*2c960*/  LDL R12, [R1+0xd8] ;  /* 0x0000d800010c7983 */ /* 0x000ea40000100800 */
        /* <DEDUP_REMOVED lines=25> */
[C---:B------:R-:W-:Y:S03]  /*2cb00*/  @!P0 IADD3 R5, P1, R0.reuse, R58, RZ ;  /* 0x0000003a00058210 */ /* 0x040fe60007f3e0ff */
        /* <DEDUP_REMOVED lines=14> */
[----:B----4-:R-:W-:Y:S01]  /*2cbf0*/  @!P0 IMAD.X R9, R3, 0x1, R36, P1 ;  /* 0x0000000103098824 */ /* 0x010fe200008e0624 */
[C---:B------:R-:W-:Y:S04]  /*2cc00*/  @!P0 LEA R8, P1, R5.reuse, R252, 0x1 ;  /* 0x000000fc05088211 */ /* 0x040fe800078208ff */
[----:B------:R-:W-:Y:S02]  /*2cc10*/  @!P0 LEA.HI.X R9, R5, R250, R9, 0x1, P1 ;  /* 0x000000fa05098211 */ /* 0x000fe400008f0c09 */
[C---:B-----5:R-:W-:Y:S03]  /*2cc20*/  @!P0 IADD3 R5, P1, R0.reuse, R54, RZ ;  /* 0x0000003600058210 */ /* 0x060fe60007f3e0ff */
[----:B------:R-:W-:Y:S01]  /*2cc30*/  @!PT LDS RZ, [RZ] ;  /* 0x00000000fffff984 */ /* 0x000fe20000000800 */
[----:B------:R-:W-:Y:S01]  /*2cc40*/  @!PT LDS RZ, [RZ] ;  /* 0x00000000fffff984 */ /* 0x000fe20000000800 */
[----:B------:R-:W-:Y:S01]  /*2cc50*/  @!PT LDS RZ, [RZ] ;  /* 0x00000000fffff984 */ /* 0x000fe20000000800 */
[----:B------:R2:W-:Y:S04]  /*2cc60*/  @!P0 LDGSTS.E.BYPASS.LTC128B.128 [R191+0x8000], desc[UR4][R8.64] ;  /* 0x0800000008bf8fae */ /* 0x0005e8000b901d44 */
[----:B------:R1:W-:Y:S01]  /*2cc70*/  @P0 STS.128 [R191+0x8800], RZ ;  /* 0x008800ffbf000388 */ /* 0x0003e20000000c00 */
        /* <DEDUP_REMOVED lines=8> */
[C---:B------:R-:W-:Y:S05]  /*2cd00*/  @!P0 IADD3 R5, P1, R0.reuse, R52, RZ ;  /* 0x0000003400058210 */ /* 0x040fea0007f3e0ff */
        /* <DEDUP_REMOVED lines=19> */
.L_x_3513:
[----:B------:R-:W-:Y:S05]  /*2ce40*/  BSYNC B1 ;  /* 0x0000000000017941 */ /* 0x000fea0003800000 */
.L_x_3512:
[----:B------:R-:W2:Y:S01]  /*2ce50*/  S2R R0, SR_TID.X ;  /* 0x0000000000007919 */ /* 0x000ea20000002100 */
[----:B------:R-:W-:Y:S01]  /*2ce60*/  IADD3 R86, R83, -0x1, RZ ;  /* 0xffffffff53567810 */ /* 0x000fe20007ffe0ff */
[----:B------:R-:W3:Y:S04]  /*2ce70*/  LD.E R36, desc[UR4][R136.64+0xdc] ;  /* 0x0000dc0488247980 */ /* 0x000ee8000c101900 */
[----:B------:R-:W4:Y:S01]  /*2ce80*/  LDL.LU R131, [R1+0x10] ;  /* 0x0000100001837983 */ /* 0x000f220000300800 */
[----:B--2---:R-:W-:Y:S04]  /*2ce90*/  SHF.L.U32 R0, R0, 0x1, RZ ;  /* 0x0000000100007819 */ /* 0x004fe800000006ff */
[----:B------:R-:W-:Y:S04]  /*2cea0*/  LOP3.LUT R0, R0, 0x6, RZ, 0xc0, !PT ;  /* 0x0000000600007812 */ /* 0x000fe800078ec0ff */
[----:B------:R-:W-:Y:S04]  /*2ceb0*/  LEA R0, R86, R0, 0x8 ;  /* 0x0000000056007211 */ /* 0x000fe800078e40ff */
[----:B------:R-:W-:Y:S05]  /*2cec0*/  I2FP.F32.S32 R3, R0 ;  /* 0x0000000000037245 */ /* 0x000fea0000201400 */
[CC--:B------:R-:W-:Y:S01]  /*2ced0*/  FFMA.FTZ R69, R132.reuse, R3.reuse, R237 ;  /* 0x0000000384457223 */ /* 0x0c0fe200000100ed */
[----:B-1----:R-:W-:Y:S01]  /*2cee0*/  FFMA.FTZ R41, R132, R3, R214 ;  /* 0x0000000384297223 */ /* 0x002fe200000100d6 */
[----:B------:R-:W-:Y:S04]  /*2cef0*/  IADD3 R3, R0, 0x1, RZ ;  /* 0x0000000100037810 */ /* 0x000fe80007ffe0ff */
[----:B------:R-:W-:Y:S05]  /*2cf00*/  I2FP.F32.S32 R3, R3 ;  /* 0x0000000300037245 */ /* 0x000fea0000201400 */
[CC--:B------:R-:W-:Y:S01]  /*2cf10*/  FFMA.FTZ R72, R132.reuse, R3.reuse, R248 ;  /* 0x0000000384487223 */ /* 0x0c0fe200000100f8 */
[----:B------:R-:W-:Y:S01]  /*2cf20*/  FFMA.FTZ R6, R132, R3, R226 ;  /* 0x0000000384067223 */ /* 0x000fe200000100e2 */
        /* <DEDUP_REMOVED lines=317> */
[C---:B---3--:R-:W-:Y:S01]  /*2e300*/  FMUL.FTZ R5, R36.reuse, R3 ;  /* 0x0000000324057220 */ /* 0x048fe20000410000 */
[----:B------:R-:W-:Y:S04]  /*2e310*/  FADD.FTZ R0, -R3, R133 ;  /* 0x0000008503007221 */ /* 0x000fe80000010100 */
[----:B------:R-:W-:Y:S01]  /*2e320*/  FSEL R5, R5, RZ, P0 ;  /* 0x000000ff05057208 */ /* 0x000fe20000000000 */
[----:B------:R-:W-:Y:S04]  /*2e330*/  FMUL.FTZ R0, R36, R0 ;  /* 0x0000000024007220 */ /* 0x000fe80000410000 */
[--C-:B------:R-:W-:Y:S01]  /*2e340*/  FFMA.FTZ R119, R37, R36, -R5.reuse ;  /* 0x0000002425777223 */ /* 0x100fe20000010805 */
[----:B------:R-:W-:Y:S01]  /*2e350*/  FMNMX.FTZ R37, R69, R138, !PT ;  /* 0x0000008a45257209 */ /* 0x000fe20007810000 */
[----:B------:R-:W1:Y:S01]  /*2e360*/  MUFU.EX2 R0, R0 ;  /* 0x0000000000007308 */ /* 0x000e620000000800 */
[-CC-:B------:R-:W-:Y:S01]  /*2e370*/  FFMA.FTZ R41, R41, R36.reuse, -R5.reuse ;  /* 0x0000002429297223 */ /* 0x180fe20000010805 */
[-CC-:B------:R-:W-:Y:S01]  /*2e380*/  FFMA.FTZ R6, R6, R36.reuse, -R5.reuse ;  /* 0x0000002406067223 */ /* 0x180fe20000010805 */
[----:B------:R-:W-:Y:S01]  /*2e390*/  FMNMX.FTZ R37, R72, R37, !PT ;  /* 0x0000002548257209 */ /* 0x000fe20007810000 */
[-CC-:B------:R-:W-:Y:S01]  /*2e3a0*/  FFMA.FTZ R87, R2, R36.reuse, -R5.reuse ;  /* 0x0000002402577223 */ /* 0x180fe20000010805 */
[-CC-:B------:R-:W-:Y:S01]  /*2e3b0*/  FFMA.FTZ R104, R47, R36.reuse, -R5.reuse ;  /* 0x000000242f687223 */ /* 0x180fe20000010805 */
[-CC-:B------:R-:W-:Y:S01]  /*2e3c0*/  FFMA.FTZ R111, R46, R36.reuse, -R5.reuse ;  /* 0x000000242e6f7223 */ /* 0x180fe20000010805 */
[----:B------:R-:W-:Y:S03]  /*2e3d0*/  FMNMX.FTZ R37, R71, R37, !PT ;  /* 0x0000002547257209 */ /* 0x000fe60007810000 */
[----:B------:R2:W-:Y:S01]  /*2e3e0*/  MUFU.EX2 R2, R6 ;  /* 0x0000000600027308 */ /* 0x0005e20000000800 */
[-CC-:B------:R-:W-:Y:S01]  /*2e3f0*/  FFMA.FTZ R110, R45, R36.reuse, -R5.reuse ;  /* 0x000000242d6e7223 */ /* 0x180fe20000010805 */
[-CC-:B------:R-:W-:Y:S01]  /*2e400*/  FFMA.FTZ R118, R44, R36.reuse, -R5.reuse ;  /* 0x000000242c767223 */ /* 0x180fe20000010805 */
[----:B------:R-:W-:Y:S01]  /*2e410*/  FMNMX.FTZ R37, R70, R37, !PT ;  /* 0x0000002546257209 */ /* 0x000fe20007810000 */
[----:B------:R-:W-:Y:S01]  /*2e420*/  LDSM.16.MT88.4 R44, [R181+0xa000] ;  /* 0x00a00000b52c783b */ /* 0x000fe20000004200 */
[-CC-:B------:R-:W-:Y:S01]  /*2e430*/  FFMA.FTZ R123, R30, R36.reuse, -R5.reuse ;  /* 0x000000241e7b7223 */ /* 0x180fe20000010805 */
[-CC-:B------:R-:W-:Y:S01]  /*2e440*/  FFMA.FTZ R212, R27, R36.reuse, -R5.reuse ;  /* 0x000000241bd47223 */ /* 0x180fe20000010805 */
[----:B------:R-:W-:Y:S03]  /*2e450*/  FMNMX.FTZ R37, R73, R37, !PT ;  /* 0x0000002549257209 */ /* 0x000fe60007810000 */
[----:B------:R-:W4:Y:S01]  /*2e460*/  MUFU.EX2 R41, R41 ;  /* 0x0000002900297308 */ /* 0x000f220000000800 */
[-CC-:B------:R-:W-:Y:S01]  /*2e470*/  FFMA.FTZ R234, R19, R36.reuse, -R5.reuse ;  /* 0x0000002413ea7223 */ /* 0x180fe20000010805 */
[-CC-:B------:R-:W-:Y:S01]  /*2e480*/  FFMA.FTZ R235, R18, R36.reuse, -R5.reuse ;  /* 0x0000002412eb7223 */ /* 0x180fe20000010805 */
[----:B------:R-:W-:Y:S01]  /*2e490*/  FMNMX.FTZ R37, R76, R37, !PT ;  /* 0x000000254c257209 */ /* 0x000fe20007810000 */
[-CC-:B------:R-:W-:Y:S01]  /*2e4a0*/  FFMA.FTZ R243, R11, R36.reuse, -R5.reuse ;  /* 0x000000240bf37223 */ /* 0x180fe20000010805 */
[-CC-:B------:R-:W-:Y:S01]  /*2e4b0*/  FFMA.FTZ R126, R35, R36.reuse, -R5.reuse ;  /* 0x00000024237e7223 */ /* 0x180fe20000010805 */
[-CC-:B------:R-:W-:Y:S01]  /*2e4c0*/  FFMA.FTZ R133, R34, R36.reuse, -R5.reuse ;  /* 0x0000002422857223 */ /* 0x180fe20000010805 */
[----:B------:R-:W-:Y:S03]  /*2e4d0*/  FMNMX.FTZ R37, R75, R37, !PT ;  /* 0x000000254b257209 */ /* 0x000fe60007810000 */
[----:B------:R-:W-:Y:S01]  /*2e4e0*/  MUFU.EX2 R118, R118 ;  /* 0x0000007600767308 */ /* 0x000fe20000000800 */
        /* <DEDUP_REMOVED lines=11> */
[----:B------:R-:W-:Y:S01]  /*2e5a0*/  FFMA.FTZ R247, R7, R36, -R5 ;  /* 0x0000002407f77223 */ /* 0x000fe20000010805 */
[C---:B-1----:R-:W-:Y:S01]  /*2e5b0*/  FMUL.FTZ R11, R0.reuse, R167 ;  /* 0x000000a7000b7220 */ /* 0x042fe20000410000 */
[C---:B------:R-:W-:Y:S01]  /*2e5c0*/  FMUL.FTZ R18, R0.reuse, R158 ;  /* 0x0000009e00127220 */ /* 0x040fe20000410000 */
[----:B------:R-:W-:Y:S03]  /*2e5d0*/  FMNMX.FTZ R37, R81, R37, !PT ;  /* 0x0000002551257209 */ /* 0x000fe60007810000 */
[----:B------:R-:W-:Y:S01]  /*2e5e0*/  MUFU.EX2 R133, R133 ;  /* 0x0000008500857308 */ /* 0x000fe20000000800 */
[C---:B------:R-:W-:Y:S01]  /*2e5f0*/  FMUL.FTZ R19, R0.reuse, R159 ;  /* 0x0000009f00137220 */ /* 0x040fe20000410000 */
[----:B------:R-:W-:Y:S01]  /*2e600*/  FMUL.FTZ R27, R0, R151 ;  /* 0x00000097001b7220 */ /* 0x000fe20000410000 */
[----:B------:R-:W-:Y:S01]  /*2e610*/  FMNMX.FTZ R37, R80, R37, !PT ;  /* 0x0000002550257209 */ /* 0x000fe20007810000 */
[C---:B------:R-:W-:Y:S01]  /*2e620*/  FMUL.FTZ R30, R0.reuse, R146 ;  /* 0x00000092001e7220 */ /* 0x040fe20000410000 */
[C---:B--2---:R-:W-:Y:S01]  /*2e630*/  FMUL.FTZ R6, R0.reuse, R170 ;  /* 0x000000aa00067220 */ /* 0x044fe20000410000 */
        /* <DEDUP_REMOVED lines=14> */
[----:B----4-:R-:W-:Y:S01]  /*2e720*/  FFMA.FTZ R0, R0, R131, R41 ;  /* 0x0000008300007223 */ /* 0x010fe20000010029 */
[-CC-:B------:R-:W-:Y:S01]  /*2e730*/  FFMA.FTZ R248, R4, R36.reuse, -R5.reuse ;  /* 0x0000002404f87223 */ /* 0x180fe20000010805 */
[-CC-:B------:R-:W-:Y:S01]  /*2e740*/  FFMA.FTZ R65, R65, R36.reuse, -R5.reuse ;  /* 0x0000002441417223 */ /* 0x180fe20000010805 */
[----:B------:R-:W-:Y:S01]  /*2e750*/  FMNMX.FTZ R37, R102, R37, !PT ;  /* 0x0000002566257209 */ /* 0x000fe20007810000 */
[C---:B------:R-:W-:Y:S01]  /*2e760*/  FADD.FTZ R4, R2.reuse, R0 ;  /* 0x0000000002047221 */ /* 0x040fe20000010000 */
[-CC-:B------:R-:W-:Y:S01]  /*2e770*/  FFMA.FTZ R125, R43, R36.reuse, -R5.reuse ;  /* 0x000000242b7d7223 */ /* 0x180fe20000010805 */
[----:B------:R-:W2:Y:S01]  /*2e780*/  LDL.LU R146, [R1+0x14] ;  /* 0x0000140001927983 */ /* 0x000ea20000300800 */
[----:B------:R-:W1:Y:S01]  /*2e790*/  MUFU.EX2 R43, R65 ;  /* 0x00000041002b7308 */ /* 0x000e620000000800 */
[----:B------:R-:W-:Y:S01]  /*2e7a0*/  FMNMX.FTZ R37, R107, R37, !PT ;  /* 0x000000256b257209 */ /* 0x000fe20007810000 */
[-CC-:B------:R-:W-:Y:S01]  /*2e7b0*/  FFMA.FTZ R67, R67, R36.reuse, -R5.reuse ;  /* 0x0000002443437223 */ /* 0x180fe20000010805 */
[----:B------:R-:W-:Y:S01]  /*2e7c0*/  F2FP.BF16.F32.PACK_AB R41, R2, R41 ;  /* 0x000000290229723e */ /* 0x000fe200000010ff */
[-CC-:B------:R-:W-:Y:S01]  /*2e7d0*/  FFMA.FTZ R92, R58, R36.reuse, -R5.reuse ;  /* 0x000000243a5c7223 */ /* 0x180fe20000010805 */
[----:B------:R-:W-:Y:S01]  /*2e7e0*/  FMNMX.FTZ R37, R106, R37, !PT ;  /* 0x000000256a257209 */ /* 0x000fe20007810000 */
[-CC-:B------:R-:W-:Y:S01]  /*2e7f0*/  FFMA.FTZ R66, R66, R36.reuse, -R5.reuse ;  /* 0x0000002442427223 */ /* 0x180fe20000010805 */
[----:B------:R-:W-:Y:S03]  /*2e800*/  MOV R166, R87 ;  /* 0x0000005700a67202 */ /* 0x000fe60000000f00 */
[----:B------:R-:W3:Y:S01]  /*2e810*/  MUFU.EX2 R2, R67 ;  /* 0x0000004300027308 */ /* 0x000ee20000000800 */
        /* <DEDUP_REMOVED lines=9> */
[----:B-1----:R-:W-:Y:S01]  /*2e8b0*/  FADD.FTZ R4, R43, R4 ;  /* 0x000000042b047221 */ /* 0x002fe20000010000 */
        /* <DEDUP_REMOVED lines=45> */
[----:B------:R-:W1:Y:S01]  /*2eb90*/  MUFU.EX2 R38, R64 ;  /* 0x0000004000267308 */ /* 0x000e620000000800 */
[----:B------:R-:W-:Y:S01]  /*2eba0*/  FMNMX.FTZ R37, R178, R37, !PT ;  /* 0x00000025b2257209 */ /* 0x000fe20007810000 */
[----:B------:R-:W-:Y:S01]  /*2ebb0*/  FFMA.FTZ R242, R12, R36, -R5 ;  /* 0x000000240cf27223 */ /* 0x000fe20000010805 */
[C---:B---3--:R-:W-:Y:S01]  /*2ebc0*/  FADD.FTZ R5, R2.reuse, R4 ;  /* 0x0000000402057221 */ /* 0x048fe20000010000 */
[----:B------:R-:W-:Y:S02]  /*2ebd0*/  MOV R171, R86 ;  /* 0x0000005600ab7202 */ /* 0x000fe40000000f00 */
[----:B------:R-:W-:Y:S04]  /*2ebe0*/  FMNMX.FTZ R37, R175, R37, !PT ;  /* 0x00000025af257209 */ /* 0x000fe80007810000 */
[----:B------:R-:W-:Y:S01]  /*2ebf0*/  MUFU.EX2 R55, R60 ;  /* 0x0000003c00377308 */ /* 0x000fe20000000800 */
[----:B------:R-:W-:Y:S02]  /*2ec00*/  F2FP.BF16.F32.PACK_AB R43, R2, R43 ;  /* 0x0000002b022b723e */ /* 0x000fe400000010ff */
[----:B------:R-:W-:Y:S02]  /*2ec10*/  FMNMX.FTZ R37, R176, R37, !PT ;  /* 0x00000025b0257209 */ /* 0x000fe40007810000 */
[----:B------:R-:W-:Y:S02]  /*2ec20*/  MOV R170, R83 ;  /* 0x0000005300aa7202 */ /* 0x000fe40000000f00 */
[----:B------:R-:W-:Y:S03]  /*2ec30*/  FMNMX.FTZ R37, R173, R37, !PT ;  /* 0x00000025ad257209 */ /* 0x000fe60007810000 */
[----:B------:R-:W-:Y:S01]  /*2ec40*/  MUFU.EX2 R2, R66 ;  /* 0x0000004200027308 */ /* 0x000fe20000000800 */
[----:B-1----:R-:W-:Y:S02]  /*2ec50*/  F2FP.BF16.F32.PACK_AB R51, R54, R38 ;  /* 0x000000263633723e */ /* 0x002fe400000010ff */
[----:B------:R-:W-:Y:S04]  /*2ec60*/  FMNMX.FTZ R37, R174, R37, !PT ;  /* 0x00000025ae257209 */ /* 0x000fe80007810000 */
[----:B------:R-:W-:Y:S03]  /*2ec70*/  FMNMX.FTZ R37, R114, R37, !PT ;  /* 0x0000002572257209 */ /* 0x000fe60007810000 */
        /* <DEDUP_REMOVED lines=37> */
[----:B------:R-:W-:Y:S09]  /*2eed0*/  FMNMX.FTZ R37, R233, R37, !PT ;  /* 0x00000025e9257209 */ /* 0x000ff20007810000 */
[----:B------:R-:W-:Y:S01]  /*2eee0*/  MUFU.EX2 R109, R223 ;  /* 0x000000df006d7308 */ /* 0x000fe20000000800 */
[----:B------:R-:W1:Y:S09]  /*2eef0*/  SHFL.BFLY PT, R0, R37, 0x2, 0x1f ;  /* 0x0c401f0025007f89 */ /* 0x000e7200000e0000 */
[----:B------:R-:W-:Y:S10]  /*2ef00*/  MUFU.EX2 R92, R235 ;  /* 0x000000eb005c7308 */ /* 0x000ff40000000800 */
[----:B------:R-:W-:Y:S01]  /*2ef10*/  MUFU.EX2 R91, R236 ;  /* 0x000000ec005b7308 */ /* 0x000fe20000000800 */
[----:B-1----:R-:W-:Y:S05]  /*2ef20*/  FMNMX.FTZ R37, R37, R0, !PT ;  /* 0x0000000025257209 */ /* 0x002fea0007810000 */
[----:B------:R-:W1:Y:S02]  /*2ef30*/  SHFL.BFLY PT, R0, R37, 0x1, 0x1f ;  /* 0x0c201f0025007f89 */ /* 0x000e6400000e0000 */
[----:B-1----:R-:W-:Y:S04]  /*2ef40*/  FMNMX.FTZ R37, R37, R0, !PT ;  /* 0x0000000025257209 */ /* 0x002fe80007810000 */
[C---:B------:R-:W-:Y:S01]  /*2ef50*/  FSETP.NEU.FTZ.AND P0, PT, R37.reuse, -INF , PT ;  /* 0xff8000002500780b */ /* 0x040fe20003f1d000 */
[C---:B------:R-:W-:Y:S01]  /*2ef60*/  FMUL.FTZ R39, R36.reuse, R37 ;  /* 0x0000002524277220 */ /* 0x040fe20000410000 */
[----:B------:R-:W-:Y:S02]  /*2ef70*/  FADD.FTZ R0, -R37, R138 ;  /* 0x0000008a25007221 */ /* 0x000fe40000010100 */
[----:B------:R-:W-:Y:S02]  /*2ef80*/  MUFU.EX2 R138, R122 ;  /* 0x0000007a008a7308 */ /* 0x000fe40000000800 */
[----:B------:R-:W-:Y:S01]  /*2ef90*/  FSEL R39, R39, RZ, P0 ;  /* 0x000000ff27277208 */ /* 0x000fe20000000000 */
[----:B------:R-:W-:Y:S04]  /*2efa0*/  FMUL.FTZ R0, R36, R0 ;  /* 0x0000000024007220 */ /* 0x000fe80000410000 */
[--C-:B------:R-:W-:Y:S03]  /*2efb0*/  FFMA.FTZ R4, R69, R36, -R39.reuse ;  /* 0x0000002445047223 */ /* 0x100fe60000010827 */
[----:B------:R-:W1:Y:S10]  /*2efc0*/  MUFU.EX2 R0, R0 ;  /* 0x0000000000007308 */ /* 0x000e740000000800 */
[----:B------:R3:W-:Y:S10]  /*2efd0*/  MUFU.EX2 R62, R4 ;  /* 0x00000004003e7308 */ /* 0x0007f40000000800 */
[----:B------:R-:W-:Y:S01]  /*2efe0*/  MUFU.EX2 R69, R105 ;  /* 0x0000006900457308 */ /* 0x000fe20000000800 */
[C---:B-1----:R-:W-:Y:S01]  /*2eff0*/  FMUL.FTZ R8, R0.reuse, R164 ;  /* 0x000000a400087220 */ /* 0x042fe20000410000 */
[C---:B------:R-:W-:Y:S01]  /*2f000*/  FMUL.FTZ R9, R0.reuse, R165 ;  /* 0x000000a500097220 */ /* 0x040fe20000410000 */
[C---:B------:R-:W-:Y:S01]  /*2f010*/  FMUL.FTZ R12, R0.reuse, R160 ;  /* 0x000000a0000c7220 */ /* 0x040fe20000410000 */
[C---:B------:R-:W-:Y:S01]  /*2f020*/  FMUL.FTZ R13, R0.reuse, R161 ;  /* 0x000000a1000d7220 */ /* 0x040fe20000410000 */
[C---:B------:R-:W-:Y:S01]  /*2f030*/  FMUL.FTZ R16, R0.reuse, R156 ;  /* 0x0000009c00107220 */ /* 0x040fe20000410000 */
[C---:B------:R-:W-:Y:S01]  /*2f040*/  FMUL.FTZ R17, R0.reuse, R157 ;  /* 0x0000009d00117220 */ /* 0x040fe20000410000 */
[C---:B------:R-:W-:Y:S01]  /*2f050*/  FMUL.FTZ R20, R0.reuse, R152 ;  /* 0x0000009800147220 */ /* 0x040fe20000410000 */
[----:B------:R-:W-:Y:S01]  /*2f060*/  FMUL.FTZ R21, R0, R153 ;  /* 0x0000009900157220 */ /* 0x000fe20000410000 */
[--C-:B---3--:R-:W-:Y:S01]  /*2f070*/  FFMA.FTZ R4, R72, R36, -R39.reuse ;  /* 0x0000002448047223 */ /* 0x108fe20000010827 */
[C---:B------:R-:W-:Y:S01]  /*2f080*/  FMUL.FTZ R24, R0.reuse, R148 ;  /* 0x0000009400187220 */ /* 0x040fe20000410000 */
[C---:B------:R-:W-:Y:S01]  /*2f090*/  FMUL.FTZ R25, R0.reuse, R149 ;  /* 0x0000009500197220 */ /* 0x040fe20000410000 */
[C---:B------:R-:W-:Y:S01]  /*2f0a0*/  FMUL.FTZ R28, R0.reuse, R144 ;  /* 0x00000090001c7220 */ /* 0x040fe20000410000 */
[----:B------:R1:W3:Y:S01]  /*2f0b0*/  MUFU.EX2 R84, R4 ;  /* 0x0000000400547308 */ /* 0x0002e20000000800 */
[C---:B------:R-:W-:Y:S01]  /*2f0c0*/  FMUL.FTZ R29, R0.reuse, R145 ;  /* 0x00000091001d7220 */ /* 0x040fe20000410000 */
[C---:B------:R-:W-:Y:S01]  /*2f0d0*/  FMUL.FTZ R32, R0.reuse, R140 ;  /* 0x0000008c00207220 */ /* 0x040fe20000410000 */
[----:B------:R-:W-:Y:S01]  /*2f0e0*/  FMUL.FTZ R33, R0, R141 ;  /* 0x0000008d00217220 */ /* 0x000fe20000410000 */
[----:B------:R-:W-:Y:S06]  /*2f0f0*/  LDSM.16.MT88.4 R156, [R184+0x11800] ;  /* 0x01180000b89c783b */ /* 0x000fec0000004200 */
[----:B------:R-:W-:Y:S10]  /*2f100*/  MUFU.EX2 R72, R110 ;  /* 0x0000006e00487308 */ /* 0x000ff40000000800 */
[----:B------:R-:W-:Y:S01]  /*2f110*/  MUFU.EX2 R105, R112 ;  /* 0x0000007000697308 */ /* 0x000fe20000000800 */
[--C-:B-1----:R-:W-:Y:S01]  /*2f120*/  FFMA.FTZ R4, R71, R36, -R39.reuse ;  /* 0x0000002447047223 */ /* 0x102fe20000010827 */
[----:B---3--:R-:W-:Y:S08]  /*2f130*/  F2FP.BF16.F32.PACK_AB R40, R84, R62 ;  /* 0x0000003e5428723e */ /* 0x008ff000000010ff */
[----:B------:R1:W-:Y:S10]  /*2f140*/  MUFU.EX2 R86, R4 ;  /* 0x0000000400567308 */ /* 0x0003f40000000800 */
[----:B------:R-:W-:Y:S10]  /*2f150*/  MUFU.EX2 R71, R111 ;  /* 0x0000006f00477308 */ /* 0x000ff40000000800 */
[----:B------:R-:W-:Y:S01]  /*2f160*/  MUFU.EX2 R141, R117 ;  /* 0x00000075008d7308 */ /* 0x000fe20000000800 */
[----:B-1----:R-:W-:Y:S09]  /*2f170*/  FFMA.FTZ R4, R70, R36, -R39 ;  /* 0x0000002446047223 */ /* 0x002ff20000010827 */
[----:B------:R1:W3:Y:S10]  /*2f180*/  MUFU.EX2 R89, R4 ;  /* 0x0000000400597308 */ /* 0x0002f40000000800 */
[----:B------:R-:W-:Y:S10]  /*2f190*/  MUFU.EX2 R70, R104 ;  /* 0x0000006800467308 */ /* 0x000ff40000000800 */
[----:B------:R-:W-:Y:S01]  /*2f1a0*/  MUFU.EX2 R140, R123 ;  /* 0x0000007b008c7308 */ /* 0x000fe20000000800 */
[----:B-1----:R-:W-:Y:S01]  /*2f1b0*/  FADD.FTZ R4, R49, R5 ;  /* 0x0000000531047221 */ /* 0x002fe20000010000 */
[----:B---3--:R-:W-:Y:S01]  /*2f1c0*/  F2FP.BF16.F32.PACK_AB R42, R89, R86 ;  /* 0x00000056592a723e */ /* 0x008fe200000010ff */
[----:B------:R-:W-:Y:S01]  /*2f1d0*/  FMUL.FTZ R5, R0, R169 ;  /* 0x000000a900057220 */ /* 0x000fe20000410000 */
[C---:B------:R-:W-:Y:S01]  /*2f1e0*/  F2FP.BF16.F32.PACK_AB R49, R2.reuse, R49 ;  /* 0x000000310231723e */ /* 0x040fe200000010ff */
[----:B------:R-:W-:Y:S01]  /*2f1f0*/  FADD.FTZ R61, R2, R4 ;  /* 0x00000004023d7221 */ /* 0x000fe20000010000 */
[----:B------:R-:W-:Y:S01]  /*2f200*/  FMUL.FTZ R4, R0, R168 ;  /* 0x000000a800047220 */ /* 0x000fe20000410000 */
[-CC-:B------:R-:W-:Y:S03]  /*2f210*/  FFMA.FTZ R2, R73, R36.reuse, -R39.reuse ;  /* 0x0000002449027223 */ /* 0x180fe60000010827 */
[----:B------:R-:W-:Y:S03]  /*2f220*/  MUFU.EX2 R145, R212 ;  /* 0x000000d400917308 */ /* 0x000fe60000000800 */
[C---:B------:R-:W-:Y:S07]  /*2f230*/  HMMA.16816.F32.BF16 R4, R40.reuse, R44, R4 ;  /* 0x0000002c2804723c */ /* 0x040fee0000041804 */
[----:B------:R1:W-:Y:S01]  /*2f240*/  MUFU.EX2 R63, R2 ;  /* 0x00000002003f7308 */ /* 0x0003e20000000800 */
[C---:B------:R-:W-:Y:S01]  /*2f250*/  HMMA.16816.F32.BF16 R8, R40.reuse, R46, R8 ;  /* 0x0000002e2808723c */ /* 0x040fe20000041808 */
[----:B------:R-:W3:Y:S08]  /*2f260*/  LDSM.16.MT88.4 R44, [R184+0xa000] ;  /* 0x00a00000b82c783b */ /* 0x000ef00000004200 */
[----:B------:R-:W-:Y:S10]  /*2f270*/  MUFU.EX2 R73, R116 ;  /* 0x0000007400497308 */ /* 0x000ff40000000800 */
[----:B------:R-:W-:Y:S01]  /*2f280*/  MUFU.EX2 R144, R214 ;  /* 0x000000d600907308 */ /* 0x000fe20000000800 */
[-CC-:B-1----:R-:W-:Y:S09]  /*2f290*/  FFMA.FTZ R2, R76, R36.reuse, -R39.reuse ;  /* 0x000000244c027223 */ /* 0x182ff20000010827 */
[----:B------:R-:W1:Y:S02]  /*2f2a0*/  MUFU.EX2 R83, R2 ;  /* 0x0000000200537308 */ /* 0x000e640000000800 */
[----:B-1----:R-:W-:Y:S01]  /*2f2b0*/  F2FP.BF16.F32.PACK_AB R48, R83, R63 ;  /* 0x0000003f5330723e */ /* 0x002fe200000010ff */
[-CC-:B------:R-:W-:Y:S01]  /*2f2c0*/  FFMA.FTZ R2, R75, R36.reuse, -R39.reuse ;  /* 0x000000244b027223 */ /* 0x180fe20000010827 */
[C---:B---3--:R-:W-:Y:S06]  /*2f2d0*/  HMMA.16816.F32.BF16 R12, R40.reuse, R44, R12 ;  /* 0x0000002c280c723c */ /* 0x048fec000004180c */
[----:B------:R1:W-:Y:S01]  /*2f2e0*/  MUFU.EX2 R85, R2 ;  /* 0x0000000200557308 */ /* 0x0003e20000000800 */
[C---:B------:R-:W-:Y:S01]  /*2f2f0*/  HMMA.16816.F32.BF16 R16, R40.reuse, R46, R16 ;  /* 0x0000002e2810723c */ /* 0x040fe20000041810 */
[----:B------:R-:W3:Y:S03]  /*2f300*/  LDSM.16.MT88.4 R44, [R182+0xa000] ;  /* 0x00a00000b62c783b */ /* 0x000ee60000004200 */
[-CC-:B-1----:R-:W-:Y:S05]  /*2f310*/  FFMA.FTZ R2, R74, R36.reuse, -R39.reuse ;  /* 0x000000244a027223 */ /* 0x182fea0000010827 */
[----:B------:R-:W1:Y:S02]  /*2f320*/  MUFU.EX2 R88, R2 ;  /* 0x0000000200587308 */ /* 0x000e640000000800 */
[----:B-1----:R-:W-:Y:S01]  /*2f330*/  F2FP.BF16.F32.PACK_AB R50, R88, R85 ;  /* 0x000000555832723e */ /* 0x002fe200000010ff */
[-CC-:B------:R-:W-:Y:S07]  /*2f340*/  FFMA.FTZ R2, R79, R36.reuse, -R39.reuse ;  /* 0x000000244f027223 */ /* 0x180fee0000010827 */
[----:B------:R1:W-:Y:S01]  /*2f350*/  MUFU.EX2 R76, R2 ;  /* 0x00000002004c7308 */ /* 0x0003e20000000800 */
[C---:B---3--:R-:W-:Y:S06]  /*2f360*/  HMMA.16816.F32.BF16 R20, R40.reuse, R44, R20 ;  /* 0x0000002c2814723c */ /* 0x048fec0000041814 */
[C---:B------:R-:W-:Y:S01]  /*2f370*/  HMMA.16816.F32.BF16 R24, R40.reuse, R46, R24 ;  /* 0x0000002e2818723c */ /* 0x040fe20000041818 */
[----:B------:R-:W3:Y:S04]  /*2f380*/  LDSM.16.MT88.4 R44, [R183+0xa000] ;  /* 0x00a00000b72c783b */ /* 0x000ee80000004200 */
[-CC-:B-1----:R-:W-:Y:S04]  /*2f390*/  FFMA.FTZ R2, R82, R36.reuse, -R39.reuse ;  /* 0x0000002452027223 */ /* 0x182fe80000010827 */
[----:B------:R1:W4:Y:S02]  /*2f3a0*/  MUFU.EX2 R82, R2 ;  /* 0x0000000200527308 */ /* 0x0003240000000800 */
[-CC-:B-1----:R-:W-:Y:S08]  /*2f3b0*/  FFMA.FTZ R2, R81, R36.reuse, -R39.reuse ;  /* 0x0000002451027223 */ /* 0x182ff00000010827 */
[----:B------:R1:W-:Y:S01]  /*2f3c0*/  MUFU.EX2 R81, R2 ;  /* 0x0000000200517308 */ /* 0x0003e20000000800 */
[C---:B---3--:R-:W-:Y:S06]  /*2f3d0*/  HMMA.16816.F32.BF16 R28, R40.reuse, R44, R28 ;  /* 0x0000002c281c723c */ /* 0x048fec000004181c */
[----:B------:R-:W-:Y:S01]  /*2f3e0*/  HMMA.16816.F32.BF16 R32, R40, R46, R32 ;  /* 0x0000002e2820723c */ /* 0x000fe20000041820 */
[----:B------:R-:W3:Y:S04]  /*2f3f0*/  LDSM.16.MT88.4 R40, [R181+0xa800] ;  /* 0x00a80000b528783b */ /* 0x000ee80000004200 */
[-CC-:B-1----:R-:W-:Y:S04]  /*2f400*/  FFMA.FTZ R2, R80, R36.reuse, -R39.reuse ;  /* 0x0000002450027223 */ /* 0x182fe80000010827 */
[----:B------:R-:W-:Y:S01]  /*2f410*/  LDSM.16.MT88.4 R44, [R181+0xb000] ;  /* 0x00b00000b52c783b */ /* 0x000fe20000004200 */
[----:B------:R1:W5:Y:S02]  /*2f420*/  MUFU.EX2 R87, R2 ;  /* 0x0000000200577308 */ /* 0x0003640000000800 */
[-CC-:B-1----:R-:W-:Y:S08]  /*2f430*/  FFMA.FTZ R2, R93, R36.reuse, -R39.reuse ;  /* 0x000000245d027223 */ /* 0x182ff00000010827 */
[----:B------:R-:W-:Y:S10]  /*2f440*/  MUFU.EX2 R93, R232 ;  /* 0x000000e8005d7308 */ /* 0x000ff40000000800 */
[----:B------:R1:W-:Y:S01]  /*2f450*/  MUFU.EX2 R77, R2 ;  /* 0x00000002004d7308 */ /* 0x0003e20000000800 */
[C---:B---3--:R-:W-:Y:S06]  /*2f460*/  HMMA.16816.F32.BF16 R4, R48.reuse, R40, R4 ;  /* 0x000000283004723c */ /* 0x048fec0000041804 */
[C---:B------:R-:W-:Y:S01]  /*2f470*/  HMMA.16816.F32.BF16 R8, R48.reuse, R42, R8 ;  /* 0x0000002a3008723c */ /* 0x040fe20000041808 */
[----:B------:R-:W3:Y:S04]  /*2f480*/  LDSM.16.MT88.4 R40, [R184+0xa800] ;  /* 0x00a80000b828783b */ /* 0x000ee80000004200 */
[-CC-:B-1----:R-:W-:Y:S04]  /*2f490*/  FFMA.FTZ R2, R98, R36.reuse, -R39.reuse ;  /* 0x0000002462027223 */ /* 0x182fe80000010827 */
[----:B------:R1:W-:Y:S02]  /*2f4a0*/  MUFU.EX2 R80, R2 ;  /* 0x0000000200507308 */ /* 0x0003e40000000800 */
[-CC-:B-1----:R-:W-:Y:S08]  /*2f4b0*/  FFMA.FTZ R2, R95, R36.reuse, -R39.reuse ;  /* 0x000000245f027223 */ /* 0x182ff00000010827 */
[----:B------:R1:W-:Y:S01]  /*2f4c0*/  MUFU.EX2 R142, R2 ;  /* 0x00000002008e7308 */ /* 0x0003e20000000800 */
[C---:B---3--:R-:W-:Y:S06]  /*2f4d0*/  HMMA.16816.F32.BF16 R12, R48.reuse, R40, R12 ;  /* 0x00000028300c723c */ /* 0x048fec000004180c */
[C---:B------:R-:W-:Y:S01]  /*2f4e0*/  HMMA.16816.F32.BF16 R16, R48.reuse, R42, R16 ;  /* 0x0000002a3010723c */ /* 0x040fe20000041810 */
[----:B------:R-:W3:Y:S04]  /*2f4f0*/  LDSM.16.MT88.4 R40, [R182+0xa800] ;  /* 0x00a80000b628783b */ /* 0x000ee80000004200 */
[-C--:B-1----:R-:W-:Y:S02]  /*2f500*/  FFMA.FTZ R2, R94, R36.reuse, -R39 ;  /* 0x000000245e027223 */ /* 0x082fe40000010827 */
[----:B------:R-:W-:Y:S10]  /*2f510*/  MUFU.EX2 R94, R234 ;  /* 0x000000ea005e7308 */ /* 0x000ff40000000800 */
[----:B------:R1:W2:Y:S02]  /*2f520*/  MUFU.EX2 R148, R2 ;  /* 0x0000000200947308 */ /* 0x0002a40000000800 */
[----:B-1----:R-:W-:Y:S08]  /*2f530*/  FADD.FTZ R2, R38, R61 ;  /* 0x0000003d26027221 */ /* 0x002ff00000010000 */
[----:B------:R-:W1:Y:S01]  /*2f540*/  MUFU.EX2 R61, R101 ;  /* 0x00000065003d7308 */ /* 0x000e620000000800 */
[----:B------:R-:W-:Y:S01]  /*2f550*/  FADD.FTZ R38, R54, R2 ;  /* 0x0000000236267221 */ /* 0x000fe20000010000 */
[-CC-:B------:R-:W-:Y:S01]  /*2f560*/  FFMA.FTZ R2, R102, R36.reuse, -R39.reuse ;  /* 0x0000002466027223 */ /* 0x180fe20000010827 */
[C---:B---3--:R-:W-:Y:S07]  /*2f570*/  HMMA.16816.F32.BF16 R20, R48.reuse, R40, R20 ;  /* 0x000000283014723c */ /* 0x048fee0000041814 */
[----:B------:R-:W-:Y:S01]  /*2f580*/  MUFU.EX2 R101, R226 ;  /* 0x000000e200657308 */ /* 0x000fe20000000800 */
[C---:B------:R-:W-:Y:S01]  /*2f590*/  HMMA.16816.F32.BF16 R24, R48.reuse, R42, R24 ;  /* 0x0000002a3018723c */ /* 0x040fe20000041818 */
[----:B------:R-:W3:Y:S08]  /*2f5a0*/  LDSM.16.MT88.4 R40, [R183+0xa800] ;  /* 0x00a80000b728783b */ /* 0x000ef00000004200 */
[----:B------:R4:W-:Y:S10]  /*2f5b0*/  MUFU.EX2 R78, R2 ;  /* 0x00000002004e7308 */ /* 0x0009f40000000800 */
[----:B------:R-:W-:Y:S10]  /*2f5c0*/  MUFU.EX2 R102, R115 ;  /* 0x0000007300667308 */ /* 0x000ff40000000800 */
[----:B------:R-:W-:Y:S01]  /*2f5d0*/  MUFU.EX2 R115, R119 ;  /* 0x0000007700737308 */ /* 0x000fe20000000800 */
[-CC-:B----4-:R-:W-:Y:S09]  /*2f5e0*/  FFMA.FTZ R2, R107, R36.reuse, -R39.reuse ;  /* 0x000000246b027223 */ /* 0x190ff20000010827 */
[----:B------:R4:W-:Y:S01]  /*2f5f0*/  MUFU.EX2 R143, R2 ;  /* 0x00000002008f7308 */ /* 0x0009e20000000800 */
[C---:B---3--:R-:W-:Y:S03]  /*2f600*/  HMMA.16816.F32.BF16 R28, R48.reuse, R40, R28 ;  /* 0x00000028301c723c */ /* 0x048fe6000004181c */
[--C-:B----4-:R-:W-:Y:S03]  /*2f610*/  FFMA.FTZ R2, R106, R36, -R39.reuse ;  /* 0x000000246a027223 */ /* 0x110fe60000010827 */
[----:B------:R-:W-:Y:S03]  /*2f620*/  HMMA.16816.F32.BF16 R32, R48, R42, R32 ;  /* 0x0000002a3020723c */ /* 0x000fe60000041820 */
[----:B------:R3:W-:Y:S01]  /*2f630*/  MUFU.EX2 R149, R2 ;  /* 0x0000000200957308 */ /* 0x0007e20000000800 */
[----:B------:R-:W-:Y:S01]  /*2f640*/  LDSM.16.MT88.4 R48, [R184+0xc800] ;  /* 0x00c80000b830783b */ /* 0x000fe20000004200 */
[----:B------:R-:W-:Y:S02]  /*2f650*/  F2FP.BF16.F32.PACK_AB R41, R53, R52 ;  /* 0x000000343529723e */ /* 0x000fe400000010ff */
[----:B------:R-:W-:Y:S04]  /*2f660*/  F2FP.BF16.F32.PACK_AB R43, R56, R55 ;  /* 0x00000037382b723e */ /* 0x000fe800000010ff */
[----:B------:R-:W-:Y:S02]  /*2f670*/  F2FP.BF16.F32.PACK_AB R40, R82, R76 ;  /* 0x0000004c5228723e */ /* 0x000fe400000010ff */
[----:B-----5:R-:W-:Y:S01]  /*2f680*/  F2FP.BF16.F32.PACK_AB R42, R87, R81 ;  /* 0x00000051572a723e */ /* 0x020fe200000010ff */
[-CC-:B---3--:R-:W-:Y:S06]  /*2f690*/  FFMA.FTZ R2, R103, R36.reuse, -R39.reuse ;  /* 0x0000002467027223 */ /* 0x188fec0000010827 */
[C---:B------:R-:W-:Y:S01]  /*2f6a0*/  HMMA.16816.F32.BF16 R4, R40.reuse, R44, R4 ;  /* 0x0000002c2804723c */ /* 0x040fe20000041804 */
[----:B------:R-:W-:Y:S05]  /*2f6b0*/  MUFU.EX2 R103, R229 ;  /* 0x000000e500677308 */ /* 0x000fea0000000800 */
[C---:B------:R-:W-:Y:S01]  /*2f6c0*/  HMMA.16816.F32.BF16 R8, R40.reuse, R46, R8 ;  /* 0x0000002e2808723c */ /* 0x040fe20000041808 */
[----:B------:R-:W3:Y:S04]  /*2f6d0*/  LDSM.16.MT88.4 R44, [R184+0xb000] ;  /* 0x00b00000b82c783b */ /* 0x000ee80000004200 */
[----:B------:R4:W5:Y:S02]  /*2f6e0*/  MUFU.EX2 R150, R2 ;  /* 0x0000000200967308 */ /* 0x0009640000000800 */
[----:B----4-:R-:W-:Y:S04]  /*2f6f0*/  FADD.FTZ R2, R52, R38 ;  /* 0x0000002634027221 */ /* 0x010fe80000010000 */
[----:B------:R-:W-:Y:S01]  /*2f700*/  FADD.FTZ R38, R53, R2 ;  /* 0x0000000235267221 */ /* 0x000fe20000010000 */
[-CC-:B------:R-:W-:Y:S01]  /*2f710*/  FFMA.FTZ R2, R227, R36.reuse, -R39.reuse ;  /* 0x00000024e3027223 */ /* 0x180fe20000010827 */
[----:B------:R-:W-:Y:S03]  /*2f720*/  MOV R227, R171 ;  /* 0x000000ab00e37202 */ /* 0x000fe60000000f00 */
[----:B------:R4:W-:Y:S01]  /*2f730*/  MUFU.EX2 R79, R2 ;  /* 0x00000002004f7308 */ /* 0x0009e20000000800 */
[C---:B---3--:R-:W-:Y:S03]  /*2f740*/  HMMA.16816.F32.BF16 R12, R40.reuse, R44, R12 ;  /* 0x0000002c280c723c */ /* 0x048fe6000004180c */
[--C-:B----4-:R-:W-:Y:S03]  /*2f750*/  FFMA.FTZ R2, R238, R36, -R39.reuse ;  /* 0x00000024ee027223 */ /* 0x110fe60000010827 */
[C---:B------:R-:W-:Y:S01]  /*2f760*/  HMMA.16816.F32.BF16 R16, R40.reuse, R46, R16 ;  /* 0x0000002e2810723c */ /* 0x040fe20000041810 */
[----:B------:R-:W3:Y:S02]  /*2f770*/  LDSM.16.MT88.4 R44, [R182+0xb000] ;  /* 0x00b00000b62c783b */ /* 0x000ee40000004200 */
[----:B------:R4:W5:Y:S02]  /*2f780*/  MUFU.EX2 R121, R2 ;  /* 0x0000000200797308 */ /* 0x0009640000000800 */
[----:B------:R-:W-:Y:S04]  /*2f790*/  MOV R238, R170 ;  /* 0x000000aa00ee7202 */ /* 0x000fe80000000f00 */
[----:B------:R-:W-:Y:S02]  /*2f7a0*/  ISETP.GT.AND P0, PT, R238, 0x1, PT ;  /* 0x00000001ee00780c */ /* 0x000fe40003f04270 */
[-CC-:B----4-:R-:W-:Y:S04]  /*2f7b0*/  FFMA.FTZ R2, R215, R36.reuse, -R39.reuse ;  /* 0x00000024d7027223 */ /* 0x190fe80000010827 */
[----:B------:R4:W-:Y:S01]  /*2f7c0*/  MUFU.EX2 R131, R2 ;  /* 0x0000000200837308 */ /* 0x0009e20000000800 */
[C---:B---3--:R-:W-:Y:S03]  /*2f7d0*/  HMMA.16816.F32.BF16 R20, R40.reuse, R44, R20 ;  /* 0x0000002c2814723c */ /* 0x048fe60000041814 */
[-CC-:B----4-:R-:W-:Y:S03]  /*2f7e0*/  FFMA.FTZ R2, R216, R36.reuse, -R39.reuse ;  /* 0x00000024d8027223 */ /* 0x190fe60000010827 */
[C---:B------:R-:W-:Y:S01]  /*2f7f0*/  HMMA.16816.F32.BF16 R24, R40.reuse, R46, R24 ;  /* 0x0000002e2818723c */ /* 0x040fe20000041818 */
[----:B------:R-:W3:Y:S02]  /*2f800*/  LDSM.16.MT88.4 R44, [R183+0xb000] ;  /* 0x00b00000b72c783b */ /* 0x000ee40000004200 */
[----:B------:R4:W5:Y:S02]  /*2f810*/  MUFU.EX2 R136, R2 ;  /* 0x0000000200887308 */ /* 0x0009640000000800 */
[----:B----4-:R-:W-:Y:S04]  /*2f820*/  FADD.FTZ R2, R55, R38 ;  /* 0x0000002637027221 */ /* 0x010fe80000010000 */
[----:B------:R-:W-:Y:S02]  /*2f830*/  LDSM.16.MT88.4 R52, [R184+0xd800] ;  /* 0x00d80000b834783b */ /* 0x000fe40000004200 */
[----:B------:R-:W-:Y:S01]  /*2f840*/  FADD.FTZ R38, R56, R2 ;  /* 0x0000000238267221 */ /* 0x000fe20000010000 */
[-CC-:B------:R-:W-:Y:S04]  /*2f850*/  FFMA.FTZ R2, R201, R36.reuse, -R39.reuse ;  /* 0x00000024c9027223 */ /* 0x180fe80000010827 */
[----:B------:R4:W-:Y:S01]  /*2f860*/  MUFU.EX2 R74, R2 ;  /* 0x00000002004a7308 */ /* 0x0009e20000000800 */
[C---:B---3--:R-:W-:Y:S03]  /*2f870*/  HMMA.16816.F32.BF16 R28, R40.reuse, R44, R28 ;  /* 0x0000002c281c723c */ /* 0x048fe6000004181c */
[--C-:B----4-:R-:W-:Y:S03]  /*2f880*/  FFMA.FTZ R2, R203, R36, -R39.reuse ;  /* 0x00000024cb027223 */ /* 0x110fe60000010827 */
[----:B------:R-:W-:Y:S01]  /*2f890*/  HMMA.16816.F32.BF16 R32, R40, R46, R32 ;  /* 0x0000002e2820723c */ /* 0x000fe20000041820 */
[----:B------:R-:W3:Y:S02]  /*2f8a0*/  LDSM.16.MT88.4 R44, [R181+0xb800] ;  /* 0x00b80000b52c783b */ /* 0x000ee40000004200 */
[----:B------:R4:W5:Y:S04]  /*2f8b0*/  MUFU.EX2 R75, R2 ;  /* 0x00000002004b7308 */ /* 0x0009680000000800 */
[----:B------:R-:W-:Y:S04]  /*2f8c0*/  F2FP.BF16.F32.PACK_AB R41, R58, R57 ;  /* 0x000000393a29723e */ /* 0x000fe800000010ff */
[----:B------:R-:W-:Y:S02]  /*2f8d0*/  F2FP.BF16.F32.PACK_AB R43, R60, R59 ;  /* 0x0000003b3c2b723e */ /* 0x000fe400000010ff */
[----:B--2---:R-:W-:Y:S02]  /*2f8e0*/  F2FP.BF16.F32.PACK_AB R42, R148, R142 ;  /* 0x0000008e942a723e */ /* 0x004fe400000010ff */
[----:B------:R-:W-:Y:S01]  /*2f8f0*/  F2FP.BF16.F32.PACK_AB R40, R80, R77 ;  /* 0x0000004d5028723e */ /* 0x000fe200000010ff */
[-CC-:B----4-:R-:W-:Y:S04]  /*2f900*/  FFMA.FTZ R2, R199, R36.reuse, -R39.reuse ;  /* 0x00000024c7027223 */ /* 0x190fe80000010827 */
[----:B------:R2:W-:Y:S02]  /*2f910*/  MUFU.EX2 R104, R2 ;  /* 0x0000000200687308 */ /* 0x0005e40000000800 */
[-CC-:B--2---:R-:W-:Y:S01]  /*2f920*/  FFMA.FTZ R2, R200, R36.reuse, -R39.reuse ;  /* 0x00000024c8027223 */ /* 0x184fe20000010827 */
[C---:B---3--:R-:W-:Y:S07]  /*2f930*/  HMMA.16816.F32.BF16 R4, R40.reuse, R44, R4 ;  /* 0x0000002c2804723c */ /* 0x048fee0000041804 */
[----:B------:R2:W3:Y:S01]  /*2f940*/  MUFU.EX2 R113, R2 ;  /* 0x0000000200717308 */ /* 0x0004e20000000800 */
[C---:B------:R-:W-:Y:S01]  /*2f950*/  HMMA.16816.F32.BF16 R8, R40.reuse, R46, R8 ;  /* 0x0000002e2808723c */ /* 0x040fe20000041808 */
[----:B------:R-:W4:Y:S02]  /*2f960*/  LDSM.16.MT88.4 R44, [R184+0xb800] ;  /* 0x00b80000b82c783b */ /* 0x000f240000004200 */
[----:B--2---:R-:W-:Y:S04]  /*2f970*/  FADD.FTZ R2, R57, R38 ;  /* 0x0000002639027221 */ /* 0x004fe80000010000 */
[----:B------:R-:W-:Y:S01]  /*2f980*/  FADD.FTZ R38, R58, R2 ;  /* 0x000000023a267221 */ /* 0x000fe20000010000 */
[-CC-:B------:R-:W-:Y:S04]  /*2f990*/  FFMA.FTZ R2, R197, R36.reuse, -R39.reuse ;  /* 0x00000024c5027223 */ /* 0x180fe80000010827 */
[----:B------:R2:W-:Y:S02]  /*2f9a0*/  MUFU.EX2 R99, R2 ;  /* 0x0000000200637308 */ /* 0x0005e40000000800 */
[-CC-:B--2---:R-:W-:Y:S01]  /*2f9b0*/  FFMA.FTZ R2, R198, R36.reuse, -R39.reuse ;  /* 0x00000024c6027223 */ /* 0x184fe20000010827 */
[C---:B----4-:R-:W-:Y:S07]  /*2f9c0*/  HMMA.16816.F32.BF16 R12, R40.reuse, R44, R12 ;  /* 0x0000002c280c723c */ /* 0x050fee000004180c */
[----:B------:R2:W4:Y:S01]  /*2f9d0*/  MUFU.EX2 R100, R2 ;  /* 0x0000000200647308 */ /* 0x0005220000000800 */
[C---:B------:R-:W-:Y:S01]  /*2f9e0*/  HMMA.16816.F32.BF16 R16, R40.reuse, R46, R16 ;  /* 0x0000002e2810723c */ /* 0x040fe20000041810 */
[----:B------:R-:W1:Y:S02]  /*2f9f0*/  LDSM.16.MT88.4 R44, [R182+0xb800] ;  /* 0x00b80000b62c783b */ /* 0x000e640000004200 */
[-CC-:B--2---:R-:W-:Y:S06]  /*2fa00*/  FFMA.FTZ R2, R179, R36.reuse, -R39.reuse ;  /* 0x00000024b3027223 */ /* 0x184fec0000010827 */
[----:B------:R2:W-:Y:S02]  /*2fa10*/  MUFU.EX2 R106, R2 ;  /* 0x00000002006a7308 */ /* 0x0005e40000000800 */
[-CC-:B--2---:R-:W-:Y:S08]  /*2fa20*/  FFMA.FTZ R2, R196, R36.reuse, -R39.reuse ;  /* 0x00000024c4027223 */ /* 0x184ff00000010827 */
[----:B------:R2:W4:Y:S01]  /*2fa30*/  MUFU.EX2 R108, R2 ;  /* 0x00000002006c7308 */ /* 0x0005220000000800 */
[C---:B-1----:R-:W-:Y:S06]  /*2fa40*/  HMMA.16816.F32.BF16 R20, R40.reuse, R44, R20 ;  /* 0x0000002c2814723c */ /* 0x042fec0000041814 */
[C---:B------:R-:W-:Y:S01]  /*2fa50*/  HMMA.16816.F32.BF16 R24, R40.reuse, R46, R24 ;  /* 0x0000002e2818723c */ /* 0x040fe20000041818 */
[----:B------:R-:W1:Y:S04]  /*2fa60*/  LDSM.16.MT88.4 R44, [R183+0xb800] ;  /* 0x00b80000b72c783b */ /* 0x000e680000004200 */
[-CC-:B--2---:R-:W-:Y:S04]  /*2fa70*/  FFMA.FTZ R2, R177, R36.reuse, -R39.reuse ;  /* 0x00000024b1027223 */ /* 0x184fe80000010827 */
[----:B------:R2:W-:Y:S02]  /*2fa80*/  MUFU.EX2 R112, R2 ;  /* 0x0000000200707308 */ /* 0x0005e40000000800 */
[-CC-:B--2---:R-:W-:Y:S08]  /*2fa90*/  FFMA.FTZ R2, R178, R36.reuse, -R39.reuse ;  /* 0x00000024b2027223 */ /* 0x184ff00000010827 */
[----:B------:R2:W4:Y:S01]  /*2faa0*/  MUFU.EX2 R111, R2 ;  /* 0x00000002006f7308 */ /* 0x0005220000000800 */
[C---:B-1----:R-:W-:Y:S06]  /*2fab0*/  HMMA.16816.F32.BF16 R28, R40.reuse, R44, R28 ;  /* 0x0000002c281c723c */ /* 0x042fec000004181c */
[----:B------:R-:W-:Y:S01]  /*2fac0*/  HMMA.16816.F32.BF16 R32, R40, R46, R32 ;  /* 0x0000002e2820723c */ /* 0x000fe20000041820 */
[----:B------:R-:W1:Y:S04]  /*2fad0*/  LDSM.16.MT88.4 R44, [R181+0xc000] ;  /* 0x00c00000b52c783b */ /* 0x000e680000004200 */
[--C-:B--2---:R-:W-:Y:S02]  /*2fae0*/  FFMA.FTZ R2, R175, R36, -R39.reuse ;  /* 0x00000024af027223 */ /* 0x104fe40000010827 */
[----:B------:R-:W-:Y:S02]  /*2faf0*/  F2FP.BF16.F32.PACK_AB R41, R64, R61 ;  /* 0x0000003d4029723e */ /* 0x000fe400000010ff */
[----:B------:R2:W-:Y:S02]  /*2fb00*/  MUFU.EX2 R120, R2 ;  /* 0x0000000200787308 */ /* 0x0005e40000000800 */
[----:B------:R-:W-:Y:S02]  /*2fb10*/  F2FP.BF16.F32.PACK_AB R43, R67, R66 ;  /* 0x00000042432b723e */ /* 0x000fe400000010ff */
[----:B-----5:R-:W-:Y:S02]  /*2fb20*/  F2FP.BF16.F32.PACK_AB R42, R150, R149 ;  /* 0x00000095962a723e */ /* 0x020fe400000010ff */
[----:B------:R-:W-:Y:S01]  /*2fb30*/  F2FP.BF16.F32.PACK_AB R40, R143, R78 ;  /* 0x0000004e8f28723e */ /* 0x000fe200000010ff */
[--C-:B--2---:R-:W-:Y:S04]  /*2fb40*/  FFMA.FTZ R2, R176, R36, -R39.reuse ;  /* 0x00000024b0027223 */ /* 0x104fe80000010827 */
[----:B------:R2:W5:Y:S02]  /*2fb50*/  MUFU.EX2 R127, R2 ;  /* 0x00000002007f7308 */ /* 0x0005640000000800 */
[C---:B-1----:R-:W-:Y:S06]  /*2fb60*/  HMMA.16816.F32.BF16 R4, R40.reuse, R44, R4 ;  /* 0x0000002c2804723c */ /* 0x042fec0000041804 */
[C---:B------:R-:W-:Y:S01]  /*2fb70*/  HMMA.16816.F32.BF16 R8, R40.reuse, R46, R8 ;  /* 0x0000002e2808723c */ /* 0x040fe20000041808 */
[----:B------:R-:W1:Y:S04]  /*2fb80*/  LDSM.16.MT88.4 R44, [R184+0xc000] ;  /* 0x00c00000b82c783b */ /* 0x000e680000004200 */
[----:B--2---:R-:W-:Y:S01]  /*2fb90*/  FFMA.FTZ R2, R0, R146, R62 ;  /* 0x0000009200027223 */ /* 0x004fe2000001003e */
[----:B------:R-:W-:Y:S01]  /*2fba0*/  FADD.FTZ R0, R59, R38 ;  /* 0x000000263b007221 */ /* 0x000fe20000010000 */
[----:B------:R-:W-:Y:S02]  /*2fbb0*/  MUFU.EX2 R146, R213 ;  /* 0x000000d500927308 */ /* 0x000fe40000000800 */
[----:B------:R-:W-:Y:S02]  /*2fbc0*/  LDSM.16.MT88.4 R56, [R184+0xe000] ;  /* 0x00e00000b838783b */ /* 0x000fe40000004200 */
[----:B------:R-:W-:Y:S01]  /*2fbd0*/  FADD.FTZ R60, R60, R0 ;  /* 0x000000003c3c7221 */ /* 0x000fe20000010000 */
[-CC-:B------:R-:W-:Y:S05]  /*2fbe0*/  FFMA.FTZ R0, R173, R36.reuse, -R39.reuse ;  /* 0x00000024ad007223 */ /* 0x180fea0000010827 */
[----:B------:R2:W-:Y:S02]  /*2fbf0*/  MUFU.EX2 R110, R0 ;  /* 0x00000000006e7308 */ /* 0x0005e40000000800 */
[-CC-:B--2---:R-:W-:Y:S08]  /*2fc00*/  FFMA.FTZ R0, R174, R36.reuse, -R39.reuse ;  /* 0x00000024ae007223 */ /* 0x184ff00000010827 */
[----:B------:R2:W5:Y:S01]  /*2fc10*/  MUFU.EX2 R117, R0 ;  /* 0x0000000000757308 */ /* 0x0005620000000800 */
[C---:B-1----:R-:W-:Y:S06]  /*2fc20*/  HMMA.16816.F32.BF16 R12, R40.reuse, R44, R12 ;  /* 0x0000002c280c723c */ /* 0x042fec000004180c */
[C---:B------:R-:W-:Y:S01]  /*2fc30*/  HMMA.16816.F32.BF16 R16, R40.reuse, R46, R16 ;  /* 0x0000002e2810723c */ /* 0x040fe20000041810 */
[----:B------:R-:W1:Y:S04]  /*2fc40*/  LDSM.16.MT88.4 R44, [R182+0xc000] ;  /* 0x00c00000b62c783b */ /* 0x000e680000004200 */
[-CC-:B--2---:R-:W-:Y:S02]  /*2fc50*/  FFMA.FTZ R0, R114, R36.reuse, -R39.reuse ;  /* 0x0000002472007223 */ /* 0x184fe40000010827 */
[----:B------:R-:W-:Y:S10]  /*2fc60*/  MUFU.EX2 R114, R221 ;  /* 0x000000dd00727308 */ /* 0x000ff40000000800 */
[----:B------:R2:W-:Y:S02]  /*2fc70*/  MUFU.EX2 R123, R0 ;  /* 0x00000000007b7308 */ /* 0x0005e40000000800 */
[-CC-:B--2---:R-:W-:Y:S08]  /*2fc80*/  FFMA.FTZ R0, R172, R36.reuse, -R39.reuse ;  /* 0x00000024ac007223 */ /* 0x184ff00000010827 */
[----:B------:R2:W5:Y:S01]  /*2fc90*/  MUFU.EX2 R130, R0 ;  /* 0x0000000000827308 */ /* 0x0005620000000800 */
[C---:B-1----:R-:W-:Y:S06]  /*2fca0*/  HMMA.16816.F32.BF16 R20, R40.reuse, R44, R20 ;  /* 0x0000002c2814723c */ /* 0x042fec0000041814 */
[C---:B------:R-:W-:Y:S01]  /*2fcb0*/  HMMA.16816.F32.BF16 R24, R40.reuse, R46, R24 ;  /* 0x0000002e2818723c */ /* 0x040fe20000041818 */
[----:B------:R-:W1:Y:S04]  /*2fcc0*/  LDSM.16.MT88.4 R44, [R183+0xc000] ;  /* 0x00c00000b72c783b */ /* 0x000e680000004200 */
[----:B--2---:R-:W-:Y:S02]  /*2fcd0*/  FADD.FTZ R0, R84, R2 ;  /* 0x0000000254007221 */ /* 0x004fe40000010000 */
[----:B------:R-:W-:Y:S04]  /*2fce0*/  MUFU.EX2 R84, R240 ;  /* 0x000000f000547308 */ /* 0x000fe80000000800 */
[----:B------:R-:W-:Y:S01]  /*2fcf0*/  FADD.FTZ R2, R86, R0 ;  /* 0x0000000056027221 */ /* 0x000fe20000010000 */
[-CC-:B------:R-:W-:Y:S03]  /*2fd00*/  FFMA.FTZ R0, R195, R36.reuse, -R39.reuse ;  /* 0x00000024c3007223 */ /* 0x180fe60000010827 */
[----:B------:R-:W-:Y:S01]  /*2fd10*/  FADD.FTZ R38, R89, R2 ;  /* 0x0000000259267221 */ /* 0x000fe20000010000 */
[----:B------:R-:W-:Y:S01]  /*2fd20*/  FADD.FTZ R2, R61, R60 ;  /* 0x0000003c3d027221 */ /* 0x000fe20000010000 */
[----:B------:R-:W-:Y:S02]  /*2fd30*/  MUFU.EX2 R86, R237 ;  /* 0x000000ed00567308 */ /* 0x000fe40000000800 */
[----:B------:R-:W-:Y:S01]  /*2fd40*/  FADD.FTZ R38, R63, R38 ;  /* 0x000000263f267221 */ /* 0x000fe20000010000 */
[----:B------:R-:W-:Y:S01]  /*2fd50*/  FADD.FTZ R64, R64, R2 ;  /* 0x0000000240407221 */ /* 0x000fe20000010000 */
[----:B------:R-:W-:Y:S06]  /*2fd60*/  LDSM.16.MT88.4 R60, [R183+0xe000] ;  /* 0x00e00000b73c783b */ /* 0x000fec0000004200 */
[----:B------:R2:W-:Y:S01]  /*2fd70*/  MUFU.EX2 R116, R0 ;  /* 0x0000000000747308 */ /* 0x0005e20000000800 */
[C---:B-1----:R-:W-:Y:S03]  /*2fd80*/  HMMA.16816.F32.BF16 R28, R40.reuse, R44, R28 ;  /* 0x0000002c281c723c */ /* 0x042fe6000004181c */
[-CC-:B--2---:R-:W-:Y:S03]  /*2fd90*/  FFMA.FTZ R0, R194, R36.reuse, -R39.reuse ;  /* 0x00000024c2007223 */ /* 0x184fe60000010827 */
[----:B------:R-:W-:Y:S01]  /*2fda0*/  HMMA.16816.F32.BF16 R32, R40, R46, R32 ;  /* 0x0000002e2820723c */ /* 0x000fe20000041820 */
[----:B------:R-:W1:Y:S02]  /*2fdb0*/  LDSM.16.MT88.4 R44, [R181+0xc800] ;  /* 0x00c80000b52c783b */ /* 0x000e640000004200 */
[----:B------:R2:W5:Y:S04]  /*2fdc0*/  MUFU.EX2 R119, R0 ;  /* 0x0000000000777308 */ /* 0x0005680000000800 */
[----:B------:R-:W-:Y:S04]  /*2fdd0*/  F2FP.BF16.F32.PACK_AB R41, R68, R65 ;  /* 0x000000414429723e */ /* 0x000fe800000010ff */
[----:B------:R-:W-:Y:S02]  /*2fde0*/  F2FP.BF16.F32.PACK_AB R43, R70, R69 ;  /* 0x00000045462b723e */ /* 0x000fe400000010ff */
[----:B------:R-:W-:Y:S02]  /*2fdf0*/  F2FP.BF16.F32.PACK_AB R40, R121, R79 ;  /* 0x0000004f7928723e */ /* 0x000fe400000010ff */
[----:B------:R-:W-:Y:S01]  /*2fe00*/  F2FP.BF16.F32.PACK_AB R42, R136, R131 ;  /* 0x00000083882a723e */ /* 0x000fe200000010ff */
[-CC-:B--2---:R-:W-:Y:S04]  /*2fe10*/  FFMA.FTZ R0, R202, R36.reuse, -R39.reuse ;  /* 0x00000024ca007223 */ /* 0x184fe80000010827 */
[----:B------:R2:W-:Y:S02]  /*2fe20*/  MUFU.EX2 R122, R0 ;  /* 0x00000000007a7308 */ /* 0x0005e40000000800 */
[-CC-:B--2---:R-:W-:Y:S01]  /*2fe30*/  FFMA.FTZ R0, R204, R36.reuse, -R39.reuse ;  /* 0x00000024cc007223 */ /* 0x184fe20000010827 */
[C---:B-1----:R-:W-:Y:S07]  /*2fe40*/  HMMA.16816.F32.BF16 R4, R40.reuse, R44, R4 ;  /* 0x0000002c2804723c */ /* 0x042fee0000041804 */
[----:B------:R1:W2:Y:S01]  /*2fe50*/  MUFU.EX2 R107, R0 ;  /* 0x00000000006b7308 */ /* 0x0002a20000000800 */
[C---:B------:R-:W-:Y:S01]  /*2fe60*/  HMMA.16816.F32.BF16 R8, R40.reuse, R46, R8 ;  /* 0x0000002e2808723c */ /* 0x040fe20000041808 */
[----:B------:R-:W3:Y:S05]  /*2fe70*/  LDSM.16.MT88.4 R44, [R182+0xc800] ;  /* 0x00c80000b62c783b */ /* 0x000eea0000004200 */
[C---:B------:R-:W-:Y:S06]  /*2fe80*/  HMMA.16816.F32.BF16 R12, R40.reuse, R48, R12 ;  /* 0x00000030280c723c */ /* 0x040fec000004180c */
[C---:B------:R-:W-:Y:S01]  /*2fe90*/  HMMA.16816.F32.BF16 R16, R40.reuse, R50, R16 ;  /* 0x000000322810723c */ /* 0x040fe20000041810 */
[----:B------:R-:W4:Y:S04]  /*2fea0*/  LDSM.16.MT88.4 R48, [R183+0xc800] ;  /* 0x00c80000b730783b */ /* 0x000f280000004200 */
[----:B-1----:R-:W-:Y:S02]  /*2feb0*/  FADD.FTZ R0, R83, R38 ;  /* 0x0000002653007221 */ /* 0x002fe40000010000 */
[----:B------:R-:W-:Y:S04]  /*2fec0*/  MUFU.EX2 R83, R241 ;  /* 0x000000f100537308 */ /* 0x000fe80000000800 */
[----:B------:R-:W-:Y:S01]  /*2fed0*/  FADD.FTZ R2, R85, R0 ;  /* 0x0000000055027221 */ /* 0x000fe20000010000 */
[-CC-:B------:R-:W-:Y:S05]  /*2fee0*/  FFMA.FTZ R0, R205, R36.reuse, -R39.reuse ;  /* 0x00000024cd007223 */ /* 0x180fea0000010827 */
[----:B------:R-:W-:Y:S01]  /*2fef0*/  MUFU.EX2 R85, R239 ;  /* 0x000000ef00557308 */ /* 0x000fe20000000800 */
[----:B------:R-:W-:Y:S01]  /*2ff00*/  FADD.FTZ R38, R88, R2 ;  /* 0x0000000258267221 */ /* 0x000fe20000010000 */
[-CC-:B------:R-:W-:Y:S03]  /*2ff10*/  FFMA.FTZ R2, R206, R36.reuse, -R39.reuse ;  /* 0x00000024ce027223 */ /* 0x180fe60000010827 */
[----:B------:R-:W-:Y:S05]  /*2ff20*/  FADD.FTZ R38, R76, R38 ;  /* 0x000000264c267221 */ /* 0x000fea0000010000 */
[----:B------:R1:W-:Y:S01]  /*2ff30*/  MUFU.EX2 R98, R0 ;  /* 0x0000000000627308 */ /* 0x0003e20000000800 */
[C---:B---3--:R-:W-:Y:S09]  /*2ff40*/  HMMA.16816.F32.BF16 R20, R40.reuse, R44, R20 ;  /* 0x0000002c2814723c */ /* 0x048ff20000041814 */
[----:B------:R-:W3:Y:S01]  /*2ff50*/  MUFU.EX2 R95, R2 ;  /* 0x00000002005f7308 */ /* 0x000ee20000000800 */
[C---:B------:R-:W-:Y:S01]  /*2ff60*/  HMMA.16816.F32.BF16 R24, R40.reuse, R46, R24 ;  /* 0x0000002e2818723c */ /* 0x040fe20000041818 */
[----:B------:R-:W5:Y:S08]  /*2ff70*/  LDSM.16.MT88.4 R44, [R181+0xd000] ;  /* 0x00d00000b52c783b */ /* 0x000f700000004200 */
[----:B------:R-:W-:Y:S02]  /*2ff80*/  MUFU.EX2 R76, R244 ;  /* 0x000000f4004c7308 */ /* 0x000fe40000000800 */
[----:B-1----:R-:W-:Y:S01]  /*2ff90*/  FADD.FTZ R0, R66, R64 ;  /* 0x0000004042007221 */ /* 0x002fe20000010000 */
[C---:B----4-:R-:W-:Y:S03]  /*2ffa0*/  HMMA.16816.F32.BF16 R28, R40.reuse, R48, R28 ;  /* 0x00000030281c723c */ /* 0x050fe6000004181c */
[----:B------:R-:W-:Y:S03]  /*2ffb0*/  FADD.FTZ R64, R67, R0 ;  /* 0x0000000043407221 */ /* 0x000fe60000010000 */
[----:B------:R-:W-:Y:S01]  /*2ffc0*/  HMMA.16816.F32.BF16 R32, R40, R50, R32 ;  /* 0x000000322820723c */ /* 0x000fe20000041820 */
[----:B------:R-:W1:Y:S04]  /*2ffd0*/  LDSM.16.MT88.4 R48, [R184+0xd000] ;  /* 0x00d00000b830783b */ /* 0x000e680000004200 */
[--C-:B------:R-:W-:Y:S02]  /*2ffe0*/  FFMA.FTZ R0, R96, R36, -R39.reuse ;  /* 0x0000002460007223 */ /* 0x100fe40000010827 */
[----:B------:R-:W-:Y:S02]  /*2fff0*/  F2FP.BF16.F32.PACK_AB R41, R72, R71 ;  /* 0x000000474829723e */ /* 0x000fe400000010ff */
[----:B------:R4:W-:Y:S02]  /*30000*/  MUFU.EX2 R97, R0 ;  /* 0x0000000000617308 */ /* 0x0009e40000000800 */
[----:B------:R-:W-:Y:S02]  /*30010*/  F2FP.BF16.F32.PACK_AB R43, R125, R118 ;  /* 0x000000767d2b723e */ /* 0x000fe400000010ff */
[----:B------:R-:W-:Y:S02]  /*30020*/  F2FP.BF16.F32.PACK_AB R40, R75, R74 ;  /* 0x0000004a4b28723e */ /* 0x000fe400000010ff */
[----:B------:R-:W-:Y:S01]  /*30030*/  F2FP.BF16.F32.PACK_AB R42, R113, R104 ;  /* 0x00000068712a723e */ /* 0x000fe200000010ff */
[-CC-:B----4-:R-:W-:Y:S06]  /*30040*/  FFMA.FTZ R0, R207, R36.reuse, -R39.reuse ;  /* 0x00000024cf007223 */ /* 0x190fec0000010827 */
[C---:B-----5:R-:W-:Y:S01]  /*30050*/  HMMA.16816.F32.BF16 R4, R40.reuse, R44, R4 ;  /* 0x0000002c2804723c */ /* 0x060fe20000041804 */
[----:B------:R4:W5:Y:S05]  /*30060*/  MUFU.EX2 R96, R0 ;  /* 0x0000000000607308 */ /* 0x00096a0000000800 */
[C---:B------:R-:W-:Y:S01]  /*30070*/  HMMA.16816.F32.BF16 R8, R40.reuse, R46, R8 ;  /* 0x0000002e2808723c */ /* 0x040fe20000041808 */
[----:B------:R-:W2:Y:S05]  /*30080*/  LDSM.16.MT88.4 R44, [R182+0xd000] ;  /* 0x00d00000b62c783b */ /* 0x000eaa0000004200 */
[C---:B-1----:R-:W-:Y:S06]  /*30090*/  HMMA.16816.F32.BF16 R12, R40.reuse, R48, R12 ;  /* 0x00000030280c723c */ /* 0x042fec000004180c */
[C---:B------:R-:W-:Y:S01]  /*300a0*/  HMMA.16816.F32.BF16 R16, R40.reuse, R50, R16 ;  /* 0x000000322810723c */ /* 0x040fe20000041810 */
[----:B------:R-:W1:Y:S04]  /*300b0*/  LDSM.16.MT88.4 R48, [R183+0xd000] ;  /* 0x00d00000b730783b */ /* 0x000e680000004200 */
[----:B----4-:R-:W-:Y:S06]  /*300c0*/  FADD.FTZ R0, R82, R38 ;  /* 0x0000002652007221 */ /* 0x010fec0000010000 */
[----:B------:R-:W-:Y:S04]  /*300d0*/  FADD.FTZ R0, R81, R0 ;  /* 0x0000000051007221 */ /* 0x000fe80000010000 */
[----:B------:R-:W-:Y:S01]  /*300e0*/  FADD.FTZ R2, R87, R0 ;  /* 0x0000000057027221 */ /* 0x000fe20000010000 */
[----:B------:R-:W-:Y:S02]  /*300f0*/  FADD.FTZ R0, R65, R64 ;  /* 0x0000004041007221 */ /* 0x000fe40000010000 */
[----:B------:R-:W-:Y:S01]  /*30100*/  LDSM.16.MT88.4 R64, [R182+0xf800] ;  /* 0x00f80000b640783b */ /* 0x000fe20000004200 */
[----:B------:R-:W-:Y:S01]  /*30110*/  FADD.FTZ R38, R77, R2 ;  /* 0x000000024d267221 */ /* 0x000fe20000010000 */
[-CC-:B------:R-:W-:Y:S01]  /*30120*/  FFMA.FTZ R2, R211, R36.reuse, -R39.reuse ;  /* 0x00000024d3027223 */ /* 0x180fe20000010827 */
[----:B------:R-:W-:Y:S01]  /*30130*/  MUFU.EX2 R77, R243 ;  /* 0x000000f3004d7308 */ /* 0x000fe20000000800 */
[----:B------:R-:W-:Y:S01]  /*30140*/  FADD.FTZ R68, R68, R0 ;  /* 0x0000000044447221 */ /* 0x000fe20000010000 */
[-CC-:B------:R-:W-:Y:S01]  /*30150*/  FFMA.FTZ R0, R208, R36.reuse, -R39.reuse ;  /* 0x00000024d0007223 */ /* 0x180fe20000010827 */
[C---:B--2---:R-:W-:Y:S07]  /*30160*/  HMMA.16816.F32.BF16 R20, R40.reuse, R44, R20 ;  /* 0x0000002c2814723c */ /* 0x044fee0000041814 */
[----:B------:R-:W-:Y:S01]  /*30170*/  MUFU.EX2 R87, R2 ;  /* 0x0000000200577308 */ /* 0x000fe20000000800 */
[C---:B------:R-:W-:Y:S01]  /*30180*/  HMMA.16816.F32.BF16 R24, R40.reuse, R46, R24 ;  /* 0x0000002e2818723c */ /* 0x040fe20000041818 */
[----:B------:R-:W2:Y:S08]  /*30190*/  LDSM.16.MT88.4 R44, [R181+0xd800] ;  /* 0x00d80000b52c783b */ /* 0x000eb00000004200 */
[----:B------:R4:W-:Y:S01]  /*301a0*/  MUFU.EX2 R90, R0 ;  /* 0x00000000005a7308 */ /* 0x0009e20000000800 */
[C---:B-1----:R-:W-:Y:S06]  /*301b0*/  HMMA.16816.F32.BF16 R28, R40.reuse, R48, R28 ;  /* 0x00000030281c723c */ /* 0x042fec000004181c */
[----:B------:R-:W-:Y:S01]  /*301c0*/  HMMA.16816.F32.BF16 R32, R40, R50, R32 ;  /* 0x000000322820723c */ /* 0x000fe20000041820 */
[----:B------:R-:W1:Y:S06]  /*301d0*/  LDSM.16.MT88.4 R48, [R182+0xd800] ;  /* 0x00d80000b630783b */ /* 0x000e6c0000004200 */
[----:B------:R-:W-:Y:S01]  /*301e0*/  F2FP.BF16.F32.PACK_AB R41, R102, R73 ;  /* 0x000000496629723e */ /* 0x000fe200000010ff */
[--C-:B----4-:R-:W-:Y:S03]  /*301f0*/  FFMA.FTZ R0, R209, R36, -R39.reuse ;  /* 0x00000024d1007223 */ /* 0x110fe60000010827 */
[----:B------:R-:W-:Y:S01]  /*30200*/  F2FP.BF16.F32.PACK_AB R43, R124, R105 ;  /* 0x000000697c2b723e */ /* 0x000fe200000010ff */
[----:B------:R4:W5:Y:S01]  /*30210*/  MUFU.EX2 R89, R0 ;  /* 0x0000000000597308 */ /* 0x0009620000000800 */
[----:B------:R-:W-:Y:S02]  /*30220*/  F2FP.BF16.F32.PACK_AB R40, R100, R99 ;  /* 0x000000636428723e */ /* 0x000fe400000010ff */
[----:B------:R-:W-:Y:S07]  /*30230*/  F2FP.BF16.F32.PACK_AB R42, R108, R106 ;  /* 0x0000006a6c2a723e */ /* 0x000fee00000010ff */
[C---:B--2---:R-:W-:Y:S03]  /*30240*/  HMMA.16816.F32.BF16 R4, R40.reuse, R44, R4 ;  /* 0x0000002c2804723c */ /* 0x044fe60000041804 */
[-CC-:B----4-:R-:W-:Y:S03]  /*30250*/  FFMA.FTZ R0, R210, R36.reuse, -R39.reuse ;  /* 0x00000024d2007223 */ /* 0x190fe60000010827 */
[C---:B------:R-:W-:Y:S01]  /*30260*/  HMMA.16816.F32.BF16 R8, R40.reuse, R46, R8 ;  /* 0x0000002e2808723c */ /* 0x040fe20000041808 */
[----:B------:R-:W2:Y:S01]  /*30270*/  LDSM.16.MT88.4 R44, [R183+0xd800] ;  /* 0x00d80000b72c783b */ /* 0x000ea20000004200 */
[----:B------:R4:W5:Y:S04]  /*30280*/  MUFU.EX2 R88, R0 ;  /* 0x0000000000587308 */ /* 0x0009680000000800 */
[C---:B------:R-:W-:Y:S06]  /*30290*/  HMMA.16816.F32.BF16 R12, R40.reuse, R52, R12 ;  /* 0x00000034280c723c */ /* 0x040fec000004180c */
[C---:B------:R-:W-:Y:S01]  /*302a0*/  HMMA.16816.F32.BF16 R16, R40.reuse, R54, R16 ;  /* 0x000000362810723c */ /* 0x040fe20000041810 */
[----:B------:R-:W3:Y:S05]  /*302b0*/  LDSM.16.MT88.4 R52, [R181+0xe000] ;  /* 0x00e00000b534783b */ /* 0x000eea0000004200 */
[C---:B-1----:R-:W-:Y:S05]  /*302c0*/  HMMA.16816.F32.BF16 R20, R40.reuse, R48, R20 ;  /* 0x000000302814723c */ /* 0x042fea0000041814 */
[----:B----4-:R-:W-:Y:S01]  /*302d0*/  FADD.FTZ R0, R80, R38 ;  /* 0x0000002650007221 */ /* 0x010fe20000010000 */
[C---:B------:R-:W-:Y:S01]  /*302e0*/  HMMA.16816.F32.BF16 R24, R40.reuse, R50, R24 ;  /* 0x000000322818723c */ /* 0x040fe20000041818 */
[----:B------:R-:W1:Y:S04]  /*302f0*/  LDSM.16.MT88.4 R48, [R182+0xe000] ;  /* 0x00e00000b630783b */ /* 0x000e680000004200 */
[----:B------:R-:W-:Y:S06]  /*30300*/  FADD.FTZ R0, R142, R0 ;  /* 0x000000008e007221 */ /* 0x000fec0000010000 */
[----:B------:R-:W-:Y:S01]  /*30310*/  FADD.FTZ R2, R148, R0 ;  /* 0x0000000094027221 */ /* 0x000fe20000010000 */
[----:B------:R-:W-:Y:S02]  /*30320*/  FADD.FTZ R0, R69, R68 ;  /* 0x0000004445007221 */ /* 0x000fe40000010000 */
[----:B------:R-:W-:Y:S01]  /*30330*/  MUFU.EX2 R69, R247 ;  /* 0x000000f700457308 */ /* 0x000fe20000000800 */
[----:B------:R-:W-:Y:S01]  /*30340*/  FADD.FTZ R38, R78, R2 ;  /* 0x000000024e267221 */ /* 0x000fe20000010000 */
[-CC-:B------:R-:W-:Y:S01]  /*30350*/  FFMA.FTZ R2, R218, R36.reuse, -R39.reuse ;  /* 0x00000024da027223 */ /* 0x180fe20000010827 */
[C---:B--2---:R-:W-:Y:S03]  /*30360*/  HMMA.16816.F32.BF16 R28, R40.reuse, R44, R28 ;  /* 0x0000002c281c723c */ /* 0x044fe6000004181c */
[----:B------:R-:W-:Y:S01]  /*30370*/  FADD.FTZ R68, R70, R0 ;  /* 0x0000000046447221 */ /* 0x000fe20000010000 */
[--C-:B------:R-:W-:Y:S03]  /*30380*/  FFMA.FTZ R0, R217, R36, -R39.reuse ;  /* 0x00000024d9007223 */ /* 0x100fe60000010827 */
[----:B------:R-:W-:Y:S01]  /*30390*/  MUFU.EX2 R81, R2 ;  /* 0x0000000200517308 */ /* 0x000fe20000000800 */
[----:B------:R-:W-:Y:S01]  /*303a0*/  HMMA.16816.F32.BF16 R32, R40, R46, R32 ;  /* 0x0000002e2820723c */ /* 0x000fe20000041820 */
[----:B------:R-:W2:Y:S06]  /*303b0*/  LDSM.16.MT88.4 R44, [R181+0xe800] ;  /* 0x00e80000b52c783b */ /* 0x000eac0000004200 */
[----:B------:R-:W-:Y:S02]  /*303c0*/  F2FP.BF16.F32.PACK_AB R41, R126, R115 ;  /* 0x000000737e29723e */ /* 0x000fe400000010ff */
[----:B------:R4:W-:Y:S02]  /*303d0*/  MUFU.EX2 R82, R0 ;  /* 0x0000000000527308 */ /* 0x0009e40000000800 */
[----:B------:R-:W-:Y:S02]  /*303e0*/  F2FP.BF16.F32.PACK_AB R43, R141, R133 ;  /* 0x000000858d2b723e */ /* 0x000fe400000010ff */
[----:B------:R-:W-:Y:S02]  /*303f0*/  F2FP.BF16.F32.PACK_AB R40, R111, R112 ;  /* 0x000000706f28723e */ /* 0x000fe400000010ff */
[----:B------:R-:W-:Y:S04]  /*30400*/  F2FP.BF16.F32.PACK_AB R42, R127, R120 ;  /* 0x000000787f2a723e */ /* 0x000fe800000010ff */
[----:B------:R-:W-:Y:S03]  /*30410*/  MUFU.EX2 R78, R242 ;  /* 0x000000f2004e7308 */ /* 0x000fe60000000800 */
[C---:B---3--:R-:W-:Y:S07]  /*30420*/  HMMA.16816.F32.BF16 R4, R40.reuse, R52, R4 ;  /* 0x000000342804723c */ /* 0x048fee0000041804 */
[----:B------:R-:W-:Y:S01]  /*30430*/  MUFU.EX2 R70, R246 ;  /* 0x000000f600467308 */ /* 0x000fe20000000800 */
[----:B----4-:R-:W-:Y:S01]  /*30440*/  FADD.FTZ R0, R143, R38 ;  /* 0x000000268f007221 */ /* 0x010fe20000010000 */
[C---:B------:R-:W-:Y:S01]  /*30450*/  HMMA.16816.F32.BF16 R8, R40.reuse, R54, R8 ;  /* 0x000000362808723c */ /* 0x040fe20000041808 */
[----:B------:R-:W3:Y:S02]  /*30460*/  LDSM.16.MT88.4 R52, [R184+0xe800] ;  /* 0x00e80000b834783b */ /* 0x000ee40000004200 */
[----:B------:R-:W-:Y:S03]  /*30470*/  FADD.FTZ R2, R149, R0 ;  /* 0x0000000095027221 */ /* 0x000fe60000010000 */
[C---:B------:R-:W-:Y:S05]  /*30480*/  HMMA.16816.F32.BF16 R12, R40.reuse, R56, R12 ;  /* 0x00000038280c723c */ /* 0x040fea000004180c */
[----:B------:R-:W-:Y:S01]  /*30490*/  FADD.FTZ R2, R150, R2 ;  /* 0x0000000296027221 */ /* 0x000fe20000010000 */
[C---:B------:R-:W-:Y:S01]  /*304a0*/  HMMA.16816.F32.BF16 R16, R40.reuse, R58, R16 ;  /* 0x0000003a2810723c */ /* 0x040fe20000041810 */
[----:B------:R-:W4:Y:S04]  /*304b0*/  LDSM.16.MT88.4 R56, [R182+0xe800] ;  /* 0x00e80000b638783b */ /* 0x000f280000004200 */
[-CC-:B------:R-:W-:Y:S01]  /*304c0*/  FFMA.FTZ R0, R219, R36.reuse, -R39.reuse ;  /* 0x00000024db007223 */ /* 0x180fe20000010827 */
[C---:B-1----:R-:W-:Y:S03]  /*304d0*/  HMMA.16816.F32.BF16 R20, R40.reuse, R48, R20 ;  /* 0x000000302814723c */ /* 0x042fe60000041814 */
[----:B------:R-:W-:Y:S01]  /*304e0*/  LDSM.16.MT88.4 R148, [R182+0x11800] ;  /* 0x01180000b694783b */ /* 0x000fe20000004200 */
[----:B------:R1:W-:Y:S01]  /*304f0*/  MUFU.EX2 R80, R0 ;  /* 0x0000000000507308 */ /* 0x0003e20000000800 */
[----:B------:R-:W-:Y:S01]  /*30500*/  FADD.FTZ R38, R79, R2 ;  /* 0x000000024f267221 */ /* 0x000fe20000010000 */
[C---:B------:R-:W-:Y:S05]  /*30510*/  HMMA.16816.F32.BF16 R24, R40.reuse, R50, R24 ;  /* 0x000000322818723c */ /* 0x040fea0000041818 */
[----:B------:R-:W5:Y:S01]  /*30520*/  LDSM.16.MT88.4 R48, [R183+0xe800] ;  /* 0x00e80000b730783b */ /* 0x000f620000004200 */
[C---:B------:R-:W-:Y:S05]  /*30530*/  HMMA.16816.F32.BF16 R28, R40.reuse, R60, R28 ;  /* 0x0000003c281c723c */ /* 0x040fea000004181c */
[--C-:B------:R-:W-:Y:S01]  /*30540*/  FFMA.FTZ R2, R220, R36, -R39.reuse ;  /* 0x00000024dc027223 */ /* 0x100fe20000010827 */
[----:B------:R-:W-:Y:S01]  /*30550*/  HMMA.16816.F32.BF16 R32, R40, R62, R32 ;  /* 0x0000003e2820723c */ /* 0x000fe20000041820 */
[----:B------:R-:W5:Y:S02]  /*30560*/  LDSM.16.MT88.4 R60, [R181+0xf000] ;  /* 0x00f00000b53c783b */ /* 0x000f640000004200 */
[----:B------:R5:W5:Y:S02]  /*30570*/  MUFU.EX2 R79, R2 ;  /* 0x00000002004f7308 */ /* 0x000b640000000800 */
[----:B-1----:R-:W-:Y:S02]  /*30580*/  FADD.FTZ R0, R71, R68 ;  /* 0x0000004447007221 */ /* 0x002fe40000010000 */
[----:B------:R-:W-:Y:S04]  /*30590*/  F2FP.BF16.F32.PACK_AB R41, R138, R129 ;  /* 0x000000818a29723e */ /* 0x000fe800000010ff */
[----:B------:R-:W-:Y:S02]  /*305a0*/  F2FP.BF16.F32.PACK_AB R43, R147, R140 ;  /* 0x0000008c932b723e */ /* 0x000fe400000010ff */
[----:B------:R-:W-:Y:S02]  /*305b0*/  F2FP.BF16.F32.PACK_AB R40, R117, R110 ;  /* 0x0000006e7528723e */ /* 0x000fe400000010ff */
[----:B------:R-:W-:Y:S07]  /*305c0*/  F2FP.BF16.F32.PACK_AB R42, R130, R123 ;  /* 0x0000007b822a723e */ /* 0x000fee00000010ff */
[C---:B--2---:R-:W-:Y:S06]  /*305d0*/  HMMA.16816.F32.BF16 R4, R40.reuse, R44, R4 ;  /* 0x0000002c2804723c */ /* 0x044fec0000041804 */
[C---:B------:R-:W-:Y:S01]  /*305e0*/  HMMA.16816.F32.BF16 R8, R40.reuse, R46, R8 ;  /* 0x0000002e2808723c */ /* 0x040fe20000041808 */
[----:B------:R-:W1:Y:S05]  /*305f0*/  LDSM.16.MT88.4 R44, [R184+0xf000] ;  /* 0x00f00000b82c783b */ /* 0x000e6a0000004200 */
[C---:B---3--:R-:W-:Y:S06]  /*30600*/  HMMA.16816.F32.BF16 R12, R40.reuse, R52, R12 ;  /* 0x00000034280c723c */ /* 0x048fec000004180c */
[C---:B------:R-:W-:Y:S01]  /*30610*/  HMMA.16816.F32.BF16 R16, R40.reuse, R54, R16 ;  /* 0x000000362810723c */ /* 0x040fe20000041810 */
[----:B------:R-:W2:Y:S05]  /*30620*/  LDSM.16.MT88.4 R52, [R182+0xf000] ;  /* 0x00f00000b634783b */ /* 0x000eaa0000004200 */
[C---:B----4-:R-:W-:Y:S06]  /*30630*/  HMMA.16816.F32.BF16 R20, R40.reuse, R56, R20 ;  /* 0x000000382814723c */ /* 0x050fec0000041814 */
[C---:B------:R-:W-:Y:S01]  /*30640*/  HMMA.16816.F32.BF16 R24, R40.reuse, R58, R24 ;  /* 0x0000003a2818723c */ /* 0x040fe20000041818 */
[----:B------:R-:W-:Y:S05]  /*30650*/  LDSM.16.MT88.4 R56, [R181+0xf800] ;  /* 0x00f80000b538783b */ /* 0x000fea0000004200 */
[C---:B-----5:R-:W-:Y:S06]  /*30660*/  HMMA.16816.F32.BF16 R28, R40.reuse, R48, R28 ;  /* 0x00000030281c723c */ /* 0x060fec000004181c */
[----:B------:R-:W-:Y:S01]  /*30670*/  HMMA.16816.F32.BF16 R32, R40, R50, R32 ;  /* 0x000000322820723c */ /* 0x000fe20000041820 */
[----:B------:R-:W3:Y:S06]  /*30680*/  LDSM.16.MT88.4 R48, [R183+0xf000] ;  /* 0x00f00000b730783b */ /* 0x000eec0000004200 */
[----:B------:R-:W-:Y:S04]  /*30690*/  F2FP.BF16.F32.PACK_AB R41, R145, R137 ;  /* 0x000000899129723e */ /* 0x000fe800000010ff */
[----:B------:R-:W-:Y:S02]  /*306a0*/  F2FP.BF16.F32.PACK_AB R43, R144, R146 ;  /* 0x00000092902b723e */ /* 0x000fe400000010ff */
[----:B------:R-:W-:Y:S02]  /*306b0*/  F2FP.BF16.F32.PACK_AB R40, R119, R116 ;  /* 0x000000747728723e */ /* 0x000fe400000010ff */
[----:B------:R-:W-:Y:S07]  /*306c0*/  F2FP.BF16.F32.PACK_AB R42, R107, R122 ;  /* 0x0000007a6b2a723e */ /* 0x000fee00000010ff */
[C---:B------:R-:W-:Y:S06]  /*306d0*/  HMMA.16816.F32.BF16 R4, R40.reuse, R60, R4 ;  /* 0x0000003c2804723c */ /* 0x040fec0000041804 */
[C---:B------:R-:W-:Y:S01]  /*306e0*/  HMMA.16816.F32.BF16 R8, R40.reuse, R62, R8 ;  /* 0x0000003e2808723c */ /* 0x040fe20000041808 */
[----:B------:R-:W4:Y:S05]  /*306f0*/  LDSM.16.MT88.4 R60, [R184+0xf800] ;  /* 0x00f80000b83c783b */ /* 0x000f2a0000004200 */
[C---:B-1----:R-:W-:Y:S06]  /*30700*/  HMMA.16816.F32.BF16 R12, R40.reuse, R44, R12 ;  /* 0x0000002c280c723c */ /* 0x042fec000004180c */
[C---:B------:R-:W-:Y:S05]  /*30710*/  HMMA.16816.F32.BF16 R16, R40.reuse, R46, R16 ;  /* 0x0000002e2810723c */ /* 0x040fea0000041810 */
[----:B------:R-:W-:Y:S01]  /*30720*/  F2FP.BF16.F32.PACK_AB R45, R109, R114 ;  /* 0x000000726d2d723e */ /* 0x000fe200000010ff */
[C---:B--2---:R-:W-:Y:S05]  /*30730*/  HMMA.16816.F32.BF16 R20, R40.reuse, R52, R20 ;  /* 0x000000342814723c */ /* 0x044fea0000041814 */
[----:B------:R-:W-:Y:S01]  /*30740*/  F2FP.BF16.F32.PACK_AB R47, R103, R101 ;  /* 0x00000065672f723e */ /* 0x000fe200000010ff */
[C---:B------:R-:W-:Y:S01]  /*30750*/  HMMA.16816.F32.BF16 R24, R40.reuse, R54, R24 ;  /* 0x000000362818723c */ /* 0x040fe20000041818 */
[----:B------:R-:W1:Y:S04]  /*30760*/  LDSM.16.MT88.4 R52, [R183+0xf800] ;  /* 0x00f80000b734783b */ /* 0x000e680000004200 */
[----:B------:R-:W-:Y:S01]  /*30770*/  F2FP.BF16.F32.PACK_AB R44, R95, R98 ;  /* 0x000000625f2c723e */ /* 0x000fe200000010ff */
[C---:B---3--:R-:W-:Y:S05]  /*30780*/  HMMA.16816.F32.BF16 R28, R40.reuse, R48, R28 ;  /* 0x00000030281c723c */ /* 0x048fea000004181c */
[----:B------:R-:W-:Y:S01]  /*30790*/  F2FP.BF16.F32.PACK_AB R46, R96, R97 ;  /* 0x00000061602e723e */ /* 0x000fe200000010ff */
[----:B------:R-:W-:Y:S01]  /*307a0*/  HMMA.16816.F32.BF16 R32, R40, R50, R32 ;  /* 0x000000322820723c */ /* 0x000fe20000041820 */
[----:B------:R-:W2:Y:S05]  /*307b0*/  LDSM.16.MT88.4 R48, [R181+0x10000] ;  /* 0x01000000b530783b */ /* 0x000eaa0000004200 */
        /* <DEDUP_REMOVED lines=11> */
[C---:B------:R-:W-:Y:S05]  /*30870*/  HMMA.16816.F32.BF16 R24, R44.reuse, R66, R24 ;  /* 0x000000422c18723c */ /* 0x040fea0000041818 */
[----:B------:R-:W-:Y:S01]  /*30880*/  FADD.FTZ R64, R72, R0 ;  /* 0x0000000048407221 */ /* 0x000fe20000010000 */
[C---:B-1----:R-:W-:Y:S05]  /*30890*/  HMMA.16816.F32.BF16 R28, R44.reuse, R52, R28 ;  /* 0x000000342c1c723c */ /* 0x042fea000004181c */
[----:B------:R-:W-:Y:S01]  /*308a0*/  FADD.FTZ R0, R121, R38 ;  /* 0x0000002679007221 */ /* 0x000fe20000010000 */
[----:B------:R-:W-:Y:S01]  /*308b0*/  HMMA.16816.F32.BF16 R32, R44, R54, R32 ;  /* 0x000000362c20723c */ /* 0x000fe20000041820 */
[----:B------:R-:W1:Y:S04]  /*308c0*/  LDSM.16.MT88.4 R44, [R183+0x10000] ;  /* 0x01000000b72c783b */ /* 0x000e680000004200 */
[----:B------:R-:W-:Y:S01]  /*308d0*/  FADD.FTZ R0, R131, R0 ;  /* 0x0000000083007221 */ /* 0x000fe20000010000 */
[C---:B--2---:R-:W-:Y:S03]  /*308e0*/  HMMA.16816.F32.BF16 R4, R40.reuse, R48, R4 ;  /* 0x000000302804723c */ /* 0x044fe60000041804 */
[----:B------:R-:W2:Y:S02]  /*308f0*/  LDSM.16.MT88.4 R52, [R181+0x10800] ;  /* 0x01080000b534783b */ /* 0x000ea40000004200 */
[----:B------:R-:W-:Y:S01]  /*30900*/  FADD.FTZ R0, R136, R0 ;  /* 0x0000000088007221 */ /* 0x000fe20000010000 */
[C---:B------:R-:W-:Y:S05]  /*30910*/  HMMA.16816.F32.BF16 R8, R40.reuse, R50, R8 ;  /* 0x000000322808723c */ /* 0x040fea0000041808 */
[-CC-:B------:R-:W-:Y:S01]  /*30920*/  FFMA.FTZ R48, R222, R36.reuse, -R39.reuse ;  /* 0x00000024de307223 */ /* 0x180fe20000010827 */
[C---:B---3--:R-:W-:Y:S05]  /*30930*/  HMMA.16816.F32.BF16 R12, R40.reuse, R56, R12 ;  /* 0x00000038280c723c */ /* 0x048fea000004180c */
[----:B------:R-:W-:Y:S01]  /*30940*/  FADD.FTZ R0, R74, R0 ;  /* 0x000000004a007221 */ /* 0x000fe20000010000 */
[C---:B------:R-:W-:Y:S01]  /*30950*/  HMMA.16816.F32.BF16 R16, R40.reuse, R58, R16 ;  /* 0x0000003a2810723c */ /* 0x040fe20000041810 */
[----:B------:R3:W-:Y:S01]  /*30960*/  MUFU.EX2 R74, R48 ;  /* 0x00000030004a7308 */ /* 0x0007e20000000800 */
[----:B------:R-:W5:Y:S03]  /*30970*/  LDSM.16.MT88.4 R56, [R184+0x10800] ;  /* 0x01080000b838783b */ /* 0x000f660000004200 */
[----:B------:R-:W-:Y:S01]  /*30980*/  FADD.FTZ R2, R75, R0 ;  /* 0x000000004b027221 */ /* 0x000fe20000010000 */
[C---:B----4-:R-:W-:Y:S05]  /*30990*/  HMMA.16816.F32.BF16 R20, R40.reuse, R60, R20 ;  /* 0x0000003c2814723c */ /* 0x050fea0000041814 */
[----:B------:R-:W4:Y:S01]  /*309a0*/  MUFU.EX2 R75, R245 ;  /* 0x000000f5004b7308 */ /* 0x000f220000000800 */
[----:B------:R-:W-:Y:S01]  /*309b0*/  FADD.FTZ R0, R118, R64 ;  /* 0x0000004076007221 */ /* 0x000fe20000010000 */
[C---:B------:R-:W-:Y:S01]  /*309c0*/  HMMA.16816.F32.BF16 R24, R40.reuse, R62, R24 ;  /* 0x0000003e2818723c */ /* 0x040fe20000041818 */
[----:B------:R-:W5:Y:S03]  /*309d0*/  LDSM.16.MT88.4 R60, [R182+0x10800] ;  /* 0x01080000b63c783b */ /* 0x000f660000004200 */
[----:B------:R-:W-:Y:S02]  /*309e0*/  FADD.FTZ R38, R104, R2 ;  /* 0x0000000268267221 */ /* 0x000fe40000010000 */
[C---:B-1----:R-:W-:Y:S03]  /*309f0*/  HMMA.16816.F32.BF16 R28, R40.reuse, R44, R28 ;  /* 0x0000002c281c723c */ /* 0x042fe6000004181c */
[----:B------:R-:W1:Y:S02]  /*30a00*/  LDSM.16.MT88.4 R64, [R183+0x10800] ;  /* 0x01080000b740783b */ /* 0x000e640000004200 */
[----:B------:R-:W-:Y:S01]  /*30a10*/  FADD.FTZ R2, R125, R0 ;  /* 0x000000007d027221 */ /* 0x000fe20000010000 */
[----:B------:R-:W-:Y:S05]  /*30a20*/  HMMA.16816.F32.BF16 R32, R40, R46, R32 ;  /* 0x0000002e2820723c */ /* 0x000fea0000041820 */
[--C-:B---3--:R-:W-:Y:S01]  /*30a30*/  FFMA.FTZ R48, R224, R36, -R39.reuse ;  /* 0x00000024e0307223 */ /* 0x108fe20000010827 */
[----:B------:R-:W-:Y:S01]  /*30a40*/  FADD.FTZ R2, R73, R2 ;  /* 0x0000000249027221 */ /* 0x000fe20000010000 */
[----:B------:R-:W-:Y:S01]  /*30a50*/  FADD.FTZ R0, R113, R38 ;  /* 0x0000002671007221 */ /* 0x000fe20000010000 */
[----:B------:R-:W-:Y:S01]  /*30a60*/  F2FP.BF16.F32.PACK_AB R49, R85, R86 ;  /* 0x000000565531723e */ /* 0x000fe200000010ff */
[----:B------:R3:W1:Y:S01]  /*30a70*/  MUFU.EX2 R73, R48 ;  /* 0x0000003000497308 */ /* 0x0006620000000800 */
[----:B------:R-:W1:Y:S01]  /*30a80*/  LDSM.16.MT88.4 R44, [R181+0x11000] ;  /* 0x01100000b52c783b */ /* 0x000e620000004200 */
[----:B------:R-:W-:Y:S01]  /*30a90*/  FADD.FTZ R38, R99, R0 ;  /* 0x0000000063267221 */ /* 0x000fe20000010000 */
[----:B------:R-:W-:Y:S01]  /*30aa0*/  FADD.FTZ R0, R102, R2 ;  /* 0x0000000266007221 */ /* 0x000fe20000010000 */
[--C-:B------:R-:W-:Y:S01]  /*30ab0*/  FFMA.FTZ R2, R225, R36, -R39.reuse ;  /* 0x00000024e1027223 */ /* 0x100fe20000010827 */
[----:B------:R-:W-:Y:S01]  /*30ac0*/  F2FP.BF16.F32.PACK_AB R51, R83, R84 ;  /* 0x000000545333723e */ /* 0x000fe200000010ff */
[----:B------:R-:W-:Y:S01]  /*30ad0*/  FADD.FTZ R38, R100, R38 ;  /* 0x0000002664267221 */ /* 0x000fe20000010000 */
[----:B------:R-:W-:Y:S03]  /*30ae0*/  F2FP.BF16.F32.PACK_AB R50, R79, R80 ;  /* 0x000000504f32723e */ /* 0x000fe600000010ff */
[----:B------:R5:W-:Y:S01]  /*30af0*/  MUFU.EX2 R72, R2 ;  /* 0x0000000200487308 */ /* 0x000be20000000800 */
[----:B------:R-:W-:Y:S01]  /*30b00*/  FADD.FTZ R68, R105, R0 ;  /* 0x0000000069447221 */ /* 0x000fe20000010000 */
[----:B------:R-:W-:Y:S01]  /*30b10*/  FADD.FTZ R0, R106, R38 ;  /* 0x000000266a007221 */ /* 0x000fe20000010000 */
[--C-:B------:R-:W-:Y:S01]  /*30b20*/  FFMA.FTZ R38, R228, R36, -R39.reuse ;  /* 0x00000024e4267223 */ /* 0x100fe20000010827 */
[----:B------:R-:W-:Y:S02]  /*30b30*/  F2FP.BF16.F32.PACK_AB R41, R77, R78 ;  /* 0x0000004e4d29723e */ /* 0x000fe400000010ff */
[----:B------:R-:W-:Y:S01]  /*30b40*/  FADD.FTZ R40, R108, R0 ;  /* 0x000000006c287221 */ /* 0x000fe20000010000 */
[----:B----4-:R-:W-:Y:S03]  /*30b50*/  F2FP.BF16.F32.PACK_AB R43, R75, R76 ;  /* 0x0000004c4b2b723e */ /* 0x010fe600000010ff */
[----:B------:R-:W4:Y:S01]  /*30b60*/  MUFU.EX2 R71, R38 ;  /* 0x0000002600477308 */ /* 0x000f220000000800 */
[----:B---3--:R-:W-:Y:S02]  /*30b70*/  F2FP.BF16.F32.PACK_AB R48, R81, R82 ;  /* 0x000000525130723e */ /* 0x008fe400000010ff */
[-C--:B------:R-:W-:Y:S05]  /*30b80*/  MOV R108, R3.reuse ;  /* 0x00000003006c7202 */ /* 0x080fea0000000f00 */
[C---:B--2---:R-:W-:Y:S05]  /*30b90*/  HMMA.16816.F32.BF16 R4, R48.reuse, R52, R4 ;  /* 0x000000343004723c */ /* 0x044fea0000041804 */
[----:B-----5:R-:W-:Y:S01]  /*30ba0*/  FADD.FTZ R2, R124, R68 ;  /* 0x000000447c027221 */ /* 0x020fe20000010000 */
[C---:B------:R-:W-:Y:S01]  /*30bb0*/  HMMA.16816.F32.BF16 R8, R48.reuse, R54, R8 ;  /* 0x000000363008723c */ /* 0x040fe20000041808 */
[----:B------:R-:W2:Y:S01]  /*30bc0*/  LDSM.16.MT88.4 R52, [R184+0x11000] ;  /* 0x01100000b834783b */ /* 0x000ea20000004200 */
[----:B------:R-:W-:Y:S03]  /*30bd0*/  MUFU.EX2 R68, R248 ;  /* 0x000000f800447308 */ /* 0x000fe60000000800 */
[----:B------:R-:W-:Y:S01]  /*30be0*/  FADD.FTZ R0, R115, R2 ;  /* 0x0000000273007221 */ /* 0x000fe20000010000 */
[C---:B------:R-:W-:Y:S05]  /*30bf0*/  HMMA.16816.F32.BF16 R12, R48.reuse, R56, R12 ;  /* 0x00000038300c723c */ /* 0x040fea000004180c */
[----:B------:R-:W-:Y:S01]  /*30c00*/  FADD.FTZ R2, R112, R40 ;  /* 0x0000002870027221 */ /* 0x000fe20000010000 */
[C---:B------:R-:W-:Y:S01]  /*30c10*/  HMMA.16816.F32.BF16 R16, R48.reuse, R58, R16 ;  /* 0x0000003a3010723c */ /* 0x040fe20000041810 */
[----:B------:R-:W3:Y:S04]  /*30c20*/  LDSM.16.MT88.4 R56, [R182+0x11000] ;  /* 0x01100000b638783b */ /* 0x000ee80000004200 */
[----:B------:R-:W-:Y:S01]  /*30c30*/  FADD.FTZ R0, R126, R0 ;  /* 0x000000007e007221 */ /* 0x000fe20000010000 */
[C---:B------:R-:W-:Y:S01]  /*30c40*/  HMMA.16816.F32.BF16 R20, R48.reuse, R60, R20 ;  /* 0x0000003c3014723c */ /* 0x040fe20000041814 */
[----:B------:R5:W3:Y:S04]  /*30c50*/  MUFU.EX2 R61, R166 ;  /* 0x000000a6003d7308 */ /* 0x000ae80000000800 */
[----:B------:R-:W-:Y:S01]  /*30c60*/  FADD.FTZ R2, R111, R2 ;  /* 0x000000026f027221 */ /* 0x000fe20000010000 */
[C---:B------:R-:W-:Y:S05]  /*30c70*/  HMMA.16816.F32.BF16 R24, R48.reuse, R62, R24 ;  /* 0x0000003e3018723c */ /* 0x040fea0000041818 */
[----:B------:R-:W-:Y:S01]  /*30c80*/  FADD.FTZ R0, R133, R0 ;  /* 0x0000000085007221 */ /* 0x000fe20000010000 */
[C---:B-1----:R-:W-:Y:S05]  /*30c90*/  HMMA.16816.F32.BF16 R28, R48.reuse, R64, R28 ;  /* 0x00000040301c723c */ /* 0x042fea000004181c */
[----:B------:R-:W-:Y:S01]  /*30ca0*/  FADD.FTZ R2, R120, R2 ;  /* 0x0000000278027221 */ /* 0x000fe20000010000 */
[----:B------:R-:W-:Y:S01]  /*30cb0*/  HMMA.16816.F32.BF16 R32, R48, R66, R32 ;  /* 0x000000423020723c */ /* 0x000fe20000041820 */
[----:B------:R-:W1:Y:S04]  /*30cc0*/  LDSM.16.MT88.4 R48, [R183+0x11000] ;  /* 0x01100000b730783b */ /* 0x000e680000004200 */
[----:B------:R-:W-:Y:S01]  /*30cd0*/  FADD.FTZ R0, R141, R0 ;  /* 0x000000008d007221 */ /* 0x000fe20000010000 */
[----:B------:R-:W-:Y:S01]  /*30ce0*/  FADD.FTZ R2, R127, R2 ;  /* 0x000000027f027221 */ /* 0x000fe20000010000 */
[----:B------:R-:W-:Y:S01]  /*30cf0*/  F2FP.BF16.F32.PACK_AB R40, R73, R74 ;  /* 0x0000004a4928723e */ /* 0x000fe200000010ff */
[--C-:B------:R-:W-:Y:S01]  /*30d00*/  FFMA.FTZ R60, R230, R36, -R39.reuse ;  /* 0x00000024e63c7223 */ /* 0x100fe20000010827 */
[----:B-----5:R-:W5:Y:S02]  /*30d10*/  LDSM.16.MT88.4 R164, [R181+0x11800] ;  /* 0x01180000b5a4783b */ /* 0x020f640000004200 */
[----:B------:R-:W-:Y:S01]  /*30d20*/  FADD.FTZ R0, R129, R0 ;  /* 0x0000000081007221 */ /* 0x000fe20000010000 */
[----:B------:R-:W-:Y:S01]  /*30d30*/  FADD.FTZ R2, R110, R2 ;  /* 0x000000026e027221 */ /* 0x000fe20000010000 */
[----:B----4-:R-:W-:Y:S01]  /*30d40*/  F2FP.BF16.F32.PACK_AB R42, R71, R72 ;  /* 0x00000048472a723e */ /* 0x010fe200000010ff */
[----:B------:R-:W-:Y:S01]  /*30d50*/  MUFU.EX2 R60, R60 ;  /* 0x0000003c003c7308 */ /* 0x000fe20000000800 */
[----:B------:R-:W-:Y:S01]  /*30d60*/  FADD.FTZ R0, R138, R0 ;  /* 0x000000008a007221 */ /* 0x000fe20000010000 */
[----:B------:R-:W-:Y:S01]  /*30d70*/  FADD.FTZ R2, R117, R2 ;  /* 0x0000000275027221 */ /* 0x000fe20000010000 */
[----:B------:R-:W-:Y:S02]  /*30d80*/  F2FP.BF16.F32.PACK_AB R141, R69, R70 ;  /* 0x00000046458d723e */ /* 0x000fe400000010ff */
[----:B------:R-:W-:Y:S01]  /*30d90*/  FADD.FTZ R38, R140, R0 ;  /* 0x000000008c267221 */ /* 0x000fe20000010000 */
[C---:B------:R-:W-:Y:S05]  /*30da0*/  HMMA.16816.F32.BF16 R4, R40.reuse, R44, R4 ;  /* 0x0000002c2804723c */ /* 0x040fea0000041804 */
[----:B------:R-:W-:Y:S01]  /*30db0*/  FADD.FTZ R0, R123, R2 ;  /* 0x000000027b007221 */ /* 0x000fe20000010000 */
[C---:B------:R-:W-:Y:S05]  /*30dc0*/  HMMA.16816.F32.BF16 R8, R40.reuse, R46, R8 ;  /* 0x0000002e2808723c */ /* 0x040fea0000041808 */
[----:B------:R-:W-:Y:S01]  /*30dd0*/  FADD.FTZ R2, R147, R38 ;  /* 0x0000002693027221 */ /* 0x000fe20000010000 */
[C---:B--2---:R-:W-:Y:S05]  /*30de0*/  HMMA.16816.F32.BF16 R12, R40.reuse, R52, R12 ;  /* 0x00000034280c723c */ /* 0x044fea000004180c */
[----:B------:R-:W-:Y:S01]  /*30df0*/  FADD.FTZ R38, R130, R0 ;  /* 0x0000000082267221 */ /* 0x000fe20000010000 */
[C---:B------:R-:W-:Y:S05]  /*30e00*/  HMMA.16816.F32.BF16 R16, R40.reuse, R54, R16 ;  /* 0x000000362810723c */ /* 0x040fea0000041810 */
[----:B------:R-:W-:Y:S01]  /*30e10*/  FADD.FTZ R0, R137, R2 ;  /* 0x0000000289007221 */ /* 0x000fe20000010000 */
[C---:B---3--:R-:W-:Y:S05]  /*30e20*/  HMMA.16816.F32.BF16 R20, R40.reuse, R56, R20 ;  /* 0x000000382814723c */ /* 0x048fea0000041814 */
[----:B------:R-:W-:Y:S01]  /*30e30*/  FADD.FTZ R2, R116, R38 ;  /* 0x0000002674027221 */ /* 0x000fe20000010000 */
[C---:B------:R-:W-:Y:S05]  /*30e40*/  HMMA.16816.F32.BF16 R24, R40.reuse, R58, R24 ;  /* 0x0000003a2818723c */ /* 0x040fea0000041818 */
[--C-:B------:R-:W-:Y:S01]  /*30e50*/  FFMA.FTZ R38, R231, R36, -R39.reuse ;  /* 0x00000024e7267223 */ /* 0x100fe20000010827 */
[C---:B-1----:R-:W-:Y:S03]  /*30e60*/  HMMA.16816.F32.BF16 R28, R40.reuse, R48, R28 ;  /* 0x00000030281c723c */ /* 0x042fe6000004181c */
[----:B------:R1:W2:Y:S02]  /*30e70*/  MUFU.EX2 R45, R38 ;  /* 0x00000026002d7308 */ /* 0x0002a40000000800 */
[----:B------:R-:W-:Y:S01]  /*30e80*/  FADD.FTZ R0, R145, R0 ;  /* 0x0000000091007221 */ /* 0x000fe20000010000 */
[----:B------:R-:W-:Y:S01]  /*30e90*/  HMMA.16816.F32.BF16 R32, R40, R50, R32 ;  /* 0x000000322820723c */ /* 0x000fe20000041820 */
[----:B------:R-:W3:Y:S04]  /*30ea0*/  LDSM.16.MT88.4 R40, [R183+0x11800] ;  /* 0x01180000b728783b */ /* 0x000ee80000004200 */
[----:B------:R-:W-:Y:S01]  /*30eb0*/  FADD.FTZ R2, R119, R2 ;  /* 0x0000000277027221 */ /* 0x000fe20000010000 */
[----:B------:R-:W-:Y:S02]  /*30ec0*/  F2FP.BF16.F32.PACK_AB R143, R61, R68 ;  /* 0x000000443d8f723e */ /* 0x000fe400000010ff */
[----:B------:R-:W-:Y:S03]  /*30ed0*/  MOV R133, R3 ;  /* 0x0000000300857202 */ /* 0x000fe60000000f00 */
[----:B------:R-:W-:Y:S01]  /*30ee0*/  FADD.FTZ R2, R122, R2 ;  /* 0x000000027a027221 */ /* 0x000fe20000010000 */
[----:B------:R-:W-:Y:S01]  /*30ef0*/  MOV R138, R37 ;  /* 0x00000025008a7202 */ /* 0x000fe20000000f00 */
[----:B-1----:R-:W-:Y:S01]  /*30f00*/  FADD.FTZ R38, R146, R0 ;  /* 0x0000000092267221 */ /* 0x002fe20000010000 */
[-CC-:B------:R-:W-:Y:S01]  /*30f10*/  FFMA.FTZ R0, R128, R36.reuse, -R39.reuse ;  /* 0x0000002480007223 */ /* 0x180fe20000010827 */
[----:B------:R-:W-:Y:S01]  /*30f20*/  FFMA.FTZ R39, R233, R36, -R39 ;  /* 0x00000024e9277223 */ /* 0x000fe20000010827 */
[----:B--2---:R-:W-:Y:S01]  /*30f30*/  F2FP.BF16.F32.PACK_AB R140, R45, R60 ;  /* 0x0000003c2d8c723e */ /* 0x004fe200000010ff */
[----:B------:R-:W-:Y:S01]  /*30f40*/  FADD.FTZ R38, R144, R38 ;  /* 0x0000002690267221 */ /* 0x000fe20000010000 */
[----:B------:R1:W-:Y:S10]  /*30f50*/  MUFU.EX2 R44, R0 ;  /* 0x00000000002c7308 */ /* 0x0003f40000000800 */
[----:B------:R-:W2:Y:S01]  /*30f60*/  MUFU.EX2 R39, R39 ;  /* 0x0000002700277308 */ /* 0x000ea20000000800 */
[----:B-1----:R-:W-:Y:S01]  /*30f70*/  FADD.FTZ R0, R107, R2 ;  /* 0x000000026b007221 */ /* 0x002fe20000010000 */
        /* <DEDUP_REMOVED lines=9> */
[C---:B-----5:R-:W-:Y:S05]  /*31010*/  HMMA.16816.F32.BF16 R168, R140.reuse, R164, R4 ;  /* 0x000000a48ca8723c */ /* 0x060fea0000041804 */
        /* <DEDUP_REMOVED lines=9> */
[----:B------:R-:W-:Y:S02]  /*310b0*/  FADD.FTZ R0, R92, R2 ;  /* 0x000000025c007221 */ /* 0x000fe40000010000 */
        /* <DEDUP_REMOVED lines=29> */
[----:B------:R-:W-:Y:S03]  /*31290*/  MOV R0, R227 ;  /* 0x000000e300007202 */ /* 0x000fe60000000f00 */
[----:B------:R1:W-:Y:S04]  /*312a0*/  STL [R1+0x10], R4 ;  /* 0x0000100401007387 */ /* 0x0003e80000100800 */
[----:B------:R1:W-:Y:S04]  /*312b0*/  STL [R1+0x14], R2 ;  /* 0x0000140201007387 */ /* 0x0003e80000100800 */
[----:B------:R1:W-:Y:S01]  /*312c0*/  STL [R1+0xc], R0 ;  /* 0x00000c0001007387 */ /* 0x0003e20000100800 */
[----:B------:R-:W-:Y:S05]  /*312d0*/  @P0 BRA `(.L_x_3517) ;  /* 0xffffff7800b00947 */ /* 0x000fea000383ffff */
.L_x_3508:
        /* <DEDUP_REMOVED lines=16> */
.L_x_3534:
        /* <DEDUP_REMOVED lines=153> */
.L_x_3520:
        /* <DEDUP_REMOVED lines=8> */
.L_x_3521:
[----:B------:R-:W-:Y:S05]  /*31df0*/  BSYNC B0 ;  /* 0x0000000000007941 */ /* 0x000fea0003800000 */
.L_x_3519:
        /* <DEDUP_REMOVED lines=48> */
.L_x_3523:
[----:B------:R-:W-:Y:S05]  /*32100*/  BSYNC B0 ;  /* 0x0000000000007941 */ /* 0x000fea0003800000 */
.L_x_3522:
        /* <DEDUP_REMOVED lines=41> */
.L_x_3525:
[----:B------:R-:W-:Y:S05]  /*323a0*/  BSYNC B0 ;  /* 0x0000000000007941 */ /* 0x000fea0003800000 */
.L_x_3524:
        /* <DEDUP_REMOVED lines=15> */
.L_x_3527:
[----:B------:R-:W-:Y:S05]  /*324a0*/  BSYNC B0 ;  /* 0x0000000000007941 */ /* 0x000fea0003800000 */
.L_x_3526:
        /* <DEDUP_REMOVED lines=15> */
.L_x_3529:
[----:B------:R-:W-:Y:S05]  /*325a0*/  BSYNC B0 ;  /* 0x0000000000007941 */ /* 0x000fea0003800000 */
.L_x_3528:
[----:B-123--:R-:W-:Y:S02]  /*325b0*/  MOV R10, 0x50 ;  /* 0x00000050000a7802 */ /* 0x00efe40000000f00 */
[----:B------:R-:W-:-:S03]  /*325c0*/  MOV R9, 0x0 ;  /* 0x0000000000097802 */ /* 0x000fc60000000f00 */
[----:B------:R-:W-:-:S04]  /*325d0*/  IMAD.MOV.U32 R8, RZ, RZ, R10 ;  /* 0x000000ffff087224 */ /* 0x000fc800078e000a */
[----:B----4-:R-:W-:Y:S05]  /*325e0*/  @P1 RET.REL.NODEC R8 `(_ZN5flash24flash_fwd_splitkv_kernelI23Flash_fwd_kernel_traitsILi64ELi64ELi256ELi4ELb0ELb0EN7cutlass10bfloat16_tE19Flash_kernel_traitsILi64ELi64ELi256ELi4ES3_EELb1ELb0ELb1ELb0ELb0ELb1ELb0ELb1EEEvNS_16Flash_fwd_paramsE) ;  /* 0xfffffcd808841950 */ /* 0x010fea0003c3ffff */
        /* <DEDUP_REMOVED lines=14> */
[----:B------:R-:W-:Y:S05]  /*326d0*/  RET.REL.NODEC R2 `(_ZN5flash24flash_fwd_splitkv_kernelI23Flash_fwd_kernel_traitsILi64ELi64ELi256ELi4ELb0ELb0EN7cutlass10bfloat16_tE19Flash_kernel_traitsILi64ELi64ELi256ELi4ES3_EELb1ELb0ELb1ELb0ELb0ELb1ELb0ELb1EEEvNS_16Flash_fwd_paramsE) ;  /* 0xfffffcd802487950 */ /* 0x000fea0003c3ffff */
.L_x_3518:
[----:B-1----:R-:W-:Y:S01]  /*326e0*/  IMAD.MOV.U32 R0, RZ, RZ, 0x2 ;  /* 0x00000002ff007424 */ /* 0x002fe200078e00ff */
[----:B-----5:R-:W-:Y:S01]  /*326f0*/  MOV R2, R8 ;  /* 0x0000000800027202 */ /* 0x020fe20000000f00 */
[----:B------:R-:W-:Y:S01]  /*32700*/  IMAD.MOV.U32 R4, RZ, RZ, -0x1 ;  /* 0xffffffffff047424 */ /* 0x000fe200078e00ff */
[----:B------:R-:W-:-:S07]  /*32710*/  MOV R3, 0x1f ;  /* 0x0000001f00037802 */ /* 0x000fce0000000f00 */
[----:B--2---:R-:W-:Y:S05]  /*32720*/  WARPSYNC.COLLECTIVE R4, `(.L_x_3530) ;  /* 0x0000000004087348 */ /* 0x004fea0003c00000 */
[----:B------:R1:W3:Y:S02]  /*32730*/  SHFL.BFLY P0, R0, R2, R0, R3 ;  /* 0x0c00000002007389 */ /* 0x0002e40000000003 */
[----:B-123--:R-:W-:Y:S01]  /*32740*/  ENDCOLLECTIVE ;  /* 0x000000000000791b */ /* 0x00efe20003800000 */
.L_x_3530:
[----:B------:R-:W-:Y:S02]  /*32750*/  MOV R5, R0 ;  /* 0x0000000000057202 */ /* 0x000fe40000000f00 */
[----:B------:R-:W-:-:S03]  /*32760*/  MOV R0, 0x1 ;  /* 0x0000000100007802 */ /* 0x000fc60000000f00 */
[----:B------:R-:W-:-:S04]  /*32770*/  FADD.FTZ R5, R5, R8 ;  /* 0x0000000805057221 */ /* 0x000fc80000010000 */
[----:B------:R-:W-:-:S07]  /*32780*/  IMAD.MOV.U32 R2, RZ, RZ, R5 ;  /* 0x000000ffff027224 */ /* 0x000fce00078e0005 */
[----:B------:R-:W-:Y:S05]  /*32790*/  WARPSYNC.COLLECTIVE R4, `(.L_x_3531) ;  /* 0x0000000004087348 */ /* 0x000fea0003c00000 */
[----:B------:R1:W2:Y:S02]  /*327a0*/  SHFL.BFLY P0, R0, R2, R0, R3 ;  /* 0x0c00000002007389 */ /* 0x0002a40000000003 */
[----:B-12---:R-:W-:Y:S01]  /*327b0*/  ENDCOLLECTIVE ;  /* 0x000000000000791b */ /* 0x006fe20003800000 */
.L_x_3531:
[----:B------:R-:W-:Y:S01]  /*327c0*/  IMAD.MOV.U32 R6, RZ, RZ, R0 ;  /* 0x000000ffff067224 */ /* 0x000fe200078e0000 */
[----:B------:R-:W-:Y:S02]  /*327d0*/  MOV R0, 0x2 ;  /* 0x0000000200007802 */ /* 0x000fe40000000f00 */
[----:B------:R-:W-:Y:S01]  /*327e0*/  MOV R2, R7 ;  /* 0x0000000700027202 */ /* 0x000fe20000000f00 */
[----:B------:R-:W-:-:S07]  /*327f0*/  FADD.FTZ R17, R5, R6 ;  /* 0x0000000605117221 */ /* 0x000fce0000010000 */
[----:B------:R-:W-:Y:S05]  /*32800*/  WARPSYNC.COLLECTIVE R4, `(.L_x_3532) ;  /* 0x0000000004087348 */ /* 0x000fea0003c00000 */
[----:B------:R1:W2:Y:S02]  /*32810*/  SHFL.BFLY P0, R0, R2, R0, R3 ;  /* 0x0c00000002007389 */ /* 0x0002a40000000003 */
[----:B-12---:R-:W-:Y:S01]  /*32820*/  ENDCOLLECTIVE ;  /* 0x000000000000791b */ /* 0x006fe20003800000 */
.L_x_3532:
[----:B------:R-:W-:Y:S01]  /*32830*/  IMAD.MOV.U32 R2, RZ, RZ, R0 ;  /* 0x000000ffff027224 */ /* 0x000fe200078e0000 */
[----:B------:R-:W-:-:S03]  /*32840*/  MOV R0, 0x1 ;  /* 0x0000000100007802 */ /* 0x000fc60000000f00 */
[----:B------:R-:W-:-:S07]  /*32850*/  FADD.FTZ R2, R2, R7 ;  /* 0x0000000702027221 */ /* 0x000fce0000010000 */
[----:B------:R-:W-:Y:S05]  /*32860*/  WARPSYNC.COLLECTIVE R4, `(.L_x_3533) ;  /* 0x0000000004087348 */ /* 0x000fea0003c00000 */
[----:B------:R1:W2:Y:S02]  /*32870*/  SHFL.BFLY P0, R0, R2, R0, R3 ;  /* 0x0c00000002007389 */ /* 0x0002a40000000003 */
[----:B-12---:R-:W-:Y:S01]  /*32880*/  ENDCOLLECTIVE ;  /* 0x000000000000791b */ /* 0x006fe20003800000 */
.L_x_3533:
[----:B------:R-:W-:Y:S01]  /*32890*/  MOV R3, R0 ;  /* 0x0000000000037202 */ /* 0x000fe20000000f00 */
[----:B------:R-:W-:Y:S06]  /*328a0*/  BRA `(.L_x_3534) ;  /* 0xffffffe800cc7947 */ /* 0x000fec000383ffff */
.L_x_3535:
        /* <DEDUP_REMOVED lines=13> */
.L_x_7959:


//--------------------- .text._ZN5flash24flash_fwd_splitkv_kernelI23Flash_fwd_kernel_traitsILi64ELi64ELi256ELi4ELb0ELb0EN7cutlass10bfloat16_tE19Flash_kernel_traitsILi64ELi64ELi256ELi4ES3_EELb1ELb0ELb0ELb0ELb1ELb0ELb1ELb0EEEvNS_16Flash_fwd_paramsE --------------------------
	.section	.text._ZN5flash24flash_fwd_splitkv_kernelI23Flash_fwd_kernel_traitsILi64ELi64ELi256ELi4ELb0ELb0EN7cutlass10bfloat16_tE19Flash_kernel_traitsILi64ELi64ELi256ELi4ES3_EELb1ELb0ELb0ELb0ELb1ELb0ELb1ELb0EEEvNS_16Flash_fwd_paramsE,"ax",@progbits
	.align	128
        .global         _ZN5flash24flash_fwd_splitkv_kernelI23Flash_fwd_kernel_traitsILi64ELi64ELi256ELi4ELb0ELb0EN7cutlass10bfloat16_tE19Flash_kernel_traitsILi64ELi64ELi256ELi4ES3_EELb1ELb0ELb0ELb0ELb1ELb0ELb1ELb0EEEvNS_16Flash_fwd_paramsE
        .type           _ZN5flash24flash_fwd_splitkv_kernelI23Flash_fwd_kernel_traitsILi64ELi64ELi256ELi4ELb0ELb0EN7cutlass10bfloat16_tE19Flash_kernel_traitsILi64ELi64ELi256ELi4ES3_EELb1ELb0ELb0ELb0ELb1ELb0ELb1ELb0EEEvNS_16Flash_fwd_paramsE,@function
        .size           _ZN5flash24flash_fwd_splitkv_kernelI23Flash_fwd_kernel_traitsILi64ELi64ELi256ELi4ELb0ELb0EN7cutlass10bfloat16_tE19Flash_kernel_traitsILi64ELi64ELi256ELi4ES3_EELb1ELb0ELb0ELb0ELb1ELb0ELb1ELb0EEEvNS_16Flash_fwd_paramsE,(.L_x_8012 - _ZN5flash24flash_fwd_splitkv_kernelI23Flash_fwd_kernel_traitsILi64ELi64ELi256ELi4ELb0ELb0EN7cutlass10bfloat16_tE19Flash_kernel_traitsILi64ELi64ELi256ELi4ES3_EELb1ELb0ELb0ELb0ELb1ELb0ELb1ELb0EEEvNS_16Flash_fwd_paramsE)
        .other          _ZN5flash24flash_fwd_splitkv_kernelI23Flash_fwd_kernel_traitsILi64ELi64ELi256ELi4ELb0ELb0EN7cutlass10bfloat16_tE19Flash_kernel_traitsILi64ELi64ELi256ELi4ES3_EELb1ELb0ELb0ELb0ELb1ELb0ELb1ELb0EEEvNS_16Flash_fwd_paramsE,@"STO_CUDA_ENTRY STV_DEFAULT"
_ZN5flash24flash_fwd_splitkv_kernelI23Flash_fwd_kernel_traitsILi64ELi64ELi256ELi4ELb0ELb0EN7cutlass10bfloat16_tE19Flash_kernel_traitsILi64ELi64ELi256ELi4ES3_EELb1ELb0ELb0ELb0ELb1ELb0ELb1ELb0EEEvNS_16Flash_fwd_paramsE:
.text._ZN5flash24flash_fwd_splitkv_kernelI23Flash_fwd_kernel_traitsILi64ELi64ELi256ELi4ELb0ELb0EN7cutlass10bfloat16_tE19Flash_kernel_traitsILi64ELi64ELi256ELi4ES3_EELb1ELb0ELb0ELb0ELb1ELb0ELb1ELb0EEEvNS_16Flash_fwd_paramsE:
        /* <DEDUP_REMOVED lines=32> */
[----:B------:R-:W-:Y:S01]  /*0200*/  @UP3 UIADD3 UR13, UR13, 0x1, URZ ;  /* 0x000000010d0d3890 */ /* 0x000fe2000fffe03f */
[----:B------:R-:W-:Y:S01]  /*0210*/  PLOP3.LUT P0, PT, PT, PT, UP0, 0x80, 0x0 ;  /* 0x000000000000781c */ /* 0x000fe20003f0f008 */
[----:B------:R-:W-:Y:S02]  /*0220*/  @!UP2 ULOP3.LUT UR13, URZ, UR8, URZ, 0x33, !UPT ;  /* 0x000000083f0da292 */ /* 0x000fe4000f8e333f */
        /* <DEDUP_REMOVED lines=42> */
.L_x_3536:
[----:B------:R-:W-:-:S05]  /*04d0*/  ULDC UR5, c[0x0][0x2c8] ;  /* 0x0000b20000057ab9 */ /* 0x000fca0000000800 */
.L_x_3537:
        /* <DEDUP_REMOVED lines=50> */
[----:B------:R-:W-:Y:S02]  /*0800*/  UIMAD UR5, UR23, UR5, UR6 ;  /* 0x00000005170572a4 */ /* 0x000fe4000f8e0206 */
[----:B------:R-:W-:Y:S02]  /*0810*/  UIADD3 UR6, UR15, 0xff, URZ ;  /* 0x000000ff0f067890 */ /* 0x000fe4000fffe03f */
[----:B------:R-:W-:-:S11]  /*0820*/  UISETP.GT.U32.AND UP0, UPT, UR7, UR5, UPT ;  /* 0x000000050700728c */ /* 0x000fd6000bf04070 */
[----:B------:R-:W-:Y:S02]  /*0830*/  @!UP0 UIADD3 UR5, UR5, -UR7, URZ ;  /* 0x8000000705058290 */ /* 0x000fe4000fffe03f */
[----:B------:R-:W-:Y:S02]  /*0840*/  @!UP0 UIADD3 UR23, UR23, 0x1, URZ ;  /* 0x0000000117178890 */ /* 0x000fe4000fffe03f */
[----:B------:R-:W-:Y:S02]  /*0850*/  UISETP.GE.U32.AND UP2, UPT, UR5, UR7, UPT ;  /* 0x000000070500728c */ /* 0x000fe4000bf46070 */
[----:B------:R-:W-:Y:S02]  /*0860*/  UISETP.GE.AND UP0, UPT, UR12, URZ, UPT ;  /* 0x0000003f0c00728c */ /* 0x000fe4000bf06270 */
[----:B------:R-:W-:Y:S02]  /*0870*/  USHF.R.S32.HI UR5, URZ, 0x1f, UR6 ;  /* 0x0000001f3f057899 */ /* 0x000fe40008011406 */
[----:B------:R-:W-:-:S02]  /*0880*/  UIADD3 UR7, -UR19, 0x13f, UR18 ;  /* 0x0000013f13077890 */ /* 0x000fc4000fffe112 */
[----:B------:R-:W-:Y:S02]  /*0890*/  ULEA.HI UR6, UR5, UR6, URZ, 0x8 ;  /* 0x0000000605067291 */ /* 0x000fe4000f8f403f */
[----:B------:R-:W-:Y:S02]  /*08a0*/  UIADD3 UR7, UR7, UR14, UR15 ;  /* 0x0000000e07077290 */ /* 0x000fe4000fffe00f */
[----:B------:R-:W-:Y:S02]  /*08b0*/  @UP2 UIADD3 UR23, UR23, 0x1, URZ ;  /* 0x0000000117172890 */ /* 0x000fe4000fffe03f */
[----:B------:R-:W-:Y:S02]  /*08c0*/  USHF.R.S32.HI UR6, URZ, 0x8, UR6 ;  /* 0x000000083f067899 */ /* 0x000fe40008011406 */
[----:B------:R-:W-:Y:S02]  /*08d0*/  @!UP0 UIADD3 UR23, -UR23, URZ, URZ ;  /* 0x0000003f17178290 */ /* 0x000fe4000fffe13f */
[----:B------:R-:W-:-:S02]  /*08e0*/  @!UP1 ULOP3.LUT UR23, URZ, UR11, URZ, 0x33, !UPT ;  /* 0x0000000b3f179292 */ /* 0x000fc4000f8e333f */
[----:B------:R-:W-:Y:S01]  /*08f0*/  IMAD.U32 R2, RZ, RZ, UR6 ;  /* 0x00000006ff027e24 */ /* 0x000fe2000f8e00ff */
[----:B------:R-:W-:Y:S02]  /*0900*/  USHF.R.S32.HI UR6, URZ, 0x1f, UR7 ;  /* 0x0000001f3f067899 */ /* 0x000fe40008011407 */
[----:B------:R-:W-:Y:S01]  /*0910*/  UIMAD UR5, UR23, UR10, URZ ;  /* 0x0000000a170572a4 */ /* 0x000fe2000f8e023f */
[----:B------:R-:W-:Y:S01]  /*0920*/  IMAD.U32 R0, RZ, RZ, UR23 ;  /* 0x00000017ff007e24 */ /* 0x000fe2000f8e00ff */
[----:B------:R-:W-:-:S04]  /*0930*/  ULEA.HI UR6, UR6, UR7, URZ, 0x8 ;  /* 0x0000000706067291 */ /* 0x000fc8000f8f403f */
[----:B------:R-:W-:Y:S01]  /*0940*/  VIADDMNMX R0, R0, UR5, R2, PT ;  /* 0x0000000500007c46 */ /* 0x000fe2000b800102 */
[----:B------:R-:W-:Y:S01]  /*0950*/  USHF.R.S32.HI UR6, URZ, 0x8, UR6 ;  /* 0x000000083f067899 */ /* 0x000fe20008011406 */
[----:B------:R-:W1:Y:S02]  /*0960*/  S2R R2, SR_TID.X ;  /* 0x0000000000027919 */ /* 0x000e640000002100 */
[----:B------:R-:W-:-:S13]  /*0970*/  R2UR UR12, R0 ;  /* 0x00000000000c72ca */ /* 0x000fda00000e0000 */
[----:B------:R-:W-:-:S04]  /*0980*/  UISETP.LT.AND UP0, UPT, UR12, UR6, UPT ;  /* 0x000000060c00728c */ /* 0x000fc8000bf01270 */
[----:B------:R-:W-:-:S04]  /*0990*/  USEL UR12, UR12, UR6, UP0 ;  /* 0x000000060c0c7287 */ /* 0x000fc80008000000 */
[----:B------:R-:W-:-:S06]  /*09a0*/  UISETP.GE.AND UP0, UPT, UR5, UR12, UPT ;  /* 0x0000000c0500728c */ /* 0x000fcc000bf06270 */
[----:B------:R-:W-:-:S13]  /*09b0*/  PLOP3.LUT P0, PT, PT, PT, UP0, 0x80, 0x0 ;  /* 0x000000000000781c */ /* 0x000fda0003f0f008 */
[----:B-1----:R-:W-:Y:S05]  /*09c0*/  @!P0 BRA `(.L_x_3538) ;  /* 0x0000000400348947 */ /* 0x002fea0003800000 */
[----:B------:R-:W-:Y:S01]  /*09d0*/  SHF.R.S32.HI R0, RZ, 0x1f, R2 ;  /* 0x0000001fff007819 */ /* 0x000fe20000011402 */
[----:B------:R-:W-:Y:S01]  /*09e0*/  ULDC.64 UR6, c[0x0][0x2c0] ;  /* 0x0000b00000067ab9 */ /* 0x000fe20000000a00 */
[----:B------:R-:W-:Y:S01]  /*09f0*/  LOP3.LUT P6, RZ, R2, 0xf, RZ, 0xc0, !PT ;  /* 0x0000000f02ff7812 */ /* 0x000fe200078cc0ff */
[----:B------:R-:W-:Y:S01]  /*0a00*/  UIMAD UR6, UR10, UR6, UR13 ;  /* 0x000000060a0672a4 */ /* 0x000fe2000f8e020d */
[----:B------:R-:W-:-:S03]  /*0a10*/  LEA.HI R0, R0, R2, RZ, 0x4 ;  /* 0x0000000200007211 */ /* 0x000fc600078f20ff */
[----:B------:R-:W-:Y:S01]  /*0a20*/  UIMAD UR6, UR6, UR8, UR4 ;  /* 0x00000008060672a4 */ /* 0x000fe2000f8e0204 */
[----:B------:R-:W-:Y:S02]  /*0a30*/  LOP3.LUT R4, R0, 0x3ffffff0, RZ, 0xc0, !PT ;  /* 0x3ffffff000047812 */ /* 0x000fe400078ec0ff */
[----:B------:R-:W-:Y:S01]  /*0a40*/  SHF.R.S32.HI R0, RZ, 0x4, R0 ;  /* 0x00000004ff007819 */ /* 0x000fe20000011400 */
[----:B------:R-:W-:Y:S02]  /*0a50*/  UIMAD UR7, UR6, UR7, UR18 ;  /* 0x00000007060772a4 */ /* 0x000fe4000f8e0212 */
[----:B------:R-:W-:Y:S01]  /*0a60*/  IMAD.IADD R4, R2, 0x1, -R4 ;  /* 0x0000000102047824 */ /* 0x000fe200078e0a04 */
[----:B------:R-:W-:Y:S01]  /*0a70*/  ULDC UR4, c[0x0][0x2dc] ;  /* 0x0000b70000047ab9 */ /* 0x000fe20000000800 */
[----:B------:R-:W-:Y:S01]  /*0a80*/  UIADD3 UR18, -UR18, UR19, URZ ;  /* 0x0000001312127290 */ /* 0x000fe2000fffe13f */
[----:B------:R-:W-:Y:S01]  /*0a90*/  VIADD R9, R0, 0x8 ;  /* 0x0000000800097836 */ /* 0x000fe20000000000 */
[----:B------:R-:W-:Y:S01]  /*0aa0*/  UIMAD UR4, UR7, UR4, URZ ;  /* 0x00000004070472a4 */ /* 0x000fe2000f8e023f */
[----:B------:R-:W-:Y:S01]  /*0ab0*/  IMAD.SHL.U32 R4, R4, 0x4, RZ ;  /* 0x0000000404047824 */ /* 0x000fe200078e00ff */
[----:B------:R-:W-:Y:S01]  /*0ac0*/  USHF.R.S32.HI UR6, URZ, 0x1f, UR7 ;  /* 0x0000001f3f067899 */ /* 0x000fe20008011407 */
[C---:B------:R-:W-:Y:S01]  /*0ad0*/  VIADD R7, R0.reuse, 0x18 ;  /* 0x0000001800077836 */ /* 0x040fe20000000000 */
[----:B------:R-:W-:Y:S01]  /*0ae0*/  ISETP.GE.AND P5, PT, R9, UR18, PT ;  /* 0x0000001209007c0c */ /* 0x000fe2000bfa6270 */
[C---:B------:R-:W-:Y:S01]  /*0af0*/  VIADD R8, R0.reuse, 0x10 ;  /* 0x0000001000087836 */ /* 0x040fe20000000000 */
[--C-:B------:R-:W-:Y:S01]  /*0b00*/  SHF.R.S32.HI R5, RZ, 0x1f, R4.reuse ;  /* 0x0000001fff057819 */ /* 0x100fe20000011404 */
[----:B------:R-:W-:Y:S01]  /*0b10*/  IMAD.U32 R3, RZ, RZ, UR4 ;  /* 0x00000004ff037e24 */ /* 0x000fe2000f8e00ff */
[C---:B------:R-:W-:Y:S01]  /*0b20*/  ISETP.GE.AND P2, PT, R0.reuse, UR18, PT ;  /* 0x0000001200007c0c */ /* 0x040fe2000bf46270 */
[----:B------:R-:W-:Y:S01]  /*0b30*/  VIADD R6, R0, 0x20 ;  /* 0x0000002000067836 */ /* 0x000fe20000000000 */
[----:B------:R-:W-:Y:S01]  /*0b40*/  ISETP.GE.AND P1, PT, R8, UR18, PT ;  /* 0x0000001208007c0c */ /* 0x000fe2000bf26270 */
[----:B------:R-:W-:-:S03]  /*0b50*/  IMAD.WIDE R4, R0, 0x40, R4 ;  /* 0x0000004000047825 */ /* 0x000fc600078e0204 */
[----:B------:R-:W-:Y:S02]  /*0b60*/  ISETP.GE.AND P4, PT, R6, UR18, PT ;  /* 0x0000001206007c0c */ /* 0x000fe4000bf86270 */
[----:B------:R-:W-:Y:S01]  /*0b70*/  IADD3 R4, P0, R4, UR4, RZ ;  /* 0x0000000404047c10 */ /* 0x000fe2000ff1e0ff */
[----:B------:R-:W-:-:S03]  /*0b80*/  ULDC.64 UR4, c[0x0][0x288] ;  /* 0x0000a20000047ab9 */ /* 0x000fc60000000a00 */
[----:B------:R-:W-:Y:S01]  /*0b90*/  LEA.HI.X.SX32 R3, R3, R5, 0x1, P0 ;  /* 0x0000000503037211 */ /* 0x000fe200000f0eff */
[----:B------:R-:W-:Y:S01]  /*0ba0*/  VIADD R5, R0, 0x28 ;  /* 0x0000002800057836 */ /* 0x000fe20000000000 */
[----:B------:R-:W-:-:S04]  /*0bb0*/  LEA R10, P0, R4, UR4, 0x2 ;  /* 0x00000004040a7c11 */ /* 0x000fc8000f8010ff */
[----:B------:R-:W-:Y:S01]  /*0bc0*/  LEA.HI.X R11, R4, UR5, R3, 0x2, P0 ;  /* 0x00000005040b7c11 */ /* 0x000fe200080f1403 */
[C---:B------:R-:W-:Y:S01]  /*0bd0*/  VIADD R4, R0.reuse, 0x30 ;  /* 0x0000003000047836 */ /* 0x040fe20000000000 */
[----:B------:R-:W-:Y:S01]  /*0be0*/  ISETP.GE.AND P0, PT, R7, UR18, PT ;  /* 0x0000001207007c0c */ /* 0x000fe2000bf06270 */
[C---:B------:R-:W-:Y:S01]  /*0bf0*/  VIADD R3, R0.reuse, 0x38 ;  /* 0x0000003800037836 */ /* 0x040fe20000000000 */
[----:B------:R-:W-:Y:S01]  /*0c00*/  ISETP.GE.AND P3, PT, R5, UR18, PT ;  /* 0x0000001205007c0c */ /* 0x000fe2000bf66270 */
[----:B------:R-:W-:Y:S01]  /*0c10*/  @!P5 STG.E.128 desc[UR16][R10.64+0x800], RZ ;  /* 0x000800ff0a00d986 */ /* 0x000fe2000c101d10 */
[----:B------:R-:W-:Y:S01]  /*0c20*/  ISETP.GE.OR P5, PT, R0, UR18, P6 ;  /* 0x0000001200007c0c */ /* 0x000fe2000b7a6670 */
[----:B------:R-:W-:Y:S02]  /*0c30*/  ULDC.64 UR4, c[0x0][0x2b8] ;  /* 0x0000ae0000047ab9 */ /* 0x000fe40000000a00 */
[----:B------:R-:W-:Y:S01]  /*0c40*/  @!P2 STG.E.128 desc[UR16][R10.64], RZ ;  /* 0x000000ff0a00a986 */ /* 0x000fe2000c101d10 */
[----:B------:R-:W-:-:S03]  /*0c50*/  ISETP.GE.AND P2, PT, R4, UR18, PT ;  /* 0x0000001204007c0c */ /* 0x000fc6000bf46270 */
[----:B------:R-:W-:Y:S01]  /*0c60*/  @!P1 STG.E.128 desc[UR16][R10.64+0x1000], RZ ;  /* 0x001000ff0a009986 */ /* 0x000fe2000c101d10 */
[----:B------:R-:W-:-:S03]  /*0c70*/  ISETP.GE.AND P1, PT, R3, UR18, PT ;  /* 0x0000001203007c0c */ /* 0x000fc6000bf26270 */
[----:B------:R-:W-:Y:S01]  /*0c80*/  @!P0 STG.E.128 desc[UR16][R10.64+0x1800], RZ ;  /* 0x001800ff0a008986 */ /* 0x000fe2000c101d10 */
[----:B------:R-:W-:-:S03]  /*0c90*/  IADD3 R2, P0, R0, UR7, RZ ;  /* 0x0000000700027c10 */ /* 0x000fc6000ff1e0ff */
[----:B------:R-:W-:Y:S01]  /*0ca0*/  @!P4 STG.E.128 desc[UR16][R10.64+0x2000], RZ ;  /* 0x002000ff0a00c986 */ /* 0x000fe2000c101d10 */
[----:B------:R-:W-:Y:S02]  /*0cb0*/  LEA.HI.X.SX32 R0, R0, UR6, 0x1, P0 ;  /* 0x0000000600007c11 */ /* 0x000fe400080f0eff */
[C---:B------:R-:W-:Y:S01]  /*0cc0*/  LEA R12, P0, R2.reuse, UR4, 0x2 ;  /* 0x00000004020c7c11 */ /* 0x040fe2000f8010ff */
[----:B------:R-:W-:Y:S01]  /*0cd0*/  @!P3 STG.E.128 desc[UR16][R10.64+0x2800], RZ ;  /* 0x002800ff0a00b986 */ /* 0x000fe2000c101d10 */
[----:B------:R-:W-:Y:S02]  /*0ce0*/  ISETP.GE.OR P4, PT, R9, UR18, P6 ;  /* 0x0000001209007c0c */ /* 0x000fe4000b786670 */
[----:B------:R-:W-:Y:S01]  /*0cf0*/  LEA.HI.X R13, R2, UR5, R0, 0x2, P0 ;  /* 0x00000005020d7c11 */ /* 0x000fe200080f1400 */
[----:B------:R-:W-:Y:S01]  /*0d00*/  @!P5 IMAD.MOV.U32 R0, RZ, RZ, -0x800000 ;  /* 0xff800000ff00d424 */ /* 0x000fe200078e00ff */
[----:B------:R-:W-:Y:S01]  /*0d10*/  @!P2 STG.E.128 desc[UR16][R10.64+0x3000], RZ ;  /* 0x003000ff0a00a986 */ /* 0x000fe2000c101d10 */
[----:B------:R-:W-:-:S02]  /*0d20*/  ISETP.GE.OR P3, PT, R8, UR18, P6 ;  /* 0x0000001208007c0c */ /* 0x000fc4000b766670 */
[----:B------:R-:W-:Y:S01]  /*0d30*/  ISETP.GE.OR P2, PT, R7, UR18, P6 ;  /* 0x0000001207007c0c */ /* 0x000fe2000b746670 */
[----:B------:R-:W-:Y:S01]  /*0d40*/  @!P1 STG.E.128 desc[UR16][R10.64+0x3800], RZ ;  /* 0x003800ff0a009986 */ /* 0x000fe2000c101d10 */
[----:B------:R-:W-:Y:S02]  /*0d50*/  ISETP.GE.OR P1, PT, R6, UR18, P6 ;  /* 0x0000001206007c0c */ /* 0x000fe4000b726670 */
[----:B------:R-:W-:Y:S01]  /*0d60*/  ISETP.GE.OR P0, PT, R5, UR18, P6 ;  /* 0x0000001205007c0c */ /* 0x000fe2000b706670 */
[----:B------:R1:W-:Y:S01]  /*0d70*/  @!P5 STG.E desc[UR16][R12.64], R0 ;  /* 0x000000000c00d986 */ /* 0x0003e2000c101910 */
[----:B------:R-:W-:Y:S02]  /*0d80*/  ISETP.GE.OR P5, PT, R4, UR18, P6 ;  /* 0x0000001204007c0c */ /* 0x000fe4000b7a6670 */
[----:B------:R-:W-:-:S03]  /*0d90*/  ISETP.GE.OR P6, PT, R3, UR18, P6 ;  /* 0x0000001203007c0c */ /* 0x000fc6000b7c6670 */
[----:B------:R-:W-:Y:S02]  /*0da0*/  @!P3 IMAD.MOV.U32 R6, RZ, RZ, -0x800000 ;  /* 0xff800000ff06b424 */ /* 0x000fe400078e00ff */
[----:B------:R-:W-:Y:S02]  /*0db0*/  @!P2 IMAD.MOV.U32 R5, RZ, RZ, -0x800000 ;  /* 0xff800000ff05a424 */ /* 0x000fe400078e00ff */
[----:B------:R-:W-:Y:S01]  /*0dc0*/  @!P1 IMAD.MOV.U32 R4, RZ, RZ, -0x800000 ;  /* 0xff800000ff049424 */ /* 0x000fe200078e00ff */
[----:B------:R-:W-:Y:S01]  /*0dd0*/  @!P3 STG.E desc[UR16][R12.64+0x40], R6 ;  /* 0x000040060c00b986 */ /* 0x000fe2000c101910 */
[----:B------:R-:W-:-:S03]  /*0de0*/  @!P0 IMAD.MOV.U32 R2, RZ, RZ, -0x800000 ;  /* 0xff800000ff028424 */ /* 0x000fc600078e00ff */
        /* <DEDUP_REMOVED lines=8> */
[----:B-1----:R-:W-:-:S05]  /*0e70*/  MOV R0, 0xff800000 ;  /* 0xff80000000007802 */ /* 0x002fca0000000f00 */
[----:B------:R-:W-:Y:S01]  /*0e80*/  STG.E desc[UR16][R12.64+0xe0], R0 ;  /* 0x0000e0000c007986 */ /* 0x000fe2000c101910 */
[----:B------:R-:W-:Y:S05]  /*0e90*/  EXIT ;  /* 0x000000000000794d */ /* 0x000fea0003800000 */
.L_x_3538:
        /* <DEDUP_REMOVED lines=28> */
.L_x_3539:
        /* <DEDUP_REMOVED lines=34> */
[----:B------:R-:W-:Y:S01]  /*1280*/  IMAD.MOV R7, RZ, RZ, -R7 ;  /* 0x000000ffff077224 */ /* 0x000fe200078e0a07 */
[----:B------:R-:W-:Y:S02]  /*1290*/  MOV R3, UR4 ;  /* 0x0000000400037c02 */ /* 0x000fe40008000f00 */
[----:B------:R-:W1:Y:S01]  /*12a0*/  I2F.RP R8, R6 ;  /* 0x0000000600087306 */ /* 0x000e620000209400 */
[----:B------:R-:W-:Y:S01]  /*12b0*/  IMAD R21, R21, R7, UR9 ;  /* 0x0000000915157e24 */ /* 0x000fe2000f8e0207 */
[----:B------:R-:W-:-:S04]  /*12c0*/  IABS R3, R3 ;  /* 0x0000000300037213 */ /* 0x000fc80000000000 */
[----:B------:R-:W-:Y:S02]  /*12d0*/  SHF.R.S32.HI R20, RZ, 0x1f, R21 ;  /* 0x0000001fff147819 */ /* 0x000fe40000011415 */
[----:B-1----:R-:W1:Y:S02]  /*12e0*/  MUFU.RCP R8, R8 ;  /* 0x0000000800087308 */ /* 0x002e640000001000 */
[----:B-1----:R-:W-:-:S06]  /*12f0*/  IADD3 R8, R8, 0xffffffe, RZ ;  /* 0x0ffffffe08087810 */ /* 0x002fcc0007ffe0ff */
[----:B------:R-:W2:Y:S02]  /*1300*/  F2I.FTZ.U32.TRUNC.NTZ R9, R8 ;  /* 0x0000000800097305 */ /* 0x000ea4000021f000 */
[----:B--2---:R-:W-:Y:S02]  /*1310*/  IMAD.MOV R5, RZ, RZ, -R9 ;  /* 0x000000ffff057224 */ /* 0x004fe400078e0a09 */
        /* <DEDUP_REMOVED lines=22> */
[----:B------:R-:W-:Y:S01]  /*1480*/  IMAD.U32 R6, RZ, RZ, UR24 ;  /* 0x00000018ff067e24 */ /* 0x000fe2000f8e00ff */
[----:B------:R-:W-:Y:S01]  /*1490*/  @!P2 LOP3.LUT R3, RZ, R0, RZ, 0x33, !PT ;  /* 0x00000000ff03a212 */ /* 0x000fe200078e33ff */
[----:B------:R-:W-:Y:S01]  /*14a0*/  IMAD R0, R21, UR11, R4 ;  /* 0x0000000b15007c24 */ /* 0x000fe2000f8e0204 */
[----:B------:R-:W-:Y:S01]  /*14b0*/  UIADD3 UR6, UR25, UR6, URZ ;  /* 0x0000000619067290 */ /* 0x000fe2000fffe03f */
[----:B------:R-:W-:Y:S01]  /*14c0*/  MOV R7, UR25 ;  /* 0x0000001900077c02 */ /* 0x000fe20008000f00 */
[----:B------:R-:W-:Y:S01]  /*14d0*/  ULDC.64 UR8, c[0x0][0x260] ;  /* 0x0000980000087ab9 */ /* 0x000fe20000000a00 */
[----:B------:R-:W-:-:S02]  /*14e0*/  MOV R4, R6 ;  /* 0x0000000600047202 */ /* 0x000fc40000000f00 */
[----:B------:R-:W-:Y:S01]  /*14f0*/  SHF.R.S32.HI R10, RZ, 0x1f, R3 ;  /* 0x0000001fff0a7819 */ /* 0x000fe20000011403 */
[----:B------:R-:W-:Y:S01]  /*1500*/  IMAD.U32 R5, RZ, RZ, UR6 ;  /* 0x00000006ff057e24 */ /* 0x000fe2000f8e00ff */
[----:B------:R-:W-:Y:S01]  /*1510*/  ULDC.64 UR6, c[0x0][0x238] ;  /* 0x00008e0000067ab9 */ /* 0x000fe20000000a00 */
[----:B------:R-:W-:Y:S01]  /*1520*/  MOV R11, R3 ;  /* 0x00000003000b7202 */ /* 0x000fe20000000f00 */
        /* <DEDUP_REMOVED lines=8> */
[----:B------:R-:W-:Y:S02]  /*15b0*/  IMAD R0, R3, UR9, R0 ;  /* 0x0000000903007c24 */ /* 0x000fe4000f8e0200 */
[----:B------:R-:W-:-:S03]  /*15c0*/  IMAD.MOV.U32 R26, RZ, RZ, R4 ;  /* 0x000000ffff1a7224 */ /* 0x000fc600078e0004 */
[----:B------:R-:W-:Y:S01]  /*15d0*/  IADD3 R0, R5, R0, RZ ;  /* 0x0000000005007210 */ /* 0x000fe20007ffe0ff */
[----:B------:R-:W-:Y:S06]  /*15e0*/  BRA `(.L_x_3541) ;  /* 0x0000000400487947 */ /* 0x000fec0003800000 */
.L_x_3540:
        /* <DEDUP_REMOVED lines=46> */
.L_x_3542:
        /* <DEDUP_REMOVED lines=9> */
[----:B------:R-:W-:Y:S01]  /*1960*/  MOV R21, UR22 ;  /* 0x0000001600157c02 */ /* 0x000fe20008000f00 */
[----:B------:R-:W-:Y:S01]  /*1970*/  UIADD3 UR6, UR27, UR6, URZ ;  /* 0x000000061b067290 */ /* 0x000fe2000fffe03f */
[----:B------:R-:W-:Y:S01]  /*1980*/  MOV R7, UR27 ;  /* 0x0000001b00077c02 */ /* 0x000fe20008000f00 */
[----:B------:R-:W-:-:S02]  /*1990*/  IMAD.U32 R6, RZ, RZ, UR26 ;  /* 0x0000001aff067e24 */ /* 0x000fc4000f8e00ff */
[-C--:B-1----:R-:W-:Y:S02]  /*19a0*/  IMAD R0, R10, R4.reuse, RZ ;  /* 0x000000040a007224 */ /* 0x082fe400078e02ff */
        /* <DEDUP_REMOVED lines=22> */
.L_x_3541:
        /* <DEDUP_REMOVED lines=13> */
[----:B------:R-:W-:Y:S01]  /*1be0*/  @!UP0 ULDC.64 UR6, c[0x0][0x228] ;  /* 0x00008a0000068ab9 */ /* 0x000fe20000000a00 */
[----:B------:R-:W-:Y:S01]  /*1bf0*/  @UP0 ULDC.64 UR8, c[0x0][0x240] ;  /* 0x0000900000080ab9 */ /* 0x000fe20000000a00 */
[----:B------:R-:W-:Y:S01]  /*1c00*/  IMAD.IADD R3, R2, 0x1, -R3 ;  /* 0x0000000102037824 */ /* 0x000fe200078e0a03 */
[----:B------:R-:W-:Y:S01]  /*1c10*/  @!UP0 UIMAD UR22, UR22, UR6, URZ ;  /* 0x00000006161682a4 */ /* 0x000fe2000f8e023f */
[----:B------:R-:W-:Y:S01]  /*1c20*/  ISETP.GE.AND P2, PT, R19, UR20, PT ;  /* 0x0000001413007c0c */ /* 0x000fe2000bf46270 */
[----:B------:R-:W-:Y:S01]  /*1c30*/  @UP0 UIMAD.WIDE.U32 UR26, UR21, UR8, URZ ;  /* 0x00000008151a02a5 */ /* 0x000fe2000f8e003f */
[----:B------:R-:W-:Y:S01]  /*1c40*/  IMAD.SHL.U32 R25, R3, 0x8, RZ ;  /* 0x0000000803197824 */ /* 0x000fe200078e00ff */
[----:B------:R-:W-:Y:S01]  /*1c50*/  @!UP0 UIMAD.WIDE.U32 UR28, UR13, UR6, URZ ;  /* 0x000000060d1c82a5 */ /* 0x000fe2000f8e003f */
[----:B------:R-:W-:Y:S01]  /*1c60*/  LOP3.LUT R22, R22, 0x1c0, RZ, 0xc0, !PT ;  /* 0x000001c016167812 */ /* 0x000fe200078ec0ff */
[----:B------:R-:W2:Y:S01]  /*1c70*/  @!P3 LDC.64 R4, c[0x0][0x240] ;  /* 0x00009000ff04bb82 */ /* 0x000ea20000000a00 */
[----:B------:R-:W-:Y:S01]  /*1c80*/  @!UP0 UIMAD UR7, UR13, UR7, UR22 ;  /* 0x000000070d0782a4 */ /* 0x000fe2000f8e0216 */
[--C-:B------:R-:W-:Y:S01]  /*1c90*/  SHF.R.S32.HI R24, RZ, 0x1f, R25.reuse ;  /* 0x0000001fff187819 */ /* 0x100fe20000011419 */
[----:B------:R-:W-:Y:S01]  /*1ca0*/  @UP0 UIMAD UR9, UR21, UR9, UR27 ;  /* 0x00000009150902a4 */ /* 0x000fe2000f8e021b */
[----:B------:R-:W-:Y:S01]  /*1cb0*/  LOP3.LUT R7, R22, 0x38, R25, 0xf8, !PT ;  /* 0x0000003816077812 */ /* 0x000fe200078ef819 */
[----:B------:R-:W-:Y:S01]  /*1cc0*/  @!UP0 UIADD3 UR9, UR29, UR7, URZ ;  /* 0x000000071d098290 */ /* 0x000fe2000fffe03f */
[----:B------:R-:W-:Y:S01]  /*1cd0*/  SHF.R.U32.HI R22, RZ, 0x3, R22 ;  /* 0x00000003ff167819 */ /* 0x000fe20000011616 */
[----:B------:R-:W-:Y:S01]  /*1ce0*/  @!UP0 UMOV UR26, UR28 ;  /* 0x0000001c001a8c82 */ /* 0x000fe20008000000 */
[----:B------:R-:W3:Y:S01]  /*1cf0*/  @!P3 LDC.64 R14, c[0x0][0x210] ;  /* 0x00008400ff0ebb82 */ /* 0x000ee20000000a00 */
[----:B------:R-:W-:Y:S01]  /*1d00*/  IADD3 R6, P1, R25, UR26, RZ ;  /* 0x0000001a19067c10 */ /* 0x000fe2000ff3e0ff */
[----:B------:R-:W-:Y:S01]  /*1d10*/  USHF.R.S32.HI UR22, URZ, 0x1f, UR4 ;  /* 0x0000001f3f167899 */ /* 0x000fe20008011404 */
[----:B------:R-:W-:Y:S01]  /*1d20*/  LOP3.LUT R22, R7, R22, RZ, 0x3c, !PT ;  /* 0x0000001607167212 */ /* 0x000fe200078e3cff */
[----:B------:R-:W-:Y:S01]  /*1d30*/  ULDC.64 UR6, c[0x0][0x258] ;  /* 0x0000960000067ab9 */ /* 0x000fe20000000a00 */
[----:B------:R-:W-:Y:S01]  /*1d40*/  IADD3.X R7, R24, UR9, RZ, P1, !PT ;  /* 0x0000000918077c10 */ /* 0x000fe20008ffe4ff */
[----:B------:R-:W-:Y:S01]  /*1d50*/  UIMAD UR22, UR22, UR6, URZ ;  /* 0x00000006161672a4 */ /* 0x000fe2000f8e023f */
[----:B------:R-:W-:Y:S01]  /*1d60*/  IMAD.U32 R16, RZ, RZ, UR6 ;  /* 0x00000006ff107e24 */ /* 0x000fe2000f8e00ff */
[----:B------:R-:W4:Y:S01]  /*1d70*/  @!P2 LDC.64 R8, c[0x0][0x240] ;  /* 0x00009000ff08ab82 */ /* 0x000f220000000a00 */
[----:B------:R-:W-:Y:S01]  /*1d80*/  SHF.R.S32.HI R13, RZ, 0x1f, R12 ;  /* 0x0000001fff0d7819 */ /* 0x000fe2000001140c */
[----:B------:R-:W-:Y:S01]  /*1d90*/  UIMAD UR7, UR4, UR7, UR22 ;  /* 0x00000007040772a4 */ /* 0x000fe2000f8e0216 */
[----:B------:R-:W-:Y:S01]  /*1da0*/  IMAD.WIDE.U32 R16, R16, UR4, R6 ;  /* 0x0000000410107c25 */ /* 0x000fe2000f8e0006 */
[----:B------:R-:W5:Y:S01]  /*1db0*/  @!P2 S2R R32, SR_CgaCtaId ;  /* 0x000000000020a919 */ /* 0x000f620000008800 */
[----:B------:R-:W-:Y:S01]  /*1dc0*/  UIADD3 UR21, UR12, -0x1, URZ ;  /* 0xffffffff0c157890 */ /* 0x000fe2000fffe03f */
[----:B------:R-:W-:Y:S01]  /*1dd0*/  LEA.HI R242, R191, R2, RZ, 0x4 ;  /* 0x00000002bff27211 */ /* 0x000fe200078f20ff */
[----:B------:R-:W-:Y:S01]  /*1de0*/  VIADD R18, R12, 0x20 ;  /* 0x000000200c127836 */ /* 0x000fe20000000000 */
[----:B------:R-:W4:Y:S01]  /*1df0*/  S2UR UR8, SR_CgaCtaId ;  /* 0x00000000000879c3 */ /* 0x000f220000008800 */
[----:B-1----:R-:W-:Y:S01]  /*1e00*/  IMAD.WIDE R28, R28, 0x40, R12 ;  /* 0x000000401c1c7825 */ /* 0x002fe200078e020c */
[----:B------:R-:W-:Y:S01]  /*1e10*/  @!P3 MOV R30, R16 ;  /* 0x00000010001eb202 */ /* 0x000fe20000000f00 */
[----:B------:R-:W-:Y:S01]  /*1e20*/  USHF.L.U32 UR22, UR21, 0x8, URZ ;  /* 0x0000000815167899 */ /* 0x000fe2000800063f */
[----:B------:R-:W-:Y:S01]  /*1e30*/  ISETP.GE.AND P6, PT, R18, UR20, PT ;  /* 0x0000001412007c0c */ /* 0x000fe2000bfc6270 */
[-C--:B--2---:R-:W-:Y:S01]  /*1e40*/  @!P3 IMAD R23, R29, R4.reuse, RZ ;  /* 0x000000041d17b224 */ /* 0x084fe200078e02ff */
[----:B------:R-:W-:Y:S01]  /*1e50*/  UMOV UR4, 0x400 ;  /* 0x0000040000047882 */ /* 0x000fe20000000000 */
[----:B------:R-:W-:Y:S01]  /*1e60*/  VIADD R31, R17, UR7 ;  /* 0x00000007111f7c36 */ /* 0x000fe20008000000 */
[----:B------:R-:W1:Y:S01]  /*1e70*/  @!P2 LDC.64 R6, c[0x0][0x210] ;  /* 0x00008400ff06ab82 */ /* 0x000e620000000a00 */
[C---:B------:R-:W-:Y:S01]  /*1e80*/  @!P2 IADD3 R17, P1, R28.reuse, 0x10, RZ ;  /* 0x000000101c11a810 */ /* 0x040fe20007f3e0ff */
[C---:B------:R-:W-:Y:S01]  /*1e90*/  @!P3 IMAD R23, R28.reuse, R5, R23 ;  /* 0x000000051c17b224 */ /* 0x040fe200078e0217 */
[----:B------:R-:W-:Y:S01]  /*1ea0*/  UIADD3 UR25, -UR22, UR15, URZ ;  /* 0x0000000f16197290 */ /* 0x000fe2000fffe13f */
[----:B------:R-:W-:Y:S01]  /*1eb0*/  @!P3 IMAD.WIDE.U32 R36, R28, R4, R30 ;  /* 0x000000041c24b225 */ /* 0x000fe200078e001e */
[----:B------:R-:W-:Y:S01]  /*1ec0*/  USHF.L.U32 UR6, UR11, 0x5, URZ ;  /* 0x000000050b067899 */ /* 0x000fe2000800063f */
[----:B------:R-:W-:-:S02]  /*1ed0*/  LOP3.LUT R247, R242, 0xfffffff0, RZ, 0xc0, !PT ;  /* 0xfffffff0f2f77812 */ /* 0x000fc400078ec0ff */
[----:B------:R-:W-:Y:S01]  /*1ee0*/  @!P2 IMAD.X R5, RZ, RZ, R29, P1 ;  /* 0x000000ffff05a224 */ /* 0x000fe200008e061d */
[----:B---3--:R-:W-:Y:S01]  /*1ef0*/  @!P3 LEA R34, P1, R36, R14, 0x1 ;  /* 0x0000000e2422b211 */ /* 0x008fe200078208ff */
[----:B------:R-:W-:Y:S01]  /*1f00*/  IMAD.SHL.U32 R4, R27, 0x8, RZ ;  /* 0x000000081b047824 */ /* 0x000fe200078e00ff */
[----:B------:R-:W-:Y:S01]  /*1f10*/  ISETP.GE.AND P5, PT, R12, UR25, PT ;  /* 0x000000190c007c0c */ /* 0x000fe2000bfa6270 */
[----:B------:R-:W-:Y:S01]  /*1f20*/  @!P3 IMAD.IADD R23, R37, 0x1, R23 ;  /* 0x000000012517b824 */ /* 0x000fe200078e0217 */
[----:B------:R-:W-:Y:S01]  /*1f30*/  IADD3 R247, -R247, R2, RZ ;  /* 0x00000002f7f77210 */ /* 0x000fe20007ffe1ff */
[-C--:B----4-:R-:W-:Y:S01]  /*1f40*/  @!P2 IMAD R14, R5, R8.reuse, RZ ;  /* 0x00000008050ea224 */ /* 0x090fe200078e02ff */
[----:B------:R-:W-:Y:S01]  /*1f50*/  LOP3.LUT R22, R22, 0xfffffe00, R4, 0xf8, !PT ;  /* 0xfffffe0016167812 */ /* 0x000fe200078ef804 */
[----:B------:R-:W-:Y:S01]  /*1f60*/  ULEA UR4, UR8, UR4, 0x18 ;  /* 0x0000000408047291 */ /* 0x000fe2000f8ec03f */
[----:B------:R-:W2:Y:S01]  /*1f70*/  @!P6 LDC.64 R4, c[0x0][0x240] ;  /* 0x00009000ff04eb82 */ /* 0x000ea20000000a00 */
[----:B------:R-:W-:Y:S01]  /*1f80*/  @!P3 LEA.HI.X R35, R36, R15, R23, 0x1, P1 ;  /* 0x0000000f2423b211 */ /* 0x000fe200008f0c17 */
[----:B------:R-:W-:Y:S01]  /*1f90*/  VIADD R23, R12, 0x30 ;  /* 0x000000300c177836 */ /* 0x000fe20000000000 */
[----:B------:R-:W3:Y:S01]  /*1fa0*/  @!P6 S2R R15, SR_CgaCtaId ;  /* 0x00000000000fe919 */ /* 0x000ee20000008800 */
[----:B------:R-:W-:Y:S01]  /*1fb0*/  @!P2 IMAD.MOV.U32 R38, RZ, RZ, R16 ;  /* 0x000000ffff26a224 */ /* 0x000fe200078e0010 */
[----:B------:R-:W-:Y:S01]  /*1fc0*/  LEA R246, R22, UR4, 0x1 ;  /* 0x0000000416f67c11 */ /* 0x000fe2000f8e08ff */
[----:B------:R-:W-:Y:S01]  /*1fd0*/  @!P2 IMAD.MOV.U32 R39, RZ, RZ, R31 ;  /* 0x000000ffff27a224 */ /* 0x000fe200078e001f */
[----:B------:R-:W-:Y:S01]  /*1fe0*/  ISETP.GE.AND P1, PT, R23, UR20, PT ;  /* 0x0000001417007c0c */ /* 0x000fe2000bf26270 */
[C---:B------:R-:W-:Y:S01]  /*1ff0*/  @!P2 IMAD R9, R17.reuse, R9, R14 ;  /* 0x000000091109a224 */ /* 0x040fe200078e020e */
[----:B------:R-:W-:Y:S01]  /*2000*/  @!P2 MOV R14, 0x400 ;  /* 0x00000400000ea802 */ /* 0x000fe20000000f00 */
[----:B------:R-:W-:Y:S01]  /*2010*/  @!P2 IMAD.WIDE.U32 R38, R17, R8, R38 ;  /* 0x000000081126a225 */ /* 0x000fe200078e0026 */
[----:B------:R-:W4:Y:S01]  /*2020*/  @!P5 S2R R27, SR_CgaCtaId ;  /* 0x00000000001bd919 */ /* 0x000f220000008800 */
[----:B------:R-:W-:Y:S01]  /*2030*/  UIMAD.WIDE.U32 UR8, UR10, 0x20, URZ ;  /* 0x000000200a0878a5 */ /* 0x000fe2000f8e003f */
[----:B-----5:R-:W-:Y:S01]  /*2040*/  @!P2 LEA R14, R32, R14, 0x18 ;  /* 0x0000000e200ea211 */ /* 0x020fe200078ec0ff */
[----:B------:R-:W-:Y:S01]  /*2050*/  @!P2 IMAD.IADD R8, R39, 0x1, R9 ;  /* 0x000000012708a824 */ /* 0x000fe200078e0209 */
[----:B-1----:R-:W-:Y:S01]  /*2060*/  @!P2 LEA R36, P4, R38, R6, 0x1 ;  /* 0x000000062624a211 */ /* 0x002fe200078808ff */
[----:B------:R-:W-:Y:S01]  /*2070*/  @!PT LDS RZ, [RZ] ;  /* 0x00000000fffff984 */ /* 0x000fe20000000800 */
[----:B------:R-:W-:Y:S01]  /*2080*/  @!PT LDS RZ, [RZ] ;  /* 0x00000000fffff984 */ /* 0x000fe20000000800 */
[----:B------:R-:W-:Y:S01]  /*2090*/  @!PT LDS RZ, [RZ] ;  /* 0x00000000fffff984 */ /* 0x000fe20000000800 */
[----:B------:R1:W-:Y:S01]  /*20a0*/  @!P3 LDGSTS.E.BYPASS.LTC128B.128 [R246], desc[UR16][R34.64] ;  /* 0x0000000022f6bfae */ /* 0x0003e2000b901d50 */
[----:B------:R-:W-:Y:S01]  /*20b0*/  IMAD R164, R13, UR10, RZ ;  /* 0x0000000a0da47c24 */ /* 0x000fe2000f8e02ff */
[----:B------:R-:W-:Y:S01]  /*20c0*/  SHF.R.S32.HI R242, RZ, 0x4, R242 ;  /* 0x00000004fff27819 */ /* 0x000fe200000114f2 */
[----:B------:R-:W-:Y:S01]  /*20d0*/  @!P2 IMAD R14, R22, 0x2, R14 ;  /* 0x00000002160ea824 */ /* 0x000fe200078e020e */
[----:B------:R-:W-:Y:S01]  /*20e0*/  @!P2 LEA.HI.X R37, R38, R7, R8, 0x1, P4 ;  /* 0x000000072625a211 */ /* 0x000fe200020f0c08 */
[----:B------:R-:W-:Y:S01]  /*20f0*/  IMAD R164, R12, UR11, R164 ;  /* 0x0000000b0ca47c24 */ /* 0x000fe2000f8e02a4 */
[----:B------:R-:W5:Y:S01]  /*2100*/  @!P6 LDC.64 R8, c[0x0][0x210] ;  /* 0x00008400ff08eb82 */ /* 0x000f620000000a00 */
[----:B------:R-:W-:-:S02]  /*2110*/  ISETP.GE.AND P4, PT, R19, UR25, PT ;  /* 0x0000001913007c0c */ /* 0x000fc4000bf86270 */
[----:B------:R3:W-:Y:S01]  /*2120*/  @!P2 LDGSTS.E.BYPASS.LTC128B.128 [R14+0x800], desc[UR16][R36.64] ;  /* 0x00800000240eafae */ /* 0x0007e2000b901d50 */
[----:B------:R-:W-:Y:S02]  /*2130*/  IADD3 R32, P2, R25, R26, RZ ;  /* 0x0000001a19207210 */ /* 0x000fe40007f5e0ff */
[----:B------:R-:W-:Y:S02]  /*2140*/  LEA.HI R239, R242, R242, RZ, 0x1 ;  /* 0x000000f2f2ef7211 */ /* 0x000fe400078f08ff */
[----:B------:R-:W5:Y:S01]  /*2150*/  @!P1 LDC.64 R6, c[0x0][0x240] ;  /* 0x00009000ff069b82 */ /* 0x000f620000000a00 */
[----:B------:R-:W-:Y:S01]  /*2160*/  IMAD.X R33, R24, 0x1, R0, P2 ;  /* 0x0000000118217824 */ /* 0x000fe200010e0600 */
[----:B------:R-:W-:Y:S02]  /*2170*/  @!P1 IADD3 R26, P2, R28, 0x30, RZ ;  /* 0x000000301c1a9810 */ /* 0x000fe40007f5e0ff */
[----:B------:R-:W-:Y:S02]  /*2180*/  @!P5 MOV R0, 0x400 ;  /* 0x000004000000d802 */ /* 0x000fe40000000f00 */
[----:B------:R-:W-:-:S02]  /*2190*/  LOP3.LUT R239, R239, 0xfffffffe, RZ, 0xc0, !PT ;  /* 0xfffffffeefef7812 */ /* 0x000fc400078ec0ff */
[----:B------:R-:W-:-:S03]  /*21a0*/  LEA.HI R191, R191, R2, RZ, 0x5 ;  /* 0x00000002bfbf7211 */ /* 0x000fc600078f28ff */
[----:B------:R-:W-:Y:S01]  /*21b0*/  IMAD.IADD R239, R242, 0x1, -R239 ;  /* 0x00000001f2ef7824 */ /* 0x000fe200078e0aef */
[----:B------:R-:W-:Y:S02]  /*21c0*/  SHF.R.S32.HI R190, RZ, 0x5, R191 ;  /* 0x00000005ffbe7819 */ /* 0x000fe400000114bf */
[----:B-1----:R-:W-:Y:S01]  /*21d0*/  @!P6 IADD3 R34, P3, R28, 0x20, RZ ;  /* 0x000000201c22e810 */ /* 0x002fe20007f7e0ff */
[----:B------:R-:W-:Y:S01]  /*21e0*/  @!P1 IMAD.X R28, RZ, RZ, R29, P2 ;  /* 0x000000ffff1c9224 */ /* 0x000fe200010e061d */
[----:B----4-:R-:W-:Y:S02]  /*21f0*/  @!P5 LEA R0, R27, R0, 0x18 ;  /* 0x000000001b00d211 */ /* 0x010fe400078ec0ff */
[----:B------:R-:W-:Y:S02]  /*2200*/  @!P6 IADD3.X R17, RZ, R29, RZ, P3, !PT ;  /* 0x0000001dff11e210 */ /* 0x000fe40001ffe4ff */
[----:B------:R-:W-:Y:S01]  /*2210*/  IADD3 R21, P3, R12, R21, RZ ;  /* 0x000000150c157210 */ /* 0x000fe20007f7e0ff */
[----:B------:R-:W-:Y:S01]  /*2220*/  @!P5 IMAD R0, R22, 0x2, R0 ;  /* 0x000000021600d824 */ /* 0x000fe200078e0200 */
[----:B---3--:R-:W1:Y:S01]  /*2230*/  @!P1 S2R R14, SR_CgaCtaId ;  /* 0x00000000000e9919 */ /* 0x008e620000008800 */
[----:B--2---:R-:W-:Y:S01]  /*2240*/  @!P6 IMAD R17, R17, R4, RZ ;  /* 0x000000041111e224 */ /* 0x004fe200078e02ff */
[----:B------:R-:W-:Y:S01]  /*2250*/  @!P1 MOV R37, R31 ;  /* 0x0000001f00259202 */ /* 0x000fe20000000f00 */
[----:B------:R-:W-:Y:S01]  /*2260*/  IMAD.X R20, R13, 0x1, R20, P3 ;  /* 0x000000010d147824 */ /* 0x000fe200018e0614 */
[----:B------:R-:W-:Y:S01]  /*2270*/  ISETP.GE.AND P3, PT, R18, UR25, PT ;  /* 0x0000001912007c0c */ /* 0x000fe2000bf66270 */
[----:B------:R-:W-:Y:S01]  /*2280*/  @!P6 IMAD R30, R34, R5, R17 ;  /* 0x00000005221ee224 */ /* 0x000fe200078e0211 */
[----:B------:R-:W-:Y:S01]  /*2290*/  @!P6 MOV R27, 0x400 ;  /* 0x00000400001be802 */ /* 0x000fe20000000f00 */
[----:B------:R-:W-:Y:S01]  /*22a0*/  @!P6 IMAD.MOV.U32 R17, RZ, RZ, R31 ;  /* 0x000000ffff11e224 */ /* 0x000fe200078e001f */
[----:B------:R-:W-:Y:S01]  /*22b0*/  LOP3.LUT R191, R191, 0xffffffe0, RZ, 0xc0, !PT ;  /* 0xffffffe0bfbf7812 */ /* 0x000fe200078ec0ff */
[----:B-----5:R-:W-:Y:S01]  /*22c0*/  @!P1 IMAD R28, R28, R6, RZ ;  /* 0x000000061c1c9224 */ /* 0x020fe200078e02ff */
[----:B------:R-:W-:Y:S01]  /*22d0*/  @!P6 LEA R15, R15, R27, 0x18 ;  /* 0x0000001b0f0fe211 */ /* 0x000fe200078ec0ff */
[----:B------:R-:W-:Y:S01]  /*22e0*/  @!P6 IMAD.WIDE.U32 R34, R34, R4, R16 ;  /* 0x000000042222e225 */ /* 0x000fe200078e0010 */
[----:B------:R-:W-:Y:S01]  /*22f0*/  IADD3 R191, -R191, R2, RZ ;  /* 0x00000002bfbf7210 */ /* 0x000fe20007ffe1ff */
[----:B------:R-:W2:Y:S01]  /*2300*/  @!P1 LDC.64 R4, c[0x0][0x210] ;  /* 0x00008400ff049b82 */ /* 0x000ea20000000a00 */
[----:B------:R-:W3:Y:S01]  /*2310*/  @!P4 S2R R17, SR_CgaCtaId ;  /* 0x000000000011c919 */ /* 0x000ee20000008800 */
[----:B------:R-:W-:Y:S01]  /*2320*/  @!P6 IMAD.IADD R29, R35, 0x1, R30 ;  /* 0x00000001231de824 */ /* 0x000fe200078e021e */
[----:B------:R-:W-:Y:S01]  /*2330*/  @!P6 LEA R30, P2, R34, R8, 0x1 ;  /* 0x00000008221ee211 */ /* 0x000fe200078408ff */
[----:B------:R-:W-:Y:S01]  /*2340*/  @!P1 IMAD.MOV.U32 R36, RZ, RZ, R16 ;  /* 0x000000ffff249224 */ /* 0x000fe200078e0010 */
[----:B------:R-:W4:Y:S01]  /*2350*/  @!P3 S2R R13, SR_CgaCtaId ;  /* 0x00000000000db919 */ /* 0x000f220000008800 */
[----:B------:R-:W-:Y:S01]  /*2360*/  @!P1 IMAD R28, R26, R7, R28 ;  /* 0x000000071a1c9224 */ /* 0x000fe200078e021c */
[----:B------:R-:W-:Y:S01]  /*2370*/  @!P6 LEA.HI.X R31, R34, R9, R29, 0x1, P2 ;  /* 0x00000009221fe211 */ /* 0x000fe200010f0c1d */
[----:B------:R-:W-:Y:S01]  /*2380*/  @!P1 IMAD.WIDE.U32 R34, R26, R6, R36 ;  /* 0x000000061a229225 */ /* 0x000fe200078e0024 */
[----:B------:R-:W5:Y:S01]  /*2390*/  @!P5 LDC.64 R8, c[0x0][0x218] ;  /* 0x00008600ff08db82 */ /* 0x000f620000000a00 */
[----:B------:R-:W-:-:S02]  /*23a0*/  @!P1 MOV R16, 0x400 ;  /* 0x0000040000109802 */ /* 0x000fc40000000f00 */
[----:B------:R-:W-:-:S04]  /*23b0*/  IMAD.WIDE.U32 R36, R12, UR10, R32 ;  /* 0x0000000a0c247c25 */ /* 0x000fc8000f8e0020 */
[----:B------:R-:W-:Y:S01]  /*23c0*/  @!P6 IMAD R15, R22, 0x2, R15 ;  /* 0x00000002160fe824 */ /* 0x000fe200078e020f */
[----:B------:R-:W4:Y:S01]  /*23d0*/  @!P4 LDC.64 R6, c[0x0][0x218] ;  /* 0x00008600ff06cb82 */ /* 0x000f220000000a00 */
[----:B------:R-:W-:Y:S01]  /*23e0*/  @!P1 IMAD.IADD R26, R35, 0x1, R28 ;  /* 0x00000001231a9824 */ /* 0x000fe200078e021c */
[----:B-1----:R-:W-:Y:S01]  /*23f0*/  @!P1 LEA R16, R14, R16, 0x18 ;  /* 0x000000100e109211 */ /* 0x002fe200078ec0ff */
[----:B------:R-:W-:Y:S01]  /*2400*/  IMAD.MOV.U32 R165, RZ, RZ, R36 ;  /* 0x000000ffffa57224 */ /* 0x000fe200078e0024 */
[----:B------:R4:W-:Y:S01]  /*2410*/  @!P6 LDGSTS.E.BYPASS.LTC128B.128 [R15+0x1000], desc[UR16][R30.64] ;  /* 0x010000001e0fefae */ /* 0x0009e2000b901d50 */
[----:B------:R-:W-:Y:S01]  /*2420*/  IMAD.U32 R28, RZ, RZ, UR10 ;  /* 0x0000000aff1c7e24 */ /* 0x000fe2000f8e00ff */
[----:B------:R-:W-:Y:S01]  /*2430*/  ISETP.GE.AND P6, PT, R23, UR25, PT ;  /* 0x0000001917007c0c */ /* 0x000fe2000bfc6270 */
[----:B------:R-:W-:Y:S01]  /*2440*/  IMAD.IADD R164, R37, 0x1, R164 ;  /* 0x0000000125a47824 */ /* 0x000fe200078e02a4 */
[----:B--2---:R-:W-:Y:S01]  /*2450*/  @!P1 LEA R32, P2, R34, R4, 0x1 ;  /* 0x0000000422209211 */ /* 0x004fe200078408ff */
[----:B------:R-:W-:Y:S01]  /*2460*/  IMAD.U32 R27, RZ, RZ, UR10 ;  /* 0x0000000aff1b7e24 */ /* 0x000fe2000f8e00ff */
[----:B------:R-:W-:Y:S01]  /*2470*/  @!P1 LEA R16, R22, R16, 0x1 ;  /* 0x0000001016109211 */ /* 0x000fe200078e08ff */
[----:B------:R-:W-:Y:S01]  /*2480*/  IMAD.SHL.U32 R2, R2, 0x2, RZ ;  /* 0x0000000202027824 */ /* 0x000fe200078e00ff */
[----:B------:R-:W-:Y:S01]  /*2490*/  @!P1 LEA.HI.X R33, R34, R5, R26, 0x1, P2 ;  /* 0x0000000522219211 */ /* 0x000fe200010f0c1a */
[----:B------:R-:W-:Y:S01]  /*24a0*/  IMAD.U32 R26, RZ, RZ, UR11 ;  /* 0x0000000bff1a7e24 */ /* 0x000fe2000f8e00ff */
[----:B------:R-:W1:Y:S01]  /*24b0*/  @!P3 LDC.64 R4, c[0x0][0x218] ;  /* 0x00008600ff04bb82 */ /* 0x000e620000000a00 */
[----:B------:R-:W-:-:S02]  /*24c0*/  @!P4 LEA R28, P2, R28, R165, 0x4 ;  /* 0x000000a51c1cc211 */ /* 0x000fc400078420ff */
[----:B------:R5:W-:Y:S01]  /*24d0*/  @!P1 LDGSTS.E.BYPASS.LTC128B.128 [R16+0x1800], desc[UR16][R32.64] ;  /* 0x0180000020109fae */ /* 0x000be2000b901d50 */
[----:B------:R-:W-:Y:S01]  /*24e0*/  @!P4 MOV R14, 0x400 ;  /* 0x00000400000ec802 */ /* 0x000fe20000000f00 */
[----:B------:R-:W-:Y:S01]  /*24f0*/  VOTEU.ALL UP0, P6 ;  /* 0x00000000003f7886 */ /* 0x000fe20003000000 */
[----:B------:R-:W-:Y:S02]  /*2500*/  @!P4 LEA.HI.X R26, R27, R164, R26, 0x4, P2 ;  /* 0x000000a41b1ac211 */ /* 0x000fe400010f241a */
[----:B---3--:R-:W-:Y:S01]  /*2510*/  @!P4 LEA R14, R17, R14, 0x18 ;  /* 0x0000000e110ec211 */ /* 0x008fe200078ec0ff */
[----:B------:R-:W-:-:S04]  /*2520*/  VIADD R17, R12, 0x40 ;  /* 0x000000400c117836 */ /* 0x000fc80000000000 */
[----:B------:R-:W-:Y:S01]  /*2530*/  @!P4 IMAD R14, R22, 0x2, R14 ;  /* 0x00000002160ec824 */ /* 0x000fe200078e020e */
[C---:B----4-:R-:W-:Y:S01]  /*2540*/  @!P4 LEA R30, P1, R28.reuse, R6, 0x1 ;  /* 0x000000061c1ec211 */ /* 0x050fe200078208ff */
[----:B------:R-:W-:Y:S01]  /*2550*/  @!P6 IMAD.MOV.U32 R6, RZ, RZ, R165 ;  /* 0x000000ffff06e224 */ /* 0x000fe200078e00a5 */
[----:B------:R-:W-:Y:S02]  /*2560*/  @!P3 MOV R15, 0x400 ;  /* 0x00000400000fb802 */ /* 0x000fe40000000f00 */
[----:B------:R-:W-:Y:S01]  /*2570*/  @!P4 LEA.HI.X R31, R28, R7, R26, 0x1, P1 ;  /* 0x000000071c1fc211 */ /* 0x000fe200008f0c1a */
[----:B------:R-:W-:Y:S01]  /*2580*/  @!P6 IMAD.MOV.U32 R7, RZ, RZ, R164 ;  /* 0x000000ffff07e224 */ /* 0x000fe200078e00a4 */
[----:B------:R-:W-:Y:S01]  /*2590*/  @!P3 LEA R13, R13, R15, 0x18 ;  /* 0x0000000f0d0db211 */ /* 0x000fe200078ec0ff */
[----:B------:R-:W-:Y:S01]  /*25a0*/  IMAD.U32 R26, RZ, RZ, UR10 ;  /* 0x0000000aff1a7e24 */ /* 0x000fe2000f8e00ff */
[C---:B------:R-:W-:Y:S02]  /*25b0*/  @!P3 IADD3 R15, P1, R165.reuse, UR8, RZ ;  /* 0x00000008a50fbc10 */ /* 0x040fe4000ff3e0ff */
[----:B------:R-:W-:Y:S01]  /*25c0*/  @!P3 LEA R13, R22, R13, 0x1 ;  /* 0x0000000d160db211 */ /* 0x000fe200078e08ff */
[----:B------:R-:W-:Y:S01]  /*25d0*/  @!P6 IMAD.WIDE.U32 R26, R26, 0x30, R6 ;  /* 0x000000301a1ae825 */ /* 0x000fe200078e0006 */
[----:B------:R-:W-:Y:S01]  /*25e0*/  @!P6 MOV R28, 0x400 ;  /* 0x00000400001ce802 */ /* 0x000fe20000000f00 */
[----:B------:R-:W2:Y:S01]  /*25f0*/  @!P6 LDC.64 R6, c[0x0][0x218] ;  /* 0x00008600ff06eb82 */ /* 0x000ea20000000a00 */
[C---:B-----5:R-:W-:Y:S01]  /*2600*/  @!P5 LEA R32, P2, R165.reuse, R8, 0x1 ;  /* 0x00000008a520d211 */ /* 0x060fe200078408ff */
[----:B------:R-:W-:Y:S01]  /*2610*/  IMAD.U32 R8, RZ, RZ, UR6 ;  /* 0x00000006ff087e24 */ /* 0x000fe2000f8e00ff */
[----:B------:R-:W-:Y:S01]  /*2620*/  @!UP0 UIMAD UR6, UR11, 0x30, URZ ;  /* 0x000000300b0688a4 */ /* 0x000fe2000f8e023f */
[----:B------:R-:W-:Y:S01]  /*2630*/  VIADD R16, R12, 0x50 ;  /* 0x000000500c107836 */ /* 0x000fe20000000000 */
[----:B------:R-:W-:-:S02]  /*2640*/  @!P5 LEA.HI.X R33, R165, R9, R164, 0x1, P2 ;  /* 0x00000009a521d211 */ /* 0x000fc400010f0ca4 */
[----:B------:R-:W3:Y:S01]  /*2650*/  @!P6 S2R R9, SR_CgaCtaId ;  /* 0x000000000009e919 */ /* 0x000ee20000008800 */
[----:B------:R-:W-:Y:S02]  /*2660*/  ISETP.GE.AND P2, PT, R17, UR25, PT ;  /* 0x0000001911007c0c */ /* 0x000fe4000bf46270 */
[----:B------:R-:W-:Y:S01]  /*2670*/  @!P3 IADD3.X R8, R164, UR9, R8, P1, !PT ;  /* 0x00000009a408bc10 */ /* 0x000fe20008ffe408 */
[----:B------:R4:W-:Y:S01]  /*2680*/  @!P5 LDGSTS.E.BYPASS.LTC128B.128 [R0+0x2000], desc[UR16][R32.64] ;  /* 0x020000002000dfae */ /* 0x0009e2000b901d50 */
[C---:B-1----:R-:W-:Y:S01]  /*2690*/  @!P3 LEA R4, P1, R15.reuse, R4, 0x1 ;  /* 0x000000040f04b211 */ /* 0x042fe200078208ff */
[----:B------:R-:W-:Y:S02]  /*26a0*/  ULDC.64 UR8, c[0x0][0x250] ;  /* 0x0000940000087ab9 */ /* 0x000fe40000000a00 */
[----:B------:R2:W-:Y:S01]  /*26b0*/  @!P4 LDGSTS.E.BYPASS.LTC128B.128 [R14+0x2800], desc[UR16][R30.64] ;  /* 0x028000001e0ecfae */ /* 0x0005e2000b901d50 */
[----:B------:R-:W-:Y:S01]  /*26c0*/  @!P3 LEA.HI.X R5, R15, R5, R8, 0x1, P1 ;  /* 0x000000050f05b211 */ /* 0x000fe200008f0c08 */
[----:B------:R-:W-:Y:S01]  /*26d0*/  IMAD.U32 R8, RZ, RZ, UR10 ;  /* 0x0000000aff087e24 */ /* 0x000fe2000f8e00ff */
[----:B------:R-:W-:Y:S01]  /*26e0*/  UIMAD.WIDE.U32 UR26, UR8, 0x20, URZ ;  /* 0x00000020081a78a5 */ /* 0x000fe2000f8e003f */
[----:B------:R-:W-:-:S02]  /*26f0*/  VIADD R15, R12, 0x60 ;  /* 0x000000600c0f7836 */ /* 0x000fc40000000000 */
[----:B------:R1:W-:Y:S01]  /*2700*/  @!P3 LDGSTS.E.BYPASS.LTC128B.128 [R13+0x3000], desc[UR16][R4.64] ;  /* 0x03000000040dbfae */ /* 0x0003e2000b901d50 */
[----:B------:R-:W-:Y:S01]  /*2710*/  ISETP.GE.AND P3, PT, R16, UR25, PT ;  /* 0x0000001910007c0c */ /* 0x000fe2000bf66270 */
[----:B------:R-:W-:Y:S01]  /*2720*/  IMAD R20, R20, UR8, RZ ;  /* 0x0000000814147c24 */ /* 0x000fe2000f8e02ff */
[----:B------:R-:W-:Y:S02]  /*2730*/  @!P2 LEA R8, P4, R8, R165, 0x6 ;  /* 0x000000a50808a211 */ /* 0x000fe400078830ff */
[----:B------:R-:W-:Y:S01]  /*2740*/  ISETP.GE.AND P1, PT, R15, UR25, PT ;  /* 0x000000190f007c0c */ /* 0x000fe2000bf26270 */
[----:B------:R-:W-:Y:S01]  /*2750*/  IMAD R20, R21, UR9, R20 ;  /* 0x0000000915147c24 */ /* 0x000fe2000f8e0214 */
[----:B------:R-:W-:-:S07]  /*2760*/  @!P2 MOV R34, 0x400 ;  /* 0x000004000022a802 */ /* 0x000fce0000000f00 */
[----:B------:R-:W-:Y:S01]  /*2770*/  VOTEU.ALL UP0, P3 ;  /* 0x00000000003f7886 */ /* 0x000fe20001800000 */
[----:B------:R-:W-:Y:S02]  /*2780*/  @!P3 IMAD.MOV.U32 R35, RZ, RZ, R164 ;  /* 0x000000ffff23b224 */ /* 0x000fe400078e00a4 */
[----:B----4-:R-:W-:Y:S01]  /*2790*/  @!P6 VIADD R0, R27, UR6 ;  /* 0x000000061b00ec36 */ /* 0x010fe20008000000 */
[----:B---3--:R-:W-:Y:S01]  /*27a0*/  @!P6 LEA R9, R9, R28, 0x18 ;  /* 0x0000001c0909e211 */ /* 0x008fe200078ec0ff */
[----:B------:R-:W3:Y:S01]  /*27b0*/  @!P1 S2R R27, SR_CgaCtaId ;  /* 0x00000000001b9919 */ /* 0x000ee20000008800 */
[----:B------:R-:W-:Y:S01]  /*27c0*/  @!UP0 UIMAD UR6, UR11, 0x50, URZ ;  /* 0x000000500b0688a4 */ /* 0x000fe2000f8e023f */
[C---:B--2---:R-:W-:Y:S01]  /*27d0*/  @!P6 LEA R30, P5, R26.reuse, R6, 0x1 ;  /* 0x000000061a1ee211 */ /* 0x044fe200078a08ff */
[----:B------:R-:W-:Y:S01]  /*27e0*/  IMAD.U32 R14, RZ, RZ, UR10 ;  /* 0x0000000aff0e7e24 */ /* 0x000fe2000f8e00ff */
[----:B------:R-:W-:Y:S01]  /*27f0*/  VOTEU.ALL UP0, P1 ;  /* 0x00000000003f7886 */ /* 0x000fe20000800000 */
[----:B------:R-:W-:Y:S01]  /*2800*/  @!P1 IMAD.MOV.U32 R38, RZ, RZ, R165 ;  /* 0x000000ffff269224 */ /* 0x000fe200078e00a5 */
[----:B------:R-:W-:Y:S01]  /*2810*/  @!P6 LEA.HI.X R31, R26, R7, R0, 0x1, P5 ;  /* 0x000000071a1fe211 */ /* 0x000fe200028f0c00 */
[----:B------:R-:W-:Y:S01]  /*2820*/  @!P6 IMAD R0, R22, 0x2, R9 ;  /* 0x000000021600e824 */ /* 0x000fe200078e0209 */
[----:B-1----:R-:W1:Y:S01]  /*2830*/  @!P2 LDC.64 R4, c[0x0][0x218] ;  /* 0x00008600ff04ab82 */ /* 0x002e620000000a00 */
[----:B------:R-:W-:Y:S01]  /*2840*/  IMAD.U32 R13, RZ, RZ, UR11 ;  /* 0x0000000bff0d7e24 */ /* 0x000fe2000f8e00ff */
[----:B------:R-:W2:Y:S01]  /*2850*/  @!P2 S2R R9, SR_CgaCtaId ;  /* 0x000000000009a919 */ /* 0x000ea20000008800 */
[----:B------:R-:W-:Y:S01]  /*2860*/  @!P1 IMAD.MOV.U32 R39, RZ, RZ, R164 ;  /* 0x000000ffff279224 */ /* 0x000fe200078e00a4 */
[----:B------:R-:W4:Y:S02]  /*2870*/  @!P3 S2R R26, SR_CgaCtaId ;  /* 0x00000000001ab919 */ /* 0x000f240000008800 */
[----:B------:R-:W-:Y:S01]  /*2880*/  @!P2 LEA.HI.X R6, R14, R164, R13, 0x6, P4 ;  /* 0x000000a40e06a211 */ /* 0x000fe200020f340d */
[C---:B------:R-:W-:Y:S01]  /*2890*/  VIADD R13, R12.reuse, 0x80 ;  /* 0x000000800c0d7836 */ /* 0x040fe20000000000 */
[----:B------:R-:W-:Y:S01]  /*28a0*/  IADD3 R14, R12, 0x70, RZ ;  /* 0x000000700c0e7810 */ /* 0x000fe20007ffe0ff */
[----:B------:R5:W-:Y:S03]  /*28b0*/  @!P6 LDGSTS.E.BYPASS.LTC128B.128 [R0+0x3800], desc[UR16][R30.64] ;  /* 0x038000001e00efae */ /* 0x000be6000b901d50 */
[----:B------:R-:W-:-:S02]  /*28c0*/  ISETP.GE.AND P6, PT, R14, UR25, PT ;  /* 0x000000190e007c0c */ /* 0x000fc4000bfc6270 */
[----:B------:R-:W-:Y:S02]  /*28d0*/  ISETP.GE.AND P5, PT, R13, UR25, PT ;  /* 0x000000190d007c0c */ /* 0x000fe4000bfa6270 */
[----:B-1----:R-:W-:-:S09]  /*28e0*/  @!P2 LEA R32, P4, R8, R4, 0x1 ;  /* 0x000000040820a211 */ /* 0x002fd200078808ff */
[----:B------:R-:W-:Y:S01]  /*28f0*/  @!P6 MOV R40, R165 ;  /* 0x000000a50028e202 */ /* 0x000fe20000000f00 */
[----:B------:R-:W-:Y:S01]  /*2900*/  @!P6 IMAD.MOV.U32 R41, RZ, RZ, R164 ;  /* 0x000000ffff29e224 */ /* 0x000fe200078e00a4 */
[----:B------:R-:W-:Y:S01]  /*2910*/  @!P2 LEA.HI.X R33, R8, R5, R6, 0x1, P4 ;  /* 0x000000050821a211 */ /* 0x000fe200020f0c06 */
[----:B------:R-:W1:Y:S01]  /*2920*/  @!P5 S2R R29, SR_CgaCtaId ;  /* 0x00000000001dd919 */ /* 0x000e620000008800 */
[----:B------:R-:W1:Y:S01]  /*2930*/  @!P3 LDC.64 R6, c[0x0][0x218] ;  /* 0x00008600ff06bb82 */ /* 0x000e620000000a00 */
[----:B------:R-:W-:Y:S02]  /*2940*/  @!P3 MOV R8, 0x400 ;  /* 0x000004000008b802 */ /* 0x000fe40000000f00 */
[----:B--2---:R-:W-:Y:S01]  /*2950*/  @!P2 LEA R9, R9, R34, 0x18 ;  /* 0x000000220909a211 */ /* 0x004fe200078ec0ff */
[----:B------:R-:W-:Y:S02]  /*2960*/  @!P3 IMAD.MOV.U32 R34, RZ, RZ, R165 ;  /* 0x000000ffff22b224 */ /* 0x000fe400078e00a5 */
[----:B-----5:R-:W-:Y:S01]  /*2970*/  VIADD R0, R12, 0x90 ;  /* 0x000000900c007836 */ /* 0x020fe20000000000 */
[----:B------:R-:W2:Y:S01]  /*2980*/  @!P6 S2R R30, SR_CgaCtaId ;  /* 0x00000000001ee919 */ /* 0x000ea20000008800 */
[----:B------:R-:W5:Y:S01]  /*2990*/  @!P1 LDC.64 R4, c[0x0][0x218] ;  /* 0x00008600ff049b82 */ /* 0x000f620000000a00 */
[----:B----4-:R-:W-:Y:S01]  /*29a0*/  @!P3 LEA R26, R26, R8, 0x18 ;  /* 0x000000081a1ab211 */ /* 0x010fe200078ec0ff */
[----:B------:R-:W-:Y:S01]  /*29b0*/  IMAD.U32 R8, RZ, RZ, UR10 ;  /* 0x0000000aff087e24 */ /* 0x000fe2000f8e00ff */
[----:B------:R-:W-:Y:S01]  /*29c0*/  ISETP.GE.AND P4, PT, R0, UR25, PT ;  /* 0x0000001900007c0c */ /* 0x000fe2000bf86270 */
[----:B------:R-:W-:Y:S01]  /*29d0*/  @!P2 IMAD R9, R22, 0x2, R9 ;  /* 0x000000021609a824 */ /* 0x000fe200078e0209 */
[----:B------:R-:W-:Y:S01]  /*29e0*/  @!P1 MOV R31, 0x400 ;  /* 0x00000400001f9802 */ /* 0x000fe20000000f00 */
[----:B------:R-:W-:-:S03]  /*29f0*/  @!P3 IMAD.WIDE.U32 R36, R8, 0x50, R34 ;  /* 0x000000500824b825 */ /* 0x000fc600078e0022 */
[----:B------:R1:W-:Y:S01]  /*2a00*/  @!P2 LDGSTS.E.BYPASS.LTC128B.128 [R9+0x4000], desc[UR16][R32.64] ;  /* 0x040000002009afae */ /* 0x0003e2000b901d50 */
[----:B------:R-:W-:Y:S01]  /*2a10*/  IMAD.U32 R34, RZ, RZ, UR10 ;  /* 0x0000000aff227e24 */ /* 0x000fe2000f8e00ff */
[----:B------:R-:W-:Y:S01]  /*2a20*/  @!P3 IADD3 R8, R37, UR6, RZ ;  /* 0x000000062508bc10 */ /* 0x000fe2000fffe0ff */
[----:B------:R-:W-:Y:S01]  /*2a30*/  @!UP0 UIMAD UR6, UR11, 0x60, URZ ;  /* 0x000000600b0688a4 */ /* 0x000fe2000f8e023f */
[----:B---3--:R-:W-:Y:S01]  /*2a40*/  @!P1 LEA R27, R27, R31, 0x18 ;  /* 0x0000001f1b1b9211 */ /* 0x008fe200078ec0ff */
[----:B------:R-:W-:Y:S01]  /*2a50*/  @!P1 IMAD.WIDE.U32 R34, R34, 0x60, R38 ;  /* 0x0000006022229825 */ /* 0x000fe200078e0026 */
[----:B------:R-:W-:Y:S01]  /*2a60*/  VOTEU.ALL UP0, P6 ;  /* 0x00000000003f7886 */ /* 0x000fe20003000000 */
[----:B------:R-:W3:Y:S02]  /*2a70*/  @!P4 S2R R28, SR_CgaCtaId ;  /* 0x00000000001cc919 */ /* 0x000ee40000008800 */
[----:B------:R-:W-:Y:S02]  /*2a80*/  IMAD.U32 R31, RZ, RZ, UR11 ;  /* 0x0000000bff1f7e24 */ /* 0x000fe4000f8e00ff */
[----:B------:R-:W-:-:S02]  /*2a90*/  IMAD.U32 R38, RZ, RZ, UR10 ;  /* 0x0000000aff267e24 */ /* 0x000fc4000f8e00ff */
[----:B------:R-:W-:Y:S02]  /*2aa0*/  @!P1 IMAD R27, R22, 0x2, R27 ;  /* 0x00000002161b9824 */ /* 0x000fe400078e021b */
[----:B------:R-:W-:Y:S01]  /*2ab0*/  @!P6 IMAD.WIDE.U32 R38, R38, 0x70, R40 ;  /* 0x000000702626e825 */ /* 0x000fe200078e0028 */
[----:B-1----:R-:W-:-:S03]  /*2ac0*/  @!P3 LEA R32, P2, R36, R6, 0x1 ;  /* 0x000000062420b211 */ /* 0x002fc600078408ff */
        /* <DEDUP_REMOVED lines=12> */
[----:B-----5:R-:W-:Y:S01]  /*2b90*/  @!P1 LEA R36, P2, R34, R4, 0x1 ;  /* 0x0000000422249211 */ /* 0x020fe200078408ff */
[----:B------:R-:W2:Y:S01]  /*2ba0*/  @!P6 LDC.64 R8, c[0x0][0x218] ;  /* 0x00008600ff08eb82 */ /* 0x000ea20000000a00 */
[----:B---3--:R-:W-:Y:S01]  /*2bb0*/  @!P4 LEA R28, R28, R7, 0x18 ;  /* 0x000000071c1cc211 */ /* 0x008fe200078ec0ff */
[----:B------:R-:W-:Y:S01]  /*2bc0*/  IMAD.U32 R4, RZ, RZ, UR10 ;  /* 0x0000000aff047e24 */ /* 0x000fe2000f8e00ff */
[----:B------:R-:W-:Y:S01]  /*2bd0*/  @!P1 LEA.HI.X R37, R34, R5, R6, 0x1, P2 ;  /* 0x0000000522259211 */ /* 0x000fe200010f0c06 */
[----:B------:R-:W-:Y:S01]  /*2be0*/  IMAD.U32 R34, RZ, RZ, UR10 ;  /* 0x0000000aff227e24 */ /* 0x000fe2000f8e00ff */
[----:B------:R-:W-:Y:S01]  /*2bf0*/  ISETP.GE.AND P3, PT, R26, UR25, PT ;  /* 0x000000191a007c0c */ /* 0x000fe2000bf66270 */
[C---:B------:R-:W-:Y:S01]  /*2c00*/  @!P6 IMAD R30, R22.reuse, 0x2, R30 ;  /* 0x00000002161ee824 */ /* 0x040fe200078e021e */
[----:B------:R-:W-:Y:S01]  /*2c10*/  @!P5 LEA R29, R22, R29, 0x1 ;  /* 0x0000001d161dd211 */ /* 0x000fe200078e08ff */
[----:B------:R-:W3:Y:S01]  /*2c20*/  @!P5 LDC.64 R6, c[0x0][0x218] ;  /* 0x00008600ff06db82 */ /* 0x000ee20000000a00 */
[----:B------:R-:W-:Y:S01]  /*2c30*/  @!P5 LEA R34, P2, R34, R165, 0x7 ;  /* 0x000000a52222d211 */ /* 0x000fe200078438ff */
[----:B------:R4:W-:Y:S01]  /*2c40*/  @!P1 LDGSTS.E.BYPASS.LTC128B.128 [R27+0x5000], desc[UR16][R36.64] ;  /* 0x05000000241b9fae */ /* 0x0009e2000b901d50 */
[----:B------:R-:W-:-:S02]  /*2c50*/  @!P4 IMAD R28, R22, 0x2, R28 ;  /* 0x00000002161cc824 */ /* 0x000fc400078e021c */
[----:B------:R-:W-:-:S03]  /*2c60*/  @!P5 LEA.HI.X R31, R4, R164, R31, 0x7, P2 ;  /* 0x000000a4041fd211 */ /* 0x000fc600010f3c1f */
[----:B------:R-:W5:Y:S01]  /*2c70*/  @!P4 LDC.64 R4, c[0x0][0x218] ;  /* 0x00008600ff04cb82 */ /* 0x000f620000000a00 */
[----:B-1----:R-:W-:Y:S01]  /*2c80*/  @!P6 IADD3 R33, R39, UR6, RZ ;  /* 0x000000062721ec10 */ /* 0x002fe2000fffe0ff */
[----:B------:R-:W-:Y:S01]  /*2c90*/  IMAD.U32 R32, RZ, RZ, UR10 ;  /* 0x0000000aff207e24 */ /* 0x000fe2000f8e00ff */
[----:B------:R-:W-:Y:S01]  /*2ca0*/  @!UP0 UIMAD UR6, UR11, 0x90, URZ ;  /* 0x000000900b0688a4 */ /* 0x000fe2000f8e023f */
[----:B--2---:R-:W-:Y:S01]  /*2cb0*/  @!P6 LEA R8, P1, R38, R8, 0x1 ;  /* 0x000000082608e211 */ /* 0x004fe200078208ff */
[----:B------:R-:W-:-:S03]  /*2cc0*/  VOTEU.ALL UP0, P3 ;  /* 0x00000000003f7886 */ /* 0x000fc60001800000 */
[----:B------:R-:W-:Y:S01]  /*2cd0*/  @!P6 LEA.HI.X R9, R38, R9, R33, 0x1, P1 ;  /* 0x000000092609e211 */ /* 0x000fe200008f0c21 */
[----:B------:R-:W-:Y:S01]  /*2ce0*/  @!P3 IMAD.MOV.U32 R33, RZ, RZ, R164 ;  /* 0x000000ffff21b224 */ /* 0x000fe200078e00a4 */
[----:B---3--:R-:W-:-:S03]  /*2cf0*/  @!P5 LEA R38, P2, R34, R6, 0x1 ;  /* 0x000000062226d211 */ /* 0x008fc600078408ff */
[----:B------:R1:W-:Y:S01]  /*2d00*/  @!P6 LDGSTS.E.BYPASS.LTC128B.128 [R30+0x5800], desc[UR16][R8.64] ;  /* 0x05800000081eefae */ /* 0x0003e2000b901d50 */
[----:B------:R-:W-:Y:S01]  /*2d10*/  @!P5 LEA.HI.X R39, R34, R7, R31, 0x1, P2 ;  /* 0x000000072227d211 */ /* 0x000fe200010f0c1f */
[----:B----4-:R-:W-:Y:S01]  /*2d20*/  @!P4 IMAD.MOV.U32 R36, RZ, RZ, R165 ;  /* 0x000000ffff24c224 */ /* 0x010fe200078e00a5 */
[----:B------:R-:W2:Y:S01]  /*2d30*/  @!P3 LDC.64 R6, c[0x0][0x218] ;  /* 0x00008600ff06bb82 */ /* 0x000ea20000000a00 */
[----:B------:R-:W-:Y:S02]  /*2d40*/  @!P4 IMAD.MOV.U32 R37, RZ, RZ, R164 ;  /* 0x000000ffff25c224 */ /* 0x000fe400078e00a4 */
[----:B------:R-:W-:Y:S01]  /*2d50*/  IMAD.U32 R27, RZ, RZ, UR10 ;  /* 0x0000000aff1b7e24 */ /* 0x000fe2000f8e00ff */
        /* <DEDUP_REMOVED lines=14> */
[C---:B---3--:R-:W-:Y:S01]  /*2e40*/  VIADD R29, R12.reuse, 0xc0 ;  /* 0x000000c00c1d7836 */ /* 0x048fe20000000000 */
[----:B------:R-:W-:Y:S01]  /*2e50*/  IADD3 R36, P4, R25, UR24, RZ ;  /* 0x0000001819247c10 */ /* 0x000fe2000ff9e0ff */
[----:B------:R-:W-:Y:S01]  /*2e60*/  VIADD R25, R12, 0xf0 ;  /* 0x000000f00c197836 */ /* 0x000fe20000000000 */
[----:B------:R-:W-:-:S02]  /*2e70*/  ISETP.GE.AND P5, PT, R27, UR25, PT ;  /* 0x000000191b007c0c */ /* 0x000fc4000bfa6270 */
[----:B------:R-:W-:Y:S02]  /*2e80*/  ISETP.GE.AND P2, PT, R29, UR25, PT ;  /* 0x000000191d007c0c */ /* 0x000fe4000bf46270 */
[----:B------:R-:W-:Y:S02]  /*2e90*/  IADD3.X R37, R24, UR23, RZ, P4, !PT ;  /* 0x0000001718257c10 */ /* 0x000fe4000a7fe4ff */
[----:B--2---:R-:W-:-:S03]  /*2ea0*/  @!P3 LEA R38, P4, R32, R6, 0x1 ;  /* 0x000000062026b211 */ /* 0x004fc600078808ff */
[----:B------:R-:W2:Y:S01]  /*2eb0*/  @!P1 S2R R34, SR_CgaCtaId ;  /* 0x0000000000229919 */ /* 0x000ea20000008800 */
[----:B------:R-:W-:-:S03]  /*2ec0*/  VOTEU.ALL UP0, P1 ;  /* 0x00000000003f7886 */ /* 0x000fc60000800000 */
[--C-:B------:R-:W-:Y:S01]  /*2ed0*/  @!P5 IMAD.MOV.U32 R42, RZ, RZ, R165.reuse ;  /* 0x000000ffff2ad224 */ /* 0x100fe200078e00a5 */
[----:B------:R-:W-:Y:S01]  /*2ee0*/  VOTEU.ALL UP1, P5 ;  /* 0x00000000003f7886 */ /* 0x000fe20002820000 */
[----:B------:R-:W3:Y:S01]  /*2ef0*/  @!P2 S2R R31, SR_CgaCtaId ;  /* 0x00000000001fa919 */ /* 0x000ee20000008800 */
[--C-:B------:R-:W-:Y:S02]  /*2f00*/  @!P5 IMAD.MOV.U32 R43, RZ, RZ, R164.reuse ;  /* 0x000000ffff2bd224 */ /* 0x100fe400078e00a4 */
[----:B----4-:R-:W-:Y:S01]  /*2f10*/  VIADD R28, R12, 0xd0 ;  /* 0x000000d00c1c7836 */ /* 0x010fe20000000000 */
[----:B------:R-:W-:Y:S01]  /*2f20*/  @!P3 IADD3 R4, R33, UR6, RZ ;  /* 0x000000062104bc10 */ /* 0x000fe2000fffe0ff */
[----:B------:R-:W-:Y:S01]  /*2f30*/  @!P1 IMAD.MOV.U32 R33, RZ, RZ, R164 ;  /* 0x000000ffff219224 */ /* 0x000fe200078e00a4 */
[----:B-1----:R-:W-:Y:S01]  /*2f40*/  @!P3 LEA R9, R8, R9, 0x18 ;  /* 0x000000090809b211 */ /* 0x002fe200078ec0ff */
[----:B------:R-:W-:Y:S01]  /*2f50*/  IMAD.U32 R8, RZ, RZ, UR10 ;  /* 0x0000000aff087e24 */ /* 0x000fe2000f8e00ff */
[----:B------:R-:W-:Y:S01]  /*2f60*/  ISETP.GE.AND P6, PT, R28, UR25, PT ;  /* 0x000000191c007c0c */ /* 0x000fe2000bfc6270 */
[----:B------:R-:W-:Y:S01]  /*2f70*/  @!UP0 UIMAD UR6, UR11, 0xb0, URZ ;  /* 0x000000b00b0688a4 */ /* 0x000fe2000f8e023f */
[----:B------:R-:W-:Y:S01]  /*2f80*/  @!P3 LEA.HI.X R39, R32, R7, R4, 0x1, P4 ;  /* 0x000000072027b211 */ /* 0x000fe200020f0c04 */
[----:B------:R-:W-:Y:S01]  /*2f90*/  @!P1 IMAD.MOV.U32 R32, RZ, RZ, R165 ;  /* 0x000000ffff209224 */ /* 0x000fe200078e00a5 */
[----:B------:R-:W-:Y:S01]  /*2fa0*/  ISETP.GE.AND P4, PT, R25, UR25, PT ;  /* 0x0000001919007c0c */ /* 0x000fe2000bf86270 */
[----:B------:R-:W1:Y:S01]  /*2fb0*/  @!P1 LDC.64 R4, c[0x0][0x218] ;  /* 0x00008600ff049b82 */ /* 0x000e620000000a00 */
[----:B------:R-:W4:Y:S01]  /*2fc0*/  @!P5 S2R R7, SR_CgaCtaId ;  /* 0x000000000007d919 */ /* 0x000f220000008800 */
[----:B------:R-:W-:Y:S01]  /*2fd0*/  @!P3 IMAD R9, R22, 0x2, R9 ;  /* 0x000000021609b824 */ /* 0x000fe200078e0209 */
[----:B------:R-:W-:Y:S01]  /*2fe0*/  VOTEU.ALL UP0, P2 ;  /* 0x00000000003f7886 */ /* 0x000fe20001000000 */
[----:B------:R-:W-:-:S03]  /*2ff0*/  @!P1 IMAD.WIDE.U32 R40, R8, 0xb0, R32 ;  /* 0x000000b008289825 */ /* 0x000fc600078e0020 */
[----:B------:R5:W-:Y:S01]  /*3000*/  @!P3 LDGSTS.E.BYPASS.LTC128B.128 [R9+0x7000], desc[UR16][R38.64] ;  /* 0x070000002609bfae */ /* 0x000be2000b901d50 */
[----:B------:R-:W-:Y:S01]  /*3010*/  @!P1 VIADD R8, R41, UR6 ;  /* 0x0000000629089c36 */ /* 0x000fe20008000000 */
[----:B------:R-:W-:Y:S01]  /*3020*/  ULDC.64 UR6, c[0x0][0x268] ;  /* 0x00009a0000067ab9 */ /* 0x000fe20000000a00 */
[----:B------:R-:W4:Y:S01]  /*3030*/  @!P6 S2R R24, SR_CgaCtaId ;  /* 0x000000000018e919 */ /* 0x000f220000008800 */
[----:B------:R-:W-:Y:S01]  /*3040*/  IMAD.WIDE.U32 R36, R11, UR6, R36 ;  /* 0x000000060b247c25 */ /* 0x000fe2000f8e0024 */
[----:B------:R-:W4:Y:S01]  /*3050*/  @!P4 S2R R6, SR_CgaCtaId ;  /* 0x000000000006c919 */ /* 0x000f220000008800 */
[C---:B-1----:R-:W-:Y:S02]  /*3060*/  @!P1 LEA R32, P3, R40.reuse, R4, 0x1 ;  /* 0x0000000428209211 */ /* 0x042fe400078608ff */
[----:B------:R-:W-:Y:S02]  /*3070*/  @!P1 MOV R4, 0x400 ;  /* 0x0000040000049802 */ /* 0x000fe40000000f00 */
[----:B------:R-:W-:Y:S01]  /*3080*/  @!P1 LEA.HI.X R33, R40, R5, R8, 0x1, P3 ;  /* 0x0000000528219211 */ /* 0x000fe200018f0c08 */
[----:B------:R-:W-:Y:S01]  /*3090*/  IMAD.U32 R40, RZ, RZ, UR10 ;  /* 0x0000000aff287e24 */ /* 0x000fe2000f8e00ff */
[----:B------:R-:W-:-:S02]  /*30a0*/  @!P2 MOV R5, 0x400 ;  /* 0x000004000005a802 */ /* 0x000fc40000000f00 */
[----:B--2---:R-:W-:Y:S02]  /*30b0*/  @!P1 LEA R34, R34, R4, 0x18 ;  /* 0x0000000422229211 */ /* 0x004fe400078ec0ff */
[----:B------:R-:W-:Y:S01]  /*30c0*/  @!P6 MOV R4, 0x400 ;  /* 0x000004000004e802 */ /* 0x000fe20000000f00 */
[----:B-----5:R-:W-:Y:S01]  /*30d0*/  IMAD.U32 R38, RZ, RZ, UR10 ;  /* 0x0000000aff267e24 */ /* 0x020fe2000f8e00ff */
[----:B---3--:R-:W-:Y:S01]  /*30e0*/  @!P2 LEA R31, R31, R5, 0x18 ;  /* 0x000000051f1fa211 */ /* 0x008fe200078ec0ff */
[----:B------:R-:W-:Y:S01]  /*30f0*/  IMAD R5, R10, UR6, RZ ;  /* 0x000000060a057c24 */ /* 0x000fe2000f8e02ff */
[----:B------:R-:W-:Y:S01]  /*3100*/  ISETP.GE.AND P3, PT, R23, UR25, PT ;  /* 0x0000001917007c0c */ /* 0x000fe2000bf66270 */
[----:B------:R-:W1:Y:S01]  /*3110*/  @!P6 LDC.64 R8, c[0x0][0x218] ;  /* 0x00008600ff08eb82 */ /* 0x000e620000000a00 */
[----:B------:R-:W-:Y:S01]  /*3120*/  @!P5 MOV R23, 0x400 ;  /* 0x000004000017d802 */ /* 0x000fe20000000f00 */
[----:B------:R-:W-:Y:S01]  /*3130*/  IMAD R5, R11, UR7, R5 ;  /* 0x000000070b057c24 */ /* 0x000fe2000f8e0205 */
[C---:B------:R-:W-:Y:S01]  /*3140*/  @!P1 LEA R34, R22.reuse, R34, 0x1 ;  /* 0x0000002216229211 */ /* 0x040fe200078e08ff */
[----:B------:R-:W-:Y:S01]  /*3150*/  @!P2 IMAD R31, R22, 0x2, R31 ;  /* 0x00000002161fa824 */ /* 0x000fe200078e021f */
[----:B----4-:R-:W-:Y:S01]  /*3160*/  @!P6 LEA R24, R24, R4, 0x18 ;  /* 0x000000041818e211 */ /* 0x010fe200078ec0ff */
[----:B------:R-:W-:Y:S01]  /*3170*/  IMAD.IADD R37, R37, 0x1, R5 ;  /* 0x0000000125257824 */ /* 0x000fe200078e0205 */
[----:B------:R-:W-:Y:S01]  /*3180*/  @!P4 MOV R4, 0x400 ;  /* 0x000004000004c802 */ /* 0x000fe20000000f00 */
[----:B------:R-:W2:Y:S01]  /*3190*/  @!P2 LDC.64 R10, c[0x0][0x218] ;  /* 0x00008600ff0aab82 */ /* 0x000ea20000000a00 */
[----:B------:R-:W-:Y:S01]  /*31a0*/  @!P5 LEA R23, R7, R23, 0x18 ;  /* 0x000000170717d211 */ /* 0x000fe200078ec0ff */
[----:B------:R-:W-:Y:S01]  /*31b0*/  @!P6 IMAD R24, R22, 0x2, R24 ;  /* 0x000000021618e824 */ /* 0x000fe200078e0218 */
[----:B------:R-:W-:Y:S01]  /*31c0*/  @!P4 LEA R4, R6, R4, 0x18 ;  /* 0x000000040604c211 */ /* 0x000fe200078ec0ff */
[----:B------:R-:W-:Y:S01]  /*31d0*/  @!P6 IMAD.MOV.U32 R6, RZ, RZ, R165 ;  /* 0x000000ffff06e224 */ /* 0x000fe200078e00a5 */
[----:B------:R-:W-:Y:S01]  /*31e0*/  @!P2 MOV R5, R164 ;  /* 0x000000a40005a202 */ /* 0x000fe20000000f00 */
[C---:B------:R-:W-:Y:S01]  /*31f0*/  @!P5 IMAD R23, R22.reuse, 0x2, R23 ;  /* 0x000000021617d824 */ /* 0x040fe200078e0217 */
[----:B------:R-:W-:Y:S01]  /*3200*/  @!UP0 UIMAD UR6, UR11, 0xc0, URZ ;  /* 0x000000c00b0688a4 */ /* 0x000fe2000f8e023f */
[----:B------:R-:W-:Y:S01]  /*3210*/  @!P4 IMAD R22, R22, 0x2, R4 ;  /* 0x000000021616c824 */ /* 0x000fe200078e0204 */
[----:B------:R3:W-:Y:S01]  /*3220*/  @!P1 LDGSTS.E.BYPASS.LTC128B.128 [R34+0x7800], desc[UR16][R32.64] ;  /* 0x0780000020229fae */ /* 0x0007e2000b901d50 */
[----:B------:R-:W-:Y:S01]  /*3230*/  @!P2 IMAD.MOV.U32 R4, RZ, RZ, R165 ;  /* 0x000000ffff04a224 */ /* 0x000fe200078e00a5 */
[----:B------:R-:W-:Y:S01]  /*3240*/  VOTEU.ALL UP0, P6 ;  /* 0x00000000003f7886 */ /* 0x000fe20003000000 */
[----:B------:R-:W-:Y:S01]  /*3250*/  @!P6 IMAD.MOV.U32 R7, RZ, RZ, R164 ;  /* 0x000000ffff07e224 */ /* 0x000fe200078e00a4 */
[----:B------:R-:W-:Y:S01]  /*3260*/  @!UP1 UIMAD UR7, UR11, 0xe0, URZ ;  /* 0x000000e00b0798a4 */ /* 0x000fe2000f8e023f */
[----:B------:R-:W-:-:S04]  /*3270*/  @!P2 IMAD.WIDE.U32 R40, R40, 0xc0, R4 ;  /* 0x000000c02828a825 */ /* 0x000fc800078e0004 */
[----:B------:R-:W-:Y:S02]  /*3280*/  IMAD.U32 R4, RZ, RZ, UR10 ;  /* 0x0000000aff047e24 */ /* 0x000fe4000f8e00ff */
[----:B------:R-:W-:Y:S02]  /*3290*/  @!P6 IMAD.WIDE.U32 R38, R38, 0xd0, R6 ;  /* 0x000000d02626e825 */ /* 0x000fe400078e0006 */
[----:B------:R-:W4:Y:S02]  /*32a0*/  @!P5 LDC.64 R6, c[0x0][0x218] ;  /* 0x00008600ff06db82 */ /* 0x000f240000000a00 */
[----:B------:R-:W-:-:S04]  /*32b0*/  @!P5 IMAD.WIDE.U32 R42, R4, 0xe0, R42 ;  /* 0x000000e0042ad825 */ /* 0x000fc800078e002a */
[----:B------:R-:W-:Y:S02]  /*32c0*/  IMAD.WIDE.U32 R36, R21, UR8, R36 ;  /* 0x0000000815247c25 */ /* 0x000fe4000f8e0024 */
[----:B------:R-:W5:Y:S03]  /*32d0*/  @!P4 LDC.64 R4, c[0x0][0x218] ;  /* 0x00008600ff04cb82 */ /* 0x000f660000000a00 */
[----:B------:R-:W-:Y:S02]  /*32e0*/  IADD3 R20, R37, R20, RZ ;  /* 0x0000001425147210 */ /* 0x000fe40007ffe0ff */
[----:B---3--:R-:W-:Y:S01]  /*32f0*/  @!P2 IADD3 R32, R41, UR6, RZ ;  /* 0x000000062920ac10 */ /* 0x008fe2000fffe0ff */
[----:B------:R-:W-:Y:S01]  /*3300*/  @!UP0 UIMAD UR6, UR11, 0xd0, URZ ;  /* 0x000000d00b0688a4 */ /* 0x000fe2000f8e023f */
[C---:B--2---:R-:W-:Y:S01]  /*3310*/  @!P2 LEA R34, P1, R40.reuse, R10, 0x1 ;  /* 0x0000000a2822a211 */ /* 0x044fe200078208ff */
[----:B------:R-:W-:Y:S01]  /*3320*/  IMAD.U32 R10, RZ, RZ, UR10 ;  /* 0x0000000aff0a7e24 */ /* 0x000fe2000f8e00ff */
[----:B------:R-:W-:Y:S01]  /*3330*/  VOTEU.ALL UP0, P4 ;  /* 0x00000000003f7886 */ /* 0x000fe20002000000 */
[----:B------:R-:W-:Y:S01]  /*3340*/  @!P4 IMAD.MOV.U32 R33, RZ, RZ, R164 ;  /* 0x000000ffff21c224 */ /* 0x000fe200078e00a4 */
[----:B------:R-:W-:Y:S01]  /*3350*/  @!P2 LEA.HI.X R35, R40, R11, R32, 0x1, P1 ;  /* 0x0000000b2823a211 */ /* 0x000fe200008f0c20 */
[----:B------:R-:W-:Y:S01]  /*3360*/  @!P4 IMAD.MOV.U32 R32, RZ, RZ, R165 ;  /* 0x000000ffff20c224 */ /* 0x000fe200078e00a5 */
[----:B-1----:R-:W-:Y:S01]  /*3370*/  @!P6 LEA R40, P1, R38, R8, 0x1 ;  /* 0x000000082628e211 */ /* 0x002fe200078208ff */
[----:B------:R-:W-:-:S02]  /*3380*/  @!P5 VIADD R8, R43, UR7 ;  /* 0x000000072b08dc36 */ /* 0x000fc40008000000 */
[----:B------:R-:W-:Y:S01]  /*3390*/  @!P4 IMAD.WIDE.U32 R32, R10, 0xf0, R32 ;  /* 0x000000f00a20c825 */ /* 0x000fe200078e0020 */
[----:B------:R-:W-:Y:S03]  /*33a0*/  @!P2 LDGSTS.E.BYPASS.LTC128B.128 [R31+0x8000], desc[UR16][R34.64] ;  /* 0x08000000221fafae */ /* 0x000fe6000b901d50 */
[----:B------:R-:W-:Y:S01]  /*33b0*/  @!P6 VIADD R10, R39, UR6 ;  /* 0x00000006270aec36 */ /* 0x000fe20008000000 */
[----:B------:R-:W-:Y:S01]  /*33c0*/  @!UP0 UIMAD UR6, UR11, 0xf0, URZ ;  /* 0x000000f00b0688a4 */ /* 0x000fe2000f8e023f */
[----:B------:R-:W-:-:S03]  /*33d0*/  VOTEU.ALL UP0, P3 ;  /* 0x00000000003f7886 */ /* 0x000fc60001800000 */
[----:B------:R-:W-:Y:S02]  /*33e0*/  @!P6 LEA.HI.X R41, R38, R9, R10, 0x1, P1 ;  /* 0x000000092629e211 */ /* 0x000fe400008f0c0a */
[----:B----4-:R-:W-:Y:S01]  /*33f0*/  @!P5 LEA R10, P2, R42, R6, 0x1 ;  /* 0x000000062a0ad211 */ /* 0x010fe200078408ff */
[----:B------:R-:W-:Y:S01]  /*3400*/  @!P4 VIADD R6, R33, UR6 ;  /* 0x000000062106cc36 */ /* 0x000fe20008000000 */
[----:B-----5:R-:W-:Y:S01]  /*3410*/  @!P4 LEA R4, P1, R32, R4, 0x1 ;  /* 0x000000042004c211 */ /* 0x020fe200078208ff */
[----:B------:R-:W-:Y:S01]  /*3420*/  @!P6 LDGSTS.E.BYPASS.LTC128B.128 [R24+0x8800], desc[UR16][R40.64] ;  /* 0x088000002818efae */ /* 0x000fe2000b901d50 */
[----:B------:R-:W-:Y:S01]  /*3430*/  @!P5 LEA.HI.X R11, R42, R7, R8, 0x1, P2 ;  /* 0x000000072a0bd211 */ /* 0x000fe200010f0c08 */
[----:B------:R-:W-:Y:S01]  /*3440*/  ULDC.64 UR6, c[0x0][0x220] ;  /* 0x0000880000067ab9 */ /* 0x000fe20000000a00 */
        /* <DEDUP_REMOVED lines=8> */
[----:B------:R-:W-:Y:S01]  /*34d0*/  ISETP.GE.AND P4, PT, R19, UR25, PT ;  /* 0x0000001913007c0c */ /* 0x000fe2000bf86270 */
[----:B------:R-:W-:Y:S01]  /*34e0*/  IMAD.U32 R6, RZ, RZ, UR8 ;  /* 0x00000008ff067e24 */ /* 0x000fe2000f8e00ff */
[----:B------:R-:W-:Y:S01]  /*34f0*/  LEA.HI.X R243, R36, UR7, R20, 0x1, P2 ;  /* 0x0000000724f37c11 */ /* 0x000fe200090f0c14 */
[----:B------:R-:W0:Y:S01]  /*3500*/  LDGDEPBAR ;  /* 0x00000000000079af */ /* 0x000e220000000000 */
[----:B------:R-:W-:Y:S01]  /*3510*/  IMAD.U32 R7, RZ, RZ, UR6 ;  /* 0x00000006ff077e24 */ /* 0x000fe2000f8e00ff */
[----:B------:R-:W-:-:S02]  /*3520*/  @!UP0 UIMAD UR6, UR9, 0x60, URZ ;  /* 0x00000060090688a4 */ /* 0x000fc4000f8e023f */
        /* <DEDUP_REMOVED lines=10> */
[----:B------:R-:W-:Y:S01]  /*35d0*/  @!P3 IMAD.WIDE.U32 R8, R8, 0x60, R4 ;  /* 0x000000600808b825 */ /* 0x000fe200078e0004 */
[----:B------:R-:W-:-:S03]  /*35e0*/  MOV R4, UR9 ;  /* 0x0000000900047c02 */ /* 0x000fc60008000f00 */
[----:B------:R-:W-:Y:S02]  /*35f0*/  IMAD.U32 R5, RZ, RZ, UR8 ;  /* 0x00000008ff057e24 */ /* 0x000fe4000f8e00ff */
[----:B------:R-:W-:Y:S02]  /*3600*/  @!P3 VIADD R9, R9, UR6 ;  /* 0x000000060909bc36 */ /* 0x000fe40008000000 */
[----:B------:R-:W-:Y:S01]  /*3610*/  IMAD.U32 R16, RZ, RZ, UR8 ;  /* 0x00000008ff107e24 */ /* 0x000fe2000f8e00ff */
[----:B------:R-:W-:Y:S01]  /*3620*/  @!P1 LEA.HI.X R7, R5, R243, R4, 0x6, P2 ;  /* 0x000000f305079211 */ /* 0x000fe200010f3404 */
[----:B------:R-:W-:Y:S01]  /*3630*/  IMAD.U32 R4, RZ, RZ, UR8 ;  /* 0x00000008ff047e24 */ /* 0x000fe2000f8e00ff */
[----:B------:R-:W-:Y:S01]  /*3640*/  ISETP.GE.AND P2, PT, R14, UR25, PT ;  /* 0x000000190e007c0c */ /* 0x000fe2000bf46270 */
[----:B------:R-:W-:Y:S01]  /*3650*/  IMAD.U32 R5, RZ, RZ, UR9 ;  /* 0x00000009ff057e24 */ /* 0x000fe2000f8e00ff */
[----:B------:R-:W-:Y:S01]  /*3660*/  VOTEU.ALL UP2, P5 ;  /* 0x00000000003f7886 */ /* 0x000fe20002840000 */
[----:B------:R-:W-:-:S04]  /*3670*/  IMAD.U32 R14, RZ, RZ, UR8 ;  /* 0x00000008ff0e7e24 */ /* 0x000fc8000f8e00ff */
[----:B------:R-:W-:Y:S01]  /*3680*/  @!UP2 UIMAD UR23, UR9, 0xa0, URZ ;  /* 0x000000a00917a8a4 */ /* 0x000fe2000f8e023f */
[----:B------:R-:W-:Y:S04]  /*3690*/  @P6 STS.128 [R246+0xa000], RZ ;  /* 0x00a000fff6006388 */ /* 0x000fe80000000c00 */
[----:B------:R-:W-:Y:S01]  /*36a0*/  @!PT LDS RZ, [RZ] ;  /* 0x00000000fffff984 */ /* 0x000fe20000000800 */
[----:B------:R-:W-:Y:S01]  /*36b0*/  @!PT LDS RZ, [RZ] ;  /* 0x00000000fffff984 */ /* 0x000fe20000000800 */
[----:B------:R-:W-:Y:S01]  /*36c0*/  @!PT LDS RZ, [RZ] ;  /* 0x00000000fffff984 */ /* 0x000fe20000000800 */
[----:B------:R-:W-:Y:S01]  /*36d0*/  @!P6 LDGSTS.E.BYPASS.LTC128B.128 [R246+0xa000], desc[UR16][R18.64] ;  /* 0x0a00000012f6efae */ /* 0x000fe2000b901d50 */
[----:B------:R-:W-:Y:S01]  /*36e0*/  ISETP.GE.AND P6, PT, R17, UR25, PT ;  /* 0x0000001911007c0c */ /* 0x000fe2000bfc6270 */
[----:B------:R-:W-:Y:S02]  /*36f0*/  VOTEU.ALL UP0, P2 ;  /* 0x00000000003f7886 */ /* 0x000fe40001000000 */
[----:B------:R-:W-:Y:S03]  /*3700*/  @P4 STS.128 [R246+0xa800], RZ ;  /* 0x00a800fff6004388 */ /* 0x000fe60000000c00 */
[----:B------:R-:W-:Y:S01]  /*3710*/  @!UP0 UIMAD UR6, UR9, 0xe0, URZ ;  /* 0x000000e0090688a4 */ /* 0x000fe2000f8e023f */
        /* <DEDUP_REMOVED lines=19> */
[----:B-1----:R-:W-:Y:S01]  /*3850*/  @!P6 LEA R10, P1, R4, R244, 0x7 ;  /* 0x000000f4040ae211 */ /* 0x002fe200078238ff */
[----:B--2---:R-:W-:Y:S02]  /*3860*/  IMAD.U32 R6, RZ, RZ, UR8 ;  /* 0x00000008ff067e24 */ /* 0x004fe4000f8e00ff */
[----:B------:R-:W-:-:S03]  /*3870*/  @!P5 IMAD.MOV.U32 R7, RZ, RZ, R243 ;  /* 0x000000ffff07d224 */ /* 0x000fc600078e00f3 */
[----:B------:R-:W-:Y:S01]  /*3880*/  @!P6 LEA.HI.X R11, R6, R243, R5, 0x7, P1 ;  /* 0x000000f3060be211 */ /* 0x000fe200008f3c05 */
[----:B------:R-:W-:Y:S01]  /*3890*/  @!P2 IMAD.MOV.U32 R5, RZ, RZ, R243 ;  /* 0x000000ffff05a224 */ /* 0x000fe200078e00f3 */
[----:B------:R-:W-:Y:S02]  /*38a0*/  @!P5 MOV R6, R244 ;  /* 0x000000f40006d202 */ /* 0x000fe40000000f00 */
[----:B------:R-:W-:Y:S01]  /*38b0*/  ISETP.GE.AND P1, PT, R0, UR25, PT ;  /* 0x0000001900007c0c */ /* 0x000fe2000bf26270 */
[----:B------:R-:W-:Y:S01]  /*38c0*/  IMAD.U32 R0, RZ, RZ, UR8 ;  /* 0x00000008ff007e24 */ /* 0x000fe2000f8e00ff */
[----:B------:R-:W-:Y:S01]  /*38d0*/  @!PT LDS RZ, [RZ] ;  /* 0x00000000fffff984 */ /* 0x000fe20000000800 */
[----:B------:R-:W-:Y:S01]  /*38e0*/  @!PT LDS RZ, [RZ] ;  /* 0x00000000fffff984 */ /* 0x000fe20000000800 */
[----:B------:R-:W-:Y:S01]  /*38f0*/  @!PT LDS RZ, [RZ] ;  /* 0x00000000fffff984 */ /* 0x000fe20000000800 */
[----:B------:R1:W-:Y:S01]  /*3900*/  @!P6 LDGSTS.E.BYPASS.LTC128B.128 [R246+0xc000], desc[UR16][R10.64] ;  /* 0x0c0000000af6efae */ /* 0x0003e2000b901d50 */
[----:B---3--:R-:W-:Y:S01]  /*3910*/  @!P5 IMAD.WIDE.U32 R8, R4, 0xa0, R6 ;  /* 0x000000a00408d825 */ /* 0x008fe200078e0006 */
[----:B------:R-:W-:Y:S02]  /*3920*/  ISETP.GE.AND P6, PT, R26, UR25, PT ;  /* 0x000000191a007c0c */ /* 0x000fe4000bfc6270 */
[----:B------:R-:W-:Y:S01]  /*3930*/  @P5 STS.128 [R246+0xc800], RZ ;  /* 0x00c800fff6005388 */ /* 0x000fe20000000c00 */
[----:B------:R-:W-:Y:S01]  /*3940*/  @!P4 IMAD.MOV.U32 R6, RZ, RZ, R244 ;  /* 0x000000ffff06c224 */ /* 0x000fe200078e00f4 */
[----:B------:R-:W-:Y:S01]  /*3950*/  @!P5 IADD3 R9, R9, UR23, RZ ;  /* 0x000000170909dc10 */ /* 0x000fe2000fffe0ff */
[----:B------:R-:W-:-:S02]  /*3960*/  @!P4 IMAD.MOV.U32 R7, RZ, RZ, R243 ;  /* 0x000000ffff07c224 */ /* 0x000fc400078e00f3 */
[----:B------:R-:W-:Y:S02]  /*3970*/  @!P4 IMAD.WIDE.U32 R6, R4, 0xc0, R6 ;  /* 0x000000c00406c825 */ /* 0x000fe400078e0006 */
[----:B------:R-:W-:Y:S01]  /*3980*/  @!PT LDS RZ, [RZ] ;  /* 0x00000000fffff984 */ /* 0x000fe20000000800 */
[----:B------:R-:W-:Y:S01]  /*3990*/  @!PT LDS RZ, [RZ] ;  /* 0x00000000fffff984 */ /* 0x000fe20000000800 */
[----:B------:R-:W-:Y:S01]  /*39a0*/  @!PT LDS RZ, [RZ] ;  /* 0x00000000fffff984 */ /* 0x000fe20000000800 */
[----:B------:R2:W-:Y:S01]  /*39b0*/  @!P5 LDGSTS.E.BYPASS.LTC128B.128 [R246+0xc800], desc[UR16][R8.64] ;  /* 0x0c80000008f6dfae */ /* 0x0005e2000b901d50 */
[----:B------:R-:W-:Y:S01]  /*39c0*/  VOTEU.ALL UP0, P1 ;  /* 0x00000000003f7886 */ /* 0x000fe20000800000 */
[----:B------:R-:W-:Y:S01]  /*39d0*/  ISETP.GE.AND P5, PT, R30, UR25, PT ;  /* 0x000000191e007c0c */ /* 0x000fe2000bfa6270 */
[----:B------:R-:W-:Y:S01]  /*39e0*/  @!P2 IMAD.MOV.U32 R4, RZ, RZ, R244 ;  /* 0x000000ffff04a224 */ /* 0x000fe200078e00f4 */
[----:B------:R-:W-:Y:S01]  /*39f0*/  @P4 STS.128 [R246+0xd000], RZ ;  /* 0x00d000fff6004388 */ /* 0x000fe20000000c00 */
[----:B------:R-:W-:Y:S01]  /*3a00*/  @!P4 VIADD R7, R7, UR7 ;  /* 0x000000070707cc36 */ /* 0x000fe20008000000 */
[----:B------:R-:W-:Y:S01]  /*3a10*/  VOTEU.ALL UP3, P6 ;  /* 0x00000000003f7886 */ /* 0x000fe20003060000 */
[----:B------:R-:W-:-:S03]  /*3a20*/  @!P2 IMAD.WIDE.U32 R4, R0, 0xe0, R4 ;  /* 0x000000e00004a825 */ /* 0x000fc600078e0004 */
[----:B------:R-:W-:Y:S01]  /*3a30*/  @!PT LDS RZ, [RZ] ;  /* 0x00000000fffff984 */ /* 0x000fe20000000800 */
[----:B------:R-:W-:Y:S01]  /*3a40*/  @!PT LDS RZ, [RZ] ;  /* 0x00000000fffff984 */ /* 0x000fe20000000800 */
[----:B------:R-:W-:Y:S01]  /*3a50*/  @!PT LDS RZ, [RZ] ;  /* 0x00000000fffff984 */ /* 0x000fe20000000800 */
[----:B------:R3:W-:Y:S01]  /*3a60*/  @!P4 LDGSTS.E.BYPASS.LTC128B.128 [R246+0xd000], desc[UR16][R6.64] ;  /* 0x0d00000006f6cfae */ /* 0x0007e2000b901d50 */
[----:B------:R-:W-:Y:S01]  /*3a70*/  @!P2 VIADD R5, R5, UR6 ;  /* 0x000000060505ac36 */ /* 0x000fe20008000000 */
[----:B------:R-:W-:Y:S01]  /*3a80*/  @!UP0 UIMAD UR6, UR9, 0x120, URZ ;  /* 0x00000120090688a4 */ /* 0x000fe2000f8e023f */
[----:B------:R-:W-:Y:S01]  /*3a90*/  IMAD.U32 R0, RZ, RZ, UR9 ;  /* 0x00000009ff007e24 */ /* 0x000fe2000f8e00ff */
[----:B------:R-:W-:Y:S01]  /*3aa0*/  @P2 STS.128 [R246+0xd800], RZ ;  /* 0x00d800fff6002388 */ /* 0x000fe20000000c00 */
[----:B------:R-:W-:Y:S01]  /*3ab0*/  ISETP.GE.AND P4, PT, R29, UR25, PT ;  /* 0x000000191d007c0c */ /* 0x000fe2000bf86270 */
[----:B-1----:R-:W-:Y:S01]  /*3ac0*/  IMAD.U32 R10, RZ, RZ, UR8 ;  /* 0x00000008ff0a7e24 */ /* 0x002fe2000f8e00ff */
[----:B------:R-:W-:Y:S01]  /*3ad0*/  VOTEU.ALL UP2, P5 ;  /* 0x00000000003f7886 */ /* 0x000fe20002840000 */
[----:B------:R-:W-:Y:S01]  /*3ae0*/  @!PT LDS RZ, [RZ] ;  /* 0x00000000fffff984 */ /* 0x000fe20000000800 */
[----:B------:R-:W-:Y:S01]  /*3af0*/  @!PT LDS RZ, [RZ] ;  /* 0x00000000fffff984 */ /* 0x000fe20000000800 */
[----:B------:R-:W-:Y:S01]  /*3b00*/  @!PT LDS RZ, [RZ] ;  /* 0x00000000fffff984 */ /* 0x000fe20000000800 */
[----:B------:R1:W-:Y:S01]  /*3b10*/  @!P2 LDGSTS.E.BYPASS.LTC128B.128 [R246+0xd800], desc[UR16][R4.64] ;  /* 0x0d80000004f6afae */ /* 0x0003e2000b901d50 */
[----:B------:R-:W-:-:S03]  /*3b20*/  @!UP3 UIMAD UR23, UR9, 0x140, URZ ;  /* 0x000001400917b8a4 */ /* 0x000fc6000f8e023f */
[----:B------:R-:W-:Y:S01]  /*3b30*/  @P3 STS.128 [R246+0xe000], RZ ;  /* 0x00e000fff6003388 */ /* 0x000fe20000000c00 */
[----:B------:R-:W-:Y:S01]  /*3b40*/  @!UP2 UIMAD UR7, UR9, 0x160, URZ ;  /* 0x000001600907a8a4 */ /* 0x000fe2000f8e023f */
[----:B--2---:R-:W-:-:S04]  /*3b50*/  IMAD.U32 R8, RZ, RZ, UR8 ;  /* 0x00000008ff087e24 */ /* 0x004fc8000f8e00ff */
[----:B------:R-:W-:Y:S01]  /*3b60*/  VOTEU.ALL UP1, P4 ;  /* 0x00000000003f7886 */ /* 0x000fe20002020000 */
[----:B---3--:R-:W-:-:S05]  /*3b70*/  IMAD.U32 R6, RZ, RZ, UR8 ;  /* 0x00000008ff067e24 */ /* 0x008fca000f8e00ff */
[----:B------:R-:W-:Y:S01]  /*3b80*/  @!P3 LEA R6, P2, R6, R244, 0x8 ;  /* 0x000000f40606b211 */ /* 0x000fe200078440ff */
[----:B-1----:R-:W-:Y:S02]  /*3b90*/  IMAD.U32 R4, RZ, RZ, UR8 ;  /* 0x00000008ff047e24 */ /* 0x002fe4000f8e00ff */
[----:B------:R-:W-:-:S03]  /*3ba0*/  @!P1 IMAD.MOV.U32 R5, RZ, RZ, R243 ;  /* 0x000000ffff059224 */ /* 0x000fc600078e00f3 */
[----:B------:R-:W-:Y:S01]  /*3bb0*/  @!P3 LEA.HI.X R7, R4, R243, R0, 0x8, P2 ;  /* 0x000000f30407b211 */ /* 0x000fe200010f4400 */
[----:B------:R-:W-:Y:S01]  /*3bc0*/  @!P1 IMAD.MOV.U32 R4, RZ, RZ, R244 ;  /* 0x000000ffff049224 */ /* 0x000fe200078e00f4 */
[----:B------:R-:W-:-:S03]  /*3bd0*/  ISETP.GE.AND P2, PT, R28, UR25, PT ;  /* 0x000000191c007c0c */ /* 0x000fc6000bf46270 */
[----:B------:R-:W-:Y:S01]  /*3be0*/  @!P1 IMAD.WIDE.U32 R8, R8, 0x120, R4 ;  /* 0x0000012008089825 */ /* 0x000fe200078e0004 */
[----:B------:R-:W-:Y:S01]  /*3bf0*/  SHF.R.S32.HI R4, RZ, 0x1f, R247 ;  /* 0x0000001fff047819 */ /* 0x000fe200000114f7 */
[----:B------:R-:W-:Y:S01]  /*3c00*/  @!PT LDS RZ, [RZ] ;  /* 0x00000000fffff984 */ /* 0x000fe20000000800 */
[----:B------:R-:W-:Y:S01]  /*3c10*/  @!PT LDS RZ, [RZ] ;  /* 0x00000000fffff984 */ /* 0x000fe20000000800 */
[----:B------:R-:W-:Y:S01]  /*3c20*/  @!PT LDS RZ, [RZ] ;  /* 0x00000000fffff984 */ /* 0x000fe20000000800 */
[----:B------:R1:W-:Y:S01]  /*3c30*/  @!P3 LDGSTS.E.BYPASS.LTC128B.128 [R246+0xe000], desc[UR16][R6.64] ;  /* 0x0e00000006f6bfae */ /* 0x0003e2000b901d50 */
[----:B------:R-:W-:Y:S01]  /*3c40*/  ISETP.GE.AND P3, PT, R27, UR25, PT ;  /* 0x000000191b007c0c */ /* 0x000fe2000bf66270 */
[----:B------:R-:W-:Y:S01]  /*3c50*/  IMAD.SHL.U32 R5, R3, 0x40, RZ ;  /* 0x0000004003057824 */ /* 0x000fe200078e00ff */
[----:B------:R-:W-:Y:S01]  /*3c60*/  LEA.HI R4, R4, R247, RZ, 0x3 ;  /* 0x000000f704047211 */ /* 0x000fe200078f18ff */
[----:B------:R-:W-:Y:S01]  /*3c70*/  @!P1 VIADD R9, R9, UR6 ;  /* 0x0000000609099c36 */ /* 0x000fe20008000000 */
[----:B------:R-:W-:Y:S01]  /*3c80*/  @P1 STS.128 [R246+0xe800], RZ ;  /* 0x00e800fff6001388 */ /* 0x000fe20000000c00 */
[----:B------:R-:W-:Y:S01]  /*3c90*/  @!UP1 UIMAD UR6, UR9, 0x180, URZ ;  /* 0x00000180090698a4 */ /* 0x000fe2000f8e023f */
        /* <DEDUP_REMOVED lines=9> */
[----:B------:R-:W-:Y:S01]  /*3d30*/  VOTEU.ALL UP0, P2 ;  /* 0x00000000003f7886 */ /* 0x000fe20001000000 */
[----:B------:R-:W-:Y:S01]  /*3d40*/  @!P3 IMAD.MOV.U32 R18, RZ, RZ, R244 ;  /* 0x000000ffff12b224 */ /* 0x000fe200078e00f4 */
[----:B------:R-:W-:Y:S01]  /*3d50*/  VOTEU.ALL UP2, P3 ;  /* 0x00000000003f7886 */ /* 0x000fe20001840000 */
[----:B------:R-:W-:Y:S01]  /*3d60*/  @!P3 IMAD.MOV.U32 R19, RZ, RZ, R243 ;  /* 0x000000ffff13b224 */ /* 0x000fe200078e00f3 */
[----:B------:R-:W-:Y:S01]  /*3d70*/  LOP3.LUT R189, R189, 0xfffffe00, RZ, 0xc0, !PT ;  /* 0xfffffe00bdbd7812 */ /* 0x000fe200078ec0ff */
[----:B------:R-:W-:Y:S01]  /*3d80*/  @P6 STS.128 [R246+0xf000], RZ ;  /* 0x00f000fff6006388 */ /* 0x000fe20000000c00 */
[----:B------:R-:W-:-:S05]  /*3d90*/  @!P3 IMAD.WIDE.U32 R16, R16, 0x1c0, R18 ;  /* 0x000001c01010b825 */ /* 0x000fca00078e0012 */
[----:B------:R-:W-:Y:S01]  /*3da0*/  VOTEU.ALL UP1, P1 ;  /* 0x00000000003f7886 */ /* 0x000fe20000820000 */
[----:B------:R-:W-:Y:S01]  /*3db0*/  @!P1 MOV R19, R243 ;  /* 0x000000f300139202 */ /* 0x000fe20000000f00 */
[----:B------:R-:W-:Y:S01]  /*3dc0*/  @!P1 IMAD.MOV.U32 R18, RZ, RZ, R244 ;  /* 0x000000ffff129224 */ /* 0x000fe200078e00f4 */
[----:B-1----:R-:W-:Y:S01]  /*3dd0*/  SHF.L.U32 R7, R0, 0x6, RZ ;  /* 0x0000000600077819 */ /* 0x002fe200000006ff */
[----:B------:R-:W-:Y:S02]  /*3de0*/  IMAD.SHL.U32 R6, R12, 0x8, RZ ;  /* 0x000000080c067824 */ /* 0x000fe400078e00ff */
[----:B------:R-:W-:Y:S01]  /*3df0*/  IMAD.U32 R12, RZ, RZ, UR8 ;  /* 0x00000008ff0c7e24 */ /* 0x000fe2000f8e00ff */
[----:B------:R-:W-:Y:S01]  /*3e00*/  LOP3.LUT R7, R7, 0x1c0, RZ, 0xc0, !PT ;  /* 0x000001c007077812 */ /* 0x000fe200078ec0ff */
[----:B------:R-:W-:Y:S01]  /*3e10*/  IMAD R240, R190, 0x400, R189 ;  /* 0x00000400bef07824 */ /* 0x000fe200078e02bd */
[----:B------:R-:W-:Y:S01]  /*3e20*/  LOP3.LUT R6, R5, 0x8, R6, 0xf8, !PT ;  /* 0x0000000805067812 */ /* 0x000fe200078ef806 */
[----:B------:R-:W-:Y:S01]  /*3e30*/  @!P3 IMAD.MOV.U32 R4, RZ, RZ, R16 ;  /* 0x000000ffff04b224 */ /* 0x000fe200078e0010 */
[----:B------:R-:W-:-:S02]  /*3e40*/  SHF.R.U32.HI R5, RZ, 0x3, R5 ;  /* 0x00000003ff057819 */ /* 0x000fc40000011605 */
[----:B------:R-:W-:Y:S01]  /*3e50*/  SHF.R.U32.HI R167, RZ, 0x3, R7 ;  /* 0x00000003ffa77819 */ /* 0x000fe20000011607 */
[----:B--2---:R-:W-:Y:S01]  /*3e60*/  IMAD.U32 R8, RZ, RZ, UR8 ;  /* 0x00000008ff087e24 */ /* 0x004fe2000f8e00ff */
[----:B------:R-:W-:Y:S01]  /*3e70*/  LOP3.LUT R5, R6, R5, RZ, 0x3c, !PT ;  /* 0x0000000506057212 */ /* 0x000fe200078e3cff */
[----:B------:R-:W-:-:S04]  /*3e80*/  IMAD.SHL.U32 R6, R239, 0x8, RZ ;  /* 0x00000008ef067824 */ /* 0x000fc800078e00ff */
[----:B------:R-:W-:Y:S01]  /*3e90*/  IMAD R239, R239, 0x200, R5 ;  /* 0x00000200efef7824 */ /* 0x000fe200078e0205 */
[----:B------:R-:W-:Y:S02]  /*3ea0*/  LOP3.LUT R6, R7, 0x8, R6, 0xf8, !PT ;  /* 0x0000000807067812 */ /* 0x000fe400078ef806 */
[----:B------:R-:W-:Y:S02]  /*3eb0*/  @!P6 MOV R7, R243 ;  /* 0x000000f30007e202 */ /* 0x000fe40000000f00 */
[----:B------:R-:W-:Y:S01]  /*3ec0*/  LOP3.LUT R167, R6, R167, RZ, 0x3c, !PT ;  /* 0x000000a706a77212 */ /* 0x000fe200078e3cff */
[----:B------:R-:W-:Y:S01]  /*3ed0*/  @!P6 IMAD.MOV.U32 R6, RZ, RZ, R244 ;  /* 0x000000ffff06e224 */ /* 0x000fe200078e00f4 */
[----:B------:R-:W-:-:S03]  /*3ee0*/  LEA R239, R239, UR4, 0x1 ;  /* 0x00000004efef7c11 */ /* 0x000fc6000f8e08ff */
[----:B------:R-:W-:-:S04]  /*3ef0*/  @!P6 IMAD.WIDE.U32 R14, R14, 0x140, R6 ;  /* 0x000001400e0ee825 */ /* 0x000fc800078e0006 */
[----:B------:R-:W-:Y:S02]  /*3f00*/  @!P5 IMAD.MOV.U32 R6, RZ, RZ, R244 ;  /* 0x000000ffff06d224 */ /* 0x000fe400078e00f4 */
[----:B------:R-:W-:Y:S02]  /*3f10*/  @!P5 IMAD.MOV.U32 R7, RZ, RZ, R243 ;  /* 0x000000ffff07d224 */ /* 0x000fe400078e00f3 */
[----:B------:R-:W-:Y:S01]  /*3f20*/  @!P6 VIADD R15, R15, UR23 ;  /* 0x000000170f0fec36 */ /* 0x000fe20008000000 */
[----:B------:R-:W-:Y:S01]  /*3f30*/  @!UP0 UIMAD UR23, UR9, 0x1a0, URZ ;  /* 0x000001a0091788a4 */ /* 0x000fe2000f8e023f */
[----:B------:R-:W-:Y:S01]  /*3f40*/  @!P5 IMAD.WIDE.U32 R12, R12, 0x160, R6 ;  /* 0x000001600c0cd825 */ /* 0x000fe200078e0006 */
[----:B------:R-:W-:Y:S02]  /*3f50*/  UISETP.GT.AND UP0, UPT, UR21, UR5, UPT ;  /* 0x000000051500728c */ /* 0x000fe4000bf04270 */
[----:B------:R-:W-:Y:S01]  /*3f60*/  @!PT LDS RZ, [RZ] ;  /* 0x00000000fffff984 */ /* 0x000fe20000000800 */
[----:B------:R-:W-:Y:S01]  /*3f70*/  @!PT LDS RZ, [RZ] ;  /* 0x00000000fffff984 */ /* 0x000fe20000000800 */
[----:B------:R-:W-:Y:S01]  /*3f80*/  @!PT LDS RZ, [RZ] ;  /* 0x00000000fffff984 */ /* 0x000fe20000000800 */
[----:B------:R-:W-:Y:S01]  /*3f90*/  @!P6 LDGSTS.E.BYPASS.LTC128B.128 [R246+0xf000], desc[UR16][R14.64] ;  /* 0x0f0000000ef6efae */ /* 0x000fe2000b901d50 */
[----:B------:R-:W-:-:S02]  /*3fa0*/  @!P4 IMAD.MOV.U32 R6, RZ, RZ, R244 ;  /* 0x000000ffff06c224 */ /* 0x000fc400078e00f4 */
[----:B------:R-:W-:Y:S01]  /*3fb0*/  @!P4 IMAD.MOV.U32 R7, RZ, RZ, R243 ;  /* 0x000000ffff07c224 */ /* 0x000fe200078e00f3 */
[----:B------:R-:W-:Y:S01]  /*3fc0*/  @P5 STS.128 [R246+0xf800], RZ ;  /* 0x00f800fff6005388 */ /* 0x000fe20000000c00 */
[----:B------:R-:W-:Y:S01]  /*3fd0*/  @!P5 VIADD R13, R13, UR7 ;  /* 0x000000070d0ddc36 */ /* 0x000fe20008000000 */
[----:B------:R-:W-:Y:S01]  /*3fe0*/  @!UP2 UIMAD UR7, UR9, 0x1c0, URZ ;  /* 0x000001c00907a8a4 */ /* 0x000fe2000f8e023f */
[----:B------:R-:W-:Y:S01]  /*3ff0*/  @!P4 IMAD.WIDE.U32 R10, R10, 0x180, R6 ;  /* 0x000001800a0ac825 */ /* 0x000fe200078e0006 */
[----:B------:R-:W-:Y:S02]  /*4000*/  @!P2 MOV R6, R244 ;  /* 0x000000f40006a202 */ /* 0x000fe40000000f00 */
[----:B------:R-:W-:Y:S01]  /*4010*/  @!PT LDS RZ, [RZ] ;  /* 0x00000000fffff984 */ /* 0x000fe20000000800 */
[----:B------:R-:W-:Y:S01]  /*4020*/  @!PT LDS RZ, [RZ] ;  /* 0x00000000fffff984 */ /* 0x000fe20000000800 */
[----:B------:R-:W-:Y:S01]  /*4030*/  @!PT LDS RZ, [RZ] ;  /* 0x00000000fffff984 */ /* 0x000fe20000000800 */
[----:B------:R1:W-:Y:S01]  /*4040*/  @!P5 LDGSTS.E.BYPASS.LTC128B.128 [R246+0xf800], desc[UR16][R12.64] ;  /* 0x0f8000000cf6dfae */ /* 0x0003e2000b901d50 */
[----:B------:R-:W-:Y:S02]  /*4050*/  @!P2 IMAD.MOV.U32 R7, RZ, RZ, R243 ;  /* 0x000000ffff07a224 */ /* 0x000fe400078e00f3 */
[----:B------:R-:W-:Y:S01]  /*4060*/  @!P4 VIADD R11, R11, UR6 ;  /* 0x000000060b0bcc36 */ /* 0x000fe20008000000 */
[----:B------:R-:W-:Y:S01]  /*4070*/  @!UP1 UIMAD UR6, UR9, 0x1e0, URZ ;  /* 0x000001e0090698a4 */ /* 0x000fe2000f8e023f */
[----:B------:R-:W-:Y:S01]  /*4080*/  @!P2 IMAD.WIDE.U32 R8, R8, 0x1a0, R6 ;  /* 0x000001a00808a825 */ /* 0x000fe200078e0006 */
[----:B------:R-:W-:Y:S03]  /*4090*/  @P4 STS.128 [R246+0x10000], RZ ;  /* 0x010000fff6004388 */ /* 0x000fe60000000c00 */
[----:B------:R-:W-:Y:S01]  /*40a0*/  IMAD.U32 R6, RZ, RZ, UR8 ;  /* 0x00000008ff067e24 */ /* 0x000fe2000f8e00ff */
[----:B------:R-:W-:Y:S01]  /*40b0*/  @!PT LDS RZ, [RZ] ;  /* 0x00000000fffff984 */ /* 0x000fe20000000800 */
[----:B------:R-:W-:Y:S01]  /*40c0*/  @!PT LDS RZ, [RZ] ;  /* 0x00000000fffff984 */ /* 0x000fe20000000800 */
[----:B------:R-:W-:Y:S01]  /*40d0*/  @!PT LDS RZ, [RZ] ;  /* 0x00000000fffff984 */ /* 0x000fe20000000800 */
[----:B------:R-:W-:Y:S01]  /*40e0*/  @!P4 LDGSTS.E.BYPASS.LTC128B.128 [R246+0x10000], desc[UR16][R10.64] ;  /* 0x100000000af6cfae */ /* 0x000fe2000b901d50 */
[----:B------:R-:W-:-:S02]  /*40f0*/  @!P2 VIADD R9, R9, UR23 ;  /* 0x000000170909ac36 */ /* 0x000fc40008000000 */
[----:B------:R-:W-:Y:S01]  /*4100*/  @!P1 IMAD.WIDE.U32 R6, R6, 0x1e0, R18 ;  /* 0x000001e006069825 */ /* 0x000fe200078e0012 */
[----:B------:R-:W-:Y:S03]  /*4110*/  @P2 STS.128 [R246+0x10800], RZ ;  /* 0x010800fff6002388 */ /* 0x000fe60000000c00 */
[----:B------:R-:W-:Y:S01]  /*4120*/  IMAD.IADD R240, R167, 0x1, R240 ;  /* 0x00000001a7f07824 */ /* 0x000fe200078e02f0 */
[----:B------:R-:W-:Y:S01]  /*4130*/  @!P1 IADD3 R7, R7, UR6, RZ ;  /* 0x0000000607079c10 */ /* 0x000fe2000fffe0ff */
[----:B------:R-:W-:Y:S01]  /*4140*/  @!P3 VIADD R5, R17, UR7 ;  /* 0x000000071105bc36 */ /* 0x000fe20008000000 */
[----:B------:R-:W-:Y:S01]  /*4150*/  @!PT LDS RZ, [RZ] ;  /* 0x00000000fffff984 */ /* 0x000fe20000000800 */
[----:B------:R-:W-:Y:S01]  /*4160*/  @!PT LDS RZ, [RZ] ;  /* 0x00000000fffff984 */ /* 0x000fe20000000800 */
[----:B------:R-:W-:Y:S01]  /*4170*/  @!PT LDS RZ, [RZ] ;  /* 0x00000000fffff984 */ /* 0x000fe20000000800 */
[----:B------:R2:W-:Y:S01]  /*4180*/  @!P2 LDGSTS.E.BYPASS.LTC128B.128 [R246+0x10800], desc[UR16][R8.64] ;  /* 0x1080000008f6afae */ /* 0x0005e2000b901d50 */
[----:B------:R-:W-:Y:S01]  /*4190*/  VIADD R237, R239, 0x2040 ;  /* 0x00002040efed7836 */ /* 0x000fe20000000000 */
[----:B------:R-:W-:Y:S01]  /*41a0*/  LEA R240, R240, UR4, 0x1 ;  /* 0x00000004f0f07c11 */ /* 0x000fe2000f8e08ff */
[----:B------:R-:W-:Y:S01]  /*41b0*/  @!UP0 ULDC.64 UR6, c[0x0][0x218] ;  /* 0x0000860000068ab9 */ /* 0x000fe20000000a00 */
        /* <DEDUP_REMOVED lines=15> */
[----:B------:R-:W4:Y:S01]  /*42b0*/  LDSM.16.M88.4 R44, [R239+0x2000] ;  /* 0x00200000ef2c783b */ /* 0x000f220000000200 */
[----:B------:R-:W-:-:S02]  /*42c0*/  SEL R0, R0, 0xfffffff0, !P3 ;  /* 0xfffffff000007807 */ /* 0x000fc40005800000 */
[----:B------:R-:W-:Y:S01]  /*42d0*/  LOP3.LUT P1, RZ, R3, 0x4, RZ, 0xc0, !PT ;  /* 0x0000000403ff7812 */ /* 0x000fe2000782c0ff */
[----:B------:R-:W5:Y:S01]  /*42e0*/  LDSM.16.M88.4 R36, [R239+0x2800] ;  /* 0x00280000ef24783b */ /* 0x000f620000000200 */
[--C-:B------:R-:W-:Y:S01]  /*42f0*/  IMAD R188, R241, 0x2, R240.reuse ;  /* 0x00000002f1bc7824 */ /* 0x100fe200078e02f0 */
[----:B------:R-:W-:Y:S01]  /*4300*/  MOV R3, 0x20 ;  /* 0x0000002000037802 */ /* 0x000fe20000000f00 */
[----:B------:R-:W-:Y:S01]  /*4310*/  IMAD R234, R0, 0x2, R239 ;  /* 0x0000000200ea7824 */ /* 0x000fe200078e02ef */
[----:B------:R-:W2:Y:S02]  /*4320*/  LDSM.16.M88.4 R28, [R239+0x3000] ;  /* 0x00300000ef1c783b */ /* 0x000ea40000000200 */
[----:B------:R-:W-:Y:S02]  /*4330*/  SEL R3, R3, 0xffffffe0, !P2 ;  /* 0xffffffe003037807 */ /* 0x000fe40005000000 */
[----:B------:R-:W3:Y:S03]  /*4340*/  LDSM.16.M88.4 R20, [R239+0x3800] ;  /* 0x00380000ef14783b */ /* 0x000ee60000000200 */
[----:B------:R-:W-:Y:S01]  /*4350*/  IMAD R238, R3, 0x2, R240 ;  /* 0x0000000203ee7824 */ /* 0x000fe200078e02f0 */
[----:B-1----:R-:W1:Y:S03]  /*4360*/  LDSM.16.M88.4 R12, [R239+0x4000] ;  /* 0x00400000ef0c783b */ /* 0x002e660000000200 */
[----:B------:R-:W-:Y:S01]  /*4370*/  IMAD R236, R241, 0x2, R238 ;  /* 0x00000002f1ec7824 */ /* 0x000fe200078e02ee */
[----:B------:R-:W1:Y:S04]  /*4380*/  LDSM.16.M88.4 R76, [R239+0x4800] ;  /* 0x00480000ef4c783b */ /* 0x000e680000000200 */
[----:B------:R-:W1:Y:S04]  /*4390*/  LDSM.16.M88.4 R68, [R239+0x5000] ;  /* 0x00500000ef44783b */ /* 0x000e680000000200 */
[----:B------:R-:W1:Y:S04]  /*43a0*/  LDSM.16.M88.4 R60, [R239+0x5800] ;  /* 0x00580000ef3c783b */ /* 0x000e680000000200 */
[----:B------:R-:W1:Y:S04]  /*43b0*/  LDSM.16.M88.4 R52, [R239+0x6000] ;  /* 0x00600000ef34783b */ /* 0x000e680000000200 */
[----:B------:R-:W1:Y:S04]  /*43c0*/  LDSM.16.M88.4 R128, [R239+0x6800] ;  /* 0x00680000ef80783b */ /* 0x000e680000000200 */
[----:B------:R-:W1:Y:S01]  /*43d0*/  LDSM.16.M88.4 R120, [R239+0x7000] ;  /* 0x00700000ef78783b */ /* 0x000e620000000200 */
[C---:B----4-:R-:W-:Y:S03]  /*43e0*/  HMMA.16816.F32.BF16 R48, R80.reuse, R44, RZ ;  /* 0x0000002c5030723c */ /* 0x050fe600000418ff */
[----:B------:R-:W4:Y:S03]  /*43f0*/  LDSM.16.M88.4 R112, [R239+0x7800] ;  /* 0x00780000ef70783b */ /* 0x000f260000000200 */
[C---:B-----5:R-:W-:Y:S01]  /*4400*/  HMMA.16816.F32.BF16 R40, R80.reuse, R36, RZ ;  /* 0x000000245028723c */ /* 0x060fe200000418ff */
[----:B------:R-:W5:Y:S04]  /*4410*/  LDSM.16.M88.4 R104, [R239+0x8000] ;  /* 0x00800000ef68783b */ /* 0x000f680000000200 */
[----:B------:R-:W5:Y:S01]  /*4420*/  LDSM.16.M88.4 R96, [R239+0x8800] ;  /* 0x00880000ef60783b */ /* 0x000f620000000200 */
[C---:B--2---:R-:W-:Y:S03]  /*4430*/  HMMA.16816.F32.BF16 R32, R80.reuse, R28, RZ ;  /* 0x0000001c5020723c */ /* 0x044fe600000418ff */
[----:B------:R-:W2:Y:S03]  /*4440*/  LDSM.16.M88.4 R88, [R239+0x9000] ;  /* 0x00900000ef58783b */ /* 0x000ea60000000200 */
[C---:B---3--:R-:W-:Y:S01]  /*4450*/  HMMA.16816.F32.BF16 R24, R80.reuse, R20, RZ ;  /* 0x000000145018723c */ /* 0x048fe200000418ff */
[----:B------:R-:W3:Y:S04]  /*4460*/  LDSM.16.M88.4 R148, [R239+0x9800] ;  /* 0x00980000ef94783b */ /* 0x000ee80000000200 */
[----:B------:R-:W-:Y:S01]  /*4470*/  LDSM.16.M88.4 R132, [R188] ;  /* 0x00000000bc84783b */ /* 0x000fe20000000200 */
[C---:B-1----:R-:W-:Y:S03]  /*4480*/  HMMA.16816.F32.BF16 R16, R80.reuse, R12, RZ ;  /* 0x0000000c5010723c */ /* 0x042fe600000418ff */
        /* <DEDUP_REMOVED lines=10> */
[----:B------:R-:W-:Y:S03]  /*4530*/  LDSM.16.M88.4 R172, [R234+0x2000] ;  /* 0x00200000eaac783b */ /* 0x000fe60000000200 */
[C---:B------:R-:W-:Y:S01]  /*4540*/  HMMA.16816.F32.BF16 R4, R80.reuse, R128, RZ ;  /* 0x000000805004723c */ /* 0x040fe200000418ff */
[----:B------:R-:W-:Y:S04]  /*4550*/  LDSM.16.M88.4 R168, [R234+0x3800] ;  /* 0x00380000eaa8783b */ /* 0x000fe80000000200 */
[----:B------:R-:W0:Y:S01]  /*4560*/  LDGDEPBAR ;  /* 0x00000000000079af */ /* 0x000e220000000000 */
[C---:B------:R-:W-:Y:S06]  /*4570*/  HMMA.16816.F32.BF16 R124, R80.reuse, R120, RZ ;  /* 0x00000078507c723c */ /* 0x040fec00000418ff */
[C---:B----4-:R-:W-:Y:S06]  /*4580*/  HMMA.16816.F32.BF16 R116, R80.reuse, R112, RZ ;  /* 0x000000705074723c */ /* 0x050fec00000418ff */
        /* <DEDUP_REMOVED lines=18> */
[C---:B---3--:R-:W-:Y:S06]  /*46b0*/  HMMA.16816.F32.BF16 R84, R80.reuse, R148, RZ ;  /* 0x000000945054723c */ /* 0x048fec00000418ff */
[----:B------:R-:W-:Y:S01]  /*46c0*/  HMMA.16816.F32.BF16 R80, R80, R150, RZ ;  /* 0x000000965050723c */ /* 0x000fe200000418ff */
[----:B------:R-:W2:Y:S05]  /*46d0*/  LDSM.16.M88.4 R148, [R234+0x6000] ;  /* 0x00600000ea94783b */ /* 0x000eaa0000000200 */
        /* <DEDUP_REMOVED lines=17> */
[----:B------:R-:W5:Y:S05]  /*47f0*/  LDSM.16.M88.4 R136, [R234+0x8000] ;  /* 0x00800000ea88783b */ /* 0x000f6a0000000200 */
[C---:B--2---:R-:W-:Y:S06]  /*4800*/  HMMA.16816.F32.BF16 R56, R132.reuse, R148, R56 ;  /* 0x000000948438723c */ /* 0x044fec0000041838 */
[C---:B------:R-:W-:Y:S01]  /*4810*/  HMMA.16816.F32.BF16 R52, R132.reuse, R150, R52 ;  /* 0x000000968434723c */ /* 0x040fe20000041834 */
[----:B------:R-:W2:Y:S05]  /*4820*/  LDSM.16.M88.4 R148, [R234+0x9800] ;  /* 0x00980000ea94783b */ /* 0x000eaa0000000200 */
[C---:B-1----:R-:W-:Y:S06]  /*4830*/  HMMA.16816.F32.BF16 R4, R132.reuse, R144, R4 ;  /* 0x000000908404723c */ /* 0x042fec0000041804 */
[----:B------:R-:W-:Y:S01]  /*4840*/  HMMA.16816.F32.BF16 R48, R132, R172, R48 ;  /* 0x000000ac8430723c */ /* 0x000fe20000041830 */
[----:B------:R-:W-:-:S04]  /*4850*/  VIADD R144, R239, 0x2000 ;  /* 0x00002000ef907836 */ /* 0x000fc80000000000 */
[----:B------:R-:W-:Y:S01]  /*4860*/  @P1 VIADD R237, R144, 0xffffffc0 ;  /* 0xffffffc090ed1836 */ /* 0x000fe20000000000 */
[C---:B------:R-:W-:Y:S01]  /*4870*/  HMMA.16816.F32.BF16 R44, R132.reuse, R174, R44 ;  /* 0x000000ae842c723c */ /* 0x040fe2000004182c */
[----:B------:R-:W-:Y:S01]  /*4880*/  LDSM.16.M88.4 R172, [R236] ;  /* 0x00000000ecac783b */ /* 0x000fe20000000200 */
[----:B------:R-:W-:Y:S01]  /*4890*/  PLOP3.LUT P1, PT, PT, PT, UP0, 0x80, 0x0 ;  /* 0x000000000000781c */ /* 0x000fe20003f2f008 */
[----:B------:R-:W-:Y:S01]  /*48a0*/  IMAD R166, R0, 0x2, R237 ;  /* 0x0000000200a67824 */ /* 0x000fe200078e02ed */
[----:B------:R-:W-:Y:S01]  /*48b0*/  SHF.R.S32.HI R0, RZ, 0x1f, R191 ;  /* 0x0000001fff007819 */ /* 0x000fe200000114bf */
[C---:B------:R-:W-:Y:S01]  /*48c0*/  VIADD R230, R237.reuse, 0x4000 ;  /* 0x00004000ede67836 */ /* 0x040fe20000000000 */
[C---:B------:R-:W-:Y:S01]  /*48d0*/  HMMA.16816.F32.BF16 R24, R132.reuse, R168, R24 ;  /* 0x000000a88418723c */ /* 0x040fe20000041818 */
[C---:B------:R-:W-:Y:S01]  /*48e0*/  VIADD R229, R237.reuse, 0x4800 ;  /* 0x00004800ede57836 */ /* 0x040fe20000000000 */
[----:B------:R-:W-:Y:S01]  /*48f0*/  LDSM.16.M88.4 R184, [R166+0x1800] ;  /* 0x00180000a6b8783b */ /* 0x000fe20000000200 */
[----:B------:R-:W-:Y:S01]  /*4900*/  LEA.HI R191, R0, R191, RZ, 0x2 ;  /* 0x000000bf00bf7211 */ /* 0x000fe200078f10ff */
[C---:B------:R-:W-:Y:S01]  /*4910*/  VIADD R227, R237.reuse, 0x5800 ;  /* 0x00005800ede37836 */ /* 0x040fe20000000000 */
[----:B------:R-:W-:Y:S01]  /*4920*/  LEA R0, R190, UR18, 0x4 ;  /* 0x00000012be007c11 */ /* 0x000fe2000f8e20ff */
[C---:B------:R-:W-:Y:S01]  /*4930*/  HMMA.16816.F32.BF16 R20, R132.reuse, R170, R20 ;  /* 0x000000aa8414723c */ /* 0x040fe20000041814 */
[----:B------:R-:W-:Y:S01]  /*4940*/  LDSM.16.M88.4 R168, [R237+0x800] ;  /* 0x00080000eda8783b */ /* 0x000fe20000000200 */
[----:B------:R-:W-:Y:S01]  /*4950*/  SHF.R.S32.HI R191, RZ, 0x2, R191 ;  /* 0x00000002ffbf7819 */ /* 0x000fe200000114bf */
[----:B------:R-:W-:Y:S01]  /*4960*/  VIADD R226, R237, 0x6000 ;  /* 0x00006000ede27836 */ /* 0x000fe20000000000 */
[----:B------:R-:W-:Y:S01]  /*4970*/  @!P1 LEA R251, P2, R165, UR6, 0x1 ;  /* 0x00000006a5fb9c11 */ /* 0x000fe2000f8408ff */
[----:B------:R-:W-:Y:S01]  /*4980*/  LDSM.16.M88.4 R180, [R166+0x2000] ;  /* 0x00200000a6b4783b */ /* 0x000fe20000000200 */
[C---:B------:R-:W-:Y:S01]  /*4990*/  HMMA.16816.F32.BF16 R128, R132.reuse, R146, R128 ;  /* 0x000000928480723c */ /* 0x040fe20000041880 */
[----:B------:R-:W-:Y:S01]  /*49a0*/  IADD3 R0, R0, 0x1, R191 ;  /* 0x0000000100007810 */ /* 0x000fe20007ffe0bf */
[----:B------:R-:W-:Y:S01]  /*49b0*/  VIADD R225, R237, 0x6800 ;  /* 0x00006800ede17836 */ /* 0x000fe20000000000 */
[----:B------:R-:W-:Y:S01]  /*49c0*/  LDSM.16.M88.4 R144, [R238] ;  /* 0x00000000ee90783b */ /* 0x000fe20000000200 */
[----:B------:R-:W-:Y:S01]  /*49d0*/  @!P1 LEA.HI.X R250, R165, UR7, R164, 0x1, P2 ;  /* 0x00000007a5fa9c11 */ /* 0x000fe200090f0ca4 */
[C---:B------:R-:W-:Y:S01]  /*49e0*/  VIADD R224, R237.reuse, 0x7000 ;  /* 0x00007000ede07836 */ /* 0x040fe20000000000 */
[----:B---3--:R-:W-:Y:S01]  /*49f0*/  HMMA.16816.F32.BF16 R124, R132, R140, R124 ;  /* 0x0000008c847c723c */ /* 0x008fe2000004187c */
[----:B------:R-:W-:Y:S01]  /*4a00*/  LDSM.16.M88.4 R176, [R166+0x2800] ;  /* 0x00280000a6b0783b */ /* 0x000fe20000000200 */
[----:B------:R-:W-:-:S04]  /*4a10*/  IADD3 R228, R237, 0x5000, RZ ;  /* 0x00005000ede47810 */ /* 0x000fc80007ffe0ff */
[C---:B------:R-:W-:Y:S01]  /*4a20*/  HMMA.16816.F32.BF16 R120, R132.reuse, R142, R120 ;  /* 0x0000008e8478723c */ /* 0x040fe20000041878 */
[----:B------:R-:W1:Y:S05]  /*4a30*/  LDSM.16.M88.4 R140, [R237] ;  /* 0x00000000ed8c783b */ /* 0x000e6a0000000200 */
[C---:B----4-:R-:W-:Y:S06]  /*4a40*/  HMMA.16816.F32.BF16 R116, R132.reuse, R160, R116 ;  /* 0x000000a08474723c */ /* 0x050fec0000041874 */
[C---:B------:R-:W-:Y:S01]  /*4a50*/  HMMA.16816.F32.BF16 R112, R132.reuse, R162, R112 ;  /* 0x000000a28470723c */ /* 0x040fe20000041870 */
[----:B------:R-:W-:Y:S05]  /*4a60*/  LDSM.16.M88.4 R160, [R237+0x1800] ;  /* 0x00180000eda0783b */ /* 0x000fea0000000200 */
[C---:B-----5:R-:W-:Y:S06]  /*4a70*/  HMMA.16816.F32.BF16 R108, R132.reuse, R136, R108 ;  /* 0x00000088846c723c */ /* 0x060fec000004186c */
        /* <DEDUP_REMOVED lines=8> */
[C---:B--2---:R-:W-:Y:S06]  /*4b00*/  HMMA.16816.F32.BF16 R84, R132.reuse, R148, R84 ;  /* 0x000000948454723c */ /* 0x044fec0000041854 */
[----:B------:R-:W-:Y:S01]  /*4b10*/  HMMA.16816.F32.BF16 R80, R132, R150, R80 ;  /* 0x000000968450723c */ /* 0x000fe20000041850 */
[----:B------:R-:W2:Y:S04]  /*4b20*/  LDSM.16.M88.4 R132, [R237+0x3000] ;  /* 0x00300000ed84783b */ /* 0x000ea80000000200 */
[----:B------:R-:W4:Y:S01]  /*4b30*/  LDSM.16.M88.4 R148, [R237+0x3800] ;  /* 0x00380000ed94783b */ /* 0x000f220000000200 */
[C---:B-1----:R-:W-:Y:S06]  /*4b40*/  HMMA.16816.F32.BF16 R48, R144.reuse, R140, R48 ;  /* 0x0000008c9030723c */ /* 0x042fec0000041830 */
[C---:B------:R-:W-:Y:S01]  /*4b50*/  HMMA.16816.F32.BF16 R44, R144.reuse, R142, R44 ;  /* 0x0000008e902c723c */ /* 0x040fe2000004182c */
[----:B------:R-:W1:Y:S05]  /*4b60*/  LDSM.16.M88.4 R140, [R237+0x4000] ;  /* 0x00400000ed8c783b */ /* 0x000e6a0000000200 */
[C---:B------:R-:W-:Y:S06]  /*4b70*/  HMMA.16816.F32.BF16 R40, R144.reuse, R168, R40 ;  /* 0x000000a89028723c */ /* 0x040fec0000041828 */
[C---:B------:R-:W-:Y:S01]  /*4b80*/  HMMA.16816.F32.BF16 R36, R144.reuse, R170, R36 ;  /* 0x000000aa9024723c */ /* 0x040fe20000041824 */
[----:B------:R-:W-:Y:S05]  /*4b90*/  LDSM.16.M88.4 R168, [R237+0x5000] ;  /* 0x00500000eda8783b */ /* 0x000fea0000000200 */
[C---:B---3--:R-:W-:Y:S06]  /*4ba0*/  HMMA.16816.F32.BF16 R32, R144.reuse, R136, R32 ;  /* 0x000000889020723c */ /* 0x048fec0000041820 */
[C---:B------:R-:W-:Y:S01]  /*4bb0*/  HMMA.16816.F32.BF16 R28, R144.reuse, R138, R28 ;  /* 0x0000008a901c723c */ /* 0x040fe2000004181c */
[----:B------:R-:W3:Y:S05]  /*4bc0*/  LDSM.16.M88.4 R136, [R237+0x4800] ;  /* 0x00480000ed88783b */ /* 0x000eea0000000200 */
[C---:B--2---:R-:W-:Y:S06]  /*4bd0*/  HMMA.16816.F32.BF16 R72, R144.reuse, R132, R72 ;  /* 0x000000849048723c */ /* 0x044fec0000041848 */
[C---:B------:R-:W-:Y:S01]  /*4be0*/  HMMA.16816.F32.BF16 R68, R144.reuse, R134, R68 ;  /* 0x000000869044723c */ /* 0x040fe20000041844 */
[----:B------:R-:W2:Y:S05]  /*4bf0*/  LDSM.16.M88.4 R132, [R237+0x6800] ;  /* 0x00680000ed84783b */ /* 0x000eaa0000000200 */
        /* <DEDUP_REMOVED lines=14> */
[----:B------:R-:W1:Y:S05]  /*4ce0*/  LDSM.16.M88.4 R140, [R166] ;  /* 0x00000000a68c783b */ /* 0x000e6a0000000200 */
[C---:B---3--:R-:W-:Y:S06]  /*4cf0*/  HMMA.16816.F32.BF16 R4, R144.reuse, R136, R4 ;  /* 0x000000889004723c */ /* 0x048fec0000041804 */
[C---:B------:R-:W-:Y:S01]  /*4d00*/  HMMA.16816.F32.BF16 R128, R144.reuse, R138, R128 ;  /* 0x0000008a9080723c */ /* 0x040fe20000041880 */
[----:B------:R-:W3:Y:S05]  /*4d10*/  LDSM.16.M88.4 R136, [R166+0x800] ;  /* 0x00080000a688783b */ /* 0x000eea0000000200 */
        /* <DEDUP_REMOVED lines=16> */
[----:B------:R-:W-:Y:S01]  /*4e20*/  HMMA.16816.F32.BF16 R80, R144, R150, R80 ;  /* 0x000000969050723c */ /* 0x000fe20000041850 */
[----:B------:R-:W4:Y:S04]  /*4e30*/  LDSM.16.M88.4 R148, [R166+0x5000] ;  /* 0x00500000a694783b */ /* 0x000f280000000200 */
[----:B------:R-:W4:Y:S01]  /*4e40*/  LDSM.16.M88.4 R144, [R166+0x5800] ;  /* 0x00580000a690783b */ /* 0x000f220000000200 */
[C---:B-1----:R-:W-:Y:S06]  /*4e50*/  HMMA.16816.F32.BF16 R48, R172.reuse, R140, R48 ;  /* 0x0000008cac30723c */ /* 0x042fec0000041830 */
[C---:B------:R-:W-:Y:S01]  /*4e60*/  HMMA.16816.F32.BF16 R44, R172.reuse, R142, R44 ;  /* 0x0000008eac2c723c */ /* 0x040fe2000004182c */
[----:B------:R-:W1:Y:S05]  /*4e70*/  LDSM.16.M88.4 R140, [R166+0x6000] ;  /* 0x00600000a68c783b */ /* 0x000e6a0000000200 */
[C---:B---3--:R-:W-:Y:S06]  /*4e80*/  HMMA.16816.F32.BF16 R40, R172.reuse, R136, R40 ;  /* 0x00000088ac28723c */ /* 0x048fec0000041828 */
[C---:B------:R-:W-:Y:S01]  /*4e90*/  HMMA.16816.F32.BF16 R36, R172.reuse, R138, R36 ;  /* 0x0000008aac24723c */ /* 0x040fe20000041824 */
[----:B------:R-:W3:Y:S05]  /*4ea0*/  LDSM.16.M88.4 R136, [R166+0x6800] ;  /* 0x00680000a688783b */ /* 0x000eea0000000200 */
[C---:B--2---:R-:W-:Y:S06]  /*4eb0*/  HMMA.16816.F32.BF16 R32, R172.reuse, R132, R32 ;  /* 0x00000084ac20723c */ /* 0x044fec0000041820 */
[C---:B------:R-:W-:Y:S01]  /*4ec0*/  HMMA.16816.F32.BF16 R28, R172.reuse, R134, R28 ;  /* 0x00000086ac1c723c */ /* 0x040fe2000004181c */
[----:B------:R-:W2:Y:S05]  /*4ed0*/  LDSM.16.M88.4 R132, [R166+0x7000] ;  /* 0x00700000a684783b */ /* 0x000eaa0000000200 */
[C---:B------:R-:W-:Y:S06]  /*4ee0*/  HMMA.16816.F32.BF16 R72, R172.reuse, R168, R72 ;  /* 0x000000a8ac48723c */ /* 0x040fec0000041848 */
[----:B------:R-:W-:Y:S01]  /*4ef0*/  HMMA.16816.F32.BF16 R68, R172, R170, R68 ;  /* 0x000000aaac44723c */ /* 0x000fe20000041844 */
[----:B------:R-:W2:Y:S01]  /*4f00*/  LDSM.16.M88.4 R168, [R166+0x7800] ;  /* 0x00780000a6a8783b */ /* 0x000ea20000000200 */
[----:B------:R-:W-:-:S04]  /*4f10*/  DEPBAR.LE SB0, 0x0 ;  /* 0x000080000000791a */ /* 0x000fc80000000000 */
[C---:B-----5:R-:W-:Y:S06]  /*4f20*/  HMMA.16816.F32.BF16 R56, R172.reuse, R156, R56 ;  /* 0x0000009cac38723c */ /* 0x060fec0000041838 */
[C---:B------:R-:W-:Y:S06]  /*4f30*/  HMMA.16816.F32.BF16 R52, R172.reuse, R158, R52 ;  /* 0x0000009eac34723c */ /* 0x040fec0000041834 */
[C---:B------:R-:W-:Y:S06]  /*4f40*/  HMMA.16816.F32.BF16 R156, R172.reuse, R152, R4 ;  /* 0x00000098ac9c723c */ /* 0x040fec0000041804 */
[----:B------:R-:W-:Y:S01]  /*4f50*/  HMMA.16816.F32.BF16 R24, R172, R184, R24 ;  /* 0x000000b8ac18723c */ /* 0x000fe20000041818 */
[----:B------:R-:W-:-:S05]  /*4f60*/  IMAD.U32 R4, RZ, RZ, UR19 ;  /* 0x00000013ff047e24 */ /* 0x000fca000f8e00ff */
[----:B------:R-:W-:Y:S01]  /*4f70*/  IADD3 R0, R0, UR15, -R4 ;  /* 0x0000000f00007c10 */ /* 0x000fe2000fffe804 */
[C---:B------:R-:W-:Y:S01]  /*4f80*/  HMMA.16816.F32.BF16 R20, R172.reuse, R186, R20 ;  /* 0x000000baac14723c */ /* 0x040fe20000041814 */
[----:B------:R-:W-:Y:S01]  /*4f90*/  LOP3.LUT R4, R167, R189, RZ, 0xfc, !PT ;  /* 0x000000bda7047212 */ /* 0x000fe200078efcff */
        /* <DEDUP_REMOVED lines=16> */
[C---:B-1----:R-:W-:Y:S06]  /*50a0*/  HMMA.16816.F32.BF16 R108, R172.reuse, R140, R108 ;  /* 0x0000008cac6c723c */ /* 0x042fec000004186c */
[C---:B------:R-:W-:Y:S06]  /*50b0*/  HMMA.16816.F32.BF16 R104, R172.reuse, R142, R104 ;  /* 0x0000008eac68723c */ /* 0x040fec0000041868 */
[C---:B---3--:R-:W-:Y:S06]  /*50c0*/  HMMA.16816.F32.BF16 R100, R172.reuse, R136, R100 ;  /* 0x00000088ac64723c */ /* 0x048fec0000041864 */
        /* <DEDUP_REMOVED lines=69> */
.L_x_3544:
[----:B------:R-:W-:-:S04]  /*5520*/  ULEA UR6, -UR10, URZ, 0x8 ;  /* 0x0000003f0a067291 */ /* 0x000fc8000f8e413f */
[----:B------:R-:W-:Y:S02]  /*5530*/  USHF.R.S32.HI UR7, URZ, 0x1f, UR6 ;  /* 0x0000001f3f077899 */ /* 0x000fe40008011406 */
[----:B------:R-:W-:-:S04]  /*5540*/  MOV R132, UR6 ;  /* 0x0000000600847c02 */ /* 0x000fc80008000f00 */
[----:B------:R-:W-:-:S07]  /*5550*/  MOV R5, UR7 ;  /* 0x0000000700057c02 */ /* 0x000fce0008000f00 */
.L_x_3545:
        /* <DEDUP_REMOVED lines=59> */
.L_x_3543:
[----:B------:R-:W-:Y:S01]  /*5910*/  VIADD R0, R0, UR22 ;  /* 0x0000001600007c36 */ /* 0x000fe20008000000 */
[----:B------:R-:W-:Y:S01]  /*5920*/  ULDC UR18, c[0x0][0x2ec] ;  /* 0x0000bb0000127ab9 */ /* 0x000fe20000000800 */
[----:B------:R-:W-:Y:S01]  /*5930*/  LEA R235, R4, UR4, 0x1 ;  /* 0x0000000404eb7c11 */ /* 0x000fe2000f8e08ff */
[----:B------:R-:W-:Y:S01]  /*5940*/  UISETP.GT.AND UP0, UPT, UR21, UR5, UPT ;  /* 0x000000051500728c */ /* 0x000fe2000bf04270 */
[C---:B------:R-:W-:Y:S01]  /*5950*/  VIADD R5, R0.reuse, 0x1 ;  /* 0x0000000100057836 */ /* 0x040fe20000000000 */
[CC--:B------:R-:W-:Y:S01]  /*5960*/  ISETP.GE.AND P2, PT, R0.reuse, R208.reuse, PT ;  /* 0x000000d00000720c */ /* 0x0c0fe20003f46270 */
[C---:B------:R-:W-:Y:S02]  /*5970*/  VIADD R2, R0.reuse, 0x8 ;  /* 0x0000000800027836 */ /* 0x040fe40000000000 */
[C---:B---3--:R-:W-:Y:S01]  /*5980*/  VIADD R6, R0.reuse, 0x11 ;  /* 0x0000001100067836 */ /* 0x048fe20000000000 */
[CC--:B------:R-:W-:Y:S01]  /*5990*/  ISETP.GE.AND P6, PT, R5.reuse, R209.reuse, PT ;  /* 0x000000d10500720c */ /* 0x0c0fe20003fc6270 */
[C---:B------:R-:W-:Y:S01]  /*59a0*/  VIADD R7, R0.reuse, 0x19 ;  /* 0x0000001900077836 */ /* 0x040fe20000000000 */
[-C--:B------:R-:W-:Y:S01]  /*59b0*/  ISETP.GE.AND P5, PT, R5, R208.reuse, PT ;  /* 0x000000d00500720c */ /* 0x080fe20003fa6270 */
[----:B------:R-:W-:Y:S01]  /*59c0*/  VIADD R5, R0, 0x9 ;  /* 0x0000000900057836 */ /* 0x000fe20000000000 */
[CC--:B------:R-:W-:Y:S01]  /*59d0*/  ISETP.GE.AND P1, PT, R2.reuse, R209.reuse, PT ;  /* 0x000000d10200720c */ /* 0x0c0fe20003f26270 */
[--C-:B------:R-:W-:Y:S01]  /*59e0*/  IMAD R232, R3, 0x2, R235.reuse ;  /* 0x0000000203e87824 */ /* 0x100fe200078e02eb */
[-C--:B------:R-:W-:Y:S01]  /*59f0*/  ISETP.GE.AND P3, PT, R2, R208.reuse, PT ;  /* 0x000000d00200720c */ /* 0x080fe20003f66270 */
[----:B------:R-:W-:Y:S01]  /*5a00*/  VIADD R2, R0, 0x10 ;  /* 0x0000001000027836 */ /* 0x000fe20000000000 */
[----:B------:R-:W-:Y:S01]  /*5a10*/  FSEL R50, R50, -INF , !P2 ;  /* 0xff80000032327808 */ /* 0x000fe20005000000 */
[----:B------:R-:W-:Y:S01]  /*5a20*/  IMAD R233, R241, 0x2, R235 ;  /* 0x00000002f1e97824 */ /* 0x000fe200078e02eb */
[----:B------:R-:W-:Y:S01]  /*5a30*/  ISETP.GE.AND P2, PT, R5, R209, PT ;  /* 0x000000d10500720c */ /* 0x000fe20003f46270 */
[----:B------:R-:W-:Y:S01]  /*5a40*/  IMAD R231, R241, 0x2, R232 ;  /* 0x00000002f1e77824 */ /* 0x000fe200078e02e8 */
[----:B------:R-:W-:-:S02]  /*5a50*/  ISETP.GE.AND P4, PT, R5, R208, PT ;  /* 0x000000d00500720c */ /* 0x000fc40003f86270 */
[----:B------:R-:W-:Y:S02]  /*5a60*/  FSEL R51, R51, -INF , !P5 ;  /* 0xff80000033337808 */ /* 0x000fe40006800000 */
[----:B------:R-:W-:Y:S02]  /*5a70*/  FSEL R5, R44, -INF , !P1 ;  /* 0xff8000002c057808 */ /* 0x000fe40004800000 */
[CC--:B------:R-:W-:Y:S02]  /*5a80*/  ISETP.GE.AND P5, PT, R2.reuse, R209.reuse, PT ;  /* 0x000000d10200720c */ /* 0x0c0fe40003fa6270 */
[----:B------:R-:W-:Y:S01]  /*5a90*/  ISETP.GE.AND P1, PT, R2, R208, PT ;  /* 0x000000d00200720c */ /* 0x000fe20003f26270 */
[----:B------:R-:W-:Y:S01]  /*5aa0*/  VIADD R2, R0, 0x18 ;  /* 0x0000001800027836 */ /* 0x000fe20000000000 */
[----:B------:R-:W-:Y:S02]  /*5ab0*/  FSEL R46, R46, -INF , !P3 ;  /* 0xff8000002e2e7808 */ /* 0x000fe40005800000 */
[----:B------:R-:W-:-:S02]  /*5ac0*/  ISETP.GE.AND P3, PT, R6, R209, PT ;  /* 0x000000d10600720c */ /* 0x000fc40003f66270 */
[----:B------:R-:W-:Y:S02]  /*5ad0*/  FSEL R47, R47, -INF , !P4 ;  /* 0xff8000002f2f7808 */ /* 0x000fe40006000000 */
[----:B------:R-:W-:Y:S02]  /*5ae0*/  FSEL R44, R40, -INF , !P5 ;  /* 0xff800000282c7808 */ /* 0x000fe40006800000 */
[C---:B------:R-:W-:Y:S02]  /*5af0*/  ISETP.GE.AND P4, PT, R2.reuse, R209, PT ;  /* 0x000000d10200720c */ /* 0x040fe40003f86270 */
[----:B------:R-:W-:Y:S02]  /*5b00*/  ISETP.GE.AND P5, PT, R2, R208, PT ;  /* 0x000000d00200720c */ /* 0x000fe40003fa6270 */
[----:B------:R-:W-:Y:S02]  /*5b10*/  FSEL R2, R42, -INF , !P1 ;  /* 0xff8000002a027808 */ /* 0x000fe40004800000 */
[----:B------:R-:W-:-:S02]  /*5b20*/  FSEL R42, R41, -INF , !P3 ;  /* 0xff800000292a7808 */ /* 0x000fc40005800000 */
[----:B------:R-:W-:Y:S02]  /*5b30*/  FSEL R45, R45, -INF , !P2 ;  /* 0xff8000002d2d7808 */ /* 0x000fe40005000000 */
[C---:B------:R-:W-:Y:S02]  /*5b40*/  ISETP.GE.AND P1, PT, R7.reuse, R209, PT ;  /* 0x000000d10700720c */ /* 0x040fe40003f26270 */
[-C--:B------:R-:W-:Y:S01]  /*5b50*/  ISETP.GE.AND P3, PT, R7, R208.reuse, PT ;  /* 0x000000d00700720c */ /* 0x080fe20003f66270 */
[----:B------:R-:W-:Y:S01]  /*5b60*/  VIADD R7, R0, 0x21 ;  /* 0x0000002100077836 */ /* 0x000fe20000000000 */
[----:B------:R-:W-:Y:S01]  /*5b70*/  ISETP.GE.AND P2, PT, R6, R208, PT ;  /* 0x000000d00600720c */ /* 0x000fe20003f46270 */
[----:B------:R-:W-:Y:S01]  /*5b80*/  VIADD R6, R0, 0x20 ;  /* 0x0000002000067836 */ /* 0x000fe20000000000 */
[----:B------:R-:W-:Y:S02]  /*5b90*/  FSEL R38, R38, -INF , !P5 ;  /* 0xff80000026267808 */ /* 0x000fe40006800000 */
[----:B------:R-:W-:Y:S01]  /*5ba0*/  FSEL R40, R37, -INF , !P1 ;  /* 0xff80000025287808 */ /* 0x000fe20004800000 */
[----:B------:R-:W-:Y:S01]  /*5bb0*/  VIADD R37, R0, 0xb1 ;  /* 0x000000b100257836 */ /* 0x000fe20000000000 */
[----:B------:R-:W-:-:S02]  /*5bc0*/  FSEL R43, R43, -INF , !P2 ;  /* 0xff8000002b2b7808 */ /* 0x000fc40005000000 */
[----:B------:R-:W-:Y:S01]  /*5bd0*/  FSEL R41, R36, -INF , !P4 ;  /* 0xff80000024297808 */ /* 0x000fe20006000000 */
[C---:B------:R-:W-:Y:S01]  /*5be0*/  VIADD R36, R0.reuse, 0xb8 ;  /* 0x000000b800247836 */ /* 0x040fe20000000000 */
        /* <DEDUP_REMOVED lines=27> */
[C---:B------:R-:W-:Y:S01]  /*5da0*/  VIADD R6, R0.reuse, 0x38 ;  /* 0x0000003800067836 */ /* 0x040fe20000000000 */
[----:B------:R-:W-:Y:S01]  /*5db0*/  FSEL R139, R25, -INF , !P2 ;  /* 0xff800000198b7808 */ /* 0x000fe20005000000 */
[----:B------:R-:W-:Y:S01]  /*5dc0*/  VIADD R25, R0, 0xc1 ;  /* 0x000000c100197836 */ /* 0x000fe20000000000 */
[----:B------:R-:W-:Y:S02]  /*5dd0*/  FSEL R26, R26, -INF , !P3 ;  /* 0xff8000001a1a7808 */ /* 0x000fe40005800000 */
        /* <DEDUP_REMOVED lines=51> */
[----:B------:R-:W-:-:S02]  /*6110*/  FSEL R162, R8, -INF , !P3 ;  /* 0xff80000008a27808 */ /* 0x000fc40005800000 */
[CC--:B------:R-:W-:Y:S02]  /*6120*/  ISETP.GE.AND P2, PT, R7.reuse, R209.reuse, PT ;  /* 0x000000d10700720c */ /* 0x0c0fe40003f46270 */
[-C--:B------:R-:W-:Y:S01]  /*6130*/  ISETP.GE.AND P4, PT, R7, R208.reuse, PT ;  /* 0x000000d00700720c */ /* 0x080fe20003f86270 */
[----:B------:R-:W-:Y:S01]  /*6140*/  VIADD R7, R0, 0x61 ;  /* 0x0000006100077836 */ /* 0x000fe20000000000 */
[C---:B------:R-:W-:Y:S02]  /*6150*/  ISETP.GE.AND P1, PT, R6.reuse, R209, PT ;  /* 0x000000d10600720c */ /* 0x040fe40003f26270 */
[----:B------:R-:W-:Y:S01]  /*6160*/  ISETP.GE.AND P3, PT, R6, R208, PT ;  /* 0x000000d00600720c */ /* 0x000fe20003f66270 */
[----:B------:R-:W-:Y:S01]  /*6170*/  VIADD R6, R0, 0x60 ;  /* 0x0000006000067836 */ /* 0x000fe20000000000 */
[----:B------:R-:W-:Y:S02]  /*6180*/  FMNMX.FTZ R8, R50, R51, !PT ;  /* 0x0000003332087209 */ /* 0x000fe40007810000 */
[----:B------:R-:W-:-:S02]  /*6190*/  FSEL R198, R78, -INF , !P3 ;  /* 0xff8000004ec67808 */ /* 0x000fc40005800000 */
[----:B------:R-:W-:Y:S02]  /*61a0*/  FSEL R175, R77, -INF , !P2 ;  /* 0xff8000004daf7808 */ /* 0x000fe40005000000 */
[----:B------:R-:W-:Y:S01]  /*61b0*/  FSEL R199, R11, -INF , !P5 ;  /* 0xff8000000bc77808 */ /* 0x000fe20006800000 */
[----:B------:R-:W-:Y:S01]  /*61c0*/  VIADD R11, R0, 0xe8 ;  /* 0x000000e8000b7836 */ /* 0x000fe20000000000 */
        /* <DEDUP_REMOVED lines=10> */
[----:B------:R-:W-:Y:S02]  /*6270*/  FMNMX.FTZ R8, R47, R8, !PT ;  /* 0x000000082f087209 */ /* 0x000fe40007810000 */
[----:B------:R-:W-:-:S02]  /*6280*/  FSEL R134, R79, -INF , !P4 ;  /* 0xff8000004f867808 */ /* 0x000fc40006000000 */
[CC--:B------:R-:W-:Y:S02]  /*6290*/  ISETP.GE.AND P1, PT, R7.reuse, R209.reuse, PT ;  /* 0x000000d10700720c */ /* 0x0c0fe40003f26270 */
[----:B------:R-:W-:Y:S01]  /*62a0*/  ISETP.GE.AND P3, PT, R7, R208, PT ;  /* 0x000000d00700720c */ /* 0x000fe20003f66270 */
[----:B------:R-:W-:Y:S01]  /*62b0*/  VIADD R7, R0, 0x70 ;  /* 0x0000007000077836 */ /* 0x000fe20000000000 */
[----:B------:R-:W-:Y:S02]  /*62c0*/  ISETP.GE.AND P4, PT, R6, R209, PT ;  /* 0x000000d10600720c */ /* 0x000fe40003f86270 */
[----:B------:R-:W-:Y:S02]  /*62d0*/  FMNMX.FTZ R8, R2, R8, !PT ;  /* 0x0000000802087209 */ /* 0x000fe40007810000 */
        /* <DEDUP_REMOVED lines=8> */
[----:B------:R-:W-:-:S02]  /*6360*/  FSEL R190, R64, -INF , !P2 ;  /* 0xff80000040be7808 */ /* 0x000fc40005000000 */
[----:B------:R-:W-:Y:S02]  /*6370*/  FMNMX.FTZ R7, R39, R7, !PT ;  /* 0x0000000727077209 */ /* 0x000fe40007810000 */
[----:B------:R-:W-:Y:S02]  /*6380*/  ISETP.GE.AND P3, PT, R8, R209, PT ;  /* 0x000000d10800720c */ /* 0x000fe40003f66270 */
[----:B------:R-:W-:Y:S02]  /*6390*/  FMNMX.FTZ R7, R34, R7, !PT ;  /* 0x0000000722077209 */ /* 0x000fe40007810000 */
[----:B------:R-:W-:Y:S02]  /*63a0*/  ISETP.GE.AND P2, PT, R8, R208, PT ;  /* 0x000000d00800720c */ /* 0x000fe40003f46270 */
[----:B------:R-:W-:Y:S01]  /*63b0*/  FMNMX.FTZ R8, R35, R7, !PT ;  /* 0x0000000723087209 */ /* 0x000fe20007810000 */
[----:B------:R-:W-:Y:S01]  /*63c0*/  VIADD R7, R0, 0x80 ;  /* 0x0000008000077836 */ /* 0x000fe20000000000 */
[----:B------:R-:W-:-:S02]  /*63d0*/  FSEL R180, R72, -INF , !P5 ;  /* 0xff80000048b47808 */ /* 0x000fc40006800000 */
[----:B------:R-:W-:Y:S02]  /*63e0*/  FMNMX.FTZ R8, R30, R8, !PT ;  /* 0x000000081e087209 */ /* 0x000fe40007810000 */
[----:B------:R-:W-:Y:S01]  /*63f0*/  ISETP.GE.AND P5, PT, R6, R208, PT ;  /* 0x000000d00600720c */ /* 0x000fe20003fa6270 */
[----:B------:R-:W-:Y:S01]  /*6400*/  VIADD R6, R0, 0x71 ;  /* 0x0000007100067836 */ /* 0x000fe20000000000 */
[----:B------:R-:W-:Y:S02]  /*6410*/  FMNMX.FTZ R8, R31, R8, !PT ;  /* 0x000000081f087209 */ /* 0x000fe40007810000 */
[----:B------:R-:W-:Y:S02]  /*6420*/  FSEL R148, R70, -INF , !P5 ;  /* 0xff80000046947808 */ /* 0x000fe40006800000 */
[----:B------:R-:W-:Y:S02]  /*6430*/  FSEL R189, R69, -INF , !P1 ;  /* 0xff80000045bd7808 */ /* 0x000fe40004800000 */
        /* <DEDUP_REMOVED lines=9> */
[-C--:B------:R-:W-:Y:S01]  /*64d0*/  ISETP.GE.AND P3, PT, R7, R208.reuse, PT ;  /* 0x000000d00700720c */ /* 0x080fe20003f66270 */
[----:B------:R-:W-:Y:S01]  /*64e0*/  VIADD R7, R0, 0x88 ;  /* 0x0000008800077836 */ /* 0x000fe20000000000 */
[----:B------:R-:W-:Y:S02]  /*64f0*/  ISETP.GE.AND P5, PT, R6, R208, PT ;  /* 0x000000d00600720c */ /* 0x000fe40003fa6270 */
[----:B------:R-:W-:Y:S02]  /*6500*/  FSEL R195, R66, -INF , !P4 ;  /* 0xff80000042c37808 */ /* 0x000fe40006000000 */
[----:B------:R-:W-:Y:S02]  /*6510*/  FMNMX.FTZ R8, R22, R8, !PT ;  /* 0x0000000816087209 */ /* 0x000fe40007810000 */
[----:B------:R-:W-:Y:S01]  /*6520*/  ISETP.GE.AND P4, PT, R6, R209, PT ;  /* 0x000000d10600720c */ /* 0x000fe20003f86270 */
        /* <DEDUP_REMOVED lines=10> */
[----:B------:R-:W-:Y:S01]  /*65d0*/  ISETP.GE.AND P4, PT, R6, R208, PT ;  /* 0x000000d00600720c */ /* 0x000fe20003f86270 */
[----:B------:R-:W-:Y:S01]  /*65e0*/  VIADD R6, R0, 0x89 ;  /* 0x0000008900067836 */ /* 0x000fe20000000000 */
[----:B------:R-:W-:Y:S02]  /*65f0*/  FMNMX.FTZ R7, R18, R7, !PT ;  /* 0x0000000712077209 */ /* 0x000fe40007810000 */
[----:B------:R-:W-:Y:S02]  /*6600*/  FSEL R177, R58, -INF , !P3 ;  /* 0xff8000003ab17808 */ /* 0x000fe40005800000 */
[----:B------:R-:W-:Y:S02]  /*6610*/  FSEL R173, R57, -INF , !P2 ;  /* 0xff80000039ad7808 */ /* 0x000fe40005000000 */
[----:B------:R-:W-:-:S02]  /*6620*/  FMNMX.FTZ R7, R19, R7, !PT ;  /* 0x0000000713077209 */ /* 0x000fc40007810000 */
[C---:B------:R-:W-:Y:S02]  /*6630*/  ISETP.GE.AND P3, PT, R6.reuse, R209, PT ;  /* 0x000000d10600720c */ /* 0x040fe40003f66270 */
[----:B------:R-:W-:Y:S01]  /*6640*/  ISETP.GE.AND P2, PT, R6, R208, PT ;  /* 0x000000d00600720c */ /* 0x000fe20003f46270 */
[----:B------:R-:W-:Y:S01]  /*6650*/  VIADD R6, R0, 0x91 ;  /* 0x0000009100067836 */ /* 0x000fe20000000000 */
[----:B------:R-:W-:Y:S02]  /*6660*/  FMNMX.FTZ R7, R16, R7, !PT ;  /* 0x0000000710077209 */ /* 0x000fe40007810000 */
[----:B------:R-:W-:Y:S01]  /*6670*/  FSEL R191, R54, -INF , !P1 ;  /* 0xff80000036bf7808 */ /* 0x000fe20004800000 */
[C---:B------:R-:W-:Y:S01]  /*6680*/  VIADD R54, R0.reuse, 0xa8 ;  /* 0x000000a800367836 */ /* 0x040fe20000000000 */
[----:B------:R-:W-:Y:S01]  /*6690*/  FSEL R168, R53, -INF , !P3 ;  /* 0xff80000035a87808 */ /* 0x000fe20005800000 */
[----:B------:R-:W-:Y:S01]  /*66a0*/  VIADD R53, R0, 0xa9 ;  /* 0x000000a900357836 */ /* 0x000fe20000000000 */
[----:B------:R-:W-:-:S02]  /*66b0*/  ISETP.GE.AND P1, PT, R6, R209, PT ;  /* 0x000000d10600720c */ /* 0x000fc40003f26270 */
[-C--:B------:R-:W-:Y:S02]  /*66c0*/  ISETP.GE.AND P3, PT, R6, R208.reuse, PT ;  /* 0x000000d00600720c */ /* 0x080fe40003f66270 */
[----:B------:R-:W-:Y:S01]  /*66d0*/  FMNMX.FTZ R6, R33, R7, !PT ;  /* 0x0000000721067209 */ /* 0x000fe20007810000 */
[----:B------:R-:W-:Y:S01]  /*66e0*/  VIADD R7, R0, 0x98 ;  /* 0x0000009800077836 */ /* 0x000fe20000000000 */
[----:B------:R-:W-:Y:S02]  /*66f0*/  FSEL R178, R59, -INF , !P4 ;  /* 0xff8000003bb27808 */ /* 0x000fe40006000000 */
[----:B------:R-:W-:Y:S01]  /*6700*/  FSEL R171, R52, -INF , !P5 ;  /* 0xff80000034ab7808 */ /* 0x000fe20006800000 */
[----:B------:R-:W-:Y:S01]  /*6710*/  VIADD R52, R0, 0xb0 ;  /* 0x000000b000347836 */ /* 0x000fe20000000000 */
[C---:B------:R-:W-:Y:S02]  /*6720*/  ISETP.GE.AND P4, PT, R8.reuse, R209, PT ;  /* 0x000000d10800720c */ /* 0x040fe40003f86270 */
[----:B------:R-:W-:-:S02]  /*6730*/  ISETP.GE.AND P5, PT, R8, R208, PT ;  /* 0x000000d00800720c */ /* 0x000fc40003fa6270 */
[----:B------:R-:W-:Y:S01]  /*6740*/  FMNMX.FTZ R8, R32, R6, !PT ;  /* 0x0000000620087209 */ /* 0x000fe20007810000 */
[C---:B------:R-:W-:Y:S01]  /*6750*/  VIADD R6, R0.reuse, 0x99 ;  /* 0x0000009900067836 */ /* 0x040fe20000000000 */
[----:B------:R-:W-:Y:S01]  /*6760*/  FSEL R192, R55, -INF , !P2 ;  /* 0xff80000037c07808 */ /* 0x000fe20005000000 */
[C---:B------:R-:W-:Y:S01]  /*6770*/  VIADD R55, R0.reuse, 0xa1 ;  /* 0x000000a100377836 */ /* 0x040fe20000000000 */
[----:B------:R-:W-:Y:S02]  /*6780*/  FSEL R49, R49, -INF , !P6 ;  /* 0xff80000031317808 */ /* 0x000fe40007000000 */
[C---:B------:R-:W-:Y:S02]  /*6790*/  ISETP.GE.AND P6, PT, R7.reuse, R209, PT ;  /* 0x000000d10700720c */ /* 0x040fe40003fc6270 */
[----:B------:R-:W-:Y:S02]  /*67a0*/  ISETP.GE.AND P2, PT, R7, R208, PT ;  /* 0x000000d00700720c */ /* 0x000fe40003f46270 */
[----:B------:R-:W-:Y:S01]  /*67b0*/  FMNMX.FTZ R7, R199, R8, !PT ;  /* 0x00000008c7077209 */ /* 0x000fe20007810000 */
[----:B------:R-:W-:Y:S01]  /*67c0*/  VIADD R8, R0, 0xf1 ;  /* 0x000000f100087836 */ /* 0x000fe20000000000 */
[----:B------:R-:W-:-:S02]  /*67d0*/  FSEL R152, R156, -INF , !P4 ;  /* 0xff8000009c987808 */ /* 0x000fc40006000000 */
[----:B------:R-:W-:Y:S02]  /*67e0*/  FMNMX.FTZ R7, R198, R7, !PT ;  /* 0x00000007c6077209 */ /* 0x000fe40007810000 */
[-C--:B------:R-:W-:Y:S02]  /*67f0*/  ISETP.GE.AND P4, PT, R0, R209.reuse, PT ;  /* 0x000000d10000720c */ /* 0x080fe40003f86270 */
        /* <DEDUP_REMOVED lines=8> */
[----:B------:R-:W-:Y:S02]  /*6880*/  FMNMX.FTZ R57, R48, R49, !PT ;  /* 0x0000003130397209 */ /* 0x000fe40007810000 */
[----:B------:R-:W-:Y:S01]  /*6890*/  FMNMX.FTZ R56, R147, R6, !PT ;  /* 0x0000000693387209 */ /* 0x000fe20007810000 */
        /* <DEDUP_REMOVED lines=22> */
[----:B------:R-:W-:Y:S02]  /*6a00*/  FSEL R186, R159, -INF , !P3 ;  /* 0xff8000009fba7808 */ /* 0x000fe40005800000 */
[----:B------:R-:W-:Y:S02]  /*6a10*/  FMNMX.FTZ R56, R193, R56, !PT ;  /* 0x00000038c1387209 */ /* 0x000fe40007810000 */
[----:B------:R-:W-:Y:S02]  /*6a20*/  FMNMX.FTZ R57, R139, R57, !PT ;  /* 0x000000398b397209 */ /* 0x000fe40007810000 */
[----:B------:R-:W-:-:S02]  /*6a30*/  ISETP.GE.AND P4, PT, R7, R209, PT ;  /* 0x000000d10700720c */ /* 0x000fc40003f86270 */
[----:B------:R-:W-:Y:S01]  /*6a40*/  ISETP.GE.AND P3, PT, R7, R208, PT ;  /* 0x000000d00700720c */ /* 0x000fe20003f66270 */
[----:B------:R-:W-:Y:S01]  /*6a50*/  VIADD R7, R0, 0xf8 ;  /* 0x000000f800077836 */ /* 0x000fe20000000000 */
[----:B------:R-:W-:Y:S02]  /*6a60*/  FMNMX.FTZ R0, R186, R56, !PT ;  /* 0x00000038ba007209 */ /* 0x000fe40007810000 */
[----:B------:R-:W-:Y:S02]  /*6a70*/  FMNMX.FTZ R56, R144, R57, !PT ;  /* 0x0000003990387209 */ /* 0x000fe40007810000 */
[----:B------:R-:W-:Y:S02]  /*6a80*/  FSEL R183, R130, -INF , !P2 ;  /* 0xff80000082b77808 */ /* 0x000fe40005000000 */
[----:B------:R-:W-:Y:S02]  /*6a90*/  FMNMX.FTZ R56, R145, R56, !PT ;  /* 0x0000003891387209 */ /* 0x000fe40007810000 */
        /* <DEDUP_REMOVED lines=88> */
[-C--:B------:R-:W-:Y:S02]  /*7020*/  ISETP.GE.AND P2, PT, R7, R208.reuse, PT ;  /* 0x000000d00700720c */ /* 0x080fe40003f46270 */
[----:B------:R-:W-:Y:S02]  /*7030*/  ISETP.GE.AND P1, PT, R6, R208, PT ;  /* 0x000000d00600720c */ /* 0x000fe40003f26270 */
[----:B------:R-:W-:-:S02]  /*7040*/  FSEL R75, R87, -INF , !P3 ;  /* 0xff800000574b7808 */ /* 0x000fc40005800000 */
[----:B------:R-:W-:Y:S02]  /*7050*/  FMNMX.FTZ R0, R74, R0, !PT ;  /* 0x000000004a007209 */ /* 0x000fe40007810000 */
[----:B------:R-:W-:Y:S02]  /*7060*/  FSEL R158, R129, -INF , !P5 ;  /* 0xff800000819e7808 */ /* 0x000fe40006800000 */
[----:B------:R-:W-:Y:S02]  /*7070*/  FMNMX.FTZ R56, R160, R56, !PT ;  /* 0x00000038a0387209 */ /* 0x000fe40007810000 */
[----:B------:R-:W-:Y:S02]  /*7080*/  FSEL R76, R82, -INF , !P2 ;  /* 0xff800000524c7808 */ /* 0x000fe40005000000 */
[----:B------:R-:W-:Y:S02]  /*7090*/  FMNMX.FTZ R0, R75, R0, !PT ;  /* 0x000000004b007209 */ /* 0x000fe40007810000 */
[----:B------:R-:W-:-:S02]  /*70a0*/  FSEL R77, R83, -INF , !P1 ;  /* 0xff800000534d7808 */ /* 0x000fc40004800000 */
[-C--:B------:R-:W-:Y:S02]  /*70b0*/  ISETP.GE.AND P1, PT, R55, R209.reuse, PT ;  /* 0x000000d13700720c */ /* 0x080fe40003f26270 */
[----:B------:R-:W-:Y:S02]  /*70c0*/  FSEL R143, R124, -INF , !P4 ;  /* 0xff8000007c8f7808 */ /* 0x000fe40006000000 */
[----:B------:R-:W-:Y:S02]  /*70d0*/  FMNMX.FTZ R56, R158, R56, !PT ;  /* 0x000000389e387209 */ /* 0x000fe40007810000 */
[----:B------:R-:W-:Y:S02]  /*70e0*/  FMNMX.FTZ R0, R76, R0, !PT ;  /* 0x000000004c007209 */ /* 0x000fe40007810000 */
[----:B------:R-:W-:Y:S02]  /*70f0*/  ISETP.GE.AND P2, PT, R54, R209, PT ;  /* 0x000000d13600720c */ /* 0x000fe40003f46270 */
[----:B------:R-:W-:-:S02]  /*7100*/  FSEL R141, R125, -INF , !P1 ;  /* 0xff8000007d8d7808 */ /* 0x000fc40004800000 */
[----:B------:R-:W-:Y:S02]  /*7110*/  FMNMX.FTZ R56, R143, R56, !PT ;  /* 0x000000388f387209 */ /* 0x000fe40007810000 */
[----:B------:R-:W-:Y:S02]  /*7120*/  FMNMX.FTZ R0, R77, R0, !PT ;  /* 0x000000004d007209 */ /* 0x000fe40007810000 */
[-C--:B------:R-:W-:Y:S02]  /*7130*/  ISETP.GE.AND P1, PT, R53, R209.reuse, PT ;  /* 0x000000d13500720c */ /* 0x080fe40003f26270 */
[----:B------:R-:W-:Y:S01]  /*7140*/  FSEL R140, R120, -INF , !P2 ;  /* 0xff800000788c7808 */ /* 0x000fe20005000000 */
[----:B------:R-:W1:Y:S01]  /*7150*/  SHFL.BFLY PT, R53, R0, 0x2, 0x1f ;  /* 0x0c401f0000357f89 */ /* 0x000e6200000e0000 */
[----:B------:R-:W-:Y:S02]  /*7160*/  FMNMX.FTZ R56, R141, R56, !PT ;  /* 0x000000388d387209 */ /* 0x000fe40007810000 */
[----:B------:R-:W-:-:S02]  /*7170*/  ISETP.GE.AND P2, PT, R52, R209, PT ;  /* 0x000000d13400720c */ /* 0x000fc40003f46270 */
[----:B------:R-:W-:Y:S02]  /*7180*/  FSEL R135, R121, -INF , !P1 ;  /* 0xff80000079877808 */ /* 0x000fe40004800000 */
[----:B------:R-:W-:Y:S02]  /*7190*/  FMNMX.FTZ R56, R140, R56, !PT ;  /* 0x000000388c387209 */ /* 0x000fe40007810000 */
[-C--:B------:R-:W-:Y:S02]  /*71a0*/  ISETP.GE.AND P1, PT, R37, R209.reuse, PT ;  /* 0x000000d12500720c */ /* 0x080fe40003f26270 */
[----:B------:R-:W-:Y:S02]  /*71b0*/  FSEL R78, R116, -INF , !P2 ;  /* 0xff800000744e7808 */ /* 0x000fe40005000000 */
        /* <DEDUP_REMOVED lines=10> */
[----:B------:R-:W-:Y:S01]  /*7260*/  ISETP.GE.AND P1, PT, R25, R209, PT ;  /* 0x000000d11900720c */ /* 0x000fe20003f26270 */
[----:B------:R-:W-:Y:S01]  /*7270*/  LDSM.16.MT88.4 R56, [R231+0xa800] ;  /* 0x00a80000e738783b */ /* 0x000fe20000004200 */
[----:B------:R-:W-:Y:S02]  /*7280*/  FSEL R86, R108, -INF , !P2 ;  /* 0xff8000006c567808 */ /* 0x000fe40005000000 */
[----:B------:R-:W-:Y:S02]  /*7290*/  FMNMX.FTZ R28, R83, R28, !PT ;  /* 0x0000001c531c7209 */ /* 0x000fe40007810000 */
[----:B-1----:R-:W-:-:S02]  /*72a0*/  FMNMX.FTZ R0, R0, R53, !PT ;  /* 0x0000003500007209 */ /* 0x002fc40007810000 */
        /* <DEDUP_REMOVED lines=22> */
[-C--:B------:R-:W-:Y:S02]  /*7410*/  ISETP.GE.AND P3, PT, R11, R209.reuse, PT ;  /* 0x000000d10b00720c */ /* 0x080fe40003f66270 */
[----:B------:R-:W-:Y:S02]  /*7420*/  ISETP.GE.AND P2, PT, R12, R209, PT ;  /* 0x000000d10c00720c */ /* 0x000fe40003f46270 */
[----:B------:R-:W-:-:S02]  /*7430*/  FSEL R92, R92, -INF , !P1 ;  /* 0xff8000005c5c7808 */ /* 0x000fc40004800000 */
[----:B------:R-:W-:Y:S02]  /*7440*/  FMNMX.FTZ R11, R97, R28, !PT ;  /* 0x0000001c610b7209 */ /* 0x000fe40007810000 */
[----:B-1----:R-:W-:Y:S02]  /*7450*/  FMNMX.FTZ R0, R0, R24, !PT ;  /* 0x0000001800007209 */ /* 0x002fe40007810000 */
[----:B------:R-:W-:Y:S02]  /*7460*/  FSEL R98, R93, -INF , !P2 ;  /* 0xff8000005d627808 */ /* 0x000fe40005000000 */
[----:B------:R-:W-:Y:S01]  /*7470*/  FMNMX.FTZ R11, R92, R11, !PT ;  /* 0x0000000b5c0b7209 */ /* 0x000fe20007810000 */
[C---:B------:R-:W-:Y:S01]  /*7480*/  FMUL.FTZ R12, R0.reuse, UR18 ;  /* 0x00000012000c7c20 */ /* 0x040fe20008410000 */
[----:B------:R-:W-:Y:S02]  /*7490*/  FSETP.NEU.FTZ.AND P1, PT, R0, -INF , PT ;  /* 0xff8000000000780b */ /* 0x000fe40003f3d000 */
[----:B------:R-:W-:-:S02]  /*74a0*/  ISETP.GE.AND P2, PT, R10, R209, PT ;  /* 0x000000d10a00720c */ /* 0x000fc40003f46270 */
[----:B------:R-:W-:Y:S02]  /*74b0*/  FSEL R88, R88, -INF , !P3 ;  /* 0xff80000058587808 */ /* 0x000fe40005800000 */
[----:B------:R-:W-:Y:S02]  /*74c0*/  FMNMX.FTZ R11, R98, R11, !PT ;  /* 0x0000000b620b7209 */ /* 0x000fe40007810000 */
[----:B------:R-:W-:Y:S02]  /*74d0*/  FSEL R93, R12, RZ, P1 ;  /* 0x000000ff0c5d7208 */ /* 0x000fe40000800000 */
[----:B------:R-:W-:Y:S01]  /*74e0*/  ISETP.GE.AND P1, PT, R9, R209, PT ;  /* 0x000000d10900720c */ /* 0x000fe20003f26270 */
[----:B------:R-:W-:Y:S01]  /*74f0*/  LDSM.16.MT88.4 R12, [R235+0xa000] ;  /* 0x00a00000eb0c783b */ /* 0x000fe20000004200 */
        /* <DEDUP_REMOVED lines=9> */
[--C-:B------:R-:W-:Y:S01]  /*7590*/  FFMA.FTZ R109, R39, UR18, -R93.reuse ;  /* 0x00000012276d7c23 */ /* 0x100fe2000801085d */
[----:B------:R-:W-:Y:S01]  /*75a0*/  ISETP.GE.AND P1, PT, R7, R209, PT ;  /* 0x000000d10700720c */ /* 0x000fe20003f26270 */
[----:B------:R-:W-:Y:S01]  /*75b0*/  MUFU.EX2 R84, R50 ;  /* 0x0000003200547308 */ /* 0x000fe20000000800 */
[----:B------:R-:W-:Y:S01]  /*75c0*/  FSEL R85, R85, -INF , !P2 ;  /* 0xff80000055557808 */ /* 0x000fe20005000000 */
[----:B------:R-:W-:Y:S01]  /*75d0*/  LDSM.16.MT88.4 R36, [R232+0xa000] ;  /* 0x00a00000e824783b */ /* 0x000fe20000004200 */
[----:B------:R-:W-:Y:S01]  /*75e0*/  FMNMX.FTZ R11, R99, R11, !PT ;  /* 0x0000000b630b7209 */ /* 0x000fe20007810000 */
[--C-:B------:R-:W-:Y:S01]  /*75f0*/  FFMA.FTZ R114, R46, UR18, -R93.reuse ;  /* 0x000000122e727c23 */ /* 0x100fe2000801085d */
[----:B------:R-:W-:Y:S01]  /*7600*/  ISETP.GE.AND P2, PT, R6, R209, PT ;  /* 0x000000d10600720c */ /* 0x000fe20003f46270 */
[--C-:B------:R-:W-:Y:S01]  /*7610*/  FFMA.FTZ R113, R47, UR18, -R93.reuse ;  /* 0x000000122f717c23 */ /* 0x100fe2000801085d */
[----:B------:R-:W-:Y:S01]  /*7620*/  FSEL R100, R80, -INF , !P1 ;  /* 0xff80000050647808 */ /* 0x000fe20004800000 */
[--C-:B------:R-:W-:Y:S01]  /*7630*/  FFMA.FTZ R104, R26, UR18, -R93.reuse ;  /* 0x000000121a687c23 */ /* 0x100fe2000801085d */
[----:B------:R-:W-:Y:S01]  /*7640*/  FMNMX.FTZ R11, R85, R11, !PT ;  /* 0x0000000b550b7209 */ /* 0x000fe20007810000 */
[----:B------:R-:W1:Y:S01]  /*7650*/  MUFU.EX2 R80, R51 ;  /* 0x0000003300507308 */ /* 0x000e620000000800 */
[----:B------:R-:W-:Y:S01]  /*7660*/  FSEL R116, R81, -INF , !P2 ;  /* 0xff80000051747808 */ /* 0x000fe20005000000 */
[--C-:B------:R-:W-:Y:S01]  /*7670*/  FFMA.FTZ R103, R27, UR18, -R93.reuse ;  /* 0x000000121b677c23 */ /* 0x100fe2000801085d */
[----:B------:R-:W-:Y:S01]  /*7680*/  FMNMX.FTZ R6, R100, R11, !PT ;  /* 0x0000000b64067209 */ /* 0x000fe20007810000 */
[----:B------:R-:W-:Y:S01]  /*7690*/  LDSM.16.MT88.4 R24, [R235+0xa800] ;  /* 0x00a80000eb18783b */ /* 0x000fe20000004200 */
[--C-:B------:R-:W-:Y:S01]  /*76a0*/  FFMA.FTZ R102, R22, UR18, -R93.reuse ;  /* 0x0000001216667c23 */ /* 0x100fe2000801085d */
[--C-:B------:R-:W-:Y:S01]  /*76b0*/  FFMA.FTZ R101, R23, UR18, -R93.reuse ;  /* 0x0000001217657c23 */ /* 0x100fe2000801085d */
[----:B------:R-:W-:Y:S01]  /*76c0*/  FMNMX.FTZ R6, R116, R6, !PT ;  /* 0x0000000674067209 */ /* 0x000fe20007810000 */
[----:B------:R-:W-:Y:S01]  /*76d0*/  MUFU.EX2 R114, R114 ;  /* 0x0000007200727308 */ /* 0x000fe20000000800 */
[--C-:B------:R-:W-:Y:S01]  /*76e0*/  FFMA.FTZ R106, R30, UR18, -R93.reuse ;  /* 0x000000121e6a7c23 */ /* 0x100fe2000801085d */
[--C-:B------:R-:W-:Y:S01]  /*76f0*/  FFMA.FTZ R105, R31, UR18, -R93.reuse ;  /* 0x000000121f697c23 */ /* 0x100fe2000801085d */
[----:B------:R-:W-:Y:S01]  /*7700*/  LDSM.16.MT88.4 R20, [R233+0xa800] ;  /* 0x00a80000e914783b */ /* 0x000fe20000004200 */
[--C-:B------:R-:W-:Y:S01]  /*7710*/  FFMA.FTZ R111, R43, UR18, -R93.reuse ;  /* 0x000000122b6f7c23 */ /* 0x100fe2000801085d */
[--C-:B------:R-:W-:Y:S01]  /*7720*/  FFMA.FTZ R81, R18, UR18, -R93.reuse ;  /* 0x0000001212517c23 */ /* 0x100fe2000801085d */
[--C-:B------:R-:W-:Y:S01]  /*7730*/  FFMA.FTZ R123, R19, UR18, -R93.reuse ;  /* 0x00000012137b7c23 */ /* 0x100fe2000801085d */
[----:B------:R-:W2:Y:S01]  /*7740*/  SHFL.BFLY PT, R7, R6, 0x2, 0x1f ;  /* 0x0c401f0006077f89 */ /* 0x000ea200000e0000 */
        /* <DEDUP_REMOVED lines=23> */
[----:B--2---:R-:W-:Y:S01]  /*78c0*/  FMNMX.FTZ R2, R6, R7, !PT ;  /* 0x0000000706027209 */ /* 0x004fe20007810000 */
[----:B------:R-:W-:Y:S01]  /*78d0*/  MUFU.EX2 R110, R110 ;  /* 0x0000006e006e7308 */ /* 0x000fe20000000800 */
[--C-:B------:R-:W-:Y:S01]  /*78e0*/  FFMA.FTZ R192, R192, UR18, -R93.reuse ;  /* 0x00000012c0c07c23 */ /* 0x100fe2000801085d */
[--C-:B------:R-:W-:Y:S01]  /*78f0*/  FFMA.FTZ R193, R193, UR18, -R93.reuse ;  /* 0x00000012c1c17c23 */ /* 0x100fe2000801085d */
[--C-:B------:R-:W-:Y:S01]  /*7900*/  FFMA.FTZ R186, R186, UR18, -R93.reuse ;  /* 0x00000012baba7c23 */ /* 0x100fe2000801085d */
[----:B------:R-:W2:Y:S01]  /*7910*/  SHFL.BFLY PT, R6, R2, 0x1, 0x1f ;  /* 0x0c201f0002067f89 */ /* 0x000ea200000e0000 */
[--C-:B------:R-:W-:Y:S01]  /*7920*/  FFMA.FTZ R183, R183, UR18, -R93.reuse ;  /* 0x00000012b7b77c23 */ /* 0x100fe2000801085d */
[--C-:B------:R-:W-:Y:S01]  /*7930*/  FFMA.FTZ R179, R179, UR18, -R93.reuse ;  /* 0x00000012b3b37c23 */ /* 0x100fe2000801085d */
[----:B------:R-:W-:Y:S01]  /*7940*/  FADD.FTZ R80, R84, R80 ;  /* 0x0000005054507221 */ /* 0x000fe20000010000 */
[----:B------:R-:W3:Y:S01]  /*7950*/  MUFU.EX2 R109, R109 ;  /* 0x0000006d006d7308 */ /* 0x000ee20000000800 */
[----:B-1----:R-:W-:Y:S01]  /*7960*/  F2FP.BF16.F32.PACK_AB R53, R111, R112 ;  /* 0x000000706f35723e */ /* 0x002fe200000010ff */
[--C-:B------:R-:W-:Y:S01]  /*7970*/  FFMA.FTZ R170, R170, UR18, -R93.reuse ;  /* 0x00000012aaaa7c23 */ /* 0x100fe2000801085d */
[----:B------:R-:W-:Y:S01]  /*7980*/  FADD.FTZ R80, R114, R80 ;  /* 0x0000005072507221 */ /* 0x000fe20000010000 */
[--C-:B------:R-:W-:Y:S01]  /*7990*/  FFMA.FTZ R163, R163, UR18, -R93.reuse ;  /* 0x00000012a3a37c23 */ /* 0x100fe2000801085d */
[--C-:B------:R-:W-:Y:S01]  /*79a0*/  FFMA.FTZ R159, R159, UR18, -R93.reuse ;  /* 0x000000129f9f7c23 */ /* 0x100fe2000801085d */
[--C-:B------:R-:W-:Y:S01]  /*79b0*/  FFMA.FTZ R146, R146, UR18, -R93.reuse ;  /* 0x0000001292927c23 */ /* 0x100fe2000801085d */
[----:B------:R-:W-:Y:S01]  /*79c0*/  FADD.FTZ R113, R113, R80 ;  /* 0x0000005071717221 */ /* 0x000fe20000010000 */
[----:B------:R-:W1:Y:S01]  /*79d0*/  MUFU.EX2 R108, R108 ;  /* 0x0000006c006c7308 */ /* 0x000e620000000800 */
[--C-:B------:R-:W-:Y:S01]  /*79e0*/  FFMA.FTZ R142, R142, UR18, -R93.reuse ;  /* 0x000000128e8e7c23 */ /* 0x100fe2000801085d */
[----:B------:R-:W-:Y:S01]  /*79f0*/  FFMA.FTZ R137, R137, UR18, -R93 ;  /* 0x0000001289897c23 */ /* 0x000fe2000801085d */
[----:B------:R-:W-:Y:S01]  /*7a00*/  FADD.FTZ R113, R112, R113 ;  /* 0x0000007170717221 */ /* 0x000fe20000010000 */
[--C-:B------:R-:W-:Y:S01]  /*7a10*/  FFMA.FTZ R60, R60, UR18, -R93.reuse ;  /* 0x000000123c3c7c23 */ /* 0x100fe2000801085d */
[--C-:B------:R-:W-:Y:S01]  /*7a20*/  FFMA.FTZ R61, R61, UR18, -R93.reuse ;  /* 0x000000123d3d7c23 */ /* 0x100fe2000801085d */
[----:B------:R-:W-:Y:S01]  /*7a30*/  FFMA.FTZ R62, R62, UR18, -R93 ;  /* 0x000000123e3e7c23 */ /* 0x000fe2000801085d */
[----:B------:R-:W-:Y:S01]  /*7a40*/  FADD.FTZ R113, R111, R113 ;  /* 0x000000716f717221 */ /* 0x000fe20000010000 */
[----:B------:R-:W4:Y:S01]  /*7a50*/  MUFU.EX2 R107, R107 ;  /* 0x0000006b006b7308 */ /* 0x000f220000000800 */
[----:B---3--:R-:W-:Y:S01]  /*7a60*/  F2FP.BF16.F32.PACK_AB R55, R109, R110 ;  /* 0x0000006e6d37723e */ /* 0x008fe200000010ff */
[----:B------:R-:W-:Y:S01]  /*7a70*/  FFMA.FTZ R63, R63, UR18, -R93 ;  /* 0x000000123f3f7c23 */ /* 0x000fe2000801085d */
[----:B------:R-:W-:Y:S01]  /*7a80*/  FADD.FTZ R110, R110, R113 ;  /* 0x000000716e6e7221 */ /* 0x000fe20000010000 */
[----:B--2---:R-:W-:Y:S01]  /*7a90*/  FMNMX.FTZ R2, R2, R6, !PT ;  /* 0x0000000602027209 */ /* 0x004fe20007810000 */
[--C-:B------:R-:W-:Y:S01]  /*7aa0*/  FFMA.FTZ R64, R64, UR18, -R93.reuse ;  /* 0x0000001240407c23 */ /* 0x100fe2000801085d */
[--C-:B------:R-:W-:Y:S01]  /*7ab0*/  FFMA.FTZ R68, R68, UR18, -R93.reuse ;  /* 0x0000001244447c23 */ /* 0x100fe2000801085d */
[----:B------:R-:W-:Y:S01]  /*7ac0*/  FADD.FTZ R110, R109, R110 ;  /* 0x0000006e6d6e7221 */ /* 0x000fe20000010000 */
[C---:B------:R-:W-:Y:S01]  /*7ad0*/  FSETP.NEU.FTZ.AND P1, PT, R2.reuse, -INF , PT ;  /* 0xff8000000200780b */ /* 0x040fe20003f3d000 */
[----:B------:R-:W-:Y:S01]  /*7ae0*/  FMUL.FTZ R115, R2, UR18 ;  /* 0x0000001202737c20 */ /* 0x000fe20008410000 */
[----:B------:R-:W-:Y:S01]  /*7af0*/  MUFU.EX2 R106, R106 ;  /* 0x0000006a006a7308 */ /* 0x000fe20000000800 */
[----:B-1----:R-:W-:Y:S01]  /*7b00*/  FADD.FTZ R110, R108, R110 ;  /* 0x0000006e6c6e7221 */ /* 0x002fe20000010000 */
[--C-:B------:R-:W-:Y:S01]  /*7b10*/  FFMA.FTZ R67, R67, UR18, -R93.reuse ;  /* 0x0000001243437c23 */ /* 0x100fe2000801085d */
[--C-:B------:R-:W-:Y:S01]  /*7b20*/  FFMA.FTZ R74, R74, UR18, -R93.reuse ;  /* 0x000000124a4a7c23 */ /* 0x100fe2000801085d */
[----:B------:R-:W-:Y:S01]  /*7b30*/  FSEL R115, R115, RZ, P1 ;  /* 0x000000ff73737208 */ /* 0x000fe20000800000 */
[--C-:B------:R-:W-:Y:S01]  /*7b40*/  FFMA.FTZ R75, R75, UR18, -R93.reuse ;  /* 0x000000124b4b7c23 */ /* 0x100fe2000801085d */
[----:B------:R-:W-:Y:S01]  /*7b50*/  FFMA.FTZ R76, R76, UR18, -R93 ;  /* 0x000000124c4c7c23 */ /* 0x000fe2000801085d */
[----:B----4-:R-:W-:Y:S01]  /*7b60*/  FADD.FTZ R110, R107, R110 ;  /* 0x0000006e6b6e7221 */ /* 0x010fe20000010000 */
[----:B------:R-:W-:Y:S01]  /*7b70*/  MUFU.EX2 R105, R105 ;  /* 0x0000006900697308 */ /* 0x000fe20000000800 */
[--C-:B------:R-:W-:Y:S01]  /*7b80*/  FFMA.FTZ R117, R5, UR18, -R115.reuse ;  /* 0x0000001205757c23 */ /* 0x100fe20008010873 */
[--C-:B------:R-:W-:Y:S01]  /*7b90*/  FFMA.FTZ R119, R48, UR18, -R115.reuse ;  /* 0x0000001230777c23 */ /* 0x100fe20008010873 */
[--C-:B------:R-:W-:Y:S01]  /*7ba0*/  FFMA.FTZ R118, R49, UR18, -R115.reuse ;  /* 0x0000001231767c23 */ /* 0x100fe20008010873 */
[----:B------:R-:W1:Y:S01]  /*7bb0*/  LDSM.16.MT88.4 R4, [R233+0xa000] ;  /* 0x00a00000e904783b */ /* 0x000e620000004200 */
[--C-:B------:R-:W-:Y:S01]  /*7bc0*/  FFMA.FTZ R128, R45, UR18, -R115.reuse ;  /* 0x000000122d807c23 */ /* 0x100fe20008010873 */
[--C-:B------:R-:W-:Y:S01]  /*7bd0*/  FFMA.FTZ R127, R44, UR18, -R115.reuse ;  /* 0x000000122c7f7c23 */ /* 0x100fe20008010873 */
[--C-:B------:R-:W-:Y:S01]  /*7be0*/  FFMA.FTZ R126, R42, UR18, -R115.reuse ;  /* 0x000000122a7e7c23 */ /* 0x100fe20008010873 */
[----:B------:R-:W2:Y:S01]  /*7bf0*/  LDSM.16.MT88.4 R48, [R231+0xa000] ;  /* 0x00a00000e730783b */ /* 0x000ea20000004200 */
[----:B------:R-:W-:Y:S01]  /*7c00*/  MUFU.EX2 R119, R119 ;  /* 0x0000007700777308 */ /* 0x000fe20000000800 */
[--C-:B------:R-:W-:Y:S01]  /*7c10*/  FFMA.FTZ R125, R41, UR18, -R115.reuse ;  /* 0x00000012297d7c23 */ /* 0x100fe20008010873 */
[--C-:B------:R-:W-:Y:S01]  /*7c20*/  FFMA.FTZ R124, R40, UR18, -R115.reuse ;  /* 0x00000012287c7c23 */ /* 0x100fe20008010873 */
[----:B------:R-:W3:Y:S01]  /*7c30*/  LDSM.16.MT88.4 R44, [R232+0xa800] ;  /* 0x00a80000e82c783b */ /* 0x000ee20000004200 */
        /* <DEDUP_REMOVED lines=20> */
[----:B------:R-:W5:Y:S01]  /*7d80*/  MUFU.EX2 R128, R128 ;  /* 0x0000008000807308 */ /* 0x000f620000000800 */
[----:B----4-:R-:W-:Y:S01]  /*7d90*/  F2FP.BF16.F32.PACK_AB R28, R118, R119 ;  /* 0x00000077761c723e */ /* 0x010fe200000010ff */
        /* <DEDUP_REMOVED lines=18> */
[----:B------:R-:W-:Y:S01]  /*7ec0*/  FADD.FTZ R118, R119, R118 ;  /* 0x0000007677767221 */ /* 0x000fe20000010000 */
[--C-:B------:R-:W-:Y:S01]  /*7ed0*/  FFMA.FTZ R143, R143, UR18, -R115.reuse ;  /* 0x000000128f8f7c23 */ /* 0x100fe20008010873 */
[--C-:B------:R-:W-:Y:S01]  /*7ee0*/  FFMA.FTZ R141, R141, UR18, -R115.reuse ;  /* 0x000000128d8d7c23 */ /* 0x100fe20008010873 */
[--C-:B------:R-:W-:Y:S01]  /*7ef0*/  FFMA.FTZ R140, R140, UR18, -R115.reuse ;  /* 0x000000128c8c7c23 */ /* 0x100fe20008010873 */
[C---:B------:R-:W-:Y:S01]  /*7f00*/  HMMA.16816.F32.BF16 R16, R28.reuse, R12, RZ ;  /* 0x0000000c1c10723c */ /* 0x040fe200000418ff */
[----:B------:R-:W5:Y:S01]  /*7f10*/  MUFU.EX2 R125, R125 ;  /* 0x0000007d007d7308 */ /* 0x000f620000000800 */
[----:B------:R-:W-:Y:S01]  /*7f20*/  FADD.FTZ R117, R117, R118 ;  /* 0x0000007675757221 */ /* 0x000fe20000010000 */
[--C-:B------:R-:W-:Y:S01]  /*7f30*/  FFMA.FTZ R135, R135, UR18, -R115.reuse ;  /* 0x0000001287877c23 */ /* 0x100fe20008010873 */
[----:B------:R-:W-:Y:S01]  /*7f40*/  FADD.FTZ R110, R106, R110 ;  /* 0x0000006e6a6e7221 */ /* 0x000fe20000010000 */
[----:B------:R-:W-:Y:S01]  /*7f50*/  FFMA.FTZ R78, R78, UR18, -R115 ;  /* 0x000000124e4e7c23 */ /* 0x000fe20008010873 */
[C---:B------:R-:W-:Y:S01]  /*7f60*/  HMMA.16816.F32.BF16 R12, R28.reuse, R14, RZ ;  /* 0x0000000e1c0c723c */ /* 0x040fe200000418ff */
[----:B------:R-:W-:Y:S01]  /*7f70*/  FADD.FTZ R128, R128, R117 ;  /* 0x0000007580807221 */ /* 0x000fe20000010000 */
[--C-:B------:R-:W-:Y:S01]  /*7f80*/  FFMA.FTZ R79, R79, UR18, -R115.reuse ;  /* 0x000000124f4f7c23 */ /* 0x100fe20008010873 */
[----:B------:R-:W2:Y:S01]  /*7f90*/  MUFU.EX2 R124, R124 ;  /* 0x0000007c007c7308 */ /* 0x000ea20000000800 */
[----:B----4-:R-:W-:Y:S01]  /*7fa0*/  F2FP.BF16.F32.PACK_AB R52, R126, R127 ;  /* 0x0000007f7e34723e */ /* 0x010fe200000010ff */
[----:B------:R-:W-:Y:S01]  /*7fb0*/  FADD.FTZ R128, R127, R128 ;  /* 0x000000807f807221 */ /* 0x000fe20000010000 */
[C---:B-1----:R-:W-:Y:S01]  /*7fc0*/  HMMA.16816.F32.BF16 R8, R28.reuse, R4, RZ ;  /* 0x000000041c08723c */ /* 0x042fe200000418ff */
[--C-:B------:R-:W-:Y:S01]  /*7fd0*/  FFMA.FTZ R82, R82, UR18, -R115.reuse ;  /* 0x0000001252527c23 */ /* 0x100fe20008010873 */
[--C-:B------:R-:W-:Y:S01]  /*7fe0*/  FFMA.FTZ R83, R83, UR18, -R115.reuse ;  /* 0x0000001253537c23 */ /* 0x100fe20008010873 */
[----:B------:R-:W-:Y:S01]  /*7ff0*/  FADD.FTZ R128, R126, R128 ;  /* 0x000000807e807221 */ /* 0x000fe20000010000 */
[--C-:B------:R-:W-:Y:S01]  /*8000*/  FFMA.FTZ R84, R95, UR18, -R115.reuse ;  /* 0x000000125f547c23 */ /* 0x100fe20008010873 */
[----:B------:R-:W-:Y:S01]  /*8010*/  MUFU.EX2 R129, R129 ;  /* 0x0000008100817308 */ /* 0x000fe20000000800 */
[C---:B------:R-:W-:Y:S01]  /*8020*/  HMMA.16816.F32.BF16 R40, R28.reuse, R36, RZ ;  /* 0x000000241c28723c */ /* 0x040fe200000418ff */
[----:B-----5:R-:W-:Y:S01]  /*8030*/  FADD.FTZ R128, R125, R128 ;  /* 0x000000807d807221 */ /* 0x020fe20000010000 */
[----:B------:R-:W-:Y:S01]  /*8040*/  FFMA.FTZ R98, R98, UR18, -R115 ;  /* 0x0000001262627c23 */ /* 0x000fe20008010873 */
[----:B------:R-:W-:Y:S01]  /*8050*/  FFMA.FTZ R77, R77, UR18, -R93 ;  /* 0x000000124d4d7c23 */ /* 0x000fe2000801085d */
[----:B------:R-:W-:Y:S01]  /*8060*/  FFMA.FTZ R85, R85, UR18, -R115 ;  /* 0x0000001255557c23 */ /* 0x000fe20008010873 */
[----:B------:R-:W-:Y:S01]  /*8070*/  PLOP3.LUT P4, PT, PT, PT, UP0, 0x80, 0x0 ;  /* 0x000000000000781c */ /* 0x000fe20003f8f008 */
[----:B------:R-:W-:Y:S01]  /*8080*/  HMMA.16816.F32.BF16 R4, R28, R6, RZ ;  /* 0x000000061c04723c */ /* 0x000fe200000418ff */
[----:B------:R-:W1:Y:S01]  /*8090*/  MUFU.EX2 R130, R130 ;  /* 0x0000008200827308 */ /* 0x000e620000000800 */
[C---:B--2---:R-:W-:Y:S01]  /*80a0*/  F2FP.BF16.F32.PACK_AB R54, R124.reuse, R125 ;  /* 0x0000007d7c36723e */ /* 0x044fe200000010ff */
[----:B------:R-:W-:-:S03]  /*80b0*/  FADD.FTZ R128, R124, R128 ;  /* 0x000000807c807221 */ /* 0x000fc60000010000 */
[C---:B------:R-:W-:Y:S03]  /*80c0*/  HMMA.16816.F32.BF16 R36, R28.reuse, R38, RZ ;  /* 0x000000261c24723c */ /* 0x040fe600000418ff */
[----:B------:R-:W2:Y:S03]  /*80d0*/  MUFU.EX2 R131, R131 ;  /* 0x0000008300837308 */ /* 0x000ea60000000800 */
[C---:B------:R-:W-:Y:S05]  /*80e0*/  HMMA.16816.F32.BF16 R32, R28.reuse, R48, RZ ;  /* 0x000000301c20723c */ /* 0x040fea00000418ff */
[----:B------:R-:W4:Y:S01]  /*80f0*/  MUFU.EX2 R132, R132 ;  /* 0x0000008400847308 */ /* 0x000f220000000800 */
[----:B------:R-:W-:Y:S01]  /*8100*/  HMMA.16816.F32.BF16 R28, R28, R50, RZ ;  /* 0x000000321c1c723c */ /* 0x000fe200000418ff */
[----:B------:R-:W-:-:S02]  /*8110*/  F2FP.BF16.F32.PACK_AB R49, R107, R108 ;  /* 0x0000006c6b31723e */ /* 0x000fc400000010ff */
[C---:B-1----:R-:W-:Y:S01]  /*8120*/  F2FP.BF16.F32.PACK_AB R48, R130.reuse, R129 ;  /* 0x000000818230723e */ /* 0x042fe200000010ff */
[----:B------:R-:W-:Y:S02]  /*8130*/  FADD.FTZ R129, R129, R128 ;  /* 0x0000008081817221 */ /* 0x000fe40000010000 */
[C---:B------:R-:W-:Y:S01]  /*8140*/  HMMA.16816.F32.BF16 R16, R52.reuse, R24, R16 ;  /* 0x000000183410723c */ /* 0x040fe20000041810 */
[C---:B------:R-:W-:Y:S01]  /*8150*/  F2FP.BF16.F32.PACK_AB R51, R105.reuse, R106 ;  /* 0x0000006a6933723e */ /* 0x040fe200000010ff */
[----:B------:R-:W1:Y:S01]  /*8160*/  MUFU.EX2 R104, R104 ;  /* 0x0000006800687308 */ /* 0x000e620000000800 */
[----:B------:R-:W-:Y:S01]  /*8170*/  FADD.FTZ R129, R130, R129 ;  /* 0x0000008182817221 */ /* 0x000fe20000010000 */
[----:B------:R-:W-:Y:S02]  /*8180*/  FADD.FTZ R105, R105, R110 ;  /* 0x0000006e69697221 */ /* 0x000fe40000010000 */
[C---:B------:R-:W-:Y:S01]  /*8190*/  HMMA.16816.F32.BF16 R12, R52.reuse, R26, R12 ;  /* 0x0000001a340c723c */ /* 0x040fe2000004180c */
[----:B------:R-:W5:Y:S01]  /*81a0*/  LDSM.16.MT88.4 R24, [R235+0xb000] ;  /* 0x00b00000eb18783b */ /* 0x000f620000004200 */
[----:B--2---:R-:W-:Y:S01]  /*81b0*/  FADD.FTZ R129, R131, R129 ;  /* 0x0000008183817221 */ /* 0x004fe20000010000 */
[C---:B----4-:R-:W-:Y:S01]  /*81c0*/  F2FP.BF16.F32.PACK_AB R50, R132.reuse, R131 ;  /* 0x000000838432723e */ /* 0x050fe200000010ff */
[----:B------:R-:W2:Y:S02]  /*81d0*/  MUFU.EX2 R103, R103 ;  /* 0x0000006700677308 */ /* 0x000ea40000000800 */
[----:B------:R-:W-:Y:S01]  /*81e0*/  HMMA.16816.F32.BF16 R8, R52, R20, R8 ;  /* 0x000000143408723c */ /* 0x000fe20000041808 */
[----:B------:R-:W-:-:S05]  /*81f0*/  FADD.FTZ R129, R132, R129 ;  /* 0x0000008184817221 */ /* 0x000fca0000010000 */
[----:B------:R-:W-:Y:S01]  /*8200*/  HMMA.16816.F32.BF16 R4, R52, R22, R4 ;  /* 0x000000163404723c */ /* 0x000fe20000041804 */
[----:B------:R-:W4:Y:S01]  /*8210*/  LDSM.16.MT88.4 R20, [R233+0xb000] ;  /* 0x00b00000e914783b */ /* 0x000f220000004200 */
[----:B------:R-:W-:Y:S01]  /*8220*/  MUFU.EX2 R102, R102 ;  /* 0x0000006600667308 */ /* 0x000fe20000000800 */
[----:B-1----:R-:W-:-:S03]  /*8230*/  FADD.FTZ R105, R104, R105 ;  /* 0x0000006968697221 */ /* 0x002fc60000010000 */
[C---:B------:R-:W-:Y:S04]  /*8240*/  HMMA.16816.F32.BF16 R32, R52.reuse, R56, R32 ;  /* 0x000000383420723c */ /* 0x040fe80000041820 */
[----:B------:R-:W1:Y:S02]  /*8250*/  MUFU.EX2 R101, R101 ;  /* 0x0000006500657308 */ /* 0x000e640000000800 */
[C---:B------:R-:W-:Y:S01]  /*8260*/  HMMA.16816.F32.BF16 R28, R52.reuse, R58, R28 ;  /* 0x0000003a341c723c */ /* 0x040fe2000004181c */
[----:B------:R-:W4:Y:S05]  /*8270*/  LDSM.16.MT88.4 R56, [R231+0xb000] ;  /* 0x00b00000e738783b */ /* 0x000f2a0000004200 */
[C---:B---3--:R-:W-:Y:S01]  /*8280*/  HMMA.16816.F32.BF16 R40, R52.reuse, R44, R40 ;  /* 0x0000002c3428723c */ /* 0x048fe20000041828 */
[----:B------:R-:W3:Y:S05]  /*8290*/  MUFU.EX2 R138, R138 ;  /* 0x0000008a008a7308 */ /* 0x000eea0000000800 */
[----:B------:R-:W-:Y:S01]  /*82a0*/  HMMA.16816.F32.BF16 R36, R52, R46, R36 ;  /* 0x0000002e3424723c */ /* 0x000fe20000041824 */
[----:B------:R-:W4:Y:S02]  /*82b0*/  LDSM.16.MT88.4 R44, [R232+0xb000] ;  /* 0x00b00000e82c783b */ /* 0x000f240000004200 */
[----:B------:R-:W4:Y:S03]  /*82c0*/  MUFU.EX2 R139, R139 ;  /* 0x0000008b008b7308 */ /* 0x000f260000000800 */
[----:B-----5:R-:W-:Y:S01]  /*82d0*/  HMMA.16816.F32.BF16 R16, R48, R24, R16 ;  /* 0x000000183010723c */ /* 0x020fe20000041810 */
[C---:B--2---:R-:W-:Y:S01]  /*82e0*/  F2FP.BF16.F32.PACK_AB R53, R103.reuse, R104 ;  /* 0x000000686735723e */ /* 0x044fe200000010ff */
[----:B------:R-:W-:Y:S01]  /*82f0*/  FADD.FTZ R103, R103, R105 ;  /* 0x0000006967677221 */ /* 0x000fe20000010000 */
[----:B-1----:R-:W-:-:S02]  /*8300*/  F2FP.BF16.F32.PACK_AB R55, R101, R102 ;  /* 0x000000666537723e */ /* 0x002fc400000010ff */
[----:B------:R-:W1:Y:S01]  /*8310*/  MUFU.EX2 R144, R144 ;  /* 0x0000009000907308 */ /* 0x000e620000000800 */
[----:B------:R-:W-:Y:S01]  /*8320*/  HMMA.16816.F32.BF16 R12, R48, R26, R12 ;  /* 0x0000001a300c723c */ /* 0x000fe2000004180c */
[----:B------:R-:W2:Y:S01]  /*8330*/  LDSM.16.MT88.4 R24, [R235+0xb800] ;  /* 0x00b80000eb18783b */ /* 0x000ea20000004200 */
[----:B---3--:R-:W-:Y:S01]  /*8340*/  FADD.FTZ R129, R138, R129 ;  /* 0x000000818a817221 */ /* 0x008fe20000010000 */
[----:B------:R-:W-:-:S03]  /*8350*/  FADD.FTZ R103, R102, R103 ;  /* 0x0000006766677221 */ /* 0x000fc60000010000 */
[C---:B----4-:R-:W-:Y:S01]  /*8360*/  HMMA.16816.F32.BF16 R8, R48.reuse, R20, R8 ;  /* 0x000000143008723c */ /* 0x050fe20000041808 */
[----:B------:R-:W3:Y:S01]  /*8370*/  MUFU.EX2 R145, R145 ;  /* 0x0000009100917308 */ /* 0x000ee20000000800 */
[C---:B------:R-:W-:Y:S01]  /*8380*/  F2FP.BF16.F32.PACK_AB R52, R139.reuse, R138 ;  /* 0x0000008a8b34723e */ /* 0x040fe200000010ff */
[----:B------:R-:W-:Y:S01]  /*8390*/  FADD.FTZ R139, R139, R129 ;  /* 0x000000818b8b7221 */ /* 0x000fe20000010000 */
[----:B------:R-:W-:Y:S02]  /*83a0*/  FADD.FTZ R101, R101, R103 ;  /* 0x0000006765657221 */ /* 0x000fe40000010000 */
[----:B------:R-:W-:Y:S01]  /*83b0*/  HMMA.16816.F32.BF16 R4, R48, R22, R4 ;  /* 0x000000163004723c */ /* 0x000fe20000041804 */
[----:B------:R-:W4:Y:S02]  /*83c0*/  LDSM.16.MT88.4 R20, [R233+0xb800] ;  /* 0x00b80000e914783b */ /* 0x000f240000004200 */
[----:B------:R-:W5:Y:S01]  /*83d0*/  MUFU.EX2 R81, R81 ;  /* 0x0000005100517308 */ /* 0x000f620000000800 */
[----:B-1----:R-:W-:-:S02]  /*83e0*/  FADD.FTZ R139, R144, R139 ;  /* 0x0000008b908b7221 */ /* 0x002fc40000010000 */
[C---:B------:R-:W-:Y:S05]  /*83f0*/  HMMA.16816.F32.BF16 R32, R48.reuse, R56, R32 ;  /* 0x000000383020723c */ /* 0x040fea0000041820 */
[----:B------:R-:W1:Y:S01]  /*8400*/  MUFU.EX2 R123, R123 ;  /* 0x0000007b007b7308 */ /* 0x000e620000000800 */
[----:B------:R-:W-:Y:S01]  /*8410*/  HMMA.16816.F32.BF16 R28, R48, R58, R28 ;  /* 0x0000003a301c723c */ /* 0x000fe2000004181c */
[----:B------:R-:W4:Y:S01]  /*8420*/  LDSM.16.MT88.4 R56, [R231+0xb800] ;  /* 0x00b80000e738783b */ /* 0x000f220000004200 */
[C---:B---3--:R-:W-:Y:S01]  /*8430*/  F2FP.BF16.F32.PACK_AB R54, R145.reuse, R144 ;  /* 0x000000909136723e */ /* 0x048fe200000010ff */
[----:B------:R-:W-:-:S03]  /*8440*/  FADD.FTZ R139, R145, R139 ;  /* 0x0000008b918b7221 */ /* 0x000fc60000010000 */
[----:B------:R-:W-:Y:S01]  /*8450*/  HMMA.16816.F32.BF16 R40, R48, R44, R40 ;  /* 0x0000002c3028723c */ /* 0x000fe20000041828 */
[----:B------:R-:W3:Y:S01]  /*8460*/  MUFU.EX2 R122, R122 ;  /* 0x0000007a007a7308 */ /* 0x000ee20000000800 */
[----:B-----5:R-:W-:-:S04]  /*8470*/  FADD.FTZ R101, R81, R101 ;  /* 0x0000006551657221 */ /* 0x020fc80000010000 */
[----:B------:R-:W-:Y:S01]  /*8480*/  HMMA.16816.F32.BF16 R36, R48, R46, R36 ;  /* 0x0000002e3024723c */ /* 0x000fe20000041824 */
[----:B------:R-:W5:Y:S02]  /*8490*/  LDSM.16.MT88.4 R44, [R232+0xb800] ;  /* 0x00b80000e82c783b */ /* 0x000f640000004200 */
[----:B------:R-:W4:Y:S03]  /*84a0*/  MUFU.EX2 R121, R121 ;  /* 0x0000007900797308 */ /* 0x000f260000000800 */
[C---:B--2---:R-:W-:Y:S01]  /*84b0*/  HMMA.16816.F32.BF16 R16, R52.reuse, R24, R16 ;  /* 0x000000183410723c */ /* 0x044fe20000041810 */
[C---:B-1----:R-:W-:Y:S01]  /*84c0*/  F2FP.BF16.F32.PACK_AB R49, R123.reuse, R81 ;  /* 0x000000517b31723e */ /* 0x042fe200000010ff */
[----:B------:R-:W-:Y:S01]  /*84d0*/  FADD.FTZ R123, R123, R101 ;  /* 0x000000657b7b7221 */ /* 0x000fe20000010000 */
[--C-:B------:R-:W-:Y:S01]  /*84e0*/  FFMA.FTZ R81, R88, UR18, -R115.reuse ;  /* 0x0000001258517c23 */ /* 0x100fe20008010873 */
[----:B------:R-:W-:Y:S01]  /*84f0*/  FFMA.FTZ R88, R89, UR18, -R115 ;  /* 0x0000001259587c23 */ /* 0x000fe20008010873 */
[----:B------:R-:W-:Y:S01]  /*8500*/  MUFU.EX2 R150, R150 ;  /* 0x0000009600967308 */ /* 0x000fe20000000800 */
[----:B------:R-:W-:Y:S01]  /*8510*/  HMMA.16816.F32.BF16 R12, R52, R26, R12 ;  /* 0x0000001a340c723c */ /* 0x000fe2000004180c */
[----:B------:R-:W1:Y:S01]  /*8520*/  LDSM.16.MT88.4 R24, [R235+0xc000] ;  /* 0x00c00000eb18783b */ /* 0x000e620000004200 */
[----:B---3--:R-:W-:Y:S01]  /*8530*/  FADD.FTZ R123, R122, R123 ;  /* 0x0000007b7a7b7221 */ /* 0x008fe20000010000 */
[----:B------:R-:W-:-:S03]  /*8540*/  FFMA.FTZ R89, R99, UR18, -R115 ;  /* 0x0000001263597c23 */ /* 0x000fc60008010873 */
[----:B----4-:R-:W-:Y:S01]  /*8550*/  HMMA.16816.F32.BF16 R8, R52, R20, R8 ;  /* 0x000000143408723c */ /* 0x010fe20000041808 */
[----:B------:R-:W2:Y:S01]  /*8560*/  MUFU.EX2 R153, R153 ;  /* 0x0000009900997308 */ /* 0x000ea20000000800 */
[C---:B------:R-:W-:Y:S01]  /*8570*/  F2FP.BF16.F32.PACK_AB R51, R121.reuse, R122 ;  /* 0x0000007a7933723e */ /* 0x040fe200000010ff */
[----:B------:R-:W-:-:S03]  /*8580*/  FADD.FTZ R121, R121, R123 ;  /* 0x0000007b79797221 */ /* 0x000fc60000010000 */
[C---:B------:R-:W-:Y:S01]  /*8590*/  HMMA.16816.F32.BF16 R4, R52.reuse, R22, R4 ;  /* 0x000000163404723c */ /* 0x040fe20000041804 */
[----:B------:R-:W3:Y:S02]  /*85a0*/  LDSM.16.MT88.4 R20, [R233+0xc000] ;  /* 0x00c00000e914783b */ /* 0x000ee40000004200 */
[----:B------:R-:W-:Y:S03]  /*85b0*/  MUFU.EX2 R154, R154 ;  /* 0x0000009a009a7308 */ /* 0x000fe60000000800 */
[C---:B------:R-:W-:Y:S05]  /*85c0*/  HMMA.16816.F32.BF16 R32, R52.reuse, R56, R32 ;  /* 0x000000383420723c */ /* 0x040fea0000041820 */
[----:B------:R-:W4:Y:S01]  /*85d0*/  MUFU.EX2 R155, R155 ;  /* 0x0000009b009b7308 */ /* 0x000f220000000800 */
[----:B------:R-:W-:Y:S01]  /*85e0*/  HMMA.16816.F32.BF16 R28, R52, R58, R28 ;  /* 0x0000003a341c723c */ /* 0x000fe2000004181c */
[----:B------:R-:W3:Y:S01]  /*85f0*/  LDSM.16.MT88.4 R56, [R231+0xc000] ;  /* 0x00c00000e738783b */ /* 0x000ee20000004200 */
[----:B--2---:R-:W-:Y:S01]  /*8600*/  F2FP.BF16.F32.PACK_AB R48, R153, R150 ;  /* 0x000000969930723e */ /* 0x004fe200000010ff */
[----:B------:R-:W-:-:S03]  /*8610*/  FADD.FTZ R150, R150, R139 ;  /* 0x0000008b96967221 */ /* 0x000fc60000010000 */
[----:B-----5:R-:W-:Y:S01]  /*8620*/  HMMA.16816.F32.BF16 R40, R52, R44, R40 ;  /* 0x0000002c3428723c */ /* 0x020fe20000041828 */
[----:B------:R-:W2:Y:S01]  /*8630*/  MUFU.EX2 R120, R120 ;  /* 0x0000007800787308 */ /* 0x000ea20000000800 */
[----:B------:R-:W-:-:S04]  /*8640*/  FADD.FTZ R150, R153, R150 ;  /* 0x0000009699967221 */ /* 0x000fc80000010000 */
[----:B------:R-:W-:Y:S01]  /*8650*/  HMMA.16816.F32.BF16 R36, R52, R46, R36 ;  /* 0x0000002e3424723c */ /* 0x000fe20000041824 */
[----:B------:R-:W5:Y:S02]  /*8660*/  LDSM.16.MT88.4 R44, [R232+0xc000] ;  /* 0x00c00000e82c783b */ /* 0x000f640000004200 */
[----:B------:R-:W3:Y:S01]  /*8670*/  MUFU.EX2 R3, R3 ;  /* 0x0000000300037308 */ /* 0x000ee20000000800 */
[----:B----4-:R-:W-:Y:S01]  /*8680*/  F2FP.BF16.F32.PACK_AB R50, R155, R154 ;  /* 0x0000009a9b32723e */ /* 0x010fe200000010ff */
        /* <DEDUP_REMOVED lines=8> */
[C---:B---3--:R-:W-:Y:S01]  /*8710*/  F2FP.BF16.F32.PACK_AB R53, R3.reuse, R120 ;  /* 0x000000780335723e */ /* 0x048fe200000010ff */
[----:B------:R-:W-:Y:S01]  /*8720*/  FADD.FTZ R3, R3, R121 ;  /* 0x0000007903037221 */ /* 0x000fe20000010000 */
[C---:B------:R-:W-:Y:S05]  /*8730*/  HMMA.16816.F32.BF16 R8, R48.reuse, R20, R8 ;  /* 0x000000143008723c */ /* 0x040fea0000041808 */
[----:B------:R-:W-:Y:S01]  /*8740*/  MUFU.EX2 R162, R162 ;  /* 0x000000a200a27308 */ /* 0x000fe20000000800 */
[C---:B------:R-:W-:Y:S01]  /*8750*/  HMMA.16816.F32.BF16 R4, R48.reuse, R22, R4 ;  /* 0x000000163004723c */ /* 0x040fe20000041804 */
[----:B------:R-:W3:Y:S05]  /*8760*/  LDSM.16.MT88.4 R20, [R233+0xc800] ;  /* 0x00c80000e914783b */ /* 0x000eea0000004200 */
[----:B------:R-:W-:Y:S01]  /*8770*/  HMMA.16816.F32.BF16 R32, R48, R56, R32 ;  /* 0x000000383020723c */ /* 0x000fe20000041820 */
[----:B------:R-:W4:Y:S01]  /*8780*/  MUFU.EX2 R169, R169 ;  /* 0x000000a900a97308 */ /* 0x000f220000000800 */
[----:B--2---:R-:W-:Y:S01]  /*8790*/  F2FP.BF16.F32.PACK_AB R55, R134, R133 ;  /* 0x000000858637723e */ /* 0x004fe200000010ff */
[----:B------:R-:W-:-:S03]  /*87a0*/  FADD.FTZ R133, R133, R3 ;  /* 0x0000000385857221 */ /* 0x000fc60000010000 */
[C---:B------:R-:W-:Y:S01]  /*87b0*/  HMMA.16816.F32.BF16 R28, R48.reuse, R58, R28 ;  /* 0x0000003a301c723c */ /* 0x040fe2000004181c */
[----:B------:R-:W2:Y:S01]  /*87c0*/  LDSM.16.MT88.4 R56, [R231+0xc800] ;  /* 0x00c80000e738783b */ /* 0x000ea20000004200 */
[----:B------:R-:W-:Y:S01]  /*87d0*/  FADD.FTZ R133, R134, R133 ;  /* 0x0000008586857221 */ /* 0x000fe20000010000 */
[----:B------:R-:W1:Y:S03]  /*87e0*/  MUFU.EX2 R172, R172 ;  /* 0x000000ac00ac7308 */ /* 0x000e660000000800 */
[C---:B-----5:R-:W-:Y:S05]  /*87f0*/  HMMA.16816.F32.BF16 R40, R48.reuse, R44, R40 ;  /* 0x0000002c3028723c */ /* 0x060fea0000041828 */
[----:B------:R-:W5:Y:S01]  /*8800*/  MUFU.EX2 R175, R175 ;  /* 0x000000af00af7308 */ /* 0x000f620000000800 */
[----:B------:R-:W-:Y:S01]  /*8810*/  HMMA.16816.F32.BF16 R36, R48, R46, R36 ;  /* 0x0000002e3024723c */ /* 0x000fe20000041824 */
[----:B------:R-:W2:Y:S01]  /*8820*/  LDSM.16.MT88.4 R44, [R232+0xc800] ;  /* 0x00c80000e82c783b */ /* 0x000ea20000004200 */
[----:B----4-:R-:W-:Y:S01]  /*8830*/  F2FP.BF16.F32.PACK_AB R52, R169, R162 ;  /* 0x000000a2a934723e */ /* 0x010fe200000010ff */
[----:B------:R-:W-:-:S04]  /*8840*/  FADD.FTZ R162, R162, R154 ;  /* 0x0000009aa2a27221 */ /* 0x000fc80000010000 */
[----:B------:R-:W-:Y:S01]  /*8850*/  MUFU.EX2 R136, R136 ;  /* 0x0000008800887308 */ /* 0x000fe20000000800 */
[----:B------:R-:W-:-:S04]  /*8860*/  FADD.FTZ R169, R169, R162 ;  /* 0x000000a2a9a97221 */ /* 0x000fc80000010000 */
[----:B-1----:R-:W-:-:S03]  /*8870*/  FADD.FTZ R169, R172, R169 ;  /* 0x000000a9aca97221 */ /* 0x002fc60000010000 */
[----:B------:R-:W1:Y:S01]  /*8880*/  MUFU.EX2 R147, R147 ;  /* 0x0000009300937308 */ /* 0x000e620000000800 */
[C---:B-----5:R-:W-:Y:S01]  /*8890*/  F2FP.BF16.F32.PACK_AB R54, R175.reuse, R172 ;  /* 0x000000acaf36723e */ /* 0x060fe200000010ff */
[----:B------:R-:W-:-:S06]  /*88a0*/  FADD.FTZ R175, R175, R169 ;  /* 0x000000a9afaf7221 */ /* 0x000fcc0000010000 */
[C---:B------:R-:W-:Y:S01]  /*88b0*/  HMMA.16816.F32.BF16 R16, R52.reuse, R24, R16 ;  /* 0x000000183410723c */ /* 0x040fe20000041810 */
[----:B------:R-:W-:Y:S05]  /*88c0*/  MUFU.EX2 R148, R148 ;  /* 0x0000009400947308 */ /* 0x000fea0000000800 */
[C---:B------:R-:W-:Y:S01]  /*88d0*/  HMMA.16816.F32.BF16 R12, R52.reuse, R26, R12 ;  /* 0x0000001a340c723c */ /* 0x040fe2000004180c */
[----:B------:R-:W4:Y:S02]  /*88e0*/  LDSM.16.MT88.4 R24, [R235+0xd000] ;  /* 0x00d00000eb18783b */ /* 0x000f240000004200 */
[----:B------:R-:W5:Y:S01]  /*88f0*/  MUFU.EX2 R149, R149 ;  /* 0x0000009500957308 */ /* 0x000f620000000800 */
[C---:B-1----:R-:W-:Y:S01]  /*8900*/  F2FP.BF16.F32.PACK_AB R49, R147.reuse, R136 ;  /* 0x000000889331723e */ /* 0x042fe200000010ff */
[----:B------:R-:W-:Y:S01]  /*8910*/  FADD.FTZ R136, R136, R133 ;  /* 0x0000008588887221 */ /* 0x000fe20000010000 */
[----:B---3--:R-:W-:Y:S03]  /*8920*/  HMMA.16816.F32.BF16 R8, R52, R20, R8 ;  /* 0x000000143408723c */ /* 0x008fe60000041808 */
[----:B------:R-:W-:-:S02]  /*8930*/  FADD.FTZ R136, R147, R136 ;  /* 0x0000008893887221 */ /* 0x000fc40000010000 */
[----:B------:R-:W1:Y:S01]  /*8940*/  MUFU.EX2 R180, R180 ;  /* 0x000000b400b47308 */ /* 0x000e620000000800 */
[C---:B------:R-:W-:Y:S01]  /*8950*/  HMMA.16816.F32.BF16 R4, R52.reuse, R22, R4 ;  /* 0x000000163404723c */ /* 0x040fe20000041804 */
[----:B------:R-:W3:Y:S05]  /*8960*/  LDSM.16.MT88.4 R20, [R233+0xd000] ;  /* 0x00d00000e914783b */ /* 0x000eea0000004200 */
[----:B--2---:R-:W-:Y:S01]  /*8970*/  HMMA.16816.F32.BF16 R32, R52, R56, R32 ;  /* 0x000000383420723c */ /* 0x004fe20000041820 */
[----:B------:R-:W2:Y:S01]  /*8980*/  MUFU.EX2 R182, R182 ;  /* 0x000000b600b67308 */ /* 0x000ea20000000800 */
[----:B-----5:R-:W-:Y:S01]  /*8990*/  F2FP.BF16.F32.PACK_AB R51, R149, R148 ;  /* 0x000000949533723e */ /* 0x020fe200000010ff */
[----:B------:R-:W-:-:S03]  /*89a0*/  FADD.FTZ R148, R148, R136 ;  /* 0x0000008894947221 */ /* 0x000fc60000010000 */
[C---:B------:R-:W-:Y:S01]  /*89b0*/  HMMA.16816.F32.BF16 R28, R52.reuse, R58, R28 ;  /* 0x0000003a341c723c */ /* 0x040fe2000004181c */
[----:B------:R-:W5:Y:S01]  /*89c0*/  LDSM.16.MT88.4 R56, [R231+0xd000] ;  /* 0x00d00000e738783b */ /* 0x000f620000004200 */
[----:B------:R-:W-:Y:S01]  /*89d0*/  FADD.FTZ R148, R149, R148 ;  /* 0x0000009495947221 */ /* 0x000fe20000010000 */
[----:B------:R-:W4:Y:S01]  /*89e0*/  MUFU.EX2 R185, R185 ;  /* 0x000000b900b97308 */ /* 0x000f220000000800 */
[----:B-1----:R-:W-:Y:S02]  /*89f0*/  FADD.FTZ R175, R180, R175 ;  /* 0x000000afb4af7221 */ /* 0x002fe40000010000 */
[C---:B------:R-:W-:Y:S05]  /*8a00*/  HMMA.16816.F32.BF16 R40, R52.reuse, R44, R40 ;  /* 0x0000002c3428723c */ /* 0x040fea0000041828 */
[----:B------:R-:W1:Y:S01]  /*8a10*/  MUFU.EX2 R189, R189 ;  /* 0x000000bd00bd7308 */ /* 0x000e620000000800 */
[----:B------:R-:W-:Y:S01]  /*8a20*/  HMMA.16816.F32.BF16 R36, R52, R46, R36 ;  /* 0x0000002e3424723c */ /* 0x000fe20000041824 */
[----:B------:R-:W5:Y:S01]  /*8a30*/  LDSM.16.MT88.4 R44, [R232+0xd000] ;  /* 0x00d00000e82c783b */ /* 0x000f620000004200 */
[C---:B--2---:R-:W-:Y:S01]  /*8a40*/  F2FP.BF16.F32.PACK_AB R48, R182.reuse, R180 ;  /* 0x000000b4b630723e */ /* 0x044fe200000010ff */
[----:B------:R-:W-:-:S04]  /*8a50*/  FADD.FTZ R182, R182, R175 ;  /* 0x000000afb6b67221 */ /* 0x000fc80000010000 */
[----:B------:R-:W2:Y:S01]  /*8a60*/  MUFU.EX2 R156, R156 ;  /* 0x0000009c009c7308 */ /* 0x000ea20000000800 */
[----:B----4-:R-:W-:-:S07]  /*8a70*/  FADD.FTZ R182, R185, R182 ;  /* 0x000000b6b9b67221 */ /* 0x010fce0000010000 */
[----:B------:R-:W4:Y:S01]  /*8a80*/  MUFU.EX2 R157, R157 ;  /* 0x0000009d009d7308 */ /* 0x000f220000000800 */
[C---:B-1----:R-:W-:Y:S01]  /*8a90*/  F2FP.BF16.F32.PACK_AB R50, R189.reuse, R185 ;  /* 0x000000b9bd32723e */ /* 0x042fe200000010ff */
[----:B------:R-:W-:-:S06]  /*8aa0*/  FADD.FTZ R189, R189, R182 ;  /* 0x000000b6bdbd7221 */ /* 0x000fcc0000010000 */
[----:B------:R-:W-:Y:S01]  /*8ab0*/  HMMA.16816.F32.BF16 R16, R48, R24, R16 ;  /* 0x000000183010723c */ /* 0x000fe20000041810 */
[----:B------:R-:W-:Y:S01]  /*8ac0*/  MUFU.EX2 R161, R161 ;  /* 0x000000a100a17308 */ /* 0x000fe20000000800 */
[----:B--2---:R-:W-:-:S04]  /*8ad0*/  FADD.FTZ R148, R156, R148 ;  /* 0x000000949c947221 */ /* 0x004fc80000010000 */
[C---:B------:R-:W-:Y:S01]  /*8ae0*/  HMMA.16816.F32.BF16 R12, R48.reuse, R26, R12 ;  /* 0x0000001a300c723c */ /* 0x040fe2000004180c */
[----:B------:R-:W1:Y:S02]  /*8af0*/  LDSM.16.MT88.4 R24, [R235+0xd800] ;  /* 0x00d80000eb18783b */ /* 0x000e640000004200 */
[----:B------:R-:W2:Y:S01]  /*8b00*/  MUFU.EX2 R176, R176 ;  /* 0x000000b000b07308 */ /* 0x000ea20000000800 */
[C---:B----4-:R-:W-:Y:S01]  /*8b10*/  F2FP.BF16.F32.PACK_AB R53, R157.reuse, R156 ;  /* 0x0000009c9d35723e */ /* 0x050fe200000010ff */
[----:B------:R-:W-:Y:S01]  /*8b20*/  FADD.FTZ R148, R157, R148 ;  /* 0x000000949d947221 */ /* 0x000fe20000010000 */
[C---:B---3--:R-:W-:Y:S05]  /*8b30*/  HMMA.16816.F32.BF16 R8, R48.reuse, R20, R8 ;  /* 0x000000143008723c */ /* 0x048fea0000041808 */
[----:B------:R-:W3:Y:S01]  /*8b40*/  MUFU.EX2 R190, R190 ;  /* 0x000000be00be7308 */ /* 0x000ee20000000800 */
[C---:B------:R-:W-:Y:S01]  /*8b50*/  HMMA.16816.F32.BF16 R4, R48.reuse, R22, R4 ;  /* 0x000000163004723c */ /* 0x040fe20000041804 */
[----:B------:R-:W4:Y:S05]  /*8b60*/  LDSM.16.MT88.4 R20, [R233+0xd800] ;  /* 0x00d80000e914783b */ /* 0x000f2a0000004200 */
        /* <DEDUP_REMOVED lines=8> */
[----:B---3--:R-:W-:Y:S02]  /*8bf0*/  FADD.FTZ R189, R190, R189 ;  /* 0x000000bdbebd7221 */ /* 0x008fe40000010000 */
[C---:B------:R-:W-:Y:S05]  /*8c00*/  HMMA.16816.F32.BF16 R40, R48.reuse, R44, R40 ;  /* 0x0000002c3028723c */ /* 0x040fea0000041828 */
[----:B------:R-:W3:Y:S01]  /*8c10*/  MUFU.EX2 R181, R181 ;  /* 0x000000b500b57308 */ /* 0x000ee20000000800 */
[----:B------:R-:W-:Y:S01]  /*8c20*/  HMMA.16816.F32.BF16 R36, R48, R46, R36 ;  /* 0x0000002e3024723c */ /* 0x000fe20000041824 */
[----:B------:R-:W2:Y:S01]  /*8c30*/  LDSM.16.MT88.4 R44, [R232+0xd800] ;  /* 0x00d80000e82c783b */ /* 0x000ea20000004200 */
[C---:B-----5:R-:W-:Y:S01]  /*8c40*/  F2FP.BF16.F32.PACK_AB R52, R187.reuse, R190 ;  /* 0x000000bebb34723e */ /* 0x060fe200000010ff */
[----:B------:R-:W-:-:S02]  /*8c50*/  FADD.FTZ R187, R187, R189 ;  /* 0x000000bdbbbb7221 */ /* 0x000fc40000010000 */
[----:B------:R-:W-:Y:S02]  /*8c60*/  LDSM.16.MT88.4 R48, [R232+0xe000] ;  /* 0x00e00000e830783b */ /* 0x000fe40000004200 */
[----:B------:R-:W5:Y:S08]  /*8c70*/  MUFU.EX2 R177, R177 ;  /* 0x000000b100b17308 */ /* 0x000f700000000800 */
[----:B------:R-:W2:Y:S01]  /*8c80*/  MUFU.EX2 R178, R178 ;  /* 0x000000b200b27308 */ /* 0x000ea20000000800 */
[----:B---3--:R-:W-:Y:S01]  /*8c90*/  F2FP.BF16.F32.PACK_AB R54, R181, R184 ;  /* 0x000000b8b536723e */ /* 0x008fe200000010ff */
        /* <DEDUP_REMOVED lines=22> */
[----:B--2---:R-:W-:Y:S01]  /*8e00*/  F2FP.BF16.F32.PACK_AB R44, R173, R174 ;  /* 0x000000aead2c723e */ /* 0x004fe200000010ff */
[----:B------:R-:W-:-:S02]  /*8e10*/  FADD.FTZ R174, R174, R184 ;  /* 0x000000b8aeae7221 */ /* 0x000fc40000010000 */
[----:B------:R-:W-:Y:S01]  /*8e20*/  FADD.FTZ R178, R191, R178 ;  /* 0x000000b2bfb27221 */ /* 0x000fe20000010000 */
[C---:B------:R-:W-:Y:S01]  /*8e30*/  F2FP.BF16.F32.PACK_AB R47, R192.reuse, R191 ;  /* 0x000000bfc02f723e */ /* 0x040fe200000010ff */
[----:B------:R-:W2:Y:S01]  /*8e40*/  MUFU.EX2 R193, R193 ;  /* 0x000000c100c17308 */ /* 0x000ea20000000800 */
        /* <DEDUP_REMOVED lines=8> */
[----:B--2---:R-:W-:-:S03]  /*8ed0*/  FADD.FTZ R192, R193, R192 ;  /* 0x000000c0c1c07221 */ /* 0x004fc60000010000 */
[C---:B------:R-:W-:Y:S01]  /*8ee0*/  HMMA.16816.F32.BF16 R12, R44.reuse, R26, R12 ;  /* 0x0000001a2c0c723c */ /* 0x040fe2000004180c */
[----:B------:R-:W2:Y:S03]  /*8ef0*/  LDSM.16.MT88.4 R24, [R235+0xe800] ;  /* 0x00e80000eb18783b */ /* 0x000ea60000004200 */
[----:B------:R-:W4:Y:S01]  /*8f00*/  MUFU.EX2 R179, R179 ;  /* 0x000000b300b37308 */ /* 0x000f220000000800 */
[C---:B-----5:R-:W-:Y:S01]  /*8f10*/  F2FP.BF16.F32.PACK_AB R53, R186.reuse, R193 ;  /* 0x000000c1ba35723e */ /* 0x060fe200000010ff */
[----:B---3--:R-:W-:Y:S01]  /*8f20*/  HMMA.16816.F32.BF16 R8, R44, R20, R8 ;  /* 0x000000142c08723c */ /* 0x008fe20000041808 */
[----:B------:R-:W-:-:S05]  /*8f30*/  FADD.FTZ R186, R186, R192 ;  /* 0x000000c0baba7221 */ /* 0x000fca0000010000 */
[----:B------:R-:W-:Y:S01]  /*8f40*/  HMMA.16816.F32.BF16 R4, R44, R22, R4 ;  /* 0x000000162c04723c */ /* 0x000fe20000041804 */
[----:B------:R-:W3:Y:S01]  /*8f50*/  LDSM.16.MT88.4 R20, [R233+0xe800] ;  /* 0x00e80000e914783b */ /* 0x000ee20000004200 */
        /* <DEDUP_REMOVED lines=18> */
[----:B------:R-:W3:Y:S01]  /*9080*/  MUFU.EX2 R163, R163 ;  /* 0x000000a300a37308 */ /* 0x000ee20000000800 */
[----:B-----5:R-:W-:Y:S01]  /*9090*/  F2FP.BF16.F32.PACK_AB R54, R158, R160 ;  /* 0x000000a09e36723e */ /* 0x020fe200000010ff */
[----:B------:R-:W-:-:S04]  /*90a0*/  FADD.FTZ R160, R160, R152 ;  /* 0x00000098a0a07221 */ /* 0x000fc80000010000 */
[----:B------:R-:W-:Y:S02]  /*90b0*/  FADD.FTZ R160, R158, R160 ;  /* 0x000000a09ea07221 */ /* 0x000fe40000010000 */
[----:B--2---:R-:W-:Y:S01]  /*90c0*/  HMMA.16816.F32.BF16 R16, R52, R24, R16 ;  /* 0x000000183410723c */ /* 0x004fe20000041810 */
[----:B------:R-:W-:Y:S01]  /*90d0*/  MUFU.EX2 R159, R159 ;  /* 0x0000009f009f7308 */ /* 0x000fe20000000800 */
        /* <DEDUP_REMOVED lines=8> */
[C---:B------:R-:W-:Y:S01]  /*9160*/  HMMA.16816.F32.BF16 R4, R52.reuse, R22, R4 ;  /* 0x000000163404723c */ /* 0x040fe20000041804 */
[----:B------:R-:W5:Y:S05]  /*9170*/  LDSM.16.MT88.4 R20, [R233+0xf000] ;  /* 0x00f00000e914783b */ /* 0x000f6a0000004200 */
[----:B----4-:R-:W-:Y:S01]  /*9180*/  HMMA.16816.F32.BF16 R32, R52, R44, R32 ;  /* 0x0000002c3420723c */ /* 0x010fe20000041820 */
[----:B------:R-:W4:Y:S01]  /*9190*/  MUFU.EX2 R141, R141 ;  /* 0x0000008d008d7308 */ /* 0x000f220000000800 */
[----:B--2---:R-:W-:Y:S01]  /*91a0*/  F2FP.BF16.F32.PACK_AB R59, R146, R159 ;  /* 0x0000009f923b723e */ /* 0x004fe200000010ff */
[----:B------:R-:W-:-:S03]  /*91b0*/  FADD.FTZ R159, R159, R179 ;  /* 0x000000b39f9f7221 */ /* 0x000fc60000010000 */
[C---:B------:R-:W-:Y:S01]  /*91c0*/  HMMA.16816.F32.BF16 R28, R52.reuse, R46, R28 ;  /* 0x0000002e341c723c */ /* 0x040fe2000004181c */
[----:B------:R-:W2:Y:S01]  /*91d0*/  LDSM.16.MT88.4 R44, [R231+0xf000] ;  /* 0x00f00000e72c783b */ /* 0x000ea20000004200 */
[----:B------:R-:W-:Y:S01]  /*91e0*/  FADD.FTZ R159, R146, R159 ;  /* 0x0000009f929f7221 */ /* 0x000fe20000010000 */
[----:B------:R-:W1:Y:S01]  /*91f0*/  MUFU.EX2 R140, R140 ;  /* 0x0000008c008c7308 */ /* 0x000e620000000800 */
[----:B---3--:R-:W-:Y:S02]  /*9200*/  FADD.FTZ R160, R143, R160 ;  /* 0x000000a08fa07221 */ /* 0x008fe40000010000 */
[C---:B------:R-:W-:Y:S05]  /*9210*/  HMMA.16816.F32.BF16 R40, R52.reuse, R48, R40 ;  /* 0x000000303428723c */ /* 0x040fea0000041828 */
[----:B------:R-:W3:Y:S01]  /*9220*/  MUFU.EX2 R135, R135 ;  /* 0x0000008700877308 */ /* 0x000ee20000000800 */
[----:B------:R-:W-:Y:S01]  /*9230*/  HMMA.16816.F32.BF16 R36, R52, R50, R36 ;  /* 0x000000323424723c */ /* 0x000fe20000041824 */
[----:B------:R-:W2:Y:S01]  /*9240*/  LDSM.16.MT88.4 R48, [R232+0xf000] ;  /* 0x00f00000e830783b */ /* 0x000ea20000004200 */
[C---:B----4-:R-:W-:Y:S01]  /*9250*/  F2FP.BF16.F32.PACK_AB R56, R141.reuse, R143 ;  /* 0x0000008f8d38723e */ /* 0x050fe200000010ff */
[----:B------:R-:W-:-:S04]  /*9260*/  FADD.FTZ R141, R141, R160 ;  /* 0x000000a08d8d7221 */ /* 0x000fc80000010000 */
[----:B------:R-:W-:Y:S01]  /*9270*/  MUFU.EX2 R142, R142 ;  /* 0x0000008e008e7308 */ /* 0x000fe20000000800 */
[----:B-1----:R-:W-:-:S07]  /*9280*/  FADD.FTZ R141, R140, R141 ;  /* 0x0000008d8c8d7221 */ /* 0x002fce0000010000 */
[----:B------:R-:W1:Y:S01]  /*9290*/  MUFU.EX2 R137, R137 ;  /* 0x0000008900897308 */ /* 0x000e620000000800 */
[C---:B---3--:R-:W-:Y:S01]  /*92a0*/  F2FP.BF16.F32.PACK_AB R58, R135.reuse, R140 ;  /* 0x0000008c873a723e */ /* 0x048fe200000010ff */
[----:B------:R-:W-:Y:S02]  /*92b0*/  FADD.FTZ R141, R135, R141 ;  /* 0x0000008d878d7221 */ /* 0x000fe40000010000 */
[----:B------:R-:W-:Y:S04]  /*92c0*/  LDSM.16.MT88.4 R132, [R231+0x11800] ;  /* 0x01180000e784783b */ /* 0x000fe80000004200 */
        /* <DEDUP_REMOVED lines=12> */
[----:B--2---:R-:W-:Y:S01]  /*9390*/  HMMA.16816.F32.BF16 R32, R56, R44, R32 ;  /* 0x0000002c3820723c */ /* 0x004fe20000041820 */
[----:B------:R-:W2:Y:S01]  /*93a0*/  MUFU.EX2 R79, R79 ;  /* 0x0000004f004f7308 */ /* 0x000ea20000000800 */
        /* <DEDUP_REMOVED lines=10> */
[----:B--2---:R-:W-:Y:S01]  /*9450*/  F2FP.BF16.F32.PACK_AB R52, R79, R78 ;  /* 0x0000004e4f34723e */ /* 0x004fe200000010ff */
[----:B------:R-:W-:-:S04]  /*9460*/  FADD.FTZ R78, R78, R141 ;  /* 0x0000008d4e4e7221 */ /* 0x000fc80000010000 */
        /* <DEDUP_REMOVED lines=8> */
[----:B------:R-:W-:Y:S01]  /*94f0*/  FFMA.FTZ R87, R97, UR18, -R115 ;  /* 0x0000001261577c23 */ /* 0x000fe20008010873 */
[----:B-----5:R-:W-:Y:S01]  /*9500*/  F2FP.BF16.F32.PACK_AB R54, R83, R82 ;  /* 0x000000525336723e */ /* 0x020fe200000010ff */
[----:B------:R-:W-:Y:S01]  /*9510*/  FADD.FTZ R78, R79, R78 ;  /* 0x0000004e4f4e7221 */ /* 0x000fe20000010000 */
[--C-:B------:R-:W-:Y:S01]  /*9520*/  FFMA.FTZ R90, R70, UR18, -R93.reuse ;  /* 0x00000012465a7c23 */ /* 0x100fe2000801085d */
[--C-:B------:R-:W-:Y:S01]  /*9530*/  FFMA.FTZ R70, R71, UR18, -R93.reuse ;  /* 0x0000001247467c23 */ /* 0x100fe2000801085d */
[--C-:B------:R-:W-:Y:S01]  /*9540*/  FFMA.FTZ R71, R72, UR18, -R93.reuse ;  /* 0x0000001248477c23 */ /* 0x100fe2000801085d */
[----:B------:R-:W2:Y:S01]  /*9550*/  MUFU.EX2 R63, R63 ;  /* 0x0000003f003f7308 */ /* 0x000ea20000000800 */
[----:B------:R-:W-:Y:S01]  /*9560*/  FADD.FTZ R82, R82, R78 ;  /* 0x0000004e52527221 */ /* 0x000fe20000010000 */
[C---:B---3--:R-:W-:Y:S01]  /*9570*/  HMMA.16816.F32.BF16 R16, R52.reuse, R24, R16 ;  /* 0x000000183410723c */ /* 0x048fe20000041810 */
[----:B------:R-:W-:Y:S01]  /*9580*/  FFMA.FTZ R72, R73, UR18, -R93 ;  /* 0x0000001249487c23 */ /* 0x000fe2000801085d */
[--C-:B------:R-:W-:Y:S01]  /*9590*/  FFMA.FTZ R73, R92, UR18, -R115.reuse ;  /* 0x000000125c497c23 */ /* 0x100fe20008010873 */
[----:B------:R-:W-:Y:S01]  /*95a0*/  FADD.FTZ R82, R83, R82 ;  /* 0x0000005253527221 */ /* 0x000fe20000010000 */
[--C-:B------:R-:W-:Y:S01]  /*95b0*/  FFMA.FTZ R91, R100, UR18, -R115.reuse ;  /* 0x00000012645b7c23 */ /* 0x100fe20008010873 */
[----:B------:R-:W-:Y:S01]  /*95c0*/  FFMA.FTZ R92, R116, UR18, -R115 ;  /* 0x00000012745c7c23 */ /* 0x000fe20008010873 */
[C---:B------:R-:W-:Y:S01]  /*95d0*/  HMMA.16816.F32.BF16 R12, R52.reuse, R26, R12 ;  /* 0x0000001a340c723c */ /* 0x040fe2000004180c */
[----:B------:R-:W3:Y:S01]  /*95e0*/  LDSM.16.MT88.4 R24, [R235+0x10000] ;  /* 0x01000000eb18783b */ /* 0x000ee20000004200 */
[----:B------:R-:W-:Y:S04]  /*95f0*/  MUFU.EX2 R64, R64 ;  /* 0x0000004000407308 */ /* 0x000fe80000000800 */
        /* <DEDUP_REMOVED lines=8> */
[----:B------:R-:W3:Y:S03]  /*9680*/  MUFU.EX2 R59, R59 ;  /* 0x0000003b003b7308 */ /* 0x000ee60000000800 */
[C---:B------:R-:W-:Y:S05]  /*9690*/  HMMA.16816.F32.BF16 R40, R52.reuse, R48, R40 ;  /* 0x000000303428723c */ /* 0x040fea0000041828 */
[----:B------:R-:W-:Y:S01]  /*96a0*/  MUFU.EX2 R65, R65 ;  /* 0x0000004100417308 */ /* 0x000fe20000000800 */
[----:B------:R-:W-:Y:S01]  /*96b0*/  HMMA.16816.F32.BF16 R36, R52, R50, R36 ;  /* 0x000000323424723c */ /* 0x000fe20000041824 */
[----:B------:R-:W4:Y:S06]  /*96c0*/  LDSM.16.MT88.4 R48, [R232+0x10000] ;  /* 0x01000000e830783b */ /* 0x000f2c0000004200 */
[----:B------:R-:W5:Y:S01]  /*96d0*/  MUFU.EX2 R66, R66 ;  /* 0x0000004200427308 */ /* 0x000f620000000800 */
[----:B--2---:R-:W-:Y:S01]  /*96e0*/  F2FP.BF16.F32.PACK_AB R53, R63, R62 ;  /* 0x0000003e3f35723e */ /* 0x004fe200000010ff */
[----:B------:R-:W-:Y:S01]  /*96f0*/  FADD.FTZ R62, R62, R60 ;  /* 0x0000003c3e3e7221 */ /* 0x000fe20000010000 */
[----:B-1----:R-:W-:-:S02]  /*9700*/  F2FP.BF16.F32.PACK_AB R55, R56, R64 ;  /* 0x000000403837723e */ /* 0x002fc400000010ff */
[----:B---3--:R-:W-:Y:S01]  /*9710*/  F2FP.BF16.F32.PACK_AB R52, R59, R58 ;  /* 0x0000003a3b34723e */ /* 0x008fe200000010ff */
[----:B------:R-:W-:Y:S01]  /*9720*/  FADD.FTZ R58, R58, R82 ;  /* 0x000000523a3a7221 */ /* 0x000fe20000010000 */
[----:B------:R-:W-:Y:S01]  /*9730*/  FADD.FTZ R62, R63, R62 ;  /* 0x0000003e3f3e7221 */ /* 0x000fe20000010000 */
[----:B------:R1:W-:Y:S02]  /*9740*/  MUFU.EX2 R80, R68 ;  /* 0x0000004400507308 */ /* 0x0003e40000000800 */
[----:B------:R-:W-:Y:S01]  /*9750*/  FADD.FTZ R58, R59, R58 ;  /* 0x0000003a3b3a7221 */ /* 0x000fe20000010000 */
[----:B------:R-:W-:-:S04]  /*9760*/  FADD.FTZ R64, R64, R62 ;  /* 0x0000003e40407221 */ /* 0x000fc80000010000 */
[----:B------:R-:W-:Y:S01]  /*9770*/  FADD.FTZ R64, R56, R64 ;  /* 0x0000004038407221 */ /* 0x000fe20000010000 */
[----:B------:R-:W-:Y:S01]  /*9780*/  MUFU.EX2 R57, R57 ;  /* 0x0000003900397308 */ /* 0x000fe20000000800 */
[----:B-----5:R-:W-:Y:S01]  /*9790*/  F2FP.BF16.F32.PACK_AB R54, R66, R65 ;  /* 0x000000414236723e */ /* 0x020fe200000010ff */
[----:B------:R-:W-:-:S04]  /*97a0*/  FADD.FTZ R65, R65, R58 ;  /* 0x0000003a41417221 */ /* 0x000fc80000010000 */
[----:B------:R-:W-:Y:S02]  /*97b0*/  FADD.FTZ R65, R66, R65 ;  /* 0x0000004142417221 */ /* 0x000fe40000010000 */
[C---:B------:R-:W-:Y:S01]  /*97c0*/  HMMA.16816.F32.BF16 R16, R52.reuse, R24, R16 ;  /* 0x000000183410723c */ /* 0x040fe20000041810 */
[----:B-1----:R-:W-:Y:S01]  /*97d0*/  FFMA.FTZ R68, R69, UR18, -R93 ;  /* 0x0000001245447c23 */ /* 0x002fe2000801085d */
[----:B------:R-:W-:Y:S01]  /*97e0*/  FFMA.FTZ R69, R94, UR18, -R115 ;  /* 0x000000125e457c23 */ /* 0x000fe20008010873 */
[----:B------:R-:W1:Y:S03]  /*97f0*/  MUFU.EX2 R67, R67 ;  /* 0x0000004300437308 */ /* 0x000e660000000800 */
[C---:B------:R-:W-:Y:S01]  /*9800*/  HMMA.16816.F32.BF16 R12, R52.reuse, R26, R12 ;  /* 0x0000001a340c723c */ /* 0x040fe2000004180c */
[----:B------:R-:W2:Y:S04]  /*9810*/  LDSM.16.MT88.4 R24, [R235+0x10800] ;  /* 0x01080000eb18783b */ /* 0x000ea80000004200 */
[----:B------:R-:W-:Y:S01]  /*9820*/  MUFU.EX2 R68, R68 ;  /* 0x0000004400447308 */ /* 0x000fe20000000800 */
[C---:B------:R-:W-:Y:S06]  /*9830*/  HMMA.16816.F32.BF16 R8, R52.reuse, R20, R8 ;  /* 0x000000143408723c */ /* 0x040fec0000041808 */
[C---:B------:R-:W-:Y:S01]  /*9840*/  HMMA.16816.F32.BF16 R4, R52.reuse, R22, R4 ;  /* 0x000000163404723c */ /* 0x040fe20000041804 */
[----:B------:R-:W3:Y:S01]  /*9850*/  LDSM.16.MT88.4 R20, [R233+0x10800] ;  /* 0x01080000e914783b */ /* 0x000ee20000004200 */
[----:B------:R-:W-:Y:S04]  /*9860*/  MUFU.EX2 R69, R69 ;  /* 0x0000004500457308 */ /* 0x000fe80000000800 */
[C---:B----4-:R-:W-:Y:S04]  /*9870*/  HMMA.16816.F32.BF16 R32, R52.reuse, R44, R32 ;  /* 0x0000002c3420723c */ /* 0x050fe80000041820 */
[----:B------:R-:W4:Y:S02]  /*9880*/  MUFU.EX2 R84, R84 ;  /* 0x0000005400547308 */ /* 0x000f240000000800 */
[C---:B------:R-:W-:Y:S01]  /*9890*/  HMMA.16816.F32.BF16 R28, R52.reuse, R46, R28 ;  /* 0x0000002e341c723c */ /* 0x040fe2000004181c */
[----:B------:R-:W5:Y:S05]  /*98a0*/  LDSM.16.MT88.4 R44, [R232+0x10800] ;  /* 0x01080000e82c783b */ /* 0x000f6a0000004200 */
[----:B------:R-:W-:Y:S01]  /*98b0*/  MUFU.EX2 R86, R86 ;  /* 0x0000005600567308 */ /* 0x000fe20000000800 */
[C---:B------:R-:W-:Y:S06]  /*98c0*/  HMMA.16816.F32.BF16 R40, R52.reuse, R48, R40 ;  /* 0x000000303428723c */ /* 0x040fec0000041828 */
[----:B------:R-:W-:Y:S01]  /*98d0*/  HMMA.16816.F32.BF16 R36, R52, R50, R36 ;  /* 0x000000323424723c */ /* 0x000fe20000041824 */
[----:B------:R-:W2:Y:S01]  /*98e0*/  MUFU.EX2 R87, R87 ;  /* 0x0000005700577308 */ /* 0x000ea20000000800 */
[----:B------:R-:W5:Y:S01]  /*98f0*/  LDSM.16.MT88.4 R52, [R231+0x10800] ;  /* 0x01080000e734783b */ /* 0x000f620000004200 */
[----:B-1----:R-:W-:Y:S01]  /*9900*/  F2FP.BF16.F32.PACK_AB R49, R67, R57 ;  /* 0x000000394331723e */ /* 0x002fe200000010ff */
[----:B------:R-:W-:Y:S01]  /*9910*/  FADD.FTZ R57, R57, R64 ;  /* 0x0000004039397221 */ /* 0x000fe20000010000 */
[----:B----4-:R-:W-:Y:S01]  /*9920*/  F2FP.BF16.F32.PACK_AB R48, R84, R69 ;  /* 0x000000455430723e */ /* 0x010fe200000010ff */
[----:B------:R-:W-:Y:S01]  /*9930*/  FADD.FTZ R69, R69, R65 ;  /* 0x0000004145457221 */ /* 0x000fe20000010000 */
[----:B------:R-:W-:Y:S01]  /*9940*/  F2FP.BF16.F32.PACK_AB R51, R68, R80 ;  /* 0x000000504433723e */ /* 0x000fe200000010ff */
[----:B------:R-:W-:Y:S01]  /*9950*/  FADD.FTZ R57, R67, R57 ;  /* 0x0000003943397221 */ /* 0x000fe20000010000 */
[----:B------:R-:W-:Y:S01]  /*9960*/  MUFU.EX2 R90, R90 ;  /* 0x0000005a005a7308 */ /* 0x000fe20000000800 */
[----:B------:R-:W-:-:S02]  /*9970*/  FADD.FTZ R69, R84, R69 ;  /* 0x0000004554457221 */ /* 0x000fc40000010000 */
[----:B------:R-:W-:-:S04]  /*9980*/  FADD.FTZ R80, R80, R57 ;  /* 0x0000003950507221 */ /* 0x000fc80000010000 */
[----:B------:R-:W-:Y:S01]  /*9990*/  FADD.FTZ R80, R68, R80 ;  /* 0x0000005044507221 */ /* 0x000fe20000010000 */
[----:B------:R-:W1:Y:S01]  /*99a0*/  MUFU.EX2 R70, R70 ;  /* 0x0000004600467308 */ /* 0x000e620000000800 */
[----:B--2---:R-:W-:Y:S01]  /*99b0*/  F2FP.BF16.F32.PACK_AB R50, R87, R86 ;  /* 0x000000565732723e */ /* 0x004fe200000010ff */
[----:B------:R-:W-:-:S04]  /*99c0*/  FADD.FTZ R86, R86, R69 ;  /* 0x0000004556567221 */ /* 0x000fc80000010000 */
[----:B------:R-:W-:Y:S02]  /*99d0*/  FADD.FTZ R86, R87, R86 ;  /* 0x0000005657567221 */ /* 0x000fe40000010000 */
[C---:B------:R-:W-:Y:S01]  /*99e0*/  HMMA.16816.F32.BF16 R16, R48.reuse, R24, R16 ;  /* 0x000000183010723c */ /* 0x040fe20000041810 */
[----:B------:R-:W-:Y:S05]  /*99f0*/  MUFU.EX2 R71, R71 ;  /* 0x0000004700477308 */ /* 0x000fea0000000800 */
[C---:B------:R-:W-:Y:S01]  /*9a00*/  HMMA.16816.F32.BF16 R12, R48.reuse, R26, R12 ;  /* 0x0000001a300c723c */ /* 0x040fe2000004180c */
[----:B------:R-:W2:Y:S02]  /*9a10*/  LDSM.16.MT88.4 R24, [R233+0x11000] ;  /* 0x01100000e918783b */ /* 0x000ea40000004200 */
[----:B------:R-:W4:Y:S03]  /*9a20*/  MUFU.EX2 R72, R72 ;  /* 0x0000004800487308 */ /* 0x000f260000000800 */
[C---:B---3--:R-:W-:Y:S05]  /*9a30*/  HMMA.16816.F32.BF16 R8, R48.reuse, R20, R8 ;  /* 0x000000143008723c */ /* 0x048fea0000041808 */
[----:B------:R-:W-:Y:S01]  /*9a40*/  MUFU.EX2 R73, R73 ;  /* 0x0000004900497308 */ /* 0x000fe20000000800 */
[C---:B------:R-:W-:Y:S01]  /*9a50*/  HMMA.16816.F32.BF16 R4, R48.reuse, R22, R4 ;  /* 0x000000163004723c */ /* 0x040fe20000041804 */
[----:B------:R-:W3:Y:S05]  /*9a60*/  LDSM.16.MT88.4 R20, [R235+0x11000] ;  /* 0x01100000eb14783b */ /* 0x000eea0000004200 */
[C---:B-----5:R-:W-:Y:S01]  /*9a70*/  HMMA.16816.F32.BF16 R40, R48.reuse, R44, R40 ;  /* 0x0000002c3028723c */ /* 0x060fe20000041828 */
[----:B------:R-:W5:Y:S05]  /*9a80*/  MUFU.EX2 R3, R98 ;  /* 0x0000006200037308 */ /* 0x000f6a0000000800 */
[C---:B------:R-:W-:Y:S01]  /*9a90*/  HMMA.16816.F32.BF16 R36, R48.reuse, R46, R36 ;  /* 0x0000002e3024723c */ /* 0x040fe20000041824 */
[----:B------:R-:W3:Y:S02]  /*9aa0*/  LDSM.16.MT88.4 R44, [R232+0x11000] ;  /* 0x01100000e82c783b */ /* 0x000ee40000004200 */
[----:B------:R-:W-:Y:S03]  /*9ab0*/  MUFU.EX2 R81, R81 ;  /* 0x0000005100517308 */ /* 0x000fe60000000800 */
[C---:B------:R-:W-:Y:S05]  /*9ac0*/  HMMA.16816.F32.BF16 R32, R48.reuse, R52, R32 ;  /* 0x000000343020723c */ /* 0x040fea0000041820 */
[----:B------:R-:W2:Y:S01]  /*9ad0*/  MUFU.EX2 R88, R88 ;  /* 0x0000005800587308 */ /* 0x000ea20000000800 */
[----:B------:R-:W-:Y:S01]  /*9ae0*/  HMMA.16816.F32.BF16 R28, R48, R54, R28 ;  /* 0x00000036301c723c */ /* 0x000fe2000004181c */
[----:B------:R-:W3:Y:S06]  /*9af0*/  LDSM.16.MT88.4 R52, [R231+0x11000] ;  /* 0x01100000e734783b */ /* 0x000eec0000004200 */
[----:B-1----:R-:W-:Y:S01]  /*9b00*/  F2FP.BF16.F32.PACK_AB R49, R70, R90 ;  /* 0x0000005a4631723e */ /* 0x002fe200000010ff */
[----:B------:R-:W1:Y:S01]  /*9b10*/  MUFU.EX2 R89, R89 ;  /* 0x0000005900597308 */ /* 0x000e620000000800 */
[----:B----4-:R-:W-:Y:S01]  /*9b20*/  F2FP.BF16.F32.PACK_AB R51, R72, R71 ;  /* 0x000000474833723e */ /* 0x010fe200000010ff */
[----:B------:R-:W-:Y:S01]  /*9b30*/  FADD.FTZ R90, R90, R80 ;  /* 0x000000505a5a7221 */ /* 0x000fe20000010000 */
[----:B-----5:R-:W-:Y:S01]  /*9b40*/  F2FP.BF16.F32.PACK_AB R48, R3, R73 ;  /* 0x000000490330723e */ /* 0x020fe200000010ff */
[----:B------:R-:W-:-:S02]  /*9b50*/  FADD.FTZ R73, R73, R86 ;  /* 0x0000005649497221 */ /* 0x000fc40000010000 */
[----:B------:R-:W-:Y:S01]  /*9b60*/  FADD.FTZ R90, R70, R90 ;  /* 0x0000005a465a7221 */ /* 0x000fe20000010000 */
[----:B--2---:R-:W-:Y:S01]  /*9b70*/  F2FP.BF16.F32.PACK_AB R50, R88, R81 ;  /* 0x000000515832723e */ /* 0x004fe200000010ff */
[----:B------:R-:W2:Y:S01]  /*9b80*/  MUFU.EX2 R74, R74 ;  /* 0x0000004a004a7308 */ /* 0x000ea20000000800 */
[----:B------:R-:W-:Y:S01]  /*9b90*/  FADD.FTZ R73, R3, R73 ;  /* 0x0000004903497221 */ /* 0x000fe20000010000 */
[----:B------:R-:W-:-:S03]  /*9ba0*/  FADD.FTZ R71, R71, R90 ;  /* 0x0000005a47477221 */ /* 0x000fc60000010000 */
[----:B------:R-:W-:Y:S01]  /*9bb0*/  FADD.FTZ R81, R81, R73 ;  /* 0x0000004951517221 */ /* 0x000fe20000010000 */
[----:B------:R-:W-:Y:S01]  /*9bc0*/  HMMA.16816.F32.BF16 R8, R48, R24, R8 ;  /* 0x000000183008723c */ /* 0x000fe20000041808 */
[----:B------:R-:W-:Y:S01]  /*9bd0*/  FADD.FTZ R71, R72, R71 ;  /* 0x0000004748477221 */ /* 0x000fe20000010000 */
[----:B------:R-:W4:Y:S01]  /*9be0*/  MUFU.EX2 R75, R75 ;  /* 0x0000004b004b7308 */ /* 0x000f220000000800 */
[----:B------:R-:W-:-:S03]  /*9bf0*/  FADD.FTZ R81, R88, R81 ;  /* 0x0000005158517221 */ /* 0x000fc60000010000 */
[----:B------:R-:W-:Y:S01]  /*9c00*/  HMMA.16816.F32.BF16 R4, R48, R26, R4 ;  /* 0x0000001a3004723c */ /* 0x000fe20000041804 */
[----:B-1----:R-:W-:-:S03]  /*9c10*/  FADD.FTZ R81, R89, R81 ;  /* 0x0000005159517221 */ /* 0x002fc60000010000 */
        /* <DEDUP_REMOVED lines=102> */
.L_x_3547:
[----:B------:R-:W-:-:S04]  /*a280*/  ULEA UR4, -UR8, URZ, 0x8 ;  /* 0x0000003f08047291 */ /* 0x000fc8000f8e413f */
[----:B------:R-:W-:Y:S02]  /*a290*/  USHF.R.S32.HI UR12, URZ, 0x1f, UR4 ;  /* 0x0000001f3f0c7899 */ /* 0x000fe40008011404 */
[----:B------:R-:W-:-:S04]  /*a2a0*/  MOV R6, UR4 ;  /* 0x0000000400067c02 */ /* 0x000fc80008000f00 */
[----:B------:R-:W-:-:S07]  /*a2b0*/  MOV R4, UR12 ;  /* 0x0000000c00047c02 */ /* 0x000fce0008000f00 */
.L_x_3548:
[----:B------:R-:W-:Y:S01]  /*a2c0*/  USHF.L.U32 UR4, UR8, 0x5, URZ ;  /* 0x0000000508047899 */ /* 0x000fe2000800063f */
[C---:B------:R-:W-:Y:S01]  /*a2d0*/  LEA R244, P1, R6.reuse, R244, 0x1 ;  /* 0x000000f406f47211 */ /* 0x040fe200078208ff */
[----:B------:R-:W-:Y:S01]  /*a2e0*/  USHF.L.U64.HI UR9, UR8, 0x5, UR9 ;  /* 0x0000000508097899 */ /* 0x000fe20008010209 */
[----:B------:R-:W1:Y:S01]  /*a2f0*/  S2R R3, SR_TID.X ;  /* 0x0000000000037919 */ /* 0x000e620000002100 */
[----:B------:R-:W-:Y:S01]  /*a300*/  UISETP.GT.AND UP0, UPT, UR21, UR5, UPT ;  /* 0x000000051500728c */ /* 0x000fe2000bf04270 */
        /* <DEDUP_REMOVED lines=59> */
[----:B------:R-:W5:Y:S04]  /*a6c0*/  LDSM.16.M88.4 R36, [R239+0x2800] ;  /* 0x00280000ef24783b */ /* 0x000f680000000200 */
[----:B------:R-:W5:Y:S04]  /*a6d0*/  LDSM.16.M88.4 R20, [R239+0x3800] ;  /* 0x00380000ef14783b */ /* 0x000f680000000200 */
[----:B-1----:R-:W1:Y:S04]  /*a6e0*/  LDSM.16.M88.4 R12, [R239+0x4000] ;  /* 0x00400000ef0c783b */ /* 0x002e680000000200 */
[----:B--2---:R-:W2:Y:S04]  /*a6f0*/  LDSM.16.M88.4 R4, [R239+0x4800] ;  /* 0x00480000ef04783b */ /* 0x004ea80000000200 */
[----:B------:R-:W2:Y:S04]  /*a700*/  LDSM.16.M88.4 R172, [R239+0x5000] ;  /* 0x00500000efac783b */ /* 0x000ea80000000200 */
[----:B------:R-:W2:Y:S04]  /*a710*/  LDSM.16.M88.4 R128, [R239+0x5800] ;  /* 0x00580000ef80783b */ /* 0x000ea80000000200 */
[----:B------:R-:W2:Y:S04]  /*a720*/  LDSM.16.M88.4 R120, [R239+0x6000] ;  /* 0x00600000ef78783b */ /* 0x000ea80000000200 */
[----:B------:R-:W2:Y:S04]  /*a730*/  LDSM.16.M88.4 R112, [R239+0x6800] ;  /* 0x00680000ef70783b */ /* 0x000ea80000000200 */
[----:B------:R-:W2:Y:S01]  /*a740*/  LDSM.16.M88.4 R104, [R239+0x7000] ;  /* 0x00700000ef68783b */ /* 0x000ea20000000200 */
[C---:B---3--:R-:W-:Y:S03]  /*a750*/  HMMA.16816.F32.BF16 R48, R64.reuse, R44, RZ ;  /* 0x0000002c4030723c */ /* 0x048fe600000418ff */
[----:B------:R-:W3:Y:S03]  /*a760*/  LDSM.16.M88.4 R96, [R239+0x7800] ;  /* 0x00780000ef60783b */ /* 0x000ee60000000200 */
[C---:B------:R-:W-:Y:S01]  /*a770*/  HMMA.16816.F32.BF16 R44, R64.reuse, R46, RZ ;  /* 0x0000002e402c723c */ /* 0x040fe200000418ff */
[----:B------:R-:W3:Y:S04]  /*a780*/  LDSM.16.M88.4 R88, [R239+0x8000] ;  /* 0x00800000ef58783b */ /* 0x000ee80000000200 */
[----:B------:R-:W3:Y:S01]  /*a790*/  LDSM.16.M88.4 R80, [R239+0x8800] ;  /* 0x00880000ef50783b */ /* 0x000ee20000000200 */
[C---:B----4-:R-:W-:Y:S03]  /*a7a0*/  HMMA.16816.F32.BF16 R32, R64.reuse, R28, RZ ;  /* 0x0000001c4020723c */ /* 0x050fe600000418ff */
[----:B------:R-:W4:Y:S03]  /*a7b0*/  LDSM.16.M88.4 R72, [R239+0x9000] ;  /* 0x00900000ef48783b */ /* 0x000f260000000200 */
[C---:B------:R-:W-:Y:S01]  /*a7c0*/  HMMA.16816.F32.BF16 R28, R64.reuse, R30, RZ ;  /* 0x0000001e401c723c */ /* 0x040fe200000418ff */
[----:B------:R-:W4:Y:S04]  /*a7d0*/  LDSM.16.M88.4 R60, [R239+0x9800] ;  /* 0x00980000ef3c783b */ /* 0x000f280000000200 */
[----:B------:R-:W-:Y:S01]  /*a7e0*/  LDSM.16.M88.4 R188, [R188] ;  /* 0x00000000bcbc783b */ /* 0x000fe20000000200 */
[C---:B-----5:R-:W-:Y:S03]  /*a7f0*/  HMMA.16816.F32.BF16 R40, R64.reuse, R36, RZ ;  /* 0x000000244028723c */ /* 0x060fe600000418ff */
[----:B------:R-:W5:Y:S03]  /*a800*/  LDSM.16.M88.4 R56, [R234+0x2000] ;  /* 0x00200000ea38783b */ /* 0x000f660000000200 */
[C---:B------:R-:W-:Y:S01]  /*a810*/  HMMA.16816.F32.BF16 R24, R64.reuse, R20, RZ ;  /* 0x000000144018723c */ /* 0x040fe200000418ff */
[----:B------:R-:W5:Y:S04]  /*a820*/  LDSM.16.M88.4 R52, [R234+0x3000] ;  /* 0x00300000ea34783b */ /* 0x000f680000000200 */
[----:B------:R-:W5:Y:S01]  /*a830*/  LDSM.16.M88.4 R184, [R234+0x2800] ;  /* 0x00280000eab8783b */ /* 0x000f620000000200 */
[C---:B-1----:R-:W-:Y:S03]  /*a840*/  HMMA.16816.F32.BF16 R16, R64.reuse, R12, RZ ;  /* 0x0000000c4010723c */ /* 0x042fe600000418ff */
[----:B------:R-:W-:Y:S03]  /*a850*/  LDSM.16.M88.4 R200, [R234+0x4800] ;  /* 0x00480000eac8783b */ /* 0x000fe60000000200 */
[C---:B--2---:R-:W-:Y:S01]  /*a860*/  HMMA.16816.F32.BF16 R8, R64.reuse, R4, RZ ;  /* 0x000000044008723c */ /* 0x044fe200000418ff */
        /* <DEDUP_REMOVED lines=8> */
[C---:B------:R-:W-:Y:S06]  /*a8f0*/  HMMA.16816.F32.BF16 R116, R64.reuse, R112, RZ ;  /* 0x000000704074723c */ /* 0x040fec00000418ff */
[C---:B------:R-:W-:Y:S06]  /*a900*/  HMMA.16816.F32.BF16 R108, R64.reuse, R104, RZ ;  /* 0x00000068406c723c */ /* 0x040fec00000418ff */
[C---:B---3--:R-:W-:Y:S06]  /*a910*/  HMMA.16816.F32.BF16 R100, R64.reuse, R96, RZ ;  /* 0x000000604064723c */ /* 0x048fec00000418ff */
[C---:B------:R-:W-:Y:S06]  /*a920*/  HMMA.16816.F32.BF16 R92, R64.reuse, R88, RZ ;  /* 0x00000058405c723c */ /* 0x040fec00000418ff */
        /* <DEDUP_REMOVED lines=18> */
[C---:B-----5:R-:W-:Y:S06]  /*aa50*/  HMMA.16816.F32.BF16 R48, R188.reuse, R56, R48 ;  /* 0x00000038bc30723c */ /* 0x060fec0000041830 */
        /* <DEDUP_REMOVED lines=19> */
[----:B------:R-:W3:Y:S05]  /*ab90*/  LDSM.16.M88.4 R52, [R237] ;  /* 0x00000000ed34783b */ /* 0x000eea0000000200 */
[C---:B----4-:R-:W-:Y:S06]  /*aba0*/  HMMA.16816.F32.BF16 R108, R188.reuse, R184, R108 ;  /* 0x000000b8bc6c723c */ /* 0x050fec000004186c */
[----:B-1----:R-:W-:Y:S01]  /*abb0*/  HMMA.16816.F32.BF16 R84, R188, R60, R84 ;  /* 0x0000003cbc54723c */ /* 0x002fe20000041854 */
[----:B------:R-:W-:-:S05]  /*abc0*/  VIADD R184, R237, 0x800 ;  /* 0x00000800edb87836 */ /* 0x000fca0000000000 */
[----:B--2---:R-:W-:Y:S01]  /*abd0*/  HMMA.16816.F32.BF16 R76, R188, R56, R76 ;  /* 0x00000038bc4c723c */ /* 0x004fe2000004184c */
[----:B------:R-:W-:-:S05]  /*abe0*/  VIADD R60, R237, 0x1800 ;  /* 0x00001800ed3c7836 */ /* 0x000fca0000000000 */
[C---:B------:R-:W-:Y:S01]  /*abf0*/  HMMA.16816.F32.BF16 R104, R188.reuse, R186, R104 ;  /* 0x000000babc68723c */ /* 0x040fe20000041868 */
[C---:B------:R-:W-:Y:S01]  /*ac00*/  VIADD R56, R237.reuse, 0x2000 ;  /* 0x00002000ed387836 */ /* 0x040fe20000000000 */
[----:B------:R-:W1:Y:S04]  /*ac10*/  LDSM.16.M88.4 R184, [R184] ;  /* 0x00000000b8b8783b */ /* 0x000e680000000200 */
[C---:B------:R-:W-:Y:S01]  /*ac20*/  HMMA.16816.F32.BF16 R80, R188.reuse, R62, R80 ;  /* 0x0000003ebc50723c */ /* 0x040fe20000041850 */
[----:B------:R-:W2:Y:S05]  /*ac30*/  LDSM.16.M88.4 R60, [R60] ;  /* 0x000000003c3c783b */ /* 0x000eaa0000000200 */
[----:B------:R-:W-:Y:S01]  /*ac40*/  HMMA.16816.F32.BF16 R72, R188, R58, R72 ;  /* 0x0000003abc48723c */ /* 0x000fe20000041848 */
[----:B------:R-:W4:Y:S05]  /*ac50*/  LDSM.16.M88.4 R56, [R56] ;  /* 0x000000003838783b */ /* 0x000f2a0000000200 */
[C---:B---3--:R-:W-:Y:S06]  /*ac60*/  HMMA.16816.F32.BF16 R48, R200.reuse, R52, R48 ;  /* 0x00000034c830723c */ /* 0x048fec0000041830 */
[----:B------:R-:W-:Y:S01]  /*ac70*/  HMMA.16816.F32.BF16 R44, R200, R54, R44 ;  /* 0x00000036c82c723c */ /* 0x000fe2000004182c */
[----:B------:R-:W-:-:S05]  /*ac80*/  VIADD R52, R237, 0x2800 ;  /* 0x00002800ed347836 */ /* 0x000fca0000000000 */
[C---:B------:R-:W-:Y:S01]  /*ac90*/  HMMA.16816.F32.BF16 R16, R188.reuse, R180, R16 ;  /* 0x000000b4bc10723c */ /* 0x040fe20000041810 */
[----:B------:R-:W3:Y:S05]  /*aca0*/  LDSM.16.M88.4 R52, [R52] ;  /* 0x000000003434783b */ /* 0x000eea0000000200 */
[C---:B------:R-:W-:Y:S01]  /*acb0*/  HMMA.16816.F32.BF16 R12, R188.reuse, R182, R12 ;  /* 0x000000b6bc0c723c */ /* 0x040fe2000004180c */
[----:B------:R-:W5:Y:S05]  /*acc0*/  LDSM.16.M88.4 R180, [R234+0x8000] ;  /* 0x00800000eab4783b */ /* 0x000f6a0000000200 */
[C---:B------:R-:W-:Y:S06]  /*acd0*/  HMMA.16816.F32.BF16 R24, R188.reuse, R204, R24 ;  /* 0x000000ccbc18723c */ /* 0x040fec0000041818 */
[C---:B------:R-:W-:Y:S06]  /*ace0*/  HMMA.16816.F32.BF16 R20, R188.reuse, R206, R20 ;  /* 0x000000cebc14723c */ /* 0x040fec0000041814 */
[C---:B------:R-:W-:Y:S06]  /*acf0*/  HMMA.16816.F32.BF16 R116, R188.reuse, R192, R116 ;  /* 0x000000c0bc74723c */ /* 0x040fec0000041874 */
[----:B------:R-:W-:Y:S01]  /*ad00*/  HMMA.16816.F32.BF16 R112, R188, R194, R112 ;  /* 0x000000c2bc70723c */ /* 0x000fe20000041870 */
[----:B------:R-:W5:Y:S05]  /*ad10*/  LDSM.16.M88.4 R192, [R234+0x9800] ;  /* 0x00980000eac0783b */ /* 0x000f6a0000000200 */
[C---:B-1----:R-:W-:Y:S06]  /*ad20*/  HMMA.16816.F32.BF16 R40, R200.reuse, R184, R40 ;  /* 0x000000b8c828723c */ /* 0x042fec0000041828 */
[C---:B------:R-:W-:Y:S01]  /*ad30*/  HMMA.16816.F32.BF16 R36, R200.reuse, R186, R36 ;  /* 0x000000bac824723c */ /* 0x040fe20000041824 */
[----:B------:R-:W1:Y:S05]  /*ad40*/  LDSM.16.M88.4 R184, [R229] ;  /* 0x00000000e5b8783b */ /* 0x000e6a0000000200 */
[C---:B--2---:R-:W-:Y:S06]  /*ad50*/  HMMA.16816.F32.BF16 R24, R200.reuse, R60, R24 ;  /* 0x0000003cc818723c */ /* 0x044fec0000041818 */
[C---:B------:R-:W-:Y:S01]  /*ad60*/  HMMA.16816.F32.BF16 R20, R200.reuse, R62, R20 ;  /* 0x0000003ec814723c */ /* 0x040fe20000041814 */
[----:B------:R-:W-:Y:S05]  /*ad70*/  LDSM.16.M88.4 R60, [R236] ;  /* 0x00000000ec3c783b */ /* 0x000fea0000000200 */
[C---:B----4-:R-:W-:Y:S06]  /*ad80*/  HMMA.16816.F32.BF16 R16, R200.reuse, R56, R16 ;  /* 0x00000038c810723c */ /* 0x050fec0000041810 */
[----:B------:R-:W-:Y:S01]  /*ad90*/  HMMA.16816.F32.BF16 R12, R200, R58, R12 ;  /* 0x0000003ac80c723c */ /* 0x000fe2000004180c */
[----:B------:R-:W2:Y:S05]  /*ada0*/  LDSM.16.M88.4 R56, [R166] ;  /* 0x00000000a638783b */ /* 0x000eaa0000000200 */
[C---:B------:R-:W-:Y:S06]  /*adb0*/  HMMA.16816.F32.BF16 R176, R188.reuse, R196, R176 ;  /* 0x000000c4bcb0723c */ /* 0x040fec00000418b0 */
[----:B------:R-:W-:Y:S01]  /*adc0*/  HMMA.16816.F32.BF16 R172, R188, R198, R172 ;  /* 0x000000c6bcac723c */ /* 0x000fe200000418ac */
[----:B------:R-:W-:-:S05]  /*add0*/  VIADD R196, R237, 0x3000 ;  /* 0x00003000edc47836 */ /* 0x000fca0000000000 */
[C---:B---3--:R-:W-:Y:S01]  /*ade0*/  HMMA.16816.F32.BF16 R8, R200.reuse, R52, R8 ;  /* 0x00000034c808723c */ /* 0x048fe20000041808 */
[----:B------:R-:W3:Y:S05]  /*adf0*/  LDSM.16.M88.4 R196, [R196] ;  /* 0x00000000c4c4783b */ /* 0x000eea0000000200 */
[----:B------:R-:W-:Y:S01]  /*ae00*/  HMMA.16816.F32.BF16 R4, R200, R54, R4 ;  /* 0x00000036c804723c */ /* 0x000fe20000041804 */
[----:B------:R-:W4:Y:S05]  /*ae10*/  LDSM.16.M88.4 R52, [R166+0x800] ;  /* 0x00080000a634783b */ /* 0x000f2a0000000200 */
[C---:B-----5:R-:W-:Y:S06]  /*ae20*/  HMMA.16816.F32.BF16 R92, R188.reuse, R180, R92 ;  /* 0x000000b4bc5c723c */ /* 0x060fec000004185c */
[----:B------:R-:W-:Y:S01]  /*ae30*/  HMMA.16816.F32.BF16 R88, R188, R182, R88 ;  /* 0x000000b6bc58723c */ /* 0x000fe20000041858 */
[----:B------:R-:W-:-:S05]  /*ae40*/  VIADD R180, R237, 0x1000 ;  /* 0x00001000edb47836 */ /* 0x000fca0000000000 */
[C---:B------:R-:W-:Y:S01]  /*ae50*/  HMMA.16816.F32.BF16 R68, R188.reuse, R192, R68 ;  /* 0x000000c0bc44723c */ /* 0x040fe20000041844 */
[----:B------:R-:W5:Y:S05]  /*ae60*/  LDSM.16.M88.4 R180, [R180] ;  /* 0x00000000b4b4783b */ /* 0x000f6a0000000200 */
[----:B------:R-:W-:Y:S01]  /*ae70*/  HMMA.16816.F32.BF16 R64, R188, R194, R64 ;  /* 0x000000c2bc40723c */ /* 0x000fe20000041840 */
[----:B------:R-:W5:Y:S01]  /*ae80*/  LDSM.16.M88.4 R188, [R230] ;  /* 0x00000000e6bc783b */ /* 0x000f620000000200 */
[----:B------:R-:W-:-:S04]  /*ae90*/  VIADD R192, R237, 0x3800 ;  /* 0x00003800edc07836 */ /* 0x000fc80000000000 */
[C---:B-1----:R-:W-:Y:S02]  /*aea0*/  HMMA.16816.F32.BF16 R116, R200.reuse, R184, R116 ;  /* 0x000000b8c874723c */ /* 0x042fe40000041874 */
[----:B------:R-:W-:Y:S04]  /*aeb0*/  LDSM.16.M88.4 R192, [R192] ;  /* 0x00000000c0c0783b */ /* 0x000fe80000000200 */
        /* <DEDUP_REMOVED lines=156> */
[----:B------:R-:W-:Y:S02]  /*b880*/  FSEL R175, R44, -INF , !P5 ;  /* 0xff8000002caf7808 */ /* 0x000fe40006800000 */
[----:B------:R-:W-:-:S02]  /*b890*/  FSEL R185, R46, -INF , !P1 ;  /* 0xff8000002eb97808 */ /* 0x000fc40004800000 */
[-C--:B------:R-:W-:Y:S01]  /*b8a0*/  ISETP.GE.AND P4, PT, R5, R209.reuse, PT ;  /* 0x000000d10500720c */ /* 0x080fe20003f86270 */
[----:B------:R-:W1:Y:S01]  /*b8b0*/  LDSM.16.M88.4 R44, [R166+0x5800] ;  /* 0x00580000a62c783b */ /* 0x000e620000000200 */
[----:B------:R-:W-:Y:S02]  /*b8c0*/  LOP3.LUT R7, R7, 0x20, R197, 0xfe, !PT ;  /* 0x0000002007077812 */ /* 0x000fe400078efec5 */
[----:B------:R-:W-:Y:S02]  /*b8d0*/  FSEL R184, R50, -INF , !P6 ;  /* 0xff80000032b87808 */ /* 0x000fe40007000000 */
[----:B------:R-:W-:Y:S02]  /*b8e0*/  FSEL R50, R117, -INF , !P4 ;  /* 0xff80000075327808 */ /* 0x000fe40006000000 */
[C---:B------:R-:W-:Y:S02]  /*b8f0*/  ISETP.GE.AND P1, PT, R7.reuse, R209, PT ;  /* 0x000000d10700720c */ /* 0x040fe40003f26270 */
[----:B------:R-:W-:Y:S01]  /*b900*/  ISETP.GE.AND P4, PT, R7, R208, PT ;  /* 0x000000d00700720c */ /* 0x000fe20003f86270 */
[----:B------:R-:W-:Y:S01]  /*b910*/  IMAD.U32 R7, RZ, RZ, UR4 ;  /* 0x00000004ff077e24 */ /* 0x000fe2000f8e00ff */
[----:B------:R-:W-:-:S02]  /*b920*/  FSEL R186, R40, -INF , !P2 ;  /* 0xff80000028ba7808 */ /* 0x000fc40005000000 */
[----:B------:R-:W-:Y:S02]  /*b930*/  ISETP.GE.AND P2, PT, R5, R208, PT ;  /* 0x000000d00500720c */ /* 0x000fe40003f46270 */
[--C-:B------:R-:W-:Y:S02]  /*b940*/  LOP3.LUT R5, R7, 0x28, R197.reuse, 0xfe, !PT ;  /* 0x0000002807057812 */ /* 0x100fe400078efec5 */
[----:B------:R-:W-:Y:S02]  /*b950*/  LOP3.LUT R9, R9, 0x18, R197, 0xfe, !PT ;  /* 0x0000001809097812 */ /* 0x000fe400078efec5 */
[----:B------:R-:W-:Y:S02]  /*b960*/  FSEL R57, R42, -INF , !P3 ;  /* 0xff8000002a397808 */ /* 0x000fe40005800000 */
[----:B------:R-:W-:Y:S02]  /*b970*/  FSEL R40, R119, -INF , !P2 ;  /* 0xff80000077287808 */ /* 0x000fe40005000000 */
[----:B------:R-:W-:-:S02]  /*b980*/  ISETP.GE.AND P3, PT, R5, R209, PT ;  /* 0x000000d10500720c */ /* 0x000fc40003f66270 */
[-C--:B------:R-:W-:Y:S01]  /*b990*/  ISETP.GE.AND P2, PT, R5, R208.reuse, PT ;  /* 0x000000d00500720c */ /* 0x080fe20003f46270 */
[----:B------:R-:W-:Y:S01]  /*b9a0*/  VIADD R5, R215, 0x99 ;  /* 0x00000099d7057836 */ /* 0x000fe20000000000 */
[CC--:B------:R-:W-:Y:S02]  /*b9b0*/  ISETP.GE.AND P6, PT, R9.reuse, R209.reuse, PT ;  /* 0x000000d10900720c */ /* 0x0c0fe40003fc6270 */
[----:B------:R-:W-:Y:S02]  /*b9c0*/  ISETP.GE.AND P5, PT, R9, R208, PT ;  /* 0x000000d00900720c */ /* 0x000fe40003fa6270 */
[----:B------:R-:W-:Y:S02]  /*b9d0*/  FSEL R59, R36, -INF , !P6 ;  /* 0xff800000243b7808 */ /* 0x000fe40007000000 */
[----:B------:R-:W-:Y:S02]  /*b9e0*/  FSEL R58, R32, -INF , !P1 ;  /* 0xff800000203a7808 */ /* 0x000fe40004800000 */
[----:B------:R-:W-:-:S02]  /*b9f0*/  ISETP.GE.AND P6, PT, R5, R209, PT ;  /* 0x000000d10500720c */ /* 0x000fc40003fc6270 */
[----:B------:R-:W-:Y:S02]  /*ba00*/  ISETP.GE.AND P1, PT, R5, R208, PT ;  /* 0x000000d00500720c */ /* 0x000fe40003f26270 */
[C-C-:B------:R-:W-:Y:S01]  /*ba10*/  LOP3.LUT R5, R7.reuse, 0x38, R197.reuse, 0xfe, !PT ;  /* 0x0000003807057812 */ /* 0x140fe200078efec5 */
[C---:B-1----:R-:W-:Y:S01]  /*ba20*/  HMMA.16816.F32.BF16 R100, R60.reuse, R44, R100 ;  /* 0x0000002c3c64723c */ /* 0x042fe20000041864 */
[----:B------:R-:W-:Y:S02]  /*ba30*/  FSEL R181, R34, -INF , !P4 ;  /* 0xff80000022b57808 */ /* 0x000fe40006000000 */
[----:B------:R-:W-:Y:S01]  /*ba40*/  LOP3.LUT R9, R7, 0x30, R197, 0xfe, !PT ;  /* 0x0000003007097812 */ /* 0x000fe200078efec5 */
[----:B------:R-:W1:Y:S01]  /*ba50*/  LDSM.16.M88.4 R32, [R225] ;  /* 0x00000000e120783b */ /* 0x000e620000000200 */
[----:B------:R-:W-:Y:S01]  /*ba60*/  FSEL R56, R38, -INF , !P5 ;  /* 0xff80000026387808 */ /* 0x000fe20006800000 */
[----:B------:R-:W-:Y:S01]  /*ba70*/  HMMA.16816.F32.BF16 R96, R60, R46, R96 ;  /* 0x0000002e3c60723c */ /* 0x000fe20000041860 */
[----:B------:R-:W-:Y:S01]  /*ba80*/  FSEL R38, R115, -INF , !P1 ;  /* 0xff80000073267808 */ /* 0x000fe20004800000 */
[----:B------:R-:W-:Y:S01]  /*ba90*/  IMAD.U32 R45, RZ, RZ, UR4 ;  /* 0x00000004ff2d7e24 */ /* 0x000fe2000f8e00ff */
[----:B------:R-:W-:-:S02]  /*baa0*/  ISETP.GE.AND P4, PT, R5, R209, PT ;  /* 0x000000d10500720c */ /* 0x000fc40003f86270 */
[----:B------:R-:W-:Y:S01]  /*bab0*/  ISETP.GE.AND P1, PT, R5, R208, PT ;  /* 0x000000d00500720c */ /* 0x000fe20003f26270 */
[----:B------:R-:W-:Y:S01]  /*bac0*/  VIADD R5, R215, 0xa1 ;  /* 0x000000a1d7057836 */ /* 0x000fe20000000000 */
[----:B------:R-:W-:Y:S01]  /*bad0*/  FSEL R53, R28, -INF , !P3 ;  /* 0xff8000001c357808 */ /* 0x000fe20005800000 */
[----:B------:R-:W-:Y:S01]  /*bae0*/  IMAD.U32 R47, RZ, RZ, UR4 ;  /* 0x00000004ff2f7e24 */ /* 0x000fe2000f8e00ff */
[----:B------:R-:W-:Y:S01]  /*baf0*/  FSEL R177, R30, -INF , !P2 ;  /* 0xff8000001eb17808 */ /* 0x000fe20005000000 */
[----:B------:R-:W-:Y:S01]  /*bb00*/  IMAD.U32 R46, RZ, RZ, UR4 ;  /* 0x00000004ff2e7e24 */ /* 0x000fe2000f8e00ff */
[-C--:B------:R-:W-:Y:S01]  /*bb10*/  ISETP.GE.AND P5, PT, R9, R209.reuse, PT ;  /* 0x000000d10900720c */ /* 0x080fe20003fa6270 */
[----:B------:R-:W2:Y:S01]  /*bb20*/  LDSM.16.M88.4 R28, [R166+0x6000] ;  /* 0x00600000a61c783b */ /* 0x000ea20000000200 */
[----:B------:R-:W-:Y:S02]  /*bb30*/  ISETP.GE.AND P3, PT, R5, R209, PT ;  /* 0x000000d10500720c */ /* 0x000fe40003f66270 */
[----:B------:R-:W-:-:S02]  /*bb40*/  FSEL R52, R24, -INF , !P5 ;  /* 0xff80000018347808 */ /* 0x000fc40006800000 */
[-C--:B------:R-:W-:Y:S01]  /*bb50*/  ISETP.GE.AND P5, PT, R5, R208.reuse, PT ;  /* 0x000000d00500720c */ /* 0x080fe20003fa6270 */
[----:B------:R-:W-:Y:S01]  /*bb60*/  IMAD.U32 R5, RZ, RZ, UR4 ;  /* 0x00000004ff057e24 */ /* 0x000fe2000f8e00ff */
[----:B------:R-:W-:Y:S02]  /*bb70*/  FSEL R36, R113, -INF , !P6 ;  /* 0xff80000071247808 */ /* 0x000fe40007000000 */
[----:B------:R-:W-:Y:S02]  /*bb80*/  ISETP.GE.AND P6, PT, R9, R208, PT ;  /* 0x000000d00900720c */ /* 0x000fe40003fc6270 */
[--C-:B------:R-:W-:Y:S01]  /*bb90*/  LOP3.LUT R9, R5, 0x48, R197.reuse, 0xfe, !PT ;  /* 0x0000004805097812 */ /* 0x100fe200078efec5 */
[----:B------:R-:W-:Y:S01]  /*bba0*/  VIADD R5, R215, 0xa9 ;  /* 0x000000a9d7057836 */ /* 0x000fe20000000000 */
[----:B------:R-:W-:Y:S02]  /*bbb0*/  LOP3.LUT R7, R7, 0x40, R197, 0xfe, !PT ;  /* 0x0000004007077812 */ /* 0x000fe400078efec5 */
[----:B------:R-:W-:-:S02]  /*bbc0*/  FSEL R213, R26, -INF , !P6 ;  /* 0xff8000001ad57808 */ /* 0x000fc40007000000 */
[----:B------:R-:W-:Y:S02]  /*bbd0*/  FSEL R24, R111, -INF , !P5 ;  /* 0xff8000006f187808 */ /* 0x000fe40006800000 */
[CC--:B------:R-:W-:Y:S02]  /*bbe0*/  ISETP.GE.AND P6, PT, R9.reuse, R209.reuse, PT ;  /* 0x000000d10900720c */ /* 0x0c0fe40003fc6270 */
[-C--:B------:R-:W-:Y:S02]  /*bbf0*/  ISETP.GE.AND P5, PT, R9, R208.reuse, PT ;  /* 0x000000d00900720c */ /* 0x080fe40003fa6270 */
[----:B------:R-:W-:Y:S02]  /*bc00*/  ISETP.GE.AND P2, PT, R7, R209, PT ;  /* 0x000000d10700720c */ /* 0x000fe40003f46270 */
[----:B------:R-:W-:Y:S01]  /*bc10*/  FSEL R42, R109, -INF , !P3 ;  /* 0xff8000006d2a7808 */ /* 0x000fe20005800000 */
[----:B-1----:R-:W-:Y:S01]  /*bc20*/  HMMA.16816.F32.BF16 R84, R200, R32, R84 ;  /* 0x00000020c854723c */ /* 0x002fe20000041854 */
[----:B------:R-:W-:Y:S01]  /*bc30*/  ISETP.GE.AND P3, PT, R7, R208, PT ;  /* 0x000000d00700720c */ /* 0x000fe20003f66270 */
[----:B------:R-:W-:Y:S01]  /*bc40*/  IMAD.U32 R7, RZ, RZ, UR4 ;  /* 0x00000004ff077e24 */ /* 0x000fe2000f8e00ff */
[----:B------:R-:W-:-:S02]  /*bc50*/  FSEL R180, R12, -INF , !P6 ;  /* 0xff8000000cb47808 */ /* 0x000fc40007000000 */
[----:B------:R-:W-:Y:S01]  /*bc60*/  FSEL R199, R14, -INF , !P5 ;  /* 0xff8000000ec77808 */ /* 0x000fe20006800000 */
[----:B------:R-:W-:Y:S01]  /*bc70*/  HMMA.16816.F32.BF16 R80, R200, R34, R80 ;  /* 0x00000022c850723c */ /* 0x000fe20000041850 */
[----:B------:R-:W-:Y:S01]  /*bc80*/  FSEL R44, R20, -INF , !P4 ;  /* 0xff800000142c7808 */ /* 0x000fe20006000000 */
[----:B------:R-:W1:Y:S01]  /*bc90*/  LDSM.16.M88.4 R12, [R166+0x6800] ;  /* 0x00680000a60c783b */ /* 0x000e620000000200 */
[----:B------:R-:W-:Y:S01]  /*bca0*/  FSEL R183, R16, -INF , !P2 ;  /* 0xff80000010b77808 */ /* 0x000fe20005000000 */
[----:B------:R-:W-:Y:S01]  /*bcb0*/  IMAD.U32 R33, RZ, RZ, UR4 ;  /* 0x00000004ff217e24 */ /* 0x000fe2000f8e00ff */
[CC--:B------:R-:W-:Y:S01]  /*bcc0*/  ISETP.GE.AND P4, PT, R5.reuse, R209.reuse, PT ;  /* 0x000000d10500720c */ /* 0x0c0fe20003f86270 */
[----:B------:R-:W-:Y:S01]  /*bcd0*/  IMAD.U32 R32, RZ, RZ, UR4 ;  /* 0x00000004ff207e24 */ /* 0x000fe2000f8e00ff */
[----:B------:R-:W-:Y:S01]  /*bce0*/  FSEL R212, R22, -INF , !P1 ;  /* 0xff80000016d47808 */ /* 0x000fe20004800000 */
[C---:B--2---:R-:W-:Y:S01]  /*bcf0*/  HMMA.16816.F32.BF16 R92, R60.reuse, R28, R92 ;  /* 0x0000001c3c5c723c */ /* 0x044fe2000004185c */
[-C--:B------:R-:W-:Y:S01]  /*bd00*/  ISETP.GE.AND P2, PT, R5, R208.reuse, PT ;  /* 0x000000d00500720c */ /* 0x080fe20003f46270 */
[----:B------:R-:W-:Y:S01]  /*bd10*/  IMAD.U32 R5, RZ, RZ, UR4 ;  /* 0x00000004ff057e24 */ /* 0x000fe2000f8e00ff */
[----:B------:R-:W2:Y:S01]  /*bd20*/  LDSM.16.M88.4 R20, [R224] ;  /* 0x00000000e014783b */ /* 0x000ea20000000200 */
[--C-:B------:R-:W-:Y:S01]  /*bd30*/  LOP3.LUT R7, R7, 0x50, R197.reuse, 0xfe, !PT ;  /* 0x0000005007077812 */ /* 0x100fe200078efec5 */
[----:B------:R-:W-:Y:S01]  /*bd40*/  IMAD.U32 R35, RZ, RZ, UR4 ;  /* 0x00000004ff237e24 */ /* 0x000fe2000f8e00ff */
[----:B------:R-:W-:Y:S01]  /*bd50*/  FSEL R26, R105, -INF , !P4 ;  /* 0xff800000691a7808 */ /* 0x000fe20006000000 */
[----:B------:R-:W-:Y:S01]  /*bd60*/  HMMA.16816.F32.BF16 R88, R60, R30, R88 ;  /* 0x0000001e3c58723c */ /* 0x000fe20000041858 */
[--C-:B------:R-:W-:Y:S01]  /*bd70*/  LOP3.LUT R9, R5, 0x58, R197.reuse, 0xfe, !PT ;  /* 0x0000005805097812 */ /* 0x100fe200078efec5 */
[----:B------:R-:W-:Y:S01]  /*bd80*/  VIADD R5, R215, 0xb1 ;  /* 0x000000b1d7057836 */ /* 0x000fe20000000000 */
        /* <DEDUP_REMOVED lines=8> */
[----:B------:R-:W-:Y:S01]  /*be10*/  LOP3.LUT R7, R7, 0x60, R197, 0xfe, !PT ;  /* 0x0000006007077812 */ /* 0x000fe200078efec5 */
[----:B------:R-:W-:Y:S01]  /*be20*/  IMAD.U32 R29, RZ, RZ, UR4 ;  /* 0x00000004ff1d7e24 */ /* 0x000fe2000f8e00ff */
[----:B------:R-:W-:Y:S01]  /*be30*/  FSEL R179, R8, -INF , !P1 ;  /* 0xff80000008b37808 */ /* 0x000fe20004800000 */
[----:B------:R-:W-:Y:S01]  /*be40*/  IMAD.U32 R28, RZ, RZ, UR4 ;  /* 0x00000004ff1c7e24 */ /* 0x000fe2000f8e00ff */
[----:B------:R-:W-:-:S02]  /*be50*/  FSEL R18, R101, -INF , !P6 ;  /* 0xff80000065127808 */ /* 0x000fc40007000000 */
[-C--:B------:R-:W-:Y:S01]  /*be60*/  ISETP.GE.AND P1, PT, R5, R208.reuse, PT ;  /* 0x000000d00500720c */ /* 0x080fe20003f26270 */
[----:B------:R-:W-:Y:S01]  /*be70*/  VIADD R5, R215, 0xb9 ;  /* 0x000000b9d7057836 */ /* 0x000fe20000000000 */
[-C--:B------:R-:W-:Y:S02]  /*be80*/  ISETP.GE.AND P3, PT, R9, R209.reuse, PT ;  /* 0x000000d10900720c */ /* 0x080fe40003f66270 */
[C---:B------:R-:W-:Y:S02]  /*be90*/  ISETP.GE.AND P5, PT, R7.reuse, R209, PT ;  /* 0x000000d10700720c */ /* 0x040fe40003fa6270 */
[-C--:B------:R-:W-:Y:S01]  /*bea0*/  ISETP.GE.AND P6, PT, R7, R208.reuse, PT ;  /* 0x000000d00700720c */ /* 0x080fe20003fc6270 */
[----:B------:R-:W-:Y:S01]  /*beb0*/  IMAD.U32 R7, RZ, RZ, UR4 ;  /* 0x00000004ff077e24 */ /* 0x000fe2000f8e00ff */
[----:B------:R-:W-:Y:S02]  /*bec0*/  FSEL R16, R107, -INF , !P2 ;  /* 0xff8000006b107808 */ /* 0x000fe40005000000 */
[----:B------:R-:W-:Y:S01]  /*bed0*/  FSEL R218, R4, -INF , !P3 ;  /* 0xff80000004da7808 */ /* 0x000fe20005800000 */
[----:B-1----:R-:W-:Y:S01]  /*bee0*/  HMMA.16816.F32.BF16 R84, R60, R12, R84 ;  /* 0x0000000c3c54723c */ /* 0x002fe20000041854 */
[----:B------:R-:W-:-:S02]  /*bef0*/  ISETP.GE.AND P2, PT, R9, R208, PT ;  /* 0x000000d00900720c */ /* 0x000fc40003f46270 */
[-C--:B------:R-:W-:Y:S02]  /*bf00*/  ISETP.GE.AND P3, PT, R5, R209.reuse, PT ;  /* 0x000000d10500720c */ /* 0x080fe40003f66270 */
[--C-:B------:R-:W-:Y:S01]  /*bf10*/  LOP3.LUT R4, R7, 0x70, R197.reuse, 0xfe, !PT ;  /* 0x0000007007047812 */ /* 0x100fe200078efec5 */
[----:B------:R-:W-:Y:S01]  /*bf20*/  HMMA.16816.F32.BF16 R80, R60, R14, R80 ;  /* 0x0000000e3c50723c */ /* 0x000fe20000041850 */
[----:B------:R-:W-:Y:S01]  /*bf30*/  FSEL R195, R6, -INF , !P2 ;  /* 0xff80000006c37808 */ /* 0x000fe20005000000 */
[----:B------:R-:W-:Y:S01]  /*bf40*/  IMAD.U32 R13, RZ, RZ, UR4 ;  /* 0x00000004ff0d7e24 */ /* 0x000fe2000f8e00ff */
[----:B------:R-:W-:Y:S01]  /*bf50*/  FSEL R97, R97, -INF , !P3 ;  /* 0xff80000061617808 */ /* 0x000fe20005800000 */
[----:B------:R-:W-:Y:S01]  /*bf60*/  IMAD.U32 R12, RZ, RZ, UR4 ;  /* 0x00000004ff0c7e24 */ /* 0x000fe2000f8e00ff */
[C---:B------:R-:W-:Y:S01]  /*bf70*/  ISETP.GE.AND P3, PT, R4.reuse, R209, PT ;  /* 0x000000d10400720c */ /* 0x040fe20003f66270 */
[----:B--2---:R-:W-:Y:S01]  /*bf80*/  HMMA.16816.F32.BF16 R76, R200, R20, R76 ;  /* 0x00000014c84c723c */ /* 0x004fe2000004184c */
[----:B------:R-:W-:Y:S01]  /*bf90*/  ISETP.GE.AND P2, PT, R4, R208, PT ;  /* 0x000000d00400720c */ /* 0x000fe20003f46270 */
[----:B------:R-:W-:Y:S01]  /*bfa0*/  IMAD.U32 R4, RZ, RZ, UR4 ;  /* 0x00000004ff047e24 */ /* 0x000fe2000f8e00ff */
[----:B------:R-:W-:-:S02]  /*bfb0*/  LOP3.LUT R8, R7, 0x68, R197, 0xfe, !PT ;  /* 0x0000006807087812 */ /* 0x000fc400078efec5 */
[----:B------:R-:W-:Y:S01]  /*bfc0*/  FSEL R216, R176, -INF , !P5 ;  /* 0xff800000b0d87808 */ /* 0x000fe20006800000 */
[----:B------:R-:W-:Y:S01]  /*bfd0*/  HMMA.16816.F32.BF16 R72, R200, R22, R72 ;  /* 0x00000016c848723c */ /* 0x000fe20000041848 */
[----:B------:R-:W-:Y:S01]  /*bfe0*/  FSEL R196, R10, -INF , !P4 ;  /* 0xff8000000ac47808 */ /* 0x000fe20006000000 */
[----:B------:R-:W-:Y:S01]  /*bff0*/  IMAD.U32 R21, RZ, RZ, UR4 ;  /* 0x00000004ff157e24 */ /* 0x000fe2000f8e00ff */
[-C--:B------:R-:W-:Y:S01]  /*c000*/  ISETP.GE.AND P5, PT, R5, R208.reuse, PT ;  /* 0x000000d00500720c */ /* 0x080fe20003fa6270 */
[----:B------:R-:W-:Y:S01]  /*c010*/  IMAD.U32 R5, RZ, RZ, UR4 ;  /* 0x00000004ff057e24 */ /* 0x000fe2000f8e00ff */
[----:B------:R-:W-:Y:S01]  /*c020*/  LOP3.LUT R6, R4, 0x78, R197, 0xfe, !PT ;  /* 0x0000007804067812 */ /* 0x000fe200078efec5 */
[----:B------:R-:W-:Y:S01]  /*c030*/  VIADD R4, R215, 0xc1 ;  /* 0x000000c1d7047836 */ /* 0x000fe20000000000 */
[C---:B------:R-:W-:Y:S01]  /*c040*/  ISETP.GE.AND P4, PT, R8.reuse, R209, PT ;  /* 0x000000d10800720c */ /* 0x040fe20003f86270 */
[----:B------:R-:W-:Y:S01]  /*c050*/  IMAD.U32 R20, RZ, RZ, UR4 ;  /* 0x00000004ff147e24 */ /* 0x000fe2000f8e00ff */
[----:B------:R-:W-:Y:S01]  /*c060*/  FSEL R103, R103, -INF , !P1 ;  /* 0xff80000067677808 */ /* 0x000fe20004800000 */
[----:B------:R-:W-:Y:S01]  /*c070*/  VIADD R22, R215, 0xd1 ;  /* 0x000000d1d7167836 */ /* 0x000fe20000000000 */
[----:B------:R-:W-:-:S02]  /*c080*/  ISETP.GE.AND P1, PT, R8, R208, PT ;  /* 0x000000d00800720c */ /* 0x000fc40003f26270 */
[----:B------:R-:W1:Y:S01]  /*c090*/  LDSM.16.M88.4 R8, [R167] ;  /* 0x00000000a708783b */ /* 0x000e620000000200 */
[----:B------:R-:W-:Y:S02]  /*c0a0*/  FSEL R211, R172, -INF , !P4 ;  /* 0xff800000acd37808 */ /* 0x000fe40006000000 */
[----:B------:R-:W-:Y:S02]  /*c0b0*/  ISETP.GE.AND P4, PT, R4, R209, PT ;  /* 0x000000d10400720c */ /* 0x000fe40003f86270 */
[----:B------:R-:W-:Y:S02]  /*c0c0*/  LOP3.LUT R5, R5, 0x80, R197, 0xfe, !PT ;  /* 0x0000008005057812 */ /* 0x000fe400078efec5 */
[----:B------:R-:W-:Y:S02]  /*c0d0*/  FSEL R188, R178, -INF , !P6 ;  /* 0xff800000b2bc7808 */ /* 0x000fe40007000000 */
        /* <DEDUP_REMOVED lines=8> */
[----:B------:R-:W-:Y:S02]  /*c160*/  ISETP.GE.AND P3, PT, R4, R208, PT ;  /* 0x000000d00400720c */ /* 0x000fe40003f66270 */
[--C-:B------:R-:W-:Y:S01]  /*c170*/  LOP3.LUT R13, R13, 0x88, R197.reuse, 0xfe, !PT ;  /* 0x000000880d0d7812 */ /* 0x100fe200078efec5 */
[----:B------:R-:W2:Y:S01]  /*c180*/  LDSM.16.M88.4 R4, [R166+0x7000] ;  /* 0x00700000a604783b */ /* 0x000ea20000000200 */
[--C-:B------:R-:W-:Y:S02]  /*c190*/  LOP3.LUT R47, R47, 0x90, R197.reuse, 0xfe, !PT ;  /* 0x000000902f2f7812 */ /* 0x100fe400078efec5 */
[--C-:B------:R-:W-:Y:S02]  /*c1a0*/  LOP3.LUT R12, R12, 0x98, R197.reuse, 0xfe, !PT ;  /* 0x000000980c0c7812 */ /* 0x100fe400078efec5 */
[--C-:B------:R-:W-:Y:S02]  /*c1b0*/  LOP3.LUT R46, R46, 0xa0, R197.reuse, 0xfe, !PT ;  /* 0x000000a02e2e7812 */ /* 0x100fe400078efec5 */
[----:B------:R-:W-:-:S02]  /*c1c0*/  LOP3.LUT R45, R45, 0xa8, R197, 0xfe, !PT ;  /* 0x000000a82d2d7812 */ /* 0x000fc400078efec5 */
[--C-:B------:R-:W-:Y:S02]  /*c1d0*/  LOP3.LUT R35, R35, 0xb0, R197.reuse, 0xfe, !PT ;  /* 0x000000b023237812 */ /* 0x100fe400078efec5 */
[--C-:B------:R-:W-:Y:S01]  /*c1e0*/  LOP3.LUT R34, R34, 0xb8, R197.reuse, 0xfe, !PT ;  /* 0x000000b822227812 */ /* 0x100fe200078efec5 */
[C---:B-1----:R-:W-:Y:S01]  /*c1f0*/  HMMA.16816.F32.BF16 R68, R200.reuse, R8, R68 ;  /* 0x00000008c844723c */ /* 0x042fe20000041844 */
[--C-:B------:R-:W-:Y:S02]  /*c200*/  LOP3.LUT R33, R33, 0xc0, R197.reuse, 0xfe, !PT ;  /* 0x000000c021217812 */ /* 0x100fe400078efec5 */
[--C-:B------:R-:W-:Y:S02]  /*c210*/  LOP3.LUT R32, R32, 0xc8, R197.reuse, 0xfe, !PT ;  /* 0x000000c820207812 */ /* 0x100fe400078efec5 */
[--C-:B------:R-:W-:Y:S01]  /*c220*/  LOP3.LUT R31, R31, 0xd0, R197.reuse, 0xfe, !PT ;  /* 0x000000d01f1f7812 */ /* 0x100fe200078efec5 */
[----:B------:R-:W-:Y:S01]  /*c230*/  HMMA.16816.F32.BF16 R64, R200, R10, R64 ;  /* 0x0000000ac840723c */ /* 0x000fe20000041840 */
[----:B------:R-:W-:-:S02]  /*c240*/  LOP3.LUT R30, R30, 0xd8, R197, 0xfe, !PT ;  /* 0x000000d81e1e7812 */ /* 0x000fc400078efec5 */
[--C-:B------:R-:W-:Y:S02]  /*c250*/  LOP3.LUT R29, R29, 0xe0, R197.reuse, 0xfe, !PT ;  /* 0x000000e01d1d7812 */ /* 0x100fe400078efec5 */
[--C-:B------:R-:W-:Y:S02]  /*c260*/  LOP3.LUT R28, R28, 0xe8, R197.reuse, 0xfe, !PT ;  /* 0x000000e81c1c7812 */ /* 0x100fe400078efec5 */
[--C-:B------:R-:W-:Y:S02]  /*c270*/  LOP3.LUT R21, R21, 0xf0, R197.reuse, 0xfe, !PT ;  /* 0x000000f015157812 */ /* 0x100fe400078efec5 */
[----:B------:R-:W-:Y:S02]  /*c280*/  LOP3.LUT R20, R20, 0xf8, R197, 0xfe, !PT ;  /* 0x000000f814147812 */ /* 0x000fe400078efec5 */
[----:B------:R-:W-:Y:S02]  /*c290*/  FSEL R101, R170, -INF , !P2 ;  /* 0xff800000aa657808 */ /* 0x000fe40005000000 */
[----:B------:R-:W-:-:S02]  /*c2a0*/  FSEL R197, R128, -INF , !P5 ;  /* 0xff80000080c57808 */ /* 0x000fc40006800000 */
[CC--:B------:R-:W-:Y:S02]  /*c2b0*/  ISETP.GE.AND P2, PT, R13.reuse, R209.reuse, PT ;  /* 0x000000d10d00720c */ /* 0x0c0fe40003f46270 */
[----:B------:R-:W-:Y:S01]  /*c2c0*/  ISETP.GE.AND P5, PT, R13, R208, PT ;  /* 0x000000d00d00720c */ /* 0x000fe20003fa6270 */
[----:B------:R-:W-:Y:S01]  /*c2d0*/  VIADD R13, R215, 0xc9 ;  /* 0x000000c9d70d7836 */ /* 0x000fe20000000000 */
[----:B------:R-:W-:Y:S02]  /*c2e0*/  FSEL R105, R130, -INF , !P6 ;  /* 0xff80000082697808 */ /* 0x000fe40007000000 */
[----:B------:R-:W-:Y:S01]  /*c2f0*/  FSEL R107, R126, -INF , !P1 ;  /* 0xff8000007e6b7808 */ /* 0x000fe20004800000 */
[----:B--2---:R-:W-:Y:S01]  /*c300*/  HMMA.16816.F32.BF16 R76, R60, R4, R76 ;  /* 0x000000043c4c723c */ /* 0x004fe2000004184c */
[----:B------:R-:W-:Y:S02]  /*c310*/  ISETP.GE.AND P6, PT, R13, R209, PT ;  /* 0x000000d10d00720c */ /* 0x000fe40003fc6270 */
[----:B------:R-:W-:-:S02]  /*c320*/  FSEL R189, R120, -INF , !P2 ;  /* 0xff80000078bd7808 */ /* 0x000fc40005000000 */
[----:B------:R-:W-:Y:S01]  /*c330*/  FSEL R89, R89, -INF , !P6 ;  /* 0xff80000059597808 */ /* 0x000fe20007000000 */
[----:B------:R-:W-:Y:S01]  /*c340*/  HMMA.16816.F32.BF16 R72, R60, R6, R72 ;  /* 0x000000063c48723c */ /* 0x000fe20000041848 */
[C---:B------:R-:W-:Y:S01]  /*c350*/  ISETP.GE.AND P1, PT, R12.reuse, R209, PT ;  /* 0x000000d10c00720c */ /* 0x040fe20003f26270 */
[----:B------:R-:W-:Y:S01]  /*c360*/  VIADD R4, R215, 0xd9 ;  /* 0x000000d9d7047836 */ /* 0x000fe20000000000 */
[-C--:B------:R-:W-:Y:S02]  /*c370*/  ISETP.GE.AND P6, PT, R12, R208.reuse, PT ;  /* 0x000000d00c00720c */ /* 0x080fe40003fc6270 */
[----:B------:R-:W-:Y:S02]  /*c380*/  ISETP.GE.AND P2, PT, R13, R208, PT ;  /* 0x000000d00d00720c */ /* 0x000fe40003f46270 */
[----:B------:R-:W1:Y:S01]  /*c390*/  LDSM.16.M88.4 R12, [R166+0x7800] ;  /* 0x00780000a60c783b */ /* 0x000e620000000200 */
[----:B------:R-:W-:Y:S01]  /*c3a0*/  FSEL R191, R124, -INF , !P4 ;  /* 0xff8000007cbf7808 */ /* 0x000fe20006000000 */
[----:B------:R-:W-:-:S04]  /*c3b0*/  DEPBAR.LE SB0, 0x0 ;  /* 0x000080000000791a */ /* 0x000fc80000000000 */
[----:B------:R-:W-:Y:S02]  /*c3c0*/  ISETP.GE.AND P4, PT, R47, R208, PT ;  /* 0x000000d02f00720c */ /* 0x000fe40003f86270 */
[----:B------:R-:W-:Y:S02]  /*c3d0*/  FSEL R95, R95, -INF , !P3 ;  /* 0xff8000005f5f7808 */ /* 0x000fe40005800000 */
[----:B------:R-:W-:Y:S02]  /*c3e0*/  FSEL R113, R118, -INF , !P4 ;  /* 0xff80000076717808 */ /* 0x000fe40006000000 */
[-C--:B------:R-:W-:Y:S02]  /*c3f0*/  ISETP.GE.AND P3, PT, R47, R209.reuse, PT ;  /* 0x000000d12f00720c */ /* 0x080fe40003f66270 */
[----:B------:R-:W-:Y:S02]  /*c400*/  ISETP.GE.AND P4, PT, R45, R209, PT ;  /* 0x000000d12d00720c */ /* 0x000fe40003f86270 */
        /* <DEDUP_REMOVED lines=12> */
[----:B------:R-:W-:Y:S01]  /*c4d0*/  FSEL R77, R77, -INF , !P4 ;  /* 0xff8000004d4d7808 */ /* 0x000fe20006000000 */
[----:B-1----:R-:W-:Y:S01]  /*c4e0*/  HMMA.16816.F32.BF16 R68, R60, R12, R68 ;  /* 0x0000000c3c44723c */ /* 0x002fe20000041844 */
[----:B------:R-:W-:Y:S01]  /*c4f0*/  BAR.SYNC.DEFER_BLOCKING 0x0 ;  /* 0x0000000000007b1d */ /* 0x000fe20000010000 */
[----:B------:R-:W-:Y:S01]  /*c500*/  ISETP.GE.AND P3, PT, R4, R208, PT ;  /* 0x000000d00400720c */ /* 0x000fe20003f66270 */
[----:B------:R-:W-:Y:S01]  /*c510*/  VIADD R4, R215, 0xe9 ;  /* 0x000000e9d7047836 */ /* 0x000fe20000000000 */
[----:B------:R-:W-:-:S02]  /*c520*/  ISETP.GE.AND P4, PT, R32, R209, PT ;  /* 0x000000d12000720c */ /* 0x000fc40003f86270 */
[----:B------:R-:W-:Y:S01]  /*c530*/  FSEL R79, R79, -INF , !P3 ;  /* 0xff8000004f4f7808 */ /* 0x000fe20005800000 */
[----:B------:R-:W-:Y:S01]  /*c540*/  HMMA.16816.F32.BF16 R64, R60, R14, R64 ;  /* 0x0000000e3c40723c */ /* 0x000fe20000041840 */
[----:B------:R-:W-:Y:S02]  /*c550*/  FSEL R88, R88, -INF , !P4 ;  /* 0xff80000058587808 */ /* 0x000fe40006000000 */
[C---:B------:R-:W-:Y:S02]  /*c560*/  ISETP.GE.AND P3, PT, R4.reuse, R209, PT ;  /* 0x000000d10400720c */ /* 0x040fe40003f66270 */
[----:B------:R-:W-:Y:S01]  /*c570*/  ISETP.GE.AND P4, PT, R4, R208, PT ;  /* 0x000000d00400720c */ /* 0x000fe20003f86270 */
[C---:B------:R-:W-:Y:S01]  /*c580*/  VIADD R4, R215.reuse, 0xf1 ;  /* 0x000000f1d7047836 */ /* 0x040fe20000000000 */
[----:B------:R-:W-:Y:S01]  /*c590*/  FSEL R109, R122, -INF , !P5 ;  /* 0xff8000007a6d7808 */ /* 0x000fe20006800000 */
[----:B------:R-:W-:Y:S01]  /*c5a0*/  VIADD R215, R215, 0xf9 ;  /* 0x000000f9d7d77836 */ /* 0x000fe20000000000 */
[----:B------:R-:W-:-:S02]  /*c5b0*/  FSEL R91, R91, -INF , !P2 ;  /* 0xff8000005b5b7808 */ /* 0x000fc40005000000 */
[----:B------:R-:W-:Y:S02]  /*c5c0*/  FSEL R112, R112, -INF , !P1 ;  /* 0xff80000070707808 */ /* 0x000fe40004800000 */
[-C--:B------:R-:W-:Y:S02]  /*c5d0*/  ISETP.GE.AND P2, PT, R46, R209.reuse, PT ;  /* 0x000000d12e00720c */ /* 0x080fe40003f46270 */
[C---:B------:R-:W-:Y:S02]  /*c5e0*/  ISETP.GE.AND P5, PT, R22.reuse, R209, PT ;  /* 0x000000d11600720c */ /* 0x040fe40003fa6270 */
[----:B------:R-:W-:Y:S02]  /*c5f0*/  ISETP.GE.AND P1, PT, R22, R208, PT ;  /* 0x000000d01600720c */ /* 0x000fe40003f26270 */
[----:B------:R-:W-:Y:S02]  /*c600*/  FSEL R116, R75, -INF , !P4 ;  /* 0xff8000004b747808 */ /* 0x000fe40006000000 */
[----:B------:R-:W-:-:S02]  /*c610*/  FSEL R85, R85, -INF , !P5 ;  /* 0xff80000055557808 */ /* 0x000fc40006800000 */
[----:B------:R-:W-:Y:S02]  /*c620*/  FSEL R87, R87, -INF , !P1 ;  /* 0xff80000057577808 */ /* 0x000fe40004800000 */
[----:B------:R-:W-:Y:S02]  /*c630*/  FSEL R108, R108, -INF , !P2 ;  /* 0xff8000006c6c7808 */ /* 0x000fe40005000000 */
[-C--:B------:R-:W-:Y:S02]  /*c640*/  ISETP.GE.AND P4, PT, R4, R209.reuse, PT ;  /* 0x000000d10400720c */ /* 0x080fe40003f86270 */
        /* <DEDUP_REMOVED lines=8> */
[----:B------:R-:W-:-:S02]  /*c6d0*/  ISETP.GE.AND P4, PT, R21, R209, PT ;  /* 0x000000d11500720c */ /* 0x000fc40003f86270 */
[-C--:B------:R-:W-:Y:S02]  /*c6e0*/  ISETP.GE.AND P6, PT, R34, R208.reuse, PT ;  /* 0x000000d02200720c */ /* 0x080fe40003fc6270 */
[C---:B------:R-:W-:Y:S02]  /*c6f0*/  ISETP.GE.AND P5, PT, R33.reuse, R209, PT ;  /* 0x000000d12100720c */ /* 0x040fe40003fa6270 */
[-C--:B------:R-:W-:Y:S02]  /*c700*/  ISETP.GE.AND P1, PT, R33, R208.reuse, PT ;  /* 0x000000d02100720c */ /* 0x080fe40003f26270 */
[----:B------:R-:W-:Y:S02]  /*c710*/  ISETP.GE.AND P2, PT, R32, R208, PT ;  /* 0x000000d02000720c */ /* 0x000fe40003f46270 */
[----:B------:R-:W-:Y:S02]  /*c720*/  FSEL R122, R68, -INF , !P4 ;  /* 0xff800000447a7808 */ /* 0x000fe40006000000 */
[----:B------:R-:W-:-:S02]  /*c730*/  FSEL R98, R98, -INF , !P6 ;  /* 0xff80000062627808 */ /* 0x000fc40007000000 */
[----:B------:R-:W-:Y:S02]  /*c740*/  FSEL R92, R92, -INF , !P5 ;  /* 0xff8000005c5c7808 */ /* 0x000fe40006800000 */
[----:B------:R-:W-:Y:S02]  /*c750*/  FSEL R94, R94, -INF , !P1 ;  /* 0xff8000005e5e7808 */ /* 0x000fe40004800000 */
[----:B------:R-:W-:Y:S02]  /*c760*/  FSEL R90, R90, -INF , !P2 ;  /* 0xff8000005a5a7808 */ /* 0x000fe40005000000 */
        /* <DEDUP_REMOVED lines=12> */
[C---:B------:R-:W-:Y:S02]  /*c830*/  ISETP.GE.AND P5, PT, R28.reuse, R209, PT ;  /* 0x000000d11c00720c */ /* 0x040fe40003fa6270 */
        /* <DEDUP_REMOVED lines=79> */
.L_x_3550:
[----:B------:R-:W-:-:S04]  /*cd30*/  ULEA UR9, -UR10, URZ, 0x8 ;  /* 0x0000003f0a097291 */ /* 0x000fc8000f8e413f */
[----:B------:R-:W-:Y:S02]  /*cd40*/  USHF.R.S32.HI UR4, URZ, 0x1f, UR9 ;  /* 0x0000001f3f047899 */ /* 0x000fe40008011409 */
[----:B------:R-:W-:-:S04]  /*cd50*/  MOV R8, UR9 ;  /* 0x0000000900087c02 */ /* 0x000fc80008000f00 */
[----:B------:R-:W-:-:S07]  /*cd60*/  MOV R5, UR4 ;  /* 0x0000000400057c02 */ /* 0x000fce0008000f00 */
.L_x_3551:
        /* <DEDUP_REMOVED lines=58> */
.L_x_3549:
        /* <DEDUP_REMOVED lines=838> */
.L_x_3546:
        /* <DEDUP_REMOVED lines=16> */
.L_x_3556:
[----:B--2---:R2:W5:Y:S01]  /*10670*/  LDL R10, [R1] ;  /* 0x00000000010a7983 */ /* 0x0045620000100800 */
[----:B------:R-:W-:Y:S04]  /*10680*/  DEPBAR.LE SB0, 0x0 ;  /* 0x000080000000791a */ /* 0x000fe80000000000 */
[----:B------:R-:W-:Y:S01]  /*10690*/  BAR.SYNC.DEFER_BLOCKING 0x0 ;  /* 0x0000000000007b1d */ /* 0x000fe20000010000 */
[----:B------:R-:W-:Y:S01]  /*106a0*/  UIADD3 UR21, UR21, -0x1, URZ ;  /* 0xffffffff15157890 */ /* 0x000fe2000fffe03f */
[----:B------:R-:W-:Y:S04]  /*106b0*/  MOV R2, R252 ;  /* 0x000000fc00027202 */ /* 0x000fe80000000f00 */
[----:B------:R-:W-:Y:S07]  /*106c0*/  @!P0 BRA `(.L_x_3553) ;  /* 0x0000000000fc8947 */ /* 0x000fee0003800000 */
[----:B------:R-:W1:Y:S01]  /*106d0*/  LDC R2, c[0x0][0x380] ;  /* 0x0000e000ff027b82 */ /* 0x000e620000000800 */
[----:B------:R-:W-:Y:S04]  /*106e0*/  USHF.L.U32 UR9, UR21, 0x8, URZ ;  /* 0x0000000815097899 */ /* 0x000fe8000800063f */
[----:B------:R-:W-:Y:S02]  /*106f0*/  UIADD3 UR10, UR9, 0x100, URZ ;  /* 0x00000100090a7890 */ /* 0x000fe4000fffe03f */
[----:B------:R-:W-:Y:S04]  /*10700*/  MOV R5, UR9 ;  /* 0x0000000900057c02 */ /* 0x000fe80008000f00 */
[----:B------:R-:W-:Y:S01]  /*10710*/  IMAD.U32 R7, RZ, RZ, UR10 ;  /* 0x0000000aff077e24 */ /* 0x000fe2000f8e00ff */
[----:B------:R-:W-:Y:S04]  /*10720*/  IABS R5, R5 ;  /* 0x0000000500057213 */ /* 0x000fe80000000000 */
        /* <DEDUP_REMOVED lines=57> */
.L_x_3553:
[C---:B-----5:R-:W-:Y:S01]  /*10ac0*/  LEA R244, P1, R10.reuse, R244, 0x1 ;  /* 0x000000f40af47211 */ /* 0x060fe200078208ff */
[----:B------:R-:W-:Y:S01]  /*10ad0*/  IMAD R172, R241, 0x2, R240 ;  /* 0x00000002f1ac7824 */ /* 0x000fe200078e02f0 */
[----:B------:R-:W-:Y:S02]  /*10ae0*/  UISETP.GT.AND UP0, UPT, UR21, UR5, UPT ;  /* 0x000000051500728c */ /* 0x000fe4000bf04270 */
        /* <DEDUP_REMOVED lines=29> */
[----:B---3--:R-:W-:Y:S03]  /*10cc0*/  IADD3 R4, P1, R6, UR12, RZ ;  /* 0x0000000c06047c10 */ /* 0x008fe6000ff3e0ff */
[----:B------:R-:W-:Y:S01]  /*10cd0*/  LDGSTS.E.BYPASS.LTC128B.128 [R246+0xe000], desc[UR16][R6.64] ;  /* 0x0e00000006f67fae */ /* 0x000fe2000b901d50 */
[----:B------:R-:W-:Y:S02]  /*10ce0*/  IADD3.X R5, R7, UR7, RZ, P1, !PT ;  /* 0x0000000707057c10 */ /* 0x000fe40008ffe4ff */
[----:B----4-:R-:W-:Y:S03]  /*10cf0*/  IADD3 R16, P1, R4, UR12, RZ ;  /* 0x0000000c04107c10 */ /* 0x010fe6000ff3e0ff */
        /* <DEDUP_REMOVED lines=8> */
[----:B------:R-:W-:Y:S03]  /*10d80*/  IADD3 R8, P1, R10, UR12, RZ ;  /* 0x0000000c0a087c10 */ /* 0x000fe6000ff3e0ff */
[----:B------:R-:W-:Y:S01]  /*10d90*/  LDGSTS.E.BYPASS.LTC128B.128 [R246+0x10000], desc[UR16][R10.64] ;  /* 0x100000000af67fae */ /* 0x000fe2000b901d50 */
[----:B------:R-:W-:Y:S05]  /*10da0*/  IADD3.X R9, R11, UR7, RZ, P1, !PT ;  /* 0x000000070b097c10 */ /* 0x000fea0008ffe4ff */
[----:B------:R2:W-:Y:S01]  /*10db0*/  LDGSTS.E.BYPASS.LTC128B.128 [R246+0x10800], desc[UR16][R8.64] ;  /* 0x1080000008f67fae */ /* 0x0005e2000b901d50 */
[----:B---3--:R-:W-:Y:S04]  /*10dc0*/  IADD3 R4, P1, R8, UR12, RZ ;  /* 0x0000000c08047c10 */ /* 0x008fe8000ff3e0ff */
[----:B------:R-:W-:Y:S02]  /*10dd0*/  IADD3.X R5, R9, UR7, RZ, P1, !PT ;  /* 0x0000000709057c10 */ /* 0x000fe40008ffe4ff */
[----:B------:R-:W-:Y:S03]  /*10de0*/  IADD3 R6, P1, R4, UR12, RZ ;  /* 0x0000000c04067c10 */ /* 0x000fe6000ff3e0ff */
[----:B------:R-:W-:Y:S01]  /*10df0*/  LDGSTS.E.BYPASS.LTC128B.128 [R246+0x11000], desc[UR16][R4.64] ;  /* 0x1100000004f67fae */ /* 0x000fe2000b901d50 */
[----:B------:R-:W-:Y:S02]  /*10e00*/  IADD3.X R7, R5, UR7, RZ, P1, !PT ;  /* 0x0000000705077c10 */ /* 0x000fe40008ffe4ff */
[----:B------:R-:W-:Y:S03]  /*10e10*/  PLOP3.LUT P1, PT, PT, PT, UP0, 0x80, 0x0 ;  /* 0x000000000000781c */ /* 0x000fe60003f2f008 */
[----:B------:R3:W-:Y:S04]  /*10e20*/  LDGSTS.E.BYPASS.LTC128B.128 [R246+0x11800], desc[UR16][R6.64] ;  /* 0x1180000006f67fae */ /* 0x0007e8000b901d50 */
[----:B------:R-:W-:Y:S04]  /*10e30*/  LDSM.16.M88.4 R128, [R240] ;  /* 0x00000000f080783b */ /* 0x000fe80000000200 */
[----:B-1----:R-:W-:Y:S04]  /*10e40*/  LDSM.16.M88.4 R16, [R239+0x2800] ;  /* 0x00280000ef10783b */ /* 0x002fe80000000200 */
[----:B--2---:R-:W3:Y:S04]  /*10e50*/  LDSM.16.M88.4 R8, [R239+0x2000] ;  /* 0x00200000ef08783b */ /* 0x004ee80000000200 */
[----:B------:R-:W1:Y:S04]  /*10e60*/  LDSM.16.M88.4 R24, [R239+0x3000] ;  /* 0x00300000ef18783b */ /* 0x000e680000000200 */
[----:B------:R-:W2:Y:S04]  /*10e70*/  LDSM.16.M88.4 R32, [R239+0x3800] ;  /* 0x00380000ef20783b */ /* 0x000ea80000000200 */
[----:B------:R-:W0:Y:S04]  /*10e80*/  LDGDEPBAR ;  /* 0x00000000000079af */ /* 0x000e280000000000 */
[----:B------:R-:W4:Y:S04]  /*10e90*/  LDSM.16.M88.4 R40, [R239+0x4000] ;  /* 0x00400000ef28783b */ /* 0x000f280000000200 */
[----:B------:R-:W4:Y:S04]  /*10ea0*/  LDSM.16.M88.4 R48, [R239+0x4800] ;  /* 0x00480000ef30783b */ /* 0x000f280000000200 */
[----:B------:R-:W4:Y:S04]  /*10eb0*/  LDSM.16.M88.4 R56, [R239+0x5000] ;  /* 0x00500000ef38783b */ /* 0x000f280000000200 */
[----:B------:R-:W4:Y:S04]  /*10ec0*/  LDSM.16.M88.4 R64, [R239+0x5800] ;  /* 0x00580000ef40783b */ /* 0x000f280000000200 */
[----:B------:R-:W4:Y:S04]  /*10ed0*/  LDSM.16.M88.4 R72, [R239+0x6000] ;  /* 0x00600000ef48783b */ /* 0x000f280000000200 */
[----:B------:R-:W4:Y:S01]  /*10ee0*/  LDSM.16.M88.4 R80, [R239+0x6800] ;  /* 0x00680000ef50783b */ /* 0x000f220000000200 */
[C---:B---3--:R-:W-:Y:S03]  /*10ef0*/  HMMA.16816.F32.BF16 R4, R128.reuse, R8, RZ ;  /* 0x000000088004723c */ /* 0x048fe600000418ff */
[----:B------:R-:W3:Y:S04]  /*10f00*/  LDSM.16.M88.4 R88, [R239+0x7000] ;  /* 0x00700000ef58783b */ /* 0x000ee80000000200 */
[----:B------:R-:W3:Y:S01]  /*10f10*/  LDSM.16.M88.4 R96, [R239+0x7800] ;  /* 0x00780000ef60783b */ /* 0x000ee20000000200 */
[C---:B------:R-:W-:Y:S03]  /*10f20*/  HMMA.16816.F32.BF16 R8, R128.reuse, R10, RZ ;  /* 0x0000000a8008723c */ /* 0x040fe600000418ff */
[----:B------:R-:W3:Y:S03]  /*10f30*/  LDSM.16.M88.4 R104, [R239+0x8000] ;  /* 0x00800000ef68783b */ /* 0x000ee60000000200 */
[C---:B------:R-:W-:Y:S01]  /*10f40*/  HMMA.16816.F32.BF16 R12, R128.reuse, R16, RZ ;  /* 0x00000010800c723c */ /* 0x040fe200000418ff */
[----:B------:R-:W3:Y:S04]  /*10f50*/  LDSM.16.M88.4 R112, [R239+0x8800] ;  /* 0x00880000ef70783b */ /* 0x000ee80000000200 */
[----:B------:R-:W3:Y:S01]  /*10f60*/  LDSM.16.M88.4 R120, [R239+0x9000] ;  /* 0x00900000ef78783b */ /* 0x000ee20000000200 */
[C---:B------:R-:W-:Y:S03]  /*10f70*/  HMMA.16816.F32.BF16 R16, R128.reuse, R18, RZ ;  /* 0x000000128010723c */ /* 0x040fe600000418ff */
[----:B------:R-:W3:Y:S03]  /*10f80*/  LDSM.16.M88.4 R168, [R239+0x9800] ;  /* 0x00980000efa8783b */ /* 0x000ee60000000200 */
[C---:B-1----:R-:W-:Y:S01]  /*10f90*/  HMMA.16816.F32.BF16 R20, R128.reuse, R24, RZ ;  /* 0x000000188014723c */ /* 0x042fe200000418ff */
[----:B------:R-:W-:Y:S04]  /*10fa0*/  LDSM.16.M88.4 R172, [R172] ;  /* 0x00000000acac783b */ /* 0x000fe80000000200 */
[----:B------:R-:W1:Y:S01]  /*10fb0*/  LDSM.16.M88.4 R176, [R234+0x2000] ;  /* 0x00200000eab0783b */ /* 0x000e620000000200 */
[C---:B------:R-:W-:Y:S03]  /*10fc0*/  HMMA.16816.F32.BF16 R24, R128.reuse, R26, RZ ;  /* 0x0000001a8018723c */ /* 0x040fe600000418ff */
[----:B------:R-:W1:Y:S03]  /*10fd0*/  LDSM.16.M88.4 R180, [R234+0x2800] ;  /* 0x00280000eab4783b */ /* 0x000e660000000200 */
[C---:B--2---:R-:W-:Y:S01]  /*10fe0*/  HMMA.16816.F32.BF16 R28, R128.reuse, R32, RZ ;  /* 0x00000020801c723c */ /* 0x044fe200000418ff */
[----:B------:R-:W2:Y:S04]  /*10ff0*/  LDSM.16.M88.4 R184, [R234+0x3000] ;  /* 0x00300000eab8783b */ /* 0x000ea80000000200 */
[----:B------:R-:W2:Y:S01]  /*11000*/  LDSM.16.M88.4 R188, [R234+0x3800] ;  /* 0x00380000eabc783b */ /* 0x000ea20000000200 */
[C---:B------:R-:W-:Y:S03]  /*11010*/  HMMA.16816.F32.BF16 R32, R128.reuse, R34, RZ ;  /* 0x000000228020723c */ /* 0x040fe600000418ff */
[----:B------:R-:W2:Y:S03]  /*11020*/  LDSM.16.M88.4 R192, [R234+0x4000] ;  /* 0x00400000eac0783b */ /* 0x000ea60000000200 */
[C---:B----4-:R-:W-:Y:S01]  /*11030*/  HMMA.16816.F32.BF16 R36, R128.reuse, R40, RZ ;  /* 0x000000288024723c */ /* 0x050fe200000418ff */
[----:B------:R-:W4:Y:S04]  /*11040*/  LDSM.16.M88.4 R196, [R234+0x4800] ;  /* 0x00480000eac4783b */ /* 0x000f280000000200 */
[----:B------:R-:W4:Y:S01]  /*11050*/  LDSM.16.M88.4 R200, [R234+0x5000] ;  /* 0x00500000eac8783b */ /* 0x000f220000000200 */
[C---:B------:R-:W-:Y:S03]  /*11060*/  HMMA.16816.F32.BF16 R40, R128.reuse, R42, RZ ;  /* 0x0000002a8028723c */ /* 0x040fe600000418ff */
[----:B------:R-:W4:Y:S03]  /*11070*/  LDSM.16.M88.4 R204, [R234+0x5800] ;  /* 0x00580000eacc783b */ /* 0x000f260000000200 */
        /* <DEDUP_REMOVED lines=26> */
[----:B------:R-:W3:Y:S05]  /*11220*/  LDSM.16.M88.4 R168, [R234+0x6000] ;  /* 0x00600000eaa8783b */ /* 0x000eea0000000200 */
        /* <DEDUP_REMOVED lines=14> */
[----:B------:R-:W2:Y:S05]  /*11310*/  LDSM.16.M88.4 R192, [R234+0x9000] ;  /* 0x00900000eac0783b */ /* 0x000eaa0000000200 */
[C---:B----4-:R-:W-:Y:S06]  /*11320*/  HMMA.16816.F32.BF16 R44, R172.reuse, R196, R44 ;  /* 0x000000c4ac2c723c */ /* 0x050fec000004182c */
[C---:B------:R-:W-:Y:S05]  /*11330*/  HMMA.16816.F32.BF16 R48, R172.reuse, R198, R48 ;  /* 0x000000c6ac30723c */ /* 0x040fea0000041830 */
[C---:B------:R-:W-:Y:S01]  /*11340*/  VIADD R196, R237.reuse, 0x1800 ;  /* 0x00001800edc47836 */ /* 0x040fe20000000000 */
[C---:B------:R-:W-:Y:S05]  /*11350*/  HMMA.16816.F32.BF16 R52, R172.reuse, R200, R52 ;  /* 0x000000c8ac34723c */ /* 0x040fea0000041834 */
[----:B------:R-:W-:Y:S01]  /*11360*/  LDSM.16.M88.4 R196, [R196] ;  /* 0x00000000c4c4783b */ /* 0x000fe20000000200 */
[C---:B------:R-:W-:Y:S03]  /*11370*/  HMMA.16816.F32.BF16 R56, R172.reuse, R202, R56 ;  /* 0x000000caac38723c */ /* 0x040fe60000041838 */
[----:B------:R-:W-:Y:S03]  /*11380*/  LDSM.16.M88.4 R200, [R230] ;  /* 0x00000000e6c8783b */ /* 0x000fe60000000200 */
[C---:B------:R-:W-:Y:S06]  /*11390*/  HMMA.16816.F32.BF16 R60, R172.reuse, R204, R60 ;  /* 0x000000ccac3c723c */ /* 0x040fec000004183c */
[C---:B------:R-:W-:Y:S01]  /*113a0*/  HMMA.16816.F32.BF16 R64, R172.reuse, R206, R64 ;  /* 0x000000ceac40723c */ /* 0x040fe20000041840 */
[----:B------:R-:W-:Y:S05]  /*113b0*/  LDSM.16.M88.4 R204, [R226] ;  /* 0x00000000e2cc783b */ /* 0x000fea0000000200 */
[C---:B---3--:R-:W-:Y:S06]  /*113c0*/  HMMA.16816.F32.BF16 R68, R172.reuse, R168, R68 ;  /* 0x000000a8ac44723c */ /* 0x048fec0000041844 */
[C---:B------:R-:W-:Y:S01]  /*113d0*/  HMMA.16816.F32.BF16 R72, R172.reuse, R170, R72 ;  /* 0x000000aaac48723c */ /* 0x040fe20000041848 */
[----:B------:R-:W3:Y:S05]  /*113e0*/  LDSM.16.M88.4 R168, [R234+0x9800] ;  /* 0x00980000eaa8783b */ /* 0x000eea0000000200 */
[C---:B-1----:R-:W-:Y:S06]  /*113f0*/  HMMA.16816.F32.BF16 R76, R172.reuse, R176, R76 ;  /* 0x000000b0ac4c723c */ /* 0x042fec000004184c */
[C---:B------:R-:W-:Y:S01]  /*11400*/  HMMA.16816.F32.BF16 R80, R172.reuse, R178, R80 ;  /* 0x000000b2ac50723c */ /* 0x040fe20000041850 */
[----:B------:R-:W-:Y:S05]  /*11410*/  LDSM.16.M88.4 R176, [R238] ;  /* 0x00000000eeb0783b */ /* 0x000fea0000000200 */
[C---:B------:R-:W-:Y:S06]  /*11420*/  HMMA.16816.F32.BF16 R84, R172.reuse, R180, R84 ;  /* 0x000000b4ac54723c */ /* 0x040fec0000041854 */
[C---:B------:R-:W-:Y:S01]  /*11430*/  HMMA.16816.F32.BF16 R88, R172.reuse, R182, R88 ;  /* 0x000000b6ac58723c */ /* 0x040fe20000041858 */
[----:B------:R-:W1:Y:S05]  /*11440*/  LDSM.16.M88.4 R180, [R237] ;  /* 0x00000000edb4783b */ /* 0x000e6a0000000200 */
[C---:B--2---:R-:W-:Y:S06]  /*11450*/  HMMA.16816.F32.BF16 R92, R172.reuse, R184, R92 ;  /* 0x000000b8ac5c723c */ /* 0x044fec000004185c */
[C---:B------:R-:W-:Y:S05]  /*11460*/  HMMA.16816.F32.BF16 R96, R172.reuse, R186, R96 ;  /* 0x000000baac60723c */ /* 0x040fea0000041860 */
[C---:B------:R-:W-:Y:S01]  /*11470*/  VIADD R184, R237.reuse, 0x800 ;  /* 0x00000800edb87836 */ /* 0x040fe20000000000 */
[C---:B------:R-:W-:Y:S05]  /*11480*/  HMMA.16816.F32.BF16 R100, R172.reuse, R208, R100 ;  /* 0x000000d0ac64723c */ /* 0x040fea0000041864 */
[----:B------:R-:W2:Y:S01]  /*11490*/  LDSM.16.M88.4 R184, [R184] ;  /* 0x00000000b8b8783b */ /* 0x000ea20000000200 */
[C---:B------:R-:W-:Y:S03]  /*114a0*/  HMMA.16816.F32.BF16 R104, R172.reuse, R210, R104 ;  /* 0x000000d2ac68723c */ /* 0x040fe60000041868 */
[----:B------:R-:W-:Y:S03]  /*114b0*/  LDSM.16.M88.4 R208, [R224] ;  /* 0x00000000e0d0783b */ /* 0x000fe60000000200 */
[C---:B------:R-:W-:Y:S06]  /*114c0*/  HMMA.16816.F32.BF16 R108, R172.reuse, R188, R108 ;  /* 0x000000bcac6c723c */ /* 0x040fec000004186c */
[C---:B------:R-:W-:Y:S05]  /*114d0*/  HMMA.16816.F32.BF16 R112, R172.reuse, R190, R112 ;  /* 0x000000beac70723c */ /* 0x040fea0000041870 */
[C---:B------:R-:W-:Y:S01]  /*114e0*/  VIADD R188, R237.reuse, 0x1000 ;  /* 0x00001000edbc7836 */ /* 0x040fe20000000000 */
[C---:B------:R-:W-:Y:S05]  /*114f0*/  HMMA.16816.F32.BF16 R116, R172.reuse, R192, R116 ;  /* 0x000000c0ac74723c */ /* 0x040fea0000041874 */
[----:B------:R-:W4:Y:S01]  /*11500*/  LDSM.16.M88.4 R188, [R188] ;  /* 0x00000000bcbc783b */ /* 0x000f220000000200 */
[C---:B------:R-:W-:Y:S05]  /*11510*/  HMMA.16816.F32.BF16 R120, R172.reuse, R194, R120 ;  /* 0x000000c2ac78723c */ /* 0x040fea0000041878 */
[C---:B------:R-:W-:Y:S01]  /*11520*/  VIADD R192, R237.reuse, 0x2000 ;  /* 0x00002000edc07836 */ /* 0x040fe20000000000 */
[C---:B---3--:R-:W-:Y:S05]  /*11530*/  HMMA.16816.F32.BF16 R124, R172.reuse, R168, R124 ;  /* 0x000000a8ac7c723c */ /* 0x048fea000004187c */
[----:B------:R-:W3:Y:S01]  /*11540*/  LDSM.16.M88.4 R192, [R192] ;  /* 0x00000000c0c0783b */ /* 0x000ee20000000200 */
[----:B------:R-:W-:Y:S05]  /*11550*/  HMMA.16816.F32.BF16 R128, R172, R170, R128 ;  /* 0x000000aaac80723c */ /* 0x000fea0000041880 */
[C---:B------:R-:W-:Y:S01]  /*11560*/  VIADD R168, R237.reuse, 0x2800 ;  /* 0x00002800eda87836 */ /* 0x040fe20000000000 */
[C---:B-1----:R-:W-:Y:S05]  /*11570*/  HMMA.16816.F32.BF16 R4, R176.reuse, R180, R4 ;  /* 0x000000b4b004723c */ /* 0x042fea0000041804 */
[----:B------:R-:W1:Y:S01]  /*11580*/  LDSM.16.M88.4 R168, [R168] ;  /* 0x00000000a8a8783b */ /* 0x000e620000000200 */
[C---:B------:R-:W-:Y:S05]  /*11590*/  HMMA.16816.F32.BF16 R8, R176.reuse, R182, R8 ;  /* 0x000000b6b008723c */ /* 0x040fea0000041808 */
[C---:B------:R-:W-:Y:S01]  /*115a0*/  VIADD R172, R237.reuse, 0x3000 ;  /* 0x00003000edac7836 */ /* 0x040fe20000000000 */
[C---:B--2---:R-:W-:Y:S05]  /*115b0*/  HMMA.16816.F32.BF16 R12, R176.reuse, R184, R12 ;  /* 0x000000b8b00c723c */ /* 0x044fea000004180c */
[----:B------:R-:W2:Y:S01]  /*115c0*/  LDSM.16.M88.4 R172, [R172] ;  /* 0x00000000acac783b */ /* 0x000ea20000000200 */
[C---:B------:R-:W-:Y:S03]  /*115d0*/  HMMA.16816.F32.BF16 R16, R176.reuse, R186, R16 ;  /* 0x000000bab010723c */ /* 0x040fe60000041810 */
[----:B------:R-:W-:Y:S02]  /*115e0*/  LDSM.16.M88.4 R184, [R229] ;  /* 0x00000000e5b8783b */ /* 0x000fe40000000200 */
[----:B------:R-:W-:Y:S01]  /*115f0*/  VIADD R180, R237, 0x3800 ;  /* 0x00003800edb47836 */ /* 0x000fe20000000000 */
[C---:B----4-:R-:W-:Y:S05]  /*11600*/  HMMA.16816.F32.BF16 R20, R176.reuse, R188, R20 ;  /* 0x000000bcb014723c */ /* 0x050fea0000041814 */
[----:B------:R-:W4:Y:S01]  /*11610*/  LDSM.16.M88.4 R180, [R180] ;  /* 0x00000000b4b4783b */ /* 0x000f220000000200 */
[C---:B------:R-:W-:Y:S03]  /*11620*/  HMMA.16816.F32.BF16 R24, R176.reuse, R190, R24 ;  /* 0x000000beb018723c */ /* 0x040fe60000041818 */
[----:B------:R-:W4:Y:S03]  /*11630*/  LDSM.16.M88.4 R188, [R228] ;  /* 0x00000000e4bc783b */ /* 0x000f260000000200 */
[C---:B------:R-:W-:Y:S06]  /*11640*/  HMMA.16816.F32.BF16 R28, R176.reuse, R196, R28 ;  /* 0x000000c4b01c723c */ /* 0x040fec000004181c */
[C---:B------:R-:W-:Y:S01]  /*11650*/  HMMA.16816.F32.BF16 R32, R176.reuse, R198, R32 ;  /* 0x000000c6b020723c */ /* 0x040fe20000041820 */
[----:B------:R-:W4:Y:S05]  /*11660*/  LDSM.16.M88.4 R196, [R227] ;  /* 0x00000000e3c4783b */ /* 0x000f2a0000000200 */
[C---:B---3--:R-:W-:Y:S06]  /*11670*/  HMMA.16816.F32.BF16 R36, R176.reuse, R192, R36 ;  /* 0x000000c0b024723c */ /* 0x048fec0000041824 */
[C---:B------:R-:W-:Y:S01]  /*11680*/  HMMA.16816.F32.BF16 R40, R176.reuse, R194, R40 ;  /* 0x000000c2b028723c */ /* 0x040fe20000041828 */
[----:B------:R-:W3:Y:S05]  /*11690*/  LDSM.16.M88.4 R192, [R225] ;  /* 0x00000000e1c0783b */ /* 0x000eea0000000200 */
[C---:B-1----:R-:W-:Y:S06]  /*116a0*/  HMMA.16816.F32.BF16 R44, R176.reuse, R168, R44 ;  /* 0x000000a8b02c723c */ /* 0x042fec000004182c */
[C---:B------:R-:W-:Y:S01]  /*116b0*/  HMMA.16816.F32.BF16 R48, R176.reuse, R170, R48 ;  /* 0x000000aab030723c */ /* 0x040fe20000041830 */
[----:B------:R-:W1:Y:S05]  /*116c0*/  LDSM.16.M88.4 R168, [R167] ;  /* 0x00000000a7a8783b */ /* 0x000e6a0000000200 */
[C---:B--2---:R-:W-:Y:S06]  /*116d0*/  HMMA.16816.F32.BF16 R52, R176.reuse, R172, R52 ;  /* 0x000000acb034723c */ /* 0x044fec0000041834 */
[C---:B------:R-:W-:Y:S01]  /*116e0*/  HMMA.16816.F32.BF16 R56, R176.reuse, R174, R56 ;  /* 0x000000aeb038723c */ /* 0x040fe20000041838 */
[----:B------:R-:W2:Y:S05]  /*116f0*/  LDSM.16.M88.4 R172, [R166+0x800] ;  /* 0x00080000a6ac783b */ /* 0x000eaa0000000200 */
        /* <DEDUP_REMOVED lines=27> */
[----:B------:R-:W3:Y:S01]  /*118b0*/  LDSM.16.M88.4 R176, [R166+0x2800] ;  /* 0x00280000a6b0783b */ /* 0x000ee20000000200 */
[C---:B------:R-:W-:Y:S06]  /*118c0*/  HMMA.16816.F32.BF16 R4, R212.reuse, R216, R4 ;  /* 0x000000d8d404723c */ /* 0x040fec0000041804 */
[C---:B------:R-:W-:Y:S01]  /*118d0*/  HMMA.16816.F32.BF16 R8, R212.reuse, R218, R8 ;  /* 0x000000dad408723c */ /* 0x040fe20000041808 */
[----:B------:R-:W-:Y:S05]  /*118e0*/  LDSM.16.M88.4 R216, [R166+0x7000] ;  /* 0x00700000a6d8783b */ /* 0x000fea0000000200 */
[C---:B--2---:R-:W-:Y:S06]  /*118f0*/  HMMA.16816.F32.BF16 R12, R212.reuse, R172, R12 ;  /* 0x000000acd40c723c */ /* 0x044fec000004180c */
[C---:B------:R-:W-:Y:S01]  /*11900*/  HMMA.16816.F32.BF16 R16, R212.reuse, R174, R16 ;  /* 0x000000aed410723c */ /* 0x040fe20000041810 */
[----:B------:R-:W2:Y:S05]  /*11910*/  LDSM.16.M88.4 R172, [R166+0x4000] ;  /* 0x00400000a6ac783b */ /* 0x000eaa0000000200 */
[C---:B----4-:R-:W-:Y:S06]  /*11920*/  HMMA.16816.F32.BF16 R20, R212.reuse, R180, R20 ;  /* 0x000000b4d414723c */ /* 0x050fec0000041814 */
[C---:B------:R-:W-:Y:S01]  /*11930*/  HMMA.16816.F32.BF16 R24, R212.reuse, R182, R24 ;  /* 0x000000b6d418723c */ /* 0x040fe20000041818 */
[----:B------:R-:W4:Y:S01]  /*11940*/  LDSM.16.M88.4 R180, [R166+0x6000] ;  /* 0x00600000a6b4783b */ /* 0x000f220000000200 */
[----:B------:R-:W-:Y:S04]  /*11950*/  DEPBAR.LE SB0, 0x0 ;  /* 0x000080000000791a */ /* 0x000fe80000000000 */
[C---:B------:R-:W-:Y:S01]  /*11960*/  HMMA.16816.F32.BF16 R28, R212.reuse, R184, R28 ;  /* 0x000000b8d41c723c */ /* 0x040fe2000004181c */
[----:B------:R-:W-:Y:S05]  /*11970*/  BAR.SYNC.DEFER_BLOCKING 0x0 ;  /* 0x0000000000007b1d */ /* 0x000fea0000010000 */
[C---:B------:R-:W-:Y:S06]  /*11980*/  HMMA.16816.F32.BF16 R32, R212.reuse, R186, R32 ;  /* 0x000000bad420723c */ /* 0x040fec0000041820 */
[C---:B-1----:R-:W-:Y:S06]  /*11990*/  HMMA.16816.F32.BF16 R36, R212.reuse, R168, R36 ;  /* 0x000000a8d424723c */ /* 0x042fec0000041824 */
        /* <DEDUP_REMOVED lines=94> */
.L_x_3555:
        /* <DEDUP_REMOVED lines=54> */
.L_x_3554:
[----:B---3--:R-:W-:Y:S01]  /*122e0*/  FMNMX.FTZ R168, R4, R164, !PT ;  /* 0x000000a404a87209 */ /* 0x008fe20007810000 */
[----:B------:R-:W2:Y:S01]  /*122f0*/  LDL.LU R200, [R1+0x8] ;  /* 0x0000080001c87983 */ /* 0x000ea20000300800 */
[----:B------:R-:W-:Y:S01]  /*12300*/  FMNMX.FTZ R0, R6, R3, !PT ;  /* 0x0000000306007209 */ /* 0x000fe20007810000 */
[----:B------:R-:W-:Y:S01]  /*12310*/  UISETP.GT.AND UP0, UPT, UR21, UR5, UPT ;  /* 0x000000051500728c */ /* 0x000fe2000bf04270 */
[----:B------:R-:W-:Y:S01]  /*12320*/  FMNMX.FTZ R168, R5, R168, !PT ;  /* 0x000000a805a87209 */ /* 0x000fe20007810000 */
[----:B------:R-:W3:Y:S01]  /*12330*/  LDL.LU R199, [R1+0x4] ;  /* 0x0000040001c77983 */ /* 0x000ee20000300800 */
        /* <DEDUP_REMOVED lines=823> */
.L_x_3552:
[----:B------:R-:W3:Y:S01]  /*156b0*/  LDL.LU R5, [R1+0x8] ;  /* 0x0000080001057983 */ /* 0x000ee20000300800 */
[----:B------:R-:W1:Y:S01]  /*156c0*/  S2R R3, SR_TID.X ;  /* 0x0000000000037919 */ /* 0x000e620000002100 */
[C---:B------:R-:W-:Y:S01]  /*156d0*/  LEA.HI R12, R247.reuse, R247, RZ, 0x1 ;  /* 0x000000f7f70c7211 */ /* 0x040fe200078f08ff */
[----:B------:R-:W4:Y:S01]  /*156e0*/  S2UR UR5, SR_CgaCtaId ;  /* 0x00000000000579c3 */ /* 0x000f220000008800 */
[----:B--2---:R-:W2:Y:S01]  /*156f0*/  LDL.LU R4, [R1+0x4] ;  /* 0x0000040001047983 */ /* 0x004ea20000300800 */
[----:B------:R-:W-:Y:S02]  /*15700*/  MOV R8, 0x3f800000 ;  /* 0x3f80000000087802 */ /* 0x000fe40000000f00 */
[C---:B------:R-:W-:Y:S01]  /*15710*/  IMAD.SHL.U32 R13, R12.reuse, 0x4, RZ ;  /* 0x000000040c0d7824 */ /* 0x040fe200078e00ff */
[----:B------:R-:W-:Y:S01]  /*15720*/  LOP3.LUT R12, R12, 0xffffffe, RZ, 0xc0, !PT ;  /* 0x0ffffffe0c0c7812 */ /* 0x000fe200078ec0ff */
[----:B------:R-:W-:Y:S01]  /*15730*/  UMOV UR4, 0x400 ;  /* 0x0000040000047882 */ /* 0x000fe20000000000 */
[----:B------:R-:W5:Y:S01]  /*15740*/  S2R R40, SR_CTAID.X ;  /* 0x0000000000287919 */ /* 0x000f620000002500 */
[----:B------:R-:W2:Y:S01]  /*15750*/  LDC R41, c[0x0][0x270] ;  /* 0x00009c00ff297b82 */ /* 0x000ea20000000800 */
[----:B------:R-:W-:Y:S01]  /*15760*/  IADD3 R12, R247, -R12, RZ ;  /* 0x8000000cf70c7210 */ /* 0x000fe20007ffe0ff */
[----:B------:R-:W-:Y:S01]  /*15770*/  BSSY B0, `(.L_x_3557) ;  /* 0x00000a0000007945 */ /* 0x000fe20003800000 */
[----:B----4-:R-:W-:-:S05]  /*15780*/  ULEA UR5, UR5, UR4, 0x18 ;  /* 0x0000000405057291 */ /* 0x010fca000f8ec03f */
[----:B------:R-:W4:Y:S01]  /*15790*/  S2UR UR4, SR_CTAID.Z ;  /* 0x00000000000479c3 */ /* 0x000f220000002700 */
[----:B-1----:R-:W-:-:S04]  /*157a0*/  SHF.R.S32.HI R10, RZ, 0x1f, R3 ;  /* 0x0000001fff0a7819 */ /* 0x002fc80000011403 */
[CC--:B------:R-:W-:Y:S02]  /*157b0*/  LEA.HI R11, R10.reuse, R3.reuse, RZ, 0x2 ;  /* 0x000000030a0b7211 */ /* 0x0c0fe400078f10ff */
[----:B------:R-:W-:Y:S02]  /*157c0*/  LEA.HI R10, R10, R3, RZ, 0x5 ;  /* 0x000000030a0a7211 */ /* 0x000fe400078f28ff */
[--C-:B------:R-:W-:Y:S02]  /*157d0*/  SHF.R.S32.HI R9, RZ, 0x2, R11.reuse ;  /* 0x00000002ff097819 */ /* 0x100fe4000001140b */
[----:B------:R-:W-:Y:S02]  /*157e0*/  SHF.R.S32.HI R14, RZ, 0x1f, R11 ;  /* 0x0000001fff0e7819 */ /* 0x000fe4000001140b */
[----:B-----5:R-:W-:Y:S02]  /*157f0*/  SHF.L.U32 R40, R40, 0x6, RZ ;  /* 0x0000000628287819 */ /* 0x020fe400000006ff */
[----:B------:R-:W-:-:S04]  /*15800*/  LEA.HI R14, R14, R9, RZ, 0x3 ;  /* 0x000000090e0e7211 */ /* 0x000fc800078f18ff */
[----:B------:R-:W-:-:S04]  /*15810*/  LOP3.LUT R14, R14, 0xfffffff8, RZ, 0xc0, !PT ;  /* 0xfffffff80e0e7812 */ /* 0x000fc800078ec0ff */
[----:B------:R-:W-:-:S04]  /*15820*/  IADD3 R9, R9, -R14, RZ ;  /* 0x8000000e09097210 */ /* 0x000fc80007ffe0ff */
[----:B------:R-:W-:Y:S01]  /*15830*/  LOP3.LUT R14, R9, 0x1, RZ, 0xc0, !PT ;  /* 0x00000001090e7812 */ /* 0x000fe200078ec0ff */
[----:B------:R-:W-:Y:S06]  /*15840*/  BAR.SYNC.DEFER_BLOCKING 0x0 ;  /* 0x0000000000007b1d */ /* 0x000fec0000010000 */
[----:B---3--:R-:W1:Y:S04]  /*15850*/  SHFL.BFLY PT, R7, R5, 0x2, 0x1f ;  /* 0x0c401f0005077f89 */ /* 0x008e6800000e0000 */
        /* <DEDUP_REMOVED lines=9> */
[----:B------:R-:W-:-:S04]  /*158f0*/  IMAD.SHL.U32 R6, R242, 0x40, RZ ;  /* 0x00000040f2067824 */ /* 0x000fc800078e00ff */
[----:B------:R-:W-:Y:S02]  /*15900*/  FSETP.NE.FTZ.AND P3, PT, R4, RZ, PT ;  /* 0x000000ff0400720b */ /* 0x000fe40003f75000 */
[----:B------:R-:W-:Y:S02]  /*15910*/  LOP3.LUT R6, R6, 0x1c0, RZ, 0xc0, !PT ;  /* 0x000001c006067812 */ /* 0x000fe400078ec0ff */
[----:B------:R-:W-:-:S03]  /*15920*/  R2P PR, R9, 0x6 ;  /* 0x0000000609007804 */ /* 0x000fc60000000000 */
[----:B------:R-:W1:Y:S01]  /*15930*/  @P4 MUFU.RCP R8, R5 ;  /* 0x0000000500084308 */ /* 0x000e620000001000 */
[----:B------:R-:W-:Y:S01]  /*15940*/  LOP3.LUT R13, R6, 0x38, R13, 0xf8, !PT ;  /* 0x00000038060d7812 */ /* 0x000fe200078ef80d */
[----:B------:R-:W2:Y:S01]  /*15950*/  @P4 LDC R45, c[0x0][0x2e8] ;  /* 0x0000ba00ff2d4b82 */ /* 0x000ea20000000800 */
[----:B------:R-:W-:Y:S02]  /*15960*/  SHF.R.U32.HI R6, RZ, 0x3, R6 ;  /* 0x00000003ff067819 */ /* 0x000fe40000011606 */
[----:B------:R-:W-:Y:S02]  /*15970*/  ISETP.NE.U32.AND P0, PT, R14, 0x1, PT ;  /* 0x000000010e00780c */ /* 0x000fe40003f05070 */
[----:B------:R-:W-:Y:S01]  /*15980*/  LOP3.LUT R6, R13, R6, RZ, 0x3c, !PT ;  /* 0x000000060d067212 */ /* 0x000fe200078e3cff */
[----:B------:R-:W3:Y:S01]  /*15990*/  @P3 MUFU.RCP R7, R4 ;  /* 0x0000000400073308 */ /* 0x000ee20000001000 */
[----:B------:R-:W-:Y:S01]  /*159a0*/  SHF.L.U32 R13, R9, 0x6, RZ ;  /* 0x00000006090d7819 */ /* 0x000fe200000006ff */
[----:B------:R-:W5:Y:S01]  /*159b0*/  @P3 LDC R44, c[0x0][0x2e8] ;  /* 0x0000ba00ff2c3b82 */ /* 0x000f620000000800 */
[----:B------:R-:W4:Y:S01]  /*159c0*/  S2R R9, SR_TID.X ;  /* 0x0000000000097919 */ /* 0x000f220000002100 */
[----:B------:R-:W-:Y:S01]  /*159d0*/  IMAD R6, R12, 0x4, R6 ;  /* 0x000000040c067824 */ /* 0x000fe200078e0206 */
[----:B------:R-:W-:-:S02]  /*159e0*/  LOP3.LUT R12, R11, 0x1ffffffc, RZ, 0xc0, !PT ;  /* 0x1ffffffc0b0c7812 */ /* 0x000fc400078ec0ff */
[----:B------:R-:W-:Y:S01]  /*159f0*/  SHF.R.S32.HI R11, RZ, 0x5, R10 ;  /* 0x00000005ff0b7819 */ /* 0x000fe2000001140a */
[----:B------:R-:W4:Y:S01]  /*15a00*/  @P4 MUFU.LG2 R5, R5 ;  /* 0x0000000500054308 */ /* 0x000f220000000c00 */
[----:B------:R-:W-:Y:S01]  /*15a10*/  LOP3.LUT R13, R13, 0x1c0, RZ, 0xc0, !PT ;  /* 0x000001c00d0d7812 */ /* 0x000fe200078ec0ff */
[----:B------:R-:W-:Y:S02]  /*15a20*/  IMAD.IADD R12, R3, 0x1, -R12 ;  /* 0x00000001030c7824 */ /* 0x000fe400078e0a0c */
[C---:B-1----:R-:W-:Y:S01]  /*15a30*/  FMUL.FTZ R160, R8.reuse, R160 ;  /* 0x000000a008a07220 */ /* 0x042fe20000410000 */
[C---:B------:R-:W-:Y:S01]  /*15a40*/  FMUL.FTZ R161, R8.reuse, R161 ;  /* 0x000000a108a17220 */ /* 0x040fe20000410000 */
[----:B------:R-:W-:Y:S01]  /*15a50*/  LEA.HI R13, R13, R13, RZ, 0x1d ;  /* 0x0000000d0d0d7211 */ /* 0x000fe200078fe8ff */
[----:B------:R-:W-:Y:S02]  /*15a60*/  IMAD R12, R11, 0x200, R12 ;  /* 0x000002000b0c7824 */ /* 0x000fe400078e020c */
[C---:B------:R-:W-:Y:S01]  /*15a70*/  FMUL.FTZ R156, R8.reuse, R156 ;  /* 0x0000009c089c7220 */ /* 0x040fe20000410000 */
[C---:B------:R-:W-:Y:S01]  /*15a80*/  FMUL.FTZ R157, R8.reuse, R157 ;  /* 0x0000009d089d7220 */ /* 0x040fe20000410000 */
[C---:B------:R-:W-:Y:S01]  /*15a90*/  FMUL.FTZ R152, R8.reuse, R152 ;  /* 0x0000009808987220 */ /* 0x040fe20000410000 */
[----:B------:R-:W-:Y:S01]  /*15aa0*/  FMUL.FTZ R153, R8, R153 ;  /* 0x0000009908997220 */ /* 0x000fe20000410000 */
[----:B------:R-:W-:Y:S01]  /*15ab0*/  LEA R13, R12, R13, 0x1 ;  /* 0x0000000d0c0d7211 */ /* 0x000fe200078e08ff */
[----:B------:R-:W-:-:S02]  /*15ac0*/  IMAD.MOV.U32 R12, RZ, RZ, 0x20 ;  /* 0x00000020ff0c7424 */ /* 0x000fc400078e00ff */
[C---:B------:R-:W-:Y:S01]  /*15ad0*/  FMUL.FTZ R148, R8.reuse, R148 ;  /* 0x0000009408947220 */ /* 0x040fe20000410000 */
[C---:B------:R-:W-:Y:S01]  /*15ae0*/  FMUL.FTZ R149, R8.reuse, R149 ;  /* 0x0000009508957220 */ /* 0x040fe20000410000 */
[----:B------:R-:W-:Y:S01]  /*15af0*/  LEA R13, R13, UR5, 0x2 ;  /* 0x000000050d0d7c11 */ /* 0x000fe2000f8e10ff */
        /* <DEDUP_REMOVED lines=8> */
[----:B------:R-:W-:Y:S01]  /*15b80*/  SEL R12, R12, 0xffffffe0, P0 ;  /* 0xffffffe00c0c7807 */ /* 0x000fe20000000000 */
[----:B------:R-:W-:Y:S01]  /*15b90*/  VIADD R14, R13, 0x80 ;  /* 0x000000800d0e7836 */ /* 0x000fe20000000000 */
[----:B------:R-:W-:Y:S01]  /*15ba0*/  MOV R8, 0x40 ;  /* 0x0000004000087802 */ /* 0x000fe20000000f00 */
        /* <DEDUP_REMOVED lines=16> */
[C---:B------:R-:W-:Y:S01]  /*15cb0*/  @P2 IADD3 R14, R13.reuse, -0x80, RZ ;  /* 0xffffff800d0e2810 */ /* 0x040fe20007ffe0ff */
[C---:B------:R-:W-:Y:S01]  /*15cc0*/  IMAD.IADD R7, R13.reuse, 0x1, R12 ;  /* 0x000000010d077824 */ /* 0x040fe200078e020c */
[----:B------:R-:W-:Y:S01]  /*15cd0*/  SEL R8, R8, 0xffffffc0, !P1 ;  /* 0xffffffc008087807 */ /* 0x000fe20004800000 */
[----:B------:R-:W-:Y:S01]  /*15ce0*/  STS.64 [R13], R160 ;  /* 0x000000a00d007388 */ /* 0x000fe20000000a00 */
[----:B------:R-:W-:Y:S01]  /*15cf0*/  LEA R42, R6, UR5, 0x2 ;  /* 0x00000005062a7c11 */ /* 0x000fe2000f8e10ff */
[----:B------:R-:W-:Y:S01]  /*15d00*/  IMAD.IADD R12, R12, 0x1, R14 ;  /* 0x000000010c0c7824 */ /* 0x000fe200078e020e */
[-C--:B------:R-:W-:Y:S01]  /*15d10*/  IADD3 R15, R13, R8.reuse, RZ ;  /* 0x000000080d0f7210 */ /* 0x080fe20007ffe0ff */
[----:B------:R-:W-:Y:S01]  /*15d20*/  STS.64 [R13+0x800], R162 ;  /* 0x000800a20d007388 */ /* 0x000fe20000000a00 */
[----:B------:R-:W-:Y:S01]  /*15d30*/  IADD3 R16, R7, R8, RZ ;  /* 0x0000000807107210 */ /* 0x000fe20007ffe0ff */
[----:B------:R-:W1:Y:S01]  /*15d40*/  @P3 MUFU.LG2 R4, R4 ;  /* 0x0000000400043308 */ /* 0x000e620000000c00 */
[----:B----4-:R-:W-:Y:S01]  /*15d50*/  SHF.R.S32.HI R43, RZ, 0x1f, R9 ;  /* 0x0000001fff2b7819 */ /* 0x010fe20000011409 */
[----:B------:R-:W-:Y:S01]  /*15d60*/  STS.64 [R7], R156 ;  /* 0x0000009c07007388 */ /* 0x000fe20000000a00 */
[----:B------:R-:W-:Y:S01]  /*15d70*/  LOP3.LUT R10, R10, 0xffffffe0, RZ, 0xc0, !PT ;  /* 0xffffffe00a0a7812 */ /* 0x000fe200078ec0ff */
[----:B------:R-:W-:Y:S01]  /*15d80*/  @P4 FMUL.FTZ R5, R5, 0.69314718246459960938 ;  /* 0x3f31721805054820 */ /* 0x000fe20000410000 */
[----:B------:R-:W-:Y:S01]  /*15d90*/  LEA.HI R43, R43, R9, RZ, 0x5 ;  /* 0x000000092b2b7211 */ /* 0x000fe200078f28ff */
[----:B------:R3:W-:Y:S01]  /*15da0*/  STS.64 [R7+0x800], R158 ;  /* 0x0008009e07007388 */ /* 0x0007e20000000a00 */
[----:B------:R-:W-:-:S02]  /*15db0*/  SHF.R.S32.HI R46, RZ, 0x1f, R11 ;  /* 0x0000001fff2e7819 */ /* 0x000fc4000001140b */
[----:B------:R-:W-:Y:S01]  /*15dc0*/  LOP3.LUT R43, R43, 0xffffffe0, RZ, 0xc0, !PT ;  /* 0xffffffe02b2b7812 */ /* 0x000fe200078ec0ff */
[----:B------:R-:W-:Y:S01]  /*15dd0*/  STS.64 [R15], R152 ;  /* 0x000000980f007388 */ /* 0x000fe20000000a00 */
[----:B------:R-:W-:Y:S02]  /*15de0*/  IADD3 R10, -R10, R3, RZ ;  /* 0x000000030a0a7210 */ /* 0x000fe40007ffe1ff */
[----:B------:R-:W-:Y:S01]  /*15df0*/  LEA.HI R46, R46, R11, RZ, 0x2 ;  /* 0x0000000b2e2e7211 */ /* 0x000fe200078f10ff */
[----:B------:R-:W-:Y:S01]  /*15e00*/  STS.64 [R15+0x800], R154 ;  /* 0x0008009a0f007388 */ /* 0x000fe20000000a00 */
[----:B------:R-:W-:Y:S01]  /*15e10*/  IMAD.IADD R43, R9, 0x1, -R43 ;  /* 0x00000001092b7824 */ /* 0x000fe200078e0a2b */
[----:B------:R-:W-:Y:S01]  /*15e20*/  LOP3.LUT P0, RZ, R10, 0x3, RZ, 0xc0, !PT ;  /* 0x000000030aff7812 */ /* 0x000fe2000780c0ff */
[----:B-1----:R-:W-:Y:S01]  /*15e30*/  @P3 FMUL.FTZ R4, R4, 0.69314718246459960938 ;  /* 0x3f31721804043820 */ /* 0x002fe20000410000 */
[----:B------:R-:W-:Y:S01]  /*15e40*/  STS.64 [R16], R148 ;  /* 0x0000009410007388 */ /* 0x000fe20000000a00 */
[----:B------:R-:W-:-:S02]  /*15e50*/  LOP3.LUT R46, R46, 0xffffffc, RZ, 0xc0, !PT ;  /* 0x0ffffffc2e2e7812 */ /* 0x000fc400078ec0ff */
[----:B------:R-:W-:Y:S01]  /*15e60*/  SHF.R.S32.HI R9, RZ, 0x1f, R43 ;  /* 0x0000001fff097819 */ /* 0x000fe2000001142b */
[----:B------:R-:W-:Y:S01]  /*15e70*/  STS.64 [R16+0x800], R150 ;  /* 0x0008009610007388 */ /* 0x000fe20000000a00 */
[----:B------:R-:W-:Y:S02]  /*15e80*/  IADD3 R3, RZ, -UR13, RZ ;  /* 0x8000000dff037c10 */ /* 0x000fe4000fffe0ff */
[----:B------:R-:W-:Y:S01]  /*15e90*/  LEA.HI R9, R9, R43, RZ, 0x2 ;  /* 0x0000002b09097211 */ /* 0x000fe200078f10ff */
[----:B------:R-:W-:Y:S01]  /*15ea0*/  STS.64 [R14], R144 ;  /* 0x000000900e007388 */ /* 0x000fe20000000a00 */
[----:B------:R-:W-:Y:S01]  /*15eb0*/  IADD3 R46, R11, -R46, RZ ;  /* 0x8000002e0b2e7210 */ /* 0x000fe20007ffe0ff */
[----:B------:R-:W-:Y:S01]  /*15ec0*/  IMAD R3, R41, R3, UR4 ;  /* 0x0000000429037e24 */ /* 0x000fe2000f8e0203 */
[----:B------:R-:W-:Y:S01]  /*15ed0*/  SHF.R.S32.HI R9, RZ, 0x2, R9 ;  /* 0x00000002ff097819 */ /* 0x000fe20000011409 */
[----:B------:R-:W-:Y:S01]  /*15ee0*/  STS.64 [R14+0x800], R146 ;  /* 0x000800920e007388 */ /* 0x000fe20000000a00 */
[----:B------:R-:W-:Y:S01]  /*15ef0*/  MOV R10, 0xff800000 ;  /* 0xff800000000a7802 */ /* 0x000fe20000000f00 */
[----:B-----5:R-:W-:Y:S01]  /*15f00*/  @P3 FFMA.FTZ R10, R0, R44, R4 ;  /* 0x0000002c000a3223 */ /* 0x020fe20000010004 */
[C---:B---3--:R-:W-:Y:S01]  /*15f10*/  IADD3 R7, R8.reuse, R14, RZ ;  /* 0x0000000e08077210 */ /* 0x048fe20007ffe0ff */
[----:B------:R-:W-:Y:S01]  /*15f20*/  STS.64 [R12], R140 ;  /* 0x0000008c0c007388 */ /* 0x000fe20000000a00 */
[----:B------:R-:W-:Y:S01]  /*15f30*/  IADD3 R8, R8, R12, RZ ;  /* 0x0000000c08087210 */ /* 0x000fe20007ffe0ff */
[----:B------:R-:W-:Y:S01]  /*15f40*/  IMAD R9, R46, 0x10, R9 ;  /* 0x000000102e097824 */ /* 0x000fe200078e0209 */
[----:B------:R-:W-:Y:S01]  /*15f50*/  SHF.L.U32 R46, R247, 0x2, RZ ;  /* 0x00000002f72e7819 */ /* 0x000fe200000006ff */
[----:B------:R-:W-:Y:S03]  /*15f60*/  STS.64 [R12+0x800], R142 ;  /* 0x0008008e0c007388 */ /* 0x000fe60000000a00 */
[----:B------:R-:W-:Y:S01]  /*15f70*/  SHF.R.S32.HI R47, RZ, 0x1f, R46 ;  /* 0x0000001fff2f7819 */ /* 0x000fe2000001142e */
[----:B------:R-:W-:Y:S04]  /*15f80*/  STS.64 [R7], R136 ;  /* 0x0000008807007388 */ /* 0x000fe80000000a00 */
[----:B------:R1:W-:Y:S04]  /*15f90*/  STS.64 [R7+0x800], R138 ;  /* 0x0008008a07007388 */ /* 0x0003e80000000a00 */
[----:B------:R-:W-:Y:S04]  /*15fa0*/  STS.64 [R8], R132 ;  /* 0x0000008408007388 */ /* 0x000fe80000000a00 */
[----:B------:R3:W-:Y:S01]  /*15fb0*/  STS.64 [R8+0x800], R134 ;  /* 0x0008008608007388 */ /* 0x0007e20000000a00 */
[----:B------:R-:W-:Y:S08]  /*15fc0*/  BAR.SYNC.DEFER_BLOCKING 0x0 ;  /* 0x0000000000007b1d */ /* 0x000ff00000010000 */
[----:B-1----:R-:W1:Y:S01]  /*15fd0*/  LDC.64 R6, c[0x0][0x2c0] ;  /* 0x0000b000ff067b82 */ /* 0x002e620000000a00 */
[----:B---3--:R-:W1:Y:S01]  /*15fe0*/  S2R R8, SR_CTAID.Y ;  /* 0x0000000000087919 */ /* 0x008e620000002600 */
[----:B------:R3:W4:Y:S04]  /*15ff0*/  LDS.128 R36, [R42] ;  /* 0x000000002a247984 */ /* 0x0007280000000c00 */
[----:B------:R3:W3:Y:S04]  /*16000*/  LDS.128 R32, [R42+0x800] ;  /* 0x000800002a207984 */ /* 0x0006e80000000c00 */
[----:B------:R1:W3:Y:S04]  /*16010*/  LDS.128 R28, [R42+0x1000] ;  /* 0x001000002a1c7984 */ /* 0x0002e80000000c00 */
[----:B------:R1:W3:Y:S04]  /*16020*/  LDS.128 R24, [R42+0x1800] ;  /* 0x001800002a187984 */ /* 0x0002e80000000c00 */
[----:B------:R1:W3:Y:S04]  /*16030*/  LDS.128 R20, [R42+0x2000] ;  /* 0x002000002a147984 */ /* 0x0002e80000000c00 */
[----:B------:R2:W3:Y:S04]  /*16040*/  LDS.128 R16, [R42+0x2800] ;  /* 0x002800002a107984 */ /* 0x0004e80000000c00 */
[----:B------:R3:W3:Y:S01]  /*16050*/  LDS.128 R12, [R42+0x3000] ;  /* 0x003000002a0c7984 */ /* 0x0006e20000000c00 */
[----:B-1----:R-:W-:-:S02]  /*16060*/  IMAD R6, R8, R6, UR13 ;  /* 0x0000000d08067e24 */ /* 0x002fc4000f8e0206 */
[----:B------:R-:W-:Y:S02]  /*16070*/  IMAD.MOV.U32 R8, RZ, RZ, -0x800000 ;  /* 0xff800000ff087424 */ /* 0x000fe400078e00ff */
[----:B--2---:R-:W-:Y:S01]  /*16080*/  @P4 FFMA.FTZ R8, R2, R45, R5 ;  /* 0x0000002d02084223 */ /* 0x004fe20000010005 */
[----:B------:R-:W-:-:S04]  /*16090*/  IMAD R3, R6, R41, R3 ;  /* 0x0000002906037224 */ /* 0x000fc800078e0203 */
[----:B------:R-:W-:Y:S01]  /*160a0*/  IMAD R3, R3, R7, R40 ;  /* 0x0000000703037224 */ /* 0x000fe200078e0228 */
[----:B----4-:R-:W-:Y:S06]  /*160b0*/  @P0 BRA `(.L_x_3558) ;  /* 0x00000000002c0947 */ /* 0x010fec0003800000 */
        /* <DEDUP_REMOVED lines=11> */
.L_x_3558:
[----:B------:R-:W-:Y:S05]  /*16170*/  BSYNC B0 ;  /* 0x0000000000007941 */ /* 0x000fea0003800000 */
.L_x_3557:
[----:B------:R-:W-:Y:S01]  /*16180*/  ULDC UR4, c[0x0][0x2dc] ;  /* 0x0000b70000047ab9 */ /* 0x000fe20000000800 */
[----:B---3--:R-:W2:Y:S01]  /*16190*/  LDS.128 R40, [R42+0x3800] ;  /* 0x003800002a287984 */ /* 0x008ea20000000c00 */
[C---:B------:R-:W-:Y:S01]  /*161a0*/  IMAD.WIDE R46, R242.reuse, 0x40, R46 ;  /* 0x00000040f22e7825 */ /* 0x040fe200078e022e */
[----:B------:R-:W-:-:S03]  /*161b0*/  ISETP.GE.AND P6, PT, R242, UR20, PT ;  /* 0x00000014f2007c0c */ /* 0x000fc6000bfc6270 */
[----:B------:R-:W-:Y:S01]  /*161c0*/  IMAD R3, R3, UR4, RZ ;  /* 0x0000000403037c24 */ /* 0x000fe2000f8e02ff */
[----:B------:R-:W-:Y:S01]  /*161d0*/  ULDC.64 UR4, c[0x0][0x288] ;  /* 0x0000a20000047ab9 */ /* 0x000fe20000000a00 */
[C---:B-1----:R-:W-:Y:S02]  /*161e0*/  VIADD R4, R242.reuse, 0x8 ;  /* 0x00000008f2047836 */ /* 0x042fe40000000000 */
[C---:B------:R-:W-:Y:S01]  /*161f0*/  VIADD R2, R242.reuse, 0x10 ;  /* 0x00000010f2027836 */ /* 0x040fe20000000000 */
[C---:B------:R-:W-:Y:S01]  /*16200*/  IADD3 R5, P0, R3.reuse, R46, RZ ;  /* 0x0000002e03057210 */ /* 0x040fe20007f1e0ff */
[----:B------:R-:W-:Y:S01]  /*16210*/  VIADD R0, R242, 0x18 ;  /* 0x00000018f2007836 */ /* 0x000fe20000000000 */
[----:B------:R-:W-:Y:S02]  /*16220*/  ISETP.GE.AND P5, PT, R4, UR20, PT ;  /* 0x0000001404007c0c */ /* 0x000fe4000bfa6270 */
[----:B------:R-:W-:Y:S01]  /*16230*/  LEA.HI.X.SX32 R4, R3, R47, 0x1, P0 ;  /* 0x0000002f03047211 */ /* 0x000fe200000f0eff */
[----:B------:R-:W-:Y:S01]  /*16240*/  VIADD R3, R242, 0x20 ;  /* 0x00000020f2037836 */ /* 0x000fe20000000000 */
[----:B------:R-:W-:-:S02]  /*16250*/  LEA R6, P0, R5, UR4, 0x2 ;  /* 0x0000000405067c11 */ /* 0x000fc4000f8010ff */
[----:B------:R-:W-:Y:S01]  /*16260*/  ISETP.GE.AND P4, PT, R2, UR20, PT ;  /* 0x0000001402007c0c */ /* 0x000fe2000bf86270 */
[----:B------:R-:W-:Y:S01]  /*16270*/  VIADD R2, R242, 0x28 ;  /* 0x00000028f2027836 */ /* 0x000fe20000000000 */
[----:B------:R-:W-:Y:S01]  /*16280*/  ISETP.GE.AND P3, PT, R0, UR20, PT ;  /* 0x0000001400007c0c */ /* 0x000fe2000bf66270 */
[C---:B------:R-:W-:Y:S01]  /*16290*/  VIADD R0, R242.reuse, 0x30 ;  /* 0x00000030f2007836 */ /* 0x040fe20000000000 */
[----:B------:R-:W-:Y:S01]  /*162a0*/  LEA.HI.X R7, R5, UR5, R4, 0x2, P0 ;  /* 0x0000000505077c11 */ /* 0x000fe200080f1404 */
[----:B------:R-:W-:Y:S01]  /*162b0*/  VIADD R242, R242, 0x38 ;  /* 0x00000038f2f27836 */ /* 0x000fe20000000000 */
[----:B------:R-:W-:Y:S02]  /*162c0*/  ISETP.GE.AND P2, PT, R3, UR20, PT ;  /* 0x0000001403007c0c */ /* 0x000fe4000bf46270 */
[----:B------:R-:W-:Y:S01]  /*162d0*/  ISETP.GE.AND P1, PT, R2, UR20, PT ;  /* 0x0000001402007c0c */ /* 0x000fe2000bf26270 */
[----:B------:R1:W-:Y:S01]  /*162e0*/  @!P6 STG.E.64 desc[UR16][R6.64], R36 ;  /* 0x000000240600e986 */ /* 0x0003e2000c101b10 */
[----:B------:R-:W-:-:S03]  /*162f0*/  ISETP.GE.AND P0, PT, R0, UR20, PT ;  /* 0x0000001400007c0c */ /* 0x000fc6000bf06270 */
[----:B------:R1:W-:Y:S01]  /*16300*/  @!P6 STG.E.64 desc[UR16][R6.64+0x8], R38 ;  /* 0x000008260600e986 */ /* 0x0003e2000c101b10 */
[----:B------:R-:W-:-:S03]  /*16310*/  ISETP.GE.AND P6, PT, R242, UR20, PT ;  /* 0x00000014f2007c0c */ /* 0x000fc6000bfc6270 */
[----:B------:R1:W-:Y:S04]  /*16320*/  @!P5 STG.E.128 desc[UR16][R6.64+0x800], R32 ;  /* 0x000800200600d986 */ /* 0x0003e8000c101d10 */
[----:B------:R1:W-:Y:S04]  /*16330*/  @!P4 STG.E.128 desc[UR16][R6.64+0x1000], R28 ;  /* 0x0010001c0600c986 */ /* 0x0003e8000c101d10 */
[----:B------:R1:W-:Y:S04]  /*16340*/  @!P3 STG.E.128 desc[UR16][R6.64+0x1800], R24 ;  /* 0x001800180600b986 */ /* 0x0003e8000c101d10 */
[----:B------:R1:W-:Y:S04]  /*16350*/  @!P2 STG.E.128 desc[UR16][R6.64+0x2000], R20 ;  /* 0x002000140600a986 */ /* 0x0003e8000c101d10 */
[----:B------:R1:W-:Y:S04]  /*16360*/  @!P1 STG.E.128 desc[UR16][R6.64+0x2800], R16 ;  /* 0x0028001006009986 */ /* 0x0003e8000c101d10 */
[----:B------:R1:W-:Y:S01]  /*16370*/  @!P0 STG.E.128 desc[UR16][R6.64+0x3000], R12 ;  /* 0x0030000c06008986 */ /* 0x0003e2000c101d10 */
[----:B--2---:R-:W-:Y:S05]  /*16380*/  @P6 EXIT ;  /* 0x000000000000694d */ /* 0x004fea0003800000 */
[----:B------:R-:W-:Y:S01]  /*16390*/  STG.E.128 desc[UR16][R6.64+0x3800], R40 ;  /* 0x0038002806007986 */ /* 0x000fe2000c101d10 */
[----:B------:R-:W-:Y:S05]  /*163a0*/  EXIT ;  /* 0x000000000000794d */ /* 0x000fea0003800000 */
.L_x_3559:
        /* <DEDUP_REMOVED lines=13> */
.L_x_8012:


//--------------------- .text._ZN5flash24flash_fwd_splitkv_kernelI23Flash_fwd_kernel_traitsILi64ELi64ELi256ELi4ELb0ELb0EN7cutlass10bfloat16_tE19Flash_kernel_traitsILi64ELi64ELi256ELi4ES3_EELb1ELb0ELb0ELb0ELb1ELb1ELb1ELb0EEEvNS_16Flash_fwd_paramsE --------------------------
	.section	.text._ZN5flash24flash_fwd_splitkv_kernelI23Flash_fwd_kernel_traitsILi64ELi64ELi256ELi4ELb0ELb0EN7cutlass10bfloat16_tE19Flash_kernel_traitsILi64ELi64ELi256ELi4ES3_EELb1ELb0ELb0ELb0ELb1ELb1ELb1ELb0EEEvNS_16Flash_fwd_paramsE,"ax",@progbits
	.align	128
        .global         _ZN5flash24flash_fwd_splitkv_kernelI23Flash_fwd_kernel_traitsILi64ELi64ELi256ELi4ELb0ELb0EN7cutlass10bfloat16_tE19Flash_kernel_traitsILi64ELi64ELi256ELi4ES3_EELb1ELb0ELb0ELb0ELb1ELb1ELb1ELb0EEEvNS_16Flash_fwd_paramsE
        .type           _ZN5flash24flash_fwd_splitkv_kernelI23Flash_fwd_kernel_traitsILi64ELi64ELi256ELi4ELb0ELb0EN7cutlass10bfloat16_tE19Flash_kernel_traitsILi64ELi64ELi256ELi4ES3_EELb1ELb0ELb0ELb0ELb1ELb1ELb1ELb0EEEvNS_16Flash_fwd_paramsE,@function
        .size           _ZN5flash24flash_fwd_splitkv_kernelI23Flash_fwd_kernel_traitsILi64ELi64ELi256ELi4ELb0ELb0EN7cutlass10bfloat16_tE19Flash_kernel_traitsILi64ELi64ELi256ELi4ES3_EELb1ELb0ELb0ELb0ELb1ELb1ELb1ELb0EEEvNS_16Flash_fwd_paramsE,(.L_x_8013 - _ZN5flash24flash_fwd_splitkv_kernelI23Flash_fwd_kernel_traitsILi64ELi64ELi256ELi4ELb0ELb0EN7cutlass10bfloat16_tE19Flash_kernel_traitsILi64ELi64ELi256ELi4ES3_EELb1ELb0ELb0ELb0ELb1ELb1ELb1ELb0EEEvNS_16Flash_fwd_paramsE)
        .other          _ZN5flash24flash_fwd_splitkv_kernelI23Flash_fwd_kernel_traitsILi64ELi64ELi256ELi4ELb0ELb0EN7cutlass10bfloat16_tE19Flash_kernel_traitsILi64ELi64ELi256ELi4ES3_EELb1ELb0ELb0ELb0ELb1ELb1ELb1ELb0EEEvNS_16Flash_fwd_paramsE,@"STO_CUDA_ENTRY STV_DEFAULT"
_ZN5flash24flash_fwd_splitkv_kernelI23Flash_fwd_kernel_traitsILi64ELi64ELi256ELi4ELb0ELb0EN7cutlass10bfloat16_tE19Flash_kernel_traitsILi64ELi64ELi256ELi4ES3_EELb1ELb0ELb0ELb0ELb1ELb1ELb1ELb0EEEvNS_16Flash_fwd_paramsE:
.text._ZN5flash24flash_fwd_splitkv_kernelI23Flash_fwd_kernel_traitsILi64ELi64ELi256ELi4ELb0ELb0EN7cutlass10bfloat16_tE19Flash_kernel_traitsILi64ELi64ELi256ELi4ES3_EELb1ELb0ELb0ELb0ELb1ELb1ELb1ELb0EEEvNS_16Flash_fwd_paramsE:
        /* <DEDUP_REMOVED lines=15> */
[----:B------:R-:W-:-:S03]  /*00f0*/  UIMAD.WIDE.U32 UR6, UR5, UR6, UR4 ;  /* 0x00000006050672a5 */ /* 0x000fc6000f8e0004 */
[----:B------:R-:W-:Y:S01]  /*0100*/  ULDC.64 UR4, c[0x0][0x2f0] ;  /* 0x0000bc0000047ab9 */ /* 0x000fe20000000a00 */
[----:B--2---:R-:W-:Y:S02]  /*0110*/  UIMAD.WIDE.U32 UR12, UR7, UR20, URZ ;  /* 0x00000014070c72a5 */ /* 0x004fe4000f8e003f */
[----:B------:R-:W-:Y:S02]  /*0120*/  UISETP.NE.U32.AND UP1, UPT, UR4, URZ, UPT ;  /* 0x0000003f0400728c */ /* 0x000fe4000bf25070 */
[----:B------:R-:W-:Y:S02]  /*0130*/  UIADD3 UR6, -UR13, URZ, URZ ;  /* 0x0000003f0d067290 */ /* 0x000fe4000fffe13f */
[----:B------:R-:W-:Y:S02]  /*0140*/  UISETP.NE.AND.EX UP1, UPT, UR5, URZ, UPT, UP1 ;  /* 0x0000003f0500728c */ /* 0x000fe4000bf25310 */
[----:B------:R-:W-:Y:S01]  /*0150*/  UIMAD UR6, UR8, UR6, UR20 ;  /* 0x00000006080672a4 */ /* 0x000fe2000f8e0214 */
[----:B------:R-:W-:-:S03]  /*0160*/  ULDC.64 UR4, c[0x0][0x300] ;  /* 0x0000c00000047ab9 */ /* 0x000fc60000000a00 */
[----:B------:R-:W-:Y:S01]  /*0170*/  UISETP.GE.U32.AND UP0, UPT, UR6, UR8, UPT ;  /* 0x000000080600728c */ /* 0x000fe2000bf06070 */
[----:B------:R-:W-:-:S10]  /*0180*/  PLOP3.LUT P2, PT, PT, PT, UP1, 0x80, 0x0 ;  /* 0x000000000000781c */ /* 0x000fd40003f4f018 */
[----:B------:R-:W-:Y:S02]  /*0190*/  @UP0 UIADD3 UR6, UR6, -UR8, URZ ;  /* 0x8000000806060290 */ /* 0x000fe4000fffe03f */
[----:B------:R-:W-:Y:S02]  /*01a0*/  @UP0 UIADD3 UR13, UR13, 0x1, URZ ;  /* 0x000000010d0d0890 */ /* 0x000fe4000fffe03f */
[----:B------:R-:W-:Y:S02]  /*01b0*/  UISETP.GE.U32.AND UP3, UPT, UR6, UR8, UPT ;  /* 0x000000080600728c */ /* 0x000fe4000bf66070 */
[----:B------:R-:W-:Y:S01]  /*01c0*/  UISETP.NE.U32.AND UP0, UPT, UR4, URZ, UPT ;  /* 0x0000003f0400728c */ /* 0x000fe2000bf05070 */
[----:B------:R-:W-:Y:S02]  /*01d0*/  ULDC.64 UR6, c[0x0][0x2f8] ;  /* 0x0000be0000067ab9 */ /* 0x000fe40000000a00 */
[----:B------:R-:W-:Y:S01]  /*01e0*/  ULDC.U8 UR4, c[0x0][0x3c2] ;  /* 0x0000f08000047ab9 */ /* 0x000fe20000000000 */
[----:B------:R-:W-:-:S05]  /*01f0*/  UISETP.NE.AND.EX UP0, UPT, UR5, URZ, UPT, UP0 ;  /* 0x0000003f0500728c */ /* 0x000fca000bf05300 */
[----:B------:R-:W-:Y:S01]  /*0200*/  @UP3 UIADD3 UR13, UR13, 0x1, URZ ;  /* 0x000000010d0d3890 */ /* 0x000fe2000fffe03f */
[----:B------:R-:W-:Y:S01]  /*0210*/  PLOP3.LUT P0, PT, PT, PT, UP0, 0x80, 0x0 ;  /* 0x000000000000781c */ /* 0x000fe20003f0f008 */
[----:B------:R-:W-:Y:S02]  /*0220*/  @!UP2 ULOP3.LUT UR13, URZ, UR8, URZ, 0x33, !UPT ;  /* 0x000000083f0da292 */ /* 0x000fe4000f8e333f */
[----:B------:R-:W-:Y:S02]  /*0230*/  UISETP.NE.AND UP3, UPT, UR4, URZ, UPT ;  /* 0x0000003f0400728c */ /* 0x000fe4000bf65270 */
[----:B------:R-:W-:Y:S02]  /*0240*/  UIMAD.WIDE UR10, UR13, 0x4, UR10 ;  /* 0x000000040d0a78a5 */ /* 0x000fe4000f8e020a */
[----:B------:R-:W-:Y:S01]  /*0250*/  UISETP.EQ.U32.AND UP2, UPT, UR6, URZ, UPT ;  /* 0x0000003f0600728c */ /* 0x000fe2000bf42070 */
[----:B------:R-:W-:-:S03]  /*0260*/  ULDC.64 UR4, c[0x0][0x2f8] ;  /* 0x0000be0000047ab9 */ /* 0x000fc60000000a00 */
[----:B------:R-:W-:Y:S01]  /*0270*/  IMAD.U32 R2, RZ, RZ, UR10 ;  /* 0x0000000aff027e24 */ /* 0x000fe2000f8e00ff */
[----:B------:R-:W-:Y:S01]  /*0280*/  UISETP.EQ.OR.EX UP2, UPT, UR7, URZ, !UP3, UP2 ;  /* 0x0000003f0700728c */ /* 0x000fe2000df42720 */
        /* <DEDUP_REMOVED lines=15> */
[----:B------:R-:W-:Y:S01]  /*0380*/  UIADD3 UR5, -UR13, URZ, URZ ;  /* 0x0000003f0d057290 */ /* 0x000fe2000fffe13f */
[----:B------:R-:W1:Y:S01]  /*0390*/  S2UR UR15, SR_CTAID.X ;  /* 0x00000000000f79c3 */ /* 0x000e620000002500 */
[----:B------:R-:W-:Y:S02]  /*03a0*/  UMOV UR21, 0xffffffff ;  /* 0xffffffff00157882 */ /* 0x000fe40000000000 */
[----:B------:R-:W-:-:S05]  /*03b0*/  UIMAD UR20, UR8, UR5, UR20 ;  /* 0x00000005081472a4 */ /* 0x000fca000f8e0214 */
[----:B------:R-:W1:Y:S01]  /*03c0*/  S2UR UR10, SR_CTAID.Y ;  /* 0x00000000000a79c3 */ /* 0x000e620000002600 */
[----:B--2---:R-:W-:Y:S02]  /*03d0*/  @P2 R2UR UR4, R5 ;  /* 0x00000000050422ca */ /* 0x004fe400000e0000 */
        /* <DEDUP_REMOVED lines=15> */
.L_x_3560:
[----:B------:R-:W-:-:S05]  /*04d0*/  ULDC UR5, c[0x0][0x2c8] ;  /* 0x0000b20000057ab9 */ /* 0x000fca0000000800 */
.L_x_3561:
        /* <DEDUP_REMOVED lines=25> */
[----:B------:R-:W-:Y:S01]  /*0670*/  UIADD3 UR6, UR6, 0xff, URZ ;  /* 0x000000ff06067890 */ /* 0x000fe2000fffe03f */
[----:B------:R-:W2:Y:S01]  /*0680*/  S2R R200, SR_TID.X ;  /* 0x0000000000c87919 */ /* 0x000ea20000002100 */
[----:B------:R-:W-:Y:S02]  /*0690*/  UISETP.NE.AND UP1, UPT, UR11, URZ, UPT ;  /* 0x0000003f0b00728c */ /* 0x000fe4000bf25270 */
[----:B------:R-:W-:Y:S01]  /*06a0*/  USHF.R.S32.HI UR5, URZ, 0x1f, UR6 ;  /* 0x0000001f3f057899 */ /* 0x000fe20008011406 */
[----:B------:R-:W-:-:S03]  /*06b0*/  ULDC UR14, c[0x0][0x398] ;  /* 0x0000e600000e7ab9 */ /* 0x000fc60000000800 */
[----:B------:R-:W-:-:S04]  /*06c0*/  ULEA.HI UR5, UR5, UR6, URZ, 0x8 ;  /* 0x0000000605057291 */ /* 0x000fc8000f8f403f */
[----:B------:R-:W-:-:S04]  /*06d0*/  ULEA.HI.SX32 UR12, UR5, UR11, 0x18 ;  /* 0x0000000b050c7291 */ /* 0x000fc8000f8fc23f */
[----:B------:R-:W-:Y:S01]  /*06e0*/  UIADD3 UR12, UR12, -0x1, URZ ;  /* 0xffffffff0c0c7890 */ /* 0x000fe2000fffe03f */
[----:B-1----:R-:W-:-:S04]  /*06f0*/  IABS R0, R3 ;  /* 0x0000000300007213 */ /* 0x002fc80000000000 */
[----:B------:R-:W-:-:S13]  /*0700*/  R2UR UR7, R0 ;  /* 0x00000000000772ca */ /* 0x000fda00000e0000 */
[----:B------:R-:W1:Y:S08]  /*0710*/  I2F.RP R0, UR7 ;  /* 0x0000000700007d06 */ /* 0x000e700008209400 */
[----:B-1----:R-:W1:Y:S02]  /*0720*/  MUFU.RCP R0, R0 ;  /* 0x0000000000007308 */ /* 0x002e640000001000 */
[----:B-1----:R-:W-:-:S06]  /*0730*/  VIADD R0, R0, 0xffffffe ;  /* 0x0ffffffe00007836 */ /* 0x002fcc0000000000 */
[----:B------:R-:W1:Y:S02]  /*0740*/  F2I.FTZ.U32.TRUNC.NTZ R0, R0 ;  /* 0x0000000000007305 */ /* 0x000e64000021f000 */
[----:B-1----:R-:W-:Y:S01]  /*0750*/  R2UR UR23, R0 ;  /* 0x00000000001772ca */ /* 0x002fe200000e0000 */
[----:B------:R-:W-:Y:S01]  /*0760*/  IMAD.U32 R0, RZ, RZ, UR12 ;  /* 0x0000000cff007e24 */ /* 0x000fe2000f8e00ff */
[----:B------:R-:W-:-:S04]  /*0770*/  ULOP3.LUT UR12, UR12, UR11, URZ, 0x3c, !UPT ;  /* 0x0000000b0c0c7292 */ /* 0x000fc8000f8e3c3f */
[----:B------:R-:W-:Y:S02]  /*0780*/  IABS R2, R0 ;  /* 0x0000000000027213 */ /* 0x000fe40000000000 */
[----:B------:R-:W-:Y:S02]  /*0790*/  IABS R0, R3 ;  /* 0x0000000300007213 */ /* 0x000fe40000000000 */
[----:B------:R-:W-:-:S03]  /*07a0*/  R2UR UR6, R2 ;  /* 0x00000000020672ca */ /* 0x000fc600000e0000 */
[----:B------:R-:W-:Y:S01]  /*07b0*/  UIADD3 UR5, URZ, -UR23, URZ ;  /* 0x800000173f057290 */ /* 0x000fe2000fffe03f */
[----:B------:R-:W-:-:S03]  /*07c0*/  IMAD.MOV R0, RZ, RZ, -R0 ;  /* 0x000000ffff007224 */ /* 0x000fc600078e0a00 */
        /* <DEDUP_REMOVED lines=25> */
[----:B------:R-:W-:-:S03]  /*0960*/  USHF.R.S32.HI UR6, URZ, 0x8, UR6 ;  /* 0x000000083f067899 */ /* 0x000fc60008011406 */
[----:B------:R-:W-:-:S13]  /*0970*/  R2UR UR12, R0 ;  /* 0x00000000000c72ca */ /* 0x000fda00000e0000 */
[----:B------:R-:W-:-:S04]  /*0980*/  UISETP.LT.AND UP0, UPT, UR12, UR6, UPT ;  /* 0x000000060c00728c */ /* 0x000fc8000bf01270 */
[----:B------:R-:W-:-:S04]  /*0990*/  USEL UR12, UR12, UR6, UP0 ;  /* 0x000000060c0c7287 */ /* 0x000fc80008000000 */
[----:B------:R-:W-:-:S06]  /*09a0*/  UISETP.GE.AND UP0, UPT, UR5, UR12, UPT ;  /* 0x0000000c0500728c */ /* 0x000fcc000bf06270 */
[----:B------:R-:W-:-:S13]  /*09b0*/  PLOP3.LUT P0, PT, PT, PT, UP0, 0x80, 0x0 ;  /* 0x000000000000781c */ /* 0x000fda0003f0f008 */
[----:B--2---:R-:W-:Y:S05]  /*09c0*/  @!P0 BRA `(.L_x_3562) ;  /* 0x0000000400348947 */ /* 0x004fea0003800000 */
        /* <DEDUP_REMOVED lines=16> */
[----:B------:R-:W-:Y:S01]  /*0ad0*/  VIADD R6, R0, 0x18 ;  /* 0x0000001800067836 */ /* 0x000fe20000000000 */
[----:B------:R-:W-:Y:S01]  /*0ae0*/  ISETP.GE.AND P5, PT, R12, UR15, PT ;  /* 0x0000000f0c007c0c */ /* 0x000fe2000bfa6270 */
[C---:B------:R-:W-:Y:S01]  /*0af0*/  VIADD R7, R0.reuse, 0x10 ;  /* 0x0000001000077836 */ /* 0x040fe20000000000 */
[--C-:B------:R-:W-:Y:S01]  /*0b00*/  SHF.R.S32.HI R3, RZ, 0x1f, R2.reuse ;  /* 0x0000001fff037819 */ /* 0x100fe20000011402 */
[----:B------:R-:W-:Y:S01]  /*0b10*/  IMAD.U32 R4, RZ, RZ, UR4 ;  /* 0x00000004ff047e24 */ /* 0x000fe2000f8e00ff */
[C---:B------:R-:W-:Y:S01]  /*0b20*/  ISETP.GE.AND P2, PT, R0.reuse, UR15, PT ;  /* 0x0000000f00007c0c */ /* 0x040fe2000bf46270 */
[C---:B------:R-:W-:Y:S01]  /*0b30*/  VIADD R10, R0.reuse, 0x20 ;  /* 0x00000020000a7836 */ /* 0x040fe20000000000 */
[----:B------:R-:W-:Y:S01]  /*0b40*/  ISETP.GE.AND P1, PT, R7, UR15, PT ;  /* 0x0000000f07007c0c */ /* 0x000fe2000bf26270 */
[----:B------:R-:W-:-:S03]  /*0b50*/  IMAD.WIDE R2, R0, 0x40, R2 ;  /* 0x0000004000027825 */ /* 0x000fc600078e0202 */
[----:B------:R-:W-:Y:S01]  /*0b60*/  ISETP.GE.AND P4, PT, R10, UR15, PT ;  /* 0x0000000f0a007c0c */ /* 0x000fe2000bf86270 */
[----:B------:R-:W-:Y:S01]  /*0b70*/  VIADD R9, R0, 0x28 ;  /* 0x0000002800097836 */ /* 0x000fe20000000000 */
[----:B------:R-:W-:Y:S01]  /*0b80*/  IADD3 R2, P0, R2, UR4, RZ ;  /* 0x0000000402027c10 */ /* 0x000fe2000ff1e0ff */
[----:B------:R-:W-:Y:S01]  /*0b90*/  ULDC.64 UR4, c[0x0][0x288] ;  /* 0x0000a20000047ab9 */ /* 0x000fe20000000a00 */
[----:B------:R-:W-:Y:S02]  /*0ba0*/  VIADD R8, R0, 0x30 ;  /* 0x0000003000087836 */ /* 0x000fe40000000000 */
[----:B------:R-:W-:Y:S01]  /*0bb0*/  LEA.HI.X.SX32 R3, R4, R3, 0x1, P0 ;  /* 0x0000000304037211 */ /* 0x000fe200000f0eff */
[----:B------:R-:W-:Y:S01]  /*0bc0*/  VIADD R11, R0, 0x38 ;  /* 0x00000038000b7836 */ /* 0x000fe20000000000 */
[----:B------:R-:W-:Y:S02]  /*0bd0*/  LEA R4, P0, R2, UR4, 0x2 ;  /* 0x0000000402047c11 */ /* 0x000fe4000f8010ff */
[----:B------:R-:W-:-:S02]  /*0be0*/  ISETP.GE.AND P3, PT, R9, UR15, PT ;  /* 0x0000000f09007c0c */ /* 0x000fc4000bf66270 */
[----:B------:R-:W-:Y:S01]  /*0bf0*/  LEA.HI.X R5, R2, UR5, R3, 0x2, P0 ;  /* 0x0000000502057c11 */ /* 0x000fe200080f1403 */
[----:B------:R-:W-:Y:S01]  /*0c00*/  ULDC.64 UR4, c[0x0][0x2b8] ;  /* 0x0000ae0000047ab9 */ /* 0x000fe20000000a00 */
[----:B------:R-:W-:-:S03]  /*0c10*/  ISETP.GE.AND P0, PT, R6, UR15, PT ;  /* 0x0000000f06007c0c */ /* 0x000fc6000bf06270 */
[----:B------:R-:W-:Y:S01]  /*0c20*/  @!P5 STG.E.128 desc[UR16][R4.64+0x800], RZ ;  /* 0x000800ff0400d986 */ /* 0x000fe2000c101d10 */
[----:B------:R-:W-:-:S03]  /*0c30*/  ISETP.GE.OR P5, PT, R0, UR15, P6 ;  /* 0x0000000f00007c0c */ /* 0x000fc6000b7a6670 */
        /* <DEDUP_REMOVED lines=16> */
[----:B------:R1:W-:Y:S01]  /*0d40*/  @!P1 STG.E.128 desc[UR16][R4.64+0x3800], RZ ;  /* 0x003800ff04009986 */ /* 0x0003e2000c101d10 */
[----:B------:R-:W-:Y:S02]  /*0d50*/  ISETP.GE.OR P1, PT, R10, UR15, P6 ;  /* 0x0000000f0a007c0c */ /* 0x000fe4000b726670 */
[----:B------:R-:W-:Y:S01]  /*0d60*/  ISETP.GE.OR P0, PT, R9, UR15, P6 ;  /* 0x0000000f09007c0c */ /* 0x000fe2000b706670 */
[----:B------:R2:W-:Y:S01]  /*0d70*/  @!P5 STG.E desc[UR16][R2.64], R0 ;  /* 0x000000000200d986 */ /* 0x0005e2000c101910 */
[----:B------:R-:W-:Y:S02]  /*0d80*/  ISETP.GE.OR P5, PT, R8, UR15, P6 ;  /* 0x0000000f08007c0c */ /* 0x000fe4000b7a6670 */
[----:B------:R-:W-:-:S03]  /*0d90*/  ISETP.GE.OR P6, PT, R11, UR15, P6 ;  /* 0x0000000f0b007c0c */ /* 0x000fc6000b7c6670 */
[----:B------:R-:W-:Y:S02]  /*0da0*/  @!P3 IMAD.MOV.U32 R7, RZ, RZ, -0x800000 ;  /* 0xff800000ff07b424 */ /* 0x000fe400078e00ff */
[----:B------:R-:W-:-:S03]  /*0db0*/  @!P2 IMAD.MOV.U32 R6, RZ, RZ, -0x800000 ;  /* 0xff800000ff06a424 */ /* 0x000fc600078e00ff */
[----:B------:R-:W-:Y:S04]  /*0dc0*/  @!P3 STG.E desc[UR16][R2.64+0x40], R7 ;  /* 0x000040070200b986 */ /* 0x000fe8000c101910 */
[----:B------:R-:W-:Y:S01]  /*0dd0*/  @!P2 STG.E desc[UR16][R2.64+0x60], R6 ;  /* 0x000060060200a986 */ /* 0x000fe2000c101910 */
[----:B-1----:R-:W-:Y:S02]  /*0de0*/  @!P1 IMAD.MOV.U32 R5, RZ, RZ, -0x800000 ;  /* 0xff800000ff059424 */ /* 0x002fe400078e00ff */
[----:B------:R-:W-:-:S03]  /*0df0*/  @!P0 IMAD.MOV.U32 R4, RZ, RZ, -0x800000 ;  /* 0xff800000ff048424 */ /* 0x000fc600078e00ff */
[----:B------:R-:W-:Y:S01]  /*0e00*/  @!P1 STG.E desc[UR16][R2.64+0x80], R5 ;  /* 0x0000800502009986 */ /* 0x000fe2000c101910 */
[----:B--2---:R-:W-:-:S03]  /*0e10*/  @!P4 IMAD.MOV.U32 R0, RZ, RZ, -0x800000 ;  /* 0xff800000ff00c424 */ /* 0x004fc600078e00ff */
[----:B------:R-:W-:Y:S04]  /*0e20*/  @!P0 STG.E desc[UR16][R2.64+0xa0], R4 ;  /* 0x0000a00402008986 */ /* 0x000fe8000c101910 */
[----:B------:R1:W-:Y:S02]  /*0e30*/  @!P4 STG.E desc[UR16][R2.64+0x20], R0 ;  /* 0x000020000200c986 */ /* 0x0003e4000c101910 */
[----:B-1----:R-:W-:-:S05]  /*0e40*/  @!P5 IMAD.MOV.U32 R0, RZ, RZ, -0x800000 ;  /* 0xff800000ff00d424 */ /* 0x002fca00078e00ff */
[----:B------:R1:W-:Y:S01]  /*0e50*/  @!P5 STG.E desc[UR16][R2.64+0xc0], R0 ;  /* 0x0000c0000200d986 */ /* 0x0003e2000c101910 */
[----:B------:R-:W-:Y:S05]  /*0e60*/  @P6 EXIT ;  /* 0x000000000000694d */ /* 0x000fea0003800000 */
[----:B-1----:R-:W-:-:S05]  /*0e70*/  MOV R0, 0xff800000 ;  /* 0xff80000000007802 */ /* 0x002fca0000000f00 */
[----:B------:R-:W-:Y:S01]  /*0e80*/  STG.E desc[UR16][R2.64+0xe0], R0 ;  /* 0x0000e00002007986 */ /* 0x000fe2000c101910 */
[----:B------:R-:W-:Y:S05]  /*0e90*/  EXIT ;  /* 0x000000000000794d */ /* 0x000fea0003800000 */
.L_x_3562:
        /* <DEDUP_REMOVED lines=12> */
[----:B------:R-:W-:Y:S02]  /*0f60*/  PLOP3.LUT P0, PT, PT, PT, PT, 0x8, 0x0 ;  /* 0x000000000000781c */ /* 0x000fe40003f0e170 */
[----:B------:R-:W-:Y:S01]  /*0f70*/  ISETP.NE.AND.EX P2, PT, RZ, UR7, PT, P2 ;  /* 0x00000007ff007c0c */ /* 0x000fe2000bf45320 */
[----:B-1----:R-:W-:Y:S01]  /*0f80*/  IMAD.MOV.U32 R3, RZ, RZ, RZ ;  /* 0x000000ffff037224 */ /* 0x002fe200078e00ff */
[----:B--2---:R-:W-:Y:S01]  /*0f90*/  @P1 R2UR UR8, R0 ;  /* 0x00000000000812ca */ /* 0x004fe200000e0000 */
[----:B------:R-:W-:-:S10]  /*0fa0*/  IMAD.MOV.U32 R0, RZ, RZ, RZ ;  /* 0x000000ffff007224 */ /* 0x000fd400078e00ff */
        /* <DEDUP_REMOVED lines=12> */
.L_x_3563:
[----:B------:R-:W-:Y:S02]  /*1070*/  MOV R244, R3 ;  /* 0x0000000300f47202 */ /* 0x000fe40000000f00 */
[----:B------:R-:W-:Y:S01]  /*1080*/  MOV R245, R0 ;  /* 0x0000000000f57202 */ /* 0x000fe20000000f00 */
[----:B------:R-:W-:Y:S06]  /*1090*/  @!P0 BRA `(.L_x_3564) ;  /* 0x0000000400648947 */ /* 0x000fec0003800000 */
[----:B------:R-:W1:Y:S01]  /*10a0*/  LDC R10, c[0x0][0x380] ;  /* 0x0000e000ff0a7b82 */ /* 0x000e620000000800 */
[----:B------:R-:W-:Y:S01]  /*10b0*/  ULEA UR9, UR12, 0xffffff00, 0x8 ;  /* 0xffffff000c097891 */ /* 0x000fe2000f8e403f */
[----:B------:R-:W-:Y:S01]  /*10c0*/  ULDC.64 UR6, c[0x0][0x230] ;  /* 0x00008c0000067ab9 */ /* 0x000fe20000000a00 */
[----:B------:R-:W-:-:S05]  /*10d0*/  ULDC.64 UR10, c[0x0][0x248] ;  /* 0x00009200000a7ab9 */ /* 0x000fca0000000a00 */
[----:B------:R-:W2:Y:S01]  /*10e0*/  LDC R9, c[0x0][0x278] ;  /* 0x00009e00ff097b82 */ /* 0x000ea20000000800 */
[----:B-1----:R-:W-:-:S04]  /*10f0*/  IABS R5, R10 ;  /* 0x0000000a00057213 */ /* 0x002fc80000000000 */
[----:B------:R-:W1:Y:S08]  /*1100*/  I2F.RP R2, R5 ;  /* 0x0000000500027306 */ /* 0x000e700000209400 */
[----:B-1----:R-:W1:Y:S02]  /*1110*/  MUFU.RCP R2, R2 ;  /* 0x0000000200027308 */ /* 0x002e640000001000 */
[----:B-1----:R-:W-:-:S06]  /*1120*/  VIADD R2, R2, 0xffffffe ;  /* 0x0ffffffe02027836 */ /* 0x002fcc0000000000 */
[----:B------:R1:W3:Y:S02]  /*1130*/  F2I.FTZ.U32.TRUNC.NTZ R3, R2 ;  /* 0x0000000200037305 */ /* 0x0002e4000021f000 */
[----:B-1----:R-:W-:Y:S01]  /*1140*/  MOV R2, UR9 ;  /* 0x0000000900027c02 */ /* 0x002fe20008000f00 */
[----:B---3--:R-:W-:-:S03]  /*1150*/  IMAD.MOV R0, RZ, RZ, -R3 ;  /* 0x000000ffff007224 */ /* 0x008fc600078e0a03 */
        /* <DEDUP_REMOVED lines=20> */
[----:B------:R1:W3:Y:S01]  /*12a0*/  LDG.E R7, desc[UR16][R2.64] ;  /* 0x0000001002077981 */ /* 0x0002e2000c1e1900 */
        /* <DEDUP_REMOVED lines=33> */
[----:B---3--:R-:W-:-:S13]  /*14c0*/  R2UR UR22, R7 ;  /* 0x00000000071672ca */ /* 0x008fda00000e0000 */
        /* <DEDUP_REMOVED lines=22> */
.L_x_3564:
[----:B------:R-:W1:Y:S01]  /*1630*/  LDC R7, c[0x0][0x278] ;  /* 0x00009e00ff077b82 */ /* 0x000e620000000800 */
        /* <DEDUP_REMOVED lines=16> */
[----:B------:R-:W-:-:S03]  /*1740*/  IMAD.MOV.U32 R2, RZ, RZ, RZ ;  /* 0x000000ffff027224 */ /* 0x000fc600078e00ff */
[----:B------:R-:W-:Y:S01]  /*1750*/  MOV R5, R0 ;  /* 0x0000000000057202 */ /* 0x000fe20000000f00 */
[----:B------:R-:W-:-:S04]  /*1760*/  IMAD.U32 R0, RZ, RZ, UR20 ;  /* 0x00000014ff007e24 */ /* 0x000fc8000f8e00ff */
[----:B------:R-:W-:Y:S01]  /*1770*/  IMAD R5, R5, R6, RZ ;  /* 0x0000000605057224 */ /* 0x000fe200078e02ff */
[----:B------:R-:W-:-:S03]  /*1780*/  IABS R4, R0 ;  /* 0x0000000000047213 */ /* 0x000fc60000000000 */
[----:B------:R-:W-:Y:S01]  /*1790*/  IMAD.HI.U32 R0, R3, R5, R2 ;  /* 0x0000000503007227 */ /* 0x000fe200078e0002 */
[----:B------:R-:W-:Y:S02]  /*17a0*/  MOV R2, R4 ;  /* 0x0000000400027202 */ /* 0x000fe40000000f00 */
[----:B------:R-:W1:Y:S03]  /*17b0*/  LDC.64 R4, c[0x0][0x260] ;  /* 0x00009800ff047b82 */ /* 0x000e660000000a00 */
        /* <DEDUP_REMOVED lines=23> */
.L_x_3566:
        /* <DEDUP_REMOVED lines=13> */
[----:B-1----:R-:W-:-:S02]  /*1a00*/  IMAD R6, R31, R4, RZ ;  /* 0x000000041f067224 */ /* 0x002fc400078e02ff */
        /* <DEDUP_REMOVED lines=23> */
.L_x_3565:
        /* <DEDUP_REMOVED lines=10> */
[----:B------:R-:W-:Y:S01]  /*1c20*/  IADD3 R47, R12, 0x10, RZ ;  /* 0x000000100c2f7810 */ /* 0x000fe20007ffe0ff */
[----:B------:R-:W-:Y:S01]  /*1c30*/  @!UP0 USHF.R.S32.HI UR22, URZ, 0x1f, UR13 ;  /* 0x0000001f3f168899 */ /* 0x000fe2000801140d */
[----:B------:R-:W-:Y:S01]  /*1c40*/  IMAD.IADD R36, R200, 0x1, -R2 ;  /* 0x00000001c8247824 */ /* 0x000fe200078e0a02 */
[----:B------:R-:W-:Y:S01]  /*1c50*/  @!UP0 ULDC.64 UR6, c[0x0][0x228] ;  /* 0x00008a0000068ab9 */ /* 0x000fe20000000a00 */
[----:B------:R-:W-:Y:S01]  /*1c60*/  ISETP.GE.AND P2, PT, R47, UR21, PT ;  /* 0x000000152f007c0c */ /* 0x000fe2000bf46270 */
[----:B------:R-:W-:Y:S01]  /*1c70*/  @UP0 ULDC.64 UR8, c[0x0][0x240] ;  /* 0x0000900000080ab9 */ /* 0x000fe20000000a00 */
[----:B------:R-:W-:Y:S01]  /*1c80*/  @!UP0 UIMAD UR22, UR22, UR6, URZ ;  /* 0x00000006161682a4 */ /* 0x000fe2000f8e023f */
[----:B------:R-:W-:Y:S01]  /*1c90*/  IMAD.SHL.U32 R33, R36, 0x8, RZ ;  /* 0x0000000824217824 */ /* 0x000fe200078e00ff */
[----:B------:R-:W-:Y:S01]  /*1ca0*/  @UP0 UIMAD.WIDE.U32 UR26, UR4, UR8, URZ ;  /* 0x00000008041a02a5 */ /* 0x000fe2000f8e003f */
[----:B------:R-:W-:Y:S01]  /*1cb0*/  LOP3.LUT R0, R0, 0x1c0, RZ, 0xc0, !PT ;  /* 0x000001c000007812 */ /* 0x000fe200078ec0ff */
[----:B------:R-:W-:Y:S01]  /*1cc0*/  @!UP0 UIMAD.WIDE.U32 UR28, UR13, UR6, URZ ;  /* 0x000000060d1c82a5 */ /* 0x000fe2000f8e003f */
[----:B------:R-:W2:Y:S01]  /*1cd0*/  @!P3 LDC.64 R6, c[0x0][0x240] ;  /* 0x00009000ff06bb82 */ /* 0x000ea20000000a00 */
[----:B------:R-:W-:Y:S01]  /*1ce0*/  @!UP0 UIMAD UR7, UR13, UR7, UR22 ;  /* 0x000000070d0782a4 */ /* 0x000fe2000f8e0216 */
[--C-:B------:R-:W-:Y:S01]  /*1cf0*/  LOP3.LUT R3, R0, 0x38, R33.reuse, 0xf8, !PT ;  /* 0x0000003800037812 */ /* 0x100fe200078ef821 */
[----:B------:R-:W-:Y:S01]  /*1d00*/  @UP0 UIMAD UR4, UR4, UR9, UR27 ;  /* 0x00000009040402a4 */ /* 0x000fe2000f8e021b */
[----:B------:R-:W-:Y:S01]  /*1d10*/  SHF.R.U32.HI R0, RZ, 0x3, R0 ;  /* 0x00000003ff007819 */ /* 0x000fe20000011600 */
[----:B------:R-:W-:Y:S01]  /*1d20*/  @!UP0 UIADD3 UR4, UR29, UR7, URZ ;  /* 0x000000071d048290 */ /* 0x000fe2000fffe03f */
[----:B------:R-:W-:Y:S01]  /*1d30*/  SHF.R.S32.HI R45, RZ, 0x1f, R33 ;  /* 0x0000001fff2d7819 */ /* 0x000fe20000011421 */
[----:B------:R-:W-:Y:S01]  /*1d40*/  @!UP0 UMOV UR26, UR28 ;  /* 0x0000001c001a8c82 */ /* 0x000fe20008000000 */
[----:B------:R-:W3:Y:S01]  /*1d50*/  S2UR UR8, SR_CgaCtaId ;  /* 0x00000000000879c3 */ /* 0x000ee20000008800 */
[----:B------:R-:W-:Y:S01]  /*1d60*/  USHF.R.S32.HI UR9, URZ, 0x1f, UR20 ;  /* 0x0000001f3f097899 */ /* 0x000fe20008011414 */
[----:B------:R-:W-:Y:S01]  /*1d70*/  IADD3 R2, P1, R33, UR26, RZ ;  /* 0x0000001a21027c10 */ /* 0x000fe2000ff3e0ff */
[----:B------:R-:W-:Y:S01]  /*1d80*/  ULDC.64 UR6, c[0x0][0x258] ;  /* 0x0000960000067ab9 */ /* 0x000fe20000000a00 */
[----:B------:R-:W4:Y:S01]  /*1d90*/  @!P2 S2R R27, SR_CgaCtaId ;  /* 0x00000000001ba919 */ /* 0x000f220000008800 */
[----:B------:R-:W-:Y:S01]  /*1da0*/  LOP3.LUT R11, R3, R0, RZ, 0x3c, !PT ;  /* 0x00000000030b7212 */ /* 0x000fe200078e3cff */
[----:B------:R-:W-:Y:S01]  /*1db0*/  UIMAD UR9, UR9, UR6, URZ ;  /* 0x00000006090972a4 */ /* 0x000fe2000f8e023f */
[--C-:B------:R-:W-:Y:S01]  /*1dc0*/  SHF.R.S32.HI R13, RZ, 0x1f, R12.reuse ;  /* 0x0000001fff0d7819 */ /* 0x100fe2000001140c */
[----:B------:R-:W5:Y:S01]  /*1dd0*/  @!P3 LDC.64 R14, c[0x0][0x210] ;  /* 0x00008400ff0ebb82 */ /* 0x000f620000000a00 */
[----:B------:R-:W-:Y:S01]  /*1de0*/  IADD3.X R3, R45, UR4, RZ, P1, !PT ;  /* 0x000000042d037c10 */ /* 0x000fe20008ffe4ff */
[----:B------:R-:W-:Y:S01]  /*1df0*/  IMAD.U32 R0, RZ, RZ, UR6 ;  /* 0x00000006ff007e24 */ /* 0x000fe2000f8e00ff */
[----:B------:R-:W-:Y:S01]  /*1e00*/  IADD3 R46, R12, 0x20, RZ ;  /* 0x000000200c2e7810 */ /* 0x000fe20007ffe0ff */
[----:B------:R-:W-:Y:S01]  /*1e10*/  UIADD3 UR22, UR12, -0x1, URZ ;  /* 0xffffffff0c167890 */ /* 0x000fe2000fffe03f */
[----:B-1----:R-:W-:Y:S01]  /*1e20*/  IMAD.WIDE R22, R22, 0x40, R12 ;  /* 0x0000004016167825 */ /* 0x002fe200078e020c */
[----:B------:R-:W-:Y:S01]  /*1e30*/  UIMAD UR7, UR20, UR7, UR9 ;  /* 0x00000007140772a4 */ /* 0x000fe2000f8e0209 */
[----:B------:R-:W-:Y:S01]  /*1e40*/  ISETP.GE.AND P6, PT, R46, UR21, PT ;  /* 0x000000152e007c0c */ /* 0x000fe2000bfc6270 */
[----:B------:R-:W1:Y:S01]  /*1e50*/  @!P2 LDC.64 R16, c[0x0][0x240] ;  /* 0x00009000ff10ab82 */ /* 0x000e620000000a00 */
[----:B------:R-:W-:Y:S01]  /*1e60*/  IMAD.WIDE.U32 R2, R0, UR20, R2 ;  /* 0x0000001400027c25 */ /* 0x000fe2000f8e0002 */
[----:B------:R-:W-:Y:S01]  /*1e70*/  USHF.L.U32 UR20, UR22, 0x8, URZ ;  /* 0x0000000816147899 */ /* 0x000fe2000800063f */
[C---:B------:R-:W-:Y:S01]  /*1e80*/  @!P2 IADD3 R8, P1, R22.reuse, 0x10, RZ ;  /* 0x000000101608a810 */ /* 0x040fe20007f3e0ff */
[----:B------:R-:W-:Y:S01]  /*1e90*/  UMOV UR4, 0x400 ;  /* 0x0000040000047882 */ /* 0x000fe20000000000 */
[-C--:B--2---:R-:W-:Y:S01]  /*1ea0*/  @!P3 IMAD R4, R23, R6.reuse, RZ ;  /* 0x000000061704b224 */ /* 0x084fe200078e02ff */
[----:B------:R-:W-:Y:S01]  /*1eb0*/  UIADD3 UR25, -UR20, UR18, URZ ;  /* 0x0000001214197290 */ /* 0x000fe2000fffe13f */
[----:B------:R-:W-:Y:S01]  /*1ec0*/  VIADD R3, R3, UR7 ;  /* 0x0000000703037c36 */ /* 0x000fe20008000000 */
[----:B------:R-:W2:Y:S01]  /*1ed0*/  @!P2 LDC.64 R24, c[0x0][0x210] ;  /* 0x00008400ff18ab82 */ /* 0x000ea20000000a00 */
[C---:B------:R-:W-:Y:S01]  /*1ee0*/  @!P3 IMAD R0, R22.reuse, R7, R4 ;  /* 0x000000071600b224 */ /* 0x040fe200078e0204 */
[----:B------:R-:W-:Y:S01]  /*1ef0*/  SHF.L.U32 R9, R9, 0x3, RZ ;  /* 0x0000000309097819 */ /* 0x000fe200000006ff */
[----:B------:R-:W-:Y:S01]  /*1f00*/  @!P3 IMAD.WIDE.U32 R4, R22, R6, R2 ;  /* 0x000000061604b225 */ /* 0x000fe200078e0002 */
[C---:B------:R-:W-:Y:S01]  /*1f10*/  ISETP.GE.AND P5, PT, R12.reuse, UR25, PT ;  /* 0x000000190c007c0c */ /* 0x040fe2000bfa6270 */
[----:B---3--:R-:W-:Y:S01]  /*1f20*/  ULEA UR4, UR8, UR4, 0x18 ;  /* 0x0000000408047291 */ /* 0x008fe2000f8ec03f */
[----:B------:R-:W-:Y:S01]  /*1f30*/  IADD3 R40, R12, 0x50, RZ ;  /* 0x000000500c287810 */ /* 0x000fe20007ffe0ff */
[----:B------:R-:W-:Y:S01]  /*1f40*/  @!P2 IMAD.X R7, RZ, RZ, R23, P1 ;  /* 0x000000ffff07a224 */ /* 0x000fe200008e0617 */
[----:B------:R-:W3:Y:S01]  /*1f50*/  @!P6 LDC.64 R18, c[0x0][0x240] ;  /* 0x00009000ff12eb82 */ /* 0x000ee20000000a00 */
[----:B------:R-:W-:Y:S01]  /*1f60*/  @!P3 IMAD.IADD R5, R5, 0x1, R0 ;  /* 0x000000010505b824 */ /* 0x000fe200078e0200 */
[----:B-----5:R-:W-:Y:S01]  /*1f70*/  @!P3 LEA R6, P1, R4, R14, 0x1 ;  /* 0x0000000e0406b211 */ /* 0x020fe200078208ff */
[C---:B------:R-:W-:Y:S01]  /*1f80*/  VIADD R43, R12.reuse, 0x30 ;  /* 0x000000300c2b7836 */ /* 0x040fe20000000000 */
[----:B------:R-:W-:Y:S01]  /*1f90*/  LOP3.LUT R14, R11, 0xfffffe00, R9, 0xf8, !PT ;  /* 0xfffffe000b0e7812 */ /* 0x000fe200078ef809 */
[----:B------:R-:W-:Y:S01]  /*1fa0*/  USHF.L.U32 UR6, UR11, 0x5, URZ ;  /* 0x000000050b067899 */ /* 0x000fe2000800063f */
[----:B------:R-:W-:Y:S01]  /*1fb0*/  VIADD R42, R12, 0x40 ;  /* 0x000000400c2a7836 */ /* 0x000fe20000000000 */
[----:B------:R-:W-:Y:S01]  /*1fc0*/  UIMAD.WIDE.U32 UR8, UR10, 0x20, URZ ;  /* 0x000000200a0878a5 */ /* 0x000fe2000f8e003f */
[-C--:B-1----:R-:W-:Y:S01]  /*1fd0*/  @!P2 IMAD R0, R7, R16.reuse, RZ ;  /* 0x000000100700a224 */ /* 0x082fe200078e02ff */
[----:B------:R-:W-:Y:S01]  /*1fe0*/  @!P3 LEA.HI.X R7, R4, R15, R5, 0x1, P1 ;  /* 0x0000000f0407b211 */ /* 0x000fe200008f0c05 */
[----:B------:R-:W-:Y:S01]  /*1ff0*/  @!P2 IMAD.WIDE.U32 R4, R8, R16, R2 ;  /* 0x000000100804a225 */ /* 0x000fe200078e0002 */
[----:B------:R-:W-:Y:S01]  /*2000*/  LEA R243, R14, UR4, 0x1 ;  /* 0x000000040ef37c11 */ /* 0x000fe2000f8e08ff */
[----:B------:R-:W1:Y:S01]  /*2010*/  @!P5 S2R R11, SR_CgaCtaId ;  /* 0x00000000000bd919 */ /* 0x000e620000008800 */
[----:B------:R-:W-:Y:S01]  /*2020*/  ISETP.GE.AND P1, PT, R43, UR21, PT ;  /* 0x000000152b007c0c */ /* 0x000fe2000bf26270 */
        /* <DEDUP_REMOVED lines=14> */
[C---:B------:R-:W-:Y:S01]  /*2110*/  VIADD R34, R12.reuse, 0xa0 ;  /* 0x000000a00c227836 */ /* 0x040fe20000000000 */
[----:B------:R-:W4:Y:S01]  /*2120*/  @!P1 LDC.64 R16, c[0x0][0x240] ;  /* 0x00009000ff109b82 */ /* 0x000f220000000a00 */
[----:B------:R-:W5:Y:S01]  /*2130*/  @!P1 S2R R27, SR_CgaCtaId ;  /* 0x00000000001b9919 */ /* 0x000f620000008800 */
[C---:B------:R-:W-:Y:S01]  /*2140*/  IADD3 R28, R12.reuse, 0xb0, RZ ;  /* 0x000000b00c1c7810 */ /* 0x040fe20007ffe0ff */
[C---:B------:R-:W-:Y:S01]  /*2150*/  VIADD R29, R12.reuse, 0xc0 ;  /* 0x000000c00c1d7836 */ /* 0x040fe20000000000 */
[C---:B------:R-:W-:Y:S01]  /*2160*/  IADD3 R30, R12.reuse, 0xd0, RZ ;  /* 0x000000d00c1e7810 */ /* 0x040fe20007ffe0ff */
[----:B------:R-:W-:Y:S01]  /*2170*/  VIADD R32, R12, 0xe0 ;  /* 0x000000e00c207836 */ /* 0x000fe20000000000 */
[----:B------:R-:W-:-:S04]  /*2180*/  LEA.HI R199, R49, R200, RZ, 0x5 ;  /* 0x000000c831c77211 */ /* 0x000fc800078f28ff */
        /* <DEDUP_REMOVED lines=119> */
[----:B------:R-:W-:Y:S02]  /*2900*/  @!P1 LEA R22, R9, R3, 0x18 ;  /* 0x0000000309169211 */ /* 0x000fe400078ec0ff */
[----:B----4-:R-:W-:Y:S01]  /*2910*/  @!P3 LEA R24, R8, R2, 0x18 ;  /* 0x000000020818b211 */ /* 0x010fe200078ec0ff */
[----:B------:R-:W-:Y:S01]  /*2920*/  @!P3 IMAD.MOV.U32 R2, RZ, RZ, R133 ;  /* 0x000000ffff02b224 */ /* 0x000fe200078e0085 */
[----:B------:R-:W-:Y:S01]  /*2930*/  @!P3 MOV R3, R132 ;  /* 0x000000840003b202 */ /* 0x000fe20000000f00 */
[----:B------:R-:W-:Y:S01]  /*2940*/  @!P2 IMAD R0, R14, 0x2, R0 ;  /* 0x000000020e00a824 */ /* 0x000fe200078e0200 */
[----:B------:R-:W-:-:S02]  /*2950*/  @!P6 MOV R8, 0x400 ;  /* 0x000004000008e802 */ /* 0x000fc40000000f00 */
[----:B------:R-:W-:Y:S01]  /*2960*/  MOV R9, UR11 ;  /* 0x0000000b00097c02 */ /* 0x000fe20008000f00 */
[----:B------:R-:W-:Y:S01]  /*2970*/  @!P3 IMAD.WIDE.U32 R4, R4, 0x50, R2 ;  /* 0x000000500404b825 */ /* 0x000fe200078e0002 */
[----:B------:R1:W-:Y:S01]  /*2980*/  @!P2 LDGSTS.E.BYPASS.LTC128B.128 [R0+0x4000], desc[UR16][R6.64] ;  /* 0x040000000600afae */ /* 0x0003e2000b901d50 */
[----:B------:R-:W-:Y:S02]  /*2990*/  @!P1 MOV R2, R133 ;  /* 0x0000008500029202 */ /* 0x000fe40000000f00 */
        /* <DEDUP_REMOVED lines=8> */
[----:B--2---:R-:W-:Y:S01]  /*2a20*/  @!P3 LEA R6, P2, R4, R10, 0x1 ;  /* 0x0000000a0406b211 */ /* 0x004fe200078408ff */
[----:B------:R-:W-:-:S02]  /*2a30*/  IMAD.U32 R10, RZ, RZ, UR10 ;  /* 0x0000000aff0a7e24 */ /* 0x000fc4000f8e00ff */
        /* <DEDUP_REMOVED lines=11> */
[----:B------:R-:W-:Y:S01]  /*2af0*/  @!P6 IMAD.MOV.U32 R3, RZ, RZ, R132 ;  /* 0x000000ffff03e224 */ /* 0x000fe200078e0084 */
[----:B------:R-:W-:Y:S01]  /*2b00*/  @!P4 MOV R0, 0x400 ;  /* 0x000004000000c802 */ /* 0x000fe20000000f00 */
[----:B------:R-:W-:Y:S01]  /*2b10*/  @!P6 IMAD.WIDE.U32 R2, R8, 0x70, R2 ;  /* 0x000000700802e825 */ /* 0x000fe200078e0002 */
[----:B------:R-:W-:-:S02]  /*2b20*/  @!P3 LEA R8, R14, R24, 0x1 ;  /* 0x000000180e08b211 */ /* 0x000fc400078e08ff */
[----:B------:R-:W-:Y:S02]  /*2b30*/  @!P4 LEA R23, R13, R0, 0x18 ;  /* 0x000000000d17c211 */ /* 0x000fe400078ec0ff */
[----:B------:R-:W-:Y:S01]  /*2b40*/  MOV R0, UR10 ;  /* 0x0000000a00007c02 */ /* 0x000fe20008000f00 */
[----:B------:R2:W-:Y:S01]  /*2b50*/  @!P3 LDGSTS.E.BYPASS.LTC128B.128 [R8+0x4800], desc[UR16][R6.64] ;  /* 0x048000000608bfae */ /* 0x0005e2000b901d50 */
[----:B------:R-:W-:Y:S02]  /*2b60*/  ISETP.GE.AND P3, PT, R34, UR25, PT ;  /* 0x0000001922007c0c */ /* 0x000fe4000bf66270 */
[----:B------:R-:W-:Y:S02]  /*2b70*/  @!P5 LEA R13, P2, R0, R133, 0x7 ;  /* 0x00000085000dd211 */ /* 0x000fe400078438ff */
[----:B------:R-:W-:Y:S02]  /*2b80*/  @!P1 LEA R0, R14, R22, 0x1 ;  /* 0x000000160e009211 */ /* 0x000fe400078e08ff */
[----:B------:R-:W-:-:S02]  /*2b90*/  @!P5 LEA.HI.X R15, R10, R132, R9, 0x7, P2 ;  /* 0x000000840a0fd211 */ /* 0x000fc400010f3c09 */
        /* <DEDUP_REMOVED lines=33> */
[----:B------:R-:W5:Y:S04]  /*2db0*/  @!P2 LDC.64 R22, c[0x0][0x218] ;  /* 0x00008600ff16ab82 */ /* 0x000f680000000a00 */
[----:B------:R-:W5:Y:S01]  /*2dc0*/  @!P5 S2R R15, SR_CgaCtaId ;  /* 0x00000000000fd919 */ /* 0x000f620000008800 */
[----:B------:R-:W-:-:S03]  /*2dd0*/  VOTEU.ALL UP1, P5 ;  /* 0x00000000003f7886 */ /* 0x000fc60002820000 */
[----:B------:R-:W5:Y:S02]  /*2de0*/  @!P5 LDC.64 R18, c[0x0][0x218] ;  /* 0x00008600ff12db82 */ /* 0x000f640000000a00 */
[----:B------:R-:W-:Y:S01]  /*2df0*/  @!UP1 UIMAD UR9, UR11, 0xe0, URZ ;  /* 0x000000e00b0998a4 */ /* 0x000fe2000f8e023f */
[----:B--2---:R-:W2:Y:S01]  /*2e00*/  @!P6 S2R R7, SR_CgaCtaId ;  /* 0x000000000007e919 */ /* 0x004ea20000008800 */
[----:B---3--:R-:W3:Y:S01]  /*2e10*/  @!P3 S2R R6, SR_CgaCtaId ;  /* 0x000000000006b919 */ /* 0x008ee20000008800 */
[----:B------:R-:W-:-:S03]  /*2e20*/  IADD3 R8, P4, R33, UR24, RZ ;  /* 0x0000001821087c10 */ /* 0x000fc6000ff9e0ff */
        /* <DEDUP_REMOVED lines=14> */
[----:B------:R-:W1:Y:S01]  /*2f10*/  @!P4 LDC.64 R20, c[0x0][0x218] ;  /* 0x00008600ff14cb82 */ /* 0x000e620000000a00 */
        /* <DEDUP_REMOVED lines=12> */
[----:B-----5:R-:W-:Y:S01]  /*2fe0*/  @!P5 LEA R6, R15, R2, 0x18 ;  /* 0x000000020f06d211 */ /* 0x020fe200078ec0ff */
        /* <DEDUP_REMOVED lines=11> */
[----:B------:R-:W-:-:S02]  /*30a0*/  @!P1 LEA R13, R13, R0, 0x18 ;  /* 0x000000000d0d9211 */ /* 0x000fc400078ec0ff */
[----:B------:R-:W-:Y:S02]  /*30b0*/  @!P2 MOV R0, 0x400 ;  /* 0x000004000000a802 */ /* 0x000fe40000000f00 */
[----:B----4-:R-:W-:Y:S02]  /*30c0*/  @!P4 LEA R4, R17, R4, 0x18 ;  /* 0x000000041104c211 */ /* 0x010fe400078ec0ff */
[----:B-1----:R-:W-:Y:S01]  /*30d0*/  @!P2 LEA R16, R16, R0, 0x18 ;  /* 0x000000001010a211 */ /* 0x002fe200078ec0ff */
        /* <DEDUP_REMOVED lines=108> */
[----:B-1----:R-:W-:Y:S01]  /*37a0*/  IMAD.U32 R8, RZ, RZ, UR6 ;  /* 0x00000006ff087e24 */ /* 0x002fe2000f8e00ff */
[----:B------:R-:W-:Y:S01]  /*37b0*/  @!UP1 UIMAD UR9, UR7, 0xc0, URZ ;  /* 0x000000c0070998a4 */ /* 0x000fe2000f8e023f */
[----:B------:R-:W-:Y:S03]  /*37c0*/  @P6 STS.128 [R243+0xc000], RZ ;  /* 0x00c000fff3006388 */ /* 0x000fe60000000c00 */
        /* <DEDUP_REMOVED lines=46> */
[----:B------:R-:W-:Y:S01]  /*3ab0*/  VOTEU.ALL UP2, P5 ;  /* 0x00000000003f7886 */ /* 0x000fe20002840000 */
[----:B------:R-:W-:Y:S01]  /*3ac0*/  SHF.R.S32.HI R52, RZ, 0x4, R8 ;  /* 0x00000004ff347819 */ /* 0x000fe20000011408 */
[----:B------:R-:W-:Y:S01]  /*3ad0*/  @P3 STS.128 [R243+0xe000], RZ ;  /* 0x00e000fff3003388 */ /* 0x000fe20000000c00 */
[----:B------:R-:W-:Y:S01]  /*3ae0*/  MOV R8, UR6 ;  /* 0x0000000600087c02 */ /* 0x000fe20008000f00 */
[----:B------:R-:W-:Y:S01]  /*3af0*/  IMAD.IADD R53, R200, 0x1, -R0 ;  /* 0x00000001c8357824 */ /* 0x000fe200078e0a00 */
[----:B------:R-:W-:Y:S01]  /*3b00*/  VOTEU.ALL UP1, P4 ;  /* 0x00000000003f7886 */ /* 0x000fe20002020000 */
[----:B------:R-:W-:Y:S01]  /*3b10*/  @!UP2 UIMAD UR9, UR7, 0x160, URZ ;  /* 0x000001600709a8a4 */ /* 0x000fe2000f8e023f */
[----:B--2---:R-:W-:-:S02]  /*3b20*/  MOV R6, UR6 ;  /* 0x0000000600067c02 */ /* 0x004fc40008000f00 */
[----:B------:R-:W-:Y:S01]  /*3b30*/  STL [R1+0x20], R53 ;  /* 0x0000203501007387 */ /* 0x000fe20000100800 */
[----:B------:R-:W-:-:S04]  /*3b40*/  SHF.R.S32.HI R0, RZ, 0x1f, R53 ;  /* 0x0000001fff007819 */ /* 0x000fc80000011435 */
[----:B------:R-:W-:Y:S02]  /*3b50*/  LEA.HI R16, R0, R53, RZ, 0x3 ;  /* 0x0000003500107211 */ /* 0x000fe400078f18ff */
[----:B------:R-:W-:Y:S01]  /*3b60*/  SHF.L.U32 R0, R36, 0x6, RZ ;  /* 0x0000000624007819 */ /* 0x000fe200000006ff */
[----:B---3--:R-:W-:Y:S01]  /*3b70*/  @!P1 IMAD.MOV.U32 R5, RZ, RZ, R51 ;  /* 0x000000ffff059224 */ /* 0x008fe200078e0033 */
[----:B------:R-:W-:Y:S02]  /*3b80*/  MOV R4, UR6 ;  /* 0x0000000600047c02 */ /* 0x000fe40008000f00 */
[----:B------:R-:W-:Y:S01]  /*3b90*/  LOP3.LUT R0, R0, 0x1c0, RZ, 0xc0, !PT ;  /* 0x000001c000007812 */ /* 0x000fe200078ec0ff */
[----:B-1----:R-:W-:Y:S02]  /*3ba0*/  IMAD.U32 R2, RZ, RZ, UR6 ;  /* 0x00000006ff027e24 */ /* 0x002fe4000f8e00ff */
[----:B------:R-:W-:-:S03]  /*3bb0*/  IMAD.U32 R3, RZ, RZ, UR7 ;  /* 0x00000007ff037e24 */ /* 0x000fc6000f8e00ff */
[----:B------:R-:W-:-:S04]  /*3bc0*/  @!P3 LEA R2, P2, R2, R50, 0x8 ;  /* 0x000000320202b211 */ /* 0x000fc800078440ff */
[----:B------:R-:W-:Y:S02]  /*3bd0*/  @!P3 LEA.HI.X R3, R4, R51, R3, 0x8, P2 ;  /* 0x000000330403b211 */ /* 0x000fe400010f4403 */
[----:B------:R-:W-:Y:S02]  /*3be0*/  @!P1 MOV R4, R50 ;  /* 0x0000003200049202 */ /* 0x000fe40000000f00 */
[----:B------:R-:W-:Y:S01]  /*3bf0*/  ISETP.GE.AND P2, PT, R30, UR25, PT ;  /* 0x000000191e007c0c */ /* 0x000fe2000bf46270 */
[----:B------:R-:W-:Y:S01]  /*3c00*/  @!PT LDS RZ, [RZ] ;  /* 0x00000000fffff984 */ /* 0x000fe20000000800 */
[----:B------:R-:W-:Y:S01]  /*3c10*/  @!PT LDS RZ, [RZ] ;  /* 0x00000000fffff984 */ /* 0x000fe20000000800 */
[----:B------:R-:W-:Y:S01]  /*3c20*/  @!PT LDS RZ, [RZ] ;  /* 0x00000000fffff984 */ /* 0x000fe20000000800 */
[----:B------:R1:W-:Y:S01]  /*3c30*/  @!P3 LDGSTS.E.BYPASS.LTC128B.128 [R243+0xe000], desc[UR16][R2.64] ;  /* 0x0e00000002f3bfae */ /* 0x0003e2000b901d50 */
[----:B------:R-:W-:Y:S01]  /*3c40*/  ISETP.GE.AND P3, PT, R32, UR25, PT ;  /* 0x0000001920007c0c */ /* 0x000fe2000bf66270 */
[----:B------:R-:W-:Y:S01]  /*3c50*/  @!P1 IMAD.WIDE.U32 R6, R6, 0x120, R4 ;  /* 0x0000012006069825 */ /* 0x000fe200078e0004 */
[----:B------:R-:W-:Y:S01]  /*3c60*/  LOP3.LUT R4, R16, 0xfffffff8, RZ, 0xc0, !PT ;  /* 0xfffffff810047812 */ /* 0x000fe200078ec0ff */
[----:B------:R-:W-:Y:S03]  /*3c70*/  @P1 STS.128 [R243+0xe800], RZ ;  /* 0x00e800fff3001388 */ /* 0x000fe60000000c00 */
[----:B------:R-:W-:-:S05]  /*3c80*/  IADD3 R20, R53, -R4, RZ ;  /* 0x8000000435147210 */ /* 0x000fca0007ffe0ff */
[----:B------:R-:W-:Y:S02]  /*3c90*/  VOTEU.ALL UP0, P2 ;  /* 0x00000000003f7886 */ /* 0x000fe40001000000 */
[----:B------:R-:W-:Y:S01]  /*3ca0*/  VOTEU.ALL UP2, P3 ;  /* 0x00000000003f7886 */ /* 0x000fe20001840000 */
[----:B-1----:R-:W-:Y:S01]  /*3cb0*/  LEA.HI R3, R52, R52, RZ, 0x1 ;  /* 0x0000003434037211 */ /* 0x002fe200078f08ff */
[----:B------:R-:W-:Y:S02]  /*3cc0*/  IMAD.SHL.U32 R2, R12, 0x8, RZ ;  /* 0x000000080c027824 */ /* 0x000fe400078e00ff */
[----:B------:R-:W-:Y:S01]  /*3cd0*/  IMAD.U32 R12, RZ, RZ, UR6 ;  /* 0x00000006ff0c7e24 */ /* 0x000fe2000f8e00ff */
[----:B------:R-:W-:Y:S02]  /*3ce0*/  LOP3.LUT R3, R3, 0xfffffffe, RZ, 0xc0, !PT ;  /* 0xfffffffe03037812 */ /* 0x000fe400078ec0ff */
[----:B------:R-:W-:Y:S02]  /*3cf0*/  LOP3.LUT R4, R0, 0x8, R2, 0xf8, !PT ;  /* 0x0000000800047812 */ /* 0x000fe400078ef802 */
[----:B------:R-:W-:Y:S01]  /*3d00*/  SHF.R.U32.HI R0, RZ, 0x3, R0 ;  /* 0x00000003ff007819 */ /* 0x000fe20000011600 */
[----:B------:R-:W-:Y:S01]  /*3d10*/  IMAD.IADD R5, R52, 0x1, -R3 ;  /* 0x0000000134057824 */ /* 0x000fe200078e0a03 */
[----:B------:R-:W-:Y:S01]  /*3d20*/  SHF.L.U32 R2, R20, 0x6, RZ ;  /* 0x0000000614027819 */ /* 0x000fe200000006ff */
[----:B------:R-:W-:Y:S01]  /*3d30*/  @!P1 VIADD R3, R7, UR8 ;  /* 0x0000000807039c36 */ /* 0x000fe20008000000 */
[----:B------:R-:W-:Y:S01]  /*3d40*/  LOP3.LUT R7, R4, R0, RZ, 0x3c, !PT ;  /* 0x0000000004077212 */ /* 0x000fe200078e3cff */
[----:B------:R-:W-:Y:S01]  /*3d50*/  @!UP1 UIMAD UR8, UR7, 0x180, URZ ;  /* 0x00000180070898a4 */ /* 0x000fe2000f8e023f */
[----:B------:R-:W-:Y:S01]  /*3d60*/  LOP3.LUT R0, R2, 0x1c0, RZ, 0xc0, !PT ;  /* 0x000001c002007812 */ /* 0x000fe200078ec0ff */
[----:B------:R-:W-:Y:S01]  /*3d70*/  @!P1 IMAD.MOV.U32 R2, RZ, RZ, R6 ;  /* 0x000000ffff029224 */ /* 0x000fe200078e0006 */
[----:B------:R-:W-:-:S02]  /*3d80*/  SHF.L.U32 R4, R5, 0x3, RZ ;  /* 0x0000000305047819 */ /* 0x000fc400000006ff */
[----:B------:R-:W-:Y:S02]  /*3d90*/  MOV R6, UR6 ;  /* 0x0000000600067c02 */ /* 0x000fe40008000f00 */
[----:B------:R-:W-:Y:S01]  /*3da0*/  @!PT LDS RZ, [RZ] ;  /* 0x00000000fffff984 */ /* 0x000fe20000000800 */
[----:B------:R-:W-:Y:S01]  /*3db0*/  @!PT LDS RZ, [RZ] ;  /* 0x00000000fffff984 */ /* 0x000fe20000000800 */
[----:B------:R-:W-:Y:S01]  /*3dc0*/  @!PT LDS RZ, [RZ] ;  /* 0x00000000fffff984 */ /* 0x000fe20000000800 */
[----:B------:R1:W-:Y:S01]  /*3dd0*/  @!P1 LDGSTS.E.BYPASS.LTC128B.128 [R243+0xe800], desc[UR16][R2.64] ;  /* 0x0e80000002f39fae */ /* 0x0003e2000b901d50 */
[----:B------:R-:W-:-:S03]  /*3de0*/  ISETP.GE.AND P1, PT, R33, UR25, PT ;  /* 0x0000001921007c0c */ /* 0x000fc6000bf26270 */
[----:B------:R-:W-:Y:S10]  /*3df0*/  @P6 STS.128 [R243+0xf000], RZ ;  /* 0x00f000fff3006388 */ /* 0x000ff40000000c00 */
[----:B------:R-:W-:Y:S01]  /*3e00*/  VOTEU.ALL UP1, P1 ;  /* 0x00000000003f7886 */ /* 0x000fe20000820000 */
[----:B-1----:R-:W-:-:S02]  /*3e10*/  LOP3.LUT R3, R0, 0x8, R4, 0xf8, !PT ;  /* 0x0000000800037812 */ /* 0x002fc400078ef804 */
[----:B------:R-:W-:Y:S01]  /*3e20*/  SHF.R.U32.HI R2, RZ, 0x3, R0 ;  /* 0x00000003ff027819 */ /* 0x000fe20000011600 */
[----:B------:R-:W-:Y:S01]  /*3e30*/  IMAD R0, R5, 0x200, R7 ;  /* 0x0000020005007824 */ /* 0x000fe200078e0207 */
[----:B------:R-:W-:Y:S02]  /*3e40*/  MOV R4, UR6 ;  /* 0x0000000600047c02 */ /* 0x000fe40008000f00 */
[----:B------:R-:W-:Y:S01]  /*3e50*/  LOP3.LUT R85, R3, R2, RZ, 0x3c, !PT ;  /* 0x0000000203557212 */ /* 0x000fe200078e3cff */
[----:B------:R-:W-:Y:S01]  /*3e60*/  @!P6 IMAD.MOV.U32 R2, RZ, RZ, R50 ;  /* 0x000000ffff02e224 */ /* 0x000fe200078e0032 */
[-C--:B------:R-:W-:Y:S02]  /*3e70*/  @!P6 MOV R3, R51.reuse ;  /* 0x000000330003e202 */ /* 0x080fe40000000f00 */
[----:B------:R-:W-:Y:S02]  /*3e80*/  LEA R134, R0, UR4, 0x1 ;  /* 0x0000000400867c11 */ /* 0x000fe4000f8e08ff */
[----:B------:R-:W-:Y:S01]  /*3e90*/  MOV R0, 0x10 ;  /* 0x0000001000007802 */ /* 0x000fe20000000f00 */
[----:B------:R-:W-:Y:S01]  /*3ea0*/  @!P6 IMAD.WIDE.U32 R6, R6, 0x140, R2 ;  /* 0x000001400606e825 */ /* 0x000fe200078e0002 */
[----:B------:R-:W-:-:S03]  /*3eb0*/  @!P5 MOV R3, R51 ;  /* 0x000000330003d202 */ /* 0x000fc60000000f00 */
[----:B------:R-:W-:Y:S01]  /*3ec0*/  @!P5 IMAD.MOV.U32 R2, RZ, RZ, R50 ;  /* 0x000000ffff02d224 */ /* 0x000fe200078e0032 */
[----:B------:R-:W-:Y:S01]  /*3ed0*/  @!P6 IADD3 R7, R7, UR23, RZ ;  /* 0x000000170707ec10 */ /* 0x000fe2000fffe0ff */
[----:B------:R-:W-:Y:S01]  /*3ee0*/  @!UP0 UIMAD UR23, UR7, 0x1a0, URZ ;  /* 0x000001a0071788a4 */ /* 0x000fe2000f8e023f */
[----:B------:R-:W-:Y:S01]  /*3ef0*/  VIADD R229, R134, 0x2040 ;  /* 0x0000204086e57836 */ /* 0x000fe20000000000 */
[----:B------:R-:W-:Y:S01]  /*3f00*/  UISETP.GT.AND UP0, UPT, UR22, UR5, UPT ;  /* 0x000000051600728c */ /* 0x000fe2000bf04270 */
        /* <DEDUP_REMOVED lines=84> */
[C---:B------:R-:W-:Y:S01]  /*4450*/  VIADD R237, R229.reuse, 0x6000 ;  /* 0x00006000e5ed7836 */ /* 0x040fe20000000000 */
[C---:B------:R-:W-:Y:S01]  /*4460*/  IADD3 R236, R229.reuse, 0x6800, RZ ;  /* 0x00006800e5ec7810 */ /* 0x040fe20007ffe0ff */
[C---:B------:R-:W-:Y:S01]  /*4470*/  VIADD R235, R229.reuse, 0x7000 ;  /* 0x00007000e5eb7836 */ /* 0x040fe20000000000 */
[----:B------:R-:W-:Y:S01]  /*4480*/  LDSM.16.M88.4 R44, [R229] ;  /* 0x00000000e52c783b */ /* 0x000fe20000000200 */
[----:B------:R-:W-:-:S03]  /*4490*/  IADD3 R234, R229, 0x7800, RZ ;  /* 0x00007800e5ea7810 */ /* 0x000fc60007ffe0ff */
        /* <DEDUP_REMOVED lines=366> */
[----:B------:R2:W1:Y:S02]  /*5b80*/  MUFU.TANH R135, R0 ;  /* 0x0000000000877308 */ /* 0x0004640000002400 */
[----:B--2---:R-:W-:Y:S02]  /*5b90*/  FMUL.FTZ R0, R51, UR23 ;  /* 0x0000001733007c20 */ /* 0x004fe40008410000 */
[----:B------:R-:W2:Y:S04]  /*5ba0*/  LDSM.16.M88.4 R48, [R227+0x7000] ;  /* 0x00700000e330783b */ /* 0x000ea80000000200 */
        /* <DEDUP_REMOVED lines=41> */
[----:B------:R-:W-:-:S05]  /*5e40*/  IMAD.MOV.U32 R6, RZ, RZ, 0x8 ;  /* 0x00000008ff067424 */ /* 0x000fca00078e00ff */
        /* <DEDUP_REMOVED lines=43> */
[----:B------:R-:W-:-:S04]  /*6100*/  LEA.HI R0, R4, R0, RZ, 0x2 ;  /* 0x0000000004007211 */ /* 0x000fc800078f10ff */
[----:B------:R-:W-:-:S04]  /*6110*/  SHF.R.S32.HI R0, RZ, 0x2, R0 ;  /* 0x00000002ff007819 */ /* 0x000fc80000011400 */
[----:B------:R-:W-:Y:S01]  /*6120*/  IADD3 R7, R3, 0x1, R0 ;  /* 0x0000000103077810 */ /* 0x000fe20007ffe000 */
[----:B------:R-:W-:Y:S01]  /*6130*/  IMAD.U32 R0, RZ, RZ, UR19 ;  /* 0x00000013ff007e24 */ /* 0x000fe2000f8e00ff */
[----:B------:R-:W-:Y:S01]  /*6140*/  BAR.SYNC.DEFER_BLOCKING 0x0 ;  /* 0x0000000000007b1d */ /* 0x000fe20000010000 */
[----:B------:R-:W-:-:S03]  /*6150*/  @!P1 LEA R3, P2, R133, UR8, 0x1 ;  /* 0x0000000885039c11 */ /* 0x000fc6000f8408ff */
[----:B------:R-:W-:Y:S02]  /*6160*/  IADD3 R7, R7, UR18, -R0 ;  /* 0x0000001207077c10 */ /* 0x000fe4000fffe800 */
[----:B------:R-:W-:Y:S01]  /*6170*/  LOP3.LUT R0, R85, R84, RZ, 0xfc, !PT ;  /* 0x0000005455007212 */ /* 0x000fe200078efcff */
[----:B------:R1:W-:Y:S01]  /*6180*/  @!P1 STL [R1+0xc], R3 ;  /* 0x00000c0301009387 */ /* 0x0003e20000100800 */
[----:B------:R-:W-:-:S04]  /*6190*/  IADD3 R7, R7, UR14, RZ ;  /* 0x0000000e07077c10 */ /* 0x000fc8000fffe0ff */
[C---:B------:R-:W-:Y:S02]  /*61a0*/  VIADDMNMX R6, R7.reuse, R6, UR18, PT ;  /* 0x0000001207067e46 */ /* 0x040fe4000b800106 */
[----:B------:R-:W-:Y:S02]  /*61b0*/  VIMNMX R7, R7, UR18, PT ;  /* 0x0000001207077c48 */ /* 0x000fe4000bfe0100 */
[----:B-1----:R-:W-:-:S05]  /*61c0*/  @!P1 LEA.HI.X R3, R133, UR9, R132, 0x1, P2 ;  /* 0x0000000985039c11 */ /* 0x002fca00090f0c84 */
[----:B------:R1:W-:Y:S01]  /*61d0*/  @!P1 STL [R1+0x8], R3 ;  /* 0x0000080301009387 */ /* 0x0003e20000100800 */
[----:B--234-:R-:W-:Y:S05]  /*61e0*/  @!P1 BRA `(.L_x_3567) ;  /* 0x0000000400f89947 */ /* 0x01cfea0003800000 */
[----:B------:R-:W-:Y:S05]  /*61f0*/  @!P0 BRA `(.L_x_3568) ;  /* 0x0000000000f88947 */ /* 0x000fea0003800000 */
[----:B------:R-:W2:Y:S01]  /*6200*/  LDC R12, c[0x0][0x380] ;  /* 0x0000e000ff0c7b82 */ /* 0x000ea20000000800 */
[----:B------:R-:W-:Y:S01]  /*6210*/  UIADD3 UR8, UR20, -0x100, URZ ;  /* 0xffffff0014087890 */ /* 0x000fe2000fffe03f */
[----:B------:R-:W-:Y:S02]  /*6220*/  IABS R10, UR20 ;  /* 0x00000014000a7c13 */ /* 0x000fe40008000000 */
[----:B--2---:R-:W-:-:S04]  /*6230*/  IABS R11, R12 ;  /* 0x0000000c000b7213 */ /* 0x004fc80000000000 */
[----:B------:R-:W2:Y:S08]  /*6240*/  I2F.RP R4, R11 ;  /* 0x0000000b00047306 */ /* 0x000eb00000209400 */
[----:B--2---:R-:W2:Y:S02]  /*6250*/  MUFU.RCP R4, R4 ;  /* 0x0000000400047308 */ /* 0x004ea40000001000 */
[----:B--2---:R-:W-:-:S06]  /*6260*/  VIADD R4, R4, 0xffffffe ;  /* 0x0ffffffe04047836 */ /* 0x004fcc0000000000 */
        /* <DEDUP_REMOVED lines=55> */
.L_x_3568:
[----:B------:R-:W-:-:S04]  /*65e0*/  ULEA UR8, -UR10, URZ, 0x8 ;  /* 0x0000003f0a087291 */ /* 0x000fc8000f8e413f */
[----:B------:R-:W-:Y:S02]  /*65f0*/  USHF.R.S32.HI UR9, URZ, 0x1f, UR8 ;  /* 0x0000001f3f097899 */ /* 0x000fe40008011408 */
[----:B------:R-:W-:-:S04]  /*6600*/  MOV R4, UR8 ;  /* 0x0000000800047c02 */ /* 0x000fc80008000f00 */
[----:B-1----:R-:W-:-:S07]  /*6610*/  MOV R3, UR9 ;  /* 0x0000000900037c02 */ /* 0x002fce0008000f00 */
.L_x_3569:
        /* <DEDUP_REMOVED lines=59> */
.L_x_3567:
[----:B-1----:R-:W-:Y:S01]  /*69d0*/  VIADD R3, R200, UR20 ;  /* 0x00000014c8037c36 */ /* 0x002fe20008000000 */
[----:B------:R-:W-:Y:S01]  /*69e0*/  ULDC UR18, c[0x0][0x2ec] ;  /* 0x0000bb0000127ab9 */ /* 0x000fe20000000800 */
[----:B------:R-:W-:Y:S02]  /*69f0*/  UISETP.GT.AND UP0, UPT, UR22, UR5, UPT ;  /* 0x000000051600728c */ /* 0x000fe4000bf04270 */
        /* <DEDUP_REMOVED lines=458> */
[----:B------:R-:W-:Y:S02]  /*86a0*/  FMNMX.FTZ R36, R196, R36, !PT ;  /* 0x00000024c4247209 */ /* 0x000fe40007810000 */
[----:B------:R-:W-:Y:S01]  /*86b0*/  PLOP3.LUT P4, PT, PT, PT, UP0, 0x80, 0x0 ;  /* 0x000000000000781c */ /* 0x000fe20003f8f008 */
[----:B------:R-:W-:Y:S01]  /*86c0*/  LDSM.16.MT88.4 R12, [R135+0xa000] ;  /* 0x00a00000870c783b */ /* 0x000fe20000004200 */
[----:B------:R-:W-:-:S02]  /*86d0*/  IMAD R224, R2, 0x2, R135 ;  /* 0x0000000202e07824 */ /* 0x000fc400078e0287 */
[C---:B------:R-:W-:Y:S01]  /*86e0*/  IMAD R226, R231.reuse, 0x2, R135 ;  /* 0x00000002e7e27824 */ /* 0x040fe200078e0287 */
[----:B------:R-:W3:Y:S01]  /*86f0*/  SHFL.BFLY PT, R9, R36, 0x2, 0x1f ;  /* 0x0c401f0024097f89 */ /* 0x000ee200000e0000 */
[----:B------:R-:W-:Y:S02]  /*8700*/  IMAD R225, R231, 0x2, R224 ;  /* 0x00000002e7e17824 */ /* 0x000fe400078e02e0 */
[----:B------:R-:W-:Y:S01]  /*8710*/  IMAD.MOV.U32 R2, RZ, RZ, R162 ;  /* 0x000000ffff027224 */ /* 0x000fe200078e00a2 */
        /* <DEDUP_REMOVED lines=37> */
[----:B------:R-:W-:Y:S02]  /*8970*/  FFMA.FTZ R8, R42, UR18, -R4 ;  /* 0x000000122a087c23 */ /* 0x000fe40008010804 */
        /* <DEDUP_REMOVED lines=68> */
[----:B--2---:R-:W-:Y:S01]  /*8dc0*/  FFMA.FTZ R0, R83, UR18, -R4 ;  /* 0x0000001253007c23 */ /* 0x004fe20008010804 */
[----:B---3--:R-:W-:Y:S01]  /*8dd0*/  F2FP.BF16.F32.PACK_AB R10, R179, R175 ;  /* 0x000000afb30a723e */ /* 0x008fe200000010ff */
[C---:B-1----:R-:W-:Y:S04]  /*8de0*/  HMMA.16816.F32.BF16 R80, R12.reuse, R64, R72 ;  /* 0x000000400c50723c */ /* 0x042fe80000041848 */
[----:B------:R1:W-:Y:S02]  /*8df0*/  MUFU.EX2 R205, R0 ;  /* 0x0000000000cd7308 */ /* 0x0003e40000000800 */
[----:B------:R-:W-:Y:S06]  /*8e00*/  HMMA.16816.F32.BF16 R64, R12, R66, R68 ;  /* 0x000000420c40723c */ /* 0x000fec0000041844 */
[C---:B------:R-:W-:Y:S01]  /*8e10*/  HMMA.16816.F32.BF16 R76, R8.reuse, R20, R76 ;  /* 0x00000014084c723c */ /* 0x040fe2000004184c */
[----:B------:R-:W-:Y:S01]  /*8e20*/  IMAD.MOV.U32 R68, RZ, RZ, R159 ;  /* 0x000000ffff447224 */ /* 0x000fe200078e009f */
[----:B------:R-:W-:Y:S01]  /*8e30*/  F2FP.BF16.F32.PACK_AB R13, R215, R213 ;  /* 0x000000d5d70d723e */ /* 0x000fe200000010ff */
[----:B------:R-:W-:Y:S01]  /*8e40*/  IMAD.MOV.U32 R70, RZ, RZ, R152 ;  /* 0x000000ffff467224 */ /* 0x000fe200078e0098 */
[----:B------:R-:W-:Y:S01]  /*8e50*/  F2FP.BF16.F32.PACK_AB R15, R223, R222 ;  /* 0x000000dedf0f723e */ /* 0x000fe200000010ff */
[----:B------:R-:W-:Y:S01]  /*8e60*/  IMAD.MOV.U32 R69, RZ, RZ, R155 ;  /* 0x000000ffff457224 */ /* 0x000fe200078e009b */
[C---:B------:R-:W-:Y:S01]  /*8e70*/  HMMA.16816.F32.BF16 R60, R8.reuse, R22, R32 ;  /* 0x00000016083c723c */ /* 0x040fe20000041820 */
[----:B-1----:R-:W-:Y:S01]  /*8e80*/  FFMA.FTZ R0, R85, UR18, -R4 ;  /* 0x0000001255007c23 */ /* 0x002fe20008010804 */
[----:B------:R-:W-:Y:S01]  /*8e90*/  IMAD.MOV.U32 R85, RZ, RZ, R200 ;  /* 0x000000ffff557224 */ /* 0x000fe200078e00c8 */
[----:B------:R-:W1:Y:S01]  /*8ea0*/  LDSM.16.MT88.4 R20, [R226+0xb800] ;  /* 0x00b80000e214783b */ /* 0x000e620000004200 */
[----:B------:R-:W-:Y:S01]  /*8eb0*/  IMAD.MOV.U32 R71, RZ, RZ, R151 ;  /* 0x000000ffff477224 */ /* 0x000fe200078e0097 */
[----:B------:R2:W-:Y:S01]  /*8ec0*/  MUFU.EX2 R200, R0 ;  /* 0x0000000000c87308 */ /* 0x0005e20000000800 */
[C---:B------:R-:W-:Y:S06]  /*8ed0*/  HMMA.16816.F32.BF16 R72, R8.reuse, R16, R28 ;  /* 0x000000100848723c */ /* 0x040fec000004181c */
[C---:B------:R-:W-:Y:S01]  /*8ee0*/  HMMA.16816.F32.BF16 R32, R8.reuse, R18, R24 ;  /* 0x000000120820723c */ /* 0x040fe20000041818 */
[----:B------:R-:W3:Y:S05]  /*8ef0*/  LDSM.16.MT88.4 R16, [R224+0xb800] ;  /* 0x00b80000e010783b */ /* 0x000eea0000004200 */
[----:B------:R-:W-:Y:S01]  /*8f00*/  HMMA.16816.F32.BF16 R28, R8, R44, R40 ;  /* 0x0000002c081c723c */ /* 0x000fe20000041828 */
[----:B------:R-:W4:Y:S01]  /*8f10*/  LDSM.16.MT88.4 R40, [R225+0xb800] ;  /* 0x00b80000e128783b */ /* 0x000f220000004200 */
[----:B--2---:R-:W-:Y:S01]  /*8f20*/  FFMA.FTZ R0, R86, UR18, -R4 ;  /* 0x0000001256007c23 */ /* 0x004fe20008010804 */
[----:B------:R-:W-:-:S03]  /*8f30*/  IMAD.MOV.U32 R86, RZ, RZ, R196 ;  /* 0x000000ffff567224 */ /* 0x000fc600078e00c4 */
[C---:B------:R-:W-:Y:S01]  /*8f40*/  HMMA.16816.F32.BF16 R24, R8.reuse, R46, R48 ;  /* 0x0000002e0818723c */ /* 0x040fe20000041830 */
[----:B------:R-:W2:Y:S01]  /*8f50*/  LDSM.16.MT88.4 R48, [R226+0xc000] ;  /* 0x00c00000e230783b */ /* 0x000ea20000004200 */
[----:B------:R5:W-:Y:S04]  /*8f60*/  MUFU.EX2 R196, R0 ;  /* 0x0000000000c47308 */ /* 0x000be80000000800 */
[C---:B------:R-:W-:Y:S06]  /*8f70*/  HMMA.16816.F32.BF16 R80, R8.reuse, R52, R80 ;  /* 0x000000340850723c */ /* 0x040fec0000041850 */
[----:B------:R-:W-:Y:S01]  /*8f80*/  HMMA.16816.F32.BF16 R44, R8, R54, R64 ;  /* 0x00000036082c723c */ /* 0x000fe20000041840 */
[----:B------:R-:W2:Y:S01]  /*8f90*/  LDSM.16.MT88.4 R52, [R135+0xc000] ;  /* 0x00c000008734783b */ /* 0x000ea20000004200 */
[----:B-----5:R-:W-:Y:S01]  /*8fa0*/  FFMA.FTZ R0, R87, UR18, -R5 ;  /* 0x0000001257007c23 */ /* 0x020fe20008010805 */
[----:B------:R-:W-:-:S04]  /*8fb0*/  IMAD.MOV.U32 R87, RZ, RZ, R160 ;  /* 0x000000ffff577224 */ /* 0x000fc800078e00a0 */
[----:B------:R-:W-:Y:S01]  /*8fc0*/  F2FP.BF16.F32.PACK_AB R9, R220, R246 ;  /* 0x000000f6dc09723e */ /* 0x000fe200000010ff */
[----:B------:R5:W-:Y:S01]  /*8fd0*/  MUFU.EX2 R162, R0 ;  /* 0x0000000000a27308 */ /* 0x000be20000000800 */
[----:B------:R-:W-:Y:S01]  /*8fe0*/  F2FP.BF16.F32.PACK_AB R11, R217, R242 ;  /* 0x000000f2d90b723e */ /* 0x000fe200000010ff */
[----:B-----5:R-:W-:Y:S01]  /*8ff0*/  FFMA.FTZ R0, R88, UR18, -R5 ;  /* 0x0000001258007c23 */ /* 0x020fe20008010805 */
[----:B------:R-:W-:-:S05]  /*9000*/  IMAD.MOV.U32 R88, RZ, RZ, R164 ;  /* 0x000000ffff587224 */ /* 0x000fca00078e00a4 */
[----:B------:R5:W1:Y:S02]  /*9010*/  MUFU.EX2 R159, R0 ;  /* 0x00000000009f7308 */ /* 0x000a640000000800 */
[----:B-----5:R-:W-:Y:S01]  /*9020*/  FFMA.FTZ R0, R89, UR18, -R5 ;  /* 0x0000001259007c23 */ /* 0x020fe20008010805 */
[----:B------:R-:W-:Y:S01]  /*9030*/  IMAD.MOV.U32 R89, RZ, RZ, R165 ;  /* 0x000000ffff597224 */ /* 0x000fe200078e00a5 */
[----:B-1----:R-:W-:-:S04]  /*9040*/  F2FP.BF16.F32.PACK_AB R12, R159, R162 ;  /* 0x000000a29f0c723e */ /* 0x002fc800000010ff */
[----:B------:R1:W-:Y:S02]  /*9050*/  MUFU.EX2 R165, R0 ;  /* 0x0000000000a57308 */ /* 0x0003e40000000800 */
[----:B-1----:R-:W-:Y:S01]  /*9060*/  FFMA.FTZ R0, R92, UR18, -R5 ;  /* 0x000000125c007c23 */ /* 0x002fe20008010805 */
[----:B------:R-:W-:-:S05]  /*9070*/  IMAD.MOV.U32 R92, RZ, RZ, R166 ;  /* 0x000000ffff5c7224 */ /* 0x000fca00078e00a6 */
[----:B------:R1:W5:Y:S02]  /*9080*/  MUFU.EX2 R164, R0 ;  /* 0x0000000000a47308 */ /* 0x0003640000000800 */
[----:B-1----:R-:W-:Y:S01]  /*9090*/  FFMA.FTZ R0, R90, UR18, -R4 ;  /* 0x000000125a007c23 */ /* 0x002fe20008010804 */
[----:B------:R-:W-:Y:S01]  /*90a0*/  IMAD.MOV.U32 R90, RZ, RZ, R187 ;  /* 0x000000ffff5a7224 */ /* 0x000fe200078e00bb */
[----:B-----5:R-:W-:-:S04]  /*90b0*/  F2FP.BF16.F32.PACK_AB R14, R164, R165 ;  /* 0x000000a5a40e723e */ /* 0x020fc800000010ff */
[----:B------:R1:W-:Y:S03]  /*90c0*/  MUFU.EX2 R187, R0 ;  /* 0x0000000000bb7308 */ /* 0x0003e60000000800 */
[C---:B------:R-:W-:Y:S06]  /*90d0*/  HMMA.16816.F32.BF16 R76, R12.reuse, R56, R76 ;  /* 0x000000380c4c723c */ /* 0x040fec000004184c */
[----:B------:R-:W-:Y:S01]  /*90e0*/  HMMA.16816.F32.BF16 R60, R12, R58, R60 ;  /* 0x0000003a0c3c723c */ /* 0x000fe2000004183c */
[----:B-1----:R-:W-:Y:S01]  /*90f0*/  FFMA.FTZ R0, R91, UR18, -R4 ;  /* 0x000000125b007c23 */ /* 0x002fe20008010804 */
[----:B------:R-:W-:-:S04]  /*9100*/  IMAD.MOV.U32 R91, RZ, RZ, R183 ;  /* 0x000000ffff5b7224 */ /* 0x000fc800078e00b7 */
[C---:B------:R-:W-:Y:S01]  /*9110*/  HMMA.16816.F32.BF16 R72, R12.reuse, R20, R72 ;  /* 0x000000140c48723c */ /* 0x040fe20000041848 */
[----:B------:R1:W-:Y:S05]  /*9120*/  MUFU.EX2 R183, R0 ;  /* 0x0000000000b77308 */ /* 0x0003ea0000000800 */
[C---:B------:R-:W-:Y:S06]  /*9130*/  HMMA.16816.F32.BF16 R56, R12.reuse, R22, R32 ;  /* 0x000000160c38723c */ /* 0x040fec0000041820 */
[C---:B---3--:R-:W-:Y:S01]  /*9140*/  HMMA.16816.F32.BF16 R64, R12.reuse, R16, R28 ;  /* 0x000000100c40723c */ /* 0x048fe2000004181c */
[----:B------:R-:W-:Y:S05]  /*9150*/  LDSM.16.MT88.4 R28, [R225+0xc000] ;  /* 0x00c00000e11c783b */ /* 0x000fea0000004200 */
[C---:B------:R-:W-:Y:S01]  /*9160*/  HMMA.16816.F32.BF16 R20, R12.reuse, R18, R24 ;  /* 0x000000120c14723c */ /* 0x040fe20000041818 */
[----:B-1----:R-:W-:Y:S01]  /*9170*/  FFMA.FTZ R0, R93, UR18, -R4 ;  /* 0x000000125d007c23 */ /* 0x002fe20008010804 */
[----:B------:R-:W-:Y:S01]  /*9180*/  IMAD.MOV.U32 R93, RZ, RZ, R181 ;  /* 0x000000ffff5d7224 */ /* 0x000fe200078e00b5 */
[----:B------:R-:W1:Y:S02]  /*9190*/  LDSM.16.MT88.4 R16, [R224+0xc000] ;  /* 0x00c00000e010783b */ /* 0x000e640000004200 */
[----:B------:R3:W-:Y:S01]  /*91a0*/  MUFU.EX2 R181, R0 ;  /* 0x0000000000b57308 */ /* 0x0007e20000000800 */
[C---:B----4-:R-:W-:Y:S06]  /*91b0*/  HMMA.16816.F32.BF16 R80, R12.reuse, R40, R80 ;  /* 0x000000280c50723c */ /* 0x050fec0000041850 */
[----:B------:R-:W-:Y:S01]  /*91c0*/  HMMA.16816.F32.BF16 R32, R12, R42, R44 ;  /* 0x0000002a0c20723c */ /* 0x000fe2000004182c */
[----:B------:R-:W4:Y:S06]  /*91d0*/  LDSM.16.MT88.4 R40, [R135+0xc800] ;  /* 0x00c800008728783b */ /* 0x000f2c0000004200 */
[----:B------:R-:W-:-:S02]  /*91e0*/  F2FP.BF16.F32.PACK_AB R13, R214, R218 ;  /* 0x000000dad60d723e */ /* 0x000fc400000010ff */
[----:B------:R-:W-:Y:S01]  /*91f0*/  F2FP.BF16.F32.PACK_AB R15, R200, R205 ;  /* 0x000000cdc80f723e */ /* 0x000fe200000010ff */
[----:B---3--:R-:W-:Y:S01]  /*9200*/  FFMA.FTZ R0, R94, UR18, -R5 ;  /* 0x000000125e007c23 */ /* 0x008fe20008010805 */
[----:B------:R-:W-:-:S03]  /*9210*/  IMAD.MOV.U32 R94, RZ, RZ, R168 ;  /* 0x000000ffff5e7224 */ /* 0x000fc600078e00a8 */
[----:B------:R3:W-:Y:S02]  /*9220*/  MUFU.EX2 R152, R0 ;  /* 0x0000000000987308 */ /* 0x0007e40000000800 */
[----:B---3--:R-:W-:Y:S01]  /*9230*/  FFMA.FTZ R0, R95, UR18, -R5 ;  /* 0x000000125f007c23 */ /* 0x008fe20008010805 */
[----:B------:R-:W-:Y:S02]  /*9240*/  IMAD.MOV.U32 R95, RZ, RZ, R89 ;  /* 0x000000ffff5f7224 */ /* 0x000fe400078e0059 */
[----:B------:R-:W-:-:S03]  /*9250*/  IMAD.MOV.U32 R89, RZ, RZ, R68 ;  /* 0x000000ffff597224 */ /* 0x000fc600078e0044 */
[----:B------:R3:W5:Y:S02]  /*9260*/  MUFU.EX2 R155, R0 ;  /* 0x00000000009b7308 */ /* 0x0007640000000800 */
[----:B---3--:R-:W-:Y:S01]  /*9270*/  FFMA.FTZ R0, R97, UR18, -R5 ;  /* 0x0000001261007c23 */ /* 0x008fe20008010805 */
[----:B-----5:R-:W-:-:S05]  /*9280*/  F2FP.BF16.F32.PACK_AB R8, R155, R152 ;  /* 0x000000989b08723e */ /* 0x020fca00000010ff */
[----:B------:R3:W-:Y:S02]  /*9290*/  MUFU.EX2 R150, R0 ;  /* 0x0000000000967308 */ /* 0x0007e40000000800 */
[----:B---3--:R-:W-:-:S06]  /*92a0*/  FFMA.FTZ R0, R99, UR18, -R5 ;  /* 0x0000001263007c23 */ /* 0x008fcc0008010805 */
[----:B------:R3:W5:Y:S02]  /*92b0*/  MUFU.EX2 R149, R0 ;  /* 0x0000000000957308 */ /* 0x0007640000000800 */
[----:B---3--:R-:W-:Y:S01]  /*92c0*/  FFMA.FTZ R0, R96, UR18, -R4 ;  /* 0x0000001260007c23 */ /* 0x008fe20008010804 */
[----:B-----5:R-:W-:-:S05]  /*92d0*/  F2FP.BF16.F32.PACK_AB R10, R149, R150 ;  /* 0x00000096950a723e */ /* 0x020fca00000010ff */
[----:B------:R3:W-:Y:S02]  /*92e0*/  MUFU.EX2 R168, R0 ;  /* 0x0000000000a87308 */ /* 0x0007e40000000800 */
[C---:B--2---:R-:W-:Y:S06]  /*92f0*/  HMMA.16816.F32.BF16 R72, R8.reuse, R48, R72 ;  /* 0x000000300848723c */ /* 0x044fec0000041848 */
[C---:B------:R-:W-:Y:S01]  /*9300*/  HMMA.16816.F32.BF16 R56, R8.reuse, R50, R56 ;  /* 0x000000320838723c */ /* 0x040fe20000041838 */
[----:B------:R-:W2:Y:S05]  /*9310*/  LDSM.16.MT88.4 R48, [R226+0xc800] ;  /* 0x00c80000e230783b */ /* 0x000eaa0000004200 */
[----:B------:R-:W-:Y:S01]  /*9320*/  HMMA.16816.F32.BF16 R76, R8, R52, R76 ;  /* 0x00000034084c723c */ /* 0x000fe2000004184c */
[----:B---3--:R-:W-:-:S04]  /*9330*/  FFMA.FTZ R0, R98, UR18, -R4 ;  /* 0x0000001262007c23 */ /* 0x008fc80008010804 */
[----:B------:R3:W-:Y:S01]  /*9340*/  MUFU.EX2 R166, R0 ;  /* 0x0000000000a67308 */ /* 0x0007e20000000800 */
[C---:B------:R-:W-:Y:S06]  /*9350*/  HMMA.16816.F32.BF16 R44, R8.reuse, R54, R60 ;  /* 0x00000036082c723c */ /* 0x040fec000004183c */
[C---:B-1----:R-:W-:Y:S01]  /*9360*/  HMMA.16816.F32.BF16 R24, R8.reuse, R18, R20 ;  /* 0x000000120818723c */ /* 0x042fe20000041814 */
[----:B------:R-:W1:Y:S05]  /*9370*/  LDSM.16.MT88.4 R20, [R224+0xc800] ;  /* 0x00c80000e014783b */ /* 0x000e6a0000004200 */
[----:B------:R-:W-:Y:S01]  /*9380*/  HMMA.16816.F32.BF16 R60, R8, R16, R64 ;  /* 0x00000010083c723c */ /* 0x000fe20000041840 */
[----:B------:R-:W5:Y:S01]  /*9390*/  LDSM.16.MT88.4 R16, [R225+0xc800] ;  /* 0x00c80000e110783b */ /* 0x000f620000004200 */
[----:B---3--:R-:W-:-:S04]  /*93a0*/  FFMA.FTZ R0, R100, UR18, -R4 ;  /* 0x0000001264007c23 */ /* 0x008fc80008010804 */
[C---:B------:R-:W-:Y:S01]  /*93b0*/  HMMA.16816.F32.BF16 R80, R8.reuse, R28, R80 ;  /* 0x0000001c0850723c */ /* 0x040fe20000041850 */
[----:B------:R3:W-:Y:S05]  /*93c0*/  MUFU.EX2 R160, R0 ;  /* 0x0000000000a07308 */ /* 0x0007ea0000000800 */
[----:B------:R-:W-:Y:S07]  /*93d0*/  HMMA.16816.F32.BF16 R32, R8, R30, R32 ;  /* 0x0000001e0820723c */ /* 0x000fee0000041820 */
[----:B------:R-:W-:-:S02]  /*93e0*/  F2FP.BF16.F32.PACK_AB R9, R187, R196 ;  /* 0x000000c4bb09723e */ /* 0x000fc400000010ff */
[----:B------:R-:W-:Y:S01]  /*93f0*/  F2FP.BF16.F32.PACK_AB R11, R181, R183 ;  /* 0x000000b7b50b723e */ /* 0x000fe200000010ff */
[----:B---3--:R-:W-:-:S04]  /*9400*/  FFMA.FTZ R0, R101, UR18, -R5 ;  /* 0x0000001265007c23 */ /* 0x008fc80008010805 */
[----:B------:R3:W-:Y:S02]  /*9410*/  MUFU.EX2 R137, R0 ;  /* 0x0000000000897308 */ /* 0x0007e40000000800 */
[----:B---3--:R-:W-:-:S06]  /*9420*/  FFMA.FTZ R0, R102, UR18, -R5 ;  /* 0x0000001266007c23 */ /* 0x008fcc0008010805 */
        /* <DEDUP_REMOVED lines=8> */
[----:B------:R3:W4:Y:S02]  /*94b0*/  MUFU.EX2 R151, R0 ;  /* 0x0000000000977308 */ /* 0x0007240000000800 */
        /* <DEDUP_REMOVED lines=11> */
[----:B--2---:R-:W-:-:S05]  /*9570*/  FFMA.FTZ R0, R107, UR18, -R4 ;  /* 0x000000126b007c23 */ /* 0x004fca0008010804 */
[C---:B-----5:R-:W-:Y:S01]  /*9580*/  HMMA.16816.F32.BF16 R80, R12.reuse, R16, R80 ;  /* 0x000000100c50723c */ /* 0x060fe20000041850 */
[----:B------:R2:W-:Y:S05]  /*9590*/  MUFU.EX2 R146, R0 ;  /* 0x0000000000927308 */ /* 0x0005ea0000000800 */
[----:B------:R-:W-:Y:S01]  /*95a0*/  HMMA.16816.F32.BF16 R20, R12, R18, R32 ;  /* 0x000000120c14723c */ /* 0x000fe20000041820 */
[----:B------:R-:W5:Y:S06]  /*95b0*/  LDSM.16.MT88.4 R16, [R225+0xd000] ;  /* 0x00d00000e110783b */ /* 0x000f6c0000004200 */
[----:B------:R-:W-:-:S02]  /*95c0*/  F2FP.BF16.F32.PACK_AB R13, R166, R168 ;  /* 0x000000a8a60d723e */ /* 0x000fc400000010ff */
[----:B----4-:R-:W-:Y:S01]  /*95d0*/  F2FP.BF16.F32.PACK_AB R15, R151, R160 ;  /* 0x000000a0970f723e */ /* 0x010fe200000010ff */
        /* <DEDUP_REMOVED lines=11> */
[----:B------:R2:W-:Y:S02]  /*9690*/  MUFU.EX2 R129, R0 ;  /* 0x0000000000817308 */ /* 0x0005e40000000800 */
[C---:B------:R-:W-:Y:S06]  /*96a0*/  HMMA.16816.F32.BF16 R76, R8.reuse, R40, R76 ;  /* 0x00000028084c723c */ /* 0x040fec000004184c */
[C---:B------:R-:W-:Y:S01]  /*96b0*/  HMMA.16816.F32.BF16 R44, R8.reuse, R42, R44 ;  /* 0x0000002a082c723c */ /* 0x040fe2000004182c */
[----:B------:R-:W4:Y:S05]  /*96c0*/  LDSM.16.MT88.4 R40, [R135+0xd800] ;  /* 0x00d800008728783b */ /* 0x000f2a0000004200 */
[----:B---3--:R-:W-:Y:S01]  /*96d0*/  HMMA.16816.F32.BF16 R72, R8, R48, R72 ;  /* 0x000000300848723c */ /* 0x008fe20000041848 */
[----:B--2---:R-:W-:-:S04]  /*96e0*/  FFMA.FTZ R0, R111, UR18, -R4 ;  /* 0x000000126f007c23 */ /* 0x004fc80008010804 */
[----:B------:R2:W3:Y:S01]  /*96f0*/  MUFU.EX2 R128, R0 ;  /* 0x0000000000807308 */ /* 0x0004e20000000800 */
[C---:B------:R-:W-:Y:S01]  /*9700*/  HMMA.16816.F32.BF16 R56, R8.reuse, R50, R56 ;  /* 0x000000320838723c */ /* 0x040fe20000041838 */
[----:B------:R-:W4:Y:S05]  /*9710*/  LDSM.16.MT88.4 R48, [R226+0xd800] ;  /* 0x00d80000e230783b */ /* 0x000f2a0000004200 */
[C---:B-1----:R-:W-:Y:S01]  /*9720*/  HMMA.16816.F32.BF16 R32, R8.reuse, R26, R28 ;  /* 0x0000001a0820723c */ /* 0x042fe2000004181c */
[----:B------:R-:W1:Y:S05]  /*9730*/  LDSM.16.MT88.4 R28, [R224+0xd800] ;  /* 0x00d80000e01c783b */ /* 0x000e6a0000004200 */
[----:B------:R-:W-:Y:S01]  /*9740*/  HMMA.16816.F32.BF16 R60, R8, R24, R60 ;  /* 0x00000018083c723c */ /* 0x000fe2000004183c */
[----:B--2---:R-:W-:-:S05]  /*9750*/  FFMA.FTZ R0, R114, UR18, -R4 ;  /* 0x0000001272007c23 */ /* 0x004fca0008010804 */
[C---:B-----5:R-:W-:Y:S01]  /*9760*/  HMMA.16816.F32.BF16 R80, R8.reuse, R16, R80 ;  /* 0x000000100850723c */ /* 0x060fe20000041850 */
[----:B------:R2:W-:Y:S05]  /*9770*/  MUFU.EX2 R127, R0 ;  /* 0x00000000007f7308 */ /* 0x0005ea0000000800 */
[----:B------:R-:W-:Y:S01]  /*9780*/  HMMA.16816.F32.BF16 R24, R8, R18, R20 ;  /* 0x000000120818723c */ /* 0x000fe20000041814 */
[----:B------:R-:W5:Y:S04]  /*9790*/  LDSM.16.MT88.4 R16, [R225+0xd800] ;  /* 0x00d80000e110783b */ /* 0x000f680000004200 */
[----:B------:R-:W5:Y:S02]  /*97a0*/  LDSM.16.MT88.4 R20, [R135+0xe000] ;  /* 0x00e000008714783b */ /* 0x000f640000004200 */
[----:B------:R-:W-:-:S02]  /*97b0*/  F2FP.BF16.F32.PACK_AB R9, R146, R148 ;  /* 0x000000949209723e */ /* 0x000fc400000010ff */
[----:B---3--:R-:W-:Y:S01]  /*97c0*/  F2FP.BF16.F32.PACK_AB R11, R128, R129 ;  /* 0x00000081800b723e */ /* 0x008fe200000010ff */
[----:B--2---:R-:W-:-:S04]  /*97d0*/  FFMA.FTZ R0, R117, UR18, -R5 ;  /* 0x0000001275007c23 */ /* 0x004fc80008010805 */
        /* <DEDUP_REMOVED lines=11> */
[C---:B----4-:R-:W-:Y:S06]  /*9890*/  HMMA.16816.F32.BF16 R76, R12.reuse, R40, R76 ;  /* 0x000000280c4c723c */ /* 0x050fec000004184c */
[C---:B------:R-:W-:Y:S01]  /*98a0*/  HMMA.16816.F32.BF16 R40, R12.reuse, R42, R44 ;  /* 0x0000002a0c28723c */ /* 0x040fe2000004182c */
[----:B------:R-:W4:Y:S05]  /*98b0*/  LDSM.16.MT88.4 R44, [R224+0xe000] ;  /* 0x00e00000e02c783b */ /* 0x000f2a0000004200 */
[----:B------:R-:W-:Y:S01]  /*98c0*/  HMMA.16816.F32.BF16 R72, R12, R48, R72 ;  /* 0x000000300c48723c */ /* 0x000fe20000041848 */
[----:B--2---:R-:W-:-:S04]  /*98d0*/  FFMA.FTZ R0, R116, UR18, -R4 ;  /* 0x0000001274007c23 */ /* 0x004fc80008010804 */
[----:B------:R2:W-:Y:S01]  /*98e0*/  MUFU.EX2 R123, R0 ;  /* 0x00000000007b7308 */ /* 0x0005e20000000800 */
[C---:B------:R-:W-:Y:S01]  /*98f0*/  HMMA.16816.F32.BF16 R56, R12.reuse, R50, R56 ;  /* 0x000000320c38723c */ /* 0x040fe20000041838 */
[----:B------:R-:W4:Y:S05]  /*9900*/  LDSM.16.MT88.4 R48, [R226+0xe000] ;  /* 0x00e00000e230783b */ /* 0x000f2a0000004200 */
[C---:B-1----:R-:W-:Y:S06]  /*9910*/  HMMA.16816.F32.BF16 R52, R12.reuse, R30, R32 ;  /* 0x0000001e0c34723c */ /* 0x042fec0000041820 */
[----:B------:R-:W-:Y:S01]  /*9920*/  HMMA.16816.F32.BF16 R60, R12, R28, R60 ;  /* 0x0000001c0c3c723c */ /* 0x000fe2000004183c */
[----:B------:R-:W1:Y:S01]  /*9930*/  LDSM.16.MT88.4 R28, [R225+0xe000] ;  /* 0x00e00000e11c783b */ /* 0x000e620000004200 */
[----:B--2---:R-:W-:-:S04]  /*9940*/  FFMA.FTZ R0, R118, UR18, -R4 ;  /* 0x0000001276007c23 */ /* 0x004fc80008010804 */
[C---:B-----5:R-:W-:Y:S01]  /*9950*/  HMMA.16816.F32.BF16 R32, R12.reuse, R18, R24 ;  /* 0x000000120c20723c */ /* 0x060fe20000041818 */
[----:B------:R2:W5:Y:S05]  /*9960*/  MUFU.EX2 R122, R0 ;  /* 0x00000000007a7308 */ /* 0x00056a0000000800 */
[----:B------:R-:W-:Y:S01]  /*9970*/  HMMA.16816.F32.BF16 R80, R12, R16, R80 ;  /* 0x000000100c50723c */ /* 0x000fe20000041850 */
[----:B------:R-:W-:Y:S06]  /*9980*/  LDSM.16.MT88.4 R12, [R226+0xe800] ;  /* 0x00e80000e20c783b */ /* 0x000fec0000004200 */
[----:B---3--:R-:W-:Y:S01]  /*9990*/  F2FP.BF16.F32.PACK_AB R17, R124, R127 ;  /* 0x0000007f7c11723e */ /* 0x008fe200000010ff */
[----:B--2---:R-:W-:Y:S01]  /*99a0*/  FFMA.FTZ R0, R142, UR18, -R5 ;  /* 0x000000128e007c23 */ /* 0x004fe20008010805 */
[----:B-----5:R-:W-:-:S03]  /*99b0*/  F2FP.BF16.F32.PACK_AB R19, R122, R123 ;  /* 0x0000007b7a13723e */ /* 0x020fc600000010ff */
[----:B------:R2:W-:Y:S02]  /*99c0*/  MUFU.EX2 R115, R0 ;  /* 0x0000000000737308 */ /* 0x0005e40000000800 */
[----:B--2---:R-:W-:-:S06]  /*99d0*/  FFMA.FTZ R0, R143, UR18, -R5 ;  /* 0x000000128f007c23 */ /* 0x004fcc0008010805 */
[----:B------:R2:W3:Y:S02]  /*99e0*/  MUFU.EX2 R114, R0 ;  /* 0x0000000000727308 */ /* 0x0004e40000000800 */
[----:B--2---:R-:W-:Y:S01]  /*99f0*/  FFMA.FTZ R0, R145, UR18, -R5 ;  /* 0x0000001291007c23 */ /* 0x004fe20008010805 */
[----:B---3--:R-:W-:Y:S01]  /*9a00*/  F2FP.BF16.F32.PACK_AB R8, R114, R115 ;  /* 0x000000737208723e */ /* 0x008fe200000010ff */
[----:B------:R-:W-:-:S04]  /*9a10*/  IMAD.MOV.U32 R145, RZ, RZ, R93 ;  /* 0x000000ffff917224 */ /* 0x000fc800078e005d */
[----:B------:R2:W-:Y:S01]  /*9a20*/  MUFU.EX2 R113, R0 ;  /* 0x0000000000717308 */ /* 0x0005e20000000800 */
[----:B------:R-:W-:Y:S02]  /*9a30*/  IMAD.MOV.U32 R93, RZ, RZ, R90 ;  /* 0x000000ffff5d7224 */ /* 0x000fe400078e005a */
[----:B------:R-:W-:Y:S02]  /*9a40*/  IMAD.MOV.U32 R90, RZ, RZ, R87 ;  /* 0x000000ffff5a7224 */ /* 0x000fe400078e0057 */
[----:B------:R-:W-:-:S04]  /*9a50*/  IMAD.MOV.U32 R87, RZ, RZ, R70 ;  /* 0x000000ffff577224 */ /* 0x000fc800078e0046 */
[----:B------:R-:W-:Y:S02]  /*9a60*/  IMAD.MOV.U32 R143, RZ, RZ, R87 ;  /* 0x000000ffff8f7224 */ /* 0x000fe400078e0057 */
[----:B--2---:R-:W-:-:S04]  /*9a70*/  FFMA.FTZ R0, R147, UR18, -R5 ;  /* 0x0000001293007c23 */ /* 0x004fc80008010805 */
[----:B------:R2:W3:Y:S02]  /*9a80*/  MUFU.EX2 R112, R0 ;  /* 0x0000000000707308 */ /* 0x0004e40000000800 */
[----:B--2---:R-:W-:Y:S01]  /*9a90*/  FFMA.FTZ R0, R139, UR18, -R4 ;  /* 0x000000128b007c23 */ /* 0x004fe20008010804 */
[----:B---3--:R-:W-:Y:S01]  /*9aa0*/  F2FP.BF16.F32.PACK_AB R10, R112, R113 ;  /* 0x00000071700a723e */ /* 0x008fe200000010ff */
[----:B------:R-:W-:-:S04]  /*9ab0*/  IMAD.MOV.U32 R139, RZ, RZ, R85 ;  /* 0x000000ffff8b7224 */ /* 0x000fc800078e0055 */
[----:B------:R2:W-:Y:S02]  /*9ac0*/  MUFU.EX2 R118, R0 ;  /* 0x0000000000767308 */ /* 0x0005e40000000800 */
[C---:B------:R-:W-:Y:S06]  /*9ad0*/  HMMA.16816.F32.BF16 R76, R8.reuse, R20, R76 ;  /* 0x00000014084c723c */ /* 0x040fec000004184c */
[C---:B------:R-:W-:Y:S01]  /*9ae0*/  HMMA.16816.F32.BF16 R24, R8.reuse, R22, R40 ;  /* 0x000000160818723c */ /* 0x040fe20000041828 */
[----:B------:R-:W3:Y:S04]  /*9af0*/  LDSM.16.MT88.4 R20, [R135+0xe800] ;  /* 0x00e800008714783b */ /* 0x000ee80000004200 */
[----:B------:R-:W-:Y:S01]  /*9b00*/  LDSM.16.MT88.4 R40, [R135+0xf000] ;  /* 0x00f000008728783b */ /* 0x000fe20000004200 */
[----:B----4-:R-:W-:Y:S01]  /*9b10*/  HMMA.16816.F32.BF16 R64, R8, R46, R52 ;  /* 0x0000002e0840723c */ /* 0x010fe20000041834 */
[----:B--2---:R-:W-:-:S02]  /*9b20*/  FFMA.FTZ R0, R141, UR18, -R4 ;  /* 0x000000128d007c23 */ /* 0x004fc40008010804 */
[----:B------:R-:W2:Y:S02]  /*9b30*/  LDSM.16.MT88.4 R52, [R224+0xe800] ;  /* 0x00e80000e034783b */ /* 0x000ea40000004200 */
[----:B------:R4:W-:Y:S01]  /*9b40*/  MUFU.EX2 R117, R0 ;  /* 0x0000000000757308 */ /* 0x0009e20000000800 */
[C---:B------:R-:W-:Y:S06]  /*9b50*/  HMMA.16816.F32.BF16 R72, R8.reuse, R48, R72 ;  /* 0x000000300848723c */ /* 0x040fec0000041848 */
[C---:B------:R-:W-:Y:S01]  /*9b60*/  HMMA.16816.F32.BF16 R48, R8.reuse, R50, R56 ;  /* 0x000000320830723c */ /* 0x040fe20000041838 */
[----:B------:R-:W5:Y:S05]  /*9b70*/  LDSM.16.MT88.4 R56, [R225+0xe800] ;  /* 0x00e80000e138783b */ /* 0x000f6a0000004200 */
[----:B-1----:R-:W-:Y:S01]  /*9b80*/  HMMA.16816.F32.BF16 R80, R8, R28, R80 ;  /* 0x0000001c0850723c */ /* 0x002fe20000041850 */
[----:B----4-:R-:W-:Y:S01]  /*9b90*/  FFMA.FTZ R0, R144, UR18, -R4 ;  /* 0x0000001290007c23 */ /* 0x010fe20008010804 */
[----:B------:R-:W-:-:S02]  /*9ba0*/  IMAD.MOV.U32 R144, RZ, RZ, R94 ;  /* 0x000000ffff907224 */ /* 0x000fc400078e005e */
[----:B------:R-:W-:Y:S01]  /*9bb0*/  IMAD.MOV.U32 R94, RZ, RZ, R92 ;  /* 0x000000ffff5e7224 */ /* 0x000fe200078e005c */
[----:B------:R1:W-:Y:S01]  /*9bc0*/  MUFU.EX2 R116, R0 ;  /* 0x0000000000747308 */ /* 0x0003e20000000800 */
[----:B------:R-:W-:Y:S02]  /*9bd0*/  IMAD.MOV.U32 R92, RZ, RZ, R86 ;  /* 0x000000ffff5c7224 */ /* 0x000fe400078e0056 */
[----:B------:R-:W-:Y:S02]  /*9be0*/  IMAD.MOV.U32 R86, RZ, RZ, R71 ;  /* 0x000000ffff567224 */ /* 0x000fe400078e0047 */
[----:B------:R-:W-:Y:S02]  /*9bf0*/  IMAD.MOV.U32 R147, RZ, RZ, R94 ;  /* 0x000000ffff937224 */ /* 0x000fe400078e005e */
[----:B------:R-:W-:Y:S02]  /*9c00*/  IMAD.MOV.U32 R142, RZ, RZ, R92 ;  /* 0x000000ffff8e7224 */ /* 0x000fe400078e005c */
[----:B------:R-:W-:-:S02]  /*9c10*/  IMAD.MOV.U32 R141, RZ, RZ, R86 ;  /* 0x000000ffff8d7224 */ /* 0x000fc400078e0056 */
[----:B-1----:R-:W-:Y:S01]  /*9c20*/  FFMA.FTZ R0, R161, UR18, -R5 ;  /* 0x00000012a1007c23 */ /* 0x002fe20008010805 */
[----:B------:R-:W-:-:S03]  /*9c30*/  IMAD.MOV.U32 R161, RZ, RZ, R91 ;  /* 0x000000ffffa17224 */ /* 0x000fc600078e005b */
[----:B------:R1:W-:Y:S02]  /*9c40*/  MUFU.EX2 R108, R0 ;  /* 0x00000000006c7308 */ /* 0x0003e40000000800 */
[----:B-1----:R-:W-:Y:S01]  /*9c50*/  FFMA.FTZ R0, R167, UR18, -R5 ;  /* 0x00000012a7007c23 */ /* 0x002fe20008010805 */
[----:B------:R-:W-:-:S05]  /*9c60*/  IMAD.MOV.U32 R167, RZ, RZ, R84 ;  /* 0x000000ffffa77224 */ /* 0x000fca00078e0054 */
[----:B------:R1:W4:Y:S02]  /*9c70*/  MUFU.EX2 R107, R0 ;  /* 0x00000000006b7308 */ /* 0x0003240000000800 */
[----:B-1----:R-:W-:Y:S01]  /*9c80*/  FFMA.FTZ R0, R130, UR18, -R5 ;  /* 0x0000001282007c23 */ /* 0x002fe20008010805 */
[----:B----4-:R-:W-:Y:S01]  /*9c90*/  F2FP.BF16.F32.PACK_AB R16, R107, R108 ;  /* 0x0000006c6b10723e */ /* 0x010fe200000010ff */
[----:B------:R-:W-:-:S04]  /*9ca0*/  IMAD.MOV.U32 R130, RZ, RZ, R89 ;  /* 0x000000ffff827224 */ /* 0x000fc800078e0059 */
[----:B------:R1:W-:Y:S02]  /*9cb0*/  MUFU.EX2 R106, R0 ;  /* 0x00000000006a7308 */ /* 0x0003e40000000800 */
[----:B-1----:R-:W-:Y:S01]  /*9cc0*/  FFMA.FTZ R0, R140, UR18, -R5 ;  /* 0x000000128c007c23 */ /* 0x002fe20008010805 */
[----:B------:R-:W-:Y:S02]  /*9cd0*/  IMAD.MOV.U32 R140, RZ, RZ, R88 ;  /* 0x000000ffff8c7224 */ /* 0x000fe400078e0058 */
[----:B------:R-:W-:-:S03]  /*9ce0*/  IMAD.MOV.U32 R88, RZ, RZ, R69 ;  /* 0x000000ffff587224 */ /* 0x000fc600078e0045 */
[----:B------:R1:W4:Y:S01]  /*9cf0*/  MUFU.EX2 R105, R0 ;  /* 0x0000000000697308 */ /* 0x0003220000000800 */
[C---:B------:R-:W-:Y:S06]  /*9d00*/  HMMA.16816.F32.BF16 R68, R8.reuse, R44, R60 ;  /* 0x0000002c0844723c */ /* 0x040fec000004183c */
[----:B------:R-:W-:Y:S01]  /*9d10*/  HMMA.16816.F32.BF16 R60, R8, R30, R32 ;  /* 0x0000001e083c723c */ /* 0x000fe20000041820 */
[----:B------:R-:W-:Y:S01]  /*9d20*/  LDSM.16.MT88.4 R8, [R224+0xf000] ;  /* 0x00f00000e008783b */ /* 0x000fe20000004200 */
[----:B-1----:R-:W-:Y:S01]  /*9d30*/  FFMA.FTZ R0, R158, UR18, -R4 ;  /* 0x000000129e007c23 */ /* 0x002fe20008010804 */
[----:B----4-:R-:W-:Y:S01]  /*9d40*/  F2FP.BF16.F32.PACK_AB R18, R105, R106 ;  /* 0x0000006a6912723e */ /* 0x010fe200000010ff */
[----:B------:R-:W-:-:S02]  /*9d50*/  IMAD.MOV.U32 R158, RZ, RZ, R93 ;  /* 0x000000ffff9e7224 */ /* 0x000fc400078e005d */
[----:B------:R1:W4:Y:S04]  /*9d60*/  MUFU.EX2 R111, R0 ;  /* 0x00000000006f7308 */ /* 0x0003280000000800 */
[C---:B---3--:R-:W-:Y:S06]  /*9d70*/  HMMA.16816.F32.BF16 R76, R16.reuse, R20, R76 ;  /* 0x00000014104c723c */ /* 0x048fec000004184c */
[C---:B------:R-:W-:Y:S01]  /*9d80*/  HMMA.16816.F32.BF16 R44, R16.reuse, R22, R24 ;  /* 0x00000016102c723c */ /* 0x040fe20000041818 */
[----:B------:R-:W3:Y:S05]  /*9d90*/  LDSM.16.MT88.4 R20, [R226+0xf000] ;  /* 0x00f00000e214783b */ /* 0x000eea0000004200 */
[----:B------:R-:W-:Y:S01]  /*9da0*/  HMMA.16816.F32.BF16 R32, R16, R12, R72 ;  /* 0x0000000c1020723c */ /* 0x000fe20000041848 */
[----:B-1----:R-:W-:Y:S01]  /*9db0*/  FFMA.FTZ R0, R163, UR18, -R4 ;  /* 0x00000012a3007c23 */ /* 0x002fe20008010804 */
[----:B------:R-:W-:-:S03]  /*9dc0*/  IMAD.MOV.U32 R163, RZ, RZ, R88 ;  /* 0x000000ffffa37224 */ /* 0x000fc600078e0058 */
[----:B------:R1:W-:Y:S01]  /*9dd0*/  MUFU.EX2 R110, R0 ;  /* 0x00000000006e7308 */ /* 0x0003e20000000800 */
[----:B------:R-:W-:Y:S01]  /*9de0*/  HMMA.16816.F32.BF16 R28, R16, R14, R48 ;  /* 0x0000000e101c723c */ /* 0x000fe20000041830 */
[----:B------:R-:W-:-:S05]  /*9df0*/  F2FP.BF16.F32.PACK_AB R13, R117, R118 ;  /* 0x00000076750d723e */ /* 0x000fca00000010ff */
[----:B--2---:R-:W-:Y:S01]  /*9e00*/  HMMA.16816.F32.BF16 R24, R16, R52, R68 ;  /* 0x000000341018723c */ /* 0x004fe20000041844 */
[----:B----4-:R-:W-:-:S05]  /*9e10*/  F2FP.BF16.F32.PACK_AB R15, R111, R116 ;  /* 0x000000746f0f723e */ /* 0x010fca00000010ff */
[----:B------:R-:W-:Y:S01]  /*9e20*/  HMMA.16816.F32.BF16 R52, R16, R54, R64 ;  /* 0x000000361034723c */ /* 0x000fe20000041840 */
[----:B------:R-:W-:Y:S01]  /*9e30*/  LDSM.16.MT88.4 R64, [R135+0xf800] ;  /* 0x00f800008740783b */ /* 0x000fe20000004200 */
[----:B-1----:R-:W-:Y:S01]  /*9e40*/  FFMA.FTZ R0, R169, UR18, -R4 ;  /* 0x00000012a9007c23 */ /* 0x002fe20008010804 */
[----:B------:R-:W-:-:S03]  /*9e50*/  IMAD.MOV.U32 R169, RZ, RZ, R95 ;  /* 0x000000ffffa97224 */ /* 0x000fc600078e005f */
[C---:B-----5:R-:W-:Y:S01]  /*9e60*/  HMMA.16816.F32.BF16 R72, R16.reuse, R58, R60 ;  /* 0x0000003a1048723c */ /* 0x060fe2000004183c */
[----:B------:R-:W1:Y:S01]  /*9e70*/  LDSM.16.MT88.4 R60, [R225+0xf000] ;  /* 0x00f00000e13c783b */ /* 0x000e620000004200 */
[----:B------:R2:W-:Y:S04]  /*9e80*/  MUFU.EX2 R109, R0 ;  /* 0x00000000006d7308 */ /* 0x0005e80000000800 */
[----:B------:R-:W-:Y:S01]  /*9e90*/  HMMA.16816.F32.BF16 R80, R16, R56, R80 ;  /* 0x000000381050723c */ /* 0x000fe20000041850 */
[----:B------:R-:W-:Y:S01]  /*9ea0*/  LDSM.16.MT88.4 R16, [R224+0xf800] ;  /* 0x00f80000e010783b */ /* 0x000fe20000004200 */
[----:B--2---:R-:W-:Y:S01]  /*9eb0*/  FFMA.FTZ R0, R153, UR18, -R5 ;  /* 0x0000001299007c23 */ /* 0x004fe20008010805 */
[----:B------:R-:W-:-:S03]  /*9ec0*/  IMAD.MOV.U32 R153, RZ, RZ, R90 ;  /* 0x000000ffff997224 */ /* 0x000fc600078e005a */
[----:B------:R2:W-:Y:S02]  /*9ed0*/  MUFU.EX2 R104, R0 ;  /* 0x0000000000687308 */ /* 0x0005e40000000800 */
[----:B--2---:R-:W-:Y:S01]  /*9ee0*/  FFMA.FTZ R0, R154, UR18, -R5 ;  /* 0x000000129a007c23 */ /* 0x004fe20008010805 */
[----:B------:R-:W-:Y:S02]  /*9ef0*/  IMAD.MOV.U32 R154, RZ, RZ, R2 ;  /* 0x000000ffff9a7224 */ /* 0x000fe400078e0002 */
[----:B------:R-:W-:-:S03]  /*9f00*/  FADD.FTZ R2, R172, R170 ;  /* 0x000000aaac027221 */ /* 0x000fc60000010000 */
        /* <DEDUP_REMOVED lines=9> */
[C---:B------:R-:W-:Y:S01]  /*9fa0*/  HMMA.16816.F32.BF16 R68, R12.reuse, R42, R44 ;  /* 0x0000002a0c44723c */ /* 0x040fe2000004182c */
[----:B------:R-:W4:Y:S05]  /*9fb0*/  LDSM.16.MT88.4 R44, [R226+0xf800] ;  /* 0x00f80000e22c783b */ /* 0x000f2a0000004200 */
[C---:B------:R-:W-:Y:S06]  /*9fc0*/  HMMA.16816.F32.BF16 R76, R12.reuse, R40, R76 ;  /* 0x000000280c4c723c */ /* 0x040fec000004184c */
[----:B---3--:R-:W-:Y:S01]  /*9fd0*/  HMMA.16816.F32.BF16 R56, R12, R20, R32 ;  /* 0x000000140c38723c */ /* 0x008fe20000041820 */
[----:B--2---:R-:W-:-:S04]  /*9fe0*/  FFMA.FTZ R0, R190, UR18, -R4 ;  /* 0x00000012be007c23 */ /* 0x004fc80008010804 */
        /* <DEDUP_REMOVED lines=72> */
[----:B----4-:R-:W-:Y:S01]  /*a470*/  HMMA.16816.F32.BF16 R60, R8, R24, R60 ;  /* 0x00000018083c723c */ /* 0x010fe2000004183c */
[----:B------:R-:W-:Y:S01]  /*a480*/  FADD.FTZ R0, R206, R0 ;  /* 0x00000000ce007221 */ /* 0x000fe20000010000 */
[----:B-1----:R-:W-:-:S03]  /*a490*/  FFMA.FTZ R2, R252, UR18, -R4 ;  /* 0x00000012fc027c23 */ /* 0x002fc60008010804 */
[----:B------:R-:W-:Y:S01]  /*a4a0*/  FADD.FTZ R0, R207, R0 ;  /* 0x00000000cf007221 */ /* 0x000fe20000010000 */
[----:B------:R-:W-:Y:S01]  /*a4b0*/  HMMA.16816.F32.BF16 R56, R8, R26, R48 ;  /* 0x0000001a0838723c */ /* 0x000fe20000041830 */
[----:B------:R-:W1:Y:S01]  /*a4c0*/  LDSM.16.MT88.4 R24, [R226+0x10800] ;  /* 0x01080000e218783b */ /* 0x000e620000004200 */
[----:B------:R2:W4:Y:S01]  /*a4d0*/  MUFU.EX2 R84, R2 ;  /* 0x0000000200547308 */ /* 0x0005220000000800 */
[----:B------:R-:W-:-:S03]  /*a4e0*/  FADD.FTZ R0, R208, R0 ;  /* 0x00000000d0007221 */ /* 0x000fc60000010000 */
[----:B------:R-:W-:Y:S01]  /*a4f0*/  HMMA.16816.F32.BF16 R68, R8, R44, R68 ;  /* 0x0000002c0844723c */ /* 0x000fe20000041844 */
[----:B------:R-:W-:-:S04]  /*a500*/  FADD.FTZ R0, R210, R0 ;  /* 0x00000000d2007221 */ /* 0x000fc80000010000 */
[----:B------:R-:W-:Y:S01]  /*a510*/  FADD.FTZ R0, R211, R0 ;  /* 0x00000000d3007221 */ /* 0x000fe20000010000 */
[----:B------:R-:W-:Y:S03]  /*a520*/  HMMA.16816.F32.BF16 R64, R8, R46, R64 ;  /* 0x0000002e0840723c */ /* 0x000fe60000041840 */
[----:B------:R-:W-:-:S03]  /*a530*/  FADD.FTZ R0, R213, R0 ;  /* 0x00000000d5007221 */ /* 0x000fc60000010000 */
[----:B------:R-:W-:Y:S01]  /*a540*/  HMMA.16816.F32.BF16 R48, R8, R16, R40 ;  /* 0x000000100830723c */ /* 0x000fe20000041828 */
[----:B--2---:R-:W-:Y:S01]  /*a550*/  FADD.FTZ R2, R185, R12 ;  /* 0x0000000cb9027221 */ /* 0x004fe20000010000 */
[----:B------:R-:W-:-:S03]  /*a560*/  FFMA.FTZ R12, R247, UR18, -R5 ;  /* 0x00000012f70c7c23 */ /* 0x000fc60008010805 */
[----:B------:R-:W-:Y:S01]  /*a570*/  FADD.FTZ R2, R186, R2 ;  /* 0x00000002ba027221 */ /* 0x000fe20000010000 */
[----:B------:R2:W5:Y:S01]  /*a580*/  MUFU.EX2 R81, R12 ;  /* 0x0000000c00517308 */ /* 0x0005620000000800 */
[----:B------:R-:W-:Y:S01]  /*a590*/  HMMA.16816.F32.BF16 R28, R8, R18, R28 ;  /* 0x00000012081c723c */ /* 0x000fe2000004181c */
[----:B------:R-:W1:Y:S01]  /*a5a0*/  LDSM.16.MT88.4 R16, [R225+0x10800] ;  /* 0x01080000e110783b */ /* 0x000e620000004200 */
[----:B------:R-:W-:-:S04]  /*a5b0*/  FADD.FTZ R2, R188, R2 ;  /* 0x00000002bc027221 */ /* 0x000fc80000010000 */
[----:B------:R-:W-:Y:S01]  /*a5c0*/  FADD.FTZ R2, R177, R2 ;  /* 0x00000002b1027221 */ /* 0x000fe20000010000 */
[----:B------:R-:W-:Y:S02]  /*a5d0*/  F2FP.BF16.F32.PACK_AB R9, R85, R90 ;  /* 0x0000005a5509723e */ /* 0x000fe400000010ff */
[----:B----4-:R-:W-:Y:S01]  /*a5e0*/  F2FP.BF16.F32.PACK_AB R11, R84, R83 ;  /* 0x00000053540b723e */ /* 0x010fe200000010ff */
[----:B------:R-:W-:-:S04]  /*a5f0*/  FADD.FTZ R2, R176, R2 ;  /* 0x00000002b0027221 */ /* 0x000fc80000010000 */
[----:B------:R-:W-:Y:S01]  /*a600*/  FADD.FTZ R2, R175, R2 ;  /* 0x00000002af027221 */ /* 0x000fe20000010000 */
[----:B--2---:R-:W-:Y:S01]  /*a610*/  FFMA.FTZ R12, R248, UR18, -R5 ;  /* 0x00000012f80c7c23 */ /* 0x004fe20008010805 */
[----:B-----5:R-:W-:Y:S02]  /*a620*/  F2FP.BF16.F32.PACK_AB R8, R81, R82 ;  /* 0x000000525108723e */ /* 0x020fe400000010ff */
[----:B------:R-:W-:Y:S01]  /*a630*/  FADD.FTZ R2, R179, R2 ;  /* 0x00000002b3027221 */ /* 0x000fe20000010000 */
[----:B------:R2:W-:Y:S03]  /*a640*/  MUFU.EX2 R80, R12 ;  /* 0x0000000c00507308 */ /* 0x0005e60000000800 */
[----:B------:R-:W-:-:S04]  /*a650*/  FADD.FTZ R2, R162, R2 ;  /* 0x00000002a2027221 */ /* 0x000fc80000010000 */
[----:B------:R-:W-:Y:S01]  /*a660*/  FADD.FTZ R13, R159, R2 ;  /* 0x000000029f0d7221 */ /* 0x000fe20000010000 */
[----:B------:R-:W-:-:S04]  /*a670*/  FFMA.FTZ R2, R153, UR18, -R4 ;  /* 0x0000001299027c23 */ /* 0x000fc80008010804 */
[----:B------:R-:W-:Y:S01]  /*a680*/  MUFU.EX2 R78, R2 ;  /* 0x00000002004e7308 */ /* 0x000fe20000000800 */
[----:B--2---:R-:W-:-:S07]  /*a690*/  FFMA.FTZ R12, R249, UR18, -R5 ;  /* 0x00000012f90c7c23 */ /* 0x004fce0008010805 */
[----:B------:R2:W4:Y:S02]  /*a6a0*/  MUFU.EX2 R79, R12 ;  /* 0x0000000c004f7308 */ /* 0x0005240000000800 */
[----:B--2---:R-:W-:Y:S01]  /*a6b0*/  FADD.FTZ R12, R215, R0 ;  /* 0x00000000d70c7221 */ /* 0x004fe20000010000 */
[----:B------:R-:W-:Y:S01]  /*a6c0*/  FFMA.FTZ R0, R154, UR18, -R4 ;  /* 0x000000129a007c23 */ /* 0x000fe20008010804 */
[----:B----4-:R-:W-:-:S04]  /*a6d0*/  F2FP.BF16.F32.PACK_AB R10, R79, R80 ;  /* 0x000000504f0a723e */ /* 0x010fc800000010ff */
[----:B------:R2:W4:Y:S03]  /*a6e0*/  MUFU.EX2 R77, R0 ;  /* 0x00000000004d7308 */ /* 0x0005260000000800 */
[C---:B---3--:R-:W-:Y:S06]  /*a6f0*/  HMMA.16816.F32.BF16 R44, R8.reuse, R34, R72 ;  /* 0x00000022082c723c */ /* 0x048fec0000041848 */
[C---:B-1----:R-:W-:Y:S06]  /*a700*/  HMMA.16816.F32.BF16 R40, R8.reuse, R24, R68 ;  /* 0x000000180828723c */ /* 0x042fec0000041844 */
[----:B------:R-:W-:Y:S01]  /*a710*/  HMMA.16816.F32.BF16 R52, R8, R32, R52 ;  /* 0x000000200834723c */ /* 0x000fe20000041834 */
[----:B--2---:R-:W-:Y:S01]  /*a720*/  FADD.FTZ R0, R222, R12 ;  /* 0x0000000cde007221 */ /* 0x004fe20000010000 */
        /* <DEDUP_REMOVED lines=8> */
[----:B------:R-:W2:Y:S01]  /*a7b0*/  LDSM.16.MT88.4 R24, [R135+0x11000] ;  /* 0x011000008718783b */ /* 0x000ea20000004200 */
        /* <DEDUP_REMOVED lines=27> */
[----:B----4-:R-:W-:Y:S01]  /*a970*/  F2FP.BF16.F32.PACK_AB R9, R78, R77 ;  /* 0x0000004d4e09723e */ /* 0x010fe200000010ff */
        /* <DEDUP_REMOVED lines=13> */
[----:B------:R1:W4:Y:S03]  /*aa50*/  MUFU.EX2 R65, R12 ;  /* 0x0000000c00417308 */ /* 0x0003260000000800 */
[----:B------:R-:W-:-:S04]  /*aa60*/  FADD.FTZ R0, R148, R0 ;  /* 0x0000000094007221 */ /* 0x000fc80000010000 */
[----:B------:R-:W-:-:S04]  /*aa70*/  FADD.FTZ R0, R146, R0 ;  /* 0x0000000092007221 */ /* 0x000fc80000010000 */
[----:B------:R-:W-:-:S04]  /*aa80*/  FADD.FTZ R0, R129, R0 ;  /* 0x0000000081007221 */ /* 0x000fc80000010000 */
[----:B------:R-:W-:Y:S01]  /*aa90*/  FADD.FTZ R0, R128, R0 ;  /* 0x0000000080007221 */ /* 0x000fe20000010000 */
[----:B-1----:R-:W-:-:S03]  /*aaa0*/  FFMA.FTZ R12, R130, UR18, -R5 ;  /* 0x00000012820c7c23 */ /* 0x002fc60008010805 */
[----:B------:R-:W-:Y:S01]  /*aab0*/  FADD.FTZ R0, R127, R0 ;  /* 0x000000007f007221 */ /* 0x000fe20000010000 */
[----:B----4-:R-:W-:Y:S01]  /*aac0*/  F2FP.BF16.F32.PACK_AB R8, R65, R68 ;  /* 0x000000444108723e */ /* 0x010fe200000010ff */
[----:B------:R1:W-:Y:S02]  /*aad0*/  MUFU.EX2 R64, R12 ;  /* 0x0000000c00407308 */ /* 0x0003e40000000800 */
[----:B------:R-:W-:-:S04]  /*aae0*/  FADD.FTZ R0, R124, R0 ;  /* 0x000000007c007221 */ /* 0x000fc80000010000 */
        /* <DEDUP_REMOVED lines=15> */
[----:B--2---:R-:W-:Y:S01]  /*abe0*/  HMMA.16816.F32.BF16 R52, R8, R24, R52 ;  /* 0x000000180834723c */ /* 0x004fe20000041834 */
[----:B------:R-:W-:-:S04]  /*abf0*/  FADD.FTZ R0, R98, R0 ;  /* 0x0000000062007221 */ /* 0x000fc80000010000 */
[----:B------:R-:W-:Y:S01]  /*ac00*/  FADD.FTZ R0, R94, R0 ;  /* 0x000000005e007221 */ /* 0x000fe20000010000 */
[C---:B---3--:R-:W-:Y:S03]  /*ac10*/  HMMA.16816.F32.BF16 R40, R8.reuse, R20, R40 ;  /* 0x000000140828723c */ /* 0x048fe60000041828 */
        /* <DEDUP_REMOVED lines=157> */
.L_x_3571:
[----:B------:R-:W-:-:S04]  /*b5f0*/  ULEA UR4, -UR6, URZ, 0x8 ;  /* 0x0000003f06047291 */ /* 0x000fc8000f8e413f */
[----:B------:R-:W-:Y:S02]  /*b600*/  USHF.R.S32.HI UR12, URZ, 0x1f, UR4 ;  /* 0x0000001f3f0c7899 */ /* 0x000fe40008011404 */
[----:B--2---:R-:W-:-:S04]  /*b610*/  MOV R0, UR4 ;  /* 0x0000000400007c02 */ /* 0x004fc80008000f00 */
[----:B------:R-:W-:-:S07]  /*b620*/  MOV R2, UR12 ;  /* 0x0000000c00027c02 */ /* 0x000fce0008000f00 */
.L_x_3572:
[----:B------:R-:W2:Y:S04]  /*b630*/  LDL.LU R15, [R1] ;  /* 0x00000000010f7983 */ /* 0x000ea80000300800 */
[----:B------:R-:W3:Y:S04]  /*b640*/  LDL.LU R14, [R1+0x4] ;  /* 0x00000400010e7983 */ /* 0x000ee80000300800 */
[----:B------:R-:W4:Y:S01]  /*b650*/  LDL.LU R20, [R1+0x18] ;  /* 0x0000180001147983 */ /* 0x000f220000300800 */
[----:B------:R-:W-:Y:S02]  /*b660*/  USHF.L.U32 UR4, UR6, 0x5, URZ ;  /* 0x0000000506047899 */ /* 0x000fe4000800063f */
[----:B------:R-:W-:-:S02]  /*b670*/  USHF.L.U64.HI UR7, UR6, 0x5, UR7 ;  /* 0x0000000506077899 */ /* 0x000fc40008010207 */
[----:B------:R-:W-:Y:S01]  /*b680*/  UISETP.GT.AND UP0, UPT, UR22, UR5, UPT ;  /* 0x000000051600728c */ /* 0x000fe2000bf04270 */
[----:B---3--:R-:W-:-:S04]  /*b690*/  LEA R14, P1, R0, R14, 0x1 ;  /* 0x0000000e000e7211 */ /* 0x008fc800078208ff */
[----:B--2---:R-:W-:Y:S01]  /*b6a0*/  LEA.HI.X R15, R0, R15, R2, 0x1, P1 ;  /* 0x0000000f000f7211 */ /* 0x004fe200008f0c02 */
[----:B----4-:R-:W-:Y:S01]  /*b6b0*/  IMAD.MOV.U32 R37, RZ, RZ, R20 ;  /* 0x000000ffff257224 */ /* 0x010fe200078e0014 */
[----:B------:R-:W-:Y:S01]  /*b6c0*/  IADD3 R12, P1, R14, UR4, RZ ;  /* 0x000000040e0c7c10 */ /* 0x000fe2000ff3e0ff */
[----:B------:R1:W-:Y:S03]  /*b6d0*/  STL [R1+0x4], R14 ;  /* 0x0000040e01007387 */ /* 0x0003e60000100800 */
[----:B------:R-:W-:Y:S01]  /*b6e0*/  IADD3.X R13, R15, UR7, RZ, P1, !PT ;  /* 0x000000070f0d7c10 */ /* 0x000fe20008ffe4ff */
[----:B------:R-:W-:Y:S01]  /*b6f0*/  @!PT LDS RZ, [RZ] ;  /* 0x00000000fffff984 */ /* 0x000fe20000000800 */
[----:B------:R-:W-:Y:S01]  /*b700*/  @!PT LDS RZ, [RZ] ;  /* 0x00000000fffff984 */ /* 0x000fe20000000800 */
[----:B------:R-:W-:Y:S01]  /*b710*/  @!PT LDS RZ, [RZ] ;  /* 0x00000000fffff984 */ /* 0x000fe20000000800 */
[----:B------:R1:W-:Y:S01]  /*b720*/  LDGSTS.E.BYPASS.LTC128B.128 [R243+0xa000], desc[UR16][R14.64] ;  /* 0x0a0000000ef37fae */ /* 0x0003e2000b901d50 */
[----:B------:R-:W-:-:S03]  /*b730*/  IADD3 R10, P1, R12, UR4, RZ ;  /* 0x000000040c0a7c10 */ /* 0x000fc6000ff3e0ff */
[----:B------:R2:W-:Y:S01]  /*b740*/  STL [R1], R15 ;  /* 0x0000000f01007387 */ /* 0x0005e20000100800 */
        /* <DEDUP_REMOVED lines=38> */
[----:B------:R-:W-:Y:S01]  /*b9b0*/  LDGSTS.E.BYPASS.LTC128B.128 [R243+0x11000], desc[UR16][R4.64] ;  /* 0x1100000004f37fae */ /* 0x000fe2000b901d50 */
[----:B-1----:R-:W-:Y:S01]  /*b9c0*/  IADD3 R14, P1, R4, UR4, RZ ;  /* 0x00000004040e7c10 */ /* 0x002fe2000ff3e0ff */
[----:B------:R-:W-:-:S03]  /*b9d0*/  USHF.L.U32 UR4, UR22, 0x8, URZ ;  /* 0x0000000816047899 */ /* 0x000fc6000800063f */
[----:B------:R-:W-:-:S05]  /*b9e0*/  IADD3.X R15, R5, UR7, RZ, P1, !PT ;  /* 0x00000007050f7c10 */ /* 0x000fca0008ffe4ff */
[----:B------:R1:W-:Y:S04]  /*b9f0*/  LDGSTS.E.BYPASS.LTC128B.128 [R243+0x11800], desc[UR16][R14.64] ;  /* 0x118000000ef37fae */ /* 0x0003e8000b901d50 */
[----:B------:R-:W-:Y:S04]  /*ba00*/  LDSM.16.M88.4 R20, [R134+0x3000] ;  /* 0x003000008614783b */ /* 0x000fe80000000200 */
[----:B------:R-:W-:Y:S04]  /*ba10*/  LDSM.16.M88.4 R32, [R134+0x4800] ;  /* 0x004800008620783b */ /* 0x000fe80000000200 */
[----:B--2---:R-:W2:Y:S04]  /*ba20*/  LDSM.16.M88.4 R8, [R230] ;  /* 0x00000000e608783b */ /* 0x004ea80000000200 */
[----:B------:R-:W-:Y:S04]  /*ba30*/  LDSM.16.M88.4 R24, [R134+0x2800] ;  /* 0x002800008618783b */ /* 0x000fe80000000200 */
[----:B------:R-:W-:Y:S04]  /*ba40*/  LDSM.16.M88.4 R48, [R134+0x8000] ;  /* 0x008000008630783b */ /* 0x000fe80000000200 */
[----:B------:R-:W-:Y:S04]  /*ba50*/  LDSM.16.M88.4 R28, [R134+0x2000] ;  /* 0x00200000861c783b */ /* 0x000fe80000000200 */
[----:B-1----:R-:W1:Y:S04]  /*ba60*/  LDSM.16.M88.4 R12, [R134+0x4000] ;  /* 0x00400000860c783b */ /* 0x002e680000000200 */
[----:B------:R-:W-:Y:S04]  /*ba70*/  LDSM.16.M88.4 R16, [R134+0x3800] ;  /* 0x003800008610783b */ /* 0x000fe80000000200 */
[----:B------:R-:W-:Y:S04]  /*ba80*/  LDSM.16.M88.4 R44, [R134+0x5000] ;  /* 0x00500000862c783b */ /* 0x000fe80000000200 */
[----:B------:R-:W-:Y:S04]  /*ba90*/  LDSM.16.M88.4 R40, [R134+0x5800] ;  /* 0x005800008628783b */ /* 0x000fe80000000200 */
[----:B------:R-:W-:Y:S04]  /*baa0*/  LDSM.16.M88.4 R60, [R134+0x7000] ;  /* 0x00700000863c783b */ /* 0x000fe80000000200 */
[----:B------:R-:W-:Y:S01]  /*bab0*/  LDSM.16.M88.4 R52, [R134+0x6000] ;  /* 0x006000008634783b */ /* 0x000fe20000000200 */
[C---:B--2---:R-:W-:Y:S03]  /*bac0*/  HMMA.16816.F32.BF16 R84, R8.reuse, R20, RZ ;  /* 0x000000140854723c */ /* 0x044fe600000418ff */
[----:B------:R-:W-:Y:S04]  /*bad0*/  LDSM.16.M88.4 R64, [R134+0x6800] ;  /* 0x006800008640783b */ /* 0x000fe80000000200 */
[----:B------:R-:W-:Y:S01]  /*bae0*/  LDSM.16.M88.4 R56, [R134+0x7800] ;  /* 0x007800008638783b */ /* 0x000fe20000000200 */
[C---:B------:R-:W-:Y:S03]  /*baf0*/  HMMA.16816.F32.BF16 R88, R8.reuse, R22, RZ ;  /* 0x000000160858723c */ /* 0x040fe600000418ff */
[----:B------:R-:W-:Y:S03]  /*bb00*/  LDSM.16.M88.4 R20, [R134+0x9000] ;  /* 0x009000008614783b */ /* 0x000fe60000000200 */
[C---:B------:R-:W-:Y:S01]  /*bb10*/  HMMA.16816.F32.BF16 R100, R8.reuse, R32, RZ ;  /* 0x000000200864723c */ /* 0x040fe200000418ff */
[----:B------:R-:W0:Y:S05]  /*bb20*/  LDGDEPBAR ;  /* 0x00000000000079af */ /* 0x000e2a0000000000 */
[C---:B-1----:R-:W-:Y:S06]  /*bb30*/  HMMA.16816.F32.BF16 R104, R8.reuse, R12, RZ ;  /* 0x0000000c0868723c */ /* 0x042fec00000418ff */
[C---:B------:R-:W-:Y:S01]  /*bb40*/  HMMA.16816.F32.BF16 R112, R8.reuse, R14, RZ ;  /* 0x0000000e0870723c */ /* 0x040fe200000418ff */
[----:B------:R-:W1:Y:S05]  /*bb50*/  LDSM.16.M88.4 R12, [R134+0x8800] ;  /* 0x00880000860c783b */ /* 0x000e6a0000000200 */
[C---:B------:R-:W-:Y:S06]  /*bb60*/  HMMA.16816.F32.BF16 R108, R8.reuse, R34, RZ ;  /* 0x00000022086c723c */ /* 0x040fec00000418ff */
[C---:B------:R-:W-:Y:S06]  /*bb70*/  HMMA.16816.F32.BF16 R76, R8.reuse, R24, RZ ;  /* 0x00000018084c723c */ /* 0x040fec00000418ff */
[C---:B------:R-:W-:Y:S01]  /*bb80*/  HMMA.16816.F32.BF16 R80, R8.reuse, R26, RZ ;  /* 0x0000001a0850723c */ /* 0x040fe200000418ff */
[----:B------:R-:W2:Y:S05]  /*bb90*/  LDSM.16.M88.4 R24, [R134+0x9800] ;  /* 0x009800008618783b */ /* 0x000eaa0000000200 */
[C---:B------:R-:W-:Y:S06]  /*bba0*/  HMMA.16816.F32.BF16 R204, R8.reuse, R50, RZ ;  /* 0x0000003208cc723c */ /* 0x040fec00000418ff */
[C---:B------:R-:W-:Y:S06]  /*bbb0*/  HMMA.16816.F32.BF16 R68, R8.reuse, R28, RZ ;  /* 0x0000001c0844723c */ /* 0x040fec00000418ff */
[C---:B------:R-:W-:Y:S01]  /*bbc0*/  HMMA.16816.F32.BF16 R72, R8.reuse, R30, RZ ;  /* 0x0000001e0848723c */ /* 0x040fe200000418ff */
[----:B------:R-:W-:Y:S05]  /*bbd0*/  LDSM.16.M88.4 R28, [R228+0x2000] ;  /* 0x00200000e41c783b */ /* 0x000fea0000000200 */
[C---:B-1----:R-:W-:Y:S06]  /*bbe0*/  HMMA.16816.F32.BF16 R32, R8.reuse, R12, RZ ;  /* 0x0000000c0820723c */ /* 0x042fec00000418ff */
[C---:B------:R-:W-:Y:S06]  /*bbf0*/  HMMA.16816.F32.BF16 R12, R8.reuse, R14, RZ ;  /* 0x0000000e080c723c */ /* 0x040fec00000418ff */
[C---:B------:R-:W-:Y:S06]  /*bc00*/  HMMA.16816.F32.BF16 R92, R8.reuse, R16, RZ ;  /* 0x00000010085c723c */ /* 0x040fec00000418ff */
[C---:B------:R-:W-:Y:S01]  /*bc10*/  HMMA.16816.F32.BF16 R96, R8.reuse, R18, RZ ;  /* 0x000000120860723c */ /* 0x040fe200000418ff */
[----:B------:R-:W1:Y:S05]  /*bc20*/  LDSM.16.M88.4 R16, [R37] ;  /* 0x000000002510783b */ /* 0x000e6a0000000200 */
[----:B------:R-:W-:Y:S01]  /*bc30*/  HMMA.16816.F32.BF16 R128, R8, R44, RZ ;  /* 0x0000002c0880723c */ /* 0x000fe200000418ff */
[----:B------:R-:W-:-:S02]  /*bc40*/  IMAD.MOV.U32 R247, RZ, RZ, R32 ;  /* 0x000000fffff77224 */ /* 0x000fc400078e0020 */
[----:B------:R-:W-:Y:S02]  /*bc50*/  IMAD.MOV.U32 R246, RZ, RZ, R33 ;  /* 0x000000fffff67224 */ /* 0x000fe400078e0021 */
[----:B------:R-:W-:Y:S01]  /*bc60*/  IMAD.MOV.U32 R242, RZ, RZ, R34 ;  /* 0x000000fffff27224 */ /* 0x000fe200078e0022 */
[C---:B------:R-:W-:Y:S01]  /*bc70*/  HMMA.16816.F32.BF16 R124, R8.reuse, R46, RZ ;  /* 0x0000002e087c723c */ /* 0x040fe200000418ff */
[----:B------:R-:W-:Y:S01]  /*bc80*/  IMAD.MOV.U32 R212, RZ, RZ, R13 ;  /* 0x000000ffffd47224 */ /* 0x000fe200078e000d */
[----:B------:R-:W3:Y:S01]  /*bc90*/  LDSM.16.M88.4 R44, [R228+0x2800] ;  /* 0x00280000e42c783b */ /* 0x000ee20000000200 */
[----:B------:R-:W-:Y:S02]  /*bca0*/  IMAD.MOV.U32 R211, RZ, RZ, R14 ;  /* 0x000000ffffd37224 */ /* 0x000fe400078e000e */
[----:B------:R-:W-:Y:S01]  /*bcb0*/  IMAD.MOV.U32 R210, RZ, RZ, R15 ;  /* 0x000000ffffd27224 */ /* 0x000fe200078e000f */
[----:B------:R-:W-:Y:S01]  /*bcc0*/  HMMA.16816.F32.BF16 R116, R8, R40, RZ ;  /* 0x000000280874723c */ /* 0x000fe200000418ff */
[----:B------:R-:W-:-:S02]  /*bcd0*/  IMAD.MOV.U32 R51, RZ, RZ, R12 ;  /* 0x000000ffff337224 */ /* 0x000fc400078e000c */
[----:B------:R-:W-:Y:S02]  /*bce0*/  IMAD.MOV.U32 R39, RZ, RZ, R35 ;  /* 0x000000ffff277224 */ /* 0x000fe400078e0023 */
[----:B------:R-:W-:Y:S01]  /*bcf0*/  LDSM.16.M88.4 R32, [R228+0x4800] ;  /* 0x00480000e420783b */ /* 0x000fe20000000200 */
[C---:B------:R-:W-:Y:S06]  /*bd00*/  HMMA.16816.F32.BF16 R12, R8.reuse, R20, RZ ;  /* 0x00000014080c723c */ /* 0x040fec00000418ff */
[C---:B------:R-:W-:Y:S06]  /*bd10*/  HMMA.16816.F32.BF16 R20, R8.reuse, R22, RZ ;  /* 0x000000160814723c */ /* 0x040fec00000418ff */
[C---:B------:R-:W-:Y:S01]  /*bd20*/  HMMA.16816.F32.BF16 R120, R8.reuse, R42, RZ ;  /* 0x0000002a0878723c */ /* 0x040fe200000418ff */
[----:B------:R-:W4:Y:S05]  /*bd30*/  LDSM.16.M88.4 R40, [R228+0x3000] ;  /* 0x00300000e428783b */ /* 0x000f2a0000000200 */
[C---:B------:R-:W-:Y:S06]  /*bd40*/  HMMA.16816.F32.BF16 R188, R8.reuse, R60, RZ ;  /* 0x0000003c08bc723c */ /* 0x040fec00000418ff */
[----:B------:R-:W-:Y:S01]  /*bd50*/  HMMA.16816.F32.BF16 R184, R8, R62, RZ ;  /* 0x0000003e08b8723c */ /* 0x000fe200000418ff */
[----:B------:R-:W-:-:S02]  /*bd60*/  IMAD.MOV.U32 R50, RZ, RZ, R14 ;  /* 0x000000ffff327224 */ /* 0x000fc400078e000e */
[----:B------:R-:W-:-:S03]  /*bd70*/  IMAD.MOV.U32 R0, RZ, RZ, R13 ;  /* 0x000000ffff007224 */ /* 0x000fc600078e000d */
[----:B------:R-:W-:Y:S01]  /*bd80*/  IMAD.MOV.U32 R209, RZ, RZ, R22 ;  /* 0x000000ffffd17224 */ /* 0x000fe200078e0016 */
[C---:B------:R-:W-:Y:S01]  /*bd90*/  HMMA.16816.F32.BF16 R172, R8.reuse, R52, RZ ;  /* 0x0000003408ac723c */ /* 0x040fe200000418ff */
[----:B------:R-:W-:Y:S02]  /*bda0*/  IMAD.MOV.U32 R63, RZ, RZ, R23 ;  /* 0x000000ffff3f7224 */ /* 0x000fe400078e0017 */
[----:B------:R-:W-:Y:S02]  /*bdb0*/  IMAD.MOV.U32 R62, RZ, RZ, R20 ;  /* 0x000000ffff3e7224 */ /* 0x000fe400078e0014 */
[----:B------:R-:W-:Y:S01]  /*bdc0*/  IMAD.MOV.U32 R61, RZ, RZ, R21 ;  /* 0x000000ffff3d7224 */ /* 0x000fe200078e0015 */
[C---:B------:R-:W-:Y:S01]  /*bdd0*/  HMMA.16816.F32.BF16 R168, R8.reuse, R54, RZ ;  /* 0x0000003608a8723c */ /* 0x040fe200000418ff */
[----:B------:R-:W5:Y:S05]  /*bde0*/  LDSM.16.M88.4 R52, [R228+0x3800] ;  /* 0x00380000e434783b */ /* 0x000f6a0000000200 */
[C---:B--2---:R-:W-:Y:S06]  /*bdf0*/  HMMA.16816.F32.BF16 R20, R8.reuse, R24, RZ ;  /* 0x000000180814723c */ /* 0x044fec00000418ff */
[C---:B------:R-:W-:Y:S06]  /*be00*/  HMMA.16816.F32.BF16 R180, R8.reuse, R64, RZ ;  /* 0x0000004008b4723c */ /* 0x040fec00000418ff */
[C---:B------:R-:W-:Y:S01]  /*be10*/  HMMA.16816.F32.BF16 R176, R8.reuse, R66, RZ ;  /* 0x0000004208b0723c */ /* 0x040fe200000418ff */
[----:B------:R-:W-:Y:S05]  /*be20*/  LDSM.16.M88.4 R64, [R229] ;  /* 0x00000000e540783b */ /* 0x000fea0000000200 */
[C---:B------:R-:W-:Y:S06]  /*be30*/  HMMA.16816.F32.BF16 R192, R8.reuse, R56, RZ ;  /* 0x0000003808c0723c */ /* 0x040fec00000418ff */
[----:B------:R-:W-:Y:S01]  /*be40*/  HMMA.16816.F32.BF16 R196, R8, R58, RZ ;  /* 0x0000003a08c4723c */ /* 0x000fe200000418ff */
[----:B------:R-:W-:Y:S01]  /*be50*/  IMAD.MOV.U32 R5, RZ, RZ, R20 ;  /* 0x000000ffff057224 */ /* 0x000fe200078e0014 */
[----:B------:R-:W-:Y:S01]  /*be60*/  LDSM.16.M88.4 R56, [R228+0x4000] ;  /* 0x00400000e438783b */ /* 0x000fe20000000200 */
[----:B------:R-:W-:-:S02]  /*be70*/  IMAD.MOV.U32 R252, RZ, RZ, R22 ;  /* 0x000000fffffc7224 */ /* 0x000fc400078e0016 */
[----:B------:R-:W-:Y:S01]  /*be80*/  IMAD.MOV.U32 R4, RZ, RZ, R23 ;  /* 0x000000ffff047224 */ /* 0x000fe200078e0017 */
[----:B------:R-:W-:Y:S01]  /*be90*/  HMMA.16816.F32.BF16 R200, R8, R48, RZ ;  /* 0x0000003008c8723c */ /* 0x000fe200000418ff */
[----:B------:R-:W-:-:S05]  /*bea0*/  IMAD.MOV.U32 R2, RZ, RZ, R21 ;  /* 0x000000ffff027224 */ /* 0x000fca00078e0015 */
[----:B------:R-:W-:Y:S01]  /*beb0*/  HMMA.16816.F32.BF16 R8, R8, R26, RZ ;  /* 0x0000001a0808723c */ /* 0x000fe200000418ff */
[----:B------:R-:W-:Y:S02]  /*bec0*/  IMAD.MOV.U32 R49, RZ, RZ, R15 ;  /* 0x000000ffff317224 */ /* 0x000fe400078e000f */
[----:B------:R-:W-:Y:S02]  /*bed0*/  IMAD.MOV.U32 R48, RZ, RZ, R12 ;  /* 0x000000ffff307224 */ /* 0x000fe400078e000c */
[----:B------:R-:W2:Y:S01]  /*bee0*/  LDSM.16.M88.4 R12, [R232] ;  /* 0x00000000e80c783b */ /* 0x000ea20000000200 */
[C---:B-1----:R-:W-:Y:S06]  /*bef0*/  HMMA.16816.F32.BF16 R20, R16.reuse, R28, R68 ;  /* 0x0000001c1014723c */ /* 0x042fec0000041844 */
[C---:B------:R-:W-:Y:S06]  /*bf00*/  HMMA.16816.F32.BF16 R28, R16.reuse, R30, R72 ;  /* 0x0000001e101c723c */ /* 0x040fec0000041848 */
[C---:B---3--:R-:W-:Y:S06]  /*bf10*/  HMMA.16816.F32.BF16 R68, R16.reuse, R44, R76 ;  /* 0x0000002c1044723c */ /* 0x048fec000004184c */
[----:B------:R-:W-:Y:S01]  /*bf20*/  HMMA.16816.F32.BF16 R72, R16, R46, R80 ;  /* 0x0000002e1048723c */ /* 0x000fe20000041850 */
[----:B------:R-:W-:Y:S01]  /*bf30*/  IMAD.MOV.U32 R60, RZ, RZ, R8 ;  /* 0x000000ffff3c7224 */ /* 0x000fe200078e0008 */
[----:B------:R-:W-:Y:S01]  /*bf40*/  LDSM.16.M88.4 R44, [R228+0x5000] ;  /* 0x00500000e42c783b */ /* 0x000fe20000000200 */
[----:B------:R-:W-:-:S02]  /*bf50*/  IMAD.MOV.U32 R208, RZ, RZ, R10 ;  /* 0x000000ffffd07224 */ /* 0x000fc400078e000a */
[----:B------:R-:W-:Y:S01]  /*bf60*/  IMAD.MOV.U32 R38, RZ, RZ, R11 ;  /* 0x000000ffff267224 */ /* 0x000fe200078e000b */
[C---:B----4-:R-:W-:Y:S01]  /*bf70*/  HMMA.16816.F32.BF16 R84, R16.reuse, R40, R84 ;  /* 0x000000281054723c */ /* 0x050fe20000041854 */
[----:B------:R-:W-:Y:S02]  /*bf80*/  IMAD.MOV.U32 R37, RZ, RZ, R9 ;  /* 0x000000ffff257224 */ /* 0x000fe400078e0009 */
[----:B------:R-:W-:Y:S01]  /*bf90*/  IMAD.MOV.U32 R80, RZ, RZ, R51 ;  /* 0x000000ffff507224 */ /* 0x000fe200078e0033 */
[----:B------:R-:W-:Y:S01]  /*bfa0*/  LDSM.16.M88.4 R8, [R233] ;  /* 0x00000000e908783b */ /* 0x000fe20000000200 */
[----:B------:R-:W-:Y:S01]  /*bfb0*/  IMAD.MOV.U32 R78, RZ, RZ, R50 ;  /* 0x000000ffff4e7224 */ /* 0x000fe200078e0032 */
[----:B------:R-:W-:Y:S01]  /*bfc0*/  HMMA.16816.F32.BF16 R88, R16, R42, R88 ;  /* 0x0000002a1058723c */ /* 0x000fe20000041858 */
[----:B------:R-:W-:Y:S01]  /*bfd0*/  IMAD.MOV.U32 R79, RZ, RZ, R49 ;  /* 0x000000ffff4f7224 */ /* 0x000fe200078e0031 */
[----:B------:R-:W-:Y:S01]  /*bfe0*/  LDSM.16.M88.4 R40, [R228+0x5800] ;  /* 0x00580000e428783b */ /* 0x000fe20000000200 */
[----:B------:R-:W-:-:S02]  /*bff0*/  IMAD.MOV.U32 R76, RZ, RZ, R48 ;  /* 0x000000ffff4c7224 */ /* 0x000fc400078e0030 */
[----:B------:R-:W-:Y:S01]  /*c000*/  IMAD.MOV.U32 R77, RZ, RZ, R0 ;  /* 0x000000ffff4d7224 */ /* 0x000fe200078e0000 */
[----:B------:R-:W1:Y:S01]  /*c010*/  LDSM.16.M88.4 R48, [R227] ;  /* 0x00000000e330783b */ /* 0x000e620000000200 */
[----:B------:R-:W-:Y:S01]  /*c020*/  VIADD R0, R229, 0x800 ;  /* 0x00000800e5007836 */ /* 0x000fe20000000000 */
[----:B-----5:R-:W-:Y:S01]  /*c030*/  HMMA.16816.F32.BF16 R92, R16, R52, R92 ;  /* 0x00000034105c723c */ /* 0x020fe2000004185c */
[----:B------:R-:W-:Y:S02]  /*c040*/  IMAD.MOV.U32 R81, RZ, RZ, R212 ;  /* 0x000000ffff517224 */ /* 0x000fe400078e00d4 */
[----:B------:R-:W-:Y:S02]  /*c050*/  IMAD.MOV.U32 R82, RZ, RZ, R211 ;  /* 0x000000ffff527224 */ /* 0x000fe400078e00d3 */
[----:B------:R-:W-:Y:S01]  /*c060*/  IMAD.MOV.U32 R83, RZ, RZ, R210 ;  /* 0x000000ffff537224 */ /* 0x000fe200078e00d2 */
[----:B--2---:R-:W-:Y:S06]  /*c070*/  HMMA.16816.F32.BF16 R24, R12, R64, R20 ;  /* 0x000000400c18723c */ /* 0x004fec0000041814 */
[----:B------:R-:W-:Y:S01]  /*c080*/  HMMA.16816.F32.BF16 R96, R16, R54, R96 ;  /* 0x000000361060723c */ /* 0x000fe20000041860 */
[----:B------:R2:W3:Y:S01]  /*c090*/  LDSM.16.M88.4 R52, [R0] ;  /* 0x000000000034783b */ /* 0x0004e20000000200 */
[----:B------:R-:W-:-:S02]  /*c0a0*/  IMAD.MOV.U32 R64, RZ, RZ, R60 ;  /* 0x000000ffff407224 */ /* 0x000fc400078e003c */
[----:B------:R-:W-:Y:S02]  /*c0b0*/  IMAD.MOV.U32 R65, RZ, RZ, R37 ;  /* 0x000000ffff417224 */ /* 0x000fe400078e0025 */
[----:B------:R-:W-:Y:S06]  /*c0c0*/  HMMA.16816.F32.BF16 R20, R12, R66, R28 ;  /* 0x000000420c14723c */ /* 0x000fec000004181c */
[----:B------:R-:W-:Y:S01]  /*c0d0*/  HMMA.16816.F32.BF16 R248, R16, R32, R100 ;  /* 0x0000002010f8723c */ /* 0x000fe20000041864 */
[----:B------:R-:W-:Y:S02]  /*c0e0*/  IMAD.MOV.U32 R67, RZ, RZ, R38 ;  /* 0x000000ffff437224 */ /* 0x000fe400078e0026 */
[----:B------:R-:W-:-:S03]  /*c0f0*/  IMAD.MOV.U32 R66, RZ, RZ, R208 ;  /* 0x000000ffff427224 */ /* 0x000fc600078e00d0 */
[C---:B------:R-:W-:Y:S01]  /*c100*/  HMMA.16816.F32.BF16 R104, R16.reuse, R56, R104 ;  /* 0x000000381068723c */ /* 0x040fe20000041868 */
[----:B------:R-:W-:Y:S02]  /*c110*/  IMAD.MOV.U32 R102, RZ, RZ, R63 ;  /* 0x000000ffff667224 */ /* 0x000fe400078e003f */
[----:B------:R-:W-:Y:S02]  /*c120*/  IMAD.MOV.U32 R103, RZ, RZ, R62 ;  /* 0x000000ffff677224 */ /* 0x000fe400078e003e */
[----:B------:R-:W-:Y:S01]  /*c130*/  IMAD.MOV.U32 R100, RZ, RZ, R61 ;  /* 0x000000ffff647224 */ /* 0x000fe200078e003d */
[----:B------:R-:W-:Y:S01]  /*c140*/  HMMA.16816.F32.BF16 R112, R16, R58, R112 ;  /* 0x0000003a1070723c */ /* 0x000fe20000041870 */
[----:B------:R-:W4:Y:S01]  /*c150*/  LDSM.16.M88.4 R60, [R228+0x6000] ;  /* 0x00600000e43c783b */ /* 0x000f220000000200 */
[----:B------:R-:W-:-:S03]  /*c160*/  IMAD.MOV.U32 R101, RZ, RZ, R209 ;  /* 0x000000ffff657224 */ /* 0x000fc600078e00d1 */
[----:B------:R-:W-:Y:S01]  /*c170*/  LDSM.16.M88.4 R56, [R227+0x800] ;  /* 0x00080000e338783b */ /* 0x000fe20000000200 */
[----:B-1----:R-:W-:Y:S06]  /*c180*/  HMMA.16816.F32.BF16 R28, R8, R48, R24 ;  /* 0x00000030081c723c */ /* 0x002fec0000041818 */
[C---:B------:R-:W-:Y:S06]  /*c190*/  HMMA.16816.F32.BF16 R24, R16.reuse, R42, R120 ;  /* 0x0000002a1018723c */ /* 0x040fec0000041878 */
[C---:B------:R-:W-:Y:S01]  /*c1a0*/  HMMA.16816.F32.BF16 R212, R16.reuse, R40, R116 ;  /* 0x0000002810d4723c */ /* 0x040fe20000041874 */
[----:B------:R-:W1:Y:S05]  /*c1b0*/  LDSM.16.M88.4 R40, [R228+0x6800] ;  /* 0x00680000e428783b */ /* 0x000e6a0000000200 */
[C---:B------:R-:W-:Y:S06]  /*c1c0*/  HMMA.16816.F32.BF16 R216, R16.reuse, R46, R124 ;  /* 0x0000002e10d8723c */ /* 0x040fec000004187c */
[----:B------:R-:W-:Y:S01]  /*c1d0*/  HMMA.16816.F32.BF16 R220, R16, R34, R108 ;  /* 0x0000002210dc723c */ /* 0x000fe2000004186c */
[----:B------:R-:W-:-:S05]  /*c1e0*/  IMAD.MOV.U32 R124, RZ, RZ, R5 ;  /* 0x000000ffff7c7224 */ /* 0x000fca00078e0005 */
[----:B--2---:R-:W-:Y:S01]  /*c1f0*/  IMAD.MOV.U32 R0, RZ, RZ, R24 ;  /* 0x000000ffff007224 */ /* 0x004fe200078e0018 */
[----:B---3--:R-:W-:Y:S01]  /*c200*/  HMMA.16816.F32.BF16 R32, R12, R52, R68 ;  /* 0x000000340c20723c */ /* 0x008fe20000041844 */
[----:B------:R-:W-:Y:S02]  /*c210*/  IMAD.MOV.U32 R5, RZ, RZ, R25 ;  /* 0x000000ffff057224 */ /* 0x000fe400078e0019 */
[----:B------:R-:W-:Y:S02]  /*c220*/  IMAD.MOV.U32 R38, RZ, RZ, R26 ;  /* 0x000000ffff267224 */ /* 0x000fe400078e001a */
[----:B------:R-:W-:Y:S01]  /*c230*/  IMAD.MOV.U32 R37, RZ, RZ, R27 ;  /* 0x000000ffff257224 */ /* 0x000fe200078e001b */
[----:B------:R-:W-:Y:S01]  /*c240*/  HMMA.16816.F32.BF16 R208, R16, R44, R128 ;  /* 0x0000002c10d0723c */ /* 0x000fe20000041880 */
[----:B------:R-:W-:Y:S02]  /*c250*/  IMAD.MOV.U32 R68, RZ, RZ, R0 ;  /* 0x000000ffff447224 */ /* 0x000fe400078e0000 */
[----:B------:R-:W-:-:S02]  /*c260*/  VIADD R0, R229, 0x1000 ;  /* 0x00001000e5007836 */ /* 0x000fc40000000000 */
[----:B------:R-:W-:Y:S01]  /*c270*/  IMAD.MOV.U32 R71, RZ, RZ, R4 ;  /* 0x000000ffff477224 */ /* 0x000fe200078e0004 */
[----:B------:R-:W-:Y:S01]  /*c280*/  HMMA.16816.F32.BF16 R24, R8, R50, R20 ;  /* 0x000000320818723c */ /* 0x000fe20000041814 */
[----:B------:R-:W-:Y:S01]  /*c290*/  IMAD.MOV.U32 R70, RZ, RZ, R252 ;  /* 0x000000ffff467224 */ /* 0x000fe200078e00fc */
[----:B------:R2:W-:Y:S01]  /*c2a0*/  LDSM.16.M88.4 R44, [R0] ;  /* 0x00000000002c783b */ /* 0x0005e20000000200 */
[----:B------:R-:W-:Y:S02]  /*c2b0*/  IMAD.MOV.U32 R69, RZ, RZ, R2 ;  /* 0x000000ffff457224 */ /* 0x000fe400078e0002 */
[----:B------:R-:W-:Y:S01]  /*c2c0*/  FMUL.FTZ R2, R28, UR23 ;  /* 0x000000171c027c20 */ /* 0x000fe20008410000 */
[C---:B----4-:R-:W-:Y:S01]  /*c2d0*/  HMMA.16816.F32.BF16 R108, R16.reuse, R60, R172 ;  /* 0x0000003c106c723c */ /* 0x050fe200000418ac */
[----:B------:R-:W3:Y:S02]  /*c2e0*/  LDSM.16.M88.4 R48, [R228+0x7800] ;  /* 0x00780000e430783b */ /* 0x000ee40000000200 */
[----:B------:R-:W4:Y:S03]  /*c2f0*/  MUFU.TANH R125, R2 ;  /* 0x00000002007d7308 */ /* 0x000f260000002400 */
[----:B------:R-:W-:Y:S01]  /*c300*/  HMMA.16816.F32.BF16 R172, R16, R62, R168 ;  /* 0x0000003e10ac723c */ /* 0x000fe200000418a8 */
[----:B------:R-:W-:Y:S05]  /*c310*/  LDSM.16.M88.4 R60, [R227+0x1000] ;  /* 0x00100000e33c783b */ /* 0x000fea0000000200 */
[----:B------:R-:W-:Y:S01]  /*c320*/  HMMA.16816.F32.BF16 R20, R12, R54, R72 ;  /* 0x000000360c14723c */ /* 0x000fe20000041848 */
[----:B------:R-:W-:Y:S01]  /*c330*/  IMAD.MOV.U32 R171, RZ, RZ, R5 ;  /* 0x000000ffffab7224 */ /* 0x000fe200078e0005 */
[----:B------:R-:W5:Y:S04]  /*c340*/  LDSM.16.M88.4 R52, [R228+0x7000] ;  /* 0x00700000e434783b */ /* 0x000f680000000200 */
[----:B-1----:R-:W-:Y:S01]  /*c350*/  HMMA.16816.F32.BF16 R128, R16, R40, R180 ;  /* 0x000000281080723c */ /* 0x002fe200000418b4 */
[----:B--2---:R-:W-:Y:S01]  /*c360*/  FMUL.FTZ R0, R29, UR23 ;  /* 0x000000171d007c20 */ /* 0x004fe20008410000 */
[----:B------:R-:W-:-:S02]  /*c370*/  IMAD.MOV.U32 R73, RZ, RZ, R100 ;  /* 0x000000ffff497224 */ /* 0x000fc400078e0064 */
[----:B------:R-:W-:Y:S01]  /*c380*/  IMAD.MOV.U32 R74, RZ, RZ, R101 ;  /* 0x000000ffff4a7224 */ /* 0x000fe200078e0065 */
[----:B------:R1:W-:Y:S01]  /*c390*/  MUFU.TANH R4, R0 ;  /* 0x0000000000047308 */ /* 0x0003e20000002400 */
[----:B------:R-:W-:Y:S01]  /*c3a0*/  HMMA.16816.F32.BF16 R116, R16, R42, R176 ;  /* 0x0000002a1074723c */ /* 0x000fe200000418b0 */
[----:B------:R-:W-:Y:S02]  /*c3b0*/  IMAD.MOV.U32 R75, RZ, RZ, R102 ;  /* 0x000000ffff4b7224 */ /* 0x000fe400078e0066 */
[----:B------:R-:W-:-:S04]  /*c3c0*/  IMAD.MOV.U32 R72, RZ, RZ, R103 ;  /* 0x000000ffff487224 */ /* 0x000fc800078e0067 */
[----:B----4-:R-:W-:Y:S02]  /*c3d0*/  IMAD.MOV.U32 R176, RZ, RZ, R125 ;  /* 0x000000ffffb07224 */ /* 0x010fe400078e007d */
[----:B-1----:R-:W-:Y:S01]  /*c3e0*/  FMUL.FTZ R0, R30, UR23 ;  /* 0x000000171e007c20 */ /* 0x002fe20008410000 */
[C---:B---3--:R-:W-:Y:S03]  /*c3f0*/  HMMA.16816.F32.BF16 R100, R16.reuse, R48, R192 ;  /* 0x000000301064723c */ /* 0x048fe600000418c0 */
[----:B------:R1:W2:Y:S03]  /*c400*/  MUFU.TANH R127, R0 ;  /* 0x00000000007f7308 */ /* 0x0002a60000002400 */
[----:B-----5:R-:W-:Y:S01]  /*c410*/  HMMA.16816.F32.BF16 R120, R16, R52, R188 ;  /* 0x000000341078723c */ /* 0x020fe200000418bc */
[----:B-1----:R-:W-:-:S06]  /*c420*/  FMUL.FTZ R0, R31, UR23 ;  /* 0x000000171f007c20 */ /* 0x002fcc0008410000 */
[----:B------:R-:W-:Y:S01]  /*c430*/  IMAD.MOV.U32 R188, RZ, RZ, R68 ;  /* 0x000000ffffbc7224 */ /* 0x000fe200078e0044 */
[----:B------:R-:W-:Y:S01]  /*c440*/  HMMA.16816.F32.BF16 R28, R8, R56, R32 ;  /* 0x00000038081c723c */ /* 0x000fe20000041820 */
[----:B------:R-:W-:Y:S01]  /*c450*/  IMAD.MOV.U32 R68, RZ, RZ, R124 ;  /* 0x000000ffff447224 */ /* 0x000fe200078e007c */
[----:B------:R1:W-:Y:S01]  /*c460*/  MUFU.TANH R5, R0 ;  /* 0x0000000000057308 */ /* 0x0003e20000002400 */
[----:B--2---:R-:W-:Y:S02]  /*c470*/  IMAD.MOV.U32 R190, RZ, RZ, R127 ;  /* 0x000000ffffbe7224 */ /* 0x004fe400078e007f */
[----:B------:R-:W-:Y:S01]  /*c480*/  IMAD.MOV.U32 R189, RZ, RZ, R171 ;  /* 0x000000ffffbd7224 */ /* 0x000fe200078e00ab */
[----:B------:R-:W-:Y:S01]  /*c490*/  HMMA.16816.F32.BF16 R32, R12, R44, R84 ;  /* 0x0000002c0c20723c */ /* 0x000fe20000041854 */
[----:B------:R-:W-:Y:S02]  /*c4a0*/  IMAD.MOV.U32 R194, RZ, RZ, R188 ;  /* 0x000000ffffc27224 */ /* 0x000fe400078e00bc */
[----:B------:R-:W-:-:S03]  /*c4b0*/  IMAD.MOV.U32 R188, RZ, RZ, R38 ;  /* 0x000000ffffbc7224 */ /* 0x000fc600078e0026 */
[----:B------:R-:W-:Y:S01]  /*c4c0*/  HMMA.16816.F32.BF16 R168, R16, R50, R196 ;  /* 0x0000003210a8723c */ /* 0x000fe200000418c4 */
[----:B------:R-:W-:Y:S01]  /*c4d0*/  IMAD.MOV.U32 R87, RZ, RZ, R39 ;  /* 0x000000ffff577224 */ /* 0x000fe200078e0027 */
[----:B------:R-:W2:Y:S01]  /*c4e0*/  LDSM.16.M88.4 R48, [R228+0x8800] ;  /* 0x00880000e430783b */ /* 0x000ea20000000200 */
[----:B------:R-:W-:Y:S02]  /*c4f0*/  IMAD.MOV.U32 R84, RZ, RZ, R247 ;  /* 0x000000ffff547224 */ /* 0x000fe400078e00f7 */
[----:B------:R-:W-:Y:S02]  /*c500*/  IMAD.MOV.U32 R85, RZ, RZ, R246 ;  /* 0x000000ffff557224 */ /* 0x000fe400078e00f6 */
[----:B-1----:R-:W-:Y:S01]  /*c510*/  FMUL.FTZ R0, R24, UR23 ;  /* 0x0000001718007c20 */ /* 0x002fe20008410000 */
[----:B------:R-:W-:-:S03]  /*c520*/  IMAD.MOV.U32 R86, RZ, RZ, R242 ;  /* 0x000000ffff567224 */ /* 0x000fc600078e00f2 */
[----:B------:R1:W-:Y:S01]  /*c530*/  MUFU.TANH R252, R0 ;  /* 0x0000000000fc7308 */ /* 0x0003e20000002400 */
[----:B------:R-:W-:-:S07]  /*c540*/  FMUL.FTZ R2, R28, UR23 ;  /* 0x000000171c027c20 */ /* 0x000fce0008410000 */
[----:B------:R-:W-:Y:S01]  /*c550*/  MUFU.TANH R178, R2 ;  /* 0x0000000200b27308 */ /* 0x000fe20000002400 */
[----:B-1----:R-:W-:-:S07]  /*c560*/  FMUL.FTZ R0, R25, UR23 ;  /* 0x0000001719007c20 */ /* 0x002fce0008410000 */
[----:B------:R1:W3:Y:S01]  /*c570*/  MUFU.TANH R126, R0 ;  /* 0x00000000007e7308 */ /* 0x0002e20000002400 */
[C---:B--2---:R-:W-:Y:S06]  /*c580*/  HMMA.16816.F32.BF16 R84, R16.reuse, R48, R84 ;  /* 0x000000301054723c */ /* 0x044fec0000041854 */
[----:B------:R-:W-:Y:S01]  /*c590*/  HMMA.16816.F32.BF16 R80, R16, R50, R80 ;  /* 0x000000321050723c */ /* 0x000fe20000041850 */
[----:B-1----:R-:W-:Y:S01]  /*c5a0*/  FMUL.FTZ R0, R26, UR23 ;  /* 0x000000171a007c20 */ /* 0x002fe20008410000 */
[----:B---3--:R-:W-:-:S03]  /*c5b0*/  IMAD.MOV.U32 R191, RZ, RZ, R126 ;  /* 0x000000ffffbf7224 */ /* 0x008fc600078e007e */
[----:B------:R1:W-:Y:S01]  /*c5c0*/  MUFU.TANH R180, R0 ;  /* 0x0000000000b47308 */ /* 0x0003e20000002400 */
[----:B------:R-:W-:Y:S07]  /*c5d0*/  HMMA.16816.F32.BF16 R124, R16, R54, R184 ;  /* 0x00000036107c723c */ /* 0x000fee00000418b8 */
[----:B------:R-:W-:Y:S02]  /*c5e0*/  IMAD.MOV.U32 R187, RZ, RZ, R189 ;  /* 0x000000ffffbb7224 */ /* 0x000fe400078e00bd */
[----:B------:R-:W-:-:S02]  /*c5f0*/  IMAD.MOV.U32 R189, RZ, RZ, R37 ;  /* 0x000000ffffbd7224 */ /* 0x000fc400078e0025 */
[----:B-1----:R-:W-:Y:S02]  /*c600*/  FMUL.FTZ R0, R27, UR23 ;  /* 0x000000171b007c20 */ /* 0x002fe40008410000 */
[----:B------:R-:W-:Y:S01]  /*c610*/  HMMA.16816.F32.BF16 R24, R8, R58, R20 ;  /* 0x0000003a0818723c */ /* 0x000fe20000041814 */
[----:B------:R-:W-:Y:S01]  /*c620*/  LDSM.16.M88.4 R56, [R227+0x1800] ;  /* 0x00180000e338783b */ /* 0x000fe20000000200 */
[----:B------:R1:W-:Y:S04]  /*c630*/  MUFU.TANH R182, R0 ;  /* 0x0000000000b67308 */ /* 0x0003e80000002400 */
[----:B------:R-:W-:Y:S01]  /*c640*/  HMMA.16816.F32.BF16 R20, R12, R46, R88 ;  /* 0x0000002e0c14723c */ /* 0x000fe20000041858 */
[----:B------:R-:W2:Y:S01]  /*c650*/  LDSM.16.M88.4 R44, [R228+0x8000] ;  /* 0x00800000e42c783b */ /* 0x000ea20000000200 */
[----:B-1----:R-:W-:-:S05]  /*c660*/  VIADD R0, R229, 0x1800 ;  /* 0x00001800e5007836 */ /* 0x002fca0000000000 */
[----:B------:R1:W3:Y:S02]  /*c670*/  LDSM.16.M88.4 R40, [R0] ;  /* 0x000000000028783b */ /* 0x0002e40000000200 */
[----:B-1----:R-:W-:Y:S01]  /*c680*/  FMUL.FTZ R0, R29, UR23 ;  /* 0x000000171d007c20 */ /* 0x002fe20008410000 */
[----:B--2---:R-:W-:Y:S03]  /*c690*/  HMMA.16816.F32.BF16 R88, R16, R46, R204 ;  /* 0x0000002e1058723c */ /* 0x004fe600000418cc */
[----:B------:R1:W-:Y:S04]  /*c6a0*/  MUFU.TANH R183, R0 ;  /* 0x0000000000b77308 */ /* 0x0003e80000002400 */
[----:B------:R-:W-:-:S02]  /*c6b0*/  IMAD.MOV.U32 R207, RZ, RZ, R176 ;  /* 0x000000ffffcf7224 */ /* 0x000fc400078e00b0 */
[----:B-1----:R-:W-:-:S04]  /*c6c0*/  FMUL.FTZ R0, R30, UR23 ;  /* 0x000000171e007c20 */ /* 0x002fc80008410000 */
[----:B------:R1:W-:Y:S02]  /*c6d0*/  MUFU.TANH R177, R0 ;  /* 0x0000000000b17308 */ /* 0x0003e40000002400 */
[----:B-1----:R-:W-:Y:S02]  /*c6e0*/  FMUL.FTZ R0, R31, UR23 ;  /* 0x000000171f007c20 */ /* 0x002fe40008410000 */
[----:B------:R-:W-:Y:S04]  /*c6f0*/  HMMA.16816.F32.BF16 R28, R8, R60, R32 ;  /* 0x0000003c081c723c */ /* 0x000fe80000041820 */
[----:B------:R1:W-:Y:S02]  /*c700*/  MUFU.TANH R186, R0 ;  /* 0x0000000000ba7308 */ /* 0x0003e40000002400 */
[----:B---3--:R-:W-:Y:S06]  /*c710*/  HMMA.16816.F32.BF16 R32, R12, R40, R92 ;  /* 0x000000280c20723c */ /* 0x008fec000004185c */
[----:B------:R-:W-:Y:S01]  /*c720*/  HMMA.16816.F32.BF16 R92, R16, R44, R200 ;  /* 0x0000002c105c723c */ /* 0x000fe200000418c8 */
[----:B------:R-:W2:Y:S01]  /*c730*/  LDSM.16.M88.4 R44, [R228+0x9800] ;  /* 0x00980000e42c783b */ /* 0x000ea20000000200 */
[----:B-1----:R-:W-:-:S04]  /*c740*/  FMUL.FTZ R0, R24, UR23 ;  /* 0x0000001718007c20 */ /* 0x002fc80008410000 */
[----:B------:R1:W-:Y:S06]  /*c750*/  MUFU.TANH R39, R0 ;  /* 0x0000000000277308 */ /* 0x0003ec0000002400 */
[----:B------:R-:W-:-:S06]  /*c760*/  FMUL.FTZ R2, R28, UR23 ;  /* 0x000000171c027c20 */ /* 0x000fcc0008410000 */
[----:B------:R-:W-:Y:S01]  /*c770*/  HMMA.16816.F32.BF16 R32, R8, R56, R32 ;  /* 0x000000380820723c */ /* 0x000fe20000041820 */
[----:B------:R3:W-:Y:S01]  /*c780*/  MUFU.TANH R185, R2 ;  /* 0x0000000200b97308 */ /* 0x0007e20000002400 */
[----:B-1----:R-:W-:-:S07]  /*c790*/  FMUL.FTZ R0, R25, UR23 ;  /* 0x0000001719007c20 */ /* 0x002fce0008410000 */
[----:B------:R1:W-:Y:S01]  /*c7a0*/  MUFU.TANH R247, R0 ;  /* 0x0000000000f77308 */ /* 0x0003e20000002400 */
[----:B--2---:R-:W-:-:S14]  /*c7b0*/  HMMA.16816.F32.BF16 R68, R16, R44, R68 ;  /* 0x0000002c1044723c */ /* 0x004fdc0000041844 */
[----:B---3--:R-:W-:Y:S01]  /*c7c0*/  FMUL.FTZ R2, R32, UR23 ;  /* 0x0000001720027c20 */ /* 0x008fe20008410000 */
[----:B------:R-:W-:Y:S01]  /*c7d0*/  HMMA.16816.F32.BF16 R64, R16, R46, R64 ;  /* 0x0000002e1040723c */ /* 0x000fe20000041840 */
[----:B-1----:R-:W-:-:S04]  /*c7e0*/  FMUL.FTZ R0, R26, UR23 ;  /* 0x000000171a007c20 */ /* 0x002fc80008410000 */
[----:B------:R1:W-:Y:S02]  /*c7f0*/  MUFU.TANH R184, R0 ;  /* 0x0000000000b87308 */ /* 0x0003e40000002400 */
[----:B-1----:R-:W-:Y:S02]  /*c800*/  FMUL.FTZ R0, R27, UR23 ;  /* 0x000000171b007c20 */ /* 0x002fe40008410000 */
[----:B------:R-:W-:Y:S01]  /*c810*/  HMMA.16816.F32.BF16 R24, R8, R62, R20 ;  /* 0x0000003e0818723c */ /* 0x000fe20000041814 */
[----:B------:R-:W-:Y:S03]  /*c820*/  LDSM.16.M88.4 R60, [R227+0x2000] ;  /* 0x00200000e33c783b */ /* 0x000fe60000000200 */
[----:B------:R1:W-:Y:S02]  /*c830*/  MUFU.TANH R246, R0 ;  /* 0x0000000000f67308 */ /* 0x0003e40000002400 */
[----:B------:R-:W-:Y:S01]  /*c840*/  HMMA.16816.F32.BF16 R20, R12, R42, R96 ;  /* 0x0000002a0c14723c */ /* 0x000fe20000041860 */
[----:B------:R-:W2:Y:S05]  /*c850*/  LDSM.16.M88.4 R40, [R228+0x9000] ;  /* 0x00900000e428783b */ /* 0x000eaa0000000200 */
[----:B------:R3:W4:Y:S01]  /*c860*/  MUFU.TANH R96, R2 ;  /* 0x0000000200607308 */ /* 0x0007220000002400 */
[----:B-1----:R-:W-:-:S05]  /*c870*/  VIADD R0, R229, 0x2000 ;  /* 0x00002000e5007836 */ /* 0x002fca0000000000 */
[----:B------:R1:W5:Y:S01]  /*c880*/  LDSM.16.M88.4 R52, [R0] ;  /* 0x000000000034783b */ /* 0x0003620000000200 */
[----:B---3--:R-:W-:-:S04]  /*c890*/  FMUL.FTZ R2, R34, UR23 ;  /* 0x0000001722027c20 */ /* 0x008fc80008410000 */
[----:B------:R-:W-:Y:S01]  /*c8a0*/  MUFU.TANH R37, R2 ;  /* 0x0000000200257308 */ /* 0x000fe20000002400 */
[----:B-1----:R-:W-:Y:S01]  /*c8b0*/  FMUL.FTZ R0, R29, UR23 ;  /* 0x000000171d007c20 */ /* 0x002fe20008410000 */
[C---:B--2---:R-:W-:Y:S06]  /*c8c0*/  HMMA.16816.F32.BF16 R76, R16.reuse, R40, R76 ;  /* 0x00000028104c723c */ /* 0x044fec000004184c */
[----:B------:R1:W-:Y:S01]  /*c8d0*/  MUFU.TANH R242, R0 ;  /* 0x0000000000f27308 */ /* 0x0003e20000002400 */
[----:B------:R-:W-:Y:S06]  /*c8e0*/  HMMA.16816.F32.BF16 R72, R16, R42, R72 ;  /* 0x0000002a1048723c */ /* 0x000fec0000041848 */
[----:B-----5:R-:W-:Y:S01]  /*c8f0*/  HMMA.16816.F32.BF16 R40, R12, R54, R112 ;  /* 0x000000360c28723c */ /* 0x020fe20000041870 */
[----:B-1----:R-:W-:-:S04]  /*c900*/  FMUL.FTZ R0, R30, UR23 ;  /* 0x000000171e007c20 */ /* 0x002fc80008410000 */
[----:B------:R1:W-:-:S15]  /*c910*/  MUFU.TANH R179, R0 ;  /* 0x0000000000b37308 */ /* 0x0003de0000002400 */
[----:B------:R-:W-:-:S04]  /*c920*/  NOP ;  /* 0x0000000000007918 */ /* 0x000fc80000000000 */
[----:B------:R-:W-:Y:S01]  /*c930*/  HMMA.16816.F32.BF16 R16, R8, R62, R40 ;  /* 0x0000003e0810723c */ /* 0x000fe20000041828 */
[----:B-1----:R-:W-:Y:S01]  /*c940*/  FMUL.FTZ R0, R31, UR23 ;  /* 0x000000171f007c20 */ /* 0x002fe20008410000 */
[----:B------:R-:W1:Y:S03]  /*c950*/  LDSM.16.M88.4 R40, [R240] ;  /* 0x00000000f028783b */ /* 0x000e660000000200 */
[----:B------:R2:W-:Y:S01]  /*c960*/  MUFU.TANH R203, R0 ;  /* 0x0000000000cb7308 */ /* 0x0005e20000002400 */
[----:B------:R-:W-:Y:S01]  /*c970*/  HMMA.16816.F32.BF16 R28, R12, R52, R104 ;  /* 0x000000340c1c723c */ /* 0x000fe20000041868 */
[----:B------:R-:W-:Y:S06]  /*c980*/  LDSM.16.M88.4 R52, [R227+0x2800] ;  /* 0x00280000e334783b */ /* 0x000fec0000000200 */
[----:B------:R-:W-:-:S02]  /*c990*/  IMAD.MOV.U32 R105, RZ, RZ, R187 ;  /* 0x000000ffff697224 */ /* 0x000fc400078e00bb */
[----:B------:R-:W-:Y:S02]  /*c9a0*/  IMAD.MOV.U32 R187, RZ, RZ, R252 ;  /* 0x000000ffffbb7224 */ /* 0x000fe400078e00fc */
[----:B------:R-:W-:Y:S02]  /*c9b0*/  IMAD.MOV.U32 R107, RZ, RZ, R189 ;  /* 0x000000ffff6b7224 */ /* 0x000fe400078e00bd */
[----:B------:R-:W-:Y:S02]  /*c9c0*/  IMAD.MOV.U32 R104, RZ, RZ, R194 ;  /* 0x000000ffff687224 */ /* 0x000fe400078e00c2 */
[----:B------:R-:W-:Y:S02]  /*c9d0*/  IMAD.MOV.U32 R106, RZ, RZ, R188 ;  /* 0x000000ffff6a7224 */ /* 0x000fe400078e00bc */
[----:B--2---:R-:W-:Y:S01]  /*c9e0*/  FMUL.FTZ R0, R24, UR23 ;  /* 0x0000001718007c20 */ /* 0x004fe20008410000 */
[----:B------:R-:W-:-:S03]  /*c9f0*/  IMAD.MOV.U32 R189, RZ, RZ, R190 ;  /* 0x000000ffffbd7224 */ /* 0x000fc600078e00be */
[----:B------:R2:W3:Y:S01]  /*ca00*/  MUFU.TANH R181, R0 ;  /* 0x0000000000b57308 */ /* 0x0004e20000002400 */
[----:B-1----:R-:W-:Y:S01]  /*ca10*/  HMMA.16816.F32.BF16 R128, R12, R40, R128 ;  /* 0x000000280c80723c */ /* 0x002fe20000041880 */
[----:B--2---:R-:W-:-:S06]  /*ca20*/  FMUL.FTZ R0, R25, UR23 ;  /* 0x0000001719007c20 */ /* 0x004fcc0008410000 */
[----:B------:R1:W-:Y:S01]  /*ca30*/  MUFU.TANH R201, R0 ;  /* 0x0000000000c97308 */ /* 0x0003e20000002400 */
[----:B------:R-:W-:Y:S01]  /*ca40*/  HMMA.16816.F32.BF16 R116, R12, R42, R116 ;  /* 0x0000002a0c74723c */ /* 0x000fe20000041874 */
[----:B------:R-:W-:Y:S01]  /*ca50*/  LDSM.16.M88.4 R40, [R227+0x3800] ;  /* 0x00380000e328783b */ /* 0x000fe20000000200 */
[----:B-1----:R-:W-:-:S05]  /*ca60*/  FMUL.FTZ R0, R26, UR23 ;  /* 0x000000171a007c20 */ /* 0x002fca0008410000 */
[----:B------:R1:W-:Y:S02]  /*ca70*/  MUFU.TANH R205, R0 ;  /* 0x0000000000cd7308 */ /* 0x0003e40000002400 */
[----:B-1----:R-:W-:Y:S02]  /*ca80*/  FMUL.FTZ R0, R27, UR23 ;  /* 0x000000171b007c20 */ /* 0x002fe40008410000 */
[----:B------:R-:W-:Y:S04]  /*ca90*/  HMMA.16816.F32.BF16 R24, R8, R58, R20 ;  /* 0x0000003a0818723c */ /* 0x000fe80000041814 */
[----:B------:R1:W-:Y:S02]  /*caa0*/  MUFU.TANH R199, R0 ;  /* 0x0000000000c77308 */ /* 0x0003e40000002400 */
[----:B-1----:R-:W-:-:S05]  /*cab0*/  VIADD R0, R229, 0x2800 ;  /* 0x00002800e5007836 */ /* 0x002fca0000000000 */
[----:B------:R1:W2:-:S13]  /*cac0*/  LDSM.16.M88.4 R20, [R0] ;  /* 0x000000000014783b */ /* 0x00029a0000000200 */
[----:B------:R-:W-:-:S04]  /*cad0*/  FMUL.FTZ R2, R24, UR23 ;  /* 0x0000001718027c20 */ /* 0x000fc80008410000 */
[----:B------:R4:W5:Y:S02]  /*cae0*/  MUFU.TANH R38, R2 ;  /* 0x0000000200267308 */ /* 0x0009640000002400 */
[----:B----4-:R-:W-:Y:S02]  /*caf0*/  IMAD.MOV.U32 R2, RZ, RZ, R96 ;  /* 0x000000ffff027224 */ /* 0x010fe400078e0060 */
[----:B-1----:R-:W-:-:S04]  /*cb00*/  FMUL.FTZ R0, R33, UR23 ;  /* 0x0000001721007c20 */ /* 0x002fc80008410000 */
[----:B------:R1:W-:Y:S02]  /*cb10*/  MUFU.TANH R197, R0 ;  /* 0x0000000000c57308 */ /* 0x0003e40000002400 */
[----:B-1----:R-:W-:-:S05]  /*cb20*/  VIADD R0, R229, 0x3000 ;  /* 0x00003000e5007836 */ /* 0x002fca0000000000 */
[----:B------:R1:W4:Y:S02]  /*cb30*/  LDSM.16.M88.4 R56, [R0] ;  /* 0x000000000038783b */ /* 0x0003240000000200 */
[----:B-1----:R-:W-:Y:S02]  /*cb40*/  FMUL.FTZ R0, R35, UR23 ;  /* 0x0000001723007c20 */ /* 0x002fe40008410000 */
[----:B------:R-:W-:Y:S02]  /*cb50*/  HMMA.16816.F32.BF16 R32, R8, R60, R28 ;  /* 0x0000003c0820723c */ /* 0x000fe4000004181c */
[----:B------:R1:W-:Y:S04]  /*cb60*/  MUFU.TANH R195, R0 ;  /* 0x0000000000c37308 */ /* 0x0003e80000002400 */
[C---:B--2---:R-:W-:Y:S06]  /*cb70*/  HMMA.16816.F32.BF16 R28, R12.reuse, R20, R248 ;  /* 0x000000140c1c723c */ /* 0x044fec00000418f8 */
[----:B------:R-:W-:Y:S01]  /*cb80*/  HMMA.16816.F32.BF16 R20, R12, R22, R220 ;  /* 0x000000160c14723c */ /* 0x000fe200000418dc */
[----:B------:R-:W-:-:S02]  /*cb90*/  IMAD.MOV.U32 R248, RZ, RZ, R183 ;  /* 0x000000fffff87224 */ /* 0x000fc400078e00b7 */
[----:B------:R-:W-:Y:S02]  /*cba0*/  IMAD.MOV.U32 R249, RZ, RZ, R182 ;  /* 0x000000fffff97224 */ /* 0x000fe400078e00b6 */
[----:B---3--:R-:W-:Y:S01]  /*cbb0*/  IMAD.MOV.U32 R250, RZ, RZ, R181 ;  /* 0x000000fffffa7224 */ /* 0x008fe200078e00b5 */
[C---:B----4-:R-:W-:Y:S01]  /*cbc0*/  HMMA.16816.F32.BF16 R44, R12.reuse, R56, R208 ;  /* 0x000000380c2c723c */ /* 0x050fe200000418d0 */
[----:B-1----:R-:W-:Y:S02]  /*cbd0*/  VIADD R0, R229, 0x3800 ;  /* 0x00003800e5007836 */ /* 0x002fe40000000000 */
[----:B------:R-:W-:Y:S02]  /*cbe0*/  IMAD.MOV.U32 R221, RZ, RZ, R185 ;  /* 0x000000ffffdd7224 */ /* 0x000fe400078e00b9 */
[----:B------:R-:W-:Y:S01]  /*cbf0*/  IMAD.MOV.U32 R185, RZ, RZ, R187 ;  /* 0x000000ffffb97224 */ /* 0x000fe200078e00bb */
[----:B------:R1:W2:Y:S01]  /*cc00*/  LDSM.16.M88.4 R48, [R0] ;  /* 0x000000000030783b */ /* 0x0002a20000000200 */
[----:B------:R-:W-:Y:S01]  /*cc10*/  HMMA.16816.F32.BF16 R56, R12, R58, R216 ;  /* 0x0000003a0c38723c */ /* 0x000fe200000418d8 */
[----:B------:R-:W-:-:S02]  /*cc20*/  IMAD.MOV.U32 R251, RZ, RZ, R179 ;  /* 0x000000fffffb7224 */ /* 0x000fc400078e00b3 */
[----:B------:R-:W-:Y:S02]  /*cc30*/  IMAD.MOV.U32 R222, RZ, RZ, R189 ;  /* 0x000000ffffde7224 */ /* 0x000fe400078e00bd */
[----:B------:R-:W-:Y:S01]  /*cc40*/  IMAD.MOV.U32 R211, RZ, RZ, R185 ;  /* 0x000000ffffd37224 */ /* 0x000fe200078e00b9 */
[----:B------:R-:W-:Y:S01]  /*cc50*/  HMMA.16816.F32.BF16 R28, R8, R52, R28 ;  /* 0x00000034081c723c */ /* 0x000fe2000004181c */
[----:B------:R-:W-:Y:S02]  /*cc60*/  IMAD.MOV.U32 R209, RZ, RZ, R180 ;  /* 0x000000ffffd17224 */ /* 0x000fe400078e00b4 */
[----:B------:R-:W-:Y:S02]  /*cc70*/  IMAD.MOV.U32 R218, RZ, RZ, R178 ;  /* 0x000000ffffda7224 */ /* 0x000fe400078e00b2 */
[----:B------:R-:W-:Y:S02]  /*cc80*/  IMAD.MOV.U32 R217, RZ, RZ, R177 ;  /* 0x000000ffffd97224 */ /* 0x000fe400078e00b1 */
[----:B------:R-:W-:-:S02]  /*cc90*/  IMAD.MOV.U32 R223, RZ, RZ, R250 ;  /* 0x000000ffffdf7224 */ /* 0x000fc400078e00fa */
[----:B------:R-:W-:Y:S02]  /*cca0*/  IMAD.MOV.U32 R216, RZ, RZ, R39 ;  /* 0x000000ffffd87224 */ /* 0x000fe400078e0027 */
[----:B------:R-:W-:Y:S02]  /*ccb0*/  IMAD.MOV.U32 R250, RZ, RZ, R37 ;  /* 0x000000fffffa7224 */ /* 0x000fe400078e0025 */
[----:B------:R-:W-:Y:S02]  /*ccc0*/  IMAD.U32 R37, RZ, RZ, UR4 ;  /* 0x00000004ff257e24 */ /* 0x000fe4000f8e00ff */
[----:B-1----:R-:W-:-:S04]  /*ccd0*/  FMUL.FTZ R0, R25, UR23 ;  /* 0x0000001719007c20 */ /* 0x002fc80008410000 */
[----:B------:R1:W3:Y:S01]  /*cce0*/  MUFU.TANH R193, R0 ;  /* 0x0000000000c17308 */ /* 0x0002e20000002400 */
[----:B--2---:R-:W-:Y:S01]  /*ccf0*/  HMMA.16816.F32.BF16 R60, R12, R48, R212 ;  /* 0x000000300c3c723c */ /* 0x004fe200000418d4 */
[----:B-1----:R-:W-:-:S05]  /*cd00*/  FMUL.FTZ R0, R26, UR23 ;  /* 0x000000171a007c20 */ /* 0x002fca0008410000 */
[----:B------:R-:W-:Y:S01]  /*cd10*/  HMMA.16816.F32.BF16 R104, R12, R50, R104 ;  /* 0x000000320c68723c */ /* 0x000fe20000041868 */
[----:B------:R-:W-:Y:S01]  /*cd20*/  LDSM.16.M88.4 R48, [R227+0x3000] ;  /* 0x00300000e330783b */ /* 0x000fe20000000200 */
[----:B------:R1:W-:Y:S01]  /*cd30*/  MUFU.TANH R252, R0 ;  /* 0x0000000000fc7308 */ /* 0x0003e20000002400 */
[----:B------:R-:W-:Y:S02]  /*cd40*/  IMAD.MOV.U32 R214, RZ, RZ, R186 ;  /* 0x000000ffffd67224 */ /* 0x000fe400078e00ba */
[----:B------:R-:W-:Y:S02]  /*cd50*/  IMAD.MOV.U32 R215, RZ, RZ, R184 ;  /* 0x000000ffffd77224 */ /* 0x000fe400078e00b8 */
[----:B-1----:R-:W-:Y:S02]  /*cd60*/  FMUL.FTZ R0, R27, UR23 ;  /* 0x000000171b007c20 */ /* 0x002fe40008410000 */
[----:B------:R-:W1:Y:S02]  /*cd70*/  LDSM.16.M88.4 R24, [R241] ;  /* 0x00000000f118783b */ /* 0x000e640000000200 */
[----:B------:R2:W4:Y:S02]  /*cd80*/  MUFU.TANH R192, R0 ;  /* 0x0000000000c07308 */ /* 0x0005240000002400 */
[----:B--2---:R-:W-:-:S06]  /*cd90*/  FMUL.FTZ R0, R32, UR23 ;  /* 0x0000001720007c20 */ /* 0x004fcc0008410000 */
[----:B------:R2:W-:Y:S02]  /*cda0*/  MUFU.TANH R220, R0 ;  /* 0x0000000000dc7308 */ /* 0x0005e40000002400 */
[----:B--2---:R-:W-:Y:S01]  /*cdb0*/  FMUL.FTZ R0, R33, UR23 ;  /* 0x0000001721007c20 */ /* 0x004fe20008410000 */
[C---:B-1----:R-:W-:Y:S05]  /*cdc0*/  HMMA.16816.F32.BF16 R108, R12.reuse, R24, R108 ;  /* 0x000000180c6c723c */ /* 0x042fea000004186c */
[----:B------:R1:W2:Y:S01]  /*cdd0*/  MUFU.TANH R190, R0 ;  /* 0x0000000000be7308 */ /* 0x0002a20000002400 */
[----:B------:R-:W-:Y:S01]  /*cde0*/  HMMA.16816.F32.BF16 R112, R12, R26, R172 ;  /* 0x0000001a0c70723c */ /* 0x000fe200000418ac */
[----:B------:R-:W5:Y:S01]  /*cdf0*/  LDSM.16.M88.4 R24, [R238] ;  /* 0x00000000ee18783b */ /* 0x000f620000000200 */
[----:B-1----:R-:W-:-:S05]  /*ce00*/  FMUL.FTZ R0, R34, UR23 ;  /* 0x0000001722007c20 */ /* 0x002fca0008410000 */
[----:B------:R1:W-:Y:S02]  /*ce10*/  MUFU.TANH R219, R0 ;  /* 0x0000000000db7308 */ /* 0x0003e40000002400 */
[----:B-1----:R-:W-:Y:S02]  /*ce20*/  FMUL.FTZ R0, R35, UR23 ;  /* 0x0000001723007c20 */ /* 0x002fe40008410000 */
[----:B------:R-:W1:Y:S04]  /*ce30*/  LDSM.16.M88.4 R32, [R239] ;  /* 0x00000000ef20783b */ /* 0x000e680000000200 */
[----:B------:R3:W2:Y:S01]  /*ce40*/  MUFU.TANH R188, R0 ;  /* 0x0000000000bc7308 */ /* 0x0006a20000002400 */
[C---:B-----5:R-:W-:Y:S06]  /*ce50*/  HMMA.16816.F32.BF16 R96, R12.reuse, R26, R168 ;  /* 0x0000001a0c60723c */ /* 0x060fec00000418a8 */
[----:B------:R-:W-:Y:S01]  /*ce60*/  HMMA.16816.F32.BF16 R100, R12, R24, R100 ;  /* 0x000000180c64723c */ /* 0x000fe20000041864 */
[----:B------:R-:W5:Y:S01]  /*ce70*/  LDSM.16.M88.4 R24, [R234] ;  /* 0x00000000ea18783b */ /* 0x000f620000000200 */
[----:B---3--:R-:W-:-:S04]  /*ce80*/  FMUL.FTZ R0, R16, UR23 ;  /* 0x0000001710007c20 */ /* 0x008fc80008410000 */
[----:B------:R3:W-:Y:S02]  /*ce90*/  MUFU.TANH R213, R0 ;  /* 0x0000000000d57308 */ /* 0x0007e40000002400 */
[----:B---3--:R-:W-:Y:S01]  /*cea0*/  FMUL.FTZ R0, R17, UR23 ;  /* 0x0000001711007c20 */ /* 0x008fe20008410000 */
[C---:B-1----:R-:W-:Y:S05]  /*ceb0*/  HMMA.16816.F32.BF16 R120, R12.reuse, R32, R120 ;  /* 0x000000200c78723c */ /* 0x042fea0000041878 */
[----:B------:R1:W-:Y:S01]  /*cec0*/  MUFU.TANH R187, R0 ;  /* 0x0000000000bb7308 */ /* 0x0003e20000002400 */
[C---:B------:R-:W-:Y:S01]  /*ced0*/  HMMA.16816.F32.BF16 R124, R12.reuse, R34, R124 ;  /* 0x000000220c7c723c */ /* 0x040fe2000004187c */
[----:B------:R-:W3:Y:S05]  /*cee0*/  LDSM.16.M88.4 R32, [R236] ;  /* 0x00000000ec20783b */ /* 0x000eea0000000200 */
[C---:B-----5:R-:W-:Y:S06]  /*cef0*/  HMMA.16816.F32.BF16 R68, R12.reuse, R24, R68 ;  /* 0x000000180c44723c */ /* 0x060fec0000041844 */
[----:B------:R-:W-:Y:S01]  /*cf00*/  HMMA.16816.F32.BF16 R64, R12, R26, R64 ;  /* 0x0000001a0c40723c */ /* 0x000fe20000041840 */
[----:B------:R-:W-:Y:S01]  /*cf10*/  LDSM.16.M88.4 R24, [R227+0x7000] ;  /* 0x00700000e318783b */ /* 0x000fe20000000200 */
[----:B-1----:R-:W-:-:S04]  /*cf20*/  FMUL.FTZ R0, R18, UR23 ;  /* 0x0000001712007c20 */ /* 0x002fc80008410000 */
[----:B------:R1:W-:Y:S02]  /*cf30*/  MUFU.TANH R212, R0 ;  /* 0x0000000000d47308 */ /* 0x0003e40000002400 */
[----:B-1----:R-:W-:Y:S02]  /*cf40*/  FMUL.FTZ R0, R19, UR23 ;  /* 0x0000001713007c20 */ /* 0x002fe40008410000 */
[----:B------:R-:W-:Y:S01]  /*cf50*/  HMMA.16816.F32.BF16 R16, R8, R54, R20 ;  /* 0x000000360810723c */ /* 0x000fe20000041814 */
[----:B------:R-:W1:Y:S03]  /*cf60*/  LDSM.16.M88.4 R20, [R237] ;  /* 0x00000000ed14783b */ /* 0x000e660000000200 */
[----:B------:R5:W-:Y:S02]  /*cf70*/  MUFU.TANH R186, R0 ;  /* 0x0000000000ba7308 */ /* 0x000be40000002400 */
[C---:B---3--:R-:W-:Y:S06]  /*cf80*/  HMMA.16816.F32.BF16 R84, R12.reuse, R32, R84 ;  /* 0x000000200c54723c */ /* 0x048fec0000041854 */
[----:B------:R-:W-:Y:S01]  /*cf90*/  HMMA.16816.F32.BF16 R80, R12, R34, R80 ;  /* 0x000000220c50723c */ /* 0x000fe20000041850 */
[----:B-----5:R-:W-:-:S04]  /*cfa0*/  FMUL.FTZ R0, R28, UR23 ;  /* 0x000000171c007c20 */ /* 0x020fc80008410000 */
[----:B------:R3:W-:Y:S02]  /*cfb0*/  MUFU.TANH R210, R0 ;  /* 0x0000000000d27308 */ /* 0x0007e40000002400 */
[----:B---3--:R-:W-:Y:S01]  /*cfc0*/  FMUL.FTZ R0, R29, UR23 ;  /* 0x000000171d007c20 */ /* 0x008fe20008410000 */
[C---:B-1----:R-:W-:Y:S05]  /*cfd0*/  HMMA.16816.F32.BF16 R92, R12.reuse, R20, R92 ;  /* 0x000000140c5c723c */ /* 0x042fea000004185c */
[----:B------:R1:W3:Y:S01]  /*cfe0*/  MUFU.TANH R184, R0 ;  /* 0x0000000000b87308 */ /* 0x0002e20000002400 */
[----:B------:R-:W-:Y:S01]  /*cff0*/  HMMA.16816.F32.BF16 R88, R12, R22, R88 ;  /* 0x000000160c58723c */ /* 0x000fe20000041858 */
[----:B------:R-:W5:Y:S01]  /*d000*/  LDSM.16.M88.4 R20, [R227+0x4000] ;  /* 0x00400000e314783b */ /* 0x000f620000000200 */
[----:B-1----:R-:W-:-:S05]  /*d010*/  FMUL.FTZ R0, R30, UR23 ;  /* 0x000000171e007c20 */ /* 0x002fca0008410000 */
[----:B------:R1:W-:Y:S02]  /*d020*/  MUFU.TANH R208, R0 ;  /* 0x0000000000d07308 */ /* 0x0003e40000002400 */
[----:B-1----:R-:W-:Y:S02]  /*d030*/  FMUL.FTZ R0, R31, UR23 ;  /* 0x000000171f007c20 */ /* 0x002fe40008410000 */
[C---:B------:R-:W-:Y:S01]  /*d040*/  HMMA.16816.F32.BF16 R28, R8.reuse, R48, R44 ;  /* 0x00000030081c723c */ /* 0x040fe2000004182c */
[----:B------:R-:W1:Y:S03]  /*d050*/  LDSM.16.M88.4 R44, [R235] ;  /* 0x00000000eb2c783b */ /* 0x000e660000000200 */
[----:B------:R4:W-:Y:S02]  /*d060*/  MUFU.TANH R183, R0 ;  /* 0x0000000000b77308 */ /* 0x0009e40000002400 */
[C---:B-----5:R-:W-:Y:S06]  /*d070*/  HMMA.16816.F32.BF16 R52, R8.reuse, R20, R108 ;  /* 0x000000140834723c */ /* 0x060fec000004186c */
[----:B------:R-:W-:Y:S01]  /*d080*/  HMMA.16816.F32.BF16 R32, R8, R22, R112 ;  /* 0x000000160820723c */ /* 0x000fe20000041870 */
[----:B------:R-:W-:Y:S01]  /*d090*/  IMAD.MOV.U32 R108, RZ, RZ, R191 ;  /* 0x000000ffff6c7224 */ /* 0x000fe200078e00bf */
[----:B------:R-:W5:Y:S01]  /*d0a0*/  LDSM.16.M88.4 R20, [R227+0x7800] ;  /* 0x00780000e314783b */ /* 0x000f620000000200 */
[----:B------:R-:W-:-:S02]  /*d0b0*/  IMAD.MOV.U32 R111, RZ, RZ, R248 ;  /* 0x000000ffff6f7224 */ /* 0x000fc400078e00f8 */
[----:B------:R-:W-:Y:S02]  /*d0c0*/  IMAD.MOV.U32 R248, RZ, RZ, R251 ;  /* 0x000000fffff87224 */ /* 0x000fe400078e00fb */
[----:B----4-:R-:W-:Y:S01]  /*d0d0*/  FMUL.FTZ R0, R16, UR23 ;  /* 0x0000001710007c20 */ /* 0x010fe20008410000 */
[----:B------:R-:W-:-:S03]  /*d0e0*/  IMAD.MOV.U32 R251, RZ, RZ, R38 ;  /* 0x000000fffffb7224 */ /* 0x000fc600078e0026 */
[----:B------:R4:W-:Y:S02]  /*d0f0*/  MUFU.TANH R206, R0 ;  /* 0x0000000000ce7308 */ /* 0x0009e40000002400 */
[----:B----4-:R-:W-:Y:S01]  /*d100*/  FMUL.FTZ R0, R17, UR23 ;  /* 0x0000001711007c20 */ /* 0x010fe20008410000 */
[C---:B-1----:R-:W-:Y:S05]  /*d110*/  HMMA.16816.F32.BF16 R76, R12.reuse, R44, R76 ;  /* 0x0000002c0c4c723c */ /* 0x042fea000004184c */
[----:B------:R1:W4:Y:S01]  /*d120*/  MUFU.TANH R182, R0 ;  /* 0x0000000000b67308 */ /* 0x0003220000002400 */
[----:B------:R-:W-:Y:S01]  /*d130*/  HMMA.16816.F32.BF16 R72, R12, R46, R72 ;  /* 0x0000002e0c48723c */ /* 0x000fe20000041848 */
[----:B------:R-:W2:Y:S05]  /*d140*/  LDSM.16.M88.4 R44, [R227+0x6000] ;  /* 0x00600000e32c783b */ /* 0x000eaa0000000200 */
[C---:B-----5:R-:W-:Y:S06]  /*d150*/  HMMA.16816.F32.BF16 R64, R8.reuse, R22, R64 ;  /* 0x000000160840723c */ /* 0x060fec0000041840 */
[----:B------:R-:W-:Y:S01]  /*d160*/  HMMA.16816.F32.BF16 R68, R8, R20, R68 ;  /* 0x000000140844723c */ /* 0x000fe20000041844 */
[----:B-1----:R-:W-:Y:S01]  /*d170*/  FMUL.FTZ R0, R18, UR23 ;  /* 0x0000001712007c20 */ /* 0x002fe20008410000 */
[----:B------:R-:W-:-:S02]  /*d180*/  IMAD.U32 R23, RZ, RZ, UR4 ;  /* 0x00000004ff177e24 */ /* 0x000fc4000f8e00ff */
[----:B------:R-:W-:Y:S01]  /*d190*/  IMAD.U32 R22, RZ, RZ, UR4 ;  /* 0x00000004ff167e24 */ /* 0x000fe2000f8e00ff */
[----:B------:R1:W-:Y:S01]  /*d1a0*/  MUFU.TANH R204, R0 ;  /* 0x0000000000cc7308 */ /* 0x0003e20000002400 */
[----:B------:R-:W-:Y:S01]  /*d1b0*/  HMMA.16816.F32.BF16 R76, R8, R24, R76 ;  /* 0x00000018084c723c */ /* 0x000fe2000004184c */
[----:B------:R-:W-:Y:S02]  /*d1c0*/  IMAD.U32 R21, RZ, RZ, UR4 ;  /* 0x00000004ff157e24 */ /* 0x000fe4000f8e00ff */
[----:B------:R-:W-:-:S03]  /*d1d0*/  IMAD.U32 R20, RZ, RZ, UR4 ;  /* 0x00000004ff147e24 */ /* 0x000fc6000f8e00ff */
[----:B------:R-:W-:Y:S01]  /*d1e0*/  HMMA.16816.F32.BF16 R72, R8, R26, R72 ;  /* 0x0000001a0848723c */ /* 0x000fe20000041848 */
[----:B------:R-:W-:Y:S02]  /*d1f0*/  IMAD.U32 R24, RZ, RZ, UR4 ;  /* 0x00000004ff187e24 */ /* 0x000fe4000f8e00ff */
[----:B------:R-:W-:-:S04]  /*d200*/  IMAD.U32 R25, RZ, RZ, UR4 ;  /* 0x00000004ff197e24 */ /* 0x000fc8000f8e00ff */
[----:B------:R-:W-:Y:S02]  /*d210*/  IMAD.U32 R27, RZ, RZ, UR4 ;  /* 0x00000004ff1b7e24 */ /* 0x000fe4000f8e00ff */
[----:B------:R-:W-:Y:S02]  /*d220*/  IMAD.U32 R26, RZ, RZ, UR4 ;  /* 0x00000004ff1a7e24 */ /* 0x000fe4000f8e00ff */
[----:B-1----:R-:W-:Y:S02]  /*d230*/  FMUL.FTZ R0, R19, UR23 ;  /* 0x0000001713007c20 */ /* 0x002fe40008410000 */
[C---:B------:R-:W-:Y:S01]  /*d240*/  HMMA.16816.F32.BF16 R16, R8.reuse, R50, R56 ;  /* 0x000000320810723c */ /* 0x040fe20000041838 */
[----:B------:R-:W1:Y:S01]  /*d250*/  LDSM.16.M88.4 R56, [R227+0x4800] ;  /* 0x00480000e338783b */ /* 0x000e620000000200 */
[----:B------:R5:W4:Y:S03]  /*d260*/  MUFU.TANH R169, R0 ;  /* 0x0000000000a97308 */ /* 0x000b260000002400 */
[----:B------:R-:W3:Y:S01]  /*d270*/  LDSM.16.M88.4 R48, [R227+0x5800] ;  /* 0x00580000e330783b */ /* 0x000ee20000000200 */
[C---:B--2---:R-:W-:Y:S06]  /*d280*/  HMMA.16816.F32.BF16 R92, R8.reuse, R44, R92 ;  /* 0x0000002c085c723c */ /* 0x044fec000004185c */
[----:B------:R-:W-:Y:S01]  /*d290*/  HMMA.16816.F32.BF16 R88, R8, R46, R88 ;  /* 0x0000002e0858723c */ /* 0x000fe20000041858 */
[----:B-----5:R-:W-:-:S04]  /*d2a0*/  FMUL.FTZ R0, R28, UR23 ;  /* 0x000000171c007c20 */ /* 0x020fc80008410000 */
[----:B------:R2:W-:Y:S02]  /*d2b0*/  MUFU.TANH R202, R0 ;  /* 0x0000000000ca7308 */ /* 0x0005e40000002400 */
[----:B--2---:R-:W-:Y:S01]  /*d2c0*/  FMUL.FTZ R0, R29, UR23 ;  /* 0x000000171d007c20 */ /* 0x004fe20008410000 */
[C---:B-1----:R-:W-:Y:S05]  /*d2d0*/  HMMA.16816.F32.BF16 R12, R8.reuse, R58, R116 ;  /* 0x0000003a080c723c */ /* 0x042fea0000041874 */
[----:B------:R1:W2:Y:S01]  /*d2e0*/  MUFU.TANH R181, R0 ;  /* 0x0000000000b57308 */ /* 0x0002a20000002400 */
[C---:B---3--:R-:W-:Y:S06]  /*d2f0*/  HMMA.16816.F32.BF16 R96, R8.reuse, R50, R96 ;  /* 0x000000320860723c */ /* 0x048fec0000041860 */
[----:B------:R-:W-:Y:S01]  /*d300*/  HMMA.16816.F32.BF16 R100, R8, R48, R100 ;  /* 0x000000300864723c */ /* 0x000fe20000041864 */
[----:B-1----:R-:W-:-:S04]  /*d310*/  FMUL.FTZ R0, R30, UR23 ;  /* 0x000000171e007c20 */ /* 0x002fc80008410000 */
[----:B------:R1:W-:Y:S07]  /*d320*/  MUFU.TANH R200, R0 ;  /* 0x0000000000c87308 */ /* 0x0003ee0000002400 */
[----:B------:R-:W-:Y:S01]  /*d330*/  FMUL.FTZ R38, R15, UR23 ;  /* 0x000000170f267c20 */ /* 0x000fe20008410000 */
[----:B------:R-:W-:Y:S01]  /*d340*/  FMUL.FTZ R39, R14, UR23 ;  /* 0x000000170e277c20 */ /* 0x000fe20008410000 */
[----:B------:R-:W-:Y:S02]  /*d350*/  IMAD.U32 R15, RZ, RZ, UR4 ;  /* 0x00000004ff0f7e24 */ /* 0x000fe4000f8e00ff */
[----:B------:R-:W-:-:S02]  /*d360*/  IMAD.U32 R14, RZ, RZ, UR4 ;  /* 0x00000004ff0e7e24 */ /* 0x000fc4000f8e00ff */
[----:B-1----:R-:W-:Y:S02]  /*d370*/  FMUL.FTZ R0, R31, UR23 ;  /* 0x000000171f007c20 */ /* 0x002fe40008410000 */
[C---:B------:R-:W-:Y:S01]  /*d380*/  HMMA.16816.F32.BF16 R28, R8.reuse, R40, R60 ;  /* 0x00000028081c723c */ /* 0x040fe2000004183c */
[----:B------:R-:W1:Y:S01]  /*d390*/  LDSM.16.M88.4 R60, [R227+0x5000] ;  /* 0x00500000e33c783b */ /* 0x000e620000000200 */
[----:B------:R3:W5:Y:S04]  /*d3a0*/  MUFU.TANH R174, R0 ;  /* 0x0000000000ae7308 */ /* 0x0007680000002400 */
[----:B------:R-:W-:Y:S07]  /*d3b0*/  HMMA.16816.F32.BF16 R40, R8, R42, R104 ;  /* 0x0000002a0828723c */ /* 0x000fee0000041868 */
[----:B------:R-:W-:-:S02]  /*d3c0*/  IMAD.MOV.U32 R105, RZ, RZ, R249 ;  /* 0x000000ffff697224 */ /* 0x000fc400078e00f9 */
[----:B------:R-:W-:Y:S02]  /*d3d0*/  IMAD.MOV.U32 R249, RZ, RZ, R2 ;  /* 0x000000fffff97224 */ /* 0x000fe400078e0002 */
[----:B------:R-:W-:Y:S02]  /*d3e0*/  IMAD.MOV.U32 R106, RZ, RZ, R5 ;  /* 0x000000ffff6a7224 */ /* 0x000fe400078e0005 */
[----:B------:R-:W-:Y:S01]  /*d3f0*/  FMUL.FTZ R5, R35, UR23 ;  /* 0x0000001723057c20 */ /* 0x000fe20008410000 */
[----:B---3--:R-:W-:Y:S01]  /*d400*/  FMUL.FTZ R0, R16, UR23 ;  /* 0x0000001710007c20 */ /* 0x008fe20008410000 */
[----:B------:R-:W-:Y:S02]  /*d410*/  IMAD.MOV.U32 R104, RZ, RZ, R4 ;  /* 0x000000ffff687224 */ /* 0x000fe400078e0004 */
[----:B------:R3:W-:Y:S01]  /*d420*/  MUFU.TANH R112, R5 ;  /* 0x0000000500707308 */ /* 0x0007e20000002400 */
[----:B------:R-:W-:-:S07]  /*d430*/  IMAD.U32 R35, RZ, RZ, UR4 ;  /* 0x00000004ff237e24 */ /* 0x000fce000f8e00ff */
[----:B------:R4:W-:Y:S01]  /*d440*/  MUFU.TANH R198, R0 ;  /* 0x0000000000c67308 */ /* 0x0009e20000002400 */
[----:B---3--:R-:W-:Y:S02]  /*d450*/  IMAD.U32 R5, RZ, RZ, UR4 ;  /* 0x00000004ff057e24 */ /* 0x008fe4000f8e00ff */
[----:B----4-:R-:W-:-:S05]  /*d460*/  FMUL.FTZ R0, R17, UR23 ;  /* 0x0000001711007c20 */ /* 0x010fca0008410000 */
[----:B------:R3:W4:Y:S02]  /*d470*/  MUFU.TANH R179, R0 ;  /* 0x0000000000b37308 */ /* 0x0007240000002400 */
[----:B---3--:R-:W-:-:S06]  /*d480*/  FMUL.FTZ R0, R18, UR23 ;  /* 0x0000001712007c20 */ /* 0x008fcc0008410000 */
[----:B------:R3:W-:Y:S02]  /*d490*/  MUFU.TANH R196, R0 ;  /* 0x0000000000c47308 */ /* 0x0007e40000002400 */
[----:B---3--:R-:W-:Y:S02]  /*d4a0*/  FMUL.FTZ R0, R19, UR23 ;  /* 0x0000001713007c20 */ /* 0x008fe40008410000 */
[C---:B------:R-:W-:Y:S04]  /*d4b0*/  HMMA.16816.F32.BF16 R16, R8.reuse, R56, R128 ;  /* 0x000000380810723c */ /* 0x040fe80000041880 */
[----:B------:R-:W-:Y:S02]  /*d4c0*/  MUFU.TANH R128, R39 ;  /* 0x0000002700807308 */ /* 0x000fe40000002400 */
[C---:B-1----:R-:W-:Y:S06]  /*d4d0*/  HMMA.16816.F32.BF16 R56, R8.reuse, R60, R120 ;  /* 0x0000003c0838723c */ /* 0x042fec0000041878 */
[----:B------:R1:W3:Y:S01]  /*d4e0*/  MUFU.TANH R176, R0 ;  /* 0x0000000000b07308 */ /* 0x0002e20000002400 */
[----:B------:R-:W-:Y:S11]  /*d4f0*/  HMMA.16816.F32.BF16 R60, R8, R62, R124 ;  /* 0x0000003e083c723c */ /* 0x000ff6000004187c */
[----:B------:R-:W-:Y:S01]  /*d500*/  FMUL.FTZ R2, R17, UR23 ;  /* 0x0000001711027c20 */ /* 0x000fe20008410000 */
[----:B------:R-:W-:Y:S01]  /*d510*/  FMUL.FTZ R4, R16, UR23 ;  /* 0x0000001710047c20 */ /* 0x000fe20008410000 */
[----:B-1----:R-:W-:Y:S01]  /*d520*/  FMUL.FTZ R0, R28, UR23 ;  /* 0x000000171c007c20 */ /* 0x002fe20008410000 */
[----:B------:R-:W-:Y:S01]  /*d530*/  FMUL.FTZ R16, R19, UR23 ;  /* 0x0000001713107c20 */ /* 0x000fe20008410000 */
[----:B------:R-:W-:Y:S01]  /*d540*/  MUFU.TANH R110, R2 ;  /* 0x00000002006e7308 */ /* 0x000fe20000002400 */
[----:B------:R-:W-:-:S02]  /*d550*/  IMAD.U32 R19, RZ, RZ, UR4 ;  /* 0x00000004ff137e24 */ /* 0x000fc4000f8e00ff */
[----:B------:R-:W-:-:S05]  /*d560*/  IMAD.U32 R17, RZ, RZ, UR4 ;  /* 0x00000004ff117e24 */ /* 0x000fca000f8e00ff */
[----:B------:R1:W-:Y:S08]  /*d570*/  MUFU.TANH R194, R0 ;  /* 0x0000000000c27308 */ /* 0x0003f00000002400 */
[----:B------:R-:W-:Y:S08]  /*d580*/  MUFU.TANH R172, R4 ;  /* 0x0000000400ac7308 */ /* 0x000ff00000002400 */
[----:B------:R2:W-:Y:S01]  /*d590*/  MUFU.TANH R109, R16 ;  /* 0x00000010006d7308 */ /* 0x0005e20000002400 */
[----:B-1----:R-:W-:-:S07]  /*d5a0*/  FMUL.FTZ R0, R29, UR23 ;  /* 0x000000171d007c20 */ /* 0x002fce0008410000 */
[----:B------:R1:W3:Y:S01]  /*d5b0*/  MUFU.TANH R168, R0 ;  /* 0x0000000000a87308 */ /* 0x0002e20000002400 */
[----:B--2---:R-:W-:Y:S02]  /*d5c0*/  IMAD.U32 R16, RZ, RZ, UR4 ;  /* 0x00000004ff107e24 */ /* 0x004fe4000f8e00ff */
[----:B-1----:R-:W-:-:S05]  /*d5d0*/  FMUL.FTZ R0, R30, UR23 ;  /* 0x000000171e007c20 */ /* 0x002fca0008410000 */
[----:B------:R1:W-:Y:S02]  /*d5e0*/  MUFU.TANH R191, R0 ;  /* 0x0000000000bf7308 */ /* 0x0003e40000002400 */
[----:B-1----:R-:W-:Y:S02]  /*d5f0*/  FMUL.FTZ R0, R31, UR23 ;  /* 0x000000171f007c20 */ /* 0x002fe40008410000 */
[----:B------:R-:W1:Y:S01]  /*d600*/  LDSM.16.M88.4 R28, [R227+0x6800] ;  /* 0x00680000e31c783b */ /* 0x000e620000000200 */
[----:B------:R-:W-:-:S04]  /*d610*/  DEPBAR.LE SB0, 0x0 ;  /* 0x000080000000791a */ /* 0x000fc80000000000 */
[----:B------:R2:W3:Y:S02]  /*d620*/  MUFU.TANH R175, R0 ;  /* 0x0000000000af7308 */ /* 0x0004e40000002400 */
[----:B--2---:R-:W-:Y:S01]  /*d630*/  FMUL.FTZ R0, R40, UR23 ;  /* 0x0000001728007c20 */ /* 0x004fe20008410000 */
[----:B------:R-:W-:Y:S01]  /*d640*/  FMUL.FTZ R40, R13, UR23 ;  /* 0x000000170d287c20 */ /* 0x000fe20008410000 */
[----:B------:R-:W-:-:S04]  /*d650*/  IMAD.U32 R13, RZ, RZ, UR4 ;  /* 0x00000004ff0d7e24 */ /* 0x000fc8000f8e00ff */
[----:B------:R2:W-:Y:S08]  /*d660*/  MUFU.TANH R189, R0 ;  /* 0x0000000000bd7308 */ /* 0x0005f00000002400 */
[----:B------:R-:W-:Y:S01]  /*d670*/  MUFU.TANH R107, R40 ;  /* 0x00000028006b7308 */ /* 0x000fe20000002400 */
[----:B-1----:R-:W-:Y:S01]  /*d680*/  HMMA.16816.F32.BF16 R84, R8, R28, R84 ;  /* 0x0000001c0854723c */ /* 0x002fe20000041854 */
[----:B------:R-:W1:Y:S01]  /*d690*/  S2R R28, SR_TID.X ;  /* 0x00000000001c7919 */ /* 0x000e620000002100 */
[----:B--2---:R-:W-:Y:S01]  /*d6a0*/  FMUL.FTZ R0, R41, UR23 ;  /* 0x0000001729007c20 */ /* 0x004fe20008410000 */
[----:B------:R-:W-:-:S03]  /*d6b0*/  FMUL.FTZ R41, R12, UR23 ;  /* 0x000000170c297c20 */ /* 0x000fc60008410000 */
[----:B------:R-:W-:Y:S01]  /*d6c0*/  HMMA.16816.F32.BF16 R80, R8, R30, R80 ;  /* 0x0000001e0850723c */ /* 0x000fe20000041850 */
[----:B------:R2:W3:Y:S01]  /*d6d0*/  MUFU.TANH R131, R0 ;  /* 0x0000000000837308 */ /* 0x0004e20000002400 */
[----:B------:R-:W-:-:S05]  /*d6e0*/  IMAD.U32 R29, RZ, RZ, UR4 ;  /* 0x00000004ff1d7e24 */ /* 0x000fca000f8e00ff */
[----:B------:R-:W-:Y:S02]  /*d6f0*/  IMAD.U32 R31, RZ, RZ, UR4 ;  /* 0x00000004ff1f7e24 */ /* 0x000fe4000f8e00ff */
[----:B------:R-:W-:Y:S01]  /*d700*/  IMAD.U32 R30, RZ, RZ, UR4 ;  /* 0x00000004ff1e7e24 */ /* 0x000fe2000f8e00ff */
[----:B------:R5:W-:Y:S01]  /*d710*/  MUFU.TANH R170, R41 ;  /* 0x0000002900aa7308 */ /* 0x000be20000002400 */
[----:B------:R-:W-:Y:S02]  /*d720*/  IMAD.U32 R11, RZ, RZ, UR4 ;  /* 0x00000004ff0b7e24 */ /* 0x000fe4000f8e00ff */
[----:B------:R-:W-:Y:S02]  /*d730*/  IMAD.U32 R10, RZ, RZ, UR4 ;  /* 0x00000004ff0a7e24 */ /* 0x000fe4000f8e00ff */
[----:B------:R-:W-:Y:S02]  /*d740*/  IMAD.U32 R9, RZ, RZ, UR4 ;  /* 0x00000004ff097e24 */ /* 0x000fe4000f8e00ff */
[----:B------:R-:W-:-:S02]  /*d750*/  IMAD.U32 R8, RZ, RZ, UR4 ;  /* 0x00000004ff087e24 */ /* 0x000fc4000f8e00ff */
[----:B--2---:R-:W-:-:S04]  /*d760*/  FMUL.FTZ R0, R42, UR23 ;  /* 0x000000172a007c20 */ /* 0x004fc80008410000 */
[----:B------:R2:W-:Y:S01]  /*d770*/  MUFU.TANH R185, R0 ;  /* 0x0000000000b97308 */ /* 0x0005e20000002400 */
[----:B-1----:R-:W-:Y:S02]  /*d780*/  IMAD.SHL.U32 R12, R28, 0x2, RZ ;  /* 0x000000021c0c7824 */ /* 0x002fe400078e00ff */
[----:B------:R-:W-:-:S03]  /*d790*/  IMAD.U32 R28, RZ, RZ, UR4 ;  /* 0x00000004ff1c7e24 */ /* 0x000fc6000f8e00ff */
[----:B------:R-:W-:Y:S01]  /*d7a0*/  LOP3.LUT R2, R12, 0x6, RZ, 0xc0, !PT ;  /* 0x000000060c027812 */ /* 0x000fe200078ec0ff */
[----:B------:R-:W-:-:S03]  /*d7b0*/  IMAD.U32 R12, RZ, RZ, UR4 ;  /* 0x00000004ff0c7e24 */ /* 0x000fc6000f8e00ff */
[--C-:B------:R-:W-:Y:S02]  /*d7c0*/  LOP3.LUT R42, R24, 0x60, R2.reuse, 0xfe, !PT ;  /* 0x00000060182a7812 */ /* 0x100fe400078efe02 */
[--C-:B-----5:R-:W-:Y:S01]  /*d7d0*/  LOP3.LUT R41, R23, 0x68, R2.reuse, 0xfe, !PT ;  /* 0x0000006817297812 */ /* 0x120fe200078efe02 */
[----:B--2---:R-:W-:Y:S01]  /*d7e0*/  FMUL.FTZ R0, R43, UR23 ;  /* 0x000000172b007c20 */ /* 0x004fe20008410000 */
[--C-:B------:R-:W-:Y:S02]  /*d7f0*/  LOP3.LUT R35, R35, 0x18, R2.reuse, 0xfe, !PT ;  /* 0x0000001823237812 */ /* 0x100fe400078efe02 */
[--C-:B------:R-:W-:Y:S01]  /*d800*/  LOP3.LUT R31, R31, 0x30, R2.reuse, 0xfe, !PT ;  /* 0x000000301f1f7812 */ /* 0x100fe200078efe02 */
[----:B------:R1:W2:Y:S01]  /*d810*/  MUFU.TANH R129, R0 ;  /* 0x0000000000817308 */ /* 0x0002a20000002400 */
[--C-:B------:R-:W-:Y:S02]  /*d820*/  LOP3.LUT R30, R30, 0x38, R2.reuse, 0xfe, !PT ;  /* 0x000000381e1e7812 */ /* 0x100fe400078efe02 */
[----:B------:R-:W-:-:S02]  /*d830*/  LOP3.LUT R29, R29, 0x40, R2, 0xfe, !PT ;  /* 0x000000401d1d7812 */ /* 0x000fc400078efe02 */
[--C-:B------:R-:W-:Y:S02]  /*d840*/  LOP3.LUT R28, R28, 0x48, R2.reuse, 0xfe, !PT ;  /* 0x000000481c1c7812 */ /* 0x100fe400078efe02 */
[--C-:B------:R-:W-:Y:S02]  /*d850*/  LOP3.LUT R27, R27, 0x50, R2.reuse, 0xfe, !PT ;  /* 0x000000501b1b7812 */ /* 0x100fe400078efe02 */
[--C-:B------:R-:W-:Y:S02]  /*d860*/  LOP3.LUT R26, R26, 0x58, R2.reuse, 0xfe, !PT ;  /* 0x000000581a1a7812 */ /* 0x100fe400078efe02 */
[--C-:B------:R-:W-:Y:S02]  /*d870*/  LOP3.LUT R40, R22, 0x70, R2.reuse, 0xfe, !PT ;  /* 0x0000007016287812 */ /* 0x100fe400078efe02 */
[--C-:B------:R-:W-:Y:S02]  /*d880*/  LOP3.LUT R24, R20, 0x80, R2.reuse, 0xfe, !PT ;  /* 0x0000008014187812 */ /* 0x100fe400078efe02 */
[--C-:B------:R-:W-:Y:S01]  /*d890*/  LOP3.LUT R23, R19, 0x88, R2.reuse, 0xfe, !PT ;  /* 0x0000008813177812 */ /* 0x100fe200078efe02 */
[----:B-1----:R-:W-:Y:S01]  /*d8a0*/  FMUL.FTZ R0, R52, UR23 ;  /* 0x0000001734007c20 */ /* 0x002fe20008410000 */
[----:B------:R-:W-:-:S02]  /*d8b0*/  LOP3.LUT R44, R11, 0x98, R2, 0xfe, !PT ;  /* 0x000000980b2c7812 */ /* 0x000fc400078efe02 */
[--C-:B------:R-:W-:Y:S01]  /*d8c0*/  LOP3.LUT R43, R10, 0xa0, R2.reuse, 0xfe, !PT ;  /* 0x000000a00a2b7812 */ /* 0x100fe200078efe02 */
[----:B------:R1:W-:Y:S01]  /*d8d0*/  MUFU.TANH R180, R0 ;  /* 0x0000000000b47308 */ /* 0x0003e20000002400 */
[--C-:B------:R-:W-:Y:S02]  /*d8e0*/  LOP3.LUT R51, R9, 0xa8, R2.reuse, 0xfe, !PT ;  /* 0x000000a809337812 */ /* 0x100fe400078efe02 */
[--C-:B------:R-:W-:Y:S02]  /*d8f0*/  LOP3.LUT R39, R8, 0xb0, R2.reuse, 0xfe, !PT ;  /* 0x000000b008277812 */ /* 0x100fe400078efe02 */
[--C-:B------:R-:W-:Y:S02]  /*d900*/  LOP3.LUT R49, R17, 0xc8, R2.reuse, 0xfe, !PT ;  /* 0x000000c811317812 */ /* 0x100fe400078efe02 */
[--C-:B------:R-:W-:Y:S02]  /*d910*/  LOP3.LUT R48, R16, 0xd0, R2.reuse, 0xfe, !PT ;  /* 0x000000d010307812 */ /* 0x100fe400078efe02 */
[----:B------:R-:W-:-:S02]  /*d920*/  LOP3.LUT R52, R15, 0xd8, R2, 0xfe, !PT ;  /* 0x000000d80f347812 */ /* 0x000fc400078efe02 */
[--C-:B------:R-:W-:Y:S02]  /*d930*/  LOP3.LUT R47, R14, 0xe0, R2.reuse, 0xfe, !PT ;  /* 0x000000e00e2f7812 */ /* 0x100fe400078efe02 */
[--C-:B------:R-:W-:Y:S02]  /*d940*/  LOP3.LUT R46, R13, 0xe8, R2.reuse, 0xfe, !PT ;  /* 0x000000e80d2e7812 */ /* 0x100fe400078efe02 */
[--C-:B------:R-:W-:Y:S01]  /*d950*/  LOP3.LUT R25, R25, 0xf8, R2.reuse, 0xfe, !PT ;  /* 0x000000f819197812 */ /* 0x100fe200078efe02 */
[----:B-1----:R-:W-:Y:S01]  /*d960*/  FMUL.FTZ R0, R53, UR23 ;  /* 0x0000001735007c20 */ /* 0x002fe20008410000 */
[----:B------:R-:W-:-:S03]  /*d970*/  LOP3.LUT R53, R12, 0xf0, R2, 0xfe, !PT ;  /* 0x000000f00c357812 */ /* 0x000fc600078efe02 */
[----:B------:R1:W5:Y:S02]  /*d980*/  MUFU.TANH R124, R0 ;  /* 0x00000000007c7308 */ /* 0x0003640000002400 */
[----:B-1----:R-:W-:-:S06]  /*d990*/  FMUL.FTZ R0, R54, UR23 ;  /* 0x0000001736007c20 */ /* 0x002fcc0008410000 */
[----:B------:R1:W-:Y:S02]  /*d9a0*/  MUFU.TANH R178, R0 ;  /* 0x0000000000b27308 */ /* 0x0003e40000002400 */
[----:B-1----:R-:W-:-:S06]  /*d9b0*/  FMUL.FTZ R0, R55, UR23 ;  /* 0x0000001737007c20 */ /* 0x002fcc0008410000 */
[----:B------:R1:W-:Y:S08]  /*d9c0*/  MUFU.TANH R55, R38 ;  /* 0x0000002600377308 */ /* 0x0003f00000002400 */
[----:B------:R4:W5:Y:S01]  /*d9d0*/  MUFU.TANH R121, R0 ;  /* 0x0000000000797308 */ /* 0x0009620000002400 */
[----:B-1----:R-:W-:Y:S01]  /*d9e0*/  LOP3.LUT R38, R5, 0xb8, R2, 0xfe, !PT ;  /* 0x000000b805267812 */ /* 0x002fe200078efe02 */
[----:B------:R-:W-:-:S06]  /*d9f0*/  FMUL.FTZ R5, R57, UR23 ;  /* 0x0000001739057c20 */ /* 0x000fcc0008410000 */
[----:B------:R1:W-:Y:S01]  /*da00*/  MUFU.TANH R54, R5 ;  /* 0x0000000500367308 */ /* 0x0003e20000002400 */
[----:B----4-:R-:W-:Y:S01]  /*da10*/  FMUL.FTZ R0, R32, UR23 ;  /* 0x0000001720007c20 */ /* 0x010fe20008410000 */
[----:B------:R-:W-:-:S06]  /*da20*/  IMAD.U32 R32, RZ, RZ, UR4 ;  /* 0x00000004ff207e24 */ /* 0x000fcc000f8e00ff */
[----:B------:R4:W-:Y:S01]  /*da30*/  MUFU.TANH R177, R0 ;  /* 0x0000000000b17308 */ /* 0x0009e20000002400 */
[----:B------:R-:W-:Y:S01]  /*da40*/  LOP3.LUT R32, R32, 0x28, R2, 0xfe, !PT ;  /* 0x0000002820207812 */ /* 0x000fe200078efe02 */
[----:B-1----:R-:W-:-:S06]  /*da50*/  FMUL.FTZ R5, R58, UR23 ;  /* 0x000000173a057c20 */ /* 0x002fcc0008410000 */
[----:B------:R1:W-:Y:S01]  /*da60*/  MUFU.TANH R119, R5 ;  /* 0x0000000500777308 */ /* 0x0003e20000002400 */
[----:B----4-:R-:W-:Y:S01]  /*da70*/  FMUL.FTZ R0, R33, UR23 ;  /* 0x0000001721007c20 */ /* 0x010fe20008410000 */
[----:B------:R-:W-:-:S06]  /*da80*/  IMAD.U32 R33, RZ, RZ, UR4 ;  /* 0x00000004ff217e24 */ /* 0x000fcc000f8e00ff */
[----:B------:R4:W5:Y:S01]  /*da90*/  MUFU.TANH R114, R0 ;  /* 0x0000000000727308 */ /* 0x0009620000002400 */
[--C-:B------:R-:W-:Y:S02]  /*daa0*/  LOP3.LUT R4, R33, 0x8, R2.reuse, 0xfe, !PT ;  /* 0x0000000821047812 */ /* 0x100fe400078efe02 */
[--C-:B------:R-:W-:Y:S01]  /*dab0*/  LOP3.LUT R33, R37, 0x10, R2.reuse, 0xfe, !PT ;  /* 0x0000001025217812 */ /* 0x100fe200078efe02 */
[----:B------:R-:W-:Y:S01]  /*dac0*/  BAR.SYNC.DEFER_BLOCKING 0x0 ;  /* 0x0000000000007b1d */ /* 0x000fe20000010000 */
[C---:B------:R-:W-:Y:S02]  /*dad0*/  ISETP.GE.AND P5, PT, R4.reuse, R7, PT ;  /* 0x000000070400720c */ /* 0x040fe40003fa6270 */
[----:B------:R-:W-:Y:S01]  /*dae0*/  ISETP.GE.AND P2, PT, R4, R6, PT ;  /* 0x000000060400720c */ /* 0x000fe20003f46270 */
[----:B-1----:R-:W-:Y:S01]  /*daf0*/  FMUL.FTZ R5, R60, UR23 ;  /* 0x000000173c057c20 */ /* 0x002fe20008410000 */
[----:B------:R-:W-:Y:S01]  /*db00*/  LOP3.LUT R37, R21, 0x78, R2, 0xfe, !PT ;  /* 0x0000007815257812 */ /* 0x000fe200078efe02 */
[----:B------:R-:W-:-:S02]  /*db10*/  IMAD.MOV.U32 R60, RZ, RZ, R215 ;  /* 0x000000ffff3c7224 */ /* 0x000fc400078e00d7 */
        /* <DEDUP_REMOVED lines=9> */
[----:B------:R4:W-:Y:S01]  /*dbb0*/  MUFU.TANH R171, R0 ;  /* 0x0000000000ab7308 */ /* 0x0009e20000002400 */
[----:B------:R-:W-:Y:S01]  /*dbc0*/  LOP3.LUT R45, R18, 0x90, R2, 0xfe, !PT ;  /* 0x00000090122d7812 */ /* 0x000fe200078efe02 */
[----:B-1----:R-:W-:Y:S01]  /*dbd0*/  FMUL.FTZ R5, R62, UR23 ;  /* 0x000000173e057c20 */ /* 0x002fe20008410000 */
[----:B------:R-:W-:Y:S02]  /*dbe0*/  IMAD.MOV.U32 R62, RZ, RZ, R217 ;  /* 0x000000ffff3e7224 */ /* 0x000fe400078e00d9 */
[----:B------:R-:W-:-:S03]  /*dbf0*/  IMAD.MOV.U32 R217, RZ, RZ, R207 ;  /* 0x000000ffffd97224 */ /* 0x000fc600078e00cf */
[----:B------:R1:W-:Y:S01]  /*dc00*/  MUFU.TANH R116, R5 ;  /* 0x0000000500747308 */ /* 0x0003e20000002400 */
[----:B----4-:R-:W-:-:S05]  /*dc10*/  IMAD.U32 R0, RZ, RZ, UR4 ;  /* 0x00000004ff007e24 */ /* 0x010fca000f8e00ff */
[----:B------:R-:W-:Y:S01]  /*dc20*/  LOP3.LUT R50, R0, 0xc0, R2, 0xfe, !PT ;  /* 0x000000c000327812 */ /* 0x000fe200078efe02 */
[----:B------:R-:W-:Y:S01]  /*dc30*/  FMUL.FTZ R0, R56, UR23 ;  /* 0x0000001738007c20 */ /* 0x000fe20008410000 */
[----:B------:R-:W-:-:S03]  /*dc40*/  IMAD.MOV.U32 R56, RZ, RZ, R209 ;  /* 0x000000ffff387224 */ /* 0x000fc600078e00d1 */
[----:B------:R4:W-:Y:S02]  /*dc50*/  MUFU.TANH R123, R0 ;  /* 0x00000000007b7308 */ /* 0x0009e40000002400 */
[----:B------:R-:W-:Y:S01]  /*dc60*/  FSEL R56, R56, -INF , !P2 ;  /* 0xff80000038387808 */ /* 0x000fe20005000000 */
[----:B-1----:R-:W-:Y:S01]  /*dc70*/  FMUL.FTZ R5, R63, UR23 ;  /* 0x000000173f057c20 */ /* 0x002fe20008410000 */
[----:B------:R-:W-:-:S04]  /*dc80*/  ISETP.GE.AND P2, PT, R34, R6, PT ;  /* 0x000000062200720c */ /* 0x000fc80003f46270 */
[----:B------:R1:W-:Y:S01]  /*dc90*/  MUFU.TANH R21, R5 ;  /* 0x0000000500157308 */ /* 0x0003e20000002400 */
[----:B----4-:R-:W-:-:S05]  /*dca0*/  LOP3.LUT R0, R2, UR4, RZ, 0xfc, !PT ;  /* 0x0000000402007c12 */ /* 0x010fca000f8efcff */
[C---:B------:R-:W-:Y:S02]  /*dcb0*/  VIADD R4, R0.reuse, 0x9 ;  /* 0x0000000900047836 */ /* 0x040fe40000000000 */
[----:B------:R-:W-:Y:S02]  /*dcc0*/  VIADD R2, R0, 0x1 ;  /* 0x0000000100027836 */ /* 0x000fe40000000000 */
[----:B-1----:R-:W-:Y:S01]  /*dcd0*/  FMUL.FTZ R5, R103, UR23 ;  /* 0x0000001767057c20 */ /* 0x002fe20008410000 */
[CC--:B------:R-:W-:Y:S02]  /*dce0*/  ISETP.GE.AND P4, PT, R4.reuse, R7.reuse, PT ;  /* 0x000000070400720c */ /* 0x0c0fe40003f86270 */
[-C--:B------:R-:W-:Y:S01]  /*dcf0*/  ISETP.GE.AND P3, PT, R4, R6.reuse, PT ;  /* 0x000000060400720c */ /* 0x080fe20003f66270 */
[----:B------:R-:W-:Y:S01]  /*dd00*/  FMUL.FTZ R4, R59, UR23 ;  /* 0x000000173b047c20 */ /* 0x000fe20008410000 */
[C---:B------:R-:W-:Y:S01]  /*dd10*/  ISETP.GE.AND P1, PT, R2.reuse, R7, PT ;  /* 0x000000070200720c */ /* 0x040fe20003f26270 */
[----:B------:R1:W-:Y:S01]  /*dd20*/  MUFU.TANH R11, R5 ;  /* 0x00000005000b7308 */ /* 0x0003e20000002400 */
[----:B------:R-:W-:Y:S01]  /*dd30*/  ISETP.GE.AND P6, PT, R2, R6, PT ;  /* 0x000000060200720c */ /* 0x000fe20003fc6270 */
[----:B------:R-:W-:Y:S01]  /*dd40*/  VIADD R2, R0, 0x11 ;  /* 0x0000001100027836 */ /* 0x000fe20000000000 */
[----:B------:R-:W-:-:S02]  /*dd50*/  FSEL R104, R104, -INF , !P1 ;  /* 0xff80000068687808 */ /* 0x000fc40004800000 */
[----:B------:R-:W-:Y:S02]  /*dd60*/  FSEL R59, R108, -INF , !P4 ;  /* 0xff8000006c3b7808 */ /* 0x000fe40006000000 */
[----:B------:R-:W-:Y:S01]  /*dd70*/  FSEL R105, R105, -INF , !P3 ;  /* 0xff80000069697808 */ /* 0x000fe20005800000 */
[----:B------:R4:W5:Y:S01]  /*dd80*/  MUFU.TANH R13, R4 ;  /* 0x00000004000d7308 */ /* 0x0009620000002400 */
[----:B------:R-:W-:Y:S02]  /*dd90*/  ISETP.GE.AND P1, PT, R2, R7, PT ;  /* 0x000000070200720c */ /* 0x000fe40003f26270 */
[----:B------:R-:W-:Y:S02]  /*dda0*/  FSEL R106, R106, -INF , !P6 ;  /* 0xff8000006a6a7808 */ /* 0x000fe40007000000 */
[----:B------:R-:W-:Y:S02]  /*ddb0*/  FSEL R58, R111, -INF , !P1 ;  /* 0xff8000006f3a7808 */ /* 0x000fe40004800000 */
[----:B------:R-:W-:Y:S01]  /*ddc0*/  ISETP.GE.AND P6, PT, R2, R6, PT ;  /* 0x000000060200720c */ /* 0x000fe20003fc6270 */
[----:B------:R-:W-:-:S02]  /*ddd0*/  VIADD R2, R0, 0x21 ;  /* 0x0000002100027836 */ /* 0x000fc40000000000 */
[----:B-1----:R-:W-:Y:S01]  /*dde0*/  FMUL.FTZ R5, R97, UR23 ;  /* 0x0000001761057c20 */ /* 0x002fe20008410000 */
[----:B------:R-:W-:Y:S02]  /*ddf0*/  FSEL R108, R214, -INF , !P6 ;  /* 0xff800000d66c7808 */ /* 0x000fe40007000000 */
[CC--:B------:R-:W-:Y:S01]  /*de00*/  ISETP.GE.AND P1, PT, R2.reuse, R7.reuse, PT ;  /* 0x000000070200720c */ /* 0x0c0fe20003f26270 */
[----:B------:R1:W-:Y:S01]  /*de10*/  MUFU.TANH R20, R5 ;  /* 0x0000000500147308 */ /* 0x0003e20000002400 */
[----:B------:R-:W-:Y:S01]  /*de20*/  ISETP.GE.AND P6, PT, R2, R6, PT ;  /* 0x000000060200720c */ /* 0x000fe20003fc6270 */
[----:B------:R-:W-:Y:S01]  /*de30*/  VIADD R2, R0, 0x31 ;  /* 0x0000003100027836 */ /* 0x000fe20000000000 */
[----:B------:R-:W-:Y:S01]  /*de40*/  FSEL R61, R242, -INF , !P1 ;  /* 0xff800000f23d7808 */ /* 0x000fe20004800000 */
[----:B----4-:R-:W-:Y:S01]  /*de50*/  VIADD R4, R0, 0x19 ;  /* 0x0000001900047836 */ /* 0x010fe20000000000 */
[----:B------:R-:W-:Y:S01]  /*de60*/  FSEL R115, R203, -INF , !P6 ;  /* 0xff800000cb737808 */ /* 0x000fe20007000000 */
[----:B------:R-:W-:Y:S01]  /*de70*/  IMAD.MOV.U32 R242, RZ, RZ, R211 ;  /* 0x000000fffff27224 */ /* 0x000fe200078e00d3 */
[----:B------:R-:W-:-:S02]  /*de80*/  ISETP.GE.AND P1, PT, R2, R7, PT ;  /* 0x000000070200720c */ /* 0x000fc40003f26270 */
[CC--:B------:R-:W-:Y:S02]  /*de90*/  ISETP.GE.AND P4, PT, R4.reuse, R7.reuse, PT ;  /* 0x000000070400720c */ /* 0x0c0fe40003f86270 */
[-C--:B------:R-:W-:Y:S01]  /*dea0*/  ISETP.GE.AND P3, PT, R4, R6.reuse, PT ;  /* 0x000000060400720c */ /* 0x080fe20003f66270 */
[----:B------:R-:W-:Y:S01]  /*deb0*/  VIADD R4, R0, 0x29 ;  /* 0x0000002900047836 */ /* 0x000fe20000000000 */
[----:B------:R-:W-:Y:S01]  /*dec0*/  FSEL R57, R247, -INF , !P4 ;  /* 0xff800000f7397808 */ /* 0x000fe20006000000 */
[----:B------:R-:W-:Y:S01]  /*ded0*/  IMAD.MOV.U32 R247, RZ, RZ, R216 ;  /* 0x000000fffff77224 */ /* 0x000fe200078e00d8 */
[----:B------:R-:W-:Y:S01]  /*dee0*/  FSEL R111, R246, -INF , !P3 ;  /* 0xff800000f66f7808 */ /* 0x000fe20005800000 */
[----:B------:R-:W-:Y:S01]  /*def0*/  IMAD.MOV.U32 R246, RZ, RZ, R218 ;  /* 0x000000fffff67224 */ /* 0x000fe200078e00da */
[C---:B------:R-:W-:Y:S01]  /*df00*/  ISETP.GE.AND P4, PT, R4.reuse, R7, PT ;  /* 0x000000070400720c */ /* 0x040fe20003f86270 */
[----:B-1----:R-:W-:Y:S01]  /*df10*/  FMUL.FTZ R5, R99, UR23 ;  /* 0x0000001763057c20 */ /* 0x002fe20008410000 */
[----:B------:R-:W-:Y:S01]  /*df20*/  ISETP.GE.AND P3, PT, R4, R6, PT ;  /* 0x000000060400720c */ /* 0x000fe20003f66270 */
[----:B------:R-:W-:Y:S01]  /*df30*/  VIADD R4, R0, 0x39 ;  /* 0x0000003900047836 */ /* 0x000fe20000000000 */
[----:B------:R-:W-:Y:S01]  /*df40*/  FSEL R63, R201, -INF , !P4 ;  /* 0xff800000c93f7808 */ /* 0x000fe20006000000 */
[----:B------:R1:W-:Y:S01]  /*df50*/  MUFU.TANH R19, R5 ;  /* 0x0000000500137308 */ /* 0x0003e20000002400 */
[----:B------:R-:W-:-:S02]  /*df60*/  FSEL R117, R199, -INF , !P3 ;  /* 0xff800000c7757808 */ /* 0x000fc40005800000 */
[C---:B------:R-:W-:Y:S02]  /*df70*/  ISETP.GE.AND P4, PT, R4.reuse, R7, PT ;  /* 0x000000070400720c */ /* 0x040fe40003f86270 */
[-C--:B------:R-:W-:Y:S01]  /*df80*/  ISETP.GE.AND P3, PT, R4, R6.reuse, PT ;  /* 0x000000060400720c */ /* 0x080fe20003f66270 */
[----:B------:R-:W-:Y:S01]  /*df90*/  FMUL.FTZ R4, R101, UR23 ;  /* 0x0000001765047c20 */ /* 0x000fe20008410000 */
[----:B------:R-:W-:Y:S01]  /*dfa0*/  ISETP.GE.AND P6, PT, R2, R6, PT ;  /* 0x000000060200720c */ /* 0x000fe20003fc6270 */
[----:B------:R-:W-:Y:S01]  /*dfb0*/  VIADD R2, R0, 0x41 ;  /* 0x0000004100027836 */ /* 0x000fe20000000000 */
[----:B------:R-:W-:Y:S01]  /*dfc0*/  FSEL R103, R193, -INF , !P4 ;  /* 0xff800000c1677808 */ /* 0x000fe20006000000 */
[----:B------:R4:W5:Y:S01]  /*dfd0*/  MUFU.TANH R12, R4 ;  /* 0x00000004000c7308 */ /* 0x0009620000002400 */
[----:B------:R-:W-:Y:S02]  /*dfe0*/  FSEL R122, R192, -INF , !P3 ;  /* 0xff800000c07a7808 */ /* 0x000fe40005800000 */
[----:B------:R-:W-:-:S02]  /*dff0*/  FSEL R101, R197, -INF , !P1 ;  /* 0xff800000c5657808 */ /* 0x000fc40004800000 */
[----:B------:R-:W-:Y:S02]  /*e000*/  FSEL R120, R195, -INF , !P6 ;  /* 0xff800000c3787808 */ /* 0x000fe40007000000 */
[CC--:B------:R-:W-:Y:S01]  /*e010*/  ISETP.GE.AND P1, PT, R2.reuse, R7.reuse, PT ;  /* 0x000000070200720c */ /* 0x0c0fe20003f26270 */
[----:B-1----:R-:W-:Y:S01]  /*e020*/  FMUL.FTZ R5, R93, UR23 ;  /* 0x000000175d057c20 */ /* 0x002fe20008410000 */
[-C--:B------:R-:W-:Y:S01]  /*e030*/  ISETP.GE.AND P6, PT, R2, R6.reuse, PT ;  /* 0x000000060200720c */ /* 0x080fe20003fc6270 */
[----:B------:R-:W-:Y:S01]  /*e040*/  VIADD R2, R0, 0x51 ;  /* 0x0000005100027836 */ /* 0x000fe20000000000 */
[----:B------:R-:W-:Y:S01]  /*e050*/  FSEL R113, R190, -INF , !P1 ;  /* 0xff800000be717808 */ /* 0x000fe20004800000 */
[----:B------:R1:W5:Y:S01]  /*e060*/  MUFU.TANH R18, R5 ;  /* 0x0000000500127308 */ /* 0x0003620000002400 */
[----:B------:R-:W-:Y:S02]  /*e070*/  FSEL R125, R188, -INF , !P6 ;  /* 0xff800000bc7d7808 */ /* 0x000fe40007000000 */
[----:B------:R-:W-:Y:S01]  /*e080*/  ISETP.GE.AND P1, PT, R2, R7, PT ;  /* 0x000000070200720c */ /* 0x000fe20003f26270 */
[----:B----4-:R-:W-:Y:S01]  /*e090*/  VIADD R4, R0, 0x49 ;  /* 0x0000004900047836 */ /* 0x010fe20000000000 */
[----:B------:R-:W-:Y:S01]  /*e0a0*/  ISETP.GE.AND P6, PT, R2, R6, PT ;  /* 0x000000060200720c */ /* 0x000fe20003fc6270 */
[----:B------:R-:W-:Y:S01]  /*e0b0*/  VIADD R2, R0, 0x61 ;  /* 0x0000006100027836 */ /* 0x000fe20000000000 */
[----:B------:R-:W-:-:S02]  /*e0c0*/  FSEL R99, R184, -INF , !P1 ;  /* 0xff800000b8637808 */ /* 0x000fc40004800000 */
[CC--:B------:R-:W-:Y:S02]  /*e0d0*/  ISETP.GE.AND P4, PT, R4.reuse, R7.reuse, PT ;  /* 0x000000070400720c */ /* 0x0c0fe40003f86270 */
[-C--:B------:R-:W-:Y:S01]  /*e0e0*/  ISETP.GE.AND P3, PT, R4, R6.reuse, PT ;  /* 0x000000060400720c */ /* 0x080fe20003f66270 */
[----:B------:R-:W-:Y:S01]  /*e0f0*/  VIADD R4, R0, 0x59 ;  /* 0x0000005900047836 */ /* 0x000fe20000000000 */
[----:B------:R-:W-:Y:S02]  /*e100*/  FSEL R97, R187, -INF , !P4 ;  /* 0xff800000bb617808 */ /* 0x000fe40006000000 */
[----:B------:R-:W-:Y:S01]  /*e110*/  FSEL R126, R186, -INF , !P3 ;  /* 0xff800000ba7e7808 */ /* 0x000fe20005800000 */
[----:B-1----:R-:W-:Y:S01]  /*e120*/  FMUL.FTZ R5, R89, UR23 ;  /* 0x0000001759057c20 */ /* 0x002fe20008410000 */
[CC--:B------:R-:W-:Y:S01]  /*e130*/  ISETP.GE.AND P4, PT, R4.reuse, R7.reuse, PT ;  /* 0x000000070400720c */ /* 0x0c0fe20003f86270 */
[----:B------:R-:W-:Y:S01]  /*e140*/  IMAD.MOV.U32 R89, RZ, RZ, R222 ;  /* 0x000000ffff597224 */ /* 0x000fe200078e00de */
[-C--:B------:R-:W-:Y:S01]  /*e150*/  ISETP.GE.AND P3, PT, R4, R6.reuse, PT ;  /* 0x000000060400720c */ /* 0x080fe20003f66270 */
[----:B------:R-:W-:Y:S01]  /*e160*/  VIADD R4, R0, 0x69 ;  /* 0x0000006900047836 */ /* 0x000fe20000000000 */
[----:B------:R-:W-:Y:S01]  /*e170*/  FSEL R93, R182, -INF , !P4 ;  /* 0xff800000b65d7808 */ /* 0x000fe20006000000 */
[----:B------:R1:W-:Y:S01]  /*e180*/  MUFU.TANH R17, R5 ;  /* 0x0000000500117308 */ /* 0x0003e20000002400 */
[----:B------:R-:W-:Y:S01]  /*e190*/  FSEL R169, R169, -INF , !P3 ;  /* 0xff800000a9a97808 */ /* 0x000fe20005800000 */
[----:B------:R-:W-:Y:S01]  /*e1a0*/  IMAD.MOV.U32 R222, RZ, RZ, R248 ;  /* 0x000000ffffde7224 */ /* 0x000fe200078e00f8 */
[C---:B------:R-:W-:Y:S01]  /*e1b0*/  ISETP.GE.AND P4, PT, R4.reuse, R7, PT ;  /* 0x000000070400720c */ /* 0x040fe20003f86270 */
[----:B------:R-:W-:Y:S01]  /*e1c0*/  IMAD.MOV.U32 R248, RZ, RZ, R205 ;  /* 0x000000fffff87224 */ /* 0x000fe200078e00cd */
[----:B------:R-:W-:Y:S01]  /*e1d0*/  ISETP.GE.AND P3, PT, R4, R6, PT ;  /* 0x000000060400720c */ /* 0x000fe20003f66270 */
[----:B------:R-:W-:Y:S01]  /*e1e0*/  FMUL.FTZ R4, R95, UR23 ;  /* 0x000000175f047c20 */ /* 0x000fe20008410000 */
[----:B------:R-:W-:-:S02]  /*e1f0*/  FSEL R130, R183, -INF , !P6 ;  /* 0xff800000b7827808 */ /* 0x000fc40007000000 */
[CC--:B------:R-:W-:Y:S01]  /*e200*/  ISETP.GE.AND P1, PT, R2.reuse, R7.reuse, PT ;  /* 0x000000070200720c */ /* 0x0c0fe20003f26270 */
[----:B------:R4:W5:Y:S01]  /*e210*/  MUFU.TANH R10, R4 ;  /* 0x00000004000a7308 */ /* 0x0009620000002400 */
[-C--:B------:R-:W-:Y:S01]  /*e220*/  ISETP.GE.AND P6, PT, R2, R6.reuse, PT ;  /* 0x000000060200720c */ /* 0x080fe20003fc6270 */
[----:B------:R-:W-:Y:S01]  /*e230*/  VIADD R2, R0, 0x71 ;  /* 0x0000007100027836 */ /* 0x000fe20000000000 */
[----:B------:R-:W-:Y:S02]  /*e240*/  FSEL R95, R181, -INF , !P1 ;  /* 0xff800000b55f7808 */ /* 0x000fe40004800000 */
[----:B------:R-:W-:Y:S02]  /*e250*/  FSEL R174, R174, -INF , !P6 ;  /* 0xff800000aeae7808 */ /* 0x000fe40007000000 */
[C---:B------:R-:W-:Y:S01]  /*e260*/  ISETP.GE.AND P1, PT, R2.reuse, R7, PT ;  /* 0x000000070200720c */ /* 0x040fe20003f26270 */
[----:B-1----:R-:W-:Y:S01]  /*e270*/  FMUL.FTZ R5, R91, UR23 ;  /* 0x000000175b057c20 */ /* 0x002fe20008410000 */
[----:B------:R-:W-:Y:S01]  /*e280*/  ISETP.GE.AND P6, PT, R2, R6, PT ;  /* 0x000000060200720c */ /* 0x000fe20003fc6270 */
[----:B------:R-:W-:Y:S01]  /*e290*/  VIADD R2, R0, 0x81 ;  /* 0x0000008100027836 */ /* 0x000fe20000000000 */
[----:B------:R-:W-:Y:S01]  /*e2a0*/  FSEL R127, R179, -INF , !P4 ;  /* 0xff800000b37f7808 */ /* 0x000fe20006000000 */
[----:B------:R1:W-:Y:S01]  /*e2b0*/  MUFU.TANH R9, R5 ;  /* 0x0000000500097308 */ /* 0x0003e20000002400 */
[----:B---3--:R-:W-:-:S02]  /*e2c0*/  FSEL R176, R176, -INF , !P3 ;  /* 0xff800000b0b07808 */ /* 0x008fc40005800000 */
[----:B------:R-:W-:Y:S01]  /*e2d0*/  FSEL R168, R168, -INF , !P1 ;  /* 0xff800000a8a87808 */ /* 0x000fe20004800000 */
[----:B----4-:R-:W-:Y:S01]  /*e2e0*/  VIADD R4, R0, 0x79 ;  /* 0x0000007900047836 */ /* 0x010fe20000000000 */
[----:B------:R-:W-:Y:S02]  /*e2f0*/  FSEL R175, R175, -INF , !P6 ;  /* 0xff800000afaf7808 */ /* 0x000fe40007000000 */
[-C--:B------:R-:W-:Y:S02]  /*e300*/  ISETP.GE.AND P1, PT, R2, R7.reuse, PT ;  /* 0x000000070200720c */ /* 0x080fe40003f26270 */
[C---:B------:R-:W-:Y:S02]  /*e310*/  ISETP.GE.AND P4, PT, R4.reuse, R7, PT ;  /* 0x000000070400720c */ /* 0x040fe40003f86270 */
[-C--:B------:R-:W-:Y:S01]  /*e320*/  ISETP.GE.AND P3, PT, R4, R6.reuse, PT ;  /* 0x000000060400720c */ /* 0x080fe20003f66270 */
[----:B------:R-:W-:Y:S01]  /*e330*/  VIADD R4, R0, 0x89 ;  /* 0x0000008900047836 */ /* 0x000fe20000000000 */
[----:B------:R-:W-:Y:S01]  /*e340*/  ISETP.GE.AND P6, PT, R2, R6, PT ;  /* 0x000000060200720c */ /* 0x000fe20003fc6270 */
[----:B------:R-:W-:Y:S01]  /*e350*/  VIADD R2, R0, 0x91 ;  /* 0x0000009100027836 */ /* 0x000fe20000000000 */
[----:B------:R-:W-:Y:S01]  /*e360*/  FSEL R131, R131, -INF , !P4 ;  /* 0xff80000083837808 */ /* 0x000fe20006000000 */
[----:B-1----:R-:W-:Y:S01]  /*e370*/  FMUL.FTZ R5, R85, UR23 ;  /* 0x0000001755057c20 */ /* 0x002fe20008410000 */
[----:B--2---:R-:W-:-:S02]  /*e380*/  FSEL R129, R129, -INF , !P3 ;  /* 0xff80000081817808 */ /* 0x004fc40005800000 */
[CC--:B------:R-:W-:Y:S01]  /*e390*/  ISETP.GE.AND P4, PT, R4.reuse, R7.reuse, PT ;  /* 0x000000070400720c */ /* 0x0c0fe20003f86270 */
[----:B------:R1:W2:Y:S01]  /*e3a0*/  MUFU.TANH R16, R5 ;  /* 0x0000000500107308 */ /* 0x0002a20000002400 */
[-C--:B------:R-:W-:Y:S01]  /*e3b0*/  ISETP.GE.AND P3, PT, R4, R6.reuse, PT ;  /* 0x000000060400720c */ /* 0x080fe20003f66270 */
[----:B------:R-:W-:Y:S01]  /*e3c0*/  VIADD R4, R0, 0x99 ;  /* 0x0000009900047836 */ /* 0x000fe20000000000 */
[----:B-----5:R-:W-:Y:S02]  /*e3d0*/  FSEL R124, R124, -INF , !P1 ;  /* 0xff8000007c7c7808 */ /* 0x020fe40004800000 */
[----:B------:R-:W-:Y:S02]  /*e3e0*/  FSEL R121, R121, -INF , !P6 ;  /* 0xff80000079797808 */ /* 0x000fe40007000000 */
[C---:B------:R-:W-:Y:S02]  /*e3f0*/  ISETP.GE.AND P1, PT, R2.reuse, R7, PT ;  /* 0x000000070200720c */ /* 0x040fe40003f26270 */
[----:B------:R-:W-:Y:S01]  /*e400*/  ISETP.GE.AND P6, PT, R2, R6, PT ;  /* 0x000000060200720c */ /* 0x000fe20003fc6270 */
[----:B------:R-:W-:Y:S01]  /*e410*/  VIADD R2, R0, 0xa1 ;  /* 0x000000a100027836 */ /* 0x000fe20000000000 */
[----:B------:R-:W-:-:S02]  /*e420*/  FSEL R114, R114, -INF , !P4 ;  /* 0xff80000072727808 */ /* 0x000fc40006000000 */
[----:B------:R-:W-:Y:S02]  /*e430*/  FSEL R179, R112, -INF , !P3 ;  /* 0xff80000070b37808 */ /* 0x000fe40005800000 */
[CC--:B------:R-:W-:Y:S01]  /*e440*/  ISETP.GE.AND P4, PT, R4.reuse, R7.reuse, PT ;  /* 0x000000070400720c */ /* 0x0c0fe20003f86270 */
[----:B-1----:R-:W-:Y:S01]  /*e450*/  FMUL.FTZ R5, R87, UR23 ;  /* 0x0000001757057c20 */ /* 0x002fe20008410000 */
[----:B------:R-:W-:Y:S01]  /*e460*/  ISETP.GE.AND P3, PT, R4, R6, PT ;  /* 0x000000060400720c */ /* 0x000fe20003f66270 */
[----:B------:R-:W-:Y:S01]  /*e470*/  FMUL.FTZ R4, R81, UR23 ;  /* 0x0000001751047c20 */ /* 0x000fe20008410000 */
[----:B------:R-:W-:Y:S01]  /*e480*/  FSEL R110, R110, -INF , !P1 ;  /* 0xff8000006e6e7808 */ /* 0x000fe20004800000 */
[----:B------:R1:W3:Y:S01]  /*e490*/  MUFU.TANH R15, R5 ;  /* 0x00000005000f7308 */ /* 0x0002e20000002400 */
[----:B------:R-:W-:Y:S02]  /*e4a0*/  FSEL R181, R109, -INF , !P6 ;  /* 0xff8000006db57808 */ /* 0x000fe40007000000 */
[----:B------:R-:W-:-:S02]  /*e4b0*/  ISETP.GE.AND P1, PT, R2, R7, PT ;  /* 0x000000070200720c */ /* 0x000fc40003f26270 */
[-C--:B------:R-:W-:Y:S01]  /*e4c0*/  ISETP.GE.AND P6, PT, R2, R6.reuse, PT ;  /* 0x000000060200720c */ /* 0x080fe20003fc6270 */
[----:B------:R-:W-:Y:S01]  /*e4d0*/  VIADD R2, R0, 0xb1 ;  /* 0x000000b100027836 */ /* 0x000fe20000000000 */
[----:B------:R-:W-:Y:S01]  /*e4e0*/  FSEL R107, R107, -INF , !P4 ;  /* 0xff8000006b6b7808 */ /* 0x000fe20006000000 */
[----:B------:R4:W-:Y:S01]  /*e4f0*/  MUFU.TANH R8, R4 ;  /* 0x0000000400087308 */ /* 0x0009e20000002400 */
[----:B------:R-:W-:Y:S02]  /*e500*/  FSEL R183, R55, -INF , !P3 ;  /* 0xff80000037b77808 */ /* 0x000fe40005800000 */
        /* <DEDUP_REMOVED lines=8> */
[----:B------:R-:W-:-:S02]  /*e590*/  FSEL R192, R11, -INF , !P6 ;  /* 0xff8000000bc07808 */ /* 0x000fc40007000000 */
[-C--:B------:R-:W-:Y:S01]  /*e5a0*/  ISETP.GE.AND P1, PT, R2, R7.reuse, PT ;  /* 0x000000070200720c */ /* 0x080fe20003f26270 */
[----:B----4-:R-:W-:Y:S01]  /*e5b0*/  VIADD R4, R0, 0xa9 ;  /* 0x000000a900047836 */ /* 0x010fe20000000000 */
[-C--:B------:R-:W-:Y:S01]  /*e5c0*/  ISETP.GE.AND P6, PT, R2, R6.reuse, PT ;  /* 0x000000060200720c */ /* 0x080fe20003fc6270 */
[----:B------:R-:W-:Y:S01]  /*e5d0*/  VIADD R2, R0, 0xd1 ;  /* 0x000000d100027836 */ /* 0x000fe20000000000 */
[----:B------:R-:W-:Y:S02]  /*e5e0*/  FSEL R190, R18, -INF , !P1 ;  /* 0xff80000012be7808 */ /* 0x000fe40004800000 */
[C---:B------:R-:W-:Y:S02]  /*e5f0*/  ISETP.GE.AND P4, PT, R4.reuse, R7, PT ;  /* 0x000000070400720c */ /* 0x040fe40003f86270 */
[----:B------:R-:W-:Y:S01]  /*e600*/  ISETP.GE.AND P3, PT, R4, R6, PT ;  /* 0x000000060400720c */ /* 0x000fe20003f66270 */
[----:B------:R-:W-:Y:S01]  /*e610*/  VIADD R4, R0, 0xb9 ;  /* 0x000000b900047836 */ /* 0x000fe20000000000 */
[----:B------:R-:W-:-:S02]  /*e620*/  FSEL R182, R22, -INF , !P4 ;  /* 0xff80000016b67808 */ /* 0x000fc40006000000 */
[----:B------:R-:W-:Y:S01]  /*e630*/  FSEL R187, R21, -INF , !P3 ;  /* 0xff80000015bb7808 */ /* 0x000fe20005800000 */
[----:B-1----:R-:W-:Y:S01]  /*e640*/  FMUL.FTZ R5, R77, UR23 ;  /* 0x000000174d057c20 */ /* 0x002fe20008410000 */
[C---:B------:R-:W-:Y:S02]  /*e650*/  ISETP.GE.AND P4, PT, R4.reuse, R7, PT ;  /* 0x000000070400720c */ /* 0x040fe40003f86270 */
[----:B------:R-:W-:Y:S01]  /*e660*/  ISETP.GE.AND P3, PT, R4, R6, PT ;  /* 0x000000060400720c */ /* 0x000fe20003f66270 */
[----:B------:R1:W4:Y:S01]  /*e670*/  MUFU.TANH R13, R5 ;  /* 0x00000005000d7308 */ /* 0x0003220000002400 */
[----:B------:R-:W-:Y:S01]  /*e680*/  VIADD R4, R0, 0xc9 ;  /* 0x000000c900047836 */ /* 0x000fe20000000000 */
[----:B------:R-:W-:Y:S02]  /*e690*/  FSEL R188, R20, -INF , !P4 ;  /* 0xff80000014bc7808 */ /* 0x000fe40006000000 */
[----:B------:R-:W-:Y:S02]  /*e6a0*/  FSEL R193, R19, -INF , !P3 ;  /* 0xff80000013c17808 */ /* 0x000fe40005800000 */
[----:B------:R-:W-:-:S02]  /*e6b0*/  FSEL R197, R10, -INF , !P6 ;  /* 0xff8000000ac57808 */ /* 0x000fc40007000000 */
[CC--:B------:R-:W-:Y:S02]  /*e6c0*/  ISETP.GE.AND P4, PT, R4.reuse, R7.reuse, PT ;  /* 0x000000070400720c */ /* 0x0c0fe40003f86270 */
[-C--:B------:R-:W-:Y:S01]  /*e6d0*/  ISETP.GE.AND P3, PT, R4, R6.reuse, PT ;  /* 0x000000060400720c */ /* 0x080fe20003f66270 */
[----:B------:R-:W-:Y:S01]  /*e6e0*/  FMUL.FTZ R4, R75, UR23 ;  /* 0x000000174b047c20 */ /* 0x000fe20008410000 */
[C---:B------:R-:W-:Y:S02]  /*e6f0*/  ISETP.GE.AND P1, PT, R2.reuse, R7, PT ;  /* 0x000000070200720c */ /* 0x040fe40003f26270 */
[----:B------:R-:W-:Y:S01]  /*e700*/  ISETP.GE.AND P6, PT, R2, R6, PT ;  /* 0x000000060200720c */ /* 0x000fe20003fc6270 */
[----:B------:R-:W-:Y:S01]  /*e710*/  VIADD R2, R0, 0xe1 ;  /* 0x000000e100027836 */ /* 0x000fe20000000000 */
[----:B------:R5:W-:Y:S01]  /*e720*/  MUFU.TANH R10, R4 ;  /* 0x00000004000a7308 */ /* 0x000be20000002400 */
[----:B-1----:R-:W-:Y:S01]  /*e730*/  FMUL.FTZ R5, R79, UR23 ;  /* 0x000000174f057c20 */ /* 0x002fe20008410000 */
[----:B--2---:R-:W-:-:S02]  /*e740*/  FSEL R201, R16, -INF , !P1 ;  /* 0xff80000010c97808 */ /* 0x004fc40004800000 */
[----:B---3--:R-:W-:Y:S02]  /*e750*/  FSEL R205, R15, -INF , !P6 ;  /* 0xff8000000fcd7808 */ /* 0x008fe40007000000 */
[----:B------:R-:W-:Y:S02]  /*e760*/  FSEL R199, R9, -INF , !P3 ;  /* 0xff80000009c77808 */ /* 0x000fe40005800000 */
[----:B------:R1:W2:Y:S01]  /*e770*/  MUFU.TANH R12, R5 ;  /* 0x00000005000c7308 */ /* 0x0002a20000002400 */
[CC--:B------:R-:W-:Y:S02]  /*e780*/  ISETP.GE.AND P1, PT, R2.reuse, R7.reuse, PT ;  /* 0x000000070200720c */ /* 0x0c0fe40003f26270 */
[----:B------:R-:W-:Y:S01]  /*e790*/  ISETP.GE.AND P6, PT, R2, R6, PT ;  /* 0x000000060200720c */ /* 0x000fe20003fc6270 */
[C---:B------:R-:W-:Y:S01]  /*e7a0*/  VIADD R2, R0.reuse, 0xf1 ;  /* 0x000000f100027836 */ /* 0x040fe20000000000 */
[----:B------:R-:W-:Y:S02]  /*e7b0*/  FSEL R195, R17, -INF , !P4 ;  /* 0xff80000011c37808 */ /* 0x000fe40006000000 */
[----:B----4-:R-:W-:Y:S01]  /*e7c0*/  FSEL R209, R13, -INF , !P1 ;  /* 0xff8000000dd17808 */ /* 0x010fe20004800000 */
[----:B-----5:R-:W-:Y:S01]  /*e7d0*/  VIADD R4, R0, 0xd9 ;  /* 0x000000d900047836 */ /* 0x020fe20000000000 */
[----:B------:R-:W-:-:S04]  /*e7e0*/  ISETP.GE.AND P1, PT, R2, R7, PT ;  /* 0x000000070200720c */ /* 0x000fc80003f26270 */
[C---:B------:R-:W-:Y:S02]  /*e7f0*/  ISETP.GE.AND P4, PT, R4.reuse, R7, PT ;  /* 0x000000070400720c */ /* 0x040fe40003f86270 */
[-C--:B------:R-:W-:Y:S01]  /*e800*/  ISETP.GE.AND P3, PT, R4, R6.reuse, PT ;  /* 0x000000060400720c */ /* 0x080fe20003f66270 */
[----:B-1----:R-:W-:Y:S01]  /*e810*/  FMUL.FTZ R5, R73, UR23 ;  /* 0x0000001749057c20 */ /* 0x002fe20008410000 */
[----:B--2---:R-:W-:Y:S01]  /*e820*/  FSEL R214, R12, -INF , !P6 ;  /* 0xff8000000cd67808 */ /* 0x004fe20007000000 */
[----:B------:R-:W-:Y:S01]  /*e830*/  VIADD R4, R0, 0xe9 ;  /* 0x000000e900047836 */ /* 0x000fe20000000000 */
[----:B------:R-:W-:Y:S01]  /*e840*/  ISETP.GE.AND P6, PT, R2, R6, PT ;  /* 0x000000060200720c */ /* 0x000fe20003fc6270 */
[----:B------:R1:W2:Y:S01]  /*e850*/  MUFU.TANH R11, R5 ;  /* 0x00000005000b7308 */ /* 0x0002a20000002400 */
[----:B------:R-:W-:Y:S01]  /*e860*/  FMUL.FTZ R2, R100, UR23 ;  /* 0x0000001764027c20 */ /* 0x000fe20008410000 */
[----:B------:R-:W-:Y:S01]  /*e870*/  FSEL R203, R8, -INF , !P4 ;  /* 0xff80000008cb7808 */ /* 0x000fe20006000000 */
[----:B------:R-:W-:Y:S01]  /*e880*/  FMUL.FTZ R8, R65, UR23 ;  /* 0x0000001741087c20 */ /* 0x000fe20008410000 */
[----:B------:R-:W-:-:S02]  /*e890*/  FSEL R207, R14, -INF , !P3 ;  /* 0xff8000000ecf7808 */ /* 0x000fc40005800000 */
[C---:B------:R-:W-:Y:S02]  /*e8a0*/  ISETP.GE.AND P4, PT, R4.reuse, R7, PT ;  /* 0x000000070400720c */ /* 0x040fe40003f86270 */
[----:B------:R3:W-:Y:S01]  /*e8b0*/  MUFU.TANH R22, R2 ;  /* 0x0000000200167308 */ /* 0x0007e20000002400 */
[-C--:B------:R-:W-:Y:S02]  /*e8c0*/  ISETP.GE.AND P3, PT, R4, R6.reuse, PT ;  /* 0x000000060400720c */ /* 0x080fe40003f66270 */
[----:B------:R-:W-:Y:S02]  /*e8d0*/  FSEL R65, R222, -INF , !P2 ;  /* 0xff800000de417808 */ /* 0x000fe40005000000 */
[----:B------:R-:W-:Y:S02]  /*e8e0*/  FSEL R215, R10, -INF , !P3 ;  /* 0xff8000000ad77808 */ /* 0x000fe40005800000 */
[----:B------:R-:W-:Y:S01]  /*e8f0*/  ISETP.GE.AND P3, PT, R0, R6, PT ;  /* 0x000000060000720c */ /* 0x000fe20003f66270 */
[----:B------:R4:W-:Y:S01]  /*e900*/  MUFU.TANH R4, R8 ;  /* 0x0000000800047308 */ /* 0x0009e20000002400 */
[----:B-1----:R-:W-:Y:S01]  /*e910*/  FMUL.FTZ R5, R69, UR23 ;  /* 0x0000001745057c20 */ /* 0x002fe20008410000 */
[----:B--2---:R-:W-:-:S02]  /*e920*/  FSEL R211, R11, -INF , !P4 ;  /* 0xff8000000bd37808 */ /* 0x004fc40006000000 */
[C---:B------:R-:W-:Y:S01]  /*e930*/  ISETP.GE.AND P4, PT, R0.reuse, R7, PT ;  /* 0x000000070000720c */ /* 0x040fe20003f86270 */
[----:B------:R-:W-:Y:S01]  /*e940*/  VIADD R0, R0, 0xf9 ;  /* 0x000000f900007836 */ /* 0x000fe20000000000 */
[----:B------:R-:W-:Y:S02]  /*e950*/  FSEL R55, R89, -INF , !P3 ;  /* 0xff80000059377808 */ /* 0x000fe40005800000 */
[----:B------:R1:W2:Y:S01]  /*e960*/  MUFU.TANH R9, R5 ;  /* 0x0000000500097308 */ /* 0x0002a20000002400 */
[----:B---3--:R-:W-:Y:S01]  /*e970*/  FMUL.FTZ R2, R96, UR23 ;  /* 0x0000001760027c20 */ /* 0x008fe20008410000 */
[----:B------:R-:W-:Y:S02]  /*e980*/  FSEL R54, R217, -INF , !P4 ;  /* 0xff800000d9367808 */ /* 0x000fe40006000000 */
[-C--:B------:R-:W-:Y:S02]  /*e990*/  ISETP.GE.AND P4, PT, R33, R6.reuse, PT ;  /* 0x000000062100720c */ /* 0x080fe40003f86270 */
[----:B------:R-:W-:-:S02]  /*e9a0*/  ISETP.GE.AND P3, PT, R35, R6, PT ;  /* 0x000000062300720c */ /* 0x000fc40003f66270 */
[----:B------:R3:W-:Y:S01]  /*e9b0*/  MUFU.TANH R20, R2 ;  /* 0x0000000200147308 */ /* 0x0007e20000002400 */
[----:B----4-:R-:W-:Y:S01]  /*e9c0*/  FMUL.FTZ R8, R102, UR23 ;  /* 0x0000001766087c20 */ /* 0x010fe20008410000 */
[----:B------:R-:W-:Y:S02]  /*e9d0*/  FSEL R60, R60, -INF , !P3 ;  /* 0xff8000003c3c7808 */ /* 0x000fe40005800000 */
[-C--:B------:R-:W-:Y:S02]  /*e9e0*/  ISETP.GE.AND P3, PT, R31, R6.reuse, PT ;  /* 0x000000061f00720c */ /* 0x080fe40003f66270 */
[----:B------:R-:W-:Y:S02]  /*e9f0*/  ISETP.GE.AND P2, PT, R30, R6, PT ;  /* 0x000000061e00720c */ /* 0x000fe40003f46270 */
[----:B------:R-:W-:Y:S01]  /*ea00*/  MUFU.TANH R21, R8 ;  /* 0x0000000800157308 */ /* 0x000fe20000002400 */
[----:B-1----:R-:W-:Y:S01]  /*ea10*/  FMUL.FTZ R5, R71, UR23 ;  /* 0x0000001747057c20 */ /* 0x002fe20008410000 */
[----:B--2---:R-:W-:-:S02]  /*ea20*/  FSEL R216, R9, -INF , !P1 ;  /* 0xff80000009d87808 */ /* 0x004fc40004800000 */
[-C--:B------:R-:W-:Y:S02]  /*ea30*/  ISETP.GE.AND P1, PT, R33, R7.reuse, PT ;  /* 0x000000072100720c */ /* 0x080fe40003f26270 */
[----:B------:R-:W-:Y:S02]  /*ea40*/  FSEL R71, R250, -INF , !P3 ;  /* 0xff800000fa477808 */ /* 0x000fe40005800000 */
[----:B------:R-:W1:Y:S01]  /*ea50*/  MUFU.TANH R5, R5 ;  /* 0x0000000500057308 */ /* 0x000e620000002400 */
[----:B---3--:R-:W-:Y:S01]  /*ea60*/  FMUL.FTZ R2, R98, UR23 ;  /* 0x0000001762027c20 */ /* 0x008fe20008410000 */
[----:B------:R-:W-:Y:S02]  /*ea70*/  FSEL R33, R246, -INF , !P1 ;  /* 0xff800000f6217808 */ /* 0x000fe40004800000 */
[----:B------:R-:W-:Y:S02]  /*ea80*/  ISETP.GE.AND P1, PT, R32, R7, PT ;  /* 0x000000072000720c */ /* 0x000fe40003f26270 */
[----:B------:R-:W-:-:S02]  /*ea90*/  ISETP.GE.AND P3, PT, R28, R6, PT ;  /* 0x000000061c00720c */ /* 0x000fc40003f66270 */
[----:B------:R2:W-:Y:S01]  /*eaa0*/  MUFU.TANH R8, R2 ;  /* 0x0000000200087308 */ /* 0x0005e20000002400 */
[----:B------:R-:W-:Y:S02]  /*eab0*/  FSEL R73, R252, -INF , !P2 ;  /* 0xff800000fc497808 */ /* 0x000fe40005000000 */
[-C--:B------:R-:W-:Y:S02]  /*eac0*/  ISETP.GE.AND P2, PT, R27, R6.reuse, PT ;  /* 0x000000061b00720c */ /* 0x080fe40003f46270 */
[----:B------:R-:W-:Y:S02]  /*ead0*/  FSEL R81, R212, -INF , !P3 ;  /* 0xff800000d4517808 */ /* 0x000fe40005800000 */
[----:B------:R-:W-:Y:S02]  /*eae0*/  ISETP.GE.AND P3, PT, R42, R6, PT ;  /* 0x000000062a00720c */ /* 0x000fe40003f66270 */
[----:B-1----:R-:W-:Y:S02]  /*eaf0*/  FSEL R218, R5, -INF , !P6 ;  /* 0xff80000005da7808 */ /* 0x002fe40007000000 */
[----:B------:R-:W-:-:S02]  /*eb00*/  ISETP.GE.AND P6, PT, R0, R7, PT ;  /* 0x000000070000720c */ /* 0x000fc40003fc6270 */
[----:B------:R-:W-:Y:S02]  /*eb10*/  FSEL R83, R208, -INF , !P2 ;  /* 0xff800000d0537808 */ /* 0x000fe40005000000 */
[----:B------:R-:W-:Y:S01]  /*eb20*/  FSEL R217, R4, -INF , !P6 ;  /* 0xff80000004d97808 */ /* 0x000fe20007000000 */
[----:B--2---:R-:W-:Y:S01]  /*eb30*/  FMUL.FTZ R2, R92, UR23 ;  /* 0x000000175c027c20 */ /* 0x004fe20008410000 */
[-C--:B------:R-:W-:Y:S02]  /*eb40*/  ISETP.GE.AND P6, PT, R35, R7.reuse, PT ;  /* 0x000000072300720c */ /* 0x080fe40003fc6270 */
[----:B------:R-:W-:Y:S01]  /*eb50*/  FSEL R35, R242, -INF , !P5 ;  /* 0xff800000f2237808 */ /* 0x000fe20006800000 */
[----:B------:R1:W2:Y:S01]  /*eb60*/  MUFU.TANH R5, R2 ;  /* 0x0000000200057308 */ /* 0x0002a20000002400 */
[----:B------:R-:W-:Y:S02]  /*eb70*/  ISETP.GE.AND P5, PT, R34, R7, PT ;  /* 0x000000072200720c */ /* 0x000fe40003fa6270 */
[----:B------:R-:W-:-:S02]  /*eb80*/  FSEL R34, R62, -INF , !P4 ;  /* 0xff8000003e227808 */ /* 0x000fc40006000000 */
[----:B------:R-:W-:Y:S02]  /*eb90*/  ISETP.GE.AND P4, PT, R32, R6, PT ;  /* 0x000000062000720c */ /* 0x000fe40003f86270 */
[----:B------:R-:W-:Y:S02]  /*eba0*/  FSEL R32, R247, -INF , !P6 ;  /* 0xff800000f7207808 */ /* 0x000fe40007000000 */
[-C--:B------:R-:W-:Y:S02]  /*ebb0*/  ISETP.GE.AND P6, PT, R31, R7.reuse, PT ;  /* 0x000000071f00720c */ /* 0x080fe40003fc6270 */
[----:B------:R-:W-:Y:S02]  /*ebc0*/  FSEL R31, R221, -INF , !P5 ;  /* 0xff800000dd1f7808 */ /* 0x000fe40006800000 */
[----:B------:R-:W-:Y:S02]  /*ebd0*/  ISETP.GE.AND P5, PT, R30, R7, PT ;  /* 0x000000071e00720c */ /* 0x000fe40003fa6270 */
[----:B------:R-:W-:Y:S01]  /*ebe0*/  FSEL R30, R223, -INF , !P1 ;  /* 0xff800000df1e7808 */ /* 0x000fe20004800000 */
[----:B-1----:R-:W-:Y:S01]  /*ebf0*/  FMUL.FTZ R2, R94, UR23 ;  /* 0x000000175e027c20 */ /* 0x002fe20008410000 */
[----:B------:R-:W-:-:S02]  /*ec00*/  FSEL R69, R248, -INF , !P4 ;  /* 0xff800000f8457808 */ /* 0x000fc40006000000 */
[CC--:B------:R-:W-:Y:S01]  /*ec10*/  ISETP.GE.AND P1, PT, R29.reuse, R7.reuse, PT ;  /* 0x000000071d00720c */ /* 0x0c0fe20003f26270 */
[----:B------:R1:W-:Y:S01]  /*ec20*/  MUFU.TANH R19, R2 ;  /* 0x0000000200137308 */ /* 0x0003e20000002400 */
[----:B------:R-:W-:Y:S02]  /*ec30*/  ISETP.GE.AND P4, PT, R29, R6, PT ;  /* 0x000000061d00720c */ /* 0x000fe40003f86270 */
[----:B------:R-:W-:Y:S02]  /*ec40*/  FSEL R29, R249, -INF , !P6 ;  /* 0xff800000f91d7808 */ /* 0x000fe40007000000 */
[-C--:B------:R-:W-:Y:S02]  /*ec50*/  ISETP.GE.AND P6, PT, R28, R7.reuse, PT ;  /* 0x000000071c00720c */ /* 0x080fe40003fc6270 */
[----:B------:R-:W-:Y:S02]  /*ec60*/  FSEL R28, R251, -INF , !P5 ;  /* 0xff800000fb1c7808 */ /* 0x000fe40006800000 */
[----:B------:R-:W-:-:S02]  /*ec70*/  ISETP.GE.AND P5, PT, R27, R7, PT ;  /* 0x000000071b00720c */ /* 0x000fc40003fa6270 */
[----:B------:R-:W-:Y:S02]  /*ec80*/  FSEL R27, R220, -INF , !P1 ;  /* 0xff800000dc1b7808 */ /* 0x000fe40004800000 */
[----:B------:R-:W-:Y:S02]  /*ec90*/  ISETP.GE.AND P1, PT, R26, R7, PT ;  /* 0x000000071a00720c */ /* 0x000fe40003f26270 */
[----:B------:R-:W-:Y:S01]  /*eca0*/  FSEL R79, R219, -INF , !P4 ;  /* 0xff800000db4f7808 */ /* 0x000fe20006000000 */
[----:B-1----:R-:W-:Y:S01]  /*ecb0*/  FMUL.FTZ R2, R88, UR23 ;  /* 0x0000001758027c20 */ /* 0x002fe20008410000 */
[----:B------:R-:W-:Y:S02]  /*ecc0*/  ISETP.GE.AND P4, PT, R26, R6, PT ;  /* 0x000000061a00720c */ /* 0x000fe40003f86270 */
[----:B------:R-:W-:Y:S01]  /*ecd0*/  FSEL R62, R213, -INF , !P6 ;  /* 0xff800000d53e7808 */ /* 0x000fe20007000000 */
[----:B------:R1:W-:Y:S01]  /*ece0*/  MUFU.TANH R18, R2 ;  /* 0x0000000200127308 */ /* 0x0003e20000002400 */
[----:B------:R-:W-:-:S02]  /*ecf0*/  FSEL R75, R206, -INF , !P1 ;  /* 0xff800000ce4b7808 */ /* 0x000fc40004800000 */
[-C--:B------:R-:W-:Y:S02]  /*ed00*/  ISETP.GE.AND P6, PT, R42, R7.reuse, PT ;  /* 0x000000072a00720c */ /* 0x080fe40003fc6270 */
[-C--:B------:R-:W-:Y:S02]  /*ed10*/  ISETP.GE.AND P1, PT, R40, R7.reuse, PT ;  /* 0x000000072800720c */ /* 0x080fe40003f26270 */
[----:B------:R-:W-:Y:S02]  /*ed20*/  FSEL R88, R204, -INF , !P4 ;  /* 0xff800000cc587808 */ /* 0x000fe40006000000 */
[----:B------:R-:W-:Y:S02]  /*ed30*/  ISETP.GE.AND P4, PT, R40, R6, PT ;  /* 0x000000062800720c */ /* 0x000fe40003f86270 */
[----:B------:R-:W-:Y:S02]  /*ed40*/  FSEL R77, R202, -INF , !P6 ;  /* 0xff800000ca4d7808 */ /* 0x000fe40007000000 */
[----:B------:R-:W-:-:S02]  /*ed50*/  ISETP.GE.AND P6, PT, R37, R7, PT ;  /* 0x000000072500720c */ /* 0x000fc40003fc6270 */
[----:B------:R-:W-:Y:S01]  /*ed60*/  FSEL R92, R191, -INF , !P4 ;  /* 0xff800000bf5c7808 */ /* 0x000fe20006000000 */
[----:B-1----:R-:W-:Y:S01]  /*ed70*/  FMUL.FTZ R2, R90, UR23 ;  /* 0x000000175a027c20 */ /* 0x002fe20008410000 */
[----:B------:R-:W-:Y:S02]  /*ed80*/  ISETP.GE.AND P4, PT, R23, R6, PT ;  /* 0x000000061700720c */ /* 0x000fe40003f86270 */
[----:B------:R-:W-:Y:S01]  /*ed90*/  FSEL R89, R189, -INF , !P6 ;  /* 0xff800000bd597808 */ /* 0x000fe20007000000 */
[----:B------:R1:W3:Y:S01]  /*eda0*/  MUFU.TANH R17, R2 ;  /* 0x0000000200117308 */ /* 0x0002e20000002400 */
[----:B------:R-:W-:Y:S02]  /*edb0*/  ISETP.GE.AND P6, PT, R45, R7, PT ;  /* 0x000000072d00720c */ /* 0x000fe40003fc6270 */
[----:B------:R-:W-:Y:S02]  /*edc0*/  FSEL R173, R173, -INF , !P4 ;  /* 0xff800000adad7808 */ /* 0x000fe40006000000 */
[----:B------:R-:W-:-:S02]  /*edd0*/  FSEL R42, R210, -INF , !P5 ;  /* 0xff800000d22a7808 */ /* 0x000fc40006800000 */
[-C--:B------:R-:W-:Y:S02]  /*ede0*/  ISETP.GE.AND P4, PT, R43, R6.reuse, PT ;  /* 0x000000062b00720c */ /* 0x080fe40003f86270 */
[CC--:B------:R-:W-:Y:S02]  /*edf0*/  ISETP.GE.AND P5, PT, R41.reuse, R7.reuse, PT ;  /* 0x000000072900720c */ /* 0x0c0fe40003fa6270 */
[----:B------:R-:W-:Y:S02]  /*ee00*/  ISETP.GE.AND P2, PT, R41, R6, PT ;  /* 0x000000062900720c */ /* 0x000fe40003f46270 */
[----:B------:R-:W-:Y:S02]  /*ee10*/  FSEL R96, R172, -INF , !P6 ;  /* 0xff800000ac607808 */ /* 0x000fe40007000000 */
[----:B------:R-:W-:Y:S01]  /*ee20*/  ISETP.GE.AND P6, PT, R51, R7, PT ;  /* 0x000000073300720c */ /* 0x000fe20003fc6270 */
[----:B-1----:R-:W-:Y:S01]  /*ee30*/  FMUL.FTZ R2, R84, UR23 ;  /* 0x0000001754027c20 */ /* 0x002fe20008410000 */
[----:B------:R-:W-:-:S02]  /*ee40*/  FSEL R119, R119, -INF , !P4 ;  /* 0xff80000077777808 */ /* 0x000fc40006000000 */
[----:B------:R-:W-:Y:S01]  /*ee50*/  FSEL R90, R200, -INF , !P3 ;  /* 0xff800000c85a7808 */ /* 0x000fe20005800000 */
[----:B------:R1:W-:Y:S01]  /*ee60*/  MUFU.TANH R4, R2 ;  /* 0x0000000200047308 */ /* 0x0003e20000002400 */
[----:B------:R-:W-:Y:S02]  /*ee70*/  FSEL R91, R196, -INF , !P2 ;  /* 0xff800000c45b7808 */ /* 0x000fe40005000000 */
[-C--:B------:R-:W-:Y:S02]  /*ee80*/  ISETP.GE.AND P4, PT, R38, R6.reuse, PT ;  /* 0x000000062600720c */ /* 0x080fe40003f86270 */
[-C--:B------:R-:W-:Y:S02]  /*ee90*/  ISETP.GE.AND P3, PT, R37, R6.reuse, PT ;  /* 0x000000062500720c */ /* 0x080fe40003f66270 */
[----:B------:R-:W-:Y:S02]  /*eea0*/  ISETP.GE.AND P2, PT, R24, R6, PT ;  /* 0x000000061800720c */ /* 0x000fe40003f46270 */
[----:B------:R-:W-:-:S02]  /*eeb0*/  FSEL R118, R118, -INF , !P6 ;  /* 0xff80000076767808 */ /* 0x000fc40007000000 */
[----:B------:R-:W-:Y:S02]  /*eec0*/  ISETP.GE.AND P6, PT, R50, R7, PT ;  /* 0x000000073200720c */ /* 0x000fe40003fc6270 */
[----:B------:R-:W-:Y:S02]  /*eed0*/  FSEL R94, R185, -INF , !P3 ;  /* 0xff800000b95e7808 */ /* 0x000fe40005800000 */
[----:B------:R-:W-:Y:S01]  /*eee0*/  FSEL R98, R178, -INF , !P2 ;  /* 0xff800000b2627808 */ /* 0x000fe20005000000 */
[----:B-1----:R-:W-:Y:S01]  /*eef0*/  FMUL.FTZ R2, R86, UR23 ;  /* 0x0000001756027c20 */ /* 0x002fe20008410000 */
[-C--:B------:R-:W-:Y:S02]  /*ef00*/  ISETP.GE.AND P3, PT, R45, R6.reuse, PT ;  /* 0x000000062d00720c */ /* 0x080fe40003f66270 */
[----:B------:R-:W-:Y:S01]  /*ef10*/  ISETP.GE.AND P2, PT, R44, R6, PT ;  /* 0x000000062c00720c */ /* 0x000fe20003f46270 */
[----:B------:R1:W-:Y:S01]  /*ef20*/  MUFU.TANH R14, R2 ;  /* 0x00000002000e7308 */ /* 0x0003e20000002400 */
[----:B--2---:R-:W-:Y:S01]  /*ef30*/  FSEL R109, R5, -INF , !P6 ;  /* 0xff800000056d7808 */ /* 0x004fe20007000000 */
[----:B------:R-:W-:Y:S01]  /*ef40*/  FMUL.FTZ R5, R64, UR23 ;  /* 0x0000001740057c20 */ /* 0x000fe20008410000 */
[----:B------:R-:W-:-:S02]  /*ef50*/  FSEL R171, R171, -INF , !P3 ;  /* 0xff800000abab7808 */ /* 0x000fc40005800000 */
[----:B------:R-:W-:Y:S02]  /*ef60*/  FSEL R128, R128, -INF , !P2 ;  /* 0xff80000080807808 */ /* 0x000fe40005000000 */
[-C--:B------:R-:W-:Y:S01]  /*ef70*/  ISETP.GE.AND P3, PT, R51, R6.reuse, PT ;  /* 0x000000063300720c */ /* 0x080fe20003f66270 */
[----:B------:R-:W-:Y:S01]  /*ef80*/  MUFU.TANH R5, R5 ;  /* 0x0000000500057308 */ /* 0x000fe20000002400 */
[-C--:B------:R-:W-:Y:S02]  /*ef90*/  ISETP.GE.AND P2, PT, R39, R6.reuse, PT ;  /* 0x000000062700720c */ /* 0x080fe40003f46270 */
[----:B------:R-:W-:Y:S02]  /*efa0*/  FSEL R116, R116, -INF , !P3 ;  /* 0xff80000074747808 */ /* 0x000fe40005800000 */
[----:B------:R-:W-:Y:S02]  /*efb0*/  FSEL R172, R21, -INF , !P2 ;  /* 0xff80000015ac7808 */ /* 0x000fe40005000000 */
[----:B------:R-:W-:Y:S01]  /*efc0*/  ISETP.GE.AND P3, PT, R50, R6, PT ;  /* 0x000000063200720c */ /* 0x000fe20003f66270 */
[----:B-1----:R-:W-:Y:S01]  /*efd0*/  FMUL.FTZ R2, R80, UR23 ;  /* 0x0000001750027c20 */ /* 0x002fe20008410000 */
[----:B------:R-:W-:-:S02]  /*efe0*/  FSEL R80, R198, -INF , !P5 ;  /* 0xff800000c6507808 */ /* 0x000fc40006800000 */
[-C--:B------:R-:W-:Y:S01]  /*eff0*/  ISETP.GE.AND P5, PT, R24, R7.reuse, PT ;  /* 0x000000071800720c */ /* 0x080fe20003fa6270 */
[----:B------:R1:W2:Y:S01]  /*f000*/  MUFU.TANH R16, R2 ;  /* 0x0000000200107308 */ /* 0x0002a20000002400 */
[-C--:B------:R-:W-:Y:S02]  /*f010*/  ISETP.GE.AND P2, PT, R49, R6.reuse, PT ;  /* 0x000000063100720c */ /* 0x080fe40003f46270 */
[----:B------:R-:W-:Y:S02]  /*f020*/  ISETP.GE.AND P6, PT, R52, R7, PT ;  /* 0x000000073400720c */ /* 0x000fe40003fc6270 */
[----:B---3--:R-:W-:Y:S02]  /*f030*/  FSEL R185, R17, -INF , !P2 ;  /* 0xff80000011b97808 */ /* 0x008fe40005000000 */
[----:B------:R-:W-:Y:S01]  /*f040*/  ISETP.GE.AND P2, PT, R47, R6, PT ;  /* 0x000000062f00720c */ /* 0x000fe20003f46270 */
[----:B-1----:R-:W-:Y:S01]  /*f050*/  FMUL.FTZ R2, R82, UR23 ;  /* 0x0000001752027c20 */ /* 0x002fe20008410000 */
[----:B------:R-:W-:-:S02]  /*f060*/  FSEL R82, R194, -INF , !P1 ;  /* 0xff800000c2527808 */ /* 0x000fc40004800000 */
[-C--:B------:R-:W-:Y:S01]  /*f070*/  ISETP.GE.AND P1, PT, R23, R7.reuse, PT ;  /* 0x000000071700720c */ /* 0x080fe20003f26270 */
[----:B------:R1:W3:Y:S01]  /*f080*/  MUFU.TANH R15, R2 ;  /* 0x00000002000f7308 */ /* 0x0002e20000002400 */
[----:B--2---:R-:W-:Y:S02]  /*f090*/  FSEL R191, R16, -INF , !P6 ;  /* 0xff80000010bf7808 */ /* 0x004fe40007000000 */
[-C--:B------:R-:W-:Y:S01]  /*f0a0*/  ISETP.GE.AND P6, PT, R53, R7.reuse, PT ;  /* 0x000000073500720c */ /* 0x080fe20003fc6270 */
[----:B-1----:R-:W-:Y:S01]  /*f0b0*/  FMUL.FTZ R2, R76, UR23 ;  /* 0x000000174c027c20 */ /* 0x002fe20008410000 */
[----:B------:R-:W-:Y:S02]  /*f0c0*/  FSEL R76, R180, -INF , !P5 ;  /* 0xff800000b44c7808 */ /* 0x000fe40006800000 */
[----:B------:R-:W-:Y:S01]  /*f0d0*/  ISETP.GE.AND P5, PT, R44, R7, PT ;  /* 0x000000072c00720c */ /* 0x000fe20003fa6270 */
[----:B------:R1:W2:Y:S01]  /*f0e0*/  MUFU.TANH R13, R2 ;  /* 0x00000002000d7308 */ /* 0x0002a20000002400 */
[----:B------:R-:W-:-:S02]  /*f0f0*/  FSEL R180, R19, -INF , !P3 ;  /* 0xff80000013b47808 */ /* 0x000fc40005800000 */
[----:B------:R-:W-:Y:S02]  /*f100*/  FSEL R170, R170, -INF , !P5 ;  /* 0xff800000aaaa7808 */ /* 0x000fe40006800000 */
[-C--:B------:R-:W-:Y:S02]  /*f110*/  ISETP.GE.AND P5, PT, R39, R7.reuse, PT ;  /* 0x000000072700720c */ /* 0x080fe40003fa6270 */
[----:B------:R-:W-:Y:S02]  /*f120*/  ISETP.GE.AND P3, PT, R52, R6, PT ;  /* 0x000000063400720c */ /* 0x000fe40003f66270 */
[----:B------:R-:W-:Y:S02]  /*f130*/  FSEL R100, R22, -INF , !P5 ;  /* 0xff80000016647808 */ /* 0x000fe40006800000 */
[----:B------:R-:W-:Y:S02]  /*f140*/  ISETP.GE.AND P5, PT, R49, R7, PT ;  /* 0x000000073100720c */ /* 0x000fe40003fa6270 */
[----:B---3--:R-:W-:-:S02]  /*f150*/  FSEL R196, R15, -INF , !P3 ;  /* 0xff8000000fc47808 */ /* 0x008fc40005800000 */
[----:B------:R-:W-:Y:S01]  /*f160*/  FSEL R178, R18, -INF , !P5 ;  /* 0xff80000012b27808 */ /* 0x000fe20006800000 */
[----:B-1----:R-:W-:Y:S01]  /*f170*/  FMUL.FTZ R2, R78, UR23 ;  /* 0x000000174e027c20 */ /* 0x002fe20008410000 */
[----:B------:R-:W-:Y:S02]  /*f180*/  FSEL R78, R177, -INF , !P1 ;  /* 0xff800000b14e7808 */ /* 0x000fe40004800000 */
[-C--:B------:R-:W-:Y:S01]  /*f190*/  ISETP.GE.AND P1, PT, R43, R7.reuse, PT ;  /* 0x000000072b00720c */ /* 0x080fe20003f26270 */
[----:B------:R1:W3:Y:S01]  /*f1a0*/  MUFU.TANH R12, R2 ;  /* 0x00000002000c7308 */ /* 0x0002e20000002400 */
[----:B------:R-:W-:Y:S02]  /*f1b0*/  FSEL R177, R8, -INF , !P4 ;  /* 0xff80000008b17808 */ /* 0x000fe40006000000 */
[----:B------:R-:W-:Y:S02]  /*f1c0*/  FSEL R123, R123, -INF , !P1 ;  /* 0xff8000007b7b7808 */ /* 0x000fe40004800000 */
[----:B------:R-:W-:-:S02]  /*f1d0*/  ISETP.GE.AND P1, PT, R38, R7, PT ;  /* 0x000000072600720c */ /* 0x000fc40003f26270 */
[-C--:B------:R-:W-:Y:S02]  /*f1e0*/  ISETP.GE.AND P4, PT, R48, R6.reuse, PT ;  /* 0x000000063000720c */ /* 0x080fe40003f86270 */
[----:B------:R-:W-:Y:S02]  /*f1f0*/  FSEL R102, R20, -INF , !P1 ;  /* 0xff80000014667808 */ /* 0x000fe40004800000 */
[----:B------:R-:W-:Y:S02]  /*f200*/  ISETP.GE.AND P1, PT, R48, R7, PT ;  /* 0x000000073000720c */ /* 0x000fe40003f26270 */
[----:B------:R-:W-:Y:S02]  /*f210*/  FSEL R194, R14, -INF , !P4 ;  /* 0xff8000000ec27808 */ /* 0x000fe40006000000 */
[----:B------:R-:W-:Y:S01]  /*f220*/  FSEL R189, R4, -INF , !P1 ;  /* 0xff80000004bd7808 */ /* 0x000fe20004800000 */
[----:B------:R-:W-:Y:S01]  /*f230*/  FMUL.FTZ R4, R66, UR23 ;  /* 0x0000001742047c20 */ /* 0x000fe20008410000 */
[----:B-1----:R-:W-:Y:S01]  /*f240*/  FMUL.FTZ R2, R72, UR23 ;  /* 0x0000001748027c20 */ /* 0x002fe20008410000 */
[----:B------:R-:W-:-:S02]  /*f250*/  ISETP.GE.AND P4, PT, R46, R6, PT ;  /* 0x000000062e00720c */ /* 0x000fc40003f86270 */
[-C--:B------:R-:W-:Y:S01]  /*f260*/  ISETP.GE.AND P5, PT, R47, R7.reuse, PT ;  /* 0x000000072f00720c */ /* 0x080fe20003fa6270 */
[----:B------:R1:W4:Y:S01]  /*f270*/  MUFU.TANH R11, R2 ;  /* 0x00000002000b7308 */ /* 0x0003220000002400 */
[-C--:B------:R-:W-:Y:S02]  /*f280*/  ISETP.GE.AND P1, PT, R46, R7.reuse, PT ;  /* 0x000000072e00720c */ /* 0x080fe40003f26270 */
[----:B--2---:R-:W-:Y:S02]  /*f290*/  FSEL R198, R13, -INF , !P5 ;  /* 0xff8000000dc67808 */ /* 0x004fe40006800000 */
[----:B---3--:R-:W-:Y:S02]  /*f2a0*/  FSEL R202, R12, -INF , !P2 ;  /* 0xff8000000cca7808 */ /* 0x008fe40005000000 */
[----:B------:R-:W-:Y:S01]  /*f2b0*/  ISETP.GE.AND P3, PT, R53, R6, PT ;  /* 0x000000063500720c */ /* 0x000fe20003f66270 */
[----:B------:R-:W2:Y:S01]  /*f2c0*/  MUFU.TANH R4, R4 ;  /* 0x0000000400047308 */ /* 0x000ea20000002400 */
[----:B------:R-:W-:-:S02]  /*f2d0*/  ISETP.GE.AND P5, PT, R25, R7, PT ;  /* 0x000000071900720c */ /* 0x000fc40003fa6270 */
[-C--:B------:R-:W-:Y:S02]  /*f2e0*/  ISETP.GE.AND P2, PT, R25, R6.reuse, PT ;  /* 0x000000061900720c */ /* 0x080fe40003f46270 */
[----:B------:R-:W-:Y:S01]  /*f2f0*/  FSEL R208, R5, -INF , !P5 ;  /* 0xff80000005d07808 */ /* 0x000fe20006800000 */
[----:B-1----:R-:W-:Y:S01]  /*f300*/  FMUL.FTZ R2, R74, UR23 ;  /* 0x000000174a027c20 */ /* 0x002fe20008410000 */
[----:B----4-:R-:W-:Y:S02]  /*f310*/  FSEL R200, R11, -INF , !P1 ;  /* 0xff8000000bc87808 */ /* 0x010fe40004800000 */
[----:B------:R-:W-:Y:S01]  /*f320*/  ISETP.GE.AND P1, PT, R0, R6, PT ;  /* 0x000000060000720c */ /* 0x000fe20003f26270 */
[----:B------:R1:W3:Y:S01]  /*f330*/  MUFU.TANH R10, R2 ;  /* 0x00000002000a7308 */ /* 0x0002e20000002400 */
[----:B--2---:R-:W-:Y:S01]  /*f340*/  FSEL R212, R4, -INF , !P2 ;  /* 0xff80000004d47808 */ /* 0x004fe20005000000 */
[----:B-1----:R-:W-:Y:S01]  /*f350*/  FMUL.FTZ R2, R68, UR23 ;  /* 0x0000001744027c20 */ /* 0x002fe20008410000 */
[----:B---3--:R-:W-:-:S02]  /*f360*/  FSEL R204, R10, -INF , !P4 ;  /* 0xff8000000acc7808 */ /* 0x008fc40006000000 */
[----:B------:R-:W-:-:S03]  /*f370*/  PLOP3.LUT P4, PT, PT, PT, UP0, 0x80, 0x0 ;  /* 0x000000000000781c */ /* 0x000fc60003f8f008 */
[----:B------:R1:W2:Y:S02]  /*f380*/  MUFU.TANH R9, R2 ;  /* 0x0000000200097308 */ /* 0x0002a40000002400 */
[----:B-1----:R-:W-:Y:S01]  /*f390*/  FMUL.FTZ R2, R70, UR23 ;  /* 0x0000001746027c20 */ /* 0x002fe20008410000 */
[----:B--2---:R-:W-:-:S05]  /*f3a0*/  FSEL R206, R9, -INF , !P6 ;  /* 0xff80000009ce7808 */ /* 0x004fca0007000000 */
        /* <DEDUP_REMOVED lines=66> */
.L_x_3574:
[----:B------:R-:W-:-:S04]  /*f7d0*/  ULEA UR7, -UR10, URZ, 0x8 ;  /* 0x0000003f0a077291 */ /* 0x000fc8000f8e413f */
[----:B------:R-:W-:Y:S02]  /*f7e0*/  USHF.R.S32.HI UR4, URZ, 0x1f, UR7 ;  /* 0x0000001f3f047899 */ /* 0x000fe40008011407 */
[----:B------:R-:W-:-:S04]  /*f7f0*/  MOV R4, UR7 ;  /* 0x0000000700047c02 */ /* 0x000fc80008000f00 */
[----:B------:R-:W-:-:S07]  /*f800*/  MOV R0, UR4 ;  /* 0x0000000400007c02 */ /* 0x000fce0008000f00 */
.L_x_3575:
        /* <DEDUP_REMOVED lines=60> */
.L_x_3573:
        /* <DEDUP_REMOVED lines=138> */
[----:B--2---:R-:W-:Y:S02]  /*10470*/  MOV R25, R8 ;  /* 0x0000000800197202 */ /* 0x004fe40000000f00 */
        /* <DEDUP_REMOVED lines=9> */
[----:B------:R1:W2:Y:S08]  /*10510*/  MUFU.EX2 R10, R5 ;  /* 0x00000005000a7308 */ /* 0x0002b00000000800 */
        /* <DEDUP_REMOVED lines=16> */
[----:B---3--:R-:W-:-:S04]  /*10620*/  FFMA.FTZ R4, R33, UR18, -R2 ;  /* 0x0000001221047c23 */ /* 0x008fc80008010802 */
[----:B------:R-:W-:Y:S01]  /*10630*/  FFMA.FTZ R6, R105, UR18, -R0 ;  /* 0x0000001269067c23 */ /* 0x000fe20008010800 */
[----:B--2---:R-:W-:Y:S01]  /*10640*/  MOV R105, R10 ;  /* 0x0000000a00697202 */ /* 0x004fe20000000f00 */
[----:B------:R1:W-:Y:S01]  /*10650*/  MUFU.EX2 R26, R4 ;  /* 0x00000004001a7308 */ /* 0x0003e20000000800 */
[----:B----4-:R-:W-:Y:S02]  /*10660*/  F2FP.BF16.F32.PACK_AB R10, R7, R38 ;  /* 0x00000026070a723e */ /* 0x010fe400000010ff */
[----:B------:R-:W-:Y:S01]  /*10670*/  F2FP.BF16.F32.PACK_AB R8, R104, R105 ;  /* 0x000000696808723e */ /* 0x000fe200000010ff */
[-C--:B-----5:R-:W-:Y:S01]  /*10680*/  FMUL.FTZ R136, R136, R84.reuse ;  /* 0x0000005488887220 */ /* 0x0a0fe20000410000 */
        /* <DEDUP_REMOVED lines=13> */
[-C--:B------:R-:W-:Y:S01]  /*10760*/  FMUL.FTZ R164, R164, R84.reuse ;  /* 0x00000054a4a47220 */ /* 0x080fe20000410000 */
[-C--:B------:R-:W-:Y:S01]  /*10770*/  FMUL.FTZ R165, R165, R84.reuse ;  /* 0x00000054a5a57220 */ /* 0x080fe20000410000 */
[-C--:B------:R-:W-:Y:S01]  /*10780*/  FMUL.FTZ R160, R160, R84.reuse ;  /* 0x00000054a0a07220 */ /* 0x080fe20000410000 */
[----:B------:R1:W-:Y:S01]  /*10790*/  MUFU.EX2 R37, R4 ;  /* 0x0000000400257308 */ /* 0x0003e20000000800 */
[----:B------:R-:W-:Y:S01]  /*107a0*/  FMUL.FTZ R161, R161, R84 ;  /* 0x00000054a1a17220 */ /* 0x000fe20000410000 */
        /* <DEDUP_REMOVED lines=8> */
[----:B------:R1:W2:Y:S02]  /*10830*/  MUFU.EX2 R252, R4 ;  /* 0x0000000400fc7308 */ /* 0x0002a40000000800 */
[----:B-1----:R-:W-:Y:S01]  /*10840*/  FFMA.FTZ R4, R56, UR18, -R0 ;  /* 0x0000001238047c23 */ /* 0x002fe20008010800 */
[----:B--2---:R-:W-:-:S05]  /*10850*/  F2FP.BF16.F32.PACK_AB R9, R252, R251 ;  /* 0x000000fbfc09723e */ /* 0x004fca00000010ff */
[----:B------:R1:W2:Y:S02]  /*10860*/  MUFU.EX2 R72, R4 ;  /* 0x0000000400487308 */ /* 0x0002a40000000800 */
[----:B-1----:R-:W-:Y:S02]  /*10870*/  FSEL R4, R86, RZ, P1 ;  /* 0x000000ff56047208 */ /* 0x002fe40000800000 */
[----:B--2---:R-:W-:-:S03]  /*10880*/  F2FP.BF16.F32.PACK_AB R11, R6, R72 ;  /* 0x00000048060b723e */ /* 0x004fc600000010ff */
[----:B------:R-:W-:Y:S01]  /*10890*/  FADD.FTZ R3, R3, -R4 ;  /* 0x8000000403037221 */ /* 0x000fe20000010000 */
[----:B------:R-:W-:Y:S01]  /*108a0*/  FFMA.FTZ R4, R101, UR18, -R2 ;  /* 0x0000001265047c23 */ /* 0x000fe20008010802 */
[----:B------:R-:W-:Y:S02]  /*108b0*/  MOV R101, R39 ;  /* 0x0000002700657202 */ /* 0x000fe40000000f00 */
[----:B------:R-:W-:Y:S01]  /*108c0*/  FMUL.FTZ R3, R3, UR18 ;  /* 0x0000001203037c20 */ /* 0x000fe20008410000 */
[----:B------:R1:W-:Y:S08]  /*108d0*/  MUFU.EX2 R70, R4 ;  /* 0x0000000400467308 */ /* 0x0003f00000000800 */
[----:B------:R2:W3:Y:S01]  /*108e0*/  MUFU.EX2 R85, R3 ;  /* 0x0000000300557308 */ /* 0x0004e20000000800 */
[----:B-1----:R-:W-:-:S07]  /*108f0*/  FFMA.FTZ R4, R60, UR18, -R0 ;  /* 0x000000123c047c23 */ /* 0x002fce0008010800 */
[----:B------:R-:W-:Y:S01]  /*10900*/  MUFU.EX2 R247, R4 ;  /* 0x0000000400f77308 */ /* 0x000fe20000000800 */
[----:B--2---:R-:W-:Y:S01]  /*10910*/  FFMA.FTZ R3, R61, UR18, -R2 ;  /* 0x000000123d037c23 */ /* 0x004fe20008010802 */
[-C--:B---3--:R-:W-:Y:S01]  /*10920*/  FMUL.FTZ R138, R138, R85.reuse ;  /* 0x000000558a8a7220 */ /* 0x088fe20000410000 */
[-C--:B------:R-:W-:Y:S01]  /*10930*/  FMUL.FTZ R139, R139, R85.reuse ;  /* 0x000000558b8b7220 */ /* 0x080fe20000410000 */
[-C--:B------:R-:W-:Y:S01]  /*10940*/  FMUL.FTZ R146, R146, R85.reuse ;  /* 0x0000005592927220 */ /* 0x080fe20000410000 */
[----:B------:R-:W-:-:S03]  /*10950*/  FMUL.FTZ R147, R147, R85 ;  /* 0x0000005593937220 */ /* 0x000fc60000410000 */
[----:B------:R1:W2:Y:S01]  /*10960*/  MUFU.EX2 R32, R3 ;  /* 0x0000000300207308 */ /* 0x0002a20000000800 */
        /* <DEDUP_REMOVED lines=11> */
[-C--:B------:R-:W-:Y:S01]  /*10a20*/  FMUL.FTZ R166, R166, R85.reuse ;  /* 0x00000055a6a67220 */ /* 0x080fe20000410000 */
[-C--:B------:R-:W-:Y:S01]  /*10a30*/  FMUL.FTZ R167, R167, R85.reuse ;  /* 0x00000055a7a77220 */ /* 0x080fe20000410000 */
[-C--:B------:R-:W-:Y:S01]  /*10a40*/  FMUL.FTZ R162, R162, R85.reuse ;  /* 0x00000055a2a27220 */ /* 0x080fe20000410000 */
[----:B------:R-:W-:Y:S01]  /*10a50*/  FMUL.FTZ R163, R163, R85 ;  /* 0x00000055a3a37220 */ /* 0x000fe20000410000 */
[----:B------:R-:W-:Y:S01]  /*10a60*/  HMMA.16816.F32.BF16 R48, R8, R16, R140 ;  /* 0x000000100830723c */ /* 0x000fe2000004188c */
[----:B-1----:R-:W-:-:S04]  /*10a70*/  FFMA.FTZ R3, R30, UR18, -R2 ;  /* 0x000000121e037c23 */ /* 0x002fc80008010802 */
[----:B------:R1:W-:Y:S01]  /*10a80*/  MUFU.EX2 R106, R3 ;  /* 0x00000003006a7308 */ /* 0x0003e20000000800 */
[C---:B------:R-:W-:Y:S01]  /*10a90*/  HMMA.16816.F32.BF16 R56, R8.reuse, R18, R152 ;  /* 0x000000120838723c */ /* 0x040fe20000041898 */
[----:B------:R-:W4:Y:S01]  /*10aa0*/  LDSM.16.MT88.4 R16, [R135+0xa800] ;  /* 0x00a800008710783b */ /* 0x000f220000004200 */
[----:B------:R-:W-:Y:S02]  /*10ab0*/  MOV R141, R26 ;  /* 0x0000001a008d7202 */ /* 0x000fe40000000f00 */
[----:B------:R-:W-:Y:S02]  /*10ac0*/  MOV R142, R6 ;  /* 0x00000006008e7202 */ /* 0x000fe40000000f00 */
[----:B------:R-:W-:Y:S01]  /*10ad0*/  HMMA.16816.F32.BF16 R148, R8, R20, R148 ;  /* 0x000000140894723c */ /* 0x000fe20000041894 */
[----:B------:R-:W-:Y:S02]  /*10ae0*/  MOV R153, R7 ;  /* 0x0000000700997202 */ /* 0x000fe40000000f00 */
[----:B------:R-:W-:-:S02]  /*10af0*/  F2FP.BF16.F32.PACK_AB R6, R68, R133 ;  /* 0x000000854406723e */ /* 0x000fc400000010ff */
[----:B------:R-:W-:Y:S01]  /*10b00*/  MOV R143, R40 ;  /* 0x00000028008f7202 */ /* 0x000fe20000000f00 */
[----:B------:R-:W-:Y:S01]  /*10b10*/  HMMA.16816.F32.BF16 R156, R8, R22, R156 ;  /* 0x00000016089c723c */ /* 0x000fe2000004189c */
[----:B--2---:R-:W-:Y:S02]  /*10b20*/  MOV R140, R32 ;  /* 0x00000020008c7202 */ /* 0x004fe40000000f00 */
[----:B------:R-:W-:Y:S01]  /*10b30*/  MOV R155, R38 ;  /* 0x00000026009b7202 */ /* 0x000fe20000000f00 */
[----:B-1----:R-:W-:-:S04]  /*10b40*/  FFMA.FTZ R3, R63, UR18, -R2 ;  /* 0x000000123f037c23 */ /* 0x002fc80008010802 */
[----:B------:R1:W2:Y:S01]  /*10b50*/  MUFU.EX2 R33, R3 ;  /* 0x0000000300217308 */ /* 0x0002a20000000800 */
[C---:B---3--:R-:W-:Y:S06]  /*10b60*/  HMMA.16816.F32.BF16 R164, R8.reuse, R12, R164 ;  /* 0x0000000c08a4723c */ /* 0x048fec00000418a4 */
[----:B------:R-:W-:Y:S01]  /*10b70*/  HMMA.16816.F32.BF16 R160, R8, R14, R160 ;  /* 0x0000000e08a0723c */ /* 0x000fe200000418a0 */
[----:B------:R-:W3:Y:S01]  /*10b80*/  LDSM.16.MT88.4 R8, [R225+0xa800] ;  /* 0x00a80000e108783b */ /* 0x000ee20000004200 */
[--C-:B-1----:R-:W-:Y:S01]  /*10b90*/  FFMA.FTZ R3, R29, UR18, -R2.reuse ;  /* 0x000000121d037c23 */ /* 0x102fe20008010802 */
[----:B------:R-:W-:Y:S01]  /*10ba0*/  FFMA.FTZ R12, R113, UR18, -R2 ;  /* 0x00000012710c7c23 */ /* 0x000fe20008010802 */
[----:B--2---:R-:W-:-:S02]  /*10bb0*/  MOV R113, R33 ;  /* 0x0000002100717202 */ /* 0x004fc40000000f00 */
[----:B------:R1:W-:Y:S08]  /*10bc0*/  MUFU.EX2 R74, R3 ;  /* 0x00000003004a7308 */ /* 0x0003f00000000800 */
[----:B------:R2:W-:Y:S01]  /*10bd0*/  MUFU.EX2 R66, R12 ;  /* 0x0000000c00427308 */ /* 0x0005e20000000800 */
[----:B-1----:R-:W-:Y:S02]  /*10be0*/  FFMA.FTZ R3, R28, UR18, -R2 ;  /* 0x000000121c037c23 */ /* 0x002fe40008010802 */
[----:B------:R-:W1:Y:S05]  /*10bf0*/  LDSM.16.MT88.4 R28, [R226+0xa800] ;  /* 0x00a80000e21c783b */ /* 0x000e6a0000004200 */
[----:B------:R5:W-:Y:S01]  /*10c00*/  MUFU.EX2 R132, R3 ;  /* 0x0000000300847308 */ /* 0x000be20000000800 */
[----:B--2---:R-:W-:Y:S01]  /*10c10*/  LDSM.16.MT88.4 R12, [R135+0xb000] ;  /* 0x00b00000870c783b */ /* 0x004fe20000004200 */
[----:B-----5:R-:W-:-:S06]  /*10c20*/  FFMA.FTZ R3, R34, UR18, -R0 ;  /* 0x0000001222037c23 */ /* 0x020fcc0008010800 */
[----:B------:R2:W-:Y:S02]  /*10c30*/  MUFU.EX2 R250, R3 ;  /* 0x0000000300fa7308 */ /* 0x0005e40000000800 */
[----:B--2---:R-:W-:Y:S01]  /*10c40*/  FFMA.FTZ R3, R108, UR18, -R0 ;  /* 0x000000126c037c23 */ /* 0x004fe20008010800 */
[----:B------:R-:W-:Y:S02]  /*10c50*/  MOV R108, R37 ;  /* 0x00000025006c7202 */ /* 0x000fe40000000f00 */
[----:B------:R-:W-:-:S03]  /*10c60*/  MOV R37, R25 ;  /* 0x0000001900257202 */ /* 0x000fc60000000f00 */
[----:B------:R2:W5:Y:S01]  /*10c70*/  MUFU.EX2 R249, R3 ;  /* 0x0000000300f97308 */ /* 0x0005620000000800 */
[----:B------:R-:W-:Y:S02]  /*10c80*/  F2FP.BF16.F32.PACK_AB R4, R108, R141 ;  /* 0x0000008d6c04723e */ /* 0x000fe400000010ff */
[----:B------:R-:W-:Y:S01]  /*10c90*/  MOV R154, R37 ;  /* 0x00000025009a7202 */ /* 0x000fe20000000f00 */
[----:B--2---:R-:W-:Y:S01]  /*10ca0*/  FFMA.FTZ R3, R111, UR18, -R0 ;  /* 0x000000126f037c23 */ /* 0x004fe20008010800 */
[----:B-----5:R-:W-:Y:S02]  /*10cb0*/  F2FP.BF16.F32.PACK_AB R5, R249, R250 ;  /* 0x000000faf905723e */ /* 0x020fe400000010ff */
[----:B------:R-:W-:Y:S01]  /*10cc0*/  MOV R111, R142 ;  /* 0x0000008e006f7202 */ /* 0x000fe20000000f00 */
[----:B------:R2:W5:Y:S02]  /*10cd0*/  MUFU.EX2 R246, R3 ;  /* 0x0000000300f67308 */ /* 0x0005640000000800 */
[----:B--2---:R-:W-:Y:S01]  /*10ce0*/  FFMA.FTZ R3, R103, UR18, -R2 ;  /* 0x0000001267037c23 */ /* 0x004fe20008010802 */
[----:B-----5:R-:W-:-:S05]  /*10cf0*/  F2FP.BF16.F32.PACK_AB R7, R246, R247 ;  /* 0x000000f7f607723e */ /* 0x020fca00000010ff */
[----:B------:R2:W-:Y:S02]  /*10d00*/  MUFU.EX2 R67, R3 ;  /* 0x0000000300437308 */ /* 0x0005e40000000800 */
[C---:B----4-:R-:W-:Y:S06]  /*10d10*/  HMMA.16816.F32.BF16 R20, R4.reuse, R16, R136 ;  /* 0x000000100414723c */ /* 0x050fec0000041888 */
[C---:B------:R-:W-:Y:S06]  /*10d20*/  HMMA.16816.F32.BF16 R16, R4.reuse, R18, R144 ;  /* 0x000000120410723c */ /* 0x040fec0000041890 */
[----:B---3--:R-:W-:Y:S01]  /*10d30*/  HMMA.16816.F32.BF16 R160, R4, R10, R160 ;  /* 0x0000000a04a0723c */ /* 0x008fe200000418a0 */
[----:B--2---:R-:W-:-:S02]  /*10d40*/  FFMA.FTZ R3, R27, UR18, -R2 ;  /* 0x000000121b037c23 */ /* 0x004fc40008010802 */
[----:B------:R-:W2:Y:S02]  /*10d50*/  LDSM.16.MT88.4 R24, [R224+0xa800] ;  /* 0x00a80000e018783b */ /* 0x000ea40000004200 */
[----:B------:R3:W-:Y:S01]  /*10d60*/  MUFU.EX2 R103, R3 ;  /* 0x0000000300677308 */ /* 0x0007e20000000800 */
[----:B-1----:R-:W-:Y:S01]  /*10d70*/  HMMA.16816.F32.BF16 R48, R4, R28, R48 ;  /* 0x0000001c0430723c */ /* 0x002fe20000041830 */
[----:B------:R-:W-:-:S05]  /*10d80*/  F2FP.BF16.F32.PACK_AB R10, R113, R106 ;  /* 0x0000006a710a723e */ /* 0x000fca00000010ff */
[----:B------:R-:W-:Y:S01]  /*10d90*/  HMMA.16816.F32.BF16 R56, R4, R30, R56 ;  /* 0x0000001e0438723c */ /* 0x000fe20000041838 */
[----:B---3--:R-:W-:-:S05]  /*10da0*/  FFMA.FTZ R3, R62, UR18, -R2 ;  /* 0x000000123e037c23 */ /* 0x008fca0008010802 */
[C---:B------:R-:W-:Y:S01]  /*10db0*/  HMMA.16816.F32.BF16 R60, R4.reuse, R8, R164 ;  /* 0x00000008043c723c */ /* 0x040fe200000418a4 */
[----:B------:R1:W-:Y:S06]  /*10dc0*/  MUFU.EX2 R64, R3 ;  /* 0x0000000300407308 */ /* 0x0003ec0000000800 */
[----:B------:R-:W-:Y:S01]  /*10dd0*/  F2FP.BF16.F32.PACK_AB R8, R140, R143 ;  /* 0x0000008f8c08723e */ /* 0x000fe200000010ff */
[--C-:B-1----:R-:W-:Y:S01]  /*10de0*/  FFMA.FTZ R3, R65, UR18, -R0.reuse ;  /* 0x0000001241037c23 */ /* 0x102fe20008010800 */
[C---:B--2---:R-:W-:Y:S03]  /*10df0*/  HMMA.16816.F32.BF16 R148, R4.reuse, R24, R148 ;  /* 0x000000180494723c */ /* 0x044fe60000041894 */
[----:B------:R1:W-:Y:S03]  /*10e00*/  MUFU.EX2 R219, R3 ;  /* 0x0000000300db7308 */ /* 0x0003e60000000800 */
[----:B------:R-:W-:Y:S07]  /*10e10*/  HMMA.16816.F32.BF16 R156, R4, R26, R156 ;  /* 0x0000001a049c723c */ /* 0x000fee000004189c */
[----:B------:R-:W-:Y:S01]  /*10e20*/  F2FP.BF16.F32.PACK_AB R4, R70, R74 ;  /* 0x0000004a4604723e */ /* 0x000fe200000010ff */
[----:B-1----:R-:W-:-:S04]  /*10e30*/  FFMA.FTZ R3, R115, UR18, -R0 ;  /* 0x0000001273037c23 */ /* 0x002fc80008010800 */
        /* <DEDUP_REMOVED lines=11> */
[----:B------:R-:W-:Y:S05]  /*10ef0*/  LDSM.16.MT88.4 R20, [R135+0xb800] ;  /* 0x00b800008714783b */ /* 0x000fea0000004200 */
[----:B------:R-:W-:Y:S01]  /*10f00*/  HMMA.16816.F32.BF16 R32, R8, R14, R16 ;  /* 0x0000000e0820723c */ /* 0x000fe20000041810 */
[----:B------:R-:W-:Y:S01]  /*10f10*/  LDSM.16.MT88.4 R16, [R226+0xb800] ;  /* 0x00b80000e210783b */ /* 0x000fe20000004200 */
[----:B------:R-:W-:Y:S01]  /*10f20*/  FFMA.FTZ R12, R77, UR18, -R2 ;  /* 0x000000124d0c7c23 */ /* 0x000fe20008010802 */
[----:B------:R-:W-:-:S03]  /*10f30*/  MOV R77, R140 ;  /* 0x0000008c004d7202 */ /* 0x000fc60000000f00 */
[C---:B------:R-:W-:Y:S01]  /*10f40*/  HMMA.16816.F32.BF16 R28, R8.reuse, R44, R48 ;  /* 0x0000002c081c723c */ /* 0x040fe20000041830 */
[--C-:B-1----:R-:W-:Y:S01]  /*10f50*/  FFMA.FTZ R3, R42, UR18, -R2.reuse ;  /* 0x000000122a037c23 */ /* 0x102fe20008010802 */
[----:B------:R-:W-:Y:S03]  /*10f60*/  LDSM.16.MT88.4 R48, [R224+0xb800] ;  /* 0x00b80000e030783b */ /* 0x000fe60000004200 */
[----:B------:R1:W-:Y:S01]  /*10f70*/  MUFU.EX2 R223, R3 ;  /* 0x0000000300df7308 */ /* 0x0003e20000000800 */
[----:B------:R-:W2:Y:S01]  /*10f80*/  LDSM.16.MT88.4 R40, [R225+0xb000] ;  /* 0x00b00000e128783b */ /* 0x000ea20000004200 */
[C---:B------:R-:W-:Y:S06]  /*10f90*/  HMMA.16816.F32.BF16 R24, R8.reuse, R46, R56 ;  /* 0x0000002e0818723c */ /* 0x040fec0000041838 */
[C---:B------:R-:W-:Y:S06]  /*10fa0*/  HMMA.16816.F32.BF16 R44, R8.reuse, R52, R148 ;  /* 0x00000034082c723c */ /* 0x040fec0000041894 */
[----:B------:R-:W-:Y:S01]  /*10fb0*/  HMMA.16816.F32.BF16 R52, R8, R54, R156 ;  /* 0x000000360834723c */ /* 0x000fe2000004189c */
[----:B------:R3:W-:Y:S01]  /*10fc0*/  MUFU.EX2 R157, R12 ;  /* 0x0000000c009d7308 */ /* 0x0007e20000000800 */
[----:B-1----:R-:W-:Y:S01]  /*10fd0*/  FFMA.FTZ R3, R99, UR18, -R2 ;  /* 0x0000001263037c23 */ /* 0x002fe20008010802 */
[----:B------:R-:W-:-:S06]  /*10fe0*/  MOV R99, R64 ;  /* 0x0000004000637202 */ /* 0x000fcc0000000f00 */
[----:B------:R1:W-:Y:S01]  /*10ff0*/  MUFU.EX2 R242, R3 ;  /* 0x0000000300f27308 */ /* 0x0003e20000000800 */
[----:B---3--:R-:W-:Y:S01]  /*11000*/  LDSM.16.MT88.4 R12, [R224+0xc000] ;  /* 0x00c00000e00c783b */ /* 0x008fe20000004200 */
[--C-:B-1----:R-:W-:Y:S01]  /*11010*/  FFMA.FTZ R3, R71, UR18, -R0.reuse ;  /* 0x0000001247037c23 */ /* 0x102fe20008010800 */
[C---:B--2---:R-:W-:Y:S05]  /*11020*/  HMMA.16816.F32.BF16 R60, R8.reuse, R40, R60 ;  /* 0x00000028083c723c */ /* 0x044fea000004183c */
[----:B------:R1:W-:Y:S01]  /*11030*/  MUFU.EX2 R167, R3 ;  /* 0x0000000300a77308 */ /* 0x0003e20000000800 */
[----:B------:R-:W-:Y:S01]  /*11040*/  HMMA.16816.F32.BF16 R160, R8, R42, R160 ;  /* 0x0000002a08a0723c */ /* 0x000fe200000418a0 */
[----:B------:R-:W2:Y:S01]  /*11050*/  LDSM.16.MT88.4 R8, [R225+0xb800] ;  /* 0x00b80000e108783b */ /* 0x000ea20000004200 */
[----:B-1----:R-:W-:Y:S01]  /*11060*/  FFMA.FTZ R3, R120, UR18, -R0 ;  /* 0x0000001278037c23 */ /* 0x002fe20008010800 */
[----:B------:R-:W-:-:S04]  /*11070*/  MOV R120, R153 ;  /* 0x0000009900787202 */ /* 0x000fc80000000f00 */
[----:B------:R1:W3:Y:S02]  /*11080*/  MUFU.EX2 R165, R3 ;  /* 0x0000000300a57308 */ /* 0x0002e40000000800 */
[----:B-1----:R-:W-:Y:S01]  /*11090*/  FFMA.FTZ R3, R73, UR18, -R0 ;  /* 0x0000001249037c23 */ /* 0x002fe20008010800 */
[----:B---3--:R-:W-:Y:S02]  /*110a0*/  F2FP.BF16.F32.PACK_AB R5, R165, R167 ;  /* 0x000000a7a505723e */ /* 0x008fe400000010ff */
[----:B------:R-:W-:-:S03]  /*110b0*/  MOV R73, R155 ;  /* 0x0000009b00497202 */ /* 0x000fc60000000f00 */
[----:B------:R1:W-:Y:S02]  /*110c0*/  MUFU.EX2 R164, R3 ;  /* 0x0000000300a47308 */ /* 0x0003e40000000800 */
[----:B-1----:R-:W-:-:S06]  /*110d0*/  FFMA.FTZ R3, R122, UR18, -R0 ;  /* 0x000000127a037c23 */ /* 0x002fcc0008010800 */
[----:B------:R1:W3:Y:S02]  /*110e0*/  MUFU.EX2 R166, R3 ;  /* 0x0000000300a67308 */ /* 0x0002e40000000800 */
[----:B-1----:R-:W-:Y:S01]  /*110f0*/  FFMA.FTZ R3, R75, UR18, -R2 ;  /* 0x000000124b037c23 */ /* 0x002fe20008010802 */
[----:B------:R-:W-:Y:S02]  /*11100*/  MOV R75, R67 ;  /* 0x00000043004b7202 */ /* 0x000fe40000000f00 */
[----:B---3--:R-:W-:-:S03]  /*11110*/  F2FP.BF16.F32.PACK_AB R7, R166, R164 ;  /* 0x000000a4a607723e */ /* 0x008fc600000010ff */
[----:B------:R1:W-:Y:S01]  /*11120*/  MUFU.EX2 R159, R3 ;  /* 0x00000003009f7308 */ /* 0x0003e20000000800 */
[----:B------:R-:W-:-:S07]  /*11130*/  F2FP.BF16.F32.PACK_AB R6, R75, R132 ;  /* 0x000000844b06723e */ /* 0x000fce00000010ff */
[C---:B------:R-:W-:Y:S01]  /*11140*/  HMMA.16816.F32.BF16 R40, R4.reuse, R22, R32 ;  /* 0x000000160428723c */ /* 0x040fe20000041820 */
[----:B------:R-:W3:Y:S05]  /*11150*/  LDSM.16.MT88.4 R32, [R135+0xc000] ;  /* 0x00c000008720783b */ /* 0x000eea0000004200 */
[----:B--2---:R-:W-:Y:S01]  /*11160*/  HMMA.16816.F32.BF16 R60, R4, R8, R60 ;  /* 0x00000008043c723c */ /* 0x004fe2000004183c */
[----:B-1----:R-:W-:Y:S01]  /*11170*/  FFMA.FTZ R3, R93, UR18, -R2 ;  /* 0x000000125d037c23 */ /* 0x002fe20008010802 */
[----:B------:R-:W-:-:S04]  /*11180*/  MOV R93, R66 ;  /* 0x00000042005d7202 */ /* 0x000fc80000000f00 */
[C---:B------:R-:W-:Y:S01]  /*11190*/  HMMA.16816.F32.BF16 R64, R4.reuse, R20, R36 ;  /* 0x000000140440723c */ /* 0x040fe20000041824 */
[----:B------:R1:W2:Y:S05]  /*111a0*/  MUFU.EX2 R158, R3 ;  /* 0x00000003009e7308 */ /* 0x0002aa0000000800 */
[C---:B------:R-:W-:Y:S06]  /*111b0*/  HMMA.16816.F32.BF16 R36, R4.reuse, R16, R28 ;  /* 0x000000100424723c */ /* 0x040fec000004181c */
[----:B------:R-:W-:Y:S01]  /*111c0*/  HMMA.16816.F32.BF16 R28, R4, R18, R24 ;  /* 0x00000012041c723c */ /* 0x000fe20000041818 */
[----:B------:R-:W4:Y:S01]  /*111d0*/  LDSM.16.MT88.4 R16, [R226+0xc000] ;  /* 0x00c00000e210783b */ /* 0x000f220000004200 */
[----:B-1----:R-:W-:-:S04]  /*111e0*/  FFMA.FTZ R3, R95, UR18, -R2 ;  /* 0x000000125f037c23 */ /* 0x002fc80008010802 */
[----:B------:R-:W-:Y:S01]  /*111f0*/  HMMA.16816.F32.BF16 R24, R4, R48, R44 ;  /* 0x000000300418723c */ /* 0x000fe2000004182c */
[----:B------:R-:W-:Y:S01]  /*11200*/  MOV R95, R103 ;  /* 0x00000067005f7202 */ /* 0x000fe20000000f00 */
[----:B------:R1:W-:Y:S01]  /*11210*/  MUFU.EX2 R156, R3 ;  /* 0x00000003009c7308 */ /* 0x0003e20000000800 */
[----:B------:R-:W-:-:S03]  /*11220*/  MOV R103, R154 ;  /* 0x0000009a00677202 */ /* 0x000fc60000000f00 */
[----:B------:R-:W-:Y:S01]  /*11230*/  HMMA.16816.F32.BF16 R20, R4, R50, R52 ;  /* 0x000000320414723c */ /* 0x000fe20000041834 */
[----:B------:R-:W5:Y:S01]  /*11240*/  LDSM.16.MT88.4 R48, [R225+0xc000] ;  /* 0x00c00000e130783b */ /* 0x000f620000004200 */
[----:B------:R-:W-:-:S03]  /*11250*/  F2FP.BF16.F32.PACK_AB R8, R93, R95 ;  /* 0x0000005f5d08723e */ /* 0x000fc600000010ff */
[----:B------:R-:W5:Y:S01]  /*11260*/  LDSM.16.MT88.4 R52, [R135+0xc800] ;  /* 0x00c800008734783b */ /* 0x000f620000004200 */
[----:B------:R-:W-:Y:S07]  /*11270*/  HMMA.16816.F32.BF16 R160, R4, R10, R160 ;  /* 0x0000000a04a0723c */ /* 0x000fee00000418a0 */
[----:B------:R-:W-:Y:S01]  /*11280*/  F2FP.BF16.F32.PACK_AB R10, R248, R99 ;  /* 0x00000063f80a723e */ /* 0x000fe200000010ff */
[----:B-1----:R-:W-:Y:S01]  /*11290*/  FFMA.FTZ R3, R79, UR18, -R0 ;  /* 0x000000124f037c23 */ /* 0x002fe20008010800 */
[----:B------:R-:W-:-:S02]  /*112a0*/  MOV R79, R143 ;  /* 0x0000008f004f7202 */ /* 0x000fc40000000f00 */
[----:B------:R-:W-:Y:S01]  /*112b0*/  F2FP.BF16.F32.PACK_AB R4, R242, R223 ;  /* 0x000000dff204723e */ /* 0x000fe200000010ff */
[----:B------:R1:W-:Y:S01]  /*112c0*/  MUFU.EX2 R152, R3 ;  /* 0x0000000300987308 */ /* 0x0003e20000000800 */
[----:B--2---:R-:W-:Y:S01]  /*112d0*/  F2FP.BF16.F32.PACK_AB R6, R158, R159 ;  /* 0x0000009f9e06723e */ /* 0x004fe200000010ff */
[----:B-1----:R-:W-:-:S06]  /*112e0*/  FFMA.FTZ R3, R125, UR18, -R0 ;  /* 0x000000127d037c23 */ /* 0x002fcc0008010800 */
[----:B------:R1:W2:Y:S02]  /*112f0*/  MUFU.EX2 R150, R3 ;  /* 0x0000000300967308 */ /* 0x0002a40000000800 */
[----:B-1----:R-:W-:Y:S01]  /*11300*/  FFMA.FTZ R3, R81, UR18, -R0 ;  /* 0x0000001251037c23 */ /* 0x002fe20008010800 */
[----:B--2---:R-:W-:Y:S02]  /*11310*/  F2FP.BF16.F32.PACK_AB R9, R150, R152 ;  /* 0x000000989609723e */ /* 0x004fe400000010ff */
[----:B------:R-:W-:-:S03]  /*11320*/  MOV R81, R133 ;  /* 0x0000008500517202 */ /* 0x000fc60000000f00 */
[----:B------:R1:W-:Y:S02]  /*11330*/  MUFU.EX2 R151, R3 ;  /* 0x0000000300977308 */ /* 0x0003e40000000800 */
[----:B-1----:R-:W-:-:S06]  /*11340*/  FFMA.FTZ R3, R126, UR18, -R0 ;  /* 0x000000127e037c23 */ /* 0x002fcc0008010800 */
[----:B------:R1:W2:Y:S02]  /*11350*/  MUFU.EX2 R149, R3 ;  /* 0x0000000300957308 */ /* 0x0002a40000000800 */
[----:B-1----:R-:W-:Y:S01]  /*11360*/  FFMA.FTZ R3, R80, UR18, -R2 ;  /* 0x0000001250037c23 */ /* 0x002fe20008010802 */
[----:B--2---:R-:W-:Y:S02]  /*11370*/  F2FP.BF16.F32.PACK_AB R11, R149, R151 ;  /* 0x00000097950b723e */ /* 0x004fe400000010ff */
[----:B------:R-:W-:-:S03]  /*11380*/  MOV R80, R132 ;  /* 0x0000008400507202 */ /* 0x000fc60000000f00 */
[----:B------:R1:W-:Y:S02]  /*11390*/  MUFU.EX2 R155, R3 ;  /* 0x00000003009b7308 */ /* 0x0003e40000000800 */
[C---:B---3--:R-:W-:Y:S06]  /*113a0*/  HMMA.16816.F32.BF16 R56, R8.reuse, R34, R40 ;  /* 0x000000220838723c */ /* 0x048fec0000041828 */
[C---:B----4-:R-:W-:Y:S01]  /*113b0*/  HMMA.16816.F32.BF16 R44, R8.reuse, R16, R36 ;  /* 0x00000010082c723c */ /* 0x050fe20000041824 */
[----:B------:R-:W2:Y:S05]  /*113c0*/  LDSM.16.MT88.4 R36, [R226+0xc800] ;  /* 0x00c80000e224783b */ /* 0x000eaa0000004200 */
[----:B------:R-:W-:Y:S01]  /*113d0*/  HMMA.16816.F32.BF16 R40, R8, R18, R28 ;  /* 0x000000120828723c */ /* 0x000fe2000004181c */
[----:B-1----:R-:W-:-:S04]  /*113e0*/  FFMA.FTZ R3, R127, UR18, -R2 ;  /* 0x000000127f037c23 */ /* 0x002fc80008010802 */
[----:B------:R1:W-:Y:S01]  /*113f0*/  MUFU.EX2 R153, R3 ;  /* 0x0000000300997308 */ /* 0x0003e20000000800 */
[C---:B------:R-:W-:Y:S01]  /*11400*/  HMMA.16816.F32.BF16 R28, R8.reuse, R14, R20 ;  /* 0x0000000e081c723c */ /* 0x040fe20000041814 */
[----:B------:R-:W3:Y:S05]  /*11410*/  LDSM.16.MT88.4 R20, [R224+0xc800] ;  /* 0x00c80000e014783b */ /* 0x000eea0000004200 */
[C---:B------:R-:W-:Y:S06]  /*11420*/  HMMA.16816.F32.BF16 R64, R8.reuse, R32, R64 ;  /* 0x000000200840723c */ /* 0x040fec0000041840 */
[----:B------:R-:W-:Y:S01]  /*11430*/  HMMA.16816.F32.BF16 R32, R8, R12, R24 ;  /* 0x0000000c0820723c */ /* 0x000fe20000041818 */
[----:B-1----:R-:W-:Y:S01]  /*11440*/  FFMA.FTZ R3, R82, UR18, -R2 ;  /* 0x0000001252037c23 */ /* 0x002fe20008010802 */
[----:B------:R-:W-:-:S04]  /*11450*/  MOV R82, R70 ;  /* 0x0000004600527202 */ /* 0x000fc80000000f00 */
[C---:B-----5:R-:W-:Y:S01]  /*11460*/  HMMA.16816.F32.BF16 R24, R8.reuse, R48, R60 ;  /* 0x000000300818723c */ /* 0x060fe2000004183c */
[----:B------:R-:W-:Y:S01]  /*11470*/  FFMA.FTZ R12, R131, UR18, -R2 ;  /* 0x00000012830c7c23 */ /* 0x000fe20008010802 */
[----:B------:R1:W-:Y:S04]  /*11480*/  MUFU.EX2 R154, R3 ;  /* 0x00000003009a7308 */ /* 0x0003e80000000800 */
[----:B------:R-:W-:Y:S01]  /*11490*/  HMMA.16816.F32.BF16 R16, R8, R50, R160 ;  /* 0x000000320810723c */ /* 0x000fe200000418a0 */
[----:B------:R-:W4:Y:S03]  /*114a0*/  LDSM.16.MT88.4 R8, [R225+0xc800] ;  /* 0x00c80000e108783b */ /* 0x000f260000004200 */
[----:B------:R5:W-:Y:S01]  /*114b0*/  MUFU.EX2 R146, R12 ;  /* 0x0000000c00927308 */ /* 0x000be20000000800 */
[----:B------:R-:W4:Y:S02]  /*114c0*/  LDSM.16.MT88.4 R48, [R135+0xd000] ;  /* 0x00d000008730783b */ /* 0x000f240000004200 */
[----:B------:R-:W-:-:S02]  /*114d0*/  MOV R160, R82 ;  /* 0x0000005200a07202 */ /* 0x000fc40000000f00 */
[----:B------:R-:W-:Y:S02]  /*114e0*/  MOV R82, R108 ;  /* 0x0000006c00527202 */ /* 0x000fe40000000f00 */
[----:B------:R-:W-:Y:S01]  /*114f0*/  MOV R161, R80 ;  /* 0x0000005000a17202 */ /* 0x000fe20000000f00 */
[--C-:B-1----:R-:W-:Y:S01]  /*11500*/  FFMA.FTZ R3, R83, UR18, -R0.reuse ;  /* 0x0000001253037c23 */ /* 0x102fe20008010800 */
[----:B------:R-:W-:Y:S02]  /*11510*/  MOV R83, R68 ;  /* 0x0000004400537202 */ /* 0x000fe40000000f00 */
[----:B------:R-:W-:Y:S01]  /*11520*/  MOV R80, R74 ;  /* 0x0000004a00507202 */ /* 0x000fe20000000f00 */
[----:B------:R1:W-:Y:S01]  /*11530*/  MUFU.EX2 R144, R3 ;  /* 0x0000000300907308 */ /* 0x0003e20000000800 */
[----:B------:R-:W-:Y:S01]  /*11540*/  MOV R163, R95 ;  /* 0x0000005f00a37202 */ /* 0x000fe20000000f00 */
[----:B-----5:R-:W-:Y:S01]  /*11550*/  LDSM.16.MT88.4 R12, [R225+0xd000] ;  /* 0x00d00000e10c783b */ /* 0x020fe20000004200 */
[----:B-1----:R-:W-:-:S05]  /*11560*/  FFMA.FTZ R3, R130, UR18, -R0 ;  /* 0x0000001282037c23 */ /* 0x002fca0008010800 */
[----:B------:R1:W5:Y:S02]  /*11570*/  MUFU.EX2 R139, R3 ;  /* 0x00000003008b7308 */ /* 0x0003640000000800 */
[----:B-1----:R-:W-:Y:S01]  /*11580*/  FFMA.FTZ R3, R88, UR18, -R0 ;  /* 0x0000001258037c23 */ /* 0x002fe20008010800 */
[----:B-----5:R-:W-:Y:S02]  /*11590*/  F2FP.BF16.F32.PACK_AB R5, R139, R144 ;  /* 0x000000908b05723e */ /* 0x020fe400000010ff */
[----:B------:R-:W-:-:S03]  /*115a0*/  MOV R88, R99 ;  /* 0x0000006300587202 */ /* 0x000fc60000000f00 */
[----:B------:R1:W-:Y:S01]  /*115b0*/  MUFU.EX2 R138, R3 ;  /* 0x00000003008a7308 */ /* 0x0003e20000000800 */
[----:B------:R-:W-:Y:S01]  /*115c0*/  MOV R99, R72 ;  /* 0x0000004800637202 */ /* 0x000fe20000000f00 */
[----:B-1----:R-:W-:Y:S01]  /*115d0*/  FFMA.FTZ R3, R169, UR18, -R0 ;  /* 0x00000012a9037c23 */ /* 0x002fe20008010800 */
[----:B------:R-:W-:-:S05]  /*115e0*/  MOV R169, R120 ;  /* 0x0000007800a97202 */ /* 0x000fca0000000f00 */
        /* <DEDUP_REMOVED lines=8> */
[----:B-1----:R-:W-:-:S04]  /*11670*/  FFMA.FTZ R3, R89, UR18, -R2 ;  /* 0x0000001259037c23 */ /* 0x002fc80008010802 */
[----:B------:R1:W2:Y:S01]  /*11680*/  MUFU.EX2 R148, R3 ;  /* 0x0000000300947308 */ /* 0x0002a20000000800 */
[C---:B------:R-:W-:Y:S01]  /*11690*/  HMMA.16816.F32.BF16 R52, R4.reuse, R38, R40 ;  /* 0x000000260434723c */ /* 0x040fe20000041828 */
[----:B------:R-:W2:Y:S05]  /*116a0*/  LDSM.16.MT88.4 R40, [R226+0xd000] ;  /* 0x00d00000e228783b */ /* 0x000eaa0000004200 */
[C---:B---3--:R-:W-:Y:S01]  /*116b0*/  HMMA.16816.F32.BF16 R44, R4.reuse, R22, R28 ;  /* 0x00000016042c723c */ /* 0x048fe2000004181c */
[----:B------:R-:W3:Y:S05]  /*116c0*/  LDSM.16.MT88.4 R28, [R224+0xd000] ;  /* 0x00d00000e01c783b */ /* 0x000eea0000004200 */
[----:B------:R-:W-:Y:S01]  /*116d0*/  HMMA.16816.F32.BF16 R60, R4, R20, R32 ;  /* 0x00000014043c723c */ /* 0x000fe20000041820 */
[----:B-1----:R-:W-:-:S05]  /*116e0*/  FFMA.FTZ R3, R76, UR18, -R2 ;  /* 0x000000124c037c23 */ /* 0x002fca0008010802 */
[C---:B----4-:R-:W-:Y:S01]  /*116f0*/  HMMA.16816.F32.BF16 R32, R4.reuse, R8, R24 ;  /* 0x000000080420723c */ /* 0x050fe20000041818 */
[----:B------:R1:W-:Y:S05]  /*11700*/  MUFU.EX2 R145, R3 ;  /* 0x0000000300917308 */ /* 0x0003ea0000000800 */
[----:B------:R-:W-:Y:S01]  /*11710*/  HMMA.16816.F32.BF16 R24, R4, R10, R16 ;  /* 0x0000000a0418723c */ /* 0x000fe20000041810 */
[----:B------:R-:W-:Y:S01]  /*11720*/  F2FP.BF16.F32.PACK_AB R8, R156, R157 ;  /* 0x0000009d9c08723e */ /* 0x000fe200000010ff */
[----:B------:R-:W4:Y:S05]  /*11730*/  LDSM.16.MT88.4 R16, [R135+0xd800] ;  /* 0x00d800008710783b */ /* 0x000f2a0000004200 */
[----:B------:R-:W-:-:S02]  /*11740*/  F2FP.BF16.F32.PACK_AB R10, R153, R155 ;  /* 0x0000009b990a723e */ /* 0x000fc400000010ff */
[----:B-----5:R-:W-:Y:S02]  /*11750*/  F2FP.BF16.F32.PACK_AB R4, R147, R154 ;  /* 0x0000009a9304723e */ /* 0x020fe400000010ff */
[----:B--2---:R-:W-:Y:S01]  /*11760*/  F2FP.BF16.F32.PACK_AB R6, R146, R148 ;  /* 0x000000949206723e */ /* 0x004fe200000010ff */
        /* <DEDUP_REMOVED lines=19> */
[C---:B---3--:R-:W-:Y:S06]  /*118a0*/  HMMA.16816.F32.BF16 R56, R8.reuse, R28, R60 ;  /* 0x0000001c0838723c */ /* 0x048fec000004183c */
[C---:B------:R-:W-:Y:S06]  /*118b0*/  HMMA.16816.F32.BF16 R64, R8.reuse, R30, R44 ;  /* 0x0000001e0840723c */ /* 0x040fec000004182c */
[----:B------:R-:W-:Y:S01]  /*118c0*/  HMMA.16816.F32.BF16 R68, R8, R48, R68 ;  /* 0x000000300844723c */ /* 0x000fe20000041844 */
[----:B------:R-:W-:Y:S01]  /*118d0*/  LDSM.16.MT88.4 R48, [R224+0xd800] ;  /* 0x00d80000e030783b */ /* 0x000fe20000004200 */
[----:B--2---:R-:W-:-:S04]  /*118e0*/  FFMA.FTZ R3, R114, UR18, -R2 ;  /* 0x0000001272037c23 */ /* 0x004fc80008010802 */
[C---:B------:R-:W-:Y:S01]  /*118f0*/  HMMA.16816.F32.BF16 R60, R8.reuse, R12, R32 ;  /* 0x0000000c083c723c */ /* 0x040fe20000041820 */
[----:B------:R2:W-:Y:S05]  /*11900*/  MUFU.EX2 R141, R3 ;  /* 0x00000003008d7308 */ /* 0x0005ea0000000800 */
[----:B------:R-:W-:Y:S01]  /*11910*/  HMMA.16816.F32.BF16 R44, R8, R14, R24 ;  /* 0x0000000e082c723c */ /* 0x000fe20000041818 */
[----:B------:R-:W3:Y:S01]  /*11920*/  LDSM.16.MT88.4 R8, [R225+0xd800] ;  /* 0x00d80000e108783b */ /* 0x000ee20000004200 */
[----:B------:R-:W-:Y:S01]  /*11930*/  FFMA.FTZ R12, R170, UR18, -R2 ;  /* 0x00000012aa0c7c23 */ /* 0x000fe20008010802 */
[----:B------:R-:W-:Y:S01]  /*11940*/  MOV R170, R77 ;  /* 0x0000004d00aa7202 */ /* 0x000fe20000000f00 */
[----:B--2---:R-:W-:-:S04]  /*11950*/  FFMA.FTZ R3, R92, UR18, -R0 ;  /* 0x000000125c037c23 */ /* 0x004fc80008010800 */
[----:B------:R2:W-:Y:S02]  /*11960*/  MUFU.EX2 R124, R3 ;  /* 0x00000003007c7308 */ /* 0x0005e40000000800 */
[----:B--2---:R-:W-:Y:S01]  /*11970*/  FFMA.FTZ R3, R175, UR18, -R0 ;  /* 0x00000012af037c23 */ /* 0x004fe20008010800 */
[----:B------:R-:W-:-:S05]  /*11980*/  MOV R175, R106 ;  /* 0x0000006a00af7202 */ /* 0x000fca0000000f00 */
[----:B------:R2:W5:Y:S02]  /*11990*/  MUFU.EX2 R122, R3 ;  /* 0x00000003007a7308 */ /* 0x0005640000000800 */
[----:B--2---:R-:W-:Y:S01]  /*119a0*/  FFMA.FTZ R3, R94, UR18, -R0 ;  /* 0x000000125e037c23 */ /* 0x004fe20008010800 */
[----:B-----5:R-:W-:-:S05]  /*119b0*/  F2FP.BF16.F32.PACK_AB R5, R122, R124 ;  /* 0x0000007c7a05723e */ /* 0x020fca00000010ff */
[----:B------:R2:W-:Y:S02]  /*119c0*/  MUFU.EX2 R126, R3 ;  /* 0x00000003007e7308 */ /* 0x0005e40000000800 */
[----:B--2---:R-:W-:-:S06]  /*119d0*/  FFMA.FTZ R3, R129, UR18, -R0 ;  /* 0x0000001281037c23 */ /* 0x004fcc0008010800 */
[----:B------:R2:W-:Y:S08]  /*119e0*/  MUFU.EX2 R129, R12 ;  /* 0x0000000c00817308 */ /* 0x0005f00000000800 */
[----:B------:R5:W4:Y:S01]  /*119f0*/  MUFU.EX2 R125, R3 ;  /* 0x00000003007d7308 */ /* 0x000b220000000800 */
[----:B--2---:R-:W2:Y:S01]  /*11a00*/  LDSM.16.MT88.4 R12, [R226+0xe000] ;  /* 0x00e00000e20c783b */ /* 0x004ea20000004200 */
[----:B-----5:R-:W-:Y:S01]  /*11a10*/  FFMA.FTZ R3, R96, UR18, -R2 ;  /* 0x0000001260037c23 */ /* 0x020fe20008010802 */
[----:B----4-:R-:W-:-:S05]  /*11a20*/  F2FP.BF16.F32.PACK_AB R7, R125, R126 ;  /* 0x0000007e7d07723e */ /* 0x010fca00000010ff */
[----:B------:R4:W-:Y:S02]  /*11a30*/  MUFU.EX2 R131, R3 ;  /* 0x0000000300837308 */ /* 0x0009e40000000800 */
[C---:B------:R-:W-:Y:S06]  /*11a40*/  HMMA.16816.F32.BF16 R68, R4.reuse, R16, R68 ;  /* 0x000000100444723c */ /* 0x040fec0000041844 */
[C---:B------:R-:W-:Y:S01]  /*11a50*/  HMMA.16816.F32.BF16 R28, R4.reuse, R18, R20 ;  /* 0x00000012041c723c */ /* 0x040fe20000041814 */
[----:B------:R-:W5:Y:S05]  /*11a60*/  LDSM.16.MT88.4 R16, [R135+0xe000] ;  /* 0x00e000008710783b */ /* 0x000f6a0000004200 */
[C---:B-1----:R-:W-:Y:S01]  /*11a70*/  HMMA.16816.F32.BF16 R24, R4.reuse, R40, R36 ;  /* 0x000000280418723c */ /* 0x042fe20000041824 */
[--C-:B----4-:R-:W-:Y:S01]  /*11a80*/  FFMA.FTZ R3, R110, UR18, -R2.reuse ;  /* 0x000000126e037c23 */ /* 0x110fe20008010802 */
[----:B------:R-:W1:Y:S03]  /*11a90*/  LDSM.16.MT88.4 R36, [R224+0xe000] ;  /* 0x00e00000e024783b */ /* 0x000e660000004200 */
[----:B------:R4:W2:Y:S01]  /*11aa0*/  MUFU.EX2 R130, R3 ;  /* 0x0000000300827308 */ /* 0x0008a20000000800 */
[C---:B------:R-:W-:Y:S06]  /*11ab0*/  HMMA.16816.F32.BF16 R20, R4.reuse, R42, R52 ;  /* 0x0000002a0414723c */ /* 0x040fec0000041834 */
[C---:B---3--:R-:W-:Y:S01]  /*11ac0*/  HMMA.16816.F32.BF16 R52, R4.reuse, R10, R44 ;  /* 0x0000000a0434723c */ /* 0x048fe2000004182c */
[----:B------:R-:W3:Y:S05]  /*11ad0*/  LDSM.16.MT88.4 R44, [R225+0xe000] ;  /* 0x00e00000e12c783b */ /* 0x000eea0000004200 */
[----:B------:R-:W-:Y:S01]  /*11ae0*/  HMMA.16816.F32.BF16 R32, R4, R48, R56 ;  /* 0x000000300420723c */ /* 0x000fe20000041838 */
[----:B------:R-:W-:Y:S01]  /*11af0*/  F2FP.BF16.F32.PACK_AB R10, R141, R140 ;  /* 0x0000008c8d0a723e */ /* 0x000fe200000010ff */
[----:B----4-:R-:W-:-:S04]  /*11b00*/  FFMA.FTZ R3, R107, UR18, -R2 ;  /* 0x000000126b037c23 */ /* 0x010fc80008010802 */
[C---:B------:R-:W-:Y:S01]  /*11b10*/  HMMA.16816.F32.BF16 R48, R4.reuse, R50, R64 ;  /* 0x000000320430723c */ /* 0x040fe20000041840 */
[----:B------:R4:W5:Y:S05]  /*11b20*/  MUFU.EX2 R127, R3 ;  /* 0x00000003007f7308 */ /* 0x00096a0000000800 */
[----:B------:R-:W-:Y:S01]  /*11b30*/  HMMA.16816.F32.BF16 R64, R4, R8, R60 ;  /* 0x000000080440723c */ /* 0x000fe2000004183c */
[----:B------:R-:W3:Y:S06]  /*11b40*/  LDSM.16.MT88.4 R60, [R135+0xe800] ;  /* 0x00e80000873c783b */ /* 0x000eec0000004200 */
[----:B------:R-:W-:-:S02]  /*11b50*/  F2FP.BF16.F32.PACK_AB R8, R142, R145 ;  /* 0x000000918e08723e */ /* 0x000fc400000010ff */
[----:B--2---:R-:W-:Y:S01]  /*11b60*/  F2FP.BF16.F32.PACK_AB R4, R130, R131 ;  /* 0x000000838204723e */ /* 0x004fe200000010ff */
[----:B----4-:R-:W-:Y:S01]  /*11b70*/  FFMA.FTZ R3, R98, UR18, -R0 ;  /* 0x0000001262037c23 */ /* 0x010fe20008010800 */
[----:B-----5:R-:W-:-:S03]  /*11b80*/  F2FP.BF16.F32.PACK_AB R6, R127, R129 ;  /* 0x000000817f06723e */ /* 0x020fc600000010ff */
[----:B------:R2:W-:Y:S02]  /*11b90*/  MUFU.EX2 R117, R3 ;  /* 0x0000000300757308 */ /* 0x0005e40000000800 */
[----:B--2---:R-:W-:Y:S01]  /*11ba0*/  FFMA.FTZ R3, R121, UR18, -R0 ;  /* 0x0000001279037c23 */ /* 0x004fe20008010800 */
[----:B------:R-:W-:Y:S02]  /*11bb0*/  MOV R121, R79 ;  /* 0x0000004f00797202 */ /* 0x000fe40000000f00 */
[----:B------:R-:W-:-:S03]  /*11bc0*/  MOV R79, R75 ;  /* 0x0000004b004f7202 */ /* 0x000fc60000000f00 */
[----:B------:R2:W4:Y:S01]  /*11bd0*/  MUFU.EX2 R115, R3 ;  /* 0x0000000300737308 */ /* 0x0005220000000800 */
[----:B------:R-:W-:Y:S01]  /*11be0*/  MOV R162, R79 ;  /* 0x0000004f00a27202 */ /* 0x000fe20000000f00 */
[----:B--2---:R-:W-:Y:S01]  /*11bf0*/  FFMA.FTZ R3, R173, UR18, -R0 ;  /* 0x00000012ad037c23 */ /* 0x004fe20008010800 */
[----:B------:R-:W-:Y:S02]  /*11c00*/  MOV R173, R83 ;  /* 0x0000005300ad7202 */ /* 0x000fe40000000f00 */
[----:B------:R-:W-:-:S03]  /*11c10*/  MOV R83, R113 ;  /* 0x0000007100537202 */ /* 0x000fc60000000f00 */
[----:B------:R2:W-:Y:S01]  /*11c20*/  MUFU.EX2 R114, R3 ;  /* 0x0000000300727308 */ /* 0x0005e20000000800 */
[----:B----4-:R-:W-:Y:S02]  /*11c30*/  F2FP.BF16.F32.PACK_AB R9, R115, R117 ;  /* 0x000000757309723e */ /* 0x010fe400000010ff */
[----:B------:R-:W-:Y:S01]  /*11c40*/  MOV R176, R83 ;  /* 0x0000005300b07202 */ /* 0x000fe20000000f00 */
[----:B--2---:R-:W-:Y:S01]  /*11c50*/  FFMA.FTZ R3, R179, UR18, -R0 ;  /* 0x00000012b3037c23 */ /* 0x004fe20008010800 */
[----:B------:R-:W-:Y:S02]  /*11c60*/  MOV R179, R81 ;  /* 0x0000005100b37202 */ /* 0x000fe40000000f00 */
[----:B------:R-:W-:Y:S01]  /*11c70*/  MOV R81, R73 ;  /* 0x0000004900517202 */ /* 0x000fe20000000f00 */
[----:B------:R2:W4:Y:S02]  /*11c80*/  MUFU.EX2 R113, R3 ;  /* 0x0000000300717308 */ /* 0x0005240000000800 */
[----:B--2---:R-:W-:Y:S01]  /*11c90*/  FFMA.FTZ R3, R123, UR18, -R2 ;  /* 0x000000127b037c23 */ /* 0x004fe20008010802 */
[----:B----4-:R-:W-:-:S02]  /*11ca0*/  F2FP.BF16.F32.PACK_AB R11, R113, R114 ;  /* 0x00000072710b723e */ /* 0x010fc400000010ff */
[----:B------:R-:W-:-:S03]  /*11cb0*/  MOV R123, R82 ;  /* 0x00000052007b7202 */ /* 0x000fc60000000f00 */
[----:B------:R2:W-:Y:S02]  /*11cc0*/  MUFU.EX2 R120, R3 ;  /* 0x0000000300787308 */ /* 0x0005e40000000800 */
[C---:B------:R-:W-:Y:S01]  /*11cd0*/  HMMA.16816.F32.BF16 R56, R8.reuse, R12, R24 ;  /* 0x0000000c0838723c */ /* 0x040fe20000041818 */
[----:B------:R-:W4:Y:S05]  /*11ce0*/  LDSM.16.MT88.4 R24, [R226+0xe800] ;  /* 0x00e80000e218783b */ /* 0x000f2a0000004200 */
[----:B------:R-:W-:Y:S01]  /*11cf0*/  HMMA.16816.F32.BF16 R40, R8, R14, R20 ;  /* 0x0000000e0828723c */ /* 0x000fe20000041814 */
[----:B------:R-:W5:Y:S01]  /*11d00*/  LDSM.16.MT88.4 R20, [R224+0xe800] ;  /* 0x00e80000e014783b */ /* 0x000f620000004200 */
[----:B------:R-:W-:Y:S01]  /*11d10*/  FFMA.FTZ R12, R184, UR18, -R2 ;  /* 0x00000012b80c7c23 */ /* 0x000fe20008010802 */
[----:B------:R-:W-:-:S03]  /*11d20*/  MOV R184, R104 ;  /* 0x0000006800b87202 */ /* 0x000fc60000000f00 */
[----:B------:R-:W-:Y:S01]  /*11d30*/  HMMA.16816.F32.BF16 R72, R8, R16, R68 ;  /* 0x000000100848723c */ /* 0x000fe20000041844 */
[----:B--2---:R-:W-:-:S04]  /*11d40*/  FFMA.FTZ R3, R112, UR18, -R2 ;  /* 0x0000001270037c23 */ /* 0x004fc80008010802 */
[----:B------:R2:W-:Y:S01]  /*11d50*/  MUFU.EX2 R112, R3 ;  /* 0x0000000300707308 */ /* 0x0005e20000000800 */
[C---:B------:R-:W-:Y:S06]  /*11d60*/  HMMA.16816.F32.BF16 R68, R8.reuse, R18, R28 ;  /* 0x000000120844723c */ /* 0x040fec000004181c */
[C---:B-1----:R-:W-:Y:S06]  /*11d70*/  HMMA.16816.F32.BF16 R28, R8.reuse, R36, R32 ;  /* 0x00000024081c723c */ /* 0x042fec0000041820 */
[----:B------:R-:W-:Y:S01]  /*11d80*/  HMMA.16816.F32.BF16 R36, R8, R38, R48 ;  /* 0x000000260824723c */ /* 0x000fe20000041830 */
[----:B------:R-:W-:Y:S01]  /*11d90*/  LDSM.16.MT88.4 R48, [R135+0xf000] ;  /* 0x00f000008730783b */ /* 0x000fe20000004200 */
[----:B--2---:R-:W-:-:S04]  /*11da0*/  FFMA.FTZ R3, R118, UR18, -R2 ;  /* 0x0000001276037c23 */ /* 0x004fc80008010802 */
[C---:B---3--:R-:W-:Y:S01]  /*11db0*/  HMMA.16816.F32.BF16 R32, R8.reuse, R44, R64 ;  /* 0x0000002c0820723c */ /* 0x048fe20000041840 */
[----:B------:R1:W-:Y:S05]  /*11dc0*/  MUFU.EX2 R118, R3 ;  /* 0x0000000300767308 */ /* 0x0003ea0000000800 */
[----:B------:R-:W-:Y:S01]  /*11dd0*/  HMMA.16816.F32.BF16 R16, R8, R46, R52 ;  /* 0x0000002e0810723c */ /* 0x000fe20000041834 */
[----:B------:R-:W2:Y:S04]  /*11de0*/  LDSM.16.MT88.4 R8, [R225+0xe800] ;  /* 0x00e80000e108783b */ /* 0x000ea80000004200 */
[----:B------:R-:W3:Y:S01]  /*11df0*/  LDSM.16.MT88.4 R44, [R224+0xf000] ;  /* 0x00f00000e02c783b */ /* 0x000ee20000004200 */
[----:B-1----:R-:W-:Y:S01]  /*11e00*/  FFMA.FTZ R3, R171, UR18, -R0 ;  /* 0x00000012ab037c23 */ /* 0x002fe20008010800 */
[----:B------:R-:W-:-:S02]  /*11e10*/  MOV R171, R97 ;  /* 0x0000006100ab7202 */ /* 0x000fc40000000f00 */
[----:B------:R-:W-:Y:S01]  /*11e20*/  MOV R97, R105 ;  /* 0x0000006900617202 */ /* 0x000fe20000000f00 */
[----:B------:R1:W-:Y:S08]  /*11e30*/  MUFU.EX2 R110, R3 ;  /* 0x00000003006e7308 */ /* 0x0003f00000000800 */
[----:B------:R4:W-:Y:S01]  /*11e40*/  MUFU.EX2 R105, R12 ;  /* 0x0000000c00697308 */ /* 0x0009e20000000800 */
[----:B-1----:R-:W-:Y:S01]  /*11e50*/  FFMA.FTZ R3, R181, UR18, -R0 ;  /* 0x00000012b5037c23 */ /* 0x002fe20008010800 */
[----:B------:R-:W-:-:S06]  /*11e60*/  MOV R181, R111 ;  /* 0x0000006f00b57202 */ /* 0x000fcc0000000f00 */
[----:B------:R1:W5:Y:S01]  /*11e70*/  MUFU.EX2 R108, R3 ;  /* 0x00000003006c7308 */ /* 0x0003620000000800 */
[----:B----4-:R-:W-:Y:S01]  /*11e80*/  LDSM.16.MT88.4 R12, [R225+0xf000] ;  /* 0x00f00000e10c783b */ /* 0x010fe20000004200 */
[----:B-1----:R-:W-:Y:S01]  /*11e90*/  FFMA.FTZ R3, R128, UR18, -R0 ;  /* 0x0000001280037c23 */ /* 0x002fe20008010800 */
[----:B-----5:R-:W-:Y:S02]  /*11ea0*/  F2FP.BF16.F32.PACK_AB R5, R108, R110 ;  /* 0x0000006e6c05723e */ /* 0x020fe400000010ff */
[----:B------:R-:W-:-:S03]  /*11eb0*/  MOV R128, R169 ;  /* 0x000000a900807202 */ /* 0x000fc60000000f00 */
[----:B------:R1:W-:Y:S01]  /*11ec0*/  MUFU.EX2 R107, R3 ;  /* 0x00000003006b7308 */ /* 0x0003e20000000800 */
[----:B------:R-:W-:Y:S01]  /*11ed0*/  MOV R169, R88 ;  /* 0x0000005800a97202 */ /* 0x000fe20000000f00 */
[----:B-1----:R-:W-:Y:S01]  /*11ee0*/  FFMA.FTZ R3, R183, UR18, -R0 ;  /* 0x00000012b7037c23 */ /* 0x002fe20008010800 */
[----:B------:R-:W-:Y:S02]  /*11ef0*/  MOV R183, R99 ;  /* 0x0000006300b77202 */ /* 0x000fe40000000f00 */
[----:B------:R-:W-:-:S03]  /*11f00*/  MOV R99, R103 ;  /* 0x0000006700637202 */ /* 0x000fc60000000f00 */
[----:B------:R1:W4:Y:S02]  /*11f10*/  MUFU.EX2 R103, R3 ;  /* 0x0000000300677308 */ /* 0x0003240000000800 */
[----:B-1----:R-:W-:Y:S01]  /*11f20*/  FFMA.FTZ R3, R182, UR18, -R2 ;  /* 0x00000012b6037c23 */ /* 0x002fe20008010802 */
[----:B----4-:R-:W-:Y:S02]  /*11f30*/  F2FP.BF16.F32.PACK_AB R7, R103, R107 ;  /* 0x0000006b6707723e */ /* 0x010fe400000010ff */
[----:B------:R-:W-:-:S03]  /*11f40*/  MOV R182, R81 ;  /* 0x0000005100b67202 */ /* 0x000fc60000000f00 */
[----:B------:R1:W-:Y:S02]  /*11f50*/  MUFU.EX2 R111, R3 ;  /* 0x00000003006f7308 */ /* 0x0003e40000000800 */
[C---:B------:R-:W-:Y:S06]  /*11f60*/  HMMA.16816.F32.BF16 R52, R4.reuse, R60, R72 ;  /* 0x0000003c0434723c */ /* 0x040fec0000041848 */
[C---:B------:R-:W-:Y:S06]  /*11f70*/  HMMA.16816.F32.BF16 R64, R4.reuse, R62, R68 ;  /* 0x0000003e0440723c */ /* 0x040fec0000041844 */
[C---:B------:R-:W-:Y:S01]  /*11f80*/  HMMA.16816.F32.BF16 R72, R4.reuse, R24, R56 ;  /* 0x000000180448723c */ /* 0x040fe20000041838 */
[--C-:B-1----:R-:W-:Y:S01]  /*11f90*/  FFMA.FTZ R3, R100, UR18, -R2.reuse ;  /* 0x0000001264037c23 */ /* 0x102fe20008010802 */
[----:B------:R-:W1:Y:S03]  /*11fa0*/  LDSM.16.MT88.4 R56, [R226+0xf000] ;  /* 0x00f00000e238783b */ /* 0x000e660000004200 */
[----:B------:R4:W5:Y:S01]  /*11fb0*/  MUFU.EX2 R106, R3 ;  /* 0x00000003006a7308 */ /* 0x0009620000000800 */
[C---:B------:R-:W-:Y:S06]  /*11fc0*/  HMMA.16816.F32.BF16 R76, R4.reuse, R22, R36 ;  /* 0x00000016044c723c */ /* 0x040fec0000041824 */
[C---:B------:R-:W-:Y:S01]  /*11fd0*/  HMMA.16816.F32.BF16 R80, R4.reuse, R26, R40 ;  /* 0x0000001a0450723c */ /* 0x040fe20000041828 */
[----:B------:R-:W-:Y:S05]  /*11fe0*/  LDSM.16.MT88.4 R24, [R226+0xf800] ;  /* 0x00f80000e218783b */ /* 0x000fea0000004200 */
[----:B------:R-:W-:Y:S01]  /*11ff0*/  HMMA.16816.F32.BF16 R68, R4, R20, R28 ;  /* 0x000000140444723c */ /* 0x000fe2000004181c */
[----:B------:R-:W1:Y:S01]  /*12000*/  LDSM.16.MT88.4 R28, [R135+0xf800] ;  /* 0x00f80000871c783b */ /* 0x000e620000004200 */
[----:B----4-:R-:W-:-:S04]  /*12010*/  FFMA.FTZ R3, R102, UR18, -R2 ;  /* 0x0000001266037c23 */ /* 0x010fc80008010802 */
[C---:B--2---:R-:W-:Y:S01]  /*12020*/  HMMA.16816.F32.BF16 R60, R4.reuse, R8, R32 ;  /* 0x00000008043c723c */ /* 0x044fe20000041820 */
[----:B------:R2:W-:Y:S05]  /*12030*/  MUFU.EX2 R104, R3 ;  /* 0x0000000300687308 */ /* 0x0005ea0000000800 */
[----:B------:R-:W-:Y:S01]  /*12040*/  HMMA.16816.F32.BF16 R40, R4, R10, R16 ;  /* 0x0000000a0428723c */ /* 0x000fe20000041810 */
[----:B-----5:R-:W-:-:S06]  /*12050*/  F2FP.BF16.F32.PACK_AB R8, R105, R106 ;  /* 0x0000006a6908723e */ /* 0x020fcc00000010ff */
[----:B------:R-:W-:Y:S02]  /*12060*/  F2FP.BF16.F32.PACK_AB R4, R112, R120 ;  /* 0x000000787004723e */ /* 0x000fe400000010ff */
[----:B------:R-:W-:Y:S01]  /*12070*/  F2FP.BF16.F32.PACK_AB R6, R111, R118 ;  /* 0x000000766f06723e */ /* 0x000fe200000010ff */
[----:B--2---:R-:W-:Y:S01]  /*12080*/  FFMA.FTZ R3, R119, UR18, -R0 ;  /* 0x0000001277037c23 */ /* 0x004fe20008010800 */
[----:B------:R-:W-:-:S03]  /*12090*/  MOV R119, R99 ;  /* 0x0000006300777202 */ /* 0x000fc60000000f00 */
[----:B------:R2:W-:Y:S02]  /*120a0*/  MUFU.EX2 R100, R3 ;  /* 0x0000000300647308 */ /* 0x0005e40000000800 */
[----:B--2---:R-:W-:Y:S01]  /*120b0*/  FFMA.FTZ R3, R186, UR18, -R0 ;  /* 0x00000012ba037c23 */ /* 0x004fe20008010800 */
[----:B------:R-:W-:-:S05]  /*120c0*/  MOV R186, R101 ;  /* 0x0000006500ba7202 */ /* 0x000fca0000000f00 */
[----:B------:R2:W4:Y:S02]  /*120d0*/  MUFU.EX2 R101, R3 ;  /* 0x0000000300657308 */ /* 0x0005240000000800 */
[----:B--2---:R-:W-:Y:S01]  /*120e0*/  FFMA.FTZ R3, R116, UR18, -R0 ;  /* 0x0000001274037c23 */ /* 0x004fe20008010800 */
[----:B------:R-:W-:Y:S02]  /*120f0*/  MOV R116, R97 ;  /* 0x0000006100747202 */ /* 0x000fe40000000f00 */
[----:B----4-:R-:W-:-:S03]  /*12100*/  F2FP.BF16.F32.PACK_AB R5, R101, R100 ;  /* 0x000000646505723e */ /* 0x010fc600000010ff */
[----:B------:R2:W-:Y:S02]  /*12110*/  MUFU.EX2 R97, R3 ;  /* 0x0000000300617308 */ /* 0x0005e40000000800 */
[----:B--2---:R-:W-:-:S06]  /*12120*/  FFMA.FTZ R3, R187, UR18, -R0 ;  /* 0x00000012bb037c23 */ /* 0x004fcc0008010800 */
[----:B------:R2:W4:Y:S02]  /*12130*/  MUFU.EX2 R96, R3 ;  /* 0x0000000300607308 */ /* 0x0005240000000800 */
[----:B--2---:R-:W-:Y:S01]  /*12140*/  FFMA.FTZ R3, R188, UR18, -R2 ;  /* 0x00000012bc037c23 */ /* 0x004fe20008010802 */
[----:B----4-:R-:W-:-:S05]  /*12150*/  F2FP.BF16.F32.PACK_AB R7, R96, R97 ;  /* 0x000000616007723e */ /* 0x010fca00000010ff */
[----:B------:R2:W4:Y:S02]  /*12160*/  MUFU.EX2 R102, R3 ;  /* 0x0000000300667308 */ /* 0x0005240000000800 */
[C---:B------:R-:W-:Y:S01]  /*12170*/  HMMA.16816.F32.BF16 R36, R4.reuse, R48, R52 ;  /* 0x000000300424723c */ /* 0x040fe20000041834 */
[----:B------:R-:W5:Y:S05]  /*12180*/  LDSM.16.MT88.4 R52, [R224+0xf800] ;  /* 0x00f80000e034783b */ /* 0x000f6a0000004200 */
[C---:B------:R-:W-:Y:S06]  /*12190*/  HMMA.16816.F32.BF16 R32, R4.reuse, R50, R64 ;  /* 0x000000320420723c */ /* 0x040fec0000041840 */
[----:B---3--:R-:W-:Y:S01]  /*121a0*/  HMMA.16816.F32.BF16 R64, R4, R46, R76 ;  /* 0x0000002e0440723c */ /* 0x008fe2000004184c */
[----:B--2---:R-:W-:Y:S01]  /*121b0*/  FFMA.FTZ R3, R109, UR18, -R2 ;  /* 0x000000126d037c23 */ /* 0x004fe20008010802 */
[----:B------:R-:W2:Y:S01]  /*121c0*/  LDSM.16.MT88.4 R76, [R225+0xf800] ;  /* 0x00f80000e14c783b */ /* 0x000ea20000004200 */
[----:B----4-:R-:W-:-:S02]  /*121d0*/  F2FP.BF16.F32.PACK_AB R10, R102, R104 ;  /* 0x00000068660a723e */ /* 0x010fc400000010ff */
[----:B------:R3:W-:Y:S01]  /*121e0*/  MUFU.EX2 R99, R3 ;  /* 0x0000000300637308 */ /* 0x0007e20000000800 */
[C---:B-1----:R-:W-:Y:S06]  /*121f0*/  HMMA.16816.F32.BF16 R20, R4.reuse, R56, R72 ;  /* 0x000000380414723c */ /* 0x042fec0000041848 */
[C---:B------:R-:W-:Y:S06]  /*12200*/  HMMA.16816.F32.BF16 R16, R4.reuse, R58, R80 ;  /* 0x0000003a0410723c */ /* 0x040fec0000041850 */
[----:B------:R-:W-:Y:S01]  /*12210*/  HMMA.16816.F32.BF16 R48, R4, R44, R68 ;  /* 0x0000002c0430723c */ /* 0x000fe20000041844 */
[----:B------:R-:W1:Y:S01]  /*12220*/  LDSM.16.MT88.4 R44, [R135+0x10000] ;  /* 0x01000000872c783b */ /* 0x000e620000004200 */
[----:B---3--:R-:W-:-:S04]  /*12230*/  FFMA.FTZ R3, R190, UR18, -R2 ;  /* 0x00000012be037c23 */ /* 0x008fc80008010802 */
[C---:B------:R-:W-:Y:S01]  /*12240*/  HMMA.16816.F32.BF16 R68, R4.reuse, R12, R60 ;  /* 0x0000000c0444723c */ /* 0x040fe2000004183c */
[----:B------:R3:W4:Y:S05]  /*12250*/  MUFU.EX2 R98, R3 ;  /* 0x0000000300627308 */ /* 0x00072a0000000800 */
[----:B------:R-:W-:Y:S01]  /*12260*/  HMMA.16816.F32.BF16 R56, R4, R14, R40 ;  /* 0x0000000e0438723c */ /* 0x000fe20000041828 */
[----:B------:R-:W-:-:S06]  /*12270*/  FFMA.FTZ R12, R191, UR18, -R2 ;  /* 0x00000012bf0c7c23 */ /* 0x000fcc0008010802 */
[----:B------:R-:W-:Y:S01]  /*12280*/  FFMA.FTZ R5, R186, R84, R116 ;  /* 0x00000054ba057223 */ /* 0x000fe20000010074 */
[----:B------:R-:W-:-:S03]  /*12290*/  FFMA.FTZ R4, R189, UR18, -R2 ;  /* 0x00000012bd047c23 */ /* 0x000fc60008010802 */
[----:B------:R-:W-:Y:S01]  /*122a0*/  FADD.FTZ R5, R184, R5 ;  /* 0x00000005b8057221 */ /* 0x000fe20000010000 */
[----:B------:R5:W-:Y:S01]  /*122b0*/  MUFU.EX2 R81, R4 ;  /* 0x0000000400517308 */ /* 0x000be20000000800 */
[----:B---3--:R-:W-:-:S07]  /*122c0*/  FFMA.FTZ R3, R172, UR18, -R0 ;  /* 0x00000012ac037c23 */ /* 0x008fce0008010800 */
[----:B------:R3:W-:Y:S01]  /*122d0*/  MUFU.EX2 R95, R3 ;  /* 0x00000003005f7308 */ /* 0x0007e20000000800 */
[----:B-----5:R-:W-:-:S04]  /*122e0*/  FADD.FTZ R4, R182, R5 ;  /* 0x00000005b6047221 */ /* 0x020fc80000010000 */
[----:B------:R-:W-:Y:S01]  /*122f0*/  FADD.FTZ R13, R128, R4 ;  /* 0x00000004800d7221 */ /* 0x000fe20000010000 */
[----:B----4-:R-:W-:Y:S01]  /*12300*/  F2FP.BF16.F32.PACK_AB R4, R98, R99 ;  /* 0x000000636204723e */ /* 0x010fe200000010ff */
[----:B---3--:R-:W-:-:S04]  /*12310*/  FFMA.FTZ R3, R192, UR18, -R0 ;  /* 0x00000012c0037c23 */ /* 0x008fc80008010800 */
        /* <DEDUP_REMOVED lines=9> */
[C---:B------:R-:W-:Y:S06]  /*123b0*/  HMMA.16816.F32.BF16 R72, R8.reuse, R28, R36 ;  /* 0x0000001c0848723c */ /* 0x040fec0000041824 */
[C---:B------:R-:W-:Y:S06]  /*123c0*/  HMMA.16816.F32.BF16 R60, R8.reuse, R30, R32 ;  /* 0x0000001e083c723c */ /* 0x040fec0000041820 */
[C---:B------:R-:W-:Y:S01]  /*123d0*/  HMMA.16816.F32.BF16 R40, R8.reuse, R24, R20 ;  /* 0x000000180828723c */ /* 0x040fe20000041814 */
[----:B---3--:R-:W-:Y:S01]  /*123e0*/  FFMA.FTZ R3, R195, UR18, -R2 ;  /* 0x00000012c3037c23 */ /* 0x008fe20008010802 */
[----:B------:R-:W-:Y:S03]  /*123f0*/  LDSM.16.MT88.4 R20, [R224+0x10000] ;  /* 0x01000000e014783b */ /* 0x000fe60000004200 */
[----:B------:R3:W4:Y:S01]  /*12400*/  MUFU.EX2 R90, R3 ;  /* 0x00000003005a7308 */ /* 0x0007220000000800 */
[C---:B------:R-:W-:Y:S06]  /*12410*/  HMMA.16816.F32.BF16 R28, R8.reuse, R52, R48 ;  /* 0x00000034081c723c */ /* 0x040fec0000041830 */
[C---:B------:R-:W-:Y:S01]  /*12420*/  HMMA.16816.F32.BF16 R24, R8.reuse, R26, R16 ;  /* 0x0000001a0818723c */ /* 0x040fe20000041810 */
[----:B------:R-:W5:Y:S05]  /*12430*/  LDSM.16.MT88.4 R16, [R226+0x10000] ;  /* 0x01000000e210783b */ /* 0x000f6a0000004200 */
[----:B------:R-:W-:Y:S01]  /*12440*/  HMMA.16816.F32.BF16 R32, R8, R54, R64 ;  /* 0x000000360820723c */ /* 0x000fe20000041840 */
[----:B---3--:R-:W-:Y:S01]  /*12450*/  FFMA.FTZ R3, R180, UR18, -R0 ;  /* 0x00000012b4037c23 */ /* 0x008fe20008010800 */
[----:B----4-:R-:W-:-:S04]  /*12460*/  F2FP.BF16.F32.PACK_AB R6, R90, R92 ;  /* 0x0000005c5a06723e */ /* 0x010fc800000010ff */
[C---:B--2---:R-:W-:Y:S01]  /*12470*/  HMMA.16816.F32.BF16 R48, R8.reuse, R76, R68 ;  /* 0x0000004c0830723c */ /* 0x044fe20000041844 */
[----:B------:R-:W-:Y:S05]  /*12480*/  MUFU.EX2 R77, R12 ;  /* 0x0000000c004d7308 */ /* 0x000fea0000000800 */
[----:B------:R-:W-:Y:S03]  /*12490*/  HMMA.16816.F32.BF16 R36, R8, R78, R56 ;  /* 0x0000004e0824723c */ /* 0x000fe60000041838 */
[----:B------:R2:W-:Y:S04]  /*124a0*/  MUFU.EX2 R89, R3 ;  /* 0x0000000300597308 */ /* 0x0005e80000000800 */
[----:B------:R-:W-:Y:S01]  /*124b0*/  FFMA.FTZ R8, R203, UR18, -R2 ;  /* 0x00000012cb087c23 */ /* 0x000fe20008010802 */
[----:B------:R-:W-:-:S03]  /*124c0*/  FFMA.FTZ R10, R194, UR18, -R0 ;  /* 0x00000012c20a7c23 */ /* 0x000fc60008010800 */
[----:B------:R-:W-:Y:S08]  /*124d0*/  MUFU.EX2 R76, R8 ;  /* 0x00000008004c7308 */ /* 0x000ff00000000800 */
[----:B------:R3:W-:Y:S01]  /*124e0*/  MUFU.EX2 R71, R10 ;  /* 0x0000000a00477308 */ /* 0x0007e20000000800 */
[----:B--2---:R-:W-:-:S07]  /*124f0*/  FFMA.FTZ R3, R197, UR18, -R0 ;  /* 0x00000012c5037c23 */ /* 0x004fce0008010800 */
[----:B------:R2:W4:Y:S01]  /*12500*/  MUFU.EX2 R88, R3 ;  /* 0x0000000300587308 */ /* 0x0005220000000800 */
[----:B---3--:R-:W-:-:S07]  /*12510*/  FFMA.FTZ R10, R209, UR18, -R2 ;  /* 0x00000012d10a7c23 */ /* 0x008fce0008010802 */
[----:B------:R3:W-:Y:S01]  /*12520*/  MUFU.EX2 R66, R10 ;  /* 0x0000000a00427308 */ /* 0x0007e20000000800 */
[----:B--2---:R-:W-:Y:S01]  /*12530*/  FFMA.FTZ R3, R185, UR18, -R0 ;  /* 0x00000012b9037c23 */ /* 0x004fe20008010800 */
[----:B----4-:R-:W-:-:S06]  /*12540*/  F2FP.BF16.F32.PACK_AB R5, R88, R89 ;  /* 0x000000595805723e */ /* 0x010fcc00000010ff */
[----:B------:R2:W-:Y:S01]  /*12550*/  MUFU.EX2 R83, R3 ;  /* 0x0000000300537308 */ /* 0x0005e20000000800 */
[----:B---3--:R-:W-:Y:S01]  /*12560*/  FFMA.FTZ R10, R206, UR18, -R2 ;  /* 0x00000012ce0a7c23 */ /* 0x008fe20008010802 */
[----:B--2---:R-:W-:-:S06]  /*12570*/  FFMA.FTZ R3, R199, UR18, -R0 ;  /* 0x00000012c7037c23 */ /* 0x004fcc0008010800 */
[----:B------:R2:W3:Y:S02]  /*12580*/  MUFU.EX2 R82, R3 ;  /* 0x0000000300527308 */ /* 0x0004e40000000800 */
[----:B--2---:R-:W-:Y:S01]  /*12590*/  FFMA.FTZ R3, R119, R85, R251 ;  /* 0x0000005577037223 */ /* 0x004fe200000100fb */
[----:B---3--:R-:W-:-:S03]  /*125a0*/  F2FP.BF16.F32.PACK_AB R7, R82, R83 ;  /* 0x000000535207723e */ /* 0x008fc600000010ff */
[----:B------:R-:W-:-:S04]  /*125b0*/  FADD.FTZ R3, R252, R3 ;  /* 0x00000003fc037221 */ /* 0x000fc80000010000 */
[----:B------:R-:W-:Y:S01]  /*125c0*/  FADD.FTZ R14, R183, R3 ;  /* 0x00000003b70e7221 */ /* 0x000fe20000010000 */
[----:B------:R-:W-:Y:S01]  /*125d0*/  FFMA.FTZ R3, R201, UR18, -R2 ;  /* 0x00000012c9037c23 */ /* 0x000fe20008010802 */
[C---:B-1----:R-:W-:Y:S02]  /*125e0*/  HMMA.16816.F32.BF16 R72, R4.reuse, R44, R72 ;  /* 0x0000002c0448723c */ /* 0x042fe40000041848 */
        /* <DEDUP_REMOVED lines=121> */
[C---:B------:R-:W-:Y:S02]  /*12d80*/  HMMA.16816.F32.BF16 R44, R4.reuse, R18, R44 ;  /* 0x00000012042c723c */ /* 0x040fe4000004182c */
[----:B------:R-:W-:Y:S02]  /*12d90*/  FADD.FTZ R8, R145, R8 ;  /* 0x0000000891087221 */ /* 0x000fe40000010000 */
[----:B------:R-:W2:Y:S02]  /*12da0*/  LDSM.16.MT88.4 R144, [R135+0x11800] ;  /* 0x011800008790783b */ /* 0x000ea40000004200 */
        /* <DEDUP_REMOVED lines=93> */
.L_x_3570:
[----:B------:R-:W-:Y:S05]  /*13380*/  @!P4 BRA `(.L_x_3576) ;  /* 0x0000006000a0c947 */ /* 0x000fea0003800000 */
[----:B------:R-:W-:Y:S01]  /*13390*/  ULEA UR4, -UR6, URZ, 0x8 ;  /* 0x0000003f06047291 */ /* 0x000fe2000f8e413f */
[----:B------:R-:W-:Y:S01]  /*133a0*/  IMAD.MOV.U32 R133, RZ, RZ, R3 ;  /* 0x000000ffff857224 */ /* 0x000fe200078e0003 */
[----:B------:R-:W-:Y:S01]  /*133b0*/  ULDC UR8, c[0x0][0x24c] ;  /* 0x0000930000087ab9 */ /* 0x000fe20000000800 */
[----:B------:R-:W-:Y:S01]  /*133c0*/  ULDC.64 UR6, c[0x0][0x250] ;  /* 0x0000940000067ab9 */ /* 0x000fe20000000a00 */
[----:B------:R-:W-:Y:S01]  /*133d0*/  USHF.R.S32.HI UR9, URZ, 0x1f, UR4 ;  /* 0x0000001f3f097899 */ /* 0x000fe20008011404 */
[----:B------:R-:W-:Y:S01]  /*133e0*/  IMAD.MOV.U32 R132, RZ, RZ, R36 ;  /* 0x000000ffff847224 */ /* 0x000fe200078e0024 */
[----:B-1----:R-:W-:Y:S01]  /*133f0*/  MOV R2, UR4 ;  /* 0x0000000400027c02 */ /* 0x002fe20008000f00 */
[----:B------:R-:W-:Y:S01]  /*13400*/  ULDC UR11, c[0x0][0x248] ;  /* 0x00009200000b7ab9 */ /* 0x000fe20000000800 */
[----:B------:R-:W-:Y:S02]  /*13410*/  USHF.L.U64.HI UR7, UR6, 0x5, UR7 ;  /* 0x0000000506077899 */ /* 0x000fe40008010207 */
[----:B--2---:R-:W-:Y:S01]  /*13420*/  MOV R0, UR9 ;  /* 0x0000000900007c02 */ /* 0x004fe20008000f00 */
[----:B------:R1:W-:Y:S01]  /*13430*/  STL [R1+0x1c], R2 ;  /* 0x00001c0201007387 */ /* 0x0003e20000100800 */
[----:B------:R-:W-:-:S02]  /*13440*/  USHF.L.U32 UR14, UR6, 0x5, URZ ;  /* 0x00000005060e7899 */ /* 0x000fc4000800063f */
[----:B------:R-:W-:Y:S01]  /*13450*/  USHF.L.U64.HI UR8, UR11, 0x5, UR8 ;  /* 0x000000050b087899 */ /* 0x000fe20008010208 */
[----:B------:R1:W-:Y:S01]  /*13460*/  STL [R1+0x18], R0 ;  /* 0x0000180001007387 */ /* 0x0003e20000100800 */
[----:B------:R-:W-:Y:S01]  /*13470*/  USHF.L.U32 UR6, UR11, 0x5, URZ ;  /* 0x000000050b067899 */ /* 0x000fe2000800063f */
[----:B------:R-:W-:Y:S01]  /*13480*/  ULDC UR12, c[0x0][0x39c] ;  /* 0x0000e700000c7ab9 */ /* 0x000fe20000000800 */
[----:B------:R-:W-:-:S10]  /*13490*/  ULDC UR4, c[0x0][0x2ec] ;  /* 0x0000bb0000047ab9 */ /* 0x000fd40000000800 */
.L_x_3580:
[----:B-1-3--:R1:W5:Y:S01]  /*134a0*/  LDL R2, [R1+0x1c] ;  /* 0x00001c0001027983 */ /* 0x00a3620000100800 */
[----:B------:R-:W-:Y:S04]  /*134b0*/  DEPBAR.LE SB0, 0x0 ;  /* 0x000080000000791a */ /* 0x000fe80000000000 */
[----:B------:R1:W5:Y:S01]  /*134c0*/  LDL R0, [R1+0x18] ;  /* 0x0000180001007983 */ /* 0x0003620000100800 */
[----:B------:R-:W-:Y:S01]  /*134d0*/  UIADD3 UR22, UR22, -0x1, URZ ;  /* 0xffffffff16167890 */ /* 0x000fe2000fffe03f */
[----:B------:R-:W-:Y:S06]  /*134e0*/  BAR.SYNC.DEFER_BLOCKING 0x0 ;  /* 0x0000000000007b1d */ /* 0x000fec0000010000 */
[----:B------:R-:W-:Y:S05]  /*134f0*/  @!P0 BRA `(.L_x_3577) ;  /* 0x0000000000fc8947 */ /* 0x000fea0003800000 */
[----:B------:R-:W2:Y:S01]  /*13500*/  LDC R8, c[0x0][0x380] ;  /* 0x0000e000ff087b82 */ /* 0x000ea20000000800 */
[----:B------:R-:W-:Y:S04]  /*13510*/  USHF.L.U32 UR9, UR22, 0x8, URZ ;  /* 0x0000000816097899 */ /* 0x000fe8000800063f */
[----:B------:R-:W-:Y:S02]  /*13520*/  UIADD3 UR10, UR9, 0x100, URZ ;  /* 0x00000100090a7890 */ /* 0x000fe4000fffe03f */
[----:B------:R-:W-:Y:S04]  /*13530*/  MOV R5, UR9 ;  /* 0x0000000900057c02 */ /* 0x000fe80008000f00 */
[----:B------:R-:W-:Y:S01]  /*13540*/  IMAD.U32 R4, RZ, RZ, UR10 ;  /* 0x0000000aff047e24 */ /* 0x000fe2000f8e00ff */
[----:B------:R-:W-:Y:S04]  /*13550*/  IABS R5, R5 ;  /* 0x0000000500057213 */ /* 0x000fe80000000000 */
        /* <DEDUP_REMOVED lines=57> */
.L_x_3577:
[----:B------:R-:W2:Y:S01]  /*138f0*/  LDL.LU R11, [R1] ;  /* 0x00000000010b7983 */ /* 0x000ea20000300800 */
[----:B------:R-:W-:Y:S01]  /*13900*/  LEA R172, R231, R230, 0x1 ;  /* 0x000000e6e7ac7211 */ /* 0x000fe200078e08ff */
[----:B------:R-:W-:Y:S02]  /*13910*/  UISETP.GT.AND UP0, UPT, UR22, UR5, UPT ;  /* 0x000000051600728c */ /* 0x000fe4000bf04270 */
        /* <DEDUP_REMOVED lines=168> */
[C---:B------:R-:W-:Y:S01]  /*143a0*/  IADD3 R168, R229.reuse, 0x3000, RZ ;  /* 0x00003000e5a87810 */ /* 0x040fe20007ffe0ff */
[C---:B---3--:R-:W-:Y:S05]  /*143b0*/  HMMA.16816.F32.BF16 R124, R172.reuse, R176, R124 ;  /* 0x000000b0ac7c723c */ /* 0x048fea000004187c */
[----:B------:R-:W3:Y:S01]  /*143c0*/  LDSM.16.M88.4 R168, [R168] ;  /* 0x00000000a8a8783b */ /* 0x000ee20000000200 */
[----:B------:R-:W-:Y:S06]  /*143d0*/  HMMA.16816.F32.BF16 R128, R172, R178, R128 ;  /* 0x000000b2ac80723c */ /* 0x000fec0000041880 */
[C---:B------:R-:W-:Y:S01]  /*143e0*/  HMMA.16816.F32.BF16 R4, R192.reuse, R196, R4 ;  /* 0x000000c4c004723c */ /* 0x040fe20000041804 */
[----:B------:R-:W-:Y:S04]  /*143f0*/  LDSM.16.M88.4 R176, [R241] ;  /* 0x00000000f1b0783b */ /* 0x000fe80000000200 */
[----:B------:R-:W-:Y:S01]  /*14400*/  IADD3 R172, R229, 0x3800, RZ ;  /* 0x00003800e5ac7810 */ /* 0x000fe20007ffe0ff */
[C---:B------:R-:W-:Y:S03]  /*14410*/  HMMA.16816.F32.BF16 R8, R192.reuse, R198, R8 ;  /* 0x000000c6c008723c */ /* 0x040fe60000041808 */
[----:B------:R-:W-:Y:S03]  /*14420*/  LDSM.16.M88.4 R196, [R239] ;  /* 0x00000000efc4783b */ /* 0x000fe60000000200 */
[C---:B------:R-:W-:Y:S05]  /*14430*/  HMMA.16816.F32.BF16 R12, R192.reuse, R200, R12 ;  /* 0x000000c8c00c723c */ /* 0x040fea000004180c */
[----:B------:R-:W3:Y:S01]  /*14440*/  LDSM.16.M88.4 R172, [R172] ;  /* 0x00000000acac783b */ /* 0x000ee20000000200 */
        /* <DEDUP_REMOVED lines=407> */
.L_x_3579:
        /* <DEDUP_REMOVED lines=56> */
.L_x_3578:
[----:B---3--:R-:W-:Y:S01]  /*16140*/  FMNMX.FTZ R0, R181, R132, !PT ;  /* 0x00000084b5007209 */ /* 0x008fe20007810000 */
[----:B------:R-:W-:Y:S01]  /*16150*/  LDSM.16.MT88.4 R16, [R135+0xa000] ;  /* 0x00a000008710783b */ /* 0x000fe20000004200 */
[----:B------:R-:W-:Y:S02]  /*16160*/  UISETP.GT.AND UP0, UPT, UR22, UR5, UPT ;  /* 0x000000051600728c */ /* 0x000fe4000bf04270 */
        /* <DEDUP_REMOVED lines=160> */
[--C-:B------:R-:W-:Y:S01]  /*16b70*/  FFMA.FTZ R32, R174, UR4, -R39.reuse ;  /* 0x00000004ae207c23 */ /* 0x100fe20008010827 */
[--C-:B------:R-:W-:Y:S01]  /*16b80*/  FFMA.FTZ R37, R37, UR4, -R68.reuse ;  /* 0x0000000425257c23 */ /* 0x100fe20008010844 */
[----:B------:R-:W-:Y:S03]  /*16b90*/  PLOP3.LUT P1, PT, PT, PT, UP0, 0x80, 0x0 ;  /* 0x000000000000781c */ /* 0x000fe60003f2f008 */
        /* <DEDUP_REMOVED lines=37> */
[----:B---3--:R-:W-:Y:S09]  /*16df0*/  FMUL.FTZ R9, R2, R145 ;  /* 0x0000009102097220 */ /* 0x008ff20000410000 */
[----:B------:R3:W-:Y:S01]  /*16e00*/  MUFU.EX2 R220, R48 ;  /* 0x0000003000dc7308 */ /* 0x0007e20000000800 */
[--C-:B-1----:R-:W-:Y:S09]  /*16e10*/  FFMA.FTZ R32, R187, UR4, -R68.reuse ;  /* 0x00000004bb207c23 */ /* 0x102ff20008010844 */
[----:B------:R1:W-:Y:S01]  /*16e20*/  MUFU.EX2 R221, R32 ;  /* 0x0000002000dd7308 */ /* 0x0003e20000000800 */
[--C-:B--2---:R-:W-:Y:S09]  /*16e30*/  FFMA.FTZ R4, R179, UR4, -R68.reuse ;  /* 0x00000004b3047c23 */ /* 0x104ff20008010844 */
[----:B------:R2:W4:Y:S01]  /*16e40*/  MUFU.EX2 R218, R4 ;  /* 0x0000000400da7308 */ /* 0x0005220000000800 */
[----:B---3--:R-:W-:Y:S09]  /*16e50*/  F2FP.BF16.F32.PACK_AB R48, R246, R223 ;  /* 0x000000dff630723e */ /* 0x008ff200000010ff */
[----:B------:R3:W-:Y:S01]  /*16e60*/  MUFU.EX2 R179, R10 ;  /* 0x0000000a00b37308 */ /* 0x0007e20000000800 */
[----:B-1----:R-:W-:Y:S01]  /*16e70*/  FMUL.FTZ R32, R2, R160 ;  /* 0x000000a002207220 */ /* 0x002fe20000410000 */
[--C-:B--2---:R-:W-:Y:S01]  /*16e80*/  FFMA.FTZ R4, R176, UR4, -R68.reuse ;  /* 0x00000004b0047c23 */ /* 0x104fe20008010844 */
[----:B----4-:R-:W-:Y:S07]  /*16e90*/  F2FP.BF16.F32.PACK_AB R43, R218, R183 ;  /* 0x000000b7da2b723e */ /* 0x010fee00000010ff */
[----:B------:R1:W-:Y:S01]  /*16ea0*/  MUFU.EX2 R176, R8 ;  /* 0x0000000800b07308 */ /* 0x0003e20000000800 */
[----:B---3--:R-:W-:Y:S09]  /*16eb0*/  FMUL.FTZ R10, R0, R146 ;  /* 0x00000092000a7220 */ /* 0x008ff20000410000 */
[----:B------:R2:W-:Y:S01]  /*16ec0*/  MUFU.EX2 R222, R4 ;  /* 0x0000000400de7308 */ /* 0x0005e20000000800 */
[----:B-1----:R-:W-:Y:S01]  /*16ed0*/  FMUL.FTZ R8, R2, R144 ;  /* 0x0000009002087220 */ /* 0x002fe20000410000 */
[--C-:B--2---:R-:W-:Y:S08]  /*16ee0*/  FFMA.FTZ R4, R175, UR4, -R68.reuse ;  /* 0x00000004af047c23 */ /* 0x104ff00008010844 */
[----:B------:R1:W2:Y:S02]  /*16ef0*/  MUFU.EX2 R242, R4 ;  /* 0x0000000400f27308 */ /* 0x0002a40000000800 */
[--C-:B-1----:R-:W-:Y:S01]  /*16f00*/  FFMA.FTZ R4, R172, UR4, -R39.reuse ;  /* 0x00000004ac047c23 */ /* 0x102fe20008010827 */
[----:B--2---:R-:W-:Y:S07]  /*16f10*/  F2FP.BF16.F32.PACK_AB R49, R242, R222 ;  /* 0x000000def231723e */ /* 0x004fee00000010ff */
[----:B------:R1:W-:Y:S10]  /*16f20*/  MUFU.EX2 R172, R20 ;  /* 0x0000001400ac7308 */ /* 0x0003f40000000800 */
[----:B------:R2:W3:Y:S01]  /*16f30*/  MUFU.EX2 R252, R4 ;  /* 0x0000000400fc7308 */ /* 0x0004e20000000800 */
[----:B-1----:R-:W-:Y:S01]  /*16f40*/  FMUL.FTZ R20, R2, R148 ;  /* 0x0000009402147220 */ /* 0x002fe20000410000 */
[--C-:B--2---:R-:W-:Y:S01]  /*16f50*/  FFMA.FTZ R4, R171, UR4, -R68.reuse ;  /* 0x00000004ab047c23 */ /* 0x104fe20008010844 */
[----:B---3--:R-:W-:Y:S07]  /*16f60*/  F2FP.BF16.F32.PACK_AB R50, R252, R249 ;  /* 0x000000f9fc32723e */ /* 0x008fee00000010ff */
[----:B------:R1:W-:Y:S02]  /*16f70*/  MUFU.EX2 R247, R4 ;  /* 0x0000000400f77308 */ /* 0x0003e40000000800 */
[--C-:B-1----:R-:W-:Y:S08]  /*16f80*/  FFMA.FTZ R4, R170, UR4, -R68.reuse ;  /* 0x00000004aa047c23 */ /* 0x102ff00008010844 */
[----:B------:R1:W2:Y:S02]  /*16f90*/  MUFU.EX2 R250, R4 ;  /* 0x0000000400fa7308 */ /* 0x0002a40000000800 */
[--C-:B-1----:R-:W-:Y:S01]  /*16fa0*/  FFMA.FTZ R4, R22, UR4, -R68.reuse ;  /* 0x0000000416047c23 */ /* 0x102fe20008010844 */
[----:B------:R-:W-:Y:S01]  /*16fb0*/  FMUL.FTZ R22, R0, R150 ;  /* 0x0000009600167220 */ /* 0x000fe20000410000 */
[----:B--2---:R-:W-:Y:S06]  /*16fc0*/  F2FP.BF16.F32.PACK_AB R51, R250, R247 ;  /* 0x000000f7fa33723e */ /* 0x004fec00000010ff */
        /* <DEDUP_REMOVED lines=16> */
[C---:B--2---:R-:W-:Y:S07]  /*170d0*/  FMUL.FTZ R4, R2.reuse, R136 ;  /* 0x0000008802047220 */ /* 0x044fee0000410000 */
        /* <DEDUP_REMOVED lines=32> */
[----:B------:R-:W-:Y:S01]  /*172e0*/  F2FP.BF16.F32.PACK_AB R45, R131, R133 ;  /* 0x00000085832d723e */ /* 0x000fe200000010ff */
[C---:B------:R-:W-:Y:S01]  /*172f0*/  HMMA.16816.F32.BF16 R8, R48.reuse, R54, R8 ;  /* 0x000000363008723c */ /* 0x040fe20000041808 */
[----:B------:R-:W1:Y:S04]  /*17300*/  LDSM.16.MT88.4 R52, [R135+0xb000] ;  /* 0x00b000008734783b */ /* 0x000e680000004200 */
[----:B---3--:R-:W-:Y:S01]  /*17310*/  F2FP.BF16.F32.PACK_AB R46, R128, R130 ;  /* 0x00000082802e723e */ /* 0x008fe200000010ff */
[C---:B------:R-:W-:Y:S05]  /*17320*/  HMMA.16816.F32.BF16 R12, R48.reuse, R56, R12 ;  /* 0x00000038300c723c */ /* 0x040fea000004180c */
[----:B-----5:R-:W-:Y:S01]  /*17330*/  F2FP.BF16.F32.PACK_AB R47, R125, R129 ;  /* 0x000000817d2f723e */ /* 0x020fe200000010ff */
[C---:B------:R-:W-:Y:S01]  /*17340*/  HMMA.16816.F32.BF16 R16, R48.reuse, R58, R16 ;  /* 0x0000003a3010723c */ /* 0x040fe20000041810 */
[----:B------:R-:W3:Y:S04]  /*17350*/  LDSM.16.MT88.4 R56, [R226+0xb000] ;  /* 0x00b00000e238783b */ /* 0x000ee80000004200 */
[--C-:B----4-:R-:W-:Y:S01]  /*17360*/  FFMA.FTZ R44, R191, UR4, -R39.reuse ;  /* 0x00000004bf2c7c23 */ /* 0x110fe20008010827 */
[----:B--2---:R-:W-:Y:S01]  /*17370*/  MOV R191, R184 ;  /* 0x000000b800bf7202 */ /* 0x004fe20000000f00 */
[C---:B------:R-:W-:Y:S02]  /*17380*/  HMMA.16816.F32.BF16 R20, R48.reuse, R60, R20 ;  /* 0x0000003c3014723c */ /* 0x040fe40000041814 */
[----:B------:R2:W4:Y:S02]  /*17390*/  MUFU.EX2 R184, R44 ;  /* 0x0000002c00b87308 */ /* 0x0005240000000800 */
[----:B------:R-:W-:Y:S02]  /*173a0*/  MOV R190, R172 ;  /* 0x000000ac00be7202 */ /* 0x000fe40000000f00 */
[C---:B------:R-:W-:Y:S01]  /*173b0*/  HMMA.16816.F32.BF16 R24, R48.reuse, R62, R24 ;  /* 0x0000003e3018723c */ /* 0x040fe20000041818 */
[----:B------:R-:W5:Y:S05]  /*173c0*/  LDSM.16.MT88.4 R60, [R224+0xb000] ;  /* 0x00b00000e03c783b */ /* 0x000f6a0000004200 */
[C---:B-1----:R-:W-:Y:S06]  /*173d0*/  HMMA.16816.F32.BF16 R28, R48.reuse, R40, R28 ;  /* 0x00000028301c723c */ /* 0x042fec000004181c */
[----:B------:R-:W-:Y:S01]  /*173e0*/  HMMA.16816.F32.BF16 R32, R48, R42, R32 ;  /* 0x0000002a3020723c */ /* 0x000fe20000041820 */
[----:B------:R-:W1:Y:S04]  /*173f0*/  LDSM.16.MT88.4 R40, [R225+0xb000] ;  /* 0x00b00000e128783b */ /* 0x000e680000004200 */
[--C-:B--2---:R-:W-:Y:S01]  /*17400*/  FFMA.FTZ R44, R192, UR4, -R68.reuse ;  /* 0x00000004c02c7c23 */ /* 0x104fe20008010844 */
[----:B------:R-:W-:Y:S01]  /*17410*/  MOV R192, R173 ;  /* 0x000000ad00c07202 */ /* 0x000fe20000000f00 */
[--C-:B------:R-:W-:Y:S01]  /*17420*/  FFMA.FTZ R48, R197, UR4, -R68.reuse ;  /* 0x00000004c5307c23 */ /* 0x100fe20008010844 */
[----:B------:R-:W-:Y:S01]  /*17430*/  MOV R197, R177 ;  /* 0x000000b100c57202 */ /* 0x000fe20000000f00 */
[----:B------:R2:W-:Y:S02]  /*17440*/  MUFU.EX2 R182, R44 ;  /* 0x0000002c00b67308 */ /* 0x0005e40000000800 */
[----:B------:R-:W-:Y:S01]  /*17450*/  F2FP.BF16.F32.PACK_AB R51, R190, R192 ;  /* 0x000000c0be33723e */ /* 0x000fe200000010ff */
[--C-:B--2---:R-:W-:Y:S01]  /*17460*/  FFMA.FTZ R44, R193, UR4, -R68.reuse ;  /* 0x00000004c12c7c23 */ /* 0x104fe20008010844 */
[----:B------:R-:W-:Y:S06]  /*17470*/  MOV R193, R179 ;  /* 0x000000b300c17202 */ /* 0x000fec0000000f00 */
[----:B------:R2:W4:Y:S01]  /*17480*/  MUFU.EX2 R179, R44 ;  /* 0x0000002c00b37308 */ /* 0x0005220000000800 */
[----:B------:R-:W-:Y:S01]  /*17490*/  F2FP.BF16.F32.PACK_AB R50, R191, R193 ;  /* 0x000000c1bf32723e */ /* 0x000fe200000010ff */
[--C-:B--2---:R-:W-:Y:S01]  /*174a0*/  FFMA.FTZ R44, R194, UR4, -R39.reuse ;  /* 0x00000004c22c7c23 */ /* 0x104fe20008010827 */
[----:B------:R-:W-:Y:S07]  /*174b0*/  MOV R194, R178 ;  /* 0x000000b200c27202 */ /* 0x000fee0000000f00 */
[----:B------:R2:W-:Y:S02]  /*174c0*/  MUFU.EX2 R178, R44 ;  /* 0x0000002c00b27308 */ /* 0x0005e40000000800 */
[--C-:B--2---:R-:W-:Y:S01]  /*174d0*/  FFMA.FTZ R44, R195, UR4, -R39.reuse ;  /* 0x00000004c32c7c23 */ /* 0x104fe20008010827 */
[----:B------:R-:W-:Y:S07]  /*174e0*/  MOV R195, R175 ;  /* 0x000000af00c37202 */ /* 0x000fee0000000f00 */
[----:B------:R2:W-:Y:S02]  /*174f0*/  MUFU.EX2 R187, R44 ;  /* 0x0000002c00bb7308 */ /* 0x0005e40000000800 */
[--C-:B--2---:R-:W-:Y:S01]  /*17500*/  FFMA.FTZ R44, R196, UR4, -R68.reuse ;  /* 0x00000004c42c7c23 */ /* 0x104fe20008010844 */
[----:B------:R-:W-:Y:S07]  /*17510*/  MOV R196, R176 ;  /* 0x000000b000c47202 */ /* 0x000fee0000000f00 */
[----:B------:R2:W-:Y:S01]  /*17520*/  MUFU.EX2 R176, R48 ;  /* 0x0000003000b07308 */ /* 0x0005e20000000800 */
[----:B------:R-:W-:Y:S09]  /*17530*/  F2FP.BF16.F32.PACK_AB R49, R194, R196 ;  /* 0x000000c4c231723e */ /* 0x000ff200000010ff */
[----:B------:R3:W4:Y:S01]  /*17540*/  MUFU.EX2 R174, R44 ;  /* 0x0000002c00ae7308 */ /* 0x0007220000000800 */
[--C-:B--2---:R-:W-:Y:S01]  /*17550*/  FFMA.FTZ R48, R198, UR4, -R39.reuse ;  /* 0x00000004c6307c23 */ /* 0x104fe20008010827 */
[----:B------:R-:W-:Y:S08]  /*17560*/  MOV R198, R125 ;  /* 0x0000007d00c67202 */ /* 0x000ff00000000f00 */
[----:B------:R2:W-:Y:S01]  /*17570*/  MUFU.EX2 R175, R48 ;  /* 0x0000003000af7308 */ /* 0x0005e20000000800 */
[----:B---3--:R-:W-:Y:S07]  /*17580*/  F2FP.BF16.F32.PACK_AB R44, R132, R169 ;  /* 0x000000a9842c723e */ /* 0x008fee00000010ff */
[C---:B------:R-:W-:Y:S06]  /*17590*/  HMMA.16816.F32.BF16 R4, R44.reuse, R52, R4 ;  /* 0x000000342c04723c */ /* 0x040fec0000041804 */
[C---:B------:R-:W-:Y:S01]  /*175a0*/  HMMA.16816.F32.BF16 R8, R44.reuse, R54, R8 ;  /* 0x000000362c08723c */ /* 0x040fe20000041808 */
[----:B------:R-:W3:Y:S04]  /*175b0*/  LDSM.16.MT88.4 R52, [R135+0xb800] ;  /* 0x00b800008734783b */ /* 0x000ee80000004200 */
[--C-:B--2---:R-:W-:Y:S01]  /*175c0*/  FFMA.FTZ R48, R199, UR4, -R39.reuse ;  /* 0x00000004c7307c23 */ /* 0x104fe20008010827 */
[C---:B------:R-:W-:Y:S03]  /*175d0*/  HMMA.16816.F32.BF16 R12, R44.reuse, R56, R12 ;  /* 0x000000382c0c723c */ /* 0x040fe6000004180c */
[----:B------:R2:W3:Y:S02]  /*175e0*/  MUFU.EX2 R177, R48 ;  /* 0x0000003000b17308 */ /* 0x0004e40000000800 */
[----:B------:R-:W-:Y:S01]  /*175f0*/  MOV R199, R128 ;  /* 0x0000008000c77202 */ /* 0x000fe20000000f00 */
[C---:B------:R-:W-:Y:S01]  /*17600*/  HMMA.16816.F32.BF16 R16, R44.reuse, R58, R16 ;  /* 0x0000003a2c10723c */ /* 0x040fe20000041810 */
[----:B------:R-:W3:Y:S05]  /*17610*/  LDSM.16.MT88.4 R56, [R226+0xb800] ;  /* 0x00b80000e238783b */ /* 0x000eea0000004200 */
[C---:B-----5:R-:W-:Y:S06]  /*17620*/  HMMA.16816.F32.BF16 R20, R44.reuse, R60, R20 ;  /* 0x0000003c2c14723c */ /* 0x060fec0000041814 */
[C---:B------:R-:W-:Y:S01]  /*17630*/  HMMA.16816.F32.BF16 R24, R44.reuse, R62, R24 ;  /* 0x0000003e2c18723c */ /* 0x040fe20000041818 */
[----:B------:R-:W5:Y:S04]  /*17640*/  LDSM.16.MT88.4 R60, [R224+0xb800] ;  /* 0x00b80000e03c783b */ /* 0x000f680000004200 */
[--C-:B--2---:R-:W-:Y:S01]  /*17650*/  FFMA.FTZ R48, R200, UR4, -R68.reuse ;  /* 0x00000004c8307c23 */ /* 0x104fe20008010844 */
[C---:B-1----:R-:W-:Y:S03]  /*17660*/  HMMA.16816.F32.BF16 R28, R44.reuse, R40, R28 ;  /* 0x000000282c1c723c */ /* 0x042fe6000004181c */
[----:B------:R1:W-:Y:S02]  /*17670*/  MUFU.EX2 R170, R48 ;  /* 0x0000003000aa7308 */ /* 0x0003e40000000800 */
[----:B------:R-:W-:Y:S01]  /*17680*/  MOV R200, R129 ;  /* 0x0000008100c87202 */ /* 0x000fe20000000f00 */
[----:B------:R-:W-:Y:S01]  /*17690*/  HMMA.16816.F32.BF16 R32, R44, R42, R32 ;  /* 0x0000002a2c20723c */ /* 0x000fe20000041820 */
[----:B------:R-:W2:Y:S06]  /*176a0*/  LDSM.16.MT88.4 R40, [R225+0xb800] ;  /* 0x00b80000e128783b */ /* 0x000eac0000004200 */
[--C-:B------:R-:W-:Y:S01]  /*176b0*/  FFMA.FTZ R44, R204, UR4, -R68.reuse ;  /* 0x00000004cc2c7c23 */ /* 0x100fe20008010844 */
[----:B------:R-:W-:Y:S03]  /*176c0*/  F2FP.BF16.F32.PACK_AB R45, R220, R221 ;  /* 0x000000dddc2d723e */ /* 0x000fe600000010ff */
[----:B------:R3:W-:Y:S01]  /*176d0*/  MUFU.EX2 R166, R44 ;  /* 0x0000002c00a67308 */ /* 0x0007e20000000800 */
[----:B----4-:R-:W-:Y:S01]  /*176e0*/  F2FP.BF16.F32.PACK_AB R46, R184, R188 ;  /* 0x000000bcb82e723e */ /* 0x010fe200000010ff */
[--C-:B-1----:R-:W-:Y:S01]  /*176f0*/  FFMA.FTZ R48, R202, UR4, -R68.reuse ;  /* 0x00000004ca307c23 */ /* 0x102fe20008010844 */
[----:B------:R-:W-:Y:S02]  /*17700*/  F2FP.BF16.F32.PACK_AB R47, R179, R182 ;  /* 0x000000b6b32f723e */ /* 0x000fe400000010ff */
[----:B------:R-:W-:Y:S05]  /*17710*/  MOV R204, R133 ;  /* 0x0000008500cc7202 */ /* 0x000fea0000000f00 */
[----:B------:R1:W4:Y:S01]  /*17720*/  MUFU.EX2 R173, R48 ;  /* 0x0000003000ad7308 */ /* 0x0003220000000800 */
[----:B------:R-:W-:Y:S01]  /*17730*/  MOV R202, R130 ;  /* 0x0000008200ca7202 */ /* 0x000fe20000000f00 */
[--C-:B---3--:R-:W-:Y:S01]  /*17740*/  FFMA.FTZ R44, R206, UR4, -R68.reuse ;  /* 0x00000004ce2c7c23 */ /* 0x108fe20008010844 */
[----:B------:R-:W-:Y:S07]  /*17750*/  MOV R206, R169 ;  /* 0x000000a900ce7202 */ /* 0x000fee0000000f00 */
[----:B------:R3:W4:Y:S01]  /*17760*/  MUFU.EX2 R168, R44 ;  /* 0x0000002c00a87308 */ /* 0x0007220000000800 */
[--C-:B-1----:R-:W-:Y:S01]  /*17770*/  FFMA.FTZ R48, R201, UR4, -R39.reuse ;  /* 0x00000004c9307c23 */ /* 0x102fe20008010827 */
[----:B------:R-:W-:Y:S08]  /*17780*/  MOV R201, R131 ;  /* 0x0000008300c97202 */ /* 0x000ff00000000f00 */
[----:B------:R1:W-:Y:S01]  /*17790*/  MUFU.EX2 R172, R48 ;  /* 0x0000003000ac7308 */ /* 0x0003e20000000800 */
[--C-:B---3--:R-:W-:Y:S02]  /*177a0*/  FFMA.FTZ R44, R205, UR4, -R39.reuse ;  /* 0x00000004cd2c7c23 */ /* 0x108fe40008010827 */
[----:B------:R-:W3:Y:S07]  /*177b0*/  LDL.LU R205, [R1+0x14] ;  /* 0x0000140001cd7983 */ /* 0x000eee0000300800 */
[----:B------:R5:W-:Y:S01]  /*177c0*/  MUFU.EX2 R167, R44 ;  /* 0x0000002c00a77308 */ /* 0x000be20000000800 */
[--C-:B-1----:R-:W-:Y:S01]  /*177d0*/  FFMA.FTZ R48, R203, UR4, -R39.reuse ;  /* 0x00000004cb307c23 */ /* 0x102fe20008010827 */
[----:B------:R-:W-:Y:S08]  /*177e0*/  MOV R203, R132 ;  /* 0x0000008400cb7202 */ /* 0x000ff00000000f00 */
[----:B------:R1:W-:Y:S01]  /*177f0*/  MUFU.EX2 R171, R48 ;  /* 0x0000003000ab7308 */ /* 0x0003e20000000800 */
[--C-:B-----5:R-:W-:Y:S02]  /*17800*/  FFMA.FTZ R44, R207, UR4, -R39.reuse ;  /* 0x00000004cf2c7c23 */ /* 0x120fe40008010827 */
[----:B------:R-:W5:Y:S07]  /*17810*/  LDL.LU R207, [R1+0x10] ;  /* 0x0000100001cf7983 */ /* 0x000f6e0000300800 */
[----:B------:R2:W4:Y:S01]  /*17820*/  MUFU.EX2 R169, R44 ;  /* 0x0000002c00a97308 */ /* 0x0005220000000800 */
[----:B-1----:R-:W-:Y:S07]  /*17830*/  F2FP.BF16.F32.PACK_AB R48, R195, R197 ;  /* 0x000000c5c330723e */ /* 0x002fee00000010ff */
[C---:B------:R-:W-:Y:S06]  /*17840*/  HMMA.16816.F32.BF16 R4, R48.reuse, R52, R4 ;  /* 0x000000343004723c */ /* 0x040fec0000041804 */
[C---:B------:R-:W-:Y:S01]  /*17850*/  HMMA.16816.F32.BF16 R8, R48.reuse, R54, R8 ;  /* 0x000000363008723c */ /* 0x040fe20000041808 */
[----:B------:R-:W1:Y:S04]  /*17860*/  LDSM.16.MT88.4 R52, [R135+0xc000] ;  /* 0x00c000008734783b */ /* 0x000e680000004200 */
[--C-:B--2---:R-:W-:Y:S01]  /*17870*/  FFMA.FTZ R44, R208, UR4, -R68.reuse ;  /* 0x00000004d02c7c23 */ /* 0x104fe20008010844 */
[C---:B------:R-:W-:Y:S03]  /*17880*/  HMMA.16816.F32.BF16 R12, R48.reuse, R56, R12 ;  /* 0x00000038300c723c */ /* 0x040fe6000004180c */
[----:B------:R2:W-:Y:S03]  /*17890*/  MUFU.EX2 R162, R44 ;  /* 0x0000002c00a27308 */ /* 0x0005e60000000800 */
[C---:B------:R-:W-:Y:S01]  /*178a0*/  HMMA.16816.F32.BF16 R16, R48.reuse, R58, R16 ;  /* 0x0000003a3010723c */ /* 0x040fe20000041810 */
[----:B------:R-:W1:Y:S05]  /*178b0*/  LDSM.16.MT88.4 R56, [R226+0xc000] ;  /* 0x00c00000e238783b */ /* 0x000e6a0000004200 */
[C---:B------:R-:W-:Y:S06]  /*178c0*/  HMMA.16816.F32.BF16 R20, R48.reuse, R60, R20 ;  /* 0x0000003c3014723c */ /* 0x040fec0000041814 */
[C---:B------:R-:W-:Y:S01]  /*178d0*/  HMMA.16816.F32.BF16 R24, R48.reuse, R62, R24 ;  /* 0x0000003e3018723c */ /* 0x040fe20000041818 */
[----:B------:R-:W1:Y:S04]  /*178e0*/  LDSM.16.MT88.4 R60, [R224+0xc000] ;  /* 0x00c00000e03c783b */ /* 0x000e680000004200 */
[--C-:B--2---:R-:W-:Y:S01]  /*178f0*/  FFMA.FTZ R44, R209, UR4, -R68.reuse ;  /* 0x00000004d12c7c23 */ /* 0x104fe20008010844 */
[C---:B------:R-:W-:Y:S03]  /*17900*/  HMMA.16816.F32.BF16 R28, R48.reuse, R40, R28 ;  /* 0x00000028301c723c */ /* 0x040fe6000004181c */
[----:B------:R2:W1:Y:S03]  /*17910*/  MUFU.EX2 R163, R44 ;  /* 0x0000002c00a37308 */ /* 0x0004660000000800 */
[----:B------:R-:W-:Y:S01]  /*17920*/  HMMA.16816.F32.BF16 R32, R48, R42, R32 ;  /* 0x0000002a3020723c */ /* 0x000fe20000041820 */
[----:B------:R-:W1:Y:S06]  /*17930*/  LDSM.16.MT88.4 R40, [R225+0xc000] ;  /* 0x00c00000e128783b */ /* 0x000e6c0000004200 */
[--C-:B------:R-:W-:Y:S01]  /*17940*/  FFMA.FTZ R48, R211, UR4, -R39.reuse ;  /* 0x00000004d3307c23 */ /* 0x100fe20008010827 */
[----:B------:R-:W-:Y:S03]  /*17950*/  F2FP.BF16.F32.PACK_AB R49, R176, R174 ;  /* 0x000000aeb031723e */ /* 0x000fe600000010ff */
[----:B------:R1:W-:Y:S01]  /*17960*/  MUFU.EX2 R164, R48 ;  /* 0x0000003000a47308 */ /* 0x0003e20000000800 */
[----:B------:R-:W-:Y:S01]  /*17970*/  F2FP.BF16.F32.PACK_AB R50, R177, R175 ;  /* 0x000000afb132723e */ /* 0x000fe200000010ff */
[--C-:B--2---:R-:W-:Y:S01]  /*17980*/  FFMA.FTZ R44, R210, UR4, -R39.reuse ;  /* 0x00000004d22c7c23 */ /* 0x104fe20008010827 */
[----:B----4-:R-:W-:Y:S07]  /*17990*/  F2FP.BF16.F32.PACK_AB R51, R173, R170 ;  /* 0x000000aaad33723e */ /* 0x010fee00000010ff */
[----:B------:R2:W-:Y:S01]  /*179a0*/  MUFU.EX2 R165, R44 ;  /* 0x0000002c00a57308 */ /* 0x0005e20000000800 */
[--C-:B-1----:R-:W-:Y:S09]  /*179b0*/  FFMA.FTZ R48, R213, UR4, -R68.reuse ;  /* 0x00000004d5307c23 */ /* 0x102ff20008010844 */
[----:B------:R1:W-:Y:S01]  /*179c0*/  MUFU.EX2 R161, R48 ;  /* 0x0000003000a17308 */ /* 0x0003e20000000800 */
[----:B--2---:R-:W-:Y:S07]  /*179d0*/  F2FP.BF16.F32.PACK_AB R44, R248, R251 ;  /* 0x000000fbf82c723e */ /* 0x004fee00000010ff */
[C---:B------:R-:W-:Y:S06]  /*179e0*/  HMMA.16816.F32.BF16 R4, R44.reuse, R52, R4 ;  /* 0x000000342c04723c */ /* 0x040fec0000041804 */
[C---:B------:R-:W-:Y:S01]  /*179f0*/  HMMA.16816.F32.BF16 R8, R44.reuse, R54, R8 ;  /* 0x000000362c08723c */ /* 0x040fe20000041808 */
[----:B------:R-:W2:Y:S04]  /*17a00*/  LDSM.16.MT88.4 R52, [R135+0xc800] ;  /* 0x00c800008734783b */ /* 0x000ea80000004200 */
[--C-:B-1----:R-:W-:Y:S01]  /*17a10*/  FFMA.FTZ R48, R212, UR4, -R68.reuse ;  /* 0x00000004d4307c23 */ /* 0x102fe20008010844 */
[C---:B------:R-:W-:Y:S03]  /*17a20*/  HMMA.16816.F32.BF16 R12, R44.reuse, R56, R12 ;  /* 0x000000382c0c723c */ /* 0x040fe6000004180c */
[----:B------:R1:W4:Y:S03]  /*17a30*/  MUFU.EX2 R160, R48 ;  /* 0x0000003000a07308 */ /* 0x0003260000000800 */
[C---:B------:R-:W-:Y:S01]  /*17a40*/  HMMA.16816.F32.BF16 R16, R44.reuse, R58, R16 ;  /* 0x0000003a2c10723c */ /* 0x040fe20000041810 */
[----:B------:R-:W4:Y:S05]  /*17a50*/  LDSM.16.MT88.4 R56, [R226+0xc800] ;  /* 0x00c80000e238783b */ /* 0x000f2a0000004200 */
[C---:B------:R-:W-:Y:S06]  /*17a60*/  HMMA.16816.F32.BF16 R20, R44.reuse, R60, R20 ;  /* 0x0000003c2c14723c */ /* 0x040fec0000041814 */
[C---:B------:R-:W-:Y:S01]  /*17a70*/  HMMA.16816.F32.BF16 R24, R44.reuse, R62, R24 ;  /* 0x0000003e2c18723c */ /* 0x040fe20000041818 */
[----:B------:R-:W4:Y:S04]  /*17a80*/  LDSM.16.MT88.4 R60, [R224+0xc800] ;  /* 0x00c80000e03c783b */ /* 0x000f280000004200 */
[--C-:B-1----:R-:W-:Y:S01]  /*17a90*/  FFMA.FTZ R48, R64, UR4, -R39.reuse ;  /* 0x0000000440307c23 */ /* 0x102fe20008010827 */
[C---:B------:R-:W-:Y:S03]  /*17aa0*/  HMMA.16816.F32.BF16 R28, R44.reuse, R40, R28 ;  /* 0x000000282c1c723c */ /* 0x040fe6000004181c */
        /* <DEDUP_REMOVED lines=10> */
[--C-:B--2---:R-:W-:Y:S09]  /*17b50*/  FFMA.FTZ R44, R69, UR4, -R39.reuse ;  /* 0x00000004452c7c23 */ /* 0x104ff20008010827 */
[----:B------:R2:W-:Y:S01]  /*17b60*/  MUFU.EX2 R154, R44 ;  /* 0x0000002c009a7308 */ /* 0x0005e20000000800 */
[--C-:B-1----:R-:W-:Y:S09]  /*17b70*/  FFMA.FTZ R48, R66, UR4, -R68.reuse ;  /* 0x0000000442307c23 */ /* 0x102ff20008010844 */
[----:B------:R1:W-:Y:S01]  /*17b80*/  MUFU.EX2 R157, R48 ;  /* 0x00000030009d7308 */ /* 0x0003e20000000800 */
[--C-:B--2---:R-:W-:Y:S09]  /*17b90*/  FFMA.FTZ R44, R70, UR4, -R68.reuse ;  /* 0x00000004462c7c23 */ /* 0x104ff20008010844 */
[----:B------:R2:W-:Y:S01]  /*17ba0*/  MUFU.EX2 R153, R44 ;  /* 0x0000002c00997308 */ /* 0x0005e20000000800 */
[--C-:B-1----:R-:W-:Y:S02]  /*17bb0*/  FFMA.FTZ R48, R67, UR4, -R68.reuse ;  /* 0x0000000443307c23 */ /* 0x102fe40008010844 */
[----:B------:R-:W-:Y:S07]  /*17bc0*/  LDSM.16.MT88.4 R64, [R226+0xe800] ;  /* 0x00e80000e240783b */ /* 0x000fee0000004200 */
[----:B------:R1:W3:Y:S01]  /*17bd0*/  MUFU.EX2 R156, R48 ;  /* 0x00000030009c7308 */ /* 0x0002e20000000800 */
[--C-:B--2---:R-:W-:Y:S09]  /*17be0*/  FFMA.FTZ R44, R71, UR4, -R68.reuse ;  /* 0x00000004472c7c23 */ /* 0x104ff20008010844 */
[----:B------:R2:W5:Y:S01]  /*17bf0*/  MUFU.EX2 R151, R44 ;  /* 0x0000002c00977308 */ /* 0x0005620000000800 */
[----:B-1----:R-:W-:Y:S07]  /*17c00*/  F2FP.BF16.F32.PACK_AB R48, R187, R178 ;  /* 0x000000b2bb30723e */ /* 0x002fee00000010ff */
[C---:B------:R-:W-:Y:S06]  /*17c10*/  HMMA.16816.F32.BF16 R4, R48.reuse, R52, R4 ;  /* 0x000000343004723c */ /* 0x040fec0000041804 */
[C---:B------:R-:W-:Y:S01]  /*17c20*/  HMMA.16816.F32.BF16 R8, R48.reuse, R54, R8 ;  /* 0x000000363008723c */ /* 0x040fe20000041808 */
[----:B------:R-:W1:Y:S04]  /*17c30*/  LDSM.16.MT88.4 R52, [R135+0xd000] ;  /* 0x00d000008734783b */ /* 0x000e680000004200 */
[--C-:B--2---:R-:W-:Y:S01]  /*17c40*/  FFMA.FTZ R44, R72, UR4, -R39.reuse ;  /* 0x00000004482c7c23 */ /* 0x104fe20008010827 */
[C---:B----4-:R-:W-:Y:S03]  /*17c50*/  HMMA.16816.F32.BF16 R12, R48.reuse, R56, R12 ;  /* 0x00000038300c723c */ /* 0x050fe6000004180c */
[----:B------:R2:W-:Y:S03]  /*17c60*/  MUFU.EX2 R150, R44 ;  /* 0x0000002c00967308 */ /* 0x0005e60000000800 */
[C---:B------:R-:W-:Y:S01]  /*17c70*/  HMMA.16816.F32.BF16 R16, R48.reuse, R58, R16 ;  /* 0x0000003a3010723c */ /* 0x040fe20000041810 */
[----:B------:R-:W4:Y:S05]  /*17c80*/  LDSM.16.MT88.4 R56, [R226+0xd000] ;  /* 0x00d00000e238783b */ /* 0x000f2a0000004200 */
[C---:B------:R-:W-:Y:S06]  /*17c90*/  HMMA.16816.F32.BF16 R20, R48.reuse, R60, R20 ;  /* 0x0000003c3014723c */ /* 0x040fec0000041814 */
[C---:B------:R-:W-:Y:S01]  /*17ca0*/  HMMA.16816.F32.BF16 R24, R48.reuse, R62, R24 ;  /* 0x0000003e3018723c */ /* 0x040fe20000041818 */
[----:B------:R-:W4:Y:S04]  /*17cb0*/  LDSM.16.MT88.4 R60, [R224+0xd000] ;  /* 0x00d00000e03c783b */ /* 0x000f280000004200 */
[--C-:B--2---:R-:W-:Y:S01]  /*17cc0*/  FFMA.FTZ R44, R73, UR4, -R39.reuse ;  /* 0x00000004492c7c23 */ /* 0x104fe20008010827 */
[C---:B------:R-:W-:Y:S03]  /*17cd0*/  HMMA.16816.F32.BF16 R28, R48.reuse, R40, R28 ;  /* 0x00000028301c723c */ /* 0x040fe6000004181c */
[----:B------:R2:W4:Y:S03]  /*17ce0*/  MUFU.EX2 R152, R44 ;  /* 0x0000002c00987308 */ /* 0x0005260000000800 */
[----:B------:R-:W-:Y:S01]  /*17cf0*/  HMMA.16816.F32.BF16 R32, R48, R42, R32 ;  /* 0x0000002a3020723c */ /* 0x000fe20000041820 */
[----:B------:R-:W4:Y:S06]  /*17d00*/  LDSM.16.MT88.4 R40, [R225+0xd000] ;  /* 0x00d00000e128783b */ /* 0x000f2c0000004200 */
[----:B------:R-:W-:Y:S01]  /*17d10*/  FFMA.FTZ R48, R75, UR4, -R68 ;  /* 0x000000044b307c23 */ /* 0x000fe20008010844 */
[----:B------:R-:W-:Y:S03]  /*17d20*/  F2FP.BF16.F32.PACK_AB R49, R160, R161 ;  /* 0x000000a1a031723e */ /* 0x000fe600000010ff */
[----:B------:R1:W-:Y:S01]  /*17d30*/  MUFU.EX2 R148, R48 ;  /* 0x0000003000947308 */ /* 0x0003e20000000800 */
[----:B------:R-:W-:Y:S01]  /*17d40*/  F2FP.BF16.F32.PACK_AB R50, R158, R159 ;  /* 0x0000009f9e32723e */ /* 0x000fe200000010ff */
[----:B---3--:R-:W-:Y:S01]  /*17d50*/  FFMA.FTZ R0, R0, R205, R180 ;  /* 0x000000cd00007223 */ /* 0x008fe200000100b4 */
[----:B--2---:R-:W-:Y:S01]  /*17d60*/  FFMA.FTZ R44, R74, UR4, -R68 ;  /* 0x000000044a2c7c23 */ /* 0x004fe20008010844 */
[----:B------:R-:W-:Y:S02]  /*17d70*/  F2FP.BF16.F32.PACK_AB R51, R156, R157 ;  /* 0x0000009d9c33723e */ /* 0x000fe400000010ff */
[----:B------:R-:W-:Y:S04]  /*17d80*/  FADD.FTZ R0, R186, R0 ;  /* 0x00000000ba007221 */ /* 0x000fe80000010000 */
[----:B------:R2:W3:Y:S01]  /*17d90*/  MUFU.EX2 R149, R44 ;  /* 0x0000002c00957308 */ /* 0x0004e20000000800 */
[----:B------:R-:W-:Y:S01]  /*17da0*/  FADD.FTZ R0, R183, R0 ;  /* 0x00000000b7007221 */ /* 0x000fe20000010000 */
[----:B-1----:R-:W-:Y:S08]  /*17db0*/  FFMA.FTZ R48, R76, UR4, -R39 ;  /* 0x000000044c307c23 */ /* 0x002ff00008010827 */
[----:B------:R1:W-:Y:S01]  /*17dc0*/  MUFU.EX2 R146, R48 ;  /* 0x0000003000927308 */ /* 0x0003e20000000800 */
[----:B-----5:R-:W-:Y:S01]  /*17dd0*/  FFMA.FTZ R2, R2, R207, R181 ;  /* 0x000000cf02027223 */ /* 0x020fe200000100b5 */
        /* <DEDUP_REMOVED lines=11> */
[----:B------:R-:W5:Y:S04]  /*17e90*/  LDSM.16.MT88.4 R60, [R224+0xd800] ;  /* 0x00d80000e03c783b */ /* 0x000f680000004200 */
[--C-:B-1----:R-:W-:Y:S01]  /*17ea0*/  FFMA.FTZ R48, R78, UR4, -R68.reuse ;  /* 0x000000044e307c23 */ /* 0x102fe20008010844 */
[C---:B------:R-:W-:Y:S03]  /*17eb0*/  HMMA.16816.F32.BF16 R28, R44.reuse, R40, R28 ;  /* 0x000000282c1c723c */ /* 0x040fe6000004181c */
[----:B------:R1:W-:Y:S03]  /*17ec0*/  MUFU.EX2 R144, R48 ;  /* 0x0000003000907308 */ /* 0x0003e60000000800 */
[----:B------:R-:W-:Y:S01]  /*17ed0*/  HMMA.16816.F32.BF16 R32, R44, R42, R32 ;  /* 0x0000002a2c20723c */ /* 0x000fe20000041820 */
[----:B------:R-:W3:Y:S06]  /*17ee0*/  LDSM.16.MT88.4 R40, [R225+0xd800] ;  /* 0x00d80000e128783b */ /* 0x000eec0000004200 */
[--C-:B------:R-:W-:Y:S04]  /*17ef0*/  FFMA.FTZ R44, R82, UR4, -R68.reuse ;  /* 0x00000004522c7c23 */ /* 0x100fe80008010844 */
[----:B------:R2:W-:Y:S01]  /*17f00*/  MUFU.EX2 R140, R44 ;  /* 0x0000002c008c7308 */ /* 0x0005e20000000800 */
[--C-:B-1----:R-:W-:Y:S09]  /*17f10*/  FFMA.FTZ R48, R79, UR4, -R68.reuse ;  /* 0x000000044f307c23 */ /* 0x102ff20008010844 */
[----:B------:R1:W3:Y:S01]  /*17f20*/  MUFU.EX2 R143, R48 ;  /* 0x00000030008f7308 */ /* 0x0002e20000000800 */
[--C-:B--2---:R-:W-:Y:S09]  /*17f30*/  FFMA.FTZ R44, R83, UR4, -R68.reuse ;  /* 0x00000004532c7c23 */ /* 0x104ff20008010844 */
[----:B------:R2:W-:Y:S01]  /*17f40*/  MUFU.EX2 R141, R44 ;  /* 0x0000002c008d7308 */ /* 0x0005e20000000800 */
[--C-:B-1----:R-:W-:Y:S09]  /*17f50*/  FFMA.FTZ R48, R80, UR4, -R39.reuse ;  /* 0x0000000450307c23 */ /* 0x102ff20008010827 */
[----:B------:R1:W-:Y:S01]  /*17f60*/  MUFU.EX2 R145, R48 ;  /* 0x0000003000917308 */ /* 0x0003e20000000800 */
[--C-:B--2---:R-:W-:Y:S09]  /*17f70*/  FFMA.FTZ R44, R84, UR4, -R39.reuse ;  /* 0x00000004542c7c23 */ /* 0x104ff20008010827 */
[----:B------:R2:W-:Y:S01]  /*17f80*/  MUFU.EX2 R139, R44 ;  /* 0x0000002c008b7308 */ /* 0x0005e20000000800 */
[--C-:B-1----:R-:W-:Y:S09]  /*17f90*/  FFMA.FTZ R48, R81, UR4, -R39.reuse ;  /* 0x0000000451307c23 */ /* 0x102ff20008010827 */
[----:B------:R1:W3:Y:S01]  /*17fa0*/  MUFU.EX2 R142, R48 ;  /* 0x00000030008e7308 */ /* 0x0002e20000000800 */
[----:B--2---:R-:W2:Y:S01]  /*17fb0*/  LDSM.16.MT88.4 R44, [R135+0xe000] ;  /* 0x00e00000872c783b */ /* 0x004ea20000004200 */
[----:B-1----:R-:W-:Y:S07]  /*17fc0*/  F2FP.BF16.F32.PACK_AB R48, R164, R165 ;  /* 0x000000a5a430723e */ /* 0x002fee00000010ff */
[C---:B------:R-:W-:Y:S06]  /*17fd0*/  HMMA.16816.F32.BF16 R4, R48.reuse, R52, R4 ;  /* 0x000000343004723c */ /* 0x040fec0000041804 */
[C---:B------:R-:W-:Y:S05]  /*17fe0*/  HMMA.16816.F32.BF16 R8, R48.reuse, R54, R8 ;  /* 0x000000363008723c */ /* 0x040fea0000041808 */
[--C-:B------:R-:W-:Y:S01]  /*17ff0*/  FFMA.FTZ R52, R85, UR4, -R39.reuse ;  /* 0x0000000455347c23 */ /* 0x100fe20008010827 */
[C---:B----4-:R-:W-:Y:S03]  /*18000*/  HMMA.16816.F32.BF16 R12, R48.reuse, R56, R12 ;  /* 0x00000038300c723c */ /* 0x050fe6000004180c */
[----:B------:R1:W-:Y:S03]  /*18010*/  MUFU.EX2 R138, R52 ;  /* 0x00000034008a7308 */ /* 0x0003e60000000800 */
[C---:B------:R-:W-:Y:S05]  /*18020*/  HMMA.16816.F32.BF16 R16, R48.reuse, R58, R16 ;  /* 0x0000003a3010723c */ /* 0x040fea0000041810 */
[--C-:B------:R-:W-:Y:S01]  /*18030*/  FFMA.FTZ R56, R87, UR4, -R68.reuse ;  /* 0x0000000457387c23 */ /* 0x100fe20008010844 */
[C---:B-----5:R-:W-:Y:S03]  /*18040*/  HMMA.16816.F32.BF16 R20, R48.reuse, R60, R20 ;  /* 0x0000003c3014723c */ /* 0x060fe60000041814 */
[----:B------:R4:W-:Y:S03]  /*18050*/  MUFU.EX2 R137, R56 ;  /* 0x0000003800897308 */ /* 0x0009e60000000800 */
[C---:B------:R-:W-:Y:S05]  /*18060*/  HMMA.16816.F32.BF16 R24, R48.reuse, R62, R24 ;  /* 0x0000003e3018723c */ /* 0x040fea0000041818 */
[--C-:B-1----:R-:W-:Y:S01]  /*18070*/  FFMA.FTZ R52, R86, UR4, -R68.reuse ;  /* 0x0000000456347c23 */ /* 0x102fe20008010844 */
[C---:B---3--:R-:W-:Y:S03]  /*18080*/  HMMA.16816.F32.BF16 R28, R48.reuse, R40, R28 ;  /* 0x00000028301c723c */ /* 0x048fe6000004181c */
[----:B------:R1:W3:Y:S02]  /*18090*/  MUFU.EX2 R136, R52 ;  /* 0x0000003400887308 */ /* 0x0002e40000000800 */
[--C-:B------:R-:W-:Y:S01]  /*180a0*/  FFMA.FTZ R60, R90, UR4, -R68.reuse ;  /* 0x000000045a3c7c23 */ /* 0x100fe20008010844 */
[----:B------:R-:W-:Y:S01]  /*180b0*/  HMMA.16816.F32.BF16 R32, R48, R42, R32 ;  /* 0x0000002a3020723c */ /* 0x000fe20000041820 */
[----:B------:R-:W-:Y:S04]  /*180c0*/  LDSM.16.MT88.4 R48, [R225+0xe000] ;  /* 0x00e00000e130783b */ /* 0x000fe80000004200 */
[--C-:B------:R-:W-:Y:S01]  /*180d0*/  FFMA.FTZ R40, R89, UR4, -R39.reuse ;  /* 0x0000000459287c23 */ /* 0x100fe20008010827 */
[--C-:B----4-:R-:W-:Y:S01]  /*180e0*/  FFMA.FTZ R56, R88, UR4, -R39.reuse ;  /* 0x0000000458387c23 */ /* 0x110fe20008010827 */
[----:B------:R-:W-:Y:S01]  /*180f0*/  F2FP.BF16.F32.PACK_AB R41, R151, R153 ;  /* 0x000000999729723e */ /* 0x000fe200000010ff */
[----:B------:R4:W-:Y:S03]  /*18100*/  MUFU.EX2 R131, R60 ;  /* 0x0000003c00837308 */ /* 0x0009e60000000800 */
[----:B------:R-:W-:Y:S02]  /*18110*/  F2FP.BF16.F32.PACK_AB R42, R152, R150 ;  /* 0x00000096982a723e */ /* 0x000fe400000010ff */
[----:B------:R-:W-:Y:S01]  /*18120*/  F2FP.BF16.F32.PACK_AB R43, R148, R149 ;  /* 0x00000095942b723e */ /* 0x000fe200000010ff */
[----:B-1----:R-:W1:Y:S04]  /*18130*/  LDSM.16.MT88.4 R52, [R226+0xe000] ;  /* 0x00e00000e234783b */ /* 0x002e680000004200 */
[----:B------:R5:W-:Y:S10]  /*18140*/  MUFU.EX2 R132, R40 ;  /* 0x0000002800847308 */ /* 0x000bf40000000800 */
[----:B------:R3:W1:Y:S01]  /*18150*/  MUFU.EX2 R133, R56 ;  /* 0x0000003800857308 */ /* 0x0006620000000800 */
[----:B----4-:R-:W-:Y:S01]  /*18160*/  LDSM.16.MT88.4 R60, [R135+0xe800] ;  /* 0x00e80000873c783b */ /* 0x010fe20000004200 */
[----:B-----5:R-:W-:Y:S07]  /*18170*/  F2FP.BF16.F32.PACK_AB R40, R154, R155 ;  /* 0x0000009b9a28723e */ /* 0x020fee00000010ff */
[C---:B--2---:R-:W-:Y:S01]  /*18180*/  HMMA.16816.F32.BF16 R4, R40.reuse, R44, R4 ;  /* 0x0000002c2804723c */ /* 0x044fe20000041804 */
[----:B---3--:R-:W2:Y:S05]  /*18190*/  LDSM.16.MT88.4 R56, [R224+0xe000] ;  /* 0x00e00000e038783b */ /* 0x008eaa0000004200 */
        /* <DEDUP_REMOVED lines=327> */
.L_x_3576:
[----:B------:R-:W1:Y:S01]  /*19610*/  LDL.LU R5, [R1+0x10] ;  /* 0x0000100001057983 */ /* 0x000e620000300800 */
[----:B------:R-:W4:Y:S01]  /*19620*/  S2R R50, SR_TID.X ;  /* 0x0000000000327919 */ /* 0x000f220000002100 */
[----:B------:R-:W5:Y:S01]  /*19630*/  S2R R51, SR_TID.X ;  /* 0x0000000000337919 */ /* 0x000f620000002100 */
[----:B------:R-:W3:Y:S01]  /*19640*/  S2R R38, SR_TID.X ;  /* 0x0000000000267919 */ /* 0x000ee20000002100 */
[----:B------:R-:W4:Y:S01]  /*19650*/  S2UR UR5, SR_CgaCtaId ;  /* 0x00000000000579c3 */ /* 0x000f220000008800 */
[----:B--2---:R-:W2:Y:S04]  /*19660*/  LDL.LU R4, [R1+0x14] ;  /* 0x0000140001047983 */ /* 0x004ea80000300800 */
[----:B------:R-:W2:Y:S01]  /*19670*/  LDL.LU R52, [R1+0x20] ;  /* 0x0000200001347983 */ /* 0x000ea20000300800 */
[----:B------:R-:W-:-:S02]  /*19680*/  UMOV UR4, 0x400 ;  /* 0x0000040000047882 */ /* 0x000fc40000000000 */
[----:B------:R-:W2:Y:S01]  /*19690*/  LDC R39, c[0x0][0x270] ;  /* 0x00009c00ff277b82 */ /* 0x000ea20000000800 */
[----:B------:R-:W-:Y:S01]  /*196a0*/  BSSY B0, `(.L_x_3581) ;  /* 0x00000a9000007945 */ /* 0x000fe20003800000 */
[----:B------:R-:W2:Y:S01]  /*196b0*/  S2R R13, SR_TID.X ;  /* 0x00000000000d7919 */ /* 0x000ea20000002100 */
[----:B------:R-:W2:Y:S01]  /*196c0*/  S2R R48, SR_CTAID.Y ;  /* 0x0000000000307919 */ /* 0x000ea20000002600 */
[----:B------:R-:W2:Y:S01]  /*196d0*/  S2R R49, SR_CTAID.X ;  /* 0x0000000000317919 */ /* 0x000ea20000002500 */
[----:B----4-:R-:W-:Y:S01]  /*196e0*/  SHF.R.S32.HI R50, RZ, 0x1f, R50 ;  /* 0x0000001fff327819 */ /* 0x010fe20000011432 */
[----:B------:R-:W-:Y:S02]  /*196f0*/  ULEA UR5, UR5, UR4, 0x18 ;  /* 0x0000000405057291 */ /* 0x000fe4000f8ec03f */
[----:B------:R-:W4:Y:S01]  /*19700*/  S2UR UR4, SR_CTAID.Z ;  /* 0x00000000000479c3 */ /* 0x000f220000002700 */
[----:B-----5:R-:W-:-:S04]  /*19710*/  LEA.HI R50, R50, R51, RZ, 0x4 ;  /* 0x0000003332327211 */ /* 0x020fc800078f20ff */
[----:B------:R-:W-:Y:S02]  /*19720*/  SHF.R.S32.HI R50, RZ, 0x4, R50 ;  /* 0x00000004ff327819 */ /* 0x000fe40000011432 */
[----:B---3--:R-:W-:-:S04]  /*19730*/  SHF.R.S32.HI R37, RZ, 0x1f, R38 ;  /* 0x0000001fff257819 */ /* 0x008fc80000011426 */
[CC--:B------:R-:W-:Y:S02]  /*19740*/  LEA.HI R8, R37.reuse, R38.reuse, RZ, 0x2 ;  /* 0x0000002625087211 */ /* 0x0c0fe400078f10ff */
[----:B------:R-:W-:Y:S02]  /*19750*/  LEA.HI R37, R37, R38, RZ, 0x5 ;  /* 0x0000002625257211 */ /* 0x000fe400078f28ff */
[--C-:B------:R-:W-:Y:S02]  /*19760*/  SHF.R.S32.HI R11, RZ, 0x2, R8.reuse ;  /* 0x00000002ff0b7819 */ /* 0x100fe40000011408 */
[----:B------:R-:W-:Y:S02]  /*19770*/  SHF.R.S32.HI R10, RZ, 0x1f, R8 ;  /* 0x0000001fff0a7819 */ /* 0x000fe40000011408 */
[----:B------:R-:W-:Y:S01]  /*19780*/  SHF.R.S32.HI R15, RZ, 0x5, R37 ;  /* 0x00000005ff0f7819 */ /* 0x000fe20000011425 */
[----:B------:R-:W-:Y:S06]  /*19790*/  BAR.SYNC.DEFER_BLOCKING 0x0 ;  /* 0x0000000000007b1d */ /* 0x000fec0000010000 */
[----:B-1----:R-:W1:Y:S04]  /*197a0*/  SHFL.BFLY PT, R2, R5, 0x2, 0x1f ;  /* 0x0c401f0005027f89 */ /* 0x002e6800000e0000 */
[----:B--2---:R-:W2:Y:S01]  /*197b0*/  SHFL.BFLY PT, R0, R4, 0x2, 0x1f ;  /* 0x0c401f0004007f89 */ /* 0x004ea200000e0000 */
[----:B-1----:R-:W-:-:S05]  /*197c0*/  FADD.FTZ R2, R2, R5 ;  /* 0x0000000502027221 */ /* 0x002fca0000010000 */
[----:B------:R-:W1:Y:S01]  /*197d0*/  SHFL.BFLY PT, R5, R2, 0x1, 0x1f ;  /* 0x0c201f0002057f89 */ /* 0x000e6200000e0000 */
[----:B--2---:R-:W-:-:S05]  /*197e0*/  FADD.FTZ R0, R0, R4 ;  /* 0x0000000400007221 */ /* 0x004fca0000010000 */
[----:B------:R-:W2:Y:S01]  /*197f0*/  SHFL.BFLY PT, R4, R0, 0x1, 0x1f ;  /* 0x0c201f0000047f89 */ /* 0x000ea200000e0000 */
[----:B-1----:R-:W-:Y:S01]  /*19800*/  FADD.FTZ R12, R2, R5 ;  /* 0x00000005020c7221 */ /* 0x002fe20000010000 */
[----:B------:R-:W-:Y:S01]  /*19810*/  LEA.HI R5, R52, R52, RZ, 0x1 ;  /* 0x0000003434057211 */ /* 0x000fe200078f08ff */
[----:B------:R-:W-:-:S03]  /*19820*/  IMAD.SHL.U32 R2, R50, 0x40, RZ ;  /* 0x0000004032027824 */ /* 0x000fc600078e00ff */
[----:B------:R-:W-:Y:S01]  /*19830*/  FSETP.NE.FTZ.AND P4, PT, R12, RZ, PT ;  /* 0x000000ff0c00720b */ /* 0x000fe20003f95000 */
[----:B------:R-:W-:Y:S01]  /*19840*/  IMAD.SHL.U32 R6, R5, 0x4, RZ ;  /* 0x0000000405067824 */ /* 0x000fe200078e00ff */
[----:B------:R-:W-:-:S04]  /*19850*/  LOP3.LUT R2, R2, 0x1c0, RZ, 0xc0, !PT ;  /* 0x000001c002027812 */ /* 0x000fc800078ec0ff */
[----:B------:R-:W-:Y:S02]  /*19860*/  LOP3.LUT R7, R2, 0x38, R6, 0xf8, !PT ;  /* 0x0000003802077812 */ /* 0x000fe400078ef806 */
[----:B------:R-:W-:Y:S02]  /*19870*/  SHF.R.U32.HI R6, RZ, 0x3, R2 ;  /* 0x00000003ff067819 */ /* 0x000fe40000011602 */
[----:B------:R-:W-:Y:S01]  /*19880*/  LOP3.LUT R2, R5, 0xffffffe, RZ, 0xc0, !PT ;  /* 0x0ffffffe05027812 */ /* 0x000fe200078ec0ff */
[----:B--2---:R-:W-:Y:S01]  /*19890*/  FADD.FTZ R9, R0, R4 ;  /* 0x0000000400097221 */ /* 0x004fe20000010000 */
[----:B------:R-:W-:Y:S01]  /*198a0*/  LEA.HI R5, R10, R11, RZ, 0x3 ;  /* 0x0000000b0a057211 */ /* 0x000fe200078f18ff */
[----:B------:R-:W1:Y:S01]  /*198b0*/  @P4 LDC R14, c[0x0][0x2e8] ;  /* 0x0000ba00ff0e4b82 */ /* 0x000e620000000800 */
[----:B------:R-:W-:Y:S02]  /*198c0*/  LOP3.LUT R6, R7, R6, RZ, 0x3c, !PT ;  /* 0x0000000607067212 */ /* 0x000fe400078e3cff */
[----:B------:R-:W-:-:S02]  /*198d0*/  FSETP.NE.FTZ.AND P3, PT, R9, RZ, PT ;  /* 0x000000ff0900720b */ /* 0x000fc40003f75000 */
[----:B------:R-:W-:Y:S02]  /*198e0*/  IADD3 R2, R52, -R2, RZ ;  /* 0x8000000234027210 */ /* 0x000fe40007ffe0ff */
[----:B------:R-:W-:Y:S02]  /*198f0*/  LOP3.LUT R7, R5, 0xfffffff8, RZ, 0xc0, !PT ;  /* 0xfffffff805077812 */ /* 0x000fe400078ec0ff */
[----:B------:R-:W-:Y:S01]  /*19900*/  MOV R4, 0x3f800000 ;  /* 0x3f80000000047802 */ /* 0x000fe20000000f00 */
[----:B------:R-:W-:Y:S01]  /*19910*/  IMAD R10, R2, 0x4, R6 ;  /* 0x00000004020a7824 */ /* 0x000fe200078e0206 */
[----:B------:R-:W-:Y:S02]  /*19920*/  IADD3 R7, R11, -R7, RZ ;  /* 0x800000070b077210 */ /* 0x000fe40007ffe0ff */
[----:B------:R-:W-:Y:S02]  /*19930*/  LOP3.LUT R6, R8, 0x1ffffffc, RZ, 0xc0, !PT ;  /* 0x1ffffffc08067812 */ /* 0x000fe400078ec0ff */
[----:B------:R-:W-:Y:S01]  /*19940*/  MOV R0, 0x3f800000 ;  /* 0x3f80000000007802 */ /* 0x000fe20000000f00 */
[----:B------:R-:W2:Y:S01]  /*19950*/  @P3 MUFU.RCP R4, R9 ;  /* 0x0000000900043308 */ /* 0x000ea20000001000 */
[C---:B------:R-:W-:Y:S01]  /*19960*/  SHF.L.U32 R2, R7.reuse, 0x6, RZ ;  /* 0x0000000607027819 */ /* 0x040fe200000006ff */
[----:B------:R-:W-:Y:S01]  /*19970*/  IMAD.IADD R6, R38, 0x1, -R6 ;  /* 0x0000000126067824 */ /* 0x000fe200078e0a06 */
[----:B------:R-:W-:-:S02]  /*19980*/  LOP3.LUT R5, R7, 0x1, RZ, 0xc0, !PT ;  /* 0x0000000107057812 */ /* 0x000fc400078ec0ff */
[----:B------:R-:W-:Y:S01]  /*19990*/  LOP3.LUT R2, R2, 0x1c0, RZ, 0xc0, !PT ;  /* 0x000001c002027812 */ /* 0x000fe200078ec0ff */
[----:B------:R-:W-:Y:S01]  /*199a0*/  IMAD R6, R15, 0x200, R6 ;  /* 0x000002000f067824 */ /* 0x000fe200078e0206 */
[----:B------:R-:W-:Y:S01]  /*199b0*/  R2P PR, R7, 0x6 ;  /* 0x0000000607007804 */ /* 0x000fe20000000000 */
[----:B------:R-:W3:Y:S01]  /*199c0*/  @P4 MUFU.RCP R0, R12 ;  /* 0x0000000c00004308 */ /* 0x000ee20000001000 */
[----:B------:R-:W-:Y:S01]  /*199d0*/  LEA.HI R2, R2, R2, RZ, 0x1d ;  /* 0x0000000202027211 */ /* 0x000fe200078fe8ff */
[----:B------:R-:W-:Y:S01]  /*199e0*/  IMAD.MOV.U32 R7, RZ, RZ, 0x20 ;  /* 0x00000020ff077424 */ /* 0x000fe200078e00ff */
[----:B------:R-:W-:Y:S02]  /*199f0*/  ISETP.NE.U32.AND P0, PT, R5, 0x1, PT ;  /* 0x000000010500780c */ /* 0x000fe40003f05070 */
[----:B------:R-:W-:Y:S02]  /*19a00*/  LEA R2, R6, R2, 0x1 ;  /* 0x0000000206027211 */ /* 0x000fe400078e08ff */
[----:B------:R-:W-:Y:S01]  /*19a10*/  SEL R7, R7, 0xffffffe0, P0 ;  /* 0xffffffe007077807 */ /* 0x000fe20000000000 */
[----:B------:R-:W-:Y:S01]  /*19a20*/  @P4 MUFU.LG2 R12, R12 ;  /* 0x0000000c000c4308 */ /* 0x000fe20000000c00 */
[----:B------:R-:W-:Y:S01]  /*19a30*/  LEA R2, R2, UR5, 0x2 ;  /* 0x0000000502027c11 */ /* 0x000fe2000f8e10ff */
[C---:B--2---:R-:W-:Y:S01]  /*19a40*/  FMUL.FTZ R139, R4.reuse, R139 ;  /* 0x0000008b048b7220 */ /* 0x044fe20000410000 */
[----:B------:R-:W-:Y:S01]  /*19a50*/  MOV R8, 0x40 ;  /* 0x0000004000087802 */ /* 0x000fe20000000f00 */
        /* <DEDUP_REMOVED lines=15> */
[----:B------:R-:W-:Y:S01]  /*19b50*/  SEL R8, R8, 0xffffffc0, !P1 ;  /* 0xffffffc008087807 */ /* 0x000fe20004800000 */
[----:B------:R-:W-:-:S02]  /*19b60*/  IMAD.IADD R4, R2, 0x1, R7 ;  /* 0x0000000102047824 */ /* 0x000fc400078e0207 */
        /* <DEDUP_REMOVED lines=20> */
[----:B------:R-:W-:Y:S04]  /*19cb0*/  STS.64 [R2], R136 ;  /* 0x0000008802007388 */ /* 0x000fe80000000a00 */
[----:B------:R2:W-:Y:S04]  /*19cc0*/  STS.64 [R2+0x800], R138 ;  /* 0x0008008a02007388 */ /* 0x0005e80000000a00 */
[----:B------:R-:W-:Y:S04]  /*19cd0*/  STS.64 [R4], R144 ;  /* 0x0000009004007388 */ /* 0x000fe80000000a00 */
[----:B------:R3:W-:Y:S04]  /*19ce0*/  STS.64 [R4+0x800], R146 ;  /* 0x0008009204007388 */ /* 0x0007e80000000a00 */
[----:B------:R-:W-:Y:S04]  /*19cf0*/  STS.64 [R6], R140 ;  /* 0x0000008c06007388 */ /* 0x000fe80000000a00 */
[----:B------:R-:W-:Y:S04]  /*19d00*/  STS.64 [R6+0x800], R142 ;  /* 0x0008008e06007388 */ /* 0x000fe80000000a00 */
[----:B------:R-:W-:Y:S04]  /*19d10*/  STS.64 [R5], R152 ;  /* 0x0000009805007388 */ /* 0x000fe80000000a00 */
[----:B------:R5:W-:Y:S01]  /*19d20*/  STS.64 [R5+0x800], R154 ;  /* 0x0008009a05007388 */ /* 0x000be20000000a00 */
[----:B--2---:R-:W-:-:S03]  /*19d30*/  IADD3 R2, R7, R0, RZ ;  /* 0x0000000007027210 */ /* 0x004fc60007ffe0ff */
[----:B------:R-:W-:Y:S04]  /*19d40*/  STS.64 [R0], R148 ;  /* 0x0000009400007388 */ /* 0x000fe80000000a00 */
[----:B------:R2:W-:Y:S01]  /*19d50*/  STS.64 [R0+0x800], R150 ;  /* 0x0008009600007388 */ /* 0x0005e20000000a00 */
[----:B---3--:R-:W-:-:S03]  /*19d60*/  IMAD.IADD R4, R8, 0x1, R0 ;  /* 0x0000000108047824 */ /* 0x008fc600078e0200 */
[----:B------:R-:W-:Y:S04]  /*19d70*/  STS.64 [R2], R156 ;  /* 0x0000009c02007388 */ /* 0x000fe80000000a00 */
[----:B------:R3:W-:Y:S04]  /*19d80*/  STS.64 [R2+0x800], R158 ;  /* 0x0008009e02007388 */ /* 0x0007e80000000a00 */
[----:B------:R-:W-:Y:S04]  /*19d90*/  STS.64 [R4], R164 ;  /* 0x000000a404007388 */ /* 0x000fe80000000a00 */
[----:B------:R4:W-:Y:S01]  /*19da0*/  STS.64 [R4+0x800], R166 ;  /* 0x000800a604007388 */ /* 0x0009e20000000a00 */
[----:B-----5:R-:W-:-:S02]  /*19db0*/  LOP3.LUT R5, R37, 0xffffffe0, RZ, 0xc0, !PT ;  /* 0xffffffe025057812 */ /* 0x020fc400078ec0ff */
[----:B--2---:R-:W-:Y:S02]  /*19dc0*/  IADD3 R0, R8, R2, RZ ;  /* 0x0000000208007210 */ /* 0x004fe40007ffe0ff */
[----:B------:R2:W5:Y:S03]  /*19dd0*/  @P3 MUFU.LG2 R8, R9 ;  /* 0x0000000900083308 */ /* 0x0005660000000c00 */
[----:B------:R-:W-:Y:S01]  /*19de0*/  STS.64 [R0], R160 ;  /* 0x000000a000007388 */ /* 0x000fe20000000a00 */
[----:B---3--:R-:W-:-:S03]  /*19df0*/  SHF.R.S32.HI R2, RZ, 0x1f, R13 ;  /* 0x0000001fff027819 */ /* 0x008fc6000001140d */
[----:B------:R3:W-:Y:S01]  /*19e00*/  STS.64 [R0+0x800], R162 ;  /* 0x000800a200007388 */ /* 0x0007e20000000a00 */
[----:B----4-:R-:W-:Y:S01]  /*19e10*/  LEA R4, R10, UR5, 0x2 ;  /* 0x000000050a047c11 */ /* 0x010fe2000f8e10ff */
[----:B------:R-:W-:Y:S01]  /*19e20*/  BAR.SYNC.DEFER_BLOCKING 0x0 ;  /* 0x0000000000007b1d */ /* 0x000fe20000010000 */
[----:B--2---:R-:W-:-:S07]  /*19e30*/  IMAD.MOV.U32 R9, RZ, RZ, -0x800000 ;  /* 0xff800000ff097424 */ /* 0x004fce00078e00ff */
[----:B------:R-:W2:Y:S01]  /*19e40*/  LDC.64 R10, c[0x0][0x2c0] ;  /* 0x0000b000ff0a7b82 */ /* 0x000ea20000000a00 */
[----:B---3--:R-:W-:Y:S02]  /*19e50*/  LEA.HI R0, R2, R13, RZ, 0x5 ;  /* 0x0000000d02007211 */ /* 0x008fe400078f28ff */
[----:B------:R-:W-:Y:S02]  /*19e60*/  SHF.R.S32.HI R2, RZ, 0x1f, R15 ;  /* 0x0000001fff027819 */ /* 0x000fe4000001140f */
[----:B------:R-:W-:Y:S01]  /*19e70*/  LOP3.LUT R0, R0, 0xffffffe0, RZ, 0xc0, !PT ;  /* 0xffffffe000007812 */ /* 0x000fe200078ec0ff */
[----:B------:R3:W4:Y:S01]  /*19e80*/  LDS.128 R44, [R4] ;  /* 0x00000000042c7984 */ /* 0x0007220000000c00 */
[----:B------:R-:W-:-:S03]  /*19e90*/  LEA.HI R2, R2, R15, RZ, 0x2 ;  /* 0x0000000f02027211 */ /* 0x000fc600078f10ff */
[----:B------:R3:W1:Y:S01]  /*19ea0*/  LDS.128 R40, [R4+0x800] ;  /* 0x0008000004287984 */ /* 0x0006620000000c00 */
[----:B------:R-:W-:Y:S01]  /*19eb0*/  IMAD.IADD R0, R13, 0x1, -R0 ;  /* 0x000000010d007824 */ /* 0x000fe200078e0a00 */
[----:B------:R-:W-:Y:S01]  /*19ec0*/  LOP3.LUT R6, R2, 0xffffffc, RZ, 0xc0, !PT ;  /* 0x0ffffffc02067812 */ /* 0x000fe200078ec0ff */
[----:B------:R-:W3:Y:S01]  /*19ed0*/  @P3 LDC R13, c[0x0][0x2e8] ;  /* 0x0000ba00ff0d3b82 */ /* 0x000ee20000000800 */
[----:B------:R1:W1:Y:S01]  /*19ee0*/  LDS.128 R32, [R4+0x1000] ;  /* 0x0010000004207984 */ /* 0x0002620000000c00 */
[----:B------:R-:W-:Y:S02]  /*19ef0*/  IADD3 R2, -R5, R38, RZ ;  /* 0x0000002605027210 */ /* 0x000fe40007ffe1ff */
[----:B------:R-:W-:Y:S01]  /*19f00*/  SHF.R.S32.HI R7, RZ, 0x1f, R0 ;  /* 0x0000001fff077819 */ /* 0x000fe20000011400 */
[----:B------:R1:W1:Y:S01]  /*19f10*/  LDS.128 R28, [R4+0x1800] ;  /* 0x00180000041c7984 */ /* 0x0002620000000c00 */
[----:B------:R-:W-:Y:S02]  /*19f20*/  LOP3.LUT P0, RZ, R2, 0x3, RZ, 0xc0, !PT ;  /* 0x0000000302ff7812 */ /* 0x000fe4000780c0ff */
[----:B------:R-:W-:Y:S01]  /*19f30*/  LEA.HI R0, R7, R0, RZ, 0x2 ;  /* 0x0000000007007211 */ /* 0x000fe200078f10ff */
[----:B------:R1:W3:Y:S01]  /*19f40*/  LDS.128 R24, [R4+0x2000] ;  /* 0x0020000004187984 */ /* 0x0002e20000000c00 */
[----:B------:R-:W-:Y:S01]  /*19f50*/  IADD3 R2, RZ, -UR13, RZ ;  /* 0x8000000dff027c10 */ /* 0x000fe2000fffe0ff */
[----:B--2---:R-:W-:Y:S01]  /*19f60*/  IMAD R7, R48, R10, UR13 ;  /* 0x0000000d30077e24 */ /* 0x004fe2000f8e020a */
[----:B------:R-:W-:Y:S01]  /*19f70*/  IADD3 R5, R15, -R6, RZ ;  /* 0x800000060f057210 */ /* 0x000fe20007ffe0ff */
[----:B------:R2:W2:Y:S01]  /*19f80*/  LDS.128 R20, [R4+0x2800] ;  /* 0x0028000004147984 */ /* 0x0004a20000000c00 */
[----:B------:R-:W-:Y:S01]  /*19f90*/  SHF.R.S32.HI R0, RZ, 0x2, R0 ;  /* 0x00000002ff007819 */ /* 0x000fe20000011400 */
[----:B------:R-:W-:-:S02]  /*19fa0*/  IMAD R15, R39, R2, UR4 ;  /* 0x00000004270f7e24 */ /* 0x000fc4000f8e0202 */
[----:B-----5:R-:W-:Y:S01]  /*19fb0*/  @P3 FMUL.FTZ R2, R8, 0.69314718246459960938 ;  /* 0x3f31721808023820 */ /* 0x020fe20000410000 */
[----:B------:R2:W2:Y:S01]  /*19fc0*/  LDS.128 R16, [R4+0x3000] ;  /* 0x0030000004107984 */ /* 0x0004a20000000c00 */
[----:B------:R-:W-:Y:S01]  /*19fd0*/  SHF.L.U32 R6, R52, 0x2, RZ ;  /* 0x0000000234067819 */ /* 0x000fe200000006ff */
[----:B------:R-:W-:Y:S02]  /*19fe0*/  IMAD R0, R5, 0x10, R0 ;  /* 0x0000001005007824 */ /* 0x000fe400078e0200 */
[----:B------:R-:W-:Y:S01]  /*19ff0*/  @P4 FMUL.FTZ R5, R12, 0.69314718246459960938 ;  /* 0x3f3172180c054820 */ /* 0x000fe20000410000 */
[----:B------:R-:W-:Y:S01]  /*1a000*/  SHF.L.U32 R12, R49, 0x6, RZ ;  /* 0x00000006310c7819 */ /* 0x000fe200000006ff */
[----:B------:R-:W-:Y:S01]  /*1a010*/  IMAD R8, R7, R39, R15 ;  /* 0x0000002707087224 */ /* 0x000fe200078e020f */
[----:B------:R-:W-:Y:S01]  /*1a020*/  MOV R10, 0xff800000 ;  /* 0xff800000000a7802 */ /* 0x000fe20000000f00 */
[----:B-1----:R-:W-:Y:S01]  /*1a030*/  @P4 FFMA.FTZ R9, R36, R14, R5 ;  /* 0x0000000e24094223 */ /* 0x002fe20000010005 */
[----:B---3--:R-:W-:Y:S01]  /*1a040*/  @P3 FFMA.FTZ R10, R3, R13, R2 ;  /* 0x0000000d030a3223 */ /* 0x008fe20000010002 */
[----:B------:R-:W-:Y:S01]  /*1a050*/  SHF.R.S32.HI R7, RZ, 0x1f, R6 ;  /* 0x0000001fff077819 */ /* 0x000fe20000011406 */
[----:B------:R-:W-:Y:S01]  /*1a060*/  IMAD R5, R8, R11, R12 ;  /* 0x0000000b08057224 */ /* 0x000fe200078e020c */
[----:B----4-:R-:W-:Y:S06]  /*1a070*/  @P0 BRA `(.L_x_3582) ;  /* 0x00000000002c0947 */ /* 0x010fec0003800000 */
[C---:B------:R-:W-:Y:S01]  /*1a080*/  VIADD R8, R0.reuse, 0x8 ;  /* 0x0000000800087836 */ /* 0x040fe20000000000 */
[----:B------:R-:W-:Y:S01]  /*1a090*/  SHF.R.S32.HI R2, RZ, 0x1f, R0 ;  /* 0x0000001fff027819 */ /* 0x000fe20000011400 */
[----:B------:R-:W-:Y:S01]  /*1a0a0*/  ULDC.64 UR4, c[0x0][0x2b8] ;  /* 0x0000ae0000047ab9 */ /* 0x000fe20000000a00 */
[C---:B------:R-:W-:Y:S02]  /*1a0b0*/  IADD3 R3, P0, R5.reuse, R0, RZ ;  /* 0x0000000005037210 */ /* 0x040fe40007f1e0ff */
[----:B------:R-:W-:Y:S02]  /*1a0c0*/  ISETP.GE.AND P2, PT, R0, UR21, PT ;  /* 0x0000001500007c0c */ /* 0x000fe4000bf46270 */
[----:B------:R-:W-:Y:S02]  /*1a0d0*/  ISETP.GE.AND P1, PT, R8, UR21, PT ;  /* 0x0000001508007c0c */ /* 0x000fe4000bf26270 */
[----:B------:R-:W-:Y:S02]  /*1a0e0*/  LEA.HI.X.SX32 R0, R5, R2, 0x1, P0 ;  /* 0x0000000205007211 */ /* 0x000fe400000f0eff */
[----:B------:R-:W-:-:S04]  /*1a0f0*/  LEA R2, P0, R3, UR4, 0x2 ;  /* 0x0000000403027c11 */ /* 0x000fc8000f8010ff */
[----:B------:R-:W-:-:S05]  /*1a100*/  LEA.HI.X R3, R3, UR5, R0, 0x2, P0 ;  /* 0x0000000503037c11 */ /* 0x000fca00080f1400 */
[----:B------:R1:W-:Y:S04]  /*1a110*/  @!P2 STG.E desc[UR16][R2.64], R9 ;  /* 0x000000090200a986 */ /* 0x0003e8000c101910 */
[----:B------:R1:W-:Y:S02]  /*1a120*/  @!P1 STG.E desc[UR16][R2.64+0x20], R10 ;  /* 0x0000200a02009986 */ /* 0x0003e4000c101910 */
.L_x_3582:
[----:B------:R-:W-:Y:S05]  /*1a130*/  BSYNC B0 ;  /* 0x0000000000007941 */ /* 0x000fea0003800000 */
.L_x_3581:
[----:B------:R-:W-:Y:S01]  /*1a140*/  ULDC UR4, c[0x0][0x2dc] ;  /* 0x0000b70000047ab9 */ /* 0x000fe20000000800 */
[C---:B-1----:R-:W-:Y:S01]  /*1a150*/  IMAD.WIDE R2, R50.reuse, 0x40, R6 ;  /* 0x0000004032027825 */ /* 0x042fe200078e0206 */
[----:B------:R-:W-:-:S03]  /*1a160*/  ISETP.GE.AND P6, PT, R50, UR21, PT ;  /* 0x0000001532007c0c */ /* 0x000fc6000bfc6270 */
[----:B------:R-:W-:Y:S01]  /*1a170*/  IMAD R0, R5, UR4, RZ ;  /* 0x0000000405007c24 */ /* 0x000fe2000f8e02ff */
[----:B------:R-:W-:Y:S01]  /*1a180*/  ULDC.64 UR4, c[0x0][0x288] ;  /* 0x0000a20000047ab9 */ /* 0x000fe20000000a00 */
[----:B--2---:R-:W1:Y:S01]  /*1a190*/  LDS.128 R4, [R4+0x3800] ;  /* 0x0038000004047984 */ /* 0x004e620000000c00 */
[----:B------:R-:W-:Y:S02]  /*1a1a0*/  VIADD R10, R50, 0x10 ;  /* 0x00000010320a7836 */ /* 0x000fe40000000000 */
[----:B------:R-:W-:Y:S01]  /*1a1b0*/  IADD3 R8, P0, R0, R2, RZ ;  /* 0x0000000200087210 */ /* 0x000fe20007f1e0ff */
[----:B------:R-:W-:Y:S02]  /*1a1c0*/  VIADD R9, R50, 0x18 ;  /* 0x0000001832097836 */ /* 0x000fe40000000000 */
[----:B------:R-:W-:Y:S01]  /*1a1d0*/  ISETP.GE.AND P4, PT, R10, UR21, PT ;  /* 0x000000150a007c0c */ /* 0x000fe2000bf86270 */
[----:B------:R-:W-:Y:S01]  /*1a1e0*/  VIADD R11, R50, 0x8 ;  /* 0x00000008320b7836 */ /* 0x000fe20000000000 */
[----:B------:R-:W-:Y:S01]  /*1a1f0*/  LEA.HI.X.SX32 R0, R0, R3, 0x1, P0 ;  /* 0x0000000300007211 */ /* 0x000fe200000f0eff */
[----:B------:R-:W-:Y:S01]  /*1a200*/  VIADD R3, R50, 0x28 ;  /* 0x0000002832037836 */ /* 0x000fe20000000000 */
[----:B------:R-:W-:Y:S01]  /*1a210*/  LEA R2, P0, R8, UR4, 0x2 ;  /* 0x0000000408027c11 */ /* 0x000fe2000f8010ff */
[C---:B------:R-:W-:Y:S01]  /*1a220*/  VIADD R10, R50.reuse, 0x20 ;  /* 0x00000020320a7836 */ /* 0x040fe20000000000 */
[----:B------:R-:W-:Y:S01]  /*1a230*/  ISETP.GE.AND P3, PT, R9, UR21, PT ;  /* 0x0000001509007c0c */ /* 0x000fe2000bf66270 */
[----:B------:R-:W-:Y:S01]  /*1a240*/  VIADD R9, R50, 0x30 ;  /* 0x0000003032097836 */ /* 0x000fe20000000000 */
[----:B------:R-:W-:-:S02]  /*1a250*/  ISETP.GE.AND P1, PT, R3, UR21, PT ;  /* 0x0000001503007c0c */ /* 0x000fc4000bf26270 */
        /* <DEDUP_REMOVED lines=14> */
[----:B-1----:R-:W-:Y:S05]  /*1a340*/  @P6 EXIT ;  /* 0x000000000000694d */ /* 0x002fea0003800000 */
[----:B------:R-:W-:Y:S01]  /*1a350*/  STG.E.128 desc[UR16][R2.64+0x3800], R4 ;  /* 0x0038000402007986 */ /* 0x000fe2000c101d10 */
[----:B------:R-:W-:Y:S05]  /*1a360*/  EXIT ;  /* 0x000000000000794d */ /* 0x000fea0003800000 */
.L_x_3583:
        /* <DEDUP_REMOVED lines=9> */
.L_x_8013:


//--------------------- .text._ZN5flash24flash_fwd_splitkv_kernelI23Flash_fwd_kernel_traitsILi64ELi64ELi256ELi4ELb0ELb0EN7cutlass10bfloat16_tE19Flash_kernel_traitsILi64ELi64ELi256ELi4ES3_EELb1ELb0ELb1ELb0ELb0ELb0ELb1ELb0EEEvNS_16Flash_fwd_paramsE --------------------------
	.section	.text._ZN5flash24flash_fwd_splitkv_kernelI23Flash_fwd_kernel_traitsILi64ELi64ELi256ELi4ELb0ELb0EN7cutlass10bfloat16_tE19Flash_kernel_traitsILi64ELi64ELi256ELi4ES3_EELb1ELb0ELb1ELb0ELb0ELb0ELb1ELb0EEEvNS_16Flash_fwd_paramsE,"ax",@progbits
	.align	128
        .global         _ZN5flash24flash_fwd_splitkv_kernelI23Flash_fwd_kernel_traitsILi64ELi64ELi256ELi4ELb0ELb0EN7cutlass10bfloat16_tE19Flash_kernel_traitsILi64ELi64ELi256ELi4ES3_EELb1ELb0ELb1ELb0ELb0ELb0ELb1ELb0EEEvNS_16Flash_fwd_paramsE
        .type           _ZN5flash24flash_fwd_splitkv_kernelI23Flash_fwd_kernel_traitsILi64ELi64ELi256ELi4ELb0ELb0EN7cutlass10bfloat16_tE19Flash_kernel_traitsILi64ELi64ELi256ELi4ES3_EELb1ELb0ELb1ELb0ELb0ELb0ELb1ELb0EEEvNS_16Flash_fwd_paramsE,@function
        .size           _ZN5flash24flash_fwd_splitkv_kernelI23Flash_fwd_kernel_traitsILi64ELi64ELi256ELi4ELb0ELb0EN7cutlass10bfloat16_tE19Flash_kernel_traitsILi64ELi64ELi256ELi4ES3_EELb1ELb0ELb1ELb0ELb0ELb0ELb1ELb0EEEvNS_16Flash_fwd_paramsE,(.L_x_8014 - _ZN5flash24flash_fwd_splitkv_kernelI23Flash_fwd_kernel_traitsILi64ELi64ELi256ELi4ELb0ELb0EN7cutlass10bfloat16_tE19Flash_kernel_traitsILi64ELi64ELi256ELi4ES3_EELb1ELb0ELb1ELb0ELb0ELb0ELb1ELb0EEEvNS_16Flash_fwd_paramsE)
        .other          _ZN5flash24flash_fwd_splitkv_kernelI23Flash_fwd_kernel_traitsILi64ELi64ELi256ELi4ELb0ELb0EN7cutlass10bfloat16_tE19Flash_kernel_traitsILi64ELi64ELi256ELi4ES3_EELb1ELb0ELb1ELb0ELb0ELb0ELb1ELb0EEEvNS_16Flash_fwd_paramsE,@"STO_CUDA_ENTRY STV_DEFAULT"
_ZN5flash24flash_fwd_splitkv_kernelI23Flash_fwd_kernel_traitsILi64ELi64ELi256ELi4ELb0ELb0EN7cutlass10bfloat16_tE19Flash_kernel_traitsILi64ELi64ELi256ELi4ES3_EELb1ELb0ELb1ELb0ELb0ELb0ELb1ELb0EEEvNS_16Flash_fwd_paramsE:
.text._ZN5flash24flash_fwd_splitkv_kernelI23Flash_fwd_kernel_traitsILi64ELi64ELi256ELi4ELb0ELb0EN7cutlass10bfloat16_tE19Flash_kernel_traitsILi64ELi64ELi256ELi4ES3_EELb1ELb0ELb1ELb0ELb0ELb0ELb1ELb0EEEvNS_16Flash_fwd_paramsE:
        /* <DEDUP_REMOVED lines=78> */
.L_x_3584:
[----:B------:R-:W-:-:S05]  /*04e0*/  ULDC UR8, c[0x0][0x2c8] ;  /* 0x0000b20000087ab9 */ /* 0x000fca0000000800 */
.L_x_3585:
        /* <DEDUP_REMOVED lines=48> */
[----:B------:R-:W-:-:S04]  /*07f0*/  R2UR UR4, R0 ;  /* 0x00000000000472ca */ /* 0x000fc800000e0000 */
[----:B------:R-:W-:Y:S02]  /*0800*/  UMOV UR13, UR17 ;  /* 0x00000011000d7c82 */ /* 0x000fe40008000000 */
[----:B------:R-:W-:-:S07]  /*0810*/  UIMAD.WIDE.U32 UR16, UR13, UR5, URZ ;  /* 0x000000050d1072a5 */ /* 0x000fce000f8e003f */
[----:B------:R-:W-:Y:S02]  /*0820*/  UMOV UR13, UR17 ;  /* 0x00000011000d7c82 */ /* 0x000fe40008000000 */
        /* <DEDUP_REMOVED lines=114> */
.L_x_3586:
        /* <DEDUP_REMOVED lines=28> */
.L_x_3587:
[----:B------:R-:W-:Y:S05]  /*1110*/  @!P3 BRA `(.L_x_3588) ;  /* 0x000000040058b947 */ /* 0x000fea0003800000 */
[----:B------:R-:W1:Y:S01]  /*1120*/  LDC R9, c[0x0][0x380] ;  /* 0x0000e000ff097b82 */ /* 0x000e620000000800 */
[----:B------:R-:W-:Y:S01]  /*1130*/  ULEA UR7, UR17, 0xffffff00, 0x8 ;  /* 0xffffff0011077891 */ /* 0x000fe2000f8e403f */
[----:B------:R-:W-:-:S05]  /*1140*/  ULDC.64 UR4, c[0x0][0x230] ;  /* 0x00008c0000047ab9 */ /* 0x000fca0000000a00 */
        /* <DEDUP_REMOVED lines=62> */
[----:B------:R-:W-:Y:S01]  /*1530*/  ULDC.64 UR6, c[0x0][0x248] ;  /* 0x0000920000067ab9 */ /* 0x000fe20000000a00 */
[----:B------:R-:W-:Y:S01]  /*1540*/  UIADD3 UR4, UR9, UR4, URZ ;  /* 0x0000000409047290 */ /* 0x000fe2000fffe03f */
[----:B------:R-:W-:Y:S01]  /*1550*/  IMAD R4, R211, UR6, RZ ;  /* 0x00000006d3047c24 */ /* 0x000fe2000f8e02ff */
[----:B------:R-:W-:Y:S01]  /*1560*/  @!P1 LOP3.LUT R2, RZ, R0, RZ, 0x33, !PT ;  /* 0x00000000ff029212 */ /* 0x000fe200078e33ff */
[----:B------:R-:W-:-:S02]  /*1570*/  ULDC.64 UR8, c[0x0][0x260] ;  /* 0x0000980000087ab9 */ /* 0x000fc40000000a00 */
[C---:B------:R-:W-:Y:S01]  /*1580*/  IMAD R0, R9.reuse, UR7, R4 ;  /* 0x0000000709007c24 */ /* 0x040fe2000f8e0204 */
        /* <DEDUP_REMOVED lines=8> */
[----:B------:R-:W-:Y:S01]  /*1610*/  IMAD R3, R5, UR8, RZ ;  /* 0x0000000805037c24 */ /* 0x000fe2000f8e02ff */
[----:B------:R-:W-:-:S02]  /*1620*/  IADD3 R7, R7, R0, RZ ;  /* 0x0000000007077210 */ /* 0x000fc40007ffe0ff */
[----:B------:R-:W-:Y:S01]  /*1630*/  UIADD3 UR25, UR29, UR5, URZ ;  /* 0x000000051d197290 */ /* 0x000fe2000fffe03f */
[C---:B------:R-:W-:Y:S02]  /*1640*/  IMAD R3, R2.reuse, UR9, R3 ;  /* 0x0000000902037c24 */ /* 0x040fe4000f8e0203 */
[----:B------:R-:W-:-:S04]  /*1650*/  IMAD.WIDE.U32 R12, R2, UR8, R6 ;  /* 0x00000008020c7c25 */ /* 0x000fc8000f8e0006 */
[----:B------:R-:W-:Y:S01]  /*1660*/  IMAD.IADD R7, R13, 0x1, R3 ;  /* 0x000000010d077824 */ /* 0x000fe200078e0203 */
[----:B------:R-:W-:Y:S06]  /*1670*/  BRA `(.L_x_3589) ;  /* 0x00000004004c7947 */ /* 0x000fec0003800000 */
.L_x_3588:
        /* <DEDUP_REMOVED lines=48> */
.L_x_3590:
        /* <DEDUP_REMOVED lines=21> */
[----:B------:R-:W-:Y:S01]  /*1ad0*/  IMAD.IADD R7, R13, 0x1, R0 ;  /* 0x000000010d077824 */ /* 0x000fe200078e0200 */
        /* <DEDUP_REMOVED lines=13> */
.L_x_3589:
[----:B------:R-:W-:Y:S01]  /*1bb0*/  UISETP.NE.AND UP0, UPT, UR27, -0x1, UPT ;  /* 0xffffffff1b00788c */ /* 0x000fe2000bf05270 */
[----:B------:R-:W-:Y:S01]  /*1bc0*/  SHF.R.S32.HI R6, RZ, 0x1f, R207 ;  /* 0x0000001fff067819 */ /* 0x000fe200000114cf */
[----:B------:R-:W-:Y:S01]  /*1bd0*/  UIADD3 UR14, UR17, -0x1, URZ ;  /* 0xffffffff110e7890 */ /* 0x000fe2000fffe03f */
[----:B------:R-:W1:Y:S01]  /*1be0*/  S2R R15, SR_CTAID.X ;  /* 0x00000000000f7919 */ /* 0x000e620000002500 */
[----:B------:R-:W-:Y:S01]  /*1bf0*/  UIADD3 UR10, -UR22, UR24, URZ ;  /* 0x00000018160a7290 */ /* 0x000fe2000fffe13f */
[-C--:B------:R-:W-:Y:S01]  /*1c00*/  LEA.HI R2, R6, R207.reuse, RZ, 0x3 ;  /* 0x000000cf06027211 */ /* 0x080fe200078f18ff */
[----:B------:R-:W-:Y:S01]  /*1c10*/  USHF.L.U32 UR16, UR14, 0x8, URZ ;  /* 0x000000080e107899 */ /* 0x000fe2000800063f */
[----:B------:R-:W-:Y:S01]  /*1c20*/  BSSY B0, `(.L_x_3591) ;  /* 0x000004c000007945 */ /* 0x000fe20003800000 */
[----:B------:R-:W-:Y:S01]  /*1c30*/  USHF.R.S32.HI UR23, URZ, 0x1f, UR26 ;  /* 0x0000001f3f177899 */ /* 0x000fe2000801141a */
[----:B------:R-:W-:Y:S01]  /*1c40*/  SHF.R.S32.HI R18, RZ, 0x3, R2 ;  /* 0x00000003ff127819 */ /* 0x000fe20000011402 */
[----:B------:R-:W-:Y:S01]  /*1c50*/  ULDC.64 UR12, c[0x0][0x258] ;  /* 0x00009600000c7ab9 */ /* 0x000fe20000000a00 */
[----:B------:R-:W-:Y:S01]  /*1c60*/  @UP0 ULDC.64 UR4, c[0x0][0x240] ;  /* 0x0000900000040ab9 */ /* 0x000fe20000000a00 */
[----:B------:R-:W-:Y:S01]  /*1c70*/  LOP3.LUT R2, R2, 0xfffffff8, RZ, 0xc0, !PT ;  /* 0xfffffff802027812 */ /* 0x000fe200078ec0ff */
[----:B------:R-:W-:Y:S01]  /*1c80*/  @UP0 UIMAD.WIDE.U32 UR30, UR27, UR4, URZ ;  /* 0x000000041b1e02a5 */ /* 0x000fe2000f8e003f */
[C---:B------:R-:W-:Y:S01]  /*1c90*/  IMAD.SHL.U32 R13, R18.reuse, 0x40, RZ ;  /* 0x00000040120d7824 */ /* 0x040fe200078e00ff */
[----:B------:R-:W2:Y:S01]  /*1ca0*/  S2UR UR4, SR_CgaCtaId ;  /* 0x00000000000479c3 */ /* 0x000ea20000008800 */
[----:B------:R-:W-:Y:S01]  /*1cb0*/  VIADD R0, R18, 0x10 ;  /* 0x0000001012007836 */ /* 0x000fe20000000000 */
[----:B------:R-:W-:Y:S01]  /*1cc0*/  @UP0 UIMAD UR27, UR27, UR5, UR31 ;  /* 0x000000051b1b02a4 */ /* 0x000fe2000f8e021f */
[----:B------:R-:W-:Y:S01]  /*1cd0*/  IMAD.IADD R3, R207, 0x1, -R2 ;  /* 0x00000001cf037824 */ /* 0x000fe200078e0a02 */
[----:B------:R-:W-:Y:S01]  /*1ce0*/  UIADD3 UR5, -UR16, UR20, URZ ;  /* 0x0000001410057290 */ /* 0x000fe2000fffe13f */
[----:B------:R-:W-:Y:S01]  /*1cf0*/  LOP3.LUT R13, R13, 0x1c0, RZ, 0xc0, !PT ;  /* 0x000001c00d0d7812 */ /* 0x000fe200078ec0ff */
[----:B------:R-:W-:Y:S01]  /*1d00*/  @!UP0 USHF.R.S32.HI UR29, URZ, 0x1f, UR15 ;  /* 0x0000001f3f1d8899 */ /* 0x000fe2000801140f */
[----:B------:R-:W-:Y:S01]  /*1d10*/  IMAD.SHL.U32 R244, R3, 0x8, RZ ;  /* 0x0000000803f47824 */ /* 0x000fe200078e00ff */
[C---:B------:R-:W-:Y:S01]  /*1d20*/  ISETP.GE.AND P6, PT, R0.reuse, UR10, PT ;  /* 0x0000000a00007c0c */ /* 0x040fe2000bfc6270 */
[----:B------:R-:W-:Y:S01]  /*1d30*/  @!UP0 ULDC.64 UR8, c[0x0][0x228] ;  /* 0x00008a0000088ab9 */ /* 0x000fe20000000a00 */
[C---:B------:R-:W-:Y:S01]  /*1d40*/  ISETP.GE.AND P5, PT, R0.reuse, UR5, PT ;  /* 0x0000000500007c0c */ /* 0x040fe2000bfa6270 */
[----:B------:R-:W-:Y:S01]  /*1d50*/  @!UP0 UIMAD UR29, UR29, UR8, URZ ;  /* 0x000000081d1d82a4 */ /* 0x000fe2000f8e023f */
[----:B------:R-:W-:Y:S01]  /*1d60*/  ISETP.GE.AND P4, PT, R0, UR5, PT ;  /* 0x0000000500007c0c */ /* 0x000fe2000bf86270 */
[----:B------:R-:W-:Y:S01]  /*1d70*/  @!UP0 UIMAD.WIDE.U32 UR34, UR15, UR8, URZ ;  /* 0x000000080f2282a5 */ /* 0x000fe2000f8e003f */
[----:B------:R-:W-:Y:S01]  /*1d80*/  LOP3.LUT R11, R13, 0x38, R244, 0xf8, !PT ;  /* 0x000000380d0b7812 */ /* 0x000fe200078ef8f4 */
[----:B------:R-:W-:Y:S01]  /*1d90*/  @!UP0 UIMAD UR29, UR15, UR9, UR29 ;  /* 0x000000090f1d82a4 */ /* 0x000fe2000f8e021d */
[----:B------:R-:W-:Y:S01]  /*1da0*/  SHF.R.U32.HI R0, RZ, 0x3, R13 ;  /* 0x00000003ff007819 */ /* 0x000fe2000001160d */
[----:B------:R-:W-:Y:S01]  /*1db0*/  UIMAD UR32, UR23, UR12, URZ ;  /* 0x0000000c172072a4 */ /* 0x000fe2000f8e023f */
[----:B------:R-:W-:Y:S01]  /*1dc0*/  LEA.HI R2, R6, R207, RZ, 0x6 ;  /* 0x000000cf06027211 */ /* 0x000fe200078f30ff */
[----:B------:R-:W-:Y:S01]  /*1dd0*/  @!UP0 UIADD3 UR27, UR35, UR29, URZ ;  /* 0x0000001d231b8290 */ /* 0x000fe2000fffe03f */
[----:B------:R-:W-:Y:S01]  /*1de0*/  LOP3.LUT R0, R11, R0, RZ, 0x3c, !PT ;  /* 0x000000000b007212 */ /* 0x000fe200078e3cff */
[----:B------:R-:W-:Y:S01]  /*1df0*/  @!UP0 UMOV UR30, UR34 ;  /* 0x00000022001e8c82 */ /* 0x000fe20008000000 */
[----:B------:R-:W-:Y:S01]  /*1e00*/  SHF.R.S32.HI R19, RZ, 0x1f, R18 ;  /* 0x0000001fff137819 */ /* 0x000fe20000011412 */
[----:B------:R-:W-:Y:S01]  /*1e10*/  IMAD.SHL.U32 R11, R2, 0x8, RZ ;  /* 0x00000008020b7824 */ /* 0x000fe200078e00ff */
[----:B------:R-:W-:Y:S01]  /*1e20*/  IADD3 R208, P2, R18, R9, RZ ;  /* 0x0000000912d07210 */ /* 0x000fe20007f5e0ff */
[----:B------:R-:W-:Y:S01]  /*1e30*/  ULDC.64 UR8, c[0x0][0x268] ;  /* 0x00009a0000087ab9 */ /* 0x000fe20000000a00 */
[----:B------:R-:W-:Y:S01]  /*1e40*/  IADD3 R12, P0, R244, R12, RZ ;  /* 0x0000000cf40c7210 */ /* 0x000fe20007f1e0ff */
[----:B------:R-:W-:Y:S01]  /*1e50*/  IMAD.U32 R8, RZ, RZ, UR12 ;  /* 0x0000000cff087e24 */ /* 0x000fe2000f8e00ff */
[----:B------:R-:W-:Y:S01]  /*1e60*/  LOP3.LUT R242, R0, 0xfffffe00, R11, 0xf8, !PT ;  /* 0xfffffe0000f27812 */ /* 0x000fe200078ef80b */
[----:B------:R-:W-:Y:S01]  /*1e70*/  IMAD.X R211, R19, 0x1, R211, P2 ;  /* 0x0000000113d37824 */ /* 0x000fe200010e06d3 */
[----:B------:R-:W-:Y:S01]  /*1e80*/  SHF.R.S32.HI R0, RZ, 0x1f, R244 ;  /* 0x0000001fff007819 */ /* 0x000fe200000114f4 */
[----:B------:R-:W-:Y:S01]  /*1e90*/  UIMAD UR13, UR26, UR13, UR32 ;  /* 0x0000000d1a0d72a4 */ /* 0x000fe2000f8e0220 */
[----:B------:R-:W-:Y:S01]  /*1ea0*/  IADD3 R16, P1, R244, UR30, RZ ;  /* 0x0000001ef4107c10 */ /* 0x000fe2000ff3e0ff */
[----:B------:R-:W-:Y:S01]  /*1eb0*/  IMAD R5, R5, UR8, RZ ;  /* 0x0000000805057c24 */ /* 0x000fe2000f8e02ff */
[----:B------:R-:W-:Y:S01]  /*1ec0*/  ISETP.GE.AND P2, PT, R18, UR10, PT ;  /* 0x0000000a12007c0c */ /* 0x000fe2000bf46270 */
[----:B------:R-:W-:Y:S01]  /*1ed0*/  IMAD.X R13, R0, 0x1, R7, P0 ;  /* 0x00000001000d7824 */ /* 0x000fe200000e0607 */
[----:B------:R-:W-:Y:S01]  /*1ee0*/  IADD3 R10, P0, R244, UR28, RZ ;  /* 0x0000001cf40a7c10 */ /* 0x000fe2000ff1e0ff */
[----:B------:R-:W-:Y:S01]  /*1ef0*/  UMOV UR31, 0x400 ;  /* 0x00000400001f7882 */ /* 0x000fe20000000000 */
[C---:B------:R-:W-:Y:S01]  /*1f00*/  IADD3.X R17, R0.reuse, UR27, RZ, P1, !PT ;  /* 0x0000001b00117c10 */ /* 0x040fe20008ffe4ff */
[----:B--2---:R-:W-:Y:S01]  /*1f10*/  ULEA UR4, UR4, UR31, 0x18 ;  /* 0x0000001f04047291 */ /* 0x004fe2000f8ec03f */
[----:B------:R-:W-:Y:S01]  /*1f20*/  IADD3.X R11, R0, UR25, RZ, P0, !PT ;  /* 0x00000019000b7c10 */ /* 0x000fe200087fe4ff */
[----:B------:R-:W-:-:S02]  /*1f30*/  VIADD R2, R18, 0x20 ;  /* 0x0000002012027836 */ /* 0x000fc40000000000 */
[----:B------:R-:W-:Y:S02]  /*1f40*/  IMAD.WIDE.U32 R8, R8, UR26, R16 ;  /* 0x0000001a08087c25 */ /* 0x000fe4000f8e0010 */
[----:B------:R-:W-:Y:S02]  /*1f50*/  LEA R242, R242, UR4, 0x1 ;  /* 0x00000004f2f27c11 */ /* 0x000fe4000f8e08ff */
[----:B------:R-:W-:Y:S01]  /*1f60*/  IMAD R20, R22, UR9, R5 ;  /* 0x0000000916147c24 */ /* 0x000fe2000f8e0205 */
[----:B------:R-:W-:Y:S01]  /*1f70*/  ISETP.GE.AND P0, PT, R2, UR10, PT ;  /* 0x0000000a02007c0c */ /* 0x000fe2000bf06270 */
[----:B------:R-:W-:Y:S01]  /*1f80*/  IMAD.WIDE.U32 R22, R22, UR8, R10 ;  /* 0x0000000816167c25 */ /* 0x000fe2000f8e000a */
[----:B------:R-:W-:-:S03]  /*1f90*/  ISETP.GE.AND P1, PT, R2, UR5, PT ;  /* 0x0000000502007c0c */ /* 0x000fc6000bf26270 */
[----:B------:R-:W-:Y:S02]  /*1fa0*/  VIADD R11, R9, UR13 ;  /* 0x0000000d090b7c36 */ /* 0x000fe40008000000 */
        /* <DEDUP_REMOVED lines=19> */
.L_x_3592:
[----:B------:R-:W-:Y:S05]  /*20e0*/  BSYNC B0 ;  /* 0x0000000000007941 */ /* 0x000fea0003800000 */
.L_x_3591:
        /* <DEDUP_REMOVED lines=24> */
.L_x_3594:
[----:B------:R-:W-:Y:S05]  /*2270*/  BSYNC B0 ;  /* 0x0000000000007941 */ /* 0x000fea0003800000 */
.L_x_3593:
        /* <DEDUP_REMOVED lines=24> */
.L_x_3596:
[----:B------:R-:W-:Y:S05]  /*2400*/  BSYNC B0 ;  /* 0x0000000000007941 */ /* 0x000fea0003800000 */
.L_x_3595:
        /* <DEDUP_REMOVED lines=21> */
.L_x_3598:
[----:B------:R-:W-:Y:S05]  /*2560*/  BSYNC B0 ;  /* 0x0000000000007941 */ /* 0x000fea0003800000 */
.L_x_3597:
[C---:B------:R-:W-:Y:S01]  /*2570*/  ISETP.GE.AND P0, PT, R18.reuse, UR5, PT ;  /* 0x0000000512007c0c */ /* 0x040fe2000bf06270 */
[C---:B------:R-:W-:Y:S01]  /*2580*/  IMAD R5, R18.reuse, UR7, R5 ;  /* 0x0000000712057c24 */ /* 0x040fe2000f8e0205 */
[----:B------:R-:W-:Y:S01]  /*2590*/  BSSY B0, `(.L_x_3599) ;  /* 0x0000010000007945 */ /* 0x000fe20003800000 */
[----:B------:R-:W-:Y:S01]  /*25a0*/  IMAD.WIDE.U32 R200, R18, UR6, R12 ;  /* 0x0000000612c87c25 */ /* 0x000fe2000f8e000c */
[----:B------:R-:W-:-:S04]  /*25b0*/  ISETP.GE.AND P6, PT, R0, UR5, PT ;  /* 0x0000000500007c0c */ /* 0x000fc8000bfc6270 */
[----:B------:R-:W-:-:S05]  /*25c0*/  IADD3 R201, R201, R5, RZ ;  /* 0x00000005c9c97210 */ /* 0x000fca0007ffe0ff */
        /* <DEDUP_REMOVED lines=12> */
.L_x_3600:
[----:B------:R-:W-:Y:S05]  /*2690*/  BSYNC B0 ;  /* 0x0000000000007941 */ /* 0x000fea0003800000 */
.L_x_3599:
[----:B------:R-:W-:Y:S01]  /*26a0*/  USHF.L.U64.HI UR12, UR6, 0x4, UR7 ;  /* 0x00000004060c7899 */ /* 0x000fe20008010207 */
[----:B------:R-:W-:Y:S01]  /*26b0*/  BSSY B0, `(.L_x_3601) ;  /* 0x0000012000007945 */ /* 0x000fe20003800000 */
[----:B------:R-:W-:Y:S01]  /*26c0*/  USHF.L.U32 UR13, UR6, 0x4, URZ ;  /* 0x00000004060d7899 */ /* 0x000fe2000800063f */
[----:B------:R-:W-:Y:S02]  /*26d0*/  ISETP.GE.AND P0, PT, R0, UR5, PT ;  /* 0x0000000500007c0c */ /* 0x000fe4000bf06270 */
[----:B-1----:R-:W-:Y:S01]  /*26e0*/  IADD3 R4, R18, 0x40, RZ ;  /* 0x0000004012047810 */ /* 0x002fe20007ffe0ff */
        /* <DEDUP_REMOVED lines=14> */
.L_x_3602:
[----:B------:R-:W-:Y:S05]  /*27d0*/  BSYNC B0 ;  /* 0x0000000000007941 */ /* 0x000fea0003800000 */
.L_x_3601:
        /* <DEDUP_REMOVED lines=13> */
[----:B-1----:R-:W-:-:S04]  /*28b0*/  LEA R8, P1, R5, UR8, 0x1 ;  /* 0x0000000805087c11 */ /* 0x002fc8000f8208ff */
[----:B------:R-:W-:-:S05]  /*28c0*/  LEA.HI.X R9, R5, UR9, R0, 0x1, P1 ;  /* 0x0000000905097c11 */ /* 0x000fca00088f0c00 */
[----:B------:R-:W-:Y:S01]  /*28d0*/  @!PT LDS RZ, [RZ] ;  /* 0x00000000fffff984 */ /* 0x000fe20000000800 */
[----:B------:R-:W-:Y:S01]  /*28e0*/  @!PT LDS RZ, [RZ] ;  /* 0x00000000fffff984 */ /* 0x000fe20000000800 */
[----:B------:R-:W-:Y:S01]  /*28f0*/  @!PT LDS RZ, [RZ] ;  /* 0x00000000fffff984 */ /* 0x000fe20000000800 */
[----:B------:R1:W-:Y:S04]  /*2900*/  LDGSTS.E.BYPASS.LTC128B.128 [R242+0x3000], desc[UR18][R8.64] ;  /* 0x0300000008f27fae */ /* 0x0003e8000b901d52 */
.L_x_3604:
[----:B------:R-:W-:Y:S05]  /*2910*/  BSYNC B0 ;  /* 0x0000000000007941 */ /* 0x000fea0003800000 */
.L_x_3603:
        /* <DEDUP_REMOVED lines=19> */
.L_x_3606:
[----:B------:R-:W-:Y:S05]  /*2a50*/  BSYNC B0 ;  /* 0x0000000000007941 */ /* 0x000fea0003800000 */
.L_x_3605:
        /* <DEDUP_REMOVED lines=20> */
.L_x_3608:
[----:B------:R-:W-:Y:S05]  /*2ba0*/  BSYNC B0 ;  /* 0x0000000000007941 */ /* 0x000fea0003800000 */
.L_x_3607:
        /* <DEDUP_REMOVED lines=19> */
.L_x_3610:
[----:B------:R-:W-:Y:S05]  /*2ce0*/  BSYNC B0 ;  /* 0x0000000000007941 */ /* 0x000fea0003800000 */
.L_x_3609:
        /* <DEDUP_REMOVED lines=19> */
.L_x_3612:
[----:B------:R-:W-:Y:S05]  /*2e20*/  BSYNC B0 ;  /* 0x0000000000007941 */ /* 0x000fea0003800000 */
.L_x_3611:
        /* <DEDUP_REMOVED lines=19> */
.L_x_3614:
[----:B------:R-:W-:Y:S05]  /*2f60*/  BSYNC B0 ;  /* 0x0000000000007941 */ /* 0x000fea0003800000 */
.L_x_3613:
        /* <DEDUP_REMOVED lines=20> */
.L_x_3616:
[----:B------:R-:W-:Y:S05]  /*30b0*/  BSYNC B0 ;  /* 0x0000000000007941 */ /* 0x000fea0003800000 */
.L_x_3615:
        /* <DEDUP_REMOVED lines=19> */
.L_x_3618:
[----:B------:R-:W-:Y:S05]  /*31f0*/  BSYNC B0 ;  /* 0x0000000000007941 */ /* 0x000fea0003800000 */
.L_x_3617:
        /* <DEDUP_REMOVED lines=13> */
[----:B-1----:R-:W-:-:S04]  /*32d0*/  LEA R8, P5, R24, UR8, 0x1 ;  /* 0x0000000818087c11 */ /* 0x002fc8000f8a08ff */
[----:B------:R-:W-:-:S05]  /*32e0*/  LEA.HI.X R9, R24, UR9, R0, 0x1, P5 ;  /* 0x0000000918097c11 */ /* 0x000fca000a8f0c00 */
[----:B------:R-:W-:Y:S01]  /*32f0*/  @!PT LDS RZ, [RZ] ;  /* 0x00000000fffff984 */ /* 0x000fe20000000800 */
[----:B------:R-:W-:Y:S01]  /*3300*/  @!PT LDS RZ, [RZ] ;  /* 0x00000000fffff984 */ /* 0x000fe20000000800 */
[----:B------:R-:W-:Y:S01]  /*3310*/  @!PT LDS RZ, [RZ] ;  /* 0x00000000fffff984 */ /* 0x000fe20000000800 */
[----:B------:R1:W-:Y:S04]  /*3320*/  LDGSTS.E.BYPASS.LTC128B.128 [R242+0x7000], desc[UR18][R8.64] ;  /* 0x0700000008f27fae */ /* 0x0003e8000b901d52 */
.L_x_3620:
[----:B------:R-:W-:Y:S05]  /*3330*/  BSYNC B0 ;  /* 0x0000000000007941 */ /* 0x000fea0003800000 */
.L_x_3619:
        /* <DEDUP_REMOVED lines=19> */
.L_x_3622:
[----:B------:R-:W-:Y:S05]  /*3470*/  BSYNC B0 ;  /* 0x0000000000007941 */ /* 0x000fea0003800000 */
.L_x_3621:
        /* <DEDUP_REMOVED lines=14> */
[----:B----4-:R-:W-:-:S04]  /*3560*/  LEA R24, P5, R26, UR8, 0x1 ;  /* 0x000000081a187c11 */ /* 0x010fc8000f8a08ff */
[----:B------:R-:W-:-:S05]  /*3570*/  LEA.HI.X R25, R26, UR9, R2, 0x1, P5 ;  /* 0x000000091a197c11 */ /* 0x000fca000a8f0c02 */
[----:B------:R-:W-:Y:S01]  /*3580*/  @!PT LDS RZ, [RZ] ;  /* 0x00000000fffff984 */ /* 0x000fe20000000800 */
[----:B------:R-:W-:Y:S01]  /*3590*/  @!PT LDS RZ, [RZ] ;  /* 0x00000000fffff984 */ /* 0x000fe20000000800 */
[----:B------:R-:W-:Y:S01]  /*35a0*/  @!PT LDS RZ, [RZ] ;  /* 0x00000000fffff984 */ /* 0x000fe20000000800 */
[----:B------:R4:W-:Y:S04]  /*35b0*/  LDGSTS.E.BYPASS.LTC128B.128 [R242+0x8000], desc[UR18][R24.64] ;  /* 0x0800000018f27fae */ /* 0x0009e8000b901d52 */
.L_x_3624:
[----:B------:R-:W-:Y:S05]  /*35c0*/  BSYNC B0 ;  /* 0x0000000000007941 */ /* 0x000fea0003800000 */
.L_x_3623:
        /* <DEDUP_REMOVED lines=21> */
.L_x_3626:
[----:B------:R-:W-:Y:S05]  /*3720*/  BSYNC B0 ;  /* 0x0000000000007941 */ /* 0x000fea0003800000 */
.L_x_3625:
[----:B------:R-:W-:Y:S01]  /*3730*/  SHF.R.S32.HI R2, RZ, 0x1f, R5 ;  /* 0x0000001fff027819 */ /* 0x000fe20000011405 */
[----:B------:R-:W-:Y:S01]  /*3740*/  BSSY B0, `(.L_x_3627) ;  /* 0x0000013000007945 */ /* 0x000fe20003800000 */
[----:B------:R-:W-:Y:S02]  /*3750*/  ISETP.GE.AND P6, PT, R8, UR5, PT ;  /* 0x0000000508007c0c */ /* 0x000fe4000bfc6270 */
        /* <DEDUP_REMOVED lines=17> */
.L_x_3628:
[----:B------:R-:W-:Y:S05]  /*3870*/  BSYNC B0 ;  /* 0x0000000000007941 */ /* 0x000fea0003800000 */
.L_x_3627:
        /* <DEDUP_REMOVED lines=17> */
.L_x_3630:
[----:B------:R-:W-:Y:S05]  /*3990*/  BSYNC B0 ;  /* 0x0000000000007941 */ /* 0x000fea0003800000 */
.L_x_3629:
[----:B------:R-:W-:Y:S01]  /*39a0*/  USHF.R.S32.HI UR25, URZ, 0x1f, UR15 ;  /* 0x0000001f3f197899 */ /* 0x000fe2000801140f */
[----:B------:R-:W0:Y:S01]  /*39b0*/  LDGDEPBAR ;  /* 0x00000000000079af */ /* 0x000e220000000000 */
[----:B------:R-:W-:Y:S01]  /*39c0*/  ULDC.64 UR8, c[0x0][0x3d0] ;  /* 0x0000f40000087ab9 */ /* 0x000fe20000000a00 */
[----:B------:R-:W-:Y:S01]  /*39d0*/  SHF.R.S32.HI R0, RZ, 0x5, R0 ;  /* 0x00000005ff007819 */ /* 0x000fe20000011400 */
[----:B------:R-:W-:Y:S01]  /*39e0*/  UIMAD UR25, UR25, UR8, URZ ;  /* 0x00000008191972a4 */ /* 0x000fe2000f8e023f */
[----:B------:R-:W-:Y:S01]  /*39f0*/  IMAD.IADD R21, R23, 0x1, R20 ;  /* 0x0000000117157824 */ /* 0x000fe200078e0214 */
[----:B------:R-:W-:Y:S01]  /*3a00*/  UMOV UR27, UR23 ;  /* 0x00000017001b7c82 */ /* 0x000fe20008000000 */
[----:B------:R-:W-:Y:S01]  /*3a10*/  LEA R2, R0, UR22, 0x4 ;  /* 0x0000001600027c11 */ /* 0x000fe2000f8e20ff */
[----:B------:R-:W-:Y:S01]  /*3a20*/  UIMAD.WIDE.U32 UR28, UR15, UR8, UR26 ;  /* 0x000000080f1c72a5 */ /* 0x000fe2000f8e001a */
[----:B------:R-:W-:Y:S01]  /*3a30*/  IMAD.MOV.U32 R20, RZ, RZ, R22 ;  /* 0x000000ffff147224 */ /* 0x000fe200078e0016 */
[----:B------:R-:W-:Y:S01]  /*3a40*/  UIMAD UR25, UR15, UR9, UR25 ;  /* 0x000000090f1972a4 */ /* 0x000fe2000f8e0219 */
[----:B------:R-:W-:Y:S01]  /*3a50*/  SHF.R.S32.HI R5, RZ, 0x2, R5 ;  /* 0x00000002ff057819 */ /* 0x000fe20000011405 */
[----:B------:R-:W-:Y:S01]  /*3a60*/  ULDC.64 UR22, c[0x0][0x3c8] ;  /* 0x0000f20000167ab9 */ /* 0x000fe20000000a00 */
[----:B------:R-:W-:Y:S01]  /*3a70*/  ULDC.64 UR8, c[0x0][0x250] ;  /* 0x0000940000087ab9 */ /* 0x000fe20000000a00 */
[----:B------:R-:W-:Y:S01]  /*3a80*/  ULEA UR26, UP0, UR28, UR22, 0x2 ;  /* 0x000000161c1a7291 */ /* 0x000fe2000f80103f */
[----:B------:R-:W-:Y:S01]  /*3a90*/  IMAD R211, R211, UR8, RZ ;  /* 0x00000008d3d37c24 */ /* 0x000fe2000f8e02ff */
[----:B------:R-:W-:Y:S01]  /*3aa0*/  UIADD3 UR25, UR29, UR25, URZ ;  /* 0x000000191d197290 */ /* 0x000fe2000fffe03f */
[----:B------:R-:W-:Y:S01]  /*3ab0*/  IADD3 R5, R2, 0x1, R5 ;  /* 0x0000000102057810 */ /* 0x000fe20007ffe005 */
[----:B------:R-:W-:Y:S01]  /*3ac0*/  IMAD.U32 R2, RZ, RZ, UR24 ;  /* 0x00000018ff027e24 */ /* 0x000fe2000f8e00ff */
[----:B------:R-:W-:Y:S01]  /*3ad0*/  ISETP.GE.AND P6, PT, R7, UR5, PT ;  /* 0x0000000507007c0c */ /* 0x000fe2000bfc6270 */
[----:B------:R-:W-:Y:S01]  /*3ae0*/  ULEA.HI.X UR25, UR28, UR23, UR25, 0x2, UP0 ;  /* 0x000000171c197291 */ /* 0x000fe200080f1419 */
[----:B------:R-:W-:-:S02]  /*3af0*/  IMAD R211, R208, UR9, R211 ;  /* 0x00000009d0d37c24 */ /* 0x000fc4000f8e02d3 */
[----:B------:R-:W-:Y:S01]  /*3b00*/  IMAD.WIDE.U32 R208, R208, UR8, R20 ;  /* 0x00000008d0d07c25 */ /* 0x000fe2000f8e0014 */
[----:B------:R-:W-:Y:S01]  /*3b10*/  ULDC.64 UR22, c[0x0][0x220] ;  /* 0x0000880000167ab9 */ /* 0x000fe20000000a00 */
[----:B------:R-:W-:-:S04]  /*3b20*/  DEPBAR.LE SB0, 0x0 ;  /* 0x000080000000791a */ /* 0x000fc80000000000 */
[----:B------:R-:W-:Y:S01]  /*3b30*/  IMAD.U32 R20, RZ, RZ, UR26 ;  /* 0x0000001aff147e24 */ /* 0x000fe2000f8e00ff */
[----:B------:R-:W-:Y:S01]  /*3b40*/  IADD3 R211, R209, R211, RZ ;  /* 0x000000d3d1d37210 */ /* 0x000fe20007ffe0ff */
[----:B------:R-:W-:Y:S01]  /*3b50*/  IMAD.U32 R21, RZ, RZ, UR25 ;  /* 0x00000019ff157e24 */ /* 0x000fe2000f8e00ff */
[C---:B------:R-:W-:Y:S02]  /*3b60*/  LEA R204, P5, R208.reuse, UR22, 0x1 ;  /* 0x00000016d0cc7c11 */ /* 0x040fe4000f8a08ff */
[----:B------:R-:W-:Y:S02]  /*3b70*/  IADD3 R2, R5, UR20, -R2 ;  /* 0x0000001405027c10 */ /* 0x000fe4000fffe802 */
[----:B------:R1:W5:Y:S01]  /*3b80*/  LDG.E R213, desc[UR18][R20.64] ;  /* 0x0000001214d57981 */ /* 0x000362000c1e1900 */
[----:B------:R-:W-:Y:S01]  /*3b90*/  LEA.HI.X R205, R208, UR23, R211, 0x1, P5 ;  /* 0x00000017d0cd7c11 */ /* 0x000fe2000a8f0cd3 */
[----:B------:R-:W-:Y:S01]  /*3ba0*/  BAR.SYNC.DEFER_BLOCKING 0x0 ;  /* 0x0000000000007b1d */ /* 0x000fe20000010000 */
[----:B------:R-:W-:-:S02]  /*3bb0*/  ISETP.GE.AND P5, PT, R18, UR5, PT ;  /* 0x0000000512007c0c */ /* 0x000fc4000bfa6270 */
[----:B------:R-:W-:-:S03]  /*3bc0*/  IADD3 R2, R2, UR21, RZ ;  /* 0x0000001502027c10 */ /* 0x000fc6000fffe0ff */
[----:B------:R-:W-:Y:S01]  /*3bd0*/  ULDC UR21, c[0x0][0x2e8] ;  /* 0x0000ba0000157ab9 */ /* 0x000fe20000000800 */
[----:B------:R-:W-:Y:S07]  /*3be0*/  BSSY B0, `(.L_x_3631) ;  /* 0x000000e000007945 */ /* 0x000fee0003800000 */
[----:B------:R1:W-:Y:S01]  /*3bf0*/  @P5 STS.128 [R242+0xa000], RZ ;  /* 0x00a000fff2005388 */ /* 0x0003e20000000c00 */
[----:B------:R-:W1:Y:S01]  /*3c00*/  MUFU.RCP R212, UR21 ;  /* 0x0000001500d47d08 */ /* 0x000e620008001000 */
        /* <DEDUP_REMOVED lines=11> */
.L_x_3632:
[----:B------:R-:W-:Y:S05]  /*3cc0*/  BSYNC B0 ;  /* 0x0000000000007941 */ /* 0x000fea0003800000 */
.L_x_3631:
        /* <DEDUP_REMOVED lines=19> */
.L_x_3634:
[----:B------:R-:W-:Y:S05]  /*3e00*/  BSYNC B0 ;  /* 0x0000000000007941 */ /* 0x000fea0003800000 */
.L_x_3633:
        /* <DEDUP_REMOVED lines=17> */
.L_x_3636:
[----:B------:R-:W-:Y:S05]  /*3f20*/  BSYNC B0 ;  /* 0x0000000000007941 */ /* 0x000fea0003800000 */
.L_x_3635:
        /* <DEDUP_REMOVED lines=18> */
.L_x_3638:
[----:B------:R-:W-:Y:S05]  /*4050*/  BSYNC B0 ;  /* 0x0000000000007941 */ /* 0x000fea0003800000 */
.L_x_3637:
        /* <DEDUP_REMOVED lines=17> */
.L_x_3640:
[----:B------:R-:W-:Y:S05]  /*4170*/  BSYNC B0 ;  /* 0x0000000000007941 */ /* 0x000fea0003800000 */
.L_x_3639:
        /* <DEDUP_REMOVED lines=20> */
.L_x_3642:
[----:B------:R-:W-:Y:S05]  /*42c0*/  BSYNC B0 ;  /* 0x0000000000007941 */ /* 0x000fea0003800000 */
.L_x_3641:
        /* <DEDUP_REMOVED lines=20> */
.L_x_3644:
[----:B------:R-:W-:Y:S05]  /*4410*/  BSYNC B0 ;  /* 0x0000000000007941 */ /* 0x000fea0003800000 */
.L_x_3643:
        /* <DEDUP_REMOVED lines=21> */
.L_x_3646:
[----:B------:R-:W-:Y:S05]  /*4570*/  BSYNC B0 ;  /* 0x0000000000007941 */ /* 0x000fea0003800000 */
.L_x_3645:
        /* <DEDUP_REMOVED lines=23> */
.L_x_3648:
[----:B------:R-:W-:Y:S05]  /*46f0*/  BSYNC B0 ;  /* 0x0000000000007941 */ /* 0x000fea0003800000 */
.L_x_3647:
        /* <DEDUP_REMOVED lines=24> */
.L_x_3650:
[----:B------:R-:W-:Y:S05]  /*4880*/  BSYNC B0 ;  /* 0x0000000000007941 */ /* 0x000fea0003800000 */
.L_x_3649:
        /* <DEDUP_REMOVED lines=26> */
.L_x_3652:
[----:B------:R-:W-:Y:S05]  /*4a30*/  BSYNC B0 ;  /* 0x0000000000007941 */ /* 0x000fea0003800000 */
.L_x_3651:
        /* <DEDUP_REMOVED lines=17> */
.L_x_3654:
[----:B------:R-:W-:Y:S05]  /*4b50*/  BSYNC B0 ;  /* 0x0000000000007941 */ /* 0x000fea0003800000 */
.L_x_3653:
        /* <DEDUP_REMOVED lines=17> */
.L_x_3656:
[----:B------:R-:W-:Y:S05]  /*4c70*/  BSYNC B0 ;  /* 0x0000000000007941 */ /* 0x000fea0003800000 */
.L_x_3655:
        /* <DEDUP_REMOVED lines=17> */
.L_x_3658:
[----:B------:R-:W-:Y:S05]  /*4d90*/  BSYNC B0 ;  /* 0x0000000000007941 */ /* 0x000fea0003800000 */
.L_x_3657:
        /* <DEDUP_REMOVED lines=17> */
.L_x_3660:
[----:B------:R-:W-:Y:S05]  /*4eb0*/  BSYNC B0 ;  /* 0x0000000000007941 */ /* 0x000fea0003800000 */
.L_x_3659:
        /* <DEDUP_REMOVED lines=25> */
.L_x_3662:
[----:B------:R-:W-:Y:S05]  /*5050*/  BSYNC B0 ;  /* 0x0000000000007941 */ /* 0x000fea0003800000 */
.L_x_3661:
        /* <DEDUP_REMOVED lines=8> */
[----:B------:R-:W3:Y:S01]  /*50e0*/  LDSM.16.M88.4 R76, [R241+0x3000] ;  /* 0x00300000f14c783b */ /* 0x000ee20000000200 */
[----:B------:R-:W-:Y:S01]  /*50f0*/  IMAD R3, R236, 0x2, R243 ;  /* 0x00000002ec037824 */ /* 0x000fe200078e02f3 */
[----:B------:R-:W-:Y:S01]  /*5100*/  R2UR UR5, R212 ;  /* 0x00000000d40572ca */ /* 0x000fe200000e0000 */
[----:B------:R-:W-:Y:S01]  /*5110*/  IMAD R235, R0, 0x2, R241 ;  /* 0x0000000200eb7824 */ /* 0x000fe200078e02f1 */
[----:B------:R-:W4:Y:S01]  /*5120*/  LDSM.16.M88.4 R44, [R241+0x5000] ;  /* 0x00500000f12c783b */ /* 0x000f220000000200 */
[----:B------:R-:W-:Y:S01]  /*5130*/  IMAD R239, R238, 0x2, R3 ;  /* 0x00000002eeef7824 */ /* 0x000fe200078e0203 */
[----:B------:R-:W-:Y:S01]  /*5140*/  UISETP.GT.AND UP0, UPT, UR14, UR11, UPT ;  /* 0x0000000b0e00728c */ /* 0x000fe2000bf04270 */
[----:B------:R-:W-:Y:S01]  /*5150*/  IMAD.SHL.U32 R245, R207, 0x2, RZ ;  /* 0x00000002cff57824 */ /* 0x000fe200078e00ff */
[----:B------:R-:W-:Y:S04]  /*5160*/  LDSM.16.M88.4 R140, [R206] ;  /* 0x00000000ce8c783b */ /* 0x000fe80000000200 */
[----:B------:R-:W4:Y:S01]  /*5170*/  LDSM.16.M88.4 R144, [R235+0x2000] ;  /* 0x00200000eb90783b */ /* 0x000f220000000200 */
[----:B------:R-:W-:-:S03]  /*5180*/  LOP3.LUT R245, R245, 0x6, RZ, 0xc0, !PT ;  /* 0x00000006f5f57812 */ /* 0x000fc600078ec0ff */
[----:B------:R-:W4:Y:S04]  /*5190*/  LDSM.16.M88.4 R28, [R241+0x6000] ;  /* 0x00600000f11c783b */ /* 0x000f280000000200 */
[----:B------:R-:W4:Y:S04]  /*51a0*/  LDSM.16.M88.4 R108, [R235+0x3000] ;  /* 0x00300000eb6c783b */ /* 0x000f280000000200 */
[----:B------:R-:W4:Y:S04]  /*51b0*/  LDSM.16.M88.4 R100, [R235+0x5000] ;  /* 0x00500000eb64783b */ /* 0x000f280000000200 */
[----:B------:R-:W4:Y:S04]  /*51c0*/  LDSM.16.M88.4 R84, [R241+0x2800] ;  /* 0x00280000f154783b */ /* 0x000f280000000200 */
[----:B------:R-:W4:Y:S01]  /*51d0*/  LDSM.16.M88.4 R68, [R241+0x3800] ;  /* 0x00380000f144783b */ /* 0x000f220000000200 */
[C---:B--2---:R-:W-:Y:S03]  /*51e0*/  HMMA.16816.F32.BF16 R96, R104.reuse, R92, RZ ;  /* 0x0000005c6860723c */ /* 0x044fe600000418ff */
[----:B------:R-:W2:Y:S04]  /*51f0*/  LDSM.16.M88.4 R52, [R241+0x4800] ;  /* 0x00480000f134783b */ /* 0x000ea80000000200 */
[----:B------:R-:W2:Y:S01]  /*5200*/  LDSM.16.M88.4 R36, [R241+0x5800] ;  /* 0x00580000f124783b */ /* 0x000ea20000000200 */
[C---:B------:R-:W-:Y:S03]  /*5210*/  HMMA.16816.F32.BF16 R92, R104.reuse, R94, RZ ;  /* 0x0000005e685c723c */ /* 0x040fe600000418ff */
[----:B------:R-:W2:Y:S03]  /*5220*/  LDSM.16.M88.4 R20, [R241+0x6800] ;  /* 0x00680000f114783b */ /* 0x000ea60000000200 */
[C---:B---3--:R-:W-:Y:S01]  /*5230*/  HMMA.16816.F32.BF16 R80, R104.reuse, R76, RZ ;  /* 0x0000004c6850723c */ /* 0x048fe200000418ff */
[----:B-1----:R-:W1:Y:S04]  /*5240*/  LDSM.16.M88.4 R4, [R241+0x7800] ;  /* 0x00780000f104783b */ /* 0x002e680000000200 */
[----:B------:R-:W-:Y:S01]  /*5250*/  LDSM.16.M88.4 R164, [R235+0x2800] ;  /* 0x00280000eba4783b */ /* 0x000fe20000000200 */
[C---:B----4-:R-:W-:Y:S03]  /*5260*/  HMMA.16816.F32.BF16 R48, R104.reuse, R44, RZ ;  /* 0x0000002c6830723c */ /* 0x050fe600000418ff */
[----:B------:R-:W-:Y:S03]  /*5270*/  LDSM.16.M88.4 R160, [R235+0x3800] ;  /* 0x00380000eba0783b */ /* 0x000fe60000000200 */
[C---:B------:R-:W-:Y:S01]  /*5280*/  HMMA.16816.F32.BF16 R76, R104.reuse, R78, RZ ;  /* 0x0000004e684c723c */ /* 0x040fe200000418ff */
[----:B------:R-:W-:Y:S04]  /*5290*/  LDSM.16.M88.4 R152, [R235+0x4800] ;  /* 0x00480000eb98783b */ /* 0x000fe80000000200 */
[----:B------:R-:W-:Y:S01]  /*52a0*/  LDSM.16.M88.4 R148, [R235+0x5800] ;  /* 0x00580000eb94783b */ /* 0x000fe20000000200 */
[----:B------:R-:W-:Y:S03]  /*52b0*/  HMMA.16816.F32.BF16 R44, R104, R46, RZ ;  /* 0x0000002e682c723c */ /* 0x000fe600000418ff */
[----:B------:R-:W-:Y:S03]  /*52c0*/  LDSM.16.M88.4 R60, [R241+0x4000] ;  /* 0x00400000f13c783b */ /* 0x000fe60000000200 */
[C---:B------:R-:W-:Y:S01]  /*52d0*/  HMMA.16816.F32.BF16 R96, R140.reuse, R144, R96 ;  /* 0x000000908c60723c */ /* 0x040fe20000041860 */
[----:B------:R-:W-:Y:S04]  /*52e0*/  LDSM.16.M88.4 R12, [R241+0x7000] ;  /* 0x00700000f10c783b */ /* 0x000fe80000000200 */
[----:B------:R-:W-:Y:S01]  /*52f0*/  LDSM.16.M88.4 R132, [R241+0x8000] ;  /* 0x00800000f184783b */ /* 0x000fe20000000200 */
[----:B------:R-:W-:Y:S03]  /*5300*/  HMMA.16816.F32.BF16 R92, R140, R146, R92 ;  /* 0x000000928c5c723c */ /* 0x000fe6000004185c */
[----:B------:R-:W3:Y:S03]  /*5310*/  LDSM.16.M88.4 R144, [R235+0x6000] ;  /* 0x00600000eb90783b */ /* 0x000ee60000000200 */
[----:B------:R-:W-:Y:S01]  /*5320*/  HMMA.16816.F32.BF16 R32, R104, R28, RZ ;  /* 0x0000001c6820723c */ /* 0x000fe200000418ff */
[----:B------:R-:W-:Y:S04]  /*5330*/  LDSM.16.M88.4 R124, [R241+0x8800] ;  /* 0x00880000f17c783b */ /* 0x000fe80000000200 */
[----:B------:R-:W-:Y:S01]  /*5340*/  LDSM.16.M88.4 R116, [R241+0x9000] ;  /* 0x00900000f174783b */ /* 0x000fe20000000200 */
[C---:B------:R-:W-:Y:S03]  /*5350*/  HMMA.16816.F32.BF16 R80, R140.reuse, R108, R80 ;  /* 0x0000006c8c50723c */ /* 0x040fe60000041850 */
[----:B------:R-:W-:Y:S03]  /*5360*/  LDSM.16.M88.4 R168, [R241+0x9800] ;  /* 0x00980000f1a8783b */ /* 0x000fe60000000200 */
[C---:B------:R-:W-:Y:S01]  /*5370*/  HMMA.16816.F32.BF16 R76, R140.reuse, R110, R76 ;  /* 0x0000006e8c4c723c */ /* 0x040fe2000004184c */
[----:B------:R-:W4:Y:S04]  /*5380*/  LDSM.16.M88.4 R108, [R235+0x6800] ;  /* 0x00680000eb6c783b */ /* 0x000f280000000200 */
[----:B------:R-:W-:Y:S01]  /*5390*/  LDSM.16.M88.4 R156, [R235+0x4000] ;  /* 0x00400000eb9c783b */ /* 0x000fe20000000200 */
[C---:B------:R-:W-:Y:S03]  /*53a0*/  HMMA.16816.F32.BF16 R48, R140.reuse, R100, R48 ;  /* 0x000000648c30723c */ /* 0x040fe60000041830 */
[----:B------:R-:W0:Y:S03]  /*53b0*/  LDGDEPBAR ;  /* 0x00000000000079af */ /* 0x000e260000000000 */
[----:B------:R-:W-:Y:S01]  /*53c0*/  HMMA.16816.F32.BF16 R44, R140, R102, R44 ;  /* 0x000000668c2c723c */ /* 0x000fe2000004182c */
[----:B------:R-:W4:Y:S05]  /*53d0*/  LDSM.16.M88.4 R100, [R235+0x7800] ;  /* 0x00780000eb64783b */ /* 0x000f2a0000000200 */
        /* <DEDUP_REMOVED lines=12> */
[----:B------:R-:W-:Y:S06]  /*54a0*/  HMMA.16816.F32.BF16 R4, R104, R6, RZ ;  /* 0x000000066804723c */ /* 0x000fec00000418ff */
[C---:B---3--:R-:W-:Y:S06]  /*54b0*/  HMMA.16816.F32.BF16 R32, R140.reuse, R144, R32 ;  /* 0x000000908c20723c */ /* 0x048fec0000041820 */
[----:B------:R-:W-:Y:S01]  /*54c0*/  HMMA.16816.F32.BF16 R88, R140, R164, R88 ;  /* 0x000000a48c58723c */ /* 0x000fe20000041858 */
[----:B------:R-:W-:-:S04]  /*54d0*/  VIADD R144, R241, 0x2000 ;  /* 0x00002000f1907836 */ /* 0x000fc80000000000 */
[----:B------:R-:W-:Y:S01]  /*54e0*/  @P0 VIADD R240, R144, 0xffffffc0 ;  /* 0xffffffc090f00836 */ /* 0x000fe20000000000 */
[C---:B------:R-:W-:Y:S01]  /*54f0*/  HMMA.16816.F32.BF16 R84, R140.reuse, R166, R84 ;  /* 0x000000a68c54723c */ /* 0x040fe20000041854 */
[----:B------:R-:W-:Y:S02]  /*5500*/  LDSM.16.M88.4 R164, [R235+0x8000] ;  /* 0x00800000eba4783b */ /* 0x000fe40000000200 */
[----:B------:R-:W-:Y:S02]  /*5510*/  IMAD R216, R0, 0x2, R240 ;  /* 0x0000000200d87824 */ /* 0x000fe400078e02f0 */
[----:B------:R-:W-:Y:S01]  /*5520*/  LDSM.16.M88.4 R196, [R240+0x7800] ;  /* 0x00780000f0c4783b */ /* 0x000fe20000000200 */
[----:B------:R-:W-:Y:S01]  /*5530*/  HMMA.16816.F32.BF16 R72, R140, R160, R72 ;  /* 0x000000a08c48723c */ /* 0x000fe20000041848 */
[C---:B------:R-:W-:Y:S02]  /*5540*/  VIADD R231, R240.reuse, 0x800 ;  /* 0x00000800f0e77836 */ /* 0x040fe40000000000 */
[----:B------:R-:W-:Y:S01]  /*5550*/  LDSM.16.M88.4 R192, [R216] ;  /* 0x00000000d8c0783b */ /* 0x000fe20000000200 */
[----:B------:R-:W-:-:S02]  /*5560*/  VIADD R230, R240, 0x1000 ;  /* 0x00001000f0e67836 */ /* 0x000fc40000000000 */
[C---:B------:R-:W-:Y:S01]  /*5570*/  HMMA.16816.F32.BF16 R68, R140.reuse, R162, R68 ;  /* 0x000000a28c44723c */ /* 0x040fe20000041844 */
[----:B------:R-:W-:Y:S01]  /*5580*/  LDSM.16.M88.4 R160, [R235+0x8800] ;  /* 0x00880000eba0783b */ /* 0x000fe20000000200 */
[C---:B------:R-:W-:Y:S02]  /*5590*/  VIADD R229, R240.reuse, 0x1800 ;  /* 0x00001800f0e57836 */ /* 0x040fe40000000000 */
[C---:B------:R-:W-:Y:S01]  /*55a0*/  VIADD R228, R240.reuse, 0x2000 ;  /* 0x00002000f0e47836 */ /* 0x040fe20000000000 */
[----:B------:R-:W-:Y:S01]  /*55b0*/  LDSM.16.M88.4 R188, [R216+0x800] ;  /* 0x00080000d8bc783b */ /* 0x000fe20000000200 */
[----:B------:R-:W-:Y:S01]  /*55c0*/  HMMA.16816.F32.BF16 R56, R140, R152, R56 ;  /* 0x000000988c38723c */ /* 0x000fe20000041838 */
[C---:B------:R-:W-:Y:S02]  /*55d0*/  VIADD R227, R240.reuse, 0x2800 ;  /* 0x00002800f0e37836 */ /* 0x040fe40000000000 */
[----:B------:R-:W-:Y:S01]  /*55e0*/  LDSM.16.M88.4 R184, [R216+0x1000] ;  /* 0x00100000d8b8783b */ /* 0x000fe20000000200 */
[----:B------:R-:W-:-:S02]  /*55f0*/  VIADD R226, R240, 0x3000 ;  /* 0x00003000f0e27836 */ /* 0x000fc40000000000 */
[C---:B------:R-:W-:Y:S01]  /*5600*/  HMMA.16816.F32.BF16 R52, R140.reuse, R154, R52 ;  /* 0x0000009a8c34723c */ /* 0x040fe20000041834 */
[----:B------:R-:W1:Y:S01]  /*5610*/  LDSM.16.M88.4 R152, [R235+0x7000] ;  /* 0x00700000eb98783b */ /* 0x000e620000000200 */
        /* <DEDUP_REMOVED lines=8> */
[----:B------:R-:W2:Y:S01]  /*56a0*/  LDSM.16.M88.4 R148, [R235+0x9000] ;  /* 0x00900000eb94783b */ /* 0x000ea20000000200 */
[C---:B------:R-:W-:Y:S02]  /*56b0*/  VIADD R221, R240.reuse, 0x5800 ;  /* 0x00005800f0dd7836 */ /* 0x040fe40000000000 */
[C---:B------:R-:W-:Y:S01]  /*56c0*/  VIADD R220, R240.reuse, 0x6000 ;  /* 0x00006000f0dc7836 */ /* 0x040fe20000000000 */
[----:B------:R-:W-:Y:S01]  /*56d0*/  LDSM.16.M88.4 R172, [R216+0x2800] ;  /* 0x00280000d8ac783b */ /* 0x000fe20000000200 */
[----:B------:R-:W-:Y:S01]  /*56e0*/  HMMA.16816.F32.BF16 R28, R140, R146, R28 ;  /* 0x000000928c1c723c */ /* 0x000fe2000004181c */
[C---:B------:R-:W-:Y:S02]  /*56f0*/  VIADD R219, R240.reuse, 0x6800 ;  /* 0x00006800f0db7836 */ /* 0x040fe40000000000 */
[----:B------:R-:W3:Y:S01]  /*5700*/  LDSM.16.M88.4 R144, [R235+0x9800] ;  /* 0x00980000eb90783b */ /* 0x000ee20000000200 */
[----:B------:R-:W-:-:S02]  /*5710*/  VIADD R218, R240, 0x7000 ;  /* 0x00007000f0da7836 */ /* 0x000fc40000000000 */
[----:B----4-:R-:W-:Y:S01]  /*5720*/  HMMA.16816.F32.BF16 R24, R140, R108, R24 ;  /* 0x0000006c8c18723c */ /* 0x010fe20000041818 */
[----:B------:R-:W-:-:S05]  /*5730*/  VIADD R217, R240, 0x7800 ;  /* 0x00007800f0d97836 */ /* 0x000fca0000000000 */
[C---:B------:R-:W-:Y:S01]  /*5740*/  HMMA.16816.F32.BF16 R20, R140.reuse, R110, R20 ;  /* 0x0000006e8c14723c */ /* 0x040fe20000041814 */
[----:B------:R4:W-:Y:S05]  /*5750*/  LDSM.16.M88.4 R108, [R3] ;  /* 0x00000000036c783b */ /* 0x0009ea0000000200 */
[C---:B------:R-:W-:Y:S06]  /*5760*/  HMMA.16816.F32.BF16 R8, R140.reuse, R100, R8 ;  /* 0x000000648c08723c */ /* 0x040fec0000041808 */
[----:B------:R-:W-:Y:S01]  /*5770*/  HMMA.16816.F32.BF16 R4, R140, R102, R4 ;  /* 0x000000668c04723c */ /* 0x000fe20000041804 */
[----:B------:R-:W3:Y:S05]  /*5780*/  LDSM.16.M88.4 R100, [R240+0x1000] ;  /* 0x00100000f064783b */ /* 0x000eea0000000200 */
[C---:B------:R-:W-:Y:S06]  /*5790*/  HMMA.16816.F32.BF16 R64, R104.reuse, R60, RZ ;  /* 0x0000003c6840723c */ /* 0x040fec00000418ff */
[----:B------:R-:W-:Y:S01]  /*57a0*/  HMMA.16816.F32.BF16 R16, R104, R12, RZ ;  /* 0x0000000c6810723c */ /* 0x000fe200000418ff */
[----:B----4-:R-:W-:-:S02]  /*57b0*/  LOP3.LUT R3, R202, R203, RZ, 0xfc, !PT ;  /* 0x000000cbca037212 */ /* 0x010fc400078efcff */
[----:B------:R-:W-:-:S03]  /*57c0*/  VIMNMX R203, R2, UR20, PT ;  /* 0x0000001402cb7c48 */ /* 0x000fc6000bfe0100 */
        /* <DEDUP_REMOVED lines=13> */
[----:B------:R-:W4:Y:S05]  /*58a0*/  LDSM.16.M88.4 R156, [R240] ;  /* 0x00000000f09c783b */ /* 0x000f2a0000000200 */
[C---:B-1----:R-:W-:Y:S06]  /*58b0*/  HMMA.16816.F32.BF16 R16, R140.reuse, R152, R16 ;  /* 0x000000988c10723c */ /* 0x042fec0000041810 */
[C---:B------:R-:W-:Y:S01]  /*58c0*/  HMMA.16816.F32.BF16 R12, R140.reuse, R154, R12 ;  /* 0x0000009a8c0c723c */ /* 0x040fe2000004180c */
[----:B------:R-:W1:Y:S05]  /*58d0*/  LDSM.16.M88.4 R152, [R240+0x800] ;  /* 0x00080000f098783b */ /* 0x000e6a0000000200 */
[C---:B------:R-:W-:Y:S06]  /*58e0*/  HMMA.16816.F32.BF16 R136, R140.reuse, R164, R136 ;  /* 0x000000a48c88723c */ /* 0x040fec0000041888 */
        /* <DEDUP_REMOVED lines=10> */
[----:B------:R-:W3:Y:S04]  /*5990*/  LDSM.16.M88.4 R144, [R240+0x3000] ;  /* 0x00300000f090783b */ /* 0x000ee80000000200 */
[----:B------:R-:W3:Y:S01]  /*59a0*/  LDSM.16.M88.4 R140, [R240+0x3800] ;  /* 0x00380000f08c783b */ /* 0x000ee20000000200 */
[C---:B------:R-:W-:Y:S06]  /*59b0*/  HMMA.16816.F32.BF16 R80, R108.reuse, R100, R80 ;  /* 0x000000646c50723c */ /* 0x040fec0000041850 */
[C---:B------:R-:W-:Y:S01]  /*59c0*/  HMMA.16816.F32.BF16 R76, R108.reuse, R102, R76 ;  /* 0x000000666c4c723c */ /* 0x040fe2000004184c */
[----:B------:R-:W3:Y:S05]  /*59d0*/  LDSM.16.M88.4 R100, [R240+0x5800] ;  /* 0x00580000f064783b */ /* 0x000eea0000000200 */
        /* <DEDUP_REMOVED lines=17> */
[----:B------:R-:W3:Y:S05]  /*5af0*/  LDSM.16.M88.4 R100, [R239] ;  /* 0x00000000ef64783b */ /* 0x000eea0000000200 */
        /* <DEDUP_REMOVED lines=11> */
[----:B------:R-:W-:Y:S05]  /*5bb0*/  LDSM.16.M88.4 R156, [R216+0x4800] ;  /* 0x00480000d89c783b */ /* 0x000fea0000000200 */
[C---:B-1----:R-:W-:Y:S06]  /*5bc0*/  HMMA.16816.F32.BF16 R16, R108.reuse, R152, R16 ;  /* 0x000000986c10723c */ /* 0x042fec0000041810 */
[C---:B------:R-:W-:Y:S01]  /*5bd0*/  HMMA.16816.F32.BF16 R12, R108.reuse, R154, R12 ;  /* 0x0000009a6c0c723c */ /* 0x040fe2000004180c */
[----:B------:R-:W-:Y:S05]  /*5be0*/  LDSM.16.M88.4 R152, [R216+0x5000] ;  /* 0x00500000d898783b */ /* 0x000fea0000000200 */
[C---:B--2---:R-:W-:Y:S06]  /*5bf0*/  HMMA.16816.F32.BF16 R136, R108.reuse, R148, R136 ;  /* 0x000000946c88723c */ /* 0x044fec0000041888 */
        /* <DEDUP_REMOVED lines=8> */
[C---:B------:R-:W-:Y:S06]  /*5c80*/  HMMA.16816.F32.BF16 R112, R108.reuse, R196, R112 ;  /* 0x000000c46c70723c */ /* 0x040fec0000041870 */
[----:B------:R-:W-:Y:S01]  /*5c90*/  HMMA.16816.F32.BF16 R104, R108, R198, R104 ;  /* 0x000000c66c68723c */ /* 0x000fe20000041868 */
[----:B------:R-:W1:Y:S05]  /*5ca0*/  LDSM.16.M88.4 R108, [R216+0x7000] ;  /* 0x00700000d86c783b */ /* 0x000e6a0000000200 */
[C---:B------:R-:W-:Y:S06]  /*5cb0*/  HMMA.16816.F32.BF16 R96, R100.reuse, R192, R96 ;  /* 0x000000c06460723c */ /* 0x040fec0000041860 */
[----:B------:R-:W-:Y:S01]  /*5cc0*/  HMMA.16816.F32.BF16 R92, R100, R194, R92 ;  /* 0x000000c2645c723c */ /* 0x000fe2000004185c */
[----:B------:R-:W2:Y:S01]  /*5cd0*/  LDSM.16.M88.4 R192, [R216+0x7800] ;  /* 0x00780000d8c0783b */ /* 0x000ea20000000200 */
[----:B------:R-:W-:-:S04]  /*5ce0*/  DEPBAR.LE SB0, 0x0 ;  /* 0x000080000000791a */ /* 0x000fc80000000000 */
[C---:B------:R-:W-:Y:S06]  /*5cf0*/  HMMA.16816.F32.BF16 R88, R100.reuse, R188, R88 ;  /* 0x000000bc6458723c */ /* 0x040fec0000041858 */
[C---:B------:R-:W-:Y:S06]  /*5d00*/  HMMA.16816.F32.BF16 R84, R100.reuse, R190, R84 ;  /* 0x000000be6454723c */ /* 0x040fec0000041854 */
[C---:B------:R-:W-:Y:S06]  /*5d10*/  HMMA.16816.F32.BF16 R80, R100.reuse, R184, R80 ;  /* 0x000000b86450723c */ /* 0x040fec0000041850 */
[C---:B------:R-:W-:Y:S06]  /*5d20*/  HMMA.16816.F32.BF16 R76, R100.reuse, R186, R76 ;  /* 0x000000ba644c723c */ /* 0x040fec000004184c */
[C---:B-1----:R-:W-:Y:S06]  /*5d30*/  HMMA.16816.F32.BF16 R116, R100.reuse, R110, R116 ;  /* 0x0000006e6474723c */ /* 0x042fec0000041874 */
[----:B------:R-:W-:Y:S01]  /*5d40*/  HMMA.16816.F32.BF16 R120, R100, R108, R120 ;  /* 0x0000006c6478723c */ /* 0x000fe20000041878 */
[----:B------:R-:W-:-:S05]  /*5d50*/  IMAD.MOV.U32 R111, RZ, RZ, 0x8 ;  /* 0x00000008ff6f7424 */ /* 0x000fca00078e00ff */
[----:B------:R-:W-:Y:S01]  /*5d60*/  VIADDMNMX R202, R2, R111, UR20, PT ;  /* 0x0000001402ca7e46 */ /* 0x000fe2000b80016f */
[----:B------:R-:W-:Y:S01]  /*5d70*/  VIADD R109, R245, UR16 ;  /* 0x00000010f56d7c36 */ /* 0x000fe20008000000 */
[C---:B------:R-:W-:Y:S03]  /*5d80*/  HMMA.16816.F32.BF16 R72, R100.reuse, R180, R72 ;  /* 0x000000b46448723c */ /* 0x040fe60000041848 */
[C---:B------:R-:W-:Y:S01]  /*5d90*/  VIADD R0, R109.reuse, 0x1 ;  /* 0x000000016d007836 */ /* 0x040fe20000000000 */
[----:B------:R-:W-:Y:S01]  /*5da0*/  I2FP.F32.S32 R111, R109 ;  /* 0x0000006d006f7245 */ /* 0x000fe20000201400 */
[C---:B------:R-:W-:Y:S01]  /*5db0*/  VIADD R2, R109.reuse, 0x9 ;  /* 0x000000096d027836 */ /* 0x040fe20000000000 */
[----:B------:R-:W-:Y:S01]  /*5dc0*/  HMMA.16816.F32.BF16 R68, R100, R182, R68 ;  /* 0x000000b66444723c */ /* 0x000fe20000041844 */
[----:B------:R-:W-:Y:S02]  /*5dd0*/  ISETP.GE.AND P4, PT, R109, R202, PT ;  /* 0x000000ca6d00720c */ /* 0x000fe40003f86270 */
[----:B------:R-:W-:Y:S01]  /*5de0*/  FFMA.FTZ R98, R111, UR5, R98 ;  /* 0x000000056f627c23 */ /* 0x000fe20008010062 */
[----:B------:R-:W-:-:S02]  /*5df0*/  ISETP.GE.AND P0, PT, R0, R203, PT ;  /* 0x000000cb0000720c */ /* 0x000fc40003f06270 */
[C---:B------:R-:W-:Y:S01]  /*5e00*/  HMMA.16816.F32.BF16 R64, R100.reuse, R176, R64 ;  /* 0x000000b06440723c */ /* 0x040fe20000041840 */
[----:B------:R-:W-:Y:S02]  /*5e10*/  ISETP.GE.AND P1, PT, R0, R202, PT ;  /* 0x000000ca0000720c */ /* 0x000fe40003f26270 */
[----:B------:R-:W-:Y:S01]  /*5e20*/  FSEL R237, R98, -INF , !P4 ;  /* 0xff80000062ed7808 */ /* 0x000fe20006000000 */
[----:B------:R-:W-:Y:S01]  /*5e30*/  VIADD R98, R109, 0xf1 ;  /* 0x000000f16d627836 */ /* 0x000fe20000000000 */
[----:B------:R-:W-:Y:S01]  /*5e40*/  I2FP.F32.S32 R0, R0 ;  /* 0x0000000000007245 */ /* 0x000fe20000201400 */
[C---:B------:R-:W-:Y:S01]  /*5e50*/  HMMA.16816.F32.BF16 R60, R100.reuse, R178, R60 ;  /* 0x000000b2643c723c */ /* 0x040fe2000004183c */
[C---:B------:R-:W-:Y:S02]  /*5e60*/  ISETP.GE.AND P2, PT, R2.reuse, R203, PT ;  /* 0x000000cb0200720c */ /* 0x040fe40003f46270 */
[----:B------:R-:W-:Y:S01]  /*5e70*/  ISETP.GE.AND P4, PT, R2, R202, PT ;  /* 0x000000ca0200720c */ /* 0x000fe20003f86270 */
[C---:B------:R-:W-:Y:S01]  /*5e80*/  FFMA.FTZ R97, R0.reuse, UR5, R97 ;  /* 0x0000000500617c23 */ /* 0x040fe20008010061 */
[----:B------:R-:W-:Y:S01]  /*5e90*/  I2FP.F32.S32 R2, R2 ;  /* 0x0000000200027245 */ /* 0x000fe20000201400 */
[----:B------:R-:W-:Y:S01]  /*5ea0*/  HMMA.16816.F32.BF16 R56, R100, R172, R56 ;  /* 0x000000ac6438723c */ /* 0x000fe20000041838 */
[----:B------:R-:W-:-:S02]  /*5eb0*/  FFMA.FTZ R99, R0, UR5, R99 ;  /* 0x0000000500637c23 */ /* 0x000fc40008010063 */
[----:B------:R-:W-:Y:S01]  /*5ec0*/  FSEL R108, R97, -INF , !P0 ;  /* 0xff800000616c7808 */ /* 0x000fe20004000000 */
[C---:B------:R-:W-:Y:S01]  /*5ed0*/  FFMA.FTZ R0, R2.reuse, UR5, R93 ;  /* 0x0000000502007c23 */ /* 0x040fe2000801005d */
[----:B------:R-:W-:Y:S01]  /*5ee0*/  FFMA.FTZ R233, R2, UR5, R95 ;  /* 0x0000000502e97c23 */ /* 0x000fe2000801005f */
[C---:B------:R-:W-:Y:S01]  /*5ef0*/  HMMA.16816.F32.BF16 R52, R100.reuse, R174, R52 ;  /* 0x000000ae6434723c */ /* 0x040fe20000041834 */
[----:B------:R-:W-:Y:S01]  /*5f00*/  VIADD R95, R109, 0x10 ;  /* 0x000000106d5f7836 */ /* 0x000fe20000000000 */
[----:B------:R-:W-:Y:S01]  /*5f10*/  FSEL R198, R99, -INF , !P1 ;  /* 0xff80000063c67808 */ /* 0x000fe20004800000 */
[C---:B------:R-:W-:Y:S01]  /*5f20*/  VIADD R2, R109.reuse, 0x11 ;  /* 0x000000116d027836 */ /* 0x040fe20000000000 */
[----:B------:R-:W-:Y:S01]  /*5f30*/  FSEL R0, R0, -INF , !P2 ;  /* 0xff80000000007808 */ /* 0x000fe20005000000 */
[----:B------:R-:W-:Y:S01]  /*5f40*/  VIADD R93, R109, 0x18 ;  /* 0x000000186d5d7836 */ /* 0x000fe20000000000 */
[----:B------:R-:W-:Y:S01]  /*5f50*/  HMMA.16816.F32.BF16 R48, R100, R168, R48 ;  /* 0x000000a86430723c */ /* 0x000fe20000041830 */
[----:B------:R-:W-:Y:S01]  /*5f60*/  FSEL R233, R233, -INF , !P4 ;  /* 0xff800000e9e97808 */ /* 0x000fe20006000000 */
[----:B------:R-:W-:Y:S01]  /*5f70*/  VIADD R97, R109, 0xf8 ;  /* 0x000000f86d617836 */ /* 0x000fe20000000000 */
[----:B------:R-:W-:-:S02]  /*5f80*/  ISETP.GE.AND P0, PT, R95, R203, PT ;  /* 0x000000cb5f00720c */ /* 0x000fc40003f06270 */
[-C--:B------:R-:W-:Y:S01]  /*5f90*/  ISETP.GE.AND P1, PT, R95, R202.reuse, PT ;  /* 0x000000ca5f00720c */ /* 0x080fe20003f26270 */
[C---:B------:R-:W-:Y:S01]  /*5fa0*/  HMMA.16816.F32.BF16 R44, R100.reuse, R170, R44 ;  /* 0x000000aa642c723c */ /* 0x040fe2000004182c */
[C---:B------:R-:W-:Y:S02]  /*5fb0*/  ISETP.GE.AND P2, PT, R93.reuse, R203, PT ;  /* 0x000000cb5d00720c */ /* 0x040fe40003f46270 */
[----:B------:R-:W-:Y:S02]  /*5fc0*/  ISETP.GE.AND P4, PT, R93, R202, PT ;  /* 0x000000ca5d00720c */ /* 0x000fe40003f86270 */
[----:B------:R-:W-:Y:S01]  /*5fd0*/  I2FP.F32.S32 R95, R95 ;  /* 0x0000005f005f7245 */ /* 0x000fe20000201400 */
[----:B------:R-:W-:Y:S01]  /*5fe0*/  HMMA.16816.F32.BF16 R40, R100, R164, R40 ;  /* 0x000000a46428723c */ /* 0x000fe20000041828 */
[----:B------:R-:W-:-:S03]  /*5ff0*/  I2FP.F32.S32 R93, R93 ;  /* 0x0000005d005d7245 */ /* 0x000fc60000201400 */
[C---:B------:R-:W-:Y:S01]  /*6000*/  FFMA.FTZ R234, R95.reuse, UR5, R88 ;  /* 0x000000055fea7c23 */ /* 0x040fe20008010058 */
[----:B------:R-:W-:Y:S01]  /*6010*/  FFMA.FTZ R90, R95, UR5, R90 ;  /* 0x000000055f5a7c23 */ /* 0x000fe2000801005a */
[C---:B------:R-:W-:Y:S01]  /*6020*/  HMMA.16816.F32.BF16 R36, R100.reuse, R166, R36 ;  /* 0x000000a66424723c */ /* 0x040fe20000041824 */
[C---:B------:R-:W-:Y:S01]  /*6030*/  FFMA.FTZ R110, R93.reuse, UR5, R84 ;  /* 0x000000055d6e7c23 */ /* 0x040fe20008010054 */
[----:B------:R-:W-:Y:S01]  /*6040*/  FFMA.FTZ R86, R93, UR5, R86 ;  /* 0x000000055d567c23 */ /* 0x000fe20008010056 */
[C---:B------:R-:W-:Y:S01]  /*6050*/  VIADD R84, R109.reuse, 0x19 ;  /* 0x000000196d547836 */ /* 0x040fe20000000000 */
[----:B------:R-:W-:Y:S01]  /*6060*/  FSEL R234, R234, -INF , !P0 ;  /* 0xff800000eaea7808 */ /* 0x000fe20004000000 */
[C---:B------:R-:W-:Y:S01]  /*6070*/  VIADD R88, R109.reuse, 0x20 ;  /* 0x000000206d587836 */ /* 0x040fe20000000000 */
[----:B------:R-:W-:Y:S01]  /*6080*/  HMMA.16816.F32.BF16 R32, R100, R160, R32 ;  /* 0x000000a06420723c */ /* 0x000fe20000041820 */
[----:B------:R-:W-:Y:S01]  /*6090*/  FSEL R110, R110, -INF , !P2 ;  /* 0xff8000006e6e7808 */ /* 0x000fe20005000000 */
[----:B------:R-:W-:Y:S01]  /*60a0*/  VIADD R93, R109, 0xf0 ;  /* 0x000000f06d5d7836 */ /* 0x000fe20000000000 */
[----:B------:R-:W-:-:S02]  /*60b0*/  FSEL R178, R86, -INF , !P4 ;  /* 0xff80000056b27808 */ /* 0x000fc40006000000 */
[----:B------:R-:W-:Y:S01]  /*60c0*/  ISETP.GE.AND P0, PT, R84, R203, PT ;  /* 0x000000cb5400720c */ /* 0x000fe20003f06270 */
        /* <DEDUP_REMOVED lines=13> */
[----:B------:R-:W-:-:S06]  /*61a0*/  VIADD R193, R109, 0x50 ;  /* 0x000000506dc17836 */ /* 0x000fcc0000000000 */
[----:B------:R-:W-:Y:S01]  /*61b0*/  VIADD R101, R109, 0x8 ;  /* 0x000000086d657836 */ /* 0x000fe20000000000 */
[----:B------:R-:W-:Y:S01]  /*61c0*/  FSEL R194, R90, -INF , !P1 ;  /* 0xff8000005ac27808 */ /* 0x000fe20004800000 */
[----:B------:R-:W-:Y:S01]  /*61d0*/  BAR.SYNC.DEFER_BLOCKING 0x0 ;  /* 0x0000000000007b1d */ /* 0x000fe20000010000 */
[-C--:B------:R-:W-:Y:S02]  /*61e0*/  ISETP.GE.AND P1, PT, R84, R202.reuse, PT ;  /* 0x000000ca5400720c */ /* 0x080fe40003f26270 */
[C---:B------:R-:W-:Y:S02]  /*61f0*/  ISETP.GE.AND P6, PT, R101.reuse, R203, PT ;  /* 0x000000cb6500720c */ /* 0x040fe40003fc6270 */
[----:B------:R-:W-:Y:S02]  /*6200*/  ISETP.GE.AND P5, PT, R101, R202, PT ;  /* 0x000000ca6500720c */ /* 0x000fe40003fa6270 */
        /* <DEDUP_REMOVED lines=8> */
[C---:B------:R-:W-:Y:S02]  /*6290*/  ISETP.GE.AND P6, PT, R2.reuse, R203, PT ;  /* 0x000000cb0200720c */ /* 0x040fe40003fc6270 */
[----:B------:R-:W-:-:S02]  /*62a0*/  ISETP.GE.AND P5, PT, R2, R202, PT ;  /* 0x000000ca0200720c */ /* 0x000fc40003fa6270 */
[----:B------:R-:W-:Y:S02]  /*62b0*/  I2FP.F32.S32 R2, R2 ;  /* 0x0000000200027245 */ /* 0x000fe40000201400 */
[----:B------:R-:W-:Y:S02]  /*62c0*/  FSEL R252, R85, -INF , !P0 ;  /* 0xff80000055fc7808 */ /* 0x000fe40004000000 */
[----:B------:R-:W-:Y:S01]  /*62d0*/  FSEL R251, R87, -INF , !P1 ;  /* 0xff80000057fb7808 */ /* 0x000fe20004800000 */
[C---:B------:R-:W-:Y:S01]  /*62e0*/  FFMA.FTZ R89, R2.reuse, UR5, R89 ;  /* 0x0000000502597c23 */ /* 0x040fe20008010059 */
[----:B------:R-:W-:Y:S01]  /*62f0*/  FFMA.FTZ R91, R2, UR5, R91 ;  /* 0x00000005025b7c23 */ /* 0x000fe2000801005b */
[----:B------:R-:W-:-:S03]  /*6300*/  VIADD R2, R109, 0x21 ;  /* 0x000000216d027836 */ /* 0x000fc60000000000 */
[----:B------:R-:W-:Y:S02]  /*6310*/  FSEL R232, R89, -INF , !P6 ;  /* 0xff80000059e87808 */ /* 0x000fe40007000000 */
[C---:B------:R-:W-:Y:S02]  /*6320*/  ISETP.GE.AND P2, PT, R2.reuse, R203, PT ;  /* 0x000000cb0200720c */ /* 0x040fe40003f46270 */
[----:B------:R-:W-:Y:S02]  /*6330*/  ISETP.GE.AND P4, PT, R2, R202, PT ;  /* 0x000000ca0200720c */ /* 0x000fe40003f86270 */
[----:B------:R-:W-:Y:S02]  /*6340*/  I2FP.F32.S32 R2, R2 ;  /* 0x0000000200027245 */ /* 0x000fe40000201400 */
[----:B------:R-:W-:Y:S02]  /*6350*/  I2FP.F32.S32 R89, R88 ;  /* 0x0000005800597245 */ /* 0x000fe40000201400 */
[----:B------:R-:W-:Y:S01]  /*6360*/  FSEL R192, R91, -INF , !P5 ;  /* 0xff8000005bc07808 */ /* 0x000fe20006800000 */
[----:B------:R-:W-:Y:S01]  /*6370*/  FFMA.FTZ R215, R2, UR5, R83 ;  /* 0x0000000502d77c23 */ /* 0x000fe20008010053 */
[----:B------:R-:W-:-:S02]  /*6380*/  VIADD R83, R109, 0x28 ;  /* 0x000000286d537836 */ /* 0x000fc40000000000 */
[C---:B------:R-:W-:Y:S01]  /*6390*/  FFMA.FTZ R80, R89.reuse, UR5, R80 ;  /* 0x0000000559507c23 */ /* 0x040fe20008010050 */
[----:B------:R-:W-:Y:S01]  /*63a0*/  FFMA.FTZ R82, R89, UR5, R82 ;  /* 0x0000000559527c23 */ /* 0x000fe20008010052 */
[----:B------:R-:W-:Y:S01]  /*63b0*/  FFMA.FTZ R248, R2, UR5, R81 ;  /* 0x0000000502f87c23 */ /* 0x000fe20008010051 */
[CC--:B------:R-:W-:Y:S01]  /*63c0*/  ISETP.GE.AND P6, PT, R88.reuse, R203.reuse, PT ;  /* 0x000000cb5800720c */ /* 0x0c0fe20003fc6270 */
[C---:B------:R-:W-:Y:S01]  /*63d0*/  VIADD R2, R109.reuse, 0x29 ;  /* 0x000000296d027836 */ /* 0x040fe20000000000 */
[-C--:B------:R-:W-:Y:S01]  /*63e0*/  ISETP.GE.AND P5, PT, R88, R202.reuse, PT ;  /* 0x000000ca5800720c */ /* 0x080fe20003fa6270 */
[----:B------:R-:W-:Y:S01]  /*63f0*/  VIADD R81, R109, 0x30 ;  /* 0x000000306d517836 */ /* 0x000fe20000000000 */
[C---:B------:R-:W-:Y:S02]  /*6400*/  ISETP.GE.AND P0, PT, R83.reuse, R203, PT ;  /* 0x000000cb5300720c */ /* 0x040fe40003f06270 */
[----:B------:R-:W-:Y:S02]  /*6410*/  ISETP.GE.AND P1, PT, R83, R202, PT ;  /* 0x000000ca5300720c */ /* 0x000fe40003f26270 */
[----:B------:R-:W-:-:S02]  /*6420*/  I2FP.F32.S32 R83, R83 ;  /* 0x0000005300537245 */ /* 0x000fc40000201400 */
[----:B------:R-:W-:Y:S02]  /*6430*/  FSEL R250, R80, -INF , !P6 ;  /* 0xff80000050fa7808 */ /* 0x000fe40007000000 */
[----:B------:R-:W-:Y:S01]  /*6440*/  FSEL R249, R82, -INF , !P5 ;  /* 0xff80000052f97808 */ /* 0x000fe20006800000 */
[C---:B------:R-:W-:Y:S01]  /*6450*/  FFMA.FTZ R78, R83.reuse, UR5, R78 ;  /* 0x00000005534e7c23 */ /* 0x040fe2000801004e */
[CC--:B------:R-:W-:Y:S02]  /*6460*/  ISETP.GE.AND P6, PT, R2.reuse, R203.reuse, PT ;  /* 0x000000cb0200720c */ /* 0x0c0fe40003fc6270 */
[----:B------:R-:W-:Y:S02]  /*6470*/  ISETP.GE.AND P5, PT, R2, R202, PT ;  /* 0x000000ca0200720c */ /* 0x000fe40003fa6270 */
        /* <DEDUP_REMOVED lines=8> */
[----:B------:R-:W-:Y:S01]  /*6500*/  ISETP.GE.AND P4, PT, R81, R202, PT ;  /* 0x000000ca5100720c */ /* 0x000fe20003f86270 */
[----:B------:R-:W-:Y:S01]  /*6510*/  VIADD R80, R109, 0x31 ;  /* 0x000000316d507836 */ /* 0x000fe20000000000 */
[----:B------:R-:W-:-:S02]  /*6520*/  I2FP.F32.S32 R81, R81 ;  /* 0x0000005100517245 */ /* 0x000fc40000201400 */
[----:B------:R-:W-:Y:S02]  /*6530*/  FSEL R2, R2, -INF , !P0 ;  /* 0xff80000002027808 */ /* 0x000fe40004000000 */
[----:B------:R-:W-:Y:S01]  /*6540*/  FSEL R103, R77, -INF , !P6 ;  /* 0xff8000004d677808 */ /* 0x000fe20007000000 */
[C---:B------:R-:W-:Y:S01]  /*6550*/  FFMA.FTZ R101, R81.reuse, UR5, R72 ;  /* 0x0000000551657c23 */ /* 0x040fe20008010048 */
[----:B------:R-:W-:Y:S01]  /*6560*/  FFMA.FTZ R74, R81, UR5, R74 ;  /* 0x00000005514a7c23 */ /* 0x000fe2000801004a */
[----:B------:R1:W-:Y:S01]  /*6570*/  STL [R1+0x4], R2 ;  /* 0x0000040201007387 */ /* 0x0003e20000100800 */
[----:B------:R-:W-:Y:S01]  /*6580*/  VIADD R72, R109, 0x39 ;  /* 0x000000396d487836 */ /* 0x000fe20000000000 */
[----:B------:R-:W-:Y:S02]  /*6590*/  I2FP.F32.S32 R77, R76 ;  /* 0x0000004c004d7245 */ /* 0x000fe40000201400 */
[----:B------:R-:W-:Y:S02]  /*65a0*/  FSEL R101, R101, -INF , !P2 ;  /* 0xff80000065657808 */ /* 0x000fe40005000000 */
[----:B------:R-:W-:Y:S01]  /*65b0*/  FSEL R197, R74, -INF , !P4 ;  /* 0xff8000004ac57808 */ /* 0x000fe20006000000 */
[----:B------:R-:W-:Y:S01]  /*65c0*/  FFMA.FTZ R70, R77, UR5, R70 ;  /* 0x000000054d467c23 */ /* 0x000fe20008010046 */
[----:B------:R-:W-:-:S02]  /*65d0*/  ISETP.GE.AND P2, PT, R72, R203, PT ;  /* 0x000000cb4800720c */ /* 0x000fc40003f46270 */
[----:B------:R-:W-:Y:S02]  /*65e0*/  ISETP.GE.AND P4, PT, R72, R202, PT ;  /* 0x000000ca4800720c */ /* 0x000fe40003f86270 */
[-C--:B------:R-:W-:Y:S02]  /*65f0*/  ISETP.GE.AND P0, PT, R80, R203.reuse, PT ;  /* 0x000000cb5000720c */ /* 0x080fe40003f06270 */
[----:B------:R-:W-:Y:S02]  /*6600*/  I2FP.F32.S32 R72, R72 ;  /* 0x0000004800487245 */ /* 0x000fe40000201400 */
[----:B------:R-:W-:Y:S02]  /*6610*/  ISETP.GE.AND P6, PT, R76, R203, PT ;  /* 0x000000cb4c00720c */ /* 0x000fe40003fc6270 */
[----:B------:R-:W-:Y:S01]  /*6620*/  FSEL R213, R78, -INF , !P1 ;  /* 0xff8000004ed57808 */ /* 0x000fe20004800000 */
[----:B------:R-:W-:Y:S01]  /*6630*/  FFMA.FTZ R145, R72, UR5, R71 ;  /* 0x0000000548917c23 */ /* 0x000fe20008010047 */
[----:B------:R-:W-:Y:S01]  /*6640*/  ISETP.GE.AND P1, PT, R80, R202, PT ;  /* 0x000000ca5000720c */ /* 0x000fe20003f26270 */
[----:B------:R-:W-:Y:S01]  /*6650*/  VIADD R71, R109, 0x40 ;  /* 0x000000406d477836 */ /* 0x000fe20000000000 */
[----:B------:R-:W-:Y:S01]  /*6660*/  FSEL R207, R79, -INF , !P5 ;  /* 0xff8000004fcf7808 */ /* 0x000fe20006800000 */
[----:B------:R-:W-:Y:S01]  /*6670*/  VIADD R79, R109, 0xd0 ;  /* 0x000000d06d4f7836 */ /* 0x000fe20000000000 */
[----:B------:R-:W-:Y:S01]  /*6680*/  FSEL R145, R145, -INF , !P4 ;  /* 0xff80000091917808 */ /* 0x000fe20006000000 */
[----:B------:R-:W-:Y:S01]  /*6690*/  VIADD R78, R109, 0xd1 ;  /* 0x000000d16d4e7836 */ /* 0x000fe20000000000 */
[----:B-1----:R-:W-:-:S02]  /*66a0*/  I2FP.F32.S32 R2, R80 ;  /* 0x0000005000027245 */ /* 0x002fc40000201400 */
[----:B------:R-:W-:-:S03]  /*66b0*/  ISETP.GE.AND P5, PT, R76, R202, PT ;  /* 0x000000ca4c00720c */ /* 0x000fc60003fa6270 */
[C---:B------:R-:W-:Y:S01]  /*66c0*/  FFMA.FTZ R73, R2.reuse, UR5, R73 ;  /* 0x0000000502497c23 */ /* 0x040fe20008010049 */
[----:B------:R-:W-:Y:S01]  /*66d0*/  FFMA.FTZ R75, R2, UR5, R75 ;  /* 0x00000005024b7c23 */ /* 0x000fe2000801004b */
[----:B------:R-:W-:Y:S01]  /*66e0*/  FFMA.FTZ R2, R77, UR5, R68 ;  /* 0x000000054d027c23 */ /* 0x000fe20008010044 */
[----:B------:R-:W-:Y:S01]  /*66f0*/  FFMA.FTZ R68, R72, UR5, R69 ;  /* 0x0000000548447c23 */ /* 0x000fe20008010045 */
[----:B------:R-:W-:Y:S01]  /*6700*/  VIADD R72, R109, 0x41 ;  /* 0x000000416d487836 */ /* 0x000fe20000000000 */
[----:B------:R-:W-:Y:S01]  /*6710*/  FSEL R73, R73, -INF , !P0 ;  /* 0xff80000049497808 */ /* 0x000fe20004000000 */
[C---:B------:R-:W-:Y:S01]  /*6720*/  VIADD R69, R109.reuse, 0x48 ;  /* 0x000000486d457836 */ /* 0x040fe20000000000 */
[----:B------:R-:W-:Y:S01]  /*6730*/  FSEL R2, R2, -INF , !P6 ;  /* 0xff80000002027808 */ /* 0x000fe20007000000 */
[----:B------:R-:W-:Y:S01]  /*6740*/  VIADD R77, R109, 0xd8 ;  /* 0x000000d86d4d7836 */ /* 0x000fe20000000000 */
[----:B------:R-:W-:Y:S01]  /*6750*/  FSEL R199, R75, -INF , !P1 ;  /* 0xff8000004bc77808 */ /* 0x000fe20004800000 */
[----:B------:R-:W-:Y:S01]  /*6760*/  STL [R1+0xc], R73 ;  /* 0x00000c4901007387 */ /* 0x000fe20000100800 */
[----:B------:R-:W-:-:S02]  /*6770*/  FSEL R68, R68, -INF , !P2 ;  /* 0xff80000044447808 */ /* 0x000fc40005000000 */
[CC--:B------:R-:W-:Y:S01]  /*6780*/  ISETP.GE.AND P0, PT, R71.reuse, R203.reuse, PT ;  /* 0x000000cb4700720c */ /* 0x0c0fe20003f06270 */
[----:B------:R1:W-:Y:S01]  /*6790*/  STL [R1+0x8], R2 ;  /* 0x0000080201007387 */ /* 0x0003e20000100800 */
[-C--:B------:R-:W-:Y:S02]  /*67a0*/  ISETP.GE.AND P1, PT, R71, R202.reuse, PT ;  /* 0x000000ca4700720c */ /* 0x080fe40003f26270 */
[C---:B------:R-:W-:Y:S01]  /*67b0*/  ISETP.GE.AND P2, PT, R69.reuse, R203, PT ;  /* 0x000000cb4500720c */ /* 0x040fe20003f46270 */
[----:B------:R2:W-:Y:S01]  /*67c0*/  STL [R1], R68 ;  /* 0x0000004401007387 */ /* 0x0005e20000100800 */
[----:B------:R-:W-:Y:S02]  /*67d0*/  ISETP.GE.AND P4, PT, R69, R202, PT ;  /* 0x000000ca4500720c */ /* 0x000fe40003f86270 */
[----:B------:R-:W-:Y:S02]  /*67e0*/  I2FP.F32.S32 R71, R71 ;  /* 0x0000004700477245 */ /* 0x000fe40000201400 */
[----:B------:R-:W-:-:S02]  /*67f0*/  I2FP.F32.S32 R69, R69 ;  /* 0x0000004500457245 */ /* 0x000fc40000201400 */
[----:B------:R-:W-:Y:S01]  /*6800*/  FSEL R147, R70, -INF , !P5 ;  /* 0xff80000046937808 */ /* 0x000fe20006800000 */
[C---:B------:R-:W-:Y:S01]  /*6810*/  FFMA.FTZ R64, R71.reuse, UR5, R64 ;  /* 0x0000000547407c23 */ /* 0x040fe20008010040 */
[C---:B------:R-:W-:Y:S01]  /*6820*/  ISETP.GE.AND P6, PT, R72.reuse, R203, PT ;  /* 0x000000cb4800720c */ /* 0x040fe20003fc6270 */
[----:B------:R-:W-:Y:S01]  /*6830*/  FFMA.FTZ R66, R71, UR5, R66 ;  /* 0x0000000547427c23 */ /* 0x000fe20008010042 */
[----:B------:R-:W-:Y:S01]  /*6840*/  ISETP.GE.AND P5, PT, R72, R202, PT ;  /* 0x000000ca4800720c */ /* 0x000fe20003fa6270 */
[C---:B------:R-:W-:Y:S01]  /*6850*/  FFMA.FTZ R190, R69.reuse, UR5, R60 ;  /* 0x0000000545be7c23 */ /* 0x040fe2000801003c */
[----:B------:R-:W-:Y:S01]  /*6860*/  FFMA.FTZ R62, R69, UR5, R62 ;  /* 0x00000005453e7c23 */ /* 0x000fe2000801003e */
[----:B------:R-:W-:Y:S01]  /*6870*/  VIADD R60, R109, 0x49 ;  /* 0x000000496d3c7836 */ /* 0x000fe20000000000 */
[----:B------:R-:W-:Y:S02]  /*6880*/  FSEL R214, R64, -INF , !P0 ;  /* 0xff80000040d67808 */ /* 0x000fe40004000000 */
[----:B------:R-:W-:-:S02]  /*6890*/  FSEL R195, R66, -INF , !P1 ;  /* 0xff80000042c37808 */ /* 0x000fc40004800000 */
[----:B------:R-:W-:Y:S02]  /*68a0*/  FSEL R190, R190, -INF , !P2 ;  /* 0xff800000bebe7808 */ /* 0x000fe40005000000 */
[----:B-1----:R-:W-:Y:S02]  /*68b0*/  I2FP.F32.S32 R2, R72 ;  /* 0x0000004800027245 */ /* 0x002fe40000201400 */
[----:B------:R-:W-:Y:S02]  /*68c0*/  FSEL R153, R62, -INF , !P4 ;  /* 0xff8000003e997808 */ /* 0x000fe40006000000 */
[----:B------:R-:W-:Y:S01]  /*68d0*/  ISETP.GE.AND P0, PT, R60, R203, PT ;  /* 0x000000cb3c00720c */ /* 0x000fe20003f06270 */
[C---:B------:R-:W-:Y:S01]  /*68e0*/  FFMA.FTZ R65, R2.reuse, UR5, R65 ;  /* 0x0000000502417c23 */ /* 0x040fe20008010041 */
[----:B------:R-:W-:Y:S01]  /*68f0*/  FFMA.FTZ R67, R2, UR5, R67 ;  /* 0x0000000502437c23 */ /* 0x000fe20008010043 */
[----:B------:R-:W-:Y:S01]  /*6900*/  VIADD R2, R109, 0x51 ;  /* 0x000000516d027836 */ /* 0x000fe20000000000 */
[----:B------:R-:W-:-:S02]  /*6910*/  ISETP.GE.AND P1, PT, R60, R202, PT ;  /* 0x000000ca3c00720c */ /* 0x000fc40003f26270 */
[----:B------:R-:W-:Y:S01]  /*6920*/  FSEL R212, R65, -INF , !P6 ;  /* 0xff80000041d47808 */ /* 0x000fe20007000000 */
[----:B------:R-:W-:Y:S01]  /*6930*/  VIADD R65, R109, 0xc0 ;  /* 0x000000c06d417836 */ /* 0x000fe20000000000 */
[----:B------:R-:W-:Y:S02]  /*6940*/  FSEL R151, R67, -INF , !P5 ;  /* 0xff80000043977808 */ /* 0x000fe40006800000 */
[C---:B------:R-:W-:Y:S02]  /*6950*/  ISETP.GE.AND P6, PT, R193.reuse, R203, PT ;  /* 0x000000cbc100720c */ /* 0x040fe40003fc6270 */
[----:B------:R-:W-:Y:S02]  /*6960*/  ISETP.GE.AND P5, PT, R193, R202, PT ;  /* 0x000000cac100720c */ /* 0x000fe40003fa6270 */
[----:B------:R-:W-:Y:S02]  /*6970*/  I2FP.F32.S32 R193, R193 ;  /* 0x000000c100c17245 */ /* 0x000fe40000201400 */
[----:B------:R-:W-:-:S02]  /*6980*/  ISETP.GE.AND P2, PT, R2, R203, PT ;  /* 0x000000cb0200720c */ /* 0x000fc40003f46270 */
[----:B------:R-:W-:Y:S01]  /*6990*/  ISETP.GE.AND P4, PT, R2, R202, PT ;  /* 0x000000ca0200720c */ /* 0x000fe20003f86270 */
[C---:B------:R-:W-:Y:S01]  /*69a0*/  FFMA.FTZ R56, R193.reuse, UR5, R56 ;  /* 0x00000005c1387c23 */ /* 0x040fe20008010038 */
[----:B------:R-:W-:Y:S01]  /*69b0*/  I2FP.F32.S32 R60, R60 ;  /* 0x0000003c003c7245 */ /* 0x000fe20000201400 */
[----:B------:R-:W-:Y:S01]  /*69c0*/  FFMA.FTZ R193, R193, UR5, R58 ;  /* 0x00000005c1c17c23 */ /* 0x000fe2000801003a */
        /* <DEDUP_REMOVED lines=18> */
[C---:B------:R-:W-:Y:S02]  /*6af0*/  ISETP.GE.AND P2, PT, R57.reuse, R203, PT ;  /* 0x000000cb3900720c */ /* 0x040fe40003f46270 */
[----:B------:R-:W-:Y:S02]  /*6b00*/  ISETP.GE.AND P4, PT, R57, R202, PT ;  /* 0x000000ca3900720c */ /* 0x000fe40003f86270 */
[----:B------:R-:W-:Y:S02]  /*6b10*/  I2FP.F32.S32 R59, R59 ;  /* 0x0000003b003b7245 */ /* 0x000fe40000201400 */
[----:B------:R-:W-:Y:S02]  /*6b20*/  I2FP.F32.S32 R2, R2 ;  /* 0x0000000200027245 */ /* 0x000fe40000201400 */
[----:B------:R-:W-:Y:S01]  /*6b30*/  I2FP.F32.S32 R57, R57 ;  /* 0x0000003900397245 */ /* 0x000fe20000201400 */
[C---:B------:R-:W-:Y:S01]  /*6b40*/  FFMA.FTZ R142, R59.reuse, UR5, R52 ;  /* 0x000000053b8e7c23 */ /* 0x040fe20008010034 */
[----:B------:R-:W-:Y:S01]  /*6b50*/  FFMA.FTZ R54, R59, UR5, R54 ;  /* 0x000000053b367c23 */ /* 0x000fe20008010036 */
[C---:B------:R-:W-:Y:S01]  /*6b60*/  FFMA.FTZ R53, R2.reuse, UR5, R53 ;  /* 0x0000000502357c23 */ /* 0x040fe20008010035 */
[----:B------:R-:W-:Y:S01]  /*6b70*/  FFMA.FTZ R55, R2, UR5, R55 ;  /* 0x0000000502377c23 */ /* 0x000fe20008010037 */
[C---:B------:R-:W-:Y:S01]  /*6b80*/  FFMA.FTZ R144, R57.reuse, UR5, R48 ;  /* 0x0000000539907c23 */ /* 0x040fe20008010030 */
[----:B------:R-:W-:Y:S01]  /*6b90*/  FFMA.FTZ R50, R57, UR5, R50 ;  /* 0x0000000539327c23 */ /* 0x000fe20008010032 */
        /* <DEDUP_REMOVED lines=9> */
[----:B------:R-:W-:Y:S02]  /*6c30*/  FSEL R140, R53, -INF , !P6 ;  /* 0xff800000358c7808 */ /* 0x000fe40007000000 */
[C---:B------:R-:W-:Y:S02]  /*6c40*/  ISETP.GE.AND P2, PT, R2.reuse, R203, PT ;  /* 0x000000cb0200720c */ /* 0x040fe40003f46270 */
[----:B------:R-:W-:-:S02]  /*6c50*/  ISETP.GE.AND P4, PT, R2, R202, PT ;  /* 0x000000ca0200720c */ /* 0x000fc40003f86270 */
[----:B------:R-:W-:Y:S02]  /*6c60*/  I2FP.F32.S32 R48, R48 ;  /* 0x0000003000307245 */ /* 0x000fe40000201400 */
[----:B------:R-:W-:Y:S02]  /*6c70*/  I2FP.F32.S32 R53, R52 ;  /* 0x0000003400357245 */ /* 0x000fe40000201400 */
[----:B------:R-:W-:Y:S01]  /*6c80*/  I2FP.F32.S32 R2, R2 ;  /* 0x0000000200027245 */ /* 0x000fe20000201400 */
[C---:B------:R-:W-:Y:S01]  /*6c90*/  FFMA.FTZ R49, R48.reuse, UR5, R49 ;  /* 0x0000000530317c23 */ /* 0x040fe20008010031 */
[----:B------:R-:W-:Y:S01]  /*6ca0*/  FSEL R175, R55, -INF , !P5 ;  /* 0xff80000037af7808 */ /* 0x000fe20006800000 */
[----:B------:R-:W-:Y:S01]  /*6cb0*/  FFMA.FTZ R51, R48, UR5, R51 ;  /* 0x0000000530337c23 */ /* 0x000fe20008010033 */
[C---:B------:R-:W-:Y:S01]  /*6cc0*/  FFMA.FTZ R44, R53.reuse, UR5, R44 ;  /* 0x00000005352c7c23 */ /* 0x040fe2000801002c */
[----:B------:R-:W-:Y:S01]  /*6cd0*/  FFMA.FTZ R46, R53, UR5, R46 ;  /* 0x00000005352e7c23 */ /* 0x000fe2000801002e */
[C---:B------:R-:W-:Y:S01]  /*6ce0*/  FFMA.FTZ R156, R2.reuse, UR5, R45 ;  /* 0x00000005029c7c23 */ /* 0x040fe2000801002d */
[----:B------:R-:W-:Y:S01]  /*6cf0*/  FFMA.FTZ R179, R2, UR5, R47 ;  /* 0x0000000502b37c23 */ /* 0x000fe2000801002f */
[C---:B------:R-:W-:Y:S01]  /*6d00*/  ISETP.GE.AND P6, PT, R52.reuse, R203, PT ;  /* 0x000000cb3400720c */ /* 0x040fe20003fc6270 */
[C---:B------:R-:W-:Y:S01]  /*6d10*/  VIADD R47, R109.reuse, 0x70 ;  /* 0x000000706d2f7836 */ /* 0x040fe20000000000 */
[----:B------:R-:W-:Y:S01]  /*6d20*/  ISETP.GE.AND P5, PT, R52, R202, PT ;  /* 0x000000ca3400720c */ /* 0x000fe20003fa6270 */
[----:B------:R-:W-:Y:S01]  /*6d30*/  VIADD R2, R109, 0x71 ;  /* 0x000000716d027836 */ /* 0x000fe20000000000 */
[----:B------:R-:W-:Y:S01]  /*6d40*/  FSEL R154, R49, -INF , !P0 ;  /* 0xff800000319a7808 */ /* 0x000fe20004000000 */
[----:B------:R-:W-:Y:S01]  /*6d50*/  VIADD R45, R109, 0x78 ;  /* 0x000000786d2d7836 */ /* 0x000fe20000000000 */
[----:B------:R-:W-:-:S02]  /*6d60*/  FSEL R189, R51, -INF , !P1 ;  /* 0xff80000033bd7808 */ /* 0x000fc40004800000 */
[----:B------:R-:W-:Y:S02]  /*6d70*/  FSEL R148, R44, -INF , !P6 ;  /* 0xff8000002c947808 */ /* 0x000fe40007000000 */
[----:B------:R-:W-:Y:S02]  /*6d80*/  FSEL R181, R46, -INF , !P5 ;  /* 0xff8000002eb57808 */ /* 0x000fe40006800000 */
[----:B------:R-:W-:Y:S02]  /*6d90*/  FSEL R156, R156, -INF , !P2 ;  /* 0xff8000009c9c7808 */ /* 0x000fe40005000000 */
[----:B------:R-:W-:Y:S02]  /*6da0*/  FSEL R179, R179, -INF , !P4 ;  /* 0xff800000b3b37808 */ /* 0x000fe40006000000 */
[C---:B------:R-:W-:Y:S02]  /*6db0*/  ISETP.GE.AND P0, PT, R47.reuse, R203, PT ;  /* 0x000000cb2f00720c */ /* 0x040fe40003f06270 */
[----:B------:R-:W-:-:S02]  /*6dc0*/  ISETP.GE.AND P1, PT, R47, R202, PT ;  /* 0x000000ca2f00720c */ /* 0x000fc40003f26270 */
[CC--:B------:R-:W-:Y:S02]  /*6dd0*/  ISETP.GE.AND P6, PT, R2.reuse, R203.reuse, PT ;  /* 0x000000cb0200720c */ /* 0x0c0fe40003fc6270 */
[-C--:B------:R-:W-:Y:S02]  /*6de0*/  ISETP.GE.AND P5, PT, R2, R202.reuse, PT ;  /* 0x000000ca0200720c */ /* 0x080fe40003fa6270 */
[C---:B------:R-:W-:Y:S02]  /*6df0*/  ISETP.GE.AND P2, PT, R45.reuse, R203, PT ;  /* 0x000000cb2d00720c */ /* 0x040fe40003f46270 */
[----:B------:R-:W-:Y:S02]  /*6e00*/  ISETP.GE.AND P4, PT, R45, R202, PT ;  /* 0x000000ca2d00720c */ /* 0x000fe40003f86270 */
[----:B------:R-:W-:Y:S02]  /*6e10*/  I2FP.F32.S32 R47, R47 ;  /* 0x0000002f002f7245 */ /* 0x000fe40000201400 */
[----:B------:R-:W-:-:S02]  /*6e20*/  I2FP.F32.S32 R2, R2 ;  /* 0x0000000200027245 */ /* 0x000fc40000201400 */
        /* <DEDUP_REMOVED lines=108> */
[----:B------:R-:W-:Y:S01]  /*74f0*/  FSEL R152, R152, -INF , !P2 ;  /* 0xff80000098987808 */ /* 0x000fe20005000000 */
[----:B------:R-:W-:Y:S01]  /*7500*/  FFMA.FTZ R18, R111, UR5, R96 ;  /* 0x000000056f127c23 */ /* 0x000fe20008010060 */
[----:B------:R-:W-:-:S02]  /*7510*/  FSEL R60, R14, -INF , !P4 ;  /* 0xff8000000e3c7808 */ /* 0x000fc40006000000 */
[CC--:B------:R-:W-:Y:S02]  /*7520*/  ISETP.GE.AND P0, PT, R12.reuse, R203.reuse, PT ;  /* 0x000000cb0c00720c */ /* 0x0c0fe40003f06270 */
[-C--:B------:R-:W-:Y:S02]  /*7530*/  ISETP.GE.AND P1, PT, R12, R202.reuse, PT ;  /* 0x000000ca0c00720c */ /* 0x080fe40003f26270 */
[----:B------:R-:W-:Y:S02]  /*7540*/  FSEL R160, R17, -INF , !P6 ;  /* 0xff80000011a07808 */ /* 0x000fe40007000000 */
[C---:B------:R-:W-:Y:S02]  /*7550*/  ISETP.GE.AND P2, PT, R2.reuse, R203, PT ;  /* 0x000000cb0200720c */ /* 0x040fe40003f46270 */
[----:B------:R-:W-:Y:S02]  /*7560*/  ISETP.GE.AND P4, PT, R2, R202, PT ;  /* 0x000000ca0200720c */ /* 0x000fe40003f86270 */
[----:B------:R-:W-:-:S02]  /*7570*/  I2FP.F32.S32 R12, R12 ;  /* 0x0000000c000c7245 */ /* 0x000fc40000201400 */
        /* <DEDUP_REMOVED lines=13> */
[----:B------:R-:W-:-:S02]  /*7650*/  FSEL R150, R13, -INF , !P0 ;  /* 0xff8000000d967808 */ /* 0x000fc40004000000 */
[----:B------:R-:W-:Y:S02]  /*7660*/  FSEL R63, R15, -INF , !P1 ;  /* 0xff8000000f3f7808 */ /* 0x000fe40004800000 */
[----:B------:R-:W-:Y:S01]  /*7670*/  FSEL R146, R8, -INF , !P6 ;  /* 0xff80000008927808 */ /* 0x000fe20007000000 */
[----:B------:R-:W-:Y:S01]  /*7680*/  VIADD R8, R109, 0xc8 ;  /* 0x000000c86d087836 */ /* 0x000fe20000000000 */
[----:B------:R-:W-:Y:S02]  /*7690*/  FSEL R62, R10, -INF , !P5 ;  /* 0xff8000000a3e7808 */ /* 0x000fe40006800000 */
[CC--:B------:R-:W-:Y:S02]  /*76a0*/  ISETP.GE.AND P0, PT, R9.reuse, R203.reuse, PT ;  /* 0x000000cb0900720c */ /* 0x0c0fe40003f06270 */
[----:B------:R-:W-:Y:S02]  /*76b0*/  ISETP.GE.AND P1, PT, R9, R202, PT ;  /* 0x000000ca0900720c */ /* 0x000fe40003f26270 */
[----:B------:R-:W-:-:S02]  /*76c0*/  ISETP.GE.AND P6, PT, R2, R203, PT ;  /* 0x000000cb0200720c */ /* 0x000fc40003fc6270 */
[----:B------:R-:W-:Y:S02]  /*76d0*/  ISETP.GE.AND P5, PT, R2, R202, PT ;  /* 0x000000ca0200720c */ /* 0x000fe40003fa6270 */
[----:B------:R-:W-:Y:S02]  /*76e0*/  I2FP.F32.S32 R9, R9 ;  /* 0x0000000900097245 */ /* 0x000fe40000201400 */
[----:B------:R-:W-:Y:S02]  /*76f0*/  I2FP.F32.S32 R2, R2 ;  /* 0x0000000200027245 */ /* 0x000fe40000201400 */
[----:B------:R-:W-:Y:S01]  /*7700*/  FSEL R64, R64, -INF , !P2 ;  /* 0xff80000040407808 */ /* 0x000fe20005000000 */
[C---:B------:R-:W-:Y:S01]  /*7710*/  FFMA.FTZ R4, R9.reuse, UR5, R4 ;  /* 0x0000000509047c23 */ /* 0x040fe20008010004 */
[----:B------:R-:W-:Y:S01]  /*7720*/  FFMA.FTZ R6, R9, UR5, R6 ;  /* 0x0000000509067c23 */ /* 0x000fe20008010006 */
[----:B------:R-:W-:Y:S01]  /*7730*/  FFMA.FTZ R5, R2, UR5, R5 ;  /* 0x0000000502057c23 */ /* 0x000fe20008010005 */
[----:B------:R-:W-:-:S02]  /*7740*/  VIADD R9, R109, 0xc1 ;  /* 0x000000c16d097836 */ /* 0x000fc40000000000 */
[----:B------:R-:W-:Y:S01]  /*7750*/  FFMA.FTZ R7, R2, UR5, R7 ;  /* 0x0000000502077c23 */ /* 0x000fe20008010007 */
[----:B------:R-:W-:Y:S01]  /*7760*/  FSEL R70, R4, -INF , !P0 ;  /* 0xff80000004467808 */ /* 0x000fe20004000000 */
[----:B------:R-:W-:Y:S01]  /*7770*/  VIADD R2, R109, 0xc9 ;  /* 0x000000c96d027836 */ /* 0x000fe20000000000 */
[----:B------:R-:W-:Y:S02]  /*7780*/  FSEL R69, R5, -INF , !P6 ;  /* 0xff80000005457808 */ /* 0x000fe40007000000 */
[----:B------:R-:W-:Y:S02]  /*7790*/  I2FP.F32.S32 R4, R9 ;  /* 0x0000000900047245 */ /* 0x000fe40000201400 */
[----:B------:R-:W-:Y:S02]  /*77a0*/  I2FP.F32.S32 R5, R8 ;  /* 0x0000000800057245 */ /* 0x000fe40000201400 */
[----:B------:R-:W-:Y:S01]  /*77b0*/  FSEL R61, R11, -INF , !P4 ;  /* 0xff8000000b3d7808 */ /* 0x000fe20006000000 */
[C---:B------:R-:W-:Y:S01]  /*77c0*/  FFMA.FTZ R76, R4.reuse, UR5, R137 ;  /* 0x00000005044c7c23 */ /* 0x040fe20008010089 */
[C---:B------:R-:W-:Y:S01]  /*77d0*/  ISETP.GE.AND P2, PT, R65.reuse, R203, PT ;  /* 0x000000cb4100720c */ /* 0x040fe20003f46270 */
[----:B------:R-:W-:Y:S01]  /*77e0*/  FFMA.FTZ R73, R4, UR5, R139 ;  /* 0x0000000504497c23 */ /* 0x000fe2000801008b */
[-C--:B------:R-:W-:Y:S01]  /*77f0*/  ISETP.GE.AND P4, PT, R65, R202.reuse, PT ;  /* 0x000000ca4100720c */ /* 0x080fe20003f86270 */
[C---:B------:R-:W-:Y:S01]  /*7800*/  FFMA.FTZ R75, R5.reuse, UR5, R132 ;  /* 0x00000005054b7c23 */ /* 0x040fe20008010084 */
[----:B------:R-:W-:Y:S01]  /*7810*/  I2FP.F32.S32 R65, R65 ;  /* 0x0000004100417245 */ /* 0x000fe20000201400 */
[----:B------:R-:W-:Y:S01]  /*7820*/  FFMA.FTZ R72, R5, UR5, R134 ;  /* 0x0000000505487c23 */ /* 0x000fe20008010086 */
[----:B------:R-:W-:Y:S01]  /*7830*/  FSEL R67, R6, -INF , !P1 ;  /* 0xff80000006437808 */ /* 0x000fe20004800000 */
[----:B------:R-:W-:Y:S01]  /*7840*/  VIADD R4, R109, 0xd9 ;  /* 0x000000d96d047836 */ /* 0x000fe20000000000 */
[----:B------:R-:W-:Y:S01]  /*7850*/  FSEL R66, R7, -INF , !P5 ;  /* 0xff80000007427808 */ /* 0x000fe20006800000 */
[----:B--2---:R-:W-:Y:S01]  /*7860*/  FFMA.FTZ R68, R65, UR5, R136 ;  /* 0x0000000541447c23 */ /* 0x004fe20008010088 */
[-C--:B------:R-:W-:Y:S01]  /*7870*/  ISETP.GE.AND P0, PT, R9, R203.reuse, PT ;  /* 0x000000cb0900720c */ /* 0x080fe20003f06270 */
[----:B------:R-:W-:Y:S01]  /*7880*/  FFMA.FTZ R65, R65, UR5, R138 ;  /* 0x0000000541417c23 */ /* 0x000fe2000801008a */
[----:B------:R-:W-:Y:S01]  /*7890*/  ISETP.GE.AND P1, PT, R9, R202, PT ;  /* 0x000000ca0900720c */ /* 0x000fe20003f26270 */
[----:B------:R-:W-:Y:S01]  /*78a0*/  VIADD R5, R109, 0xe0 ;  /* 0x000000e06d057836 */ /* 0x000fe20000000000 */
        /* <DEDUP_REMOVED lines=10> */
[----:B------:R-:W-:Y:S02]  /*7950*/  I2FP.F32.S32 R79, R79 ;  /* 0x0000004f004f7245 */ /* 0x000fe40000201400 */
[----:B------:R-:W-:Y:S02]  /*7960*/  I2FP.F32.S32 R78, R78 ;  /* 0x0000004e004e7245 */ /* 0x000fe40000201400 */
[----:B------:R-:W-:Y:S01]  /*7970*/  FSEL R68, R68, -INF , !P2 ;  /* 0xff80000044447808 */ /* 0x000fe20005000000 */
[----:B------:R-:W-:Y:S01]  /*7980*/  FFMA.FTZ R82, R79, UR5, R128 ;  /* 0x000000054f527c23 */ /* 0x000fe20008010080 */
[----:B------:R-:W-:Y:S01]  /*7990*/  FSEL R65, R65, -INF , !P4 ;  /* 0xff80000041417808 */ /* 0x000fe20006000000 */
[----:B------:R-:W-:Y:S01]  /*79a0*/  FFMA.FTZ R81, R78, UR5, R129 ;  /* 0x000000054e517c23 */ /* 0x000fe20008010081 */
[C---:B------:R-:W-:Y:S01]  /*79b0*/  ISETP.GE.AND P2, PT, R2.reuse, R203, PT ;  /* 0x000000cb0200720c */ /* 0x040fe20003f46270 */
[----:B------:R-:W-:Y:S01]  /*79c0*/  FFMA.FTZ R79, R79, UR5, R130 ;  /* 0x000000054f4f7c23 */ /* 0x000fe20008010082 */
[----:B------:R-:W-:Y:S01]  /*79d0*/  ISETP.GE.AND P4, PT, R2, R202, PT ;  /* 0x000000ca0200720c */ /* 0x000fe20003f86270 */
[----:B------:R-:W-:Y:S01]  /*79e0*/  FFMA.FTZ R78, R78, UR5, R131 ;  /* 0x000000054e4e7c23 */ /* 0x000fe20008010083 */
[----:B------:R-:W-:-:S02]  /*79f0*/  I2FP.F32.S32 R2, R2 ;  /* 0x0000000200027245 */ /* 0x000fc40000201400 */
[----:B------:R-:W-:Y:S02]  /*7a00*/  FSEL R82, R82, -INF , !P0 ;  /* 0xff80000052527808 */ /* 0x000fe40004000000 */
[----:B------:R-:W-:Y:S01]  /*7a10*/  FSEL R79, R79, -INF , !P1 ;  /* 0xff8000004f4f7808 */ /* 0x000fe20004800000 */
[C---:B------:R-:W-:Y:S01]  /*7a20*/  FFMA.FTZ R74, R2.reuse, UR5, R133 ;  /* 0x00000005024a7c23 */ /* 0x040fe20008010085 */
[----:B------:R-:W-:Y:S01]  /*7a30*/  FFMA.FTZ R71, R2, UR5, R135 ;  /* 0x0000000502477c23 */ /* 0x000fe20008010087 */
[----:B------:R-:W-:Y:S01]  /*7a40*/  FSEL R81, R81, -INF , !P6 ;  /* 0xff80000051517808 */ /* 0x000fe20007000000 */
[----:B------:R-:W-:Y:S01]  /*7a50*/  VIADD R2, R109, 0xe1 ;  /* 0x000000e16d027836 */ /* 0x000fe20000000000 */
        /* <DEDUP_REMOVED lines=9> */
[----:B------:R-:W-:Y:S01]  /*7af0*/  FSEL R71, R71, -INF , !P4 ;  /* 0xff80000047477808 */ /* 0x000fe20006000000 */
[----:B------:R-:W-:Y:S01]  /*7b00*/  FFMA.FTZ R85, R4, UR5, R127 ;  /* 0x0000000504557c23 */ /* 0x000fe2000801007f */
        /* <DEDUP_REMOVED lines=8> */
[C---:B------:R-:W-:Y:S01]  /*7b90*/  FFMA.FTZ R80, R77.reuse, UR5, R124 ;  /* 0x000000054d507c23 */ /* 0x040fe2000801007c */
[----:B------:R-:W-:Y:S01]  /*7ba0*/  FFMA.FTZ R77, R77, UR5, R126 ;  /* 0x000000054d4d7c23 */ /* 0x000fe2000801007e */
[C---:B------:R-:W-:Y:S02]  /*7bb0*/  ISETP.GE.AND P0, PT, R5.reuse, R203, PT ;  /* 0x000000cb0500720c */ /* 0x040fe40003f06270 */
[-C--:B------:R-:W-:Y:S02]  /*7bc0*/  ISETP.GE.AND P1, PT, R5, R202.reuse, PT ;  /* 0x000000ca0500720c */ /* 0x080fe40003f26270 */
        /* <DEDUP_REMOVED lines=9> */
[----:B------:R-:W-:Y:S01]  /*7c60*/  FSEL R90, R90, -INF , !P1 ;  /* 0xff8000005a5a7808 */ /* 0x000fe20004800000 */
[C---:B------:R-:W-:Y:S01]  /*7c70*/  FFMA.FTZ R86, R2.reuse, UR5, R121 ;  /* 0x0000000502567c23 */ /* 0x040fe20008010079 */
[----:B------:R-:W-:Y:S01]  /*7c80*/  FFMA.FTZ R83, R2, UR5, R123 ;  /* 0x0000000502537c23 */ /* 0x000fe2000801007b */
[----:B------:R-:W-:Y:S01]  /*7c90*/  VIADD R2, R109, 0xe9 ;  /* 0x000000e96d027836 */ /* 0x000fe20000000000 */
[C---:B------:R-:W-:Y:S02]  /*7ca0*/  ISETP.GE.AND P0, PT, R98.reuse, R203, PT ;  /* 0x000000cb6200720c */ /* 0x040fe40003f06270 */
[----:B------:R-:W-:-:S02]  /*7cb0*/  ISETP.GE.AND P1, PT, R98, R202, PT ;  /* 0x000000ca6200720c */ /* 0x000fc40003f26270 */
[----:B------:R-:W-:Y:S02]  /*7cc0*/  I2FP.F32.S32 R98, R98 ;  /* 0x0000006200627245 */ /* 0x000fe40000201400 */
[----:B------:R-:W-:Y:S02]  /*7cd0*/  FSEL R87, R87, -INF , !P6 ;  /* 0xff80000057577808 */ /* 0x000fe40007000000 */
[----:B------:R-:W-:Y:S01]  /*7ce0*/  FSEL R84, R84, -INF , !P5 ;  /* 0xff80000054547808 */ /* 0x000fe20006800000 */
[----:B------:R-:W-:Y:S01]  /*7cf0*/  FFMA.FTZ R94, R98, UR5, R113 ;  /* 0x00000005625e7c23 */ /* 0x000fe20008010071 */
[----:B------:R-:W-:Y:S01]  /*7d00*/  FSEL R86, R86, -INF , !P2 ;  /* 0xff80000056567808 */ /* 0x000fe20005000000 */
[----:B------:R-:W-:Y:S01]  /*7d10*/  FFMA.FTZ R98, R98, UR5, R115 ;  /* 0x0000000562627c23 */ /* 0x000fe20008010073 */
        /* <DEDUP_REMOVED lines=12> */
[----:B------:R-:W-:Y:S01]  /*7de0*/  VIADD R2, R109, 0xf9 ;  /* 0x000000f96d027836 */ /* 0x000fe20000000000 */
[----:B------:R-:W-:-:S02]  /*7df0*/  PLOP3.LUT P1, PT, PT, PT, UP0, 0x80, 0x0 ;  /* 0x000000000000781c */ /* 0x000fc40003f2f008 */
[----:B------:R-:W-:Y:S02]  /*7e00*/  FSEL R89, R89, -INF , !P5 ;  /* 0xff80000059597808 */ /* 0x000fe40006800000 */
[----:B------:R-:W-:Y:S02]  /*7e10*/  FSEL R95, R95, -INF , !P2 ;  /* 0xff8000005f5f7808 */ /* 0x000fe40005000000 */
[C---:B------:R-:W-:Y:S02]  /*7e20*/  ISETP.GE.AND P5, PT, R97.reuse, R203, PT ;  /* 0x000000cb6100720c */ /* 0x040fe40003fa6270 */
[----:B------:R-:W-:Y:S02]  /*7e30*/  ISETP.GE.AND P2, PT, R97, R202, PT ;  /* 0x000000ca6100720c */ /* 0x000fe40003f46270 */
[----:B------:R-:W-:Y:S02]  /*7e40*/  FSEL R93, R93, -INF , !P4 ;  /* 0xff8000005d5d7808 */ /* 0x000fe40006000000 */
[----:B------:R-:W-:-:S02]  /*7e50*/  FSEL R94, R94, -INF , !P0 ;  /* 0xff8000005e5e7808 */ /* 0x000fc40004000000 */
[----:B------:R-:W-:Y:S02]  /*7e60*/  I2FP.F32.S32 R97, R97 ;  /* 0x0000006100617245 */ /* 0x000fe40000201400 */
[CC--:B------:R-:W-:Y:S02]  /*7e70*/  ISETP.GE.AND P4, PT, R2.reuse, R203.reuse, PT ;  /* 0x000000cb0200720c */ /* 0x0c0fe40003f86270 */
[----:B------:R-:W-:Y:S01]  /*7e80*/  ISETP.GE.AND P0, PT, R2, R202, PT ;  /* 0x000000ca0200720c */ /* 0x000fe20003f06270 */
[C---:B------:R-:W-:Y:S01]  /*7e90*/  FFMA.FTZ R100, R97.reuse, UR5, R104 ;  /* 0x0000000561647c23 */ /* 0x040fe20008010068 */
[----:B------:R-:W-:Y:S01]  /*7ea0*/  I2FP.F32.S32 R2, R2 ;  /* 0x0000000200027245 */ /* 0x000fe20000201400 */
[----:B------:R-:W-:Y:S01]  /*7eb0*/  FFMA.FTZ R97, R97, UR5, R106 ;  /* 0x0000000561617c23 */ /* 0x000fe2000801006a */
[----:B------:R-:W-:Y:S02]  /*7ec0*/  FSEL R91, R91, -INF , !P6 ;  /* 0xff8000005b5b7808 */ /* 0x000fe40007000000 */
[----:B------:R-:W-:Y:S01]  /*7ed0*/  ISETP.GE.AND P6, PT, R109, R203, PT ;  /* 0x000000cb6d00720c */ /* 0x000fe20003fc6270 */
[C---:B------:R-:W-:Y:S01]  /*7ee0*/  FFMA.FTZ R99, R2.reuse, UR5, R105 ;  /* 0x0000000502637c23 */ /* 0x040fe20008010069 */
[----:B------:R-:W-:Y:S01]  /*7ef0*/  FFMA.FTZ R96, R2, UR5, R107 ;  /* 0x0000000502607c23 */ /* 0x000fe2000801006b */
[----:B------:R-:W-:-:S02]  /*7f00*/  FSEL R100, R100, -INF , !P5 ;  /* 0xff80000064647808 */ /* 0x000fc40006800000 */
        /* <DEDUP_REMOVED lines=66> */
.L_x_3664:
[----:B------:R-:W-:-:S04]  /*8330*/  ULEA UR16, -UR6, URZ, 0x8 ;  /* 0x0000003f06107291 */ /* 0x000fc8000f8e413f */
[----:B------:R-:W-:Y:S02]  /*8340*/  USHF.R.S32.HI UR20, URZ, 0x1f, UR16 ;  /* 0x0000001f3f147899 */ /* 0x000fe40008011410 */
[----:B------:R-:W-:-:S04]  /*8350*/  MOV R19, UR16 ;  /* 0x0000001000137c02 */ /* 0x000fc80008000f00 */
[----:B------:R-:W-:-:S07]  /*8360*/  MOV R20, UR20 ;  /* 0x0000001400147c02 */ /* 0x000fce0008000f00 */
.L_x_3665:
        /* <DEDUP_REMOVED lines=10> */
[----:B------:R-:W-:Y:S01]  /*8410*/  VOTEU.ALL UP0, P0 ;  /* 0x00000000003f7886 */ /* 0x000fe20000000000 */
[-C--:B------:R-:W-:Y:S01]  /*8420*/  @!P0 LEA R42, P4, R7, R200.reuse, 0x5 ;  /* 0x000000c8072a8211 */ /* 0x080fe200078828ff */
[----:B------:R-:W-:Y:S01]  /*8430*/  @!P0 IMAD.WIDE.U32 R8, R8, 0x30, R200 ;  /* 0x0000003008088825 */ /* 0x000fe200078e00c8 */
[----:B------:R-:W-:Y:S01]  /*8440*/  @!P0 LEA R14, P2, R5, R200, 0x6 ;  /* 0x000000c8050e8211 */ /* 0x000fe200078430ff */
[----:B------:R1:W-:Y:S01]  /*8450*/  @P0 STS.128 [R242+0x2000], RZ ;  /* 0x002000fff2000388 */ /* 0x0003e20000000c00 */
[----:B------:R-:W-:Y:S01]  /*8460*/  @!UP0 UIMAD UR16, UR7, 0x30, URZ ;  /* 0x00000030071088a4 */ /* 0x000fe2000f8e023f */
[----:B------:R-:W-:Y:S01]  /*8470*/  IMAD.U32 R40, RZ, RZ, UR6 ;  /* 0x00000006ff287e24 */ /* 0x000fe2000f8e00ff */
[-C--:B------:R-:W-:Y:S01]  /*8480*/  @!P0 LEA.HI.X R39, R39, R201.reuse, R4, 0x5, P4 ;  /* 0x000000c927278211 */ /* 0x080fe200020f2c04 */
[----:B------:R-:W-:Y:S01]  /*8490*/  IMAD.U32 R6, RZ, RZ, UR6 ;  /* 0x00000006ff067e24 */ /* 0x000fe2000f8e00ff */
[-C--:B------:R-:W-:Y:S01]  /*84a0*/  @!P0 LEA.HI.X R15, R15, R201.reuse, R2, 0x6, P2 ;  /* 0x000000c90f0f8211 */ /* 0x080fe200010f3402 */
[----:B------:R-:W-:Y:S01]  /*84b0*/  @!P0 IMAD.WIDE.U32 R40, R40, 0x50, R200 ;  /* 0x0000005028288825 */ /* 0x000fe200078e00c8 */
[----:B------:R-:W-:Y:S01]  /*84c0*/  @!P0 IADD3 R17, P4, R19, R8, RZ ;  /* 0x0000000813118210 */ /* 0x000fe20007f9e0ff */
[----:B------:R-:W-:Y:S01]  /*84d0*/  @!UP0 UIMAD UR21, UR7, 0x50, URZ ;  /* 0x00000050071588a4 */ /* 0x000fe2000f8e023f */
[----:B------:R-:W-:Y:S01]  /*84e0*/  @!P0 LEA R34, P2, R7, R200, 0x7 ;  /* 0x000000c807228211 */ /* 0x000fe200078438ff */
[----:B------:R-:W-:Y:S01]  /*84f0*/  IMAD.U32 R4, RZ, RZ, UR6 ;  /* 0x00000006ff047e24 */ /* 0x000fe2000f8e00ff */
[----:B------:R-:W-:Y:S01]  /*8500*/  @!P0 IADD3.X R16, R20, UR16, R9, P4, !PT ;  /* 0x0000001014108c10 */ /* 0x000fe2000a7fe409 */
[----:B------:R-:W-:Y:S01]  /*8510*/  @!P0 IMAD.WIDE.U32 R6, R6, 0x60, R200 ;  /* 0x0000006006068825 */ /* 0x000fe200078e00c8 */
[----:B------:R-:W-:Y:S01]  /*8520*/  @!P0 LEA.HI.X R2, R5, R201, R2, 0x7, P2 ;  /* 0x000000c905028211 */ /* 0x000fe200010f3c02 */
[----:B------:R-:W2:Y:S01]  /*8530*/  @!P0 LDC.64 R8, c[0x0][0x218] ;  /* 0x00008600ff088b82 */ /* 0x000ea20000000a00 */
[C---:B------:R-:W-:Y:S01]  /*8540*/  @!P0 IADD3 R37, P2, R19.reuse, R40, RZ ;  /* 0x0000002813258210 */ /* 0x040fe20007f5e0ff */
[----:B------:R-:W-:Y:S01]  /*8550*/  @!P0 IMAD.WIDE.U32 R4, R4, 0x70, R200 ;  /* 0x0000007004048825 */ /* 0x000fe200078e00c8 */
[----:B------:R-:W-:Y:S01]  /*8560*/  @!UP0 UIMAD UR20, UR7, 0x60, URZ ;  /* 0x00000060071488a4 */ /* 0x000fe2000f8e023f */
[C---:B------:R-:W-:Y:S01]  /*8570*/  @!P0 IADD3 R33, P4, R19.reuse, R6, RZ ;  /* 0x0000000613218210 */ /* 0x040fe20007f9e0ff */
[----:B------:R-:W-:Y:S01]  /*8580*/  @!UP0 UIMAD UR16, UR7, 0x70, URZ ;  /* 0x00000070071088a4 */ /* 0x000fe2000f8e023f */
[----:B------:R-:W-:Y:S01]  /*8590*/  IMAD.U32 R28, RZ, RZ, UR6 ;  /* 0x00000006ff1c7e24 */ /* 0x000fe2000f8e00ff */
[----:B------:R-:W-:Y:S01]  /*85a0*/  @!P0 IADD3.X R40, R20, UR21, R41, P2, !PT ;  /* 0x0000001514288c10 */ /* 0x000fe200097fe429 */
[----:B------:R-:W-:Y:S01]  /*85b0*/  IMAD.U32 R12, RZ, RZ, UR6 ;  /* 0x00000006ff0c7e24 */ /* 0x000fe2000f8e00ff */
[C---:B------:R-:W-:Y:S01]  /*85c0*/  @!P0 IADD3 R35, P2, R19.reuse, R4, RZ ;  /* 0x0000000413238210 */ /* 0x040fe20007f5e0ff */
[----:B------:R-:W-:Y:S01]  /*85d0*/  @!P0 IMAD.WIDE.U32 R28, R28, 0xc0, R200 ;  /* 0x000000c01c1c8825 */ /* 0x000fe200078e00c8 */
[C---:B------:R-:W-:Y:S01]  /*85e0*/  @!P0 IADD3.X R36, R20.reuse, UR20, R7, P4, !PT ;  /* 0x0000001414248c10 */ /* 0x040fe2000a7fe407 */
[----:B------:R-:W-:Y:S01]  /*85f0*/  @!UP0 UIMAD UR20, UR7, 0xb0, URZ ;  /* 0x000000b0071488a4 */ /* 0x000fe2000f8e023f */
[----:B------:R-:W-:Y:S01]  /*8600*/  @!P0 IADD3.X R38, R20, UR16, R5, P2, !PT ;  /* 0x0000001014268c10 */ /* 0x000fe200097fe405 */
[----:B------:R-:W-:Y:S01]  /*8610*/  IMAD.U32 R44, RZ, RZ, UR6 ;  /* 0x00000006ff2c7e24 */ /* 0x000fe2000f8e00ff */
[----:B------:R-:W3:Y:S01]  /*8620*/  @!P0 LDC.64 R6, c[0x0][0x218] ;  /* 0x00008600ff068b82 */ /* 0x000ee20000000a00 */
[----:B------:R-:W-:Y:S01]  /*8630*/  @!UP0 UIMAD UR16, UR7, 0xc0, URZ ;  /* 0x000000c0071088a4 */ /* 0x000fe2000f8e023f */
[----:B------:R-:W-:Y:S01]  /*8640*/  @!P0 IMAD.WIDE.U32 R12, R12, 0xb0, R200 ;  /* 0x000000b00c0c8825 */ /* 0x000fe200078e00c8 */
[----:B------:R-:W-:Y:S01]  /*8650*/  @!P0 IADD3 R27, P2, R19, R28, RZ ;  /* 0x0000001c131b8210 */ /* 0x000fe20007f5e0ff */
[----:B------:R-:W-:-:S02]  /*8660*/  @!UP0 UIMAD UR21, UR7, 0xa0, URZ ;  /* 0x000000a0071588a4 */ /* 0x000fc4000f8e023f */
[----:B------:R-:W-:Y:S01]  /*8670*/  @!P0 IMAD.WIDE.U32 R44, R44, 0xa0, R200 ;  /* 0x000000a02c2c8825 */ /* 0x000fe200078e00c8 */
[C---:B------:R-:W-:Y:S01]  /*8680*/  @!P0 IADD3 R25, P4, R19.reuse, R12, RZ ;  /* 0x0000000c13198210 */ /* 0x040fe20007f9e0ff */
[----:B------:R-:W4:Y:S01]  /*8690*/  @!P0 LDC.64 R4, c[0x0][0x218] ;  /* 0x00008600ff048b82 */ /* 0x000f220000000a00 */
        /* <DEDUP_REMOVED lines=10> */
[----:B------:R-:W-:Y:S01]  /*8740*/  @!UP0 UIMAD UR16, UR7, 0xe0, URZ ;  /* 0x000000e0071088a4 */ /* 0x000fe2000f8e023f */
[----:B------:R-:W-:Y:S01]  /*8750*/  @!P0 IADD3 R29, P4, R19, R10, RZ ;  /* 0x0000000a131d8210 */ /* 0x000fe20007f9e0ff */
[----:B------:R-:W5:Y:S01]  /*8760*/  @!P0 LDC.64 R12, c[0x0][0x218] ;  /* 0x00008600ff0c8b82 */ /* 0x000f620000000a00 */
[C---:B------:R-:W-:Y:S01]  /*8770*/  @!P0 IMAD.X R44, R20.reuse, 0x1, R201, P2 ;  /* 0x00000001142c8824 */ /* 0x040fe200010e06c9 */
[----:B--2---:R-:W-:Y:S01]  /*8780*/  @!P0 LEA R48, P5, R41, R8, 0x1 ;  /* 0x0000000829308211 */ /* 0x004fe200078a08ff */
[----:B------:R-:W-:Y:S01]  /*8790*/  IMAD.U32 R46, RZ, RZ, UR6 ;  /* 0x00000006ff2e7e24 */ /* 0x000fe2000f8e00ff */
[----:B------:R-:W-:Y:S01]  /*87a0*/  @!P0 IADD3 R30, P2, R19, R30, RZ ;  /* 0x0000001e131e8210 */ /* 0x000fe20007f5e0ff */
[----:B------:R-:W-:Y:S01]  /*87b0*/  @!UP0 UIMAD UR26, UR7, 0x90, URZ ;  /* 0x00000090071a88a4 */ /* 0x000fe2000f8e023f */
[----:B------:R-:W-:Y:S01]  /*87c0*/  @!P0 IADD3.X R32, R20, UR20, R11, P4, !PT ;  /* 0x0000001414208c10 */ /* 0x000fe2000a7fe40b */
[----:B------:R-:W-:Y:S01]  /*87d0*/  @!P0 IMAD.WIDE.U32 R46, R46, 0x90, R200 ;  /* 0x000000902e2e8825 */ /* 0x000fe200078e00c8 */
        /* <DEDUP_REMOVED lines=13> */
[----:B------:R-:W-:Y:S01]  /*88b0*/  @!P0 IADD3 R21, P6, R19, R46, RZ ;  /* 0x0000002e13158210 */ /* 0x000fe20007fde0ff */
[----:B------:R3:W-:Y:S01]  /*88c0*/  @P0 STS.128 [R242+0x2800], RZ ;  /* 0x002800fff2000388 */ /* 0x0007e20000000c00 */
[----:B----4-:R-:W-:-:S02]  /*88d0*/  @!P0 LEA R46, P2, R43, R4, 0x1 ;  /* 0x000000042b2e8211 */ /* 0x010fc400078408ff */
[----:B------:R-:W-:Y:S02]  /*88e0*/  @!P0 IADD3.X R22, R20, UR26, R47, P6, !PT ;  /* 0x0000001a14168c10 */ /* 0x000fe4000b7fe42f */
[----:B------:R-:W-:Y:S02]  /*88f0*/  @!P0 LEA.HI.X R45, R41, R7, R42, 0x1, P4 ;  /* 0x00000007292d8211 */ /* 0x000fe400020f0c2a */
[----:B------:R-:W-:Y:S02]  /*8900*/  @!P0 LEA.HI.X R47, R43, R5, R6, 0x1, P2 ;  /* 0x000000052b2f8211 */ /* 0x000fe400010f0c06 */
        /* <DEDUP_REMOVED lines=9> */
[----:B------:R-:W3:Y:S01]  /*89a0*/  @!P0 LDC.64 R4, c[0x0][0x218] ;  /* 0x00008600ff048b82 */ /* 0x000ee20000000a00 */
[C---:B--2---:R-:W-:Y:S01]  /*89b0*/  @!P0 LEA R50, P2, R14.reuse, R10, 0x1 ;  /* 0x0000000a0e328211 */ /* 0x044fe200078408ff */
        /* <DEDUP_REMOVED lines=109> */
.L_x_3667:
[----:B------:R-:W-:Y:S05]  /*9090*/  BSYNC B0 ;  /* 0x0000000000007941 */ /* 0x000fea0003800000 */
.L_x_3666:
[----:B------:R-:W0:Y:S01]  /*90a0*/  LDGDEPBAR ;  /* 0x00000000000079af */ /* 0x000e220000000000 */
[----:B------:R-:W-:-:S04]  /*90b0*/  IADD3 R200, P0, R19, R200, RZ ;  /* 0x000000c813c87210 */ /* 0x000fc80007f1e0ff */
[----:B------:R-:W-:-:S09]  /*90c0*/  IADD3.X R201, R20, R201, RZ, P0, !PT ;  /* 0x000000c914c97210 */ /* 0x000fd200007fe4ff */
.L_x_3663:
[----:B--2---:R-:W2:Y:S01]  /*90d0*/  LDL.LU R11, [R1+0x4] ;  /* 0x00000400010b7983 */ /* 0x004ea20000300800 */
[----:B-1----:R-:W-:Y:S01]  /*90e0*/  FMNMX.FTZ R5, R18, R108, !PT ;  /* 0x0000006c12057209 */ /* 0x002fe20007810000 */
[----:B------:R-:W-:Y:S01]  /*90f0*/  ULDC UR16, c[0x0][0x2ec] ;  /* 0x0000bb0000107ab9 */ /* 0x000fe20000000800 */
[----:B------:R-:W-:Y:S01]  /*9100*/  FMNMX.FTZ R7, R237, R198, !PT ;  /* 0x000000c6ed077209 */ /* 0x000fe20007810000 */
[----:B------:R-:W3:Y:S01]  /*9110*/  LDL.LU R10, [R1+0xc] ;  /* 0x00000c00010a7983 */ /* 0x000ee20000300800 */
[----:B------:R-:W-:-:S03]  /*9120*/  ULDC.64 UR20, c[0x0][0x218] ;  /* 0x0000860000147ab9 */ /* 0x000fc60000000a00 */
[----:B------:R-:W4:Y:S04]  /*9130*/  LDL.LU R9, [R1+0x8] ;  /* 0x0000080001097983 */ /* 0x000f280000300800 */
[----:B------:R-:W5:Y:S01]  /*9140*/  LDL.LU R8, [R1] ;  /* 0x0000000001087983 */ /* 0x000f620000300800 */
        /* <DEDUP_REMOVED lines=8> */
[----:B--2---:R-:W-:-:S04]  /*91d0*/  FMNMX.FTZ R2, R11, R2, !PT ;  /* 0x000000020b027209 */ /* 0x004fc80007810000 */
[----:B------:R-:W-:-:S04]  /*91e0*/  FMNMX.FTZ R2, R103, R2, !PT ;  /* 0x0000000267027209 */ /* 0x000fc80007810000 */
[----:B------:R-:W-:Y:S02]  /*91f0*/  FMNMX.FTZ R5, R101, R2, !PT ;  /* 0x0000000265057209 */ /* 0x000fe40007810000 */
[----:B------:R-:W-:Y:S02]  /*9200*/  FMNMX.FTZ R2, R196, R7, !PT ;  /* 0x00000007c4027209 */ /* 0x000fe40007810000 */
[----:B---3--:R-:W-:Y:S02]  /*9210*/  FMNMX.FTZ R5, R10, R5, !PT ;  /* 0x000000050a057209 */ /* 0x008fe40007810000 */
[----:B------:R-:W-:Y:S02]  /*9220*/  FMNMX.FTZ R7, R233, R2, !PT ;  /* 0x00000002e9077209 */ /* 0x000fe40007810000 */
[----:B----4-:R-:W-:Y:S02]  /*9230*/  FMNMX.FTZ R5, R9, R5, !PT ;  /* 0x0000000509057209 */ /* 0x010fe40007810000 */
[----:B------:R-:W-:-:S02]  /*9240*/  FMNMX.FTZ R7, R194, R7, !PT ;  /* 0x00000007c2077209 */ /* 0x000fc40007810000 */
[----:B-----5:R-:W-:Y:S02]  /*9250*/  FMNMX.FTZ R5, R8, R5, !PT ;  /* 0x0000000508057209 */ /* 0x020fe40007810000 */
        /* <DEDUP_REMOVED lines=82> */
[----:B------:R-:W-:-:S04]  /*9780*/  FMNMX.FTZ R7, R95, R4, !PT ;  /* 0x000000045f077209 */ /* 0x000fc80007810000 */
[----:B------:R-:W-:-:S04]  /*9790*/  FMNMX.FTZ R7, R94, R7, !PT ;  /* 0x000000075e077209 */ /* 0x000fc80007810000 */
        /* <DEDUP_REMOVED lines=31> */
[--C-:B------:R-:W-:Y:S01]  /*9990*/  FFMA.FTZ R118, R18, UR16, -R117.reuse ;  /* 0x0000001012767c23 */ /* 0x100fe20008010875 */
[--C-:B------:R-:W-:Y:S01]  /*99a0*/  FFMA.FTZ R115, R108, UR16, -R117.reuse ;  /* 0x000000106c737c23 */ /* 0x100fe20008010875 */
[----:B------:R-:W-:Y:S01]  /*99b0*/  FMNMX.FTZ R5, R96, R5, !PT ;  /* 0x0000000560057209 */ /* 0x000fe20007810000 */
[----:B------:R-:W-:Y:S01]  /*99c0*/  MUFU.EX2 R113, R113 ;  /* 0x0000007100717308 */ /* 0x000fe20000000800 */
[--C-:B------:R-:W-:Y:S01]  /*99d0*/  FFMA.FTZ R114, R234, UR16, -R117.reuse ;  /* 0x00000010ea727c23 */ /* 0x100fe20008010875 */
[--C-:B------:R-:W-:Y:S01]  /*99e0*/  FFMA.FTZ R111, R232, UR16, -R117.reuse ;  /* 0x00000010e86f7c23 */ /* 0x100fe20008010875 */
[--C-:B------:R-:W-:Y:S01]  /*99f0*/  FFMA.FTZ R112, R110, UR16, -R117.reuse ;  /* 0x000000106e707c23 */ /* 0x100fe20008010875 */
[----:B------:R-:W1:Y:S01]  /*9a00*/  SHFL.BFLY PT, R4, R5, 0x2, 0x1f ;  /* 0x0c401f0005047f89 */ /* 0x000e6200000e0000 */
        /* <DEDUP_REMOVED lines=23> */
[----:B-1----:R-:W-:Y:S01]  /*9b80*/  FMNMX.FTZ R4, R5, R4, !PT ;  /* 0x0000000405047209 */ /* 0x002fe20007810000 */
[--C-:B------:R-:W-:Y:S01]  /*9b90*/  FFMA.FTZ R170, R170, UR16, -R117.reuse ;  /* 0x00000010aaaa7c23 */ /* 0x100fe20008010875 */
[--C-:B------:R-:W-:Y:S01]  /*9ba0*/  FFMA.FTZ R172, R172, UR16, -R117.reuse ;  /* 0x00000010acac7c23 */ /* 0x100fe20008010875 */
[--C-:B------:R-:W-:Y:S01]  /*9bb0*/  FFMA.FTZ R184, R184, UR16, -R117.reuse ;  /* 0x00000010b8b87c23 */ /* 0x100fe20008010875 */
[----:B------:R-:W-:Y:S01]  /*9bc0*/  MUFU.EX2 R114, R114 ;  /* 0x0000007200727308 */ /* 0x000fe20000000800 */
[----:B------:R-:W1:Y:S01]  /*9bd0*/  SHFL.BFLY PT, R5, R4, 0x1, 0x1f ;  /* 0x0c201f0004057f89 */ /* 0x000e6200000e0000 */
[----:B--2---:R-:W-:Y:S01]  /*9be0*/  F2FP.BF16.F32.PACK_AB R16, R115, R118 ;  /* 0x000000767310723e */ /* 0x004fe200000010ff */
[--C-:B------:R-:W-:Y:S01]  /*9bf0*/  FFMA.FTZ R182, R182, UR16, -R117.reuse ;  /* 0x00000010b6b67c23 */ /* 0x100fe20008010875 */
[--C-:B------:R-:W-:Y:S01]  /*9c00*/  FFMA.FTZ R176, R176, UR16, -R117.reuse ;  /* 0x00000010b0b07c23 */ /* 0x100fe20008010875 */
[--C-:B------:R-:W-:Y:S01]  /*9c10*/  FFMA.FTZ R164, R164, UR16, -R117.reuse ;  /* 0x00000010a4a47c23 */ /* 0x100fe20008010875 */
[--C-:B------:R-:W-:Y:S01]  /*9c20*/  FFMA.FTZ R150, R150, UR16, -R117.reuse ;  /* 0x0000001096967c23 */ /* 0x100fe20008010875 */
[--C-:B------:R-:W-:Y:S01]  /*9c30*/  FFMA.FTZ R146, R146, UR16, -R117.reuse ;  /* 0x0000001092927c23 */ /* 0x100fe20008010875 */
[----:B------:R-:W2:Y:S01]  /*9c40*/  MUFU.EX2 R111, R111 ;  /* 0x0000006f006f7308 */ /* 0x000ea20000000800 */
[----:B---3--:R-:W-:Y:S01]  /*9c50*/  F2FP.BF16.F32.PACK_AB R18, R113, R116 ;  /* 0x000000747112723e */ /* 0x008fe200000010ff */
[--C-:B------:R-:W-:Y:S01]  /*9c60*/  FFMA.FTZ R69, R69, UR16, -R117.reuse ;  /* 0x0000001045457c23 */ /* 0x100fe20008010875 */
[----:B------:R-:W-:Y:S01]  /*9c70*/  FFMA.FTZ R68, R68, UR16, -R117 ;  /* 0x0000001044447c23 */ /* 0x000fe20008010875 */
[----:B------:R-:W-:Y:S01]  /*9c80*/  FADD.FTZ R115, R118, R115 ;  /* 0x0000007376737221 */ /* 0x000fe20000010000 */
[--C-:B------:R-:W-:Y:S01]  /*9c90*/  FFMA.FTZ R80, R80, UR16, -R117.reuse ;  /* 0x0000001050507c23 */ /* 0x100fe20008010875 */
[----:B------:R-:W-:-:S02]  /*9ca0*/  FFMA.FTZ R252, R99, UR16, -R117 ;  /* 0x0000001063fc7c23 */ /* 0x000fc40008010875 */
[----:B------:R-:W-:Y:S01]  /*9cb0*/  MUFU.EX2 R112, R112 ;  /* 0x0000007000707308 */ /* 0x000fe20000000800 */
[----:B------:R-:W-:-:S04]  /*9cc0*/  FADD.FTZ R116, R116, R115 ;  /* 0x0000007374747221 */ /* 0x000fc80000010000 */
[----:B------:R-:W-:-:S03]  /*9cd0*/  FADD.FTZ R113, R113, R116 ;  /* 0x0000007471717221 */ /* 0x000fc60000010000 */
[----:B------:R-:W3:Y:S01]  /*9ce0*/  MUFU.EX2 R109, R109 ;  /* 0x0000006d006d7308 */ /* 0x000ee20000000800 */
[----:B-1----:R-:W-:Y:S02]  /*9cf0*/  FMNMX.FTZ R0, R4, R5, !PT ;  /* 0x0000000504007209 */ /* 0x002fe40007810000 */
[C---:B--2---:R-:W-:Y:S01]  /*9d00*/  F2FP.BF16.F32.PACK_AB R52, R111.reuse, R114 ;  /* 0x000000726f34723e */ /* 0x044fe200000010ff */
[----:B------:R-:W-:Y:S01]  /*9d10*/  FADD.FTZ R114, R114, R113 ;  /* 0x0000007172727221 */ /* 0x000fe20000010000 */
[C---:B------:R-:W-:Y:S01]  /*9d20*/  FSETP.NEU.FTZ.AND P0, PT, R0.reuse, -INF , PT ;  /* 0xff8000000000780b */ /* 0x040fe20003f1d000 */
[----:B------:R-:W-:Y:S02]  /*9d30*/  FMUL.FTZ R102, R0, UR16 ;  /* 0x0000001000667c20 */ /* 0x000fe40008410000 */
[----:B------:R-:W-:Y:S01]  /*9d40*/  MUFU.EX2 R110, R110 ;  /* 0x0000006e006e7308 */ /* 0x000fe20000000800 */
[----:B------:R-:W-:Y:S02]  /*9d50*/  FADD.FTZ R111, R111, R114 ;  /* 0x000000726f6f7221 */ /* 0x000fe40000010000 */
[----:B------:R-:W-:-:S02]  /*9d60*/  FSEL R102, R102, RZ, P0 ;  /* 0x000000ff66667208 */ /* 0x000fc40000000000 */
[----:B------:R-:W-:-:S03]  /*9d70*/  LEA R250, P0, R200, UR20, 0x1 ;  /* 0x00000014c8fa7c11 */ /* 0x000fc6000f8008ff */
[--C-:B------:R-:W-:Y:S01]  /*9d80*/  FFMA.FTZ R126, R237, UR16, -R102.reuse ;  /* 0x00000010ed7e7c23 */ /* 0x100fe20008010866 */
[----:B------:R-:W-:Y:S01]  /*9d90*/  LEA R237, R3, UR4, 0x1 ;  /* 0x0000000403ed7c11 */ /* 0x000fe2000f8e08ff */
[--C-:B------:R-:W-:Y:S01]  /*9da0*/  FFMA.FTZ R123, R198, UR16, -R102.reuse ;  /* 0x00000010c67b7c23 */ /* 0x100fe20008010866 */
[--C-:B------:R-:W-:Y:S01]  /*9db0*/  FFMA.FTZ R124, R196, UR16, -R102.reuse ;  /* 0x00000010c47c7c23 */ /* 0x100fe20008010866 */
[--C-:B------:R-:W-:Y:S01]  /*9dc0*/  FFMA.FTZ R121, R233, UR16, -R102.reuse ;  /* 0x00000010e9797c23 */ /* 0x100fe20008010866 */
[-C--:B------:R-:W-:Y:S01]  /*9dd0*/  LEA R233, R236, R237.reuse, 0x1 ;  /* 0x000000edece97211 */ /* 0x080fe200078e08ff */
[----:B------:R-:W1:Y:S01]  /*9de0*/  LDSM.16.MT88.4 R4, [R237+0xa000] ;  /* 0x00a00000ed04783b */ /* 0x000e620000004200 */
[----:B------:R-:W-:Y:S01]  /*9df0*/  MUFU.EX2 R126, R126 ;  /* 0x0000007e007e7308 */ /* 0x000fe20000000800 */
[----:B------:R-:W-:Y:S01]  /*9e00*/  LEA R234, R238, R237, 0x1 ;  /* 0x000000edeeea7211 */ /* 0x000fe200078e08ff */
[--C-:B------:R-:W-:Y:S01]  /*9e10*/  FFMA.FTZ R122, R194, UR16, -R102.reuse ;  /* 0x00000010c27a7c23 */ /* 0x100fe20008010866 */
[----:B------:R-:W-:Y:S01]  /*9e20*/  LDSM.16.MT88.4 R12, [R237+0xa800] ;  /* 0x00a80000ed0c783b */ /* 0x000fe20000004200 */
[----:B------:R-:W-:Y:S01]  /*9e30*/  LEA R232, R238, R233, 0x1 ;  /* 0x000000e9eee87211 */ /* 0x000fe200078e08ff */
[--C-:B------:R-:W-:Y:S01]  /*9e40*/  FFMA.FTZ R119, R192, UR16, -R102.reuse ;  /* 0x00000010c0777c23 */ /* 0x100fe20008010866 */
[--C-:B------:R-:W-:Y:S01]  /*9e50*/  FFMA.FTZ R120, R178, UR16, -R102.reuse ;  /* 0x00000010b2787c23 */ /* 0x100fe20008010866 */
[----:B------:R-:W2:Y:S01]  /*9e60*/  LDSM.16.MT88.4 R24, [R233+0xa000] ;  /* 0x00a00000e918783b */ /* 0x000ea20000004200 */
[----:B------:R-:W4:Y:S01]  /*9e70*/  MUFU.EX2 R123, R123 ;  /* 0x0000007b007b7308 */ /* 0x000f220000000800 */
[--C-:B------:R-:W-:Y:S01]  /*9e80*/  FFMA.FTZ R3, R251, UR16, -R102.reuse ;  /* 0x00000010fb037c23 */ /* 0x100fe20008010866 */
[----:B---3--:R-:W-:Y:S01]  /*9e90*/  F2FP.BF16.F32.PACK_AB R54, R109, R112 ;  /* 0x000000706d36723e */ /* 0x008fe200000010ff */
[----:B------:R-:W3:Y:S01]  /*9ea0*/  LDSM.16.MT88.4 R32, [R234+0xa000] ;  /* 0x00a00000ea20783b */ /* 0x000ee20000004200 */
[--C-:B------:R-:W-:Y:S01]  /*9eb0*/  FFMA.FTZ R131, R249, UR16, -R102.reuse ;  /* 0x00000010f9837c23 */ /* 0x100fe20008010866 */
[--C-:B------:R-:W-:Y:S01]  /*9ec0*/  FFMA.FTZ R132, R215, UR16, -R102.reuse ;  /* 0x00000010d7847c23 */ /* 0x100fe20008010866 */
[--C-:B------:R-:W-:Y:S01]  /*9ed0*/  FFMA.FTZ R133, R213, UR16, -R102.reuse ;  /* 0x00000010d5857c23 */ /* 0x100fe20008010866 */
[----:B------:R-:W5:Y:S01]  /*9ee0*/  LDSM.16.MT88.4 R48, [R232+0xa000] ;  /* 0x00a00000e830783b */ /* 0x000f620000004200 */
[----:B------:R-:W-:Y:S01]  /*9ef0*/  MUFU.EX2 R124, R124 ;  /* 0x0000007c007c7308 */ /* 0x000fe20000000800 */
[--C-:B------:R-:W-:Y:S01]  /*9f00*/  FFMA.FTZ R134, R207, UR16, -R102.reuse ;  /* 0x00000010cf867c23 */ /* 0x100fe20008010866 */
[--C-:B------:R-:W-:Y:S01]  /*9f10*/  FFMA.FTZ R137, R197, UR16, -R102.reuse ;  /* 0x00000010c5897c23 */ /* 0x100fe20008010866 */
[----:B------:R-:W5:Y:S01]  /*9f20*/  LDSM.16.MT88.4 R40, [R233+0xa800] ;  /* 0x00a80000e928783b */ /* 0x000f620000004200 */
[--C-:B------:R-:W-:Y:S01]  /*9f30*/  FFMA.FTZ R140, R199, UR16, -R102.reuse ;  /* 0x00000010c78c7c23 */ /* 0x100fe20008010866 */
[--C-:B------:R-:W-:Y:S01]  /*9f40*/  FFMA.FTZ R139, R147, UR16, -R102.reuse ;  /* 0x00000010938b7c23 */ /* 0x100fe20008010866 */
[--C-:B------:R-:W-:Y:S01]  /*9f50*/  FFMA.FTZ R142, R145, UR16, -R102.reuse ;  /* 0x00000010918e7c23 */ /* 0x100fe20008010866 */
[----:B------:R-:W5:Y:S01]  /*9f60*/  LDSM.16.MT88.4 R44, [R234+0xa800] ;  /* 0x00a80000ea2c783b */ /* 0x000f620000004200 */
[----:B------:R-:W1:Y:S01]  /*9f70*/  MUFU.EX2 R121, R121 ;  /* 0x0000007900797308 */ /* 0x000e620000000800 */
[----:B----4-:R-:W-:Y:S01]  /*9f80*/  F2FP.BF16.F32.PACK_AB R17, R123, R126 ;  /* 0x0000007e7b11723e */ /* 0x010fe200000010ff */
[--C-:B------:R-:W-:Y:S01]  /*9f90*/  FFMA.FTZ R145, R154, UR16, -R117.reuse ;  /* 0x000000109a917c23 */ /* 0x100fe20008010875 */
[----:B------:R-:W4:Y:S01]  /*9fa0*/  LDSM.16.MT88.4 R56, [R232+0xa800] ;  /* 0x00a80000e838783b */ /* 0x000f220000004200 */
        /* <DEDUP_REMOVED lines=13> */
[----:B-1----:R-:W-:Y:S01]  /*a080*/  F2FP.BF16.F32.PACK_AB R19, R121, R124 ;  /* 0x0000007c7913723e */ /* 0x002fe200000010ff */
        /* <DEDUP_REMOVED lines=15> */
[----:B------:R-:W1:Y:S01]  /*a180*/  MUFU.EX2 R3, R3 ;  /* 0x0000000300037308 */ /* 0x000e620000000800 */
[----:B--2---:R-:W-:Y:S01]  /*a190*/  F2FP.BF16.F32.PACK_AB R53, R119, R122 ;  /* 0x0000007a7735723e */ /* 0x004fe200000010ff */
[--C-:B------:R-:W-:Y:S01]  /*a1a0*/  FFMA.FTZ R180, R171, UR16, -R102.reuse ;  /* 0x00000010abb47c23 */ /* 0x100fe20008010866 */
[C---:B------:R-:W-:Y:S01]  /*a1b0*/  HMMA.16816.F32.BF16 R28, R16.reuse, R24, RZ ;  /* 0x00000018101c723c */ /* 0x040fe200000418ff */
[--C-:B------:R-:W-:Y:S01]  /*a1c0*/  FFMA.FTZ R169, R169, UR16, -R102.reuse ;  /* 0x00000010a9a97c23 */ /* 0x100fe20008010866 */
[--C-:B------:R-:W-:Y:S01]  /*a1d0*/  FFMA.FTZ R190, R165, UR16, -R102.reuse ;  /* 0x00000010a5be7c23 */ /* 0x100fe20008010866 */
[--C-:B------:R-:W-:Y:S01]  /*a1e0*/  FFMA.FTZ R165, R166, UR16, -R117.reuse ;  /* 0x00000010a6a57c23 */ /* 0x100fe20008010875 */
[--C-:B------:R-:W-:Y:S01]  /*a1f0*/  FFMA.FTZ R171, R160, UR16, -R117.reuse ;  /* 0x00000010a0ab7c23 */ /* 0x100fe20008010875 */
[----:B------:R-:W2:Y:S01]  /*a200*/  MUFU.EX2 R107, R107 ;  /* 0x0000006b006b7308 */ /* 0x000ea20000000800 */
[C---:B------:R-:W-:Y:S01]  /*a210*/  HMMA.16816.F32.BF16 R24, R16.reuse, R26, RZ ;  /* 0x0000001a1018723c */ /* 0x040fe200000418ff */
[--C-:B------:R-:W-:Y:S01]  /*a220*/  FFMA.FTZ R157, R157, UR16, -R102.reuse ;  /* 0x000000109d9d7c23 */ /* 0x100fe20008010866 */
[--C-:B------:R-:W-:Y:S01]  /*a230*/  FFMA.FTZ R160, R159, UR16, -R102.reuse ;  /* 0x000000109fa07c23 */ /* 0x100fe20008010866 */
[--C-:B------:R-:W-:Y:S01]  /*a240*/  FFMA.FTZ R155, R155, UR16, -R102.reuse ;  /* 0x000000109b9b7c23 */ /* 0x100fe20008010866 */
[--C-:B------:R-:W-:Y:S01]  /*a250*/  FFMA.FTZ R166, R149, UR16, -R102.reuse ;  /* 0x0000001095a67c23 */ /* 0x100fe20008010866 */
[--C-:B------:R-:W-:Y:S01]  /*a260*/  FFMA.FTZ R149, R152, UR16, -R117.reuse ;  /* 0x0000001098957c23 */ /* 0x100fe20008010875 */
[C---:B---3--:R-:W-:Y:S01]  /*a270*/  HMMA.16816.F32.BF16 R36, R16.reuse, R32, RZ ;  /* 0x000000201024723c */ /* 0x048fe200000418ff */
[----:B------:R-:W-:Y:S01]  /*a280*/  MUFU.EX2 R108, R108 ;  /* 0x0000006c006c7308 */ /* 0x000fe20000000800 */
[----:B-1----:R-:W-:Y:S01]  /*a290*/  F2FP.BF16.F32.PACK_AB R55, R3, R120 ;  /* 0x000000780337723e */ /* 0x002fe200000010ff */
[--C-:B------:R-:W-:Y:S01]  /*a2a0*/  FFMA.FTZ R143, R143, UR16, -R102.reuse ;  /* 0x000000108f8f7c23 */ /* 0x100fe20008010866 */
[--C-:B------:R-:W-:Y:S01]  /*a2b0*/  FFMA.FTZ R152, R141, UR16, -R102.reuse ;  /* 0x000000108d987c23 */ /* 0x100fe20008010866 */
[--C-:B------:R-:W-:Y:S01]  /*a2c0*/  FFMA.FTZ R60, R60, UR16, -R102.reuse ;  /* 0x000000103c3c7c23 */ /* 0x100fe20008010866 */
[----:B------:R-:W-:Y:S01]  /*a2d0*/  HMMA.16816.F32.BF16 R32, R16, R34, RZ ;  /* 0x000000221020723c */ /* 0x000fe200000418ff */
[--C-:B------:R-:W-:Y:S01]  /*a2e0*/  FFMA.FTZ R63, R63, UR16, -R102.reuse ;  /* 0x000000103f3f7c23 */ /* 0x100fe20008010866 */
[--C-:B------:R-:W-:Y:S01]  /*a2f0*/  FFMA.FTZ R141, R64, UR16, -R117.reuse ;  /* 0x00000010408d7c23 */ /* 0x100fe20008010875 */
[----:B------:R-:W1:Y:S01]  /*a300*/  MUFU.EX2 R105, R105 ;  /* 0x0000006900697308 */ /* 0x000e620000000800 */
[--C-:B------:R-:W-:Y:S01]  /*a310*/  FFMA.FTZ R64, R70, UR16, -R117.reuse ;  /* 0x0000001046407c23 */ /* 0x100fe20008010875 */
[--C-:B------:R-:W-:Y:S01]  /*a320*/  FFMA.FTZ R62, R62, UR16, -R102.reuse ;  /* 0x000000103e3e7c23 */ /* 0x100fe20008010866 */
[C---:B------:R-:W-:Y:S01]  /*a330*/  HMMA.16816.F32.BF16 R8, R52.reuse, R12, R8 ;  /* 0x0000000c3408723c */ /* 0x040fe20000041808 */
[--C-:B------:R-:W-:Y:S01]  /*a340*/  FFMA.FTZ R61, R61, UR16, -R102.reuse ;  /* 0x000000103d3d7c23 */ /* 0x100fe20008010866 */
[--C-:B------:R-:W-:Y:S01]  /*a350*/  FFMA.FTZ R67, R67, UR16, -R102.reuse ;  /* 0x0000001043437c23 */ /* 0x100fe20008010866 */
[--C-:B------:R-:W-:Y:S01]  /*a360*/  FFMA.FTZ R66, R66, UR16, -R102.reuse ;  /* 0x0000001042427c23 */ /* 0x100fe20008010866 */
[--C-:B------:R-:W-:Y:S01]  /*a370*/  FFMA.FTZ R70, R75, UR16, -R117.reuse ;  /* 0x000000104b467c23 */ /* 0x100fe20008010875 */
[----:B------:R-:W-:Y:S01]  /*a380*/  MUFU.EX2 R131, R131 ;  /* 0x0000008300837308 */ /* 0x000fe20000000800 */
[----:B------:R-:W-:Y:S01]  /*a390*/  HMMA.16816.F32.BF16 R4, R52, R14, R4 ;  /* 0x0000000e3404723c */ /* 0x000fe20000041804 */
[----:B------:R-:W3:Y:S01]  /*a3a0*/  LDSM.16.MT88.4 R12, [R237+0xb000] ;  /* 0x00b00000ed0c783b */ /* 0x000ee20000004200 */
[--C-:B------:R-:W-:Y:S01]  /*a3b0*/  FFMA.FTZ R75, R74, UR16, -R117.reuse ;  /* 0x000000104a4b7c23 */ /* 0x100fe20008010875 */
[----:B------:R-:W-:Y:S01]  /*a3c0*/  FFMA.FTZ R191, R76, UR16, -R117 ;  /* 0x000000104cbf7c23 */ /* 0x000fe20008010875 */
[--C-:B------:R-:W-:Y:S01]  /*a3d0*/  FFMA.FTZ R65, R65, UR16, -R102.reuse ;  /* 0x0000001041417c23 */ /* 0x100fe20008010866 */
[--C-:B------:R-:W-:Y:S01]  /*a3e0*/  FFMA.FTZ R74, R73, UR16, -R102.reuse ;  /* 0x00000010494a7c23 */ /* 0x100fe20008010866 */
[C---:B-----5:R-:W-:Y:S01]  /*a3f0*/  HMMA.16816.F32.BF16 R20, R16.reuse, R48, RZ ;  /* 0x000000301014723c */ /* 0x060fe200000418ff */
[----:B------:R-:W5:Y:S01]  /*a400*/  MUFU.EX2 R132, R132 ;  /* 0x0000008400847308 */ /* 0x000f620000000800 */
[--C-:B------:R-:W-:Y:S01]  /*a410*/  FFMA.FTZ R72, R72, UR16, -R102.reuse ;  /* 0x0000001048487c23 */ /* 0x100fe20008010866 */
[----:B------:R-:W-:Y:S01]  /*a420*/  FFMA.FTZ R71, R71, UR16, -R102 ;  /* 0x0000001047477c23 */ /* 0x000fe20008010866 */
[----:B------:R-:W-:Y:S01]  /*a430*/  FADD.FTZ R123, R126, R123 ;  /* 0x0000007b7e7b7221 */ /* 0x000fe20000010000 */
[----:B------:R-:W-:Y:S01]  /*a440*/  FADD.FTZ R112, R112, R111 ;  /* 0x0000006f70707221 */ /* 0x000fe20000010000 */
[----:B------:R-:W-:Y:S01]  /*a450*/  HMMA.16816.F32.BF16 R16, R16, R50, RZ ;  /* 0x000000321010723c */ /* 0x000fe200000418ff */
[----:B--2---:R-:W-:Y:S01]  /*a460*/  F2FP.BF16.F32.PACK_AB R48, R107, R110 ;  /* 0x0000006e6b30723e */ /* 0x004fe200000010ff */
[----:B------:R-:W-:Y:S01]  /*a470*/  FADD.FTZ R124, R124, R123 ;  /* 0x0000007b7c7c7221 */ /* 0x000fe20000010000 */
[----:B------:R-:W-:Y:S01]  /*a480*/  MUFU.EX2 R133, R133 ;  /* 0x0000008500857308 */ /* 0x000fe20000000800 */
[--C-:B------:R-:W-:Y:S01]  /*a490*/  FFMA.FTZ R73, R82, UR16, -R117.reuse ;  /* 0x0000001052497c23 */ /* 0x100fe20008010875 */
[--C-:B------:R-:W-:Y:S01]  /*a4a0*/  FFMA.FTZ R76, R81, UR16, -R117.reuse ;  /* 0x00000010514c7c23 */ /* 0x100fe20008010875 */
[C---:B------:R-:W-:Y:S01]  /*a4b0*/  HMMA.16816.F32.BF16 R28, R52.reuse, R40, R28 ;  /* 0x00000028341c723c */ /* 0x040fe2000004181c */
[----:B-1----:R-:W-:Y:S01]  /*a4c0*/  F2FP.BF16.F32.PACK_AB R50, R105, R108 ;  /* 0x0000006c6932723e */ /* 0x002fe200000010ff */
[----:B------:R-:W-:Y:S01]  /*a4d0*/  FADD.FTZ R121, R121, R124 ;  /* 0x0000007c79797221 */ /* 0x000fe20000010000 */
[----:B------:R-:W-:Y:S01]  /*a4e0*/  FFMA.FTZ R81, R88, UR16, -R117 ;  /* 0x0000001058517c23 */ /* 0x000fe20008010875 */
[--C-:B------:R-:W-:Y:S01]  /*a4f0*/  FFMA.FTZ R79, R79, UR16, -R102.reuse ;  /* 0x000000104f4f7c23 */ /* 0x100fe20008010866 */
[----:B------:R-:W1:Y:S01]  /*a500*/  MUFU.EX2 R134, R134 ;  /* 0x0000008600867308 */ /* 0x000e620000000800 */
[C---:B------:R-:W-:Y:S01]  /*a510*/  HMMA.16816.F32.BF16 R24, R52.reuse, R42, R24 ;  /* 0x0000002a3418723c */ /* 0x040fe20000041818 */
[----:B------:R-:W2:Y:S01]  /*a520*/  LDSM.16.MT88.4 R40, [R233+0xb000] ;  /* 0x00b00000e928783b */ /* 0x000ea20000004200 */
[----:B-----5:R-:W-:Y:S01]  /*a530*/  F2FP.BF16.F32.PACK_AB R49, R132, R131 ;  /* 0x000000838431723e */ /* 0x020fe200000010ff */
[----:B------:R-:W-:Y:S01]  /*a540*/  FADD.FTZ R122, R122, R121 ;  /* 0x000000797a7a7221 */ /* 0x000fe20000010000 */
[--C-:B------:R-:W-:Y:S01]  /*a550*/  FFMA.FTZ R78, R78, UR16, -R102.reuse ;  /* 0x000000104e4e7c23 */ /* 0x100fe20008010866 */
[----:B------:R-:W-:Y:S01]  /*a560*/  FFMA.FTZ R82, R85, UR16, -R102 ;  /* 0x0000001055527c23 */ /* 0x000fe20008010866 */
[C---:B------:R-:W-:Y:S01]  /*a570*/  HMMA.16816.F32.BF16 R36, R52.reuse, R44, R36 ;  /* 0x0000002c3424723c */ /* 0x040fe20000041824 */
[----:B------:R-:W-:Y:S01]  /*a580*/  MUFU.EX2 R106, R106 ;  /* 0x0000006a006a7308 */ /* 0x000fe20000000800 */
[----:B------:R-:W-:Y:S01]  /*a590*/  FADD.FTZ R119, R119, R122 ;  /* 0x0000007a77777221 */ /* 0x000fe20000010000 */
[----:B------:R-:W-:Y:S01]  /*a5a0*/  FADD.FTZ R109, R109, R112 ;  /* 0x000000706d6d7221 */ /* 0x000fe20000010000 */
[--C-:B------:R-:W-:Y:S01]  /*a5b0*/  FFMA.FTZ R85, R95, UR16, -R117.reuse ;  /* 0x000000105f557c23 */ /* 0x100fe20008010875 */
[----:B------:R-:W-:Y:S01]  /*a5c0*/  FFMA.FTZ R88, R94, UR16, -R117 ;  /* 0x000000105e587c23 */ /* 0x000fe20008010875 */
[C---:B------:R-:W-:Y:S01]  /*a5d0*/  HMMA.16816.F32.BF16 R32, R52.reuse, R46, R32 ;  /* 0x0000002e3420723c */ /* 0x040fe20000041820 */
[----:B------:R-:W5:Y:S01]  /*a5e0*/  LDSM.16.MT88.4 R44, [R234+0xb000] ;  /* 0x00b00000ea2c783b */ /* 0x000f620000004200 */
[----:B------:R-:W-:Y:S01]  /*a5f0*/  FADD.FTZ R120, R120, R119 ;  /* 0x0000007778787221 */ /* 0x000fe20000010000 */
[----:B------:R-:W3:Y:S01]  /*a600*/  MUFU.EX2 R103, R103 ;  /* 0x0000006700677308 */ /* 0x000ee20000000800 */
[----:B-1----:R-:W-:Y:S01]  /*a610*/  F2FP.BF16.F32.PACK_AB R51, R134, R133 ;  /* 0x000000858633723e */ /* 0x002fe200000010ff */
[----:B------:R-:W-:Y:S01]  /*a620*/  FADD.FTZ R110, R110, R109 ;  /* 0x0000006d6e6e7221 */ /* 0x000fe20000010000 */
[C---:B----4-:R-:W-:Y:S01]  /*a630*/  HMMA.16816.F32.BF16 R20, R52.reuse, R56, R20 ;  /* 0x000000383414723c */ /* 0x050fe20000041814 */
[----:B------:R-:W-:Y:S01]  /*a640*/  FADD.FTZ R120, R3, R120 ;  /* 0x0000007803787221 */ /* 0x000fe20000010000 */
[----:B------:R-:W-:Y:S01]  /*a650*/  FFMA.FTZ R3, R77, UR16, -R102 ;  /* 0x000000104d037c23 */ /* 0x000fe20008010866 */
[----:B------:R-:W-:Y:S01]  /*a660*/  FADD.FTZ R107, R107, R110 ;  /* 0x0000006e6b6b7221 */ /* 0x000fe20000010000 */
[----:B------:R-:W-:Y:S01]  /*a670*/  FFMA.FTZ R77, R84, UR16, -R102 ;  /* 0x00000010544d7c23 */ /* 0x000fe20008010866 */
[----:B------:R-:W-:Y:S01]  /*a680*/  MUFU.EX2 R104, R104 ;  /* 0x0000006800687308 */ /* 0x000fe20000000800 */
[----:B------:R-:W-:Y:S01]  /*a690*/  HMMA.16816.F32.BF16 R16, R52, R58, R16 ;  /* 0x0000003a3410723c */ /* 0x000fe20000041810 */
[----:B------:R-:W1:Y:S01]  /*a6a0*/  LDSM.16.MT88.4 R56, [R232+0xb000] ;  /* 0x00b00000e838783b */ /* 0x000e620000004200 */
[----:B------:R-:W-:Y:S01]  /*a6b0*/  FADD.FTZ R131, R131, R120 ;  /* 0x0000007883837221 */ /* 0x000fe20000010000 */
[----:B------:R-:W-:Y:S01]  /*a6c0*/  FADD.FTZ R108, R108, R107 ;  /* 0x0000006b6c6c7221 */ /* 0x000fe20000010000 */
[--C-:B------:R-:W-:Y:S01]  /*a6d0*/  FFMA.FTZ R84, R83, UR16, -R102.reuse ;  /* 0x0000001053547c23 */ /* 0x100fe20008010866 */
[----:B------:R-:W-:Y:S01]  /*a6e0*/  FFMA.FTZ R83, R90, UR16, -R102 ;  /* 0x000000105a537c23 */ /* 0x000fe20008010866 */
[C---:B---3--:R-:W-:Y:S01]  /*a6f0*/  HMMA.16816.F32.BF16 R8, R48.reuse, R12, R8 ;  /* 0x0000000c3008723c */ /* 0x048fe20000041808 */
[----:B------:R-:W3:Y:S01]  /*a700*/  MUFU.EX2 R101, R101 ;  /* 0x0000006500657308 */ /* 0x000ee20000000800 */
[----:B------:R-:W-:Y:S01]  /*a710*/  F2FP.BF16.F32.PACK_AB R52, R103, R106 ;  /* 0x0000006a6734723e */ /* 0x000fe200000010ff */
[----:B------:R-:W-:Y:S01]  /*a720*/  FADD.FTZ R132, R132, R131 ;  /* 0x0000008384847221 */ /* 0x000fe20000010000 */
[----:B------:R-:W-:Y:S01]  /*a730*/  FADD.FTZ R105, R105, R108 ;  /* 0x0000006c69697221 */ /* 0x000fe20000010000 */
[----:B------:R-:W-:Y:S01]  /*a740*/  FFMA.FTZ R90, R98, UR16, -R102 ;  /* 0x00000010625a7c23 */ /* 0x000fe20008010866 */
[C---:B------:R-:W-:Y:S01]  /*a750*/  HMMA.16816.F32.BF16 R4, R48.reuse, R14, R4 ;  /* 0x0000000e3004723c */ /* 0x040fe20000041804 */
[----:B------:R-:W4:Y:S01]  /*a760*/  LDSM.16.MT88.4 R12, [R237+0xb800] ;  /* 0x00b80000ed0c783b */ /* 0x000f220000004200 */
[----:B------:R-:W-:Y:S01]  /*a770*/  FADD.FTZ R133, R133, R132 ;  /* 0x0000008485857221 */ /* 0x000fe20000010000 */
[----:B------:R-:W-:Y:S01]  /*a780*/  MUFU.EX2 R137, R137 ;  /* 0x0000008900897308 */ /* 0x000fe20000000800 */
[----:B------:R-:W-:Y:S01]  /*a790*/  FADD.FTZ R106, R106, R105 ;  /* 0x000000696a6a7221 */ /* 0x000fe20000010000 */
[----:B------:R-:W-:Y:S01]  /*a7a0*/  LEA.HI.X R251, R200, UR21, R201, 0x1, P0 ;  /* 0x00000015c8fb7c11 */ /* 0x000fe200080f0cc9 */
[----:B--2---:R-:W-:Y:S01]  /*a7b0*/  HMMA.16816.F32.BF16 R28, R48, R40, R28 ;  /* 0x00000028301c723c */ /* 0x004fe2000004181c */
[----:B------:R-:W-:Y:S01]  /*a7c0*/  FADD.FTZ R134, R134, R133 ;  /* 0x0000008586867221 */ /* 0x000fe20000010000 */
[----:B------:R-:W-:-:S03]  /*a7d0*/  FADD.FTZ R103, R103, R106 ;  /* 0x0000006a67677221 */ /* 0x000fc60000010000 */
[----:B------:R-:W2:Y:S01]  /*a7e0*/  MUFU.EX2 R140, R140 ;  /* 0x0000008c008c7308 */ /* 0x000ea20000000800 */
[----:B------:R-:W-:Y:S01]  /*a7f0*/  HMMA.16816.F32.BF16 R24, R48, R42, R24 ;  /* 0x0000002a3018723c */ /* 0x000fe20000041818 */
[----:B------:R-:W4:Y:S01]  /*a800*/  LDSM.16.MT88.4 R40, [R233+0xb800] ;  /* 0x00b80000e928783b */ /* 0x000f220000004200 */
[----:B---3--:R-:W-:Y:S01]  /*a810*/  F2FP.BF16.F32.PACK_AB R54, R101, R104 ;  /* 0x000000686536723e */ /* 0x008fe200000010ff */
[----:B------:R-:W-:-:S03]  /*a820*/  FADD.FTZ R104, R104, R103 ;  /* 0x0000006768687221 */ /* 0x000fc60000010000 */
[----:B-----5:R-:W-:Y:S01]  /*a830*/  HMMA.16816.F32.BF16 R36, R48, R44, R36 ;  /* 0x0000002c3024723c */ /* 0x020fe20000041824 */
[----:B------:R-:W-:Y:S01]  /*a840*/  MUFU.EX2 R139, R139 ;  /* 0x0000008b008b7308 */ /* 0x000fe20000000800 */
[----:B------:R-:W-:-:S04]  /*a850*/  FADD.FTZ R101, R101, R104 ;  /* 0x0000006865657221 */ /* 0x000fc80000010000 */
[C---:B------:R-:W-:Y:S01]  /*a860*/  HMMA.16816.F32.BF16 R32, R48.reuse, R46, R32 ;  /* 0x0000002e3020723c */ /* 0x040fe20000041820 */
[----:B------:R-:W3:Y:S02]  /*a870*/  LDSM.16.MT88.4 R44, [R234+0xb800] ;  /* 0x00b80000ea2c783b */ /* 0x000ee40000004200 */
[----:B------:R-:W5:Y:S01]  /*a880*/  MUFU.EX2 R142, R142 ;  /* 0x0000008e008e7308 */ /* 0x000f620000000800 */
[C---:B--2---:R-:W-:Y:S01]  /*a890*/  F2FP.BF16.F32.PACK_AB R53, R140.reuse, R137 ;  /* 0x000000898c35723e */ /* 0x044fe200000010ff */
[----:B------:R-:W-:Y:S01]  /*a8a0*/  FADD.FTZ R137, R137, R134 ;  /* 0x0000008689897221 */ /* 0x000fe20000010000 */
[C---:B-1----:R-:W-:Y:S03]  /*a8b0*/  HMMA.16816.F32.BF16 R20, R48.reuse, R56, R20 ;  /* 0x000000383014723c */ /* 0x042fe60000041814 */
[----:B------:R-:W-:Y:S02]  /*a8c0*/  FADD.FTZ R140, R140, R137 ;  /* 0x000000898c8c7221 */ /* 0x000fe40000010000 */
[----:B------:R-:W-:Y:S01]  /*a8d0*/  MUFU.EX2 R128, R128 ;  /* 0x0000008000807308 */ /* 0x000fe20000000800 */
[----:B------:R-:W-:Y:S01]  /*a8e0*/  HMMA.16816.F32.BF16 R16, R48, R58, R16 ;  /* 0x0000003a3010723c */ /* 0x000fe20000041810 */
[----:B------:R-:W1:Y:S06]  /*a8f0*/  LDSM.16.MT88.4 R56, [R232+0xb800] ;  /* 0x00b80000e838783b */ /* 0x000e6c0000004200 */
        /* <DEDUP_REMOVED lines=9> */
[----:B------:R-:W-:Y:S03]  /*a990*/  HMMA.16816.F32.BF16 R28, R52, R40, R28 ;  /* 0x00000028341c723c */ /* 0x000fe6000004181c */
[----:B------:R-:W-:-:S02]  /*a9a0*/  FADD.FTZ R128, R127, R128 ;  /* 0x000000807f807221 */ /* 0x000fc40000010000 */
[----:B------:R-:W-:Y:S01]  /*a9b0*/  MUFU.EX2 R148, R148 ;  /* 0x0000009400947308 */ /* 0x000fe20000000800 */
[C---:B------:R-:W-:Y:S01]  /*a9c0*/  HMMA.16816.F32.BF16 R24, R52.reuse, R42, R24 ;  /* 0x0000002a3418723c */ /* 0x040fe20000041818 */
[----:B------:R-:W2:Y:S05]  /*a9d0*/  LDSM.16.MT88.4 R40, [R233+0xc000] ;  /* 0x00c00000e928783b */ /* 0x000eaa0000004200 */
[----:B---3--:R-:W-:Y:S01]  /*a9e0*/  HMMA.16816.F32.BF16 R36, R52, R44, R36 ;  /* 0x0000002c3424723c */ /* 0x008fe20000041824 */
[----:B------:R-:W3:Y:S01]  /*a9f0*/  MUFU.EX2 R151, R151 ;  /* 0x0000009700977308 */ /* 0x000ee20000000800 */
[----:B-----5:R-:W-:Y:S01]  /*aa00*/  F2FP.BF16.F32.PACK_AB R50, R130, R125 ;  /* 0x0000007d8232723e */ /* 0x020fe200000010ff */
[----:B------:R-:W-:-:S03]  /*aa10*/  FADD.FTZ R125, R125, R128 ;  /* 0x000000807d7d7221 */ /* 0x000fc60000010000 */
[C---:B------:R-:W-:Y:S01]  /*aa20*/  HMMA.16816.F32.BF16 R32, R52.reuse, R46, R32 ;  /* 0x0000002e3420723c */ /* 0x040fe20000041820 */
[----:B------:R-:W5:Y:S01]  /*aa30*/  LDSM.16.MT88.4 R44, [R234+0xc000] ;  /* 0x00c00000ea2c783b */ /* 0x000f620000004200 */
[----:B------:R-:W-:Y:S01]  /*aa40*/  FADD.FTZ R130, R130, R125 ;  /* 0x0000007d82827221 */ /* 0x000fe20000010000 */
[----:B------:R-:W-:Y:S03]  /*aa50*/  MUFU.EX2 R153, R153 ;  /* 0x0000009900997308 */ /* 0x000fe60000000800 */
[C---:B-1----:R-:W-:Y:S05]  /*aa60*/  HMMA.16816.F32.BF16 R20, R52.reuse, R56, R20 ;  /* 0x000000383414723c */ /* 0x042fea0000041814 */
[----:B------:R-:W1:Y:S01]  /*aa70*/  MUFU.EX2 R154, R154 ;  /* 0x0000009a009a7308 */ /* 0x000e620000000800 */
[----:B---3--:R-:W-:Y:S01]  /*aa80*/  F2FP.BF16.F32.PACK_AB R49, R151, R148 ;  /* 0x000000949731723e */ /* 0x008fe200000010ff */
[----:B------:R-:W-:Y:S01]  /*aa90*/  HMMA.16816.F32.BF16 R16, R52, R58, R16 ;  /* 0x0000003a3410723c */ /* 0x000fe20000041810 */
[----:B------:R-:W3:Y:S05]  /*aaa0*/  LDSM.16.MT88.4 R56, [R232+0xc000] ;  /* 0x00c00000e838783b */ /* 0x000eea0000004200 */
[----:B------:R-:W-:Y:S08]  /*aab0*/  MUFU.EX2 R129, R129 ;  /* 0x0000008100817308 */ /* 0x000ff00000000800 */
[----:B------:R-:W2:Y:S01]  /*aac0*/  MUFU.EX2 R136, R136 ;  /* 0x0000008800887308 */ /* 0x000ea20000000800 */
[----:B-1----:R-:W-:-:S07]  /*aad0*/  F2FP.BF16.F32.PACK_AB R51, R154, R153 ;  /* 0x000000999a33723e */ /* 0x002fce00000010ff */
[C---:B----4-:R-:W-:Y:S01]  /*aae0*/  HMMA.16816.F32.BF16 R8, R48.reuse, R12, R8 ;  /* 0x0000000c3008723c */ /* 0x050fe20000041808 */
[----:B------:R-:W-:Y:S05]  /*aaf0*/  MUFU.EX2 R135, R135 ;  /* 0x0000008700877308 */ /* 0x000fea0000000800 */
[C---:B------:R-:W-:Y:S01]  /*ab00*/  HMMA.16816.F32.BF16 R4, R48.reuse, R14, R4 ;  /* 0x0000000e3004723c */ /* 0x040fe20000041804 */
[----:B------:R-:W1:Y:S02]  /*ab10*/  LDSM.16.MT88.4 R12, [R237+0xc800] ;  /* 0x00c80000ed0c783b */ /* 0x000e640000004200 */
[----:B------:R-:W4:Y:S01]  /*ab20*/  MUFU.EX2 R138, R138 ;  /* 0x0000008a008a7308 */ /* 0x000f220000000800 */
[C---:B--2---:R-:W-:Y:S01]  /*ab30*/  F2FP.BF16.F32.PACK_AB R52, R136.reuse, R129 ;  /* 0x000000818834723e */ /* 0x044fe200000010ff */
[----:B------:R-:W-:Y:S01]  /*ab40*/  FADD.FTZ R129, R129, R130 ;  /* 0x0000008281817221 */ /* 0x000fe20000010000 */
[----:B------:R-:W-:Y:S03]  /*ab50*/  HMMA.16816.F32.BF16 R28, R48, R40, R28 ;  /* 0x00000028301c723c */ /* 0x000fe6000004181c */
[----:B------:R-:W-:-:S02]  /*ab60*/  FADD.FTZ R136, R136, R129 ;  /* 0x0000008188887221 */ /* 0x000fc40000010000 */
[----:B------:R-:W-:Y:S01]  /*ab70*/  MUFU.EX2 R162, R162 ;  /* 0x000000a200a27308 */ /* 0x000fe20000000800 */
[C---:B------:R-:W-:Y:S01]  /*ab80*/  HMMA.16816.F32.BF16 R24, R48.reuse, R42, R24 ;  /* 0x0000002a3018723c */ /* 0x040fe20000041818 */
[----:B------:R-:W2:Y:S05]  /*ab90*/  LDSM.16.MT88.4 R40, [R233+0xc800] ;  /* 0x00c80000e928783b */ /* 0x000eaa0000004200 */
[----:B-----5:R-:W-:Y:S01]  /*aba0*/  HMMA.16816.F32.BF16 R36, R48, R44, R36 ;  /* 0x0000002c3024723c */ /* 0x020fe20000041824 */
[----:B------:R-:W5:Y:S01]  /*abb0*/  MUFU.EX2 R163, R163 ;  /* 0x000000a300a37308 */ /* 0x000f620000000800 */
[----:B----4-:R-:W-:Y:S01]  /*abc0*/  F2FP.BF16.F32.PACK_AB R54, R138, R135 ;  /* 0x000000878a36723e */ /* 0x010fe200000010ff */
[----:B------:R-:W-:-:S03]  /*abd0*/  FADD.FTZ R135, R135, R136 ;  /* 0x0000008887877221 */ /* 0x000fc60000010000 */
[C---:B------:R-:W-:Y:S01]  /*abe0*/  HMMA.16816.F32.BF16 R32, R48.reuse, R46, R32 ;  /* 0x0000002e3020723c */ /* 0x040fe20000041820 */
[----:B------:R-:W4:Y:S01]  /*abf0*/  LDSM.16.MT88.4 R44, [R234+0xc800] ;  /* 0x00c80000ea2c783b */ /* 0x000f220000004200 */
[----:B------:R-:W-:Y:S01]  /*ac00*/  FADD.FTZ R135, R138, R135 ;  /* 0x000000878a877221 */ /* 0x000fe20000010000 */
[----:B------:R-:W-:Y:S03]  /*ac10*/  MUFU.EX2 R167, R167 ;  /* 0x000000a700a77308 */ /* 0x000fe60000000800 */
[C---:B---3--:R-:W-:Y:S05]  /*ac20*/  HMMA.16816.F32.BF16 R20, R48.reuse, R56, R20 ;  /* 0x000000383014723c */ /* 0x048fea0000041814 */
[----:B------:R-:W3:Y:S01]  /*ac30*/  MUFU.EX2 R168, R168 ;  /* 0x000000a800a87308 */ /* 0x000ee20000000800 */
[----:B-----5:R-:W-:Y:S01]  /*ac40*/  F2FP.BF16.F32.PACK_AB R53, R163, R162 ;  /* 0x000000a2a335723e */ /* 0x020fe200000010ff */
[----:B------:R-:W-:Y:S01]  /*ac50*/  HMMA.16816.F32.BF16 R16, R48, R58, R16 ;  /* 0x0000003a3010723c */ /* 0x000fe20000041810 */
[----:B------:R-:W5:Y:S05]  /*ac60*/  LDSM.16.MT88.4 R56, [R232+0xc800] ;  /* 0x00c80000e838783b */ /* 0x000f6a0000004200 */
[----:B------:R-:W-:Y:S08]  /*ac70*/  MUFU.EX2 R144, R144 ;  /* 0x0000009000907308 */ /* 0x000ff00000000800 */
[----:B------:R-:W2:Y:S01]  /*ac80*/  MUFU.EX2 R145, R145 ;  /* 0x0000009100917308 */ /* 0x000ea20000000800 */
[----:B---3--:R-:W-:-:S07]  /*ac90*/  F2FP.BF16.F32.PACK_AB R55, R168, R167 ;  /* 0x000000a7a837723e */ /* 0x008fce00000010ff */
[C---:B-1----:R-:W-:Y:S01]  /*aca0*/  HMMA.16816.F32.BF16 R8, R52.reuse, R12, R8 ;  /* 0x0000000c3408723c */ /* 0x042fe20000041808 */
[----:B------:R-:W-:Y:S05]  /*acb0*/  MUFU.EX2 R147, R147 ;  /* 0x0000009300937308 */ /* 0x000fea0000000800 */
[----:B------:R-:W-:Y:S01]  /*acc0*/  HMMA.16816.F32.BF16 R4, R52, R14, R4 ;  /* 0x0000000e3404723c */ /* 0x000fe20000041804 */
[----:B------:R-:W1:Y:S02]  /*acd0*/  LDSM.16.MT88.4 R12, [R237+0xd000] ;  /* 0x00d00000ed0c783b */ /* 0x000e640000004200 */
[----:B------:R-:W3:Y:S01]  /*ace0*/  MUFU.EX2 R156, R156 ;  /* 0x0000009c009c7308 */ /* 0x000ee20000000800 */
[----:B--2---:R-:W-:-:S02]  /*acf0*/  F2FP.BF16.F32.PACK_AB R48, R145, R144 ;  /* 0x000000909130723e */ /* 0x004fc400000010ff */
[C---:B------:R-:W-:Y:S05]  /*ad00*/  HMMA.16816.F32.BF16 R28, R52.reuse, R40, R28 ;  /* 0x00000028341c723c */ /* 0x040fea000004181c */
[----:B------:R-:W-:Y:S01]  /*ad10*/  MUFU.EX2 R174, R174 ;  /* 0x000000ae00ae7308 */ /* 0x000fe20000000800 */
[C---:B------:R-:W-:Y:S01]  /*ad20*/  HMMA.16816.F32.BF16 R24, R52.reuse, R42, R24 ;  /* 0x0000002a3418723c */ /* 0x040fe20000041818 */
[----:B------:R-:W2:Y:S05]  /*ad30*/  LDSM.16.MT88.4 R40, [R233+0xd000] ;  /* 0x00d00000e928783b */ /* 0x000eaa0000004200 */
[----:B----4-:R-:W-:Y:S01]  /*ad40*/  HMMA.16816.F32.BF16 R36, R52, R44, R36 ;  /* 0x0000002c3424723c */ /* 0x010fe20000041824 */
[----:B------:R-:W4:Y:S01]  /*ad50*/  MUFU.EX2 R177, R177 ;  /* 0x000000b100b17308 */ /* 0x000f220000000800 */
[----:B---3--:R-:W-:-:S04]  /*ad60*/  F2FP.BF16.F32.PACK_AB R50, R156, R147 ;  /* 0x000000939c32723e */ /* 0x008fc800000010ff */
[C---:B------:R-:W-:Y:S01]  /*ad70*/  HMMA.16816.F32.BF16 R32, R52.reuse, R46, R32 ;  /* 0x0000002e3420723c */ /* 0x040fe20000041820 */
[----:B------:R-:W3:Y:S02]  /*ad80*/  LDSM.16.MT88.4 R44, [R234+0xd000] ;  /* 0x00d00000ea2c783b */ /* 0x000ee40000004200 */
[----:B------:R-:W-:Y:S03]  /*ad90*/  MUFU.EX2 R178, R178 ;  /* 0x000000b200b27308 */ /* 0x000fe60000000800 */
[C---:B-----5:R-:W-:Y:S05]  /*ada0*/  HMMA.16816.F32.BF16 R20, R52.reuse, R56, R20 ;  /* 0x000000383414723c */ /* 0x060fea0000041814 */
[----:B------:R-:W5:Y:S01]  /*adb0*/  MUFU.EX2 R179, R179 ;  /* 0x000000b300b37308 */ /* 0x000f620000000800 */
[----:B----4-:R-:W-:Y:S01]  /*adc0*/  F2FP.BF16.F32.PACK_AB R49, R177, R174 ;  /* 0x000000aeb131723e */ /* 0x010fe200000010ff */
[----:B------:R-:W-:Y:S01]  /*add0*/  HMMA.16816.F32.BF16 R16, R52, R58, R16 ;  /* 0x0000003a3410723c */ /* 0x000fe20000041810 */
[----:B------:R-:W4:Y:S05]  /*ade0*/  LDSM.16.MT88.4 R56, [R232+0xd000] ;  /* 0x00d00000e838783b */ /* 0x000f2a0000004200 */
[----:B------:R-:W-:Y:S08]  /*adf0*/  MUFU.EX2 R158, R158 ;  /* 0x0000009e009e7308 */ /* 0x000ff00000000800 */
[----:B------:R-:W2:Y:S01]  /*ae00*/  MUFU.EX2 R161, R161 ;  /* 0x000000a100a17308 */ /* 0x000ea20000000800 */
[----:B-----5:R-:W-:-:S07]  /*ae10*/  F2FP.BF16.F32.PACK_AB R51, R179, R178 ;  /* 0x000000b2b333723e */ /* 0x020fce00000010ff */
[C---:B-1----:R-:W-:Y:S01]  /*ae20*/  HMMA.16816.F32.BF16 R8, R48.reuse, R12, R8 ;  /* 0x0000000c3008723c */ /* 0x042fe20000041808 */
[----:B------:R-:W-:Y:S05]  /*ae30*/  MUFU.EX2 R170, R170 ;  /* 0x000000aa00aa7308 */ /* 0x000fea0000000800 */
[----:B------:R-:W-:Y:S01]  /*ae40*/  HMMA.16816.F32.BF16 R4, R48, R14, R4 ;  /* 0x0000000e3004723c */ /* 0x000fe20000041804 */
[----:B------:R-:W1:Y:S02]  /*ae50*/  LDSM.16.MT88.4 R12, [R237+0xd800] ;  /* 0x00d80000ed0c783b */ /* 0x000e640000004200 */
[----:B------:R-:W5:Y:S01]  /*ae60*/  MUFU.EX2 R175, R175 ;  /* 0x000000af00af7308 */ /* 0x000f620000000800 */
[----:B--2---:R-:W-:-:S02]  /*ae70*/  F2FP.BF16.F32.PACK_AB R52, R161, R158 ;  /* 0x0000009ea134723e */ /* 0x004fc400000010ff */
[C---:B------:R-:W-:Y:S05]  /*ae80*/  HMMA.16816.F32.BF16 R28, R48.reuse, R40, R28 ;  /* 0x00000028301c723c */ /* 0x040fea000004181c */
[----:B------:R-:W-:Y:S01]  /*ae90*/  MUFU.EX2 R186, R186 ;  /* 0x000000ba00ba7308 */ /* 0x000fe20000000800 */
[C---:B------:R-:W-:Y:S01]  /*aea0*/  HMMA.16816.F32.BF16 R24, R48.reuse, R42, R24 ;  /* 0x0000002a3018723c */ /* 0x040fe20000041818 */
[----:B------:R-:W2:Y:S05]  /*aeb0*/  LDSM.16.MT88.4 R40, [R233+0xd800] ;  /* 0x00d80000e928783b */ /* 0x000eaa0000004200 */
[----:B---3--:R-:W-:Y:S01]  /*aec0*/  HMMA.16816.F32.BF16 R36, R48, R44, R36 ;  /* 0x0000002c3024723c */ /* 0x008fe20000041824 */
[----:B------:R-:W3:Y:S01]  /*aed0*/  MUFU.EX2 R187, R187 ;  /* 0x000000bb00bb7308 */ /* 0x000ee20000000800 */
[----:B-----5:R-:W-:-:S04]  /*aee0*/  F2FP.BF16.F32.PACK_AB R54, R175, R170 ;  /* 0x000000aaaf36723e */ /* 0x020fc800000010ff */
[C---:B------:R-:W-:Y:S01]  /*aef0*/  HMMA.16816.F32.BF16 R32, R48.reuse, R46, R32 ;  /* 0x0000002e3020723c */ /* 0x040fe20000041820 */
[----:B------:R-:W5:Y:S02]  /*af00*/  LDSM.16.MT88.4 R44, [R234+0xd800] ;  /* 0x00d80000ea2c783b */ /* 0x000f640000004200 */
[----:B------:R-:W-:Y:S03]  /*af10*/  MUFU.EX2 R185, R185 ;  /* 0x000000b900b97308 */ /* 0x000fe60000000800 */
[C---:B----4-:R-:W-:Y:S05]  /*af20*/  HMMA.16816.F32.BF16 R20, R48.reuse, R56, R20 ;  /* 0x000000383014723c */ /* 0x050fea0000041814 */
[----:B------:R-:W4:Y:S01]  /*af30*/  MUFU.EX2 R188, R188 ;  /* 0x000000bc00bc7308 */ /* 0x000f220000000800 */
[----:B---3--:R-:W-:Y:S01]  /*af40*/  F2FP.BF16.F32.PACK_AB R53, R187, R186 ;  /* 0x000000babb35723e */ /* 0x008fe200000010ff */
[----:B------:R-:W-:Y:S01]  /*af50*/  HMMA.16816.F32.BF16 R16, R48, R58, R16 ;  /* 0x0000003a3010723c */ /* 0x000fe20000041810 */
[----:B------:R-:W3:Y:S04]  /*af60*/  LDSM.16.MT88.4 R56, [R232+0xd800] ;  /* 0x00d80000e838783b */ /* 0x000ee80000004200 */
[----:B------:R-:W-:Y:S01]  /*af70*/  LDSM.16.MT88.4 R48, [R234+0xe000] ;  /* 0x00e00000ea30783b */ /* 0x000fe20000004200 */
[----:B------:R-:W-:Y:S08]  /*af80*/  MUFU.EX2 R172, R172 ;  /* 0x000000ac00ac7308 */ /* 0x000ff00000000800 */
[----:B------:R-:W5:Y:S01]  /*af90*/  MUFU.EX2 R181, R181 ;  /* 0x000000b500b57308 */ /* 0x000f620000000800 */
[----:B----4-:R-:W-:-:S07]  /*afa0*/  F2FP.BF16.F32.PACK_AB R55, R188, R185 ;  /* 0x000000b9bc37723e */ /* 0x010fce00000010ff */
[C---:B-1----:R-:W-:Y:S01]  /*afb0*/  HMMA.16816.F32.BF16 R8, R52.reuse, R12, R8 ;  /* 0x0000000c3408723c */ /* 0x042fe20000041808 */
[----:B------:R-:W-:Y:S05]  /*afc0*/  MUFU.EX2 R184, R184 ;  /* 0x000000b800b87308 */ /* 0x000fea0000000800 */
[C---:B------:R-:W-:Y:S01]  /*afd0*/  HMMA.16816.F32.BF16 R4, R52.reuse, R14, R4 ;  /* 0x0000000e3404723c */ /* 0x040fe20000041804 */
[----:B------:R-:W1:Y:S02]  /*afe0*/  LDSM.16.MT88.4 R12, [R237+0xe000] ;  /* 0x00e00000ed0c783b */ /* 0x000e640000004200 */
[----:B------:R-:W4:Y:S03]  /*aff0*/  MUFU.EX2 R189, R189 ;  /* 0x000000bd00bd7308 */ /* 0x000f260000000800 */
[C---:B--2---:R-:W-:Y:S05]  /*b000*/  HMMA.16816.F32.BF16 R28, R52.reuse, R40, R28 ;  /* 0x00000028341c723c */ /* 0x044fea000004181c */
[----:B------:R-:W-:Y:S01]  /*b010*/  MUFU.EX2 R173, R173 ;  /* 0x000000ad00ad7308 */ /* 0x000fe20000000800 */
[----:B------:R-:W-:Y:S01]  /*b020*/  HMMA.16816.F32.BF16 R24, R52, R42, R24 ;  /* 0x0000002a3418723c */ /* 0x000fe20000041818 */
[----:B-----5:R-:W-:-:S05]  /*b030*/  F2FP.BF16.F32.PACK_AB R40, R181, R172 ;  /* 0x000000acb528723e */ /* 0x020fca00000010ff */
[----:B------:R-:W-:Y:S01]  /*b040*/  HMMA.16816.F32.BF16 R36, R52, R44, R36 ;  /* 0x0000002c3424723c */ /* 0x000fe20000041824 */
[----:B------:R-:W2:Y:S01]  /*b050*/  MUFU.EX2 R180, R180 ;  /* 0x000000b400b47308 */ /* 0x000ea20000000800 */
[----:B----4-:R-:W-:-:S04]  /*b060*/  F2FP.BF16.F32.PACK_AB R42, R189, R184 ;  /* 0x000000b8bd2a723e */ /* 0x010fc800000010ff */
[C---:B------:R-:W-:Y:S01]  /*b070*/  HMMA.16816.F32.BF16 R32, R52.reuse, R46, R32 ;  /* 0x0000002e3420723c */ /* 0x040fe20000041820 */
[----:B------:R-:W4:Y:S02]  /*b080*/  LDSM.16.MT88.4 R44, [R233+0xe000] ;  /* 0x00e00000e92c783b */ /* 0x000f240000004200 */
[----:B------:R-:W-:Y:S03]  /*b090*/  MUFU.EX2 R169, R169 ;  /* 0x000000a900a97308 */ /* 0x000fe60000000800 */
[C---:B---3--:R-:W-:Y:S05]  /*b0a0*/  HMMA.16816.F32.BF16 R20, R52.reuse, R56, R20 ;  /* 0x000000383414723c */ /* 0x048fea0000041814 */
[----:B------:R-:W3:Y:S01]  /*b0b0*/  MUFU.EX2 R190, R190 ;  /* 0x000000be00be7308 */ /* 0x000ee20000000800 */
[----:B--2---:R-:W-:Y:S01]  /*b0c0*/  F2FP.BF16.F32.PACK_AB R41, R180, R173 ;  /* 0x000000adb429723e */ /* 0x004fe200000010ff */
[----:B------:R-:W-:Y:S01]  /*b0d0*/  HMMA.16816.F32.BF16 R16, R52, R58, R16 ;  /* 0x0000003a3410723c */ /* 0x000fe20000041810 */
[----:B------:R-:W2:Y:S05]  /*b0e0*/  LDSM.16.MT88.4 R56, [R232+0xe000] ;  /* 0x00e00000e838783b */ /* 0x000eaa0000004200 */
[----:B------:R-:W-:Y:S08]  /*b0f0*/  MUFU.EX2 R182, R182 ;  /* 0x000000b600b67308 */ /* 0x000ff00000000800 */
[----:B------:R-:W5:Y:S01]  /*b100*/  MUFU.EX2 R183, R183 ;  /* 0x000000b700b77308 */ /* 0x000f620000000800 */
[----:B---3--:R-:W-:-:S07]  /*b110*/  F2FP.BF16.F32.PACK_AB R43, R190, R169 ;  /* 0x000000a9be2b723e */ /* 0x008fce00000010ff */
[C---:B-1----:R-:W-:Y:S01]  /*b120*/  HMMA.16816.F32.BF16 R8, R40.reuse, R12, R8 ;  /* 0x0000000c2808723c */ /* 0x042fe20000041808 */
[----:B------:R-:W-:Y:S05]  /*b130*/  MUFU.EX2 R176, R176 ;  /* 0x000000b000b07308 */ /* 0x000fea0000000800 */
[----:B------:R-:W-:Y:S01]  /*b140*/  HMMA.16816.F32.BF16 R4, R40, R14, R4 ;  /* 0x0000000e2804723c */ /* 0x000fe20000041804 */
[----:B------:R-:W1:Y:S02]  /*b150*/  LDSM.16.MT88.4 R12, [R237+0xe800] ;  /* 0x00e80000ed0c783b */ /* 0x000e640000004200 */
[----:B------:R-:W3:Y:S01]  /*b160*/  MUFU.EX2 R165, R165 ;  /* 0x000000a500a57308 */ /* 0x000ee20000000800 */
[----:B-----5:R-:W-:-:S02]  /*b170*/  F2FP.BF16.F32.PACK_AB R52, R183, R182 ;  /* 0x000000b6b734723e */ /* 0x020fc400000010ff */
[C---:B------:R-:W-:Y:S05]  /*b180*/  HMMA.16816.F32.BF16 R36, R40.reuse, R48, R36 ;  /* 0x000000302824723c */ /* 0x040fea0000041824 */
[----:B------:R-:W-:Y:S01]  /*b190*/  MUFU.EX2 R157, R157 ;  /* 0x0000009d009d7308 */ /* 0x000fe20000000800 */
[C---:B------:R-:W-:Y:S01]  /*b1a0*/  HMMA.16816.F32.BF16 R32, R40.reuse, R50, R32 ;  /* 0x000000322820723c */ /* 0x040fe20000041820 */
[----:B------:R-:W5:Y:S05]  /*b1b0*/  LDSM.16.MT88.4 R48, [R234+0xe800] ;  /* 0x00e80000ea30783b */ /* 0x000f6a0000004200 */
[----:B----4-:R-:W-:Y:S01]  /*b1c0*/  HMMA.16816.F32.BF16 R28, R40, R44, R28 ;  /* 0x0000002c281c723c */ /* 0x010fe2000004181c */
[----:B------:R-:W4:Y:S01]  /*b1d0*/  MUFU.EX2 R160, R160 ;  /* 0x000000a000a07308 */ /* 0x000f220000000800 */
[----:B---3--:R-:W-:-:S04]  /*b1e0*/  F2FP.BF16.F32.PACK_AB R54, R165, R176 ;  /* 0x000000b0a536723e */ /* 0x008fc800000010ff */
[C---:B------:R-:W-:Y:S01]  /*b1f0*/  HMMA.16816.F32.BF16 R24, R40.reuse, R46, R24 ;  /* 0x0000002e2818723c */ /* 0x040fe20000041818 */
[----:B------:R-:W-:Y:S02]  /*b200*/  LDSM.16.MT88.4 R44, [R233+0xe800] ;  /* 0x00e80000e92c783b */ /* 0x000fe40000004200 */
[----:B------:R-:W-:Y:S03]  /*b210*/  MUFU.EX2 R155, R155 ;  /* 0x0000009b009b7308 */ /* 0x000fe60000000800 */
[C---:B--2---:R-:W-:Y:S05]  /*b220*/  HMMA.16816.F32.BF16 R20, R40.reuse, R56, R20 ;  /* 0x000000382814723c */ /* 0x044fea0000041814 */
[----:B------:R-:W2:Y:S01]  /*b230*/  MUFU.EX2 R166, R166 ;  /* 0x000000a600a67308 */ /* 0x000ea20000000800 */
[----:B----4-:R-:W-:Y:S01]  /*b240*/  F2FP.BF16.F32.PACK_AB R53, R160, R157 ;  /* 0x0000009da035723e */ /* 0x010fe200000010ff */
[----:B------:R-:W-:Y:S01]  /*b250*/  HMMA.16816.F32.BF16 R16, R40, R58, R16 ;  /* 0x0000003a2810723c */ /* 0x000fe20000041810 */
[----:B------:R-:W3:Y:S05]  /*b260*/  LDSM.16.MT88.4 R40, [R232+0xe800] ;  /* 0x00e80000e828783b */ /* 0x000eea0000004200 */
[----:B------:R-:W-:Y:S08]  /*b270*/  MUFU.EX2 R164, R164 ;  /* 0x000000a400a47308 */ /* 0x000ff00000000800 */
[----:B------:R-:W4:Y:S01]  /*b280*/  MUFU.EX2 R171, R171 ;  /* 0x000000ab00ab7308 */ /* 0x000f220000000800 */
[----:B--2---:R-:W-:-:S07]  /*b290*/  F2FP.BF16.F32.PACK_AB R55, R166, R155 ;  /* 0x0000009ba637723e */ /* 0x004fce00000010ff */
[C---:B-1----:R-:W-:Y:S01]  /*b2a0*/  HMMA.16816.F32.BF16 R8, R52.reuse, R12, R8 ;  /* 0x0000000c3408723c */ /* 0x042fe20000041808 */
[----:B------:R-:W-:Y:S05]  /*b2b0*/  MUFU.EX2 R149, R149 ;  /* 0x0000009500957308 */ /* 0x000fea0000000800 */
[----:B------:R-:W-:Y:S01]  /*b2c0*/  HMMA.16816.F32.BF16 R4, R52, R14, R4 ;  /* 0x0000000e3404723c */ /* 0x000fe20000041804 */
[----:B------:R-:W1:Y:S02]  /*b2d0*/  LDSM.16.MT88.4 R12, [R237+0xf000] ;  /* 0x00f00000ed0c783b */ /* 0x000e640000004200 */
[----:B------:R-:W2:Y:S01]  /*b2e0*/  MUFU.EX2 R150, R150 ;  /* 0x0000009600967308 */ /* 0x000ea20000000800 */
[----:B----4-:R-:W-:-:S02]  /*b2f0*/  F2FP.BF16.F32.PACK_AB R56, R171, R164 ;  /* 0x000000a4ab38723e */ /* 0x010fc400000010ff */
[C---:B-----5:R-:W-:Y:S05]  /*b300*/  HMMA.16816.F32.BF16 R36, R52.reuse, R48, R36 ;  /* 0x000000303424723c */ /* 0x060fea0000041824 */
[----:B------:R-:W-:Y:S01]  /*b310*/  MUFU.EX2 R143, R143 ;  /* 0x0000008f008f7308 */ /* 0x000fe20000000800 */
[C---:B------:R-:W-:Y:S01]  /*b320*/  HMMA.16816.F32.BF16 R32, R52.reuse, R50, R32 ;  /* 0x000000323420723c */ /* 0x040fe20000041820 */
[----:B------:R-:W4:Y:S05]  /*b330*/  LDSM.16.MT88.4 R48, [R234+0xf000] ;  /* 0x00f00000ea30783b */ /* 0x000f2a0000004200 */
[----:B---3--:R-:W-:Y:S01]  /*b340*/  HMMA.16816.F32.BF16 R20, R52, R40, R20 ;  /* 0x000000283414723c */ /* 0x008fe20000041814 */
[----:B------:R-:W3:Y:S01]  /*b350*/  MUFU.EX2 R152, R152 ;  /* 0x0000009800987308 */ /* 0x000ee20000000800 */
[----:B--2---:R-:W-:-:S04]  /*b360*/  F2FP.BF16.F32.PACK_AB R58, R150, R149 ;  /* 0x00000095963a723e */ /* 0x004fc800000010ff */
[C---:B------:R-:W-:Y:S01]  /*b370*/  HMMA.16816.F32.BF16 R16, R52.reuse, R42, R16 ;  /* 0x0000002a3410723c */ /* 0x040fe20000041810 */
[----:B------:R-:W2:Y:S02]  /*b380*/  LDSM.16.MT88.4 R40, [R232+0xf000] ;  /* 0x00f00000e828783b */ /* 0x000ea40000004200 */
[----:B------:R-:W-:Y:S03]  /*b390*/  MUFU.EX2 R60, R60 ;  /* 0x0000003c003c7308 */ /* 0x000fe60000000800 */
[C---:B------:R-:W-:Y:S05]  /*b3a0*/  HMMA.16816.F32.BF16 R28, R52.reuse, R44, R28 ;  /* 0x0000002c341c723c */ /* 0x040fea000004181c */
[----:B------:R-:W5:Y:S01]  /*b3b0*/  MUFU.EX2 R63, R63 ;  /* 0x0000003f003f7308 */ /* 0x000f620000000800 */
[----:B---3--:R-:W-:Y:S01]  /*b3c0*/  F2FP.BF16.F32.PACK_AB R57, R152, R143 ;  /* 0x0000008f9839723e */ /* 0x008fe200000010ff */
[----:B------:R-:W-:Y:S01]  /*b3d0*/  HMMA.16816.F32.BF16 R24, R52, R46, R24 ;  /* 0x0000002e3418723c */ /* 0x000fe20000041818 */
[----:B------:R-:W3:Y:S05]  /*b3e0*/  LDSM.16.MT88.4 R44, [R233+0xf000] ;  /* 0x00f00000e92c783b */ /* 0x000eea0000004200 */
[----:B------:R-:W-:Y:S08]  /*b3f0*/  MUFU.EX2 R146, R146 ;  /* 0x0000009200927308 */ /* 0x000ff00000000800 */
[----:B------:R-:W4:Y:S01]  /*b400*/  MUFU.EX2 R141, R141 ;  /* 0x0000008d008d7308 */ /* 0x000f220000000800 */
[----:B-----5:R-:W-:-:S07]  /*b410*/  F2FP.BF16.F32.PACK_AB R59, R63, R60 ;  /* 0x0000003c3f3b723e */ /* 0x020fce00000010ff */
[C---:B-1----:R-:W-:Y:S01]  /*b420*/  HMMA.16816.F32.BF16 R8, R56.reuse, R12, R8 ;  /* 0x0000000c3808723c */ /* 0x042fe20000041808 */
[----:B------:R-:W-:Y:S05]  /*b430*/  MUFU.EX2 R64, R64 ;  /* 0x0000004000407308 */ /* 0x000fea0000000800 */
[----:B------:R-:W-:Y:S01]  /*b440*/  HMMA.16816.F32.BF16 R4, R56, R14, R4 ;  /* 0x0000000e3804723c */ /* 0x000fe20000041804 */
[----:B------:R-:W1:Y:S02]  /*b450*/  LDSM.16.MT88.4 R12, [R237+0xf800] ;  /* 0x00f80000ed0c783b */ /* 0x000e640000004200 */
[----:B------:R-:W5:Y:S01]  /*b460*/  MUFU.EX2 R69, R69 ;  /* 0x0000004500457308 */ /* 0x000f620000000800 */
[----:B----4-:R-:W-:-:S02]  /*b470*/  F2FP.BF16.F32.PACK_AB R52, R141, R146 ;  /* 0x000000928d34723e */ /* 0x010fc400000010ff */
[C---:B------:R-:W-:Y:S05]  /*b480*/  HMMA.16816.F32.BF16 R36, R56.reuse, R48, R36 ;  /* 0x000000303824723c */ /* 0x040fea0000041824 */
[----:B------:R-:W-:Y:S01]  /*b490*/  MUFU.EX2 R62, R62 ;  /* 0x0000003e003e7308 */ /* 0x000fe20000000800 */
[C---:B------:R-:W-:Y:S01]  /*b4a0*/  HMMA.16816.F32.BF16 R32, R56.reuse, R50, R32 ;  /* 0x000000323820723c */ /* 0x040fe20000041820 */
[----:B------:R-:W4:Y:S05]  /*b4b0*/  LDSM.16.MT88.4 R48, [R234+0xf800] ;  /* 0x00f80000ea30783b */ /* 0x000f2a0000004200 */
[----:B--2---:R-:W-:Y:S01]  /*b4c0*/  HMMA.16816.F32.BF16 R20, R56, R40, R20 ;  /* 0x000000283814723c */ /* 0x004fe20000041814 */
[----:B------:R-:W2:Y:S01]  /*b4d0*/  MUFU.EX2 R61, R61 ;  /* 0x0000003d003d7308 */ /* 0x000ea20000000800 */
[----:B-----5:R-:W-:-:S04]  /*b4e0*/  F2FP.BF16.F32.PACK_AB R54, R69, R64 ;  /* 0x000000404536723e */ /* 0x020fc800000010ff */
[C---:B------:R-:W-:Y:S01]  /*b4f0*/  HMMA.16816.F32.BF16 R16, R56.reuse, R42, R16 ;  /* 0x0000002a3810723c */ /* 0x040fe20000041810 */
[----:B------:R-:W5:Y:S02]  /*b500*/  LDSM.16.MT88.4 R40, [R232+0xf800] ;  /* 0x00f80000e828783b */ /* 0x000f640000004200 */
[----:B------:R-:W-:Y:S03]  /*b510*/  MUFU.EX2 R67, R67 ;  /* 0x0000004300437308 */ /* 0x000fe60000000800 */
[C---:B---3--:R-:W-:Y:S05]  /*b520*/  HMMA.16816.F32.BF16 R28, R56.reuse, R44, R28 ;  /* 0x0000002c381c723c */ /* 0x048fea000004181c */
[----:B------:R-:W3:Y:S01]  /*b530*/  MUFU.EX2 R66, R66 ;  /* 0x0000004200427308 */ /* 0x000ee20000000800 */
[----:B--2---:R-:W-:Y:S01]  /*b540*/  F2FP.BF16.F32.PACK_AB R53, R61, R62 ;  /* 0x0000003e3d35723e */ /* 0x004fe200000010ff */
[----:B------:R-:W-:Y:S01]  /*b550*/  HMMA.16816.F32.BF16 R24, R56, R46, R24 ;  /* 0x0000002e3818723c */ /* 0x000fe20000041818 */
[----:B------:R-:W2:Y:S05]  /*b560*/  LDSM.16.MT88.4 R44, [R233+0xf800] ;  /* 0x00f80000e92c783b */ /* 0x000eaa0000004200 */
[----:B------:R-:W-:Y:S08]  /*b570*/  MUFU.EX2 R68, R68 ;  /* 0x0000004400447308 */ /* 0x000ff00000000800 */
[----:B------:R-:W4:Y:S01]  /*b580*/  MUFU.EX2 R191, R191 ;  /* 0x000000bf00bf7308 */ /* 0x000f220000000800 */
[----:B---3--:R-:W-:-:S07]  /*b590*/  F2FP.BF16.F32.PACK_AB R55, R66, R67 ;  /* 0x000000434237723e */ /* 0x008fce00000010ff */
[C---:B-1----:R-:W-:Y:S01]  /*b5a0*/  HMMA.16816.F32.BF16 R8, R52.reuse, R12, R8 ;  /* 0x0000000c3408723c */ /* 0x042fe20000041808 */
[----:B------:R-:W-:Y:S05]  /*b5b0*/  MUFU.EX2 R70, R70 ;  /* 0x0000004600467308 */ /* 0x000fea0000000800 */
[----:B------:R-:W-:Y:S01]  /*b5c0*/  HMMA.16816.F32.BF16 R4, R52, R14, R4 ;  /* 0x0000000e3404723c */ /* 0x000fe20000041804 */
[----:B------:R-:W1:Y:S02]  /*b5d0*/  LDSM.16.MT88.4 R12, [R237+0x10000] ;  /* 0x01000000ed0c783b */ /* 0x000e640000004200 */
[----:B------:R-:W3:Y:S01]  /*b5e0*/  MUFU.EX2 R75, R75 ;  /* 0x0000004b004b7308 */ /* 0x000ee20000000800 */
[----:B----4-:R-:W-:-:S02]  /*b5f0*/  F2FP.BF16.F32.PACK_AB R56, R191, R68 ;  /* 0x00000044bf38723e */ /* 0x010fc400000010ff */
[C---:B------:R-:W-:Y:S05]  /*b600*/  HMMA.16816.F32.BF16 R36, R52.reuse, R48, R36 ;  /* 0x000000303424723c */ /* 0x040fea0000041824 */
[----:B------:R-:W-:Y:S01]  /*b610*/  MUFU.EX2 R65, R65 ;  /* 0x0000004100417308 */ /* 0x000fe20000000800 */
[C---:B------:R-:W-:Y:S01]  /*b620*/  HMMA.16816.F32.BF16 R32, R52.reuse, R50, R32 ;  /* 0x000000323420723c */ /* 0x040fe20000041820 */
[----:B------:R-:W4:Y:S05]  /*b630*/  LDSM.16.MT88.4 R48, [R234+0x10000] ;  /* 0x01000000ea30783b */ /* 0x000f2a0000004200 */
[----:B-----5:R-:W-:Y:S01]  /*b640*/  HMMA.16816.F32.BF16 R20, R52, R40, R20 ;  /* 0x000000283414723c */ /* 0x020fe20000041814 */
[----:B------:R-:W5:Y:S01]  /*b650*/  MUFU.EX2 R74, R74 ;  /* 0x0000004a004a7308 */ /* 0x000f620000000800 */
[----:B---3--:R-:W-:-:S04]  /*b660*/  F2FP.BF16.F32.PACK_AB R58, R75, R70 ;  /* 0x000000464b3a723e */ /* 0x008fc800000010ff */
[C---:B------:R-:W-:Y:S01]  /*b670*/  HMMA.16816.F32.BF16 R16, R52.reuse, R42, R16 ;  /* 0x0000002a3410723c */ /* 0x040fe20000041810 */
[----:B------:R-:W3:Y:S02]  /*b680*/  LDSM.16.MT88.4 R40, [R232+0x10000] ;  /* 0x01000000e828783b */ /* 0x000ee40000004200 */
[----:B------:R-:W-:Y:S03]  /*b690*/  MUFU.EX2 R72, R72 ;  /* 0x0000004800487308 */ /* 0x000fe60000000800 */
[C---:B--2---:R-:W-:Y:S05]  /*b6a0*/  HMMA.16816.F32.BF16 R28, R52.reuse, R44, R28 ;  /* 0x0000002c341c723c */ /* 0x044fea000004181c */
[----:B------:R-:W2:Y:S01]  /*b6b0*/  MUFU.EX2 R71, R71 ;  /* 0x0000004700477308 */ /* 0x000ea20000000800 */
[----:B-----5:R-:W-:Y:S01]  /*b6c0*/  F2FP.BF16.F32.PACK_AB R57, R74, R65 ;  /* 0x000000414a39723e */ /* 0x020fe200000010ff */
[----:B------:R-:W-:Y:S01]  /*b6d0*/  HMMA.16816.F32.BF16 R24, R52, R46, R24 ;  /* 0x0000002e3418723c */ /* 0x000fe20000041818 */
[----:B------:R-:W5:Y:S05]  /*b6e0*/  LDSM.16.MT88.4 R44, [R233+0x10000] ;  /* 0x01000000e92c783b */ /* 0x000f6a0000004200 */
[----:B------:R-:W-:Y:S01]  /*b6f0*/  MUFU.EX2 R73, R73 ;  /* 0x0000004900497308 */ /* 0x000fe20000000800 */
[----:B------:R-:W-:-:S04]  /*b700*/  FADD.FTZ R53, R139, R140 ;  /* 0x0000008c8b357221 */ /* 0x000fc80000010000 */
[----:B------:R-:W-:-:S03]  /*b710*/  FADD.FTZ R53, R142, R53 ;  /* 0x000000358e357221 */ /* 0x000fc60000010000 */
[----:B------:R-:W3:Y:S01]  /*b720*/  MUFU.EX2 R76, R76 ;  /* 0x0000004c004c7308 */ /* 0x000ee20000000800 */
[----:B--2---:R-:W-:-:S07]  /*b730*/  F2FP.BF16.F32.PACK_AB R59, R71, R72 ;  /* 0x00000048473b723e */ /* 0x004fce00000010ff */
[C---:B-1----:R-:W-:Y:S01]  /*b740*/  HMMA.16816.F32.BF16 R8, R56.reuse, R12, R8 ;  /* 0x0000000c3808723c */ /* 0x042fe20000041808 */
[----:B------:R-:W-:Y:S05]  /*b750*/  MUFU.EX2 R80, R80 ;  /* 0x0000005000507308 */ /* 0x000fea0000000800 */
[C---:B------:R-:W-:Y:S01]  /*b760*/  HMMA.16816.F32.BF16 R4, R56.reuse, R14, R4 ;  /* 0x0000000e3804723c */ /* 0x040fe20000041804 */
[----:B------:R-:W1:Y:S02]  /*b770*/  LDSM.16.MT88.4 R12, [R237+0x10800] ;  /* 0x01080000ed0c783b */ /* 0x000e640000004200 */
[----:B------:R-:W2:Y:S03]  /*b780*/  MUFU.EX2 R81, R81 ;  /* 0x0000005100517308 */ /* 0x000ea60000000800 */
[C---:B----4-:R-:W-:Y:S05]  /*b790*/  HMMA.16816.F32.BF16 R36, R56.reuse, R48, R36 ;  /* 0x000000303824723c */ /* 0x050fea0000041824 */
[----:B------:R-:W-:Y:S01]  /*b7a0*/  MUFU.EX2 R79, R79 ;  /* 0x0000004f004f7308 */ /* 0x000fe20000000800 */
[----:B------:R-:W-:Y:S01]  /*b7b0*/  HMMA.16816.F32.BF16 R32, R56, R50, R32 ;  /* 0x000000323820723c */ /* 0x000fe20000041820 */
[----:B---3--:R-:W-:-:S05]  /*b7c0*/  F2FP.BF16.F32.PACK_AB R48, R76, R73 ;  /* 0x000000494c30723e */ /* 0x008fca00000010ff */
[----:B------:R-:W-:Y:S01]  /*b7d0*/  HMMA.16816.F32.BF16 R20, R56, R40, R20 ;  /* 0x000000283814723c */ /* 0x000fe20000041814 */
[----:B------:R-:W3:Y:S01]  /*b7e0*/  MUFU.EX2 R78, R78 ;  /* 0x0000004e004e7308 */ /* 0x000ee20000000800 */
[----:B--2---:R-:W-:-:S04]  /*b7f0*/  F2FP.BF16.F32.PACK_AB R50, R81, R80 ;  /* 0x000000505132723e */ /* 0x004fc800000010ff */
[C---:B------:R-:W-:Y:S01]  /*b800*/  HMMA.16816.F32.BF16 R16, R56.reuse, R42, R16 ;  /* 0x0000002a3810723c */ /* 0x040fe20000041810 */
[----:B------:R-:W2:Y:S02]  /*b810*/  LDSM.16.MT88.4 R40, [R233+0x10800] ;  /* 0x01080000e928783b */ /* 0x000ea40000004200 */
[----:B------:R-:W-:Y:S03]  /*b820*/  MUFU.EX2 R3, R3 ;  /* 0x0000000300037308 */ /* 0x000fe60000000800 */
[C---:B-----5:R-:W-:Y:S05]  /*b830*/  HMMA.16816.F32.BF16 R28, R56.reuse, R44, R28 ;  /* 0x0000002c381c723c */ /* 0x060fea000004181c */
[----:B------:R-:W4:Y:S01]  /*b840*/  MUFU.EX2 R82, R82 ;  /* 0x0000005200527308 */ /* 0x000f220000000800 */
[----:B---3--:R-:W-:Y:S01]  /*b850*/  F2FP.BF16.F32.PACK_AB R49, R78, R79 ;  /* 0x0000004f4e31723e */ /* 0x008fe200000010ff */
[----:B------:R-:W-:Y:S01]  /*b860*/  HMMA.16816.F32.BF16 R24, R56, R46, R24 ;  /* 0x0000002e3818723c */ /* 0x000fe20000041818 */
[----:B------:R-:W3:Y:S05]  /*b870*/  LDSM.16.MT88.4 R44, [R234+0x10800] ;  /* 0x01080000ea2c783b */ /* 0x000eea0000004200 */
        /* <DEDUP_REMOVED lines=8> */
[----:B------:R-:W-:Y:S01]  /*b900*/  MUFU.EX2 R56, R56 ;  /* 0x0000003800387308 */ /* 0x000fe20000000800 */
[----:B----4-:R-:W-:-:S07]  /*b910*/  F2FP.BF16.F32.PACK_AB R51, R82, R3 ;  /* 0x000000035233723e */ /* 0x010fce00000010ff */
[C---:B-1----:R-:W-:Y:S01]  /*b920*/  HMMA.16816.F32.BF16 R8, R48.reuse, R12, R8 ;  /* 0x0000000c3008723c */ /* 0x042fe20000041808 */
[----:B------:R-:W1:Y:S05]  /*b930*/  MUFU.EX2 R57, R57 ;  /* 0x0000003900397308 */ /* 0x000e6a0000000800 */
[C---:B--2---:R-:W-:Y:S01]  /*b940*/  HMMA.16816.F32.BF16 R28, R48.reuse, R40, R28 ;  /* 0x00000028301c723c */ /* 0x044fe2000004181c */
[----:B------:R-:W-:Y:S02]  /*b950*/  FADD.FTZ R12, R148, R53 ;  /* 0x00000035940c7221 */ /* 0x000fe40000010000 */
[----:B------:R-:W2:Y:S01]  /*b960*/  LDSM.16.MT88.4 R52, [R232+0x10800] ;  /* 0x01080000e834783b */ /* 0x000ea20000004200 */
[----:B------:R-:W-:Y:S01]  /*b970*/  MUFU.EX2 R58, R58 ;  /* 0x0000003a003a7308 */ /* 0x000fe20000000800 */
[----:B------:R-:W-:Y:S01]  /*b980*/  FADD.FTZ R12, R151, R12 ;  /* 0x0000000c970c7221 */ /* 0x000fe20000010000 */
[----:B------:R-:W-:Y:S01]  /*b990*/  HMMA.16816.F32.BF16 R4, R48, R14, R4 ;  /* 0x0000000e3004723c */ /* 0x000fe20000041804 */
[----:B------:R-:W-:-:S02]  /*b9a0*/  FADD.FTZ R40, R144, R135 ;  /* 0x0000008790287221 */ /* 0x000fc40000010000 */
[----:B------:R-:W-:Y:S02]  /*b9b0*/  FADD.FTZ R13, R153, R12 ;  /* 0x0000000c990d7221 */ /* 0x000fe40000010000 */
[----:B------:R-:W-:Y:S01]  /*b9c0*/  FADD.FTZ R40, R145, R40 ;  /* 0x0000002891287221 */ /* 0x000fe20000010000 */
[----:B------:R-:W-:Y:S01]  /*b9d0*/  MUFU.EX2 R59, R59 ;  /* 0x0000003b003b7308 */ /* 0x000fe20000000800 */
[----:B------:R-:W-:Y:S01]  /*b9e0*/  FADD.FTZ R13, R154, R13 ;  /* 0x0000000d9a0d7221 */ /* 0x000fe20000010000 */
[----:B---3--:R-:W-:Y:S03]  /*b9f0*/  HMMA.16816.F32.BF16 R36, R48, R44, R36 ;  /* 0x0000002c3024723c */ /* 0x008fe60000041824 */
[----:B------:R-:W-:-:S03]  /*ba00*/  FADD.FTZ R12, R162, R13 ;  /* 0x0000000da20c7221 */ /* 0x000fc60000010000 */
[C---:B------:R-:W-:Y:S01]  /*ba10*/  HMMA.16816.F32.BF16 R32, R48.reuse, R46, R32 ;  /* 0x0000002e3020723c */ /* 0x040fe20000041820 */
[----:B------:R-:W-:Y:S01]  /*ba20*/  FADD.FTZ R12, R163, R12 ;  /* 0x0000000ca30c7221 */ /* 0x000fe20000010000 */
[----:B------:R-:W-:Y:S01]  /*ba30*/  FADD.FTZ R45, R147, R40 ;  /* 0x00000028932d7221 */ /* 0x000fe20000010000 */
[----:B------:R-:W3:Y:S02]  /*ba40*/  MUFU.EX2 R84, R84 ;  /* 0x0000005400547308 */ /* 0x000ee40000000800 */
[----:B------:R-:W-:Y:S01]  /*ba50*/  FADD.FTZ R167, R167, R12 ;  /* 0x0000000ca7a77221 */ /* 0x000fe20000010000 */
[----:B------:R-:W-:Y:S01]  /*ba60*/  FADD.FTZ R45, R156, R45 ;  /* 0x0000002d9c2d7221 */ /* 0x000fe20000010000 */
[----:B------:R-:W4:Y:S01]  /*ba70*/  LDSM.16.MT88.4 R12, [R237+0x11000] ;  /* 0x01100000ed0c783b */ /* 0x000f220000004200 */
[----:B------:R-:W-:Y:S01]  /*ba80*/  HMMA.16816.F32.BF16 R24, R48, R42, R24 ;  /* 0x0000002a3018723c */ /* 0x000fe20000041818 */
[----:B------:R-:W-:Y:S01]  /*ba90*/  FADD.FTZ R167, R168, R167 ;  /* 0x000000a7a8a77221 */ /* 0x000fe20000010000 */
[----:B------:R-:W-:Y:S01]  /*baa0*/  FADD.FTZ R158, R158, R45 ;  /* 0x0000002d9e9e7221 */ /* 0x000fe20000010000 */
[----:B------:R-:W-:Y:S01]  /*bab0*/  MUFU.EX2 R83, R83 ;  /* 0x0000005300537308 */ /* 0x000fe20000000800 */
[----:B------:R-:W5:Y:S01]  /*bac0*/  LDSM.16.MT88.4 R44, [R233+0x11000] ;  /* 0x01100000e92c783b */ /* 0x000f620000004200 */
[----:B------:R-:W-:Y:S01]  /*bad0*/  FADD.FTZ R174, R174, R167 ;  /* 0x000000a7aeae7221 */ /* 0x000fe20000010000 */
[----:B------:R-:W-:-:S02]  /*bae0*/  FADD.FTZ R161, R161, R158 ;  /* 0x0000009ea1a17221 */ /* 0x000fc40000010000 */
[----:B------:R-:W5:Y:S01]  /*baf0*/  LDSM.16.MT88.4 R40, [R234+0x11000] ;  /* 0x01100000ea28783b */ /* 0x000f620000004200 */
[----:B------:R-:W-:Y:S01]  /*bb00*/  FADD.FTZ R177, R177, R174 ;  /* 0x000000aeb1b17221 */ /* 0x000fe20000010000 */
[----:B------:R-:W-:Y:S01]  /*bb10*/  FADD.FTZ R170, R170, R161 ;  /* 0x000000a1aaaa7221 */ /* 0x000fe20000010000 */
[----:B------:R-:W3:Y:S02]  /*bb20*/  MUFU.EX2 R86, R86 ;  /* 0x0000005600567308 */ /* 0x000ee40000000800 */
[----:B------:R-:W-:Y:S01]  /*bb30*/  FADD.FTZ R178, R178, R177 ;  /* 0x000000b1b2b27221 */ /* 0x000fe20000010000 */
[----:B------:R-:W-:Y:S01]  /*bb40*/  FADD.FTZ R175, R175, R170 ;  /* 0x000000aaafaf7221 */ /* 0x000fe20000010000 */
[C---:B--2---:R-:W-:Y:S02]  /*bb50*/  HMMA.16816.F32.BF16 R20, R48.reuse, R52, R20 ;  /* 0x000000343014723c */ /* 0x044fe40000041814 */
[----:B------:R-:W-:Y:S01]  /*bb60*/  FADD.FTZ R179, R179, R178 ;  /* 0x000000b2b3b37221 */ /* 0x000fe20000010000 */
[----:B------:R-:W-:Y:S01]  /*bb70*/  FADD.FTZ R172, R172, R175 ;  /* 0x000000afacac7221 */ /* 0x000fe20000010000 */
[----:B------:R-:W-:Y:S02]  /*bb80*/  MUFU.EX2 R85, R85 ;  /* 0x0000005500557308 */ /* 0x000fe40000000800 */
[----:B------:R-:W-:Y:S01]  /*bb90*/  FADD.FTZ R186, R186, R179 ;  /* 0x000000b3baba7221 */ /* 0x000fe20000010000 */
[----:B------:R-:W-:Y:S01]  /*bba0*/  HMMA.16816.F32.BF16 R16, R48, R54, R16 ;  /* 0x000000363010723c */ /* 0x000fe20000041810 */
[----:B------:R-:W-:Y:S01]  /*bbb0*/  FADD.FTZ R181, R181, R172 ;  /* 0x000000acb5b57221 */ /* 0x000fe20000010000 */
[----:B------:R-:W2:Y:S01]  /*bbc0*/  LDSM.16.MT88.4 R52, [R232+0x11000] ;  /* 0x01100000e834783b */ /* 0x000ea20000004200 */
[----:B------:R-:W-:-:S02]  /*bbd0*/  FADD.FTZ R186, R187, R186 ;  /* 0x000000babbba7221 */ /* 0x000fc40000010000 */
[----:B------:R-:W-:Y:S01]  /*bbe0*/  FADD.FTZ R184, R184, R181 ;  /* 0x000000b5b8b87221 */ /* 0x000fe20000010000 */
[----:B------:R-:W5:Y:S01]  /*bbf0*/  MUFU.EX2 R88, R88 ;  /* 0x0000005800587308 */ /* 0x000f620000000800 */
[----:B------:R-:W-:Y:S01]  /*bc00*/  FADD.FTZ R185, R185, R186 ;  /* 0x000000bab9b97221 */ /* 0x000fe20000010000 */
[----:B-1----:R-:W-:Y:S01]  /*bc10*/  F2FP.BF16.F32.PACK_AB R48, R57, R56 ;  /* 0x000000383930723e */ /* 0x002fe200000010ff */
[----:B------:R-:W-:Y:S01]  /*bc20*/  FADD.FTZ R189, R189, R184 ;  /* 0x000000b8bdbd7221 */ /* 0x000fe20000010000 */
[----:B---3--:R-:W-:Y:S01]  /*bc30*/  F2FP.BF16.F32.PACK_AB R49, R84, R77 ;  /* 0x0000004d5431723e */ /* 0x008fe200000010ff */
[----:B------:R-:W-:Y:S01]  /*bc40*/  FADD.FTZ R188, R188, R185 ;  /* 0x000000b9bcbc7221 */ /* 0x000fe20000010000 */
[----:B------:R-:W-:Y:S01]  /*bc50*/  F2FP.BF16.F32.PACK_AB R50, R59, R58 ;  /* 0x0000003a3b32723e */ /* 0x000fe200000010ff */
[----:B------:R-:W-:Y:S01]  /*bc60*/  FADD.FTZ R182, R182, R189 ;  /* 0x000000bdb6b67221 */ /* 0x000fe20000010000 */
[----:B------:R-:W-:Y:S01]  /*bc70*/  F2FP.BF16.F32.PACK_AB R51, R86, R83 ;  /* 0x000000535633723e */ /* 0x000fe200000010ff */
[----:B------:R-:W-:Y:S01]  /*bc80*/  FADD.FTZ R173, R173, R188 ;  /* 0x000000bcadad7221 */ /* 0x000fe20000010000 */
[----:B------:R-:W-:Y:S01]  /*bc90*/  MUFU.EX2 R87, R87 ;  /* 0x0000005700577308 */ /* 0x000fe20000000800 */
[----:B------:R-:W-:-:S02]  /*bca0*/  FADD.FTZ R183, R183, R182 ;  /* 0x000000b6b7b77221 */ /* 0x000fc40000010000 */
[----:B------:R-:W-:Y:S02]  /*bcb0*/  FADD.FTZ R180, R180, R173 ;  /* 0x000000adb4b47221 */ /* 0x000fe40000010000 */
[C---:B----4-:R-:W-:Y:S01]  /*bcc0*/  HMMA.16816.F32.BF16 R8, R48.reuse, R12, R8 ;  /* 0x0000000c3008723c */ /* 0x050fe20000041808 */
[----:B------:R-:W-:Y:S01]  /*bcd0*/  FADD.FTZ R176, R176, R183 ;  /* 0x000000b7b0b07221 */ /* 0x000fe20000010000 */
[----:B------:R-:W-:Y:S01]  /*bce0*/  FADD.FTZ R169, R169, R180 ;  /* 0x000000b4a9a97221 */ /* 0x000fe20000010000 */
[----:B------:R-:W1:Y:S01]  /*bcf0*/  MUFU.EX2 R252, R252 ;  /* 0x000000fc00fc7308 */ /* 0x000e620000000800 */
[----:B-----5:R-:W-:Y:S01]  /*bd00*/  F2FP.BF16.F32.PACK_AB R132, R88, R85 ;  /* 0x000000555884723e */ /* 0x020fe200000010ff */
[----:B------:R-:W-:Y:S01]  /*bd10*/  FADD.FTZ R165, R165, R176 ;  /* 0x000000b0a5a57221 */ /* 0x000fe20000010000 */
[----:B------:R-:W-:Y:S01]  /*bd20*/  FADD.FTZ R190, R190, R169 ;  /* 0x000000a9bebe7221 */ /* 0x000fe20000010000 */
[C---:B------:R-:W-:Y:S02]  /*bd30*/  HMMA.16816.F32.BF16 R28, R48.reuse, R44, R28 ;  /* 0x0000002c301c723c */ /* 0x040fe4000004181c */
[----:B------:R-:W-:Y:S01]  /*bd40*/  FADD.FTZ R164, R164, R165 ;  /* 0x000000a5a4a47221 */ /* 0x000fe20000010000 */
[----:B------:R-:W-:Y:S01]  /*bd50*/  FADD.FTZ R13, R157, R190 ;  /* 0x000000be9d0d7221 */ /* 0x000fe20000010000 */
[----:B------:R-:W-:Y:S01]  /*bd60*/  MUFU.EX2 R89, R89 ;  /* 0x0000005900597308 */ /* 0x000fe20000000800 */
[----:B------:R-:W3:Y:S01]  /*bd70*/  LDSM.16.MT88.4 R156, [R237+0x11800] ;  /* 0x01180000ed9c783b */ /* 0x000ee20000004200 */
[C---:B------:R-:W-:Y:S01]  /*bd80*/  HMMA.16816.F32.BF16 R24, R48.reuse, R46, R24 ;  /* 0x0000002e3018723c */ /* 0x040fe20000041818 */
[----:B------:R-:W-:Y:S01]  /*bd90*/  FADD.FTZ R160, R160, R13 ;  /* 0x0000000da0a07221 */ /* 0x000fe20000010000 */
[--C-:B------:R-:W-:Y:S01]  /*bda0*/  FFMA.FTZ R44, R97, UR16, -R102.reuse ;  /* 0x00000010612c7c23 */ /* 0x100fe20008010866 */
[----:B------:R-:W-:Y:S01]  /*bdb0*/  FFMA.FTZ R45, R96, UR16, -R102 ;  /* 0x00000010602d7c23 */ /* 0x000fe20008010866 */
[----:B------:R-:W-:Y:S01]  /*bdc0*/  FADD.FTZ R164, R171, R164 ;  /* 0x000000a4aba47221 */ /* 0x000fe20000010000 */
[----:B------:R-:W-:Y:S01]  /*bdd0*/  FADD.FTZ R155, R155, R160 ;  /* 0x000000a09b9b7221 */ /* 0x000fe20000010000 */
[----:B------:R-:W4:Y:S01]  /*bde0*/  MUFU.EX2 R90, R90 ;  /* 0x0000005a005a7308 */ /* 0x000f220000000800 */
[----:B-1----:R-:W-:Y:S01]  /*bdf0*/  F2FP.BF16.F32.PACK_AB R134, R252, R87 ;  /* 0x00000057fc86723e */ /* 0x002fe200000010ff */
[C---:B------:R-:W-:Y:S01]  /*be00*/  HMMA.16816.F32.BF16 R4, R48.reuse, R14, R4 ;  /* 0x0000000e3004723c */ /* 0x040fe20000041804 */
[----:B------:R-:W-:Y:S01]  /*be10*/  FADD.FTZ R166, R166, R155 ;  /* 0x0000009ba6a67221 */ /* 0x000fe20000010000 */
[----:B------:R-:W1:Y:S03]  /*be20*/  LDSM.16.MT88.4 R12, [R234+0x11800] ;  /* 0x01180000ea0c783b */ /* 0x000e660000004200 */
[----:B------:R-:W-:Y:S01]  /*be30*/  FADD.FTZ R143, R143, R166 ;  /* 0x000000a68f8f7221 */ /* 0x000fe20000010000 */
[----:B------:R-:W-:Y:S01]  /*be40*/  MUFU.EX2 R44, R44 ;  /* 0x0000002c002c7308 */ /* 0x000fe20000000800 */
[----:B------:R-:W-:Y:S02]  /*be50*/  HMMA.16816.F32.BF16 R36, R48, R40, R36 ;  /* 0x000000283024723c */ /* 0x000fe40000041824 */
[----:B------:R-:W-:-:S04]  /*be60*/  FADD.FTZ R143, R152, R143 ;  /* 0x0000008f988f7221 */ /* 0x000fc80000010000 */
[----:B------:R-:W-:Y:S01]  /*be70*/  FADD.FTZ R60, R60, R143 ;  /* 0x0000008f3c3c7221 */ /* 0x000fe20000010000 */
[----:B------:R-:W5:Y:S01]  /*be80*/  MUFU.EX2 R45, R45 ;  /* 0x0000002d002d7308 */ /* 0x000f620000000800 */
[----:B----4-:R-:W-:Y:S01]  /*be90*/  F2FP.BF16.F32.PACK_AB R133, R90, R89 ;  /* 0x000000595a85723e */ /* 0x010fe200000010ff */
[----:B------:R-:W-:Y:S01]  /*bea0*/  FADD.FTZ R41, R149, R164 ;  /* 0x000000a495297221 */ /* 0x000fe20000010000 */
[----:B------:R-:W-:Y:S01]  /*beb0*/  FADD.FTZ R63, R63, R60 ;  /* 0x0000003c3f3f7221 */ /* 0x000fe20000010000 */
[----:B------:R-:W-:Y:S02]  /*bec0*/  HMMA.16816.F32.BF16 R32, R48, R42, R32 ;  /* 0x0000002a3020723c */ /* 0x000fe40000041820 */
[----:B------:R-:W-:Y:S01]  /*bed0*/  FADD.FTZ R41, R150, R41 ;  /* 0x0000002996297221 */ /* 0x000fe20000010000 */
[----:B------:R-:W-:-:S03]  /*bee0*/  FADD.FTZ R46, R62, R63 ;  /* 0x0000003f3e2e7221 */ /* 0x000fc60000010000 */
[----:B------:R-:W-:Y:S01]  /*bef0*/  FADD.FTZ R146, R146, R41 ;  /* 0x0000002992927221 */ /* 0x000fe20000010000 */
[----:B------:R-:W-:Y:S01]  /*bf00*/  FADD.FTZ R46, R61, R46 ;  /* 0x0000002e3d2e7221 */ /* 0x000fe20000010000 */
[C---:B--2---:R-:W-:Y:S01]  /*bf10*/  HMMA.16816.F32.BF16 R20, R48.reuse, R52, R20 ;  /* 0x000000343014723c */ /* 0x044fe20000041814 */
[----:B------:R-:W2:Y:S01]  /*bf20*/  LDSM.16.MT88.4 R40, [R233+0x11800] ;  /* 0x01180000e928783b */ /* 0x000ea20000004200 */
[----:B------:R-:W-:Y:S01]  /*bf30*/  FADD.FTZ R141, R141, R146 ;  /* 0x000000928d8d7221 */ /* 0x000fe20000010000 */
[----:B------:R-:W-:Y:S01]  /*bf40*/  FADD.FTZ R67, R67, R46 ;  /* 0x0000002e43437221 */ /* 0x000fe20000010000 */
[----:B-----5:R-:W-:Y:S02]  /*bf50*/  F2FP.BF16.F32.PACK_AB R135, R45, R44 ;  /* 0x0000002c2d87723e */ /* 0x020fe400000010ff */
[----:B------:R-:W-:Y:S01]  /*bf60*/  FADD.FTZ R64, R64, R141 ;  /* 0x0000008d40407221 */ /* 0x000fe20000010000 */
[----:B------:R-:W-:Y:S01]  /*bf70*/  FADD.FTZ R66, R66, R67 ;  /* 0x0000004342427221 */ /* 0x000fe20000010000 */
[----:B------:R-:W-:Y:S02]  /*bf80*/  HMMA.16816.F32.BF16 R16, R48, R54, R16 ;  /* 0x000000363010723c */ /* 0x000fe40000041810 */
[----:B------:R-:W-:-:S04]  /*bf90*/  FADD.FTZ R69, R69, R64 ;  /* 0x0000004045457221 */ /* 0x000fc80000010000 */
[----:B---3--:R-:W-:Y:S01]  /*bfa0*/  HMMA.16816.F32.BF16 R160, R132, R156, R8 ;  /* 0x0000009c84a0723c */ /* 0x008fe20000041808 */
[----:B------:R-:W-:-:S04]  /*bfb0*/  FADD.FTZ R68, R68, R69 ;  /* 0x0000004544447221 */ /* 0x000fc80000010000 */
[----:B------:R-:W-:Y:S01]  /*bfc0*/  FADD.FTZ R191, R191, R68 ;  /* 0x00000044bfbf7221 */ /* 0x000fe20000010000 */
[C---:B------:R-:W-:Y:S01]  /*bfd0*/  HMMA.16816.F32.BF16 R156, R132.reuse, R158, R4 ;  /* 0x0000009e849c723c */ /* 0x040fe20000041804 */
[----:B------:R-:W-:Y:S01]  /*bfe0*/  FADD.FTZ R9, R65, R66 ;  /* 0x0000004241097221 */ /* 0x000fe20000010000 */
[----:B------:R-:W3:Y:S01]  /*bff0*/  LDSM.16.MT88.4 R4, [R232+0x11800] ;  /* 0x01180000e804783b */ /* 0x000ee20000004200 */
[----:B------:R-:W-:Y:S02]  /*c000*/  FADD.FTZ R8, R70, R191 ;  /* 0x000000bf46087221 */ /* 0x000fe40000010000 */
[----:B------:R-:W-:Y:S01]  /*c010*/  FADD.FTZ R9, R74, R9 ;  /* 0x000000094a097221 */ /* 0x000fe20000010000 */
[----:B-1----:R-:W-:Y:S01]  /*c020*/  HMMA.16816.F32.BF16 R152, R132, R12, R36 ;  /* 0x0000000c8498723c */ /* 0x002fe20000041824 */
[----:B------:R-:W-:Y:S02]  /*c030*/  FADD.FTZ R8, R75, R8 ;  /* 0x000000084b087221 */ /* 0x000fe40000010000 */
[----:B------:R-:W-:-:S02]  /*c040*/  FADD.FTZ R10, R72, R9 ;  /* 0x00000009480a7221 */ /* 0x000fc40000010000 */
[----:B------:R-:W-:Y:S01]  /*c050*/  FADD.FTZ R9, R73, R8 ;  /* 0x0000000849097221 */ /* 0x000fe20000010000 */
[C---:B------:R-:W-:Y:S01]  /*c060*/  HMMA.16816.F32.BF16 R148, R132.reuse, R14, R32 ;  /* 0x0000000e8494723c */ /* 0x040fe20000041820 */
[----:B------:R-:W-:Y:S02]  /*c070*/  FADD.FTZ R10, R71, R10 ;  /* 0x0000000a470a7221 */ /* 0x000fe40000010000 */
[----:B------:R-:W-:Y:S02]  /*c080*/  FADD.FTZ R9, R76, R9 ;  /* 0x000000094c097221 */ /* 0x000fe40000010000 */
[----:B------:R-:W-:Y:S02]  /*c090*/  FADD.FTZ R79, R79, R10 ;  /* 0x0000000a4f4f7221 */ /* 0x000fe40000010000 */
[----:B------:R-:W-:Y:S02]  /*c0a0*/  FADD.FTZ R80, R80, R9 ;  /* 0x0000000950507221 */ /* 0x000fe40000010000 */
[----:B------:R-:W-:Y:S01]  /*c0b0*/  FADD.FTZ R78, R78, R79 ;  /* 0x0000004f4e4e7221 */ /* 0x000fe20000010000 */
[----:B--2---:R-:W-:Y:S01]  /*c0c0*/  HMMA.16816.F32.BF16 R144, R132, R40, R28 ;  /* 0x000000288490723c */ /* 0x004fe2000004181c */
[----:B------:R-:W-:-:S02]  /*c0d0*/  FADD.FTZ R81, R81, R80 ;  /* 0x0000005051517221 */ /* 0x000fc40000010000 */
[----:B------:R-:W-:Y:S02]  /*c0e0*/  FADD.FTZ R3, R3, R78 ;  /* 0x0000004e03037221 */ /* 0x000fe40000010000 */
[----:B------:R-:W-:Y:S01]  /*c0f0*/  FADD.FTZ R56, R56, R81 ;  /* 0x0000005138387221 */ /* 0x000fe20000010000 */
[----:B------:R-:W-:Y:S01]  /*c100*/  HMMA.16816.F32.BF16 R140, R132, R42, R24 ;  /* 0x0000002a848c723c */ /* 0x000fe20000041818 */
[----:B------:R-:W-:Y:S02]  /*c110*/  FADD.FTZ R82, R82, R3 ;  /* 0x0000000352527221 */ /* 0x000fe40000010000 */
[----:B------:R-:W-:Y:S02]  /*c120*/  FADD.FTZ R57, R57, R56 ;  /* 0x0000003839397221 */ /* 0x000fe40000010000 */
[----:B------:R-:W-:-:S04]  /*c130*/  FADD.FTZ R77, R77, R82 ;  /* 0x000000524d4d7221 */ /* 0x000fc80000010000 */
[----:B------:R-:W-:-:S04]  /*c140*/  FADD.FTZ R84, R84, R77 ;  /* 0x0000004d54547221 */ /* 0x000fc80000010000 */
[----:B------:R-:W-:Y:S01]  /*c150*/  FADD.FTZ R83, R83, R84 ;  /* 0x0000005453537221 */ /* 0x000fe20000010000 */
[----:B---3--:R-:W-:Y:S03]  /*c160*/  HMMA.16816.F32.BF16 R136, R132, R4, R20 ;  /* 0x000000048488723c */ /* 0x008fe60000041814 */
[----:B------:R-:W-:-:S03]  /*c170*/  FADD.FTZ R86, R86, R83 ;  /* 0x0000005356567221 */ /* 0x000fc60000010000 */
        /* <DEDUP_REMOVED lines=8> */
[----:B------:R-:W-:-:S04]  /*c200*/  FADD.FTZ R88, R88, R85 ;  /* 0x0000005558587221 */ /* 0x000fc80000010000 */
[----:B------:R1:W-:Y:S01]  /*c210*/  STL [R1], R248 ;  /* 0x000000f801007387 */ /* 0x0003e20000100800 */
[----:B------:R-:W-:-:S04]  /*c220*/  FADD.FTZ R87, R87, R88 ;  /* 0x0000005857577221 */ /* 0x000fc80000010000 */
[----:B------:R-:W-:Y:S01]  /*c230*/  FADD.FTZ R252, R252, R87 ;  /* 0x00000057fcfc7221 */ /* 0x000fe20000010000 */
[----:B------:R-:W-:Y:S05]  /*c240*/  @!P1 BRA `(.L_x_3668) ;  /* 0x0000008400449947 */ /* 0x000fea0003800000 */
[----:B------:R-:W-:-:S04]  /*c250*/  DEPBAR.LE SB0, 0x0 ;  /* 0x000080000000791a */ /* 0x000fc80000000000 */
[----:B------:R-:W-:Y:S01]  /*c260*/  UIADD3 UR14, UR17, -0x2, URZ ;  /* 0xfffffffe110e7890 */ /* 0x000fe2000fffe03f */
[----:B------:R-:W-:Y:S06]  /*c270*/  BAR.SYNC.DEFER_BLOCKING 0x0 ;  /* 0x0000000000007b1d */ /* 0x000fec0000010000 */
[----:B------:R-:W-:Y:S05]  /*c280*/  @!P3 BRA `(.L_x_3669) ;  /* 0x0000000000f4b947 */ /* 0x000fea0003800000 */
[----:B------:R-:W2:Y:S01]  /*c290*/  LDC R4, c[0x0][0x380] ;  /* 0x0000e000ff047b82 */ /* 0x000ea20000000800 */
[----:B------:R-:W-:-:S04]  /*c2a0*/  USHF.L.U32 UR4, UR14, 0x8, URZ ;  /* 0x000000080e047899 */ /* 0x000fc8000800063f */
[----:B------:R-:W-:Y:S02]  /*c2b0*/  UIADD3 UR16, UR4, 0x100, URZ ;  /* 0x0000010004107890 */ /* 0x000fe4000fffe03f */
[----:B------:R-:W-:-:S04]  /*c2c0*/  MOV R5, UR4 ;  /* 0x0000000400057c02 */ /* 0x000fc80008000f00 */
[----:B------:R-:W-:Y:S01]  /*c2d0*/  IMAD.U32 R7, RZ, RZ, UR16 ;  /* 0x00000010ff077e24 */ /* 0x000fe2000f8e00ff */
[----:B------:R-:W-:-:S04]  /*c2e0*/  IABS R5, R5 ;  /* 0x0000000500057213 */ /* 0x000fc80000000000 */
[----:B------:R-:W-:Y:S02]  /*c2f0*/  IABS R7, R7 ;  /* 0x0000000700077213 */ /* 0x000fe40000000000 */
[----:B--2---:R-:W-:-:S04]  /*c300*/  IABS R3, R4 ;  /* 0x0000000400037213 */ /* 0x004fc80000000000 */
[----:B------:R-:W2:Y:S08]  /*c310*/  I2F.RP R10, R3 ;  /* 0x00000003000a7306 */ /* 0x000eb00000209400 */
[----:B--2---:R-:W2:Y:S02]  /*c320*/  MUFU.RCP R8, R10 ;  /* 0x0000000a00087308 */ /* 0x004ea40000001000 */
[----:B--2---:R-:W-:-:S06]  /*c330*/  VIADD R8, R8, 0xffffffe ;  /* 0x0ffffffe08087836 */ /* 0x004fcc0000000000 */
[----:B------:R-:W2:Y:S02]  /*c340*/  F2I.FTZ.U32.TRUNC.NTZ R9, R8 ;  /* 0x0000000800097305 */ /* 0x000ea4000021f000 */
[----:B--2---:R-:W-:Y:S01]  /*c350*/  IADD3 R6, RZ, -R9, RZ ;  /* 0x80000009ff067210 */ /* 0x004fe20007ffe0ff */
        /* <DEDUP_REMOVED lines=48> */
.L_x_3669:
[----:B------:R-:W-:-:S04]  /*c660*/  ULEA UR4, -UR8, URZ, 0x8 ;  /* 0x0000003f08047291 */ /* 0x000fc8000f8e413f */
[----:B------:R-:W-:Y:S02]  /*c670*/  USHF.R.S32.HI UR16, URZ, 0x1f, UR4 ;  /* 0x0000001f3f107899 */ /* 0x000fe40008011404 */
[----:B------:R-:W-:-:S04]  /*c680*/  MOV R4, UR4 ;  /* 0x0000000400047c02 */ /* 0x000fc80008000f00 */
[----:B------:R-:W-:-:S07]  /*c690*/  MOV R3, UR16 ;  /* 0x0000001000037c02 */ /* 0x000fce0008000f00 */
.L_x_3670:
        /* <DEDUP_REMOVED lines=59> */
[----:B------:R2:W-:Y:S01]  /*ca50*/  @!P0 LDGSTS.E.BYPASS.LTC128B.128 [R242+0xa800], desc[UR18][R34.64] ;  /* 0x0a80000022f28fae */ /* 0x0005e2000b901d52 */
        /* <DEDUP_REMOVED lines=92> */
[----:B--2---:R-:W-:-:S02]  /*d020*/  @!P0 LEA R34, P4, R28, UR22, 0x1 ;  /* 0x000000161c228c11 */ /* 0x004fc4000f8808ff */
        /* <DEDUP_REMOVED lines=57> */
[----:B---3--:R-:W4:Y:S04]  /*d3c0*/  LDSM.16.M88.4 R36, [R241+0x2000] ;  /* 0x00200000f124783b */ /* 0x008f280000000200 */
[----:B------:R-:W5:Y:S04]  /*d3d0*/  LDSM.16.M88.4 R28, [R241+0x2800] ;  /* 0x00280000f11c783b */ /* 0x000f680000000200 */
[----:B------:R-:W1:Y:S04]  /*d3e0*/  LDSM.16.M88.4 R20, [R241+0x3000] ;  /* 0x00300000f114783b */ /* 0x000e680000000200 */
[----:B--2---:R-:W2:Y:S04]  /*d3f0*/  LDSM.16.M88.4 R12, [R241+0x3800] ;  /* 0x00380000f10c783b */ /* 0x004ea80000000200 */
        /* <DEDUP_REMOVED lines=8> */
[----:B------:R-:W4:Y:S03]  /*d480*/  LDSM.16.M88.4 R76, [R241+0x7800] ;  /* 0x00780000f14c783b */ /* 0x000f260000000200 */
[C---:B-----5:R-:W-:Y:S01]  /*d490*/  HMMA.16816.F32.BF16 R32, R44.reuse, R28, RZ ;  /* 0x0000001c2c20723c */ /* 0x060fe200000418ff */
[----:B------:R-:W5:Y:S04]  /*d4a0*/  LDSM.16.M88.4 R68, [R241+0x8000] ;  /* 0x00800000f144783b */ /* 0x000f680000000200 */
[----:B------:R-:W5:Y:S01]  /*d4b0*/  LDSM.16.M88.4 R60, [R241+0x8800] ;  /* 0x00880000f13c783b */ /* 0x000f620000000200 */
[C---:B-1----:R-:W-:Y:S03]  /*d4c0*/  HMMA.16816.F32.BF16 R24, R44.reuse, R20, RZ ;  /* 0x000000142c18723c */ /* 0x042fe600000418ff */
[----:B------:R-:W1:Y:S03]  /*d4d0*/  LDSM.16.M88.4 R52, [R241+0x9000] ;  /* 0x00900000f134783b */ /* 0x000e660000000200 */
[C---:B--2---:R-:W-:Y:S01]  /*d4e0*/  HMMA.16816.F32.BF16 R16, R44.reuse, R12, RZ ;  /* 0x0000000c2c10723c */ /* 0x044fe200000418ff */
[----:B------:R-:W2:Y:S04]  /*d4f0*/  LDSM.16.M88.4 R164, [R241+0x9800] ;  /* 0x00980000f1a4783b */ /* 0x000ea80000000200 */
        /* <DEDUP_REMOVED lines=16> */
[C---:B----4-:R-:W-:Y:S06]  /*d600*/  HMMA.16816.F32.BF16 R80, R44.reuse, R76, RZ ;  /* 0x0000004c2c50723c */ /* 0x050fec00000418ff */
[C---:B-----5:R-:W-:Y:S06]  /*d610*/  HMMA.16816.F32.BF16 R72, R44.reuse, R68, RZ ;  /* 0x000000442c48723c */ /* 0x060fec00000418ff */
        /* <DEDUP_REMOVED lines=37> */
[----:B------:R-:W-:-:S05]  /*d870*/  IMAD R184, R236, 0x2, R243 ;  /* 0x00000002ecb87824 */ /* 0x000fca00078e02f3 */
[C---:B------:R-:W-:Y:S01]  /*d880*/  HMMA.16816.F32.BF16 R24, R168.reuse, R188, R24 ;  /* 0x000000bca818723c */ /* 0x040fe20000041818 */
[----:B------:R-:W-:Y:S05]  /*d890*/  LDSM.16.M88.4 R184, [R184] ;  /* 0x00000000b8b8783b */ /* 0x000fea0000000200 */
[C---:B------:R-:W-:Y:S01]  /*d8a0*/  HMMA.16816.F32.BF16 R20, R168.reuse, R190, R20 ;  /* 0x000000bea814723c */ /* 0x040fe20000041814 */
[----:B------:R-:W-:Y:S05]  /*d8b0*/  LDSM.16.M88.4 R188, [R235+0x7000] ;  /* 0x00700000ebbc783b */ /* 0x000fea0000000200 */
[C---:B-1----:R-:W-:Y:S06]  /*d8c0*/  HMMA.16816.F32.BF16 R72, R168.reuse, R164, R72 ;  /* 0x000000a4a848723c */ /* 0x042fec0000041848 */
[C---:B------:R-:W-:Y:S01]  /*d8d0*/  HMMA.16816.F32.BF16 R68, R168.reuse, R166, R68 ;  /* 0x000000a6a844723c */ /* 0x040fe20000041844 */
[----:B------:R-:W1:Y:S05]  /*d8e0*/  LDSM.16.M88.4 R164, [R240] ;  /* 0x00000000f0a4783b */ /* 0x000e6a0000000200 */
        /* <DEDUP_REMOVED lines=8> */
[----:B------:R-:W5:Y:S05]  /*d970*/  LDSM.16.M88.4 R192, [R231] ;  /* 0x00000000e7c0783b */ /* 0x000f6a0000000200 */
[C---:B--2---:R-:W-:Y:S06]  /*d980*/  HMMA.16816.F32.BF16 R48, R168.reuse, R172, R48 ;  /* 0x000000aca830723c */ /* 0x044fec0000041830 */
[----:B------:R-:W-:Y:S01]  /*d990*/  HMMA.16816.F32.BF16 R44, R168, R174, R44 ;  /* 0x000000aea82c723c */ /* 0x000fe2000004182c */
[----:B------:R-:W2:Y:S05]  /*d9a0*/  LDSM.16.M88.4 R172, [R227] ;  /* 0x00000000e3ac783b */ /* 0x000eaa0000000200 */
[C---:B-1----:R-:W-:Y:S06]  /*d9b0*/  HMMA.16816.F32.BF16 R40, R184.reuse, R164, R40 ;  /* 0x000000a4b828723c */ /* 0x042fec0000041828 */
[----:B------:R-:W-:Y:S01]  /*d9c0*/  HMMA.16816.F32.BF16 R36, R184, R166, R36 ;  /* 0x000000a6b824723c */ /* 0x000fe20000041824 */
[----:B------:R-:W1:Y:S05]  /*d9d0*/  LDSM.16.M88.4 R164, [R225] ;  /* 0x00000000e1a4783b */ /* 0x000e6a0000000200 */
[C---:B------:R-:W-:Y:S06]  /*d9e0*/  HMMA.16816.F32.BF16 R88, R168.reuse, R188, R88 ;  /* 0x000000bca858723c */ /* 0x040fec0000041858 */
[C---:B------:R-:W-:Y:S01]  /*d9f0*/  HMMA.16816.F32.BF16 R84, R168.reuse, R190, R84 ;  /* 0x000000bea854723c */ /* 0x040fe20000041854 */
[----:B------:R-:W1:Y:S05]  /*da00*/  LDSM.16.M88.4 R188, [R230] ;  /* 0x00000000e6bc783b */ /* 0x000e6a0000000200 */
[C---:B------:R-:W-:Y:S06]  /*da10*/  HMMA.16816.F32.BF16 R104, R168.reuse, R196, R104 ;  /* 0x000000c4a868723c */ /* 0x040fec0000041868 */
[C---:B------:R-:W-:Y:S06]  /*da20*/  HMMA.16816.F32.BF16 R100, R168.reuse, R198, R100 ;  /* 0x000000c6a864723c */ /* 0x040fec0000041864 */
[C---:B---3--:R-:W-:Y:S06]  /*da30*/  HMMA.16816.F32.BF16 R64, R168.reuse, R180, R64 ;  /* 0x000000b4a840723c */ /* 0x048fec0000041840 */
[C---:B------:R-:W-:Y:S01]  /*da40*/  HMMA.16816.F32.BF16 R60, R168.reuse, R182, R60 ;  /* 0x000000b6a83c723c */ /* 0x040fe2000004183c */
[----:B------:R-:W-:Y:S05]  /*da50*/  LDSM.16.M88.4 R180, [R229] ;  /* 0x00000000e5b4783b */ /* 0x000fea0000000200 */
[C---:B----4-:R-:W-:Y:S06]  /*da60*/  HMMA.16816.F32.BF16 R56, R168.reuse, R176, R56 ;  /* 0x000000b0a838723c */ /* 0x050fec0000041838 */
[----:B------:R-:W-:Y:S01]  /*da70*/  HMMA.16816.F32.BF16 R52, R168, R178, R52 ;  /* 0x000000b2a834723c */ /* 0x000fe20000041834 */
[----:B------:R-:W3:Y:S04]  /*da80*/  LDSM.16.M88.4 R168, [R226] ;  /* 0x00000000e2a8783b */ /* 0x000ee80000000200 */
[----:B------:R-:W-:Y:S01]  /*da90*/  LDSM.16.M88.4 R176, [R228] ;  /* 0x00000000e4b0783b */ /* 0x000fe20000000200 */
[C---:B-----5:R-:W-:Y:S06]  /*daa0*/  HMMA.16816.F32.BF16 R32, R184.reuse, R192, R32 ;  /* 0x000000c0b820723c */ /* 0x060fec0000041820 */
        /* <DEDUP_REMOVED lines=10> */
[----:B------:R-:W5:Y:S05]  /*db50*/  LDSM.16.M88.4 R188, [R223] ;  /* 0x00000000dfbc783b */ /* 0x000f6a0000000200 */
        /* <DEDUP_REMOVED lines=8> */
[----:B------:R-:W-:Y:S05]  /*dbe0*/  LDSM.16.M88.4 R192, [R239] ;  /* 0x00000000efc0783b */ /* 0x000fea0000000200 */
[C---:B--2---:R-:W-:Y:S06]  /*dbf0*/  HMMA.16816.F32.BF16 R72, R184.reuse, R172, R72 ;  /* 0x000000acb848723c */ /* 0x044fec0000041848 */
[C---:B------:R-:W-:Y:S01]  /*dc00*/  HMMA.16816.F32.BF16 R68, R184.reuse, R174, R68 ;  /* 0x000000aeb844723c */ /* 0x040fe20000041844 */
[----:B------:R-:W2:Y:S05]  /*dc10*/  LDSM.16.M88.4 R172, [R216+0x1000] ;  /* 0x00100000d8ac783b */ /* 0x000eaa0000000200 */
[C---:B------:R-:W-:Y:S06]  /*dc20*/  HMMA.16816.F32.BF16 R8, R184.reuse, R176, R8 ;  /* 0x000000b0b808723c */ /* 0x040fec0000041808 */
[C---:B------:R-:W-:Y:S01]  /*dc30*/  HMMA.16816.F32.BF16 R4, R184.reuse, R178, R4 ;  /* 0x000000b2b804723c */ /* 0x040fe20000041804 */
[----:B------:R-:W4:Y:S05]  /*dc40*/  LDSM.16.M88.4 R176, [R221] ;  /* 0x00000000ddb0783b */ /* 0x000f2a0000000200 */
[C---:B-1----:R-:W-:Y:S06]  /*dc50*/  HMMA.16816.F32.BF16 R56, R184.reuse, R164, R56 ;  /* 0x000000a4b838723c */ /* 0x042fec0000041838 */
[C---:B------:R-:W-:Y:S01]  /*dc60*/  HMMA.16816.F32.BF16 R52, R184.reuse, R166, R52 ;  /* 0x000000a6b834723c */ /* 0x040fe20000041834 */
[----:B------:R-:W1:Y:S05]  /*dc70*/  LDSM.16.M88.4 R164, [R216+0x2000] ;  /* 0x00200000d8a4783b */ /* 0x000e6a0000000200 */
[C---:B-----5:R-:W-:Y:S06]  /*dc80*/  HMMA.16816.F32.BF16 R96, R184.reuse, R188, R96 ;  /* 0x000000bcb860723c */ /* 0x060fec0000041860 */
[C---:B------:R-:W-:Y:S01]  /*dc90*/  HMMA.16816.F32.BF16 R92, R184.reuse, R190, R92 ;  /* 0x000000beb85c723c */ /* 0x040fe2000004185c */
[----:B------:R-:W5:Y:S05]  /*dca0*/  LDSM.16.M88.4 R188, [R217] ;  /* 0x00000000d9bc783b */ /* 0x000f6a0000000200 */
[C---:B---3--:R-:W-:Y:S06]  /*dcb0*/  HMMA.16816.F32.BF16 R64, R184.reuse, R168, R64 ;  /* 0x000000a8b840723c */ /* 0x048fec0000041840 */
[C---:B------:R-:W-:Y:S01]  /*dcc0*/  HMMA.16816.F32.BF16 R60, R184.reuse, R170, R60 ;  /* 0x000000aab83c723c */ /* 0x040fe2000004183c */
[----:B------:R-:W3:Y:S05]  /*dcd0*/  LDSM.16.M88.4 R168, [R216+0x1800] ;  /* 0x00180000d8a8783b */ /* 0x000eea0000000200 */
[C---:B------:R-:W-:Y:S06]  /*dce0*/  HMMA.16816.F32.BF16 R88, R184.reuse, R180, R88 ;  /* 0x000000b4b858723c */ /* 0x040fec0000041858 */
[----:B------:R-:W-:Y:S01]  /*dcf0*/  HMMA.16816.F32.BF16 R84, R184, R182, R84 ;  /* 0x000000b6b854723c */ /* 0x000fe20000041854 */
[----:B------:R-:W3:Y:S05]  /*dd00*/  LDSM.16.M88.4 R180, [R216] ;  /* 0x00000000d8b4783b */ /* 0x000eea0000000200 */
[C---:B--2---:R-:W-:Y:S06]  /*dd10*/  HMMA.16816.F32.BF16 R24, R192.reuse, R172, R24 ;  /* 0x000000acc018723c */ /* 0x044fec0000041818 */
[----:B------:R-:W-:Y:S01]  /*dd20*/  HMMA.16816.F32.BF16 R20, R192, R174, R20 ;  /* 0x000000aec014723c */ /* 0x000fe20000041814 */
[----:B------:R-:W2:Y:S05]  /*dd30*/  LDSM.16.M88.4 R172, [R216+0x4800] ;  /* 0x00480000d8ac783b */ /* 0x000eaa0000000200 */
[C---:B----4-:R-:W-:Y:S06]  /*dd40*/  HMMA.16816.F32.BF16 R80, R184.reuse, R176, R80 ;  /* 0x000000b0b850723c */ /* 0x050fec0000041850 */
[----:B------:R-:W-:Y:S01]  /*dd50*/  HMMA.16816.F32.BF16 R76, R184, R178, R76 ;  /* 0x000000b2b84c723c */ /* 0x000fe2000004184c */
[----:B------:R-:W4:Y:S05]  /*dd60*/  LDSM.16.M88.4 R176, [R216+0x800] ;  /* 0x00080000d8b0783b */ /* 0x000f2a0000000200 */
[C---:B-1----:R-:W-:Y:S06]  /*dd70*/  HMMA.16816.F32.BF16 R8, R192.reuse, R164, R8 ;  /* 0x000000a4c008723c */ /* 0x042fec0000041808 */
[----:B------:R-:W-:Y:S01]  /*dd80*/  HMMA.16816.F32.BF16 R4, R192, R166, R4 ;  /* 0x000000a6c004723c */ /* 0x000fe20000041804 */
[----:B------:R-:W1:Y:S05]  /*dd90*/  LDSM.16.M88.4 R164, [R216+0x5800] ;  /* 0x00580000d8a4783b */ /* 0x000e6a0000000200 */
[C---:B-----5:R-:W-:Y:S06]  /*dda0*/  HMMA.16816.F32.BF16 R48, R184.reuse, R188, R48 ;  /* 0x000000bcb830723c */ /* 0x060fec0000041830 */
[----:B------:R-:W-:Y:S01]  /*ddb0*/  HMMA.16816.F32.BF16 R44, R184, R190, R44 ;  /* 0x000000beb82c723c */ /* 0x000fe2000004182c */
[----:B------:R-:W5:Y:S04]  /*ddc0*/  LDSM.16.M88.4 R184, [R216+0x3000] ;  /* 0x00300000d8b8783b */ /* 0x000f680000000200 */
[----:B------:R-:W-:Y:S01]  /*ddd0*/  LDSM.16.M88.4 R188, [R216+0x2800] ;  /* 0x00280000d8bc783b */ /* 0x000fe20000000200 */
[C---:B---3--:R-:W-:Y:S06]  /*dde0*/  HMMA.16816.F32.BF16 R16, R192.reuse, R168, R16 ;  /* 0x000000a8c010723c */ /* 0x048fec0000041810 */
[C---:B------:R-:W-:Y:S01]  /*ddf0*/  HMMA.16816.F32.BF16 R12, R192.reuse, R170, R12 ;  /* 0x000000aac00c723c */ /* 0x040fe2000004180c */
[----:B------:R-:W3:Y:S05]  /*de00*/  LDSM.16.M88.4 R168, [R216+0x5000] ;  /* 0x00500000d8a8783b */ /* 0x000eea0000000200 */
[C---:B------:R-:W-:Y:S06]  /*de10*/  HMMA.16816.F32.BF16 R40, R192.reuse, R180, R40 ;  /* 0x000000b4c028723c */ /* 0x040fec0000041828 */
[C---:B------:R-:W-:Y:S01]  /*de20*/  HMMA.16816.F32.BF16 R36, R192.reuse, R182, R36 ;  /* 0x000000b6c024723c */ /* 0x040fe20000041824 */
[----:B------:R-:W3:Y:S05]  /*de30*/  LDSM.16.M88.4 R180, [R216+0x3800] ;  /* 0x00380000d8b4783b */ /* 0x000eea0000000200 */
[C---:B--2---:R-:W-:Y:S06]  /*de40*/  HMMA.16816.F32.BF16 R96, R192.reuse, R172, R96 ;  /* 0x000000acc060723c */ /* 0x044fec0000041860 */
[----:B----4-:R-:W-:Y:S01]  /*de50*/  HMMA.16816.F32.BF16 R32, R192, R176, R32 ;  /* 0x000000b0c020723c */ /* 0x010fe20000041820 */
[----:B------:R-:W-:-:S05]  /*de60*/  LOP3.LUT R172, R245, UR4, RZ, 0xfc, !PT ;  /* 0x00000004f5ac7c12 */ /* 0x000fca000f8efcff */
[C---:B------:R-:W-:Y:S01]  /*de70*/  VIADD R3, R172.reuse, 0x1 ;  /* 0x00000001ac037836 */ /* 0x040fe20000000000 */
[C---:B-1----:R-:W-:Y:S04]  /*de80*/  HMMA.16816.F32.BF16 R80, R192.reuse, R164, R80 ;  /* 0x000000a4c050723c */ /* 0x042fe80000041850 */
[C---:B------:R-:W-:Y:S02]  /*de90*/  ISETP.GE.AND P5, PT, R3.reuse, R203, PT ;  /* 0x000000cb0300720c */ /* 0x040fe40003fa6270 */
[----:B-----5:R-:W-:Y:S01]  /*dea0*/  HMMA.16816.F32.BF16 R120, R192, R184, R120 ;  /* 0x000000b8c078723c */ /* 0x020fe20000041878 */
[----:B------:R-:W-:Y:S02]  /*deb0*/  I2FP.F32.S32 R164, R3 ;  /* 0x0000000300a47245 */ /* 0x000fe40000201400 */
[----:B------:R-:W-:Y:S01]  /*dec0*/  ISETP.GE.AND P4, PT, R3, R202, PT ;  /* 0x000000ca0300720c */ /* 0x000fe20003f86270 */
[----:B------:R-:W-:-:S02]  /*ded0*/  VIADD R3, R172, 0x9 ;  /* 0x00000009ac037836 */ /* 0x000fc40000000000 */
[C---:B------:R-:W-:Y:S01]  /*dee0*/  HMMA.16816.F32.BF16 R116, R192.reuse, R186, R116 ;  /* 0x000000bac074723c */ /* 0x040fe20000041874 */
[----:B------:R-:W1:Y:S01]  /*def0*/  LDSM.16.M88.4 R184, [R216+0x6000] ;  /* 0x00600000d8b8783b */ /* 0x000e620000000200 */
[C---:B------:R-:W-:Y:S01]  /*df00*/  FFMA.FTZ R41, R164.reuse, UR5, R41 ;  /* 0x00000005a4297c23 */ /* 0x040fe20008010029 */
[----:B------:R-:W-:Y:S01]  /*df10*/  FFMA.FTZ R43, R164, UR5, R43 ;  /* 0x00000005a42b7c23 */ /* 0x000fe2000801002b */
[----:B------:R-:W-:Y:S02]  /*df20*/  ISETP.GE.AND P2, PT, R3, R203, PT ;  /* 0x000000cb0300720c */ /* 0x000fe40003f46270 */
[----:B------:R-:W-:Y:S01]  /*df30*/  HMMA.16816.F32.BF16 R28, R192, R178, R28 ;  /* 0x000000b2c01c723c */ /* 0x000fe2000004181c */
[----:B------:R-:W-:Y:S01]  /*df40*/  FSEL R41, R41, -INF , !P5 ;  /* 0xff80000029297808 */ /* 0x000fe20006800000 */
[----:B------:R-:W2:Y:S01]  /*df50*/  LDSM.16.M88.4 R176, [R216+0x4000] ;  /* 0x00400000d8b0783b */ /* 0x000ea20000000200 */
[----:B------:R-:W-:-:S03]  /*df60*/  ISETP.GE.AND P1, PT, R3, R202, PT ;  /* 0x000000ca0300720c */ /* 0x000fc60003f26270 */
[C---:B------:R-:W-:Y:S06]  /*df70*/  HMMA.16816.F32.BF16 R76, R192.reuse, R166, R76 ;  /* 0x000000a6c04c723c */ /* 0x040fec000004184c */
[----:B---3--:R-:W-:Y:S01]  /*df80*/  HMMA.16816.F32.BF16 R88, R192, R168, R88 ;  /* 0x000000a8c058723c */ /* 0x008fe20000041858 */
[----:B------:R-:W-:-:S05]  /*df90*/  VIADD R166, R172, 0x11 ;  /* 0x00000011aca67836 */ /* 0x000fca0000000000 */
[C---:B------:R-:W-:Y:S01]  /*dfa0*/  ISETP.GE.AND P6, PT, R166.reuse, R203, PT ;  /* 0x000000cba600720c */ /* 0x040fe20003fc6270 */
[C---:B------:R-:W-:Y:S01]  /*dfb0*/  HMMA.16816.F32.BF16 R92, R192.reuse, R174, R92 ;  /* 0x000000aec05c723c */ /* 0x040fe2000004185c */
[----:B------:R-:W-:Y:S02]  /*dfc0*/  I2FP.F32.S32 R168, R3 ;  /* 0x0000000300a87245 */ /* 0x000fe40000201400 */
[----:B------:R-:W-:Y:S02]  /*dfd0*/  ISETP.GE.AND P5, PT, R166, R202, PT ;  /* 0x000000caa600720c */ /* 0x000fe40003fa6270 */
[----:B------:R-:W-:Y:S01]  /*dfe0*/  I2FP.F32.S32 R166, R166 ;  /* 0x000000a600a67245 */ /* 0x000fe20000201400 */
[C---:B------:R-:W-:Y:S01]  /*dff0*/  FFMA.FTZ R212, R168.reuse, UR5, R37 ;  /* 0x00000005a8d47c23 */ /* 0x040fe20008010025 */
[----:B------:R-:W-:Y:S01]  /*e000*/  FFMA.FTZ R39, R168, UR5, R39 ;  /* 0x00000005a8277c23 */ /* 0x000fe20008010027 */
[----:B------:R-:W-:Y:S01]  /*e010*/  VIADD R168, R172, 0x19 ;  /* 0x00000019aca87836 */ /* 0x000fe20000000000 */
[C---:B------:R-:W-:Y:S01]  /*e020*/  HMMA.16816.F32.BF16 R84, R192.reuse, R170, R84 ;  /* 0x000000aac054723c */ /* 0x040fe20000041854 */
[C---:B------:R-:W-:Y:S01]  /*e030*/  FFMA.FTZ R3, R166.reuse, UR5, R35 ;  /* 0x00000005a6037c23 */ /* 0x040fe20008010023 */
[----:B------:R-:W-:Y:S01]  /*e040*/  FSEL R35, R43, -INF , !P4 ;  /* 0xff8000002b237808 */ /* 0x000fe20006000000 */
[----:B------:R-:W-:Y:S01]  /*e050*/  FFMA.FTZ R37, R166, UR5, R33 ;  /* 0x00000005a6257c23 */ /* 0x000fe20008010021 */
[----:B------:R-:W-:Y:S01]  /*e060*/  FSEL R212, R212, -INF , !P2 ;  /* 0xff800000d4d47808 */ /* 0x000fe20005000000 */
[----:B------:R-:W3:Y:S01]  /*e070*/  LDSM.16.M88.4 R164, [R216+0x6800] ;  /* 0x00680000d8a4783b */ /* 0x000ee20000000200 */
[----:B------:R-:W-:Y:S01]  /*e080*/  ISETP.GE.AND P4, PT, R168, R203, PT ;  /* 0x000000cba800720c */ /* 0x000fe20003f86270 */
[----:B------:R-:W-:Y:S01]  /*e090*/  VIADD R174, R172, 0x21 ;  /* 0x00000021acae7836 */ /* 0x000fe20000000000 */
[----:B------:R-:W-:Y:S01]  /*e0a0*/  ISETP.GE.AND P2, PT, R168, R202, PT ;  /* 0x000000caa800720c */ /* 0x000fe20003f46270 */
[----:B------:R-:W-:Y:S01]  /*e0b0*/  VIADD R170, R172, 0x29 ;  /* 0x00000029acaa7836 */ /* 0x000fe20000000000 */
[----:B------:R-:W-:Y:S01]  /*e0c0*/  I2FP.F32.S32 R168, R168 ;  /* 0x000000a800a87245 */ /* 0x000fe20000201400 */
[----:B------:R-:W-:Y:S01]  /*e0d0*/  HMMA.16816.F32.BF16 R108, R192, R182, R108 ;  /* 0x000000b6c06c723c */ /* 0x000fe2000004186c */
[----:B------:R-:W-:-:S02]  /*e0e0*/  FSEL R33, R39, -INF , !P1 ;  /* 0xff80000027217808 */ /* 0x000fc40004800000 */
[----:B------:R-:W-:Y:S01]  /*e0f0*/  FSEL R43, R37, -INF , !P6 ;  /* 0xff800000252b7808 */ /* 0x000fe20007000000 */
[C---:B------:R-:W-:Y:S01]  /*e100*/  FFMA.FTZ R39, R168.reuse, UR5, R29 ;  /* 0x00000005a8277c23 */ /* 0x040fe2000801001d */
[----:B------:R-:W-:Y:S01]  /*e110*/  FSEL R29, R3, -INF , !P5 ;  /* 0xff800000031d7808 */ /* 0x000fe20006800000 */
[----:B------:R-:W-:Y:S01]  /*e120*/  FFMA.FTZ R31, R168, UR5, R31 ;  /* 0x00000005a81f7c23 */ /* 0x000fe2000801001f */
[-C--:B------:R-:W-:Y:S01]  /*e130*/  ISETP.GE.AND P1, PT, R174, R203.reuse, PT ;  /* 0x000000cbae00720c */ /* 0x080fe20003f26270 */
[----:B------:R-:W-:Y:S01]  /*e140*/  VIADD R168, R172, 0x39 ;  /* 0x00000039aca87836 */ /* 0x000fe20000000000 */
[----:B------:R-:W-:Y:S01]  /*e150*/  FSEL R39, R39, -INF , !P4 ;  /* 0xff80000027277808 */ /* 0x000fe20006000000 */
[----:B-1----:R-:W-:Y:S01]  /*e160*/  HMMA.16816.F32.BF16 R68, R192, R186, R68 ;  /* 0x000000bac044723c */ /* 0x002fe20000041844 */
[----:B------:R-:W-:Y:S02]  /*e170*/  ISETP.GE.AND P6, PT, R174, R202, PT ;  /* 0x000000caae00720c */ /* 0x000fe40003fc6270 */
[----:B------:R-:W-:-:S02]  /*e180*/  ISETP.GE.AND P5, PT, R170, R203, PT ;  /* 0x000000cbaa00720c */ /* 0x000fc40003fa6270 */
[----:B------:R-:W-:Y:S01]  /*e190*/  ISETP.GE.AND P4, PT, R170, R202, PT ;  /* 0x000000caaa00720c */ /* 0x000fe20003f86270 */
[C---:B------:R-:W-:Y:S01]  /*e1a0*/  HMMA.16816.F32.BF16 R128, R192.reuse, R188, R128 ;  /* 0x000000bcc080723c */ /* 0x040fe20000041880 */
[----:B------:R-:W-:Y:S02]  /*e1b0*/  I2FP.F32.S32 R174, R174 ;  /* 0x000000ae00ae7245 */ /* 0x000fe40000201400 */
[----:B------:R-:W-:Y:S02]  /*e1c0*/  I2FP.F32.S32 R170, R170 ;  /* 0x000000aa00aa7245 */ /* 0x000fe40000201400 */
[----:B------:R-:W-:Y:S01]  /*e1d0*/  FSEL R37, R31, -INF , !P2 ;  /* 0xff8000001f257808 */ /* 0x000fe20005000000 */
        /* <DEDUP_REMOVED lines=8> */
[----:B--2---:R-:W-:Y:S01]  /*e260*/  HMMA.16816.F32.BF16 R100, R192, R178, R100 ;  /* 0x000000b2c064723c */ /* 0x004fe20000041864 */
[----:B------:R-:W-:Y:S01]  /*e270*/  FSEL R21, R21, -INF , !P5 ;  /* 0xff80000015157808 */ /* 0x000fe20006800000 */
[----:B------:R-:W-:Y:S01]  /*e280*/  VIADD R188, R172, 0x79 ;  /* 0x00000079acbc7836 */ /* 0x000fe20000000000 */
[----:B------:R-:W-:-:S02]  /*e290*/  ISETP.GE.AND P2, PT, R170, R203, PT ;  /* 0x000000cbaa00720c */ /* 0x000fc40003f46270 */
[-C--:B------:R-:W-:Y:S01]  /*e2a0*/  ISETP.GE.AND P1, PT, R170, R202.reuse, PT ;  /* 0x000000caaa00720c */ /* 0x080fe20003f26270 */
[C---:B------:R-:W-:Y:S01]  /*e2b0*/  HMMA.16816.F32.BF16 R124, R192.reuse, R190, R124 ;  /* 0x000000bec07c723c */ /* 0x040fe2000004187c */
[CC--:B------:R-:W-:Y:S02]  /*e2c0*/  ISETP.GE.AND P6, PT, R168.reuse, R203.reuse, PT ;  /* 0x000000cba800720c */ /* 0x0c0fe40003fc6270 */
[----:B------:R-:W-:Y:S02]  /*e2d0*/  ISETP.GE.AND P5, PT, R168, R202, PT ;  /* 0x000000caa800720c */ /* 0x000fe40003fa6270 */
[----:B------:R-:W-:Y:S01]  /*e2e0*/  I2FP.F32.S32 R170, R170 ;  /* 0x000000aa00aa7245 */ /* 0x000fe20000201400 */
[C---:B---3--:R-:W-:Y:S01]  /*e2f0*/  HMMA.16816.F32.BF16 R64, R192.reuse, R164, R64 ;  /* 0x000000a4c040723c */ /* 0x048fe20000041840 */
[----:B------:R-:W-:Y:S01]  /*e300*/  I2FP.F32.S32 R168, R168 ;  /* 0x000000a800a87245 */ /* 0x000fe20000201400 */
[----:B------:R-:W-:Y:S01]  /*e310*/  VIADD R190, R172, 0x91 ;  /* 0x00000091acbe7836 */ /* 0x000fe20000000000 */
[----:B------:R-:W-:Y:S01]  /*e320*/  FSEL R182, R182, -INF , !P4 ;  /* 0xff800000b6b67808 */ /* 0x000fe20006000000 */
[C---:B------:R-:W-:Y:S01]  /*e330*/  FFMA.FTZ R17, R170.reuse, UR5, R17 ;  /* 0x00000005aa117c23 */ /* 0x040fe20008010011 */
[----:B------:R-:W-:Y:S01]  /*e340*/  FFMA.FTZ R19, R170, UR5, R19 ;  /* 0x00000005aa137c23 */ /* 0x000fe20008010013 */
[----:B------:R-:W-:Y:S01]  /*e350*/  FFMA.FTZ R13, R168, UR5, R13 ;  /* 0x00000005a80d7c23 */ /* 0x000fe2000801000d */
[----:B------:R-:W-:Y:S01]  /*e360*/  VIADD R170, R172, 0x49 ;  /* 0x00000049acaa7836 */ /* 0x000fe20000000000 */
[----:B------:R-:W-:Y:S01]  /*e370*/  ISETP.GE.AND P4, PT, R174, R203, PT ;  /* 0x000000cbae00720c */ /* 0x000fe20003f86270 */
[----:B------:R-:W-:Y:S01]  /*e380*/  FFMA.FTZ R15, R168, UR5, R15 ;  /* 0x00000005a80f7c23 */ /* 0x000fe2000801000f */
[----:B------:R-:W-:Y:S01]  /*e390*/  FSEL R17, R17, -INF , !P2 ;  /* 0xff80000011117808 */ /* 0x000fe20005000000 */
[----:B------:R-:W-:Y:S01]  /*e3a0*/  VIADD R164, R172, 0x51 ;  /* 0x00000051aca47836 */ /* 0x000fe20000000000 */
[----:B------:R-:W-:Y:S01]  /*e3b0*/  FSEL R178, R19, -INF , !P1 ;  /* 0xff80000013b27808 */ /* 0x000fe20004800000 */
[----:B------:R-:W-:Y:S01]  /*e3c0*/  HMMA.16816.F32.BF16 R104, R192, R176, R104 ;  /* 0x000000b0c068723c */ /* 0x000fe20000041868 */
[----:B------:R-:W-:-:S02]  /*e3d0*/  FSEL R13, R13, -INF , !P6 ;  /* 0xff8000000d0d7808 */ /* 0x000fc40007000000 */
[-C--:B------:R-:W-:Y:S02]  /*e3e0*/  ISETP.GE.AND P2, PT, R174, R202.reuse, PT ;  /* 0x000000caae00720c */ /* 0x080fe40003f46270 */
[CC--:B------:R-:W-:Y:S01]  /*e3f0*/  ISETP.GE.AND P1, PT, R170.reuse, R203.reuse, PT ;  /* 0x000000cbaa00720c */ /* 0x0c0fe20003f26270 */
[C---:B------:R-:W-:Y:S01]  /*e400*/  HMMA.16816.F32.BF16 R112, R192.reuse, R180, R112 ;  /* 0x000000b4c070723c */ /* 0x040fe20000041870 */
[----:B------:R-:W-:Y:S02]  /*e410*/  ISETP.GE.AND P6, PT, R170, R202, PT ;  /* 0x000000caaa00720c */ /* 0x000fe40003fc6270 */
[----:B------:R-:W-:Y:S02]  /*e420*/  I2FP.F32.S32 R174, R174 ;  /* 0x000000ae00ae7245 */ /* 0x000fe40000201400 */
[----:B------:R-:W-:Y:S01]  /*e430*/  I2FP.F32.S32 R170, R170 ;  /* 0x000000aa00aa7245 */ /* 0x000fe20000201400 */
[C---:B------:R-:W-:Y:S01]  /*e440*/  HMMA.16816.F32.BF16 R72, R192.reuse, R184, R72 ;  /* 0x000000b8c048723c */ /* 0x040fe20000041848 */
[----:B------:R-:W-:Y:S01]  /*e450*/  FSEL R176, R15, -INF , !P5 ;  /* 0xff8000000fb07808 */ /* 0x000fe20006800000 */
[C---:B------:R-:W-:Y:S01]  /*e460*/  FFMA.FTZ R9, R174.reuse, UR5, R9 ;  /* 0x00000005ae097c23 */ /* 0x040fe20008010009 */
[----:B------:R-:W-:Y:S01]  /*e470*/  FFMA.FTZ R11, R174, UR5, R11 ;  /* 0x00000005ae0b7c23 */ /* 0x000fe2000801000b */
[C---:B------:R-:W-:Y:S01]  /*e480*/  FFMA.FTZ R5, R170.reuse, UR5, R5 ;  /* 0x00000005aa057c23 */ /* 0x040fe20008010005 */
[----:B------:R-:W-:Y:S01]  /*e490*/  FFMA.FTZ R7, R170, UR5, R7 ;  /* 0x00000005aa077c23 */ /* 0x000fe20008010007 */
[C---:B------:R-:W-:Y:S01]  /*e4a0*/  VIADD R180, R172.reuse, 0x59 ;  /* 0x00000059acb47836 */ /* 0x040fe20000000000 */
[----:B------:R-:W1:Y:S01]  /*e4b0*/  LDSM.16.M88.4 R168, [R216+0x7000] ;  /* 0x00700000d8a8783b */ /* 0x000e620000000200 */
[----:B------:R-:W-:Y:S01]  /*e4c0*/  FSEL R9, R9, -INF , !P4 ;  /* 0xff80000009097808 */ /* 0x000fe20006000000 */
[----:B------:R-:W-:Y:S01]  /*e4d0*/  VIADD R174, R172, 0x61 ;  /* 0x00000061acae7836 */ /* 0x000fe20000000000 */
[C---:B------:R-:W-:Y:S01]  /*e4e0*/  ISETP.GE.AND P5, PT, R164.reuse, R203, PT ;  /* 0x000000cba400720c */ /* 0x040fe20003fa6270 */
[----:B------:R-:W-:Y:S01]  /*e4f0*/  HMMA.16816.F32.BF16 R60, R192, R166, R60 ;  /* 0x000000a6c03c723c */ /* 0x000fe2000004183c */
[----:B------:R-:W-:-:S02]  /*e500*/  ISETP.GE.AND P4, PT, R164, R202, PT ;  /* 0x000000caa400720c */ /* 0x000fc40003f86270 */
[----:B------:R-:W-:Y:S02]  /*e510*/  I2FP.F32.S32 R164, R164 ;  /* 0x000000a400a47245 */ /* 0x000fe40000201400 */
[----:B------:R-:W-:Y:S01]  /*e520*/  FSEL R215, R11, -INF , !P2 ;  /* 0xff8000000bd77808 */ /* 0x000fe20005000000 */
[----:B------:R-:W-:Y:S01]  /*e530*/  VIADD R11, R172, 0xe9 ;  /* 0x000000e9ac0b7836 */ /* 0x000fe20000000000 */
[----:B------:R-:W-:Y:S01]  /*e540*/  FSEL R196, R5, -INF , !P1 ;  /* 0xff80000005c47808 */ /* 0x000fe20004800000 */
[----:B------:R-:W-:Y:S01]  /*e550*/  FFMA.FTZ R129, R164, UR5, R129 ;  /* 0x00000005a4817c23 */ /* 0x000fe20008010081 */
[----:B------:R-:W-:Y:S01]  /*e560*/  ISETP.GE.AND P2, PT, R180, R203, PT ;  /* 0x000000cbb400720c */ /* 0x000fe20003f46270 */
[----:B------:R-:W-:Y:S01]  /*e570*/  FFMA.FTZ R131, R164, UR5, R131 ;  /* 0x00000005a4837c23 */ /* 0x000fe20008010083 */
[----:B------:R-:W-:Y:S01]  /*e580*/  ISETP.GE.AND P1, PT, R180, R202, PT ;  /* 0x000000cab400720c */ /* 0x000fe20003f26270 */
[C---:B------:R-:W-:Y:S01]  /*e590*/  VIADD R166, R172.reuse, 0x69 ;  /* 0x00000069aca67836 */ /* 0x040fe20000000000 */
[----:B------:R-:W-:Y:S01]  /*e5a0*/  I2FP.F32.S32 R180, R180 ;  /* 0x000000b400b47245 */ /* 0x000fe20000201400 */
[----:B------:R-:W-:Y:S01]  /*e5b0*/  VIADD R164, R172, 0x71 ;  /* 0x00000071aca47836 */ /* 0x000fe20000000000 */
[----:B------:R-:W-:-:S02]  /*e5c0*/  FSEL R183, R7, -INF , !P6 ;  /* 0xff80000007b77808 */ /* 0x000fc40007000000 */
[----:B------:R-:W-:Y:S01]  /*e5d0*/  FSEL R184, R129, -INF , !P5 ;  /* 0xff80000081b87808 */ /* 0x000fe20006800000 */
[----:B------:R-:W-:Y:S01]  /*e5e0*/  FFMA.FTZ R125, R180, UR5, R125 ;  /* 0x00000005b47d7c23 */ /* 0x000fe2000801007d */
[-C--:B------:R-:W-:Y:S01]  /*e5f0*/  ISETP.GE.AND P6, PT, R174, R203.reuse, PT ;  /* 0x000000cbae00720c */ /* 0x080fe20003fc6270 */
[----:B------:R-:W-:Y:S01]  /*e600*/  FFMA.FTZ R127, R180, UR5, R127 ;  /* 0x00000005b47f7c23 */ /* 0x000fe2000801007f */
        /* <DEDUP_REMOVED lines=9> */
[----:B------:R-:W-:Y:S01]  /*e6a0*/  FSEL R197, R127, -INF , !P1 ;  /* 0xff8000007fc57808 */ /* 0x000fe20004800000 */
[C---:B-1----:R-:W-:Y:S01]  /*e6b0*/  HMMA.16816.F32.BF16 R56, R192.reuse, R168, R56 ;  /* 0x000000a8c038723c */ /* 0x042fe20000041838 */
[----:B------:R-:W-:Y:S01]  /*e6c0*/  FSEL R174, R121, -INF , !P6 ;  /* 0xff80000079ae7808 */ /* 0x000fe20007000000 */
[----:B------:R-:W-:Y:S01]  /*e6d0*/  FFMA.FTZ R117, R166, UR5, R117 ;  /* 0x00000005a6757c23 */ /* 0x000fe20008010075 */
[-C--:B------:R-:W-:Y:S01]  /*e6e0*/  ISETP.GE.AND P1, PT, R164, R203.reuse, PT ;  /* 0x000000cba400720c */ /* 0x080fe20003f26270 */
[----:B------:R-:W-:Y:S01]  /*e6f0*/  FFMA.FTZ R119, R166, UR5, R119 ;  /* 0x00000005a6777c23 */ /* 0x000fe20008010077 */
[----:B------:R-:W-:Y:S01]  /*e700*/  ISETP.GE.AND P6, PT, R164, R202, PT ;  /* 0x000000caa400720c */ /* 0x000fe20003fc6270 */
[C---:B------:R-:W-:Y:S01]  /*e710*/  VIADD R166, R172.reuse, 0x81 ;  /* 0x00000081aca67836 */ /* 0x040fe20000000000 */
[----:B------:R-:W-:Y:S01]  /*e720*/  I2FP.F32.S32 R164, R164 ;  /* 0x000000a400a47245 */ /* 0x000fe20000201400 */
[----:B------:R-:W-:Y:S01]  /*e730*/  VIADD R168, R172, 0x89 ;  /* 0x00000089aca87836 */ /* 0x000fe20000000000 */
[----:B------:R-:W-:Y:S01]  /*e740*/  FSEL R179, R123, -INF , !P5 ;  /* 0xff8000007bb37808 */ /* 0x000fe20006800000 */
[----:B------:R-:W-:Y:S01]  /*e750*/  HMMA.16816.F32.BF16 R52, R192, R170, R52 ;  /* 0x000000aac034723c */ /* 0x000fe20000041834 */
[----:B------:R-:W-:Y:S01]  /*e760*/  FSEL R185, R117, -INF , !P4 ;  /* 0xff80000075b97808 */ /* 0x000fe20006000000 */
[----:B------:R-:W-:Y:S01]  /*e770*/  FFMA.FTZ R113, R164, UR5, R113 ;  /* 0x00000005a4717c23 */ /* 0x000fe20008010071 */
[----:B------:R-:W-:Y:S01]  /*e780*/  ISETP.GE.AND P5, PT, R188, R203, PT ;  /* 0x000000cbbc00720c */ /* 0x000fe20003fa6270 */
[----:B------:R-:W-:Y:S01]  /*e790*/  FFMA.FTZ R115, R164, UR5, R115 ;  /* 0x00000005a4737c23 */ /* 0x000fe20008010073 */
[----:B------:R-:W-:-:S02]  /*e7a0*/  ISETP.GE.AND P4, PT, R188, R202, PT ;  /* 0x000000cabc00720c */ /* 0x000fc40003f86270 */
[----:B------:R-:W-:Y:S01]  /*e7b0*/  I2FP.F32.S32 R188, R188 ;  /* 0x000000bc00bc7245 */ /* 0x000fe20000201400 */
[----:B------:R-:W-:Y:S01]  /*e7c0*/  VIADD R170, R172, 0xa1 ;  /* 0x000000a1acaa7836 */ /* 0x000fe20000000000 */
        /* <DEDUP_REMOVED lines=13> */
[----:B------:R-:W-:Y:S01]  /*e8a0*/  ISETP.GE.AND P5, PT, R168, R202, PT ;  /* 0x000000caa800720c */ /* 0x000fe20003fa6270 */
[----:B------:R-:W1:Y:S01]  /*e8b0*/  LDSM.16.M88.4 R164, [R216+0x7800] ;  /* 0x00780000d8a4783b */ /* 0x000e620000000200 */
[----:B------:R-:W-:Y:S01]  /*e8c0*/  I2FP.F32.S32 R168, R168 ;  /* 0x000000a800a87245 */ /* 0x000fe20000201400 */
[----:B------:R-:W-:-:S04]  /*e8d0*/  DEPBAR.LE SB0, 0x0 ;  /* 0x000080000000791a */ /* 0x000fc80000000000 */
[C---:B------:R-:W-:Y:S01]  /*e8e0*/  FFMA.FTZ R173, R168.reuse, UR5, R101 ;  /* 0x00000005a8ad7c23 */ /* 0x040fe20008010065 */
[----:B------:R-:W-:Y:S01]  /*e8f0*/  FSEL R3, R3, -INF , !P4 ;  /* 0xff80000003037808 */ /* 0x000fe20006000000 */
[----:B------:R-:W-:Y:S01]  /*e900*/  FFMA.FTZ R103, R168, UR5, R103 ;  /* 0x00000005a8677c23 */ /* 0x000fe20008010067 */
[----:B------:R-:W-:Y:S01]  /*e910*/  FSEL R177, R105, -INF , !P2 ;  /* 0xff80000069b17808 */ /* 0x000fe20005000000 */
[----:B------:R-:W-:Y:S01]  /*e920*/  VIADD R168, R172, 0xa9 ;  /* 0x000000a9aca87836 */ /* 0x000fe20000000000 */
[----:B------:R-:W-:Y:S01]  /*e930*/  BAR.SYNC.DEFER_BLOCKING 0x0 ;  /* 0x0000000000007b1d */ /* 0x000fe20000010000 */
        /* <DEDUP_REMOVED lines=11> */
[----:B------:R-:W-:Y:S01]  /*e9f0*/  ISETP.GE.AND P4, PT, R170, R202, PT ;  /* 0x000000caaa00720c */ /* 0x000fe20003f86270 */
[C---:B------:R-:W-:Y:S01]  /*ea00*/  FFMA.FTZ R7, R188.reuse, UR5, R93 ;  /* 0x00000005bc077c23 */ /* 0x040fe2000801005d */
[----:B------:R-:W-:Y:S01]  /*ea10*/  FFMA.FTZ R5, R188, UR5, R95 ;  /* 0x00000005bc057c23 */ /* 0x000fe2000801005f */
[----:B------:R-:W-:Y:S01]  /*ea20*/  FSEL R95, R103, -INF , !P5 ;  /* 0xff800000675f7808 */ /* 0x000fe20006800000 */
[----:B------:R-:W-:Y:S01]  /*ea30*/  VIADD R188, R172, 0xb1 ;  /* 0x000000b1acbc7836 */ /* 0x000fe20000000000 */
[-C--:B------:R-:W-:Y:S02]  /*ea40*/  ISETP.GE.AND P5, PT, R170, R203.reuse, PT ;  /* 0x000000cbaa00720c */ /* 0x080fe40003fa6270 */
        /* <DEDUP_REMOVED lines=49> */
[----:B------:R-:W-:Y:S01]  /*ed60*/  VIADD R164, R172, 0xe1 ;  /* 0x000000e1aca47836 */ /* 0x000fe20000000000 */
[----:B------:R-:W-:Y:S02]  /*ed70*/  I2FP.F32.S32 R170, R170 ;  /* 0x000000aa00aa7245 */ /* 0x000fe40000201400 */
[----:B------:R-:W-:-:S02]  /*ed80*/  FSEL R69, R75, -INF , !P6 ;  /* 0xff8000004b457808 */ /* 0x000fc40007000000 */
[----:B------:R-:W-:Y:S01]  /*ed90*/  FSEL R75, R5, -INF , !P5 ;  /* 0xff800000054b7808 */ /* 0x000fe20006800000 */
[----:B------:R-:W-:Y:S01]  /*eda0*/  FFMA.FTZ R65, R170, UR5, R65 ;  /* 0x00000005aa417c23 */ /* 0x000fe20008010041 */
[----:B------:R-:W-:Y:S01]  /*edb0*/  ISETP.GE.AND P6, PT, R168, R203, PT ;  /* 0x000000cba800720c */ /* 0x000fe20003fc6270 */
[----:B------:R-:W-:Y:S01]  /*edc0*/  FFMA.FTZ R170, R170, UR5, R67 ;  /* 0x00000005aaaa7c23 */ /* 0x000fe20008010043 */
[----:B------:R-:W-:Y:S01]  /*edd0*/  ISETP.GE.AND P5, PT, R168, R202, PT ;  /* 0x000000caa800720c */ /* 0x000fe20003fa6270 */
[----:B------:R-:W-:Y:S01]  /*ede0*/  VIADD R5, R172, 0xf1 ;  /* 0x000000f1ac057836 */ /* 0x000fe20000000000 */
[----:B------:R-:W-:Y:S02]  /*edf0*/  I2FP.F32.S32 R168, R168 ;  /* 0x000000a800a87245 */ /* 0x000fe40000201400 */
[----:B------:R-:W-:Y:S02]  /*ee00*/  FSEL R67, R65, -INF , !P2 ;  /* 0xff80000041437808 */ /* 0x000fe40005000000 */
[----:B------:R-:W-:Y:S01]  /*ee10*/  ISETP.GE.AND P2, PT, R164, R202, PT ;  /* 0x000000caa400720c */ /* 0x000fe20003f46270 */
[C---:B------:R-:W-:Y:S01]  /*ee20*/  FFMA.FTZ R7, R168.reuse, UR5, R61 ;  /* 0x00000005a8077c23 */ /* 0x040fe2000801003d */
[----:B------:R-:W-:Y:S01]  /*ee30*/  FFMA.FTZ R168, R168, UR5, R63 ;  /* 0x00000005a8a87c23 */ /* 0x000fe2000801003f */
[----:B------:R-:W-:-:S02]  /*ee40*/  FSEL R63, R71, -INF , !P4 ;  /* 0xff800000473f7808 */ /* 0x000fc40006000000 */
[----:B------:R-:W-:Y:S02]  /*ee50*/  ISETP.GE.AND P4, PT, R164, R203, PT ;  /* 0x000000cba400720c */ /* 0x000fe40003f86270 */
[----:B------:R-:W-:Y:S02]  /*ee60*/  I2FP.F32.S32 R164, R164 ;  /* 0x000000a400a47245 */ /* 0x000fe40000201400 */
[----:B------:R-:W-:Y:S02]  /*ee70*/  I2FP.F32.S32 R166, R11 ;  /* 0x0000000b00a67245 */ /* 0x000fe40000201400 */
[----:B------:R-:W-:Y:S01]  /*ee80*/  FSEL R65, R7, -INF , !P6 ;  /* 0xff80000007417808 */ /* 0x000fe20007000000 */
[----:B------:R-:W-:Y:S01]  /*ee90*/  FFMA.FTZ R71, R164, UR5, R57 ;  /* 0x00000005a4477c23 */ /* 0x000fe20008010039 */
[----:B------:R-:W-:Y:S01]  /*eea0*/  FSEL R57, R168, -INF , !P5 ;  /* 0xff800000a8397808 */ /* 0x000fe20006800000 */
[----:B------:R-:W-:Y:S01]  /*eeb0*/  FFMA.FTZ R59, R164, UR5, R59 ;  /* 0x00000005a43b7c23 */ /* 0x000fe2000801003b */
[----:B------:R-:W-:Y:S01]  /*eec0*/  I2FP.F32.S32 R168, R5 ;  /* 0x0000000500a87245 */ /* 0x000fe20000201400 */
[C---:B------:R-:W-:Y:S01]  /*eed0*/  FFMA.FTZ R53, R166.reuse, UR5, R53 ;  /* 0x00000005a6357c23 */ /* 0x040fe20008010035 */
[----:B------:R-:W-:Y:S01]  /*eee0*/  ISETP.GE.AND P5, PT, R5, R203, PT ;  /* 0x000000cb0500720c */ /* 0x000fe20003fa6270 */
[----:B------:R-:W-:Y:S01]  /*eef0*/  FFMA.FTZ R166, R166, UR5, R55 ;  /* 0x00000005a6a67c23 */ /* 0x000fe20008010037 */
[----:B------:R-:W-:Y:S01]  /*ef00*/  I2FP.F32.S32 R7, R172 ;  /* 0x000000ac00077245 */ /* 0x000fe20000201400 */
[C---:B------:R-:W-:Y:S01]  /*ef10*/  FFMA.FTZ R49, R168.reuse, UR5, R49 ;  /* 0x00000005a8317c23 */ /* 0x040fe20008010031 */
[----:B------:R-:W-:Y:S01]  /*ef20*/  FSEL R55, R59, -INF , !P2 ;  /* 0xff8000003b377808 */ /* 0x000fe20005000000 */
[----:B------:R-:W-:Y:S01]  /*ef30*/  FFMA.FTZ R51, R168, UR5, R51 ;  /* 0x00000005a8337c23 */ /* 0x000fe20008010033 */
[----:B------:R-:W-:Y:S01]  /*ef40*/  FSEL R71, R71, -INF , !P4 ;  /* 0xff80000047477808 */ /* 0x000fe20006000000 */
[----:B------:R-:W-:Y:S01]  /*ef50*/  VIADD R164, R172, 0xf9 ;  /* 0x000000f9aca47836 */ /* 0x000fe20000000000 */
[----:B------:R-:W-:Y:S01]  /*ef60*/  FSEL R59, R49, -INF , !P5 ;  /* 0xff800000313b7808 */ /* 0x000fe20006800000 */
[----:B------:R-:W-:Y:S01]  /*ef70*/  FFMA.FTZ R49, R7, UR5, R40 ;  /* 0x0000000507317c23 */ /* 0x000fe20008010028 */
[----:B------:R-:W-:Y:S01]  /*ef80*/  IMAD.U32 R40, RZ, RZ, UR4 ;  /* 0x00000004ff287e24 */ /* 0x000fe2000f8e00ff */
[----:B------:R-:W-:-:S02]  /*ef90*/  FSEL R61, R170, -INF , !P1 ;  /* 0xff800000aa3d7808 */ /* 0x000fc40004800000 */
[-C--:B------:R-:W-:Y:S02]  /*efa0*/  ISETP.GE.AND P4, PT, R5, R202.reuse, PT ;  /* 0x000000ca0500720c */ /* 0x080fe40003f86270 */
[-C--:B------:R-:W-:Y:S02]  /*efb0*/  ISETP.GE.AND P2, PT, R172, R203.reuse, PT ;  /* 0x000000cbac00720c */ /* 0x080fe40003f46270 */
[C---:B------:R-:W-:Y:S02]  /*efc0*/  ISETP.GE.AND P1, PT, R11.reuse, R203, PT ;  /* 0x000000cb0b00720c */ /* 0x040fe40003f26270 */
[----:B------:R-:W-:Y:S02]  /*efd0*/  LOP3.LUT R7, R40, 0x8, R245, 0xfe, !PT ;  /* 0x0000000828077812 */ /* 0x000fe400078efef5 */
[----:B------:R-:W-:Y:S02]  /*efe0*/  ISETP.GE.AND P6, PT, R11, R202, PT ;  /* 0x000000ca0b00720c */ /* 0x000fe40003fc6270 */
[----:B------:R-:W-:-:S02]  /*eff0*/  I2FP.F32.S32 R5, R172 ;  /* 0x000000ac00057245 */ /* 0x000fc40000201400 */
[----:B------:R-:W-:Y:S02]  /*f000*/  FSEL R107, R51, -INF , !P4 ;  /* 0xff800000336b7808 */ /* 0x000fe40006000000 */
[----:B------:R-:W-:Y:S01]  /*f010*/  FSEL R49, R49, -INF , !P2 ;  /* 0xff80000031317808 */ /* 0x000fe20005000000 */
[----:B------:R-:W-:Y:S01]  /*f020*/  FFMA.FTZ R5, R5, UR5, R42 ;  /* 0x0000000505057c23 */ /* 0x000fe2000801002a */
[----:B------:R-:W-:Y:S01]  /*f030*/  FSEL R105, R53, -INF , !P1 ;  /* 0xff80000035697808 */ /* 0x000fe20004800000 */
[----:B------:R-:W-:Y:S01]  /*f040*/  IMAD.U32 R42, RZ, RZ, UR4 ;  /* 0x00000004ff2a7e24 */ /* 0x000fe2000f8e00ff */
[C---:B------:R-:W-:Y:S02]  /*f050*/  ISETP.GE.AND P4, PT, R7.reuse, R203, PT ;  /* 0x000000cb0700720c */ /* 0x040fe40003f86270 */
[----:B------:R-:W-:Y:S02]  /*f060*/  ISETP.GE.AND P2, PT, R7, R202, PT ;  /* 0x000000ca0700720c */ /* 0x000fe40003f46270 */
[----:B------:R-:W-:-:S02]  /*f070*/  FSEL R53, R166, -INF , !P6 ;  /* 0xff800000a6357808 */ /* 0x000fc40007000000 */
[----:B------:R-:W-:Y:S02]  /*f080*/  I2FP.F32.S32 R7, R7 ;  /* 0x0000000700077245 */ /* 0x000fe40000201400 */
[C---:B------:R-:W-:Y:S02]  /*f090*/  ISETP.GE.AND P6, PT, R164.reuse, R203, PT ;  /* 0x000000cba400720c */ /* 0x040fe40003fc6270 */
[----:B------:R-:W-:Y:S01]  /*f0a0*/  ISETP.GE.AND P5, PT, R164, R202, PT ;  /* 0x000000caa400720c */ /* 0x000fe20003fa6270 */
[C---:B------:R-:W-:Y:S01]  /*f0b0*/  FFMA.FTZ R36, R7.reuse, UR5, R36 ;  /* 0x0000000507247c23 */ /* 0x040fe20008010024 */
[----:B------:R-:W-:Y:S01]  /*f0c0*/  I2FP.F32.S32 R164, R164 ;  /* 0x000000a400a47245 */ /* 0x000fe20000201400 */
[----:B------:R-:W-:Y:S01]  /*f0d0*/  FFMA.FTZ R7, R7, UR5, R38 ;  /* 0x0000000507077c23 */ /* 0x000fe20008010026 */
[----:B------:R-:W-:Y:S01]  /*f0e0*/  IMAD.U32 R38, RZ, RZ, UR4 ;  /* 0x00000004ff267e24 */ /* 0x000fe2000f8e00ff */
[----:B------:R-:W-:Y:S02]  /*f0f0*/  LOP3.LUT R11, R40, 0x18, R245, 0xfe, !PT ;  /* 0x00000018280b7812 */ /* 0x000fe400078efef5 */
[----:B------:R-:W-:Y:S01]  /*f100*/  FFMA.FTZ R45, R164, UR5, R45 ;  /* 0x00000005a42d7c23 */ /* 0x000fe2000801002d */
[----:B------:R-:W-:Y:S01]  /*f110*/  ISETP.GE.AND P1, PT, R172, R202, PT ;  /* 0x000000caac00720c */ /* 0x000fe20003f26270 */
[----:B------:R-:W-:Y:S01]  /*f120*/  FFMA.FTZ R47, R164, UR5, R47 ;  /* 0x00000005a42f7c23 */ /* 0x000fe2000801002f */
[----:B------:R-:W-:-:S02]  /*f130*/  LOP3.LUT R25, R42, 0x10, R245, 0xfe, !PT ;  /* 0x000000102a197812 */ /* 0x000fc400078efef5 */
[----:B------:R-:W-:Y:S02]  /*f140*/  I2FP.F32.S32 R15, R11 ;  /* 0x0000000b000f7245 */ /* 0x000fe40000201400 */
[----:B------:R-:W-:Y:S02]  /*f150*/  FSEL R5, R5, -INF , !P1 ;  /* 0xff80000005057808 */ /* 0x000fe40004800000 */
[----:B------:R-:W-:Y:S01]  /*f160*/  FSEL R109, R45, -INF , !P6 ;  /* 0xff8000002d6d7808 */ /* 0x000fe20007000000 */
[----:B------:R-:W-:Y:S01]  /*f170*/  FFMA.FTZ R113, R15, UR5, R28 ;  /* 0x000000050f717c23 */ /* 0x000fe2000801001c */
[----:B------:R-:W-:Y:S01]  /*f180*/  LOP3.LUT R38, R38, 0x20, R245, 0xfe, !PT ;  /* 0x0000002026267812 */ /* 0x000fe200078efef5 */
[----:B------:R-:W-:Y:S01]  /*f190*/  IMAD.U32 R28, RZ, RZ, UR4 ;  /* 0x00000004ff1c7e24 */ /* 0x000fe2000f8e00ff */
        /* <DEDUP_REMOVED lines=13> */
[----:B------:R-:W-:Y:S01]  /*f270*/  FSEL R113, R113, -INF , !P5 ;  /* 0xff80000071717808 */ /* 0x000fe20006800000 */
[C---:B------:R-:W-:Y:S01]  /*f280*/  FFMA.FTZ R24, R11.reuse, UR5, R24 ;  /* 0x000000050b187c23 */ /* 0x040fe20008010018 */
[----:B------:R-:W-:Y:S01]  /*f290*/  FFMA.FTZ R26, R11, UR5, R26 ;  /* 0x000000050b1a7c23 */ /* 0x000fe2000801001a */
[----:B------:R-:W-:Y:S02]  /*f2a0*/  LOP3.LUT R11, R28, 0x28, R245, 0xfe, !PT ;  /* 0x000000281c0b7812 */ /* 0x000fe400078efef5 */
[----:B------:R-:W-:Y:S02]  /*f2b0*/  FSEL R7, R7, -INF , !P2 ;  /* 0xff80000007077808 */ /* 0x000fe40005000000 */
[C---:B------:R-:W-:Y:S02]  /*f2c0*/  ISETP.GE.AND P6, PT, R11.reuse, R203, PT ;  /* 0x000000cb0b00720c */ /* 0x040fe40003fc6270 */
[----:B------:R-:W-:-:S02]  /*f2d0*/  ISETP.GE.AND P5, PT, R11, R202, PT ;  /* 0x000000ca0b00720c */ /* 0x000fc40003fa6270 */
[----:B------:R-:W-:Y:S02]  /*f2e0*/  I2FP.F32.S32 R11, R11 ;  /* 0x0000000b000b7245 */ /* 0x000fe40000201400 */
[----:B------:R-:W-:Y:S02]  /*f2f0*/  ISETP.GE.AND P2, PT, R38, R203, PT ;  /* 0x000000cb2600720c */ /* 0x000fe40003f46270 */
[--C-:B------:R-:W-:Y:S01]  /*f300*/  LOP3.LUT R19, R32, 0x30, R245.reuse, 0xfe, !PT ;  /* 0x0000003020137812 */ /* 0x100fe200078efef5 */
[C---:B------:R-:W-:Y:S01]  /*f310*/  FFMA.FTZ R20, R11.reuse, UR5, R20 ;  /* 0x000000050b147c23 */ /* 0x040fe20008010014 */
[----:B------:R-:W-:Y:S01]  /*f320*/  FFMA.FTZ R22, R11, UR5, R22 ;  /* 0x000000050b167c23 */ /* 0x000fe20008010016 */
[----:B------:R-:W-:Y:S01]  /*f330*/  FSEL R27, R24, -INF , !P2 ;  /* 0xff800000181b7808 */ /* 0x000fe20005000000 */
[----:B------:R-:W-:Y:S01]  /*f340*/  IMAD.U32 R24, RZ, RZ, UR4 ;  /* 0x00000004ff187e24 */ /* 0x000fe2000f8e00ff */
[----:B------:R-:W-:Y:S02]  /*f350*/  LOP3.LUT R11, R28, 0x38, R245, 0xfe, !PT ;  /* 0x000000381c0b7812 */ /* 0x000fe400078efef5 */
[----:B------:R-:W-:-:S02]  /*f360*/  FSEL R47, R30, -INF , !P4 ;  /* 0xff8000001e2f7808 */ /* 0x000fc40006000000 */
[C---:B------:R-:W-:Y:S02]  /*f370*/  ISETP.GE.AND P4, PT, R19.reuse, R203, PT ;  /* 0x000000cb1300720c */ /* 0x040fe40003f86270 */
[-C--:B------:R-:W-:Y:S02]  /*f380*/  ISETP.GE.AND P2, PT, R19, R202.reuse, PT ;  /* 0x000000ca1300720c */ /* 0x080fe40003f46270 */
[----:B------:R-:W-:Y:S02]  /*f390*/  FSEL R31, R31, -INF , !P1 ;  /* 0xff8000001f1f7808 */ /* 0x000fe40004800000 */
[----:B------:R-:W-:Y:S02]  /*f3a0*/  I2FP.F32.S32 R19, R19 ;  /* 0x0000001300137245 */ /* 0x000fe40000201400 */
[-C--:B------:R-:W-:Y:S02]  /*f3b0*/  ISETP.GE.AND P1, PT, R38, R202.reuse, PT ;  /* 0x000000ca2600720c */ /* 0x080fe40003f26270 */
[----:B------:R-:W-:Y:S01]  /*f3c0*/  I2FP.F32.S32 R45, R11 ;  /* 0x0000000b002d7245 */ /* 0x000fe20000201400 */
[C---:B------:R-:W-:Y:S01]  /*f3d0*/  FFMA.FTZ R15, R19.reuse, UR5, R16 ;  /* 0x00000005130f7c23 */ /* 0x040fe20008010010 */
[----:B------:R-:W-:Y:S01]  /*f3e0*/  LOP3.LUT R24, R24, 0x40, R245, 0xfe, !PT ;  /* 0x0000004018187812 */ /* 0x000fe200078efef5 */
[----:B------:R-:W-:Y:S01]  /*f3f0*/  FFMA.FTZ R18, R19, UR5, R18 ;  /* 0x0000000513127c23 */ /* 0x000fe20008010012 */
[----:B------:R-:W-:Y:S01]  /*f400*/  FSEL R208, R26, -INF , !P1 ;  /* 0xff8000001ad07808 */ /* 0x000fe20004800000 */
[----:B------:R-:W-:Y:S01]  /*f410*/  FFMA.FTZ R19, R45, UR5, R12 ;  /* 0x000000052d137c23 */ /* 0x000fe2000801000c */
[----:B------:R-:W-:Y:S01]  /*f420*/  FSEL R51, R20, -INF , !P6 ;  /* 0xff80000014337808 */ /* 0x000fe20007000000 */
[----:B------:R-:W-:Y:S01]  /*f430*/  IMAD.U32 R12, RZ, RZ, UR4 ;  /* 0x00000004ff0c7e24 */ /* 0x000fe2000f8e00ff */
[C---:B------:R-:W-:Y:S01]  /*f440*/  ISETP.GE.AND P1, PT, R11.reuse, R203, PT ;  /* 0x000000cb0b00720c */ /* 0x040fe20003f26270 */
[----:B------:R-:W-:Y:S01]  /*f450*/  IMAD.U32 R16, RZ, RZ, UR4 ;  /* 0x00000004ff107e24 */ /* 0x000fe2000f8e00ff */
[----:B------:R-:W-:Y:S01]  /*f460*/  ISETP.GE.AND P6, PT, R11, R202, PT ;  /* 0x000000ca0b00720c */ /* 0x000fe20003fc6270 */
[----:B------:R-:W-:Y:S01]  /*f470*/  FFMA.FTZ R14, R45, UR5, R14 ;  /* 0x000000052d0e7c23 */ /* 0x000fe2000801000e */
[----:B------:R-:W-:-:S02]  /*f480*/  I2FP.F32.S32 R11, R24 ;  /* 0x00000018000b7245 */ /* 0x000fc40000201400 */
[----:B------:R-:W-:Y:S02]  /*f490*/  FSEL R206, R22, -INF , !P5 ;  /* 0xff80000016ce7808 */ /* 0x000fe40006800000 */
[--C-:B------:R-:W-:Y:S01]  /*f4a0*/  LOP3.LUT R119, R12, 0x48, R245.reuse, 0xfe, !PT ;  /* 0x000000480c777812 */ /* 0x100fe200078efef5 */
[C---:B------:R-:W-:Y:S01]  /*f4b0*/  FFMA.FTZ R8, R11.reuse, UR5, R8 ;  /* 0x000000050b087c23 */ /* 0x040fe20008010008 */
[----:B------:R-:W-:Y:S01]  /*f4c0*/  ISETP.GE.AND P5, PT, R24, R203, PT ;  /* 0x000000cb1800720c */ /* 0x000fe20003fa6270 */
[----:B------:R-:W-:Y:S01]  /*f4d0*/  FFMA.FTZ R10, R11, UR5, R10 ;  /* 0x000000050b0a7c23 */ /* 0x000fe2000801000a */
[----:B------:R-:W-:Y:S02]  /*f4e0*/  FSEL R194, R18, -INF , !P2 ;  /* 0xff80000012c27808 */ /* 0x000fe40005000000 */
[----:B------:R-:W-:Y:S02]  /*f4f0*/  FSEL R19, R19, -INF , !P1 ;  /* 0xff80000013137808 */ /* 0x000fe40004800000 */
[----:B------:R-:W-:-:S02]  /*f500*/  LOP3.LUT R117, R16, 0x50, R245, 0xfe, !PT ;  /* 0x0000005010757812 */ /* 0x000fc400078efef5 */
[C---:B------:R-:W-:Y:S02]  /*f510*/  ISETP.GE.AND P2, PT, R119.reuse, R203, PT ;  /* 0x000000cb7700720c */ /* 0x040fe40003f46270 */
[-C--:B------:R-:W-:Y:S02]  /*f520*/  ISETP.GE.AND P1, PT, R119, R202.reuse, PT ;  /* 0x000000ca7700720c */ /* 0x080fe40003f26270 */
        /* <DEDUP_REMOVED lines=11> */
[----:B------:R-:W-:Y:S01]  /*f5e0*/  ISETP.GE.AND P4, PT, R24, R202, PT ;  /* 0x000000ca1800720c */ /* 0x000fe20003f86270 */
[C---:B------:R-:W-:Y:S01]  /*f5f0*/  FFMA.FTZ R128, R117.reuse, UR5, R128 ;  /* 0x0000000575807c23 */ /* 0x040fe20008010080 */
[--C-:B------:R-:W-:Y:S01]  /*f600*/  LOP3.LUT R4, R12, 0x58, R245.reuse, 0xfe, !PT ;  /* 0x000000580c047812 */ /* 0x100fe200078efef5 */
[----:B------:R-:W-:Y:S01]  /*f610*/  FFMA.FTZ R130, R117, UR5, R130 ;  /* 0x0000000575827c23 */ /* 0x000fe20008010082 */
[----:B------:R-:W-:Y:S02]  /*f620*/  LOP3.LUT R8, R8, 0x60, R245, 0xfe, !PT ;  /* 0x0000006008087812 */ /* 0x000fe400078efef5 */
[----:B------:R-:W-:Y:S01]  /*f630*/  FSEL R170, R10, -INF , !P4 ;  /* 0xff8000000aaa7808 */ /* 0x000fe20006000000 */
[----:B------:R-:W-:Y:S01]  /*f640*/  IMAD.U32 R10, RZ, RZ, UR4 ;  /* 0x00000004ff0a7e24 */ /* 0x000fe2000f8e00ff */
[----:B------:R-:W-:-:S02]  /*f650*/  FSEL R45, R45, -INF , !P2 ;  /* 0xff8000002d2d7808 */ /* 0x000fc40005000000 */
[----:B------:R-:W-:Y:S02]  /*f660*/  I2FP.F32.S32 R119, R4 ;  /* 0x0000000400777245 */ /* 0x000fe40000201400 */
[----:B------:R-:W-:Y:S02]  /*f670*/  I2FP.F32.S32 R117, R8 ;  /* 0x0000000800757245 */ /* 0x000fe40000201400 */
[CC--:B------:R-:W-:Y:S01]  /*f680*/  ISETP.GE.AND P4, PT, R4.reuse, R203.reuse, PT ;  /* 0x000000cb0400720c */ /* 0x0c0fe20003f86270 */
[C---:B------:R-:W-:Y:S01]  /*f690*/  FFMA.FTZ R124, R119.reuse, UR5, R124 ;  /* 0x00000005777c7c23 */ /* 0x040fe2000801007c */
[----:B------:R-:W-:Y:S01]  /*f6a0*/  ISETP.GE.AND P2, PT, R4, R202, PT ;  /* 0x000000ca0400720c */ /* 0x000fe20003f46270 */
[----:B------:R-:W-:Y:S01]  /*f6b0*/  IMAD.U32 R4, RZ, RZ, UR4 ;  /* 0x00000004ff047e24 */ /* 0x000fe2000f8e00ff */
[----:B------:R-:W-:Y:S01]  /*f6c0*/  FSEL R164, R6, -INF , !P1 ;  /* 0xff80000006a47808 */ /* 0x000fe20004800000 */
[----:B------:R-:W-:Y:S02]  /*f6d0*/  IMAD.U32 R6, RZ, RZ, UR4 ;  /* 0x00000004ff067e24 */ /* 0x000fe4000f8e00ff */
[----:B------:R-:W-:Y:S01]  /*f6e0*/  FFMA.FTZ R126, R119, UR5, R126 ;  /* 0x00000005777e7c23 */ /* 0x000fe2000801007e */
[C---:B------:R-:W-:Y:S01]  /*f6f0*/  FFMA.FTZ R120, R117.reuse, UR5, R120 ;  /* 0x0000000575787c23 */ /* 0x040fe20008010078 */
[----:B------:R-:W-:Y:S01]  /*f700*/  ISETP.GE.AND P1, PT, R8, R203, PT ;  /* 0x000000cb0800720c */ /* 0x000fe20003f26270 */
[----:B------:R-:W-:Y:S01]  /*f710*/  FFMA.FTZ R122, R117, UR5, R122 ;  /* 0x00000005757a7c23 */ /* 0x000fe2000801007a */
[----:B------:R-:W-:-:S02]  /*f720*/  LOP3.LUT R119, R4, 0x68, R245, 0xfe, !PT ;  /* 0x0000006804777812 */ /* 0x000fc400078efef5 */
[----:B------:R-:W-:Y:S02]  /*f730*/  LOP3.LUT R117, R6, 0x70, R245, 0xfe, !PT ;  /* 0x0000007006757812 */ /* 0x000fe400078efef5 */
        /* <DEDUP_REMOVED lines=8> */
[----:B------:R-:W-:Y:S02]  /*f7c0*/  I2FP.F32.S32 R119, R119 ;  /* 0x0000007700777245 */ /* 0x000fe40000201400 */
[----:B------:R-:W-:Y:S02]  /*f7d0*/  I2FP.F32.S32 R117, R117 ;  /* 0x0000007500757245 */ /* 0x000fe40000201400 */
[----:B------:R-:W-:Y:S01]  /*f7e0*/  FSEL R210, R128, -INF , !P6 ;  /* 0xff80000080d27808 */ /* 0x000fe20007000000 */
[C---:B------:R-:W-:Y:S01]  /*f7f0*/  FFMA.FTZ R116, R119.reuse, UR5, R116 ;  /* 0x0000000577747c23 */ /* 0x040fe20008010074 */
        /* <DEDUP_REMOVED lines=8> */
[----:B------:R-:W-:Y:S02]  /*f880*/  I2FP.F32.S32 R119, R4 ;  /* 0x0000000400777245 */ /* 0x000fe40000201400 */
[----:B------:R-:W-:Y:S02]  /*f890*/  FSEL R211, R118, -INF , !P4 ;  /* 0xff80000076d37808 */ /* 0x000fe40006000000 */
[----:B------:R-:W-:Y:S01]  /*f8a0*/  FSEL R166, R112, -INF , !P2 ;  /* 0xff80000070a67808 */ /* 0x000fe20005000000 */
[C---:B------:R-:W-:Y:S01]  /*f8b0*/  FFMA.FTZ R108, R119.reuse, UR5, R108 ;  /* 0x00000005776c7c23 */ /* 0x040fe2000801006c */
[----:B------:R-:W-:Y:S01]  /*f8c0*/  I2FP.F32.S32 R117, R6 ;  /* 0x0000000600757245 */ /* 0x000fe20000201400 */
[----:B------:R-:W-:Y:S01]  /*f8d0*/  FFMA.FTZ R110, R119, UR5, R110 ;  /* 0x00000005776e7c23 */ /* 0x000fe2000801006e */
[----:B------:R-:W-:-:S02]  /*f8e0*/  ISETP.GE.AND P6, PT, R4, R203, PT ;  /* 0x000000cb0400720c */ /* 0x000fc40003fc6270 */
[-C--:B------:R-:W-:Y:S01]  /*f8f0*/  ISETP.GE.AND P5, PT, R4, R202.reuse, PT ;  /* 0x000000ca0400720c */ /* 0x080fe20003fa6270 */
[----:B------:R-:W-:Y:S01]  /*f900*/  IMAD.U32 R4, RZ, RZ, UR4 ;  /* 0x00000004ff047e24 */ /* 0x000fe2000f8e00ff */
[C---:B------:R-:W-:Y:S01]  /*f910*/  ISETP.GE.AND P4, PT, R6.reuse, R203, PT ;  /* 0x000000cb0600720c */ /* 0x040fe20003f86270 */
[C---:B------:R-:W-:Y:S01]  /*f920*/  FFMA.FTZ R104, R117.reuse, UR5, R104 ;  /* 0x0000000575687c23 */ /* 0x040fe20008010068 */
[----:B------:R-:W-:Y:S01]  /*f930*/  ISETP.GE.AND P2, PT, R6, R202, PT ;  /* 0x000000ca0600720c */ /* 0x000fe20003f46270 */
[----:B------:R-:W-:Y:S02]  /*f940*/  IMAD.U32 R6, RZ, RZ, UR4 ;  /* 0x00000004ff067e24 */ /* 0x000fe4000f8e00ff */
[----:B------:R-:W-:Y:S01]  /*f950*/  FFMA.FTZ R106, R117, UR5, R106 ;  /* 0x00000005756a7c23 */ /* 0x000fe2000801006a */
[----:B------:R-:W-:Y:S02]  /*f960*/  LOP3.LUT R119, R4, 0x88, R245, 0xfe, !PT ;  /* 0x0000008804777812 */ /* 0x000fe400078efef5 */
[----:B------:R-:W-:-:S02]  /*f970*/  FSEL R207, R114, -INF , !P1 ;  /* 0xff80000072cf7808 */ /* 0x000fc40004800000 */
[----:B------:R-:W-:Y:S02]  /*f980*/  LOP3.LUT R117, R6, 0x90, R245, 0xfe, !PT ;  /* 0x0000009006757812 */ /* 0x000fe400078efef5 */
        /* <DEDUP_REMOVED lines=9> */
[--C-:B------:R-:W-:Y:S01]  /*fa20*/  LOP3.LUT R4, R4, 0x98, R245.reuse, 0xfe, !PT ;  /* 0x0000009804047812 */ /* 0x100fe200078efef5 */
[C---:B------:R-:W-:Y:S01]  /*fa30*/  FFMA.FTZ R102, R119.reuse, UR5, R102 ;  /* 0x0000000577667c23 */ /* 0x040fe20008010066 */
[----:B------:R-:W-:Y:S01]  /*fa40*/  FFMA.FTZ R100, R119, UR5, R100 ;  /* 0x0000000577647c23 */ /* 0x000fe20008010064 */
[C---:B------:R-:W-:Y:S01]  /*fa50*/  FFMA.FTZ R96, R117.reuse, UR5, R96 ;  /* 0x0000000575607c23 */ /* 0x040fe20008010060 */
[----:B------:R-:W-:Y:S01]  /*fa60*/  LOP3.LUT R6, R6, 0xa0, R245, 0xfe, !PT ;  /* 0x000000a006067812 */ /* 0x000fe200078efef5 */
[----:B------:R-:W-:Y:S01]  /*fa70*/  FFMA.FTZ R98, R117, UR5, R98 ;  /* 0x0000000575627c23 */ /* 0x000fe20008010062 */
[----:B------:R-:W-:-:S02]  /*fa80*/  I2FP.F32.S32 R119, R4 ;  /* 0x0000000400777245 */ /* 0x000fc40000201400 */
[----:B------:R-:W-:Y:S02]  /*fa90*/  FSEL R167, R102, -INF , !P6 ;  /* 0xff80000066a77808 */ /* 0x000fe40007000000 */
[----:B------:R-:W-:Y:S01]  /*faa0*/  FSEL R189, R96, -INF , !P5 ;  /* 0xff80000060bd7808 */ /* 0x000fe20006800000 */
[C---:B------:R-:W-:Y:S01]  /*fab0*/  FFMA.FTZ R92, R119.reuse, UR5, R92 ;  /* 0x00000005775c7c23 */ /* 0x040fe2000801005c */
[----:B------:R-:W-:Y:S01]  /*fac0*/  FSEL R171, R106, -INF , !P2 ;  /* 0xff8000006aab7808 */ /* 0x000fe20005000000 */
[----:B------:R-:W-:Y:S01]  /*fad0*/  FFMA.FTZ R94, R119, UR5, R94 ;  /* 0x00000005775e7c23 */ /* 0x000fe2000801005e */
[----:B------:R-:W-:Y:S02]  /*fae0*/  FSEL R209, R100, -INF , !P1 ;  /* 0xff80000064d17808 */ /* 0x000fe40004800000 */
[C---:B------:R-:W-:Y:S02]  /*faf0*/  ISETP.GE.AND P6, PT, R6.reuse, R203, PT ;  /* 0x000000cb0600720c */ /* 0x040fe40003fc6270 */
[----:B------:R-:W-:-:S02]  /*fb00*/  ISETP.GE.AND P5, PT, R6, R202, PT ;  /* 0x000000ca0600720c */ /* 0x000fc40003fa6270 */
[----:B------:R-:W-:Y:S01]  /*fb10*/  I2FP.F32.S32 R117, R6 ;  /* 0x0000000600757245 */ /* 0x000fe20000201400 */
[----:B------:R-:W-:Y:S01]  /*fb20*/  IMAD.U32 R6, RZ, RZ, UR4 ;  /* 0x00000004ff067e24 */ /* 0x000fe2000f8e00ff */
[C---:B------:R-:W-:Y:S02]  /*fb30*/  ISETP.GE.AND P2, PT, R4.reuse, R203, PT ;  /* 0x000000cb0400720c */ /* 0x040fe40003f46270 */
[----:B------:R-:W-:Y:S01]  /*fb40*/  ISETP.GE.AND P1, PT, R4, R202, PT ;  /* 0x000000ca0400720c */ /* 0x000fe20003f26270 */
[----:B------:R-:W-:Y:S02]  /*fb50*/  IMAD.U32 R4, RZ, RZ, UR4 ;  /* 0x00000004ff047e24 */ /* 0x000fe4000f8e00ff */
[C---:B------:R-:W-:Y:S01]  /*fb60*/  FFMA.FTZ R165, R117.reuse, UR5, R88 ;  /* 0x0000000575a57c23 */ /* 0x040fe20008010058 */
[----:B------:R-:W-:Y:S01]  /*fb70*/  FFMA.FTZ R8, R117, UR5, R90 ;  /* 0x0000000575087c23 */ /* 0x000fe2000801005a */
[--C-:B------:R-:W-:Y:S02]  /*fb80*/  LOP3.LUT R119, R6, 0xa8, R245.reuse, 0xfe, !PT ;  /* 0x000000a806777812 */ /* 0x100fe400078efef5 */
[----:B------:R-:W-:-:S02]  /*fb90*/  LOP3.LUT R117, R4, 0xb0, R245, 0xfe, !PT ;  /* 0x000000b004757812 */ /* 0x000fc400078efef5 */
[----:B------:R-:W-:Y:S02]  /*fba0*/  FSEL R90, R98, -INF , !P4 ;  /* 0xff800000625a7808 */ /* 0x000fe40006000000 */
[----:B------:R-:W-:Y:S02]  /*fbb0*/  FSEL R181, R92, -INF , !P2 ;  /* 0xff8000005cb57808 */ /* 0x000fe40005000000 */
[C---:B------:R-:W-:Y:S02]  /*fbc0*/  ISETP.GE.AND P4, PT, R119.reuse, R203, PT ;  /* 0x000000cb7700720c */ /* 0x040fe40003f86270 */
[----:B------:R-:W-:Y:S02]  /*fbd0*/  ISETP.GE.AND P2, PT, R119, R202, PT ;  /* 0x000000ca7700720c */ /* 0x000fe40003f46270 */
[----:B------:R-:W-:Y:S02]  /*fbe0*/  FSEL R88, R94, -INF , !P1 ;  /* 0xff8000005e587808 */ /* 0x000fe40004800000 */
        /* <DEDUP_REMOVED lines=8> */
[--C-:B------:R-:W-:Y:S01]  /*fc70*/  LOP3.LUT R14, R14, 0xc0, R245.reuse, 0xfe, !PT ;  /* 0x000000c00e0e7812 */ /* 0x100fe200078efef5 */
[C---:B------:R-:W-:Y:S01]  /*fc80*/  FFMA.FTZ R4, R117.reuse, UR5, R82 ;  /* 0x0000000575047c23 */ /* 0x040fe20008010052 */
[----:B------:R-:W-:Y:S01]  /*fc90*/  I2FP.F32.S32 R119, R10 ;  /* 0x0000000a00777245 */ /* 0x000fe20000201400 */
[----:B------:R-:W-:Y:S01]  /*fca0*/  FFMA.FTZ R84, R117, UR5, R80 ;  /* 0x0000000575547c23 */ /* 0x000fe20008010050 */
[----:B------:R-:W-:Y:S01]  /*fcb0*/  FSEL R82, R8, -INF , !P5 ;  /* 0xff80000008527808 */ /* 0x000fe20006800000 */
[----:B------:R-:W-:Y:S01]  /*fcc0*/  IMAD.U32 R8, RZ, RZ, UR4 ;  /* 0x00000004ff087e24 */ /* 0x000fe2000f8e00ff */
[----:B------:R-:W-:Y:S01]  /*fcd0*/  I2FP.F32.S32 R117, R14 ;  /* 0x0000000e00757245 */ /* 0x000fe20000201400 */
[C---:B------:R-:W-:Y:S01]  /*fce0*/  FFMA.FTZ R76, R119.reuse, UR5, R76 ;  /* 0x00000005774c7c23 */ /* 0x040fe2000801004c */
[----:B------:R-:W-:Y:S01]  /*fcf0*/  ISETP.GE.AND P5, PT, R10, R203, PT ;  /* 0x000000cb0a00720c */ /* 0x000fe20003fa6270 */
[----:B------:R-:W-:Y:S01]  /*fd00*/  FFMA.FTZ R78, R119, UR5, R78 ;  /* 0x00000005774e7c23 */ /* 0x000fe2000801004e */
[----:B------:R-:W-:Y:S01]  /*fd10*/  LOP3.LUT R121, R8, 0xc8, R245, 0xfe, !PT ;  /* 0x000000c808797812 */ /* 0x000fe200078efef5 */
[C---:B------:R-:W-:Y:S01]  /*fd20*/  FFMA.FTZ R92, R117.reuse, UR5, R72 ;  /* 0x00000005755c7c23 */ /* 0x040fe20008010048 */
[----:B------:R-:W-:Y:S01]  /*fd30*/  FSEL R80, R6, -INF , !P2 ;  /* 0xff80000006507808 */ /* 0x000fe20005000000 */
[----:B------:R-:W-:Y:S01]  /*fd40*/  FFMA.FTZ R6, R117, UR5, R74 ;  /* 0x0000000575067c23 */ /* 0x000fe2000801004a */
[----:B------:R-:W-:Y:S01]  /*fd50*/  FSEL R74, R4, -INF , !P6 ;  /* 0xff800000044a7808 */ /* 0x000fe20007000000 */
[----:B------:R-:W-:Y:S01]  /*fd60*/  IMAD.U32 R4, RZ, RZ, UR4 ;  /* 0x00000004ff047e24 */ /* 0x000fe2000f8e00ff */
[----:B------:R-:W-:-:S02]  /*fd70*/  FSEL R76, R76, -INF , !P5 ;  /* 0xff8000004c4c7808 */ /* 0x000fc40006800000 */
[----:B------:R-:W-:Y:S01]  /*fd80*/  FSEL R86, R12, -INF , !P4 ;  /* 0xff8000000c567808 */ /* 0x000fe20006000000 */
[----:B------:R-:W-:Y:S01]  /*fd90*/  IMAD.U32 R12, RZ, RZ, UR4 ;  /* 0x00000004ff0c7e24 */ /* 0x000fe2000f8e00ff */
[C---:B------:R-:W-:Y:S02]  /*fda0*/  ISETP.GE.AND P6, PT, R121.reuse, R203, PT ;  /* 0x000000cb7900720c */ /* 0x040fe40003fc6270 */
[-C--:B------:R-:W-:Y:S02]  /*fdb0*/  ISETP.GE.AND P5, PT, R121, R202.reuse, PT ;  /* 0x000000ca7900720c */ /* 0x080fe40003fa6270 */
[----:B------:R-:W-:Y:S01]  /*fdc0*/  ISETP.GE.AND P4, PT, R10, R202, PT ;  /* 0x000000ca0a00720c */ /* 0x000fe20003f86270 */
[----:B------:R-:W-:Y:S01]  /*fdd0*/  IMAD.U32 R10, RZ, RZ, UR4 ;  /* 0x00000004ff0a7e24 */ /* 0x000fe2000f8e00ff */
[----:B------:R-:W-:Y:S02]  /*fde0*/  I2FP.F32.S32 R121, R121 ;  /* 0x0000007900797245 */ /* 0x000fe40000201400 */
[----:B------:R-:W-:-:S02]  /*fdf0*/  FSEL R72, R78, -INF , !P4 ;  /* 0xff8000004e487808 */ /* 0x000fc40006000000 */
[----:B------:R-:W-:Y:S01]  /*fe00*/  FSEL R84, R84, -INF , !P1 ;  /* 0xff80000054547808 */ /* 0x000fe20004800000 */
[C---:B------:R-:W-:Y:S01]  /*fe10*/  FFMA.FTZ R78, R121.reuse, UR5, R68 ;  /* 0x00000005794e7c23 */ /* 0x040fe20008010044 */
[C---:B------:R-:W-:Y:S01]  /*fe20*/  ISETP.GE.AND P2, PT, R14.reuse, R203, PT ;  /* 0x000000cb0e00720c */ /* 0x040fe20003f46270 */
[----:B------:R-:W-:Y:S01]  /*fe30*/  FFMA.FTZ R70, R121, UR5, R70 ;  /* 0x0000000579467c23 */ /* 0x000fe20008010046 */
[----:B------:R-:W-:Y:S02]  /*fe40*/  ISETP.GE.AND P1, PT, R14, R202, PT ;  /* 0x000000ca0e00720c */ /* 0x000fe40003f26270 */
[--C-:B------:R-:W-:Y:S02]  /*fe50*/  LOP3.LUT R119, R10, 0xd0, R245.reuse, 0xfe, !PT ;  /* 0x000000d00a777812 */ /* 0x100fe400078efef5 */
[----:B------:R-:W-:Y:S02]  /*fe60*/  LOP3.LUT R117, R8, 0xd8, R245, 0xfe, !PT ;  /* 0x000000d808757812 */ /* 0x000fe400078efef5 */
[----:B------:R-:W-:-:S02]  /*fe70*/  FSEL R92, R92, -INF , !P2 ;  /* 0xff8000005c5c7808 */ /* 0x000fc40005000000 */
[----:B------:R-:W-:Y:S01]  /*fe80*/  FSEL R68, R6, -INF , !P1 ;  /* 0xff80000006447808 */ /* 0x000fe20004800000 */
[----:B------:R-:W-:Y:S01]  /*fe90*/  IMAD.U32 R6, RZ, RZ, UR4 ;  /* 0x00000004ff067e24 */ /* 0x000fe2000f8e00ff */
[----:B------:R-:W-:Y:S02]  /*fea0*/  FSEL R78, R78, -INF , !P6 ;  /* 0xff8000004e4e7808 */ /* 0x000fe40007000000 */
[CC--:B------:R-:W-:Y:S02]  /*feb0*/  ISETP.GE.AND P4, PT, R119.reuse, R203.reuse, PT ;  /* 0x000000cb7700720c */ /* 0x0c0fe40003f86270 */
[-C--:B------:R-:W-:Y:S02]  /*fec0*/  ISETP.GE.AND P2, PT, R119, R202.reuse, PT ;  /* 0x000000ca7700720c */ /* 0x080fe40003f46270 */
[C---:B------:R-:W-:Y:S02]  /*fed0*/  ISETP.GE.AND P1, PT, R117.reuse, R203, PT ;  /* 0x000000cb7500720c */ /* 0x040fe40003f26270 */
[----:B------:R-:W-:-:S02]  /*fee0*/  ISETP.GE.AND P6, PT, R117, R202, PT ;  /* 0x000000ca7500720c */ /* 0x000fc40003fc6270 */
[----:B------:R-:W-:Y:S02]  /*fef0*/  I2FP.F32.S32 R119, R119 ;  /* 0x0000007700777245 */ /* 0x000fe40000201400 */
[----:B------:R-:W-:Y:S02]  /*ff00*/  I2FP.F32.S32 R117, R117 ;  /* 0x0000007500757245 */ /* 0x000fe40000201400 */
[----:B------:R-:W-:Y:S01]  /*ff10*/  LOP3.LUT R4, R4, 0xe0, R245, 0xfe, !PT ;  /* 0x000000e004047812 */ /* 0x000fe200078efef5 */
[C---:B------:R-:W-:Y:S01]  /*ff20*/  FFMA.FTZ R64, R119.reuse, UR5, R64 ;  /* 0x0000000577407c23 */ /* 0x040fe20008010040 */
[----:B------:R-:W-:Y:S01]  /*ff30*/  FFMA.FTZ R66, R119, UR5, R66 ;  /* 0x0000000577427c23 */ /* 0x000fe20008010042 */
[C---:B------:R-:W-:Y:S01]  /*ff40*/  FFMA.FTZ R10, R117.reuse, UR5, R60 ;  /* 0x00000005750a7c23 */ /* 0x040fe2000801003c */
[----:B------:R-:W-:Y:S01]  /*ff50*/  FFMA.FTZ R8, R117, UR5, R62 ;  /* 0x0000000575087c23 */ /* 0x000fe2000801003e */
[----:B------:R-:W-:Y:S02]  /*ff60*/  I2FP.F32.S32 R117, R4 ;  /* 0x0000000400757245 */ /* 0x000fe40000201400 */
[----:B------:R-:W-:-:S02]  /*ff70*/  FSEL R60, R70, -INF , !P5 ;  /* 0xff800000463c7808 */ /* 0x000fc40006800000 */
[----:B------:R-:W-:Y:S01]  /*ff80*/  FSEL R62, R64, -INF , !P4 ;  /* 0xff800000403e7808 */ /* 0x000fe20006000000 */
[C---:B------:R-:W-:Y:S01]  /*ff90*/  FFMA.FTZ R64, R117.reuse, UR5, R56 ;  /* 0x0000000575407c23 */ /* 0x040fe20008010038 */
[----:B------:R-:W-:Y:S01]  /*ffa0*/  FFMA.FTZ R70, R117, UR5, R58 ;  /* 0x0000000575467c23 */ /* 0x000fe2000801003a */
[----:B------:R-:W-:Y:S02]  /*ffb0*/  LOP3.LUT R117, R12, 0xe8, R245, 0xfe, !PT ;  /* 0x000000e80c757812 */ /* 0x000fe400078efef5 */
[----:B------:R-:W-:Y:S02]  /*ffc0*/  FSEL R58, R66, -INF , !P2 ;  /* 0xff800000423a7808 */ /* 0x000fe40005000000 */
[----:B------:R-:W-:Y:S02]  /*ffd0*/  FSEL R66, R10, -INF , !P1 ;  /* 0xff8000000a427808 */ /* 0x000fe40004800000 */
[C---:B------:R-:W-:Y:S02]  /*ffe0*/  ISETP.GE.AND P2, PT, R117.reuse, R203, PT ;  /* 0x000000cb7500720c */ /* 0x040fe40003f46270 */
[----:B------:R-:W-:-:S02]  /*fff0*/  ISETP.GE.AND P1, PT, R117, R202, PT ;  /* 0x000000ca7500720c */ /* 0x000fc40003f26270 */
[----:B------:R-:W-:Y:S02]  /*10000*/  I2FP.F32.S32 R117, R117 ;  /* 0x0000007500757245 */ /* 0x000fe40000201400 */
[C---:B------:R-:W-:Y:S02]  /*10010*/  ISETP.GE.AND P5, PT, R4.reuse, R203, PT ;  /* 0x000000cb0400720c */ /* 0x040fe40003fa6270 */
[----:B------:R-:W-:Y:S01]  /*10020*/  ISETP.GE.AND P4, PT, R4, R202, PT ;  /* 0x000000ca0400720c */ /* 0x000fe20003f86270 */
[C---:B------:R-:W-:Y:S01]  /*10030*/  FFMA.FTZ R54, R117.reuse, UR5, R54 ;  /* 0x0000000575367c23 */ /* 0x040fe20008010036 */
[----:B------:R-:W-:Y:S01]  /*10040*/  IMAD.U32 R4, RZ, RZ, UR4 ;  /* 0x00000004ff047e24 */ /* 0x000fe2000f8e00ff */
[----:B------:R-:W-:Y:S01]  /*10050*/  LOP3.LUT R6, R6, 0xf0, R245, 0xfe, !PT ;  /* 0x000000f006067812 */ /* 0x000fe200078efef5 */
[----:B------:R-:W-:Y:S01]  /*10060*/  FFMA.FTZ R52, R117, UR5, R52 ;  /* 0x0000000575347c23 */ /* 0x000fe20008010034 */
[----:B------:R-:W-:Y:S02]  /*10070*/  FSEL R56, R8, -INF , !P6 ;  /* 0xff80000008387808 */ /* 0x000fe40007000000 */
[----:B------:R-:W-:-:S02]  /*10080*/  FSEL R54, R54, -INF , !P1 ;  /* 0xff80000036367808 */ /* 0x000fc40004800000 */
[----:B------:R-:W-:Y:S02]  /*10090*/  PLOP3.LUT P1, PT, PT, PT, UP1, 0x80, 0x0 ;  /* 0x000000000000781c */ /* 0x000fe40003f2f018 */
[----:B------:R-:W-:Y:S02]  /*100a0*/  LOP3.LUT R4, R4, 0xf8, R245, 0xfe, !PT ;  /* 0x000000f804047812 */ /* 0x000fe400078efef5 */
[----:B------:R-:W-:Y:S02]  /*100b0*/  I2FP.F32.S32 R119, R6 ;  /* 0x0000000600777245 */ /* 0x000fe40000201400 */
[----:B------:R-:W-:Y:S02]  /*100c0*/  I2FP.F32.S32 R121, R4 ;  /* 0x0000000400797245 */ /* 0x000fe40000201400 */
[----:B------:R-:W-:Y:S01]  /*100d0*/  FSEL R64, R64, -INF , !P5 ;  /* 0xff80000040407808 */ /* 0x000fe20006800000 */
[C---:B------:R-:W-:Y:S01]  /*100e0*/  FFMA.FTZ R48, R119.reuse, UR5, R48 ;  /* 0x0000000577307c23 */ /* 0x040fe20008010030 */
[----:B------:R-:W-:Y:S01]  /*100f0*/  FSEL R70, R70, -INF , !P4 ;  /* 0xff80000046467808 */ /* 0x000fe20006000000 */
[----:B------:R-:W-:Y:S01]  /*10100*/  FFMA.FTZ R50, R119, UR5, R50 ;  /* 0x0000000577327c23 */ /* 0x000fe20008010032 */
[----:B------:R-:W-:Y:S01]  /*10110*/  FSEL R52, R52, -INF , !P2 ;  /* 0xff80000034347808 */ /* 0x000fe20005000000 */
[C---:B------:R-:W-:Y:S01]  /*10120*/  FFMA.FTZ R44, R121.reuse, UR5, R44 ;  /* 0x00000005792c7c23 */ /* 0x040fe2000801002c */
[----:B------:R-:W-:Y:S01]  /*10130*/  FFMA.FTZ R46, R121, UR5, R46 ;  /* 0x00000005792e7c23 */ /* 0x000fe2000801002e */
[----:B------:R-:W-:-:S02]  /*10140*/  ISETP.GE.AND P6, PT, R6, R203, PT ;  /* 0x000000cb0600720c */ /* 0x000fc40003fc6270 */
[----:B------:R-:W-:Y:S02]  /*10150*/  ISETP.GE.AND P5, PT, R4, R203, PT ;  /* 0x000000cb0400720c */ /* 0x000fe40003fa6270 */
[-C--:B------:R-:W-:Y:S02]  /*10160*/  ISETP.GE.AND P4, PT, R6, R202.reuse, PT ;  /* 0x000000ca0600720c */ /* 0x080fe40003f86270 */
[----:B------:R-:W-:Y:S02]  /*10170*/  ISETP.GE.AND P2, PT, R4, R202, PT ;  /* 0x000000ca0400720c */ /* 0x000fe40003f46270 */
        /* <DEDUP_REMOVED lines=35> */
[----:B------:R-:W-:Y:S02]  /*103b0*/  LOP3.LUT R6, R8, UR9, RZ, 0x3c, !PT ;  /* 0x0000000908067c12 */ /* 0x000fe4000f8e3cff */
        /* <DEDUP_REMOVED lines=31> */
.L_x_3672:
[----:B------:R-:W-:-:S04]  /*105b0*/  ULEA UR9, -UR6, URZ, 0x8 ;  /* 0x0000003f06097291 */ /* 0x000fc8000f8e413f */
[----:B------:R-:W-:Y:S02]  /*105c0*/  USHF.R.S32.HI UR4, URZ, 0x1f, UR9 ;  /* 0x0000001f3f047899 */ /* 0x000fe40008011409 */
[----:B------:R-:W-:-:S04]  /*105d0*/  MOV R6, UR9 ;  /* 0x0000000900067c02 */ /* 0x000fc80008000f00 */
[----:B------:R-:W-:-:S07]  /*105e0*/  MOV R4, UR4 ;  /* 0x0000000400047c02 */ /* 0x000fce0008000f00 */
.L_x_3673:
[----:B------:R1:W-:Y:S01]  /*105f0*/  STL.64 [R1+0x40], R58 ;  /* 0x0000403a01007387 */ /* 0x0003e20000100a00 */
[----:B------:R-:W-:Y:S01]  /*10600*/  IMAD.U32 R12, RZ, RZ, UR6 ;  /* 0x00000006ff0c7e24 */ /* 0x000fe2000f8e00ff */
[----:B------:R-:W-:Y:S01]  /*10610*/  @!P0 IADD3 R121, P5, P4, R6, UR13, R200 ;  /* 0x0000000d06798c10 */ /* 0x000fe2000fcbe0c8 */
[----:B------:R-:W-:Y:S01]  /*10620*/  ULDC.64 UR16, c[0x0][0x218] ;  /* 0x0000860000107ab9 */ /* 0x000fe20000000a00 */
[----:B------:R2:W-:Y:S01]  /*10630*/  STL.64 [R1+0x38], R56 ;  /* 0x0000383801007387 */ /* 0x0005e20000100a00 */
[C---:B------:R-:W-:Y:S01]  /*10640*/  LEA R117, P2, R200.reuse, UR16, 0x1 ;  /* 0x00000010c8757c11 */ /* 0x040fe2000f8408ff */
[----:B------:R-:W-:Y:S01]  /*10650*/  IMAD.U32 R10, RZ, RZ, UR6 ;  /* 0x00000006ff0a7e24 */ /* 0x000fe2000f8e00ff */
[----:B------:R-:W-:Y:S01]  /*10660*/  @!UP0 UIMAD UR20, UR7, 0x30, URZ ;  /* 0x00000030071488a4 */ /* 0x000fe2000f8e023f */
[----:B------:R3:W-:Y:S01]  /*10670*/  STL.64 [R1+0x30], R54 ;  /* 0x0000303601007387 */ /* 0x0007e20000100a00 */
[----:B------:R-:W-:Y:S01]  /*10680*/  IMAD.U32 R8, RZ, RZ, UR6 ;  /* 0x00000006ff087e24 */ /* 0x000fe2000f8e00ff */
[--C-:B------:R-:W-:Y:S01]  /*10690*/  LEA.HI.X R251, R200, UR17, R201.reuse, 0x1, P2 ;  /* 0x00000011c8fb7c11 */ /* 0x100fe200090f0cc9 */
[----:B------:R-:W-:Y:S01]  /*106a0*/  IMAD.U32 R123, RZ, RZ, UR6 ;  /* 0x00000006ff7b7e24 */ /* 0x000fe2000f8e00ff */
[----:B------:R-:W-:Y:S01]  /*106b0*/  STL.64 [R1+0x28], R52 ;  /* 0x0000283401007387 */ /* 0x000fe20000100a00 */
[C---:B------:R-:W-:Y:S01]  /*106c0*/  @!P0 LEA R126, P2, R6.reuse, R117, 0x1 ;  /* 0x00000075067e8211 */ /* 0x040fe200078408ff */
[----:B------:R-:W-:Y:S01]  /*106d0*/  IMAD.U32 R125, RZ, RZ, UR6 ;  /* 0x00000006ff7d7e24 */ /* 0x000fe2000f8e00ff */
[----:B------:R-:W-:Y:S01]  /*106e0*/  @!UP0 UIMAD UR9, UR7, 0x50, URZ ;  /* 0x00000050070988a4 */ /* 0x000fe2000f8e023f */
[----:B------:R-:W-:Y:S01]  /*106f0*/  STL [R1+0x24], R51 ;  /* 0x0000243301007387 */ /* 0x000fe20000100800 */
[----:B------:R-:W-:Y:S01]  /*10700*/  IMAD.U32 R128, RZ, RZ, UR6 ;  /* 0x00000006ff807e24 */ /* 0x000fe2000f8e00ff */
[----:B------:R-:W-:Y:S01]  /*10710*/  @!P0 LEA.HI.X R127, R6, R251, R4, 0x1, P2 ;  /* 0x000000fb067f8211 */ /* 0x000fe200010f0c04 */
[----:B------:R-:W-:Y:S01]  /*10720*/  IMAD.U32 R119, RZ, RZ, UR6 ;  /* 0x00000006ff777e24 */ /* 0x000fe2000f8e00ff */
[----:B------:R4:W-:Y:S01]  /*10730*/  STL [R1+0x20], R49 ;  /* 0x0000203101007387 */ /* 0x0009e20000100800 */
[----:B------:R-:W-:Y:S01]  /*10740*/  IMAD.U32 R130, RZ, RZ, UR6 ;  /* 0x00000006ff827e24 */ /* 0x000fe2000f8e00ff */
[----:B------:R-:W-:Y:S01]  /*10750*/  @!P0 LEA R125, P2, R125, R200, 0x6 ;  /* 0x000000c87d7d8211 */ /* 0x000fe200078430ff */
[----:B------:R-:W-:Y:S01]  /*10760*/  @!P0 IMAD.WIDE.U32 R128, R128, 0x30, R200 ;  /* 0x0000003080808825 */ /* 0x000fe200078e00c8 */
[----:B------:R4:W-:Y:S01]  /*10770*/  STL [R1+0x1c], R47 ;  /* 0x00001c2f01007387 */ /* 0x0009e20000100800 */
[----:B------:R-:W-:-:S02]  /*10780*/  @!UP0 UIMAD UR4, UR7, 0x60, URZ ;  /* 0x00000060070488a4 */ /* 0x000fc4000f8e023f */
[--C-:B-1----:R-:W-:Y:S01]  /*10790*/  @!P0 IMAD.WIDE.U32 R58, R10, 0x60, R200.reuse ;  /* 0x000000600a3a8825 */ /* 0x102fe200078e00c8 */
[----:B------:R1:W-:Y:S03]  /*107a0*/  STL [R1+0x18], R45 ;  /* 0x0000182d01007387 */ /* 0x0003e60000100800 */
[--C-:B--2---:R-:W-:Y:S01]  /*107b0*/  @!P0 IMAD.WIDE.U32 R56, R8, 0x70, R200.reuse ;  /* 0x0000007008388825 */ /* 0x104fe200078e00c8 */
[----:B------:R2:W-:Y:S03]  /*107c0*/  STL.64 [R1+0x10], R2 ;  /* 0x0000100201007387 */ /* 0x0005e60000100a00 */
[--C-:B---3--:R-:W-:Y:S01]  /*107d0*/  @!P0 IMAD.WIDE.U32 R54, R10, 0x90, R200.reuse ;  /* 0x000000900a368825 */ /* 0x108fe200078e00c8 */
[----:B------:R3:W-:Y:S03]  /*107e0*/  @P0 STS.128 [R242+0x2000], RZ ;  /* 0x002000fff2000388 */ /* 0x0007e60000000c00 */
[----:B------:R-:W-:Y:S01]  /*107f0*/  IMAD.U32 R203, RZ, RZ, UR6 ;  /* 0x00000006ffcb7e24 */ /* 0x000fe2000f8e00ff */
[----:B------:R-:W-:Y:S01]  /*10800*/  @!PT LDS RZ, [RZ] ;  /* 0x00000000fffff984 */ /* 0x000fe20000000800 */
[----:B------:R-:W-:Y:S01]  /*10810*/  @!PT LDS RZ, [RZ] ;  /* 0x00000000fffff984 */ /* 0x000fe20000000800 */
[----:B------:R-:W-:Y:S01]  /*10820*/  @!PT LDS RZ, [RZ] ;  /* 0x00000000fffff984 */ /* 0x000fe20000000800 */
[----:B------:R3:W-:Y:S01]  /*10830*/  @!P0 LDGSTS.E.BYPASS.LTC128B.128 [R242+0x2000], desc[UR18][R126.64] ;  /* 0x020000007ef28fae */ /* 0x0007e2000b901d52 */
[----:B------:R-:W-:-:S04]  /*10840*/  @!P0 IMAD.WIDE.U32 R130, R130, 0x50, R200 ;  /* 0x0000005082828825 */ /* 0x000fc800078e00c8 */
[----:B----4-:R-:W-:-:S04]  /*10850*/  @!P0 IMAD.WIDE.U32 R48, R8, 0xd0, R200 ;  /* 0x000000d008308825 */ /* 0x010fc800078e00c8 */
[----:B------:R-:W-:-:S04]  /*10860*/  @!P0 IMAD.WIDE.U32 R46, R10, 0xc0, R200 ;  /* 0x000000c00a2e8825 */ /* 0x000fc800078e00c8 */
[--C-:B-1----:R-:W-:Y:S01]  /*10870*/  @!P0 IMAD.WIDE.U32 R44, R12, 0xb0, R200.reuse ;  /* 0x000000b00c2c8825 */ /* 0x102fe200078e00c8 */
[--C-:B------:R-:W-:Y:S02]  /*10880*/  @!P0 IADD3.X R12, R4, UR12, R201.reuse, P5, P4 ;  /* 0x0000000c040c8c10 */ /* 0x100fe4000afe84c9 */
[C---:B------:R-:W-:Y:S01]  /*10890*/  @!P0 LEA R52, P5, R121.reuse, UR16, 0x1 ;  /* 0x0000001079348c11 */ /* 0x040fe2000f8a08ff */
[----:B------:R-:W-:Y:S02]  /*108a0*/  IMAD.U32 R10, RZ, RZ, UR7 ;  /* 0x00000007ff0a7e24 */ /* 0x000fe4000f8e00ff */
[----:B--2---:R-:W-:Y:S01]  /*108b0*/  @!P0 IMAD.WIDE.U32 R2, R8, 0xa0, R200 ;  /* 0x000000a008028825 */ /* 0x004fe200078e00c8 */
[----:B------:R-:W-:Y:S02]  /*108c0*/  @!P0 LEA.HI.X R53, R121, UR17, R12, 0x1, P5 ;  /* 0x0000001179358c11 */ /* 0x000fe4000a8f0c0c */
[----:B------:R-:W-:Y:S01]  /*108d0*/  @!P0 LEA R8, P4, R123, R200, 0x5 ;  /* 0x000000c87b088211 */ /* 0x000fe200078828ff */
[----:B------:R-:W-:-:S02]  /*108e0*/  IMAD.U32 R121, RZ, RZ, UR6 ;  /* 0x00000006ff797e24 */ /* 0x000fc4000f8e00ff */
[----:B------:R-:W-:Y:S01]  /*108f0*/  IMAD.U32 R12, RZ, RZ, UR7 ;  /* 0x00000007ff0c7e24 */ /* 0x000fe2000f8e00ff */
[-C--:B------:R-:W-:Y:S01]  /*10900*/  @!P0 LEA.HI.X R119, R119, R201.reuse, R10, 0x5, P4 ;  /* 0x000000c977778211 */ /* 0x080fe200020f2c0a */
[----:B------:R-:W-:Y:S01]  /*10910*/  IMAD.U32 R14, RZ, RZ, UR6 ;  /* 0x00000006ff0e7e24 */ /* 0x000fe2000f8e00ff */
[----:B------:R-:W-:Y:S02]  /*10920*/  @!P0 LEA R18, P4, R121, R200, 0x7 ;  /* 0x000000c879128211 */ /* 0x000fe400078838ff */
[-C--:B------:R-:W-:Y:S01]  /*10930*/  @!P0 LEA.HI.X R123, R123, R201.reuse, R12, 0x6, P2 ;  /* 0x000000c97b7b8211 */ /* 0x080fe200010f340c */
[----:B------:R-:W-:Y:S01]  /*10940*/  @!P0 IMAD.WIDE.U32 R50, R14, 0xe0, R200 ;  /* 0x000000e00e328825 */ /* 0x000fe200078e00c8 */
[C---:B------:R-:W-:Y:S02]  /*10950*/  @!P0 IADD3 R121, P2, R6.reuse, R128, RZ ;  /* 0x0000008006798210 */ /* 0x040fe40007f5e0ff */
[----:B------:R-:W-:Y:S02]  /*10960*/  @!P0 LEA.HI.X R203, R203, R201, R10, 0x7, P4 ;  /* 0x000000c9cbcb8211 */ /* 0x000fe400020f3c0a */
[----:B---3--:R-:W-:-:S02]  /*10970*/  @!P0 IADD3 R127, P4, R6, R130, RZ ;  /* 0x00000082067f8210 */ /* 0x008fc40007f9e0ff */
        /* <DEDUP_REMOVED lines=8> */
[----:B------:R-:W-:Y:S01]  /*10a00*/  @!P0 IADD3 R22, P2, R6, R54, RZ ;  /* 0x0000003606168210 */ /* 0x000fe20007f5e0ff */
[----:B------:R1:W-:Y:S01]  /*10a10*/  @P0 STS.128 [R242+0x2800], RZ ;  /* 0x002800fff2000388 */ /* 0x0003e20000000c00 */
[----:B------:R-:W-:-:S02]  /*10a20*/  @!P0 IADD3.X R16, R4, UR20, R57, P4, !PT ;  /* 0x0000001404108c10 */ /* 0x000fc4000a7fe439 */
[----:B------:R-:W-:Y:S01]  /*10a30*/  @!P0 IADD3 R26, P4, R6, R2, RZ ;  /* 0x00000002061a8210 */ /* 0x000fe20007f9e0ff */
[----:B------:R-:W-:Y:S01]  /*10a40*/  @!UP0 UIMAD UR20, UR7, 0xb0, URZ ;  /* 0x000000b0071488a4 */ /* 0x000fe2000f8e023f */
[C---:B------:R-:W-:Y:S01]  /*10a50*/  @!P0 IADD3.X R20, R4.reuse, UR9, R55, P2, !PT ;  /* 0x0000000904148c10 */ /* 0x040fe200097fe437 */
[----:B------:R-:W-:Y:S01]  /*10a60*/  @!UP0 UIMAD UR9, UR7, 0xc0, URZ ;  /* 0x000000c0070988a4 */ /* 0x000fe2000f8e023f */
[----:B------:R-:W-:Y:S01]  /*10a70*/  @!P0 IADD3.X R24, R4, UR4, R3, P4, !PT ;  /* 0x0000000404188c10 */ /* 0x000fe2000a7fe403 */
[----:B------:R-:W-:Y:S01]  /*10a80*/  @!PT LDS RZ, [RZ] ;  /* 0x00000000fffff984 */ /* 0x000fe20000000800 */
[----:B------:R-:W-:Y:S01]  /*10a90*/  @!PT LDS RZ, [RZ] ;  /* 0x00000000fffff984 */ /* 0x000fe20000000800 */
[----:B------:R-:W-:Y:S01]  /*10aa0*/  @!PT LDS RZ, [RZ] ;  /* 0x00000000fffff984 */ /* 0x000fe20000000800 */
[----:B------:R-:W-:Y:S01]  /*10ab0*/  @!P0 LDGSTS.E.BYPASS.LTC128B.128 [R242+0x2800], desc[UR18][R52.64] ;  /* 0x0280000034f28fae */ /* 0x000fe2000b901d52 */
[C---:B------:R-:W-:Y:S02]  /*10ac0*/  @!P0 IADD3 R30, P2, R6.reuse, R44, RZ ;  /* 0x0000002c061e8210 */ /* 0x040fe40007f5e0ff */
[----:B------:R-:W-:Y:S01]  /*10ad0*/  @!P0 IADD3 R34, P4, R6, R46, RZ ;  /* 0x0000002e06228210 */ /* 0x000fe20007f9e0ff */
[----:B------:R-:W-:Y:S01]  /*10ae0*/  @!UP0 UIMAD UR4, UR7, 0xd0, URZ ;  /* 0x000000d0070488a4 */ /* 0x000fe2000f8e023f */
[C---:B------:R-:W-:Y:S01]  /*10af0*/  @!P0 IADD3.X R28, R4.reuse, UR20, R45, P2, !PT ;  /* 0x00000014041c8c10 */ /* 0x040fe200097fe42d */
[----:B------:R-:W5:Y:S01]  /*10b00*/  LDL.LU.64 R58, [R1+0x40] ;  /* 0x00004000013a7983 */ /* 0x000f620000300a00 */
[----:B------:R-:W-:-:S02]  /*10b10*/  @!P0 IADD3.X R32, R4, UR9, R47, P4, !PT ;  /* 0x0000000904208c10 */ /* 0x000fc4000a7fe42f */
[C---:B------:R-:W-:Y:S01]  /*10b20*/  @!P0 IADD3 R38, P2, R6.reuse, R48, RZ ;  /* 0x0000003006268210 */ /* 0x040fe20007f5e0ff */
[----:B------:R1:W-:Y:S01]  /*10b30*/  @P0 STS.128 [R242+0x3000], RZ ;  /* 0x003000fff2000388 */ /* 0x0003e20000000c00 */
[----:B------:R-:W-:Y:S02]  /*10b40*/  @!P0 IADD3 R8, P4, R6, R8, RZ ;  /* 0x0000000806088210 */ /* 0x000fe40007f9e0ff */
[----:B------:R-:W-:Y:S01]  /*10b50*/  @!P0 IADD3.X R36, R4, UR4, R49, P2, !PT ;  /* 0x0000000404248c10 */ /* 0x000fe200097fe431 */
[----:B------:R-:W-:Y:S01]  /*10b60*/  @!UP0 UIMAD UR4, UR7, 0xe0, URZ ;  /* 0x000000e0070488a4 */ /* 0x000fe2000f8e023f */
[----:B------:R-:W-:Y:S01]  /*10b70*/  @!P0 LEA R118, P5, R8, UR16, 0x1 ;  /* 0x0000001008768c11 */ /* 0x000fe2000f8a08ff */
[----:B------:R-:W-:Y:S01]  /*10b80*/  @!P0 IMAD.X R119, R4, 0x1, R119, P4 ;  /* 0x0000000104778824 */ /* 0x000fe200020e0677 */
[C---:B------:R-:W-:Y:S01]  /*10b90*/  @!P0 IADD3 R125, P4, R6.reuse, R125, RZ ;  /* 0x0000007d067d8210 */ /* 0x040fe20007f9e0ff */
[----:B------:R-:W5:Y:S01]  /*10ba0*/  LDL.LU.64 R56, [R1+0x38] ;  /* 0x0000380001387983 */ /* 0x000f620000300a00 */
[----:B------:R-:W-:-:S02]  /*10bb0*/  @!P0 IADD3 R40, P2, R6, R50, RZ ;  /* 0x0000003206288210 */ /* 0x000fc40007f5e0ff */
[----:B------:R-:W-:Y:S01]  /*10bc0*/  @!P0 LEA.HI.X R119, R8, UR17, R119, 0x1, P5 ;  /* 0x0000001108778c11 */ /* 0x000fe2000a8f0c77 */
[C---:B------:R-:W-:Y:S01]  /*10bd0*/  @!P0 IMAD.X R8, R4.reuse, 0x1, R123, P4 ;  /* 0x0000000104088824 */ /* 0x040fe200020e067b */
[----:B------:R-:W-:Y:S01]  /*10be0*/  @!P0 IADD3.X R42, R4, UR4, R51, P2, !PT ;  /* 0x00000004042a8c10 */ /* 0x000fe200097fe433 */
[----:B------:R-:W5:Y:S01]  /*10bf0*/  LDL.LU.64 R54, [R1+0x30] ;  /* 0x0000300001367983 */ /* 0x000f620000300a00 */
[----:B------:R-:W-:Y:S02]  /*10c00*/  @!P0 LEA R122, P2, R125, UR16, 0x1 ;  /* 0x000000107d7a8c11 */ /* 0x000fe4000f8408ff */
[----:B------:R-:W-:Y:S01]  /*10c10*/  @!P0 LEA R120, P4, R121, UR16, 0x1 ;  /* 0x0000001079788c11 */ /* 0x000fe2000f8808ff */
[----:B------:R-:W-:Y:S01]  /*10c20*/  @!PT LDS RZ, [RZ] ;  /* 0x00000000fffff984 */ /* 0x000fe20000000800 */
[----:B------:R-:W-:Y:S01]  /*10c30*/  @!PT LDS RZ, [RZ] ;  /* 0x00000000fffff984 */ /* 0x000fe20000000800 */
[----:B------:R-:W-:Y:S01]  /*10c40*/  @!PT LDS RZ, [RZ] ;  /* 0x00000000fffff984 */ /* 0x000fe20000000800 */
[----:B------:R2:W-:Y:S01]  /*10c50*/  @!P0 LDGSTS.E.BYPASS.LTC128B.128 [R242+0x3000], desc[UR18][R118.64] ;  /* 0x0300000076f28fae */ /* 0x0005e2000b901d52 */
[----:B------:R-:W-:Y:S02]  /*10c60*/  @!P0 LEA.HI.X R123, R125, UR17, R8, 0x1, P2 ;  /* 0x000000117d7b8c11 */ /* 0x000fe400090f0c08 */
[----:B------:R-:W-:Y:S01]  /*10c70*/  @!P0 IADD3 R18, P2, R6, R18, RZ ;  /* 0x0000001206128210 */ /* 0x000fe20007f5e0ff */
[----:B------:R-:W5:Y:S01]  /*10c80*/  LDL.LU.64 R52, [R1+0x28] ;  /* 0x0000280001347983 */ /* 0x000f620000300a00 */
[----:B------:R-:W-:-:S02]  /*10c90*/  @!P0 LEA.HI.X R121, R121, UR17, R10, 0x1, P4 ;  /* 0x0000001179798c11 */ /* 0x000fc4000a0f0c0a */
[C---:B------:R-:W-:Y:S01]  /*10ca0*/  @!P0 LEA R124, P4, R129.reuse, UR16, 0x1 ;  /* 0x00000010817c8c11 */ /* 0x040fe2000f8808ff */
[----:B------:R-:W-:Y:S01]  /*10cb0*/  @!P0 IMAD.X R203, R4, 0x1, R203, P2 ;  /* 0x0000000104cb8824 */ /* 0x000fe200010e06cb */
[C---:B------:R-:W-:Y:S02]  /*10cc0*/  @!P0 LEA R128, P2, R18.reuse, UR16, 0x1 ;  /* 0x0000001012808c11 */ /* 0x040fe4000f8408ff */
[----:B------:R-:W-:Y:S02]  /*10cd0*/  @!P0 LEA.HI.X R125, R129, UR17, R14, 0x1, P4 ;  /* 0x00000011817d8c11 */ /* 0x000fe4000a0f0c0e */
[C---:B------:R-:W-:Y:S02]  /*10ce0*/  @!P0 LEA R130, P4, R131.reuse, UR16, 0x1 ;  /* 0x0000001083828c11 */ /* 0x040fe4000f8808ff */
[----:B------:R-:W-:Y:S02]  /*10cf0*/  @!P0 LEA.HI.X R129, R18, UR17, R203, 0x1, P2 ;  /* 0x0000001112818c11 */ /* 0x000fe400090f0ccb */
[----:B------:R-:W-:-:S02]  /*10d00*/  @!P0 LEA.HI.X R131, R131, UR17, R16, 0x1, P4 ;  /* 0x0000001183838c11 */ /* 0x000fc4000a0f0c10 */
[----:B------:R-:W-:Y:S02]  /*10d10*/  @!P0 LEA R202, P2, R26, UR16, 0x1 ;  /* 0x000000101aca8c11 */ /* 0x000fe4000f8408ff */
[----:B------:R-:W-:Y:S02]  /*10d20*/  @!P0 LEA R2, P4, R22, UR16, 0x1 ;  /* 0x0000001016028c11 */ /* 0x000fe4000f8808ff */
[----:B------:R-:W-:Y:S02]  /*10d30*/  @!P0 LEA.HI.X R203, R26, UR17, R24, 0x1, P2 ;  /* 0x000000111acb8c11 */ /* 0x000fe400090f0c18 */
[----:B------:R-:W-:Y:S02]  /*10d40*/  @!P0 LEA.HI.X R3, R22, UR17, R20, 0x1, P4 ;  /* 0x0000001116038c11 */ /* 0x000fe4000a0f0c14 */
[----:B------:R-:W-:Y:S02]  /*10d50*/  @!P0 LEA R46, P2, R34, UR16, 0x1 ;  /* 0x00000010222e8c11 */ /* 0x000fe4000f8408ff */
[----:B------:R-:W-:-:S02]  /*10d60*/  @!P0 LEA R44, P4, R30, UR16, 0x1 ;  /* 0x000000101e2c8c11 */ /* 0x000fc4000f8808ff */
[----:B------:R-:W-:Y:S02]  /*10d70*/  @!P0 LEA.HI.X R47, R34, UR17, R32, 0x1, P2 ;  /* 0x00000011222f8c11 */ /* 0x000fe400090f0c20 */
[----:B------:R-:W-:Y:S02]  /*10d80*/  @!P0 LEA.HI.X R45, R30, UR17, R28, 0x1, P4 ;  /* 0x000000111e2d8c11 */ /* 0x000fe4000a0f0c1c */
[----:B------:R-:W-:Y:S02]  /*10d90*/  @!P0 LEA R50, P2, R40, UR16, 0x1 ;  /* 0x0000001028328c11 */ /* 0x000fe4000f8408ff */
[----:B------:R-:W-:Y:S02]  /*10da0*/  @!P0 LEA R126, P5, R127, UR16, 0x1 ;  /* 0x000000107f7e8c11 */ /* 0x000fe4000f8a08ff */
[----:B------:R-:W-:Y:S01]  /*10db0*/  @!P0 LEA R48, P4, R38, UR16, 0x1 ;  /* 0x0000001026308c11 */ /* 0x000fe2000f8808ff */
[----:B------:R1:W-:Y:S01]  /*10dc0*/  @P0 STS.128 [R242+0x3800], RZ ;  /* 0x003800fff2000388 */ /* 0x0003e20000000c00 */
[----:B------:R-:W-:-:S02]  /*10dd0*/  @!P0 LEA.HI.X R51, R40, UR17, R42, 0x1, P2 ;  /* 0x0000001128338c11 */ /* 0x000fc400090f0c2a */
[----:B------:R-:W-:Y:S01]  /*10de0*/  @!P0 LEA.HI.X R127, R127, UR17, R12, 0x1, P5 ;  /* 0x000000117f7f8c11 */ /* 0x000fe2000a8f0c0c */
[----:B------:R-:W-:Y:S01]  /*10df0*/  @!PT LDS RZ, [RZ] ;  /* 0x00000000fffff984 */ /* 0x000fe20000000800 */
[----:B------:R-:W-:Y:S01]  /*10e00*/  @!PT LDS RZ, [RZ] ;  /* 0x00000000fffff984 */ /* 0x000fe20000000800 */
[----:B------:R-:W-:Y:S01]  /*10e10*/  @!PT LDS RZ, [RZ] ;  /* 0x00000000fffff984 */ /* 0x000fe20000000800 */
[----:B------:R3:W-:Y:S01]  /*10e20*/  @!P0 LDGSTS.E.BYPASS.LTC128B.128 [R242+0x3800], desc[UR18][R120.64] ;  /* 0x0380000078f28fae */ /* 0x0007e2000b901d52 */
[----:B------:R-:W-:Y:S01]  /*10e30*/  @!P0 LEA.HI.X R49, R38, UR17, R36, 0x1, P4 ;  /* 0x0000001126318c11 */ /* 0x000fe2000a0f0c24 */
[----:B--2---:R-:W-:Y:S02]  /*10e40*/  IMAD.MOV.U32 R119, RZ, RZ, R51 ;  /* 0x000000ffff777224 */ /* 0x004fe400078e0033 */
[----:B------:R1:W-:Y:S04]  /*10e50*/  @P0 STS.128 [R242+0x4000], RZ ;  /* 0x004000fff2000388 */ /* 0x0003e80000000c00 */
[----:B------:R-:W-:Y:S01]  /*10e60*/  @!PT LDS RZ, [RZ] ;  /* 0x00000000fffff984 */ /* 0x000fe20000000800 */
[----:B------:R-:W-:Y:S01]  /*10e70*/  @!PT LDS RZ, [RZ] ;  /* 0x00000000fffff984 */ /* 0x000fe20000000800 */
[----:B------:R-:W-:Y:S01]  /*10e80*/  @!PT LDS RZ, [RZ] ;  /* 0x00000000fffff984 */ /* 0x000fe20000000800 */
[----:B------:R2:W-:Y:S04]  /*10e90*/  @!P0 LDGSTS.E.BYPASS.LTC128B.128 [R242+0x4000], desc[UR18][R122.64] ;  /* 0x040000007af28fae */ /* 0x0005e8000b901d52 */
[----:B------:R1:W-:Y:S04]  /*10ea0*/  @P0 STS.128 [R242+0x4800], RZ ;  /* 0x004800fff2000388 */ /* 0x0003e80000000c00 */
[----:B------:R-:W5:Y:S04]  /*10eb0*/  LDL.LU R51, [R1+0x24] ;  /* 0x0000240001337983 */ /* 0x000f680000300800 */
[----:B------:R-:W-:Y:S01]  /*10ec0*/  @!PT LDS RZ, [RZ] ;  /* 0x00000000fffff984 */ /* 0x000fe20000000800 */
[----:B------:R-:W-:Y:S01]  /*10ed0*/  @!PT LDS RZ, [RZ] ;  /* 0x00000000fffff984 */ /* 0x000fe20000000800 */
[----:B------:R-:W-:Y:S01]  /*10ee0*/  @!PT LDS RZ, [RZ] ;  /* 0x00000000fffff984 */ /* 0x000fe20000000800 */
[----:B------:R4:W-:Y:S04]  /*10ef0*/  @!P0 LDGSTS.E.BYPASS.LTC128B.128 [R242+0x4800], desc[UR18][R126.64] ;  /* 0x048000007ef28fae */ /* 0x0009e8000b901d52 */
[----:B------:R1:W-:Y:S01]  /*10f00*/  @P0 STS.128 [R242+0x5000], RZ ;  /* 0x005000fff2000388 */ /* 0x0003e20000000c00 */
[----:B---3--:R-:W-:-:S03]  /*10f10*/  IMAD.MOV.U32 R121, RZ, RZ, R49 ;  /* 0x000000ffff797224 */ /* 0x008fc600078e0031 */
[----:B------:R-:W-:Y:S01]  /*10f20*/  @!PT LDS RZ, [RZ] ;  /* 0x00000000fffff984 */ /* 0x000fe20000000800 */
[----:B------:R-:W-:Y:S01]  /*10f30*/  @!PT LDS RZ, [RZ] ;  /* 0x00000000fffff984 */ /* 0x000fe20000000800 */
[----:B------:R-:W-:Y:S01]  /*10f40*/  @!PT LDS RZ, [RZ] ;  /* 0x00000000fffff984 */ /* 0x000fe20000000800 */
[----:B------:R3:W-:Y:S04]  /*10f50*/  @!P0 LDGSTS.E.BYPASS.LTC128B.128 [R242+0x5000], desc[UR18][R124.64] ;  /* 0x050000007cf28fae */ /* 0x0007e8000b901d52 */
[----:B------:R1:W5:Y:S01]  /*10f60*/  LDL.LU R49, [R1+0x20] ;  /* 0x0000200001317983 */ /* 0x0003620000300800 */
[----:B--2---:R-:W-:-:S03]  /*10f70*/  IMAD.MOV.U32 R123, RZ, RZ, R47 ;  /* 0x000000ffff7b7224 */ /* 0x004fc600078e002f */
[----:B------:R1:W5:Y:S01]  /*10f80*/  LDL.LU R47, [R1+0x1c] ;  /* 0x00001c00012f7983 */ /* 0x0003620000300800 */
[----:B----4-:R-:W-:-:S03]  /*10f90*/  IMAD.MOV.U32 R127, RZ, RZ, R45 ;  /* 0x000000ffff7f7224 */ /* 0x010fc600078e002d */
[----:B------:R1:W5:Y:S01]  /*10fa0*/  LDL.LU R45, [R1+0x18] ;  /* 0x00001800012d7983 */ /* 0x0003620000300800 */
[----:B---3--:R-:W-:Y:S02]  /*10fb0*/  IMAD.MOV.U32 R124, RZ, RZ, R2 ;  /* 0x000000ffff7c7224 */ /* 0x008fe400078e0002 */
[----:B------:R-:W-:Y:S02]  /*10fc0*/  IMAD.MOV.U32 R125, RZ, RZ, R3 ;  /* 0x000000ffff7d7224 */ /* 0x000fe400078e0003 */
[----:B------:R1:W5:Y:S04]  /*10fd0*/  LDL.LU.64 R2, [R1+0x10] ;  /* 0x0000100001027983 */ /* 0x0003680000300a00 */
[----:B------:R1:W-:Y:S01]  /*10fe0*/  @P0 STS.128 [R242+0x5800], RZ ;  /* 0x005800fff2000388 */ /* 0x0003e20000000c00 */
[----:B------:R-:W-:-:S03]  /*10ff0*/  IMAD.MOV.U32 R126, RZ, RZ, R44 ;  /* 0x000000ffff7e7224 */ /* 0x000fc600078e002c */
[----:B------:R-:W-:Y:S01]  /*11000*/  @!PT LDS RZ, [RZ] ;  /* 0x00000000fffff984 */ /* 0x000fe20000000800 */
[----:B------:R-:W-:Y:S01]  /*11010*/  @!PT LDS RZ, [RZ] ;  /* 0x00000000fffff984 */ /* 0x000fe20000000800 */
[----:B------:R-:W-:Y:S01]  /*11020*/  @!PT LDS RZ, [RZ] ;  /* 0x00000000fffff984 */ /* 0x000fe20000000800 */
[----:B------:R1:W-:Y:S04]  /*11030*/  @!P0 LDGSTS.E.BYPASS.LTC128B.128 [R242+0x5800], desc[UR18][R130.64] ;  /* 0x0580000082f28fae */ /* 0x0003e8000b901d52 */
        /* <DEDUP_REMOVED lines=39> */
[----:B------:R-:W-:Y:S04]  /*112b0*/  BSSY B0, `(.L_x_3674) ;  /* 0x000000d000007945 */ /* 0x000fe80003800000 */
        /* <DEDUP_REMOVED lines=12> */
.L_x_3675:
[----:B------:R-:W-:Y:S05]  /*11380*/  BSYNC B0 ;  /* 0x0000000000007941 */ /* 0x000fea0003800000 */
.L_x_3674:
[----:B------:R-:W0:Y:S01]  /*11390*/  LDGDEPBAR ;  /* 0x00000000000079af */ /* 0x000e220000000000 */
[----:B------:R-:W-:-:S04]  /*113a0*/  LEA R250, P0, R6, R117, 0x1 ;  /* 0x0000007506fa7211 */ /* 0x000fc800078008ff */
[----:B------:R-:W-:-:S09]  /*113b0*/  LEA.HI.X R251, R6, R251, R4, 0x1, P0 ;  /* 0x000000fb06fb7211 */ /* 0x000fd200000f0c04 */
.L_x_3671:
[----:B-----5:R-:W-:Y:S01]  /*113c0*/  FMNMX.FTZ R4, R2, R49, !PT ;  /* 0x0000003102047209 */ /* 0x020fe20007810000 */
[----:B------:R-:W-:-:S03]  /*113d0*/  ULDC UR4, c[0x0][0x2ec] ;  /* 0x0000bb0000047ab9 */ /* 0x000fc60000000800 */
        /* <DEDUP_REMOVED lines=17> */
[----:B-12---:R-:W-:Y:S02]  /*114f0*/  FMNMX.FTZ R119, R45, R4, !PT ;  /* 0x000000042d777209 */ /* 0x006fe40007810000 */
        /* <DEDUP_REMOVED lines=120> */
[--C-:B------:R-:W-:Y:S01]  /*11c80*/  FFMA.FTZ R125, R115, UR4, -R124.reuse ;  /* 0x00000004737d7c23 */ /* 0x100fe2000801087c */
[----:B------:R-:W1:Y:S01]  /*11c90*/  SHFL.BFLY PT, R41, R6, 0x2, 0x1f ;  /* 0x0c401f0006297f89 */ /* 0x000e6200000e0000 */
        /* <DEDUP_REMOVED lines=9> */
[----:B------:R-:W-:Y:S01]  /*11d30*/  MUFU.EX2 R122, R122 ;  /* 0x0000007a007a7308 */ /* 0x000fe20000000800 */
[----:B------:R-:W-:Y:S01]  /*11d40*/  LDSM.16.MT88.4 R12, [R233+0xa000] ;  /* 0x00a00000e90c783b */ /* 0x000fe20000004200 */
        /* <DEDUP_REMOVED lines=12> */
[----:B-1----:R-:W-:Y:S01]  /*11e10*/  FMNMX.FTZ R4, R6, R41, !PT ;  /* 0x0000002906047209 */ /* 0x002fe20007810000 */
[--C-:B------:R-:W-:Y:S01]  /*11e20*/  FFMA.FTZ R99, R99, UR4, -R124.reuse ;  /* 0x0000000463637c23 */ /* 0x100fe2000801087c */
[----:B------:R-:W-:Y:S01]  /*11e30*/  MUFU.EX2 R125, R125 ;  /* 0x0000007d007d7308 */ /* 0x000fe20000000800 */
[----:B------:R-:W-:Y:S01]  /*11e40*/  LDSM.16.MT88.4 R40, [R234+0xa800] ;  /* 0x00a80000ea28783b */ /* 0x000fe20000004200 */
[--C-:B------:R-:W-:Y:S01]  /*11e50*/  FFMA.FTZ R181, R181, UR4, -R124.reuse ;  /* 0x00000004b5b57c23 */ /* 0x100fe2000801087c */
[--C-:B------:R-:W-:Y:S01]  /*11e60*/  FFMA.FTZ R86, R86, UR4, -R124.reuse ;  /* 0x0000000456567c23 */ /* 0x100fe2000801087c */
[--C-:B------:R-:W-:Y:S01]  /*11e70*/  FFMA.FTZ R91, R91, UR4, -R124.reuse ;  /* 0x000000045b5b7c23 */ /* 0x100fe2000801087c */
[----:B------:R-:W1:Y:S01]  /*11e80*/  SHFL.BFLY PT, R31, R4, 0x1, 0x1f ;  /* 0x0c201f00041f7f89 */ /* 0x000e6200000e0000 */
        /* <DEDUP_REMOVED lines=18> */
[----:B------:R-:W-:Y:S01]  /*11fb0*/  MUFU.EX2 R118, R118 ;  /* 0x0000007600767308 */ /* 0x000fe20000000800 */
[----:B---3--:R-:W-:-:S02]  /*11fc0*/  F2FP.BF16.F32.PACK_AB R10, R120, R125 ;  /* 0x0000007d780a723e */ /* 0x008fc400000010ff */
[----:B-1----:R-:W-:-:S05]  /*11fd0*/  FMNMX.FTZ R126, R4, R31, !PT ;  /* 0x0000001f047e7209 */ /* 0x002fca0007810000 */
[----:B------:R-:W-:Y:S01]  /*11fe0*/  MUFU.EX2 R121, R121 ;  /* 0x0000007900797308 */ /* 0x000fe20000000800 */
[C---:B------:R-:W-:Y:S01]  /*11ff0*/  FSETP.NEU.FTZ.AND P0, PT, R126.reuse, -INF , PT ;  /* 0xff8000007e00780b */ /* 0x040fe20003f1d000 */
[----:B------:R-:W-:-:S05]  /*12000*/  FMUL.FTZ R106, R126, UR4 ;  /* 0x000000047e6a7c20 */ /* 0x000fca0008410000 */
[----:B------:R-:W-:Y:S01]  /*12010*/  FSEL R106, R106, RZ, P0 ;  /* 0x000000ff6a6a7208 */ /* 0x000fe20000000000 */
[----:B------:R-:W1:Y:S04]  /*12020*/  MUFU.EX2 R116, R116 ;  /* 0x0000007400747308 */ /* 0x000e680000000800 */
[--C-:B------:R-:W-:Y:S01]  /*12030*/  FFMA.FTZ R113, R5, UR4, -R106.reuse ;  /* 0x0000000405717c23 */ /* 0x100fe2000801086a */
[----:B------:R-:W-:Y:S01]  /*12040*/  FSEL R5, R128, RZ, P2 ;  /* 0x000000ff80057208 */ /* 0x000fe20001000000 */
[--C-:B------:R-:W-:Y:S01]  /*12050*/  FFMA.FTZ R102, R7, UR4, -R106.reuse ;  /* 0x0000000407667c23 */ /* 0x100fe2000801086a */
[--C-:B------:R-:W-:Y:S01]  /*12060*/  FFMA.FTZ R104, R35, UR4, -R106.reuse ;  /* 0x0000000423687c23 */ /* 0x100fe2000801086a */
[--C-:B------:R-:W-:Y:S01]  /*12070*/  FFMA.FTZ R129, R33, UR4, -R106.reuse ;  /* 0x0000000421817c23 */ /* 0x100fe2000801086a */
[--C-:B------:R-:W-:Y:S01]  /*12080*/  FFMA.FTZ R36, R29, UR4, -R106.reuse ;  /* 0x000000041d247c23 */ /* 0x100fe2000801086a */
[----:B------:R-:W-:Y:S01]  /*12090*/  FADD.FTZ R130, R2, -R5 ;  /* 0x8000000502827221 */ /* 0x000fe20000010000 */
[----:B------:R-:W-:Y:S01]  /*120a0*/  FSEL R5, R126, RZ, P0 ;  /* 0x000000ff7e057208 */ /* 0x000fe20000000000 */
[----:B------:R-:W-:Y:S01]  /*120b0*/  MUFU.EX2 R113, R113 ;  /* 0x0000007100717308 */ /* 0x000fe20000000800 */
[--C-:B------:R-:W-:Y:S01]  /*120c0*/  FFMA.FTZ R44, R37, UR4, -R106.reuse ;  /* 0x00000004252c7c23 */ /* 0x100fe2000801086a */
[----:B------:R-:W-:Y:S01]  /*120d0*/  FMUL.FTZ R130, R130, UR4 ;  /* 0x0000000482827c20 */ /* 0x000fe20008410000 */
[----:B------:R-:W-:Y:S01]  /*120e0*/  LDSM.16.MT88.4 R32, [R237+0xa800] ;  /* 0x00a80000ed20783b */ /* 0x000fe20000004200 */
[----:B------:R-:W-:Y:S01]  /*120f0*/  FADD.FTZ R0, R0, -R5 ;  /* 0x8000000500007221 */ /* 0x000fe20000010000 */
[----:B-1----:R-:W-:Y:S01]  /*12100*/  F2FP.BF16.F32.PACK_AB R50, R116, R121 ;  /* 0x000000797432723e */ /* 0x002fe200000010ff */
[----:B------:R-:W-:Y:S01]  /*12110*/  FFMA.FTZ R164, R164, UR4, -R106 ;  /* 0x00000004a4a47c23 */ /* 0x000fe2000801086a */
[----:B------:R-:W1:Y:S01]  /*12120*/  LDSM.16.MT88.4 R4, [R234+0xa000] ;  /* 0x00a00000ea04783b */ /* 0x000e620000004200 */
[----:B------:R-:W2:Y:S01]  /*12130*/  MUFU.EX2 R130, R130 ;  /* 0x0000008200827308 */ /* 0x000ea20000000800 */
[----:B------:R-:W-:Y:S01]  /*12140*/  FMUL.FTZ R2, R0, UR4 ;  /* 0x0000000400027c20 */ /* 0x000fe20008410000 */
[----:B------:R-:W-:Y:S01]  /*12150*/  FFMA.FTZ R0, R11, UR4, -R124 ;  /* 0x000000040b007c23 */ /* 0x000fe2000801087c */
        /* <DEDUP_REMOVED lines=14> */
[-C--:B--2---:R-:W-:Y:S01]  /*12240*/  FMUL.FTZ R20, R160, R130.reuse ;  /* 0x00000082a0147220 */ /* 0x084fe20000410000 */
[-C--:B------:R-:W-:Y:S01]  /*12250*/  FMUL.FTZ R21, R161, R130.reuse ;  /* 0x00000082a1157220 */ /* 0x080fe20000410000 */
[--C-:B------:R-:W-:Y:S01]  /*12260*/  FFMA.FTZ R160, R25, UR4, -R106.reuse ;  /* 0x0000000419a07c23 */ /* 0x100fe2000801086a */
[-C--:B------:R-:W-:Y:S01]  /*12270*/  FMUL.FTZ R29, R153, R130.reuse ;  /* 0x00000082991d7220 */ /* 0x080fe20000410000 */
[-C--:B------:R-:W-:Y:S01]  /*12280*/  FMUL.FTZ R28, R152, R130.reuse ;  /* 0x00000082981c7220 */ /* 0x080fe20000410000 */
[-C--:B------:R-:W-:Y:S01]  /*12290*/  FMUL.FTZ R37, R145, R130.reuse ;  /* 0x0000008291257220 */ /* 0x080fe20000410000 */
[-C--:B------:R-:W-:Y:S01]  /*122a0*/  FMUL.FTZ R156, R156, R130.reuse ;  /* 0x000000829c9c7220 */ /* 0x080fe20000410000 */
[----:B------:R2:W-:Y:S01]  /*122b0*/  MUFU.EX2 R161, R24 ;  /* 0x0000001800a17308 */ /* 0x0005e20000000800 */
[----:B---3--:R-:W-:Y:S01]  /*122c0*/  F2FP.BF16.F32.PACK_AB R9, R104, R113 ;  /* 0x000000716809723e */ /* 0x008fe200000010ff */
[-C--:B------:R-:W-:Y:S01]  /*122d0*/  FMUL.FTZ R157, R157, R130.reuse ;  /* 0x000000829d9d7220 */ /* 0x080fe20000410000 */
[-C--:B------:R-:W-:Y:S01]  /*122e0*/  FMUL.FTZ R148, R148, R130.reuse ;  /* 0x0000008294947220 */ /* 0x080fe20000410000 */
[-C--:B------:R-:W-:Y:S01]  /*122f0*/  FMUL.FTZ R149, R149, R130.reuse ;  /* 0x0000008295957220 */ /* 0x080fe20000410000 */
[-C--:B------:R-:W-:Y:S01]  /*12300*/  FMUL.FTZ R140, R140, R130.reuse ;  /* 0x000000828c8c7220 */ /* 0x080fe20000410000 */
[-C--:B------:R-:W-:Y:S01]  /*12310*/  FMUL.FTZ R141, R141, R130.reuse ;  /* 0x000000828d8d7220 */ /* 0x080fe20000410000 */
[-C--:B------:R-:W-:Y:S01]  /*12320*/  FMUL.FTZ R136, R136, R130.reuse ;  /* 0x0000008288887220 */ /* 0x080fe20000410000 */
[----:B------:R-:W3:Y:S01]  /*12330*/  MUFU.EX2 R129, R129 ;  /* 0x0000008100817308 */ /* 0x000ee20000000800 */
[-C--:B------:R-:W-:Y:S01]  /*12340*/  FMUL.FTZ R137, R137, R130.reuse ;  /* 0x0000008289897220 */ /* 0x080fe20000410000 */
[-C--:B------:R-:W-:Y:S01]  /*12350*/  FMUL.FTZ R132, R132, R130.reuse ;  /* 0x0000008284847220 */ /* 0x080fe20000410000 */
[-C--:B------:R-:W-:Y:S01]  /*12360*/  FMUL.FTZ R133, R133, R130.reuse ;  /* 0x0000008285857220 */ /* 0x080fe20000410000 */
[--C-:B------:R-:W-:Y:S01]  /*12370*/  FFMA.FTZ R152, R47, UR4, -R106.reuse ;  /* 0x000000042f987c23 */ /* 0x100fe2000801086a */
[--C-:B------:R-:W-:Y:S01]  /*12380*/  FFMA.FTZ R82, R82, UR4, -R106.reuse ;  /* 0x0000000452527c23 */ /* 0x100fe2000801086a */
[--C-:B------:R-:W-:Y:S01]  /*12390*/  FFMA.FTZ R85, R85, UR4, -R106.reuse ;  /* 0x0000000455557c23 */ /* 0x100fe2000801086a */
[--C-:B------:R-:W-:Y:S01]  /*123a0*/  FFMA.FTZ R80, R80, UR4, -R106.reuse ;  /* 0x0000000450507c23 */ /* 0x100fe2000801086a */
[----:B------:R-:W4:Y:S01]  /*123b0*/  MUFU.EX2 R2, R2 ;  /* 0x0000000200027308 */ /* 0x000f220000000800 */
[----:B--2---:R-:W2:Y:S01]  /*123c0*/  LDSM.16.MT88.4 R24, [R232+0xa000] ;  /* 0x00a00000e818783b */ /* 0x004ea20000004200 */
[--C-:B------:R-:W-:Y:S01]  /*123d0*/  FFMA.FTZ R79, R79, UR4, -R106.reuse ;  /* 0x000000044f4f7c23 */ /* 0x100fe2000801086a */
[--C-:B------:R-:W-:Y:S01]  /*123e0*/  FFMA.FTZ R74, R74, UR4, -R106.reuse ;  /* 0x000000044a4a7c23 */ /* 0x100fe2000801086a */
[--C-:B------:R-:W-:Y:S01]  /*123f0*/  FFMA.FTZ R77, R77, UR4, -R106.reuse ;  /* 0x000000044d4d7c23 */ /* 0x100fe2000801086a */
[--C-:B------:R-:W-:Y:S01]  /*12400*/  FFMA.FTZ R72, R72, UR4, -R106.reuse ;  /* 0x0000000448487c23 */ /* 0x100fe2000801086a */
[--C-:B------:R-:W-:Y:S01]  /*12410*/  FFMA.FTZ R73, R73, UR4, -R106.reuse ;  /* 0x0000000449497c23 */ /* 0x100fe2000801086a */
[----:B------:R-:W-:Y:S01]  /*12420*/  FFMA.FTZ R127, R252, R130, R127 ;  /* 0x00000082fc7f7223 */ /* 0x000fe2000001007f */
[----:B------:R1:W-:Y:S01]  /*12430*/  MUFU.EX2 R153, R36 ;  /* 0x0000002400997308 */ /* 0x0003e20000000800 */
[----:B---3--:R-:W-:Y:S01]  /*12440*/  F2FP.BF16.F32.PACK_AB R11, R129, R102 ;  /* 0x00000066810b723e */ /* 0x008fe200000010ff */
[--C-:B------:R-:W-:Y:S01]  /*12450*/  FFMA.FTZ R68, R68, UR4, -R106.reuse ;  /* 0x0000000444447c23 */ /* 0x100fe2000801086a */
[----:B------:R-:W-:Y:S01]  /*12460*/  FADD.FTZ R122, R122, R127 ;  /* 0x0000007f7a7a7221 */ /* 0x000fe20000010000 */
[--C-:B------:R-:W-:Y:S01]  /*12470*/  FFMA.FTZ R69, R69, UR4, -R106.reuse ;  /* 0x0000000445457c23 */ /* 0x100fe2000801086a */
[--C-:B------:R-:W-:Y:S01]  /*12480*/  FFMA.FTZ R60, R60, UR4, -R106.reuse ;  /* 0x000000043c3c7c23 */ /* 0x100fe2000801086a */
[----:B------:R-:W-:Y:S01]  /*12490*/  FFMA.FTZ R63, R63, UR4, -R106 ;  /* 0x000000043f3f7c23 */ /* 0x000fe2000801086a */
[----:B------:R-:W-:Y:S01]  /*124a0*/  FADD.FTZ R125, R125, R122 ;  /* 0x0000007a7d7d7221 */ /* 0x000fe20000010000 */
[----:B------:R-:W3:Y:S01]  /*124b0*/  MUFU.EX2 R160, R160 ;  /* 0x000000a000a07308 */ /* 0x000ee20000000800 */
[-C--:B----4-:R-:W-:Y:S01]  /*124c0*/  FMUL.FTZ R22, R162, R2.reuse ;  /* 0x00000002a2167220 */ /* 0x090fe20000410000 */
[-C--:B------:R-:W-:Y:S01]  /*124d0*/  FMUL.FTZ R23, R163, R2.reuse ;  /* 0x00000002a3177220 */ /* 0x080fe20000410000 */
[-C--:B------:R-:W-:Y:S01]  /*124e0*/  FMUL.FTZ R30, R154, R2.reuse ;  /* 0x000000029a1e7220 */ /* 0x080fe20000410000 */
[-C--:B------:R-:W-:Y:S01]  /*124f0*/  FMUL.FTZ R31, R155, R2.reuse ;  /* 0x000000029b1f7220 */ /* 0x080fe20000410000 */
[-C--:B------:R-:W-:Y:S01]  /*12500*/  FMUL.FTZ R38, R146, R2.reuse ;  /* 0x0000000292267220 */ /* 0x080fe20000410000 */
[-C--:B------:R-:W-:Y:S01]  /*12510*/  FMUL.FTZ R39, R147, R2.reuse ;  /* 0x0000000293277220 */ /* 0x080fe20000410000 */
[-C--:B------:R-:W-:Y:S01]  /*12520*/  FMUL.FTZ R158, R158, R2.reuse ;  /* 0x000000029e9e7220 */ /* 0x080fe20000410000 */
[----:B------:R-:W-:Y:S01]  /*12530*/  FMUL.FTZ R159, R159, R2 ;  /* 0x000000029f9f7220 */ /* 0x000fe20000410000 */
[----:B-1----:R-:W-:Y:S01]  /*12540*/  FMUL.FTZ R36, R144, R130 ;  /* 0x0000008290247220 */ /* 0x002fe20000410000 */
        /* <DEDUP_REMOVED lines=8> */
[C---:B------:R-:W-:Y:S01]  /*125d0*/  HMMA.16816.F32.BF16 R20, R8.reuse, R16, R20 ;  /* 0x000000100814723c */ /* 0x040fe20000041814 */
[----:B------:R-:W-:Y:S01]  /*125e0*/  MUFU.EX2 R152, R152 ;  /* 0x0000009800987308 */ /* 0x000fe20000000800 */
[----:B---3--:R-:W-:Y:S01]  /*125f0*/  F2FP.BF16.F32.PACK_AB R49, R153, R160 ;  /* 0x000000a09931723e */ /* 0x008fe200000010ff */
[--C-:B------:R-:W-:Y:S01]  /*12600*/  FFMA.FTZ R144, R186, UR4, -R106.reuse ;  /* 0x00000004ba907c23 */ /* 0x100fe2000801086a */
[--C-:B------:R-:W-:Y:S01]  /*12610*/  FFMA.FTZ R146, R206, UR4, -R106.reuse ;  /* 0x00000004ce927c23 */ /* 0x100fe2000801086a */
[--C-:B------:R-:W-:Y:S01]  /*12620*/  FFMA.FTZ R147, R182, UR4, -R106.reuse ;  /* 0x00000004b6937c23 */ /* 0x100fe2000801086a */
[C---:B------:R-:W-:Y:S01]  /*12630*/  HMMA.16816.F32.BF16 R28, R8.reuse, R4, R28 ;  /* 0x00000004081c723c */ /* 0x040fe2000004181c */
[--C-:B------:R-:W-:Y:S01]  /*12640*/  FFMA.FTZ R155, R178, UR4, -R106.reuse ;  /* 0x00000004b29b7c23 */ /* 0x100fe2000801086a */
[--C-:B------:R-:W-:Y:S01]  /*12650*/  FFMA.FTZ R154, R192, UR4, -R106.reuse ;  /* 0x00000004c09a7c23 */ /* 0x100fe2000801086a */
[----:B------:R1:W3:Y:S01]  /*12660*/  MUFU.EX2 R145, R44 ;  /* 0x0000002c00917308 */ /* 0x0002e20000000800 */
[--C-:B------:R-:W-:Y:S01]  /*12670*/  FFMA.FTZ R162, R170, UR4, -R106.reuse ;  /* 0x00000004aaa27c23 */ /* 0x100fe2000801086a */
[--C-:B------:R-:W-:Y:S01]  /*12680*/  FFMA.FTZ R163, R215, UR4, -R106.reuse ;  /* 0x00000004d7a37c23 */ /* 0x100fe2000801086a */
[C---:B------:R-:W-:Y:S01]  /*12690*/  HMMA.16816.F32.BF16 R36, R8.reuse, R12, R36 ;  /* 0x0000000c0824723c */ /* 0x040fe20000041824 */
[--C-:B------:R-:W-:Y:S01]  /*126a0*/  FFMA.FTZ R170, R195, UR4, -R106.reuse ;  /* 0x00000004c3aa7c23 */ /* 0x100fe2000801086a */
[--C-:B------:R-:W-:Y:S01]  /*126b0*/  FFMA.FTZ R195, R197, UR4, -R106.reuse ;  /* 0x00000004c5c37c23 */ /* 0x100fe2000801086a */
[----:B------:R-:W-:Y:S01]  /*126c0*/  FFMA.FTZ R178, R211, UR4, -R106 ;  /* 0x00000004d3b27c23 */ /* 0x000fe2000801086a */
[----:B------:R-:W-:Y:S01]  /*126d0*/  FFMA.FTZ R197, R199, UR4, -R124 ;  /* 0x00000004c7c57c23 */ /* 0x000fe2000801087c */
[----:B------:R-:W-:Y:S01]  /*126e0*/  MUFU.EX2 R119, R119 ;  /* 0x0000007700777308 */ /* 0x000fe20000000800 */
[C---:B------:R-:W-:Y:S01]  /*126f0*/  HMMA.16816.F32.BF16 R16, R8.reuse, R18, R156 ;  /* 0x000000120810723c */ /* 0x040fe2000004189c */
[----:B------:R-:W-:Y:S01]  /*12700*/  FFMA.FTZ R182, R207, UR4, -R106 ;  /* 0x00000004cfb67c23 */ /* 0x000fe2000801086a */
[--C-:B------:R-:W-:Y:S01]  /*12710*/  FFMA.FTZ R186, R189, UR4, -R124.reuse ;  /* 0x00000004bdba7c23 */ /* 0x100fe2000801087c */
[----:B------:R-:W-:Y:S01]  /*12720*/  FFMA.FTZ R192, R97, UR4, -R124 ;  /* 0x0000000461c07c23 */ /* 0x000fe2000801087c */
[----:B------:R-:W-:Y:S01]  /*12730*/  FFMA.FTZ R113, R248, R2, R113 ;  /* 0x00000002f8717223 */ /* 0x000fe20000010071 */
[----:B------:R-:W-:Y:S01]  /*12740*/  FADD.FTZ R120, R120, R125 ;  /* 0x0000007d78787221 */ /* 0x000fe20000010000 */
[C---:B------:R-:W-:Y:S01]  /*12750*/  HMMA.16816.F32.BF16 R4, R8.reuse, R6, R148 ;  /* 0x000000060804723c */ /* 0x040fe20000041894 */
[----:B------:R-:W4:Y:S01]  /*12760*/  MUFU.EX2 R114, R114 ;  /* 0x0000007200727308 */ /* 0x000f220000000800 */
[----:B-1----:R-:W1:Y:S01]  /*12770*/  LDSM.16.MT88.4 R44, [R233+0xa800] ;  /* 0x00a80000e92c783b */ /* 0x002e620000004200 */
[----:B---3--:R-:W-:Y:S01]  /*12780*/  F2FP.BF16.F32.PACK_AB R51, R145, R152 ;  /* 0x000000989133723e */ /* 0x008fe200000010ff */
[----:B------:R-:W-:Y:S01]  /*12790*/  FFMA.FTZ R157, R176, UR4, -R106 ;  /* 0x00000004b09d7c23 */ /* 0x000fe2000801086a */
[----:B------:R-:W-:Y:S01]  /*127a0*/  FFMA.FTZ R156, R190, UR4, -R124 ;  /* 0x00000004be9c7c23 */ /* 0x000fe2000801087c */
[C---:B------:R-:W-:Y:S01]  /*127b0*/  HMMA.16816.F32.BF16 R12, R8.reuse, R14, R140 ;  /* 0x0000000e080c723c */ /* 0x040fe2000004188c */
[----:B------:R-:W-:Y:S01]  /*127c0*/  FFMA.FTZ R150, R194, UR4, -R106 ;  /* 0x00000004c2967c23 */ /* 0x000fe2000801086a */
[--C-:B------:R-:W-:Y:S01]  /*127d0*/  FFMA.FTZ R149, R184, UR4, -R124.reuse ;  /* 0x00000004b8957c23 */ /* 0x100fe2000801087c */
[----:B------:R3:W-:Y:S01]  /*127e0*/  MUFU.EX2 R140, R48 ;  /* 0x00000030008c7308 */ /* 0x0007e20000000800 */
[--C-:B------:R-:W-:Y:S01]  /*127f0*/  FFMA.FTZ R148, R198, UR4, -R124.reuse ;  /* 0x00000004c6947c23 */ /* 0x100fe2000801087c */
[----:B------:R-:W-:Y:S01]  /*12800*/  FFMA.FTZ R151, R180, UR4, -R124 ;  /* 0x00000004b4977c23 */ /* 0x000fe2000801087c */
[C---:B--2---:R-:W-:Y:S01]  /*12810*/  HMMA.16816.F32.BF16 R136, R8.reuse, R24, R136 ;  /* 0x000000180888723c */ /* 0x044fe20000041888 */
[----:B------:R-:W-:Y:S01]  /*12820*/  FFMA.FTZ R143, R208, UR4, -R106 ;  /* 0x00000004d08f7c23 */ /* 0x000fe2000801086a */
[--C-:B------:R-:W-:Y:S01]  /*12830*/  FFMA.FTZ R141, R196, UR4, -R124.reuse ;  /* 0x00000004c48d7c23 */ /* 0x100fe2000801087c */
[--C-:B------:R-:W-:Y:S01]  /*12840*/  FFMA.FTZ R142, R210, UR4, -R124.reuse ;  /* 0x00000004d28e7c23 */ /* 0x100fe2000801087c */
[--C-:B------:R-:W-:Y:S01]  /*12850*/  FFMA.FTZ R159, R174, UR4, -R124.reuse ;  /* 0x00000004ae9f7c23 */ /* 0x100fe2000801087c */
[----:B------:R-:W-:Y:S01]  /*12860*/  MUFU.EX2 R117, R117 ;  /* 0x0000007500757308 */ /* 0x000fe20000000800 */
[----:B------:R-:W-:Y:S01]  /*12870*/  HMMA.16816.F32.BF16 R132, R8, R26, R132 ;  /* 0x0000001a0884723c */ /* 0x000fe20000041884 */
[----:B------:R-:W2:Y:S01]  /*12880*/  LDSM.16.MT88.4 R8, [R232+0xa800] ;  /* 0x00a80000e808783b */ /* 0x000ea20000004200 */
[----:B------:R-:W-:Y:S01]  /*12890*/  FFMA.FTZ R158, R188, UR4, -R124 ;  /* 0x00000004bc9e7c23 */ /* 0x000fe2000801087c */
[--C-:B------:R-:W-:Y:S01]  /*128a0*/  FFMA.FTZ R176, R213, UR4, -R106.reuse ;  /* 0x00000004d5b07c23 */ /* 0x100fe2000801086a */
[--C-:B------:R-:W-:Y:S01]  /*128b0*/  FFMA.FTZ R184, R193, UR4, -R106.reuse ;  /* 0x00000004c1b87c23 */ /* 0x100fe2000801086a */
[----:B------:R-:W4:Y:S01]  /*128c0*/  LDSM.16.MT88.4 R24, [R237+0xb000] ;  /* 0x00b00000ed18783b */ /* 0x000f220000004200 */
[----:B------:R-:W-:Y:S01]  /*128d0*/  FFMA.FTZ R188, R101, UR4, -R106 ;  /* 0x0000000465bc7c23 */ /* 0x000fe2000801086a */
[----:B------:R-:W-:Y:S01]  /*128e0*/  MUFU.EX2 R112, R112 ;  /* 0x0000007000707308 */ /* 0x000fe20000000800 */
[----:B---3--:R-:W-:Y:S01]  /*128f0*/  F2FP.BF16.F32.PACK_AB R48, R118, R123 ;  /* 0x0000007b7630723e */ /* 0x008fe200000010ff */
[--C-:B------:R-:W-:Y:S01]  /*12900*/  FFMA.FTZ R174, R249, UR4, -R124.reuse ;  /* 0x00000004f9ae7c23 */ /* 0x100fe2000801087c */
[----:B------:R-:W-:Y:S01]  /*12910*/  FFMA.FTZ R180, R209, UR4, -R124 ;  /* 0x00000004d1b47c23 */ /* 0x000fe2000801087c */
[--C-:B------:R-:W-:Y:S01]  /*12920*/  FFMA.FTZ R101, R167, UR4, -R106.reuse ;  /* 0x00000004a7657c23 */ /* 0x100fe2000801086a */
[----:B------:R-:W-:Y:S01]  /*12930*/  FFMA.FTZ R190, R95, UR4, -R106 ;  /* 0x000000045fbe7c23 */ /* 0x000fe2000801086a */
[--C-:B------:R-:W-:Y:S01]  /*12940*/  FFMA.FTZ R95, R165, UR4, -R124.reuse ;  /* 0x00000004a55f7c23 */ /* 0x100fe2000801087c */
[----:B------:R-:W-:Y:S01]  /*12950*/  FFMA.FTZ R194, R103, UR4, -R124 ;  /* 0x0000000467c27c23 */ /* 0x000fe2000801087c */
[C---:B------:R-:W-:Y:S01]  /*12960*/  HMMA.16816.F32.BF16 R20, R48.reuse, R32, R20 ;  /* 0x000000203014723c */ /* 0x040fe20000041814 */
[----:B------:R-:W-:Y:S01]  /*12970*/  MUFU.EX2 R143, R143 ;  /* 0x0000008f008f7308 */ /* 0x000fe20000000800 */
[----:B------:R-:W-:Y:S01]  /*12980*/  FADD.FTZ R113, R104, R113 ;  /* 0x0000007168717221 */ /* 0x000fe20000010000 */
[----:B------:R-:W-:Y:S01]  /*12990*/  FADD.FTZ R123, R123, R120 ;  /* 0x000000787b7b7221 */ /* 0x000fe20000010000 */
[--C-:B------:R-:W-:Y:S01]  /*129a0*/  FFMA.FTZ R58, R58, UR4, -R106.reuse ;  /* 0x000000043a3a7c23 */ /* 0x100fe2000801086a */
[--C-:B------:R-:W-:Y:S01]  /*129b0*/  FFMA.FTZ R61, R61, UR4, -R106.reuse ;  /* 0x000000043d3d7c23 */ /* 0x100fe2000801086a */
[C---:B------:R-:W-:Y:S01]  /*129c0*/  HMMA.16816.F32.BF16 R16, R48.reuse, R34, R16 ;  /* 0x000000223010723c */ /* 0x040fe20000041810 */
[----:B------:R-:W3:Y:S01]  /*129d0*/  LDSM.16.MT88.4 R32, [R234+0xb000] ;  /* 0x00b00000ea20783b */ /* 0x000ee20000004200 */
[----:B------:R-:W-:Y:S01]  /*129e0*/  FADD.FTZ R102, R102, R113 ;  /* 0x0000007166667221 */ /* 0x000fe20000010000 */
[----:B------:R-:W4:Y:S01]  /*129f0*/  MUFU.EX2 R144, R144 ;  /* 0x0000009000907308 */ /* 0x000f220000000800 */
[----:B------:R-:W-:Y:S01]  /*12a00*/  FADD.FTZ R118, R118, R123 ;  /* 0x0000007b76767221 */ /* 0x000fe20000010000 */
[----:B------:R-:W-:Y:S01]  /*12a10*/  FFMA.FTZ R56, R56, UR4, -R106 ;  /* 0x0000000438387c23 */ /* 0x000fe2000801086a */
[C---:B------:R-:W-:Y:S01]  /*12a20*/  HMMA.16816.F32.BF16 R28, R48.reuse, R40, R28 ;  /* 0x00000028301c723c */ /* 0x040fe2000004181c */
[----:B------:R-:W-:Y:S01]  /*12a30*/  FADD.FTZ R129, R129, R102 ;  /* 0x0000006681817221 */ /* 0x000fe20000010000 */
[----:B------:R-:W-:Y:S01]  /*12a40*/  FADD.FTZ R121, R121, R118 ;  /* 0x0000007679797221 */ /* 0x000fe20000010000 */
[--C-:B------:R-:W-:Y:S01]  /*12a50*/  FFMA.FTZ R57, R57, UR4, -R106.reuse ;  /* 0x0000000439397c23 */ /* 0x100fe2000801086a */
[--C-:B------:R-:W-:Y:S01]  /*12a60*/  FFMA.FTZ R55, R55, UR4, -R106.reuse ;  /* 0x0000000437377c23 */ /* 0x100fe2000801086a */
[----:B------:R-:W-:Y:S01]  /*12a70*/  MUFU.EX2 R146, R146 ;  /* 0x0000009200927308 */ /* 0x000fe20000000800 */
[C---:B------:R-:W-:Y:S01]  /*12a80*/  HMMA.16816.F32.BF16 R4, R48.reuse, R42, R4 ;  /* 0x0000002a3004723c */ /* 0x040fe20000041804 */
[----:B------:R-:W-:Y:S01]  /*12a90*/  LDSM.16.MT88.4 R40, [R233+0xb000] ;  /* 0x00b00000e928783b */ /* 0x000fe20000004200 */
[----:B------:R-:W-:Y:S01]  /*12aa0*/  FADD.FTZ R160, R160, R129 ;  /* 0x00000081a0a07221 */ /* 0x000fe20000010000 */
[----:B------:R-:W-:Y:S01]  /*12ab0*/  FADD.FTZ R116, R116, R121 ;  /* 0x0000007974747221 */ /* 0x000fe20000010000 */
[----:B------:R-:W-:Y:S01]  /*12ac0*/  FFMA.FTZ R53, R53, UR4, -R106 ;  /* 0x0000000435357c23 */ /* 0x000fe2000801086a */
[----:B------:R-:W-:Y:S01]  /*12ad0*/  FFMA.FTZ R252, R109, UR4, -R124 ;  /* 0x000000046dfc7c23 */ /* 0x000fe2000801087c */
[----:B-1----:R-:W-:Y:S01]  /*12ae0*/  HMMA.16816.F32.BF16 R36, R48, R44, R36 ;  /* 0x0000002c3024723c */ /* 0x002fe20000041824 */
[----:B------:R-:W1:Y:S01]  /*12af0*/  MUFU.EX2 R147, R147 ;  /* 0x0000009300937308 */ /* 0x000e620000000800 */
[----:B------:R-:W-:-:S04]  /*12b00*/  FADD.FTZ R153, R153, R160 ;  /* 0x000000a099997221 */ /* 0x000fc80000010000 */
[C---:B--2---:R-:W-:Y:S01]  /*12b10*/  HMMA.16816.F32.BF16 R136, R48.reuse, R8, R136 ;  /* 0x000000083088723c */ /* 0x044fe20000041888 */
[----:B----4-:R-:W-:Y:S01]  /*12b20*/  F2FP.BF16.F32.PACK_AB R44, R114, R119 ;  /* 0x00000077722c723e */ /* 0x010fe200000010ff */
[----:B------:R-:W-:Y:S01]  /*12b30*/  FADD.FTZ R152, R152, R153 ;  /* 0x0000009998987221 */ /* 0x000fe20000010000 */
[----:B------:R-:W-:Y:S01]  /*12b40*/  F2FP.BF16.F32.PACK_AB R45, R144, R143 ;  /* 0x0000008f902d723e */ /* 0x000fe200000010ff */
[----:B------:R-:W-:Y:S01]  /*12b50*/  MUFU.EX2 R115, R115 ;  /* 0x0000007300737308 */ /* 0x000fe20000000800 */
[----:B------:R-:W-:Y:S01]  /*12b60*/  FADD.FTZ R119, R119, R116 ;  /* 0x0000007477777221 */ /* 0x000fe20000010000 */
[----:B------:R-:W-:Y:S01]  /*12b70*/  HMMA.16816.F32.BF16 R132, R48, R10, R132 ;  /* 0x0000000a3084723c */ /* 0x000fe20000041884 */
[----:B------:R-:W2:Y:S01]  /*12b80*/  LDSM.16.MT88.4 R8, [R232+0xb000] ;  /* 0x00b00000e808783b */ /* 0x000ea20000004200 */
[----:B------:R-:W-:Y:S01]  /*12b90*/  FADD.FTZ R152, R145, R152 ;  /* 0x0000009891987221 */ /* 0x000fe20000010000 */
[----:B------:R-:W-:-:S03]  /*12ba0*/  FADD.FTZ R114, R114, R119 ;  /* 0x0000007772727221 */ /* 0x000fc60000010000 */
[----:B------:R-:W-:Y:S01]  /*12bb0*/  HMMA.16816.F32.BF16 R12, R48, R46, R12 ;  /* 0x0000002e300c723c */ /* 0x000fe2000004180c */
[----:B------:R-:W4:Y:S01]  /*12bc0*/  MUFU.EX2 R110, R110 ;  /* 0x0000006e006e7308 */ /* 0x000f220000000800 */
[----:B------:R-:W-:-:S04]  /*12bd0*/  FADD.FTZ R143, R143, R152 ;  /* 0x000000988f8f7221 */ /* 0x000fc80000010000 */
[----:B------:R-:W-:Y:S01]  /*12be0*/  FADD.FTZ R143, R144, R143 ;  /* 0x0000008f908f7221 */ /* 0x000fe20000010000 */
[----:B------:R-:W-:Y:S01]  /*12bf0*/  F2FP.BF16.F32.PACK_AB R46, R112, R117 ;  /* 0x00000075702e723e */ /* 0x000fe200000010ff */
[----:B------:R-:W-:Y:S01]  /*12c00*/  FADD.FTZ R117, R117, R114 ;  /* 0x0000007275757221 */ /* 0x000fe20000010000 */
[----:B-1----:R-:W-:Y:S01]  /*12c10*/  F2FP.BF16.F32.PACK_AB R47, R147, R146 ;  /* 0x00000092932f723e */ /* 0x002fe200000010ff */
[----:B------:R-:W-:Y:S01]  /*12c20*/  MUFU.EX2 R108, R108 ;  /* 0x0000006c006c7308 */ /* 0x000fe20000000800 */
[----:B------:R-:W-:Y:S01]  /*12c30*/  FADD.FTZ R146, R146, R143 ;  /* 0x0000008f92927221 */ /* 0x000fe20000010000 */
[----:B------:R-:W-:-:S03]  /*12c40*/  FADD.FTZ R112, R112, R117 ;  /* 0x0000007570707221 */ /* 0x000fc60000010000 */
[----:B------:R-:W-:Y:S01]  /*12c50*/  FADD.FTZ R147, R147, R146 ;  /* 0x0000009293937221 */ /* 0x000fe20000010000 */
[C---:B------:R-:W-:Y:S02]  /*12c60*/  HMMA.16816.F32.BF16 R20, R44.reuse, R24, R20 ;  /* 0x000000182c14723c */ /* 0x040fe40000041814 */
[----:B------:R-:W1:Y:S01]  /*12c70*/  MUFU.EX2 R131, R131 ;  /* 0x0000008300837308 */ /* 0x000e620000000800 */
[C---:B----4-:R-:W-:Y:S01]  /*12c80*/  F2FP.BF16.F32.PACK_AB R48, R110.reuse, R115 ;  /* 0x000000736e30723e */ /* 0x050fe200000010ff */
[----:B------:R-:W-:Y:S02]  /*12c90*/  FADD.FTZ R115, R115, R112 ;  /* 0x0000007073737221 */ /* 0x000fe40000010000 */
[C---:B------:R-:W-:Y:S01]  /*12ca0*/  HMMA.16816.F32.BF16 R16, R44.reuse, R26, R16 ;  /* 0x0000001a2c10723c */ /* 0x040fe20000041810 */
[----:B------:R-:W4:Y:S01]  /*12cb0*/  LDSM.16.MT88.4 R24, [R237+0xb800] ;  /* 0x00b80000ed18783b */ /* 0x000f220000004200 */
[----:B------:R-:W-:Y:S02]  /*12cc0*/  FADD.FTZ R115, R110, R115 ;  /* 0x000000736e737221 */ /* 0x000fe40000010000 */
[----:B------:R-:W-:Y:S02]  /*12cd0*/  MUFU.EX2 R150, R150 ;  /* 0x0000009600967308 */ /* 0x000fe40000000800 */
[C---:B---3--:R-:W-:Y:S06]  /*12ce0*/  HMMA.16816.F32.BF16 R28, R44.reuse, R32, R28 ;  /* 0x000000202c1c723c */ /* 0x048fec000004181c */
[----:B------:R-:W3:Y:S01]  /*12cf0*/  MUFU.EX2 R155, R155 ;  /* 0x0000009b009b7308 */ /* 0x000ee20000000800 */
[----:B--2---:R-:W-:Y:S01]  /*12d00*/  HMMA.16816.F32.BF16 R136, R44, R8, R136 ;  /* 0x000000082c88723c */ /* 0x004fe20000041888 */
[----:B-1----:R-:W-:Y:S01]  /*12d10*/  F2FP.BF16.F32.PACK_AB R50, R131, R108 ;  /* 0x0000006c8332723e */ /* 0x002fe200000010ff */
[----:B------:R-:W-:-:S04]  /*12d20*/  FADD.FTZ R108, R108, R115 ;  /* 0x000000736c6c7221 */ /* 0x000fc80000010000 */
[----:B------:R-:W-:Y:S01]  /*12d30*/  HMMA.16816.F32.BF16 R132, R44, R10, R132 ;  /* 0x0000000a2c84723c */ /* 0x000fe20000041884 */
[----:B------:R-:W1:Y:S01]  /*12d40*/  LDSM.16.MT88.4 R8, [R232+0xb800] ;  /* 0x00b80000e808783b */ /* 0x000e620000004200 */
[----:B------:R-:W-:Y:S01]  /*12d50*/  MUFU.EX2 R154, R154 ;  /* 0x0000009a009a7308 */ /* 0x000fe20000000800 */
[----:B------:R-:W-:-:S03]  /*12d60*/  FADD.FTZ R131, R131, R108 ;  /* 0x0000006c83837221 */ /* 0x000fc60000010000 */
[C---:B------:R-:W-:Y:S01]  /*12d70*/  HMMA.16816.F32.BF16 R4, R44.reuse, R34, R4 ;  /* 0x000000222c04723c */ /* 0x040fe20000041804 */
[----:B------:R-:W2:Y:S03]  /*12d80*/  LDSM.16.MT88.4 R32, [R234+0xb800] ;  /* 0x00b80000ea20783b */ /* 0x000ea60000004200 */
[----:B------:R-:W4:Y:S01]  /*12d90*/  MUFU.EX2 R157, R157 ;  /* 0x0000009d009d7308 */ /* 0x000f220000000800 */
[----:B---3--:R-:W-:Y:S01]  /*12da0*/  F2FP.BF16.F32.PACK_AB R49, R155, R150 ;  /* 0x000000969b31723e */ /* 0x008fe200000010ff */
[----:B------:R-:W-:Y:S01]  /*12db0*/  HMMA.16816.F32.BF16 R36, R44, R40, R36 ;  /* 0x000000282c24723c */ /* 0x000fe20000041824 */
[----:B------:R-:W-:-:S04]  /*12dc0*/  FADD.FTZ R150, R150, R147 ;  /* 0x0000009396967221 */ /* 0x000fc80000010000 */
[----:B------:R-:W-:Y:S01]  /*12dd0*/  FADD.FTZ R155, R155, R150 ;  /* 0x000000969b9b7221 */ /* 0x000fe20000010000 */
[----:B------:R-:W-:Y:S01]  /*12de0*/  HMMA.16816.F32.BF16 R12, R44, R42, R12 ;  /* 0x0000002a2c0c723c */ /* 0x000fe2000004180c */
[----:B------:R-:W3:Y:S01]  /*12df0*/  LDSM.16.MT88.4 R40, [R233+0xb800] ;  /* 0x00b80000e928783b */ /* 0x000ee20000004200 */
[----:B------:R-:W1:Y:S01]  /*12e00*/  MUFU.EX2 R0, R0 ;  /* 0x0000000000007308 */ /* 0x000e620000000800 */
[----:B----4-:R-:W-:-:S07]  /*12e10*/  F2FP.BF16.F32.PACK_AB R51, R157, R154 ;  /* 0x0000009a9d33723e */ /* 0x010fce00000010ff */
[----:B------:R-:W4:Y:S01]  /*12e20*/  MUFU.EX2 R141, R141 ;  /* 0x0000008d008d7308 */ /* 0x000f220000000800 */
[----:B------:R-:W-:-:S04]  /*12e30*/  FADD.FTZ R154, R154, R155 ;  /* 0x0000009b9a9a7221 */ /* 0x000fc80000010000 */
[----:B------:R-:W-:Y:S01]  /*12e40*/  FADD.FTZ R157, R157, R154 ;  /* 0x0000009a9d9d7221 */ /* 0x000fe20000010000 */
[C---:B------:R-:W-:Y:S02]  /*12e50*/  HMMA.16816.F32.BF16 R20, R48.reuse, R24, R20 ;  /* 0x000000183014723c */ /* 0x040fe40000041814 */
[----:B------:R-:W-:Y:S01]  /*12e60*/  MUFU.EX2 R162, R162 ;  /* 0x000000a200a27308 */ /* 0x000fe20000000800 */
[C---:B-1----:R-:W-:Y:S01]  /*12e70*/  F2FP.BF16.F32.PACK_AB R44, R161.reuse, R0 ;  /* 0x00000000a12c723e */ /* 0x042fe200000010ff */
[----:B------:R-:W-:Y:S02]  /*12e80*/  FADD.FTZ R0, R0, R131 ;  /* 0x0000008300007221 */ /* 0x000fe40000010000 */
[C---:B------:R-:W-:Y:S01]  /*12e90*/  HMMA.16816.F32.BF16 R16, R48.reuse, R26, R16 ;  /* 0x0000001a3010723c */ /* 0x040fe20000041810 */
[----:B------:R-:W1:Y:S01]  /*12ea0*/  LDSM.16.MT88.4 R24, [R237+0xc000] ;  /* 0x00c00000ed18783b */ /* 0x000e620000004200 */
[----:B------:R-:W-:Y:S02]  /*12eb0*/  FADD.FTZ R161, R161, R0 ;  /* 0x00000000a1a17221 */ /* 0x000fe40000010000 */
[----:B------:R-:W3:Y:S01]  /*12ec0*/  MUFU.EX2 R163, R163 ;  /* 0x000000a300a37308 */ /* 0x000ee20000000800 */
[----:B----4-:R-:W-:Y:S01]  /*12ed0*/  F2FP.BF16.F32.PACK_AB R46, R141, R140 ;  /* 0x0000008c8d2e723e */ /* 0x010fe200000010ff */
[----:B------:R-:W-:Y:S01]  /*12ee0*/  HMMA.16816.F32.BF16 R136, R48, R8, R136 ;  /* 0x000000083088723c */ /* 0x000fe20000041888 */
[----:B------:R-:W-:-:S04]  /*12ef0*/  FADD.FTZ R140, R140, R161 ;  /* 0x000000a18c8c7221 */ /* 0x000fc80000010000 */
[----:B------:R-:W-:Y:S01]  /*12f00*/  FADD.FTZ R141, R141, R140 ;  /* 0x0000008c8d8d7221 */ /* 0x000fe20000010000 */
[C---:B------:R-:W-:Y:S01]  /*12f10*/  HMMA.16816.F32.BF16 R132, R48.reuse, R10, R132 ;  /* 0x0000000a3084723c */ /* 0x040fe20000041884 */
[----:B------:R-:W4:Y:S01]  /*12f20*/  LDSM.16.MT88.4 R8, [R232+0xc000] ;  /* 0x00c00000e808783b */ /* 0x000f220000004200 */
[----:B------:R-:W-:Y:S04]  /*12f30*/  MUFU.EX2 R164, R164 ;  /* 0x000000a400a47308 */ /* 0x000fe80000000800 */
[----:B--2---:R-:W-:Y:S01]  /*12f40*/  HMMA.16816.F32.BF16 R28, R48, R32, R28 ;  /* 0x00000020301c723c */ /* 0x004fe2000004181c */
[----:B---3--:R-:W-:-:S03]  /*12f50*/  F2FP.BF16.F32.PACK_AB R45, R163, R162 ;  /* 0x000000a2a32d723e */ /* 0x008fc600000010ff */
[----:B------:R-:W2:Y:S01]  /*12f60*/  MUFU.EX2 R183, R183 ;  /* 0x000000b700b77308 */ /* 0x000ea20000000800 */
[----:B------:R-:W-:Y:S01]  /*12f70*/  FADD.FTZ R162, R162, R157 ;  /* 0x0000009da2a27221 */ /* 0x000fe20000010000 */
[----:B------:R-:W-:Y:S01]  /*12f80*/  HMMA.16816.F32.BF16 R4, R48, R34, R4 ;  /* 0x000000223004723c */ /* 0x000fe20000041804 */
[----:B------:R-:W3:Y:S02]  /*12f90*/  LDSM.16.MT88.4 R32, [R234+0xc000] ;  /* 0x00c00000ea20783b */ /* 0x000ee40000004200 */
[----:B------:R-:W-:-:S03]  /*12fa0*/  FADD.FTZ R163, R163, R162 ;  /* 0x000000a2a3a37221 */ /* 0x000fc60000010000 */
[C---:B------:R-:W-:Y:S01]  /*12fb0*/  HMMA.16816.F32.BF16 R36, R48.reuse, R40, R36 ;  /* 0x000000283024723c */ /* 0x040fe20000041824 */
[----:B------:R-:W-:Y:S05]  /*12fc0*/  MUFU.EX2 R142, R142 ;  /* 0x0000008e008e7308 */ /* 0x000fea0000000800 */
[----:B------:R-:W-:Y:S01]  /*12fd0*/  HMMA.16816.F32.BF16 R12, R48, R42, R12 ;  /* 0x0000002a300c723c */ /* 0x000fe2000004180c */
[----:B------:R-:W3:Y:S01]  /*12fe0*/  LDSM.16.MT88.4 R40, [R233+0xc000] ;  /* 0x00c00000e928783b */ /* 0x000ee20000004200 */
[----:B--2---:R-:W-:Y:S01]  /*12ff0*/  F2FP.BF16.F32.PACK_AB R47, R183, R164 ;  /* 0x000000a4b72f723e */ /* 0x004fe200000010ff */
[----:B------:R-:W2:Y:S01]  /*13000*/  MUFU.EX2 R149, R149 ;  /* 0x0000009500957308 */ /* 0x000ea20000000800 */
[----:B------:R-:W-:-:S04]  /*13010*/  FADD.FTZ R164, R164, R163 ;  /* 0x000000a3a4a47221 */ /* 0x000fc80000010000 */
[----:B------:R-:W-:Y:S01]  /*13020*/  FADD.FTZ R183, R183, R164 ;  /* 0x000000a4b7b77221 */ /* 0x000fe20000010000 */
[C---:B-1----:R-:W-:Y:S02]  /*13030*/  HMMA.16816.F32.BF16 R20, R44.reuse, R24, R20 ;  /* 0x000000182c14723c */ /* 0x042fe40000041814 */
[----:B------:R-:W-:Y:S04]  /*13040*/  MUFU.EX2 R148, R148 ;  /* 0x0000009400947308 */ /* 0x000fe80000000800 */
[C---:B------:R-:W-:Y:S01]  /*13050*/  HMMA.16816.F32.BF16 R16, R44.reuse, R26, R16 ;  /* 0x0000001a2c10723c */ /* 0x040fe20000041810 */
[----:B------:R-:W1:Y:S03]  /*13060*/  LDSM.16.MT88.4 R24, [R237+0xc800] ;  /* 0x00c80000ed18783b */ /* 0x000e660000004200 */
[----:B------:R-:W3:Y:S01]  /*13070*/  MUFU.EX2 R151, R151 ;  /* 0x0000009700977308 */ /* 0x000ee20000000800 */
[----:B--2---:R-:W-:Y:S01]  /*13080*/  F2FP.BF16.F32.PACK_AB R48, R149, R142 ;  /* 0x0000008e9530723e */ /* 0x004fe200000010ff */
[----:B----4-:R-:W-:Y:S01]  /*13090*/  HMMA.16816.F32.BF16 R136, R44, R8, R136 ;  /* 0x000000082c88723c */ /* 0x010fe20000041888 */
[----:B------:R-:W-:-:S04]  /*130a0*/  FADD.FTZ R142, R142, R141 ;  /* 0x0000008d8e8e7221 */ /* 0x000fc80000010000 */
[----:B------:R-:W-:Y:S01]  /*130b0*/  FADD.FTZ R149, R149, R142 ;  /* 0x0000008e95957221 */ /* 0x000fe20000010000 */
[C---:B------:R-:W-:Y:S01]  /*130c0*/  HMMA.16816.F32.BF16 R132, R44.reuse, R10, R132 ;  /* 0x0000000a2c84723c */ /* 0x040fe20000041884 */
[----:B------:R-:W2:Y:S01]  /*130d0*/  LDSM.16.MT88.4 R8, [R232+0xc800] ;  /* 0x00c80000e808783b */ /* 0x000ea20000004200 */
[----:B------:R-:W-:Y:S03]  /*130e0*/  MUFU.EX2 R168, R168 ;  /* 0x000000a800a87308 */ /* 0x000fe60000000800 */
[----:B------:R-:W-:Y:S01]  /*130f0*/  LDSM.16.MT88.4 R140, [R233+0x11800] ;  /* 0x01180000e98c783b */ /* 0x000fe20000004200 */
[----:B---3--:R-:W-:Y:S01]  /*13100*/  HMMA.16816.F32.BF16 R28, R44, R32, R28 ;  /* 0x000000202c1c723c */ /* 0x008fe2000004181c */
[----:B------:R-:W-:-:S03]  /*13110*/  F2FP.BF16.F32.PACK_AB R50, R151, R148 ;  /* 0x000000949732723e */ /* 0x000fc600000010ff */
[----:B------:R-:W3:Y:S01]  /*13120*/  MUFU.EX2 R191, R191 ;  /* 0x000000bf00bf7308 */ /* 0x000ee20000000800 */
[----:B------:R-:W-:Y:S01]  /*13130*/  FADD.FTZ R148, R148, R149 ;  /* 0x0000009594947221 */ /* 0x000fe20000010000 */
[----:B------:R-:W-:Y:S01]  /*13140*/  HMMA.16816.F32.BF16 R4, R44, R34, R4 ;  /* 0x000000222c04723c */ /* 0x000fe20000041804 */
[----:B------:R-:W4:Y:S02]  /*13150*/  LDSM.16.MT88.4 R32, [R234+0xc800] ;  /* 0x00c80000ea20783b */ /* 0x000f240000004200 */
[----:B------:R-:W-:-:S03]  /*13160*/  FADD.FTZ R151, R151, R148 ;  /* 0x0000009497977221 */ /* 0x000fc60000010000 */
[----:B------:R-:W-:Y:S01]  /*13170*/  MUFU.EX2 R170, R170 ;  /* 0x000000aa00aa7308 */ /* 0x000fe20000000800 */
[C---:B------:R-:W-:Y:S06]  /*13180*/  HMMA.16816.F32.BF16 R36, R44.reuse, R40, R36 ;  /* 0x000000282c24723c */ /* 0x040fec0000041824 */
[----:B------:R-:W-:Y:S01]  /*13190*/  HMMA.16816.F32.BF16 R12, R44, R42, R12 ;  /* 0x0000002a2c0c723c */ /* 0x000fe2000004180c */
[----:B------:R-:W1:Y:S01]  /*131a0*/  MUFU.EX2 R195, R195 ;  /* 0x000000c300c37308 */ /* 0x000e620000000800 */
[----:B------:R-:W4:Y:S01]  /*131b0*/  LDSM.16.MT88.4 R40, [R233+0xc800] ;  /* 0x00c80000e928783b */ /* 0x000f220000004200 */
[----:B---3--:R-:W-:Y:S01]  /*131c0*/  F2FP.BF16.F32.PACK_AB R49, R191, R168 ;  /* 0x000000a8bf31723e */ /* 0x008fe200000010ff */
[----:B------:R-:W-:-:S04]  /*131d0*/  FADD.FTZ R168, R168, R183 ;  /* 0x000000b7a8a87221 */ /* 0x000fc80000010000 */
[----:B------:R-:W-:Y:S01]  /*131e0*/  FADD.FTZ R191, R191, R168 ;  /* 0x000000a8bfbf7221 */ /* 0x000fe20000010000 */
[----:B------:R-:W-:Y:S08]  /*131f0*/  MUFU.EX2 R156, R156 ;  /* 0x0000009c009c7308 */ /* 0x000ff00000000800 */
[----:B------:R-:W3:Y:S01]  /*13200*/  MUFU.EX2 R159, R159 ;  /* 0x0000009f009f7308 */ /* 0x000ee20000000800 */
[----:B-1----:R-:W-:Y:S01]  /*13210*/  F2FP.BF16.F32.PACK_AB R51, R195, R170 ;  /* 0x000000aac333723e */ /* 0x002fe200000010ff */
[----:B------:R-:W-:-:S04]  /*13220*/  FADD.FTZ R170, R170, R191 ;  /* 0x000000bfaaaa7221 */ /* 0x000fc80000010000 */
[----:B------:R-:W-:Y:S02]  /*13230*/  FADD.FTZ R195, R195, R170 ;  /* 0x000000aac3c37221 */ /* 0x000fe40000010000 */
[C---:B------:R-:W-:Y:S01]  /*13240*/  HMMA.16816.F32.BF16 R20, R48.reuse, R24, R20 ;  /* 0x000000183014723c */ /* 0x040fe20000041814 */
[----:B------:R-:W-:Y:S05]  /*13250*/  MUFU.EX2 R158, R158 ;  /* 0x0000009e009e7308 */ /* 0x000fea0000000800 */
[C---:B------:R-:W-:Y:S01]  /*13260*/  HMMA.16816.F32.BF16 R16, R48.reuse, R26, R16 ;  /* 0x0000001a3010723c */ /* 0x040fe20000041810 */
[----:B------:R-:W1:Y:S02]  /*13270*/  LDSM.16.MT88.4 R24, [R237+0xd000] ;  /* 0x00d00000ed18783b */ /* 0x000e640000004200 */
[----:B------:R-:W4:Y:S01]  /*13280*/  MUFU.EX2 R185, R185 ;  /* 0x000000b900b97308 */ /* 0x000f220000000800 */
[C---:B---3--:R-:W-:Y:S01]  /*13290*/  F2FP.BF16.F32.PACK_AB R44, R159.reuse, R156 ;  /* 0x0000009c9f2c723e */ /* 0x048fe200000010ff */
[----:B------:R-:W-:Y:S01]  /*132a0*/  FADD.FTZ R156, R156, R151 ;  /* 0x000000979c9c7221 */ /* 0x000fe20000010000 */
[----:B--2---:R-:W-:Y:S01]  /*132b0*/  HMMA.16816.F32.BF16 R136, R48, R8, R136 ;  /* 0x000000083088723c */ /* 0x004fe20000041888 */
[----:B------:R-:W-:Y:S02]  /*132c0*/  LDSM.16.MT88.4 R148, [R234+0x11800] ;  /* 0x01180000ea94783b */ /* 0x000fe40000004200 */
[----:B------:R-:W-:-:S02]  /*132d0*/  FADD.FTZ R159, R159, R156 ;  /* 0x0000009c9f9f7221 */ /* 0x000fc40000010000 */
[----:B------:R-:W-:Y:S01]  /*132e0*/  MUFU.EX2 R176, R176 ;  /* 0x000000b000b07308 */ /* 0x000fe20000000800 */
[C---:B------:R-:W-:Y:S01]  /*132f0*/  HMMA.16816.F32.BF16 R132, R48.reuse, R10, R132 ;  /* 0x0000000a3084723c */ /* 0x040fe20000041884 */
[----:B------:R-:W2:Y:S05]  /*13300*/  LDSM.16.MT88.4 R8, [R232+0xd000] ;  /* 0x00d00000e808783b */ /* 0x000eaa0000004200 */
[----:B----4-:R-:W-:Y:S01]  /*13310*/  HMMA.16816.F32.BF16 R28, R48, R32, R28 ;  /* 0x00000020301c723c */ /* 0x010fe2000004181c */
[----:B------:R-:W3:Y:S01]  /*13320*/  MUFU.EX2 R179, R179 ;  /* 0x000000b300b37308 */ /* 0x000ee20000000800 */
[----:B------:R-:W-:Y:S01]  /*13330*/  F2FP.BF16.F32.PACK_AB R46, R185, R158 ;  /* 0x0000009eb92e723e */ /* 0x000fe200000010ff */
[----:B------:R-:W-:-:S03]  /*13340*/  FADD.FTZ R158, R158, R159 ;  /* 0x0000009f9e9e7221 */ /* 0x000fc60000010000 */
[C---:B------:R-:W-:Y:S01]  /*13350*/  HMMA.16816.F32.BF16 R4, R48.reuse, R34, R4 ;  /* 0x000000223004723c */ /* 0x040fe20000041804 */
[----:B------:R-:W4:Y:S01]  /*13360*/  LDSM.16.MT88.4 R32, [R234+0xd000] ;  /* 0x00d00000ea20783b */ /* 0x000f220000004200 */
[----:B------:R-:W-:Y:S01]  /*13370*/  FADD.FTZ R185, R185, R158 ;  /* 0x0000009eb9b97221 */ /* 0x000fe20000010000 */
[----:B------:R-:W-:Y:S02]  /*13380*/  MUFU.EX2 R178, R178 ;  /* 0x000000b200b27308 */ /* 0x000fe40000000800 */
[----:B------:R-:W-:Y:S01]  /*13390*/  LDSM.16.MT88.4 R156, [R237+0x11800] ;  /* 0x01180000ed9c783b */ /* 0x000fe20000004200 */
[C---:B------:R-:W-:Y:S05]  /*133a0*/  HMMA.16816.F32.BF16 R36, R48.reuse, R40, R36 ;  /* 0x000000283024723c */ /* 0x040fea0000041824 */
[----:B------:R-:W1:Y:S01]  /*133b0*/  MUFU.EX2 R175, R175 ;  /* 0x000000af00af7308 */ /* 0x000e620000000800 */
[----:B------:R-:W-:Y:S01]  /*133c0*/  HMMA.16816.F32.BF16 R12, R48, R42, R12 ;  /* 0x0000002a300c723c */ /* 0x000fe2000004180c */
[----:B------:R-:W4:Y:S01]  /*133d0*/  LDSM.16.MT88.4 R40, [R233+0xd000] ;  /* 0x00d00000e928783b */ /* 0x000f220000004200 */
[----:B---3--:R-:W-:Y:S01]  /*133e0*/  F2FP.BF16.F32.PACK_AB R45, R179, R176 ;  /* 0x000000b0b32d723e */ /* 0x008fe200000010ff */
[----:B------:R-:W-:-:S04]  /*133f0*/  FADD.FTZ R176, R176, R195 ;  /* 0x000000c3b0b07221 */ /* 0x000fc80000010000 */
[----:B------:R-:W-:Y:S01]  /*13400*/  MUFU.EX2 R166, R166 ;  /* 0x000000a600a67308 */ /* 0x000fe20000000800 */
[----:B------:R-:W-:-:S07]  /*13410*/  FADD.FTZ R179, R179, R176 ;  /* 0x000000b0b3b37221 */ /* 0x000fce0000010000 */
        /* <DEDUP_REMOVED lines=23> */
[----:B------:R-:W-:Y:S03]  /*13590*/  MUFU.EX2 R184, R184 ;  /* 0x000000b800b87308 */ /* 0x000fe60000000800 */
        /* <DEDUP_REMOVED lines=10> */
[----:B------:R-:W-:-:S06]  /*13640*/  FADD.FTZ R184, R184, R169 ;  /* 0x000000a9b8b87221 */ /* 0x000fcc0000010000 */
        /* <DEDUP_REMOVED lines=24> */
[----:B---3--:R-:W-:-:S05]  /*137d0*/  F2FP.BF16.F32.PACK_AB R45, R188, R171 ;  /* 0x000000abbc2d723e */ /* 0x008fca00000010ff */
[----:B------:R-:W-:Y:S08]  /*137e0*/  MUFU.EX2 R186, R186 ;  /* 0x000000ba00ba7308 */ /* 0x000ff00000000800 */
[----:B------:R-:W3:Y:S01]  /*137f0*/  MUFU.EX2 R99, R99 ;  /* 0x0000006300637308 */ /* 0x000ee20000000800 */
[----:B-1----:R-:W-:-:S07]  /*13800*/  F2FP.BF16.F32.PACK_AB R47, R190, R101 ;  /* 0x00000065be2f723e */ /* 0x002fce00000010ff */
        /* <DEDUP_REMOVED lines=60> */
[----:B------:R-:W-:Y:S03]  /*13bd0*/  MUFU.EX2 R81, R81 ;  /* 0x0000005100517308 */ /* 0x000fe60000000800 */
[C---:B--2---:R-:W-:Y:S05]  /*13be0*/  HMMA.16816.F32.BF16 R136, R44.reuse, R8, R136 ;  /* 0x000000082c88723c */ /* 0x044fea0000041888 */
[----:B------:R-:W-:Y:S01]  /*13bf0*/  MUFU.EX2 R74, R74 ;  /* 0x0000004a004a7308 */ /* 0x000fe20000000800 */
[C---:B------:R-:W-:Y:S01]  /*13c00*/  HMMA.16816.F32.BF16 R132, R44.reuse, R10, R132 ;  /* 0x0000000a2c84723c */ /* 0x040fe20000041884 */
[----:B------:R-:W2:Y:S05]  /*13c10*/  LDSM.16.MT88.4 R8, [R232+0xf800] ;  /* 0x00f80000e808783b */ /* 0x000eaa0000004200 */
[C---:B----4-:R-:W-:Y:S01]  /*13c20*/  HMMA.16816.F32.BF16 R28, R44.reuse, R32, R28 ;  /* 0x000000202c1c723c */ /* 0x050fe2000004181c */
[----:B------:R-:W4:Y:S05]  /*13c30*/  MUFU.EX2 R77, R77 ;  /* 0x0000004d004d7308 */ /* 0x000f2a0000000800 */
[C---:B------:R-:W-:Y:S01]  /*13c40*/  HMMA.16816.F32.BF16 R4, R44.reuse, R34, R4 ;  /* 0x000000222c04723c */ /* 0x040fe20000041804 */
[----:B------:R-:W2:Y:S02]  /*13c50*/  LDSM.16.MT88.4 R32, [R234+0xf800] ;  /* 0x00f80000ea20783b */ /* 0x000ea40000004200 */
[----:B------:R-:W-:Y:S03]  /*13c60*/  MUFU.EX2 R72, R72 ;  /* 0x0000004800487308 */ /* 0x000fe60000000800 */
[C---:B------:R-:W-:Y:S05]  /*13c70*/  HMMA.16816.F32.BF16 R36, R44.reuse, R40, R36 ;  /* 0x000000282c24723c */ /* 0x040fea0000041824 */
[----:B------:R-:W1:Y:S01]  /*13c80*/  MUFU.EX2 R73, R73 ;  /* 0x0000004900497308 */ /* 0x000e620000000800 */
[----:B------:R-:W-:Y:S01]  /*13c90*/  HMMA.16816.F32.BF16 R12, R44, R42, R12 ;  /* 0x0000002a2c0c723c */ /* 0x000fe2000004180c */
[----:B------:R-:W2:Y:S06]  /*13ca0*/  LDSM.16.MT88.4 R40, [R233+0xf800] ;  /* 0x00f80000e928783b */ /* 0x000eac0000004200 */
[----:B---3--:R-:W-:Y:S01]  /*13cb0*/  F2FP.BF16.F32.PACK_AB R44, R83, R84 ;  /* 0x00000054532c723e */ /* 0x008fe200000010ff */
[----:B------:R-:W-:Y:S01]  /*13cc0*/  MUFU.EX2 R92, R92 ;  /* 0x0000005c005c7308 */ /* 0x000fe20000000800 */
[----:B----4-:R-:W-:Y:S01]  /*13cd0*/  F2FP.BF16.F32.PACK_AB R45, R77, R74 ;  /* 0x0000004a4d2d723e */ /* 0x010fe200000010ff */
[----:B------:R-:W-:Y:S01]  /*13ce0*/  FADD.FTZ R84, R84, R91 ;  /* 0x0000005b54547221 */ /* 0x000fe20000010000 */
[----:B------:R-:W-:-:S03]  /*13cf0*/  F2FP.BF16.F32.PACK_AB R46, R81, R76 ;  /* 0x0000004c512e723e */ /* 0x000fc600000010ff */
[----:B------:R-:W-:Y:S01]  /*13d00*/  FADD.FTZ R83, R83, R84 ;  /* 0x0000005453537221 */ /* 0x000fe20000010000 */
[----:B-1----:R-:W-:Y:S01]  /*13d10*/  F2FP.BF16.F32.PACK_AB R47, R73, R72 ;  /* 0x00000048492f723e */ /* 0x002fe200000010ff */
[----:B------:R-:W1:Y:S02]  /*13d20*/  MUFU.EX2 R87, R87 ;  /* 0x0000005700577308 */ /* 0x000e640000000800 */
[----:B------:R-:W-:-:S04]  /*13d30*/  FADD.FTZ R76, R76, R83 ;  /* 0x000000534c4c7221 */ /* 0x000fc80000010000 */
[----:B------:R-:W-:Y:S01]  /*13d40*/  FADD.FTZ R81, R81, R76 ;  /* 0x0000004c51517221 */ /* 0x000fe20000010000 */
[C---:B------:R-:W-:Y:S01]  /*13d50*/  HMMA.16816.F32.BF16 R20, R44.reuse, R24, R20 ;  /* 0x000000182c14723c */ /* 0x040fe20000041814 */
[----:B------:R-:W-:Y:S05]  /*13d60*/  MUFU.EX2 R2, R78 ;  /* 0x0000004e00027308 */ /* 0x000fea0000000800 */
[----:B------:R-:W-:Y:S01]  /*13d70*/  HMMA.16816.F32.BF16 R16, R44, R26, R16 ;  /* 0x0000001a2c10723c */ /* 0x000fe20000041810 */
[----:B------:R-:W3:Y:S02]  /*13d80*/  LDSM.16.MT88.4 R24, [R237+0x10000] ;  /* 0x01000000ed18783b */ /* 0x000ee40000004200 */
[----:B------:R-:W4:Y:S01]  /*13d90*/  MUFU.EX2 R75, R75 ;  /* 0x0000004b004b7308 */ /* 0x000f220000000800 */
[----:B-1----:R-:W-:-:S02]  /*13da0*/  F2FP.BF16.F32.PACK_AB R48, R87, R92 ;  /* 0x0000005c5730723e */ /* 0x002fc400000010ff */
[----:B--2---:R-:W-:Y:S01]  /*13db0*/  HMMA.16816.F32.BF16 R136, R44, R8, R136 ;  /* 0x000000082c88723c */ /* 0x004fe20000041888 */
[----:B------:R-:W-:-:S04]  /*13dc0*/  FADD.FTZ R92, R92, R81 ;  /* 0x000000515c5c7221 */ /* 0x000fc80000010000 */
[----:B------:R-:W-:Y:S01]  /*13dd0*/  FADD.FTZ R87, R87, R92 ;  /* 0x0000005c57577221 */ /* 0x000fe20000010000 */
[C---:B------:R-:W-:Y:S01]  /*13de0*/  HMMA.16816.F32.BF16 R132, R44.reuse, R10, R132 ;  /* 0x0000000a2c84723c */ /* 0x040fe20000041884 */
[----:B------:R-:W1:Y:S01]  /*13df0*/  LDSM.16.MT88.4 R8, [R232+0x10000] ;  /* 0x01000000e808783b */ /* 0x000e620000004200 */
[----:B------:R-:W-:Y:S04]  /*13e00*/  MUFU.EX2 R68, R68 ;  /* 0x0000004400447308 */ /* 0x000fe80000000800 */
[----:B------:R-:W-:Y:S01]  /*13e10*/  HMMA.16816.F32.BF16 R28, R44, R32, R28 ;  /* 0x000000202c1c723c */ /* 0x000fe2000004181c */
[----:B----4-:R-:W-:-:S03]  /*13e20*/  F2FP.BF16.F32.PACK_AB R50, R75, R2 ;  /* 0x000000024b32723e */ /* 0x010fc600000010ff */
[----:B------:R-:W2:Y:S01]  /*13e30*/  MUFU.EX2 R69, R69 ;  /* 0x0000004500457308 */ /* 0x000ea20000000800 */
[----:B------:R-:W-:Y:S01]  /*13e40*/  FADD.FTZ R2, R2, R87 ;  /* 0x0000005702027221 */ /* 0x000fe20000010000 */
[C---:B------:R-:W-:Y:S01]  /*13e50*/  HMMA.16816.F32.BF16 R4, R44.reuse, R34, R4 ;  /* 0x000000222c04723c */ /* 0x040fe20000041804 */
[----:B------:R-:W4:Y:S02]  /*13e60*/  LDSM.16.MT88.4 R32, [R234+0x10000] ;  /* 0x01000000ea20783b */ /* 0x000f240000004200 */
[----:B------:R-:W-:Y:S01]  /*13e70*/  FADD.FTZ R75, R75, R2 ;  /* 0x000000024b4b7221 */ /* 0x000fe20000010000 */
[----:B------:R-:W-:Y:S02]  /*13e80*/  MOV R2, R128 ;  /* 0x0000008000027202 */ /* 0x000fe40000000f00 */
[----:B------:R-:W-:Y:S01]  /*13e90*/  MUFU.EX2 R60, R60 ;  /* 0x0000003c003c7308 */ /* 0x000fe20000000800 */
[C---:B------:R-:W-:Y:S06]  /*13ea0*/  HMMA.16816.F32.BF16 R36, R44.reuse, R40, R36 ;  /* 0x000000282c24723c */ /* 0x040fec0000041824 */
[----:B------:R-:W-:Y:S01]  /*13eb0*/  HMMA.16816.F32.BF16 R12, R44, R42, R12 ;  /* 0x0000002a2c0c723c */ /* 0x000fe2000004180c */
[----:B------:R-:W3:Y:S01]  /*13ec0*/  MUFU.EX2 R63, R63 ;  /* 0x0000003f003f7308 */ /* 0x000ee20000000800 */
[----:B------:R-:W4:Y:S01]  /*13ed0*/  LDSM.16.MT88.4 R40, [R233+0x10000] ;  /* 0x01000000e928783b */ /* 0x000f220000004200 */
[----:B--2---:R-:W-:-:S03]  /*13ee0*/  F2FP.BF16.F32.PACK_AB R49, R69, R68 ;  /* 0x000000444531723e */ /* 0x004fc600000010ff */
[----:B------:R-:W-:Y:S03]  /*13ef0*/  LDSM.16.MT88.4 R44, [R232+0x10800] ;  /* 0x01080000e82c783b */ /* 0x000fe60000004200 */
[----:B------:R-:W-:Y:S08]  /*13f00*/  MUFU.EX2 R62, R62 ;  /* 0x0000003e003e7308 */ /* 0x000ff00000000800 */
[----:B------:R-:W2:Y:S01]  /*13f10*/  MUFU.EX2 R67, R67 ;  /* 0x0000004300437308 */ /* 0x000ea20000000800 */
[----:B---3--:R-:W-:-:S07]  /*13f20*/  F2FP.BF16.F32.PACK_AB R51, R63, R60 ;  /* 0x0000003c3f33723e */ /* 0x008fce00000010ff */
[C---:B------:R-:W-:Y:S01]  /*13f30*/  HMMA.16816.F32.BF16 R20, R48.reuse, R24, R20 ;  /* 0x000000183014723c */ /* 0x040fe20000041814 */
        /* <DEDUP_REMOVED lines=11> */
[----:B------:R-:W1:Y:S02]  /*13ff0*/  LDSM.16.MT88.4 R32, [R234+0x10800] ;  /* 0x01080000ea20783b */ /* 0x000e640000004200 */
[----:B------:R-:W-:Y:S03]  /*14000*/  MUFU.EX2 R56, R56 ;  /* 0x0000003800387308 */ /* 0x000fe60000000800 */
[C---:B------:R-:W-:Y:S05]  /*14010*/  HMMA.16816.F32.BF16 R36, R48.reuse, R40, R36 ;  /* 0x000000283024723c */ /* 0x040fea0000041824 */
[----:B------:R-:W3:Y:S01]  /*14020*/  MUFU.EX2 R57, R57 ;  /* 0x0000003900397308 */ /* 0x000ee20000000800 */
[----:B------:R-:W-:Y:S01]  /*14030*/  HMMA.16816.F32.BF16 R12, R48, R42, R12 ;  /* 0x0000002a300c723c */ /* 0x000fe2000004180c */
[----:B--2---:R-:W-:Y:S01]  /*14040*/  F2FP.BF16.F32.PACK_AB R40, R67, R62 ;  /* 0x0000003e4328723e */ /* 0x004fe200000010ff */
[----:B------:R-:W-:Y:S01]  /*14050*/  FADD.FTZ R62, R62, R75 ;  /* 0x0000004b3e3e7221 */ /* 0x000fe20000010000 */
[----:B----4-:R-:W-:-:S03]  /*14060*/  F2FP.BF16.F32.PACK_AB R41, R61, R58 ;  /* 0x0000003a3d29723e */ /* 0x010fc600000010ff */
[----:B------:R-:W-:Y:S01]  /*14070*/  FADD.FTZ R67, R67, R62 ;  /* 0x0000003e43437221 */ /* 0x000fe20000010000 */
[----:B------:R-:W-:Y:S01]  /*14080*/  F2FP.BF16.F32.PACK_AB R42, R65, R66 ;  /* 0x00000042412a723e */ /* 0x000fe200000010ff */
[----:B------:R2:W-:Y:S01]  /*14090*/  MUFU.EX2 R0, R52 ;  /* 0x0000003400007308 */ /* 0x0005e20000000800 */
[--C-:B------:R-:W-:Y:S01]  /*140a0*/  FFMA.FTZ R48, R64, UR4, -R124.reuse ;  /* 0x0000000440307c23 */ /* 0x100fe2000801087c */
[--C-:B------:R-:W-:Y:S01]  /*140b0*/  FFMA.FTZ R49, R71, UR4, -R124.reuse ;  /* 0x0000000447317c23 */ /* 0x100fe2000801087c */
[----:B------:R-:W-:Y:S01]  /*140c0*/  FFMA.FTZ R51, R105, UR4, -R124 ;  /* 0x0000000469337c23 */ /* 0x000fe2000801087c */
[----:B------:R-:W-:Y:S01]  /*140d0*/  FFMA.FTZ R50, R70, UR4, -R106 ;  /* 0x0000000446327c23 */ /* 0x000fe2000801086a */
[----:B------:R-:W-:Y:S01]  /*140e0*/  FADD.FTZ R66, R66, R67 ;  /* 0x0000004342427221 */ /* 0x000fe20000010000 */
[----:B---3--:R-:W-:Y:S02]  /*140f0*/  F2FP.BF16.F32.PACK_AB R43, R57, R56 ;  /* 0x00000038392b723e */ /* 0x008fe400000010ff */
[----:B------:R-:W-:Y:S01]  /*14100*/  MUFU.EX2 R48, R48 ;  /* 0x0000003000307308 */ /* 0x000fe20000000800 */
[----:B------:R-:W-:-:S04]  /*14110*/  FADD.FTZ R65, R65, R66 ;  /* 0x0000004241417221 */ /* 0x000fc80000010000 */
[C---:B------:R-:W-:Y:S01]  /*14120*/  HMMA.16816.F32.BF16 R20, R40.reuse, R24, R20 ;  /* 0x000000182814723c */ /* 0x040fe20000041814 */
[----:B--2---:R-:W-:Y:S02]  /*14130*/  FFMA.FTZ R52, R54, UR4, -R106 ;  /* 0x0000000436347c23 */ /* 0x004fe4000801086a */
[----:B------:R-:W2:Y:S01]  /*14140*/  MUFU.EX2 R49, R49 ;  /* 0x0000003100317308 */ /* 0x000ea20000000800 */
[----:B------:R-:W-:Y:S02]  /*14150*/  FFMA.FTZ R54, R100, UR4, -R124 ;  /* 0x0000000464367c23 */ /* 0x000fe4000801087c */
[C---:B------:R-:W-:Y:S01]  /*14160*/  HMMA.16816.F32.BF16 R16, R40.reuse, R26, R16 ;  /* 0x0000001a2810723c */ /* 0x040fe20000041810 */
[----:B------:R-:W3:Y:S04]  /*14170*/  LDSM.16.MT88.4 R24, [R237+0x11000] ;  /* 0x01100000ed18783b */ /* 0x000ee80000004200 */
[----:B------:R-:W-:Y:S01]  /*14180*/  MUFU.EX2 R51, R51 ;  /* 0x0000003300337308 */ /* 0x000fe20000000800 */
[C---:B-1----:R-:W-:Y:S06]  /*14190*/  HMMA.16816.F32.BF16 R36, R40.reuse, R8, R36 ;  /* 0x000000082824723c */ /* 0x042fec0000041824 */
[C---:B------:R-:W-:Y:S01]  /*141a0*/  HMMA.16816.F32.BF16 R12, R40.reuse, R10, R12 ;  /* 0x0000000a280c723c */ /* 0x040fe2000004180c */
[----:B------:R-:W1:Y:S01]  /*141b0*/  LDSM.16.MT88.4 R8, [R234+0x11000] ;  /* 0x01100000ea08783b */ /* 0x000e620000004200 */
[----:B------:R-:W-:Y:S04]  /*141c0*/  MUFU.EX2 R50, R50 ;  /* 0x0000003200327308 */ /* 0x000fe80000000800 */
[C---:B------:R-:W-:Y:S04]  /*141d0*/  HMMA.16816.F32.BF16 R28, R40.reuse, R32, R28 ;  /* 0x00000020281c723c */ /* 0x040fe8000004181c */
[----:B------:R-:W4:Y:S02]  /*141e0*/  MUFU.EX2 R55, R55 ;  /* 0x0000003700377308 */ /* 0x000f240000000800 */
[C---:B------:R-:W-:Y:S01]  /*141f0*/  HMMA.16816.F32.BF16 R4, R40.reuse, R34, R4 ;  /* 0x000000222804723c */ /* 0x040fe20000041804 */
[----:B------:R-:W1:Y:S05]  /*14200*/  LDSM.16.MT88.4 R32, [R233+0x11000] ;  /* 0x01100000e920783b */ /* 0x000e6a0000004200 */
[----:B------:R-:W-:Y:S01]  /*14210*/  MUFU.EX2 R52, R52 ;  /* 0x0000003400347308 */ /* 0x000fe20000000800 */
[C---:B------:R-:W-:Y:S06]  /*14220*/  HMMA.16816.F32.BF16 R136, R40.reuse, R44, R136 ;  /* 0x0000002c2888723c */ /* 0x040fec0000041888 */
[----:B------:R-:W-:Y:S01]  /*14230*/  HMMA.16816.F32.BF16 R132, R40, R46, R132 ;  /* 0x0000002e2884723c */ /* 0x000fe20000041884 */
[----:B------:R-:W3:Y:S01]  /*14240*/  MUFU.EX2 R53, R53 ;  /* 0x0000003500357308 */ /* 0x000ee20000000800 */
[----:B------:R-:W1:Y:S05]  /*14250*/  LDSM.16.MT88.4 R44, [R232+0x11000] ;  /* 0x01100000e82c783b */ /* 0x000e6a0000004200 */
[----:B--2---:R-:W-:Y:S01]  /*14260*/  F2FP.BF16.F32.PACK_AB R40, R49, R48 ;  /* 0x000000303128723e */ /* 0x004fe200000010ff */
[----:B------:R-:W-:Y:S01]  /*14270*/  FADD.FTZ R48, R48, R65 ;  /* 0x0000004130307221 */ /* 0x000fe20000010000 */
[----:B----4-:R-:W-:Y:S01]  /*14280*/  F2FP.BF16.F32.PACK_AB R41, R55, R50 ;  /* 0x000000323729723e */ /* 0x010fe200000010ff */
[----:B------:R-:W-:Y:S01]  /*14290*/  MUFU.EX2 R54, R54 ;  /* 0x0000003600367308 */ /* 0x000fe20000000800 */
[----:B------:R-:W-:Y:S01]  /*142a0*/  F2FP.BF16.F32.PACK_AB R42, R51, R0 ;  /* 0x00000000332a723e */ /* 0x000fe200000010ff */
[----:B------:R-:W-:-:S04]  /*142b0*/  FADD.FTZ R49, R49, R48 ;  /* 0x0000003031317221 */ /* 0x000fc80000010000 */
[----:B------:R-:W-:Y:S01]  /*142c0*/  FADD.FTZ R0, R0, R49 ;  /* 0x0000003100007221 */ /* 0x000fe20000010000 */
[----:B---3--:R-:W-:Y:S01]  /*142d0*/  F2FP.BF16.F32.PACK_AB R43, R53, R52 ;  /* 0x00000034352b723e */ /* 0x008fe200000010ff */
[----:B------:R-:W2:Y:S02]  /*142e0*/  MUFU.EX2 R59, R59 ;  /* 0x0000003b003b7308 */ /* 0x000ea40000000800 */
[----:B------:R-:W-:Y:S01]  /*142f0*/  FADD.FTZ R51, R51, R0 ;  /* 0x0000000033337221 */ /* 0x000fe20000010000 */
[----:B------:R-:W-:-:S03]  /*14300*/  MOV R0, R126 ;  /* 0x0000007e00007202 */ /* 0x000fc60000000f00 */
[C---:B------:R-:W-:Y:S02]  /*14310*/  HMMA.16816.F32.BF16 R20, R40.reuse, R24, R20 ;  /* 0x000000182814723c */ /* 0x040fe40000041814 */
[----:B------:R-:W-:Y:S04]  /*14320*/  MUFU.EX2 R252, R252 ;  /* 0x000000fc00fc7308 */ /* 0x000fe80000000800 */
[C---:B-1----:R-:W-:Y:S01]  /*14330*/  HMMA.16816.F32.BF16 R28, R40.reuse, R8, R28 ;  /* 0x00000008281c723c */ /* 0x042fe2000004181c */
[----:B------:R-:W-:Y:S01]  /*14340*/  FADD.FTZ R24, R3, R184 ;  /* 0x000000b803187221 */ /* 0x000fe20000010000 */
[----:B------:R-:W-:Y:S02]  /*14350*/  FFMA.FTZ R25, R107, UR4, -R106 ;  /* 0x000000046b197c23 */ /* 0x000fe4000801086a */
[----:B------:R-:W1:Y:S01]  /*14360*/  MUFU.EX2 R3, R98 ;  /* 0x0000006200037308 */ /* 0x000e620000000800 */
[----:B------:R-:W-:Y:S01]  /*14370*/  FADD.FTZ R171, R171, R24 ;  /* 0x00000018abab7221 */ /* 0x000fe20000010000 */
[----:B------:R-:W-:Y:S01]  /*14380*/  HMMA.16816.F32.BF16 R16, R40, R26, R16 ;  /* 0x0000001a2810723c */ /* 0x000fe20000041810 */
[----:B------:R-:W-:Y:S01]  /*14390*/  FFMA.FTZ R24, R96, UR4, -R106 ;  /* 0x0000000460187c23 */ /* 0x000fe2000801086a */
[----:B--2---:R-:W-:Y:S01]  /*143a0*/  F2FP.BF16.F32.PACK_AB R8, R59, R54 ;  /* 0x000000363b08723e */ /* 0x004fe200000010ff */
[----:B------:R-:W-:Y:S01]  /*143b0*/  FADD.FTZ R188, R188, R171 ;  /* 0x000000abbcbc7221 */ /* 0x000fe20000010000 */
[----:B------:R-:W-:-:S02]  /*143c0*/  FADD.FTZ R54, R54, R51 ;  /* 0x0000003336367221 */ /* 0x000fc40000010000 */
[----:B------:R-:W-:Y:S01]  /*143d0*/  MUFU.EX2 R25, R25 ;  /* 0x0000001900197308 */ /* 0x000fe20000000800 */
[----:B------:R-:W-:Y:S01]  /*143e0*/  FADD.FTZ R9, R101, R188 ;  /* 0x000000bc65097221 */ /* 0x000fe20000010000 */
[--C-:B------:R-:W-:Y:S01]  /*143f0*/  FFMA.FTZ R26, R94, UR4, -R106.reuse ;  /* 0x000000045e1a7c23 */ /* 0x100fe2000801086a */
[----:B------:R-:W-:Y:S01]  /*14400*/  FFMA.FTZ R27, R111, UR4, -R106 ;  /* 0x000000046f1b7c23 */ /* 0x000fe2000801086a */
[C---:B------:R-:W-:Y:S01]  /*14410*/  HMMA.16816.F32.BF16 R4, R40.reuse, R10, R4 ;  /* 0x0000000a2804723c */ /* 0x040fe20000041804 */
[----:B------:R-:W-:Y:S01]  /*14420*/  FADD.FTZ R9, R190, R9 ;  /* 0x00000009be097221 */ /* 0x000fe20000010000 */
[----:B------:R-:W-:Y:S02]  /*14430*/  FADD.FTZ R54, R59, R54 ;  /* 0x000000363b367221 */ /* 0x000fe40000010000 */
[----:B------:R-:W2:Y:S01]  /*14440*/  MUFU.EX2 R24, R24 ;  /* 0x0000001800187308 */ /* 0x000ea20000000800 */
[----:B------:R-:W-:Y:S01]  /*14450*/  FADD.FTZ R90, R90, R9 ;  /* 0x000000095a5a7221 */ /* 0x000fe20000010000 */
[----:B------:R-:W-:Y:S01]  /*14460*/  HMMA.16816.F32.BF16 R36, R40, R32, R36 ;  /* 0x000000202824723c */ /* 0x000fe20000041824 */
[----:B-1----:R-:W-:Y:S01]  /*14470*/  F2FP.BF16.F32.PACK_AB R10, R252, R3 ;  /* 0x00000003fc0a723e */ /* 0x002fe200000010ff */
[----:B------:R-:W-:Y:S01]  /*14480*/  FADD.FTZ R3, R3, R54 ;  /* 0x0000003603037221 */ /* 0x000fe20000010000 */
[----:B------:R-:W-:-:S03]  /*14490*/  FADD.FTZ R93, R93, R90 ;  /* 0x0000005a5d5d7221 */ /* 0x000fc60000010000 */
[----:B------:R-:W-:Y:S01]  /*144a0*/  MUFU.EX2 R26, R26 ;  /* 0x0000001a001a7308 */ /* 0x000fe20000000800 */
[----:B------:R-:W-:Y:S01]  /*144b0*/  FADD.FTZ R88, R88, R93 ;  /* 0x0000005d58587221 */ /* 0x000fe20000010000 */
[----:B------:R-:W-:Y:S01]  /*144c0*/  HMMA.16816.F32.BF16 R12, R40, R34, R12 ;  /* 0x00000022280c723c */ /* 0x000fe2000004180c */
[----:B------:R-:W-:Y:S02]  /*144d0*/  FADD.FTZ R252, R252, R3 ;  /* 0x00000003fcfc7221 */ /* 0x000fe40000010000 */
[----:B------:R-:W-:-:S03]  /*144e0*/  FADD.FTZ R89, R89, R88 ;  /* 0x0000005859597221 */ /* 0x000fc60000010000 */
[----:B------:R-:W1:Y:S01]  /*144f0*/  MUFU.EX2 R27, R27 ;  /* 0x0000001b001b7308 */ /* 0x000e620000000800 */
[----:B------:R-:W-:Y:S01]  /*14500*/  FADD.FTZ R82, R82, R89 ;  /* 0x0000005952527221 */ /* 0x000fe20000010000 */
[----:B--2---:R-:W-:Y:S01]  /*14510*/  F2FP.BF16.F32.PACK_AB R9, R25, R24 ;  /* 0x000000181909723e */ /* 0x004fe200000010ff */
[----:B------:R-:W-:Y:S02]  /*14520*/  HMMA.16816.F32.BF16 R136, R40, R44, R136 ;  /* 0x0000002c2888723c */ /* 0x000fe40000041888 */
[----:B------:R-:W-:-:S04]  /*14530*/  FADD.FTZ R85, R85, R82 ;  /* 0x0000005255557221 */ /* 0x000fc80000010000 */
[----:B------:R-:W-:Y:S01]  /*14540*/  FADD.FTZ R80, R80, R85 ;  /* 0x0000005550507221 */ /* 0x000fe20000010000 */
[----:B------:R-:W-:Y:S03]  /*14550*/  HMMA.16816.F32.BF16 R132, R40, R46, R132 ;  /* 0x0000002e2884723c */ /* 0x000fe60000041884 */
[----:B------:R-:W-:-:S04]  /*14560*/  FADD.FTZ R79, R79, R80 ;  /* 0x000000504f4f7221 */ /* 0x000fc80000010000 */
[----:B------:R-:W-:Y:S01]  /*14570*/  FADD.FTZ R74, R74, R79 ;  /* 0x0000004f4a4a7221 */ /* 0x000fe20000010000 */
[----:B-1----:R-:W-:-:S03]  /*14580*/  F2FP.BF16.F32.PACK_AB R11, R27, R26 ;  /* 0x0000001a1b0b723e */ /* 0x002fc600000010ff */
[----:B------:R-:W-:-:S04]  /*14590*/  FADD.FTZ R77, R77, R74 ;  /* 0x0000004a4d4d7221 */ /* 0x000fc80000010000 */
[----:B------:R-:W-:Y:S01]  /*145a0*/  FADD.FTZ R72, R72, R77 ;  /* 0x0000004d48487221 */ /* 0x000fe20000010000 */
[----:B------:R-:W-:Y:S03]  /*145b0*/  HMMA.16816.F32.BF16 R160, R8, R156, R20 ;  /* 0x0000009c08a0723c */ /* 0x000fe60000041814 */
[----:B------:R-:W-:-:S03]  /*145c0*/  FADD.FTZ R73, R73, R72 ;  /* 0x0000004849497221 */ /* 0x000fc60000010000 */
[C---:B------:R-:W-:Y:S01]  /*145d0*/  HMMA.16816.F32.BF16 R156, R8.reuse, R158, R16 ;  /* 0x0000009e089c723c */ /* 0x040fe20000041810 */
[----:B------:R-:W-:Y:S01]  /*145e0*/  FADD.FTZ R68, R68, R73 ;  /* 0x0000004944447221 */ /* 0x000fe20000010000 */
[----:B------:R-:W1:Y:S03]  /*145f0*/  LDSM.16.MT88.4 R16, [R232+0x11800] ;  /* 0x01180000e810783b */ /* 0x000e660000004200 */
        /* <DEDUP_REMOVED lines=10> */
[----:B------:R-:W-:-:S04]  /*146a0*/  FADD.FTZ R57, R57, R56 ;  /* 0x0000003839397221 */ /* 0x000fc80000010000 */
[----:B------:R-:W-:-:S04]  /*146b0*/  FADD.FTZ R50, R50, R57 ;  /* 0x0000003932327221 */ /* 0x000fc80000010000 */
[----:B------:R-:W-:-:S04]  /*146c0*/  FADD.FTZ R55, R55, R50 ;  /* 0x0000003237377221 */ /* 0x000fc80000010000 */
[----:B------:R-:W-:Y:S01]  /*146d0*/  FADD.FTZ R52, R52, R55 ;  /* 0x0000003734347221 */ /* 0x000fe20000010000 */
[----:B-1----:R-:W-:Y:S03]  /*146e0*/  HMMA.16816.F32.BF16 R136, R8, R16, R136 ;  /* 0x000000100888723c */ /* 0x002fe60000041888 */
[----:B------:R-:W-:-:S03]  /*146f0*/  FADD.FTZ R53, R53, R52 ;  /* 0x0000003435357221 */ /* 0x000fc60000010000 */
[----:B------:R-:W-:Y:S01]  /*14700*/  HMMA.16816.F32.BF16 R132, R8, R18, R132 ;  /* 0x000000120884723c */ /* 0x000fe20000041884 */
[----:B------:R-:W-:-:S04]  /*14710*/  FADD.FTZ R24, R24, R53 ;  /* 0x0000003518187221 */ /* 0x000fc80000010000 */
[----:B------:R-:W-:-:S04]  /*14720*/  FADD.FTZ R25, R25, R24 ;  /* 0x0000001819197221 */ /* 0x000fc80000010000 */
[----:B------:R-:W-:-:S04]  /*14730*/  FADD.FTZ R26, R26, R25 ;  /* 0x000000191a1a7221 */ /* 0x000fc80000010000 */
[----:B------:R-:W-:-:S05]  /*14740*/  FADD.FTZ R3, R27, R26 ;  /* 0x0000001a1b037221 */ /* 0x000fca0000010000 */
[----:B------:R2:W-:Y:S04]  /*14750*/  STL [R1], R3 ;  /* 0x0000000301007387 */ /* 0x0005e80000100800 */
.L_x_3668:
[----:B------:R-:W-:Y:S05]  /*14760*/  @!P1 BRA `(.L_x_3676) ;  /* 0x0000007000209947 */ /* 0x000fea0003800000 */
[----:B------:R-:W-:Y:S01]  /*14770*/  ULEA UR7, -UR8, URZ, 0x8 ;  /* 0x0000003f08077291 */ /* 0x000fe2000f8e413f */
[----:B------:R-:W-:Y:S01]  /*14780*/  IMAD.MOV.U32 R165, RZ, RZ, R0 ;  /* 0x000000ffffa57224 */ /* 0x000fe200078e0000 */
[----:B------:R-:W-:Y:S01]  /*14790*/  ULDC UR20, c[0x0][0x2d0] ;  /* 0x0000b40000147ab9 */ /* 0x000fe20000000800 */
[----:B--2---:R-:W-:Y:S01]  /*147a0*/  IMAD.MOV.U32 R3, RZ, RZ, R2 ;  /* 0x000000ffff037224 */ /* 0x004fe200078e0002 */
[----:B------:R-:W-:Y:S02]  /*147b0*/  USHF.R.S32.HI UR6, URZ, 0x1f, UR7 ;  /* 0x0000001f3f067899 */ /* 0x000fe40008011407 */
[----:B------:R-:W-:Y:S01]  /*147c0*/  MOV R249, UR7 ;  /* 0x0000000700f97c02 */ /* 0x000fe20008000f00 */
[----:B------:R-:W-:Y:S01]  /*147d0*/  ULDC UR4, c[0x0][0x2ec] ;  /* 0x0000bb0000047ab9 */ /* 0x000fe20000000800 */
[----:B------:R-:W-:Y:S01]  /*147e0*/  ULDC.64 UR8, c[0x0][0x248] ;  /* 0x0000920000087ab9 */ /* 0x000fe20000000a00 */
[----:B------:R-:W-:Y:S01]  /*147f0*/  ULDC.64 UR16, c[0x0][0x250] ;  /* 0x0000940000107ab9 */ /* 0x000fe20000000a00 */
[----:B-1----:R-:W-:Y:S01]  /*14800*/  MOV R248, UR6 ;  /* 0x0000000600f87c02 */ /* 0x002fe20008000f00 */
[----:B------:R-:W-:-:S06]  /*14810*/  ULDC.64 UR6, c[0x0][0x250] ;  /* 0x0000940000067ab9 */ /* 0x000fcc0000000a00 */
.L_x_3680:
        /* <DEDUP_REMOVED lines=75> */
.L_x_3677:
        /* <DEDUP_REMOVED lines=189> */
[----:B------:R-:W-:Y:S04]  /*158a0*/  LDSM.16.M88.4 R208, [R216+0x800] ;  /* 0x00080000d8d0783b */ /* 0x000fe80000000200 */
        /* <DEDUP_REMOVED lines=8> */
[----:B------:R-:W-:Y:S05]  /*15930*/  LDSM.16.M88.4 R188, [R235+0x3800] ;  /* 0x00380000ebbc783b */ /* 0x000fea0000000200 */
[C---:B------:R-:W-:Y:S06]  /*15940*/  HMMA.16816.F32.BF16 R44, R168.reuse, R192, RZ ;  /* 0x000000c0a82c723c */ /* 0x040fec00000418ff */
        /* <DEDUP_REMOVED lines=8> */
[C---:B--2---:R-:W-:Y:S06]  /*159d0*/  HMMA.16816.F32.BF16 R68, R168.reuse, R172, RZ ;  /* 0x000000aca844723c */ /* 0x044fec00000418ff */
[C---:B------:R-:W-:Y:S01]  /*159e0*/  HMMA.16816.F32.BF16 R72, R168.reuse, R174, RZ ;  /* 0x000000aea848723c */ /* 0x040fe200000418ff */
[--C-:B------:R-:W-:Y:S05]  /*159f0*/  IMAD R172, R238, 0x2, R243.reuse ;  /* 0x00000002eeac7824 */ /* 0x100fea00078e02f3 */
[C---:B---3--:R-:W-:Y:S01]  /*15a00*/  HMMA.16816.F32.BF16 R76, R168.reuse, R176, RZ ;  /* 0x000000b0a84c723c */ /* 0x048fe200000418ff */
[----:B------:R-:W-:Y:S05]  /*15a10*/  LDSM.16.M88.4 R172, [R172] ;  /* 0x00000000acac783b */ /* 0x000fea0000000200 */
[C---:B------:R-:W-:Y:S01]  /*15a20*/  HMMA.16816.F32.BF16 R80, R168.reuse, R178, RZ ;  /* 0x000000b2a850723c */ /* 0x040fe200000418ff */
[----:B------:R-:W1:Y:S05]  /*15a30*/  LDSM.16.M88.4 R176, [R235+0x2000] ;  /* 0x00200000ebb0783b */ /* 0x000e6a0000000200 */
[C---:B----4-:R-:W-:Y:S06]  /*15a40*/  HMMA.16816.F32.BF16 R84, R168.reuse, R180, RZ ;  /* 0x000000b4a854723c */ /* 0x050fec00000418ff */
[C---:B------:R-:W-:Y:S01]  /*15a50*/  HMMA.16816.F32.BF16 R88, R168.reuse, R182, RZ ;  /* 0x000000b6a858723c */ /* 0x040fe200000418ff */
[----:B------:R-:W2:Y:S05]  /*15a60*/  LDSM.16.M88.4 R180, [R235+0x2800] ;  /* 0x00280000ebb4783b */ /* 0x000eaa0000000200 */
[C---:B-----5:R-:W-:Y:S06]  /*15a70*/  HMMA.16816.F32.BF16 R92, R168.reuse, R184, RZ ;  /* 0x000000b8a85c723c */ /* 0x060fec00000418ff */
        /* <DEDUP_REMOVED lines=28> */
[----:B------:R-:W-:Y:S05]  /*15c40*/  LDSM.16.M88.4 R196, [R235+0x9800] ;  /* 0x00980000ebc4783b */ /* 0x000fea0000000200 */
[C---:B------:R-:W-:Y:S06]  /*15c50*/  HMMA.16816.F32.BF16 R52, R172.reuse, R200, R52 ;  /* 0x000000c8ac34723c */ /* 0x040fec0000041834 */
[C---:B------:R-:W-:Y:S01]  /*15c60*/  HMMA.16816.F32.BF16 R56, R172.reuse, R202, R56 ;  /* 0x000000caac38723c */ /* 0x040fe20000041838 */
[----:B------:R-:W-:Y:S05]  /*15c70*/  LDSM.16.M88.4 R200, [R240] ;  /* 0x00000000f0c8783b */ /* 0x000fea0000000200 */
[C---:B----4-:R-:W-:Y:S06]  /*15c80*/  HMMA.16816.F32.BF16 R60, R172.reuse, R168, R60 ;  /* 0x000000a8ac3c723c */ /* 0x050fec000004183c */
[C---:B------:R-:W-:Y:S01]  /*15c90*/  HMMA.16816.F32.BF16 R64, R172.reuse, R170, R64 ;  /* 0x000000aaac40723c */ /* 0x040fe20000041840 */
[----:B------:R-:W4:Y:S05]  /*15ca0*/  LDSM.16.M88.4 R168, [R235+0x8800] ;  /* 0x00880000eba8783b */ /* 0x000f2a0000000200 */
[C---:B-1----:R-:W-:Y:S06]  /*15cb0*/  HMMA.16816.F32.BF16 R68, R172.reuse, R176, R68 ;  /* 0x000000b0ac44723c */ /* 0x042fec0000041844 */
[C---:B------:R-:W-:Y:S01]  /*15cc0*/  HMMA.16816.F32.BF16 R72, R172.reuse, R178, R72 ;  /* 0x000000b2ac48723c */ /* 0x040fe20000041848 */
[----:B------:R-:W1:Y:S05]  /*15cd0*/  LDSM.16.M88.4 R176, [R235+0x9000] ;  /* 0x00900000ebb0783b */ /* 0x000e6a0000000200 */
[C---:B--2---:R-:W-:Y:S06]  /*15ce0*/  HMMA.16816.F32.BF16 R76, R172.reuse, R180, R76 ;  /* 0x000000b4ac4c723c */ /* 0x044fec000004184c */
[C---:B------:R-:W-:Y:S05]  /*15cf0*/  HMMA.16816.F32.BF16 R80, R172.reuse, R182, R80 ;  /* 0x000000b6ac50723c */ /* 0x040fea0000041850 */
[----:B------:R-:W-:Y:S01]  /*15d00*/  IMAD R180, R236, 0x2, R243 ;  /* 0x00000002ecb47824 */ /* 0x000fe200078e02f3 */
[C---:B---3--:R-:W-:Y:S05]  /*15d10*/  HMMA.16816.F32.BF16 R84, R172.reuse, R184, R84 ;  /* 0x000000b8ac54723c */ /* 0x048fea0000041854 */
[----:B------:R-:W2:Y:S01]  /*15d20*/  LDSM.16.M88.4 R180, [R180] ;  /* 0x00000000b4b4783b */ /* 0x000ea20000000200 */
[C---:B------:R-:W-:Y:S03]  /*15d30*/  HMMA.16816.F32.BF16 R88, R172.reuse, R186, R88 ;  /* 0x000000baac58723c */ /* 0x040fe60000041858 */
[----:B------:R-:W3:Y:S03]  /*15d40*/  LDSM.16.M88.4 R184, [R231] ;  /* 0x00000000e7b8783b */ /* 0x000ee60000000200 */
[C---:B-----5:R-:W-:Y:S06]  /*15d50*/  HMMA.16816.F32.BF16 R92, R172.reuse, R188, R92 ;  /* 0x000000bcac5c723c */ /* 0x060fec000004185c */
[C---:B------:R-:W-:Y:S01]  /*15d60*/  HMMA.16816.F32.BF16 R96, R172.reuse, R190, R96 ;  /* 0x000000beac60723c */ /* 0x040fe20000041860 */
[----:B------:R-:W5:Y:S05]  /*15d70*/  LDSM.16.M88.4 R188, [R230] ;  /* 0x00000000e6bc783b */ /* 0x000f6a0000000200 */
[C---:B------:R-:W-:Y:S06]  /*15d80*/  HMMA.16816.F32.BF16 R100, R172.reuse, R192, R100 ;  /* 0x000000c0ac64723c */ /* 0x040fec0000041864 */
[C---:B------:R-:W-:Y:S01]  /*15d90*/  HMMA.16816.F32.BF16 R104, R172.reuse, R194, R104 ;  /* 0x000000c2ac68723c */ /* 0x040fe20000041868 */
[----:B------:R-:W5:Y:S05]  /*15da0*/  LDSM.16.M88.4 R192, [R228] ;  /* 0x00000000e4c0783b */ /* 0x000f6a0000000200 */
[C---:B----4-:R-:W-:Y:S06]  /*15db0*/  HMMA.16816.F32.BF16 R108, R172.reuse, R168, R108 ;  /* 0x000000a8ac6c723c */ /* 0x050fec000004186c */
[C---:B------:R-:W-:Y:S01]  /*15dc0*/  HMMA.16816.F32.BF16 R112, R172.reuse, R170, R112 ;  /* 0x000000aaac70723c */ /* 0x040fe20000041870 */
[----:B------:R-:W4:Y:S05]  /*15dd0*/  LDSM.16.M88.4 R168, [R227] ;  /* 0x00000000e3a8783b */ /* 0x000f2a0000000200 */
[C---:B-1----:R-:W-:Y:S06]  /*15de0*/  HMMA.16816.F32.BF16 R116, R172.reuse, R176, R116 ;  /* 0x000000b0ac74723c */ /* 0x042fec0000041874 */
[C---:B------:R-:W-:Y:S01]  /*15df0*/  HMMA.16816.F32.BF16 R120, R172.reuse, R178, R120 ;  /* 0x000000b2ac78723c */ /* 0x040fe20000041878 */
[----:B------:R-:W-:Y:S05]  /*15e00*/  LDSM.16.M88.4 R176, [R225] ;  /* 0x00000000e1b0783b */ /* 0x000fea0000000200 */
[C---:B------:R-:W-:Y:S06]  /*15e10*/  HMMA.16816.F32.BF16 R124, R172.reuse, R196, R124 ;  /* 0x000000c4ac7c723c */ /* 0x040fec000004187c */
[----:B------:R-:W-:Y:S01]  /*15e20*/  HMMA.16816.F32.BF16 R128, R172, R198, R128 ;  /* 0x000000c6ac80723c */ /* 0x000fe20000041880 */
[----:B------:R-:W1:Y:S04]  /*15e30*/  LDSM.16.M88.4 R172, [R226] ;  /* 0x00000000e2ac783b */ /* 0x000e680000000200 */
[----:B------:R-:W1:Y:S01]  /*15e40*/  LDSM.16.M88.4 R196, [R224] ;  /* 0x00000000e0c4783b */ /* 0x000e620000000200 */
[C---:B--2---:R-:W-:Y:S06]  /*15e50*/  HMMA.16816.F32.BF16 R4, R180.reuse, R200, R4 ;  /* 0x000000c8b404723c */ /* 0x044fec0000041804 */
[C---:B------:R-:W-:Y:S01]  /*15e60*/  HMMA.16816.F32.BF16 R8, R180.reuse, R202, R8 ;  /* 0x000000cab408723c */ /* 0x040fe20000041808 */
[----:B------:R-:W-:Y:S05]  /*15e70*/  LDSM.16.M88.4 R200, [R239] ;  /* 0x00000000efc8783b */ /* 0x000fea0000000200 */
[C---:B---3--:R-:W-:Y:S06]  /*15e80*/  HMMA.16816.F32.BF16 R12, R180.reuse, R184, R12 ;  /* 0x000000b8b40c723c */ /* 0x048fec000004180c */
[C---:B------:R-:W-:Y:S01]  /*15e90*/  HMMA.16816.F32.BF16 R16, R180.reuse, R186, R16 ;  /* 0x000000bab410723c */ /* 0x040fe20000041810 */
[----:B------:R-:W2:Y:S05]  /*15ea0*/  LDSM.16.M88.4 R184, [R223] ;  /* 0x00000000dfb8783b */ /* 0x000eaa0000000200 */
[C---:B-----5:R-:W-:Y:S06]  /*15eb0*/  HMMA.16816.F32.BF16 R20, R180.reuse, R188, R20 ;  /* 0x000000bcb414723c */ /* 0x060fec0000041814 */
[C---:B------:R-:W-:Y:S01]  /*15ec0*/  HMMA.16816.F32.BF16 R24, R180.reuse, R190, R24 ;  /* 0x000000beb418723c */ /* 0x040fe20000041818 */
[----:B------:R-:W3:Y:S05]  /*15ed0*/  LDSM.16.M88.4 R188, [R222] ;  /* 0x00000000debc783b */ /* 0x000eea0000000200 */
[C---:B------:R-:W-:Y:S06]  /*15ee0*/  HMMA.16816.F32.BF16 R28, R180.reuse, R204, R28 ;  /* 0x000000ccb41c723c */ /* 0x040fec000004181c */
[C---:B------:R-:W-:Y:S01]  /*15ef0*/  HMMA.16816.F32.BF16 R32, R180.reuse, R206, R32 ;  /* 0x000000ceb420723c */ /* 0x040fe20000041820 */
[----:B------:R-:W-:Y:S05]  /*15f00*/  LDSM.16.M88.4 R204, [R216] ;  /* 0x00000000d8cc783b */ /* 0x000fea0000000200 */
        /* <DEDUP_REMOVED lines=32> */
[----:B------:R-:W5:Y:S05]  /*16110*/  LDSM.16.M88.4 R176, [R216+0x3800] ;  /* 0x00380000d8b0783b */ /* 0x000f6a0000000200 */
[C---:B------:R-:W-:Y:S06]  /*16120*/  HMMA.16816.F32.BF16 R124, R180.reuse, R196, R124 ;  /* 0x000000c4b47c723c */ /* 0x040fec000004187c */
[----:B------:R-:W-:Y:S01]  /*16130*/  HMMA.16816.F32.BF16 R128, R180, R198, R128 ;  /* 0x000000c6b480723c */ /* 0x000fe20000041880 */
[----:B------:R-:W5:Y:S04]  /*16140*/  LDSM.16.M88.4 R180, [R216+0x4000] ;  /* 0x00400000d8b4783b */ /* 0x000f680000000200 */
[----:B------:R-:W-:Y:S01]  /*16150*/  LDSM.16.M88.4 R196, [R216+0x5800] ;  /* 0x00580000d8c4783b */ /* 0x000fe20000000200 */
        /* <DEDUP_REMOVED lines=14> */
[----:B------:R-:W3:Y:S01]  /*16240*/  LDSM.16.M88.4 R188, [R216+0x6000] ;  /* 0x00600000d8bc783b */ /* 0x000ee20000000200 */
[----:B------:R-:W-:Y:S04]  /*16250*/  DEPBAR.LE SB0, 0x0 ;  /* 0x000080000000791a */ /* 0x000fe80000000000 */
[C---:B----4-:R-:W-:Y:S01]  /*16260*/  HMMA.16816.F32.BF16 R44, R200.reuse, R168, R44 ;  /* 0x000000a8c82c723c */ /* 0x050fe2000004182c */
        /* <DEDUP_REMOVED lines=14> */
[C---:B---3--:R-:W-:Y:S06]  /*16350*/  HMMA.16816.F32.BF16 R100, R200.reuse, R188, R100 ;  /* 0x000000bcc864723c */ /* 0x048fec0000041864 */
[C---:B------:R-:W-:Y:S06]  /*16360*/  HMMA.16816.F32.BF16 R104, R200.reuse, R190, R104 ;  /* 0x000000bec868723c */ /* 0x040fec0000041868 */
[C---:B------:R-:W-:Y:S06]  /*16370*/  HMMA.16816.F32.BF16 R108, R200.reuse, R204, R108 ;  /* 0x000000ccc86c723c */ /* 0x040fec000004186c */
[C---:B------:R-:W-:Y:S05]  /*16380*/  HMMA.16816.F32.BF16 R112, R200.reuse, R206, R112 ;  /* 0x000000cec870723c */ /* 0x040fea0000041870 */
[----:B------:R-:W-:Y:S01]  /*16390*/  IMAD.MOV.U32 R204, RZ, RZ, R166 ;  /* 0x000000ffffcc7224 */ /* 0x000fe200078e00a6 */
[C---:B------:R-:W-:Y:S05]  /*163a0*/  HMMA.16816.F32.BF16 R116, R200.reuse, R208, R116 ;  /* 0x000000d0c874723c */ /* 0x040fea0000041874 */
[----:B------:R-:W-:Y:S01]  /*163b0*/  IMAD.MOV.U32 R205, RZ, RZ, R167 ;  /* 0x000000ffffcd7224 */ /* 0x000fe200078e00a7 */
[C---:B------:R-:W-:Y:S06]  /*163c0*/  HMMA.16816.F32.BF16 R120, R200.reuse, R210, R120 ;  /* 0x000000d2c878723c */ /* 0x040fec0000041878 */
[C---:B------:R-:W-:Y:S06]  /*163d0*/  HMMA.16816.F32.BF16 R124, R200.reuse, R212, R124 ;  /* 0x000000d4c87c723c */ /* 0x040fec000004187c */
        /* <DEDUP_REMOVED lines=75> */
.L_x_3679:
        /* <DEDUP_REMOVED lines=184> */
.L_x_3678:
[----:B------:R-:W-:Y:S01]  /*17410*/  MOV R0, UR14 ;  /* 0x0000000e00007c02 */ /* 0x000fe20008000f00 */
[----:B------:R-:W3:Y:S01]  /*17420*/  LDL.LU R203, [R1] ;  /* 0x0000000001cb7983 */ /* 0x000ee20000300800 */
[----:B------:R-:W-:Y:S02]  /*17430*/  UISETP.GT.AND UP0, UPT, UR14, UR11, UPT ;  /* 0x0000000b0e00728c */ /* 0x000fe4000bf04270 */
[----:B------:R-:W-:Y:S01]  /*17440*/  LEA R0, R0, R245, 0x8 ;  /* 0x000000f500007211 */ /* 0x000fe200078e40ff */
[----:B------:R-:W-:Y:S01]  /*17450*/  UMOV UR16, UR22 ;  /* 0x0000001600107c82 */ /* 0x000fe20008000000 */
[----:B------:R-:W-:Y:S02]  /*17460*/  UMOV UR17, UR21 ;  /* 0x0000001500117c82 */ /* 0x000fe40008000000 */
[----:B--2---:R-:W-:Y:S02]  /*17470*/  I2FP.F32.S32 R167, R0 ;  /* 0x0000000000a77245 */ /* 0x004fe40000201400 */
[C---:B------:R-:W-:Y:S02]  /*17480*/  IADD3 R164, R0.reuse, 0x9, RZ ;  /* 0x0000000900a47810 */ /* 0x040fe40007ffe0ff */
[C---:B------:R-:W-:Y:S01]  /*17490*/  IADD3 R169, R0.reuse, 0x8, RZ ;  /* 0x0000000800a97810 */ /* 0x040fe20007ffe0ff */
        /* <DEDUP_REMOVED lines=8> */
[C---:B------:R-:W-:Y:S01]  /*17520*/  IADD3 R164, R0.reuse, 0x19, RZ ;  /* 0x0000001900a47810 */ /* 0x040fe20007ffe0ff */
[C---:B------:R-:W-:Y:S01]  /*17530*/  FFMA.FTZ R10, R169.reuse, UR5, R10 ;  /* 0x00000005a90a7c23 */ /* 0x040fe2000801000a */
[----:B------:R-:W-:Y:S01]  /*17540*/  FFMA.FTZ R8, R169, UR5, R8 ;  /* 0x00000005a9087c23 */ /* 0x000fe20008010008 */
[C---:B------:R-:W-:Y:S01]  /*17550*/  IADD3 R169, R0.reuse, 0x18, RZ ;  /* 0x0000001800a97810 */ /* 0x040fe20007ffe0ff */
[C---:B------:R-:W-:Y:S01]  /*17560*/  FFMA.FTZ R14, R167.reuse, UR5, R14 ;  /* 0x00000005a70e7c23 */ /* 0x040fe2000801000e */
[C---:B------:R-:W-:Y:S01]  /*17570*/  IADD3 R2, R0.reuse, 0x1, RZ ;  /* 0x0000000100027810 */ /* 0x040fe20007ffe0ff */
[----:B------:R-:W-:Y:S01]  /*17580*/  FFMA.FTZ R12, R167, UR5, R12 ;  /* 0x00000005a70c7c23 */ /* 0x000fe2000801000c */
[----:B------:R-:W-:Y:S02]  /*17590*/  I2FP.F32.S32 R164, R164 ;  /* 0x000000a400a47245 */ /* 0x000fe40000201400 */
[----:B------:R-:W-:Y:S02]  /*175a0*/  IADD3 R167, R0, 0x20, RZ ;  /* 0x0000002000a77810 */ /* 0x000fe40007ffe0ff */
[----:B------:R-:W-:Y:S01]  /*175b0*/  I2FP.F32.S32 R169, R169 ;  /* 0x000000a900a97245 */ /* 0x000fe20000201400 */
[C---:B------:R-:W-:Y:S01]  /*175c0*/  FFMA.FTZ R19, R164.reuse, UR5, R19 ;  /* 0x00000005a4137c23 */ /* 0x040fe20008010013 */
[----:B------:R-:W-:Y:S01]  /*175d0*/  I2FP.F32.S32 R2, R2 ;  /* 0x0000000200027245 */ /* 0x000fe20000201400 */
[----:B------:R-:W-:Y:S01]  /*175e0*/  FFMA.FTZ R17, R164, UR5, R17 ;  /* 0x00000005a4117c23 */ /* 0x000fe20008010011 */
[----:B------:R-:W-:Y:S01]  /*175f0*/  I2FP.F32.S32 R167, R167 ;  /* 0x000000a700a77245 */ /* 0x000fe20000201400 */
[C---:B------:R-:W-:Y:S01]  /*17600*/  FFMA.FTZ R18, R169.reuse, UR5, R18 ;  /* 0x00000005a9127c23 */ /* 0x040fe20008010012 */
[----:B------:R-:W-:Y:S01]  /*17610*/  FFMA.FTZ R16, R169, UR5, R16 ;  /* 0x00000005a9107c23 */ /* 0x000fe20008010010 */
[----:B------:R-:W-:Y:S01]  /*17620*/  IADD3 R164, R0, 0x29, RZ ;  /* 0x0000002900a47810 */ /* 0x000fe20007ffe0ff */
[----:B------:R-:W-:Y:S01]  /*17630*/  FFMA.FTZ R7, R2, UR5, R7 ;  /* 0x0000000502077c23 */ /* 0x000fe20008010007 */
[----:B------:R-:W-:Y:S01]  /*17640*/  IADD3 R169, R0, 0x28, RZ ;  /* 0x0000002800a97810 */ /* 0x000fe20007ffe0ff */
[----:B------:R-:W-:Y:S01]  /*17650*/  FFMA.FTZ R5, R2, UR5, R5 ;  /* 0x0000000502057c23 */ /* 0x000fe20008010005 */
        /* <DEDUP_REMOVED lines=24> */
[----:B------:R-:W-:Y:S01]  /*177e0*/  I2FP.F32.S32 R167, R167 ;  /* 0x000000a700a77245 */ /* 0x000fe20000201400 */
[----:B------:R-:W-:Y:S01]  /*177f0*/  FFMA.FTZ R33, R164, UR5, R33 ;  /* 0x00000005a4217c23 */ /* 0x000fe20008010021 */
        /* <DEDUP_REMOVED lines=63> */
[----:B------:R-:W-:Y:S01]  /*17bf0*/  FMNMX.FTZ R166, R6, R165, !PT ;  /* 0x000000a506a67209 */ /* 0x000fe20007810000 */
[C---:B------:R-:W-:Y:S01]  /*17c00*/  FFMA.FTZ R66, R169.reuse, UR5, R66 ;  /* 0x00000005a9427c23 */ /* 0x040fe20008010042 */
[----:B------:R-:W-:Y:S01]  /*17c10*/  I2FP.F32.S32 R167, R167 ;  /* 0x000000a700a77245 */ /* 0x000fe20000201400 */
[----:B------:R-:W-:Y:S01]  /*17c20*/  FFMA.FTZ R64, R169, UR5, R64 ;  /* 0x00000005a9407c23 */ /* 0x000fe20008010040 */
[----:B------:R-:W-:Y:S01]  /*17c30*/  FMNMX.FTZ R164, R4, R3, !PT ;  /* 0x0000000304a47209 */ /* 0x000fe20007810000 */
[C---:B------:R-:W-:Y:S01]  /*17c40*/  FFMA.FTZ R55, R2.reuse, UR5, R55 ;  /* 0x0000000502377c23 */ /* 0x040fe20008010037 */
[----:B------:R-:W-:Y:S01]  /*17c50*/  FFMA.FTZ R53, R2, UR5, R53 ;  /* 0x0000000502357c23 */ /* 0x000fe20008010035 */
[----:B------:R-:W-:Y:S01]  /*17c60*/  FMNMX.FTZ R169, R7, R166, !PT ;  /* 0x000000a607a97209 */ /* 0x000fe20007810000 */
[C---:B------:R-:W-:Y:S01]  /*17c70*/  FFMA.FTZ R70, R167.reuse, UR5, R70 ;  /* 0x00000005a7467c23 */ /* 0x040fe20008010046 */
[----:B------:R-:W-:Y:S01]  /*17c80*/  IADD3 R2, R0, 0x71, RZ ;  /* 0x0000007100027810 */ /* 0x000fe20007ffe0ff */
[----:B------:R-:W-:Y:S01]  /*17c90*/  FFMA.FTZ R68, R167, UR5, R68 ;  /* 0x00000005a7447c23 */ /* 0x000fe20008010044 */
[----:B------:R-:W-:Y:S02]  /*17ca0*/  FMNMX.FTZ R167, R5, R164, !PT ;  /* 0x000000a405a77209 */ /* 0x000fe40007810000 */
[----:B------:R-:W-:Y:S02]  /*17cb0*/  FMNMX.FTZ R166, R10, R169, !PT ;  /* 0x000000a90aa67209 */ /* 0x000fe40007810000 */
[----:B------:R-:W-:Y:S02]  /*17cc0*/  I2FP.F32.S32 R2, R2 ;  /* 0x0000000200027245 */ /* 0x000fe40000201400 */
[----:B------:R-:W-:Y:S02]  /*17cd0*/  FMNMX.FTZ R164, R8, R167, !PT ;  /* 0x000000a708a47209 */ /* 0x000fe40007810000 */
[----:B------:R-:W-:Y:S01]  /*17ce0*/  FMNMX.FTZ R167, R11, R166, !PT ;  /* 0x000000a60ba77209 */ /* 0x000fe20007810000 */
[----:B------:R-:W-:Y:S01]  /*17cf0*/  FFMA.FTZ R63, R2, UR5, R63 ;  /* 0x00000005023f7c23 */ /* 0x000fe2000801003f */
[----:B------:R-:W-:Y:S01]  /*17d00*/  IADD3 R169, R0, 0x88, RZ ;  /* 0x0000008800a97810 */ /* 0x000fe20007ffe0ff */
[----:B------:R-:W-:Y:S01]  /*17d10*/  FFMA.FTZ R61, R2, UR5, R61 ;  /* 0x00000005023d7c23 */ /* 0x000fe2000801003d */
[----:B------:R-:W-:Y:S02]  /*17d20*/  FMNMX.FTZ R171, R9, R164, !PT ;  /* 0x000000a409ab7209 */ /* 0x000fe40007810000 */
[----:B------:R-:W-:Y:S02]  /*17d30*/  IADD3 R2, R0, 0x81, RZ ;  /* 0x0000008100027810 */ /* 0x000fe40007ffe0ff */
[----:B------:R-:W-:Y:S02]  /*17d40*/  FMNMX.FTZ R166, R14, R167, !PT ;  /* 0x000000a70ea67209 */ /* 0x000fe40007810000 */
[----:B------:R-:W-:Y:S02]  /*17d50*/  I2FP.F32.S32 R169, R169 ;  /* 0x000000a900a97245 */ /* 0x000fe40000201400 */
[----:B------:R-:W-:Y:S02]  /*17d60*/  FMNMX.FTZ R164, R12, R171, !PT ;  /* 0x000000ab0ca47209 */ /* 0x000fe40007810000 */
[----:B------:R-:W-:Y:S01]  /*17d70*/  I2FP.F32.S32 R2, R2 ;  /* 0x0000000200027245 */ /* 0x000fe20000201400 */
[----:B------:R-:W-:Y:S01]  /*17d80*/  FFMA.FTZ R74, R169, UR5, R74 ;  /* 0x00000005a94a7c23 */ /* 0x000fe2000801004a */
[----:B------:R-:W-:Y:S01]  /*17d90*/  FMNMX.FTZ R171, R15, R166, !PT ;  /* 0x000000a60fab7209 */ /* 0x000fe20007810000 */
[----:B------:R-:W-:Y:S01]  /*17da0*/  FFMA.FTZ R72, R169, UR5, R72 ;  /* 0x00000005a9487c23 */ /* 0x000fe20008010048 */
[----:B------:R-:W-:Y:S01]  /*17db0*/  FMNMX.FTZ R169, R13, R164, !PT ;  /* 0x000000a40da97209 */ /* 0x000fe20007810000 */
[----:B------:R-:W-:Y:S01]  /*17dc0*/  FFMA.FTZ R71, R2, UR5, R71 ;  /* 0x0000000502477c23 */ /* 0x000fe20008010047 */
[----:B------:R-:W-:Y:S01]  /*17dd0*/  FMNMX.FTZ R166, R18, R171, !PT ;  /* 0x000000ab12a67209 */ /* 0x000fe20007810000 */
[----:B------:R-:W-:Y:S01]  /*17de0*/  FFMA.FTZ R69, R2, UR5, R69 ;  /* 0x0000000502457c23 */ /* 0x000fe20008010045 */
[----:B------:R-:W-:Y:S02]  /*17df0*/  IADD3 R2, R0, 0x89, RZ ;  /* 0x0000008900027810 */ /* 0x000fe40007ffe0ff */
        /* <DEDUP_REMOVED lines=8> */
[C---:B------:R-:W-:Y:S02]  /*17e80*/  IADD3 R167, R0.reuse, 0x90, RZ ;  /* 0x0000009000a77810 */ /* 0x040fe40007ffe0ff */
[----:B------:R-:W-:Y:S02]  /*17e90*/  FMNMX.FTZ R171, R23, R164, !PT ;  /* 0x000000a417ab7209 */ /* 0x000fe40007810000 */
[----:B------:R-:W-:Y:S02]  /*17ea0*/  IADD3 R166, R0, 0x91, RZ ;  /* 0x0000009100a67810 */ /* 0x000fe40007ffe0ff */
        /* <DEDUP_REMOVED lines=9> */
[----:B------:R-:W-:Y:S01]  /*17f40*/  IADD3 R167, R0, 0x98, RZ ;  /* 0x0000009800a77810 */ /* 0x000fe20007ffe0ff */
[----:B------:R-:W-:Y:S01]  /*17f50*/  FFMA.FTZ R77, R166, UR5, R77 ;  /* 0x00000005a64d7c23 */ /* 0x000fe2000801004d */
        /* <DEDUP_REMOVED lines=108> */
[----:B------:R-:W-:Y:S02]  /*18620*/  IADD3 R2, R0, 0xc9, RZ ;  /* 0x000000c900027810 */ /* 0x000fe40007ffe0ff */
[----:B------:R-:W-:Y:S02]  /*18630*/  FMNMX.FTZ R171, R81, R164, !PT ;  /* 0x000000a451ab7209 */ /* 0x000fe40007810000 */
[----:B------:R-:W-:Y:S02]  /*18640*/  FMNMX.FTZ R166, R86, R167, !PT ;  /* 0x000000a756a67209 */ /* 0x000fe40007810000 */
[----:B------:R-:W-:Y:S02]  /*18650*/  FMNMX.FTZ R164, R84, R171, !PT ;  /* 0x000000ab54a47209 */ /* 0x000fe40007810000 */
[----:B------:R-:W-:Y:S02]  /*18660*/  FMNMX.FTZ R171, R87, R166, !PT ;  /* 0x000000a657ab7209 */ /* 0x000fe40007810000 */
[----:B------:R-:W-:Y:S02]  /*18670*/  IADD3 R167, R0, 0xd8, RZ ;  /* 0x000000d800a77810 */ /* 0x000fe40007ffe0ff */
[----:B------:R-:W-:Y:S02]  /*18680*/  FMNMX.FTZ R166, R90, R171, !PT ;  /* 0x000000ab5aa67209 */ /* 0x000fe40007810000 */
[----:B------:R-:W-:Y:S02]  /*18690*/  I2FP.F32.S32 R169, R169 ;  /* 0x000000a900a97245 */ /* 0x000fe40000201400 */
[----:B------:R-:W-:Y:S02]  /*186a0*/  I2FP.F32.S32 R2, R2 ;  /* 0x0000000200027245 */ /* 0x000fe40000201400 */
[----:B------:R-:W-:Y:S01]  /*186b0*/  I2FP.F32.S32 R167, R167 ;  /* 0x000000a700a77245 */ /* 0x000fe20000201400 */
[C---:B------:R-:W-:Y:S01]  /*186c0*/  FFMA.FTZ R110, R169.reuse, UR5, R110 ;  /* 0x00000005a96e7c23 */ /* 0x040fe2000801006e */
[----:B------:R-:W-:Y:S01]  /*186d0*/  FFMA.FTZ R108, R169, UR5, R108 ;  /* 0x00000005a96c7c23 */ /* 0x000fe2000801006c */
[----:B------:R-:W-:Y:S01]  /*186e0*/  FMNMX.FTZ R169, R85, R164, !PT ;  /* 0x000000a455a97209 */ /* 0x000fe20007810000 */
[C---:B------:R-:W-:Y:S01]  /*186f0*/  FFMA.FTZ R107, R2.reuse, UR5, R107 ;  /* 0x00000005026b7c23 */ /* 0x040fe2000801006b */
[----:B------:R-:W-:Y:S01]  /*18700*/  FFMA.FTZ R105, R2, UR5, R105 ;  /* 0x0000000502697c23 */ /* 0x000fe20008010069 */
[----:B------:R-:W-:Y:S01]  /*18710*/  IADD3 R2, R0, 0xd1, RZ ;  /* 0x000000d100027810 */ /* 0x000fe20007ffe0ff */
[C---:B------:R-:W-:Y:S01]  /*18720*/  FFMA.FTZ R114, R167.reuse, UR5, R114 ;  /* 0x00000005a7727c23 */ /* 0x040fe20008010072 */
[----:B------:R-:W-:Y:S01]  /*18730*/  FMNMX.FTZ R164, R88, R169, !PT ;  /* 0x000000a958a47209 */ /* 0x000fe20007810000 */
[----:B------:R-:W-:Y:S01]  /*18740*/  FFMA.FTZ R112, R167, UR5, R112 ;  /* 0x00000005a7707c23 */ /* 0x000fe20008010070 */
[----:B------:R-:W-:Y:S02]  /*18750*/  FMNMX.FTZ R169, R91, R166, !PT ;  /* 0x000000a65ba97209 */ /* 0x000fe40007810000 */
[----:B------:R-:W-:Y:S02]  /*18760*/  FMNMX.FTZ R171, R89, R164, !PT ;  /* 0x000000a459ab7209 */ /* 0x000fe40007810000 */
[----:B------:R-:W-:Y:S02]  /*18770*/  FMNMX.FTZ R164, R94, R169, !PT ;  /* 0x000000a95ea47209 */ /* 0x000fe40007810000 */
[----:B------:R-:W-:Y:S02]  /*18780*/  I2FP.F32.S32 R2, R2 ;  /* 0x0000000200027245 */ /* 0x000fe40000201400 */
[C---:B------:R-:W-:Y:S02]  /*18790*/  IADD3 R166, R0.reuse, 0xd9, RZ ;  /* 0x000000d900a67810 */ /* 0x040fe40007ffe0ff */
[----:B------:R-:W-:Y:S01]  /*187a0*/  IADD3 R167, R0, 0xe0, RZ ;  /* 0x000000e000a77810 */ /* 0x000fe20007ffe0ff */
        /* <DEDUP_REMOVED lines=16> */
[C---:B------:R-:W-:Y:S01]  /*188b0*/  FFMA.FTZ R115, R166.reuse, UR5, R115 ;  /* 0x00000005a6737c23 */ /* 0x040fe20008010073 */
[----:B------:R-:W-:Y:S01]  /*188c0*/  FFMA.FTZ R113, R166, UR5, R113 ;  /* 0x00000005a6717c23 */ /* 0x000fe20008010071 */
[----:B------:R-:W-:Y:S01]  /*188d0*/  FMNMX.FTZ R166, R102, R171, !PT ;  /* 0x000000ab66a67209 */ /* 0x000fe20007810000 */
[C---:B------:R-:W-:Y:S01]  /*188e0*/  FFMA.FTZ R118, R167.reuse, UR5, R118 ;  /* 0x00000005a7767c23 */ /* 0x040fe20008010076 */
[----:B------:R-:W-:Y:S01]  /*188f0*/  FFMA.FTZ R116, R167, UR5, R116 ;  /* 0x00000005a7747c23 */ /* 0x000fe20008010074 */
[----:B------:R-:W-:Y:S02]  /*18900*/  FMNMX.FTZ R167, R101, R164, !PT ;  /* 0x000000a465a77209 */ /* 0x000fe40007810000 */
[----:B------:R-:W-:Y:S02]  /*18910*/  FMNMX.FTZ R169, R103, R166, !PT ;  /* 0x000000a667a97209 */ /* 0x000fe40007810000 */
[----:B------:R-:W-:Y:S02]  /*18920*/  FMNMX.FTZ R164, R104, R167, !PT ;  /* 0x000000a768a47209 */ /* 0x000fe40007810000 */
[----:B------:R-:W-:Y:S02]  /*18930*/  FMNMX.FTZ R166, R106, R169, !PT ;  /* 0x000000a96aa67209 */ /* 0x000fe40007810000 */
[----:B------:R-:W-:Y:S02]  /*18940*/  IADD3 R169, R0, 0xe8, RZ ;  /* 0x000000e800a97810 */ /* 0x000fe40007ffe0ff */
[----:B------:R-:W-:Y:S02]  /*18950*/  FMNMX.FTZ R167, R107, R166, !PT ;  /* 0x000000a66ba77209 */ /* 0x000fe40007810000 */
[----:B------:R-:W-:Y:S02]  /*18960*/  FMNMX.FTZ R171, R105, R164, !PT ;  /* 0x000000a469ab7209 */ /* 0x000fe40007810000 */
[----:B------:R-:W-:Y:S02]  /*18970*/  FMNMX.FTZ R166, R110, R167, !PT ;  /* 0x000000a76ea67209 */ /* 0x000fe40007810000 */
[----:B------:R-:W-:Y:S02]  /*18980*/  FMNMX.FTZ R164, R108, R171, !PT ;  /* 0x000000ab6ca47209 */ /* 0x000fe40007810000 */
[----:B------:R-:W-:Y:S02]  /*18990*/  FMNMX.FTZ R171, R111, R166, !PT ;  /* 0x000000a66fab7209 */ /* 0x000fe40007810000 */
[----:B------:R-:W-:Y:S02]  /*189a0*/  IADD3 R2, R0, 0xe9, RZ ;  /* 0x000000e900027810 */ /* 0x000fe40007ffe0ff */
[----:B------:R-:W-:Y:S02]  /*189b0*/  FMNMX.FTZ R166, R114, R171, !PT ;  /* 0x000000ab72a67209 */ /* 0x000fe40007810000 */
[----:B------:R-:W-:Y:S02]  /*189c0*/  IADD3 R167, R0, 0xf0, RZ ;  /* 0x000000f000a77810 */ /* 0x000fe40007ffe0ff */
        /* <DEDUP_REMOVED lines=9> */
[----:B------:R-:W-:Y:S04]  /*18a60*/  FMNMX.FTZ R169, R109, R164, !PT ;  /* 0x000000a46da97209 */ /* 0x000fe80007810000 */
[----:B------:R-:W-:Y:S02]  /*18a70*/  FMNMX.FTZ R164, R112, R169, !PT ;  /* 0x000000a970a47209 */ /* 0x000fe40007810000 */
[----:B------:R-:W-:Y:S02]  /*18a80*/  FMNMX.FTZ R169, R115, R166, !PT ;  /* 0x000000a673a97209 */ /* 0x000fe40007810000 */
[----:B------:R-:W-:Y:S02]  /*18a90*/  FMNMX.FTZ R171, R113, R164, !PT ;  /* 0x000000a471ab7209 */ /* 0x000fe40007810000 */
[----:B------:R-:W-:Y:S02]  /*18aa0*/  FMNMX.FTZ R164, R118, R169, !PT ;  /* 0x000000a976a47209 */ /* 0x000fe40007810000 */
[C---:B------:R-:W-:Y:S02]  /*18ab0*/  IADD3 R169, R0.reuse, 0xf8, RZ ;  /* 0x000000f800a97810 */ /* 0x040fe40007ffe0ff */
[----:B------:R-:W-:Y:S02]  /*18ac0*/  IADD3 R166, R0, 0xf1, RZ ;  /* 0x000000f100a67810 */ /* 0x000fe40007ffe0ff */
[----:B------:R-:W-:Y:S02]  /*18ad0*/  I2FP.F32.S32 R169, R169 ;  /* 0x000000a900a97245 */ /* 0x000fe40000201400 */
[----:B------:R-:W-:Y:S02]  /*18ae0*/  FMNMX.FTZ R2, R116, R171, !PT ;  /* 0x000000ab74027209 */ /* 0x000fe40007810000 */
[----:B------:R-:W-:Y:S01]  /*18af0*/  FMNMX.FTZ R171, R119, R164, !PT ;  /* 0x000000a477ab7209 */ /* 0x000fe20007810000 */
[C---:B------:R-:W-:Y:S01]  /*18b00*/  FFMA.FTZ R130, R169.reuse, UR5, R130 ;  /* 0x00000005a9827c23 */ /* 0x040fe20008010082 */
[----:B------:R-:W-:Y:S01]  /*18b10*/  FFMA.FTZ R128, R169, UR5, R128 ;  /* 0x00000005a9807c23 */ /* 0x000fe20008010080 */
[----:B------:R-:W-:Y:S02]  /*18b20*/  I2FP.F32.S32 R164, R166 ;  /* 0x000000a600a47245 */ /* 0x000fe40000201400 */
[----:B------:R-:W-:Y:S02]  /*18b30*/  FMNMX.FTZ R167, R117, R2, !PT ;  /* 0x0000000275a77209 */ /* 0x000fe40007810000 */
[----:B------:R-:W-:Y:S01]  /*18b40*/  FMNMX.FTZ R166, R122, R171, !PT ;  /* 0x000000ab7aa67209 */ /* 0x000fe20007810000 */
[C---:B------:R-:W-:Y:S01]  /*18b50*/  FFMA.FTZ R127, R164.reuse, UR5, R127 ;  /* 0x00000005a47f7c23 */ /* 0x040fe2000801007f */
[----:B------:R-:W-:Y:S01]  /*18b60*/  FFMA.FTZ R125, R164, UR5, R125 ;  /* 0x00000005a47d7c23 */ /* 0x000fe2000801007d */
[----:B------:R-:W-:Y:S02]  /*18b70*/  IADD3 R2, R0, 0xf9, RZ ;  /* 0x000000f900027810 */ /* 0x000fe40007ffe0ff */
[----:B------:R-:W-:Y:S02]  /*18b80*/  FMNMX.FTZ R171, R123, R166, !PT ;  /* 0x000000a67bab7209 */ /* 0x000fe40007810000 */
[----:B------:R-:W-:Y:S02]  /*18b90*/  I2FP.F32.S32 R2, R2 ;  /* 0x0000000200027245 */ /* 0x000fe40000201400 */
[----:B------:R-:W-:Y:S02]  /*18ba0*/  FMNMX.FTZ R164, R126, R171, !PT ;  /* 0x000000ab7ea47209 */ /* 0x000fe40007810000 */
[----:B------:R-:W-:Y:S01]  /*18bb0*/  FMNMX.FTZ R0, R120, R167, !PT ;  /* 0x000000a778007209 */ /* 0x000fe20007810000 */
[C---:B------:R-:W-:Y:S01]  /*18bc0*/  FFMA.FTZ R131, R2.reuse, UR5, R131 ;  /* 0x0000000502837c23 */ /* 0x040fe20008010083 */
[----:B------:R-:W-:Y:S02]  /*18bd0*/  FFMA.FTZ R129, R2, UR5, R129 ;  /* 0x0000000502817c23 */ /* 0x000fe40008010081 */
[----:B------:R-:W-:Y:S04]  /*18be0*/  FMNMX.FTZ R167, R121, R0, !PT ;  /* 0x0000000079a77209 */ /* 0x000fe80007810000 */
        /* <DEDUP_REMOVED lines=15> */
[----:B------:R-:W-:Y:S01]  /*18ce0*/  FADD.FTZ R3, -R2, R3 ;  /* 0x0000000302037221 */ /* 0x000fe20000010100 */
[C---:B------:R-:W-:Y:S01]  /*18cf0*/  FSETP.NEU.FTZ.AND P0, PT, R0.reuse, -INF , PT ;  /* 0xff8000000000780b */ /* 0x040fe20003f1d000 */
[C---:B------:R-:W-:Y:S01]  /*18d00*/  FMUL.FTZ R168, R0.reuse, UR4 ;  /* 0x0000000400a87c20 */ /* 0x040fe20008410000 */
[----:B------:R-:W-:Y:S01]  /*18d10*/  FADD.FTZ R164, -R0, R165 ;  /* 0x000000a500a47221 */ /* 0x000fe20000010100 */
[----:B------:R-:W-:Y:S03]  /*18d20*/  FMUL.FTZ R166, R3, UR4 ;  /* 0x0000000403a67c20 */ /* 0x000fe60008410000 */
[----:B------:R-:W-:Y:S01]  /*18d30*/  FSEL R167, R168, RZ, P0 ;  /* 0x000000ffa8a77208 */ /* 0x000fe20000000000 */
[----:B------:R1:W-:Y:S01]  /*18d40*/  MUFU.EX2 R3, R166 ;  /* 0x000000a600037308 */ /* 0x0003e20000000800 */
[----:B------:R-:W-:Y:S01]  /*18d50*/  LDSM.16.MT88.4 R168, [R233+0xa000] ;  /* 0x00a00000e9a8783b */ /* 0x000fe20000004200 */
[----:B------:R-:W-:Y:S01]  /*18d60*/  FMUL.FTZ R165, R164, UR4 ;  /* 0x00000004a4a57c20 */ /* 0x000fe20008410000 */
[----:B------:R-:W-:Y:S01]  /*18d70*/  FSETP.NEU.FTZ.AND P0, PT, R2, -INF , PT ;  /* 0xff8000000200780b */ /* 0x000fe20003f1d000 */
        /* <DEDUP_REMOVED lines=16> */
[--C-:B-1----:R-:W-:Y:S01]  /*18e80*/  FFMA.FTZ R166, R35, UR4, -R167.reuse ;  /* 0x0000000423a67c23 */ /* 0x102fe200080108a7 */
[--C-:B------:R-:W-:Y:S01]  /*18e90*/  FFMA.FTZ R62, R62, UR4, -R167.reuse ;  /* 0x000000043e3e7c23 */ /* 0x100fe200080108a7 */
[--C-:B------:R-:W-:Y:S01]  /*18ea0*/  FFMA.FTZ R63, R63, UR4, -R167.reuse ;  /* 0x000000043f3f7c23 */ /* 0x100fe200080108a7 */
[--C-:B------:R-:W-:Y:S03]  /*18eb0*/  FFMA.FTZ R66, R66, UR4, -R167.reuse ;  /* 0x0000000442427c23 */ /* 0x100fe600080108a7 */
[----:B------:R-:W1:Y:S01]  /*18ec0*/  MUFU.EX2 R194, R194 ;  /* 0x000000c200c27308 */ /* 0x000e620000000800 */
[C---:B--2---:R-:W-:Y:S01]  /*18ed0*/  FMUL.FTZ R10, R164.reuse, R158 ;  /* 0x0000009ea40a7220 */ /* 0x044fe20000410000 */
        /* <DEDUP_REMOVED lines=9> */
[----:B------:R-:W-:Y:S01]  /*18f70*/  FMUL.FTZ R35, R164, R135 ;  /* 0x00000087a4237220 */ /* 0x000fe20000410000 */
[--C-:B------:R-:W-:Y:S01]  /*18f80*/  FFMA.FTZ R67, R67, UR4, -R167.reuse ;  /* 0x0000000443437c23 */ /* 0x100fe200080108a7 */
[--C-:B------:R-:W-:Y:S01]  /*18f90*/  FFMA.FTZ R71, R71, UR4, -R167.reuse ;  /* 0x0000000447477c23 */ /* 0x100fe200080108a7 */
[--C-:B------:R-:W-:Y:S01]  /*18fa0*/  FFMA.FTZ R79, R79, UR4, -R167.reuse ;  /* 0x000000044f4f7c23 */ /* 0x100fe200080108a7 */
[--C-:B------:R-:W-:Y:S03]  /*18fb0*/  FFMA.FTZ R201, R6, UR4, -R167.reuse ;  /* 0x0000000406c97c23 */ /* 0x100fe600080108a7 */
[----:B------:R-:W2:Y:S01]  /*18fc0*/  MUFU.EX2 R192, R192 ;  /* 0x000000c000c07308 */ /* 0x000ea20000000800 */
[----:B------:R-:W-:Y:S01]  /*18fd0*/  FMUL.FTZ R6, R2, UR4 ;  /* 0x0000000402067c20 */ /* 0x000fe20008410000 */
[--C-:B------:R-:W-:Y:S01]  /*18fe0*/  FFMA.FTZ R200, R7, UR4, -R167.reuse ;  /* 0x0000000407c87c23 */ /* 0x100fe200080108a7 */
[----:B------:R-:W-:Y:S01]  /*18ff0*/  FMUL.FTZ R7, R164, R163 ;  /* 0x000000a3a4077220 */ /* 0x000fe20000410000 */
[----:B-1----:R-:W-:Y:S01]  /*19000*/  F2FP.BF16.F32.PACK_AB R163, R194, R197 ;  /* 0x000000c5c2a3723e */ /* 0x002fe200000010ff */
[--C-:B------:R-:W-:Y:S01]  /*19010*/  FFMA.FTZ R123, R123, UR4, -R167.reuse ;  /* 0x000000047b7b7c23 */ /* 0x100fe200080108a7 */
[----:B------:R-:W-:Y:S01]  /*19020*/  FSEL R165, R6, RZ, P0 ;  /* 0x000000ff06a57208 */ /* 0x000fe20000000000 */
[----:B------:R-:W-:Y:S03]  /*19030*/  FMUL.FTZ R6, R164, R162 ;  /* 0x000000a2a4067220 */ /* 0x000fe60000410000 */
[----:B------:R-:W-:Y:S01]  /*19040*/  MUFU.EX2 R201, R201 ;  /* 0x000000c900c97308 */ /* 0x000fe20000000800 */
[--C-:B------:R-:W-:Y:S01]  /*19050*/  FFMA.FTZ R126, R126, UR4, -R167.reuse ;  /* 0x000000047e7e7c23 */ /* 0x100fe200080108a7 */
[----:B------:R-:W-:Y:S01]  /*19060*/  FFMA.FTZ R127, R127, UR4, -R167 ;  /* 0x000000047f7f7c23 */ /* 0x000fe200080108a7 */
[--C-:B------:R-:W-:Y:S01]  /*19070*/  FFMA.FTZ R189, R16, UR4, -R165.reuse ;  /* 0x0000000410bd7c23 */ /* 0x100fe200080108a5 */
[--C-:B------:R-:W-:Y:S01]  /*19080*/  FFMA.FTZ R188, R17, UR4, -R165.reuse ;  /* 0x0000000411bc7c23 */ /* 0x100fe200080108a5 */
[--C-:B------:R-:W-:Y:S01]  /*19090*/  FFMA.FTZ R181, R24, UR4, -R165.reuse ;  /* 0x0000000418b57c23 */ /* 0x100fe200080108a5 */
[----:B------:R-:W1:Y:S01]  /*190a0*/  LDSM.16.MT88.4 R16, [R237+0xa000] ;  /* 0x00a00000ed10783b */ /* 0x000e620000004200 */
[--C-:B------:R-:W-:Y:S03]  /*190b0*/  FFMA.FTZ R176, R25, UR4, -R165.reuse ;  /* 0x0000000419b07c23 */ /* 0x100fe600080108a5 */
[----:B------:R-:W4:Y:S01]  /*190c0*/  MUFU.EX2 R200, R200 ;  /* 0x000000c800c87308 */ /* 0x000f220000000800 */
[--C-:B------:R-:W-:Y:S01]  /*190d0*/  FFMA.FTZ R199, R8, UR4, -R165.reuse ;  /* 0x0000000408c77c23 */ /* 0x100fe200080108a5 */
[----:B------:R-:W-:Y:S01]  /*190e0*/  FMUL.FTZ R8, R3, R156 ;  /* 0x0000009c03087220 */ /* 0x000fe20000410000 */
[--C-:B------:R-:W-:Y:S01]  /*190f0*/  FFMA.FTZ R196, R9, UR4, -R165.reuse ;  /* 0x0000000409c47c23 */ /* 0x100fe200080108a5 */
[C---:B------:R-:W-:Y:S01]  /*19100*/  FMUL.FTZ R9, R3.reuse, R157 ;  /* 0x0000009d03097220 */ /* 0x040fe20000410000 */
[--C-:B------:R-:W-:Y:S01]  /*19110*/  FFMA.FTZ R193, R12, UR4, -R165.reuse ;  /* 0x000000040cc17c23 */ /* 0x100fe200080108a5 */
[----:B------:R-:W5:Y:S01]  /*19120*/  LDSM.16.MT88.4 R24, [R234+0xa000] ;  /* 0x00a00000ea18783b */ /* 0x000f620000004200 */
[----:B------:R-:W-:Y:S03]  /*19130*/  FMUL.FTZ R12, R3, R152 ;  /* 0x00000098030c7220 */ /* 0x000fe60000410000 */
[----:B------:R-:W-:Y:S01]  /*19140*/  MUFU.EX2 R199, R199 ;  /* 0x000000c700c77308 */ /* 0x000fe20000000800 */
[--C-:B------:R-:W-:Y:S01]  /*19150*/  FFMA.FTZ R190, R13, UR4, -R165.reuse ;  /* 0x000000040dbe7c23 */ /* 0x100fe200080108a5 */
[C---:B------:R-:W-:Y:S01]  /*19160*/  FMUL.FTZ R13, R3.reuse, R153 ;  /* 0x00000099030d7220 */ /* 0x040fe20000410000 */
[--C-:B------:R-:W-:Y:S01]  /*19170*/  FFMA.FTZ R187, R20, UR4, -R165.reuse ;  /* 0x0000000414bb7c23 */ /* 0x100fe200080108a5 */
[----:B------:R-:W-:Y:S01]  /*19180*/  FMUL.FTZ R20, R3, R144 ;  /* 0x0000009003147220 */ /* 0x000fe20000410000 */
[--C-:B------:R-:W-:Y:S01]  /*19190*/  FFMA.FTZ R184, R21, UR4, -R165.reuse ;  /* 0x0000000415b87c23 */ /* 0x100fe200080108a5 */
[----:B------:R-:W5:Y:S01]  /*191a0*/  LDSM.16.MT88.4 R152, [R232+0xa000] ;  /* 0x00a00000e898783b */ /* 0x000f620000004200 */
[C---:B------:R-:W-:Y:S03]  /*191b0*/  FMUL.FTZ R21, R3.reuse, R145 ;  /* 0x0000009103157220 */ /* 0x040fe60000410000 */
[----:B------:R-:W3:Y:S01]  /*191c0*/  MUFU.EX2 R196, R196 ;  /* 0x000000c400c47308 */ /* 0x000ee20000000800 */
        /* <DEDUP_REMOVED lines=10> */
[----:B--2---:R-:W-:Y:S01]  /*19270*/  F2FP.BF16.F32.PACK_AB R133, R192, R195 ;  /* 0x000000c3c085723e */ /* 0x004fe200000010ff */
[--C-:B------:R-:W-:Y:S01]  /*19280*/  FFMA.FTZ R202, R4, UR4, -R165.reuse ;  /* 0x0000000404ca7c23 */ /* 0x100fe200080108a5 */
[----:B------:R-:W-:Y:S01]  /*19290*/  FMUL.FTZ R4, R3, R160 ;  /* 0x000000a003047220 */ /* 0x000fe20000410000 */
[----:B------:R-:W-:Y:S01]  /*192a0*/  LDSM.16.MT88.4 R136, [R233+0xa800] ;  /* 0x00a80000e988783b */ /* 0x000fe20000004200 */
[--C-:B------:R-:W-:Y:S03]  /*192b0*/  FFMA.FTZ R198, R5, UR4, -R165.reuse ;  /* 0x0000000405c67c23 */ /* 0x100fe600080108a5 */
[----:B------:R-:W2:Y:S01]  /*192c0*/  MUFU.EX2 R186, R186 ;  /* 0x000000ba00ba7308 */ /* 0x000ea20000000800 */
[----:B------:R-:W-:Y:S01]  /*192d0*/  FMUL.FTZ R5, R3, R161 ;  /* 0x000000a103057220 */ /* 0x000fe20000410000 */
[----:B----4-:R-:W-:Y:S01]  /*192e0*/  F2FP.BF16.F32.PACK_AB R161, R200, R201 ;  /* 0x000000c9c8a1723e */ /* 0x010fe200000010ff */
[--C-:B------:R-:W-:Y:S01]  /*192f0*/  FFMA.FTZ R84, R84, UR4, -R165.reuse ;  /* 0x0000000454547c23 */ /* 0x100fe200080108a5 */
[----:B---3--:R-:W-:Y:S01]  /*19300*/  F2FP.BF16.F32.PACK_AB R162, R196, R199 ;  /* 0x000000c7c4a2723e */ /* 0x008fe200000010ff */
[--C-:B------:R-:W-:Y:S01]  /*19310*/  FFMA.FTZ R85, R85, UR4, -R165.reuse ;  /* 0x0000000455557c23 */ /* 0x100fe200080108a5 */
[----:B------:R-:W-:Y:S01]  /*19320*/  LDSM.16.MT88.4 R144, [R237+0xb000] ;  /* 0x00b00000ed90783b */ /* 0x000fe20000004200 */
        /* <DEDUP_REMOVED lines=9> */
[----:B------:R-:W3:Y:S01]  /*193c0*/  MUFU.EX2 R198, R198 ;  /* 0x000000c600c67308 */ /* 0x000ee20000000800 */
[----:B--2---:R-:W-:Y:S01]  /*193d0*/  F2FP.BF16.F32.PACK_AB R135, R186, R191 ;  /* 0x000000bfba87723e */ /* 0x004fe200000010ff */
[----:B------:R-:W-:Y:S01]  /*193e0*/  FFMA.FTZ R121, R121, UR4, -R165 ;  /* 0x0000000479797c23 */ /* 0x000fe200080108a5 */
[----:B------:R-:W-:Y:S01]  /*193f0*/  FFMA.FTZ R201, R164, R203, R201 ;  /* 0x000000cba4c97223 */ /* 0x000fe200000100c9 */
[----:B------:R-:W-:Y:S01]  /*19400*/  FFMA.FTZ R125, R125, UR4, -R165 ;  /* 0x000000047d7d7c23 */ /* 0x000fe200080108a5 */
[----:B------:R-:W-:Y:S02]  /*19410*/  PLOP3.LUT P0, PT, PT, PT, UP0, 0x80, 0x0 ;  /* 0x000000000000781c */ /* 0x000fe40003f0f008 */
[----:B------:R-:W-:Y:S03]  /*19420*/  FADD.FTZ R200, R200, R201 ;  /* 0x000000c9c8c87221 */ /* 0x000fe60000010000 */
[----:B------:R-:W-:Y:S01]  /*19430*/  MUFU.EX2 R193, R193 ;  /* 0x000000c100c17308 */ /* 0x000fe20000000800 */
[----:B------:R-:W-:Y:S04]  /*19440*/  FADD.FTZ R197, R197, R200 ;  /* 0x000000c8c5c57221 */ /* 0x000fe80000010000 */
[----:B------:R-:W-:Y:S05]  /*19450*/  FADD.FTZ R194, R194, R197 ;  /* 0x000000c5c2c27221 */ /* 0x000fea0000010000 */
[----:B------:R-:W2:Y:S01]  /*19460*/  MUFU.EX2 R190, R190 ;  /* 0x000000be00be7308 */ /* 0x000ea20000000800 */
[C---:B---3--:R-:W-:Y:S01]  /*19470*/  F2FP.BF16.F32.PACK_AB R160, R198.reuse, R202 ;  /* 0x000000cac6a0723e */ /* 0x048fe200000010ff */
[----:B------:R-:W-:Y:S01]  /*19480*/  FFMA.FTZ R202, R3, R252, R202 ;  /* 0x000000fc03ca7223 */ /* 0x000fe200000100ca */
[----:B------:R-:W-:Y:S03]  /*19490*/  FADD.FTZ R195, R195, R194 ;  /* 0x000000c2c3c37221 */ /* 0x000fe60000010000 */
[----:B------:R-:W-:Y:S01]  /*194a0*/  FADD.FTZ R202, R198, R202 ;  /* 0x000000cac6ca7221 */ /* 0x000fe20000010000 */
[----:B------:R-:W-:Y:S03]  /*194b0*/  FADD.FTZ R192, R192, R195 ;  /* 0x000000c3c0c07221 */ /* 0x000fe60000010000 */
[----:B------:R-:W-:Y:S01]  /*194c0*/  MUFU.EX2 R189, R189 ;  /* 0x000000bd00bd7308 */ /* 0x000fe20000000800 */
[C---:B-1----:R-:W-:Y:S05]  /*194d0*/  HMMA.16816.F32.BF16 R4, R160.reuse, R16, R4 ;  /* 0x00000010a004723c */ /* 0x042fea0000041804 */
[----:B------:R-:W-:Y:S01]  /*194e0*/  FADD.FTZ R191, R191, R192 ;  /* 0x000000c0bfbf7221 */ /* 0x000fe20000010000 */
[C---:B------:R-:W-:Y:S03]  /*194f0*/  HMMA.16816.F32.BF16 R8, R160.reuse, R18, R8 ;  /* 0x00000012a008723c */ /* 0x040fe60000041808 */
[----:B------:R-:W1:Y:S02]  /*19500*/  MUFU.EX2 R188, R188 ;  /* 0x000000bc00bc7308 */ /* 0x000e640000000800 */
[----:B--2---:R-:W-:Y:S01]  /*19510*/  F2FP.BF16.F32.PACK_AB R132, R190, R193 ;  /* 0x000000c1be84723e */ /* 0x004fe200000010ff */
[C---:B------:R-:W-:Y:S01]  /*19520*/  FMUL.FTZ R16, R3.reuse, R148 ;  /* 0x0000009403107220 */ /* 0x040fe20000410000 */
[----:B------:R-:W-:Y:S01]  /*19530*/  FMUL.FTZ R17, R3, R149 ;  /* 0x0000009503117220 */ /* 0x000fe20000410000 */
[--C-:B------:R-:W-:Y:S05]  /*19540*/  FFMA.FTZ R149, R39, UR4, -R167.reuse ;  /* 0x0000000427957c23 */ /* 0x100fea00080108a7 */
[----:B------:R2:W-:Y:S01]  /*19550*/  MUFU.EX2 R148, R38 ;  /* 0x0000002600947308 */ /* 0x0005e20000000800 */
[C---:B-----5:R-:W-:Y:S03]  /*19560*/  HMMA.16816.F32.BF16 R12, R160.reuse, R24, R12 ;  /* 0x00000018a00c723c */ /* 0x060fe6000004180c */
[----:B------:R-:W-:Y:S01]  /*19570*/  FMUL.FTZ R18, R164, R150 ;  /* 0x00000096a4127220 */ /* 0x000fe20000410000 */
[----:B------:R-:W-:Y:S01]  /*19580*/  FFMA.FTZ R150, R42, UR4, -R167 ;  /* 0x000000042a967c23 */ /* 0x000fe200080108a7 */
[----:B------:R-:W-:Y:S01]  /*19590*/  FFMA.FTZ R42, R36, UR4, -R165 ;  /* 0x00000004242a7c23 */ /* 0x000fe200080108a5 */
[----:B------:R-:W-:Y:S03]  /*195a0*/  FMUL.FTZ R19, R164, R151 ;  /* 0x00000097a4137220 */ /* 0x000fe60000410000 */
[----:B------:R-:W-:Y:S02]  /*195b0*/  MUFU.EX2 R185, R185 ;  /* 0x000000b900b97308 */ /* 0x000fe40000000800 */
[C---:B------:R-:W-:Y:S01]  /*195c0*/  FMUL.FTZ R24, R3.reuse, R140 ;  /* 0x0000008c03187220 */ /* 0x040fe20000410000 */
[----:B------:R-:W-:Y:S01]  /*195d0*/  FMUL.FTZ R25, R3, R141 ;  /* 0x0000008d03197220 */ /* 0x000fe20000410000 */
[----:B-1----:R-:W-:Y:S01]  /*195e0*/  F2FP.BF16.F32.PACK_AB R134, R188, R189 ;  /* 0x000000bdbc86723e */ /* 0x002fe200000010ff */
[C---:B------:R-:W-:Y:S05]  /*195f0*/  HMMA.16816.F32.BF16 R16, R160.reuse, R26, R16 ;  /* 0x0000001aa010723c */ /* 0x040fea0000041810 */
[----:B------:R-:W-:Y:S01]  /*19600*/  MUFU.EX2 R182, R182 ;  /* 0x000000b600b67308 */ /* 0x000fe20000000800 */
[--C-:B------:R-:W-:Y:S01]  /*19610*/  FFMA.FTZ R151, R43, UR4, -R167.reuse ;  /* 0x000000042b977c23 */ /* 0x100fe200080108a7 */
[----:B------:R-:W-:Y:S01]  /*19620*/  FFMA.FTZ R3, R103, UR4, -R167 ;  /* 0x0000000467037c23 */ /* 0x000fe200080108a7 */
[--C-:B------:R-:W-:Y:S01]  /*19630*/  FFMA.FTZ R103, R104, UR4, -R165.reuse ;  /* 0x0000000468677c23 */ /* 0x100fe200080108a5 */
[C---:B------:R-:W-:Y:S06]  /*19640*/  HMMA.16816.F32.BF16 R20, R160.reuse, R168, R20 ;  /* 0x000000a8a014723c */ /* 0x040fec0000041814 */
[----:B------:R-:W-:Y:S01]  /*19650*/  MUFU.EX2 R183, R183 ;  /* 0x000000b700b77308 */ /* 0x000fe20000000800 */
[C---:B------:R-:W-:Y:S01]  /*19660*/  FMUL.FTZ R26, R164.reuse, R142 ;  /* 0x0000008ea41a7220 */ /* 0x040fe20000410000 */
[----:B------:R-:W-:Y:S03]  /*19670*/  FMUL.FTZ R27, R164, R143 ;  /* 0x0000008fa41b7220 */ /* 0x000fe60000410000 */
[----:B------:R-:W-:Y:S01]  /*19680*/  FFMA.FTZ R104, R105, UR4, -R165 ;  /* 0x0000000469687c23 */ /* 0x000fe200080108a5 */
[----:B------:R-:W1:Y:S01]  /*19690*/  LDSM.16.MT88.4 R140, [R234+0xa800] ;  /* 0x00a80000ea8c783b */ /* 0x000e620000004200 */
[--C-:B------:R-:W-:Y:S03]  /*196a0*/  FFMA.FTZ R105, R110, UR4, -R167.reuse ;  /* 0x000000046e697c23 */ /* 0x100fe600080108a7 */
[----:B------:R-:W3:Y:S01]  /*196b0*/  MUFU.EX2 R180, R180 ;  /* 0x000000b400b47308 */ /* 0x000ee20000000800 */
[C---:B------:R-:W-:Y:S03]  /*196c0*/  HMMA.16816.F32.BF16 R24, R160.reuse, R170, R24 ;  /* 0x000000aaa018723c */ /* 0x040fe60000041818 */
[--C-:B------:R-:W-:Y:S01]  /*196d0*/  FFMA.FTZ R110, R115, UR4, -R167.reuse ;  /* 0x00000004736e7c23 */ /* 0x100fe200080108a7 */
[----:B------:R-:W-:Y:S01]  /*196e0*/  FFMA.FTZ R115, R122, UR4, -R167 ;  /* 0x000000047a737c23 */ /* 0x000fe200080108a7 */
[----:B------:R-:W-:Y:S01]  /*196f0*/  FADD.FTZ R186, R186, R191 ;  /* 0x000000bfbaba7221 */ /* 0x000fe20000010000 */
[C---:B------:R-:W-:Y:S03]  /*19700*/  HMMA.16816.F32.BF16 R28, R160.reuse, R152, R28 ;  /* 0x00000098a01c723c */ /* 0x040fe6000004181c */
[----:B------:R-:W-:Y:S02]  /*19710*/  MUFU.EX2 R187, R187 ;  /* 0x000000bb00bb7308 */ /* 0x000fe40000000800 */
[----:B------:R-:W-:Y:S01]  /*19720*/  FADD.FTZ R199, R199, R202 ;  /* 0x000000cac7c77221 */ /* 0x000fe20000010000 */
[----:B------:R-:W-:Y:S07]  /*19730*/  HMMA.16816.F32.BF16 R32, R160, R154, R32 ;  /* 0x0000009aa020723c */ /* 0x000fee0000041820 */
[----:B------:R-:W4:Y:S01]  /*19740*/  MUFU.EX2 R184, R184 ;  /* 0x000000b800b87308 */ /* 0x000f220000000800 */
[----:B------:R-:W-:Y:S01]  /*19750*/  FFMA.FTZ R153, R37, UR4, -R165 ;  /* 0x0000000425997c23 */ /* 0x000fe200080108a5 */
[C---:B------:R-:W-:Y:S01]  /*19760*/  HMMA.16816.F32.BF16 R4, R132.reuse, R156, R4 ;  /* 0x0000009c8404723c */ /* 0x040fe20000041804 */
[----:B--2---:R-:W2:Y:S07]  /*19770*/  LDSM.16.MT88.4 R36, [R232+0xa800] ;  /* 0x00a80000e824783b */ /* 0x004eae0000004200 */
[----:B------:R-:W-:Y:S01]  /*19780*/  MUFU.EX2 R181, R181 ;  /* 0x000000b500b57308 */ /* 0x000fe20000000800 */
[C---:B------:R-:W-:Y:S03]  /*19790*/  HMMA.16816.F32.BF16 R8, R132.reuse, R158, R8 ;  /* 0x0000009e8408723c */ /* 0x040fe60000041808 */
[--C-:B------:R-:W-:Y:S01]  /*197a0*/  FFMA.FTZ R156, R51, UR4, -R167.reuse ;  /* 0x00000004339c7c23 */ /* 0x100fe200080108a7 */
[----:B---3--:R-:W-:Y:S05]  /*197b0*/  F2FP.BF16.F32.PACK_AB R43, R180, R183 ;  /* 0x000000b7b42b723e */ /* 0x008fea00000010ff */
[----:B------:R-:W3:Y:S02]  /*197c0*/  MUFU.EX2 R176, R176 ;  /* 0x000000b000b07308 */ /* 0x000ee40000000800 */
[----:B------:R-:W-:Y:S01]  /*197d0*/  FFMA.FTZ R159, R50, UR4, -R167 ;  /* 0x00000004329f7c23 */ /* 0x000fe200080108a7 */
[C---:B-1----:R-:W-:Y:S03]  /*197e0*/  HMMA.16816.F32.BF16 R12, R132.reuse, R140, R12 ;  /* 0x0000008c840c723c */ /* 0x042fe6000004180c */
[--C-:B------:R-:W-:Y:S04]  /*197f0*/  FFMA.FTZ R154, R40, UR4, -R165.reuse ;  /* 0x00000004289a7c23 */ /* 0x100fe800080108a5 */
[----:B------:R3:W-:Y:S01]  /*19800*/  MUFU.EX2 R152, R42 ;  /* 0x0000002a00987308 */ /* 0x0007e20000000800 */
[----:B----4-:R-:W-:Y:S01]  /*19810*/  F2FP.BF16.F32.PACK_AB R40, R184, R187 ;  /* 0x000000bbb828723e */ /* 0x010fe200000010ff */
[C---:B------:R-:W-:Y:S01]  /*19820*/  HMMA.16816.F32.BF16 R16, R132.reuse, R142, R16 ;  /* 0x0000008e8410723c */ /* 0x040fe20000041810 */
[----:B------:R-:W1:Y:S02]  /*19830*/  LDSM.16.MT88.4 R140, [R234+0xb000] ;  /* 0x00b00000ea8c783b */ /* 0x000e640000004200 */
[----:B------:R-:W-:Y:S05]  /*19840*/  FFMA.FTZ R155, R41, UR4, -R165 ;  /* 0x00000004299b7c23 */ /* 0x000fea00080108a5 */
[----:B------:R-:W-:Y:S01]  /*19850*/  MUFU.EX2 R175, R175 ;  /* 0x000000af00af7308 */ /* 0x000fe20000000800 */
[C---:B------:R-:W-:Y:S03]  /*19860*/  HMMA.16816.F32.BF16 R20, R132.reuse, R136, R20 ;  /* 0x000000888414723c */ /* 0x040fe60000041814 */
[----:B------:R-:W-:Y:S01]  /*19870*/  F2FP.BF16.F32.PACK_AB R41, R182, R185 ;  /* 0x000000b9b629723e */ /* 0x000fe200000010ff */
[--C-:B------:R-:W-:Y:S02]  /*19880*/  FFMA.FTZ R157, R46, UR4, -R167.reuse ;  /* 0x000000042e9d7c23 */ /* 0x100fe400080108a7 */
[C---:B------:R-:W-:Y:S03]  /*19890*/  HMMA.16816.F32.BF16 R24, R132.reuse, R138, R24 ;  /* 0x0000008a8418723c */ /* 0x040fe60000041818 */
[----:B------:R-:W-:Y:S01]  /*198a0*/  MUFU.EX2 R174, R174 ;  /* 0x000000ae00ae7308 */ /* 0x000fe20000000800 */
[----:B------:R-:W4:Y:S01]  /*198b0*/  LDSM.16.MT88.4 R136, [R233+0xb000] ;  /* 0x00b00000e988783b */ /* 0x000f220000004200 */
[----:B---3--:R-:W-:Y:S01]  /*198c0*/  F2FP.BF16.F32.PACK_AB R42, R176, R181 ;  /* 0x000000b5b02a723e */ /* 0x008fe200000010ff */
[C---:B--2---:R-:W-:Y:S07]  /*198d0*/  HMMA.16816.F32.BF16 R28, R132.reuse, R36, R28 ;  /* 0x00000024841c723c */ /* 0x044fee000004181c */
[----:B------:R-:W-:Y:S01]  /*198e0*/  MUFU.EX2 R173, R173 ;  /* 0x000000ad00ad7308 */ /* 0x000fe20000000800 */
[----:B------:R-:W-:Y:S01]  /*198f0*/  FFMA.FTZ R158, R47, UR4, -R167 ;  /* 0x000000042f9e7c23 */ /* 0x000fe200080108a7 */
[----:B------:R-:W-:Y:S01]  /*19900*/  HMMA.16816.F32.BF16 R32, R132, R38, R32 ;  /* 0x000000268420723c */ /* 0x000fe20000041820 */
[----:B------:R-:W2:Y:S07]  /*19910*/  LDSM.16.MT88.4 R36, [R232+0xb000] ;  /* 0x00b00000e824783b */ /* 0x000eae0000004200 */
[----:B------:R-:W3:Y:S01]  /*19920*/  MUFU.EX2 R166, R166 ;  /* 0x000000a600a67308 */ /* 0x000ee20000000800 */
[C---:B------:R-:W-:Y:S01]  /*19930*/  HMMA.16816.F32.BF16 R4, R40.reuse, R144, R4 ;  /* 0x000000902804723c */ /* 0x040fe20000041804 */
[----:B------:R-:W5:Y:S04]  /*19940*/  LDSM.16.MT88.4 R132, [R237+0xb800] ;  /* 0x00b80000ed84783b */ /* 0x000f680000004200 */
[--C-:B------:R-:W-:Y:S01]  /*19950*/  FFMA.FTZ R161, R44, UR4, -R165.reuse ;  /* 0x000000042ca17c23 */ /* 0x100fe200080108a5 */
[C---:B------:R-:W-:Y:S03]  /*19960*/  HMMA.16816.F32.BF16 R8, R40.reuse, R146, R8 ;  /* 0x000000922808723c */ /* 0x040fe60000041808 */
[----:B------:R-:W-:Y:S02]  /*19970*/  MUFU.EX2 R179, R179 ;  /* 0x000000b300b37308 */ /* 0x000fe40000000800 */
[----:B------:R-:W-:Y:S01]  /*19980*/  FFMA.FTZ R145, R48, UR4, -R165 ;  /* 0x0000000430917c23 */ /* 0x000fe200080108a5 */
[C---:B-1----:R-:W-:Y:S07]  /*19990*/  HMMA.16816.F32.BF16 R12, R40.reuse, R140, R12 ;  /* 0x0000008c280c723c */ /* 0x042fee000004180c */
[----:B------:R-:W1:Y:S01]  /*199a0*/  MUFU.EX2 R178, R178 ;  /* 0x000000b200b27308 */ /* 0x000e620000000800 */
[----:B------:R-:W-:Y:S01]  /*199b0*/  FFMA.FTZ R146, R59, UR4, -R167 ;  /* 0x000000043b927c23 */ /* 0x000fe200080108a7 */
[C---:B------:R-:W-:Y:S08]  /*199c0*/  HMMA.16816.F32.BF16 R16, R40.reuse, R142, R16 ;  /* 0x0000008e2810723c */ /* 0x040ff00000041810 */
[----:B------:R-:W-:Y:S01]  /*199d0*/  MUFU.EX2 R172, R172 ;  /* 0x000000ac00ac7308 */ /* 0x000fe20000000800 */
[C---:B----4-:R-:W-:Y:S03]  /*199e0*/  HMMA.16816.F32.BF16 R20, R40.reuse, R136, R20 ;  /* 0x000000882814723c */ /* 0x050fe60000041814 */
[----:B------:R-:W-:Y:S03]  /*199f0*/  FFMA.FTZ R140, R49, UR4, -R165 ;  /* 0x00000004318c7c23 */ /* 0x000fe600080108a5 */
[C---:B------:R-:W-:Y:S03]  /*19a00*/  HMMA.16816.F32.BF16 R24, R40.reuse, R138, R24 ;  /* 0x0000008a2818723c */ /* 0x040fe60000041818 */
[----:B------:R-:W4:Y:S01]  /*19a10*/  MUFU.EX2 R177, R177 ;  /* 0x000000b100b17308 */ /* 0x000f220000000800 */
[----:B------:R-:W5:Y:S01]  /*19a20*/  LDSM.16.MT88.4 R48, [R234+0xb800] ;  /* 0x00b80000ea30783b */ /* 0x000f620000004200 */
[--C-:B------:R-:W-:Y:S01]  /*19a30*/  FFMA.FTZ R141, R54, UR4, -R167.reuse ;  /* 0x00000004368d7c23 */ /* 0x100fe200080108a7 */
[C---:B--2---:R-:W-:Y:S07]  /*19a40*/  HMMA.16816.F32.BF16 R28, R40.reuse, R36, R28 ;  /* 0x00000024281c723c */ /* 0x044fee000004181c */
[----:B------:R-:W2:Y:S01]  /*19a50*/  MUFU.EX2 R149, R149 ;  /* 0x0000009500957308 */ /* 0x000ea20000000800 */
[----:B------:R-:W5:Y:S03]  /*19a60*/  LDSM.16.MT88.4 R136, [R233+0xb800] ;  /* 0x00b80000e988783b */ /* 0x000f660000004200 */
[--C-:B------:R-:W-:Y:S01]  /*19a70*/  FFMA.FTZ R142, R55, UR4, -R167.reuse ;  /* 0x00000004378e7c23 */ /* 0x100fe200080108a7 */
[----:B------:R-:W-:Y:S05]  /*19a80*/  HMMA.16816.F32.BF16 R32, R40, R38, R32 ;  /* 0x000000262820723c */ /* 0x000fea0000041820 */
[----:B------:R-:W-:Y:S01]  /*19a90*/  MUFU.EX2 R150, R150 ;  /* 0x0000009600967308 */ /* 0x000fe20000000800 */
[----:B------:R-:W5:Y:S01]  /*19aa0*/  LDSM.16.MT88.4 R36, [R232+0xb800] ;  /* 0x00b80000e824783b */ /* 0x000f620000004200 */
[----:B------:R-:W-:Y:S01]  /*19ab0*/  FFMA.FTZ R143, R58, UR4, -R167 ;  /* 0x000000043a8f7c23 */ /* 0x000fe200080108a7 */
[----:B---3--:R-:W-:Y:S03]  /*19ac0*/  F2FP.BF16.F32.PACK_AB R47, R166, R173 ;  /* 0x000000ada62f723e */ /* 0x008fe600000010ff */
[----:B-1----:R-:W-:Y:S01]  /*19ad0*/  F2FP.BF16.F32.PACK_AB R44, R178, R179 ;  /* 0x000000b3b22c723e */ /* 0x002fe200000010ff */
[----:B------:R-:W-:Y:S03]  /*19ae0*/  FFMA.FTZ R144, R45, UR4, -R165 ;  /* 0x000000042d907c23 */ /* 0x000fe600080108a5 */
[----:B------:R-:W1:Y:S01]  /*19af0*/  MUFU.EX2 R151, R151 ;  /* 0x0000009700977308 */ /* 0x000e620000000800 */
[----:B------:R-:W-:Y:S01]  /*19b00*/  F2FP.BF16.F32.PACK_AB R45, R174, R175 ;  /* 0x000000afae2d723e */ /* 0x000fe200000010ff */
[----:B------:R-:W-:Y:S01]  /*19b10*/  FADD.FTZ R185, R185, R186 ;  /* 0x000000bab9b97221 */ /* 0x000fe20000010000 */
[----:B----4-:R-:W-:Y:S01]  /*19b20*/  F2FP.BF16.F32.PACK_AB R46, R177, R172 ;  /* 0x000000acb12e723e */ /* 0x010fe200000010ff */
[----:B------:R-:W-:Y:S01]  /*19b30*/  FADD.FTZ R196, R196, R199 ;  /* 0x000000c7c4c47221 */ /* 0x000fe20000010000 */
[----:B--2---:R-:W-:Y:S01]  /*19b40*/  F2FP.BF16.F32.PACK_AB R41, R149, R148 ;  /* 0x000000949529723e */ /* 0x004fe200000010ff */
[----:B------:R-:W-:Y:S04]  /*19b50*/  FADD.FTZ R182, R182, R185 ;  /* 0x000000b9b6b67221 */ /* 0x000fe80000010000 */
[----:B------:R-:W2:Y:S01]  /*19b60*/  MUFU.EX2 R153, R153 ;  /* 0x0000009900997308 */ /* 0x000ea20000000800 */
[----:B------:R-:W-:Y:S01]  /*19b70*/  FADD.FTZ R193, R193, R196 ;  /* 0x000000c4c1c17221 */ /* 0x000fe20000010000 */
[C---:B-----5:R-:W-:Y:S05]  /*19b80*/  HMMA.16816.F32.BF16 R4, R44.reuse, R132, R4 ;  /* 0x000000842c04723c */ /* 0x060fea0000041804 */
[----:B------:R-:W-:Y:S03]  /*19b90*/  FADD.FTZ R183, R183, R182 ;  /* 0x000000b6b7b77221 */ /* 0x000fe60000010000 */
[----:B------:R-:W-:Y:S03]  /*19ba0*/  MUFU.EX2 R154, R154 ;  /* 0x0000009a009a7308 */ /* 0x000fe60000000800 */
[--C-:B------:R-:W-:Y:S01]  /*19bb0*/  FFMA.FTZ R133, R52, UR4, -R165.reuse ;  /* 0x0000000434857c23 */ /* 0x100fe200080108a5 */
[----:B------:R-:W-:Y:S01]  /*19bc0*/  FFMA.FTZ R132, R56, UR4, -R165 ;  /* 0x0000000438847c23 */ /* 0x000fe200080108a5 */
[C---:B------:R-:W-:Y:S03]  /*19bd0*/  HMMA.16816.F32.BF16 R8, R44.reuse, R134, R8 ;  /* 0x000000862c08723c */ /* 0x040fe60000041808 */
[----:B-1----:R-:W-:Y:S01]  /*19be0*/  F2FP.BF16.F32.PACK_AB R43, R151, R150 ;  /* 0x00000096972b723e */ /* 0x002fe200000010ff */
[----:B------:R-:W-:Y:S01]  /*19bf0*/  FADD.FTZ R180, R180, R183 ;  /* 0x000000b7b4b47221 */ /* 0x000fe20000010000 */
[----:B------:R-:W1:Y:S01]  /*19c00*/  MUFU.EX2 R155, R155 ;  /* 0x0000009b009b7308 */ /* 0x000e620000000800 */
[C---:B------:R-:W-:Y:S05]  /*19c10*/  HMMA.16816.F32.BF16 R12, R44.reuse, R48, R12 ;  /* 0x000000302c0c723c */ /* 0x040fea000004180c */
[--C-:B------:R-:W-:Y:S01]  /*19c20*/  FFMA.FTZ R134, R53, UR4, -R165.reuse ;  /* 0x0000000435867c23 */ /* 0x100fe200080108a5 */
[C---:B------:R-:W-:Y:S03]  /*19c30*/  HMMA.16816.F32.BF16 R16, R44.reuse, R50, R16 ;  /* 0x000000322c10723c */ /* 0x040fe60000041810 */
[----:B------:R-:W-:Y:S01]  /*19c40*/  MUFU.EX2 R157, R157 ;  /* 0x0000009d009d7308 */ /* 0x000fe20000000800 */
[----:B------:R-:W3:Y:S01]  /*19c50*/  LDSM.16.MT88.4 R52, [R237+0xc000] ;  /* 0x00c00000ed34783b */ /* 0x000ee20000004200 */
[--C-:B------:R-:W-:Y:S01]  /*19c60*/  FFMA.FTZ R135, R57, UR4, -R165.reuse ;  /* 0x0000000439877c23 */ /* 0x100fe200080108a5 */
[C---:B------:R-:W-:Y:S07]  /*19c70*/  HMMA.16816.F32.BF16 R20, R44.reuse, R136, R20 ;  /* 0x000000882c14723c */ /* 0x040fee0000041814 */
[----:B------:R-:W4:Y:S01]  /*19c80*/  MUFU.EX2 R158, R158 ;  /* 0x0000009e009e7308 */ /* 0x000f220000000800 */
[----:B------:R-:W5:Y:S03]  /*19c90*/  LDSM.16.MT88.4 R48, [R234+0xc000] ;  /* 0x00c00000ea30783b */ /* 0x000f660000004200 */
[----:B--2---:R-:W-:Y:S01]  /*19ca0*/  F2FP.BF16.F32.PACK_AB R40, R153, R152 ;  /* 0x000000989928723e */ /* 0x004fe200000010ff */
[C---:B------:R-:W-:Y:S05]  /*19cb0*/  HMMA.16816.F32.BF16 R24, R44.reuse, R138, R24 ;  /* 0x0000008a2c18723c */ /* 0x040fea0000041818 */
[----:B------:R-:W-:Y:S01]  /*19cc0*/  MUFU.EX2 R159, R159 ;  /* 0x0000009f009f7308 */ /* 0x000fe20000000800 */
[----:B------:R-:W2:Y:S01]  /*19cd0*/  LDSM.16.MT88.4 R56, [R233+0xc000] ;  /* 0x00c00000e938783b */ /* 0x000ea20000004200 */
[C---:B------:R-:W-:Y:S04]  /*19ce0*/  HMMA.16816.F32.BF16 R28, R44.reuse, R36, R28 ;  /* 0x000000242c1c723c */ /* 0x040fe8000004181c */
[----:B-1----:R-:W-:Y:S01]  /*19cf0*/  F2FP.BF16.F32.PACK_AB R42, R155, R154 ;  /* 0x0000009a9b2a723e */ /* 0x002fe200000010ff */
[--C-:B------:R-:W-:Y:S03]  /*19d00*/  FFMA.FTZ R136, R60, UR4, -R165.reuse ;  /* 0x000000043c887c23 */ /* 0x100fe600080108a5 */
[----:B------:R-:W1:Y:S01]  /*19d10*/  MUFU.EX2 R156, R156 ;  /* 0x0000009c009c7308 */ /* 0x000e620000000800 */
[----:B------:R-:W-:Y:S01]  /*19d20*/  HMMA.16816.F32.BF16 R32, R44, R38, R32 ;  /* 0x000000262c20723c */ /* 0x000fe20000041820 */
[----:B------:R-:W2:Y:S02]  /*19d30*/  LDSM.16.MT88.4 R36, [R232+0xc000] ;  /* 0x00c00000e824783b */ /* 0x000ea40000004200 */
[--C-:B------:R-:W-:Y:S01]  /*19d40*/  FFMA.FTZ R137, R61, UR4, -R165.reuse ;  /* 0x000000043d897c23 */ /* 0x100fe200080108a5 */
[--C-:B------:R-:W-:Y:S01]  /*19d50*/  FFMA.FTZ R61, R64, UR4, -R165.reuse ;  /* 0x00000004403d7c23 */ /* 0x100fe200080108a5 */
[----:B------:R-:W-:Y:S04]  /*19d60*/  FFMA.FTZ R60, R65, UR4, -R165 ;  /* 0x00000004413c7c23 */ /* 0x000fe800080108a5 */
[----:B------:R-:W-:Y:S02]  /*19d70*/  MUFU.EX2 R161, R161 ;  /* 0x000000a100a17308 */ /* 0x000fe40000000800 */
[----:B----4-:R-:W-:Y:S01]  /*19d80*/  F2FP.BF16.F32.PACK_AB R45, R158, R157 ;  /* 0x0000009d9e2d723e */ /* 0x010fe200000010ff */
[--C-:B------:R-:W-:Y:S01]  /*19d90*/  FFMA.FTZ R64, R70, UR4, -R167.reuse ;  /* 0x0000000446407c23 */ /* 0x100fe200080108a7 */
[----:B------:R-:W-:Y:S01]  /*19da0*/  FFMA.FTZ R70, R75, UR4, -R167 ;  /* 0x000000044b467c23 */ /* 0x000fe200080108a7 */
[--C-:B------:R-:W-:Y:S01]  /*19db0*/  FFMA.FTZ R75, R68, UR4, -R165.reuse ;  /* 0x00000004444b7c23 */ /* 0x100fe200080108a5 */
[--C-:B------:R-:W-:Y:S04]  /*19dc0*/  FFMA.FTZ R68, R69, UR4, -R165.reuse ;  /* 0x0000000445447c23 */ /* 0x100fe800080108a5 */
[----:B------:R-:W4:Y:S01]  /*19dd0*/  MUFU.EX2 R144, R144 ;  /* 0x0000009000907308 */ /* 0x000f220000000800 */
[C---:B---3--:R-:W-:Y:S05]  /*19de0*/  HMMA.16816.F32.BF16 R4, R40.reuse, R52, R4 ;  /* 0x000000342804723c */ /* 0x048fea0000041804 */
[----:B-1----:R-:W-:Y:S01]  /*19df0*/  F2FP.BF16.F32.PACK_AB R47, R156, R159 ;  /* 0x0000009f9c2f723e */ /* 0x002fe200000010ff */
[C---:B------:R-:W-:Y:S03]  /*19e00*/  HMMA.16816.F32.BF16 R8, R40.reuse, R54, R8 ;  /* 0x000000362808723c */ /* 0x040fe60000041808 */
[----:B------:R-:W-:Y:S01]  /*19e10*/  MUFU.EX2 R145, R145 ;  /* 0x0000009100917308 */ /* 0x000fe20000000800 */
[----:B------:R-:W1:Y:S01]  /*19e20*/  LDSM.16.MT88.4 R52, [R237+0xc800] ;  /* 0x00c80000ed34783b */ /* 0x000e620000004200 */
[----:B------:R-:W-:Y:S01]  /*19e30*/  FFMA.FTZ R69, R72, UR4, -R165 ;  /* 0x0000000448457c23 */ /* 0x000fe200080108a5 */
[C---:B-----5:R-:W-:Y:S07]  /*19e40*/  HMMA.16816.F32.BF16 R12, R40.reuse, R48, R12 ;  /* 0x00000030280c723c */ /* 0x060fee000004180c */
[----:B------:R-:W3:Y:S01]  /*19e50*/  MUFU.EX2 R140, R140 ;  /* 0x0000008c008c7308 */ /* 0x000ee20000000800 */
[----:B----4-:R-:W-:Y:S01]  /*19e60*/  F2FP.BF16.F32.PACK_AB R44, R144, R161 ;  /* 0x000000a1902c723e */ /* 0x010fe200000010ff */
[C---:B------:R-:W-:Y:S01]  /*19e70*/  HMMA.16816.F32.BF16 R16, R40.reuse, R50, R16 ;  /* 0x000000322810723c */ /* 0x040fe20000041810 */
[----:B------:R-:W4:Y:S07]  /*19e80*/  LDSM.16.MT88.4 R48, [R234+0xc800] ;  /* 0x00c80000ea30783b */ /* 0x000f2e0000004200 */
[----:B------:R-:W-:Y:S01]  /*19e90*/  MUFU.EX2 R141, R141 ;  /* 0x0000008d008d7308 */ /* 0x000fe20000000800 */
[C---:B--2---:R-:W-:Y:S03]  /*19ea0*/  HMMA.16816.F32.BF16 R20, R40.reuse, R56, R20 ;  /* 0x000000382814723c */ /* 0x044fe60000041814 */
[----:B------:R-:W-:Y:S03]  /*19eb0*/  FFMA.FTZ R65, R74, UR4, -R167 ;  /* 0x000000044a417c23 */ /* 0x000fe600080108a7 */
[C---:B------:R-:W-:Y:S03]  /*19ec0*/  HMMA.16816.F32.BF16 R24, R40.reuse, R58, R24 ;  /* 0x0000003a2818723c */ /* 0x040fe60000041818 */
[----:B------:R-:W2:Y:S01]  /*19ed0*/  MUFU.EX2 R142, R142 ;  /* 0x0000008e008e7308 */ /* 0x000ea20000000800 */
[----:B------:R-:W5:Y:S01]  /*19ee0*/  LDSM.16.MT88.4 R56, [R233+0xc800] ;  /* 0x00c80000e938783b */ /* 0x000f620000004200 */
[----:B---3--:R-:W-:Y:S01]  /*19ef0*/  F2FP.BF16.F32.PACK_AB R46, R140, R145 ;  /* 0x000000918c2e723e */ /* 0x008fe200000010ff */
[C---:B------:R-:W-:Y:S07]  /*19f00*/  HMMA.16816.F32.BF16 R28, R40.reuse, R36, R28 ;  /* 0x00000024281c723c */ /* 0x040fee000004181c */
[----:B------:R-:W-:Y:S01]  /*19f10*/  MUFU.EX2 R143, R143 ;  /* 0x0000008f008f7308 */ /* 0x000fe20000000800 */
[----:B------:R-:W-:Y:S01]  /*19f20*/  FFMA.FTZ R72, R73, UR4, -R165 ;  /* 0x0000000449487c23 */ /* 0x000fe200080108a5 */
[----:B------:R-:W-:Y:S01]  /*19f30*/  HMMA.16816.F32.BF16 R32, R40, R38, R32 ;  /* 0x000000262820723c */ /* 0x000fe20000041820 */
[----:B------:R-:W3:Y:S07]  /*19f40*/  LDSM.16.MT88.4 R36, [R232+0xc800] ;  /* 0x00c80000e824783b */ /* 0x000eee0000004200 */
[----:B------:R-:W5:Y:S01]  /*19f50*/  MUFU.EX2 R146, R146 ;  /* 0x0000009200927308 */ /* 0x000f620000000800 */
[C---:B-1----:R-:W-:Y:S05]  /*19f60*/  HMMA.16816.F32.BF16 R4, R44.reuse, R52, R4 ;  /* 0x000000342c04723c */ /* 0x042fea0000041804 */
[----:B--2---:R-:W-:Y:S01]  /*19f70*/  F2FP.BF16.F32.PACK_AB R41, R142, R141 ;  /* 0x0000008d8e29723e */ /* 0x004fe200000010ff */
[C---:B------:R-:W-:Y:S03]  /*19f80*/  HMMA.16816.F32.BF16 R8, R44.reuse, R54, R8 ;  /* 0x000000362c08723c */ /* 0x040fe60000041808 */
[----:B------:R-:W-:Y:S01]  /*19f90*/  MUFU.EX2 R133, R133 ;  /* 0x0000008500857308 */ /* 0x000fe20000000800 */
[----:B------:R-:W1:Y:S01]  /*19fa0*/  LDSM.16.MT88.4 R52, [R237+0xd000] ;  /* 0x00d00000ed34783b */ /* 0x000e620000004200 */
[----:B------:R-:W-:Y:S01]  /*19fb0*/  FFMA.FTZ R73, R83, UR4, -R167 ;  /* 0x0000000453497c23 */ /* 0x000fe200080108a7 */
[C---:B----4-:R-:W-:Y:S07]  /*19fc0*/  HMMA.16816.F32.BF16 R12, R44.reuse, R48, R12 ;  /* 0x000000302c0c723c */ /* 0x050fee000004180c */
        /* <DEDUP_REMOVED lines=11> */
[C---:B---3--:R-:W-:Y:S07]  /*1a080*/  HMMA.16816.F32.BF16 R28, R44.reuse, R36, R28 ;  /* 0x000000242c1c723c */ /* 0x048fee000004181c */
[----:B------:R-:W-:Y:S01]  /*1a090*/  MUFU.EX2 R62, R62 ;  /* 0x0000003e003e7308 */ /* 0x000fe20000000800 */
[----:B------:R-:W-:Y:S01]  /*1a0a0*/  FFMA.FTZ R76, R77, UR4, -R165 ;  /* 0x000000044d4c7c23 */ /* 0x000fe200080108a5 */
[----:B------:R-:W-:Y:S01]  /*1a0b0*/  HMMA.16816.F32.BF16 R32, R44, R38, R32 ;  /* 0x000000262c20723c */ /* 0x000fe20000041820 */
[----:B------:R-:W2:Y:S07]  /*1a0c0*/  LDSM.16.MT88.4 R36, [R232+0xd000] ;  /* 0x00d00000e824783b */ /* 0x000eae0000004200 */
[----:B------:R-:W3:Y:S03]  /*1a0d0*/  MUFU.EX2 R63, R63 ;  /* 0x0000003f003f7308 */ /* 0x000ee60000000800 */
[----:B-----5:R-:W-:Y:S01]  /*1a0e0*/  F2FP.BF16.F32.PACK_AB R42, R135, R132 ;  /* 0x00000084872a723e */ /* 0x020fe200000010ff */
[----:B------:R-:W-:Y:S01]  /*1a0f0*/  FFMA.FTZ R74, R78, UR4, -R167 ;  /* 0x000000044e4a7c23 */ /* 0x000fe200080108a7 */
[----:B------:R-:W-:Y:S01]  /*1a100*/  FFMA.FTZ R77, R80, UR4, -R165 ;  /* 0x00000004504d7c23 */ /* 0x000fe200080108a5 */
[----:B------:R-:W-:Y:S01]  /*1a110*/  FFMA.FTZ R78, R82, UR4, -R167 ;  /* 0x00000004524e7c23 */ /* 0x000fe200080108a7 */
[----:B------:R-:W-:Y:S03]  /*1a120*/  FFMA.FTZ R80, R81, UR4, -R165 ;  /* 0x0000000451507c23 */ /* 0x000fe600080108a5 */
[----:B------:R-:W-:Y:S01]  /*1a130*/  MUFU.EX2 R66, R66 ;  /* 0x0000004200427308 */ /* 0x000fe20000000800 */
[C---:B-1----:R-:W-:Y:S05]  /*1a140*/  HMMA.16816.F32.BF16 R4, R40.reuse, R52, R4 ;  /* 0x000000342804723c */ /* 0x042fea0000041804 */
[--C-:B------:R-:W-:Y:S01]  /*1a150*/  FFMA.FTZ R81, R86, UR4, -R167.reuse ;  /* 0x0000000456517c23 */ /* 0x100fe200080108a7 */
[C---:B------:R-:W-:Y:S03]  /*1a160*/  HMMA.16816.F32.BF16 R8, R40.reuse, R54, R8 ;  /* 0x000000362808723c */ /* 0x040fe60000041808 */
[----:B------:R-:W1:Y:S01]  /*1a170*/  MUFU.EX2 R67, R67 ;  /* 0x0000004300437308 */ /* 0x000e620000000800 */
[----:B------:R-:W5:Y:S01]  /*1a180*/  LDSM.16.MT88.4 R52, [R237+0xd800] ;  /* 0x00d80000ed34783b */ /* 0x000f620000004200 */
[----:B---3--:R-:W-:Y:S01]  /*1a190*/  F2FP.BF16.F32.PACK_AB R45, R63, R62 ;  /* 0x0000003e3f2d723e */ /* 0x008fe200000010ff */
[C---:B----4-:R-:W-:Y:S07]  /*1a1a0*/  HMMA.16816.F32.BF16 R12, R40.reuse, R48, R12 ;  /* 0x00000030280c723c */ /* 0x050fee000004180c */
[----:B------:R-:W-:Y:S01]  /*1a1b0*/  MUFU.EX2 R136, R136 ;  /* 0x0000008800887308 */ /* 0x000fe20000000800 */
[--C-:B------:R-:W-:Y:S01]  /*1a1c0*/  FFMA.FTZ R82, R87, UR4, -R167.reuse ;  /* 0x0000000457527c23 */ /* 0x100fe200080108a7 */
        /* <DEDUP_REMOVED lines=8> */
[--C-:B------:R-:W-:Y:S01]  /*1a250*/  FFMA.FTZ R86, R90, UR4, -R167.reuse ;  /* 0x000000045a567c23 */ /* 0x100fe200080108a7 */
[C---:B--2---:R-:W-:Y:S07]  /*1a260*/  HMMA.16816.F32.BF16 R28, R40.reuse, R36, R28 ;  /* 0x00000024281c723c */ /* 0x044fee000004181c */
[----:B------:R-:W2:Y:S01]  /*1a270*/  MUFU.EX2 R60, R60 ;  /* 0x0000003c003c7308 */ /* 0x000ea20000000800 */
[----:B----4-:R-:W-:Y:S01]  /*1a280*/  F2FP.BF16.F32.PACK_AB R44, R137, R136 ;  /* 0x00000088892c723e */ /* 0x010fe200000010ff */
[----:B------:R-:W-:Y:S01]  /*1a290*/  HMMA.16816.F32.BF16 R32, R40, R38, R32 ;  /* 0x000000262820723c */ /* 0x000fe20000041820 */
[----:B------:R-:W4:Y:S07]  /*1a2a0*/  LDSM.16.MT88.4 R36, [R232+0xd800] ;  /* 0x00d80000e824783b */ /* 0x000f2e0000004200 */
[----:B------:R-:W-:Y:S03]  /*1a2b0*/  MUFU.EX2 R64, R64 ;  /* 0x0000004000407308 */ /* 0x000fe60000000800 */
[--C-:B------:R-:W-:Y:S01]  /*1a2c0*/  FFMA.FTZ R87, R91, UR4, -R167.reuse ;  /* 0x000000045b577c23 */ /* 0x100fe200080108a7 */
[--C-:B------:R-:W-:Y:S01]  /*1a2d0*/  FFMA.FTZ R90, R94, UR4, -R167.reuse ;  /* 0x000000045e5a7c23 */ /* 0x100fe200080108a7 */
[----:B------:R-:W-:Y:S01]  /*1a2e0*/  FFMA.FTZ R94, R99, UR4, -R167 ;  /* 0x00000004635e7c23 */ /* 0x000fe200080108a7 */
[----:B------:R-:W-:Y:S01]  /*1a2f0*/  FFMA.FTZ R99, R93, UR4, -R165 ;  /* 0x000000045d637c23 */ /* 0x000fe200080108a5 */
[----:B------:R-:W-:Y:S03]  /*1a300*/  FFMA.FTZ R91, R95, UR4, -R167 ;  /* 0x000000045f5b7c23 */ /* 0x000fe600080108a7 */
[----:B------:R-:W3:Y:S01]  /*1a310*/  MUFU.EX2 R71, R71 ;  /* 0x0000004700477308 */ /* 0x000ee20000000800 */
[----:B--2---:R-:W-:Y:S01]  /*1a320*/  F2FP.BF16.F32.PACK_AB R46, R60, R61 ;  /* 0x0000003d3c2e723e */ /* 0x004fe200000010ff */
[----:B------:R-:W-:Y:S01]  /*1a330*/  FFMA.FTZ R93, R96, UR4, -R165 ;  /* 0x00000004605d7c23 */ /* 0x000fe200080108a5 */
[----:B------:R-:W-:Y:S01]  /*1a340*/  FFMA.FTZ R95, R98, UR4, -R167 ;  /* 0x00000004625f7c23 */ /* 0x000fe200080108a7 */
[----:B------:R-:W-:Y:S01]  /*1a350*/  FFMA.FTZ R96, R97, UR4, -R165 ;  /* 0x0000000461607c23 */ /* 0x000fe200080108a5 */
[--C-:B------:R-:W-:Y:S01]  /*1a360*/  FFMA.FTZ R98, R102, UR4, -R167.reuse ;  /* 0x0000000466627c23 */ /* 0x100fe200080108a7 */
[--C-:B------:R-:W-:Y:S01]  /*1a370*/  FFMA.FTZ R97, R106, UR4, -R167.reuse ;  /* 0x000000046a617c23 */ /* 0x100fe200080108a7 */
[--C-:B------:R-:W-:Y:S03]  /*1a380*/  FFMA.FTZ R102, R107, UR4, -R167.reuse ;  /* 0x000000046b667c23 */ /* 0x100fe600080108a7 */
[----:B------:R-:W-:Y:S01]  /*1a390*/  MUFU.EX2 R65, R65 ;  /* 0x0000004100417308 */ /* 0x000fe20000000800 */
[C---:B-----5:R-:W-:Y:S05]  /*1a3a0*/  HMMA.16816.F32.BF16 R4, R44.reuse, R52, R4 ;  /* 0x000000342c04723c */ /* 0x060fea0000041804 */
[----:B------:R-:W-:Y:S01]  /*1a3b0*/  FFMA.FTZ R106, R111, UR4, -R167 ;  /* 0x000000046f6a7c23 */ /* 0x000fe200080108a7 */
[C---:B------:R-:W-:Y:S03]  /*1a3c0*/  HMMA.16816.F32.BF16 R8, R44.reuse, R54, R8 ;  /* 0x000000362c08723c */ /* 0x040fe60000041808 */
[----:B------:R-:W2:Y:S01]  /*1a3d0*/  MUFU.EX2 R70, R70 ;  /* 0x0000004600467308 */ /* 0x000ea20000000800 */
[----:B------:R-:W5:Y:S01]  /*1a3e0*/  LDSM.16.MT88.4 R52, [R237+0xe000] ;  /* 0x00e00000ed34783b */ /* 0x000f620000004200 */
[----:B---3--:R-:W-:Y:S01]  /*1a3f0*/  F2FP.BF16.F32.PACK_AB R41, R71, R64 ;  /* 0x000000404729723e */ /* 0x008fe200000010ff */
[C---:B------:R-:W-:Y:S07]  /*1a400*/  HMMA.16816.F32.BF16 R12, R44.reuse, R48, R12 ;  /* 0x000000302c0c723c */ /* 0x040fee000004180c */
[----:B------:R-:W-:Y:S01]  /*1a410*/  MUFU.EX2 R75, R75 ;  /* 0x0000004b004b7308 */ /* 0x000fe20000000800 */
[----:B------:R-:W-:Y:S01]  /*1a420*/  FFMA.FTZ R111, R112, UR4, -R165 ;  /* 0x00000004706f7c23 */ /* 0x000fe200080108a5 */
[C---:B------:R-:W-:Y:S01]  /*1a430*/  HMMA.16816.F32.BF16 R16, R44.reuse, R50, R16 ;  /* 0x000000322c10723c */ /* 0x040fe20000041810 */
[----:B------:R-:W3:Y:S07]  /*1a440*/  LDSM.16.MT88.4 R48, [R234+0xe000] ;  /* 0x00e00000ea30783b */ /* 0x000eee0000004200 */
[----:B------:R-:W5:Y:S01]  /*1a450*/  MUFU.EX2 R68, R68 ;  /* 0x0000004400447308 */ /* 0x000f620000000800 */
[C---:B-1----:R-:W-:Y:S03]  /*1a460*/  HMMA.16816.F32.BF16 R20, R44.reuse, R56, R20 ;  /* 0x000000382c14723c */ /* 0x042fe60000041814 */
[----:B--2---:R-:W-:Y:S03]  /*1a470*/  F2FP.BF16.F32.PACK_AB R43, R70, R65 ;  /* 0x00000041462b723e */ /* 0x004fe600000010ff */
[C---:B------:R-:W-:Y:S03]  /*1a480*/  HMMA.16816.F32.BF16 R24, R44.reuse, R58, R24 ;  /* 0x0000003a2c18723c */ /* 0x040fe60000041818 */
[----:B------:R-:W-:Y:S01]  /*1a490*/  MUFU.EX2 R69, R69 ;  /* 0x0000004500457308 */ /* 0x000fe20000000800 */
[----:B------:R-:W1:Y:S01]  /*1a4a0*/  LDSM.16.MT88.4 R56, [R233+0xe000] ;  /* 0x00e00000e938783b */ /* 0x000e620000004200 */
[----:B------:R-:W-:Y:S01]  /*1a4b0*/  FFMA.FTZ R107, R114, UR4, -R167 ;  /* 0x00000004726b7c23 */ /* 0x000fe200080108a7 */
[C---:B----4-:R-:W-:Y:S07]  /*1a4c0*/  HMMA.16816.F32.BF16 R28, R44.reuse, R36, R28 ;  /* 0x000000242c1c723c */ /* 0x050fee000004181c */
[----:B------:R-:W2:Y:S01]  /*1a4d0*/  MUFU.EX2 R72, R72 ;  /* 0x0000004800487308 */ /* 0x000ea20000000800 */
[----:B-----5:R-:W-:Y:S01]  /*1a4e0*/  F2FP.BF16.F32.PACK_AB R40, R68, R75 ;  /* 0x0000004b4428723e */ /* 0x020fe200000010ff */
[----:B------:R-:W-:Y:S01]  /*1a4f0*/  HMMA.16816.F32.BF16 R32, R44, R38, R32 ;  /* 0x000000262c20723c */ /* 0x000fe20000041820 */
[----:B------:R-:W4:Y:S07]  /*1a500*/  LDSM.16.MT88.4 R36, [R232+0xe000] ;  /* 0x00e00000e824783b */ /* 0x000f2e0000004200 */
[----:B------:R-:W-:Y:S03]  /*1a510*/  MUFU.EX2 R74, R74 ;  /* 0x0000004a004a7308 */ /* 0x000fe60000000800 */
[----:B------:R-:W-:Y:S01]  /*1a520*/  FFMA.FTZ R112, R113, UR4, -R165 ;  /* 0x0000000471707c23 */ /* 0x000fe200080108a5 */
[--C-:B------:R-:W-:Y:S01]  /*1a530*/  FFMA.FTZ R114, R119, UR4, -R167.reuse ;  /* 0x0000000477727c23 */ /* 0x100fe200080108a7 */
[----:B------:R-:W-:Y:S01]  /*1a540*/  FFMA.FTZ R113, R118, UR4, -R167 ;  /* 0x0000000476717c23 */ /* 0x000fe200080108a7 */
[----:B------:R-:W5:Y:S01]  /*1a550*/  LDSM.16.MT88.4 R44, [R237+0xe800] ;  /* 0x00e80000ed2c783b */ /* 0x000f620000004200 */
[----:B------:R-:W-:Y:S01]  /*1a560*/  FADD.FTZ R175, R175, R180 ;  /* 0x000000b4afaf7221 */ /* 0x000fe20000010000 */
[----:B------:R-:W-:Y:S02]  /*1a570*/  FADD.FTZ R190, R190, R193 ;  /* 0x000000c1bebe7221 */ /* 0x000fe40000010000 */
        /* <DEDUP_REMOVED lines=11> */
[----:B------:R-:W-:Y:S01]  /*1a630*/  LDSM.16.MT88.4 R52, [R233+0xe800] ;  /* 0x00e80000e934783b */ /* 0x000fe20000004200 */
[----:B------:R-:W-:Y:S01]  /*1a640*/  FADD.FTZ R148, R148, R173 ;  /* 0x000000ad94947221 */ /* 0x000fe20000010000 */
[C---:B---3--:R-:W-:Y:S07]  /*1a650*/  HMMA.16816.F32.BF16 R12, R40.reuse, R48, R12 ;  /* 0x00000030280c723c */ /* 0x048fee000004180c */
[----:B------:R-:W-:Y:S01]  /*1a660*/  MUFU.EX2 R83, R83 ;  /* 0x0000005300537308 */ /* 0x000fe20000000800 */
[----:B------:R-:W-:Y:S01]  /*1a670*/  FADD.FTZ R149, R149, R148 ;  /* 0x0000009495957221 */ /* 0x000fe20000010000 */
[C---:B------:R-:W-:Y:S01]  /*1a680*/  HMMA.16816.F32.BF16 R16, R40.reuse, R50, R16 ;  /* 0x000000322810723c */ /* 0x040fe20000041810 */
[----:B------:R-:W3:Y:S07]  /*1a690*/  LDSM.16.MT88.4 R48, [R234+0xe800] ;  /* 0x00e80000ea30783b */ /* 0x000eee0000004200 */
[----:B------:R-:W2:Y:S01]  /*1a6a0*/  MUFU.EX2 R76, R76 ;  /* 0x0000004c004c7308 */ /* 0x000ea20000000800 */
[C---:B-1----:R-:W-:Y:S03]  /*1a6b0*/  HMMA.16816.F32.BF16 R20, R40.reuse, R56, R20 ;  /* 0x000000382814723c */ /* 0x042fe60000041814 */
[----:B------:R-:W-:Y:S03]  /*1a6c0*/  FADD.FTZ R150, R150, R149 ;  /* 0x0000009596967221 */ /* 0x000fe60000010000 */
[C---:B------:R-:W-:Y:S03]  /*1a6d0*/  HMMA.16816.F32.BF16 R24, R40.reuse, R58, R24 ;  /* 0x0000003a2818723c */ /* 0x040fe60000041818 */
[----:B------:R-:W-:Y:S01]  /*1a6e0*/  MUFU.EX2 R77, R77 ;  /* 0x0000004d004d7308 */ /* 0x000fe20000000800 */
[----:B------:R-:W-:Y:S01]  /*1a6f0*/  LDSM.16.MT88.4 R56, [R237+0xf000] ;  /* 0x00f00000ed38783b */ /* 0x000fe20000004200 */
[----:B------:R-:W-:Y:S01]  /*1a700*/  FADD.FTZ R150, R151, R150 ;  /* 0x0000009697967221 */ /* 0x000fe20000010000 */
[C---:B----4-:R-:W-:Y:S07]  /*1a710*/  HMMA.16816.F32.BF16 R28, R40.reuse, R36, R28 ;  /* 0x00000024281c723c */ /* 0x050fee000004181c */
[----:B------:R-:W1:Y:S01]  /*1a720*/  MUFU.EX2 R80, R80 ;  /* 0x0000005000507308 */ /* 0x000e620000000800 */
[----:B------:R-:W-:Y:S01]  /*1a730*/  FADD.FTZ R157, R157, R150 ;  /* 0x000000969d9d7221 */ /* 0x000fe20000010000 */
[----:B------:R-:W-:Y:S01]  /*1a740*/  HMMA.16816.F32.BF16 R32, R40, R38, R32 ;  /* 0x000000262820723c */ /* 0x000fe20000041820 */
[----:B------:R-:W4:Y:S07]  /*1a750*/  LDSM.16.MT88.4 R40, [R232+0xe800] ;  /* 0x00e80000e828783b */ /* 0x000f2e0000004200 */
[----:B------:R-:W-:Y:S03]  /*1a760*/  MUFU.EX2 R81, R81 ;  /* 0x0000005100517308 */ /* 0x000fe60000000800 */
[----:B-----5:R-:W-:Y:S01]  /*1a770*/  F2FP.BF16.F32.PACK_AB R37, R79, R74 ;  /* 0x0000004a4f25723e */ /* 0x020fe200000010ff */
[----:B------:R-:W-:Y:S01]  /*1a780*/  FADD.FTZ R158, R158, R157 ;  /* 0x0000009d9e9e7221 */ /* 0x000fe20000010000 */
[----:B--2---:R-:W-:Y:S01]  /*1a790*/  F2FP.BF16.F32.PACK_AB R39, R73, R78 ;  /* 0x0000004e4927723e */ /* 0x004fe200000010ff */
[----:B------:R-:W-:Y:S01]  /*1a7a0*/  LDSM.16.MT88.4 R148, [R234+0x11800] ;  /* 0x01180000ea94783b */ /* 0x000fe20000004200 */
        /* <DEDUP_REMOVED lines=9> */
[----:B------:R-:W-:Y:S01]  /*1a840*/  LDSM.16.MT88.4 R156, [R237+0x11800] ;  /* 0x01180000ed9c783b */ /* 0x000fe20000004200 */
[C---:B------:R-:W-:Y:S05]  /*1a850*/  HMMA.16816.F32.BF16 R4, R36.reuse, R44, R4 ;  /* 0x0000002c2404723c */ /* 0x040fea0000041804 */
[----:B------:R-:W-:Y:S03]  /*1a860*/  FADD.FTZ R142, R142, R141 ;  /* 0x0000008d8e8e7221 */ /* 0x000fe60000010000 */
[----:B------:R-:W1:Y:S01]  /*1a870*/  MUFU.EX2 R87, R87 ;  /* 0x0000005700577308 */ /* 0x000e620000000800 */
[C---:B------:R-:W-:Y:S03]  /*1a880*/  HMMA.16816.F32.BF16 R8, R36.reuse, R46, R8 ;  /* 0x0000002e2408723c */ /* 0x040fe60000041808 */
[----:B--2---:R-:W-:Y:S01]  /*1a890*/  F2FP.BF16.F32.PACK_AB R45, R82, R81 ;  /* 0x00000051522d723e */ /* 0x004fe200000010ff */
[----:B------:R-:W-:Y:S02]  /*1a8a0*/  FADD.FTZ R181, R181, R184 ;  /* 0x000000b8b5b57221 */ /* 0x000fe40000010000 */
[C---:B---3--:R-:W-:Y:S03]  /*1a8b0*/  HMMA.16816.F32.BF16 R12, R36.reuse, R48, R12 ;  /* 0x00000030240c723c */ /* 0x048fe6000004180c */
[----:B------:R-:W-:Y:S02]  /*1a8c0*/  MUFU.EX2 R84, R84 ;  /* 0x0000005400547308 */ /* 0x000fe40000000800 */
[----:B------:R-:W-:Y:S01]  /*1a8d0*/  FADD.FTZ R176, R176, R181 ;  /* 0x000000b5b0b07221 */ /* 0x000fe20000010000 */
[C---:B------:R-:W-:Y:S01]  /*1a8e0*/  HMMA.16816.F32.BF16 R16, R36.reuse, R50, R16 ;  /* 0x000000322410723c */ /* 0x040fe20000041810 */
[----:B------:R-:W2:Y:S06]  /*1a8f0*/  LDSM.16.MT88.4 R48, [R234+0xf000] ;  /* 0x00f00000ea30783b */ /* 0x000eac0000004200 */
[----:B------:R-:W3:Y:S01]  /*1a900*/  MUFU.EX2 R85, R85 ;  /* 0x0000005500557308 */ /* 0x000ee20000000800 */
[----:B-1----:R-:W-:Y:S01]  /*1a910*/  F2FP.BF16.F32.PACK_AB R47, R87, R86 ;  /* 0x00000056572f723e */ /* 0x002fe200000010ff */
[C---:B------:R-:W-:Y:S08]  /*1a920*/  HMMA.16816.F32.BF16 R20, R36.reuse, R52, R20 ;  /* 0x000000342414723c */ /* 0x040ff00000041814 */
[----:B------:R-:W-:Y:S01]  /*1a930*/  MUFU.EX2 R88, R88 ;  /* 0x0000005800587308 */ /* 0x000fe20000000800 */
[C---:B------:R-:W-:Y:S01]  /*1a940*/  HMMA.16816.F32.BF16 R24, R36.reuse, R54, R24 ;  /* 0x000000362418723c */ /* 0x040fe20000041818 */
[----:B------:R-:W1:Y:S02]  /*1a950*/  LDSM.16.MT88.4 R52, [R233+0xf000] ;  /* 0x00f00000e934783b */ /* 0x000e640000004200 */
[----:B------:R-:W-:Y:S03]  /*1a960*/  FADD.FTZ R139, R179, R176 ;  /* 0x000000b0b38b7221 */ /* 0x000fe60000010000 */
[C---:B----4-:R-:W-:Y:S03]  /*1a970*/  HMMA.16816.F32.BF16 R28, R36.reuse, R40, R28 ;  /* 0x00000028241c723c */ /* 0x050fe6000004181c */
[----:B------:R-:W4:Y:S02]  /*1a980*/  MUFU.EX2 R89, R89 ;  /* 0x0000005900597308 */ /* 0x000f240000000800 */
[----:B---3--:R-:W-:Y:S01]  /*1a990*/  F2FP.BF16.F32.PACK_AB R44, R85, R84 ;  /* 0x00000054552c723e */ /* 0x008fe200000010ff */
[----:B------:R-:W-:Y:S01]  /*1a9a0*/  HMMA.16816.F32.BF16 R32, R36, R42, R32 ;  /* 0x0000002a2420723c */ /* 0x000fe20000041820 */
[----:B------:R-:W3:Y:S06]  /*1a9b0*/  LDSM.16.MT88.4 R36, [R232+0xf000] ;  /* 0x00f00000e824783b */ /* 0x000eec0000004200 */
[----:B------:R-:W-:Y:S01]  /*1a9c0*/  MUFU.EX2 R90, R90 ;  /* 0x0000005a005a7308 */ /* 0x000fe20000000800 */
[----:B------:R-:W-:Y:S09]  /*1a9d0*/  FADD.FTZ R139, R178, R139 ;  /* 0x0000008bb28b7221 */ /* 0x000ff20000010000 */
[----:B------:R-:W5:Y:S01]  /*1a9e0*/  MUFU.EX2 R91, R91 ;  /* 0x0000005b005b7308 */ /* 0x000f620000000800 */
[----:B----4-:R-:W-:Y:S01]  /*1a9f0*/  F2FP.BF16.F32.PACK_AB R46, R89, R88 ;  /* 0x00000058592e723e */ /* 0x010fe200000010ff */
[----:B------:R-:W-:Y:S04]  /*1aa00*/  FADD.FTZ R172, R172, R139 ;  /* 0x0000008bacac7221 */ /* 0x000fe80000010000 */
[----:B------:R-:W-:Y:S04]  /*1aa10*/  FADD.FTZ R177, R177, R172 ;  /* 0x000000acb1b17221 */ /* 0x000fe80000010000 */
[----:B------:R-:W-:Y:S01]  /*1aa20*/  MUFU.EX2 R95, R95 ;  /* 0x0000005f005f7308 */ /* 0x000fe20000000800 */
[C---:B------:R-:W-:Y:S05]  /*1aa30*/  HMMA.16816.F32.BF16 R4, R44.reuse, R56, R4 ;  /* 0x000000382c04723c */ /* 0x040fea0000041804 */
[----:B------:R-:W-:Y:S01]  /*1aa40*/  FADD.FTZ R152, R152, R177 ;  /* 0x000000b198987221 */ /* 0x000fe20000010000 */
[C---:B------:R-:W-:Y:S03]  /*1aa50*/  HMMA.16816.F32.BF16 R8, R44.reuse, R58, R8 ;  /* 0x0000003a2c08723c */ /* 0x040fe60000041808 */
[----:B------:R-:W4:Y:S01]  /*1aa60*/  MUFU.EX2 R94, R94 ;  /* 0x0000005e005e7308 */ /* 0x000f220000000800 */
[----:B------:R-:W3:Y:S01]  /*1aa70*/  LDSM.16.MT88.4 R56, [R237+0xf800] ;  /* 0x00f80000ed38783b */ /* 0x000ee20000004200 */
        /* <DEDUP_REMOVED lines=8> */
[----:B----4-:R-:W-:Y:S03]  /*1ab00*/  F2FP.BF16.F32.PACK_AB R43, R94, R95 ;  /* 0x0000005f5e2b723e */ /* 0x010fe600000010ff */
[C---:B------:R-:W-:Y:S03]  /*1ab10*/  HMMA.16816.F32.BF16 R24, R44.reuse, R54, R24 ;  /* 0x000000362c18723c */ /* 0x040fe60000041818 */
[----:B------:R-:W-:Y:S01]  /*1ab20*/  MUFU.EX2 R93, R93 ;  /* 0x0000005d005d7308 */ /* 0x000fe20000000800 */
[----:B------:R-:W1:Y:S02]  /*1ab30*/  LDSM.16.MT88.4 R52, [R233+0xf800] ;  /* 0x00f80000e934783b */ /* 0x000e640000004200 */
[C---:B---3--:R-:W-:Y:S07]  /*1ab40*/  HMMA.16816.F32.BF16 R28, R44.reuse, R36, R28 ;  /* 0x000000242c1c723c */ /* 0x048fee000004181c */
        /* <DEDUP_REMOVED lines=17> */
[----:B------:R-:W-:Y:S01]  /*1ac60*/  FADD.FTZ R140, R140, R145 ;  /* 0x000000918c8c7221 */ /* 0x000fe20000010000 */
[C---:B--2---:R-:W-:Y:S07]  /*1ac70*/  HMMA.16816.F32.BF16 R12, R40.reuse, R48, R12 ;  /* 0x00000030280c723c */ /* 0x044fee000004180c */
[----:B------:R-:W-:Y:S01]  /*1ac80*/  MUFU.EX2 R100, R100 ;  /* 0x0000006400647308 */ /* 0x000fe20000000800 */
[----:B------:R-:W-:Y:S01]  /*1ac90*/  FADD.FTZ R133, R133, R140 ;  /* 0x0000008c85857221 */ /* 0x000fe20000010000 */
[C---:B------:R-:W-:Y:S01]  /*1aca0*/  HMMA.16816.F32.BF16 R16, R40.reuse, R50, R16 ;  /* 0x000000322810723c */ /* 0x040fe20000041810 */
[----:B------:R-:W2:Y:S07]  /*1acb0*/  LDSM.16.MT88.4 R48, [R234+0x10000] ;  /* 0x01000000ea30783b */ /* 0x000eae0000004200 */
[----:B------:R-:W4:Y:S01]  /*1acc0*/  MUFU.EX2 R101, R101 ;  /* 0x0000006500657308 */ /* 0x000f220000000800 */
[C---:B-1----:R-:W-:Y:S03]  /*1acd0*/  HMMA.16816.F32.BF16 R20, R40.reuse, R52, R20 ;  /* 0x000000342814723c */ /* 0x042fe60000041814 */
[----:B-----5:R-:W-:Y:S03]  /*1ace0*/  F2FP.BF16.F32.PACK_AB R45, R3, R98 ;  /* 0x00000062032d723e */ /* 0x020fe600000010ff */
[C---:B------:R-:W-:Y:S03]  /*1acf0*/  HMMA.16816.F32.BF16 R24, R40.reuse, R54, R24 ;  /* 0x000000362818723c */ /* 0x040fe60000041818 */
[----:B------:R-:W-:Y:S01]  /*1ad00*/  MUFU.EX2 R103, R103 ;  /* 0x0000006700677308 */ /* 0x000fe20000000800 */
[----:B------:R-:W1:Y:S01]  /*1ad10*/  LDSM.16.MT88.4 R52, [R233+0x10000] ;  /* 0x01000000e934783b */ /* 0x000e620000004200 */
[----:B---3--:R-:W-:Y:S01]  /*1ad20*/  F2FP.BF16.F32.PACK_AB R47, R102, R97 ;  /* 0x00000061662f723e */ /* 0x008fe200000010ff */
[C---:B----4-:R-:W-:Y:S07]  /*1ad30*/  HMMA.16816.F32.BF16 R28, R40.reuse, R36, R28 ;  /* 0x00000024281c723c */ /* 0x050fee000004181c */
[----:B------:R-:W3:Y:S01]  /*1ad40*/  MUFU.EX2 R104, R104 ;  /* 0x0000006800687308 */ /* 0x000ee20000000800 */
[----:B------:R-:W-:Y:S01]  /*1ad50*/  F2FP.BF16.F32.PACK_AB R44, R101, R100 ;  /* 0x00000064652c723e */ /* 0x000fe200000010ff */
        /* <DEDUP_REMOVED lines=20> */
[----:B------:R-:W-:Y:S01]  /*1aea0*/  FADD.FTZ R42, R66, R41 ;  /* 0x00000029422a7221 */ /* 0x000fe20000010000 */
[C---:B--2---:R-:W-:Y:S03]  /*1aeb0*/  HMMA.16816.F32.BF16 R12, R44.reuse, R48, R12 ;  /* 0x000000302c0c723c */ /* 0x044fe6000004180c */
[----:B-----5:R-:W-:Y:S03]  /*1aec0*/  F2FP.BF16.F32.PACK_AB R41, R106, R105 ;  /* 0x000000696a29723e */ /* 0x020fe600000010ff */
[C---:B------:R-:W-:Y:S01]  /*1aed0*/  HMMA.16816.F32.BF16 R16, R44.reuse, R50, R16 ;  /* 0x000000322c10723c */ /* 0x040fe20000041810 */
[----:B------:R-:W2:Y:S01]  /*1aee0*/  LDSM.16.MT88.4 R48, [R234+0x10800] ;  /* 0x01080000ea30783b */ /* 0x000ea20000004200 */
[----:B------:R-:W-:Y:S03]  /*1aef0*/  MUFU.EX2 R108, R108 ;  /* 0x0000006c006c7308 */ /* 0x000fe60000000800 */
[----:B------:R-:W-:Y:S01]  /*1af00*/  FADD.FTZ R119, R61, R40 ;  /* 0x000000283d777221 */ /* 0x000fe20000010000 */
[C---:B-1----:R-:W-:Y:S06]  /*1af10*/  HMMA.16816.F32.BF16 R20, R44.reuse, R52, R20 ;  /* 0x000000342c14723c */ /* 0x042fec0000041814 */
[----:B------:R-:W1:Y:S01]  /*1af20*/  MUFU.EX2 R109, R109 ;  /* 0x0000006d006d7308 */ /* 0x000e620000000800 */
[----:B----4-:R-:W-:Y:S01]  /*1af30*/  F2FP.BF16.F32.PACK_AB R43, R110, R107 ;  /* 0x0000006b6e2b723e */ /* 0x010fe200000010ff */
[C---:B------:R-:W-:Y:S01]  /*1af40*/  HMMA.16816.F32.BF16 R24, R44.reuse, R54, R24 ;  /* 0x000000362c18723c */ /* 0x040fe20000041818 */
[----:B------:R-:W4:Y:S02]  /*1af50*/  LDSM.16.MT88.4 R52, [R233+0x10800] ;  /* 0x01080000e934783b */ /* 0x000f240000004200 */
[----:B------:R-:W-:Y:S03]  /*1af60*/  FADD.FTZ R67, R67, R42 ;  /* 0x0000002a43437221 */ /* 0x000fe60000010000 */
[C---:B------:R-:W-:Y:S02]  /*1af70*/  HMMA.16816.F32.BF16 R28, R44.reuse, R36, R28 ;  /* 0x000000242c1c723c */ /* 0x040fe4000004181c */
[----:B------:R-:W-:Y:S03]  /*1af80*/  MUFU.EX2 R111, R111 ;  /* 0x0000006f006f7308 */ /* 0x000fe60000000800 */
[----:B------:R-:W-:Y:S01]  /*1af90*/  FFMA.FTZ R66, R117, UR4, -R165 ;  /* 0x0000000475427c23 */ /* 0x000fe200080108a5 */
[----:B------:R-:W-:Y:S01]  /*1afa0*/  HMMA.16816.F32.BF16 R32, R44, R38, R32 ;  /* 0x000000262c20723c */ /* 0x000fe20000041820 */
[----:B------:R-:W5:Y:S05]  /*1afb0*/  LDSM.16.MT88.4 R36, [R232+0x10800] ;  /* 0x01080000e824783b */ /* 0x000f6a0000004200 */
[----:B------:R-:W3:Y:S01]  /*1afc0*/  MUFU.EX2 R112, R112 ;  /* 0x0000007000707308 */ /* 0x000ee20000000800 */
[----:B-1----:R-:W-:Y:S01]  /*1afd0*/  F2FP.BF16.F32.PACK_AB R40, R109, R108 ;  /* 0x0000006c6d28723e */ /* 0x002fe200000010ff */
[----:B------:R-:W-:Y:S03]  /*1afe0*/  FADD.FTZ R64, R64, R67 ;  /* 0x0000004340407221 */ /* 0x000fe60000010000 */
[----:B------:R-:W-:Y:S01]  /*1aff0*/  FFMA.FTZ R61, R120, UR4, -R165 ;  /* 0x00000004783d7c23 */ /* 0x000fe200080108a5 */
[----:B------:R-:W-:Y:S01]  /*1b000*/  FADD.FTZ R60, R60, R119 ;  /* 0x000000773c3c7221 */ /* 0x000fe20000010000 */
[----:B------:R-:W-:Y:S03]  /*1b010*/  FADD.FTZ R64, R71, R64 ;  /* 0x0000004047407221 */ /* 0x000fe60000010000 */
[----:B------:R-:W-:Y:S01]  /*1b020*/  MUFU.EX2 R113, R113 ;  /* 0x0000007100717308 */ /* 0x000fe20000000800 */
[----:B------:R-:W-:Y:S01]  /*1b030*/  FADD.FTZ R75, R75, R60 ;  /* 0x0000003c4b4b7221 */ /* 0x000fe20000010000 */
[--C-:B------:R-:W-:Y:S01]  /*1b040*/  FFMA.FTZ R67, R130, UR4, -R167.reuse ;  /* 0x0000000482437c23 */ /* 0x100fe200080108a7 */
[----:B------:R-:W-:Y:S01]  /*1b050*/  FADD.FTZ R65, R65, R64 ;  /* 0x0000004041417221 */ /* 0x000fe20000010000 */
[----:B------:R-:W-:Y:S01]  /*1b060*/  FFMA.FTZ R167, R131, UR4, -R167 ;  /* 0x0000000483a77c23 */ /* 0x000fe200080108a7 */
[----:B------:R-:W-:Y:S02]  /*1b070*/  FADD.FTZ R68, R68, R75 ;  /* 0x0000004b44447221 */ /* 0x000fe40000010000 */
[----:B------:R-:W-:Y:S01]  /*1b080*/  FADD.FTZ R45, R70, R65 ;  /* 0x00000041462d7221 */ /* 0x000fe20000010000 */
[----:B---3--:R-:W-:Y:S02]  /*1b090*/  F2FP.BF16.F32.PACK_AB R42, R112, R111 ;  /* 0x0000006f702a723e */ /* 0x008fe400000010ff */
[----:B------:R-:W1:Y:S01]  /*1b0a0*/  MUFU.EX2 R114, R114 ;  /* 0x0000007200727308 */ /* 0x000e620000000800 */
        /* <DEDUP_REMOVED lines=9> */
[----:B-1----:R-:W-:Y:S01]  /*1b140*/  F2FP.BF16.F32.PACK_AB R45, R114, R113 ;  /* 0x00000071722d723e */ /* 0x002fe200000010ff */
[C---:B--2---:R-:W-:Y:S03]  /*1b150*/  HMMA.16816.F32.BF16 R12, R40.reuse, R48, R12 ;  /* 0x00000030280c723c */ /* 0x044fe6000004180c */
[----:B------:R-:W-:Y:S03]  /*1b160*/  FADD.FTZ R78, R78, R79 ;  /* 0x0000004f4e4e7221 */ /* 0x000fe60000010000 */
[C---:B------:R-:W-:Y:S01]  /*1b170*/  HMMA.16816.F32.BF16 R16, R40.reuse, R50, R16 ;  /* 0x000000322810723c */ /* 0x040fe20000041810 */
[----:B------:R-:W1:Y:S01]  /*1b180*/  LDSM.16.MT88.4 R48, [R234+0x11000] ;  /* 0x01100000ea30783b */ /* 0x000e620000004200 */
[----:B------:R-:W2:Y:S03]  /*1b190*/  MUFU.EX2 R62, R123 ;  /* 0x0000007b003e7308 */ /* 0x000ea60000000800 */
[----:B------:R-:W-:Y:S01]  /*1b1a0*/  FADD.FTZ R78, R73, R78 ;  /* 0x0000004e494e7221 */ /* 0x000fe20000010000 */
[C---:B----4-:R-:W-:Y:S06]  /*1b1b0*/  HMMA.16816.F32.BF16 R20, R40.reuse, R52, R20 ;  /* 0x000000342814723c */ /* 0x050fec0000041814 */
[----:B------:R-:W-:Y:S01]  /*1b1c0*/  MUFU.EX2 R63, R116 ;  /* 0x00000074003f7308 */ /* 0x000fe20000000800 */
[----:B------:R-:W-:Y:S01]  /*1b1d0*/  FADD.FTZ R81, R81, R78 ;  /* 0x0000004e51517221 */ /* 0x000fe20000010000 */
[C---:B------:R-:W-:Y:S01]  /*1b1e0*/  HMMA.16816.F32.BF16 R24, R40.reuse, R54, R24 ;  /* 0x000000362818723c */ /* 0x040fe20000041818 */
[----:B------:R-:W4:Y:S02]  /*1b1f0*/  LDSM.16.MT88.4 R52, [R233+0x11000] ;  /* 0x01100000e934783b */ /* 0x000f240000004200 */
[----:B------:R-:W-:Y:S03]  /*1b200*/  FADD.FTZ R81, R82, R81 ;  /* 0x0000005152517221 */ /* 0x000fe60000010000 */
[C---:B-----5:R-:W-:Y:S02]  /*1b210*/  HMMA.16816.F32.BF16 R28, R40.reuse, R36, R28 ;  /* 0x00000024281c723c */ /* 0x060fe4000004181c */
[----:B------:R-:W5:Y:S03]  /*1b220*/  MUFU.EX2 R66, R66 ;  /* 0x0000004200427308 */ /* 0x000f660000000800 */
[----:B--2---:R-:W-:Y:S01]  /*1b230*/  F2FP.BF16.F32.PACK_AB R47, R62, R115 ;  /* 0x000000733e2f723e */ /* 0x004fe200000010ff */
[----:B------:R-:W-:Y:S01]  /*1b240*/  HMMA.16816.F32.BF16 R32, R40, R38, R32 ;  /* 0x000000262820723c */ /* 0x000fe20000041820 */
[----:B------:R-:W2:Y:S05]  /*1b250*/  LDSM.16.MT88.4 R36, [R232+0x11000] ;  /* 0x01100000e824783b */ /* 0x000eaa0000004200 */
[----:B------:R-:W-:Y:S01]  /*1b260*/  MUFU.EX2 R61, R61 ;  /* 0x0000003d003d7308 */ /* 0x000fe20000000800 */
[----:B------:R-:W-:Y:S01]  /*1b270*/  FADD.FTZ R86, R86, R81 ;  /* 0x0000005156567221 */ /* 0x000fe20000010000 */
[----:B------:R-:W-:Y:S03]  /*1b280*/  FADD.FTZ R83, R83, R72 ;  /* 0x0000004853537221 */ /* 0x000fe60000010000 */
[--C-:B------:R-:W-:Y:S01]  /*1b290*/  FFMA.FTZ R40, R124, UR4, -R165.reuse ;  /* 0x000000047c287c23 */ /* 0x100fe200080108a5 */
[----:B------:R-:W-:Y:S04]  /*1b2a0*/  FFMA.FTZ R42, R128, UR4, -R165 ;  /* 0x00000004802a7c23 */ /* 0x000fe800080108a5 */
[----:B------:R-:W3:Y:S01]  /*1b2b0*/  MUFU.EX2 R60, R121 ;  /* 0x00000079003c7308 */ /* 0x000ee20000000800 */
[----:B-----5:R-:W-:Y:S01]  /*1b2c0*/  F2FP.BF16.F32.PACK_AB R44, R66, R63 ;  /* 0x0000003f422c723e */ /* 0x020fe200000010ff */
[----:B------:R-:W-:Y:S01]  /*1b2d0*/  FADD.FTZ R87, R87, R86 ;  /* 0x0000005657577221 */ /* 0x000fe20000010000 */
[----:B------:R-:W-:Y:S01]  /*1b2e0*/  FADD.FTZ R76, R76, R83 ;  /* 0x000000534c4c7221 */ /* 0x000fe20000010000 */
[----:B------:R-:W-:Y:S02]  /*1b2f0*/  FFMA.FTZ R165, R129, UR4, -R165 ;  /* 0x0000000481a57c23 */ /* 0x000fe400080108a5 */
[----:B------:R-:W-:Y:S01]  /*1b300*/  FADD.FTZ R90, R90, R87 ;  /* 0x000000575a5a7221 */ /* 0x000fe20000010000 */
[----:B------:R-:W-:Y:S03]  /*1b310*/  FADD.FTZ R41, R77, R76 ;  /* 0x0000004c4d297221 */ /* 0x000fe60000010000 */
[----:B------:R-:W5:Y:S01]  /*1b320*/  MUFU.EX2 R67, R67 ;  /* 0x0000004300437308 */ /* 0x000f620000000800 */
[----:B------:R-:W-:Y:S01]  /*1b330*/  FADD.FTZ R90, R91, R90 ;  /* 0x0000005a5b5a7221 */ /* 0x000fe20000010000 */
[----:B------:R-:W-:Y:S03]  /*1b340*/  FADD.FTZ R41, R80, R41 ;  /* 0x0000002950297221 */ /* 0x000fe60000010000 */
[----:B------:R-:W-:Y:S01]  /*1b350*/  FADD.FTZ R95, R95, R90 ;  /* 0x0000005a5f5f7221 */ /* 0x000fe20000010000 */
[----:B------:R-:W-:Y:S04]  /*1b360*/  FADD.FTZ R84, R84, R41 ;  /* 0x0000002954547221 */ /* 0x000fe80000010000 */
[----:B------:R-:W-:Y:S01]  /*1b370*/  MUFU.EX2 R65, R127 ;  /* 0x0000007f00417308 */ /* 0x000fe20000000800 */
[----:B---3--:R-:W-:Y:S01]  /*1b380*/  F2FP.BF16.F32.PACK_AB R46, R60, R61 ;  /* 0x0000003d3c2e723e */ /* 0x008fe200000010ff */
[----:B------:R-:W-:Y:S01]  /*1b390*/  FADD.FTZ R95, R94, R95 ;  /* 0x0000005f5e5f7221 */ /* 0x000fe20000010000 */
[----:B------:R-:W-:Y:S03]  /*1b3a0*/  FADD.FTZ R85, R85, R84 ;  /* 0x0000005455557221 */ /* 0x000fe60000010000 */
[----:B------:R-:W-:Y:S01]  /*1b3b0*/  FADD.FTZ R98, R98, R95 ;  /* 0x0000005f62627221 */ /* 0x000fe20000010000 */
[----:B------:R-:W-:Y:S01]  /*1b3c0*/  FADD.FTZ R88, R88, R85 ;  /* 0x0000005558587221 */ /* 0x000fe20000010000 */
[C---:B------:R-:W-:Y:S02]  /*1b3d0*/  HMMA.16816.F32.BF16 R4, R44.reuse, R56, R4 ;  /* 0x000000382c04723c */ /* 0x040fe40000041804 */
[----:B------:R-:W3:Y:S03]  /*1b3e0*/  MUFU.EX2 R64, R126 ;  /* 0x0000007e00407308 */ /* 0x000ee60000000800 */
[----:B------:R-:W-:Y:S01]  /*1b3f0*/  FADD.FTZ R98, R3, R98 ;  /* 0x0000006203627221 */ /* 0x000fe20000010000 */
[C---:B------:R-:W-:Y:S06]  /*1b400*/  HMMA.16816.F32.BF16 R8, R44.reuse, R58, R8 ;  /* 0x0000003a2c08723c */ /* 0x040fec0000041808 */
[----:B------:R-:W-:Y:S01]  /*1b410*/  MUFU.EX2 R40, R40 ;  /* 0x0000002800287308 */ /* 0x000fe20000000800 */
[----:B-----5:R-:W-:Y:S01]  /*1b420*/  F2FP.BF16.F32.PACK_AB R135, R68, R67 ;  /* 0x000000434487723e */ /* 0x020fe200000010ff */
[C---:B-1----:R-:W-:Y:S03]  /*1b430*/  HMMA.16816.F32.BF16 R12, R44.reuse, R48, R12 ;  /* 0x000000302c0c723c */ /* 0x042fe6000004180c */
[----:B------:R-:W-:Y:S03]  /*1b440*/  FADD.FTZ R97, R97, R98 ;  /* 0x0000006261617221 */ /* 0x000fe60000010000 */
[C---:B------:R-:W-:Y:S02]  /*1b450*/  HMMA.16816.F32.BF16 R16, R44.reuse, R50, R16 ;  /* 0x000000322c10723c */ /* 0x040fe40000041810 */
[----:B------:R-:W1:Y:S03]  /*1b460*/  MUFU.EX2 R41, R125 ;  /* 0x0000007d00297308 */ /* 0x000e660000000800 */
[----:B---3--:R-:W-:Y:S01]  /*1b470*/  F2FP.BF16.F32.PACK_AB R133, R65, R64 ;  /* 0x000000404185723e */ /* 0x008fe200000010ff */
[C---:B----4-:R-:W-:Y:S06]  /*1b480*/  HMMA.16816.F32.BF16 R20, R44.reuse, R52, R20 ;  /* 0x000000342c14723c */ /* 0x050fec0000041814 */
[----:B------:R-:W-:Y:S01]  /*1b490*/  MUFU.EX2 R42, R42 ;  /* 0x0000002a002a7308 */ /* 0x000fe20000000800 */
[----:B------:R-:W-:Y:S01]  /*1b4a0*/  FADD.FTZ R89, R89, R88 ;  /* 0x0000005859597221 */ /* 0x000fe20000010000 */
[C---:B------:R-:W-:Y:S08]  /*1b4b0*/  HMMA.16816.F32.BF16 R24, R44.reuse, R54, R24 ;  /* 0x000000362c18723c */ /* 0x040ff00000041818 */
[----:B------:R-:W3:Y:S01]  /*1b4c0*/  MUFU.EX2 R165, R165 ;  /* 0x000000a500a57308 */ /* 0x000ee20000000800 */
[C---:B--2---:R-:W-:Y:S03]  /*1b4d0*/  HMMA.16816.F32.BF16 R28, R44.reuse, R36, R28 ;  /* 0x000000242c1c723c */ /* 0x044fe6000004181c */
[----:B------:R-:W-:Y:S03]  /*1b4e0*/  FADD.FTZ R102, R102, R97 ;  /* 0x0000006166667221 */ /* 0x000fe60000010000 */
[----:B------:R-:W-:Y:S01]  /*1b4f0*/  HMMA.16816.F32.BF16 R32, R44, R38, R32 ;  /* 0x000000262c20723c */ /* 0x000fe20000041820 */
[----:B------:R-:W2:Y:S04]  /*1b500*/  LDSM.16.MT88.4 R36, [R232+0x11800] ;  /* 0x01180000e824783b */ /* 0x000ea80000004200 */
[----:B------:R-:W-:Y:S01]  /*1b510*/  FADD.FTZ R92, R92, R89 ;  /* 0x000000595c5c7221 */ /* 0x000fe20000010000 */
[----:B------:R-:W-:Y:S01]  /*1b520*/  FADD.FTZ R105, R105, R102 ;  /* 0x0000006669697221 */ /* 0x000fe20000010000 */
[----:B-1----:R-:W-:Y:S04]  /*1b530*/  F2FP.BF16.F32.PACK_AB R132, R41, R40 ;  /* 0x000000282984723e */ /* 0x002fe800000010ff */
[----:B------:R-:W-:Y:S01]  /*1b540*/  FADD.FTZ R92, R99, R92 ;  /* 0x0000005c635c7221 */ /* 0x000fe20000010000 */
[----:B------:R-:W-:Y:S01]  /*1b550*/  FADD.FTZ R106, R106, R105 ;  /* 0x000000696a6a7221 */ /* 0x000fe20000010000 */
[----:B---3--:R-:W-:Y:S02]  /*1b560*/  F2FP.BF16.F32.PACK_AB R134, R165, R42 ;  /* 0x0000002aa586723e */ /* 0x008fe400000010ff */
        /* <DEDUP_REMOVED lines=17> */
[C---:B--2---:R-:W-:Y:S05]  /*1b680*/  HMMA.16816.F32.BF16 R136, R132.reuse, R36, R28 ;  /* 0x000000248488723c */ /* 0x044fea000004181c */
        /* <DEDUP_REMOVED lines=10> */
[----:B------:R-:W-:Y:S02]  /*1b730*/  FADD.FTZ R63, R63, R112 ;  /* 0x000000703f3f7221 */ /* 0x000fe40000010000 */
[----:B------:R1:W-:Y:S02]  /*1b740*/  STL [R1], R3 ;  /* 0x0000000301007387 */ /* 0x0003e40000100800 */
        /* <DEDUP_REMOVED lines=8> */
[----:B------:R-:W-:Y:S01]  /*1b7d0*/  MOV R165, R0 ;  /* 0x0000000000a57202 */ /* 0x000fe20000000f00 */
[----:B------:R-:W-:Y:S06]  /*1b7e0*/  @P0 BRA `(.L_x_3680) ;  /* 0xffffff90000c0947 */ /* 0x000fec000383ffff */
.L_x_3676:
[----:B------:R-:W3:Y:S01]  /*1b7f0*/  LDL.LU R5, [R1] ;  /* 0x0000000001057983 */ /* 0x000ee20000300800 */
[----:B------:R-:W-:Y:S01]  /*1b800*/  MOV R11, 0x3f800000 ;  /* 0x3f800000000b7802 */ /* 0x000fe20000000f00 */
[----:B------:R-:W-:Y:S01]  /*1b810*/  IMAD.MOV.U32 R10, RZ, RZ, 0x3f800000 ;  /* 0x3f800000ff0a7424 */ /* 0x000fe200078e00ff */
[----:B------:R-:W4:Y:S01]  /*1b820*/  S2UR UR5, SR_CgaCtaId ;  /* 0x00000000000579c3 */ /* 0x000f220000008800 */
[----:B--2---:R-:W2:Y:S01]  /*1b830*/  SHFL.BFLY PT, R3, R252, 0x2, 0x1f ;  /* 0x0c401f00fc037f89 */ /* 0x004ea200000e0000 */
[----:B------:R-:W-:Y:S01]  /*1b840*/  UMOV UR4, 0x400 ;  /* 0x0000040000047882 */ /* 0x000fe20000000000 */
[----:B------:R-:W-:Y:S01]  /*1b850*/  BSSY B0, `(.L_x_3681) ;  /* 0x00000a3000007945 */ /* 0x000fe20003800000 */
[----:B------:R-:W5:Y:S01]  /*1b860*/  S2R R23, SR_CTAID.Y ;  /* 0x0000000000177919 */ /* 0x000f620000002600 */
[----:B------:R-:W1:Y:S01]  /*1b870*/  S2R R22, SR_CTAID.X ;  /* 0x0000000000167919 */ /* 0x000e620000002500 */
[----:B----4-:R-:W-:Y:S01]  /*1b880*/  ULEA UR5, UR5, UR4, 0x18 ;  /* 0x0000000405057291 */ /* 0x010fe2000f8ec03f */
[----:B--2---:R-:W-:Y:S01]  /*1b890*/  FADD.FTZ R8, R3, R252 ;  /* 0x000000fc03087221 */ /* 0x004fe20000010000 */
[----:B------:R-:W2:Y:S01]  /*1b8a0*/  S2UR UR4, SR_CTAID.Z ;  /* 0x00000000000479c3 */ /* 0x000ea20000002700 */
[----:B------:R-:W4:Y:S03]  /*1b8b0*/  S2R R3, SR_TID.X ;  /* 0x0000000000037919 */ /* 0x000f260000002100 */
[----:B------:R-:W5:Y:S01]  /*1b8c0*/  SHFL.BFLY PT, R7, R8, 0x1, 0x1f ;  /* 0x0c201f0008077f89 */ /* 0x000f6200000e0000 */
[----:B-1----:R-:W-:Y:S01]  /*1b8d0*/  SHF.L.U32 R22, R22, 0x6, RZ ;  /* 0x0000000616167819 */ /* 0x002fe200000006ff */
[----:B-----5:R-:W-:Y:S01]  /*1b8e0*/  FADD.FTZ R7, R8, R7 ;  /* 0x0000000708077221 */ /* 0x020fe20000010000 */
[----:B----4-:R-:W-:Y:S01]  /*1b8f0*/  SHF.R.S32.HI R6, RZ, 0x1f, R3 ;  /* 0x0000001fff067819 */ /* 0x010fe20000011403 */
[----:B------:R-:W-:Y:S03]  /*1b900*/  BAR.SYNC.DEFER_BLOCKING 0x0 ;  /* 0x0000000000007b1d */ /* 0x000fe60000010000 */
[----:B------:R-:W-:-:S02]  /*1b910*/  FSETP.NE.FTZ.AND P4, PT, R7, RZ, PT ;  /* 0x000000ff0700720b */ /* 0x000fc40003f95000 */
[CC--:B------:R-:W-:Y:S02]  /*1b920*/  LEA.HI R9, R6.reuse, R3.reuse, RZ, 0x2 ;  /* 0x0000000306097211 */ /* 0x0c0fe400078f10ff */
[----:B------:R-:W-:Y:S02]  /*1b930*/  LEA.HI R14, R6, R3, RZ, 0x4 ;  /* 0x00000003060e7211 */ /* 0x000fe400078f20ff */
[--C-:B------:R-:W-:Y:S02]  /*1b940*/  SHF.R.S32.HI R13, RZ, 0x2, R9.reuse ;  /* 0x00000002ff0d7819 */ /* 0x100fe40000011409 */
[----:B------:R-:W-:Y:S02]  /*1b950*/  SHF.R.S32.HI R8, RZ, 0x1f, R9 ;  /* 0x0000001fff087819 */ /* 0x000fe40000011409 */
[----:B------:R-:W-:Y:S02]  /*1b960*/  LOP3.LUT R14, R14, 0xfffffff0, RZ, 0xc0, !PT ;  /* 0xfffffff00e0e7812 */ /* 0x000fe400078ec0ff */
[----:B------:R-:W-:Y:S01]  /*1b970*/  LEA.HI R8, R8, R13, RZ, 0x3 ;  /* 0x0000000d08087211 */ /* 0x000fe200078f18ff */
[----:B------:R-:W1:Y:S01]  /*1b980*/  @P4 MUFU.RCP R11, R7 ;  /* 0x00000007000b4308 */ /* 0x000e620000001000 */
[----:B------:R-:W-:Y:S01]  /*1b990*/  LOP3.LUT R16, R9, 0x1ffffffc, RZ, 0xc0, !PT ;  /* 0x1ffffffc09107812 */ /* 0x000fe200078ec0ff */
[----:B------:R-:W4:Y:S01]  /*1b9a0*/  @P4 LDC R27, c[0x0][0x2e8] ;  /* 0x0000ba00ff1b4b82 */ /* 0x000f220000000800 */
[----:B------:R-:W-:-:S02]  /*1b9b0*/  LOP3.LUT R8, R8, 0xfffffff8, RZ, 0xc0, !PT ;  /* 0xfffffff808087812 */ /* 0x000fc400078ec0ff */
[----:B------:R-:W-:Y:S01]  /*1b9c0*/  LEA.HI R6, R6, R3, RZ, 0x5 ;  /* 0x0000000306067211 */ /* 0x000fe200078f28ff */
[----:B------:R-:W-:Y:S01]  /*1b9d0*/  IMAD.IADD R16, R3, 0x1, -R16 ;  /* 0x0000000103107824 */ /* 0x000fe200078e0a10 */
[----:B------:R-:W-:Y:S01]  /*1b9e0*/  IADD3 R8, R13, -R8, RZ ;  /* 0x800000080d087210 */ /* 0x000fe20007ffe0ff */
[----:B------:R-:W-:Y:S01]  /*1b9f0*/  IMAD.IADD R13, R3, 0x1, -R14 ;  /* 0x00000001030d7824 */ /* 0x000fe200078e0a0e */
[----:B------:R-:W-:Y:S01]  /*1ba00*/  SHF.R.S32.HI R9, RZ, 0x5, R6 ;  /* 0x00000005ff097819 */ /* 0x000fe20000011406 */
[----:B------:R-:W5:Y:S01]  /*1ba10*/  @P4 MUFU.LG2 R7, R7 ;  /* 0x0000000700074308 */ /* 0x000f620000000c00 */
[----:B------:R-:W-:Y:S02]  /*1ba20*/  LOP3.LUT R14, R8, 0x1, RZ, 0xc0, !PT ;  /* 0x00000001080e7812 */ /* 0x000fe400078ec0ff */
[----:B------:R-:W-:Y:S02]  /*1ba30*/  LEA R16, R9, R16, 0x9 ;  /* 0x0000001009107211 */ /* 0x000fe400078e48ff */
[----:B------:R-:W-:Y:S01]  /*1ba40*/  ISETP.NE.U32.AND P0, PT, R14, 0x1, PT ;  /* 0x000000010e00780c */ /* 0x000fe20003f05070 */
        /* <DEDUP_REMOVED lines=16> */
[----:B------:R-:W-:Y:S01]  /*1bb50*/  LOP3.LUT R6, R6, 0xffffffe0, RZ, 0xc0, !PT ;  /* 0xffffffe006067812 */ /* 0x000fe200078ec0ff */
[----:B-----5:R-:W-:-:S04]  /*1bb60*/  @P4 FMUL.FTZ R7, R7, 0.69314718246459960938 ;  /* 0x3f31721807074820 */ /* 0x020fc80000410000 */
[----:B------:R-:W-:Y:S01]  /*1bb70*/  IMAD.IADD R6, R3, 0x1, -R6 ;  /* 0x0000000103067824 */ /* 0x000fe200078e0a06 */
[----:B------:R-:W-:Y:S01]  /*1bb80*/  MOV R3, 0xff800000 ;  /* 0xff80000000037802 */ /* 0x000fe20000000f00 */
[----:B----4-:R-:W-:Y:S01]  /*1bb90*/  @P4 FFMA.FTZ R3, R2, R27, R7 ;  /* 0x0000001b02034223 */ /* 0x010fe20000010007 */
[----:B---3--:R-:W1:Y:S02]  /*1bba0*/  SHFL.BFLY PT, R4, R5, 0x2, 0x1f ;  /* 0x0c401f0005047f89 */ /* 0x008e6400000e0000 */
[----:B-1----:R-:W-:-:S05]  /*1bbb0*/  FADD.FTZ R4, R4, R5 ;  /* 0x0000000504047221 */ /* 0x002fca0000010000 */
[----:B------:R-:W1:Y:S02]  /*1bbc0*/  SHFL.BFLY PT, R5, R4, 0x1, 0x1f ;  /* 0x0c201f0004057f89 */ /* 0x000e6400000e0000 */
[----:B-1----:R-:W-:Y:S02]  /*1bbd0*/  FADD.FTZ R5, R4, R5 ;  /* 0x0000000504057221 */ /* 0x002fe40000010000 */
[----:B------:R-:W1:Y:S03]  /*1bbe0*/  S2R R4, SR_TID.X ;  /* 0x0000000000047919 */ /* 0x000e660000002100 */
[----:B------:R-:W-:-:S04]  /*1bbf0*/  FSETP.NE.FTZ.AND P3, PT, R5, RZ, PT ;  /* 0x000000ff0500720b */ /* 0x000fc80003f75000 */
[C---:B------:R-:W-:Y:S02]  /*1bc00*/  R2P PR, R8.reuse, 0x6 ;  /* 0x0000000608007804 */ /* 0x040fe40000000000 */
[----:B------:R-:W-:-:S04]  /*1bc10*/  SHF.L.U32 R8, R8, 0x6, RZ ;  /* 0x0000000608087819 */ /* 0x000fc800000006ff */
[----:B------:R-:W-:-:S03]  /*1bc20*/  LOP3.LUT R8, R8, 0x1c0, RZ, 0xc0, !PT ;  /* 0x000001c008087812 */ /* 0x000fc600078ec0ff */
[----:B------:R-:W3:Y:S01]  /*1bc30*/  @P3 MUFU.RCP R10, R5 ;  /* 0x00000005000a3308 */ /* 0x000ee20000001000 */
[----:B------:R-:W4:Y:S07]  /*1bc40*/  @P3 LDC R25, c[0x0][0x2e8] ;  /* 0x0000ba00ff193b82 */ /* 0x000f2e0000000800 */
[----:B------:R-:W5:Y:S01]  /*1bc50*/  @P3 MUFU.LG2 R5, R5 ;  /* 0x0000000500053308 */ /* 0x000f620000000c00 */
[----:B-1----:R-:W-:Y:S01]  /*1bc60*/  SHF.R.S32.HI R11, RZ, 0x1f, R4 ;  /* 0x0000001fff0b7819 */ /* 0x002fe20000011404 */
        /* <DEDUP_REMOVED lines=19> */
[----:B-----5:R-:W-:Y:S01]  /*1bda0*/  @P3 FMUL.FTZ R5, R5, 0.69314718246459960938 ;  /* 0x3f31721805053820 */ /* 0x020fe20000410000 */
[----:B------:R-:W-:-:S02]  /*1bdb0*/  LEA.HI R10, R13, R13, RZ, 0x1 ;  /* 0x0000000d0d0a7211 */ /* 0x000fc400078f08ff */
[----:B------:R-:W-:Y:S02]  /*1bdc0*/  LOP3.LUT R14, R15, 0x1c0, RZ, 0xc0, !PT ;  /* 0x000001c00f0e7812 */ /* 0x000fe400078ec0ff */
[----:B------:R-:W-:Y:S01]  /*1bdd0*/  LEA.HI R24, R11, R4, RZ, 0x5 ;  /* 0x000000040b187211 */ /* 0x000fe200078f28ff */
[C---:B------:R-:W-:Y:S01]  /*1bde0*/  IMAD.SHL.U32 R15, R10.reuse, 0x4, RZ ;  /* 0x000000040a0f7824 */ /* 0x040fe200078e00ff */
[----:B------:R-:W-:Y:S01]  /*1bdf0*/  LOP3.LUT R10, R10, 0xffffffe, RZ, 0xc0, !PT ;  /* 0x0ffffffe0a0a7812 */ /* 0x000fe200078ec0ff */
[----:B------:R-:W2:Y:S03]  /*1be00*/  LDC R11, c[0x0][0x270] ;  /* 0x00009c00ff0b7b82 */ /* 0x000ea60000000800 */
[----:B------:R-:W-:Y:S01]  /*1be10*/  LOP3.LUT R15, R14, 0x38, R15, 0xf8, !PT ;  /* 0x000000380e0f7812 */ /* 0x000fe200078ef80f */
[----:B------:R-:W-:Y:S01]  /*1be20*/  IMAD.IADD R17, R13, 0x1, -R10 ;  /* 0x000000010d117824 */ /* 0x000fe200078e0a0a */
[----:B------:R-:W-:-:S02]  /*1be30*/  SHF.R.U32.HI R14, RZ, 0x3, R14 ;  /* 0x00000003ff0e7819 */ /* 0x000fc4000001160e */
[----:B------:R-:W-:Y:S02]  /*1be40*/  MOV R10, 0x40 ;  /* 0x00000040000a7802 */ /* 0x000fe40000000f00 */
[----:B------:R-:W-:Y:S02]  /*1be50*/  LOP3.LUT R14, R15, R14, RZ, 0x3c, !PT ;  /* 0x0000000e0f0e7212 */ /* 0x000fe400078e3cff */
[----:B------:R-:W-:Y:S01]  /*1be60*/  LEA.HI R15, R8, R8, RZ, 0x1d ;  /* 0x00000008080f7211 */ /* 0x000fe200078fe8ff */
[----:B------:R-:W-:Y:S01]  /*1be70*/  IMAD.MOV.U32 R8, RZ, RZ, -0x20 ;  /* 0xffffffe0ff087424 */ /* 0x000fe200078e00ff */
[----:B------:R-:W-:Y:S01]  /*1be80*/  SEL R10, R10, 0xffffffc0, !P1 ;  /* 0xffffffc00a0a7807 */ /* 0x000fe20004800000 */
[----:B------:R-:W-:Y:S01]  /*1be90*/  IMAD R14, R17, 0x4, R14 ;  /* 0x00000004110e7824 */ /* 0x000fe200078e020e */
[----:B------:R-:W-:Y:S02]  /*1bea0*/  LEA R15, R16, R15, 0x1 ;  /* 0x0000000f100f7211 */ /* 0x000fe400078e08ff */
[----:B------:R-:W-:-:S02]  /*1beb0*/  SEL R8, R8, 0x20, !P0 ;  /* 0x0000002008087807 */ /* 0x000fc40004000000 */
[----:B------:R-:W-:Y:S02]  /*1bec0*/  LEA R15, R15, UR5, 0x2 ;  /* 0x000000050f0f7c11 */ /* 0x000fe4000f8e10ff */
[----:B------:R-:W-:Y:S01]  /*1bed0*/  LOP3.LUT P0, RZ, R6, 0x3, RZ, 0xc0, !PT ;  /* 0x0000000306ff7812 */ /* 0x000fe2000780c0ff */
[----:B------:R-:W-:Y:S01]  /*1bee0*/  IMAD.MOV.U32 R6, RZ, RZ, -0x800000 ;  /* 0xff800000ff067424 */ /* 0x000fe200078e00ff */
[C---:B------:R-:W-:Y:S01]  /*1bef0*/  IADD3 R19, R15.reuse, 0x80, RZ ;  /* 0x000000800f137810 */ /* 0x040fe20007ffe0ff */
[C-C-:B------:R-:W-:Y:S01]  /*1bf00*/  IMAD.IADD R16, R15.reuse, 0x1, R10.reuse ;  /* 0x000000010f107824 */ /* 0x140fe200078e020a */
[C---:B------:R-:W-:Y:S01]  /*1bf10*/  IADD3 R17, R15.reuse, R8, RZ ;  /* 0x000000080f117210 */ /* 0x040fe20007ffe0ff */
[----:B------:R-:W-:Y:S01]  /*1bf20*/  STS.64 [R15], R160 ;  /* 0x000000a00f007388 */ /* 0x000fe20000000a00 */
[----:B------:R-:W-:Y:S01]  /*1bf30*/  @P2 IADD3 R19, R15, -0x80, RZ ;  /* 0xffffff800f132810 */ /* 0x000fe20007ffe0ff */
[----:B----4-:R-:W-:Y:S02]  /*1bf40*/  @P3 FFMA.FTZ R6, R0, R25, R5 ;  /* 0x0000001900063223 */ /* 0x010fe40000010005 */
        /* <DEDUP_REMOVED lines=51> */
.L_x_3682:
[----:B------:R-:W-:Y:S05]  /*1c280*/  BSYNC B0 ;  /* 0x0000000000007941 */ /* 0x000fea0003800000 */
.L_x_3681:
        /* <DEDUP_REMOVED lines=9> */
[----:B------:R-:W-:Y:S02]  /*1c320*/  ISETP.GE.OR P1, PT, R12, UR10, P0 ;  /* 0x0000000a0c007c0c */ /* 0x000fe40008726670 */
[----:B------:R-:W-:Y:S01]  /*1c330*/  IMAD R9, R15, UR4, RZ ;  /* 0x000000040f097c24 */ /* 0x000fe2000f8e02ff */
[----:B------:R-:W5:Y:S01]  /*1c340*/  LDS.128 R24, [R8+0x2000] ;  /* 0x0020000008187984 */ /* 0x000f620000000c00 */
[----:B------:R-:W-:Y:S01]  /*1c350*/  ULDC.64 UR4, c[0x0][0x288] ;  /* 0x0000a20000047ab9 */ /* 0x000fe20000000a00 */
[----:B------:R-:W-:Y:S01]  /*1c360*/  ISETP.GE.OR P5, PT, R0, UR10, P0 ;  /* 0x0000000a00007c0c */ /* 0x000fe200087a6670 */
[C---:B------:R-:W-:Y:S01]  /*1c370*/  VIADD R2, R12.reuse, 0x8 ;  /* 0x000000080c027836 */ /* 0x040fe20000000000 */
[----:B------:R-:W5:Y:S01]  /*1c380*/  LDS.128 R20, [R8+0x2800] ;  /* 0x0028000008147984 */ /* 0x000f620000000c00 */
[----:B------:R-:W-:Y:S01]  /*1c390*/  IADD3 R10, P2, R9, R10, RZ ;  /* 0x0000000a090a7210 */ /* 0x000fe20007f5e0ff */
[----:B------:R-:W-:-:S02]  /*1c3a0*/  VIADD R0, R12, 0x28 ;  /* 0x000000280c007836 */ /* 0x000fc40000000000 */
[----:B-1----:R-:W1:Y:S01]  /*1c3b0*/  LDS.128 R4, [R8+0x3000] ;  /* 0x0030000008047984 */ /* 0x002e620000000c00 */
[----:B------:R-:W-:Y:S01]  /*1c3c0*/  LEA.HI.X.SX32 R9, R9, R11, 0x1, P2 ;  /* 0x0000000b09097211 */ /* 0x000fe200010f0eff */
[----:B------:R-:W-:Y:S01]  /*1c3d0*/  VIADD R3, R12, 0x18 ;  /* 0x000000180c037836 */ /* 0x000fe20000000000 */
[----:B------:R-:W-:Y:S01]  /*1c3e0*/  LEA R14, P2, R10, UR4, 0x2 ;  /* 0x000000040a0e7c11 */ /* 0x000fe2000f8410ff */
[----:B------:R1:W1:Y:S01]  /*1c3f0*/  LDS.128 R40, [R8+0x3800] ;  /* 0x0038000008287984 */ /* 0x0002620000000c00 */
[----:B------:R-:W-:Y:S01]  /*1c400*/  ISETP.GE.OR P6, PT, R2, UR10, P0 ;  /* 0x0000000a02007c0c */ /* 0x000fe200087c6670 */
[----:B------:R-:W-:Y:S01]  /*1c410*/  VIADD R2, R12, 0x20 ;  /* 0x000000200c027836 */ /* 0x000fe20000000000 */
[----:B------:R-:W-:Y:S02]  /*1c420*/  LEA.HI.X R15, R10, UR5, R9, 0x2, P2 ;  /* 0x000000050a0f7c11 */ /* 0x000fe400090f1409 */
        /* <DEDUP_REMOVED lines=18> */
.L_x_3683:
        /* <DEDUP_REMOVED lines=11> */
.L_x_8014:


//--------------------- .text._ZN5flash24flash_fwd_splitkv_kernelI23Flash_fwd_kernel_traitsILi64ELi64ELi256ELi4ELb0ELb0EN7cutlass10bfloat16_tE19Flash_kernel_traitsILi64ELi64ELi256ELi4ES3_EELb1ELb0ELb1ELb0ELb0ELb1ELb1ELb0EEEvNS_16Flash_fwd_paramsE --------------------------
	.section	.text._ZN5flash24flash_fwd_splitkv_kernelI23Flash_fwd_kernel_traitsILi64ELi64ELi256ELi4ELb0ELb0EN7cutlass10bfloat16_tE19Flash_kernel_traitsILi64ELi64ELi256ELi4ES3_EELb1ELb0ELb1ELb0ELb0ELb1ELb1ELb0EEEvNS_16Flash_fwd_paramsE,"ax",@progbits
	.align	128
        .global         _ZN5flash24flash_fwd_splitkv_kernelI23Flash_fwd_kernel_traitsILi64ELi64ELi256ELi4ELb0ELb0EN7cutlass10bfloat16_tE19Flash_kernel_traitsILi64ELi64ELi256ELi4ES3_EELb1ELb0ELb1ELb0ELb0ELb1ELb1ELb0EEEvNS_16Flash_fwd_paramsE
        .type           _ZN5flash24flash_fwd_splitkv_kernelI23Flash_fwd_kernel_traitsILi64ELi64ELi256ELi4ELb0ELb0EN7cutlass10bfloat16_tE19Flash_kernel_traitsILi64ELi64ELi256ELi4ES3_EELb1ELb0ELb1ELb0ELb0ELb1ELb1ELb0EEEvNS_16Flash_fwd_paramsE,@function
        .size           _ZN5flash24flash_fwd_splitkv_kernelI23Flash_fwd_kernel_traitsILi64ELi64ELi256ELi4ELb0ELb0EN7cutlass10bfloat16_tE19Flash_kernel_traitsILi64ELi64ELi256ELi4ES3_EELb1ELb0ELb1ELb0ELb0ELb1ELb1ELb0EEEvNS_16Flash_fwd_paramsE,(.L_x_8015 - _ZN5flash24flash_fwd_splitkv_kernelI23Flash_fwd_kernel_traitsILi64ELi64ELi256ELi4ELb0ELb0EN7cutlass10bfloat16_tE19Flash_kernel_traitsILi64ELi64ELi256ELi4ES3_EELb1ELb0ELb1ELb0ELb0ELb1ELb1ELb0EEEvNS_16Flash_fwd_paramsE)
        .other          _ZN5flash24flash_fwd_splitkv_kernelI23Flash_fwd_kernel_traitsILi64ELi64ELi256ELi4ELb0ELb0EN7cutlass10bfloat16_tE19Flash_kernel_traitsILi64ELi64ELi256ELi4ES3_EELb1ELb0ELb1ELb0ELb0ELb1ELb1ELb0EEEvNS_16Flash_fwd_paramsE,@"STO_CUDA_ENTRY STV_DEFAULT"
_ZN5flash24flash_fwd_splitkv_kernelI23Flash_fwd_kernel_traitsILi64ELi64ELi256ELi4ELb0ELb0EN7cutlass10bfloat16_tE19Flash_kernel_traitsILi64ELi64ELi256ELi4ES3_EELb1ELb0ELb1ELb0ELb0ELb1ELb1ELb0EEEvNS_16Flash_fwd_paramsE:
.text._ZN5flash24flash_fwd_splitkv_kernelI23Flash_fwd_kernel_traitsILi64ELi64ELi256ELi4ELb0ELb0EN7cutlass10bfloat16_tE19Flash_kernel_traitsILi64ELi64ELi256ELi4ES3_EELb1ELb0ELb1ELb0ELb0ELb1ELb1ELb0EEEvNS_16Flash_fwd_paramsE:
        /* <DEDUP_REMOVED lines=78> */
.L_x_3684:
[----:B------:R-:W-:-:S05]  /*04e0*/  ULDC UR8, c[0x0][0x2c8] ;  /* 0x0000b20000087ab9 */ /* 0x000fca0000000800 */
.L_x_3685:
        /* <DEDUP_REMOVED lines=166> */
.L_x_3686:
        /* <DEDUP_REMOVED lines=28> */
.L_x_3687:
        /* <DEDUP_REMOVED lines=79> */
[----:B------:R-:W-:Y:S02]  /*1600*/  UIMAD UR5, UR12, UR5, UR10 ;  /* 0x000000050c0572a4 */ /* 0x000fe4000f8e020a */
[----:B------:R-:W-:Y:S01]  /*1610*/  IADD3 R5, R5, R0, RZ ;  /* 0x0000000005057210 */ /* 0x000fe20007ffe0ff */
[----:B------:R-:W-:Y:S01]  /*1620*/  IMAD R0, R20, UR8, RZ ;  /* 0x0000000814007c24 */ /* 0x000fe2000f8e02ff */
[----:B------:R-:W-:-:S03]  /*1630*/  UIADD3 UR25, UR29, UR5, URZ ;  /* 0x000000051d197290 */ /* 0x000fc6000fffe03f */
[C---:B------:R-:W-:Y:S02]  /*1640*/  IMAD R0, R2.reuse, UR9, R0 ;  /* 0x0000000902007c24 */ /* 0x040fe4000f8e0200 */
[----:B------:R-:W-:-:S04]  /*1650*/  IMAD.WIDE.U32 R12, R2, UR8, R4 ;  /* 0x00000008020c7c25 */ /* 0x000fc8000f8e0004 */
[----:B------:R-:W-:Y:S01]  /*1660*/  IMAD.IADD R4, R13, 0x1, R0 ;  /* 0x000000010d047824 */ /* 0x000fe200078e0200 */
[----:B------:R-:W-:Y:S06]  /*1670*/  BRA `(.L_x_3689) ;  /* 0x0000000400507947 */ /* 0x000fec0003800000 */
.L_x_3688:
        /* <DEDUP_REMOVED lines=48> */
.L_x_3690:
        /* <DEDUP_REMOVED lines=21> */
[----:B------:R-:W-:Y:S01]  /*1ad0*/  MOV R12, R4 ;  /* 0x00000004000c7202 */ /* 0x000fe20000000f00 */
[----:B------:R-:W-:Y:S01]  /*1ae0*/  IMAD.IADD R4, R5, 0x1, R0 ;  /* 0x0000000105047824 */ /* 0x000fe200078e0200 */
        /* <DEDUP_REMOVED lines=13> */
.L_x_3689:
        /* <DEDUP_REMOVED lines=14> */
[C---:B------:R-:W-:Y:S01]  /*1ca0*/  VIADD R2, R18.reuse, 0x10 ;  /* 0x0000001012027836 */ /* 0x040fe20000000000 */
[----:B------:R-:W2:Y:S01]  /*1cb0*/  S2UR UR4, SR_CgaCtaId ;  /* 0x00000000000479c3 */ /* 0x000ea20000008800 */
[----:B------:R-:W-:Y:S01]  /*1cc0*/  IMAD.SHL.U32 R3, R18, 0x40, RZ ;  /* 0x0000004012037824 */ /* 0x000fe200078e00ff */
[----:B------:R-:W-:Y:S01]  /*1cd0*/  @UP0 UIMAD UR27, UR27, UR5, UR31 ;  /* 0x000000051b1b02a4 */ /* 0x000fe2000f8e021f */
[----:B------:R-:W-:Y:S01]  /*1ce0*/  IMAD.IADD R0, R164, 0x1, -R0 ;  /* 0x00000001a4007824 */ /* 0x000fe200078e0a00 */
[----:B------:R-:W-:Y:S01]  /*1cf0*/  UIADD3 UR5, -UR16, UR20, URZ ;  /* 0x0000001410057290 */ /* 0x000fe2000fffe13f */
[----:B------:R-:W-:Y:S01]  /*1d00*/  ISETP.GE.AND P6, PT, R2, UR10, PT ;  /* 0x0000000a02007c0c */ /* 0x000fe2000bfc6270 */
[----:B------:R-:W-:Y:S01]  /*1d10*/  @!UP0 USHF.R.S32.HI UR29, URZ, 0x1f, UR15 ;  /* 0x0000001f3f1d8899 */ /* 0x000fe2000801140f */
[----:B------:R-:W-:Y:S01]  /*1d20*/  IMAD.SHL.U32 R242, R0, 0x8, RZ ;  /* 0x0000000800f27824 */ /* 0x000fe200078e00ff */
[----:B------:R-:W-:Y:S01]  /*1d30*/  @!UP0 ULDC.64 UR8, c[0x0][0x228] ;  /* 0x00008a0000088ab9 */ /* 0x000fe20000000a00 */
[----:B------:R-:W-:Y:S01]  /*1d40*/  SHF.R.S32.HI R19, RZ, 0x1f, R18 ;  /* 0x0000001fff137819 */ /* 0x000fe20000011412 */
[----:B------:R-:W-:Y:S01]  /*1d50*/  @!UP0 UIMAD UR29, UR29, UR8, URZ ;  /* 0x000000081d1d82a4 */ /* 0x000fe2000f8e023f */
[C---:B------:R-:W-:Y:S01]  /*1d60*/  ISETP.GE.AND P5, PT, R2.reuse, UR5, PT ;  /* 0x0000000502007c0c */ /* 0x040fe2000bfa6270 */
[----:B------:R-:W-:Y:S01]  /*1d70*/  @!UP0 UIMAD.WIDE.U32 UR34, UR15, UR8, URZ ;  /* 0x000000080f2282a5 */ /* 0x000fe2000f8e003f */
[----:B------:R-:W-:Y:S01]  /*1d80*/  ISETP.GE.AND P4, PT, R2, UR5, PT ;  /* 0x0000000502007c0c */ /* 0x000fe2000bf86270 */
[----:B------:R-:W-:Y:S01]  /*1d90*/  @!UP0 UIMAD UR29, UR15, UR9, UR29 ;  /* 0x000000090f1d82a4 */ /* 0x000fe2000f8e021d */
[----:B------:R-:W-:Y:S01]  /*1da0*/  LOP3.LUT R2, R3, 0x1c0, RZ, 0xc0, !PT ;  /* 0x000001c003027812 */ /* 0x000fe200078ec0ff */
[----:B------:R-:W-:Y:S01]  /*1db0*/  UIMAD UR32, UR23, UR12, URZ ;  /* 0x0000000c172072a4 */ /* 0x000fe2000f8e023f */
[----:B------:R-:W-:Y:S01]  /*1dc0*/  LEA.HI R3, R7, R164, RZ, 0x6 ;  /* 0x000000a407037211 */ /* 0x000fe200078f30ff */
[----:B------:R-:W-:Y:S01]  /*1dd0*/  @!UP0 UIADD3 UR27, UR35, UR29, URZ ;  /* 0x0000001d231b8290 */ /* 0x000fe2000fffe03f */
[----:B------:R-:W-:Y:S01]  /*1de0*/  LOP3.LUT R5, R2, 0x38, R242, 0xf8, !PT ;  /* 0x0000003802057812 */ /* 0x000fe200078ef8f2 */
[----:B------:R-:W-:Y:S01]  /*1df0*/  @!UP0 UMOV UR30, UR34 ;  /* 0x00000022001e8c82 */ /* 0x000fe20008000000 */
[----:B------:R-:W-:Y:S01]  /*1e00*/  SHF.R.U32.HI R2, RZ, 0x3, R2 ;  /* 0x00000003ff027819 */ /* 0x000fe20000011602 */
[----:B------:R-:W-:Y:S01]  /*1e10*/  IMAD.SHL.U32 R3, R3, 0x8, RZ ;  /* 0x0000000803037824 */ /* 0x000fe200078e00ff */
[----:B------:R-:W-:Y:S01]  /*1e20*/  IADD3 R198, P2, R18, R198, RZ ;  /* 0x000000c612c67210 */ /* 0x000fe20007f5e0ff */
[----:B------:R-:W-:Y:S01]  /*1e30*/  IMAD.U32 R8, RZ, RZ, UR12 ;  /* 0x0000000cff087e24 */ /* 0x000fe2000f8e00ff */
[----:B------:R-:W-:Y:S01]  /*1e40*/  LOP3.LUT R2, R5, R2, RZ, 0x3c, !PT ;  /* 0x0000000205027212 */ /* 0x000fe200078e3cff */
[----:B------:R-:W-:Y:S01]  /*1e50*/  ULDC.64 UR8, c[0x0][0x268] ;  /* 0x00009a0000087ab9 */ /* 0x000fe20000000a00 */
[----:B------:R-:W-:Y:S01]  /*1e60*/  IADD3 R12, P0, R242, R12, RZ ;  /* 0x0000000cf20c7210 */ /* 0x000fe20007f1e0ff */
[----:B------:R-:W-:Y:S01]  /*1e70*/  IMAD.X R200, R19, 0x1, R200, P2 ;  /* 0x0000000113c87824 */ /* 0x000fe200010e06c8 */
[----:B------:R-:W-:Y:S01]  /*1e80*/  LOP3.LUT R241, R2, 0xfffffe00, R3, 0xf8, !PT ;  /* 0xfffffe0002f17812 */ /* 0x000fe200078ef803 */
[----:B------:R-:W-:Y:S01]  /*1e90*/  UIMAD UR13, UR26, UR13, UR32 ;  /* 0x0000000d1a0d72a4 */ /* 0x000fe2000f8e0220 */
[----:B------:R-:W-:Y:S01]  /*1ea0*/  SHF.R.S32.HI R2, RZ, 0x1f, R242 ;  /* 0x0000001fff027819 */ /* 0x000fe200000114f2 */
[----:B------:R-:W-:Y:S01]  /*1eb0*/  UMOV UR31, 0x400 ;  /* 0x00000400001f7882 */ /* 0x000fe20000000000 */
[----:B------:R-:W-:Y:S01]  /*1ec0*/  IADD3 R10, P1, R242, UR30, RZ ;  /* 0x0000001ef20a7c10 */ /* 0x000fe2000ff3e0ff */
[----:B------:R-:W-:Y:S01]  /*1ed0*/  IMAD R20, R20, UR8, RZ ;  /* 0x0000000814147c24 */ /* 0x000fe2000f8e02ff */
[----:B------:R-:W-:Y:S01]  /*1ee0*/  ISETP.GE.AND P2, PT, R18, UR10, PT ;  /* 0x0000000a12007c0c */ /* 0x000fe2000bf46270 */
[----:B------:R-:W-:Y:S01]  /*1ef0*/  IMAD.X R13, R2, 0x1, R4, P0 ;  /* 0x00000001020d7824 */ /* 0x000fe200000e0604 */
[----:B------:R-:W-:Y:S01]  /*1f00*/  IADD3 R4, P0, R242, UR28, RZ ;  /* 0x0000001cf2047c10 */ /* 0x000fe2000ff1e0ff */
[----:B--2---:R-:W-:Y:S01]  /*1f10*/  ULEA UR4, UR4, UR31, 0x18 ;  /* 0x0000001f04047291 */ /* 0x004fe2000f8ec03f */
[----:B------:R-:W-:Y:S01]  /*1f20*/  IADD3.X R11, R2, UR27, RZ, P1, !PT ;  /* 0x0000001b020b7c10 */ /* 0x000fe20008ffe4ff */
[----:B------:R-:W-:Y:S01]  /*1f30*/  VIADD R3, R18, 0x20 ;  /* 0x0000002012037836 */ /* 0x000fe20000000000 */
[----:B------:R-:W-:Y:S01]  /*1f40*/  IADD3.X R5, R2, UR25, RZ, P0, !PT ;  /* 0x0000001902057c10 */ /* 0x000fe200087fe4ff */
[----:B------:R-:W-:-:S02]  /*1f50*/  IMAD R20, R22, UR9, R20 ;  /* 0x0000000916147c24 */ /* 0x000fc4000f8e0214 */
[----:B------:R-:W-:Y:S01]  /*1f60*/  IMAD.WIDE.U32 R8, R8, UR26, R10 ;  /* 0x0000001a08087c25 */ /* 0x000fe2000f8e000a */
[C---:B------:R-:W-:Y:S02]  /*1f70*/  ISETP.GE.AND P0, PT, R3.reuse, UR10, PT ;  /* 0x0000000a03007c0c */ /* 0x040fe4000bf06270 */
[----:B------:R-:W-:Y:S01]  /*1f80*/  ISETP.GE.AND P1, PT, R3, UR5, PT ;  /* 0x0000000503007c0c */ /* 0x000fe2000bf26270 */
[----:B------:R-:W-:Y:S01]  /*1f90*/  IMAD.WIDE.U32 R22, R22, UR8, R4 ;  /* 0x0000000816167c25 */ /* 0x000fe2000f8e0004 */
[----:B------:R-:W-:-:S03]  /*1fa0*/  LEA R241, R241, UR4, 0x1 ;  /* 0x00000004f1f17c11 */ /* 0x000fc6000f8e08ff */
[----:B------:R-:W-:Y:S02]  /*1fb0*/  VIADD R11, R9, UR13 ;  /* 0x0000000d090b7c36 */ /* 0x000fe40008000000 */
[----:B-1----:R-:W-:Y:S01]  /*1fc0*/  IMAD.WIDE R14, R14, 0x40, R18 ;  /* 0x000000400e0e7825 */ /* 0x002fe200078e0212 */
        /* <DEDUP_REMOVED lines=18> */
.L_x_3692:
[----:B------:R-:W-:Y:S05]  /*20f0*/  BSYNC B0 ;  /* 0x0000000000007941 */ /* 0x000fea0003800000 */
.L_x_3691:
        /* <DEDUP_REMOVED lines=10> */
[----:B--2---:R-:W-:Y:S01]  /*21a0*/  MOV R17, R11 ;  /* 0x0000000b00117202 */ /* 0x004fe20000000f00 */
        /* <DEDUP_REMOVED lines=13> */
.L_x_3694:
[----:B------:R-:W-:Y:S05]  /*2280*/  BSYNC B0 ;  /* 0x0000000000007941 */ /* 0x000fea0003800000 */
.L_x_3693:
[----:B------:R-:W-:Y:S01]  /*2290*/  BSSY B0, `(.L_x_3695) ;  /* 0x0000018000007945 */ /* 0x000fe20003800000 */
[----:B------:R-:W-:Y:S01]  /*22a0*/  ISETP.GE.AND P6, PT, R2, UR10, PT ;  /* 0x0000000a02007c0c */ /* 0x000fe2000bfc6270 */
[----:B----4-:R-:W-:Y:S02]  /*22b0*/  IMAD R4, R19, UR6, RZ ;  /* 0x0000000613047c24 */ /* 0x010fe4000f8e02ff */
[----:B------:R-:W-:Y:S10]  /*22c0*/  @P0 BRA `(.L_x_3696) ;  /* 0x0000000000500947 */ /* 0x000ff40003800000 */
        /* <DEDUP_REMOVED lines=20> */
.L_x_3696:
[----:B------:R-:W-:Y:S05]  /*2410*/  BSYNC B0 ;  /* 0x0000000000007941 */ /* 0x000fea0003800000 */
.L_x_3695:
        /* <DEDUP_REMOVED lines=21> */
.L_x_3698:
[----:B------:R-:W-:Y:S05]  /*2570*/  BSYNC B0 ;  /* 0x0000000000007941 */ /* 0x000fea0003800000 */
.L_x_3697:
[C---:B------:R-:W-:Y:S01]  /*2580*/  ISETP.GE.AND P0, PT, R18.reuse, UR5, PT ;  /* 0x0000000512007c0c */ /* 0x040fe2000bf06270 */
[C---:B------:R-:W-:Y:S01]  /*2590*/  IMAD R4, R18.reuse, UR7, R4 ;  /* 0x0000000712047c24 */ /* 0x040fe2000f8e0204 */
[----:B------:R-:W-:Y:S01]  /*25a0*/  BSSY B0, `(.L_x_3699) ;  /* 0x0000011000007945 */ /* 0x000fe20003800000 */
[----:B------:R-:W-:Y:S01]  /*25b0*/  IMAD.WIDE.U32 R12, R18, UR6, R12 ;  /* 0x00000006120c7c25 */ /* 0x000fe2000f8e000c */
[----:B------:R-:W-:-:S04]  /*25c0*/  ISETP.GE.AND P6, PT, R2, UR5, PT ;  /* 0x0000000502007c0c */ /* 0x000fc8000bfc6270 */
        /* <DEDUP_REMOVED lines=14> */
.L_x_3700:
[----:B------:R-:W-:Y:S05]  /*26b0*/  BSYNC B0 ;  /* 0x0000000000007941 */ /* 0x000fea0003800000 */
.L_x_3699:
        /* <DEDUP_REMOVED lines=19> */
.L_x_3702:
[----:B------:R-:W-:Y:S05]  /*27f0*/  BSYNC B0 ;  /* 0x0000000000007941 */ /* 0x000fea0003800000 */
.L_x_3701:
        /* <DEDUP_REMOVED lines=19> */
.L_x_3704:
[----:B------:R-:W-:Y:S05]  /*2930*/  BSYNC B0 ;  /* 0x0000000000007941 */ /* 0x000fea0003800000 */
.L_x_3703:
        /* <DEDUP_REMOVED lines=21> */
.L_x_3706:
[----:B------:R-:W-:Y:S05]  /*2a90*/  BSYNC B0 ;  /* 0x0000000000007941 */ /* 0x000fea0003800000 */
.L_x_3705:
        /* <DEDUP_REMOVED lines=20> */
.L_x_3708:
[----:B------:R-:W-:Y:S05]  /*2be0*/  BSYNC B0 ;  /* 0x0000000000007941 */ /* 0x000fea0003800000 */
.L_x_3707:
        /* <DEDUP_REMOVED lines=21> */
.L_x_3710:
[----:B------:R-:W-:Y:S05]  /*2d40*/  BSYNC B0 ;  /* 0x0000000000007941 */ /* 0x000fea0003800000 */
.L_x_3709:
        /* <DEDUP_REMOVED lines=21> */
.L_x_3712:
[----:B------:R-:W-:Y:S05]  /*2ea0*/  BSYNC B0 ;  /* 0x0000000000007941 */ /* 0x000fea0003800000 */
.L_x_3711:
        /* <DEDUP_REMOVED lines=21> */
.L_x_3714:
[----:B------:R-:W-:Y:S05]  /*3000*/  BSYNC B0 ;  /* 0x0000000000007941 */ /* 0x000fea0003800000 */
.L_x_3713:
        /* <DEDUP_REMOVED lines=20> */
.L_x_3716:
[----:B------:R-:W-:Y:S05]  /*3150*/  BSYNC B0 ;  /* 0x0000000000007941 */ /* 0x000fea0003800000 */
.L_x_3715:
        /* <DEDUP_REMOVED lines=21> */
.L_x_3718:
[----:B------:R-:W-:Y:S05]  /*32b0*/  BSYNC B0 ;  /* 0x0000000000007941 */ /* 0x000fea0003800000 */
.L_x_3717:
        /* <DEDUP_REMOVED lines=21> */
.L_x_3720:
[----:B------:R-:W-:Y:S05]  /*3410*/  BSYNC B0 ;  /* 0x0000000000007941 */ /* 0x000fea0003800000 */
.L_x_3719:
        /* <DEDUP_REMOVED lines=21> */
.L_x_3722:
[----:B------:R-:W-:Y:S05]  /*3570*/  BSYNC B0 ;  /* 0x0000000000007941 */ /* 0x000fea0003800000 */
.L_x_3721:
        /* <DEDUP_REMOVED lines=22> */
.L_x_3724:
[----:B------:R-:W-:Y:S05]  /*36e0*/  BSYNC B0 ;  /* 0x0000000000007941 */ /* 0x000fea0003800000 */
.L_x_3723:
        /* <DEDUP_REMOVED lines=23> */
.L_x_3726:
[----:B------:R-:W-:Y:S05]  /*3860*/  BSYNC B0 ;  /* 0x0000000000007941 */ /* 0x000fea0003800000 */
.L_x_3725:
        /* <DEDUP_REMOVED lines=22> */
.L_x_3728:
[----:B------:R-:W-:Y:S05]  /*39d0*/  BSYNC B0 ;  /* 0x0000000000007941 */ /* 0x000fea0003800000 */
.L_x_3727:
        /* <DEDUP_REMOVED lines=19> */
.L_x_3730:
[----:B------:R-:W-:Y:S05]  /*3b10*/  BSYNC B0 ;  /* 0x0000000000007941 */ /* 0x000fea0003800000 */
.L_x_3729:
        /* <DEDUP_REMOVED lines=50> */
.L_x_3732:
[----:B------:R-:W-:Y:S05]  /*3e40*/  BSYNC B0 ;  /* 0x0000000000007941 */ /* 0x000fea0003800000 */
.L_x_3731:
        /* <DEDUP_REMOVED lines=19> */
.L_x_3734:
[----:B------:R-:W-:Y:S05]  /*3f80*/  BSYNC B0 ;  /* 0x0000000000007941 */ /* 0x000fea0003800000 */
.L_x_3733:
        /* <DEDUP_REMOVED lines=17> */
.L_x_3736:
[----:B------:R-:W-:Y:S05]  /*40a0*/  BSYNC B0 ;  /* 0x0000000000007941 */ /* 0x000fea0003800000 */
.L_x_3735:
        /* <DEDUP_REMOVED lines=18> */
.L_x_3738:
[----:B------:R-:W-:Y:S05]  /*41d0*/  BSYNC B0 ;  /* 0x0000000000007941 */ /* 0x000fea0003800000 */
.L_x_3737:
        /* <DEDUP_REMOVED lines=17> */
.L_x_3740:
[----:B------:R-:W-:Y:S05]  /*42f0*/  BSYNC B0 ;  /* 0x0000000000007941 */ /* 0x000fea0003800000 */
.L_x_3739:
        /* <DEDUP_REMOVED lines=20> */
.L_x_3742:
[----:B------:R-:W-:Y:S05]  /*4440*/  BSYNC B0 ;  /* 0x0000000000007941 */ /* 0x000fea0003800000 */
.L_x_3741:
        /* <DEDUP_REMOVED lines=20> */
.L_x_3744:
[----:B------:R-:W-:Y:S05]  /*4590*/  BSYNC B0 ;  /* 0x0000000000007941 */ /* 0x000fea0003800000 */
.L_x_3743:
        /* <DEDUP_REMOVED lines=21> */
.L_x_3746:
[----:B------:R-:W-:Y:S05]  /*46f0*/  BSYNC B0 ;  /* 0x0000000000007941 */ /* 0x000fea0003800000 */
.L_x_3745:
        /* <DEDUP_REMOVED lines=23> */
.L_x_3748:
[----:B------:R-:W-:Y:S05]  /*4870*/  BSYNC B0 ;  /* 0x0000000000007941 */ /* 0x000fea0003800000 */
.L_x_3747:
        /* <DEDUP_REMOVED lines=24> */
.L_x_3750:
[----:B------:R-:W-:Y:S05]  /*4a00*/  BSYNC B0 ;  /* 0x0000000000007941 */ /* 0x000fea0003800000 */
.L_x_3749:
        /* <DEDUP_REMOVED lines=26> */
.L_x_3752:
[----:B------:R-:W-:Y:S05]  /*4bb0*/  BSYNC B0 ;  /* 0x0000000000007941 */ /* 0x000fea0003800000 */
.L_x_3751:
        /* <DEDUP_REMOVED lines=17> */
.L_x_3754:
[----:B------:R-:W-:Y:S05]  /*4cd0*/  BSYNC B0 ;  /* 0x0000000000007941 */ /* 0x000fea0003800000 */
.L_x_3753:
        /* <DEDUP_REMOVED lines=17> */
.L_x_3756:
[----:B------:R-:W-:Y:S05]  /*4df0*/  BSYNC B0 ;  /* 0x0000000000007941 */ /* 0x000fea0003800000 */
.L_x_3755:
        /* <DEDUP_REMOVED lines=17> */
.L_x_3758:
[----:B------:R-:W-:Y:S05]  /*4f10*/  BSYNC B0 ;  /* 0x0000000000007941 */ /* 0x000fea0003800000 */
.L_x_3757:
        /* <DEDUP_REMOVED lines=17> */
.L_x_3760:
[----:B------:R-:W-:Y:S05]  /*5030*/  BSYNC B0 ;  /* 0x0000000000007941 */ /* 0x000fea0003800000 */
.L_x_3759:
        /* <DEDUP_REMOVED lines=25> */
.L_x_3762:
[----:B------:R-:W-:Y:S05]  /*51d0*/  BSYNC B0 ;  /* 0x0000000000007941 */ /* 0x000fea0003800000 */
.L_x_3761:
[----:B------:R-:W-:Y:S01]  /*51e0*/  LDSM.16.M88.4 R92, [R240] ;  /* 0x00000000f05c783b */ /* 0x000fe20000000200 */
[----:B------:R-:W-:Y:S01]  /*51f0*/  LOP3.LUT P0, RZ, R0, 0x2, RZ, 0xc0, !PT ;  /* 0x0000000200ff7812 */ /* 0x000fe2000780c0ff */
[--C-:B------:R-:W-:Y:S01]  /*5200*/  IMAD R196, R235, 0x2, R240.reuse ;  /* 0x00000002ebc47824 */ /* 0x100fe200078e02f0 */
[----:B------:R-:W-:Y:S01]  /*5210*/  ULDC UR21, c[0x0][0x39c] ;  /* 0x0000e70000157ab9 */ /* 0x000fe20000000800 */
[----:B------:R-:W2:Y:S01]  /*5220*/  LDSM.16.M88.4 R68, [R239+0x2800] ;  /* 0x00280000ef44783b */ /* 0x000ea20000000200 */
[----:B------:R-:W-:Y:S01]  /*5230*/  SEL R2, R2, 0xfffffff0, !P0 ;  /* 0xfffffff002027807 */ /* 0x000fe20004000000 */
[----:B------:R-:W-:Y:S01]  /*5240*/  VIADD R238, R239, 0x2040 ;  /* 0x00002040efee7836 */ /* 0x000fe20000000000 */
[----:B------:R-:W-:Y:S01]  /*5250*/  LOP3.LUT P0, RZ, R0, 0x4, RZ, 0xc0, !PT ;  /* 0x0000000400ff7812 */ /* 0x000fe2000780c0ff */
[----:B------:R-:W3:Y:S01]  /*5260*/  LDSM.16.M88.4 R48, [R239+0x3800] ;  /* 0x00380000ef30783b */ /* 0x000ee20000000200 */
[----:B------:R-:W-:Y:S01]  /*5270*/  IMAD R0, R234, 0x2, R240 ;  /* 0x00000002ea007824 */ /* 0x000fe200078e02f0 */
[----:B------:R-:W-:Y:S01]  /*5280*/  SHF.L.U32 R243, R164, 0x1, RZ ;  /* 0x00000001a4f37819 */ /* 0x000fe200000006ff */
[----:B------:R-:W-:Y:S01]  /*5290*/  IMAD R233, R2, 0x2, R239 ;  /* 0x0000000202e97824 */ /* 0x000fe200078e02ef */
[----:B------:R-:W4:Y:S01]  /*52a0*/  LDSM.16.M88.4 R76, [R239+0x2000] ;  /* 0x00200000ef4c783b */ /* 0x000f220000000200 */
[----:B------:R-:W-:-:S02]  /*52b0*/  IMAD R237, R235, 0x2, R0 ;  /* 0x00000002ebed7824 */ /* 0x000fc400078e0200 */
[----:B-----5:R-:W-:Y:S01]  /*52c0*/  FMUL.FTZ R167, R167, R3 ;  /* 0x00000003a7a77220 */ /* 0x020fe20000410000 */
[----:B------:R-:W-:Y:S01]  /*52d0*/  LOP3.LUT R243, R243, 0x6, RZ, 0xc0, !PT ;  /* 0x00000006f3f37812 */ /* 0x000fe200078ec0ff */
[----:B------:R-:W4:Y:S01]  /*52e0*/  LDSM.16.M88.4 R56, [R239+0x3000] ;  /* 0x00300000ef38783b */ /* 0x000f220000000200 */
[----:B------:R-:W-:Y:S01]  /*52f0*/  IMAD.MOV.U32 R164, RZ, RZ, 0x8 ;  /* 0x00000008ffa47424 */ /* 0x000fe200078e00ff */
[----:B------:R-:W-:Y:S01]  /*5300*/  LOP3.LUT R3, R197, R202, RZ, 0xfc, !PT ;  /* 0x000000cac5037212 */ /* 0x000fe200078efcff */
[----:B------:R-:W-:Y:S01]  /*5310*/  UISETP.GT.AND UP0, UPT, UR14, UR11, UPT ;  /* 0x0000000b0e00728c */ /* 0x000fe2000bf04270 */
[----:B------:R-:W4:Y:S01]  /*5320*/  LDSM.16.M88.4 R40, [R239+0x4000] ;  /* 0x00400000ef28783b */ /* 0x000f220000000200 */
[----:B------:R-:W-:Y:S02]  /*5330*/  R2UR UR5, R167 ;  /* 0x00000000a70572ca */ /* 0x000fe400000e0000 */
[C---:B------:R-:W-:Y:S01]  /*5340*/  VIADDMNMX R164, R165.reuse, R164, UR20, PT ;  /* 0x00000014a5a47e46 */ /* 0x040fe2000b8001a4 */
[----:B------:R-:W4:Y:S01]  /*5350*/  LDSM.16.M88.4 R32, [R239+0x4800] ;  /* 0x00480000ef20783b */ /* 0x000f220000000200 */
[----:B------:R-:W-:-:S03]  /*5360*/  VIMNMX R165, R165, UR20, PT ;  /* 0x00000014a5a57c48 */ /* 0x000fc6000bfe0100 */
[----:B------:R-:W4:Y:S04]  /*5370*/  LDSM.16.M88.4 R24, [R239+0x5000] ;  /* 0x00500000ef18783b */ /* 0x000f280000000200 */
[----:B------:R-:W4:Y:S04]  /*5380*/  LDSM.16.M88.4 R16, [R239+0x5800] ;  /* 0x00580000ef10783b */ /* 0x000f280000000200 */
[----:B-1----:R-:W1:Y:S04]  /*5390*/  LDSM.16.M88.4 R8, [R239+0x6000] ;  /* 0x00600000ef08783b */ /* 0x002e680000000200 */
[----:B------:R-:W1:Y:S04]  /*53a0*/  LDSM.16.M88.4 R180, [R239+0x6800] ;  /* 0x00680000efb4783b */ /* 0x000e680000000200 */
[----:B------:R-:W1:Y:S01]  /*53b0*/  LDSM.16.M88.4 R132, [R239+0x7000] ;  /* 0x00700000ef84783b */ /* 0x000e620000000200 */
[C---:B--2---:R-:W-:Y:S03]  /*53c0*/  HMMA.16816.F32.BF16 R72, R92.reuse, R68, RZ ;  /* 0x000000445c48723c */ /* 0x044fe600000418ff */
[----:B------:R-:W2:Y:S03]  /*53d0*/  LDSM.16.M88.4 R124, [R239+0x7800] ;  /* 0x00780000ef7c783b */ /* 0x000ea60000000200 */
[C---:B------:R-:W-:Y:S01]  /*53e0*/  HMMA.16816.F32.BF16 R68, R92.reuse, R70, RZ ;  /* 0x000000465c44723c */ /* 0x040fe200000418ff */
        /* <DEDUP_REMOVED lines=22> */
[C---:B-1----:R-:W-:Y:S06]  /*5550*/  HMMA.16816.F32.BF16 R12, R92.reuse, R8, RZ ;  /* 0x000000085c0c723c */ /* 0x042fec00000418ff */
[C---:B------:R-:W-:Y:S06]  /*5560*/  HMMA.16816.F32.BF16 R4, R92.reuse, R180, RZ ;  /* 0x000000b45c04723c */ /* 0x040fec00000418ff */
[C---:B------:R-:W-:Y:S06]  /*5570*/  HMMA.16816.F32.BF16 R136, R92.reuse, R132, RZ ;  /* 0x000000845c88723c */ /* 0x040fec00000418ff */
[C---:B--2---:R-:W-:Y:S06]  /*5580*/  HMMA.16816.F32.BF16 R128, R92.reuse, R124, RZ ;  /* 0x0000007c5c80723c */ /* 0x044fec00000418ff */
        /* <DEDUP_REMOVED lines=28> */
[C---:B-1----:R-:W-:Y:S06]  /*5750*/  HMMA.16816.F32.BF16 R28, R168.reuse, R84, R28 ;  /* 0x00000054a81c723c */ /* 0x042fec000004181c */
[----:B------:R-:W-:Y:S01]  /*5760*/  HMMA.16816.F32.BF16 R24, R168, R86, R24 ;  /* 0x00000056a818723c */ /* 0x000fe20000041818 */
[----:B------:R-:W-:-:S04]  /*5770*/  VIADD R84, R239, 0x2000 ;  /* 0x00002000ef547836 */ /* 0x000fc80000000000 */
[----:B------:R-:W-:Y:S01]  /*5780*/  @P0 VIADD R238, R84, 0xffffffc0 ;  /* 0xffffffc054ee0836 */ /* 0x000fe20000000000 */
[C---:B------:R-:W-:Y:S03]  /*5790*/  HMMA.16816.F32.BF16 R60, R168.reuse, R152, R60 ;  /* 0x00000098a83c723c */ /* 0x040fe6000004183c */
[----:B------:R-:W-:Y:S01]  /*57a0*/  IMAD R166, R2, 0x2, R238 ;  /* 0x0000000202a67824 */ /* 0x000fe200078e02ee */
[----:B------:R-:W1:Y:S01]  /*57b0*/  LDSM.16.M88.4 R84, [R238] ;  /* 0x00000000ee54783b */ /* 0x000e620000000200 */
[C---:B------:R-:W-:Y:S01]  /*57c0*/  IADD3 R229, R238.reuse, 0x800, RZ ;  /* 0x00000800eee57810 */ /* 0x040fe20007ffe0ff */
[C---:B------:R-:W-:Y:S01]  /*57d0*/  HMMA.16816.F32.BF16 R56, R168.reuse, R154, R56 ;  /* 0x0000009aa838723c */ /* 0x040fe20000041838 */
[C---:B------:R-:W-:Y:S01]  /*57e0*/  VIADD R228, R238.reuse, 0x1000 ;  /* 0x00001000eee47836 */ /* 0x040fe20000000000 */
[----:B------:R-:W4:Y:S01]  /*57f0*/  LDSM.16.M88.4 R152, [R233+0x8000] ;  /* 0x00800000e998783b */ /* 0x000f220000000200 */
[C---:B------:R-:W-:Y:S01]  /*5800*/  VIADD R227, R238.reuse, 0x1800 ;  /* 0x00001800eee37836 */ /* 0x040fe20000000000 */
[C---:B------:R-:W-:Y:S01]  /*5810*/  IADD3 R221, R238.reuse, 0x4800, RZ ;  /* 0x00004800eedd7810 */ /* 0x040fe20007ffe0ff */
[C---:B------:R-:W-:Y:S01]  /*5820*/  VIADD R226, R238.reuse, 0x2000 ;  /* 0x00002000eee27836 */ /* 0x040fe20000000000 */
[----:B--2---:R-:W-:Y:S01]  /*5830*/  HMMA.16816.F32.BF16 R20, R168, R144, R20 ;  /* 0x00000090a814723c */ /* 0x004fe20000041814 */
[----:B------:R-:W-:Y:S01]  /*5840*/  LDSM.16.M88.4 R176, [R166] ;  /* 0x00000000a6b0783b */ /* 0x000fe20000000200 */
[----:B------:R-:W-:-:S02]  /*5850*/  VIADD R225, R238, 0x2800 ;  /* 0x00002800eee17836 */ /* 0x000fc40000000000 */
[C---:B------:R-:W-:Y:S01]  /*5860*/  VIADD R224, R238.reuse, 0x3000 ;  /* 0x00003000eee07836 */ /* 0x040fe20000000000 */
[----:B------:R-:W-:Y:S01]  /*5870*/  LDSM.16.M88.4 R192, [R238+0x800] ;  /* 0x00080000eec0783b */ /* 0x000fe20000000200 */
[C---:B------:R-:W-:Y:S01]  /*5880*/  HMMA.16816.F32.BF16 R16, R168.reuse, R146, R16 ;  /* 0x00000092a810723c */ /* 0x040fe20000041810 */
[C---:B------:R-:W-:Y:S02]  /*5890*/  VIADD R223, R238.reuse, 0x3800 ;  /* 0x00003800eedf7836 */ /* 0x040fe40000000000 */
[----:B------:R-:W2:Y:S01]  /*58a0*/  LDSM.16.M88.4 R144, [R233+0x9000] ;  /* 0x00900000e990783b */ /* 0x000ea20000000200 */
[C---:B------:R-:W-:Y:S02]  /*58b0*/  VIADD R222, R238.reuse, 0x4000 ;  /* 0x00004000eede7836 */ /* 0x040fe40000000000 */
[----:B---3--:R-:W-:Y:S01]  /*58c0*/  HMMA.16816.F32.BF16 R12, R168, R140, R12 ;  /* 0x0000008ca80c723c */ /* 0x008fe2000004180c */
[----:B------:R-:W-:Y:S01]  /*58d0*/  LDSM.16.M88.4 R188, [R238+0x1000] ;  /* 0x00100000eebc783b */ /* 0x000fe20000000200 */
[----:B------:R-:W-:-:S02]  /*58e0*/  VIADD R220, R238, 0x5000 ;  /* 0x00005000eedc7836 */ /* 0x000fc40000000000 */
[C---:B------:R-:W-:Y:S01]  /*58f0*/  VIADD R219, R238.reuse, 0x5800 ;  /* 0x00005800eedb7836 */ /* 0x040fe20000000000 */
[----:B------:R-:W-:Y:S01]  /*5900*/  LDSM.16.M88.4 R184, [R238+0x1800] ;  /* 0x00180000eeb8783b */ /* 0x000fe20000000200 */
[C---:B------:R-:W-:Y:S01]  /*5910*/  HMMA.16816.F32.BF16 R8, R168.reuse, R142, R8 ;  /* 0x0000008ea808723c */ /* 0x040fe20000041808 */
[C---:B------:R-:W-:Y:S02]  /*5920*/  VIADD R218, R238.reuse, 0x6000 ;  /* 0x00006000eeda7836 */ /* 0x040fe40000000000 */
[----:B------:R-:W3:Y:S01]  /*5930*/  LDSM.16.M88.4 R140, [R233+0x9800] ;  /* 0x00980000e98c783b */ /* 0x000ee20000000200 */
[C---:B------:R-:W-:Y:S02]  /*5940*/  VIADD R217, R238.reuse, 0x6800 ;  /* 0x00006800eed97836 */ /* 0x040fe40000000000 */
[----:B------:R-:W-:Y:S01]  /*5950*/  HMMA.16816.F32.BF16 R80, R168, R156, R80 ;  /* 0x0000009ca850723c */ /* 0x000fe20000041850 */
[C---:B------:R-:W-:Y:S02]  /*5960*/  VIADD R216, R238.reuse, 0x7000 ;  /* 0x00007000eed87836 */ /* 0x040fe40000000000 */
[----:B------:R-:W-:-:S03]  /*5970*/  VIADD R167, R238, 0x7800 ;  /* 0x00007800eea77836 */ /* 0x000fc60000000000 */
[C---:B------:R-:W-:Y:S01]  /*5980*/  HMMA.16816.F32.BF16 R76, R168.reuse, R158, R76 ;  /* 0x0000009ea84c723c */ /* 0x040fe2000004184c */
[----:B------:R-:W-:Y:S05]  /*5990*/  LDSM.16.M88.4 R156, [R233+0x7800] ;  /* 0x00780000e99c783b */ /* 0x000fea0000000200 */
[C---:B------:R-:W-:Y:S06]  /*59a0*/  HMMA.16816.F32.BF16 R4, R168.reuse, R172, R4 ;  /* 0x000000aca804723c */ /* 0x040fec0000041804 */
[C---:B------:R-:W-:Y:S01]  /*59b0*/  HMMA.16816.F32.BF16 R180, R168.reuse, R174, R180 ;  /* 0x000000aea8b4723c */ /* 0x040fe200000418b4 */
[----:B------:R-:W3:Y:S05]  /*59c0*/  LDSM.16.M88.4 R172, [R237] ;  /* 0x00000000edac783b */ /* 0x000eea0000000200 */
[C---:B------:R-:W-:Y:S06]  /*59d0*/  HMMA.16816.F32.BF16 R44, R168.reuse, R148, R44 ;  /* 0x00000094a82c723c */ /* 0x040fec000004182c */
[----:B------:R-:W-:Y:S01]  /*59e0*/  HMMA.16816.F32.BF16 R40, R168, R150, R40 ;  /* 0x00000096a828723c */ /* 0x000fe20000041828 */
[----:B------:R-:W3:Y:S05]  /*59f0*/  LDSM.16.M88.4 R148, [R233+0x8800] ;  /* 0x00880000e994783b */ /* 0x000eea0000000200 */
[C---:B-1----:R-:W-:Y:S06]  /*5a00*/  HMMA.16816.F32.BF16 R80, R88.reuse, R84, R80 ;  /* 0x000000545850723c */ /* 0x042fec0000041850 */
[----:B------:R-:W-:Y:S01]  /*5a10*/  HMMA.16816.F32.BF16 R76, R88, R86, R76 ;  /* 0x00000056584c723c */ /* 0x000fe2000004184c */
[----:B------:R-:W1:Y:S05]  /*5a20*/  LDSM.16.M88.4 R84, [R238+0x3800] ;  /* 0x00380000ee54783b */ /* 0x000e6a0000000200 */
[C---:B----4-:R-:W-:Y:S06]  /*5a30*/  HMMA.16816.F32.BF16 R120, R168.reuse, R152, R120 ;  /* 0x00000098a878723c */ /* 0x050fec0000041878 */
[C---:B------:R-:W-:Y:S01]  /*5a40*/  HMMA.16816.F32.BF16 R116, R168.reuse, R154, R116 ;  /* 0x0000009aa874723c */ /* 0x040fe20000041874 */
[----:B------:R-:W4:Y:S05]  /*5a50*/  LDSM.16.M88.4 R152, [R238+0x2800] ;  /* 0x00280000ee98783b */ /* 0x000f2a0000000200 */
[C---:B--2---:R-:W-:Y:S06]  /*5a60*/  HMMA.16816.F32.BF16 R104, R168.reuse, R144, R104 ;  /* 0x00000090a868723c */ /* 0x044fec0000041868 */
[C---:B------:R-:W-:Y:S01]  /*5a70*/  HMMA.16816.F32.BF16 R100, R168.reuse, R146, R100 ;  /* 0x00000092a864723c */ /* 0x040fe20000041864 */
[----:B------:R-:W2:Y:S05]  /*5a80*/  LDSM.16.M88.4 R144, [R166+0x800] ;  /* 0x00080000a690783b */ /* 0x000eaa0000000200 */
[C---:B---3--:R-:W-:Y:S06]  /*5a90*/  HMMA.16816.F32.BF16 R96, R168.reuse, R140, R96 ;  /* 0x0000008ca860723c */ /* 0x048fec0000041860 */
[----:B------:R-:W-:Y:S01]  /*5aa0*/  HMMA.16816.F32.BF16 R92, R168, R142, R92 ;  /* 0x0000008ea85c723c */ /* 0x000fe2000004185c */
[----:B------:R-:W3:Y:S05]  /*5ab0*/  LDSM.16.M88.4 R140, [R238+0x4000] ;  /* 0x00400000ee8c783b */ /* 0x000eea0000000200 */
[----:B------:R-:W-:Y:S06]  /*5ac0*/  HMMA.16816.F32.BF16 R80, R172, R176, R80 ;  /* 0x000000b0ac50723c */ /* 0x000fec0000041850 */
[----:B------:R-:W-:Y:S06]  /*5ad0*/  HMMA.16816.F32.BF16 R72, R88, R192, R72 ;  /* 0x000000c05848723c */ /* 0x000fec0000041848 */
[C---:B------:R-:W-:Y:S06]  /*5ae0*/  HMMA.16816.F32.BF16 R112, R168.reuse, R148, R112 ;  /* 0x00000094a870723c */ /* 0x040fec0000041870 */
[----:B------:R-:W-:Y:S01]  /*5af0*/  HMMA.16816.F32.BF16 R108, R168, R150, R108 ;  /* 0x00000096a86c723c */ /* 0x000fe2000004186c */
[----:B------:R-:W3:Y:S05]  /*5b00*/  LDSM.16.M88.4 R148, [R238+0x4800] ;  /* 0x00480000ee94783b */ /* 0x000eea0000000200 */
[----:B-1----:R-:W-:Y:S01]  /*5b10*/  HMMA.16816.F32.BF16 R20, R88, R84, R20 ;  /* 0x000000545814723c */ /* 0x002fe20000041814 */
[----:B------:R-:W-:Y:S01]  /*5b20*/  FMUL.FTZ R82, R82, UR21 ;  /* 0x0000001552527c20 */ /* 0x000fe20008410000 */
[----:B------:R-:W-:Y:S01]  /*5b30*/  FMUL.FTZ R83, R83, UR21 ;  /* 0x0000001553537c20 */ /* 0x000fe20008410000 */
[----:B------:R-:W-:Y:S01]  /*5b40*/  FMUL.FTZ R0, R80, UR21 ;  /* 0x0000001550007c20 */ /* 0x000fe20008410000 */
[----:B------:R-:W-:-:S02]  /*5b50*/  FMUL.FTZ R2, R81, UR21 ;  /* 0x0000001551027c20 */ /* 0x000fc40008410000 */
[C---:B------:R-:W-:Y:S01]  /*5b60*/  HMMA.16816.F32.BF16 R16, R88.reuse, R86, R16 ;  /* 0x000000565810723c */ /* 0x040fe20000041810 */
[----:B------:R-:W1:Y:S02]  /*5b70*/  LDSM.16.M88.4 R84, [R238+0x5000] ;  /* 0x00500000ee54783b */ /* 0x000e640000000200 */
[----:B------:R-:W1:Y:S03]  /*5b80*/  MUFU.TANH R0, R0 ;  /* 0x0000000000007308 */ /* 0x000e660000002400 */
[----:B----4-:R-:W-:Y:S05]  /*5b90*/  HMMA.16816.F32.BF16 R36, R88, R152, R36 ;  /* 0x000000985824723c */ /* 0x010fea0000041824 */
[----:B------:R-:W-:Y:S01]  /*5ba0*/  MUFU.TANH R152, R82 ;  /* 0x0000005200987308 */ /* 0x000fe20000002400 */
[C---:B------:R-:W-:Y:S06]  /*5bb0*/  HMMA.16816.F32.BF16 R76, R172.reuse, R178, R76 ;  /* 0x000000b2ac4c723c */ /* 0x040fec000004184c */
[----:B--2---:R-:W-:Y:S01]  /*5bc0*/  HMMA.16816.F32.BF16 R72, R172, R144, R72 ;  /* 0x00000090ac48723c */ /* 0x004fe20000041848 */
[----:B------:R2:W4:Y:S05]  /*5bd0*/  MUFU.TANH R153, R83 ;  /* 0x0000005300997308 */ /* 0x00052a0000002400 */
[C---:B---3--:R-:W-:Y:S03]  /*5be0*/  HMMA.16816.F32.BF16 R12, R88.reuse, R140, R12 ;  /* 0x0000008c580c723c */ /* 0x048fe6000004180c */
[----:B------:R-:W3:Y:S03]  /*5bf0*/  MUFU.TANH R2, R2 ;  /* 0x0000000200027308 */ /* 0x000ee60000002400 */
[C---:B------:R-:W-:Y:S01]  /*5c00*/  HMMA.16816.F32.BF16 R8, R88.reuse, R142, R8 ;  /* 0x0000008e5808723c */ /* 0x040fe20000041808 */
[----:B------:R-:W-:Y:S04]  /*5c10*/  LDSM.16.M88.4 R140, [R166+0x1000] ;  /* 0x00100000a68c783b */ /* 0x000fe80000000200 */
[----:B--2---:R-:W2:Y:S01]  /*5c20*/  LDSM.16.M88.4 R80, [R238+0x5800] ;  /* 0x00580000ee50783b */ /* 0x004ea20000000200 */
[----:B------:R-:W-:Y:S01]  /*5c30*/  HMMA.16816.F32.BF16 R68, R88, R194, R68 ;  /* 0x000000c25844723c */ /* 0x000fe20000041844 */
[----:B------:R-:W-:Y:S01]  /*5c40*/  FMUL.FTZ R76, R76, UR21 ;  /* 0x000000154c4c7c20 */ /* 0x000fe20008410000 */
[----:B------:R-:W-:Y:S01]  /*5c50*/  FMUL.FTZ R77, R77, UR21 ;  /* 0x000000154d4d7c20 */ /* 0x000fe20008410000 */
[----:B------:R-:W-:-:S03]  /*5c60*/  FMUL.FTZ R78, R78, UR21 ;  /* 0x000000154e4e7c20 */ /* 0x000fc60008410000 */
[----:B------:R-:W-:Y:S01]  /*5c70*/  FMUL.FTZ R72, R72, UR21 ;  /* 0x0000001548487c20 */ /* 0x000fe20008410000 */
[C---:B------:R-:W-:Y:S01]  /*5c80*/  HMMA.16816.F32.BF16 R136, R168.reuse, R160, R136 ;  /* 0x000000a0a888723c */ /* 0x040fe20000041888 */
[----:B------:R-:W-:Y:S01]  /*5c90*/  FMUL.FTZ R73, R73, UR21 ;  /* 0x0000001549497c20 */ /* 0x000fe20008410000 */
[----:B------:R-:W-:Y:S01]  /*5ca0*/  FMUL.FTZ R74, R74, UR21 ;  /* 0x000000154a4a7c20 */ /* 0x000fe20008410000 */
[----:B------:R-:W-:Y:S01]  /*5cb0*/  FMUL.FTZ R75, R75, UR21 ;  /* 0x000000154b4b7c20 */ /* 0x000fe20008410000 */
[----:B------:R-:W3:Y:S02]  /*5cc0*/  MUFU.TANH R144, R76 ;  /* 0x0000004c00907308 */ /* 0x000ee40000002400 */
[C---:B------:R-:W-:Y:S01]  /*5cd0*/  HMMA.16816.F32.BF16 R132, R168.reuse, R162, R132 ;  /* 0x000000a2a884723c */ /* 0x040fe20000041884 */
[----:B------:R-:W-:Y:S05]  /*5ce0*/  LDSM.16.M88.4 R160, [R238+0x3000] ;  /* 0x00300000eea0783b */ /* 0x000fea0000000200 */
[C---:B------:R-:W-:Y:S01]  /*5cf0*/  HMMA.16816.F32.BF16 R128, R168.reuse, R156, R128 ;  /* 0x0000009ca880723c */ /* 0x040fe20000041880 */
[----:B------:R-:W-:Y:S05]  /*5d00*/  MUFU.TANH R145, R77 ;  /* 0x0000004d00917308 */ /* 0x000fea0000002400 */
[----:B------:R-:W-:Y:S01]  /*5d10*/  HMMA.16816.F32.BF16 R124, R168, R158, R124 ;  /* 0x0000009ea87c723c */ /* 0x000fe2000004187c */
[----:B------:R-:W-:Y:S05]  /*5d20*/  LDSM.16.M88.4 R156, [R238+0x2000] ;  /* 0x00200000ee9c783b */ /* 0x000fea0000000200 */
[C---:B------:R-:W-:Y:S06]  /*5d30*/  HMMA.16816.F32.BF16 R60, R88.reuse, R188, R60 ;  /* 0x000000bc583c723c */ /* 0x040fec000004183c */
[C---:B------:R-:W-:Y:S01]  /*5d40*/  HMMA.16816.F32.BF16 R4, R88.reuse, R148, R4 ;  /* 0x000000945804723c */ /* 0x040fe20000041804 */
[----:B------:R4:W3:Y:S05]  /*5d50*/  MUFU.TANH R148, R78 ;  /* 0x0000004e00947308 */ /* 0x0008ea0000002400 */
[----:B------:R-:W-:Y:S01]  /*5d60*/  HMMA.16816.F32.BF16 R180, R88, R150, R180 ;  /* 0x0000009658b4723c */ /* 0x000fe200000418b4 */
[----:B------:R-:W-:-:S02]  /*5d70*/  FMUL.FTZ R149, R79, UR21 ;  /* 0x000000154f957c20 */ /* 0x000fc40008410000 */
[----:B------:R-:W-:Y:S03]  /*5d80*/  MUFU.TANH R150, R74 ;  /* 0x0000004a00967308 */ /* 0x000fe60000002400 */
[----:B------:R-:W-:Y:S05]  /*5d90*/  HMMA.16816.F32.BF16 R68, R172, R146, R68 ;  /* 0x00000092ac44723c */ /* 0x000fea0000041844 */
[----:B------:R-:W-:Y:S01]  /*5da0*/  MUFU.TANH R146, R72 ;  /* 0x0000004800927308 */ /* 0x000fe20000002400 */
[C---:B-1----:R-:W-:Y:S01]  /*5db0*/  HMMA.16816.F32.BF16 R136, R88.reuse, R84, R136 ;  /* 0x000000545888723c */ /* 0x042fe20000041888 */
[----:B----4-:R-:W1:Y:S05]  /*5dc0*/  LDSM.16.M88.4 R76, [R238+0x6000] ;  /* 0x00600000ee4c783b */ /* 0x010e6a0000000200 */
[C---:B------:R-:W-:Y:S01]  /*5dd0*/  HMMA.16816.F32.BF16 R132, R88.reuse, R86, R132 ;  /* 0x000000565884723c */ /* 0x040fe20000041884 */
[----:B------:R-:W-:Y:S01]  /*5de0*/  MUFU.TANH R147, R73 ;  /* 0x0000004900937308 */ /* 0x000fe20000002400 */
[----:B------:R-:W4:Y:S04]  /*5df0*/  LDSM.16.M88.4 R84, [R238+0x6800] ;  /* 0x00680000ee54783b */ /* 0x000f280000000200 */
[----:B--2---:R-:W-:Y:S03]  /*5e00*/  HMMA.16816.F32.BF16 R128, R88, R80, R128 ;  /* 0x000000505880723c */ /* 0x004fe60000041880 */
[----:B------:R2:W-:Y:S03]  /*5e10*/  MUFU.TANH R151, R75 ;  /* 0x0000004b00977308 */ /* 0x0005e60000002400 */
[----:B------:R-:W-:Y:S01]  /*5e20*/  HMMA.16816.F32.BF16 R60, R172, R140, R60 ;  /* 0x0000008cac3c723c */ /* 0x000fe2000004183c */
[----:B------:R-:W-:Y:S01]  /*5e30*/  FMUL.FTZ R68, R68, UR21 ;  /* 0x0000001544447c20 */ /* 0x000fe20008410000 */
[----:B------:R-:W-:Y:S01]  /*5e40*/  FMUL.FTZ R69, R69, UR21 ;  /* 0x0000001545457c20 */ /* 0x000fe20008410000 */
[----:B------:R-:W-:-:S02]  /*5e50*/  FMUL.FTZ R70, R70, UR21 ;  /* 0x0000001546467c20 */ /* 0x000fc40008410000 */
[----:B------:R-:W-:Y:S01]  /*5e60*/  MUFU.TANH R140, R68 ;  /* 0x00000044008c7308 */ /* 0x000fe20000002400 */
[C---:B------:R-:W-:Y:S01]  /*5e70*/  HMMA.16816.F32.BF16 R124, R88.reuse, R82, R124 ;  /* 0x00000052587c723c */ /* 0x040fe2000004187c */
[----:B------:R-:W-:Y:S05]  /*5e80*/  LDSM.16.M88.4 R80, [R166+0x1800] ;  /* 0x00180000a650783b */ /* 0x000fea0000000200 */
[C---:B------:R-:W-:Y:S01]  /*5e90*/  HMMA.16816.F32.BF16 R56, R88.reuse, R190, R56 ;  /* 0x000000be5838723c */ /* 0x040fe20000041838 */
[----:B------:R-:W-:Y:S01]  /*5ea0*/  MUFU.TANH R141, R69 ;  /* 0x00000045008d7308 */ /* 0x000fe20000002400 */
[----:B--2---:R-:W2:Y:S04]  /*5eb0*/  LDSM.16.M88.4 R72, [R238+0x7000] ;  /* 0x00700000ee48783b */ /* 0x004ea80000000200 */
[C---:B------:R-:W-:Y:S03]  /*5ec0*/  HMMA.16816.F32.BF16 R48, R88.reuse, R186, R48 ;  /* 0x000000ba5830723c */ /* 0x040fe60000041830 */
[----:B------:R-:W3:Y:S03]  /*5ed0*/  MUFU.TANH R149, R149 ;  /* 0x0000009500957308 */ /* 0x000ee60000002400 */
[----:B------:R-:W-:Y:S01]  /*5ee0*/  HMMA.16816.F32.BF16 R52, R88, R184, R52 ;  /* 0x000000b85834723c */ /* 0x000fe20000041834 */
[----:B------:R-:W-:Y:S01]  /*5ef0*/  FMUL.FTZ R60, R60, UR21 ;  /* 0x000000153c3c7c20 */ /* 0x000fe20008410000 */
[----:B------:R-:W-:Y:S01]  /*5f00*/  FMUL.FTZ R61, R61, UR21 ;  /* 0x000000153d3d7c20 */ /* 0x000fe20008410000 */
[----:B------:R-:W-:Y:S01]  /*5f10*/  FMUL.FTZ R62, R62, UR21 ;  /* 0x000000153e3e7c20 */ /* 0x000fe20008410000 */
[----:B------:R-:W-:-:S02]  /*5f20*/  FMUL.FTZ R63, R63, UR21 ;  /* 0x000000153f3f7c20 */ /* 0x000fc40008410000 */
[C---:B------:R-:W-:Y:S01]  /*5f30*/  HMMA.16816.F32.BF16 R32, R88.reuse, R154, R32 ;  /* 0x0000009a5820723c */ /* 0x040fe20000041820 */
[----:B------:R4:W3:Y:S05]  /*5f40*/  MUFU.TANH R154, R70 ;  /* 0x00000046009a7308 */ /* 0x0008ea0000002400 */
[----:B-1----:R-:W-:Y:S01]  /*5f50*/  HMMA.16816.F32.BF16 R120, R88, R76, R120 ;  /* 0x0000004c5878723c */ /* 0x002fe20000041878 */
[----:B------:R-:W-:-:S05]  /*5f60*/  FMUL.FTZ R155, R71, UR21 ;  /* 0x00000015479b7c20 */ /* 0x000fca0008410000 */
[----:B------:R-:W-:Y:S01]  /*5f70*/  HMMA.16816.F32.BF16 R116, R88, R78, R116 ;  /* 0x0000004e5874723c */ /* 0x000fe20000041874 */
[----:B------:R-:W1:Y:S01]  /*5f80*/  LDSM.16.M88.4 R76, [R166+0x2000] ;  /* 0x00200000a64c783b */ /* 0x000e620000000200 */
[----:B------:R-:W3:Y:S04]  /*5f90*/  MUFU.TANH R155, R155 ;  /* 0x0000009b009b7308 */ /* 0x000ee80000002400 */
[----:B------:R-:W-:Y:S01]  /*5fa0*/  HMMA.16816.F32.BF16 R56, R172, R142, R56 ;  /* 0x0000008eac38723c */ /* 0x000fe20000041838 */
[----:B----4-:R-:W-:Y:S03]  /*5fb0*/  LDSM.16.M88.4 R68, [R238+0x7800] ;  /* 0x00780000ee44783b */ /* 0x010fe60000000200 */
[----:B------:R-:W4:Y:S02]  /*5fc0*/  MUFU.TANH R142, R60 ;  /* 0x0000003c008e7308 */ /* 0x000f240000002400 */
[C---:B------:R-:W-:Y:S06]  /*5fd0*/  HMMA.16816.F32.BF16 R112, R88.reuse, R84, R112 ;  /* 0x000000545870723c */ /* 0x040fec0000041870 */
[C---:B------:R-:W-:Y:S01]  /*5fe0*/  HMMA.16816.F32.BF16 R108, R88.reuse, R86, R108 ;  /* 0x00000056586c723c */ /* 0x040fe2000004186c */
[----:B------:R-:W-:Y:S05]  /*5ff0*/  MUFU.TANH R84, R61 ;  /* 0x0000003d00547308 */ /* 0x000fea0000002400 */
[C---:B--2---:R-:W-:Y:S03]  /*6000*/  HMMA.16816.F32.BF16 R104, R88.reuse, R72, R104 ;  /* 0x000000485868723c */ /* 0x044fe60000041868 */
[----:B------:R-:W2:Y:S03]  /*6010*/  MUFU.TANH R85, R62 ;  /* 0x0000003e00557308 */ /* 0x000ea60000002400 */
[----:B------:R-:W-:Y:S01]  /*6020*/  HMMA.16816.F32.BF16 R100, R88, R74, R100 ;  /* 0x0000004a5864723c */ /* 0x000fe20000041864 */
[----:B------:R-:W3:Y:S01]  /*6030*/  LDSM.16.M88.4 R72, [R166+0x3000] ;  /* 0x00300000a648783b */ /* 0x000ee20000000200 */
[----:B------:R-:W-:Y:S01]  /*6040*/  FMUL.FTZ R56, R56, UR21 ;  /* 0x0000001538387c20 */ /* 0x000fe20008410000 */
[----:B------:R-:W-:Y:S01]  /*6050*/  FMUL.FTZ R57, R57, UR21 ;  /* 0x0000001539397c20 */ /* 0x000fe20008410000 */
[----:B------:R-:W-:Y:S01]  /*6060*/  FMUL.FTZ R58, R58, UR21 ;  /* 0x000000153a3a7c20 */ /* 0x000fe20008410000 */
[----:B------:R4:W2:Y:S01]  /*6070*/  MUFU.TANH R86, R63 ;  /* 0x0000003f00567308 */ /* 0x0008a20000002400 */
[----:B------:R-:W-:Y:S01]  /*6080*/  HMMA.16816.F32.BF16 R48, R172, R82, R48 ;  /* 0x00000052ac30723c */ /* 0x000fe20000041830 */
[----:B------:R-:W-:-:S05]  /*6090*/  FMUL.FTZ R59, R59, UR21 ;  /* 0x000000153b3b7c20 */ /* 0x000fca0008410000 */
[C---:B------:R-:W-:Y:S01]  /*60a0*/  HMMA.16816.F32.BF16 R40, R88.reuse, R158, R40 ;  /* 0x0000009e5828723c */ /* 0x040fe20000041828 */
[----:B------:R-:W-:Y:S05]  /*60b0*/  MUFU.TANH R87, R58 ;  /* 0x0000003a00577308 */ /* 0x000fea0000002400 */
[C---:B------:R-:W-:Y:S01]  /*60c0*/  HMMA.16816.F32.BF16 R28, R88.reuse, R160, R28 ;  /* 0x000000a0581c723c */ /* 0x040fe2000004181c */
[----:B----4-:R-:W4:Y:S05]  /*60d0*/  LDSM.16.M88.4 R60, [R166+0x2800] ;  /* 0x00280000a63c783b */ /* 0x010f2a0000000200 */
[----:B------:R-:W-:Y:S06]  /*60e0*/  HMMA.16816.F32.BF16 R24, R88, R162, R24 ;  /* 0x000000a25818723c */ /* 0x000fec0000041818 */
[----:B------:R-:W-:Y:S01]  /*60f0*/  HMMA.16816.F32.BF16 R52, R172, R80, R52 ;  /* 0x00000050ac34723c */ /* 0x000fe20000041834 */
[----:B------:R-:W-:Y:S01]  /*6100*/  FMUL.FTZ R48, R48, UR21 ;  /* 0x0000001530307c20 */ /* 0x000fe20008410000 */
[----:B------:R-:W-:Y:S01]  /*6110*/  FMUL.FTZ R49, R49, UR21 ;  /* 0x0000001531317c20 */ /* 0x000fe20008410000 */
[----:B------:R-:W-:Y:S01]  /*6120*/  FMUL.FTZ R50, R50, UR21 ;  /* 0x0000001532327c20 */ /* 0x000fe20008410000 */
[----:B------:R-:W-:Y:S01]  /*6130*/  FMUL.FTZ R51, R51, UR21 ;  /* 0x0000001533337c20 */ /* 0x000fe20008410000 */
[----:B------:R-:W-:Y:S01]  /*6140*/  MUFU.TANH R80, R56 ;  /* 0x0000003800507308 */ /* 0x000fe20000002400 */
[----:B------:R-:W-:Y:S06]  /*6150*/  HMMA.16816.F32.BF16 R44, R88, R156, R44 ;  /* 0x0000009c582c723c */ /* 0x000fec000004182c */
[C---:B-1----:R-:W-:Y:S01]  /*6160*/  HMMA.16816.F32.BF16 R40, R172.reuse, R78, R40 ;  /* 0x0000004eac28723c */ /* 0x042fe20000041828 */
[----:B------:R-:W-:Y:S05]  /*6170*/  MUFU.TANH R79, R48 ;  /* 0x00000030004f7308 */ /* 0x000fea0000002400 */
[C---:B---3--:R-:W-:Y:S03]  /*6180*/  HMMA.16816.F32.BF16 R28, R172.reuse, R72, R28 ;  /* 0x00000048ac1c723c */ /* 0x048fe6000004181c */
[----:B------:R-:W-:Y:S03]  /*6190*/  MUFU.TANH R72, R49 ;  /* 0x0000003100487308 */ /* 0x000fe60000002400 */
[----:B------:R-:W-:Y:S01]  /*61a0*/  HMMA.16816.F32.BF16 R24, R172, R74, R24 ;  /* 0x0000004aac18723c */ /* 0x000fe20000041818 */
[----:B------:R-:W-:Y:S01]  /*61b0*/  FMUL.FTZ R52, R52, UR21 ;  /* 0x0000001534347c20 */ /* 0x000fe20008410000 */
[----:B------:R-:W-:Y:S01]  /*61c0*/  FMUL.FTZ R53, R53, UR21 ;  /* 0x0000001535357c20 */ /* 0x000fe20008410000 */
[----:B------:R-:W-:Y:S01]  /*61d0*/  FMUL.FTZ R54, R54, UR21 ;  /* 0x0000001536367c20 */ /* 0x000fe20008410000 */
[----:B------:R-:W-:Y:S01]  /*61e0*/  FMUL.FTZ R55, R55, UR21 ;  /* 0x0000001537377c20 */ /* 0x000fe20008410000 */
[----:B------:R-:W-:Y:S01]  /*61f0*/  MUFU.TANH R73, R50 ;  /* 0x0000003200497308 */ /* 0x000fe20000002400 */
[C---:B------:R-:W-:Y:S06]  /*6200*/  HMMA.16816.F32.BF16 R96, R88.reuse, R68, R96 ;  /* 0x000000445860723c */ /* 0x040fec0000041860 */
[----:B------:R-:W-:Y:S01]  /*6210*/  HMMA.16816.F32.BF16 R92, R88, R70, R92 ;  /* 0x00000046585c723c */ /* 0x000fe2000004185c */
[----:B------:R1:W-:Y:S01]  /*6220*/  MUFU.TANH R74, R51 ;  /* 0x00000033004a7308 */ /* 0x0003e20000002400 */
[----:B------:R-:W3:Y:S01]  /*6230*/  LDSM.16.M88.4 R68, [R166+0x4000] ;  /* 0x00400000a644783b */ /* 0x000ee20000000200 */
[----:B------:R-:W-:Y:S01]  /*6240*/  FMUL.FTZ R40, R40, UR21 ;  /* 0x0000001528287c20 */ /* 0x000fe20008410000 */
[----:B------:R-:W-:Y:S01]  /*6250*/  FMUL.FTZ R41, R41, UR21 ;  /* 0x0000001529297c20 */ /* 0x000fe20008410000 */
[----:B------:R-:W-:Y:S01]  /*6260*/  FMUL.FTZ R42, R42, UR21 ;  /* 0x000000152a2a7c20 */ /* 0x000fe20008410000 */
[C---:B----4-:R-:W-:Y:S01]  /*6270*/  HMMA.16816.F32.BF16 R36, R172.reuse, R60, R36 ;  /* 0x0000003cac24723c */ /* 0x050fe20000041824 */
[----:B------:R-:W-:Y:S01]  /*6280*/  FMUL.FTZ R43, R43, UR21 ;  /* 0x000000152b2b7c20 */ /* 0x000fe20008410000 */
[----:B------:R-:W-:Y:S01]  /*6290*/  FMUL.FTZ R28, R28, UR21 ;  /* 0x000000151c1c7c20 */ /* 0x000fe20008410000 */
[----:B------:R-:W-:Y:S03]  /*62a0*/  MUFU.TANH R82, R52 ;  /* 0x0000003400527308 */ /* 0x000fe60000002400 */
[C---:B------:R-:W-:Y:S01]  /*62b0*/  HMMA.16816.F32.BF16 R32, R172.reuse, R62, R32 ;  /* 0x0000003eac20723c */ /* 0x040fe20000041820 */
[----:B------:R-:W4:Y:S04]  /*62c0*/  LDSM.16.M88.4 R60, [R166+0x5000] ;  /* 0x00500000a63c783b */ /* 0x000f280000000200 */
[----:B------:R-:W-:Y:S01]  /*62d0*/  MUFU.TANH R78, R55 ;  /* 0x00000037004e7308 */ /* 0x000fe20000002400 */
[----:B-1----:R-:W1:Y:S01]  /*62e0*/  LDSM.16.M88.4 R48, [R166+0x5800] ;  /* 0x00580000a630783b */ /* 0x002e620000000200 */
[----:B------:R-:W-:Y:S06]  /*62f0*/  HMMA.16816.F32.BF16 R44, R172, R76, R44 ;  /* 0x0000004cac2c723c */ /* 0x000fec000004182c */
[----:B------:R-:W-:Y:S05]  /*6300*/  MUFU.TANH R76, R53 ;  /* 0x00000035004c7308 */ /* 0x000fea0000002400 */
[----:B------:R-:W-:Y:S01]  /*6310*/  FMUL.FTZ R39, R39, UR21 ;  /* 0x0000001527277c20 */ /* 0x000fe20008410000 */
[----:B------:R-:W-:Y:S01]  /*6320*/  FMUL.FTZ R36, R36, UR21 ;  /* 0x0000001524247c20 */ /* 0x000fe20008410000 */
[----:B------:R-:W-:Y:S01]  /*6330*/  FMUL.FTZ R37, R37, UR21 ;  /* 0x0000001525257c20 */ /* 0x000fe20008410000 */
[----:B------:R2:W-:Y:S01]  /*6340*/  MUFU.TANH R77, R54 ;  /* 0x00000036004d7308 */ /* 0x0005e20000002400 */
[----:B------:R-:W-:-:S02]  /*6350*/  FMUL.FTZ R38, R38, UR21 ;  /* 0x0000001526267c20 */ /* 0x000fc40008410000 */
[----:B------:R-:W-:Y:S01]  /*6360*/  FMUL.FTZ R32, R32, UR21 ;  /* 0x0000001520207c20 */ /* 0x000fe20008410000 */
[----:B------:R-:W-:Y:S01]  /*6370*/  FMUL.FTZ R34, R34, UR21 ;  /* 0x0000001522227c20 */ /* 0x000fe20008410000 */
[----:B------:R-:W-:Y:S01]  /*6380*/  FMUL.FTZ R33, R33, UR21 ;  /* 0x0000001521217c20 */ /* 0x000fe20008410000 */
[----:B------:R-:W-:Y:S02]  /*6390*/  FMUL.FTZ R35, R35, UR21 ;  /* 0x0000001523237c20 */ /* 0x000fe40008410000 */
[----:B------:R-:W-:Y:S01]  /*63a0*/  MUFU.TANH R81, R57 ;  /* 0x0000003900517308 */ /* 0x000fe20000002400 */
[----:B---3--:R-:W-:Y:S01]  /*63b0*/  HMMA.16816.F32.BF16 R8, R172, R70, R8 ;  /* 0x00000046ac08723c */ /* 0x008fe20000041808 */
[----:B------:R-:W-:Y:S01]  /*63c0*/  FMUL.FTZ R44, R44, UR21 ;  /* 0x000000152c2c7c20 */ /* 0x000fe20008410000 */
[----:B------:R-:W-:Y:S01]  /*63d0*/  FMUL.FTZ R45, R45, UR21 ;  /* 0x000000152d2d7c20 */ /* 0x000fe20008410000 */
[----:B------:R-:W-:Y:S01]  /*63e0*/  FMUL.FTZ R46, R46, UR21 ;  /* 0x000000152e2e7c20 */ /* 0x000fe20008410000 */
[----:B------:R-:W-:-:S02]  /*63f0*/  FMUL.FTZ R47, R47, UR21 ;  /* 0x000000152f2f7c20 */ /* 0x000fc40008410000 */
[C---:B------:R-:W-:Y:S01]  /*6400*/  HMMA.16816.F32.BF16 R12, R172.reuse, R68, R12 ;  /* 0x00000044ac0c723c */ /* 0x040fe2000004180c */
[----:B------:R3:W3:Y:S01]  /*6410*/  MUFU.TANH R88, R59 ;  /* 0x0000003b00587308 */ /* 0x0006e20000002400 */
[----:B--2---:R-:W2:Y:S04]  /*6420*/  LDSM.16.M88.4 R52, [R166+0x4800] ;  /* 0x00480000a634783b */ /* 0x004ea80000000200 */
[C---:B----4-:R-:W-:Y:S03]  /*6430*/  HMMA.16816.F32.BF16 R136, R172.reuse, R60, R136 ;  /* 0x0000003cac88723c */ /* 0x050fe60000041888 */
[----:B------:R-:W-:Y:S03]  /*6440*/  MUFU.TANH R71, R40 ;  /* 0x0000002800477308 */ /* 0x000fe60000002400 */
[C---:B-1----:R-:W-:Y:S05]  /*6450*/  HMMA.16816.F32.BF16 R128, R172.reuse, R48, R128 ;  /* 0x00000030ac80723c */ /* 0x042fea0000041880 */
[----:B------:R-:W-:Y:S01]  /*6460*/  MUFU.TANH R60, R41 ;  /* 0x00000029003c7308 */ /* 0x000fe20000002400 */
[----:B---3--:R-:W1:Y:S01]  /*6470*/  LDSM.16.M88.4 R56, [R166+0x3800] ;  /* 0x00380000a638783b */ /* 0x008e620000000200 */
[C---:B------:R-:W-:Y:S06]  /*6480*/  HMMA.16816.F32.BF16 R124, R172.reuse, R50, R124 ;  /* 0x00000032ac7c723c */ /* 0x040fec000004187c */
[----:B------:R-:W-:Y:S01]  /*6490*/  MUFU.TANH R61, R42 ;  /* 0x0000002a003d7308 */ /* 0x000fe20000002400 */
[----:B------:R-:W-:Y:S04]  /*64a0*/  HMMA.16816.F32.BF16 R132, R172, R62, R132 ;  /* 0x0000003eac84723c */ /* 0x000fe80000041884 */
[----:B------:R-:W-:Y:S01]  /*64b0*/  FMUL.FTZ R137, R137, UR21 ;  /* 0x0000001589897c20 */ /* 0x000fe20008410000 */
[----:B------:R-:W-:-:S02]  /*64c0*/  FMUL.FTZ R139, R139, UR21 ;  /* 0x000000158b8b7c20 */ /* 0x000fc40008410000 */
[----:B------:R3:W-:Y:S03]  /*64d0*/  MUFU.TANH R48, R43 ;  /* 0x0000002b00307308 */ /* 0x0007e60000002400 */
[----:B------:R-:W-:Y:S01]  /*64e0*/  FMUL.FTZ R128, R128, UR21 ;  /* 0x0000001580807c20 */ /* 0x000fe20008410000 */
[----:B------:R-:W-:Y:S01]  /*64f0*/  FMUL.FTZ R130, R130, UR21 ;  /* 0x0000001582827c20 */ /* 0x000fe20008410000 */
[----:B------:R-:W-:Y:S01]  /*6500*/  FMUL.FTZ R131, R131, UR21 ;  /* 0x0000001583837c20 */ /* 0x000fe20008410000 */
[----:B------:R-:W-:Y:S02]  /*6510*/  FMUL.FTZ R129, R129, UR21 ;  /* 0x0000001581817c20 */ /* 0x000fe40008410000 */
[----:B------:R-:W4:Y:S01]  /*6520*/  MUFU.TANH R75, R44 ;  /* 0x0000002c004b7308 */ /* 0x000f220000002400 */
[----:B--2---:R-:W-:Y:S01]  /*6530*/  HMMA.16816.F32.BF16 R4, R172, R52, R4 ;  /* 0x00000034ac04723c */ /* 0x004fe20000041804 */
[----:B------:R-:W-:Y:S01]  /*6540*/  FMUL.FTZ R125, R125, UR21 ;  /* 0x000000157d7d7c20 */ /* 0x000fe20008410000 */
[----:B------:R-:W-:Y:S01]  /*6550*/  FMUL.FTZ R127, R127, UR21 ;  /* 0x000000157f7f7c20 */ /* 0x000fe20008410000 */
[----:B------:R-:W-:Y:S01]  /*6560*/  FMUL.FTZ R124, R124, UR21 ;  /* 0x000000157c7c7c20 */ /* 0x000fe20008410000 */
[----:B------:R-:W-:-:S02]  /*6570*/  FMUL.FTZ R126, R126, UR21 ;  /* 0x000000157e7e7c20 */ /* 0x000fc40008410000 */
[C---:B------:R-:W-:Y:S01]  /*6580*/  HMMA.16816.F32.BF16 R180, R172.reuse, R54, R180 ;  /* 0x00000036acb4723c */ /* 0x040fe200000418b4 */
[----:B------:R-:W-:Y:S01]  /*6590*/  MUFU.TANH R68, R45 ;  /* 0x0000002d00447308 */ /* 0x000fe20000002400 */
[----:B---3--:R-:W2:Y:S01]  /*65a0*/  LDSM.16.M88.4 R40, [R166+0x7800] ;  /* 0x00780000a628783b */ /* 0x008ea20000000200 */
[----:B------:R-:W-:Y:S01]  /*65b0*/  FMUL.FTZ R133, R133, UR21 ;  /* 0x0000001585857c20 */ /* 0x000fe20008410000 */
[----:B------:R-:W-:Y:S01]  /*65c0*/  FMUL.FTZ R134, R134, UR21 ;  /* 0x0000001586867c20 */ /* 0x000fe20008410000 */
[----:B------:R-:W-:Y:S01]  /*65d0*/  FMUL.FTZ R132, R132, UR21 ;  /* 0x0000001584847c20 */ /* 0x000fe20008410000 */
[----:B------:R-:W3:Y:S03]  /*65e0*/  LDSM.16.M88.4 R52, [R166+0x7000] ;  /* 0x00700000a634783b */ /* 0x000ee60000000200 */
[----:B------:R-:W4:Y:S01]  /*65f0*/  MUFU.TANH R69, R46 ;  /* 0x0000002e00457308 */ /* 0x000f220000002400 */
[C---:B-1----:R-:W-:Y:S06]  /*6600*/  HMMA.16816.F32.BF16 R20, R172.reuse, R56, R20 ;  /* 0x00000038ac14723c */ /* 0x042fec0000041814 */
[----:B------:R-:W-:Y:S01]  /*6610*/  HMMA.16816.F32.BF16 R16, R172, R58, R16 ;  /* 0x0000003aac10723c */ /* 0x000fe20000041810 */
[----:B------:R1:W4:Y:S01]  /*6620*/  MUFU.TANH R70, R47 ;  /* 0x0000002f00467308 */ /* 0x0003220000002400 */
[----:B------:R-:W4:Y:S06]  /*6630*/  LDSM.16.M88.4 R56, [R166+0x6000] ;  /* 0x00600000a638783b */ /* 0x000f2c0000000200 */
[----:B------:R-:W-:Y:S01]  /*6640*/  FMUL.FTZ R180, R180, UR21 ;  /* 0x00000015b4b47c20 */ /* 0x000fe20008410000 */
[----:B------:R2:W-:Y:S01]  /*6650*/  MUFU.TANH R51, R34 ;  /* 0x0000002200337308 */ /* 0x0005e20000002400 */
[----:B------:R-:W-:Y:S01]  /*6660*/  FMUL.FTZ R181, R181, UR21 ;  /* 0x00000015b5b57c20 */ /* 0x000fe20008410000 */
[----:B------:R-:W-:Y:S01]  /*6670*/  FMUL.FTZ R182, R182, UR21 ;  /* 0x00000015b6b67c20 */ /* 0x000fe20008410000 */
[----:B------:R-:W-:-:S05]  /*6680*/  FMUL.FTZ R183, R183, UR21 ;  /* 0x00000015b7b77c20 */ /* 0x000fca0008410000 */
[----:B------:R3:W-:Y:S01]  /*6690*/  MUFU.TANH R50, R33 ;  /* 0x0000002100327308 */ /* 0x0007e20000002400 */
[----:B-1----:R-:W1:Y:S01]  /*66a0*/  LDSM.16.M88.4 R44, [R166+0x6800] ;  /* 0x00680000a62c783b */ /* 0x002e620000000200 */
[----:B------:R-:W-:-:S06]  /*66b0*/  DEPBAR.LE SB0, 0x0 ;  /* 0x000080000000791a */ /* 0x000fcc0000000000 */
[----:B------:R4:W-:Y:S01]  /*66c0*/  MUFU.TANH R49, R36 ;  /* 0x0000002400317308 */ /* 0x0009e20000002400 */
[----:B--2---:R-:W-:Y:S01]  /*66d0*/  HMMA.16816.F32.BF16 R96, R172, R40, R96 ;  /* 0x00000028ac60723c */ /* 0x004fe20000041860 */
[----:B------:R-:W-:Y:S01]  /*66e0*/  FMUL.FTZ R34, R29, UR21 ;  /* 0x000000151d227c20 */ /* 0x000fe20008410000 */
[----:B------:R-:W-:Y:S01]  /*66f0*/  FMUL.FTZ R29, R25, UR21 ;  /* 0x00000015191d7c20 */ /* 0x000fe20008410000 */
[----:B------:R-:W-:-:S03]  /*6700*/  FMUL.FTZ R25, R13, UR21 ;  /* 0x000000150d197c20 */ /* 0x000fc60008410000 */
[C---:B---3--:R-:W-:Y:S01]  /*6710*/  HMMA.16816.F32.BF16 R104, R172.reuse, R52, R104 ;  /* 0x00000034ac68723c */ /* 0x048fe20000041868 */
[----:B------:R-:W-:Y:S01]  /*6720*/  FMUL.FTZ R41, R5, UR21 ;  /* 0x0000001505297c20 */ /* 0x000fe20008410000 */
[----:B------:R-:W-:Y:S01]  /*6730*/  VIADD R5, R243, UR16 ;  /* 0x00000010f3057c36 */ /* 0x000fe20008000000 */
[----:B------:R2:W-:Y:S01]  /*6740*/  MUFU.TANH R53, R28 ;  /* 0x0000001c00357308 */ /* 0x0005e20000002400 */
[----:B------:R-:W-:Y:S01]  /*6750*/  FMUL.FTZ R40, R4, UR21 ;  /* 0x0000001504287c20 */ /* 0x000fe20008410000 */
[----:B------:R-:W-:Y:S01]  /*6760*/  FMUL.FTZ R33, R30, UR21 ;  /* 0x000000151e217c20 */ /* 0x000fe20008410000 */
[----:B------:R-:W-:Y:S01]  /*6770*/  FMUL.FTZ R30, R14, UR21 ;  /* 0x000000150e1e7c20 */ /* 0x000fe20008410000 */
[----:B------:R-:W-:Y:S01]  /*6780*/  I2FP.F32.S32 R4, R5 ;  /* 0x0000000500047245 */ /* 0x000fe20000201400 */
[C---:B------:R-:W-:Y:S01]  /*6790*/  HMMA.16816.F32.BF16 R92, R172.reuse, R42, R92 ;  /* 0x0000002aac5c723c */ /* 0x040fe2000004185c */
[C---:B------:R-:W-:Y:S01]  /*67a0*/  ISETP.GE.AND P4, PT, R5.reuse, R164, PT ;  /* 0x000000a40500720c */ /* 0x040fe20003f86270 */
[----:B----4-:R-:W-:Y:S01]  /*67b0*/  FMUL.FTZ R36, R6, UR21 ;  /* 0x0000001506247c20 */ /* 0x010fe20008410000 */
[----:B------:R3:W-:Y:S01]  /*67c0*/  MUFU.TANH R14, R29 ;  /* 0x0000001d000e7308 */ /* 0x0007e20000002400 */
[C---:B------:R-:W-:Y:S01]  /*67d0*/  VIADD R161, R5.reuse, 0x51 ;  /* 0x0000005105a17836 */ /* 0x040fe20000000000 */
[C---:B------:R-:W-:Y:S01]  /*67e0*/  IADD3 R176, R5.reuse, 0x60, RZ ;  /* 0x0000006005b07810 */ /* 0x040fe20007ffe0ff */
[----:B------:R-:W-:Y:S01]  /*67f0*/  HMMA.16816.F32.BF16 R116, R172, R58, R116 ;  /* 0x0000003aac74723c */ /* 0x000fe20000041874 */
[----:B------:R-:W-:-:S02]  /*6800*/  VIADD R42, R5, 0x11 ;  /* 0x00000011052a7836 */ /* 0x000fc40000000000 */
[----:B------:R-:W-:Y:S01]  /*6810*/  FFMA.FTZ R0, R4, UR5, R0 ;  /* 0x0000000504007c23 */ /* 0x000fe20008010000 */
[----:B------:R-:W-:Y:S02]  /*6820*/  VIADD R178, R5, 0x61 ;  /* 0x0000006105b27836 */ /* 0x000fe40000000000 */
[----:B------:R-:W-:Y:S01]  /*6830*/  FMUL.FTZ R99, R99, UR21 ;  /* 0x0000001563637c20 */ /* 0x000fe20008410000 */
[----:B------:R4:W-:Y:S01]  /*6840*/  MUFU.TANH R52, R35 ;  /* 0x0000002300347308 */ /* 0x0009e20000002400 */
[----:B--2---:R-:W-:Y:S01]  /*6850*/  FMUL.FTZ R28, R23, UR21 ;  /* 0x00000015171c7c20 */ /* 0x004fe20008410000 */
[----:B------:R-:W-:Y:S01]  /*6860*/  FMUL.FTZ R58, R21, UR21 ;  /* 0x00000015153a7c20 */ /* 0x000fe20008410000 */
[----:B------:R-:W-:Y:S01]  /*6870*/  FMUL.FTZ R21, R16, UR21 ;  /* 0x0000001510157c20 */ /* 0x000fe20008410000 */
[----:B------:R-:W-:Y:S01]  /*6880*/  FMUL.FTZ R23, R17, UR21 ;  /* 0x0000001511177c20 */ /* 0x000fe20008410000 */
[----:B------:R-:W-:Y:S01]  /*6890*/  HMMA.16816.F32.BF16 R120, R172, R56, R120 ;  /* 0x00000038ac78723c */ /* 0x000fe20000041878 */
[----:B------:R-:W-:Y:S01]  /*68a0*/  FMUL.FTZ R59, R22, UR21 ;  /* 0x00000015163b7c20 */ /* 0x000fe20008410000 */
[----:B------:R-:W-:Y:S01]  /*68b0*/  FMUL.FTZ R22, R18, UR21 ;  /* 0x0000001512167c20 */ /* 0x000fe20008410000 */
[----:B------:R2:W-:Y:S01]  /*68c0*/  MUFU.TANH R63, R28 ;  /* 0x0000001c003f7308 */ /* 0x0005e20000002400 */
[----:B---3--:R-:W-:-:S02]  /*68d0*/  VIADD R29, R5, 0x8 ;  /* 0x00000008051d7836 */ /* 0x008fc40000000000 */
[----:B------:R-:W-:Y:S01]  /*68e0*/  FMUL.FTZ R18, R10, UR21 ;  /* 0x000000150a127c20 */ /* 0x000fe20008410000 */
[C---:B-1----:R-:W-:Y:S01]  /*68f0*/  HMMA.16816.F32.BF16 R112, R172.reuse, R44, R112 ;  /* 0x0000002cac70723c */ /* 0x042fe20000041870 */
[----:B------:R-:W-:Y:S01]  /*6900*/  FMUL.FTZ R57, R20, UR21 ;  /* 0x0000001514397c20 */ /* 0x000fe20008410000 */
[----:B------:R-:W-:Y:S01]  /*6910*/  FMUL.FTZ R20, R12, UR21 ;  /* 0x000000150c147c20 */ /* 0x000fe20008410000 */
[C---:B------:R-:W-:Y:S01]  /*6920*/  ISETP.GE.AND P1, PT, R29.reuse, R165, PT ;  /* 0x000000a51d00720c */ /* 0x040fe20003f26270 */
[----:B------:R-:W-:Y:S01]  /*6930*/  FMUL.FTZ R6, R92, UR21 ;  /* 0x000000155c067c20 */ /* 0x000fe20008410000 */
[----:B------:R1:W-:Y:S01]  /*6940*/  MUFU.TANH R45, R32 ;  /* 0x00000020002d7308 */ /* 0x0003e20000002400 */
[----:B------:R-:W-:Y:S01]  /*6950*/  ISETP.GE.AND P5, PT, R29, R164, PT ;  /* 0x000000a41d00720c */ /* 0x000fe20003fa6270 */
[----:B------:R-:W-:Y:S01]  /*6960*/  HMMA.16816.F32.BF16 R100, R172, R54, R100 ;  /* 0x00000036ac64723c */ /* 0x000fe20000041864 */
[----:B----4-:R-:W-:Y:S01]  /*6970*/  FMUL.FTZ R35, R9, UR21 ;  /* 0x0000001509237c20 */ /* 0x010fe20008410000 */
[----:B------:R-:W-:Y:S01]  /*6980*/  FMUL.FTZ R17, R138, UR21 ;  /* 0x000000158a117c20 */ /* 0x000fe20008410000 */
[C---:B------:R-:W-:Y:S01]  /*6990*/  VIADD R138, R5.reuse, 0x38 ;  /* 0x00000038058a7836 */ /* 0x040fe20000000000 */
[C---:B------:R-:W-:Y:S01]  /*69a0*/  IADD3 R56, R5.reuse, 0x40, RZ ;  /* 0x0000004005387810 */ /* 0x040fe20007ffe0ff */
[C---:B------:R-:W-:Y:S01]  /*69b0*/  VIADD R191, R5.reuse, 0x79 ;  /* 0x0000007905bf7836 */ /* 0x040fe20000000000 */
[----:B------:R3:W-:Y:S01]  /*69c0*/  MUFU.TANH R83, R21 ;  /* 0x0000001500537308 */ /* 0x0007e20000002400 */
[----:B--2---:R-:W-:-:S02]  /*69d0*/  VIADD R28, R5, 0x1 ;  /* 0x00000001051c7836 */ /* 0x004fc40000000000 */
[----:B------:R-:W-:Y:S01]  /*69e0*/  FMUL.FTZ R54, R26, UR21 ;  /* 0x000000151a367c20 */ /* 0x000fe20008410000 */
[----:B------:R-:W-:Y:S01]  /*69f0*/  FMUL.FTZ R26, R19, UR21 ;  /* 0x00000015131a7c20 */ /* 0x000fe20008410000 */
[----:B------:R-:W-:Y:S01]  /*6a00*/  FMUL.FTZ R19, R8, UR21 ;  /* 0x0000001508137c20 */ /* 0x000fe20008410000 */
[----:B------:R-:W-:Y:S01]  /*6a10*/  HMMA.16816.F32.BF16 R108, R172, R46, R108 ;  /* 0x0000002eac6c723c */ /* 0x000fe2000004186c */
[C---:B------:R-:W-:Y:S01]  /*6a20*/  ISETP.GE.AND P6, PT, R28.reuse, R165, PT ;  /* 0x000000a51c00720c */ /* 0x040fe20003fc6270 */
[----:B------:R-:W-:Y:S01]  /*6a30*/  FMUL.FTZ R55, R27, UR21 ;  /* 0x000000151b377c20 */ /* 0x000fe20008410000 */
[----:B------:R-:W-:Y:S01]  /*6a40*/  ISETP.GE.AND P0, PT, R28, R164, PT ;  /* 0x000000a41c00720c */ /* 0x000fe20003f06270 */
[----:B-1----:R-:W-:Y:S01]  /*6a50*/  FMUL.FTZ R32, R31, UR21 ;  /* 0x000000151f207c20 */ /* 0x002fe20008410000 */
[----:B------:R-:W-:Y:S01]  /*6a60*/  FMUL.FTZ R31, R24, UR21 ;  /* 0x00000015181f7c20 */ /* 0x000fe20008410000 */
[----:B------:R-:W-:Y:S01]  /*6a70*/  I2FP.F32.S32 R28, R28 ;  /* 0x0000001c001c7245 */ /* 0x000fe20000201400 */
[----:B------:R1:W-:Y:S01]  /*6a80*/  MUFU.TANH R62, R23 ;  /* 0x00000017003e7308 */ /* 0x0003e20000002400 */
[----:B------:R-:W-:Y:S01]  /*6a90*/  FMUL.FTZ R24, R15, UR21 ;  /* 0x000000150f187c20 */ /* 0x000fe20008410000 */
[----:B------:R-:W-:Y:S01]  /*6aa0*/  FMUL.FTZ R9, R113, UR21 ;  /* 0x0000001571097c20 */ /* 0x000fe20008410000 */
[----:B------:R-:W-:-:S02]  /*6ab0*/  VIADD R113, R5, 0x20 ;  /* 0x0000002005717836 */ /* 0x000fc40000000000 */
[----:B------:R-:W-:Y:S01]  /*6ac0*/  FFMA.FTZ R153, R28, UR5, R153 ;  /* 0x000000051c997c23 */ /* 0x000fe20008010099 */
[----:B---3--:R-:W-:Y:S01]  /*6ad0*/  FFMA.FTZ R21, R4, UR5, R152 ;  /* 0x0000000504157c23 */ /* 0x008fe20008010098 */
[----:B------:R-:W-:Y:S01]  /*6ae0*/  FMUL.FTZ R10, R112, UR21 ;  /* 0x00000015700a7c20 */ /* 0x000fe20008410000 */
[C---:B------:R-:W-:Y:S01]  /*6af0*/  VIADD R112, R5.reuse, 0x21 ;  /* 0x0000002105707836 */ /* 0x040fe20000000000 */
[----:B------:R2:W-:Y:S01]  /*6b00*/  MUFU.TANH R13, R31 ;  /* 0x0000001f000d7308 */ /* 0x0005e20000002400 */
[----:B------:R-:W-:Y:S01]  /*6b10*/  VIADD R46, R5, 0x29 ;  /* 0x00000029052e7836 */ /* 0x000fe20000000000 */
[----:B------:R-:W-:Y:S01]  /*6b20*/  FSEL R21, R21, -INF , !P4 ;  /* 0xff80000015157808 */ /* 0x000fe20006000000 */
[----:B------:R-:W-:Y:S01]  /*6b30*/  FMUL.FTZ R15, R135, UR21 ;  /* 0x00000015870f7c20 */ /* 0x000fe20008410000 */
[C---:B------:R-:W-:Y:S02]  /*6b40*/  VIADD R135, R5.reuse, 0x30 ;  /* 0x0000003005877836 */ /* 0x040fe40000000000 */
[----:B------:R-:W-:Y:S01]  /*6b50*/  FMUL.FTZ R27, R136, UR21 ;  /* 0x00000015881b7c20 */ /* 0x000fe20008410000 */
[----:B------:R-:W-:-:S02]  /*6b60*/  VIADD R47, R5, 0x31 ;  /* 0x00000031052f7836 */ /* 0x000fc40000000000 */
[----:B------:R-:W-:Y:S01]  /*6b70*/  FMUL.FTZ R116, R116, UR21 ;  /* 0x0000001574747c20 */ /* 0x000fe20008410000 */
[----:B------:R3:W-:Y:S01]  /*6b80*/  MUFU.TANH R44, R39 ;  /* 0x00000027002c7308 */ /* 0x0007e20000002400 */
[----:B-1----:R-:W-:Y:S01]  /*6b90*/  I2FP.F32.S32 R23, R29 ;  /* 0x0000001d00177245 */ /* 0x002fe20000201400 */
[----:B------:R-:W-:Y:S01]  /*6ba0*/  FFMA.FTZ R29, R28, UR5, R2 ;  /* 0x000000051c1d7c23 */ /* 0x000fe20008010002 */
[----:B------:R-:W-:Y:S02]  /*6bb0*/  VIADD R171, R5, 0x98 ;  /* 0x0000009805ab7836 */ /* 0x000fe40000000000 */
[----:B------:R-:W-:Y:S01]  /*6bc0*/  FMUL.FTZ R118, R118, UR21 ;  /* 0x0000001576767c20 */ /* 0x000fe20008410000 */
[----:B------:R-:W-:Y:S01]  /*6bd0*/  FMUL.FTZ R121, R121, UR21 ;  /* 0x0000001579797c20 */ /* 0x000fe20008410000 */
[C---:B------:R-:W-:Y:S01]  /*6be0*/  FFMA.FTZ R28, R23.reuse, UR5, R144 ;  /* 0x00000005171c7c23 */ /* 0x040fe20008010090 */
[----:B------:R-:W-:Y:S01]  /*6bf0*/  FFMA.FTZ R148, R23, UR5, R148 ;  /* 0x0000000517947c23 */ /* 0x000fe20008010094 */
[----:B------:R1:W-:Y:S01]  /*6c00*/  MUFU.TANH R90, R22 ;  /* 0x00000016005a7308 */ /* 0x0003e20000002400 */
[----:B--2---:R-:W-:Y:S01]  /*6c10*/  VIADD R31, R5, 0x9 ;  /* 0x00000009051f7836 */ /* 0x004fe20000000000 */
[----:B------:R-:W-:Y:S01]  /*6c20*/  FSEL R29, R29, -INF , !P6 ;  /* 0xff8000001d1d7808 */ /* 0x000fe20007000000 */
[----:B------:R-:W-:Y:S01]  /*6c30*/  FMUL.FTZ R120, R120, UR21 ;  /* 0x0000001578787c20 */ /* 0x000fe20008410000 */
[----:B------:R-:W-:Y:S01]  /*6c40*/  FSEL R28, R28, -INF , !P1 ;  /* 0xff8000001c1c7808 */ /* 0x000fe20004800000 */
[----:B------:R-:W-:Y:S01]  /*6c50*/  FMUL.FTZ R123, R123, UR21 ;  /* 0x000000157b7b7c20 */ /* 0x000fe20008410000 */
[----:B------:R-:W-:Y:S01]  /*6c60*/  ISETP.GE.AND P2, PT, R31, R165, PT ;  /* 0x000000a51f00720c */ /* 0x000fe20003f46270 */
[----:B------:R-:W-:Y:S01]  /*6c70*/  FMUL.FTZ R115, R115, UR21 ;  /* 0x0000001573737c20 */ /* 0x000fe20008410000 */
[-C--:B------:R-:W-:Y:S01]  /*6c80*/  ISETP.GE.AND P4, PT, R31, R164.reuse, PT ;  /* 0x000000a41f00720c */ /* 0x080fe20003f86270 */
[----:B---3--:R-:W-:Y:S01]  /*6c90*/  VIADD R39, R5, 0x18 ;  /* 0x0000001805277836 */ /* 0x008fe20000000000 */
[----:B------:R-:W-:Y:S01]  /*6ca0*/  I2FP.F32.S32 R31, R31 ;  /* 0x0000001f001f7245 */ /* 0x000fe20000201400 */
[----:B------:R2:W-:Y:S01]  /*6cb0*/  MUFU.TANH R89, R20 ;  /* 0x0000001400597308 */ /* 0x0005e20000002400 */
[-C--:B------:R-:W-:Y:S01]  /*6cc0*/  ISETP.GE.AND P1, PT, R42, R165.reuse, PT ;  /* 0x000000a52a00720c */ /* 0x080fe20003f26270 */
[----:B------:R-:W-:Y:S01]  /*6cd0*/  FMUL.FTZ R117, R117, UR21 ;  /* 0x0000001575757c20 */ /* 0x000fe20008410000 */
[----:B------:R-:W-:Y:S01]  /*6ce0*/  FMUL.FTZ R119, R119, UR21 ;  /* 0x0000001577777c20 */ /* 0x000fe20008410000 */
[C---:B------:R-:W-:Y:S01]  /*6cf0*/  FFMA.FTZ R23, R31.reuse, UR5, R145 ;  /* 0x000000051f177c23 */ /* 0x040fe20008010091 */
[----:B------:R-:W-:Y:S01]  /*6d00*/  FFMA.FTZ R149, R31, UR5, R149 ;  /* 0x000000051f957c23 */ /* 0x000fe20008010095 */
[----:B------:R-:W-:Y:S01]  /*6d10*/  VIADD R31, R5, 0x10 ;  /* 0x00000010051f7836 */ /* 0x000fe20000000000 */
[----:B-1----:R-:W-:Y:S01]  /*6d20*/  FSEL R22, R153, -INF , !P0 ;  /* 0xff80000099167808 */ /* 0x002fe20004000000 */
[----:B------:R1:W-:Y:S01]  /*6d30*/  MUFU.TANH R2, R26 ;  /* 0x0000001a00027308 */ /* 0x0003e20000002400 */
[----:B------:R-:W-:Y:S01]  /*6d40*/  FSEL R23, R23, -INF , !P2 ;  /* 0xff80000017177808 */ /* 0x000fe20005000000 */
[----:B------:R-:W-:Y:S01]  /*6d50*/  VIADD R153, R5, 0xa8 ;  /* 0x000000a805997836 */ /* 0x000fe20000000000 */
[C---:B------:R-:W-:Y:S01]  /*6d60*/  ISETP.GE.AND P6, PT, R31.reuse, R165, PT ;  /* 0x000000a51f00720c */ /* 0x040fe20003fc6270 */
[----:B------:R-:W-:Y:S01]  /*6d70*/  FMUL.FTZ R114, R114, UR21 ;  /* 0x0000001572727c20 */ /* 0x000fe20008410000 */
[-C--:B------:R-:W-:Y:S01]  /*6d80*/  ISETP.GE.AND P0, PT, R31, R164.reuse, PT ;  /* 0x000000a41f00720c */ /* 0x080fe20003f06270 */
[----:B------:R-:W-:Y:S01]  /*6d90*/  FMUL.FTZ R104, R104, UR21 ;  /* 0x0000001568687c20 */ /* 0x000fe20008410000 */
[----:B------:R-:W-:Y:S01]  /*6da0*/  I2FP.F32.S32 R31, R31 ;  /* 0x0000001f001f7245 */ /* 0x000fe20000201400 */
[----:B------:R3:W-:Y:S01]  /*6db0*/  MUFU.TANH R12, R33 ;  /* 0x00000021000c7308 */ /* 0x0007e20000002400 */
[----:B--2---:R-:W-:Y:S01]  /*6dc0*/  FSEL R20, R148, -INF , !P5 ;  /* 0xff80000094147808 */ /* 0x004fe20006800000 */
[----:B------:R-:W-:Y:S01]  /*6dd0*/  FMUL.FTZ R106, R106, UR21 ;  /* 0x000000156a6a7c20 */ /* 0x000fe20008410000 */
[----:B------:R-:W-:Y:S01]  /*6de0*/  ISETP.GE.AND P5, PT, R42, R164, PT ;  /* 0x000000a42a00720c */ /* 0x000fe20003fa6270 */
[----:B------:R-:W-:Y:S01]  /*6df0*/  FMUL.FTZ R108, R108, UR21 ;  /* 0x000000156c6c7c20 */ /* 0x000fe20008410000 */
[----:B------:R-:W-:Y:S01]  /*6e00*/  I2FP.F32.S32 R42, R42 ;  /* 0x0000002a002a7245 */ /* 0x000fe20000201400 */
[----:B------:R-:W-:Y:S01]  /*6e10*/  FMUL.FTZ R110, R110, UR21 ;  /* 0x000000156e6e7c20 */ /* 0x000fe20008410000 */
[----:B------:R-:W-:Y:S01]  /*6e20*/  ISETP.GE.AND P2, PT, R39, R165, PT ;  /* 0x000000a52700720c */ /* 0x000fe20003f46270 */
[----:B------:R2:W-:Y:S01]  /*6e30*/  MUFU.TANH R91, R25 ;  /* 0x00000019005b7308 */ /* 0x0005e20000002400 */
[----:B-1----:R-:W-:Y:S01]  /*6e40*/  FSEL R26, R149, -INF , !P4 ;  /* 0xff800000951a7808 */ /* 0x002fe20006000000 */
[----:B------:R-:W-:Y:S01]  /*6e50*/  FFMA.FTZ R151, R42, UR5, R151 ;  /* 0x000000052a977c23 */ /* 0x000fe20008010097 */
[----:B------:R-:W-:Y:S01]  /*6e60*/  ISETP.GE.AND P4, PT, R39, R164, PT ;  /* 0x000000a42700720c */ /* 0x000fe20003f86270 */
[----:B------:R-:W-:Y:S01]  /*6e70*/  FMUL.FTZ R100, R100, UR21 ;  /* 0x0000001564647c20 */ /* 0x000fe20008410000 */
[----:B------:R-:W-:Y:S01]  /*6e80*/  I2FP.F32.S32 R39, R39 ;  /* 0x0000002700277245 */ /* 0x000fe20000201400 */
[----:B------:R-:W-:Y:S01]  /*6e90*/  FMUL.FTZ R101, R101, UR21 ;  /* 0x0000001565657c20 */ /* 0x000fe20008410000 */
[----:B------:R-:W-:Y:S01]  /*6ea0*/  FMUL.FTZ R102, R102, UR21 ;  /* 0x0000001566667c20 */ /* 0x000fe20008410000 */
[----:B------:R1:W-:Y:S01]  /*6eb0*/  MUFU.TANH R143, R30 ;  /* 0x0000001e008f7308 */ /* 0x0003e20000002400 */
[----:B---3--:R-:W-:Y:S01]  /*6ec0*/  FFMA.FTZ R33, R31, UR5, R146 ;  /* 0x000000051f217c23 */ /* 0x008fe20008010092 */
[C---:B------:R-:W-:Y:S01]  /*6ed0*/  FFMA.FTZ R140, R39.reuse, UR5, R140 ;  /* 0x00000005278c7c23 */ /* 0x040fe2000801008c */
        /* <DEDUP_REMOVED lines=8> */
[C---:B------:R-:W-:Y:S01]  /*6f60*/  IADD3 R42, R5.reuse, 0x19, RZ ;  /* 0x00000019052a7810 */ /* 0x040fe20007ffe0ff */
[----:B------:R-:W-:-:S02]  /*6f70*/  VIADD R150, R5, 0x48 ;  /* 0x0000004805967836 */ /* 0x000fc40000000000 */
[----:B------:R-:W-:Y:S01]  /*6f80*/  FMUL.FTZ R96, R96, UR21 ;  /* 0x0000001560607c20 */ /* 0x000fe20008410000 */
[----:B------:R-:W-:Y:S01]  /*6f90*/  FSEL R25, R25, -INF , !P0 ;  /* 0xff80000019197808 */ /* 0x000fe20004000000 */
[----:B------:R-:W-:Y:S01]  /*6fa0*/  FMUL.FTZ R98, R98, UR21 ;  /* 0x0000001562627c20 */ /* 0x000fe20008410000 */
[----:B------:R2:W-:Y:S01]  /*6fb0*/  MUFU.TANH R147, R24 ;  /* 0x0000001800937308 */ /* 0x0005e20000002400 */
[----:B------:R-:W-:Y:S01]  /*6fc0*/  FSEL R31, R31, -INF , !P1 ;  /* 0xff8000001f1f7808 */ /* 0x000fe20004800000 */
[----:B------:R-:W-:Y:S01]  /*6fd0*/  FMUL.FTZ R103, R103, UR21 ;  /* 0x0000001567677c20 */ /* 0x000fe20008410000 */
[CC--:B------:R-:W-:Y:S01]  /*6fe0*/  ISETP.GE.AND P6, PT, R42.reuse, R165.reuse, PT ;  /* 0x000000a52a00720c */ /* 0x0c0fe20003fc6270 */
[----:B------:R-:W-:Y:S01]  /*6ff0*/  FMUL.FTZ R97, R97, UR21 ;  /* 0x0000001561617c20 */ /* 0x000fe20008410000 */
[----:B------:R-:W-:Y:S01]  /*7000*/  ISETP.GE.AND P0, PT, R42, R164, PT ;  /* 0x000000a42a00720c */ /* 0x000fe20003f06270 */
[----:B------:R-:W-:Y:S01]  /*7010*/  FMUL.FTZ R93, R93, UR21 ;  /* 0x000000155d5d7c20 */ /* 0x000fe20008410000 */
[-C--:B------:R-:W-:Y:S01]  /*7020*/  ISETP.GE.AND P1, PT, R113, R165.reuse, PT ;  /* 0x000000a57100720c */ /* 0x080fe20003f26270 */
[----:B------:R4:W-:Y:S01]  /*7030*/  MUFU.TANH R16, R34 ;  /* 0x0000002200107308 */ /* 0x0009e20000002400 */
[----:B------:R-:W-:Y:S01]  /*7040*/  I2FP.F32.S32 R42, R42 ;  /* 0x0000002a002a7245 */ /* 0x000fe20000201400 */
[----:B------:R-:W-:Y:S01]  /*7050*/  FMUL.FTZ R94, R94, UR21 ;  /* 0x000000155e5e7c20 */ /* 0x000fe20008410000 */
[----:B-1----:R-:W-:Y:S01]  /*7060*/  FSEL R30, R140, -INF , !P2 ;  /* 0xff8000008c1e7808 */ /* 0x002fe20005000000 */
[----:B------:R-:W-:Y:S01]  /*7070*/  FMUL.FTZ R95, R95, UR21 ;  /* 0x000000155f5f7c20 */ /* 0x000fe20008410000 */
[----:B---3--:R-:W-:Y:S01]  /*7080*/  FSEL R19, R154, -INF , !P4 ;  /* 0xff8000009a137808 */ /* 0x008fe20006000000 */
[----:B------:R-:W-:Y:S01]  /*7090*/  FFMA.FTZ R39, R42, UR5, R141 ;  /* 0x000000052a277c23 */ /* 0x000fe2000801008d */
[----:B------:R-:W-:Y:S01]  /*70a0*/  ISETP.GE.AND P2, PT, R112, R165, PT ;  /* 0x000000a57000720c */ /* 0x000fe20003f46270 */
[----:B------:R-:W-:Y:S01]  /*70b0*/  FFMA.FTZ R155, R42, UR5, R155 ;  /* 0x000000052a9b7c23 */ /* 0x000fe2000801009b */
[----:B--2---:R-:W-:Y:S01]  /*70c0*/  FSEL R24, R151, -INF , !P5 ;  /* 0xff80000097187808 */ /* 0x004fe20006800000 */
[----:B------:R-:W-:Y:S01]  /*70d0*/  VIADD R42, R5, 0x28 ;  /* 0x00000028052a7836 */ /* 0x000fe20000000000 */
[-C--:B------:R-:W-:Y:S01]  /*70e0*/  ISETP.GE.AND P5, PT, R113, R164.reuse, PT ;  /* 0x000000a47100720c */ /* 0x080fe20003fa6270 */
[----:B------:R1:W-:Y:S01]  /*70f0*/  MUFU.TANH R8, R32 ;  /* 0x0000002000087308 */ /* 0x0003e20000002400 */
[----:B------:R-:W-:Y:S01]  /*7100*/  I2FP.F32.S32 R113, R113 ;  /* 0x0000007100717245 */ /* 0x000fe20000201400 */
[----:B------:R-:W-:Y:S01]  /*7110*/  VIADD R151, R5, 0x49 ;  /* 0x0000004905977836 */ /* 0x000fe20000000000 */
[----:B------:R-:W-:-:S02]  /*7120*/  ISETP.GE.AND P4, PT, R112, R164, PT ;  /* 0x000000a47000720c */ /* 0x000fc40003f86270 */
[----:B------:R-:W-:Y:S01]  /*7130*/  I2FP.F32.S32 R112, R112 ;  /* 0x0000007000707245 */ /* 0x000fe20000201400 */
[C---:B------:R-:W-:Y:S01]  /*7140*/  FFMA.FTZ R142, R113.reuse, UR5, R142 ;  /* 0x00000005718e7c23 */ /* 0x040fe2000801008e */
[----:B------:R-:W-:Y:S01]  /*7150*/  FFMA.FTZ R113, R113, UR5, R85 ;  /* 0x0000000571717c23 */ /* 0x000fe20008010055 */
[----:B----4-:R-:W-:Y:S01]  /*7160*/  FMUL.FTZ R34, R11, UR21 ;  /* 0x000000150b227c20 */ /* 0x010fe20008410000 */
[----:B------:R2:W-:Y:S01]  /*7170*/  MUFU.TANH R85, R35 ;  /* 0x0000002300557308 */ /* 0x0005e20000002400 */
[C---:B------:R-:W-:Y:S01]  /*7180*/  FFMA.FTZ R43, R112.reuse, UR5, R84 ;  /* 0x00000005702b7c23 */ /* 0x040fe20008010054 */
[----:B------:R-:W-:Y:S01]  /*7190*/  FFMA.FTZ R112, R112, UR5, R86 ;  /* 0x0000000570707c23 */ /* 0x000fe20008010056 */
[----:B------:R-:W-:Y:S01]  /*71a0*/  FSEL R39, R39, -INF , !P6 ;  /* 0xff80000027277808 */ /* 0x000fe20007000000 */
[----:B------:R-:W-:Y:S01]  /*71b0*/  FMUL.FTZ R11, R122, UR21 ;  /* 0x000000157a0b7c20 */ /* 0x000fe20008410000 */
[----:B------:R-:W-:Y:S02]  /*71c0*/  ISETP.GE.AND P6, PT, R42, R165, PT ;  /* 0x000000a52a00720c */ /* 0x000fe40003fc6270 */
[----:B------:R-:W-:Y:S01]  /*71d0*/  FSEL R113, R113, -INF , !P5 ;  /* 0xff80000071717808 */ /* 0x000fe20006800000 */
[----:B------:R3:W-:Y:S01]  /*71e0*/  MUFU.TANH R84, R18 ;  /* 0x0000001200547308 */ /* 0x0007e20000002400 */
[-C--:B------:R-:W-:Y:S01]  /*71f0*/  ISETP.GE.AND P5, PT, R46, R164.reuse, PT ;  /* 0x000000a42e00720c */ /* 0x080fe20003fa6270 */
[----:B-1----:R-:W-:Y:S01]  /*7200*/  FMUL.FTZ R32, R7, UR21 ;  /* 0x0000001507207c20 */ /* 0x002fe20008410000 */
[----:B------:R-:W-:Y:S01]  /*7210*/  FSEL R112, R112, -INF , !P4 ;  /* 0xff80000070707808 */ /* 0x000fe20006000000 */
[----:B------:R-:W-:Y:S01]  /*7220*/  FMUL.FTZ R7, R111, UR21 ;  /* 0x000000156f077c20 */ /* 0x000fe20008410000 */
[----:B------:R-:W-:-:S03]  /*7230*/  ISETP.GE.AND P4, PT, R135, R164, PT ;  /* 0x000000a48700720c */ /* 0x000fc60003f86270 */
[----:B------:R1:W-:Y:S01]  /*7240*/  MUFU.TANH R86, R34 ;  /* 0x0000002200567308 */ /* 0x0003e20000002400 */
[----:B--2---:R-:W-:Y:S02]  /*7250*/  FSEL R35, R142, -INF , !P1 ;  /* 0xff8000008e237808 */ /* 0x004fe40004800000 */
[----:B------:R-:W-:Y:S02]  /*7260*/  ISETP.GE.AND P1, PT, R46, R165, PT ;  /* 0x000000a52e00720c */ /* 0x000fe40003f26270 */
[----:B------:R-:W-:-:S03]  /*7270*/  I2FP.F32.S32 R46, R46 ;  /* 0x0000002e002e7245 */ /* 0x000fc60000201400 */
[----:B------:R-:W2:Y:S01]  /*7280*/  MUFU.TANH R37, R37 ;  /* 0x0000002500257308 */ /* 0x000ea20000002400 */
[----:B---3--:R-:W-:Y:S01]  /*7290*/  FSEL R18, R155, -INF , !P0 ;  /* 0xff8000009b127808 */ /* 0x008fe20004000000 */
[----:B------:R-:W-:Y:S01]  /*72a0*/  FFMA.FTZ R88, R46, UR5, R88 ;  /* 0x000000052e587c23 */ /* 0x000fe20008010058 */
[----:B------:R-:W-:Y:S02]  /*72b0*/  ISETP.GE.AND P0, PT, R42, R164, PT ;  /* 0x000000a42a00720c */ /* 0x000fe40003f06270 */
[----:B------:R-:W-:Y:S02]  /*72c0*/  I2FP.F32.S32 R42, R42 ;  /* 0x0000002a002a7245 */ /* 0x000fe40000201400 */
[----:B------:R-:W-:Y:S01]  /*72d0*/  FSEL R202, R88, -INF , !P5 ;  /* 0xff80000058ca7808 */ /* 0x000fe20006800000 */
[----:B------:R-:W3:Y:S01]  /*72e0*/  MUFU.TANH R38, R38 ;  /* 0x0000002600267308 */ /* 0x000ee20000002400 */
[----:B-1----:R-:W-:Y:S01]  /*72f0*/  FSEL R34, R43, -INF , !P2 ;  /* 0xff8000002b227808 */ /* 0x002fe20005000000 */
[C---:B------:R-:W-:Y:S01]  /*7300*/  FFMA.FTZ R43, R42.reuse, UR5, R80 ;  /* 0x000000052a2b7c23 */ /* 0x040fe20008010050 */
[----:B------:R-:W-:Y:S01]  /*7310*/  ISETP.GE.AND P2, PT, R135, R165, PT ;  /* 0x000000a58700720c */ /* 0x000fe20003f46270 */
[----:B------:R-:W-:Y:S01]  /*7320*/  FFMA.FTZ R87, R42, UR5, R87 ;  /* 0x000000052a577c23 */ /* 0x000fe20008010057 */
[----:B------:R-:W-:Y:S01]  /*7330*/  I2FP.F32.S32 R135, R135 ;  /* 0x0000008700877245 */ /* 0x000fe20000201400 */
[----:B------:R-:W-:Y:S01]  /*7340*/  FFMA.FTZ R42, R46, UR5, R81 ;  /* 0x000000052e2a7c23 */ /* 0x000fe20008010051 */
[----:B------:R-:W-:Y:S01]  /*7350*/  VIADD R46, R5, 0x39 ;  /* 0x00000039052e7836 */ /* 0x000fe20000000000 */
[----:B------:R1:W-:Y:S01]  /*7360*/  MUFU.TANH R80, R40 ;  /* 0x0000002800507308 */ /* 0x0003e20000002400 */
[----:B------:R-:W-:-:S02]  /*7370*/  ISETP.GE.AND P5, PT, R138, R164, PT ;  /* 0x000000a48a00720c */ /* 0x000fc40003fa6270 */
[----:B------:R-:W-:Y:S02]  /*7380*/  FSEL R42, R42, -INF , !P1 ;  /* 0xff8000002a2a7808 */ /* 0x000fe40004800000 */
[-C--:B------:R-:W-:Y:S02]  /*7390*/  ISETP.GE.AND P1, PT, R138, R165.reuse, PT ;  /* 0x000000a58a00720c */ /* 0x080fe40003f26270 */
[----:B------:R-:W-:Y:S01]  /*73a0*/  I2FP.F32.S32 R138, R138 ;  /* 0x0000008a008a7245 */ /* 0x000fe20000201400 */
[----:B------:R-:W-:Y:S01]  /*73b0*/  MUFU.TANH R81, R32 ;  /* 0x0000002000517308 */ /* 0x000fe20000002400 */
[----:B------:R-:W-:Y:S02]  /*73c0*/  FSEL R43, R43, -INF , !P6 ;  /* 0xff8000002b2b7808 */ /* 0x000fe40007000000 */
[----:B------:R-:W-:Y:S02]  /*73d0*/  FSEL R111, R87, -INF , !P0 ;  /* 0xff800000576f7808 */ /* 0x000fe40004000000 */
[----:B------:R-:W-:-:S02]  /*73e0*/  ISETP.GE.AND P6, PT, R47, R165, PT ;  /* 0x000000a52f00720c */ /* 0x000fc40003fc6270 */
[----:B------:R-:W-:Y:S01]  /*73f0*/  ISETP.GE.AND P0, PT, R47, R164, PT ;  /* 0x000000a42f00720c */ /* 0x000fe20003f06270 */
[----:B------:R-:W4:Y:S01]  /*7400*/  MUFU.TANH R55, R55 ;  /* 0x0000003700377308 */ /* 0x000f220000002400 */
[C---:B-1----:R-:W-:Y:S01]  /*7410*/  FFMA.FTZ R40, R135.reuse, UR5, R82 ;  /* 0x0000000587287c23 */ /* 0x042fe20008010052 */
[----:B------:R-:W-:-:S04]  /*7420*/  FFMA.FTZ R135, R135, UR5, R77 ;  /* 0x0000000587877c23 */ /* 0x000fc8000801004d */
[----:B------:R-:W-:Y:S02]  /*7430*/  FSEL R40, R40, -INF , !P2 ;  /* 0xff80000028287808 */ /* 0x000fe40005000000 */
[----:B------:R1:W-:Y:S01]  /*7440*/  MUFU.TANH R77, R41 ;  /* 0x00000029004d7308 */ /* 0x0003e20000002400 */
[----:B------:R-:W-:Y:S02]  /*7450*/  FSEL R135, R135, -INF , !P4 ;  /* 0xff80000087877808 */ /* 0x000fe40006000000 */
[C---:B------:R-:W-:Y:S02]  /*7460*/  ISETP.GE.AND P2, PT, R46.reuse, R165, PT ;  /* 0x000000a52e00720c */ /* 0x040fe40003f46270 */
[----:B------:R-:W-:-:S03]  /*7470*/  ISETP.GE.AND P4, PT, R46, R164, PT ;  /* 0x000000a42e00720c */ /* 0x000fc60003f86270 */
[----:B------:R2:W-:Y:S08]  /*7480*/  MUFU.TANH R82, R36 ;  /* 0x0000002400527308 */ /* 0x0005f00000002400 */
[----:B------:R-:W4:Y:S01]  /*7490*/  MUFU.TANH R54, R54 ;  /* 0x0000003600367308 */ /* 0x000f220000002400 */
[----:B-1----:R-:W-:-:S05]  /*74a0*/  I2FP.F32.S32 R41, R47 ;  /* 0x0000002f00297245 */ /* 0x002fca0000201400 */
[C---:B------:R-:W-:Y:S01]  /*74b0*/  FFMA.FTZ R47, R41.reuse, UR5, R76 ;  /* 0x00000005292f7c23 */ /* 0x040fe2000801004c */
[----:B------:R-:W-:Y:S01]  /*74c0*/  FFMA.FTZ R78, R41, UR5, R78 ;  /* 0x00000005294e7c23 */ /* 0x000fe2000801004e */
[----:B------:R-:W1:Y:S01]  /*74d0*/  MUFU.TANH R57, R57 ;  /* 0x0000003900397308 */ /* 0x000e620000002400 */
[----:B--2---:R-:W-:Y:S01]  /*74e0*/  I2FP.F32.S32 R36, R46 ;  /* 0x0000002e00247245 */ /* 0x004fe20000201400 */
[C---:B------:R-:W-:Y:S01]  /*74f0*/  FFMA.FTZ R46, R138.reuse, UR5, R79 ;  /* 0x000000058a2e7c23 */ /* 0x040fe2000801004f */
[----:B------:R-:W-:Y:S01]  /*7500*/  FFMA.FTZ R138, R138, UR5, R73 ;  /* 0x000000058a8a7c23 */ /* 0x000fe20008010049 */
[----:B------:R-:W-:Y:S01]  /*7510*/  FSEL R47, R47, -INF , !P6 ;  /* 0xff8000002f2f7808 */ /* 0x000fe20007000000 */
[C---:B------:R-:W-:Y:S02]  /*7520*/  VIADD R76, R5.reuse, 0xc9 ;  /* 0x000000c9054c7836 */ /* 0x040fe40000000000 */
[C---:B------:R-:W-:Y:S01]  /*7530*/  FFMA.FTZ R41, R36.reuse, UR5, R72 ;  /* 0x0000000524297c23 */ /* 0x040fe20008010048 */
[----:B------:R-:W-:Y:S01]  /*7540*/  FFMA.FTZ R74, R36, UR5, R74 ;  /* 0x00000005244a7c23 */ /* 0x000fe2000801004a */
[C---:B------:R-:W-:Y:S01]  /*7550*/  VIADD R36, R5.reuse, 0x41 ;  /* 0x0000004105247836 */ /* 0x040fe20000000000 */
[----:B------:R-:W-:Y:S01]  /*7560*/  FSEL R136, R78, -INF , !P0 ;  /* 0xff8000004e887808 */ /* 0x000fe20004000000 */
[----:B------:R-:W-:Y:S01]  /*7570*/  MUFU.TANH R58, R58 ;  /* 0x0000003a003a7308 */ /* 0x000fe20000002400 */
[C---:B------:R-:W-:Y:S01]  /*7580*/  ISETP.GE.AND P6, PT, R56.reuse, R165, PT ;  /* 0x000000a53800720c */ /* 0x040fe20003fc6270 */
[----:B------:R-:W-:Y:S01]  /*7590*/  VIADD R78, R5, 0xc1 ;  /* 0x000000c1054e7836 */ /* 0x000fe20000000000 */
[----:B------:R-:W-:-:S02]  /*75a0*/  ISETP.GE.AND P0, PT, R56, R164, PT ;  /* 0x000000a43800720c */ /* 0x000fc40003f06270 */
[----:B------:R-:W-:Y:S02]  /*75b0*/  FSEL R46, R46, -INF , !P1 ;  /* 0xff8000002e2e7808 */ /* 0x000fe40004800000 */
[----:B------:R-:W-:Y:S01]  /*75c0*/  FSEL R138, R138, -INF , !P5 ;  /* 0xff8000008a8a7808 */ /* 0x000fe20006800000 */
[----:B------:R-:W2:Y:S01]  /*75d0*/  MUFU.TANH R59, R59 ;  /* 0x0000003b003b7308 */ /* 0x000ea20000002400 */
[----:B------:R-:W-:Y:S02]  /*75e0*/  I2FP.F32.S32 R56, R56 ;  /* 0x0000003800387245 */ /* 0x000fe40000201400 */
[CC--:B------:R-:W-:Y:S02]  /*75f0*/  ISETP.GE.AND P1, PT, R36.reuse, R165.reuse, PT ;  /* 0x000000a52400720c */ /* 0x0c0fe40003f26270 */
[----:B------:R-:W-:Y:S01]  /*7600*/  ISETP.GE.AND P5, PT, R36, R164, PT ;  /* 0x000000a42400720c */ /* 0x000fe20003fa6270 */
[C---:B------:R-:W-:Y:S01]  /*7610*/  FFMA.FTZ R32, R56.reuse, UR5, R75 ;  /* 0x0000000538207c23 */ /* 0x040fe2000801004b */
[----:B------:R-:W-:Y:S01]  /*7620*/  FSEL R41, R41, -INF , !P2 ;  /* 0xff80000029297808 */ /* 0x000fe20005000000 */
[----:B------:R-:W-:Y:S01]  /*7630*/  FFMA.FTZ R69, R56, UR5, R69 ;  /* 0x0000000538457c23 */ /* 0x000fe20008010045 */
[----:B------:R-:W-:Y:S01]  /*7640*/  FSEL R140, R74, -INF , !P4 ;  /* 0xff8000004a8c7808 */ /* 0x000fe20006000000 */
[----:B------:R-:W2:Y:S01]  /*7650*/  MUFU.TANH R72, R180 ;  /* 0x000000b400487308 */ /* 0x000ea20000002400 */
[----:B------:R-:W-:Y:S01]  /*7660*/  I2FP.F32.S32 R36, R36 ;  /* 0x0000002400247245 */ /* 0x000fe20000201400 */
[C---:B------:R-:W-:Y:S01]  /*7670*/  VIADD R74, R5.reuse, 0xd1 ;  /* 0x000000d1054a7836 */ /* 0x040fe20000000000 */
[CC--:B------:R-:W-:Y:S01]  /*7680*/  ISETP.GE.AND P2, PT, R150.reuse, R165.reuse, PT ;  /* 0x000000a59600720c */ /* 0x0c0fe20003f46270 */
[----:B------:R-:W-:Y:S01]  /*7690*/  VIADD R75, R5, 0xd0 ;  /* 0x000000d0054b7836 */ /* 0x000fe20000000000 */
[----:B------:R-:W-:Y:S01]  /*76a0*/  ISETP.GE.AND P4, PT, R150, R164, PT ;  /* 0x000000a49600720c */ /* 0x000fe20003f86270 */
[C---:B------:R-:W-:Y:S01]  /*76b0*/  FFMA.FTZ R56, R36.reuse, UR5, R68 ;  /* 0x0000000524387c23 */ /* 0x040fe20008010044 */
[----:B------:R-:W-:Y:S01]  /*76c0*/  I2FP.F32.S32 R150, R150 ;  /* 0x0000009600967245 */ /* 0x000fe20000201400 */
[----:B------:R-:W-:Y:S01]  /*76d0*/  FFMA.FTZ R70, R36, UR5, R70 ;  /* 0x0000000524467c23 */ /* 0x000fe20008010046 */
[----:B------:R-:W-:Y:S01]  /*76e0*/  FSEL R32, R32, -INF , !P6 ;  /* 0xff80000020207808 */ /* 0x000fe20007000000 */
[----:B------:R-:W-:Y:S01]  /*76f0*/  MUFU.TANH R73, R181 ;  /* 0x000000b500497308 */ /* 0x000fe20000002400 */
[----:B------:R-:W-:Y:S01]  /*7700*/  FSEL R146, R69, -INF , !P0 ;  /* 0xff80000045927808 */ /* 0x000fe20004000000 */
[C---:B------:R-:W-:Y:S01]  /*7710*/  FFMA.FTZ R36, R150.reuse, UR5, R71 ;  /* 0x0000000596247c23 */ /* 0x040fe20008010047 */
[----:B------:R-:W-:Y:S01]  /*7720*/  FFMA.FTZ R150, R150, UR5, R61 ;  /* 0x0000000596967c23 */ /* 0x000fe2000801003d */
[----:B------:R-:W-:Y:S01]  /*7730*/  VIADD R71, R5, 0x50 ;  /* 0x0000005005477836 */ /* 0x000fe20000000000 */
[----:B------:R-:W-:-:S02]  /*7740*/  ISETP.GE.AND P6, PT, R151, R165, PT ;  /* 0x000000a59700720c */ /* 0x000fc40003fc6270 */
[----:B------:R-:W-:Y:S01]  /*7750*/  FSEL R36, R36, -INF , !P2 ;  /* 0xff80000024247808 */ /* 0x000fe20005000000 */
[----:B------:R3:W-:Y:S01]  /*7760*/  MUFU.TANH R61, R27 ;  /* 0x0000001b003d7308 */ /* 0x0007e20000002400 */
[----:B------:R-:W-:Y:S02]  /*7770*/  FSEL R150, R150, -INF , !P4 ;  /* 0xff80000096967808 */ /* 0x000fe40006000000 */
[-C--:B------:R-:W-:Y:S02]  /*7780*/  ISETP.GE.AND P0, PT, R151, R164.reuse, PT ;  /* 0x000000a49700720c */ /* 0x080fe40003f06270 */
[C---:B------:R-:W-:Y:S02]  /*7790*/  ISETP.GE.AND P2, PT, R161.reuse, R165, PT ;  /* 0x000000a5a100720c */ /* 0x040fe40003f46270 */
[----:B------:R-:W-:Y:S01]  /*77a0*/  ISETP.GE.AND P4, PT, R161, R164, PT ;  /* 0x000000a4a100720c */ /* 0x000fe20003f86270 */
[----:B------:R-:W2:Y:S01]  /*77b0*/  MUFU.TANH R182, R182 ;  /* 0x000000b600b67308 */ /* 0x000ea20000002400 */
[----:B------:R-:W-:-:S02]  /*77c0*/  I2FP.F32.S32 R151, R151 ;  /* 0x0000009700977245 */ /* 0x000fc40000201400 */
[----:B------:R-:W-:Y:S02]  /*77d0*/  I2FP.F32.S32 R161, R161 ;  /* 0x000000a100a17245 */ /* 0x000fe40000201400 */
[----:B------:R-:W-:Y:S01]  /*77e0*/  I2FP.F32.S32 R69, R71 ;  /* 0x0000004700457245 */ /* 0x000fe20000201400 */
[C---:B------:R-:W-:Y:S01]  /*77f0*/  FFMA.FTZ R60, R151.reuse, UR5, R60 ;  /* 0x00000005973c7c23 */ /* 0x040fe2000801003c */
[----:B------:R-:W-:Y:S01]  /*7800*/  FFMA.FTZ R151, R151, UR5, R48 ;  /* 0x0000000597977c23 */ /* 0x000fe20008010030 */
[C---:B------:R-:W-:Y:S01]  /*7810*/  FFMA.FTZ R37, R161.reuse, UR5, R37 ;  /* 0x00000005a1257c23 */ /* 0x040fe20008010025 */
[----:B------:R-:W-:Y:S01]  /*7820*/  FFMA.FTZ R161, R161, UR5, R44 ;  /* 0x00000005a1a17c23 */ /* 0x000fe2000801002c */
[----:B---3--:R-:W-:Y:S01]  /*7830*/  FSEL R27, R56, -INF , !P1 ;  /* 0xff800000381b7808 */ /* 0x008fe20004800000 */
[----:B------:R-:W-:Y:S01]  /*7840*/  VIADD R44, R5, 0x58 ;  /* 0x00000058052c7836 */ /* 0x000fe20000000000 */
[----:B------:R-:W-:Y:S01]  /*7850*/  FSEL R149, R70, -INF , !P5 ;  /* 0xff80000046957808 */ /* 0x000fe20006800000 */
[C---:B------:R-:W-:Y:S01]  /*7860*/  FFMA.FTZ R56, R69.reuse, UR5, R49 ;  /* 0x0000000545387c23 */ /* 0x040fe20008010031 */
[----:B------:R-:W-:Y:S01]  /*7870*/  FFMA.FTZ R38, R69, UR5, R38 ;  /* 0x0000000545267c23 */ /* 0x000fe20008010026 */
[----:B------:R-:W-:Y:S01]  /*7880*/  ISETP.GE.AND P5, PT, R71, R164, PT ;  /* 0x000000a44700720c */ /* 0x000fe20003fa6270 */
[----:B------:R-:W-:Y:S01]  /*7890*/  VIADD R49, R5, 0x59 ;  /* 0x0000005905317836 */ /* 0x000fe20000000000 */
[----:B------:R-:W-:Y:S01]  /*78a0*/  FSEL R48, R60, -INF , !P6 ;  /* 0xff8000003c307808 */ /* 0x000fe20007000000 */
[----:B------:R-:W3:Y:S01]  /*78b0*/  MUFU.TANH R68, R183 ;  /* 0x000000b700447308 */ /* 0x000ee20000002400 */
[----:B------:R-:W-:Y:S01]  /*78c0*/  FSEL R151, R151, -INF , !P0 ;  /* 0xff80000097977808 */ /* 0x000fe20004000000 */
[----:B------:R-:W-:Y:S01]  /*78d0*/  VIADD R70, R5, 0xe1 ;  /* 0x000000e105467836 */ /* 0x000fe20000000000 */
[----:B------:R-:W-:-:S02]  /*78e0*/  FSEL R122, R37, -INF , !P2 ;  /* 0xff800000257a7808 */ /* 0x000fc40005000000 */
[----:B------:R-:W-:Y:S02]  /*78f0*/  FSEL R161, R161, -INF , !P4 ;  /* 0xff800000a1a17808 */ /* 0x000fe40006000000 */
[CC--:B------:R-:W-:Y:S01]  /*7900*/  ISETP.GE.AND P6, PT, R44.reuse, R165.reuse, PT ;  /* 0x000000a52c00720c */ /* 0x0c0fe20003fc6270 */
[----:B------:R4:W-:Y:S01]  /*7910*/  MUFU.TANH R37, R133 ;  /* 0x0000008500257308 */ /* 0x0009e20000002400 */
[-C--:B------:R-:W-:Y:S02]  /*7920*/  ISETP.GE.AND P0, PT, R44, R164.reuse, PT ;  /* 0x000000a42c00720c */ /* 0x080fe40003f06270 */
[C---:B------:R-:W-:Y:S02]  /*7930*/  ISETP.GE.AND P2, PT, R176.reuse, R165, PT ;  /* 0x000000a5b000720c */ /* 0x040fe40003f46270 */
[----:B------:R-:W-:Y:S02]  /*7940*/  ISETP.GE.AND P4, PT, R176, R164, PT ;  /* 0x000000a4b000720c */ /* 0x000fe40003f86270 */
[----:B------:R-:W-:Y:S01]  /*7950*/  I2FP.F32.S32 R44, R44 ;  /* 0x0000002c002c7245 */ /* 0x000fe20000201400 */
[----:B------:R-:W-:Y:S01]  /*7960*/  MUFU.TANH R137, R137 ;  /* 0x0000008900897308 */ /* 0x000fe20000002400 */
[----:B------:R-:W-:-:S02]  /*7970*/  FSEL R159, R38, -INF , !P5 ;  /* 0xff800000269f7808 */ /* 0x000fc40006800000 */
[----:B------:R-:W-:Y:S01]  /*7980*/  I2FP.F32.S32 R176, R176 ;  /* 0x000000b000b07245 */ /* 0x000fe20000201400 */
[C---:B------:R-:W-:Y:S01]  /*7990*/  FFMA.FTZ R45, R44.reuse, UR5, R45 ;  /* 0x000000052c2d7c23 */ /* 0x040fe2000801002d */
[----:B------:R-:W-:Y:S01]  /*79a0*/  I2FP.F32.S32 R38, R49 ;  /* 0x0000003100267245 */ /* 0x000fe20000201400 */
[----:B------:R-:W-:Y:S01]  /*79b0*/  FFMA.FTZ R51, R44, UR5, R51 ;  /* 0x000000052c337c23 */ /* 0x000fe20008010033 */
[-C--:B------:R-:W-:Y:S01]  /*79c0*/  ISETP.GE.AND P1, PT, R71, R165.reuse, PT ;  /* 0x000000a54700720c */ /* 0x080fe20003f26270 */
[C---:B------:R-:W-:Y:S01]  /*79d0*/  FFMA.FTZ R53, R176.reuse, UR5, R53 ;  /* 0x00000005b0357c23 */ /* 0x040fe20008010035 */
[----:B------:R-:W-:Y:S01]  /*79e0*/  FFMA.FTZ R176, R176, UR5, R12 ;  /* 0x00000005b0b07c23 */ /* 0x000fe2000801000c */
[C---:B------:R-:W-:Y:S01]  /*79f0*/  FFMA.FTZ R50, R38.reuse, UR5, R50 ;  /* 0x0000000526327c23 */ /* 0x040fe20008010032 */
[----:B------:R-:W-:Y:S01]  /*7a00*/  FFMA.FTZ R52, R38, UR5, R52 ;  /* 0x0000000526347c23 */ /* 0x000fe20008010034 */
[----:B------:R-:W-:Y:S01]  /*7a10*/  FSEL R56, R56, -INF , !P1 ;  /* 0xff80000038387808 */ /* 0x000fe20004800000 */
[----:B------:R-:W-:Y:S01]  /*7a20*/  VIADD R38, R5, 0x69 ;  /* 0x0000006905267836 */ /* 0x000fe20000000000 */
[----:B------:R-:W-:Y:S01]  /*7a30*/  ISETP.GE.AND P1, PT, R49, R165, PT ;  /* 0x000000a53100720c */ /* 0x000fe20003f26270 */
[----:B------:R-:W-:Y:S01]  /*7a40*/  VIADD R44, R5, 0x68 ;  /* 0x00000068052c7836 */ /* 0x000fe20000000000 */
[----:B------:R-:W-:Y:S01]  /*7a50*/  ISETP.GE.AND P5, PT, R49, R164, PT ;  /* 0x000000a43100720c */ /* 0x000fe20003fa6270 */
[----:B------:R1:W-:Y:S01]  /*7a60*/  MUFU.TANH R12, R134 ;  /* 0x00000086000c7308 */ /* 0x0003e20000002400 */
[----:B----4-:R-:W-:-:S02]  /*7a70*/  FSEL R133, R45, -INF , !P6 ;  /* 0xff8000002d857808 */ /* 0x010fc40007000000 */
[----:B------:R-:W-:Y:S02]  /*7a80*/  FSEL R162, R51, -INF , !P0 ;  /* 0xff80000033a27808 */ /* 0x000fe40004000000 */
[C---:B------:R-:W-:Y:S02]  /*7a90*/  ISETP.GE.AND P6, PT, R178.reuse, R165, PT ;  /* 0x000000a5b200720c */ /* 0x040fe40003fc6270 */
[----:B------:R-:W-:Y:S01]  /*7aa0*/  ISETP.GE.AND P0, PT, R178, R164, PT ;  /* 0x000000a4b200720c */ /* 0x000fe20003f06270 */
[----:B------:R-:W4:Y:S01]  /*7ab0*/  MUFU.TANH R17, R17 ;  /* 0x0000001100117308 */ /* 0x000f220000002400 */
[----:B------:R-:W-:Y:S02]  /*7ac0*/  FSEL R142, R53, -INF , !P2 ;  /* 0xff800000358e7808 */ /* 0x000fe40005000000 */
[----:B------:R-:W-:Y:S02]  /*7ad0*/  FSEL R176, R176, -INF , !P4 ;  /* 0xff800000b0b07808 */ /* 0x000fe40006000000 */
[----:B------:R-:W-:-:S02]  /*7ae0*/  I2FP.F32.S32 R178, R178 ;  /* 0x000000b200b27245 */ /* 0x000fc40000201400 */
[----:B------:R-:W-:Y:S01]  /*7af0*/  FSEL R169, R52, -INF , !P5 ;  /* 0xff80000034a97808 */ /* 0x000fe20006800000 */
[----:B------:R-:W4:Y:S01]  /*7b00*/  MUFU.TANH R139, R139 ;  /* 0x0000008b008b7308 */ /* 0x000f220000002400 */
[----:B-1----:R-:W-:Y:S01]  /*7b10*/  FSEL R134, R50, -INF , !P1 ;  /* 0xff80000032867808 */ /* 0x002fe20004800000 */
[----:B------:R-:W-:Y:S01]  /*7b20*/  FFMA.FTZ R16, R178, UR5, R16 ;  /* 0x00000005b2107c23 */ /* 0x000fe20008010010 */
[-C--:B------:R-:W-:Y:S01]  /*7b30*/  ISETP.GE.AND P2, PT, R38, R165.reuse, PT ;  /* 0x000000a52600720c */ /* 0x080fe20003f46270 */
[----:B------:R-:W-:Y:S01]  /*7b40*/  FFMA.FTZ R178, R178, UR5, R8 ;  /* 0x00000005b2b27c23 */ /* 0x000fe20008010008 */
[-C--:B------:R-:W-:Y:S01]  /*7b50*/  ISETP.GE.AND P4, PT, R38, R164.reuse, PT ;  /* 0x000000a42600720c */ /* 0x080fe20003f86270 */
[----:B------:R-:W-:Y:S01]  /*7b60*/  VIADD R8, R5, 0x78 ;  /* 0x0000007805087836 */ /* 0x000fe20000000000 */
[C---:B------:R-:W-:Y:S01]  /*7b70*/  ISETP.GE.AND P1, PT, R44.reuse, R165, PT ;  /* 0x000000a52c00720c */ /* 0x040fe20003f26270 */
[----:B------:R-:W1:Y:S01]  /*7b80*/  MUFU.TANH R132, R132 ;  /* 0x0000008400847308 */ /* 0x000e620000002400 */
[----:B------:R-:W-:-:S02]  /*7b90*/  ISETP.GE.AND P5, PT, R44, R164, PT ;  /* 0x000000a42c00720c */ /* 0x000fc40003fa6270 */
[----:B------:R-:W-:Y:S02]  /*7ba0*/  I2FP.F32.S32 R38, R38 ;  /* 0x0000002600267245 */ /* 0x000fe40000201400 */
[----:B------:R-:W-:Y:S02]  /*7bb0*/  I2FP.F32.S32 R44, R44 ;  /* 0x0000002c002c7245 */ /* 0x000fe40000201400 */
[----:B------:R-:W-:Y:S01]  /*7bc0*/  FSEL R144, R16, -INF , !P6 ;  /* 0xff80000010907808 */ /* 0x000fe20007000000 */
[C---:B------:R-:W-:Y:S01]  /*7bd0*/  FFMA.FTZ R152, R38.reuse, UR5, R14 ;  /* 0x0000000526987c23 */ /* 0x040fe2000801000e */
[----:B------:R-:W-:Y:S01]  /*7be0*/  FFMA.FTZ R55, R38, UR5, R55 ;  /* 0x0000000526377c23 */ /* 0x000fe20008010037 */
[----:B------:R-:W-:Y:S01]  /*7bf0*/  FFMA.FTZ R13, R44, UR5, R13 ;  /* 0x000000052c0d7c23 */ /* 0x000fe2000801000d */
[C---:B------:R-:W-:Y:S01]  /*7c00*/  VIADD R14, R5.reuse, 0x70 ;  /* 0x00000070050e7836 */ /* 0x040fe20000000000 */
[----:B------:R-:W-:Y:S01]  /*7c10*/  FSEL R178, R178, -INF , !P0 ;  /* 0xff800000b2b27808 */ /* 0x000fe20004000000 */
[----:B------:R-:W-:Y:S01]  /*7c20*/  VIADD R38, R5, 0x71 ;  /* 0x0000007105267836 */ /* 0x000fe20000000000 */
[----:B------:R-:W-:Y:S01]  /*7c30*/  FSEL R152, R152, -INF , !P2 ;  /* 0xff80000098987808 */ /* 0x000fe20005000000 */
[----:B------:R-:W-:Y:S01]  /*7c40*/  FFMA.FTZ R54, R44, UR5, R54 ;  /* 0x000000052c367c23 */ /* 0x000fe20008010036 */
[----:B------:R-:W-:Y:S01]  /*7c50*/  FSEL R180, R55, -INF , !P4 ;  /* 0xff80000037b47808 */ /* 0x000fe20006000000 */
[----:B------:R-:W1:Y:S01]  /*7c60*/  MUFU.TANH R128, R128 ;  /* 0x0000008000807308 */ /* 0x000e620000002400 */
[----:B------:R-:W-:-:S02]  /*7c70*/  ISETP.GE.AND P6, PT, R14, R165, PT ;  /* 0x000000a50e00720c */ /* 0x000fc40003fc6270 */
[-C--:B------:R-:W-:Y:S02]  /*7c80*/  ISETP.GE.AND P0, PT, R14, R164.reuse, PT ;  /* 0x000000a40e00720c */ /* 0x080fe40003f06270 */
[----:B------:R-:W-:Y:S02]  /*7c90*/  FSEL R145, R13, -INF , !P1 ;  /* 0xff8000000d917808 */ /* 0x000fe40004800000 */
[C---:B------:R-:W-:Y:S01]  /*7ca0*/  ISETP.GE.AND P2, PT, R8.reuse, R165, PT ;  /* 0x000000a50800720c */ /* 0x040fe20003f46270 */
[----:B------:R-:W1:Y:S01]  /*7cb0*/  MUFU.TANH R130, R130 ;  /* 0x0000008200827308 */ /* 0x000e620000002400 */
[----:B------:R-:W-:Y:S02]  /*7cc0*/  ISETP.GE.AND P4, PT, R8, R164, PT ;  /* 0x000000a40800720c */ /* 0x000fe40003f86270 */
[----:B------:R-:W-:Y:S02]  /*7cd0*/  I2FP.F32.S32 R14, R14 ;  /* 0x0000000e000e7245 */ /* 0x000fe40000201400 */
[----:B------:R-:W-:-:S02]  /*7ce0*/  I2FP.F32.S32 R13, R38 ;  /* 0x00000026000d7245 */ /* 0x000fc40000201400 */
[----:B------:R-:W-:Y:S01]  /*7cf0*/  I2FP.F32.S32 R8, R8 ;  /* 0x0000000800087245 */ /* 0x000fe20000201400 */
[----:B------:R-:W-:Y:S01]  /*7d00*/  FFMA.FTZ R57, R14, UR5, R57 ;  /* 0x000000050e397c23 */ /* 0x000fe20008010039 */
[----:B------:R-:W-:Y:S01]  /*7d10*/  FSEL R179, R54, -INF , !P5 ;  /* 0xff80000036b37808 */ /* 0x000fe20006800000 */
[----:B--2---:R-:W-:Y:S01]  /*7d20*/  FFMA.FTZ R59, R14, UR5, R59 ;  /* 0x000000050e3b7c23 */ /* 0x004fe2000801003b */
[C---:B------:R-:W-:Y:S01]  /*7d30*/  FFMA.FTZ R58, R13.reuse, UR5, R58 ;  /* 0x000000050d3a7c23 */ /* 0x040fe2000801003a */
[----:B------:R-:W-:Y:S01]  /*7d40*/  FFMA.FTZ R63, R13, UR5, R63 ;  /* 0x000000050d3f7c23 */ /* 0x000fe2000801003f */
[C---:B------:R-:W-:Y:S01]  /*7d50*/  FFMA.FTZ R83, R8.reuse, UR5, R83 ;  /* 0x0000000508537c23 */ /* 0x040fe20008010053 */
[----:B------:R-:W-:Y:S01]  /*7d60*/  FFMA.FTZ R90, R8, UR5, R90 ;  /* 0x00000005085a7c23 */ /* 0x000fe2000801005a */
[C---:B------:R-:W-:Y:S01]  /*7d70*/  ISETP.GE.AND P1, PT, R38.reuse, R165, PT ;  /* 0x000000a52600720c */ /* 0x040fe20003f26270 */
[C---:B------:R-:W-:Y:S01]  /*7d80*/  VIADD R8, R5.reuse, 0x81 ;  /* 0x0000008105087836 */ /* 0x040fe20000000000 */
[----:B------:R-:W-:Y:S01]  /*7d90*/  ISETP.GE.AND P5, PT, R38, R164, PT ;  /* 0x000000a42600720c */ /* 0x000fe20003fa6270 */
[----:B------:R-:W2:Y:S01]  /*7da0*/  MUFU.TANH R15, R15 ;  /* 0x0000000f000f7308 */ /* 0x000ea20000002400 */
[----:B------:R-:W-:-:S02]  /*7db0*/  IADD3 R13, R5, 0x80, RZ ;  /* 0x00000080050d7810 */ /* 0x000fc40007ffe0ff */
[----:B------:R-:W-:Y:S02]  /*7dc0*/  FSEL R156, R57, -INF , !P6 ;  /* 0xff800000399c7808 */ /* 0x000fe40007000000 */
[----:B------:R-:W-:Y:S02]  /*7dd0*/  FSEL R187, R59, -INF , !P0 ;  /* 0xff8000003bbb7808 */ /* 0x000fe40004000000 */
[----:B------:R-:W-:Y:S01]  /*7de0*/  FSEL R158, R58, -INF , !P1 ;  /* 0xff8000003a9e7808 */ /* 0x000fe20004800000 */
[----:B------:R-:W2:Y:S01]  /*7df0*/  MUFU.TANH R125, R125 ;  /* 0x0000007d007d7308 */ /* 0x000ea20000002400 */
[----:B------:R-:W-:Y:S02]  /*7e00*/  FSEL R189, R63, -INF , !P5 ;  /* 0xff8000003fbd7808 */ /* 0x000fe40006800000 */
[----:B------:R-:W-:Y:S02]  /*7e10*/  FSEL R170, R83, -INF , !P2 ;  /* 0xff80000053aa7808 */ /* 0x000fe40005000000 */
[----:B------:R-:W-:-:S02]  /*7e20*/  FSEL R190, R90, -INF , !P4 ;  /* 0xff8000005abe7808 */ /* 0x000fc40006000000 */
[CC--:B------:R-:W-:Y:S01]  /*7e30*/  ISETP.GE.AND P6, PT, R191.reuse, R165.reuse, PT ;  /* 0x000000a5bf00720c */ /* 0x0c0fe20003fc6270 */
[----:B------:R-:W2:Y:S01]  /*7e40*/  MUFU.TANH R127, R127 ;  /* 0x0000007f007f7308 */ /* 0x000ea20000002400 */
[-C--:B------:R-:W-:Y:S02]  /*7e50*/  ISETP.GE.AND P0, PT, R191, R164.reuse, PT ;  /* 0x000000a4bf00720c */ /* 0x080fe40003f06270 */
[CC--:B------:R-:W-:Y:S02]  /*7e60*/  ISETP.GE.AND P1, PT, R13.reuse, R165.reuse, PT ;  /* 0x000000a50d00720c */ /* 0x0c0fe40003f26270 */
[-C--:B------:R-:W-:Y:S02]  /*7e70*/  ISETP.GE.AND P5, PT, R13, R164.reuse, PT ;  /* 0x000000a40d00720c */ /* 0x080fe40003fa6270 */
[C---:B------:R-:W-:Y:S01]  /*7e80*/  ISETP.GE.AND P2, PT, R8.reuse, R165, PT ;  /* 0x000000a50800720c */ /* 0x040fe20003f46270 */
[----:B------:R-:W2:Y:S01]  /*7e90*/  MUFU.TANH R131, R131 ;  /* 0x0000008300837308 */ /* 0x000ea20000002400 */
[----:B------:R-:W-:-:S02]  /*7ea0*/  ISETP.GE.AND P4, PT, R8, R164, PT ;  /* 0x000000a40800720c */ /* 0x000fc40003f86270 */
        /* <DEDUP_REMOVED lines=25> */
[----:B------:R-:W2:Y:S01]  /*8040*/  MUFU.TANH R129, R129 ;  /* 0x0000008100817308 */ /* 0x000ea20000002400 */
        /* <DEDUP_REMOVED lines=12> */
[----:B------:R-:W-:Y:S01]  /*8110*/  VIADD R2, R5, 0x99 ;  /* 0x0000009905027836 */ /* 0x000fe20000000000 */
[----:B------:R-:W-:Y:S01]  /*8120*/  FSEL R186, R86, -INF , !P5 ;  /* 0xff80000056ba7808 */ /* 0x000fe20006800000 */
[----:B------:R-:W2:Y:S01]  /*8130*/  MUFU.TANH R116, R116 ;  /* 0x0000007400747308 */ /* 0x000ea20000002400 */
[----:B------:R-:W-:-:S02]  /*8140*/  FSEL R183, R92, -INF , !P6 ;  /* 0xff8000005cb77808 */ /* 0x000fc40007000000 */
[----:B------:R-:W-:Y:S02]  /*8150*/  FSEL R188, R84, -INF , !P0 ;  /* 0xff80000054bc7808 */ /* 0x000fe40004000000 */
[CC--:B------:R-:W-:Y:S02]  /*8160*/  ISETP.GE.AND P1, PT, R171.reuse, R165.reuse, PT ;  /* 0x000000a5ab00720c */ /* 0x0c0fe40003f26270 */
[----:B------:R-:W-:Y:S01]  /*8170*/  ISETP.GE.AND P5, PT, R171, R164, PT ;  /* 0x000000a4ab00720c */ /* 0x000fe20003fa6270 */
[----:B------:R-:W2:Y:S01]  /*8180*/  MUFU.TANH R118, R118 ;  /* 0x0000007600767308 */ /* 0x000ea20000002400 */
[----:B------:R-:W-:Y:S02]  /*8190*/  FSEL R192, R80, -INF , !P2 ;  /* 0xff80000050c07808 */ /* 0x000fe40005000000 */
[----:B------:R-:W-:Y:S02]  /*81a0*/  FSEL R175, R82, -INF , !P4 ;  /* 0xff80000052af7808 */ /* 0x000fe40006000000 */
[----:B------:R-:W-:-:S02]  /*81b0*/  ISETP.GE.AND P6, PT, R8, R165, PT ;  /* 0x000000a50800720c */ /* 0x000fc40003fc6270 */
[-C--:B------:R-:W-:Y:S01]  /*81c0*/  ISETP.GE.AND P0, PT, R8, R164.reuse, PT ;  /* 0x000000a40800720c */ /* 0x080fe20003f06270 */
[----:B------:R-:W2:Y:S01]  /*81d0*/  MUFU.TANH R121, R121 ;  /* 0x0000007900797308 */ /* 0x000ea20000002400 */
[----:B------:R-:W-:Y:S02]  /*81e0*/  I2FP.F32.S32 R171, R171 ;  /* 0x000000ab00ab7245 */ /* 0x000fe40000201400 */
[C---:B------:R-:W-:Y:S02]  /*81f0*/  ISETP.GE.AND P2, PT, R2.reuse, R165, PT ;  /* 0x000000a50200720c */ /* 0x040fe40003f46270 */
[----:B------:R-:W-:Y:S01]  /*8200*/  ISETP.GE.AND P4, PT, R2, R164, PT ;  /* 0x000000a40200720c */ /* 0x000fe20003f86270 */
[C---:B------:R-:W-:Y:S01]  /*8210*/  FFMA.FTZ R72, R171.reuse, UR5, R72 ;  /* 0x00000005ab487c23 */ /* 0x040fe20008010048 */
[----:B------:R-:W-:Y:S01]  /*8220*/  I2FP.F32.S32 R8, R8 ;  /* 0x0000000800087245 */ /* 0x000fe20000201400 */
[----:B------:R-:W-:Y:S01]  /*8230*/  FFMA.FTZ R171, R171, UR5, R182 ;  /* 0x00000005abab7c23 */ /* 0x000fe200080100b6 */
[----:B------:R-:W-:Y:S01]  /*8240*/  I2FP.F32.S32 R2, R2 ;  /* 0x0000000200027245 */ /* 0x000fe20000201400 */
[----:B------:R-:W-:Y:S01]  /*8250*/  MUFU.TANH R120, R120 ;  /* 0x0000007800787308 */ /* 0x000fe20000002400 */
[----:B------:R-:W-:Y:S01]  /*8260*/  FSEL R197, R72, -INF , !P1 ;  /* 0xff80000048c57808 */ /* 0x000fe20004800000 */
[C---:B------:R-:W-:Y:S01]  /*8270*/  FFMA.FTZ R77, R8.reuse, UR5, R77 ;  /* 0x00000005084d7c23 */ /* 0x040fe2000801004d */
[----:B------:R-:W-:Y:S01]  /*8280*/  FFMA.FTZ R81, R8, UR5, R81 ;  /* 0x0000000508517c23 */ /* 0x000fe20008010051 */
[C---:B------:R-:W-:Y:S01]  /*8290*/  FFMA.FTZ R73, R2.reuse, UR5, R73 ;  /* 0x0000000502497c23 */ /* 0x040fe20008010049 */
[----:B---3--:R-:W-:Y:S01]  /*82a0*/  FFMA.FTZ R68, R2, UR5, R68 ;  /* 0x0000000502447c23 */ /* 0x008fe20008010044 */
[C---:B------:R-:W-:Y:S01]  /*82b0*/  VIADD R2, R5.reuse, 0xa1 ;  /* 0x000000a105027836 */ /* 0x040fe20000000000 */
[----:B------:R-:W-:Y:S01]  /*82c0*/  IADD3 R8, R5, 0xa0, RZ ;  /* 0x000000a005087810 */ /* 0x000fe20007ffe0ff */
[----:B------:R-:W-:Y:S01]  /*82d0*/  MUFU.TANH R11, R11 ;  /* 0x0000000b000b7308 */ /* 0x000fe20000002400 */
[----:B------:R-:W-:Y:S01]  /*82e0*/  FSEL R195, R77, -INF , !P6 ;  /* 0xff8000004dc37808 */ /* 0x000fe20007000000 */
[----:B------:R-:W-:Y:S01]  /*82f0*/  VIADD R77, R5, 0xc8 ;  /* 0x000000c8054d7836 */ /* 0x000fe20000000000 */
[----:B------:R-:W-:-:S02]  /*8300*/  FSEL R173, R81, -INF , !P0 ;  /* 0xff80000051ad7808 */ /* 0x000fc40004000000 */
[----:B------:R-:W-:Y:S02]  /*8310*/  FSEL R171, R171, -INF , !P5 ;  /* 0xff800000abab7808 */ /* 0x000fe40006800000 */
[CC--:B------:R-:W-:Y:S01]  /*8320*/  ISETP.GE.AND P6, PT, R8.reuse, R165.reuse, PT ;  /* 0x000000a50800720c */ /* 0x0c0fe20003fc6270 */
[----:B------:R-:W3:Y:S01]  /*8330*/  MUFU.TANH R123, R123 ;  /* 0x0000007b007b7308 */ /* 0x000ee20000002400 */
[-C--:B------:R-:W-:Y:S02]  /*8340*/  ISETP.GE.AND P0, PT, R8, R164.reuse, PT ;  /* 0x000000a40800720c */ /* 0x080fe40003f06270 */
[C---:B------:R-:W-:Y:S02]  /*8350*/  ISETP.GE.AND P1, PT, R2.reuse, R165, PT ;  /* 0x000000a50200720c */ /* 0x040fe40003f26270 */
[----:B------:R-:W-:Y:S02]  /*8360*/  ISETP.GE.AND P5, PT, R2, R164, PT ;  /* 0x000000a40200720c */ /* 0x000fe40003fa6270 */
[----:B------:R-:W-:Y:S01]  /*8370*/  FSEL R184, R73, -INF , !P2 ;  /* 0xff80000049b87808 */ /* 0x000fe20005000000 */
[----:B------:R-:W3:Y:S01]  /*8380*/  MUFU.TANH R9, R9 ;  /* 0x0000000900097308 */ /* 0x000ee20000002400 */
[----:B------:R-:W-:Y:S01]  /*8390*/  FSEL R168, R68, -INF , !P4 ;  /* 0xff80000044a87808 */ /* 0x000fe20006000000 */
[----:B------:R-:W-:Y:S01]  /*83a0*/  VIADD R73, R5, 0xd8 ;  /* 0x000000d805497836 */ /* 0x000fe20000000000 */
[----:B------:R-:W-:-:S02]  /*83b0*/  I2FP.F32.S32 R8, R8 ;  /* 0x0000000800087245 */ /* 0x000fc40000201400 */
[----:B------:R-:W-:Y:S02]  /*83c0*/  I2FP.F32.S32 R2, R2 ;  /* 0x0000000200027245 */ /* 0x000fe40000201400 */
[C---:B------:R-:W-:Y:S01]  /*83d0*/  ISETP.GE.AND P2, PT, R153.reuse, R165, PT ;  /* 0x000000a59900720c */ /* 0x040fe20003f46270 */
[C---:B------:R-:W-:Y:S01]  /*83e0*/  FFMA.FTZ R61, R8.reuse, UR5, R61 ;  /* 0x00000005083d7c23 */ /* 0x040fe2000801003d */
[----:B------:R-:W-:Y:S01]  /*83f0*/  ISETP.GE.AND P4, PT, R153, R164, PT ;  /* 0x000000a49900720c */ /* 0x000fe20003f86270 */
[----:B----4-:R-:W-:Y:S01]  /*8400*/  FFMA.FTZ R17, R8, UR5, R17 ;  /* 0x0000000508117c23 */ /* 0x010fe20008010011 */
[----:B------:R-:W-:Y:S01]  /*8410*/  I2FP.F32.S32 R153, R153 ;  /* 0x0000009900997245 */ /* 0x000fe20000201400 */
[C---:B------:R-:W-:Y:S01]  /*8420*/  FFMA.FTZ R137, R2.reuse, UR5, R137 ;  /* 0x0000000502897c23 */ /* 0x040fe20008010089 */
[----:B------:R-:W-:Y:S01]  /*8430*/  FFMA.FTZ R139, R2, UR5, R139 ;  /* 0x00000005028b7c23 */ /* 0x000fe2000801008b */
[----:B------:R-:W-:Y:S01]  /*8440*/  VIADD R8, R5, 0xb0 ;  /* 0x000000b005087836 */ /* 0x000fe20000000000 */
[----:B------:R-:W-:Y:S01]  /*8450*/  FSEL R182, R61, -INF , !P6 ;  /* 0xff8000003db67808 */ /* 0x000fe20007000000 */
[C---:B-1----:R-:W-:Y:S01]  /*8460*/  FFMA.FTZ R132, R153.reuse, UR5, R132 ;  /* 0x0000000599847c23 */ /* 0x042fe20008010084 */
[----:B------:R-:W-:Y:S01]  /*8470*/  FFMA.FTZ R153, R153, UR5, R12 ;  /* 0x0000000599997c23 */ /* 0x000fe2000801000c */
[----:B------:R-:W-:Y:S01]  /*8480*/  VIADD R12, R5, 0xa9 ;  /* 0x000000a9050c7836 */ /* 0x000fe20000000000 */
[----:B------:R-:W-:Y:S01]  /*8490*/  FSEL R177, R137, -INF , !P1 ;  /* 0xff80000089b17808 */ /* 0x000fe20004800000 */
[----:B------:R-:W-:Y:S01]  /*84a0*/  VIADD R2, R5, 0xb1 ;  /* 0x000000b105027836 */ /* 0x000fe20000000000 */
[----:B------:R-:W-:Y:S01]  /*84b0*/  FSEL R154, R139, -INF , !P5 ;  /* 0xff8000008b9a7808 */ /* 0x000fe20006800000 */
[----:B------:R-:W1:Y:S01]  /*84c0*/  MUFU.TANH R115, R115 ;  /* 0x0000007300737308 */ /* 0x000e620000002400 */
[----:B------:R-:W-:-:S02]  /*84d0*/  ISETP.GE.AND P1, PT, R8, R165, PT ;  /* 0x000000a50800720c */ /* 0x000fc40003f26270 */
[----:B------:R-:W-:Y:S02]  /*84e0*/  ISETP.GE.AND P5, PT, R8, R164, PT ;  /* 0x000000a40800720c */ /* 0x000fe40003fa6270 */
[----:B------:R-:W-:Y:S02]  /*84f0*/  FSEL R155, R17, -INF , !P0 ;  /* 0xff800000119b7808 */ /* 0x000fe40004000000 */
[----:B------:R-:W-:Y:S01]  /*8500*/  I2FP.F32.S32 R8, R8 ;  /* 0x0000000800087245 */ /* 0x000fe20000201400 */
[----:B------:R-:W4:Y:S01]  /*8510*/  MUFU.TANH R117, R117 ;  /* 0x0000007500757308 */ /* 0x000f220000002400 */
[C---:B------:R-:W-:Y:S02]  /*8520*/  ISETP.GE.AND P6, PT, R12.reuse, R165, PT ;  /* 0x000000a50c00720c */ /* 0x040fe40003fc6270 */
[----:B------:R-:W-:Y:S01]  /*8530*/  ISETP.GE.AND P0, PT, R12, R164, PT ;  /* 0x000000a40c00720c */ /* 0x000fe20003f06270 */
[C---:B------:R-:W-:Y:S01]  /*8540*/  FFMA.FTZ R128, R8.reuse, UR5, R128 ;  /* 0x0000000508807c23 */ /* 0x040fe20008010080 */
[----:B------:R-:W-:Y:S01]  /*8550*/  I2FP.F32.S32 R12, R12 ;  /* 0x0000000c000c7245 */ /* 0x000fe20000201400 */
[----:B------:R-:W-:Y:S01]  /*8560*/  FFMA.FTZ R130, R8, UR5, R130 ;  /* 0x0000000508827c23 */ /* 0x000fe20008010082 */
[C---:B------:R-:W-:Y:S01]  /*8570*/  VIADD R8, R5.reuse, 0xb9 ;  /* 0x000000b905087836 */ /* 0x040fe20000000000 */
[----:B------:R-:W-:Y:S01]  /*8580*/  FSEL R163, R132, -INF , !P2 ;  /* 0xff80000084a37808 */ /* 0x000fe20005000000 */
[----:B------:R-:W-:Y:S01]  /*8590*/  MUFU.TANH R10, R10 ;  /* 0x0000000a000a7308 */ /* 0x000fe20000002400 */
[C---:B------:R-:W-:Y:S01]  /*85a0*/  FFMA.FTZ R37, R12.reuse, UR5, R37 ;  /* 0x000000050c257c23 */ /* 0x040fe20008010025 */
[----:B--2---:R-:W-:Y:S01]  /*85b0*/  FFMA.FTZ R15, R12, UR5, R15 ;  /* 0x000000050c0f7c23 */ /* 0x004fe2000801000f */
[----:B------:R-:W-:Y:S01]  /*85c0*/  VIADD R12, R5, 0xb8 ;  /* 0x000000b8050c7836 */ /* 0x000fe20000000000 */
[----:B------:R-:W-:-:S02]  /*85d0*/  FSEL R157, R128, -INF , !P1 ;  /* 0xff800000809d7808 */ /* 0x000fc40004800000 */
[----:B------:R-:W-:Y:S02]  /*85e0*/  FSEL R137, R130, -INF , !P5 ;  /* 0xff80000082897808 */ /* 0x000fe40006800000 */
[----:B------:R-:W-:Y:S01]  /*85f0*/  FSEL R153, R153, -INF , !P4 ;  /* 0xff80000099997808 */ /* 0x000fe20006000000 */
[----:B------:R-:W2:Y:S01]  /*8600*/  MUFU.TANH R119, R119 ;  /* 0x0000007700777308 */ /* 0x000ea20000002400 */
[CC--:B------:R-:W-:Y:S02]  /*8610*/  ISETP.GE.AND P1, PT, R8.reuse, R165.reuse, PT ;  /* 0x000000a50800720c */ /* 0x0c0fe40003f26270 */
[-C--:B------:R-:W-:Y:S02]  /*8620*/  ISETP.GE.AND P5, PT, R8, R164.reuse, PT ;  /* 0x000000a40800720c */ /* 0x080fe40003fa6270 */
[C---:B------:R-:W-:Y:S02]  /*8630*/  ISETP.GE.AND P2, PT, R2.reuse, R165, PT ;  /* 0x000000a50200720c */ /* 0x040fe40003f46270 */
[----:B------:R-:W-:Y:S01]  /*8640*/  ISETP.GE.AND P4, PT, R2, R164, PT ;  /* 0x000000a40200720c */ /* 0x000fe20003f86270 */
[----:B------:R-:W2:Y:S01]  /*8650*/  MUFU.TANH R114, R114 ;  /* 0x0000007200727308 */ /* 0x000ea20000002400 */
[----:B------:R-:W-:-:S02]  /*8660*/  FSEL R160, R37, -INF , !P6 ;  /* 0xff80000025a07808 */ /* 0x000fc40007000000 */
[----:B------:R-:W-:Y:S02]  /*8670*/  FSEL R148, R15, -INF , !P0 ;  /* 0xff8000000f947808 */ /* 0x000fe40004000000 */
[----:B------:R-:W-:Y:S02]  /*8680*/  I2FP.F32.S32 R8, R8 ;  /* 0x0000000800087245 */ /* 0x000fe40000201400 */
[----:B------:R-:W-:Y:S01]  /*8690*/  I2FP.F32.S32 R2, R2 ;  /* 0x0000000200027245 */ /* 0x000fe20000201400 */
[----:B------:R-:W2:Y:S01]  /*86a0*/  MUFU.TANH R104, R104 ;  /* 0x0000006800687308 */ /* 0x000ea20000002400 */
[----:B------:R-:W-:Y:S01]  /*86b0*/  ISETP.GE.AND P6, PT, R12, R165, PT ;  /* 0x000000a50c00720c */ /* 0x000fe20003fc6270 */
[----:B------:R-:W-:Y:S01]  /*86c0*/  FFMA.FTZ R125, R8, UR5, R125 ;  /* 0x00000005087d7c23 */ /* 0x000fe2000801007d */
[----:B------:R-:W-:Y:S01]  /*86d0*/  ISETP.GE.AND P0, PT, R12, R164, PT ;  /* 0x000000a40c00720c */ /* 0x000fe20003f06270 */
[----:B------:R-:W-:Y:S01]  /*86e0*/  FFMA.FTZ R127, R8, UR5, R127 ;  /* 0x00000005087f7c23 */ /* 0x000fe2000801007f */
[----:B------:R-:W-:Y:S01]  /*86f0*/  I2FP.F32.S32 R12, R12 ;  /* 0x0000000c000c7245 */ /* 0x000fe20000201400 */
[C---:B------:R-:W-:Y:S01]  /*8700*/  FFMA.FTZ R131, R2.reuse, UR5, R131 ;  /* 0x0000000502837c23 */ /* 0x040fe20008010083 */
[----:B------:R-:W-:Y:S01]  /*8710*/  FFMA.FTZ R129, R2, UR5, R129 ;  /* 0x0000000502817c23 */ /* 0x000fe20008010081 */
[----:B------:R-:W-:Y:S01]  /*8720*/  IADD3 R2, R5, 0xc0, RZ ;  /* 0x000000c005027810 */ /* 0x000fe20007ffe0ff */
[----:B------:R-:W2:Y:S01]  /*8730*/  MUFU.TANH R106, R106 ;  /* 0x0000006a006a7308 */ /* 0x000ea20000002400 */
[C---:B------:R-:W-:Y:S01]  /*8740*/  FFMA.FTZ R124, R12.reuse, UR5, R124 ;  /* 0x000000050c7c7c23 */ /* 0x040fe2000801007c */
[----:B------:R-:W-:Y:S01]  /*8750*/  FFMA.FTZ R126, R12, UR5, R126 ;  /* 0x000000050c7e7c23 */ /* 0x000fe2000801007e */
[----:B------:R-:W-:Y:S01]  /*8760*/  FSEL R141, R125, -INF , !P1 ;  /* 0xff8000007d8d7808 */ /* 0x000fe20004800000 */
[----:B------:R-:W-:Y:S01]  /*8770*/  VIADD R8, R5, 0xe9 ;  /* 0x000000e905087836 */ /* 0x000fe20000000000 */
[----:B------:R-:W-:-:S02]  /*8780*/  FSEL R130, R127, -INF , !P5 ;  /* 0xff8000007f827808 */ /* 0x000fc40006800000 */
[----:B------:R-:W-:Y:S01]  /*8790*/  FSEL R132, R131, -INF , !P4 ;  /* 0xff80000083847808 */ /* 0x000fe20006000000 */
[----:B------:R-:W2:Y:S01]  /*87a0*/  MUFU.TANH R108, R108 ;  /* 0x0000006c006c7308 */ /* 0x000ea20000002400 */
[C---:B------:R-:W-:Y:S02]  /*87b0*/  ISETP.GE.AND P1, PT, R77.reuse, R165, PT ;  /* 0x000000a54d00720c */ /* 0x040fe40003f26270 */
[----:B------:R-:W-:Y:S02]  /*87c0*/  ISETP.GE.AND P5, PT, R77, R164, PT ;  /* 0x000000a44d00720c */ /* 0x000fe40003fa6270 */
[----:B------:R-:W-:Y:S02]  /*87d0*/  FSEL R143, R124, -INF , !P6 ;  /* 0xff8000007c8f7808 */ /* 0x000fe40007000000 */
[----:B------:R-:W-:Y:S01]  /*87e0*/  FSEL R131, R126, -INF , !P0 ;  /* 0xff8000007e837808 */ /* 0x000fe20004000000 */
[----:B------:R-:W-:Y:S01]  /*87f0*/  MUFU.TANH R7, R7 ;  /* 0x0000000700077308 */ /* 0x000fe20000002400 */
[----:B------:R-:W-:-:S02]  /*8800*/  I2FP.F32.S32 R77, R77 ;  /* 0x0000004d004d7245 */ /* 0x000fc40000201400 */
[----:B------:R-:W-:Y:S02]  /*8810*/  FSEL R147, R129, -INF , !P2 ;  /* 0xff80000081937808 */ /* 0x000fe40005000000 */
[CC--:B------:R-:W-:Y:S01]  /*8820*/  ISETP.GE.AND P6, PT, R78.reuse, R165.reuse, PT ;  /* 0x000000a54e00720c */ /* 0x0c0fe20003fc6270 */
[C---:B------:R-:W-:Y:S01]  /*8830*/  FFMA.FTZ R116, R77.reuse, UR5, R116 ;  /* 0x000000054d747c23 */ /* 0x040fe20008010074 */
[-C--:B------:R-:W-:Y:S01]  /*8840*/  ISETP.GE.AND P0, PT, R78, R164.reuse, PT ;  /* 0x000000a44e00720c */ /* 0x080fe20003f06270 */
[----:B------:R-:W-:Y:S01]  /*8850*/  FFMA.FTZ R77, R77, UR5, R118 ;  /* 0x000000054d4d7c23 */ /* 0x000fe20008010076 */
[C---:B------:R-:W-:Y:S01]  /*8860*/  ISETP.GE.AND P2, PT, R2.reuse, R165, PT ;  /* 0x000000a50200720c */ /* 0x040fe20003f46270 */
[----:B------:R-:W2:Y:S01]  /*8870*/  MUFU.TANH R110, R110 ;  /* 0x0000006e006e7308 */ /* 0x000ea20000002400 */
[----:B------:R-:W-:Y:S02]  /*8880*/  ISETP.GE.AND P4, PT, R2, R164, PT ;  /* 0x000000a40200720c */ /* 0x000fe40003f86270 */
[----:B------:R-:W-:-:S02]  /*8890*/  I2FP.F32.S32 R78, R78 ;  /* 0x0000004e004e7245 */ /* 0x000fc40000201400 */
[----:B------:R-:W-:Y:S02]  /*88a0*/  I2FP.F32.S32 R2, R2 ;  /* 0x0000000200027245 */ /* 0x000fe40000201400 */
[----:B------:R-:W-:Y:S01]  /*88b0*/  FSEL R128, R116, -INF , !P1 ;  /* 0xff80000074807808 */ /* 0x000fe20004800000 */
[C---:B------:R-:W-:Y:S01]  /*88c0*/  FFMA.FTZ R121, R78.reuse, UR5, R121 ;  /* 0x000000054e797c23 */ /* 0x040fe20008010079 */
[----:B---3--:R-:W-:Y:S01]  /*88d0*/  FFMA.FTZ R78, R78, UR5, R123 ;  /* 0x000000054e4e7c23 */ /* 0x008fe2000801007b */
[C---:B------:R-:W-:Y:S01]  /*88e0*/  FFMA.FTZ R120, R2.reuse, UR5, R120 ;  /* 0x0000000502787c23 */ /* 0x040fe20008010078 */
[----:B------:R-:W-:Y:S01]  /*88f0*/  FFMA.FTZ R11, R2, UR5, R11 ;  /* 0x00000005020b7c23 */ /* 0x000fe2000801000b */
[----:B------:R-:W-:Y:S01]  /*8900*/  FSEL R77, R77, -INF , !P5 ;  /* 0xff8000004d4d7808 */ /* 0x000fe20006800000 */
[----:B------:R-:W-:Y:S01]  /*8910*/  VIADD R2, R5, 0xd9 ;  /* 0x000000d905027836 */ /* 0x000fe20000000000 */
[C---:B------:R-:W-:Y:S01]  /*8920*/  ISETP.GE.AND P1, PT, R74.reuse, R165, PT ;  /* 0x000000a54a00720c */ /* 0x040fe20003f26270 */
[----:B------:R-:W-:Y:S01]  /*8930*/  MUFU.TANH R100, R100 ;  /* 0x0000006400647308 */ /* 0x000fe20000002400 */
[----:B------:R-:W-:-:S02]  /*8940*/  ISETP.GE.AND P5, PT, R74, R164, PT ;  /* 0x000000a44a00720c */ /* 0x000fc40003fa6270 */
[----:B------:R-:W-:Y:S02]  /*8950*/  FSEL R139, R120, -INF , !P2 ;  /* 0xff800000788b7808 */ /* 0x000fe40005000000 */
[----:B------:R-:W-:Y:S02]  /*8960*/  FSEL R79, R11, -INF , !P4 ;  /* 0xff8000000b4f7808 */ /* 0x000fe40006000000 */
[----:B------:R-:W-:Y:S01]  /*8970*/  FSEL R129, R121, -INF , !P6 ;  /* 0xff80000079817808 */ /* 0x000fe20007000000 */
[----:B------:R-:W-:Y:S01]  /*8980*/  MUFU.TANH R101, R101 ;  /* 0x0000006500657308 */ /* 0x000fe20000002400 */
[----:B------:R-:W-:Y:S02]  /*8990*/  FSEL R78, R78, -INF , !P0 ;  /* 0xff8000004e4e7808 */ /* 0x000fe40004000000 */
[----:B------:R-:W-:Y:S02]  /*89a0*/  I2FP.F32.S32 R74, R74 ;  /* 0x0000004a004a7245 */ /* 0x000fe40000201400 */
[----:B------:R-:W-:-:S02]  /*89b0*/  ISETP.GE.AND P2, PT, R76, R165, PT ;  /* 0x000000a54c00720c */ /* 0x000fc40003f46270 */
[-C--:B------:R-:W-:Y:S01]  /*89c0*/  ISETP.GE.AND P4, PT, R76, R164.reuse, PT ;  /* 0x000000a44c00720c */ /* 0x080fe20003f86270 */
[C---:B------:R-:W-:Y:S01]  /*89d0*/  FFMA.FTZ R9, R74.reuse, UR5, R9 ;  /* 0x000000054a097c23 */ /* 0x040fe20008010009 */
[C---:B------:R-:W-:Y:S01]  /*89e0*/  ISETP.GE.AND P6, PT, R75.reuse, R165, PT ;  /* 0x000000a54b00720c */ /* 0x040fe20003fc6270 */
[----:B-1----:R-:W-:Y:S01]  /*89f0*/  FFMA.FTZ R74, R74, UR5, R115 ;  /* 0x000000054a4a7c23 */ /* 0x002fe20008010073 */
[----:B------:R-:W-:Y:S01]  /*8a00*/  ISETP.GE.AND P0, PT, R75, R164, PT ;  /* 0x000000a44b00720c */ /* 0x000fe20003f06270 */
[----:B------:R-:W-:Y:S01]  /*8a10*/  MUFU.TANH R102, R102 ;  /* 0x0000006600667308 */ /* 0x000fe20000002400 */
[----:B------:R-:W-:Y:S02]  /*8a20*/  I2FP.F32.S32 R76, R76 ;  /* 0x0000004c004c7245 */ /* 0x000fe40000201400 */
[----:B------:R-:W-:Y:S02]  /*8a30*/  I2FP.F32.S32 R75, R75 ;  /* 0x0000004b004b7245 */ /* 0x000fe40000201400 */
[----:B------:R-:W-:Y:S01]  /*8a40*/  IADD3 R71, R5, 0xe0, RZ ;  /* 0x000000e005477810 */ /* 0x000fe20007ffe0ff */
[C---:B----4-:R-:W-:Y:S01]  /*8a50*/  FFMA.FTZ R92, R76.reuse, UR5, R117 ;  /* 0x000000054c5c7c23 */ /* 0x050fe20008010075 */
[----:B--2---:R-:W-:Y:S01]  /*8a60*/  FFMA.FTZ R76, R76, UR5, R119 ;  /* 0x000000054c4c7c23 */ /* 0x004fe20008010077 */
[C---:B------:R-:W-:Y:S01]  /*8a70*/  FFMA.FTZ R10, R75.reuse, UR5, R10 ;  /* 0x000000054b0a7c23 */ /* 0x040fe2000801000a */
[----:B------:R-:W-:Y:S01]  /*8a80*/  FFMA.FTZ R75, R75, UR5, R114 ;  /* 0x000000054b4b7c23 */ /* 0x000fe20008010072 */
[----:B------:R-:W-:Y:S01]  /*8a90*/  FSEL R90, R9, -INF , !P1 ;  /* 0xff800000095a7808 */ /* 0x000fe20004800000 */
[----:B------:R-:W-:Y:S01]  /*8aa0*/  MUFU.TANH R105, R105 ;  /* 0x0000006900697308 */ /* 0x000fe20000002400 */
[----:B------:R-:W-:Y:S01]  /*8ab0*/  FSEL R74, R74, -INF , !P5 ;  /* 0xff8000004a4a7808 */ /* 0x000fe20006800000 */
[----:B------:R-:W-:Y:S01]  /*8ac0*/  VIADD R9, R5, 0xe8 ;  /* 0x000000e805097836 */ /* 0x000fe20000000000 */
[----:B------:R-:W-:-:S02]  /*8ad0*/  ISETP.GE.AND P1, PT, R71, R165, PT ;  /* 0x000000a54700720c */ /* 0x000fc40003f26270 */
[----:B------:R-:W-:Y:S02]  /*8ae0*/  ISETP.GE.AND P5, PT, R71, R164, PT ;  /* 0x000000a44700720c */ /* 0x000fe40003fa6270 */
[----:B------:R-:W-:Y:S01]  /*8af0*/  FSEL R92, R92, -INF , !P2 ;  /* 0xff8000005c5c7808 */ /* 0x000fe20005000000 */
[----:B------:R-:W1:Y:S01]  /*8b00*/  MUFU.TANH R109, R109 ;  /* 0x0000006d006d7308 */ /* 0x000e620000002400 */
[----:B------:R-:W-:Y:S02]  /*8b10*/  FSEL R76, R76, -INF , !P4 ;  /* 0xff8000004c4c7808 */ /* 0x000fe40006000000 */
[----:B------:R-:W-:Y:S02]  /*8b20*/  FSEL R91, R10, -INF , !P6 ;  /* 0xff8000000a5b7808 */ /* 0x000fe40007000000 */
[----:B------:R-:W-:Y:S02]  /*8b30*/  FSEL R75, R75, -INF , !P0 ;  /* 0xff8000004b4b7808 */ /* 0x000fe40004000000 */
[----:B------:R-:W-:Y:S01]  /*8b40*/  I2FP.F32.S32 R71, R71 ;  /* 0x0000004700477245 */ /* 0x000fe20000201400 */
[----:B------:R-:W2:Y:S01]  /*8b50*/  MUFU.TANH R107, R107 ;  /* 0x0000006b006b7308 */ /* 0x000ea20000002400 */
[----:B------:R-:W-:-:S02]  /*8b60*/  ISETP.GE.AND P2, PT, R73, R165, PT ;  /* 0x000000a54900720c */ /* 0x000fc40003f46270 */
[-C--:B------:R-:W-:Y:S01]  /*8b70*/  ISETP.GE.AND P4, PT, R73, R164.reuse, PT ;  /* 0x000000a44900720c */ /* 0x080fe20003f86270 */
[C---:B------:R-:W-:Y:S01]  /*8b80*/  FFMA.FTZ R87, R71.reuse, UR5, R104 ;  /* 0x0000000547577c23 */ /* 0x040fe20008010068 */
[C---:B------:R-:W-:Y:S01]  /*8b90*/  ISETP.GE.AND P6, PT, R2.reuse, R165, PT ;  /* 0x000000a50200720c */ /* 0x040fe20003fc6270 */
[----:B------:R-:W-:Y:S01]  /*8ba0*/  FFMA.FTZ R71, R71, UR5, R106 ;  /* 0x0000000547477c23 */ /* 0x000fe2000801006a */
[----:B------:R-:W-:Y:S01]  /*8bb0*/  ISETP.GE.AND P0, PT, R2, R164, PT ;  /* 0x000000a40200720c */ /* 0x000fe20003f06270 */
[----:B------:R-:W-:Y:S01]  /*8bc0*/  MUFU.TANH R62, R99 ;  /* 0x00000063003e7308 */ /* 0x000fe20000002400 */
[----:B------:R-:W-:Y:S02]  /*8bd0*/  I2FP.F32.S32 R73, R73 ;  /* 0x0000004900497245 */ /* 0x000fe40000201400 */
[----:B------:R-:W-:Y:S02]  /*8be0*/  I2FP.F32.S32 R2, R2 ;  /* 0x0000000200027245 */ /* 0x000fe40000201400 */
[----:B------:R-:W-:Y:S01]  /*8bf0*/  FSEL R87, R87, -INF , !P1 ;  /* 0xff80000057577808 */ /* 0x000fe20004800000 */
[C---:B------:R-:W-:Y:S01]  /*8c00*/  FFMA.FTZ R89, R73.reuse, UR5, R108 ;  /* 0x0000000549597c23 */ /* 0x040fe2000801006c */
[----:B------:R-:W-:Y:S01]  /*8c10*/  FFMA.FTZ R73, R73, UR5, R110 ;  /* 0x0000000549497c23 */ /* 0x000fe2000801006e */
[----:B------:R-:W-:Y:S01]  /*8c20*/  FFMA.FTZ R7, R2, UR5, R7 ;  /* 0x0000000502077c23 */ /* 0x000fe20008010007 */
[----:B------:R-:W-:Y:S01]  /*8c30*/  FSEL R71, R71, -INF , !P5 ;  /* 0xff80000047477808 */ /* 0x000fe20006800000 */
[----:B------:R-:W-:Y:S01]  /*8c40*/  MUFU.TANH R96, R96 ;  /* 0x0000006000607308 */ /* 0x000fe20000002400 */
[----:B------:R-:W-:Y:S01]  /*8c50*/  ISETP.GE.AND P1, PT, R8, R165, PT ;  /* 0x000000a50800720c */ /* 0x000fe20003f26270 */
[----:B-1----:R-:W-:Y:S01]  /*8c60*/  FFMA.FTZ R88, R2, UR5, R109 ;  /* 0x0000000502587c23 */ /* 0x002fe2000801006d */
[----:B------:R-:W-:Y:S01]  /*8c70*/  FSEL R72, R7, -INF , !P0 ;  /* 0xff80000007487808 */ /* 0x000fe20004000000 */
[----:B------:R-:W-:Y:S01]  /*8c80*/  VIADD R2, R5, 0xf0 ;  /* 0x000000f005027836 */ /* 0x000fe20000000000 */
[----:B------:R-:W-:-:S02]  /*8c90*/  ISETP.GE.AND P5, PT, R8, R164, PT ;  /* 0x000000a40800720c */ /* 0x000fc40003fa6270 */
[----:B------:R-:W-:Y:S01]  /*8ca0*/  FSEL R89, R89, -INF , !P2 ;  /* 0xff80000059597808 */ /* 0x000fe20005000000 */
[----:B------:R-:W-:Y:S01]  /*8cb0*/  MUFU.TANH R98, R98 ;  /* 0x0000006200627308 */ /* 0x000fe20000002400 */
[----:B------:R-:W-:Y:S02]  /*8cc0*/  FSEL R73, R73, -INF , !P4 ;  /* 0xff80000049497808 */ /* 0x000fe40006000000 */
[----:B------:R-:W-:Y:S02]  /*8cd0*/  I2FP.F32.S32 R7, R9 ;  /* 0x0000000900077245 */ /* 0x000fe40000201400 */
[----:B------:R-:W-:Y:S02]  /*8ce0*/  I2FP.F32.S32 R8, R8 ;  /* 0x0000000800087245 */ /* 0x000fe40000201400 */
[C---:B------:R-:W-:Y:S01]  /*8cf0*/  ISETP.GE.AND P2, PT, R70.reuse, R165, PT ;  /* 0x000000a54600720c */ /* 0x040fe20003f46270 */
[----:B------:R-:W1:Y:S01]  /*8d00*/  MUFU.TANH R103, R103 ;  /* 0x0000006700677308 */ /* 0x000e620000002400 */
[----:B------:R-:W-:Y:S01]  /*8d10*/  ISETP.GE.AND P4, PT, R70, R164, PT ;  /* 0x000000a44600720c */ /* 0x000fe20003f86270 */
[C---:B------:R-:W-:Y:S01]  /*8d20*/  FFMA.FTZ R85, R7.reuse, UR5, R100 ;  /* 0x0000000507557c23 */ /* 0x040fe20008010064 */
[----:B------:R-:W-:Y:S01]  /*8d30*/  I2FP.F32.S32 R70, R70 ;  /* 0x0000004600467245 */ /* 0x000fe20000201400 */
[----:B------:R-:W-:Y:S01]  /*8d40*/  FFMA.FTZ R69, R7, UR5, R102 ;  /* 0x0000000507457c23 */ /* 0x000fe20008010066 */
[----:B------:R-:W-:Y:S01]  /*8d50*/  FFMA.FTZ R84, R8, UR5, R101 ;  /* 0x0000000508547c23 */ /* 0x000fe20008010065 */
[----:B------:R-:W-:Y:S01]  /*8d60*/  ISETP.GE.AND P0, PT, R9, R164, PT ;  /* 0x000000a40900720c */ /* 0x000fe20003f06270 */
[----:B------:R-:W-:Y:S01]  /*8d70*/  VIADD R7, R5, 0xf1 ;  /* 0x000000f105077836 */ /* 0x000fe20000000000 */
[----:B------:R-:W3:Y:S01]  /*8d80*/  MUFU.TANH R97, R97 ;  /* 0x0000006100617308 */ /* 0x000ee20000002400 */
[C---:B------:R-:W-:Y:S01]  /*8d90*/  FFMA.FTZ R86, R70.reuse, UR5, R105 ;  /* 0x0000000546567c23 */ /* 0x040fe20008010069 */
[----:B--2---:R-:W-:Y:S01]  /*8da0*/  FFMA.FTZ R70, R70, UR5, R107 ;  /* 0x0000000546467c23 */ /* 0x004fe2000801006b */
[----:B------:R-:W-:-:S02]  /*8db0*/  FSEL R69, R69, -INF , !P0 ;  /* 0xff80000045457808 */ /* 0x000fc40004000000 */
[----:B------:R-:W-:Y:S02]  /*8dc0*/  FSEL R84, R84, -INF , !P1 ;  /* 0xff80000054547808 */ /* 0x000fe40004800000 */
[C---:B------:R-:W-:Y:S01]  /*8dd0*/  ISETP.GE.AND P0, PT, R7.reuse, R165, PT ;  /* 0x000000a50700720c */ /* 0x040fe20003f06270 */
[----:B------:R-:W2:Y:S01]  /*8de0*/  MUFU.TANH R6, R6 ;  /* 0x0000000600067308 */ /* 0x000ea20000002400 */
[-C--:B------:R-:W-:Y:S01]  /*8df0*/  ISETP.GE.AND P1, PT, R7, R164.reuse, PT ;  /* 0x000000a40700720c */ /* 0x080fe20003f26270 */
[----:B-1----:R-:W-:Y:S01]  /*8e00*/  FFMA.FTZ R68, R8, UR5, R103 ;  /* 0x0000000508447c23 */ /* 0x002fe20008010067 */
[----:B------:R-:W-:Y:S02]  /*8e10*/  I2FP.F32.S32 R7, R7 ;  /* 0x0000000700077245 */ /* 0x000fe40000201400 */
[----:B------:R-:W-:Y:S02]  /*8e20*/  FSEL R86, R86, -INF , !P2 ;  /* 0xff80000056567808 */ /* 0x000fe40005000000 */
[----:B------:R-:W-:Y:S01]  /*8e30*/  FSEL R70, R70, -INF , !P4 ;  /* 0xff80000046467808 */ /* 0x000fe20006000000 */
[----:B------:R-:W-:Y:S01]  /*8e40*/  MUFU.TANH R80, R93 ;  /* 0x0000005d00507308 */ /* 0x000fe20000002400 */
[C---:B------:R-:W-:Y:S01]  /*8e50*/  ISETP.GE.AND P2, PT, R2.reuse, R165, PT ;  /* 0x000000a50200720c */ /* 0x040fe20003f46270 */
[C---:B------:R-:W-:Y:S01]  /*8e60*/  FFMA.FTZ R62, R7.reuse, UR5, R62 ;  /* 0x00000005073e7c23 */ /* 0x040fe2000801003e */
[----:B------:R-:W-:Y:S01]  /*8e70*/  BAR.SYNC.DEFER_BLOCKING 0x0 ;  /* 0x0000000000007b1d */ /* 0x000fe20000010000 */
[----:B------:R-:W-:Y:S01]  /*8e80*/  ISETP.GE.AND P4, PT, R2, R164, PT ;  /* 0x000000a40200720c */ /* 0x000fe20003f86270 */
[----:B---3--:R-:W-:Y:S01]  /*8e90*/  FFMA.FTZ R82, R7, UR5, R97 ;  /* 0x0000000507527c23 */ /* 0x008fe20008010061 */
[----:B------:R-:W-:-:S02]  /*8ea0*/  FSEL R88, R88, -INF , !P6 ;  /* 0xff80000058587808 */ /* 0x000fc40007000000 */
[----:B------:R-:W-:Y:S01]  /*8eb0*/  I2FP.F32.S32 R2, R2 ;  /* 0x0000000200027245 */ /* 0x000fe20000201400 */
[----:B------:R-:W1:Y:S01]  /*8ec0*/  MUFU.TANH R61, R94 ;  /* 0x0000005e003d7308 */ /* 0x000e620000002400 */
[-C--:B------:R-:W-:Y:S02]  /*8ed0*/  ISETP.GE.AND P6, PT, R9, R165.reuse, PT ;  /* 0x000000a50900720c */ /* 0x080fe40003fc6270 */
[----:B------:R-:W-:Y:S01]  /*8ee0*/  FSEL R62, R62, -INF , !P1 ;  /* 0xff8000003e3e7808 */ /* 0x000fe20004800000 */
[C---:B------:R-:W-:Y:S01]  /*8ef0*/  FFMA.FTZ R83, R2.reuse, UR5, R96 ;  /* 0x0000000502537c23 */ /* 0x040fe20008010060 */
[----:B------:R-:W-:Y:S01]  /*8f00*/  FFMA.FTZ R63, R2, UR5, R98 ;  /* 0x00000005023f7c23 */ /* 0x000fe20008010062 */
[----:B------:R-:W-:Y:S01]  /*8f10*/  FSEL R85, R85, -INF , !P6 ;  /* 0xff80000055557808 */ /* 0x000fe20007000000 */
[C---:B------:R-:W-:Y:S01]  /*8f20*/  VIADD R2, R5.reuse, 0xf8 ;  /* 0x000000f805027836 */ /* 0x040fe20000000000 */
[----:B------:R-:W3:Y:S01]  /*8f30*/  MUFU.TANH R60, R95 ;  /* 0x0000005f003c7308 */ /* 0x000ee20000002400 */
[C---:B------:R-:W-:Y:S01]  /*8f40*/  ISETP.GE.AND P6, PT, R5.reuse, R165, PT ;  /* 0x000000a50500720c */ /* 0x040fe20003fc6270 */
[----:B------:R-:W-:Y:S01]  /*8f50*/  VIADD R5, R5, 0xf9 ;  /* 0x000000f905057836 */ /* 0x000fe20000000000 */
        /* <DEDUP_REMOVED lines=12> */
[C---:B--2---:R-:W-:Y:S01]  /*9020*/  FFMA.FTZ R81, R2.reuse, UR5, R6 ;  /* 0x0000000502517c23 */ /* 0x044fe20008010006 */
[----:B-1----:R-:W-:Y:S01]  /*9030*/  FFMA.FTZ R61, R2, UR5, R61 ;  /* 0x00000005023d7c23 */ /* 0x002fe2000801003d */
[C---:B------:R-:W-:Y:S01]  /*9040*/  FFMA.FTZ R80, R5.reuse, UR5, R80 ;  /* 0x0000000505507c23 */ /* 0x040fe20008010050 */
[----:B---3--:R-:W-:-:S02]  /*9050*/  FFMA.FTZ R60, R5, UR5, R60 ;  /* 0x00000005053c7c23 */ /* 0x008fc4000801003c */
        /* <DEDUP_REMOVED lines=67> */
.L_x_3764:
[----:B------:R-:W-:-:S04]  /*9490*/  ULEA UR16, -UR6, URZ, 0x8 ;  /* 0x0000003f06107291 */ /* 0x000fc8000f8e413f */
[----:B------:R-:W-:Y:S02]  /*94a0*/  USHF.R.S32.HI UR20, URZ, 0x1f, UR16 ;  /* 0x0000001f3f147899 */ /* 0x000fe40008011410 */
[----:B------:R-:W-:-:S04]  /*94b0*/  MOV R38, UR16 ;  /* 0x0000001000267c02 */ /* 0x000fc80008000f00 */
[----:B------:R-:W-:-:S07]  /*94c0*/  MOV R37, UR20 ;  /* 0x0000001400257c02 */ /* 0x000fce0008000f00 */
.L_x_3765:
        /* <DEDUP_REMOVED lines=46> */
[----:B------:R-:W-:Y:S01]  /*97b0*/  @!P0 IMAD.WIDE.U32 R52, R52, 0xb0, R10 ;  /* 0x000000b034348825 */ /* 0x000fe200078e000a */
[----:B------:R-:W-:-:S03]  /*97c0*/  @!P0 IADD3 R50, P5, R38, R50, RZ ;  /* 0x0000003226328210 */ /* 0x000fc60007fbe0ff */
[----:B------:R-:W-:Y:S01]  /*97d0*/  IMAD.U32 R12, RZ, RZ, UR6 ;  /* 0x00000006ff0c7e24 */ /* 0x000fe2000f8e00ff */
[----:B------:R-:W-:Y:S01]  /*97e0*/  @!P0 IADD3.X R49, R37, UR21, R51, P5, !PT ;  /* 0x0000001525318c10 */ /* 0x000fe2000affe433 */
        /* <DEDUP_REMOVED lines=11> */
[----:B------:R-:W-:Y:S01]  /*98a0*/  @!P0 IADD3 R45, P6, R38, R54, RZ ;  /* 0x00000036262d8210 */ /* 0x000fe20007fde0ff */
[----:B------:R-:W-:Y:S01]  /*98b0*/  @!P0 IMAD.WIDE.U32 R58, R58, 0xe0, R94 ;  /* 0x000000e03a3a8825 */ /* 0x000fe200078e005e */
[----:B------:R-:W-:-:S03]  /*98c0*/  @!P0 IADD3 R95, P4, R38, R6, RZ ;  /* 0x00000006265f8210 */ /* 0x000fc60007f9e0ff */
[C---:B------:R-:W-:Y:S01]  /*98d0*/  @!P0 IADD3.X R96, R37.reuse, UR16, R5, P2, !PT ;  /* 0x0000001025608c10 */ /* 0x040fe200097fe405 */
[----:B------:R-:W-:Y:S01]  /*98e0*/  @!UP0 UIMAD UR16, UR7, 0xc0, URZ ;  /* 0x000000c0071088a4 */ /* 0x000fe2000f8e023f */
[C---:B------:R-:W-:Y:S01]  /*98f0*/  @!P0 IADD3.X R94, R37.reuse, UR20, R7, P4, !PT ;  /* 0x00000014255e8c10 */ /* 0x040fe2000a7fe407 */
[----:B------:R-:W-:Y:S01]  /*9900*/  @!UP0 UIMAD UR20, UR7, 0xb0, URZ ;  /* 0x000000b0071488a4 */ /* 0x000fe2000f8e023f */
[----:B------:R-:W3:Y:S01]  /*9910*/  @!P0 LDC.64 R6, c[0x0][0x218] ;  /* 0x00008600ff068b82 */ /* 0x000ee20000000a00 */
[C---:B------:R-:W-:Y:S02]  /*9920*/  @!P0 IADD3 R52, P4, R38.reuse, R52, RZ ;  /* 0x0000003426348210 */ /* 0x040fe40007f9e0ff */
[C---:B------:R-:W-:Y:S02]  /*9930*/  @!P0 IADD3 R54, P2, R38.reuse, R12, RZ ;  /* 0x0000000c26368210 */ /* 0x040fe40007f5e0ff */
[C---:B------:R-:W-:Y:S01]  /*9940*/  @!P0 IADD3.X R51, R37.reuse, UR20, R53, P4, !PT ;  /* 0x0000001425338c10 */ /* 0x040fe2000a7fe435 */
[----:B------:R-:W-:Y:S01]  /*9950*/  @!UP0 UIMAD UR20, UR7, 0xd0, URZ ;  /* 0x000000d0071488a4 */ /* 0x000fe2000f8e023f */
[C---:B------:R-:W-:Y:S01]  /*9960*/  @!P0 IADD3.X R53, R37.reuse, UR16, R13, P2, !PT ;  /* 0x0000001025358c10 */ /* 0x040fe200097fe40d */
[----:B------:R-:W4:Y:S01]  /*9970*/  @!P0 LDC.64 R4, c[0x0][0x218] ;  /* 0x00008600ff048b82 */ /* 0x000f220000000a00 */
[----:B------:R-:W-:Y:S01]  /*9980*/  @!P0 IADD3 R102, P2, R38, R67, RZ ;  /* 0x0000004326668210 */ /* 0x000fe20007f5e0ff */
[----:B------:R-:W-:Y:S01]  /*9990*/  @!UP0 UIMAD UR16, UR7, 0xe0, URZ ;  /* 0x000000e0071088a4 */ /* 0x000fe2000f8e023f */
[----:B------:R-:W-:-:S02]  /*99a0*/  @!P0 IADD3.X R44, R37, UR26, R55, P6, !PT ;  /* 0x0000001a252c8c10 */ /* 0x000fc4000b7fe437 */
[----:B------:R-:W-:Y:S01]  /*99b0*/  @!P0 IADD3 R55, P4, R38, R10, RZ ;  /* 0x0000000a26378210 */ /* 0x000fe20007f9e0ff */
[C---:B------:R-:W-:Y:S01]  /*99c0*/  @!P0 IMAD.X R101, R37.reuse, 0x1, R66, P2 ;  /* 0x0000000125658824 */ /* 0x040fe200010e0642 */
[----:B--2---:R-:W-:Y:S01]  /*99d0*/  @!P0 LEA R108, P5, R102, R8, 0x1 ;  /* 0x00000008666c8211 */ /* 0x004fe200078a08ff */
[----:B------:R-:W2:Y:S01]  /*99e0*/  @!P0 LDC.64 R12, c[0x0][0x218] ;  /* 0x00008600ff0c8b82 */ /* 0x000ea20000000a00 */
[----:B------:R-:W-:Y:S02]  /*99f0*/  @!P0 IADD3 R57, P2, R38, R58, RZ ;  /* 0x0000003a26398210 */ /* 0x000fe40007f5e0ff */
[C---:B------:R-:W-:Y:S02]  /*9a00*/  @!P0 IADD3.X R58, R37.reuse, UR20, R11, P4, !PT ;  /* 0x00000014253a8c10 */ /* 0x040fe4000a7fe40b */
[----:B------:R-:W-:Y:S02]  /*9a10*/  @!P0 LEA.HI.X R109, R102, R9, R101, 0x1, P5 ;  /* 0x00000009666d8211 */ /* 0x000fe400028f0c65 */
[----:B------:R-:W-:Y:S01]  /*9a20*/  @!P0 IADD3.X R59, R37, UR16, R59, P2, !PT ;  /* 0x00000010253b8c10 */ /* 0x000fe200097fe43b */
[----:B------:R-:W5:Y:S01]  /*9a30*/  @!P0 LDC.64 R10, c[0x0][0x218] ;  /* 0x00008600ff0a8b82 */ /* 0x000f620000000a00 */
[C---:B------:R-:W-:Y:S01]  /*9a40*/  @!P0 IADD3 R102, P5, P4, R38.reuse, UR13, R67 ;  /* 0x0000000d26668c10 */ /* 0x040fe2000fcbe043 */
[----:B------:R-:W-:Y:S01]  /*9a50*/  @!PT LDS RZ, [RZ] ;  /* 0x00000000fffff984 */ /* 0x000fe20000000800 */
[----:B------:R-:W-:Y:S01]  /*9a60*/  @!PT LDS RZ, [RZ] ;  /* 0x00000000fffff984 */ /* 0x000fe20000000800 */
[----:B------:R-:W-:Y:S01]  /*9a70*/  @!PT LDS RZ, [RZ] ;  /* 0x00000000fffff984 */ /* 0x000fe20000000800 */
[----:B------:R-:W-:Y:S01]  /*9a80*/  @!P0 LDGSTS.E.BYPASS.LTC128B.128 [R241+0x2000], desc[UR18][R108.64] ;  /* 0x020000006cf18fae */ /* 0x000fe2000b901d52 */
[----:B------:R-:W-:-:S02]  /*9a90*/  @!P0 IADD3 R103, P2, R38, R103, RZ ;  /* 0x0000006726678210 */ /* 0x000fc40007f5e0ff */
[C---:B------:R-:W-:Y:S01]  /*9aa0*/  @!P0 IADD3.X R101, R37.reuse, UR12, R66, P5, P4 ;  /* 0x0000000c25658c10 */ /* 0x040fe2000afe8442 */
[----:B------:R1:W-:Y:S01]  /*9ab0*/  @P0 STS.128 [R241+0x2800], RZ ;  /* 0x002800fff1000388 */ /* 0x0003e20000000c00 */
[C---:B---3--:R-:W-:Y:S01]  /*9ac0*/  @!P0 LEA R104, P4, R102.reuse, R6, 0x1 ;  /* 0x0000000666688211 */ /* 0x048fe200078808ff */
[----:B------:R-:W3:Y:S01]  /*9ad0*/  @!P0 LDC.64 R8, c[0x0][0x218] ;  /* 0x00008600ff088b82 */ /* 0x000ee20000000a00 */
[----:B------:R-:W-:Y:S01]  /*9ae0*/  @!P0 IMAD.X R100, R37, 0x1, R100, P2 ;  /* 0x0000000125648824 */ /* 0x000fe200010e0664 */
[C---:B----4-:R-:W-:Y:S02]  /*9af0*/  @!P0 LEA R106, P2, R103.reuse, R4, 0x1 ;  /* 0x00000004676a8211 */ /* 0x050fe400078408ff */
        /* <DEDUP_REMOVED lines=124> */
.L_x_3767:
[----:B------:R-:W-:Y:S05]  /*a2c0*/  BSYNC B0 ;  /* 0x0000000000007941 */ /* 0x000fea0003800000 */
.L_x_3766:
[----:B------:R-:W0:Y:S01]  /*a2d0*/  LDGDEPBAR ;  /* 0x00000000000079af */ /* 0x000e220000000000 */
[----:B------:R-:W-:-:S04]  /*a2e0*/  IADD3 R67, P0, R38, R67, RZ ;  /* 0x0000004326437210 */ /* 0x000fc80007f1e0ff */
[----:B------:R-:W-:-:S09]  /*a2f0*/  IADD3.X R66, R37, R66, RZ, P0, !PT ;  /* 0x0000004225427210 */ /* 0x000fd200007fe4ff */
.L_x_3763:
        /* <DEDUP_REMOVED lines=121> */
[----:B------:R-:W-:-:S02]  /*aa90*/  LEA R236, R3, UR4, 0x1 ;  /* 0x0000000403ec7c11 */ /* 0x000fc4000f8e08ff */
[----:B------:R-:W-:Y:S02]  /*aaa0*/  FMNMX.FTZ R2, R82, R2, !PT ;  /* 0x0000000252027209 */ /* 0x000fe40007810000 */
[----:B------:R-:W-:Y:S02]  /*aab0*/  LEA R231, R234, R236, 0x1 ;  /* 0x000000eceae77211 */ /* 0x000fe400078e08ff */
[----:B------:R-:W-:Y:S02]  /*aac0*/  FMNMX.FTZ R2, R81, R2, !PT ;  /* 0x0000000251027209 */ /* 0x000fe40007810000 */
[C---:B------:R-:W-:Y:S01]  /*aad0*/  LEA R232, R235.reuse, R236, 0x1 ;  /* 0x000000ecebe87211 */ /* 0x040fe200078e08ff */
[----:B------:R-:W-:Y:S01]  /*aae0*/  LDSM.16.MT88.4 R12, [R231+0xa000] ;  /* 0x00a00000e70c783b */ /* 0x000fe20000004200 */
[----:B------:R-:W-:Y:S02]  /*aaf0*/  FMNMX.FTZ R2, R80, R2, !PT ;  /* 0x0000000250027209 */ /* 0x000fe40007810000 */
[----:B------:R-:W-:-:S03]  /*ab00*/  LEA R230, R235, R231, 0x1 ;  /* 0x000000e7ebe67211 */ /* 0x000fc600078e08ff */
[----:B------:R-:W1:Y:S04]  /*ab10*/  SHFL.BFLY PT, R5, R2, 0x2, 0x1f ;  /* 0x0c401f0002057f89 */ /* 0x000e6800000e0000 */
[----:B------:R-:W-:Y:S01]  /*ab20*/  LDSM.16.MT88.4 R52, [R230+0xa000] ;  /* 0x00a00000e634783b */ /* 0x000fe20000004200 */
[----:B-1----:R-:W-:-:S05]  /*ab30*/  FMNMX.FTZ R5, R2, R5, !PT ;  /* 0x0000000502057209 */ /* 0x002fca0007810000 */
[----:B------:R-:W1:Y:S02]  /*ab40*/  SHFL.BFLY PT, R2, R5, 0x1, 0x1f ;  /* 0x0c201f0005027f89 */ /* 0x000e6400000e0000 */
[----:B-1----:R-:W-:-:S04]  /*ab50*/  FMNMX.FTZ R2, R5, R2, !PT ;  /* 0x0000000205027209 */ /* 0x002fc80007810000 */
[C---:B------:R-:W-:Y:S01]  /*ab60*/  FSETP.NEU.FTZ.AND P0, PT, R2.reuse, -INF , PT ;  /* 0xff8000000200780b */ /* 0x040fe20003f1d000 */
[----:B------:R-:W-:-:S05]  /*ab70*/  FMUL.FTZ R110, R2, UR16 ;  /* 0x00000010026e7c20 */ /* 0x000fca0008410000 */
[----:B------:R-:W-:-:S05]  /*ab80*/  FSEL R110, R110, RZ, P0 ;  /* 0x000000ff6e6e7208 */ /* 0x000fca0000000000 */
        /* <DEDUP_REMOVED lines=9> */
[----:B------:R-:W-:Y:S01]  /*ac20*/  FMNMX.FTZ R0, R61, R0, !PT ;  /* 0x000000003d007209 */ /* 0x000fe20007810000 */
[----:B------:R-:W-:Y:S01]  /*ac30*/  MUFU.EX2 R109, R109 ;  /* 0x0000006d006d7308 */ /* 0x000fe20000000800 */
[--C-:B------:R-:W-:Y:S01]  /*ac40*/  FFMA.FTZ R96, R47, UR16, -R110.reuse ;  /* 0x000000102f607c23 */ /* 0x100fe2000801086e */
[--C-:B------:R-:W-:Y:S01]  /*ac50*/  FFMA.FTZ R95, R46, UR16, -R110.reuse ;  /* 0x000000102e5f7c23 */ /* 0x100fe2000801086e */
[----:B------:R-:W-:Y:S01]  /*ac60*/  FMNMX.FTZ R0, R60, R0, !PT ;  /* 0x000000003c007209 */ /* 0x000fe20007810000 */
[----:B------:R-:W-:Y:S01]  /*ac70*/  LDSM.16.MT88.4 R44, [R236+0xa800] ;  /* 0x00a80000ec2c783b */ /* 0x000fe20000004200 */
        /* <DEDUP_REMOVED lines=14> */
[----:B------:R-:W-:Y:S01]  /*ad60*/  LDSM.16.MT88.4 R40, [R232+0xa800] ;  /* 0x00a80000e828783b */ /* 0x000fe20000004200 */
[--C-:B------:R-:W-:Y:S01]  /*ad70*/  FFMA.FTZ R126, R27, UR16, -R110.reuse ;  /* 0x000000101b7e7c23 */ /* 0x100fe2000801086e */
[--C-:B------:R-:W-:Y:S01]  /*ad80*/  FFMA.FTZ R124, R48, UR16, -R110.reuse ;  /* 0x00000010307c7c23 */ /* 0x100fe2000801086e */
[--C-:B------:R-:W-:Y:S01]  /*ad90*/  FFMA.FTZ R122, R122, UR16, -R110.reuse ;  /* 0x000000107a7a7c23 */ /* 0x100fe2000801086e */
[----:B------:R-:W-:Y:S01]  /*ada0*/  LDSM.16.MT88.4 R36, [R231+0xa800] ;  /* 0x00a80000e724783b */ /* 0x000fe20000004200 */
        /* <DEDUP_REMOVED lines=8> */
[----:B-1----:R-:W-:Y:S01]  /*ae30*/  FMNMX.FTZ R0, R0, R4, !PT ;  /* 0x0000000400007209 */ /* 0x002fe20007810000 */
        /* <DEDUP_REMOVED lines=28> */
[----:B-1----:R-:W-:Y:S01]  /*b000*/  FMNMX.FTZ R0, R0, R4, !PT ;  /* 0x0000000400007209 */ /* 0x002fe20007810000 */
[----:B------:R-:W-:Y:S01]  /*b010*/  FFMA.FTZ R129, R129, UR16, -R110 ;  /* 0x0000001081817c23 */ /* 0x000fe2000801086e */
[----:B------:R-:W-:Y:S01]  /*b020*/  F2FP.BF16.F32.PACK_AB R4, R108, R109 ;  /* 0x0000006d6c04723e */ /* 0x000fe200000010ff */
[----:B------:R-:W-:Y:S01]  /*b030*/  FADD.FTZ R108, R109, R108 ;  /* 0x0000006c6d6c7221 */ /* 0x000fe20000010000 */
[C---:B------:R-:W-:Y:S01]  /*b040*/  FSETP.NEU.FTZ.AND P0, PT, R0.reuse, -INF , PT ;  /* 0xff8000000000780b */ /* 0x040fe20003f1d000 */
[----:B------:R-:W-:Y:S01]  /*b050*/  FMUL.FTZ R93, R0, UR16 ;  /* 0x00000010005d7c20 */ /* 0x000fe20008410000 */
[----:B------:R-:W-:Y:S01]  /*b060*/  MUFU.EX2 R101, R101 ;  /* 0x0000006500657308 */ /* 0x000fe20000000800 */
[----:B------:R-:W-:Y:S01]  /*b070*/  FADD.FTZ R108, R107, R108 ;  /* 0x0000006c6b6c7221 */ /* 0x000fe20000010000 */
[--C-:B------:R-:W-:Y:S01]  /*b080*/  FFMA.FTZ R128, R128, UR16, -R110.reuse ;  /* 0x0000001080807c23 */ /* 0x100fe2000801086e */
[----:B------:R-:W-:Y:S01]  /*b090*/  FFMA.FTZ R92, R92, UR16, -R110 ;  /* 0x000000105c5c7c23 */ /* 0x000fe2000801086e */
[----:B------:R-:W-:Y:S01]  /*b0a0*/  FSEL R93, R93, RZ, P0 ;  /* 0x000000ff5d5d7208 */ /* 0x000fe20000000000 */
[----:B------:R-:W-:Y:S01]  /*b0b0*/  FADD.FTZ R106, R106, R108 ;  /* 0x0000006c6a6a7221 */ /* 0x000fe20000010000 */
[----:B------:R-:W-:Y:S01]  /*b0c0*/  FFMA.FTZ R91, R91, UR16, -R110 ;  /* 0x000000105b5b7c23 */ /* 0x000fe2000801086e */
[----:B--2---:R-:W-:Y:S01]  /*b0d0*/  F2FP.BF16.F32.PACK_AB R50, R102, R103 ;  /* 0x000000676632723e */ /* 0x004fe200000010ff */
[----:B------:R-:W-:Y:S01]  /*b0e0*/  MUFU.EX2 R100, R100 ;  /* 0x0000006400647308 */ /* 0x000fe20000000800 */
[--C-:B------:R-:W-:Y:S01]  /*b0f0*/  FFMA.FTZ R121, R21, UR16, -R93.reuse ;  /* 0x0000001015797c23 */ /* 0x100fe2000801085d */
        /* <DEDUP_REMOVED lines=58> */
[----:B------:R-:W-:Y:S01]  /*b4a0*/  FADD.FTZ R120, R121, R120 ;  /* 0x0000007879787221 */ /* 0x000fe20000010000 */
[--C-:B------:R-:W-:Y:S01]  /*b4b0*/  FFMA.FTZ R79, R79, UR16, -R93.reuse ;  /* 0x000000104f4f7c23 */ /* 0x100fe2000801085d */
[C---:B------:R-:W-:Y:S01]  /*b4c0*/  HMMA.16816.F32.BF16 R28, R4.reuse, R30, RZ ;  /* 0x0000001e041c723c */ /* 0x040fe200000418ff */
[--C-:B------:R-:W-:Y:S01]  /*b4d0*/  FFMA.FTZ R78, R78, UR16, -R93.reuse ;  /* 0x000000104e4e7c23 */ /* 0x100fe2000801085d */
[----:B------:R-:W-:Y:S01]  /*b4e0*/  FADD.FTZ R119, R119, R120 ;  /* 0x0000007877777221 */ /* 0x000fe20000010000 */
[----:B------:R-:W3:Y:S01]  /*b4f0*/  MUFU.EX2 R114, R114 ;  /* 0x0000007200727308 */ /* 0x000ee20000000800 */
[----:B--2---:R-:W-:Y:S01]  /*b500*/  F2FP.BF16.F32.PACK_AB R49, R116, R117 ;  /* 0x000000757431723e */ /* 0x004fe200000010ff */
[--C-:B------:R-:W-:Y:S01]  /*b510*/  FFMA.FTZ R77, R77, UR16, -R93.reuse ;  /* 0x000000104d4d7c23 */ /* 0x100fe2000801085d */
[C---:B-1----:R-:W-:Y:S01]  /*b520*/  HMMA.16816.F32.BF16 R24, R4.reuse, R20, RZ ;  /* 0x000000140418723c */ /* 0x042fe200000418ff */
[----:B------:R-:W-:Y:S01]  /*b530*/  FFMA.FTZ R76, R76, UR16, -R93 ;  /* 0x000000104c4c7c23 */ /* 0x000fe2000801085d */
[----:B------:R-:W-:Y:S01]  /*b540*/  FADD.FTZ R119, R118, R119 ;  /* 0x0000007776777221 */ /* 0x000fe20000010000 */
        /* <DEDUP_REMOVED lines=10> */
[----:B------:R-:W2:Y:S01]  /*b5f0*/  MUFU.EX2 R98, R98 ;  /* 0x0000006200627308 */ /* 0x000ea20000000800 */
        /* <DEDUP_REMOVED lines=9> */
[----:B------:R-:W-:Y:S01]  /*b690*/  FADD.FTZ R102, R101, R102 ;  /* 0x0000006665667221 */ /* 0x000fe20000010000 */
[C---:B------:R-:W-:Y:S01]  /*b6a0*/  HMMA.16816.F32.BF16 R8, R4.reuse, R52, RZ ;  /* 0x000000340408723c */ /* 0x040fe200000418ff */
[--C-:B------:R-:W-:Y:S01]  /*b6b0*/  FFMA.FTZ R71, R71, UR16, -R93.reuse ;  /* 0x0000001047477c23 */ /* 0x100fe2000801085d */
[--C-:B------:R-:W-:Y:S01]  /*b6c0*/  FFMA.FTZ R70, R70, UR16, -R93.reuse ;  /* 0x0000001046467c23 */ /* 0x100fe2000801085d */
[C---:B------:R-:W-:Y:S01]  /*b6d0*/  FADD.FTZ R102, R100.reuse, R102 ;  /* 0x0000006664667221 */ /* 0x040fe20000010000 */
[--C-:B------:R-:W-:Y:S01]  /*b6e0*/  FFMA.FTZ R69, R69, UR16, -R93.reuse ;  /* 0x0000001045457c23 */ /* 0x100fe2000801085d */
[----:B------:R-:W3:Y:S01]  /*b6f0*/  MUFU.EX2 R112, R112 ;  /* 0x0000007000707308 */ /* 0x000ee20000000800 */
[----:B------:R-:W-:Y:S01]  /*b700*/  HMMA.16816.F32.BF16 R4, R4, R54, RZ ;  /* 0x000000360404723c */ /* 0x000fe200000418ff */
[----:B------:R-:W-:Y:S01]  /*b710*/  F2FP.BF16.F32.PACK_AB R52, R100, R101 ;  /* 0x000000656434723e */ /* 0x000fe200000010ff */
[----:B-1----:R-:W-:Y:S01]  /*b720*/  FADD.FTZ R102, R99, R102 ;  /* 0x0000006663667221 */ /* 0x002fe20000010000 */
[--C-:B------:R-:W-:Y:S01]  /*b730*/  FFMA.FTZ R68, R68, UR16, -R93.reuse ;  /* 0x0000001044447c23 */ /* 0x100fe2000801085d */
[--C-:B------:R-:W-:Y:S01]  /*b740*/  FFMA.FTZ R82, R82, UR16, -R110.reuse ;  /* 0x0000001052527c23 */ /* 0x100fe2000801086e */
[----:B------:R-:W-:Y:S01]  /*b750*/  FFMA.FTZ R81, R81, UR16, -R110 ;  /* 0x0000001051517c23 */ /* 0x000fe2000801086e */
[C---:B------:R-:W-:Y:S01]  /*b760*/  HMMA.16816.F32.BF16 R32, R48.reuse, R44, R32 ;  /* 0x0000002c3020723c */ /* 0x040fe20000041820 */
[----:B------:R-:W-:Y:S01]  /*b770*/  MUFU.EX2 R111, R111 ;  /* 0x0000006f006f7308 */ /* 0x000fe20000000800 */
[C---:B--2---:R-:W-:Y:S01]  /*b780*/  F2FP.BF16.F32.PACK_AB R54, R98.reuse, R99 ;  /* 0x000000636236723e */ /* 0x044fe200000010ff */
[----:B------:R-:W-:Y:S01]  /*b790*/  FADD.FTZ R98, R98, R102 ;  /* 0x0000006662627221 */ /* 0x000fe20000010000 */
[----:B------:R-:W-:Y:S01]  /*b7a0*/  FFMA.FTZ R250, R80, UR16, -R110 ;  /* 0x0000001050fa7c23 */ /* 0x000fe2000801086e */
[--C-:B------:R-:W-:Y:S01]  /*b7b0*/  FFMA.FTZ R63, R63, UR16, -R93.reuse ;  /* 0x000000103f3f7c23 */ /* 0x100fe2000801085d */
[C---:B------:R-:W-:Y:S01]  /*b7c0*/  HMMA.16816.F32.BF16 R28, R48.reuse, R46, R28 ;  /* 0x0000002e301c723c */ /* 0x040fe2000004181c */
[----:B------:R-:W1:Y:S01]  /*b7d0*/  LDSM.16.MT88.4 R44, [R236+0xb000] ;  /* 0x00b00000ec2c783b */ /* 0x000e620000004200 */
[----:B------:R-:W-:Y:S01]  /*b7e0*/  FFMA.FTZ R62, R62, UR16, -R93 ;  /* 0x000000103e3e7c23 */ /* 0x000fe2000801085d */
[----:B------:R-:W2:Y:S01]  /*b7f0*/  MUFU.EX2 R3, R3 ;  /* 0x0000000300037308 */ /* 0x000ea20000000800 */
[----:B---3--:R-:W-:Y:S01]  /*b800*/  F2FP.BF16.F32.PACK_AB R53, R112, R113 ;  /* 0x000000717035723e */ /* 0x008fe200000010ff */
[----:B------:R-:W-:Y:S01]  /*b810*/  FADD.FTZ R113, R113, R117 ;  /* 0x0000007571717221 */ /* 0x000fe20000010000 */
[C---:B------:R-:W-:Y:S01]  /*b820*/  HMMA.16816.F32.BF16 R24, R48.reuse, R40, R24 ;  /* 0x000000283018723c */ /* 0x040fe20000041818 */
[--C-:B------:R-:W-:Y:S01]  /*b830*/  FFMA.FTZ R61, R61, UR16, -R93.reuse ;  /* 0x000000103d3d7c23 */ /* 0x100fe2000801085d */
[----:B------:R-:W-:Y:S01]  /*b840*/  FFMA.FTZ R251, R60, UR16, -R93 ;  /* 0x000000103cfb7c23 */ /* 0x000fe2000801085d */
[----:B------:R-:W-:Y:S01]  /*b850*/  FADD.FTZ R113, R112, R113 ;  /* 0x0000007170717221 */ /* 0x000fe20000010000 */
[----:B------:R-:W-:Y:S01]  /*b860*/  LEA R204, P0, R67, UR20, 0x1 ;  /* 0x0000001443cc7c11 */ /* 0x000fe2000f8008ff */
[----:B------:R-:W3:Y:S01]  /*b870*/  MUFU.EX2 R97, R97 ;  /* 0x0000006100617308 */ /* 0x000ee20000000800 */
[----:B------:R-:W-:Y:S01]  /*b880*/  HMMA.16816.F32.BF16 R20, R48, R42, R20 ;  /* 0x0000002a3014723c */ /* 0x000fe20000041814 */
[----:B------:R-:W4:Y:S01]  /*b890*/  LDSM.16.MT88.4 R40, [R232+0xb000] ;  /* 0x00b00000e828783b */ /* 0x000f220000004200 */
[----:B------:R-:W-:-:S04]  /*b8a0*/  MOV R249, R204 ;  /* 0x000000cc00f97202 */ /* 0x000fc80000000f00 */
[----:B------:R-:W-:Y:S01]  /*b8b0*/  HMMA.16816.F32.BF16 R16, R48, R36, R16 ;  /* 0x000000243010723c */ /* 0x000fe20000041810 */
[----:B------:R-:W5:Y:S01]  /*b8c0*/  MUFU.EX2 R96, R96 ;  /* 0x0000006000607308 */ /* 0x000f620000000800 */
[----:B--2---:R-:W-:-:S04]  /*b8d0*/  F2FP.BF16.F32.PACK_AB R55, R3, R111 ;  /* 0x0000006f0337723e */ /* 0x004fc800000010ff */
[C---:B------:R-:W-:Y:S01]  /*b8e0*/  HMMA.16816.F32.BF16 R12, R48.reuse, R38, R12 ;  /* 0x00000026300c723c */ /* 0x040fe2000004180c */
[----:B------:R-:W2:Y:S02]  /*b8f0*/  LDSM.16.MT88.4 R36, [R231+0xb000] ;  /* 0x00b00000e724783b */ /* 0x000ea40000004200 */
[----:B------:R-:W1:Y:S01]  /*b900*/  MUFU.EX2 R95, R95 ;  /* 0x0000005f005f7308 */ /* 0x000e620000000800 */
[----:B---3--:R-:W-:Y:S02]  /*b910*/  FADD.FTZ R98, R97, R98 ;  /* 0x0000006261627221 */ /* 0x008fe40000010000 */
[C---:B------:R-:W-:Y:S05]  /*b920*/  HMMA.16816.F32.BF16 R8, R48.reuse, R56, R8 ;  /* 0x000000383008723c */ /* 0x040fea0000041808 */
[----:B------:R-:W3:Y:S01]  /*b930*/  MUFU.EX2 R94, R94 ;  /* 0x0000005e005e7308 */ /* 0x000ee20000000800 */
[----:B------:R-:W-:Y:S01]  /*b940*/  HMMA.16816.F32.BF16 R4, R48, R58, R4 ;  /* 0x0000003a3004723c */ /* 0x000fe20000041804 */
[----:B------:R-:W2:Y:S01]  /*b950*/  LDSM.16.MT88.4 R56, [R230+0xb000] ;  /* 0x00b00000e638783b */ /* 0x000ea20000004200 */
[----:B-----5:R-:W-:-:S04]  /*b960*/  FADD.FTZ R98, R96, R98 ;  /* 0x0000006260627221 */ /* 0x020fc80000010000 */
[----:B-1----:R-:W-:Y:S01]  /*b970*/  HMMA.16816.F32.BF16 R32, R52, R44, R32 ;  /* 0x0000002c3420723c */ /* 0x002fe20000041820 */
[----:B------:R-:W-:Y:S01]  /*b980*/  MUFU.EX2 R135, R135 ;  /* 0x0000008700877308 */ /* 0x000fe20000000800 */
[----:B------:R-:W-:Y:S01]  /*b990*/  F2FP.BF16.F32.PACK_AB R48, R96, R97 ;  /* 0x000000616030723e */ /* 0x000fe200000010ff */
[----:B------:R-:W-:-:S03]  /*b9a0*/  FADD.FTZ R98, R95, R98 ;  /* 0x000000625f627221 */ /* 0x000fc60000010000 */
[C---:B------:R-:W-:Y:S01]  /*b9b0*/  HMMA.16816.F32.BF16 R28, R52.reuse, R46, R28 ;  /* 0x0000002e341c723c */ /* 0x040fe2000004181c */
[----:B------:R-:W1:Y:S02]  /*b9c0*/  LDSM.16.MT88.4 R44, [R236+0xb800] ;  /* 0x00b80000ec2c783b */ /* 0x000e640000004200 */
[----:B------:R-:W5:Y:S01]  /*b9d0*/  MUFU.EX2 R136, R136 ;  /* 0x0000008800887308 */ /* 0x000f620000000800 */
[C---:B---3--:R-:W-:Y:S01]  /*b9e0*/  F2FP.BF16.F32.PACK_AB R50, R94.reuse, R95 ;  /* 0x0000005f5e32723e */ /* 0x048fe200000010ff */
[----:B------:R-:W-:Y:S01]  /*b9f0*/  FADD.FTZ R98, R94, R98 ;  /* 0x000000625e627221 */ /* 0x000fe20000010000 */
[C---:B----4-:R-:W-:Y:S05]  /*ba00*/  HMMA.16816.F32.BF16 R24, R52.reuse, R40, R24 ;  /* 0x000000283418723c */ /* 0x050fea0000041818 */
[----:B------:R-:W-:Y:S01]  /*ba10*/  MUFU.EX2 R138, R138 ;  /* 0x0000008a008a7308 */ /* 0x000fe20000000800 */
[C---:B------:R-:W-:Y:S01]  /*ba20*/  HMMA.16816.F32.BF16 R20, R52.reuse, R42, R20 ;  /* 0x0000002a3414723c */ /* 0x040fe20000041814 */
[----:B------:R-:W3:Y:S05]  /*ba30*/  LDSM.16.MT88.4 R40, [R232+0xb800] ;  /* 0x00b80000e828783b */ /* 0x000eea0000004200 */
[----:B--2---:R-:W-:Y:S01]  /*ba40*/  HMMA.16816.F32.BF16 R16, R52, R36, R16 ;  /* 0x000000243410723c */ /* 0x004fe20000041810 */
        /* <DEDUP_REMOVED lines=10> */
[----:B------:R-:W-:Y:S02]  /*baf0*/  MUFU.EX2 R125, R125 ;  /* 0x0000007d007d7308 */ /* 0x000fe40000000800 */
[C---:B-1----:R-:W-:Y:S06]  /*bb00*/  HMMA.16816.F32.BF16 R32, R48.reuse, R44, R32 ;  /* 0x0000002c3020723c */ /* 0x042fec0000041820 */
[----:B------:R-:W-:Y:S01]  /*bb10*/  HMMA.16816.F32.BF16 R28, R48, R46, R28 ;  /* 0x0000002e301c723c */ /* 0x000fe2000004181c */
[----:B------:R-:W1:Y:S01]  /*bb20*/  LDSM.16.MT88.4 R44, [R236+0xc000] ;  /* 0x00c00000ec2c783b */ /* 0x000e620000004200 */
[----:B------:R-:W2:Y:S01]  /*bb30*/  MUFU.EX2 R124, R124 ;  /* 0x0000007c007c7308 */ /* 0x000ea20000000800 */
[----:B-----5:R-:W-:Y:S01]  /*bb40*/  F2FP.BF16.F32.PACK_AB R52, R126, R127 ;  /* 0x0000007f7e34723e */ /* 0x020fe200000010ff */
[----:B------:R-:W-:-:S02]  /*bb50*/  FADD.FTZ R127, R127, R98 ;  /* 0x000000627f7f7221 */ /* 0x000fc40000010000 */
[C---:B---3--:R-:W-:Y:S02]  /*bb60*/  HMMA.16816.F32.BF16 R24, R48.reuse, R40, R24 ;  /* 0x000000283018723c */ /* 0x048fe40000041818 */
[----:B------:R-:W-:Y:S02]  /*bb70*/  FADD.FTZ R127, R126, R127 ;  /* 0x0000007f7e7f7221 */ /* 0x000fe40000010000 */
[----:B------:R-:W-:Y:S02]  /*bb80*/  MUFU.EX2 R146, R146 ;  /* 0x0000009200927308 */ /* 0x000fe40000000800 */
        /* <DEDUP_REMOVED lines=10> */
[C---:B------:R-:W-:Y:S05]  /*bc30*/  HMMA.16816.F32.BF16 R8, R48.reuse, R56, R8 ;  /* 0x000000383008723c */ /* 0x040fea0000041808 */
[----:B------:R-:W5:Y:S01]  /*bc40*/  MUFU.EX2 R151, R151 ;  /* 0x0000009700977308 */ /* 0x000f620000000800 */
[----:B------:R-:W-:Y:S01]  /*bc50*/  HMMA.16816.F32.BF16 R4, R48, R58, R4 ;  /* 0x0000003a3004723c */ /* 0x000fe20000041804 */
[----:B------:R-:W2:Y:S01]  /*bc60*/  LDSM.16.MT88.4 R56, [R230+0xc000] ;  /* 0x00c00000e638783b */ /* 0x000ea20000004200 */
[----:B----4-:R-:W-:-:S05]  /*bc70*/  F2FP.BF16.F32.PACK_AB R53, R149, R146 ;  /* 0x000000929535723e */ /* 0x010fca00000010ff */
[----:B------:R-:W-:Y:S08]  /*bc80*/  MUFU.EX2 R123, R123 ;  /* 0x0000007b007b7308 */ /* 0x000ff00000000800 */
[----:B------:R-:W4:Y:S01]  /*bc90*/  MUFU.EX2 R122, R122 ;  /* 0x0000007a007a7308 */ /* 0x000f220000000800 */
[----:B-----5:R-:W-:-:S07]  /*bca0*/  F2FP.BF16.F32.PACK_AB R55, R151, R150 ;  /* 0x000000969737723e */ /* 0x020fce00000010ff */
[C---:B-1----:R-:W-:Y:S01]  /*bcb0*/  HMMA.16816.F32.BF16 R32, R52.reuse, R44, R32 ;  /* 0x0000002c3420723c */ /* 0x042fe20000041820 */
[----:B------:R-:W-:Y:S05]  /*bcc0*/  MUFU.EX2 R133, R133 ;  /* 0x0000008500857308 */ /* 0x000fea0000000800 */
[C---:B------:R-:W-:Y:S01]  /*bcd0*/  HMMA.16816.F32.BF16 R28, R52.reuse, R46, R28 ;  /* 0x0000002e341c723c */ /* 0x040fe2000004181c */
[----:B------:R-:W1:Y:S02]  /*bce0*/  LDSM.16.MT88.4 R44, [R236+0xc800] ;  /* 0x00c80000ec2c783b */ /* 0x000e640000004200 */
[----:B------:R-:W5:Y:S01]  /*bcf0*/  MUFU.EX2 R134, R134 ;  /* 0x0000008600867308 */ /* 0x000f620000000800 */
[C---:B----4-:R-:W-:Y:S01]  /*bd00*/  F2FP.BF16.F32.PACK_AB R48, R122.reuse, R123 ;  /* 0x0000007b7a30723e */ /* 0x050fe200000010ff */
[----:B------:R-:W-:Y:S01]  /*bd10*/  FADD.FTZ R123, R123, R125 ;  /* 0x0000007d7b7b7221 */ /* 0x000fe20000010000 */
[----:B---3--:R-:W-:Y:S03]  /*bd20*/  HMMA.16816.F32.BF16 R24, R52, R40, R24 ;  /* 0x000000283418723c */ /* 0x008fe60000041818 */
[----:B------:R-:W-:-:S02]  /*bd30*/  FADD.FTZ R123, R122, R123 ;  /* 0x0000007b7a7b7221 */ /* 0x000fc40000010000 */
[----:B------:R-:W-:Y:S01]  /*bd40*/  MUFU.EX2 R159, R159 ;  /* 0x0000009f009f7308 */ /* 0x000fe20000000800 */
[C---:B------:R-:W-:Y:S01]  /*bd50*/  HMMA.16816.F32.BF16 R20, R52.reuse, R42, R20 ;  /* 0x0000002a3414723c */ /* 0x040fe20000041814 */
[----:B------:R-:W3:Y:S05]  /*bd60*/  LDSM.16.MT88.4 R40, [R232+0xc800] ;  /* 0x00c80000e828783b */ /* 0x000eea0000004200 */
[----:B--2---:R-:W-:Y:S01]  /*bd70*/  HMMA.16816.F32.BF16 R16, R52, R36, R16 ;  /* 0x000000243410723c */ /* 0x004fe20000041810 */
[----:B------:R-:W2:Y:S01]  /*bd80*/  MUFU.EX2 R161, R161 ;  /* 0x000000a100a17308 */ /* 0x000ea20000000800 */
        /* <DEDUP_REMOVED lines=10> */
[----:B--2---:R-:W-:-:S05]  /*be30*/  F2FP.BF16.F32.PACK_AB R49, R161, R159 ;  /* 0x0000009fa131723e */ /* 0x004fca00000010ff */
[----:B------:R-:W2:Y:S08]  /*be40*/  MUFU.EX2 R142, R142 ;  /* 0x0000008e008e7308 */ /* 0x000eb00000000800 */
[----:B------:R-:W3:Y:S01]  /*be50*/  MUFU.EX2 R144, R144 ;  /* 0x0000009000907308 */ /* 0x000ee20000000800 */
[----:B-----5:R-:W-:-:S07]  /*be60*/  F2FP.BF16.F32.PACK_AB R51, R169, R162 ;  /* 0x000000a2a933723e */ /* 0x020fce00000010ff */
[----:B-1----:R-:W-:Y:S01]  /*be70*/  HMMA.16816.F32.BF16 R32, R48, R44, R32 ;  /* 0x0000002c3020723c */ /* 0x002fe20000041820 */
[----:B------:R-:W1:Y:S01]  /*be80*/  MUFU.EX2 R145, R145 ;  /* 0x0000009100917308 */ /* 0x000e620000000800 */
[----:B--2---:R-:W-:-:S04]  /*be90*/  FADD.FTZ R133, R142, R133 ;  /* 0x000000858e857221 */ /* 0x004fc80000010000 */
[C---:B------:R-:W-:Y:S01]  /*bea0*/  HMMA.16816.F32.BF16 R28, R48.reuse, R46, R28 ;  /* 0x0000002e301c723c */ /* 0x040fe2000004181c */
[----:B------:R-:W2:Y:S02]  /*beb0*/  LDSM.16.MT88.4 R44, [R236+0xd000] ;  /* 0x00d00000ec2c783b */ /* 0x000ea40000004200 */
[----:B------:R-:W5:Y:S01]  /*bec0*/  MUFU.EX2 R152, R152 ;  /* 0x0000009800987308 */ /* 0x000f620000000800 */
[C---:B---3--:R-:W-:Y:S01]  /*bed0*/  F2FP.BF16.F32.PACK_AB R52, R144.reuse, R142 ;  /* 0x0000008e9034723e */ /* 0x048fe200000010ff */
[----:B------:R-:W-:Y:S01]  /*bee0*/  FADD.FTZ R144, R144, R133 ;  /* 0x0000008590907221 */ /* 0x000fe20000010000 */
[C---:B------:R-:W-:Y:S05]  /*bef0*/  HMMA.16816.F32.BF16 R24, R48.reuse, R40, R24 ;  /* 0x000000283018723c */ /* 0x040fea0000041818 */
        /* <DEDUP_REMOVED lines=15> */
[----:B-1----:R-:W-:-:S05]  /*bff0*/  F2FP.BF16.F32.PACK_AB R53, R178, R176 ;  /* 0x000000b0b235723e */ /* 0x002fca00000010ff */
[----:B------:R-:W1:Y:S08]  /*c000*/  MUFU.EX2 R156, R156 ;  /* 0x0000009c009c7308 */ /* 0x000e700000000800 */
[----:B------:R-:W3:Y:S01]  /*c010*/  MUFU.EX2 R158, R158 ;  /* 0x0000009e009e7308 */ /* 0x000ee20000000800 */
[----:B-----5:R-:W-:-:S07]  /*c020*/  F2FP.BF16.F32.PACK_AB R55, R180, R179 ;  /* 0x000000b3b437723e */ /* 0x020fce00000010ff */
[----:B--2---:R-:W-:Y:S01]  /*c030*/  HMMA.16816.F32.BF16 R32, R52, R44, R32 ;  /* 0x0000002c3420723c */ /* 0x004fe20000041820 */
[----:B------:R-:W2:Y:S01]  /*c040*/  MUFU.EX2 R170, R170 ;  /* 0x000000aa00aa7308 */ /* 0x000ea20000000800 */
[----:B-1----:R-:W-:-:S04]  /*c050*/  FADD.FTZ R152, R156, R152 ;  /* 0x000000989c987221 */ /* 0x002fc80000010000 */
[C---:B------:R-:W-:Y:S01]  /*c060*/  HMMA.16816.F32.BF16 R28, R52.reuse, R46, R28 ;  /* 0x0000002e341c723c */ /* 0x040fe2000004181c */
[----:B------:R-:W1:Y:S02]  /*c070*/  LDSM.16.MT88.4 R44, [R236+0xd800] ;  /* 0x00d80000ec2c783b */ /* 0x000e640000004200 */
[----:B------:R-:W5:Y:S01]  /*c080*/  MUFU.EX2 R172, R172 ;  /* 0x000000ac00ac7308 */ /* 0x000f620000000800 */
[C---:B---3--:R-:W-:Y:S01]  /*c090*/  F2FP.BF16.F32.PACK_AB R48, R158.reuse, R156 ;  /* 0x0000009c9e30723e */ /* 0x048fe200000010ff */
[----:B------:R-:W-:Y:S01]  /*c0a0*/  FADD.FTZ R152, R158, R152 ;  /* 0x000000989e987221 */ /* 0x000fe20000010000 */
[C---:B------:R-:W-:Y:S05]  /*c0b0*/  HMMA.16816.F32.BF16 R24, R52.reuse, R40, R24 ;  /* 0x000000283418723c */ /* 0x040fea0000041818 */
[----:B------:R-:W-:Y:S01]  /*c0c0*/  MUFU.EX2 R187, R187 ;  /* 0x000000bb00bb7308 */ /* 0x000fe20000000800 */
[----:B------:R-:W-:Y:S01]  /*c0d0*/  HMMA.16816.F32.BF16 R20, R52, R42, R20 ;  /* 0x0000002a3414723c */ /* 0x000fe20000041814 */
[----:B------:R-:W3:Y:S01]  /*c0e0*/  LDSM.16.MT88.4 R40, [R232+0xd800] ;  /* 0x00d80000e828783b */ /* 0x000ee20000004200 */
        /* <DEDUP_REMOVED lines=40> */
[----:B----4-:R-:W-:-:S03]  /*c370*/  F2FP.BF16.F32.PACK_AB R53, R193, R194 ;  /* 0x000000c2c135723e */ /* 0x010fc600000010ff */
[----:B------:R-:W4:Y:S02]  /*c380*/  LDSM.16.MT88.4 R48, [R236+0xe800] ;  /* 0x00e80000ec30783b */ /* 0x000f240000004200 */
[----:B------:R-:W-:Y:S08]  /*c390*/  MUFU.EX2 R192, R192 ;  /* 0x000000c000c07308 */ /* 0x000ff00000000800 */
[----:B------:R-:W2:Y:S01]  /*c3a0*/  MUFU.EX2 R195, R195 ;  /* 0x000000c300c37308 */ /* 0x000ea20000000800 */
[----:B-----5:R-:W-:-:S07]  /*c3b0*/  F2FP.BF16.F32.PACK_AB R55, R186, R188 ;  /* 0x000000bcba37723e */ /* 0x020fce00000010ff */
[----:B------:R-:W-:Y:S01]  /*c3c0*/  MUFU.EX2 R197, R197 ;  /* 0x000000c500c57308 */ /* 0x000fe20000000800 */
[C---:B-1----:R-:W-:Y:S06]  /*c3d0*/  HMMA.16816.F32.BF16 R32, R52.reuse, R44, R32 ;  /* 0x0000002c3420723c */ /* 0x042fec0000041820 */
[C---:B------:R-:W-:Y:S01]  /*c3e0*/  HMMA.16816.F32.BF16 R28, R52.reuse, R46, R28 ;  /* 0x0000002e341c723c */ /* 0x040fe2000004181c */
[----:B------:R-:W1:Y:S01]  /*c3f0*/  MUFU.EX2 R184, R184 ;  /* 0x000000b800b87308 */ /* 0x000e620000000800 */
[----:B------:R-:W5:Y:S04]  /*c400*/  LDSM.16.MT88.4 R44, [R232+0xe800] ;  /* 0x00e80000e82c783b */ /* 0x000f680000004200 */
[C---:B---3--:R-:W-:Y:S03]  /*c410*/  HMMA.16816.F32.BF16 R24, R52.reuse, R40, R24 ;  /* 0x000000283418723c */ /* 0x048fe60000041818 */
[----:B------:R-:W-:Y:S03]  /*c420*/  MUFU.EX2 R175, R175 ;  /* 0x000000af00af7308 */ /* 0x000fe60000000800 */
[C---:B------:R-:W-:Y:S01]  /*c430*/  HMMA.16816.F32.BF16 R20, R52.reuse, R42, R20 ;  /* 0x0000002a3414723c */ /* 0x040fe20000041814 */
[----:B------:R-:W3:Y:S04]  /*c440*/  LDSM.16.MT88.4 R40, [R231+0xe800] ;  /* 0x00e80000e728783b */ /* 0x000ee80000004200 */
[----:B------:R-:W4:Y:S01]  /*c450*/  MUFU.EX2 R173, R173 ;  /* 0x000000ad00ad7308 */ /* 0x000f220000000800 */
[C---:B--2---:R-:W-:Y:S06]  /*c460*/  HMMA.16816.F32.BF16 R16, R52.reuse, R36, R16 ;  /* 0x000000243410723c */ /* 0x044fec0000041810 */
[----:B------:R-:W-:Y:S01]  /*c470*/  HMMA.16816.F32.BF16 R12, R52, R38, R12 ;  /* 0x00000026340c723c */ /* 0x000fe2000004180c */
[----:B------:R-:W-:Y:S01]  /*c480*/  MUFU.EX2 R171, R171 ;  /* 0x000000ab00ab7308 */ /* 0x000fe20000000800 */
[----:B------:R-:W-:Y:S01]  /*c490*/  F2FP.BF16.F32.PACK_AB R36, R195, R192 ;  /* 0x000000c0c324723e */ /* 0x000fe200000010ff */
[----:B------:R-:W-:-:S03]  /*c4a0*/  FADD.FTZ R192, R192, R183 ;  /* 0x000000b7c0c07221 */ /* 0x000fc60000010000 */
[C---:B------:R-:W-:Y:S01]  /*c4b0*/  HMMA.16816.F32.BF16 R8, R52.reuse, R56, R8 ;  /* 0x000000383408723c */ /* 0x040fe20000041808 */
[----:B-1----:R-:W-:Y:S01]  /*c4c0*/  F2FP.BF16.F32.PACK_AB R38, R184, R197 ;  /* 0x000000c5b826723e */ /* 0x002fe200000010ff */
[----:B------:R-:W-:Y:S01]  /*c4d0*/  FADD.FTZ R192, R195, R192 ;  /* 0x000000c0c3c07221 */ /* 0x000fe20000010000 */
[----:B------:R-:W1:Y:S01]  /*c4e0*/  MUFU.EX2 R168, R168 ;  /* 0x000000a800a87308 */ /* 0x000e620000000800 */
[----:B----4-:R-:W-:Y:S02]  /*c4f0*/  F2FP.BF16.F32.PACK_AB R37, R173, R175 ;  /* 0x000000afad25723e */ /* 0x010fe400000010ff */
[----:B------:R-:W-:Y:S01]  /*c500*/  HMMA.16816.F32.BF16 R4, R52, R58, R4 ;  /* 0x0000003a3404723c */ /* 0x000fe20000041804 */
[----:B------:R-:W2:Y:S01]  /*c510*/  LDSM.16.MT88.4 R56, [R230+0xe800] ;  /* 0x00e80000e638783b */ /* 0x000ea20000004200 */
[----:B------:R-:W-:-:S03]  /*c520*/  FADD.FTZ R197, R197, R192 ;  /* 0x000000c0c5c57221 */ /* 0x000fc60000010000 */
[----:B------:R-:W-:Y:S01]  /*c530*/  MUFU.EX2 R182, R182 ;  /* 0x000000b600b67308 */ /* 0x000fe20000000800 */
[----:B------:R-:W-:-:S07]  /*c540*/  FADD.FTZ R197, R184, R197 ;  /* 0x000000c5b8c57221 */ /* 0x000fce0000010000 */
[----:B------:R-:W4:Y:S01]  /*c550*/  MUFU.EX2 R177, R177 ;  /* 0x000000b100b17308 */ /* 0x000f220000000800 */
[----:B-1----:R-:W-:-:S07]  /*c560*/  F2FP.BF16.F32.PACK_AB R39, R168, R171 ;  /* 0x000000aba827723e */ /* 0x002fce00000010ff */
[C---:B------:R-:W-:Y:S01]  /*c570*/  HMMA.16816.F32.BF16 R32, R36.reuse, R48, R32 ;  /* 0x000000302420723c */ /* 0x040fe20000041820 */
[----:B------:R-:W1:Y:S05]  /*c580*/  MUFU.EX2 R163, R163 ;  /* 0x000000a300a37308 */ /* 0x000e6a0000000800 */
[C---:B------:R-:W-:Y:S01]  /*c590*/  HMMA.16816.F32.BF16 R28, R36.reuse, R50, R28 ;  /* 0x00000032241c723c */ /* 0x040fe2000004181c */
[----:B------:R-:W2:Y:S02]  /*c5a0*/  LDSM.16.MT88.4 R48, [R236+0xf000] ;  /* 0x00f00000ec30783b */ /* 0x000ea40000004200 */
[----:B------:R-:W3:Y:S01]  /*c5b0*/  MUFU.EX2 R160, R160 ;  /* 0x000000a000a07308 */ /* 0x000ee20000000800 */
[C---:B----4-:R-:W-:Y:S01]  /*c5c0*/  F2FP.BF16.F32.PACK_AB R52, R177.reuse, R182 ;  /* 0x000000b6b134723e */ /* 0x050fe200000010ff */
[----:B------:R-:W-:Y:S01]  /*c5d0*/  FADD.FTZ R182, R182, R197 ;  /* 0x000000c5b6b67221 */ /* 0x000fe20000010000 */
[----:B-----5:R-:W-:Y:S03]  /*c5e0*/  HMMA.16816.F32.BF16 R24, R36, R44, R24 ;  /* 0x0000002c2418723c */ /* 0x020fe60000041818 */
[----:B------:R-:W-:-:S02]  /*c5f0*/  FADD.FTZ R182, R177, R182 ;  /* 0x000000b6b1b67221 */ /* 0x000fc40000010000 */
[----:B------:R-:W-:Y:S01]  /*c600*/  MUFU.EX2 R155, R155 ;  /* 0x0000009b009b7308 */ /* 0x000fe20000000800 */
[----:B------:R-:W-:Y:S01]  /*c610*/  HMMA.16816.F32.BF16 R20, R36, R46, R20 ;  /* 0x0000002e2414723c */ /* 0x000fe20000041814 */
[----:B------:R-:W4:Y:S01]  /*c620*/  LDSM.16.MT88.4 R44, [R232+0xf000] ;  /* 0x00f00000e82c783b */ /* 0x000f220000004200 */
[----:B-1----:R-:W-:-:S04]  /*c630*/  FADD.FTZ R182, R163, R182 ;  /* 0x000000b6a3b67221 */ /* 0x002fc80000010000 */
[----:B---3--:R-:W-:Y:S01]  /*c640*/  HMMA.16816.F32.BF16 R16, R36, R40, R16 ;  /* 0x000000282410723c */ /* 0x008fe20000041810 */
[----:B------:R-:W1:Y:S01]  /*c650*/  MUFU.EX2 R154, R154 ;  /* 0x0000009a009a7308 */ /* 0x000e620000000800 */
[C---:B------:R-:W-:Y:S01]  /*c660*/  F2FP.BF16.F32.PACK_AB R54, R160.reuse, R163 ;  /* 0x000000a3a036723e */ /* 0x040fe200000010ff */
[----:B------:R-:W-:-:S03]  /*c670*/  FADD.FTZ R160, R160, R182 ;  /* 0x000000b6a0a07221 */ /* 0x000fc60000010000 */
[C---:B------:R-:W-:Y:S01]  /*c680*/  HMMA.16816.F32.BF16 R12, R36.reuse, R42, R12 ;  /* 0x0000002a240c723c */ /* 0x040fe2000004180c */
[----:B------:R-:W3:Y:S02]  /*c690*/  LDSM.16.MT88.4 R40, [R231+0xf000] ;  /* 0x00f00000e728783b */ /* 0x000ee40000004200 */
[----:B------:R-:W-:Y:S03]  /*c6a0*/  MUFU.EX2 R153, R153 ;  /* 0x0000009900997308 */ /* 0x000fe60000000800 */
[C---:B--2---:R-:W-:Y:S05]  /*c6b0*/  HMMA.16816.F32.BF16 R8, R36.reuse, R56, R8 ;  /* 0x000000382408723c */ /* 0x044fea0000041808 */
[----:B------:R-:W2:Y:S01]  /*c6c0*/  MUFU.EX2 R148, R148 ;  /* 0x0000009400947308 */ /* 0x000ea20000000800 */
[----:B------:R-:W-:Y:S01]  /*c6d0*/  HMMA.16816.F32.BF16 R4, R36, R58, R4 ;  /* 0x0000003a2404723c */ /* 0x000fe20000041804 */
[----:B-1----:R-:W-:Y:S01]  /*c6e0*/  F2FP.BF16.F32.PACK_AB R53, R154, R155 ;  /* 0x0000009b9a35723e */ /* 0x002fe200000010ff */
[----:B------:R-:W1:Y:S01]  /*c6f0*/  LDSM.16.MT88.4 R36, [R230+0xf000] ;  /* 0x00f00000e624783b */ /* 0x000e620000004200 */
[--C-:B------:R-:W-:Y:S01]  /*c700*/  FFMA.FTZ R56, R90, UR16, -R110.reuse ;  /* 0x000000105a387c23 */ /* 0x100fe2000801086e */
[----:B------:R-:W-:-:S03]  /*c710*/  FFMA.FTZ R90, R89, UR16, -R110 ;  /* 0x00000010595a7c23 */ /* 0x000fc6000801086e */
[----:B------:R-:W5:Y:S08]  /*c720*/  MUFU.EX2 R157, R157 ;  /* 0x0000009d009d7308 */ /* 0x000f700000000800 */
[----:B------:R-:W1:Y:S01]  /*c730*/  MUFU.EX2 R147, R147 ;  /* 0x0000009300937308 */ /* 0x000e620000000800 */
[----:B--2---:R-:W-:-:S07]  /*c740*/  F2FP.BF16.F32.PACK_AB R55, R148, R153 ;  /* 0x000000999437723e */ /* 0x004fce00000010ff */
[----:B------:R-:W-:Y:S01]  /*c750*/  HMMA.16816.F32.BF16 R32, R52, R48, R32 ;  /* 0x000000303420723c */ /* 0x000fe20000041820 */
[----:B------:R-:W-:Y:S01]  /*c760*/  MUFU.EX2 R143, R143 ;  /* 0x0000008f008f7308 */ /* 0x000fe20000000800 */
[----:B-----5:R-:W-:-:S04]  /*c770*/  FADD.FTZ R160, R157, R160 ;  /* 0x000000a09da07221 */ /* 0x020fc80000010000 */
[C---:B------:R-:W-:Y:S01]  /*c780*/  HMMA.16816.F32.BF16 R28, R52.reuse, R50, R28 ;  /* 0x00000032341c723c */ /* 0x040fe2000004181c */
[----:B------:R-:W2:Y:S02]  /*c790*/  LDSM.16.MT88.4 R48, [R236+0xf800] ;  /* 0x00f80000ec30783b */ /* 0x000ea40000004200 */
[----:B------:R-:W-:Y:S03]  /*c7a0*/  MUFU.EX2 R141, R141 ;  /* 0x0000008d008d7308 */ /* 0x000fe60000000800 */
[C---:B----4-:R-:W-:Y:S05]  /*c7b0*/  HMMA.16816.F32.BF16 R24, R52.reuse, R44, R24 ;  /* 0x0000002c3418723c */ /* 0x050fea0000041818 */
[----:B------:R-:W-:Y:S01]  /*c7c0*/  MUFU.EX2 R137, R137 ;  /* 0x0000008900897308 */ /* 0x000fe20000000800 */
[C---:B------:R-:W-:Y:S01]  /*c7d0*/  HMMA.16816.F32.BF16 R20, R52.reuse, R46, R20 ;  /* 0x0000002e3414723c */ /* 0x040fe20000041814 */
[----:B------:R-:W-:Y:S05]  /*c7e0*/  LDSM.16.MT88.4 R44, [R232+0xf800] ;  /* 0x00f80000e82c783b */ /* 0x000fea0000004200 */
[C---:B---3--:R-:W-:Y:S01]  /*c7f0*/  HMMA.16816.F32.BF16 R16, R52.reuse, R40, R16 ;  /* 0x000000283410723c */ /* 0x048fe20000041810 */
[----:B------:R-:W3:Y:S05]  /*c800*/  MUFU.EX2 R202, R202 ;  /* 0x000000ca00ca7308 */ /* 0x000eea0000000800 */
        /* <DEDUP_REMOVED lines=8> */
[----:B------:R-:W2:Y:S01]  /*c890*/  MUFU.EX2 R139, R139 ;  /* 0x0000008b008b7308 */ /* 0x000ea20000000800 */
[----:B---3--:R-:W-:Y:S01]  /*c8a0*/  F2FP.BF16.F32.PACK_AB R53, R202, R137 ;  /* 0x00000089ca35723e */ /* 0x008fe200000010ff */
[----:B------:R-:W-:Y:S01]  /*c8b0*/  FADD.FTZ R147, R147, R160 ;  /* 0x000000a093937221 */ /* 0x000fe20000010000 */
[----:B------:R-:W-:-:S03]  /*c8c0*/  F2FP.BF16.F32.PACK_AB R54, R141, R143 ;  /* 0x0000008f8d36723e */ /* 0x000fc600000010ff */
[----:B------:R-:W-:Y:S01]  /*c8d0*/  FADD.FTZ R147, R143, R147 ;  /* 0x000000938f937221 */ /* 0x000fe20000010000 */
[----:B-1----:R-:W-:Y:S01]  /*c8e0*/  F2FP.BF16.F32.PACK_AB R55, R130, R131 ;  /* 0x000000838237723e */ /* 0x002fe200000010ff */
[----:B------:R-:W-:Y:S02]  /*c8f0*/  MUFU.EX2 R129, R129 ;  /* 0x0000008100817308 */ /* 0x000fe40000000800 */
[----:B------:R-:W-:-:S04]  /*c900*/  FADD.FTZ R141, R141, R147 ;  /* 0x000000938d8d7221 */ /* 0x000fc80000010000 */
[----:B--2---:R-:W-:Y:S02]  /*c910*/  HMMA.16816.F32.BF16 R32, R52, R48, R32 ;  /* 0x000000303420723c */ /* 0x004fe40000041820 */
        /* <DEDUP_REMOVED lines=248> */
.L_x_3769:
[----:B------:R-:W-:-:S04]  /*d8a0*/  ULEA UR4, -UR8, URZ, 0x8 ;  /* 0x0000003f08047291 */ /* 0x000fc8000f8e413f */
[----:B------:R-:W-:Y:S02]  /*d8b0*/  USHF.R.S32.HI UR16, URZ, 0x1f, UR4 ;  /* 0x0000001f3f107899 */ /* 0x000fe40008011404 */
[----:B------:R-:W-:-:S04]  /*d8c0*/  MOV R5, UR4 ;  /* 0x0000000400057c02 */ /* 0x000fc80008000f00 */
[----:B------:R-:W-:-:S07]  /*d8d0*/  MOV R4, UR16 ;  /* 0x0000001000047c02 */ /* 0x000fce0008000f00 */
.L_x_3770:
        /* <DEDUP_REMOVED lines=116> */
[----:B------:R-:W-:Y:S01]  /*e020*/  @!P0 LEA R10, P4, R13, UR22, 0x1 ;  /* 0x000000160d0a8c11 */ /* 0x000fe2000f8808ff */
[----:B------:R-:W-:Y:S01]  /*e030*/  IMAD.U32 R215, RZ, RZ, UR9 ;  /* 0x00000009ffd77e24 */ /* 0x000fe2000f8e00ff */
[----:B------:R-:W-:Y:S01]  /*e040*/  @!P0 LEA.HI.X R39, R7, UR23, R6, 0x1, P5 ;  /* 0x0000001707278c11 */ /* 0x000fe2000a8f0c06 */
[----:B------:R-:W-:Y:S01]  /*e050*/  IMAD.U32 R212, RZ, RZ, UR9 ;  /* 0x00000009ffd47e24 */ /* 0x000fe2000f8e00ff */
        /* <DEDUP_REMOVED lines=46> */
[--C-:B------:R-:W-:Y:S01]  /*e340*/  LOP3.LUT R215, R215, 0x30, R243.reuse, 0xfe, !PT ;  /* 0x00000030d7d77812 */ /* 0x100fe200078efef3 */
[----:B------:R-:W-:Y:S01]  /*e350*/  @!PT LDS RZ, [RZ] ;  /* 0x00000000fffff984 */ /* 0x000fe20000000800 */
[----:B------:R-:W-:Y:S01]  /*e360*/  @!PT LDS RZ, [RZ] ;  /* 0x00000000fffff984 */ /* 0x000fe20000000800 */
[----:B------:R-:W-:Y:S01]  /*e370*/  @!PT LDS RZ, [RZ] ;  /* 0x00000000fffff984 */ /* 0x000fe20000000800 */
[----:B------:R-:W-:Y:S01]  /*e380*/  @!P0 LDGSTS.E.BYPASS.LTC128B.128 [R241+0xd800], desc[UR18][R34.64] ;  /* 0x0d80000022f18fae */ /* 0x000fe2000b901d52 */
[----:B------:R-:W-:-:S03]  /*e390*/  LOP3.LUT R212, R212, 0x38, R243, 0xfe, !PT ;  /* 0x00000038d4d47812 */ /* 0x000fc600078efef3 */
        /* <DEDUP_REMOVED lines=45> */
[----:B------:R-:W-:Y:S04]  /*e670*/  LDSM.16.M88.4 R192, [R196] ;  /* 0x00000000c4c0783b */ /* 0x000fe80000000200 */
        /* <DEDUP_REMOVED lines=8> */
[C---:B------:R-:W-:Y:S01]  /*e700*/  HMMA.16816.F32.BF16 R36, R52.reuse, R38, RZ ;  /* 0x000000263424723c */ /* 0x040fe200000418ff */
[----:B------:R-:W1:Y:S04]  /*e710*/  LDSM.16.M88.4 R96, [R239+0x7000] ;  /* 0x00700000ef60783b */ /* 0x000e680000000200 */
[----:B------:R-:W1:Y:S01]  /*e720*/  LDSM.16.M88.4 R88, [R239+0x7800] ;  /* 0x00780000ef58783b */ /* 0x000e620000000200 */
[C---:B-----5:R-:W-:Y:S03]  /*e730*/  HMMA.16816.F32.BF16 R32, R52.reuse, R28, RZ ;  /* 0x0000001c3420723c */ /* 0x060fe600000418ff */
[----:B------:R-:W5:Y:S03]  /*e740*/  LDSM.16.M88.4 R80, [R239+0x8000] ;  /* 0x00800000ef50783b */ /* 0x000f660000000200 */
[C---:B--2---:R-:W-:Y:S01]  /*e750*/  HMMA.16816.F32.BF16 R24, R52.reuse, R20, RZ ;  /* 0x000000143418723c */ /* 0x044fe200000418ff */
[----:B------:R-:W2:Y:S04]  /*e760*/  LDSM.16.M88.4 R72, [R239+0x8800] ;  /* 0x00880000ef48783b */ /* 0x000ea80000000200 */
[----:B------:R-:W2:Y:S01]  /*e770*/  LDSM.16.M88.4 R60, [R239+0x9000] ;  /* 0x00900000ef3c783b */ /* 0x000ea20000000200 */
[C---:B----4-:R-:W-:Y:S03]  /*e780*/  HMMA.16816.F32.BF16 R16, R52.reuse, R12, RZ ;  /* 0x0000000c3410723c */ /* 0x050fe600000418ff */
[----:B------:R-:W4:Y:S03]  /*e790*/  LDSM.16.M88.4 R200, [R239+0x9800] ;  /* 0x00980000efc8783b */ /* 0x000f260000000200 */
[C---:B------:R-:W-:Y:S01]  /*e7a0*/  HMMA.16816.F32.BF16 R28, R52.reuse, R30, RZ ;  /* 0x0000001e341c723c */ /* 0x040fe200000418ff */
[----:B------:R-:W4:Y:S04]  /*e7b0*/  LDSM.16.M88.4 R184, [R233+0x2800] ;  /* 0x00280000e9b8783b */ /* 0x000f280000000200 */
[----:B------:R-:W4:Y:S01]  /*e7c0*/  LDSM.16.M88.4 R180, [R233+0x3000] ;  /* 0x00300000e9b4783b */ /* 0x000f220000000200 */
[C---:B------:R-:W-:Y:S03]  /*e7d0*/  HMMA.16816.F32.BF16 R20, R52.reuse, R22, RZ ;  /* 0x000000163414723c */ /* 0x040fe600000418ff */
[----:B------:R-:W4:Y:S03]  /*e7e0*/  LDSM.16.M88.4 R188, [R233+0x3800] ;  /* 0x00380000e9bc783b */ /* 0x000f260000000200 */
[----:B------:R-:W-:Y:S01]  /*e7f0*/  HMMA.16816.F32.BF16 R12, R52, R14, RZ ;  /* 0x0000000e340c723c */ /* 0x000fe200000418ff */
[----:B------:R-:W4:Y:S04]  /*e800*/  LDSM.16.M88.4 R48, [R233+0x4000] ;  /* 0x00400000e930783b */ /* 0x000f280000000200 */
[----:B------:R-:W4:Y:S01]  /*e810*/  LDSM.16.M88.4 R44, [R233+0x4800] ;  /* 0x00480000e92c783b */ /* 0x000f220000000200 */
[C---:B---3--:R-:W-:Y:S03]  /*e820*/  HMMA.16816.F32.BF16 R40, R192.reuse, R196, R40 ;  /* 0x000000c4c028723c */ /* 0x048fe60000041828 */
[----:B------:R-:W0:Y:S03]  /*e830*/  LDGDEPBAR ;  /* 0x00000000000079af */ /* 0x000e260000000000 */
[----:B------:R-:W-:Y:S01]  /*e840*/  HMMA.16816.F32.BF16 R36, R192, R198, R36 ;  /* 0x000000c6c024723c */ /* 0x000fe20000041824 */
        /* <DEDUP_REMOVED lines=11> */
[C---:B-----5:R-:W-:Y:S06]  /*e900*/  HMMA.16816.F32.BF16 R84, R52.reuse, R80, RZ ;  /* 0x000000503454723c */ /* 0x060fec00000418ff */
        /* <DEDUP_REMOVED lines=32> */
[C---:B-1----:R-:W-:Y:S06]  /*eb10*/  HMMA.16816.F32.BF16 R168, R192.reuse, R200, R168 ;  /* 0x000000c8c0a8723c */ /* 0x042fec00000418a8 */
[----:B------:R-:W-:Y:S01]  /*eb20*/  HMMA.16816.F32.BF16 R128, R192, R202, R128 ;  /* 0x000000cac080723c */ /* 0x000fe20000041880 */
[----:B------:R-:W-:-:S05]  /*eb30*/  IMAD R200, R234, 0x2, R240 ;  /* 0x00000002eac87824 */ /* 0x000fca00078e02f0 */
[C---:B--2---:R-:W-:Y:S01]  /*eb40*/  HMMA.16816.F32.BF16 R124, R192.reuse, R184, R124 ;  /* 0x000000b8c07c723c */ /* 0x044fe2000004187c */
[----:B------:R-:W-:Y:S05]  /*eb50*/  LDSM.16.M88.4 R200, [R200] ;  /* 0x00000000c8c8783b */ /* 0x000fea0000000200 */
[C---:B------:R-:W-:Y:S01]  /*eb60*/  HMMA.16816.F32.BF16 R120, R192.reuse, R186, R120 ;  /* 0x000000bac078723c */ /* 0x040fe20000041878 */
[----:B------:R-:W1:Y:S05]  /*eb70*/  LDSM.16.M88.4 R184, [R233+0x8800] ;  /* 0x00880000e9b8783b */ /* 0x000e6a0000000200 */
[C---:B----4-:R-:W-:Y:S06]  /*eb80*/  HMMA.16816.F32.BF16 R116, R192.reuse, R180, R116 ;  /* 0x000000b4c074723c */ /* 0x050fec0000041874 */
[C---:B------:R-:W-:Y:S01]  /*eb90*/  HMMA.16816.F32.BF16 R112, R192.reuse, R182, R112 ;  /* 0x000000b6c070723c */ /* 0x040fe20000041870 */
[----:B------:R-:W2:Y:S05]  /*eba0*/  LDSM.16.M88.4 R180, [R233+0x9000] ;  /* 0x00900000e9b4783b */ /* 0x000eaa0000000200 */
[C---:B-----5:R-:W-:Y:S06]  /*ebb0*/  HMMA.16816.F32.BF16 R100, R192.reuse, R188, R100 ;  /* 0x000000bcc064723c */ /* 0x060fec0000041864 */
[C---:B------:R-:W-:Y:S01]  /*ebc0*/  HMMA.16816.F32.BF16 R96, R192.reuse, R190, R96 ;  /* 0x000000bec060723c */ /* 0x040fe20000041860 */
[----:B------:R-:W4:Y:S05]  /*ebd0*/  LDSM.16.M88.4 R188, [R238] ;  /* 0x00000000eebc783b */ /* 0x000f2a0000000200 */
[C---:B------:R-:W-:Y:S06]  /*ebe0*/  HMMA.16816.F32.BF16 R92, R192.reuse, R48, R92 ;  /* 0x00000030c05c723c */ /* 0x040fec000004185c */
[C---:B------:R-:W-:Y:S01]  /*ebf0*/  HMMA.16816.F32.BF16 R88, R192.reuse, R50, R88 ;  /* 0x00000032c058723c */ /* 0x040fe20000041858 */
[----:B------:R-:W5:Y:S05]  /*ec00*/  LDSM.16.M88.4 R48, [R229] ;  /* 0x00000000e530783b */ /* 0x000f6a0000000200 */
[C---:B------:R-:W-:Y:S06]  /*ec10*/  HMMA.16816.F32.BF16 R84, R192.reuse, R44, R84 ;  /* 0x0000002cc054723c */ /* 0x040fec0000041854 */
[C---:B------:R-:W-:Y:S01]  /*ec20*/  HMMA.16816.F32.BF16 R80, R192.reuse, R46, R80 ;  /* 0x0000002ec050723c */ /* 0x040fe20000041850 */
[----:B------:R-:W5:Y:S05]  /*ec30*/  LDSM.16.M88.4 R44, [R228] ;  /* 0x00000000e42c783b */ /* 0x000f6a0000000200 */
[C---:B---3--:R-:W-:Y:S06]  /*ec40*/  HMMA.16816.F32.BF16 R56, R192.reuse, R196, R56 ;  /* 0x000000c4c038723c */ /* 0x048fec0000041838 */
[C---:B------:R-:W-:Y:S01]  /*ec50*/  HMMA.16816.F32.BF16 R52, R192.reuse, R198, R52 ;  /* 0x000000c6c034723c */ /* 0x040fe20000041834 */
[----:B------:R-:W3:Y:S05]  /*ec60*/  LDSM.16.M88.4 R196, [R225] ;  /* 0x00000000e1c4783b */ /* 0x000eea0000000200 */
[C---:B-1----:R-:W-:Y:S06]  /*ec70*/  HMMA.16816.F32.BF16 R76, R192.reuse, R184, R76 ;  /* 0x000000b8c04c723c */ /* 0x042fec000004184c */
[C---:B------:R-:W-:Y:S01]  /*ec80*/  HMMA.16816.F32.BF16 R72, R192.reuse, R186, R72 ;  /* 0x000000bac048723c */ /* 0x040fe20000041848 */
[----:B------:R-:W-:Y:S05]  /*ec90*/  LDSM.16.M88.4 R184, [R227] ;  /* 0x00000000e3b8783b */ /* 0x000fea0000000200 */
[C---:B--2---:R-:W-:Y:S06]  /*eca0*/  HMMA.16816.F32.BF16 R68, R192.reuse, R180, R68 ;  /* 0x000000b4c044723c */ /* 0x044fec0000041844 */
[----:B------:R-:W-:Y:S01]  /*ecb0*/  HMMA.16816.F32.BF16 R60, R192, R182, R60 ;  /* 0x000000b6c03c723c */ /* 0x000fe2000004183c */
[----:B------:R-:W1:Y:S04]  /*ecc0*/  LDSM.16.M88.4 R192, [R224] ;  /* 0x00000000e0c0783b */ /* 0x000e680000000200 */
[----:B------:R-:W-:Y:S01]  /*ecd0*/  LDSM.16.M88.4 R180, [R226] ;  /* 0x00000000e2b4783b */ /* 0x000fe20000000200 */
[C---:B----4-:R-:W-:Y:S06]  /*ece0*/  HMMA.16816.F32.BF16 R40, R200.reuse, R188, R40 ;  /* 0x000000bcc828723c */ /* 0x050fec0000041828 */
[C---:B------:R-:W-:Y:S01]  /*ecf0*/  HMMA.16816.F32.BF16 R36, R200.reuse, R190, R36 ;  /* 0x000000bec824723c */ /* 0x040fe20000041824 */
[----:B------:R-:W2:Y:S05]  /*ed00*/  LDSM.16.M88.4 R188, [R223] ;  /* 0x00000000dfbc783b */ /* 0x000eaa0000000200 */
[C---:B-----5:R-:W-:Y:S06]  /*ed10*/  HMMA.16816.F32.BF16 R32, R200.reuse, R48, R32 ;  /* 0x00000030c820723c */ /* 0x060fec0000041820 */
[C---:B------:R-:W-:Y:S01]  /*ed20*/  HMMA.16816.F32.BF16 R28, R200.reuse, R50, R28 ;  /* 0x00000032c81c723c */ /* 0x040fe2000004181c */
[----:B------:R-:W-:Y:S05]  /*ed30*/  LDSM.16.M88.4 R48, [R237] ;  /* 0x00000000ed30783b */ /* 0x000fea0000000200 */
[C---:B------:R-:W-:Y:S06]  /*ed40*/  HMMA.16816.F32.BF16 R24, R200.reuse, R44, R24 ;  /* 0x0000002cc818723c */ /* 0x040fec0000041818 */
[C---:B------:R-:W-:Y:S01]  /*ed50*/  HMMA.16816.F32.BF16 R20, R200.reuse, R46, R20 ;  /* 0x0000002ec814723c */ /* 0x040fe20000041814 */
[----:B------:R-:W4:Y:S05]  /*ed60*/  LDSM.16.M88.4 R44, [R166] ;  /* 0x00000000a62c783b */ /* 0x000f2a0000000200 */
[C---:B---3--:R-:W-:Y:S06]  /*ed70*/  HMMA.16816.F32.BF16 R176, R200.reuse, R196, R176 ;  /* 0x000000c4c8b0723c */ /* 0x048fec00000418b0 */
[C---:B------:R-:W-:Y:S01]  /*ed80*/  HMMA.16816.F32.BF16 R172, R200.reuse, R198, R172 ;  /* 0x000000c6c8ac723c */ /* 0x040fe200000418ac */
[----:B------:R-:W3:Y:S05]  /*ed90*/  LDSM.16.M88.4 R196, [R166+0x800] ;  /* 0x00080000a6c4783b */ /* 0x000eea0000000200 */
[C---:B-1----:R-:W-:Y:S06]  /*eda0*/  HMMA.16816.F32.BF16 R168, R200.reuse, R192, R168 ;  /* 0x000000c0c8a8723c */ /* 0x042fec00000418a8 */
[C---:B------:R-:W-:Y:S01]  /*edb0*/  HMMA.16816.F32.BF16 R128, R200.reuse, R194, R128 ;  /* 0x000000c2c880723c */ /* 0x040fe20000041880 */
[----:B------:R-:W1:Y:S05]  /*edc0*/  LDSM.16.M88.4 R192, [R220] ;  /* 0x00000000dcc0783b */ /* 0x000e6a0000000200 */
[C---:B--2---:R-:W-:Y:S06]  /*edd0*/  HMMA.16816.F32.BF16 R124, R200.reuse, R188, R124 ;  /* 0x000000bcc87c723c */ /* 0x044fec000004187c */
[C---:B------:R-:W-:Y:S01]  /*ede0*/  HMMA.16816.F32.BF16 R120, R200.reuse, R190, R120 ;  /* 0x000000bec878723c */ /* 0x040fe20000041878 */
[----:B------:R-:W2:Y:S05]  /*edf0*/  LDSM.16.M88.4 R188, [R219] ;  /* 0x00000000dbbc783b */ /* 0x000eaa0000000200 */
[C---:B------:R-:W-:Y:S06]  /*ee00*/  HMMA.16816.F32.BF16 R8, R200.reuse, R180, R8 ;  /* 0x000000b4c808723c */ /* 0x040fec0000041808 */
[----:B------:R-:W-:Y:S01]  /*ee10*/  HMMA.16816.F32.BF16 R4, R200, R182, R4 ;  /* 0x000000b6c804723c */ /* 0x000fe20000041804 */
[----:B------:R-:W5:Y:S05]  /*ee20*/  LDSM.16.M88.4 R180, [R221] ;  /* 0x00000000ddb4783b */ /* 0x000f6a0000000200 */
[C---:B----4-:R-:W-:Y:S06]  /*ee30*/  HMMA.16816.F32.BF16 R40, R48.reuse, R44, R40 ;  /* 0x0000002c3028723c */ /* 0x050fec0000041828 */
[C---:B------:R-:W-:Y:S01]  /*ee40*/  HMMA.16816.F32.BF16 R36, R48.reuse, R46, R36 ;  /* 0x0000002e3024723c */ /* 0x040fe20000041824 */
[----:B------:R-:W4:Y:S05]  /*ee50*/  LDSM.16.M88.4 R44, [R218] ;  /* 0x00000000da2c783b */ /* 0x000f2a0000000200 */
[----:B---3--:R-:W-:Y:S06]  /*ee60*/  HMMA.16816.F32.BF16 R32, R48, R196, R32 ;  /* 0x000000c43020723c */ /* 0x008fec0000041820 */
[C---:B------:R-:W-:Y:S06]  /*ee70*/  HMMA.16816.F32.BF16 R16, R200.reuse, R184, R16 ;  /* 0x000000b8c810723c */ /* 0x040fec0000041810 */
[----:B------:R-:W-:Y:S01]  /*ee80*/  HMMA.16816.F32.BF16 R12, R200, R186, R12 ;  /* 0x000000bac80c723c */ /* 0x000fe2000004180c */
[----:B------:R-:W3:Y:S01]  /*ee90*/  LDSM.16.M88.4 R184, [R222] ;  /* 0x00000000deb8783b */ /* 0x000ee20000000200 */
[----:B------:R-:W-:Y:S01]  /*eea0*/  FMUL.FTZ R40, R40, UR4 ;  /* 0x0000000428287c20 */ /* 0x000fe20008410000 */
[----:B------:R-:W-:Y:S01]  /*eeb0*/  FMUL.FTZ R41, R41, UR4 ;  /* 0x0000000429297c20 */ /* 0x000fe20008410000 */
[----:B------:R-:W-:-:S02]  /*eec0*/  FMUL.FTZ R42, R42, UR4 ;  /* 0x000000042a2a7c20 */ /* 0x000fc40008410000 */
[----:B------:R-:W-:Y:S01]  /*eed0*/  FMUL.FTZ R36, R36, UR4 ;  /* 0x0000000424247c20 */ /* 0x000fe20008410000 */
[----:B------:R-:W-:Y:S01]  /*eee0*/  FMUL.FTZ R37, R37, UR4 ;  /* 0x0000000425257c20 */ /* 0x000fe20008410000 */
[----:B------:R-:W-:Y:S01]  /*eef0*/  FMUL.FTZ R38, R38, UR4 ;  /* 0x0000000426267c20 */ /* 0x000fe20008410000 */
[----:B------:R-:W-:Y:S01]  /*ef00*/  FMUL.FTZ R39, R39, UR4 ;  /* 0x0000000427277c20 */ /* 0x000fe20008410000 */
[C---:B-1----:R-:W-:Y:S01]  /*ef10*/  HMMA.16816.F32.BF16 R96, R200.reuse, R194, R96 ;  /* 0x000000c2c860723c */ /* 0x042fe20000041860 */
[----:B------:R-:W-:Y:S01]  /*ef20*/  MUFU.TANH R194, R36 ;  /* 0x0000002400c27308 */ /* 0x000fe20000002400 */
[----:B------:R-:W-:Y:S01]  /*ef30*/  FMUL.FTZ R32, R32, UR4 ;  /* 0x0000000420207c20 */ /* 0x000fe20008410000 */
[----:B------:R-:W-:Y:S01]  /*ef40*/  FMUL.FTZ R33, R33, UR4 ;  /* 0x0000000421217c20 */ /* 0x000fe20008410000 */
[----:B------:R-:W-:Y:S02]  /*ef50*/  FMUL.FTZ R34, R34, UR4 ;  /* 0x0000000422227c20 */ /* 0x000fe40008410000 */
[----:B--2---:R-:W-:Y:S01]  /*ef60*/  HMMA.16816.F32.BF16 R92, R200, R188, R92 ;  /* 0x000000bcc85c723c */ /* 0x004fe2000004185c */
[----:B------:R-:W-:-:S02]  /*ef70*/  FMUL.FTZ R195, R35, UR4 ;  /* 0x0000000423c37c20 */ /* 0x000fc40008410000 */
[----:B------:R-:W-:Y:S03]  /*ef80*/  MUFU.TANH R188, R37 ;  /* 0x0000002500bc7308 */ /* 0x000fe60000002400 */
[C---:B------:R-:W-:Y:S05]  /*ef90*/  HMMA.16816.F32.BF16 R88, R200.reuse, R190, R88 ;  /* 0x000000bec858723c */ /* 0x040fea0000041858 */
[----:B------:R-:W-:Y:S01]  /*efa0*/  MUFU.TANH R189, R38 ;  /* 0x0000002600bd7308 */ /* 0x000fe20000002400 */
[C---:B-----5:R-:W-:Y:S06]  /*efb0*/  HMMA.16816.F32.BF16 R108, R200.reuse, R180, R108 ;  /* 0x000000b4c86c723c */ /* 0x060fec000004186c */
[C---:B------:R-:W-:Y:S01]  /*efc0*/  HMMA.16816.F32.BF16 R104, R200.reuse, R182, R104 ;  /* 0x000000b6c868723c */ /* 0x040fe20000041868 */
[----:B------:R1:W-:Y:S01]  /*efd0*/  MUFU.TANH R190, R39 ;  /* 0x0000002700be7308 */ /* 0x0003e20000002400 */
[----:B------:R-:W2:Y:S04]  /*efe0*/  LDSM.16.M88.4 R180, [R166+0x1000] ;  /* 0x00100000a6b4783b */ /* 0x000ea80000000200 */
[C---:B----4-:R-:W-:Y:S03]  /*eff0*/  HMMA.16816.F32.BF16 R84, R200.reuse, R44, R84 ;  /* 0x0000002cc854723c */ /* 0x050fe60000041854 */
[----:B------:R-:W-:Y:S03]  /*f000*/  MUFU.TANH R44, R32 ;  /* 0x00000020002c7308 */ /* 0x000fe60000002400 */
[----:B------:R-:W-:Y:S05]  /*f010*/  HMMA.16816.F32.BF16 R100, R200, R192, R100 ;  /* 0x000000c0c864723c */ /* 0x000fea0000041864 */
[----:B------:R-:W-:Y:S01]  /*f020*/  MUFU.TANH R191, R33 ;  /* 0x0000002100bf7308 */ /* 0x000fe20000002400 */
[----:B-1----:R-:W1:Y:S01]  /*f030*/  LDSM.16.M88.4 R36, [R167] ;  /* 0x00000000a724783b */ /* 0x002e620000000200 */
[----:B------:R-:W-:Y:S01]  /*f040*/  HMMA.16816.F32.BF16 R28, R48, R198, R28 ;  /* 0x000000c6301c723c */ /* 0x000fe2000004181c */
[----:B------:R-:W-:-:S05]  /*f050*/  FMUL.FTZ R193, R43, UR4 ;  /* 0x000000042bc17c20 */ /* 0x000fca0008410000 */
[----:B------:R4:W-:Y:S01]  /*f060*/  MUFU.TANH R45, R34 ;  /* 0x00000022002d7308 */ /* 0x0009e20000002400 */
[C---:B---3--:R-:W-:Y:S06]  /*f070*/  HMMA.16816.F32.BF16 R116, R200.reuse, R184, R116 ;  /* 0x000000b8c874723c */ /* 0x048fec0000041874 */
[C---:B------:R-:W-:Y:S01]  /*f080*/  HMMA.16816.F32.BF16 R112, R200.reuse, R186, R112 ;  /* 0x000000bac870723c */ /* 0x040fe20000041870 */
[----:B------:R-:W-:Y:S01]  /*f090*/  MUFU.TANH R205, R40 ;  /* 0x0000002800cd7308 */ /* 0x000fe20000002400 */
[----:B------:R-:W3:Y:S04]  /*f0a0*/  LDSM.16.M88.4 R184, [R216] ;  /* 0x00000000d8b8783b */ /* 0x000ee80000000200 */
[----:B------:R-:W-:Y:S03]  /*f0b0*/  HMMA.16816.F32.BF16 R80, R200, R46, R80 ;  /* 0x0000002ec850723c */ /* 0x000fe60000041850 */
[----:B------:R-:W-:Y:S01]  /*f0c0*/  MUFU.TANH R206, R41 ;  /* 0x0000002900ce7308 */ /* 0x000fe20000002400 */
[----:B----4-:R-:W4:Y:S01]  /*f0d0*/  LDSM.16.M88.4 R32, [R166+0x1800] ;  /* 0x00180000a620783b */ /* 0x010f220000000200 */
[----:B------:R-:W-:Y:S01]  /*f0e0*/  FMUL.FTZ R28, R28, UR4 ;  /* 0x000000041c1c7c20 */ /* 0x000fe20008410000 */
[----:B------:R-:W-:Y:S01]  /*f0f0*/  FMUL.FTZ R29, R29, UR4 ;  /* 0x000000041d1d7c20 */ /* 0x000fe20008410000 */
[----:B------:R-:W-:Y:S01]  /*f100*/  FMUL.FTZ R30, R30, UR4 ;  /* 0x000000041e1e7c20 */ /* 0x000fe20008410000 */
[C---:B--2---:R-:W-:Y:S03]  /*f110*/  HMMA.16816.F32.BF16 R24, R48.reuse, R180, R24 ;  /* 0x000000b43018723c */ /* 0x044fe60000041818 */
[----:B------:R2:W-:Y:S03]  /*f120*/  MUFU.TANH R192, R42 ;  /* 0x0000002a00c07308 */ /* 0x0005e60000002400 */
[----:B------:R-:W-:Y:S01]  /*f130*/  HMMA.16816.F32.BF16 R20, R48, R182, R20 ;  /* 0x000000b63014723c */ /* 0x000fe20000041814 */
[----:B------:R-:W-:-:S04]  /*f140*/  FMUL.FTZ R181, R31, UR4 ;  /* 0x000000041fb57c20 */ /* 0x000fc80008410000 */
[----:B------:R-:W-:Y:S01]  /*f150*/  MUFU.TANH R46, R28 ;  /* 0x0000001c002e7308 */ /* 0x000fe20000002400 */
[C---:B-1----:R-:W-:Y:S06]  /*f160*/  HMMA.16816.F32.BF16 R56, R200.reuse, R36, R56 ;  /* 0x00000024c838723c */ /* 0x042fec0000041838 */
[C---:B------:R-:W-:Y:S01]  /*f170*/  HMMA.16816.F32.BF16 R52, R200.reuse, R38, R52 ;  /* 0x00000026c834723c */ /* 0x040fe20000041834 */
[----:B------:R-:W-:Y:S01]  /*f180*/  MUFU.TANH R180, R29 ;  /* 0x0000001d00b47308 */ /* 0x000fe20000002400 */
[----:B--2---:R-:W1:Y:S04]  /*f190*/  LDSM.16.M88.4 R40, [R217] ;  /* 0x00000000d928783b */ /* 0x004e680000000200 */
[----:B------:R-:W2:Y:S01]  /*f1a0*/  LDSM.16.M88.4 R36, [R166+0x3000] ;  /* 0x00300000a624783b */ /* 0x000ea20000000200 */
[----:B------:R-:W-:Y:S01]  /*f1b0*/  FMUL.FTZ R24, R24, UR4 ;  /* 0x0000000418187c20 */ /* 0x000fe20008410000 */
[----:B------:R-:W-:Y:S01]  /*f1c0*/  FMUL.FTZ R25, R25, UR4 ;  /* 0x0000000419197c20 */ /* 0x000fe20008410000 */
[----:B------:R5:W-:Y:S01]  /*f1d0*/  MUFU.TANH R47, R30 ;  /* 0x0000001e002f7308 */ /* 0x000be20000002400 */
[----:B------:R-:W-:Y:S01]  /*f1e0*/  FMUL.FTZ R26, R26, UR4 ;  /* 0x000000041a1a7c20 */ /* 0x000fe20008410000 */
[----:B---3--:R-:W-:Y:S01]  /*f1f0*/  HMMA.16816.F32.BF16 R68, R200, R184, R68 ;  /* 0x000000b8c844723c */ /* 0x008fe20000041844 */
[----:B------:R-:W-:Y:S01]  /*f200*/  FMUL.FTZ R20, R20, UR4 ;  /* 0x0000000414147c20 */ /* 0x000fe20008410000 */
[----:B------:R-:W-:Y:S01]  /*f210*/  FMUL.FTZ R21, R21, UR4 ;  /* 0x0000000415157c20 */ /* 0x000fe20008410000 */
[----:B------:R-:W-:-:S03]  /*f220*/  FMUL.FTZ R22, R22, UR4 ;  /* 0x0000000416167c20 */ /* 0x000fc60008410000 */
[----:B------:R-:W-:Y:S01]  /*f230*/  MUFU.TANH R182, R24 ;  /* 0x0000001800b67308 */ /* 0x000fe20000002400 */
[----:B----4-:R-:W-:Y:S01]  /*f240*/  HMMA.16816.F32.BF16 R16, R48, R32, R16 ;  /* 0x000000203010723c */ /* 0x010fe20000041810 */
[----:B------:R-:W-:-:S05]  /*f250*/  FMUL.FTZ R184, R27, UR4 ;  /* 0x000000041bb87c20 */ /* 0x000fca0008410000 */
[----:B------:R-:W-:Y:S01]  /*f260*/  HMMA.16816.F32.BF16 R60, R200, R186, R60 ;  /* 0x000000bac83c723c */ /* 0x000fe2000004183c */
[----:B------:R-:W-:Y:S01]  /*f270*/  MUFU.TANH R183, R25 ;  /* 0x0000001900b77308 */ /* 0x000fe20000002400 */
[----:B-----5:R-:W3:Y:S04]  /*f280*/  LDSM.16.M88.4 R28, [R166+0x2800] ;  /* 0x00280000a61c783b */ /* 0x020ee80000000200 */
[----:B------:R-:W-:Y:S01]  /*f290*/  HMMA.16816.F32.BF16 R12, R48, R34, R12 ;  /* 0x00000022300c723c */ /* 0x000fe2000004180c */
[----:B------:R-:W4:Y:S02]  /*f2a0*/  LDSM.16.M88.4 R32, [R166+0x4000] ;  /* 0x00400000a620783b */ /* 0x000f240000000200 */
[----:B------:R5:W-:Y:S08]  /*f2b0*/  MUFU.TANH R185, R26 ;  /* 0x0000001a00b97308 */ /* 0x000bf00000002400 */
[----:B------:R-:W4:Y:S01]  /*f2c0*/  MUFU.TANH R193, R193 ;  /* 0x000000c100c17308 */ /* 0x000f220000002400 */
[----:B-1----:R-:W-:Y:S01]  /*f2d0*/  HMMA.16816.F32.BF16 R76, R200, R40, R76 ;  /* 0x00000028c84c723c */ /* 0x002fe2000004184c */
[----:B------:R-:W-:Y:S01]  /*f2e0*/  FMUL.FTZ R16, R16, UR4 ;  /* 0x0000000410107c20 */ /* 0x000fe20008410000 */
[----:B------:R-:W-:Y:S01]  /*f2f0*/  FMUL.FTZ R17, R17, UR4 ;  /* 0x0000000411117c20 */ /* 0x000fe20008410000 */
[----:B------:R-:W-:Y:S01]  /*f300*/  FMUL.FTZ R18, R18, UR4 ;  /* 0x0000000412127c20 */ /* 0x000fe20008410000 */
[----:B------:R-:W-:-:S02]  /*f310*/  FMUL.FTZ R186, R19, UR4 ;  /* 0x0000000413ba7c20 */ /* 0x000fc40008410000 */
[----:B------:R-:W-:Y:S01]  /*f320*/  HMMA.16816.F32.BF16 R72, R200, R42, R72 ;  /* 0x0000002ac848723c */ /* 0x000fe20000041848 */
[----:B------:R-:W1:Y:S01]  /*f330*/  LDSM.16.M88.4 R40, [R166+0x2000] ;  /* 0x00200000a628783b */ /* 0x000e620000000200 */
[----:B------:R-:W1:Y:S03]  /*f340*/  MUFU.TANH R195, R195 ;  /* 0x000000c300c37308 */ /* 0x000e660000002400 */
[----:B-----5:R-:W5:Y:S01]  /*f350*/  LDSM.16.M88.4 R24, [R166+0x3800] ;  /* 0x00380000a618783b */ /* 0x020f620000000200 */
[C---:B--2---:R-:W-:Y:S01]  /*f360*/  HMMA.16816.F32.BF16 R168, R48.reuse, R36, R168 ;  /* 0x0000002430a8723c */ /* 0x044fe200000418a8 */
[----:B------:R-:W-:Y:S01]  /*f370*/  FMUL.FTZ R12, R12, UR4 ;  /* 0x000000040c0c7c20 */ /* 0x000fe20008410000 */
[----:B------:R-:W-:Y:S01]  /*f380*/  FMUL.FTZ R13, R13, UR4 ;  /* 0x000000040d0d7c20 */ /* 0x000fe20008410000 */
[----:B------:R-:W-:Y:S01]  /*f390*/  FMUL.FTZ R14, R14, UR4 ;  /* 0x000000040e0e7c20 */ /* 0x000fe20008410000 */
[----:B------:R-:W-:Y:S01]  /*f3a0*/  MUFU.TANH R36, R16 ;  /* 0x0000001000247308 */ /* 0x000fe20000002400 */
[----:B------:R-:W-:Y:S01]  /*f3b0*/  IMAD.U32 R203, RZ, RZ, UR9 ;  /* 0x00000009ffcb7e24 */ /* 0x000fe2000f8e00ff */
[----:B------:R-:W-:Y:S04]  /*f3c0*/  HMMA.16816.F32.BF16 R128, R48, R38, R128 ;  /* 0x000000263080723c */ /* 0x000fe80000041880 */
[----:B------:R-:W-:-:S02]  /*f3d0*/  LOP3.LUT R203, R203, 0x48, R243, 0xfe, !PT ;  /* 0x00000048cbcb7812 */ /* 0x000fc400078efef3 */
[C---:B---3--:R-:W-:Y:S01]  /*f3e0*/  HMMA.16816.F32.BF16 R176, R48.reuse, R28, R176 ;  /* 0x0000001c30b0723c */ /* 0x048fe200000418b0 */
[----:B------:R-:W-:Y:S05]  /*f3f0*/  MUFU.TANH R38, R17 ;  /* 0x0000001100267308 */ /* 0x000fea0000002400 */
[C---:B------:R-:W-:Y:S01]  /*f400*/  HMMA.16816.F32.BF16 R172, R48.reuse, R30, R172 ;  /* 0x0000001e30ac723c */ /* 0x040fe200000418ac */
[----:B------:R-:W2:Y:S02]  /*f410*/  LDSM.16.M88.4 R28, [R166+0x5000] ;  /* 0x00500000a61c783b */ /* 0x000ea40000000200 */
[----:B------:R3:W-:Y:S03]  /*f420*/  MUFU.TANH R37, R18 ;  /* 0x0000001200257308 */ /* 0x0007e60000002400 */
[----:B----4-:R-:W-:Y:S01]  /*f430*/  HMMA.16816.F32.BF16 R116, R48, R32, R116 ;  /* 0x000000203074723c */ /* 0x010fe20000041874 */
[----:B------:R-:W-:Y:S01]  /*f440*/  FMUL.FTZ R171, R171, UR4 ;  /* 0x00000004abab7c20 */ /* 0x000fe20008410000 */
[----:B------:R-:W-:-:S03]  /*f450*/  FMUL.FTZ R170, R170, UR4 ;  /* 0x00000004aaaa7c20 */ /* 0x000fc60008410000 */
[----:B------:R-:W-:Y:S01]  /*f460*/  MUFU.TANH R32, R12 ;  /* 0x0000000c00207308 */ /* 0x000fe20000002400 */
[C---:B------:R-:W-:Y:S01]  /*f470*/  HMMA.16816.F32.BF16 R112, R48.reuse, R34, R112 ;  /* 0x000000223070723c */ /* 0x040fe20000041870 */
[----:B------:R-:W-:Y:S01]  /*f480*/  FMUL.FTZ R129, R129, UR4 ;  /* 0x0000000481817c20 */ /* 0x000fe20008410000 */
[----:B------:R-:W-:Y:S01]  /*f490*/  FMUL.FTZ R131, R131, UR4 ;  /* 0x0000000483837c20 */ /* 0x000fe20008410000 */
[----:B------:R-:W-:Y:S01]  /*f4a0*/  FMUL.FTZ R128, R128, UR4 ;  /* 0x0000000480807c20 */ /* 0x000fe20008410000 */
[----:B------:R-:W-:Y:S02]  /*f4b0*/  FMUL.FTZ R130, R130, UR4 ;  /* 0x0000000482827c20 */ /* 0x000fe40008410000 */
[----:B-1----:R-:W-:Y:S01]  /*f4c0*/  HMMA.16816.F32.BF16 R8, R48, R40, R8 ;  /* 0x000000283008723c */ /* 0x002fe20000041808 */
[----:B------:R-:W-:Y:S01]  /*f4d0*/  MUFU.TANH R40, R20 ;  /* 0x0000001400287308 */ /* 0x000fe20000002400 */
[----:B---3--:R-:W1:Y:S01]  /*f4e0*/  LDSM.16.M88.4 R16, [R166+0x5800] ;  /* 0x00580000a610783b */ /* 0x008e620000000200 */
[----:B------:R-:W-:-:S03]  /*f4f0*/  FMUL.FTZ R35, R15, UR4 ;  /* 0x000000040f237c20 */ /* 0x000fc60008410000 */
[C---:B------:R-:W-:Y:S03]  /*f500*/  HMMA.16816.F32.BF16 R4, R48.reuse, R42, R4 ;  /* 0x0000002a3004723c */ /* 0x040fe60000041804 */
[----:B------:R-:W-:Y:S03]  /*f510*/  MUFU.TANH R42, R21 ;  /* 0x00000015002a7308 */ /* 0x000fe60000002400 */
[C---:B-----5:R-:W-:Y:S01]  /*f520*/  HMMA.16816.F32.BF16 R124, R48.reuse, R24, R124 ;  /* 0x00000018307c723c */ /* 0x060fe2000004187c */
[----:B------:R-:W-:Y:S01]  /*f530*/  FMUL.FTZ R43, R23, UR4 ;  /* 0x00000004172b7c20 */ /* 0x000fe20008410000 */
[----:B------:R-:W-:Y:S01]  /*f540*/  FMUL.FTZ R117, R117, UR4 ;  /* 0x0000000475757c20 */ /* 0x000fe20008410000 */
[----:B------:R-:W-:Y:S01]  /*f550*/  FMUL.FTZ R119, R119, UR4 ;  /* 0x0000000477777c20 */ /* 0x000fe20008410000 */
[----:B------:R-:W-:Y:S01]  /*f560*/  FMUL.FTZ R116, R116, UR4 ;  /* 0x0000000474747c20 */ /* 0x000fe20008410000 */
[----:B------:R3:W-:Y:S01]  /*f570*/  MUFU.TANH R41, R22 ;  /* 0x0000001600297308 */ /* 0x0007e20000002400 */
[C---:B------:R-:W-:Y:S01]  /*f580*/  HMMA.16816.F32.BF16 R120, R48.reuse, R26, R120 ;  /* 0x0000001a3078723c */ /* 0x040fe20000041878 */
[----:B------:R-:W4:Y:S01]  /*f590*/  LDSM.16.M88.4 R24, [R166+0x6000] ;  /* 0x00600000a618783b */ /* 0x000f220000000200 */
[----:B------:R-:W-:Y:S01]  /*f5a0*/  FMUL.FTZ R113, R113, UR4 ;  /* 0x0000000471717c20 */ /* 0x000fe20008410000 */
[----:B------:R-:W-:Y:S01]  /*f5b0*/  FMUL.FTZ R115, R115, UR4 ;  /* 0x0000000473737c20 */ /* 0x000fe20008410000 */
[----:B------:R-:W-:Y:S01]  /*f5c0*/  FMUL.FTZ R118, R118, UR4 ;  /* 0x0000000476767c20 */ /* 0x000fe20008410000 */
[----:B------:R-:W-:Y:S01]  /*f5d0*/  FMUL.FTZ R112, R112, UR4 ;  /* 0x0000000470707c20 */ /* 0x000fe20008410000 */
[----:B------:R-:W-:Y:S01]  /*f5e0*/  FMUL.FTZ R8, R8, UR4 ;  /* 0x0000000408087c20 */ /* 0x000fe20008410000 */
[----:B------:R-:W-:Y:S01]  /*f5f0*/  FMUL.FTZ R9, R9, UR4 ;  /* 0x0000000409097c20 */ /* 0x000fe20008410000 */
[----:B------:R-:W-:Y:S01]  /*f600*/  FMUL.FTZ R10, R10, UR4 ;  /* 0x000000040a0a7c20 */ /* 0x000fe20008410000 */
[C---:B--2---:R-:W-:Y:S01]  /*f610*/  HMMA.16816.F32.BF16 R100, R48.reuse, R28, R100 ;  /* 0x0000001c3064723c */ /* 0x044fe20000041864 */
[----:B------:R-:W-:Y:S01]  /*f620*/  MUFU.TANH R28, R8 ;  /* 0x00000008001c7308 */ /* 0x000fe20000002400 */
[----:B------:R-:W-:Y:S01]  /*f630*/  FMUL.FTZ R114, R114, UR4 ;  /* 0x0000000472727c20 */ /* 0x000fe20008410000 */
[----:B------:R-:W-:Y:S01]  /*f640*/  FMUL.FTZ R7, R7, UR4 ;  /* 0x0000000407077c20 */ /* 0x000fe20008410000 */
[----:B------:R-:W-:Y:S01]  /*f650*/  FMUL.FTZ R5, R5, UR4 ;  /* 0x0000000405057c20 */ /* 0x000fe20008410000 */
[----:B------:R-:W-:Y:S01]  /*f660*/  FMUL.FTZ R4, R4, UR4 ;  /* 0x0000000404047c20 */ /* 0x000fe20008410000 */
[C---:B------:R-:W-:Y:S01]  /*f670*/  HMMA.16816.F32.BF16 R96, R48.reuse, R30, R96 ;  /* 0x0000001e3060723c */ /* 0x040fe20000041860 */
[----:B---3--:R-:W2:Y:S02]  /*f680*/  LDSM.16.M88.4 R20, [R166+0x4800] ;  /* 0x00480000a614783b */ /* 0x008ea40000000200 */
[----:B------:R-:W-:Y:S01]  /*f690*/  MUFU.TANH R29, R9 ;  /* 0x00000009001d7308 */ /* 0x000fe20000002400 */
[----:B------:R-:W-:Y:S01]  /*f6a0*/  FMUL.FTZ R125, R125, UR4 ;  /* 0x000000047d7d7c20 */ /* 0x000fe20008410000 */
[----:B------:R-:W-:Y:S01]  /*f6b0*/  FMUL.FTZ R127, R127, UR4 ;  /* 0x000000047f7f7c20 */ /* 0x000fe20008410000 */
[----:B------:R-:W-:Y:S01]  /*f6c0*/  FMUL.FTZ R124, R124, UR4 ;  /* 0x000000047c7c7c20 */ /* 0x000fe20008410000 */
[----:B------:R-:W-:Y:S01]  /*f6d0*/  LOP3.LUT R30, R243, UR9, RZ, 0xfc, !PT ;  /* 0x00000009f31e7c12 */ /* 0x000fe2000f8efcff */
[----:B------:R-:W-:Y:S01]  /*f6e0*/  FMUL.FTZ R126, R126, UR4 ;  /* 0x000000047e7e7c20 */ /* 0x000fe20008410000 */
[C---:B-1----:R-:W-:Y:S01]  /*f6f0*/  HMMA.16816.F32.BF16 R92, R48.reuse, R16, R92 ;  /* 0x00000010305c723c */ /* 0x042fe2000004185c */
[----:B------:R-:W-:Y:S01]  /*f700*/  FMUL.FTZ R121, R121, UR4 ;  /* 0x0000000479797c20 */ /* 0x000fe20008410000 */
[----:B------:R1:W-:Y:S01]  /*f710*/  MUFU.TANH R16, R10 ;  /* 0x0000000a00107308 */ /* 0x0003e20000002400 */
[----:B------:R-:W-:Y:S01]  /*f720*/  FMUL.FTZ R123, R123, UR4 ;  /* 0x000000047b7b7c20 */ /* 0x000fe20008410000 */
[----:B------:R-:W-:Y:S01]  /*f730*/  FMUL.FTZ R120, R120, UR4 ;  /* 0x0000000478787c20 */ /* 0x000fe20008410000 */
[----:B------:R-:W-:Y:S01]  /*f740*/  FMUL.FTZ R122, R122, UR4 ;  /* 0x000000047a7a7c20 */ /* 0x000fe20008410000 */
[----:B------:R-:W-:Y:S01]  /*f750*/  HMMA.16816.F32.BF16 R88, R48, R18, R88 ;  /* 0x000000123058723c */ /* 0x000fe20000041858 */
[----:B------:R-:W-:-:S02]  /*f760*/  FMUL.FTZ R17, R11, UR4 ;  /* 0x000000040b117c20 */ /* 0x000fc40008410000 */
[----:B------:R-:W-:Y:S01]  /*f770*/  FMUL.FTZ R101, R101, UR4 ;  /* 0x0000000465657c20 */ /* 0x000fe20008410000 */
[----:B------:R-:W-:Y:S01]  /*f780*/  MUFU.TANH R34, R13 ;  /* 0x0000000d00227308 */ /* 0x000fe20000002400 */
[----:B------:R-:W-:Y:S01]  /*f790*/  FMUL.FTZ R103, R103, UR4 ;  /* 0x0000000467677c20 */ /* 0x000fe20008410000 */
[----:B------:R-:W-:Y:S01]  /*f7a0*/  FMUL.FTZ R100, R100, UR4 ;  /* 0x0000000464647c20 */ /* 0x000fe20008410000 */
[----:B------:R-:W-:Y:S02]  /*f7b0*/  FMUL.FTZ R102, R102, UR4 ;  /* 0x0000000466667c20 */ /* 0x000fe40008410000 */
[----:B------:R-:W-:Y:S01]  /*f7c0*/  FMUL.FTZ R97, R97, UR4 ;  /* 0x0000000461617c20 */ /* 0x000fe20008410000 */
[----:B------:R-:W-:Y:S01]  /*f7d0*/  FMUL.FTZ R99, R99, UR4 ;  /* 0x0000000463637c20 */ /* 0x000fe20008410000 */
[----:B----4-:R-:W-:Y:S01]  /*f7e0*/  HMMA.16816.F32.BF16 R80, R48, R26, R80 ;  /* 0x0000001a3050723c */ /* 0x010fe20000041850 */
[----:B------:R3:W-:Y:S01]  /*f7f0*/  MUFU.TANH R33, R14 ;  /* 0x0000000e00217308 */ /* 0x0007e20000002400 */
[----:B-1----:R-:W1:Y:S01]  /*f800*/  LDSM.16.M88.4 R8, [R166+0x7800] ;  /* 0x00780000a608783b */ /* 0x002e620000000200 */
[----:B------:R-:W-:Y:S01]  /*f810*/  FMUL.FTZ R96, R96, UR4 ;  /* 0x0000000460607c20 */ /* 0x000fe20008410000 */
[----:B------:R-:W-:-:S02]  /*f820*/  FMUL.FTZ R98, R98, UR4 ;  /* 0x0000000462627c20 */ /* 0x000fc40008410000 */
[C---:B------:R-:W-:Y:S01]  /*f830*/  HMMA.16816.F32.BF16 R84, R48.reuse, R24, R84 ;  /* 0x000000183054723c */ /* 0x040fe20000041854 */
        /* <DEDUP_REMOVED lines=8> */
[----:B--2---:R-:W-:Y:S01]  /*f8c0*/  HMMA.16816.F32.BF16 R108, R48, R20, R108 ;  /* 0x00000014306c723c */ /* 0x004fe2000004186c */
[----:B------:R-:W-:Y:S01]  /*f8d0*/  FMUL.FTZ R88, R88, UR4 ;  /* 0x0000000458587c20 */ /* 0x000fe20008410000 */
[----:B------:R-:W2:Y:S01]  /*f8e0*/  MUFU.TANH R181, R181 ;  /* 0x000000b500b57308 */ /* 0x000ea20000002400 */
[----:B---3--:R-:W3:Y:S01]  /*f8f0*/  LDSM.16.M88.4 R12, [R166+0x6800] ;  /* 0x00680000a60c783b */ /* 0x008ee20000000200 */
[----:B------:R-:W-:-:S02]  /*f900*/  FMUL.FTZ R90, R90, UR4 ;  /* 0x000000045a5a7c20 */ /* 0x000fc40008410000 */
[----:B------:R-:W-:Y:S01]  /*f910*/  HMMA.16816.F32.BF16 R104, R48, R22, R104 ;  /* 0x000000163068723c */ /* 0x000fe20000041868 */
[----:B------:R-:W5:Y:S01]  /*f920*/  LDSM.16.M88.4 R20, [R166+0x7000] ;  /* 0x00700000a614783b */ /* 0x000f620000000200 */
[----:B------:R-:W-:-:S04]  /*f930*/  DEPBAR.LE SB0, 0x0 ;  /* 0x000080000000791a */ /* 0x000fc80000000000 */
[----:B----4-:R-:W-:Y:S01]  /*f940*/  VIADD R7, R30, 0x1 ;  /* 0x000000011e077836 */ /* 0x010fe20000000000 */
[----:B------:R-:W-:Y:S01]  /*f950*/  MUFU.TANH R43, R43 ;  /* 0x0000002b002b7308 */ /* 0x000fe20000002400 */
[----:B------:R-:W-:Y:S01]  /*f960*/  FMUL.FTZ R83, R83, UR4 ;  /* 0x0000000453537c20 */ /* 0x000fe20008410000 */
[----:B------:R-:W-:Y:S01]  /*f970*/  FMUL.FTZ R85, R85, UR4 ;  /* 0x0000000455557c20 */ /* 0x000fe20008410000 */
[----:B------:R-:W-:Y:S01]  /*f980*/  FMUL.FTZ R87, R87, UR4 ;  /* 0x0000000457577c20 */ /* 0x000fe20008410000 */
[C---:B------:R-:W-:Y:S01]  /*f990*/  ISETP.GE.AND P2, PT, R7.reuse, R165, PT ;  /* 0x000000a50700720c */ /* 0x040fe20003f46270 */
[----:B------:R-:W-:Y:S01]  /*f9a0*/  FMUL.FTZ R31, R86, UR4 ;  /* 0x00000004561f7c20 */ /* 0x000fe20008410000 */
[----:B------:R-:W-:Y:S01]  /*f9b0*/  ISETP.GE.AND P1, PT, R7, R164, PT ;  /* 0x000000a40700720c */ /* 0x000fe20003f26270 */
[----:B------:R-:W-:Y:S01]  /*f9c0*/  FMUL.FTZ R82, R82, UR4 ;  /* 0x0000000452527c20 */ /* 0x000fe20008410000 */
[----:B------:R-:W-:Y:S01]  /*f9d0*/  I2FP.F32.S32 R7, R7 ;  /* 0x0000000700077245 */ /* 0x000fe20000201400 */
[----:B------:R-:W4:Y:S01]  /*f9e0*/  MUFU.TANH R184, R184 ;  /* 0x000000b800b87308 */ /* 0x000f220000002400 */
[----:B------:R-:W-:Y:S01]  /*f9f0*/  FMUL.FTZ R80, R80, UR4 ;  /* 0x0000000450507c20 */ /* 0x000fe20008410000 */
[----:B------:R-:W-:Y:S01]  /*fa00*/  FMUL.FTZ R109, R109, UR4 ;  /* 0x000000046d6d7c20 */ /* 0x000fe20008410000 */
[----:B------:R-:W-:Y:S01]  /*fa10*/  FMUL.FTZ R111, R111, UR4 ;  /* 0x000000046f6f7c20 */ /* 0x000fe20008410000 */
[----:B------:R-:W-:Y:S01]  /*fa20*/  FFMA.FTZ R193, R7, UR5, R193 ;  /* 0x0000000507c17c23 */ /* 0x000fe200080100c1 */
[C---:B-1----:R-:W-:Y:S01]  /*fa30*/  HMMA.16816.F32.BF16 R56, R48.reuse, R8, R56 ;  /* 0x000000083038723c */ /* 0x042fe20000041838 */
[----:B------:R-:W-:Y:S01]  /*fa40*/  FMUL.FTZ R108, R108, UR4 ;  /* 0x000000046c6c7c20 */ /* 0x000fe20008410000 */
[----:B------:R-:W-:Y:S01]  /*fa50*/  FMUL.FTZ R110, R110, UR4 ;  /* 0x000000046e6e7c20 */ /* 0x000fe20008410000 */
[----:B------:R-:W1:Y:S01]  /*fa60*/  MUFU.TANH R186, R186 ;  /* 0x000000ba00ba7308 */ /* 0x000e620000002400 */
[----:B------:R-:W-:Y:S01]  /*fa70*/  FMUL.FTZ R105, R105, UR4 ;  /* 0x0000000469697c20 */ /* 0x000fe20008410000 */
[----:B------:R-:W-:Y:S01]  /*fa80*/  FMUL.FTZ R107, R107, UR4 ;  /* 0x000000046b6b7c20 */ /* 0x000fe20008410000 */
[----:B------:R-:W-:Y:S01]  /*fa90*/  HMMA.16816.F32.BF16 R52, R48, R10, R52 ;  /* 0x0000000a3034723c */ /* 0x000fe20000041834 */
[----:B------:R-:W-:-:S02]  /*faa0*/  VIADD R9, R30, 0x9 ;  /* 0x000000091e097836 */ /* 0x000fc40000000000 */
[----:B------:R-:W-:Y:S01]  /*fab0*/  FMUL.FTZ R106, R106, UR4 ;  /* 0x000000046a6a7c20 */ /* 0x000fe20008410000 */
[----:B------:R-:W-:Y:S02]  /*fac0*/  VIADD R8, R30, 0x11 ;  /* 0x000000111e087836 */ /* 0x000fe40000000000 */
[----:B------:R-:W-:Y:S01]  /*fad0*/  FMUL.FTZ R104, R104, UR4 ;  /* 0x0000000468687c20 */ /* 0x000fe20008410000 */
[----:B------:R-:W1:Y:S01]  /*fae0*/  MUFU.TANH R35, R35 ;  /* 0x0000002300237308 */ /* 0x000e620000002400 */
[----:B------:R-:W-:Y:S01]  /*faf0*/  ISETP.GE.AND P4, PT, R9, R165, PT ;  /* 0x000000a50900720c */ /* 0x000fe20003f86270 */
[----:B------:R-:W-:Y:S01]  /*fb00*/  FFMA.FTZ R10, R7, UR5, R206 ;  /* 0x00000005070a7c23 */ /* 0x000fe200080100ce */
[-C--:B------:R-:W-:Y:S01]  /*fb10*/  ISETP.GE.AND P6, PT, R9, R164.reuse, PT ;  /* 0x000000a40900720c */ /* 0x080fe20003fc6270 */
[----:B------:R-:W-:Y:S01]  /*fb20*/  VIADD R11, R30, 0x21 ;  /* 0x000000211e0b7836 */ /* 0x000fe20000000000 */
[----:B------:R-:W-:Y:S01]  /*fb30*/  I2FP.F32.S32 R9, R9 ;  /* 0x0000000900097245 */ /* 0x000fe20000201400 */
[C---:B---3--:R-:W-:Y:S01]  /*fb40*/  HMMA.16816.F32.BF16 R76, R48.reuse, R12, R76 ;  /* 0x0000000c304c723c */ /* 0x048fe2000004184c */
[----:B------:R-:W-:Y:S01]  /*fb50*/  FSEL R10, R10, -INF , !P2 ;  /* 0xff8000000a0a7808 */ /* 0x000fe20005000000 */
[----:B------:R-:W3:Y:S01]  /*fb60*/  MUFU.TANH R17, R17 ;  /* 0x0000001100117308 */ /* 0x000ee20000002400 */
[CC--:B------:R-:W-:Y:S01]  /*fb70*/  ISETP.GE.AND P5, PT, R8.reuse, R165.reuse, PT ;  /* 0x000000a50800720c */ /* 0x0c0fe20003fa6270 */
[C---:B------:R-:W-:Y:S01]  /*fb80*/  FFMA.FTZ R18, R9.reuse, UR5, R188 ;  /* 0x0000000509127c23 */ /* 0x040fe200080100bc */
[----:B------:R-:W-:Y:S01]  /*fb90*/  ISETP.GE.AND P2, PT, R8, R164, PT ;  /* 0x000000a40800720c */ /* 0x000fe20003f46270 */
[----:B------:R-:W-:Y:S01]  /*fba0*/  FFMA.FTZ R7, R9, UR5, R190 ;  /* 0x0000000509077c23 */ /* 0x000fe200080100be */
[----:B------:R-:W-:Y:S01]  /*fbb0*/  I2FP.F32.S32 R8, R8 ;  /* 0x0000000800087245 */ /* 0x000fe20000201400 */
[----:B------:R-:W-:Y:S01]  /*fbc0*/  VIADD R9, R30, 0x19 ;  /* 0x000000191e097836 */ /* 0x000fe20000000000 */
[----:B------:R-:W-:Y:S01]  /*fbd0*/  FSEL R18, R18, -INF , !P4 ;  /* 0xff80000012127808 */ /* 0x000fe20006000000 */
[C---:B------:R-:W-:Y:S01]  /*fbe0*/  HMMA.16816.F32.BF16 R72, R48.reuse, R14, R72 ;  /* 0x0000000e3048723c */ /* 0x040fe20000041848 */
[----:B------:R-:W-:Y:S01]  /*fbf0*/  FSEL R7, R7, -INF , !P6 ;  /* 0xff80000007077808 */ /* 0x000fe20007000000 */
[C---:B------:R-:W-:Y:S01]  /*fc00*/  FFMA.FTZ R13, R8.reuse, UR5, R191 ;  /* 0x00000005080d7c23 */ /* 0x040fe200080100bf */
[----:B------:R-:W-:Y:S01]  /*fc10*/  FFMA.FTZ R24, R8, UR5, R195 ;  /* 0x0000000508187c23 */ /* 0x000fe200080100c3 */
[----:B------:R-:W-:Y:S01]  /*fc20*/  FSEL R8, R193, -INF , !P1 ;  /* 0xff800000c1087808 */ /* 0x000fe20004800000 */
[----:B------:R-:W3:Y:S01]  /*fc30*/  MUFU.TANH R25, R5 ;  /* 0x0000000500197308 */ /* 0x000ee20000002400 */
[C---:B------:R-:W-:Y:S01]  /*fc40*/  ISETP.GE.AND P1, PT, R9.reuse, R165, PT ;  /* 0x000000a50900720c */ /* 0x040fe20003f26270 */
[C---:B-----5:R-:W-:Y:S01]  /*fc50*/  HMMA.16816.F32.BF16 R68, R48.reuse, R20, R68 ;  /* 0x000000143044723c */ /* 0x060fe20000041844 */
[-C--:B------:R-:W-:Y:S01]  /*fc60*/  ISETP.GE.AND P4, PT, R9, R164.reuse, PT ;  /* 0x000000a40900720c */ /* 0x080fe20003f86270 */
[C---:B------:R-:W-:Y:S01]  /*fc70*/  VIADD R15, R30.reuse, 0x29 ;  /* 0x000000291e0f7836 */ /* 0x040fe20000000000 */
[----:B------:R-:W-:Y:S01]  /*fc80*/  FSEL R13, R13, -INF , !P5 ;  /* 0xff8000000d0d7808 */ /* 0x000fe20006800000 */
[----:B------:R-:W-:Y:S01]  /*fc90*/  FMUL.FTZ R57, R57, UR4 ;  /* 0x0000000439397c20 */ /* 0x000fe20008410000 */
[----:B------:R-:W-:Y:S01]  /*fca0*/  I2FP.F32.S32 R9, R9 ;  /* 0x0000000900097245 */ /* 0x000fe20000201400 */
[----:B------:R-:W-:Y:S01]  /*fcb0*/  HMMA.16816.F32.BF16 R60, R48, R22, R60 ;  /* 0x00000016303c723c */ /* 0x000fe2000004183c */
[C---:B------:R-:W-:Y:S01]  /*fcc0*/  ISETP.GE.AND P6, PT, R11.reuse, R165, PT ;  /* 0x000000a50b00720c */ /* 0x040fe20003fc6270 */
[----:B------:R-:W5:Y:S01]  /*fcd0*/  MUFU.TANH R27, R27 ;  /* 0x0000001b001b7308 */ /* 0x000f620000002400 */
[-C--:B------:R-:W-:Y:S01]  /*fce0*/  ISETP.GE.AND P5, PT, R11, R164.reuse, PT ;  /* 0x000000a40b00720c */ /* 0x080fe20003fa6270 */
[C---:B------:R-:W-:Y:S01]  /*fcf0*/  FFMA.FTZ R12, R9.reuse, UR5, R180 ;  /* 0x00000005090c7c23 */ /* 0x040fe200080100b4 */
[----:B------:R-:W-:Y:S01]  /*fd00*/  I2FP.F32.S32 R11, R11 ;  /* 0x0000000b000b7245 */ /* 0x000fe20000201400 */
[----:B--2---:R-:W-:Y:S01]  /*fd10*/  FFMA.FTZ R39, R9, UR5, R181 ;  /* 0x0000000509277c23 */ /* 0x004fe200080100b5 */
[----:B------:R-:W-:Y:S01]  /*fd20*/  VIADD R9, R30, 0x31 ;  /* 0x000000311e097836 */ /* 0x000fe20000000000 */
[----:B------:R-:W-:Y:S01]  /*fd30*/  FSEL R24, R24, -INF , !P2 ;  /* 0xff80000018187808 */ /* 0x000fe20005000000 */
[----:B------:R-:W-:Y:S01]  /*fd40*/  FMUL.FTZ R49, R179, UR4 ;  /* 0x00000004b3317c20 */ /* 0x000fe20008410000 */
[C---:B------:R-:W-:Y:S01]  /*fd50*/  FFMA.FTZ R20, R11.reuse, UR5, R183 ;  /* 0x000000050b147c23 */ /* 0x040fe200080100b7 */
[----:B------:R-:W-:Y:S01]  /*fd60*/  FSEL R12, R12, -INF , !P1 ;  /* 0xff8000000c0c7808 */ /* 0x000fe20004800000 */
[----:B----4-:R-:W-:Y:S01]  /*fd70*/  FFMA.FTZ R184, R11, UR5, R184 ;  /* 0x000000050bb87c23 */ /* 0x010fe200080100b8 */
[C---:B------:R-:W-:Y:S01]  /*fd80*/  ISETP.GE.AND P2, PT, R15.reuse, R165, PT ;  /* 0x000000a50f00720c */ /* 0x040fe20003f46270 */
[----:B------:R-:W-:Y:S01]  /*fd90*/  VIADD R11, R30, 0x39 ;  /* 0x000000391e0b7836 */ /* 0x000fe20000000000 */
[-C--:B------:R-:W-:Y:S01]  /*fda0*/  ISETP.GE.AND P1, PT, R15, R164.reuse, PT ;  /* 0x000000a40f00720c */ /* 0x080fe20003f26270 */
[----:B------:R-:W-:Y:S01]  /*fdb0*/  FMUL.FTZ R50, R173, UR4 ;  /* 0x00000004ad327c20 */ /* 0x000fe20008410000 */
[----:B------:R-:W-:Y:S01]  /*fdc0*/  FSEL R39, R39, -INF , !P4 ;  /* 0xff80000027277808 */ /* 0x000fe20006000000 */
[----:B------:R-:W-:Y:S01]  /*fdd0*/  FMUL.FTZ R51, R175, UR4 ;  /* 0x00000004af337c20 */ /* 0x000fe20008410000 */
[----:B------:R-:W-:Y:S01]  /*fde0*/  FSEL R20, R20, -INF , !P6 ;  /* 0xff80000014147808 */ /* 0x000fe20007000000 */
[----:B------:R-:W2:Y:S01]  /*fdf0*/  MUFU.TANH R49, R49 ;  /* 0x0000003100317308 */ /* 0x000ea20000002400 */
[----:B------:R-:W-:Y:S01]  /*fe00*/  I2FP.F32.S32 R15, R15 ;  /* 0x0000000f000f7245 */ /* 0x000fe20000201400 */
[----:B------:R-:W-:Y:S01]  /*fe10*/  FMUL.FTZ R23, R168, UR4 ;  /* 0x00000004a8177c20 */ /* 0x000fe20008410000 */
[----:B------:R-:W-:Y:S01]  /*fe20*/  ISETP.GE.AND P4, PT, R9, R165, PT ;  /* 0x000000a50900720c */ /* 0x000fe20003f86270 */
[----:B------:R-:W-:Y:S01]  /*fe30*/  FMUL.FTZ R168, R169, UR4 ;  /* 0x00000004a9a87c20 */ /* 0x000fe20008410000 */
[-C--:B------:R-:W-:Y:S01]  /*fe40*/  ISETP.GE.AND P6, PT, R9, R164.reuse, PT ;  /* 0x000000a40900720c */ /* 0x080fe20003fc6270 */
[C---:B------:R-:W-:Y:S01]  /*fe50*/  FFMA.FTZ R19, R15.reuse, UR5, R42 ;  /* 0x000000050f137c23 */ /* 0x040fe2000801002a */
[----:B------:R-:W-:Y:S01]  /*fe60*/  I2FP.F32.S32 R9, R9 ;  /* 0x0000000900097245 */ /* 0x000fe20000201400 */
[----:B------:R-:W-:Y:S01]  /*fe70*/  FFMA.FTZ R43, R15, UR5, R43 ;  /* 0x000000050f2b7c23 */ /* 0x000fe2000801002b */
[----:B------:R-:W-:Y:S01]  /*fe80*/  VIADD R42, R30, 0x41 ;  /* 0x000000411e2a7836 */ /* 0x000fe20000000000 */
[----:B------:R-:W-:Y:S01]  /*fe90*/  FSEL R246, R184, -INF , !P5 ;  /* 0xff800000b8f67808 */ /* 0x000fe20006800000 */
[----:B------:R-:W4:Y:S01]  /*fea0*/  MUFU.TANH R50, R50 ;  /* 0x0000003200327308 */ /* 0x000f220000002400 */
[----:B------:R-:W-:Y:S01]  /*feb0*/  FFMA.FTZ R15, R9, UR5, R38 ;  /* 0x00000005090f7c23 */ /* 0x000fe20008010026 */
[----:B------:R-:W-:Y:S01]  /*fec0*/  FSEL R19, R19, -INF , !P2 ;  /* 0xff80000013137808 */ /* 0x000fe20005000000 */
[----:B-1----:R-:W-:Y:S01]  /*fed0*/  FFMA.FTZ R186, R9, UR5, R186 ;  /* 0x0000000509ba7c23 */ /* 0x002fe200080100ba */
[----:B------:R-:W-:Y:S01]  /*fee0*/  FSEL R213, R43, -INF , !P1 ;  /* 0xff8000002bd57808 */ /* 0x000fe20004800000 */
[----:B------:R-:W-:Y:S01]  /*fef0*/  FMUL.FTZ R22, R174, UR4 ;  /* 0x00000004ae167c20 */ /* 0x000fe20008410000 */
[----:B------:R-:W-:Y:S01]  /*ff00*/  FSEL R15, R15, -INF , !P4 ;  /* 0xff8000000f0f7808 */ /* 0x000fe20006000000 */
[----:B------:R-:W-:Y:S01]  /*ff10*/  FMUL.FTZ R21, R172, UR4 ;  /* 0x00000004ac157c20 */ /* 0x000fe20008410000 */
[CC--:B------:R-:W-:Y:S01]  /*ff20*/  ISETP.GE.AND P5, PT, R11.reuse, R165.reuse, PT ;  /* 0x000000a50b00720c */ /* 0x0c0fe20003fa6270 */
[----:B------:R-:W1:Y:S01]  /*ff30*/  MUFU.TANH R51, R51 ;  /* 0x0000003300337308 */ /* 0x000e620000002400 */
[-C--:B------:R-:W-:Y:S01]  /*ff40*/  ISETP.GE.AND P2, PT, R11, R164.reuse, PT ;  /* 0x000000a40b00720c */ /* 0x080fe20003f46270 */
[----:B------:R-:W-:Y:S01]  /*ff50*/  FMUL.FTZ R73, R73, UR4 ;  /* 0x0000000449497c20 */ /* 0x000fe20008410000 */
[C---:B------:R-:W-:Y:S01]  /*ff60*/  ISETP.GE.AND P1, PT, R42.reuse, R165, PT ;  /* 0x000000a52a00720c */ /* 0x040fe20003f26270 */
[----:B------:R-:W-:Y:S01]  /*ff70*/  FMUL.FTZ R77, R77, UR4 ;  /* 0x000000044d4d7c20 */ /* 0x000fe20008410000 */
[----:B------:R-:W-:Y:S01]  /*ff80*/  ISETP.GE.AND P4, PT, R42, R164, PT ;  /* 0x000000a42a00720c */ /* 0x000fe20003f86270 */
[----:B------:R-:W-:Y:S01]  /*ff90*/  FMUL.FTZ R75, R75, UR4 ;  /* 0x000000044b4b7c20 */ /* 0x000fe20008410000 */
[----:B------:R-:W-:Y:S01]  /*ffa0*/  I2FP.F32.S32 R11, R11 ;  /* 0x0000000b000b7245 */ /* 0x000fe20000201400 */
[----:B------:R-:W1:Y:S01]  /*ffb0*/  MUFU.TANH R168, R168 ;  /* 0x000000a800a87308 */ /* 0x000e620000002400 */
[----:B------:R-:W-:Y:S01]  /*ffc0*/  I2FP.F32.S32 R42, R42 ;  /* 0x0000002a002a7245 */ /* 0x000fe20000201400 */
[----:B------:R-:W-:Y:S01]  /*ffd0*/  FMUL.FTZ R38, R84, UR4 ;  /* 0x0000000454267c20 */ /* 0x000fe20008410000 */
[----:B------:R-:W-:Y:S01]  /*ffe0*/  FSEL R209, R186, -INF , !P6 ;  /* 0xff800000bad17808 */ /* 0x000fe20007000000 */
[C---:B------:R-:W-:Y:S01]  /*fff0*/  FFMA.FTZ R43, R11.reuse, UR5, R34 ;  /* 0x000000050b2b7c23 */ /* 0x040fe20008010022 */
[----:B------:R-:W-:Y:S01]  /*10000*/  FFMA.FTZ R35, R11, UR5, R35 ;  /* 0x000000050b237c23 */ /* 0x000fe20008010023 */
[----:B------:R-:W-:Y:S01]  /*10010*/  FFMA.FTZ R9, R42, UR5, R29 ;  /* 0x000000052a097c23 */ /* 0x000fe2000801001d */
[----:B------:R-:W-:-:S02]  /*10020*/  VIADD R29, R30, 0x49 ;  /* 0x000000491e1d7836 */ /* 0x000fc40000000000 */
[----:B---3--:R-:W-:Y:S01]  /*10030*/  FFMA.FTZ R17, R42, UR5, R17 ;  /* 0x000000052a117c23 */ /* 0x008fe20008010011 */
[----:B------:R-:W-:Y:S01]  /*10040*/  FSEL R11, R43, -INF , !P5 ;  /* 0xff8000002b0b7808 */ /* 0x000fe20006800000 */
[C---:B------:R-:W-:Y:S01]  /*10050*/  VIADD R34, R30.reuse, 0x59 ;  /* 0x000000591e227836 */ /* 0x040fe20000000000 */
[----:B------:R-:W3:Y:S01]  /*10060*/  MUFU.TANH R171, R171 ;  /* 0x000000ab00ab7308 */ /* 0x000ee20000002400 */
[C---:B------:R-:W-:Y:S01]  /*10070*/  ISETP.GE.AND P6, PT, R29.reuse, R165, PT ;  /* 0x000000a51d00720c */ /* 0x040fe20003fc6270 */
[----:B------:R-:W-:Y:S01]  /*10080*/  VIADD R42, R30, 0x51 ;  /* 0x000000511e2a7836 */ /* 0x000fe20000000000 */
[----:B------:R-:W-:Y:S01]  /*10090*/  ISETP.GE.AND P5, PT, R29, R164, PT ;  /* 0x000000a41d00720c */ /* 0x000fe20003fa6270 */
[----:B------:R-:W-:Y:S01]  /*100a0*/  FMUL.FTZ R43, R72, UR4 ;  /* 0x00000004482b7c20 */ /* 0x000fe20008410000 */
[----:B------:R-:W-:Y:S01]  /*100b0*/  I2FP.F32.S32 R29, R29 ;  /* 0x0000001d001d7245 */ /* 0x000fe20000201400 */
[----:B------:R-:W-:Y:S01]  /*100c0*/  VIADD R72, R30, 0xb1 ;  /* 0x000000b11e487836 */ /* 0x000fe20000000000 */
[----:B------:R-:W-:Y:S01]  /*100d0*/  FSEL R202, R17, -INF , !P4 ;  /* 0xff80000011ca7808 */ /* 0x000fe20006000000 */
[----:B------:R-:W3:Y:S01]  /*100e0*/  MUFU.TANH R129, R129 ;  /* 0x0000008100817308 */ /* 0x000ee20000002400 */
[-C--:B------:R-:W-:Y:S01]  /*100f0*/  ISETP.GE.AND P4, PT, R34, R165.reuse, PT ;  /* 0x000000a52200720c */ /* 0x080fe20003f86270 */
[C---:B------:R-:W-:Y:S01]  /*10100*/  FFMA.FTZ R48, R29.reuse, UR5, R25 ;  /* 0x000000051d307c23 */ /* 0x040fe20008010019 */
[----:B------:R-:W-:Y:S01]  /*10110*/  I2FP.F32.S32 R25, R42 ;  /* 0x0000002a00197245 */ /* 0x000fe20000201400 */
[----:B------:R-:W-:Y:S01]  /*10120*/  FFMA.FTZ R26, R29, UR5, R26 ;  /* 0x000000051d1a7c23 */ /* 0x000fe2000801001a */
[----:B------:R-:W-:Y:S01]  /*10130*/  FSEL R207, R35, -INF , !P2 ;  /* 0xff80000023cf7808 */ /* 0x000fe20005000000 */
[----:B------:R-:W-:Y:S01]  /*10140*/  VIADD R29, R30, 0x71 ;  /* 0x000000711e1d7836 */ /* 0x000fe20000000000 */
[----:B------:R-:W-:Y:S01]  /*10150*/  FSEL R48, R48, -INF , !P6 ;  /* 0xff80000030307808 */ /* 0x000fe20007000000 */
[C---:B-----5:R-:W-:Y:S01]  /*10160*/  FFMA.FTZ R27, R25.reuse, UR5, R27 ;  /* 0x00000005191b7c23 */ /* 0x060fe2000801001b */
[----:B------:R-:W-:Y:S01]  /*10170*/  ISETP.GE.AND P6, PT, R34, R164, PT ;  /* 0x000000a42200720c */ /* 0x000fe20003fc6270 */
[----:B--2---:R-:W-:Y:S01]  /*10180*/  FFMA.FTZ R49, R25, UR5, R49 ;  /* 0x0000000519317c23 */ /* 0x004fe20008010031 */
[----:B------:R-:W-:Y:S01]  /*10190*/  I2FP.F32.S32 R34, R34 ;  /* 0x0000002200227245 */ /* 0x000fe20000201400 */
[----:B------:R-:W-:Y:S01]  /*101a0*/  VIADD R25, R30, 0x69 ;  /* 0x000000691e197836 */ /* 0x000fe20000000000 */
[----:B------:R-:W-:Y:S01]  /*101b0*/  ISETP.GE.AND P2, PT, R42, R165, PT ;  /* 0x000000a52a00720c */ /* 0x000fe20003f46270 */
[----:B------:R-:W2:Y:S01]  /*101c0*/  MUFU.TANH R131, R131 ;  /* 0x0000008300837308 */ /* 0x000ea20000002400 */
[----:B------:R-:W-:Y:S01]  /*101d0*/  FSEL R200, R26, -INF , !P5 ;  /* 0xff8000001ac87808 */ /* 0x000fe20006800000 */
[C---:B----4-:R-:W-:Y:S01]  /*101e0*/  FFMA.FTZ R50, R34.reuse, UR5, R50 ;  /* 0x0000000522327c23 */ /* 0x050fe20008010032 */
[----:B-1----:R-:W-:Y:S01]  /*101f0*/  FFMA.FTZ R51, R34, UR5, R51 ;  /* 0x0000000522337c23 */ /* 0x002fe20008010033 */
[C---:B------:R-:W-:Y:S01]  /*10200*/  VIADD R34, R30.reuse, 0x61 ;  /* 0x000000611e227836 */ /* 0x040fe20000000000 */
[----:B------:R-:W-:Y:S01]  /*10210*/  FSEL R214, R27, -INF , !P2 ;  /* 0xff8000001bd67808 */ /* 0x000fe20005000000 */
[----:B------:R-:W-:Y:S01]  /*10220*/  VIADD R35, R30, 0xa1 ;  /* 0x000000a11e237836 */ /* 0x000fe20000000000 */
[----:B------:R-:W-:Y:S01]  /*10230*/  FSEL R9, R9, -INF , !P1 ;  /* 0xff80000009097808 */ /* 0x000fe20004800000 */
[----:B------:R-:W1:Y:S01]  /*10240*/  MUFU.TANH R125, R125 ;  /* 0x0000007d007d7308 */ /* 0x000e620000002400 */
[----:B------:R-:W-:Y:S01]  /*10250*/  I2FP.F32.S32 R26, R34 ;  /* 0x00000022001a7245 */ /* 0x000fe20000201400 */
[----:B------:R-:W-:Y:S01]  /*10260*/  FMUL.FTZ R17, R81, UR4 ;  /* 0x0000000451117c20 */ /* 0x000fe20008410000 */
[----:B------:R-:W-:Y:S01]  /*10270*/  I2FP.F32.S32 R27, R25 ;  /* 0x00000019001b7245 */ /* 0x000fe20000201400 */
[----:B------:R-:W-:Y:S01]  /*10280*/  FMUL.FTZ R81, R68, UR4 ;  /* 0x0000000444517c20 */ /* 0x000fe20008410000 */
[-C--:B------:R-:W-:Y:S01]  /*10290*/  ISETP.GE.AND P1, PT, R42, R164.reuse, PT ;  /* 0x000000a42a00720c */ /* 0x080fe20003f26270 */
[C---:B------:R-:W-:Y:S01]  /*102a0*/  FFMA.FTZ R168, R26.reuse, UR5, R168 ;  /* 0x000000051aa87c23 */ /* 0x040fe200080100a8 */
[----:B---3--:R-:W-:Y:S01]  /*102b0*/  FFMA.FTZ R171, R26, UR5, R171 ;  /* 0x000000051aab7c23 */ /* 0x008fe200080100ab */
[----:B------:R-:W3:Y:S01]  /*102c0*/  MUFU.TANH R127, R127 ;  /* 0x0000007f007f7308 */ /* 0x000ee20000002400 */
[----:B------:R-:W-:Y:S01]  /*102d0*/  FSEL R180, R49, -INF , !P1 ;  /* 0xff80000031b47808 */ /* 0x000fe20004800000 */
[C---:B------:R-:W-:Y:S01]  /*102e0*/  FFMA.FTZ R129, R27.reuse, UR5, R129 ;  /* 0x000000051b817c23 */ /* 0x040fe20008010081 */
[-C--:B------:R-:W-:Y:S01]  /*102f0*/  ISETP.GE.AND P5, PT, R34, R165.reuse, PT ;  /* 0x000000a52200720c */ /* 0x080fe20003fa6270 */
[----:B------:R-:W-:Y:S01]  /*10300*/  VIADD R26, R30, 0x79 ;  /* 0x000000791e1a7836 */ /* 0x000fe20000000000 */
[-C--:B------:R-:W-:Y:S01]  /*10310*/  ISETP.GE.AND P2, PT, R34, R164.reuse, PT ;  /* 0x000000a42200720c */ /* 0x080fe20003f46270 */
[----:B--2---:R-:W-:Y:S01]  /*10320*/  FFMA.FTZ R131, R27, UR5, R131 ;  /* 0x000000051b837c23 */ /* 0x004fe20008010083 */
[-C--:B------:R-:W-:Y:S01]  /*10330*/  ISETP.GE.AND P1, PT, R25, R165.reuse, PT ;  /* 0x000000a51900720c */ /* 0x080fe20003f26270 */
[----:B------:R-:W2:Y:S01]  /*10340*/  MUFU.TANH R121, R121 ;  /* 0x0000007900797308 */ /* 0x000ea20000002400 */
[----:B------:R-:W-:Y:S01]  /*10350*/  FSEL R179, R51, -INF , !P6 ;  /* 0xff80000033b37808 */ /* 0x000fe20007000000 */
[----:B------:R-:W-:Y:S01]  /*10360*/  VIADD R27, R30, 0x81 ;  /* 0x000000811e1b7836 */ /* 0x000fe20000000000 */
[----:B------:R-:W-:Y:S01]  /*10370*/  FSEL R206, R168, -INF , !P5 ;  /* 0xff800000a8ce7808 */ /* 0x000fe20006800000 */
[----:B------:R-:W-:Y:S01]  /*10380*/  VIADD R34, R30, 0x99 ;  /* 0x000000991e227836 */ /* 0x000fe20000000000 */
[----:B------:R-:W-:Y:S01]  /*10390*/  FSEL R188, R171, -INF , !P2 ;  /* 0xff800000abbc7808 */ /* 0x000fe20005000000 */
[----:B------:R-:W-:Y:S01]  /*103a0*/  FMUL.FTZ R42, R74, UR4 ;  /* 0x000000044a2a7c20 */ /* 0x000fe20008410000 */
[----:B------:R-:W-:Y:S01]  /*103b0*/  FSEL R199, R129, -INF , !P1 ;  /* 0xff80000081c77808 */ /* 0x000fe20004800000 */
[----:B------:R-:W4:Y:S01]  /*103c0*/  MUFU.TANH R123, R123 ;  /* 0x0000007b007b7308 */ /* 0x000f220000002400 */
[CC--:B------:R-:W-:Y:S01]  /*103d0*/  ISETP.GE.AND P6, PT, R29.reuse, R165.reuse, PT ;  /* 0x000000a51d00720c */ /* 0x0c0fe20003fc6270 */
[----:B------:R-:W-:Y:S01]  /*103e0*/  VIADD R74, R30, 0xb9 ;  /* 0x000000b91e4a7836 */ /* 0x000fe20000000000 */
[-C--:B------:R-:W-:Y:S01]  /*103f0*/  ISETP.GE.AND P5, PT, R29, R164.reuse, PT ;  /* 0x000000a41d00720c */ /* 0x080fe20003fa6270 */
[----:B------:R-:W-:Y:S01]  /*10400*/  FMUL.FTZ R51, R60, UR4 ;  /* 0x000000043c337c20 */ /* 0x000fe20008410000 */
[----:B------:R-:W-:Y:S01]  /*10410*/  ISETP.GE.AND P2, PT, R26, R165, PT ;  /* 0x000000a51a00720c */ /* 0x000fe20003f46270 */
[----:B------:R-:W-:Y:S01]  /*10420*/  FMUL.FTZ R49, R76, UR4 ;  /* 0x000000044c317c20 */ /* 0x000fe20008410000 */
[----:B------:R-:W-:Y:S01]  /*10430*/  ISETP.GE.AND P1, PT, R26, R164, PT ;  /* 0x000000a41a00720c */ /* 0x000fe20003f26270 */
[----:B------:R-:W5:Y:S01]  /*10440*/  MUFU.TANH R117, R117 ;  /* 0x0000007500757308 */ /* 0x000f620000002400 */
[----:B------:R-:W-:Y:S01]  /*10450*/  I2FP.F32.S32 R29, R29 ;  /* 0x0000001d001d7245 */ /* 0x000fe20000201400 */
[----:B------:R-:W-:Y:S01]  /*10460*/  VIADD R76, R30, 0xd1 ;  /* 0x000000d11e4c7836 */ /* 0x000fe20000000000 */
[----:B------:R-:W-:Y:S01]  /*10470*/  I2FP.F32.S32 R26, R26 ;  /* 0x0000001a001a7245 */ /* 0x000fe20000201400 */
[----:B------:R-:W-:Y:S01]  /*10480*/  FMUL.FTZ R59, R59, UR4 ;  /* 0x000000043b3b7c20 */ /* 0x000fe20008410000 */
[----:B------:R-:W-:Y:S01]  /*10490*/  FSEL R211, R50, -INF , !P4 ;  /* 0xff80000032d37808 */ /* 0x000fe20006000000 */
[C---:B-1----:R-:W-:Y:S01]  /*104a0*/  FFMA.FTZ R125, R29.reuse, UR5, R125 ;  /* 0x000000051d7d7c23 */ /* 0x042fe2000801007d */
[----:B---3--:R-:W-:Y:S01]  /*104b0*/  FFMA.FTZ R127, R29, UR5, R127 ;  /* 0x000000051d7f7c23 */ /* 0x008fe2000801007f */
[----:B------:R-:W1:Y:S01]  /*104c0*/  MUFU.TANH R113, R113 ;  /* 0x0000007100717308 */ /* 0x000e620000002400 */
[----:B--2---:R-:W-:Y:S01]  /*104d0*/  FFMA.FTZ R121, R26, UR5, R121 ;  /* 0x000000051a797c23 */ /* 0x004fe20008010079 */
[-C--:B------:R-:W-:Y:S01]  /*104e0*/  ISETP.GE.AND P4, PT, R25, R164.reuse, PT ;  /* 0x000000a41900720c */ /* 0x080fe20003f86270 */
[----:B------:R-:W-:Y:S01]  /*104f0*/  VIADD R29, R30, 0x89 ;  /* 0x000000891e1d7836 */ /* 0x000fe20000000000 */
[----:B------:R-:W-:Y:S01]  /*10500*/  FSEL R197, R125, -INF , !P6 ;  /* 0xff8000007dc57808 */ /* 0x000fe20007000000 */
[----:B----4-:R-:W-:Y:S01]  /*10510*/  FFMA.FTZ R123, R26, UR5, R123 ;  /* 0x000000051a7b7c23 */ /* 0x010fe2000801007b */
[----:B------:R-:W-:Y:S01]  /*10520*/  FSEL R191, R131, -INF , !P4 ;  /* 0xff80000083bf7808 */ /* 0x000fe20006000000 */
[----:B------:R-:W-:Y:S01]  /*10530*/  FMUL.FTZ R26, R69, UR4 ;  /* 0x00000004451a7c20 */ /* 0x000fe20008410000 */
[----:B------:R-:W2:Y:S01]  /*10540*/  MUFU.TANH R115, R115 ;  /* 0x0000007300737308 */ /* 0x000ea20000002400 */
[----:B------:R-:W-:Y:S01]  /*10550*/  FSEL R184, R127, -INF , !P5 ;  /* 0xff8000007fb87808 */ /* 0x000fe20006800000 */
[----:B------:R-:W-:Y:S01]  /*10560*/  FMUL.FTZ R25, R79, UR4 ;  /* 0x000000044f197c20 */ /* 0x000fe20008410000 */
[----:B------:R-:W-:Y:S01]  /*10570*/  FSEL R183, R121, -INF , !P2 ;  /* 0xff80000079b77808 */ /* 0x000fe20005000000 */
[----:B------:R-:W-:Y:S01]  /*10580*/  FMUL.FTZ R79, R70, UR4 ;  /* 0x00000004464f7c20 */ /* 0x000fe20008410000 */
[CC--:B------:R-:W-:Y:S01]  /*10590*/  ISETP.GE.AND P4, PT, R27.reuse, R165.reuse, PT ;  /* 0x000000a51b00720c */ /* 0x0c0fe20003f86270 */
[----:B------:R-:W-:Y:S01]  /*105a0*/  FMUL.FTZ R50, R62, UR4 ;  /* 0x000000043e327c20 */ /* 0x000fe20008410000 */
[-C--:B------:R-:W-:Y:S01]  /*105b0*/  ISETP.GE.AND P6, PT, R27, R164.reuse, PT ;  /* 0x000000a41b00720c */ /* 0x080fe20003fc6270 */
[----:B------:R-:W3:Y:S01]  /*105c0*/  MUFU.TANH R119, R119 ;  /* 0x0000007700777308 */ /* 0x000ee20000002400 */
[C---:B------:R-:W-:Y:S01]  /*105d0*/  ISETP.GE.AND P5, PT, R29.reuse, R165, PT ;  /* 0x000000a51d00720c */ /* 0x040fe20003fa6270 */
[----:B------:R-:W-:Y:S01]  /*105e0*/  VIADD R84, R30, 0xe1 ;  /* 0x000000e11e547836 */ /* 0x000fe20000000000 */
[-C--:B------:R-:W-:Y:S01]  /*105f0*/  ISETP.GE.AND P2, PT, R29, R164.reuse, PT ;  /* 0x000000a41d00720c */ /* 0x080fe20003f46270 */
[----:B------:R-:W-:Y:S01]  /*10600*/  FMUL.FTZ R5, R6, UR4 ;  /* 0x0000000406057c20 */ /* 0x000fe20008410000 */
[----:B------:R-:W-:Y:S01]  /*10610*/  I2FP.F32.S32 R27, R27 ;  /* 0x0000001b001b7245 */ /* 0x000fe20000201400 */
[----:B------:R-:W-:Y:S01]  /*10620*/  FMUL.FTZ R6, R176, UR4 ;  /* 0x00000004b0067c20 */ /* 0x000fe20008410000 */
[----:B------:R-:W-:Y:S01]  /*10630*/  I2FP.F32.S32 R29, R29 ;  /* 0x0000001d001d7245 */ /* 0x000fe20000201400 */
[----:B------:R-:W4:Y:S01]  /*10640*/  MUFU.TANH R109, R109 ;  /* 0x0000006d006d7308 */ /* 0x000f220000002400 */
[----:B------:R-:W-:Y:S01]  /*10650*/  FSEL R181, R123, -INF , !P1 ;  /* 0xff8000007bb57808 */ /* 0x000fe20004800000 */
[----:B-----5:R-:W-:Y:S01]  /*10660*/  FFMA.FTZ R117, R27, UR5, R117 ;  /* 0x000000051b757c23 */ /* 0x020fe20008010075 */
[----:B------:R-:W-:Y:S01]  /*10670*/  FMUL.FTZ R14, R178, UR4 ;  /* 0x00000004b20e7c20 */ /* 0x000fe20008410000 */
[C---:B-1----:R-:W-:Y:S01]  /*10680*/  FFMA.FTZ R113, R29.reuse, UR5, R113 ;  /* 0x000000051d717c23 */ /* 0x042fe20008010071 */
[----:B--2---:R-:W-:Y:S01]  /*10690*/  FFMA.FTZ R115, R29, UR5, R115 ;  /* 0x000000051d737c23 */ /* 0x004fe20008010073 */
[C---:B------:R-:W-:Y:S01]  /*106a0*/  VIADD R29, R30.reuse, 0x91 ;  /* 0x000000911e1d7836 */ /* 0x040fe20000000000 */
[----:B------:R-:W-:Y:S01]  /*106b0*/  FSEL R193, R117, -INF , !P4 ;  /* 0xff80000075c17808 */ /* 0x000fe20006000000 */
[----:B------:R-:W1:Y:S01]  /*106c0*/  MUFU.TANH R111, R111 ;  /* 0x0000006f006f7308 */ /* 0x000e620000002400 */
[----:B---3--:R-:W-:Y:S01]  /*106d0*/  FFMA.FTZ R119, R27, UR5, R119 ;  /* 0x000000051b777c23 */ /* 0x008fe20008010077 */
[----:B------:R-:W-:Y:S01]  /*106e0*/  FSEL R190, R113, -INF , !P5 ;  /* 0xff80000071be7808 */ /* 0x000fe20006800000 */
[----:B------:R-:W-:Y:S01]  /*106f0*/  FMUL.FTZ R27, R71, UR4 ;  /* 0x00000004471b7c20 */ /* 0x000fe20008410000 */
[C---:B------:R-:W-:Y:S01]  /*10700*/  ISETP.GE.AND P1, PT, R29.reuse, R165, PT ;  /* 0x000000a51d00720c */ /* 0x040fe20003f26270 */
[----:B------:R-:W-:Y:S01]  /*10710*/  VIADD R71, R30, 0xa9 ;  /* 0x000000a91e477836 */ /* 0x000fe20000000000 */
[-C--:B------:R-:W-:Y:S01]  /*10720*/  ISETP.GE.AND P4, PT, R29, R164.reuse, PT ;  /* 0x000000a41d00720c */ /* 0x080fe20003f86270 */
[----:B------:R-:W-:Y:S01]  /*10730*/  FMUL.FTZ R78, R78, UR4 ;  /* 0x000000044e4e7c20 */ /* 0x000fe20008410000 */
[----:B------:R-:W2:Y:S01]  /*10740*/  MUFU.TANH R105, R105 ;  /* 0x0000006900697308 */ /* 0x000ea20000002400 */
[----:B------:R-:W-:Y:S01]  /*10750*/  I2FP.F32.S32 R29, R29 ;  /* 0x0000001d001d7245 */ /* 0x000fe20000201400 */
[----:B------:R-:W-:Y:S01]  /*10760*/  FMUL.FTZ R52, R52, UR4 ;  /* 0x0000000434347c20 */ /* 0x000fe20008410000 */
[----:B------:R-:W-:Y:S01]  /*10770*/  FSEL R174, R119, -INF , !P6 ;  /* 0xff80000077ae7808 */ /* 0x000fe20007000000 */
[----:B------:R-:W-:Y:S01]  /*10780*/  FMUL.FTZ R54, R54, UR4 ;  /* 0x0000000436367c20 */ /* 0x000fe20008410000 */
[----:B------:R-:W-:Y:S01]  /*10790*/  FSEL R171, R115, -INF , !P2 ;  /* 0xff80000073ab7808 */ /* 0x000fe20005000000 */
[C---:B----4-:R-:W-:Y:S01]  /*107a0*/  FFMA.FTZ R109, R29.reuse, UR5, R109 ;  /* 0x000000051d6d7c23 */ /* 0x050fe2000801006d */
[C---:B------:R-:W-:Y:S01]  /*107b0*/  ISETP.GE.AND P6, PT, R34.reuse, R165, PT ;  /* 0x000000a52200720c */ /* 0x040fe20003fc6270 */
[----:B------:R-:W3:Y:S01]  /*107c0*/  MUFU.TANH R107, R107 ;  /* 0x0000006b006b7308 */ /* 0x000ee20000002400 */
[----:B------:R-:W-:Y:S01]  /*107d0*/  ISETP.GE.AND P5, PT, R34, R164, PT ;  /* 0x000000a42200720c */ /* 0x000fe20003fa6270 */
[----:B-1----:R-:W-:Y:S01]  /*107e0*/  FFMA.FTZ R111, R29, UR5, R111 ;  /* 0x000000051d6f7c23 */ /* 0x002fe2000801006f */
[----:B------:R-:W-:-:S02]  /*107f0*/  FSEL R177, R109, -INF , !P1 ;  /* 0xff8000006db17808 */ /* 0x000fc40004800000 */
[C---:B------:R-:W-:Y:S02]  /*10800*/  ISETP.GE.AND P2, PT, R35.reuse, R165, PT ;  /* 0x000000a52300720c */ /* 0x040fe40003f46270 */
[----:B------:R-:W-:Y:S01]  /*10810*/  ISETP.GE.AND P1, PT, R35, R164, PT ;  /* 0x000000a42300720c */ /* 0x000fe20003f26270 */
[----:B------:R-:W1:Y:S01]  /*10820*/  MUFU.TANH R101, R101 ;  /* 0x0000006500657308 */ /* 0x000e620000002400 */
[----:B------:R-:W-:Y:S02]  /*10830*/  I2FP.F32.S32 R34, R34 ;  /* 0x0000002200227245 */ /* 0x000fe40000201400 */
[----:B------:R-:W-:Y:S02]  /*10840*/  I2FP.F32.S32 R35, R35 ;  /* 0x0000002300237245 */ /* 0x000fe40000201400 */
[----:B------:R-:W-:Y:S01]  /*10850*/  FSEL R131, R111, -INF , !P4 ;  /* 0xff8000006f837808 */ /* 0x000fe20006000000 */
[C---:B--2---:R-:W-:Y:S01]  /*10860*/  FFMA.FTZ R105, R34.reuse, UR5, R105 ;  /* 0x0000000522697c23 */ /* 0x044fe20008010069 */
[----:B------:R-:W-:Y:S01]  /*10870*/  ISETP.GE.AND P4, PT, R71, R165, PT ;  /* 0x000000a54700720c */ /* 0x000fe20003f86270 */
[----:B------:R-:W2:Y:S01]  /*10880*/  MUFU.TANH R103, R103 ;  /* 0x0000006700677308 */ /* 0x000ea20000002400 */
[----:B---3--:R-:W-:Y:S01]  /*10890*/  FFMA.FTZ R69, R34, UR5, R107 ;  /* 0x0000000522457c23 */ /* 0x008fe2000801006b */
[----:B------:R-:W-:Y:S01]  /*108a0*/  FMUL.FTZ R34, R61, UR4 ;  /* 0x000000043d227c20 */ /* 0x000fe20008410000 */
[----:B------:R-:W-:-:S02]  /*108b0*/  FSEL R172, R105, -INF , !P6 ;  /* 0xff80000069ac7808 */ /* 0x000fc40007000000 */
[-C--:B------:R-:W-:Y:S02]  /*108c0*/  ISETP.GE.AND P6, PT, R71, R164.reuse, PT ;  /* 0x000000a44700720c */ /* 0x080fe40003fc6270 */
[----:B------:R-:W-:Y:S01]  /*108d0*/  FSEL R69, R69, -INF , !P5 ;  /* 0xff80000045457808 */ /* 0x000fe20006800000 */
[----:B------:R-:W3:Y:S01]  /*108e0*/  MUFU.TANH R97, R97 ;  /* 0x0000006100617308 */ /* 0x000ee20000002400 */
[----:B-1----:R-:W-:Y:S01]  /*108f0*/  FFMA.FTZ R101, R35, UR5, R101 ;  /* 0x0000000523657c23 */ /* 0x002fe20008010065 */
[C---:B------:R-:W-:Y:S02]  /*10900*/  ISETP.GE.AND P5, PT, R72.reuse, R165, PT ;  /* 0x000000a54800720c */ /* 0x040fe40003fa6270 */
[----:B------:R-:W-:Y:S02]  /*10910*/  I2FP.F32.S32 R71, R71 ;  /* 0x0000004700477245 */ /* 0x000fe40000201400 */
[----:B------:R-:W-:Y:S02]  /*10920*/  FSEL R169, R101, -INF , !P2 ;  /* 0xff80000065a97808 */ /* 0x000fe40005000000 */
[----:B------:R-:W1:Y:S01]  /*10930*/  MUFU.TANH R99, R99 ;  /* 0x0000006300637308 */ /* 0x000e620000002400 */
[----:B------:R-:W-:Y:S01]  /*10940*/  ISETP.GE.AND P2, PT, R72, R164, PT ;  /* 0x000000a44800720c */ /* 0x000fe20003f46270 */
[----:B--2---:R-:W-:Y:S01]  /*10950*/  FFMA.FTZ R68, R35, UR5, R103 ;  /* 0x0000000523447c23 */ /* 0x004fe20008010067 */
[----:B------:R-:W-:Y:S01]  /*10960*/  I2FP.F32.S32 R72, R72 ;  /* 0x0000004800487245 */ /* 0x000fe20000201400 */
[----:B------:R-:W-:-:S03]  /*10970*/  FMUL.FTZ R35, R63, UR4 ;  /* 0x000000043f237c20 */ /* 0x000fc60008410000 */
[----:B------:R-:W-:Y:S01]  /*10980*/  FSEL R68, R68, -INF , !P1 ;  /* 0xff80000044447808 */ /* 0x000fe20004800000 */
[----:B------:R-:W2:Y:S01]  /*10990*/  MUFU.TANH R93, R93 ;  /* 0x0000005d005d7308 */ /* 0x000ea20000002400 */
[----:B---3--:R-:W-:Y:S01]  /*109a0*/  FFMA.FTZ R70, R71, UR5, R97 ;  /* 0x0000000547467c23 */ /* 0x008fe20008010061 */
[----:B------:R-:W-:-:S04]  /*109b0*/  ISETP.GE.AND P1, PT, R74, R165, PT ;  /* 0x000000a54a00720c */ /* 0x000fc80003f26270 */
[----:B------:R-:W-:Y:S02]  /*109c0*/  FSEL R70, R70, -INF , !P4 ;  /* 0xff80000046467808 */ /* 0x000fe40006000000 */
[----:B------:R-:W3:Y:S01]  /*109d0*/  MUFU.TANH R95, R95 ;  /* 0x0000005f005f7308 */ /* 0x000ee20000002400 */
[----:B-1----:R-:W-:Y:S01]  /*109e0*/  FFMA.FTZ R62, R71, UR5, R99 ;  /* 0x00000005473e7c23 */ /* 0x002fe20008010063 */
[----:B------:R-:W-:Y:S02]  /*109f0*/  ISETP.GE.AND P4, PT, R74, R164, PT ;  /* 0x000000a44a00720c */ /* 0x000fe40003f86270 */
[----:B------:R-:W-:Y:S02]  /*10a00*/  I2FP.F32.S32 R74, R74 ;  /* 0x0000004a004a7245 */ /* 0x000fe40000201400 */
[----:B------:R-:W-:Y:S02]  /*10a10*/  FSEL R62, R62, -INF , !P6 ;  /* 0xff8000003e3e7808 */ /* 0x000fe40007000000 */
[----:B------:R-:W1:Y:S01]  /*10a20*/  MUFU.TANH R89, R89 ;  /* 0x0000005900597308 */ /* 0x000e620000002400 */
[----:B--2---:R-:W-:-:S07]  /*10a30*/  FFMA.FTZ R93, R72, UR5, R93 ;  /* 0x00000005485d7c23 */ /* 0x004fce000801005d */
[----:B------:R-:W2:Y:S01]  /*10a40*/  MUFU.TANH R91, R91 ;  /* 0x0000005b005b7308 */ /* 0x000ea20000002400 */
[----:B---3--:R-:W-:Y:S01]  /*10a50*/  FFMA.FTZ R61, R72, UR5, R95 ;  /* 0x00000005483d7c23 */ /* 0x008fe2000801005f */
[----:B------:R-:W-:Y:S01]  /*10a60*/  FSEL R72, R93, -INF , !P5 ;  /* 0xff8000005d487808 */ /* 0x000fe20006800000 */
[----:B------:R-:W-:Y:S01]  /*10a70*/  FMUL.FTZ R93, R58, UR4 ;  /* 0x000000043a5d7c20 */ /* 0x000fe20008410000 */
[----:B------:R-:W-:Y:S02]  /*10a80*/  FMUL.FTZ R95, R56, UR4 ;  /* 0x00000004385f7c20 */ /* 0x000fe40008410000 */
[----:B------:R-:W-:Y:S02]  /*10a90*/  FSEL R61, R61, -INF , !P2 ;  /* 0xff8000003d3d7808 */ /* 0x000fe40005000000 */
[----:B------:R-:W3:Y:S01]  /*10aa0*/  MUFU.TANH R85, R85 ;  /* 0x0000005500557308 */ /* 0x000ee20000002400 */
[----:B-1----:R-:W-:-:S05]  /*10ab0*/  FFMA.FTZ R71, R74, UR5, R89 ;  /* 0x000000054a477c23 */ /* 0x002fca0008010059 */
[----:B------:R-:W-:Y:S02]  /*10ac0*/  FSEL R71, R71, -INF , !P1 ;  /* 0xff80000047477808 */ /* 0x000fe40004800000 */
[----:B------:R-:W-:Y:S01]  /*10ad0*/  MUFU.TANH R29, R25 ;  /* 0x00000019001d7308 */ /* 0x000fe20000002400 */
[----:B--2---:R-:W-:Y:S01]  /*10ae0*/  FFMA.FTZ R60, R74, UR5, R91 ;  /* 0x000000054a3c7c23 */ /* 0x004fe2000801005b */
[----:B------:R-:W-:-:S04]  /*10af0*/  VIADD R74, R30, 0xc9 ;  /* 0x000000c91e4a7836 */ /* 0x000fc80000000000 */
[----:B------:R-:W-:Y:S02]  /*10b00*/  FSEL R60, R60, -INF , !P4 ;  /* 0xff8000003c3c7808 */ /* 0x000fe40006000000 */
[----:B------:R1:W-:Y:S01]  /*10b10*/  MUFU.TANH R25, R73 ;  /* 0x0000004900197308 */ /* 0x0003e20000002400 */
[CC--:B------:R-:W-:Y:S02]  /*10b20*/  ISETP.GE.AND P2, PT, R74.reuse, R165.reuse, PT ;  /* 0x000000a54a00720c */ /* 0x0c0fe40003f46270 */
[----:B------:R-:W-:Y:S02]  /*10b30*/  ISETP.GE.AND P1, PT, R74, R164, PT ;  /* 0x000000a44a00720c */ /* 0x000fe40003f26270 */
[----:B------:R-:W-:Y:S02]  /*10b40*/  ISETP.GE.AND P4, PT, R76, R165, PT ;  /* 0x000000a54c00720c */ /* 0x000fe40003f86270 */
[----:B------:R-:W-:Y:S01]  /*10b50*/  I2FP.F32.S32 R74, R74 ;  /* 0x0000004a004a7245 */ /* 0x000fe20000201400 */
[----:B------:R-:W2:Y:S08]  /*10b60*/  MUFU.TANH R87, R87 ;  /* 0x0000005700577308 */ /* 0x000eb00000002400 */
[----:B------:R-:W4:Y:S01]  /*10b70*/  MUFU.TANH R17, R17 ;  /* 0x0000001100117308 */ /* 0x000f220000002400 */
[----:B-1----:R-:W-:-:S05]  /*10b80*/  VIADD R73, R30, 0xc1 ;  /* 0x000000c11e497836 */ /* 0x002fca0000000000 */
[C---:B------:R-:W-:Y:S02]  /*10b90*/  ISETP.GE.AND P6, PT, R73.reuse, R165, PT ;  /* 0x000000a54900720c */ /* 0x040fe40003fc6270 */
[----:B------:R-:W-:Y:S01]  /*10ba0*/  ISETP.GE.AND P5, PT, R73, R164, PT ;  /* 0x000000a44900720c */ /* 0x000fe20003fa6270 */
[----:B------:R-:W1:Y:S01]  /*10bb0*/  MUFU.TANH R77, R77 ;  /* 0x0000004d004d7308 */ /* 0x000e620000002400 */
[----:B------:R-:W-:-:S05]  /*10bc0*/  I2FP.F32.S32 R73, R73 ;  /* 0x0000004900497245 */ /* 0x000fca0000201400 */
[C---:B---3--:R-:W-:Y:S01]  /*10bd0*/  FFMA.FTZ R63, R73.reuse, UR5, R85 ;  /* 0x00000005493f7c23 */ /* 0x048fe20008010055 */
[----:B--2---:R-:W-:Y:S01]  /*10be0*/  FFMA.FTZ R58, R73, UR5, R87 ;  /* 0x00000005493a7c23 */ /* 0x004fe20008010057 */
[----:B------:R-:W2:Y:S01]  /*10bf0*/  MUFU.TANH R83, R83 ;  /* 0x0000005300537308 */ /* 0x000ea20000002400 */
[----:B----4-:R-:W-:Y:S02]  /*10c00*/  FFMA.FTZ R17, R74, UR5, R17 ;  /* 0x000000054a117c23 */ /* 0x010fe40008010011 */
[----:B------:R-:W-:Y:S02]  /*10c10*/  FSEL R63, R63, -INF , !P6 ;  /* 0xff8000003f3f7808 */ /* 0x000fe40007000000 */
[----:B------:R-:W-:Y:S02]  /*10c20*/  ISETP.GE.AND P6, PT, R76, R164, PT ;  /* 0x000000a44c00720c */ /* 0x000fe40003fc6270 */
[----:B------:R-:W-:Y:S01]  /*10c30*/  I2FP.F32.S32 R76, R76 ;  /* 0x0000004c004c7245 */ /* 0x000fe20000201400 */
[----:B------:R-:W3:Y:S01]  /*10c40*/  MUFU.TANH R75, R75 ;  /* 0x0000004b004b7308 */ /* 0x000ee20000002400 */
[----:B------:R-:W-:-:S03]  /*10c50*/  FSEL R58, R58, -INF , !P5 ;  /* 0xff8000003a3a7808 */ /* 0x000fc60006800000 */
[C---:B-1----:R-:W-:Y:S01]  /*10c60*/  FFMA.FTZ R73, R76.reuse, UR5, R77 ;  /* 0x000000054c497c23 */ /* 0x042fe2000801004d */
[----:B------:R-:W-:Y:S01]  /*10c70*/  FFMA.FTZ R56, R76, UR5, R29 ;  /* 0x000000054c387c23 */ /* 0x000fe2000801001d */
[----:B------:R-:W-:Y:S02]  /*10c80*/  VIADD R76, R30, 0xd9 ;  /* 0x000000d91e4c7836 */ /* 0x000fe40000000000 */
[----:B------:R-:W1:Y:S01]  /*10c90*/  MUFU.TANH R26, R26 ;  /* 0x0000001a001a7308 */ /* 0x000e620000002400 */
[----:B--2---:R-:W-:Y:S01]  /*10ca0*/  FFMA.FTZ R83, R74, UR5, R83 ;  /* 0x000000054a537c23 */ /* 0x004fe20008010053 */
[----:B------:R-:W-:Y:S02]  /*10cb0*/  FSEL R74, R17, -INF , !P2 ;  /* 0xff800000114a7808 */ /* 0x000fe40005000000 */
[C---:B------:R-:W-:Y:S02]  /*10cc0*/  ISETP.GE.AND P5, PT, R76.reuse, R165, PT ;  /* 0x000000a54c00720c */ /* 0x040fe40003fa6270 */
[----:B------:R-:W-:-:S02]  /*10cd0*/  ISETP.GE.AND P2, PT, R76, R164, PT ;  /* 0x000000a44c00720c */ /* 0x000fc40003f46270 */
[----:B------:R-:W2:Y:S01]  /*10ce0*/  MUFU.TANH R27, R27 ;  /* 0x0000001b001b7308 */ /* 0x000ea20000002400 */
[----:B------:R-:W-:Y:S02]  /*10cf0*/  I2FP.F32.S32 R76, R76 ;  /* 0x0000004c004c7245 */ /* 0x000fe40000201400 */
[----:B------:R-:W-:Y:S02]  /*10d00*/  FSEL R73, R73, -INF , !P4 ;  /* 0xff80000049497808 */ /* 0x000fe40006000000 */
[----:B------:R-:W-:Y:S01]  /*10d10*/  FSEL R56, R56, -INF , !P6 ;  /* 0xff80000038387808 */ /* 0x000fe20007000000 */
[----:B------:R-:W-:Y:S01]  /*10d20*/  FFMA.FTZ R25, R76, UR5, R25 ;  /* 0x000000054c197c23 */ /* 0x000fe20008010019 */
[----:B------:R-:W-:Y:S01]  /*10d30*/  ISETP.GE.AND P4, PT, R84, R164, PT ;  /* 0x000000a45400720c */ /* 0x000fe20003f86270 */
[----:B------:R-:W4:Y:S08]  /*10d40*/  MUFU.TANH R34, R34 ;  /* 0x0000002200227308 */ /* 0x000f300000002400 */
[----:B------:R5:W4:Y:S08]  /*10d50*/  MUFU.TANH R77, R35 ;  /* 0x00000023004d7308 */ /* 0x000b300000002400 */
[----:B------:R3:W4:Y:S08]  /*10d60*/  MUFU.TANH R29, R57 ;  /* 0x00000039001d7308 */ /* 0x0007300000002400 */
[----:B------:R1:W4:Y:S01]  /*10d70*/  MUFU.TANH R17, R59 ;  /* 0x0000003b00117308 */ /* 0x0003220000002400 */
[----:B-----5:R-:W-:-:S05]  /*10d80*/  VIADD R35, R30, 0xe9 ;  /* 0x000000e91e237836 */ /* 0x020fca0000000000 */
[-C--:B------:R-:W-:Y:S02]  /*10d90*/  ISETP.GE.AND P6, PT, R35, R165.reuse, PT ;  /* 0x000000a52300720c */ /* 0x080fe40003fc6270 */
[----:B------:R-:W-:Y:S01]  /*10da0*/  MUFU.TANH R4, R4 ;  /* 0x0000000400047308 */ /* 0x000fe20000002400 */
[----:B---3--:R-:W-:Y:S01]  /*10db0*/  FSEL R57, R83, -INF , !P1 ;  /* 0xff80000053397808 */ /* 0x008fe20004800000 */
[----:B------:R-:W-:Y:S01]  /*10dc0*/  IMAD.U32 R83, RZ, RZ, UR9 ;  /* 0x00000009ff537e24 */ /* 0x000fe2000f8e00ff */
[----:B------:R-:W-:Y:S02]  /*10dd0*/  ISETP.GE.AND P1, PT, R84, R165, PT ;  /* 0x000000a55400720c */ /* 0x000fe40003f26270 */
[----:B------:R-:W-:Y:S02]  /*10de0*/  I2FP.F32.S32 R84, R84 ;  /* 0x0000005400547245 */ /* 0x000fe40000201400 */
[----:B------:R-:W-:Y:S01]  /*10df0*/  LOP3.LUT R83, R83, 0x18, R243, 0xfe, !PT ;  /* 0x0000001853537812 */ /* 0x000fe200078efef3 */
[----:B------:R-:W-:Y:S01]  /*10e00*/  MUFU.TANH R6, R6 ;  /* 0x0000000600067308 */ /* 0x000fe20000002400 */
[----:B-1----:R-:W-:Y:S01]  /*10e10*/  FSEL R59, R25, -INF , !P5 ;  /* 0xff800000193b7808 */ /* 0x002fe20006800000 */
[----:B------:R-:W-:Y:S01]  /*10e20*/  FMUL.FTZ R25, R53, UR4 ;  /* 0x0000000435197c20 */ /* 0x000fe20008410000 */
[----:B------:R-:W-:Y:S01]  /*10e30*/  ISETP.GE.AND P5, PT, R35, R164, PT ;  /* 0x000000a42300720c */ /* 0x000fe20003fa6270 */
[----:B------:R-:W-:Y:S01]  /*10e40*/  FFMA.FTZ R53, R76, UR5, R75 ;  /* 0x000000054c357c23 */ /* 0x000fe2000801004b */
[----:B------:R-:W-:Y:S01]  /*10e50*/  I2FP.F32.S32 R35, R35 ;  /* 0x0000002300237245 */ /* 0x000fe20000201400 */
[C---:B------:R-:W-:Y:S01]  /*10e60*/  FFMA.FTZ R87, R84.reuse, UR5, R26 ;  /* 0x0000000554577c23 */ /* 0x040fe2000801001a */
[----:B--2---:R-:W-:Y:S01]  /*10e70*/  FFMA.FTZ R76, R84, UR5, R27 ;  /* 0x00000005544c7c23 */ /* 0x004fe2000801001b */
[----:B------:R-:W-:Y:S01]  /*10e80*/  FMUL.FTZ R27, R55, UR4 ;  /* 0x00000004371b7c20 */ /* 0x000fe20008410000 */
[----:B------:R-:W1:Y:S01]  /*10e90*/  MUFU.TANH R25, R25 ;  /* 0x0000001900197308 */ /* 0x000e620000002400 */
[C---:B----4-:R-:W-:Y:S01]  /*10ea0*/  FFMA.FTZ R34, R35.reuse, UR5, R34 ;  /* 0x0000000523227c23 */ /* 0x050fe20008010022 */
[----:B------:R-:W-:Y:S01]  /*10eb0*/  FFMA.FTZ R75, R35, UR5, R77 ;  /* 0x00000005234b7c23 */ /* 0x000fe2000801004d */
[----:B------:R-:W-:Y:S01]  /*10ec0*/  VIADD R35, R30, 0xf1 ;  /* 0x000000f11e237836 */ /* 0x000fe20000000000 */
[----:B------:R-:W-:Y:S01]  /*10ed0*/  FSEL R87, R87, -INF , !P1 ;  /* 0xff80000057577808 */ /* 0x000fe20004800000 */
[----:B------:R-:W-:Y:S01]  /*10ee0*/  IMAD.U32 R26, RZ, RZ, UR9 ;  /* 0x00000009ff1a7e24 */ /* 0x000fe2000f8e00ff */
[----:B------:R-:W-:-:S02]  /*10ef0*/  FSEL R76, R76, -INF , !P4 ;  /* 0xff8000004c4c7808 */ /* 0x000fc40006000000 */
[C---:B------:R-:W-:Y:S01]  /*10f00*/  ISETP.GE.AND P1, PT, R35.reuse, R165, PT ;  /* 0x000000a52300720c */ /* 0x040fe20003f26270 */
[----:B------:R-:W2:Y:S01]  /*10f10*/  MUFU.TANH R27, R27 ;  /* 0x0000001b001b7308 */ /* 0x000ea20000002400 */
[-C--:B------:R-:W-:Y:S02]  /*10f20*/  ISETP.GE.AND P4, PT, R35, R164.reuse, PT ;  /* 0x000000a42300720c */ /* 0x080fe40003f86270 */
[----:B------:R-:W-:Y:S02]  /*10f30*/  I2FP.F32.S32 R35, R35 ;  /* 0x0000002300237245 */ /* 0x000fe40000201400 */
[----:B------:R-:W-:Y:S01]  /*10f40*/  FSEL R86, R34, -INF , !P6 ;  /* 0xff80000022567808 */ /* 0x000fe20007000000 */
[----:B------:R-:W-:Y:S01]  /*10f50*/  VIADD R34, R30, 0xf9 ;  /* 0x000000f91e227836 */ /* 0x000fe20000000000 */
[----:B------:R-:W-:Y:S01]  /*10f60*/  FSEL R75, R75, -INF , !P5 ;  /* 0xff8000004b4b7808 */ /* 0x000fe20006800000 */
[----:B------:R-:W-:Y:S01]  /*10f70*/  FFMA.FTZ R85, R35, UR5, R29 ;  /* 0x0000000523557c23 */ /* 0x000fe2000801001d */
[----:B------:R-:W-:Y:S01]  /*10f80*/  FSEL R77, R53, -INF , !P2 ;  /* 0xff800000354d7808 */ /* 0x000fe20005000000 */
[----:B------:R-:W-:Y:S01]  /*10f90*/  IMAD.U32 R53, RZ, RZ, UR9 ;  /* 0x00000009ff357e24 */ /* 0x000fe2000f8e00ff */
[C---:B------:R-:W-:Y:S01]  /*10fa0*/  ISETP.GE.AND P5, PT, R34.reuse, R165, PT ;  /* 0x000000a52200720c */ /* 0x040fe20003fa6270 */
[----:B------:R-:W-:Y:S01]  /*10fb0*/  FFMA.FTZ R17, R35, UR5, R17 ;  /* 0x0000000523117c23 */ /* 0x000fe20008010011 */
[----:B------:R-:W-:Y:S01]  /*10fc0*/  FSEL R85, R85, -INF , !P1 ;  /* 0xff80000055557808 */ /* 0x000fe20004800000 */
[----:B------:R-:W3:Y:S01]  /*10fd0*/  MUFU.TANH R5, R5 ;  /* 0x0000000500057308 */ /* 0x000ee20000002400 */
[----:B------:R-:W-:-:S02]  /*10fe0*/  ISETP.GE.AND P1, PT, R34, R164, PT ;  /* 0x000000a42200720c */ /* 0x000fc40003f26270 */
[----:B------:R-:W-:Y:S02]  /*10ff0*/  I2FP.F32.S32 R34, R34 ;  /* 0x0000002200227245 */ /* 0x000fe40000201400 */
[C---:B------:R-:W-:Y:S02]  /*11000*/  ISETP.GE.AND P2, PT, R30.reuse, R165, PT ;  /* 0x000000a51e00720c */ /* 0x040fe40003f46270 */
[----:B------:R-:W-:Y:S01]  /*11010*/  ISETP.GE.AND P6, PT, R30, R164, PT ;  /* 0x000000a41e00720c */ /* 0x000fe20003fc6270 */
[C---:B-1----:R-:W-:Y:S01]  /*11020*/  FFMA.FTZ R25, R34.reuse, UR5, R25 ;  /* 0x0000000522197c23 */ /* 0x042fe20008010019 */
[-C--:B------:R-:W-:Y:S01]  /*11030*/  I2FP.F32.S32 R29, R30.reuse ;  /* 0x0000001e001d7245 */ /* 0x080fe20000201400 */
[----:B--2---:R-:W-:Y:S01]  /*11040*/  FFMA.FTZ R27, R34, UR5, R27 ;  /* 0x00000005221b7c23 */ /* 0x004fe2000801001b */
[----:B------:R-:W-:Y:S01]  /*11050*/  I2FP.F32.S32 R30, R30 ;  /* 0x0000001e001e7245 */ /* 0x000fe20000201400 */
[----:B------:R-:W-:Y:S01]  /*11060*/  IMAD.U32 R34, RZ, RZ, UR9 ;  /* 0x00000009ff227e24 */ /* 0x000fe2000f8e00ff */
[----:B------:R-:W-:Y:S01]  /*11070*/  LOP3.LUT R26, R26, 0x8, R243, 0xfe, !PT ;  /* 0x000000081a1a7812 */ /* 0x000fe200078efef3 */
[----:B------:R-:W-:Y:S01]  /*11080*/  FFMA.FTZ R29, R29, UR5, R205 ;  /* 0x000000051d1d7c23 */ /* 0x000fe200080100cd */
[--C-:B------:R-:W-:Y:S01]  /*11090*/  LOP3.LUT R53, R53, 0x10, R243.reuse, 0xfe, !PT ;  /* 0x0000001035357812 */ /* 0x100fe200078efef3 */
[----:B------:R-:W-:Y:S01]  /*110a0*/  FFMA.FTZ R30, R30, UR5, R192 ;  /* 0x000000051e1e7c23 */ /* 0x000fe200080100c0 */
[----:B------:R-:W-:Y:S01]  /*110b0*/  FSEL R55, R17, -INF , !P4 ;  /* 0xff80000011377808 */ /* 0x000fe20006000000 */
[----:B------:R-:W-:Y:S01]  /*110c0*/  MUFU.TANH R21, R21 ;  /* 0x0000001500157308 */ /* 0x000fe20000002400 */
[----:B------:R-:W-:-:S02]  /*110d0*/  LOP3.LUT R34, R34, 0x20, R243, 0xfe, !PT ;  /* 0x0000002022227812 */ /* 0x000fc400078efef3 */
[----:B------:R-:W-:Y:S02]  /*110e0*/  FSEL R29, R29, -INF , !P2 ;  /* 0xff8000001d1d7808 */ /* 0x000fe40005000000 */
[----:B------:R-:W-:Y:S02]  /*110f0*/  FSEL R17, R30, -INF , !P6 ;  /* 0xff8000001e117808 */ /* 0x000fe40007000000 */
[----:B------:R-:W-:Y:S01]  /*11100*/  FSEL R84, R25, -INF , !P5 ;  /* 0xff80000019547808 */ /* 0x000fe20006800000 */
[----:B------:R-:W-:Y:S01]  /*11110*/  MUFU.TANH R22, R22 ;  /* 0x0000001600167308 */ /* 0x000fe20000002400 */
[CC--:B------:R-:W-:Y:S02]  /*11120*/  ISETP.GE.AND P4, PT, R26.reuse, R165.reuse, PT ;  /* 0x000000a51a00720c */ /* 0x0c0fe40003f86270 */
[----:B------:R-:W-:Y:S02]  /*11130*/  ISETP.GE.AND P2, PT, R26, R164, PT ;  /* 0x000000a41a00720c */ /* 0x000fe40003f46270 */
[----:B------:R-:W-:-:S02]  /*11140*/  ISETP.GE.AND P6, PT, R53, R165, PT ;  /* 0x000000a53500720c */ /* 0x000fc40003fc6270 */
[----:B------:R-:W-:Y:S01]  /*11150*/  ISETP.GE.AND P5, PT, R53, R164, PT ;  /* 0x000000a43500720c */ /* 0x000fe20003fa6270 */
[----:B------:R-:W1:Y:S01]  /*11160*/  MUFU.TANH R14, R14 ;  /* 0x0000000e000e7308 */ /* 0x000e620000002400 */
[----:B------:R-:W-:Y:S02]  /*11170*/  I2FP.F32.S32 R25, R53 ;  /* 0x0000003500197245 */ /* 0x000fe40000201400 */
[----:B------:R-:W-:Y:S02]  /*11180*/  I2FP.F32.S32 R26, R26 ;  /* 0x0000001a001a7245 */ /* 0x000fe40000201400 */
[----:B------:R-:W-:Y:S01]  /*11190*/  FSEL R53, R27, -INF , !P1 ;  /* 0xff8000001b357808 */ /* 0x000fe20004800000 */
[C---:B------:R-:W-:Y:S01]  /*111a0*/  FFMA.FTZ R30, R25.reuse, UR5, R44 ;  /* 0x00000005191e7c23 */ /* 0x040fe2000801002c */
[----:B------:R-:W-:Y:S01]  /*111b0*/  I2FP.F32.S32 R27, R34 ;  /* 0x00000022001b7245 */ /* 0x000fe20000201400 */
[C---:B------:R-:W-:Y:S01]  /*111c0*/  FFMA.FTZ R35, R26.reuse, UR5, R194 ;  /* 0x000000051a237c23 */ /* 0x040fe200080100c2 */
[----:B------:R-:W-:Y:S01]  /*111d0*/  I2FP.F32.S32 R44, R83 ;  /* 0x00000053002c7245 */ /* 0x000fe20000201400 */
[----:B------:R-:W-:Y:S01]  /*111e0*/  FFMA.FTZ R25, R25, UR5, R45 ;  /* 0x0000000519197c23 */ /* 0x000fe2000801002d */
[----:B------:R-:W-:Y:S01]  /*111f0*/  FFMA.FTZ R26, R26, UR5, R189 ;  /* 0x000000051a1a7c23 */ /* 0x000fe200080100bd */
[C---:B------:R-:W-:Y:S01]  /*11200*/  FFMA.FTZ R45, R27.reuse, UR5, R182 ;  /* 0x000000051b2d7c23 */ /* 0x040fe200080100b6 */
[----:B------:R-:W-:Y:S01]  /*11210*/  FFMA.FTZ R185, R27, UR5, R185 ;  /* 0x000000051bb97c23 */ /* 0x000fe200080100b9 */
[----:B------:R-:W-:-:S02]  /*11220*/  IMAD.U32 R27, RZ, RZ, UR9 ;  /* 0x00000009ff1b7e24 */ /* 0x000fc4000f8e00ff */
[----:B------:R-:W-:Y:S01]  /*11230*/  FFMA.FTZ R46, R44, UR5, R46 ;  /* 0x000000052c2e7c23 */ /* 0x000fe2000801002e */
[-C--:B------:R-:W-:Y:S01]  /*11240*/  ISETP.GE.AND P1, PT, R83, R165.reuse, PT ;  /* 0x000000a55300720c */ /* 0x080fe20003f26270 */
[----:B------:R-:W2:Y:S01]  /*11250*/  MUFU.TANH R23, R23 ;  /* 0x0000001700177308 */ /* 0x000ea20000002400 */
[----:B------:R-:W-:Y:S02]  /*11260*/  FSEL R26, R26, -INF , !P2 ;  /* 0xff8000001a1a7808 */ /* 0x000fe40005000000 */
[----:B------:R-:W-:Y:S02]  /*11270*/  FSEL R30, R30, -INF , !P6 ;  /* 0xff8000001e1e7808 */ /* 0x000fe40007000000 */
[C---:B------:R-:W-:Y:S02]  /*11280*/  ISETP.GE.AND P2, PT, R34.reuse, R165, PT ;  /* 0x000000a52200720c */ /* 0x040fe40003f46270 */
[-C--:B------:R-:W-:Y:S01]  /*11290*/  ISETP.GE.AND P6, PT, R34, R164.reuse, PT ;  /* 0x000000a42200720c */ /* 0x080fe20003fc6270 */
[----:B------:R-:W-:Y:S01]  /*112a0*/  FFMA.FTZ R34, R44, UR5, R47 ;  /* 0x000000052c227c23 */ /* 0x000fe2000801002f */
[----:B------:R-:W-:Y:S01]  /*112b0*/  LOP3.LUT R27, R27, 0x28, R243, 0xfe, !PT ;  /* 0x000000281b1b7812 */ /* 0x000fe200078efef3 */
[----:B------:R-:W-:Y:S01]  /*112c0*/  IMAD.U32 R44, RZ, RZ, UR9 ;  /* 0x00000009ff2c7e24 */ /* 0x000fe2000f8e00ff */
[----:B------:R-:W-:Y:S01]  /*112d0*/  FSEL R35, R35, -INF , !P4 ;  /* 0xff80000023237808 */ /* 0x000fe20006000000 */
[----:B------:R-:W4:Y:S01]  /*112e0*/  MUFU.TANH R170, R170 ;  /* 0x000000aa00aa7308 */ /* 0x000f220000002400 */
[----:B------:R-:W-:Y:S01]  /*112f0*/  ISETP.GE.AND P4, PT, R83, R164, PT ;  /* 0x000000a45300720c */ /* 0x000fe20003f86270 */
[----:B------:R-:W-:Y:S01]  /*11300*/  IMAD.U32 R83, RZ, RZ, UR9 ;  /* 0x00000009ff537e24 */ /* 0x000fe2000f8e00ff */
[----:B------:R-:W-:-:S02]  /*11310*/  FSEL R25, R25, -INF , !P5 ;  /* 0xff80000019197808 */ /* 0x000fc40006800000 */
[----:B------:R-:W-:Y:S02]  /*11320*/  FSEL R46, R46, -INF , !P1 ;  /* 0xff8000002e2e7808 */ /* 0x000fe40004800000 */
[C---:B------:R-:W-:Y:S01]  /*11330*/  ISETP.GE.AND P5, PT, R27.reuse, R165, PT ;  /* 0x000000a51b00720c */ /* 0x040fe20003fa6270 */
[----:B------:R-:W5:Y:S01]  /*11340*/  MUFU.TANH R128, R128 ;  /* 0x0000008000807308 */ /* 0x000f620000002400 */
        /* <DEDUP_REMOVED lines=8> */
[----:B------:R-:W5:Y:S01]  /*113d0*/  MUFU.TANH R130, R130 ;  /* 0x0000008200827308 */ /* 0x000f620000002400 */
[----:B------:R-:W-:-:S02]  /*113e0*/  I2FP.F32.S32 R215, R215 ;  /* 0x000000d700d77245 */ /* 0x000fc40000201400 */
[----:B------:R-:W-:Y:S02]  /*113f0*/  FSEL R129, R185, -INF , !P6 ;  /* 0xff800000b9817808 */ /* 0x000fe40007000000 */
[----:B------:R-:W-:Y:S01]  /*11400*/  FSEL R40, R40, -INF , !P5 ;  /* 0xff80000028287808 */ /* 0x000fe20006800000 */
[C---:B------:R-:W-:Y:S01]  /*11410*/  FFMA.FTZ R36, R215.reuse, UR5, R36 ;  /* 0x00000005d7247c23 */ /* 0x040fe20008010024 */
[----:B------:R-:W-:Y:S01]  /*11420*/  FFMA.FTZ R215, R215, UR5, R37 ;  /* 0x00000005d7d77c23 */ /* 0x000fe20008010025 */
[----:B------:R-:W-:Y:S01]  /*11430*/  IMAD.U32 R37, RZ, RZ, UR9 ;  /* 0x00000009ff257e24 */ /* 0x000fe2000f8e00ff */
[C---:B------:R-:W-:Y:S01]  /*11440*/  ISETP.GE.AND P6, PT, R212.reuse, R165, PT ;  /* 0x000000a5d400720c */ /* 0x040fe20003fc6270 */
[----:B------:R-:W5:Y:S01]  /*11450*/  MUFU.TANH R124, R124 ;  /* 0x0000007c007c7308 */ /* 0x000f620000002400 */
[----:B------:R-:W-:Y:S02]  /*11460*/  ISETP.GE.AND P5, PT, R212, R164, PT ;  /* 0x000000a4d400720c */ /* 0x000fe40003fa6270 */
[----:B------:R-:W-:-:S02]  /*11470*/  I2FP.F32.S32 R212, R212 ;  /* 0x000000d400d47245 */ /* 0x000fc40000201400 */
[----:B------:R-:W-:Y:S02]  /*11480*/  LOP3.LUT R37, R37, 0x40, R243, 0xfe, !PT ;  /* 0x0000004025257812 */ /* 0x000fe400078efef3 */
[----:B------:R-:W-:Y:S01]  /*11490*/  FSEL R252, R41, -INF , !P1 ;  /* 0xff80000029fc7808 */ /* 0x000fe20004800000 */
[----:B------:R-:W-:Y:S01]  /*114a0*/  FFMA.FTZ R27, R212, UR5, R32 ;  /* 0x00000005d41b7c23 */ /* 0x000fe20008010020 */
[----:B------:R-:W-:Y:S01]  /*114b0*/  FSEL R32, R36, -INF , !P4 ;  /* 0xff80000024207808 */ /* 0x000fe20006000000 */
[----:B------:R-:W-:Y:S01]  /*114c0*/  FFMA.FTZ R212, R212, UR5, R33 ;  /* 0x00000005d4d47c23 */ /* 0x000fe20008010021 */
[C---:B------:R-:W-:Y:S01]  /*114d0*/  ISETP.GE.AND P1, PT, R37.reuse, R165, PT ;  /* 0x000000a52500720c */ /* 0x040fe20003f26270 */
[----:B------:R-:W-:Y:S01]  /*114e0*/  IMAD.U32 R33, RZ, RZ, UR9 ;  /* 0x00000009ff217e24 */ /* 0x000fe2000f8e00ff */
[----:B------:R-:W-:Y:S01]  /*114f0*/  ISETP.GE.AND P4, PT, R37, R164, PT ;  /* 0x000000a42500720c */ /* 0x000fe20003f86270 */
[----:B------:R-:W5:Y:S01]  /*11500*/  MUFU.TANH R126, R126 ;  /* 0x0000007e007e7308 */ /* 0x000f620000002400 */
[----:B------:R-:W-:-:S02]  /*11510*/  I2FP.F32.S32 R37, R37 ;  /* 0x0000002500257245 */ /* 0x000fc40000201400 */
[----:B------:R-:W-:Y:S02]  /*11520*/  FSEL R215, R215, -INF , !P2 ;  /* 0xff800000d7d77808 */ /* 0x000fe40005000000 */
[----:B------:R-:W-:Y:S01]  /*11530*/  ISETP.GE.AND P2, PT, R203, R165, PT ;  /* 0x000000a5cb00720c */ /* 0x000fe20003f46270 */
[----:B------:R-:W-:Y:S01]  /*11540*/  FFMA.FTZ R41, R37, UR5, R28 ;  /* 0x0000000525297c23 */ /* 0x000fe2000801001c */
[----:B------:R-:W-:Y:S01]  /*11550*/  FSEL R28, R27, -INF , !P6 ;  /* 0xff8000001b1c7808 */ /* 0x000fe20007000000 */
[----:B------:R-:W-:Y:S01]  /*11560*/  FFMA.FTZ R16, R37, UR5, R16 ;  /* 0x0000000525107c23 */ /* 0x000fe20008010010 */
[----:B------:R-:W-:Y:S01]  /*11570*/  ISETP.GE.AND P6, PT, R203, R164, PT ;  /* 0x000000a4cb00720c */ /* 0x000fe20003fc6270 */
[----:B------:R-:W5:Y:S01]  /*11580*/  MUFU.TANH R120, R120 ;  /* 0x0000007800787308 */ /* 0x000f620000002400 */
[----:B------:R-:W-:Y:S02]  /*11590*/  I2FP.F32.S32 R203, R203 ;  /* 0x000000cb00cb7245 */ /* 0x000fe40000201400 */
[----:B------:R-:W-:-:S02]  /*115a0*/  LOP3.LUT R36, R44, 0x50, R243, 0xfe, !PT ;  /* 0x000000502c247812 */ /* 0x000fc400078efef3 */
[----:B------:R-:W-:Y:S01]  /*115b0*/  FSEL R212, R212, -INF , !P5 ;  /* 0xff800000d4d47808 */ /* 0x000fe20006800000 */
[----:B------:R-:W-:Y:S01]  /*115c0*/  FFMA.FTZ R4, R203, UR5, R4 ;  /* 0x00000005cb047c23 */ /* 0x000fe20008010004 */
[----:B------:R-:W-:Y:S01]  /*115d0*/  FSEL R27, R41, -INF , !P1 ;  /* 0xff800000291b7808 */ /* 0x000fe20004800000 */
[----:B---3--:R-:W-:Y:S01]  /*115e0*/  FFMA.FTZ R203, R203, UR5, R5 ;  /* 0x00000005cbcb7c23 */ /* 0x008fe20008010005 */
[C---:B------:R-:W-:Y:S01]  /*115f0*/  ISETP.GE.AND P5, PT, R36.reuse, R165, PT ;  /* 0x000000a52400720c */ /* 0x040fe20003fa6270 */
[----:B------:R-:W-:Y:S01]  /*11600*/  IMAD.U32 R5, RZ, RZ, UR9 ;  /* 0x00000009ff057e24 */ /* 0x000fe2000f8e00ff */
[----:B------:R-:W-:Y:S01]  /*11610*/  ISETP.GE.AND P1, PT, R36, R164, PT ;  /* 0x000000a42400720c */ /* 0x000fe20003f26270 */
[----:B------:R-:W3:Y:S01]  /*11620*/  MUFU.TANH R122, R122 ;  /* 0x0000007a007a7308 */ /* 0x000ee20000002400 */
[----:B------:R-:W-:Y:S02]  /*11630*/  LOP3.LUT R33, R33, 0x58, R243, 0xfe, !PT ;  /* 0x0000005821217812 */ /* 0x000fe400078efef3 */
[----:B------:R-:W-:-:S02]  /*11640*/  I2FP.F32.S32 R36, R36 ;  /* 0x0000002400247245 */ /* 0x000fc40000201400 */
[----:B------:R-:W-:Y:S01]  /*11650*/  FSEL R205, R16, -INF , !P4 ;  /* 0xff80000010cd7808 */ /* 0x000fe20006000000 */
[----:B------:R-:W-:Y:S01]  /*11660*/  IMAD.U32 R16, RZ, RZ, UR9 ;  /* 0x00000009ff107e24 */ /* 0x000fe2000f8e00ff */
[----:B------:R-:W-:Y:S01]  /*11670*/  FSEL R44, R4, -INF , !P2 ;  /* 0xff800000042c7808 */ /* 0x000fe20005000000 */
[C---:B------:R-:W-:Y:S01]  /*11680*/  FFMA.FTZ R6, R36.reuse, UR5, R6 ;  /* 0x0000000524067c23 */ /* 0x040fe20008010006 */
[C---:B------:R-:W-:Y:S01]  /*11690*/  ISETP.GE.AND P4, PT, R33.reuse, R165, PT ;  /* 0x000000a52100720c */ /* 0x040fe20003f86270 */
[----:B-1----:R-:W-:Y:S01]  /*116a0*/  FFMA.FTZ R14, R36, UR5, R14 ;  /* 0x00000005240e7c23 */ /* 0x002fe2000801000e */
[----:B------:R-:W-:Y:S01]  /*116b0*/  ISETP.GE.AND P2, PT, R33, R164, PT ;  /* 0x000000a42100720c */ /* 0x000fe20003f46270 */
[----:B------:R-:W-:Y:S01]  /*116c0*/  IMAD.U32 R4, RZ, RZ, UR9 ;  /* 0x00000009ff047e24 */ /* 0x000fe2000f8e00ff */
[----:B------:R-:W-:Y:S01]  /*116d0*/  I2FP.F32.S32 R33, R33 ;  /* 0x0000002100217245 */ /* 0x000fe20000201400 */
[----:B------:R-:W1:Y:S01]  /*116e0*/  MUFU.TANH R116, R116 ;  /* 0x0000007400747308 */ /* 0x000e620000002400 */
[----:B------:R-:W-:-:S02]  /*116f0*/  LOP3.LUT R16, R16, 0x60, R243, 0xfe, !PT ;  /* 0x0000006010107812 */ /* 0x000fc400078efef3 */
[----:B------:R-:W-:Y:S01]  /*11700*/  LOP3.LUT R5, R5, 0x68, R243, 0xfe, !PT ;  /* 0x0000006805057812 */ /* 0x000fe200078efef3 */
[C---:B------:R-:W-:Y:S01]  /*11710*/  FFMA.FTZ R21, R33.reuse, UR5, R21 ;  /* 0x0000000521157c23 */ /* 0x040fe20008010015 */
[----:B------:R-:W-:Y:S01]  /*11720*/  FFMA.FTZ R22, R33, UR5, R22 ;  /* 0x0000000521167c23 */ /* 0x000fe20008010016 */
[----:B------:R-:W-:Y:S02]  /*11730*/  FSEL R33, R6, -INF , !P5 ;  /* 0xff80000006217808 */ /* 0x000fe40006800000 */
[----:B------:R-:W-:Y:S01]  /*11740*/  I2FP.F32.S32 R6, R16 ;  /* 0x0000001000067245 */ /* 0x000fe20000201400 */
[----:B------:R-:W1:Y:S01]  /*11750*/  MUFU.TANH R118, R118 ;  /* 0x0000007600767308 */ /* 0x000e620000002400 */
[----:B------:R-:W-:Y:S01]  /*11760*/  FSEL R203, R203, -INF , !P6 ;  /* 0xff800000cbcb7808 */ /* 0x000fe20007000000 */
[----:B------:R1:W-:Y:S01]  /*11770*/  STL [R1], R33 ;  /* 0x0000002101007387 */ /* 0x0003e20000100800 */
[-C--:B------:R-:W-:Y:S01]  /*11780*/  ISETP.GE.AND P6, PT, R16, R165.reuse, PT ;  /* 0x000000a51000720c */ /* 0x080fe20003fc6270 */
[----:B--2---:R-:W-:Y:S01]  /*11790*/  FFMA.FTZ R23, R6, UR5, R23 ;  /* 0x0000000506177c23 */ /* 0x004fe20008010017 */
[----:B------:R-:W-:Y:S01]  /*117a0*/  FSEL R198, R14, -INF , !P1 ;  /* 0xff8000000ec67808 */ /* 0x000fe20004800000 */
[----:B----4-:R-:W-:Y:S01]  /*117b0*/  FFMA.FTZ R170, R6, UR5, R170 ;  /* 0x0000000506aa7c23 */ /* 0x010fe200080100aa */
[----:B------:R-:W-:Y:S01]  /*117c0*/  FSEL R247, R21, -INF , !P4 ;  /* 0xff80000015f77808 */ /* 0x000fe20006000000 */
[----:B------:R-:W-:Y:S01]  /*117d0*/  IMAD.U32 R6, RZ, RZ, UR9 ;  /* 0x00000009ff067e24 */ /* 0x000fe2000f8e00ff */
[----:B------:R-:W-:Y:S01]  /*117e0*/  LOP3.LUT R4, R4, 0x70, R243, 0xfe, !PT ;  /* 0x0000007004047812 */ /* 0x000fe200078efef3 */
[----:B------:R-:W2:Y:S01]  /*117f0*/  MUFU.TANH R112, R112 ;  /* 0x0000007000707308 */ /* 0x000ea20000002400 */
[C---:B------:R-:W-:Y:S01]  /*11800*/  ISETP.GE.AND P1, PT, R5.reuse, R165, PT ;  /* 0x000000a50500720c */ /* 0x040fe20003f26270 */
[----:B------:R-:W-:Y:S01]  /*11810*/  IMAD.U32 R14, RZ, RZ, UR9 ;  /* 0x00000009ff0e7e24 */ /* 0x000fe2000f8e00ff */
[----:B------:R-:W-:Y:S01]  /*11820*/  ISETP.GE.AND P4, PT, R5, R164, PT ;  /* 0x000000a40500720c */ /* 0x000fe20003f86270 */
[----:B------:R-:W-:Y:S01]  /*11830*/  IMAD.U32 R21, RZ, RZ, UR9 ;  /* 0x00000009ff157e24 */ /* 0x000fe2000f8e00ff */
[----:B------:R-:W-:-:S02]  /*11840*/  I2FP.F32.S32 R5, R5 ;  /* 0x0000000500057245 */ /* 0x000fc40000201400 */
[----:B------:R-:W-:Y:S01]  /*11850*/  FSEL R196, R22, -INF , !P2 ;  /* 0xff80000016c47808 */ /* 0x000fe20005000000 */
[----:B------:R-:W4:Y:S01]  /*11860*/  MUFU.TANH R114, R114 ;  /* 0x0000007200727308 */ /* 0x000f220000002400 */
[----:B------:R-:W-:Y:S01]  /*11870*/  FSEL R210, R23, -INF , !P6 ;  /* 0xff80000017d27808 */ /* 0x000fe20007000000 */
[C---:B-----5:R-:W-:Y:S01]  /*11880*/  FFMA.FTZ R128, R5.reuse, UR5, R128 ;  /* 0x0000000505807c23 */ /* 0x060fe20008010080 */
[CC--:B------:R-:W-:Y:S01]  /*11890*/  ISETP.GE.AND P2, PT, R4.reuse, R165.reuse, PT ;  /* 0x000000a50400720c */ /* 0x0c0fe20003f46270 */
[----:B------:R-:W-:Y:S01]  /*118a0*/  FFMA.FTZ R130, R5, UR5, R130 ;  /* 0x0000000505827c23 */ /* 0x000fe20008010082 */
[----:B------:R-:W-:Y:S01]  /*118b0*/  ISETP.GE.AND P6, PT, R4, R164, PT ;  /* 0x000000a40400720c */ /* 0x000fe20003fc6270 */
[----:B------:R-:W-:Y:S01]  /*118c0*/  IMAD.U32 R5, RZ, RZ, UR9 ;  /* 0x00000009ff057e24 */ /* 0x000fe2000f8e00ff */
[----:B------:R-:W-:Y:S01]  /*118d0*/  I2FP.F32.S32 R4, R4 ;  /* 0x0000000400047245 */ /* 0x000fe20000201400 */
[----:B------:R-:W5:Y:S01]  /*118e0*/  MUFU.TANH R108, R108 ;  /* 0x0000006c006c7308 */ /* 0x000f620000002400 */
[----:B------:R-:W-:Y:S01]  /*118f0*/  ISETP.GE.AND P5, PT, R16, R164, PT ;  /* 0x000000a41000720c */ /* 0x000fe20003fa6270 */
[----:B------:R-:W-:Y:S01]  /*11900*/  IMAD.U32 R22, RZ, RZ, UR9 ;  /* 0x00000009ff167e24 */ /* 0x000fe2000f8e00ff */
[--C-:B------:R-:W-:Y:S01]  /*11910*/  LOP3.LUT R6, R6, 0x78, R243.reuse, 0xfe, !PT ;  /* 0x0000007806067812 */ /* 0x100fe200078efef3 */
[C---:B------:R-:W-:Y:S01]  /*11920*/  FFMA.FTZ R124, R4.reuse, UR5, R124 ;  /* 0x00000005047c7c23 */ /* 0x040fe2000801007c */
[----:B------:R-:W-:Y:S01]  /*11930*/  LOP3.LUT R5, R5, 0x80, R243, 0xfe, !PT ;  /* 0x0000008005057812 */ /* 0x000fe200078efef3 */
[----:B------:R-:W-:Y:S01]  /*11940*/  FFMA.FTZ R126, R4, UR5, R126 ;  /* 0x00000005047e7c23 */ /* 0x000fe2000801007e */
[----:B------:R-:W-:Y:S01]  /*11950*/  FSEL R187, R170, -INF , !P5 ;  /* 0xff800000aabb7808 */ /* 0x000fe20006800000 */
[----:B------:R-:W-:Y:S01]  /*11960*/  IMAD.U32 R4, RZ, RZ, UR9 ;  /* 0x00000009ff047e24 */ /* 0x000fe2000f8e00ff */
[----:B------:R-:W-:Y:S01]  /*11970*/  FSEL R208, R128, -INF , !P1 ;  /* 0xff80000080d07808 */ /* 0x000fe20004800000 */
[----:B------:R-:W5:Y:S01]  /*11980*/  MUFU.TANH R110, R110 ;  /* 0x0000006e006e7308 */ /* 0x000f620000002400 */
[----:B------:R-:W-:Y:S01]  /*11990*/  FSEL R189, R130, -INF , !P4 ;  /* 0xff80000082bd7808 */ /* 0x000fe20006000000 */
[----:B------:R-:W-:Y:S01]  /*119a0*/  IMAD.U32 R23, RZ, RZ, UR9 ;  /* 0x00000009ff177e24 */ /* 0x000fe2000f8e00ff */
[----:B------:R-:W-:Y:S01]  /*119b0*/  FSEL R201, R124, -INF , !P2 ;  /* 0xff8000007cc97808 */ /* 0x000fe20005000000 */
[----:B------:R-:W-:Y:S01]  /*119c0*/  IMAD.U32 R16, RZ, RZ, UR9 ;  /* 0x00000009ff107e24 */ /* 0x000fe2000f8e00ff */
[----:B------:R-:W-:-:S02]  /*119d0*/  ISETP.GE.AND P5, PT, R6, R165, PT ;  /* 0x000000a50600720c */ /* 0x000fc40003fa6270 */
[-C--:B------:R-:W-:Y:S01]  /*119e0*/  ISETP.GE.AND P1, PT, R6, R164.reuse, PT ;  /* 0x000000a40600720c */ /* 0x080fe20003f26270 */
[----:B------:R-:W5:Y:S01]  /*119f0*/  MUFU.TANH R106, R106 ;  /* 0x0000006a006a7308 */ /* 0x000f620000002400 */
[C---:B------:R-:W-:Y:S02]  /*11a00*/  ISETP.GE.AND P4, PT, R5.reuse, R165, PT ;  /* 0x000000a50500720c */ /* 0x040fe40003f86270 */
[----:B------:R-:W-:Y:S02]  /*11a10*/  ISETP.GE.AND P2, PT, R5, R164, PT ;  /* 0x000000a40500720c */ /* 0x000fe40003f46270 */
[----:B------:R-:W-:Y:S02]  /*11a20*/  I2FP.F32.S32 R6, R6 ;  /* 0x0000000600067245 */ /* 0x000fe40000201400 */
[----:B------:R-:W-:Y:S01]  /*11a30*/  I2FP.F32.S32 R5, R5 ;  /* 0x0000000500057245 */ /* 0x000fe20000201400 */
[----:B------:R-:W-:Y:S01]  /*11a40*/  MUFU.TANH R100, R100 ;  /* 0x0000006400647308 */ /* 0x000fe20000002400 */
[--C-:B------:R-:W-:Y:S01]  /*11a50*/  LOP3.LUT R4, R4, 0x88, R243.reuse, 0xfe, !PT ;  /* 0x0000008804047812 */ /* 0x100fe200078efef3 */
[C---:B------:R-:W-:Y:S01]  /*11a60*/  FFMA.FTZ R120, R6.reuse, UR5, R120 ;  /* 0x0000000506787c23 */ /* 0x040fe20008010078 */
[----:B---3--:R-:W-:Y:S01]  /*11a70*/  FFMA.FTZ R122, R6, UR5, R122 ;  /* 0x00000005067a7c23 */ /* 0x008fe2000801007a */
[C---:B-1----:R-:W-:Y:S01]  /*11a80*/  FFMA.FTZ R116, R5.reuse, UR5, R116 ;  /* 0x0000000505747c23 */ /* 0x042fe20008010074 */
[----:B------:R-:W-:Y:S01]  /*11a90*/  LOP3.LUT R14, R14, 0x90, R243, 0xfe, !PT ;  /* 0x000000900e0e7812 */ /* 0x000fe200078efef3 */
[----:B------:R-:W-:Y:S01]  /*11aa0*/  IMAD.U32 R6, RZ, RZ, UR9 ;  /* 0x00000009ff067e24 */ /* 0x000fe2000f8e00ff */
[----:B------:R-:W-:Y:S01]  /*11ab0*/  FSEL R192, R126, -INF , !P6 ;  /* 0xff8000007ec07808 */ /* 0x000fe20007000000 */
[----:B------:R-:W1:Y:S01]  /*11ac0*/  MUFU.TANH R104, R104 ;  /* 0x0000006800687308 */ /* 0x000e620000002400 */
[----:B------:R-:W-:Y:S01]  /*11ad0*/  FSEL R195, R120, -INF , !P5 ;  /* 0xff80000078c37808 */ /* 0x000fe20006800000 */
[----:B------:R-:W-:Y:S01]  /*11ae0*/  FFMA.FTZ R118, R5, UR5, R118 ;  /* 0x0000000505767c23 */ /* 0x000fe20008010076 */
[----:B------:R-:W-:Y:S01]  /*11af0*/  FSEL R186, R122, -INF , !P1 ;  /* 0xff8000007aba7808 */ /* 0x000fe20004800000 */
[----:B------:R-:W-:Y:S01]  /*11b00*/  IMAD.U32 R5, RZ, RZ, UR9 ;  /* 0x00000009ff057e24 */ /* 0x000fe2000f8e00ff */
[----:B------:R-:W-:-:S02]  /*11b10*/  FSEL R185, R116, -INF , !P4 ;  /* 0xff80000074b97808 */ /* 0x000fc40006000000 */
[CC--:B------:R-:W-:Y:S01]  /*11b20*/  ISETP.GE.AND P6, PT, R4.reuse, R165.reuse, PT ;  /* 0x000000a50400720c */ /* 0x0c0fe20003fc6270 */
[----:B------:R-:W3:Y:S01]  /*11b30*/  MUFU.TANH R102, R102 ;  /* 0x0000006600667308 */ /* 0x000ee20000002400 */
[-C--:B------:R-:W-:Y:S02]  /*11b40*/  ISETP.GE.AND P5, PT, R4, R164.reuse, PT ;  /* 0x000000a40400720c */ /* 0x080fe40003fa6270 */
[C---:B------:R-:W-:Y:S02]  /*11b50*/  ISETP.GE.AND P1, PT, R14.reuse, R165, PT ;  /* 0x000000a50e00720c */ /* 0x040fe40003f26270 */
[----:B------:R-:W-:Y:S02]  /*11b60*/  ISETP.GE.AND P4, PT, R14, R164, PT ;  /* 0x000000a40e00720c */ /* 0x000fe40003f86270 */
[----:B------:R-:W-:Y:S01]  /*11b70*/  I2FP.F32.S32 R4, R4 ;  /* 0x0000000400047245 */ /* 0x000fe20000201400 */
[----:B------:R-:W-:Y:S01]  /*11b80*/  MUFU.TANH R96, R96 ;  /* 0x0000006000607308 */ /* 0x000fe20000002400 */
[----:B------:R-:W-:-:S02]  /*11b90*/  I2FP.F32.S32 R14, R14 ;  /* 0x0000000e000e7245 */ /* 0x000fc40000201400 */
[--C-:B------:R-:W-:Y:S01]  /*11ba0*/  LOP3.LUT R6, R6, 0x98, R243.reuse, 0xfe, !PT ;  /* 0x0000009806067812 */ /* 0x100fe200078efef3 */
[C---:B--2---:R-:W-:Y:S01]  /*11bb0*/  FFMA.FTZ R112, R4.reuse, UR5, R112 ;  /* 0x0000000504707c23 */ /* 0x044fe20008010070 */
[----:B----4-:R-:W-:Y:S01]  /*11bc0*/  FFMA.FTZ R114, R4, UR5, R114 ;  /* 0x0000000504727c23 */ /* 0x010fe20008010072 */
[----:B-----5:R-:W-:Y:S01]  /*11bd0*/  FFMA.FTZ R108, R14, UR5, R108 ;  /* 0x000000050e6c7c23 */ /* 0x020fe2000801006c */
[----:B------:R-:W-:Y:S01]  /*11be0*/  LOP3.LUT R83, R83, 0xa0, R243, 0xfe, !PT ;  /* 0x000000a053537812 */ /* 0x000fe200078efef3 */
[----:B------:R-:W-:Y:S01]  /*11bf0*/  MUFU.TANH R98, R98 ;  /* 0x0000006200627308 */ /* 0x000fe20000002400 */
[----:B------:R-:W-:Y:S01]  /*11c00*/  FSEL R176, R118, -INF , !P2 ;  /* 0xff80000076b07808 */ /* 0x000fe20005000000 */
[----:B------:R-:W-:Y:S01]  /*11c10*/  FFMA.FTZ R110, R14, UR5, R110 ;  /* 0x000000050e6e7c23 */ /* 0x000fe2000801006e */
[----:B------:R-:W-:Y:S01]  /*11c20*/  FSEL R194, R112, -INF , !P6 ;  /* 0xff80000070c27808 */ /* 0x000fe20007000000 */
[----:B------:R-:W-:Y:S01]  /*11c30*/  IMAD.U32 R14, RZ, RZ, UR9 ;  /* 0x00000009ff0e7e24 */ /* 0x000fe2000f8e00ff */
[----:B------:R-:W-:-:S02]  /*11c40*/  FSEL R175, R114, -INF , !P5 ;  /* 0xff80000072af7808 */ /* 0x000fc40006800000 */
[----:B------:R-:W-:Y:S01]  /*11c50*/  FSEL R182, R108, -INF , !P1 ;  /* 0xff8000006cb67808 */ /* 0x000fe20004800000 */
[----:B------:R-:W2:Y:S01]  /*11c60*/  MUFU.TANH R92, R92 ;  /* 0x0000005c005c7308 */ /* 0x000ea20000002400 */
[CC--:B------:R-:W-:Y:S02]  /*11c70*/  ISETP.GE.AND P2, PT, R6.reuse, R165.reuse, PT ;  /* 0x000000a50600720c */ /* 0x0c0fe40003f46270 */
[-C--:B------:R-:W-:Y:S02]  /*11c80*/  ISETP.GE.AND P6, PT, R6, R164.reuse, PT ;  /* 0x000000a40600720c */ /* 0x080fe40003fc6270 */
[C---:B------:R-:W-:Y:S02]  /*11c90*/  ISETP.GE.AND P5, PT, R83.reuse, R165, PT ;  /* 0x000000a55300720c */ /* 0x040fe40003fa6270 */
[----:B------:R-:W-:Y:S01]  /*11ca0*/  ISETP.GE.AND P1, PT, R83, R164, PT ;  /* 0x000000a45300720c */ /* 0x000fe20003f26270 */
[----:B------:R-:W4:Y:S01]  /*11cb0*/  MUFU.TANH R94, R94 ;  /* 0x0000005e005e7308 */ /* 0x000f220000002400 */
[----:B------:R-:W-:-:S02]  /*11cc0*/  I2FP.F32.S32 R6, R6 ;  /* 0x0000000600067245 */ /* 0x000fc40000201400 */
[----:B------:R-:W-:Y:S02]  /*11cd0*/  I2FP.F32.S32 R83, R83 ;  /* 0x0000005300537245 */ /* 0x000fe40000201400 */
[--C-:B------:R-:W-:Y:S01]  /*11ce0*/  LOP3.LUT R14, R14, 0xb0, R243.reuse, 0xfe, !PT ;  /* 0x000000b00e0e7812 */ /* 0x100fe200078efef3 */
[C---:B------:R-:W-:Y:S01]  /*11cf0*/  FFMA.FTZ R106, R6.reuse, UR5, R106 ;  /* 0x00000005066a7c23 */ /* 0x040fe2000801006a */
[----:B-1----:R-:W-:Y:S01]  /*11d00*/  FFMA.FTZ R104, R6, UR5, R104 ;  /* 0x0000000506687c23 */ /* 0x002fe20008010068 */
[----:B------:R-:W-:Y:S01]  /*11d10*/  FFMA.FTZ R100, R83, UR5, R100 ;  /* 0x0000000553647c23 */ /* 0x000fe20008010064 */
[----:B------:R-:W-:Y:S01]  /*11d20*/  LOP3.LUT R6, R5, 0xa8, R243, 0xfe, !PT ;  /* 0x000000a805067812 */ /* 0x000fe200078efef3 */
[----:B------:R-:W-:Y:S01]  /*11d30*/  MUFU.TANH R88, R88 ;  /* 0x0000005800587308 */ /* 0x000fe20000002400 */
[----:B------:R-:W-:Y:S01]  /*11d40*/  FSEL R168, R106, -INF , !P6 ;  /* 0xff8000006aa87808 */ /* 0x000fe20007000000 */
[----:B---3--:R-:W-:Y:S01]  /*11d50*/  FFMA.FTZ R83, R83, UR5, R102 ;  /* 0x0000000553537c23 */ /* 0x008fe20008010066 */
[----:B------:R-:W-:-:S02]  /*11d60*/  FSEL R173, R100, -INF , !P5 ;  /* 0xff80000064ad7808 */ /* 0x000fc40006800000 */
[CC--:B------:R-:W-:Y:S02]  /*11d70*/  ISETP.GE.AND P6, PT, R14.reuse, R165.reuse, PT ;  /* 0x000000a50e00720c */ /* 0x0c0fe40003fc6270 */
[----:B------:R-:W-:Y:S01]  /*11d80*/  ISETP.GE.AND P5, PT, R14, R164, PT ;  /* 0x000000a40e00720c */ /* 0x000fe20003fa6270 */
[----:B------:R1:W-:Y:S01]  /*11d90*/  MUFU.TANH R5, R82 ;  /* 0x0000005200057308 */ /* 0x0003e20000002400 */
[----:B------:R-:W-:Y:S02]  /*11da0*/  FSEL R170, R110, -INF , !P4 ;  /* 0xff8000006eaa7808 */ /* 0x000fe40006000000 */
[----:B------:R-:W-:Y:S02]  /*11db0*/  FSEL R178, R104, -INF , !P2 ;  /* 0xff80000068b27808 */ /* 0x000fe40005000000 */
[----:B------:R-:W-:Y:S02]  /*11dc0*/  I2FP.F32.S32 R14, R14 ;  /* 0x0000000e000e7245 */ /* 0x000fe40000201400 */
[C---:B------:R-:W-:Y:S01]  /*11dd0*/  ISETP.GE.AND P4, PT, R6.reuse, R165, PT ;  /* 0x000000a50600720c */ /* 0x040fe20003f86270 */
[----:B------:R-:W-:Y:S01]  /*11de0*/  MUFU.TANH R90, R90 ;  /* 0x0000005a005a7308 */ /* 0x000fe20000002400 */
[----:B------:R-:W-:Y:S01]  /*11df0*/  ISETP.GE.AND P2, PT, R6, R164, PT ;  /* 0x000000a40600720c */ /* 0x000fe20003f46270 */
[C---:B--2---:R-:W-:Y:S01]  /*11e00*/  FFMA.FTZ R92, R14.reuse, UR5, R92 ;  /* 0x000000050e5c7c23 */ /* 0x044fe2000801005c */
[----:B------:R-:W-:Y:S01]  /*11e10*/  FSEL R83, R83, -INF , !P1 ;  /* 0xff80000053537808 */ /* 0x000fe20004800000 */
[----:B----4-:R-:W-:Y:S01]  /*11e20*/  FFMA.FTZ R94, R14, UR5, R94 ;  /* 0x000000050e5e7c23 */ /* 0x010fe2000801005e */
[----:B------:R-:W-:-:S02]  /*11e30*/  LOP3.LUT R22, R22, 0xc8, R243, 0xfe, !PT ;  /* 0x000000c816167812 */ /* 0x000fc400078efef3 */
[----:B------:R-:W-:Y:S01]  /*11e40*/  FSEL R92, R92, -INF , !P6 ;  /* 0xff8000005c5c7808 */ /* 0x000fe20007000000 */
[----:B------:R-:W2:Y:S01]  /*11e50*/  MUFU.TANH R38, R38 ;  /* 0x0000002600267308 */ /* 0x000ea20000002400 */
[----:B-1----:R-:W-:Y:S01]  /*11e60*/  I2FP.F32.S32 R82, R6 ;  /* 0x0000000600527245 */ /* 0x002fe20000201400 */
[----:B------:R-:W-:Y:S01]  /*11e70*/  IMAD.U32 R6, RZ, RZ, UR9 ;  /* 0x00000009ff067e24 */ /* 0x000fe2000f8e00ff */
[--C-:B------:R-:W-:Y:S02]  /*11e80*/  LOP3.LUT R21, R21, 0xd0, R243.reuse, 0xfe, !PT ;  /* 0x000000d015157812 */ /* 0x100fe400078efef3 */
[--C-:B------:R-:W-:Y:S01]  /*11e90*/  LOP3.LUT R23, R23, 0xe8, R243.reuse, 0xfe, !PT ;  /* 0x000000e817177812 */ /* 0x100fe200078efef3 */
[C---:B------:R-:W-:Y:S01]  /*11ea0*/  FFMA.FTZ R96, R82.reuse, UR5, R96 ;  /* 0x0000000552607c23 */ /* 0x040fe20008010060 */
[----:B------:R-:W-:Y:S01]  /*11eb0*/  FFMA.FTZ R82, R82, UR5, R98 ;  /* 0x0000000552527c23 */ /* 0x000fe20008010062 */
[----:B------:R1:W-:Y:S01]  /*11ec0*/  MUFU.TANH R4, R80 ;  /* 0x0000005000047308 */ /* 0x0003e20000002400 */
[----:B------:R-:W-:-:S02]  /*11ed0*/  LOP3.LUT R6, R6, 0xc0, R243, 0xfe, !PT ;  /* 0x000000c006067812 */ /* 0x000fc400078efef3 */
[----:B------:R-:W-:Y:S02]  /*11ee0*/  FSEL R125, R96, -INF , !P4 ;  /* 0xff800000607d7808 */ /* 0x000fe40006000000 */
[----:B------:R-:W-:Y:S02]  /*11ef0*/  FSEL R82, R82, -INF , !P2 ;  /* 0xff80000052527808 */ /* 0x000fe40005000000 */
[C---:B------:R-:W-:Y:S01]  /*11f00*/  ISETP.GE.AND P2, PT, R6.reuse, R165, PT ;  /* 0x000000a50600720c */ /* 0x040fe20003f46270 */
[----:B------:R-:W3:Y:S01]  /*11f10*/  MUFU.TANH R31, R31 ;  /* 0x0000001f001f7308 */ /* 0x000ee20000002400 */
[----:B------:R-:W-:Y:S02]  /*11f20*/  ISETP.GE.AND P6, PT, R6, R164, PT ;  /* 0x000000a40600720c */ /* 0x000fe40003fc6270 */
[----:B------:R-:W-:Y:S02]  /*11f30*/  I2FP.F32.S32 R6, R6 ;  /* 0x0000000600067245 */ /* 0x000fe40000201400 */
[----:B------:R-:W-:-:S03]  /*11f40*/  LOP3.LUT R16, R16, 0xd8, R243, 0xfe, !PT ;  /* 0x000000d810107812 */ /* 0x000fc600078efef3 */
[----:B------:R-:W4:Y:S01]  /*11f50*/  MUFU.TANH R49, R49 ;  /* 0x0000003100317308 */ /* 0x000f220000002400 */
[----:B-1----:R-:W-:Y:S02]  /*11f60*/  IMAD.U32 R80, RZ, RZ, UR9 ;  /* 0x00000009ff507e24 */ /* 0x002fe4000f8e00ff */
[----:B--2---:R-:W-:-:S03]  /*11f70*/  FFMA.FTZ R38, R6, UR5, R38 ;  /* 0x0000000506267c23 */ /* 0x004fc60008010026 */
[----:B------:R-:W-:Y:S02]  /*11f80*/  LOP3.LUT R80, R80, 0xb8, R243, 0xfe, !PT ;  /* 0x000000b850507812 */ /* 0x000fe400078efef3 */
[----:B------:R-:W1:Y:S01]  /*11f90*/  MUFU.TANH R78, R78 ;  /* 0x0000004e004e7308 */ /* 0x000e620000002400 */
[----:B---3--:R-:W-:Y:S01]  /*11fa0*/  FFMA.FTZ R31, R6, UR5, R31 ;  /* 0x00000005061f7c23 */ /* 0x008fe2000801001f */
[C---:B------:R-:W-:Y:S01]  /*11fb0*/  ISETP.GE.AND P1, PT, R80.reuse, R165, PT ;  /* 0x000000a55000720c */ /* 0x040fe20003f26270 */
[----:B------:R-:W-:Y:S01]  /*11fc0*/  BAR.SYNC.DEFER_BLOCKING 0x0 ;  /* 0x0000000000007b1d */ /* 0x000fe20000010000 */
[----:B------:R-:W-:Y:S02]  /*11fd0*/  ISETP.GE.AND P4, PT, R80, R164, PT ;  /* 0x000000a45000720c */ /* 0x000fe40003f86270 */
[----:B------:R-:W-:-:S03]  /*11fe0*/  I2FP.F32.S32 R80, R80 ;  /* 0x0000005000507245 */ /* 0x000fc60000201400 */
[----:B------:R2:W3:Y:S02]  /*11ff0*/  MUFU.TANH R14, R81 ;  /* 0x00000051000e7308 */ /* 0x0004e40000002400 */
[C---:B------:R-:W-:Y:S01]  /*12000*/  FFMA.FTZ R88, R80.reuse, UR5, R88 ;  /* 0x0000000550587c23 */ /* 0x040fe20008010058 */
[----:B------:R-:W-:Y:S01]  /*12010*/  FFMA.FTZ R80, R80, UR5, R90 ;  /* 0x0000000550507c23 */ /* 0x000fe2000801005a */
[----:B------:R-:W-:Y:S02]  /*12020*/  FSEL R90, R38, -INF , !P2 ;  /* 0xff800000265a7808 */ /* 0x000fe40005000000 */
[-C--:B------:R-:W-:Y:S02]  /*12030*/  ISETP.GE.AND P2, PT, R21, R164.reuse, PT ;  /* 0x000000a41500720c */ /* 0x080fe40003f46270 */
[----:B------:R-:W-:Y:S01]  /*12040*/  FSEL R91, R88, -INF , !P1 ;  /* 0xff800000585b7808 */ /* 0x000fe20004800000 */
[----:B------:R5:W3:Y:S01]  /*12050*/  MUFU.TANH R6, R79 ;  /* 0x0000004f00067308 */ /* 0x000ae20000002400 */
[----:B------:R-:W-:-:S02]  /*12060*/  ISETP.GE.AND P1, PT, R22, R164, PT ;  /* 0x000000a41600720c */ /* 0x000fc40003f26270 */
[----:B------:R-:W-:Y:S02]  /*12070*/  FSEL R80, R80, -INF , !P4 ;  /* 0xff80000050507808 */ /* 0x000fe40006000000 */
[----:B------:R-:W-:Y:S02]  /*12080*/  ISETP.GE.AND P4, PT, R21, R165, PT ;  /* 0x000000a51500720c */ /* 0x000fe40003f86270 */
[----:B------:R-:W-:Y:S01]  /*12090*/  I2FP.F32.S32 R21, R21 ;  /* 0x0000001500157245 */ /* 0x000fe20000201400 */
[----:B------:R-:W3:Y:S01]  /*120a0*/  MUFU.TANH R43, R43 ;  /* 0x0000002b002b7308 */ /* 0x000ee20000002400 */
[----:B--2---:R-:W-:Y:S02]  /*120b0*/  FSEL R81, R94, -INF , !P5 ;  /* 0xff8000005e517808 */ /* 0x004fe40006800000 */
[----:B------:R-:W-:Y:S01]  /*120c0*/  ISETP.GE.AND P5, PT, R22, R165, PT ;  /* 0x000000a51600720c */ /* 0x000fe20003fa6270 */
[C---:B----4-:R-:W-:Y:S01]  /*120d0*/  FFMA.FTZ R49, R21.reuse, UR5, R49 ;  /* 0x0000000515317c23 */ /* 0x050fe20008010031 */
[----:B------:R-:W-:Y:S01]  /*120e0*/  I2FP.F32.S32 R22, R22 ;  /* 0x0000001600167245 */ /* 0x000fe20000201400 */
[----:B-1----:R-:W-:-:S02]  /*120f0*/  FFMA.FTZ R21, R21, UR5, R78 ;  /* 0x0000000515157c23 */ /* 0x002fc4000801004e */
[----:B------:R-:W1:Y:S01]  /*12100*/  MUFU.TANH R42, R42 ;  /* 0x0000002a002a7308 */ /* 0x000e620000002400 */
[----:B-----5:R-:W-:Y:S01]  /*12110*/  FSEL R79, R31, -INF , !P6 ;  /* 0xff8000001f4f7808 */ /* 0x020fe20007000000 */
[----:B------:R-:W-:Y:S02]  /*12120*/  IMAD.U32 R31, RZ, RZ, UR9 ;  /* 0x00000009ff1f7e24 */ /* 0x000fe4000f8e00ff */
[C---:B------:R-:W-:Y:S01]  /*12130*/  FFMA.FTZ R4, R22.reuse, UR5, R4 ;  /* 0x0000000516047c23 */ /* 0x040fe20008010004 */
[----:B------:R-:W-:Y:S01]  /*12140*/  FFMA.FTZ R22, R22, UR5, R5 ;  /* 0x0000000516167c23 */ /* 0x000fe20008010005 */
[----:B------:R-:W-:Y:S02]  /*12150*/  FSEL R88, R49, -INF , !P4 ;  /* 0xff80000031587808 */ /* 0x000fe40006000000 */
[----:B------:R-:W-:Y:S01]  /*12160*/  LOP3.LUT R31, R31, 0xe0, R243, 0xfe, !PT ;  /* 0x000000e01f1f7812 */ /* 0x000fe200078efef3 */
[----:B------:R-:W2:Y:S01]  /*12170*/  MUFU.TANH R50, R50 ;  /* 0x0000003200327308 */ /* 0x000ea20000002400 */
[----:B------:R-:W-:-:S02]  /*12180*/  FSEL R78, R22, -INF , !P1 ;  /* 0xff800000164e7808 */ /* 0x000fc40004800000 */
[C---:B------:R-:W-:Y:S02]  /*12190*/  ISETP.GE.AND P1, PT, R31.reuse, R165, PT ;  /* 0x000000a51f00720c */ /* 0x040fe40003f26270 */
[----:B------:R-:W-:Y:S02]  /*121a0*/  ISETP.GE.AND P4, PT, R31, R164, PT ;  /* 0x000000a41f00720c */ /* 0x000fe40003f86270 */
[----:B------:R-:W-:Y:S01]  /*121b0*/  I2FP.F32.S32 R31, R31 ;  /* 0x0000001f001f7245 */ /* 0x000fe20000201400 */
[----:B------:R-:W4:Y:S01]  /*121c0*/  MUFU.TANH R51, R51 ;  /* 0x0000003300337308 */ /* 0x000f220000002400 */
[----:B------:R-:W-:Y:S02]  /*121d0*/  FSEL R89, R4, -INF , !P5 ;  /* 0xff80000004597808 */ /* 0x000fe40006800000 */
[----:B------:R-:W-:Y:S01]  /*121e0*/  I2FP.F32.S32 R4, R16 ;  /* 0x0000001000047245 */ /* 0x000fe20000201400 */
[C---:B---3--:R-:W-:Y:S01]  /*121f0*/  FFMA.FTZ R14, R31.reuse, UR5, R14 ;  /* 0x000000051f0e7c23 */ /* 0x048fe2000801000e */
[C---:B------:R-:W-:Y:S01]  /*12200*/  ISETP.GE.AND P6, PT, R16.reuse, R165, PT ;  /* 0x000000a51000720c */ /* 0x040fe20003fc6270 */
[----:B------:R-:W-:Y:S01]  /*12210*/  FFMA.FTZ R6, R31, UR5, R6 ;  /* 0x000000051f067c23 */ /* 0x000fe20008010006 */
[-C--:B------:R-:W-:Y:S01]  /*12220*/  ISETP.GE.AND P5, PT, R16, R164.reuse, PT ;  /* 0x000000a41000720c */ /* 0x080fe20003fa6270 */
[----:B------:R3:W-:Y:S01]  /*12230*/  MUFU.TANH R22, R93 ;  /* 0x0000005d00167308 */ /* 0x0007e20000002400 */
[----:B------:R-:W-:Y:S01]  /*12240*/  FSEL R96, R14, -INF , !P1 ;  /* 0xff8000000e607808 */ /* 0x000fe20004800000 */
[C---:B------:R-:W-:Y:S01]  /*12250*/  FFMA.FTZ R43, R4.reuse, UR5, R43 ;  /* 0x00000005042b7c23 */ /* 0x040fe2000801002b */
[----:B------:R-:W-:Y:S01]  /*12260*/  ISETP.GE.AND P1, PT, R23, R164, PT ;  /* 0x000000a41700720c */ /* 0x000fe20003f26270 */
[----:B-1----:R-:W-:Y:S01]  /*12270*/  FFMA.FTZ R42, R4, UR5, R42 ;  /* 0x00000005042a7c23 */ /* 0x002fe2000801002a */
[----:B------:R-:W-:-:S02]  /*12280*/  IMAD.U32 R16, RZ, RZ, UR9 ;  /* 0x00000009ff107e24 */ /* 0x000fc4000f8e00ff */
[----:B------:R-:W-:Y:S01]  /*12290*/  IMAD.U32 R4, RZ, RZ, UR9 ;  /* 0x00000009ff047e24 */ /* 0x000fe2000f8e00ff */
[----:B------:R-:W1:Y:S01]  /*122a0*/  MUFU.TANH R5, R95 ;  /* 0x0000005f00057308 */ /* 0x000e620000002400 */
[----:B------:R-:W-:Y:S02]  /*122b0*/  FSEL R94, R43, -INF , !P6 ;  /* 0xff8000002b5e7808 */ /* 0x000fe40007000000 */
[--C-:B------:R-:W-:Y:S02]  /*122c0*/  LOP3.LUT R16, R16, 0xf0, R243.reuse, 0xfe, !PT ;  /* 0x000000f010107812 */ /* 0x100fe400078efef3 */
[----:B------:R-:W-:Y:S02]  /*122d0*/  LOP3.LUT R4, R4, 0xf8, R243, 0xfe, !PT ;  /* 0x000000f804047812 */ /* 0x000fe400078efef3 */
[----:B------:R-:W-:Y:S01]  /*122e0*/  ISETP.GE.AND P6, PT, R16, R165, PT ;  /* 0x000000a51000720c */ /* 0x000fe20003fc6270 */
[----:B------:R5:W-:Y:S01]  /*122f0*/  MUFU.TANH R14, R54 ;  /* 0x00000036000e7308 */ /* 0x000be20000002400 */
[----:B---3--:R-:W-:-:S02]  /*12300*/  FSEL R93, R21, -INF , !P2 ;  /* 0xff800000155d7808 */ /* 0x008fc40005000000 */
[----:B------:R-:W-:Y:S02]  /*12310*/  ISETP.GE.AND P2, PT, R23, R165, PT ;  /* 0x000000a51700720c */ /* 0x000fe40003f46270 */
[----:B------:R-:W-:-:S03]  /*12320*/  I2FP.F32.S32 R23, R23 ;  /* 0x0000001700177245 */ /* 0x000fc60000201400 */
[----:B------:R3:W1:Y:S02]  /*12330*/  MUFU.TANH R21, R52 ;  /* 0x0000003400157308 */ /* 0x0006640000002400 */
[C---:B--2---:R-:W-:Y:S01]  /*12340*/  FFMA.FTZ R50, R23.reuse, UR5, R50 ;  /* 0x0000000517327c23 */ /* 0x044fe20008010032 */
[----:B----4-:R-:W-:-:S04]  /*12350*/  FFMA.FTZ R51, R23, UR5, R51 ;  /* 0x0000000517337c23 */ /* 0x010fc80008010033 */
[----:B------:R-:W-:Y:S02]  /*12360*/  FSEL R97, R50, -INF , !P1 ;  /* 0xff80000032617808 */ /* 0x000fe40004800000 */
[----:B------:R-:W-:Y:S02]  /*12370*/  PLOP3.LUT P1, PT, PT, PT, UP1, 0x80, 0x0 ;  /* 0x000000000000781c */ /* 0x000fe40003f2f018 */
[----:B-----5:R-:W-:Y:S02]  /*12380*/  FSEL R54, R6, -INF , !P4 ;  /* 0xff80000006367808 */ /* 0x020fe40006000000 */
[----:B------:R-:W-:Y:S02]  /*12390*/  FSEL R95, R51, -INF , !P2 ;  /* 0xff800000335f7808 */ /* 0x000fe40005000000 */
[----:B------:R-:W-:Y:S02]  /*123a0*/  ISETP.GE.AND P4, PT, R16, R164, PT ;  /* 0x000000a41000720c */ /* 0x000fe40003f86270 */
[----:B---3--:R-:W-:-:S02]  /*123b0*/  FSEL R52, R42, -INF , !P5 ;  /* 0xff8000002a347808 */ /* 0x008fc40006800000 */
[C---:B------:R-:W-:Y:S02]  /*123c0*/  ISETP.GE.AND P5, PT, R4.reuse, R165, PT ;  /* 0x000000a50400720c */ /* 0x040fe40003fa6270 */
[----:B------:R-:W-:Y:S02]  /*123d0*/  ISETP.GE.AND P2, PT, R4, R164, PT ;  /* 0x000000a40400720c */ /* 0x000fe40003f46270 */
[----:B------:R-:W-:Y:S02]  /*123e0*/  I2FP.F32.S32 R16, R16 ;  /* 0x0000001000107245 */ /* 0x000fe40000201400 */
[----:B------:R-:W-:-:S03]  /*123f0*/  I2FP.F32.S32 R4, R4 ;  /* 0x0000000400047245 */ /* 0x000fc60000201400 */
[C---:B-1----:R-:W-:Y:S01]  /*12400*/  FFMA.FTZ R5, R16.reuse, UR5, R5 ;  /* 0x0000000510057c23 */ /* 0x042fe20008010005 */
        /* <DEDUP_REMOVED lines=40> */
[C---:B------:R-:W-:Y:S02]  /*12690*/  LOP3.LUT R14, R6.reuse, UR9, RZ, 0x3c, !PT ;  /* 0x00000009060e7c12 */ /* 0x040fe4000f8e3cff */
        /* <DEDUP_REMOVED lines=29> */
.L_x_3772:
[----:B------:R-:W-:-:S04]  /*12870*/  ULEA UR9, -UR6, URZ, 0x8 ;  /* 0x0000003f06097291 */ /* 0x000fc8000f8e413f */
[----:B------:R-:W-:Y:S02]  /*12880*/  USHF.R.S32.HI UR4, URZ, 0x1f, UR9 ;  /* 0x0000001f3f047899 */ /* 0x000fe40008011409 */
[----:B------:R-:W-:-:S04]  /*12890*/  MOV R5, UR9 ;  /* 0x0000000900057c02 */ /* 0x000fc80008000f00 */
[----:B------:R-:W-:-:S07]  /*128a0*/  MOV R4, UR4 ;  /* 0x0000000400047c02 */ /* 0x000fce0008000f00 */
.L_x_3773:
[----:B------:R-:W-:Y:S01]  /*128b0*/  ULDC.64 UR16, c[0x0][0x218] ;  /* 0x0000860000107ab9 */ /* 0x000fe20000000a00 */
[----:B------:R-:W-:Y:S01]  /*128c0*/  IMAD.U32 R36, RZ, RZ, UR6 ;  /* 0x00000006ff247e24 */ /* 0x000fe2000f8e00ff */
[C---:B------:R-:W-:Y:S01]  /*128d0*/  LEA R249, P2, R67.reuse, UR16, 0x1 ;  /* 0x0000001043f97c11 */ /* 0x040fe2000f8408ff */
[----:B------:R-:W-:Y:S01]  /*128e0*/  IMAD.U32 R118, RZ, RZ, UR6 ;  /* 0x00000006ff767e24 */ /* 0x000fe2000f8e00ff */
[----:B------:R1:W-:Y:S01]  /*128f0*/  @P0 STS.128 [R241+0x2000], RZ ;  /* 0x002000fff1000388 */ /* 0x0003e20000000c00 */
[----:B------:R-:W-:Y:S01]  /*12900*/  IMAD.U32 R116, RZ, RZ, UR6 ;  /* 0x00000006ff747e24 */ /* 0x000fe2000f8e00ff */
[--C-:B------:R-:W-:Y:S01]  /*12910*/  LEA.HI.X R248, R67, UR17, R66.reuse, 0x1, P2 ;  /* 0x0000001143f87c11 */ /* 0x100fe200090f0c42 */
[----:B------:R-:W-:Y:S01]  /*12920*/  @!P0 IMAD.MOV.U32 R22, RZ, RZ, R67 ;  /* 0x000000ffff168224 */ /* 0x000fe200078e0043 */
[C---:B------:R-:W-:Y:S01]  /*12930*/  @!P0 LEA R42, P2, R5.reuse, R249, 0x1 ;  /* 0x000000f9052a8211 */ /* 0x040fe200078408ff */
[----:B------:R-:W-:Y:S01]  /*12940*/  @!P0 IMAD.MOV.U32 R23, RZ, RZ, R66 ;  /* 0x000000ffff178224 */ /* 0x000fe200078e0042 */
[----:B------:R-:W-:Y:S01]  /*12950*/  @!UP0 UIMAD UR20, UR7, 0x30, URZ ;  /* 0x00000030071488a4 */ /* 0x000fe2000f8e023f */
[----:B------:R-:W-:Y:S01]  /*12960*/  IMAD.U32 R50, RZ, RZ, UR6 ;  /* 0x00000006ff327e24 */ /* 0x000fe2000f8e00ff */
[----:B------:R-:W-:Y:S01]  /*12970*/  @!P0 LEA.HI.X R43, R5, R248, R4, 0x1, P2 ;  /* 0x000000f8052b8211 */ /* 0x000fe200010f0c04 */
[----:B------:R-:W-:Y:S01]  /*12980*/  IMAD.U32 R114, RZ, RZ, UR6 ;  /* 0x00000006ff727e24 */ /* 0x000fe2000f8e00ff */
[----:B------:R-:W-:Y:S01]  /*12990*/  @!UP0 UIMAD UR9, UR7, 0x50, URZ ;  /* 0x00000050070988a4 */ /* 0x000fe2000f8e023f */
[----:B------:R-:W-:Y:S01]  /*129a0*/  IMAD.U32 R112, RZ, RZ, UR6 ;  /* 0x00000006ff707e24 */ /* 0x000fe2000f8e00ff */
[----:B------:R-:W-:Y:S01]  /*129b0*/  @!UP0 UIMAD UR4, UR7, 0x60, URZ ;  /* 0x00000060070488a4 */ /* 0x000fe2000f8e023f */
[----:B------:R-:W-:Y:S01]  /*129c0*/  IMAD.U32 R102, RZ, RZ, UR6 ;  /* 0x00000006ff667e24 */ /* 0x000fe2000f8e00ff */
[----:B------:R-:W-:Y:S01]  /*129d0*/  @!PT LDS RZ, [RZ] ;  /* 0x00000000fffff984 */ /* 0x000fe20000000800 */
[----:B------:R-:W-:Y:S01]  /*129e0*/  @!PT LDS RZ, [RZ] ;  /* 0x00000000fffff984 */ /* 0x000fe20000000800 */
[----:B------:R-:W-:Y:S01]  /*129f0*/  @!PT LDS RZ, [RZ] ;  /* 0x00000000fffff984 */ /* 0x000fe20000000800 */
[----:B------:R2:W-:Y:S01]  /*12a00*/  @!P0 LDGSTS.E.BYPASS.LTC128B.128 [R241+0x2000], desc[UR18][R42.64] ;  /* 0x020000002af18fae */ /* 0x0005e2000b901d52 */
[----:B------:R-:W-:Y:S01]  /*12a10*/  IMAD.U32 R104, RZ, RZ, UR6 ;  /* 0x00000006ff687e24 */ /* 0x000fe2000f8e00ff */
[----:B------:R-:W-:Y:S01]  /*12a20*/  BSSY B0, `(.L_x_3774) ;  /* 0x00000b2000007945 */ /* 0x000fe20003800000 */
[----:B------:R-:W-:Y:S01]  /*12a30*/  IMAD.U32 R106, RZ, RZ, UR6 ;  /* 0x00000006ff6a7e24 */ /* 0x000fe2000f8e00ff */
[----:B------:R1:W-:Y:S01]  /*12a40*/  @P0 STS.128 [R241+0x2800], RZ ;  /* 0x002800fff1000388 */ /* 0x0003e20000000c00 */
[----:B------:R-:W-:-:S04]  /*12a50*/  @!P0 IMAD.WIDE.U32 R36, R36, 0x30, R22 ;  /* 0x0000003024248825 */ /* 0x000fc800078e0016 */
        /* <DEDUP_REMOVED lines=8> */
[----:B------:R-:W-:-:S03]  /*12ae0*/  @!P0 IADD3 R22, P5, P4, R5, UR13, R67 ;  /* 0x0000000d05168c10 */ /* 0x000fc6000fcbe043 */
[----:B------:R-:W-:Y:S01]  /*12af0*/  IMAD.U32 R14, RZ, RZ, UR6 ;  /* 0x00000006ff0e7e24 */ /* 0x000fe2000f8e00ff */
[----:B------:R-:W-:Y:S01]  /*12b00*/  @!P0 IADD3.X R21, R4, UR12, R66, P5, P4 ;  /* 0x0000000c04158c10 */ /* 0x000fe2000afe8442 */
[----:B------:R-:W-:Y:S01]  /*12b10*/  IMAD.U32 R23, RZ, RZ, UR6 ;  /* 0x00000006ff177e24 */ /* 0x000fe2000f8e00ff */
[----:B------:R-:W-:Y:S01]  /*12b20*/  @!P0 LEA R110, P5, R22, UR16, 0x1 ;  /* 0x00000010166e8c11 */ /* 0x000fe2000f8a08ff */
[----:B------:R-:W-:Y:S01]  /*12b30*/  IMAD.U32 R16, RZ, RZ, UR6 ;  /* 0x00000006ff107e24 */ /* 0x000fe2000f8e00ff */
[-C--:B------:R-:W-:Y:S01]  /*12b40*/  @!P0 LEA R14, P4, R14, R67.reuse, 0x5 ;  /* 0x000000430e0e8211 */ /* 0x080fe200078828ff */
[----:B------:R-:W-:Y:S01]  /*12b50*/  IMAD.U32 R6, RZ, RZ, UR7 ;  /* 0x00000007ff067e24 */ /* 0x000fe2000f8e00ff */
[----:B------:R-:W-:Y:S01]  /*12b60*/  @!P0 LEA.HI.X R111, R22, UR17, R21, 0x1, P5 ;  /* 0x00000011166f8c11 */ /* 0x000fe2000a8f0c15 */
[----:B--2---:R-:W-:Y:S01]  /*12b70*/  IMAD.U32 R43, RZ, RZ, UR6 ;  /* 0x00000006ff2b7e24 */ /* 0x004fe2000f8e00ff */
[-C--:B------:R-:W-:Y:S01]  /*12b80*/  @!P0 LEA R23, P2, R23, R67.reuse, 0x6 ;  /* 0x0000004317178211 */ /* 0x080fe200078430ff */
[----:B------:R-:W-:Y:S01]  /*12b90*/  IMAD.U32 R21, RZ, RZ, UR6 ;  /* 0x00000006ff157e24 */ /* 0x000fe2000f8e00ff */
[CC--:B------:R-:W-:Y:S01]  /*12ba0*/  @!P0 LEA.HI.X R6, R16.reuse, R66.reuse, R6, 0x5, P4 ;  /* 0x0000004210068211 */ /* 0x0c0fe200020f2c06 */
[----:B------:R-:W-:Y:S01]  /*12bb0*/  IMAD.U32 R22, RZ, RZ, UR7 ;  /* 0x00000007ff167e24 */ /* 0x000fe2000f8e00ff */
[----:B------:R-:W-:Y:S01]  /*12bc0*/  @!P0 LEA R43, P4, R43, R67, 0x7 ;  /* 0x000000432b2b8211 */ /* 0x000fe200078838ff */
[----:B------:R-:W-:Y:S01]  /*12bd0*/  IMAD.U32 R42, RZ, RZ, UR7 ;  /* 0x00000007ff2a7e24 */ /* 0x000fe2000f8e00ff */
[----:B------:R-:W-:Y:S01]  /*12be0*/  @!PT LDS RZ, [RZ] ;  /* 0x00000000fffff984 */ /* 0x000fe20000000800 */
[----:B------:R-:W-:Y:S01]  /*12bf0*/  @!PT LDS RZ, [RZ] ;  /* 0x00000000fffff984 */ /* 0x000fe20000000800 */
[----:B------:R-:W-:Y:S01]  /*12c00*/  @!PT LDS RZ, [RZ] ;  /* 0x00000000fffff984 */ /* 0x000fe20000000800 */
[----:B------:R1:W-:Y:S01]  /*12c10*/  @!P0 LDGSTS.E.BYPASS.LTC128B.128 [R241+0x2800], desc[UR18][R110.64] ;  /* 0x028000006ef18fae */ /* 0x0003e2000b901d52 */
[----:B------:R-:W-:Y:S01]  /*12c20*/  IMAD.U32 R108, RZ, RZ, UR6 ;  /* 0x00000006ff6c7e24 */ /* 0x000fe2000f8e00ff */
[----:B------:R-:W-:Y:S01]  /*12c30*/  @!P0 LEA.HI.X R22, R21, R66, R22, 0x6, P2 ;  /* 0x0000004215168211 */ /* 0x000fe200010f3416 */
[----:B------:R-:W-:Y:S01]  /*12c40*/  @!P0 IMAD.MOV.U32 R120, RZ, RZ, R67 ;  /* 0x000000ffff788224 */ /* 0x000fe200078e0043 */
[C---:B------:R-:W-:Y:S01]  /*12c50*/  @!P0 IADD3 R21, P2, R5.reuse, R36, RZ ;  /* 0x0000002405158210 */ /* 0x040fe20007f5e0ff */
[----:B------:R-:W-:Y:S01]  /*12c60*/  @!P0 IMAD.MOV.U32 R121, RZ, RZ, R66 ;  /* 0x000000ffff798224 */ /* 0x000fe200078e0042 */
[----:B------:R-:W-:Y:S01]  /*12c70*/  @!P0 LEA.HI.X R42, R16, R66, R42, 0x7, P4 ;  /* 0x00000042102a8211 */ /* 0x000fe200020f3c2a */
[----:B------:R1:W-:Y:S01]  /*12c80*/  @P0 STS.128 [R241+0x3000], RZ ;  /* 0x003000fff1000388 */ /* 0x0003e20000000c00 */
[C---:B------:R-:W-:Y:S01]  /*12c90*/  @!P0 IADD3 R33, P4, R5.reuse, R118, RZ ;  /* 0x0000007605218210 */ /* 0x040fe20007f9e0ff */
[----:B------:R-:W-:Y:S01]  /*12ca0*/  @!P0 IMAD.WIDE.U32 R108, R108, 0xe0, R120 ;  /* 0x000000e06c6c8825 */ /* 0x000fe200078e0078 */
        /* <DEDUP_REMOVED lines=17> */
[----:B------:R-:W-:Y:S02]  /*12dc0*/  @!P0 IADD3 R104, P4, R5, R104, RZ ;  /* 0x0000006805688210 */ /* 0x000fe40007f9e0ff */
[C---:B------:R-:W-:Y:S02]  /*12dd0*/  @!P0 IADD3.X R101, R4.reuse, UR20, R103, P2, !PT ;  /* 0x0000001404658c10 */ /* 0x040fe400097fe467 */
[----:B------:R-:W-:-:S02]  /*12de0*/  @!P0 IADD3.X R103, R4, UR9, R105, P4, !PT ;  /* 0x0000000904678c10 */ /* 0x000fc4000a7fe469 */
[C---:B------:R-:W-:Y:S02]  /*12df0*/  @!P0 IADD3 R106, P2, R5.reuse, R106, RZ ;  /* 0x0000006a056a8210 */ /* 0x040fe40007f5e0ff */
        /* <DEDUP_REMOVED lines=9> */
[----:B------:R-:W-:Y:S02]  /*12e90*/  @!P0 LEA R114, P2, R23, UR16, 0x1 ;  /* 0x0000001017728c11 */ /* 0x000fe4000f8408ff */
[----:B------:R-:W-:Y:S02]  /*12ea0*/  @!P0 LEA R116, P4, R21, UR16, 0x1 ;  /* 0x0000001015748c11 */ /* 0x000fe4000f8808ff */
[----:B------:R-:W-:Y:S02]  /*12eb0*/  @!P0 LEA.HI.X R115, R23, UR17, R22, 0x1, P2 ;  /* 0x0000001117738c11 */ /* 0x000fe400090f0c16 */
[----:B------:R-:W-:Y:S02]  /*12ec0*/  @!P0 LEA.HI.X R117, R21, UR17, R16, 0x1, P4 ;  /* 0x0000001115758c11 */ /* 0x000fe4000a0f0c10 */
[----:B------:R-:W-:-:S02]  /*12ed0*/  @!P0 IADD3 R43, P2, R5, R43, RZ ;  /* 0x0000002b052b8210 */ /* 0x000fc40007f5e0ff */
[----:B------:R-:W-:Y:S02]  /*12ee0*/  @!P0 LEA R22, P4, R37, UR16, 0x1 ;  /* 0x0000001025168c11 */ /* 0x000fe4000f8808ff */
[----:B------:R-:W-:Y:S01]  /*12ef0*/  @!P0 LEA.HI.X R113, R14, UR17, R6, 0x1, P5 ;  /* 0x000000110e718c11 */ /* 0x000fe2000a8f0c06 */
[----:B------:R-:W-:Y:S01]  /*12f00*/  @!P0 IMAD.X R42, R4, 0x1, R42, P2 ;  /* 0x00000001042a8824 */ /* 0x000fe200010e062a */
[----:B------:R-:W-:Y:S02]  /*12f10*/  @!P0 LEA R118, P5, R33, UR16, 0x1 ;  /* 0x0000001021768c11 */ /* 0x000fe4000f8a08ff */
[----:B------:R-:W-:Y:S01]  /*12f20*/  @!P0 LEA.HI.X R23, R37, UR17, R36, 0x1, P4 ;  /* 0x0000001125178c11 */ /* 0x000fe2000a0f0c24 */
[----:B------:R-:W-:Y:S01]  /*12f30*/  @!PT LDS RZ, [RZ] ;  /* 0x00000000fffff984 */ /* 0x000fe20000000800 */
[----:B------:R-:W-:Y:S01]  /*12f40*/  @!PT LDS RZ, [RZ] ;  /* 0x00000000fffff984 */ /* 0x000fe20000000800 */
[----:B------:R-:W-:Y:S01]  /*12f50*/  @!PT LDS RZ, [RZ] ;  /* 0x00000000fffff984 */ /* 0x000fe20000000800 */
[----:B------:R1:W-:Y:S01]  /*12f60*/  @!P0 LDGSTS.E.BYPASS.LTC128B.128 [R241+0x3000], desc[UR18][R112.64] ;  /* 0x0300000070f18fae */ /* 0x0003e2000b901d52 */
        /* <DEDUP_REMOVED lines=30> */
[----:B------:R-:W-:-:S02]  /*13150*/  @!P0 LEA R102, P2, R107, UR16, 0x1 ;  /* 0x000000106b668c11 */ /* 0x000fc4000f8408ff */
[----:B------:R-:W-:Y:S01]  /*13160*/  @!P0 LEA.HI.X R105, R106, UR17, R105, 0x1, P4 ;  /* 0x000000116a698c11 */ /* 0x000fe2000a0f0c69 */
[----:B------:R-:W-:Y:S01]  /*13170*/  @!PT LDS RZ, [RZ] ;  /* 0x00000000fffff984 */ /* 0x000fe20000000800 */
[----:B------:R-:W-:Y:S01]  /*13180*/  @!PT LDS RZ, [RZ] ;  /* 0x00000000fffff984 */ /* 0x000fe20000000800 */
[----:B------:R-:W-:Y:S01]  /*13190*/  @!PT LDS RZ, [RZ] ;  /* 0x00000000fffff984 */ /* 0x000fe20000000800 */
[----:B------:R1:W-:Y:S01]  /*131a0*/  @!P0 LDGSTS.E.BYPASS.LTC128B.128 [R241+0x5000], desc[UR18][R22.64] ;  /* 0x0500000016f18fae */ /* 0x0003e2000b901d52 */
[----:B------:R-:W-:-:S03]  /*131b0*/  @!P0 LEA.HI.X R103, R107, UR17, R108, 0x1, P2 ;  /* 0x000000116b678c11 */ /* 0x000fc600090f0c6c */
        /* <DEDUP_REMOVED lines=56> */
.L_x_3775:
[----:B------:R-:W-:Y:S05]  /*13540*/  BSYNC B0 ;  /* 0x0000000000007941 */ /* 0x000fea0003800000 */
.L_x_3774:
[----:B------:R-:W0:Y:S01]  /*13550*/  LDGDEPBAR ;  /* 0x00000000000079af */ /* 0x000e220000000000 */
[----:B------:R-:W-:-:S04]  /*13560*/  LEA R249, P0, R5, R249, 0x1 ;  /* 0x000000f905f97211 */ /* 0x000fc800078008ff */
[----:B------:R-:W-:-:S09]  /*13570*/  LEA.HI.X R248, R5, R248, R4, 0x1, P0 ;  /* 0x000000f805f87211 */ /* 0x000fd200000f0c04 */
.L_x_3771:
[----:B------:R-:W3:Y:S01]  /*13580*/  LDL.LU R165, [R1] ;  /* 0x0000000001a57983 */ /* 0x000ee20000300800 */
        /* <DEDUP_REMOVED lines=104> */
[----:B------:R-:W-:Y:S01]  /*13c10*/  FMUL.FTZ R0, R0, UR4 ;  /* 0x0000000400007c20 */ /* 0x000fe20008410000 */
[--C-:B------:R-:W-:Y:S01]  /*13c20*/  FFMA.FTZ R101, R17, UR4, -R102.reuse ;  /* 0x0000000411657c23 */ /* 0x100fe20008010866 */
[--C-:B------:R-:W-:Y:S01]  /*13c30*/  FFMA.FTZ R66, R26, UR4, -R102.reuse ;  /* 0x000000041a427c23 */ /* 0x100fe20008010866 */
[----:B------:R-:W-:Y:S01]  /*13c40*/  FMNMX.FTZ R6, R201, R6, !PT ;  /* 0x00000006c9067209 */ /* 0x000fe20007810000 */
[----:B------:R-:W2:Y:S01]  /*13c50*/  MUFU.EX2 R122, R0 ;  /* 0x00000000007a7308 */ /* 0x000ea20000000800 */
[--C-:B------:R-:W-:Y:S01]  /*13c60*/  FFMA.FTZ R126, R25, UR4, -R102.reuse ;  /* 0x00000004197e7c23 */ /* 0x100fe20008010866 */
        /* <DEDUP_REMOVED lines=15> */
[-C--:B--2---:R-:W-:Y:S01]  /*13d60*/  FMUL.FTZ R22, R162, R122.reuse ;  /* 0x0000007aa2167220 */ /* 0x084fe20000410000 */
[----:B------:R-:W-:Y:S01]  /*13d70*/  FMUL.FTZ R23, R163, R122 ;  /* 0x0000007aa3177220 */ /* 0x000fe20000410000 */
[----:B------:R-:W-:Y:S01]  /*13d80*/  FMNMX.FTZ R6, R193, R6, !PT ;  /* 0x00000006c1067209 */ /* 0x000fe20007810000 */
[-C--:B------:R-:W-:Y:S01]  /*13d90*/  FMUL.FTZ R31, R155, R122.reuse ;  /* 0x0000007a9b1f7220 */ /* 0x080fe20000410000 */
[-C--:B------:R-:W-:Y:S01]  /*13da0*/  FMUL.FTZ R38, R146, R122.reuse ;  /* 0x0000007a92267220 */ /* 0x080fe20000410000 */
[----:B------:R-:W-:Y:S01]  /*13db0*/  FMUL.FTZ R39, R147, R122 ;  /* 0x0000007a93277220 */ /* 0x000fe20000410000 */
[----:B------:R-:W-:Y:S01]  /*13dc0*/  FMNMX.FTZ R6, R194, R6, !PT ;  /* 0x00000006c2067209 */ /* 0x000fe20007810000 */
[----:B------:R-:W-:Y:S01]  /*13dd0*/  MUFU.EX2 R66, R66 ;  /* 0x0000004200427308 */ /* 0x000fe20000000800 */
[-C--:B------:R-:W-:Y:S01]  /*13de0*/  FMUL.FTZ R158, R158, R122.reuse ;  /* 0x0000007a9e9e7220 */ /* 0x080fe20000410000 */
[----:B------:R-:W-:Y:S01]  /*13df0*/  FMUL.FTZ R159, R159, R122 ;  /* 0x0000007a9f9f7220 */ /* 0x000fe20000410000 */
[----:B------:R-:W-:Y:S01]  /*13e00*/  FMNMX.FTZ R6, R190, R6, !PT ;  /* 0x00000006be067209 */ /* 0x000fe20007810000 */
[-C--:B------:R-:W-:Y:S01]  /*13e10*/  FMUL.FTZ R150, R150, R122.reuse ;  /* 0x0000007a96967220 */ /* 0x080fe20000410000 */
        /* <DEDUP_REMOVED lines=8> */
[----:B------:R-:W-:Y:S01]  /*13ea0*/  FMUL.FTZ R135, R135, R122 ;  /* 0x0000007a87877220 */ /* 0x000fe20000410000 */
        /* <DEDUP_REMOVED lines=8> */
[----:B------:R-:W1:Y:S01]  /*13f30*/  MUFU.EX2 R127, R127 ;  /* 0x0000007f007f7308 */ /* 0x000e620000000800 */
        /* <DEDUP_REMOVED lines=15> */
[----:B------:R-:W2:Y:S01]  /*14030*/  MUFU.EX2 R129, R129 ;  /* 0x0000008100817308 */ /* 0x000ea20000000800 */
[----:B------:R-:W-:Y:S01]  /*14040*/  FMNMX.FTZ R6, R92, R6, !PT ;  /* 0x000000065c067209 */ /* 0x000fe20007810000 */
[--C-:B------:R-:W-:Y:S01]  /*14050*/  FFMA.FTZ R82, R82, UR4, -R102.reuse ;  /* 0x0000000452527c23 */ /* 0x100fe20008010866 */
[----:B-1----:R-:W-:Y:S01]  /*14060*/  F2FP.BF16.F32.PACK_AB R49, R127, R126 ;  /* 0x0000007e7f31723e */ /* 0x002fe200000010ff */
        /* <DEDUP_REMOVED lines=15> */
[----:B--2---:R-:W-:Y:S01]  /*14160*/  F2FP.BF16.F32.PACK_AB R51, R129, R128 ;  /* 0x000000808133723e */ /* 0x004fe200000010ff */
[--C-:B------:R-:W-:Y:S01]  /*14170*/  FFMA.FTZ R56, R56, UR4, -R102.reuse ;  /* 0x0000000438387c23 */ /* 0x100fe20008010866 */
[----:B------:R-:W-:Y:S01]  /*14180*/  FMNMX.FTZ R6, R63, R6, !PT ;  /* 0x000000063f067209 */ /* 0x000fe20007810000 */
[--C-:B------:R-:W-:Y:S01]  /*14190*/  FFMA.FTZ R52, R52, UR4, -R102.reuse ;  /* 0x0000000434347c23 */ /* 0x100fe20008010866 */
[--C-:B------:R-:W-:Y:S01]  /*141a0*/  FFMA.FTZ R77, R77, UR4, -R102.reuse ;  /* 0x000000044d4d7c23 */ /* 0x100fe20008010866 */
[----:B------:R-:W-:Y:S01]  /*141b0*/  MUFU.EX2 R187, R187 ;  /* 0x000000bb00bb7308 */ /* 0x000fe20000000800 */
[----:B------:R-:W-:Y:S01]  /*141c0*/  FMNMX.FTZ R6, R89, R6, !PT ;  /* 0x0000000659067209 */ /* 0x000fe20007810000 */
[--C-:B------:R-:W-:Y:S01]  /*141d0*/  FFMA.FTZ R75, R75, UR4, -R102.reuse ;  /* 0x000000044b4b7c23 */ /* 0x100fe20008010866 */
[----:B------:R-:W-:-:S02]  /*141e0*/  FFMA.FTZ R3, R3, UR4, -R102 ;  /* 0x0000000403037c23 */ /* 0x000fc40008010866 */
        /* <DEDUP_REMOVED lines=31> */
[C---:B------:R-:W-:Y:S01]  /*143e0*/  FSETP.NEU.FTZ.AND P2, PT, R120.reuse, -INF , PT ;  /* 0xff8000007800780b */ /* 0x040fe20003f5d000 */
[----:B------:R-:W-:-:S03]  /*143f0*/  FMUL.FTZ R118, R120, UR4 ;  /* 0x0000000478767c20 */ /* 0x000fc60008410000 */
[----:B------:R-:W-:-:S03]  /*14400*/  FSEL R123, R120, RZ, P2 ;  /* 0x000000ff787b7208 */ /* 0x000fc60001000000 */
[----:B------:R-:W-:Y:S01]  /*14410*/  MUFU.EX2 R69, R69 ;  /* 0x0000004500457308 */ /* 0x000fe20000000800 */
[----:B------:R-:W-:Y:S01]  /*14420*/  FSEL R118, R118, RZ, P2 ;  /* 0x000000ff76767208 */ /* 0x000fe20001000000 */
[----:B------:R-:W-:-:S04]  /*14430*/  FADD.FTZ R123, R2, -R123 ;  /* 0x8000007b027b7221 */ /* 0x000fc80000010000 */
[--C-:B------:R-:W-:Y:S01]  /*14440*/  FFMA.FTZ R114, R18, UR4, -R118.reuse ;  /* 0x0000000412727c23 */ /* 0x100fe20008010876 */
[--C-:B------:R-:W-:Y:S01]  /*14450*/  FFMA.FTZ R112, R13, UR4, -R118.reuse ;  /* 0x000000040d707c23 */ /* 0x100fe20008010876 */
[--C-:B------:R-:W-:Y:S01]  /*14460*/  FFMA.FTZ R110, R12, UR4, -R118.reuse ;  /* 0x000000040c6e7c23 */ /* 0x100fe20008010876 */
[--C-:B------:R-:W-:Y:S01]  /*14470*/  FFMA.FTZ R106, R19, UR4, -R118.reuse ;  /* 0x00000004136a7c23 */ /* 0x100fe20008010876 */
[--C-:B------:R-:W-:Y:S01]  /*14480*/  FFMA.FTZ R104, R15, UR4, -R118.reuse ;  /* 0x000000040f687c23 */ /* 0x100fe20008010876 */
[----:B------:R1:W2:Y:S01]  /*14490*/  MUFU.EX2 R2, R7 ;  /* 0x0000000700027308 */ /* 0x0002a20000000800 */
[----:B------:R-:W3:Y:S01]  /*144a0*/  LDSM.16.MT88.4 R16, [R236+0xa000] ;  /* 0x00a00000ec10783b */ /* 0x000ee20000004200 */
[--C-:B------:R-:W-:Y:S01]  /*144b0*/  FFMA.FTZ R0, R27, UR4, -R118.reuse ;  /* 0x000000041b007c23 */ /* 0x100fe20008010876 */
[--C-:B------:R-:W-:Y:S01]  /*144c0*/  FFMA.FTZ R117, R29, UR4, -R118.reuse ;  /* 0x000000041d757c23 */ /* 0x100fe20008010876 */
[--C-:B------:R-:W-:Y:S01]  /*144d0*/  FFMA.FTZ R116, R10, UR4, -R118.reuse ;  /* 0x000000040a747c23 */ /* 0x100fe20008010876 */
[----:B------:R-:W-:Y:S01]  /*144e0*/  LDSM.16.MT88.4 R12, [R231+0xa000] ;  /* 0x00a00000e70c783b */ /* 0x000fe20000004200 */
[--C-:B------:R-:W-:Y:S01]  /*144f0*/  FFMA.FTZ R115, R35, UR4, -R118.reuse ;  /* 0x0000000423737c23 */ /* 0x100fe20008010876 */
[----:B------:R-:W-:Y:S01]  /*14500*/  FMUL.FTZ R123, R123, UR4 ;  /* 0x000000047b7b7c20 */ /* 0x000fe20008410000 */
[----:B------:R-:W-:Y:S01]  /*14510*/  MUFU.EX2 R114, R114 ;  /* 0x0000007200727308 */ /* 0x000fe20000000800 */
[----:B------:R-:W-:Y:S01]  /*14520*/  LDSM.16.MT88.4 R24, [R230+0xa000] ;  /* 0x00a00000e618783b */ /* 0x000fe20000004200 */
[--C-:B------:R-:W-:Y:S01]  /*14530*/  FFMA.FTZ R113, R30, UR4, -R118.reuse ;  /* 0x000000041e717c23 */ /* 0x100fe20008010876 */
[--C-:B------:R-:W-:Y:S01]  /*14540*/  FFMA.FTZ R108, R20, UR4, -R118.reuse ;  /* 0x00000004146c7c23 */ /* 0x100fe20008010876 */
[--C-:B------:R-:W-:Y:S01]  /*14550*/  FFMA.FTZ R103, R28, UR4, -R118.reuse ;  /* 0x000000041c677c23 */ /* 0x100fe20008010876 */
[--C-:B------:R-:W-:Y:S01]  /*14560*/  FFMA.FTZ R121, R11, UR4, -R118.reuse ;  /* 0x000000040b797c23 */ /* 0x100fe20008010876 */
[--C-:B------:R-:W-:Y:S01]  /*14570*/  FFMA.FTZ R124, R9, UR4, -R118.reuse ;  /* 0x00000004097c7c23 */ /* 0x100fe20008010876 */
[----:B------:R-:W-:Y:S01]  /*14580*/  F2FP.BF16.F32.PACK_AB R9, R67, R101 ;  /* 0x000000654309723e */ /* 0x000fe200000010ff */
[----:B------:R-:W-:Y:S01]  /*14590*/  MUFU.EX2 R117, R117 ;  /* 0x0000007500757308 */ /* 0x000fe20000000800 */
[----:B-1----:R-:W1:Y:S01]  /*145a0*/  LDSM.16.MT88.4 R4, [R232+0xa000] ;  /* 0x00a00000e804783b */ /* 0x002e620000004200 */
[----:B--2---:R-:W-:Y:S01]  /*145b0*/  F2FP.BF16.F32.PACK_AB R11, R2, R66 ;  /* 0x00000042020b723e */ /* 0x004fe200000010ff */
[-C--:B------:R-:W-:Y:S01]  /*145c0*/  FMUL.FTZ R30, R154, R122.reuse ;  /* 0x0000007a9a1e7220 */ /* 0x080fe20000410000 */
[--C-:B------:R-:W-:Y:S01]  /*145d0*/  FFMA.FTZ R105, R32, UR4, -R118.reuse ;  /* 0x0000000420697c23 */ /* 0x100fe20008010876 */
[--C-:B------:R-:W-:Y:S01]  /*145e0*/  FFMA.FTZ R111, R46, UR4, -R118.reuse ;  /* 0x000000042e6f7c23 */ /* 0x100fe20008010876 */
[----:B------:R-:W2:Y:S01]  /*145f0*/  LDSM.16.MT88.4 R32, [R236+0xa800] ;  /* 0x00a80000ec20783b */ /* 0x000ea20000004200 */
[--C-:B------:R-:W-:Y:S01]  /*14600*/  FFMA.FTZ R109, R45, UR4, -R118.reuse ;  /* 0x000000042d6d7c23 */ /* 0x100fe20008010876 */
[----:B------:R-:W4:Y:S01]  /*14610*/  MUFU.EX2 R116, R116 ;  /* 0x0000007400747308 */ /* 0x000f220000000800 */
[--C-:B------:R-:W-:Y:S01]  /*14620*/  FFMA.FTZ R107, R40, UR4, -R118.reuse ;  /* 0x00000004286b7c23 */ /* 0x100fe20008010876 */
[--C-:B------:R-:W-:Y:S01]  /*14630*/  FFMA.FTZ R130, R44, UR4, -R118.reuse ;  /* 0x000000042c827c23 */ /* 0x100fe20008010876 */
[----:B------:R-:W5:Y:S01]  /*14640*/  LDSM.16.MT88.4 R40, [R232+0xa800] ;  /* 0x00a80000e828783b */ /* 0x000f620000004200 */
[--C-:B------:R-:W-:Y:S01]  /*14650*/  FFMA.FTZ R146, R214, UR4, -R118.reuse ;  /* 0x00000004d6927c23 */ /* 0x100fe20008010876 */
[--C-:B------:R-:W-:Y:S01]  /*14660*/  FFMA.FTZ R147, R247, UR4, -R118.reuse ;  /* 0x00000004f7937c23 */ /* 0x100fe20008010876 */
[--C-:B------:R-:W-:Y:S01]  /*14670*/  FFMA.FTZ R154, R206, UR4, -R118.reuse ;  /* 0x00000004ce9a7c23 */ /* 0x100fe20008010876 */
[----:B------:R-:W5:Y:S01]  /*14680*/  LDSM.16.MT88.4 R44, [R231+0xa800] ;  /* 0x00a80000e72c783b */ /* 0x000f620000004200 */
        /* <DEDUP_REMOVED lines=20> */
[----:B------:R-:W-:Y:S01]  /*147d0*/  FFMA.FTZ R101, R251, R122, R101 ;  /* 0x0000007afb657223 */ /* 0x000fe20000010065 */
[--C-:B------:R-:W-:Y:S01]  /*147e0*/  FFMA.FTZ R88, R88, UR4, -R118.reuse ;  /* 0x0000000458587c23 */ /* 0x100fe20008010876 */
[--C-:B------:R-:W-:Y:S01]  /*147f0*/  FFMA.FTZ R92, R92, UR4, -R118.reuse ;  /* 0x000000045c5c7c23 */ /* 0x100fe20008010876 */
[----:B------:R-:W-:Y:S01]  /*14800*/  FFMA.FTZ R72, R72, UR4, -R118 ;  /* 0x0000000448487c23 */ /* 0x000fe20008010876 */
[----:B------:R-:W-:Y:S01]  /*14810*/  MUFU.EX2 R112, R112 ;  /* 0x0000007000707308 */ /* 0x000fe20000000800 */
        /* <DEDUP_REMOVED lines=23> */
[--C-:B------:R-:W-:Y:S01]  /*14990*/  FFMA.FTZ R160, R199, UR4, -R118.reuse ;  /* 0x00000004c7a07c23 */ /* 0x100fe20008010876 */
[--C-:B------:R-:W-:Y:S01]  /*149a0*/  FFMA.FTZ R161, R201, UR4, -R118.reuse ;  /* 0x00000004c9a17c23 */ /* 0x100fe20008010876 */
[----:B------:R-:W1:Y:S01]  /*149b0*/  MUFU.EX2 R110, R110 ;  /* 0x0000006e006e7308 */ /* 0x000e620000000800 */
[----:B------:R-:W-:Y:S01]  /*149c0*/  FFMA.FTZ R117, R250, R123, R117 ;  /* 0x0000007bfa757223 */ /* 0x000fe20000010075 */
[----:B------:R-:W-:Y:S01]  /*149d0*/  FADD.FTZ R101, R67, R101 ;  /* 0x0000006543657221 */ /* 0x000fe20000010000 */
[C---:B------:R-:W-:Y:S01]  /*149e0*/  HMMA.16816.F32.BF16 R36, R8.reuse, R12, R36 ;  /* 0x0000000c0824723c */ /* 0x040fe20000041824 */
[--C-:B------:R-:W-:Y:S01]  /*149f0*/  FFMA.FTZ R91, R91, UR4, -R118.reuse ;  /* 0x000000045b5b7c23 */ /* 0x100fe20008010876 */
[----:B------:R-:W-:Y:S01]  /*14a00*/  FADD.FTZ R117, R116, R117 ;  /* 0x0000007574757221 */ /* 0x000fe20000010000 */
[--C-:B------:R-:W-:Y:S01]  /*14a10*/  FFMA.FTZ R71, R71, UR4, -R118.reuse ;  /* 0x0000000447477c23 */ /* 0x100fe20008010876 */
[--C-:B------:R-:W-:Y:S01]  /*14a20*/  FFMA.FTZ R90, R90, UR4, -R118.reuse ;  /* 0x000000045a5a7c23 */ /* 0x100fe20008010876 */
[----:B------:R-:W3:Y:S01]  /*14a30*/  MUFU.EX2 R109, R109 ;  /* 0x0000006d006d7308 */ /* 0x000ee20000000800 */
[C---:B------:R-:W-:Y:S01]  /*14a40*/  HMMA.16816.F32.BF16 R16, R8.reuse, R18, R156 ;  /* 0x000000120810723c */ /* 0x040fe2000004189c */
[----:B------:R-:W-:Y:S01]  /*14a50*/  FADD.FTZ R117, R115, R117 ;  /* 0x0000007573757221 */ /* 0x000fe20000010000 */
[--C-:B------:R-:W-:Y:S01]  /*14a60*/  FFMA.FTZ R63, R63, UR4, -R118.reuse ;  /* 0x000000043f3f7c23 */ /* 0x100fe20008010876 */
[--C-:B------:R-:W-:Y:S01]  /*14a70*/  FFMA.FTZ R89, R89, UR4, -R118.reuse ;  /* 0x0000000459597c23 */ /* 0x100fe20008010876 */
[----:B------:R-:W-:Y:S01]  /*14a80*/  FFMA.FTZ R74, R74, UR4, -R118 ;  /* 0x000000044a4a7c23 */ /* 0x000fe20008010876 */
[----:B------:R-:W-:Y:S01]  /*14a90*/  FADD.FTZ R114, R114, R117 ;  /* 0x0000007572727221 */ /* 0x000fe20000010000 */
[C---:B------:R-:W-:Y:S01]  /*14aa0*/  HMMA.16816.F32.BF16 R4, R8.reuse, R6, R148 ;  /* 0x000000060804723c */ /* 0x040fe20000041894 */
[----:B------:R-:W4:Y:S01]  /*14ab0*/  MUFU.EX2 R108, R108 ;  /* 0x0000006c006c7308 */ /* 0x000f220000000800 */
[----:B-1----:R-:W-:Y:S01]  /*14ac0*/  F2FP.BF16.F32.PACK_AB R50, R110, R111 ;  /* 0x0000006f6e32723e */ /* 0x002fe200000010ff */
[--C-:B------:R-:W-:Y:S01]  /*14ad0*/  FFMA.FTZ R156, R205, UR4, -R102.reuse ;  /* 0x00000004cd9c7c23 */ /* 0x100fe20008010866 */
[--C-:B------:R-:W-:Y:S01]  /*14ae0*/  FFMA.FTZ R157, R202, UR4, -R102.reuse ;  /* 0x00000004ca9d7c23 */ /* 0x100fe20008010866 */
[--C-:B------:R-:W-:Y:S01]  /*14af0*/  FFMA.FTZ R158, R203, UR4, -R102.reuse ;  /* 0x00000004cb9e7c23 */ /* 0x100fe20008010866 */
[C---:B------:R-:W-:Y:S01]  /*14b00*/  HMMA.16816.F32.BF16 R12, R8.reuse, R14, R140 ;  /* 0x0000000e080c723c */ /* 0x040fe2000004188c */
[--C-:B------:R-:W-:Y:S01]  /*14b10*/  FFMA.FTZ R149, R215, UR4, -R102.reuse ;  /* 0x00000004d7957c23 */ /* 0x100fe20008010866 */
[--C-:B------:R-:W-:Y:S01]  /*14b20*/  FFMA.FTZ R150, R209, UR4, -R102.reuse ;  /* 0x00000004d1967c23 */ /* 0x100fe20008010866 */
[----:B------:R-:W-:Y:S01]  /*14b30*/  MUFU.EX2 R107, R107 ;  /* 0x0000006b006b7308 */ /* 0x000fe20000000800 */
[--C-:B------:R-:W-:Y:S01]  /*14b40*/  FFMA.FTZ R151, R212, UR4, -R102.reuse ;  /* 0x00000004d4977c23 */ /* 0x100fe20008010866 */
        /* <DEDUP_REMOVED lines=11> */
[--C-:B------:R-:W-:Y:S01]  /*14c00*/  FFMA.FTZ R164, R180, UR4, -R102.reuse ;  /* 0x00000004b4a47c23 */ /* 0x100fe20008010866 */
[----:B------:R-:W1:Y:S01]  /*14c10*/  LDSM.16.MT88.4 R24, [R236+0xb000] ;  /* 0x00b00000ec18783b */ /* 0x000e620000004200 */
[C---:B--2---:R-:W-:Y:S01]  /*14c20*/  HMMA.16816.F32.BF16 R20, R48.reuse, R32, R20 ;  /* 0x000000203014723c */ /* 0x044fe20000041814 */
[----:B------:R-:W-:Y:S01]  /*14c30*/  MUFU.EX2 R142, R142 ;  /* 0x0000008e008e7308 */ /* 0x000fe20000000800 */
[----:B------:R-:W-:Y:S01]  /*14c40*/  FFMA.FTZ R165, R196, UR4, -R102 ;  /* 0x00000004c4a57c23 */ /* 0x000fe20008010866 */
[----:B------:R-:W-:Y:S01]  /*14c50*/  FFMA.FTZ R180, R195, UR4, -R118 ;  /* 0x00000004c3b47c23 */ /* 0x000fe20008010876 */
[----:B------:R-:W-:Y:S01]  /*14c60*/  FADD.FTZ R114, R113, R114 ;  /* 0x0000007271727221 */ /* 0x000fe20000010000 */
[----:B------:R-:W-:Y:S01]  /*14c70*/  FFMA.FTZ R59, R59, UR4, -R118 ;  /* 0x000000043b3b7c23 */ /* 0x000fe20008010876 */
[C---:B------:R-:W-:Y:S01]  /*14c80*/  HMMA.16816.F32.BF16 R16, R48.reuse, R34, R16 ;  /* 0x000000223010723c */ /* 0x040fe20000041810 */
[----:B------:R-:W2:Y:S01]  /*14c90*/  LDSM.16.MT88.4 R32, [R232+0xb000] ;  /* 0x00b00000e820783b */ /* 0x000ea20000004200 */
[----:B------:R-:W-:Y:S01]  /*14ca0*/  FADD.FTZ R114, R112, R114 ;  /* 0x0000007270727221 */ /* 0x000fe20000010000 */
[----:B------:R-:W4:Y:S01]  /*14cb0*/  MUFU.EX2 R143, R143 ;  /* 0x0000008f008f7308 */ /* 0x000f220000000800 */
[--C-:B------:R-:W-:Y:S01]  /*14cc0*/  FFMA.FTZ R94, R94, UR4, -R118.reuse ;  /* 0x000000045e5e7c23 */ /* 0x100fe20008010876 */
[----:B------:R-:W-:Y:S01]  /*14cd0*/  FFMA.FTZ R95, R95, UR4, -R118 ;  /* 0x000000045f5f7c23 */ /* 0x000fe20008010876 */
[C---:B-----5:R-:W-:Y:S01]  /*14ce0*/  HMMA.16816.F32.BF16 R28, R48.reuse, R40, R28 ;  /* 0x00000028301c723c */ /* 0x060fe2000004181c */
[----:B------:R-:W-:Y:S01]  /*14cf0*/  FADD.FTZ R114, R111, R114 ;  /* 0x000000726f727221 */ /* 0x000fe20000010000 */
[--C-:B------:R-:W-:Y:S01]  /*14d00*/  FFMA.FTZ R85, R85, UR4, -R118.reuse ;  /* 0x0000000455557c23 */ /* 0x100fe20008010876 */
[----:B------:R-:W-:Y:S01]  /*14d10*/  FFMA.FTZ R250, R84, UR4, -R118 ;  /* 0x0000000454fa7c23 */ /* 0x000fe20008010876 */
[----:B------:R-:W-:Y:S01]  /*14d20*/  FFMA.FTZ R251, R53, UR4, -R102 ;  /* 0x0000000435fb7c23 */ /* 0x000fe20008010866 */
[----:B------:R-:W-:Y:S01]  /*14d30*/  MUFU.EX2 R144, R144 ;  /* 0x0000009000907308 */ /* 0x000fe20000000800 */
[----:B------:R-:W-:Y:S01]  /*14d40*/  HMMA.16816.F32.BF16 R4, R48, R42, R4 ;  /* 0x0000002a3004723c */ /* 0x000fe20000041804 */
[----:B------:R-:W5:Y:S01]  /*14d50*/  LDSM.16.MT88.4 R40, [R231+0xb000] ;  /* 0x00b00000e728783b */ /* 0x000f620000004200 */
[----:B------:R-:W-:Y:S01]  /*14d60*/  FADD.FTZ R110, R110, R114 ;  /* 0x000000726e6e7221 */ /* 0x000fe20000010000 */
[----:B------:R-:W-:-:S03]  /*14d70*/  FFMA.FTZ R99, R99, UR4, -R118 ;  /* 0x0000000463637c23 */ /* 0x000fc60008010876 */
[----:B------:R-:W-:Y:S01]  /*14d80*/  HMMA.16816.F32.BF16 R36, R48, R44, R36 ;  /* 0x0000002c3024723c */ /* 0x000fe20000041824 */
[----:B------:R-:W2:Y:S01]  /*14d90*/  MUFU.EX2 R145, R145 ;  /* 0x0000009100917308 */ /* 0x000ea20000000800 */
[----:B---3--:R-:W-:-:S04]  /*14da0*/  FADD.FTZ R110, R109, R110 ;  /* 0x0000006e6d6e7221 */ /* 0x008fc80000010000 */
[C---:B------:R-:W-:Y:S01]  /*14db0*/  HMMA.16816.F32.BF16 R12, R48.reuse, R46, R12 ;  /* 0x0000002e300c723c */ /* 0x040fe2000004180c */
[C---:B----4-:R-:W-:Y:S01]  /*14dc0*/  F2FP.BF16.F32.PACK_AB R44, R108.reuse, R109 ;  /* 0x0000006d6c2c723e */ /* 0x050fe200000010ff */
[----:B------:R-:W-:Y:S01]  /*14dd0*/  FADD.FTZ R110, R108, R110 ;  /* 0x0000006e6c6e7221 */ /* 0x000fe20000010000 */
[----:B------:R-:W-:Y:S01]  /*14de0*/  F2FP.BF16.F32.PACK_AB R45, R143, R142 ;  /* 0x0000008e8f2d723e */ /* 0x000fe200000010ff */
[----:B------:R-:W3:Y:S02]  /*14df0*/  MUFU.EX2 R105, R105 ;  /* 0x0000006900697308 */ /* 0x000ee40000000800 */
[----:B-1----:R-:W-:Y:S01]  /*14e00*/  HMMA.16816.F32.BF16 R136, R48, R8, R136 ;  /* 0x000000083088723c */ /* 0x002fe20000041888 */
[----:B------:R-:W-:Y:S01]  /*14e10*/  F2FP.BF16.F32.PACK_AB R46, R106, R107 ;  /* 0x0000006b6a2e723e */ /* 0x000fe200000010ff */
[----:B------:R-:W-:-:S04]  /*14e20*/  FADD.FTZ R110, R107, R110 ;  /* 0x0000006e6b6e7221 */ /* 0x000fc80000010000 */
[----:B------:R-:W-:Y:S01]  /*14e30*/  HMMA.16816.F32.BF16 R132, R48, R10, R132 ;  /* 0x0000000a3084723c */ /* 0x000fe20000041884 */
[----:B------:R-:W1:Y:S01]  /*14e40*/  LDSM.16.MT88.4 R8, [R230+0xb000] ;  /* 0x00b00000e608783b */ /* 0x000e620000004200 */
[----:B--2---:R-:W-:Y:S01]  /*14e50*/  F2FP.BF16.F32.PACK_AB R47, R145, R144 ;  /* 0x00000090912f723e */ /* 0x004fe200000010ff */
[----:B------:R-:W2:Y:S01]  /*14e60*/  MUFU.EX2 R104, R104 ;  /* 0x0000006800687308 */ /* 0x000ea20000000800 */
[----:B------:R-:W-:-:S05]  /*14e70*/  FADD.FTZ R106, R106, R110 ;  /* 0x0000006e6a6a7221 */ /* 0x000fca0000010000 */
[C---:B------:R-:W-:Y:S01]  /*14e80*/  HMMA.16816.F32.BF16 R20, R44.reuse, R24, R20 ;  /* 0x000000182c14723c */ /* 0x040fe20000041814 */
[----:B---3--:R-:W-:Y:S01]  /*14e90*/  FADD.FTZ R106, R105, R106 ;  /* 0x0000006a696a7221 */ /* 0x008fe20000010000 */
[----:B------:R-:W3:Y:S04]  /*14ea0*/  MUFU.EX2 R103, R103 ;  /* 0x0000006700677308 */ /* 0x000ee80000000800 */
[C---:B------:R-:W-:Y:S01]  /*14eb0*/  HMMA.16816.F32.BF16 R16, R44.reuse, R26, R16 ;  /* 0x0000001a2c10723c */ /* 0x040fe20000041810 */
[----:B------:R-:W4:Y:S03]  /*14ec0*/  LDSM.16.MT88.4 R24, [R236+0xb800] ;  /* 0x00b80000ec18783b */ /* 0x000f260000004200 */
[----:B------:R-:W5:Y:S01]  /*14ed0*/  MUFU.EX2 R121, R121 ;  /* 0x0000007900797308 */ /* 0x000f620000000800 */
[C---:B--2---:R-:W-:Y:S01]  /*14ee0*/  F2FP.BF16.F32.PACK_AB R48, R104.reuse, R105 ;  /* 0x000000696830723e */ /* 0x044fe200000010ff */
[----:B------:R-:W-:Y:S01]  /*14ef0*/  HMMA.16816.F32.BF16 R28, R44, R32, R28 ;  /* 0x000000202c1c723c */ /* 0x000fe2000004181c */
[----:B------:R-:W-:-:S05]  /*14f00*/  FADD.FTZ R106, R104, R106 ;  /* 0x0000006a686a7221 */ /* 0x000fca0000010000 */
[----:B------:R-:W-:Y:S01]  /*14f10*/  MUFU.EX2 R149, R149 ;  /* 0x0000009500957308 */ /* 0x000fe20000000800 */
[----:B------:R-:W-:Y:S01]  /*14f20*/  HMMA.16816.F32.BF16 R4, R44, R34, R4 ;  /* 0x000000222c04723c */ /* 0x000fe20000041804 */
[----:B------:R-:W2:Y:S01]  /*14f30*/  LDSM.16.MT88.4 R32, [R232+0xb800] ;  /* 0x00b80000e820783b */ /* 0x000ea20000004200 */
[----:B---3--:R-:W-:-:S04]  /*14f40*/  FADD.FTZ R106, R103, R106 ;  /* 0x0000006a676a7221 */ /* 0x008fc80000010000 */
[----:B-----5:R-:W-:Y:S01]  /*14f50*/  HMMA.16816.F32.BF16 R36, R44, R40, R36 ;  /* 0x000000282c24723c */ /* 0x020fe20000041824 */
[----:B------:R-:W3:Y:S01]  /*14f60*/  MUFU.EX2 R150, R150 ;  /* 0x0000009600967308 */ /* 0x000ee20000000800 */
[C---:B------:R-:W-:Y:S01]  /*14f70*/  F2FP.BF16.F32.PACK_AB R50, R121.reuse, R103 ;  /* 0x000000677932723e */ /* 0x040fe200000010ff */
[----:B------:R-:W-:-:S03]  /*14f80*/  FADD.FTZ R106, R121, R106 ;  /* 0x0000006a796a7221 */ /* 0x000fc60000010000 */
[C---:B------:R-:W-:Y:S01]  /*14f90*/  HMMA.16816.F32.BF16 R12, R44.reuse, R42, R12 ;  /* 0x0000002a2c0c723c */ /* 0x040fe2000004180c */
[----:B------:R-:W-:Y:S02]  /*14fa0*/  LDSM.16.MT88.4 R40, [R231+0xb800] ;  /* 0x00b80000e728783b */ /* 0x000fe40000004200 */
[----:B------:R-:W-:Y:S03]  /*14fb0*/  MUFU.EX2 R151, R151 ;  /* 0x0000009700977308 */ /* 0x000fe60000000800 */
[C---:B-1----:R-:W-:Y:S05]  /*14fc0*/  HMMA.16816.F32.BF16 R136, R44.reuse, R8, R136 ;  /* 0x000000082c88723c */ /* 0x042fea0000041888 */
[----:B------:R-:W1:Y:S01]  /*14fd0*/  MUFU.EX2 R152, R152 ;  /* 0x0000009800987308 */ /* 0x000e620000000800 */
[----:B------:R-:W-:Y:S01]  /*14fe0*/  HMMA.16816.F32.BF16 R132, R44, R10, R132 ;  /* 0x0000000a2c84723c */ /* 0x000fe20000041884 */
[----:B------:R-:W5:Y:S01]  /*14ff0*/  LDSM.16.MT88.4 R8, [R230+0xb800] ;  /* 0x00b80000e608783b */ /* 0x000f620000004200 */
[----:B---3--:R-:W-:-:S05]  /*15000*/  F2FP.BF16.F32.PACK_AB R49, R150, R149 ;  /* 0x000000959631723e */ /* 0x008fca00000010ff */
[----:B------:R-:W-:Y:S08]  /*15010*/  MUFU.EX2 R0, R0 ;  /* 0x0000000000007308 */ /* 0x000ff00000000800 */
[----:B------:R-:W3:Y:S01]  /*15020*/  MUFU.EX2 R124, R124 ;  /* 0x0000007c007c7308 */ /* 0x000ee20000000800 */
[----:B-1----:R-:W-:-:S07]  /*15030*/  F2FP.BF16.F32.PACK_AB R51, R152, R151 ;  /* 0x000000979833723e */ /* 0x002fce00000010ff */
[C---:B----4-:R-:W-:Y:S01]  /*15040*/  HMMA.16816.F32.BF16 R20, R48.reuse, R24, R20 ;  /* 0x000000183014723c */ /* 0x050fe20000041814 */
[----:B------:R-:W-:Y:S05]  /*15050*/  MUFU.EX2 R130, R130 ;  /* 0x0000008200827308 */ /* 0x000fea0000000800 */
[C---:B------:R-:W-:Y:S01]  /*15060*/  HMMA.16816.F32.BF16 R16, R48.reuse, R26, R16 ;  /* 0x0000001a3010723c */ /* 0x040fe20000041810 */
[----:B------:R-:W1:Y:S02]  /*15070*/  LDSM.16.MT88.4 R24, [R236+0xc000] ;  /* 0x00c00000ec18783b */ /* 0x000e640000004200 */
[----:B------:R-:W4:Y:S01]  /*15080*/  MUFU.EX2 R140, R140 ;  /* 0x0000008c008c7308 */ /* 0x000f220000000800 */
[----:B---3--:R-:W-:Y:S01]  /*15090*/  F2FP.BF16.F32.PACK_AB R44, R124, R0 ;  /* 0x000000007c2c723e */ /* 0x008fe200000010ff */
[----:B------:R-:W-:Y:S01]  /*150a0*/  FADD.FTZ R0, R0, R106 ;  /* 0x0000006a00007221 */ /* 0x000fe20000010000 */
[----:B--2---:R-:W-:Y:S03]  /*150b0*/  HMMA.16816.F32.BF16 R28, R48, R32, R28 ;  /* 0x00000020301c723c */ /* 0x004fe6000004181c */
[----:B------:R-:W-:-:S02]  /*150c0*/  FADD.FTZ R124, R124, R0 ;  /* 0x000000007c7c7221 */ /* 0x000fc40000010000 */
[----:B------:R-:W-:Y:S01]  /*150d0*/  MUFU.EX2 R156, R156 ;  /* 0x0000009c009c7308 */ /* 0x000fe20000000800 */
[C---:B-----5:R-:W-:Y:S06]  /*150e0*/  HMMA.16816.F32.BF16 R136, R48.reuse, R8, R136 ;  /* 0x000000083088723c */ /* 0x060fec0000041888 */
[----:B------:R-:W-:Y:S01]  /*150f0*/  HMMA.16816.F32.BF16 R132, R48, R10, R132 ;  /* 0x0000000a3084723c */ /* 0x000fe20000041884 */
[----:B------:R-:W2:Y:S01]  /*15100*/  MUFU.EX2 R157, R157 ;  /* 0x0000009d009d7308 */ /* 0x000ea20000000800 */
[----:B------:R-:W3:Y:S01]  /*15110*/  LDSM.16.MT88.4 R8, [R230+0xc000] ;  /* 0x00c00000e608783b */ /* 0x000ee20000004200 */
[----:B----4-:R-:W-:Y:S01]  /*15120*/  F2FP.BF16.F32.PACK_AB R46, R140, R130 ;  /* 0x000000828c2e723e */ /* 0x010fe200000010ff */
[----:B------:R-:W-:-:S02]  /*15130*/  FADD.FTZ R130, R130, R124 ;  /* 0x0000007c82827221 */ /* 0x000fc40000010000 */
        /* <DEDUP_REMOVED lines=12> */
[C---:B-1----:R-:W-:Y:S01]  /*15200*/  HMMA.16816.F32.BF16 R20, R44.reuse, R24, R20 ;  /* 0x000000182c14723c */ /* 0x042fe20000041814 */
[----:B------:R-:W-:Y:S05]  /*15210*/  MUFU.EX2 R147, R147 ;  /* 0x0000009300937308 */ /* 0x000fea0000000800 */
[C---:B------:R-:W-:Y:S01]  /*15220*/  HMMA.16816.F32.BF16 R16, R44.reuse, R26, R16 ;  /* 0x0000001a2c10723c */ /* 0x040fe20000041810 */
[----:B------:R-:W1:Y:S02]  /*15230*/  LDSM.16.MT88.4 R24, [R236+0xc800] ;  /* 0x00c80000ec18783b */ /* 0x000e640000004200 */
[----:B------:R-:W5:Y:S01]  /*15240*/  MUFU.EX2 R148, R148 ;  /* 0x0000009400947308 */ /* 0x000f620000000800 */
[C---:B--2---:R-:W-:Y:S01]  /*15250*/  F2FP.BF16.F32.PACK_AB R48, R146.reuse, R141 ;  /* 0x0000008d9230723e */ /* 0x044fe200000010ff */
[----:B------:R-:W-:Y:S01]  /*15260*/  FADD.FTZ R141, R141, R130 ;  /* 0x000000828d8d7221 */ /* 0x000fe20000010000 */
[----:B---3--:R-:W-:Y:S03]  /*15270*/  HMMA.16816.F32.BF16 R136, R44, R8, R136 ;  /* 0x000000082c88723c */ /* 0x008fe60000041888 */
        /* <DEDUP_REMOVED lines=12> */
[----:B--2---:R-:W-:Y:S02]  /*15340*/  F2FP.BF16.F32.PACK_AB R49, R164, R163 ;  /* 0x000000a3a431723e */ /* 0x004fe400000010ff */
[C---:B------:R-:W-:Y:S05]  /*15350*/  HMMA.16816.F32.BF16 R36, R44.reuse, R40, R36 ;  /* 0x000000282c24723c */ /* 0x040fea0000041824 */
[----:B------:R-:W2:Y:S01]  /*15360*/  MUFU.EX2 R154, R154 ;  /* 0x0000009a009a7308 */ /* 0x000ea20000000800 */
[----:B------:R-:W-:Y:S01]  /*15370*/  HMMA.16816.F32.BF16 R12, R44, R42, R12 ;  /* 0x0000002a2c0c723c */ /* 0x000fe2000004180c */
[----:B------:R-:W5:Y:S01]  /*15380*/  LDSM.16.MT88.4 R40, [R231+0xc800] ;  /* 0x00c80000e728783b */ /* 0x000f620000004200 */
[----:B----4-:R-:W-:-:S05]  /*15390*/  F2FP.BF16.F32.PACK_AB R51, R179, R165 ;  /* 0x000000a5b333723e */ /* 0x010fca00000010ff */
[----:B------:R-:W4:Y:S01]  /*153a0*/  MUFU.EX2 R155, R155 ;  /* 0x0000009b009b7308 */ /* 0x000f220000000800 */
[----:B------:R-:W-:Y:S01]  /*153b0*/  F2FP.BF16.F32.PACK_AB R45, R188, R187 ;  /* 0x000000bbbc2d723e */ /* 0x000fe200000010ff */
[----:B-1----:R-:W-:Y:S01]  /*153c0*/  HMMA.16816.F32.BF16 R20, R48, R24, R20 ;  /* 0x000000183014723c */ /* 0x002fe20000041814 */
[----:B------:R-:W-:Y:S01]  /*153d0*/  F2FP.BF16.F32.PACK_AB R47, R191, R189 ;  /* 0x000000bdbf2f723e */ /* 0x000fe200000010ff */
[----:B------:R-:W-:-:S04]  /*153e0*/  FADD.FTZ R147, R153, R147 ;  /* 0x0000009399937221 */ /* 0x000fc80000010000 */
[C---:B------:R-:W-:Y:S01]  /*153f0*/  HMMA.16816.F32.BF16 R16, R48.reuse, R26, R16 ;  /* 0x0000001a3010723c */ /* 0x040fe20000041810 */
[----:B------:R-:W1:Y:S01]  /*15400*/  LDSM.16.MT88.4 R24, [R236+0xd000] ;  /* 0x00d00000ec18783b */ /* 0x000e620000004200 */
[----:B------:R-:W5:Y:S01]  /*15410*/  MUFU.EX2 R160, R160 ;  /* 0x000000a000a07308 */ /* 0x000f620000000800 */
[C---:B--2---:R-:W-:Y:S01]  /*15420*/  F2FP.BF16.F32.PACK_AB R44, R154.reuse, R153 ;  /* 0x000000999a2c723e */ /* 0x044fe200000010ff */
[----:B------:R-:W-:Y:S02]  /*15430*/  FADD.FTZ R154, R154, R147 ;  /* 0x000000939a9a7221 */ /* 0x000fe40000010000 */
[C---:B---3--:R-:W-:Y:S02]  /*15440*/  HMMA.16816.F32.BF16 R136, R48.reuse, R8, R136 ;  /* 0x000000083088723c */ /* 0x048fe40000041888 */
[----:B----4-:R-:W-:Y:S02]  /*15450*/  FADD.FTZ R154, R155, R154 ;  /* 0x0000009a9b9a7221 */ /* 0x010fe40000010000 */
[----:B------:R-:W2:Y:S02]  /*15460*/  MUFU.EX2 R161, R161 ;  /* 0x000000a100a17308 */ /* 0x000ea40000000800 */
[C---:B------:R-:W-:Y:S01]  /*15470*/  HMMA.16816.F32.BF16 R132, R48.reuse, R10, R132 ;  /* 0x0000000a3084723c */ /* 0x040fe20000041884 */
[----:B------:R-:W3:Y:S05]  /*15480*/  LDSM.16.MT88.4 R8, [R230+0xd000] ;  /* 0x00d00000e608783b */ /* 0x000eea0000004200 */
[----:B-----5:R-:W-:Y:S01]  /*15490*/  HMMA.16816.F32.BF16 R28, R48, R32, R28 ;  /* 0x00000020301c723c */ /* 0x020fe2000004181c */
[C---:B------:R-:W-:Y:S01]  /*154a0*/  F2FP.BF16.F32.PACK_AB R46, R160.reuse, R155 ;  /* 0x0000009ba02e723e */ /* 0x040fe200000010ff */
[----:B------:R-:W4:Y:S01]  /*154b0*/  MUFU.EX2 R162, R162 ;  /* 0x000000a200a27308 */ /* 0x000f220000000800 */
[----:B------:R-:W-:-:S03]  /*154c0*/  FADD.FTZ R160, R160, R154 ;  /* 0x0000009aa0a07221 */ /* 0x000fc60000010000 */
[C---:B------:R-:W-:Y:S01]  /*154d0*/  HMMA.16816.F32.BF16 R4, R48.reuse, R34, R4 ;  /* 0x000000223004723c */ /* 0x040fe20000041804 */
[----:B------:R-:W5:Y:S01]  /*154e0*/  LDSM.16.MT88.4 R32, [R232+0xd000] ;  /* 0x00d00000e820783b */ /* 0x000f620000004200 */
[----:B--2---:R-:W-:Y:S02]  /*154f0*/  FADD.FTZ R160, R161, R160 ;  /* 0x000000a0a1a07221 */ /* 0x004fe40000010000 */
[----:B------:R-:W2:Y:S02]  /*15500*/  MUFU.EX2 R180, R180 ;  /* 0x000000b400b47308 */ /* 0x000ea40000000800 */
[C---:B------:R-:W-:Y:S06]  /*15510*/  HMMA.16816.F32.BF16 R36, R48.reuse, R40, R36 ;  /* 0x000000283024723c */ /* 0x040fec0000041824 */
[----:B------:R-:W-:Y:S01]  /*15520*/  HMMA.16816.F32.BF16 R12, R48, R42, R12 ;  /* 0x0000002a300c723c */ /* 0x000fe2000004180c */
[----:B------:R-:W5:Y:S01]  /*15530*/  LDSM.16.MT88.4 R40, [R231+0xd000] ;  /* 0x00d00000e728783b */ /* 0x000f620000004200 */
[----:B------:R-:W3:Y:S01]  /*15540*/  MUFU.EX2 R183, R183 ;  /* 0x000000b700b77308 */ /* 0x000ee20000000800 */
[----:B----4-:R-:W-:-:S03]  /*15550*/  FADD.FTZ R160, R162, R160 ;  /* 0x000000a0a2a07221 */ /* 0x010fc60000010000 */
[C---:B-1----:R-:W-:Y:S01]  /*15560*/  HMMA.16816.F32.BF16 R20, R44.reuse, R24, R20 ;  /* 0x000000182c14723c */ /* 0x042fe20000041814 */
[----:B------:R-:W-:Y:S02]  /*15570*/  F2FP.BF16.F32.PACK_AB R48, R162, R161 ;  /* 0x000000a1a230723e */ /* 0x000fe400000010ff */
[----:B------:R-:W-:Y:S01]  /*15580*/  F2FP.BF16.F32.PACK_AB R49, R184, R192 ;  /* 0x000000c0b831723e */ /* 0x000fe200000010ff */
[----:B------:R-:W1:Y:S01]  /*15590*/  MUFU.EX2 R185, R185 ;  /* 0x000000b900b97308 */ /* 0x000e620000000800 */
[----:B------:R-:W-:Y:S01]  /*155a0*/  F2FP.BF16.F32.PACK_AB R51, R181, R186 ;  /* 0x000000bab533723e */ /* 0x000fe200000010ff */
[----:B------:R-:W-:Y:S01]  /*155b0*/  HMMA.16816.F32.BF16 R16, R44, R26, R16 ;  /* 0x0000001a2c10723c */ /* 0x000fe20000041810 */
[----:B------:R-:W4:Y:S01]  /*155c0*/  LDSM.16.MT88.4 R24, [R236+0xd800] ;  /* 0x00d80000ec18783b */ /* 0x000f220000004200 */
[----:B--2---:R-:W-:-:S04]  /*155d0*/  FADD.FTZ R160, R180, R160 ;  /* 0x000000a0b4a07221 */ /* 0x004fc80000010000 */
[----:B---3--:R-:W-:Y:S01]  /*155e0*/  HMMA.16816.F32.BF16 R136, R44, R8, R136 ;  /* 0x000000082c88723c */ /* 0x008fe20000041888 */
[C---:B------:R-:W-:Y:S01]  /*155f0*/  F2FP.BF16.F32.PACK_AB R50, R183.reuse, R180 ;  /* 0x000000b4b732723e */ /* 0x040fe200000010ff */
[----:B------:R-:W2:Y:S01]  /*15600*/  MUFU.EX2 R193, R193 ;  /* 0x000000c100c17308 */ /* 0x000ea20000000800 */
[----:B------:R-:W-:-:S03]  /*15610*/  FADD.FTZ R183, R183, R160 ;  /* 0x000000a0b7b77221 */ /* 0x000fc60000010000 */
[C---:B------:R-:W-:Y:S01]  /*15620*/  HMMA.16816.F32.BF16 R132, R44.reuse, R10, R132 ;  /* 0x0000000a2c84723c */ /* 0x040fe20000041884 */
[----:B------:R-:W3:Y:S01]  /*15630*/  LDSM.16.MT88.4 R8, [R230+0xd800] ;  /* 0x00d80000e608783b */ /* 0x000ee20000004200 */
[----:B-1----:R-:W-:Y:S02]  /*15640*/  FADD.FTZ R183, R185, R183 ;  /* 0x000000b7b9b77221 */ /* 0x002fe40000010000 */
[----:B------:R-:W-:Y:S02]  /*15650*/  MUFU.EX2 R194, R194 ;  /* 0x000000c200c27308 */ /* 0x000fe40000000800 */
[C---:B-----5:R-:W-:Y:S06]  /*15660*/  HMMA.16816.F32.BF16 R28, R44.reuse, R32, R28 ;  /* 0x000000202c1c723c */ /* 0x060fec000004181c */
[----:B------:R-:W-:Y:S01]  /*15670*/  HMMA.16816.F32.BF16 R4, R44, R34, R4 ;  /* 0x000000222c04723c */ /* 0x000fe20000041804 */
[----:B------:R-:W1:Y:S01]  /*15680*/  LDSM.16.MT88.4 R32, [R232+0xd800] ;  /* 0x00d80000e820783b */ /* 0x000e620000004200 */
[----:B------:R-:W5:Y:S01]  /*15690*/  MUFU.EX2 R190, R190 ;  /* 0x000000be00be7308 */ /* 0x000f620000000800 */
[----:B--2---:R-:W-:-:S03]  /*156a0*/  FADD.FTZ R183, R193, R183 ;  /* 0x000000b7c1b77221 */ /* 0x004fc60000010000 */
[C---:B------:R-:W-:Y:S04]  /*156b0*/  HMMA.16816.F32.BF16 R36, R44.reuse, R40, R36 ;  /* 0x000000282c24723c */ /* 0x040fe80000041824 */
[----:B------:R-:W-:Y:S02]  /*156c0*/  MUFU.EX2 R182, R182 ;  /* 0x000000b600b67308 */ /* 0x000fe40000000800 */
[----:B------:R-:W-:Y:S01]  /*156d0*/  HMMA.16816.F32.BF16 R12, R44, R42, R12 ;  /* 0x0000002a2c0c723c */ /* 0x000fe2000004180c */
[----:B------:R-:W2:Y:S05]  /*156e0*/  LDSM.16.MT88.4 R40, [R231+0xd800] ;  /* 0x00d80000e728783b */ /* 0x000eaa0000004200 */
[----:B----4-:R-:W-:Y:S01]  /*156f0*/  HMMA.16816.F32.BF16 R20, R48, R24, R20 ;  /* 0x000000183014723c */ /* 0x010fe20000041814 */
[----:B------:R-:W-:Y:S01]  /*15700*/  F2FP.BF16.F32.PACK_AB R44, R193, R185 ;  /* 0x000000b9c12c723e */ /* 0x000fe200000010ff */
[----:B------:R-:W4:Y:S01]  /*15710*/  MUFU.EX2 R177, R177 ;  /* 0x000000b100b17308 */ /* 0x000f220000000800 */
[----:B------:R-:W-:-:S02]  /*15720*/  F2FP.BF16.F32.PACK_AB R45, R174, R176 ;  /* 0x000000b0ae2d723e */ /* 0x000fc400000010ff */
[----:B-----5:R-:W-:Y:S01]  /*15730*/  F2FP.BF16.F32.PACK_AB R46, R190, R194 ;  /* 0x000000c2be2e723e */ /* 0x020fe200000010ff */
[C---:B------:R-:W-:Y:S01]  /*15740*/  HMMA.16816.F32.BF16 R16, R48.reuse, R26, R16 ;  /* 0x0000001a3010723c */ /* 0x040fe20000041810 */
[----:B------:R-:W5:Y:S01]  /*15750*/  LDSM.16.MT88.4 R24, [R236+0xe000] ;  /* 0x00e00000ec18783b */ /* 0x000f620000004200 */
[----:B------:R-:W-:Y:S01]  /*15760*/  F2FP.BF16.F32.PACK_AB R47, R171, R175 ;  /* 0x000000afab2f723e */ /* 0x000fe200000010ff */
[----:B------:R-:W-:Y:S01]  /*15770*/  FADD.FTZ R194, R194, R183 ;  /* 0x000000b7c2c27221 */ /* 0x000fe20000010000 */
[----:B------:R-:W-:Y:S02]  /*15780*/  MUFU.EX2 R178, R178 ;  /* 0x000000b200b27308 */ /* 0x000fe40000000800 */
[----:B---3--:R-:W-:Y:S01]  /*15790*/  HMMA.16816.F32.BF16 R136, R48, R8, R136 ;  /* 0x000000083088723c */ /* 0x008fe20000041888 */
[----:B------:R-:W-:-:S05]  /*157a0*/  FADD.FTZ R194, R190, R194 ;  /* 0x000000c2bec27221 */ /* 0x000fca0000010000 */
[C---:B------:R-:W-:Y:S01]  /*157b0*/  HMMA.16816.F32.BF16 R132, R48.reuse, R10, R132 ;  /* 0x0000000a3084723c */ /* 0x040fe20000041884 */
[----:B------:R-:W3:Y:S01]  /*157c0*/  LDSM.16.MT88.4 R8, [R230+0xe000] ;  /* 0x00e00000e608783b */ /* 0x000ee20000004200 */
[----:B------:R-:W4:Y:S04]  /*157d0*/  MUFU.EX2 R172, R172 ;  /* 0x000000ac00ac7308 */ /* 0x000f280000000800 */
[C---:B-1----:R-:W-:Y:S04]  /*157e0*/  HMMA.16816.F32.BF16 R28, R48.reuse, R32, R28 ;  /* 0x00000020301c723c */ /* 0x042fe8000004181c */
[----:B------:R-:W-:Y:S02]  /*157f0*/  MUFU.EX2 R173, R173 ;  /* 0x000000ad00ad7308 */ /* 0x000fe40000000800 */
[C---:B------:R-:W-:Y:S01]  /*15800*/  HMMA.16816.F32.BF16 R4, R48.reuse, R34, R4 ;  /* 0x000000223004723c */ /* 0x040fe20000041804 */
[----:B------:R-:W1:Y:S05]  /*15810*/  LDSM.16.MT88.4 R32, [R232+0xe000] ;  /* 0x00e00000e820783b */ /* 0x000e6a0000004200 */
[C---:B--2---:R-:W-:Y:S01]  /*15820*/  HMMA.16816.F32.BF16 R36, R48.reuse, R40, R36 ;  /* 0x000000283024723c */ /* 0x044fe20000041824 */
[----:B------:R-:W2:Y:S05]  /*15830*/  MUFU.EX2 R169, R169 ;  /* 0x000000a900a97308 */ /* 0x000eaa0000000800 */
[----:B------:R-:W-:Y:S01]  /*15840*/  HMMA.16816.F32.BF16 R12, R48, R42, R12 ;  /* 0x0000002a300c723c */ /* 0x000fe2000004180c */
[----:B------:R-:W2:Y:S02]  /*15850*/  LDSM.16.MT88.4 R40, [R231+0xe000] ;  /* 0x00e00000e728783b */ /* 0x000ea40000004200 */
[----:B------:R-:W-:Y:S03]  /*15860*/  MUFU.EX2 R125, R125 ;  /* 0x0000007d007d7308 */ /* 0x000fe60000000800 */
[----:B-----5:R-:W-:Y:S01]  /*15870*/  HMMA.16816.F32.BF16 R20, R44, R24, R20 ;  /* 0x000000182c14723c */ /* 0x020fe20000041814 */
[----:B----4-:R-:W-:Y:S01]  /*15880*/  F2FP.BF16.F32.PACK_AB R48, R177, R182 ;  /* 0x000000b6b130723e */ /* 0x010fe200000010ff */
[----:B------:R-:W-:Y:S01]  /*15890*/  FADD.FTZ R182, R182, R194 ;  /* 0x000000c2b6b67221 */ /* 0x000fe20000010000 */
[----:B------:R-:W-:-:S02]  /*158a0*/  F2FP.BF16.F32.PACK_AB R49, R131, R170 ;  /* 0x000000aa8331723e */ /* 0x000fc400000010ff */
[----:B------:R-:W-:Y:S01]  /*158b0*/  F2FP.BF16.F32.PACK_AB R50, R172, R178 ;  /* 0x000000b2ac32723e */ /* 0x000fe200000010ff */
[C---:B------:R-:W-:Y:S01]  /*158c0*/  HMMA.16816.F32.BF16 R16, R44.reuse, R26, R16 ;  /* 0x0000001a2c10723c */ /* 0x040fe20000041810 */
[----:B------:R-:W4:Y:S01]  /*158d0*/  LDSM.16.MT88.4 R24, [R236+0xe800] ;  /* 0x00e80000ec18783b */ /* 0x000f220000004200 */
[----:B------:R-:W-:Y:S01]  /*158e0*/  F2FP.BF16.F32.PACK_AB R51, R69, R168 ;  /* 0x000000a84533723e */ /* 0x000fe200000010ff */
[----:B------:R-:W-:Y:S01]  /*158f0*/  MUFU.EX2 R70, R70 ;  /* 0x0000004600467308 */ /* 0x000fe20000000800 */
[----:B------:R-:W-:Y:S02]  /*15900*/  FADD.FTZ R182, R177, R182 ;  /* 0x000000b6b1b67221 */ /* 0x000fe40000010000 */
[----:B---3--:R-:W-:Y:S02]  /*15910*/  HMMA.16816.F32.BF16 R136, R44, R8, R136 ;  /* 0x000000082c88723c */ /* 0x008fe40000041888 */
[----:B------:R-:W-:-:S03]  /*15920*/  FADD.FTZ R178, R178, R182 ;  /* 0x000000b6b2b27221 */ /* 0x000fc60000010000 */
[----:B------:R-:W-:Y:S01]  /*15930*/  MUFU.EX2 R83, R83 ;  /* 0x0000005300537308 */ /* 0x000fe20000000800 */
[----:B------:R-:W-:Y:S01]  /*15940*/  HMMA.16816.F32.BF16 R132, R44, R10, R132 ;  /* 0x0000000a2c84723c */ /* 0x000fe20000041884 */
[----:B------:R-:W3:Y:S01]  /*15950*/  LDSM.16.MT88.4 R8, [R230+0xe800] ;  /* 0x00e80000e608783b */ /* 0x000ee20000004200 */
[----:B------:R-:W-:-:S04]  /*15960*/  FADD.FTZ R178, R172, R178 ;  /* 0x000000b2acb27221 */ /* 0x000fc80000010000 */
[C---:B-1----:R-:W-:Y:S01]  /*15970*/  HMMA.16816.F32.BF16 R28, R44.reuse, R32, R28 ;  /* 0x000000202c1c723c */ /* 0x042fe2000004181c */
[----:B------:R-:W1:Y:S05]  /*15980*/  MUFU.EX2 R68, R68 ;  /* 0x0000004400447308 */ /* 0x000e6a0000000800 */
[C---:B------:R-:W-:Y:S01]  /*15990*/  HMMA.16816.F32.BF16 R4, R44.reuse, R34, R4 ;  /* 0x000000222c04723c */ /* 0x040fe20000041804 */
[----:B------:R-:W5:Y:S02]  /*159a0*/  LDSM.16.MT88.4 R32, [R232+0xe800] ;  /* 0x00e80000e820783b */ /* 0x000f640000004200 */
[----:B------:R-:W-:Y:S03]  /*159b0*/  MUFU.EX2 R82, R82 ;  /* 0x0000005200527308 */ /* 0x000fe60000000800 */
[C---:B--2---:R-:W-:Y:S05]  /*159c0*/  HMMA.16816.F32.BF16 R36, R44.reuse, R40, R36 ;  /* 0x000000282c24723c */ /* 0x044fea0000041824 */
[----:B------:R-:W2:Y:S01]  /*159d0*/  MUFU.EX2 R62, R62 ;  /* 0x0000003e003e7308 */ /* 0x000ea20000000800 */
[----:B------:R-:W-:Y:S01]  /*159e0*/  HMMA.16816.F32.BF16 R12, R44, R42, R12 ;  /* 0x0000002a2c0c723c */ /* 0x000fe2000004180c */
[----:B------:R-:W5:Y:S05]  /*159f0*/  LDSM.16.MT88.4 R40, [R231+0xe800] ;  /* 0x00e80000e728783b */ /* 0x000f6a0000004200 */
[C---:B----4-:R-:W-:Y:S01]  /*15a00*/  HMMA.16816.F32.BF16 R20, R48.reuse, R24, R20 ;  /* 0x000000183014723c */ /* 0x050fe20000041814 */
[----:B------:R-:W-:Y:S01]  /*15a10*/  F2FP.BF16.F32.PACK_AB R44, R169, R173 ;  /* 0x000000ada92c723e */ /* 0x000fe200000010ff */
[----:B------:R4:W-:Y:S01]  /*15a20*/  MUFU.EX2 R67, R88 ;  /* 0x0000005800437308 */ /* 0x0009e20000000800 */
[----:B-1----:R-:W-:Y:S01]  /*15a30*/  F2FP.BF16.F32.PACK_AB R45, R68, R83 ;  /* 0x00000053442d723e */ /* 0x002fe200000010ff */
[----:B------:R-:W-:Y:S01]  /*15a40*/  FADD.FTZ R173, R173, R178 ;  /* 0x000000b2adad7221 */ /* 0x000fe20000010000 */
[----:B------:R-:W-:Y:S01]  /*15a50*/  F2FP.BF16.F32.PACK_AB R46, R70, R125 ;  /* 0x0000007d462e723e */ /* 0x000fe200000010ff */
[C---:B------:R-:W-:Y:S01]  /*15a60*/  HMMA.16816.F32.BF16 R16, R48.reuse, R26, R16 ;  /* 0x0000001a3010723c */ /* 0x040fe20000041810 */
[----:B------:R-:W1:Y:S01]  /*15a70*/  LDSM.16.MT88.4 R24, [R236+0xf000] ;  /* 0x00f00000ec18783b */ /* 0x000e620000004200 */
[----:B------:R-:W-:Y:S01]  /*15a80*/  FADD.FTZ R173, R169, R173 ;  /* 0x000000ada9ad7221 */ /* 0x000fe20000010000 */
[----:B--2---:R-:W-:Y:S01]  /*15a90*/  F2FP.BF16.F32.PACK_AB R47, R62, R82 ;  /* 0x000000523e2f723e */ /* 0x004fe200000010ff */
[----:B------:R-:W2:Y:S02]  /*15aa0*/  MUFU.EX2 R92, R92 ;  /* 0x0000005c005c7308 */ /* 0x000ea40000000800 */
[----:B---3--:R-:W-:Y:S01]  /*15ab0*/  HMMA.16816.F32.BF16 R136, R48, R8, R136 ;  /* 0x000000083088723c */ /* 0x008fe20000041888 */
[----:B------:R-:W-:-:S04]  /*15ac0*/  FADD.FTZ R173, R125, R173 ;  /* 0x000000ad7dad7221 */ /* 0x000fc80000010000 */
[----:B------:R-:W-:Y:S01]  /*15ad0*/  FADD.FTZ R70, R70, R173 ;  /* 0x000000ad46467221 */ /* 0x000fe20000010000 */
[C---:B------:R-:W-:Y:S01]  /*15ae0*/  HMMA.16816.F32.BF16 R132, R48.reuse, R10, R132 ;  /* 0x0000000a3084723c */ /* 0x040fe20000041884 */
[----:B------:R-:W3:Y:S01]  /*15af0*/  LDSM.16.MT88.4 R8, [R230+0xf000] ;  /* 0x00f00000e608783b */ /* 0x000ee20000004200 */
[----:B----4-:R-:W-:Y:S01]  /*15b00*/  FADD.FTZ R88, R66, R101 ;  /* 0x0000006542587221 */ /* 0x010fe20000010000 */
[----:B------:R-:W4:Y:S01]  /*15b10*/  MUFU.EX2 R72, R72 ;  /* 0x0000004800487308 */ /* 0x000f220000000800 */
[----:B------:R-:W-:Y:S01]  /*15b20*/  FFMA.FTZ R66, R73, UR4, -R118 ;  /* 0x0000000449427c23 */ /* 0x000fe20008010876 */
[----:B------:R-:W-:Y:S01]  /*15b30*/  FFMA.FTZ R73, R93, UR4, -R102 ;  /* 0x000000045d497c23 */ /* 0x000fe20008010866 */
[----:B-----5:R-:W-:Y:S01]  /*15b40*/  HMMA.16816.F32.BF16 R28, R48, R32, R28 ;  /* 0x00000020301c723c */ /* 0x020fe2000004181c */
[----:B------:R-:W-:Y:S01]  /*15b50*/  FADD.FTZ R88, R2, R88 ;  /* 0x0000005802587221 */ /* 0x000fe20000010000 */
[----:B--2---:R-:W-:-:S03]  /*15b60*/  FADD.FTZ R70, R92, R70 ;  /* 0x000000465c467221 */ /* 0x004fc60000010000 */
[----:B------:R-:W-:Y:S01]  /*15b70*/  MUFU.EX2 R91, R91 ;  /* 0x0000005b005b7308 */ /* 0x000fe20000000800 */
[----:B------:R-:W-:Y:S01]  /*15b80*/  HMMA.16816.F32.BF16 R4, R48, R34, R4 ;  /* 0x000000223004723c */ /* 0x000fe20000041804 */
[----:B------:R-:W2:Y:S01]  /*15b90*/  LDSM.16.MT88.4 R32, [R232+0xf000] ;  /* 0x00f00000e820783b */ /* 0x000ea20000004200 */
[----:B------:R-:W-:-:S04]  /*15ba0*/  FADD.FTZ R126, R126, R88 ;  /* 0x000000587e7e7221 */ /* 0x000fc80000010000 */
[----:B------:R-:W-:Y:S01]  /*15bb0*/  HMMA.16816.F32.BF16 R36, R48, R40, R36 ;  /* 0x000000283024723c */ /* 0x000fe20000041824 */
[----:B------:R-:W-:Y:S01]  /*15bc0*/  MUFU.EX2 R71, R71 ;  /* 0x0000004700477308 */ /* 0x000fe20000000800 */
[----:B------:R-:W-:-:S04]  /*15bd0*/  FADD.FTZ R126, R127, R126 ;  /* 0x0000007e7f7e7221 */ /* 0x000fc80000010000 */
[----:B------:R-:W-:Y:S01]  /*15be0*/  HMMA.16816.F32.BF16 R12, R48, R42, R12 ;  /* 0x0000002a300c723c */ /* 0x000fe2000004180c */
[----:B------:R-:W5:Y:S01]  /*15bf0*/  LDSM.16.MT88.4 R40, [R231+0xf000] ;  /* 0x00f00000e728783b */ /* 0x000f620000004200 */
[----:B------:R-:W-:Y:S01]  /*15c00*/  FADD.FTZ R126, R128, R126 ;  /* 0x0000007e807e7221 */ /* 0x000fe20000010000 */
[----:B------:R-:W-:Y:S03]  /*15c10*/  MUFU.EX2 R81, R81 ;  /* 0x0000005100517308 */ /* 0x000fe60000000800 */
[----:B-1----:R-:W-:Y:S01]  /*15c20*/  HMMA.16816.F32.BF16 R20, R44, R24, R20 ;  /* 0x000000182c14723c */ /* 0x002fe20000041814 */
[----:B------:R-:W-:-:S04]  /*15c30*/  FADD.FTZ R126, R129, R126 ;  /* 0x0000007e817e7221 */ /* 0x000fc80000010000 */
[----:B------:R-:W1:Y:S01]  /*15c40*/  MUFU.EX2 R61, R61 ;  /* 0x0000003d003d7308 */ /* 0x000e620000000800 */
[----:B------:R-:W-:Y:S01]  /*15c50*/  HMMA.16816.F32.BF16 R16, R44, R26, R16 ;  /* 0x0000001a2c10723c */ /* 0x000fe20000041810 */
[----:B------:R-:W1:Y:S01]  /*15c60*/  LDSM.16.MT88.4 R24, [R236+0xf800] ;  /* 0x00f80000ec18783b */ /* 0x000e620000004200 */
[----:B------:R-:W-:-:S04]  /*15c70*/  FADD.FTZ R142, R142, R126 ;  /* 0x0000007e8e8e7221 */ /* 0x000fc80000010000 */
[----:B---3--:R-:W-:Y:S01]  /*15c80*/  HMMA.16816.F32.BF16 R136, R44, R8, R136 ;  /* 0x000000082c88723c */ /* 0x008fe20000041888 */
[----:B------:R-:W-:Y:S01]  /*15c90*/  MUFU.EX2 R80, R80 ;  /* 0x0000005000507308 */ /* 0x000fe20000000800 */
[----:B------:R-:W-:-:S04]  /*15ca0*/  FADD.FTZ R142, R143, R142 ;  /* 0x0000008e8f8e7221 */ /* 0x000fc80000010000 */
[C---:B------:R-:W-:Y:S01]  /*15cb0*/  HMMA.16816.F32.BF16 R132, R44.reuse, R10, R132 ;  /* 0x0000000a2c84723c */ /* 0x040fe20000041884 */
[----:B------:R-:W3:Y:S01]  /*15cc0*/  LDSM.16.MT88.4 R8, [R230+0xf800] ;  /* 0x00f80000e608783b */ /* 0x000ee20000004200 */
[----:B------:R-:W-:Y:S01]  /*15cd0*/  FADD.FTZ R142, R144, R142 ;  /* 0x0000008e908e7221 */ /* 0x000fe20000010000 */
[----:B------:R-:W1:Y:S03]  /*15ce0*/  MUFU.EX2 R60, R60 ;  /* 0x0000003c003c7308 */ /* 0x000e660000000800 */
[C---:B--2---:R-:W-:Y:S01]  /*15cf0*/  HMMA.16816.F32.BF16 R28, R44.reuse, R32, R28 ;  /* 0x000000202c1c723c */ /* 0x044fe2000004181c */
[----:B------:R-:W-:Y:S02]  /*15d00*/  FADD.FTZ R145, R145, R142 ;  /* 0x0000008e91917221 */ /* 0x000fe40000010000 */
[----:B------:R-:W-:Y:S02]  /*15d10*/  LDSM.16.MT88.4 R140, [R231+0x11800] ;  /* 0x01180000e78c783b */ /* 0x000fe40000004200 */
[----:B------:R-:W-:Y:S01]  /*15d20*/  FADD.FTZ R145, R149, R145 ;  /* 0x0000009195917221 */ /* 0x000fe20000010000 */
[----:B------:R-:W-:Y:S01]  /*15d30*/  HMMA.16816.F32.BF16 R4, R44, R34, R4 ;  /* 0x000000222c04723c */ /* 0x000fe20000041804 */
[----:B------:R-:W2:Y:S01]  /*15d40*/  LDSM.16.MT88.4 R32, [R232+0xf800] ;  /* 0x00f80000e820783b */ /* 0x000ea20000004200 */
[----:B------:R-:W-:Y:S01]  /*15d50*/  MUFU.EX2 R90, R90 ;  /* 0x0000005a005a7308 */ /* 0x000fe20000000800 */
[----:B------:R-:W-:-:S03]  /*15d60*/  FADD.FTZ R150, R150, R145 ;  /* 0x0000009196967221 */ /* 0x000fc60000010000 */
[----:B-----5:R-:W-:Y:S01]  /*15d70*/  HMMA.16816.F32.BF16 R36, R44, R40, R36 ;  /* 0x000000282c24723c */ /* 0x020fe20000041824 */
[----:B------:R-:W-:-:S03]  /*15d80*/  FADD.FTZ R150, R151, R150 ;  /* 0x0000009697967221 */ /* 0x000fc60000010000 */
[----:B------:R-:W5:Y:S01]  /*15d90*/  MUFU.EX2 R63, R63 ;  /* 0x0000003f003f7308 */ /* 0x000f620000000800 */
[----:B------:R-:W-:Y:S01]  /*15da0*/  FADD.FTZ R152, R152, R150 ;  /* 0x0000009698987221 */ /* 0x000fe20000010000 */
[----:B------:R-:W-:Y:S01]  /*15db0*/  HMMA.16816.F32.BF16 R12, R44, R42, R12 ;  /* 0x0000002a2c0c723c */ /* 0x000fe2000004180c */
[----:B------:R-:W2:Y:S02]  /*15dc0*/  LDSM.16.MT88.4 R40, [R231+0xf800] ;  /* 0x00f80000e728783b */ /* 0x000ea40000004200 */
[----:B------:R-:W-:Y:S02]  /*15dd0*/  FADD.FTZ R152, R156, R152 ;  /* 0x000000989c987221 */ /* 0x000fe40000010000 */
[----:B------:R-:W-:Y:S01]  /*15de0*/  LDSM.16.MT88.4 R148, [R232+0x11800] ;  /* 0x01180000e894783b */ /* 0x000fe20000004200 */
[----:B------:R-:W-:Y:S01]  /*15df0*/  MUFU.EX2 R89, R89 ;  /* 0x0000005900597308 */ /* 0x000fe20000000800 */
[C---:B----4-:R-:W-:Y:S01]  /*15e00*/  F2FP.BF16.F32.PACK_AB R44, R72.reuse, R92 ;  /* 0x0000005c482c723e */ /* 0x050fe200000010ff */
[----:B------:R-:W-:Y:S01]  /*15e10*/  FADD.FTZ R157, R157, R152 ;  /* 0x000000989d9d7221 */ /* 0x000fe20000010000 */
[----:B-1----:R-:W-:Y:S01]  /*15e20*/  F2FP.BF16.F32.PACK_AB R45, R61, R81 ;  /* 0x000000513d2d723e */ /* 0x002fe200000010ff */
[----:B------:R-:W-:Y:S01]  /*15e30*/  FADD.FTZ R72, R72, R70 ;  /* 0x0000004648487221 */ /* 0x000fe20000010000 */
[----:B------:R-:W-:Y:S01]  /*15e40*/  F2FP.BF16.F32.PACK_AB R46, R71, R91 ;  /* 0x0000005b472e723e */ /* 0x000fe200000010ff */
[----:B------:R-:W-:Y:S01]  /*15e50*/  FADD.FTZ R157, R158, R157 ;  /* 0x0000009d9e9d7221 */ /* 0x000fe20000010000 */
[----:B------:R-:W-:Y:S01]  /*15e60*/  F2FP.BF16.F32.PACK_AB R47, R60, R80 ;  /* 0x000000503c2f723e */ /* 0x000fe200000010ff */
[----:B------:R-:W1:Y:S01]  /*15e70*/  MUFU.EX2 R74, R74 ;  /* 0x0000004a004a7308 */ /* 0x000e620000000800 */
[----:B-----5:R-:W-:Y:S01]  /*15e80*/  F2FP.BF16.F32.PACK_AB R48, R63, R90 ;  /* 0x0000005a3f30723e */ /* 0x020fe200000010ff */
[----:B------:R-:W-:Y:S01]  /*15e90*/  FADD.FTZ R159, R159, R157 ;  /* 0x0000009d9f9f7221 */ /* 0x000fe20000010000 */
[----:B------:R-:W-:-:S03]  /*15ea0*/  FADD.FTZ R72, R91, R72 ;  /* 0x000000485b487221 */ /* 0x000fc60000010000 */
[C---:B------:R-:W-:Y:S01]  /*15eb0*/  HMMA.16816.F32.BF16 R20, R44.reuse, R24, R20 ;  /* 0x000000182c14723c */ /* 0x040fe20000041814 */
[----:B------:R-:W-:Y:S01]  /*15ec0*/  FADD.FTZ R159, R163, R159 ;  /* 0x0000009fa39f7221 */ /* 0x000fe20000010000 */
[----:B------:R-:W-:Y:S01]  /*15ed0*/  MUFU.EX2 R79, R79 ;  /* 0x0000004f004f7308 */ /* 0x000fe20000000800 */
[----:B------:R-:W-:Y:S02]  /*15ee0*/  FADD.FTZ R71, R71, R72 ;  /* 0x0000004847477221 */ /* 0x000fe40000010000 */
[----:B------:R-:W-:Y:S01]  /*15ef0*/  FADD.FTZ R164, R164, R159 ;  /* 0x0000009fa4a47221 */ /* 0x000fe20000010000 */
[C---:B------:R-:W-:Y:S01]  /*15f00*/  HMMA.16816.F32.BF16 R16, R44.reuse, R26, R16 ;  /* 0x0000001a2c10723c */ /* 0x040fe20000041810 */
[----:B------:R-:W4:Y:S01]  /*15f10*/  LDSM.16.MT88.4 R24, [R236+0x10000] ;  /* 0x01000000ec18783b */ /* 0x000f220000004200 */
[----:B------:R-:W-:Y:S01]  /*15f20*/  FADD.FTZ R71, R90, R71 ;  /* 0x000000475a477221 */ /* 0x000fe20000010000 */
[----:B------:R-:W-:Y:S01]  /*15f30*/  FADD.FTZ R165, R165, R164 ;  /* 0x000000a4a5a57221 */ /* 0x000fe20000010000 */
[----:B------:R-:W5:Y:S01]  /*15f40*/  MUFU.EX2 R58, R58 ;  /* 0x0000003a003a7308 */ /* 0x000f620000000800 */
[----:B-1----:R-:W-:Y:S01]  /*15f50*/  F2FP.BF16.F32.PACK_AB R50, R74, R89 ;  /* 0x000000594a32723e */ /* 0x002fe200000010ff */
[----:B---3--:R-:W-:Y:S01]  /*15f60*/  HMMA.16816.F32.BF16 R136, R44, R8, R136 ;  /* 0x000000082c88723c */ /* 0x008fe20000041888 */
[----:B------:R-:W-:Y:S01]  /*15f70*/  FADD.FTZ R165, R179, R165 ;  /* 0x000000a5b3a57221 */ /* 0x000fe20000010000 */
[----:B------:R-:W-:Y:S01]  /*15f80*/  LDSM.16.MT88.4 R156, [R236+0x11800] ;  /* 0x01180000ec9c783b */ /* 0x000fe20000004200 */
[----:B------:R-:W-:-:S02]  /*15f90*/  FADD.FTZ R63, R63, R71 ;  /* 0x000000473f3f7221 */ /* 0x000fc40000010000 */
[----:B------:R-:W-:Y:S01]  /*15fa0*/  FADD.FTZ R187, R187, R165 ;  /* 0x000000a5bbbb7221 */ /* 0x000fe20000010000 */
[----:B------:R-:W-:Y:S01]  /*15fb0*/  MUFU.EX2 R78, R78 ;  /* 0x0000004e004e7308 */ /* 0x000fe20000000800 */
[----:B------:R-:W-:Y:S01]  /*15fc0*/  HMMA.16816.F32.BF16 R132, R44, R10, R132 ;  /* 0x0000000a2c84723c */ /* 0x000fe20000041884 */
[----:B------:R-:W1:Y:S01]  /*15fd0*/  LDSM.16.MT88.4 R8, [R230+0x10000] ;  /* 0x01000000e608783b */ /* 0x000e620000004200 */
[----:B------:R-:W-:Y:S01]  /*15fe0*/  FADD.FTZ R187, R188, R187 ;  /* 0x000000bbbcbb7221 */ /* 0x000fe20000010000 */
[----:B------:R-:W-:-:S03]  /*15ff0*/  FADD.FTZ R63, R89, R63 ;  /* 0x0000003f593f7221 */ /* 0x000fc60000010000 */
[C---:B--2---:R-:W-:Y:S01]  /*16000*/  HMMA.16816.F32.BF16 R28, R44.reuse, R32, R28 ;  /* 0x000000202c1c723c */ /* 0x044fe2000004181c */
[----:B------:R-:W2:Y:S01]  /*16010*/  MUFU.EX2 R57, R57 ;  /* 0x0000003900397308 */ /* 0x000ea20000000800 */
[----:B-----5:R-:W-:Y:S01]  /*16020*/  F2FP.BF16.F32.PACK_AB R49, R58, R79 ;  /* 0x0000004f3a31723e */ /* 0x020fe200000010ff */
[----:B------:R-:W-:Y:S01]  /*16030*/  FADD.FTZ R189, R189, R187 ;  /* 0x000000bbbdbd7221 */ /* 0x000fe20000010000 */
[----:B------:R-:W-:Y:S02]  /*16040*/  FADD.FTZ R74, R74, R63 ;  /* 0x0000003f4a4a7221 */ /* 0x000fe40000010000 */
[----:B------:R-:W-:Y:S01]  /*16050*/  HMMA.16816.F32.BF16 R4, R44, R34, R4 ;  /* 0x000000222c04723c */ /* 0x000fe20000041804 */
[----:B------:R-:W3:Y:S01]  /*16060*/  LDSM.16.MT88.4 R32, [R232+0x10000] ;  /* 0x01000000e820783b */ /* 0x000ee20000004200 */
[----:B------:R-:W-:Y:S01]  /*16070*/  FADD.FTZ R189, R191, R189 ;  /* 0x000000bdbfbd7221 */ /* 0x000fe20000010000 */
[----:B------:R-:W5:Y:S01]  /*16080*/  MUFU.EX2 R66, R66 ;  /* 0x0000004200427308 */ /* 0x000f620000000800 */
[----:B------:R-:W-:-:S02]  /*16090*/  FADD.FTZ R74, R67, R74 ;  /* 0x0000004a434a7221 */ /* 0x000fc40000010000 */
[----:B------:R-:W-:Y:S01]  /*160a0*/  HMMA.16816.F32.BF16 R36, R44, R40, R36 ;  /* 0x000000282c24723c */ /* 0x000fe20000041824 */
[----:B------:R-:W-:-:S04]  /*160b0*/  FADD.FTZ R192, R192, R189 ;  /* 0x000000bdc0c07221 */ /* 0x000fc80000010000 */
[----:B------:R-:W-:Y:S01]  /*160c0*/  MUFU.EX2 R2, R94 ;  /* 0x0000005e00027308 */ /* 0x000fe20000000800 */
[----:B------:R-:W-:Y:S01]  /*160d0*/  HMMA.16816.F32.BF16 R12, R44, R42, R12 ;  /* 0x0000002a2c0c723c */ /* 0x000fe2000004180c */
[----:B------:R-:W5:Y:S01]  /*160e0*/  LDSM.16.MT88.4 R40, [R231+0x10000] ;  /* 0x01000000e728783b */ /* 0x000f620000004200 */
[----:B--2---:R-:W-:Y:S01]  /*160f0*/  F2FP.BF16.F32.PACK_AB R51, R57, R78 ;  /* 0x0000004e3933723e */ /* 0x004fe200000010ff */
[----:B------:R-:W-:Y:S02]  /*16100*/  FADD.FTZ R192, R184, R192 ;  /* 0x000000c0b8c07221 */ /* 0x000fe40000010000 */
[----:B------:R-:W-:Y:S02]  /*16110*/  LDSM.16.MT88.4 R44, [R230+0x10800] ;  /* 0x01080000e62c783b */ /* 0x000fe40000004200 */
[----:B------:R-:W-:Y:S01]  /*16120*/  MUFU.EX2 R59, R59 ;  /* 0x0000003b003b7308 */ /* 0x000fe20000000800 */
[----:B------:R-:W-:Y:S01]  /*16130*/  FADD.FTZ R186, R186, R192 ;  /* 0x000000c0baba7221 */ /* 0x000fe20000010000 */
[----:B----4-:R-:W-:Y:S03]  /*16140*/  HMMA.16816.F32.BF16 R20, R48, R24, R20 ;  /* 0x000000183014723c */ /* 0x010fe60000041814 */
[----:B------:R-:W-:-:S03]  /*16150*/  FADD.FTZ R181, R181, R186 ;  /* 0x000000bab5b57221 */ /* 0x000fc60000010000 */
[----:B------:R-:W-:Y:S01]  /*16160*/  HMMA.16816.F32.BF16 R16, R48, R26, R16 ;  /* 0x0000001a3010723c */ /* 0x000fe20000041810 */
[----:B------:R-:W2:Y:S01]  /*16170*/  LDSM.16.MT88.4 R24, [R236+0x10800] ;  /* 0x01080000ec18783b */ /* 0x000ea20000004200 */
[----:B------:R-:W-:Y:S01]  /*16180*/  MUFU.EX2 R73, R73 ;  /* 0x0000004900497308 */ /* 0x000fe20000000800 */
[----:B------:R-:W-:-:S03]  /*16190*/  FADD.FTZ R181, R176, R181 ;  /* 0x000000b5b0b57221 */ /* 0x000fc60000010000 */
[----:B-1----:R-:W-:Y:S01]  /*161a0*/  HMMA.16816.F32.BF16 R136, R48, R8, R136 ;  /* 0x000000083088723c */ /* 0x002fe20000041888 */
[----:B------:R-:W-:-:S03]  /*161b0*/  FADD.FTZ R174, R174, R181 ;  /* 0x000000b5aeae7221 */ /* 0x000fc60000010000 */
[----:B------:R-:W1:Y:S01]  /*161c0*/  MUFU.EX2 R56, R56 ;  /* 0x0000003800387308 */ /* 0x000e620000000800 */
[----:B------:R-:W-:Y:S01]  /*161d0*/  FADD.FTZ R174, R175, R174 ;  /* 0x000000aeafae7221 */ /* 0x000fe20000010000 */
[----:B------:R-:W-:Y:S01]  /*161e0*/  HMMA.16816.F32.BF16 R132, R48, R10, R132 ;  /* 0x0000000a3084723c */ /* 0x000fe20000041884 */
[----:B------:R-:W4:Y:S02]  /*161f0*/  LDSM.16.MT88.4 R8, [R231+0x10800] ;  /* 0x01080000e708783b */ /* 0x000f240000004200 */
[----:B------:R-:W-:-:S03]  /*16200*/  FADD.FTZ R171, R171, R174 ;  /* 0x000000aeabab7221 */ /* 0x000fc60000010000 */
[----:B------:R-:W-:Y:S01]  /*16210*/  MUFU.EX2 R52, R52 ;  /* 0x0000003400347308 */ /* 0x000fe20000000800 */
[----:B---3--:R-:W-:Y:S01]  /*16220*/  HMMA.16816.F32.BF16 R28, R48, R32, R28 ;  /* 0x00000020301c723c */ /* 0x008fe2000004181c */
[----:B------:R-:W-:-:S04]  /*16230*/  FADD.FTZ R171, R170, R171 ;  /* 0x000000abaaab7221 */ /* 0x000fc80000010000 */
[----:B------:R-:W-:Y:S01]  /*16240*/  FADD.FTZ R131, R131, R171 ;  /* 0x000000ab83837221 */ /* 0x000fe20000010000 */
[----:B------:R-:W-:Y:S01]  /*16250*/  HMMA.16816.F32.BF16 R4, R48, R34, R4 ;  /* 0x000000223004723c */ /* 0x000fe20000041804 */
[----:B------:R-:W3:Y:S01]  /*16260*/  MUFU.EX2 R77, R77 ;  /* 0x0000004d004d7308 */ /* 0x000ee20000000800 */
[----:B------:R-:W4:Y:S01]  /*16270*/  LDSM.16.MT88.4 R32, [R232+0x10800] ;  /* 0x01080000e820783b */ /* 0x000f220000004200 */
[----:B------:R-:W-:-:S03]  /*16280*/  FADD.FTZ R131, R168, R131 ;  /* 0x00000083a8837221 */ /* 0x000fc60000010000 */
[C---:B-----5:R-:W-:Y:S01]  /*16290*/  HMMA.16816.F32.BF16 R36, R48.reuse, R40, R36 ;  /* 0x000000283024723c */ /* 0x060fe20000041824 */
[----:B------:R-:W-:Y:S02]  /*162a0*/  FADD.FTZ R69, R69, R131 ;  /* 0x0000008345457221 */ /* 0x000fe40000010000 */
[----:B------:R-:W-:Y:S02]  /*162b0*/  MUFU.EX2 R0, R95 ;  /* 0x0000005f00007308 */ /* 0x000fe40000000800 */
[----:B------:R-:W-:Y:S01]  /*162c0*/  FADD.FTZ R69, R83, R69 ;  /* 0x0000004553457221 */ /* 0x000fe20000010000 */
[----:B------:R-:W-:Y:S01]  /*162d0*/  HMMA.16816.F32.BF16 R12, R48, R42, R12 ;  /* 0x0000002a300c723c */ /* 0x000fe2000004180c */
[C---:B------:R-:W-:Y:S01]  /*162e0*/  F2FP.BF16.F32.PACK_AB R40, R66.reuse, R67 ;  /* 0x000000434228723e */ /* 0x040fe200000010ff */
[----:B------:R-:W-:Y:S01]  /*162f0*/  FADD.FTZ R66, R66, R74 ;  /* 0x0000004a42427221 */ /* 0x000fe20000010000 */
[----:B-1----:R-:W-:Y:S01]  /*16300*/  F2FP.BF16.F32.PACK_AB R41, R56, R73 ;  /* 0x000000493829723e */ /* 0x002fe200000010ff */
[----:B------:R-:W-:Y:S01]  /*16310*/  FADD.FTZ R69, R68, R69 ;  /* 0x0000004544457221 */ /* 0x000fe20000010000 */
[----:B------:R-:W-:Y:S01]  /*16320*/  MUFU.EX2 R75, R75 ;  /* 0x0000004b004b7308 */ /* 0x000fe20000000800 */
[----:B------:R-:W-:Y:S01]  /*16330*/  FADD.FTZ R66, R2, R66 ;  /* 0x0000004202427221 */ /* 0x000fe20000010000 */
[----:B------:R-:W-:Y:S01]  /*16340*/  F2FP.BF16.F32.PACK_AB R42, R59, R2 ;  /* 0x000000023b2a723e */ /* 0x000fe200000010ff */
[--C-:B------:R-:W-:Y:S01]  /*16350*/  FFMA.FTZ R51, R54, UR4, -R102.reuse ;  /* 0x0000000436337c23 */ /* 0x100fe20008010866 */
[----:B---3--:R-:W-:Y:S01]  /*16360*/  F2FP.BF16.F32.PACK_AB R43, R77, R52 ;  /* 0x000000344d2b723e */ /* 0x008fe200000010ff */
[----:B------:R-:W-:Y:S01]  /*16370*/  FFMA.FTZ R54, R76, UR4, -R102 ;  /* 0x000000044c367c23 */ /* 0x000fe20008010866 */
[--C-:B------:R-:W-:Y:S01]  /*16380*/  FFMA.FTZ R48, R96, UR4, -R118.reuse ;  /* 0x0000000460307c23 */ /* 0x100fe20008010876 */
[--C-:B------:R-:W-:Y:S01]  /*16390*/  FFMA.FTZ R49, R87, UR4, -R118.reuse ;  /* 0x0000000457317c23 */ /* 0x100fe20008010876 */
[----:B------:R-:W-:Y:S01]  /*163a0*/  FFMA.FTZ R50, R86, UR4, -R118 ;  /* 0x0000000456327c23 */ /* 0x000fe20008010876 */
[----:B------:R-:W-:Y:S01]  /*163b0*/  FFMA.FTZ R76, R97, UR4, -R102 ;  /* 0x00000004614c7c23 */ /* 0x000fe20008010866 */
[----:B------:R-:W-:Y:S01]  /*163c0*/  MUFU.EX2 R51, R51 ;  /* 0x0000003300337308 */ /* 0x000fe20000000800 */
[----:B--2---:R-:W-:Y:S01]  /*163d0*/  HMMA.16816.F32.BF16 R20, R40, R24, R20 ;  /* 0x000000182814723c */ /* 0x004fe20000041814 */
[----:B------:R-:W-:Y:S01]  /*163e0*/  FFMA.FTZ R86, R100, UR4, -R118 ;  /* 0x0000000464567c23 */ /* 0x000fe20008010876 */
[----:B------:R-:W-:Y:S01]  /*163f0*/  FADD.FTZ R82, R82, R69 ;  /* 0x0000004552527221 */ /* 0x000fe20000010000 */
[----:B------:R-:W-:Y:S01]  /*16400*/  FADD.FTZ R59, R59, R66 ;  /* 0x000000423b3b7221 */ /* 0x000fe20000010000 */
[----:B------:R-:W-:-:S02]  /*16410*/  MOV R2, R120 ;  /* 0x0000007800027202 */ /* 0x000fc40000000f00 */
[----:B------:R-:W-:Y:S01]  /*16420*/  HMMA.16816.F32.BF16 R16, R40, R26, R16 ;  /* 0x0000001a2810723c */ /* 0x000fe20000041810 */
[----:B------:R-:W1:Y:S01]  /*16430*/  LDSM.16.MT88.4 R24, [R236+0x11000] ;  /* 0x01100000ec18783b */ /* 0x000e620000004200 */
[----:B------:R-:W2:Y:S01]  /*16440*/  MUFU.EX2 R48, R48 ;  /* 0x0000003000307308 */ /* 0x000ea20000000800 */
[----:B------:R-:W-:-:S03]  /*16450*/  FADD.FTZ R82, R62, R82 ;  /* 0x000000523e527221 */ /* 0x000fc60000010000 */
[----:B----4-:R-:W-:Y:S01]  /*16460*/  HMMA.16816.F32.BF16 R36, R40, R8, R36 ;  /* 0x000000082824723c */ /* 0x010fe20000041824 */
[----:B------:R-:W-:-:S03]  /*16470*/  FADD.FTZ R82, R81, R82 ;  /* 0x0000005251527221 */ /* 0x000fc60000010000 */
[----:B------:R-:W3:Y:S01]  /*16480*/  MUFU.EX2 R49, R49 ;  /* 0x0000003100317308 */ /* 0x000ee20000000800 */
[----:B------:R-:W-:Y:S01]  /*16490*/  FADD.FTZ R61, R61, R82 ;  /* 0x000000523d3d7221 */ /* 0x000fe20000010000 */
[----:B------:R-:W-:Y:S01]  /*164a0*/  HMMA.16816.F32.BF16 R12, R40, R10, R12 ;  /* 0x0000000a280c723c */ /* 0x000fe2000004180c */
[----:B------:R-:W4:Y:S02]  /*164b0*/  LDSM.16.MT88.4 R8, [R232+0x11000] ;  /* 0x01100000e808783b */ /* 0x000f240000004200 */
[----:B------:R-:W-:-:S03]  /*164c0*/  FADD.FTZ R61, R80, R61 ;  /* 0x0000003d503d7221 */ /* 0x000fc60000010000 */
[----:B------:R-:W-:Y:S01]  /*164d0*/  MUFU.EX2 R50, R50 ;  /* 0x0000003200327308 */ /* 0x000fe20000000800 */
[----:B------:R-:W-:Y:S01]  /*164e0*/  HMMA.16816.F32.BF16 R28, R40, R32, R28 ;  /* 0x00000020281c723c */ /* 0x000fe2000004181c */
[----:B------:R-:W-:Y:S01]  /*164f0*/  FADD.FTZ R60, R60, R61 ;  /* 0x0000003d3c3c7221 */ /* 0x000fe20000010000 */
[----:B--2---:R-:W-:-:S03]  /*16500*/  FADD.FTZ R59, R48, R59 ;  /* 0x0000003b303b7221 */ /* 0x004fc60000010000 */
[----:B------:R-:W-:Y:S01]  /*16510*/  FADD.FTZ R60, R79, R60 ;  /* 0x0000003c4f3c7221 */ /* 0x000fe20000010000 */
[----:B------:R-:W-:Y:S01]  /*16520*/  HMMA.16816.F32.BF16 R4, R40, R34, R4 ;  /* 0x000000222804723c */ /* 0x000fe20000041804 */
[----:B------:R-:W2:Y:S01]  /*16530*/  MUFU.EX2 R54, R54 ;  /* 0x0000003600367308 */ /* 0x000ea20000000800 */
[----:B------:R-:W5:Y:S01]  /*16540*/  LDSM.16.MT88.4 R32, [R231+0x11000] ;  /* 0x01100000e720783b */ /* 0x000f620000004200 */
[----:B------:R-:W-:-:S03]  /*16550*/  FADD.FTZ R58, R58, R60 ;  /* 0x0000003c3a3a7221 */ /* 0x000fc60000010000 */
[C---:B------:R-:W-:Y:S01]  /*16560*/  HMMA.16816.F32.BF16 R136, R40.reuse, R44, R136 ;  /* 0x0000002c2888723c */ /* 0x040fe20000041888 */
[----:B------:R-:W-:Y:S02]  /*16570*/  FADD.FTZ R58, R78, R58 ;  /* 0x0000003a4e3a7221 */ /* 0x000fe40000010000 */
[----:B------:R-:W1:Y:S02]  /*16580*/  MUFU.EX2 R76, R76 ;  /* 0x0000004c004c7308 */ /* 0x000e640000000800 */
[----:B------:R-:W-:Y:S01]  /*16590*/  FADD.FTZ R57, R57, R58 ;  /* 0x0000003a39397221 */ /* 0x000fe20000010000 */
[----:B------:R-:W-:Y:S01]  /*165a0*/  HMMA.16816.F32.BF16 R132, R40, R46, R132 ;  /* 0x0000002e2884723c */ /* 0x000fe20000041884 */
[----:B------:R-:W5:Y:S02]  /*165b0*/  LDSM.16.MT88.4 R44, [R230+0x11000] ;  /* 0x01100000e62c783b */ /* 0x000f640000004200 */
[----:B------:R-:W-:Y:S02]  /*165c0*/  FADD.FTZ R57, R73, R57 ;  /* 0x0000003949397221 */ /* 0x000fe40000010000 */
[----:B------:R-:W4:Y:S02]  /*165d0*/  MUFU.EX2 R86, R86 ;  /* 0x0000005600567308 */ /* 0x000f240000000800 */
[C---:B---3--:R-:W-:Y:S01]  /*165e0*/  F2FP.BF16.F32.PACK_AB R40, R49.reuse, R48 ;  /* 0x000000303128723e */ /* 0x048fe200000010ff */
[----:B------:R-:W-:Y:S01]  /*165f0*/  FADD.FTZ R56, R56, R57 ;  /* 0x0000003938387221 */ /* 0x000fe20000010000 */
[----:B--2---:R-:W-:Y:S01]  /*16600*/  F2FP.BF16.F32.PACK_AB R41, R54, R51 ;  /* 0x000000333629723e */ /* 0x004fe200000010ff */
[----:B------:R-:W-:Y:S01]  /*16610*/  FADD.FTZ R49, R49, R59 ;  /* 0x0000003b31317221 */ /* 0x000fe20000010000 */
[----:B------:R-:W-:Y:S01]  /*16620*/  F2FP.BF16.F32.PACK_AB R42, R50, R0 ;  /* 0x00000000322a723e */ /* 0x000fe200000010ff */
[----:B------:R-:W-:Y:S01]  /*16630*/  FADD.FTZ R56, R52, R56 ;  /* 0x0000003834387221 */ /* 0x000fe20000010000 */
[----:B------:R-:W2:Y:S01]  /*16640*/  MUFU.EX2 R85, R85 ;  /* 0x0000005500557308 */ /* 0x000ea20000000800 */
[----:B-1----:R-:W-:Y:S01]  /*16650*/  F2FP.BF16.F32.PACK_AB R43, R75, R76 ;  /* 0x0000004c4b2b723e */ /* 0x002fe200000010ff */
[----:B------:R-:W-:Y:S01]  /*16660*/  FADD.FTZ R49, R0, R49 ;  /* 0x0000003100317221 */ /* 0x000fe20000010000 */
[----:B------:R-:W-:Y:S01]  /*16670*/  FADD.FTZ R77, R77, R56 ;  /* 0x000000384d4d7221 */ /* 0x000fe20000010000 */
[----:B------:R-:W-:-:S02]  /*16680*/  MOV R0, R119 ;  /* 0x0000007700007202 */ /* 0x000fc40000000f00 */
[----:B------:R-:W-:Y:S01]  /*16690*/  FADD.FTZ R50, R50, R49 ;  /* 0x0000003132327221 */ /* 0x000fe20000010000 */
[----:B------:R-:W-:Y:S01]  /*166a0*/  FADD.FTZ R77, R51, R77 ;  /* 0x0000004d334d7221 */ /* 0x000fe20000010000 */
[----:B------:R-:W-:Y:S01]  /*166b0*/  HMMA.16816.F32.BF16 R20, R40, R24, R20 ;  /* 0x000000182814723c */ /* 0x000fe20000041814 */
[----:B------:R-:W1:Y:S01]  /*166c0*/  MUFU.EX2 R24, R99 ;  /* 0x0000006300187308 */ /* 0x000e620000000800 */
[----:B----4-:R-:W-:Y:S01]  /*166d0*/  FADD.FTZ R50, R86, R50 ;  /* 0x0000003256327221 */ /* 0x010fe20000010000 */
[----:B------:R-:W-:-:S03]  /*166e0*/  FADD.FTZ R54, R54, R77 ;  /* 0x0000004d36367221 */ /* 0x000fc60000010000 */
[C---:B------:R-:W-:Y:S01]  /*166f0*/  HMMA.16816.F32.BF16 R16, R40.reuse, R26, R16 ;  /* 0x0000001a2810723c */ /* 0x040fe20000041810 */
[----:B------:R-:W-:Y:S01]  /*16700*/  FFMA.FTZ R25, R98, UR4, -R102 ;  /* 0x0000000462197c23 */ /* 0x000fe20008010866 */
[----:B------:R-:W-:Y:S01]  /*16710*/  FADD.FTZ R54, R76, R54 ;  /* 0x000000364c367221 */ /* 0x000fe20000010000 */
[----:B------:R-:W3:Y:S01]  /*16720*/  MUFU.EX2 R250, R250 ;  /* 0x000000fa00fa7308 */ /* 0x000ee20000000800 */
[----:B--2---:R-:W-:Y:S02]  /*16730*/  FADD.FTZ R50, R85, R50 ;  /* 0x0000003255327221 */ /* 0x004fe40000010000 */
[----:B------:R-:W-:Y:S01]  /*16740*/  HMMA.16816.F32.BF16 R28, R40, R8, R28 ;  /* 0x00000008281c723c */ /* 0x000fe2000004181c */
[----:B------:R-:W-:Y:S01]  /*16750*/  FFMA.FTZ R26, R55, UR4, -R102 ;  /* 0x00000004371a7c23 */ /* 0x000fe20008010866 */
[----:B------:R-:W-:-:S03]  /*16760*/  FADD.FTZ R75, R75, R54 ;  /* 0x000000364b4b7221 */ /* 0x000fc60000010000 */
[----:B------:R-:W2:Y:S01]  /*16770*/  MUFU.EX2 R25, R25 ;  /* 0x0000001900197308 */ /* 0x000ea20000000800 */
[----:B------:R-:W-:Y:S01]  /*16780*/  HMMA.16816.F32.BF16 R4, R40, R10, R4 ;  /* 0x0000000a2804723c */ /* 0x000fe20000041804 */
[----:B------:R-:W-:Y:S01]  /*16790*/  F2FP.BF16.F32.PACK_AB R8, R85, R86 ;  /* 0x000000565508723e */ /* 0x000fe200000010ff */
[----:B-1----:R-:W-:-:S04]  /*167a0*/  FADD.FTZ R50, R24, R50 ;  /* 0x0000003218327221 */ /* 0x002fc80000010000 */
[----:B-----5:R-:W-:Y:S01]  /*167b0*/  HMMA.16816.F32.BF16 R36, R40, R32, R36 ;  /* 0x000000202824723c */ /* 0x020fe20000041824 */
[----:B------:R-:W1:Y:S01]  /*167c0*/  MUFU.EX2 R26, R26 ;  /* 0x0000001a001a7308 */ /* 0x000e620000000800 */
[C---:B---3--:R-:W-:Y:S01]  /*167d0*/  F2FP.BF16.F32.PACK_AB R10, R250.reuse, R24 ;  /* 0x00000018fa0a723e */ /* 0x048fe200000010ff */
[----:B------:R-:W-:-:S03]  /*167e0*/  FADD.FTZ R250, R250, R50 ;  /* 0x00000032fafa7221 */ /* 0x000fc60000010000 */
[C---:B------:R-:W-:Y:S03]  /*167f0*/  HMMA.16816.F32.BF16 R12, R40.reuse, R34, R12 ;  /* 0x00000022280c723c */ /* 0x040fe6000004180c */
[----:B------:R-:W3:Y:S01]  /*16800*/  MUFU.EX2 R3, R3 ;  /* 0x0000000300037308 */ /* 0x000ee20000000800 */
[----:B--2---:R-:W-:Y:S02]  /*16810*/  FADD.FTZ R75, R25, R75 ;  /* 0x0000004b194b7221 */ /* 0x004fe40000010000 */
[C---:B------:R-:W-:Y:S05]  /*16820*/  HMMA.16816.F32.BF16 R136, R40.reuse, R44, R136 ;  /* 0x0000002c2888723c */ /* 0x040fea0000041888 */
[----:B------:R-:W2:Y:S01]  /*16830*/  MUFU.EX2 R251, R251 ;  /* 0x000000fb00fb7308 */ /* 0x000ea20000000800 */
[C---:B-1----:R-:W-:Y:S01]  /*16840*/  F2FP.BF16.F32.PACK_AB R9, R26.reuse, R25 ;  /* 0x000000191a09723e */ /* 0x042fe200000010ff */
[----:B------:R-:W-:Y:S01]  /*16850*/  HMMA.16816.F32.BF16 R132, R40, R46, R132 ;  /* 0x0000002e2884723c */ /* 0x000fe20000041884 */
[----:B------:R-:W-:-:S04]  /*16860*/  FADD.FTZ R75, R26, R75 ;  /* 0x0000004b1a4b7221 */ /* 0x000fc80000010000 */
[----:B---3--:R-:W-:Y:S01]  /*16870*/  FADD.FTZ R75, R3, R75 ;  /* 0x0000004b034b7221 */ /* 0x008fe20000010000 */
        /* <DEDUP_REMOVED lines=12> */
.L_x_3768:
[----:B------:R-:W-:Y:S05]  /*16940*/  @!P1 BRA `(.L_x_3776) ;  /* 0x0000008000789947 */ /* 0x000fea0003800000 */
[----:B------:R-:W-:Y:S01]  /*16950*/  ULEA UR7, -UR8, URZ, 0x8 ;  /* 0x0000003f08077291 */ /* 0x000fe2000f8e413f */
[----:B------:R-:W-:Y:S01]  /*16960*/  IMAD.MOV.U32 R165, RZ, RZ, R0 ;  /* 0x000000ffffa57224 */ /* 0x000fe200078e0000 */
[----:B------:R-:W-:Y:S01]  /*16970*/  ULDC UR21, c[0x0][0x2d0] ;  /* 0x0000b40000157ab9 */ /* 0x000fe20000000800 */
[----:B------:R-:W-:Y:S01]  /*16980*/  IMAD.MOV.U32 R164, RZ, RZ, R2 ;  /* 0x000000ffffa47224 */ /* 0x000fe200078e0002 */
[----:B------:R-:W-:Y:S02]  /*16990*/  USHF.R.S32.HI UR6, URZ, 0x1f, UR7 ;  /* 0x0000001f3f067899 */ /* 0x000fe40008011407 */
[----:B------:R-:W-:Y:S01]  /*169a0*/  MOV R247, UR7 ;  /* 0x0000000700f77c02 */ /* 0x000fe20008000f00 */
[----:B------:R-:W-:Y:S01]  /*169b0*/  ULDC UR20, c[0x0][0x39c] ;  /* 0x0000e70000147ab9 */ /* 0x000fe20000000800 */
[----:B------:R-:W-:Y:S01]  /*169c0*/  ULDC UR4, c[0x0][0x2ec] ;  /* 0x0000bb0000047ab9 */ /* 0x000fe20000000800 */
[----:B------:R-:W-:Y:S01]  /*169d0*/  ULDC.64 UR8, c[0x0][0x248] ;  /* 0x0000920000087ab9 */ /* 0x000fe20000000a00 */
[----:B------:R-:W-:Y:S01]  /*169e0*/  MOV R246, UR6 ;  /* 0x0000000600f67c02 */ /* 0x000fe20008000f00 */
[----:B------:R-:W-:Y:S01]  /*169f0*/  ULDC.64 UR16, c[0x0][0x250] ;  /* 0x0000940000107ab9 */ /* 0x000fe20000000a00 */
[----:B------:R-:W-:-:S05]  /*16a00*/  ULDC.64 UR6, c[0x0][0x250] ;  /* 0x0000940000067ab9 */ /* 0x000fca0000000a00 */
.L_x_3780:
        /* <DEDUP_REMOVED lines=75> */
.L_x_3777:
[CC--:B------:R-:W-:Y:S01]  /*16ec0*/  LEA R24, P2, R10.reuse, R65.reuse, 0x1 ;  /* 0x000000410a187211 */ /* 0x0c0fe200078408ff */
[----:B------:R-:W-:Y:S01]  /*16ed0*/  @P0 STS.128 [R241+0xa000], RZ ;  /* 0x00a000fff1000388 */ /* 0x000fe20000000c00 */
[C---:B------:R-:W-:Y:S01]  /*16ee0*/  @!P0 IADD3 R12, P1, R10.reuse, UR25, RZ ;  /* 0x000000190a0c8c10 */ /* 0x040fe2000ff3e0ff */
[----:B------:R-:W3:Y:S01]  /*16ef0*/  @!P0 LDC.64 R6, c[0x0][0x250] ;  /* 0x00009400ff068b82 */ /* 0x000ee20000000a00 */
[----:B------:R-:W-:Y:S01]  /*16f00*/  LEA.HI.X R25, R10, R64, R0, 0x1, P2 ;  /* 0x000000400a197211 */ /* 0x000fe200010f0c00 */
[----:B--2---:R-:W-:Y:S01]  /*16f10*/  @!P0 IMAD R9, R9, 0x30, RZ ;  /* 0x0000003009098824 */ /* 0x004fe200078e02ff */
[----:B------:R-:W-:Y:S01]  /*16f20*/  @!P0 IADD3.X R11, R0, UR24, RZ, P1, !PT ;  /* 0x00000018000b8c10 */ /* 0x000fe20008ffe4ff */
[----:B------:R-:W-:Y:S01]  /*16f30*/  UISETP.GT.AND UP0, UPT, UR14, UR11, UPT ;  /* 0x0000000b0e00728c */ /* 0x000fe2000bf04270 */
[CC--:B------:R-:W-:Y:S01]  /*16f40*/  @!P0 LEA R14, P1, R12.reuse, R65.reuse, 0x1 ;  /* 0x000000410c0e8211 */ /* 0x0c0fe200078208ff */
        /* <DEDUP_REMOVED lines=34> */
[----:B------:R2:W-:Y:S01]  /*17170*/  @!P0 LDGSTS.E.BYPASS.LTC128B.128 [R241+0xb800], desc[UR18][R14.64] ;  /* 0x0b8000000ef18fae */ /* 0x0005e2000b901d52 */
[C---:B---3--:R-:W-:Y:S07]  /*17180*/  @!P0 LEA R13, P1, R6.reuse, R10, 0x6 ;  /* 0x0000000a060d8211 */ /* 0x048fee00078230ff */
        /* <DEDUP_REMOVED lines=28> */
[----:B-----5:R-:W-:Y:S02]  /*17350*/  @!P0 IMAD.WIDE.U32 R18, R2, 0x70, R10 ;  /* 0x0000007002128825 */ /* 0x020fe400078e000a */
        /* <DEDUP_REMOVED lines=32> */
[----:B-----5:R-:W-:Y:S02]  /*17560*/  @!P0 IMAD.WIDE.U32 R16, R4, 0xa0, R10 ;  /* 0x000000a004108825 */ /* 0x020fe400078e000a */
        /* <DEDUP_REMOVED lines=246> */
[----:B--2---:R-:W-:Y:S09]  /*184d0*/  STL [R1+0x4], R3 ;  /* 0x0000040301007387 */ /* 0x004ff20000100800 */
        /* <DEDUP_REMOVED lines=62> */
[----:B------:R-:W-:Y:S09]  /*188c0*/  FMUL.FTZ R53, R53, UR20 ;  /* 0x0000001435357c20 */ /* 0x000ff20008410000 */
[----:B---3--:R-:W3:Y:S01]  /*188d0*/  MUFU.TANH R3, R43 ;  /* 0x0000002b00037308 */ /* 0x008ee20000002400 */
[C---:B--2---:R-:W-:Y:S03]  /*188e0*/  HMMA.16816.F32.BF16 R60, R208.reuse, R8, R60 ;  /* 0x00000008d03c723c */ /* 0x044fe6000004183c */
[----:B------:R-:W-:Y:S01]  /*188f0*/  FMUL.FTZ R56, R56, UR20 ;  /* 0x0000001438387c20 */ /* 0x000fe20008410000 */
[----:B------:R-:W-:Y:S02]  /*18900*/  FMUL.FTZ R57, R57, UR20 ;  /* 0x0000001439397c20 */ /* 0x000fe40008410000 */
[C---:B------:R-:W-:Y:S03]  /*18910*/  HMMA.16816.F32.BF16 R64, R208.reuse, R10, R64 ;  /* 0x0000000ad040723c */ /* 0x040fe60000041840 */
[----:B------:R2:W4:Y:S01]  /*18920*/  MUFU.TANH R215, R56 ;  /* 0x0000003800d77308 */ /* 0x0005220000002400 */
[----:B------:R-:W5:Y:S09]  /*18930*/  LDSM.16.M88.4 R8, [R166+0x4800] ;  /* 0x00480000a608783b */ /* 0x000f720000000200 */
[----:B------:R4:W4:Y:S01]  /*18940*/  MUFU.TANH R214, R57 ;  /* 0x0000003900d67308 */ /* 0x0009220000002400 */
[----:B---3--:R-:W-:Y:S01]  /*18950*/  STL [R1+0xc], R3 ;  /* 0x00000c0301007387 */ /* 0x008fe20000100800 */
[C---:B-1----:R-:W-:Y:S03]  /*18960*/  HMMA.16816.F32.BF16 R68, R208.reuse, R4, R68 ;  /* 0x00000004d044723c */ /* 0x042fe60000041844 */
[----:B------:R-:W-:Y:S01]  /*18970*/  FMUL.FTZ R43, R45, UR20 ;  /* 0x000000142d2b7c20 */ /* 0x000fe20008410000 */
[----:B------:R-:W-:Y:S01]  /*18980*/  FMUL.FTZ R45, R47, UR20 ;  /* 0x000000142f2d7c20 */ /* 0x000fe20008410000 */
[----:B------:R-:W-:Y:S03]  /*18990*/  FMUL.FTZ R47, R49, UR20 ;  /* 0x00000014312f7c20 */ /* 0x000fe60008410000 */
[----:B------:R1:W3:Y:S01]  /*189a0*/  MUFU.TANH R252, R53 ;  /* 0x0000003500fc7308 */ /* 0x0002e20000002400 */
[C---:B------:R-:W-:Y:S01]  /*189b0*/  HMMA.16816.F32.BF16 R72, R208.reuse, R6, R72 ;  /* 0x00000006d048723c */ /* 0x040fe20000041848 */
[----:B------:R-:W3:Y:S02]  /*189c0*/  LDSM.16.M88.4 R4, [R166+0x5000] ;  /* 0x00500000a604783b */ /* 0x000ee40000000200 */
[----:B--2---:R-:W-:Y:S01]  /*189d0*/  FMUL.FTZ R56, R61, UR20 ;  /* 0x000000143d387c20 */ /* 0x004fe20008410000 */
[----:B------:R-:W-:Y:S01]  /*189e0*/  MOV R61, R177 ;  /* 0x000000b1003d7202 */ /* 0x000fe20000000f00 */
[----:B------:R-:W-:Y:S04]  /*189f0*/  FMUL.FTZ R49, R51, UR20 ;  /* 0x0000001433317c20 */ /* 0x000fe80008410000 */
[----:B------:R-:W2:Y:S02]  /*18a00*/  MUFU.TANH R27, R27 ;  /* 0x0000001b001b7308 */ /* 0x000ea40000002400 */
[----:B----4-:R-:W-:Y:S01]  /*18a10*/  FMUL.FTZ R57, R60, UR20 ;  /* 0x000000143c397c20 */ /* 0x010fe20008410000 */
[----:B------:R-:W-:Y:S01]  /*18a20*/  MOV R60, R176 ;  /* 0x000000b0003c7202 */ /* 0x000fe20000000f00 */
[----:B------:R-:W-:Y:S01]  /*18a30*/  FMUL.FTZ R51, R52, UR20 ;  /* 0x0000001434337c20 */ /* 0x000fe20008410000 */
[----:B------:R-:W-:Y:S01]  /*18a40*/  FMUL.FTZ R52, R55, UR20 ;  /* 0x0000001437347c20 */ /* 0x000fe20008410000 */
[----:B------:R-:W-:Y:S04]  /*18a50*/  FMUL.FTZ R55, R58, UR20 ;  /* 0x000000143a377c20 */ /* 0x000fe80008410000 */
[----:B------:R-:W4:Y:S01]  /*18a60*/  MUFU.TANH R28, R28 ;  /* 0x0000001c001c7308 */ /* 0x000f220000002400 */
[----:B-1----:R-:W-:Y:S01]  /*18a70*/  FMUL.FTZ R53, R54, UR20 ;  /* 0x0000001436357c20 */ /* 0x002fe20008410000 */
        /* <DEDUP_REMOVED lines=12> */
[----:B------:R-:W1:Y:S01]  /*18b40*/  MUFU.TANH R200, R69 ;  /* 0x0000004500c87308 */ /* 0x000e620000002400 */
[----:B------:R-:W5:Y:S01]  /*18b50*/  LDSM.16.M88.4 R8, [R166+0x5800] ;  /* 0x00580000a608783b */ /* 0x000f620000000200 */
[----:B------:R-:W-:Y:S01]  /*18b60*/  FMUL.FTZ R75, R75, UR20 ;  /* 0x000000144b4b7c20 */ /* 0x000fe20008410000 */
[----:B------:R-:W-:Y:S01]  /*18b70*/  FMUL.FTZ R59, R67, UR20 ;  /* 0x00000014433b7c20 */ /* 0x000fe20008410000 */
[----:B------:R-:W-:Y:S01]  /*18b80*/  FMUL.FTZ R62, R62, UR20 ;  /* 0x000000143e3e7c20 */ /* 0x000fe20008410000 */
[----:B------:R-:W-:Y:S05]  /*18b90*/  FMUL.FTZ R63, R63, UR20 ;  /* 0x000000143f3f7c20 */ /* 0x000fea0008410000 */
[----:B------:R-:W1:Y:S01]  /*18ba0*/  MUFU.TANH R205, R70 ;  /* 0x0000004600cd7308 */ /* 0x000e620000002400 */
[C---:B---3--:R-:W-:Y:S03]  /*18bb0*/  HMMA.16816.F32.BF16 R84, R208.reuse, R4, R84 ;  /* 0x00000004d054723c */ /* 0x048fe60000041854 */
[----:B------:R-:W-:Y:S01]  /*18bc0*/  FMUL.FTZ R64, R64, UR20 ;  /* 0x0000001440407c20 */ /* 0x000fe20008410000 */
[----:B------:R-:W-:Y:S05]  /*18bd0*/  FMUL.FTZ R65, R65, UR20 ;  /* 0x0000001441417c20 */ /* 0x000fea0008410000 */
[----:B------:R-:W3:Y:S01]  /*18be0*/  MUFU.TANH R204, R71 ;  /* 0x0000004700cc7308 */ /* 0x000ee20000002400 */
[C---:B------:R-:W-:Y:S01]  /*18bf0*/  HMMA.16816.F32.BF16 R88, R208.reuse, R6, R88 ;  /* 0x00000006d058723c */ /* 0x040fe20000041858 */
[----:B------:R-:W2:Y:S02]  /*18c00*/  LDSM.16.M88.4 R4, [R166+0x6000] ;  /* 0x00600000a604783b */ /* 0x000ea40000000200 */
        /* <DEDUP_REMOVED lines=15> */
[C---:B-----5:R-:W-:Y:S03]  /*18d00*/  HMMA.16816.F32.BF16 R92, R208.reuse, R8, R92 ;  /* 0x00000008d05c723c */ /* 0x060fe6000004185c */
[----:B------:R-:W-:Y:S01]  /*18d10*/  FMUL.FTZ R88, R88, UR20 ;  /* 0x0000001458587c20 */ /* 0x000fe20008410000 */
[----:B------:R-:W-:Y:S01]  /*18d20*/  FMUL.FTZ R89, R89, UR20 ;  /* 0x0000001459597c20 */ /* 0x000fe20008410000 */
[----:B------:R-:W-:Y:S01]  /*18d30*/  FMUL.FTZ R90, R90, UR20 ;  /* 0x000000145a5a7c20 */ /* 0x000fe20008410000 */
[C---:B------:R-:W-:Y:S03]  /*18d40*/  HMMA.16816.F32.BF16 R96, R208.reuse, R10, R96 ;  /* 0x0000000ad060723c */ /* 0x040fe60000041860 */
[----:B------:R-:W1:Y:S01]  /*18d50*/  MUFU.TANH R202, R75 ;  /* 0x0000004b00ca7308 */ /* 0x000e620000002400 */
[----:B------:R-:W5:Y:S01]  /*18d60*/  LDSM.16.M88.4 R8, [R166+0x6800] ;  /* 0x00680000a608783b */ /* 0x000f620000000200 */
[----:B------:R-:W-:Y:S08]  /*18d70*/  FMUL.FTZ R91, R91, UR20 ;  /* 0x000000145b5b7c20 */ /* 0x000ff00008410000 */
[----:B------:R-:W1:Y:S01]  /*18d80*/  MUFU.TANH R194, R76 ;  /* 0x0000004c00c27308 */ /* 0x000e620000002400 */
[C---:B--2---:R-:W-:Y:S09]  /*18d90*/  HMMA.16816.F32.BF16 R100, R208.reuse, R4, R100 ;  /* 0x00000004d064723c */ /* 0x044ff20000041864 */
[----:B------:R-:W2:Y:S01]  /*18da0*/  MUFU.TANH R193, R77 ;  /* 0x0000004d00c17308 */ /* 0x000ea20000002400 */
[C---:B------:R-:W-:Y:S01]  /*18db0*/  HMMA.16816.F32.BF16 R104, R208.reuse, R6, R104 ;  /* 0x00000006d068723c */ /* 0x040fe20000041868 */
[----:B------:R-:W4:Y:S02]  /*18dc0*/  LDSM.16.M88.4 R4, [R166+0x7000] ;  /* 0x00700000a604783b */ /* 0x000f240000000200 */
[----:B------:R-:W-:Y:S01]  /*18dd0*/  FMUL.FTZ R92, R92, UR20 ;  /* 0x000000145c5c7c20 */ /* 0x000fe20008410000 */
[----:B------:R-:W-:Y:S01]  /*18de0*/  FMUL.FTZ R93, R93, UR20 ;  /* 0x000000145d5d7c20 */ /* 0x000fe20008410000 */
[----:B------:R-:W-:Y:S04]  /*18df0*/  FMUL.FTZ R97, R97, UR20 ;  /* 0x0000001461617c20 */ /* 0x000fe80008410000 */
[----:B------:R-:W2:Y:S02]  /*18e00*/  MUFU.TANH R197, R78 ;  /* 0x0000004e00c57308 */ /* 0x000ea40000002400 */
[----:B------:R-:W-:Y:S01]  /*18e10*/  FMUL.FTZ R94, R94, UR20 ;  /* 0x000000145e5e7c20 */ /* 0x000fe20008410000 */
[----:B------:R-:W-:Y:S01]  /*18e20*/  FMUL.FTZ R95, R95, UR20 ;  /* 0x000000145f5f7c20 */ /* 0x000fe20008410000 */
[----:B------:R-:W-:Y:S01]  /*18e30*/  FMUL.FTZ R96, R96, UR20 ;  /* 0x0000001460607c20 */ /* 0x000fe20008410000 */
[----:B------:R-:W-:Y:S01]  /*18e40*/  FMUL.FTZ R98, R98, UR20 ;  /* 0x0000001462627c20 */ /* 0x000fe20008410000 */
[----:B------:R-:W-:Y:S04]  /*18e50*/  FMUL.FTZ R99, R99, UR20 ;  /* 0x0000001463637c20 */ /* 0x000fe80008410000 */
[----:B------:R-:W2:Y:S01]  /*18e60*/  MUFU.TANH R192, R79 ;  /* 0x0000004f00c07308 */ /* 0x000ea20000002400 */
[----:B-1----:R-:W-:Y:S01]  /*18e70*/  FMUL.FTZ R68, R101, UR20 ;  /* 0x0000001465447c20 */ /* 0x002fe20008410000 */
[----:B------:R-:W-:Y:S08]  /*18e80*/  FMUL.FTZ R102, R102, UR20 ;  /* 0x0000001466667c20 */ /* 0x000ff00008410000 */
[----:B------:R-:W1:Y:S01]  /*18e90*/  MUFU.TANH R191, R80 ;  /* 0x0000005000bf7308 */ /* 0x000e620000002400 */
[C---:B-----5:R-:W-:Y:S06]  /*18ea0*/  HMMA.16816.F32.BF16 R108, R208.reuse, R8, R108 ;  /* 0x00000008d06c723c */ /* 0x060fec000004186c */
[C---:B------:R-:W-:Y:S03]  /*18eb0*/  HMMA.16816.F32.BF16 R112, R208.reuse, R10, R112 ;  /* 0x0000000ad070723c */ /* 0x040fe60000041870 */
[----:B------:R5:W1:Y:S01]  /*18ec0*/  MUFU.TANH R190, R81 ;  /* 0x0000005100be7308 */ /* 0x000a620000002400 */
[----:B------:R-:W3:Y:S02]  /*18ed0*/  LDSM.16.M88.4 R8, [R166+0x7800] ;  /* 0x00780000a608783b */ /* 0x000ee40000000200 */
[----:B------:R-:W-:Y:S07]  /*18ee0*/  DEPBAR.LE SB0, 0x0 ;  /* 0x000080000000791a */ /* 0x000fee0000000000 */
[----:B------:R2:W1:Y:S01]  /*18ef0*/  MUFU.TANH R196, R82 ;  /* 0x0000005200c47308 */ /* 0x0004620000002400 */
[----:B------:R-:W-:Y:S01]  /*18f00*/  BAR.SYNC.DEFER_BLOCKING 0x0 ;  /* 0x0000000000007b1d */ /* 0x000fe20000010000 */
[C---:B----4-:R-:W-:Y:S08]  /*18f10*/  HMMA.16816.F32.BF16 R116, R208.reuse, R4, R116 ;  /* 0x00000004d074723c */ /* 0x050ff00000041874 */
[----:B------:R4:W1:Y:S01]  /*18f20*/  MUFU.TANH R195, R83 ;  /* 0x0000005300c37308 */ /* 0x0008620000002400 */
[C---:B------:R-:W-:Y:S03]  /*18f30*/  HMMA.16816.F32.BF16 R120, R208.reuse, R6, R120 ;  /* 0x00000006d078723c */ /* 0x040fe60000041878 */
[----:B-----5:R-:W-:Y:S06]  /*18f40*/  FMUL.FTZ R81, R113, UR20 ;  /* 0x0000001471517c20 */ /* 0x020fec0008410000 */
[----:B------:R5:W1:Y:S02]  /*18f50*/  MUFU.TANH R185, R84 ;  /* 0x0000005400b97308 */ /* 0x000a640000002400 */
[----:B--2---:R-:W-:Y:S08]  /*18f60*/  FMUL.FTZ R82, R112, UR20 ;  /* 0x0000001470527c20 */ /* 0x004ff00008410000 */
[----:B------:R2:W1:Y:S01]  /*18f70*/  MUFU.TANH R184, R85 ;  /* 0x0000005500b87308 */ /* 0x0004620000002400 */
[----:B----4-:R-:W-:Y:S01]  /*18f80*/  FMUL.FTZ R83, R109, UR20 ;  /* 0x000000146d537c20 */ /* 0x010fe20008410000 */
[----:B------:R-:W-:Y:S01]  /*18f90*/  FMUL.FTZ R76, R116, UR20 ;  /* 0x00000014744c7c20 */ /* 0x000fe20008410000 */
[----:B------:R-:W-:Y:S01]  /*18fa0*/  FMUL.FTZ R75, R117, UR20 ;  /* 0x00000014754b7c20 */ /* 0x000fe20008410000 */
[----:B------:R-:W-:Y:S01]  /*18fb0*/  FMUL.FTZ R80, R118, UR20 ;  /* 0x0000001476507c20 */ /* 0x000fe20008410000 */
[----:B------:R-:W-:Y:S05]  /*18fc0*/  FMUL.FTZ R79, R119, UR20 ;  /* 0x00000014774f7c20 */ /* 0x000fea0008410000 */
[----:B------:R4:W1:Y:S01]  /*18fd0*/  MUFU.TANH R189, R86 ;  /* 0x0000005600bd7308 */ /* 0x0008620000002400 */
[C---:B---3--:R-:W-:Y:S03]  /*18fe0*/  HMMA.16816.F32.BF16 R124, R208.reuse, R8, R124 ;  /* 0x00000008d07c723c */ /* 0x048fe6000004187c */
[----:B-----5:R-:W-:Y:S01]  /*18ff0*/  FMUL.FTZ R84, R108, UR20 ;  /* 0x000000146c547c20 */ /* 0x020fe20008410000 */
[----:B------:R-:W-:Y:S01]  /*19000*/  FMUL.FTZ R74, R120, UR20 ;  /* 0x00000014784a7c20 */ /* 0x000fe20008410000 */
[----:B------:R-:W-:Y:S01]  /*19010*/  FMUL.FTZ R73, R121, UR20 ;  /* 0x0000001479497c20 */ /* 0x000fe20008410000 */
[----:B------:R-:W-:Y:S03]  /*19020*/  HMMA.16816.F32.BF16 R128, R208, R10, R128 ;  /* 0x0000000ad080723c */ /* 0x000fe60000041880 */
[----:B------:R3:W1:Y:S02]  /*19030*/  MUFU.TANH R188, R87 ;  /* 0x0000005700bc7308 */ /* 0x0006640000002400 */
[----:B--2---:R-:W-:Y:S01]  /*19040*/  FMUL.FTZ R85, R115, UR20 ;  /* 0x0000001473557c20 */ /* 0x004fe20008410000 */
[----:B------:R-:W-:Y:S01]  /*19050*/  FMUL.FTZ R78, R122, UR20 ;  /* 0x000000147a4e7c20 */ /* 0x000fe20008410000 */
[----:B------:R-:W-:Y:S06]  /*19060*/  FMUL.FTZ R77, R123, UR20 ;  /* 0x000000147b4d7c20 */ /* 0x000fec0008410000 */
[----:B------:R2:W1:Y:S01]  /*19070*/  MUFU.TANH R183, R88 ;  /* 0x0000005800b77308 */ /* 0x0004620000002400 */
[----:B----4-:R-:W-:Y:S09]  /*19080*/  FMUL.FTZ R86, R114, UR20 ;  /* 0x0000001472567c20 */ /* 0x010ff20008410000 */
[----:B------:R4:W1:Y:S01]  /*19090*/  MUFU.TANH R182, R89 ;  /* 0x0000005900b67308 */ /* 0x0008620000002400 */
[----:B---3--:R-:W-:Y:S01]  /*190a0*/  FMUL.FTZ R87, R111, UR20 ;  /* 0x000000146f577c20 */ /* 0x008fe20008410000 */
[----:B------:R-:W-:Y:S01]  /*190b0*/  FMUL.FTZ R70, R124, UR20 ;  /* 0x000000147c467c20 */ /* 0x000fe20008410000 */
[----:B------:R-:W-:Y:S01]  /*190c0*/  FMUL.FTZ R69, R125, UR20 ;  /* 0x000000147d457c20 */ /* 0x000fe20008410000 */
[----:B------:R-:W-:Y:S01]  /*190d0*/  FMUL.FTZ R72, R126, UR20 ;  /* 0x000000147e487c20 */ /* 0x000fe20008410000 */
[----:B------:R-:W-:Y:S01]  /*190e0*/  FMUL.FTZ R71, R127, UR20 ;  /* 0x000000147f477c20 */ /* 0x000fe20008410000 */
[----:B------:R-:W-:Y:S04]  /*190f0*/  FMUL.FTZ R67, R128, UR20 ;  /* 0x0000001480437c20 */ /* 0x000fe80008410000 */
[----:B------:R3:W1:Y:S01]  /*19100*/  MUFU.TANH R187, R90 ;  /* 0x0000005a00bb7308 */ /* 0x0006620000002400 */
[----:B--2---:R-:W-:Y:S01]  /*19110*/  FMUL.FTZ R88, R100, UR20 ;  /* 0x0000001464587c20 */ /* 0x004fe20008410000 */
[----:B------:R-:W-:Y:S01]  /*19120*/  FMUL.FTZ R66, R129, UR20 ;  /* 0x0000001481427c20 */ /* 0x000fe20008410000 */
[----:B------:R-:W-:Y:S01]  /*19130*/  FMUL.FTZ R36, R130, UR20 ;  /* 0x0000001482247c20 */ /* 0x000fe20008410000 */
[----:B------:R-:W-:Y:S06]  /*19140*/  FMUL.FTZ R3, R131, UR20 ;  /* 0x0000001483037c20 */ /* 0x000fec0008410000 */
[----:B------:R2:W1:Y:S01]  /*19150*/  MUFU.TANH R186, R91 ;  /* 0x0000005b00ba7308 */ /* 0x0004620000002400 */
[----:B----4-:R-:W-:Y:S09]  /*19160*/  FMUL.FTZ R89, R110, UR20 ;  /* 0x000000146e597c20 */ /* 0x010ff20008410000 */
[----:B------:R4:W1:Y:S01]  /*19170*/  MUFU.TANH R177, R92 ;  /* 0x0000005c00b17308 */ /* 0x0008620000002400 */
[----:B---3--:R-:W-:Y:S09]  /*19180*/  FMUL.FTZ R90, R103, UR20 ;  /* 0x00000014675a7c20 */ /* 0x008ff20008410000 */
[----:B------:R3:W1:Y:S01]  /*19190*/  MUFU.TANH R176, R93 ;  /* 0x0000005d00b07308 */ /* 0x0006620000002400 */
[----:B--2---:R-:W-:Y:S09]  /*191a0*/  FMUL.FTZ R91, R106, UR20 ;  /* 0x000000146a5b7c20 */ /* 0x004ff20008410000 */
[----:B------:R2:W1:Y:S01]  /*191b0*/  MUFU.TANH R171, R97 ;  /* 0x0000006100ab7308 */ /* 0x0004620000002400 */
[----:B----4-:R-:W-:Y:S09]  /*191c0*/  FMUL.FTZ R92, R105, UR20 ;  /* 0x00000014695c7c20 */ /* 0x010ff20008410000 */
[----:B------:R-:W4:Y:S01]  /*191d0*/  MUFU.TANH R29, R29 ;  /* 0x0000001d001d7308 */ /* 0x000f220000002400 */
[----:B---3--:R-:W-:Y:S09]  /*191e0*/  FMUL.FTZ R93, R107, UR20 ;  /* 0x000000146b5d7c20 */ /* 0x008ff20008410000 */
[----:B------:R-:W3:Y:S01]  /*191f0*/  MUFU.TANH R30, R30 ;  /* 0x0000001e001e7308 */ /* 0x000ee20000002400 */
[----:B--2---:R-:W-:Y:S09]  /*19200*/  FMUL.FTZ R97, R104, UR20 ;  /* 0x0000001468617c20 */ /* 0x004ff20008410000 */
[----:B------:R-:W2:Y:S10]  /*19210*/  MUFU.TANH R31, R31 ;  /* 0x0000001f001f7308 */ /* 0x000eb40000002400 */
        /* <DEDUP_REMOVED lines=32> */
[----:B----4-:R-:W-:Y:S09]  /*19420*/  MOV R65, R60 ;  /* 0x0000003c00417202 */ /* 0x010ff20000000f00 */
        /* <DEDUP_REMOVED lines=95> */
[----:B------:R-:W5:Y:S01]  /*19a20*/  LDC.64 R4, c[0x0][0x230] ;  /* 0x00008c00ff047b82 */ /* 0x000f620000000a00 */
        /* <DEDUP_REMOVED lines=13> */
.L_x_3779:
[----:B------:R2:W-:Y:S01]  /*19b00*/  @P0 STS.128 [R241+0x2000], RZ ;  /* 0x002000fff1000388 */ /* 0x0005e20000000c00 */
[CC--:B------:R-:W-:Y:S01]  /*19b10*/  LEA R104, P2, R60.reuse, R249.reuse, 0x1 ;  /* 0x000000f93c687211 */ /* 0x0c0fe200078408ff */
[--C-:B------:R-:W-:Y:S01]  /*19b20*/  @!P0 IMAD.MOV.U32 R61, RZ, RZ, R10.reuse ;  /* 0x000000ffff3d8224 */ /* 0x100fe200078e000a */
[C---:B------:R-:W-:Y:S01]  /*19b30*/  @!P0 IADD3 R5, P1, R60.reuse, UR13, RZ ;  /* 0x0000000d3c058c10 */ /* 0x040fe2000ff3e0ff */
[----:B------:R-:W5:Y:S01]  /*19b40*/  @!P0 LDC R8, c[0x0][0x24c] ;  /* 0x00009300ff088b82 */ /* 0x000f620000000800 */
[----:B------:R-:W-:Y:S01]  /*19b50*/  LEA.HI.X R105, R60, R248, R10, 0x1, P2 ;  /* 0x000000f83c697211 */ /* 0x000fe200010f0c0a */
[----:B------:R-:W-:Y:S01]  /*19b60*/  @!P0 IMAD.WIDE.U32 R94, R6, 0x30, R60 ;  /* 0x00000030065e8825 */ /* 0x000fe200078e003c */
[----:B------:R-:W-:Y:S01]  /*19b70*/  @!P0 IADD3.X R4, R10, UR12, RZ, P1, !PT ;  /* 0x0000000c0a048c10 */ /* 0x000fe20008ffe4ff */
[----:B------:R-:W-:Y:S01]  /*19b80*/  UMOV UR8, UR16 ;  /* 0x0000001000087c82 */ /* 0x000fe20008000000 */
[CC--:B------:R-:W-:Y:S01]  /*19b90*/  @!P0 LEA R98, P1, R5.reuse, R249.reuse, 0x1 ;  /* 0x000000f905628211 */ /* 0x0c0fe200078208ff */
[----:B------:R-:W-:Y:S01]  /*19ba0*/  @!PT LDS RZ, [RZ] ;  /* 0x00000000fffff984 */ /* 0x000fe20000000800 */
[----:B------:R-:W-:Y:S01]  /*19bb0*/  @!PT LDS RZ, [RZ] ;  /* 0x00000000fffff984 */ /* 0x000fe20000000800 */
[----:B------:R-:W-:Y:S01]  /*19bc0*/  @!PT LDS RZ, [RZ] ;  /* 0x00000000fffff984 */ /* 0x000fe20000000800 */
[----:B------:R-:W-:Y:S01]  /*19bd0*/  @!P0 LDGSTS.E.BYPASS.LTC128B.128 [R241+0x2000], desc[UR18][R104.64] ;  /* 0x0200000068f18fae */ /* 0x000fe2000b901d52 */
[C---:B------:R-:W-:Y:S01]  /*19be0*/  @!P0 LEA R11, P2, R6.reuse, R60, 0x5 ;  /* 0x0000003c060b8211 */ /* 0x040fe200078428ff */
[----:B------:R-:W-:Y:S01]  /*19bf0*/  @!P0 IMAD.MOV.U32 R108, RZ, RZ, R60 ;  /* 0x000000ffff6c8224 */ /* 0x000fe200078e003c */
[----:B------:R-:W-:Y:S01]  /*19c00*/  @!P0 LEA.HI.X R99, R5, R248, R4, 0x1, P1 ;  /* 0x000000f805638211 */ /* 0x000fe200008f0c04 */
[----:B------:R2:W-:Y:S01]  /*19c10*/  @P0 STS.128 [R241+0x2800], RZ ;  /* 0x002800fff1000388 */ /* 0x0005e20000000c00 */
[-C--:B------:R-:W-:Y:S01]  /*19c20*/  @!P0 LEA R62, P1, R11, R249.reuse, 0x1 ;  /* 0x000000f90b3e8211 */ /* 0x080fe200078208ff */
        /* <DEDUP_REMOVED lines=8> */
[----:B------:R-:W-:Y:S01]  /*19cb0*/  @!P0 LEA.HI.X R63, R11, R248, R9, 0x1, P1 ;  /* 0x000000f80b3f8211 */ /* 0x000fe200008f0c09 */
[----:B------:R2:W-:Y:S01]  /*19cc0*/  @P0 STS.128 [R241+0x3000], RZ ;  /* 0x003000fff1000388 */ /* 0x0005e20000000c00 */
[----:B------:R-:W-:Y:S01]  /*19cd0*/  @!P0 IMAD.IADD R4, R4, 0x1, R95 ;  /* 0x0000000104048824 */ /* 0x000fe200078e025f */
[-C--:B------:R-:W-:Y:S01]  /*19ce0*/  @!P0 LEA R102, P1, R94, R249.reuse, 0x1 ;  /* 0x000000f95e668211 */ /* 0x080fe200078208ff */
[----:B------:R-:W4:Y:S01]  /*19cf0*/  @!P0 LDC R7, c[0x0][0x24c] ;  /* 0x00009300ff078b82 */ /* 0x000f220000000800 */
[----:B------:R-:W-:Y:S01]  /*19d00*/  @!PT LDS RZ, [RZ] ;  /* 0x00000000fffff984 */ /* 0x000fe20000000800 */
[----:B------:R-:W-:Y:S01]  /*19d10*/  @!PT LDS RZ, [RZ] ;  /* 0x00000000fffff984 */ /* 0x000fe20000000800 */
[----:B------:R-:W-:Y:S01]  /*19d20*/  @!PT LDS RZ, [RZ] ;  /* 0x00000000fffff984 */ /* 0x000fe20000000800 */
[----:B------:R-:W-:Y:S01]  /*19d30*/  @!P0 LDGSTS.E.BYPASS.LTC128B.128 [R241+0x3000], desc[UR18][R62.64] ;  /* 0x030000003ef18fae */ /* 0x000fe2000b901d52 */
[----:B------:R-:W-:Y:S01]  /*19d40*/  @!P0 LEA R9, P2, R6, R60, 0x6 ;  /* 0x0000003c06098211 */ /* 0x000fe200078430ff */
[----:B------:R-:W-:Y:S01]  /*19d50*/  @!P0 IMAD.MOV.U32 R95, RZ, RZ, R10 ;  /* 0x000000ffff5f8224 */ /* 0x000fe200078e000a */
[----:B------:R-:W-:Y:S01]  /*19d60*/  @!P0 LEA.HI.X R103, R94, R248, R4, 0x1, P1 ;  /* 0x000000f85e678211 */ /* 0x000fe200008f0c04 */
[----:B------:R2:W-:Y:S01]  /*19d70*/  @P0 STS.128 [R241+0x3800], RZ ;  /* 0x003800fff1000388 */ /* 0x0005e20000000c00 */
[-C--:B------:R-:W-:Y:S01]  /*19d80*/  @!P0 LEA R100, P1, R9, R249.reuse, 0x1 ;  /* 0x000000f909648211 */ /* 0x080fe200078208ff */
        /* <DEDUP_REMOVED lines=14> */
[C---:B--2---:R-:W-:Y:S01]  /*19e70*/  @!P0 LEA R102, P2, R98.reuse, R249, 0x1 ;  /* 0x000000f962668211 */ /* 0x044fe200078408ff */
[----:B-1----:R-:W-:Y:S01]  /*19e80*/  @!P0 IMAD R5, R5, 0x60, RZ ;  /* 0x0000006005058824 */ /* 0x002fe200078e02ff */
[-C--:B------:R-:W-:Y:S02]  /*19e90*/  @!P0 LEA.HI.X R101, R9, R248.reuse, R8, 0x1, P1 ;  /* 0x000000f809658211 */ /* 0x080fe400008f0c08 */
[----:B------:R-:W-:Y:S01]  /*19ea0*/  @!P0 IADD3 R7, R7, R99, RZ ;  /* 0x0000006307078210 */ /* 0x000fe20007ffe0ff */
[----:B------:R-:W1:Y:S01]  /*19eb0*/  @!P0 LDC R9, c[0x0][0x24c] ;  /* 0x00009300ff098b82 */ /* 0x000e620000000800 */
[----:B------:R-:W-:Y:S01]  /*19ec0*/  @!P0 IMAD.IADD R5, R5, 0x1, R95 ;  /* 0x0000000105058824 */ /* 0x000fe200078e025f */
[----:B------:R-:W-:Y:S01]  /*19ed0*/  @!PT LDS RZ, [RZ] ;  /* 0x00000000fffff984 */ /* 0x000fe20000000800 */
[----:B------:R-:W-:Y:S01]  /*19ee0*/  @!PT LDS RZ, [RZ] ;  /* 0x00000000fffff984 */ /* 0x000fe20000000800 */
[----:B------:R-:W-:Y:S01]  /*19ef0*/  @!PT LDS RZ, [RZ] ;  /* 0x00000000fffff984 */ /* 0x000fe20000000800 */
[----:B------:R2:W-:Y:S01]  /*19f00*/  @!P0 LDGSTS.E.BYPASS.LTC128B.128 [R241+0x4000], desc[UR18][R100.64] ;  /* 0x0400000064f18fae */ /* 0x0005e2000b901d52 */
[----:B------:R-:W-:Y:S01]  /*19f10*/  @!P0 LEA.HI.X R103, R98, R248, R7, 0x1, P2 ;  /* 0x000000f862678211 */ /* 0x000fe200010f0c07 */
[----:B------:R-:W-:Y:S01]  /*19f20*/  @!P0 IMAD.MOV.U32 R99, RZ, RZ, R10 ;  /* 0x000000ffff638224 */ /* 0x000fe200078e000a */
[CC--:B------:R-:W-:Y:S01]  /*19f30*/  @!P0 LEA R62, P1, R94.reuse, R249.reuse, 0x1 ;  /* 0x000000f95e3e8211 */ /* 0x0c0fe200078208ff */
        /* <DEDUP_REMOVED lines=29> */
[CC--:B------:R-:W-:Y:S01]  /*1a110*/  @!P0 LEA R106, P2, R11.reuse, R249.reuse, 0x1 ;  /* 0x000000f90b6a8211 */ /* 0x0c0fe200078408ff */
[----:B------:R2:W-:Y:S01]  /*1a120*/  @P0 STS.128 [R241+0x6000], RZ ;  /* 0x006000fff1000388 */ /* 0x0005e20000000c00 */
[----:B----4-:R-:W-:Y:S01]  /*1a130*/  @!P0 IMAD R8, R8, 0x90, RZ ;  /* 0x0000009008088824 */ /* 0x010fe200078e02ff */
[----:B------:R-:W1:Y:S01]  /*1a140*/  @!P0 LDC R4, c[0x0][0x24c] ;  /* 0x00009300ff048b82 */ /* 0x000e620000000800 */
[----:B------:R-:W-:Y:S01]  /*1a150*/  @!P0 LEA.HI.X R107, R11, R248, R9, 0x1, P2 ;  /* 0x000000f80b6b8211 */ /* 0x000fe200010f0c09 */
        /* <DEDUP_REMOVED lines=13> */
[----:B------:R-:W-:Y:S01]  /*1a230*/  @!P0 LEA R10, P1, R108, R249, 0x1 ;  /* 0x000000f96c0a8211 */ /* 0x000fe200078208ff */
[----:B------:R-:W-:Y:S03]  /*1a240*/  @!P0 IMAD.WIDE.U32 R102, R6, 0xa0, R102 ;  /* 0x000000a006668825 */ /* 0x000fe600078e0066 */
[-C--:B------:R-:W-:Y:S01]  /*1a250*/  @!P0 LEA.HI.X R11, R108, R248.reuse, R8, 0x1, P1 ;  /* 0x000000f86c0b8211 */ /* 0x080fe200008f0c08 */
        /* <DEDUP_REMOVED lines=45> */
[-C--:B------:R-:W-:Y:S01]  /*1a530*/  @!P0 LEA.HI.X R5, R62, R248.reuse, R8, 0x1, P2 ;  /* 0x000000f83e058211 */ /* 0x080fe200010f0c08 */
        /* <DEDUP_REMOVED lines=21> */
.L_x_3778:
[----:B---3--:R-:W2:Y:S01]  /*1a690*/  LDL.LU R11, [R1+0x4] ;  /* 0x00000400010b7983 */ /* 0x008ea20000300800 */
[----:B------:R-:W-:Y:S01]  /*1a6a0*/  MOV R4, UR14 ;  /* 0x0000000e00047c02 */ /* 0x000fe20008000f00 */
[----:B------:R-:W-:Y:S02]  /*1a6b0*/  UISETP.GT.AND UP0, UPT, UR14, UR11, UPT ;  /* 0x0000000b0e00728c */ /* 0x000fe4000bf04270 */
[----:B------:R-:W3:Y:S01]  /*1a6c0*/  LDL.LU R60, [R1+0xc] ;  /* 0x00000c00013c7983 */ /* 0x000ee20000300800 */
[----:B------:R-:W-:Y:S01]  /*1a6d0*/  LEA R4, R4, R243, 0x8 ;  /* 0x000000f304047211 */ /* 0x000fe200078e40ff */
[----:B------:R-:W-:Y:S01]  /*1a6e0*/  UMOV UR16, UR23 ;  /* 0x0000001700107c82 */ /* 0x000fe20008000000 */
[----:B------:R-:W-:Y:S01]  /*1a6f0*/  UMOV UR17, UR22 ;  /* 0x0000001600117c82 */ /* 0x000fe20008000000 */
[----:B------:R-:W4:Y:S01]  /*1a700*/  LDL.LU R8, [R1+0x8] ;  /* 0x0000080001087983 */ /* 0x000f220000300800 */
        /* <DEDUP_REMOVED lines=23> */
[C---:B------:R-:W-:Y:S02]  /*1a880*/  IADD3 R10, R4.reuse, 0x9, RZ ;  /* 0x00000009040a7810 */ /* 0x040fe40007ffe0ff */
[----:B------:R-:W-:Y:S01]  /*1a890*/  I2FP.F32.S32 R9, R9 ;  /* 0x0000000900097245 */ /* 0x000fe20000201400 */
        /* <DEDUP_REMOVED lines=10> */
[----:B------:R-:W-:Y:S01]  /*1a940*/  IADD3 R5, R4, 0x61, RZ ;  /* 0x0000006104057810 */ /* 0x000fe20007ffe0ff */
[----:B------:R-:W-:Y:S01]  /*1a950*/  FFMA.FTZ R170, R10, UR5, R170 ;  /* 0x000000050aaa7c23 */ /* 0x000fe200080100aa */
[----:B------:R-:W-:Y:S01]  /*1a960*/  IADD3 R2, R4, 0x29, RZ ;  /* 0x0000002904027810 */ /* 0x000fe20007ffe0ff */
[----:B------:R-:W-:Y:S01]  /*1a970*/  FFMA.FTZ R10, R10, UR5, R175 ;  /* 0x000000050a0a7c23 */ /* 0x000fe200080100af */
        /* <DEDUP_REMOVED lines=38> */
[C---:B------:R-:W-:Y:S01]  /*1abe0*/  IADD3 R2, R4.reuse, 0x68, RZ ;  /* 0x0000006804027810 */ /* 0x040fe20007ffe0ff */
[----:B------:R-:W-:Y:S01]  /*1abf0*/  FFMA.FTZ R63, R119, UR5, R38 ;  /* 0x00000005773f7c23 */ /* 0x000fe20008010026 */
[C---:B------:R-:W-:Y:S02]  /*1ac00*/  IADD3 R0, R4.reuse, 0x39, RZ ;  /* 0x0000003904007810 */ /* 0x040fe40007ffe0ff */
[----:B------:R-:W-:Y:S02]  /*1ac10*/  I2FP.F32.S32 R2, R2 ;  /* 0x0000000200027245 */ /* 0x000fe40000201400 */
[----:B------:R-:W-:Y:S02]  /*1ac20*/  I2FP.F32.S32 R0, R0 ;  /* 0x0000000000007245 */ /* 0x000fe40000201400 */
[----:B------:R-:W-:Y:S01]  /*1ac30*/  IADD3 R122, R4, 0x41, RZ ;  /* 0x00000041047a7810 */ /* 0x000fe20007ffe0ff */
[C---:B------:R-:W-:Y:S01]  /*1ac40*/  FFMA.FTZ R55, R2.reuse, UR5, R55 ;  /* 0x0000000502377c23 */ /* 0x040fe20008010037 */
[----:B------:R-:W-:Y:S01]  /*1ac50*/  FFMA.FTZ R215, R2, UR5, R215 ;  /* 0x0000000502d77c23 */ /* 0x000fe200080100d7 */
[----:B------:R-:W-:Y:S01]  /*1ac60*/  IADD3 R2, R4, 0x80, RZ ;  /* 0x0000008004027810 */ /* 0x000fe20007ffe0ff */
[C---:B------:R-:W-:Y:S01]  /*1ac70*/  FFMA.FTZ R35, R0.reuse, UR5, R35 ;  /* 0x0000000500237c23 */ /* 0x040fe20008010023 */
[----:B------:R-:W-:Y:S01]  /*1ac80*/  I2FP.F32.S32 R122, R122 ;  /* 0x0000007a007a7245 */ /* 0x000fe20000201400 */
[----:B------:R-:W-:Y:S01]  /*1ac90*/  FFMA.FTZ R33, R0, UR5, R33 ;  /* 0x0000000500217c23 */ /* 0x000fe20008010021 */
        /* <DEDUP_REMOVED lines=64> */
[C---:B------:R-:W-:Y:S01]  /*1b0a0*/  IADD3 R0, R4.reuse, 0x81, RZ ;  /* 0x0000008104007810 */ /* 0x040fe20007ffe0ff */
[----:B------:R-:W-:Y:S01]  /*1b0b0*/  LDSM.16.MT88.4 R56, [R232+0xa800] ;  /* 0x00a80000e838783b */ /* 0x000fe20000004200 */
        /* <DEDUP_REMOVED lines=46> */
[C---:B------:R-:W-:Y:S01]  /*1b3a0*/  IADD3 R0, R4.reuse, 0xf0, RZ ;  /* 0x000000f004007810 */ /* 0x040fe20007ffe0ff */
[C---:B--2---:R-:W-:Y:S01]  /*1b3b0*/  FFMA.FTZ R11, R9.reuse, UR5, R11 ;  /* 0x00000005090b7c23 */ /* 0x044fe2000801000b */
[----:B----4-:R-:W-:Y:S01]  /*1b3c0*/  MOV R61, R8 ;  /* 0x00000008003d7202 */ /* 0x010fe20000000f00 */
[----:B------:R-:W-:Y:S01]  /*1b3d0*/  FFMA.FTZ R9, R9, UR5, R173 ;  /* 0x0000000509097c23 */ /* 0x000fe200080100ad */
[----:B------:R-:W-:Y:S01]  /*1b3e0*/  IADD3 R8, R4, 0x31, RZ ;  /* 0x0000003104087810 */ /* 0x000fe20007ffe0ff */
[----:B---3--:R-:W-:Y:S01]  /*1b3f0*/  FFMA.FTZ R60, R126, UR5, R60 ;  /* 0x000000057e3c7c23 */ /* 0x008fe2000801003c */
[----:B------:R-:W-:Y:S01]  /*1b400*/  FMNMX.FTZ R5, R11, R5, !PT ;  /* 0x000000050b057209 */ /* 0x000fe20007810000 */
[----:B------:R-:W-:Y:S01]  /*1b410*/  FFMA.FTZ R119, R119, UR5, R61 ;  /* 0x0000000577777c23 */ /* 0x000fe2000801003d */
[----:B------:R-:W-:Y:S01]  /*1b420*/  I2FP.F32.S32 R8, R8 ;  /* 0x0000000800087245 */ /* 0x000fe20000201400 */
[----:B------:R-:W-:Y:S01]  /*1b430*/  FFMA.FTZ R61, R124, UR5, R42 ;  /* 0x000000057c3d7c23 */ /* 0x000fe2000801002a */
[----:B------:R-:W-:Y:S01]  /*1b440*/  FMNMX.FTZ R5, R170, R5, !PT ;  /* 0x00000005aa057209 */ /* 0x000fe20007810000 */
[----:B------:R-:W-:Y:S01]  /*1b450*/  FFMA.FTZ R124, R124, UR5, R40 ;  /* 0x000000057c7c7c23 */ /* 0x000fe20008010028 */
[----:B------:R-:W-:Y:S01]  /*1b460*/  FFMA.FTZ R126, R126, UR5, R41 ;  /* 0x000000057e7e7c23 */ /* 0x000fe20008010029 */
        /* <DEDUP_REMOVED lines=79> */
[C---:B------:R-:W-:Y:S01]  /*1b960*/  FFMA.FTZ R81, R37.reuse, UR5, R81 ;  /* 0x0000000525517c23 */ /* 0x040fe20008010051 */
[C---:B------:R-:W-:Y:S01]  /*1b970*/  IADD3 R2, R4.reuse, 0xd1, RZ ;  /* 0x000000d104027810 */ /* 0x040fe20007ffe0ff */
[----:B------:R-:W-:Y:S01]  /*1b980*/  FFMA.FTZ R85, R37, UR5, R85 ;  /* 0x0000000525557c23 */ /* 0x000fe20008010055 */
[----:B------:R-:W-:Y:S01]  /*1b990*/  IADD3 R37, R4, 0xe8, RZ ;  /* 0x000000e804257810 */ /* 0x000fe20007ffe0ff */
[C---:B------:R-:W-:Y:S01]  /*1b9a0*/  FFMA.FTZ R72, R0.reuse, UR5, R72 ;  /* 0x0000000500487c23 */ /* 0x040fe20008010048 */
[----:B------:R-:W-:Y:S01]  /*1b9b0*/  I2FP.F32.S32 R2, R2 ;  /* 0x0000000200027245 */ /* 0x000fe20000201400 */
[----:B------:R-:W-:Y:S01]  /*1b9c0*/  FFMA.FTZ R70, R0, UR5, R70 ;  /* 0x0000000500467c23 */ /* 0x000fe20008010046 */
        /* <DEDUP_REMOVED lines=108> */
[C---:B------:R-:W-:Y:S01]  /*1c090*/  FMUL.FTZ R68, R2.reuse, UR4 ;  /* 0x0000000402447c20 */ /* 0x040fe20008410000 */
[----:B------:R-:W-:Y:S01]  /*1c0a0*/  LDSM.16.MT88.4 R60, [R231+0xa800] ;  /* 0x00a80000e73c783b */ /* 0x000fe20000004200 */
[----:B------:R-:W-:Y:S03]  /*1c0b0*/  FSETP.NEU.FTZ.AND P0, PT, R2, -INF , PT ;  /* 0xff8000000200780b */ /* 0x000fe60003f1d000 */
[----:B------:R-:W-:Y:S01]  /*1c0c0*/  MUFU.EX2 R113, R113 ;  /* 0x0000007100717308 */ /* 0x000fe20000000800 */
[--C-:B------:R-:W-:Y:S01]  /*1c0d0*/  FFMA.FTZ R175, R172, UR4, -R39.reuse ;  /* 0x00000004acaf7c23 */ /* 0x100fe20008010827 */
[--C-:B------:R-:W-:Y:S01]  /*1c0e0*/  FFMA.FTZ R172, R169, UR4, -R39.reuse ;  /* 0x00000004a9ac7c23 */ /* 0x100fe20008010827 */
[----:B------:R-:W-:Y:S01]  /*1c0f0*/  FSEL R68, R68, RZ, P0 ;  /* 0x000000ff44447208 */ /* 0x000fe20000000000 */
[--C-:B------:R-:W-:Y:S01]  /*1c100*/  FFMA.FTZ R131, R170, UR4, -R39.reuse ;  /* 0x00000004aa837c23 */ /* 0x100fe20008010827 */
[--C-:B------:R-:W-:Y:S01]  /*1c110*/  FFMA.FTZ R165, R11, UR4, -R39.reuse ;  /* 0x000000040ba57c23 */ /* 0x100fe20008010827 */
[----:B------:R-:W-:Y:S01]  /*1c120*/  FMUL.FTZ R4, R4, UR4 ;  /* 0x0000000404047c20 */ /* 0x000fe20008410000 */
[--C-:B------:R-:W-:Y:S03]  /*1c130*/  FFMA.FTZ R125, R14, UR4, -R39.reuse ;  /* 0x000000040e7d7c23 */ /* 0x100fe60008010827 */
[----:B------:R-:W-:Y:S01]  /*1c140*/  MUFU.EX2 R175, R175 ;  /* 0x000000af00af7308 */ /* 0x000fe20000000800 */
[--C-:B------:R-:W-:Y:S01]  /*1c150*/  FFMA.FTZ R115, R16, UR4, -R68.reuse ;  /* 0x0000000410737c23 */ /* 0x100fe20008010844 */
[--C-:B------:R-:W-:Y:S01]  /*1c160*/  FFMA.FTZ R114, R17, UR4, -R68.reuse ;  /* 0x0000000411727c23 */ /* 0x100fe20008010844 */
[--C-:B------:R-:W-:Y:S01]  /*1c170*/  FFMA.FTZ R102, R24, UR4, -R68.reuse ;  /* 0x0000000418667c23 */ /* 0x100fe20008010844 */
[----:B------:R-:W1:Y:S01]  /*1c180*/  LDSM.16.MT88.4 R16, [R236+0xa000] ;  /* 0x00a00000ec10783b */ /* 0x000e620000004200 */
        /* <DEDUP_REMOVED lines=11> */
[----:B------:R-:W4:Y:S01]  /*1c240*/  MUFU.EX2 R172, R172 ;  /* 0x000000ac00ac7308 */ /* 0x000f220000000800 */
[--C-:B------:R-:W-:Y:S01]  /*1c250*/  FFMA.FTZ R111, R22, UR4, -R39.reuse ;  /* 0x00000004166f7c23 */ /* 0x100fe20008010827 */
[--C-:B------:R-:W-:Y:S01]  /*1c260*/  FFMA.FTZ R106, R23, UR4, -R39.reuse ;  /* 0x00000004176a7c23 */ /* 0x100fe20008010827 */
[--C-:B------:R-:W-:Y:S01]  /*1c270*/  FFMA.FTZ R112, R20, UR4, -R68.reuse ;  /* 0x0000000414707c23 */ /* 0x100fe20008010844 */
[----:B------:R-:W5:Y:S01]  /*1c280*/  LDSM.16.MT88.4 R28, [R231+0xa000] ;  /* 0x00a00000e71c783b */ /* 0x000f620000004200 */
[--C-:B------:R-:W-:Y:S01]  /*1c290*/  FFMA.FTZ R107, R21, UR4, -R68.reuse ;  /* 0x00000004156b7c23 */ /* 0x100fe20008010844 */
[--C-:B------:R-:W-:Y:S01]  /*1c2a0*/  FFMA.FTZ R90, R34, UR4, -R39.reuse ;  /* 0x00000004225a7c23 */ /* 0x100fe20008010827 */
[----:B------:R-:W-:Y:S03]  /*1c2b0*/  FFMA.FTZ R88, R35, UR4, -R39 ;  /* 0x0000000423587c23 */ /* 0x000fe60008010827 */
[----:B------:R-:W-:Y:S01]  /*1c2c0*/  MUFU.EX2 R165, R165 ;  /* 0x000000a500a57308 */ /* 0x000fe20000000800 */
[C---:B--2---:R-:W-:Y:S01]  /*1c2d0*/  FMUL.FTZ R6, R38.reuse, R162 ;  /* 0x000000a226067220 */ /* 0x044fe20000410000 */
[C---:B------:R-:W-:Y:S01]  /*1c2e0*/  FMUL.FTZ R7, R38.reuse, R163 ;  /* 0x000000a326077220 */ /* 0x040fe20000410000 */
[----:B------:R-:W-:Y:S01]  /*1c2f0*/  MOV R163, R54 ;  /* 0x0000003600a37202 */ /* 0x000fe20000000f00 */
[C---:B------:R-:W-:Y:S01]  /*1c300*/  FMUL.FTZ R11, R38.reuse, R159 ;  /* 0x0000009f260b7220 */ /* 0x040fe20000410000 */
[----:B------:R-:W-:Y:S01]  /*1c310*/  MOV R159, R47 ;  /* 0x0000002f009f7202 */ /* 0x000fe20000000f00 */
[----:B------:R-:W-:Y:S01]  /*1c320*/  FMUL.FTZ R14, R38, R154 ;  /* 0x0000009a260e7220 */ /* 0x000fe20000410000 */
[----:B------:R-:W-:Y:S03]  /*1c330*/  MOV R154, R44 ;  /* 0x0000002c009a7202 */ /* 0x000fe60000000f00 */
[----:B------:R-:W2:Y:S01]  /*1c340*/  MUFU.EX2 R131, R131 ;  /* 0x0000008300837308 */ /* 0x000ea20000000800 */
[----:B------:R-:W5:Y:S01]  /*1c350*/  LDSM.16.MT88.4 R44, [R230+0xa000] ;  /* 0x00a00000e62c783b */ /* 0x000f620000004200 */
[----:B----4-:R-:W-:Y:S01]  /*1c360*/  F2FP.BF16.F32.PACK_AB R41, R172, R175 ;  /* 0x000000afac29723e */ /* 0x010fe200000010ff */
[C---:B------:R-:W-:Y:S01]  /*1c370*/  FMUL.FTZ R15, R38.reuse, R155 ;  /* 0x0000009b260f7220 */ /* 0x040fe20000410000 */
[C---:B------:R-:W-:Y:S01]  /*1c380*/  FMUL.FTZ R22, R38.reuse, R146 ;  /* 0x0000009226167220 */ /* 0x040fe20000410000 */
[C---:B------:R-:W-:Y:S01]  /*1c390*/  FMUL.FTZ R23, R38.reuse, R147 ;  /* 0x0000009326177220 */ /* 0x040fe20000410000 */
[C---:B------:R-:W-:Y:S01]  /*1c3a0*/  FMUL.FTZ R34, R38.reuse, R134 ;  /* 0x0000008626227220 */ /* 0x040fe20000410000 */
[C---:B------:R-:W-:Y:S03]  /*1c3b0*/  FMUL.FTZ R35, R38.reuse, R135 ;  /* 0x0000008726237220 */ /* 0x040fe60000410000 */
[----:B------:R-:W-:Y:S01]  /*1c3c0*/  MUFU.EX2 R173, R173 ;  /* 0x000000ad00ad7308 */ /* 0x000fe20000000800 */
[----:B------:R-:W-:Y:S01]  /*1c3d0*/  FFMA.FTZ R175, R38, R251, R175 ;  /* 0x000000fb26af7223 */ /* 0x000fe200000100af */
[--C-:B------:R-:W-:Y:S01]  /*1c3e0*/  FFMA.FTZ R91, R32, UR4, -R68.reuse ;  /* 0x00000004205b7c23 */ /* 0x100fe20008010844 */
[----:B------:R-:W-:Y:S01]  /*1c3f0*/  MOV R162, R51 ;  /* 0x0000003300a27202 */ /* 0x000fe20000000f00 */
[--C-:B------:R-:W-:Y:S01]  /*1c400*/  FFMA.FTZ R128, R128, UR4, -R39.reuse ;  /* 0x0000000480807c23 */ /* 0x100fe20008010827 */
[----:B------:R-:W-:Y:S01]  /*1c410*/  F2FP.BF16.F32.PACK_AB R51, R113, R116 ;  /* 0x000000747133723e */ /* 0x000fe200000010ff */
[--C-:B------:R-:W-:Y:S01]  /*1c420*/  FFMA.FTZ R130, R130, UR4, -R39.reuse ;  /* 0x0000000482827c23 */ /* 0x100fe20008010827 */
[----:B------:R-:W-:Y:S03]  /*1c430*/  MOV R155, R50 ;  /* 0x00000032009b7202 */ /* 0x000fe60000000f00 */
        /* <DEDUP_REMOVED lines=17> */
[----:B----4-:R-:W-:Y:S01]  /*1c550*/  F2FP.BF16.F32.PACK_AB R40, R170, R173 ;  /* 0x000000adaa28723e */ /* 0x010fe200000010ff */
        /* <DEDUP_REMOVED lines=20> */
[----:B------:R-:W-:Y:S01]  /*1c6a0*/  FADD.FTZ R5, -R2, R164 ;  /* 0x000000a402057221 */ /* 0x000fe20000010100 */
[--C-:B------:R-:W-:Y:S03]  /*1c6b0*/  FFMA.FTZ R164, R10, UR4, -R68.reuse ;  /* 0x000000040aa47c23 */ /* 0x100fe60008010844 */
[----:B------:R-:W-:Y:S01]  /*1c6c0*/  MUFU.EX2 R118, R118 ;  /* 0x0000007600767308 */ /* 0x000fe20000000800 */
[----:B------:R-:W-:Y:S01]  /*1c6d0*/  FMUL.FTZ R10, R38, R158 ;  /* 0x0000009e260a7220 */ /* 0x000fe20000410000 */
[----:B------:R-:W-:Y:S01]  /*1c6e0*/  MOV R158, R53 ;  /* 0x00000035009e7202 */ /* 0x000fe20000000f00 */
[----:B------:R-:W-:Y:S01]  /*1c6f0*/  FMUL.FTZ R5, R5, UR4 ;  /* 0x0000000405057c20 */ /* 0x000fe20008410000 */
[----:B--2---:R-:W-:Y:S01]  /*1c700*/  F2FP.BF16.F32.PACK_AB R49, R121, R125 ;  /* 0x0000007d7931723e */ /* 0x004fe200000010ff */
        /* <DEDUP_REMOVED lines=20> */
[C---:B--2---:R-:W-:Y:S01]  /*1c850*/  FMUL.FTZ R4, R37.reuse, R160 ;  /* 0x000000a025047220 */ /* 0x044fe20000410000 */
[----:B------:R-:W-:Y:S01]  /*1c860*/  MOV R160, R55 ;  /* 0x0000003700a07202 */ /* 0x000fe20000000f00 */
[C---:B------:R-:W-:Y:S01]  /*1c870*/  FMUL.FTZ R5, R37.reuse, R161 ;  /* 0x000000a125057220 */ /* 0x040fe20000410000 */
[----:B------:R-:W-:Y:S01]  /*1c880*/  MOV R161, R52 ;  /* 0x0000003400a17202 */ /* 0x000fe20000000f00 */
[C---:B------:R-:W-:Y:S01]  /*1c890*/  FMUL.FTZ R8, R37.reuse, R156 ;  /* 0x0000009c25087220 */ /* 0x040fe20000410000 */
[----:B------:R-:W2:Y:S01]  /*1c8a0*/  LDSM.16.MT88.4 R52, [R236+0xa800] ;  /* 0x00a80000ec34783b */ /* 0x000ea20000004200 */
[C---:B------:R-:W-:Y:S03]  /*1c8b0*/  FMUL.FTZ R9, R37.reuse, R157 ;  /* 0x0000009d25097220 */ /* 0x040fe60000410000 */
[----:B------:R-:W5:Y:S01]  /*1c8c0*/  MUFU.EX2 R114, R114 ;  /* 0x0000007200727308 */ /* 0x000f620000000800 */
[----:B----4-:R-:W-:Y:S01]  /*1c8d0*/  F2FP.BF16.F32.PACK_AB R42, R164, R169 ;  /* 0x000000a9a42a723e */ /* 0x010fe200000010ff */
[C---:B------:R-:W-:Y:S01]  /*1c8e0*/  FMUL.FTZ R12, R37.reuse, R152 ;  /* 0x00000098250c7220 */ /* 0x040fe20000410000 */
[C---:B------:R-:W-:Y:S01]  /*1c8f0*/  FMUL.FTZ R13, R37.reuse, R153 ;  /* 0x00000099250d7220 */ /* 0x040fe20000410000 */
[C---:B------:R-:W-:Y:S01]  /*1c900*/  FMUL.FTZ R20, R37.reuse, R144 ;  /* 0x0000009025147220 */ /* 0x040fe20000410000 */
[C---:B------:R-:W-:Y:S01]  /*1c910*/  FMUL.FTZ R21, R37.reuse, R145 ;  /* 0x0000009125157220 */ /* 0x040fe20000410000 */
[C---:B------:R-:W-:Y:S01]  /*1c920*/  FMUL.FTZ R32, R37.reuse, R132 ;  /* 0x0000008425207220 */ /* 0x040fe20000410000 */
[----:B------:R-:W-:Y:S03]  /*1c930*/  MOV R157, R96 ;  /* 0x00000060009d7202 */ /* 0x000fe60000000f00 */
[----:B------:R-:W-:Y:S01]  /*1c940*/  MUFU.EX2 R111, R111 ;  /* 0x0000006f006f7308 */ /* 0x000fe20000000800 */
[C---:B-1----:R-:W-:Y:S01]  /*1c950*/  HMMA.16816.F32.BF16 R4, R40.reuse, R16, R4 ;  /* 0x000000102804723c */ /* 0x042fe20000041804 */
[----:B------:R-:W-:Y:S04]  /*1c960*/  PLOP3.LUT P0, PT, PT, PT, UP0, 0x80, 0x0 ;  /* 0x000000000000781c */ /* 0x000fe80003f0f008 */
[----:B------:R-:W-:Y:S01]  /*1c970*/  MOV R156, R48 ;  /* 0x00000030009c7202 */ /* 0x000fe20000000f00 */
[C---:B------:R-:W-:Y:S03]  /*1c980*/  HMMA.16816.F32.BF16 R8, R40.reuse, R18, R8 ;  /* 0x000000122808723c */ /* 0x040fe60000041808 */
[----:B------:R-:W1:Y:S02]  /*1c990*/  MUFU.EX2 R106, R106 ;  /* 0x0000006a006a7308 */ /* 0x000e640000000800 */
[C---:B------:R-:W-:Y:S01]  /*1c9a0*/  FMUL.FTZ R16, R37.reuse, R148 ;  /* 0x0000009425107220 */ /* 0x040fe20000410000 */
[C---:B---3--:R-:W-:Y:S07]  /*1c9b0*/  HMMA.16816.F32.BF16 R12, R40.reuse, R24, R12 ;  /* 0x00000018280c723c */ /* 0x048fee000004180c */
[----:B------:R-:W-:Y:S01]  /*1c9c0*/  MUFU.EX2 R105, R105 ;  /* 0x0000006900697308 */ /* 0x000fe20000000800 */
[C---:B------:R-:W-:Y:S03]  /*1c9d0*/  FMUL.FTZ R18, R38.reuse, R150 ;  /* 0x0000009626127220 */ /* 0x040fe60000410000 */
[----:B------:R-:W-:Y:S01]  /*1c9e0*/  FMUL.FTZ R19, R38, R151 ;  /* 0x0000009726137220 */ /* 0x000fe20000410000 */
[C---:B------:R-:W-:Y:S01]  /*1c9f0*/  FMUL.FTZ R17, R37.reuse, R149 ;  /* 0x0000009525117220 */ /* 0x040fe20000410000 */
[C---:B------:R-:W-:Y:S04]  /*1ca00*/  FMUL.FTZ R24, R37.reuse, R140 ;  /* 0x0000008c25187220 */ /* 0x040fe80000410000 */
[----:B------:R-:W3:Y:S01]  /*1ca10*/  MUFU.EX2 R101, R101 ;  /* 0x0000006500657308 */ /* 0x000ee20000000800 */
[----:B------:R-:W-:Y:S01]  /*1ca20*/  FMUL.FTZ R25, R37, R141 ;  /* 0x0000008d25197220 */ /* 0x000fe20000410000 */
[----:B------:R-:W-:Y:S01]  /*1ca30*/  F2FP.BF16.F32.PACK_AB R48, R118, R123 ;  /* 0x0000007b7630723e */ /* 0x000fe200000010ff */
[C---:B------:R-:W-:Y:S03]  /*1ca40*/  HMMA.16816.F32.BF16 R16, R40.reuse, R26, R16 ;  /* 0x0000001a2810723c */ /* 0x040fe60000041810 */
[----:B-----5:R-:W-:Y:S01]  /*1ca50*/  F2FP.BF16.F32.PACK_AB R50, R114, R115 ;  /* 0x000000737232723e */ /* 0x020fe200000010ff */
[--C-:B------:R-:W-:Y:S03]  /*1ca60*/  FFMA.FTZ R141, R215, UR4, -R68.reuse ;  /* 0x00000004d78d7c23 */ /* 0x100fe60008010844 */
[----:B------:R-:W-:Y:S01]  /*1ca70*/  MUFU.EX2 R112, R112 ;  /* 0x0000007000707308 */ /* 0x000fe20000000800 */
[C---:B------:R-:W-:Y:S03]  /*1ca80*/  HMMA.16816.F32.BF16 R20, R40.reuse, R28, R20 ;  /* 0x0000001c2814723c */ /* 0x040fe60000041814 */
[C---:B------:R-:W-:Y:S01]  /*1ca90*/  FMUL.FTZ R26, R38.reuse, R142 ;  /* 0x0000008e261a7220 */ /* 0x040fe20000410000 */
[----:B------:R-:W-:Y:S05]  /*1caa0*/  FMUL.FTZ R27, R38, R143 ;  /* 0x0000008f261b7220 */ /* 0x000fea0000410000 */
[----:B------:R-:W4:Y:S02]  /*1cab0*/  MUFU.EX2 R107, R107 ;  /* 0x0000006b006b7308 */ /* 0x000f240000000800 */
[C---:B------:R-:W-:Y:S01]  /*1cac0*/  FMUL.FTZ R28, R37.reuse, R136 ;  /* 0x00000088251c7220 */ /* 0x040fe20000410000 */
[----:B------:R-:W-:Y:S01]  /*1cad0*/  FMUL.FTZ R29, R37, R137 ;  /* 0x00000089251d7220 */ /* 0x000fe20000410000 */
[--C-:B------:R-:W-:Y:S01]  /*1cae0*/  FFMA.FTZ R150, R209, UR4, -R68.reuse ;  /* 0x00000004d1967c23 */ /* 0x100fe20008010844 */
[C---:B------:R-:W-:Y:S05]  /*1caf0*/  HMMA.16816.F32.BF16 R24, R40.reuse, R30, R24 ;  /* 0x0000001e2818723c */ /* 0x040fea0000041818 */
[----:B------:R-:W-:Y:S01]  /*1cb00*/  MUFU.EX2 R102, R102 ;  /* 0x0000006600667308 */ /* 0x000fe20000000800 */
[--C-:B------:R-:W-:Y:S01]  /*1cb10*/  FFMA.FTZ R149, R206, UR4, -R68.reuse ;  /* 0x00000004ce957c23 */ /* 0x100fe20008010844 */
[--C-:B------:R-:W-:Y:S01]  /*1cb20*/  FFMA.FTZ R96, R33, UR4, -R68.reuse ;  /* 0x0000000421607c23 */ /* 0x100fe20008010844 */
[----:B------:R-:W-:Y:S03]  /*1cb30*/  FMUL.FTZ R33, R37, R133 ;  /* 0x0000008525217220 */ /* 0x000fe60000410000 */
[--C-:B------:R-:W-:Y:S01]  /*1cb40*/  FFMA.FTZ R132, R155, UR4, -R39.reuse ;  /* 0x000000049b847c23 */ /* 0x100fe20008010827 */
[C---:B------:R-:W-:Y:S01]  /*1cb50*/  FMUL.FTZ R30, R38.reuse, R138 ;  /* 0x0000008a261e7220 */ /* 0x040fe20000410000 */
[----:B------:R-:W-:Y:S02]  /*1cb60*/  FMUL.FTZ R31, R38, R139 ;  /* 0x0000008b261f7220 */ /* 0x000fe40000410000 */
[----:B------:R-:W5:Y:S01]  /*1cb70*/  MUFU.EX2 R95, R95 ;  /* 0x0000005f005f7308 */ /* 0x000f620000000800 */
[--C-:B------:R-:W-:Y:S01]  /*1cb80*/  FFMA.FTZ R137, R157, UR4, -R68.reuse ;  /* 0x000000049d897c23 */ /* 0x100fe20008010844 */
[--C-:B------:R-:W-:Y:S01]  /*1cb90*/  FFMA.FTZ R157, R200, UR4, -R68.reuse ;  /* 0x00000004c89d7c23 */ /* 0x100fe20008010844 */
[--C-:B------:R-:W-:Y:S01]  /*1cba0*/  FFMA.FTZ R134, R156, UR4, -R68.reuse ;  /* 0x000000049c867c23 */ /* 0x100fe20008010844 */
[--C-:B------:R-:W-:Y:S01]  /*1cbb0*/  FFMA.FTZ R156, R204, UR4, -R39.reuse ;  /* 0x00000004cc9c7c23 */ /* 0x100fe20008010827 */
[C---:B------:R-:W-:Y:S05]  /*1cbc0*/  HMMA.16816.F32.BF16 R28, R40.reuse, R44, R28 ;  /* 0x0000002c281c723c */ /* 0x040fea000004181c */
[----:B------:R-:W-:Y:S01]  /*1cbd0*/  MUFU.EX2 R94, R94 ;  /* 0x0000005e005e7308 */ /* 0x000fe20000000800 */
[--C-:B------:R-:W-:Y:S01]  /*1cbe0*/  FFMA.FTZ R133, R159, UR4, -R68.reuse ;  /* 0x000000049f857c23 */ /* 0x100fe20008010844 */
[--C-:B------:R-:W-:Y:S01]  /*1cbf0*/  FFMA.FTZ R159, R201, UR4, -R68.reuse ;  /* 0x00000004c99f7c23 */ /* 0x100fe20008010844 */
[----:B------:R-:W-:Y:S01]  /*1cc00*/  HMMA.16816.F32.BF16 R32, R40, R46, R32 ;  /* 0x0000002e2820723c */ /* 0x000fe20000041820 */
[----:B------:R-:W5:Y:S06]  /*1cc10*/  LDSM.16.MT88.4 R40, [R230+0xa800] ;  /* 0x00a80000e628783b */ /* 0x000f6c0000004200 */
[----:B------:R-:W5:Y:S01]  /*1cc20*/  MUFU.EX2 R93, R93 ;  /* 0x0000005d005d7308 */ /* 0x000f620000000800 */
[C---:B--2---:R-:W-:Y:S05]  /*1cc30*/  HMMA.16816.F32.BF16 R4, R48.reuse, R52, R4 ;  /* 0x000000343004723c */ /* 0x044fea0000041804 */
[----:B-1----:R-:W-:Y:S01]  /*1cc40*/  F2FP.BF16.F32.PACK_AB R45, R106, R111 ;  /* 0x0000006f6a2d723e */ /* 0x002fe200000010ff */
[C---:B------:R-:W-:Y:S03]  /*1cc50*/  HMMA.16816.F32.BF16 R8, R48.reuse, R54, R8 ;  /* 0x000000363008723c */ /* 0x040fe60000041808 */
[----:B------:R-:W-:Y:S01]  /*1cc60*/  MUFU.EX2 R90, R90 ;  /* 0x0000005a005a7308 */ /* 0x000fe20000000800 */
[----:B------:R-:W1:Y:S01]  /*1cc70*/  LDSM.16.MT88.4 R52, [R236+0xb000] ;  /* 0x00b00000ec34783b */ /* 0x000e620000004200 */
[----:B---3--:R-:W-:Y:S01]  /*1cc80*/  F2FP.BF16.F32.PACK_AB R47, R101, R105 ;  /* 0x00000069652f723e */ /* 0x008fe200000010ff */
[C---:B------:R-:W-:Y:S07]  /*1cc90*/  HMMA.16816.F32.BF16 R12, R48.reuse, R56, R12 ;  /* 0x00000038300c723c */ /* 0x040fee000004180c */
[----:B------:R-:W2:Y:S01]  /*1cca0*/  MUFU.EX2 R88, R88 ;  /* 0x0000005800587308 */ /* 0x000ea20000000800 */
[----:B----4-:R-:W-:Y:S01]  /*1ccb0*/  F2FP.BF16.F32.PACK_AB R44, R107, R112 ;  /* 0x000000706b2c723e */ /* 0x010fe200000010ff */
[C---:B------:R-:W-:Y:S01]  /*1ccc0*/  HMMA.16816.F32.BF16 R16, R48.reuse, R58, R16 ;  /* 0x0000003a3010723c */ /* 0x040fe20000041810 */
[----:B------:R-:W3:Y:S07]  /*1ccd0*/  LDSM.16.MT88.4 R56, [R232+0xb000] ;  /* 0x00b00000e838783b */ /* 0x000eee0000004200 */
[----:B------:R-:W-:Y:S01]  /*1cce0*/  MUFU.EX2 R99, R99 ;  /* 0x0000006300637308 */ /* 0x000fe20000000800 */
[C---:B------:R-:W-:Y:S03]  /*1ccf0*/  HMMA.16816.F32.BF16 R20, R48.reuse, R60, R20 ;  /* 0x0000003c3014723c */ /* 0x040fe60000041814 */
[----:B-----5:R-:W-:Y:S03]  /*1cd00*/  F2FP.BF16.F32.PACK_AB R46, R95, R102 ;  /* 0x000000665f2e723e */ /* 0x020fe600000010ff */
[C---:B------:R-:W-:Y:S03]  /*1cd10*/  HMMA.16816.F32.BF16 R24, R48.reuse, R62, R24 ;  /* 0x0000003e3018723c */ /* 0x040fe60000041818 */
[----:B------:R-:W4:Y:S01]  /*1cd20*/  MUFU.EX2 R98, R98 ;  /* 0x0000006200627308 */ /* 0x000f220000000800 */
[----:B------:R-:W5:Y:S01]  /*1cd30*/  LDSM.16.MT88.4 R60, [R231+0xb000] ;  /* 0x00b00000e73c783b */ /* 0x000f620000004200 */
[--C-:B------:R-:W-:Y:S01]  /*1cd40*/  FFMA.FTZ R136, R161, UR4, -R39.reuse ;  /* 0x00000004a1887c23 */ /* 0x100fe20008010827 */
[C---:B------:R-:W-:Y:S07]  /*1cd50*/  HMMA.16816.F32.BF16 R28, R48.reuse, R40, R28 ;  /* 0x00000028301c723c */ /* 0x040fee000004181c */
[----:B------:R-:W-:Y:S01]  /*1cd60*/  MUFU.EX2 R91, R91 ;  /* 0x0000005b005b7308 */ /* 0x000fe20000000800 */
[--C-:B------:R-:W-:Y:S01]  /*1cd70*/  FFMA.FTZ R139, R160, UR4, -R39.reuse ;  /* 0x00000004a08b7c23 */ /* 0x100fe20008010827 */
[----:B------:R-:W-:Y:S01]  /*1cd80*/  HMMA.16816.F32.BF16 R32, R48, R42, R32 ;  /* 0x0000002a3020723c */ /* 0x000fe20000041820 */
[----:B------:R-:W5:Y:S07]  /*1cd90*/  LDSM.16.MT88.4 R40, [R230+0xb000] ;  /* 0x00b00000e628783b */ /* 0x000f6e0000004200 */
[----:B------:R-:W5:Y:S01]  /*1cda0*/  MUFU.EX2 R96, R96 ;  /* 0x0000006000607308 */ /* 0x000f620000000800 */
[C---:B-1----:R-:W-:Y:S05]  /*1cdb0*/  HMMA.16816.F32.BF16 R4, R44.reuse, R52, R4 ;  /* 0x000000342c04723c */ /* 0x042fea0000041804 */
[----:B------:R-:W-:Y:S01]  /*1cdc0*/  F2FP.BF16.F32.PACK_AB R49, R93, R94 ;  /* 0x0000005e5d31723e */ /* 0x000fe200000010ff */
[C---:B------:R-:W-:Y:S03]  /*1cdd0*/  HMMA.16816.F32.BF16 R8, R44.reuse, R54, R8 ;  /* 0x000000362c08723c */ /* 0x040fe60000041808 */
[----:B------:R-:W-:Y:S01]  /*1cde0*/  MUFU.EX2 R100, R100 ;  /* 0x0000006400647308 */ /* 0x000fe20000000800 */
[----:B------:R-:W1:Y:S01]  /*1cdf0*/  LDSM.16.MT88.4 R52, [R236+0xb800] ;  /* 0x00b80000ec34783b */ /* 0x000e620000004200 */
[----:B--2---:R-:W-:Y:S01]  /*1ce00*/  F2FP.BF16.F32.PACK_AB R51, R88, R90 ;  /* 0x0000005a5833723e */ /* 0x004fe200000010ff */
[C---:B---3--:R-:W-:Y:S07]  /*1ce10*/  HMMA.16816.F32.BF16 R12, R44.reuse, R56, R12 ;  /* 0x000000382c0c723c */ /* 0x048fee000004180c */
[----:B------:R-:W2:Y:S01]  /*1ce20*/  MUFU.EX2 R103, R103 ;  /* 0x0000006700677308 */ /* 0x000ea20000000800 */
[----:B----4-:R-:W-:Y:S01]  /*1ce30*/  F2FP.BF16.F32.PACK_AB R48, R98, R99 ;  /* 0x000000636230723e */ /* 0x010fe200000010ff */
[C---:B------:R-:W-:Y:S01]  /*1ce40*/  HMMA.16816.F32.BF16 R16, R44.reuse, R58, R16 ;  /* 0x0000003a2c10723c */ /* 0x040fe20000041810 */
[----:B------:R-:W3:Y:S07]  /*1ce50*/  LDSM.16.MT88.4 R56, [R232+0xb800] ;  /* 0x00b80000e838783b */ /* 0x000eee0000004200 */
[----:B------:R-:W-:Y:S01]  /*1ce60*/  MUFU.EX2 R108, R108 ;  /* 0x0000006c006c7308 */ /* 0x000fe20000000800 */
[C---:B-----5:R-:W-:Y:S03]  /*1ce70*/  HMMA.16816.F32.BF16 R20, R44.reuse, R60, R20 ;  /* 0x0000003c2c14723c */ /* 0x060fe60000041814 */
[----:B------:R-:W-:Y:S03]  /*1ce80*/  F2FP.BF16.F32.PACK_AB R50, R96, R91 ;  /* 0x0000005b6032723e */ /* 0x000fe600000010ff */
        /* <DEDUP_REMOVED lines=9> */
[----:B------:R-:W3:Y:S01]  /*1cf20*/  MUFU.EX2 R122, R122 ;  /* 0x0000007a007a7308 */ /* 0x000ee20000000800 */
[C---:B-1----:R-:W-:Y:S05]  /*1cf30*/  HMMA.16816.F32.BF16 R4, R48.reuse, R52, R4 ;  /* 0x000000343004723c */ /* 0x042fea0000041804 */
[----:B--2---:R-:W-:Y:S01]  /*1cf40*/  F2FP.BF16.F32.PACK_AB R45, R103, R100 ;  /* 0x00000064672d723e */ /* 0x004fe200000010ff */
[C---:B------:R-:W-:Y:S03]  /*1cf50*/  HMMA.16816.F32.BF16 R8, R48.reuse, R54, R8 ;  /* 0x000000363008723c */ /* 0x040fe60000041808 */
[----:B------:R-:W-:Y:S01]  /*1cf60*/  MUFU.EX2 R124, R124 ;  /* 0x0000007c007c7308 */ /* 0x000fe20000000800 */
[----:B------:R-:W1:Y:S01]  /*1cf70*/  LDSM.16.MT88.4 R52, [R236+0xc000] ;  /* 0x00c00000ec34783b */ /* 0x000e620000004200 */
[----:B----4-:R-:W-:Y:S01]  /*1cf80*/  F2FP.BF16.F32.PACK_AB R47, R109, R108 ;  /* 0x0000006c6d2f723e */ /* 0x010fe200000010ff */
[C---:B---3--:R-:W-:Y:S07]  /*1cf90*/  HMMA.16816.F32.BF16 R12, R48.reuse, R56, R12 ;  /* 0x00000038300c723c */ /* 0x048fee000004180c */
[----:B------:R-:W2:Y:S01]  /*1cfa0*/  MUFU.EX2 R126, R126 ;  /* 0x0000007e007e7308 */ /* 0x000ea20000000800 */
[----:B------:R-:W-:Y:S01]  /*1cfb0*/  F2FP.BF16.F32.PACK_AB R44, R122, R119 ;  /* 0x000000777a2c723e */ /* 0x000fe200000010ff */
[C---:B------:R-:W-:Y:S01]  /*1cfc0*/  HMMA.16816.F32.BF16 R16, R48.reuse, R58, R16 ;  /* 0x0000003a3010723c */ /* 0x040fe20000041810 */
[----:B------:R-:W3:Y:S07]  /*1cfd0*/  LDSM.16.MT88.4 R56, [R232+0xc000] ;  /* 0x00c00000e838783b */ /* 0x000eee0000004200 */
[----:B------:R-:W-:Y:S01]  /*1cfe0*/  MUFU.EX2 R128, R128 ;  /* 0x0000008000807308 */ /* 0x000fe20000000800 */
[C---:B-----5:R-:W-:Y:S03]  /*1cff0*/  HMMA.16816.F32.BF16 R20, R48.reuse, R60, R20 ;  /* 0x0000003c3014723c */ /* 0x060fe60000041814 */
[--C-:B------:R-:W-:Y:S03]  /*1d000*/  FFMA.FTZ R145, R213, UR4, -R39.reuse ;  /* 0x00000004d5917c23 */ /* 0x100fe60008010827 */
[C---:B------:R-:W-:Y:S03]  /*1d010*/  HMMA.16816.F32.BF16 R24, R48.reuse, R62, R24 ;  /* 0x0000003e3018723c */ /* 0x040fe60000041818 */
[----:B------:R-:W4:Y:S01]  /*1d020*/  MUFU.EX2 R130, R130 ;  /* 0x0000008200827308 */ /* 0x000f220000000800 */
[----:B------:R-:W5:Y:S01]  /*1d030*/  LDSM.16.MT88.4 R60, [R231+0xc000] ;  /* 0x00c00000e73c783b */ /* 0x000f620000004200 */
[----:B--2---:R-:W-:Y:S01]  /*1d040*/  F2FP.BF16.F32.PACK_AB R46, R126, R124 ;  /* 0x0000007c7e2e723e */ /* 0x004fe200000010ff */
[C---:B------:R-:W-:Y:S07]  /*1d050*/  HMMA.16816.F32.BF16 R28, R48.reuse, R40, R28 ;  /* 0x00000028301c723c */ /* 0x040fee000004181c */
[----:B------:R-:W-:Y:S01]  /*1d060*/  MUFU.EX2 R132, R132 ;  /* 0x0000008400847308 */ /* 0x000fe20000000800 */
[--C-:B------:R-:W-:Y:S01]  /*1d070*/  FFMA.FTZ R148, R210, UR4, -R39.reuse ;  /* 0x00000004d2947c23 */ /* 0x100fe20008010827 */
[----:B------:R-:W-:Y:S01]  /*1d080*/  HMMA.16816.F32.BF16 R32, R48, R42, R32 ;  /* 0x0000002a3020723c */ /* 0x000fe20000041820 */
[----:B------:R-:W2:Y:S07]  /*1d090*/  LDSM.16.MT88.4 R40, [R230+0xc000] ;  /* 0x00c00000e628783b */ /* 0x000eae0000004200 */
[----:B------:R-:W5:Y:S01]  /*1d0a0*/  MUFU.EX2 R127, R127 ;  /* 0x0000007f007f7308 */ /* 0x000f620000000800 */
[C---:B-1----:R-:W-:Y:S05]  /*1d0b0*/  HMMA.16816.F32.BF16 R4, R44.reuse, R52, R4 ;  /* 0x000000342c04723c */ /* 0x042fea0000041804 */
[----:B----4-:R-:W-:Y:S01]  /*1d0c0*/  F2FP.BF16.F32.PACK_AB R49, R130, R128 ;  /* 0x000000808231723e */ /* 0x010fe200000010ff */
[C---:B------:R-:W-:Y:S03]  /*1d0d0*/  HMMA.16816.F32.BF16 R8, R44.reuse, R54, R8 ;  /* 0x000000362c08723c */ /* 0x040fe60000041808 */
[----:B------:R-:W-:Y:S01]  /*1d0e0*/  MUFU.EX2 R137, R137 ;  /* 0x0000008900897308 */ /* 0x000fe20000000800 */
[----:B------:R-:W1:Y:S01]  /*1d0f0*/  LDSM.16.MT88.4 R52, [R236+0xc800] ;  /* 0x00c80000ec34783b */ /* 0x000e620000004200 */
[--C-:B------:R-:W-:Y:S01]  /*1d100*/  FFMA.FTZ R153, R208, UR4, -R68.reuse ;  /* 0x00000004d0997c23 */ /* 0x100fe20008010844 */
[C---:B---3--:R-:W-:Y:S07]  /*1d110*/  HMMA.16816.F32.BF16 R12, R44.reuse, R56, R12 ;  /* 0x000000382c0c723c */ /* 0x048fee000004180c */
[----:B------:R-:W-:Y:S01]  /*1d120*/  MUFU.EX2 R134, R134 ;  /* 0x0000008600867308 */ /* 0x000fe20000000800 */
[----:B-----5:R-:W-:Y:S01]  /*1d130*/  F2FP.BF16.F32.PACK_AB R51, R127, R132 ;  /* 0x000000847f33723e */ /* 0x020fe200000010ff */
[C---:B------:R-:W-:Y:S01]  /*1d140*/  HMMA.16816.F32.BF16 R16, R44.reuse, R58, R16 ;  /* 0x0000003a2c10723c */ /* 0x040fe20000041810 */
[----:B------:R-:W3:Y:S07]  /*1d150*/  LDSM.16.MT88.4 R56, [R232+0xc800] ;  /* 0x00c80000e838783b */ /* 0x000eee0000004200 */
[----:B------:R-:W4:Y:S01]  /*1d160*/  MUFU.EX2 R133, R133 ;  /* 0x0000008500857308 */ /* 0x000f220000000800 */
[C---:B------:R-:W-:Y:S03]  /*1d170*/  HMMA.16816.F32.BF16 R20, R44.reuse, R60, R20 ;  /* 0x0000003c2c14723c */ /* 0x040fe60000041814 */
[--C-:B------:R-:W-:Y:S03]  /*1d180*/  FFMA.FTZ R151, R207, UR4, -R68.reuse ;  /* 0x00000004cf977c23 */ /* 0x100fe60008010844 */
[C---:B------:R-:W-:Y:S03]  /*1d190*/  HMMA.16816.F32.BF16 R24, R44.reuse, R62, R24 ;  /* 0x0000003e2c18723c */ /* 0x040fe60000041818 */
[----:B------:R-:W-:Y:S01]  /*1d1a0*/  MUFU.EX2 R135, R135 ;  /* 0x0000008700877308 */ /* 0x000fe20000000800 */
[----:B------:R-:W5:Y:S01]  /*1d1b0*/  LDSM.16.MT88.4 R60, [R231+0xc800] ;  /* 0x00c80000e73c783b */ /* 0x000f620000004200 */
        /* <DEDUP_REMOVED lines=9> */
[--C-:B------:R-:W-:Y:S01]  /*1d250*/  FFMA.FTZ R163, R197, UR4, -R39.reuse ;  /* 0x00000004c5a37c23 */ /* 0x100fe20008010827 */
[--C-:B------:R-:W-:Y:S01]  /*1d260*/  FFMA.FTZ R160, R195, UR4, -R39.reuse ;  /* 0x00000004c3a07c23 */ /* 0x100fe20008010827 */
[--C-:B------:R-:W-:Y:S03]  /*1d270*/  FFMA.FTZ R138, R154, UR4, -R68.reuse ;  /* 0x000000049a8a7c23 */ /* 0x100fe60008010844 */
[----:B------:R-:W1:Y:S01]  /*1d280*/  MUFU.EX2 R140, R140 ;  /* 0x0000008c008c7308 */ /* 0x000e620000000800 */
[----:B--2---:R-:W-:Y:S01]  /*1d290*/  F2FP.BF16.F32.PACK_AB R45, R136, R135 ;  /* 0x00000087882d723e */ /* 0x004fe200000010ff */
[--C-:B------:R-:W-:Y:S01]  /*1d2a0*/  FFMA.FTZ R154, R203, UR4, -R39.reuse ;  /* 0x00000004cb9a7c23 */ /* 0x100fe20008010827 */
[--C-:B------:R-:W-:Y:S01]  /*1d2b0*/  FFMA.FTZ R142, R162, UR4, -R68.reuse ;  /* 0x00000004a28e7c23 */ /* 0x100fe20008010844 */
[----:B------:R-:W-:Y:S01]  /*1d2c0*/  FFMA.FTZ R162, R196, UR4, -R39 ;  /* 0x00000004c4a27c23 */ /* 0x000fe20008010827 */
[--C-:B------:R-:W-:Y:S01]  /*1d2d0*/  FFMA.FTZ R144, R252, UR4, -R68.reuse ;  /* 0x00000004fc907c23 */ /* 0x100fe20008010844 */
[----:B------:R-:W-:Y:S01]  /*1d2e0*/  FFMA.FTZ R173, R37, R250, R173 ;  /* 0x000000fa25ad7223 */ /* 0x000fe200000100ad */
[--C-:B------:R-:W-:Y:S03]  /*1d2f0*/  FFMA.FTZ R37, R87, UR4, -R39.reuse ;  /* 0x0000000457257c23 */ /* 0x100fe60008010827 */
[----:B------:R-:W2:Y:S01]  /*1d300*/  MUFU.EX2 R138, R138 ;  /* 0x0000008a008a7308 */ /* 0x000ea20000000800 */
[----:B------:R-:W-:Y:S01]  /*1d310*/  FFMA.FTZ R87, R86, UR4, -R39 ;  /* 0x0000000456577c23 */ /* 0x000fe20008010827 */
[----:B------:R-:W-:Y:S01]  /*1d320*/  FFMA.FTZ R81, R81, UR4, -R68 ;  /* 0x0000000451517c23 */ /* 0x000fe20008010844 */
[----:B------:R-:W-:Y:S01]  /*1d330*/  FADD.FTZ R173, R170, R173 ;  /* 0x000000adaaad7221 */ /* 0x000fe20000010000 */
[----:B------:R-:W-:Y:S03]  /*1d340*/  FADD.FTZ R175, R172, R175 ;  /* 0x000000afacaf7221 */ /* 0x000fe60000010000 */
[----:B------:R-:W-:Y:S03]  /*1d350*/  FADD.FTZ R169, R169, R173 ;  /* 0x000000ada9a97221 */ /* 0x000fe60000010000 */
[----:B------:R-:W-:Y:S01]  /*1d360*/  MUFU.EX2 R142, R142 ;  /* 0x0000008e008e7308 */ /* 0x000fe20000000800 */
[----:B-1----:R-:W-:Y:S01]  /*1d370*/  F2FP.BF16.F32.PACK_AB R47, R140, R139 ;  /* 0x0000008b8c2f723e */ /* 0x002fe200000010ff */
[----:B------:R-:W-:Y:S01]  /*1d380*/  FADD.FTZ R175, R165, R175 ;  /* 0x000000afa5af7221 */ /* 0x000fe20000010000 */
[----:B------:R-:W-:Y:S01]  /*1d390*/  FADD.FTZ R169, R164, R169 ;  /* 0x000000a9a4a97221 */ /* 0x000fe20000010000 */
[----:B------:R-:W-:Y:S02]  /*1d3a0*/  MOV R165, R0 ;  /* 0x0000000000a57202 */ /* 0x000fe40000000f00 */
[----:B------:R-:W-:Y:S01]  /*1d3b0*/  FADD.FTZ R175, R131, R175 ;  /* 0x000000af83af7221 */ /* 0x000fe20000010000 */
[----:B------:R-:W-:Y:S03]  /*1d3c0*/  FADD.FTZ R123, R123, R169 ;  /* 0x000000a97b7b7221 */ /* 0x000fe60000010000 */
[----:B------:R-:W1:Y:S01]  /*1d3d0*/  MUFU.EX2 R144, R144 ;  /* 0x0000009000907308 */ /* 0x000e620000000800 */
[----:B--2---:R-:W-:Y:S01]  /*1d3e0*/  F2FP.BF16.F32.PACK_AB R48, R137, R138 ;  /* 0x0000008a8930723e */ /* 0x004fe200000010ff */
[----:B------:R-:W-:Y:S01]  /*1d3f0*/  FADD.FTZ R175, R125, R175 ;  /* 0x000000af7daf7221 */ /* 0x000fe20000010000 */
[----:B------:R-:W-:Y:S01]  /*1d400*/  FADD.FTZ R123, R118, R123 ;  /* 0x0000007b767b7221 */ /* 0x000fe20000010000 */
[----:B------:R-:W-:Y:S02]  /*1d410*/  MOV R164, R2 ;  /* 0x0000000200a47202 */ /* 0x000fe40000000f00 */
        /* <DEDUP_REMOVED lines=8> */
[----:B-1----:R-:W-:Y:S01]  /*1d4a0*/  F2FP.BF16.F32.PACK_AB R44, R144, R142 ;  /* 0x0000008e902c723e */ /* 0x002fe200000010ff */
[C---:B---3--:R-:W-:Y:S07]  /*1d4b0*/  HMMA.16816.F32.BF16 R12, R48.reuse, R56, R12 ;  /* 0x00000038300c723c */ /* 0x048fee000004180c */
[----:B------:R-:W-:Y:S01]  /*1d4c0*/  MUFU.EX2 R145, R145 ;  /* 0x0000009100917308 */ /* 0x000fe20000000800 */
[----:B------:R-:W-:Y:S01]  /*1d4d0*/  FADD.FTZ R114, R112, R114 ;  /* 0x0000007270727221 */ /* 0x000fe20000010000 */
[C---:B------:R-:W-:Y:S01]  /*1d4e0*/  HMMA.16816.F32.BF16 R16, R48.reuse, R58, R16 ;  /* 0x0000003a3010723c */ /* 0x040fe20000041810 */
[----:B------:R-:W1:Y:S07]  /*1d4f0*/  LDSM.16.MT88.4 R56, [R232+0xd000] ;  /* 0x00d00000e838783b */ /* 0x000e6e0000004200 */
[----:B------:R-:W3:Y:S01]  /*1d500*/  MUFU.EX2 R146, R146 ;  /* 0x0000009200927308 */ /* 0x000ee20000000800 */
[C---:B-----5:R-:W-:Y:S03]  /*1d510*/  HMMA.16816.F32.BF16 R20, R48.reuse, R60, R20 ;  /* 0x0000003c3014723c */ /* 0x060fe60000041814 */
[----:B--2---:R-:W-:Y:S03]  /*1d520*/  F2FP.BF16.F32.PACK_AB R46, R143, R141 ;  /* 0x0000008d8f2e723e */ /* 0x004fe600000010ff */
        /* <DEDUP_REMOVED lines=8> */
[----:B------:R-:W5:Y:S07]  /*1d5b0*/  LDSM.16.MT88.4 R40, [R230+0xd000] ;  /* 0x00d00000e628783b */ /* 0x000f6e0000004200 */
[----:B------:R-:W-:Y:S01]  /*1d5c0*/  MUFU.EX2 R150, R150 ;  /* 0x0000009600967308 */ /* 0x000fe20000000800 */
[C---:B------:R-:W-:Y:S05]  /*1d5d0*/  HMMA.16816.F32.BF16 R4, R44.reuse, R52, R4 ;  /* 0x000000342c04723c */ /* 0x040fea0000041804 */
[----:B---3--:R-:W-:Y:S01]  /*1d5e0*/  F2FP.BF16.F32.PACK_AB R49, R146, R145 ;  /* 0x000000919231723e */ /* 0x008fe200000010ff */
[C---:B------:R-:W-:Y:S03]  /*1d5f0*/  HMMA.16816.F32.BF16 R8, R44.reuse, R54, R8 ;  /* 0x000000362c08723c */ /* 0x040fe60000041808 */
[----:B------:R-:W3:Y:S01]  /*1d600*/  MUFU.EX2 R153, R153 ;  /* 0x0000009900997308 */ /* 0x000ee20000000800 */
[----:B------:R-:W5:Y:S01]  /*1d610*/  LDSM.16.MT88.4 R52, [R236+0xd800] ;  /* 0x00d80000ec34783b */ /* 0x000f620000004200 */
[----:B----4-:R-:W-:Y:S01]  /*1d620*/  F2FP.BF16.F32.PACK_AB R51, R148, R147 ;  /* 0x000000939433723e */ /* 0x010fe200000010ff */
[C---:B-1----:R-:W-:Y:S07]  /*1d630*/  HMMA.16816.F32.BF16 R12, R44.reuse, R56, R12 ;  /* 0x000000382c0c723c */ /* 0x042fee000004180c */
[----:B------:R-:W-:Y:S01]  /*1d640*/  MUFU.EX2 R151, R151 ;  /* 0x0000009700977308 */ /* 0x000fe20000000800 */
[----:B------:R-:W-:Y:S01]  /*1d650*/  FADD.FTZ R102, R95, R102 ;  /* 0x000000665f667221 */ /* 0x000fe20000010000 */
[C---:B------:R-:W-:Y:S01]  /*1d660*/  HMMA.16816.F32.BF16 R16, R44.reuse, R58, R16 ;  /* 0x0000003a2c10723c */ /* 0x040fe20000041810 */
[----:B------:R-:W1:Y:S07]  /*1d670*/  LDSM.16.MT88.4 R56, [R232+0xd800] ;  /* 0x00d80000e838783b */ /* 0x000e6e0000004200 */
[----:B------:R-:W4:Y:S01]  /*1d680*/  MUFU.EX2 R149, R149 ;  /* 0x0000009500957308 */ /* 0x000f220000000800 */
[C---:B--2---:R-:W-:Y:S03]  /*1d690*/  HMMA.16816.F32.BF16 R20, R44.reuse, R60, R20 ;  /* 0x0000003c2c14723c */ /* 0x044fe60000041814 */
[----:B---3--:R-:W-:Y:S03]  /*1d6a0*/  F2FP.BF16.F32.PACK_AB R48, R153, R150 ;  /* 0x000000969930723e */ /* 0x008fe600000010ff */
[C---:B------:R-:W-:Y:S03]  /*1d6b0*/  HMMA.16816.F32.BF16 R24, R44.reuse, R62, R24 ;  /* 0x0000003e2c18723c */ /* 0x040fe60000041818 */
[----:B------:R-:W-:Y:S01]  /*1d6c0*/  MUFU.EX2 R152, R152 ;  /* 0x0000009800987308 */ /* 0x000fe20000000800 */
[----:B------:R-:W2:Y:S01]  /*1d6d0*/  LDSM.16.MT88.4 R60, [R231+0xd800] ;  /* 0x00d80000e73c783b */ /* 0x000ea20000004200 */
[----:B------:R-:W-:Y:S01]  /*1d6e0*/  FADD.FTZ R99, R99, R102 ;  /* 0x0000006663637221 */ /* 0x000fe20000010000 */
[C---:B-----5:R-:W-:Y:S07]  /*1d6f0*/  HMMA.16816.F32.BF16 R28, R44.reuse, R40, R28 ;  /* 0x000000282c1c723c */ /* 0x060fee000004181c */
[----:B------:R-:W3:Y:S01]  /*1d700*/  MUFU.EX2 R156, R156 ;  /* 0x0000009c009c7308 */ /* 0x000ee20000000800 */
[----:B----4-:R-:W-:Y:S01]  /*1d710*/  F2FP.BF16.F32.PACK_AB R50, R149, R151 ;  /* 0x000000979532723e */ /* 0x010fe200000010ff */
[----:B------:R-:W-:Y:S01]  /*1d720*/  HMMA.16816.F32.BF16 R32, R44, R42, R32 ;  /* 0x0000002a2c20723c */ /* 0x000fe20000041820 */
[----:B------:R-:W4:Y:S07]  /*1d730*/  LDSM.16.MT88.4 R40, [R230+0xd800] ;  /* 0x00d80000e628783b */ /* 0x000f2e0000004200 */
[----:B------:R-:W-:Y:S01]  /*1d740*/  MUFU.EX2 R154, R154 ;  /* 0x0000009a009a7308 */ /* 0x000fe20000000800 */
[C---:B------:R-:W-:Y:S05]  /*1d750*/  HMMA.16816.F32.BF16 R4, R48.reuse, R52, R4 ;  /* 0x000000343004723c */ /* 0x040fea0000041804 */
[----:B------:R-:W-:Y:S01]  /*1d760*/  FADD.FTZ R98, R98, R99 ;  /* 0x0000006362627221 */ /* 0x000fe20000010000 */
[C---:B------:R-:W-:Y:S03]  /*1d770*/  HMMA.16816.F32.BF16 R8, R48.reuse, R54, R8 ;  /* 0x000000363008723c */ /* 0x040fe60000041808 */
[----:B------:R-:W5:Y:S01]  /*1d780*/  MUFU.EX2 R155, R155 ;  /* 0x0000009b009b7308 */ /* 0x000f620000000800 */
[----:B------:R-:W4:Y:S01]  /*1d790*/  LDSM.16.MT88.4 R52, [R236+0xe000] ;  /* 0x00e00000ec34783b */ /* 0x000f220000004200 */
[----:B---3--:R-:W-:Y:S01]  /*1d7a0*/  F2FP.BF16.F32.PACK_AB R45, R156, R152 ;  /* 0x000000989c2d723e */ /* 0x008fe200000010ff */
[C---:B-1----:R-:W-:Y:S07]  /*1d7b0*/  HMMA.16816.F32.BF16 R12, R48.reuse, R56, R12 ;  /* 0x00000038300c723c */ /* 0x042fee000004180c */
[----:B------:R-:W-:Y:S01]  /*1d7c0*/  MUFU.EX2 R159, R159 ;  /* 0x0000009f009f7308 */ /* 0x000fe20000000800 */
[----:B------:R-:W-:Y:S01]  /*1d7d0*/  FADD.FTZ R98, R91, R98 ;  /* 0x000000625b627221 */ /* 0x000fe20000010000 */
[C---:B------:R-:W-:Y:S01]  /*1d7e0*/  HMMA.16816.F32.BF16 R16, R48.reuse, R58, R16 ;  /* 0x0000003a3010723c */ /* 0x040fe20000041810 */
[----:B------:R-:W1:Y:S07]  /*1d7f0*/  LDSM.16.MT88.4 R56, [R232+0xe000] ;  /* 0x00e00000e838783b */ /* 0x000e6e0000004200 */
[----:B------:R-:W3:Y:S01]  /*1d800*/  MUFU.EX2 R157, R157 ;  /* 0x0000009d009d7308 */ /* 0x000ee20000000800 */
[C---:B--2---:R-:W-:Y:S03]  /*1d810*/  HMMA.16816.F32.BF16 R20, R48.reuse, R60, R20 ;  /* 0x0000003c3014723c */ /* 0x044fe60000041814 */
[----:B-----5:R-:W-:Y:S03]  /*1d820*/  F2FP.BF16.F32.PACK_AB R47, R155, R154 ;  /* 0x0000009a9b2f723e */ /* 0x020fe600000010ff */
[C---:B------:R-:W-:Y:S03]  /*1d830*/  HMMA.16816.F32.BF16 R24, R48.reuse, R62, R24 ;  /* 0x0000003e3018723c */ /* 0x040fe60000041818 */
[----:B------:R-:W-:Y:S01]  /*1d840*/  MUFU.EX2 R158, R158 ;  /* 0x0000009e009e7308 */ /* 0x000fe20000000800 */
[----:B------:R-:W2:Y:S01]  /*1d850*/  LDSM.16.MT88.4 R60, [R231+0xe000] ;  /* 0x00e00000e73c783b */ /* 0x000ea20000004200 */
[----:B------:R-:W-:Y:S01]  /*1d860*/  FADD.FTZ R98, R96, R98 ;  /* 0x0000006260627221 */ /* 0x000fe20000010000 */
[C---:B----4-:R-:W-:Y:S07]  /*1d870*/  HMMA.16816.F32.BF16 R28, R48.reuse, R40, R28 ;  /* 0x00000028301c723c */ /* 0x050fee000004181c */
[----:B------:R-:W4:Y:S01]  /*1d880*/  MUFU.EX2 R161, R161 ;  /* 0x000000a100a17308 */ /* 0x000f220000000800 */
[----:B---3--:R-:W-:Y:S01]  /*1d890*/  F2FP.BF16.F32.PACK_AB R44, R157, R159 ;  /* 0x0000009f9d2c723e */ /* 0x008fe200000010ff */
[----:B------:R-:W-:Y:S01]  /*1d8a0*/  HMMA.16816.F32.BF16 R32, R48, R42, R32 ;  /* 0x0000002a3020723c */ /* 0x000fe20000041820 */
[----:B------:R-:W3:Y:S07]  /*1d8b0*/  LDSM.16.MT88.4 R40, [R230+0xe000] ;  /* 0x00e00000e628783b */ /* 0x000eee0000004200 */
[----:B------:R-:W-:Y:S03]  /*1d8c0*/  MUFU.EX2 R163, R163 ;  /* 0x000000a300a37308 */ /* 0x000fe60000000800 */
[----:B------:R-:W-:Y:S01]  /*1d8d0*/  FADD.FTZ R98, R119, R98 ;  /* 0x0000006277627221 */ /* 0x000fe20000010000 */
[----:B------:R-:W-:Y:S01]  /*1d8e0*/  FADD.FTZ R121, R116, R121 ;  /* 0x0000007974797221 */ /* 0x000fe20000010000 */
[----:B------:R-:W5:Y:S02]  /*1d8f0*/  LDSM.16.MT88.4 R48, [R236+0xe800] ;  /* 0x00e80000ec30783b */ /* 0x000f640000004200 */
[----:B------:R-:W-:Y:S01]  /*1d900*/  FADD.FTZ R98, R122, R98 ;  /* 0x000000627a627221 */ /* 0x000fe20000010000 */
[----:B------:R-:W-:Y:S02]  /*1d910*/  FADD.FTZ R121, R113, R121 ;  /* 0x0000007971797221 */ /* 0x000fe40000010000 */
        /* <DEDUP_REMOVED lines=11> */
[----:B------:R-:W4:Y:S01]  /*1d9d0*/  LDSM.16.MT88.4 R52, [R232+0xe800] ;  /* 0x00e80000e834783b */ /* 0x000f220000004200 */
[----:B------:R-:W-:Y:S01]  /*1d9e0*/  FADD.FTZ R137, R137, R126 ;  /* 0x0000007e89897221 */ /* 0x000fe20000010000 */
[C---:B-1----:R-:W-:Y:S07]  /*1d9f0*/  HMMA.16816.F32.BF16 R12, R44.reuse, R56, R12 ;  /* 0x000000382c0c723c */ /* 0x042fee000004180c */
[----:B------:R-:W-:Y:S01]  /*1da00*/  MUFU.EX2 R194, R194 ;  /* 0x000000c200c27308 */ /* 0x000fe20000000800 */
[----:B------:R-:W-:Y:S01]  /*1da10*/  FADD.FTZ R137, R134, R137 ;  /* 0x0000008986897221 */ /* 0x000fe20000010000 */
[C---:B------:R-:W-:Y:S01]  /*1da20*/  HMMA.16816.F32.BF16 R16, R44.reuse, R58, R16 ;  /* 0x0000003a2c10723c */ /* 0x040fe20000041810 */
[----:B------:R-:W1:Y:S07]  /*1da30*/  LDSM.16.MT88.4 R56, [R231+0xe800] ;  /* 0x00e80000e738783b */ /* 0x000e6e0000004200 */
[----:B------:R-:W4:Y:S01]  /*1da40*/  MUFU.EX2 R193, R193 ;  /* 0x000000c100c17308 */ /* 0x000f220000000800 */
[C---:B--2---:R-:W-:Y:S03]  /*1da50*/  HMMA.16816.F32.BF16 R20, R44.reuse, R60, R20 ;  /* 0x0000003c2c14723c */ /* 0x044fe60000041814 */
[----:B------:R-:W-:Y:S03]  /*1da60*/  FADD.FTZ R137, R133, R137 ;  /* 0x0000008985897221 */ /* 0x000fe60000010000 */
[C---:B------:R-:W-:Y:S03]  /*1da70*/  HMMA.16816.F32.BF16 R24, R44.reuse, R62, R24 ;  /* 0x0000003e2c18723c */ /* 0x040fe60000041818 */
[----:B------:R-:W-:Y:S01]  /*1da80*/  MUFU.EX2 R191, R191 ;  /* 0x000000bf00bf7308 */ /* 0x000fe20000000800 */
[----:B------:R-:W-:Y:S01]  /*1da90*/  LDSM.16.MT88.4 R60, [R236+0xf000] ;  /* 0x00f00000ec3c783b */ /* 0x000fe20000004200 */
[----:B------:R-:W-:Y:S01]  /*1daa0*/  FADD.FTZ R142, R142, R137 ;  /* 0x000000898e8e7221 */ /* 0x000fe20000010000 */
[C---:B---3--:R-:W-:Y:S07]  /*1dab0*/  HMMA.16816.F32.BF16 R28, R44.reuse, R40, R28 ;  /* 0x000000282c1c723c */ /* 0x048fee000004181c */
[----:B------:R-:W2:Y:S01]  /*1dac0*/  MUFU.EX2 R190, R190 ;  /* 0x000000be00be7308 */ /* 0x000ea20000000800 */
[----:B------:R-:W-:Y:S01]  /*1dad0*/  FADD.FTZ R142, R144, R142 ;  /* 0x0000008e908e7221 */ /* 0x000fe20000010000 */
[----:B------:R-:W-:Y:S01]  /*1dae0*/  HMMA.16816.F32.BF16 R32, R44, R42, R32 ;  /* 0x0000002a2c20723c */ /* 0x000fe20000041820 */
[----:B------:R-:W3:Y:S07]  /*1daf0*/  LDSM.16.MT88.4 R44, [R230+0xe800] ;  /* 0x00e80000e62c783b */ /* 0x000eee0000004200 */
[----:B------:R-:W-:Y:S03]  /*1db00*/  MUFU.EX2 R189, R189 ;  /* 0x000000bd00bd7308 */ /* 0x000fe60000000800 */
[----:B-----5:R-:W-:Y:S01]  /*1db10*/  F2FP.BF16.F32.PACK_AB R41, R192, R163 ;  /* 0x000000a3c029723e */ /* 0x020fe200000010ff */
[----:B------:R-:W-:Y:S01]  /*1db20*/  FADD.FTZ R142, R141, R142 ;  /* 0x0000008e8d8e7221 */ /* 0x000fe20000010000 */
[----:B----4-:R-:W-:Y:S02]  /*1db30*/  F2FP.BF16.F32.PACK_AB R43, R160, R162 ;  /* 0x000000a2a02b723e */ /* 0x010fe400000010ff */
[----:B------:R-:W-:Y:S01]  /*1db40*/  F2FP.BF16.F32.PACK_AB R40, R193, R194 ;  /* 0x000000c2c128723e */ /* 0x000fe200000010ff */
[----:B------:R-:W-:Y:S02]  /*1db50*/  FADD.FTZ R143, R143, R142 ;  /* 0x0000008e8f8f7221 */ /* 0x000fe40000010000 */
[----:B------:R-:W4:Y:S01]  /*1db60*/  MUFU.EX2 R188, R188 ;  /* 0x000000bc00bc7308 */ /* 0x000f220000000800 */
        /* <DEDUP_REMOVED lines=9> */
[----:B------:R-:W2:Y:S02]  /*1dc00*/  MUFU.EX2 R186, R186 ;  /* 0x000000ba00ba7308 */ /* 0x000ea40000000800 */
[----:B------:R-:W-:Y:S01]  /*1dc10*/  FADD.FTZ R151, R149, R151 ;  /* 0x0000009795977221 */ /* 0x000fe20000010000 */
[C---:B------:R-:W-:Y:S07]  /*1dc20*/  HMMA.16816.F32.BF16 R12, R40.reuse, R52, R12 ;  /* 0x00000034280c723c */ /* 0x040fee000004180c */
[----:B------:R-:W-:Y:S01]  /*1dc30*/  MUFU.EX2 R185, R185 ;  /* 0x000000b900b97308 */ /* 0x000fe20000000800 */
[----:B------:R-:W-:Y:S01]  /*1dc40*/  FADD.FTZ R151, R159, R151 ;  /* 0x000000979f977221 */ /* 0x000fe20000010000 */
[C---:B------:R-:W-:Y:S01]  /*1dc50*/  HMMA.16816.F32.BF16 R16, R40.reuse, R54, R16 ;  /* 0x000000362810723c */ /* 0x040fe20000041810 */
[----:B------:R-:W5:Y:S07]  /*1dc60*/  LDSM.16.MT88.4 R52, [R232+0xf000] ;  /* 0x00f00000e834783b */ /* 0x000f6e0000004200 */
[----:B------:R-:W2:Y:S01]  /*1dc70*/  MUFU.EX2 R184, R184 ;  /* 0x000000b800b87308 */ /* 0x000ea20000000800 */
[C---:B-1----:R-:W-:Y:S03]  /*1dc80*/  HMMA.16816.F32.BF16 R20, R40.reuse, R56, R20 ;  /* 0x000000382814723c */ /* 0x042fe60000041814 */
[----:B------:R-:W-:Y:S03]  /*1dc90*/  FADD.FTZ R151, R157, R151 ;  /* 0x000000979d977221 */ /* 0x000fe60000010000 */
[C---:B------:R-:W-:Y:S03]  /*1dca0*/  HMMA.16816.F32.BF16 R24, R40.reuse, R58, R24 ;  /* 0x0000003a2818723c */ /* 0x040fe60000041818 */
[----:B------:R-:W-:Y:S01]  /*1dcb0*/  MUFU.EX2 R183, R183 ;  /* 0x000000b700b77308 */ /* 0x000fe20000000800 */
[----:B------:R-:W1:Y:S01]  /*1dcc0*/  LDSM.16.MT88.4 R56, [R231+0xf000] ;  /* 0x00f00000e738783b */ /* 0x000e620000004200 */
[----:B------:R-:W-:Y:S01]  /*1dcd0*/  FADD.FTZ R151, R158, R151 ;  /* 0x000000979e977221 */ /* 0x000fe20000010000 */
[C---:B---3--:R-:W-:Y:S07]  /*1dce0*/  HMMA.16816.F32.BF16 R28, R40.reuse, R44, R28 ;  /* 0x0000002c281c723c */ /* 0x048fee000004181c */
[----:B------:R-:W3:Y:S01]  /*1dcf0*/  MUFU.EX2 R182, R182 ;  /* 0x000000b600b67308 */ /* 0x000ee20000000800 */
[----:B------:R-:W-:Y:S01]  /*1dd00*/  FADD.FTZ R151, R161, R151 ;  /* 0x00000097a1977221 */ /* 0x000fe20000010000 */
[----:B------:R-:W-:Y:S01]  /*1dd10*/  HMMA.16816.F32.BF16 R32, R40, R46, R32 ;  /* 0x0000002e2820723c */ /* 0x000fe20000041820 */
[----:B------:R-:W1:Y:S07]  /*1dd20*/  LDSM.16.MT88.4 R40, [R230+0xf000] ;  /* 0x00f00000e628783b */ /* 0x000e6e0000004200 */
[----:B------:R-:W-:Y:S03]  /*1dd30*/  MUFU.EX2 R181, R181 ;  /* 0x000000b500b57308 */ /* 0x000fe60000000800 */
[----:B------:R-:W-:Y:S01]  /*1dd40*/  FADD.FTZ R194, R194, R151 ;  /* 0x00000097c2c27221 */ /* 0x000fe20000010000 */
[----:B----4-:R-:W-:Y:S01]  /*1dd50*/  F2FP.BF16.F32.PACK_AB R49, R188, R189 ;  /* 0x000000bdbc31723e */ /* 0x010fe200000010ff */
[----:B------:R-:W-:Y:S01]  /*1dd60*/  FADD.FTZ R105, R94, R105 ;  /* 0x000000695e697221 */ /* 0x000fe20000010000 */
[----:B--2---:R-:W-:Y:S03]  /*1dd70*/  F2FP.BF16.F32.PACK_AB R51, R186, R187 ;  /* 0x000000bbba33723e */ /* 0x004fe600000010ff */
[----:B------:R-:W-:Y:S01]  /*1dd80*/  FADD.FTZ R105, R93, R105 ;  /* 0x000000695d697221 */ /* 0x000fe20000010000 */
[----:B------:R-:W2:Y:S01]  /*1dd90*/  MUFU.EX2 R180, R180 ;  /* 0x000000b400b47308 */ /* 0x000ea20000000800 */
[----:B------:R-:W-:Y:S01]  /*1dda0*/  F2FP.BF16.F32.PACK_AB R48, R184, R185 ;  /* 0x000000b9b830723e */ /* 0x000fe200000010ff */
[----:B------:R-:W-:Y:S01]  /*1ddb0*/  FADD.FTZ R193, R193, R194 ;  /* 0x000000c2c1c17221 */ /* 0x000fe20000010000 */
[----:B---3--:R-:W-:Y:S01]  /*1ddc0*/  F2FP.BF16.F32.PACK_AB R50, R182, R183 ;  /* 0x000000b7b632723e */ /* 0x008fe200000010ff */
[----:B------:R-:W-:Y:S02]  /*1ddd0*/  FADD.FTZ R90, R90, R105 ;  /* 0x000000695a5a7221 */ /* 0x000fe40000010000 */
[----:B------:R-:W-:Y:S04]  /*1dde0*/  FADD.FTZ R193, R191, R193 ;  /* 0x000000c1bfc17221 */ /* 0x000fe80000010000 */
[----:B------:R-:W-:Y:S01]  /*1ddf0*/  MUFU.EX2 R179, R179 ;  /* 0x000000b300b37308 */ /* 0x000fe20000000800 */
[----:B------:R-:W-:Y:S01]  /*1de00*/  FADD.FTZ R90, R88, R90 ;  /* 0x0000005a585a7221 */ /* 0x000fe20000010000 */
[C---:B------:R-:W-:Y:S05]  /*1de10*/  HMMA.16816.F32.BF16 R4, R48.reuse, R60, R4 ;  /* 0x0000003c3004723c */ /* 0x040fea0000041804 */
[----:B------:R-:W-:Y:S03]  /*1de20*/  FADD.FTZ R90, R100, R90 ;  /* 0x0000005a645a7221 */ /* 0x000fe60000010000 */
[----:B------:R-:W3:Y:S01]  /*1de30*/  MUFU.EX2 R178, R178 ;  /* 0x000000b200b27308 */ /* 0x000ee20000000800 */
[C---:B------:R-:W-:Y:S01]  /*1de40*/  HMMA.16816.F32.BF16 R8, R48.reuse, R62, R8 ;  /* 0x0000003e3008723c */ /* 0x040fe20000041808 */
[----:B------:R-:W4:Y:S02]  /*1de50*/  LDSM.16.MT88.4 R60, [R236+0xf800] ;  /* 0x00f80000ec3c783b */ /* 0x000f240000004200 */
[----:B--2---:R-:W-:Y:S01]  /*1de60*/  F2FP.BF16.F32.PACK_AB R45, R180, R181 ;  /* 0x000000b5b42d723e */ /* 0x004fe200000010ff */
[----:B------:R-:W-:Y:S02]  /*1de70*/  FADD.FTZ R90, R103, R90 ;  /* 0x0000005a675a7221 */ /* 0x000fe40000010000 */
[C---:B-----5:R-:W-:Y:S03]  /*1de80*/  HMMA.16816.F32.BF16 R12, R48.reuse, R52, R12 ;  /* 0x00000034300c723c */ /* 0x060fe6000004180c */
[----:B------:R-:W-:Y:S02]  /*1de90*/  MUFU.EX2 R177, R177 ;  /* 0x000000b100b17308 */ /* 0x000fe40000000800 */
[----:B------:R-:W-:Y:S01]  /*1dea0*/  FADD.FTZ R90, R108, R90 ;  /* 0x0000005a6c5a7221 */ /* 0x000fe20000010000 */
[C---:B------:R-:W-:Y:S01]  /*1deb0*/  HMMA.16816.F32.BF16 R16, R48.reuse, R54, R16 ;  /* 0x000000363010723c */ /* 0x040fe20000041810 */
[----:B------:R-:W2:Y:S06]  /*1dec0*/  LDSM.16.MT88.4 R52, [R232+0xf800] ;  /* 0x00f80000e834783b */ /* 0x000eac0000004200 */
[----:B------:R-:W5:Y:S01]  /*1ded0*/  MUFU.EX2 R176, R176 ;  /* 0x000000b000b07308 */ /* 0x000f620000000800 */
[----:B---3--:R-:W-:Y:S01]  /*1dee0*/  F2FP.BF16.F32.PACK_AB R47, R178, R179 ;  /* 0x000000b3b22f723e */ /* 0x008fe200000010ff */
[C---:B-1----:R-:W-:Y:S08]  /*1def0*/  HMMA.16816.F32.BF16 R20, R48.reuse, R56, R20 ;  /* 0x000000383014723c */ /* 0x042ff00000041814 */
[----:B------:R-:W-:Y:S01]  /*1df00*/  MUFU.EX2 R174, R174 ;  /* 0x000000ae00ae7308 */ /* 0x000fe20000000800 */
[C---:B------:R-:W-:Y:S01]  /*1df10*/  HMMA.16816.F32.BF16 R24, R48.reuse, R58, R24 ;  /* 0x0000003a3018723c */ /* 0x040fe20000041818 */
[----:B------:R-:W1:Y:S02]  /*1df20*/  LDSM.16.MT88.4 R56, [R231+0xf800] ;  /* 0x00f80000e738783b */ /* 0x000e640000004200 */
[----:B------:R-:W-:Y:S03]  /*1df30*/  FADD.FTZ R90, R109, R90 ;  /* 0x0000005a6d5a7221 */ /* 0x000fe60000010000 */
[C---:B------:R-:W-:Y:S03]  /*1df40*/  HMMA.16816.F32.BF16 R28, R48.reuse, R40, R28 ;  /* 0x00000028301c723c */ /* 0x040fe6000004181c */
[----:B------:R-:W3:Y:S02]  /*1df50*/  MUFU.EX2 R171, R171 ;  /* 0x000000ab00ab7308 */ /* 0x000ee40000000800 */
[----:B-----5:R-:W-:Y:S01]  /*1df60*/  F2FP.BF16.F32.PACK_AB R44, R176, R177 ;  /* 0x000000b1b02c723e */ /* 0x020fe200000010ff */
[----:B------:R-:W-:Y:S01]  /*1df70*/  HMMA.16816.F32.BF16 R32, R48, R42, R32 ;  /* 0x0000002a3020723c */ /* 0x000fe20000041820 */
[----:B------:R-:W5:Y:S06]  /*1df80*/  LDSM.16.MT88.4 R40, [R230+0xf800] ;  /* 0x00f80000e628783b */ /* 0x000f6c0000004200 */
[----:B------:R-:W-:Y:S01]  /*1df90*/  MUFU.EX2 R168, R168 ;  /* 0x000000a800a87308 */ /* 0x000fe20000000800 */
[----:B------:R-:W-:Y:S03]  /*1dfa0*/  FADD.FTZ R90, R128, R90 ;  /* 0x0000005a805a7221 */ /* 0x000fe60000010000 */
[----:B------:R-:W-:Y:S06]  /*1dfb0*/  FADD.FTZ R190, R190, R193 ;  /* 0x000000c1bebe7221 */ /* 0x000fec0000010000 */
[----:B------:R-:W2:Y:S01]  /*1dfc0*/  MUFU.EX2 R129, R129 ;  /* 0x0000008100817308 */ /* 0x000ea20000000800 */
[----:B---3--:R-:W-:Y:S01]  /*1dfd0*/  F2FP.BF16.F32.PACK_AB R46, R171, R174 ;  /* 0x000000aeab2e723e */ /* 0x008fe200000010ff */
[----:B------:R-:W-:Y:S01]  /*1dfe0*/  FADD.FTZ R90, R130, R90 ;  /* 0x0000005a825a7221 */ /* 0x000fe20000010000 */
[----:B------:R-:W-:Y:S03]  /*1dff0*/  FADD.FTZ R190, R185, R190 ;  /* 0x000000beb9be7221 */ /* 0x000fe60000010000 */
[----:B------:R-:W-:Y:S01]  /*1e000*/  FADD.FTZ R132, R132, R90 ;  /* 0x0000005a84847221 */ /* 0x000fe20000010000 */
[----:B------:R-:W-:Y:S03]  /*1e010*/  FADD.FTZ R190, R184, R190 ;  /* 0x000000beb8be7221 */ /* 0x000fe60000010000 */
[----:B------:R-:W-:Y:S01]  /*1e020*/  MUFU.EX2 R120, R120 ;  /* 0x0000007800787308 */ /* 0x000fe20000000800 */
[C---:B----4-:R-:W-:Y:S05]  /*1e030*/  HMMA.16816.F32.BF16 R4, R44.reuse, R60, R4 ;  /* 0x0000003c2c04723c */ /* 0x050fea0000041804 */
[----:B------:R-:W-:Y:S01]  /*1e040*/  FADD.FTZ R132, R127, R132 ;  /* 0x000000847f847221 */ /* 0x000fe20000010000 */
[C---:B------:R-:W-:Y:S03]  /*1e050*/  HMMA.16816.F32.BF16 R8, R44.reuse, R62, R8 ;  /* 0x0000003e2c08723c */ /* 0x040fe60000041808 */
[----:B------:R-:W3:Y:S01]  /*1e060*/  MUFU.EX2 R117, R117 ;  /* 0x0000007500757308 */ /* 0x000ee20000000800 */
[----:B------:R-:W4:Y:S01]  /*1e070*/  LDSM.16.MT88.4 R60, [R236+0x10000] ;  /* 0x01000000ec3c783b */ /* 0x000f220000004200 */
[----:B--2---:R-:W-:Y:S01]  /*1e080*/  F2FP.BF16.F32.PACK_AB R49, R129, R168 ;  /* 0x000000a88131723e */ /* 0x004fe200000010ff */
[C---:B------:R-:W-:Y:S07]  /*1e090*/  HMMA.16816.F32.BF16 R12, R44.reuse, R52, R12 ;  /* 0x000000342c0c723c */ /* 0x040fee000004180c */
        /* <DEDUP_REMOVED lines=21> */
[----:B------:R-:W-:Y:S01]  /*1e1f0*/  MUFU.EX2 R80, R80 ;  /* 0x0000005000507308 */ /* 0x000fe20000000800 */
        /* <DEDUP_REMOVED lines=10> */
[----:B------:R-:W-:Y:S01]  /*1e2a0*/  MUFU.EX2 R78, R78 ;  /* 0x0000004e004e7308 */ /* 0x000fe20000000800 */
[----:B------:R-:W-:Y:S01]  /*1e2b0*/  FADD.FTZ R148, R148, R140 ;  /* 0x0000008c94947221 */ /* 0x000fe20000010000 */
[C---:B--2---:R-:W-:Y:S01]  /*1e2c0*/  HMMA.16816.F32.BF16 R12, R48.reuse, R52, R12 ;  /* 0x00000034300c723c */ /* 0x044fe2000004180c */
[----:B------:R-:W-:Y:S07]  /*1e2d0*/  LDSM.16.MT88.4 R140, [R231+0x11800] ;  /* 0x01180000e78c783b */ /* 0x000fee0000004200 */
[----:B------:R-:W-:Y:S01]  /*1e2e0*/  MUFU.EX2 R77, R77 ;  /* 0x0000004d004d7308 */ /* 0x000fe20000000800 */
[C---:B------:R-:W-:Y:S01]  /*1e2f0*/  HMMA.16816.F32.BF16 R16, R48.reuse, R54, R16 ;  /* 0x000000363010723c */ /* 0x040fe20000041810 */
[----:B------:R-:W2:Y:S05]  /*1e300*/  LDSM.16.MT88.4 R52, [R232+0x10800] ;  /* 0x01080000e834783b */ /* 0x000eaa0000004200 */
[C---:B-1----:R-:W-:Y:S03]  /*1e310*/  HMMA.16816.F32.BF16 R20, R48.reuse, R56, R20 ;  /* 0x000000383014723c */ /* 0x042fe60000041814 */
[----:B------:R-:W1:Y:S02]  /*1e320*/  MUFU.EX2 R86, R37 ;  /* 0x0000002500567308 */ /* 0x000e640000000800 */
[----:B------:R-:W-:Y:S01]  /*1e330*/  FADD.FTZ R148, R152, R148 ;  /* 0x0000009498947221 */ /* 0x000fe20000010000 */
[C---:B------:R-:W-:Y:S01]  /*1e340*/  HMMA.16816.F32.BF16 R24, R48.reuse, R58, R24 ;  /* 0x0000003a3018723c */ /* 0x040fe20000041818 */
[----:B------:R-:W5:Y:S06]  /*1e350*/  LDSM.16.MT88.4 R56, [R231+0x10800] ;  /* 0x01080000e738783b */ /* 0x000f6c0000004200 */
[----:B------:R-:W-:Y:S01]  /*1e360*/  MUFU.EX2 R87, R87 ;  /* 0x0000005700577308 */ /* 0x000fe20000000800 */
[----:B------:R-:W-:Y:S01]  /*1e370*/  FADD.FTZ R148, R156, R148 ;  /* 0x000000949c947221 */ /* 0x000fe20000010000 */
[C---:B----4-:R-:W-:Y:S01]  /*1e380*/  HMMA.16816.F32.BF16 R28, R48.reuse, R40, R28 ;  /* 0x00000028301c723c */ /* 0x050fe2000004181c */
[----:B------:R-:W-:Y:S07]  /*1e390*/  LDSM.16.MT88.4 R156, [R236+0x11800] ;  /* 0x01180000ec9c783b */ /* 0x000fee0000004200 */
[----:B------:R-:W4:Y:S01]  /*1e3a0*/  MUFU.EX2 R85, R85 ;  /* 0x0000005500557308 */ /* 0x000f220000000800 */
[----:B------:R-:W-:Y:S03]  /*1e3b0*/  HMMA.16816.F32.BF16 R32, R48, R42, R32 ;  /* 0x0000002a3020723c */ /* 0x000fe60000041820 */
[----:B-1----:R-:W-:Y:S01]  /*1e3c0*/  F2FP.BF16.F32.PACK_AB R45, R86, R89 ;  /* 0x00000059562d723e */ /* 0x002fe200000010ff */
[----:B------:R-:W1:Y:S05]  /*1e3d0*/  LDSM.16.MT88.4 R40, [R230+0x10800] ;  /* 0x01080000e628783b */ /* 0x000e6a0000004200 */
[----:B------:R-:W-:Y:S02]  /*1e3e0*/  MUFU.EX2 R84, R84 ;  /* 0x0000005400547308 */ /* 0x000fe40000000800 */
[--C-:B------:R-:W-:Y:S01]  /*1e3f0*/  FFMA.FTZ R37, R75, UR4, -R68.reuse ;  /* 0x000000044b257c23 */ /* 0x100fe20008010844 */
[----:B------:R-:W-:Y:S01]  /*1e400*/  FFMA.FTZ R75, R74, UR4, -R68 ;  /* 0x000000044a4b7c23 */ /* 0x000fe20008010844 */
[----:B------:R-:W-:Y:S01]  /*1e410*/  FADD.FTZ R148, R154, R148 ;  /* 0x000000949a947221 */ /* 0x000fe20000010000 */
[----:B------:R-:W-:Y:S01]  /*1e420*/  FADD.FTZ R177, R174, R177 ;  /* 0x000000b1aeb17221 */ /* 0x000fe20000010000 */
[----:B------:R-:W1:Y:S04]  /*1e430*/  LDSM.16.MT88.4 R48, [R236+0x11000] ;  /* 0x01100000ec30783b */ /* 0x000e680000004200 */
[----:B------:R-:W3:Y:S01]  /*1e440*/  MUFU.EX2 R83, R83 ;  /* 0x0000005300537308 */ /* 0x000ee20000000800 */
[----:B----4-:R-:W-:Y:S01]  /*1e450*/  F2FP.BF16.F32.PACK_AB R47, R85, R87 ;  /* 0x00000057552f723e */ /* 0x010fe200000010ff */
[----:B------:R-:W-:Y:S01]  /*1e460*/  FADD.FTZ R148, R155, R148 ;  /* 0x000000949b947221 */ /* 0x000fe20000010000 */
[----:B------:R-:W-:Y:S03]  /*1e470*/  FADD.FTZ R171, R171, R177 ;  /* 0x000000b1abab7221 */ /* 0x000fe60000010000 */
[----:B------:R-:W-:Y:S01]  /*1e480*/  FADD.FTZ R148, R163, R148 ;  /* 0x00000094a3947221 */ /* 0x000fe20000010000 */
[----:B------:R-:W-:Y:S03]  /*1e490*/  FADD.FTZ R171, R110, R171 ;  /* 0x000000ab6eab7221 */ /* 0x000fe60000010000 */
[----:B------:R-:W4:Y:S01]  /*1e4a0*/  MUFU.EX2 R82, R82 ;  /* 0x0000005200527308 */ /* 0x000f220000000800 */
[----:B------:R-:W-:Y:S01]  /*1e4b0*/  FADD.FTZ R192, R192, R148 ;  /* 0x00000094c0c07221 */ /* 0x000fe20000010000 */
[----:B------:R-:W-:Y:S01]  /*1e4c0*/  FADD.FTZ R104, R104, R171 ;  /* 0x000000ab68687221 */ /* 0x000fe20000010000 */
[----:B------:R-:W-:Y:S02]  /*1e4d0*/  LDSM.16.MT88.4 R148, [R232+0x11800] ;  /* 0x01180000e894783b */ /* 0x000fe40000004200 */
[----:B------:R-:W-:Y:S01]  /*1e4e0*/  FADD.FTZ R162, R162, R192 ;  /* 0x000000c0a2a27221 */ /* 0x000fe20000010000 */
[----:B------:R-:W-:Y:S04]  /*1e4f0*/  FADD.FTZ R104, R97, R104 ;  /* 0x0000006861687221 */ /* 0x000fe80000010000 */
        /* <DEDUP_REMOVED lines=10> */
[----:B----4-:R-:W-:Y:S04]  /*1e5a0*/  FADD.FTZ R84, R82, R84 ;  /* 0x0000005452547221 */ /* 0x010fe80000010000 */
[----:B------:R3:W4:Y:S01]  /*1e5b0*/  MUFU.EX2 R74, R37 ;  /* 0x00000025004a7308 */ /* 0x0007220000000800 */
[C---:B--2---:R-:W-:Y:S01]  /*1e5c0*/  F2FP.BF16.F32.PACK_AB R46, R81.reuse, R82 ;  /* 0x00000052512e723e */ /* 0x044fe200000010ff */
[----:B------:R-:W-:Y:S01]  /*1e5d0*/  FADD.FTZ R187, R186, R187 ;  /* 0x000000bbbabb7221 */ /* 0x000fe20000010000 */
[----:B------:R-:W-:Y:S03]  /*1e5e0*/  FADD.FTZ R81, R81, R84 ;  /* 0x0000005451517221 */ /* 0x000fe60000010000 */
[----:B------:R-:W-:Y:S02]  /*1e5f0*/  FADD.FTZ R187, R181, R187 ;  /* 0x000000bbb5bb7221 */ /* 0x000fe40000010000 */
[C---:B------:R-:W-:Y:S02]  /*1e600*/  HMMA.16816.F32.BF16 R4, R44.reuse, R60, R4 ;  /* 0x0000003c2c04723c */ /* 0x040fe40000041804 */
[----:B------:R-:W-:Y:S03]  /*1e610*/  MUFU.EX2 R75, R75 ;  /* 0x0000004b004b7308 */ /* 0x000fe60000000800 */
[----:B------:R-:W-:Y:S01]  /*1e620*/  FADD.FTZ R187, R180, R187 ;  /* 0x000000bbb4bb7221 */ /* 0x000fe20000010000 */
[C---:B------:R-:W-:Y:S05]  /*1e630*/  HMMA.16816.F32.BF16 R8, R44.reuse, R62, R8 ;  /* 0x0000003e2c08723c */ /* 0x040fea0000041808 */
[----:B---3--:R-:W-:Y:S01]  /*1e640*/  F2FP.BF16.F32.PACK_AB R37, R79, R80 ;  /* 0x000000504f25723e */ /* 0x008fe200000010ff */
        /* <DEDUP_REMOVED lines=12> */
[C---:B-1----:R-:W-:Y:S04]  /*1e710*/  HMMA.16816.F32.BF16 R28, R44.reuse, R40, R28 ;  /* 0x000000282c1c723c */ /* 0x042fe8000004181c */
[----:B------:R-:W-:Y:S02]  /*1e720*/  FFMA.FTZ R39, R3, UR4, -R39 ;  /* 0x0000000403277c23 */ /* 0x000fe40008010827 */
[----:B------:R-:W-:Y:S01]  /*1e730*/  HMMA.16816.F32.BF16 R32, R44, R42, R32 ;  /* 0x0000002a2c20723c */ /* 0x000fe20000041820 */
[----:B------:R-:W1:Y:S01]  /*1e740*/  LDSM.16.MT88.4 R40, [R230+0x11000] ;  /* 0x01100000e628783b */ /* 0x000e620000004200 */
[----:B------:R-:W-:Y:S03]  /*1e750*/  MUFU.EX2 R61, R61 ;  /* 0x0000003d003d7308 */ /* 0x000fe60000000800 */
[----:B----4-:R-:W-:Y:S01]  /*1e760*/  F2FP.BF16.F32.PACK_AB R36, R74, R76 ;  /* 0x0000004c4a24723e */ /* 0x010fe200000010ff */
        /* <DEDUP_REMOVED lines=15> */
[----:B----4-:R-:W-:Y:S01]  /*1e860*/  F2FP.BF16.F32.PACK_AB R39, R77, R78 ;  /* 0x0000004e4d27723e */ /* 0x010fe200000010ff */
[----:B------:R-:W-:Y:S01]  /*1e870*/  FADD.FTZ R75, R60, R75 ;  /* 0x0000004b3c4b7221 */ /* 0x000fe20000010000 */
[----:B-----5:R-:W-:Y:S01]  /*1e880*/  F2FP.BF16.F32.PACK_AB R135, R251, R63 ;  /* 0x0000003ffb87723e */ /* 0x020fe200000010ff */
[----:B------:R-:W-:Y:S04]  /*1e890*/  FADD.FTZ R168, R120, R168 ;  /* 0x000000a878a87221 */ /* 0x000fe80000010000 */
[C---:B------:R-:W-:Y:S02]  /*1e8a0*/  HMMA.16816.F32.BF16 R4, R36.reuse, R48, R4 ;  /* 0x000000302404723c */ /* 0x040fe40000041804 */
[----:B------:R-:W4:Y:S03]  /*1e8b0*/  MUFU.EX2 R44, R44 ;  /* 0x0000002c002c7308 */ /* 0x000f260000000800 */
[----:B--2---:R-:W-:Y:S01]  /*1e8c0*/  F2FP.BF16.F32.PACK_AB R133, R62, R61 ;  /* 0x0000003d3e85723e */ /* 0x004fe200000010ff */
[C---:B------:R-:W-:Y:S06]  /*1e8d0*/  HMMA.16816.F32.BF16 R8, R36.reuse, R50, R8 ;  /* 0x000000322408723c */ /* 0x040fec0000041808 */
[----:B------:R-:W-:Y:S01]  /*1e8e0*/  MUFU.EX2 R45, R45 ;  /* 0x0000002d002d7308 */ /* 0x000fe20000000800 */
[----:B------:R-:W-:Y:S01]  /*1e8f0*/  FADD.FTZ R117, R117, R168 ;  /* 0x000000a875757221 */ /* 0x000fe20000010000 */
[C---:B------:R-:W-:Y:S08]  /*1e900*/  HMMA.16816.F32.BF16 R12, R36.reuse, R52, R12 ;  /* 0x00000034240c723c */ /* 0x040ff0000004180c */
[----:B------:R-:W2:Y:S01]  /*1e910*/  MUFU.EX2 R68, R68 ;  /* 0x0000004400447308 */ /* 0x000ea20000000800 */
[C---:B------:R-:W-:Y:S03]  /*1e920*/  HMMA.16816.F32.BF16 R16, R36.reuse, R54, R16 ;  /* 0x000000362410723c */ /* 0x040fe60000041810 */
[----:B----4-:R-:W-:Y:S03]  /*1e930*/  F2FP.BF16.F32.PACK_AB R132, R44, R3 ;  /* 0x000000032c84723e */ /* 0x010fe600000010ff */
[C---:B---3--:R-:W-:Y:S05]  /*1e940*/  HMMA.16816.F32.BF16 R20, R36.reuse, R56, R20 ;  /* 0x000000382414723c */ /* 0x048fea0000041814 */
[----:B------:R-:W-:Y:S01]  /*1e950*/  FADD.FTZ R117, R89, R117 ;  /* 0x0000007559757221 */ /* 0x000fe20000010000 */
[C---:B------:R-:W-:Y:S05]  /*1e960*/  HMMA.16816.F32.BF16 R24, R36.reuse, R58, R24 ;  /* 0x0000003a2418723c */ /* 0x040fea0000041818 */
[----:B--2---:R-:W-:Y:S01]  /*1e970*/  F2FP.BF16.F32.PACK_AB R134, R68, R45 ;  /* 0x0000002d4486723e */ /* 0x004fe200000010ff */
[C---:B-1----:R-:W-:Y:S05]  /*1e980*/  HMMA.16816.F32.BF16 R28, R36.reuse, R40, R28 ;  /* 0x00000028241c723c */ /* 0x042fea000004181c */
        /* <DEDUP_REMOVED lines=20> */
[----:B------:R-:W-:Y:S05]  /*1ead0*/  FADD.FTZ R75, R44, R75 ;  /* 0x0000004b2c4b7221 */ /* 0x000fea0000010000 */
[----:B------:R-:W-:Y:S01]  /*1eae0*/  FADD.FTZ R61, R63, R61 ;  /* 0x0000003d3f3d7221 */ /* 0x000fe20000010000 */
[----:B------:R-:W-:Y:S03]  /*1eaf0*/  FADD.FTZ R75, R45, R75 ;  /* 0x0000004b2d4b7221 */ /* 0x000fe60000010000 */
[----:B------:R-:W-:Y:S01]  /*1eb00*/  FADD.FTZ R251, R251, R61 ;  /* 0x0000003dfbfb7221 */ /* 0x000fe20000010000 */
[----:B------:R-:W-:Y:S01]  /*1eb10*/  FADD.FTZ R250, R68, R75 ;  /* 0x0000004b44fa7221 */ /* 0x000fe20000010000 */
[----:B------:R-:W-:Y:S07]  /*1eb20*/  @P0 BRA `(.L_x_3780) ;  /* 0xffffff7c00b80947 */ /* 0x000fee000383ffff */
.L_x_3776:
        /* <DEDUP_REMOVED lines=168> */
.L_x_3782:
[----:B------:R-:W-:Y:S05]  /*1f5b0*/  BSYNC B0 ;  /* 0x0000000000007941 */ /* 0x000fea0003800000 */
.L_x_3781:
        /* <DEDUP_REMOVED lines=44> */
.L_x_3783:
        /* <DEDUP_REMOVED lines=16> */
.L_x_8015:


//--------------------- .text._ZN5flash24flash_fwd_splitkv_kernelI23Flash_fwd_kernel_traitsILi64ELi64ELi256ELi4ELb0ELb0EN7cutlass10bfloat16_tE19Flash_kernel_traitsILi64ELi64ELi256ELi4ES3_EELb1ELb0ELb0ELb0ELb1ELb0ELb1ELb1EEEvNS_16Flash_fwd_paramsE --------------------------
	.section	.text._ZN5flash24flash_fwd_splitkv_kernelI23Flash_fwd_kernel_traitsILi64ELi64ELi256ELi4ELb0ELb0EN7cutlass10bfloat16_tE19Flash_kernel_traitsILi64ELi64ELi256ELi4ES3_EELb1ELb0ELb0ELb0ELb1ELb0ELb1ELb1EEEvNS_16Flash_fwd_paramsE,"ax",@progbits
	.align	128
        .global         _ZN5flash24flash_fwd_splitkv_kernelI23Flash_fwd_kernel_traitsILi64ELi64ELi256ELi4ELb0ELb0EN7cutlass10bfloat16_tE19Flash_kernel_traitsILi64ELi64ELi256ELi4ES3_EELb1ELb0ELb0ELb0ELb1ELb0ELb1ELb1EEEvNS_16Flash_fwd_paramsE
        .type           _ZN5flash24flash_fwd_splitkv_kernelI23Flash_fwd_kernel_traitsILi64ELi64ELi256ELi4ELb0ELb0EN7cutlass10bfloat16_tE19Flash_kernel_traitsILi64ELi64ELi256ELi4ES3_EELb1ELb0ELb0ELb0ELb1ELb0ELb1ELb1EEEvNS_16Flash_fwd_paramsE,@function
        .size           _ZN5flash24flash_fwd_splitkv_kernelI23Flash_fwd_kernel_traitsILi64ELi64ELi256ELi4ELb0ELb0EN7cutlass10bfloat16_tE19Flash_kernel_traitsILi64ELi64ELi256ELi4ES3_EELb1ELb0ELb0ELb0ELb1ELb0ELb1ELb1EEEvNS_16Flash_fwd_paramsE,(.L_x_7960 - _ZN5flash24flash_fwd_splitkv_kernelI23Flash_fwd_kernel_traitsILi64ELi64ELi256ELi4ELb0ELb0EN7cutlass10bfloat16_tE19Flash_kernel_traitsILi64ELi64ELi256ELi4ES3_EELb1ELb0ELb0ELb0ELb1ELb0ELb1ELb1EEEvNS_16Flash_fwd_paramsE)
        .other          _ZN5flash24flash_fwd_splitkv_kernelI23Flash_fwd_kernel_traitsILi64ELi64ELi256ELi4ELb0ELb0EN7cutlass10bfloat16_tE19Flash_kernel_traitsILi64ELi64ELi256ELi4ES3_EELb1ELb0ELb0ELb0ELb1ELb0ELb1ELb1EEEvNS_16Flash_fwd_paramsE,@"STO_CUDA_ENTRY STV_DEFAULT"
_ZN5flash24flash_fwd_splitkv_kernelI23Flash_fwd_kernel_traitsILi64ELi64ELi256ELi4ELb0ELb0EN7cutlass10bfloat16_tE19Flash_kernel_traitsILi64ELi64ELi256ELi4ES3_EELb1ELb0ELb0ELb0ELb1ELb0ELb1ELb1EEEvNS_16Flash_fwd_paramsE:
.text._ZN5flash24flash_fwd_splitkv_kernelI23Flash_fwd_kernel_traitsILi64ELi64ELi256ELi4ELb0ELb0EN7cutlass10bfloat16_tE19Flash_kernel_traitsILi64ELi64ELi256ELi4ES3_EELb1ELb0ELb0ELb0ELb1ELb0ELb1ELb1EEEvNS_16Flash_fwd_paramsE:
[----:B------:R-:W1:Y:S08]  /*0000*/  LDC R1, c[0x0][0x28] ;  /* 0x00000a00ff017b82 */ /* 0x000e700000000800 */
[----:B------:R-:W2:Y:S01]  /*0010*/  LDC R0, c[0x0][0x270] ;  /* 0x00009c00ff007b82 */ /* 0x000ea20000000800 */
[----:B------:R-:W3:Y:S01]  /*0020*/  S2R R237, SR_CTAID.X ;  /* 0x0000000000ed7919 */ /* 0x000ee20000002500 */
[----:B------:R-:W-:Y:S01]  /*0030*/  BSSY B3, `(.L_x_3784) ;  /* 0x000001c000037945 */ /* 0x000fe20003800000 */
[----:B-1----:R-:W-:-:S02]  /*0040*/  IADD3 R1, R1, -0x50, RZ ;  /* 0xffffffb001017810 */ /* 0x002fc40007ffe0ff */
[----:B------:R-:W-:-:S03]  /*0050*/  MOV R236, 0x1f0 ;  /* 0x000001f000ec7802 */ /* 0x000fc60000000f00 */
[----:B------:R-:W1:Y:S08]  /*0060*/  S2UR UR4, SR_CTAID.Z ;  /* 0x00000000000479c3 */ /* 0x000e700000002700 */
[----:B------:R-:W4:Y:S01]  /*0070*/  S2UR UR8, SR_CTAID.Y ;  /* 0x00000000000879c3 */ /* 0x000f220000002600 */
[----:B--2---:R-:W2:Y:S01]  /*0080*/  I2F.U32.RP R2, R0 ;  /* 0x0000000000027306 */ /* 0x004ea20000209000 */
[----:B------:R-:W-:-:S06]  /*0090*/  ISETP.NE.U32.AND P0, PT, R0, RZ, PT ;  /* 0x000000ff0000720c */ /* 0x000fcc0003f05070 */
[----:B------:R-:W1:Y:S01]  /*00a0*/  LDC.64 R164, c[0x0][0x198] ;  /* 0x00006600ffa47b82 */ /* 0x000e620000000a00 */
[----:B--2---:R-:W2:Y:S02]  /*00b0*/  MUFU.RCP R2, R2 ;  /* 0x0000000200027308 */ /* 0x004ea40000001000 */
[----:B--2---:R-:W-:-:S06]  /*00c0*/  IADD3 R2, R2, 0xffffffe, RZ ;  /* 0x0ffffffe02027810 */ /* 0x004fcc0007ffe0ff */
[----:B------:R-:W2:Y:S02]  /*00d0*/  F2I.FTZ.U32.TRUNC.NTZ R3, R2 ;  /* 0x0000000200037305 */ /* 0x000ea4000021f000 */
[----:B--2---:R-:W-:-:S04]  /*00e0*/  IMAD.MOV R2, RZ, RZ, -R3 ;  /* 0x000000ffff027224 */ /* 0x004fc800078e0a03 */
[----:B------:R-:W-:Y:S01]  /*00f0*/  IMAD R4, R2, R0, RZ ;  /* 0x0000000002047224 */ /* 0x000fe200078e02ff */
[----:B------:R-:W-:-:S05]  /*0100*/  MOV R2, RZ ;  /* 0x000000ff00027202 */ /* 0x000fca0000000f00 */
[----:B------:R-:W-:-:S06]  /*0110*/  IMAD.HI.U32 R4, R3, R4, R2 ;  /* 0x0000000403047227 */ /* 0x000fcc00078e0002 */
[----:B-1----:R-:W-:Y:S02]  /*0120*/  IMAD.HI.U32 R240, R4, UR4, RZ ;  /* 0x0000000404f07c27 */ /* 0x002fe4000f8e00ff */
[----:B------:R-:W1:Y:S02]  /*0130*/  LDC R4, c[0x0][0x10] ;  /* 0x00000400ff047b82 */ /* 0x000e640000000800 */
        /* <DEDUP_REMOVED lines=8> */
[----:B------:R-:W-:-:S04]  /*01c0*/  IMAD.MOV R239, RZ, RZ, -R240 ;  /* 0x000000ffffef7224 */ /* 0x000fc800078e0af0 */
[----:B-1-34-:R-:W-:Y:S02]  /*01d0*/  IMAD R239, R0, R239, UR4 ;  /* 0x0000000400ef7e24 */ /* 0x01afe4000f8e02ef */
[----:B------:R-:W-:Y:S05]  /*01e0*/  CALL.REL.NOINC `($_ZN5flash24flash_fwd_splitkv_kernelI23Flash_fwd_kernel_traitsILi64ELi64ELi256ELi4ELb0ELb0EN7cutlass10bfloat16_tE19Flash_kernel_traitsILi64ELi64ELi256ELi4ES3_EELb1ELb0ELb0ELb0ELb1ELb0ELb1ELb1EEEvNS_16Flash_fwd_paramsE$_ZN5flash30compute_attn_1rowblock_splitkvI23Flash_fwd_kernel_traitsILi64ELi64ELi256ELi4ELb0ELb0EN7cutlass10bfloat16_tE19Flash_kernel_traitsILi64ELi64ELi256ELi4ES3_EELb1ELb0ELb0ELb0ELb1ELb0ELb1ELb1ENS_16Flash_fwd_paramsEEEvRKT8_iiiii) ;  /* 0x0000000000087944 */ /* 0x000fea0003c00000 */
[----:B------:R-:W-:Y:S05]  /*01f0*/  BSYNC B3 ;  /* 0x0000000000037941 */ /* 0x000fea0003800000 */
.L_x_3784:
[----:B------:R-:W-:Y:S05]  /*0200*/  EXIT ;  /* 0x000000000000794d */ /* 0x000fea0003800000 */
        .type           $_ZN5flash24flash_fwd_splitkv_kernelI23Flash_fwd_kernel_traitsILi64ELi64ELi256ELi4ELb0ELb0EN7cutlass10bfloat16_tE19Flash_kernel_traitsILi64ELi64ELi256ELi4ES3_EELb1ELb0ELb0ELb0ELb1ELb0ELb1ELb1EEEvNS_16Flash_fwd_paramsE$_ZN5flash30compute_attn_1rowblock_splitkvI23Flash_fwd_kernel_traitsILi64ELi64ELi256ELi4ELb0ELb0EN7cutlass10bfloat16_tE19Flash_kernel_traitsILi64ELi64ELi256ELi4ES3_EELb1ELb0ELb0ELb0ELb1ELb0ELb1ELb1ENS_16Flash_fwd_paramsEEEvRKT8_iiiii,@function
        .size           $_ZN5flash24flash_fwd_splitkv_kernelI23Flash_fwd_kernel_traitsILi64ELi64ELi256ELi4ELb0ELb0EN7cutlass10bfloat16_tE19Flash_kernel_traitsILi64ELi64ELi256ELi4ES3_EELb1ELb0ELb0ELb0ELb1ELb0ELb1ELb1EEEvNS_16Flash_fwd_paramsE$_ZN5flash30compute_attn_1rowblock_splitkvI23Flash_fwd_kernel_traitsILi64ELi64ELi256ELi4ELb0ELb0EN7cutlass10bfloat16_tE19Flash_kernel_traitsILi64ELi64ELi256ELi4ES3_EELb1ELb0ELb0ELb0ELb1ELb0ELb1ELb1ENS_16Flash_fwd_paramsEEEvRKT8_iiiii,(.L_x_7960 - $_ZN5flash24flash_fwd_splitkv_kernelI23Flash_fwd_kernel_traitsILi64ELi64ELi256ELi4ELb0ELb0EN7cutlass10bfloat16_tE19Flash_kernel_traitsILi64ELi64ELi256ELi4ES3_EELb1ELb0ELb0ELb0ELb1ELb0ELb1ELb1EEEvNS_16Flash_fwd_paramsE$_ZN5flash30compute_attn_1rowblock_splitkvI23Flash_fwd_kernel_traitsILi64ELi64ELi256ELi4ELb0ELb0EN7cutlass10bfloat16_tE19Flash_kernel_traitsILi64ELi64ELi256ELi4ES3_EELb1ELb0ELb0ELb0ELb1ELb0ELb1ELb1ENS_16Flash_fwd_paramsEEEvRKT8_iiiii)
$_ZN5flash24flash_fwd_splitkv_kernelI23Flash_fwd_kernel_traitsILi64ELi64ELi256ELi4ELb0ELb0EN7cutlass10bfloat16_tE19Flash_kernel_traitsILi64ELi64ELi256ELi4ES3_EELb1ELb0ELb0ELb0ELb1ELb0ELb1ELb1EEEvNS_16Flash_fwd_paramsE$_ZN5flash30compute_attn_1rowblock_splitkvI23Flash_fwd_kernel_traitsILi64ELi64ELi256ELi4ELb0ELb0EN7cutlass10bfloat16_tE19Flash_kernel_traitsILi64ELi64ELi256ELi4ES3_EELb1ELb0ELb0ELb0ELb1ELb0ELb1ELb1ENS_16Flash_fwd_paramsEEEvRKT8_iiiii:
        /* <DEDUP_REMOVED lines=17> */
[----:B--2---:R-:W-:-:S06]  /*0320*/  @P0 IADD3 R238, R238, -R12, RZ ;  /* 0x8000000ceeee0210 */ /* 0x004fcc0007ffe0ff */
        /* <DEDUP_REMOVED lines=9> */
.L_x_3786:
[----:B------:R-:W-:Y:S05]  /*03c0*/  BSYNC B0 ;  /* 0x0000000000007941 */ /* 0x000fea0003800000 */
.L_x_3785:
        /* <DEDUP_REMOVED lines=8> */
.L_x_3788:
[----:B------:R2:W5:Y:S02]  /*0450*/  LD.E R80, desc[UR6][R164.64+0xb8] ;  /* 0x0000b806a4507980 */ /* 0x000564000c101900 */
.L_x_3789:
[----:B------:R-:W-:Y:S05]  /*0460*/  BSYNC B0 ;  /* 0x0000000000007941 */ /* 0x000fea0003800000 */
.L_x_3787:
[----:B-1-3--:R-:W3:Y:S01]  /*0470*/  LD.E.64 R2, desc[UR6][R164.64+0xf8] ;  /* 0x0000f806a4027980 */ /* 0x00aee2000c101b00 */
[----:B------:R-:W-:Y:S01]  /*0480*/  BSSY B1, `(.L_x_3790) ;  /* 0x0000012000017945 */ /* 0x000fe20003800000 */
[----:B-----5:R-:W-:Y:S01]  /*0490*/  IMAD.IADD R80, R80, 0x1, -R13 ;  /* 0x0000000150507824 */ /* 0x020fe200078e0a0d */
[----:B---3--:R-:W-:-:S04]  /*04a0*/  ISETP.NE.U32.AND P0, PT, R2, RZ, PT ;  /* 0x000000ff0200720c */ /* 0x008fc80003f05070 */
[----:B------:R-:W-:-:S13]  /*04b0*/  ISETP.NE.AND.EX P0, PT, R3, RZ, PT, P0 ;  /* 0x000000ff0300720c */ /* 0x000fda0003f05300 */
[----:B------:R-:W-:Y:S05]  /*04c0*/  @!P0 BRA `(.L_x_3791) ;  /* 0x0000000000108947 */ /* 0x000fea0003800000 */
[----:B------:R-:W-:-:S06]  /*04d0*/  IMAD.WIDE R48, R240, 0x4, R2 ;  /* 0x00000004f0307825 */ /* 0x000fcc00078e0202 */
[----:B------:R-:W3:Y:S02]  /*04e0*/  LD.E R48, desc[UR6][R48.64] ;  /* 0x0000000630307980 */ /* 0x000ee4000c101900 */
[----:B---3--:R-:W-:Y:S01]  /*04f0*/  IADD3 R48, R48, -R13, RZ ;  /* 0x8000000d30307210 */ /* 0x008fe20007ffe0ff */
[----:B------:R-:W-:Y:S05]  /*0500*/  BRA `(.L_x_3792) ;  /* 0x0000000000247947 */ /* 0x000fea0003800000 */
.L_x_3791:
[----:B------:R-:W3:Y:S01]  /*0510*/  LD.E.64 R2, desc[UR6][R164.64+0x108] ;  /* 0x00010806a4027980 */ /* 0x000ee2000c101b00 */
[----:B------:R-:W-:Y:S01]  /*0520*/  BSSY B0, `(.L_x_3793) ;  /* 0x0000006000007945 */ /* 0x000fe20003800000 */
[----:B------:R-:W-:Y:S01]  /*0530*/  IMAD.MOV.U32 R48, RZ, RZ, RZ ;  /* 0x000000ffff307224 */ /* 0x000fe200078e00ff */
[----:B---3--:R-:W-:-:S04]  /*0540*/  ISETP.NE.U32.AND P0, PT, R2, RZ, PT ;  /* 0x000000ff0200720c */ /* 0x008fc80003f05070 */
[----:B------:R-:W-:-:S13]  /*0550*/  ISETP.NE.AND.EX P0, PT, R3, RZ, PT, P0 ;  /* 0x000000ff0300720c */ /* 0x000fda0003f05300 */
[----:B------:R-:W-:Y:S05]  /*0560*/  @!P0 BRA `(.L_x_3794) ;  /* 0x0000000000048947 */ /* 0x000fea0003800000 */
[----:B------:R1:W5:Y:S02]  /*0570*/  LD.E R48, desc[UR6][R164.64+0xbc] ;  /* 0x0000bc06a4307980 */ /* 0x000364000c101900 */
.L_x_3794:
[----:B------:R-:W-:Y:S05]  /*0580*/  BSYNC B0 ;  /* 0x0000000000007941 */ /* 0x000fea0003800000 */
.L_x_3793:
[----:B-----5:R-:W-:Y:S02]  /*0590*/  IADD3 R48, R80, R48, RZ ;  /* 0x0000003050307210 */ /* 0x020fe40007ffe0ff */
.L_x_3792:
[----:B------:R-:W-:Y:S05]  /*05a0*/  BSYNC B1 ;  /* 0x0000000000017941 */ /* 0x000fea0003800000 */
.L_x_3790:
[----:B------:R-:W-:Y:S01]  /*05b0*/  IMAD.SHL.U32 R47, R237, 0x40, RZ ;  /* 0x00000040ed2f7824 */ /* 0x000fe200078e00ff */
[----:B------:R-:W-:Y:S01]  /*05c0*/  MOV R2, R236 ;  /* 0x000000ec00027202 */ /* 0x000fe20000000f00 */
[----:B------:R-:W-:-:S03]  /*05d0*/  IMAD.MOV.U32 R3, RZ, RZ, 0x0 ;  /* 0x00000000ff037424 */ /* 0x000fc600078e00ff */
[----:B------:R-:W-:-:S13]  /*05e0*/  ISETP.GT.AND P0, PT, R238, R47, PT ;  /* 0x0000002fee00720c */ /* 0x000fda0003f04270 */
[----:B-12---:R-:W-:Y:S05]  /*05f0*/  @!P0 RET.REL.NODEC R2 `(_ZN5flash24flash_fwd_splitkv_kernelI23Flash_fwd_kernel_traitsILi64ELi64ELi256ELi4ELb0ELb0EN7cutlass10bfloat16_tE19Flash_kernel_traitsILi64ELi64ELi256ELi4ES3_EELb1ELb0ELb0ELb0ELb1ELb0ELb1ELb1EEEvNS_16Flash_fwd_paramsE) ;  /* 0xfffffff802808950 */ /* 0x006fea0003c3ffff */
[----:B------:R-:W2:Y:S04]  /*0600*/  LD.E R0, desc[UR6][R164.64+0xb8] ;  /* 0x0000b806a4007980 */ /* 0x000ea8000c101900 */
[----:B------:R-:W3:Y:S01]  /*0610*/  LD.E R5, desc[UR6][R164.64+0x188] ;  /* 0x00018806a4057980 */ /* 0x000ee2000c101900 */
[----:B------:R-:W-:Y:S01]  /*0620*/  IABS R3, R4 ;  /* 0x0000000400037213 */ /* 0x000fe20000000000 */
[----:B------:R-:W1:Y:S03]  /*0630*/  S2R R44, SR_TID.X ;  /* 0x00000000002c7919 */ /* 0x000e660000002100 */
[----:B------:R-:W4:Y:S08]  /*0640*/  I2F.RP R8, R3 ;  /* 0x0000000300087306 */ /* 0x000f300000209400 */
[----:B----4-:R-:W4:Y:S02]  /*0650*/  MUFU.RCP R8, R8 ;  /* 0x0000000800087308 */ /* 0x010f240000001000 */
[----:B----4-:R-:W-:-:S06]  /*0660*/  VIADD R8, R8, 0xffffffe ;  /* 0x0ffffffe08087836 */ /* 0x010fcc0000000000 */
[----:B------:R-:W4:Y:S02]  /*0670*/  F2I.FTZ.U32.TRUNC.NTZ R9, R8 ;  /* 0x0000000800097305 */ /* 0x000f24000021f000 */
[----:B----4-:R-:W-:Y:S02]  /*0680*/  IMAD.MOV R6, RZ, RZ, -R9 ;  /* 0x000000ffff067224 */ /* 0x010fe400078e0a09 */
[----:B------:R-:W-:Y:S02]  /*0690*/  IMAD.MOV.U32 R8, RZ, RZ, RZ ;  /* 0x000000ffff087224 */ /* 0x000fe400078e00ff */
[----:B------:R-:W-:-:S04]  /*06a0*/  IMAD R6, R6, R3, RZ ;  /* 0x0000000306067224 */ /* 0x000fc800078e02ff */
[----:B------:R-:W-:-:S04]  /*06b0*/  IMAD.HI.U32 R6, R9, R6, R8 ;  /* 0x0000000609067227 */ /* 0x000fc800078e0008 */
[----:B--2---:R-:W-:-:S05]  /*06c0*/  VIADD R0, R0, 0xff ;  /* 0x000000ff00007836 */ /* 0x004fca0000000000 */
[----:B------:R-:W-:-:S04]  /*06d0*/  SHF.R.S32.HI R7, RZ, 0x1f, R0 ;  /* 0x0000001fff077819 */ /* 0x000fc80000011400 */
[----:B------:R-:W-:Y:S02]  /*06e0*/  LEA.HI R7, R7, R0, RZ, 0x8 ;  /* 0x0000000007077211 */ /* 0x000fe400078f40ff */
[-C--:B------:R-:W-:Y:S02]  /*06f0*/  IABS R0, R4.reuse ;  /* 0x0000000400007213 */ /* 0x080fe40000000000 */
[----:B------:R-:W-:-:S03]  /*0700*/  LEA.HI.SX32 R7, R7, R4, 0x18 ;  /* 0x0000000407077211 */ /* 0x000fc600078fc2ff */
[----:B------:R-:W-:Y:S02]  /*0710*/  IMAD.MOV R0, RZ, RZ, -R0 ;  /* 0x000000ffff007224 */ /* 0x000fe400078e0a00 */
[----:B------:R-:W-:-:S05]  /*0720*/  VIADD R7, R7, 0xffffffff ;  /* 0xffffffff07077836 */ /* 0x000fca0000000000 */
[----:B------:R-:W-:Y:S02]  /*0730*/  IABS R2, R7 ;  /* 0x0000000700027213 */ /* 0x000fe40000000000 */
[----:B------:R-:W-:-:S03]  /*0740*/  LOP3.LUT R7, R7, R4, RZ, 0x3c, !PT ;  /* 0x0000000407077212 */ /* 0x000fc600078e3cff */
[----:B------:R-:W-:Y:S01]  /*0750*/  IMAD.HI.U32 R6, R6, R2, RZ ;  /* 0x0000000206067227 */ /* 0x000fe200078e00ff */
[----:B------:R-:W-:-:S03]  /*0760*/  ISETP.GE.AND P0, PT, R7, RZ, PT ;  /* 0x000000ff0700720c */ /* 0x000fc60003f06270 */
[----:B------:R-:W-:Y:S02]  /*0770*/  IMAD R0, R6, R0, R2 ;  /* 0x0000000006007224 */ /* 0x000fe400078e0202 */
[----:B------:R-:W-:-:S03]  /*0780*/  VIADD R2, R48, 0xff ;  /* 0x000000ff30027836 */ /* 0x000fc60000000000 */
[----:B------:R-:W-:-:S13]  /*0790*/  ISETP.GT.U32.AND P1, PT, R3, R0, PT ;  /* 0x000000000300720c */ /* 0x000fda0003f24070 */
[----:B------:R-:W-:Y:S02]  /*07a0*/  @!P1 IMAD.IADD R0, R0, 0x1, -R3 ;  /* 0x0000000100009824 */ /* 0x000fe400078e0a03 */
[----:B------:R-:W-:Y:S01]  /*07b0*/  @!P1 VIADD R6, R6, 0x1 ;  /* 0x0000000106069836 */ /* 0x000fe20000000000 */
[----:B------:R-:W-:Y:S02]  /*07c0*/  ISETP.NE.AND P1, PT, R4, RZ, PT ;  /* 0x000000ff0400720c */ /* 0x000fe40003f25270 */
[----:B------:R-:W-:Y:S02]  /*07d0*/  ISETP.GE.U32.AND P2, PT, R0, R3, PT ;  /* 0x000000030000720c */ /* 0x000fe40003f46070 */
[----:B------:R-:W-:Y:S02]  /*07e0*/  IADD3 R0, -R238, 0x13f, R47 ;  /* 0x0000013fee007810 */ /* 0x000fe40007ffe12f */
[----:B------:R-:W-:Y:S02]  /*07f0*/  SHF.R.S32.HI R3, RZ, 0x1f, R2 ;  /* 0x0000001fff037819 */ /* 0x000fe40000011402 */
[----:B---3--:R-:W-:-:S02]  /*0800*/  IADD3 R5, R5, R0, R48 ;  /* 0x0000000005057210 */ /* 0x008fc40007ffe030 */
[----:B------:R-:W-:Y:S02]  /*0810*/  LEA.HI R3, R3, R2, RZ, 0x8 ;  /* 0x0000000203037211 */ /* 0x000fe400078f40ff */
[----:B------:R-:W-:Y:S02]  /*0820*/  SHF.R.S32.HI R0, RZ, 0x1f, R5 ;  /* 0x0000001fff007819 */ /* 0x000fe40000011405 */
[----:B------:R-:W-:Y:S01]  /*0830*/  SHF.R.S32.HI R3, RZ, 0x8, R3 ;  /* 0x00000008ff037819 */ /* 0x000fe20000011403 */
[----:B------:R-:W-:Y:S01]  /*0840*/  @P2 VIADD R6, R6, 0x1 ;  /* 0x0000000106062836 */ /* 0x000fe20000000000 */
[----:B------:R-:W-:-:S03]  /*0850*/  LEA.HI R0, R0, R5, RZ, 0x8 ;  /* 0x0000000500007211 */ /* 0x000fc600078f40ff */
[----:B------:R-:W-:Y:S01]  /*0860*/  @!P0 IMAD.MOV R6, RZ, RZ, -R6 ;  /* 0x000000ffff068224 */ /* 0x000fe200078e0a06 */
[----:B------:R-:W-:Y:S02]  /*0870*/  @!P1 LOP3.LUT R6, RZ, R4, RZ, 0x33, !PT ;  /* 0x00000004ff069212 */ /* 0x000fe400078e33ff */
[----:B------:R-:W-:-:S03]  /*0880*/  SHF.R.S32.HI R0, RZ, 0x8, R0 ;  /* 0x00000008ff007819 */ /* 0x000fc60000011400 */
[----:B------:R-:W-:-:S05]  /*0890*/  IMAD R231, R6, UR8, RZ ;  /* 0x0000000806e77c24 */ /* 0x000fca000f8e02ff */
[----:B------:R-:W-:-:S04]  /*08a0*/  VIADDMNMX R3, R231, R6, R3, PT ;  /* 0x00000006e7037246 */ /* 0x000fc80003800103 */
[----:B------:R-:W-:-:S04]  /*08b0*/  VIMNMX R35, R3, R0, PT ;  /* 0x0000000003237248 */ /* 0x000fc80003fe0100 */
[----:B------:R-:W-:-:S13]  /*08c0*/  ISETP.GE.AND P0, PT, R231, R35, PT ;  /* 0x00000023e700720c */ /* 0x000fda0003f06270 */
[----:B-1----:R-:W-:Y:S05]  /*08d0*/  @!P0 BRA `(.L_x_3795) ;  /* 0x0000000400408947 */ /* 0x002fea0003800000 */
[----:B------:R-:W2:Y:S04]  /*08e0*/  LD.E.64 R2, desc[UR6][R164.64+0xb0] ;  /* 0x0000b006a4027980 */ /* 0x000ea8000c101b00 */
[----:B------:R-:W3:Y:S04]  /*08f0*/  LD.E R4, desc[UR6][R164.64+0x60] ;  /* 0x00006006a4047980 */ /* 0x000ee8000c101900 */
[----:B------:R-:W4:Y:S04]  /*0900*/  LD.E R0, desc[UR6][R164.64+0xcc] ;  /* 0x0000cc06a4007980 */ /* 0x000f28000c101900 */
[----:B------:R-:W5:Y:S04]  /*0910*/  LD.E.64 R6, desc[UR6][R164.64+0x78] ;  /* 0x00007806a4067980 */ /* 0x000f68000c101b00 */
[----:B------:R-:W5:Y:S01]  /*0920*/  LD.E.64 R164, desc[UR6][R164.64+0xa8] ;  /* 0x0000a806a4a47980 */ /* 0x000f62000c101b00 */
[----:B------:R-:W-:-:S02]  /*0930*/  SHF.R.S32.HI R8, RZ, 0x1f, R44 ;  /* 0x0000001fff087819 */ /* 0x000fc4000001142c */
[----:B------:R-:W-:Y:S02]  /*0940*/  LOP3.LUT P6, RZ, R44, 0xf, RZ, 0xc0, !PT ;  /* 0x0000000f2cff7812 */ /* 0x000fe400078cc0ff */
[----:B------:R-:W-:-:S04]  /*0950*/  LEA.HI R8, R8, R44, RZ, 0x4 ;  /* 0x0000002c08087211 */ /* 0x000fc800078f20ff */
[----:B------:R-:W-:Y:S02]  /*0960*/  LOP3.LUT R5, R8, 0x3ffffff0, RZ, 0xc0, !PT ;  /* 0x3ffffff008057812 */ /* 0x000fe400078ec0ff */
[----:B------:R-:W-:-:S03]  /*0970*/  SHF.R.S32.HI R8, RZ, 0x4, R8 ;  /* 0x00000004ff087819 */ /* 0x000fc60000011408 */
[----:B------:R-:W-:Y:S02]  /*0980*/  IMAD.IADD R5, R44, 0x1, -R5 ;  /* 0x000000012c057824 */ /* 0x000fe400078e0a05 */
[----:B------:R-:W-:Y:S02]  /*0990*/  VIADD R9, R8, 0x8 ;  /* 0x0000000808097836 */ /* 0x000fe40000000000 */
[----:B--2---:R-:W-:-:S04]  /*09a0*/  IMAD R2, R2, UR8, R240 ;  /* 0x0000000802027c24 */ /* 0x004fc8000f8e02f0 */
[----:B---3--:R-:W-:Y:S02]  /*09b0*/  IMAD R2, R2, R4, R239 ;  /* 0x0000000402027224 */ /* 0x008fe400078e02ef */
[----:B------:R-:W-:Y:S02]  /*09c0*/  IMAD.SHL.U32 R4, R5, 0x4, RZ ;  /* 0x0000000405047824 */ /* 0x000fe400078e00ff */
[--C-:B------:R-:W-:Y:S02]  /*09d0*/  IMAD R2, R3, R2, R47.reuse ;  /* 0x0000000203027224 */ /* 0x100fe400078e022f */
[----:B------:R-:W-:Y:S01]  /*09e0*/  IMAD.IADD R47, R238, 0x1, -R47 ;  /* 0x00000001ee2f7824 */ /* 0x000fe200078e0a2f */
[----:B------:R-:W-:Y:S01]  /*09f0*/  SHF.R.S32.HI R5, RZ, 0x1f, R4 ;  /* 0x0000001fff057819 */ /* 0x000fe20000011404 */
[----:B----4-:R-:W-:-:S03]  /*0a00*/  IMAD R0, R2, R0, RZ ;  /* 0x0000000002007224 */ /* 0x010fc600078e02ff */
[CC--:B------:R-:W-:Y:S01]  /*0a10*/  ISETP.GE.AND P2, PT, R8.reuse, R47.reuse, PT ;  /* 0x0000002f0800720c */ /* 0x0c0fe20003f46270 */
[C---:B------:R-:W-:Y:S01]  /*0a20*/  IMAD.WIDE R4, R8.reuse, 0x40, R4 ;  /* 0x0000004008047825 */ /* 0x040fe200078e0204 */
[CC--:B------:R-:W-:Y:S02]  /*0a30*/  ISETP.GE.AND P1, PT, R9.reuse, R47.reuse, PT ;  /* 0x0000002f0900720c */ /* 0x0c0fe40003f26270 */
[----:B------:R-:W-:Y:S01]  /*0a40*/  ISETP.GE.OR P5, PT, R9, R47, P6 ;  /* 0x0000002f0900720c */ /* 0x000fe200037a6670 */
[----:B------:R-:W-:Y:S01]  /*0a50*/  VIADD R9, R8, 0x18 ;  /* 0x0000001808097836 */ /* 0x000fe20000000000 */
[C---:B------:R-:W-:Y:S02]  /*0a60*/  IADD3 R3, P0, R0.reuse, R4, RZ ;  /* 0x0000000400037210 */ /* 0x040fe40007f1e0ff */
[----:B------:R-:W-:Y:S02]  /*0a70*/  SHF.R.S32.HI R4, RZ, 0x1f, R2 ;  /* 0x0000001fff047819 */ /* 0x000fe40000011402 */
[----:B------:R-:W-:Y:S01]  /*0a80*/  LEA.HI.X.SX32 R0, R0, R5, 0x1, P0 ;  /* 0x0000000500007211 */ /* 0x000fe200000f0eff */
[----:B------:R-:W-:Y:S01]  /*0a90*/  VIADD R5, R8, 0x10 ;  /* 0x0000001008057836 */ /* 0x000fe20000000000 */
[----:B------:R-:W-:-:S02]  /*0aa0*/  IADD3 R2, P0, R2, R8, RZ ;  /* 0x0000000802027210 */ /* 0x000fc40007f1e0ff */
[C---:B-----5:R-:W-:Y:S02]  /*0ab0*/  LEA R6, P3, R3.reuse, R6, 0x2 ;  /* 0x0000000603067211 */ /* 0x060fe400078610ff */
[C---:B------:R-:W-:Y:S02]  /*0ac0*/  LEA.HI.X.SX32 R4, R8.reuse, R4, 0x1, P0 ;  /* 0x0000000408047211 */ /* 0x040fe400000f0eff */
[----:B------:R-:W-:Y:S01]  /*0ad0*/  LEA.HI.X R7, R3, R7, R0, 0x2, P3 ;  /* 0x0000000703077211 */ /* 0x000fe200018f1400 */
[C---:B------:R-:W-:Y:S01]  /*0ae0*/  VIADD R3, R8.reuse, 0x28 ;  /* 0x0000002808037836 */ /* 0x040fe20000000000 */
[-C--:B------:R-:W-:Y:S01]  /*0af0*/  ISETP.GE.AND P4, PT, R9, R47.reuse, PT ;  /* 0x0000002f0900720c */ /* 0x080fe20003f86270 */
[----:B------:R-:W-:Y:S01]  /*0b00*/  VIADD R0, R8, 0x38 ;  /* 0x0000003808007836 */ /* 0x000fe20000000000 */
[----:B------:R-:W-:Y:S01]  /*0b10*/  LEA R10, P0, R2, R164, 0x2 ;  /* 0x000000a4020a7211 */ /* 0x000fe200078010ff */
[----:B------:R-:W-:Y:S01]  /*0b20*/  @!P2 ST.E.128 desc[UR6][R6.64], RZ ;  /* 0x000000ff0600a985 */ /* 0x000fe2000c101d06 */
[----:B------:R-:W-:-:S02]  /*0b30*/  ISETP.GE.AND P2, PT, R3, R47, PT ;  /* 0x0000002f0300720c */ /* 0x000fc40003f46270 */
[----:B------:R-:W-:Y:S01]  /*0b40*/  LEA.HI.X R11, R2, R165, R4, 0x2, P0 ;  /* 0x000000a5020b7211 */ /* 0x000fe200000f1404 */
[C---:B------:R-:W-:Y:S01]  /*0b50*/  VIADD R2, R8.reuse, 0x30 ;  /* 0x0000003008027836 */ /* 0x040fe20000000000 */
[CC--:B------:R-:W-:Y:S01]  /*0b60*/  ISETP.GE.AND P0, PT, R5.reuse, R47.reuse, PT ;  /* 0x0000002f0500720c */ /* 0x0c0fe20003f06270 */
[----:B------:R-:W-:Y:S01]  /*0b70*/  VIADD R4, R8, 0x20 ;  /* 0x0000002008047836 */ /* 0x000fe20000000000 */
[----:B------:R-:W-:Y:S02]  /*0b80*/  @!P1 ST.E.128 desc[UR6][R6.64+0x800], RZ ;  /* 0x000800ff06009985 */ /* 0x000fe4000c101d06 */
[-C--:B------:R-:W-:Y:S02]  /*0b90*/  ISETP.GE.AND P1, PT, R2, R47.reuse, PT ;  /* 0x0000002f0200720c */ /* 0x080fe40003f26270 */
[-C--:B------:R-:W-:Y:S01]  /*0ba0*/  ISETP.GE.AND P3, PT, R4, R47.reuse, PT ;  /* 0x0000002f0400720c */ /* 0x080fe20003f66270 */
[----:B------:R-:W-:Y:S01]  /*0bb0*/  @!P4 ST.E.128 desc[UR6][R6.64+0x1800], RZ ;  /* 0x001800ff0600c985 */ /* 0x000fe2000c101d06 */
[----:B------:R-:W-:-:S03]  /*0bc0*/  ISETP.GE.OR P4, PT, R5, R47, P6 ;  /* 0x0000002f0500720c */ /* 0x000fc60003786670 */
[----:B------:R-:W-:Y:S01]  /*0bd0*/  @!P2 ST.E.128 desc[UR6][R6.64+0x2800], RZ ;  /* 0x002800ff0600a985 */ /* 0x000fe2000c101d06 */
[-C--:B------:R-:W-:Y:S01]  /*0be0*/  ISETP.GE.OR P2, PT, R4, R47.reuse, P6 ;  /* 0x0000002f0400720c */ /* 0x080fe20003746670 */
[----:B------:R-:W-:Y:S02]  /*0bf0*/  @!P5 IMAD.MOV.U32 R4, RZ, RZ, -0x800000 ;  /* 0xff800000ff04d424 */ /* 0x000fe400078e00ff */
[----:B------:R-:W-:Y:S01]  /*0c00*/  @!P0 ST.E.128 desc[UR6][R6.64+0x1000], RZ ;  /* 0x001000ff06008985 */ /* 0x000fe2000c101d06 */
[----:B------:R-:W-:-:S03]  /*0c10*/  ISETP.GE.AND P0, PT, R0, R47, PT ;  /* 0x0000002f0000720c */ /* 0x000fc60003f06270 */
[----:B------:R-:W-:Y:S01]  /*0c20*/  @!P1 ST.E.128 desc[UR6][R6.64+0x3000], RZ ;  /* 0x003000ff06009985 */ /* 0x000fe2000c101d06 */
[----:B------:R-:W-:-:S03]  /*0c30*/  ISETP.GE.OR P1, PT, R3, R47, P6 ;  /* 0x0000002f0300720c */ /* 0x000fc60003726670 */
[----:B------:R-:W-:Y:S01]  /*0c40*/  @!P3 ST.E.128 desc[UR6][R6.64+0x2000], RZ ;  /* 0x002000ff0600b985 */ /* 0x000fe2000c101d06 */
[----:B------:R-:W-:-:S05]  /*0c50*/  ISETP.GE.OR P3, PT, R9, R47, P6 ;  /* 0x0000002f0900720c */ /* 0x000fca0003766670 */
[----:B------:R1:W-:Y:S01]  /*0c60*/  @!P0 ST.E.128 desc[UR6][R6.64+0x3800], RZ ;  /* 0x003800ff06008985 */ /* 0x0003e2000c101d06 */
[-C--:B------:R-:W-:Y:S01]  /*0c70*/  ISETP.GE.OR P0, PT, R2, R47.reuse, P6 ;  /* 0x0000002f0200720c */ /* 0x080fe20003706670 */
[----:B------:R-:W-:Y:S02]  /*0c80*/  @!P4 IMAD.MOV.U32 R2, RZ, RZ, -0x800000 ;  /* 0xff800000ff02c424 */ /* 0x000fe400078e00ff */
[----:B------:R2:W-:Y:S01]  /*0c90*/  @!P5 ST.E desc[UR6][R10.64+0x20], R4 ;  /* 0x000020040a00d985 */ /* 0x0005e2000c101906 */
[-C--:B------:R-:W-:Y:S01]  /*0ca0*/  ISETP.GE.OR P5, PT, R8, R47.reuse, P6 ;  /* 0x0000002f0800720c */ /* 0x080fe200037a6670 */
[----:B------:R-:W-:Y:S01]  /*0cb0*/  @!P1 IMAD.MOV.U32 R3, RZ, RZ, -0x800000 ;  /* 0xff800000ff039424 */ /* 0x000fe200078e00ff */
[----:B------:R-:W-:Y:S01]  /*0cc0*/  ISETP.GE.OR P6, PT, R0, R47, P6 ;  /* 0x0000002f0000720c */ /* 0x000fe200037c6670 */
[----:B------:R3:W-:Y:S01]  /*0cd0*/  @!P4 ST.E desc[UR6][R10.64+0x40], R2 ;  /* 0x000040020a00c985 */ /* 0x0007e2000c101906 */
[----:B------:R-:W-:-:S03]  /*0ce0*/  @!P3 IMAD.MOV.U32 R5, RZ, RZ, -0x800000 ;  /* 0xff800000ff05b424 */ /* 0x000fc600078e00ff */
[----:B------:R4:W-:Y:S04]  /*0cf0*/  @!P1 ST.E desc[UR6][R10.64+0xa0], R3 ;  /* 0x0000a0030a009985 */ /* 0x0009e8000c101906 */
[----:B------:R-:W-:Y:S02]  /*0d00*/  @!P3 ST.E desc[UR6][R10.64+0x60], R5 ;  /* 0x000060050a00b985 */ /* 0x000fe4000c101906 */
[----:B-1----:R-:W-:-:S05]  /*0d10*/  @!P5 IMAD.MOV.U32 R6, RZ, RZ, -0x800000 ;  /* 0xff800000ff06d424 */ /* 0x002fca00078e00ff */
[----:B------:R-:W-:Y:S01]  /*0d20*/  @!P5 ST.E desc[UR6][R10.64], R6 ;  /* 0x000000060a00d985 */ /* 0x000fe2000c101906 */
[----:B--2---:R-:W-:Y:S02]  /*0d30*/  @!P2 IMAD.MOV.U32 R4, RZ, RZ, -0x800000 ;  /* 0xff800000ff04a424 */ /* 0x004fe400078e00ff */
[----:B---3--:R-:W-:-:S03]  /*0d40*/  @!P0 IMAD.MOV.U32 R2, RZ, RZ, -0x800000 ;  /* 0xff800000ff028424 */ /* 0x008fc600078e00ff */
[----:B------:R-:W-:Y:S01]  /*0d50*/  @!P2 ST.E desc[UR6][R10.64+0x80], R4 ;  /* 0x000080040a00a985 */ /* 0x000fe2000c101906 */
[----:B----4-:R-:W-:-:S03]  /*0d60*/  IMAD.MOV.U32 R3, RZ, RZ, 0x0 ;  /* 0x00000000ff037424 */ /* 0x010fc600078e00ff */
[----:B------:R1:W-:Y:S02]  /*0d70*/  @!P0 ST.E desc[UR6][R10.64+0xc0], R2 ;  /* 0x0000c0020a008985 */ /* 0x0003e4000c101906 */
[----:B-1----:R-:W-:-:S04]  /*0d80*/  IMAD.MOV.U32 R2, RZ, RZ, R236 ;  /* 0x000000ffff027224 */ /* 0x002fc800078e00ec */
[----:B------:R-:W-:Y:S05]  /*0d90*/  @P6 RET.REL.NODEC R2 `(_ZN5flash24flash_fwd_splitkv_kernelI23Flash_fwd_kernel_traitsILi64ELi64ELi256ELi4ELb0ELb0EN7cutlass10bfloat16_tE19Flash_kernel_traitsILi64ELi64ELi256ELi4ES3_EELb1ELb0ELb0ELb0ELb1ELb0ELb1ELb1EEEvNS_16Flash_fwd_paramsE) ;  /* 0xfffffff002986950 */ /* 0x000fea0003c3ffff */
[----:B------:R-:W-:Y:S02]  /*0da0*/  MOV R0, 0xff800000 ;  /* 0xff80000000007802 */ /* 0x000fe40000000f00 */
[----:B------:R-:W-:-:S03]  /*0db0*/  MOV R237, 0x0 ;  /* 0x0000000000ed7802 */ /* 0x000fc60000000f00 */
[----:B------:R1:W-:Y:S02]  /*0dc0*/  ST.E desc[UR6][R10.64+0xe0], R0 ;  /* 0x0000e0000a007985 */ /* 0x0003e4000c101906 */
[----:B-1----:R-:W-:Y:S05]  /*0dd0*/  RET.REL.NODEC R236 `(_ZN5flash24flash_fwd_splitkv_kernelI23Flash_fwd_kernel_traitsILi64ELi64ELi256ELi4ELb0ELb0EN7cutlass10bfloat16_tE19Flash_kernel_traitsILi64ELi64ELi256ELi4ES3_EELb1ELb0ELb0ELb0ELb1ELb0ELb1ELb1EEEvNS_16Flash_fwd_paramsE) ;  /* 0xfffffff0ec887950 */ /* 0x002fea0003c3ffff */
.L_x_3795:
        /* <DEDUP_REMOVED lines=32> */
[----:B------:R-:W4:Y:S04]  /*0fe0*/  LD.E.64 R18, desc[UR6][R164.64+0x50] ;  /* 0x00005006a4127980 */ /* 0x000f28000c101b00 */
[----:B------:R-:W5:Y:S04]  /*0ff0*/  LD.E.64 R26, desc[UR6][R164.64+0x58] ;  /* 0x00005806a41a7980 */ /* 0x000f68000c101b00 */
[----:B------:R-:W5:Y:S01]  /*1000*/  LD.E.64 R42, desc[UR6][R164.64+0x40] ;  /* 0x00004006a42a7980 */ /* 0x000f62000c101b00 */
[----:B--2---:R-:W-:-:S04]  /*1010*/  IABS R4, R5 ;  /* 0x0000000500047213 */ /* 0x004fc80000000000 */
[----:B------:R-:W1:Y:S08]  /*1020*/  I2F.RP R8, R4 ;  /* 0x0000000400087306 */ /* 0x000e700000209400 */
[----:B-1----:R-:W1:Y:S02]  /*1030*/  MUFU.RCP R8, R8 ;  /* 0x0000000800087308 */ /* 0x002e640000001000 */
[----:B-1----:R-:W-:-:S06]  /*1040*/  IADD3 R8, R8, 0xffffffe, RZ ;  /* 0x0ffffffe08087810 */ /* 0x002fcc0007ffe0ff */
[----:B------:R-:W1:Y:S01]  /*1050*/  F2I.FTZ.U32.TRUNC.NTZ R9, R8 ;  /* 0x0000000800097305 */ /* 0x000e62000021f000 */
[----:B------:R-:W-:Y:S02]  /*1060*/  IABS R0, R5 ;  /* 0x0000000500007213 */ /* 0x000fe40000000000 */
[----:B-1----:R-:W-:Y:S01]  /*1070*/  IADD3 R7, RZ, -R9, RZ ;  /* 0x80000009ff077210 */ /* 0x002fe20007ffe0ff */
[----:B------:R-:W-:-:S04]  /*1080*/  IMAD.MOV.U32 R8, RZ, RZ, RZ ;  /* 0x000000ffff087224 */ /* 0x000fc800078e00ff */
[----:B------:R-:W-:-:S04]  /*1090*/  IMAD R7, R7, R4, RZ ;  /* 0x0000000407077224 */ /* 0x000fc800078e02ff */
[----:B------:R-:W-:Y:S01]  /*10a0*/  IMAD.HI.U32 R7, R9, R7, R8 ;  /* 0x0000000709077227 */ /* 0x000fe200078e0008 */
[----:B------:R-:W-:-:S05]  /*10b0*/  IADD3 R0, RZ, -R0, RZ ;  /* 0x80000000ff007210 */ /* 0x000fca0007ffe0ff */
[----:B------:R-:W-:-:S04]  /*10c0*/  IMAD.HI.U32 R7, R7, R3, RZ ;  /* 0x0000000307077227 */ /* 0x000fc800078e00ff */
[----:B------:R-:W-:-:S05]  /*10d0*/  IMAD R0, R7, R0, R3 ;  /* 0x0000000007007224 */ /* 0x000fca00078e0203 */
[----:B------:R-:W-:-:S13]  /*10e0*/  ISETP.GT.U32.AND P1, PT, R4, R0, PT ;  /* 0x000000000400720c */ /* 0x000fda0003f24070 */
[----:B------:R-:W-:-:S05]  /*10f0*/  @!P1 IMAD.IADD R0, R0, 0x1, -R4 ;  /* 0x0000000100009824 */ /* 0x000fca00078e0a04 */
[----:B------:R-:W-:Y:S02]  /*1100*/  ISETP.GE.U32.AND P2, PT, R0, R4, PT ;  /* 0x000000040000720c */ /* 0x000fe40003f46070 */
[----:B------:R-:W-:Y:S02]  /*1110*/  LOP3.LUT R0, R2, R5, RZ, 0x3c, !PT ;  /* 0x0000000502007212 */ /* 0x000fe400078e3cff */
[----:B------:R-:W-:Y:S02]  /*1120*/  @!P1 IADD3 R7, R7, 0x1, RZ ;  /* 0x0000000107079810 */ /* 0x000fe40007ffe0ff */
[----:B------:R-:W-:Y:S02]  /*1130*/  ISETP.GE.AND P0, PT, R0, RZ, PT ;  /* 0x000000ff0000720c */ /* 0x000fe40003f06270 */
[----:B------:R-:W-:-:S05]  /*1140*/  ISETP.NE.AND P1, PT, R5, RZ, PT ;  /* 0x000000ff0500720c */ /* 0x000fca0003f25270 */
[----:B------:R-:W-:-:S05]  /*1150*/  @P2 VIADD R7, R7, 0x1 ;  /* 0x0000000107072836 */ /* 0x000fca0000000000 */
[----:B------:R-:W-:-:S05]  /*1160*/  MOV R8, R7 ;  /* 0x0000000700087202 */ /* 0x000fca0000000f00 */
[----:B------:R-:W-:Y:S01]  /*1170*/  @!P0 IMAD.MOV R8, RZ, RZ, -R8 ;  /* 0x000000ffff088224 */ /* 0x000fe200078e0a08 */
[----:B------:R-:W-:-:S05]  /*1180*/  @!P1 LOP3.LUT R8, RZ, R5, RZ, 0x33, !PT ;  /* 0x00000005ff089212 */ /* 0x000fca00078e33ff */
[----:B-----5:R-:W-:-:S05]  /*1190*/  IMAD.WIDE R10, R8, 0x4, R242 ;  /* 0x00000004080a7825 */ /* 0x020fca00078e02f2 */
[----:B------:R1:W2:Y:S01]  /*11a0*/  LD.E R4, desc[UR6][R10.64] ;  /* 0x000000060a047980 */ /* 0x0002a2000c101900 */
[----:B---3--:R-:W-:-:S04]  /*11b0*/  IABS R7, R6 ;  /* 0x0000000600077213 */ /* 0x008fc80000000000 */
[----:B------:R-:W3:Y:S08]  /*11c0*/  I2F.RP R0, R7 ;  /* 0x0000000700007306 */ /* 0x000ef00000209400 */
[----:B---3--:R-:W3:Y:S02]  /*11d0*/  MUFU.RCP R0, R0 ;  /* 0x0000000000007308 */ /* 0x008ee40000001000 */
[----:B---3--:R-:W-:-:S06]  /*11e0*/  IADD3 R0, R0, 0xffffffe, RZ ;  /* 0x0ffffffe00007810 */ /* 0x008fcc0007ffe0ff */
[----:B------:R-:W3:Y:S01]  /*11f0*/  F2I.FTZ.U32.TRUNC.NTZ R23, R0 ;  /* 0x0000000000177305 */ /* 0x000ee2000021f000 */
[----:B------:R-:W-:Y:S02]  /*1200*/  MOV R22, RZ ;  /* 0x000000ff00167202 */ /* 0x000fe40000000f00 */
[----:B------:R-:W-:Y:S01]  /*1210*/  IABS R3, R239 ;  /* 0x000000ef00037213 */ /* 0x000fe20000000000 */
[----:B---3--:R-:W-:-:S04]  /*1220*/  IMAD.MOV R0, RZ, RZ, -R23 ;  /* 0x000000ffff007224 */ /* 0x008fc800078e0a17 */
[----:B-1----:R-:W-:Y:S01]  /*1230*/  IMAD R10, R0, R7, RZ ;  /* 0x00000007000a7224 */ /* 0x002fe200078e02ff */
[----:B------:R-:W-:-:S03]  /*1240*/  IABS R0, R6 ;  /* 0x0000000600007213 */ /* 0x000fc60000000000 */
[----:B------:R-:W-:-:S04]  /*1250*/  IMAD.HI.U32 R10, R23, R10, R22 ;  /* 0x0000000a170a7227 */ /* 0x000fc800078e0016 */
[----:B------:R-:W-:Y:S02]  /*1260*/  IMAD.MOV R0, RZ, RZ, -R0 ;  /* 0x000000ffff007224 */ /* 0x000fe400078e0a00 */
[----:B------:R-:W-:-:S04]  /*1270*/  IMAD.HI.U32 R10, R10, R3, RZ ;  /* 0x000000030a0a7227 */ /* 0x000fc800078e00ff */
[----:B------:R-:W-:-:S05]  /*1280*/  IMAD R0, R10, R0, R3 ;  /* 0x000000000a007224 */ /* 0x000fca00078e0203 */
[----:B------:R-:W-:Y:S01]  /*1290*/  ISETP.GT.U32.AND P1, PT, R7, R0, PT ;  /* 0x000000000700720c */ /* 0x000fe20003f24070 */
[----:B------:R-:W-:-:S12]  /*12a0*/  IMAD.MOV R8, RZ, RZ, -R8 ;  /* 0x000000ffff087224 */ /* 0x000fd800078e0a08 */
[----:B------:R-:W-:-:S04]  /*12b0*/  @!P1 IADD3 R0, R0, -R7, RZ ;  /* 0x8000000700009210 */ /* 0x000fc80007ffe0ff */
[----:B------:R-:W-:Y:S02]  /*12c0*/  ISETP.GE.U32.AND P2, PT, R0, R7, PT ;  /* 0x000000070000720c */ /* 0x000fe40003f46070 */
[----:B------:R-:W-:Y:S01]  /*12d0*/  LOP3.LUT R7, R239, R6, RZ, 0x3c, !PT ;  /* 0x00000006ef077212 */ /* 0x000fe200078e3cff */
[----:B------:R-:W-:Y:S01]  /*12e0*/  IMAD R5, R5, R8, R2 ;  /* 0x0000000805057224 */ /* 0x000fe200078e0202 */
[----:B------:R-:W-:Y:S02]  /*12f0*/  @!P1 IADD3 R10, R10, 0x1, RZ ;  /* 0x000000010a0a9810 */ /* 0x000fe40007ffe0ff */
[----:B------:R-:W-:Y:S02]  /*1300*/  ISETP.GE.AND P0, PT, R7, RZ, PT ;  /* 0x000000ff0700720c */ /* 0x000fe40003f06270 */
[----:B------:R-:W-:Y:S01]  /*1310*/  ISETP.NE.AND P1, PT, R6, RZ, PT ;  /* 0x000000ff0600720c */ /* 0x000fe20003f25270 */
[----:B----4-:R-:W-:-:S04]  /*1320*/  IMAD R7, R41, R5, RZ ;  /* 0x0000000529077224 */ /* 0x010fc800078e02ff */
[----:B------:R-:W-:-:S06]  /*1330*/  @P2 VIADD R10, R10, 0x1 ;  /* 0x000000010a0a2836 */ /* 0x000fcc0000000000 */
[----:B------:R-:W-:Y:S02]  /*1340*/  @!P0 IMAD.MOV R10, RZ, RZ, -R10 ;  /* 0x000000ffff0a8224 */ /* 0x000fe400078e0a0a */
[----:B------:R-:W-:Y:S02]  /*1350*/  @!P1 LOP3.LUT R10, RZ, R6, RZ, 0x33, !PT ;  /* 0x00000006ff0a9212 */ /* 0x000fe400078e33ff */
[----:B--2---:R-:W-:Y:S01]  /*1360*/  SHF.R.S32.HI R3, RZ, 0x1f, R4 ;  /* 0x0000001fff037819 */ /* 0x004fe20000011404 */
[-C--:B------:R-:W-:Y:S02]  /*1370*/  IMAD R0, R21, R4.reuse, RZ ;  /* 0x0000000415007224 */ /* 0x080fe400078e02ff */
[----:B------:R-:W-:-:S04]  /*1380*/  IMAD.WIDE.U32 R8, R20, R4, RZ ;  /* 0x0000000414087225 */ /* 0x000fc800078e00ff */
[----:B------:R-:W-:-:S05]  /*1390*/  IMAD R0, R20, R3, R0 ;  /* 0x0000000314007224 */ /* 0x000fca00078e0200 */
[----:B------:R-:W-:Y:S02]  /*13a0*/  IADD3 R9, R9, R0, RZ ;  /* 0x0000000009097210 */ /* 0x000fe40007ffe0ff */
[----:B------:R-:W-:Y:S01]  /*13b0*/  SHF.R.S32.HI R0, RZ, 0x1f, R5 ;  /* 0x0000001fff007819 */ /* 0x000fe20000011405 */
[----:B------:R-:W-:Y:S02]  /*13c0*/  IMAD R6, R17, R4, RZ ;  /* 0x0000000411067224 */ /* 0x000fe400078e02ff */
[----:B------:R-:W-:-:S04]  /*13d0*/  IMAD.WIDE.U32 R8, R5, R40, R8 ;  /* 0x0000002805087225 */ /* 0x000fc800078e0008 */
[----:B------:R-:W-:Y:S02]  /*13e0*/  IMAD R7, R40, R0, R7 ;  /* 0x0000000028077224 */ /* 0x000fe400078e0207 */
[----:B------:R-:W-:-:S03]  /*13f0*/  IMAD.WIDE.U32 R20, R16, R4, RZ ;  /* 0x0000000410147225 */ /* 0x000fc600078e00ff */
[----:B------:R-:W-:Y:S01]  /*1400*/  IADD3 R17, R9, R7, RZ ;  /* 0x0000000709117210 */ /* 0x000fe20007ffe0ff */
[----:B------:R-:W-:Y:S01]  /*1410*/  IMAD R6, R16, R3, R6 ;  /* 0x0000000310067224 */ /* 0x000fe200078e0206 */
[----:B------:R-:W-:Y:S01]  /*1420*/  SHF.R.S32.HI R9, RZ, 0x1f, R10 ;  /* 0x0000001fff097819 */ /* 0x000fe2000001140a */
[----:B------:R-:W-:Y:S02]  /*1430*/  IMAD R7, R19, R10, RZ ;  /* 0x0000000a13077224 */ /* 0x000fe400078e02ff */
[----:B------:R-:W-:Y:S02]  /*1440*/  IMAD.MOV.U32 R16, RZ, RZ, R8 ;  /* 0x000000ffff107224 */ /* 0x000fe400078e0008 */
[----:B------:R-:W-:Y:S02]  /*1450*/  IMAD R7, R18, R9, R7 ;  /* 0x0000000912077224 */ /* 0x000fe400078e0207 */
[----:B------:R-:W-:Y:S01]  /*1460*/  IMAD.WIDE.U32 R16, R10, R18, R16 ;  /* 0x000000120a107225 */ /* 0x000fe200078e0010 */
[----:B------:R-:W-:-:S03]  /*1470*/  MOV R11, R20 ;  /* 0x00000014000b7202 */ /* 0x000fc60000000f00 */
[----:B------:R-:W-:Y:S01]  /*1480*/  IMAD.IADD R8, R21, 0x1, R6 ;  /* 0x0000000115087824 */ /* 0x000fe200078e0206 */
[----:B------:R-:W-:Y:S01]  /*1490*/  IADD3 R3, R17, R7, RZ ;  /* 0x0000000711037210 */ /* 0x000fe20007ffe0ff */
[----:B------:R-:W-:Y:S01]  /*14a0*/  IMAD.MOV.U32 R4, RZ, RZ, R16 ;  /* 0x000000ffff047224 */ /* 0x000fe200078e0010 */
[----:B------:R-:W-:Y:S05]  /*14b0*/  BRA `(.L_x_3798) ;  /* 0x0000000400447947 */ /* 0x000fea0003800000 */
.L_x_3797:
        /* <DEDUP_REMOVED lines=22> */
[----:B------:R-:W-:-:S05]  /*1620*/  IMAD R0, R5, R0, R7 ;  /* 0x0000000005007224 */ /* 0x000fca00078e0207 */
[----:B------:R-:W-:Y:S01]  /*1630*/  ISETP.GT.U32.AND P0, PT, R3, R0, PT ;  /* 0x000000000300720c */ /* 0x000fe20003f04070 */
[-C--:B---3--:R-:W-:Y:S02]  /*1640*/  @!P3 IMAD R2, R41, R13.reuse, RZ ;  /* 0x0000000d2902b224 */ /* 0x088fe400078e02ff */
[----:B------:R-:W-:-:S04]  /*1650*/  @!P3 IMAD.WIDE.U32 R24, R40, R13, RZ ;  /* 0x0000000d2818b225 */ /* 0x000fc800078e00ff */
[----:B------:R-:W-:Y:S01]  /*1660*/  @!P3 IMAD R2, R4, R40, R2 ;  /* 0x000000280402b224 */ /* 0x000fe200078e0202 */
[----:B-----5:R-:W-:Y:S01]  /*1670*/  @!P3 SHF.R.S32.HI R4, RZ, 0x1f, R11 ;  /* 0x0000001fff04b819 */ /* 0x020fe2000001140b */
[----:B------:R-:W-:-:S04]  /*1680*/  @P3 IMAD.IADD R7, R13, 0x1, R16 ;  /* 0x000000010d073824 */ /* 0x000fc800078e0210 */
[----:B------:R-:W-:Y:S02]  /*1690*/  @!P0 IADD3 R0, R0, -R3, RZ ;  /* 0x8000000300008210 */ /* 0x000fe40007ffe0ff */
[----:B------:R-:W-:Y:S01]  /*16a0*/  @!P3 IADD3 R25, R25, R2, RZ ;  /* 0x000000021919b210 */ /* 0x000fe20007ffe0ff */
[----:B----4-:R-:W-:Y:S01]  /*16b0*/  @!P3 IMAD R2, R23, R11, RZ ;  /* 0x0000000b1702b224 */ /* 0x010fe200078e02ff */
[----:B------:R-:W-:Y:S01]  /*16c0*/  ISETP.GE.U32.AND P2, PT, R0, R3, PT ;  /* 0x000000030000720c */ /* 0x000fe20003f46070 */
[-C--:B------:R-:W-:Y:S02]  /*16d0*/  @P3 IMAD R9, R41, R7.reuse, RZ ;  /* 0x0000000729093224 */ /* 0x080fe400078e02ff */
[----:B------:R-:W-:Y:S01]  /*16e0*/  @!P3 IMAD R2, R22, R4, R2 ;  /* 0x000000041602b224 */ /* 0x000fe200078e0202 */
[----:B------:R-:W-:Y:S01]  /*16f0*/  LOP3.LUT R4, R239, R6, RZ, 0x3c, !PT ;  /* 0x00000006ef047212 */ /* 0x000fe200078e3cff */
[----:B------:R-:W-:-:S04]  /*1700*/  @P3 IMAD.WIDE.U32 R28, R40, R7, RZ ;  /* 0x00000007281c3225 */ /* 0x000fc800078e00ff */
[----:B------:R-:W-:Y:S01]  /*1710*/  @!P3 IMAD.WIDE.U32 R22, R22, R11, R24 ;  /* 0x0000000b1616b225 */ /* 0x000fe200078e0018 */
[----:B------:R-:W-:Y:S02]  /*1720*/  ISETP.GE.AND P1, PT, R4, RZ, PT ;  /* 0x000000ff0400720c */ /* 0x000fe40003f26270 */
[----:B------:R-:W-:Y:S01]  /*1730*/  @P3 IADD3 R9, R29, R9, RZ ;  /* 0x000000091d093210 */ /* 0x000fe20007ffe0ff */
[----:B------:R-:W-:Y:S01]  /*1740*/  @!P0 VIADD R5, R5, 0x1 ;  /* 0x0000000105058836 */ /* 0x000fe20000000000 */
[----:B------:R-:W-:Y:S01]  /*1750*/  ISETP.NE.AND P0, PT, R6, RZ, PT ;  /* 0x000000ff0600720c */ /* 0x000fe20003f05270 */
[----:B------:R-:W-:Y:S01]  /*1760*/  @P3 IMAD.MOV.U32 R10, RZ, RZ, R28 ;  /* 0x000000ffff0a3224 */ /* 0x000fe200078e001c */
[----:B------:R-:W-:Y:S01]  /*1770*/  @!P3 IADD3 R9, R23, R2, RZ ;  /* 0x000000021709b210 */ /* 0x000fe20007ffe0ff */
[----:B------:R-:W-:Y:S01]  /*1780*/  @!P3 IMAD.MOV.U32 R10, RZ, RZ, R22 ;  /* 0x000000ffff0ab224 */ /* 0x000fe200078e0016 */
[----:B------:R-:W-:Y:S01]  /*1790*/  LEA R2, R35, 0xffffff00, 0x8 ;  /* 0xffffff0023027811 */ /* 0x000fe200078e40ff */
[----:B------:R-:W-:Y:S01]  /*17a0*/  @!P3 IMAD R7, R43, R13, RZ ;  /* 0x0000000d2b07b224 */ /* 0x000fe200078e02ff */
[----:B------:R-:W-:-:S02]  /*17b0*/  @!P3 SHF.R.S32.HI R3, RZ, 0x1f, R13 ;  /* 0x0000001fff03b819 */ /* 0x000fc4000001140d */
[----:B------:R-:W-:Y:S01]  /*17c0*/  @P2 IADD3 R5, R5, 0x1, RZ ;  /* 0x0000000105052810 */ /* 0x000fe20007ffe0ff */
[----:B------:R-:W-:Y:S01]  /*17d0*/  IMAD R8, R41, R2, RZ ;  /* 0x0000000229087224 */ /* 0x000fe200078e02ff */
[----:B------:R-:W-:Y:S01]  /*17e0*/  SHF.R.S32.HI R0, RZ, 0x1f, R2 ;  /* 0x0000001fff007819 */ /* 0x000fe20000011402 */
[----:B------:R-:W-:Y:S01]  /*17f0*/  @!P3 IMAD R3, R3, R42, R7 ;  /* 0x0000002a0303b224 */ /* 0x000fe200078e0207 */
[----:B------:R-:W-:Y:S01]  /*1800*/  MOV R24, R10 ;  /* 0x0000000a00187202 */ /* 0x000fe20000000f00 */
[----:B------:R-:W-:Y:S01]  /*1810*/  @!P3 IMAD.WIDE.U32 R22, R42, R13, RZ ;  /* 0x0000000d2a16b225 */ /* 0x000fe200078e00ff */
[----:B------:R-:W-:Y:S02]  /*1820*/  MOV R25, R9 ;  /* 0x0000000900197202 */ /* 0x000fe40000000f00 */
[----:B------:R-:W-:Y:S01]  /*1830*/  MOV R10, R5 ;  /* 0x00000005000a7202 */ /* 0x000fe20000000f00 */
[----:B------:R-:W-:Y:S02]  /*1840*/  IMAD R8, R0, R40, R8 ;  /* 0x0000002800087224 */ /* 0x000fe400078e0208 */
[----:B------:R-:W-:Y:S01]  /*1850*/  IMAD.WIDE.U32 R24, R40, R2, R24 ;  /* 0x0000000228187225 */ /* 0x000fe200078e0018 */
[----:B------:R-:W-:-:S03]  /*1860*/  @!P1 IADD3 R10, -R10, RZ, RZ ;  /* 0x000000ff0a0a9210 */ /* 0x000fc60007ffe1ff */
[----:B------:R-:W-:Y:S01]  /*1870*/  @!P3 IMAD.IADD R23, R23, 0x1, R3 ;  /* 0x000000011717b824 */ /* 0x000fe200078e0203 */
[----:B------:R-:W-:Y:S01]  /*1880*/  @!P3 SHF.R.S32.HI R3, RZ, 0x1f, R11 ;  /* 0x0000001fff03b819 */ /* 0x000fe2000001140b */
[----:B------:R-:W-:Y:S01]  /*1890*/  @!P3 IMAD R4, R21, R11, RZ ;  /* 0x0000000b1504b224 */ /* 0x000fe200078e02ff */
[----:B------:R-:W-:Y:S02]  /*18a0*/  @!P0 LOP3.LUT R10, RZ, R6, RZ, 0x33, !PT ;  /* 0x00000006ff0a8212 */ /* 0x000fe400078e33ff */
[----:B------:R-:W-:Y:S01]  /*18b0*/  @P3 IADD3 R13, R13, R16, RZ ;  /* 0x000000100d0d3210 */ /* 0x000fe20007ffe0ff */
[----:B------:R-:W-:Y:S01]  /*18c0*/  IMAD.MOV.U32 R16, RZ, RZ, R24 ;  /* 0x000000ffff107224 */ /* 0x000fe200078e0018 */
[----:B------:R-:W-:Y:S01]  /*18d0*/  IADD3 R17, R25, R8, RZ ;  /* 0x0000000819117210 */ /* 0x000fe20007ffe0ff */
[----:B------:R-:W-:Y:S01]  /*18e0*/  @!P3 IMAD R3, R20, R3, R4 ;  /* 0x000000031403b224 */ /* 0x000fe200078e0204 */
[----:B------:R-:W-:Y:S01]  /*18f0*/  SHF.R.S32.HI R9, RZ, 0x1f, R10 ;  /* 0x0000001fff097819 */ /* 0x000fe2000001140a */
[----:B------:R-:W-:-:S02]  /*1900*/  IMAD R4, R19, R10, RZ ;  /* 0x0000000a13047224 */ /* 0x000fc400078e02ff */
        /* <DEDUP_REMOVED lines=12> */
.L_x_3798:
[----:B------:R-:W-:Y:S05]  /*19d0*/  BSYNC B0 ;  /* 0x0000000000007941 */ /* 0x000fea0003800000 */
.L_x_3796:
        /* <DEDUP_REMOVED lines=15> */
[----:B------:R-:W-:Y:S01]  /*1ad0*/  IMAD R0, R0, R42, RZ ;  /* 0x0000002a00007224 */ /* 0x000fe200078e02ff */
[----:B------:R-:W-:Y:S02]  /*1ae0*/  SHF.R.S32.HI R51, RZ, 0x1f, R240 ;  /* 0x0000001fff337819 */ /* 0x000fe400000114f0 */
[----:B------:R-:W-:Y:S01]  /*1af0*/  IADD3.X R25, R15, R8, RZ, P0, !PT ;  /* 0x000000080f197210 */ /* 0x000fe200007fe4ff */
[C---:B------:R-:W-:Y:S02]  /*1b00*/  IMAD R0, R5.reuse, R43, R0 ;  /* 0x0000002b05007224 */ /* 0x040fe400078e0200 */
[----:B------:R-:W-:-:S04]  /*1b10*/  IMAD.WIDE.U32 R24, R5, R42, R24 ;  /* 0x0000002a05187225 */ /* 0x000fc800078e0018 */
[----:B------:R-:W-:Y:S01]  /*1b20*/  IMAD.IADD R25, R25, 0x1, R0 ;  /* 0x0000000119197824 */ /* 0x000fe200078e0200 */
[----:B------:R-:W-:Y:S01]  /*1b30*/  SHF.R.S32.HI R11, RZ, 0x1f, R239 ;  /* 0x0000001fff0b7819 */ /* 0x000fe200000114ef */
[----:B------:R-:W-:Y:S01]  /*1b40*/  IMAD R5, R27, R10, RZ ;  /* 0x0000000a1b057224 */ /* 0x000fe200078e02ff */
[----:B------:R-:W-:Y:S01]  /*1b50*/  SHF.R.S32.HI R170, RZ, 0x3, R170 ;  /* 0x00000003ffaa7819 */ /* 0x000fe200000114aa */
[----:B------:R-:W-:-:S04]  /*1b60*/  IMAD.WIDE.U32 R24, R10, R26, R24 ;  /* 0x0000001a0a187225 */ /* 0x000fc800078e0018 */
[----:B------:R-:W-:Y:S01]  /*1b70*/  IMAD R5, R9, R26, R5 ;  /* 0x0000001a09057224 */ /* 0x000fe200078e0205 */
[----:B------:R-:W-:Y:S01]  /*1b80*/  SHF.R.S32.HI R171, RZ, 0x1f, R170 ;  /* 0x0000001fffab7819 */ /* 0x000fe200000114aa */
[----:B------:R-:W-:-:S03]  /*1b90*/  IMAD R234, R43, R170, RZ ;  /* 0x000000aa2bea7224 */ /* 0x000fc600078e02ff */
[----:B------:R-:W-:Y:S01]  /*1ba0*/  IADD3 R25, R25, R5, RZ ;  /* 0x0000000519197210 */ /* 0x000fe20007ffe0ff */
[C---:B------:R-:W-:Y:S02]  /*1bb0*/  IMAD.SHL.U32 R169, R170.reuse, 0x40, RZ ;  /* 0x00000040aaa97824 */ /* 0x040fe400078e00ff */
[-C--:B------:R-:W-:Y:S02]  /*1bc0*/  IMAD R234, R171, R42.reuse, R234 ;  /* 0x0000002aabea7224 */ /* 0x080fe400078e02ea */
[----:B------:R-:W-:Y:S01]  /*1bd0*/  IMAD.WIDE.U32 R24, R170, R42, R24 ;  /* 0x0000002aaa187225 */ /* 0x000fe200078e0018 */
[----:B------:R-:W-:-:S04]  /*1be0*/  LOP3.LUT R169, R169, 0x1c0, RZ, 0xc0, !PT ;  /* 0x000001c0a9a97812 */ /* 0x000fc800078ec0ff */
[----:B------:R-:W-:Y:S01]  /*1bf0*/  IADD3 R234, R25, R234, RZ ;  /* 0x000000ea19ea7210 */ /* 0x000fe20007ffe0ff */
[----:B------:R-:W-:Y:S01]  /*1c00*/  IMAD R232, R41, R170, RZ ;  /* 0x000000aa29e87224 */ /* 0x000fe200078e02ff */
[----:B------:R-:W-:-:S03]  /*1c10*/  LEA.HI R45, R50, R44, RZ, 0x5 ;  /* 0x0000002c322d7211 */ /* 0x000fc600078f28ff */
[----:B------:R-:W-:Y:S01]  /*1c20*/  IMAD R232, R171, R40, R232 ;  /* 0x00000028abe87224 */ /* 0x000fe200078e02e8 */
[----:B------:R-:W-:Y:S01]  /*1c30*/  LOP3.LUT R46, R45, 0xffffffe0, RZ, 0xc0, !PT ;  /* 0xffffffe02d2e7812 */ /* 0x000fe200078ec0ff */
[C---:B------:R-:W-:Y:S01]  /*1c40*/  IMAD.SHL.U32 R77, R40.reuse, 0x10, RZ ;  /* 0x00000010284d7824 */ /* 0x040fe200078e00ff */
[----:B------:R-:W-:Y:S01]  /*1c50*/  SHF.L.U64.HI R78, R40, 0x4, R41 ;  /* 0x00000004284e7819 */ /* 0x000fe20000010229 */
[C---:B------:R-:W-:Y:S01]  /*1c60*/  IMAD.SHL.U32 R75, R42.reuse, 0x10, RZ ;  /* 0x000000102a4b7824 */ /* 0x040fe200078e00ff */
[----:B------:R-:W-:Y:S01]  /*1c70*/  SHF.L.U64.HI R76, R42, 0x4, R43 ;  /* 0x000000042a4c7819 */ /* 0x000fe2000001022b */
[----:B------:R-:W-:Y:S01]  /*1c80*/  IMAD.IADD R46, R44, 0x1, -R46 ;  /* 0x000000012c2e7824 */ /* 0x000fe200078e0a2e */
[----:B------:R-:W-:Y:S01]  /*1c90*/  SHF.R.S32.HI R45, RZ, 0x5, R45 ;  /* 0x00000005ff2d7819 */ /* 0x000fe2000001142d */
[----:B------:R-:W-:Y:S02]  /*1ca0*/  IMAD.SHL.U32 R167, R49, 0x4, RZ ;  /* 0x0000000431a77824 */ /* 0x000fe400078e00ff */
[----:B--2---:R-:W-:-:S04]  /*1cb0*/  @P1 IMAD.WIDE.U32 R28, R20, R12, RZ ;  /* 0x0000000c141c1225 */ /* 0x004fc800078e00ff */
[----:B------:R-:W-:Y:S02]  /*1cc0*/  @P1 IMAD R12, R21, R12, RZ ;  /* 0x0000000c150c1224 */ /* 0x000fe400078e02ff */
[----:B---3--:R-:W-:-:S04]  /*1cd0*/  @!P1 IMAD R8, R19, R240, RZ ;  /* 0x000000f013089224 */ /* 0x008fc800078e02ff */
[C---:B------:R-:W-:Y:S02]  /*1ce0*/  @!P1 IMAD R8, R18.reuse, R51, R8 ;  /* 0x0000003312089224 */ /* 0x040fe400078e0208 */
[----:B------:R-:W-:-:S04]  /*1cf0*/  @!P1 IMAD.WIDE.U32 R18, R18, R240, RZ ;  /* 0x000000f012129225 */ /* 0x000fc800078e00ff */
[----:B------:R-:W-:Y:S02]  /*1d00*/  @P1 IMAD.MOV.U32 R0, RZ, RZ, R28 ;  /* 0x000000ffff001224 */ /* 0x000fe400078e001c */
[----:B------:R-:W-:Y:S01]  /*1d10*/  @!P1 IMAD.MOV.U32 R0, RZ, RZ, R18 ;  /* 0x000000ffff009224 */ /* 0x000fe200078e0012 */
[----:B------:R-:W-:Y:S02]  /*1d20*/  @P1 IADD3 R12, R29, R12, RZ ;  /* 0x0000000c1d0c1210 */ /* 0x000fe40007ffe0ff */
[----:B------:R-:W-:Y:S02]  /*1d30*/  @!P1 IADD3 R12, R19, R8, RZ ;  /* 0x00000008130c9210 */ /* 0x000fe40007ffe0ff */
[----:B------:R-:W-:Y:S01]  /*1d40*/  IADD3 R28, P0, R14, R0, RZ ;  /* 0x000000000e1c7210 */ /* 0x000fe20007f1e0ff */
[----:B------:R-:W-:-:S04]  /*1d50*/  IMAD R0, R23, R239, RZ ;  /* 0x000000ef17007224 */ /* 0x000fc800078e02ff */
[----:B------:R-:W-:Y:S02]  /*1d60*/  IMAD.X R29, R15, 0x1, R12, P0 ;  /* 0x000000010f1d7824 */ /* 0x000fe400000e060c */
[----:B------:R-:W-:Y:S02]  /*1d70*/  IMAD R0, R22, R11, R0 ;  /* 0x0000000b16007224 */ /* 0x000fe400078e0200 */
[----:B------:R-:W-:-:S05]  /*1d80*/  IMAD.WIDE.U32 R28, R239, R22, R28 ;  /* 0x00000016ef1c7225 */ /* 0x000fca00078e001c */
[----:B------:R-:W-:Y:S02]  /*1d90*/  IADD3 R173, R29, R0, RZ ;  /* 0x000000001dad7210 */ /* 0x000fe40007ffe0ff */
[----:B------:R-:W-:Y:S02]  /*1da0*/  SHF.R.S32.HI R0, RZ, 0x1f, R80 ;  /* 0x0000001fff007819 */ /* 0x000fe40000011450 */
[----:B------:R-:W-:Y:S02]  /*1db0*/  IADD3 R4, P0, R14, R4, RZ ;  /* 0x000000040e047210 */ /* 0x000fe40007f1e0ff */
[----:B------:R-:W-:-:S04]  /*1dc0*/  LEA.HI R0, R0, R80, RZ, 0x8 ;  /* 0x0000005000007211 */ /* 0x000fc800078f40ff */
[----:B------:R-:W-:Y:S01]  /*1dd0*/  SHF.R.S32.HI R79, RZ, 0x8, R0 ;  /* 0x00000008ff4f7819 */ /* 0x000fe20000011400 */
[----:B------:R-:W-:Y:S01]  /*1de0*/  IMAD.X R5, R15, 0x1, R3, P0 ;  /* 0x000000010f057824 */ /* 0x000fe200000e0603 */
[C---:B----4-:R-:W-:Y:S02]  /*1df0*/  LEA R235, P0, R24.reuse, R6, 0x1 ;  /* 0x0000000618eb7211 */ /* 0x050fe400078008ff */
[----:B------:R-:W-:Y:S02]  /*1e00*/  LOP3.LUT R18, R169, 0x38, R14, 0xf8, !PT ;  /* 0x00000038a9127812 */ /* 0x000fe400078ef80e */
[----:B------:R-:W-:Y:S02]  /*1e10*/  VIMNMX R79, R231, R79, !PT ;  /* 0x0000004fe74f7248 */ /* 0x000fe40007fe0100 */
[----:B------:R-:W-:Y:S02]  /*1e20*/  SHF.R.U32.HI R169, RZ, 0x3, R169 ;  /* 0x00000003ffa97819 */ /* 0x000fe400000116a9 */
[----:B------:R-:W-:Y:S01]  /*1e30*/  LEA.HI.X R234, R24, R7, R234, 0x1, P0 ;  /* 0x0000000718ea7211 */ /* 0x000fe200000f0cea */
[--C-:B------:R-:W-:Y:S01]  /*1e40*/  @P1 IMAD.MOV.U32 R176, RZ, RZ, R20.reuse ;  /* 0x000000ffffb01224 */ /* 0x100fe200078e0014 */
[----:B------:R-:W-:Y:S01]  /*1e50*/  ISETP.GT.AND P0, PT, R35, R79, PT ;  /* 0x0000004f2300720c */ /* 0x000fe20003f04270 */
[----:B------:R-:W-:Y:S01]  /*1e60*/  @!P1 IMAD.MOV.U32 R176, RZ, RZ, R20 ;  /* 0x000000ffffb09224 */ /* 0x000fe200078e0014 */
[----:B------:R-:W-:Y:S01]  /*1e70*/  LOP3.LUT R169, R18, R169, RZ, 0x3c, !PT ;  /* 0x000000a912a97212 */ /* 0x000fe200078e3cff */
[----:B------:R-:W-:Y:S01]  /*1e80*/  IMAD.WIDE R18, R237, 0x40, R170 ;  /* 0x00000040ed127825 */ /* 0x000fe200078e02aa */
[----:B------:R-:W-:-:S02]  /*1e90*/  LEA.HI R8, R50, R44, RZ, 0x6 ;  /* 0x0000002c32087211 */ /* 0x000fc400078f30ff */
[----:B------:R-:W-:Y:S01]  /*1ea0*/  MOV R172, R28 ;  /* 0x0000001c00ac7202 */ /* 0x000fe20000000f00 */
[--C-:B------:R-:W-:Y:S01]  /*1eb0*/  @P1 IMAD.MOV.U32 R177, RZ, RZ, R21.reuse ;  /* 0x000000ffffb11224 */ /* 0x100fe200078e0015 */
[----:B------:R-:W-:Y:S01]  /*1ec0*/  LEA.HI R50, R50, R44, RZ, 0x4 ;  /* 0x0000002c32327211 */ /* 0x000fe200078f20ff */
[----:B------:R-:W-:Y:S02]  /*1ed0*/  @!P1 IMAD.MOV.U32 R177, RZ, RZ, R21 ;  /* 0x000000ffffb19224 */ /* 0x000fe400078e0015 */
[----:B------:R-:W-:-:S04]  /*1ee0*/  IMAD.WIDE.U32 R4, R170, R40, R4 ;  /* 0x00000028aa047225 */ /* 0x000fc800078e0004 */
[----:B------:R-:W-:Y:S01]  /*1ef0*/  IMAD R174, R19, R176, RZ ;  /* 0x000000b013ae7224 */ /* 0x000fe200078e02ff */
[----:B------:R-:W-:Y:S01]  /*1f00*/  LEA R233, P1, R4, R16, 0x1 ;  /* 0x0000001004e97211 */ /* 0x000fe200078208ff */
[----:B------:R-:W-:Y:S01]  /*1f10*/  IMAD.SHL.U32 R8, R8, 0x8, RZ ;  /* 0x0000000808087824 */ /* 0x000fe200078e00ff */
[----:B------:R-:W-:Y:S01]  /*1f20*/  LOP3.LUT R168, R50, 0xfffffff0, RZ, 0xc0, !PT ;  /* 0xfffffff032a87812 */ /* 0x000fe200078ec0ff */
[----:B------:R-:W-:Y:S02]  /*1f30*/  IMAD.IADD R232, R5, 0x1, R232 ;  /* 0x0000000105e87824 */ /* 0x000fe400078e02e8 */
[C---:B------:R-:W-:Y:S02]  /*1f40*/  IMAD R174, R18.reuse, R177, R174 ;  /* 0x000000b112ae7224 */ /* 0x040fe400078e02ae */
[----:B------:R-:W-:Y:S01]  /*1f50*/  IMAD.WIDE.U32 R172, R18, R176, R172 ;  /* 0x000000b012ac7225 */ /* 0x000fe200078e00ac */
[----:B------:R-:W-:Y:S02]  /*1f60*/  LOP3.LUT R169, R169, 0xfffffe00, R8, 0xf8, !PT ;  /* 0xfffffe00a9a97812 */ /* 0x000fe400078ef808 */
[----:B------:R-:W-:-:S02]  /*1f70*/  LEA.HI.X R232, R4, R17, R232, 0x1, P1 ;  /* 0x0000001104e87211 */ /* 0x000fc400008f0ce8 */
[----:B------:R-:W-:Y:S02]  /*1f80*/  @!P4 MOV R13, RZ ;  /* 0x000000ff000dc202 */ /* 0x000fe40000000f00 */
[----:B------:R-:W-:Y:S02]  /*1f90*/  SHF.R.S32.HI R50, RZ, 0x4, R50 ;  /* 0x00000004ff327819 */ /* 0x000fe40000011432 */
[----:B------:R-:W-:Y:S02]  /*1fa0*/  IADD3 R168, -R168, R44, RZ ;  /* 0x0000002ca8a87210 */ /* 0x000fe40007ffe1ff */
[----:B------:R-:W-:Y:S01]  /*1fb0*/  IADD3 R175, R173, R174, RZ ;  /* 0x000000aeadaf7210 */ /* 0x000fe20007ffe0ff */
        /* <DEDUP_REMOVED lines=12> */
[----:B------:R-:W-:Y:S01]  /*2080*/  SHF.R.S32.HI R11, RZ, 0x1f, R80 ;  /* 0x0000001fff0b7819 */ /* 0x000fe20000011450 */
[----:B-----5:R-:W-:Y:S01]  /*2090*/  IMAD.IADD R13, R13, 0x1, R2 ;  /* 0x000000010d0d7824 */ /* 0x020fe200078e0202 */
        /* <DEDUP_REMOVED lines=72> */
[----:B------:R-:W-:-:S04]  /*2520*/  IMAD.WIDE.U32 R26, R240, R26, R14 ;  /* 0x0000001af01a7225 */ /* 0x000fc800078e000e */
[----:B---3--:R-:W-:Y:S01]  /*2530*/  IMAD R3, R29, R240, RZ ;  /* 0x000000f01d037224 */ /* 0x008fe200078e02ff */
[----:B------:R-:W-:Y:S01]  /*2540*/  IADD3 R27, R27, R0, RZ ;  /* 0x000000001b1b7210 */ /* 0x000fe20007ffe0ff */
[----:B------:R-:W-:Y:S01]  /*2550*/  IMAD.WIDE.U32 R24, R240, R28, R14 ;  /* 0x0000001cf0187225 */ /* 0x000fe200078e000e */
[----:B------:R-:W-:-:S03]  /*2560*/  SHF.R.S32.HI R0, RZ, 0x1f, R2 ;  /* 0x0000001fff007819 */ /* 0x000fc60000011402 */
[----:B------:R-:W-:Y:S02]  /*2570*/  IMAD R3, R28, R51, R3 ;  /* 0x000000331c037224 */ /* 0x000fe400078e0203 */
[-C--:B----4-:R-:W-:Y:S02]  /*2580*/  IMAD R8, R203, R2.reuse, RZ ;  /* 0x00000002cb087224 */ /* 0x090fe400078e02ff */
[----:B------:R-:W-:Y:S02]  /*2590*/  IMAD.IADD R25, R25, 0x1, R3 ;  /* 0x0000000119197824 */ /* 0x000fe400078e0203 */
[----:B------:R-:W-:Y:S02]  /*25a0*/  IMAD R3, R225, R2, RZ ;  /* 0x00000002e1037224 */ /* 0x000fe400078e02ff */
[C---:B------:R-:W-:Y:S02]  /*25b0*/  IMAD R8, R202.reuse, R0, R8 ;  /* 0x00000000ca087224 */ /* 0x040fe400078e0208 */
[----:B------:R-:W-:-:S04]  /*25c0*/  IMAD.WIDE.U32 R26, R202, R2, R26 ;  /* 0x00000002ca1a7225 */ /* 0x000fc800078e001a */
[C---:B------:R-:W-:Y:S02]  /*25d0*/  IMAD R3, R224.reuse, R0, R3 ;  /* 0x00000000e0037224 */ /* 0x040fe400078e0203 */
[----:B------:R-:W-:Y:S01]  /*25e0*/  IMAD.WIDE.U32 R24, R224, R2, R24 ;  /* 0x00000002e0187225 */ /* 0x000fe200078e0018 */
[----:B------:R-:W-:-:S03]  /*25f0*/  IADD3 R27, R27, R8, RZ ;  /* 0x000000081b1b7210 */ /* 0x000fc60007ffe0ff */
[----:B------:R-:W-:Y:S01]  /*2600*/  IMAD R8, R23, R10, RZ ;  /* 0x0000000a17087224 */ /* 0x000fe200078e02ff */
[----:B------:R-:W-:Y:S01]  /*2610*/  IADD3 R0, P0, -R80, R170, RZ ;  /* 0x000000aa50007210 */ /* 0x000fe20007f1e1ff */
[----:B------:R-:W-:Y:S02]  /*2620*/  IMAD.IADD R25, R25, 0x1, R3 ;  /* 0x0000000119197824 */ /* 0x000fe400078e0203 */
[----:B------:R-:W-:Y:S01]  /*2630*/  IMAD R3, R21, R10, RZ ;  /* 0x0000000a15037224 */ /* 0x000fe200078e02ff */
[----:B------:R-:W-:Y:S01]  /*2640*/  LEA.HI R135, R12, R12, RZ, 0x1 ;  /* 0x0000000c0c877211 */ /* 0x000fe200078f08ff */
[C---:B------:R-:W-:Y:S01]  /*2650*/  IMAD R8, R22.reuse, R9, R8 ;  /* 0x0000000916087224 */ /* 0x040fe200078e0208 */
[----:B------:R-:W-:Y:S01]  /*2660*/  IADD3.X R11, R171, ~R11, RZ, P0, !PT ;  /* 0x8000000bab0b7210 */ /* 0x000fe200007fe4ff */
[----:B------:R-:W-:Y:S01]  /*2670*/  IMAD.WIDE.U32 R22, R22, R10, R26 ;  /* 0x0000000a16167225 */ /* 0x000fe200078e001a */
[----:B------:R-:W-:-:S03]  /*2680*/  SHF.R.S32.HI R135, RZ, 0x1, R135 ;  /* 0x00000001ff877819 */ /* 0x000fc60000011487 */
[C---:B------:R-:W-:Y:S02]  /*2690*/  IMAD R3, R20.reuse, R9, R3 ;  /* 0x0000000914037224 */ /* 0x040fe400078e0203 */
[----:B------:R-:W-:-:S04]  /*26a0*/  IMAD.WIDE.U32 R20, R20, R10, R24 ;  /* 0x0000000a14147225 */ /* 0x000fc800078e0018 */
[----:B------:R-:W-:Y:S01]  /*26b0*/  IMAD.IADD R9, R23, 0x1, R8 ;  /* 0x0000000117097824 */ /* 0x000fe200078e0208 */
[----:B------:R-:W-:Y:S01]  /*26c0*/  MOV R8, R22 ;  /* 0x0000001600087202 */ /* 0x000fe20000000f00 */
[----:B------:R-:W-:Y:S01]  /*26d0*/  IMAD R106, R11, R202, RZ ;  /* 0x000000ca0b6a7224 */ /* 0x000fe200078e02ff */
[----:B------:R-:W-:Y:S01]  /*26e0*/  IADD3 R21, R21, R3, RZ ;  /* 0x0000000315157210 */ /* 0x000fe20007ffe0ff */
[----:B------:R-:W-:Y:S02]  /*26f0*/  IMAD R108, R11, R224, RZ ;  /* 0x000000e00b6c7224 */ /* 0x000fe400078e02ff */
[----:B------:R-:W-:Y:S02]  /*2700*/  IMAD R3, R170, R135, R167 ;  /* 0x00000087aa037224 */ /* 0x000fe400078e02a7 */
[-C--:B------:R-:W-:Y:S02]  /*2710*/  IMAD R106, R203, R0.reuse, R106 ;  /* 0x00000000cb6a7224 */ /* 0x080fe400078e026a */
[----:B------:R-:W-:-:S04]  /*2720*/  IMAD.WIDE.U32 R8, R202, R0, R8 ;  /* 0x00000000ca087225 */ /* 0x000fc800078e0008 */
[----:B------:R-:W-:Y:S02]  /*2730*/  IMAD R112, R135, R13, RZ ;  /* 0x0000000d87707224 */ /* 0x000fe400078e02ff */
        /* <DEDUP_REMOVED lines=114> */
.L_x_3903:
[----:B------:R-:W-:Y:S01]  /*2e60*/  IMAD.SHL.U32 R13, R11, 0x100, RZ ;  /* 0x000001000b0d7824 */ /* 0x000fe200078e00ff */
[----:B------:R-:W-:Y:S01]  /*2e70*/  BSSY B2, `(.L_x_3800) ;  /* 0x0000b68000027945 */ /* 0x000fe20003800000 */
[----:B------:R-:W-:Y:S02]  /*2e80*/  IMAD.MOV.U32 R2, RZ, RZ, R107 ;  /* 0x000000ffff027224 */ /* 0x000fe400078e006b */
[----:B------:R-:W-:Y:S02]  /*2e90*/  VIADD R12, R13, 0xffffff00 ;  /* 0xffffff000d0c7836 */ /* 0x000fe40000000000 */
[----:B------:R-:W-:Y:S02]  /*2ea0*/  IMAD.MOV.U32 R3, RZ, RZ, R106 ;  /* 0x000000ffff037224 */ /* 0x000fe400078e006a */
[--C-:B---3--:R-:W-:Y:S02]  /*2eb0*/  IMAD.IADD R227, R48, 0x1, -R12.reuse ;  /* 0x0000000130e37824 */ /* 0x108fe400078e0a0c */
[----:B------:R-:W-:Y:S03]  /*2ec0*/  IMAD.IADD R226, R80, 0x1, -R12 ;  /* 0x0000000150e27824 */ /* 0x000fe600078e0a0c */
[-C--:B------:R-:W-:Y:S02]  /*2ed0*/  ISETP.GE.AND P0, PT, R170, R227.reuse, PT ;  /* 0x000000e3aa00720c */ /* 0x080fe40003f06270 */
[-C--:B------:R-:W-:Y:S02]  /*2ee0*/  ISETP.GE.AND P1, PT, R166, R227.reuse, PT ;  /* 0x000000e3a600720c */ /* 0x080fe40003f26270 */
[-C--:B------:R-:W-:Y:S02]  /*2ef0*/  ISETP.GE.AND P0, PT, R170, R226.reuse, !P0 ;  /* 0x000000e2aa00720c */ /* 0x080fe40004706270 */
[----:B------:R-:W-:Y:S11]  /*2f00*/  ISETP.GE.AND P1, PT, R166, R226, !P1 ;  /* 0x000000e2a600720c */ /* 0x000ff60004f26270 */
[----:B--2---:R-:W2:Y:S01]  /*2f10*/  @P0 LD.E.128 R4, desc[UR6][R2.64] ;  /* 0x0000000602040980 */ /* 0x004ea2000c101d00 */
[----:B------:R-:W-:Y:S01]  /*2f20*/  @P0 IMAD.MOV.U32 R18, RZ, RZ, R117 ;  /* 0x000000ffff120224 */ /* 0x000fe200078e0075 */
[----:B------:R-:W-:Y:S01]  /*2f30*/  @P1 IADD3 R16, P2, R107, R88, RZ ;  /* 0x000000586b101210 */ /* 0x000fe20007f5e0ff */
[----:B------:R-:W-:Y:S04]  /*2f40*/  @P0 IMAD.MOV.U32 R19, RZ, RZ, R116 ;  /* 0x000000ffff130224 */ /* 0x000fe800078e0074 */
[C---:B------:R-:W-:Y:S01]  /*2f50*/  @P1 IMAD.X R17, R106.reuse, 0x1, R87, P2 ;  /* 0x000000016a111824 */ /* 0x040fe200010e0657 */
        /* <DEDUP_REMOVED lines=25> */
[CC--:B------:R-:W-:Y:S04]  /*30f0*/  ISETP.GE.AND P1, PT, R160.reuse, R227.reuse, PT ;  /* 0x000000e3a000720c */ /* 0x0c0fe80003f26270 */
        /* <DEDUP_REMOVED lines=99> */
[----:B----4-:R-:W-:Y:S05]  /*3730*/  @!P2 BRA `(.L_x_3801) ;  /* 0x000000a00098a947 */ /* 0x010fea0003800000 */
        /* <DEDUP_REMOVED lines=19> */
[----:B------:R-:W-:Y:S05]  /*3870*/  @!P0 IMAD.MOV.U32 R32, RZ, RZ, R34 ;  /* 0x000000ffff208224 */ /* 0x000fea00078e0022 */
[----:B------:R-:W3:Y:S06]  /*3880*/  @!P0 LD.E.64 R18, desc[UR6][R32.64] ;  /* 0x0000000620128980 */ /* 0x000eec000c101b00 */
[----:B------:R3:W4:Y:S01]  /*3890*/  @!P0 LD.E.64 R2, desc[UR6][R8.64] ;  /* 0x0000000608028980 */ /* 0x000722000c101b00 */
[----:B--2---:R-:W-:Y:S02]  /*38a0*/  @!P0 LOP3.LUT R0, R20, 0xffff0000, RZ, 0xc0, !PT ;  /* 0xffff000014008812 */ /* 0x004fe400078ec0ff */
[----:B------:R-:W-:Y:S02]  /*38b0*/  @!P0 SHF.L.U32 R24, R23, 0x10, RZ ;  /* 0x0000001017188819 */ /* 0x000fe400000006ff */
[C---:B---3--:R-:W-:Y:S02]  /*38c0*/  @!P0 SHF.L.U32 R8, R18.reuse, 0x10, RZ ;  /* 0x0000001012088819 */ /* 0x048fe400000006ff */
[----:B------:R-:W-:Y:S02]  /*38d0*/  @!P0 LOP3.LUT R17, R18, 0xffff0000, RZ, 0xc0, !PT ;  /* 0xffff000012118812 */ /* 0x000fe400078ec0ff */
[C---:B------:R-:W-:Y:S01]  /*38e0*/  @!P0 SHF.L.U32 R18, R19.reuse, 0x10, RZ ;  /* 0x0000001013128819 */ /* 0x040fe200000006ff */
[----:B------:R-:W-:Y:S01]  /*38f0*/  @!P0 FMUL.FTZ R25, R0, R8 ;  /* 0x0000000800198220 */ /* 0x000fe20000410000 */
[----:B------:R-:W-:Y:S02]  /*3900*/  @!P0 LOP3.LUT R19, R19, 0xffff0000, RZ, 0xc0, !PT ;  /* 0xffff000013138812 */ /* 0x000fe400078ec0ff */
[----:B----4-:R-:W-:Y:S01]  /*3910*/  @!P0 SHF.L.U32 R7, R2, 0x10, RZ ;  /* 0x0000001002078819 */ /* 0x010fe200000006ff */
[C---:B------:R-:W-:Y:S01]  /*3920*/  @!P0 IMAD.U32 R4, R3.reuse, 0x10000, RZ ;  /* 0x0001000003048824 */ /* 0x040fe200078e00ff */
[----:B------:R-:W-:Y:S01]  /*3930*/  @!P0 LOP3.LUT R5, R3, 0xffff0000, RZ, 0xc0, !PT ;  /* 0xffff000003058812 */ /* 0x000fe200078ec0ff */
[----:B------:R-:W-:Y:S01]  /*3940*/  @!P0 IMAD.U32 R3, R20, 0x10000, RZ ;  /* 0x0001000014038824 */ /* 0x000fe200078e00ff */
        /* <DEDUP_REMOVED lines=30> */
.L_x_3804:
[----:B------:R-:W-:Y:S05]  /*3b30*/  BSYNC B0 ;  /* 0x0000000000007941 */ /* 0x000fea0003800000 */
.L_x_3803:
        /* <DEDUP_REMOVED lines=57> */
.L_x_3806:
[----:B------:R-:W-:Y:S05]  /*3ed0*/  BSYNC B0 ;  /* 0x0000000000007941 */ /* 0x000fea0003800000 */
.L_x_3805:
        /* <DEDUP_REMOVED lines=58> */
.L_x_3808:
[----:B------:R-:W-:Y:S05]  /*4280*/  BSYNC B0 ;  /* 0x0000000000007941 */ /* 0x000fea0003800000 */
.L_x_3807:
        /* <DEDUP_REMOVED lines=64> */
.L_x_3810:
[----:B------:R-:W-:Y:S05]  /*4690*/  BSYNC B0 ;  /* 0x0000000000007941 */ /* 0x000fea0003800000 */
.L_x_3809:
        /* <DEDUP_REMOVED lines=58> */
.L_x_3812:
[----:B------:R-:W-:Y:S05]  /*4a40*/  BSYNC B0 ;  /* 0x0000000000007941 */ /* 0x000fea0003800000 */
.L_x_3811:
        /* <DEDUP_REMOVED lines=64> */
.L_x_3814:
[----:B------:R-:W-:Y:S05]  /*4e50*/  BSYNC B0 ;  /* 0x0000000000007941 */ /* 0x000fea0003800000 */
.L_x_3813:
        /* <DEDUP_REMOVED lines=62> */
.L_x_3816:
[----:B------:R-:W-:Y:S05]  /*5240*/  BSYNC B0 ;  /* 0x0000000000007941 */ /* 0x000fea0003800000 */
.L_x_3815:
        /* <DEDUP_REMOVED lines=64> */
.L_x_3818:
[----:B------:R-:W-:Y:S05]  /*5650*/  BSYNC B0 ;  /* 0x0000000000007941 */ /* 0x000fea0003800000 */
.L_x_3817:
        /* <DEDUP_REMOVED lines=58> */
.L_x_3820:
[----:B------:R-:W-:Y:S05]  /*5a00*/  BSYNC B0 ;  /* 0x0000000000007941 */ /* 0x000fea0003800000 */
.L_x_3819:
        /* <DEDUP_REMOVED lines=64> */
.L_x_3822:
[----:B------:R-:W-:Y:S05]  /*5e10*/  BSYNC B0 ;  /* 0x0000000000007941 */ /* 0x000fea0003800000 */
.L_x_3821:
        /* <DEDUP_REMOVED lines=62> */
.L_x_3824:
[----:B------:R-:W-:Y:S05]  /*6200*/  BSYNC B0 ;  /* 0x0000000000007941 */ /* 0x000fea0003800000 */
.L_x_3823:
        /* <DEDUP_REMOVED lines=67> */
.L_x_3826:
[----:B------:R-:W-:Y:S05]  /*6640*/  BSYNC B0 ;  /* 0x0000000000007941 */ /* 0x000fea0003800000 */
.L_x_3825:
        /* <DEDUP_REMOVED lines=61> */
.L_x_3828:
[----:B------:R-:W-:Y:S05]  /*6a20*/  BSYNC B0 ;  /* 0x0000000000007941 */ /* 0x000fea0003800000 */
.L_x_3827:
        /* <DEDUP_REMOVED lines=61> */
.L_x_3830:
[----:B------:R-:W-:Y:S05]  /*6e00*/  BSYNC B0 ;  /* 0x0000000000007941 */ /* 0x000fea0003800000 */
.L_x_3829:
        /* <DEDUP_REMOVED lines=61> */
.L_x_3832:
[----:B------:R-:W-:Y:S05]  /*71e0*/  BSYNC B0 ;  /* 0x0000000000007941 */ /* 0x000fea0003800000 */
.L_x_3831:
        /* <DEDUP_REMOVED lines=8> */
[----:B-1234-:R-:W-:Y:S01]  /*7270*/  @!P0 SHF.L.U32 R22, R135, 0x1, RZ ;  /* 0x0000000187168819 */ /* 0x01efe200000006ff */
[----:B------:R-:W-:Y:S01]  /*7280*/  IMAD.IADD R5, R5, 0x1, R3 ;  /* 0x0000000105057824 */ /* 0x000fe200078e0203 */
[----:B------:R-:W-:Y:S02]  /*7290*/  @!P0 SHF.L.U64.HI R0, R135, 0x1, R120 ;  /* 0x0000000187008819 */ /* 0x000fe40000010278 */
[C---:B------:R-:W-:Y:S02]  /*72a0*/  @!P0 IADD3 R2, P2, R22.reuse, R10, RZ ;  /* 0x0000000a16028210 */ /* 0x040fe40007f5e0ff */
[----:B------:R-:W-:Y:S01]  /*72b0*/  @!P0 IADD3 R22, P1, R22, R34, RZ ;  /* 0x0000002216168210 */ /* 0x000fe20007f3e0ff */
[----:B------:R-:W2:Y:S01]  /*72c0*/  LD.E.128 R16, desc[UR6][R4.64] ;  /* 0x0000000604107980 */ /* 0x000ea2000c101d00 */
        /* <DEDUP_REMOVED lines=47> */
.L_x_3834:
[----:B------:R-:W-:Y:S05]  /*75c0*/  BSYNC B0 ;  /* 0x0000000000007941 */ /* 0x000fea0003800000 */
.L_x_3833:
[----:B------:R-:W5:Y:S01]  /*75d0*/  LD.E R0, desc[UR6][R164.64+0xd0] ;  /* 0x0000d006a4007980 */ /* 0x000f62000c101900 */
        /* <DEDUP_REMOVED lines=8> */
.L_x_3802:
        /* <DEDUP_REMOVED lines=21> */
[----:B------:R-:W-:Y:S01]  /*77b0*/  LOP3.LUT R28, R21, 0xffff0000, RZ, 0xc0, !PT ;  /* 0xffff0000151c7812 */ /* 0x000fe200078ec0ff */
[--C-:B------:R-:W-:Y:S01]  /*77c0*/  @P1 IMAD.MOV R3, RZ, RZ, -R228.reuse ;  /* 0x000000ffff031224 */ /* 0x100fe200078e0ae4 */
[C---:B------:R-:W-:Y:S01]  /*77d0*/  SHF.L.U32 R29, R22.reuse, 0x10, RZ ;  /* 0x00000010161d7819 */ /* 0x040fe200000006ff */
        /* <DEDUP_REMOVED lines=67> */
.L_x_3839:
[----:B------:R-:W-:Y:S05]  /*7c10*/  BSYNC B0 ;  /* 0x0000000000007941 */ /* 0x000fea0003800000 */
.L_x_3838:
[----:B-----5:R2:W-:Y:S02]  /*7c20*/  ST.E.128 desc[UR6][R114.64], R20 ;  /* 0x0000001472007985 */ /* 0x0205e4000c101d06 */
.L_x_3837:
[----:B------:R-:W-:Y:S05]  /*7c30*/  BSYNC B1 ;  /* 0x0000000000017941 */ /* 0x000fea0003800000 */
.L_x_3836:
        /* <DEDUP_REMOVED lines=17> */
[----:B------:R-:W-:Y:S01]  /*7d50*/  LOP3.LUT R26, R20, 0xffff0000, RZ, 0xc0, !PT ;  /* 0xffff0000141a7812 */ /* 0x000fe200078ec0ff */
[----:B------:R-:W-:Y:S01]  /*7d60*/  IMAD.U32 R31, R23, 0x10000, RZ ;  /* 0x00010000171f7824 */ /* 0x000fe200078e00ff */
[----:B------:R-:W-:Y:S01]  /*7d70*/  SHF.L.U32 R29, R22, 0x10, RZ ;  /* 0x00000010161d7819 */ /* 0x000fe200000006ff */
        /* <DEDUP_REMOVED lines=73> */
.L_x_3843:
[----:B------:R-:W-:Y:S05]  /*8210*/  BSYNC B0 ;  /* 0x0000000000007941 */ /* 0x000fea0003800000 */
.L_x_3842:
[----:B-----5:R3:W-:Y:S02]  /*8220*/  ST.E.128 desc[UR6][R248.64], R20 ;  /* 0x00000014f8007985 */ /* 0x0207e4000c101d06 */
.L_x_3841:
[----:B------:R-:W-:Y:S05]  /*8230*/  BSYNC B1 ;  /* 0x0000000000017941 */ /* 0x000fea0003800000 */
.L_x_3840:
        /* <DEDUP_REMOVED lines=93> */
.L_x_3847:
[----:B------:R-:W-:Y:S05]  /*8810*/  BSYNC B0 ;  /* 0x0000000000007941 */ /* 0x000fea0003800000 */
.L_x_3846:
[----:B-----5:R4:W-:Y:S02]  /*8820*/  ST.E.128 desc[UR6][R248.64], R20 ;  /* 0x00000014f8007985 */ /* 0x0209e4000c101d06 */
.L_x_3845:
[----:B------:R-:W-:Y:S05]  /*8830*/  BSYNC B1 ;  /* 0x0000000000017941 */ /* 0x000fea0003800000 */
.L_x_3844:
        /* <DEDUP_REMOVED lines=97> */
.L_x_3851:
[----:B------:R-:W-:Y:S05]  /*8e50*/  BSYNC B0 ;  /* 0x0000000000007941 */ /* 0x000fea0003800000 */
.L_x_3850:
[----:B-----5:R2:W-:Y:S02]  /*8e60*/  ST.E.128 desc[UR6][R248.64], R20 ;  /* 0x00000014f8007985 */ /* 0x0205e4000c101d06 */
.L_x_3849:
[----:B------:R-:W-:Y:S05]  /*8e70*/  BSYNC B1 ;  /* 0x0000000000017941 */ /* 0x000fea0003800000 */
.L_x_3848:
        /* <DEDUP_REMOVED lines=93> */
.L_x_3855:
[----:B------:R-:W-:Y:S05]  /*9450*/  BSYNC B0 ;  /* 0x0000000000007941 */ /* 0x000fea0003800000 */
.L_x_3854:
[----:B-----5:R2:W-:Y:S02]  /*9460*/  ST.E.128 desc[UR6][R248.64], R20 ;  /* 0x00000014f8007985 */ /* 0x0205e4000c101d06 */
.L_x_3853:
[----:B------:R-:W-:Y:S05]  /*9470*/  BSYNC B1 ;  /* 0x0000000000017941 */ /* 0x000fea0003800000 */
.L_x_3852:
        /* <DEDUP_REMOVED lines=97> */
.L_x_3859:
[----:B------:R-:W-:Y:S05]  /*9a90*/  BSYNC B0 ;  /* 0x0000000000007941 */ /* 0x000fea0003800000 */
.L_x_3858:
[----:B-----5:R2:W-:Y:S02]  /*9aa0*/  ST.E.128 desc[UR6][R248.64], R20 ;  /* 0x00000014f8007985 */ /* 0x0205e4000c101d06 */
.L_x_3857:
[----:B------:R-:W-:Y:S05]  /*9ab0*/  BSYNC B1 ;  /* 0x0000000000017941 */ /* 0x000fea0003800000 */
.L_x_3856:
        /* <DEDUP_REMOVED lines=97> */
.L_x_3863:
[----:B------:R-:W-:Y:S05]  /*a0d0*/  BSYNC B0 ;  /* 0x0000000000007941 */ /* 0x000fea0003800000 */
.L_x_3862:
[----:B-----5:R2:W-:Y:S02]  /*a0e0*/  ST.E.128 desc[UR6][R248.64], R20 ;  /* 0x00000014f8007985 */ /* 0x0205e4000c101d06 */
.L_x_3861:
[----:B------:R-:W-:Y:S05]  /*a0f0*/  BSYNC B1 ;  /* 0x0000000000017941 */ /* 0x000fea0003800000 */
.L_x_3860:
        /* <DEDUP_REMOVED lines=97> */
.L_x_3867:
[----:B------:R-:W-:Y:S05]  /*a710*/  BSYNC B0 ;  /* 0x0000000000007941 */ /* 0x000fea0003800000 */
.L_x_3866:
[----:B-----5:R2:W-:Y:S02]  /*a720*/  ST.E.128 desc[UR6][R248.64], R20 ;  /* 0x00000014f8007985 */ /* 0x0205e4000c101d06 */
.L_x_3865:
[----:B------:R-:W-:Y:S05]  /*a730*/  BSYNC B1 ;  /* 0x0000000000017941 */ /* 0x000fea0003800000 */
.L_x_3864:
        /* <DEDUP_REMOVED lines=93> */
.L_x_3871:
[----:B------:R-:W-:Y:S05]  /*ad10*/  BSYNC B0 ;  /* 0x0000000000007941 */ /* 0x000fea0003800000 */
.L_x_3870:
[----:B-----5:R2:W-:Y:S02]  /*ad20*/  ST.E.128 desc[UR6][R248.64], R20 ;  /* 0x00000014f8007985 */ /* 0x0205e4000c101d06 */
.L_x_3869:
[----:B------:R-:W-:Y:S05]  /*ad30*/  BSYNC B1 ;  /* 0x0000000000017941 */ /* 0x000fea0003800000 */
.L_x_3868:
        /* <DEDUP_REMOVED lines=97> */
.L_x_3875:
[----:B------:R-:W-:Y:S05]  /*b350*/  BSYNC B0 ;  /* 0x0000000000007941 */ /* 0x000fea0003800000 */
.L_x_3874:
[----:B-----5:R2:W-:Y:S02]  /*b360*/  ST.E.128 desc[UR6][R248.64], R20 ;  /* 0x00000014f8007985 */ /* 0x0205e4000c101d06 */
.L_x_3873:
[----:B------:R-:W-:Y:S05]  /*b370*/  BSYNC B1 ;  /* 0x0000000000017941 */ /* 0x000fea0003800000 */
.L_x_3872:
        /* <DEDUP_REMOVED lines=97> */
.L_x_3879:
[----:B------:R-:W-:Y:S05]  /*b990*/  BSYNC B0 ;  /* 0x0000000000007941 */ /* 0x000fea0003800000 */
.L_x_3878:
[----:B-----5:R2:W-:Y:S02]  /*b9a0*/  ST.E.128 desc[UR6][R248.64], R20 ;  /* 0x00000014f8007985 */ /* 0x0205e4000c101d06 */
.L_x_3877:
[----:B------:R-:W-:Y:S05]  /*b9b0*/  BSYNC B1 ;  /* 0x0000000000017941 */ /* 0x000fea0003800000 */
.L_x_3876:
        /* <DEDUP_REMOVED lines=97> */
.L_x_3883:
[----:B------:R-:W-:Y:S05]  /*bfd0*/  BSYNC B0 ;  /* 0x0000000000007941 */ /* 0x000fea0003800000 */
.L_x_3882:
[----:B-----5:R2:W-:Y:S02]  /*bfe0*/  ST.E.128 desc[UR6][R248.64], R20 ;  /* 0x00000014f8007985 */ /* 0x0205e4000c101d06 */
.L_x_3881:
[----:B------:R-:W-:Y:S05]  /*bff0*/  BSYNC B1 ;  /* 0x0000000000017941 */ /* 0x000fea0003800000 */
.L_x_3880:
        /* <DEDUP_REMOVED lines=97> */
.L_x_3887:
[----:B------:R-:W-:Y:S05]  /*c610*/  BSYNC B0 ;  /* 0x0000000000007941 */ /* 0x000fea0003800000 */
.L_x_3886:
[----:B-----5:R2:W-:Y:S02]  /*c620*/  ST.E.128 desc[UR6][R248.64], R20 ;  /* 0x00000014f8007985 */ /* 0x0205e4000c101d06 */
.L_x_3885:
[----:B------:R-:W-:Y:S05]  /*c630*/  BSYNC B1 ;  /* 0x0000000000017941 */ /* 0x000fea0003800000 */
.L_x_3884:
        /* <DEDUP_REMOVED lines=97> */
.L_x_3891:
[----:B------:R-:W-:Y:S05]  /*cc50*/  BSYNC B0 ;  /* 0x0000000000007941 */ /* 0x000fea0003800000 */
.L_x_3890:
[----:B-----5:R2:W-:Y:S02]  /*cc60*/  ST.E.128 desc[UR6][R248.64], R20 ;  /* 0x00000014f8007985 */ /* 0x0205e4000c101d06 */
.L_x_3889:
[----:B------:R-:W-:Y:S05]  /*cc70*/  BSYNC B1 ;  /* 0x0000000000017941 */ /* 0x000fea0003800000 */
.L_x_3888:
        /* <DEDUP_REMOVED lines=97> */
.L_x_3895:
[----:B------:R-:W-:Y:S05]  /*d290*/  BSYNC B0 ;  /* 0x0000000000007941 */ /* 0x000fea0003800000 */
.L_x_3894:
[----:B-----5:R2:W-:Y:S02]  /*d2a0*/  ST.E.128 desc[UR6][R248.64], R20 ;  /* 0x00000014f8007985 */ /* 0x0205e4000c101d06 */
.L_x_3893:
[----:B------:R-:W-:Y:S05]  /*d2b0*/  BSYNC B1 ;  /* 0x0000000000017941 */ /* 0x000fea0003800000 */
.L_x_3892:
        /* <DEDUP_REMOVED lines=19> */
[C---:B-----5:R-:W-:Y:S01]  /*d3f0*/  LOP3.LUT R29, R22.reuse, 0xffff0000, RZ, 0xc0, !PT ;  /* 0xffff0000161d7812 */ /* 0x060fe200078ec0ff */
[----:B------:R-:W-:Y:S01]  /*d400*/  IMAD.U32 R28, R22, 0x10000, RZ ;  /* 0x00010000161c7824 */ /* 0x000fe200078e00ff */
[----:B------:R-:W-:Y:S01]  /*d410*/  SHF.L.U32 R30, R23, 0x10, RZ ;  /* 0x00000010171e7819 */ /* 0x000fe200000006ff */
[----:B------:R-:W-:Y:S01]  /*d420*/  IMAD.U32 R26, R21, 0x10000, RZ ;  /* 0x00010000151a7824 */ /* 0x000fe200078e00ff */
[----:B------:R-:W-:Y:S02]  /*d430*/  LOP3.LUT R31, R23, 0xffff0000, RZ, 0xc0, !PT ;  /* 0xffff0000171f7812 */ /* 0x000fe400078ec0ff */
[----:B------:R-:W-:Y:S02]  /*d440*/  LOP3.LUT R27, R21, 0xffff0000, RZ, 0xc0, !PT ;  /* 0xffff0000151b7812 */ /* 0x000fe400078ec0ff */
[C---:B------:R-:W-:Y:S02]  /*d450*/  SHF.L.U32 R24, R20.reuse, 0x10, RZ ;  /* 0x0000001014187819 */ /* 0x040fe400000006ff */
[----:B------:R-:W-:Y:S01]  /*d460*/  LOP3.LUT R25, R20, 0xffff0000, RZ, 0xc0, !PT ;  /* 0xffff000014197812 */ /* 0x000fe200078ec0ff */
[----:B------:R-:W-:Y:S01]  /*d470*/  @P1 IMAD.MOV R229, RZ, RZ, -R228 ;  /* 0x000000ffffe51224 */ /* 0x000fe200078e0ae4 */
[----:B------:R-:W-:Y:S04]  /*d480*/  @P1 IADD3 R8, -R228, RZ, RZ ;  /* 0x000000ffe4081210 */ /* 0x000fe80007ffe1ff */
[----:B--2---:R-:W-:Y:S02]  /*d490*/  LEA R2, P0, R229, R2, 0x1 ;  /* 0x00000002e5027211 */ /* 0x004fe400078008ff */
[----:B------:R-:W-:Y:S02]  /*d4a0*/  IADD3 R0, P2, R135, R8, RZ ;  /* 0x0000000887007210 */ /* 0x000fe40007f5e0ff */
        /* <DEDUP_REMOVED lines=57> */
[----:B------:R-:W-:Y:S01]  /*d840*/  FFMA.FTZ R5, R28, R20, R5 ;  /* 0x000000141c057223 */ /* 0x000fe20000010005 */
[----:B------:R-:W-:Y:S01]  /*d850*/  F2FP.BF16.F32.PACK_AB R20, R2, R0 ;  /* 0x000000000214723e */ /* 0x000fe200000010ff */
[----:B------:R-:W-:Y:S01]  /*d860*/  FFMA.FTZ R6, R29, R21, R6 ;  /* 0x000000151d067223 */ /* 0x000fe20000010006 */
[----:B------:R-:W-:Y:S01]  /*d870*/  FFMA.FTZ R7, R30, R22, R7 ;  /* 0x000000161e077223 */ /* 0x000fe20000010007 */
[----:B------:R-:W-:Y:S01]  /*d880*/  F2FP.BF16.F32.PACK_AB R21, R4, R3 ;  /* 0x000000030415723e */ /* 0x000fe200000010ff */
[----:B------:R-:W-:Y:S02]  /*d890*/  FFMA.FTZ R8, R31, R23, R8 ;  /* 0x000000171f087223 */ /* 0x000fe40000010008 */
[----:B------:R-:W-:Y:S03]  /*d8a0*/  F2FP.BF16.F32.PACK_AB R22, R6, R5 ;  /* 0x000000050616723e */ /* 0x000fe600000010ff */
[----:B------:R-:W-:Y:S02]  /*d8b0*/  F2FP.BF16.F32.PACK_AB R23, R8, R7 ;  /* 0x000000070817723e */ /* 0x000fe400000010ff */
.L_x_3899:
[----:B------:R-:W-:Y:S05]  /*d8c0*/  BSYNC B0 ;  /* 0x0000000000007941 */ /* 0x000fea0003800000 */
.L_x_3898:
[----:B-----5:R3:W-:Y:S02]  /*d8d0*/  ST.E.128 desc[UR6][R226.64], R20 ;  /* 0x00000014e2007985 */ /* 0x0207e4000c101d06 */
.L_x_3897:
[----:B------:R-:W-:Y:S05]  /*d8e0*/  BSYNC B1 ;  /* 0x0000000000017941 */ /* 0x000fea0003800000 */
.L_x_3896:
        /* <DEDUP_REMOVED lines=11> */
.L_x_3801:
        /* <DEDUP_REMOVED lines=51> */
[CC--:B------:R-:W-:Y:S04]  /*dcd0*/  ISETP.GE.AND P0, PT, R159.reuse, R227.reuse, PT ;  /* 0x000000e39f00720c */ /* 0x0c0fe80003f06270 */
[----:B------:R-:W-:Y:S11]  /*dce0*/  ISETP.GE.AND P0, PT, R159, R226, !P0 ;  /* 0x000000e29f00720c */ /* 0x000ff60004706270 */
        /* <DEDUP_REMOVED lines=11> */
[CC--:B------:R-:W-:Y:S04]  /*dda0*/  ISETP.GE.AND P1, PT, R158.reuse, R227.reuse, PT ;  /* 0x000000e39e00720c */ /* 0x0c0fe80003f26270 */
[----:B------:R-:W-:Y:S11]  /*ddb0*/  ISETP.GE.AND P1, PT, R158, R226, !P1 ;  /* 0x000000e29e00720c */ /* 0x000ff60004f26270 */
        /* <DEDUP_REMOVED lines=115> */
.L_x_3835:
[----:B------:R-:W-:Y:S05]  /*e4f0*/  BSYNC B2 ;  /* 0x0000000000027941 */ /* 0x000fea0003800000 */
.L_x_3800:
        /* <DEDUP_REMOVED lines=17> */
[----:B--234-:R-:W2:Y:S01]  /*e610*/  LD.E.64 R22, desc[UR6][R164.64+0x40] ;  /* 0x00004006a4167980 */ /* 0x01cea2000c101b00 */
[----:B------:R-:W-:Y:S05]  /*e620*/  IABS R6, R0 ;  /* 0x0000000000067213 */ /* 0x000fea0000000000 */
[----:B------:R-:W3:Y:S06]  /*e630*/  LD.E.64 R20, desc[UR6][R164.64+0x20] ;  /* 0x00002006a4147980 */ /* 0x000eec000c101b00 */
[----:B------:R-:W4:Y:S01]  /*e640*/  LD.E.64 R18, desc[UR6][R164.64+0x28] ;  /* 0x00002806a4127980 */ /* 0x000f22000c101b00 */
        /* <DEDUP_REMOVED lines=41> */
[----:B------:R-:W5:Y:S02]  /*e8e0*/  LD.E R5, desc[UR6][R16.64] ;  /* 0x0000000610057980 */ /* 0x000f64000c101900 */
[----:B------:R-:W-:Y:S02]  /*e8f0*/  IMAD R0, R2, R3, R0 ;  /* 0x0000000302007224 */ /* 0x000fe400078e0200 */
[----:B------:R-:W5:Y:S02]  /*e900*/  LD.E R6, desc[UR6][R6.64] ;  /* 0x0000000606067980 */ /* 0x000f64000c101900 */
[-C--:B--2---:R-:W-:Y:S01]  /*e910*/  IMAD R4, R23, R0.reuse, RZ ;  /* 0x0000000017047224 */ /* 0x084fe200078e02ff */
[----:B------:R-:W-:Y:S01]  /*e920*/  SHF.R.S32.HI R2, RZ, 0x1f, R0 ;  /* 0x0000001fff027819 */ /* 0x000fe20000011400 */
[C---:B------:R-:W-:Y:S04]  /*e930*/  IMAD.WIDE.U32 R12, R22.reuse, R0, RZ ;  /* 0x00000000160c7225 */ /* 0x040fe800078e00ff */
[----:B------:R-:W-:Y:S04]  /*e940*/  IMAD R4, R22, R2, R4 ;  /* 0x0000000216047224 */ /* 0x000fe800078e0204 */
[----:B------:R-:W-:Y:S01]  /*e950*/  IMAD.IADD R13, R13, 0x1, R4 ;  /* 0x000000010d0d7824 */ /* 0x000fe200078e0204 */
[----:B------:R-:W2:Y:S01]  /*e960*/  LD.E.64 R16, desc[UR6][R164.64+0x38] ;  /* 0x00003806a4107980 */ /* 0x000ea2000c101b00 */
[----:B-----5:R-:W-:Y:S04]  /*e970*/  IADD3 R6, -R6, R5, RZ ;  /* 0x0000000506067210 */ /* 0x020fe80007ffe1ff */
[----:B------:R-:W-:Y:S01]  /*e980*/  SHF.R.S32.HI R5, RZ, 0x1f, R6 ;  /* 0x0000001fff057819 */ /* 0x000fe20000011406 */
[----:B---3--:R-:W-:Y:S02]  /*e990*/  IMAD R3, R21, R6, RZ ;  /* 0x0000000615037224 */ /* 0x008fe400078e02ff */
[----:B----4-:R-:W-:Y:S04]  /*e9a0*/  IMAD.WIDE.U32 R12, R6, R18, R12 ;  /* 0x00000012060c7225 */ /* 0x010fe800078e000c */
[----:B------:R-:W-:Y:S01]  /*e9b0*/  IMAD R3, R20, R5, R3 ;  /* 0x0000000514037224 */ /* 0x000fe200078e0203 */
[----:B------:R-:W-:Y:S01]  /*e9c0*/  LEA R117, P1, R12, R117, 0x1 ;  /* 0x000000750c757211 */ /* 0x000fe200078208ff */
[-C--:B------:R-:W-:Y:S04]  /*e9d0*/  IMAD.WIDE.U32 R20, R20, R6.reuse, RZ ;  /* 0x0000000614147225 */ /* 0x080fe800078e00ff */
[----:B------:R-:W-:Y:S01]  /*e9e0*/  IMAD R6, R19, R6, RZ ;  /* 0x0000000613067224 */ /* 0x000fe200078e02ff */
[----:B------:R-:W-:Y:S01]  /*e9f0*/  IADD3 R21, R21, R3, RZ ;  /* 0x0000000315157210 */ /* 0x000fe20007ffe0ff */
[----:B--2---:R-:W-:Y:S02]  /*ea00*/  IMAD R3, R17, R0, RZ ;  /* 0x0000000011037224 */ /* 0x004fe400078e02ff */
        /* <DEDUP_REMOVED lines=9> */
.L_x_3901:
        /* <DEDUP_REMOVED lines=10> */
.L_x_3902:
[----:B------:R-:W-:Y:S05]  /*eb40*/  BSYNC B0 ;  /* 0x0000000000007941 */ /* 0x000fea0003800000 */
.L_x_3900:
[----:B------:R-:W-:Y:S04]  /*eb50*/  IADD3 R11, R11, -0x1, RZ ;  /* 0xffffffff0b0b7810 */ /* 0x000fe80007ffe0ff */
[----:B------:R-:W-:Y:S11]  /*eb60*/  ISETP.GT.AND P0, PT, R11, R79, PT ;  /* 0x0000004f0b00720c */ /* 0x000ff60003f04270 */
[----:B------:R-:W-:Y:S02]  /*eb70*/  @!UPT UIADD3 URZ, URZ, URZ, URZ ;  /* 0x0000003f3f3ff290 */ /* 0x000fe4000fffe03f */
[----:B------:R-:W-:Y:S05]  /*eb80*/  @P0 BRA `(.L_x_3903) ;  /* 0xffffff4000b40947 */ /* 0x000fea000383ffff */
.L_x_3799:
[----:B------:R-:W-:Y:S05]  /*eb90*/  WARPSYNC.ALL ;  /* 0x0000000000007948 */ /* 0x000fea0003800000 */
[----:B------:R-:W-:Y:S06]  /*eba0*/  BAR.SYNC.DEFER_BLOCKING 0x0 ;  /* 0x0000000000007b1d */ /* 0x000fec0000010000 */
[----:B------:R-:W2:Y:S02]  /*ebb0*/  LD.E R0, desc[UR6][R164.64+0xd0] ;  /* 0x0000d006a4007980 */ /* 0x000ea4000c101900 */
[----:B------:R-:W1:Y:S01]  /*ebc0*/  S2UR UR4, SR_CgaCtaId ;  /* 0x00000000000479c3 */ /* 0x000e620000008800 */
[----:B------:R-:W-:Y:S01]  /*ebd0*/  UMOV UR5, 0x400 ;  /* 0x0000040000057882 */ /* 0x000fe20000000000 */
[----:B------:R-:W-:Y:S01]  /*ebe0*/  BSSY B2, `(.L_x_3904) ;  /* 0x00002c8000027945 */ /* 0x000fe20003800000 */
[C---:B------:R-:W-:Y:S01]  /*ebf0*/  SHF.L.U64.HI R2, R176.reuse, 0x4, R177 ;  /* 0x00000004b0027819 */ /* 0x040fe200000102b1 */
[----:B------:R-:W-:Y:S01]  /*ec00*/  IMAD.SHL.U32 R3, R176, 0x10, RZ ;  /* 0x00000010b0037824 */ /* 0x000fe200078e00ff */
[----:B-1----:R-:W-:-:S06]  /*ec10*/  ULEA UR4, UR4, UR5, 0x18 ;  /* 0x0000000504047291 */ /* 0x002fcc000f8ec03f */
[----:B------:R-:W-:Y:S02]  /*ec20*/  LEA R241, R169, UR4, 0x1 ;  /* 0x00000004a9f17c11 */ /* 0x000fe4000f8e08ff */
[----:B--2---:R-:W-:-:S13]  /*ec30*/  ISETP.NE.AND P0, PT, R0, RZ, PT ;  /* 0x000000ff0000720c */ /* 0x004fda0003f05270 */
        /* <DEDUP_REMOVED lines=14> */
[----:B-----5:R-:W-:-:S04]  /*ed20*/  LEA R10, P2, R172, R178, 0x1 ;  /* 0x000000b2ac0a7211 */ /* 0x020fc800078408ff */
[--C-:B------:R-:W-:Y:S01]  /*ed30*/  LEA.HI.X R11, R172, R179, R175.reuse, 0x1, P2 ;  /* 0x000000b3ac0b7211 */ /* 0x100fe200010f0caf */
[----:B-1----:R-:W-:Y:S01]  /*ed40*/  IMAD.X R7, R2, 0x1, R175, P1 ;  /* 0x0000000102077824 */ /* 0x002fe200008e06af */
[----:B------:R-:W-:Y:S01]  /*ed50*/  SHF.R.S32.HI R2, RZ, 0x1, R8 ;  /* 0x00000001ff027819 */ /* 0x000fe20000011408 */
[----:B------:R-:W-:-:S04]  /*ed60*/  IMAD R6, R177, 0x30, RZ ;  /* 0x00000030b1067824 */ /* 0x000fc800078e02ff */
[----:B------:R-:W-:Y:S01]  /*ed70*/  IMAD R18, R170, R2, R167 ;  /* 0x00000002aa127224 */ /* 0x000fe200078e02a7 */
[----:B------:R-:W-:-:S03]  /*ed80*/  LEA R36, P1, R3, R178, 0x1 ;  /* 0x000000b203247211 */ /* 0x000fc600078208ff */
[----:B------:R-:W-:Y:S01]  /*ed90*/  IMAD.IADD R167, R167, 0x1, R18 ;  /* 0x00000001a7a77824 */ /* 0x000fe200078e0212 */
[----:B------:R-:W-:Y:S01]  /*eda0*/  LEA.HI.X R37, R3, R179, R7, 0x1, P1 ;  /* 0x000000b303257211 */ /* 0x000fe200008f0c07 */
[--C-:B------:R-:W-:Y:S02]  /*edb0*/  IMAD.IADD R12, R238, 0x1, -R47.reuse ;  /* 0x00000001ee0c7824 */ /* 0x100fe400078e0a2f */
        /* <DEDUP_REMOVED lines=8> */
[----:B----4-:R-:W-:-:S04]  /*ee40*/  LEA R30, P0, R174, R178, 0x1 ;  /* 0x000000b2ae1e7211 */ /* 0x010fc800078008ff */
[----:B------:R-:W-:Y:S02]  /*ee50*/  LEA.HI.X R31, R174, R179, R6, 0x1, P0 ;  /* 0x000000b3ae1f7211 */ /* 0x000fe400000f0c06 */
[----:B--2---:R-:W-:Y:S01]  /*ee60*/  ISETP.NE.AND P0, PT, R4, RZ, PT ;  /* 0x000000ff0400720c */ /* 0x004fe20003f05270 */
[----:B------:R-:W-:-:S05]  /*ee70*/  IMAD R80, R80, R2, RZ ;  /* 0x0000000250507224 */ /* 0x000fca00078e02ff */
        /* <DEDUP_REMOVED lines=14> */
[C---:B------:R-:W-:Y:S02]  /*ef60*/  SHF.L.U32 R4, R17.reuse, 0x1, RZ ;  /* 0x0000000111047819 */ /* 0x040fe400000006ff */
[----:B------:R-:W-:Y:S02]  /*ef70*/  SHF.L.U64.HI R3, R17, 0x1, R18 ;  /* 0x0000000111037819 */ /* 0x000fe40000010212 */
[-C--:B------:R-:W-:Y:S02]  /*ef80*/  IADD3 R6, P1, R28, R4.reuse, RZ ;  /* 0x000000041c067210 */ /* 0x080fe40007f3e0ff */
[----:B------:R-:W-:Y:S02]  /*ef90*/  IADD3 R4, P0, R26, R4, RZ ;  /* 0x000000041a047210 */ /* 0x000fe40007f1e0ff */
[----:B------:R-:W-:-:S03]  /*efa0*/  IADD3.X R7, R29, R3, RZ, P1, !PT ;  /* 0x000000031d077210 */ /* 0x000fc60000ffe4ff */
[----:B------:R-:W-:-:S03]  /*efb0*/  IMAD.X R5, R27, 0x1, R3, P0 ;  /* 0x000000011b057824 */ /* 0x000fc600000e0603 */
[----:B------:R-:W2:Y:S04]  /*efc0*/  LD.E.64 R6, desc[UR6][R6.64] ;  /* 0x0000000606067980 */ /* 0x000ea8000c101b00 */
[----:B------:R-:W3:Y:S01]  /*efd0*/  LD.E.64 R4, desc[UR6][R4.64] ;  /* 0x0000000604047980 */ /* 0x000ee2000c101b00 */
[C---:B-----5:R-:W-:Y:S02]  /*efe0*/  SHF.L.U32 R22, R11.reuse, 0x10, RZ ;  /* 0x000000100b167819 */ /* 0x060fe400000006ff */
        /* <DEDUP_REMOVED lines=39> */
.L_x_3910:
[----:B------:R-:W-:Y:S05]  /*f260*/  BSYNC B0 ;  /* 0x0000000000007941 */ /* 0x000fea0003800000 */
.L_x_3909:
[----:B-----5:R1:W-:Y:S02]  /*f270*/  STS.128 [R241], R8 ;  /* 0x00000008f1007388 */ /* 0x0203e40000000c00 */
.L_x_3908:
[----:B------:R-:W-:Y:S05]  /*f280*/  BSYNC B1 ;  /* 0x0000000000017941 */ /* 0x000fea0003800000 */
.L_x_3907:
        /* <DEDUP_REMOVED lines=40> */
[----:B------:R-:W-:Y:S01]  /*f510*/  FMUL.FTZ R11, R25, R4 ;  /* 0x00000004190b7220 */ /* 0x000fe20000410000 */
        /* <DEDUP_REMOVED lines=18> */
.L_x_3914:
[----:B------:R-:W-:Y:S05]  /*f640*/  BSYNC B0 ;  /* 0x0000000000007941 */ /* 0x000fea0003800000 */
.L_x_3913:
[----:B-----5:R2:W-:Y:S02]  /*f650*/  STS.128 [R241+0x800], R8 ;  /* 0x00080008f1007388 */ /* 0x0205e40000000c00 */
.L_x_3912:
[----:B------:R-:W-:Y:S05]  /*f660*/  BSYNC B1 ;  /* 0x0000000000017941 */ /* 0x000fea0003800000 */
.L_x_3911:
        /* <DEDUP_REMOVED lines=15> */
[----:B------:R-:W-:-:S03]  /*f760*/  IADD3 R6, P1, R28, R5, RZ ;  /* 0x000000051c067210 */ /* 0x000fc60007f3e0ff */
[----:B------:R-:W-:Y:S01]  /*f770*/  IMAD.X R5, R27, 0x1, R3, P0 ;  /* 0x000000011b057824 */ /* 0x000fe200000e0603 */
[----:B------:R-:W-:-:S05]  /*f780*/  IADD3.X R7, R29, R3, RZ, P1, !PT ;  /* 0x000000031d077210 */ /* 0x000fca0000ffe4ff */
[----:B------:R-:W2:Y:S04]  /*f790*/  LD.E.64 R4, desc[UR6][R4.64] ;  /* 0x0000000604047980 */ /* 0x000ea8000c101b00 */
[----:B------:R-:W3:Y:S01]  /*f7a0*/  LD.E.64 R6, desc[UR6][R6.64] ;  /* 0x0000000606067980 */ /* 0x000ee2000c101b00 */
[C---:B-----5:R-:W-:Y:S01]  /*f7b0*/  SHF.L.U32 R22, R11.reuse, 0x10, RZ ;  /* 0x000000100b167819 */ /* 0x060fe200000006ff */
        /* <DEDUP_REMOVED lines=39> */
.L_x_3918:
[----:B------:R-:W-:Y:S05]  /*fa30*/  BSYNC B0 ;  /* 0x0000000000007941 */ /* 0x000fea0003800000 */
.L_x_3917:
[----:B-----5:R3:W-:Y:S02]  /*fa40*/  STS.128 [R241+0x1000], R8 ;  /* 0x00100008f1007388 */ /* 0x0207e40000000c00 */
.L_x_3916:
[----:B------:R-:W-:Y:S05]  /*fa50*/  BSYNC B1 ;  /* 0x0000000000017941 */ /* 0x000fea0003800000 */
.L_x_3915:
        /* <DEDUP_REMOVED lines=13> */
[-C--:B------:R-:W-:Y:S02]  /*fb30*/  IADD3 R4, P1, R28, R0.reuse, RZ ;  /* 0x000000001c047210 */ /* 0x080fe40007f3e0ff */
[----:B------:R-:W-:Y:S02]  /*fb40*/  IADD3 R6, P0, R26, R0, RZ ;  /* 0x000000001a067210 */ /* 0x000fe40007f1e0ff */
[----:B------:R-:W-:-:S03]  /*fb50*/  IADD3.X R5, R29, R2, RZ, P1, !PT ;  /* 0x000000021d057210 */ /* 0x000fc60000ffe4ff */
[----:B------:R-:W-:-:S03]  /*fb60*/  IMAD.X R7, R27, 0x1, R2, P0 ;  /* 0x000000011b077824 */ /* 0x000fc600000e0602 */
[----:B------:R-:W2:Y:S04]  /*fb70*/  LD.E.64 R4, desc[UR6][R4.64] ;  /* 0x0000000604047980 */ /* 0x000ea8000c101b00 */
[----:B------:R3:W4:Y:S01]  /*fb80*/  LD.E.64 R2, desc[UR6][R6.64] ;  /* 0x0000000606027980 */ /* 0x000722000c101b00 */
[C---:B-----5:R-:W-:Y:S01]  /*fb90*/  LOP3.LUT R0, R9.reuse, 0xffff0000, RZ, 0xc0, !PT ;  /* 0xffff000009007812 */ /* 0x060fe200078ec0ff */
[----:B------:R-:W-:Y:S01]  /*fba0*/  IMAD.U32 R14, R9, 0x10000, RZ ;  /* 0x00010000090e7824 */ /* 0x000fe200078e00ff */
[C---:B------:R-:W-:Y:S01]  /*fbb0*/  SHF.L.U32 R13, R10.reuse, 0x10, RZ ;  /* 0x000000100a0d7819 */ /* 0x040fe200000006ff */
[C---:B------:R-:W-:Y:S01]  /*fbc0*/  IMAD.U32 R17, R11.reuse, 0x10000, RZ ;  /* 0x000100000b117824 */ /* 0x040fe200078e00ff */
[----:B------:R-:W-:Y:S02]  /*fbd0*/  LOP3.LUT R12, R10, 0xffff0000, RZ, 0xc0, !PT ;  /* 0xffff00000a0c7812 */ /* 0x000fe400078ec0ff */
[----:B------:R-:W-:-:S02]  /*fbe0*/  LOP3.LUT R10, R11, 0xffff0000, RZ, 0xc0, !PT ;  /* 0xffff00000b0a7812 */ /* 0x000fc400078ec0ff */
[C---:B---3--:R-:W-:Y:S02]  /*fbf0*/  SHF.L.U32 R7, R8.reuse, 0x10, RZ ;  /* 0x0000001008077819 */ /* 0x048fe400000006ff */
[----:B------:R-:W-:Y:S02]  /*fc00*/  LOP3.LUT R6, R8, 0xffff0000, RZ, 0xc0, !PT ;  /* 0xffff000008067812 */ /* 0x000fe400078ec0ff */
[----:B--2---:R-:W-:Y:S01]  /*fc10*/  SHF.L.U32 R9, R4, 0x10, RZ ;  /* 0x0000001004097819 */ /* 0x004fe200000006ff */
[----:B----4-:R-:W-:Y:S01]  /*fc20*/  IMAD.U32 R8, R2, 0x10000, RZ ;  /* 0x0001000002087824 */ /* 0x010fe200078e00ff */
[----:B------:R-:W-:Y:S02]  /*fc30*/  LOP3.LUT R15, R4, 0xffff0000, RZ, 0xc0, !PT ;  /* 0xffff0000040f7812 */ /* 0x000fe400078ec0ff */
[----:B------:R-:W-:Y:S01]  /*fc40*/  LOP3.LUT R2, R2, 0xffff0000, RZ, 0xc0, !PT ;  /* 0xffff000002027812 */ /* 0x000fe200078ec0ff */
[C---:B------:R-:W-:Y:S01]  /*fc50*/  FMUL.FTZ R4, R6.reuse, R8 ;  /* 0x0000000806047220 */ /* 0x040fe20000410000 */
[----:B------:R-:W-:-:S03]  /*fc60*/  FMUL.FTZ R6, R6, R9 ;  /* 0x0000000906067220 */ /* 0x000fc60000410000 */
[C---:B------:R-:W-:Y:S01]  /*fc70*/  FFMA.FTZ R4, R7.reuse, R9, -R4 ;  /* 0x0000000907047223 */ /* 0x040fe20000010804 */
[----:B------:R-:W-:Y:S01]  /*fc80*/  FFMA.FTZ R6, R7, R8, R6 ;  /* 0x0000000807067223 */ /* 0x000fe20000010006 */
[CC--:B------:R-:W-:Y:S01]  /*fc90*/  FMUL.FTZ R11, R0.reuse, R2.reuse ;  /* 0x00000002000b7220 */ /* 0x0c0fe20000410000 */
[C---:B------:R-:W-:Y:S01]  /*fca0*/  LOP3.LUT R7, R3.reuse, 0xffff0000, RZ, 0xc0, !PT ;  /* 0xffff000003077812 */ /* 0x040fe200078ec0ff */
[----:B------:R-:W-:Y:S01]  /*fcb0*/  FMUL.FTZ R0, R0, R15 ;  /* 0x0000000f00007220 */ /* 0x000fe20000410000 */
[----:B------:R-:W-:Y:S02]  /*fcc0*/  SHF.L.U32 R3, R3, 0x10, RZ ;  /* 0x0000001003037819 */ /* 0x000fe400000006ff */
[C---:B------:R-:W-:Y:S01]  /*fcd0*/  LOP3.LUT R8, R5.reuse, 0xffff0000, RZ, 0xc0, !PT ;  /* 0xffff000005087812 */ /* 0x040fe200078ec0ff */
[----:B------:R-:W-:Y:S02]  /*fce0*/  IMAD.U32 R5, R5, 0x10000, RZ ;  /* 0x0001000005057824 */ /* 0x000fe400078e00ff */
[----:B------:R-:W-:Y:S01]  /*fcf0*/  FFMA.FTZ R2, R14, R2, R0 ;  /* 0x000000020e027223 */ /* 0x000fe20000010000 */
[----:B------:R-:W-:Y:S01]  /*fd00*/  FMUL.FTZ R0, R10, R7 ;  /* 0x000000070a007220 */ /* 0x000fe20000410000 */
[----:B------:R-:W-:Y:S01]  /*fd10*/  FMUL.FTZ R9, R12, R3 ;  /* 0x000000030c097220 */ /* 0x000fe20000410000 */
[-C--:B------:R-:W-:Y:S01]  /*fd20*/  FMUL.FTZ R10, R10, R8.reuse ;  /* 0x000000080a0a7220 */ /* 0x080fe20000410000 */
[----:B------:R-:W-:Y:S01]  /*fd30*/  FMUL.FTZ R12, R12, R5 ;  /* 0x000000050c0c7220 */ /* 0x000fe20000410000 */
[----:B------:R-:W-:Y:S01]  /*fd40*/  FFMA.FTZ R11, R14, R15, -R11 ;  /* 0x0000000f0e0b7223 */ /* 0x000fe2000001080b */
        /* <DEDUP_REMOVED lines=12> */
.L_x_3921:
[----:B------:R-:W-:Y:S05]  /*fe10*/  BSYNC B0 ;  /* 0x0000000000007941 */ /* 0x000fea0003800000 */
.L_x_3920:
[----:B-----5:R2:W-:Y:S01]  /*fe20*/  STS.128 [R241+0x1800], R8 ;  /* 0x00180008f1007388 */ /* 0x0205e20000000c00 */
[----:B------:R-:W-:Y:S05]  /*fe30*/  BRA `(.L_x_3919) ;  /* 0x0000001800887947 */ /* 0x000fea0003800000 */
.L_x_3906:
        /* <DEDUP_REMOVED lines=15> */
[----:B------:R-:W-:Y:S01]  /*ff30*/  LEA.HI.X.SX32 R9, R9, R13, 0x1, P0 ;  /* 0x0000000d09097211 */ /* 0x000fe200000f0eff */
[----:B------:R-:W-:Y:S01]  /*ff40*/  IMAD.MOV.U32 R16, RZ, RZ, RZ ;  /* 0x000000ffff107224 */ /* 0x000fe200078e00ff */
[----:B-1----:R-:W-:Y:S01]  /*ff50*/  LEA R10, P0, R8, R26, 0x1 ;  /* 0x0000001a080a7211 */ /* 0x002fe200078008ff */
[----:B------:R-:W2:Y:S01]  /*ff60*/  LD.E.128 R4, desc[UR6][R4.64] ;  /* 0x0000000604047980 */ /* 0x000ea2000c101d00 */
[----:B------:R-:W-:Y:S02]  /*ff70*/  @P1 IADD3 R16, -R2, RZ, RZ ;  /* 0x000000ff02101210 */ /* 0x000fe40007ffe1ff */
[----:B------:R-:W-:Y:S02]  /*ff80*/  LEA.HI.X R11, R8, R27, R9, 0x1, P0 ;  /* 0x0000001b080b7211 */ /* 0x000fe400000f0c09 */
[----:B------:R-:W-:-:S04]  /*ff90*/  IADD3 R17, P0, R16, R3, RZ ;  /* 0x0000000310117210 */ /* 0x000fc80007f1e0ff */
[----:B------:R-:W3:Y:S01]  /*ffa0*/  LD.E.128 R8, desc[UR6][R10.64] ;  /* 0x000000060a087980 */ /* 0x000ee2000c101d00 */
[----:B------:R-:W-:Y:S02]  /*ffb0*/  LEA.HI.X.SX32 R16, R16, R13, 0x1, P0 ;  /* 0x0000000d10107211 */ /* 0x000fe400000f0eff */
[----:B------:R-:W-:-:S04]  /*ffc0*/  LEA R18, P0, R17, R28, 0x1 ;  /* 0x0000001c11127211 */ /* 0x000fc800078008ff */
[----:B------:R-:W-:-:S06]  /*ffd0*/  LEA.HI.X R19, R17, R29, R16, 0x1, P0 ;  /* 0x0000001d11137211 */ /* 0x000fcc00000f0c10 */
[----:B------:R-:W4:Y:S01]  /*ffe0*/  LD.E.128 R16, desc[UR6][R18.64] ;  /* 0x0000000612107980 */ /* 0x000f22000c101d00 */
[C---:B-----5:R-:W-:Y:S01]  /*fff0*/  IMAD.U32 R34, R20.reuse, 0x10000, RZ ;  /* 0x0001000014227824 */ /* 0x060fe200078e00ff */
[----:B------:R-:W-:Y:S01]  /*10000*/  LOP3.LUT R24, R20, 0xffff0000, RZ, 0xc0, !PT ;  /* 0xffff000014187812 */ /* 0x000fe200078ec0ff */
[----:B------:R-:W-:Y:S01]  /*10010*/  IMAD.U32 R38, R22, 0x10000, RZ ;  /* 0x0001000016267824 */ /* 0x000fe200078e00ff */
[C---:B------:R-:W-:Y:S02]  /*10020*/  LOP3.LUT R20, R21.reuse, 0xffff0000, RZ, 0xc0, !PT ;  /* 0xffff000015147812 */ /* 0x040fe400078ec0ff */
[----:B------:R-:W-:Y:S02]  /*10030*/  SHF.L.U32 R39, R21, 0x10, RZ ;  /* 0x0000001015277819 */ /* 0x000fe400000006ff */
[C---:B------:R-:W-:Y:S02]  /*10040*/  LOP3.LUT R21, R23.reuse, 0xffff0000, RZ, 0xc0, !PT ;  /* 0xffff000017157812 */ /* 0x040fe400078ec0ff */
[----:B------:R-:W-:-:S02]  /*10050*/  SHF.L.U32 R52, R23, 0x10, RZ ;  /* 0x0000001017347819 */ /* 0x000fc400000006ff */
[----:B------:R-:W-:Y:S01]  /*10060*/  LOP3.LUT R22, R22, 0xffff0000, RZ, 0xc0, !PT ;  /* 0xffff000016167812 */ /* 0x000fe200078ec0ff */
[C---:B--2---:R-:W-:Y:S01]  /*10070*/  IMAD.U32 R51, R4.reuse, 0x10000, RZ ;  /* 0x0001000004337824 */ /* 0x044fe200078e00ff */
[----:B------:R-:W-:Y:S01]  /*10080*/  LOP3.LUT R23, R4, 0xffff0000, RZ, 0xc0, !PT ;  /* 0xffff000004177812 */ /* 0x000fe200078ec0ff */
[----:B------:R-:W-:Y:S01]  /*10090*/  IMAD.U32 R53, R6, 0x10000, RZ ;  /* 0x0001000006357824 */ /* 0x000fe200078e00ff */
[C---:B------:R-:W-:Y:S02]  /*100a0*/  SHF.L.U32 R4, R5.reuse, 0x10, RZ ;  /* 0x0000001005047819 */ /* 0x040fe400000006ff */
        /* <DEDUP_REMOVED lines=27> */
[----:B------:R-:W-:Y:S01]  /*10260*/  SHF.L.U32 R7, R17, 0x10, RZ ;  /* 0x0000001011077819 */ /* 0x000fe200000006ff */
        /* <DEDUP_REMOVED lines=24> */
.L_x_3925:
[----:B------:R-:W-:Y:S05]  /*103f0*/  BSYNC B0 ;  /* 0x0000000000007941 */ /* 0x000fea0003800000 */
.L_x_3924:
[----:B-----5:R2:W-:Y:S02]  /*10400*/  STS.128 [R241], R20 ;  /* 0x00000014f1007388 */ /* 0x0205e40000000c00 */
.L_x_3923:
[----:B------:R-:W-:Y:S05]  /*10410*/  BSYNC B1 ;  /* 0x0000000000017941 */ /* 0x000fea0003800000 */
.L_x_3922:
        /* <DEDUP_REMOVED lines=19> */
[----:B------:R-:W-:Y:S02]  /*10550*/  LEA R8, P1, R6, R26, 0x1 ;  /* 0x0000001a06087211 */ /* 0x000fe400078208ff */
[----:B------:R-:W-:Y:S02]  /*10560*/  @P0 IADD3 R17, -R2, RZ, RZ ;  /* 0x000000ff02110210 */ /* 0x000fe40007ffe1ff */
[----:B------:R-:W-:Y:S01]  /*10570*/  LEA.HI.X R9, R6, R27, R5, 0x1, P1 ;  /* 0x0000001b06097211 */ /* 0x000fe200008f0c05 */
[----:B------:R-:W-:Y:S01]  /*10580*/  IMAD.WIDE R4, R4, 0x2, R36 ;  /* 0x0000000204047825 */ /* 0x000fe200078e0224 */
[----:B------:R-:W-:-:S04]  /*10590*/  IADD3 R16, P1, R17, R16, RZ ;  /* 0x0000001011107210 */ /* 0x000fc80007f3e0ff */
[----:B-1----:R-:W3:Y:S01]  /*105a0*/  LD.E.128 R8, desc[UR6][R8.64] ;  /* 0x0000000608087980 */ /* 0x002ee2000c101d00 */
[----:B------:R-:W-:Y:S02]  /*105b0*/  LEA.HI.X.SX32 R17, R17, R25, 0x1, P1 ;  /* 0x0000001911117211 */ /* 0x000fe400008f0eff */
[C---:B------:R-:W-:Y:S01]  /*105c0*/  LEA R18, P1, R16.reuse, R28, 0x1 ;  /* 0x0000001c10127211 */ /* 0x040fe200078208ff */
[----:B------:R-:W4:Y:S03]  /*105d0*/  LD.E.128 R4, desc[UR6][R4.64] ;  /* 0x0000000604047980 */ /* 0x000f26000c101d00 */
[----:B------:R-:W-:-:S06]  /*105e0*/  LEA.HI.X R19, R16, R29, R17, 0x1, P1 ;  /* 0x0000001d10137211 */ /* 0x000fcc00008f0c11 */
[----:B------:R-:W4:Y:S01]  /*105f0*/  LD.E.128 R16, desc[UR6][R18.64] ;  /* 0x0000000612107980 */ /* 0x000f22000c101d00 */
[C---:B-----5:R-:W-:Y:S01]  /*10600*/  IMAD.U32 R34, R20.reuse, 0x10000, RZ ;  /* 0x0001000014227824 */ /* 0x060fe200078e00ff */
[----:B------:R-:W-:Y:S01]  /*10610*/  LOP3.LUT R25, R20, 0xffff0000, RZ, 0xc0, !PT ;  /* 0xffff000014197812 */ /* 0x000fe200078ec0ff */
[C---:B--2---:R-:W-:Y:S01]  /*10620*/  IMAD.U32 R37, R21.reuse, 0x10000, RZ ;  /* 0x0001000015257824 */ /* 0x044fe200078e00ff */
[----:B------:R-:W-:Y:S01]  /*10630*/  LOP3.LUT R20, R21, 0xffff0000, RZ, 0xc0, !PT ;  /* 0xffff000015147812 */ /* 0x000fe200078ec0ff */
[C---:B------:R-:W-:Y:S01]  /*10640*/  IMAD.U32 R39, R23.reuse, 0x10000, RZ ;  /* 0x0001000017277824 */ /* 0x040fe200078e00ff */
[----:B------:R-:W-:Y:S02]  /*10650*/  LOP3.LUT R21, R23, 0xffff0000, RZ, 0xc0, !PT ;  /* 0xffff000017157812 */ /* 0x000fe400078ec0ff */
[C---:B------:R-:W-:Y:S02]  /*10660*/  SHF.L.U32 R36, R22.reuse, 0x10, RZ ;  /* 0x0000001016247819 */ /* 0x040fe400000006ff */
        /* <DEDUP_REMOVED lines=57> */
.L_x_3929:
[----:B------:R-:W-:Y:S05]  /*10a00*/  BSYNC B0 ;  /* 0x0000000000007941 */ /* 0x000fea0003800000 */
.L_x_3928:
[----:B-----5:R3:W-:Y:S02]  /*10a10*/  STS.128 [R241+0x800], R20 ;  /* 0x00080014f1007388 */ /* 0x0207e40000000c00 */
.L_x_3927:
[----:B------:R-:W-:Y:S05]  /*10a20*/  BSYNC B1 ;  /* 0x0000000000017941 */ /* 0x000fea0003800000 */
.L_x_3926:
        /* <DEDUP_REMOVED lines=20> */
[----:B------:R-:W-:Y:S01]  /*10b70*/  LEA R8, P1, R6, R26, 0x1 ;  /* 0x0000001a06087211 */ /* 0x000fe200078208ff */
[----:B------:R-:W-:-:S03]  /*10b80*/  @P0 IMAD.MOV R18, RZ, RZ, -R2 ;  /* 0x000000ffff120224 */ /* 0x000fc600078e0a02 */
        /* <DEDUP_REMOVED lines=9> */
[C---:B--2--5:R-:W-:Y:S01]  /*10c20*/  IMAD.U32 R33, R20.reuse, 0x10000, RZ ;  /* 0x0001000014217824 */ /* 0x064fe200078e00ff */
        /* <DEDUP_REMOVED lines=63> */
.L_x_3933:
[----:B------:R-:W-:Y:S05]  /*11020*/  BSYNC B0 ;  /* 0x0000000000007941 */ /* 0x000fea0003800000 */
.L_x_3932:
[----:B-----5:R4:W-:Y:S02]  /*11030*/  STS.128 [R241+0x1000], R20 ;  /* 0x00100014f1007388 */ /* 0x0209e40000000c00 */
.L_x_3931:
[----:B------:R-:W-:Y:S05]  /*11040*/  BSYNC B1 ;  /* 0x0000000000017941 */ /* 0x000fea0003800000 */
.L_x_3930:
        /* <DEDUP_REMOVED lines=19> */
[----:B------:R-:W-:Y:S01]  /*11180*/  LEA R14, P1, R12, R26, 0x1 ;  /* 0x0000001a0c0e7211 */ /* 0x000fe200078208ff */
[----:B------:R-:W-:Y:S01]  /*11190*/  IMAD.MOV.U32 R17, RZ, RZ, RZ ;  /* 0x000000ffff117224 */ /* 0x000fe200078e00ff */
[----:B------:R-:W-:Y:S01]  /*111a0*/  @P0 IADD3 R17, -R2, RZ, RZ ;  /* 0x000000ff02110210 */ /* 0x000fe20007ffe1ff */
[----:B------:R-:W2:Y:S01]  /*111b0*/  LD.E.128 R8, desc[UR6][R10.64] ;  /* 0x000000060a087980 */ /* 0x000ea2000c101d00 */
[----:B------:R-:W-:Y:S02]  /*111c0*/  LEA.HI.X R15, R12, R27, R13, 0x1, P1 ;  /* 0x0000001b0c0f7211 */ /* 0x000fe400008f0c0d */
[----:B------:R-:W-:-:S04]  /*111d0*/  IADD3 R3, P1, R17, R3, RZ ;  /* 0x0000000311037210 */ /* 0x000fc80007f3e0ff */
[----:B------:R-:W2:Y:S01]  /*111e0*/  LD.E.128 R12, desc[UR6][R14.64] ;  /* 0x000000060e0c7980 */ /* 0x000ea2000c101d00 */
[----:B------:R-:W-:Y:S02]  /*111f0*/  LEA.HI.X.SX32 R0, R17, R0, 0x1, P1 ;  /* 0x0000000011007211 */ /* 0x000fe400008f0eff */
[----:B--234-:R-:W-:-:S04]  /*11200*/  LEA R20, P1, R3, R28, 0x1 ;  /* 0x0000001c03147211 */ /* 0x01cfc800078208ff */
[----:B------:R-:W-:-:S06]  /*11210*/  LEA.HI.X R21, R3, R29, R0, 0x1, P1 ;  /* 0x0000001d03157211 */ /* 0x000fcc00008f0c00 */
[----:B------:R-:W2:Y:S01]  /*11220*/  LD.E.128 R20, desc[UR6][R20.64] ;  /* 0x0000000614147980 */ /* 0x000ea2000c101d00 */
[C---:B-----5:R-:W-:Y:S01]  /*11230*/  LOP3.LUT R0, R5.reuse, 0xffff0000, RZ, 0xc0, !PT ;  /* 0xffff000005007812 */ /* 0x060fe200078ec0ff */
        /* <DEDUP_REMOVED lines=12> */
[----:B------:R-:W-:Y:S01]  /*11300*/  LOP3.LUT R9, R10, 0xffff0000, RZ, 0xc0, !PT ;  /* 0xffff00000a097812 */ /* 0x000fe200078ec0ff */
[----:B------:R-:W-:Y:S01]  /*11310*/  IMAD.U32 R29, R12, 0x10000, RZ ;  /* 0x000100000c1d7824 */ /* 0x000fe200078e00ff */
[C---:B------:R-:W-:Y:S01]  /*11320*/  SHF.L.U32 R8, R11.reuse, 0x10, RZ ;  /* 0x000000100b087819 */ /* 0x040fe200000006ff */
[----:B------:R-:W-:Y:S01]  /*11330*/  IMAD.U32 R31, R14, 0x10000, RZ ;  /* 0x000100000e1f7824 */ /* 0x000fe200078e00ff */
[----:B------:R-:W-:Y:S01]  /*11340*/  LOP3.LUT R30, R11, 0xffff0000, RZ, 0xc0, !PT ;  /* 0xffff00000b1e7812 */ /* 0x000fe200078ec0ff */
[----:B------:R-:W-:Y:S01]  /*11350*/  @!P0 FADD.FTZ R29, -R29, -RZ ;  /* 0x800000ff1d1d8221 */ /* 0x000fe20000010100 */
[----:B------:R-:W-:Y:S01]  /*11360*/  SHF.L.U32 R10, R13, 0x10, RZ ;  /* 0x000000100d0a7819 */ /* 0x000fe200000006ff */
[----:B------:R-:W-:Y:S01]  /*11370*/  @!P0 FADD.FTZ R31, -R31, -RZ ;  /* 0x800000ff1f1f8221 */ /* 0x000fe20000010100 */
[----:B------:R-:W-:Y:S01]  /*11380*/  LOP3.LUT R32, R13, 0xffff0000, RZ, 0xc0, !PT ;  /* 0xffff00000d207812 */ /* 0x000fe200078ec0ff */
[----:B------:R-:W-:Y:S01]  /*11390*/  FMUL.FTZ R19, R19, R29 ;  /* 0x0000001d13137220 */ /* 0x000fe20000410000 */
        /* <DEDUP_REMOVED lines=10> */
[----:B------:R-:W-:Y:S01]  /*11440*/  FMUL.FTZ R7, R7, R11 ;  /* 0x0000000b07077220 */ /* 0x000fe20000410000 */
[----:B------:R-:W-:Y:S01]  /*11450*/  @!P0 FADD.FTZ R14, -R14, -RZ ;  /* 0x800000ff0e0e8221 */ /* 0x000fe20000010100 */
[----:B------:R-:W-:Y:S01]  /*11460*/  FMUL.FTZ R9, R9, R13 ;  /* 0x0000000d09097220 */ /* 0x000fe20000410000 */
[----:B------:R-:W-:Y:S01]  /*11470*/  FMUL.FTZ R8, R8, R12 ;  /* 0x0000000c08087220 */ /* 0x000fe20000410000 */
[----:B--2---:R-:W-:-:S02]  /*11480*/  IMAD.U32 R12, R20, 0x10000, RZ ;  /* 0x00010000140c7824 */ /* 0x004fc400078e00ff */
        /* <DEDUP_REMOVED lines=26> */
.L_x_3935:
[----:B------:R-:W-:Y:S05]  /*11630*/  BSYNC B0 ;  /* 0x0000000000007941 */ /* 0x000fea0003800000 */
.L_x_3934:
[----:B-----5:R1:W-:Y:S01]  /*11640*/  STS.128 [R241+0x1800], R4 ;  /* 0x00180004f1007388 */ /* 0x0203e20000000c00 */
[----:B------:R-:W-:Y:S05]  /*11650*/  BRA `(.L_x_3919) ;  /* 0x0000000000807947 */ /* 0x000fea0003800000 */
.L_x_3905:
        /* <DEDUP_REMOVED lines=8> */
[C---:B---3-5:R-:W-:Y:S02]  /*116e0*/  @!P6 LEA R6, P2, R172.reuse, R178, 0x1 ;  /* 0x000000b2ac06e211 */ /* 0x068fe400078408ff */
[-C--:B------:R-:W-:Y:S02]  /*116f0*/  @!P5 IADD3 R3, P1, R3, R172.reuse, RZ ;  /* 0x000000ac0303d210 */ /* 0x080fe40007f3e0ff */
[----:B------:R-:W-:Y:S01]  /*11700*/  @!P3 IMAD.MOV.U32 R8, RZ, RZ, R172 ;  /* 0x000000ffff08b224 */ /* 0x000fe200078e00ac */
[--C-:B------:R-:W-:Y:S01]  /*11710*/  @!P6 LEA.HI.X R7, R172, R179, R175.reuse, 0x1, P2 ;  /* 0x000000b3ac07e211 */ /* 0x100fe200010f0caf */
[--C-:B------:R-:W-:Y:S01]  /*11720*/  @!P3 IMAD.MOV.U32 R9, RZ, RZ, R175.reuse ;  /* 0x000000ffff09b224 */ /* 0x100fe200078e00af */
[----:B------:R-:W-:Y:S01]  /*11730*/  @!P4 LEA R0, P0, R176, R172, 0x5 ;  /* 0x000000acb000c211 */ /* 0x000fe200078028ff */
[----:B------:R-:W-:Y:S01]  /*11740*/  @!P5 IMAD.X R2, R2, 0x1, R175, P1 ;  /* 0x000000010202d824 */ /* 0x000fe200008e06af */
[-C--:B------:R-:W-:Y:S01]  /*11750*/  @!P5 LEA R10, P1, R3, R178.reuse, 0x1 ;  /* 0x000000b2030ad211 */ /* 0x080fe200078208ff */
[----:B------:R-:W-:Y:S01]  /*11760*/  @!P3 IMAD R4, R177, 0x30, RZ ;  /* 0x00000030b104b824 */ /* 0x000fe200078e02ff */
[C---:B------:R-:W-:Y:S01]  /*11770*/  @!P4 LEA.HI.X R174, R176.reuse, R175, R177, 0x5, P0 ;  /* 0x000000afb0aec211 */ /* 0x040fe200000f2cb1 */
[----:B------:R-:W-:Y:S01]  /*11780*/  @!P3 IMAD.WIDE.U32 R8, R176, 0x30, R8 ;  /* 0x00000030b008b825 */ /* 0x000fe200078e0008 */
[-C--:B------:R-:W-:Y:S01]  /*11790*/  @!P5 LEA.HI.X R11, R3, R179.reuse, R2, 0x1, P1 ;  /* 0x000000b3030bd211 */ /* 0x080fe200008f0c02 */
[----:B------:R-:W-:Y:S01]  /*117a0*/  @!PT LDS RZ, [RZ] ;  /* 0x00000000fffff984 */ /* 0x000fe20000000800 */
[----:B------:R-:W-:Y:S01]  /*117b0*/  @!PT LDS RZ, [RZ] ;  /* 0x00000000fffff984 */ /* 0x000fe20000000800 */
[----:B------:R-:W-:Y:S01]  /*117c0*/  @!PT LDS RZ, [RZ] ;  /* 0x00000000fffff984 */ /* 0x000fe20000000800 */
[----:B------:R1:W-:Y:S01]  /*117d0*/  @!P6 LDGSTS.E.BYPASS.LTC128B.128 [R241], desc[UR6][R6.64] ;  /* 0x0000000006f1efae */ /* 0x0003e2000b901d46 */
[-C--:B------:R-:W-:Y:S01]  /*117e0*/  @!P4 LEA R2, P1, R0, R178.reuse, 0x1 ;  /* 0x000000b20002c211 */ /* 0x080fe200078208ff */
[----:B------:R-:W-:Y:S01]  /*117f0*/  @!P3 IMAD.IADD R4, R9, 0x1, R4 ;  /* 0x000000010904b824 */ /* 0x000fe200078e0204 */
[----:B------:R-:W-:Y:S01]  /*11800*/  @!P3 LEA R12, P0, R8, R178, 0x1 ;  /* 0x000000b2080cb211 */ /* 0x000fe200078008ff */
[----:B------:R1:W-:Y:S01]  /*11810*/  @!P5 LDGSTS.E.BYPASS.LTC128B.128 [R241+0x800], desc[UR6][R10.64] ;  /* 0x008000000af1dfae */ /* 0x0003e2000b901d46 */
[----:B------:R-:W-:-:S02]  /*11820*/  @!P4 LEA.HI.X R3, R0, R179, R174, 0x1, P1 ;  /* 0x000000b30003c211 */ /* 0x000fc400008f0cae */
[----:B------:R-:W-:-:S03]  /*11830*/  @!P3 LEA.HI.X R13, R8, R179, R4, 0x1, P0 ;  /* 0x000000b3080db211 */ /* 0x000fc600000f0c04 */
[----:B------:R1:W-:Y:S04]  /*11840*/  @!P4 LDGSTS.E.BYPASS.LTC128B.128 [R241+0x1000], desc[UR6][R2.64] ;  /* 0x0100000002f1cfae */ /* 0x0003e8000b901d46 */
[----:B------:R1:W-:Y:S02]  /*11850*/  @!P3 LDGSTS.E.BYPASS.LTC128B.128 [R241+0x1800], desc[UR6][R12.64] ;  /* 0x018000000cf1bfae */ /* 0x0003e4000b901d46 */
.L_x_3919:
[----:B------:R-:W-:Y:S05]  /*11860*/  BSYNC B2 ;  /* 0x0000000000027941 */ /* 0x000fea0003800000 */
.L_x_3904:
[----:B------:R-:W-:Y:S02]  /*11870*/  VIADD R244, R35, 0xffffffff ;  /* 0xffffffff23f47836 */ /* 0x000fe40000000000 */
[----:B-1----:R-:W-:Y:S02]  /*11880*/  VIADD R12, R170, 0x50 ;  /* 0x00000050aa0c7836 */ /* 0x002fe40000000000 */
[----:B------:R-:W-:Y:S02]  /*11890*/  IMAD.SHL.U32 R196, R244, 0x100, RZ ;  /* 0x00000100f4c47824 */ /* 0x000fe400078e00ff */
[----:B--23--:R-:W-:Y:S02]  /*118a0*/  VIADD R11, R170, 0x60 ;  /* 0x00000060aa0b7836 */ /* 0x00cfe40000000000 */
[----:B------:R-:W-:Y:S02]  /*118b0*/  IMAD.IADD R0, R48, 0x1, -R196 ;  /* 0x0000000130007824 */ /* 0x000fe400078e0ac4 */
[----:B------:R-:W-:-:S02]  /*118c0*/  VIADD R10, R170, 0x70 ;  /* 0x00000070aa0a7836 */ /* 0x000fc40000000000 */
[----:B------:R-:W-:Y:S01]  /*118d0*/  VIADD R19, R170, 0x40 ;  /* 0x00000040aa137836 */ /* 0x000fe20000000000 */
[-C--:B------:R-:W-:Y:S01]  /*118e0*/  ISETP.GE.AND P5, PT, R24, R0.reuse, PT ;  /* 0x000000001800720c */ /* 0x080fe20003fa6270 */
[C---:B------:R-:W-:Y:S01]  /*118f0*/  VIADD R9, R170.reuse, 0x80 ;  /* 0x00000080aa097836 */ /* 0x040fe20000000000 */
[CC--:B------:R-:W-:Y:S01]  /*11900*/  ISETP.GE.AND P1, PT, R170.reuse, R0.reuse, PT ;  /* 0x00000000aa00720c */ /* 0x0c0fe20003f26270 */
[----:B------:R-:W-:Y:S01]  /*11910*/  VIADD R8, R170, 0x90 ;  /* 0x00000090aa087836 */ /* 0x000fe20000000000 */
[-C--:B------:R-:W-:Y:S02]  /*11920*/  ISETP.GE.AND P2, PT, R25, R0.reuse, PT ;  /* 0x000000001900720c */ /* 0x080fe40003f46270 */
        /* <DEDUP_REMOVED lines=14> */
[----:B----4-:R-:W-:-:S02]  /*11a10*/  @!P4 IMAD.MOV.U32 R20, RZ, RZ, R233 ;  /* 0x000000ffff14c224 */ /* 0x010fc400078e00e9 */
[----:B------:R2:W-:Y:S01]  /*11a20*/  @!P5 LDGSTS.E.BYPASS.LTC128B.128 [R241+0x2800], desc[UR6][R4.64] ;  /* 0x0280000004f1dfae */ /* 0x0005e2000b901d46 */
[----:B------:R-:W-:Y:S01]  /*11a30*/  ISETP.GE.AND P5, PT, R19, R0, PT ;  /* 0x000000001300720c */ /* 0x000fe20003fa6270 */
[--C-:B------:R-:W-:Y:S02]  /*11a40*/  @!P4 IMAD.MOV.U32 R21, RZ, RZ, R232.reuse ;  /* 0x000000ffff15c224 */ /* 0x100fe400078e00e8 */
[----:B------:R-:W-:Y:S02]  /*11a50*/  @!P3 IMAD.MOV.U32 R14, RZ, RZ, R233 ;  /* 0x000000ffff0eb224 */ /* 0x000fe400078e00e9 */
[----:B------:R-:W-:Y:S02]  /*11a60*/  @!P3 IMAD.MOV.U32 R15, RZ, RZ, R232 ;  /* 0x000000ffff0fb224 */ /* 0x000fe400078e00e8 */
[----:B------:R-:W-:-:S04]  /*11a70*/  @!P6 IMAD.WIDE.U32 R22, R40, 0x60, R6 ;  /* 0x000000602816e825 */ /* 0x000fc800078e0006 */
[----:B------:R-:W-:Y:S02]  /*11a80*/  @!P1 IMAD.MOV.U32 R6, RZ, RZ, R233 ;  /* 0x000000ffff069224 */ /* 0x000fe400078e00e9 */
[----:B------:R-:W-:Y:S02]  /*11a90*/  @!P1 IMAD.MOV.U32 R7, RZ, RZ, R232 ;  /* 0x000000ffff079224 */ /* 0x000fe400078e00e8 */
[----:B------:R-:W-:-:S04]  /*11aa0*/  @!P4 IMAD.WIDE.U32 R20, R40, 0xa0, R20 ;  /* 0x000000a02814c825 */ /* 0x000fc800078e0014 */
[C---:B------:R-:W-:Y:S01]  /*11ab0*/  @!P3 IMAD.WIDE.U32 R14, R40.reuse, 0xc0, R14 ;  /* 0x000000c0280eb825 */ /* 0x040fe200078e000e */
[----:B-1----:R-:W-:-:S03]  /*11ac0*/  @!P2 LEA R2, P0, R40, R233, 0x6 ;  /* 0x000000e92802a211 */ /* 0x002fc600078030ff */
[C---:B------:R-:W-:Y:S01]  /*11ad0*/  @!P1 IMAD.WIDE.U32 R6, R40.reuse, 0xe0, R6 ;  /* 0x000000e028069825 */ /* 0x040fe200078e0006 */
[----:B------:R-:W-:-:S03]  /*11ae0*/  @!P2 LEA.HI.X R3, R40, R232, R41, 0x6, P0 ;  /* 0x000000e82803a211 */ /* 0x000fc600000f3429 */
[----:B--2---:R-:W-:Y:S01]  /*11af0*/  @!P6 IMAD R5, R41, 0x60, RZ ;  /* 0x000000602905e824 */ /* 0x004fe200078e02ff */
[----:B------:R-:W-:Y:S01]  /*11b00*/  ISETP.GE.AND P0, PT, R9, R0, PT ;  /* 0x000000000900720c */ /* 0x000fe20003f06270 */
[----:B------:R-:W-:Y:S01]  /*11b10*/  @!P4 IMAD R4, R41, 0xa0, RZ ;  /* 0x000000a02904c824 */ /* 0x000fe200078e02ff */
[----:B------:R1:W-:Y:S01]  /*11b20*/  @!P2 LDGSTS.E.BYPASS.LTC128B.128 [R241+0x3000], desc[UR6][R2.64] ;  /* 0x0300000002f1afae */ /* 0x0003e2000b901d46 */
[----:B------:R-:W-:Y:S01]  /*11b30*/  @!P5 LEA R26, P2, R40, R233, 0x7 ;  /* 0x000000e9281ad211 */ /* 0x000fe200078438ff */
[----:B------:R-:W-:Y:S02]  /*11b40*/  @!P6 IMAD.IADD R23, R5, 0x1, R23 ;  /* 0x000000010517e824 */ /* 0x000fe400078e0217 */
[----:B------:R-:W-:Y:S01]  /*11b50*/  @!P4 IMAD.IADD R5, R4, 0x1, R21 ;  /* 0x000000010405c824 */ /* 0x000fe200078e0215 */
[----:B------:R-:W-:Y:S01]  /*11b60*/  @!P5 LEA.HI.X R27, R40, R232, R41, 0x7, P2 ;  /* 0x000000e8281bd211 */ /* 0x000fe200010f3c29 */
[----:B------:R-:W-:Y:S01]  /*11b70*/  @!P4 IMAD.MOV.U32 R4, RZ, RZ, R20 ;  /* 0x000000ffff04c224 */ /* 0x000fe200078e0014 */
[----:B------:R-:W-:Y:S01]  /*11b80*/  @!P6 LDGSTS.E.BYPASS.LTC128B.128 [R241+0x3800], desc[UR6][R22.64] ;  /* 0x0380000016f1efae */ /* 0x000fe2000b901d46 */
[----:B------:R-:W-:-:S03]  /*11b90*/  ISETP.GE.AND P6, PT, R8, R0, PT ;  /* 0x000000000800720c */ /* 0x000fc60003fc6270 */
[C---:B------:R-:W-:Y:S01]  /*11ba0*/  @!P0 LEA R20, P2, R40.reuse, R233, 0x8 ;  /* 0x000000e928148211 */ /* 0x040fe200078440ff */
[----:B------:R-:W-:Y:S03]  /*11bb0*/  @!P5 LDGSTS.E.BYPASS.LTC128B.128 [R241+0x4000], desc[UR6][R26.64] ;  /* 0x040000001af1dfae */ /* 0x000fe6000b901d46 */
[----:B------:R-:W-:Y:S01]  /*11bc0*/  @!P0 LEA.HI.X R21, R40, R232, R41, 0x8, P2 ;  /* 0x000000e828158211 */ /* 0x000fe200010f4429 */
[----:B------:R2:W-:Y:S05]  /*11bd0*/  @!P4 LDGSTS.E.BYPASS.LTC128B.128 [R241+0x4800], desc[UR6][R4.64] ;  /* 0x0480000004f1cfae */ /* 0x0005ea000b901d46 */
[----:B------:R-:W-:-:S02]  /*11be0*/  @!P6 IMAD R36, R41, 0x120, RZ ;  /* 0x000001202924e824 */ /* 0x000fc400078e02ff */
[C---:B-1----:R-:W-:Y:S02]  /*11bf0*/  @!P3 IMAD R3, R41.reuse, 0xc0, RZ ;  /* 0x000000c02903b824 */ /* 0x042fe400078e02ff */
[----:B------:R-:W-:Y:S02]  /*11c00*/  @!P1 IMAD R2, R41, 0xe0, RZ ;  /* 0x000000e029029824 */ /* 0x000fe400078e02ff */
[----:B------:R-:W-:Y:S02]  /*11c10*/  @!P3 IMAD.IADD R15, R3, 0x1, R15 ;  /* 0x00000001030fb824 */ /* 0x000fe400078e020f */
[----:B------:R-:W-:Y:S02]  /*11c20*/  @!P1 IMAD.IADD R3, R2, 0x1, R7 ;  /* 0x0000000102039824 */ /* 0x000fe400078e0207 */
[----:B------:R-:W-:Y:S01]  /*11c30*/  @!P1 IMAD.MOV.U32 R2, RZ, RZ, R6 ;  /* 0x000000ffff029224 */ /* 0x000fe200078e0006 */
[----:B------:R1:W-:Y:S01]  /*11c40*/  @!P3 LDGSTS.E.BYPASS.LTC128B.128 [R241+0x5000], desc[UR6][R14.64] ;  /* 0x050000000ef1bfae */ /* 0x0003e2000b901d46 */
[----:B------:R-:W-:-:S02]  /*11c50*/  VIADD R7, R170, 0xa0 ;  /* 0x000000a0aa077836 */ /* 0x000fc40000000000 */
[C---:B------:R-:W-:Y:S01]  /*11c60*/  VIADD R6, R170.reuse, 0xb0 ;  /* 0x000000b0aa067836 */ /* 0x040fe20000000000 */
[----:B------:R3:W-:Y:S02]  /*11c70*/  @!P1 LDGSTS.E.BYPASS.LTC128B.128 [R241+0x5800], desc[UR6][R2.64] ;  /* 0x0580000002f19fae */ /* 0x0007e4000b901d46 */
[-C--:B------:R-:W-:Y:S01]  /*11c80*/  ISETP.GE.AND P5, PT, R7, R0.reuse, PT ;  /* 0x000000000700720c */ /* 0x080fe20003fa6270 */
[----:B--2---:R-:W-:Y:S01]  /*11c90*/  VIADD R5, R170, 0xc0 ;  /* 0x000000c0aa057836 */ /* 0x004fe20000000000 */
[-C--:B------:R-:W-:Y:S01]  /*11ca0*/  ISETP.GE.AND P4, PT, R6, R0.reuse, PT ;  /* 0x000000000600720c */ /* 0x080fe20003f86270 */
[----:B------:R-:W-:Y:S01]  /*11cb0*/  VIADD R4, R170, 0xd0 ;  /* 0x000000d0aa047836 */ /* 0x000fe20000000000 */
[----:B------:R2:W-:Y:S02]  /*11cc0*/  @!P0 LDGSTS.E.BYPASS.LTC128B.128 [R241+0x6000], desc[UR6][R20.64] ;  /* 0x0600000014f18fae */ /* 0x0005e4000b901d46 */
[-C--:B------:R-:W-:Y:S02]  /*11cd0*/  ISETP.GE.AND P3, PT, R5, R0.reuse, PT ;  /* 0x000000000500720c */ /* 0x080fe40003f66270 */
[----:B------:R-:W-:-:S05]  /*11ce0*/  ISETP.GE.AND P2, PT, R4, R0, PT ;  /* 0x000000000400720c */ /* 0x000fca0003f46270 */
[----:B------:R-:W-:Y:S02]  /*11cf0*/  @!P5 IMAD R32, R41, 0x140, RZ ;  /* 0x000001402920d824 */ /* 0x000fe400078e02ff */
[--C-:B------:R-:W-:Y:S02]  /*11d00*/  @!P4 IMAD.MOV.U32 R30, RZ, RZ, R233.reuse ;  /* 0x000000ffff1ec224 */ /* 0x100fe400078e00e9 */
[--C-:B------:R-:W-:Y:S02]  /*11d10*/  @!P4 IMAD.MOV.U32 R31, RZ, RZ, R232.reuse ;  /* 0x000000ffff1fc224 */ /* 0x100fe400078e00e8 */
[--C-:B------:R-:W-:Y:S02]  /*11d20*/  @!P3 IMAD.MOV.U32 R28, RZ, RZ, R233.reuse ;  /* 0x000000ffff1cb224 */ /* 0x100fe400078e00e9 */
[----:B-1----:R-:W-:Y:S02]  /*11d30*/  @!P5 IMAD.MOV.U32 R14, RZ, RZ, R233 ;  /* 0x000000ffff0ed224 */ /* 0x002fe400078e00e9 */
[----:B------:R-:W-:-:S02]  /*11d40*/  @!P5 IMAD.MOV.U32 R15, RZ, RZ, R232 ;  /* 0x000000ffff0fd224 */ /* 0x000fc400078e00e8 */
[C---:B---3--:R-:W-:Y:S02]  /*11d50*/  VIADD R3, R170.reuse, 0xe0 ;  /* 0x000000e0aa037836 */ /* 0x048fe40000000000 */
[----:B------:R-:W-:Y:S02]  /*11d60*/  VIADD R2, R170, 0xf0 ;  /* 0x000000f0aa027836 */ /* 0x000fe40000000000 */
[----:B------:R-:W-:Y:S01]  /*11d70*/  @!P5 IMAD.WIDE.U32 R14, R40, 0x140, R14 ;  /* 0x00000140280ed825 */ /* 0x000fe200078e000e */
[-C--:B------:R-:W-:Y:S02]  /*11d80*/  ISETP.GE.AND P1, PT, R3, R0.reuse, PT ;  /* 0x000000000300720c */ /* 0x080fe40003f26270 */
[----:B------:R-:W-:Y:S01]  /*11d90*/  ISETP.GE.AND P0, PT, R2, R0, PT ;  /* 0x000000000200720c */ /* 0x000fe20003f06270 */
[----:B--2---:R-:W-:Y:S02]  /*11da0*/  @!P6 IMAD.MOV.U32 R20, RZ, RZ, R233 ;  /* 0x000000ffff14e224 */ /* 0x004fe400078e00e9 */
[----:B------:R-:W-:-:S02]  /*11db0*/  @!P6 IMAD.MOV.U32 R21, RZ, RZ, R232 ;  /* 0x000000ffff15e224 */ /* 0x000fc400078e00e8 */
[----:B------:R-:W-:Y:S02]  /*11dc0*/  @!P3 IMAD.MOV.U32 R29, RZ, RZ, R232 ;  /* 0x000000ffff1db224 */ /* 0x000fe400078e00e8 */
[----:B------:R-:W-:-:S04]  /*11dd0*/  @!P6 IMAD.WIDE.U32 R20, R40, 0x120, R20 ;  /* 0x000001202814e825 */ /* 0x000fc800078e0014 */
[----:B------:R-:W-:Y:S02]  /*11de0*/  @!P2 IMAD.MOV.U32 R26, RZ, RZ, R233 ;  /* 0x000000ffff1aa224 */ /* 0x000fe400078e00e9 */
[--C-:B------:R-:W-:Y:S02]  /*11df0*/  @!P2 IMAD.MOV.U32 R27, RZ, RZ, R232.reuse ;  /* 0x000000ffff1ba224 */ /* 0x100fe400078e00e8 */
[----:B------:R-:W-:Y:S02]  /*11e00*/  @!P6 IMAD.IADD R37, R36, 0x1, R21 ;  /* 0x000000012425e824 */ /* 0x000fe400078e0215 */
[----:B------:R-:W-:Y:S02]  /*11e10*/  @!P1 IMAD.MOV.U32 R22, RZ, RZ, R233 ;  /* 0x000000ffff169224 */ /* 0x000fe400078e00e9 */
[----:B------:R-:W-:Y:S02]  /*11e20*/  @!P1 IMAD.MOV.U32 R23, RZ, RZ, R232 ;  /* 0x000000ffff179224 */ /* 0x000fe400078e00e8 */
[----:B------:R-:W-:-:S02]  /*11e30*/  @!P6 IMAD.MOV.U32 R36, RZ, RZ, R20 ;  /* 0x000000ffff24e224 */ /* 0x000fc400078e0014 */
[----:B------:R-:W-:Y:S02]  /*11e40*/  @!P5 IMAD.IADD R33, R32, 0x1, R15 ;  /* 0x000000012021d824 */ /* 0x000fe400078e020f */
[----:B------:R-:W-:Y:S01]  /*11e50*/  @!P4 IMAD R18, R41, 0x160, RZ ;  /* 0x000001602912c824 */ /* 0x000fe200078e02ff */
[----:B------:R-:W-:Y:S01]  /*11e60*/  @!P6 LDGSTS.E.BYPASS.LTC128B.128 [R241+0x6800], desc[UR6][R36.64] ;  /* 0x0680000024f1efae */ /* 0x000fe2000b901d46 */
[----:B------:R-:W-:Y:S01]  /*11e70*/  @!P0 IMAD.MOV.U32 R20, RZ, RZ, R233 ;  /* 0x000000ffff148224 */ /* 0x000fe200078e00e9 */
[----:B------:R-:W-:Y:S01]  /*11e80*/  ISETP.GE.AND P6, PT, R19, R0, PT ;  /* 0x000000001300720c */ /* 0x000fe20003fc6270 */
[----:B------:R-:W-:Y:S02]  /*11e90*/  @!P0 IMAD.MOV.U32 R21, RZ, RZ, R232 ;  /* 0x000000ffff158224 */ /* 0x000fe400078e00e8 */
[----:B------:R-:W-:-:S04]  /*11ea0*/  @!P4 IMAD.WIDE.U32 R30, R40, 0x160, R30 ;  /* 0x00000160281ec825 */ /* 0x000fc800078e001e */
        /* <DEDUP_REMOVED lines=10> */
[----:B------:R-:W-:Y:S02]  /*11f50*/  @!P4 IMAD.IADD R31, R18, 0x1, R31 ;  /* 0x00000001121fc824 */ /* 0x000fe400078e021f */
[----:B------:R-:W-:Y:S02]  /*11f60*/  @!P3 IMAD.IADD R29, R17, 0x1, R29 ;  /* 0x00000001111db824 */ /* 0x000fe400078e021d */
[----:B------:R-:W-:Y:S01]  /*11f70*/  @!P2 IMAD.IADD R27, R15, 0x1, R27 ;  /* 0x000000010f1ba824 */ /* 0x000fe200078e021b */
[----:B------:R-:W-:Y:S01]  /*11f80*/  @!P4 LDGSTS.E.BYPASS.LTC128B.128 [R241+0x7800], desc[UR6][R30.64] ;  /* 0x078000001ef1cfae */ /* 0x000fe2000b901d46 */
[----:B------:R-:W-:Y:S01]  /*11f90*/  @!P1 IMAD.IADD R15, R14, 0x1, R23 ;  /* 0x000000010e0f9824 */ /* 0x000fe200078e0217 */
[-C--:B------:R-:W-:Y:S01]  /*11fa0*/  ISETP.GE.AND P4, PT, R170, R0.reuse, PT ;  /* 0x00000000aa00720c */ /* 0x080fe20003f86270 */
[----:B------:R-:W-:Y:S01]  /*11fb0*/  @!P1 IMAD.MOV.U32 R14, RZ, RZ, R22 ;  /* 0x000000ffff0e9224 */ /* 0x000fe200078e0016 */
[----:B------:R-:W-:Y:S01]  /*11fc0*/  @!P3 LDGSTS.E.BYPASS.LTC128B.128 [R241+0x8000], desc[UR6][R28.64] ;  /* 0x080000001cf1bfae */ /* 0x000fe2000b901d46 */
[----:B------:R-:W-:Y:S01]  /*11fd0*/  @!P0 IMAD.IADD R21, R13, 0x1, R21 ;  /* 0x000000010d158824 */ /* 0x000fe200078e0215 */
[----:B------:R-:W-:-:S02]  /*11fe0*/  ISETP.GE.AND P3, PT, R24, R0, PT ;  /* 0x000000001800720c */ /* 0x000fc40003f66270 */
[----:B------:R-:W-:Y:S01]  /*11ff0*/  @!P2 LDGSTS.E.BYPASS.LTC128B.128 [R241+0x8800], desc[UR6][R26.64] ;  /* 0x088000001af1afae */ /* 0x000fe2000b901d46 */
[----:B------:R-:W-:-:S03]  /*12000*/  LEA.HI R13, R50, R50, RZ, 0x1 ;  /* 0x00000032320d7211 */ /* 0x000fc600078f08ff */
[----:B------:R1:W-:Y:S01]  /*12010*/  @!P1 LDGSTS.E.BYPASS.LTC128B.128 [R241+0x9000], desc[UR6][R14.64] ;  /* 0x090000000ef19fae */ /* 0x0003e2000b901d46 */
[-C--:B------:R-:W-:Y:S02]  /*12020*/  ISETP.GE.AND P1, PT, R16, R0.reuse, PT ;  /* 0x000000001000720c */ /* 0x080fe40003f26270 */
[----:B------:R-:W-:Y:S01]  /*12030*/  @!P4 IMAD.MOV.U32 R16, RZ, RZ, R235 ;  /* 0x000000ffff10c224 */ /* 0x000fe200078e00eb */
[----:B------:R-:W-:Y:S01]  /*12040*/  @!P0 LDGSTS.E.BYPASS.LTC128B.128 [R241+0x9800], desc[UR6][R20.64] ;  /* 0x0980000014f18fae */ /* 0x000fe2000b901d46 */
[-C--:B------:R-:W-:Y:S01]  /*12050*/  ISETP.GE.AND P0, PT, R25, R0.reuse, PT ;  /* 0x000000001900720c */ /* 0x080fe20003f06270 */
[----:B------:R-:W-:Y:S01]  /*12060*/  @!P4 IMAD.MOV.U32 R17, RZ, RZ, R234 ;  /* 0x000000ffff11c224 */ /* 0x000fe200078e00ea */
[----:B------:R-:W-:Y:S01]  /*12070*/  ISETP.GE.AND P5, PT, R12, R0, PT ;  /* 0x000000000c00720c */ /* 0x000fe20003fa6270 */
[----:B------:R-:W0:Y:S01]  /*12080*/  LDGDEPBAR ;  /* 0x00000000000079af */ /* 0x000e220000000000 */
[----:B------:R-:W-:-:S03]  /*12090*/  LOP3.LUT R13, R13, 0xfffffffe, RZ, 0xc0, !PT ;  /* 0xfffffffe0d0d7812 */ /* 0x000fc600078ec0ff */
[----:B------:R-:W2:Y:S02]  /*120a0*/  LD.E R34, desc[UR6][R164.64+0x188] ;  /* 0x00018806a4227980 */ /* 0x000ea4000c101900 */
[----:B------:R-:W-:Y:S01]  /*120b0*/  IMAD.IADD R50, R50, 0x1, -R13 ;  /* 0x0000000132327824 */ /* 0x000fe200078e0a0d */
[----:B-1----:R-:W-:-:S04]  /*120c0*/  @!P3 LEA R14, P2, R75, R235, 0x1 ;  /* 0x000000eb4b0eb211 */ /* 0x002fc800078408ff */
[----:B------:R-:W-:Y:S01]  /*120d0*/  @!P3 LEA.HI.X R15, R75, R234, R76, 0x1, P2 ;  /* 0x000000ea4b0fb211 */ /* 0x000fe200010f0c4c */
[----:B------:R-:W-:-:S04]  /*120e0*/  DEPBAR.LE SB0, 0x0 ;  /* 0x000080000000791a */ /* 0x000fc80000000000 */
[----:B------:R-:W-:Y:S01]  /*120f0*/  BAR.SYNC.DEFER_BLOCKING 0x0 ;  /* 0x0000000000007b1d */ /* 0x000fe20000010000 */
[----:B------:R-:W-:Y:S01]  /*12100*/  @!P0 LEA R18, P2, R42, R235, 0x6 ;  /* 0x000000eb2a128211 */ /* 0x000fe200078430ff */
[----:B------:R-:W-:-:S03]  /*12110*/  @!P1 IMAD R13, R43, 0x60, RZ ;  /* 0x000000602b0d9824 */ /* 0x000fc600078e02ff */
[----:B------:R-:W-:Y:S01]  /*12120*/  @!P0 LEA.HI.X R19, R42, R234, R43, 0x6, P2 ;  /* 0x000000ea2a138211 */ /* 0x000fe200010f342b */
[----:B------:R-:W-:Y:S01]  /*12130*/  @!P5 IMAD.MOV.U32 R12, RZ, RZ, R235 ;  /* 0x000000ffff0cd224 */ /* 0x000fe200078e00eb */
[-C--:B------:R-:W-:Y:S01]  /*12140*/  ISETP.GE.AND P2, PT, R9, R0.reuse, PT ;  /* 0x000000000900720c */ /* 0x080fe20003f46270 */
        /* <DEDUP_REMOVED lines=20> */
[----:B------:R-:W-:Y:S02]  /*12290*/  @!P1 IMAD.IADD R17, R13, 0x1, R17 ;  /* 0x000000010d119824 */ /* 0x000fe400078e0211 */
[--C-:B------:R-:W-:Y:S01]  /*122a0*/  @!P5 IMAD.MOV.U32 R13, RZ, RZ, R234.reuse ;  /* 0x000000ffff0dd224 */ /* 0x100fe200078e00ea */
[----:B------:R-:W-:Y:S01]  /*122b0*/  @P1 STS.128 [R241+0xb800], RZ ;  /* 0x00b800fff1001388 */ /* 0x000fe20000000c00 */
[----:B---3--:R-:W-:Y:S01]  /*122c0*/  @!P4 IMAD.MOV.U32 R14, RZ, RZ, R235 ;  /* 0x000000ffff0ec224 */ /* 0x008fe200078e00eb */
[----:B------:R-:W-:Y:S01]  /*122d0*/  @!P6 LEA R10, P0, R42, R235, 0x7 ;  /* 0x000000eb2a0ae211 */ /* 0x000fe200078038ff */
[----:B------:R-:W-:Y:S01]  /*122e0*/  @!P4 IMAD.MOV.U32 R15, RZ, RZ, R234 ;  /* 0x000000ffff0fc224 */ /* 0x000fe200078e00ea */
[----:B------:R-:W-:Y:S01]  /*122f0*/  @!PT LDS RZ, [RZ] ;  /* 0x00000000fffff984 */ /* 0x000fe20000000800 */
[----:B------:R-:W-:Y:S01]  /*12300*/  @!PT LDS RZ, [RZ] ;  /* 0x00000000fffff984 */ /* 0x000fe20000000800 */
[----:B------:R-:W-:Y:S01]  /*12310*/  @!PT LDS RZ, [RZ] ;  /* 0x00000000fffff984 */ /* 0x000fe20000000800 */
[----:B------:R1:W-:Y:S01]  /*12320*/  @!P1 LDGSTS.E.BYPASS.LTC128B.128 [R241+0xb800], desc[UR6][R16.64] ;  /* 0x0b80000010f19fae */ /* 0x0003e2000b901d46 */
[----:B------:R-:W-:Y:S01]  /*12330*/  ISETP.GE.AND P1, PT, R8, R0, PT ;  /* 0x000000000800720c */ /* 0x000fe20003f26270 */
[C---:B------:R-:W-:Y:S01]  /*12340*/  @!P5 IMAD R9, R43.reuse, 0xa0, RZ ;  /* 0x000000a02b09d824 */ /* 0x040fe200078e02ff */
[----:B------:R-:W-:Y:S01]  /*12350*/  @!P6 LEA.HI.X R11, R42, R234, R43, 0x7, P0 ;  /* 0x000000ea2a0be211 */ /* 0x000fe200000f3c2b */
[----:B------:R-:W-:-:S02]  /*12360*/  @!P4 IMAD R8, R43, 0xc0, RZ ;  /* 0x000000c02b08c824 */ /* 0x000fc400078e02ff */
[C---:B------:R-:W-:Y:S01]  /*12370*/  @!P4 IMAD.WIDE.U32 R14, R42.reuse, 0xc0, R14 ;  /* 0x000000c02a0ec825 */ /* 0x040fe200078e000e */
[----:B------:R-:W-:Y:S01]  /*12380*/  ISETP.GE.AND P0, PT, R7, R0, PT ;  /* 0x000000000700720c */ /* 0x000fe20003f06270 */
[----:B------:R-:W-:Y:S02]  /*12390*/  @P6 STS.128 [R241+0xc000], RZ ;  /* 0x00c000fff1006388 */ /* 0x000fe40000000c00 */
[----:B------:R-:W-:Y:S02]  /*123a0*/  @!P3 IMAD R7, R43, 0xe0, RZ ;  /* 0x000000e02b07b824 */ /* 0x000fe400078e02ff */
[----:B------:R-:W-:Y:S01]  /*123b0*/  @!PT LDS RZ, [RZ] ;  /* 0x00000000fffff984 */ /* 0x000fe20000000800 */
[----:B------:R-:W-:Y:S01]  /*123c0*/  @!PT LDS RZ, [RZ] ;  /* 0x00000000fffff984 */ /* 0x000fe20000000800 */
[----:B------:R-:W-:Y:S01]  /*123d0*/  @!PT LDS RZ, [RZ] ;  /* 0x00000000fffff984 */ /* 0x000fe20000000800 */
[----:B------:R-:W-:Y:S04]  /*123e0*/  @!P6 LDGSTS.E.BYPASS.LTC128B.128 [R241+0xc000], desc[UR6][R10.64] ;  /* 0x0c0000000af1efae */ /* 0x000fe8000b901d46 */
[----:B------:R-:W-:Y:S01]  /*123f0*/  @P5 STS.128 [R241+0xc800], RZ ;  /* 0x00c800fff1005388 */ /* 0x000fe20000000c00 */
[----:B-1----:R-:W-:-:S04]  /*12400*/  @!P5 IMAD.WIDE.U32 R16, R42, 0xa0, R12 ;  /* 0x000000a02a10d825 */ /* 0x002fc800078e000c */
[----:B------:R-:W-:Y:S02]  /*12410*/  @!P3 IMAD.MOV.U32 R12, RZ, RZ, R235 ;  /* 0x000000ffff0cb224 */ /* 0x000fe400078e00eb */
[----:B------:R-:W-:Y:S02]  /*12420*/  @!P3 IMAD.MOV.U32 R13, RZ, RZ, R234 ;  /* 0x000000ffff0db224 */ /* 0x000fe400078e00ea */
[----:B------:R-:W-:Y:S02]  /*12430*/  @!P5 IMAD.IADD R17, R9, 0x1, R17 ;  /* 0x000000010911d824 */ /* 0x000fe400078e0211 */
[----:B------:R-:W-:-:S03]  /*12440*/  @!P3 IMAD.WIDE.U32 R12, R42, 0xe0, R12 ;  /* 0x000000e02a0cb825 */ /* 0x000fc600078e000c */
[----:B------:R-:W-:Y:S01]  /*12450*/  @!PT LDS RZ, [RZ] ;  /* 0x00000000fffff984 */ /* 0x000fe20000000800 */
[----:B------:R-:W-:Y:S01]  /*12460*/  @!PT LDS RZ, [RZ] ;  /* 0x00000000fffff984 */ /* 0x000fe20000000800 */
[----:B------:R-:W-:Y:S01]  /*12470*/  @!PT LDS RZ, [RZ] ;  /* 0x00000000fffff984 */ /* 0x000fe20000000800 */
[----:B------:R-:W-:Y:S01]  /*12480*/  @!P5 LDGSTS.E.BYPASS.LTC128B.128 [R241+0xc800], desc[UR6][R16.64] ;  /* 0x0c80000010f1dfae */ /* 0x000fe2000b901d46 */
[----:B------:R-:W-:Y:S02]  /*12490*/  @!P4 IMAD.IADD R9, R8, 0x1, R15 ;  /* 0x000000010809c824 */ /* 0x000fe400078e020f */
[----:B------:R-:W-:Y:S02]  /*124a0*/  @!P4 IMAD.MOV.U32 R8, RZ, RZ, R14 ;  /* 0x000000ffff08c224 */ /* 0x000fe400078e000e */
[----:B------:R-:W-:Y:S01]  /*124b0*/  @!P3 IMAD.IADD R13, R7, 0x1, R13 ;  /* 0x00000001070db824 */ /* 0x000fe200078e020d */
[----:B------:R-:W-:Y:S04]  /*124c0*/  @P4 STS.128 [R241+0xd000], RZ ;  /* 0x00d000fff1004388 */ /* 0x000fe80000000c00 */
[----:B------:R-:W-:Y:S01]  /*124d0*/  @!PT LDS RZ, [RZ] ;  /* 0x00000000fffff984 */ /* 0x000fe20000000800 */
[----:B------:R-:W-:Y:S01]  /*124e0*/  @!PT LDS RZ, [RZ] ;  /* 0x00000000fffff984 */ /* 0x000fe20000000800 */
[----:B------:R-:W-:Y:S01]  /*124f0*/  @!PT LDS RZ, [RZ] ;  /* 0x00000000fffff984 */ /* 0x000fe20000000800 */
[----:B------:R1:W-:Y:S01]  /*12500*/  @!P4 LDGSTS.E.BYPASS.LTC128B.128 [R241+0xd000], desc[UR6][R8.64] ;  /* 0x0d00000008f1cfae */ /* 0x0003e2000b901d46 */
[----:B------:R-:W-:-:S03]  /*12510*/  ISETP.GE.AND P6, PT, R6, R0, PT ;  /* 0x000000000600720c */ /* 0x000fc60003fc6270 */
[----:B------:R-:W-:Y:S01]  /*12520*/  @P3 STS.128 [R241+0xd800], RZ ;  /* 0x00d800fff1003388 */ /* 0x000fe20000000c00 */
[----:B------:R-:W-:-:S03]  /*12530*/  IMAD.SHL.U32 R6, R49, 0x40, RZ ;  /* 0x0000004031067824 */ /* 0x000fc600078e00ff */
[----:B------:R-:W-:Y:S01]  /*12540*/  @!PT LDS RZ, [RZ] ;  /* 0x00000000fffff984 */ /* 0x000fe20000000800 */
[----:B------:R-:W-:Y:S01]  /*12550*/  @!PT LDS RZ, [RZ] ;  /* 0x00000000fffff984 */ /* 0x000fe20000000800 */
[----:B------:R-:W-:Y:S01]  /*12560*/  @!PT LDS RZ, [RZ] ;  /* 0x00000000fffff984 */ /* 0x000fe20000000800 */
[----:B------:R3:W-:Y:S01]  /*12570*/  @!P3 LDGSTS.E.BYPASS.LTC128B.128 [R241+0xd800], desc[UR6][R12.64] ;  /* 0x0d8000000cf1bfae */ /* 0x0007e2000b901d46 */
[-C--:B------:R-:W-:Y:S02]  /*12580*/  ISETP.GE.AND P5, PT, R5, R0.reuse, PT ;  /* 0x000000000500720c */ /* 0x080fe40003fa6270 */
[----:B------:R-:W-:Y:S02]  /*12590*/  ISETP.GE.AND P4, PT, R4, R0, PT ;  /* 0x000000000400720c */ /* 0x000fe40003f86270 */
[----:B------:R-:W-:Y:S01]  /*125a0*/  SHF.R.S32.HI R5, RZ, 0x1f, R168 ;  /* 0x0000001fff057819 */ /* 0x000fe200000114a8 */
[----:B------:R-:W-:Y:S01]  /*125b0*/  IMAD.SHL.U32 R170, R170, 0x8, RZ ;  /* 0x00000008aaaa7824 */ /* 0x000fe200078e00ff */
[----:B------:R-:W-:Y:S02]  /*125c0*/  @P2 STS.128 [R241+0xe000], RZ ;  /* 0x00e000fff1002388 */ /* 0x000fe40000000c00 */
[----:B------:R-:W-:Y:S02]  /*125d0*/  LEA.HI R4, R5, R168, RZ, 0x3 ;  /* 0x000000a805047211 */ /* 0x000fe400078f18ff */
[----:B-1----:R-:W-:-:S04]  /*125e0*/  @!P2 LEA R8, P3, R42, R235, 0x8 ;  /* 0x000000eb2a08a211 */ /* 0x002fc800078640ff */
[----:B------:R-:W-:Y:S02]  /*125f0*/  @!P2 LEA.HI.X R9, R42, R234, R43, 0x8, P3 ;  /* 0x000000ea2a09a211 */ /* 0x000fe400018f442b */
[-C--:B------:R-:W-:Y:S02]  /*12600*/  ISETP.GE.AND P3, PT, R3, R0.reuse, PT ;  /* 0x000000000300720c */ /* 0x080fe40003f66270 */
[----:B------:R-:W-:Y:S01]  /*12610*/  LOP3.LUT R3, R6, 0x1c0, RZ, 0xc0, !PT ;  /* 0x000001c006037812 */ /* 0x000fe200078ec0ff */
[----:B------:R-:W-:Y:S01]  /*12620*/  @!PT LDS RZ, [RZ] ;  /* 0x00000000fffff984 */ /* 0x000fe20000000800 */
[----:B------:R-:W-:Y:S01]  /*12630*/  @!PT LDS RZ, [RZ] ;  /* 0x00000000fffff984 */ /* 0x000fe20000000800 */
[----:B------:R-:W-:Y:S01]  /*12640*/  @!PT LDS RZ, [RZ] ;  /* 0x00000000fffff984 */ /* 0x000fe20000000800 */
[----:B------:R1:W-:Y:S01]  /*12650*/  @!P2 LDGSTS.E.BYPASS.LTC128B.128 [R241+0xe000], desc[UR6][R8.64] ;  /* 0x0e00000008f1afae */ /* 0x0003e2000b901d46 */
[----:B------:R-:W-:Y:S01]  /*12660*/  ISETP.GE.AND P2, PT, R2, R0, PT ;  /* 0x000000000200720c */ /* 0x000fe20003f46270 */
[----:B------:R-:W-:Y:S01]  /*12670*/  @!P1 IMAD.MOV.U32 R20, RZ, RZ, R235 ;  /* 0x000000ffff149224 */ /* 0x000fe200078e00eb */
[----:B------:R-:W-:Y:S01]  /*12680*/  LOP3.LUT R0, R3, 0x8, R170, 0xf8, !PT ;  /* 0x0000000803007812 */ /* 0x000fe200078ef8aa */
[----:B------:R-:W-:Y:S01]  /*12690*/  @!P1 IMAD.MOV.U32 R21, RZ, RZ, R234 ;  /* 0x000000ffff159224 */ /* 0x000fe200078e00ea */
[----:B------:R-:W-:-:S02]  /*126a0*/  SHF.R.U32.HI R2, RZ, 0x3, R3 ;  /* 0x00000003ff027819 */ /* 0x000fc40000011603 */
[----:B------:R-:W-:Y:S01]  /*126b0*/  LOP3.LUT R5, R4, 0xfffffff8, RZ, 0xc0, !PT ;  /* 0xfffffff804057812 */ /* 0x000fe200078ec0ff */
[----:B------:R-:W-:Y:S01]  /*126c0*/  @!P1 IMAD R14, R43, 0x120, RZ ;  /* 0x000001202b0e9824 */ /* 0x000fe200078e02ff */
[----:B------:R-:W-:Y:S01]  /*126d0*/  LOP3.LUT R0, R0, R2, RZ, 0x3c, !PT ;  /* 0x0000000200007212 */ /* 0x000fe200078e3cff */
[----:B------:R-:W-:-:S04]  /*126e0*/  @!P1 IMAD.WIDE.U32 R20, R42, 0x120, R20 ;  /* 0x000001202a149825 */ /* 0x000fc800078e0014 */
[----:B------:R-:W-:Y:S02]  /*126f0*/  @!P4 IMAD.MOV.U32 R2, RZ, RZ, R235 ;  /* 0x000000ffff02c224 */ /* 0x000fe400078e00eb */
[----:B------:R-:W-:Y:S02]  /*12700*/  @!P4 IMAD.MOV.U32 R3, RZ, RZ, R234 ;  /* 0x000000ffff03c224 */ /* 0x000fe400078e00ea */
[----:B------:R-:W-:Y:S02]  /*12710*/  IMAD.IADD R168, R168, 0x1, -R5 ;  /* 0x00000001a8a87824 */ /* 0x000fe400078e0a05 */
[----:B------:R-:W-:Y:S02]  /*12720*/  @!P1 IMAD.IADD R15, R14, 0x1, R21 ;  /* 0x000000010e0f9824 */ /* 0x000fe400078e0215 */
[----:B------:R-:W-:Y:S02]  /*12730*/  @!P1 IMAD.MOV.U32 R14, RZ, RZ, R20 ;  /* 0x000000ffff0e9224 */ /* 0x000fe400078e0014 */
[----:B------:R-:W-:-:S04]  /*12740*/  @!P4 IMAD.WIDE.U32 R20, R42, 0x1a0, R2 ;  /* 0x000001a02a14c825 */ /* 0x000fc800078e0002 */
[----:B------:R-:W-:Y:S02]  /*12750*/  IMAD.SHL.U32 R2, R168, 0x40, RZ ;  /* 0x00000040a8027824 */ /* 0x000fe400078e00ff */
[--C-:B------:R-:W-:Y:S02]  /*12760*/  @!P0 IMAD.MOV.U32 R18, RZ, RZ, R235.reuse ;  /* 0x000000ffff128224 */ /* 0x100fe400078e00eb */
[----:B------:R-:W-:Y:S02]  /*12770*/  @!P0 IMAD.MOV.U32 R19, RZ, RZ, R234 ;  /* 0x000000ffff138224 */ /* 0x000fe400078e00ea */
[----:B------:R-:W-:Y:S01]  /*12780*/  IMAD R229, R50, 0x200, R0 ;  /* 0x0000020032e57824 */ /* 0x000fe200078e0200 */
[----:B------:R-:W-:Y:S01]  /*12790*/  LOP3.LUT R2, R2, 0x1c0, RZ, 0xc0, !PT ;  /* 0x000001c002027812 */ /* 0x000fe200078ec0ff */
[----:B------:R-:W-:Y:S02]  /*127a0*/  @!P5 IMAD.MOV.U32 R6, RZ, RZ, R235 ;  /* 0x000000ffff06d224 */ /* 0x000fe400078e00eb */
[----:B------:R-:W-:-:S02]  /*127b0*/  @!P5 IMAD.MOV.U32 R7, RZ, RZ, R234 ;  /* 0x000000ffff07d224 */ /* 0x000fc400078e00ea */
[----:B------:R-:W-:Y:S02]  /*127c0*/  IMAD.SHL.U32 R50, R50, 0x8, RZ ;  /* 0x0000000832327824 */ /* 0x000fe400078e00ff */
[----:B------:R-:W-:Y:S02]  /*127d0*/  @!P6 IMAD.MOV.U32 R16, RZ, RZ, R235 ;  /* 0x000000ffff10e224 */ /* 0x000fe400078e00eb */
[----:B------:R-:W-:Y:S02]  /*127e0*/  @!P6 IMAD.MOV.U32 R17, RZ, RZ, R234 ;  /* 0x000000ffff11e224 */ /* 0x000fe400078e00ea */
[----:B------:R-:W-:Y:S02]  /*127f0*/  IMAD.SHL.U32 R33, R4, 0x40, RZ ;  /* 0x0000004004217824 */ /* 0x000fe400078e00ff */
[----:B---3--:R-:W-:Y:S02]  /*12800*/  @!P0 IMAD R12, R43, 0x140, RZ ;  /* 0x000001402b0c8824 */ /* 0x008fe400078e02ff */
[----:B------:R-:W-:Y:S01]  /*12810*/  @!P0 IMAD.WIDE.U32 R18, R42, 0x140, R18 ;  /* 0x000001402a128825 */ /* 0x000fe200078e0012 */
[----:B------:R-:W-:-:S03]  /*12820*/  LOP3.LUT R3, R2, 0x8, R50, 0xf8, !PT ;  /* 0x0000000802037812 */ /* 0x000fc600078ef832 */
[----:B-1----:R-:W-:Y:S02]  /*12830*/  @!P5 IMAD R8, R43, 0x180, RZ ;  /* 0x000001802b08d824 */ /* 0x002fe400078e02ff */
[C---:B------:R-:W-:Y:S01]  /*12840*/  @!P5 IMAD.WIDE.U32 R6, R42.reuse, 0x180, R6 ;  /* 0x000001802a06d825 */ /* 0x040fe200078e0006 */
[----:B------:R-:W-:Y:S02]  /*12850*/  SHF.R.U32.HI R2, RZ, 0x3, R2 ;  /* 0x00000003ff027819 */ /* 0x000fe40000011602 */
[----:B------:R-:W-:Y:S01]  /*12860*/  LOP3.LUT R33, R33, 0xfffffe00, RZ, 0xc0, !PT ;  /* 0xfffffe0021217812 */ /* 0x000fe200078ec0ff */
[----:B------:R-:W-:Y:S02]  /*12870*/  @!P6 IMAD R10, R43, 0x160, RZ ;  /* 0x000001602b0ae824 */ /* 0x000fe400078e02ff */
[----:B------:R-:W-:Y:S01]  /*12880*/  @!P6 IMAD.WIDE.U32 R16, R42, 0x160, R16 ;  /* 0x000001602a10e825 */ /* 0x000fe200078e0010 */
[----:B------:R-:W-:-:S03]  /*12890*/  LOP3.LUT R3, R3, R2, RZ, 0x3c, !PT ;  /* 0x0000000203037212 */ /* 0x000fc600078e3cff */
[----:B------:R-:W-:Y:S02]  /*128a0*/  @!P0 IMAD.IADD R13, R12, 0x1, R19 ;  /* 0x000000010c0d8824 */ /* 0x000fe400078e0213 */
[----:B------:R-:W-:Y:S02]  /*128b0*/  @!P5 IMAD.IADD R9, R8, 0x1, R7 ;  /* 0x000000010809d824 */ /* 0x000fe400078e0207 */
[----:B------:R-:W-:Y:S02]  /*128c0*/  @!P0 IMAD.MOV.U32 R12, RZ, RZ, R18 ;  /* 0x000000ffff0c8224 */ /* 0x000fe400078e0012 */
[----:B------:R-:W-:Y:S02]  /*128d0*/  @!P6 IMAD.IADD R11, R10, 0x1, R17 ;  /* 0x000000010a0be824 */ /* 0x000fe400078e0211 */
[----:B------:R-:W-:Y:S02]  /*128e0*/  @!P5 IMAD.MOV.U32 R8, RZ, RZ, R6 ;  /* 0x000000ffff08d224 */ /* 0x000fe400078e0006 */
[----:B------:R-:W-:-:S02]  /*128f0*/  @!P3 IMAD.MOV.U32 R18, RZ, RZ, R235 ;  /* 0x000000ffff12b224 */ /* 0x000fc400078e00eb */
[----:B------:R-:W-:Y:S01]  /*12900*/  @!P3 IMAD.MOV.U32 R19, RZ, RZ, R234 ;  /* 0x000000ffff13b224 */ /* 0x000fe200078e00ea */
[----:B------:R-:W-:Y:S01]  /*12910*/  @P1 STS.128 [R241+0xe800], RZ ;  /* 0x00e800fff1001388 */ /* 0x000fe20000000c00 */
[----:B------:R-:W-:Y:S02]  /*12920*/  @!P6 IMAD.MOV.U32 R10, RZ, RZ, R16 ;  /* 0x000000ffff0ae224 */ /* 0x000fe400078e0010 */
[----:B------:R-:W-:Y:S01]  /*12930*/  @!P4 IMAD R6, R43, 0x1a0, RZ ;  /* 0x000001a02b06c824 */ /* 0x000fe200078e02ff */
[----:B------:R-:W-:Y:S01]  /*12940*/  @!PT LDS RZ, [RZ] ;  /* 0x00000000fffff984 */ /* 0x000fe20000000800 */
[----:B------:R-:W-:Y:S01]  /*12950*/  @!PT LDS RZ, [RZ] ;  /* 0x00000000fffff984 */ /* 0x000fe20000000800 */
[----:B------:R-:W-:Y:S01]  /*12960*/  @!PT LDS RZ, [RZ] ;  /* 0x00000000fffff984 */ /* 0x000fe20000000800 */
[----:B------:R-:W-:Y:S01]  /*12970*/  @!P1 LDGSTS.E.BYPASS.LTC128B.128 [R241+0xe800], desc[UR6][R14.64] ;  /* 0x0e8000000ef19fae */ /* 0x000fe2000b901d46 */
[----:B------:R-:W-:Y:S02]  /*12980*/  @!P2 IMAD.MOV.U32 R16, RZ, RZ, R235 ;  /* 0x000000ffff10a224 */ /* 0x000fe400078e00eb */
[----:B------:R-:W-:Y:S02]  /*12990*/  @!P2 IMAD.MOV.U32 R17, RZ, RZ, R234 ;  /* 0x000000ffff11a224 */ /* 0x000fe400078e00ea */
[----:B------:R-:W-:Y:S01]  /*129a0*/  IMAD R230, R45, 0x400, R33 ;  /* 0x000004002de67824 */ /* 0x000fe200078e0221 */
[----:B------:R-:W-:Y:S01]  /*129b0*/  @P0 STS.128 [R241+0xf000], RZ ;  /* 0x00f000fff1000388 */ /* 0x000fe20000000c00 */
[----:B------:R-:W-:-:S02]  /*129c0*/  @!P3 IMAD R5, R43, 0x1c0, RZ ;  /* 0x000001c02b05b824 */ /* 0x000fc400078e02ff */
[----:B------:R-:W-:Y:S01]  /*129d0*/  @!P3 IMAD.WIDE.U32 R18, R42, 0x1c0, R18 ;  /* 0x000001c02a12b825 */ /* 0x000fe200078e0012 */
[----:B------:R-:W-:Y:S01]  /*129e0*/  @!PT LDS RZ, [RZ] ;  /* 0x00000000fffff984 */ /* 0x000fe20000000800 */
[----:B------:R-:W-:Y:S01]  /*129f0*/  @!PT LDS RZ, [RZ] ;  /* 0x00000000fffff984 */ /* 0x000fe20000000800 */
[----:B------:R-:W-:Y:S01]  /*12a00*/  @!PT LDS RZ, [RZ] ;  /* 0x00000000fffff984 */ /* 0x000fe20000000800 */
[----:B------:R-:W-:Y:S03]  /*12a10*/  @!P0 LDGSTS.E.BYPASS.LTC128B.128 [R241+0xf000], desc[UR6][R12.64] ;  /* 0x0f0000000cf18fae */ /* 0x000fe6000b901d46 */
[----:B------:R-:W-:Y:S01]  /*12a20*/  @!P4 IMAD.IADD R7, R6, 0x1, R21 ;  /* 0x000000010607c824 */ /* 0x000fe200078e0215 */
[----:B------:R-:W-:Y:S01]  /*12a30*/  @P6 STS.128 [R241+0xf800], RZ ;  /* 0x00f800fff1006388 */ /* 0x000fe20000000c00 */
[----:B------:R-:W-:Y:S02]  /*12a40*/  @!P2 IMAD R0, R43, 0x1e0, RZ ;  /* 0x000001e02b00a824 */ /* 0x000fe400078e02ff */
[----:B------:R-:W-:Y:S01]  /*12a50*/  @!P2 IMAD.WIDE.U32 R16, R42, 0x1e0, R16 ;  /* 0x000001e02a10a825 */ /* 0x000fe200078e0010 */
[----:B------:R-:W-:Y:S01]  /*12a60*/  @!PT LDS RZ, [RZ] ;  /* 0x00000000fffff984 */ /* 0x000fe20000000800 */
[----:B------:R-:W-:Y:S01]  /*12a70*/  @!PT LDS RZ, [RZ] ;  /* 0x00000000fffff984 */ /* 0x000fe20000000800 */
[----:B------:R-:W-:Y:S01]  /*12a80*/  @!PT LDS RZ, [RZ] ;  /* 0x00000000fffff984 */ /* 0x000fe20000000800 */
[----:B------:R-:W-:Y:S03]  /*12a90*/  @!P6 LDGSTS.E.BYPASS.LTC128B.128 [R241+0xf800], desc[UR6][R10.64] ;  /* 0x0f8000000af1efae */ /* 0x000fe6000b901d46 */
[----:B------:R-:W-:-:S02]  /*12aa0*/  @!P4 IMAD.MOV.U32 R6, RZ, RZ, R20 ;  /* 0x000000ffff06c224 */ /* 0x000fc400078e0014 */
        /* <DEDUP_REMOVED lines=27> */
[----:B------:R-:W3:Y:S01]  /*12c60*/  LDSM.16.M88.4 R116, [R229+0x2000] ;  /* 0x00200000e574783b */ /* 0x000ee20000000200 */
[----:B------:R-:W-:Y:S01]  /*12c70*/  R2P PR, R168, 0x6 ;  /* 0x00000006a8007804 */ /* 0x000fe20000000000 */
[----:B------:R-:W-:-:S02]  /*12c80*/  IMAD.MOV.U32 R2, RZ, RZ, 0x10 ;  /* 0x00000010ff027424 */ /* 0x000fc400078e00ff */
[----:B------:R-:W-:Y:S01]  /*12c90*/  IMAD.MOV.U32 R0, RZ, RZ, 0x20 ;  /* 0x00000020ff007424 */ /* 0x000fe200078e00ff */
[----:B------:R-:W4:Y:S02]  /*12ca0*/  LDSM.16.M88.4 R108, [R229+0x2800] ;  /* 0x00280000e56c783b */ /* 0x000f240000000200 */
[----:B------:R-:W-:Y:S02]  /*12cb0*/  SEL R225, R2, 0xfffffff0, !P1 ;  /* 0xfffffff002e17807 */ /* 0x000fe40004800000 */
[----:B------:R-:W-:Y:S01]  /*12cc0*/  SEL R224, R0, 0xffffffe0, !P2 ;  /* 0xffffffe000e07807 */ /* 0x000fe20005000000 */
[----:B------:R-:W5:Y:S01]  /*12cd0*/  LDSM.16.M88.4 R100, [R229+0x3000] ;  /* 0x00300000e564783b */ /* 0x000f620000000200 */
[----:B------:R-:W-:-:S03]  /*12ce0*/  R2P PR, R49, 0x6 ;  /* 0x0000000631007804 */ /* 0x000fc60000000000 */
[----:B------:R-:W2:Y:S02]  /*12cf0*/  LDSM.16.M88.4 R80, [R229+0x3800] ;  /* 0x00380000e550783b */ /* 0x000ea40000000200 */
[----:B------:R-:W-:Y:S01]  /*12d00*/  SEL R0, R0, 0xffffffe0, !P1 ;  /* 0xffffffe000007807 */ /* 0x000fe20004800000 */
[----:B------:R-:W-:Y:S01]  /*12d10*/  IMAD R32, R225, 0x2, R230 ;  /* 0x00000002e1207824 */ /* 0x000fe200078e02e6 */
[----:B------:R-:W2:Y:S03]  /*12d20*/  LDSM.16.M88.4 R72, [R229+0x4000] ;  /* 0x00400000e548783b */ /* 0x000ea60000000200 */
[C---:B------:R-:W-:Y:S01]  /*12d30*/  IMAD.IADD R223, R229.reuse, 0x1, R0 ;  /* 0x00000001e5df7824 */ /* 0x040fe200078e0200 */
        /* <DEDUP_REMOVED lines=8> */
[----:B------:R-:W1:Y:S04]  /*12dc0*/  LDSM.16.M88.4 R152, [R229+0x8800] ;  /* 0x00880000e598783b */ /* 0x000e680000000200 */
[----:B------:R-:W1:Y:S04]  /*12dd0*/  LDSM.16.M88.4 R144, [R229+0x9000] ;  /* 0x00900000e590783b */ /* 0x000e680000000200 */
[----:B------:R-:W1:Y:S04]  /*12de0*/  LDSM.16.M88.4 R88, [R229+0x9800] ;  /* 0x00980000e558783b */ /* 0x000e680000000200 */
[----:B------:R-:W-:Y:S04]  /*12df0*/  LDSM.16.M88.4 R188, [R32] ;  /* 0x0000000020bc783b */ /* 0x000fe80000000200 */
[----:B------:R-:W1:Y:S01]  /*12e00*/  LDSM.16.M88.4 R128, [R223+0x2000] ;  /* 0x00200000df80783b */ /* 0x000e620000000200 */
[C---:B---3--:R-:W-:Y:S03]  /*12e10*/  HMMA.16816.F32.BF16 R120, R136.reuse, R116, RZ ;  /* 0x000000748878723c */ /* 0x048fe600000418ff */
[----:B------:R-:W3:Y:S03]  /*12e20*/  LDSM.16.M88.4 R92, [R223+0x4800] ;  /* 0x00480000df5c783b */ /* 0x000ee60000000200 */
[C---:B------:R-:W-:Y:S01]  /*12e30*/  HMMA.16816.F32.BF16 R116, R136.reuse, R118, RZ ;  /* 0x000000768874723c */ /* 0x040fe200000418ff */
[----:B------:R-:W3:Y:S04]  /*12e40*/  LDSM.16.M88.4 R124, [R223+0x4000] ;  /* 0x00400000df7c783b */ /* 0x000ee80000000200 */
[----:B------:R-:W-:Y:S01]  /*12e50*/  LDSM.16.M88.4 R132, [R223+0x5800] ;  /* 0x00580000df84783b */ /* 0x000fe20000000200 */
[C---:B----4-:R-:W-:Y:S03]  /*12e60*/  HMMA.16816.F32.BF16 R112, R136.reuse, R108, RZ ;  /* 0x0000006c8870723c */ /* 0x050fe600000418ff */
[----:B------:R-:W-:Y:S03]  /*12e70*/  LDSM.16.M88.4 R184, [R223+0x2800] ;  /* 0x00280000dfb8783b */ /* 0x000fe60000000200 */
[C---:B-----5:R-:W-:Y:S01]  /*12e80*/  HMMA.16816.F32.BF16 R104, R136.reuse, R100, RZ ;  /* 0x000000648868723c */ /* 0x060fe200000418ff */
[C---:B------:R-:W-:Y:S01]  /*12e90*/  VIADD R49, R229.reuse, 0x2000 ;  /* 0x00002000e5317836 */ /* 0x040fe20000000000 */
[----:B------:R-:W-:Y:S04]  /*12ea0*/  LDSM.16.M88.4 R180, [R223+0x3000] ;  /* 0x00300000dfb4783b */ /* 0x000fe80000000200 */
[C---:B--2---:R-:W-:Y:S01]  /*12eb0*/  HMMA.16816.F32.BF16 R84, R136.reuse, R80, RZ ;  /* 0x000000508854723c */ /* 0x044fe200000418ff */
[----:B------:R-:W-:Y:S01]  /*12ec0*/  VIADD R228, R229, 0x2040 ;  /* 0x00002040e5e47836 */ /* 0x000fe20000000000 */
[----:B------:R-:W-:Y:S04]  /*12ed0*/  LDSM.16.M88.4 R176, [R223+0x3800] ;  /* 0x00380000dfb0783b */ /* 0x000fe80000000200 */
[C---:B------:R-:W-:Y:S01]  /*12ee0*/  HMMA.16816.F32.BF16 R76, R136.reuse, R72, RZ ;  /* 0x00000048884c723c */ /* 0x040fe200000418ff */
[----:B------:R-:W-:Y:S01]  /*12ef0*/  IMAD R2, R224, 0x2, R230 ;  /* 0x00000002e0027824 */ /* 0x000fe200078e02e6 */
[----:B------:R-:W-:Y:S01]  /*12f00*/  LOP3.LUT R3, R3, R33, RZ, 0xfc, !PT ;  /* 0x0000002103037212 */ /* 0x000fe200078efcff */
[----:B------:R-:W-:Y:S03]  /*12f10*/  LDSM.16.M88.4 R172, [R223+0x5000] ;  /* 0x00500000dfac783b */ /* 0x000fe60000000200 */
[C---:B------:R-:W-:Y:S01]  /*12f20*/  HMMA.16816.F32.BF16 R68, R136.reuse, R64, RZ ;  /* 0x000000408844723c */ /* 0x040fe200000418ff */
[----:B------:R-:W0:Y:S05]  /*12f30*/  LDGDEPBAR ;  /* 0x00000000000079af */ /* 0x000e2a0000000000 */
        /* <DEDUP_REMOVED lines=27> */
[----:B------:R-:W-:Y:S01]  /*130f0*/  HMMA.16816.F32.BF16 R116, R188, R130, R116 ;  /* 0x00000082bc74723c */ /* 0x000fe20000041874 */
[----:B------:R-:W2:Y:S01]  /*13100*/  LDSM.16.M88.4 R128, [R223+0x6800] ;  /* 0x00680000df80783b */ /* 0x000ea20000000200 */
[----:B------:R-:W-:-:S04]  /*13110*/  @P2 VIADD R228, R49, 0xffffffc0 ;  /* 0xffffffc031e42836 */ /* 0x000fc80000000000 */
[C---:B---3--:R-:W-:Y:S06]  /*13120*/  HMMA.16816.F32.BF16 R68, R188.reuse, R92, R68 ;  /* 0x0000005cbc44723c */ /* 0x048fec0000041844 */
[C---:B------:R-:W-:Y:S01]  /*13130*/  HMMA.16816.F32.BF16 R64, R188.reuse, R94, R64 ;  /* 0x0000005ebc40723c */ /* 0x040fe20000041840 */
[----:B------:R-:W3:Y:S05]  /*13140*/  LDSM.16.M88.4 R92, [R223+0x7800] ;  /* 0x00780000df5c783b */ /* 0x000eea0000000200 */
[C---:B------:R-:W-:Y:S06]  /*13150*/  HMMA.16816.F32.BF16 R76, R188.reuse, R124, R76 ;  /* 0x0000007cbc4c723c */ /* 0x040fec000004184c */
[C---:B-1----:R-:W-:Y:S06]  /*13160*/  HMMA.16816.F32.BF16 R28, R188.reuse, R88, R28 ;  /* 0x00000058bc1c723c */ /* 0x042fec000004181c */
[C---:B------:R-:W-:Y:S01]  /*13170*/  HMMA.16816.F32.BF16 R24, R188.reuse, R90, R24 ;  /* 0x0000005abc18723c */ /* 0x040fe20000041818 */
[----:B------:R-:W-:Y:S05]  /*13180*/  LDSM.16.M88.4 R88, [R2] ;  /* 0x000000000258783b */ /* 0x000fea0000000200 */
[C---:B--2---:R-:W-:Y:S06]  /*13190*/  HMMA.16816.F32.BF16 R20, R188.reuse, R128, R20 ;  /* 0x00000080bc14723c */ /* 0x044fec0000041814 */
[C---:B------:R-:W-:Y:S01]  /*131a0*/  HMMA.16816.F32.BF16 R16, R188.reuse, R130, R16 ;  /* 0x00000082bc10723c */ /* 0x040fe20000041810 */
[----:B------:R-:W1:Y:S05]  /*131b0*/  LDSM.16.M88.4 R128, [R228+0x800] ;  /* 0x00080000e480783b */ /* 0x000e6a0000000200 */
[C---:B------:R-:W-:Y:S01]  /*131c0*/  HMMA.16816.F32.BF16 R72, R188.reuse, R126, R72 ;  /* 0x0000007ebc48723c */ /* 0x040fe20000041848 */
[----:B------:R-:W2:Y:S05]  /*131d0*/  LDSM.16.M88.4 R124, [R223+0x7000] ;  /* 0x00700000df7c783b */ /* 0x000eaa0000000200 */
[C---:B------:R-:W-:Y:S06]  /*131e0*/  HMMA.16816.F32.BF16 R52, R188.reuse, R132, R52 ;  /* 0x00000084bc34723c */ /* 0x040fec0000041834 */
[C---:B------:R-:W-:Y:S01]  /*131f0*/  HMMA.16816.F32.BF16 R36, R188.reuse, R134, R36 ;  /* 0x00000086bc24723c */ /* 0x040fe20000041824 */
[----:B------:R-:W4:Y:S05]  /*13200*/  LDSM.16.M88.4 R132, [R228] ;  /* 0x00000000e484783b */ /* 0x000f2a0000000200 */
[C---:B------:R-:W-:Y:S06]  /*13210*/  HMMA.16816.F32.BF16 R112, R188.reuse, R184, R112 ;  /* 0x000000b8bc70723c */ /* 0x040fec0000041870 */
[----:B------:R-:W-:Y:S01]  /*13220*/  HMMA.16816.F32.BF16 R108, R188, R186, R108 ;  /* 0x000000babc6c723c */ /* 0x000fe2000004186c */
[----:B------:R-:W-:Y:S01]  /*13230*/  IMAD R227, R225, 0x2, R2 ;  /* 0x00000002e1e37824 */ /* 0x000fe200078e0202 */
[----:B------:R-:W-:Y:S01]  /*13240*/  LDSM.16.M88.4 R184, [R223+0x8000] ;  /* 0x00800000dfb8783b */ /* 0x000fe20000000200 */
[----:B------:R-:W-:-:S03]  /*13250*/  IMAD.IADD R204, R0, 0x1, R228 ;  /* 0x0000000100cc7824 */ /* 0x000fc600078e02e4 */
[C---:B---3--:R-:W-:Y:S02]  /*13260*/  HMMA.16816.F32.BF16 R4, R188.reuse, R92, R4 ;  /* 0x0000005cbc04723c */ /* 0x048fe40000041804 */
[----:B------:R-:W-:Y:S04]  /*13270*/  LDSM.16.M88.4 R192, [R204] ;  /* 0x00000000ccc0783b */ /* 0x000fe80000000200 */
[----:B------:R-:W-:Y:S01]  /*13280*/  HMMA.16816.F32.BF16 R96, R188, R94, R96 ;  /* 0x0000005ebc60723c */ /* 0x000fe20000041860 */
[----:B------:R-:W3:Y:S01]  /*13290*/  LDSM.16.M88.4 R92, [R227] ;  /* 0x00000000e35c783b */ /* 0x000ee20000000200 */
[----:B------:R-:W-:-:S04]  /*132a0*/  SHF.R.S32.HI R0, RZ, 0x1f, R46 ;  /* 0x0000001fff007819 */ /* 0x000fc8000001142e */
[----:B-1----:R-:W-:Y:S01]  /*132b0*/  HMMA.16816.F32.BF16 R112, R88, R128, R112 ;  /* 0x000000805870723c */ /* 0x002fe20000041870 */
[----:B------:R-:W-:-:S05]  /*132c0*/  LEA.HI R0, R0, R46, RZ, 0x2 ;  /* 0x0000002e00007211 */ /* 0x000fca00078f10ff */
[----:B------:R-:W-:Y:S01]  /*132d0*/  HMMA.16816.F32.BF16 R108, R88, R130, R108 ;  /* 0x00000082586c723c */ /* 0x000fe2000004186c */
[----:B------:R-:W1:Y:S01]  /*132e0*/  LDSM.16.M88.4 R128, [R204+0x800] ;  /* 0x00080000cc80783b */ /* 0x000e620000000200 */
[----:B------:R-:W-:-:S04]  /*132f0*/  SHF.R.S32.HI R0, RZ, 0x2, R0 ;  /* 0x00000002ff007819 */ /* 0x000fc80000011400 */
[C---:B--2---:R-:W-:Y:S06]  /*13300*/  HMMA.16816.F32.BF16 R12, R188.reuse, R124, R12 ;  /* 0x0000007cbc0c723c */ /* 0x044fec000004180c */
[----:B------:R-:W-:Y:S01]  /*13310*/  HMMA.16816.F32.BF16 R8, R188, R126, R8 ;  /* 0x0000007ebc08723c */ /* 0x000fe20000041808 */
[----:B------:R-:W2:Y:S01]  /*13320*/  LDSM.16.M88.4 R124, [R228+0x1000] ;  /* 0x00100000e47c783b */ /* 0x000ea20000000200 */
[----:B------:R-:W-:-:S04]  /*13330*/  IMAD R45, R45, 0x10, R0 ;  /* 0x000000102d2d7824 */ /* 0x000fc800078e0200 */
[----:B----4-:R-:W-:Y:S01]  /*13340*/  HMMA.16816.F32.BF16 R120, R88, R132, R120 ;  /* 0x000000845878723c */ /* 0x010fe20000041878 */
[----:B------:R-:W-:-:S05]  /*13350*/  IADD3 R45, R45, 0x1, R47 ;  /* 0x000000012d2d7810 */ /* 0x000fca0007ffe02f */
[----:B------:R-:W-:Y:S01]  /*13360*/  HMMA.16816.F32.BF16 R132, R88, R134, R116 ;  /* 0x000000865884723c */ /* 0x000fe20000041874 */
[----:B------:R-:W4:Y:S01]  /*13370*/  LDSM.16.M88.4 R116, [R228+0x1800] ;  /* 0x00180000e474783b */ /* 0x000f220000000200 */
[----:B------:R-:W-:Y:S01]  /*13380*/  IMAD.SHL.U32 R0, R44, 0x2, RZ ;  /* 0x000000022c007824 */ /* 0x000fe200078e00ff */
[----:B------:R-:W-:Y:S02]  /*13390*/  IADD3 R2, R48, R45, -R238 ;  /* 0x0000002d30027210 */ /* 0x000fe40007ffe8ee */
[----:B------:R-:W5:Y:S01]  /*133a0*/  LDSM.16.M88.4 R44, [R228+0x2000] ;  /* 0x00200000e42c783b */ /* 0x000f620000000200 */
[----:B------:R-:W-:Y:S01]  /*133b0*/  HMMA.16816.F32.BF16 R104, R188, R180, R104 ;  /* 0x000000b4bc68723c */ /* 0x000fe20000041868 */
[----:B------:R-:W-:-:S05]  /*133c0*/  LOP3.LUT R0, R0, 0x6, RZ, 0xc0, !PT ;  /* 0x0000000600007812 */ /* 0x000fca00078ec0ff */
[----:B------:R-:W-:Y:S01]  /*133d0*/  HMMA.16816.F32.BF16 R100, R188, R182, R100 ;  /* 0x000000b6bc64723c */ /* 0x000fe20000041864 */
[----:B------:R-:W-:Y:S01]  /*133e0*/  IMAD.IADD R0, R196, 0x1, R0 ;  /* 0x00000001c4007824 */ /* 0x000fe200078e0200 */
[----:B------:R-:W-:Y:S01]  /*133f0*/  LDSM.16.M88.4 R180, [R223+0x8800] ;  /* 0x00880000dfb4783b */ /* 0x000fe20000000200 */
[----:B------:R-:W-:-:S03]  /*13400*/  IMAD.IADD R34, R34, 0x1, R2 ;  /* 0x0000000122227824 */ /* 0x000fc600078e0202 */
[----:B------:R-:W-:Y:S01]  /*13410*/  HMMA.16816.F32.BF16 R84, R188, R176, R84 ;  /* 0x000000b0bc54723c */ /* 0x000fe20000041854 */
[----:B------:R-:W-:Y:S01]  /*13420*/  VIADD R49, R0, 0x1 ;  /* 0x0000000100317836 */ /* 0x000fe20000000000 */
[----:B------:R-:W-:-:S04]  /*13430*/  VIMNMX R166, R34, R48, PT ;  /* 0x0000003022a67248 */ /* 0x000fc80003fe0100 */
[----:B------:R-:W-:Y:S01]  /*13440*/  HMMA.16816.F32.BF16 R80, R188, R178, R80 ;  /* 0x000000b2bc50723c */ /* 0x000fe20000041850 */
[----:B------:R-:W-:-:S05]  /*13450*/  VIADDMNMX R167, R34, 0x8, R48, PT ;  /* 0x0000000822a77846 */ /* 0x000fca0003800130 */
[----:B---3--:R-:W-:Y:S01]  /*13460*/  HMMA.16816.F32.BF16 R120, R92, R192, R120 ;  /* 0x000000c05c78723c */ /* 0x008fe20000041878 */
[----:B------:R-:W-:-:S05]  /*13470*/  ISETP.GE.AND P0, PT, R49, R166, PT ;  /* 0x000000a63100720c */ /* 0x000fca0003f06270 */
[----:B------:R-:W-:Y:S01]  /*13480*/  HMMA.16816.F32.BF16 R132, R92, R194, R132 ;  /* 0x000000c25c84723c */ /* 0x000fe20000041884 */
[----:B------:R-:W-:-:S05]  /*13490*/  ISETP.GE.AND P5, PT, R49, R167, PT ;  /* 0x000000a73100720c */ /* 0x000fca0003fa6270 */
[----:B-1----:R-:W-:Y:S01]  /*134a0*/  HMMA.16816.F32.BF16 R112, R92, R128, R112 ;  /* 0x000000805c70723c */ /* 0x002fe20000041870 */
[----:B------:R-:W1:Y:S01]  /*134b0*/  LDSM.16.M88.4 R48, [R228+0x2800] ;  /* 0x00280000e430783b */ /* 0x000e620000000200 */
[----:B------:R-:W-:-:S04]  /*134c0*/  VIADD R2, R0, 0x8 ;  /* 0x0000000800027836 */ /* 0x000fc80000000000 */
[C---:B--2---:R-:W-:Y:S06]  /*134d0*/  HMMA.16816.F32.BF16 R104, R88.reuse, R124, R104 ;  /* 0x0000007c5868723c */ /* 0x044fec0000041868 */
[----:B------:R-:W-:Y:S01]  /*134e0*/  HMMA.16816.F32.BF16 R100, R88, R126, R100 ;  /* 0x0000007e5864723c */ /* 0x000fe20000041864 */
[----:B------:R-:W2:Y:S01]  /*134f0*/  LDSM.16.M88.4 R124, [R204+0x1000] ;  /* 0x00100000cc7c783b */ /* 0x000ea20000000200 */
[----:B------:R-:W-:Y:S01]  /*13500*/  VIADD R33, R0, 0x9 ;  /* 0x0000000900217836 */ /* 0x000fe20000000000 */
[CC--:B------:R-:W-:Y:S02]  /*13510*/  ISETP.GE.AND P2, PT, R2.reuse, R166.reuse, PT ;  /* 0x000000a60200720c */ /* 0x0c0fe40003f46270 */
[-C--:B------:R-:W-:Y:S01]  /*13520*/  ISETP.GE.AND P4, PT, R2, R167.reuse, PT ;  /* 0x000000a70200720c */ /* 0x080fe20003f86270 */
[----:B------:R-:W-:Y:S01]  /*13530*/  HMMA.16816.F32.BF16 R108, R92, R130, R108 ;  /* 0x000000825c6c723c */ /* 0x000fe2000004186c */
[C---:B------:R-:W-:Y:S01]  /*13540*/  VIADD R2, R0.reuse, 0x10 ;  /* 0x0000001000027836 */ /* 0x040fe20000000000 */
[C---:B------:R-:W-:Y:S01]  /*13550*/  ISETP.GE.AND P3, PT, R0.reuse, R167, PT ;  /* 0x000000a70000720c */ /* 0x040fe20003f66270 */
[----:B------:R-:W-:Y:S01]  /*13560*/  VIADD R34, R0, 0x11 ;  /* 0x0000001100227836 */ /* 0x000fe20000000000 */
[----:B------:R-:W-:Y:S01]  /*13570*/  ISETP.GE.AND P1, PT, R33, R166, PT ;  /* 0x000000a62100720c */ /* 0x000fe20003f26270 */
[----:B------:R-:W-:Y:S01]  /*13580*/  LDSM.16.M88.4 R128, [R228+0x3000] ;  /* 0x00300000e480783b */ /* 0x000fe20000000200 */
[----:B----4-:R-:W-:Y:S01]  /*13590*/  HMMA.16816.F32.BF16 R84, R88, R116, R84 ;  /* 0x000000745854723c */ /* 0x010fe20000041854 */
[----:B------:R-:W-:-:S02]  /*135a0*/  FSEL R122, R122, -INF , !P3 ;  /* 0xff8000007a7a7808 */ /* 0x000fc40005800000 */
[----:B------:R-:W-:Y:S01]  /*135b0*/  FSEL R121, R121, -INF , !P0 ;  /* 0xff80000079797808 */ /* 0x000fe20004000000 */
[----:B------:R-:W-:Y:S02]  /*135c0*/  LDSM.16.M88.4 R176, [R223+0x9000] ;  /* 0x00900000dfb0783b */ /* 0x000fe40000000200 */
[----:B------:R-:W-:Y:S02]  /*135d0*/  HMMA.16816.F32.BF16 R80, R88, R118, R80 ;  /* 0x000000765850723c */ /* 0x000fe40000041850 */
[----:B------:R-:W3:Y:S01]  /*135e0*/  LDSM.16.M88.4 R116, [R204+0x1800] ;  /* 0x00180000cc74783b */ /* 0x000ee20000000200 */
[C---:B------:R-:W-:Y:S02]  /*135f0*/  ISETP.GE.AND P3, PT, R2.reuse, R166, PT ;  /* 0x000000a60200720c */ /* 0x040fe40003f66270 */
[-C--:B------:R-:W-:Y:S02]  /*13600*/  ISETP.GE.AND P0, PT, R2, R167.reuse, PT ;  /* 0x000000a70200720c */ /* 0x080fe40003f06270 */
[----:B------:R-:W-:Y:S01]  /*13610*/  ISETP.GE.AND P6, PT, R33, R167, PT ;  /* 0x000000a72100720c */ /* 0x000fe20003fc6270 */
[----:B------:R-:W-:Y:S01]  /*13620*/  VIADD R33, R0, 0x18 ;  /* 0x0000001800217836 */ /* 0x000fe20000000000 */
[----:B------:R-:W-:-:S02]  /*13630*/  FSEL R2, R123, -INF , !P5 ;  /* 0xff8000007b027808 */ /* 0x000fc40006800000 */
[----:B------:R-:W-:Y:S01]  /*13640*/  FSEL R220, R132, -INF , !P2 ;  /* 0xff80000084dc7808 */ /* 0x000fe20005000000 */
[----:B-----5:R-:W-:Y:S01]  /*13650*/  HMMA.16816.F32.BF16 R76, R88, R44, R76 ;  /* 0x0000002c584c723c */ /* 0x020fe2000004184c */
[CC--:B------:R-:W-:Y:S02]  /*13660*/  ISETP.GE.AND P5, PT, R34.reuse, R166.reuse, PT ;  /* 0x000000a62200720c */ /* 0x0c0fe40003fa6270 */
[----:B------:R-:W-:Y:S02]  /*13670*/  ISETP.GE.AND P2, PT, R34, R167, PT ;  /* 0x000000a72200720c */ /* 0x000fe40003f46270 */
[----:B------:R-:W-:Y:S02]  /*13680*/  FSEL R34, R133, -INF , !P1 ;  /* 0xff80000085227808 */ /* 0x000fe40004800000 */
[----:B------:R-:W-:Y:S02]  /*13690*/  FSEL R44, R112, -INF , !P3 ;  /* 0xff800000702c7808 */ /* 0x000fe40005800000 */
[----:B------:R-:W-:Y:S01]  /*136a0*/  FSEL R221, R134, -INF , !P4 ;  /* 0xff80000086dd7808 */ /* 0x000fe20006000000 */
[----:B------:R-:W-:Y:S01]  /*136b0*/  STL [R1+0xc], R34 ;  /* 0x00000c2201007387 */ /* 0x000fe20000100800 */
[----:B------:R-:W-:-:S02]  /*136c0*/  ISETP.GE.AND P4, PT, R33, R166, PT ;  /* 0x000000a62100720c */ /* 0x000fc40003f86270 */
[-C--:B------:R-:W-:Y:S01]  /*136d0*/  ISETP.GE.AND P1, PT, R33, R167.reuse, PT ;  /* 0x000000a72100720c */ /* 0x080fe20003f26270 */
[C---:B------:R-:W-:Y:S01]  /*136e0*/  VIADD R33, R0.reuse, 0x19 ;  /* 0x0000001900217836 */ /* 0x040fe20000000000 */
[----:B------:R4:W-:Y:S01]  /*136f0*/  STL [R1+0x8], R44 ;  /* 0x0000082c01007387 */ /* 0x0009e20000100800 */
[----:B------:R-:W-:Y:S01]  /*13700*/  FSEL R222, R135, -INF , !P6 ;  /* 0xff80000087de7808 */ /* 0x000fe20007000000 */
[----:B------:R-:W-:Y:S02]  /*13710*/  HMMA.16816.F32.BF16 R72, R88, R46, R72 ;  /* 0x0000002e5848723c */ /* 0x000fe40000041848 */
[C---:B------:R-:W-:Y:S02]  /*13720*/  ISETP.GE.AND P6, PT, R33.reuse, R166, PT ;  /* 0x000000a62100720c */ /* 0x040fe40003fc6270 */
[----:B------:R-:W-:Y:S01]  /*13730*/  ISETP.GE.AND P3, PT, R33, R167, PT ;  /* 0x000000a72100720c */ /* 0x000fe20003f66270 */
[----:B------:R-:W-:Y:S01]  /*13740*/  VIADD R33, R0, 0x21 ;  /* 0x0000002100217836 */ /* 0x000fe20000000000 */
[----:B------:R-:W-:-:S02]  /*13750*/  FSEL R226, R114, -INF , !P0 ;  /* 0xff80000072e27808 */ /* 0x000fc40004000000 */
[----:B------:R-:W-:Y:S02]  /*13760*/  FSEL R114, R108, -INF , !P4 ;  /* 0xff8000006c727808 */ /* 0x000fe40006000000 */
[----:B------:R-:W-:Y:S01]  /*13770*/  ISETP.GE.AND P4, PT, R33, R167, PT ;  /* 0x000000a72100720c */ /* 0x000fe20003f86270 */
[----:B-1----:R-:W-:Y:S01]  /*13780*/  HMMA.16816.F32.BF16 R68, R88, R48, R68 ;  /* 0x000000305844723c */ /* 0x002fe20000041844 */
[----:B------:R-:W-:Y:S02]  /*13790*/  FSEL R108, R109, -INF , !P6 ;  /* 0xff8000006d6c7808 */ /* 0x000fe40007000000 */
[----:B----4-:R-:W-:Y:S02]  /*137a0*/  FSEL R44, R113, -INF , !P5 ;  /* 0xff800000712c7808 */ /* 0x010fe40006800000 */
[----:B------:R-:W-:-:S03]  /*137b0*/  FSEL R113, R115, -INF , !P2 ;  /* 0xff80000073717808 */ /* 0x000fc60005000000 */
[----:B------:R-:W-:Y:S01]  /*137c0*/  STL [R1+0x10], R44 ;  /* 0x0000102c01007387 */ /* 0x000fe20000100800 */
[----:B------:R-:W-:-:S03]  /*137d0*/  ISETP.GE.AND P2, PT, R33, R166, PT ;  /* 0x000000a62100720c */ /* 0x000fc60003f46270 */
[----:B------:R-:W1:Y:S01]  /*137e0*/  LDSM.16.M88.4 R44, [R204+0x2000] ;  /* 0x00200000cc2c783b */ /* 0x000e620000000200 */
[----:B------:R-:W-:Y:S02]  /*137f0*/  FSEL R33, R110, -INF , !P1 ;  /* 0xff8000006e217808 */ /* 0x000fe40004800000 */
[----:B------:R-:W-:Y:S01]  /*13800*/  FSEL R48, R111, -INF , !P3 ;  /* 0xff8000006f307808 */ /* 0x000fe20005800000 */
[----:B--2---:R-:W-:Y:S02]  /*13810*/  HMMA.16816.F32.BF16 R104, R92, R124, R104 ;  /* 0x0000007c5c68723c */ /* 0x004fe40000041868 */
[----:B------:R2:W-:Y:S04]  /*13820*/  STL [R1+0x1c], R33 ;  /* 0x00001c2101007387 */ /* 0x0005e80000100800 */
[----:B------:R-:W-:Y:S01]  /*13830*/  STL [R1+0x14], R108 ;  /* 0x0000146c01007387 */ /* 0x000fe20000100800 */
[----:B------:R-:W-:Y:S03]  /*13840*/  HMMA.16816.F32.BF16 R64, R88, R50, R64 ;  /* 0x000000325840723c */ /* 0x000fe60000041840 */
[----:B------:R-:W-:Y:S04]  /*13850*/  STL [R1+0x18], R48 ;  /* 0x0000183001007387 */ /* 0x000fe80000100800 */
[----:B------:R-:W4:Y:S01]  /*13860*/  LDSM.16.M88.4 R48, [R204+0x2800] ;  /* 0x00280000cc30783b */ /* 0x000f220000000200 */
[----:B------:R-:W-:Y:S01]  /*13870*/  HMMA.16816.F32.BF16 R100, R92, R126, R100 ;  /* 0x0000007e5c64723c */ /* 0x000fe20000041864 */
[----:B------:R-:W-:-:S02]  /*13880*/  VIADD R34, R0, 0x20 ;  /* 0x0000002000227836 */ /* 0x000fc40000000000 */
[----:B------:R-:W5:Y:S03]  /*13890*/  LDSM.16.M88.4 R108, [R228+0x3800] ;  /* 0x00380000e46c783b */ /* 0x000f660000000200 */
[C---:B---3--:R-:W-:Y:S01]  /*138a0*/  HMMA.16816.F32.BF16 R84, R92.reuse, R116, R84 ;  /* 0x000000745c54723c */ /* 0x048fe20000041854 */
[CC--:B------:R-:W-:Y:S02]  /*138b0*/  ISETP.GE.AND P0, PT, R34.reuse, R166.reuse, PT ;  /* 0x000000a62200720c */ /* 0x0c0fe40003f06270 */
[----:B------:R-:W-:Y:S01]  /*138c0*/  ISETP.GE.AND P5, PT, R34, R167, PT ;  /* 0x000000a72200720c */ /* 0x000fe20003fa6270 */
[C---:B------:R-:W-:Y:S02]  /*138d0*/  VIADD R34, R0.reuse, 0x28 ;  /* 0x0000002800227836 */ /* 0x040fe40000000000 */
[----:B--2---:R-:W-:Y:S01]  /*138e0*/  VIADD R33, R0, 0x29 ;  /* 0x0000002900217836 */ /* 0x004fe20000000000 */
[----:B------:R-:W-:Y:S01]  /*138f0*/  FSEL R126, R104, -INF , !P0 ;  /* 0xff800000687e7808 */ /* 0x000fe20004000000 */
[----:B------:R-:W-:Y:S01]  /*13900*/  HMMA.16816.F32.BF16 R80, R92, R118, R80 ;  /* 0x000000765c50723c */ /* 0x000fe20000041850 */
[----:B------:R-:W-:-:S02]  /*13910*/  ISETP.GE.AND P1, PT, R34, R166, PT ;  /* 0x000000a62200720c */ /* 0x000fc40003f26270 */
[-C--:B------:R-:W-:Y:S01]  /*13920*/  ISETP.GE.AND P6, PT, R34, R167.reuse, PT ;  /* 0x000000a72200720c */ /* 0x080fe20003fc6270 */
[C---:B------:R-:W-:Y:S01]  /*13930*/  VIADD R34, R0.reuse, 0x30 ;  /* 0x0000003000227836 */ /* 0x040fe20000000000 */
[C---:B------:R-:W-:Y:S02]  /*13940*/  ISETP.GE.AND P3, PT, R33.reuse, R166, PT ;  /* 0x000000a62100720c */ /* 0x040fe40003f66270 */
[----:B------:R-:W-:Y:S01]  /*13950*/  ISETP.GE.AND P0, PT, R33, R167, PT ;  /* 0x000000a72100720c */ /* 0x000fe20003f06270 */
[----:B------:R-:W-:Y:S01]  /*13960*/  VIADD R33, R0, 0x31 ;  /* 0x0000003100217836 */ /* 0x000fe20000000000 */
[----:B------:R-:W-:Y:S01]  /*13970*/  HMMA.16816.F32.BF16 R60, R188, R172, R60 ;  /* 0x000000acbc3c723c */ /* 0x000fe2000004183c */
[----:B------:R-:W-:Y:S02]  /*13980*/  FSEL R124, R106, -INF , !P5 ;  /* 0xff8000006a7c7808 */ /* 0x000fe40006800000 */
[----:B------:R-:W-:Y:S02]  /*13990*/  FSEL R127, R105, -INF , !P2 ;  /* 0xff800000697f7808 */ /* 0x000fe40005000000 */
[----:B------:R-:W-:Y:S01]  /*139a0*/  FSEL R123, R107, -INF , !P4 ;  /* 0xff8000006b7b7808 */ /* 0x000fe20006000000 */
[----:B-1----:R-:W-:Y:S01]  /*139b0*/  HMMA.16816.F32.BF16 R76, R92, R44, R76 ;  /* 0x0000002c5c4c723c */ /* 0x002fe2000004184c */
[----:B------:R-:W-:-:S02]  /*139c0*/  FSEL R132, R100, -INF , !P1 ;  /* 0xff80000064847808 */ /* 0x000fc40004800000 */
[CC--:B------:R-:W-:Y:S02]  /*139d0*/  ISETP.GE.AND P5, PT, R34.reuse, R166.reuse, PT ;  /* 0x000000a62200720c */ /* 0x0c0fe40003fa6270 */
[-C--:B------:R-:W-:Y:S02]  /*139e0*/  ISETP.GE.AND P2, PT, R34, R167.reuse, PT ;  /* 0x000000a72200720c */ /* 0x080fe40003f46270 */
[C---:B------:R-:W-:Y:S02]  /*139f0*/  ISETP.GE.AND P4, PT, R33.reuse, R166, PT ;  /* 0x000000a62100720c */ /* 0x040fe40003f86270 */
[----:B------:R-:W-:Y:S01]  /*13a00*/  ISETP.GE.AND P1, PT, R33, R167, PT ;  /* 0x000000a72100720c */ /* 0x000fe20003f26270 */
[----:B------:R-:W-:Y:S01]  /*13a10*/  HMMA.16816.F32.BF16 R56, R188, R174, R56 ;  /* 0x000000aebc38723c */ /* 0x000fe20000041838 */
[----:B------:R-:W-:Y:S02]  /*13a20*/  FSEL R112, R84, -INF , !P5 ;  /* 0xff80000054707808 */ /* 0x000fe40006800000 */
[----:B------:R-:W-:-:S02]  /*13a30*/  FSEL R118, R86, -INF , !P2 ;  /* 0xff80000056767808 */ /* 0x000fc40005000000 */
[----:B------:R-:W-:Y:S01]  /*13a40*/  FSEL R115, R85, -INF , !P4 ;  /* 0xff80000055737808 */ /* 0x000fe20006000000 */
[C---:B------:R-:W-:Y:S01]  /*13a50*/  HMMA.16816.F32.BF16 R72, R92.reuse, R46, R72 ;  /* 0x0000002e5c48723c */ /* 0x040fe20000041848 */
[----:B------:R-:W-:Y:S02]  /*13a60*/  FSEL R133, R87, -INF , !P1 ;  /* 0xff80000057857808 */ /* 0x000fe40004800000 */
[----:B------:R-:W-:Y:S01]  /*13a70*/  FSEL R100, R103, -INF , !P0 ;  /* 0xff80000067647808 */ /* 0x000fe20004000000 */
[----:B------:R-:W1:Y:S01]  /*13a80*/  LDSM.16.M88.4 R84, [R204+0x3000] ;  /* 0x00300000cc54783b */ /* 0x000e620000000200 */
[C---:B------:R-:W-:Y:S02]  /*13a90*/  VIADD R34, R0.reuse, 0x38 ;  /* 0x0000003800227836 */ /* 0x040fe40000000000 */
[----:B------:R-:W-:Y:S01]  /*13aa0*/  VIADD R33, R0, 0x39 ;  /* 0x0000003900217836 */ /* 0x000fe20000000000 */
[----:B------:R-:W-:Y:S01]  /*13ab0*/  FSEL R125, R102, -INF , !P6 ;  /* 0xff800000667d7808 */ /* 0x000fe20007000000 */
[----:B------:R-:W-:Y:S01]  /*13ac0*/  STL [R1+0x4], R100 ;  /* 0x0000046401007387 */ /* 0x000fe20000100800 */
[----:B------:R-:W-:Y:S01]  /*13ad0*/  FSEL R134, R101, -INF , !P3 ;  /* 0xff80000065867808 */ /* 0x000fe20005800000 */
[----:B----4-:R-:W-:Y:S01]  /*13ae0*/  HMMA.16816.F32.BF16 R68, R92, R48, R68 ;  /* 0x000000305c44723c */ /* 0x010fe20000041844 */
[CC--:B------:R-:W-:Y:S01]  /*13af0*/  ISETP.GE.AND P6, PT, R34.reuse, R166.reuse, PT ;  /* 0x000000a62200720c */ /* 0x0c0fe20003fc6270 */
[----:B------:R-:W2:Y:S01]  /*13b00*/  LDSM.16.M88.4 R100, [R228+0x4000] ;  /* 0x00400000e464783b */ /* 0x000ea20000000200 */
[-C--:B------:R-:W-:Y:S01]  /*13b10*/  ISETP.GE.AND P3, PT, R34, R167.reuse, PT ;  /* 0x000000a72200720c */ /* 0x080fe20003f66270 */
[C---:B------:R-:W-:Y:S01]  /*13b20*/  VIADD R34, R0.reuse, 0x40 ;  /* 0x0000004000227836 */ /* 0x040fe20000000000 */
[CC--:B------:R-:W-:Y:S01]  /*13b30*/  ISETP.GE.AND P0, PT, R33.reuse, R166.reuse, PT ;  /* 0x000000a62100720c */ /* 0x0c0fe20003f06270 */
[----:B------:R-:W3:Y:S01]  /*13b40*/  LDSM.16.M88.4 R44, [R228+0x4800] ;  /* 0x00480000e42c783b */ /* 0x000ee20000000200 */
[-C--:B------:R-:W-:Y:S01]  /*13b50*/  ISETP.GE.AND P5, PT, R33, R167.reuse, PT ;  /* 0x000000a72100720c */ /* 0x080fe20003fa6270 */
[----:B------:R-:W-:Y:S01]  /*13b60*/  VIADD R33, R0, 0x41 ;  /* 0x0000004100217836 */ /* 0x000fe20000000000 */
[----:B------:R-:W-:Y:S01]  /*13b70*/  FSEL R117, R80, -INF , !P6 ;  /* 0xff80000050757808 */ /* 0x000fe20007000000 */
[----:B------:R-:W-:Y:S01]  /*13b80*/  HMMA.16816.F32.BF16 R60, R88, R128, R60 ;  /* 0x00000080583c723c */ /* 0x000fe2000004183c */
[CC--:B------:R-:W-:Y:S01]  /*13b90*/  ISETP.GE.AND P2, PT, R34.reuse, R166.reuse, PT ;  /* 0x000000a62200720c */ /* 0x0c0fe20003f46270 */
[----:B------:R-:W-:Y:S01]  /*13ba0*/  LDSM.16.M88.4 R172, [R223+0x9800] ;  /* 0x00980000dfac783b */ /* 0x000fe20000000200 */
        /* <DEDUP_REMOVED lines=9> */
[----:B------:R-:W-:Y:S01]  /*13c40*/  FSEL R119, R82, -INF , !P3 ;  /* 0xff80000052777808 */ /* 0x000fe20005800000 */
[----:B------:R-:W4:Y:S01]  /*13c50*/  LDSM.16.M88.4 R76, [R204+0x3800] ;  /* 0x00380000cc4c783b */ /* 0x000f220000000200 */
        /* <DEDUP_REMOVED lines=8> */
[----:B------:R-:W-:Y:S01]  /*13ce0*/  HMMA.16816.F32.BF16 R56, R88, R130, R56 ;  /* 0x000000825838723c */ /* 0x000fe20000041838 */
[----:B------:R-:W-:-:S02]  /*13cf0*/  FSEL R245, R72, -INF , !P3 ;  /* 0xff80000048f57808 */ /* 0x000fc40005800000 */
        /* <DEDUP_REMOVED lines=8> */
[----:B------:R-:W4:Y:S01]  /*13d80*/  LDSM.16.M88.4 R68, [R204+0x4000] ;  /* 0x00400000cc44783b */ /* 0x000f220000000200 */
[----:B------:R-:W-:Y:S03]  /*13d90*/  HMMA.16816.F32.BF16 R64, R92, R50, R64 ;  /* 0x000000325c40723c */ /* 0x000fe60000041840 */
[----:B------:R-:W4:Y:S03]  /*13da0*/  LDSM.16.M88.4 R48, [R228+0x5000] ;  /* 0x00500000e430783b */ /* 0x000f260000000200 */
[C---:B-----5:R-:W-:Y:S06]  /*13db0*/  HMMA.16816.F32.BF16 R52, R88.reuse, R108, R52 ;  /* 0x0000006c5834723c */ /* 0x060fec0000041834 */
[----:B------:R-:W-:Y:S06]  /*13dc0*/  HMMA.16816.F32.BF16 R36, R88, R110, R36 ;  /* 0x0000006e5824723c */ /* 0x000fec0000041824 */
[----:B-1----:R-:W-:Y:S01]  /*13dd0*/  HMMA.16816.F32.BF16 R60, R92, R84, R60 ;  /* 0x000000545c3c723c */ /* 0x002fe2000004183c */
[----:B------:R-:W-:-:S02]  /*13de0*/  VIADD R34, R0, 0x58 ;  /* 0x0000005800227836 */ /* 0x000fc40000000000 */
[----:B------:R-:W-:-:S03]  /*13df0*/  VIADD R33, R0, 0x59 ;  /* 0x0000005900217836 */ /* 0x000fc60000000000 */
[----:B------:R-:W-:Y:S06]  /*13e00*/  HMMA.16816.F32.BF16 R56, R92, R86, R56 ;  /* 0x000000565c38723c */ /* 0x000fec0000041838 */
[----:B--2---:R-:W-:Y:S01]  /*13e10*/  HMMA.16816.F32.BF16 R28, R88, R100, R28 ;  /* 0x00000064581c723c */ /* 0x004fe2000004181c */
[----:B------:R-:W-:-:S05]  /*13e20*/  FSEL R106, R74, -INF , !P0 ;  /* 0xff8000004a6a7808 */ /* 0x000fca0004000000 */
[----:B---3--:R-:W-:Y:S01]  /*13e30*/  HMMA.16816.F32.BF16 R20, R88, R44, R20 ;  /* 0x0000002c5814723c */ /* 0x008fe20000041814 */
[----:B------:R-:W-:-:S05]  /*13e40*/  FSEL R248, R73, -INF , !P5 ;  /* 0xff80000049f87808 */ /* 0x000fca0006800000 */
[----:B------:R-:W-:Y:S01]  /*13e50*/  HMMA.16816.F32.BF16 R16, R88, R46, R16 ;  /* 0x0000002e5810723c */ /* 0x000fe20000041810 */
[----:B------:R-:W1:Y:S01]  /*13e60*/  LDSM.16.M88.4 R44, [R204+0x4800] ;  /* 0x00480000cc2c783b */ /* 0x000e620000000200 */
        /* <DEDUP_REMOVED lines=11> */
[----:B----4-:R-:W-:Y:S01]  /*13f20*/  HMMA.16816.F32.BF16 R64, R92, R76, R52 ;  /* 0x0000004c5c40723c */ /* 0x010fe20000041834 */
[CC--:B------:R-:W-:Y:S01]  /*13f30*/  ISETP.GE.AND P1, PT, R34.reuse, R166.reuse, PT ;  /* 0x000000a62200720c */ /* 0x0c0fe20003f26270 */
[----:B------:R-:W2:Y:S01]  /*13f40*/  LDSM.16.M88.4 R52, [R228+0x5800] ;  /* 0x00580000e434783b */ /* 0x000ea20000000200 */
[----:B------:R-:W-:Y:S01]  /*13f50*/  ISETP.GE.AND P6, PT, R34, R167, PT ;  /* 0x000000a72200720c */ /* 0x000fe20003fc6270 */
[----:B------:R-:W-:Y:S01]  /*13f60*/  VIADD R34, R0, 0x68 ;  /* 0x0000006800227836 */ /* 0x000fe20000000000 */
[----:B------:R-:W-:-:S02]  /*13f70*/  ISETP.GE.AND P3, PT, R33, R166, PT ;  /* 0x000000a62100720c */ /* 0x000fc40003f66270 */
[-C--:B------:R-:W-:Y:S01]  /*13f80*/  ISETP.GE.AND P0, PT, R33, R167.reuse, PT ;  /* 0x000000a72100720c */ /* 0x080fe20003f06270 */
[----:B------:R-:W-:Y:S01]  /*13f90*/  VIADD R33, R0, 0x69 ;  /* 0x0000006900217836 */ /* 0x000fe20000000000 */
[----:B------:R-:W-:Y:S01]  /*13fa0*/  HMMA.16816.F32.BF16 R24, R88, R102, R24 ;  /* 0x000000665818723c */ /* 0x000fe20000041818 */
[C---:B------:R-:W-:Y:S02]  /*13fb0*/  ISETP.GE.AND P5, PT, R34.reuse, R166, PT ;  /* 0x000000a62200720c */ /* 0x040fe40003fa6270 */
[----:B------:R-:W-:-:S03]  /*13fc0*/  ISETP.GE.AND P2, PT, R34, R167, PT ;  /* 0x000000a72200720c */ /* 0x000fc60003f46270 */
[----:B------:R-:W-:Y:S01]  /*13fd0*/  HMMA.16816.F32.BF16 R160, R188, R186, R160 ;  /* 0x000000babca0723c */ /* 0x000fe200000418a0 */
[----:B------:R-:W-:-:S05]  /*13fe0*/  ISETP.GE.AND P4, PT, R33, R166, PT ;  /* 0x000000a62100720c */ /* 0x000fca0003f86270 */
[----:B------:R-:W-:Y:S01]  /*13ff0*/  HMMA.16816.F32.BF16 R36, R92, R78, R36 ;  /* 0x0000004e5c24723c */ /* 0x000fe20000041824 */
[----:B------:R-:W-:Y:S02]  /*14000*/  FSEL R187, R60, -INF , !P1 ;  /* 0xff8000003cbb7808 */ /* 0x000fe40004800000 */
[----:B------:R-:W-:Y:S02]  /*14010*/  ISETP.GE.AND P1, PT, R33, R167, PT ;  /* 0x000000a72100720c */ /* 0x000fe40003f26270 */
[----:B------:R-:W-:Y:S01]  /*14020*/  FSEL R200, R58, -INF , !P2 ;  /* 0xff8000003ac87808 */ /* 0x000fe20005000000 */
[----:B------:R-:W-:Y:S01]  /*14030*/  HMMA.16816.F32.BF16 R168, R188, R184, R168 ;  /* 0x000000b8bca8723c */ /* 0x000fe200000418a8 */
[----:B------:R-:W-:Y:S02]  /*14040*/  FSEL R192, R57, -INF , !P4 ;  /* 0xff80000039c07808 */ /* 0x000fe40006000000 */
[----:B------:R-:W-:-:S03]  /*14050*/  FSEL R193, R59, -INF , !P1 ;  /* 0xff8000003bc17808 */ /* 0x000fc60004800000 */
[----:B------:R-:W-:Y:S01]  /*14060*/  HMMA.16816.F32.BF16 R156, R188, R180, R156 ;  /* 0x000000b4bc9c723c */ /* 0x000fe2000004189c */
[----:B------:R-:W-:-:S05]  /*14070*/  VIADD R34, R0, 0x70 ;  /* 0x0000007000227836 */ /* 0x000fca0000000000 */
[----:B------:R-:W-:Y:S01]  /*14080*/  HMMA.16816.F32.BF16 R152, R188, R182, R152 ;  /* 0x000000b6bc98723c */ /* 0x000fe20000041898 */
[----:B------:R-:W-:-:S05]  /*14090*/  VIADD R33, R0, 0x71 ;  /* 0x0000007100217836 */ /* 0x000fca0000000000 */
[C---:B------:R-:W-:Y:S06]  /*140a0*/  HMMA.16816.F32.BF16 R148, R188.reuse, R176, R148 ;  /* 0x000000b0bc94723c */ /* 0x040fec0000041894 */
[C---:B------:R-:W-:Y:S06]  /*140b0*/  HMMA.16816.F32.BF16 R144, R188.reuse, R178, R144 ;  /* 0x000000b2bc90723c */ /* 0x040fec0000041890 */
[C---:B------:R-:W-:Y:S06]  /*140c0*/  HMMA.16816.F32.BF16 R140, R188.reuse, R172, R140 ;  /* 0x000000acbc8c723c */ /* 0x040fec000004188c */
[----:B------:R-:W-:Y:S07]  /*140d0*/  HMMA.16816.F32.BF16 R136, R188, R174, R136 ;  /* 0x000000aebc88723c */ /* 0x000fee0000041888 */
[----:B------:R-:W-:-:S02]  /*140e0*/  FSEL R189, R56, -INF , !P5 ;  /* 0xff80000038bd7808 */ /* 0x000fc40006800000 */
[----:B------:R-:W-:Y:S01]  /*140f0*/  HMMA.16816.F32.BF16 R56, R92, R68, R28 ;  /* 0x000000445c38723c */ /* 0x000fe2000004181c */
[----:B------:R-:W3:Y:S01]  /*14100*/  LDSM.16.M88.4 R28, [R204+0x5000] ;  /* 0x00500000cc1c783b */ /* 0x000ee20000000200 */
[----:B------:R-:W-:Y:S02]  /*14110*/  FSEL R201, R62, -INF , !P6 ;  /* 0xff8000003ec97808 */ /* 0x000fe40007000000 */
[----:B------:R-:W-:Y:S02]  /*14120*/  FSEL R190, R61, -INF , !P3 ;  /* 0xff8000003dbe7808 */ /* 0x000fe40005800000 */
[----:B------:R-:W-:Y:S01]  /*14130*/  HMMA.16816.F32.BF16 R12, R88, R48, R12 ;  /* 0x00000030580c723c */ /* 0x000fe2000004180c */
[----:B------:R-:W-:Y:S02]  /*14140*/  FSEL R198, R63, -INF , !P0 ;  /* 0xff8000003fc67808 */ /* 0x000fe40004000000 */
[----:B------:R-:W-:-:S03]  /*14150*/  ISETP.GE.AND P6, PT, R34, R166, PT ;  /* 0x000000a62200720c */ /* 0x000fc60003fc6270 */
[----:B------:R-:W-:Y:S01]  /*14160*/  HMMA.16816.F32.BF16 R8, R88, R50, R8 ;  /* 0x000000325808723c */ /* 0x000fe20000041808 */
[----:B------:R-:W4:Y:S01]  /*14170*/  LDSM.16.M88.4 R48, [R228+0x6000] ;  /* 0x00600000e430783b */ /* 0x000f220000000200 */
[-C--:B------:R-:W-:Y:S01]  /*14180*/  ISETP.GE.AND P3, PT, R34, R167.reuse, PT ;  /* 0x000000a72200720c */ /* 0x080fe20003f66270 */
[C---:B------:R-:W-:Y:S01]  /*14190*/  VIADD R34, R0.reuse, 0x78 ;  /* 0x0000007800227836 */ /* 0x040fe20000000000 */
[CC--:B------:R-:W-:Y:S02]  /*141a0*/  ISETP.GE.AND P0, PT, R33.reuse, R166.reuse, PT ;  /* 0x000000a62100720c */ /* 0x0c0fe40003f06270 */
[----:B------:R-:W-:Y:S01]  /*141b0*/  ISETP.GE.AND P5, PT, R33, R167, PT ;  /* 0x000000a72100720c */ /* 0x000fe20003fa6270 */
[----:B------:R-:W-:Y:S01]  /*141c0*/  VIADD R33, R0, 0x79 ;  /* 0x0000007900217836 */ /* 0x000fe20000000000 */
[----:B------:R-:W-:Y:S02]  /*141d0*/  FSEL R182, R64, -INF , !P6 ;  /* 0xff80000040b67808 */ /* 0x000fe40007000000 */
[----:B------:R-:W-:-:S02]  /*141e0*/  ISETP.GE.AND P2, PT, R34, R166, PT ;  /* 0x000000a62200720c */ /* 0x000fc40003f46270 */
[-C--:B------:R-:W-:Y:S02]  /*141f0*/  ISETP.GE.AND P4, PT, R34, R167.reuse, PT ;  /* 0x000000a72200720c */ /* 0x080fe40003f86270 */
[C---:B------:R-:W-:Y:S02]  /*14200*/  ISETP.GE.AND P1, PT, R33.reuse, R166, PT ;  /* 0x000000a62100720c */ /* 0x040fe40003f26270 */
[----:B------:R-:W-:Y:S01]  /*14210*/  ISETP.GE.AND P6, PT, R33, R167, PT ;  /* 0x000000a72100720c */ /* 0x000fe20003fc6270 */
[----:B------:R-:W-:Y:S01]  /*14220*/  HMMA.16816.F32.BF16 R24, R92, R70, R24 ;  /* 0x000000465c18723c */ /* 0x000fe20000041818 */
[----:B------:R-:W-:Y:S02]  /*14230*/  FSEL R181, R36, -INF , !P2 ;  /* 0xff80000024b57808 */ /* 0x000fe40005000000 */
[----:B------:R-:W-:Y:S02]  /*14240*/  FSEL R191, R38, -INF , !P4 ;  /* 0xff80000026bf7808 */ /* 0x000fe40006000000 */
[----:B------:R-:W-:-:S02]  /*14250*/  FSEL R183, R37, -INF , !P1 ;  /* 0xff80000025b77808 */ /* 0x000fc40004800000 */
[----:B------:R-:W-:Y:S02]  /*14260*/  FSEL R185, R39, -INF , !P6 ;  /* 0xff80000027b97808 */ /* 0x000fe40007000000 */
[C---:B-1----:R-:W-:Y:S01]  /*14270*/  HMMA.16816.F32.BF16 R36, R92.reuse, R44, R20 ;  /* 0x0000002c5c24723c */ /* 0x042fe20000041814 */
[----:B------:R-:W1:Y:S01]  /*14280*/  LDSM.16.M88.4 R20, [R204+0x5800] ;  /* 0x00580000cc14783b */ /* 0x000e620000000200 */
[----:B------:R-:W-:Y:S01]  /*14290*/  VIADD R34, R0, 0x80 ;  /* 0x0000008000227836 */ /* 0x000fe20000000000 */
[----:B------:R-:W-:Y:S02]  /*142a0*/  FSEL R186, R66, -INF , !P3 ;  /* 0xff80000042ba7808 */ /* 0x000fe40005800000 */
[----:B------:R-:W-:Y:S01]  /*142b0*/  FSEL R184, R65, -INF , !P0 ;  /* 0xff80000041b87808 */ /* 0x000fe20004000000 */
[----:B------:R-:W-:Y:S01]  /*142c0*/  HMMA.16816.F32.BF16 R44, R92, R46, R16 ;  /* 0x0000002e5c2c723c */ /* 0x000fe20000041810 */
[----:B------:R-:W-:Y:S01]  /*142d0*/  ISETP.GE.AND P3, PT, R34, R166, PT ;  /* 0x000000a62200720c */ /* 0x000fe20003f66270 */
[----:B------:R-:W-:Y:S01]  /*142e0*/  VIADD R33, R0, 0x81 ;  /* 0x0000008100217836 */ /* 0x000fe20000000000 */
[----:B------:R-:W-:Y:S01]  /*142f0*/  ISETP.GE.AND P0, PT, R34, R167, PT ;  /* 0x000000a72200720c */ /* 0x000fe20003f06270 */
[----:B------:R-:W-:Y:S01]  /*14300*/  VIADD R34, R0, 0x88 ;  /* 0x0000008800227836 */ /* 0x000fe20000000000 */
[----:B------:R-:W-:Y:S01]  /*14310*/  LDSM.16.M88.4 R16, [R228+0x6800] ;  /* 0x00680000e410783b */ /* 0x000fe20000000200 */
[----:B--2---:R-:W-:Y:S01]  /*14320*/  HMMA.16816.F32.BF16 R4, R88, R52, R4 ;  /* 0x000000345804723c */ /* 0x004fe20000041804 */
[----:B------:R-:W-:-:S05]  /*14330*/  FSEL R188, R67, -INF , !P5 ;  /* 0xff80000043bc7808 */ /* 0x000fca0006800000 */
[----:B------:R-:W-:Y:S01]  /*14340*/  HMMA.16816.F32.BF16 R96, R88, R54, R96 ;  /* 0x000000365860723c */ /* 0x000fe20000041860 */
[----:B------:R-:W2:Y:S01]  /*14350*/  LDSM.16.M88.4 R52, [R204+0x6000] ;  /* 0x00600000cc34783b */ /* 0x000ea20000000200 */
        /* <DEDUP_REMOVED lines=8> */
[----:B------:R-:W-:Y:S01]  /*143e0*/  FSEL R175, R24, -INF , !P4 ;  /* 0xff80000018af7808 */ /* 0x000fe20006000000 */
[----:B------:R-:W-:Y:S01]  /*143f0*/  VIADD R24, R0, 0x99 ;  /* 0x0000009900187836 */ /* 0x000fe20000000000 */
[C---:B------:R-:W-:Y:S01]  /*14400*/  ISETP.GE.AND P3, PT, R33.reuse, R167, PT ;  /* 0x000000a72100720c */ /* 0x040fe20003f66270 */
[----:B---3--:R-:W-:Y:S01]  /*14410*/  HMMA.16816.F32.BF16 R12, R92, R28, R12 ;  /* 0x0000001c5c0c723c */ /* 0x008fe2000004180c */
[-C--:B------:R-:W-:Y:S02]  /*14420*/  ISETP.GE.AND P0, PT, R34, R166.reuse, PT ;  /* 0x000000a62200720c */ /* 0x080fe40003f06270 */
[----:B------:R-:W-:Y:S01]  /*14430*/  ISETP.GE.AND P6, PT, R33, R166, PT ;  /* 0x000000a62100720c */ /* 0x000fe20003fc6270 */
[----:B------:R-:W-:Y:S01]  /*14440*/  VIADD R33, R0, 0x91 ;  /* 0x0000009100217836 */ /* 0x000fe20000000000 */
[----:B------:R-:W-:-:S02]  /*14450*/  FSEL R173, R27, -INF , !P3 ;  /* 0xff8000001bad7808 */ /* 0x000fc40005800000 */
[----:B------:R-:W-:Y:S02]  /*14460*/  FSEL R172, R36, -INF , !P0 ;  /* 0xff80000024ac7808 */ /* 0x000fe40004000000 */
[----:B------:R-:W-:Y:S02]  /*14470*/  FSEL R178, R26, -INF , !P1 ;  /* 0xff8000001ab27808 */ /* 0x000fe40004800000 */
[----:B------:R-:W-:Y:S02]  /*14480*/  FSEL R174, R25, -INF , !P6 ;  /* 0xff80000019ae7808 */ /* 0x000fe40007000000 */
[C---:B------:R-:W-:Y:S02]  /*14490*/  ISETP.GE.AND P3, PT, R24.reuse, R166, PT ;  /* 0x000000a61800720c */ /* 0x040fe40003f66270 */
[----:B------:R-:W-:Y:S01]  /*144a0*/  ISETP.GE.AND P0, PT, R24, R167, PT ;  /* 0x000000a71800720c */ /* 0x000fe20003f06270 */
[----:B------:R-:W-:Y:S01]  /*144b0*/  VIADD R28, R0, 0xa0 ;  /* 0x000000a0001c7836 */ /* 0x000fe20000000000 */
[----:B------:R-:W-:Y:S01]  /*144c0*/  FSEL R176, R57, -INF , !P5 ;  /* 0xff80000039b07808 */ /* 0x000fe20006800000 */
[----:B----4-:R-:W-:Y:S01]  /*144d0*/  HMMA.16816.F32.BF16 R24, R88, R48, R168 ;  /* 0x000000305818723c */ /* 0x010fe200000418a8 */
[----:B------:R-:W-:-:S02]  /*144e0*/  FSEL R179, R59, -INF , !P2 ;  /* 0xff8000003bb37808 */ /* 0x000fc40005000000 */
[-C--:B------:R-:W-:Y:S02]  /*144f0*/  ISETP.GE.AND P5, PT, R34, R167.reuse, PT ;  /* 0x000000a72200720c */ /* 0x080fe40003fa6270 */
[-C--:B------:R-:W-:Y:S02]  /*14500*/  ISETP.GE.AND P2, PT, R33, R166.reuse, PT ;  /* 0x000000a62100720c */ /* 0x080fe40003f46270 */
[----:B------:R-:W-:Y:S02]  /*14510*/  FSEL R171, R38, -INF , !P5 ;  /* 0xff80000026ab7808 */ /* 0x000fe40006800000 */
[----:B------:R-:W-:Y:S02]  /*14520*/  FSEL R169, R37, -INF , !P2 ;  /* 0xff80000025a97808 */ /* 0x000fe40005000000 */
[C---:B------:R-:W-:Y:S02]  /*14530*/  ISETP.GE.AND P5, PT, R28.reuse, R166, PT ;  /* 0x000000a61c00720c */ /* 0x040fe40003fa6270 */
[----:B------:R-:W-:-:S02]  /*14540*/  ISETP.GE.AND P2, PT, R28, R167, PT ;  /* 0x000000a71c00720c */ /* 0x000fc40003f46270 */
[C---:B------:R-:W-:Y:S01]  /*14550*/  HMMA.16816.F32.BF16 R28, R92.reuse, R30, R8 ;  /* 0x0000001e5c1c723c */ /* 0x040fe20000041808 */
[C---:B------:R-:W-:Y:S01]  /*14560*/  VIADD R34, R0.reuse, 0x98 ;  /* 0x0000009800227836 */ /* 0x040fe20000000000 */
[-C--:B------:R-:W-:Y:S01]  /*14570*/  ISETP.GE.AND P4, PT, R33, R167.reuse, PT ;  /* 0x000000a72100720c */ /* 0x080fe20003f86270 */
[----:B------:R-:W-:Y:S01]  /*14580*/  VIADD R33, R0, 0xa1 ;  /* 0x000000a100217836 */ /* 0x000fe20000000000 */
[----:B------:R-:W3:Y:S02]  /*14590*/  LDSM.16.M88.4 R8, [R228+0x7000] ;  /* 0x00700000e408783b */ /* 0x000ee40000000200 */
[C---:B-1----:R-:W-:Y:S01]  /*145a0*/  HMMA.16816.F32.BF16 R4, R92.reuse, R20, R4 ;  /* 0x000000145c04723c */ /* 0x042fe20000041804 */
[CC--:B------:R-:W-:Y:S02]  /*145b0*/  ISETP.GE.AND P1, PT, R34.reuse, R166.reuse, PT ;  /* 0x000000a62200720c */ /* 0x0c0fe40003f26270 */
[----:B------:R-:W-:Y:S02]  /*145c0*/  ISETP.GE.AND P6, PT, R34, R167, PT ;  /* 0x000000a72200720c */ /* 0x000fe40003fc6270 */
[----:B------:R-:W-:Y:S01]  /*145d0*/  FSEL R170, R39, -INF , !P4 ;  /* 0xff80000027aa7808 */ /* 0x000fe20006000000 */
[----:B------:R-:W-:Y:S01]  /*145e0*/  HMMA.16816.F32.BF16 R96, R92, R22, R96 ;  /* 0x000000165c60723c */ /* 0x000fe20000041860 */
[----:B------:R-:W-:Y:S01]  /*145f0*/  FSEL R129, R12, -INF , !P5 ;  /* 0xff8000000c817808 */ /* 0x000fe20006800000 */
[----:B------:R-:W-:Y:S01]  /*14600*/  VIADD R12, R0, 0xb0 ;  /* 0x000000b0000c7836 */ /* 0x000fe20000000000 */
[----:B------:R-:W-:-:S02]  /*14610*/  ISETP.GE.AND P4, PT, R33, R166, PT ;  /* 0x000000a62100720c */ /* 0x000fc40003f86270 */
[----:B------:R-:W-:Y:S01]  /*14620*/  FSEL R168, R44, -INF , !P1 ;  /* 0xff8000002ca87808 */ /* 0x000fe20004800000 */
[----:B------:R-:W-:Y:S01]  /*14630*/  HMMA.16816.F32.BF16 R48, R88, R50, R160 ;  /* 0x000000325830723c */ /* 0x000fe200000418a0 */
[----:B------:R-:W-:Y:S01]  /*14640*/  ISETP.GE.AND P1, PT, R33, R167, PT ;  /* 0x000000a72100720c */ /* 0x000fe20003f26270 */
[C---:B------:R-:W-:Y:S01]  /*14650*/  VIADD R34, R0.reuse, 0xa8 ;  /* 0x000000a800227836 */ /* 0x040fe20000000000 */
[----:B------:R-:W-:Y:S01]  /*14660*/  FSEL R128, R13, -INF , !P4 ;  /* 0xff8000000d807808 */ /* 0x000fe20006000000 */
[----:B------:R-:W-:Y:S01]  /*14670*/  VIADD R33, R0, 0xa9 ;  /* 0x000000a900217836 */ /* 0x000fe20000000000 */
[----:B------:R-:W-:Y:S02]  /*14680*/  LDSM.16.M88.4 R36, [R204+0x6800] ;  /* 0x00680000cc24783b */ /* 0x000fe40000000200 */
[----:B------:R-:W-:Y:S02]  /*14690*/  FSEL R162, R46, -INF , !P6 ;  /* 0xff8000002ea27808 */ /* 0x000fe40007000000 */
[----:B------:R-:W-:-:S02]  /*146a0*/  FSEL R161, R45, -INF , !P3 ;  /* 0xff8000002da17808 */ /* 0x000fc40005800000 */
[----:B------:R-:W-:Y:S01]  /*146b0*/  FSEL R160, R47, -INF , !P0 ;  /* 0xff8000002fa07808 */ /* 0x000fe20004000000 */
[----:B--2---:R-:W-:Y:S01]  /*146c0*/  HMMA.16816.F32.BF16 R24, R92, R52, R24 ;  /* 0x000000345c18723c */ /* 0x004fe20000041818 */
[----:B------:R-:W-:-:S05]  /*146d0*/  ISETP.GE.AND P4, PT, R12, R167, PT ;  /* 0x000000a70c00720c */ /* 0x000fca0003f86270 */
[----:B------:R-:W-:Y:S01]  /*146e0*/  HMMA.16816.F32.BF16 R44, R88, R16, R156 ;  /* 0x00000010582c723c */ /* 0x000fe2000004189c */
[----:B------:R-:W-:-:S06]  /*146f0*/  ISETP.GE.AND P6, PT, R34, R166, PT ;  /* 0x000000a62200720c */ /* 0x000fcc0003fc6270 */
[----:B------:R-:W-:Y:S02]  /*14700*/  FSEL R157, R14, -INF , !P2 ;  /* 0xff8000000e9d7808 */ /* 0x000fe40005000000 */
[-C--:B------:R-:W-:Y:S02]  /*14710*/  ISETP.GE.AND P2, PT, R12, R166.reuse, PT ;  /* 0x000000a60c00720c */ /* 0x080fe40003f46270 */
[----:B------:R-:W-:Y:S01]  /*14720*/  FSEL R156, R15, -INF , !P1 ;  /* 0xff8000000f9c7808 */ /* 0x000fe20004800000 */
[----:B------:R-:W-:Y:S01]  /*14730*/  VIADD R16, R0, 0xb1 ;  /* 0x000000b100107836 */ /* 0x000fe20000000000 */
[----:B------:R-:W1:Y:S01]  /*14740*/  LDSM.16.M88.4 R12, [R228+0x7800] ;  /* 0x00780000e40c783b */ /* 0x000e620000000200 */
[CC--:B------:R-:W-:Y:S02]  /*14750*/  ISETP.GE.AND P0, PT, R33.reuse, R166.reuse, PT ;  /* 0x000000a62100720c */ /* 0x0c0fe40003f06270 */
[----:B------:R-:W-:Y:S02]  /*14760*/  ISETP.GE.AND P5, PT, R33, R167, PT ;  /* 0x000000a72100720c */ /* 0x000fe40003fa6270 */
[----:B------:R-:W-:Y:S01]  /*14770*/  FSEL R33, R28, -INF , !P6 ;  /* 0xff8000001c217808 */ /* 0x000fe20007000000 */
[----:B------:R-:W-:Y:S01]  /*14780*/  VIADD R17, R0, 0xb8 ;  /* 0x000000b800117836 */ /* 0x000fe20000000000 */
[----:B------:R-:W-:-:S02]  /*14790*/  ISETP.GE.AND P1, PT, R16, R166, PT ;  /* 0x000000a61000720c */ /* 0x000fc40003f26270 */
[-C--:B------:R-:W-:Y:S01]  /*147a0*/  ISETP.GE.AND P6, PT, R16, R167.reuse, PT ;  /* 0x000000a71000720c */ /* 0x080fe20003fc6270 */
[----:B------:R-:W-:Y:S01]  /*147b0*/  VIADD R16, R0, 0xb9 ;  /* 0x000000b900107836 */ /* 0x000fe20000000000 */
[-C--:B------:R-:W-:Y:S01]  /*147c0*/  ISETP.GE.AND P3, PT, R34, R167.reuse, PT ;  /* 0x000000a72200720c */ /* 0x080fe20003f66270 */
[----:B------:R-:W-:Y:S01]  /*147d0*/  HMMA.16816.F32.BF16 R152, R88, R18, R152 ;  /* 0x000000125898723c */ /* 0x000fe20000041898 */
[----:B------:R-:W-:Y:S02]  /*147e0*/  FSEL R65, R29, -INF , !P0 ;  /* 0xff8000001d417808 */ /* 0x000fe40004000000 */
[----:B------:R-:W-:Y:S02]  /*147f0*/  FSEL R135, R30, -INF , !P3 ;  /* 0xff8000001e877808 */ /* 0x000fe40005800000 */
[----:B------:R-:W-:Y:S02]  /*14800*/  FSEL R34, R31, -INF , !P5 ;  /* 0xff8000001f227808 */ /* 0x000fe40006800000 */
[----:B------:R-:W-:Y:S01]  /*14810*/  FSEL R64, R4, -INF , !P2 ;  /* 0xff80000004407808 */ /* 0x000fe20005000000 */
[C---:B------:R-:W-:Y:S01]  /*14820*/  VIADD R4, R0.reuse, 0xc1 ;  /* 0x000000c100047836 */ /* 0x040fe20000000000 */
[C---:B------:R-:W-:Y:S01]  /*14830*/  ISETP.GE.AND P3, PT, R17.reuse, R166, PT ;  /* 0x000000a61100720c */ /* 0x040fe20003f66270 */
[----:B------:R-:W-:Y:S01]  /*14840*/  VIADD R20, R0, 0xc0 ;  /* 0x000000c000147836 */ /* 0x000fe20000000000 */
[----:B------:R-:W-:-:S02]  /*14850*/  ISETP.GE.AND P0, PT, R17, R167, PT ;  /* 0x000000a71100720c */ /* 0x000fc40003f06270 */
[CC--:B------:R-:W-:Y:S02]  /*14860*/  ISETP.GE.AND P5, PT, R16.reuse, R166.reuse, PT ;  /* 0x000000a61000720c */ /* 0x0c0fe40003fa6270 */
[----:B------:R-:W-:Y:S02]  /*14870*/  ISETP.GE.AND P2, PT, R16, R167, PT ;  /* 0x000000a71000720c */ /* 0x000fe40003f46270 */
[----:B------:R-:W2:Y:S01]  /*14880*/  LDSM.16.M88.4 R16, [R204+0x7000] ;  /* 0x00700000cc10783b */ /* 0x000ea20000000200 */
[----:B------:R-:W-:Y:S02]  /*14890*/  FSEL R66, R7, -INF , !P6 ;  /* 0xff80000007427808 */ /* 0x000fe40007000000 */
[----:B------:R-:W-:Y:S02]  /*148a0*/  FSEL R68, R96, -INF , !P3 ;  /* 0xff80000060447808 */ /* 0x000fe40005800000 */
[----:B------:R-:W-:Y:S02]  /*148b0*/  FSEL R67, R6, -INF , !P4 ;  /* 0xff80000006437808 */ /* 0x000fe40006000000 */
[----:B------:R-:W-:Y:S01]  /*148c0*/  FSEL R69, R5, -INF , !P1 ;  /* 0xff80000005457808 */ /* 0x000fe20004800000 */
[----:B------:R-:W-:Y:S01]  /*148d0*/  VIADD R5, R0, 0xc8 ;  /* 0x000000c800057836 */ /* 0x000fe20000000000 */
[----:B------:R-:W-:-:S02]  /*148e0*/  ISETP.GE.AND P6, PT, R4, R166, PT ;  /* 0x000000a60400720c */ /* 0x000fc40003fc6270 */
[----:B------:R-:W-:Y:S01]  /*148f0*/  ISETP.GE.AND P3, PT, R4, R167, PT ;  /* 0x000000a70400720c */ /* 0x000fe20003f66270 */
[----:B------:R-:W-:Y:S01]  /*14900*/  VIADD R4, R0, 0xc9 ;  /* 0x000000c900047836 */ /* 0x000fe20000000000 */
[----:B------:R-:W-:Y:S02]  /*14910*/  ISETP.GE.AND P4, PT, R20, R166, PT ;  /* 0x000000a61400720c */ /* 0x000fe40003f86270 */
[----:B------:R-:W-:Y:S02]  /*14920*/  FSEL R71, R98, -INF , !P0 ;  /* 0xff80000062477808 */ /* 0x000fe40004000000 */
[----:B------:R-:W-:Y:S02]  /*14930*/  FSEL R73, R97, -INF , !P5 ;  /* 0xff80000061497808 */ /* 0x000fe40006800000 */
[----:B------:R-:W-:Y:S02]  /*14940*/  FSEL R70, R99, -INF , !P2 ;  /* 0xff80000063467808 */ /* 0x000fe40005000000 */
[----:B------:R-:W-:-:S02]  /*14950*/  FSEL R72, R24, -INF , !P4 ;  /* 0xff80000018487808 */ /* 0x000fc40006000000 */
[CC--:B------:R-:W-:Y:S02]  /*14960*/  ISETP.GE.AND P0, PT, R5.reuse, R166.reuse, PT ;  /* 0x000000a60500720c */ /* 0x0c0fe40003f06270 */
[-C--:B------:R-:W-:Y:S02]  /*14970*/  ISETP.GE.AND P5, PT, R5, R167.reuse, PT ;  /* 0x000000a70500720c */ /* 0x080fe40003fa6270 */
[C---:B------:R-:W-:Y:S02]  /*14980*/  ISETP.GE.AND P2, PT, R4.reuse, R166, PT ;  /* 0x000000a60400720c */ /* 0x040fe40003f46270 */
[-C--:B------:R-:W-:Y:S02]  /*14990*/  ISETP.GE.AND P4, PT, R4, R167.reuse, PT ;  /* 0x000000a70400720c */ /* 0x080fe40003f86270 */
[----:B------:R-:W4:Y:S01]  /*149a0*/  LDSM.16.M88.4 R4, [R204+0x7800] ;  /* 0x00780000cc04783b */ /* 0x000f220000000200 */
[C---:B---3--:R-:W-:Y:S06]  /*149b0*/  HMMA.16816.F32.BF16 R148, R88.reuse, R8, R148 ;  /* 0x000000085894723c */ /* 0x048fec0000041894 */
[----:B------:R-:W-:Y:S06]  /*149c0*/  HMMA.16816.F32.BF16 R144, R88, R10, R144 ;  /* 0x0000000a5890723c */ /* 0x000fec0000041890 */
[----:B------:R-:W-:Y:S06]  /*149d0*/  HMMA.16816.F32.BF16 R48, R92, R54, R48 ;  /* 0x000000365c30723c */ /* 0x000fec0000041830 */
[----:B-1----:R-:W-:Y:S06]  /*149e0*/  HMMA.16816.F32.BF16 R136, R88, R14, R136 ;  /* 0x0000000e5888723c */ /* 0x002fec0000041888 */
[----:B------:R-:W-:Y:S01]  /*149f0*/  HMMA.16816.F32.BF16 R44, R92, R36, R44 ;  /* 0x000000245c2c723c */ /* 0x000fe2000004182c */
[----:B------:R-:W-:Y:S01]  /*14a00*/  ISETP.GE.AND P1, PT, R20, R167, PT ;  /* 0x000000a71400720c */ /* 0x000fe20003f26270 */
[----:B------:R-:W-:-:S04]  /*14a10*/  VIADD R8, R0, 0xd0 ;  /* 0x000000d000087836 */ /* 0x000fc80000000000 */
[----:B------:R-:W-:Y:S06]  /*14a20*/  HMMA.16816.F32.BF16 R140, R88, R12, R140 ;  /* 0x0000000c588c723c */ /* 0x000fec000004188c */
[----:B------:R-:W-:Y:S01]  /*14a30*/  HMMA.16816.F32.BF16 R152, R92, R38, R152 ;  /* 0x000000265c98723c */ /* 0x000fe20000041898 */
[----:B------:R-:W-:Y:S01]  /*14a40*/  FSEL R75, R26, -INF , !P1 ;  /* 0xff8000001a4b7808 */ /* 0x000fe20004800000 */
[----:B------:R-:W-:-:S04]  /*14a50*/  DEPBAR.LE SB0, 0x0 ;  /* 0x000080000000791a */ /* 0x000fc80000000000 */
[C---:B--2---:R-:W-:Y:S01]  /*14a60*/  HMMA.16816.F32.BF16 R148, R92.reuse, R16, R148 ;  /* 0x000000105c94723c */ /* 0x044fe20000041894 */
[----:B------:R-:W-:Y:S02]  /*14a70*/  FSEL R77, R25, -INF , !P6 ;  /* 0xff800000194d7808 */ /* 0x000fe40007000000 */
[CC--:B------:R-:W-:Y:S02]  /*14a80*/  ISETP.GE.AND P1, PT, R8.reuse, R166.reuse, PT ;  /* 0x000000a60800720c */ /* 0x0c0fe40003f26270 */
[----:B------:R-:W-:Y:S01]  /*14a90*/  ISETP.GE.AND P6, PT, R8, R167, PT ;  /* 0x000000a70800720c */ /* 0x000fe20003fc6270 */
[----:B------:R-:W-:Y:S01]  /*14aa0*/  VIADD R8, R0, 0xd1 ;  /* 0x000000d100087836 */ /* 0x000fe20000000000 */
[----:B------:R-:W-:Y:S01]  /*14ab0*/  HMMA.16816.F32.BF16 R144, R92, R18, R144 ;  /* 0x000000125c90723c */ /* 0x000fe20000041890 */
[----:B------:R-:W-:Y:S02]  /*14ac0*/  FSEL R74, R27, -INF , !P3 ;  /* 0xff8000001b4a7808 */ /* 0x000fe40005800000 */
[----:B------:R-:W-:Y:S01]  /*14ad0*/  FSEL R76, R48, -INF , !P0 ;  /* 0xff800000304c7808 */ /* 0x000fe20004000000 */
[----:B------:R-:W-:Y:S01]  /*14ae0*/  VIADD R9, R0, 0xd8 ;  /* 0x000000d800097836 */ /* 0x000fe20000000000 */
[----:B------:R-:W-:-:S02]  /*14af0*/  ISETP.GE.AND P3, PT, R8, R166, PT ;  /* 0x000000a60800720c */ /* 0x000fc40003f66270 */
[----:B------:R-:W-:Y:S01]  /*14b00*/  ISETP.GE.AND P0, PT, R8, R167, PT ;  /* 0x000000a70800720c */ /* 0x000fe20003f06270 */
[----:B------:R-:W-:Y:S01]  /*14b10*/  VIADD R8, R0, 0xd9 ;  /* 0x000000d900087836 */ /* 0x000fe20000000000 */
[----:B----4-:R-:W-:Y:S01]  /*14b20*/  HMMA.16816.F32.BF16 R136, R92, R6, R136 ;  /* 0x000000065c88723c */ /* 0x010fe20000041888 */
[----:B------:R-:W-:Y:S02]  /*14b30*/  FSEL R83, R50, -INF , !P5 ;  /* 0xff80000032537808 */ /* 0x000fe40006800000 */
[----:B------:R-:W-:Y:S02]  /*14b40*/  FSEL R89, R49, -INF , !P2 ;  /* 0xff80000031597808 */ /* 0x000fe40005000000 */
[----:B------:R-:W-:Y:S02]  /*14b50*/  FSEL R82, R51, -INF , !P4 ;  /* 0xff80000033527808 */ /* 0x000fe40006000000 */
[----:B------:R-:W-:Y:S02]  /*14b60*/  FSEL R88, R44, -INF , !P1 ;  /* 0xff8000002c587808 */ /* 0x000fe40004800000 */
[----:B------:R-:W-:-:S02]  /*14b70*/  ISETP.GE.AND P5, PT, R9, R166, PT ;  /* 0x000000a60900720c */ /* 0x000fc40003fa6270 */
[-C--:B------:R-:W-:Y:S01]  /*14b80*/  ISETP.GE.AND P2, PT, R9, R167.reuse, PT ;  /* 0x000000a70900720c */ /* 0x080fe20003f46270 */
[----:B------:R-:W-:Y:S01]  /*14b90*/  VIADD R9, R0, 0xe0 ;  /* 0x000000e000097836 */ /* 0x000fe20000000000 */
[C---:B------:R-:W-:Y:S02]  /*14ba0*/  ISETP.GE.AND P4, PT, R8.reuse, R166, PT ;  /* 0x000000a60800720c */ /* 0x040fe40003f86270 */
[----:B------:R-:W-:Y:S01]  /*14bb0*/  ISETP.GE.AND P1, PT, R8, R167, PT ;  /* 0x000000a70800720c */ /* 0x000fe20003f26270 */
[----:B------:R-:W-:Y:S01]  /*14bc0*/  VIADD R8, R0, 0xe1 ;  /* 0x000000e100087836 */ /* 0x000fe20000000000 */
[----:B------:R-:W-:Y:S01]  /*14bd0*/  HMMA.16816.F32.BF16 R140, R92, R4, R140 ;  /* 0x000000045c8c723c */ /* 0x000fe2000004188c */
[----:B------:R-:W-:Y:S02]  /*14be0*/  FSEL R87, R45, -INF , !P3 ;  /* 0xff8000002d577808 */ /* 0x000fe40005800000 */
[----:B------:R-:W-:Y:S02]  /*14bf0*/  FSEL R80, R47, -INF , !P0 ;  /* 0xff8000002f507808 */ /* 0x000fe40004000000 */
[----:B------:R-:W-:-:S02]  /*14c00*/  FSEL R86, R152, -INF , !P5 ;  /* 0xff80000098567808 */ /* 0x000fc40006800000 */
        /* <DEDUP_REMOVED lines=8> */
[-C--:B------:R-:W-:Y:S01]  /*14c90*/  ISETP.GE.AND P6, PT, R9, R166.reuse, PT ;  /* 0x000000a60900720c */ /* 0x080fe20003fc6270 */
[----:B------:R-:W-:Y:S01]  /*14ca0*/  VIADD R9, R0, 0xe8 ;  /* 0x000000e800097836 */ /* 0x000fe20000000000 */
[----:B------:R-:W-:Y:S02]  /*14cb0*/  FSEL R78, R155, -INF , !P1 ;  /* 0xff8000009b4e7808 */ /* 0x000fe40004800000 */
[CC--:B------:R-:W-:Y:S02]  /*14cc0*/  ISETP.GE.AND P3, PT, R4.reuse, R166.reuse, PT ;  /* 0x000000a60400720c */ /* 0x0c0fe40003f66270 */
[----:B------:R-:W-:Y:S01]  /*14cd0*/  ISETP.GE.AND P0, PT, R4, R167, PT ;  /* 0x000000a70400720c */ /* 0x000fe20003f06270 */
[----:B------:R-:W-:Y:S01]  /*14ce0*/  VIADD R4, R0, 0xf8 ;  /* 0x000000f800047836 */ /* 0x000fe20000000000 */
[----:B------:R-:W-:Y:S02]  /*14cf0*/  ISETP.GE.AND P1, PT, R8, R166, PT ;  /* 0x000000a60800720c */ /* 0x000fe40003f26270 */
[----:B------:R-:W-:-:S02]  /*14d00*/  FSEL R85, R153, -INF , !P4 ;  /* 0xff80000099557808 */ /* 0x000fc40006000000 */
[----:B------:R-:W-:Y:S02]  /*14d10*/  FSEL R96, R145, -INF , !P1 ;  /* 0xff80000091607808 */ /* 0x000fe40004800000 */
[-C--:B------:R-:W-:Y:S02]  /*14d20*/  ISETP.GE.AND P4, PT, R9, R167.reuse, PT ;  /* 0x000000a70900720c */ /* 0x080fe40003f86270 */
[----:B------:R-:W-:Y:S02]  /*14d30*/  ISETP.GE.AND P1, PT, R4, R167, PT ;  /* 0x000000a70400720c */ /* 0x000fe40003f26270 */
[----:B------:R-:W-:Y:S02]  /*14d40*/  FSEL R92, R146, -INF , !P4 ;  /* 0xff800000925c7808 */ /* 0x000fe40006000000 */
[----:B------:R-:W-:Y:S02]  /*14d50*/  FSEL R100, R138, -INF , !P1 ;  /* 0xff8000008a647808 */ /* 0x000fe40004800000 */
[----:B------:R-:W-:Y:S01]  /*14d60*/  ISETP.GE.AND P4, PT, R4, R166, PT ;  /* 0x000000a60400720c */ /* 0x000fe20003f86270 */
[----:B------:R-:W-:Y:S01]  /*14d70*/  VIADD R4, R0, 0xf9 ;  /* 0x000000f900047836 */ /* 0x000fe20000000000 */
[----:B------:R-:W-:Y:S01]  /*14d80*/  ISETP.GT.AND P1, PT, R244, R231, PT ;  /* 0x000000e7f400720c */ /* 0x000fe20003f24270 */
[----:B------:R-:W-:Y:S01]  /*14d90*/  VIADD R5, R0, 0xf1 ;  /* 0x000000f100057836 */ /* 0x000fe20000000000 */
[----:B------:R-:W-:-:S02]  /*14da0*/  FSEL R79, R154, -INF , !P2 ;  /* 0xff8000009a4f7808 */ /* 0x000fc40005000000 */
[----:B------:R-:W-:Y:S02]  /*14db0*/  FSEL R84, R148, -INF , !P6 ;  /* 0xff80000094547808 */ /* 0x000fe40007000000 */
[----:B------:R-:W-:Y:S02]  /*14dc0*/  FSEL R90, R142, -INF , !P0 ;  /* 0xff8000008e5a7808 */ /* 0x000fe40004000000 */
[----:B------:R-:W-:Y:S02]  /*14dd0*/  ISETP.GE.AND P2, PT, R9, R166, PT ;  /* 0x000000a60900720c */ /* 0x000fe40003f46270 */
[-C--:B------:R-:W-:Y:S02]  /*14de0*/  ISETP.GE.AND P6, PT, R8, R167.reuse, PT ;  /* 0x000000a70800720c */ /* 0x080fe40003fc6270 */
[----:B------:R-:W-:Y:S02]  /*14df0*/  ISETP.GE.AND P0, PT, R4, R167, PT ;  /* 0x000000a70400720c */ /* 0x000fe40003f06270 */
[----:B------:R-:W-:-:S02]  /*14e00*/  FSEL R93, R151, -INF , !P5 ;  /* 0xff800000975d7808 */ /* 0x000fc40006800000 */
[----:B------:R-:W-:Y:S02]  /*14e10*/  FSEL R97, R144, -INF , !P2 ;  /* 0xff80000090617808 */ /* 0x000fe40005000000 */
[----:B------:R-:W-:Y:S02]  /*14e20*/  FSEL R91, R147, -INF , !P6 ;  /* 0xff800000935b7808 */ /* 0x000fe40007000000 */
[----:B------:R-:W-:Y:S02]  /*14e30*/  FSEL R95, R140, -INF , !P3 ;  /* 0xff8000008c5f7808 */ /* 0x000fe40005800000 */
[----:B------:R-:W-:Y:S01]  /*14e40*/  FSEL R99, R139, -INF , !P0 ;  /* 0xff8000008b637808 */ /* 0x000fe20004000000 */
[----:B------:R-:W-:Y:S01]  /*14e50*/  BSSY B1, `(.L_x_3936) ;  /* 0x0000098000017945 */ /* 0x000fe20003800000 */
[C---:B------:R-:W-:Y:S02]  /*14e60*/  ISETP.GE.AND P5, PT, R5.reuse, R166, PT ;  /* 0x000000a60500720c */ /* 0x040fe40003fa6270 */
[----:B------:R-:W-:-:S02]  /*14e70*/  ISETP.GE.AND P2, PT, R5, R167, PT ;  /* 0x000000a70500720c */ /* 0x000fc40003f46270 */
[-C--:B------:R-:W-:Y:S02]  /*14e80*/  ISETP.GE.AND P6, PT, R0, R166.reuse, PT ;  /* 0x000000a60000720c */ /* 0x080fe40003fc6270 */
[----:B------:R-:W-:Y:S02]  /*14e90*/  ISETP.GE.AND P3, PT, R4, R166, PT ;  /* 0x000000a60400720c */ /* 0x000fe40003f66270 */
[----:B------:R-:W-:Y:S01]  /*14ea0*/  ISETP.NE.U32.AND P0, PT, R242, RZ, PT ;  /* 0x000000fff200720c */ /* 0x000fe20003f05070 */
[----:B------:R-:W-:Y:S01]  /*14eb0*/  VIADD R219, R228, 0x800 ;  /* 0x00000800e4db7836 */ /* 0x000fe20000000000 */
[----:B------:R-:W-:Y:S01]  /*14ec0*/  FSEL R120, R120, -INF , !P6 ;  /* 0xff80000078787808 */ /* 0x000fe20007000000 */
[C---:B------:R-:W-:Y:S01]  /*14ed0*/  VIADD R218, R228.reuse, 0x1000 ;  /* 0x00001000e4da7836 */ /* 0x040fe20000000000 */
[----:B------:R-:W-:Y:S01]  /*14ee0*/  FSEL R104, R141, -INF , !P5 ;  /* 0xff8000008d687808 */ /* 0x000fe20006800000 */
[C---:B------:R-:W-:Y:S01]  /*14ef0*/  VIADD R217, R228.reuse, 0x1800 ;  /* 0x00001800e4d97836 */ /* 0x040fe20000000000 */
[----:B------:R-:W-:Y:S01]  /*14f00*/  FSEL R101, R143, -INF , !P2 ;  /* 0xff8000008f657808 */ /* 0x000fe20005000000 */
[----:B------:R-:W-:Y:S01]  /*14f10*/  VIADD R216, R228, 0x2000 ;  /* 0x00002000e4d87836 */ /* 0x000fe20000000000 */
[----:B------:R-:W-:Y:S01]  /*14f20*/  FSEL R103, R136, -INF , !P4 ;  /* 0xff80000088677808 */ /* 0x000fe20006000000 */
[C---:B------:R-:W-:Y:S01]  /*14f30*/  VIADD R215, R228.reuse, 0x2800 ;  /* 0x00002800e4d77836 */ /* 0x040fe20000000000 */
[----:B------:R-:W-:Y:S01]  /*14f40*/  FSEL R102, R137, -INF , !P3 ;  /* 0xff80000089667808 */ /* 0x000fe20005800000 */
[C---:B------:R-:W-:Y:S01]  /*14f50*/  VIADD R214, R228.reuse, 0x3000 ;  /* 0x00003000e4d67836 */ /* 0x040fe20000000000 */
[----:B------:R-:W-:Y:S01]  /*14f60*/  ISETP.NE.AND.EX P0, PT, R243, RZ, PT, P0 ;  /* 0x000000fff300720c */ /* 0x000fe20003f05300 */
[----:B------:R-:W-:-:S02]  /*14f70*/  VIADD R213, R228, 0x3800 ;  /* 0x00003800e4d57836 */ /* 0x000fc40000000000 */
[C---:B------:R-:W-:Y:S02]  /*14f80*/  VIADD R212, R228.reuse, 0x4000 ;  /* 0x00004000e4d47836 */ /* 0x040fe40000000000 */
[C---:B------:R-:W-:Y:S02]  /*14f90*/  VIADD R211, R228.reuse, 0x4800 ;  /* 0x00004800e4d37836 */ /* 0x040fe40000000000 */
[C---:B------:R-:W-:Y:S02]  /*14fa0*/  VIADD R210, R228.reuse, 0x5000 ;  /* 0x00005000e4d27836 */ /* 0x040fe40000000000 */
[C---:B------:R-:W-:Y:S02]  /*14fb0*/  VIADD R209, R228.reuse, 0x5800 ;  /* 0x00005800e4d17836 */ /* 0x040fe40000000000 */
[C---:B------:R-:W-:Y:S02]  /*14fc0*/  VIADD R208, R228.reuse, 0x6000 ;  /* 0x00006000e4d07836 */ /* 0x040fe40000000000 */
[----:B------:R-:W-:-:S02]  /*14fd0*/  VIADD R207, R228, 0x6800 ;  /* 0x00006800e4cf7836 */ /* 0x000fc40000000000 */
[C---:B------:R-:W-:Y:S02]  /*14fe0*/  VIADD R206, R228.reuse, 0x7000 ;  /* 0x00007000e4ce7836 */ /* 0x040fe40000000000 */
[----:B------:R-:W-:Y:S01]  /*14ff0*/  VIADD R205, R228, 0x7800 ;  /* 0x00007800e4cd7836 */ /* 0x000fe20000000000 */
[----:B------:R-:W-:Y:S06]  /*15000*/  BAR.SYNC.DEFER_BLOCKING 0x0 ;  /* 0x0000000000007b1d */ /* 0x000fec0000010000 */
        /* <DEDUP_REMOVED lines=39> */
[----:B------:R-:W-:Y:S01]  /*15280*/  MOV R6, R7 ;  /* 0x0000000700067202 */ /* 0x000fe20000000f00 */
[----:B------:R-:W2:Y:S01]  /*15290*/  LD.E.64 R8, desc[UR6][R164.64+0x38] ;  /* 0x00003806a4087980 */ /* 0x000ea2000c101b00 */
[----:B------:R-:W-:Y:S02]  /*152a0*/  @!P4 IMAD.MOV R5, RZ, RZ, -R5 ;  /* 0x000000ffff05c224 */ /* 0x000fe400078e0a05 */
        /* <DEDUP_REMOVED lines=22> */
.L_x_3939:
[----:B------:R-:W2:Y:S02]  /*15410*/  LD.E R6, desc[UR6][R164.64+0x38] ;  /* 0x00003806a4067980 */ /* 0x000ea4000c101900 */
[----:B--2---:R-:W-:-:S04]  /*15420*/  LEA R6, -R6, RZ, 0x8 ;  /* 0x000000ff06067211 */ /* 0x004fc800078e41ff */
[----:B------:R-:W-:Y:S02]  /*15430*/  SHF.R.S32.HI R5, RZ, 0x1f, R6 ;  /* 0x0000001fff057819 */ /* 0x000fe40000011406 */
.L_x_3940:
[----:B------:R-:W-:Y:S05]  /*15440*/  BSYNC B0 ;  /* 0x0000000000007941 */ /* 0x000fea0003800000 */
.L_x_3938:
        /* <DEDUP_REMOVED lines=56> */
.L_x_3937:
[----:B------:R-:W-:Y:S05]  /*157d0*/  BSYNC B1 ;  /* 0x0000000000017941 */ /* 0x000fea0003800000 */
.L_x_3936:
[----:B--2---:R-:W2:Y:S04]  /*157e0*/  LDL.LU R7, [R1+0x1c] ;  /* 0x00001c0001077983 */ /* 0x004ea80000300800 */
[----:B------:R-:W3:Y:S04]  /*157f0*/  LDL.LU R16, [R1+0xc] ;  /* 0x00000c0001107983 */ /* 0x000ee80000300800 */
[----:B------:R-:W4:Y:S04]  /*15800*/  LDL.LU R11, [R1+0x8] ;  /* 0x00000800010b7983 */ /* 0x000f280000300800 */
[----:B------:R-:W5:Y:S04]  /*15810*/  LDL.LU R10, [R1+0x10] ;  /* 0x00001000010a7983 */ /* 0x000f680000300800 */
[----:B------:R-:W5:Y:S04]  /*15820*/  LDL.LU R8, [R1+0x18] ;  /* 0x0000180001087983 */ /* 0x000f680000300800 */
[----:B------:R-:W5:Y:S04]  /*15830*/  LDL.LU R61, [R1+0x4] ;  /* 0x00000400013d7983 */ /* 0x000f680000300800 */
[----:B------:R-:W5:Y:S01]  /*15840*/  LDL.LU R9, [R1+0x14] ;  /* 0x0000140001097983 */ /* 0x000f620000300800 */
[----:B------:R-:W-:-:S02]  /*15850*/  FMNMX.FTZ R0, R122, R2, !PT ;  /* 0x000000027a007209 */ /* 0x000fc40007810000 */
[----:B------:R-:W-:Y:S02]  /*15860*/  MOV R138, R115 ;  /* 0x00000073008a7202 */ /* 0x000fe40000000f00 */
[----:B------:R-:W-:Y:S01]  /*15870*/  FMNMX.FTZ R0, R221, R0, !PT ;  /* 0x00000000dd007209 */ /* 0x000fe20007810000 */
[----:B------:R-:W5:Y:S01]  /*15880*/  LD.E R115, desc[UR6][R164.64+0xdc] ;  /* 0x0000dc06a4737980 */ /* 0x000f62000c101900 */
[----:B------:R-:W-:Y:S02]  /*15890*/  MOV R60, R118 ;  /* 0x00000076003c7202 */ /* 0x000fe40000000f00 */
[----:B------:R-:W-:Y:S02]  /*158a0*/  FMNMX.FTZ R0, R222, R0, !PT ;  /* 0x00000000de007209 */ /* 0x000fe40007810000 */
[----:B------:R-:W-:Y:S02]  /*158b0*/  MOV R136, R119 ;  /* 0x0000007700887202 */ /* 0x000fe40000000f00 */
[----:B------:R-:W-:-:S02]  /*158c0*/  FMNMX.FTZ R0, R226, R0, !PT ;  /* 0x00000000e2007209 */ /* 0x000fc40007810000 */
[----:B------:R-:W-:Y:S02]  /*158d0*/  FMNMX.FTZ R4, R120, R121, !PT ;  /* 0x0000007978047209 */ /* 0x000fe40007810000 */
[----:B------:R-:W-:Y:S02]  /*158e0*/  FMNMX.FTZ R0, R113, R0, !PT ;  /* 0x0000000071007209 */ /* 0x000fe40007810000 */
[----:B------:R-:W-:Y:S02]  /*158f0*/  FMNMX.FTZ R4, R220, R4, !PT ;  /* 0x00000004dc047209 */ /* 0x000fe40007810000 */
[----:B------:R-:W-:Y:S02]  /*15900*/  MOV R141, R107 ;  /* 0x0000006b008d7202 */ /* 0x000fe40000000f00 */
[----:B------:R-:W-:Y:S02]  /*15910*/  MOV R137, R112 ;  /* 0x0000007000897202 */ /* 0x000fe40000000f00 */
[----:B------:R-:W-:-:S02]  /*15920*/  MOV R143, R105 ;  /* 0x00000069008f7202 */ /* 0x000fc40000000f00 */
[----:B------:R-:W-:Y:S02]  /*15930*/  MOV R144, R106 ;  /* 0x0000006a00907202 */ /* 0x000fe40000000f00 */
[----:B------:R-:W-:Y:S02]  /*15940*/  MOV R140, R117 ;  /* 0x00000075008c7202 */ /* 0x000fe40000000f00 */
[----:B------:R-:W-:Y:S02]  /*15950*/  MOV R139, R116 ;  /* 0x00000074008b7202 */ /* 0x000fe40000000f00 */
[----:B--2---:R-:W-:Y:S02]  /*15960*/  FMNMX.FTZ R0, R7, R0, !PT ;  /* 0x0000000007007209 */ /* 0x004fe40007810000 */
[----:B---3--:R-:W-:-:S04]  /*15970*/  FMNMX.FTZ R4, R16, R4, !PT ;  /* 0x0000000410047209 */ /* 0x008fc80007810000 */
[----:B----4-:R-:W-:Y:S02]  /*15980*/  FMNMX.FTZ R4, R11, R4, !PT ;  /* 0x000000040b047209 */ /* 0x010fe40007810000 */
[----:B-----5:R-:W-:-:S04]  /*15990*/  FMNMX.FTZ R0, R8, R0, !PT ;  /* 0x0000000008007209 */ /* 0x020fc80007810000 */
        /* <DEDUP_REMOVED lines=122> */
[----:B------:R-:W-:Y:S01]  /*16140*/  FSETP.NEU.FTZ.AND P2, PT, R0, -INF , PT ;  /* 0xff8000000000780b */ /* 0x000fe20003f5d000 */
[----:B------:R-:W-:-:S05]  /*16150*/  FMUL.FTZ R112, R115, R0 ;  /* 0x0000000073707220 */ /* 0x000fca0000410000 */
[----:B------:R-:W-:-:S05]  /*16160*/  FSEL R112, R112, RZ, P2 ;  /* 0x000000ff70707208 */ /* 0x000fca0001000000 */
[-CC-:B------:R-:W-:Y:S01]  /*16170*/  FFMA.FTZ R110, R2, R115.reuse, -R112.reuse ;  /* 0x00000073026e7223 */ /* 0x180fe20000010870 */
[----:B--2---:R-:W-:Y:S01]  /*16180*/  FMNMX.FTZ R2, R5, R4, !PT ;  /* 0x0000000405027209 */ /* 0x004fe20007810000 */
[-CC-:B------:R-:W-:Y:S01]  /*16190*/  FFMA.FTZ R107, R226, R115.reuse, -R112.reuse ;  /* 0x00000073e26b7223 */ /* 0x180fe20000010870 */
[----:B------:R-:W-:Y:S02]  /*161a0*/  LEA R226, R3, UR4, 0x1 ;  /* 0x0000000403e27c11 */ /* 0x000fe4000f8e08ff */
[----:B------:R-:W-:Y:S01]  /*161b0*/  FSETP.NEU.FTZ.AND P2, PT, R2, -INF , PT ;  /* 0xff8000000200780b */ /* 0x000fe20003f5d000 */
[----:B------:R-:W-:Y:S02]  /*161c0*/  FMUL.FTZ R4, R115, R2 ;  /* 0x0000000273047220 */ /* 0x000fe40000410000 */
[----:B------:R-:W1:Y:S01]  /*161d0*/  LDSM.16.MT88.4 R12, [R226+0xa000] ;  /* 0x00a00000e20c783b */ /* 0x000e620000004200 */
[-CC-:B------:R-:W-:Y:S01]  /*161e0*/  FFMA.FTZ R108, R222, R115.reuse, -R112.reuse ;  /* 0x00000073de6c7223 */ /* 0x180fe20000010870 */
[-CC-:B------:R-:W-:Y:S01]  /*161f0*/  FFMA.FTZ R106, R113, R115.reuse, -R112.reuse ;  /* 0x00000073716a7223 */ /* 0x180fe20000010870 */
[-C--:B------:R-:W-:Y:S01]  /*16200*/  LEA R222, R225, R226.reuse, 0x1 ;  /* 0x000000e2e1de7211 */ /* 0x080fe200078e08ff */
[-CC-:B------:R-:W-:Y:S01]  /*16210*/  FFMA.FTZ R109, R221, R115.reuse, -R112.reuse ;  /* 0x00000073dd6d7223 */ /* 0x180fe20000010870 */
[----:B------:R-:W-:Y:S01]  /*16220*/  FSEL R113, R4, RZ, P2 ;  /* 0x000000ff04717208 */ /* 0x000fe20001000000 */
[-CC-:B------:R-:W-:Y:S01]  /*16230*/  FFMA.FTZ R105, R7, R115.reuse, -R112.reuse ;  /* 0x0000007307697223 */ /* 0x180fe20000010870 */
[----:B------:R-:W-:Y:S01]  /*16240*/  LEA R221, R224, R226, 0x1 ;  /* 0x000000e2e0dd7211 */ /* 0x000fe200078e08ff */
[-CC-:B------:R-:W-:Y:S01]  /*16250*/  FFMA.FTZ R111, R122, R115.reuse, -R112.reuse ;  /* 0x000000737a6f7223 */ /* 0x180fe20000010870 */
[----:B------:R-:W2:Y:S01]  /*16260*/  LDSM.16.MT88.4 R4, [R222+0xa000] ;  /* 0x00a00000de04783b */ /* 0x000ea20000004200 */
[-CC-:B------:R-:W-:Y:S01]  /*16270*/  FFMA.FTZ R122, R120, R115.reuse, -R113.reuse ;  /* 0x00000073787a7223 */ /* 0x180fe20000010871 */
[-CC-:B------:R-:W-:Y:S01]  /*16280*/  FFMA.FTZ R121, R121, R115.reuse, -R113.reuse ;  /* 0x0000007379797223 */ /* 0x180fe20000010871 */
[-CC-:B------:R-:W-:Y:S01]  /*16290*/  FFMA.FTZ R120, R220, R115.reuse, -R113.reuse ;  /* 0x00000073dc787223 */ /* 0x180fe20000010871 */
[----:B------:R-:W-:Y:S01]  /*162a0*/  FFMA.FTZ R119, R16, R115, -R113 ;  /* 0x0000007310777223 */ /* 0x000fe20000010871 */
[----:B------:R-:W-:Y:S01]  /*162b0*/  LEA R220, R225, R221, 0x1 ;  /* 0x000000dde1dc7211 */ /* 0x000fe200078e08ff */
[----:B------:R-:W3:Y:S01]  /*162c0*/  LDSM.16.MT88.4 R36, [R221+0xa000] ;  /* 0x00a00000dd24783b */ /* 0x000ee20000004200 */
[----:B------:R-:W-:Y:S03]  /*162d0*/  MUFU.EX2 R111, R111 ;  /* 0x0000006f006f7308 */ /* 0x000fe60000000800 */
[----:B------:R-:W4:Y:S04]  /*162e0*/  LDSM.16.MT88.4 R20, [R220+0xa000] ;  /* 0x00a00000dc14783b */ /* 0x000f280000004200 */
[----:B------:R-:W5:Y:S01]  /*162f0*/  LDSM.16.MT88.4 R56, [R226+0xa800] ;  /* 0x00a80000e238783b */ /* 0x000f620000004200 */
[----:B------:R-:W1:Y:S01]  /*16300*/  MUFU.EX2 R110, R110 ;  /* 0x0000006e006e7308 */ /* 0x000e620000000800 */
[----:B------:R-:W-:-:S02]  /*16310*/  FFMA.FTZ R3, R8, R115, -R112 ;  /* 0x0000007308037223 */ /* 0x000fc40000010870 */
[----:B------:R-:W5:Y:S05]  /*16320*/  LDSM.16.MT88.4 R52, [R222+0xa800] ;  /* 0x00a80000de34783b */ /* 0x000f6a0000004200 */
[----:B------:R-:W-:Y:S08]  /*16330*/  MUFU.EX2 R109, R109 ;  /* 0x0000006d006d7308 */ /* 0x000ff00000000800 */
[----:B------:R-:W2:Y:S01]  /*16340*/  MUFU.EX2 R108, R108 ;  /* 0x0000006c006c7308 */ /* 0x000ea20000000800 */
[-CC-:B------:R-:W-:Y:S01]  /*16350*/  FFMA.FTZ R116, R114, R115.reuse, -R113.reuse ;  /* 0x0000007372747223 */ /* 0x180fe20000010871 */
[-CC-:B------:R-:W-:Y:S01]  /*16360*/  FFMA.FTZ R118, R11, R115.reuse, -R113.reuse ;  /* 0x000000730b767223 */ /* 0x180fe20000010871 */
[----:B------:R-:W-:Y:S01]  /*16370*/  FFMA.FTZ R117, R10, R115, -R113 ;  /* 0x000000730a757223 */ /* 0x000fe20000010871 */
[----:B------:R-:W5:Y:S04]  /*16380*/  LDSM.16.MT88.4 R48, [R221+0xa800] ;  /* 0x00a80000dd30783b */ /* 0x000f680000004200 */
[----:B------:R-:W-:Y:S08]  /*16390*/  MUFU.EX2 R122, R122 ;  /* 0x0000007a007a7308 */ /* 0x000ff00000000800 */
[----:B------:R-:W3:Y:S08]  /*163a0*/  MUFU.EX2 R121, R121 ;  /* 0x0000007900797308 */ /* 0x000ef00000000800 */
[----:B------:R-:W-:Y:S08]  /*163b0*/  MUFU.EX2 R120, R120 ;  /* 0x0000007800787308 */ /* 0x000ff00000000800 */
[----:B------:R-:W4:Y:S01]  /*163c0*/  MUFU.EX2 R119, R119 ;  /* 0x0000007700777308 */ /* 0x000f220000000800 */
[----:B-1----:R-:W-:-:S02]  /*163d0*/  F2FP.BF16.F32.PACK_AB R25, R110, R111 ;  /* 0x0000006f6e19723e */ /* 0x002fc400000010ff */
[----:B--2---:R-:W-:Y:S02]  /*163e0*/  F2FP.BF16.F32.PACK_AB R27, R108, R109 ;  /* 0x0000006d6c1b723e */ /* 0x004fe400000010ff */
[----:B---3--:R-:W-:Y:S01]  /*163f0*/  F2FP.BF16.F32.PACK_AB R24, R121, R122 ;  /* 0x0000007a7918723e */ /* 0x008fe200000010ff */
[----:B------:R-:W-:Y:S02]  /*16400*/  FFMA.FTZ R114, R9, R115, -R113 ;  /* 0x0000007309727223 */ /* 0x000fe40000010871 */
[----:B------:R-:W-:Y:S01]  /*16410*/  MUFU.EX2 R107, R107 ;  /* 0x0000006b006b7308 */ /* 0x000fe20000000800 */
[----:B----4-:R-:W-:-:S07]  /*16420*/  F2FP.BF16.F32.PACK_AB R26, R119, R120 ;  /* 0x00000078771a723e */ /* 0x010fce00000010ff */
[----:B------:R-:W-:Y:S01]  /*16430*/  MUFU.EX2 R106, R106 ;  /* 0x0000006a006a7308 */ /* 0x000fe20000000800 */
[C---:B------:R-:W-:Y:S07]  /*16440*/  HMMA.16816.F32.BF16 R16, R24.reuse, R12, RZ ;  /* 0x0000000c1810723c */ /* 0x040fee00000418ff */
[----:B------:R-:W-:Y:S01]  /*16450*/  MUFU.EX2 R105, R105 ;  /* 0x0000006900697308 */ /* 0x000fe20000000800 */
[C---:B------:R-:W-:Y:S07]  /*16460*/  HMMA.16816.F32.BF16 R12, R24.reuse, R14, RZ ;  /* 0x0000000e180c723c */ /* 0x040fee00000418ff */
[----:B------:R-:W-:Y:S08]  /*16470*/  MUFU.EX2 R118, R118 ;  /* 0x0000007600767308 */ /* 0x000ff00000000800 */
[----:B------:R-:W1:Y:S01]  /*16480*/  MUFU.EX2 R117, R117 ;  /* 0x0000007500757308 */ /* 0x000e620000000800 */
[C---:B------:R-:W-:Y:S07]  /*16490*/  HMMA.16816.F32.BF16 R8, R24.reuse, R4, RZ ;  /* 0x000000041808723c */ /* 0x040fee00000418ff */
[----:B------:R-:W-:Y:S08]  /*164a0*/  MUFU.EX2 R116, R116 ;  /* 0x0000007400747308 */ /* 0x000ff00000000800 */
[----:B------:R-:W2:Y:S08]  /*164b0*/  MUFU.EX2 R114, R114 ;  /* 0x0000007200727308 */ /* 0x000eb00000000800 */
[----:B------:R-:W3:Y:S01]  /*164c0*/  MUFU.EX2 R3, R3 ;  /* 0x0000000300037308 */ /* 0x000ee20000000800 */
[C---:B------:R-:W-:Y:S06]  /*164d0*/  HMMA.16816.F32.BF16 R4, R24.reuse, R6, RZ ;  /* 0x000000061804723c */ /* 0x040fec00000418ff */
[C---:B------:R-:W-:Y:S06]  /*164e0*/  HMMA.16816.F32.BF16 R44, R24.reuse, R36, RZ ;  /* 0x00000024182c723c */ /* 0x040fec00000418ff */
[C---:B------:R-:W-:Y:S06]  /*164f0*/  HMMA.16816.F32.BF16 R36, R24.reuse, R38, RZ ;  /* 0x000000261824723c */ /* 0x040fec00000418ff */
[C---:B------:R-:W-:Y:S06]  /*16500*/  HMMA.16816.F32.BF16 R28, R24.reuse, R20, RZ ;  /* 0x00000014181c723c */ /* 0x040fec00000418ff */
[----:B------:R-:W-:Y:S01]  /*16510*/  HMMA.16816.F32.BF16 R24, R24, R22, RZ ;  /* 0x000000161818723c */ /* 0x000fe200000418ff */
[----:B-1----:R-:W-:-:S02]  /*16520*/  F2FP.BF16.F32.PACK_AB R20, R117, R118 ;  /* 0x000000767514723e */ /* 0x002fc400000010ff */
[----:B------:R-:W-:-:S04]  /*16530*/  F2FP.BF16.F32.PACK_AB R21, R106, R107 ;  /* 0x0000006b6a15723e */ /* 0x000fc800000010ff */
[----:B--2---:R-:W-:Y:S02]  /*16540*/  F2FP.BF16.F32.PACK_AB R22, R114, R116 ;  /* 0x000000747216723e */ /* 0x004fe400000010ff */
[----:B---3--:R-:W-:-:S07]  /*16550*/  F2FP.BF16.F32.PACK_AB R23, R3, R105 ;  /* 0x000000690317723e */ /* 0x008fce00000010ff */
[C---:B-----5:R-:W-:Y:S06]  /*16560*/  HMMA.16816.F32.BF16 R16, R20.reuse, R56, R16 ;  /* 0x000000381410723c */ /* 0x060fec0000041810 */
[C---:B------:R-:W-:Y:S01]  /*16570*/  HMMA.16816.F32.BF16 R12, R20.reuse, R58, R12 ;  /* 0x0000003a140c723c */ /* 0x040fe2000004180c */
[----:B------:R-:W1:Y:S05]  /*16580*/  LDSM.16.MT88.4 R56, [R220+0xa800] ;  /* 0x00a80000dc38783b */ /* 0x000e6a0000004200 */
[C---:B------:R-:W-:Y:S06]  /*16590*/  HMMA.16816.F32.BF16 R8, R20.reuse, R52, R8 ;  /* 0x000000341408723c */ /* 0x040fec0000041808 */
[----:B------:R-:W-:Y:S01]  /*165a0*/  HMMA.16816.F32.BF16 R4, R20, R54, R4 ;  /* 0x000000361404723c */ /* 0x000fe20000041804 */
[----:B------:R-:W2:Y:S01]  /*165b0*/  LDSM.16.MT88.4 R52, [R226+0xb000] ;  /* 0x00b00000e234783b */ /* 0x000ea20000004200 */
[-C--:B------:R-:W-:Y:S01]  /*165c0*/  FFMA.FTZ R130, R132, R115.reuse, -R113 ;  /* 0x0000007384827223 */ /* 0x080fe20000010871 */
[----:B------:R-:W-:-:S03]  /*165d0*/  FFMA.FTZ R124, R124, R115, -R112 ;  /* 0x000000737c7c7223 */ /* 0x000fc60000010870 */
[----:B------:R-:W-:Y:S01]  /*165e0*/  HMMA.16816.F32.BF16 R44, R20, R48, R44 ;  /* 0x00000030142c723c */ /* 0x000fe2000004182c */
[-CC-:B------:R-:W-:Y:S01]  /*165f0*/  FFMA.FTZ R123, R123, R115.reuse, -R112.reuse ;  /* 0x000000737b7b7223 */ /* 0x180fe20000010870 */
[-C--:B------:R-:W-:Y:S01]  /*16600*/  FFMA.FTZ R125, R125, R115.reuse, -R112 ;  /* 0x000000737d7d7223 */ /* 0x080fe20000010870 */
[----:B------:R-:W-:-:S03]  /*16610*/  FFMA.FTZ R126, R126, R115, -R113 ;  /* 0x000000737e7e7223 */ /* 0x000fc60000010871 */
[C---:B------:R-:W-:Y:S01]  /*16620*/  HMMA.16816.F32.BF16 R36, R20.reuse, R50, R36 ;  /* 0x000000321424723c */ /* 0x040fe20000041824 */
[----:B------:R-:W3:Y:S01]  /*16630*/  LDSM.16.MT88.4 R48, [R222+0xb000] ;  /* 0x00b00000de30783b */ /* 0x000ee20000004200 */
[-CC-:B------:R-:W-:Y:S01]  /*16640*/  FFMA.FTZ R127, R127, R115.reuse, -R113.reuse ;  /* 0x000000737f7f7223 */ /* 0x180fe20000010871 */
[-C--:B------:R-:W-:Y:S01]  /*16650*/  FFMA.FTZ R131, R134, R115.reuse, -R113 ;  /* 0x0000007386837223 */ /* 0x080fe20000010871 */
[-CC-:B------:R-:W-:Y:S01]  /*16660*/  FFMA.FTZ R132, R61, R115.reuse, -R112.reuse ;  /* 0x000000733d847223 */ /* 0x180fe20000010870 */
[----:B------:R-:W-:Y:S08]  /*16670*/  MUFU.EX2 R124, R124 ;  /* 0x0000007c007c7308 */ /* 0x000ff00000000800 */
[----:B------:R-:W-:Y:S08]  /*16680*/  MUFU.EX2 R123, R123 ;  /* 0x0000007b007b7308 */ /* 0x000ff00000000800 */
[----:B------:R-:W-:Y:S08]  /*16690*/  MUFU.EX2 R125, R125 ;  /* 0x0000007d007d7308 */ /* 0x000ff00000000800 */
[----:B------:R-:W-:Y:S08]  /*166a0*/  MUFU.EX2 R126, R126 ;  /* 0x0000007e007e7308 */ /* 0x000ff00000000800 */
[----:B------:R-:W4:Y:S08]  /*166b0*/  MUFU.EX2 R127, R127 ;  /* 0x0000007f007f7308 */ /* 0x000f300000000800 */
[----:B------:R-:W-:Y:S08]  /*166c0*/  MUFU.EX2 R130, R130 ;  /* 0x0000008200827308 */ /* 0x000ff00000000800 */
[----:B------:R-:W5:Y:S08]  /*166d0*/  MUFU.EX2 R131, R131 ;  /* 0x0000008300837308 */ /* 0x000f700000000800 */
[----:B------:R-:W2:Y:S01]  /*166e0*/  MUFU.EX2 R132, R132 ;  /* 0x0000008400847308 */ /* 0x000ea20000000800 */
[C---:B-1----:R-:W-:Y:S06]  /*166f0*/  HMMA.16816.F32.BF16 R28, R20.reuse, R56, R28 ;  /* 0x00000038141c723c */ /* 0x042fec000004181c */
[----:B------:R-:W-:Y:S01]  /*16700*/  HMMA.16816.F32.BF16 R24, R20, R58, R24 ;  /* 0x0000003a1418723c */ /* 0x000fe20000041818 */
[-CC-:B------:R-:W-:Y:S01]  /*16710*/  FFMA.FTZ R134, R60, R115.reuse, -R112.reuse ;  /* 0x000000733c867223 */ /* 0x180fe20000010870 */
[----:B------:R-:W-:Y:S01]  /*16720*/  FFMA.FTZ R133, R133, R115, -R112 ;  /* 0x0000007385857223 */ /* 0x000fe20000010870 */
[----:B------:R-:W1:Y:S04]  /*16730*/  LDSM.16.MT88.4 R60, [R221+0xb000] ;  /* 0x00b00000dd3c783b */ /* 0x000e680000004200 */
[----:B----4-:R-:W-:-:S02]  /*16740*/  F2FP.BF16.F32.PACK_AB R20, R127, R126 ;  /* 0x0000007e7f14723e */ /* 0x010fc400000010ff */
[----:B------:R-:W-:Y:S02]  /*16750*/  F2FP.BF16.F32.PACK_AB R21, R123, R124 ;  /* 0x0000007c7b15723e */ /* 0x000fe400000010ff */
[----:B-----5:R-:W-:Y:S02]  /*16760*/  F2FP.BF16.F32.PACK_AB R22, R131, R130 ;  /* 0x000000828316723e */ /* 0x020fe400000010ff */
[----:B--2---:R-:W-:Y:S01]  /*16770*/  F2FP.BF16.F32.PACK_AB R23, R132, R125 ;  /* 0x0000007d8417723e */ /* 0x004fe200000010ff */
[-CC-:B------:R-:W-:Y:S01]  /*16780*/  FFMA.FTZ R136, R136, R115.reuse, -R112.reuse ;  /* 0x0000007388887223 */ /* 0x180fe20000010870 */
[-CC-:B------:R-:W-:Y:S01]  /*16790*/  FFMA.FTZ R137, R137, R115.reuse, -R113.reuse ;  /* 0x0000007389897223 */ /* 0x180fe20000010871 */
[-CC-:B------:R-:W-:Y:S01]  /*167a0*/  FFMA.FTZ R138, R138, R115.reuse, -R113.reuse ;  /* 0x000000738a8a7223 */ /* 0x180fe20000010871 */
[-CC-:B------:R-:W-:Y:S01]  /*167b0*/  FFMA.FTZ R140, R140, R115.reuse, -R113.reuse ;  /* 0x000000738c8c7223 */ /* 0x180fe20000010871 */
[-CC-:B------:R-:W-:Y:S01]  /*167c0*/  FFMA.FTZ R139, R139, R115.reuse, -R113.reuse ;  /* 0x000000738b8b7223 */ /* 0x180fe20000010871 */
[-CC-:B------:R-:W-:Y:S01]  /*167d0*/  FFMA.FTZ R141, R141, R115.reuse, -R112.reuse ;  /* 0x000000738d8d7223 */ /* 0x180fe20000010870 */
[C---:B------:R-:W-:Y:S01]  /*167e0*/  HMMA.16816.F32.BF16 R16, R20.reuse, R52, R16 ;  /* 0x000000341410723c */ /* 0x040fe20000041810 */
[----:B------:R-:W-:Y:S05]  /*167f0*/  LDSM.16.MT88.4 R56, [R222+0xb800] ;  /* 0x00b80000de38783b */ /* 0x000fea0000004200 */
[C---:B------:R-:W-:Y:S01]  /*16800*/  HMMA.16816.F32.BF16 R12, R20.reuse, R54, R12 ;  /* 0x00000036140c723c */ /* 0x040fe2000004180c */
[----:B------:R-:W2:Y:S05]  /*16810*/  LDSM.16.MT88.4 R52, [R220+0xb000] ;  /* 0x00b00000dc34783b */ /* 0x000eaa0000004200 */
[C---:B---3--:R-:W-:Y:S06]  /*16820*/  HMMA.16816.F32.BF16 R8, R20.reuse, R48, R8 ;  /* 0x000000301408723c */ /* 0x048fec0000041808 */
[C---:B------:R-:W-:Y:S01]  /*16830*/  HMMA.16816.F32.BF16 R4, R20.reuse, R50, R4 ;  /* 0x000000321404723c */ /* 0x040fe20000041804 */
[----:B------:R-:W3:Y:S01]  /*16840*/  LDSM.16.MT88.4 R48, [R226+0xb800] ;  /* 0x00b80000e230783b */ /* 0x000ee20000004200 */
[----:B------:R-:W-:Y:S08]  /*16850*/  MUFU.EX2 R134, R134 ;  /* 0x0000008600867308 */ /* 0x000ff00000000800 */
[----:B------:R-:W-:Y:S08]  /*16860*/  MUFU.EX2 R133, R133 ;  /* 0x0000008500857308 */ /* 0x000ff00000000800 */
[----:B------:R-:W-:Y:S08]  /*16870*/  MUFU.EX2 R136, R136 ;  /* 0x0000008800887308 */ /* 0x000ff00000000800 */
[----:B------:R-:W-:Y:S08]  /*16880*/  MUFU.EX2 R137, R137 ;  /* 0x0000008900897308 */ /* 0x000ff00000000800 */
[----:B------:R-:W4:Y:S08]  /*16890*/  MUFU.EX2 R138, R138 ;  /* 0x0000008a008a7308 */ /* 0x000f300000000800 */
[----:B------:R-:W-:Y:S08]  /*168a0*/  MUFU.EX2 R140, R140 ;  /* 0x0000008c008c7308 */ /* 0x000ff00000000800 */
[----:B------:R-:W5:Y:S08]  /*168b0*/  MUFU.EX2 R139, R139 ;  /* 0x0000008b008b7308 */ /* 0x000f700000000800 */
[----:B------:R-:W3:Y:S01]  /*168c0*/  MUFU.EX2 R141, R141 ;  /* 0x0000008d008d7308 */ /* 0x000ee20000000800 */
[C---:B-1----:R-:W-:Y:S06]  /*168d0*/  HMMA.16816.F32.BF16 R44, R20.reuse, R60, R44 ;  /* 0x0000003c142c723c */ /* 0x042fec000004182c */
[C---:B------:R-:W-:Y:S01]  /*168e0*/  HMMA.16816.F32.BF16 R36, R20.reuse, R62, R36 ;  /* 0x0000003e1424723c */ /* 0x040fe20000041824 */
[-CC-:B------:R-:W-:Y:S01]  /*168f0*/  FFMA.FTZ R142, R252, R115.reuse, -R112.reuse ;  /* 0x00000073fc8e7223 */ /* 0x180fe20000010870 */
[-CC-:B------:R-:W-:Y:S01]  /*16900*/  FFMA.FTZ R143, R143, R115.reuse, -R112.reuse ;  /* 0x000000738f8f7223 */ /* 0x180fe20000010870 */
[-CC-:B------:R-:W-:Y:S01]  /*16910*/  FFMA.FTZ R144, R144, R115.reuse, -R112.reuse ;  /* 0x0000007390907223 */ /* 0x180fe20000010870 */
[-CC-:B------:R-:W-:Y:S01]  /*16920*/  FFMA.FTZ R145, R203, R115.reuse, -R113.reuse ;  /* 0x00000073cb917223 */ /* 0x180fe20000010871 */
[-CC-:B------:R-:W-:Y:S01]  /*16930*/  FFMA.FTZ R146, R246, R115.reuse, -R113.reuse ;  /* 0x00000073f6927223 */ /* 0x180fe20000010871 */
[C---:B--2---:R-:W-:Y:S06]  /*16940*/  HMMA.16816.F32.BF16 R28, R20.reuse, R52, R28 ;  /* 0x00000034141c723c */ /* 0x044fec000004181c */
[----:B------:R-:W-:Y:S01]  /*16950*/  HMMA.16816.F32.BF16 R24, R20, R54, R24 ;  /* 0x000000361418723c */ /* 0x000fe20000041818 */
[----:B------:R-:W1:Y:S01]  /*16960*/  LDSM.16.MT88.4 R52, [R221+0xb800] ;  /* 0x00b80000dd34783b */ /* 0x000e620000004200 */
[-CC-:B------:R-:W-:Y:S01]  /*16970*/  FFMA.FTZ R147, R245, R115.reuse, -R113.reuse ;  /* 0x00000073f5937223 */ /* 0x180fe20000010871 */
[-CC-:B------:R-:W-:Y:S01]  /*16980*/  FFMA.FTZ R148, R248, R115.reuse, -R113.reuse ;  /* 0x00000073f8947223 */ /* 0x180fe20000010871 */
[-CC-:B------:R-:W-:Y:S01]  /*16990*/  FFMA.FTZ R149, R251, R115.reuse, -R112.reuse ;  /* 0x00000073fb957223 */ /* 0x180fe20000010870 */
[-CC-:B------:R-:W-:Y:S01]  /*169a0*/  FFMA.FTZ R150, R250, R115.reuse, -R112.reuse ;  /* 0x00000073fa967223 */ /* 0x180fe20000010870 */
[--C-:B------:R-:W-:Y:S01]  /*169b0*/  FFMA.FTZ R151, R247, R115, -R112.reuse ;  /* 0x00000073f7977223 */ /* 0x100fe20000010870 */
[----:B----4-:R-:W-:Y:S01]  /*169c0*/  F2FP.BF16.F32.PACK_AB R20, R138, R137 ;  /* 0x000000898a14723e */ /* 0x010fe200000010ff */
[-CC-:B------:R-:W-:Y:S01]  /*169d0*/  FFMA.FTZ R152, R249, R115.reuse, -R112.reuse ;  /* 0x00000073f9987223 */ /* 0x180fe20000010870 */
[----:B------:R-:W-:Y:S01]  /*169e0*/  F2FP.BF16.F32.PACK_AB R21, R133, R134 ;  /* 0x000000868515723e */ /* 0x000fe200000010ff */
[-CC-:B------:R-:W-:Y:S01]  /*169f0*/  FFMA.FTZ R153, R194, R115.reuse, -R113.reuse ;  /* 0x00000073c2997223 */ /* 0x180fe20000010871 */
[----:B-----5:R-:W-:Y:S01]  /*16a00*/  F2FP.BF16.F32.PACK_AB R22, R139, R140 ;  /* 0x0000008c8b16723e */ /* 0x020fe200000010ff */
[-CC-:B------:R-:W-:Y:S01]  /*16a10*/  FFMA.FTZ R154, R197, R115.reuse, -R113.reuse ;  /* 0x00000073c59a7223 */ /* 0x180fe20000010871 */
[----:B---3--:R-:W-:Y:S01]  /*16a20*/  F2FP.BF16.F32.PACK_AB R23, R141, R136 ;  /* 0x000000888d17723e */ /* 0x008fe200000010ff */
[-CC-:B------:R-:W-:Y:S01]  /*16a30*/  FFMA.FTZ R155, R195, R115.reuse, -R113.reuse ;  /* 0x00000073c39b7223 */ /* 0x180fe20000010871 */
[-C--:B------:R-:W-:Y:S01]  /*16a40*/  FFMA.FTZ R158, R199, R115.reuse, -R113 ;  /* 0x00000073c79e7223 */ /* 0x080fe20000010871 */
[----:B------:R-:W-:Y:S01]  /*16a50*/  FFMA.FTZ R159, R202, R115, -R112 ;  /* 0x00000073ca9f7223 */ /* 0x000fe20000010870 */
[----:B------:R-:W-:Y:S03]  /*16a60*/  LDSM.16.MT88.4 R60, [R221+0xc800] ;  /* 0x00c80000dd3c783b */ /* 0x000fe60000004200 */
[C---:B------:R-:W-:Y:S06]  /*16a70*/  HMMA.16816.F32.BF16 R16, R20.reuse, R48, R16 ;  /* 0x000000301410723c */ /* 0x040fec0000041810 */
[C---:B------:R-:W-:Y:S01]  /*16a80*/  HMMA.16816.F32.BF16 R12, R20.reuse, R50, R12 ;  /* 0x00000032140c723c */ /* 0x040fe2000004180c */
[----:B------:R-:W2:Y:S05]  /*16a90*/  LDSM.16.MT88.4 R48, [R220+0xb800] ;  /* 0x00b80000dc30783b */ /* 0x000eaa0000004200 */
[C---:B------:R-:W-:Y:S06]  /*16aa0*/  HMMA.16816.F32.BF16 R8, R20.reuse, R56, R8 ;  /* 0x000000381408723c */ /* 0x040fec0000041808 */
[C---:B------:R-:W-:Y:S01]  /*16ab0*/  HMMA.16816.F32.BF16 R4, R20.reuse, R58, R4 ;  /* 0x0000003a1404723c */ /* 0x040fe20000041804 */
[----:B------:R-:W3:Y:S01]  /*16ac0*/  LDSM.16.MT88.4 R56, [R226+0xc000] ;  /* 0x00c00000e238783b */ /* 0x000ee20000004200 */
[----:B------:R-:W-:Y:S04]  /*16ad0*/  MUFU.EX2 R142, R142 ;  /* 0x0000008e008e7308 */ /* 0x000fe80000000800 */
[C---:B-1----:R-:W-:Y:S04]  /*16ae0*/  HMMA.16816.F32.BF16 R44, R20.reuse, R52, R44 ;  /* 0x00000034142c723c */ /* 0x042fe8000004182c */
[----:B------:R-:W-:Y:S02]  /*16af0*/  MUFU.EX2 R143, R143 ;  /* 0x0000008f008f7308 */ /* 0x000fe40000000800 */
[C---:B------:R-:W-:Y:S01]  /*16b00*/  HMMA.16816.F32.BF16 R36, R20.reuse, R54, R36 ;  /* 0x000000361424723c */ /* 0x040fe20000041824 */
[----:B------:R-:W-:Y:S05]  /*16b10*/  LDSM.16.MT88.4 R52, [R222+0xc000] ;  /* 0x00c00000de34783b */ /* 0x000fea0000004200 */
[----:B------:R-:W-:Y:S01]  /*16b20*/  MUFU.EX2 R144, R144 ;  /* 0x0000009000907308 */ /* 0x000fe20000000800 */
[C---:B--2---:R-:W-:Y:S06]  /*16b30*/  HMMA.16816.F32.BF16 R28, R20.reuse, R48, R28 ;  /* 0x00000030141c723c */ /* 0x044fec000004181c */
[----:B------:R-:W-:Y:S01]  /*16b40*/  HMMA.16816.F32.BF16 R24, R20, R50, R24 ;  /* 0x000000321418723c */ /* 0x000fe20000041818 */
[----:B------:R-:W1:Y:S01]  /*16b50*/  LDSM.16.MT88.4 R48, [R221+0xc000] ;  /* 0x00c00000dd30783b */ /* 0x000e620000004200 */
[----:B------:R-:W-:Y:S08]  /*16b60*/  MUFU.EX2 R145, R145 ;  /* 0x0000009100917308 */ /* 0x000ff00000000800 */
[----:B------:R-:W2:Y:S08]  /*16b70*/  MUFU.EX2 R146, R146 ;  /* 0x0000009200927308 */ /* 0x000eb00000000800 */
[----:B------:R-:W-:Y:S08]  /*16b80*/  MUFU.EX2 R147, R147 ;  /* 0x0000009300937308 */ /* 0x000ff00000000800 */
[----:B------:R-:W4:Y:S08]  /*16b90*/  MUFU.EX2 R148, R148 ;  /* 0x0000009400947308 */ /* 0x000f300000000800 */
[----:B------:R-:W5:Y:S01]  /*16ba0*/  MUFU.EX2 R149, R149 ;  /* 0x0000009500957308 */ /* 0x000f620000000800 */
[----:B--2---:R-:W-:-:S02]  /*16bb0*/  F2FP.BF16.F32.PACK_AB R20, R146, R145 ;  /* 0x000000919214723e */ /* 0x004fc400000010ff */
[----:B------:R-:W-:Y:S02]  /*16bc0*/  F2FP.BF16.F32.PACK_AB R21, R143, R142 ;  /* 0x0000008e8f15723e */ /* 0x000fe400000010ff */
[----:B----4-:R-:W-:Y:S02]  /*16bd0*/  F2FP.BF16.F32.PACK_AB R22, R148, R147 ;  /* 0x000000939416723e */ /* 0x010fe400000010ff */
[----:B-----5:R-:W-:-:S07]  /*16be0*/  F2FP.BF16.F32.PACK_AB R23, R149, R144 ;  /* 0x000000909517723e */ /* 0x020fce00000010ff */
[C---:B---3--:R-:W-:Y:S06]  /*16bf0*/  HMMA.16816.F32.BF16 R16, R20.reuse, R56, R16 ;  /* 0x000000381410723c */ /* 0x048fec0000041810 */
[C---:B------:R-:W-:Y:S01]  /*16c00*/  HMMA.16816.F32.BF16 R12, R20.reuse, R58, R12 ;  /* 0x0000003a140c723c */ /* 0x040fe2000004180c */
[----:B------:R-:W2:Y:S05]  /*16c10*/  LDSM.16.MT88.4 R56, [R220+0xc000] ;  /* 0x00c00000dc38783b */ /* 0x000eaa0000004200 */
[C---:B-1----:R-:W-:Y:S06]  /*16c20*/  HMMA.16816.F32.BF16 R44, R20.reuse, R48, R44 ;  /* 0x00000030142c723c */ /* 0x042fec000004182c */
[C---:B------:R-:W-:Y:S01]  /*16c30*/  HMMA.16816.F32.BF16 R36, R20.reuse, R50, R36 ;  /* 0x000000321424723c */ /* 0x040fe20000041824 */
[----:B------:R-:W1:Y:S05]  /*16c40*/  LDSM.16.MT88.4 R48, [R222+0xc800] ;  /* 0x00c80000de30783b */ /* 0x000e6a0000004200 */
[C---:B------:R-:W-:Y:S06]  /*16c50*/  HMMA.16816.F32.BF16 R8, R20.reuse, R52, R8 ;  /* 0x000000341408723c */ /* 0x040fec0000041808 */
        /* <DEDUP_REMOVED lines=9> */
[----:B------:R-:W1:Y:S01]  /*16cf0*/  MUFU.EX2 R159, R159 ;  /* 0x0000009f009f7308 */ /* 0x000e620000000800 */
[C---:B--2---:R-:W-:Y:S06]  /*16d00*/  HMMA.16816.F32.BF16 R28, R20.reuse, R56, R28 ;  /* 0x00000038141c723c */ /* 0x044fec000004181c */
[----:B------:R-:W-:Y:S01]  /*16d10*/  HMMA.16816.F32.BF16 R24, R20, R58, R24 ;  /* 0x0000003a1418723c */ /* 0x000fe20000041818 */
[----:B------:R-:W2:Y:S06]  /*16d20*/  LDSM.16.MT88.4 R56, [R220+0xc800] ;  /* 0x00c80000dc38783b */ /* 0x000eac0000004200 */
[----:B----4-:R-:W-:-:S02]  /*16d30*/  F2FP.BF16.F32.PACK_AB R20, R154, R153 ;  /* 0x000000999a14723e */ /* 0x010fc400000010ff */
[----:B------:R-:W-:Y:S02]  /*16d40*/  F2FP.BF16.F32.PACK_AB R21, R151, R150 ;  /* 0x000000969715723e */ /* 0x000fe400000010ff */
[----:B-----5:R-:W-:Y:S02]  /*16d50*/  F2FP.BF16.F32.PACK_AB R22, R158, R155 ;  /* 0x0000009b9e16723e */ /* 0x020fe400000010ff */
[----:B-1----:R-:W-:-:S07]  /*16d60*/  F2FP.BF16.F32.PACK_AB R23, R159, R152 ;  /* 0x000000989f17723e */ /* 0x002fce00000010ff */
[C---:B------:R-:W-:Y:S06]  /*16d70*/  HMMA.16816.F32.BF16 R8, R20.reuse, R48, R8 ;  /* 0x000000301408723c */ /* 0x040fec0000041808 */
[----:B------:R-:W-:Y:S01]  /*16d80*/  HMMA.16816.F32.BF16 R4, R20, R50, R4 ;  /* 0x000000321404723c */ /* 0x000fe20000041804 */
[----:B------:R-:W1:Y:S01]  /*16d90*/  LDSM.16.MT88.4 R48, [R226+0xd000] ;  /* 0x00d00000e230783b */ /* 0x000e620000004200 */
[-CC-:B------:R-:W-:Y:S01]  /*16da0*/  FFMA.FTZ R163, R201, R115.reuse, -R112.reuse ;  /* 0x00000073c9a37223 */ /* 0x180fe20000010870 */
[----:B------:R-:W-:-:S03]  /*16db0*/  FFMA.FTZ R194, R198, R115, -R112 ;  /* 0x00000073c6c27223 */ /* 0x000fc60000010870 */
[----:B---3--:R-:W-:Y:S01]  /*16dc0*/  HMMA.16816.F32.BF16 R16, R20, R52, R16 ;  /* 0x000000341410723c */ /* 0x008fe20000041810 */
[-C--:B------:R-:W-:Y:S01]  /*16dd0*/  FFMA.FTZ R195, R200, R115.reuse, -R112 ;  /* 0x00000073c8c37223 */ /* 0x080fe20000010870 */
[-CC-:B------:R-:W-:Y:S01]  /*16de0*/  FFMA.FTZ R187, R187, R115.reuse, -R113.reuse ;  /* 0x00000073bbbb7223 */ /* 0x180fe20000010871 */
[----:B------:R-:W-:-:S03]  /*16df0*/  FFMA.FTZ R190, R190, R115, -R113 ;  /* 0x00000073bebe7223 */ /* 0x000fc60000010871 */
[C---:B------:R-:W-:Y:S01]  /*16e00*/  HMMA.16816.F32.BF16 R12, R20.reuse, R54, R12 ;  /* 0x00000036140c723c */ /* 0x040fe2000004180c */
[----:B------:R-:W3:Y:S01]  /*16e10*/  LDSM.16.MT88.4 R52, [R222+0xd000] ;  /* 0x00d00000de34783b */ /* 0x000ee20000004200 */
[-CC-:B------:R-:W-:Y:S01]  /*16e20*/  FFMA.FTZ R189, R189, R115.reuse, -R113.reuse ;  /* 0x00000073bdbd7223 */ /* 0x180fe20000010871 */
[-CC-:B------:R-:W-:Y:S01]  /*16e30*/  FFMA.FTZ R192, R192, R115.reuse, -R113.reuse ;  /* 0x00000073c0c07223 */ /* 0x180fe20000010871 */
        /* <DEDUP_REMOVED lines=9> */
[C---:B------:R-:W-:Y:S06]  /*16ed0*/  HMMA.16816.F32.BF16 R44, R20.reuse, R60, R44 ;  /* 0x0000003c142c723c */ /* 0x040fec000004182c */
[C---:B------:R-:W-:Y:S06]  /*16ee0*/  HMMA.16816.F32.BF16 R36, R20.reuse, R62, R36 ;  /* 0x0000003e1424723c */ /* 0x040fec0000041824 */
[C---:B--2---:R-:W-:Y:S06]  /*16ef0*/  HMMA.16816.F32.BF16 R28, R20.reuse, R56, R28 ;  /* 0x00000038141c723c */ /* 0x044fec000004181c */
[----:B------:R-:W-:Y:S01]  /*16f00*/  HMMA.16816.F32.BF16 R24, R20, R58, R24 ;  /* 0x0000003a1418723c */ /* 0x000fe20000041818 */
[----:B------:R-:W2:Y:S01]  /*16f10*/  LDSM.16.MT88.4 R56, [R221+0xd000] ;  /* 0x00d00000dd38783b */ /* 0x000ea20000004200 */
[-CC-:B------:R-:W-:Y:S01]  /*16f20*/  FFMA.FTZ R186, R186, R115.reuse, -R112.reuse ;  /* 0x00000073baba7223 */ /* 0x180fe20000010870 */
[-CC-:B------:R-:W-:Y:S01]  /*16f30*/  FFMA.FTZ R188, R188, R115.reuse, -R112.reuse ;  /* 0x00000073bcbc7223 */ /* 0x180fe20000010870 */
[-CC-:B------:R-:W-:Y:S01]  /*16f40*/  FFMA.FTZ R191, R191, R115.reuse, -R112.reuse ;  /* 0x00000073bfbf7223 */ /* 0x180fe20000010870 */
[-CC-:B------:R-:W-:Y:S01]  /*16f50*/  FFMA.FTZ R182, R182, R115.reuse, -R113.reuse ;  /* 0x00000073b6b67223 */ /* 0x180fe20000010871 */
[--C-:B------:R-:W-:Y:S01]  /*16f60*/  FFMA.FTZ R184, R184, R115, -R113.reuse ;  /* 0x00000073b8b87223 */ /* 0x100fe20000010871 */
[----:B----4-:R-:W-:Y:S01]  /*16f70*/  F2FP.BF16.F32.PACK_AB R20, R190, R187 ;  /* 0x000000bbbe14723e */ /* 0x010fe200000010ff */
[--C-:B------:R-:W-:Y:S01]  /*16f80*/  FFMA.FTZ R181, R181, R115, -R113.reuse ;  /* 0x00000073b5b57223 */ /* 0x100fe20000010871 */
[----:B------:R-:W-:Y:S01]  /*16f90*/  F2FP.BF16.F32.PACK_AB R21, R194, R163 ;  /* 0x000000a3c215723e */ /* 0x000fe200000010ff */
[--C-:B------:R-:W-:Y:S01]  /*16fa0*/  FFMA.FTZ R183, R183, R115, -R113.reuse ;  /* 0x00000073b7b77223 */ /* 0x100fe20000010871 */
[----:B-----5:R-:W-:Y:S01]  /*16fb0*/  F2FP.BF16.F32.PACK_AB R22, R192, R189 ;  /* 0x000000bdc016723e */ /* 0x020fe200000010ff */
[--C-:B------:R-:W-:Y:S01]  /*16fc0*/  FFMA.FTZ R185, R185, R115, -R112.reuse ;  /* 0x00000073b9b97223 */ /* 0x100fe20000010870 */
[----:B-1----:R-:W-:Y:S01]  /*16fd0*/  F2FP.BF16.F32.PACK_AB R23, R193, R195 ;  /* 0x000000c3c117723e */ /* 0x002fe200000010ff */
[-CC-:B------:R-:W-:Y:S01]  /*16fe0*/  FFMA.FTZ R180, R180, R115.reuse, -R112.reuse ;  /* 0x00000073b4b47223 */ /* 0x180fe20000010870 */
[-CC-:B------:R-:W-:Y:S01]  /*16ff0*/  FFMA.FTZ R179, R179, R115.reuse, -R112.reuse ;  /* 0x00000073b3b37223 */ /* 0x180fe20000010870 */
[-CC-:B------:R-:W-:Y:S01]  /*17000*/  FFMA.FTZ R178, R178, R115.reuse, -R112.reuse ;  /* 0x00000073b2b27223 */ /* 0x180fe20000010870 */
[-CC-:B------:R-:W-:Y:S01]  /*17010*/  FFMA.FTZ R177, R177, R115.reuse, -R113.reuse ;  /* 0x00000073b1b17223 */ /* 0x180fe20000010871 */
[-CC-:B------:R-:W-:Y:S01]  /*17020*/  FFMA.FTZ R176, R176, R115.reuse, -R113.reuse ;  /* 0x00000073b0b07223 */ /* 0x180fe20000010871 */
[-CC-:B------:R-:W-:Y:S01]  /*17030*/  FFMA.FTZ R175, R175, R115.reuse, -R113.reuse ;  /* 0x00000073afaf7223 */ /* 0x180fe20000010871 */
[C---:B------:R-:W-:Y:S01]  /*17040*/  HMMA.16816.F32.BF16 R16, R20.reuse, R48, R16 ;  /* 0x000000301410723c */ /* 0x040fe20000041810 */
[-CC-:B------:R-:W-:Y:S01]  /*17050*/  FFMA.FTZ R174, R174, R115.reuse, -R113.reuse ;  /* 0x00000073aeae7223 */ /* 0x180fe20000010871 */
[-CC-:B------:R-:W-:Y:S01]  /*17060*/  FFMA.FTZ R173, R173, R115.reuse, -R112.reuse ;  /* 0x00000073adad7223 */ /* 0x180fe20000010870 */
[-CC-:B------:R-:W-:Y:S01]  /*17070*/  FFMA.FTZ R171, R171, R115.reuse, -R112.reuse ;  /* 0x00000073abab7223 */ /* 0x180fe20000010870 */
[-CC-:B------:R-:W-:Y:S01]  /*17080*/  FFMA.FTZ R170, R170, R115.reuse, -R112.reuse ;  /* 0x00000073aaaa7223 */ /* 0x180fe20000010870 */
[-CC-:B------:R-:W-:Y:S01]  /*17090*/  FFMA.FTZ R162, R162, R115.reuse, -R112.reuse ;  /* 0x00000073a2a27223 */ /* 0x180fe20000010870 */
[C---:B------:R-:W-:Y:S01]  /*170a0*/  HMMA.16816.F32.BF16 R12, R20.reuse, R50, R12 ;  /* 0x00000032140c723c */ /* 0x040fe2000004180c */
[----:B------:R-:W1:Y:S01]  /*170b0*/  LDSM.16.MT88.4 R48, [R220+0xd000] ;  /* 0x00d00000dc30783b */ /* 0x000e620000004200 */
[-CC-:B------:R-:W-:Y:S01]  /*170c0*/  FFMA.FTZ R172, R172, R115.reuse, -R113.reuse ;  /* 0x00000073acac7223 */ /* 0x180fe20000010871 */
[-CC-:B------:R-:W-:Y:S01]  /*170d0*/  FFMA.FTZ R169, R169, R115.reuse, -R113.reuse ;  /* 0x00000073a9a97223 */ /* 0x180fe20000010871 */
[-CC-:B------:R-:W-:Y:S01]  /*170e0*/  FFMA.FTZ R168, R168, R115.reuse, -R113.reuse ;  /* 0x00000073a8a87223 */ /* 0x180fe20000010871 */
[-CC-:B------:R-:W-:Y:S01]  /*170f0*/  FFMA.FTZ R161, R161, R115.reuse, -R113.reuse ;  /* 0x00000073a1a17223 */ /* 0x180fe20000010871 */
[C---:B---3--:R-:W-:Y:S01]  /*17100*/  HMMA.16816.F32.BF16 R8, R20.reuse, R52, R8 ;  /* 0x000000341408723c */ /* 0x048fe20000041808 */
[-CC-:B------:R-:W-:Y:S01]  /*17110*/  FFMA.FTZ R160, R160, R115.reuse, -R112.reuse ;  /* 0x00000073a0a07223 */ /* 0x180fe20000010870 */
[-CC-:B------:R-:W-:Y:S01]  /*17120*/  FFMA.FTZ R157, R157, R115.reuse, -R112.reuse ;  /* 0x000000739d9d7223 */ /* 0x180fe20000010870 */
[-CC-:B------:R-:W-:Y:S01]  /*17130*/  FFMA.FTZ R156, R156, R115.reuse, -R112.reuse ;  /* 0x000000739c9c7223 */ /* 0x180fe20000010870 */
[-CC-:B------:R-:W-:Y:S01]  /*17140*/  FFMA.FTZ R135, R135, R115.reuse, -R112.reuse ;  /* 0x0000007387877223 */ /* 0x180fe20000010870 */
[-CC-:B------:R-:W-:Y:S01]  /*17150*/  FFMA.FTZ R129, R129, R115.reuse, -R113.reuse ;  /* 0x0000007381817223 */ /* 0x180fe20000010871 */
[C---:B------:R-:W-:Y:S01]  /*17160*/  HMMA.16816.F32.BF16 R4, R20.reuse, R54, R4 ;  /* 0x000000361404723c */ /* 0x040fe20000041804 */
[----:B------:R-:W3:Y:S01]  /*17170*/  LDSM.16.MT88.4 R52, [R226+0xd800] ;  /* 0x00d80000e234783b */ /* 0x000ee20000004200 */
[----:B------:R-:W-:Y:S01]  /*17180*/  MUFU.EX2 R186, R186 ;  /* 0x000000ba00ba7308 */ /* 0x000fe20000000800 */
[-CC-:B------:R-:W-:Y:S01]  /*17190*/  FFMA.FTZ R128, R128, R115.reuse, -R113.reuse ;  /* 0x0000007380807223 */ /* 0x180fe20000010871 */
[-CC-:B------:R-:W-:Y:S01]  /*171a0*/  FFMA.FTZ R33, R33, R115.reuse, -R113.reuse ;  /* 0x0000007321217223 */ /* 0x180fe20000010871 */
[-CC-:B------:R-:W-:Y:S01]  /*171b0*/  FFMA.FTZ R196, R65, R115.reuse, -R113.reuse ;  /* 0x0000007341c47223 */ /* 0x180fe20000010871 */
[-C--:B------:R-:W-:Y:S01]  /*171c0*/  FFMA.FTZ R34, R34, R115.reuse, -R112 ;  /* 0x0000007322227223 */ /* 0x080fe20000010870 */
[-C--:B------:R-:W-:Y:S01]  /*171d0*/  FFMA.FTZ R200, R68, R115.reuse, -R113 ;  /* 0x0000007344c87223 */ /* 0x080fe20000010871 */
[----:B------:R-:W-:Y:S01]  /*171e0*/  FADD.FTZ R110, R111, R110 ;  /* 0x0000006e6f6e7221 */ /* 0x000fe20000010000 */
[----:B------:R-:W-:Y:S01]  /*171f0*/  FADD.FTZ R121, R122, R121 ;  /* 0x000000797a797221 */ /* 0x000fe20000010000 */
        /* <DEDUP_REMOVED lines=9> */
[-C--:B------:R-:W-:Y:S01]  /*17290*/  FFMA.FTZ R83, R83, R115.reuse, -R112 ;  /* 0x0000007353537223 */ /* 0x080fe20000010870 */
[-CC-:B------:R-:W-:Y:S01]  /*172a0*/  FFMA.FTZ R72, R72, R115.reuse, -R113.reuse ;  /* 0x0000007348487223 */ /* 0x180fe20000010871 */
[-CC-:B------:R-:W-:Y:S01]  /*172b0*/  FFMA.FTZ R77, R77, R115.reuse, -R113.reuse ;  /* 0x000000734d4d7223 */ /* 0x180fe20000010871 */
[----:B------:R-:W-:Y:S01]  /*172c0*/  FFMA.FTZ R76, R76, R115, -R113 ;  /* 0x000000734c4c7223 */ /* 0x000fe20000010871 */
[----:B------:R-:W-:Y:S03]  /*172d0*/  LDSM.16.MT88.4 R60, [R222+0x10000] ;  /* 0x01000000de3c783b */ /* 0x000fe60000004200 */
[----:B------:R-:W-:Y:S08]  /*172e0*/  MUFU.EX2 R182, R182 ;  /* 0x000000b600b67308 */ /* 0x000ff00000000800 */
[----:B------:R-:W4:Y:S08]  /*172f0*/  MUFU.EX2 R184, R184 ;  /* 0x000000b800b87308 */ /* 0x000f300000000800 */
[----:B------:R-:W-:Y:S08]  /*17300*/  MUFU.EX2 R181, R181 ;  /* 0x000000b500b57308 */ /* 0x000ff00000000800 */
[----:B------:R-:W5:Y:S08]  /*17310*/  MUFU.EX2 R183, R183 ;  /* 0x000000b700b77308 */ /* 0x000f700000000800 */
[----:B------:R-:W3:Y:S01]  /*17320*/  MUFU.EX2 R185, R185 ;  /* 0x000000b900b97308 */ /* 0x000ee20000000800 */
[C---:B--2---:R-:W-:Y:S06]  /*17330*/  HMMA.16816.F32.BF16 R44, R20.reuse, R56, R44 ;  /* 0x00000038142c723c */ /* 0x044fec000004182c */
[C---:B------:R-:W-:Y:S01]  /*17340*/  HMMA.16816.F32.BF16 R36, R20.reuse, R58, R36 ;  /* 0x0000003a1424723c */ /* 0x040fe20000041824 */
[----:B------:R-:W2:Y:S05]  /*17350*/  LDSM.16.MT88.4 R56, [R222+0xd800] ;  /* 0x00d80000de38783b */ /* 0x000eaa0000004200 */
[C---:B-1----:R-:W-:Y:S06]  /*17360*/  HMMA.16816.F32.BF16 R28, R20.reuse, R48, R28 ;  /* 0x00000030141c723c */ /* 0x042fec000004181c */
[----:B------:R-:W-:Y:S01]  /*17370*/  HMMA.16816.F32.BF16 R24, R20, R50, R24 ;  /* 0x000000321418723c */ /* 0x000fe20000041818 */
[----:B------:R-:W1:Y:S06]  /*17380*/  LDSM.16.MT88.4 R48, [R221+0xd800] ;  /* 0x00d80000dd30783b */ /* 0x000e6c0000004200 */
[----:B----4-:R-:W-:-:S02]  /*17390*/  F2FP.BF16.F32.PACK_AB R20, R184, R182 ;  /* 0x000000b6b814723e */ /* 0x010fc400000010ff */
[----:B------:R-:W-:Y:S02]  /*173a0*/  F2FP.BF16.F32.PACK_AB R21, R188, R186 ;  /* 0x000000babc15723e */ /* 0x000fe400000010ff */
[----:B-----5:R-:W-:Y:S02]  /*173b0*/  F2FP.BF16.F32.PACK_AB R22, R183, R181 ;  /* 0x000000b5b716723e */ /* 0x020fe400000010ff */
[----:B---3--:R-:W-:-:S07]  /*173c0*/  F2FP.BF16.F32.PACK_AB R23, R185, R191 ;  /* 0x000000bfb917723e */ /* 0x008fce00000010ff */
[C---:B------:R-:W-:Y:S06]  /*173d0*/  HMMA.16816.F32.BF16 R16, R20.reuse, R52, R16 ;  /* 0x000000341410723c */ /* 0x040fec0000041810 */
[C---:B------:R-:W-:Y:S01]  /*173e0*/  HMMA.16816.F32.BF16 R12, R20.reuse, R54, R12 ;  /* 0x00000036140c723c */ /* 0x040fe2000004180c */
[----:B------:R-:W3:Y:S05]  /*173f0*/  LDSM.16.MT88.4 R52, [R220+0xd800] ;  /* 0x00d80000dc34783b */ /* 0x000eea0000004200 */
[C---:B--2---:R-:W-:Y:S06]  /*17400*/  HMMA.16816.F32.BF16 R8, R20.reuse, R56, R8 ;  /* 0x000000381408723c */ /* 0x044fec0000041808 */
[C---:B------:R-:W-:Y:S01]  /*17410*/  HMMA.16816.F32.BF16 R4, R20.reuse, R58, R4 ;  /* 0x0000003a1404723c */ /* 0x040fe20000041804 */
[----:B------:R-:W2:Y:S05]  /*17420*/  LDSM.16.MT88.4 R56, [R226+0xe000] ;  /* 0x00e00000e238783b */ /* 0x000eaa0000004200 */
[C---:B-1----:R-:W-:Y:S06]  /*17430*/  HMMA.16816.F32.BF16 R44, R20.reuse, R48, R44 ;  /* 0x00000030142c723c */ /* 0x042fec000004182c */
[C---:B------:R-:W-:Y:S01]  /*17440*/  HMMA.16816.F32.BF16 R36, R20.reuse, R50, R36 ;  /* 0x000000321424723c */ /* 0x040fe20000041824 */
[----:B------:R-:W1:Y:S01]  /*17450*/  LDSM.16.MT88.4 R48, [R222+0xe000] ;  /* 0x00e00000de30783b */ /* 0x000e620000004200 */
[----:B------:R-:W-:Y:S08]  /*17460*/  MUFU.EX2 R180, R180 ;  /* 0x000000b400b47308 */ /* 0x000ff00000000800 */
[----:B------:R-:W-:Y:S01]  /*17470*/  MUFU.EX2 R179, R179 ;  /* 0x000000b300b37308 */ /* 0x000fe20000000800 */
[C---:B---3--:R-:W-:Y:S07]  /*17480*/  HMMA.16816.F32.BF16 R28, R20.reuse, R52, R28 ;  /* 0x00000034141c723c */ /* 0x048fee000004181c */
[----:B------:R-:W-:Y:S01]  /*17490*/  MUFU.EX2 R178, R178 ;  /* 0x000000b200b27308 */ /* 0x000fe20000000800 */
[----:B------:R-:W-:Y:S01]  /*174a0*/  HMMA.16816.F32.BF16 R24, R20, R54, R24 ;  /* 0x000000361418723c */ /* 0x000fe20000041818 */
[----:B------:R-:W3:Y:S06]  /*174b0*/  LDSM.16.MT88.4 R20, [R221+0xe000] ;  /* 0x00e00000dd14783b */ /* 0x000eec0000004200 */
[----:B------:R-:W-:Y:S08]  /*174c0*/  MUFU.EX2 R177, R177 ;  /* 0x000000b100b17308 */ /* 0x000ff00000000800 */
[----:B------:R-:W4:Y:S08]  /*174d0*/  MUFU.EX2 R176, R176 ;  /* 0x000000b000b07308 */ /* 0x000f300000000800 */
[----:B------:R-:W-:Y:S08]  /*174e0*/  MUFU.EX2 R175, R175 ;  /* 0x000000af00af7308 */ /* 0x000ff00000000800 */
[----:B------:R-:W5:Y:S08]  /*174f0*/  MUFU.EX2 R174, R174 ;  /* 0x000000ae00ae7308 */ /* 0x000f700000000800 */
[----:B------:R-:W2:Y:S01]  /*17500*/  MUFU.EX2 R173, R173 ;  /* 0x000000ad00ad7308 */ /* 0x000ea20000000800 */
[----:B----4-:R-:W-:-:S02]  /*17510*/  F2FP.BF16.F32.PACK_AB R52, R176, R177 ;  /* 0x000000b1b034723e */ /* 0x010fc400000010ff */
[----:B------:R-:W-:Y:S02]  /*17520*/  F2FP.BF16.F32.PACK_AB R53, R179, R180 ;  /* 0x000000b4b335723e */ /* 0x000fe400000010ff */
[----:B-----5:R-:W-:Y:S02]  /*17530*/  F2FP.BF16.F32.PACK_AB R54, R174, R175 ;  /* 0x000000afae36723e */ /* 0x020fe400000010ff */
[----:B--2---:R-:W-:-:S07]  /*17540*/  F2FP.BF16.F32.PACK_AB R55, R173, R178 ;  /* 0x000000b2ad37723e */ /* 0x004fce00000010ff */
[C---:B------:R-:W-:Y:S06]  /*17550*/  HMMA.16816.F32.BF16 R16, R52.reuse, R56, R16 ;  /* 0x000000383410723c */ /* 0x040fec0000041810 */
[C---:B------:R-:W-:Y:S01]  /*17560*/  HMMA.16816.F32.BF16 R12, R52.reuse, R58, R12 ;  /* 0x0000003a340c723c */ /* 0x040fe2000004180c */
[----:B------:R-:W2:Y:S05]  /*17570*/  LDSM.16.MT88.4 R56, [R220+0xe000] ;  /* 0x00e00000dc38783b */ /* 0x000eaa0000004200 */
[C---:B-1----:R-:W-:Y:S06]  /*17580*/  HMMA.16816.F32.BF16 R8, R52.reuse, R48, R8 ;  /* 0x000000303408723c */ /* 0x042fec0000041808 */
[C---:B------:R-:W-:Y:S01]  /*17590*/  HMMA.16816.F32.BF16 R4, R52.reuse, R50, R4 ;  /* 0x000000323404723c */ /* 0x040fe20000041804 */
[----:B------:R-:W1:Y:S05]  /*175a0*/  LDSM.16.MT88.4 R48, [R226+0xe800] ;  /* 0x00e80000e230783b */ /* 0x000e6a0000004200 */
        /* <DEDUP_REMOVED lines=13> */
[----:B----4-:R-:W-:Y:S01]  /*17680*/  F2FP.BF16.F32.PACK_AB R56, R169, R172 ;  /* 0x000000aca938723e */ /* 0x010fe200000010ff */
[----:B------:R-:W2:Y:S01]  /*17690*/  LDSM.16.MT88.4 R52, [R221+0xe800] ;  /* 0x00e80000dd34783b */ /* 0x000ea20000004200 */
[----:B------:R-:W-:-:S04]  /*176a0*/  F2FP.BF16.F32.PACK_AB R57, R170, R171 ;  /* 0x000000abaa39723e */ /* 0x000fc800000010ff */
[----:B-----5:R-:W-:Y:S02]  /*176b0*/  F2FP.BF16.F32.PACK_AB R58, R161, R168 ;  /* 0x000000a8a13a723e */ /* 0x020fe400000010ff */
[----:B-1----:R-:W-:-:S07]  /*176c0*/  F2FP.BF16.F32.PACK_AB R59, R160, R162 ;  /* 0x000000a2a03b723e */ /* 0x002fce00000010ff */
[C---:B------:R-:W-:Y:S06]  /*176d0*/  HMMA.16816.F32.BF16 R16, R56.reuse, R48, R16 ;  /* 0x000000303810723c */ /* 0x040fec0000041810 */
        /* <DEDUP_REMOVED lines=28> */
[----:B------:R-:W2:Y:S01]  /*178a0*/  LDSM.16.MT88.4 R52, [R226+0xf800] ;  /* 0x00f80000e234783b */ /* 0x000ea20000004200 */
[----:B------:R-:W-:Y:S01]  /*178b0*/  FFMA.FTZ R68, R73, R115, -R113 ;  /* 0x0000007349447223 */ /* 0x000fe20000010871 */
[----:B------:R-:W-:Y:S01]  /*178c0*/  FADD.FTZ R110, R109, R110 ;  /* 0x0000006e6d6e7221 */ /* 0x000fe20000010000 */
[----:B------:R-:W-:Y:S01]  /*178d0*/  FADD.FTZ R121, R120, R121 ;  /* 0x0000007978797221 */ /* 0x000fe20000010000 */
[----:B------:R-:W-:Y:S01]  /*178e0*/  MUFU.EX2 R197, R197 ;  /* 0x000000c500c57308 */ /* 0x000fe20000000800 */
[----:B-1----:R-:W-:Y:S01]  /*178f0*/  HMMA.16816.F32.BF16 R44, R56, R48, R44 ;  /* 0x00000030382c723c */ /* 0x002fe2000004182c */
[----:B------:R-:W-:Y:S01]  /*17900*/  FADD.FTZ R108, R108, R110 ;  /* 0x0000006e6c6c7221 */ /* 0x000fe20000010000 */
[----:B------:R-:W-:-:S04]  /*17910*/  FADD.FTZ R121, R119, R121 ;  /* 0x0000007977797221 */ /* 0x000fc80000010000 */
[----:B------:R-:W-:Y:S01]  /*17920*/  HMMA.16816.F32.BF16 R36, R56, R50, R36 ;  /* 0x000000323824723c */ /* 0x000fe20000041824 */
[----:B------:R-:W-:Y:S01]  /*17930*/  MUFU.EX2 R198, R198 ;  /* 0x000000c600c67308 */ /* 0x000fe20000000800 */
[----:B------:R-:W-:Y:S01]  /*17940*/  LDSM.16.MT88.4 R48, [R222+0xf800] ;  /* 0x00f80000de30783b */ /* 0x000fe20000004200 */
[----:B------:R-:W-:-:S03]  /*17950*/  FADD.FTZ R107, R107, R108 ;  /* 0x0000006c6b6b7221 */ /* 0x000fc60000010000 */
[C---:B---3--:R-:W-:Y:S06]  /*17960*/  HMMA.16816.F32.BF16 R28, R56.reuse, R20, R28 ;  /* 0x00000014381c723c */ /* 0x048fec000004181c */
[----:B------:R-:W-:Y:S01]  /*17970*/  HMMA.16816.F32.BF16 R24, R56, R22, R24 ;  /* 0x000000163818723c */ /* 0x000fe20000041818 */
[----:B------:R-:W1:Y:S01]  /*17980*/  LDSM.16.MT88.4 R20, [R221+0xf800] ;  /* 0x00f80000dd14783b */ /* 0x000e620000004200 */
[----:B------:R-:W-:Y:S01]  /*17990*/  MUFU.EX2 R71, R71 ;  /* 0x0000004700477308 */ /* 0x000fe20000000800 */
[----:B------:R-:W-:-:S07]  /*179a0*/  FADD.FTZ R118, R118, R121 ;  /* 0x0000007976767221 */ /* 0x000fce0000010000 */
[----:B------:R-:W-:Y:S08]  /*179b0*/  MUFU.EX2 R70, R70 ;  /* 0x0000004600467308 */ /* 0x000ff00000000800 */
[----:B------:R-:W-:Y:S08]  /*179c0*/  MUFU.EX2 R199, R199 ;  /* 0x000000c700c77308 */ /* 0x000ff00000000800 */
[----:B------:R-:W3:Y:S08]  /*179d0*/  MUFU.EX2 R69, R69 ;  /* 0x0000004500457308 */ /* 0x000ef00000000800 */
[----:B------:R-:W-:Y:S08]  /*179e0*/  MUFU.EX2 R200, R200 ;  /* 0x000000c800c87308 */ /* 0x000ff00000000800 */
[----:B------:R-:W4:Y:S01]  /*179f0*/  MUFU.EX2 R68, R68 ;  /* 0x0000004400447308 */ /* 0x000f220000000800 */
[----:B------:R-:W-:Y:S01]  /*17a00*/  FADD.FTZ R107, R106, R107 ;  /* 0x0000006b6a6b7221 */ /* 0x000fe20000010000 */
[----:B------:R-:W-:-:S03]  /*17a10*/  FADD.FTZ R118, R117, R118 ;  /* 0x0000007675767221 */ /* 0x000fc60000010000 */
[----:B------:R-:W-:Y:S01]  /*17a20*/  FADD.FTZ R107, R105, R107 ;  /* 0x0000006b696b7221 */ /* 0x000fe20000010000 */
[----:B------:R-:W-:Y:S01]  /*17a30*/  FADD.FTZ R116, R116, R118 ;  /* 0x0000007674747221 */ /* 0x000fe20000010000 */
[----:B---3--:R-:W-:Y:S02]  /*17a40*/  F2FP.BF16.F32.PACK_AB R56, R69, R199 ;  /* 0x000000c74538723e */ /* 0x008fe400000010ff */
[----:B------:R-:W-:Y:S01]  /*17a50*/  F2FP.BF16.F32.PACK_AB R57, R198, R197 ;  /* 0x000000c5c639723e */ /* 0x000fe200000010ff */
[----:B------:R-:W-:Y:S01]  /*17a60*/  FADD.FTZ R107, R3, R107 ;  /* 0x0000006b036b7221 */ /* 0x000fe20000010000 */
[----:B------:R-:W-:Y:S01]  /*17a70*/  F2FP.BF16.F32.PACK_AB R59, R70, R71 ;  /* 0x00000047463b723e */ /* 0x000fe200000010ff */
[----:B------:R-:W-:Y:S01]  /*17a80*/  FADD.FTZ R116, R114, R116 ;  /* 0x0000007472747221 */ /* 0x000fe20000010000 */
[----:B----4-:R-:W-:Y:S01]  /*17a90*/  F2FP.BF16.F32.PACK_AB R58, R68, R200 ;  /* 0x000000c8443a723e */ /* 0x010fe200000010ff */
[----:B------:R-:W-:Y:S02]  /*17aa0*/  FADD.FTZ R107, R124, R107 ;  /* 0x0000006b7c6b7221 */ /* 0x000fe40000010000 */
[----:B------:R-:W-:-:S02]  /*17ab0*/  FADD.FTZ R116, R126, R116 ;  /* 0x000000747e747221 */ /* 0x000fc40000010000 */
[----:B------:R-:W-:Y:S02]  /*17ac0*/  FADD.FTZ R123, R123, R107 ;  /* 0x0000006b7b7b7221 */ /* 0x000fe40000010000 */
[----:B------:R-:W-:Y:S01]  /*17ad0*/  FADD.FTZ R116, R127, R116 ;  /* 0x000000747f747221 */ /* 0x000fe20000010000 */
[C---:B--2---:R-:W-:Y:S06]  /*17ae0*/  HMMA.16816.F32.BF16 R16, R56.reuse, R52, R16 ;  /* 0x000000343810723c */ /* 0x044fec0000041810 */
[----:B------:R-:W-:Y:S01]  /*17af0*/  HMMA.16816.F32.BF16 R12, R56, R54, R12 ;  /* 0x00000036380c723c */ /* 0x000fe2000004180c */
[----:B------:R-:W2:Y:S01]  /*17b00*/  LDSM.16.MT88.4 R52, [R220+0xf800] ;  /* 0x00f80000dc34783b */ /* 0x000ea20000004200 */
[----:B------:R-:W-:Y:S01]  /*17b10*/  FADD.FTZ R123, R125, R123 ;  /* 0x0000007b7d7b7221 */ /* 0x000fe20000010000 */
[----:B------:R-:W-:-:S03]  /*17b20*/  FADD.FTZ R116, R130, R116 ;  /* 0x0000007482747221 */ /* 0x000fc60000010000 */
[----:B-1----:R-:W-:Y:S01]  /*17b30*/  HMMA.16816.F32.BF16 R44, R56, R20, R44 ;  /* 0x00000014382c723c */ /* 0x002fe2000004182c */
[----:B------:R-:W-:Y:S01]  /*17b40*/  FADD.FTZ R132, R132, R123 ;  /* 0x0000007b84847221 */ /* 0x000fe20000010000 */
[----:B------:R-:W-:-:S04]  /*17b50*/  FADD.FTZ R131, R131, R116 ;  /* 0x0000007483837221 */ /* 0x000fc80000010000 */
[C---:B------:R-:W-:Y:S01]  /*17b60*/  HMMA.16816.F32.BF16 R36, R56.reuse, R22, R36 ;  /* 0x000000163824723c */ /* 0x040fe20000041824 */
[----:B------:R-:W1:Y:S01]  /*17b70*/  LDSM.16.MT88.4 R20, [R221+0x10000] ;  /* 0x01000000dd14783b */ /* 0x000e620000004200 */
[----:B------:R-:W-:Y:S01]  /*17b80*/  FADD.FTZ R132, R134, R132 ;  /* 0x0000008486847221 */ /* 0x000fe20000010000 */
[----:B------:R-:W-:Y:S01]  /*17b90*/  FADD.FTZ R131, R137, R131 ;  /* 0x0000008389837221 */ /* 0x000fe20000010000 */
[-CC-:B------:R-:W-:Y:S01]  /*17ba0*/  FFMA.FTZ R73, R74, R115.reuse, -R112.reuse ;  /* 0x000000734a497223 */ /* 0x180fe20000010870 */
[-C--:B------:R-:W-:Y:S01]  /*17bb0*/  FFMA.FTZ R74, R82, R115.reuse, -R112 ;  /* 0x00000073524a7223 */ /* 0x080fe20000010870 */
[----:B------:R-:W-:Y:S01]  /*17bc0*/  FADD.FTZ R133, R133, R132 ;  /* 0x0000008485857221 */ /* 0x000fe20000010000 */
[----:B------:R-:W-:Y:S01]  /*17bd0*/  FADD.FTZ R131, R138, R131 ;  /* 0x000000838a837221 */ /* 0x000fe20000010000 */
[----:B------:R-:W-:Y:S01]  /*17be0*/  HMMA.16816.F32.BF16 R8, R56, R48, R8 ;  /* 0x000000303808723c */ /* 0x000fe20000041808 */
[----:B------:R-:W-:Y:S01]  /*17bf0*/  FFMA.FTZ R82, R89, R115, -R113 ;  /* 0x0000007359527223 */ /* 0x000fe20000010871 */
[----:B------:R-:W-:Y:S01]  /*17c00*/  FADD.FTZ R133, R136, R133 ;  /* 0x0000008588857221 */ /* 0x000fe20000010000 */
[----:B------:R-:W-:-:S03]  /*17c10*/  FADD.FTZ R131, R140, R131 ;  /* 0x000000838c837221 */ /* 0x000fc60000010000 */
[----:B------:R-:W-:Y:S01]  /*17c20*/  HMMA.16816.F32.BF16 R4, R56, R50, R4 ;  /* 0x000000323804723c */ /* 0x000fe20000041804 */
[----:B------:R-:W3:Y:S01]  /*17c30*/  LDSM.16.MT88.4 R48, [R226+0x10000] ;  /* 0x01000000e230783b */ /* 0x000ee20000004200 */
[----:B------:R-:W-:Y:S01]  /*17c40*/  MUFU.EX2 R75, R75 ;  /* 0x0000004b004b7308 */ /* 0x000fe20000000800 */
[----:B------:R-:W-:Y:S01]  /*17c50*/  FADD.FTZ R133, R141, R133 ;  /* 0x000000858d857221 */ /* 0x000fe20000010000 */
[----:B------:R-:W-:-:S06]  /*17c60*/  FADD.FTZ R139, R139, R131 ;  /* 0x000000838b8b7221 */ /* 0x000fcc0000010000 */
[----:B------:R-:W-:Y:S01]  /*17c70*/  MUFU.EX2 R73, R73 ;  /* 0x0000004900497308 */ /* 0x000fe20000000800 */
[----:B------:R-:W-:Y:S01]  /*17c80*/  FADD.FTZ R133, R142, R133 ;  /* 0x000000858e857221 */ /* 0x000fe20000010000 */
[----:B------:R-:W-:-:S06]  /*17c90*/  FADD.FTZ R139, R145, R139 ;  /* 0x0000008b918b7221 */ /* 0x000fcc0000010000 */
[----:B------:R-:W-:Y:S08]  /*17ca0*/  MUFU.EX2 R83, R83 ;  /* 0x0000005300537308 */ /* 0x000ff00000000800 */
        /* <DEDUP_REMOVED lines=14> */
[----:B------:R-:W-:Y:S01]  /*17d90*/  FADD.FTZ R148, R153, R148 ;  /* 0x0000009499947221 */ /* 0x000fe20000010000 */
[-CC-:B------:R-:W-:Y:S01]  /*17da0*/  FFMA.FTZ R81, R81, R115.reuse, -R112.reuse ;  /* 0x0000007351517223 */ /* 0x180fe20000010870 */
[-CC-:B------:R-:W-:Y:S01]  /*17db0*/  FFMA.FTZ R80, R80, R115.reuse, -R112.reuse ;  /* 0x0000007350507223 */ /* 0x180fe20000010870 */
[-CC-:B------:R-:W-:Y:S01]  /*17dc0*/  FFMA.FTZ R79, R79, R115.reuse, -R112.reuse ;  /* 0x000000734f4f7223 */ /* 0x180fe20000010870 */
[-CC-:B------:R-:W-:Y:S01]  /*17dd0*/  FFMA.FTZ R88, R88, R115.reuse, -R113.reuse ;  /* 0x0000007358587223 */ /* 0x180fe20000010871 */
[----:B----4-:R-:W-:Y:S01]  /*17de0*/  F2FP.BF16.F32.PACK_AB R56, R77, R72 ;  /* 0x000000484d38723e */ /* 0x010fe200000010ff */
[--C-:B------:R-:W-:Y:S01]  /*17df0*/  FFMA.FTZ R87, R87, R115, -R113.reuse ;  /* 0x0000007357577223 */ /* 0x100fe20000010871 */
[----:B------:R-:W-:Y:S01]  /*17e00*/  F2FP.BF16.F32.PACK_AB R57, R73, R75 ;  /* 0x0000004b4939723e */ /* 0x000fe200000010ff */
[-C--:B------:R-:W-:Y:S01]  /*17e10*/  FFMA.FTZ R86, R86, R115.reuse, -R113 ;  /* 0x0000007356567223 */ /* 0x080fe20000010871 */
[----:B-----5:R-:W-:Y:S01]  /*17e20*/  F2FP.BF16.F32.PACK_AB R58, R82, R76 ;  /* 0x0000004c523a723e */ /* 0x020fe200000010ff */
[----:B------:R-:W-:Y:S01]  /*17e30*/  FFMA.FTZ R78, R78, R115, -R112 ;  /* 0x000000734e4e7223 */ /* 0x000fe20000010870 */
[----:B------:R-:W-:Y:S01]  /*17e40*/  F2FP.BF16.F32.PACK_AB R59, R74, R83 ;  /* 0x000000534a3b723e */ /* 0x000fe200000010ff */
[----:B------:R-:W-:Y:S01]  /*17e50*/  FADD.FTZ R151, R151, R149 ;  /* 0x0000009597977221 */ /* 0x000fe20000010000 */
[----:B------:R-:W-:Y:S01]  /*17e60*/  FADD.FTZ R154, R154, R148 ;  /* 0x000000949a9a7221 */ /* 0x000fe20000010000 */
[----:B------:R-:W2:Y:S04]  /*17e70*/  LDSM.16.MT88.4 R52, [R220+0x10000] ;  /* 0x01000000dc34783b */ /* 0x000ea80000004200 */
[C---:B-1----:R-:W-:Y:S01]  /*17e80*/  HMMA.16816.F32.BF16 R44, R56.reuse, R20, R44 ;  /* 0x00000014382c723c */ /* 0x042fe2000004182c */
[----:B------:R-:W-:Y:S01]  /*17e90*/  FADD.FTZ R151, R152, R151 ;  /* 0x0000009798977221 */ /* 0x000fe20000010000 */
[----:B------:R-:W-:Y:S01]  /*17ea0*/  FADD.FTZ R154, R155, R154 ;  /* 0x0000009a9b9a7221 */ /* 0x000fe20000010000 */
[-C--:B------:R-:W-:Y:S01]  /*17eb0*/  FFMA.FTZ R85, R85, R115.reuse, -R113 ;  /* 0x0000007355557223 */ /* 0x080fe20000010871 */
[-CC-:B------:R-:W-:Y:S01]  /*17ec0*/  FFMA.FTZ R89, R93, R115.reuse, -R112.reuse ;  /* 0x000000735d597223 */ /* 0x180fe20000010870 */
[-C--:B------:R-:W-:Y:S01]  /*17ed0*/  FFMA.FTZ R92, R92, R115.reuse, -R112 ;  /* 0x000000735c5c7223 */ /* 0x080fe20000010870 */
[C---:B------:R-:W-:Y:S01]  /*17ee0*/  HMMA.16816.F32.BF16 R36, R56.reuse, R22, R36 ;  /* 0x000000163824723c */ /* 0x040fe20000041824 */
[----:B------:R-:W1:Y:S01]  /*17ef0*/  LDSM.16.MT88.4 R20, [R221+0x10800] ;  /* 0x01080000dd14783b */ /* 0x000e620000004200 */
[----:B------:R-:W-:Y:S01]  /*17f00*/  FADD.FTZ R159, R159, R151 ;  /* 0x000000979f9f7221 */ /* 0x000fe20000010000 */
[----:B------:R-:W-:Y:S01]  /*17f10*/  FADD.FTZ R158, R158, R154 ;  /* 0x0000009a9e9e7221 */ /* 0x000fe20000010000 */
[-CC-:B------:R-:W-:Y:S01]  /*17f20*/  FFMA.FTZ R84, R84, R115.reuse, -R113.reuse ;  /* 0x0000007354547223 */ /* 0x180fe20000010871 */
[-C--:B------:R-:W-:Y:S01]  /*17f30*/  FFMA.FTZ R96, R96, R115.reuse, -R113 ;  /* 0x0000007360607223 */ /* 0x080fe20000010871 */
[C---:B---3--:R-:W-:Y:S01]  /*17f40*/  HMMA.16816.F32.BF16 R16, R56.reuse, R48, R16 ;  /* 0x000000303810723c */ /* 0x048fe20000041810 */
[----:B------:R-:W-:Y:S01]  /*17f50*/  FADD.FTZ R159, R163, R159 ;  /* 0x0000009fa39f7221 */ /* 0x000fe20000010000 */
[----:B------:R-:W-:Y:S01]  /*17f60*/  FADD.FTZ R158, R187, R158 ;  /* 0x0000009ebb9e7221 */ /* 0x000fe20000010000 */
[-CC-:B------:R-:W-:Y:S01]  /*17f70*/  FFMA.FTZ R91, R91, R115.reuse, -R112.reuse ;  /* 0x000000735b5b7223 */ /* 0x180fe20000010870 */
[-C--:B------:R-:W-:Y:S01]  /*17f80*/  FFMA.FTZ R249, R102, R115.reuse, -R113 ;  /* 0x0000007366f97223 */ /* 0x080fe20000010871 */
[----:B------:R-:W-:Y:S01]  /*17f90*/  FFMA.FTZ R250, R99, R115, -R112 ;  /* 0x0000007363fa7223 */ /* 0x000fe20000010870 */
[C---:B------:R-:W-:Y:S01]  /*17fa0*/  HMMA.16816.F32.BF16 R12, R56.reuse, R50, R12 ;  /* 0x00000032380c723c */ /* 0x040fe2000004180c */
[----:B------:R-:W3:Y:S01]  /*17fb0*/  LDSM.16.MT88.4 R48, [R226+0x10800] ;  /* 0x01080000e230783b */ /* 0x000ee20000004200 */
[----:B------:R-:W-:Y:S01]  /*17fc0*/  FADD.FTZ R159, R194, R159 ;  /* 0x0000009fc29f7221 */ /* 0x000fe20000010000 */
[----:B------:R-:W-:Y:S01]  /*17fd0*/  FADD.FTZ R158, R190, R158 ;  /* 0x0000009ebe9e7221 */ /* 0x000fe20000010000 */
[----:B------:R-:W-:Y:S01]  /*17fe0*/  MUFU.EX2 R81, R81 ;  /* 0x0000005100517308 */ /* 0x000fe20000000800 */
[----:B------:R-:W-:Y:S01]  /*17ff0*/  LDSM.16.MT88.4 R140, [R221+0x11800] ;  /* 0x01180000dd8c783b */ /* 0x000fe20000004200 */
[----:B------:R-:W-:Y:S01]  /*18000*/  HMMA.16816.F32.BF16 R8, R56, R60, R8 ;  /* 0x0000003c3808723c */ /* 0x000fe20000041808 */
[----:B------:R-:W-:Y:S01]  /*18010*/  FADD.FTZ R195, R195, R159 ;  /* 0x0000009fc3c37221 */ /* 0x000fe20000010000 */
[----:B------:R-:W-:-:S04]  /*18020*/  FADD.FTZ R189, R189, R158 ;  /* 0x0000009ebdbd7221 */ /* 0x000fc80000010000 */
[----:B------:R-:W-:Y:S01]  /*18030*/  MUFU.EX2 R80, R80 ;  /* 0x0000005000507308 */ /* 0x000fe20000000800 */
[----:B------:R-:W-:Y:S01]  /*18040*/  HMMA.16816.F32.BF16 R4, R56, R62, R4 ;  /* 0x0000003e3804723c */ /* 0x000fe20000041804 */
[----:B------:R-:W4:Y:S06]  /*18050*/  LDSM.16.MT88.4 R60, [R222+0x10800] ;  /* 0x01080000de3c783b */ /* 0x000f2c0000004200 */
[----:B------:R-:W-:Y:S01]  /*18060*/  MUFU.EX2 R79, R79 ;  /* 0x0000004f004f7308 */ /* 0x000fe20000000800 */
[----:B------:R-:W-:-:S07]  /*18070*/  FADD.FTZ R195, R193, R195 ;  /* 0x000000c3c1c37221 */ /* 0x000fce0000010000 */
[----:B------:R-:W-:Y:S01]  /*18080*/  MUFU.EX2 R88, R88 ;  /* 0x0000005800587308 */ /* 0x000fe20000000800 */
[----:B------:R-:W-:-:S07]  /*18090*/  FADD.FTZ R189, R192, R189 ;  /* 0x000000bdc0bd7221 */ /* 0x000fce0000010000 */
[----:B------:R-:W5:Y:S08]  /*180a0*/  MUFU.EX2 R87, R87 ;  /* 0x0000005700577308 */ /* 0x000f700000000800 */
[----:B------:R-:W-:Y:S08]  /*180b0*/  MUFU.EX2 R86, R86 ;  /* 0x0000005600567308 */ /* 0x000ff00000000800 */
[----:B------:R-:W1:Y:S08]  /*180c0*/  MUFU.EX2 R3, R85 ;  /* 0x0000005500037308 */ /* 0x000e700000000800 */
[----:B------:R-:W3:Y:S01]  /*180d0*/  MUFU.EX2 R78, R78 ;  /* 0x0000004e004e7308 */ /* 0x000ee20000000800 */
[----:B------:R-:W-:Y:S01]  /*180e0*/  FADD.FTZ R195, R186, R195 ;  /* 0x000000c3bac37221 */ /* 0x000fe20000010000 */
[----:B------:R-:W-:Y:S01]  /*180f0*/  FADD.FTZ R182, R182, R189 ;  /* 0x000000bdb6b67221 */ /* 0x000fe20000010000 */
[----:B-----5:R-:W-:Y:S01]  /*18100*/  F2FP.BF16.F32.PACK_AB R64, R87, R88 ;  /* 0x000000585740723e */ /* 0x020fe200000010ff */
[C---:B--2---:R-:W-:Y:S01]  /*18110*/  HMMA.16816.F32.BF16 R28, R56.reuse, R52, R28 ;  /* 0x00000034381c723c */ /* 0x044fe2000004181c */
[----:B------:R-:W-:Y:S01]  /*18120*/  FADD.FTZ R188, R188, R195 ;  /* 0x000000c3bcbc7221 */ /* 0x000fe20000010000 */
[----:B------:R-:W-:Y:S01]  /*18130*/  FADD.FTZ R182, R184, R182 ;  /* 0x000000b6b8b67221 */ /* 0x000fe20000010000 */
[----:B------:R-:W-:Y:S01]  /*18140*/  F2FP.BF16.F32.PACK_AB R65, R80, R81 ;  /* 0x000000515041723e */ /* 0x000fe200000010ff */
[-C--:B------:R-:W-:Y:S01]  /*18150*/  FFMA.FTZ R93, R98, R115.reuse, -R113 ;  /* 0x00000073625d7223 */ /* 0x080fe20000010871 */
[----:B-1----:R-:W-:Y:S01]  /*18160*/  F2FP.BF16.F32.PACK_AB R66, R3, R86 ;  /* 0x000000560342723e */ /* 0x002fe200000010ff */
[----:B------:R-:W-:Y:S01]  /*18170*/  FADD.FTZ R188, R191, R188 ;  /* 0x000000bcbfbc7221 */ /* 0x000fe20000010000 */
[----:B------:R-:W-:Y:S01]  /*18180*/  FADD.FTZ R181, R181, R182 ;  /* 0x000000b6b5b57221 */ /* 0x000fe20000010000 */
[----:B------:R-:W-:Y:S01]  /*18190*/  HMMA.16816.F32.BF16 R24, R56, R54, R24 ;  /* 0x000000363818723c */ /* 0x000fe20000041818 */
[----:B------:R-:W-:Y:S01]  /*181a0*/  FFMA.FTZ R85, R94, R115, -R112 ;  /* 0x000000735e557223 */ /* 0x000fe20000010870 */
[----:B------:R-:W-:Y:S01]  /*181b0*/  MUFU.EX2 R89, R89 ;  /* 0x0000005900597308 */ /* 0x000fe20000000800 */
[----:B------:R-:W-:Y:S01]  /*181c0*/  LDSM.16.MT88.4 R148, [R222+0x11800] ;  /* 0x01180000de94783b */ /* 0x000fe20000004200 */
[----:B---3--:R-:W-:Y:S01]  /*181d0*/  F2FP.BF16.F32.PACK_AB R67, R78, R79 ;  /* 0x0000004f4e43723e */ /* 0x008fe200000010ff */
[----:B------:R-:W-:Y:S01]  /*181e0*/  FADD.FTZ R185, R185, R188 ;  /* 0x000000bcb9b97221 */ /* 0x000fe20000010000 */
[----:B------:R-:W-:Y:S01]  /*181f0*/  FADD.FTZ R181, R183, R181 ;  /* 0x000000b5b7b57221 */ /* 0x000fe20000010000 */
[----:B------:R-:W1:Y:S04]  /*18200*/  LDSM.16.MT88.4 R52, [R220+0x10800] ;  /* 0x01080000dc34783b */ /* 0x000e680000004200 */
[----:B------:R-:W-:Y:S01]  /*18210*/  HMMA.16816.F32.BF16 R44, R64, R20, R44 ;  /* 0x00000014402c723c */ /* 0x000fe2000004182c */
[----:B------:R-:W-:Y:S01]  /*18220*/  FADD.FTZ R185, R180, R185 ;  /* 0x000000b9b4b97221 */ /* 0x000fe20000010000 */
[----:B------:R-:W-:-:S04]  /*18230*/  FADD.FTZ R177, R177, R181 ;  /* 0x000000b5b1b17221 */ /* 0x000fc80000010000 */
[C---:B------:R-:W-:Y:S01]  /*18240*/  HMMA.16816.F32.BF16 R36, R64.reuse, R22, R36 ;  /* 0x000000164024723c */ /* 0x040fe20000041824 */
[----:B------:R-:W2:Y:S01]  /*18250*/  LDSM.16.MT88.4 R20, [R222+0x11000] ;  /* 0x01100000de14783b */ /* 0x000ea20000004200 */
[----:B------:R-:W-:Y:S01]  /*18260*/  FADD.FTZ R179, R179, R185 ;  /* 0x000000b9b3b37221 */ /* 0x000fe20000010000 */
[----:B------:R-:W-:Y:S01]  /*18270*/  FADD.FTZ R177, R176, R177 ;  /* 0x000000b1b0b17221 */ /* 0x000fe20000010000 */
[----:B------:R-:W-:Y:S02]  /*18280*/  FFMA.FTZ R94, R97, R115, -R113 ;  /* 0x00000073615e7223 */ /* 0x000fe40000010871 */
[----:B------:R-:W-:Y:S01]  /*18290*/  HMMA.16816.F32.BF16 R16, R64, R48, R16 ;  /* 0x000000304010723c */ /* 0x000fe20000041810 */
[----:B------:R-:W-:Y:S01]  /*182a0*/  FADD.FTZ R179, R178, R179 ;  /* 0x000000b3b2b37221 */ /* 0x000fe20000010000 */
[----:B------:R-:W-:-:S04]  /*182b0*/  FADD.FTZ R175, R175, R177 ;  /* 0x000000b1afaf7221 */ /* 0x000fc80000010000 */
[C---:B------:R-:W-:Y:S01]  /*182c0*/  HMMA.16816.F32.BF16 R12, R64.reuse, R50, R12 ;  /* 0x00000032400c723c */ /* 0x040fe2000004180c */
[----:B------:R-:W3:Y:S01]  /*182d0*/  LDSM.16.MT88.4 R48, [R226+0x11000] ;  /* 0x01100000e230783b */ /* 0x000ee20000004200 */
[----:B------:R-:W-:Y:S01]  /*182e0*/  FADD.FTZ R173, R173, R179 ;  /* 0x000000b3adad7221 */ /* 0x000fe20000010000 */
[----:B------:R-:W-:Y:S01]  /*182f0*/  FADD.FTZ R175, R174, R175 ;  /* 0x000000afaeaf7221 */ /* 0x000fe20000010000 */
[----:B------:R-:W5:Y:S02]  /*18300*/  MUFU.EX2 R85, R85 ;  /* 0x0000005500557308 */ /* 0x000f640000000800 */
[----:B----4-:R-:W-:Y:S01]  /*18310*/  HMMA.16816.F32.BF16 R8, R64, R60, R8 ;  /* 0x0000003c4008723c */ /* 0x010fe20000041808 */
[----:B------:R-:W-:Y:S01]  /*18320*/  FADD.FTZ R173, R171, R173 ;  /* 0x000000adabad7221 */ /* 0x000fe20000010000 */
[----:B------:R-:W-:-:S04]  /*18330*/  FADD.FTZ R172, R172, R175 ;  /* 0x000000afacac7221 */ /* 0x000fc80000010000 */
[----:B------:R-:W-:Y:S01]  /*18340*/  MUFU.EX2 R92, R92 ;  /* 0x0000005c005c7308 */ /* 0x000fe20000000800 */
[----:B------:R-:W-:Y:S01]  /*18350*/  HMMA.16816.F32.BF16 R4, R64, R62, R4 ;  /* 0x0000003e4004723c */ /* 0x000fe20000041804 */
[----:B------:R-:W-:-:S06]  /*18360*/  FADD.FTZ R170, R170, R173 ;  /* 0x000000adaaaa7221 */ /* 0x000fcc0000010000 */
[----:B------:R-:W-:Y:S01]  /*18370*/  MUFU.EX2 R84, R84 ;  /* 0x0000005400547308 */ /* 0x000fe20000000800 */
[----:B------:R-:W-:-:S07]  /*18380*/  FADD.FTZ R172, R169, R172 ;  /* 0x000000aca9ac7221 */ /* 0x000fce0000010000 */
[----:B------:R-:W4:Y:S08]  /*18390*/  MUFU.EX2 R93, R93 ;  /* 0x0000005d005d7308 */ /* 0x000f300000000800 */
[----:B------:R-:W-:Y:S08]  /*183a0*/  MUFU.EX2 R94, R94 ;  /* 0x0000005e005e7308 */ /* 0x000ff00000000800 */
[----:B------:R-:W2:Y:S08]  /*183b0*/  MUFU.EX2 R96, R96 ;  /* 0x0000006000607308 */ /* 0x000eb00000000800 */
[----:B------:R-:W3:Y:S01]  /*183c0*/  MUFU.EX2 R91, R91 ;  /* 0x0000005b005b7308 */ /* 0x000ee20000000800 */
[----:B------:R-:W-:Y:S01]  /*183d0*/  FADD.FTZ R170, R162, R170 ;  /* 0x000000aaa2aa7221 */ /* 0x000fe20000010000 */
[----:B------:R-:W-:Y:S01]  /*183e0*/  FADD.FTZ R168, R168, R172 ;  /* 0x000000aca8a87221 */ /* 0x000fe20000010000 */
[----:B-----5:R-:W-:Y:S01]  /*183f0*/  F2FP.BF16.F32.PACK_AB R57, R89, R85 ;  /* 0x000000555939723e */ /* 0x020fe200000010ff */
[C---:B-1----:R-:W-:Y:S01]  /*18400*/  HMMA.16816.F32.BF16 R28, R64.reuse, R52, R28 ;  /* 0x00000034401c723c */ /* 0x042fe2000004181c */
[----:B------:R-:W-:Y:S01]  /*18410*/  FADD.FTZ R160, R160, R170 ;  /* 0x000000aaa0a07221 */ /* 0x000fe20000010000 */
[----:B------:R-:W-:Y:S01]  /*18420*/  FADD.FTZ R168, R161, R168 ;  /* 0x000000a8a1a87221 */ /* 0x000fe20000010000 */
[----:B----4-:R-:W-:Y:S01]  /*18430*/  F2FP.BF16.F32.PACK_AB R56, R93, R84 ;  /* 0x000000545d38723e */ /* 0x010fe200000010ff */
[----:B------:R-:W-:Y:S01]  /*18440*/  MUFU.EX2 R249, R249 ;  /* 0x000000f900f97308 */ /* 0x000fe20000000800 */
[----:B--2---:R-:W-:Y:S01]  /*18450*/  F2FP.BF16.F32.PACK_AB R58, R96, R94 ;  /* 0x0000005e603a723e */ /* 0x004fe200000010ff */
[----:B------:R-:W-:Y:S01]  /*18460*/  FADD.FTZ R160, R157, R160 ;  /* 0x000000a09da07221 */ /* 0x000fe20000010000 */
[----:B------:R-:W-:Y:S01]  /*18470*/  FADD.FTZ R168, R129, R168 ;  /* 0x000000a881a87221 */ /* 0x000fe20000010000 */
[----:B------:R-:W-:Y:S01]  /*18480*/  HMMA.16816.F32.BF16 R24, R64, R54, R24 ;  /* 0x000000364018723c */ /* 0x000fe20000041818 */
[----:B------:R-:W-:Y:S01]  /*18490*/  LDSM.16.MT88.4 R52, [R221+0x11000] ;  /* 0x01100000dd34783b */ /* 0x000fe20000004200 */
[----:B---3--:R-:W-:Y:S01]  /*184a0*/  F2FP.BF16.F32.PACK_AB R59, R91, R92 ;  /* 0x0000005c5b3b723e */ /* 0x008fe200000010ff */
[----:B------:R-:W-:Y:S01]  /*184b0*/  FADD.FTZ R160, R156, R160 ;  /* 0x000000a09ca07221 */ /* 0x000fe20000010000 */
[----:B------:R-:W-:Y:S01]  /*184c0*/  FADD.FTZ R128, R128, R168 ;  /* 0x000000a880807221 */ /* 0x000fe20000010000 */
[----:B------:R-:W-:Y:S01]  /*184d0*/  MUFU.EX2 R250, R250 ;  /* 0x000000fa00fa7308 */ /* 0x000fe20000000800 */
[----:B------:R-:W-:Y:S01]  /*184e0*/  LDSM.16.MT88.4 R60, [R220+0x11000] ;  /* 0x01100000dc3c783b */ /* 0x000fe20000004200 */
[----:B------:R-:W-:-:S02]  /*184f0*/  FADD.FTZ R135, R135, R160 ;  /* 0x000000a087877221 */ /* 0x000fc40000010000 */
[----:B------:R-:W-:Y:S01]  /*18500*/  HMMA.16816.F32.BF16 R8, R56, R20, R8 ;  /* 0x000000143808723c */ /* 0x000fe20000041808 */
[----:B------:R-:W-:-:S05]  /*18510*/  FADD.FTZ R128, R33, R128 ;  /* 0x0000008021807221 */ /* 0x000fca0000010000 */
[C---:B------:R-:W-:Y:S01]  /*18520*/  HMMA.16816.F32.BF16 R4, R56.reuse, R22, R4 ;  /* 0x000000163804723c */ /* 0x040fe20000041804 */
[----:B------:R-:W1:Y:S01]  /*18530*/  LDSM.16.MT88.4 R20, [R226+0x11800] ;  /* 0x01180000e214783b */ /* 0x000e620000004200 */
[----:B------:R-:W-:Y:S01]  /*18540*/  FADD.FTZ R34, R34, R135 ;  /* 0x0000008722227221 */ /* 0x000fe20000010000 */
[----:B------:R-:W-:Y:S01]  /*18550*/  FADD.FTZ R128, R196, R128 ;  /* 0x00000080c4807221 */ /* 0x000fe20000010000 */
[-CC-:B------:R-:W-:Y:S01]  /*18560*/  FFMA.FTZ R64, R90, R115.reuse, -R112.reuse ;  /* 0x000000735a407223 */ /* 0x180fe20000010870 */
[----:B------:R-:W-:Y:S01]  /*18570*/  FFMA.FTZ R65, R101, R115, -R112 ;  /* 0x0000007365417223 */ /* 0x000fe20000010870 */
[----:B------:R-:W-:Y:S01]  /*18580*/  HMMA.16816.F32.BF16 R16, R56, R48, R16 ;  /* 0x000000303810723c */ /* 0x000fe20000041810 */
[----:B------:R-:W-:Y:S01]  /*18590*/  FADD.FTZ R197, R197, R34 ;  /* 0x00000022c5c57221 */ /* 0x000fe20000010000 */
[----:B------:R-:W-:-:S04]  /*185a0*/  FADD.FTZ R199, R199, R128 ;  /* 0x00000080c7c77221 */ /* 0x000fc80000010000 */
[----:B------:R-:W-:Y:S01]  /*185b0*/  HMMA.16816.F32.BF16 R12, R56, R50, R12 ;  /* 0x00000032380c723c */ /* 0x000fe2000004180c */
[-C--:B------:R-:W-:Y:S01]  /*185c0*/  FFMA.FTZ R48, R100, R115.reuse, -R112 ;  /* 0x0000007364307223 */ /* 0x080fe20000010870 */
[----:B------:R-:W-:Y:S01]  /*185d0*/  FFMA.FTZ R49, R95, R115, -R113 ;  /* 0x000000735f317223 */ /* 0x000fe20000010871 */
[----:B------:R-:W-:Y:S01]  /*185e0*/  FADD.FTZ R197, R198, R197 ;  /* 0x000000c5c6c57221 */ /* 0x000fe20000010000 */
[----:B------:R-:W-:-:S03]  /*185f0*/  FADD.FTZ R199, R69, R199 ;  /* 0x000000c745c77221 */ /* 0x000fc60000010000 */
[-CC-:B------:R-:W-:Y:S01]  /*18600*/  FFMA.FTZ R50, R104, R115.reuse, -R113.reuse ;  /* 0x0000007368327223 */ /* 0x180fe20000010871 */
[----:B------:R-:W-:Y:S01]  /*18610*/  FFMA.FTZ R51, R103, R115, -R113 ;  /* 0x0000007367337223 */ /* 0x000fe20000010871 */
[----:B------:R-:W-:Y:S01]  /*18620*/  MUFU.EX2 R64, R64 ;  /* 0x0000004000407308 */ /* 0x000fe20000000800 */
[----:B------:R-:W-:Y:S01]  /*18630*/  FADD.FTZ R71, R71, R197 ;  /* 0x000000c547477221 */ /* 0x000fe20000010000 */
[----:B------:R-:W-:-:S06]  /*18640*/  FADD.FTZ R200, R200, R199 ;  /* 0x000000c7c8c87221 */ /* 0x000fcc0000010000 */
[----:B------:R-:W2:Y:S01]  /*18650*/  MUFU.EX2 R65, R65 ;  /* 0x0000004100417308 */ /* 0x000ea20000000800 */
[----:B------:R-:W-:Y:S01]  /*18660*/  FADD.FTZ R71, R70, R71 ;  /* 0x0000004746477221 */ /* 0x000fe20000010000 */
[----:B------:R-:W-:-:S06]  /*18670*/  FADD.FTZ R200, R68, R200 ;  /* 0x000000c844c87221 */ /* 0x000fcc0000010000 */
[----:B------:R-:W-:Y:S08]  /*18680*/  MUFU.EX2 R48, R48 ;  /* 0x0000003000307308 */ /* 0x000ff00000000800 */
[----:B------:R-:W-:Y:S08]  /*18690*/  MUFU.EX2 R49, R49 ;  /* 0x0000003100317308 */ /* 0x000ff00000000800 */
[----:B------:R-:W3:Y:S08]  /*186a0*/  MUFU.EX2 R50, R50 ;  /* 0x0000003200327308 */ /* 0x000ef00000000800 */
[----:B------:R-:W4:Y:S01]  /*186b0*/  MUFU.EX2 R51, R51 ;  /* 0x0000003300337308 */ /* 0x000f220000000800 */
[----:B------:R-:W-:Y:S01]  /*186c0*/  FADD.FTZ R75, R75, R71 ;  /* 0x000000474b4b7221 */ /* 0x000fe20000010000 */
[----:B------:R-:W-:-:S03]  /*186d0*/  FADD.FTZ R72, R72, R200 ;  /* 0x000000c848487221 */ /* 0x000fc60000010000 */
[----:B------:R-:W-:Y:S01]  /*186e0*/  FADD.FTZ R75, R73, R75 ;  /* 0x0000004b494b7221 */ /* 0x000fe20000010000 */
[----:B------:R-:W-:Y:S01]  /*186f0*/  FADD.FTZ R72, R77, R72 ;  /* 0x000000484d487221 */ /* 0x000fe20000010000 */
[----:B--2---:R-:W-:Y:S02]  /*18700*/  F2FP.BF16.F32.PACK_AB R133, R65, R64 ;  /* 0x000000404185723e */ /* 0x004fe400000010ff */
[----:B---3--:R-:W-:Y:S01]  /*18710*/  F2FP.BF16.F32.PACK_AB R132, R50, R49 ;  /* 0x000000313284723e */ /* 0x008fe200000010ff */
        /* <DEDUP_REMOVED lines=8> */
[----:B-1----:R-:W-:Y:S01]  /*187a0*/  HMMA.16816.F32.BF16 R156, R132, R22, R12 ;  /* 0x00000016849c723c */ /* 0x002fe2000004180c */
        /* <DEDUP_REMOVED lines=77> */
[----:B------:R-:W-:Y:S02]  /*18c80*/  MOV R5, R9 ;  /* 0x0000000900057202 */ /* 0x000fe40000000f00 */
[----:B------:R-:W2:Y:S01]  /*18c90*/  LD.E.64 R8, desc[UR6][R164.64+0x40] ;  /* 0x00004006a4087980 */ /* 0x000ea2000c101b00 */
[----:B------:R-:W-:Y:S02]  /*18ca0*/  @P6 VIADD R10, R10, 0x1 ;  /* 0x000000010a0a6836 */ /* 0x000fe40000000000 */
[----:B------:R-:W-:-:S03]  /*18cb0*/  @!P1 IMAD.MOV R5, RZ, RZ, -R5 ;  /* 0x000000ffff059224 */ /* 0x000fc600078e0a05 */
[----:B------:R-:W-:Y:S02]  /*18cc0*/  @!P3 IADD3 R10, -R10, RZ, RZ ;  /* 0x000000ff0a0ab210 */ /* 0x000fe40007ffe1ff */
[C---:B------:R-:W-:Y:S02]  /*18cd0*/  SEL R5, R4.reuse, R5, !P2 ;  /* 0x0000000504057207 */ /* 0x040fe40005000000 */
[----:B------:R-:W-:-:S03]  /*18ce0*/  SEL R4, R4, R10, !P2 ;  /* 0x0000000a04047207 */ /* 0x000fc60005000000 */
[----:B------:R-:W-:-:S04]  /*18cf0*/  IMAD.WIDE R6, R5, 0x4, R242 ;  /* 0x0000000405067825 */ /* 0x000fc800078e02f2 */
[C---:B------:R-:W-:Y:S02]  /*18d00*/  IMAD.WIDE R10, R4.reuse, 0x4, R242 ;  /* 0x00000004040a7825 */ /* 0x040fe400078e02f2 */
        /* <DEDUP_REMOVED lines=12> */
[----:B----4-:R-:W-:Y:S02]  /*18dd0*/  IMAD R3, R11, R6, RZ ;  /* 0x000000060b037224 */ /* 0x010fe400078e02ff */
[----:B------:R-:W-:-:S04]  /*18de0*/  IMAD.WIDE.U32 R6, R6, R10, R12 ;  /* 0x0000000a06067225 */ /* 0x000fc800078e000c */
[----:B------:R-:W-:-:S05]  /*18df0*/  IMAD R3, R10, R5, R3 ;  /* 0x000000050a037224 */ /* 0x000fca00078e0203 */
[----:B------:R-:W-:Y:S01]  /*18e00*/  IADD3 R5, R7, R3, RZ ;  /* 0x0000000307057210 */ /* 0x000fe20007ffe0ff */
[----:B------:R-:W-:Y:S05]  /*18e10*/  BRA `(.L_x_3944) ;  /* 0x00000000000c7947 */ /* 0x000fea0003800000 */
.L_x_3943:
[----:B------:R-:W2:Y:S02]  /*18e20*/  LD.E R6, desc[UR6][R164.64+0x40] ;  /* 0x00004006a4067980 */ /* 0x000ea4000c101900 */
[----:B--2---:R-:W-:-:S04]  /*18e30*/  LEA R6, -R6, RZ, 0x8 ;  /* 0x000000ff06067211 */ /* 0x004fc800078e41ff */
[----:B------:R-:W-:Y:S02]  /*18e40*/  SHF.R.S32.HI R5, RZ, 0x1f, R6 ;  /* 0x0000001fff057819 */ /* 0x000fe40000011406 */
.L_x_3944:
[----:B------:R-:W-:Y:S05]  /*18e50*/  BSYNC B0 ;  /* 0x0000000000007941 */ /* 0x000fea0003800000 */
.L_x_3942:
[----:B------:R-:W-:Y:S01]  /*18e60*/  IMAD.SHL.U32 R3, R42, 0x20, RZ ;  /* 0x000000202a037824 */ /* 0x000fe200078e00ff */
[----:B------:R-:W-:Y:S01]  /*18e70*/  LEA R235, P2, R6, R235, 0x1 ;  /* 0x000000eb06eb7211 */ /* 0x000fe200078408ff */
[----:B------:R-:W-:Y:S01]  /*18e80*/  STL.64 [R1+0x48], R134 ;  /* 0x0000488601007387 */ /* 0x000fe20000100a00 */
[----:B------:R-:W-:Y:S02]  /*18e90*/  SHF.L.U64.HI R4, R42, 0x5, R43 ;  /* 0x000000052a047819 */ /* 0x000fe4000001022b */
[-C--:B------:R-:W-:Y:S01]  /*18ea0*/  IADD3 R8, P1, R235, R3.reuse, RZ ;  /* 0x00000003eb087210 */ /* 0x080fe20007f3e0ff */
[----:B------:R-:W-:Y:S01]  /*18eb0*/  STL.64 [R1+0x40], R132 ;  /* 0x0000408401007387 */ /* 0x000fe20000100a00 */
        /* <DEDUP_REMOVED lines=27> */
[-C--:B------:R-:W-:Y:S01]  /*19070*/  IADD3 R10, P1, R12, R3.reuse, RZ ;  /* 0x000000030c0a7210 */ /* 0x080fe20007f3e0ff */
        /* <DEDUP_REMOVED lines=14> */
[-C--:B------:R-:W-:Y:S01]  /*19160*/  IADD3 R10, P2, R12, R3.reuse, RZ ;  /* 0x000000030c0a7210 */ /* 0x080fe20007f5e0ff */
[--C-:B------:R-:W-:Y:S01]  /*19170*/  IMAD.X R13, R15, 0x1, R4.reuse, P1 ;  /* 0x000000010f0d7824 */ /* 0x100fe200008e0604 */
[----:B------:R-:W-:Y:S03]  /*19180*/  LDGSTS.E.BYPASS.LTC128B.128 [R241+0x10000], desc[UR6][R14.64] ;  /* 0x100000000ef17fae */ /* 0x000fe6000b901d46 */
[----:B------:R-:W-:Y:S01]  /*19190*/  IMAD.X R11, R13, 0x1, R4, P2 ;  /* 0x000000010d0b7824 */ /* 0x000fe200010e0604 */
[----:B------:R2:W-:Y:S04]  /*191a0*/  LDGSTS.E.BYPASS.LTC128B.128 [R241+0x10800], desc[UR6][R12.64] ;  /* 0x108000000cf17fae */ /* 0x0005e8000b901d46 */
[----:B------:R-:W-:Y:S01]  /*191b0*/  LDGSTS.E.BYPASS.LTC128B.128 [R241+0x11000], desc[UR6][R10.64] ;  /* 0x110000000af17fae */ /* 0x000fe2000b901d46 */
[----:B-1----:R-:W-:-:S05]  /*191c0*/  IADD3 R6, P1, R10, R3, RZ ;  /* 0x000000030a067210 */ /* 0x002fca0007f3e0ff */
[----:B------:R-:W-:-:S05]  /*191d0*/  IMAD.X R7, R11, 0x1, R4, P1 ;  /* 0x000000010b077824 */ /* 0x000fca00008e0604 */
[----:B------:R1:W-:Y:S04]  /*191e0*/  LDGSTS.E.BYPASS.LTC128B.128 [R241+0x11800], desc[UR6][R6.64] ;  /* 0x1180000006f17fae */ /* 0x0003e8000b901d46 */
[----:B------:R-:W-:Y:S04]  /*191f0*/  LDSM.16.M88.4 R192, [R230] ;  /* 0x00000000e6c0783b */ /* 0x000fe80000000200 */
[----:B------:R-:W3:Y:S04]  /*19200*/  LDSM.16.M88.4 R112, [R229+0x3800] ;  /* 0x00380000e570783b */ /* 0x000ee80000000200 */
[----:B------:R-:W4:Y:S04]  /*19210*/  LDSM.16.M88.4 R132, [R32] ;  /* 0x000000002084783b */ /* 0x000f280000000200 */
[----:B------:R-:W-:Y:S04]  /*19220*/  LDSM.16.M88.4 R28, [R223+0x2800] ;  /* 0x00280000df1c783b */ /* 0x000fe80000000200 */
[----:B------:R-:W-:Y:S04]  /*19230*/  LDSM.16.M88.4 R20, [R223+0x3800] ;  /* 0x00380000df14783b */ /* 0x000fe80000000200 */
[----:B--2---:R-:W2:Y:S04]  /*19240*/  LDSM.16.M88.4 R12, [R229+0x2000] ;  /* 0x00200000e50c783b */ /* 0x004ea80000000200 */
[----:B-1----:R-:W1:Y:S04]  /*19250*/  LDSM.16.M88.4 R4, [R229+0x2800] ;  /* 0x00280000e504783b */ /* 0x002e680000000200 */
[----:B------:R-:W1:Y:S04]  /*19260*/  LDSM.16.M88.4 R120, [R229+0x3000] ;  /* 0x00300000e578783b */ /* 0x000e680000000200 */
[----:B------:R-:W-:Y:S04]  /*19270*/  LDSM.16.M88.4 R104, [R229+0x4000] ;  /* 0x00400000e568783b */ /* 0x000fe80000000200 */
[----:B------:R-:W-:Y:S04]  /*19280*/  LDSM.16.M88.4 R96, [R229+0x4800] ;  /* 0x00480000e560783b */ /* 0x000fe80000000200 */
[----:B------:R-:W-:Y:S01]  /*19290*/  LDSM.16.M88.4 R64, [R229+0x6800] ;  /* 0x00680000e540783b */ /* 0x000fe20000000200 */
[----:B---3--:R-:W-:Y:S03]  /*192a0*/  HMMA.16816.F32.BF16 R116, R192, R112, RZ ;  /* 0x00000070c074723c */ /* 0x008fe600000418ff */
[----:B------:R-:W-:Y:S01]  /*192b0*/  LDSM.16.M88.4 R88, [R229+0x5000] ;  /* 0x00500000e558783b */ /* 0x000fe20000000200 */
[----:B----4-:R-:W-:-:S03]  /*192c0*/  IMAD.MOV.U32 R248, RZ, RZ, R132 ;  /* 0x000000fffff87224 */ /* 0x010fc600078e0084 */
[----:B------:R-:W-:Y:S01]  /*192d0*/  LDSM.16.M88.4 R56, [R229+0x7000] ;  /* 0x00700000e538783b */ /* 0x000fe20000000200 */
[----:B------:R-:W-:Y:S01]  /*192e0*/  HMMA.16816.F32.BF16 R112, R192, R114, RZ ;  /* 0x00000072c070723c */ /* 0x000fe200000418ff */
[----:B------:R-:W-:Y:S02]  /*192f0*/  IMAD.MOV.U32 R247, RZ, RZ, R133 ;  /* 0x000000fffff77224 */ /* 0x000fe400078e0085 */
[----:B------:R-:W-:Y:S01]  /*19300*/  LDSM.16.M88.4 R32, [R223+0x2000] ;  /* 0x00200000df20783b */ /* 0x000fe20000000200 */
[----:B------:R-:W-:-:S03]  /*19310*/  IMAD.MOV.U32 R246, RZ, RZ, R134 ;  /* 0x000000fffff67224 */ /* 0x000fc600078e0086 */
[----:B------:R-:W-:Y:S01]  /*19320*/  LDSM.16.M88.4 R24, [R223+0x3000] ;  /* 0x00300000df18783b */ /* 0x000fe20000000200 */
[C---:B--2---:R-:W-:Y:S03]  /*19330*/  HMMA.16816.F32.BF16 R16, R192.reuse, R12, RZ ;  /* 0x0000000cc010723c */ /* 0x044fe600000418ff */
[----:B------:R-:W2:Y:S04]  /*19340*/  LDSM.16.M88.4 R44, [R223+0x4000] ;  /* 0x00400000df2c783b */ /* 0x000ea80000000200 */
[----:B------:R-:W3:Y:S01]  /*19350*/  LDSM.16.M88.4 R80, [R229+0x5800] ;  /* 0x00580000e550783b */ /* 0x000ee20000000200 */
[C---:B-1----:R-:W-:Y:S03]  /*19360*/  HMMA.16816.F32.BF16 R8, R192.reuse, R4, RZ ;  /* 0x00000004c008723c */ /* 0x042fe600000418ff */
[----:B------:R-:W1:Y:S03]  /*19370*/  LDSM.16.M88.4 R72, [R229+0x6000] ;  /* 0x00600000e548783b */ /* 0x000e660000000200 */
[----:B------:R-:W-:Y:S01]  /*19380*/  HMMA.16816.F32.BF16 R4, R192, R6, RZ ;  /* 0x00000006c004723c */ /* 0x000fe200000418ff */
[----:B------:R-:W4:Y:S04]  /*19390*/  LDSM.16.M88.4 R48, [R229+0x7800] ;  /* 0x00780000e530783b */ /* 0x000f280000000200 */
[----:B------:R-:W4:Y:S01]  /*193a0*/  LDSM.16.M88.4 R36, [R229+0x8000] ;  /* 0x00800000e524783b */ /* 0x000f220000000200 */
[C---:B------:R-:W-:Y:S03]  /*193b0*/  HMMA.16816.F32.BF16 R116, R132.reuse, R20, R116 ;  /* 0x000000148474723c */ /* 0x040fe60000041874 */
[----:B------:R-:W-:Y:S03]  /*193c0*/  LDSM.16.M88.4 R200, [R229+0x9800] ;  /* 0x00980000e5c8783b */ /* 0x000fe60000000200 */
[C---:B------:R-:W-:Y:S01]  /*193d0*/  HMMA.16816.F32.BF16 R112, R132.reuse, R22, R112 ;  /* 0x000000168470723c */ /* 0x040fe20000041870 */
[----:B------:R-:W-:Y:S04]  /*193e0*/  LDSM.16.M88.4 R20, [R229+0x9000] ;  /* 0x00900000e514783b */ /* 0x000fe80000000200 */
[----:B------:R-:W-:Y:S01]  /*193f0*/  LDSM.16.M88.4 R188, [R223+0x4800] ;  /* 0x00480000dfbc783b */ /* 0x000fe20000000200 */
[C---:B------:R-:W-:Y:S03]  /*19400*/  HMMA.16816.F32.BF16 R8, R132.reuse, R28, R8 ;  /* 0x0000001c8408723c */ /* 0x040fe60000041808 */
[----:B------:R-:W-:Y:S03]  /*19410*/  LDSM.16.M88.4 R172, [R223+0x6800] ;  /* 0x00680000dfac783b */ /* 0x000fe60000000200 */
[----:B------:R-:W-:Y:S01]  /*19420*/  HMMA.16816.F32.BF16 R4, R132, R30, R4 ;  /* 0x0000001e8404723c */ /* 0x000fe20000041804 */
[----:B------:R-:W4:Y:S04]  /*19430*/  LDSM.16.M88.4 R28, [R229+0x8800] ;  /* 0x00880000e51c783b */ /* 0x000f280000000200 */
[----:B------:R-:W4:Y:S01]  /*19440*/  LDSM.16.M88.4 R184, [R223+0x5000] ;  /* 0x00500000dfb8783b */ /* 0x000f220000000200 */
[----:B------:R-:W-:Y:S01]  /*19450*/  HMMA.16816.F32.BF16 R124, R192, R120, RZ ;  /* 0x00000078c07c723c */ /* 0x000fe200000418ff */
[----:B--2---:R-:W-:-:S02]  /*19460*/  IMAD.MOV.U32 R245, RZ, RZ, R46 ;  /* 0x000000fffff57224 */ /* 0x004fc400078e002e */
[----:B------:R-:W2:Y:S01]  /*19470*/  LDSM.16.M88.4 R168, [R223+0x7000] ;  /* 0x00700000dfa8783b */ /* 0x000ea20000000200 */
[----:B------:R-:W-:Y:S02]  /*19480*/  IMAD.MOV.U32 R3, RZ, RZ, R47 ;  /* 0x000000ffff037224 */ /* 0x000fe400078e002f */
[C---:B------:R-:W-:Y:S01]  /*19490*/  HMMA.16816.F32.BF16 R12, R192.reuse, R14, RZ ;  /* 0x0000000ec00c723c */ /* 0x040fe200000418ff */
[----:B------:R-:W2:Y:S04]  /*194a0*/  LDSM.16.M88.4 R176, [R223+0x6000] ;  /* 0x00600000dfb0783b */ /* 0x000ea80000000200 */
        /* <DEDUP_REMOVED lines=14> */
[C---:B------:R-:W-:Y:S06]  /*19590*/  HMMA.16816.F32.BF16 R16, R132.reuse, R32, R16 ;  /* 0x000000208410723c */ /* 0x040fec0000041810 */
[C---:B------:R-:W-:Y:S06]  /*195a0*/  HMMA.16816.F32.BF16 R12, R132.reuse, R34, R12 ;  /* 0x00000022840c723c */ /* 0x040fec000004180c */
[C---:B------:R-:W-:Y:S06]  /*195b0*/  HMMA.16816.F32.BF16 R124, R132.reuse, R24, R124 ;  /* 0x00000018847c723c */ /* 0x040fec000004187c */
[C---:B------:R-:W-:Y:S06]  /*195c0*/  HMMA.16816.F32.BF16 R120, R132.reuse, R26, R120 ;  /* 0x0000001a8478723c */ /* 0x040fec0000041878 */
[----:B------:R-:W-:Y:S06]  /*195d0*/  HMMA.16816.F32.BF16 R108, R132, R44, R108 ;  /* 0x0000002c846c723c */ /* 0x000fec000004186c */
[C---:B---3--:R-:W-:Y:S06]  /*195e0*/  HMMA.16816.F32.BF16 R84, R192.reuse, R80, RZ ;  /* 0x00000050c054723c */ /* 0x048fec00000418ff */
[C---:B-1----:R-:W-:Y:S06]  /*195f0*/  HMMA.16816.F32.BF16 R76, R192.reuse, R72, RZ ;  /* 0x00000048c04c723c */ /* 0x042fec00000418ff */
        /* <DEDUP_REMOVED lines=13> */
[----:B------:R-:W-:-:S02]  /*196d0*/  IMAD.MOV.U32 R202, RZ, RZ, R245 ;  /* 0x000000ffffca7224 */ /* 0x000fc400078e00f5 */
[----:B------:R-:W-:-:S03]  /*196e0*/  IMAD.MOV.U32 R203, RZ, RZ, R3 ;  /* 0x000000ffffcb7224 */ /* 0x000fc600078e0003 */
[----:B------:R-:W-:Y:S01]  /*196f0*/  HMMA.16816.F32.BF16 R96, R132, R190, R96 ;  /* 0x000000be8460723c */ /* 0x000fe20000041860 */
[----:B------:R-:W-:-:S05]  /*19700*/  IMAD R188, R224, 0x2, R230 ;  /* 0x00000002e0bc7824 */ /* 0x000fca00078e02e6 */
[C---:B------:R-:W-:Y:S01]  /*19710*/  HMMA.16816.F32.BF16 R104, R132.reuse, R202, R104 ;  /* 0x000000ca8468723c */ /* 0x040fe20000041868 */
[----:B------:R-:W1:Y:S04]  /*19720*/  LDSM.16.M88.4 R200, [R223+0x8000] ;  /* 0x00800000dfc8783b */ /* 0x000e680000000200 */
[----:B------:R-:W-:Y:S01]  /*19730*/  LDSM.16.M88.4 R188, [R188] ;  /* 0x00000000bcbc783b */ /* 0x000fe20000000200 */
[C---:B------:R-:W-:Y:S06]  /*19740*/  HMMA.16816.F32.BF16 R68, R132.reuse, R172, R68 ;  /* 0x000000ac8444723c */ /* 0x040fec0000041844 */
[C---:B------:R-:W-:Y:S01]  /*19750*/  HMMA.16816.F32.BF16 R64, R132.reuse, R174, R64 ;  /* 0x000000ae8440723c */ /* 0x040fe20000041840 */
[----:B------:R-:W3:Y:S05]  /*19760*/  LDSM.16.M88.4 R172, [R219] ;  /* 0x00000000dbac783b */ /* 0x000eea0000000200 */
[C---:B------:R-:W-:Y:S06]  /*19770*/  HMMA.16816.F32.BF16 R92, R132.reuse, R184, R92 ;  /* 0x000000b8845c723c */ /* 0x040fec000004185c */
[C---:B------:R-:W-:Y:S01]  /*19780*/  HMMA.16816.F32.BF16 R88, R132.reuse, R186, R88 ;  /* 0x000000ba8458723c */ /* 0x040fe20000041858 */
[----:B------:R-:W4:Y:S05]  /*19790*/  LDSM.16.M88.4 R184, [R223+0x8800] ;  /* 0x00880000dfb8783b */ /* 0x000f2a0000000200 */
[C---:B--2---:R-:W-:Y:S06]  /*197a0*/  HMMA.16816.F32.BF16 R60, R132.reuse, R168, R60 ;  /* 0x000000a8843c723c */ /* 0x044fec000004183c */
[C---:B------:R-:W-:Y:S01]  /*197b0*/  HMMA.16816.F32.BF16 R56, R132.reuse, R170, R56 ;  /* 0x000000aa8438723c */ /* 0x040fe20000041838 */
[----:B------:R-:W2:Y:S05]  /*197c0*/  LDSM.16.M88.4 R168, [R218] ;  /* 0x00000000daa8783b */ /* 0x000eaa0000000200 */
[C---:B------:R-:W-:Y:S06]  /*197d0*/  HMMA.16816.F32.BF16 R76, R132.reuse, R176, R76 ;  /* 0x000000b0844c723c */ /* 0x040fec000004184c */
[C---:B------:R-:W-:Y:S01]  /*197e0*/  HMMA.16816.F32.BF16 R72, R132.reuse, R178, R72 ;  /* 0x000000b28448723c */ /* 0x040fe20000041848 */
[----:B------:R-:W2:Y:S05]  /*197f0*/  LDSM.16.M88.4 R176, [R228] ;  /* 0x00000000e4b0783b */ /* 0x000eaa0000000200 */
[C---:B-1----:R-:W-:Y:S06]  /*19800*/  HMMA.16816.F32.BF16 R44, R132.reuse, R200, R44 ;  /* 0x000000c8842c723c */ /* 0x042fec000004182c */
[C---:B------:R-:W-:Y:S01]  /*19810*/  HMMA.16816.F32.BF16 R36, R132.reuse, R202, R36 ;  /* 0x000000ca8424723c */ /* 0x040fe20000041824 */
[----:B------:R-:W1:Y:S05]  /*19820*/  LDSM.16.M88.4 R200, [R216] ;  /* 0x00000000d8c8783b */ /* 0x000e6a0000000200 */
[C---:B------:R-:W-:Y:S06]  /*19830*/  HMMA.16816.F32.BF16 R52, R132.reuse, R128, R52 ;  /* 0x000000808434723c */ /* 0x040fec0000041834 */
[----:B------:R-:W-:Y:S01]  /*19840*/  HMMA.16816.F32.BF16 R48, R132, R130, R48 ;  /* 0x000000828430723c */ /* 0x000fe20000041830 */
[----:B------:R-:W1:Y:S05]  /*19850*/  LDSM.16.M88.4 R128, [R217] ;  /* 0x00000000d980783b */ /* 0x000e6a0000000200 */
[C---:B---3--:R-:W-:Y:S06]  /*19860*/  HMMA.16816.F32.BF16 R8, R188.reuse, R172, R8 ;  /* 0x000000acbc08723c */ /* 0x048fec0000041808 */
[----:B------:R-:W-:Y:S01]  /*19870*/  HMMA.16816.F32.BF16 R4, R188, R174, R4 ;  /* 0x000000aebc04723c */ /* 0x000fe20000041804 */
[----:B------:R-:W3:Y:S05]  /*19880*/  LDSM.16.M88.4 R172, [R212] ;  /* 0x00000000d4ac783b */ /* 0x000eea0000000200 */
[C---:B----4-:R-:W-:Y:S06]  /*19890*/  HMMA.16816.F32.BF16 R32, R132.reuse, R184, R32 ;  /* 0x000000b88420723c */ /* 0x050fec0000041820 */
[----:B------:R-:W-:Y:S01]  /*198a0*/  HMMA.16816.F32.BF16 R28, R132, R186, R28 ;  /* 0x000000ba841c723c */ /* 0x000fe2000004181c */
[----:B------:R-:W4:Y:S05]  /*198b0*/  LDSM.16.M88.4 R184, [R215] ;  /* 0x00000000d7b8783b */ /* 0x000f2a0000000200 */
[C---:B--2---:R-:W-:Y:S06]  /*198c0*/  HMMA.16816.F32.BF16 R124, R188.reuse, R168, R124 ;  /* 0x000000a8bc7c723c */ /* 0x044fec000004187c */
[----:B------:R-:W-:Y:S01]  /*198d0*/  HMMA.16816.F32.BF16 R120, R188, R170, R120 ;  /* 0x000000aabc78723c */ /* 0x000fe20000041878 */
[----:B------:R-:W2:Y:S05]  /*198e0*/  LDSM.16.M88.4 R168, [R211] ;  /* 0x00000000d3a8783b */ /* 0x000eaa0000000200 */
[C---:B------:R-:W-:Y:S06]  /*198f0*/  HMMA.16816.F32.BF16 R84, R132.reuse, R180, R84 ;  /* 0x000000b48454723c */ /* 0x040fec0000041854 */
[----:B------:R-:W-:Y:S01]  /*19900*/  HMMA.16816.F32.BF16 R80, R132, R182, R80 ;  /* 0x000000b68450723c */ /* 0x000fe20000041850 */
[----:B------:R-:W2:Y:S05]  /*19910*/  LDSM.16.M88.4 R180, [R223+0x9000] ;  /* 0x00900000dfb4783b */ /* 0x000eaa0000000200 */
[C---:B------:R-:W-:Y:S06]  /*19920*/  HMMA.16816.F32.BF16 R16, R188.reuse, R176, R16 ;  /* 0x000000b0bc10723c */ /* 0x040fec0000041810 */
        /* <DEDUP_REMOVED lines=8> */
[C---:B---3--:R-:W-:Y:S06]  /*199b0*/  HMMA.16816.F32.BF16 R76, R188.reuse, R172, R76 ;  /* 0x000000acbc4c723c */ /* 0x048fec000004184c */
[C---:B------:R-:W-:Y:S01]  /*199c0*/  HMMA.16816.F32.BF16 R72, R188.reuse, R174, R72 ;  /* 0x000000aebc48723c */ /* 0x040fe20000041848 */
[----:B------:R-:W3:Y:S05]  /*199d0*/  LDSM.16.M88.4 R172, [R206] ;  /* 0x00000000ceac783b */ /* 0x000eea0000000200 */
[C---:B----4-:R-:W-:Y:S06]  /*199e0*/  HMMA.16816.F32.BF16 R100, R188.reuse, R184, R100 ;  /* 0x000000b8bc64723c */ /* 0x050fec0000041864 */
[C---:B------:R-:W-:Y:S01]  /*199f0*/  HMMA.16816.F32.BF16 R96, R188.reuse, R186, R96 ;  /* 0x000000babc60723c */ /* 0x040fe20000041860 */
[----:B------:R-:W-:Y:S05]  /*19a00*/  LDSM.16.M88.4 R184, [R227] ;  /* 0x00000000e3b8783b */ /* 0x000fea0000000200 */
[C---:B--2---:R-:W-:Y:S06]  /*19a10*/  HMMA.16816.F32.BF16 R68, R188.reuse, R168, R68 ;  /* 0x000000a8bc44723c */ /* 0x044fec0000041844 */
[----:B------:R-:W-:Y:S01]  /*19a20*/  HMMA.16816.F32.BF16 R64, R188, R170, R64 ;  /* 0x000000aabc40723c */ /* 0x000fe20000041840 */
[----:B------:R-:W2:Y:S05]  /*19a30*/  LDSM.16.M88.4 R168, [R204] ;  /* 0x00000000cca8783b */ /* 0x000eaa0000000200 */
[C---:B------:R-:W-:Y:S06]  /*19a40*/  HMMA.16816.F32.BF16 R24, R132.reuse, R180, R24 ;  /* 0x000000b48418723c */ /* 0x040fec0000041818 */
[----:B------:R-:W-:Y:S01]  /*19a50*/  HMMA.16816.F32.BF16 R20, R132, R182, R20 ;  /* 0x000000b68414723c */ /* 0x000fe20000041814 */
[----:B------:R-:W4:Y:S05]  /*19a60*/  LDSM.16.M88.4 R180, [R214] ;  /* 0x00000000d6b4783b */ /* 0x000f2a0000000200 */
        /* <DEDUP_REMOVED lines=8> */
[----:B------:R-:W1:Y:S05]  /*19af0*/  LDSM.16.M88.4 R128, [R204+0x800] ;  /* 0x00080000cc80783b */ /* 0x000e6a0000000200 */
[C---:B---3--:R-:W-:Y:S06]  /*19b00*/  HMMA.16816.F32.BF16 R24, R188.reuse, R172, R24 ;  /* 0x000000acbc18723c */ /* 0x048fec0000041818 */
[----:B------:R-:W-:Y:S01]  /*19b10*/  HMMA.16816.F32.BF16 R20, R188, R174, R20 ;  /* 0x000000aebc14723c */ /* 0x000fe20000041814 */
[----:B------:R-:W3:Y:S05]  /*19b20*/  LDSM.16.M88.4 R172, [R204+0x2000] ;  /* 0x00200000ccac783b */ /* 0x000eea0000000200 */
[C---:B--2---:R-:W-:Y:S06]  /*19b30*/  HMMA.16816.F32.BF16 R16, R184.reuse, R168, R16 ;  /* 0x000000a8b810723c */ /* 0x044fec0000041810 */
[----:B------:R-:W-:Y:S01]  /*19b40*/  HMMA.16816.F32.BF16 R12, R184, R170, R12 ;  /* 0x000000aab80c723c */ /* 0x000fe2000004180c */
[----:B------:R-:W2:Y:S05]  /*19b50*/  LDSM.16.M88.4 R168, [R204+0x2800] ;  /* 0x00280000cca8783b */ /* 0x000eaa0000000200 */
[C---:B----4-:R-:W-:Y:S06]  /*19b60*/  HMMA.16816.F32.BF16 R92, R188.reuse, R180, R92 ;  /* 0x000000b4bc5c723c */ /* 0x050fec000004185c */
[C---:B------:R-:W-:Y:S01]  /*19b70*/  HMMA.16816.F32.BF16 R88, R188.reuse, R182, R88 ;  /* 0x000000b6bc58723c */ /* 0x040fe20000041858 */
[----:B------:R-:W4:Y:S05]  /*19b80*/  LDSM.16.M88.4 R180, [R208] ;  /* 0x00000000d0b4783b */ /* 0x000f2a0000000200 */
[C---:B------:R-:W-:Y:S06]  /*19b90*/  HMMA.16816.F32.BF16 R32, R188.reuse, R176, R32 ;  /* 0x000000b0bc20723c */ /* 0x040fec0000041820 */
[----:B------:R-:W-:Y:S01]  /*19ba0*/  HMMA.16816.F32.BF16 R28, R188, R178, R28 ;  /* 0x000000b2bc1c723c */ /* 0x000fe2000004181c */
[----:B------:R-:W-:Y:S05]  /*19bb0*/  LDSM.16.M88.4 R176, [R204+0x1800] ;  /* 0x00180000ccb0783b */ /* 0x000fea0000000200 */
[----:B-1----:R-:W-:Y:S06]  /*19bc0*/  HMMA.16816.F32.BF16 R196, R132, R200, R196 ;  /* 0x000000c884c4723c */ /* 0x002fec00000418c4 */
[----:B------:R-:W-:Y:S01]  /*19bd0*/  HMMA.16816.F32.BF16 R8, R184, R128, R8 ;  /* 0x00000080b808723c */ /* 0x000fe20000041808 */
[----:B------:R-:W-:-:S02]  /*19be0*/  IMAD.MOV.U32 R201, RZ, RZ, R135 ;  /* 0x000000ffffc97224 */ /* 0x000fc400078e0087 */
[----:B------:R-:W1:Y:S03]  /*19bf0*/  LDSM.16.M88.4 R132, [R205] ;  /* 0x00000000cd84783b */ /* 0x000e660000000200 */
[C---:B------:R-:W-:Y:S01]  /*19c00*/  HMMA.16816.F32.BF16 R4, R184.reuse, R130, R4 ;  /* 0x00000082b804723c */ /* 0x040fe20000041804 */
[----:B------:R-:W1:Y:S05]  /*19c10*/  LDSM.16.M88.4 R128, [R204+0x3000] ;  /* 0x00300000cc80783b */ /* 0x000e6a0000000200 */
[C---:B---3--:R-:W-:Y:S06]  /*19c20*/  HMMA.16816.F32.BF16 R108, R184.reuse, R172, R108 ;  /* 0x000000acb86c723c */ /* 0x048fec000004186c */
[C---:B------:R-:W-:Y:S01]  /*19c30*/  HMMA.16816.F32.BF16 R104, R184.reuse, R174, R104 ;  /* 0x000000aeb868723c */ /* 0x040fe20000041868 */
[----:B------:R-:W3:Y:S05]  /*19c40*/  LDSM.16.M88.4 R172, [R204+0x5000] ;  /* 0x00500000ccac783b */ /* 0x000eea0000000200 */
[C---:B--2---:R-:W-:Y:S06]  /*19c50*/  HMMA.16816.F32.BF16 R100, R184.reuse, R168, R100 ;  /* 0x000000a8b864723c */ /* 0x044fec0000041864 */
[----:B------:R-:W-:Y:S01]  /*19c60*/  HMMA.16816.F32.BF16 R96, R184, R170, R96 ;  /* 0x000000aab860723c */ /* 0x000fe20000041860 */
[----:B------:R-:W2:Y:S05]  /*19c70*/  LDSM.16.M88.4 R168, [R204+0x3800] ;  /* 0x00380000cca8783b */ /* 0x000eaa0000000200 */
[C---:B----4-:R-:W-:Y:S06]  /*19c80*/  HMMA.16816.F32.BF16 R44, R188.reuse, R180, R44 ;  /* 0x000000b4bc2c723c */ /* 0x050fec000004182c */
[----:B------:R-:W-:Y:S01]  /*19c90*/  HMMA.16816.F32.BF16 R36, R188, R182, R36 ;  /* 0x000000b6bc24723c */ /* 0x000fe20000041824 */
[----:B------:R-:W4:Y:S01]  /*19ca0*/  LDSM.16.M88.4 R180, [R204+0x1000] ;  /* 0x00100000ccb4783b */ /* 0x000f220000000200 */
[----:B-1----:R-:W-:-:S04]  /*19cb0*/  IMAD.MOV.U32 R3, RZ, RZ, R133 ;  /* 0x000000ffff037224 */ /* 0x002fc800078e0085 */
[C---:B------:R-:W-:Y:S06]  /*19cc0*/  HMMA.16816.F32.BF16 R116, R184.reuse, R176, R116 ;  /* 0x000000b0b874723c */ /* 0x040fec0000041874 */
[----:B------:R-:W-:Y:S01]  /*19cd0*/  HMMA.16816.F32.BF16 R112, R184, R178, R112 ;  /* 0x000000b2b870723c */ /* 0x000fe20000041870 */
[----:B------:R-:W1:Y:S01]  /*19ce0*/  LDSM.16.M88.4 R176, [R204+0x4800] ;  /* 0x00480000ccb0783b */ /* 0x000e620000000200 */
[----:B------:R-:W-:Y:S02]  /*19cf0*/  IMAD.SHL.U32 R200, R244, 0x100, RZ ;  /* 0x00000100f4c87824 */ /* 0x000fe400078e00ff */
[----:B------:R-:W-:-:S02]  /*19d00*/  IMAD.MOV.U32 R252, RZ, RZ, R134 ;  /* 0x000000fffffc7224 */ /* 0x000fc400078e0086 */
[C---:B------:R-:W-:Y:S01]  /*19d10*/  HMMA.16816.F32.BF16 R92, R184.reuse, R128, R92 ;  /* 0x00000080b85c723c */ /* 0x040fe2000004185c */
[----:B------:R-:W-:Y:S02]  /*19d20*/  IMAD.MOV.U32 R251, RZ, RZ, R135 ;  /* 0x000000fffffb7224 */ /* 0x000fe400078e0087 */
[----:B------:R1:W5:Y:S03]  /*19d30*/  LDL.LU.64 R134, [R1+0x48] ;  /* 0x0000480001867983 */ /* 0x0003660000300a00 */
[C---:B---3--:R-:W-:Y:S01]  /*19d40*/  HMMA.16816.F32.BF16 R60, R184.reuse, R172, R60 ;  /* 0x000000acb83c723c */ /* 0x048fe2000004183c */
[----:B------:R-:W-:Y:S02]  /*19d50*/  IMAD.MOV.U32 R128, RZ, RZ, R132 ;  /* 0x000000ffff807224 */ /* 0x000fe400078e0084 */
[----:B------:R3:W5:Y:S03]  /*19d60*/  LDL.LU.64 R132, [R1+0x40] ;  /* 0x0000400001847983 */ /* 0x0007660000300a00 */
[C---:B------:R-:W-:Y:S01]  /*19d70*/  HMMA.16816.F32.BF16 R56, R184.reuse, R174, R56 ;  /* 0x000000aeb838723c */ /* 0x040fe20000041838 */
[----:B------:R-:W3:Y:S05]  /*19d80*/  LDSM.16.M88.4 R172, [R204+0x7000] ;  /* 0x00700000ccac783b */ /* 0x000eea0000000200 */
[C---:B--2---:R-:W-:Y:S06]  /*19d90*/  HMMA.16816.F32.BF16 R84, R184.reuse, R168, R84 ;  /* 0x000000a8b854723c */ /* 0x044fec0000041854 */
[----:B------:R-:W-:Y:S01]  /*19da0*/  HMMA.16816.F32.BF16 R88, R184, R130, R88 ;  /* 0x00000082b858723c */ /* 0x000fe20000041858 */
[----:B------:R-:W-:-:S02]  /*19db0*/  IMAD.MOV.U32 R169, RZ, RZ, R3 ;  /* 0x000000ffffa97224 */ /* 0x000fc400078e0003 */
[----:B------:R-:W-:Y:S01]  /*19dc0*/  IMAD.MOV.U32 R168, RZ, RZ, R128 ;  /* 0x000000ffffa87224 */ /* 0x000fe200078e0080 */
[----:B------:R-:W2:Y:S02]  /*19dd0*/  S2R R3, SR_TID.X ;  /* 0x0000000000037919 */ /* 0x000ea40000002100 */
[C---:B----4-:R-:W-:Y:S01]  /*19de0*/  HMMA.16816.F32.BF16 R124, R184.reuse, R180, R124 ;  /* 0x000000b4b87c723c */ /* 0x050fe2000004187c */
[----:B------:R-:W4:Y:S05]  /*19df0*/  LDSM.16.M88.4 R128, [R204+0x5800] ;  /* 0x00580000cc80783b */ /* 0x000f2a0000000200 */
[C---:B------:R-:W-:Y:S01]  /*19e00*/  HMMA.16816.F32.BF16 R120, R184.reuse, R182, R120 ;  /* 0x000000b6b878723c */ /* 0x040fe20000041878 */
[----:B------:R-:W4:Y:S05]  /*19e10*/  LDSM.16.M88.4 R180, [R204+0x4000] ;  /* 0x00400000ccb4783b */ /* 0x000f2a0000000200 */
[C---:B-1----:R-:W-:Y:S06]  /*19e20*/  HMMA.16816.F32.BF16 R68, R184.reuse, R176, R68 ;  /* 0x000000b0b844723c */ /* 0x042fec0000041844 */
[C---:B------:R-:W-:Y:S01]  /*19e30*/  HMMA.16816.F32.BF16 R64, R184.reuse, R178, R64 ;  /* 0x000000b2b840723c */ /* 0x040fe20000041840 */
[----:B------:R-:W1:Y:S05]  /*19e40*/  LDSM.16.M88.4 R176, [R204+0x6800] ;  /* 0x00680000ccb0783b */ /* 0x000e6a0000000200 */
[----:B---3--:R-:W-:Y:S01]  /*19e50*/  HMMA.16816.F32.BF16 R24, R184, R172, R24 ;  /* 0x000000acb818723c */ /* 0x008fe20000041818 */
[----:B--2---:R-:W-:-:S06]  /*19e60*/  IMAD.SHL.U32 R3, R3, 0x2, RZ ;  /* 0x0000000203037824 */ /* 0x004fcc00078e00ff */
[----:B------:R-:W-:Y:S01]  /*19e70*/  LOP3.LUT R172, R3, 0x6, RZ, 0xc0, !PT ;  /* 0x0000000603ac7812 */ /* 0x000fe200078ec0ff */
[----:B------:R-:W-:Y:S03]  /*19e80*/  HMMA.16816.F32.BF16 R80, R184, R170, R80 ;  /* 0x000000aab850723c */ /* 0x000fe60000041850 */
[----:B------:R-:W-:-:S03]  /*19e90*/  LOP3.LUT R3, R200, 0x10, R172, 0xfe, !PT ;  /* 0x00000010c8037812 */ /* 0x000fc600078efeac */
[----:B----4-:R-:W-:Y:S01]  /*19ea0*/  HMMA.16816.F32.BF16 R52, R184, R128, R52 ;  /* 0x00000080b834723c */ /* 0x010fe20000041834 */
[----:B------:R-:W-:-:S05]  /*19eb0*/  ISETP.GE.AND P5, PT, R3, R166, PT ;  /* 0x000000a60300720c */ /* 0x000fca0003fa6270 */
[----:B------:R-:W-:Y:S01]  /*19ec0*/  HMMA.16816.F32.BF16 R196, R188, R168, R196 ;  /* 0x000000a8bcc4723c */ /* 0x000fe200000418c4 */
[----:B------:R-:W-:Y:S01]  /*19ed0*/  LOP3.LUT R128, R200, 0x8, R172, 0xfe, !PT ;  /* 0x00000008c8807812 */ /* 0x000fe200078efeac */
[----:B------:R-:W2:Y:S04]  /*19ee0*/  LDSM.16.M88.4 R168, [R204+0x7800] ;  /* 0x00780000cca8783b */ /* 0x000ea80000000200 */
[----:B------:R-:W-:Y:S01]  /*19ef0*/  HMMA.16816.F32.BF16 R76, R184, R180, R76 ;  /* 0x000000b4b84c723c */ /* 0x000fe2000004184c */
[C---:B------:R-:W-:Y:S02]  /*19f00*/  ISETP.GE.AND P6, PT, R128.reuse, R166, PT ;  /* 0x000000a68000720c */ /* 0x040fe40003fc6270 */
[----:B------:R-:W-:-:S03]  /*19f10*/  ISETP.GE.AND P3, PT, R128, R167, PT ;  /* 0x000000a78000720c */ /* 0x000fc60003f66270 */
[----:B------:R-:W-:Y:S01]  /*19f20*/  HMMA.16816.F32.BF16 R72, R184, R182, R72 ;  /* 0x000000b6b848723c */ /* 0x000fe20000041848 */
[----:B------:R-:W3:Y:S01]  /*19f30*/  LDSM.16.M88.4 R180, [R204+0x6000] ;  /* 0x00600000ccb4783b */ /* 0x000ee20000000200 */
[----:B------:R-:W-:Y:S01]  /*19f40*/  LOP3.LUT R128, R200, 0x18, R172, 0xfe, !PT ;  /* 0x00000018c8807812 */ /* 0x000fe200078efeac */
[----:B------:R-:W-:-:S04]  /*19f50*/  DEPBAR.LE SB0, 0x0 ;  /* 0x000080000000791a */ /* 0x000fc80000000000 */
[-C--:B------:R-:W-:Y:S02]  /*19f60*/  ISETP.GE.AND P2, PT, R3, R167.reuse, PT ;  /* 0x000000a70300720c */ /* 0x080fe40003f46270 */
[----:B------:R-:W-:Y:S02]  /*19f70*/  LOP3.LUT R3, R200, 0x20, R172, 0xfe, !PT ;  /* 0x00000020c8037812 */ /* 0x000fe400078efeac */
[----:B------:R-:W-:Y:S02]  /*19f80*/  FSEL R8, R8, -INF , !P5 ;  /* 0xff80000008087808 */ /* 0x000fe40006800000 */
[C---:B------:R-:W-:Y:S02]  /*19f90*/  ISETP.GE.AND P4, PT, R128.reuse, R166, PT ;  /* 0x000000a68000720c */ /* 0x040fe40003f86270 */
[----:B------:R-:W-:Y:S02]  /*19fa0*/  ISETP.GE.AND P1, PT, R128, R167, PT ;  /* 0x000000a78000720c */ /* 0x000fe40003f26270 */
[----:B------:R-:W-:-:S02]  /*19fb0*/  FSEL R12, R12, -INF , !P6 ;  /* 0xff8000000c0c7808 */ /* 0x000fc40007000000 */
[--C-:B------:R-:W-:Y:S01]  /*19fc0*/  LOP3.LUT R128, R200, 0x28, R172.reuse, 0xfe, !PT ;  /* 0x00000028c8807812 */ /* 0x100fe200078efeac */
[----:B------:R4:W-:Y:S01]  /*19fd0*/  STL [R1+0x38], R8 ;  /* 0x0000380801007387 */ /* 0x0009e20000100800 */
[CC--:B------:R-:W-:Y:S02]  /*19fe0*/  ISETP.GE.AND P6, PT, R3.reuse, R166.reuse, PT ;  /* 0x000000a60300720c */ /* 0x0c0fe40003fc6270 */
[----:B------:R-:W-:Y:S02]  /*19ff0*/  FSEL R14, R14, -INF , !P3 ;  /* 0xff8000000e0e7808 */ /* 0x000fe40005800000 */
[----:B------:R-:W-:Y:S01]  /*1a000*/  ISETP.GE.AND P3, PT, R3, R167, PT ;  /* 0x000000a70300720c */ /* 0x000fe20003f66270 */
[----:B------:R-:W-:Y:S01]  /*1a010*/  HMMA.16816.F32.BF16 R48, R184, R130, R48 ;  /* 0x00000082b830723c */ /* 0x000fe20000041830 */
[----:B------:R-:W-:Y:S02]  /*1a020*/  ISETP.GE.AND P5, PT, R128, R166, PT ;  /* 0x000000a68000720c */ /* 0x000fe40003fa6270 */
[----:B------:R-:W-:-:S04]  /*1a030*/  LOP3.LUT R3, R200, 0x30, R172, 0xfe, !PT ;  /* 0x00000030c8037812 */ /* 0x000fc800078efeac */
[----:B------:R-:W-:Y:S02]  /*1a040*/  FSEL R130, R4, -INF , !P4 ;  /* 0xff80000004827808 */ /* 0x000fe40006000000 */
[----:B------:R-:W-:Y:S01]  /*1a050*/  FSEL R131, R124, -INF , !P6 ;  /* 0xff8000007c837808 */ /* 0x000fe20007000000 */
[----:B------:R-:W-:Y:S01]  /*1a060*/  IMAD.SHL.U32 R124, R244, 0x100, RZ ;  /* 0x00000100f47c7824 */ /* 0x000fe200078e00ff */
[----:B------:R-:W-:Y:S02]  /*1a070*/  FSEL R4, R126, -INF , !P3 ;  /* 0xff8000007e047808 */ /* 0x000fe40005800000 */
[----:B------:R-:W-:Y:S02]  /*1a080*/  FSEL R10, R10, -INF , !P2 ;  /* 0xff8000000a0a7808 */ /* 0x000fe40005000000 */
[----:B----4-:R-:W-:Y:S02]  /*1a090*/  LOP3.LUT R8, R200, 0x38, R172, 0xfe, !PT ;  /* 0x00000038c8087812 */ /* 0x010fe400078efeac */
[----:B------:R-:W-:-:S02]  /*1a0a0*/  ISETP.GE.AND P4, PT, R3, R166, PT ;  /* 0x000000a60300720c */ /* 0x000fc40003f86270 */
[C---:B------:R-:W-:Y:S02]  /*1a0b0*/  ISETP.GE.AND P6, PT, R8.reuse, R166, PT ;  /* 0x000000a60800720c */ /* 0x040fe40003fc6270 */
[-C--:B------:R-:W-:Y:S02]  /*1a0c0*/  ISETP.GE.AND P3, PT, R8, R167.reuse, PT ;  /* 0x000000a70800720c */ /* 0x080fe40003f66270 */
[----:B------:R-:W-:Y:S02]  /*1a0d0*/  FSEL R8, R120, -INF , !P5 ;  /* 0xff80000078087808 */ /* 0x000fe40006800000 */
[----:B------:R-:W-:Y:S02]  /*1a0e0*/  FSEL R6, R6, -INF , !P1 ;  /* 0xff80000006067808 */ /* 0x000fe40004800000 */
[-C--:B------:R-:W-:Y:S02]  /*1a0f0*/  ISETP.GE.AND P2, PT, R128, R167.reuse, PT ;  /* 0x000000a78000720c */ /* 0x080fe40003f46270 */
[----:B------:R-:W-:-:S02]  /*1a100*/  ISETP.GE.AND P1, PT, R3, R167, PT ;  /* 0x000000a70300720c */ /* 0x000fc40003f26270 */
[--C-:B------:R-:W-:Y:S01]  /*1a110*/  LOP3.LUT R3, R124, 0x40, R172.reuse, 0xfe, !PT ;  /* 0x000000407c037812 */ /* 0x100fe200078efeac */
[----:B------:R4:W-:Y:S01]  /*1a120*/  STL [R1+0x1c], R8 ;  /* 0x00001c0801007387 */ /* 0x0009e20000100800 */
[----:B------:R-:W-:Y:S02]  /*1a130*/  FSEL R116, R116, -INF , !P4 ;  /* 0xff80000074747808 */ /* 0x000fe40006000000 */
[----:B------:R-:W-:Y:S02]  /*1a140*/  ISETP.GE.AND P5, PT, R3, R166, PT ;  /* 0x000000a60300720c */ /* 0x000fe40003fa6270 */
[----:B------:R-:W-:Y:S01]  /*1a150*/  LOP3.LUT R120, R124, 0x48, R172, 0xfe, !PT ;  /* 0x000000487c787812 */ /* 0x000fe200078efeac */
[----:B------:R1:W-:Y:S01]  /*1a160*/  STL [R1+0x4], R116 ;  /* 0x0000047401007387 */ /* 0x0003e20000100800 */
[----:B------:R-:W-:Y:S02]  /*1a170*/  FSEL R128, R118, -INF , !P1 ;  /* 0xff80000076807808 */ /* 0x000fe40004800000 */
[----:B------:R-:W-:-:S02]  /*1a180*/  FSEL R129, R114, -INF , !P3 ;  /* 0xff80000072817808 */ /* 0x000fc40005800000 */
[C---:B------:R-:W-:Y:S02]  /*1a190*/  ISETP.GE.AND P4, PT, R120.reuse, R166, PT ;  /* 0x000000a67800720c */ /* 0x040fe40003f86270 */
[-C--:B------:R-:W-:Y:S01]  /*1a1a0*/  ISETP.GE.AND P1, PT, R120, R167.reuse, PT ;  /* 0x000000a77800720c */ /* 0x080fe20003f26270 */
[----:B------:R-:W-:Y:S01]  /*1a1b0*/  HMMA.16816.F32.BF16 R20, R184, R174, R20 ;  /* 0x000000aeb814723c */ /* 0x000fe20000041814 */
[----:B----4-:R-:W-:Y:S02]  /*1a1c0*/  FSEL R8, R122, -INF , !P2 ;  /* 0xff8000007a087808 */ /* 0x010fe40005000000 */
[----:B------:R-:W-:Y:S02]  /*1a1d0*/  ISETP.GE.AND P2, PT, R3, R167, PT ;  /* 0x000000a70300720c */ /* 0x000fe40003f46270 */
[----:B------:R-:W-:Y:S02]  /*1a1e0*/  LOP3.LUT R3, R124, 0x50, R172, 0xfe, !PT ;  /* 0x000000507c037812 */ /* 0x000fe400078efeac */
[----:B-1----:R-:W-:-:S02]  /*1a1f0*/  FSEL R116, R112, -INF , !P6 ;  /* 0xff80000070747808 */ /* 0x002fc40007000000 */
[C---:B------:R-:W-:Y:S02]  /*1a200*/  ISETP.GE.AND P6, PT, R3.reuse, R166, PT ;  /* 0x000000a60300720c */ /* 0x040fe40003fc6270 */
[----:B------:R-:W-:Y:S02]  /*1a210*/  ISETP.GE.AND P3, PT, R3, R167, PT ;  /* 0x000000a70300720c */ /* 0x000fe40003f66270 */
[C-C-:B------:R-:W-:Y:S02]  /*1a220*/  LOP3.LUT R112, R124.reuse, 0x58, R172.reuse, 0xfe, !PT ;  /* 0x000000587c707812 */ /* 0x140fe400078efeac */
[----:B------:R-:W-:Y:S01]  /*1a230*/  LOP3.LUT R3, R124, 0x60, R172, 0xfe, !PT ;  /* 0x000000607c037812 */ /* 0x000fe200078efeac */
[----:B------:R-:W-:Y:S01]  /*1a240*/  HMMA.16816.F32.BF16 R32, R184, R176, R32 ;  /* 0x000000b0b820723c */ /* 0x000fe20000041820 */
        /* <DEDUP_REMOVED lines=8> */
[C-C-:B------:R-:W-:Y:S02]  /*1a2d0*/  LOP3.LUT R104, R124.reuse, 0x68, R172.reuse, 0xfe, !PT ;  /* 0x000000687c687812 */ /* 0x140fe400078efeac */
[----:B------:R-:W-:Y:S02]  /*1a2e0*/  LOP3.LUT R3, R124, 0x70, R172, 0xfe, !PT ;  /* 0x000000707c037812 */ /* 0x000fe400078efeac */
[----:B------:R-:W-:Y:S02]  /*1a2f0*/  FSEL R245, R100, -INF , !P6 ;  /* 0xff80000064f57808 */ /* 0x000fe40007000000 */
        /* <DEDUP_REMOVED lines=8> */
[C-C-:B------:R-:W-:Y:S02]  /*1a380*/  LOP3.LUT R96, R124.reuse, 0x78, R172.reuse, 0xfe, !PT ;  /* 0x000000787c607812 */ /* 0x140fe400078efeac */
[----:B------:R-:W-:Y:S01]  /*1a390*/  LOP3.LUT R3, R124, 0x80, R172, 0xfe, !PT ;  /* 0x000000807c037812 */ /* 0x000fe200078efeac */
[----:B---3--:R-:W-:Y:S01]  /*1a3a0*/  HMMA.16816.F32.BF16 R44, R184, R180, R44 ;  /* 0x000000b4b82c723c */ /* 0x008fe2000004182c */
[----:B------:R-:W-:-:S02]  /*1a3b0*/  FSEL R169, R92, -INF , !P4 ;  /* 0xff8000005ca97808 */ /* 0x000fc40006000000 */
[----:B------:R-:W-:Y:S02]  /*1a3c0*/  LOP3.LUT R92, R124, 0x88, R172, 0xfe, !PT ;  /* 0x000000887c5c7812 */ /* 0x000fe400078efeac */
[----:B------:R-:W-:Y:S01]  /*1a3d0*/  FSEL R126, R88, -INF , !P6 ;  /* 0xff800000587e7808 */ /* 0x000fe20007000000 */
[C---:B------:R-:W-:Y:S01]  /*1a3e0*/  HMMA.16816.F32.BF16 R28, R184.reuse, R178, R28 ;  /* 0x000000b2b81c723c */ /* 0x040fe2000004181c */
[----:B------:R-:W-:Y:S02]  /*1a3f0*/  FSEL R181, R90, -INF , !P3 ;  /* 0xff8000005ab57808 */ /* 0x000fe40005800000 */
[-C--:B------:R-:W-:Y:S02]  /*1a400*/  ISETP.GE.AND P4, PT, R96, R166.reuse, PT ;  /* 0x000000a66000720c */ /* 0x080fe40003f86270 */
[----:B------:R-:W-:Y:S01]  /*1a410*/  ISETP.GE.AND P6, PT, R3, R166, PT ;  /* 0x000000a60300720c */ /* 0x000fe20003fc6270 */
[----:B------:R-:W-:Y:S01]  /*1a420*/  HMMA.16816.F32.BF16 R36, R184, R182, R36 ;  /* 0x000000b6b824723c */ /* 0x000fe20000041824 */
[----:B------:R-:W-:-:S02]  /*1a430*/  FSEL R179, R94, -INF , !P1 ;  /* 0xff8000005eb37808 */ /* 0x000fc40004800000 */
[-C--:B------:R-:W-:Y:S02]  /*1a440*/  ISETP.GE.AND P1, PT, R96, R167.reuse, PT ;  /* 0x000000a76000720c */ /* 0x080fe40003f26270 */
[-C--:B------:R-:W-:Y:S02]  /*1a450*/  ISETP.GE.AND P3, PT, R3, R167.reuse, PT ;  /* 0x000000a70300720c */ /* 0x080fe40003f66270 */
[----:B------:R-:W-:Y:S02]  /*1a460*/  FSEL R3, R84, -INF , !P5 ;  /* 0xff80000054037808 */ /* 0x000fe40006800000 */
[----:B------:R-:W-:Y:S02]  /*1a470*/  LOP3.LUT R88, R124, 0x90, R172, 0xfe, !PT ;  /* 0x000000907c587812 */ /* 0x000fe400078efeac */
[----:B------:R-:W-:Y:S02]  /*1a480*/  FSEL R182, R86, -INF , !P2 ;  /* 0xff80000056b67808 */ /* 0x000fe40005000000 */
[----:B------:R-:W-:-:S02]  /*1a490*/  ISETP.GE.AND P2, PT, R92, R167, PT ;  /* 0x000000a75c00720c */ /* 0x000fc40003f46270 */
[----:B------:R-:W-:Y:S02]  /*1a4a0*/  LOP3.LUT R84, R124, 0x98, R172, 0xfe, !PT ;  /* 0x000000987c547812 */ /* 0x000fe400078efeac */
[----:B------:R-:W-:Y:S02]  /*1a4b0*/  FSEL R80, R80, -INF , !P4 ;  /* 0xff80000050507808 */ /* 0x000fe40006000000 */
[----:B------:R-:W-:Y:S02]  /*1a4c0*/  FSEL R173, R82, -INF , !P1 ;  /* 0xff80000052ad7808 */ /* 0x000fe40004800000 */
[-C--:B------:R-:W-:Y:S02]  /*1a4d0*/  ISETP.GE.AND P5, PT, R92, R166.reuse, PT ;  /* 0x000000a65c00720c */ /* 0x080fe40003fa6270 */
[C---:B------:R-:W-:Y:S02]  /*1a4e0*/  ISETP.GE.AND P4, PT, R88.reuse, R166, PT ;  /* 0x000000a65800720c */ /* 0x040fe40003f86270 */
[----:B------:R-:W-:-:S02]  /*1a4f0*/  ISETP.GE.AND P1, PT, R88, R167, PT ;  /* 0x000000a75800720c */ /* 0x000fc40003f26270 */
[----:B------:R-:W-:Y:S02]  /*1a500*/  FSEL R76, R76, -INF , !P6 ;  /* 0xff8000004c4c7808 */ /* 0x000fe40007000000 */
[----:B------:R-:W-:Y:S02]  /*1a510*/  FSEL R122, R78, -INF , !P3 ;  /* 0xff8000004e7a7808 */ /* 0x000fe40005800000 */
[----:B------:R-:W-:Y:S02]  /*1a520*/  ISETP.GE.AND P6, PT, R84, R166, PT ;  /* 0x000000a65400720c */ /* 0x000fe40003fc6270 */
[--C-:B------:R-:W-:Y:S02]  /*1a530*/  LOP3.LUT R82, R124, 0xa0, R172.reuse, 0xfe, !PT ;  /* 0x000000a07c527812 */ /* 0x100fe400078efeac */
[----:B------:R-:W-:Y:S02]  /*1a540*/  ISETP.GE.AND P3, PT, R84, R167, PT ;  /* 0x000000a75400720c */ /* 0x000fe40003f66270 */
[----:B------:R-:W-:-:S02]  /*1a550*/  LOP3.LUT R78, R124, 0xa8, R172, 0xfe, !PT ;  /* 0x000000a87c4e7812 */ /* 0x000fc400078efeac */
[----:B------:R-:W-:Y:S02]  /*1a560*/  FSEL R120, R74, -INF , !P2 ;  /* 0xff8000004a787808 */ /* 0x000fe40005000000 */
[----:B------:R-:W-:Y:S02]  /*1a570*/  LOP3.LUT R74, R124, 0xb0, R172, 0xfe, !PT ;  /* 0x000000b07c4a7812 */ /* 0x000fe400078efeac */
[----:B------:R-:W-:Y:S02]  /*1a580*/  FSEL R72, R72, -INF , !P5 ;  /* 0xff80000048487808 */ /* 0x000fe40006800000 */
[----:B------:R-:W-:Y:S02]  /*1a590*/  FSEL R68, R68, -INF , !P4 ;  /* 0xff80000044447808 */ /* 0x000fe40006000000 */
[----:B------:R-:W-:Y:S02]  /*1a5a0*/  FSEL R70, R70, -INF , !P1 ;  /* 0xff80000046467808 */ /* 0x000fe40004800000 */
[----:B------:R-:W-:-:S02]  /*1a5b0*/  ISETP.GE.AND P5, PT, R82, R166, PT ;  /* 0x000000a65200720c */ /* 0x000fc40003fa6270 */
[-C--:B------:R-:W-:Y:S02]  /*1a5c0*/  ISETP.GE.AND P2, PT, R82, R167.reuse, PT ;  /* 0x000000a75200720c */ /* 0x080fe40003f46270 */
[CC--:B------:R-:W-:Y:S02]  /*1a5d0*/  ISETP.GE.AND P4, PT, R78.reuse, R166.reuse, PT ;  /* 0x000000a64e00720c */ /* 0x0c0fe40003f86270 */
[----:B------:R-:W-:Y:S02]  /*1a5e0*/  ISETP.GE.AND P1, PT, R78, R167, PT ;  /* 0x000000a74e00720c */ /* 0x000fe40003f26270 */
[----:B------:R-:W-:Y:S02]  /*1a5f0*/  FSEL R64, R64, -INF , !P6 ;  /* 0xff80000040407808 */ /* 0x000fe40007000000 */
[----:B------:R-:W-:Y:S02]  /*1a600*/  FSEL R66, R66, -INF , !P3 ;  /* 0xff80000042427808 */ /* 0x000fe40005800000 */
[----:B------:R-:W-:-:S02]  /*1a610*/  ISETP.GE.AND P6, PT, R74, R166, PT ;  /* 0x000000a64a00720c */ /* 0x000fc40003fc6270 */
[--C-:B------:R-:W-:Y:S02]  /*1a620*/  LOP3.LUT R78, R124, 0xb8, R172.reuse, 0xfe, !PT ;  /* 0x000000b87c4e7812 */ /* 0x100fe400078efeac */
[----:B------:R-:W-:Y:S02]  /*1a630*/  ISETP.GE.AND P3, PT, R74, R167, PT ;  /* 0x000000a74a00720c */ /* 0x000fe40003f66270 */
[----:B------:R-:W-:Y:S02]  /*1a640*/  LOP3.LUT R74, R124, 0xc0, R172, 0xfe, !PT ;  /* 0x000000c07c4a7812 */ /* 0x000fe400078efeac */
[----:B------:R-:W-:Y:S02]  /*1a650*/  FSEL R60, R60, -INF , !P5 ;  /* 0xff8000003c3c7808 */ /* 0x000fe40006800000 */
[----:B------:R-:W-:Y:S02]  /*1a660*/  FSEL R62, R62, -INF , !P2 ;  /* 0xff8000003e3e7808 */ /* 0x000fe40005000000 */
[----:B------:R-:W-:-:S02]  /*1a670*/  ISETP.GE.AND P5, PT, R78, R166, PT ;  /* 0x000000a64e00720c */ /* 0x000fc40003fa6270 */
[-C--:B------:R-:W-:Y:S02]  /*1a680*/  ISETP.GE.AND P2, PT, R78, R167.reuse, PT ;  /* 0x000000a74e00720c */ /* 0x080fe40003f46270 */
[----:B------:R-:W-:Y:S02]  /*1a690*/  FSEL R56, R56, -INF , !P4 ;  /* 0xff80000038387808 */ /* 0x000fe40006000000 */
[----:B------:R-:W-:Y:S02]  /*1a6a0*/  FSEL R58, R58, -INF , !P1 ;  /* 0xff8000003a3a7808 */ /* 0x000fe40004800000 */
[----:B------:R-:W-:Y:S02]  /*1a6b0*/  ISETP.GE.AND P4, PT, R74, R166, PT ;  /* 0x000000a64a00720c */ /* 0x000fe40003f86270 */
[----:B------:R-:W-:Y:S02]  /*1a6c0*/  LOP3.LUT R78, R124, 0xc8, R172, 0xfe, !PT ;  /* 0x000000c87c4e7812 */ /* 0x000fe400078efeac */
[----:B------:R-:W-:-:S02]  /*1a6d0*/  ISETP.GE.AND P1, PT, R74, R167, PT ;  /* 0x000000a74a00720c */ /* 0x000fc40003f26270 */
[----:B------:R-:W-:Y:S02]  /*1a6e0*/  LOP3.LUT R74, R124, 0xd0, R172, 0xfe, !PT ;  /* 0x000000d07c4a7812 */ /* 0x000fe400078efeac */
[----:B------:R-:W-:Y:S02]  /*1a6f0*/  FSEL R52, R52, -INF , !P6 ;  /* 0xff80000034347808 */ /* 0x000fe40007000000 */
[----:B------:R-:W-:Y:S02]  /*1a700*/  FSEL R54, R54, -INF , !P3 ;  /* 0xff80000036367808 */ /* 0x000fe40005800000 */
[C---:B------:R-:W-:Y:S02]  /*1a710*/  ISETP.GE.AND P6, PT, R78.reuse, R166, PT ;  /* 0x000000a64e00720c */ /* 0x040fe40003fc6270 */
[----:B------:R-:W-:Y:S02]  /*1a720*/  ISETP.GE.AND P3, PT, R78, R167, PT ;  /* 0x000000a74e00720c */ /* 0x000fe40003f66270 */
[----:B------:R-:W-:-:S02]  /*1a730*/  FSEL R48, R48, -INF , !P5 ;  /* 0xff80000030307808 */ /* 0x000fc40006800000 */
[----:B------:R-:W-:Y:S02]  /*1a740*/  FSEL R50, R50, -INF , !P2 ;  /* 0xff80000032327808 */ /* 0x000fe40005000000 */
[----:B------:R-:W-:Y:S02]  /*1a750*/  ISETP.GE.AND P5, PT, R74, R166, PT ;  /* 0x000000a64a00720c */ /* 0x000fe40003fa6270 */
[--C-:B------:R-:W-:Y:S02]  /*1a760*/  LOP3.LUT R78, R124, 0xd8, R172.reuse, 0xfe, !PT ;  /* 0x000000d87c4e7812 */ /* 0x100fe400078efeac */
[----:B------:R-:W-:Y:S02]  /*1a770*/  ISETP.GE.AND P2, PT, R74, R167, PT ;  /* 0x000000a74a00720c */ /* 0x000fe40003f46270 */
[----:B------:R-:W-:Y:S02]  /*1a780*/  LOP3.LUT R74, R124, 0xe0, R172, 0xfe, !PT ;  /* 0x000000e07c4a7812 */ /* 0x000fe400078efeac */
[----:B------:R-:W-:-:S02]  /*1a790*/  FSEL R44, R44, -INF , !P4 ;  /* 0xff8000002c2c7808 */ /* 0x000fc40006000000 */
[----:B------:R-:W-:Y:S02]  /*1a7a0*/  LOP3.LUT R82, R124, 0xe8, R172, 0xfe, !PT ;  /* 0x000000e87c527812 */ /* 0x000fe400078efeac */
[----:B------:R-:W-:Y:S02]  /*1a7b0*/  ISETP.GE.AND P4, PT, R78, R166, PT ;  /* 0x000000a64e00720c */ /* 0x000fe40003f86270 */
[----:B------:R-:W-:Y:S02]  /*1a7c0*/  FSEL R46, R46, -INF , !P1 ;  /* 0xff8000002e2e7808 */ /* 0x000fe40004800000 */
[----:B------:R-:W-:Y:S02]  /*1a7d0*/  FSEL R36, R36, -INF , !P6 ;  /* 0xff80000024247808 */ /* 0x000fe40007000000 */
[----:B------:R-:W-:Y:S02]  /*1a7e0*/  FSEL R38, R38, -INF , !P3 ;  /* 0xff80000026267808 */ /* 0x000fe40005800000 */
[----:B------:R-:W-:-:S02]  /*1a7f0*/  ISETP.GE.AND P1, PT, R78, R167, PT ;  /* 0x000000a74e00720c */ /* 0x000fc40003f26270 */
[CC--:B------:R-:W-:Y:S02]  /*1a800*/  ISETP.GE.AND P6, PT, R74.reuse, R166.reuse, PT ;  /* 0x000000a64a00720c */ /* 0x0c0fe40003fc6270 */
[-C--:B------:R-:W-:Y:S02]  /*1a810*/  ISETP.GE.AND P3, PT, R74, R167.reuse, PT ;  /* 0x000000a74a00720c */ /* 0x080fe40003f66270 */
[----:B------:R-:W-:Y:S02]  /*1a820*/  FSEL R74, R32, -INF , !P5 ;  /* 0xff800000204a7808 */ /* 0x000fe40006800000 */
[----:B------:R-:W-:Y:S02]  /*1a830*/  FSEL R78, R34, -INF , !P2 ;  /* 0xff800000224e7808 */ /* 0x000fe40005000000 */
[C---:B------:R-:W-:Y:S02]  /*1a840*/  ISETP.GE.AND P5, PT, R82.reuse, R166, PT ;  /* 0x000000a65200720c */ /* 0x040fe40003fa6270 */
[----:B------:R-:W-:-:S02]  /*1a850*/  ISETP.GE.AND P2, PT, R82, R167, PT ;  /* 0x000000a75200720c */ /* 0x000fc40003f46270 */
[----:B------:R-:W-:Y:S02]  /*1a860*/  FSEL R82, R28, -INF , !P4 ;  /* 0xff8000001c527808 */ /* 0x000fe40006000000 */
[C---:B------:R-:W-:Y:S02]  /*1a870*/  LOP3.LUT R28, R124.reuse, R172, RZ, 0xfc, !PT ;  /* 0x000000ac7c1c7212 */ /* 0x040fe400078efcff */
[----:B------:R-:W-:Y:S02]  /*1a880*/  LOP3.LUT R32, R124, 0xf0, R172, 0xfe, !PT ;  /* 0x000000f07c207812 */ /* 0x000fe400078efeac */
[----:B------:R-:W-:Y:S01]  /*1a890*/  FSEL R86, R24, -INF , !P6 ;  /* 0xff80000018567808 */ /* 0x000fe20007000000 */
[----:B------:R-:W-:Y:S01]  /*1a8a0*/  VIADD R24, R28, 0x1 ;  /* 0x000000011c187836 */ /* 0x000fe20000000000 */
[----:B------:R-:W-:Y:S01]  /*1a8b0*/  FSEL R90, R20, -INF , !P5 ;  /* 0xff800000145a7808 */ /* 0x000fe20006800000 */
[----:B------:R-:W-:Y:S01]  /*1a8c0*/  VIADD R20, R28, 0x9 ;  /* 0x000000091c147836 */ /* 0x000fe20000000000 */
[----:B------:R-:W-:-:S02]  /*1a8d0*/  ISETP.GE.AND P4, PT, R32, R166, PT ;  /* 0x000000a62000720c */ /* 0x000fc40003f86270 */
[----:B------:R-:W-:Y:S01]  /*1a8e0*/  FSEL R92, R22, -INF , !P2 ;  /* 0xff800000165c7808 */ /* 0x000fe20005000000 */
[----:B------:R-:W-:Y:S01]  /*1a8f0*/  VIADD R22, R28, 0x11 ;  /* 0x000000111c167836 */ /* 0x000fe20000000000 */
[----:B------:R-:W-:Y:S02]  /*1a900*/  FSEL R94, R196, -INF , !P4 ;  /* 0xff800000c45e7808 */ /* 0x000fe40006000000 */
[----:B------:R-:W-:Y:S02]  /*1a910*/  ISETP.GE.AND P2, PT, R24, R167, PT ;  /* 0x000000a71800720c */ /* 0x000fe40003f46270 */
[-C--:B------:R-:W-:Y:S02]  /*1a920*/  ISETP.GE.AND P4, PT, R20, R166.reuse, PT ;  /* 0x000000a61400720c */ /* 0x080fe40003f86270 */
[----:B------:R-:W-:Y:S02]  /*1a930*/  ISETP.GE.AND P5, PT, R24, R166, PT ;  /* 0x000000a61800720c */ /* 0x000fe40003fa6270 */
[----:B------:R-:W-:-:S02]  /*1a940*/  FSEL R19, R19, -INF , !P2 ;  /* 0xff80000013137808 */ /* 0x000fc40005000000 */
[----:B------:R-:W-:Y:S02]  /*1a950*/  FSEL R13, R13, -INF , !P4 ;  /* 0xff8000000d0d7808 */ /* 0x000fe40006000000 */
[C---:B------:R-:W-:Y:S02]  /*1a960*/  ISETP.GE.AND P2, PT, R22.reuse, R166, PT ;  /* 0x000000a61600720c */ /* 0x040fe40003f46270 */
[-C--:B------:R-:W-:Y:S01]  /*1a970*/  ISETP.GE.AND P4, PT, R22, R167.reuse, PT ;  /* 0x000000a71600720c */ /* 0x080fe20003f86270 */
[----:B------:R-:W-:Y:S01]  /*1a980*/  VIADD R22, R28, 0x21 ;  /* 0x000000211c167836 */ /* 0x000fe20000000000 */
[----:B------:R-:W-:Y:S02]  /*1a990*/  FSEL R17, R17, -INF , !P5 ;  /* 0xff80000011117808 */ /* 0x000fe40006800000 */
[----:B------:R-:W-:Y:S01]  /*1a9a0*/  ISETP.GE.AND P5, PT, R20, R167, PT ;  /* 0x000000a71400720c */ /* 0x000fe20003fa6270 */
[----:B------:R-:W-:Y:S01]  /*1a9b0*/  VIADD R20, R28, 0x19 ;  /* 0x000000191c147836 */ /* 0x000fe20000000000 */
[----:B------:R-:W-:-:S02]  /*1a9c0*/  FSEL R11, R11, -INF , !P4 ;  /* 0xff8000000b0b7808 */ /* 0x000fc40006000000 */
[-C--:B------:R-:W-:Y:S02]  /*1a9d0*/  ISETP.GE.AND P4, PT, R22, R166.reuse, PT ;  /* 0x000000a61600720c */ /* 0x080fe40003f86270 */
[----:B------:R-:W-:Y:S02]  /*1a9e0*/  FSEL R15, R15, -INF , !P5 ;  /* 0xff8000000f0f7808 */ /* 0x000fe40006800000 */
[----:B------:R-:W-:Y:S02]  /*1a9f0*/  ISETP.GE.AND P5, PT, R20, R166, PT ;  /* 0x000000a61400720c */ /* 0x000fe40003fa6270 */
[----:B------:R-:W-:Y:S01]  /*1aa00*/  FSEL R24, R9, -INF , !P2 ;  /* 0xff80000009187808 */ /* 0x000fe20005000000 */
[----:B------:R-:W-:Y:S01]  /*1aa10*/  VIADD R9, R28, 0x29 ;  /* 0x000000291c097836 */ /* 0x000fe20000000000 */
[----:B------:R-:W-:Y:S02]  /*1aa20*/  ISETP.GE.AND P2, PT, R20, R167, PT ;  /* 0x000000a71400720c */ /* 0x000fe40003f46270 */
[----:B------:R-:W-:-:S02]  /*1aa30*/  FSEL R84, R30, -INF , !P1 ;  /* 0xff8000001e547808 */ /* 0x000fc40004800000 */
[----:B------:R-:W-:Y:S01]  /*1aa40*/  FSEL R20, R125, -INF , !P4 ;  /* 0xff8000007d147808 */ /* 0x000fe20006000000 */
[----:B------:R-:W-:Y:S01]  /*1aa50*/  STL [R1], R116 ;  /* 0x0000007401007387 */ /* 0x000fe20000100800 */
[-C--:B------:R-:W-:Y:S02]  /*1aa60*/  ISETP.GE.AND P1, PT, R32, R167.reuse, PT ;  /* 0x000000a72000720c */ /* 0x080fe40003f26270 */
[----:B------:R-:W-:Y:S01]  /*1aa70*/  FSEL R32, R5, -INF , !P5 ;  /* 0xff80000005207808 */ /* 0x000fe20006800000 */
[----:B------:R-:W-:Y:S01]  /*1aa80*/  STL [R1+0x14], R108 ;  /* 0x0000146c01007387 */ /* 0x000fe20000100800 */
[----:B------:R-:W-:Y:S01]  /*1aa90*/  ISETP.GE.AND P5, PT, R22, R167, PT ;  /* 0x000000a71600720c */ /* 0x000fe20003fa6270 */
[----:B------:R-:W-:Y:S01]  /*1aaa0*/  VIADD R5, R28, 0x31 ;  /* 0x000000311c057836 */ /* 0x000fe20000000000 */
[----:B------:R-:W-:Y:S01]  /*1aab0*/  FSEL R7, R7, -INF , !P2 ;  /* 0xff80000007077808 */ /* 0x000fe20005000000 */
[----:B------:R-:W-:Y:S01]  /*1aac0*/  STL [R1+0xc], R106 ;  /* 0x00000c6a01007387 */ /* 0x000fe20000100800 */
[----:B------:R-:W-:-:S02]  /*1aad0*/  ISETP.GE.AND P2, PT, R9, R166, PT ;  /* 0x000000a60900720c */ /* 0x000fc40003f46270 */
[-C--:B------:R-:W-:Y:S01]  /*1aae0*/  ISETP.GE.AND P4, PT, R9, R167.reuse, PT ;  /* 0x000000a70900720c */ /* 0x080fe20003f86270 */
[----:B------:R1:W-:Y:S01]  /*1aaf0*/  STL [R1+0x30], R20 ;  /* 0x0000301401007387 */ /* 0x0003e20000100800 */
[----:B------:R-:W-:Y:S02]  /*1ab00*/  FSEL R127, R127, -INF , !P5 ;  /* 0xff8000007f7f7808 */ /* 0x000fe40006800000 */
[----:B------:R-:W-:Y:S02]  /*1ab10*/  ISETP.GE.AND P5, PT, R5, R166, PT ;  /* 0x000000a60500720c */ /* 0x000fe40003fa6270 */
[----:B------:R-:W-:Y:S02]  /*1ab20*/  FSEL R22, R121, -INF , !P2 ;  /* 0xff80000079167808 */ /* 0x000fe40005000000 */
[----:B------:R-:W-:Y:S01]  /*1ab30*/  ISETP.GE.AND P2, PT, R5, R167, PT ;  /* 0x000000a70500720c */ /* 0x000fe20003f46270 */
[----:B------:R-:W-:Y:S01]  /*1ab40*/  VIADD R5, R28, 0x41 ;  /* 0x000000411c057836 */ /* 0x000fe20000000000 */
[----:B------:R-:W-:-:S02]  /*1ab50*/  FSEL R9, R123, -INF , !P4 ;  /* 0xff8000007b097808 */ /* 0x000fc40006000000 */
[----:B------:R-:W-:Y:S02]  /*1ab60*/  FSEL R88, R26, -INF , !P3 ;  /* 0xff8000001a587808 */ /* 0x000fe40005800000 */
[----:B------:R-:W-:Y:S01]  /*1ab70*/  FSEL R26, R117, -INF , !P5 ;  /* 0xff800000751a7808 */ /* 0x000fe20006800000 */
[----:B------:R2:W-:Y:S01]  /*1ab80*/  STL [R1+0x2c], R22 ;  /* 0x00002c1601007387 */ /* 0x0005e20000100800 */
[----:B-1----:R-:W-:-:S05]  /*1ab90*/  VIADD R20, R28, 0x39 ;  /* 0x000000391c147836 */ /* 0x002fca0000000000 */
[CC--:B------:R-:W-:Y:S02]  /*1aba0*/  ISETP.GE.AND P4, PT, R20.reuse, R166.reuse, PT ;  /* 0x000000a61400720c */ /* 0x0c0fe40003f86270 */
[-C--:B------:R-:W-:Y:S02]  /*1abb0*/  ISETP.GE.AND P5, PT, R20, R167.reuse, PT ;  /* 0x000000a71400720c */ /* 0x080fe40003fa6270 */
[----:B------:R-:W-:Y:S02]  /*1abc0*/  FSEL R98, R113, -INF , !P4 ;  /* 0xff80000071627808 */ /* 0x000fe40006000000 */
[----:B------:R-:W-:Y:S02]  /*1abd0*/  ISETP.GE.AND P4, PT, R5, R167, PT ;  /* 0x000000a70500720c */ /* 0x000fe40003f86270 */
[----:B--2---:R-:W-:Y:S02]  /*1abe0*/  FSEL R22, R119, -INF , !P2 ;  /* 0xff80000077167808 */ /* 0x004fe40005000000 */
[----:B------:R-:W-:Y:S01]  /*1abf0*/  ISETP.GE.AND P2, PT, R5, R166, PT ;  /* 0x000000a60500720c */ /* 0x000fe20003f46270 */
[----:B------:R-:W-:Y:S01]  /*1ac00*/  VIADD R20, R28, 0x49 ;  /* 0x000000491c147836 */ /* 0x000fe20000000000 */
[----:B------:R-:W-:Y:S01]  /*1ac10*/  FSEL R5, R115, -INF , !P5 ;  /* 0xff80000073057808 */ /* 0x000fe20006800000 */
[----:B------:R-:W-:Y:S01]  /*1ac20*/  STL [R1+0x20], R26 ;  /* 0x0000201a01007387 */ /* 0x000fe20000100800 */
[----:B------:R-:W-:-:S03]  /*1ac30*/  FSEL R102, R109, -INF , !P2 ;  /* 0xff8000006d667808 */ /* 0x000fc60005000000 */
[----:B------:R-:W-:Y:S01]  /*1ac40*/  STL [R1+0x3c], R22 ;  /* 0x00003c1601007387 */ /* 0x000fe20000100800 */
[C---:B------:R-:W-:Y:S02]  /*1ac50*/  ISETP.GE.AND P5, PT, R20.reuse, R166, PT ;  /* 0x000000a61400720c */ /* 0x040fe40003fa6270 */
[----:B------:R-:W-:Y:S01]  /*1ac60*/  ISETP.GE.AND P2, PT, R20, R167, PT ;  /* 0x000000a71400720c */ /* 0x000fe20003f46270 */
[----:B------:R1:W-:Y:S01]  /*1ac70*/  STL [R1+0x34], R5 ;  /* 0x0000340501007387 */ /* 0x0003e20000100800 */
[----:B------:R-:W-:Y:S02]  /*1ac80*/  FSEL R20, R111, -INF , !P4 ;  /* 0xff8000006f147808 */ /* 0x000fe40006000000 */
[----:B------:R-:W-:-:S03]  /*1ac90*/  FSEL R178, R105, -INF , !P5 ;  /* 0xff80000069b27808 */ /* 0x000fc60006800000 */
[----:B------:R2:W-:Y:S01]  /*1aca0*/  STL [R1+0x28], R20 ;  /* 0x0000281401007387 */ /* 0x0005e20000100800 */
[----:B------:R-:W-:Y:S02]  /*1acb0*/  IMAD.MOV.U32 R114, RZ, RZ, R252 ;  /* 0x000000ffff727224 */ /* 0x000fe400078e00fc */
[----:B------:R-:W-:Y:S02]  /*1acc0*/  IMAD.MOV.U32 R115, RZ, RZ, R251 ;  /* 0x000000ffff737224 */ /* 0x000fe400078e00fb */
[----:B-1----:R-:W-:-:S05]  /*1acd0*/  VIADD R5, R28, 0x51 ;  /* 0x000000511c057836 */ /* 0x002fca0000000000 */
[C---:B------:R-:W-:Y:S02]  /*1ace0*/  ISETP.GE.AND P4, PT, R5.reuse, R166, PT ;  /* 0x000000a60500720c */ /* 0x040fe40003f86270 */
[----:B------:R-:W-:Y:S01]  /*1acf0*/  ISETP.GE.AND P5, PT, R5, R167, PT ;  /* 0x000000a70500720c */ /* 0x000fe20003fa6270 */
[----:B--2---:R-:W-:Y:S01]  /*1ad00*/  VIADD R20, R28, 0x59 ;  /* 0x000000591c147836 */ /* 0x004fe20000000000 */
[----:B------:R-:W-:-:S04]  /*1ad10*/  FSEL R5, R107, -INF , !P2 ;  /* 0xff8000006b057808 */ /* 0x000fc80005000000 */
[C---:B------:R-:W-:Y:S01]  /*1ad20*/  ISETP.GE.AND P2, PT, R20.reuse, R166, PT ;  /* 0x000000a61400720c */ /* 0x040fe20003f46270 */
[----:B------:R1:W-:Y:S01]  /*1ad30*/  STL [R1+0x24], R5 ;  /* 0x0000240501007387 */ /* 0x0003e20000100800 */
[----:B------:R-:W-:Y:S02]  /*1ad40*/  FSEL R252, R101, -INF , !P4 ;  /* 0xff80000065fc7808 */ /* 0x000fe40006000000 */
[----:B------:R-:W-:Y:S01]  /*1ad50*/  ISETP.GE.AND P4, PT, R20, R167, PT ;  /* 0x000000a71400720c */ /* 0x000fe20003f86270 */
[----:B------:R-:W-:Y:S01]  /*1ad60*/  VIADD R20, R28, 0x69 ;  /* 0x000000691c147836 */ /* 0x000fe20000000000 */
[----:B------:R-:W-:Y:S02]  /*1ad70*/  FSEL R100, R103, -INF , !P5 ;  /* 0xff80000067647808 */ /* 0x000fe40006800000 */
[----:B------:R-:W-:Y:S01]  /*1ad80*/  FSEL R251, R97, -INF , !P2 ;  /* 0xff80000061fb7808 */ /* 0x000fe20005000000 */
[----:B------:R-:W-:Y:S01]  /*1ad90*/  IMAD.MOV.U32 R110, RZ, RZ, R246 ;  /* 0x000000ffff6e7224 */ /* 0x000fe200078e00f6 */
[----:B------:R-:W-:-:S02]  /*1ada0*/  FSEL R99, R99, -INF , !P4 ;  /* 0xff80000063637808 */ /* 0x000fc40006000000 */
[-C--:B------:R-:W-:Y:S01]  /*1adb0*/  ISETP.GE.AND P4, PT, R20, R166.reuse, PT ;  /* 0x000000a61400720c */ /* 0x080fe20003f86270 */
[----:B------:R-:W-:Y:S02]  /*1adc0*/  IMAD.MOV.U32 R108, RZ, RZ, R248 ;  /* 0x000000ffff6c7224 */ /* 0x000fe400078e00f8 */
[C---:B-1----:R-:W-:Y:S01]  /*1add0*/  VIADD R5, R28.reuse, 0x61 ;  /* 0x000000611c057836 */ /* 0x042fe20000000000 */
[----:B------:R-:W-:Y:S04]  /*1ade0*/  BAR.SYNC.DEFER_BLOCKING 0x0 ;  /* 0x0000000000007b1d */ /* 0x000fe80000010000 */
[C---:B------:R-:W-:Y:S02]  /*1adf0*/  ISETP.GE.AND P5, PT, R5.reuse, R166, PT ;  /* 0x000000a60500720c */ /* 0x040fe40003fa6270 */
[----:B------:R-:W-:Y:S01]  /*1ae00*/  ISETP.GE.AND P2, PT, R5, R167, PT ;  /* 0x000000a70500720c */ /* 0x000fe20003f46270 */
[----:B------:R-:W-:Y:S01]  /*1ae10*/  VIADD R5, R28, 0x71 ;  /* 0x000000711c057836 */ /* 0x000fe20000000000 */
[----:B------:R-:W-:-:S02]  /*1ae20*/  FSEL R246, R93, -INF , !P5 ;  /* 0xff8000005df67808 */ /* 0x000fc40006800000 */
[-C--:B------:R-:W-:Y:S01]  /*1ae30*/  ISETP.GE.AND P5, PT, R20, R167.reuse, PT ;  /* 0x000000a71400720c */ /* 0x080fe20003fa6270 */
[----:B------:R-:W-:Y:S01]  /*1ae40*/  VIADD R20, R28, 0x79 ;  /* 0x000000791c147836 */ /* 0x000fe20000000000 */
[----:B------:R-:W-:Y:S01]  /*1ae50*/  FSEL R180, R95, -INF , !P2 ;  /* 0xff8000005fb47808 */ /* 0x000fe20005000000 */
[----:B------:R-:W-:Y:S01]  /*1ae60*/  IMAD.MOV.U32 R109, RZ, RZ, R247 ;  /* 0x000000ffff6d7224 */ /* 0x000fe200078e00f7 */
[----:B------:R-:W-:Y:S01]  /*1ae70*/  ISETP.GE.AND P2, PT, R5, R166, PT ;  /* 0x000000a60500720c */ /* 0x000fe20003f46270 */
[----:B------:R-:W-:Y:S01]  /*1ae80*/  IMAD.MOV.U32 R111, RZ, RZ, R201 ;  /* 0x000000ffff6f7224 */ /* 0x000fe200078e00c9 */
[----:B------:R-:W-:Y:S02]  /*1ae90*/  LOP3.LUT R30, R124, 0xf8, R172, 0xfe, !PT ;  /* 0x000000f87c1e7812 */ /* 0x000fe400078efeac */
        /* <DEDUP_REMOVED lines=8> */
[----:B------:R-:W-:Y:S01]  /*1af20*/  HMMA.16816.F32.BF16 R192, R108, R202, R192 ;  /* 0x000000ca6cc0723c */ /* 0x000fe200000418c0 */
        /* <DEDUP_REMOVED lines=8> */
[----:B------:R-:W-:Y:S02]  /*1afb0*/  FSEL R73, R73, -INF , !P2 ;  /* 0xff80000049497808 */ /* 0x000fe40005000000 */
[----:B------:R-:W-:-:S02]  /*1afc0*/  FSEL R117, R77, -INF , !P4 ;  /* 0xff8000004d757808 */ /* 0x000fc40006000000 */
[C---:B------:R-:W-:Y:S02]  /*1afd0*/  ISETP.GE.AND P5, PT, R5.reuse, R166, PT ;  /* 0x000000a60500720c */ /* 0x040fe40003fa6270 */
[-C--:B------:R-:W-:Y:S01]  /*1afe0*/  ISETP.GE.AND P2, PT, R5, R167.reuse, PT ;  /* 0x000000a70500720c */ /* 0x080fe20003f46270 */
[----:B------:R-:W-:Y:S01]  /*1aff0*/  VIADD R5, R28, 0x99 ;  /* 0x000000991c057836 */ /* 0x000fe20000000000 */
[----:B------:R-:W-:Y:S01]  /*1b000*/  ISETP.GE.AND P4, PT, R20, R167, PT ;  /* 0x000000a71400720c */ /* 0x000fe20003f86270 */
[----:B------:R-:W-:-:S03]  /*1b010*/  VIADD R20, R28, 0xa1 ;  /* 0x000000a11c147836 */ /* 0x000fc60000000000 */
[----:B------:R-:W-:Y:S02]  /*1b020*/  FSEL R183, R75, -INF , !P4 ;  /* 0xff8000004bb77808 */ /* 0x000fe40006000000 */
[----:B------:R-:W-:Y:S02]  /*1b030*/  ISETP.GE.AND P4, PT, R5, R166, PT ;  /* 0x000000a60500720c */ /* 0x000fe40003f86270 */
[----:B------:R-:W-:Y:S02]  /*1b040*/  FSEL R69, R69, -INF , !P5 ;  /* 0xff80000045457808 */ /* 0x000fe40006800000 */
[----:B------:R-:W-:Y:S01]  /*1b050*/  ISETP.GE.AND P5, PT, R5, R167, PT ;  /* 0x000000a70500720c */ /* 0x000fe20003fa6270 */
[----:B------:R-:W-:Y:S01]  /*1b060*/  VIADD R5, R28, 0xa9 ;  /* 0x000000a91c057836 */ /* 0x000fe20000000000 */
[----:B------:R-:W-:Y:S02]  /*1b070*/  FSEL R168, R71, -INF , !P2 ;  /* 0xff80000047a87808 */ /* 0x000fe40005000000 */
[----:B------:R-:W-:-:S02]  /*1b080*/  FSEL R65, R65, -INF , !P4 ;  /* 0xff80000041417808 */ /* 0x000fc40006000000 */
[CC--:B------:R-:W-:Y:S02]  /*1b090*/  ISETP.GE.AND P2, PT, R20.reuse, R166.reuse, PT ;  /* 0x000000a61400720c */ /* 0x0c0fe40003f46270 */
[-C--:B------:R-:W-:Y:S01]  /*1b0a0*/  ISETP.GE.AND P4, PT, R20, R167.reuse, PT ;  /* 0x000000a71400720c */ /* 0x080fe20003f86270 */
[C---:B------:R-:W-:Y:S01]  /*1b0b0*/  VIADD R20, R28.reuse, 0xb1 ;  /* 0x000000b11c147836 */ /* 0x040fe20000000000 */
[----:B------:R-:W-:Y:S01]  /*1b0c0*/  FSEL R121, R67, -INF , !P5 ;  /* 0xff80000043797808 */ /* 0x000fe20006800000 */
[----:B------:R-:W-:Y:S01]  /*1b0d0*/  HMMA.16816.F32.BF16 R192, R188, R114, R192 ;  /* 0x00000072bcc0723c */ /* 0x000fe200000418c0 */
        /* <DEDUP_REMOVED lines=24> */
[----:B------:R-:W-:Y:S02]  /*1b260*/  FSEL R47, R47, -INF , !P2 ;  /* 0xff8000002f2f7808 */ /* 0x000fe40005000000 */
[----:B------:R-:W-:Y:S02]  /*1b270*/  FSEL R37, R37, -INF , !P4 ;  /* 0xff80000025257808 */ /* 0x000fe40006000000 */
[CC--:B------:R-:W-:Y:S02]  /*1b280*/  ISETP.GE.AND P2, PT, R5.reuse, R166.reuse, PT ;  /* 0x000000a60500720c */ /* 0x0c0fe40003f46270 */
[----:B------:R-:W-:Y:S01]  /*1b290*/  ISETP.GE.AND P4, PT, R5, R167, PT ;  /* 0x000000a70500720c */ /* 0x000fe20003f86270 */
[----:B------:R-:W-:Y:S01]  /*1b2a0*/  VIADD R5, R28, 0xe1 ;  /* 0x000000e11c057836 */ /* 0x000fe20000000000 */
[----:B------:R-:W-:Y:S01]  /*1b2b0*/  FSEL R39, R39, -INF , !P5 ;  /* 0xff80000027277808 */ /* 0x000fe20006800000 */
[----:B------:R-:W-:Y:S01]  /*1b2c0*/  HMMA.16816.F32.BF16 R192, R184, R170, R192 ;  /* 0x000000aab8c0723c */ /* 0x000fe200000418c0 */
[----:B------:R-:W-:-:S02]  /*1b2d0*/  ISETP.GE.AND P5, PT, R20, R166, PT ;  /* 0x000000a61400720c */ /* 0x000fc40003fa6270 */
[----:B------:R-:W-:Y:S02]  /*1b2e0*/  FSEL R71, R35, -INF , !P4 ;  /* 0xff80000023477808 */ /* 0x000fe40006000000 */
[----:B------:R-:W-:Y:S02]  /*1b2f0*/  FSEL R75, R29, -INF , !P5 ;  /* 0xff8000001d4b7808 */ /* 0x000fe40006800000 */
[----:B------:R-:W-:Y:S02]  /*1b300*/  FSEL R87, R198, -INF , !P1 ;  /* 0xff800000c6577808 */ /* 0x000fe40004800000 */
[----:B------:R-:W-:Y:S02]  /*1b310*/  FSEL R67, R33, -INF , !P2 ;  /* 0xff80000021437808 */ /* 0x000fe40005000000 */
[CC--:B------:R-:W-:Y:S02]  /*1b320*/  ISETP.GE.AND P4, PT, R5.reuse, R166.reuse, PT ;  /* 0x000000a60500720c */ /* 0x0c0fe40003f86270 */
[----:B------:R-:W-:Y:S01]  /*1b330*/  ISETP.GE.AND P5, PT, R5, R167, PT ;  /* 0x000000a70500720c */ /* 0x000fe20003fa6270 */
[C---:B------:R-:W-:Y:S01]  /*1b340*/  VIADD R5, R28.reuse, 0xe9 ;  /* 0x000000e91c057836 */ /* 0x040fe20000000000 */
[----:B------:R-:W-:-:S02]  /*1b350*/  ISETP.GE.AND P1, PT, R28, R166, PT ;  /* 0x000000a61c00720c */ /* 0x000fc40003f26270 */
[----:B------:R-:W-:Y:S02]  /*1b360*/  ISETP.GE.AND P2, PT, R20, R167, PT ;  /* 0x000000a71400720c */ /* 0x000fe40003f46270 */
[----:B------:R-:W-:Y:S01]  /*1b370*/  FSEL R16, R16, -INF , !P1 ;  /* 0xff80000010107808 */ /* 0x000fe20004800000 */
[----:B------:R-:W-:Y:S01]  /*1b380*/  VIADD R20, R28, 0xf1 ;  /* 0x000000f11c147836 */ /* 0x000fe20000000000 */
[----:B------:R-:W-:Y:S02]  /*1b390*/  FSEL R77, R31, -INF , !P2 ;  /* 0xff8000001f4d7808 */ /* 0x000fe40005000000 */
[----:B------:R-:W-:Y:S02]  /*1b3a0*/  ISETP.GT.AND P1, PT, R244, R231, PT ;  /* 0x000000e7f400720c */ /* 0x000fe40003f24270 */
[----:B------:R-:W-:Y:S02]  /*1b3b0*/  ISETP.GE.AND P2, PT, R5, R166, PT ;  /* 0x000000a60500720c */ /* 0x000fe40003f46270 */
[----:B------:R-:W-:-:S02]  /*1b3c0*/  FSEL R79, R25, -INF , !P4 ;  /* 0xff800000194f7808 */ /* 0x000fc40006000000 */
        /* <DEDUP_REMOVED lines=8> */
[----:B------:R-:W-:Y:S01]  /*1b450*/  FSEL R91, R199, -INF , !P2 ;  /* 0xff800000c75b7808 */ /* 0x000fe20005000000 */
[----:B------:R-:W-:Y:S01]  /*1b460*/  ULDC.64 UR4, c[0x0][0x208] ;  /* 0x0000820000047ab9 */ /* 0x000fe20000000a00 */
[CC--:B------:R-:W-:Y:S01]  /*1b470*/  ISETP.GE.AND P6, PT, R30.reuse, R166.reuse, PT ;  /* 0x000000a61e00720c */ /* 0x0c0fe20003fc6270 */
[----:B------:R-:W-:Y:S01]  /*1b480*/  BSSY B1, `(.L_x_3945) ;  /* 0x0000086000017945 */ /* 0x000fe20003800000 */
[-C--:B------:R-:W-:Y:S02]  /*1b490*/  ISETP.GE.AND P3, PT, R30, R167.reuse, PT ;  /* 0x000000a71e00720c */ /* 0x080fe40003f66270 */
[----:B------:R-:W-:Y:S02]  /*1b4a0*/  ISETP.GE.AND P4, PT, R28, R167, PT ;  /* 0x000000a71c00720c */ /* 0x000fe40003f86270 */
[----:B------:R-:W-:-:S02]  /*1b4b0*/  ISETP.GE.AND P5, PT, R5, R166, PT ;  /* 0x000000a60500720c */ /* 0x000fc40003fa6270 */
[----:B------:R-:W-:Y:S02]  /*1b4c0*/  ISETP.GE.AND P2, PT, R5, R167, PT ;  /* 0x000000a70500720c */ /* 0x000fe40003f46270 */
[----:B------:R-:W-:Y:S02]  /*1b4d0*/  FSEL R18, R18, -INF , !P4 ;  /* 0xff80000012127808 */ /* 0x000fe40006000000 */
[----:B------:R-:W-:Y:S02]  /*1b4e0*/  FSEL R97, R192, -INF , !P6 ;  /* 0xff800000c0617808 */ /* 0x000fe40007000000 */
[----:B------:R-:W-:Y:S02]  /*1b4f0*/  FSEL R95, R194, -INF , !P3 ;  /* 0xff800000c25f7808 */ /* 0x000fe40005800000 */
[----:B------:R-:W-:Y:S02]  /*1b500*/  FSEL R96, R193, -INF , !P5 ;  /* 0xff800000c1607808 */ /* 0x000fe40006800000 */
[----:B------:R-:W-:Y:S01]  /*1b510*/  FSEL R93, R195, -INF , !P2 ;  /* 0xff800000c35d7808 */ /* 0x000fe20005000000 */
[----:B------:R-:W-:Y:S05]  /*1b520*/  @!P1 BRA `(.L_x_3946) ;  /* 0x0000000400ec9947 */ /* 0x000fea0003800000 */
[----:B------:R-:W-:Y:S04]  /*1b530*/  BSSY B0, `(.L_x_3947) ;  /* 0x0000042000007945 */ /* 0x000fe80003800000 */
[----:B------:R-:W-:Y:S05]  /*1b540*/  @!P0 BRA `(.L_x_3948) ;  /* 0x0000000000f48947 */ /* 0x000fea0003800000 */
[----:B------:R-:W2:Y:S01]  /*1b550*/  LD.E R27, desc[UR4][R164.64+0x170] ;  /* 0x00017004a41b7980 */ /* 0x000ea2000c101900 */
[----:B------:R-:W-:Y:S02]  /*1b560*/  IADD3 R25, R124, -0x100, RZ ;  /* 0xffffff007c197810 */ /* 0x000fe40007ffe0ff */
[----:B------:R-:W-:Y:S02]  /*1b570*/  IABS R21, R124 ;  /* 0x0000007c00157213 */ /* 0x000fe40000000000 */
[----:B------:R-:W-:Y:S02]  /*1b580*/  IABS R5, R25 ;  /* 0x0000001900057213 */ /* 0x000fe40000000000 */
[-C--:B--2---:R-:W-:Y:S02]  /*1b590*/  IABS R22, R27.reuse ;  /* 0x0000001b00167213 */ /* 0x084fe40000000000 */
[-C--:B------:R-:W-:Y:S02]  /*1b5a0*/  IABS R20, R27.reuse ;  /* 0x0000001b00147213 */ /* 0x080fe40000000000 */
[----:B------:R-:W1:Y:S01]  /*1b5b0*/  I2F.RP R28, R22 ;  /* 0x00000016001c7306 */ /* 0x000e620000209400 */
[----:B------:R-:W-:-:S02]  /*1b5c0*/  LOP3.LUT R25, R25, R27, RZ, 0x3c, !PT ;  /* 0x0000001b19197212 */ /* 0x000fc400078e3cff */
[----:B------:R-:W-:Y:S02]  /*1b5d0*/  IADD3 R20, RZ, -R20, RZ ;  /* 0x80000014ff147210 */ /* 0x000fe40007ffe0ff */
[----:B------:R-:W-:-:S03]  /*1b5e0*/  ISETP.GE.AND P0, PT, R25, RZ, PT ;  /* 0x000000ff1900720c */ /* 0x000fc60003f06270 */
        /* <DEDUP_REMOVED lines=51> */
.L_x_3948:
[----:B------:R-:W2:Y:S02]  /*1b920*/  LD.E R22, desc[UR4][R164.64+0x38] ;  /* 0x00003804a4167980 */ /* 0x000ea4000c101900 */
[----:B--2---:R-:W-:-:S04]  /*1b930*/  LEA R22, -R22, RZ, 0x8 ;  /* 0x000000ff16167211 */ /* 0x004fc800078e41ff */
[----:B------:R-:W-:Y:S02]  /*1b940*/  SHF.R.S32.HI R21, RZ, 0x1f, R22 ;  /* 0x0000001fff157819 */ /* 0x000fe40000011416 */
.L_x_3949:
[----:B------:R-:W-:Y:S05]  /*1b950*/  BSYNC B0 ;  /* 0x0000000000007941 */ /* 0x000fea0003800000 */
.L_x_3947:
[----:B------:R-:W-:Y:S01]  /*1b960*/  IMAD.SHL.U32 R5, R40, 0x20, RZ ;  /* 0x0000002028057824 */ /* 0x000fe200078e00ff */
[----:B------:R-:W-:Y:S02]  /*1b970*/  LEA R233, P2, R22, R233, 0x1 ;  /* 0x000000e916e97211 */ /* 0x000fe400078408ff */
[----:B------:R-:W-:Y:S02]  /*1b980*/  SHF.L.U64.HI R20, R40, 0x5, R41 ;  /* 0x0000000528147819 */ /* 0x000fe40000010229 */
[-C--:B------:R-:W-:Y:S02]  /*1b990*/  IADD3 R26, P0, R233, R5.reuse, RZ ;  /* 0x00000005e91a7210 */ /* 0x080fe40007f1e0ff */
        /* <DEDUP_REMOVED lines=52> */
.L_x_3946:
[----:B------:R-:W-:Y:S05]  /*1bce0*/  BSYNC B1 ;  /* 0x0000000000017941 */ /* 0x000fea0003800000 */
.L_x_3945:
[----:B------:R-:W3:Y:S01]  /*1bcf0*/  LDL.LU R199, [R1+0x3c] ;  /* 0x00003c0001c77983 */ /* 0x000ee20000300800 */
[----:B------:R-:W-:Y:S02]  /*1bd00*/  MOV R185, R102 ;  /* 0x0000006600b97202 */ /* 0x000fe40000000f00 */
[----:B------:R-:W-:Y:S01]  /*1bd10*/  MOV R184, R104 ;  /* 0x0000006800b87202 */ /* 0x000fe20000000f00 */
[----:B------:R-:W4:Y:S04]  /*1bd20*/  LDL.LU R193, [R1+0x14] ;  /* 0x0000140001c17983 */ /* 0x000f280000300800 */
[----:B--2---:R-:W2:Y:S04]  /*1bd30*/  LDL.LU R22, [R1+0x38] ;  /* 0x0000380001167983 */ /* 0x004ea80000300800 */
[----:B------:R-:W4:Y:S04]  /*1bd40*/  LDL.LU R198, [R1+0x34] ;  /* 0x0000340001c67983 */ /* 0x000f280000300800 */
        /* <DEDUP_REMOVED lines=8> */
[----:B------:R-:W4:Y:S01]  /*1bdd0*/  LDL.LU R187, [R1] ;  /* 0x0000000001bb7983 */ /* 0x000f220000300800 */
[----:B------:R-:W-:-:S03]  /*1bde0*/  FMNMX.FTZ R21, R0, R18, !PT ;  /* 0x0000001200157209 */ /* 0x000fc60007810000 */
[----:B------:R-:W4:Y:S01]  /*1bdf0*/  LD.E R114, desc[UR4][R164.64+0xdc] ;  /* 0x0000dc04a4727980 */ /* 0x000f22000c101900 */
        /* <DEDUP_REMOVED lines=15> */
[----:B------:R-:W-:Y:S02]  /*1bef0*/  FMNMX.FTZ R21, R128, R21, !PT ;  /* 0x0000001580157209 */ /* 0x000fe40007810000 */
[----:B------:R-:W-:Y:S02]  /*1bf00*/  MOV R171, R98 ;  /* 0x0000006200ab7202 */ /* 0x000fe40000000f00 */
[----:B------:R-:W-:Y:S02]  /*1bf10*/  MOV R170, R100 ;  /* 0x0000006400aa7202 */ /* 0x000fe40000000f00 */
[----:B------:R-:W-:Y:S02]  /*1bf20*/  MOV R186, R99 ;  /* 0x0000006300ba7202 */ /* 0x000fe40000000f00 */
[----:B--2---:R-:W-:-:S04]  /*1bf30*/  FMNMX.FTZ R5, R22, R5, !PT ;  /* 0x0000000516057209 */ /* 0x004fc80007810000 */
[----:B------:R-:W-:-:S04]  /*1bf40*/  FMNMX.FTZ R5, R24, R5, !PT ;  /* 0x0000000518057209 */ /* 0x000fc80007810000 */
[----:B------:R-:W-:-:S04]  /*1bf50*/  FMNMX.FTZ R5, R130, R5, !PT ;  /* 0x0000000582057209 */ /* 0x000fc80007810000 */
[----:B------:R-:W-:-:S04]  /*1bf60*/  FMNMX.FTZ R5, R32, R5, !PT ;  /* 0x0000000520057209 */ /* 0x000fc80007810000 */
[----:B------:R-:W-:-:S04]  /*1bf70*/  FMNMX.FTZ R5, R131, R5, !PT ;  /* 0x0000000583057209 */ /* 0x000fc80007810000 */
[----:B---3--:R-:W-:Y:S02]  /*1bf80*/  FMNMX.FTZ R5, R197, R5, !PT ;  /* 0x00000005c5057209 */ /* 0x008fe40007810000 */
[----:B------:R-:W-:Y:S02]  /*1bf90*/  FMNMX.FTZ R21, R199, R21, !PT ;  /* 0x00000015c7157209 */ /* 0x000fe40007810000 */
[----:B----4-:R-:W-:Y:S02]  /*1bfa0*/  FMNMX.FTZ R5, R195, R5, !PT ;  /* 0x00000005c3057209 */ /* 0x010fe40007810000 */
        /* <DEDUP_REMOVED lines=100> */
[----:B------:R-:W-:Y:S01]  /*1c5f0*/  FMNMX.FTZ R5, R89, R5, !PT ;  /* 0x0000000559057209 */ /* 0x000fe20007810000 */
[----:B------:R-:W1:Y:S03]  /*1c600*/  SHFL.BFLY PT, R20, R21, 0x2, 0x1f ;  /* 0x0c401f0015147f89 */ /* 0x000e6600000e0000 */
        /* <DEDUP_REMOVED lines=10> */
[----:B------:R-:W-:Y:S02]  /*1c6b0*/  FSEL R107, R107, RZ, P0 ;  /* 0x000000ff6b6b7208 */ /* 0x000fe40000000000 */
[----:B--2---:R-:W-:-:S03]  /*1c6c0*/  FMNMX.FTZ R113, R113, R5, !PT ;  /* 0x0000000571717209 */ /* 0x004fc60007810000 */
[-CC-:B------:R-:W-:Y:S01]  /*1c6d0*/  FFMA.FTZ R101, R6, R114.reuse, -R107.reuse ;  /* 0x0000007206657223 */ /* 0x180fe2000001086b */
[-CC-:B------:R-:W-:Y:S01]  /*1c6e0*/  FFMA.FTZ R100, R7, R114.reuse, -R107.reuse ;  /* 0x0000007207647223 */ /* 0x180fe2000001086b */
[-CC-:B------:R-:W-:Y:S01]  /*1c6f0*/  FFMA.FTZ R99, R4, R114.reuse, -R107.reuse ;  /* 0x0000007204637223 */ /* 0x180fe2000001086b */
[----:B------:R-:W-:Y:S01]  /*1c700*/  FSETP.NEU.FTZ.AND P2, PT, R113, -INF , PT ;  /* 0xff8000007100780b */ /* 0x000fe20003f5d000 */
[----:B------:R-:W-:Y:S01]  /*1c710*/  FMUL.FTZ R111, R114, R113 ;  /* 0x00000071726f7220 */ /* 0x000fe20000410000 */
[----:B------:R-:W1:Y:S01]  /*1c720*/  LDSM.16.MT88.4 R4, [R226+0xa000] ;  /* 0x00a00000e204783b */ /* 0x000e620000004200 */
[-CC-:B------:R-:W-:Y:S01]  /*1c730*/  FFMA.FTZ R103, R10, R114.reuse, -R107.reuse ;  /* 0x000000720a677223 */ /* 0x180fe2000001086b */
[----:B------:R-:W-:Y:S01]  /*1c740*/  FFMA.FTZ R102, R11, R114, -R107 ;  /* 0x000000720b667223 */ /* 0x000fe2000001086b */
[----:B------:R-:W-:Y:S02]  /*1c750*/  FSEL R10, R112, RZ, P0 ;  /* 0x000000ff700a7208 */ /* 0x000fe40000000000 */
[----:B------:R-:W-:-:S02]  /*1c760*/  FSEL R11, R113, RZ, P2 ;  /* 0x000000ff710b7208 */ /* 0x000fc40001000000 */
[----:B------:R-:W-:Y:S01]  /*1c770*/  FSEL R111, R111, RZ, P2 ;  /* 0x000000ff6f6f7208 */ /* 0x000fe20001000000 */
[----:B------:R-:W-:Y:S02]  /*1c780*/  FADD.FTZ R10, R0, -R10 ;  /* 0x8000000a000a7221 */ /* 0x000fe40000010000 */
[----:B------:R-:W-:Y:S01]  /*1c790*/  FADD.FTZ R11, R2, -R11 ;  /* 0x8000000b020b7221 */ /* 0x000fe20000010000 */
        /* <DEDUP_REMOVED lines=8> */
[C---:B------:R-:W-:Y:S01]  /*1c820*/  FMUL.FTZ R10, R114.reuse, R10 ;  /* 0x0000000a720a7220 */ /* 0x040fe20000410000 */
[----:B------:R-:W-:Y:S01]  /*1c830*/  FMUL.FTZ R11, R114, R11 ;  /* 0x0000000b720b7220 */ /* 0x000fe20000410000 */
[----:B------:R-:W-:Y:S01]  /*1c840*/  MUFU.EX2 R166, R166 ;  /* 0x000000a600a67308 */ /* 0x000fe20000000800 */
[-CC-:B------:R-:W-:Y:S01]  /*1c850*/  FFMA.FTZ R115, R8, R114.reuse, -R107.reuse ;  /* 0x0000007208737223 */ /* 0x180fe2000001086b */
[----:B------:R-:W-:Y:S01]  /*1c860*/  FFMA.FTZ R2, R9, R114, -R107 ;  /* 0x0000007209027223 */ /* 0x000fe2000001086b */
[----:B------:R-:W-:Y:S05]  /*1c870*/  LDSM.16.MT88.4 R12, [R222+0xa000] ;  /* 0x00a00000de0c783b */ /* 0x000fea0000004200 */
[----:B------:R-:W2:Y:S08]  /*1c880*/  MUFU.EX2 R106, R106 ;  /* 0x0000006a006a7308 */ /* 0x000eb00000000800 */
[----:B------:R-:W-:Y:S08]  /*1c890*/  MUFU.EX2 R105, R105 ;  /* 0x0000006900697308 */ /* 0x000ff00000000800 */
[----:B------:R-:W3:Y:S08]  /*1c8a0*/  MUFU.EX2 R104, R104 ;  /* 0x0000006800687308 */ /* 0x000ef00000000800 */
[----:B------:R-:W-:Y:S08]  /*1c8b0*/  MUFU.EX2 R110, R110 ;  /* 0x0000006e006e7308 */ /* 0x000ff00000000800 */
[----:B------:R-:W4:Y:S08]  /*1c8c0*/  MUFU.EX2 R109, R109 ;  /* 0x0000006d006d7308 */ /* 0x000f300000000800 */
[----:B------:R-:W-:Y:S08]  /*1c8d0*/  MUFU.EX2 R108, R108 ;  /* 0x0000006c006c7308 */ /* 0x000ff00000000800 */
[----:B------:R-:W1:Y:S08]  /*1c8e0*/  MUFU.EX2 R0, R0 ;  /* 0x0000000000007308 */ /* 0x000e700000000800 */
[----:B------:R-:W1:Y:S08]  /*1c8f0*/  MUFU.EX2 R167, R10 ;  /* 0x0000000a00a77308 */ /* 0x000e700000000800 */
[----:B------:R-:W1:Y:S01]  /*1c900*/  MUFU.EX2 R116, R11 ;  /* 0x0000000b00747308 */ /* 0x000e620000000800 */
[----:B--2---:R-:W-:-:S02]  /*1c910*/  F2FP.BF16.F32.PACK_AB R17, R106, R166 ;  /* 0x000000a66a11723e */ /* 0x004fc400000010ff */
[----:B---3--:R-:W-:Y:S02]  /*1c920*/  F2FP.BF16.F32.PACK_AB R19, R104, R105 ;  /* 0x000000696813723e */ /* 0x008fe400000010ff */
[----:B----4-:R-:W-:Y:S02]  /*1c930*/  F2FP.BF16.F32.PACK_AB R16, R109, R110 ;  /* 0x0000006e6d10723e */ /* 0x010fe400000010ff */
[----:B-1----:R-:W-:Y:S01]  /*1c940*/  F2FP.BF16.F32.PACK_AB R18, R0, R108 ;  /* 0x0000006c0012723e */ /* 0x002fe200000010ff */
        /* <DEDUP_REMOVED lines=8> */
[----:B------:R-:W1:Y:S04]  /*1c9d0*/  LDSM.16.MT88.4 R8, [R221+0xa000] ;  /* 0x00a00000dd08783b */ /* 0x000e680000004200 */
[C---:B------:R-:W-:Y:S06]  /*1c9e0*/  HMMA.16816.F32.BF16 R160, R16.reuse, R4, R160 ;  /* 0x0000000410a0723c */ /* 0x040fec00000418a0 */
[C---:B------:R-:W-:Y:S01]  /*1c9f0*/  HMMA.16816.F32.BF16 R156, R16.reuse, R6, R156 ;  /* 0x00000006109c723c */ /* 0x040fe2000004189c */
[----:B------:R-:W2:Y:S01]  /*1ca00*/  LDSM.16.MT88.4 R4, [R220+0xa000] ;  /* 0x00a00000dc04783b */ /* 0x000ea20000004200 */
        /* <DEDUP_REMOVED lines=12> */
[-C--:B-----5:R-:W-:Y:S01]  /*1cad0*/  FMUL.FTZ R134, R134, R167.reuse ;  /* 0x000000a786867220 */ /* 0x0a0fe20000410000 */
[-C--:B------:R-:W-:Y:S01]  /*1cae0*/  FMUL.FTZ R135, R135, R167.reuse ;  /* 0x000000a787877220 */ /* 0x080fe20000410000 */
[-C--:B------:R-:W-:Y:S01]  /*1caf0*/  FMUL.FTZ R132, R132, R116.reuse ;  /* 0x0000007484847220 */ /* 0x080fe20000410000 */
[----:B------:R-:W-:Y:S01]  /*1cb00*/  FMUL.FTZ R133, R133, R116 ;  /* 0x0000007485857220 */ /* 0x000fe20000410000 */
[-CC-:B------:R-:W-:Y:S01]  /*1cb10*/  FFMA.FTZ R119, R24, R114.reuse, -R111.reuse ;  /* 0x0000007218777223 */ /* 0x180fe2000001086f */
[-CC-:B------:R-:W-:Y:S01]  /*1cb20*/  FFMA.FTZ R125, R32, R114.reuse, -R111.reuse ;  /* 0x00000072207d7223 */ /* 0x180fe2000001086f */
[----:B------:R-:W3:Y:S04]  /*1cb30*/  LDSM.16.MT88.4 R24, [R226+0xa800] ;  /* 0x00a80000e218783b */ /* 0x000ee80000004200 */
[----:B------:R-:W4:Y:S01]  /*1cb40*/  LDSM.16.MT88.4 R32, [R222+0xa800] ;  /* 0x00a80000de20783b */ /* 0x000f220000004200 */
[C---:B-1----:R-:W-:Y:S06]  /*1cb50*/  HMMA.16816.F32.BF16 R28, R16.reuse, R8, R28 ;  /* 0x00000008101c723c */ /* 0x042fec000004181c */
[C---:B------:R-:W-:Y:S01]  /*1cb60*/  HMMA.16816.F32.BF16 R140, R16.reuse, R10, R140 ;  /* 0x0000000a108c723c */ /* 0x040fe2000004188c */
[----:B------:R-:W1:Y:S05]  /*1cb70*/  LDSM.16.MT88.4 R8, [R221+0xa800] ;  /* 0x00a80000dd08783b */ /* 0x000e6a0000004200 */
[C---:B--2---:R-:W-:Y:S06]  /*1cb80*/  HMMA.16816.F32.BF16 R136, R16.reuse, R4, R136 ;  /* 0x000000041088723c */ /* 0x044fec0000041888 */
[C---:B------:R-:W-:Y:S01]  /*1cb90*/  HMMA.16816.F32.BF16 R132, R16.reuse, R6, R132 ;  /* 0x000000061084723c */ /* 0x040fe20000041884 */
[----:B------:R-:W2:Y:S01]  /*1cba0*/  LDSM.16.MT88.4 R4, [R220+0xa800] ;  /* 0x00a80000dc04783b */ /* 0x000ea20000004200 */
[--C-:B------:R-:W-:Y:S01]  /*1cbb0*/  FFMA.FTZ R118, R22, R114, -R111.reuse ;  /* 0x0000007216767223 */ /* 0x100fe2000001086f */
        /* <DEDUP_REMOVED lines=8> */
[----:B------:R-:W-:Y:S01]  /*1cc40*/  FFMA.FTZ R124, R130, R114, -R111 ;  /* 0x00000072827c7223 */ /* 0x000fe2000001086f */
[----:B------:R-:W-:Y:S01]  /*1cc50*/  MUFU.EX2 R103, R103 ;  /* 0x0000006700677308 */ /* 0x000fe20000000800 */
[C---:B------:R-:W-:Y:S06]  /*1cc60*/  HMMA.16816.F32.BF16 R20, R16.reuse, R12, R20 ;  /* 0x0000000c1014723c */ /* 0x040fec0000041814 */
[----:B------:R-:W-:Y:S01]  /*1cc70*/  HMMA.16816.F32.BF16 R12, R16, R14, R148 ;  /* 0x0000000e100c723c */ /* 0x000fe20000041894 */
[----:B------:R-:W-:Y:S08]  /*1cc80*/  MUFU.EX2 R102, R102 ;  /* 0x0000006600667308 */ /* 0x000ff00000000800 */
[----:B------:R-:W-:Y:S08]  /*1cc90*/  MUFU.EX2 R101, R101 ;  /* 0x0000006500657308 */ /* 0x000ff00000000800 */
[----:B------:R-:W-:Y:S08]  /*1cca0*/  MUFU.EX2 R100, R100 ;  /* 0x0000006400647308 */ /* 0x000ff00000000800 */
[----:B------:R-:W-:Y:S08]  /*1ccb0*/  MUFU.EX2 R118, R118 ;  /* 0x0000007600767308 */ /* 0x000ff00000000800 */
[----:B------:R-:W3:Y:S08]  /*1ccc0*/  MUFU.EX2 R119, R119 ;  /* 0x0000007700777308 */ /* 0x000ef00000000800 */
[----:B------:R-:W-:Y:S08]  /*1ccd0*/  MUFU.EX2 R124, R124 ;  /* 0x0000007c007c7308 */ /* 0x000ff00000000800 */
[----:B------:R-:W4:Y:S01]  /*1cce0*/  MUFU.EX2 R125, R125 ;  /* 0x0000007d007d7308 */ /* 0x000f220000000800 */
[----:B---3--:R-:W-:-:S02]  /*1ccf0*/  F2FP.BF16.F32.PACK_AB R16, R119, R118 ;  /* 0x000000767710723e */ /* 0x008fc400000010ff */
[----:B------:R-:W-:Y:S02]  /*1cd00*/  F2FP.BF16.F32.PACK_AB R17, R102, R103 ;  /* 0x000000676611723e */ /* 0x000fe400000010ff */
[----:B------:R-:W-:Y:S02]  /*1cd10*/  F2FP.BF16.F32.PACK_AB R19, R100, R101 ;  /* 0x000000656413723e */ /* 0x000fe400000010ff */
[----:B----4-:R-:W-:-:S07]  /*1cd20*/  F2FP.BF16.F32.PACK_AB R18, R125, R124 ;  /* 0x0000007c7d12723e */ /* 0x010fce00000010ff */
[C---:B------:R-:W-:Y:S06]  /*1cd30*/  HMMA.16816.F32.BF16 R160, R16.reuse, R24, R160 ;  /* 0x0000001810a0723c */ /* 0x040fec00000418a0 */
        /* <DEDUP_REMOVED lines=8> */
[C---:B--2---:R-:W-:Y:S06]  /*1cdc0*/  HMMA.16816.F32.BF16 R136, R16.reuse, R4, R136 ;  /* 0x000000041088723c */ /* 0x044fec0000041888 */
[----:B------:R-:W-:Y:S01]  /*1cdd0*/  HMMA.16816.F32.BF16 R132, R16, R6, R132 ;  /* 0x000000061084723c */ /* 0x000fe20000041884 */
[----:B------:R-:W2:Y:S01]  /*1cde0*/  LDSM.16.MT88.4 R4, [R220+0xb000] ;  /* 0x00b00000dc04783b */ /* 0x000ea20000004200 */
        /* <DEDUP_REMOVED lines=211> */
[----:B------:R-:W-:Y:S05]  /*1db20*/  LDSM.16.MT88.4 R24, [R226+0xe800] ;  /* 0x00e80000e218783b */ /* 0x000fea0000004200 */
[C---:B------:R-:W-:Y:S06]  /*1db30*/  HMMA.16816.F32.BF16 R20, R4.reuse, R32, R20 ;  /* 0x000000200414723c */ /* 0x040fec0000041814 */
[C---:B------:R-:W-:Y:S01]  /*1db40*/  HMMA.16816.F32.BF16 R12, R4.reuse, R34, R12 ;  /* 0x00000022040c723c */ /* 0x040fe2000004180c */
[-CC-:B------:R-:W-:Y:S01]  /*1db50*/  FFMA.FTZ R70, R70, R114.reuse, -R107.reuse ;  /* 0x0000007246467223 */ /* 0x180fe2000001086b */
[-CC-:B------:R-:W-:Y:S01]  /*1db60*/  FFMA.FTZ R168, R168, R114.reuse, -R107.reuse ;  /* 0x00000072a8a87223 */ /* 0x180fe2000001086b */
[-CC-:B------:R-:W-:Y:S01]  /*1db70*/  FFMA.FTZ R66, R66, R114.reuse, -R107.reuse ;  /* 0x0000007242427223 */ /* 0x180fe2000001086b */
[-C--:B------:R-:W-:Y:S01]  /*1db80*/  FFMA.FTZ R197, R121, R114.reuse, -R107 ;  /* 0x0000007279c57223 */ /* 0x080fe2000001086b */
[-CC-:B------:R-:W-:Y:S01]  /*1db90*/  FFMA.FTZ R68, R68, R114.reuse, -R111.reuse ;  /* 0x0000007244447223 */ /* 0x180fe2000001086f */
[C---:B-1----:R-:W-:Y:S06]  /*1dba0*/  HMMA.16816.F32.BF16 R28, R4.reuse, R8, R28 ;  /* 0x00000008041c723c */ /* 0x042fec000004181c */
[C---:B------:R-:W-:Y:S06]  /*1dbb0*/  HMMA.16816.F32.BF16 R140, R4.reuse, R10, R140 ;  /* 0x0000000a048c723c */ /* 0x040fec000004188c */
[C---:B--2---:R-:W-:Y:S06]  /*1dbc0*/  HMMA.16816.F32.BF16 R136, R4.reuse, R16, R136 ;  /* 0x000000100488723c */ /* 0x044fec0000041888 */
[----:B------:R-:W-:Y:S01]  /*1dbd0*/  HMMA.16816.F32.BF16 R132, R4, R18, R132 ;  /* 0x000000120484723c */ /* 0x000fe20000041884 */
[----:B------:R-:W1:Y:S01]  /*1dbe0*/  LDSM.16.MT88.4 R4, [R220+0xe800] ;  /* 0x00e80000dc04783b */ /* 0x000e620000004200 */
[-CC-:B------:R-:W-:Y:S01]  /*1dbf0*/  FFMA.FTZ R69, R69, R114.reuse, -R111.reuse ;  /* 0x0000007245457223 */ /* 0x180fe2000001086f */
[-CC-:B------:R-:W-:Y:S01]  /*1dc00*/  FFMA.FTZ R64, R64, R114.reuse, -R111.reuse ;  /* 0x0000007240407223 */ /* 0x180fe2000001086f */
[----:B------:R-:W-:Y:S01]  /*1dc10*/  FFMA.FTZ R65, R65, R114, -R111 ;  /* 0x0000007241417223 */ /* 0x000fe2000001086f */
[----:B------:R-:W-:Y:S01]  /*1dc20*/  MUFU.EX2 R70, R70 ;  /* 0x0000004600467308 */ /* 0x000fe20000000800 */
[----:B------:R-:W2:Y:S04]  /*1dc30*/  LDSM.16.MT88.4 R8, [R221+0xe800] ;  /* 0x00e80000dd08783b */ /* 0x000ea80000004200 */
[----:B------:R-:W3:Y:S03]  /*1dc40*/  LDSM.16.MT88.4 R32, [R222+0xe800] ;  /* 0x00e80000de20783b */ /* 0x000ee60000004200 */
[----:B------:R-:W-:Y:S01]  /*1dc50*/  MUFU.EX2 R168, R168 ;  /* 0x000000a800a87308 */ /* 0x000fe20000000800 */
[----:B------:R-:W4:Y:S07]  /*1dc60*/  LDSM.16.MT88.4 R16, [R226+0xf000] ;  /* 0x00f00000e210783b */ /* 0x000f2e0000004200 */
[----:B------:R-:W-:Y:S08]  /*1dc70*/  MUFU.EX2 R66, R66 ;  /* 0x0000004200427308 */ /* 0x000ff00000000800 */
[----:B------:R-:W-:Y:S08]  /*1dc80*/  MUFU.EX2 R197, R197 ;  /* 0x000000c500c57308 */ /* 0x000ff00000000800 */
[----:B------:R-:W-:Y:S08]  /*1dc90*/  MUFU.EX2 R68, R68 ;  /* 0x0000004400447308 */ /* 0x000ff00000000800 */
[----:B------:R-:W1:Y:S08]  /*1dca0*/  MUFU.EX2 R69, R69 ;  /* 0x0000004500457308 */ /* 0x000e700000000800 */
[----:B------:R-:W-:Y:S08]  /*1dcb0*/  MUFU.EX2 R64, R64 ;  /* 0x0000004000407308 */ /* 0x000ff00000000800 */
[----:B------:R-:W2:Y:S01]  /*1dcc0*/  MUFU.EX2 R65, R65 ;  /* 0x0000004100417308 */ /* 0x000ea20000000800 */
[----:B-1----:R-:W-:-:S02]  /*1dcd0*/  F2FP.BF16.F32.PACK_AB R120, R69, R68 ;  /* 0x000000444578723e */ /* 0x002fc400000010ff */
[----:B------:R-:W-:Y:S02]  /*1dce0*/  F2FP.BF16.F32.PACK_AB R121, R168, R70 ;  /* 0x00000046a879723e */ /* 0x000fe400000010ff */
[----:B------:R-:W-:Y:S01]  /*1dcf0*/  F2FP.BF16.F32.PACK_AB R123, R197, R66 ;  /* 0x00000042c57b723e */ /* 0x000fe200000010ff */
[-CC-:B------:R-:W-:Y:S01]  /*1dd00*/  FFMA.FTZ R62, R62, R114.reuse, -R107.reuse ;  /* 0x000000723e3e7223 */ /* 0x180fe2000001086b */
[--C-:B------:R-:W-:Y:S01]  /*1dd10*/  FFMA.FTZ R63, R63, R114, -R107.reuse ;  /* 0x000000723f3f7223 */ /* 0x100fe2000001086b */
[----:B--2---:R-:W-:Y:S01]  /*1dd20*/  F2FP.BF16.F32.PACK_AB R122, R65, R64 ;  /* 0x00000040417a723e */ /* 0x004fe200000010ff */
[-CC-:B------:R-:W-:Y:S01]  /*1dd30*/  FFMA.FTZ R58, R58, R114.reuse, -R107.reuse ;  /* 0x000000723a3a7223 */ /* 0x180fe2000001086b */
[-C--:B------:R-:W-:Y:S01]  /*1dd40*/  FFMA.FTZ R59, R59, R114.reuse, -R107 ;  /* 0x000000723b3b7223 */ /* 0x080fe2000001086b */
[-CC-:B------:R-:W-:Y:S01]  /*1dd50*/  FFMA.FTZ R60, R60, R114.reuse, -R111.reuse ;  /* 0x000000723c3c7223 */ /* 0x180fe2000001086f */
[----:B------:R-:W-:-:S03]  /*1dd60*/  FFMA.FTZ R61, R61, R114, -R111 ;  /* 0x000000723d3d7223 */ /* 0x000fc6000001086f */
[----:B------:R-:W-:Y:S01]  /*1dd70*/  HMMA.16816.F32.BF16 R136, R120, R4, R136 ;  /* 0x000000047888723c */ /* 0x000fe20000041888 */
[-CC-:B------:R-:W-:Y:S01]  /*1dd80*/  FFMA.FTZ R56, R56, R114.reuse, -R111.reuse ;  /* 0x0000007238387223 */ /* 0x180fe2000001086f */
[----:B------:R-:W-:-:S04]  /*1dd90*/  FFMA.FTZ R57, R57, R114, -R111 ;  /* 0x0000007239397223 */ /* 0x000fc8000001086f */
[----:B------:R-:W-:Y:S01]  /*1dda0*/  HMMA.16816.F32.BF16 R132, R120, R6, R132 ;  /* 0x000000067884723c */ /* 0x000fe20000041884 */
[----:B------:R-:W1:Y:S01]  /*1ddb0*/  LDSM.16.MT88.4 R4, [R220+0xf000] ;  /* 0x00f00000dc04783b */ /* 0x000e620000004200 */
[----:B------:R-:W-:Y:S01]  /*1ddc0*/  MUFU.EX2 R62, R62 ;  /* 0x0000003e003e7308 */ /* 0x000fe20000000800 */
[----:B------:R-:W-:-:S03]  /*1ddd0*/  FFMA.FTZ R166, R250, R167, R166 ;  /* 0x000000a7faa67223 */ /* 0x000fc600000100a6 */
[----:B------:R-:W-:Y:S01]  /*1dde0*/  HMMA.16816.F32.BF16 R160, R120, R24, R160 ;  /* 0x0000001878a0723c */ /* 0x000fe200000418a0 */
[----:B------:R-:W-:-:S03]  /*1ddf0*/  FFMA.FTZ R110, R249, R116, R110 ;  /* 0x00000074f96e7223 */ /* 0x000fc6000001006e */
[----:B------:R-:W2:Y:S02]  /*1de00*/  MUFU.EX2 R63, R63 ;  /* 0x0000003f003f7308 */ /* 0x000ea40000000800 */
[----:B------:R-:W-:Y:S01]  /*1de10*/  HMMA.16816.F32.BF16 R156, R120, R26, R156 ;  /* 0x0000001a789c723c */ /* 0x000fe2000004189c */
[----:B------:R-:W-:-:S05]  /*1de20*/  FADD.FTZ R166, R106, R166 ;  /* 0x000000a66aa67221 */ /* 0x000fca0000010000 */
[----:B------:R-:W-:Y:S01]  /*1de30*/  MUFU.EX2 R58, R58 ;  /* 0x0000003a003a7308 */ /* 0x000fe20000000800 */
[----:B------:R-:W-:-:S07]  /*1de40*/  FFMA.FTZ R50, R50, R114, -R107 ;  /* 0x0000007232327223 */ /* 0x000fce000001086b */
[----:B------:R-:W-:Y:S01]  /*1de50*/  MUFU.EX2 R59, R59 ;  /* 0x0000003b003b7308 */ /* 0x000fe20000000800 */
[----:B------:R-:W-:-:S07]  /*1de60*/  FADD.FTZ R109, R109, R110 ;  /* 0x0000006e6d6d7221 */ /* 0x000fce0000010000 */
[----:B------:R-:W-:Y:S08]  /*1de70*/  MUFU.EX2 R60, R60 ;  /* 0x0000003c003c7308 */ /* 0x000ff00000000800 */
[----:B------:R-:W-:Y:S08]  /*1de80*/  MUFU.EX2 R61, R61 ;  /* 0x0000003d003d7308 */ /* 0x000ff00000000800 */
[----:B------:R-:W-:Y:S08]  /*1de90*/  MUFU.EX2 R56, R56 ;  /* 0x0000003800387308 */ /* 0x000ff00000000800 */
[----:B------:R-:W4:Y:S01]  /*1dea0*/  MUFU.EX2 R57, R57 ;  /* 0x0000003900397308 */ /* 0x000f220000000800 */
[C---:B------:R-:W-:Y:S01]  /*1deb0*/  HMMA.16816.F32.BF16 R28, R120.reuse, R8, R28 ;  /* 0x00000008781c723c */ /* 0x040fe2000004181c */
[----:B------:R-:W-:Y:S01]  /*1dec0*/  FADD.FTZ R166, R105, R166 ;  /* 0x000000a669a67221 */ /* 0x000fe20000010000 */
[----:B------:R-:W-:Y:S04]  /*1ded0*/  LDSM.16.MT88.4 R24, [R222+0xf000] ;  /* 0x00f00000de18783b */ /* 0x000fe80000004200 */
[C---:B------:R-:W-:Y:S01]  /*1dee0*/  HMMA.16816.F32.BF16 R140, R120.reuse, R10, R140 ;  /* 0x0000000a788c723c */ /* 0x040fe2000004188c */
[----:B------:R-:W1:Y:S01]  /*1def0*/  LDSM.16.MT88.4 R8, [R221+0xf000] ;  /* 0x00f00000dd08783b */ /* 0x000e620000004200 */
[----:B------:R2:W-:Y:S04]  /*1df00*/  MUFU.EX2 R105, R50 ;  /* 0x0000003200697308 */ /* 0x0005e80000000800 */
[C---:B---3--:R-:W-:Y:S07]  /*1df10*/  HMMA.16816.F32.BF16 R20, R120.reuse, R32, R20 ;  /* 0x000000207814723c */ /* 0x048fee0000041814 */
[----:B------:R-:W-:Y:S01]  /*1df20*/  FFMA.FTZ R32, R51, R114, -R107 ;  /* 0x0000007233207223 */ /* 0x000fe2000001086b */
[----:B------:R-:W-:Y:S01]  /*1df30*/  HMMA.16816.F32.BF16 R12, R120, R34, R12 ;  /* 0x00000022780c723c */ /* 0x000fe2000004180c */
[----:B--2---:R-:W-:Y:S01]  /*1df40*/  FADD.FTZ R50, R108, R109 ;  /* 0x0000006d6c327221 */ /* 0x004fe20000010000 */
[----:B------:R-:W-:-:S03]  /*1df50*/  F2FP.BF16.F32.PACK_AB R33, R63, R62 ;  /* 0x0000003e3f21723e */ /* 0x000fc600000010ff */
[----:B------:R-:W-:Y:S02]  /*1df60*/  FADD.FTZ R50, R0, R50 ;  /* 0x0000003200327221 */ /* 0x000fe40000010000 */
[----:B----4-:R-:W-:Y:S01]  /*1df70*/  F2FP.BF16.F32.PACK_AB R34, R57, R56 ;  /* 0x000000383922723e */ /* 0x010fe200000010ff */
[----:B------:R2:W-:Y:S01]  /*1df80*/  MUFU.EX2 R0, R32 ;  /* 0x0000002000007308 */ /* 0x0005e20000000800 */
[----:B------:R-:W-:Y:S02]  /*1df90*/  F2FP.BF16.F32.PACK_AB R35, R59, R58 ;  /* 0x0000003a3b23723e */ /* 0x000fe400000010ff */
[----:B--2---:R-:W-:-:S07]  /*1dfa0*/  F2FP.BF16.F32.PACK_AB R32, R61, R60 ;  /* 0x0000003c3d20723e */ /* 0x004fce00000010ff */
[C---:B------:R-:W-:Y:S06]  /*1dfb0*/  HMMA.16816.F32.BF16 R160, R32.reuse, R16, R160 ;  /* 0x0000001020a0723c */ /* 0x040fec00000418a0 */
[----:B------:R-:W-:Y:S01]  /*1dfc0*/  HMMA.16816.F32.BF16 R156, R32, R18, R156 ;  /* 0x00000012209c723c */ /* 0x000fe2000004189c */
[----:B------:R-:W2:Y:S01]  /*1dfd0*/  LDSM.16.MT88.4 R16, [R226+0xf800] ;  /* 0x00f80000e210783b */ /* 0x000ea20000004200 */
[----:B------:R-:W-:Y:S01]  /*1dfe0*/  FADD.FTZ R51, R104, R166 ;  /* 0x000000a668337221 */ /* 0x000fe20000010000 */
[----:B------:R-:W-:-:S03]  /*1dff0*/  FFMA.FTZ R54, R54, R114, -R107 ;  /* 0x0000007236367223 */ /* 0x000fc6000001086b */
[----:B-1----:R-:W-:Y:S01]  /*1e000*/  HMMA.16816.F32.BF16 R136, R32, R4, R136 ;  /* 0x000000042088723c */ /* 0x002fe20000041888 */
[-C--:B------:R-:W-:Y:S01]  /*1e010*/  FFMA.FTZ R55, R55, R114.reuse, -R107 ;  /* 0x0000007237377223 */ /* 0x080fe2000001086b */
[-CC-:B------:R-:W-:Y:S01]  /*1e020*/  FFMA.FTZ R52, R52, R114.reuse, -R111.reuse ;  /* 0x0000007234347223 */ /* 0x180fe2000001086f */
[----:B------:R-:W-:-:S03]  /*1e030*/  FFMA.FTZ R53, R53, R114, -R111 ;  /* 0x0000007235357223 */ /* 0x000fc6000001086f */
[C---:B------:R-:W-:Y:S01]  /*1e040*/  HMMA.16816.F32.BF16 R132, R32.reuse, R6, R132 ;  /* 0x000000062084723c */ /* 0x040fe20000041884 */
[----:B------:R-:W1:Y:S01]  /*1e050*/  LDSM.16.MT88.4 R4, [R220+0xf800] ;  /* 0x00f80000dc04783b */ /* 0x000e620000004200 */
[-CC-:B------:R-:W-:Y:S01]  /*1e060*/  FFMA.FTZ R104, R48, R114.reuse, -R111.reuse ;  /* 0x0000007230687223 */ /* 0x180fe2000001086f */
[----:B------:R-:W-:Y:S01]  /*1e070*/  FFMA.FTZ R106, R49, R114, -R111 ;  /* 0x00000072316a7223 */ /* 0x000fe2000001086f */
[----:B------:R-:W-:Y:S08]  /*1e080*/  MUFU.EX2 R54, R54 ;  /* 0x0000003600367308 */ /* 0x000ff00000000800 */
[----:B------:R-:W-:Y:S08]  /*1e090*/  MUFU.EX2 R55, R55 ;  /* 0x0000003700377308 */ /* 0x000ff00000000800 */
[----:B------:R-:W-:Y:S08]  /*1e0a0*/  MUFU.EX2 R52, R52 ;  /* 0x0000003400347308 */ /* 0x000ff00000000800 */
[----:B------:R-:W3:Y:S08]  /*1e0b0*/  MUFU.EX2 R53, R53 ;  /* 0x0000003500357308 */ /* 0x000ef00000000800 */
[----:B------:R-:W-:Y:S08]  /*1e0c0*/  MUFU.EX2 R104, R104 ;  /* 0x0000006800687308 */ /* 0x000ff00000000800 */
[----:B------:R-:W4:Y:S01]  /*1e0d0*/  MUFU.EX2 R106, R106 ;  /* 0x0000006a006a7308 */ /* 0x000f220000000800 */
[----:B------:R-:W-:Y:S01]  /*1e0e0*/  HMMA.16816.F32.BF16 R28, R32, R8, R28 ;  /* 0x00000008201c723c */ /* 0x000fe2000004181c */
[----:B------:R-:W-:Y:S01]  /*1e0f0*/  FADD.FTZ R51, R103, R51 ;  /* 0x0000003367337221 */ /* 0x000fe20000010000 */
[----:B------:R-:W-:-:S04]  /*1e100*/  FADD.FTZ R50, R118, R50 ;  /* 0x0000003276327221 */ /* 0x000fc80000010000 */
[C---:B------:R-:W-:Y:S01]  /*1e110*/  HMMA.16816.F32.BF16 R140, R32.reuse, R10, R140 ;  /* 0x0000000a208c723c */ /* 0x040fe2000004188c */
[----:B------:R-:W1:Y:S01]  /*1e120*/  LDSM.16.MT88.4 R8, [R221+0xf800] ;  /* 0x00f80000dd08783b */ /* 0x000e620000004200 */
[----:B------:R-:W-:Y:S01]  /*1e130*/  FADD.FTZ R102, R102, R51 ;  /* 0x0000003366667221 */ /* 0x000fe20000010000 */
[----:B------:R-:W-:Y:S01]  /*1e140*/  FADD.FTZ R119, R119, R50 ;  /* 0x0000003277777221 */ /* 0x000fe20000010000 */
[----:B---3--:R-:W-:Y:S02]  /*1e150*/  F2FP.BF16.F32.PACK_AB R48, R53, R52 ;  /* 0x000000343530723e */ /* 0x008fe400000010ff */
[C---:B------:R-:W-:Y:S01]  /*1e160*/  HMMA.16816.F32.BF16 R20, R32.reuse, R24, R20 ;  /* 0x000000182014723c */ /* 0x040fe20000041814 */
[----:B------:R-:W-:Y:S02]  /*1e170*/  F2FP.BF16.F32.PACK_AB R49, R55, R54 ;  /* 0x000000363731723e */ /* 0x000fe400000010ff */
[----:B------:R-:W-:Y:S02]  /*1e180*/  F2FP.BF16.F32.PACK_AB R51, R0, R105 ;  /* 0x000000690033723e */ /* 0x000fe400000010ff */
[----:B----4-:R-:W-:Y:S01]  /*1e190*/  F2FP.BF16.F32.PACK_AB R50, R106, R104 ;  /* 0x000000686a32723e */ /* 0x010fe200000010ff */
[----:B------:R-:W-:Y:S01]  /*1e1a0*/  HMMA.16816.F32.BF16 R12, R32, R26, R12 ;  /* 0x0000001a200c723c */ /* 0x000fe2000004180c */
[----:B------:R-:W3:Y:S01]  /*1e1b0*/  LDSM.16.MT88.4 R24, [R222+0xf800] ;  /* 0x00f80000de18783b */ /* 0x000ee20000004200 */
[----:B------:R-:W-:Y:S01]  /*1e1c0*/  FADD.FTZ R102, R101, R102 ;  /* 0x0000006665667221 */ /* 0x000fe20000010000 */
[----:B------:R-:W-:-:S03]  /*1e1d0*/  FADD.FTZ R119, R124, R119 ;  /* 0x000000777c777221 */ /* 0x000fc60000010000 */
[C---:B--2---:R-:W-:Y:S06]  /*1e1e0*/  HMMA.16816.F32.BF16 R160, R48.reuse, R16, R160 ;  /* 0x0000001030a0723c */ /* 0x044fec00000418a0 */
[----:B------:R-:W-:Y:S01]  /*1e1f0*/  HMMA.16816.F32.BF16 R156, R48, R18, R156 ;  /* 0x00000012309c723c */ /* 0x000fe2000004189c */
[----:B------:R-:W2:Y:S01]  /*1e200*/  LDSM.16.MT88.4 R16, [R226+0x10000] ;  /* 0x01000000e210783b */ /* 0x000ea20000004200 */
[----:B------:R-:W-:Y:S01]  /*1e210*/  FADD.FTZ R100, R100, R102 ;  /* 0x0000006664647221 */ /* 0x000fe20000010000 */
[----:B------:R-:W-:-:S03]  /*1e220*/  FADD.FTZ R125, R125, R119 ;  /* 0x000000777d7d7221 */ /* 0x000fc60000010000 */
[----:B-1----:R-:W-:Y:S01]  /*1e230*/  HMMA.16816.F32.BF16 R136, R48, R4, R136 ;  /* 0x000000043088723c */ /* 0x002fe20000041888 */
[-CC-:B------:R-:W-:Y:S01]  /*1e240*/  FFMA.FTZ R46, R46, R114.reuse, -R107.reuse ;  /* 0x000000722e2e7223 */ /* 0x180fe2000001086b */
[-CC-:B------:R-:W-:Y:S01]  /*1e250*/  FFMA.FTZ R47, R47, R114.reuse, -R107.reuse ;  /* 0x000000722f2f7223 */ /* 0x180fe2000001086b */
[----:B------:R-:W-:-:S03]  /*1e260*/  FFMA.FTZ R38, R38, R114, -R107 ;  /* 0x0000007226267223 */ /* 0x000fc6000001086b */
[----:B------:R-:W-:Y:S01]  /*1e270*/  HMMA.16816.F32.BF16 R132, R48, R6, R132 ;  /* 0x000000063084723c */ /* 0x000fe20000041884 */
[----:B------:R-:W1:Y:S01]  /*1e280*/  LDSM.16.MT88.4 R4, [R220+0x10000] ;  /* 0x01000000dc04783b */ /* 0x000e620000004200 */
[-C--:B------:R-:W-:Y:S01]  /*1e290*/  FFMA.FTZ R39, R39, R114.reuse, -R107 ;  /* 0x0000007227277223 */ /* 0x080fe2000001086b */
[-CC-:B------:R-:W-:Y:S01]  /*1e2a0*/  FFMA.FTZ R44, R44, R114.reuse, -R111.reuse ;  /* 0x000000722c2c7223 */ /* 0x180fe2000001086f */
[-CC-:B------:R-:W-:Y:S01]  /*1e2b0*/  FFMA.FTZ R45, R45, R114.reuse, -R111.reuse ;  /* 0x000000722d2d7223 */ /* 0x180fe2000001086f */
[-CC-:B------:R-:W-:Y:S01]  /*1e2c0*/  FFMA.FTZ R36, R36, R114.reuse, -R111.reuse ;  /* 0x0000007224247223 */ /* 0x180fe2000001086f */
[----:B------:R-:W-:Y:S01]  /*1e2d0*/  FFMA.FTZ R37, R37, R114, -R111 ;  /* 0x0000007225257223 */ /* 0x000fe2000001086f */
[----:B------:R-:W-:Y:S01]  /*1e2e0*/  FADD.FTZ R100, R99, R100 ;  /* 0x0000006463647221 */ /* 0x000fe20000010000 */
[----:B------:R-:W-:Y:S01]  /*1e2f0*/  FADD.FTZ R125, R131, R125 ;  /* 0x0000007d837d7221 */ /* 0x000fe20000010000 */
[----:B------:R-:W-:Y:S02]  /*1e300*/  MUFU.EX2 R46, R46 ;  /* 0x0000002e002e7308 */ /* 0x000fe40000000800 */
[----:B------:R-:W-:Y:S01]  /*1e310*/  FADD.FTZ R100, R98, R100 ;  /* 0x0000006462647221 */ /* 0x000fe20000010000 */
[----:B------:R-:W-:-:S03]  /*1e320*/  FADD.FTZ R125, R144, R125 ;  /* 0x0000007d907d7221 */ /* 0x000fc60000010000 */
[----:B------:R-:W-:Y:S02]  /*1e330*/  FADD.FTZ R100, R115, R100 ;  /* 0x0000006473647221 */ /* 0x000fe40000010000 */
[----:B------:R-:W-:Y:S01]  /*1e340*/  MUFU.EX2 R47, R47 ;  /* 0x0000002f002f7308 */ /* 0x000fe20000000800 */
[----:B------:R-:W-:Y:S01]  /*1e350*/  FADD.FTZ R145, R145, R125 ;  /* 0x0000007d91917221 */ /* 0x000fe20000010000 */
[----:B------:R-:W-:-:S06]  /*1e360*/  FADD.FTZ R2, R2, R100 ;  /* 0x0000006402027221 */ /* 0x000fcc0000010000 */
[----:B------:R-:W-:Y:S01]  /*1e370*/  MUFU.EX2 R38, R38 ;  /* 0x0000002600267308 */ /* 0x000fe20000000800 */
[----:B------:R-:W-:-:S07]  /*1e380*/  FADD.FTZ R145, R146, R145 ;  /* 0x0000009192917221 */ /* 0x000fce0000010000 */
[----:B------:R-:W-:Y:S08]  /*1e390*/  MUFU.EX2 R39, R39 ;  /* 0x0000002700277308 */ /* 0x000ff00000000800 */
[----:B------:R-:W-:Y:S08]  /*1e3a0*/  MUFU.EX2 R44, R44 ;  /* 0x0000002c002c7308 */ /* 0x000ff00000000800 */
[----:B------:R-:W4:Y:S08]  /*1e3b0*/  MUFU.EX2 R45, R45 ;  /* 0x0000002d002d7308 */ /* 0x000f300000000800 */
[----:B------:R-:W-:Y:S08]  /*1e3c0*/  MUFU.EX2 R36, R36 ;  /* 0x0000002400247308 */ /* 0x000ff00000000800 */
[----:B------:R-:W2:Y:S01]  /*1e3d0*/  MUFU.EX2 R37, R37 ;  /* 0x0000002500257308 */ /* 0x000ea20000000800 */
[----:B------:R-:W-:Y:S01]  /*1e3e0*/  HMMA.16816.F32.BF16 R28, R48, R8, R28 ;  /* 0x00000008301c723c */ /* 0x000fe2000004181c */
[----:B------:R-:W-:Y:S01]  /*1e3f0*/  FADD.FTZ R127, R127, R2 ;  /* 0x000000027f7f7221 */ /* 0x000fe20000010000 */
[----:B------:R-:W-:-:S04]  /*1e400*/  FADD.FTZ R145, R151, R145 ;  /* 0x0000009197917221 */ /* 0x000fc80000010000 */
[C---:B------:R-:W-:Y:S01]  /*1e410*/  HMMA.16816.F32.BF16 R140, R48.reuse, R10, R140 ;  /* 0x0000000a308c723c */ /* 0x040fe2000004188c */
[----:B------:R-:W1:Y:S01]  /*1e420*/  LDSM.16.MT88.4 R8, [R221+0x10000] ;  /* 0x01000000dd08783b */ /* 0x000e620000004200 */
[----:B------:R-:W-:Y:S01]  /*1e430*/  FADD.FTZ R127, R128, R127 ;  /* 0x0000007f807f7221 */ /* 0x000fe20000010000 */
[----:B------:R-:W-:Y:S01]  /*1e440*/  FADD.FTZ R152, R152, R145 ;  /* 0x0000009198987221 */ /* 0x000fe20000010000 */
[----:B----4-:R-:W-:Y:S02]  /*1e450*/  F2FP.BF16.F32.PACK_AB R32, R45, R44 ;  /* 0x0000002c2d20723e */ /* 0x010fe400000010ff */
[C---:B---3--:R-:W-:Y:S01]  /*1e460*/  HMMA.16816.F32.BF16 R20, R48.reuse, R24, R20 ;  /* 0x000000183014723c */ /* 0x048fe20000041814 */
[----:B------:R-:W-:Y:S01]  /*1e470*/  F2FP.BF16.F32.PACK_AB R33, R47, R46 ;  /* 0x0000002e2f21723e */ /* 0x000fe200000010ff */
[----:B------:R-:W-:Y:S01]  /*1e480*/  FADD.FTZ R127, R129, R127 ;  /* 0x0000007f817f7221 */ /* 0x000fe20000010000 */
[----:B------:R-:W-:Y:S01]  /*1e490*/  F2FP.BF16.F32.PACK_AB R35, R39, R38 ;  /* 0x000000262723723e */ /* 0x000fe200000010ff */
[----:B------:R-:W-:Y:S01]  /*1e4a0*/  FADD.FTZ R152, R153, R152 ;  /* 0x0000009899987221 */ /* 0x000fe20000010000 */
[----:B--2---:R-:W-:Y:S01]  /*1e4b0*/  F2FP.BF16.F32.PACK_AB R34, R37, R36 ;  /* 0x000000242522723e */ /* 0x004fe200000010ff */
[----:B------:R-:W-:Y:S01]  /*1e4c0*/  HMMA.16816.F32.BF16 R12, R48, R26, R12 ;  /* 0x0000001a300c723c */ /* 0x000fe2000004180c */
[----:B------:R-:W2:Y:S01]  /*1e4d0*/  LDSM.16.MT88.4 R24, [R222+0x10000] ;  /* 0x01000000de18783b */ /* 0x000ea20000004200 */
[----:B------:R-:W-:Y:S01]  /*1e4e0*/  FADD.FTZ R127, R130, R127 ;  /* 0x0000007f827f7221 */ /* 0x000fe20000010000 */
[----:B------:R-:W-:-:S03]  /*1e4f0*/  FADD.FTZ R152, R154, R152 ;  /* 0x000000989a987221 */ /* 0x000fc60000010000 */
[----:B------:R-:W-:Y:S01]  /*1e500*/  HMMA.16816.F32.BF16 R160, R32, R16, R160 ;  /* 0x0000001020a0723c */ /* 0x000fe200000418a0 */
[----:B------:R-:W-:Y:S01]  /*1e510*/  FADD.FTZ R147, R147, R127 ;  /* 0x0000007f93937221 */ /* 0x000fe20000010000 */
[----:B------:R-:W-:-:S04]  /*1e520*/  FADD.FTZ R175, R175, R152 ;  /* 0x00000098afaf7221 */ /* 0x000fc80000010000 */
[C---:B------:R-:W-:Y:S01]  /*1e530*/  HMMA.16816.F32.BF16 R156, R32.reuse, R18, R156 ;  /* 0x00000012209c723c */ /* 0x040fe2000004189c */
[----:B------:R-:W3:Y:S01]  /*1e540*/  LDSM.16.MT88.4 R16, [R226+0x10800] ;  /* 0x01080000e210783b */ /* 0x000ee20000004200 */
[----:B------:R-:W-:Y:S01]  /*1e550*/  FADD.FTZ R147, R148, R147 ;  /* 0x0000009394937221 */ /* 0x000fe20000010000 */
[----:B------:R-:W-:Y:S01]  /*1e560*/  FADD.FTZ R175, R176, R175 ;  /* 0x000000afb0af7221 */ /* 0x000fe20000010000 */
[-CC-:B------:R-:W-:Y:S02]  /*1e570*/  FFMA.FTZ R49, R74, R114.reuse, -R111.reuse ;  /* 0x000000724a317223 */ /* 0x180fe4000001086f */
[----:B-1----:R-:W-:Y:S01]  /*1e580*/  HMMA.16816.F32.BF16 R136, R32, R4, R136 ;  /* 0x000000042088723c */ /* 0x002fe20000041888 */
[----:B------:R-:W-:Y:S01]  /*1e590*/  FFMA.FTZ R50, R67, R114, -R111 ;  /* 0x0000007243327223 */ /* 0x000fe2000001086f */
[----:B------:R-:W-:Y:S01]  /*1e5a0*/  FADD.FTZ R149, R149, R147 ;  /* 0x0000009395957221 */ /* 0x000fe20000010000 */
[----:B------:R-:W-:-:S03]  /*1e5b0*/  FADD.FTZ R177, R177, R175 ;  /* 0x000000afb1b17221 */ /* 0x000fc60000010000 */
[----:B------:R-:W-:Y:S01]  /*1e5c0*/  HMMA.16816.F32.BF16 R132, R32, R6, R132 ;  /* 0x000000062084723c */ /* 0x000fe20000041884 */
[----:B------:R-:W1:Y:S01]  /*1e5d0*/  LDSM.16.MT88.4 R4, [R221+0x10800] ;  /* 0x01080000dd04783b */ /* 0x000e620000004200 */
[-CC-:B------:R-:W-:Y:S01]  /*1e5e0*/  FFMA.FTZ R78, R78, R114.reuse, -R107.reuse ;  /* 0x000000724e4e7223 */ /* 0x180fe2000001086b */
[-CC-:B------:R-:W-:Y:S01]  /*1e5f0*/  FFMA.FTZ R71, R71, R114.reuse, -R107.reuse ;  /* 0x0000007247477223 */ /* 0x180fe2000001086b */
[-C--:B------:R-:W-:Y:S01]  /*1e600*/  FFMA.FTZ R48, R84, R114.reuse, -R107 ;  /* 0x0000007254307223 */ /* 0x080fe2000001086b */
        /* <DEDUP_REMOVED lines=13> */
[----:B------:R-:W4:Y:S08]  /*1e6e0*/  MUFU.EX2 R50, R50 ;  /* 0x0000003200327308 */ /* 0x000f300000000800 */
[----:B------:R-:W-:Y:S08]  /*1e6f0*/  MUFU.EX2 R51, R51 ;  /* 0x0000003300337308 */ /* 0x000ff00000000800 */
[----:B------:R-:W3:Y:S08]  /*1e700*/  MUFU.EX2 R67, R67 ;  /* 0x0000004300437308 */ /* 0x000ef00000000800 */
[----:B------:R-:W1:Y:S01]  /*1e710*/  MUFU.EX2 R74, R74 ;  /* 0x0000004a004a7308 */ /* 0x000e620000000800 */
[----:B------:R-:W-:Y:S01]  /*1e720*/  HMMA.16816.F32.BF16 R28, R32, R8, R28 ;  /* 0x00000008201c723c */ /* 0x000fe2000004181c */
[----:B------:R-:W-:Y:S01]  /*1e730*/  FADD.FTZ R171, R171, R155 ;  /* 0x0000009babab7221 */ /* 0x000fe20000010000 */
[----:B------:R-:W-:-:S04]  /*1e740*/  FADD.FTZ R187, R187, R185 ;  /* 0x000000b9bbbb7221 */ /* 0x000fc80000010000 */
[----:B------:R-:W-:Y:S01]  /*1e750*/  HMMA.16816.F32.BF16 R140, R32, R10, R140 ;  /* 0x0000000a208c723c */ /* 0x000fe2000004188c */
[----:B------:R-:W1:Y:S01]  /*1e760*/  LDSM.16.MT88.4 R8, [R222+0x10800] ;  /* 0x01080000de08783b */ /* 0x000e620000004200 */
[----:B------:R-:W-:Y:S01]  /*1e770*/  FADD.FTZ R171, R174, R171 ;  /* 0x000000abaeab7221 */ /* 0x000fe20000010000 */
[----:B------:R-:W-:-:S03]  /*1e780*/  FADD.FTZ R187, R188, R187 ;  /* 0x000000bbbcbb7221 */ /* 0x000fc60000010000 */
[----:B--2---:R-:W-:Y:S01]  /*1e790*/  HMMA.16816.F32.BF16 R20, R32, R24, R20 ;  /* 0x000000182014723c */ /* 0x004fe20000041814 */
[----:B------:R-:W-:Y:S01]  /*1e7a0*/  FADD.FTZ R179, R179, R171 ;  /* 0x000000abb3b37221 */ /* 0x000fe20000010000 */
[----:B------:R-:W-:-:S04]  /*1e7b0*/  FADD.FTZ R169, R169, R187 ;  /* 0x000000bba9a97221 */ /* 0x000fc80000010000 */
[----:B------:R-:W-:Y:S01]  /*1e7c0*/  HMMA.16816.F32.BF16 R12, R32, R26, R12 ;  /* 0x0000001a200c723c */ /* 0x000fe2000004180c */
[----:B----4-:R-:W-:Y:S01]  /*1e7d0*/  F2FP.BF16.F32.PACK_AB R24, R50, R49 ;  /* 0x000000313218723e */ /* 0x010fe200000010ff */
[----:B------:R-:W-:Y:S01]  /*1e7e0*/  FFMA.FTZ R75, R81, R114, -R107 ;  /* 0x00000072514b7223 */ /* 0x000fe2000001086b */
[----:B------:R-:W-:Y:S01]  /*1e7f0*/  F2FP.BF16.F32.PACK_AB R25, R71, R78 ;  /* 0x0000004e4719723e */ /* 0x000fe200000010ff */
[----:B------:R-:W-:Y:S01]  /*1e800*/  FADD.FTZ R179, R180, R179 ;  /* 0x000000b3b4b37221 */ /* 0x000fe20000010000 */
[----:B------:R-:W-:Y:S01]  /*1e810*/  FADD.FTZ R169, R191, R169 ;  /* 0x000000a9bfa97221 */ /* 0x000fe20000010000 */
[-C--:B------:R-:W-:Y:S01]  /*1e820*/  FFMA.FTZ R77, R92, R114.reuse, -R107 ;  /* 0x000000725c4d7223 */ /* 0x080fe2000001086b */
[----:B---3--:R-:W-:Y:S01]  /*1e830*/  F2FP.BF16.F32.PACK_AB R26, R67, R51 ;  /* 0x00000033431a723e */ /* 0x008fe200000010ff */
[----:B------:R-:W-:Y:S01]  /*1e840*/  FFMA.FTZ R79, R79, R114, -R111 ;  /* 0x000000724f4f7223 */ /* 0x000fe2000001086f */
[----:B-1----:R-:W-:Y:S01]  /*1e850*/  F2FP.BF16.F32.PACK_AB R27, R74, R48 ;  /* 0x000000304a1b723e */ /* 0x002fe200000010ff */
[----:B------:R-:W-:Y:S01]  /*1e860*/  FADD.FTZ R179, R181, R179 ;  /* 0x000000b3b5b37221 */ /* 0x000fe20000010000 */
[----:B------:R-:W-:Y:S01]  /*1e870*/  FADD.FTZ R169, R126, R169 ;  /* 0x000000a97ea97221 */ /* 0x000fe20000010000 */
[-CC-:B------:R-:W-:Y:S01]  /*1e880*/  FFMA.FTZ R82, R90, R114.reuse, -R111.reuse ;  /* 0x000000725a527223 */ /* 0x180fe2000001086f */
[-C--:B------:R-:W-:Y:S01]  /*1e890*/  FFMA.FTZ R83, R83, R114.reuse, -R111 ;  /* 0x0000007253537223 */ /* 0x080fe2000001086f */
[-CC-:B------:R-:W-:Y:S01]  /*1e8a0*/  FFMA.FTZ R84, R85, R114.reuse, -R107.reuse ;  /* 0x0000007255547223 */ /* 0x180fe2000001086b */
[-C--:B------:R-:W-:Y:S01]  /*1e8b0*/  FFMA.FTZ R88, R88, R114.reuse, -R107 ;  /* 0x0000007258587223 */ /* 0x080fe2000001086b */
[C---:B------:R-:W-:Y:S01]  /*1e8c0*/  HMMA.16816.F32.BF16 R160, R24.reuse, R16, R160 ;  /* 0x0000001018a0723c */ /* 0x040fe200000418a0 */
[----:B------:R-:W-:Y:S01]  /*1e8d0*/  FADD.FTZ R184, R184, R179 ;  /* 0x000000b3b8b87221 */ /* 0x000fe20000010000 */
[-C--:B------:R-:W-:Y:S01]  /*1e8e0*/  FFMA.FTZ R249, R96, R114.reuse, -R111 ;  /* 0x0000007260f97223 */ /* 0x080fe2000001086f */
[-CC-:B------:R-:W-:Y:S01]  /*1e8f0*/  FFMA.FTZ R250, R93, R114.reuse, -R107.reuse ;  /* 0x000000725dfa7223 */ /* 0x180fe2000001086b */
[-C--:B------:R-:W-:Y:S01]  /*1e900*/  FFMA.FTZ R87, R87, R114.reuse, -R107 ;  /* 0x0000007257577223 */ /* 0x080fe2000001086b */
[-C--:B------:R-:W-:Y:S01]  /*1e910*/  FFMA.FTZ R94, R94, R114.reuse, -R111 ;  /* 0x000000725e5e7223 */ /* 0x080fe2000001086f */
[C---:B------:R-:W-:Y:S01]  /*1e920*/  HMMA.16816.F32.BF16 R156, R24.reuse, R18, R156 ;  /* 0x00000012189c723c */ /* 0x040fe2000004189c */
[----:B------:R-:W1:Y:S01]  /*1e930*/  LDSM.16.MT88.4 R16, [R220+0x10800] ;  /* 0x01080000dc10783b */ /* 0x000e620000004200 */
[----:B------:R-:W-:Y:S01]  /*1e940*/  FADD.FTZ R192, R192, R169 ;  /* 0x000000a9c0c07221 */ /* 0x000fe20000010000 */
[----:B------:R-:W-:Y:S01]  /*1e950*/  FADD.FTZ R184, R182, R184 ;  /* 0x000000b8b6b87221 */ /* 0x000fe20000010000 */
[-CC-:B------:R-:W-:Y:S01]  /*1e960*/  FFMA.FTZ R89, R89, R114.reuse, -R111.reuse ;  /* 0x0000007259597223 */ /* 0x180fe2000001086f */
[-CC-:B------:R-:W-:Y:S01]  /*1e970*/  FFMA.FTZ R97, R97, R114.reuse, -R111.reuse ;  /* 0x0000007261617223 */ /* 0x180fe2000001086f */
[C---:B------:R-:W-:Y:S01]  /*1e980*/  HMMA.16816.F32.BF16 R28, R24.reuse, R4, R28 ;  /* 0x00000004181c723c */ /* 0x040fe2000004181c */
[----:B------:R-:W-:Y:S01]  /*1e990*/  FADD.FTZ R192, R3, R192 ;  /* 0x000000c003c07221 */ /* 0x000fe20000010000 */
[----:B------:R-:W-:Y:S04]  /*1e9a0*/  LDSM.16.MT88.4 R32, [R220+0x11000] ;  /* 0x01100000dc20783b */ /* 0x000fe80000004200 */
[----:B------:R-:W-:Y:S01]  /*1e9b0*/  HMMA.16816.F32.BF16 R140, R24, R6, R140 ;  /* 0x00000006188c723c */ /* 0x000fe2000004188c */
[----:B------:R-:W2:Y:S01]  /*1e9c0*/  LDSM.16.MT88.4 R4, [R222+0x11000] ;  /* 0x01100000de04783b */ /* 0x000ea20000004200 */
[----:B------:R-:W-:Y:S01]  /*1e9d0*/  FADD.FTZ R184, R189, R184 ;  /* 0x000000b8bdb87221 */ /* 0x000fe20000010000 */
[----:B------:R-:W-:Y:S01]  /*1e9e0*/  FADD.FTZ R172, R172, R192 ;  /* 0x000000c0acac7221 */ /* 0x000fe20000010000 */
[----:B------:R-:W-:Y:S01]  /*1e9f0*/  FFMA.FTZ R81, R86, R114, -R111 ;  /* 0x0000007256517223 */ /* 0x000fe2000001086f */
[----:B------:R-:W-:Y:S01]  /*1ea00*/  LDSM.16.MT88.4 R148, [R222+0x11800] ;  /* 0x01180000de94783b */ /* 0x000fe20000004200 */
[----:B------:R-:W-:Y:S01]  /*1ea10*/  FADD.FTZ R173, R173, R184 ;  /* 0x000000b8adad7221 */ /* 0x000fe20000010000 */
[----:B------:R-:W-:-:S03]  /*1ea20*/  FADD.FTZ R172, R80, R172 ;  /* 0x000000ac50ac7221 */ /* 0x000fc60000010000 */
[----:B------:R-:W-:Y:S01]  /*1ea30*/  FADD.FTZ R173, R190, R173 ;  /* 0x000000adbead7221 */ /* 0x000fe20000010000 */
[----:B------:R-:W-:Y:S01]  /*1ea40*/  FADD.FTZ R196, R196, R172 ;  /* 0x000000acc4c47221 */ /* 0x000fe20000010000 */
[----:B------:R-:W-:Y:S01]  /*1ea50*/  MUFU.EX2 R2, R88 ;  /* 0x0000005800027308 */ /* 0x000fe20000000800 */
[----:B------:R-:W-:Y:S01]  /*1ea60*/  HMMA.16816.F32.BF16 R20, R24, R8, R20 ;  /* 0x000000081814723c */ /* 0x000fe20000041814 */
[----:B------:R-:W-:Y:S01]  /*1ea70*/  FADD.FTZ R193, R193, R173 ;  /* 0x000000adc1c17221 */ /* 0x000fe20000010000 */
[----:B------:R-:W-:-:S04]  /*1ea80*/  FADD.FTZ R196, R76, R196 ;  /* 0x000000c44cc47221 */ /* 0x000fc80000010000 */
[----:B------:R-:W-:Y:S01]  /*1ea90*/  HMMA.16816.F32.BF16 R12, R24, R10, R12 ;  /* 0x0000000a180c723c */ /* 0x000fe2000004180c */
[----:B------:R-:W-:Y:S01]  /*1eaa0*/  MUFU.EX2 R75, R75 ;  /* 0x0000004b004b7308 */ /* 0x000fe20000000800 */
[----:B------:R-:W3:Y:S01]  /*1eab0*/  LDSM.16.MT88.4 R8, [R226+0x11000] ;  /* 0x01100000e208783b */ /* 0x000ee20000004200 */
[----:B------:R-:W-:Y:S01]  /*1eac0*/  FADD.FTZ R193, R194, R193 ;  /* 0x000000c1c2c17221 */ /* 0x000fe20000010000 */
[----:B------:R-:W-:-:S05]  /*1ead0*/  FADD.FTZ R117, R117, R196 ;  /* 0x000000c475757221 */ /* 0x000fca0000010000 */
[----:B------:R-:W-:Y:S08]  /*1eae0*/  MUFU.EX2 R77, R77 ;  /* 0x0000004d004d7308 */ /* 0x000ff00000000800 */
[----:B------:R-:W-:Y:S08]  /*1eaf0*/  MUFU.EX2 R81, R81 ;  /* 0x0000005100517308 */ /* 0x000ff00000000800 */
[----:B------:R-:W4:Y:S08]  /*1eb00*/  MUFU.EX2 R79, R79 ;  /* 0x0000004f004f7308 */ /* 0x000f300000000800 */
[----:B------:R-:W-:Y:S08]  /*1eb10*/  MUFU.EX2 R82, R82 ;  /* 0x0000005200527308 */ /* 0x000ff00000000800 */
[----:B------:R-:W2:Y:S08]  /*1eb20*/  MUFU.EX2 R83, R83 ;  /* 0x0000005300537308 */ /* 0x000eb00000000800 */
[----:B------:R-:W3:Y:S01]  /*1eb30*/  MUFU.EX2 R84, R84 ;  /* 0x0000005400547308 */ /* 0x000ee20000000800 */
        /* <DEDUP_REMOVED lines=9> */
[----:B------:R-:W-:Y:S01]  /*1ebd0*/  FADD.FTZ R69, R69, R73 ;  /* 0x0000004945457221 */ /* 0x000fe20000010000 */
[----:B------:R-:W1:Y:S04]  /*1ebe0*/  LDSM.16.MT88.4 R16, [R221+0x11000] ;  /* 0x01100000dd10783b */ /* 0x000e680000004200 */
[----:B----4-:R-:W-:Y:S02]  /*1ebf0*/  F2FP.BF16.F32.PACK_AB R24, R79, R81 ;  /* 0x000000514f18723e */ /* 0x010fe400000010ff */
[----:B------:R-:W-:Y:S02]  /*1ec00*/  F2FP.BF16.F32.PACK_AB R25, R75, R2 ;  /* 0x000000024b19723e */ /* 0x000fe400000010ff */
[----:B--2---:R-:W-:-:S02]  /*1ec10*/  F2FP.BF16.F32.PACK_AB R26, R83, R82 ;  /* 0x00000052531a723e */ /* 0x004fc400000010ff */
[----:B---3--:R-:W-:Y:S01]  /*1ec20*/  F2FP.BF16.F32.PACK_AB R27, R84, R77 ;  /* 0x0000004d541b723e */ /* 0x008fe200000010ff */
[----:B------:R-:W-:Y:S01]  /*1ec30*/  FADD.FTZ R66, R66, R70 ;  /* 0x0000004642427221 */ /* 0x000fe20000010000 */
[----:B------:R-:W-:-:S05]  /*1ec40*/  FADD.FTZ R69, R64, R69 ;  /* 0x0000004540457221 */ /* 0x000fca0000010000 */
[----:B------:R-:W-:Y:S01]  /*1ec50*/  HMMA.16816.F32.BF16 R20, R24, R4, R20 ;  /* 0x000000041814723c */ /* 0x000fe20000041814 */
[----:B------:R-:W-:Y:S01]  /*1ec60*/  FADD.FTZ R66, R197, R66 ;  /* 0x00000042c5427221 */ /* 0x000fe20000010000 */
[----:B------:R-:W-:-:S04]  /*1ec70*/  FADD.FTZ R65, R65, R69 ;  /* 0x0000004541417221 */ /* 0x000fc80000010000 */
[C---:B------:R-:W-:Y:S01]  /*1ec80*/  HMMA.16816.F32.BF16 R12, R24.reuse, R6, R12 ;  /* 0x00000006180c723c */ /* 0x040fe2000004180c */
[----:B------:R-:W2:Y:S01]  /*1ec90*/  LDSM.16.MT88.4 R4, [R226+0x11800] ;  /* 0x01180000e204783b */ /* 0x000ea20000004200 */
[----:B------:R-:W-:Y:S01]  /*1eca0*/  FADD.FTZ R62, R62, R66 ;  /* 0x000000423e3e7221 */ /* 0x000fe20000010000 */
[----:B------:R-:W-:Y:S01]  /*1ecb0*/  FADD.FTZ R65, R60, R65 ;  /* 0x000000413c417221 */ /* 0x000fe20000010000 */
[-CC-:B------:R-:W-:Y:S01]  /*1ecc0*/  FFMA.FTZ R85, R91, R114.reuse, -R107.reuse ;  /* 0x000000725b557223 */ /* 0x180fe2000001086b */
[----:B------:R-:W-:Y:S01]  /*1ecd0*/  FFMA.FTZ R80, R95, R114, -R107 ;  /* 0x000000725f507223 */ /* 0x000fe2000001086b */
        /* <DEDUP_REMOVED lines=8> */
[----:B------:R-:W-:Y:S01]  /*1ed60*/  FADD.FTZ R59, R59, R62 ;  /* 0x0000003e3b3b7221 */ /* 0x000fe20000010000 */
[----:B------:R-:W-:-:S06]  /*1ed70*/  FADD.FTZ R56, R57, R56 ;  /* 0x0000003839387221 */ /* 0x000fcc0000010000 */
[----:B------:R-:W-:Y:S01]  /*1ed80*/  MUFU.EX2 R80, R80 ;  /* 0x0000005000507308 */ /* 0x000fe20000000800 */
[----:B------:R-:W-:-:S07]  /*1ed90*/  FADD.FTZ R59, R54, R59 ;  /* 0x0000003b363b7221 */ /* 0x000fce0000010000 */
[----:B------:R-:W-:Y:S01]  /*1eda0*/  MUFU.EX2 R76, R94 ;  /* 0x0000005e004c7308 */ /* 0x000fe20000000800 */
[----:B------:R-:W-:-:S07]  /*1edb0*/  FADD.FTZ R56, R52, R56 ;  /* 0x0000003834387221 */ /* 0x000fce0000010000 */
[----:B------:R-:W3:Y:S08]  /*1edc0*/  MUFU.EX2 R72, R89 ;  /* 0x0000005900487308 */ /* 0x000ef00000000800 */
[----:B------:R-:W-:Y:S08]  /*1edd0*/  MUFU.EX2 R68, R97 ;  /* 0x0000006100447308 */ /* 0x000ff00000000800 */
[----:B------:R-:W4:Y:S08]  /*1ede0*/  MUFU.EX2 R249, R249 ;  /* 0x000000f900f97308 */ /* 0x000f300000000800 */
[----:B------:R-:W1:Y:S01]  /*1edf0*/  MUFU.EX2 R250, R250 ;  /* 0x000000fa00fa7308 */ /* 0x000e620000000800 */
[----:B------:R-:W-:Y:S01]  /*1ee00*/  FADD.FTZ R55, R55, R59 ;  /* 0x0000003b37377221 */ /* 0x000fe20000010000 */
[----:B------:R-:W-:Y:S01]  /*1ee10*/  FADD.FTZ R53, R53, R56 ;  /* 0x0000003835357221 */ /* 0x000fe20000010000 */
[----:B---3--:R-:W-:-:S02]  /*1ee20*/  F2FP.BF16.F32.PACK_AB R8, R72, R76 ;  /* 0x0000004c4808723e */ /* 0x008fc400000010ff */
[----:B------:R-:W-:Y:S01]  /*1ee30*/  FADD.FTZ R55, R105, R55 ;  /* 0x0000003769377221 */ /* 0x000fe20000010000 */
[----:B------:R-:W-:Y:S01]  /*1ee40*/  FADD.FTZ R53, R104, R53 ;  /* 0x0000003568357221 */ /* 0x000fe20000010000 */
[----:B------:R-:W-:Y:S02]  /*1ee50*/  F2FP.BF16.F32.PACK_AB R9, R85, R3 ;  /* 0x000000035509723e */ /* 0x000fe400000010ff */
[----:B----4-:R-:W-:Y:S01]  /*1ee60*/  F2FP.BF16.F32.PACK_AB R10, R249, R68 ;  /* 0x00000044f90a723e */ /* 0x010fe200000010ff */
[----:B------:R-:W-:Y:S01]  /*1ee70*/  FADD.FTZ R0, R0, R55 ;  /* 0x0000003700007221 */ /* 0x000fe20000010000 */
[----:B------:R-:W-:Y:S01]  /*1ee80*/  FADD.FTZ R106, R106, R53 ;  /* 0x000000356a6a7221 */ /* 0x000fe20000010000 */
[----:B-1----:R-:W-:Y:S02]  /*1ee90*/  F2FP.BF16.F32.PACK_AB R11, R250, R80 ;  /* 0x00000050fa0b723e */ /* 0x002fe400000010ff */
[----:B------:R-:W-:Y:S01]  /*1eea0*/  FADD.FTZ R0, R46, R0 ;  /* 0x000000002e007221 */ /* 0x000fe20000010000 */
[----:B------:R-:W-:Y:S01]  /*1eeb0*/  FADD.FTZ R106, R44, R106 ;  /* 0x0000006a2c6a7221 */ /* 0x000fe20000010000 */
[----:B------:R-:W-:Y:S02]  /*1eec0*/  HMMA.16816.F32.BF16 R28, R24, R16, R28 ;  /* 0x00000010181c723c */ /* 0x000fe4000004181c */
[----:B------:R-:W-:Y:S01]  /*1eed0*/  FADD.FTZ R47, R47, R0 ;  /* 0x000000002f2f7221 */ /* 0x000fe20000010000 */
[----:B------:R-:W-:-:S03]  /*1eee0*/  FADD.FTZ R45, R45, R106 ;  /* 0x0000006a2d2d7221 */ /* 0x000fc60000010000 */
[----:B------:R-:W-:Y:S01]  /*1eef0*/  HMMA.16816.F32.BF16 R140, R24, R18, R140 ;  /* 0x00000012188c723c */ /* 0x000fe2000004188c */
[----:B------:R-:W1:Y:S05]  /*1ef00*/  LDSM.16.MT88.4 R16, [R221+0x11800] ;  /* 0x01180000dd10783b */ /* 0x000e6a0000004200 */
[C---:B--2---:R-:W-:Y:S06]  /*1ef10*/  HMMA.16816.F32.BF16 R160, R8.reuse, R4, R160 ;  /* 0x0000000408a0723c */ /* 0x044fec00000418a0 */
[----:B------:R-:W-:Y:S01]  /*1ef20*/  HMMA.16816.F32.BF16 R156, R8, R6, R156 ;  /* 0x00000006089c723c */ /* 0x000fe2000004189c */
[----:B------:R-:W2:Y:S01]  /*1ef30*/  LDSM.16.MT88.4 R4, [R220+0x11800] ;  /* 0x01180000dc04783b */ /* 0x000ea20000004200 */
        /* <DEDUP_REMOVED lines=24> */
[C---:B-1----:R-:W-:Y:S06]  /*1f0c0*/  HMMA.16816.F32.BF16 R144, R8.reuse, R16, R28 ;  /* 0x000000100890723c */ /* 0x042fec000004181c */
[C---:B------:R-:W-:Y:S06]  /*1f0d0*/  HMMA.16816.F32.BF16 R140, R8.reuse, R18, R140 ;  /* 0x00000012088c723c */ /* 0x040fec000004188c */
[C---:B--2---:R-:W-:Y:S06]  /*1f0e0*/  HMMA.16816.F32.BF16 R136, R8.reuse, R4, R136 ;  /* 0x000000040888723c */ /* 0x044fec0000041888 */
        /* <DEDUP_REMOVED lines=11> */
.L_x_3941:
[----:B------:R-:W-:Y:S05]  /*1f1a0*/  @!P1 BRA `(.L_x_3950) ;  /* 0x0000005000e09947 */ /* 0x000fea0003800000 */
[C---:B------:R-:W-:Y:S01]  /*1f1b0*/  SHF.L.U64.HI R245, R42.reuse, 0x5, R43 ;  /* 0x000000052af57819 */ /* 0x040fe2000001022b */
[----:B------:R-:W-:Y:S01]  /*1f1c0*/  IMAD.SHL.U32 R246, R42, 0x20, RZ ;  /* 0x000000202af67824 */ /* 0x000fe200078e00ff */
[C---:B------:R-:W-:Y:S01]  /*1f1d0*/  SHF.L.U64.HI R247, R40.reuse, 0x5, R41 ;  /* 0x0000000528f77819 */ /* 0x040fe20000010229 */
[----:B------:R-:W-:Y:S01]  /*1f1e0*/  IMAD.SHL.U32 R248, R40, 0x20, RZ ;  /* 0x0000002028f87824 */ /* 0x000fe200078e00ff */
[----:B------:R-:W-:Y:S01]  /*1f1f0*/  MOV R167, R0 ;  /* 0x0000000000a77202 */ /* 0x000fe20000000f00 */
[----:B------:R-:W-:-:S07]  /*1f200*/  IMAD.MOV.U32 R166, RZ, RZ, R2 ;  /* 0x000000ffffa67224 */ /* 0x000fce00078e0002 */
.L_x_3959:
[----:B------:R-:W-:Y:S04]  /*1f210*/  DEPBAR.LE SB0, 0x0 ;  /* 0x000080000000791a */ /* 0x000fe80000000000 */
[----:B------:R-:W-:Y:S05]  /*1f220*/  WARPSYNC.ALL ;  /* 0x0000000000007948 */ /* 0x000fea0003800000 */
[----:B------:R-:W-:Y:S01]  /*1f230*/  BAR.SYNC.DEFER_BLOCKING 0x0 ;  /* 0x0000000000007b1d */ /* 0x000fe20000010000 */
[----:B------:R-:W-:Y:S01]  /*1f240*/  ISETP.NE.U32.AND P0, PT, R242, RZ, PT ;  /* 0x000000fff200720c */ /* 0x000fe20003f05070 */
[----:B------:R-:W-:Y:S03]  /*1f250*/  VIADD R244, R244, 0xffffffff ;  /* 0xfffffffff4f47836 */ /* 0x000fe60000000000 */
[----:B------:R-:W-:Y:S03]  /*1f260*/  ISETP.NE.AND.EX P0, PT, R243, RZ, PT, P0 ;  /* 0x000000fff300720c */ /* 0x000fe60003f05300 */
[----:B------:R-:W1:Y:S01]  /*1f270*/  LDC.64 R2, c[0x0][0x208] ;  /* 0x00008200ff027b82 */ /* 0x000e620000000a00 */
[----:B------:R-:W-:Y:S09]  /*1f280*/  BSSY B0, `(.L_x_3951) ;  /* 0x000004e000007945 */ /* 0x000ff20003800000 */
[----:B------:R-:W-:Y:S05]  /*1f290*/  @!P0 BRA `(.L_x_3952) ;  /* 0x0000000400188947 */ /* 0x000fea0003800000 */
[----:B------:R-:W-:Y:S01]  /*1f2a0*/  IMAD.SHL.U32 R0, R244, 0x100, RZ ;  /* 0x00000100f4007824 */ /* 0x000fe200078e00ff */
[----:B-1----:R-:W-:Y:S02]  /*1f2b0*/  R2UR UR4, R2 ;  /* 0x00000000020472ca */ /* 0x002fe400000e0000 */
        /* <DEDUP_REMOVED lines=8> */
[----:B------:R-:W2:Y:S01]  /*1f340*/  LD.E R10, desc[UR4][R164.64+0x170] ;  /* 0x00017004a40a7980 */ /* 0x000ea2000c101900 */
        /* <DEDUP_REMOVED lines=59> */
.L_x_3952:
[----:B-1----:R-:W-:Y:S02]  /*1f700*/  R2UR UR4, R2 ;  /* 0x00000000020472ca */ /* 0x002fe400000e0000 */
[----:B------:R-:W-:Y:S11]  /*1f710*/  R2UR UR5, R3 ;  /* 0x00000000030572ca */ /* 0x000ff600000e0000 */
[----:B------:R-:W-:Y:S02]  /*1f720*/  @!UPT UIADD3 URZ, URZ, URZ, URZ ;  /* 0x0000003f3f3ff290 */ /* 0x000fe4000fffe03f */
[----:B------:R-:W2:Y:S02]  /*1f730*/  LD.E R10, desc[UR4][R164.64+0x40] ;  /* 0x00004004a40a7980 */ /* 0x000ea4000c101900 */
[----:B--2---:R-:W-:Y:S05]  /*1f740*/  IMAD.U32 R10, R10, -0x100, RZ ;  /* 0xffffff000a0a7824 */ /* 0x004fea00078e00ff */
[----:B------:R-:W-:Y:S02]  /*1f750*/  SHF.R.S32.HI R4, RZ, 0x1f, R10 ;  /* 0x0000001fff047819 */ /* 0x000fe4000001140a */
.L_x_3953:
[----:B------:R-:W-:Y:S05]  /*1f760*/  BSYNC B0 ;  /* 0x0000000000007941 */ /* 0x000fea0003800000 */
.L_x_3951:
[----:B------:R-:W-:Y:S01]  /*1f770*/  LEA R235, P0, R10, R235, 0x1 ;  /* 0x000000eb0aeb7211 */ /* 0x000fe200078008ff */
[----:B------:R-:W-:Y:S01]  /*1f780*/  IMAD R172, R225, 0x2, R230 ;  /* 0x00000002e1ac7824 */ /* 0x000fe200078e02e6 */
[----:B------:R-:W-:Y:S01]  /*1f790*/  R2UR UR10, R2 ;  /* 0x00000000020a72ca */ /* 0x000fe200000e0000 */
[----:B------:R-:W-:Y:S01]  /*1f7a0*/  BSSY B1, `(.L_x_3954) ;  /* 0x000019d000017945 */ /* 0x000fe20003800000 */
        /* <DEDUP_REMOVED lines=56> */
[--C-:B------:R-:W-:Y:S01]  /*1fb30*/  IMAD.X R7, R9, 0x1, R245.reuse, P0 ;  /* 0x0000000109077824 */ /* 0x100fe200000e06f5 */
[----:B---3--:R-:W-:Y:S04]  /*1fb40*/  IADD3 R4, P0, R6, R246, RZ ;  /* 0x000000f606047210 */ /* 0x008fe80007f1e0ff */
[----:B------:R-:W-:Y:S01]  /*1fb50*/  LDGSTS.E.BYPASS.LTC128B.128 [R241+0x11000], desc[UR10][R6.64] ;  /* 0x1100000006f17fae */ /* 0x000fe2000b901d4a */
[----:B------:R-:W-:Y:S01]  /*1fb60*/  IMAD.X R5, R7, 0x1, R245, P0 ;  /* 0x0000000107057824 */ /* 0x000fe200000e06f5 */
[----:B------:R-:W-:Y:S04]  /*1fb70*/  ISETP.GT.AND P0, PT, R244, R231, PT ;  /* 0x000000e7f400720c */ /* 0x000fe80003f04270 */
        /* <DEDUP_REMOVED lines=34> */
[C---:B---3--:R-:W-:Y:S01]  /*1fda0*/  HMMA.16816.F32.BF16 R36, R128.reuse, R40, RZ ;  /* 0x000000288024723c */ /* 0x048fe200000418ff */
[----:B------:R-:W3:Y:S05]  /*1fdb0*/  LDSM.16.M88.4 R200, [R223+0x5000] ;  /* 0x00500000dfc8783b */ /* 0x000eea0000000200 */
[C---:B------:R-:W-:Y:S06]  /*1fdc0*/  HMMA.16816.F32.BF16 R40, R128.reuse, R42, RZ ;  /* 0x0000002a8028723c */ /* 0x040fec00000418ff */
        /* <DEDUP_REMOVED lines=47> */
[C---:B----4-:R-:W-:Y:S06]  /*200c0*/  HMMA.16816.F32.BF16 R68, R172.reuse, R176, R68 ;  /* 0x000000b0ac44723c */ /* 0x050fec0000041844 */
[C---:B------:R-:W-:Y:S05]  /*200d0*/  HMMA.16816.F32.BF16 R72, R172.reuse, R178, R72 ;  /* 0x000000b2ac48723c */ /* 0x040fea0000041848 */
[----:B------:R-:W-:Y:S01]  /*200e0*/  IMAD R176, R224, 0x2, R230 ;  /* 0x00000002e0b07824 */ /* 0x000fe200078e02e6 */
[C---:B-----5:R-:W-:Y:S05]  /*200f0*/  HMMA.16816.F32.BF16 R76, R172.reuse, R180, R76 ;  /* 0x000000b4ac4c723c */ /* 0x060fea000004184c */
[----:B------:R-:W-:Y:S01]  /*20100*/  LDSM.16.M88.4 R176, [R176] ;  /* 0x00000000b0b0783b */ /* 0x000fe20000000200 */
[C---:B------:R-:W-:Y:S03]  /*20110*/  HMMA.16816.F32.BF16 R80, R172.reuse, R182, R80 ;  /* 0x000000b6ac50723c */ /* 0x040fe60000041850 */
[----:B------:R-:W4:Y:S03]  /*20120*/  LDSM.16.M88.4 R180, [R228] ;  /* 0x00000000e4b4783b */ /* 0x000f260000000200 */
[C---:B------:R-:W-:Y:S06]  /*20130*/  HMMA.16816.F32.BF16 R84, R172.reuse, R184, R84 ;  /* 0x000000b8ac54723c */ /* 0x040fec0000041854 */
[C---:B------:R-:W-:Y:S01]  /*20140*/  HMMA.16816.F32.BF16 R88, R172.reuse, R186, R88 ;  /* 0x000000baac58723c */ /* 0x040fe20000041858 */
[----:B------:R-:W5:Y:S05]  /*20150*/  LDSM.16.M88.4 R184, [R219] ;  /* 0x00000000dbb8783b */ /* 0x000f6a0000000200 */
        /* <DEDUP_REMOVED lines=12> */
[C---:B--2---:R-:W-:Y:S06]  /*20220*/  HMMA.16816.F32.BF16 R124, R172.reuse, R168, R124 ;  /* 0x000000a8ac7c723c */ /* 0x044fec000004187c */
[----:B------:R-:W-:Y:S01]  /*20230*/  HMMA.16816.F32.BF16 R128, R172, R170, R128 ;  /* 0x000000aaac80723c */ /* 0x000fe20000041880 */
[----:B------:R-:W2:Y:S04]  /*20240*/  LDSM.16.M88.4 R168, [R214] ;  /* 0x00000000d6a8783b */ /* 0x000ea80000000200 */
[----:B------:R-:W2:Y:S01]  /*20250*/  LDSM.16.M88.4 R172, [R213] ;  /* 0x00000000d5ac783b */ /* 0x000ea20000000200 */
        /* <DEDUP_REMOVED lines=19> */
[C---:B------:R-:W-:Y:S01]  /*20390*/  HMMA.16816.F32.BF16 R56, R176.reuse, R170, R56 ;  /* 0x000000aab038723c */ /* 0x040fe20000041838 */
[----:B------:R-:W2:Y:S05]  /*203a0*/  LDSM.16.M88.4 R168, [R206] ;  /* 0x00000000cea8783b */ /* 0x000eaa0000000200 */
[C---:B------:R-:W-:Y:S06]  /*203b0*/  HMMA.16816.F32.BF16 R60, R176.reuse, R172, R60 ;  /* 0x000000acb03c723c */ /* 0x040fec000004183c */
[C---:B------:R-:W-:Y:S01]  /*203c0*/  HMMA.16816.F32.BF16 R64, R176.reuse, R174, R64 ;  /* 0x000000aeb040723c */ /* 0x040fe20000041840 */
[----:B------:R-:W2:Y:S05]  /*203d0*/  LDSM.16.M88.4 R172, [R205] ;  /* 0x00000000cdac783b */ /* 0x000eaa0000000200 */
[C---:B----4-:R-:W-:Y:S06]  /*203e0*/  HMMA.16816.F32.BF16 R68, R176.reuse, R180, R68 ;  /* 0x000000b4b044723c */ /* 0x050fec0000041844 */
[C---:B------:R-:W-:Y:S01]  /*203f0*/  HMMA.16816.F32.BF16 R72, R176.reuse, R182, R72 ;  /* 0x000000b6b048723c */ /* 0x040fe20000041848 */
[----:B------:R-:W-:Y:S05]  /*20400*/  LDSM.16.M88.4 R180, [R227] ;  /* 0x00000000e3b4783b */ /* 0x000fea0000000200 */
[C---:B-----5:R-:W-:Y:S06]  /*20410*/  HMMA.16816.F32.BF16 R76, R176.reuse, R184, R76 ;  /* 0x000000b8b04c723c */ /* 0x060fec000004184c */
[C---:B------:R-:W-:Y:S01]  /*20420*/  HMMA.16816.F32.BF16 R80, R176.reuse, R186, R80 ;  /* 0x000000bab050723c */ /* 0x040fe20000041850 */
[----:B------:R-:W-:Y:S05]  /*20430*/  LDSM.16.M88.4 R184, [R204+0x800] ;  /* 0x00080000ccb8783b */ /* 0x000fea0000000200 */
[C---:B-1----:R-:W-:Y:S06]  /*20440*/  HMMA.16816.F32.BF16 R84, R176.reuse, R188, R84 ;  /* 0x000000bcb054723c */ /* 0x042fec0000041854 */
        /* <DEDUP_REMOVED lines=11> */
[C---:B--2---:R-:W-:Y:S06]  /*20500*/  HMMA.16816.F32.BF16 R116, R176.reuse, R168, R116 ;  /* 0x000000a8b074723c */ /* 0x044fec0000041874 */
[C---:B------:R-:W-:Y:S01]  /*20510*/  HMMA.16816.F32.BF16 R120, R176.reuse, R170, R120 ;  /* 0x000000aab078723c */ /* 0x040fe20000041878 */
[----:B------:R-:W1:Y:S05]  /*20520*/  LDSM.16.M88.4 R168, [R204] ;  /* 0x00000000cca8783b */ /* 0x000e6a0000000200 */
[C---:B------:R-:W-:Y:S06]  /*20530*/  HMMA.16816.F32.BF16 R124, R176.reuse, R172, R124 ;  /* 0x000000acb07c723c */ /* 0x040fec000004187c */
[----:B------:R-:W-:Y:S01]  /*20540*/  HMMA.16816.F32.BF16 R128, R176, R174, R128 ;  /* 0x000000aeb080723c */ /* 0x000fe20000041880 */
[----:B------:R-:W2:Y:S04]  /*20550*/  LDSM.16.M88.4 R172, [R204+0x3000] ;  /* 0x00300000ccac783b */ /* 0x000ea80000000200 */
[----:B------:R-:W3:Y:S01]  /*20560*/  LDSM.16.M88.4 R176, [R204+0x3800] ;  /* 0x00380000ccb0783b */ /* 0x000ee20000000200 */
        /* <DEDUP_REMOVED lines=62> */
[----:B------:R-:W-:Y:S11]  /*20950*/  R2UR UR11, R3 ;  /* 0x00000000030b72ca */ /* 0x000ff600000e0000 */
[----:B------:R-:W-:Y:S02]  /*20960*/  @!UPT UIADD3 URZ, URZ, URZ, URZ ;  /* 0x0000003f3f3ff290 */ /* 0x000fe4000fffe03f */
[----:B------:R-:W3:Y:S01]  /*20970*/  LD.E.64 R178, desc[UR10][R164.64+0x20] ;  /* 0x0000200aa4b27980 */ /* 0x000ee2000c101b00 */
[-C--:B--2---:R-:W-:Y:S02]  /*20980*/  IABS R171, R175.reuse ;  /* 0x000000af00ab7213 */ /* 0x084fe40000000000 */
        /* <DEDUP_REMOVED lines=27> */
[----:B------:R-:W-:Y:S02]  /*20b40*/  LOP3.LUT R0, RZ, R175, RZ, 0x33, !PT ;  /* 0x000000afff007212 */ /* 0x000fe400078e33ff */
[C---:B------:R-:W-:Y:S05]  /*20b50*/  ISETP.NE.AND P2, PT, R175.reuse, RZ, PT ;  /* 0x000000ffaf00720c */ /* 0x040fea0003f45270 */
[----:B------:R-:W-:Y:S02]  /*20b60*/  @P3 VIADD R172, R172, 0x1 ;  /* 0x00000001acac3836 */ /* 0x000fe40000000000 */
[----:B------:R-:W-:Y:S02]  /*20b70*/  @P4 VIADD R174, R174, 0x1 ;  /* 0x00000001aeae4836 */ /* 0x000fe40000000000 */
[----:B------:R-:W-:Y:S02]  /*20b80*/  @!P0 IMAD.MOV R172, RZ, RZ, -R172 ;  /* 0x000000ffffac8224 */ /* 0x000fe400078e0aac */
[----:B------:R-:W-:Y:S03]  /*20b90*/  @!P1 IMAD.MOV R174, RZ, RZ, -R174 ;  /* 0x000000ffffae9224 */ /* 0x000fe600078e0aae */
[C---:B------:R-:W-:Y:S02]  /*20ba0*/  SEL R172, R0.reuse, R172, !P2 ;  /* 0x000000ac00ac7207 */ /* 0x040fe40005000000 */
[----:B------:R-:W-:Y:S02]  /*20bb0*/  SEL R174, R0, R174, !P2 ;  /* 0x000000ae00ae7207 */ /* 0x000fe40005000000 */
[-C--:B------:R-:W-:Y:S02]  /*20bc0*/  LEA R170, P1, R172, R242.reuse, 0x2 ;  /* 0x000000f2acaa7211 */ /* 0x080fe400078210ff */
[----:B------:R-:W-:Y:S02]  /*20bd0*/  LEA R168, P0, R174, R242, 0x2 ;  /* 0x000000f2aea87211 */ /* 0x000fe400078010ff */
[-C--:B------:R-:W-:Y:S02]  /*20be0*/  LEA.HI.X.SX32 R171, R172, R243.reuse, 0x2, P1 ;  /* 0x000000f3acab7211 */ /* 0x080fe400008f16ff */
[C---:B------:R-:W-:Y:S02]  /*20bf0*/  LEA.HI.X.SX32 R169, R174.reuse, R243, 0x2, P0 ;  /* 0x000000f3aea97211 */ /* 0x040fe400000f16ff */
[----:B------:R-:W-:Y:S01]  /*20c00*/  IADD3 R172, R174, -R172, RZ ;  /* 0x800000acaeac7210 */ /* 0x000fe20007ffe0ff */
[----:B------:R1:W4:Y:S04]  /*20c10*/  LD.E R0, desc[UR12][R170.64] ;  /* 0x0000000caa007980 */ /* 0x000328000c101900 */
[----:B------:R-:W-:Y:S01]  /*20c20*/  IMAD R175, R175, R172, -0x100 ;  /* 0xffffff00afaf7424 */ /* 0x000fe200078e02ac */
[----:B------:R2:W4:Y:S04]  /*20c30*/  LD.E R168, desc[UR14][R168.64] ;  /* 0x0000000ea8a87980 */ /* 0x000528000c101900 */
[----:B-1----:R-:W-:Y:S01]  /*20c40*/  SHF.R.S32.HI R170, RZ, 0x1f, R175 ;  /* 0x0000001fffaa7819 */ /* 0x002fe200000114af */
[-C--:B--2---:R-:W-:Y:S02]  /*20c50*/  IMAD R169, R177, R175.reuse, RZ ;  /* 0x000000afb1a97224 */ /* 0x084fe400078e02ff */
[C---:B------:R-:W-:Y:S04]  /*20c60*/  IMAD.WIDE.U32 R172, R176.reuse, R175, RZ ;  /* 0x000000afb0ac7225 */ /* 0x040fe800078e00ff */
[----:B------:R-:W-:Y:S04]  /*20c70*/  IMAD R169, R176, R170, R169 ;  /* 0x000000aab0a97224 */ /* 0x000fe800078e02a9 */
[----:B------:R-:W-:Y:S02]  /*20c80*/  IMAD.IADD R173, R173, 0x1, R169 ;  /* 0x00000001adad7824 */ /* 0x000fe400078e02a9 */
[----:B----4-:R-:W-:Y:S04]  /*20c90*/  IMAD.IADD R0, R0, 0x1, -R168 ;  /* 0x0000000100007824 */ /* 0x010fe800078e0aa8 */
[----:B---3--:R-:W-:Y:S01]  /*20ca0*/  IMAD R168, R179, R0, RZ ;  /* 0x00000000b3a87224 */ /* 0x008fe200078e02ff */
[----:B------:R-:W-:Y:S01]  /*20cb0*/  SHF.R.S32.HI R169, RZ, 0x1f, R0 ;  /* 0x0000001fffa97819 */ /* 0x000fe20000011400 */
[----:B------:R-:W-:Y:S04]  /*20cc0*/  IMAD.WIDE.U32 R172, R0, R178, R172 ;  /* 0x000000b200ac7225 */ /* 0x000fe800078e00ac */
[----:B------:R-:W-:Y:S04]  /*20cd0*/  IMAD R168, R178, R169, R168 ;  /* 0x000000a9b2a87224 */ /* 0x000fe800078e02a8 */
[----:B------:R-:W-:Y:S01]  /*20ce0*/  IMAD.IADD R168, R173, 0x1, R168 ;  /* 0x00000001ada87824 */ /* 0x000fe200078e02a8 */
[----:B------:R-:W-:Y:S05]  /*20cf0*/  BRA `(.L_x_3958) ;  /* 0x0000000000187947 */ /* 0x000fea0003800000 */
.L_x_3957:
[----:B------:R-:W-:Y:S02]  /*20d00*/  R2UR UR4, R2 ;  /* 0x00000000020472ca */ /* 0x000fe400000e0000 */
[----:B------:R-:W-:Y:S11]  /*20d10*/  R2UR UR5, R3 ;  /* 0x00000000030572ca */ /* 0x000ff600000e0000 */
[----:B------:R-:W-:Y:S02]  /*20d20*/  @!UPT UIADD3 URZ, URZ, URZ, URZ ;  /* 0x0000003f3f3ff290 */ /* 0x000fe4000fffe03f */
[----:B------:R-:W2:Y:S02]  /*20d30*/  LD.E R172, desc[UR4][R164.64+0x38] ;  /* 0x00003804a4ac7980 */ /* 0x000ea4000c101900 */
[----:B--2---:R-:W-:Y:S05]  /*20d40*/  IMAD.U32 R172, R172, -0x100, RZ ;  /* 0xffffff00acac7824 */ /* 0x004fea00078e00ff */
[----:B------:R-:W-:Y:S02]  /*20d50*/  SHF.R.S32.HI R168, RZ, 0x1f, R172 ;  /* 0x0000001fffa87819 */ /* 0x000fe400000114ac */
.L_x_3958:
[----:B------:R-:W-:Y:S05]  /*20d60*/  BSYNC B0 ;  /* 0x0000000000007941 */ /* 0x000fea0003800000 */
.L_x_3956:
[----:B------:R-:W-:Y:S02]  /*20d70*/  LEA R233, P0, R172, R233, 0x1 ;  /* 0x000000e9ace97211 */ /* 0x000fe400078008ff */
[----:B------:R-:W-:Y:S02]  /*20d80*/  R2UR UR10, R2 ;  /* 0x00000000020a72ca */ /* 0x000fe400000e0000 */
[C---:B------:R-:W-:Y:S02]  /*20d90*/  R2UR UR11, R3.reuse ;  /* 0x00000000030b72ca */ /* 0x040fe400000e0000 */
[----:B------:R-:W-:Y:S01]  /*20da0*/  LEA.HI.X R232, R172, R232, R168, 0x1, P0 ;  /* 0x000000e8ace87211 */ /* 0x000fe200000f0ca8 */
[----:B------:R-:W-:Y:S01]  /*20db0*/  IMAD.MOV.U32 R172, RZ, RZ, R233 ;  /* 0x000000ffffac7224 */ /* 0x000fe200078e00e9 */
        /* <DEDUP_REMOVED lines=59> */
.L_x_3955:
[----:B------:R-:W-:Y:S05]  /*21170*/  BSYNC B1 ;  /* 0x0000000000017941 */ /* 0x000fea0003800000 */
.L_x_3954:
[----:B------:R-:W-:Y:S02]  /*21180*/  FMNMX.FTZ R0, R6, R167, !PT ;  /* 0x000000a706007209 */ /* 0x000fe40007810000 */
[----:B----4-:R-:W-:Y:S02]  /*21190*/  FMNMX.FTZ R168, R4, R166, !PT ;  /* 0x000000a604a87209 */ /* 0x010fe40007810000 */
[----:B------:R-:W-:Y:S02]  /*211a0*/  R2UR UR4, R2 ;  /* 0x00000000020472ca */ /* 0x000fe400000e0000 */
[----:B------:R-:W-:Y:S02]  /*211b0*/  R2UR UR5, R3 ;  /* 0x00000000030572ca */ /* 0x000fe400000e0000 */
[----:B------:R-:W-:Y:S02]  /*211c0*/  FMNMX.FTZ R0, R7, R0, !PT ;  /* 0x0000000007007209 */ /* 0x000fe40007810000 */
[----:B------:R-:W-:Y:S02]  /*211d0*/  FMNMX.FTZ R168, R5, R168, !PT ;  /* 0x000000a805a87209 */ /* 0x000fe40007810000 */
[----:B------:R-:W-:Y:S02]  /*211e0*/  FMNMX.FTZ R0, R10, R0, !PT ;  /* 0x000000000a007209 */ /* 0x000fe40007810000 */
[----:B------:R-:W-:Y:S02]  /*211f0*/  FMNMX.FTZ R168, R8, R168, !PT ;  /* 0x000000a808a87209 */ /* 0x000fe40007810000 */
[----:B------:R-:W-:Y:S02]  /*21200*/  FMNMX.FTZ R0, R11, R0, !PT ;  /* 0x000000000b007209 */ /* 0x000fe40007810000 */
[----:B------:R-:W-:Y:S01]  /*21210*/  FMNMX.FTZ R168, R9, R168, !PT ;  /* 0x000000a809a87209 */ /* 0x000fe20007810000 */
[----:B------:R-:W2:Y:S01]  /*21220*/  LD.E R3, desc[UR4][R164.64+0xdc] ;  /* 0x0000dc04a4037980 */ /* 0x000ea2000c101900 */
        /* <DEDUP_REMOVED lines=131> */
[C---:B------:R-:W-:Y:S02]  /*21a60*/  FMUL.FTZ R170, R3.reuse, R2 ;  /* 0x0000000203aa7220 */ /* 0x040fe40000410000 */
[C---:B------:R-:W-:Y:S01]  /*21a70*/  FMUL.FTZ R167, R3.reuse, R167 ;  /* 0x000000a703a77220 */ /* 0x040fe20000410000 */
[----:B------:R-:W-:Y:S02]  /*21a80*/  FADD.FTZ R166, -R2, R166 ;  /* 0x000000a602a67221 */ /* 0x000fe40000010100 */
[----:B------:R-:W-:Y:S02]  /*21a90*/  FSEL R170, R170, RZ, P0 ;  /* 0x000000ffaaaa7208 */ /* 0x000fe40000000000 */
[----:B------:R-:W-:Y:S01]  /*21aa0*/  FMUL.FTZ R166, R3, R166 ;  /* 0x000000a603a67220 */ /* 0x000fe20000410000 */
[----:B------:R-:W1:Y:S01]  /*21ab0*/  MUFU.EX2 R167, R167 ;  /* 0x000000a700a77308 */ /* 0x000e620000000800 */
[----:B------:R-:W-:Y:S01]  /*21ac0*/  FSETP.NEU.FTZ.AND P0, PT, R0, -INF , PT ;  /* 0xff8000000000780b */ /* 0x000fe20003f1d000 */
[-CC-:B------:R-:W-:Y:S01]  /*21ad0*/  FFMA.FTZ R189, R12, R3.reuse, -R170.reuse ;  /* 0x000000030cbd7223 */ /* 0x180fe200000108aa */
[-CC-:B------:R-:W-:Y:S01]  /*21ae0*/  FFMA.FTZ R186, R13, R3.reuse, -R170.reuse ;  /* 0x000000030dba7223 */ /* 0x180fe200000108aa */
[-CC-:B------:R-:W-:Y:S01]  /*21af0*/  FFMA.FTZ R178, R24, R3.reuse, -R170.reuse ;  /* 0x0000000318b27223 */ /* 0x180fe200000108aa */
[-CC-:B------:R-:W-:Y:S01]  /*21b00*/  FFMA.FTZ R175, R25, R3.reuse, -R170.reuse ;  /* 0x0000000319af7223 */ /* 0x180fe200000108aa */
[-CC-:B------:R-:W-:Y:S04]  /*21b10*/  FFMA.FTZ R172, R28, R3.reuse, -R170.reuse ;  /* 0x000000031cac7223 */ /* 0x180fe800000108aa */
[----:B------:R-:W2:Y:S01]  /*21b20*/  MUFU.EX2 R166, R166 ;  /* 0x000000a600a67308 */ /* 0x000ea20000000800 */
[-CC-:B------:R-:W-:Y:S01]  /*21b30*/  FFMA.FTZ R171, R29, R3.reuse, -R170.reuse ;  /* 0x000000031dab7223 */ /* 0x180fe200000108aa */
[----:B------:R-:W-:Y:S01]  /*21b40*/  FSEL R168, R168, RZ, P0 ;  /* 0x000000ffa8a87208 */ /* 0x000fe20000000000 */
[-CC-:B------:R-:W-:Y:S01]  /*21b50*/  FFMA.FTZ R181, R20, R3.reuse, -R170.reuse ;  /* 0x0000000314b57223 */ /* 0x180fe200000108aa */
[-CC-:B------:R-:W-:Y:S01]  /*21b60*/  FFMA.FTZ R176, R21, R3.reuse, -R170.reuse ;  /* 0x0000000315b07223 */ /* 0x180fe200000108aa */
[-CC-:B------:R-:W-:Y:S01]  /*21b70*/  FFMA.FTZ R33, R33, R3.reuse, -R170.reuse ;  /* 0x0000000321217223 */ /* 0x180fe200000108aa */
[-C--:B------:R-:W-:Y:S01]  /*21b80*/  FFMA.FTZ R169, R32, R3.reuse, -R170 ;  /* 0x0000000320a97223 */ /* 0x080fe200000108aa */
[-CC-:B------:R-:W-:Y:S03]  /*21b90*/  FFMA.FTZ R192, R14, R3.reuse, -R168.reuse ;  /* 0x000000030ec07223 */ /* 0x180fe600000108a8 */
[----:B------:R-:W-:Y:S01]  /*21ba0*/  MUFU.EX2 R189, R189 ;  /* 0x000000bd00bd7308 */ /* 0x000fe20000000800 */
[-CC-:B------:R-:W-:Y:S01]  /*21bb0*/  FFMA.FTZ R188, R15, R3.reuse, -R168.reuse ;  /* 0x000000030fbc7223 */ /* 0x180fe200000108a8 */
[-CC-:B------:R-:W-:Y:S01]  /*21bc0*/  FFMA.FTZ R179, R26, R3.reuse, -R168.reuse ;  /* 0x000000031ab37223 */ /* 0x180fe200000108a8 */
[----:B------:R-:W3:Y:S01]  /*21bd0*/  LDSM.16.MT88.4 R12, [R226+0xa000] ;  /* 0x00a00000e20c783b */ /* 0x000ee20000004200 */
[-CC-:B------:R-:W-:Y:S01]  /*21be0*/  FFMA.FTZ R177, R27, R3.reuse, -R168.reuse ;  /* 0x000000031bb17223 */ /* 0x180fe200000108a8 */
[-CC-:B------:R-:W-:Y:S01]  /*21bf0*/  FFMA.FTZ R173, R30, R3.reuse, -R168.reuse ;  /* 0x000000031ead7223 */ /* 0x180fe200000108a8 */
[-CC-:B------:R-:W-:Y:S01]  /*21c00*/  FFMA.FTZ R174, R31, R3.reuse, -R168.reuse ;  /* 0x000000031fae7223 */ /* 0x180fe200000108a8 */
[--C-:B------:R-:W-:Y:S03]  /*21c10*/  FFMA.FTZ R183, R22, R3, -R168.reuse ;  /* 0x0000000316b77223 */ /* 0x100fe600000108a8 */
[----:B------:R-:W4:Y:S01]  /*21c20*/  MUFU.EX2 R186, R186 ;  /* 0x000000ba00ba7308 */ /* 0x000f220000000800 */
[----:B-1----:R-:W-:Y:S01]  /*21c30*/  FMUL.FTZ R22, R167, R146 ;  /* 0x00000092a7167220 */ /* 0x002fe20000410000 */
[C---:B--2---:R-:W-:Y:S01]  /*21c40*/  FMUL.FTZ R20, R166.reuse, R144 ;  /* 0x00000090a6147220 */ /* 0x044fe20000410000 */
[----:B------:R-:W1:Y:S01]  /*21c50*/  LDSM.16.MT88.4 R24, [R222+0xa000] ;  /* 0x00a00000de18783b */ /* 0x000e620000004200 */
[C---:B------:R-:W-:Y:S01]  /*21c60*/  FMUL.FTZ R21, R166.reuse, R145 ;  /* 0x00000091a6157220 */ /* 0x040fe20000410000 */
[----:B------:R-:W-:Y:S01]  /*21c70*/  FMUL.FTZ R32, R166, R132 ;  /* 0x00000084a6207220 */ /* 0x000fe20000410000 */
[--C-:B------:R-:W-:Y:S01]  /*21c80*/  FFMA.FTZ R180, R23, R3, -R168.reuse ;  /* 0x0000000317b47223 */ /* 0x100fe200000108a8 */
[----:B------:R-:W-:Y:S03]  /*21c90*/  FMUL.FTZ R23, R167, R147 ;  /* 0x00000093a7177220 */ /* 0x000fe60000410000 */
[----:B------:R-:W-:Y:S01]  /*21ca0*/  MUFU.EX2 R192, R192 ;  /* 0x000000c000c07308 */ /* 0x000fe20000000800 */
[-C--:B------:R-:W-:Y:S01]  /*21cb0*/  FFMA.FTZ R35, R35, R3.reuse, -R168 ;  /* 0x0000000323237223 */ /* 0x080fe200000108a8 */
[-CC-:B------:R-:W-:Y:S01]  /*21cc0*/  FFMA.FTZ R185, R16, R3.reuse, -R170.reuse ;  /* 0x0000000310b97223 */ /* 0x180fe200000108aa */
[----:B------:R-:W2:Y:S01]  /*21cd0*/  LDSM.16.MT88.4 R28, [R221+0xa000] ;  /* 0x00a00000dd1c783b */ /* 0x000ea20000004200 */
[----:B------:R-:W-:Y:S01]  /*21ce0*/  FMUL.FTZ R16, R166, R148 ;  /* 0x00000094a6107220 */ /* 0x000fe20000410000 */
[-C--:B------:R-:W-:Y:S01]  /*21cf0*/  FFMA.FTZ R182, R17, R3.reuse, -R170 ;  /* 0x0000000311b67223 */ /* 0x080fe200000108aa */
[-CC-:B------:R-:W-:Y:S01]  /*21d00*/  FFMA.FTZ R187, R18, R3.reuse, -R168.reuse ;  /* 0x0000000312bb7223 */ /* 0x180fe200000108a8 */
[-C--:B------:R-:W-:Y:S03]  /*21d10*/  FFMA.FTZ R184, R19, R3.reuse, -R168 ;  /* 0x0000000313b87223 */ /* 0x080fe600000108a8 */
[----:B------:R5:W-:Y:S01]  /*21d20*/  MUFU.EX2 R148, R35 ;  /* 0x0000002300947308 */ /* 0x000be20000000800 */
[C---:B------:R-:W-:Y:S01]  /*21d30*/  FMUL.FTZ R18, R167.reuse, R150 ;  /* 0x00000096a7127220 */ /* 0x040fe20000410000 */
[--C-:B------:R-:W-:Y:S01]  /*21d40*/  FFMA.FTZ R150, R36, R3, -R170.reuse ;  /* 0x0000000324967223 */ /* 0x100fe200000108aa */
[----:B------:R-:W-:Y:S01]  /*21d50*/  LDSM.16.MT88.4 R144, [R226+0xa800] ;  /* 0x00a80000e290783b */ /* 0x000fe20000004200 */
[----:B----4-:R-:W-:Y:S01]  /*21d60*/  F2FP.BF16.F32.PACK_AB R36, R186, R189 ;  /* 0x000000bdba24723e */ /* 0x010fe200000010ff */
[----:B------:R-:W-:Y:S01]  /*21d70*/  FMUL.FTZ R19, R167, R151 ;  /* 0x00000097a7137220 */ /* 0x000fe20000410000 */
[--C-:B------:R-:W-:Y:S01]  /*21d80*/  FFMA.FTZ R151, R40, R3, -R170.reuse ;  /* 0x0000000328977223 */ /* 0x100fe200000108aa */
[----:B------:R-:W-:Y:S03]  /*21d90*/  FMUL.FTZ R17, R166, R149 ;  /* 0x00000095a6117220 */ /* 0x000fe60000410000 */
[----:B------:R-:W4:Y:S01]  /*21da0*/  MUFU.EX2 R188, R188 ;  /* 0x000000bc00bc7308 */ /* 0x000f220000000800 */
[-CC-:B------:R-:W-:Y:S01]  /*21db0*/  FFMA.FTZ R149, R37, R3.reuse, -R170.reuse ;  /* 0x0000000325957223 */ /* 0x180fe200000108aa */
[-CC-:B------:R-:W-:Y:S01]  /*21dc0*/  FFMA.FTZ R60, R60, R3.reuse, -R170.reuse ;  /* 0x000000033c3c7223 */ /* 0x180fe200000108aa */
[-CC-:B------:R-:W-:Y:S01]  /*21dd0*/  FFMA.FTZ R61, R61, R3.reuse, -R170.reuse ;  /* 0x000000033d3d7223 */ /* 0x180fe200000108aa */
[-C--:B------:R-:W-:Y:S01]  /*21de0*/  FFMA.FTZ R64, R64, R3.reuse, -R170 ;  /* 0x0000000340407223 */ /* 0x080fe200000108aa */
[-C--:B------:R-:W-:Y:S01]  /*21df0*/  FFMA.FTZ R71, R71, R3.reuse, -R168 ;  /* 0x0000000347477223 */ /* 0x080fe200000108a8 */
[--C-:B------:R-:W-:Y:S01]  /*21e00*/  FFMA.FTZ R197, R4, R3, -R170.reuse ;  /* 0x0000000304c57223 */ /* 0x100fe200000108aa */
[C---:B------:R-:W-:Y:S03]  /*21e10*/  FMUL.FTZ R4, R166.reuse, R160 ;  /* 0x000000a0a6047220 */ /* 0x040fe60000410000 */
[----:B------:R-:W-:Y:S01]  /*21e20*/  MUFU.EX2 R185, R185 ;  /* 0x000000b900b97308 */ /* 0x000fe20000000800 */
[----:B-----5:R-:W-:Y:S01]  /*21e30*/  FMUL.FTZ R35, R167, R135 ;  /* 0x00000087a7237220 */ /* 0x020fe20000410000 */
[----:B------:R-:W-:Y:S01]  /*21e40*/  FFMA.FTZ R195, R5, R3, -R170 ;  /* 0x0000000305c37223 */ /* 0x000fe200000108aa */
[----:B------:R-:W-:Y:S01]  /*21e50*/  FMUL.FTZ R5, R166, R161 ;  /* 0x000000a1a6057220 */ /* 0x000fe20000410000 */
[-CC-:B------:R-:W-:Y:S01]  /*21e60*/  FFMA.FTZ R198, R6, R3.reuse, -R168.reuse ;  /* 0x0000000306c67223 */ /* 0x180fe200000108a8 */
[----:B------:R-:W-:Y:S01]  /*21e70*/  FMUL.FTZ R6, R167, R162 ;  /* 0x000000a2a7067220 */ /* 0x000fe20000410000 */
[----:B------:R-:W-:Y:S01]  /*21e80*/  FFMA.FTZ R196, R7, R3, -R168 ;  /* 0x0000000307c47223 */ /* 0x000fe200000108a8 */
[----:B------:R-:W-:Y:S03]  /*21e90*/  FMUL.FTZ R7, R167, R163 ;  /* 0x000000a3a7077220 */ /* 0x000fe60000410000 */
[----:B------:R-:W-:Y:S01]  /*21ea0*/  MUFU.EX2 R197, R197 ;  /* 0x000000c500c57308 */ /* 0x000fe20000000800 */
[----:B----4-:R-:W-:Y:S01]  /*21eb0*/  F2FP.BF16.F32.PACK_AB R37, R188, R192 ;  /* 0x000000c0bc25723e */ /* 0x010fe200000010ff */
[-CC-:B------:R-:W-:Y:S01]  /*21ec0*/  FFMA.FTZ R191, R8, R3.reuse, -R170.reuse ;  /* 0x0000000308bf7223 */ /* 0x180fe200000108aa */
[C---:B------:R-:W-:Y:S01]  /*21ed0*/  FMUL.FTZ R8, R166.reuse, R156 ;  /* 0x0000009ca6087220 */ /* 0x040fe20000410000 */
[----:B------:R-:W-:Y:S01]  /*21ee0*/  FFMA.FTZ R190, R9, R3, -R170 ;  /* 0x0000000309be7223 */ /* 0x000fe200000108aa */
[----:B------:R-:W-:Y:S01]  /*21ef0*/  FMUL.FTZ R9, R166, R157 ;  /* 0x0000009da6097220 */ /* 0x000fe20000410000 */
[-CC-:B------:R-:W-:Y:S01]  /*21f00*/  FFMA.FTZ R157, R34, R3.reuse, -R168.reuse ;  /* 0x00000003229d7223 */ /* 0x180fe200000108a8 */
[C---:B------:R-:W-:Y:S03]  /*21f10*/  FMUL.FTZ R34, R167.reuse, R134 ;  /* 0x00000086a7227220 */ /* 0x040fe60000410000 */
[----:B------:R-:W4:Y:S01]  /*21f20*/  MUFU.EX2 R195, R195 ;  /* 0x000000c300c37308 */ /* 0x000f220000000800 */
[-CC-:B------:R-:W-:Y:S01]  /*21f30*/  FFMA.FTZ R194, R10, R3.reuse, -R168.reuse ;  /* 0x000000030ac27223 */ /* 0x180fe200000108a8 */
[----:B------:R-:W-:Y:S01]  /*21f40*/  FMUL.FTZ R10, R167, R158 ;  /* 0x0000009ea70a7220 */ /* 0x000fe20000410000 */
[-CC-:B------:R-:W-:Y:S01]  /*21f50*/  FFMA.FTZ R158, R38, R3.reuse, -R168.reuse ;  /* 0x00000003269e7223 */ /* 0x180fe200000108a8 */
[--C-:B------:R-:W-:Y:S01]  /*21f60*/  FFMA.FTZ R193, R11, R3, -R168.reuse ;  /* 0x000000030bc17223 */ /* 0x100fe200000108a8 */
[----:B------:R-:W-:Y:S01]  /*21f70*/  FMUL.FTZ R11, R167, R159 ;  /* 0x0000009fa70b7220 */ /* 0x000fe20000410000 */
[-CC-:B------:R-:W-:Y:S01]  /*21f80*/  FFMA.FTZ R159, R39, R3.reuse, -R168.reuse ;  /* 0x00000003279f7223 */ /* 0x180fe200000108a8 */
[-C--:B------:R-:W-:Y:S03]  /*21f90*/  FFMA.FTZ R90, R90, R3.reuse, -R168 ;  /* 0x000000035a5a7223 */ /* 0x080fe600000108a8 */
[----:B------:R-:W-:Y:S01]  /*21fa0*/  MUFU.EX2 R198, R198 ;  /* 0x000000c600c67308 */ /* 0x000fe20000000800 */
[----:B------:R-:W-:Y:S01]  /*21fb0*/  FFMA.FTZ R128, R128, R3, -R170 ;  /* 0x0000000380807223 */ /* 0x000fe200000108aa */
[----:B------:R-:W-:Y:S01]  /*21fc0*/  ISETP.GT.AND P0, PT, R244, R231, PT ;  /* 0x000000e7f400720c */ /* 0x000fe20003f04270 */
[----:B------:R-:W-:Y:S07]  /*21fd0*/  FFMA.FTZ R130, R130, R3, -R168 ;  /* 0x0000000382827223 */ /* 0x000fee00000108a8 */
[----:B------:R-:W5:Y:S01]  /*21fe0*/  MUFU.EX2 R196, R196 ;  /* 0x000000c400c47308 */ /* 0x000f620000000800 */
[C---:B----4-:R-:W-:Y:S01]  /*21ff0*/  F2FP.BF16.F32.PACK_AB R160, R195.reuse, R197 ;  /* 0x000000c5c3a0723e */ /* 0x050fe200000010ff */
[----:B------:R-:W-:Y:S04]  /*22000*/  FFMA.FTZ R197, R166, R249, R197 ;  /* 0x000000f9a6c57223 */ /* 0x000fe800000100c5 */
[----:B------:R-:W-:Y:S04]  /*22010*/  FADD.FTZ R197, R195, R197 ;  /* 0x000000c5c3c57221 */ /* 0x000fe80000010000 */
[----:B------:R-:W4:Y:S10]  /*22020*/  MUFU.EX2 R191, R191 ;  /* 0x000000bf00bf7308 */ /* 0x000f340000000800 */
[----:B------:R-:W3:Y:S01]  /*22030*/  MUFU.EX2 R190, R190 ;  /* 0x000000be00be7308 */ /* 0x000ee20000000800 */
[C---:B-----5:R-:W-:Y:S01]  /*22040*/  F2FP.BF16.F32.PACK_AB R161, R196.reuse, R198 ;  /* 0x000000c6c4a1723e */ /* 0x060fe200000010ff */
[----:B------:R-:W-:Y:S04]  /*22050*/  FFMA.FTZ R198, R167, R250, R198 ;  /* 0x000000faa7c67223 */ /* 0x000fe800000100c6 */
[----:B------:R-:W-:Y:S04]  /*22060*/  FADD.FTZ R198, R196, R198 ;  /* 0x000000c6c4c67221 */ /* 0x000fe80000010000 */
[----:B------:R-:W5:Y:S01]  /*22070*/  MUFU.EX2 R194, R194 ;  /* 0x000000c200c27308 */ /* 0x000f620000000800 */
[----:B----4-:R-:W-:Y:S09]  /*22080*/  FADD.FTZ R197, R191, R197 ;  /* 0x000000c5bfc57221 */ /* 0x010ff20000010000 */
[----:B------:R-:W4:Y:S01]  /*22090*/  MUFU.EX2 R193, R193 ;  /* 0x000000c100c17308 */ /* 0x000f220000000800 */
[C---:B---3--:R-:W-:Y:S01]  /*220a0*/  F2FP.BF16.F32.PACK_AB R162, R190.reuse, R191 ;  /* 0x000000bfbea2723e */ /* 0x048fe200000010ff */
[----:B------:R-:W-:Y:S04]  /*220b0*/  FADD.FTZ R197, R190, R197 ;  /* 0x000000c5bec57221 */ /* 0x000fe80000010000 */
[----:B------:R-:W-:Y:S04]  /*220c0*/  FADD.FTZ R197, R189, R197 ;  /* 0x000000c5bdc57221 */ /* 0x000fe80000010000 */
[----:B------:R3:W-:Y:S01]  /*220d0*/  MUFU.EX2 R156, R33 ;  /* 0x00000021009c7308 */ /* 0x0007e20000000800 */
[----:B-----5:R-:W-:Y:S01]  /*220e0*/  FADD.FTZ R198, R194, R198 ;  /* 0x000000c6c2c67221 */ /* 0x020fe20000010000 */
[----:B------:R-:W-:Y:S04]  /*220f0*/  FADD.FTZ R186, R186, R197 ;  /* 0x000000c5baba7221 */ /* 0x000fe80000010000 */
[----:B------:R-:W-:Y:S04]  /*22100*/  FADD.FTZ R186, R185, R186 ;  /* 0x000000bab9ba7221 */ /* 0x000fe80000010000 */
[----:B------:R-:W5:Y:S01]  /*22110*/  MUFU.EX2 R182, R182 ;  /* 0x000000b600b67308 */ /* 0x000f620000000800 */
[C---:B----4-:R-:W-:Y:S01]  /*22120*/  F2FP.BF16.F32.PACK_AB R163, R193.reuse, R194 ;  /* 0x000000c2c1a3723e */ /* 0x050fe200000010ff */
[----:B------:R-:W-:Y:S04]  /*22130*/  FADD.FTZ R198, R193, R198 ;  /* 0x000000c6c1c67221 */ /* 0x000fe80000010000 */
[----:B------:R-:W-:Y:S04]  /*22140*/  FADD.FTZ R198, R192, R198 ;  /* 0x000000c6c0c67221 */ /* 0x000fe80000010000 */
[----:B------:R-:W4:Y:S01]  /*22150*/  MUFU.EX2 R187, R187 ;  /* 0x000000bb00bb7308 */ /* 0x000f220000000800 */
[----:B---3--:R-:W-:Y:S01]  /*22160*/  FMUL.FTZ R33, R166, R133 ;  /* 0x00000085a6217220 */ /* 0x008fe20000410000 */
[C---:B------:R-:W-:Y:S01]  /*22170*/  HMMA.16816.F32.BF16 R4, R160.reuse, R12, R4 ;  /* 0x0000000ca004723c */ /* 0x040fe20000041804 */
[----:B------:R-:W-:Y:S04]  /*22180*/  LDSM.16.MT88.4 R132, [R220+0xa800] ;  /* 0x00a80000dc84783b */ /* 0x000fe80000004200 */
[----:B------:R-:W-:Y:S03]  /*22190*/  FADD.FTZ R198, R188, R198 ;  /* 0x000000c6bcc67221 */ /* 0x000fe60000010000 */
[----:B------:R-:W3:Y:S03]  /*221a0*/  MUFU.EX2 R184, R184 ;  /* 0x000000b800b87308 */ /* 0x000ee60000000800 */
[C---:B------:R-:W-:Y:S01]  /*221b0*/  FMUL.FTZ R12, R166.reuse, R152 ;  /* 0x00000098a60c7220 */ /* 0x040fe20000410000 */
[----:B------:R-:W-:Y:S01]  /*221c0*/  FMUL.FTZ R13, R166, R153 ;  /* 0x00000099a60d7220 */ /* 0x000fe20000410000 */
[C---:B------:R-:W-:Y:S03]  /*221d0*/  HMMA.16816.F32.BF16 R8, R160.reuse, R14, R8 ;  /* 0x0000000ea008723c */ /* 0x040fe60000041808 */
[C---:B-----5:R-:W-:Y:S01]  /*221e0*/  F2FP.BF16.F32.PACK_AB R38, R182.reuse, R185 ;  /* 0x000000b9b626723e */ /* 0x060fe200000010ff */
[----:B------:R-:W-:Y:S01]  /*221f0*/  FADD.FTZ R182, R182, R186 ;  /* 0x000000bab6b67221 */ /* 0x000fe20000010000 */
[----:B------:R-:W5:Y:S01]  /*22200*/  MUFU.EX2 R181, R181 ;  /* 0x000000b500b57308 */ /* 0x000f620000000800 */
[----:B----4-:R-:W-:Y:S01]  /*22210*/  FADD.FTZ R198, R187, R198 ;  /* 0x000000c6bbc67221 */ /* 0x010fe20000010000 */
[C---:B------:R-:W-:Y:S01]  /*22220*/  FMUL.FTZ R14, R167.reuse, R154 ;  /* 0x0000009aa70e7220 */ /* 0x040fe20000410000 */
[----:B------:R-:W-:Y:S02]  /*22230*/  FMUL.FTZ R15, R167, R155 ;  /* 0x0000009ba70f7220 */ /* 0x000fe40000410000 */
[----:B------:R-:W4:Y:S05]  /*22240*/  LDSM.16.MT88.4 R152, [R220+0xa000] ;  /* 0x00a00000dc98783b */ /* 0x000f2a0000004200 */
[----:B------:R-:W4:Y:S01]  /*22250*/  MUFU.EX2 R176, R176 ;  /* 0x000000b000b07308 */ /* 0x000f220000000800 */
[C---:B---3--:R-:W-:Y:S01]  /*22260*/  F2FP.BF16.F32.PACK_AB R39, R184.reuse, R187 ;  /* 0x000000bbb827723e */ /* 0x048fe200000010ff */
[C---:B-1----:R-:W-:Y:S03]  /*22270*/  HMMA.16816.F32.BF16 R12, R160.reuse, R24, R12 ;  /* 0x00000018a00c723c */ /* 0x042fe6000004180c */
[----:B------:R-:W-:Y:S05]  /*22280*/  FADD.FTZ R198, R184, R198 ;  /* 0x000000c6b8c67221 */ /* 0x000fea0000010000 */
[----:B------:R-:W-:Y:S03]  /*22290*/  MUFU.EX2 R183, R183 ;  /* 0x000000b700b77308 */ /* 0x000fe60000000800 */
[C---:B------:R-:W-:Y:S01]  /*222a0*/  FMUL.FTZ R24, R166.reuse, R140 ;  /* 0x0000008ca6187220 */ /* 0x040fe20000410000 */
[C---:B------:R-:W-:Y:S01]  /*222b0*/  FMUL.FTZ R25, R166.reuse, R141 ;  /* 0x0000008da6197220 */ /* 0x040fe20000410000 */
[C---:B------:R-:W-:Y:S03]  /*222c0*/  HMMA.16816.F32.BF16 R16, R160.reuse, R26, R16 ;  /* 0x0000001aa010723c */ /* 0x040fe60000041810 */
[----:B-----5:R-:W-:Y:S02]  /*222d0*/  FADD.FTZ R182, R181, R182 ;  /* 0x000000b6b5b67221 */ /* 0x020fe40000010000 */
[----:B------:R-:W1:Y:S01]  /*222e0*/  MUFU.EX2 R180, R180 ;  /* 0x000000b400b47308 */ /* 0x000e620000000800 */
[C---:B--2---:R-:W-:Y:S05]  /*222f0*/  HMMA.16816.F32.BF16 R20, R160.reuse, R28, R20 ;  /* 0x0000001ca014723c */ /* 0x044fea0000041814 */
[C---:B------:R-:W-:Y:S01]  /*22300*/  FMUL.FTZ R26, R167.reuse, R142 ;  /* 0x0000008ea71a7220 */ /* 0x040fe20000410000 */
[C---:B------:R-:W-:Y:S03]  /*22310*/  FMUL.FTZ R27, R167.reuse, R143 ;  /* 0x0000008fa71b7220 */ /* 0x040fe60000410000 */
[----:B------:R-:W-:Y:S01]  /*22320*/  MUFU.EX2 R178, R178 ;  /* 0x000000b200b27308 */ /* 0x000fe20000000800 */
[----:B------:R-:W2:Y:S01]  /*22330*/  LDSM.16.MT88.4 R140, [R222+0xa800] ;  /* 0x00a80000de8c783b */ /* 0x000ea20000004200 */
[C---:B------:R-:W-:Y:S01]  /*22340*/  FMUL.FTZ R28, R166.reuse, R136 ;  /* 0x00000088a61c7220 */ /* 0x040fe20000410000 */
[----:B------:R-:W-:Y:S01]  /*22350*/  FMUL.FTZ R29, R166, R137 ;  /* 0x00000089a61d7220 */ /* 0x000fe20000410000 */
[C---:B------:R-:W-:Y:S06]  /*22360*/  HMMA.16816.F32.BF16 R24, R160.reuse, R30, R24 ;  /* 0x0000001ea018723c */ /* 0x040fec0000041818 */
[----:B------:R-:W3:Y:S01]  /*22370*/  MUFU.EX2 R175, R175 ;  /* 0x000000af00af7308 */ /* 0x000ee20000000800 */
[C---:B----4-:R-:W-:Y:S01]  /*22380*/  F2FP.BF16.F32.PACK_AB R40, R176.reuse, R181 ;  /* 0x000000b5b028723e */ /* 0x050fe200000010ff */
[----:B------:R-:W-:Y:S03]  /*22390*/  FADD.FTZ R182, R176, R182 ;  /* 0x000000b6b0b67221 */ /* 0x000fe60000010000 */
[----:B------:R-:W-:Y:S01]  /*223a0*/  MOV R166, R2 ;  /* 0x0000000200a67202 */ /* 0x000fe20000000f00 */
[C---:B------:R-:W-:Y:S01]  /*223b0*/  FMUL.FTZ R30, R167.reuse, R138 ;  /* 0x0000008aa71e7220 */ /* 0x040fe20000410000 */
[----:B------:R-:W-:Y:S03]  /*223c0*/  FMUL.FTZ R31, R167, R139 ;  /* 0x0000008ba71f7220 */ /* 0x000fe60000410000 */
[----:B------:R-:W-:Y:S01]  /*223d0*/  MUFU.EX2 R179, R179 ;  /* 0x000000b300b37308 */ /* 0x000fe20000000800 */
[----:B------:R-:W4:Y:S01]  /*223e0*/  LDSM.16.MT88.4 R136, [R221+0xa800] ;  /* 0x00a80000dd88783b */ /* 0x000f220000004200 */
[----:B------:R-:W-:Y:S02]  /*223f0*/  MOV R167, R0 ;  /* 0x0000000000a77202 */ /* 0x000fe40000000f00 */
[C---:B------:R-:W-:Y:S06]  /*22400*/  HMMA.16816.F32.BF16 R28, R160.reuse, R152, R28 ;  /* 0x00000098a01c723c */ /* 0x040fec000004181c */
[----:B------:R-:W5:Y:S01]  /*22410*/  MUFU.EX2 R177, R177 ;  /* 0x000000b100b17308 */ /* 0x000f620000000800 */
[----:B------:R-:W-:Y:S09]  /*22420*/  HMMA.16816.F32.BF16 R32, R160, R154, R32 ;  /* 0x0000009aa020723c */ /* 0x000ff20000041820 */
[----:B------:R-:W5:Y:S01]  /*22430*/  MUFU.EX2 R172, R172 ;  /* 0x000000ac00ac7308 */ /* 0x000f620000000800 */
[C---:B------:R-:W-:Y:S05]  /*22440*/  HMMA.16816.F32.BF16 R4, R36.reuse, R144, R4 ;  /* 0x000000902404723c */ /* 0x040fea0000041804 */
[-CC-:B------:R-:W-:Y:S01]  /*22450*/  FFMA.FTZ R153, R44, R3.reuse, -R170.reuse ;  /* 0x000000032c997223 */ /* 0x180fe200000108aa */
[C---:B------:R-:W-:Y:S03]  /*22460*/  HMMA.16816.F32.BF16 R8, R36.reuse, R146, R8 ;  /* 0x000000922408723c */ /* 0x040fe60000041808 */
[----:B------:R-:W5:Y:S01]  /*22470*/  MUFU.EX2 R171, R171 ;  /* 0x000000ab00ab7308 */ /* 0x000f620000000800 */
[----:B------:R-:W5:Y:S01]  /*22480*/  LDSM.16.MT88.4 R144, [R226+0xb000] ;  /* 0x00b00000e290783b */ /* 0x000f620000004200 */
[-C--:B------:R-:W-:Y:S01]  /*22490*/  FFMA.FTZ R155, R45, R3.reuse, -R170 ;  /* 0x000000032d9b7223 */ /* 0x080fe200000108aa */
[C---:B--2---:R-:W-:Y:S07]  /*224a0*/  HMMA.16816.F32.BF16 R12, R36.reuse, R140, R12 ;  /* 0x0000008c240c723c */ /* 0x044fee000004180c */
[----:B------:R-:W-:Y:S01]  /*224b0*/  MUFU.EX2 R173, R173 ;  /* 0x000000ad00ad7308 */ /* 0x000fe20000000800 */
[-CC-:B------:R-:W-:Y:S01]  /*224c0*/  FFMA.FTZ R161, R46, R3.reuse, -R168.reuse ;  /* 0x000000032ea17223 */ /* 0x180fe200000108a8 */
[C---:B------:R-:W-:Y:S01]  /*224d0*/  HMMA.16816.F32.BF16 R16, R36.reuse, R142, R16 ;  /* 0x0000008e2410723c */ /* 0x040fe20000041810 */
[----:B------:R-:W2:Y:S07]  /*224e0*/  LDSM.16.MT88.4 R140, [R222+0xb000] ;  /* 0x00b00000de8c783b */ /* 0x000eae0000004200 */
[----:B------:R-:W-:Y:S01]  /*224f0*/  MUFU.EX2 R174, R174 ;  /* 0x000000ae00ae7308 */ /* 0x000fe20000000800 */
[C---:B----4-:R-:W-:Y:S03]  /*22500*/  HMMA.16816.F32.BF16 R20, R36.reuse, R136, R20 ;  /* 0x000000882414723c */ /* 0x050fe60000041814 */
[-C--:B------:R-:W-:Y:S03]  /*22510*/  FFMA.FTZ R162, R47, R3.reuse, -R168 ;  /* 0x000000032fa27223 */ /* 0x080fe600000108a8 */
[C---:B------:R-:W-:Y:S03]  /*22520*/  HMMA.16816.F32.BF16 R24, R36.reuse, R138, R24 ;  /* 0x0000008a2418723c */ /* 0x040fe60000041818 */
[----:B------:R-:W-:Y:S01]  /*22530*/  MUFU.EX2 R169, R169 ;  /* 0x000000a900a97308 */ /* 0x000fe20000000800 */
[----:B------:R-:W4:Y:S01]  /*22540*/  LDSM.16.MT88.4 R44, [R221+0xb000] ;  /* 0x00b00000dd2c783b */ /* 0x000f220000004200 */
[-CC-:B------:R-:W-:Y:S01]  /*22550*/  FFMA.FTZ R163, R48, R3.reuse, -R170.reuse ;  /* 0x0000000330a37223 */ /* 0x180fe200000108aa */
[C---:B------:R-:W-:Y:S07]  /*22560*/  HMMA.16816.F32.BF16 R28, R36.reuse, R132, R28 ;  /* 0x00000084241c723c */ /* 0x040fee000004181c */
[----:B------:R-:W4:Y:S01]  /*22570*/  MUFU.EX2 R157, R157 ;  /* 0x0000009d009d7308 */ /* 0x000f220000000800 */
[----:B------:R-:W-:Y:S03]  /*22580*/  LDSM.16.MT88.4 R136, [R221+0xb800] ;  /* 0x00b80000dd88783b */ /* 0x000fe60000004200 */
[----:B------:R-:W-:Y:S01]  /*22590*/  FFMA.FTZ R152, R41, R3, -R170 ;  /* 0x0000000329987223 */ /* 0x000fe200000108aa */
[----:B------:R-:W-:Y:S05]  /*225a0*/  HMMA.16816.F32.BF16 R32, R36, R134, R32 ;  /* 0x000000862420723c */ /* 0x000fea0000041820 */
[----:B------:R-:W-:Y:S01]  /*225b0*/  MUFU.EX2 R150, R150 ;  /* 0x0000009600967308 */ /* 0x000fe20000000800 */
[----:B------:R-:W4:Y:S01]  /*225c0*/  LDSM.16.MT88.4 R36, [R220+0xb000] ;  /* 0x00b00000dc24783b */ /* 0x000f220000004200 */
[----:B-1----:R-:W-:Y:S01]  /*225d0*/  F2FP.BF16.F32.PACK_AB R41, R180, R183 ;  /* 0x000000b7b429723e */ /* 0x002fe200000010ff */
[-CC-:B------:R-:W-:Y:S03]  /*225e0*/  FFMA.FTZ R154, R42, R3.reuse, -R168.reuse ;  /* 0x000000032a9a7223 */ /* 0x180fe600000108a8 */
[----:B---3--:R-:W-:Y:S01]  /*225f0*/  F2FP.BF16.F32.PACK_AB R42, R175, R178 ;  /* 0x000000b2af2a723e */ /* 0x008fe200000010ff */
[----:B------:R-:W-:Y:S03]  /*22600*/  FFMA.FTZ R160, R43, R3, -R168 ;  /* 0x000000032ba07223 */ /* 0x000fe600000108a8 */
[----:B------:R-:W1:Y:S01]  /*22610*/  MUFU.EX2 R149, R149 ;  /* 0x0000009500957308 */ /* 0x000e620000000800 */
[----:B------:R-:W3:Y:S01]  /*22620*/  LDSM.16.MT88.4 R132, [R226+0xb800] ;  /* 0x00b80000e284783b */ /* 0x000ee20000004200 */
[----:B-----5:R-:W-:Y:S01]  /*22630*/  F2FP.BF16.F32.PACK_AB R43, R177, R179 ;  /* 0x000000b3b12b723e */ /* 0x020fe200000010ff */
[----:B------:R-:W-:Y:S01]  /*22640*/  FADD.FTZ R178, R178, R182 ;  /* 0x000000b6b2b27221 */ /* 0x000fe20000010000 */
[----:B------:R-:W-:Y:S03]  /*22650*/  FADD.FTZ R183, R183, R198 ;  /* 0x000000c6b7b77221 */ /* 0x000fe60000010000 */
[----:B------:R-:W-:Y:S03]  /*22660*/  FADD.FTZ R178, R175, R178 ;  /* 0x000000b2afb27221 */ /* 0x000fe60000010000 */
[----:B------:R-:W-:Y:S01]  /*22670*/  MUFU.EX2 R158, R158 ;  /* 0x0000009e009e7308 */ /* 0x000fe20000000800 */
[C---:B------:R-:W-:Y:S05]  /*22680*/  HMMA.16816.F32.BF16 R4, R40.reuse, R144, R4 ;  /* 0x000000902804723c */ /* 0x040fea0000041804 */
[----:B------:R-:W-:Y:S01]  /*22690*/  FADD.FTZ R178, R172, R178 ;  /* 0x000000b2acb27221 */ /* 0x000fe20000010000 */
[C---:B------:R-:W-:Y:S03]  /*226a0*/  HMMA.16816.F32.BF16 R8, R40.reuse, R146, R8 ;  /* 0x000000922808723c */ /* 0x040fe60000041808 */
[----:B------:R-:W5:Y:S02]  /*226b0*/  MUFU.EX2 R159, R159 ;  /* 0x0000009f009f7308 */ /* 0x000f640000000800 */
[-C--:B------:R-:W-:Y:S01]  /*226c0*/  FFMA.FTZ R144, R49, R3.reuse, -R170 ;  /* 0x0000000331907223 */ /* 0x080fe200000108aa */
[-CC-:B------:R-:W-:Y:S01]  /*226d0*/  FFMA.FTZ R145, R50, R3.reuse, -R168.reuse ;  /* 0x0000000332917223 */ /* 0x180fe200000108a8 */
[-C--:B------:R-:W-:Y:S01]  /*226e0*/  FFMA.FTZ R146, R51, R3.reuse, -R168 ;  /* 0x0000000333927223 */ /* 0x080fe200000108a8 */
[C---:B--2---:R-:W-:Y:S05]  /*226f0*/  HMMA.16816.F32.BF16 R12, R40.reuse, R140, R12 ;  /* 0x0000008c280c723c */ /* 0x044fea000004180c */
[----:B------:R-:W-:Y:S01]  /*22700*/  MUFU.EX2 R151, R151 ;  /* 0x0000009700977308 */ /* 0x000fe20000000800 */
[----:B------:R-:W2:Y:S01]  /*22710*/  LDSM.16.MT88.4 R48, [R222+0xb800] ;  /* 0x00b80000de30783b */ /* 0x000ea20000004200 */
[----:B------:R-:W-:Y:S01]  /*22720*/  FADD.FTZ R183, R180, R183 ;  /* 0x000000b7b4b77221 */ /* 0x000fe20000010000 */
[C---:B------:R-:W-:Y:S07]  /*22730*/  HMMA.16816.F32.BF16 R16, R40.reuse, R142, R16 ;  /* 0x0000008e2810723c */ /* 0x040fee0000041810 */
[----:B------:R-:W3:Y:S01]  /*22740*/  MUFU.EX2 R152, R152 ;  /* 0x0000009800987308 */ /* 0x000ee20000000800 */
[-CC-:B------:R-:W-:Y:S03]  /*22750*/  FFMA.FTZ R141, R52, R3.reuse, -R170.reuse ;  /* 0x00000003348d7223 */ /* 0x180fe600000108aa */
[-C--:B------:R-:W-:Y:S01]  /*22760*/  FFMA.FTZ R140, R53, R3.reuse, -R170 ;  /* 0x00000003358c7223 */ /* 0x080fe200000108aa */
[-CC-:B------:R-:W-:Y:S01]  /*22770*/  FFMA.FTZ R142, R54, R3.reuse, -R168.reuse ;  /* 0x00000003368e7223 */ /* 0x180fe200000108a8 */
[----:B------:R-:W-:Y:S01]  /*22780*/  FFMA.FTZ R143, R55, R3, -R168 ;  /* 0x00000003378f7223 */ /* 0x000fe200000108a8 */
[C---:B----4-:R-:W-:Y:S01]  /*22790*/  HMMA.16816.F32.BF16 R20, R40.reuse, R44, R20 ;  /* 0x0000002c2814723c */ /* 0x050fe20000041814 */
[----:B------:R-:W-:Y:S02]  /*227a0*/  LDSM.16.MT88.4 R52, [R226+0xc000] ;  /* 0x00c00000e234783b */ /* 0x000fe40000004200 */
[----:B------:R-:W-:Y:S01]  /*227b0*/  MUFU.EX2 R154, R154 ;  /* 0x0000009a009a7308 */ /* 0x000fe20000000800 */
[----:B------:R-:W-:Y:S02]  /*227c0*/  FADD.FTZ R183, R179, R183 ;  /* 0x000000b7b3b77221 */ /* 0x000fe40000010000 */
[C---:B------:R-:W-:Y:S07]  /*227d0*/  HMMA.16816.F32.BF16 R24, R40.reuse, R46, R24 ;  /* 0x0000002e2818723c */ /* 0x040fee0000041818 */
[----:B------:R-:W4:Y:S01]  /*227e0*/  MUFU.EX2 R160, R160 ;  /* 0x000000a000a07308 */ /* 0x000f220000000800 */
[C---:B------:R-:W-:Y:S01]  /*227f0*/  F2FP.BF16.F32.PACK_AB R44, R171.reuse, R172 ;  /* 0x000000acab2c723e */ /* 0x040fe200000010ff */
[C---:B------:R-:W-:Y:S03]  /*22800*/  HMMA.16816.F32.BF16 R28, R40.reuse, R36, R28 ;  /* 0x00000024281c723c */ /* 0x040fe6000004181c */
[----:B------:R-:W-:Y:S05]  /*22810*/  F2FP.BF16.F32.PACK_AB R47, R148, R157 ;  /* 0x0000009d942f723e */ /* 0x000fea00000010ff */
[----:B------:R-:W-:Y:S01]  /*22820*/  MUFU.EX2 R153, R153 ;  /* 0x0000009900997308 */ /* 0x000fe20000000800 */
[----:B------:R-:W-:Y:S01]  /*22830*/  HMMA.16816.F32.BF16 R32, R40, R38, R32 ;  /* 0x000000262820723c */ /* 0x000fe20000041820 */
[----:B------:R-:W4:Y:S02]  /*22840*/  LDSM.16.MT88.4 R36, [R220+0xb800] ;  /* 0x00b80000dc24783b */ /* 0x000f240000004200 */
[----:B------:R-:W-:Y:S01]  /*22850*/  F2FP.BF16.F32.PACK_AB R45, R174, R173 ;  /* 0x000000adae2d723e */ /* 0x000fe200000010ff */
[----:B------:R-:W-:Y:S01]  /*22860*/  FADD.FTZ R171, R171, R178 ;  /* 0x000000b2abab7221 */ /* 0x000fe20000010000 */
[----:B------:R-:W-:Y:S04]  /*22870*/  F2FP.BF16.F32.PACK_AB R46, R156, R169 ;  /* 0x000000a99c2e723e */ /* 0x000fe800000010ff */
[----:B------:R-:W4:Y:S02]  /*22880*/  MUFU.EX2 R155, R155 ;  /* 0x0000009b009b7308 */ /* 0x000f240000000800 */
[----:B-1----:R-:W-:Y:S02]  /*22890*/  F2FP.BF16.F32.PACK_AB R40, R149, R150 ;  /* 0x000000969528723e */ /* 0x002fe400000010ff */
[----:B-----5:R-:W-:Y:S01]  /*228a0*/  F2FP.BF16.F32.PACK_AB R41, R159, R158 ;  /* 0x0000009e9f29723e */ /* 0x020fe200000010ff */
[----:B------:R-:W-:Y:S01]  /*228b0*/  FADD.FTZ R171, R169, R171 ;  /* 0x000000aba9ab7221 */ /* 0x000fe20000010000 */
[----:B---3--:R-:W-:Y:S01]  /*228c0*/  F2FP.BF16.F32.PACK_AB R42, R152, R151 ;  /* 0x00000097982a723e */ /* 0x008fe200000010ff */
[C---:B------:R-:W-:Y:S03]  /*228d0*/  HMMA.16816.F32.BF16 R4, R44.reuse, R132, R4 ;  /* 0x000000842c04723c */ /* 0x040fe60000041804 */
[----:B------:R-:W-:Y:S02]  /*228e0*/  MUFU.EX2 R161, R161 ;  /* 0x000000a100a17308 */ /* 0x000fe40000000800 */
[----:B------:R-:W-:Y:S01]  /*228f0*/  FADD.FTZ R156, R156, R171 ;  /* 0x000000ab9c9c7221 */ /* 0x000fe20000010000 */
[C---:B------:R-:W-:Y:S07]  /*22900*/  HMMA.16816.F32.BF16 R8, R44.reuse, R134, R8 ;  /* 0x000000862c08723c */ /* 0x040fee0000041808 */
[----:B------:R-:W1:Y:S01]  /*22910*/  MUFU.EX2 R162, R162 ;  /* 0x000000a200a27308 */ /* 0x000e620000000800 */
[-CC-:B------:R-:W-:Y:S01]  /*22920*/  FFMA.FTZ R132, R56, R3.reuse, -R170.reuse ;  /* 0x0000000338847223 */ /* 0x180fe200000108aa */
[C---:B--2---:R-:W-:Y:S08]  /*22930*/  HMMA.16816.F32.BF16 R12, R44.reuse, R48, R12 ;  /* 0x000000302c0c723c */ /* 0x044ff0000004180c */
[----:B------:R-:W-:Y:S01]  /*22940*/  MUFU.EX2 R163, R163 ;  /* 0x000000a300a37308 */ /* 0x000fe20000000800 */
[C---:B------:R-:W-:Y:S01]  /*22950*/  HMMA.16816.F32.BF16 R16, R44.reuse, R50, R16 ;  /* 0x000000322c10723c */ /* 0x040fe20000041810 */
[----:B------:R-:W2:Y:S02]  /*22960*/  LDSM.16.MT88.4 R48, [R222+0xc000] ;  /* 0x00c00000de30783b */ /* 0x000ea40000004200 */
[-C--:B------:R-:W-:Y:S01]  /*22970*/  FFMA.FTZ R133, R57, R3.reuse, -R170 ;  /* 0x0000000339857223 */ /* 0x080fe200000108aa */
[-CC-:B------:R-:W-:Y:S05]  /*22980*/  FFMA.FTZ R134, R58, R3.reuse, -R168.reuse ;  /* 0x000000033a867223 */ /* 0x180fea00000108a8 */
[----:B------:R-:W3:Y:S02]  /*22990*/  MUFU.EX2 R144, R144 ;  /* 0x0000009000907308 */ /* 0x000ee40000000800 */
[-C--:B------:R-:W-:Y:S01]  /*229a0*/  FFMA.FTZ R135, R59, R3.reuse, -R168 ;  /* 0x000000033b877223 */ /* 0x080fe200000108a8 */
[C---:B------:R-:W-:Y:S01]  /*229b0*/  HMMA.16816.F32.BF16 R20, R44.reuse, R136, R20 ;  /* 0x000000882c14723c */ /* 0x040fe20000041814 */
[----:B------:R-:W5:Y:S02]  /*229c0*/  LDSM.16.MT88.4 R56, [R221+0xc000] ;  /* 0x00c00000dd38783b */ /* 0x000f640000004200 */
[----:B------:R-:W-:Y:S01]  /*229d0*/  FADD.FTZ R150, R150, R156 ;  /* 0x0000009c96967221 */ /* 0x000fe20000010000 */
[----:B----4-:R-:W-:Y:S01]  /*229e0*/  F2FP.BF16.F32.PACK_AB R43, R160, R154 ;  /* 0x0000009aa02b723e */ /* 0x010fe200000010ff */
[----:B------:R-:W-:Y:S02]  /*229f0*/  FADD.FTZ R183, R177, R183 ;  /* 0x000000b7b1b77221 */ /* 0x000fe40000010000 */
[----:B------:R-:W-:Y:S01]  /*22a00*/  MUFU.EX2 R145, R145 ;  /* 0x0000009100917308 */ /* 0x000fe20000000800 */
[----:B------:R-:W-:Y:S01]  /*22a10*/  FADD.FTZ R150, R149, R150 ;  /* 0x0000009695967221 */ /* 0x000fe20000010000 */
[C---:B------:R-:W-:Y:S03]  /*22a20*/  HMMA.16816.F32.BF16 R24, R44.reuse, R138, R24 ;  /* 0x0000008a2c18723c */ /* 0x040fe60000041818 */
[----:B------:R-:W-:Y:S01]  /*22a30*/  FADD.FTZ R150, R151, R150 ;  /* 0x0000009697967221 */ /* 0x000fe20000010000 */
[-CC-:B------:R-:W-:Y:S01]  /*22a40*/  FFMA.FTZ R136, R62, R3.reuse, -R168.reuse ;  /* 0x000000033e887223 */ /* 0x180fe200000108a8 */
[-C--:B------:R-:W-:Y:S03]  /*22a50*/  FFMA.FTZ R62, R63, R3.reuse, -R168 ;  /* 0x000000033f3e7223 */ /* 0x080fe600000108a8 */
[----:B------:R-:W4:Y:S01]  /*22a60*/  MUFU.EX2 R146, R146 ;  /* 0x0000009200927308 */ /* 0x000f220000000800 */
[C---:B------:R-:W-:Y:S03]  /*22a70*/  HMMA.16816.F32.BF16 R28, R44.reuse, R36, R28 ;  /* 0x000000242c1c723c */ /* 0x040fe6000004181c */
[-C--:B------:R-:W-:Y:S01]  /*22a80*/  FFMA.FTZ R63, R65, R3.reuse, -R170 ;  /* 0x00000003413f7223 */ /* 0x080fe200000108aa */
[-CC-:B------:R-:W-:Y:S02]  /*22a90*/  FFMA.FTZ R65, R66, R3.reuse, -R168.reuse ;  /* 0x0000000342417223 */ /* 0x180fe400000108a8 */
[----:B------:R-:W-:Y:S03]  /*22aa0*/  HMMA.16816.F32.BF16 R32, R44, R38, R32 ;  /* 0x000000262c20723c */ /* 0x000fe60000041820 */
[----:B------:R-:W-:Y:S01]  /*22ab0*/  MUFU.EX2 R141, R141 ;  /* 0x0000008d008d7308 */ /* 0x000fe20000000800 */
[----:B------:R-:W4:Y:S01]  /*22ac0*/  LDSM.16.MT88.4 R36, [R220+0xc000] ;  /* 0x00c00000dc24783b */ /* 0x000f220000004200 */
[----:B------:R-:W-:Y:S01]  /*22ad0*/  FFMA.FTZ R66, R67, R3, -R168 ;  /* 0x0000000343427223 */ /* 0x000fe200000108a8 */
[C---:B------:R-:W-:Y:S07]  /*22ae0*/  HMMA.16816.F32.BF16 R4, R40.reuse, R52, R4 ;  /* 0x000000342804723c */ /* 0x040fee0000041804 */
[----:B------:R-:W4:Y:S01]  /*22af0*/  MUFU.EX2 R140, R140 ;  /* 0x0000008c008c7308 */ /* 0x000f220000000800 */
[----:B------:R-:W-:Y:S01]  /*22b00*/  F2FP.BF16.F32.PACK_AB R44, R155, R153 ;  /* 0x000000999b2c723e */ /* 0x000fe200000010ff */
[C---:B------:R-:W-:Y:S01]  /*22b10*/  HMMA.16816.F32.BF16 R8, R40.reuse, R54, R8 ;  /* 0x000000362808723c */ /* 0x040fe20000041808 */
[----:B------:R-:W4:Y:S07]  /*22b20*/  LDSM.16.MT88.4 R52, [R226+0xc800] ;  /* 0x00c80000e234783b */ /* 0x000f2e0000004200 */
[----:B------:R-:W-:Y:S01]  /*22b30*/  MUFU.EX2 R142, R142 ;  /* 0x0000008e008e7308 */ /* 0x000fe20000000800 */
[C---:B--2---:R-:W-:Y:S03]  /*22b40*/  HMMA.16816.F32.BF16 R12, R40.reuse, R48, R12 ;  /* 0x00000030280c723c */ /* 0x044fe6000004180c */
[----:B-1----:R-:W-:Y:S03]  /*22b50*/  F2FP.BF16.F32.PACK_AB R45, R162, R161 ;  /* 0x000000a1a22d723e */ /* 0x002fe600000010ff */
[C---:B------:R-:W-:Y:S03]  /*22b60*/  HMMA.16816.F32.BF16 R16, R40.reuse, R50, R16 ;  /* 0x000000322810723c */ /* 0x040fe60000041810 */
[----:B------:R-:W1:Y:S01]  /*22b70*/  MUFU.EX2 R143, R143 ;  /* 0x0000008f008f7308 */ /* 0x000e620000000800 */
[----:B------:R-:W2:Y:S01]  /*22b80*/  LDSM.16.MT88.4 R48, [R222+0xc800] ;  /* 0x00c80000de30783b */ /* 0x000ea20000004200 */
[----:B---3--:R-:W-:Y:S01]  /*22b90*/  F2FP.BF16.F32.PACK_AB R46, R144, R163 ;  /* 0x000000a3902e723e */ /* 0x008fe200000010ff */
[C---:B-----5:R-:W-:Y:S07]  /*22ba0*/  HMMA.16816.F32.BF16 R20, R40.reuse, R56, R20 ;  /* 0x000000382814723c */ /* 0x060fee0000041814 */
[----:B------:R-:W-:Y:S01]  /*22bb0*/  MUFU.EX2 R132, R132 ;  /* 0x0000008400847308 */ /* 0x000fe20000000800 */
[----:B----4-:R-:W-:Y:S01]  /*22bc0*/  F2FP.BF16.F32.PACK_AB R47, R146, R145 ;  /* 0x00000091922f723e */ /* 0x010fe200000010ff */
[C---:B------:R-:W-:Y:S01]  /*22bd0*/  HMMA.16816.F32.BF16 R24, R40.reuse, R58, R24 ;  /* 0x0000003a2818723c */ /* 0x040fe20000041818 */
[----:B------:R-:W3:Y:S07]  /*22be0*/  LDSM.16.MT88.4 R56, [R221+0xc800] ;  /* 0x00c80000dd38783b */ /* 0x000eee0000004200 */
[----:B------:R-:W4:Y:S01]  /*22bf0*/  MUFU.EX2 R133, R133 ;  /* 0x0000008500857308 */ /* 0x000f220000000800 */
[C---:B------:R-:W-:Y:S03]  /*22c00*/  HMMA.16816.F32.BF16 R28, R40.reuse, R36, R28 ;  /* 0x00000024281c723c */ /* 0x040fe6000004181c */
[-C--:B------:R-:W-:Y:S03]  /*22c10*/  FFMA.FTZ R67, R68, R3.reuse, -R170 ;  /* 0x0000000344437223 */ /* 0x080fe600000108aa */
[----:B------:R-:W-:Y:S03]  /*22c20*/  HMMA.16816.F32.BF16 R32, R40, R38, R32 ;  /* 0x000000262820723c */ /* 0x000fe60000041820 */
[----:B------:R-:W-:Y:S01]  /*22c30*/  MUFU.EX2 R134, R134 ;  /* 0x0000008600867308 */ /* 0x000fe20000000800 */
[----:B------:R-:W5:Y:S01]  /*22c40*/  LDSM.16.MT88.4 R36, [R220+0xc800] ;  /* 0x00c80000dc24783b */ /* 0x000f620000004200 */
[----:B------:R-:W-:Y:S01]  /*22c50*/  FFMA.FTZ R137, R70, R3, -R168 ;  /* 0x0000000346897223 */ /* 0x000fe200000108a8 */
[C---:B------:R-:W-:Y:S07]  /*22c60*/  HMMA.16816.F32.BF16 R4, R44.reuse, R52, R4 ;  /* 0x000000342c04723c */ /* 0x040fee0000041804 */
[----:B------:R-:W3:Y:S01]  /*22c70*/  MUFU.EX2 R135, R135 ;  /* 0x0000008700877308 */ /* 0x000ee20000000800 */
[----:B------:R-:W-:Y:S01]  /*22c80*/  F2FP.BF16.F32.PACK_AB R40, R140, R141 ;  /* 0x0000008d8c28723e */ /* 0x000fe200000010ff */
[C---:B------:R-:W-:Y:S01]  /*22c90*/  HMMA.16816.F32.BF16 R8, R44.reuse, R54, R8 ;  /* 0x000000362c08723c */ /* 0x040fe20000041808 */
[----:B------:R-:W5:Y:S07]  /*22ca0*/  LDSM.16.MT88.4 R52, [R226+0xd000] ;  /* 0x00d00000e234783b */ /* 0x000f6e0000004200 */
[----:B------:R-:W-:Y:S01]  /*22cb0*/  MUFU.EX2 R60, R60 ;  /* 0x0000003c003c7308 */ /* 0x000fe20000000800 */
[C---:B--2---:R-:W-:Y:S03]  /*22cc0*/  HMMA.16816.F32.BF16 R12, R44.reuse, R48, R12 ;  /* 0x000000302c0c723c */ /* 0x044fe6000004180c */
[----:B-1----:R-:W-:Y:S03]  /*22cd0*/  F2FP.BF16.F32.PACK_AB R41, R143, R142 ;  /* 0x0000008e8f29723e */ /* 0x002fe600000010ff */
[C---:B------:R-:W-:Y:S03]  /*22ce0*/  HMMA.16816.F32.BF16 R16, R44.reuse, R50, R16 ;  /* 0x000000322c10723c */ /* 0x040fe60000041810 */
[----:B------:R-:W1:Y:S01]  /*22cf0*/  MUFU.EX2 R61, R61 ;  /* 0x0000003d003d7308 */ /* 0x000e620000000800 */
[----:B------:R-:W2:Y:S01]  /*22d00*/  LDSM.16.MT88.4 R48, [R222+0xd000] ;  /* 0x00d00000de30783b */ /* 0x000ea20000004200 */
[----:B----4-:R-:W-:Y:S01]  /*22d10*/  F2FP.BF16.F32.PACK_AB R42, R133, R132 ;  /* 0x00000084852a723e */ /* 0x010fe200000010ff */
[C---:B---3--:R-:W-:Y:S07]  /*22d20*/  HMMA.16816.F32.BF16 R20, R44.reuse, R56, R20 ;  /* 0x000000382c14723c */ /* 0x048fee0000041814 */
[----:B------:R-:W-:Y:S01]  /*22d30*/  MUFU.EX2 R136, R136 ;  /* 0x0000008800887308 */ /* 0x000fe20000000800 */
[----:B------:R-:W-:Y:S01]  /*22d40*/  F2FP.BF16.F32.PACK_AB R43, R135, R134 ;  /* 0x00000086872b723e */ /* 0x000fe200000010ff */
[C---:B------:R-:W-:Y:S01]  /*22d50*/  HMMA.16816.F32.BF16 R24, R44.reuse, R58, R24 ;  /* 0x0000003a2c18723c */ /* 0x040fe20000041818 */
[----:B------:R-:W3:Y:S07]  /*22d60*/  LDSM.16.MT88.4 R56, [R221+0xd000] ;  /* 0x00d00000dd38783b */ /* 0x000eee0000004200 */
[----:B------:R-:W4:Y:S01]  /*22d70*/  MUFU.EX2 R62, R62 ;  /* 0x0000003e003e7308 */ /* 0x000f220000000800 */
[C---:B-----5:R-:W-:Y:S03]  /*22d80*/  HMMA.16816.F32.BF16 R28, R44.reuse, R36, R28 ;  /* 0x000000242c1c723c */ /* 0x060fe6000004181c */
[-CC-:B------:R-:W-:Y:S03]  /*22d90*/  FFMA.FTZ R68, R69, R3.reuse, -R170.reuse ;  /* 0x0000000345447223 */ /* 0x180fe600000108aa */
[----:B------:R-:W-:Y:S03]  /*22da0*/  HMMA.16816.F32.BF16 R32, R44, R38, R32 ;  /* 0x000000262c20723c */ /* 0x000fe60000041820 */
[----:B------:R-:W-:Y:S01]  /*22db0*/  MUFU.EX2 R64, R64 ;  /* 0x0000004000407308 */ /* 0x000fe20000000800 */
[----:B------:R-:W5:Y:S01]  /*22dc0*/  LDSM.16.MT88.4 R36, [R220+0xd000] ;  /* 0x00d00000dc24783b */ /* 0x000f620000004200 */
[-CC-:B------:R-:W-:Y:S01]  /*22dd0*/  FFMA.FTZ R70, R73, R3.reuse, -R170.reuse ;  /* 0x0000000349467223 */ /* 0x180fe200000108aa */
[C---:B------:R-:W-:Y:S07]  /*22de0*/  HMMA.16816.F32.BF16 R4, R40.reuse, R52, R4 ;  /* 0x000000342804723c */ /* 0x040fee0000041804 */
[----:B------:R-:W3:Y:S01]  /*22df0*/  MUFU.EX2 R63, R63 ;  /* 0x0000003f003f7308 */ /* 0x000ee20000000800 */
[----:B-1----:R-:W-:Y:S01]  /*22e00*/  F2FP.BF16.F32.PACK_AB R44, R61, R60 ;  /* 0x0000003c3d2c723e */ /* 0x002fe200000010ff */
[C---:B------:R-:W-:Y:S01]  /*22e10*/  HMMA.16816.F32.BF16 R8, R40.reuse, R54, R8 ;  /* 0x000000362808723c */ /* 0x040fe20000041808 */
[----:B------:R-:W1:Y:S07]  /*22e20*/  LDSM.16.MT88.4 R52, [R226+0xd800] ;  /* 0x00d80000e234783b */ /* 0x000e6e0000004200 */
[----:B------:R-:W-:Y:S01]  /*22e30*/  MUFU.EX2 R65, R65 ;  /* 0x0000004100417308 */ /* 0x000fe20000000800 */
[C---:B--2---:R-:W-:Y:S03]  /*22e40*/  HMMA.16816.F32.BF16 R12, R40.reuse, R48, R12 ;  /* 0x00000030280c723c */ /* 0x044fe6000004180c */
[----:B----4-:R-:W-:Y:S03]  /*22e50*/  F2FP.BF16.F32.PACK_AB R45, R62, R136 ;  /* 0x000000883e2d723e */ /* 0x010fe600000010ff */
[C---:B------:R-:W-:Y:S03]  /*22e60*/  HMMA.16816.F32.BF16 R16, R40.reuse, R50, R16 ;  /* 0x000000322810723c */ /* 0x040fe60000041810 */
[----:B------:R-:W2:Y:S01]  /*22e70*/  MUFU.EX2 R66, R66 ;  /* 0x0000004200427308 */ /* 0x000ea20000000800 */
[----:B------:R-:W4:Y:S01]  /*22e80*/  LDSM.16.MT88.4 R48, [R222+0xd800] ;  /* 0x00d80000de30783b */ /* 0x000f220000004200 */
[----:B---3--:R-:W-:Y:S01]  /*22e90*/  F2FP.BF16.F32.PACK_AB R46, R63, R64 ;  /* 0x000000403f2e723e */ /* 0x008fe200000010ff */
[C---:B------:R-:W-:Y:S07]  /*22ea0*/  HMMA.16816.F32.BF16 R20, R40.reuse, R56, R20 ;  /* 0x000000382814723c */ /* 0x040fee0000041814 */
[----:B------:R-:W-:Y:S01]  /*22eb0*/  MUFU.EX2 R67, R67 ;  /* 0x0000004300437308 */ /* 0x000fe20000000800 */
[----:B------:R-:W-:Y:S01]  /*22ec0*/  FFMA.FTZ R69, R72, R3, -R170 ;  /* 0x0000000348457223 */ /* 0x000fe200000108aa */
[C---:B------:R-:W-:Y:S01]  /*22ed0*/  HMMA.16816.F32.BF16 R24, R40.reuse, R58, R24 ;  /* 0x0000003a2818723c */ /* 0x040fe20000041818 */
[----:B------:R-:W3:Y:S07]  /*22ee0*/  LDSM.16.MT88.4 R56, [R221+0xd800] ;  /* 0x00d80000dd38783b */ /* 0x000eee0000004200 */
[----:B------:R-:W4:Y:S01]  /*22ef0*/  MUFU.EX2 R68, R68 ;  /* 0x0000004400447308 */ /* 0x000f220000000800 */
[C---:B-----5:R-:W-:Y:S03]  /*22f00*/  HMMA.16816.F32.BF16 R28, R40.reuse, R36, R28 ;  /* 0x00000024281c723c */ /* 0x060fe6000004181c */
[----:B--2---:R-:W-:Y:S03]  /*22f10*/  F2FP.BF16.F32.PACK_AB R47, R66, R65 ;  /* 0x00000041422f723e */ /* 0x004fe600000010ff */
[----:B------:R-:W-:Y:S03]  /*22f20*/  HMMA.16816.F32.BF16 R32, R40, R38, R32 ;  /* 0x000000262820723c */ /* 0x000fe60000041820 */
[----:B------:R-:W-:Y:S01]  /*22f30*/  MUFU.EX2 R137, R137 ;  /* 0x0000008900897308 */ /* 0x000fe20000000800 */
[----:B------:R-:W2:Y:S01]  /*22f40*/  LDSM.16.MT88.4 R36, [R220+0xd800] ;  /* 0x00d80000dc24783b */ /* 0x000ea20000004200 */
[--C-:B------:R-:W-:Y:S01]  /*22f50*/  FFMA.FTZ R138, R74, R3, -R168.reuse ;  /* 0x000000034a8a7223 */ /* 0x100fe200000108a8 */
[C---:B-1----:R-:W-:Y:S07]  /*22f60*/  HMMA.16816.F32.BF16 R4, R44.reuse, R52, R4 ;  /* 0x000000342c04723c */ /* 0x042fee0000041804 */
[----:B------:R-:W1:Y:S01]  /*22f70*/  MUFU.EX2 R71, R71 ;  /* 0x0000004700477308 */ /* 0x000e620000000800 */
[----:B----4-:R-:W-:Y:S01]  /*22f80*/  F2FP.BF16.F32.PACK_AB R40, R68, R67 ;  /* 0x000000434428723e */ /* 0x010fe200000010ff */
[C---:B------:R-:W-:Y:S01]  /*22f90*/  HMMA.16816.F32.BF16 R8, R44.reuse, R54, R8 ;  /* 0x000000362c08723c */ /* 0x040fe20000041808 */
[----:B------:R-:W4:Y:S07]  /*22fa0*/  LDSM.16.MT88.4 R52, [R226+0xe000] ;  /* 0x00e00000e234783b */ /* 0x000f2e0000004200 */
[----:B------:R-:W-:Y:S01]  /*22fb0*/  MUFU.EX2 R69, R69 ;  /* 0x0000004500457308 */ /* 0x000fe20000000800 */
[C---:B------:R-:W-:Y:S03]  /*22fc0*/  HMMA.16816.F32.BF16 R12, R44.reuse, R48, R12 ;  /* 0x000000302c0c723c */ /* 0x040fe6000004180c */
[----:B------:R-:W-:Y:S03]  /*22fd0*/  FFMA.FTZ R73, R75, R3, -R168 ;  /* 0x000000034b497223 */ /* 0x000fe600000108a8 */
[C---:B------:R-:W-:Y:S03]  /*22fe0*/  HMMA.16816.F32.BF16 R16, R44.reuse, R50, R16 ;  /* 0x000000322c10723c */ /* 0x040fe60000041810 */
[----:B------:R-:W5:Y:S01]  /*22ff0*/  MUFU.EX2 R70, R70 ;  /* 0x0000004600467308 */ /* 0x000f620000000800 */
[----:B------:R-:W4:Y:S01]  /*23000*/  LDSM.16.MT88.4 R48, [R222+0xe000] ;  /* 0x00e00000de30783b */ /* 0x000f220000004200 */
[----:B-1----:R-:W-:Y:S01]  /*23010*/  F2FP.BF16.F32.PACK_AB R41, R71, R137 ;  /* 0x000000894729723e */ /* 0x002fe200000010ff */
[C---:B---3--:R-:W-:Y:S07]  /*23020*/  HMMA.16816.F32.BF16 R20, R44.reuse, R56, R20 ;  /* 0x000000382c14723c */ /* 0x048fee0000041814 */
[----:B------:R-:W-:Y:S01]  /*23030*/  MUFU.EX2 R138, R138 ;  /* 0x0000008a008a7308 */ /* 0x000fe20000000800 */
[--C-:B------:R-:W-:Y:S01]  /*23040*/  FFMA.FTZ R72, R76, R3, -R170.reuse ;  /* 0x000000034c487223 */ /* 0x100fe200000108aa */
[C---:B------:R-:W-:Y:S01]  /*23050*/  HMMA.16816.F32.BF16 R24, R44.reuse, R58, R24 ;  /* 0x0000003a2c18723c */ /* 0x040fe20000041818 */
[----:B------:R-:W1:Y:S07]  /*23060*/  LDSM.16.MT88.4 R56, [R221+0xe000] ;  /* 0x00e00000dd38783b */ /* 0x000e6e0000004200 */
[----:B------:R-:W3:Y:S01]  /*23070*/  MUFU.EX2 R73, R73 ;  /* 0x0000004900497308 */ /* 0x000ee20000000800 */
[C---:B--2---:R-:W-:Y:S03]  /*23080*/  HMMA.16816.F32.BF16 R28, R44.reuse, R36, R28 ;  /* 0x000000242c1c723c */ /* 0x044fe6000004181c */
[----:B-----5:R-:W-:Y:S03]  /*23090*/  F2FP.BF16.F32.PACK_AB R42, R70, R69 ;  /* 0x00000045462a723e */ /* 0x020fe600000010ff */
[----:B------:R-:W-:Y:S03]  /*230a0*/  HMMA.16816.F32.BF16 R32, R44, R38, R32 ;  /* 0x000000262c20723c */ /* 0x000fe60000041820 */
[----:B------:R-:W-:Y:S01]  /*230b0*/  MUFU.EX2 R72, R72 ;  /* 0x0000004800487308 */ /* 0x000fe20000000800 */
[----:B------:R-:W2:Y:S01]  /*230c0*/  LDSM.16.MT88.4 R36, [R220+0xe000] ;  /* 0x00e00000dc24783b */ /* 0x000ea20000004200 */
[-C--:B------:R-:W-:Y:S01]  /*230d0*/  FFMA.FTZ R74, R77, R3.reuse, -R170 ;  /* 0x000000034d4a7223 */ /* 0x080fe200000108aa */
[-CC-:B------:R-:W-:Y:S01]  /*230e0*/  FFMA.FTZ R77, R78, R3.reuse, -R168.reuse ;  /* 0x000000034e4d7223 */ /* 0x180fe200000108a8 */
[-C--:B------:R-:W-:Y:S01]  /*230f0*/  FFMA.FTZ R76, R79, R3.reuse, -R168 ;  /* 0x000000034f4c7223 */ /* 0x080fe200000108a8 */
[-CC-:B------:R-:W-:Y:S05]  /*23100*/  FFMA.FTZ R75, R80, R3.reuse, -R170.reuse ;  /* 0x00000003504b7223 */ /* 0x180fea00000108aa */
[----:B------:R-:W-:Y:S01]  /*23110*/  MUFU.EX2 R90, R90 ;  /* 0x0000005a005a7308 */ /* 0x000fe20000000800 */
[----:B------:R-:W5:Y:S01]  /*23120*/  LDSM.16.MT88.4 R44, [R226+0xe800] ;  /* 0x00e80000e22c783b */ /* 0x000f620000004200 */
[----:B---3--:R-:W-:Y:S01]  /*23130*/  F2FP.BF16.F32.PACK_AB R43, R73, R138 ;  /* 0x0000008a492b723e */ /* 0x008fe200000010ff */
[-C--:B------:R-:W-:Y:S01]  /*23140*/  FFMA.FTZ R78, R81, R3.reuse, -R170 ;  /* 0x00000003514e7223 */ /* 0x080fe200000108aa */
[-CC-:B------:R-:W-:Y:S01]  /*23150*/  FFMA.FTZ R79, R82, R3.reuse, -R168.reuse ;  /* 0x00000003524f7223 */ /* 0x180fe200000108a8 */
[----:B------:R-:W-:Y:S01]  /*23160*/  FFMA.FTZ R80, R83, R3, -R168 ;  /* 0x0000000353507223 */ /* 0x000fe200000108a8 */
[----:B------:R-:W-:Y:S01]  /*23170*/  FADD.FTZ R183, R173, R183 ;  /* 0x000000b7adb77221 */ /* 0x000fe20000010000 */
[----:B------:R-:W-:Y:S03]  /*23180*/  FADD.FTZ R150, R152, R150 ;  /* 0x0000009698967221 */ /* 0x000fe60000010000 */
[----:B------:R-:W3:Y:S01]  /*23190*/  MUFU.EX2 R74, R74 ;  /* 0x0000004a004a7308 */ /* 0x000ee20000000800 */
[C---:B----4-:R-:W-:Y:S05]  /*231a0*/  HMMA.16816.F32.BF16 R4, R40.reuse, R52, R4 ;  /* 0x000000342804723c */ /* 0x050fea0000041804 */
[----:B------:R-:W-:Y:S01]  /*231b0*/  FADD.FTZ R174, R174, R183 ;  /* 0x000000b7aeae7221 */ /* 0x000fe20000010000 */
[C---:B------:R-:W-:Y:S03]  /*231c0*/  HMMA.16816.F32.BF16 R8, R40.reuse, R54, R8 ;  /* 0x000000362808723c */ /* 0x040fe60000041808 */
[----:B------:R-:W-:Y:S01]  /*231d0*/  MUFU.EX2 R77, R77 ;  /* 0x0000004d004d7308 */ /* 0x000fe20000000800 */
[----:B------:R-:W-:Y:S01]  /*231e0*/  LDSM.16.MT88.4 R52, [R221+0xe800] ;  /* 0x00e80000dd34783b */ /* 0x000fe20000004200 */
[----:B------:R-:W-:Y:S01]  /*231f0*/  FADD.FTZ R174, R157, R174 ;  /* 0x000000ae9dae7221 */ /* 0x000fe20000010000 */
[C---:B------:R-:W-:Y:S07]  /*23200*/  HMMA.16816.F32.BF16 R12, R40.reuse, R48, R12 ;  /* 0x00000030280c723c */ /* 0x040fee000004180c */
[----:B------:R-:W4:Y:S01]  /*23210*/  MUFU.EX2 R76, R76 ;  /* 0x0000004c004c7308 */ /* 0x000f220000000800 */
[----:B------:R-:W-:Y:S01]  /*23220*/  FADD.FTZ R174, R148, R174 ;  /* 0x000000ae94ae7221 */ /* 0x000fe20000010000 */
[C---:B------:R-:W-:Y:S01]  /*23230*/  HMMA.16816.F32.BF16 R16, R40.reuse, R50, R16 ;  /* 0x000000322810723c */ /* 0x040fe20000041810 */
[----:B------:R-:W5:Y:S07]  /*23240*/  LDSM.16.MT88.4 R48, [R222+0xe800] ;  /* 0x00e80000de30783b */ /* 0x000f6e0000004200 */
[----:B------:R-:W-:Y:S01]  /*23250*/  MUFU.EX2 R75, R75 ;  /* 0x0000004b004b7308 */ /* 0x000fe20000000800 */
[C---:B-1----:R-:W-:Y:S03]  /*23260*/  HMMA.16816.F32.BF16 R20, R40.reuse, R56, R20 ;  /* 0x000000382814723c */ /* 0x042fe60000041814 */
[----:B------:R-:W-:Y:S03]  /*23270*/  FADD.FTZ R174, R158, R174 ;  /* 0x000000ae9eae7221 */ /* 0x000fe60000010000 */
[C---:B------:R-:W-:Y:S03]  /*23280*/  HMMA.16816.F32.BF16 R24, R40.reuse, R58, R24 ;  /* 0x0000003a2818723c */ /* 0x040fe60000041818 */
[----:B------:R-:W1:Y:S01]  /*23290*/  MUFU.EX2 R78, R78 ;  /* 0x0000004e004e7308 */ /* 0x000e620000000800 */
[----:B------:R-:W-:Y:S01]  /*232a0*/  LDSM.16.MT88.4 R56, [R226+0xf000] ;  /* 0x00f00000e238783b */ /* 0x000fe20000004200 */
[----:B------:R-:W-:Y:S01]  /*232b0*/  FADD.FTZ R150, R153, R150 ;  /* 0x0000009699967221 */ /* 0x000fe20000010000 */
[C---:B--2---:R-:W-:Y:S07]  /*232c0*/  HMMA.16816.F32.BF16 R28, R40.reuse, R36, R28 ;  /* 0x00000024281c723c */ /* 0x044fee000004181c */
[----:B------:R-:W-:Y:S01]  /*232d0*/  MUFU.EX2 R79, R79 ;  /* 0x0000004f004f7308 */ /* 0x000fe20000000800 */
[----:B------:R-:W-:Y:S01]  /*232e0*/  FADD.FTZ R150, R155, R150 ;  /* 0x000000969b967221 */ /* 0x000fe20000010000 */
[----:B------:R-:W-:Y:S01]  /*232f0*/  HMMA.16816.F32.BF16 R32, R40, R38, R32 ;  /* 0x000000262820723c */ /* 0x000fe20000041820 */
[----:B------:R-:W2:Y:S07]  /*23300*/  LDSM.16.MT88.4 R40, [R220+0xe800] ;  /* 0x00e80000dc28783b */ /* 0x000eae0000004200 */
[----:B------:R-:W5:Y:S03]  /*23310*/  MUFU.EX2 R80, R80 ;  /* 0x0000005000507308 */ /* 0x000f660000000800 */
[----:B---3--:R-:W-:Y:S01]  /*23320*/  F2FP.BF16.F32.PACK_AB R36, R74, R72 ;  /* 0x000000484a24723e */ /* 0x008fe200000010ff */
[----:B------:R-:W-:Y:S01]  /*23330*/  FADD.FTZ R163, R163, R150 ;  /* 0x00000096a3a37221 */ /* 0x000fe20000010000 */
[----:B----4-:R-:W-:Y:S01]  /*23340*/  F2FP.BF16.F32.PACK_AB R37, R76, R77 ;  /* 0x0000004d4c25723e */ /* 0x010fe200000010ff */
[----:B------:R-:W-:Y:S01]  /*23350*/  LDSM.16.MT88.4 R148, [R222+0x11800] ;  /* 0x01180000de94783b */ /* 0x000fe20000004200 */
[----:B-1----:R-:W-:Y:S01]  /*23360*/  F2FP.BF16.F32.PACK_AB R38, R78, R75 ;  /* 0x0000004b4e26723e */ /* 0x002fe200000010ff */
[----:B------:R-:W-:Y:S01]  /*23370*/  FADD.FTZ R163, R144, R163 ;  /* 0x000000a390a37221 */ /* 0x000fe20000010000 */
[-CC-:B------:R-:W-:Y:S01]  /*23380*/  FFMA.FTZ R82, R84, R3.reuse, -R170.reuse ;  /* 0x0000000354527223 */ /* 0x180fe200000108aa */
[-C--:B------:R-:W-:Y:S01]  /*23390*/  FFMA.FTZ R81, R85, R3.reuse, -R170 ;  /* 0x0000000355517223 */ /* 0x080fe200000108aa */
[-CC-:B------:R-:W-:Y:S01]  /*233a0*/  FFMA.FTZ R84, R86, R3.reuse, -R168.reuse ;  /* 0x0000000356547223 */ /* 0x180fe200000108a8 */
[----:B------:R-:W-:Y:S01]  /*233b0*/  FADD.FTZ R141, R141, R163 ;  /* 0x000000a38d8d7221 */ /* 0x000fe20000010000 */
[-C--:B------:R-:W-:Y:S01]  /*233c0*/  FFMA.FTZ R85, R87, R3.reuse, -R168 ;  /* 0x0000000357557223 */ /* 0x080fe200000108a8 */
[-CC-:B------:R-:W-:Y:S01]  /*233d0*/  FFMA.FTZ R83, R88, R3.reuse, -R170.reuse ;  /* 0x0000000358537223 */ /* 0x180fe200000108aa */
[----:B------:R-:W-:Y:S01]  /*233e0*/  MUFU.EX2 R82, R82 ;  /* 0x0000005200527308 */ /* 0x000fe20000000800 */
[----:B------:R-:W-:Y:S01]  /*233f0*/  FADD.FTZ R141, R140, R141 ;  /* 0x0000008d8c8d7221 */ /* 0x000fe20000010000 */
[----:B------:R-:W-:Y:S01]  /*23400*/  FFMA.FTZ R86, R89, R3, -R170 ;  /* 0x0000000359567223 */ /* 0x000fe200000108aa */
[----:B-----5:R-:W-:Y:S01]  /*23410*/  F2FP.BF16.F32.PACK_AB R39, R80, R79 ;  /* 0x0000004f5027723e */ /* 0x020fe200000010ff */
[-C--:B------:R-:W-:Y:S01]  /*23420*/  FFMA.FTZ R87, R91, R3.reuse, -R168 ;  /* 0x000000035b577223 */ /* 0x080fe200000108a8 */
[----:B------:R-:W-:Y:S01]  /*23430*/  FADD.FTZ R141, R132, R141 ;  /* 0x0000008d848d7221 */ /* 0x000fe20000010000 */
[-CC-:B------:R-:W-:Y:S01]  /*23440*/  FFMA.FTZ R89, R92, R3.reuse, -R170.reuse ;  /* 0x000000035c597223 */ /* 0x180fe200000108aa */
[-C--:B------:R-:W-:Y:S03]  /*23450*/  FFMA.FTZ R88, R93, R3.reuse, -R170 ;  /* 0x000000035d587223 */ /* 0x080fe600000108aa */
[----:B------:R-:W1:Y:S01]  /*23460*/  MUFU.EX2 R81, R81 ;  /* 0x0000005100517308 */ /* 0x000e620000000800 */
[----:B------:R-:W-:Y:S01]  /*23470*/  FADD.FTZ R133, R133, R141 ;  /* 0x0000008d85857221 */ /* 0x000fe20000010000 */
[C---:B------:R-:W-:Y:S05]  /*23480*/  HMMA.16816.F32.BF16 R4, R36.reuse, R44, R4 ;  /* 0x0000002c2404723c */ /* 0x040fea0000041804 */
[-CC-:B------:R-:W-:Y:S03]  /*23490*/  FFMA.FTZ R91, R94, R3.reuse, -R168.reuse ;  /* 0x000000035e5b7223 */ /* 0x180fe600000108a8 */
[----:B------:R-:W-:Y:S01]  /*234a0*/  MUFU.EX2 R84, R84 ;  /* 0x0000005400547308 */ /* 0x000fe20000000800 */
[C---:B------:R-:W-:Y:S03]  /*234b0*/  HMMA.16816.F32.BF16 R8, R36.reuse, R46, R8 ;  /* 0x0000002e2408723c */ /* 0x040fe60000041808 */
[-C--:B------:R-:W-:Y:S01]  /*234c0*/  FFMA.FTZ R93, R95, R3.reuse, -R168 ;  /* 0x000000035f5d7223 */ /* 0x080fe200000108a8 */
[-CC-:B------:R-:W-:Y:S02]  /*234d0*/  FFMA.FTZ R92, R96, R3.reuse, -R170.reuse ;  /* 0x00000003605c7223 */ /* 0x180fe400000108aa */
[C---:B------:R-:W-:Y:S03]  /*234e0*/  HMMA.16816.F32.BF16 R12, R36.reuse, R48, R12 ;  /* 0x00000030240c723c */ /* 0x040fe6000004180c */
[----:B------:R-:W3:Y:S02]  /*234f0*/  MUFU.EX2 R85, R85 ;  /* 0x0000005500557308 */ /* 0x000ee40000000800 */
[----:B-1----:R-:W-:Y:S01]  /*23500*/  F2FP.BF16.F32.PACK_AB R44, R81, R82 ;  /* 0x00000052512c723e */ /* 0x002fe200000010ff */
[C---:B------:R-:W-:Y:S01]  /*23510*/  HMMA.16816.F32.BF16 R16, R36.reuse, R50, R16 ;  /* 0x000000322410723c */ /* 0x040fe20000041810 */
[----:B------:R-:W1:Y:S06]  /*23520*/  LDSM.16.MT88.4 R48, [R222+0xf000] ;  /* 0x00f00000de30783b */ /* 0x000e6c0000004200 */
[----:B------:R-:W-:Y:S01]  /*23530*/  MUFU.EX2 R83, R83 ;  /* 0x0000005300537308 */ /* 0x000fe20000000800 */
[-C--:B------:R-:W-:Y:S01]  /*23540*/  FFMA.FTZ R94, R97, R3.reuse, -R170 ;  /* 0x00000003615e7223 */ /* 0x080fe200000108aa */
[C---:B------:R-:W-:Y:S08]  /*23550*/  HMMA.16816.F32.BF16 R20, R36.reuse, R52, R20 ;  /* 0x000000342414723c */ /* 0x040ff00000041814 */
[----:B------:R-:W4:Y:S01]  /*23560*/  MUFU.EX2 R86, R86 ;  /* 0x0000005600567308 */ /* 0x000f220000000800 */
[C---:B------:R-:W-:Y:S01]  /*23570*/  HMMA.16816.F32.BF16 R24, R36.reuse, R54, R24 ;  /* 0x000000362418723c */ /* 0x040fe20000041818 */
[----:B------:R-:W5:Y:S02]  /*23580*/  LDSM.16.MT88.4 R52, [R221+0xf000] ;  /* 0x00f00000dd34783b */ /* 0x000f640000004200 */
[----:B---3--:R-:W-:Y:S03]  /*23590*/  F2FP.BF16.F32.PACK_AB R45, R85, R84 ;  /* 0x00000054552d723e */ /* 0x008fe600000010ff */
[C---:B--2---:R-:W-:Y:S03]  /*235a0*/  HMMA.16816.F32.BF16 R28, R36.reuse, R40, R28 ;  /* 0x00000028241c723c */ /* 0x044fe6000004181c */
[----:B------:R-:W2:Y:S02]  /*235b0*/  MUFU.EX2 R87, R87 ;  /* 0x0000005700577308 */ /* 0x000ea40000000800 */
[--C-:B------:R-:W-:Y:S01]  /*235c0*/  FFMA.FTZ R96, R98, R3, -R168.reuse ;  /* 0x0000000362607223 */ /* 0x100fe200000108a8 */
[----:B------:R-:W-:Y:S01]  /*235d0*/  HMMA.16816.F32.BF16 R32, R36, R42, R32 ;  /* 0x0000002a2420723c */ /* 0x000fe20000041820 */
[----:B------:R-:W3:Y:S06]  /*235e0*/  LDSM.16.MT88.4 R36, [R220+0xf000] ;  /* 0x00f00000dc24783b */ /* 0x000eec0000004200 */
[----:B------:R-:W-:Y:S01]  /*235f0*/  MUFU.EX2 R89, R89 ;  /* 0x0000005900597308 */ /* 0x000fe20000000800 */
[----:B----4-:R-:W-:Y:S03]  /*23600*/  F2FP.BF16.F32.PACK_AB R46, R86, R83 ;  /* 0x00000053562e723e */ /* 0x010fe600000010ff */
[-C--:B------:R-:W-:Y:S01]  /*23610*/  FFMA.FTZ R95, R99, R3.reuse, -R168 ;  /* 0x00000003635f7223 */ /* 0x080fe200000108a8 */
[-CC-:B------:R-:W-:Y:S01]  /*23620*/  FFMA.FTZ R97, R100, R3.reuse, -R170.reuse ;  /* 0x0000000364617223 */ /* 0x180fe200000108aa */
[-C--:B------:R-:W-:Y:S04]  /*23630*/  FFMA.FTZ R98, R101, R3.reuse, -R170 ;  /* 0x0000000365627223 */ /* 0x080fe800000108aa */
[----:B------:R-:W4:Y:S01]  /*23640*/  MUFU.EX2 R88, R88 ;  /* 0x0000005800587308 */ /* 0x000f220000000800 */
[----:B--2---:R-:W-:Y:S01]  /*23650*/  F2FP.BF16.F32.PACK_AB R47, R87, R90 ;  /* 0x0000005a572f723e */ /* 0x004fe200000010ff */
[-CC-:B------:R-:W-:Y:S01]  /*23660*/  FFMA.FTZ R99, R102, R3.reuse, -R168.reuse ;  /* 0x0000000366637223 */ /* 0x180fe200000108a8 */
[-C--:B------:R-:W-:Y:S01]  /*23670*/  FFMA.FTZ R100, R103, R3.reuse, -R168 ;  /* 0x0000000367647223 */ /* 0x080fe200000108a8 */
[-CC-:B------:R-:W-:Y:S01]  /*23680*/  FFMA.FTZ R101, R104, R3.reuse, -R170.reuse ;  /* 0x0000000368657223 */ /* 0x180fe200000108aa */
[-CC-:B------:R-:W-:Y:S01]  /*23690*/  FFMA.FTZ R102, R105, R3.reuse, -R170.reuse ;  /* 0x0000000369667223 */ /* 0x180fe200000108aa */
[-C--:B------:R-:W-:Y:S01]  /*236a0*/  FFMA.FTZ R105, R108, R3.reuse, -R170 ;  /* 0x000000036c697223 */ /* 0x080fe200000108aa */
[-CC-:B------:R-:W-:Y:S03]  /*236b0*/  FFMA.FTZ R108, R111, R3.reuse, -R168.reuse ;  /* 0x000000036f6c7223 */ /* 0x180fe600000108a8 */
[----:B------:R-:W-:Y:S01]  /*236c0*/  MUFU.EX2 R91, R91 ;  /* 0x0000005b005b7308 */ /* 0x000fe20000000800 */
[C---:B------:R-:W-:Y:S05]  /*236d0*/  HMMA.16816.F32.BF16 R4, R44.reuse, R56, R4 ;  /* 0x000000382c04723c */ /* 0x040fea0000041804 */
[--C-:B------:R-:W-:Y:S01]  /*236e0*/  FFMA.FTZ R111, R114, R3, -R168.reuse ;  /* 0x00000003726f7223 */ /* 0x100fe200000108a8 */
[C---:B------:R-:W-:Y:S03]  /*236f0*/  HMMA.16816.F32.BF16 R8, R44.reuse, R58, R8 ;  /* 0x0000003a2c08723c */ /* 0x040fe60000041808 */
[----:B------:R-:W2:Y:S01]  /*23700*/  MUFU.EX2 R93, R93 ;  /* 0x0000005d005d7308 */ /* 0x000ea20000000800 */
[----:B------:R-:W3:Y:S01]  /*23710*/  LDSM.16.MT88.4 R56, [R226+0xf800] ;  /* 0x00f80000e238783b */ /* 0x000ee20000004200 */
[----:B----4-:R-:W-:Y:S01]  /*23720*/  F2FP.BF16.F32.PACK_AB R40, R88, R89 ;  /* 0x000000595828723e */ /* 0x010fe200000010ff */
[C---:B-1----:R-:W-:Y:S07]  /*23730*/  HMMA.16816.F32.BF16 R12, R44.reuse, R48, R12 ;  /* 0x000000302c0c723c */ /* 0x042fee000004180c */
[----:B------:R-:W-:Y:S01]  /*23740*/  MUFU.EX2 R92, R92 ;  /* 0x0000005c005c7308 */ /* 0x000fe20000000800 */
[----:B------:R-:W-:Y:S01]  /*23750*/  FFMA.FTZ R103, R106, R3, -R168 ;  /* 0x000000036a677223 */ /* 0x000fe200000108a8 */
[C---:B------:R-:W-:Y:S01]  /*23760*/  HMMA.16816.F32.BF16 R16, R44.reuse, R50, R16 ;  /* 0x000000322c10723c */ /* 0x040fe20000041810 */
[----:B------:R-:W1:Y:S07]  /*23770*/  LDSM.16.MT88.4 R48, [R222+0xf800] ;  /* 0x00f80000de30783b */ /* 0x000e6e0000004200 */
[----:B------:R-:W4:Y:S01]  /*23780*/  MUFU.EX2 R94, R94 ;  /* 0x0000005e005e7308 */ /* 0x000f220000000800 */
[C---:B-----5:R-:W-:Y:S03]  /*23790*/  HMMA.16816.F32.BF16 R20, R44.reuse, R52, R20 ;  /* 0x000000342c14723c */ /* 0x060fe60000041814 */
[----:B--2---:R-:W-:Y:S03]  /*237a0*/  F2FP.BF16.F32.PACK_AB R41, R93, R91 ;  /* 0x0000005b5d29723e */ /* 0x004fe600000010ff */
[C---:B------:R-:W-:Y:S03]  /*237b0*/  HMMA.16816.F32.BF16 R24, R44.reuse, R54, R24 ;  /* 0x000000362c18723c */ /* 0x040fe60000041818 */
[----:B------:R-:W-:Y:S01]  /*237c0*/  MUFU.EX2 R96, R96 ;  /* 0x0000006000607308 */ /* 0x000fe20000000800 */
[----:B------:R-:W2:Y:S01]  /*237d0*/  LDSM.16.MT88.4 R52, [R221+0xf800] ;  /* 0x00f80000dd34783b */ /* 0x000ea20000004200 */
[-CC-:B------:R-:W-:Y:S01]  /*237e0*/  FFMA.FTZ R106, R109, R3.reuse, -R170.reuse ;  /* 0x000000036d6a7223 */ /* 0x180fe200000108aa */
[C---:B---3--:R-:W-:Y:S07]  /*237f0*/  HMMA.16816.F32.BF16 R28, R44.reuse, R36, R28 ;  /* 0x000000242c1c723c */ /* 0x048fee000004181c */
[----:B------:R-:W3:Y:S01]  /*23800*/  MUFU.EX2 R95, R95 ;  /* 0x0000005f005f7308 */ /* 0x000ee20000000800 */
[----:B----4-:R-:W-:Y:S01]  /*23810*/  F2FP.BF16.F32.PACK_AB R42, R94, R92 ;  /* 0x0000005c5e2a723e */ /* 0x010fe200000010ff */
[----:B------:R-:W-:Y:S01]  /*23820*/  HMMA.16816.F32.BF16 R32, R44, R38, R32 ;  /* 0x000000262c20723c */ /* 0x000fe20000041820 */
[----:B------:R-:W4:Y:S07]  /*23830*/  LDSM.16.MT88.4 R36, [R220+0xf800] ;  /* 0x00f80000dc24783b */ /* 0x000f2e0000004200 */
[----:B------:R-:W-:Y:S03]  /*23840*/  MUFU.EX2 R97, R97 ;  /* 0x0000006100617308 */ /* 0x000fe60000000800 */
[-C--:B------:R-:W-:Y:S01]  /*23850*/  FFMA.FTZ R109, R112, R3.reuse, -R170 ;  /* 0x00000003706d7223 */ /* 0x080fe200000108aa */
[-CC-:B------:R-:W-:Y:S01]  /*23860*/  FFMA.FTZ R112, R115, R3.reuse, -R168.reuse ;  /* 0x0000000373707223 */ /* 0x180fe200000108a8 */
[-CC-:B------:R-:W-:Y:S01]  /*23870*/  FFMA.FTZ R104, R107, R3.reuse, -R168.reuse ;  /* 0x000000036b687223 */ /* 0x180fe200000108a8 */
[-C--:B------:R-:W-:Y:S01]  /*23880*/  FFMA.FTZ R107, R110, R3.reuse, -R168 ;  /* 0x000000036e6b7223 */ /* 0x080fe200000108a8 */
[-C--:B------:R-:W-:Y:S03]  /*23890*/  FFMA.FTZ R110, R113, R3.reuse, -R170 ;  /* 0x00000003716e7223 */ /* 0x080fe600000108aa */
[----:B------:R-:W5:Y:S01]  /*238a0*/  MUFU.EX2 R98, R98 ;  /* 0x0000006200627308 */ /* 0x000f620000000800 */
[----:B---3--:R-:W-:Y:S01]  /*238b0*/  F2FP.BF16.F32.PACK_AB R43, R95, R96 ;  /* 0x000000605f2b723e */ /* 0x008fe200000010ff */
[----:B------:R-:W-:Y:S01]  /*238c0*/  FADD.FTZ R159, R159, R174 ;  /* 0x000000ae9f9f7221 */ /* 0x000fe20000010000 */
[----:B------:R-:W-:Y:S01]  /*238d0*/  FADD.FTZ R133, R60, R133 ;  /* 0x000000853c857221 */ /* 0x000fe20000010000 */
[-CC-:B------:R-:W-:Y:S01]  /*238e0*/  FFMA.FTZ R113, R116, R3.reuse, -R170.reuse ;  /* 0x0000000374717223 */ /* 0x180fe200000108aa */
[----:B------:R-:W-:Y:S01]  /*238f0*/  FFMA.FTZ R114, R117, R3, -R170 ;  /* 0x0000000375727223 */ /* 0x000fe200000108aa */
        /* <DEDUP_REMOVED lines=36> */
[-C--:B------:R-:W-:Y:S01]  /*23b40*/  FFMA.FTZ R61, R119, R3.reuse, -R168 ;  /* 0x00000003773d7223 */ /* 0x080fe200000108a8 */
[-C--:B------:R-:W-:Y:S01]  /*23b50*/  FFMA.FTZ R63, R121, R3.reuse, -R170 ;  /* 0x00000003793f7223 */ /* 0x080fe200000108aa */
[----:B------:R-:W-:Y:S01]  /*23b60*/  FADD.FTZ R143, R143, R159 ;  /* 0x0000009f8f8f7221 */ /* 0x000fe20000010000 */
[----:B------:R-:W-:Y:S01]  /*23b70*/  FFMA.FTZ R64, R122, R3, -R168 ;  /* 0x000000037a407223 */ /* 0x000fe200000108a8 */
[C---:B------:R-:W-:Y:S01]  /*23b80*/  HMMA.16816.F32.BF16 R4, R44.reuse, R56, R4 ;  /* 0x000000382c04723c */ /* 0x040fe20000041804 */
[----:B------:R-:W-:Y:S01]  /*23b90*/  LDSM.16.MT88.4 R156, [R226+0x11800] ;  /* 0x01180000e29c783b */ /* 0x000fe20000004200 */
[----:B------:R-:W-:Y:S03]  /*23ba0*/  MUFU.EX2 R107, R107 ;  /* 0x0000006b006b7308 */ /* 0x000fe60000000800 */
[----:B------:R-:W-:Y:S01]  /*23bb0*/  FADD.FTZ R143, R134, R143 ;  /* 0x0000008f868f7221 */ /* 0x000fe20000010000 */
[C---:B------:R-:W-:Y:S03]  /*23bc0*/  HMMA.16816.F32.BF16 R8, R44.reuse, R58, R8 ;  /* 0x0000003a2c08723c */ /* 0x040fe60000041808 */
[----:B------:R-:W3:Y:S03]  /*23bd0*/  LDSM.16.MT88.4 R56, [R226+0x10800] ;  /* 0x01080000e238783b */ /* 0x000ee60000004200 */
        /* <DEDUP_REMOVED lines=8> */
[C---:B--2---:R-:W-:Y:S06]  /*23c60*/  HMMA.16816.F32.BF16 R20, R44.reuse, R52, R20 ;  /* 0x000000342c14723c */ /* 0x044fec0000041814 */
[----:B------:R-:W2:Y:S01]  /*23c70*/  MUFU.EX2 R110, R110 ;  /* 0x0000006e006e7308 */ /* 0x000ea20000000800 */
[----:B----4-:R-:W-:Y:S01]  /*23c80*/  F2FP.BF16.F32.PACK_AB R41, R108, R107 ;  /* 0x0000006b6c29723e */ /* 0x010fe200000010ff */
[C---:B------:R-:W-:Y:S01]  /*23c90*/  HMMA.16816.F32.BF16 R24, R44.reuse, R54, R24 ;  /* 0x000000362c18723c */ /* 0x040fe20000041818 */
[----:B------:R-:W4:Y:S02]  /*23ca0*/  LDSM.16.MT88.4 R52, [R221+0x10800] ;  /* 0x01080000dd34783b */ /* 0x000f240000004200 */
[----:B------:R-:W-:Y:S03]  /*23cb0*/  FADD.FTZ R143, R62, R143 ;  /* 0x0000008f3e8f7221 */ /* 0x000fe60000010000 */
        /* <DEDUP_REMOVED lines=8> */
[-C--:B------:R-:W-:Y:S01]  /*23d40*/  FFMA.FTZ R62, R120, R3.reuse, -R170 ;  /* 0x00000003783e7223 */ /* 0x080fe200000108aa */
[----:B------:R-:W-:Y:S01]  /*23d50*/  FADD.FTZ R68, R68, R67 ;  /* 0x0000004344447221 */ /* 0x000fe20000010000 */
[----:B------:R-:W-:Y:S01]  /*23d60*/  LDSM.16.MT88.4 R140, [R221+0x11800] ;  /* 0x01180000dd8c783b */ /* 0x000fe20000004200 */
[----:B------:R-:W-:Y:S02]  /*23d70*/  FADD.FTZ R65, R137, R65 ;  /* 0x0000004189417221 */ /* 0x000fe40000010000 */
[----:B------:R-:W-:Y:S01]  /*23d80*/  MUFU.EX2 R113, R113 ;  /* 0x0000007100717308 */ /* 0x000fe20000000800 */
[----:B------:R-:W-:Y:S01]  /*23d90*/  FADD.FTZ R68, R69, R68 ;  /* 0x0000004445447221 */ /* 0x000fe20000010000 */
[-CC-:B------:R-:W-:Y:S01]  /*23da0*/  FFMA.FTZ R66, R124, R3.reuse, -R170.reuse ;  /* 0x000000037c427223 */ /* 0x180fe200000108aa */
[----:B------:R-:W-:Y:S01]  /*23db0*/  FADD.FTZ R65, R71, R65 ;  /* 0x0000004147417221 */ /* 0x000fe20000010000 */
[-C--:B------:R-:W-:Y:S01]  /*23dc0*/  FFMA.FTZ R67, R125, R3.reuse, -R170 ;  /* 0x000000037d437223 */ /* 0x080fe200000108aa */
[----:B------:R-:W-:Y:S01]  /*23dd0*/  FADD.FTZ R68, R70, R68 ;  /* 0x0000004446447221 */ /* 0x000fe20000010000 */
[--C-:B------:R-:W-:Y:S01]  /*23de0*/  FFMA.FTZ R69, R127, R3, -R168.reuse ;  /* 0x000000037f457223 */ /* 0x100fe200000108a8 */
[----:B------:R-:W-:Y:S01]  /*23df0*/  FADD.FTZ R138, R138, R65 ;  /* 0x000000418a8a7221 */ /* 0x000fe20000010000 */
[----:B---3--:R-:W-:Y:S01]  /*23e00*/  F2FP.BF16.F32.PACK_AB R43, R112, R111 ;  /* 0x0000006f702b723e */ /* 0x008fe200000010ff */
[-C--:B------:R-:W-:Y:S01]  /*23e10*/  FFMA.FTZ R65, R123, R3.reuse, -R168 ;  /* 0x000000037b417223 */ /* 0x080fe200000108a8 */
[----:B------:R-:W2:Y:S01]  /*23e20*/  MUFU.EX2 R114, R114 ;  /* 0x0000007200727308 */ /* 0x000ea20000000800 */
[----:B------:R-:W-:Y:S01]  /*23e30*/  FADD.FTZ R138, R73, R138 ;  /* 0x0000008a498a7221 */ /* 0x000fe20000010000 */
[----:B------:R-:W-:Y:S01]  /*23e40*/  FADD.FTZ R68, R72, R68 ;  /* 0x0000004448447221 */ /* 0x000fe20000010000 */
[----:B------:R-:W-:Y:S02]  /*23e50*/  FFMA.FTZ R170, R129, R3, -R170 ;  /* 0x0000000381aa7223 */ /* 0x000fe400000108aa */
[C---:B------:R-:W-:Y:S05]  /*23e60*/  HMMA.16816.F32.BF16 R4, R40.reuse, R56, R4 ;  /* 0x000000382804723c */ /* 0x040fea0000041804 */
[----:B------:R-:W-:Y:S01]  /*23e70*/  MUFU.EX2 R60, R60 ;  /* 0x0000003c003c7308 */ /* 0x000fe20000000800 */
[----:B------:R-:W-:Y:S01]  /*23e80*/  FADD.FTZ R138, R77, R138 ;  /* 0x0000008a4d8a7221 */ /* 0x000fe20000010000 */
[C---:B------:R-:W-:Y:S01]  /*23e90*/  HMMA.16816.F32.BF16 R8, R40.reuse, R58, R8 ;  /* 0x0000003a2808723c */ /* 0x040fe20000041808 */
[----:B------:R-:W3:Y:S07]  /*23ea0*/  LDSM.16.MT88.4 R56, [R226+0x11000] ;  /* 0x01100000e238783b */ /* 0x000eee0000004200 */
[----:B------:R-:W5:Y:S01]  /*23eb0*/  MUFU.EX2 R61, R61 ;  /* 0x0000003d003d7308 */ /* 0x000f620000000800 */
[C---:B-1----:R-:W-:Y:S03]  /*23ec0*/  HMMA.16816.F32.BF16 R12, R40.reuse, R48, R12 ;  /* 0x00000030280c723c */ /* 0x042fe6000004180c */
[----:B--2---:R-:W-:Y:S03]  /*23ed0*/  F2FP.BF16.F32.PACK_AB R44, R114, R113 ;  /* 0x00000071722c723e */ /* 0x004fe600000010ff */
[C---:B------:R-:W-:Y:S01]  /*23ee0*/  HMMA.16816.F32.BF16 R16, R40.reuse, R50, R16 ;  /* 0x000000322810723c */ /* 0x040fe20000041810 */
[----:B------:R-:W1:Y:S02]  /*23ef0*/  LDSM.16.MT88.4 R48, [R222+0x11000] ;  /* 0x01100000de30783b */ /* 0x000e640000004200 */
[----:B------:R-:W-:Y:S02]  /*23f00*/  MUFU.EX2 R62, R62 ;  /* 0x0000003e003e7308 */ /* 0x000fe40000000800 */
[----:B------:R-:W-:Y:S01]  /*23f10*/  FADD.FTZ R138, R76, R138 ;  /* 0x0000008a4c8a7221 */ /* 0x000fe20000010000 */
[C---:B----4-:R-:W-:Y:S07]  /*23f20*/  HMMA.16816.F32.BF16 R20, R40.reuse, R52, R20 ;  /* 0x000000342814723c */ /* 0x050fee0000041814 */
[----:B------:R-:W2:Y:S01]  /*23f30*/  MUFU.EX2 R63, R63 ;  /* 0x0000003f003f7308 */ /* 0x000ea20000000800 */
[----:B-----5:R-:W-:Y:S01]  /*23f40*/  F2FP.BF16.F32.PACK_AB R45, R61, R60 ;  /* 0x0000003c3d2d723e */ /* 0x020fe200000010ff */
        /* <DEDUP_REMOVED lines=12> */
[----:B------:R-:W2:Y:S01]  /*24010*/  LDSM.16.MT88.4 R40, [R220+0x11800] ;  /* 0x01180000dc28783b */ /* 0x000ea20000004200 */
[----:B------:R-:W-:Y:S02]  /*24020*/  FADD.FTZ R78, R78, R68 ;  /* 0x000000444e4e7221 */ /* 0x000fe40000010000 */
[----:B------:R-:W-:Y:S01]  /*24030*/  FADD.FTZ R138, R84, R138 ;  /* 0x0000008a548a7221 */ /* 0x000fe20000010000 */
[-CC-:B------:R-:W-:Y:S01]  /*24040*/  FFMA.FTZ R68, R126, R3.reuse, -R168.reuse ;  /* 0x000000037e447223 */ /* 0x180fe200000108a8 */
[----:B------:R-:W-:Y:S01]  /*24050*/  FFMA.FTZ R168, R131, R3, -R168 ;  /* 0x0000000383a87223 */ /* 0x000fe200000108a8 */
[----:B------:R-:W-:Y:S01]  /*24060*/  FADD.FTZ R78, R82, R78 ;  /* 0x0000004e524e7221 */ /* 0x000fe20000010000 */
[----:B------:R-:W-:Y:S01]  /*24070*/  FADD.FTZ R138, R85, R138 ;  /* 0x0000008a558a7221 */ /* 0x000fe20000010000 */
[----:B------:R-:W-:Y:S02]  /*24080*/  MUFU.EX2 R66, R66 ;  /* 0x0000004200427308 */ /* 0x000fe40000000800 */
[----:B------:R-:W-:Y:S01]  /*24090*/  FADD.FTZ R81, R81, R78 ;  /* 0x0000004e51517221 */ /* 0x000fe20000010000 */
[----:B---3--:R-:W-:Y:S01]  /*240a0*/  F2FP.BF16.F32.PACK_AB R47, R65, R64 ;  /* 0x00000040412f723e */ /* 0x008fe200000010ff */
[----:B------:R-:W-:Y:S02]  /*240b0*/  FADD.FTZ R90, R90, R138 ;  /* 0x0000008a5a5a7221 */ /* 0x000fe40000010000 */
[----:B------:R-:W-:Y:S04]  /*240c0*/  FADD.FTZ R81, R83, R81 ;  /* 0x0000005153517221 */ /* 0x000fe80000010000 */
[----:B------:R-:W3:Y:S01]  /*240d0*/  MUFU.EX2 R67, R67 ;  /* 0x0000004300437308 */ /* 0x000ee20000000800 */
[----:B------:R-:W-:Y:S01]  /*240e0*/  FADD.FTZ R90, R87, R90 ;  /* 0x0000005a575a7221 */ /* 0x000fe20000010000 */
[C---:B------:R-:W-:Y:S05]  /*240f0*/  HMMA.16816.F32.BF16 R4, R44.reuse, R56, R4 ;  /* 0x000000382c04723c */ /* 0x040fea0000041804 */
[----:B------:R-:W-:Y:S01]  /*24100*/  FADD.FTZ R86, R86, R81 ;  /* 0x0000005156567221 */ /* 0x000fe20000010000 */
[C---:B------:R-:W-:Y:S02]  /*24110*/  HMMA.16816.F32.BF16 R8, R44.reuse, R58, R8 ;  /* 0x0000003a2c08723c */ /* 0x040fe40000041808 */
[----:B------:R-:W-:Y:S03]  /*24120*/  MUFU.EX2 R68, R68 ;  /* 0x0000004400447308 */ /* 0x000fe60000000800 */
[----:B------:R-:W-:Y:S01]  /*24130*/  FADD.FTZ R90, R91, R90 ;  /* 0x0000005a5b5a7221 */ /* 0x000fe20000010000 */
[C---:B-1----:R-:W-:Y:S06]  /*24140*/  HMMA.16816.F32.BF16 R12, R44.reuse, R48, R12 ;  /* 0x000000302c0c723c */ /* 0x042fec000004180c */
[----:B------:R-:W1:Y:S01]  /*24150*/  MUFU.EX2 R69, R69 ;  /* 0x0000004500457308 */ /* 0x000e620000000800 */
[----:B------:R-:W-:Y:S01]  /*24160*/  FADD.FTZ R86, R89, R86 ;  /* 0x0000005659567221 */ /* 0x000fe20000010000 */
[C---:B------:R-:W-:Y:S08]  /*24170*/  HMMA.16816.F32.BF16 R16, R44.reuse, R50, R16 ;  /* 0x000000322c10723c */ /* 0x040ff00000041810 */
[----:B------:R-:W-:Y:S01]  /*24180*/  MUFU.EX2 R56, R128 ;  /* 0x0000008000387308 */ /* 0x000fe20000000800 */
[C---:B----4-:R-:W-:Y:S03]  /*24190*/  HMMA.16816.F32.BF16 R20, R44.reuse, R52, R20 ;  /* 0x000000342c14723c */ /* 0x050fe60000041814 */
[----:B------:R-:W-:Y:S03]  /*241a0*/  FADD.FTZ R93, R93, R90 ;  /* 0x0000005a5d5d7221 */ /* 0x000fe60000010000 */
[C---:B------:R-:W-:Y:S03]  /*241b0*/  HMMA.16816.F32.BF16 R24, R44.reuse, R54, R24 ;  /* 0x000000362c18723c */ /* 0x040fe60000041818 */
[----:B------:R-:W4:Y:S02]  /*241c0*/  MUFU.EX2 R170, R170 ;  /* 0x000000aa00aa7308 */ /* 0x000f240000000800 */
[----:B------:R-:W-:Y:S01]  /*241d0*/  FADD.FTZ R86, R88, R86 ;  /* 0x0000005658567221 */ /* 0x000fe20000010000 */
[C---:B-----5:R-:W-:Y:S07]  /*241e0*/  HMMA.16816.F32.BF16 R28, R44.reuse, R36, R28 ;  /* 0x000000242c1c723c */ /* 0x060fee000004181c */
[----:B------:R-:W-:Y:S01]  /*241f0*/  MUFU.EX2 R48, R130 ;  /* 0x0000008200307308 */ /* 0x000fe20000000800 */
[----:B------:R-:W-:Y:S01]  /*24200*/  FADD.FTZ R93, R96, R93 ;  /* 0x0000005d605d7221 */ /* 0x000fe20000010000 */
[----:B------:R-:W-:Y:S08]  /*24210*/  HMMA.16816.F32.BF16 R32, R44, R38, R32 ;  /* 0x000000262c20723c */ /* 0x000ff00000041820 */
[----:B------:R-:W5:Y:S03]  /*24220*/  MUFU.EX2 R168, R168 ;  /* 0x000000a800a87308 */ /* 0x000f660000000800 */
[----:B------:R-:W-:Y:S01]  /*24230*/  FADD.FTZ R86, R92, R86 ;  /* 0x000000565c567221 */ /* 0x000fe20000010000 */
[----:B---3--:R-:W-:Y:S01]  /*24240*/  F2FP.BF16.F32.PACK_AB R132, R67, R66 ;  /* 0x000000424384723e */ /* 0x008fe200000010ff */
[----:B------:R-:W-:Y:S01]  /*24250*/  FADD.FTZ R93, R95, R93 ;  /* 0x0000005d5f5d7221 */ /* 0x000fe20000010000 */
[----:B-1----:R-:W-:Y:S01]  /*24260*/  F2FP.BF16.F32.PACK_AB R133, R69, R68 ;  /* 0x000000444585723e */ /* 0x002fe200000010ff */
[----:B------:R-:W-:Y:S01]  /*24270*/  FADD.FTZ R94, R94, R86 ;  /* 0x000000565e5e7221 */ /* 0x000fe20000010000 */
[----:B----4-:R-:W-:Y:S01]  /*24280*/  F2FP.BF16.F32.PACK_AB R134, R170, R56 ;  /* 0x00000038aa86723e */ /* 0x010fe200000010ff */
[----:B------:R-:W-:Y:S02]  /*24290*/  FADD.FTZ R93, R99, R93 ;  /* 0x0000005d635d7221 */ /* 0x000fe40000010000 */
[----:B------:R-:W-:Y:S02]  /*242a0*/  FADD.FTZ R94, R97, R94 ;  /* 0x0000005e615e7221 */ /* 0x000fe40000010000 */
[----:B------:R-:W-:Y:S02]  /*242b0*/  FADD.FTZ R93, R100, R93 ;  /* 0x0000005d645d7221 */ /* 0x000fe40000010000 */
[----:B------:R-:W-:Y:S01]  /*242c0*/  FADD.FTZ R98, R98, R94 ;  /* 0x0000005e62627221 */ /* 0x000fe20000010000 */
[----:B-----5:R-:W-:Y:S01]  /*242d0*/  F2FP.BF16.F32.PACK_AB R135, R168, R48 ;  /* 0x00000030a887723e */ /* 0x020fe200000010ff */
[----:B------:R-:W-:Y:S02]  /*242e0*/  FADD.FTZ R103, R103, R93 ;  /* 0x0000005d67677221 */ /* 0x000fe40000010000 */
[----:B------:R-:W-:Y:S02]  /*242f0*/  FADD.FTZ R101, R101, R98 ;  /* 0x0000006265657221 */ /* 0x000fe40000010000 */
[----:B------:R-:W-:Y:S02]  /*24300*/  FADD.FTZ R104, R104, R103 ;  /* 0x0000006768687221 */ /* 0x000fe40000010000 */
        /* <DEDUP_REMOVED lines=34> */
.L_x_3950:
[----:B------:R-:W1:Y:S01]  /*24530*/  S2R R7, SR_TID.X ;  /* 0x0000000000077919 */ /* 0x000e620000002100 */
[----:B------:R-:W2:Y:S02]  /*24540*/  LDC.64 R8, c[0x0][0x208] ;  /* 0x00008200ff087b82 */ /* 0x000ea40000000a00 */
[----:B--2---:R-:W-:Y:S02]  /*24550*/  R2UR UR4, R8 ;  /* 0x00000000080472ca */ /* 0x004fe400000e0000 */
[----:B------:R-:W-:Y:S02]  /*24560*/  R2UR UR5, R9 ;  /* 0x00000000090572ca */ /* 0x000fe400000e0000 */
[----:B-1----:R-:W-:-:S04]  /*24570*/  SHF.R.S32.HI R3, RZ, 0x1f, R7 ;  /* 0x0000001fff037819 */ /* 0x002fc80000011407 */
[----:B------:R-:W-:-:S04]  /*24580*/  LEA.HI R10, R3, R7, RZ, 0x5 ;  /* 0x00000007030a7211 */ /* 0x000fc800078f28ff */
[----:B------:R-:W-:-:S03]  /*24590*/  LOP3.LUT R10, R10, 0xffffffe0, RZ, 0xc0, !PT ;  /* 0xffffffe00a0a7812 */ /* 0x000fc600078ec0ff */
[----:B------:R1:W5:Y:S01]  /*245a0*/  LD.E R6, desc[UR4][R164.64+0xd8] ;  /* 0x0000d804a4067980 */ /* 0x000362000c101900 */
[----:B------:R-:W-:Y:S01]  /*245b0*/  LEA.HI R3, R3, R7, RZ, 0x4 ;  /* 0x0000000703037211 */ /* 0x000fe200078f20ff */
[----:B------:R-:W-:Y:S01]  /*245c0*/  UMOV UR4, 0xffffffff ;  /* 0xffffffff00047882 */ /* 0x000fe20000000000 */
[----:B------:R-:W-:Y:S02]  /*245d0*/  IMAD.IADD R10, R7, 0x1, -R10 ;  /* 0x00000001070a7824 */ /* 0x000fe400078e0a0a */
[----:B------:R-:W-:Y:S02]  /*245e0*/  LOP3.LUT R5, R3, 0xfffffff0, RZ, 0xc0, !PT ;  /* 0xfffffff003057812 */ /* 0x000fe400078ec0ff */
[----:B------:R-:W-:Y:S02]  /*245f0*/  SHF.R.S32.HI R3, RZ, 0x4, R3 ;  /* 0x00000004ff037819 */ /* 0x000fe40000011403 */
[----:B------:R-:W-:Y:S01]  /*24600*/  SHF.R.S32.HI R4, RZ, 0x1f, R10 ;  /* 0x0000001fff047819 */ /* 0x000fe2000001140a */
[----:B------:R-:W-:-:S03]  /*24610*/  IMAD.IADD R5, R7, 0x1, -R5 ;  /* 0x0000000107057824 */ /* 0x000fc600078e0a05 */
[----:B------:R-:W-:-:S04]  /*24620*/  LEA.HI R4, R4, R10, RZ, 0x2 ;  /* 0x0000000a04047211 */ /* 0x000fc800078f10ff */
[----:B------:R-:W-:Y:S01]  /*24630*/  SHF.R.S32.HI R4, RZ, 0x2, R4 ;  /* 0x00000002ff047819 */ /* 0x000fe20000011404 */
[----:B------:R-:W-:Y:S06]  /*24640*/  BRA.DIV UR4, `(.L_x_3960) ;  /* 0x0000000e04787947 */ /* 0x000fec000b800000 */
[----:B------:R-:W2:Y:S04]  /*24650*/  SHFL.BFLY PT, R10, R249, 0x2, 0x1f ;  /* 0x0c401f00f90a7f89 */ /* 0x000ea800000e0000 */
[----:B------:R-:W3:Y:S01]  /*24660*/  SHFL.BFLY PT, R7, R250, 0x2, 0x1f ;  /* 0x0c401f00fa077f89 */ /* 0x000ee200000e0000 */
[----:B--2---:R-:W-:Y:S01]  /*24670*/  FADD.FTZ R249, R10, R249 ;  /* 0x000000f90af97221 */ /* 0x004fe20000010000 */
[----:B---3--:R-:W-:-:S04]  /*24680*/  FADD.FTZ R250, R7, R250 ;  /* 0x000000fa07fa7221 */ /* 0x008fc80000010000 */
[----:B------:R-:W2:Y:S04]  /*24690*/  SHFL.BFLY PT, R13, R249, 0x1, 0x1f ;  /* 0x0c201f00f90d7f89 */ /* 0x000ea800000e0000 */
[----:B------:R3:W4:Y:S01]  /*246a0*/  SHFL.BFLY PT, R10, R250, 0x1, 0x1f ;  /* 0x0c201f00fa0a7f89 */ /* 0x00072200000e0000 */
[----:B--2---:R-:W-:-:S07]  /*246b0*/  FADD.FTZ R11, R249, R13 ;  /* 0x0000000df90b7221 */ /* 0x004fce0000010000 */
.L_x_3967:
[----:B------:R-:W2:Y:S01]  /*246c0*/  S2R R7, SR_TID.X ;  /* 0x0000000000077919 */ /* 0x000ea20000002100 */
[----:B----4-:R-:W-:Y:S01]  /*246d0*/  FADD.FTZ R10, R250, R10 ;  /* 0x0000000afa0a7221 */ /* 0x010fe20000010000 */
[----:B------:R-:W4:Y:S01]  /*246e0*/  S2UR UR4, SR_CgaCtaId ;  /* 0x00000000000479c3 */ /* 0x000f220000008800 */
[----:B------:R-:W-:Y:S01]  /*246f0*/  FSETP.NE.FTZ.AND P3, PT, R11, RZ, PT ;  /* 0x000000ff0b00720b */ /* 0x000fe20003f75000 */
[----:B------:R-:W-:-:S06]  /*24700*/  IMAD.MOV.U32 R13, RZ, RZ, 0x3f800000 ;  /* 0x3f800000ff0d7424 */ /* 0x000fcc00078e00ff */
[----:B------:R-:W-:Y:S01]  /*24710*/  BAR.SYNC.DEFER_BLOCKING 0x0 ;  /* 0x0000000000007b1d */ /* 0x000fe20000010000 */
[----:B------:R-:W-:Y:S01]  /*24720*/  FSETP.NE.FTZ.AND P0, PT, R10, RZ, PT ;  /* 0x000000ff0a00720b */ /* 0x000fe20003f15000 */
[----:B------:R-:W-:Y:S01]  /*24730*/  IMAD.MOV.U32 R12, RZ, RZ, 0x3f800000 ;  /* 0x3f800000ff0c7424 */ /* 0x000fe200078e00ff */
[C---:B------:R-:W-:Y:S02]  /*24740*/  R2UR UR12, R8.reuse ;  /* 0x00000000080c72ca */ /* 0x040fe400000e0000 */
[C---:B------:R-:W-:Y:S01]  /*24750*/  R2UR UR13, R9.reuse ;  /* 0x00000000090d72ca */ /* 0x040fe200000e0000 */
[----:B------:R-:W-:Y:S01]  /*24760*/  UMOV UR5, 0x400 ;  /* 0x0000040000057882 */ /* 0x000fe20000000000 */
[----:B------:R-:W-:Y:S02]  /*24770*/  R2UR UR10, R8 ;  /* 0x00000000080a72ca */ /* 0x000fe400000e0000 */
[----:B------:R-:W-:Y:S01]  /*24780*/  R2UR UR11, R9 ;  /* 0x00000000090b72ca */ /* 0x000fe200000e0000 */
[----:B------:R-:W1:Y:S08]  /*24790*/  @P3 MUFU.RCP R13, R11 ;  /* 0x0000000b000d3308 */ /* 0x000e700000001000 */
[----:B------:R-:W3:Y:S01]  /*247a0*/  @P0 MUFU.RCP R12, R10 ;  /* 0x0000000a000c0308 */ /* 0x000ee20000001000 */
[----:B----4-:R-:W-:Y:S01]  /*247b0*/  ULEA UR4, UR4, UR5, 0x18 ;  /* 0x0000000504047291 */ /* 0x010fe2000f8ec03f */
[----:B--2---:R-:W-:Y:S01]  /*247c0*/  SHF.R.S32.HI R14, RZ, 0x1f, R7 ;  /* 0x0000001fff0e7819 */ /* 0x004fe20000011407 */
[C---:B-1----:R-:W-:Y:S01]  /*247d0*/  FMUL.FTZ R160, R13.reuse, R160 ;  /* 0x000000a00da07220 */ /* 0x042fe20000410000 */
[C---:B------:R-:W-:Y:S01]  /*247e0*/  FMUL.FTZ R161, R13.reuse, R161 ;  /* 0x000000a10da17220 */ /* 0x040fe20000410000 */
[C---:B------:R-:W-:Y:S01]  /*247f0*/  FMUL.FTZ R156, R13.reuse, R156 ;  /* 0x0000009c0d9c7220 */ /* 0x040fe20000410000 */
[C---:B------:R-:W-:Y:S01]  /*24800*/  LEA.HI R15, R14.reuse, R7, RZ, 0x2 ;  /* 0x000000070e0f7211 */ /* 0x040fe200078f10ff */
[C---:B------:R-:W-:Y:S01]  /*24810*/  FMUL.FTZ R157, R13.reuse, R157 ;  /* 0x0000009d0d9d7220 */ /* 0x040fe20000410000 */
[----:B------:R-:W-:Y:S01]  /*24820*/  LEA.HI R14, R14, R7, RZ, 0x5 ;  /* 0x000000070e0e7211 */ /* 0x000fe200078f28ff */
        /* <DEDUP_REMOVED lines=15> */
[----:B------:R-:W-:Y:S01]  /*24920*/  IADD3 R16, R16, -R17, RZ ;  /* 0x8000001110107210 */ /* 0x000fe20007ffe0ff */
[----:B------:R-:W-:Y:S01]  /*24930*/  FMUL.FTZ R133, R13, R133 ;  /* 0x000000850d857220 */ /* 0x000fe20000410000 */
[----:B------:R-:W-:Y:S01]  /*24940*/  LOP3.LUT R17, R15, 0x1ffffffc, RZ, 0xc0, !PT ;  /* 0x1ffffffc0f117812 */ /* 0x000fe200078ec0ff */
[----:B---3--:R-:W-:Y:S01]  /*24950*/  FMUL.FTZ R163, R12, R163 ;  /* 0x000000a30ca37220 */ /* 0x008fe20000410000 */
[----:B------:R-:W-:Y:S01]  /*24960*/  SHF.R.S32.HI R15, RZ, 0x5, R14 ;  /* 0x00000005ff0f7819 */ /* 0x000fe2000001140e */
[----:B------:R-:W-:Y:S01]  /*24970*/  IMAD.SHL.U32 R18, R16, 0x40, RZ ;  /* 0x0000004010127824 */ /* 0x000fe200078e00ff */
[----:B------:R-:W-:Y:S01]  /*24980*/  IADD3 R17, -R17, R7, RZ ;  /* 0x0000000711117210 */ /* 0x000fe20007ffe1ff */
[----:B------:R-:W-:Y:S01]  /*24990*/  FMUL.FTZ R162, R12, R162 ;  /* 0x000000a20ca27220 */ /* 0x000fe20000410000 */
[----:B------:R-:W-:Y:S01]  /*249a0*/  LOP3.LUT R19, R16, 0x1, RZ, 0xc0, !PT ;  /* 0x0000000110137812 */ /* 0x000fe200078ec0ff */
[----:B------:R-:W-:Y:S01]  /*249b0*/  FMUL.FTZ R159, R12, R159 ;  /* 0x0000009f0c9f7220 */ /* 0x000fe20000410000 */
[----:B------:R-:W-:Y:S01]  /*249c0*/  LOP3.LUT R18, R18, 0x1c0, RZ, 0xc0, !PT ;  /* 0x000001c012127812 */ /* 0x000fe200078ec0ff */
[----:B------:R-:W-:Y:S01]  /*249d0*/  IMAD R17, R15, 0x200, R17 ;  /* 0x000002000f117824 */ /* 0x000fe200078e0211 */
[----:B------:R-:W-:Y:S01]  /*249e0*/  R2P PR, R16, 0x6 ;  /* 0x0000000610007804 */ /* 0x000fe20000000000 */
[----:B------:R-:W-:Y:S01]  /*249f0*/  IMAD.MOV.U32 R16, RZ, RZ, 0x20 ;  /* 0x00000020ff107424 */ /* 0x000fe200078e00ff */
[----:B------:R-:W-:Y:S01]  /*24a00*/  LEA.HI R18, R18, R18, RZ, 0x1d ;  /* 0x0000001212127211 */ /* 0x000fe200078fe8ff */
[C---:B------:R-:W-:Y:S01]  /*24a10*/  FMUL.FTZ R158, R12.reuse, R158 ;  /* 0x0000009e0c9e7220 */ /* 0x040fe20000410000 */
[----:B------:R-:W-:Y:S01]  /*24a20*/  ISETP.NE.U32.AND P4, PT, R19, 0x1, PT ;  /* 0x000000011300780c */ /* 0x000fe20003f85070 */
[C---:B------:R-:W-:Y:S01]  /*24a30*/  FMUL.FTZ R155, R12.reuse, R155 ;  /* 0x0000009b0c9b7220 */ /* 0x040fe20000410000 */
[----:B------:R-:W-:Y:S01]  /*24a40*/  LEA R17, R17, R18, 0x1 ;  /* 0x0000001211117211 */ /* 0x000fe200078e08ff */
[----:B------:R-:W-:Y:S01]  /*24a50*/  FMUL.FTZ R154, R12, R154 ;  /* 0x0000009a0c9a7220 */ /* 0x000fe20000410000 */
[----:B------:R-:W-:Y:S01]  /*24a60*/  SEL R16, R16, 0xffffffe0, P4 ;  /* 0xffffffe010107807 */ /* 0x000fe20002000000 */
[C---:B------:R-:W-:Y:S01]  /*24a70*/  FMUL.FTZ R151, R12.reuse, R151 ;  /* 0x000000970c977220 */ /* 0x040fe20000410000 */
[----:B------:R-:W-:Y:S01]  /*24a80*/  LEA R17, R17, UR4, 0x2 ;  /* 0x0000000411117c11 */ /* 0x000fe2000f8e10ff */
[C---:B------:R-:W-:Y:S01]  /*24a90*/  FMUL.FTZ R150, R12.reuse, R150 ;  /* 0x000000960c967220 */ /* 0x040fe20000410000 */
        /* <DEDUP_REMOVED lines=9> */
[----:B------:R-:W-:Y:S01]  /*24b30*/  VIADD R18, R17, 0x80 ;  /* 0x0000008011127836 */ /* 0x000fe20000000000 */
[----:B------:R-:W-:Y:S01]  /*24b40*/  SEL R13, R13, 0xffffffc0, !P1 ;  /* 0xffffffc00d0d7807 */ /* 0x000fe20004800000 */
[C---:B------:R-:W-:Y:S01]  /*24b50*/  IMAD.IADD R12, R17.reuse, 0x1, R16 ;  /* 0x00000001110c7824 */ /* 0x040fe200078e0210 */
[----:B------:R-:W-:Y:S01]  /*24b60*/  STS.64 [R17], R160 ;  /* 0x000000a011007388 */ /* 0x000fe20000000a00 */
[C---:B------:R-:W-:Y:S01]  /*24b70*/  @P2 VIADD R18, R17.reuse, 0xffffff80 ;  /* 0xffffff8011122836 */ /* 0x040fe20000000000 */
[----:B------:R-:W-:-:S02]  /*24b80*/  IADD3 R19, R17, R13, RZ ;  /* 0x0000000d11137210 */ /* 0x000fc40007ffe0ff */
[----:B------:R-:W-:Y:S01]  /*24b90*/  IADD3 R20, R12, R13, RZ ;  /* 0x0000000d0c147210 */ /* 0x000fe20007ffe0ff */
[----:B------:R-:W-:Y:S01]  /*24ba0*/  STS.64 [R17+0x800], R162 ;  /* 0x000800a211007388 */ /* 0x000fe20000000a00 */
[----:B------:R-:W-:-:S03]  /*24bb0*/  IADD3 R16, R16, R18, RZ ;  /* 0x0000001210107210 */ /* 0x000fc60007ffe0ff */
[----:B------:R-:W-:Y:S04]  /*24bc0*/  STS.64 [R12], R156 ;  /* 0x0000009c0c007388 */ /* 0x000fe80000000a00 */
[----:B------:R1:W-:Y:S04]  /*24bd0*/  STS.64 [R12+0x800], R158 ;  /* 0x0008009e0c007388 */ /* 0x0003e80000000a00 */
[----:B------:R-:W-:Y:S04]  /*24be0*/  STS.64 [R19], R152 ;  /* 0x0000009813007388 */ /* 0x000fe80000000a00 */
[----:B------:R-:W-:Y:S04]  /*24bf0*/  STS.64 [R19+0x800], R154 ;  /* 0x0008009a13007388 */ /* 0x000fe80000000a00 */
[----:B------:R-:W-:Y:S04]  /*24c00*/  STS.64 [R20], R148 ;  /* 0x0000009414007388 */ /* 0x000fe80000000a00 */
[----:B------:R-:W-:Y:S04]  /*24c10*/  STS.64 [R20+0x800], R150 ;  /* 0x0008009614007388 */ /* 0x000fe80000000a00 */
[----:B------:R-:W-:Y:S04]  /*24c20*/  STS.64 [R18], R144 ;  /* 0x0000009012007388 */ /* 0x000fe80000000a00 */
[----:B------:R2:W-:Y:S01]  /*24c30*/  STS.64 [R18+0x800], R146 ;  /* 0x0008009212007388 */ /* 0x0005e20000000a00 */
[C---:B-1----:R-:W-:Y:S01]  /*24c40*/  IMAD.IADD R12, R13.reuse, 0x1, R18 ;  /* 0x000000010d0c7824 */ /* 0x042fe200078e0212 */
[----:B------:R-:W-:-:S02]  /*24c50*/  IADD3 R13, R13, R16, RZ ;  /* 0x000000100d0d7210 */ /* 0x000fc40007ffe0ff */
[----:B------:R-:W-:Y:S04]  /*24c60*/  STS.64 [R16], R140 ;  /* 0x0000008c10007388 */ /* 0x000fe80000000a00 */
[----:B------:R1:W-:Y:S04]  /*24c70*/  STS.64 [R16+0x800], R142 ;  /* 0x0008008e10007388 */ /* 0x0003e80000000a00 */
[----:B------:R-:W-:Y:S04]  /*24c80*/  STS.64 [R12], R136 ;  /* 0x000000880c007388 */ /* 0x000fe80000000a00 */
[----:B------:R-:W-:Y:S04]  /*24c90*/  STS.64 [R12+0x800], R138 ;  /* 0x0008008a0c007388 */ /* 0x000fe80000000a00 */
[----:B------:R-:W-:Y:S04]  /*24ca0*/  STS.64 [R13], R132 ;  /* 0x000000840d007388 */ /* 0x000fe80000000a00 */
[----:B------:R3:W-:Y:S04]  /*24cb0*/  STS.64 [R13+0x800], R134 ;  /* 0x000800860d007388 */ /* 0x0007e80000000a00 */
[----:B--2---:R-:W2:Y:S04]  /*24cc0*/  LD.E R18, desc[UR12][R164.64+0xcc] ;  /* 0x0000cc0ca4127980 */ /* 0x004ea8000c101900 */
[----:B------:R-:W4:Y:S04]  /*24cd0*/  LD.E.64 R20, desc[UR10][R164.64+0x78] ;  /* 0x0000780aa4147980 */ /* 0x000f28000c101b00 */
[----:B-1----:R-:W2:Y:S04]  /*24ce0*/  LD.E.64 R16, desc[UR12][R164.64+0xb0] ;  /* 0x0000b00ca4107980 */ /* 0x002ea8000c101b00 */
[----:B---3--:R-:W3:Y:S01]  /*24cf0*/  LD.E R13, desc[UR10][R164.64+0x60] ;  /* 0x0000600aa40d7980 */ /* 0x008ee2000c101900 */
[----:B------:R-:W-:-:S02]  /*24d00*/  IMAD R12, R237, -0x40, R238 ;  /* 0xffffffc0ed0c7824 */ /* 0x000fc400078e02ee */
[----:B------:R-:W-:-:S05]  /*24d10*/  VIADD R19, R3, 0x8 ;  /* 0x0000000803137836 */ /* 0x000fca0000000000 */
[----:B------:R-:W-:Y:S01]  /*24d20*/  ISETP.GE.AND P6, PT, R19, R12, PT ;  /* 0x0000000c1300720c */ /* 0x000fe20003fc6270 */
[C---:B------:R-:W-:Y:S01]  /*24d30*/  VIADD R19, R3.reuse, 0x18 ;  /* 0x0000001803137836 */ /* 0x040fe20000000000 */
[----:B------:R-:W-:-:S04]  /*24d40*/  IADD3 R22, R3, 0x10, RZ ;  /* 0x0000001003167810 */ /* 0x000fc80007ffe0ff */
[-C--:B------:R-:W-:Y:S02]  /*24d50*/  ISETP.GE.AND P4, PT, R19, R12.reuse, PT ;  /* 0x0000000c1300720c */ /* 0x080fe40003f86270 */
[----:B------:R-:W1:Y:S01]  /*24d60*/  @P0 MUFU.LG2 R19, R10 ;  /* 0x0000000a00130308 */ /* 0x000e620000000c00 */
[----:B------:R-:W-:Y:S01]  /*24d70*/  ISETP.GE.AND P5, PT, R22, R12, PT ;  /* 0x0000000c1600720c */ /* 0x000fe20003fa6270 */
[----:B------:R-:W-:Y:S01]  /*24d80*/  IMAD.SHL.U32 R24, R5, 0x4, RZ ;  /* 0x0000000405187824 */ /* 0x000fe200078e00ff */
[----:B------:R-:W-:Y:S01]  /*24d90*/  SHF.L.U32 R23, R237, 0x6, RZ ;  /* 0x00000006ed177819 */ /* 0x000fe200000006ff */
[----:B------:R-:W-:-:S03]  /*24da0*/  VIADD R22, R3, 0x20 ;  /* 0x0000002003167836 */ /* 0x000fc60000000000 */
[--C-:B------:R-:W-:Y:S02]  /*24db0*/  SHF.R.S32.HI R25, RZ, 0x1f, R24.reuse ;  /* 0x0000001fff197819 */ /* 0x100fe40000011418 */
[----:B------:R-:W-:Y:S01]  /*24dc0*/  ISETP.GE.AND P2, PT, R22, R12, PT ;  /* 0x0000000c1600720c */ /* 0x000fe20003f46270 */
[----:B------:R-:W5:Y:S01]  /*24dd0*/  LD.E.64 R164, desc[UR10][R164.64+0xa8] ;  /* 0x0000a80aa4a47980 */ /* 0x000f62000c101b00 */
[----:B------:R-:W-:-:S04]  /*24de0*/  IMAD.WIDE R24, R3, 0x40, R24 ;  /* 0x0000004003187825 */ /* 0x000fc800078e0218 */
[----:B-1----:R-:W-:Y:S01]  /*24df0*/  @P0 FMUL.FTZ R19, R19, 0.69314718246459960938 ;  /* 0x3f31721813130820 */ /* 0x002fe20000410000 */
[----:B------:R-:W-:-:S05]  /*24e00*/  LOP3.LUT R14, R14, 0xffffffe0, RZ, 0xc0, !PT ;  /* 0xffffffe00e0e7812 */ /* 0x000fca00078ec0ff */
[----:B------:R-:W-:Y:S01]  /*24e10*/  IMAD.IADD R14, R7, 0x1, -R14 ;  /* 0x00000001070e7824 */ /* 0x000fe200078e0a0e */
[----:B------:R-:W-:Y:S01]  /*24e20*/  BSSY B0, `(.L_x_3961) ;  /* 0x000003d000007945 */ /* 0x000fe20003800000 */
[----:B------:R-:W-:Y:S01]  /*24e30*/  BAR.SYNC.DEFER_BLOCKING 0x0 ;  /* 0x0000000000007b1d */ /* 0x000fe20000010000 */
[----:B--2---:R-:W-:-:S05]  /*24e40*/  IMAD R240, R16, UR8, R240 ;  /* 0x0000000810f07c24 */ /* 0x004fca000f8e02f0 */
[----:B------:R1:W2:Y:S01]  /*24e50*/  @P3 MUFU.LG2 R16, R11 ;  /* 0x0000000b00103308 */ /* 0x0002a20000000c00 */
[----:B---3--:R-:W-:Y:S01]  /*24e60*/  IMAD R239, R240, R13, R239 ;  /* 0x0000000df0ef7224 */ /* 0x008fe200078e02ef */
[----:B------:R-:W-:-:S03]  /*24e70*/  LEA.HI R13, R5, R5, RZ, 0x1 ;  /* 0x00000005050d7211 */ /* 0x000fc600078f08ff */
[----:B------:R-:W-:Y:S01]  /*24e80*/  IMAD R10, R17, R239, R23 ;  /* 0x000000ef110a7224 */ /* 0x000fe200078e0217 */
[----:B------:R-:W-:Y:S02]  /*24e90*/  LOP3.LUT R22, R13, 0xffffffe, RZ, 0xc0, !PT ;  /* 0x0ffffffe0d167812 */ /* 0x000fe400078ec0ff */
[----:B-1----:R-:W-:Y:S01]  /*24ea0*/  IADD3 R11, R3, 0x28, RZ ;  /* 0x00000028030b7810 */ /* 0x002fe20007ffe0ff */
[----:B--2---:R-:W-:Y:S01]  /*24eb0*/  @P3 FMUL.FTZ R16, R16, 0.69314718246459960938 ;  /* 0x3f31721810103820 */ /* 0x004fe20000410000 */
[----:B------:R-:W-:Y:S01]  /*24ec0*/  IMAD R18, R10, R18, RZ ;  /* 0x000000120a127224 */ /* 0x000fe200078e02ff */
[----:B------:R-:W-:Y:S01]  /*24ed0*/  IADD3 R22, R5, -R22, RZ ;  /* 0x8000001605167210 */ /* 0x000fe20007ffe0ff */
[----:B------:R-:W-:Y:S01]  /*24ee0*/  IMAD.SHL.U32 R17, R3, 0x40, RZ ;  /* 0x0000004003117824 */ /* 0x000fe200078e00ff */
[----:B------:R-:W-:Y:S01]  /*24ef0*/  ISETP.GE.AND P1, PT, R11, R12, PT ;  /* 0x0000000c0b00720c */ /* 0x000fe20003f26270 */
[----:B------:R-:W-:Y:S01]  /*24f00*/  IMAD.SHL.U32 R5, R13, 0x4, RZ ;  /* 0x000000040d057824 */ /* 0x000fe200078e00ff */
[----:B------:R-:W-:Y:S01]  /*24f10*/  MOV R11, 0xff800000 ;  /* 0xff800000000b7802 */ /* 0x000fe20000000f00 */
[C---:B-----5:R-:W-:Y:S01]  /*24f20*/  @P3 FFMA.FTZ R11, R6.reuse, R2, R16 ;  /* 0x00000002060b3223 */ /* 0x060fe20000010010 */
[----:B------:R-:W-:Y:S01]  /*24f30*/  MOV R13, 0xff800000 ;  /* 0xff800000000d7802 */ /* 0x000fe20000000f00 */
[----:B------:R-:W-:Y:S01]  /*24f40*/  @P0 FFMA.FTZ R13, R6, R0, R19 ;  /* 0x00000000060d0223 */ /* 0x000fe20000010013 */
[----:B------:R-:W-:Y:S01]  /*24f50*/  VIADD R2, R3, 0x30 ;  /* 0x0000003003027836 */ /* 0x000fe20000000000 */
[----:B------:R-:W-:-:S02]  /*24f60*/  IADD3 R0, P0, R18, R24, RZ ;  /* 0x0000001812007210 */ /* 0x000fc40007f1e0ff */
[----:B------:R-:W-:Y:S02]  /*24f70*/  LOP3.LUT R17, R17, 0x1c0, RZ, 0xc0, !PT ;  /* 0x000001c011117812 */ /* 0x000fe400078ec0ff */
[----:B------:R-:W-:Y:S02]  /*24f80*/  LEA.HI.X.SX32 R18, R18, R25, 0x1, P0 ;  /* 0x0000001912127211 */ /* 0x000fe400000f0eff */
[----:B------:R-:W-:Y:S02]  /*24f90*/  LOP3.LUT R5, R17, 0x38, R5, 0xf8, !PT ;  /* 0x0000003811057812 */ /* 0x000fe400078ef805 */
[----:B------:R-:W-:Y:S02]  /*24fa0*/  ISETP.GE.AND P3, PT, R2, R12, PT ;  /* 0x0000000c0200720c */ /* 0x000fe40003f66270 */
[----:B----4-:R-:W-:Y:S02]  /*24fb0*/  LEA R44, P0, R0, R20, 0x2 ;  /* 0x00000014002c7211 */ /* 0x010fe400078010ff */
[----:B------:R-:W-:-:S02]  /*24fc0*/  SHF.R.U32.HI R17, RZ, 0x3, R17 ;  /* 0x00000003ff117819 */ /* 0x000fc40000011611 */
[----:B------:R-:W-:Y:S02]  /*24fd0*/  SHF.R.S32.HI R2, RZ, 0x1f, R15 ;  /* 0x0000001fff027819 */ /* 0x000fe4000001140f */
[----:B------:R-:W-:Y:S02]  /*24fe0*/  LEA.HI.X R45, R0, R21, R18, 0x2, P0 ;  /* 0x00000015002d7211 */ /* 0x000fe400000f1412 */
[----:B------:R-:W-:Y:S02]  /*24ff0*/  LOP3.LUT R5, R5, R17, RZ, 0x3c, !PT ;  /* 0x0000001105057212 */ /* 0x000fe400078e3cff */
[----:B------:R-:W-:Y:S02]  /*25000*/  LEA.HI R0, R2, R15, RZ, 0x2 ;  /* 0x0000000f02007211 */ /* 0x000fe400078f10ff */
[----:B------:R-:W-:Y:S02]  /*25010*/  LEA R5, R22, R5, 0x2 ;  /* 0x0000000516057211 */ /* 0x000fe400078e10ff */
[----:B------:R-:W-:-:S02]  /*25020*/  LOP3.LUT R0, R0, 0xffffffc, RZ, 0xc0, !PT ;  /* 0x0ffffffc00007812 */ /* 0x000fc400078ec0ff */
[----:B------:R-:W-:Y:S02]  /*25030*/  LEA R5, R5, UR4, 0x2 ;  /* 0x0000000405057c11 */ /* 0x000fe4000f8e10ff */
[----:B------:R-:W-:-:S03]  /*25040*/  IADD3 R0, R15, -R0, RZ ;  /* 0x800000000f007210 */ /* 0x000fc60007ffe0ff */
[----:B------:R1:W2:Y:S02]  /*25050*/  LDS.128 R36, [R5+0x800] ;  /* 0x0008000005247984 */ /* 0x0002a40000000c00 */
[----:B------:R-:W-:Y:S02]  /*25060*/  IMAD R2, R0, 0x10, R4 ;  /* 0x0000001000027824 */ /* 0x000fe400078e0204 */
[----:B------:R1:W3:Y:S04]  /*25070*/  LDS.128 R32, [R5+0x1000] ;  /* 0x0010000005207984 */ /* 0x0002e80000000c00 */
[----:B------:R1:W4:Y:S04]  /*25080*/  LDS.128 R28, [R5+0x1800] ;  /* 0x00180000051c7984 */ /* 0x0003280000000c00 */
[----:B------:R1:W1:Y:S04]  /*25090*/  LDS.128 R24, [R5+0x2000] ;  /* 0x0020000005187984 */ /* 0x0002680000000c00 */
[----:B------:R1:W1:Y:S04]  /*250a0*/  LDS.128 R20, [R5+0x2800] ;  /* 0x0028000005147984 */ /* 0x0002680000000c00 */
[----:B------:R1:W1:Y:S04]  /*250b0*/  LDS.128 R16, [R5+0x3000] ;  /* 0x0030000005107984 */ /* 0x0002680000000c00 */
[----:B------:R1:W1:Y:S04]  /*250c0*/  LDS.128 R40, [R5] ;  /* 0x0000000005287984 */ /* 0x0002680000000c00 */
[----:B------:R-:W1:Y:S01]  /*250d0*/  LDS.128 R4, [R5+0x3800] ;  /* 0x0038000005047984 */ /* 0x000e620000000c00 */
[----:B------:R-:W-:-:S13]  /*250e0*/  LOP3.LUT P0, RZ, R14, 0x3, RZ, 0xc0, !PT ;  /* 0x000000030eff7812 */ /* 0x000fda000780c0ff */
[----:B--2---:R-:W-:Y:S05]  /*250f0*/  @P0 BRA `(.L_x_3962) ;  /* 0x00000000003c0947 */ /* 0x004fea0003800000 */
[----:B------:R-:W-:Y:S01]  /*25100*/  SHF.R.S32.HI R0, RZ, 0x1f, R10 ;  /* 0x0000001fff007819 */ /* 0x000fe2000001140a */
[----:B------:R-:W-:Y:S01]  /*25110*/  IMAD R237, R237, -0x40, R238 ;  /* 0xffffffc0eded7824 */ /* 0x000fe200078e02ee */
[----:B------:R-:W-:-:S04]  /*25120*/  IADD3 R10, P0, R10, R2, RZ ;  /* 0x000000020a0a7210 */ /* 0x000fc80007f1e0ff */
[----:B------:R-:W-:Y:S02]  /*25130*/  LEA.HI.X.SX32 R0, R2, R0, 0x1, P0 ;  /* 0x0000000002007211 */ /* 0x000fe400000f0eff */
[----:B------:R-:W-:-:S04]  /*25140*/  LEA R14, P0, R10, R164, 0x2 ;  /* 0x000000a40a0e7211 */ /* 0x000fc800078010ff */
[----:B------:R-:W-:Y:S02]  /*25150*/  LEA.HI.X R15, R10, R165, R0, 0x2, P0 ;  /* 0x000000a50a0f7211 */ /* 0x000fe400000f1400 */
[C---:B------:R-:W-:Y:S01]  /*25160*/  ISETP.GE.AND P0, PT, R2.reuse, R237, PT ;  /* 0x000000ed0200720c */ /* 0x040fe20003f06270 */
[----:B------:R-:W-:-:S12]  /*25170*/  VIADD R2, R2, 0x8 ;  /* 0x0000000802027836 */ /* 0x000fd80000000000 */
[----:B------:R-:W-:Y:S02]  /*25180*/  @!P0 R2UR UR4, R8 ;  /* 0x00000000080482ca */ /* 0x000fe400000e0000 */
[----:B------:R-:W-:-:S13]  /*25190*/  @!P0 R2UR UR5, R9 ;  /* 0x00000000090582ca */ /* 0x000fda00000e0000 */
[----:B------:R2:W-:Y:S01]  /*251a0*/  @!P0 ST.E desc[UR4][R14.64], R11 ;  /* 0x0000000b0e008985 */ /* 0x0005e2000c101904 */
[----:B------:R-:W-:-:S13]  /*251b0*/  ISETP.GE.AND P0, PT, R2, R237, PT ;  /* 0x000000ed0200720c */ /* 0x000fda0003f06270 */
[----:B------:R-:W-:Y:S02]  /*251c0*/  @!P0 R2UR UR4, R8 ;  /* 0x00000000080482ca */ /* 0x000fe400000e0000 */
[----:B------:R-:W-:-:S13]  /*251d0*/  @!P0 R2UR UR5, R9 ;  /* 0x00000000090582ca */ /* 0x000fda00000e0000 */
[----:B------:R2:W-:Y:S02]  /*251e0*/  @!P0 ST.E desc[UR4][R14.64+0x20], R13 ;  /* 0x0000200d0e008985 */ /* 0x0005e4000c101904 */
.L_x_3962:
[----:B------:R-:W-:Y:S05]  /*251f0*/  BSYNC B0 ;  /* 0x0000000000007941 */ /* 0x000fea0003800000 */
.L_x_3961:
[C---:B------:R-:W-:Y:S01]  /*25200*/  ISETP.GE.AND P0, PT, R3.reuse, R12, PT ;  /* 0x0000000c0300720c */ /* 0x040fe20003f06270 */
[----:B------:R-:W-:Y:S01]  /*25210*/  VIADD R3, R3, 0x38 ;  /* 0x0000003803037836 */ /* 0x000fe20000000000 */
[C---:B------:R-:W-:Y:S01]  /*25220*/  @!P6 R2UR UR18, R8.reuse ;  /* 0x000000000812e2ca */ /* 0x040fe200000e0000 */
[----:B------:R-:W-:Y:S01]  /*25230*/  IMAD.MOV.U32 R2, RZ, RZ, R236 ;  /* 0x000000ffff027224 */ /* 0x000fe200078e00ec */
[C---:B------:R-:W-:Y:S02]  /*25240*/  @!P6 R2UR UR19, R9.reuse ;  /* 0x000000000913e2ca */ /* 0x040fe400000e0000 */
[C---:B------:R-:W-:Y:S02]  /*25250*/  @!P5 R2UR UR16, R8.reuse ;  /* 0x000000000810d2ca */ /* 0x040fe400000e0000 */
[----:B------:R-:W-:Y:S02]  /*25260*/  @!P5 R2UR UR17, R9 ;  /* 0x000000000911d2ca */ /* 0x000fe400000e0000 */
[----:B------:R-:W-:-:S02]  /*25270*/  @!P4 R2UR UR14, R8 ;  /* 0x00000000080ec2ca */ /* 0x000fc400000e0000 */
[C---:B------:R-:W-:Y:S02]  /*25280*/  @!P4 R2UR UR15, R9.reuse ;  /* 0x00000000090fc2ca */ /* 0x040fe400000e0000 */
[C---:B------:R-:W-:Y:S02]  /*25290*/  @!P2 R2UR UR12, R8.reuse ;  /* 0x00000000080ca2ca */ /* 0x040fe400000e0000 */
[C---:B------:R-:W-:Y:S01]  /*252a0*/  @!P2 R2UR UR13, R9.reuse ;  /* 0x00000000090da2ca */ /* 0x040fe200000e0000 */
[----:B------:R-:W-:Y:S01]  /*252b0*/  @!P6 ST.E.128 desc[UR18][R44.64+0x800], R36 ;  /* 0x000800242c00e985 */ /* 0x000fe2000c101d12 */
[C---:B------:R-:W-:Y:S02]  /*252c0*/  @!P1 R2UR UR10, R8.reuse ;  /* 0x00000000080a92ca */ /* 0x040fe400000e0000 */
[----:B------:R-:W-:Y:S01]  /*252d0*/  @!P1 R2UR UR11, R9 ;  /* 0x00000000090b92ca */ /* 0x000fe200000e0000 */
[----:B---3--:R-:W-:Y:S01]  /*252e0*/  @!P5 ST.E.128 desc[UR16][R44.64+0x1000], R32 ;  /* 0x001000202c00d985 */ /* 0x008fe2000c101d10 */
[----:B------:R-:W-:-:S02]  /*252f0*/  @!P3 R2UR UR4, R8 ;  /* 0x000000000804b2ca */ /* 0x000fc400000e0000 */
[C---:B------:R-:W-:Y:S01]  /*25300*/  @!P3 R2UR UR5, R9.reuse ;  /* 0x000000000905b2ca */ /* 0x040fe200000e0000 */
[----:B----4-:R-:W-:Y:S01]  /*25310*/  @!P4 ST.E.128 desc[UR14][R44.64+0x1800], R28 ;  /* 0x0018001c2c00c985 */ /* 0x010fe2000c101d0e */
[C---:B------:R-:W-:Y:S02]  /*25320*/  @!P0 R2UR UR22, R8.reuse ;  /* 0x00000000081682ca */ /* 0x040fe400000e0000 */
[C---:B------:R-:W-:Y:S01]  /*25330*/  @!P0 R2UR UR23, R9.reuse ;  /* 0x00000000091782ca */ /* 0x040fe200000e0000 */
[----:B-1----:R-:W-:Y:S01]  /*25340*/  @!P2 ST.E.128 desc[UR12][R44.64+0x2000], R24 ;  /* 0x002000182c00a985 */ /* 0x002fe2000c101d0c */
[----:B------:R-:W-:Y:S02]  /*25350*/  @!P0 R2UR UR20, R8 ;  /* 0x00000000081482ca */ /* 0x000fe400000e0000 */
[----:B------:R-:W-:Y:S01]  /*25360*/  @!P0 R2UR UR21, R9 ;  /* 0x00000000091582ca */ /* 0x000fe200000e0000 */
[----:B------:R-:W-:Y:S01]  /*25370*/  @!P1 ST.E.128 desc[UR10][R44.64+0x2800], R20 ;  /* 0x002800142c009985 */ /* 0x000fe2000c101d0a */
[----:B------:R-:W-:Y:S01]  /*25380*/  ISETP.GE.AND P6, PT, R3, R12, PT ;  /* 0x0000000c0300720c */ /* 0x000fe20003fc6270 */
[----:B------:R-:W-:-:S02]  /*25390*/  IMAD.MOV.U32 R3, RZ, RZ, 0x0 ;  /* 0x00000000ff037424 */ /* 0x000fc400078e00ff */
[----:B------:R-:W-:Y:S04]  /*253a0*/  @!P3 ST.E.128 desc[UR4][R44.64+0x3000], R16 ;  /* 0x003000102c00b985 */ /* 0x000fe8000c101d04 */
[----:B------:R-:W-:Y:S04]  /*253b0*/  @!P0 ST.E.64 desc[UR22][R44.64], R40 ;  /* 0x000000282c008985 */ /* 0x000fe8000c101b16 */
[----:B------:R2:W-:Y:S02]  /*253c0*/  @!P0 ST.E.64 desc[UR20][R44.64+0x8], R42 ;  /* 0x0000082a2c008985 */ /* 0x0005e4000c101b14 */
[----:B--2---:R-:W-:Y:S05]  /*253d0*/  @P6 RET.REL.NODEC R2 `(_ZN5flash24flash_fwd_splitkv_kernelI23Flash_fwd_kernel_traitsILi64ELi64ELi256ELi4ELb0ELb0EN7cutlass10bfloat16_tE19Flash_kernel_traitsILi64ELi64ELi256ELi4ES3_EELb1ELb0ELb0ELb0ELb1ELb0ELb1ELb1EEEvNS_16Flash_fwd_paramsE) ;  /* 0xfffffdac02086950 */ /* 0x004fea0003c3ffff */
[----:B------:R-:W-:Y:S01]  /*253e0*/  R2UR UR4, R8 ;  /* 0x00000000080472ca */ /* 0x000fe200000e0000 */
[----:B------:R-:W-:Y:S01]  /*253f0*/  IMAD.MOV.U32 R237, RZ, RZ, 0x0 ;  /* 0x00000000ffed7424 */ /* 0x000fe200078e00ff */
[----:B------:R-:W-:-:S13]  /*25400*/  R2UR UR5, R9 ;  /* 0x00000000090572ca */ /* 0x000fda00000e0000 */
[----:B------:R1:W-:Y:S02]  /*25410*/  ST.E.128 desc[UR4][R44.64+0x3800], R4 ;  /* 0x003800042c007985 */ /* 0x0003e4000c101d04 */
[----:B-1----:R-:W-:Y:S05]  /*25420*/  RET.REL.NODEC R236 `(_ZN5flash24flash_fwd_splitkv_kernelI23Flash_fwd_kernel_traitsILi64ELi64ELi256ELi4ELb0ELb0EN7cutlass10bfloat16_tE19Flash_kernel_traitsILi64ELi64ELi256ELi4ES3_EELb1ELb0ELb0ELb0ELb1ELb0ELb1ELb1EEEvNS_16Flash_fwd_paramsE) ;  /* 0xfffffda8ecf47950 */ /* 0x002fea0003c3ffff */
.L_x_3960:
[----:B------:R-:W-:Y:S01]  /*25430*/  MOV R7, 0x1f ;  /* 0x0000001f00077802 */ /* 0x000fe20000000f00 */
[----:B------:R-:W-:Y:S01]  /*25440*/  IMAD.MOV.U32 R10, RZ, RZ, 0x2 ;  /* 0x00000002ff0a7424 */ /* 0x000fe200078e00ff */
[----:B------:R-:W-:Y:S01]  /*25450*/  MOV R12, R249 ;  /* 0x000000f9000c7202 */ /* 0x000fe20000000f00 */
[----:B------:R-:W-:-:S07]  /*25460*/  IMAD.MOV.U32 R11, RZ, RZ, -0x1 ;  /* 0xffffffffff0b7424 */ /* 0x000fce00078e00ff */
[----:B-1---5:R-:W-:Y:S05]  /*25470*/  WARPSYNC.COLLECTIVE R11, `(.L_x_3963) ;  /* 0x000000000b087348 */ /* 0x022fea0003c00000 */
[----:B------:R2:W3:Y:S02]  /*25480*/  SHFL.BFLY P0, R7, R12, R10, R7 ;  /* 0x0c00000a0c077389 */ /* 0x0004e40000000007 */
[----:B-123-5:R-:W-:Y:S01]  /*25490*/  ENDCOLLECTIVE ;  /* 0x000000000000791b */ /* 0x02efe20003800000 */
.L_x_3963:
        /* <DEDUP_REMOVED lines=8> */
.L_x_3964:
[----:B------:R-:W-:Y:S01]  /*25520*/  MOV R13, R7 ;  /* 0x00000007000d7202 */ /* 0x000fe20000000f00 */
[----:B------:R-:W-:Y:S01]  /*25530*/  IMAD.MOV.U32 R10, RZ, RZ, 0x2 ;  /* 0x00000002ff0a7424 */ /* 0x000fe200078e00ff */
[----:B------:R-:W-:Y:S02]  /*25540*/  MOV R7, 0x1f ;  /* 0x0000001f00077802 */ /* 0x000fe40000000f00 */
[----:B------:R-:W-:-:S07]  /*25550*/  MOV R12, R250 ;  /* 0x000000fa000c7202 */ /* 0x000fce0000000f00 */
[----:B------:R-:W-:Y:S05]  /*25560*/  WARPSYNC.COLLECTIVE R11, `(.L_x_3965) ;  /* 0x000000000b087348 */ /* 0x000fea0003c00000 */
[----:B------:R1:W2:Y:S02]  /*25570*/  SHFL.BFLY P0, R7, R12, R10, R7 ;  /* 0x0c00000a0c077389 */ /* 0x0002a40000000007 */
[----:B-12---:R-:W-:Y:S01]  /*25580*/  ENDCOLLECTIVE ;  /* 0x000000000000791b */ /* 0x006fe20003800000 */
.L_x_3965:
[----:B------:R-:W-:Y:S01]  /*25590*/  FADD.FTZ R250, R7, R250 ;  /* 0x000000fa07fa7221 */ /* 0x000fe20000010000 */
[----:B------:R-:W-:Y:S01]  /*255a0*/  MOV R7, 0x1f ;  /* 0x0000001f00077802 */ /* 0x000fe20000000f00 */
[----:B------:R-:W-:-:S03]  /*255b0*/  IMAD.MOV.U32 R10, RZ, RZ, 0x1 ;  /* 0x00000001ff0a7424 */ /* 0x000fc600078e00ff */
[----:B------:R-:W-:-:S07]  /*255c0*/  MOV R12, R250 ;  /* 0x000000fa000c7202 */ /* 0x000fce0000000f00 */
[----:B------:R-:W-:Y:S05]  /*255d0*/  WARPSYNC.COLLECTIVE R11, `(.L_x_3966) ;  /* 0x000000000b087348 */ /* 0x000fea0003c00000 */
[----:B------:R1:W2:Y:S02]  /*255e0*/  SHFL.BFLY P0, R7, R12, R10, R7 ;  /* 0x0c00000a0c077389 */ /* 0x0002a40000000007 */
[----:B-12---:R-:W-:Y:S01]  /*255f0*/  ENDCOLLECTIVE ;  /* 0x000000000000791b */ /* 0x006fe20003800000 */
.L_x_3966:
[----:B------:R-:W-:Y:S01]  /*25600*/  MOV R10, R7 ;  /* 0x00000007000a7202 */ /* 0x000fe20000000f00 */
[----:B------:R-:W-:Y:S01]  /*25610*/  FADD.FTZ R11, R249, R13 ;  /* 0x0000000df90b7221 */ /* 0x000fe20000010000 */
[----:B------:R-:W-:Y:S06]  /*25620*/  BRA `(.L_x_3967) ;  /* 0xfffffff000247947 */ /* 0x000fec000383ffff */
.L_x_3968:
        /* <DEDUP_REMOVED lines=13> */
.L_x_7960:


//--------------------- .text._ZN5flash24flash_fwd_splitkv_kernelI23Flash_fwd_kernel_traitsILi64ELi64ELi256ELi4ELb0ELb0EN7cutlass10bfloat16_tE19Flash_kernel_traitsILi64ELi64ELi256ELi4ES3_EELb1ELb0ELb0ELb0ELb1ELb1ELb1ELb1EEEvNS_16Flash_fwd_paramsE --------------------------
	.section	.text._ZN5flash24flash_fwd_splitkv_kernelI23Flash_fwd_kernel_traitsILi64ELi64ELi256ELi4ELb0ELb0EN7cutlass10bfloat16_tE19Flash_kernel_traitsILi64ELi64ELi256ELi4ES3_EELb1ELb0ELb0ELb0ELb1ELb1ELb1ELb1EEEvNS_16Flash_fwd_paramsE,"ax",@progbits
	.align	128
        .global         _ZN5flash24flash_fwd_splitkv_kernelI23Flash_fwd_kernel_traitsILi64ELi64ELi256ELi4ELb0ELb0EN7cutlass10bfloat16_tE19Flash_kernel_traitsILi64ELi64ELi256ELi4ES3_EELb1ELb0ELb0ELb0ELb1ELb1ELb1ELb1EEEvNS_16Flash_fwd_paramsE
        .type           _ZN5flash24flash_fwd_splitkv_kernelI23Flash_fwd_kernel_traitsILi64ELi64ELi256ELi4ELb0ELb0EN7cutlass10bfloat16_tE19Flash_kernel_traitsILi64ELi64ELi256ELi4ES3_EELb1ELb0ELb0ELb0ELb1ELb1ELb1ELb1EEEvNS_16Flash_fwd_paramsE,@function
        .size           _ZN5flash24flash_fwd_splitkv_kernelI23Flash_fwd_kernel_traitsILi64ELi64ELi256ELi4ELb0ELb0EN7cutlass10bfloat16_tE19Flash_kernel_traitsILi64ELi64ELi256ELi4ES3_EELb1ELb0ELb0ELb0ELb1ELb1ELb1ELb1EEEvNS_16Flash_fwd_paramsE,(.L_x_7961 - _ZN5flash24flash_fwd_splitkv_kernelI23Flash_fwd_kernel_traitsILi64ELi64ELi256ELi4ELb0ELb0EN7cutlass10bfloat16_tE19Flash_kernel_traitsILi64ELi64ELi256ELi4ES3_EELb1ELb0ELb0ELb0ELb1ELb1ELb1ELb1EEEvNS_16Flash_fwd_paramsE)
        .other          _ZN5flash24flash_fwd_splitkv_kernelI23Flash_fwd_kernel_traitsILi64ELi64ELi256ELi4ELb0ELb0EN7cutlass10bfloat16_tE19Flash_kernel_traitsILi64ELi64ELi256ELi4ES3_EELb1ELb0ELb0ELb0ELb1ELb1ELb1ELb1EEEvNS_16Flash_fwd_paramsE,@"STO_CUDA_ENTRY STV_DEFAULT"
_ZN5flash24flash_fwd_splitkv_kernelI23Flash_fwd_kernel_traitsILi64ELi64ELi256ELi4ELb0ELb0EN7cutlass10bfloat16_tE19Flash_kernel_traitsILi64ELi64ELi256ELi4ES3_EELb1ELb0ELb0ELb0ELb1ELb1ELb1ELb1EEEvNS_16Flash_fwd_paramsE:
.text._ZN5flash24flash_fwd_splitkv_kernelI23Flash_fwd_kernel_traitsILi64ELi64ELi256ELi4ELb0ELb0EN7cutlass10bfloat16_tE19Flash_kernel_traitsILi64ELi64ELi256ELi4ES3_EELb1ELb0ELb0ELb0ELb1ELb1ELb1ELb1EEEvNS_16Flash_fwd_paramsE:
        /* <DEDUP_REMOVED lines=30> */
[----:B-1----:R-:W-:Y:S05]  /*01e0*/  CALL.REL.NOINC `($_ZN5flash24flash_fwd_splitkv_kernelI23Flash_fwd_kernel_traitsILi64ELi64ELi256ELi4ELb0ELb0EN7cutlass10bfloat16_tE19Flash_kernel_traitsILi64ELi64ELi256ELi4ES3_EELb1ELb0ELb0ELb0ELb1ELb1ELb1ELb1EEEvNS_16Flash_fwd_paramsE$_ZN5flash30compute_attn_1rowblock_splitkvI23Flash_fwd_kernel_traitsILi64ELi64ELi256ELi4ELb0ELb0EN7cutlass10bfloat16_tE19Flash_kernel_traitsILi64ELi64ELi256ELi4ES3_EELb1ELb0ELb0ELb0ELb1ELb1ELb1ELb1ENS_16Flash_fwd_paramsEEEvRKT8_iiiii) ;  /* 0x0000000000087944 */ /* 0x002fea0003c00000 */
[----:B------:R-:W-:Y:S05]  /*01f0*/  BSYNC B3 ;  /* 0x0000000000037941 */ /* 0x000fea0003800000 */
.L_x_3969:
[----:B------:R-:W-:Y:S05]  /*0200*/  EXIT ;  /* 0x000000000000794d */ /* 0x000fea0003800000 */
        .type           $_ZN5flash24flash_fwd_splitkv_kernelI23Flash_fwd_kernel_traitsILi64ELi64ELi256ELi4ELb0ELb0EN7cutlass10bfloat16_tE19Flash_kernel_traitsILi64ELi64ELi256ELi4ES3_EELb1ELb0ELb0ELb0ELb1ELb1ELb1ELb1EEEvNS_16Flash_fwd_paramsE$_ZN5flash30compute_attn_1rowblock_splitkvI23Flash_fwd_kernel_traitsILi64ELi64ELi256ELi4ELb0ELb0EN7cutlass10bfloat16_tE19Flash_kernel_traitsILi64ELi64ELi256ELi4ES3_EELb1ELb0ELb0ELb0ELb1ELb1ELb1ELb1ENS_16Flash_fwd_paramsEEEvRKT8_iiiii,@function
        .size           $_ZN5flash24flash_fwd_splitkv_kernelI23Flash_fwd_kernel_traitsILi64ELi64ELi256ELi4ELb0ELb0EN7cutlass10bfloat16_tE19Flash_kernel_traitsILi64ELi64ELi256ELi4ES3_EELb1ELb0ELb0ELb0ELb1ELb1ELb1ELb1EEEvNS_16Flash_fwd_paramsE$_ZN5flash30compute_attn_1rowblock_splitkvI23Flash_fwd_kernel_traitsILi64ELi64ELi256ELi4ELb0ELb0EN7cutlass10bfloat16_tE19Flash_kernel_traitsILi64ELi64ELi256ELi4ES3_EELb1ELb0ELb0ELb0ELb1ELb1ELb1ELb1ENS_16Flash_fwd_paramsEEEvRKT8_iiiii,(.L_x_7961 - $_ZN5flash24flash_fwd_splitkv_kernelI23Flash_fwd_kernel_traitsILi64ELi64ELi256ELi4ELb0ELb0EN7cutlass10bfloat16_tE19Flash_kernel_traitsILi64ELi64ELi256ELi4ES3_EELb1ELb0ELb0ELb0ELb1ELb1ELb1ELb1EEEvNS_16Flash_fwd_paramsE$_ZN5flash30compute_attn_1rowblock_splitkvI23Flash_fwd_kernel_traitsILi64ELi64ELi256ELi4ELb0ELb0EN7cutlass10bfloat16_tE19Flash_kernel_traitsILi64ELi64ELi256ELi4ES3_EELb1ELb0ELb0ELb0ELb1ELb1ELb1ELb1ENS_16Flash_fwd_paramsEEEvRKT8_iiiii)
$_ZN5flash24flash_fwd_splitkv_kernelI23Flash_fwd_kernel_traitsILi64ELi64ELi256ELi4ELb0ELb0EN7cutlass10bfloat16_tE19Flash_kernel_traitsILi64ELi64ELi256ELi4ES3_EELb1ELb0ELb0ELb0ELb1ELb1ELb1ELb1EEEvNS_16Flash_fwd_paramsE$_ZN5flash30compute_attn_1rowblock_splitkvI23Flash_fwd_kernel_traitsILi64ELi64ELi256ELi4ELb0ELb0EN7cutlass10bfloat16_tE19Flash_kernel_traitsILi64ELi64ELi256ELi4ES3_EELb1ELb0ELb0ELb0ELb1ELb1ELb1ELb1ENS_16Flash_fwd_paramsEEEvRKT8_iiiii:
        /* <DEDUP_REMOVED lines=29> */
.L_x_3971:
[----:B------:R-:W-:Y:S05]  /*03e0*/  BSYNC B0 ;  /* 0x0000000000007941 */ /* 0x000fea0003800000 */
.L_x_3970:
        /* <DEDUP_REMOVED lines=8> */
.L_x_3973:
[----:B------:R3:W5:Y:S02]  /*0470*/  LD.E R0, desc[UR6][R26.64+0xb8] ;  /* 0x0000b8061a007980 */ /* 0x000764000c101900 */
.L_x_3974:
[----:B------:R-:W-:Y:S05]  /*0480*/  BSYNC B0 ;  /* 0x0000000000007941 */ /* 0x000fea0003800000 */
.L_x_3972:
        /* <DEDUP_REMOVED lines=10> */
.L_x_3976:
[----:B------:R-:W2:Y:S01]  /*0530*/  LD.E.64 R2, desc[UR6][R26.64+0x108] ;  /* 0x000108061a027980 */ /* 0x000ea2000c101b00 */
[----:B------:R-:W-:Y:S01]  /*0540*/  BSSY B0, `(.L_x_3978) ;  /* 0x0000006000007945 */ /* 0x000fe20003800000 */
[----:B------:R-:W-:Y:S01]  /*0550*/  IMAD.MOV.U32 R0, RZ, RZ, RZ ;  /* 0x000000ffff007224 */ /* 0x000fe200078e00ff */
[----:B--2---:R-:W-:-:S04]  /*0560*/  ISETP.NE.U32.AND P0, PT, R2, RZ, PT ;  /* 0x000000ff0200720c */ /* 0x004fc80003f05070 */
[----:B------:R-:W-:-:S13]  /*0570*/  ISETP.NE.AND.EX P0, PT, R3, RZ, PT, P0 ;  /* 0x000000ff0300720c */ /* 0x000fda0003f05300 */
[----:B------:R-:W-:Y:S05]  /*0580*/  @!P0 BRA `(.L_x_3979) ;  /* 0x0000000000048947 */ /* 0x000fea0003800000 */
[----:B------:R2:W5:Y:S02]  /*0590*/  LD.E R0, desc[UR6][R26.64+0xbc] ;  /* 0x0000bc061a007980 */ /* 0x000564000c101900 */
.L_x_3979:
[----:B------:R-:W-:Y:S05]  /*05a0*/  BSYNC B0 ;  /* 0x0000000000007941 */ /* 0x000fea0003800000 */
.L_x_3978:
[----:B-----5:R-:W-:Y:S02]  /*05b0*/  IADD3 R195, R154, R0, RZ ;  /* 0x000000009ac37210 */ /* 0x020fe40007ffe0ff */
.L_x_3977:
[----:B------:R-:W-:Y:S05]  /*05c0*/  BSYNC B1 ;  /* 0x0000000000017941 */ /* 0x000fea0003800000 */
.L_x_3975:
[----:B------:R-:W4:Y:S01]  /*05d0*/  S2R R34, SR_CTAID.X ;  /* 0x0000000000227919 */ /* 0x000f220000002500 */
[----:B------:R-:W-:Y:S01]  /*05e0*/  MOV R13, 0x1f0 ;  /* 0x000001f0000d7802 */ /* 0x000fe20000000f00 */
[----:B------:R-:W-:-:S03]  /*05f0*/  IMAD.MOV.U32 R3, RZ, RZ, 0x0 ;  /* 0x00000000ff037424 */ /* 0x000fc600078e00ff */
[----:B------:R-:W-:Y:S01]  /*0600*/  MOV R2, R13 ;  /* 0x0000000d00027202 */ /* 0x000fe20000000f00 */
[----:B----4-:R-:W-:-:S05]  /*0610*/  IMAD.SHL.U32 R240, R34, 0x40, RZ ;  /* 0x0000004022f07824 */ /* 0x010fca00078e00ff */
[----:B------:R-:W-:-:S13]  /*0620*/  ISETP.GT.AND P0, PT, R11, R240, PT ;  /* 0x000000f00b00720c */ /* 0x000fda0003f04270 */
[----:B-123--:R-:W-:Y:S05]  /*0630*/  @!P0 RET.REL.NODEC R2 `(_ZN5flash24flash_fwd_splitkv_kernelI23Flash_fwd_kernel_traitsILi64ELi64ELi256ELi4ELb0ELb0EN7cutlass10bfloat16_tE19Flash_kernel_traitsILi64ELi64ELi256ELi4ES3_EELb1ELb0ELb0ELb0ELb1ELb1ELb1ELb1EEEvNS_16Flash_fwd_paramsE) ;  /* 0xfffffff802708950 */ /* 0x00efea0003c3ffff */
        /* <DEDUP_REMOVED lines=54> */
[----:B------:R-:W2:Y:S04]  /*09a0*/  LD.E.64 R4, desc[UR6][R26.64+0x78] ;  /* 0x000078061a047980 */ /* 0x000ea8000c101b00 */
[----:B------:R-:W2:Y:S01]  /*09b0*/  LD.E.64 R26, desc[UR6][R26.64+0xa8] ;  /* 0x0000a8061a1a7980 */ /* 0x000ea2000c101b00 */
[----:B------:R-:W-:-:S04]  /*09c0*/  SHF.R.S32.HI R8, RZ, 0x1f, R235 ;  /* 0x0000001fff087819 */ /* 0x000fc800000114eb */
[----:B------:R-:W-:-:S04]  /*09d0*/  LEA.HI R8, R8, R235, RZ, 0x4 ;  /* 0x000000eb08087211 */ /* 0x000fc800078f20ff */
[----:B------:R-:W-:-:S05]  /*09e0*/  LOP3.LUT R2, R8, 0x3ffffff0, RZ, 0xc0, !PT ;  /* 0x3ffffff008027812 */ /* 0x000fca00078ec0ff */
[----:B------:R-:W-:-:S04]  /*09f0*/  IMAD.IADD R2, R235, 0x1, -R2 ;  /* 0x00000001eb027824 */ /* 0x000fc800078e0a02 */
[----:B------:R-:W-:Y:S01]  /*0a00*/  IMAD.SHL.U32 R2, R2, 0x4, RZ ;  /* 0x0000000402027824 */ /* 0x000fe200078e00ff */
[----:B------:R-:W-:Y:S01]  /*0a10*/  LOP3.LUT P6, RZ, R235, 0xf, RZ, 0xc0, !PT ;  /* 0x0000000febff7812 */ /* 0x000fe200078cc0ff */
[----:B---3--:R-:W-:-:S04]  /*0a20*/  IMAD R0, R6, UR8, R38 ;  /* 0x0000000806007c24 */ /* 0x008fc8000f8e0226 */
[----:B----4-:R-:W-:Y:S01]  /*0a30*/  IMAD R0, R0, R3, R14 ;  /* 0x0000000300007224 */ /* 0x010fe200078e020e */
[----:B------:R-:W-:-:S03]  /*0a40*/  SHF.R.S32.HI R3, RZ, 0x1f, R2 ;  /* 0x0000001fff037819 */ /* 0x000fc60000011402 */
[----:B------:R-:W-:Y:S01]  /*0a50*/  IMAD R7, R7, R0, R240 ;  /* 0x0000000007077224 */ /* 0x000fe200078e02f0 */
[----:B------:R-:W-:-:S03]  /*0a60*/  SHF.R.S32.HI R0, RZ, 0x4, R8 ;  /* 0x00000004ff007819 */ /* 0x000fc60000011408 */
[----:B-----5:R-:W-:Y:S02]  /*0a70*/  IMAD R9, R7, R9, RZ ;  /* 0x0000000907097224 */ /* 0x020fe400078e02ff */
[----:B------:R-:W-:-:S03]  /*0a80*/  IMAD.WIDE R2, R0, 0x40, R2 ;  /* 0x0000004000027825 */ /* 0x000fc600078e0202 */
[----:B------:R-:W-:Y:S01]  /*0a90*/  IADD3 R8, P0, R9, R2, RZ ;  /* 0x0000000209087210 */ /* 0x000fe20007f1e0ff */
[----:B------:R-:W-:Y:S01]  /*0aa0*/  IMAD.IADD R6, R11, 0x1, -R240 ;  /* 0x000000010b067824 */ /* 0x000fe200078e0af0 */
[----:B------:R-:W-:Y:S02]  /*0ab0*/  SHF.R.S32.HI R2, RZ, 0x1f, R7 ;  /* 0x0000001fff027819 */ /* 0x000fe40000011407 */
[----:B------:R-:W-:Y:S02]  /*0ac0*/  LEA.HI.X.SX32 R9, R9, R3, 0x1, P0 ;  /* 0x0000000309097211 */ /* 0x000fe400000f0eff */
[----:B------:R-:W-:Y:S01]  /*0ad0*/  IADD3 R3, P0, R7, R0, RZ ;  /* 0x0000000007037210 */ /* 0x000fe20007f1e0ff */
[C---:B------:R-:W-:Y:S01]  /*0ae0*/  VIADD R10, R0.reuse, 0x8 ;  /* 0x00000008000a7836 */ /* 0x040fe20000000000 */
[C---:B------:R-:W-:Y:S01]  /*0af0*/  ISETP.GE.AND P2, PT, R0.reuse, R6, PT ;  /* 0x000000060000720c */ /* 0x040fe20003f46270 */
[C---:B------:R-:W-:Y:S01]  /*0b00*/  VIADD R12, R0.reuse, 0x10 ;  /* 0x00000010000c7836 */ /* 0x040fe20000000000 */
[----:B------:R-:W-:-:S02]  /*0b10*/  LEA.HI.X.SX32 R7, R0, R2, 0x1, P0 ;  /* 0x0000000200077211 */ /* 0x000fc400000f0eff */
[----:B------:R-:W-:Y:S02]  /*0b20*/  ISETP.GE.AND P1, PT, R10, R6, PT ;  /* 0x000000060a00720c */ /* 0x000fe40003f26270 */
[----:B--2---:R-:W-:Y:S02]  /*0b30*/  LEA R4, P3, R8, R4, 0x2 ;  /* 0x0000000408047211 */ /* 0x004fe400078610ff */
[----:B------:R-:W-:-:S04]  /*0b40*/  LEA R2, P0, R3, R26, 0x2 ;  /* 0x0000001a03027211 */ /* 0x000fc800078010ff */
[----:B------:R-:W-:Y:S02]  /*0b50*/  LEA.HI.X R3, R3, R27, R7, 0x2, P0 ;  /* 0x0000001b03037211 */ /* 0x000fe400000f1407 */
[-C--:B------:R-:W-:Y:S01]  /*0b60*/  ISETP.GE.AND P0, PT, R12, R6.reuse, PT ;  /* 0x000000060c00720c */ /* 0x080fe20003f06270 */
[----:B------:R-:W-:Y:S01]  /*0b70*/  VIADD R11, R0, 0x28 ;  /* 0x00000028000b7836 */ /* 0x000fe20000000000 */
[----:B------:R-:W-:Y:S01]  /*0b80*/  LEA.HI.X R5, R8, R5, R9, 0x2, P3 ;  /* 0x0000000508057211 */ /* 0x000fe200018f1409 */
[----:B------:R-:W-:Y:S01]  /*0b90*/  VIADD R8, R0, 0x18 ;  /* 0x0000001800087836 */ /* 0x000fe20000000000 */
[-C--:B------:R-:W-:Y:S01]  /*0ba0*/  ISETP.GE.OR P5, PT, R10, R6.reuse, P6 ;  /* 0x000000060a00720c */ /* 0x080fe200037a6670 */
[C---:B------:R-:W-:Y:S02]  /*0bb0*/  VIADD R10, R0.reuse, 0x30 ;  /* 0x00000030000a7836 */ /* 0x040fe40000000000 */
[----:B------:R-:W-:Y:S01]  /*0bc0*/  @!P2 ST.E.128 desc[UR6][R4.64], RZ ;  /* 0x000000ff0400a985 */ /* 0x000fe2000c101d06 */
[-C--:B------:R-:W-:Y:S01]  /*0bd0*/  ISETP.GE.AND P2, PT, R11, R6.reuse, PT ;  /* 0x000000060b00720c */ /* 0x080fe20003f46270 */
[----:B------:R-:W-:Y:S01]  /*0be0*/  VIADD R7, R0, 0x20 ;  /* 0x0000002000077836 */ /* 0x000fe20000000000 */
[-C--:B------:R-:W-:Y:S01]  /*0bf0*/  ISETP.GE.AND P4, PT, R8, R6.reuse, PT ;  /* 0x000000060800720c */ /* 0x080fe20003f86270 */
[----:B------:R-:W-:Y:S01]  /*0c00*/  VIADD R9, R0, 0x38 ;  /* 0x0000003800097836 */ /* 0x000fe20000000000 */
[----:B------:R-:W-:Y:S01]  /*0c10*/  @!P1 ST.E.128 desc[UR6][R4.64+0x800], RZ ;  /* 0x000800ff04009985 */ /* 0x000fe2000c101d06 */
[----:B------:R-:W-:-:S02]  /*0c20*/  ISETP.GE.AND P1, PT, R10, R6, PT ;  /* 0x000000060a00720c */ /* 0x000fc40003f26270 */
[-C--:B------:R-:W-:Y:S01]  /*0c30*/  ISETP.GE.AND P3, PT, R7, R6.reuse, PT ;  /* 0x000000060700720c */ /* 0x080fe20003f66270 */
[----:B------:R-:W-:Y:S01]  /*0c40*/  @!P0 ST.E.128 desc[UR6][R4.64+0x1000], RZ ;  /* 0x001000ff04008985 */ /* 0x000fe2000c101d06 */
[----:B------:R-:W-:-:S04]  /*0c50*/  ISETP.GE.AND P0, PT, R9, R6, PT ;  /* 0x000000060900720c */ /* 0x000fc80003f06270 */
[----:B------:R-:W-:Y:S01]  /*0c60*/  @!P2 ST.E.128 desc[UR6][R4.64+0x2800], RZ ;  /* 0x002800ff0400a985 */ /* 0x000fe2000c101d06 */
[-C--:B------:R-:W-:Y:S01]  /*0c70*/  ISETP.GE.OR P2, PT, R7, R6.reuse, P6 ;  /* 0x000000060700720c */ /* 0x080fe20003746670 */
[----:B------:R-:W-:Y:S02]  /*0c80*/  @!P5 IMAD.MOV.U32 R7, RZ, RZ, -0x800000 ;  /* 0xff800000ff07d424 */ /* 0x000fe400078e00ff */
[----:B------:R-:W-:Y:S01]  /*0c90*/  @!P4 ST.E.128 desc[UR6][R4.64+0x1800], RZ ;  /* 0x001800ff0400c985 */ /* 0x000fe2000c101d06 */
[----:B------:R-:W-:-:S03]  /*0ca0*/  ISETP.GE.OR P4, PT, R12, R6, P6 ;  /* 0x000000060c00720c */ /* 0x000fc60003786670 */
[----:B------:R-:W-:Y:S01]  /*0cb0*/  @!P1 ST.E.128 desc[UR6][R4.64+0x3000], RZ ;  /* 0x003000ff04009985 */ /* 0x000fe2000c101d06 */
[----:B------:R-:W-:-:S03]  /*0cc0*/  ISETP.GE.OR P1, PT, R11, R6, P6 ;  /* 0x000000060b00720c */ /* 0x000fc60003726670 */
[----:B------:R-:W-:Y:S01]  /*0cd0*/  @!P3 ST.E.128 desc[UR6][R4.64+0x2000], RZ ;  /* 0x002000ff0400b985 */ /* 0x000fe2000c101d06 */
[----:B------:R-:W-:-:S03]  /*0ce0*/  ISETP.GE.OR P3, PT, R8, R6, P6 ;  /* 0x000000060800720c */ /* 0x000fc60003766670 */
[----:B------:R1:W-:Y:S01]  /*0cf0*/  @!P0 ST.E.128 desc[UR6][R4.64+0x3800], RZ ;  /* 0x003800ff04008985 */ /* 0x0003e2000c101d06 */
[----:B------:R-:W-:-:S03]  /*0d00*/  ISETP.GE.OR P0, PT, R10, R6, P6 ;  /* 0x000000060a00720c */ /* 0x000fc60003706670 */
[----:B------:R2:W-:Y:S01]  /*0d10*/  @!P5 ST.E desc[UR6][R2.64+0x20], R7 ;  /* 0x000020070200d985 */ /* 0x0005e2000c101906 */
[-C--:B------:R-:W-:Y:S01]  /*0d20*/  ISETP.GE.OR P5, PT, R0, R6.reuse, P6 ;  /* 0x000000060000720c */ /* 0x080fe200037a6670 */
[----:B------:R-:W-:Y:S01]  /*0d30*/  @!P4 IMAD.MOV.U32 R0, RZ, RZ, -0x800000 ;  /* 0xff800000ff00c424 */ /* 0x000fe200078e00ff */
[----:B------:R-:W-:-:S04]  /*0d40*/  ISETP.GE.OR P6, PT, R9, R6, P6 ;  /* 0x000000060900720c */ /* 0x000fc800037c6670 */
[----:B------:R3:W-:Y:S07]  /*0d50*/  @!P4 ST.E desc[UR6][R2.64+0x40], R0 ;  /* 0x000040000200c985 */ /* 0x0007ee000c101906 */
[----:B------:R-:W-:Y:S02]  /*0d60*/  @!P5 IMAD.MOV.U32 R8, RZ, RZ, -0x800000 ;  /* 0xff800000ff08d424 */ /* 0x000fe400078e00ff */
[----:B-1----:R-:W-:Y:S02]  /*0d70*/  @!P2 IMAD.MOV.U32 R5, RZ, RZ, -0x800000 ;  /* 0xff800000ff05a424 */ /* 0x002fe400078e00ff */
[----:B------:R-:W-:-:S03]  /*0d80*/  @!P1 IMAD.MOV.U32 R4, RZ, RZ, -0x800000 ;  /* 0xff800000ff049424 */ /* 0x000fc600078e00ff */
[----:B------:R1:W-:Y:S01]  /*0d90*/  @!P2 ST.E desc[UR6][R2.64+0x80], R5 ;  /* 0x000080050200a985 */ /* 0x0003e2000c101906 */
[----:B--2---:R-:W-:-:S03]  /*0da0*/  @!P3 IMAD.MOV.U32 R7, RZ, RZ, -0x800000 ;  /* 0xff800000ff07b424 */ /* 0x004fc600078e00ff */
[----:B------:R2:W-:Y:S01]  /*0db0*/  @!P1 ST.E desc[UR6][R2.64+0xa0], R4 ;  /* 0x0000a00402009985 */ /* 0x0005e2000c101906 */
[----:B---3--:R-:W-:-:S03]  /*0dc0*/  @!P0 IMAD.MOV.U32 R0, RZ, RZ, -0x800000 ;  /* 0xff800000ff008424 */ /* 0x008fc600078e00ff */
[----:B------:R-:W-:Y:S04]  /*0dd0*/  @!P3 ST.E desc[UR6][R2.64+0x60], R7 ;  /* 0x000060070200b985 */ /* 0x000fe8000c101906 */
[----:B------:R-:W-:Y:S04]  /*0de0*/  @!P0 ST.E desc[UR6][R2.64+0xc0], R0 ;  /* 0x0000c00002008985 */ /* 0x000fe8000c101906 */
[----:B------:R3:W-:Y:S01]  /*0df0*/  @!P5 ST.E desc[UR6][R2.64], R8 ;  /* 0x000000080200d985 */ /* 0x0007e2000c101906 */
[----:B-1----:R-:W-:Y:S02]  /*0e00*/  IMAD.MOV.U32 R5, RZ, RZ, 0x0 ;  /* 0x00000000ff057424 */ /* 0x002fe400078e00ff */
[----:B--2---:R-:W-:-:S04]  /*0e10*/  IMAD.MOV.U32 R4, RZ, RZ, R13 ;  /* 0x000000ffff047224 */ /* 0x004fc800078e000d */
[----:B---3--:R-:W-:Y:S05]  /*0e20*/  @P6 RET.REL.NODEC R4 `(_ZN5flash24flash_fwd_splitkv_kernelI23Flash_fwd_kernel_traitsILi64ELi64ELi256ELi4ELb0ELb0EN7cutlass10bfloat16_tE19Flash_kernel_traitsILi64ELi64ELi256ELi4ES3_EELb1ELb0ELb0ELb0ELb1ELb1ELb1ELb1EEEvNS_16Flash_fwd_paramsE) ;  /* 0xfffffff004746950 */ /* 0x008fea0003c3ffff */
[----:B------:R-:W-:-:S05]  /*0e30*/  MOV R0, 0xff800000 ;  /* 0xff80000000007802 */ /* 0x000fca0000000f00 */
[----:B------:R1:W-:Y:S02]  /*0e40*/  ST.E desc[UR6][R2.64+0xe0], R0 ;  /* 0x0000e00002007985 */ /* 0x0003e4000c101906 */
[----:B-1----:R-:W-:Y:S02]  /*0e50*/  MOV R2, R13 ;  /* 0x0000000d00027202 */ /* 0x002fe40000000f00 */
[----:B------:R-:W-:-:S04]  /*0e60*/  MOV R3, 0x0 ;  /* 0x0000000000037802 */ /* 0x000fc80000000f00 */
[----:B------:R-:W-:Y:S05]  /*0e70*/  RET.REL.NODEC R2 `(_ZN5flash24flash_fwd_splitkv_kernelI23Flash_fwd_kernel_traitsILi64ELi64ELi256ELi4ELb0ELb0EN7cutlass10bfloat16_tE19Flash_kernel_traitsILi64ELi64ELi256ELi4ES3_EELb1ELb0ELb0ELb0ELb1ELb1ELb1ELb1EEEvNS_16Flash_fwd_paramsE) ;  /* 0xfffffff002607950 */ /* 0x000fea0003c3ffff */
.L_x_3980:
        /* <DEDUP_REMOVED lines=63> */
[----:B------:R1:W2:Y:S01]  /*1270*/  LD.E R12, desc[UR6][R2.64] ;  /* 0x00000006020c7980 */ /* 0x0002a2000c101900 */
        /* <DEDUP_REMOVED lines=29> */
[----:B--2---:R-:W-:Y:S01]  /*1450*/  SHF.R.S32.HI R16, RZ, 0x1f, R12 ;  /* 0x0000001fff107819 */ /* 0x004fe2000001140c */
[----:B---3--:R-:W-:Y:S02]  /*1460*/  IMAD R3, R7, R12, RZ ;  /* 0x0000000c07037224 */ /* 0x008fe400078e02ff */
        /* <DEDUP_REMOVED lines=16> */
[----:B------:R-:W-:Y:S01]  /*1570*/  MOV R23, R2 ;  /* 0x0000000200177202 */ /* 0x000fe20000000f00 */
[----:B------:R-:W-:Y:S01]  /*1580*/  IMAD.MOV.U32 R13, RZ, RZ, R14 ;  /* 0x000000ffff0d7224 */ /* 0x000fe200078e000e */
[----:B------:R-:W-:Y:S01]  /*1590*/  IADD3 R14, R15, R8, RZ ;  /* 0x000000080f0e7210 */ /* 0x000fe20007ffe0ff */
[----:B------:R-:W-:Y:S01]  /*15a0*/  IMAD.IADD R24, R3, 0x1, R4 ;  /* 0x0000000103187824 */ /* 0x000fe200078e0204 */
[----:B------:R-:W-:Y:S05]  /*15b0*/  BRA `(.L_x_3983) ;  /* 0x0000000400487947 */ /* 0x000fea0003800000 */
.L_x_3982:
        /* <DEDUP_REMOVED lines=19> */
[----:B------:R-:W-:Y:S01]  /*16f0*/  IMAD R4, R0, R8, RZ ;  /* 0x0000000800047224 */ /* 0x000fe200078e02ff */
[----:B------:R-:W-:-:S03]  /*1700*/  IABS R0, R35 ;  /* 0x0000002300007213 */ /* 0x000fc60000000000 */
[----:B------:R-:W-:-:S04]  /*1710*/  IMAD.HI.U32 R4, R3, R4, R2 ;  /* 0x0000000403047227 */ /* 0x000fc800078e0002 */
[----:B------:R-:W-:Y:S02]  /*1720*/  IMAD.MOV R2, RZ, RZ, -R5 ;  /* 0x000000ffff027224 */ /* 0x000fe400078e0a05 */
[----:B------:R-:W-:Y:S01]  /*1730*/  IMAD.HI.U32 R9, R4, R0, RZ ;  /* 0x0000000004097227 */ /* 0x000fe200078e00ff */
[----:B------:R-:W-:-:S03]  /*1740*/  @!P3 SHF.R.S32.HI R5, RZ, 0x1f, R12 ;  /* 0x0000001fff05b819 */ /* 0x000fc6000001140c */
[----:B------:R-:W-:Y:S02]  /*1750*/  IMAD R0, R9, R2, R0 ;  /* 0x0000000209007224 */ /* 0x000fe400078e0200 */
        /* <DEDUP_REMOVED lines=29> */
[----:B------:R-:W-:Y:S01]  /*1930*/  @!P3 IMAD.WIDE.U32 R6, R236, R12, RZ ;  /* 0x0000000cec06b225 */ /* 0x000fe200078e00ff */
[----:B------:R-:W-:-:S03]  /*1940*/  MOV R4, R2 ;  /* 0x0000000200047202 */ /* 0x000fc60000000f00 */
[----:B------:R-:W-:Y:S01]  /*1950*/  IMAD.IADD R5, R3, 0x1, R5 ;  /* 0x0000000103057824 */ /* 0x000fe200078e0205 */
[----:B------:R-:W-:Y:S02]  /*1960*/  @!P3 IADD3 R3, R7, R0, RZ ;  /* 0x000000000703b210 */ /* 0x000fe40007ffe0ff */
[----:B------:R-:W-:Y:S01]  /*1970*/  MOV R0, R9 ;  /* 0x0000000900007202 */ /* 0x000fe20000000f00 */
[----:B------:R-:W-:Y:S01]  /*1980*/  @!P3 IMAD.MOV.U32 R2, RZ, RZ, R6 ;  /* 0x000000ffff02b224 */ /* 0x000fe200078e0006 */
[----:B------:R-:W-:Y:S01]  /*1990*/  @!P3 SHF.R.S32.HI R6, RZ, 0x1f, R10 ;  /* 0x0000001fff06b819 */ /* 0x000fe2000001140a */
[----:B------:R-:W-:Y:S01]  /*19a0*/  @!P3 IMAD R7, R17, R10, RZ ;  /* 0x0000000a1107b224 */ /* 0x000fe200078e02ff */
[----:B------:R-:W-:Y:S01]  /*19b0*/  @!P1 IADD3 R0, -R0, RZ, RZ ;  /* 0x000000ff00009210 */ /* 0x000fe20007ffe1ff */
[----:B------:R-:W-:Y:S01]  /*19c0*/  @P3 IMAD.IADD R8, R12, 0x1, R15 ;  /* 0x000000010c083824 */ /* 0x000fe200078e020f */
[----:B------:R-:W-:Y:S01]  /*19d0*/  @!P0 LOP3.LUT R0, RZ, R11, RZ, 0x33, !PT ;  /* 0x0000000bff008212 */ /* 0x000fe200078e33ff */
[----:B------:R-:W-:-:S02]  /*19e0*/  @!P3 IMAD R11, R16, R6, R7 ;  /* 0x00000006100bb224 */ /* 0x000fc400078e0207 */
[----:B------:R-:W-:Y:S01]  /*19f0*/  @!P3 IMAD.WIDE.U32 R6, R16, R10, R2 ;  /* 0x0000000a1006b225 */ /* 0x000fe200078e0002 */
[----:B------:R-:W-:-:S03]  /*1a00*/  SHF.R.S32.HI R30, RZ, 0x1f, R0 ;  /* 0x0000001fff1e7819 */ /* 0x000fc60000011400 */
[----:B------:R-:W-:Y:S02]  /*1a10*/  @P3 IMAD R14, R237, R8, RZ ;  /* 0x00000008ed0e3224 */ /* 0x000fe400078e02ff */
[----:B------:R-:W-:Y:S02]  /*1a20*/  IMAD R10, R19, R0, RZ ;  /* 0x00000000130a7224 */ /* 0x000fe400078e02ff */
[----:B------:R-:W-:-:S04]  /*1a30*/  @P3 IMAD.WIDE.U32 R8, R236, R8, RZ ;  /* 0x00000008ec083225 */ /* 0x000fc800078e00ff */
        /* <DEDUP_REMOVED lines=10> */
.L_x_3983:
[----:B------:R-:W-:Y:S05]  /*1ae0*/  BSYNC B0 ;  /* 0x0000000000007941 */ /* 0x000fea0003800000 */
.L_x_3981:
        /* <DEDUP_REMOVED lines=12> */
[----:B------:R-:W-:-:S05]  /*1bb0*/  IMAD.SHL.U32 R12, R199, 0x8, RZ ;  /* 0x00000008c70c7824 */ /* 0x000fca00078e00ff */
[----:B------:R-:W-:Y:S02]  /*1bc0*/  IADD3 R2, P0, R12, R13, RZ ;  /* 0x0000000d0c027210 */ /* 0x000fe40007f1e0ff */
[----:B------:R-:W-:Y:S01]  /*1bd0*/  SHF.R.S32.HI R13, RZ, 0x1f, R12 ;  /* 0x0000001fff0d7819 */ /* 0x000fe2000001140c */
[----:B-----5:R-:W-:-:S03]  /*1be0*/  IMAD R0, R22, R236, RZ ;  /* 0x000000ec16007224 */ /* 0x020fc600078e02ff */
[----:B------:R-:W-:Y:S01]  /*1bf0*/  IADD3.X R3, R13, R14, RZ, P0, !PT ;  /* 0x0000000e0d037210 */ /* 0x000fe200007fe4ff */
[C---:B------:R-:W-:Y:S02]  /*1c00*/  IMAD R0, R7.reuse, R237, R0 ;  /* 0x000000ed07007224 */ /* 0x040fe400078e0200 */
[----:B------:R-:W-:Y:S01]  /*1c10*/  IMAD.WIDE.U32 R2, R7, R236, R2 ;  /* 0x000000ec07027225 */ /* 0x000fe200078e0002 */
[----:B------:R-:W-:-:S03]  /*1c20*/  SHF.R.S32.HI R200, RZ, 0x1f, R38 ;  /* 0x0000001fffc87819 */ /* 0x000fc60000011426 */
[----:B------:R-:W-:Y:S01]  /*1c30*/  IMAD.IADD R3, R3, 0x1, R0 ;  /* 0x0000000103037824 */ /* 0x000fe200078e0200 */
[----:B------:R-:W-:Y:S01]  /*1c40*/  SHF.R.S32.HI R86, RZ, 0x3, R86 ;  /* 0x00000003ff567819 */ /* 0x000fe20000011456 */
[----:B------:R-:W-:-:S03]  /*1c50*/  IMAD.WIDE.U32 R2, R20, R28, R2 ;  /* 0x0000001c14027225 */ /* 0x000fc600078e0002 */
[----:B------:R-:W-:Y:S02]  /*1c60*/  SHF.R.S32.HI R87, RZ, 0x1f, R86 ;  /* 0x0000001fff577819 */ /* 0x000fe40000011456 */
[C---:B------:R-:W-:Y:S01]  /*1c70*/  SHF.L.U64.HI R107, R58.reuse, 0x4, R59 ;  /* 0x000000043a6b7819 */ /* 0x040fe2000001023b */
[----:B------:R-:W-:Y:S01]  /*1c80*/  IMAD.SHL.U32 R88, R58, 0x10, RZ ;  /* 0x000000103a587824 */ /* 0x000fe200078e00ff */
[C---:B------:R-:W-:Y:S01]  /*1c90*/  SHF.L.U64.HI R198, R236.reuse, 0x4, R237 ;  /* 0x00000004ecc67819 */ /* 0x040fe200000102ed */
[----:B------:R-:W-:Y:S01]  /*1ca0*/  IMAD.SHL.U32 R226, R199, 0x4, RZ ;  /* 0x00000004c7e27824 */ /* 0x000fe200078e00ff */
[----:B------:R-:W-:Y:S01]  /*1cb0*/  SHF.L.U32 R109, R236, 0x4, RZ ;  /* 0x00000004ec6d7819 */ /* 0x000fe200000006ff */
[----:B--2---:R-:W-:-:S04]  /*1cc0*/  @P1 IMAD.WIDE.U32 R6, R10, R25, RZ ;  /* 0x000000190a061225 */ /* 0x004fc800078e00ff */
[----:B------:R-:W-:Y:S02]  /*1cd0*/  @P1 IMAD R14, R11, R25, RZ ;  /* 0x000000190b0e1224 */ /* 0x000fe400078e02ff */
[----:B---3--:R-:W-:-:S04]  /*1ce0*/  @!P1 IMAD R0, R5, R38, RZ ;  /* 0x0000002605009224 */ /* 0x008fc800078e02ff */
[C---:B------:R-:W-:Y:S02]  /*1cf0*/  @!P1 IMAD R15, R4.reuse, R200, R0 ;  /* 0x000000c8040f9224 */ /* 0x040fe400078e0200 */
[----:B------:R-:W-:-:S04]  /*1d00*/  @!P1 IMAD.WIDE.U32 R4, R4, R38, RZ ;  /* 0x0000002604049225 */ /* 0x000fc800078e00ff */
[----:B------:R-:W-:Y:S01]  /*1d10*/  @P1 IMAD.IADD R0, R7, 0x1, R14 ;  /* 0x0000000107001824 */ /* 0x000fe200078e020e */
[----:B------:R-:W-:Y:S01]  /*1d20*/  SHF.L.U32 R14, R86, 0x6, RZ ;  /* 0x00000006560e7819 */ /* 0x000fe200000006ff */
[----:B------:R-:W-:Y:S02]  /*1d30*/  @!P1 IMAD.MOV.U32 R6, RZ, RZ, R4 ;  /* 0x000000ffff069224 */ /* 0x000fe400078e0004 */
[----:B------:R-:W-:Y:S02]  /*1d40*/  IMAD R7, R29, R20, RZ ;  /* 0x000000141d077224 */ /* 0x000fe400078e02ff */
[----:B------:R-:W-:Y:S01]  /*1d50*/  @!P1 IMAD.IADD R0, R5, 0x1, R15 ;  /* 0x0000000105009824 */ /* 0x000fe200078e020f */
[----:B------:R-:W-:Y:S02]  /*1d60*/  LOP3.LUT R5, R14, 0x1c0, RZ, 0xc0, !PT ;  /* 0x000001c00e057812 */ /* 0x000fe400078ec0ff */
[----:B------:R-:W-:Y:S01]  /*1d70*/  IADD3 R4, P0, R12, R6, RZ ;  /* 0x000000060c047210 */ /* 0x000fe20007f1e0ff */
[----:B------:R-:W-:Y:S01]  /*1d80*/  IMAD R14, R30, R28, R7 ;  /* 0x0000001c1e0e7224 */ /* 0x000fe200078e0207 */
[----:B------:R-:W-:Y:S01]  /*1d90*/  SHF.R.S32.HI R15, RZ, 0x1f, R35 ;  /* 0x0000001fff0f7819 */ /* 0x000fe20000011423 */
[----:B------:R-:W-:Y:S01]  /*1da0*/  IMAD R6, R9, R35, RZ ;  /* 0x0000002309067224 */ /* 0x000fe200078e02ff */
[----:B------:R-:W-:-:S02]  /*1db0*/  LOP3.LUT R7, R5, 0x38, R12, 0xf8, !PT ;  /* 0x0000003805077812 */ /* 0x000fc400078ef80c */
[----:B------:R-:W-:Y:S02]  /*1dc0*/  SHF.R.U32.HI R22, RZ, 0x3, R5 ;  /* 0x00000003ff167819 */ /* 0x000fe40000011605 */
[----:B------:R-:W-:Y:S02]  /*1dd0*/  LEA.HI R25, R32, R235, RZ, 0x6 ;  /* 0x000000eb20197211 */ /* 0x000fe400078f30ff */
[----:B------:R-:W-:Y:S01]  /*1de0*/  IADD3.X R5, R13, R0, RZ, P0, !PT ;  /* 0x000000000d057210 */ /* 0x000fe200007fe4ff */
[----:B------:R-:W-:Y:S01]  /*1df0*/  IMAD R0, R8, R15, R6 ;  /* 0x0000000f08007224 */ /* 0x000fe200078e0206 */
[----:B------:R-:W-:Y:S01]  /*1e00*/  LOP3.LUT R22, R7, R22, RZ, 0x3c, !PT ;  /* 0x0000001607167212 */ /* 0x000fe200078e3cff */
[----:B------:R-:W-:Y:S02]  /*1e10*/  IMAD.SHL.U32 R9, R25, 0x8, RZ ;  /* 0x0000000819097824 */ /* 0x000fe400078e00ff */
[----:B------:R-:W-:Y:S01]  /*1e20*/  IMAD.WIDE.U32 R6, R35, R8, R4 ;  /* 0x0000000823067225 */ /* 0x000fe200078e0004 */
[----:B------:R-:W-:-:S02]  /*1e30*/  @P1 MOV R158, R10 ;  /* 0x0000000a009e1202 */ /* 0x000fc40000000f00 */
[----:B------:R-:W-:Y:S01]  /*1e40*/  LOP3.LUT R233, R22, 0xfffffe00, R9, 0xf8, !PT ;  /* 0xfffffe0016e97812 */ /* 0x000fe200078ef809 */
[----:B------:R-:W-:Y:S01]  /*1e50*/  IMAD.IADD R7, R7, 0x1, R0 ;  /* 0x0000000107077824 */ /* 0x000fe200078e0200 */
[----:B------:R-:W-:Y:S01]  /*1e60*/  @!P1 MOV R158, R10 ;  /* 0x0000000a009e9202 */ /* 0x000fe20000000f00 */
[-C--:B------:R-:W-:Y:S02]  /*1e70*/  IMAD R0, R59, R86.reuse, RZ ;  /* 0x000000563b007224 */ /* 0x080fe400078e02ff */
[----:B------:R-:W-:Y:S02]  /*1e80*/  IMAD.IADD R3, R3, 0x1, R14 ;  /* 0x0000000103037824 */ /* 0x000fe400078e020e */
[----:B------:R-:W-:Y:S02]  /*1e90*/  IMAD R10, R237, R86, RZ ;  /* 0x00000056ed0a7224 */ /* 0x000fe400078e02ff */
[----:B------:R-:W-:Y:S01]  /*1ea0*/  IMAD.WIDE R8, R34, 0x40, R86 ;  /* 0x0000004022087825 */ /* 0x000fe200078e0256 */
[----:B------:R-:W-:-:S03]  /*1eb0*/  IADD3 R4, P0, R12, R23, RZ ;  /* 0x000000170c047210 */ /* 0x000fc60007f1e0ff */
[--C-:B------:R-:W-:Y:S02]  /*1ec0*/  @P1 IMAD.MOV.U32 R159, RZ, RZ, R11.reuse ;  /* 0x000000ffff9f1224 */ /* 0x100fe400078e000b */
[----:B------:R-:W-:Y:S02]  /*1ed0*/  @!P1 IMAD.MOV.U32 R159, RZ, RZ, R11 ;  /* 0x000000ffff9f9224 */ /* 0x000fe400078e000b */
[C---:B------:R-:W-:Y:S02]  /*1ee0*/  IMAD R14, R87.reuse, R58, R0 ;  /* 0x0000003a570e7224 */ /* 0x040fe400078e0200 */
[-C--:B------:R-:W-:Y:S01]  /*1ef0*/  IMAD R11, R87, R236.reuse, R10 ;  /* 0x000000ec570b7224 */ /* 0x080fe200078e020a */
[----:B------:R-:W-:Y:S01]  /*1f00*/  SHF.R.S32.HI R10, RZ, 0x1f, R154 ;  /* 0x0000001fff0a7819 */ /* 0x000fe2000001149a */
[----:B------:R-:W-:-:S04]  /*1f10*/  IMAD.WIDE.U32 R2, R86, R236, R2 ;  /* 0x000000ec56027225 */ /* 0x000fc800078e0002 */
[----:B------:R-:W-:Y:S02]  /*1f20*/  IMAD R0, R9, R158, RZ ;  /* 0x0000009e09007224 */ /* 0x000fe400078e02ff */
[----:B------:R-:W-:Y:S01]  /*1f30*/  IMAD.X R5, R13, 0x1, R24, P0 ;  /* 0x000000010d057824 */ /* 0x000fe200000e0618 */
[----:B----4-:R-:W-:Y:S01]  /*1f40*/  LEA R34, P0, R2, R16, 0x1 ;  /* 0x0000001002227211 */ /* 0x010fe200078008ff */
[----:B------:R-:W-:Y:S02]  /*1f50*/  IMAD.IADD R3, R3, 0x1, R11 ;  /* 0x0000000103037824 */ /* 0x000fe400078e020b */
[----:B------:R-:W-:Y:S01]  /*1f60*/  IMAD R9, R8, R159, R0 ;  /* 0x0000009f08097224 */ /* 0x000fe200078e0200 */
[----:B------:R-:W-:Y:S01]  /*1f70*/  LEA.HI R0, R10, R154, RZ, 0x8 ;  /* 0x0000009a0a007211 */ /* 0x000fe200078f40ff */
[----:B------:R-:W-:Y:S01]  /*1f80*/  IMAD.WIDE.U32 R4, R86, R58, R4 ;  /* 0x0000003a56047225 */ /* 0x000fe200078e0004 */
[----:B------:R-:W-:Y:S02]  /*1f90*/  LEA.HI.X R33, R2, R17, R3, 0x1, P0 ;  /* 0x0000001102217211 */ /* 0x000fe400000f0c03 */
[----:B------:R-:W-:-:S02]  /*1fa0*/  SHF.R.S32.HI R0, RZ, 0x8, R0 ;  /* 0x00000008ff007819 */ /* 0x000fc40000011400 */
[----:B------:R-:W-:Y:S02]  /*1fb0*/  LEA.HI R3, R32, R235, RZ, 0x4 ;  /* 0x000000eb20037211 */ /* 0x000fe400078f20ff */
[----:B------:R-:W-:Y:S02]  /*1fc0*/  IADD3 R5, R5, R14, RZ ;  /* 0x0000000e05057210 */ /* 0x000fe40007ffe0ff */
[C---:B------:R-:W-:Y:S02]  /*1fd0*/  LEA R36, P1, R4.reuse, R18, 0x1 ;  /* 0x0000001204247211 */ /* 0x040fe400078208ff */
[----:B------:R-:W-:Y:S02]  /*1fe0*/  VIMNMX R108, R39, R0, !PT ;  /* 0x00000000276c7248 */ /* 0x000fe40007fe0100 */
[----:B------:R-:W-:Y:S02]  /*1ff0*/  LOP3.LUT R0, R3, 0xfffffff0, RZ, 0xc0, !PT ;  /* 0xfffffff003007812 */ /* 0x000fe400078ec0ff */
[----:B------:R-:W-:Y:S01]  /*2000*/  LEA.HI.X R35, R4, R19, R5, 0x1, P1 ;  /* 0x0000001304237211 */ /* 0x000fe200008f0c05 */
[----:B------:R1:W-:Y:S01]  /*2010*/  STL [R1+0x10], R36 ;  /* 0x0000102401007387 */ /* 0x0003e20000100800 */
[----:B------:R-:W-:-:S03]  /*2020*/  IADD3 R0, -R0, R235, RZ ;  /* 0x000000eb00007210 */ /* 0x000fc60007ffe1ff */
[----:B------:R1:W-:Y:S04]  /*2030*/  STL [R1+0x18], R34 ;  /* 0x0000182201007387 */ /* 0x0003e80000100800 */
[----:B------:R1:W-:Y:S04]  /*2040*/  STL [R1+0xc], R35 ;  /* 0x00000c2301007387 */ /* 0x0003e80000100800 */
[----:B------:R1:W-:Y:S04]  /*2050*/  STL [R1+0x14], R33 ;  /* 0x0000142101007387 */ /* 0x0003e80000100800 */
[----:B------:R1:W-:Y:S01]  /*2060*/  STL [R1+0x34], R0 ;  /* 0x0000340001007387 */ /* 0x0003e20000100800 */
[----:B------:R-:W-:-:S02]  /*2070*/  ISETP.GT.AND P0, PT, R37, R108, PT ;  /* 0x0000006c2500720c */ /* 0x000fc40003f04270 */
[----:B------:R-:W-:Y:S01]  /*2080*/  LEA.HI R4, R32, R235, RZ, 0x5 ;  /* 0x000000eb20047211 */ /* 0x000fe200078f28ff */
[----:B------:R-:W-:-:S03]  /*2090*/  IMAD.WIDE.U32 R196, R8, R158, R6 ;  /* 0x0000009e08c47225 */ /* 0x000fc600078e0006 */
[----:B------:R-:W-:Y:S01]  /*20a0*/  LOP3.LUT R2, R4, 0xffffffe0, RZ, 0xc0, !PT ;  /* 0xffffffe004027812 */ /* 0x000fe200078ec0ff */
[----:B------:R-:W-:Y:S01]  /*20b0*/  @!P4 IMAD.MOV.U32 R31, RZ, RZ, RZ ;  /* 0x000000ffff1fc224 */ /* 0x000fe200078e00ff */
[----:B------:R-:W-:Y:S02]  /*20c0*/  SHF.R.S32.HI R234, RZ, 0x5, R4 ;  /* 0x00000005ffea7819 */ /* 0x000fe40000011404 */
[----:B------:R-:W-:Y:S01]  /*20d0*/  SHF.R.S32.HI R206, RZ, 0x4, R3 ;  /* 0x00000004ffce7819 */ /* 0x000fe20000011403 */
[----:B------:R-:W-:Y:S01]  /*20e0*/  IMAD.IADD R232, R235, 0x1, -R2 ;  /* 0x00000001ebe87824 */ /* 0x000fe200078e0a02 */
[----:B------:R-:W-:Y:S01]  /*20f0*/  IADD3 R201, R197, R9, RZ ;  /* 0x00000009c5c97210 */ /* 0x000fe20007ffe0ff */
[----:B------:R-:W-:Y:S06]  /*2100*/  @!P0 BRA `(.L_x_3984) ;  /* 0x000000d0008c8947 */ /* 0x000fec0003800000 */
[----:B------:R-:W1:Y:S04]  /*2110*/  LD.E.64 R4, desc[UR6][R26.64+0x120] ;  /* 0x000120061a047980 */ /* 0x000e68000c101b00 */
[----:B------:R-:W2:Y:S04]  /*2120*/  LD.E.64 R6, desc[UR6][R26.64+0x118] ;  /* 0x000118061a067980 */ /* 0x000ea8000c101b00 */
[----:B------:R-:W3:Y:S04]  /*2130*/  LD.E.64 R2, desc[UR6][R26.64+0x130] ;  /* 0x000130061a027980 */ /* 0x000ee8000c101b00 */
[----:B------:R-:W4:Y:S04]  /*2140*/  LD.E.64 R50, desc[UR6][R26.64+0x128] ;  /* 0x000128061a327980 */ /* 0x000f28000c101b00 */
        /* <DEDUP_REMOVED lines=43> */
[----:B-1----:R-:W-:-:S04]  /*2400*/  IMAD R0, R5, R38, RZ ;  /* 0x0000002605007224 */ /* 0x002fc800078e02ff */
[----:B------:R-:W-:Y:S02]  /*2410*/  IMAD R22, R4, R200, R0 ;  /* 0x000000c804167224 */ /* 0x000fe400078e0200 */
[----:B------:R-:W-:-:S04]  /*2420*/  IMAD.WIDE.U32 R4, R38, R4, R12 ;  /* 0x0000000426047225 */ /* 0x000fc800078e000c */
[----:B--2---:R-:W-:Y:S01]  /*2430*/  IMAD R0, R7, R38, RZ ;  /* 0x0000002607007224 */ /* 0x004fe200078e02ff */
[----:B------:R-:W-:Y:S01]  /*2440*/  IADD3 R7, R5, R22, RZ ;  /* 0x0000001605077210 */ /* 0x000fe20007ffe0ff */
[----:B------:R-:W-:-:S04]  /*2450*/  IMAD.WIDE.U32 R8, R38, R6, R12 ;  /* 0x0000000626087225 */ /* 0x000fc800078e000c */
[----:B------:R-:W-:Y:S01]  /*2460*/  IMAD R5, R6, R200, R0 ;  /* 0x000000c806057224 */ /* 0x000fe200078e0200 */
[----:B------:R-:W-:Y:S01]  /*2470*/  SHF.R.S32.HI R0, RZ, 0x1f, R21 ;  /* 0x0000001fff007819 */ /* 0x000fe20000011415 */
[----:B---3--:R-:W-:Y:S02]  /*2480*/  IMAD R22, R3, R21, RZ ;  /* 0x0000001503167224 */ /* 0x008fe400078e02ff */
[----:B------:R-:W-:Y:S01]  /*2490*/  IMAD.MOV.U32 R6, RZ, RZ, R4 ;  /* 0x000000ffff067224 */ /* 0x000fe200078e0004 */
[----:B------:R-:W-:Y:S01]  /*24a0*/  IADD3 R5, R9, R5, RZ ;  /* 0x0000000509057210 */ /* 0x000fe20007ffe0ff */
[----:B----4-:R-:W-:Y:S02]  /*24b0*/  IMAD R9, R51, R21, RZ ;  /* 0x0000001533097224 */ /* 0x010fe400078e02ff */
[----:B------:R-:W-:Y:S02]  /*24c0*/  IMAD.MOV.U32 R4, RZ, RZ, R8 ;  /* 0x000000ffff047224 */ /* 0x000fe400078e0008 */
[----:B------:R-:W-:-:S02]  /*24d0*/  IMAD R22, R2, R0, R22 ;  /* 0x0000000002167224 */ /* 0x000fc400078e0216 */
[----:B------:R-:W-:-:S04]  /*24e0*/  IMAD.WIDE.U32 R6, R2, R21, R6 ;  /* 0x0000001502067225 */ /* 0x000fc800078e0006 */
[C---:B------:R-:W-:Y:S02]  /*24f0*/  IMAD R0, R50.reuse, R0, R9 ;  /* 0x0000000032007224 */ /* 0x040fe400078e0209 */
[----:B------:R-:W-:Y:S01]  /*2500*/  IMAD.WIDE.U32 R4, R50, R21, R4 ;  /* 0x0000001532047225 */ /* 0x000fe200078e0004 */
[----:B------:R-:W-:-:S03]  /*2510*/  IADD3 R7, R7, R22, RZ ;  /* 0x0000001607077210 */ /* 0x000fc60007ffe0ff */
[-C--:B-----5:R-:W-:Y:S02]  /*2520*/  IMAD R8, R11, R20.reuse, RZ ;  /* 0x000000140b087224 */ /* 0x0a0fe400078e02ff */
[----:B------:R-:W-:Y:S02]  /*2530*/  IMAD.IADD R5, R5, 0x1, R0 ;  /* 0x0000000105057824 */ /* 0x000fe400078e0200 */
[----:B------:R-:W-:Y:S01]  /*2540*/  IMAD R0, R15, R20, RZ ;  /* 0x000000140f007224 */ /* 0x000fe200078e02ff */
[----:B------:R-:W-:Y:S01]  /*2550*/  SHF.R.S32.HI R9, RZ, 0x1f, R154 ;  /* 0x0000001fff097819 */ /* 0x000fe2000001149a */
[----:B------:R-:W-:Y:S01]  /*2560*/  IMAD R11, R10, R30, R8 ;  /* 0x0000001e0a0b7224 */ /* 0x000fe200078e0208 */
[----:B------:R-:W-:Y:S01]  /*2570*/  IADD3 R8, P0, -R154, R86, RZ ;  /* 0x000000569a087210 */ /* 0x000fe20007f1e1ff */
[----:B------:R-:W-:-:S04]  /*2580*/  IMAD.WIDE.U32 R6, R10, R20, R6 ;  /* 0x000000140a067225 */ /* 0x000fc800078e0006 */
        /* <DEDUP_REMOVED lines=30> */
[----:B------:R-:W-:Y:S02]  /*2770*/  IADD3 R41, P1, R16, R21, RZ ;  /* 0x0000001510297210 */ /* 0x000fe40007f3e0ff */
        /* <DEDUP_REMOVED lines=131> */
.L_x_4088:
        /* <DEDUP_REMOVED lines=12> */
[----:B------:R-:W-:Y:S01]  /*3070*/  @P0 IMAD.MOV.U32 R4, RZ, RZ, R61 ;  /* 0x000000ffff040224 */ /* 0x000fe200078e003d */
        /* <DEDUP_REMOVED lines=115> */
[----:B--2---:R1:W-:Y:S04]  /*37b0*/  @P2 ST.E.128 desc[UR6][R4.64], R8 ;  /* 0x0000000804002985 */ /* 0x0043e8000c101d06 */
[----:B-1----:R1:W2:Y:S02]  /*37c0*/  @P1 LD.E.128 R4, desc[UR6][R2.64] ;  /* 0x0000000602041980 */ /* 0x0022a4000c101d00 */
[----:B-1----:R-:W-:Y:S05]  /*37d0*/  @P1 IADD3 R2, P2, R61, R132, RZ ;  /* 0x000000843d021210 */ /* 0x002fea0007f5e0ff */
[----:B------:R-:W-:Y:S05]  /*37e0*/  @P1 IMAD.X R3, R60, 0x1, R178, P2 ;  /* 0x000000013c031824 */ /* 0x000fea00010e06b2 */
[----:B--2---:R1:W-:Y:S04]  /*37f0*/  @P1 ST.E.128 desc[UR6][R2.64], R4 ;  /* 0x0000000402001985 */ /* 0x0043e8000c101d06 */
[----:B------:R-:W2:Y:S04]  /*3800*/  LD.E R14, desc[UR6][R26.64+0xd0] ;  /* 0x0000d0061a0e7980 */ /* 0x000ea8000c101900 */
[----:B------:R-:W3:Y:S01]  /*3810*/  LD.E R0, desc[UR6][R26.64+0x130] ;  /* 0x000130061a007980 */ /* 0x000ee2000c101900 */
[----:B--2---:R-:W-:Y:S01]  /*3820*/  ISETP.NE.AND P2, PT, R14, RZ, PT ;  /* 0x000000ff0e00720c */ /* 0x004fe20003f45270 */
[----:B---3--:R-:W-:Y:S05]  /*3830*/  IMAD.U32 R0, R0, -0x100, RZ ;  /* 0xffffff0000007824 */ /* 0x008fea00078e00ff */
[C---:B------:R-:W-:Y:S04]  /*3840*/  LEA R67, P1, R0.reuse, R16, 0x1 ;  /* 0x0000001000437211 */ /* 0x040fe800078208ff */
[----:B------:R-:W-:Y:S03]  /*3850*/  LEA.HI.X.SX32 R66, R0, R17, 0x1, P1 ;  /* 0x0000001100427211 */ /* 0x000fe600008f0eff */
[----:B-1--4-:R-:W-:Y:S06]  /*3860*/  @!P2 BRA `(.L_x_3986) ;  /* 0x000000a400c4a947 */ /* 0x012fec0003800000 */
        /* <DEDUP_REMOVED lines=67> */
.L_x_3989:
[----:B------:R-:W-:Y:S05]  /*3ca0*/  BSYNC B0 ;  /* 0x0000000000007941 */ /* 0x000fea0003800000 */
.L_x_3988:
        /* <DEDUP_REMOVED lines=57> */
.L_x_3991:
[----:B------:R-:W-:Y:S05]  /*4040*/  BSYNC B0 ;  /* 0x0000000000007941 */ /* 0x000fea0003800000 */
.L_x_3990:
        /* <DEDUP_REMOVED lines=58> */
.L_x_3993:
[----:B------:R-:W-:Y:S05]  /*43f0*/  BSYNC B0 ;  /* 0x0000000000007941 */ /* 0x000fea0003800000 */
.L_x_3992:
[-C--:B------:R-:W-:Y:S01]  /*4400*/  ISETP.GE.AND P4, PT, R81, R53.reuse, !P4 ;  /* 0x000000355100720c */ /* 0x080fe20006786270 */
[----:B------:R-:W-:Y:S01]  /*4410*/  BSSY B0, `(.L_x_3994) ;  /* 0x0000042000007945 */ /* 0x000fe20003800000 */
[----:B------:R-:W-:Y:S02]  /*4420*/  ISETP.GE.AND P3, PT, R77, R52, PT ;  /* 0x000000344d00720c */ /* 0x000fe40003f66270 */
[----:B------:R-:W-:Y:S09]  /*4430*/  ISETP.GE.AND P1, PT, R80, R53, !P1 ;  /* 0x000000355000720c */ /* 0x000ff20004f26270 */
[----:B------:R-:W-:Y:S05]  /*4440*/  @!P4 BRA `(.L_x_3995) ;  /* 0x0000000000f8c947 */ /* 0x000fea0003800000 */
        /* <DEDUP_REMOVED lines=62> */
.L_x_3995:
[----:B------:R-:W-:Y:S05]  /*4830*/  BSYNC B0 ;  /* 0x0000000000007941 */ /* 0x000fea0003800000 */
.L_x_3994:
        /* <DEDUP_REMOVED lines=58> */
.L_x_3997:
[----:B------:R-:W-:Y:S05]  /*4be0*/  BSYNC B0 ;  /* 0x0000000000007941 */ /* 0x000fea0003800000 */
.L_x_3996:
[-C--:B------:R-:W-:Y:S01]  /*4bf0*/  ISETP.GE.AND P2, PT, R79, R53.reuse, !P2 ;  /* 0x000000354f00720c */ /* 0x080fe20005746270 */
[----:B------:R-:W-:Y:S01]  /*4c00*/  BSSY B0, `(.L_x_3998) ;  /* 0x0000042000007945 */ /* 0x000fe20003800000 */
[----:B------:R-:W-:Y:S02]  /*4c10*/  ISETP.GE.AND P1, PT, R75, R52, PT ;  /* 0x000000344b00720c */ /* 0x000fe40003f26270 */
[----:B------:R-:W-:Y:S09]  /*4c20*/  ISETP.GE.AND P5, PT, R78, R53, !P5 ;  /* 0x000000354e00720c */ /* 0x000ff20006fa6270 */
[----:B------:R-:W-:Y:S05]  /*4c30*/  @!P2 BRA `(.L_x_3999) ;  /* 0x0000000000f8a947 */ /* 0x000fea0003800000 */
        /* <DEDUP_REMOVED lines=62> */
.L_x_3999:
[----:B------:R-:W-:Y:S05]  /*5020*/  BSYNC B0 ;  /* 0x0000000000007941 */ /* 0x000fea0003800000 */
.L_x_3998:
[----:B------:R-:W-:Y:S01]  /*5030*/  ISETP.GE.AND P2, PT, R74, R52, PT ;  /* 0x000000344a00720c */ /* 0x000fe20003f46270 */
[----:B------:R-:W-:Y:S04]  /*5040*/  BSSY B0, `(.L_x_4000) ;  /* 0x0000040000007945 */ /* 0x000fe80003800000 */
[----:B------:R-:W-:Y:S08]  /*5050*/  @!P5 BRA `(.L_x_4001) ;  /* 0x0000000000f8d947 */ /* 0x000ff00003800000 */
        /* <DEDUP_REMOVED lines=62> */
.L_x_4001:
[----:B------:R-:W-:Y:S05]  /*5440*/  BSYNC B0 ;  /* 0x0000000000007941 */ /* 0x000fea0003800000 */
.L_x_4000:
        /* <DEDUP_REMOVED lines=67> */
.L_x_4003:
[----:B------:R-:W-:Y:S05]  /*5880*/  BSYNC B0 ;  /* 0x0000000000007941 */ /* 0x000fea0003800000 */
.L_x_4002:
        /* <DEDUP_REMOVED lines=58> */
.L_x_4005:
[----:B------:R-:W-:Y:S05]  /*5c30*/  BSYNC B0 ;  /* 0x0000000000007941 */ /* 0x000fea0003800000 */
.L_x_4004:
        /* <DEDUP_REMOVED lines=67> */
.L_x_4007:
[----:B------:R-:W-:Y:S05]  /*6070*/  BSYNC B0 ;  /* 0x0000000000007941 */ /* 0x000fea0003800000 */
.L_x_4006:
        /* <DEDUP_REMOVED lines=65> */
.L_x_4009:
[----:B------:R-:W-:Y:S05]  /*6490*/  BSYNC B0 ;  /* 0x0000000000007941 */ /* 0x000fea0003800000 */
.L_x_4008:
        /* <DEDUP_REMOVED lines=70> */
.L_x_4011:
[----:B------:R-:W-:Y:S05]  /*6900*/  BSYNC B0 ;  /* 0x0000000000007941 */ /* 0x000fea0003800000 */
.L_x_4010:
[----:B------:R-:W-:Y:S04]  /*6910*/  BSSY B0, `(.L_x_4012) ;  /* 0x0000040000007945 */ /* 0x000fe80003800000 */
        /* <DEDUP_REMOVED lines=63> */
.L_x_4013:
[----:B------:R-:W-:Y:S05]  /*6d10*/  BSYNC B0 ;  /* 0x0000000000007941 */ /* 0x000fea0003800000 */
.L_x_4012:
        /* <DEDUP_REMOVED lines=64> */
.L_x_4015:
[----:B------:R-:W-:Y:S05]  /*7120*/  BSYNC B0 ;  /* 0x0000000000007941 */ /* 0x000fea0003800000 */
.L_x_4014:
        /* <DEDUP_REMOVED lines=64> */
.L_x_4017:
[----:B------:R-:W-:Y:S05]  /*7530*/  BSYNC B0 ;  /* 0x0000000000007941 */ /* 0x000fea0003800000 */
.L_x_4016:
        /* <DEDUP_REMOVED lines=64> */
.L_x_4019:
[----:B------:R-:W-:Y:S05]  /*7940*/  BSYNC B0 ;  /* 0x0000000000007941 */ /* 0x000fea0003800000 */
.L_x_4018:
        /* <DEDUP_REMOVED lines=11> */
.L_x_3987:
        /* <DEDUP_REMOVED lines=93> */
.L_x_4024:
[----:B------:R-:W-:Y:S05]  /*7fd0*/  BSYNC B0 ;  /* 0x0000000000007941 */ /* 0x000fea0003800000 */
.L_x_4023:
[----:B-----5:R2:W-:Y:S02]  /*7fe0*/  ST.E.128 desc[UR6][R42.64], R32 ;  /* 0x000000202a007985 */ /* 0x0205e4000c101d06 */
.L_x_4022:
[----:B------:R-:W-:Y:S05]  /*7ff0*/  BSYNC B1 ;  /* 0x0000000000017941 */ /* 0x000fea0003800000 */
.L_x_4021:
        /* <DEDUP_REMOVED lines=93> */
.L_x_4028:
[----:B------:R-:W-:Y:S05]  /*85d0*/  BSYNC B0 ;  /* 0x0000000000007941 */ /* 0x000fea0003800000 */
.L_x_4027:
[----:B-----5:R3:W-:Y:S02]  /*85e0*/  ST.E.128 desc[UR6][R42.64], R32 ;  /* 0x000000202a007985 */ /* 0x0207e4000c101d06 */
.L_x_4026:
[----:B------:R-:W-:Y:S05]  /*85f0*/  BSYNC B1 ;  /* 0x0000000000017941 */ /* 0x000fea0003800000 */
.L_x_4025:
        /* <DEDUP_REMOVED lines=93> */
.L_x_4032:
[----:B------:R-:W-:Y:S05]  /*8bd0*/  BSYNC B0 ;  /* 0x0000000000007941 */ /* 0x000fea0003800000 */
.L_x_4031:
[----:B-----5:R4:W-:Y:S02]  /*8be0*/  ST.E.128 desc[UR6][R42.64], R32 ;  /* 0x000000202a007985 */ /* 0x0209e4000c101d06 */
.L_x_4030:
[----:B------:R-:W-:Y:S05]  /*8bf0*/  BSYNC B1 ;  /* 0x0000000000017941 */ /* 0x000fea0003800000 */
.L_x_4029:
        /* <DEDUP_REMOVED lines=100> */
.L_x_4036:
[----:B------:R-:W-:Y:S05]  /*9240*/  BSYNC B0 ;  /* 0x0000000000007941 */ /* 0x000fea0003800000 */
.L_x_4035:
[----:B-----5:R2:W-:Y:S02]  /*9250*/  ST.E.128 desc[UR6][R42.64], R32 ;  /* 0x000000202a007985 */ /* 0x0205e4000c101d06 */
.L_x_4034:
[----:B------:R-:W-:Y:S05]  /*9260*/  BSYNC B1 ;  /* 0x0000000000017941 */ /* 0x000fea0003800000 */
.L_x_4033:
        /* <DEDUP_REMOVED lines=93> */
.L_x_4040:
[----:B------:R-:W-:Y:S05]  /*9840*/  BSYNC B0 ;  /* 0x0000000000007941 */ /* 0x000fea0003800000 */
.L_x_4039:
[----:B-----5:R2:W-:Y:S02]  /*9850*/  ST.E.128 desc[UR6][R42.64], R32 ;  /* 0x000000202a007985 */ /* 0x0205e4000c101d06 */
.L_x_4038:
[----:B------:R-:W-:Y:S05]  /*9860*/  BSYNC B1 ;  /* 0x0000000000017941 */ /* 0x000fea0003800000 */
.L_x_4037:
        /* <DEDUP_REMOVED lines=100> */
.L_x_4044:
[----:B------:R-:W-:Y:S05]  /*9eb0*/  BSYNC B0 ;  /* 0x0000000000007941 */ /* 0x000fea0003800000 */
.L_x_4043:
[----:B-----5:R2:W-:Y:S02]  /*9ec0*/  ST.E.128 desc[UR6][R42.64], R32 ;  /* 0x000000202a007985 */ /* 0x0205e4000c101d06 */
.L_x_4042:
[----:B------:R-:W-:Y:S05]  /*9ed0*/  BSYNC B1 ;  /* 0x0000000000017941 */ /* 0x000fea0003800000 */
.L_x_4041:
        /* <DEDUP_REMOVED lines=100> */
.L_x_4048:
[----:B------:R-:W-:Y:S05]  /*a520*/  BSYNC B0 ;  /* 0x0000000000007941 */ /* 0x000fea0003800000 */
.L_x_4047:
[----:B-----5:R2:W-:Y:S02]  /*a530*/  ST.E.128 desc[UR6][R42.64], R32 ;  /* 0x000000202a007985 */ /* 0x0205e4000c101d06 */
.L_x_4046:
[----:B------:R-:W-:Y:S05]  /*a540*/  BSYNC B1 ;  /* 0x0000000000017941 */ /* 0x000fea0003800000 */
.L_x_4045:
        /* <DEDUP_REMOVED lines=100> */
.L_x_4052:
[----:B------:R-:W-:Y:S05]  /*ab90*/  BSYNC B0 ;  /* 0x0000000000007941 */ /* 0x000fea0003800000 */
.L_x_4051:
[----:B-----5:R2:W-:Y:S02]  /*aba0*/  ST.E.128 desc[UR6][R42.64], R32 ;  /* 0x000000202a007985 */ /* 0x0205e4000c101d06 */
.L_x_4050:
[----:B------:R-:W-:Y:S05]  /*abb0*/  BSYNC B1 ;  /* 0x0000000000017941 */ /* 0x000fea0003800000 */
.L_x_4049:
        /* <DEDUP_REMOVED lines=93> */
.L_x_4056:
[----:B------:R-:W-:Y:S05]  /*b190*/  BSYNC B0 ;  /* 0x0000000000007941 */ /* 0x000fea0003800000 */
.L_x_4055:
[----:B-----5:R2:W-:Y:S02]  /*b1a0*/  ST.E.128 desc[UR6][R42.64], R32 ;  /* 0x000000202a007985 */ /* 0x0205e4000c101d06 */
.L_x_4054:
[----:B------:R-:W-:Y:S05]  /*b1b0*/  BSYNC B1 ;  /* 0x0000000000017941 */ /* 0x000fea0003800000 */
.L_x_4053:
        /* <DEDUP_REMOVED lines=100> */
.L_x_4060:
[----:B------:R-:W-:Y:S05]  /*b800*/  BSYNC B0 ;  /* 0x0000000000007941 */ /* 0x000fea0003800000 */
.L_x_4059:
[----:B-----5:R2:W-:Y:S02]  /*b810*/  ST.E.128 desc[UR6][R42.64], R32 ;  /* 0x000000202a007985 */ /* 0x0205e4000c101d06 */
.L_x_4058:
[----:B------:R-:W-:Y:S05]  /*b820*/  BSYNC B1 ;  /* 0x0000000000017941 */ /* 0x000fea0003800000 */
.L_x_4057:
        /* <DEDUP_REMOVED lines=100> */
.L_x_4064:
[----:B------:R-:W-:Y:S05]  /*be70*/  BSYNC B0 ;  /* 0x0000000000007941 */ /* 0x000fea0003800000 */
.L_x_4063:
[----:B-----5:R2:W-:Y:S02]  /*be80*/  ST.E.128 desc[UR6][R42.64], R32 ;  /* 0x000000202a007985 */ /* 0x0205e4000c101d06 */
.L_x_4062:
[----:B------:R-:W-:Y:S05]  /*be90*/  BSYNC B1 ;  /* 0x0000000000017941 */ /* 0x000fea0003800000 */
.L_x_4061:
        /* <DEDUP_REMOVED lines=100> */
.L_x_4068:
[----:B------:R-:W-:Y:S05]  /*c4e0*/  BSYNC B0 ;  /* 0x0000000000007941 */ /* 0x000fea0003800000 */
.L_x_4067:
[----:B-----5:R2:W-:Y:S02]  /*c4f0*/  ST.E.128 desc[UR6][R42.64], R32 ;  /* 0x000000202a007985 */ /* 0x0205e4000c101d06 */
.L_x_4066:
[----:B------:R-:W-:Y:S05]  /*c500*/  BSYNC B1 ;  /* 0x0000000000017941 */ /* 0x000fea0003800000 */
.L_x_4065:
        /* <DEDUP_REMOVED lines=100> */
.L_x_4072:
[----:B------:R-:W-:Y:S05]  /*cb50*/  BSYNC B0 ;  /* 0x0000000000007941 */ /* 0x000fea0003800000 */
.L_x_4071:
[----:B-----5:R2:W-:Y:S02]  /*cb60*/  ST.E.128 desc[UR6][R42.64], R32 ;  /* 0x000000202a007985 */ /* 0x0205e4000c101d06 */
.L_x_4070:
[----:B------:R-:W-:Y:S05]  /*cb70*/  BSYNC B1 ;  /* 0x0000000000017941 */ /* 0x000fea0003800000 */
.L_x_4069:
        /* <DEDUP_REMOVED lines=100> */
.L_x_4076:
[----:B------:R-:W-:Y:S05]  /*d1c0*/  BSYNC B0 ;  /* 0x0000000000007941 */ /* 0x000fea0003800000 */
.L_x_4075:
[----:B-----5:R2:W-:Y:S02]  /*d1d0*/  ST.E.128 desc[UR6][R42.64], R32 ;  /* 0x000000202a007985 */ /* 0x0205e4000c101d06 */
.L_x_4074:
[----:B------:R-:W-:Y:S05]  /*d1e0*/  BSYNC B1 ;  /* 0x0000000000017941 */ /* 0x000fea0003800000 */
.L_x_4073:
        /* <DEDUP_REMOVED lines=100> */
.L_x_4080:
[----:B------:R-:W-:Y:S05]  /*d830*/  BSYNC B0 ;  /* 0x0000000000007941 */ /* 0x000fea0003800000 */
.L_x_4079:
[----:B-----5:R2:W-:Y:S02]  /*d840*/  ST.E.128 desc[UR6][R42.64], R32 ;  /* 0x000000202a007985 */ /* 0x0205e4000c101d06 */
.L_x_4078:
[----:B------:R-:W-:Y:S05]  /*d850*/  BSYNC B1 ;  /* 0x0000000000017941 */ /* 0x000fea0003800000 */
.L_x_4077:
        /* <DEDUP_REMOVED lines=100> */
.L_x_4084:
[----:B------:R-:W-:Y:S05]  /*dea0*/  BSYNC B0 ;  /* 0x0000000000007941 */ /* 0x000fea0003800000 */
.L_x_4083:
[----:B-----5:R2:W-:Y:S02]  /*deb0*/  ST.E.128 desc[UR6][R34.64], R8 ;  /* 0x0000000822007985 */ /* 0x0205e4000c101d06 */
.L_x_4082:
[----:B------:R-:W-:Y:S05]  /*dec0*/  BSYNC B1 ;  /* 0x0000000000017941 */ /* 0x000fea0003800000 */
.L_x_4081:
        /* <DEDUP_REMOVED lines=11> */
.L_x_3986:
[----:B------:R-:W-:Y:S01]  /*df80*/  @P0 IMAD.MOV.U32 R2, RZ, RZ, R57 ;  /* 0x000000ffff020224 */ /* 0x000fe200078e0039 */
[----:B------:R-:W-:Y:S01]  /*df90*/  @P0 MOV R4, R54 ;  /* 0x0000003600040202 */ /* 0x000fe20000000f00 */
[----:B------:R-:W-:Y:S01]  /*dfa0*/  @P0 IMAD.MOV.U32 R3, RZ, RZ, R56 ;  /* 0x000000ffff030224 */ /* 0x000fe200078e0038 */
[C---:B------:R-:W-:Y:S01]  /*dfb0*/  ISETP.GE.AND P1, PT, R69.reuse, R52, PT ;  /* 0x000000344500720c */ /* 0x040fe20003f26270 */
[----:B------:R-:W-:Y:S03]  /*dfc0*/  @P0 IMAD.MOV.U32 R5, RZ, RZ, R55 ;  /* 0x000000ffff050224 */ /* 0x000fe600078e0037 */
[----:B------:R1:W2:Y:S01]  /*dfd0*/  @P0 LD.E.128 R8, desc[UR6][R2.64] ;  /* 0x0000000602080980 */ /* 0x0002a2000c101d00 */
[----:B------:R-:W-:Y:S11]  /*dfe0*/  ISETP.GE.AND P1, PT, R69, R53, !P1 ;  /* 0x000000354500720c */ /* 0x000ff60004f26270 */
[----:B------:R-:W-:Y:S02]  /*dff0*/  @!UPT UIADD3 URZ, URZ, URZ, URZ ;  /* 0x0000003f3f3ff290 */ /* 0x000fe4000fffe03f */
[C---:B-1----:R-:W-:Y:S04]  /*e000*/  @P1 LEA R2, P2, R205.reuse, R57, 0x1 ;  /* 0x00000039cd021211 */ /* 0x042fe800078408ff */
[----:B------:R-:W-:Y:S01]  /*e010*/  @P1 LEA.HI.X R3, R205, R56, R225, 0x1, P2 ;  /* 0x00000038cd031211 */ /* 0x000fe200010f0ce1 */
[----:B--2---:R1:W-:Y:S01]  /*e020*/  @P0 ST.E.128 desc[UR6][R4.64], R8 ;  /* 0x0000000804000985 */ /* 0x0043e2000c101d06 */
[C---:B------:R-:W-:Y:S04]  /*e030*/  ISETP.GE.AND P0, PT, R68.reuse, R52, PT ;  /* 0x000000344400720c */ /* 0x040fe80003f06270 */
[----:B------:R-:W-:Y:S01]  /*e040*/  ISETP.GE.AND P0, PT, R68, R53, !P0 ;  /* 0x000000354400720c */ /* 0x000fe20004706270 */
[----:B-1----:R1:W2:Y:S01]  /*e050*/  @P1 LD.E.128 R8, desc[UR6][R2.64] ;  /* 0x0000000602081980 */ /* 0x0022a2000c101d00 */
[C---:B------:R-:W-:Y:S04]  /*e060*/  @P1 LEA R4, P3, R88.reuse, R54, 0x1 ;  /* 0x0000003658041211 */ /* 0x040fe800078608ff */
[----:B------:R-:W-:Y:S07]  /*e070*/  @P1 LEA.HI.X R5, R88, R55, R107, 0x1, P3 ;  /* 0x0000003758051211 */ /* 0x000fee00018f0c6b */
        /* <DEDUP_REMOVED lines=18> */
[----:B-1----:R1:W2:Y:S11]  /*e1a0*/  @P1 LD.E.128 R8, desc[UR6][R2.64] ;  /* 0x0000000602081980 */ /* 0x0022b6000c101d00 */
[----:B------:R-:W-:Y:S01]  /*e1b0*/  @!UPT UIADD3 URZ, URZ, URZ, URZ ;  /* 0x0000003f3f3ff290 */ /* 0x000fe2000fffe03f */
[C---:B------:R-:W-:Y:S04]  /*e1c0*/  @P0 LEA R4, P2, R203.reuse, R57, 0x1 ;  /* 0x00000039cb040211 */ /* 0x040fe800078408ff */
[----:B------:R-:W-:Y:S01]  /*e1d0*/  @P0 LEA.HI.X R5, R203, R56, R223, 0x1, P2 ;  /* 0x00000038cb050211 */ /* 0x000fe200010f0cdf */
[----:B-1----:R-:W-:Y:S01]  /*e1e0*/  @P1 IMAD.MOV.U32 R2, RZ, RZ, R54 ;  /* 0x000000ffff021224 */ /* 0x002fe200078e0036 */
[----:B------:R-:W-:Y:S03]  /*e1f0*/  @P1 MOV R3, R55 ;  /* 0x0000003700031202 */ /* 0x000fe60000000f00 */
[----:B------:R-:W-:Y:S04]  /*e200*/  @P1 IMAD.WIDE.U32 R2, R58, 0x60, R2 ;  /* 0x000000603a021825 */ /* 0x000fe800078e0002 */
[----:B------:R-:W-:Y:S05]  /*e210*/  @P1 IMAD.IADD R3, R3, 0x1, R0 ;  /* 0x0000000103031824 */ /* 0x000fea00078e0200 */
[----:B--2---:R1:W-:Y:S01]  /*e220*/  @P1 ST.E.128 desc[UR6][R2.64], R8 ;  /* 0x0000000802001985 */ /* 0x0043e2000c101d06 */
[C---:B------:R-:W-:Y:S04]  /*e230*/  ISETP.GE.AND P1, PT, R79.reuse, R52, PT ;  /* 0x000000344f00720c */ /* 0x040fe80003f26270 */
[----:B------:R-:W-:Y:S11]  /*e240*/  ISETP.GE.AND P1, PT, R79, R53, !P1 ;  /* 0x000000354f00720c */ /* 0x000ff60004f26270 */
[----:B------:R-:W-:Y:S02]  /*e250*/  @!UPT UIADD3 URZ, URZ, URZ, URZ ;  /* 0x0000003f3f3ff290 */ /* 0x000fe4000fffe03f */
[----:B------:R-:W-:Y:S02]  /*e260*/  @P1 IMAD R0, R51, 0xa0, RZ ;  /* 0x000000a033001824 */ /* 0x000fe400078e02ff */
[----:B-1----:R-:W-:Y:S01]  /*e270*/  @P1 IMAD.MOV.U32 R3, RZ, RZ, R56 ;  /* 0x000000ffff031224 */ /* 0x002fe200078e0038 */
[----:B------:R1:W2:Y:S01]  /*e280*/  @P0 LD.E.128 R8, desc[UR6][R4.64] ;  /* 0x0000000604080980 */ /* 0x0002a2000c101d00 */
[----:B------:R-:W-:Y:S05]  /*e290*/  @P1 MOV R2, R57 ;  /* 0x0000003900021202 */ /* 0x000fea0000000f00 */
[----:B------:R-:W-:Y:S05]  /*e2a0*/  @P1 IMAD.WIDE.U32 R2, R50, 0xa0, R2 ;  /* 0x000000a032021825 */ /* 0x000fea00078e0002 */
[----:B------:R-:W-:Y:S01]  /*e2b0*/  @P1 IADD3 R3, R3, R0, RZ ;  /* 0x0000000003031210 */ /* 0x000fe20007ffe0ff */
[----:B------:R-:W-:Y:S01]  /*e2c0*/  @P1 IMAD R0, R59, 0xa0, RZ ;  /* 0x000000a03b001824 */ /* 0x000fe200078e02ff */
[C---:B-1----:R-:W-:Y:S04]  /*e2d0*/  @P0 LEA R4, P2, R84.reuse, R54, 0x1 ;  /* 0x0000003654040211 */ /* 0x042fe800078408ff */
[----:B------:R-:W-:Y:S05]  /*e2e0*/  @P0 LEA.HI.X R5, R84, R55, R105, 0x1, P2 ;  /* 0x0000003754050211 */ /* 0x000fea00010f0c69 */
[----:B--2---:R1:W-:Y:S01]  /*e2f0*/  @P0 ST.E.128 desc[UR6][R4.64], R8 ;  /* 0x0000000804000985 */ /* 0x0043e2000c101d06 */
[C---:B------:R-:W-:Y:S04]  /*e300*/  ISETP.GE.AND P0, PT, R78.reuse, R52, PT ;  /* 0x000000344e00720c */ /* 0x040fe80003f06270 */
[----:B------:R-:W-:Y:S11]  /*e310*/  ISETP.GE.AND P0, PT, R78, R53, !P0 ;  /* 0x000000354e00720c */ /* 0x000ff60004706270 */
[----:B------:R-:W-:Y:S02]  /*e320*/  @!UPT UIADD3 URZ, URZ, URZ, URZ ;  /* 0x0000003f3f3ff290 */ /* 0x000fe4000fffe03f */
[----:B------:R-:W-:Y:S02]  /*e330*/  @P0 IMAD R6, R51, 0xc0, RZ ;  /* 0x000000c033060824 */ /* 0x000fe400078e02ff */
[----:B-1----:R-:W-:Y:S01]  /*e340*/  @P1 IMAD.MOV.U32 R4, RZ, RZ, R54 ;  /* 0x000000ffff041224 */ /* 0x002fe200078e0036 */
[----:B------:R1:W2:Y:S01]  /*e350*/  @P1 LD.E.128 R8, desc[UR6][R2.64] ;  /* 0x0000000602081980 */ /* 0x0002a2000c101d00 */
[----:B------:R-:W-:Y:S03]  /*e360*/  @P1 MOV R5, R55 ;  /* 0x0000003700051202 */ /* 0x000fe60000000f00 */
[----:B------:R-:W-:Y:S04]  /*e370*/  @P1 IMAD.WIDE.U32 R4, R58, 0xa0, R4 ;  /* 0x000000a03a041825 */ /* 0x000fe800078e0004 */
        /* <DEDUP_REMOVED lines=127> */
[-C--:B------:R-:W-:Y:S03]  /*eb70*/  @P0 MOV R5, R55.reuse ;  /* 0x0000003700050202 */ /* 0x080fe60000000f00 */
[----:B------:R-:W-:Y:S04]  /*eb80*/  @P0 IMAD.WIDE.U32 R4, R58, 0x1c0, R4 ;  /* 0x000001c03a040825 */ /* 0x000fe800078e0004 */
[----:B------:R-:W-:Y:S02]  /*eb90*/  @P0 IMAD.IADD R5, R5, 0x1, R0 ;  /* 0x0000000105050824 */ /* 0x000fe400078e0200 */
[----:B------:R-:W-:Y:S02]  /*eba0*/  @P1 IMAD R0, R59, 0x1e0, RZ ;  /* 0x000001e03b001824 */ /* 0x000fe400078e02ff */
[----:B-1----:R-:W-:Y:S01]  /*ebb0*/  @P1 IMAD.MOV.U32 R2, RZ, RZ, R57 ;  /* 0x000000ffff021224 */ /* 0x002fe200078e0039 */
[----:B------:R-:W-:Y:S03]  /*ebc0*/  @P1 MOV R3, R56 ;  /* 0x0000003800031202 */ /* 0x000fe60000000f00 */
[----:B------:R-:W-:Y:S05]  /*ebd0*/  @P1 IMAD.WIDE.U32 R2, R50, 0x1e0, R2 ;  /* 0x000001e032021825 */ /* 0x000fea00078e0002 */
[----:B------:R-:W-:Y:S01]  /*ebe0*/  @P1 IADD3 R3, R3, R6, RZ ;  /* 0x0000000603031210 */ /* 0x000fe20007ffe0ff */
[----:B--2---:R1:W-:Y:S05]  /*ebf0*/  @P0 ST.E.128 desc[UR6][R4.64], R8 ;  /* 0x0000000804000985 */ /* 0x0043ea000c101d06 */
[----:B-1----:R1:W2:Y:S02]  /*ec00*/  @P1 LD.E.128 R4, desc[UR6][R2.64] ;  /* 0x0000000602041980 */ /* 0x0022a4000c101d00 */
[----:B-1----:R-:W-:Y:S01]  /*ec10*/  @P1 IMAD.MOV.U32 R2, RZ, RZ, R54 ;  /* 0x000000ffff021224 */ /* 0x002fe200078e0036 */
[----:B------:R-:W-:Y:S03]  /*ec20*/  @P1 MOV R3, R55 ;  /* 0x0000003700031202 */ /* 0x000fe60000000f00 */
[----:B------:R-:W-:Y:S04]  /*ec30*/  @P1 IMAD.WIDE.U32 R2, R58, 0x1e0, R2 ;  /* 0x000001e03a021825 */ /* 0x000fe800078e0002 */
[----:B------:R-:W-:Y:S05]  /*ec40*/  @P1 IMAD.IADD R3, R3, 0x1, R0 ;  /* 0x0000000103031824 */ /* 0x000fea00078e0200 */
[----:B--2---:R1:W-:Y:S02]  /*ec50*/  @P1 ST.E.128 desc[UR6][R2.64], R4 ;  /* 0x0000000402001985 */ /* 0x0043e4000c101d06 */
.L_x_4020:
[----:B------:R-:W-:Y:S05]  /*ec60*/  BSYNC B2 ;  /* 0x0000000000027941 */ /* 0x000fea0003800000 */
.L_x_3985:
        /* <DEDUP_REMOVED lines=92> */
.L_x_4086:
        /* <DEDUP_REMOVED lines=12> */
.L_x_4087:
[----:B------:R-:W-:Y:S05]  /*f2f0*/  BSYNC B0 ;  /* 0x0000000000007941 */ /* 0x000fea0003800000 */
.L_x_4085:
[----:B------:R-:W-:Y:S04]  /*f300*/  IADD3 R23, R23, -0x1, RZ ;  /* 0xffffffff17177810 */ /* 0x000fe80007ffe0ff */
[----:B------:R-:W-:Y:S11]  /*f310*/  ISETP.GT.AND P0, PT, R23, R108, PT ;  /* 0x0000006c1700720c */ /* 0x000ff60003f04270 */
[----:B------:R-:W-:Y:S02]  /*f320*/  @!UPT UIADD3 URZ, URZ, URZ, URZ ;  /* 0x0000003f3f3ff290 */ /* 0x000fe4000fffe03f */
[----:B------:R-:W-:Y:S05]  /*f330*/  @P0 BRA `(.L_x_4088) ;  /* 0xffffff3c001c0947 */ /* 0x000fea000383ffff */
.L_x_3984:
[----:B------:R-:W-:Y:S05]  /*f340*/  WARPSYNC.ALL ;  /* 0x0000000000007948 */ /* 0x000fea0003800000 */
[----:B------:R-:W-:Y:S06]  /*f350*/  BAR.SYNC.DEFER_BLOCKING 0x0 ;  /* 0x0000000000007b1d */ /* 0x000fec0000010000 */
[----:B------:R-:W5:Y:S02]  /*f360*/  LD.E R39, desc[UR6][R26.64+0xd0] ;  /* 0x0000d0061a277980 */ /* 0x000f64000c101900 */
[----:B------:R-:W4:Y:S01]  /*f370*/  S2UR UR4, SR_CgaCtaId ;  /* 0x00000000000479c3 */ /* 0x000f220000008800 */
[----:B------:R-:W-:Y:S01]  /*f380*/  UMOV UR5, 0x400 ;  /* 0x0000040000057882 */ /* 0x000fe20000000000 */
[----:B------:R-:W-:Y:S01]  /*f390*/  BSSY B2, `(.L_x_4089) ;  /* 0x00002ac000027945 */ /* 0x000fe20003800000 */
[C---:B--23--:R-:W-:Y:S01]  /*f3a0*/  SHF.L.U64.HI R6, R158.reuse, 0x4, R159 ;  /* 0x000000049e067819 */ /* 0x04cfe2000001029f */
[----:B------:R-:W-:Y:S01]  /*f3b0*/  IMAD.SHL.U32 R4, R158, 0x10, RZ ;  /* 0x000000109e047824 */ /* 0x000fe200078e00ff */
[----:B----4-:R-:W-:-:S06]  /*f3c0*/  ULEA UR4, UR4, UR5, 0x18 ;  /* 0x0000000504047291 */ /* 0x010fcc000f8ec03f */
[----:B------:R-:W-:Y:S02]  /*f3d0*/  LEA R233, R233, UR4, 0x1 ;  /* 0x00000004e9e97c11 */ /* 0x000fe4000f8e08ff */
[----:B-----5:R-:W-:-:S13]  /*f3e0*/  ISETP.NE.AND P0, PT, R39, RZ, PT ;  /* 0x000000ff2700720c */ /* 0x020fda0003f05270 */
[----:B------:R-:W-:Y:S05]  /*f3f0*/  @!P0 BRA `(.L_x_4090) ;  /* 0x0000002800108947 */ /* 0x000fea0003800000 */
[----:B------:R-:W2:Y:S04]  /*f400*/  LD.E.64 R2, desc[UR6][R26.64+0xf0] ;  /* 0x0000f0061a027980 */ /* 0x000ea8000c101b00 */
[----:B-1----:R-:W3:Y:S04]  /*f410*/  LDL R0, [R1+0x20] ;  /* 0x0000200001007983 */ /* 0x002ee80000100800 */
        /* <DEDUP_REMOVED lines=14> */
[----:B------:R-:W-:Y:S02]  /*f500*/  LEA R46, P0, R5, R156, 0x1 ;  /* 0x0000009c052e7211 */ /* 0x000fe400078008ff */
        /* <DEDUP_REMOVED lines=39> */
[----:B------:R-:W-:Y:S02]  /*f780*/  IMAD.X R3, R29, 0x1, R0, P0 ;  /* 0x000000011d037824 */ /* 0x000fe400000e0600 */
[----:B------:R1:W2:Y:S04]  /*f790*/  LD.E.64 R10, desc[UR6][R8.64] ;  /* 0x00000006080a7980 */ /* 0x0002a8000c101b00 */
[----:B------:R3:W4:Y:S01]  /*f7a0*/  LD.E.64 R14, desc[UR6][R2.64] ;  /* 0x00000006020e7980 */ /* 0x000722000c101b00 */
[----:B------:R-:W-:Y:S02]  /*f7b0*/  LOP3.LUT R0, R7, 0xffff0000, RZ, 0xc0, !PT ;  /* 0xffff000007007812 */ /* 0x000fe400078ec0ff */
[C---:B-1----:R-:W-:Y:S02]  /*f7c0*/  SHF.L.U32 R8, R5.reuse, 0x10, RZ ;  /* 0x0000001005087819 */ /* 0x042fe400000006ff */
[----:B---3--:R-:W-:-:S02]  /*f7d0*/  LOP3.LUT R3, R5, 0xffff0000, RZ, 0xc0, !PT ;  /* 0xffff000005037812 */ /* 0x008fc400078ec0ff */
[----:B------:R-:W-:Y:S01]  /*f7e0*/  SHF.L.U32 R2, R7, 0x10, RZ ;  /* 0x0000001007027819 */ /* 0x000fe200000006ff */
[C---:B------:R-:W-:Y:S01]  /*f7f0*/  IMAD.U32 R5, R6.reuse, 0x10000, RZ ;  /* 0x0001000006057824 */ /* 0x040fe200078e00ff */
[----:B------:R-:W-:Y:S01]  /*f800*/  LOP3.LUT R6, R6, 0xffff0000, RZ, 0xc0, !PT ;  /* 0xffff000006067812 */ /* 0x000fe200078ec0ff */
[C---:B------:R-:W-:Y:S01]  /*f810*/  IMAD.U32 R9, R4.reuse, 0x10000, RZ ;  /* 0x0001000004097824 */ /* 0x040fe200078e00ff */
[----:B------:R-:W-:Y:S02]  /*f820*/  LOP3.LUT R4, R4, 0xffff0000, RZ, 0xc0, !PT ;  /* 0xffff000004047812 */ /* 0x000fe400078ec0ff */
[----:B--2---:R-:W-:Y:S02]  /*f830*/  LOP3.LUT R17, R10, 0xffff0000, RZ, 0xc0, !PT ;  /* 0xffff00000a117812 */ /* 0x004fe400078ec0ff */
[----:B------:R-:W-:Y:S02]  /*f840*/  LOP3.LUT R20, R11, 0xffff0000, RZ, 0xc0, !PT ;  /* 0xffff00000b147812 */ /* 0x000fe400078ec0ff */
[----:B----4-:R-:W-:-:S02]  /*f850*/  LOP3.LUT R18, R14, 0xffff0000, RZ, 0xc0, !PT ;  /* 0xffff00000e127812 */ /* 0x010fc400078ec0ff */
[----:B------:R-:W-:Y:S01]  /*f860*/  LOP3.LUT R22, R15, 0xffff0000, RZ, 0xc0, !PT ;  /* 0xffff00000f167812 */ /* 0x000fe200078ec0ff */
[CC--:B------:R-:W-:Y:S02]  /*f870*/  FMUL.FTZ R7, R3.reuse, R17.reuse ;  /* 0x0000001103077220 */ /* 0x0c0fe40000410000 */
        /* <DEDUP_REMOVED lines=9> */
[C---:B------:R-:W-:Y:S01]  /*f910*/  FFMA.FTZ R7, R2.reuse, R22, R0 ;  /* 0x0000001602077223 */ /* 0x040fe20000010000 */
[----:B------:R-:W-:Y:S01]  /*f920*/  FFMA.FTZ R8, R2, R20, -R3 ;  /* 0x0000001402087223 */ /* 0x000fe20000010803 */
[----:B------:R-:W-:Y:S01]  /*f930*/  FMUL.FTZ R0, R6, R15 ;  /* 0x0000000f06007220 */ /* 0x000fe20000410000 */
[C---:B------:R-:W-:Y:S01]  /*f940*/  FMUL.FTZ R3, R4.reuse, R14 ;  /* 0x0000000e04037220 */ /* 0x040fe20000410000 */
[-C--:B------:R-:W-:Y:S01]  /*f950*/  FMUL.FTZ R2, R4, R10.reuse ;  /* 0x0000000a04027220 */ /* 0x080fe20000410000 */
[-C--:B------:R-:W-:Y:S01]  /*f960*/  FMUL.FTZ R6, R6, R11.reuse ;  /* 0x0000000b06067220 */ /* 0x080fe20000410000 */
[----:B------:R-:W-:Y:S01]  /*f970*/  FFMA.FTZ R0, R5, R11, -R0 ;  /* 0x0000000b05007223 */ /* 0x000fe20000010800 */
[C---:B------:R-:W-:Y:S01]  /*f980*/  FFMA.FTZ R3, R9.reuse, R10, -R3 ;  /* 0x0000000a09037223 */ /* 0x040fe20000010803 */
[----:B------:R-:W-:Y:S01]  /*f990*/  FFMA.FTZ R2, R9, R14, R2 ;  /* 0x0000000e09027223 */ /* 0x000fe20000010002 */
[----:B------:R-:W-:Y:S01]  /*f9a0*/  FFMA.FTZ R6, R5, R15, R6 ;  /* 0x0000000f05067223 */ /* 0x000fe20000010006 */
[----:B------:R-:W-:-:S02]  /*f9b0*/  F2FP.BF16.F32.PACK_AB R5, R16, R17 ;  /* 0x000000111005723e */ /* 0x000fc400000010ff */
[----:B------:R-:W-:Y:S02]  /*f9c0*/  F2FP.BF16.F32.PACK_AB R7, R7, R8 ;  /* 0x000000080707723e */ /* 0x000fe400000010ff */
[----:B------:R-:W-:Y:S02]  /*f9d0*/  F2FP.BF16.F32.PACK_AB R4, R2, R3 ;  /* 0x000000030204723e */ /* 0x000fe400000010ff */
[----:B------:R-:W-:Y:S02]  /*f9e0*/  F2FP.BF16.F32.PACK_AB R6, R6, R0 ;  /* 0x000000000606723e */ /* 0x000fe400000010ff */
.L_x_4095:
[----:B------:R-:W-:Y:S05]  /*f9f0*/  BSYNC B0 ;  /* 0x0000000000007941 */ /* 0x000fea0003800000 */
.L_x_4094:
[----:B-----5:R2:W-:Y:S02]  /*fa00*/  STS.128 [R233], R4 ;  /* 0x00000004e9007388 */ /* 0x0205e40000000c00 */
.L_x_4093:
[----:B------:R-:W-:Y:S05]  /*fa10*/  BSYNC B1 ;  /* 0x0000000000017941 */ /* 0x000fea0003800000 */
.L_x_4092:
        /* <DEDUP_REMOVED lines=14> */
[----:B-1----:R-:W-:-:S03]  /*fb00*/  IADD3 R8, P1, R30, R3, RZ ;  /* 0x000000031e087210 */ /* 0x002fc60007f3e0ff */
[----:B------:R-:W-:Y:S01]  /*fb10*/  IMAD.X R3, R29, 0x1, R0, P0 ;  /* 0x000000011d037824 */ /* 0x000fe200000e0600 */
[----:B------:R-:W-:-:S04]  /*fb20*/  IADD3.X R9, R31, R0, RZ, P1, !PT ;  /* 0x000000001f097210 */ /* 0x000fc80000ffe4ff */
[----:B------:R1:W3:Y:S04]  /*fb30*/  LD.E.64 R14, desc[UR6][R2.64] ;  /* 0x00000006020e7980 */ /* 0x0002e8000c101b00 */
[----:B------:R4:W2:Y:S01]  /*fb40*/  LD.E.64 R10, desc[UR6][R8.64] ;  /* 0x00000006080a7980 */ /* 0x0008a2000c101b00 */
[----:B------:R-:W-:Y:S02]  /*fb50*/  LOP3.LUT R0, R7, 0xffff0000, RZ, 0xc0, !PT ;  /* 0xffff000007007812 */ /* 0x000fe400078ec0ff */
[----:B-1----:R-:W-:Y:S02]  /*fb60*/  LOP3.LUT R3, R5, 0xffff0000, RZ, 0xc0, !PT ;  /* 0xffff000005037812 */ /* 0x002fe400078ec0ff */
        /* <DEDUP_REMOVED lines=8> */
[C---:B--2---:R-:W-:Y:S01]  /*fbf0*/  LOP3.LUT R17, R10.reuse, 0xffff0000, RZ, 0xc0, !PT ;  /* 0xffff00000a117812 */ /* 0x044fe200078ec0ff */
        /* <DEDUP_REMOVED lines=25> */
.L_x_4099:
[----:B------:R-:W-:Y:S05]  /*fd90*/  BSYNC B0 ;  /* 0x0000000000007941 */ /* 0x000fea0003800000 */
.L_x_4098:
[----:B-----5:R3:W-:Y:S02]  /*fda0*/  STS.128 [R233+0x800], R4 ;  /* 0x00080004e9007388 */ /* 0x0207e40000000c00 */
.L_x_4097:
[----:B------:R-:W-:Y:S05]  /*fdb0*/  BSYNC B1 ;  /* 0x0000000000017941 */ /* 0x000fea0003800000 */
.L_x_4096:
        /* <DEDUP_REMOVED lines=39> */
[C---:B------:R-:W-:Y:S01]  /*10030*/  FFMA.FTZ R17, R8.reuse, R17, -R16 ;  /* 0x0000001108117223 */ /* 0x040fe20000010810 */
[----:B------:R-:W-:Y:S01]  /*10040*/  SHF.L.U32 R11, R11, 0x10, RZ ;  /* 0x000000100b0b7819 */ /* 0x000fe200000006ff */
        /* <DEDUP_REMOVED lines=15> */
.L_x_4103:
[----:B------:R-:W-:Y:S05]  /*10140*/  BSYNC B0 ;  /* 0x0000000000007941 */ /* 0x000fea0003800000 */
.L_x_4102:
[----:B-----5:R4:W-:Y:S02]  /*10150*/  STS.128 [R233+0x1000], R4 ;  /* 0x00100004e9007388 */ /* 0x0209e40000000c00 */
.L_x_4101:
[----:B------:R-:W-:Y:S05]  /*10160*/  BSYNC B1 ;  /* 0x0000000000017941 */ /* 0x000fea0003800000 */
.L_x_4100:
        /* <DEDUP_REMOVED lines=13> */
[-C--:B-1---5:R-:W-:Y:S02]  /*10240*/  IADD3 R8, P1, R30, R3.reuse, RZ ;  /* 0x000000031e087210 */ /* 0x0a2fe40007f3e0ff */
[----:B------:R-:W-:-:S03]  /*10250*/  IADD3 R2, P0, R28, R3, RZ ;  /* 0x000000031c027210 */ /* 0x000fc60007f1e0ff */
[----:B------:R-:W-:Y:S01]  /*10260*/  IMAD.X R9, R31, 0x1, R0, P1 ;  /* 0x000000011f097824 */ /* 0x000fe200008e0600 */
[----:B------:R-:W-:-:S05]  /*10270*/  IADD3.X R3, R29, R0, RZ, P0, !PT ;  /* 0x000000001d037210 */ /* 0x000fca00007fe4ff */
[----:B------:R1:W3:Y:S04]  /*10280*/  LD.E.64 R12, desc[UR6][R2.64] ;  /* 0x00000006020c7980 */ /* 0x0002e8000c101b00 */
[----:B------:R-:W4:Y:S01]  /*10290*/  LD.E.64 R8, desc[UR6][R8.64] ;  /* 0x0000000608087980 */ /* 0x000f22000c101b00 */
[C---:B------:R-:W-:Y:S01]  /*102a0*/  LOP3.LUT R0, R4.reuse, 0xffff0000, RZ, 0xc0, !PT ;  /* 0xffff000004007812 */ /* 0x040fe200078ec0ff */
[----:B------:R-:W-:Y:S01]  /*102b0*/  IMAD.U32 R10, R4, 0x10000, RZ ;  /* 0x00010000040a7824 */ /* 0x000fe200078e00ff */
[----:B------:R-:W-:Y:S01]  /*102c0*/  SHF.L.U32 R4, R5, 0x10, RZ ;  /* 0x0000001005047819 */ /* 0x000fe200000006ff */
[C---:B------:R-:W-:Y:S01]  /*102d0*/  IMAD.U32 R14, R6.reuse, 0x10000, RZ ;  /* 0x00010000060e7824 */ /* 0x040fe200078e00ff */
[----:B------:R-:W-:Y:S02]  /*102e0*/  LOP3.LUT R11, R6, 0xffff0000, RZ, 0xc0, !PT ;  /* 0xffff0000060b7812 */ /* 0x000fe400078ec0ff */
[----:B------:R-:W-:-:S02]  /*102f0*/  SHF.L.U32 R6, R7, 0x10, RZ ;  /* 0x0000001007067819 */ /* 0x000fc400000006ff */
[----:B-1----:R-:W-:Y:S02]  /*10300*/  LOP3.LUT R2, R5, 0xffff0000, RZ, 0xc0, !PT ;  /* 0xffff000005027812 */ /* 0x002fe400078ec0ff */
[----:B------:R-:W-:Y:S02]  /*10310*/  LOP3.LUT R3, R7, 0xffff0000, RZ, 0xc0, !PT ;  /* 0xffff000007037812 */ /* 0x000fe400078ec0ff */
[C---:B---3--:R-:W-:Y:S02]  /*10320*/  SHF.L.U32 R16, R12.reuse, 0x10, RZ ;  /* 0x000000100c107819 */ /* 0x048fe400000006ff */
[----:B------:R-:W-:Y:S01]  /*10330*/  LOP3.LUT R18, R12, 0xffff0000, RZ, 0xc0, !PT ;  /* 0xffff00000c127812 */ /* 0x000fe200078ec0ff */
[C---:B----4-:R-:W-:Y:S01]  /*10340*/  IMAD.U32 R15, R8.reuse, 0x10000, RZ ;  /* 0x00010000080f7824 */ /* 0x050fe200078e00ff */
[----:B------:R-:W-:Y:S01]  /*10350*/  LOP3.LUT R17, R8, 0xffff0000, RZ, 0xc0, !PT ;  /* 0xffff000008117812 */ /* 0x000fe200078ec0ff */
[----:B------:R-:W-:Y:S02]  /*10360*/  FMUL.FTZ R8, R0, R16 ;  /* 0x0000001000087220 */ /* 0x000fe40000410000 */
[----:B------:R-:W-:Y:S01]  /*10370*/  FMUL.FTZ R5, R2, R18 ;  /* 0x0000001202057220 */ /* 0x000fe20000410000 */
[-C--:B------:R-:W-:Y:S01]  /*10380*/  FMUL.FTZ R0, R0, R15.reuse ;  /* 0x0000000f00007220 */ /* 0x080fe20000410000 */
[----:B------:R-:W-:Y:S01]  /*10390*/  LOP3.LUT R7, R9, 0xffff0000, RZ, 0xc0, !PT ;  /* 0xffff000009077812 */ /* 0x000fe200078ec0ff */
[C---:B------:R-:W-:Y:S01]  /*103a0*/  FFMA.FTZ R12, R10.reuse, R15, -R8 ;  /* 0x0000000f0a0c7223 */ /* 0x040fe20000010808 */
[----:B------:R-:W-:Y:S01]  /*103b0*/  LOP3.LUT R15, R13, 0xffff0000, RZ, 0xc0, !PT ;  /* 0xffff00000d0f7812 */ /* 0x000fe200078ec0ff */
[----:B------:R-:W-:Y:S01]  /*103c0*/  FFMA.FTZ R10, R10, R16, R0 ;  /* 0x000000100a0a7223 */ /* 0x000fe20000010000 */
[-C--:B------:R-:W-:Y:S01]  /*103d0*/  FMUL.FTZ R0, R2, R17.reuse ;  /* 0x0000001102007220 */ /* 0x080fe20000410000 */
[----:B------:R-:W-:Y:S01]  /*103e0*/  FFMA.FTZ R8, R4, R17, -R5 ;  /* 0x0000001104087223 */ /* 0x000fe20000010805 */
[----:B------:R-:W-:Y:S01]  /*103f0*/  SHF.L.U32 R9, R9, 0x10, RZ ;  /* 0x0000001009097819 */ /* 0x000fe200000006ff */
[----:B------:R-:W-:-:S02]  /*10400*/  IMAD.U32 R13, R13, 0x10000, RZ ;  /* 0x000100000d0d7824 */ /* 0x000fc400078e00ff */
[----:B------:R-:W-:Y:S01]  /*10410*/  FFMA.FTZ R5, R4, R18, R0 ;  /* 0x0000001204057223 */ /* 0x000fe20000010000 */
[C---:B------:R-:W-:Y:S01]  /*10420*/  FMUL.FTZ R2, R3.reuse, R15 ;  /* 0x0000000f03027220 */ /* 0x040fe20000410000 */
[----:B------:R-:W-:Y:S01]  /*10430*/  FMUL.FTZ R0, R3, R7 ;  /* 0x0000000703007220 */ /* 0x000fe20000410000 */
[C---:B------:R-:W-:Y:S01]  /*10440*/  FMUL.FTZ R4, R11.reuse, R13 ;  /* 0x0000000d0b047220 */ /* 0x040fe20000410000 */
[----:B------:R-:W-:Y:S01]  /*10450*/  FMUL.FTZ R3, R11, R9 ;  /* 0x000000090b037220 */ /* 0x000fe20000410000 */
[C---:B------:R-:W-:Y:S01]  /*10460*/  FFMA.FTZ R7, R6.reuse, R7, -R2 ;  /* 0x0000000706077223 */ /* 0x040fe20000010802 */
[----:B------:R-:W-:Y:S01]  /*10470*/  FFMA.FTZ R0, R6, R15, R0 ;  /* 0x0000000f06007223 */ /* 0x000fe20000010000 */
[C---:B------:R-:W-:Y:S01]  /*10480*/  FFMA.FTZ R2, R14.reuse, R9, -R4 ;  /* 0x000000090e027223 */ /* 0x040fe20000010804 */
[----:B------:R-:W-:Y:S01]  /*10490*/  FFMA.FTZ R6, R14, R13, R3 ;  /* 0x0000000d0e067223 */ /* 0x000fe20000010003 */
[----:B------:R-:W-:Y:S02]  /*104a0*/  F2FP.BF16.F32.PACK_AB R5, R5, R8 ;  /* 0x000000080505723e */ /* 0x000fe400000010ff */
[----:B------:R-:W-:-:S02]  /*104b0*/  F2FP.BF16.F32.PACK_AB R0, R0, R7 ;  /* 0x000000070000723e */ /* 0x000fc400000010ff */
[----:B------:R-:W-:Y:S02]  /*104c0*/  F2FP.BF16.F32.PACK_AB R4, R10, R12 ;  /* 0x0000000c0a04723e */ /* 0x000fe400000010ff */
[----:B------:R-:W-:Y:S02]  /*104d0*/  F2FP.BF16.F32.PACK_AB R6, R6, R2 ;  /* 0x000000020606723e */ /* 0x000fe400000010ff */
[----:B------:R-:W-:Y:S02]  /*104e0*/  MOV R7, R0 ;  /* 0x0000000000077202 */ /* 0x000fe40000000f00 */
.L_x_4106:
[----:B------:R-:W-:Y:S05]  /*104f0*/  BSYNC B0 ;  /* 0x0000000000007941 */ /* 0x000fea0003800000 */
.L_x_4105:
[----:B-----5:R3:W-:Y:S01]  /*10500*/  STS.128 [R233+0x1800], R4 ;  /* 0x00180004e9007388 */ /* 0x0207e20000000c00 */
[----:B------:R-:W-:Y:S05]  /*10510*/  BRA `(.L_x_4104) ;  /* 0x00000018004c7947 */ /* 0x000fea0003800000 */
.L_x_4091:
        /* <DEDUP_REMOVED lines=87> */
.L_x_4110:
[----:B------:R-:W-:Y:S05]  /*10a90*/  BSYNC B0 ;  /* 0x0000000000007941 */ /* 0x000fea0003800000 */
.L_x_4109:
[----:B-----5:R2:W-:Y:S02]  /*10aa0*/  STS.128 [R233], R4 ;  /* 0x00000004e9007388 */ /* 0x0205e40000000c00 */
.L_x_4108:
[----:B------:R-:W-:Y:S05]  /*10ab0*/  BSYNC B1 ;  /* 0x0000000000017941 */ /* 0x000fea0003800000 */
.L_x_4107:
        /* <DEDUP_REMOVED lines=90> */
.L_x_4114:
[----:B------:R-:W-:Y:S05]  /*11060*/  BSYNC B0 ;  /* 0x0000000000007941 */ /* 0x000fea0003800000 */
.L_x_4113:
[----:B-----5:R3:W-:Y:S02]  /*11070*/  STS.128 [R233+0x800], R4 ;  /* 0x00080004e9007388 */ /* 0x0207e40000000c00 */
.L_x_4112:
[----:B------:R-:W-:Y:S05]  /*11080*/  BSYNC B1 ;  /* 0x0000000000017941 */ /* 0x000fea0003800000 */
.L_x_4111:
        /* <DEDUP_REMOVED lines=91> */
.L_x_4118:
[----:B------:R-:W-:Y:S05]  /*11640*/  BSYNC B0 ;  /* 0x0000000000007941 */ /* 0x000fea0003800000 */
.L_x_4117:
[----:B-----5:R4:W-:Y:S02]  /*11650*/  STS.128 [R233+0x1000], R4 ;  /* 0x00100004e9007388 */ /* 0x0209e40000000c00 */
.L_x_4116:
[----:B------:R-:W-:Y:S05]  /*11660*/  BSYNC B1 ;  /* 0x0000000000017941 */ /* 0x000fea0003800000 */
.L_x_4115:
        /* <DEDUP_REMOVED lines=41> */
[----:B------:R-:W-:Y:S02]  /*11900*/  LOP3.LUT R35, R10, 0xffff0000, RZ, 0xc0, !PT ;  /* 0xffff00000a237812 */ /* 0x000fe400078ec0ff */
[----:B------:R-:W-:Y:S02]  /*11910*/  SHF.L.U32 R34, R9, 0x10, RZ ;  /* 0x0000001009227819 */ /* 0x000fe400000006ff */
[----:B------:R-:W-:Y:S02]  /*11920*/  LOP3.LUT R10, R11, 0xffff0000, RZ, 0xc0, !PT ;  /* 0xffff00000b0a7812 */ /* 0x000fe400078ec0ff */
[----:B------:R-:W-:Y:S01]  /*11930*/  LOP3.LUT R31, R9, 0xffff0000, RZ, 0xc0, !PT ;  /* 0xffff0000091f7812 */ /* 0x000fe200078ec0ff */
[C---:B----4-:R-:W-:Y:S01]  /*11940*/  IMAD.U32 R7, R12.reuse, 0x10000, RZ ;  /* 0x000100000c077824 */ /* 0x050fe200078e00ff */
[----:B------:R-:W-:Y:S01]  /*11950*/  LOP3.LUT R6, R12, 0xffff0000, RZ, 0xc0, !PT ;  /* 0xffff00000c067812 */ /* 0x000fe200078ec0ff */
[----:B------:R-:W-:Y:S01]  /*11960*/  IMAD.U32 R4, R14, 0x10000, RZ ;  /* 0x000100000e047824 */ /* 0x000fe200078e00ff */
        /* <DEDUP_REMOVED lines=11> */
[----:B------:R-:W-:Y:S01]  /*11a20*/  FMUL.FTZ R9, R30, R7 ;  /* 0x000000071e097220 */ /* 0x000fe20000410000 */
[----:B------:R-:W-:Y:S01]  /*11a30*/  FMUL.FTZ R8, R8, R6 ;  /* 0x0000000608087220 */ /* 0x000fe20000410000 */
[----:B------:R-:W-:Y:S01]  /*11a40*/  FMUL.FTZ R6, R34, R5 ;  /* 0x0000000522067220 */ /* 0x000fe20000410000 */
[----:B------:R-:W-:Y:S01]  /*11a50*/  @!P0 FADD.FTZ R4, -R4, -RZ ;  /* 0x800000ff04048221 */ /* 0x000fe20000010100 */
[----:B------:R-:W-:Y:S01]  /*11a60*/  @!P0 FADD.FTZ R3, -R3, -RZ ;  /* 0x800000ff03038221 */ /* 0x000fe20000010100 */
[----:B------:R-:W-:Y:S01]  /*11a70*/  @!P0 FADD.FTZ R2, -R2, -RZ ;  /* 0x800000ff02028221 */ /* 0x000fe20000010100 */
[----:B------:R-:W-:Y:S01]  /*11a80*/  FMUL.FTZ R7, R10, R0 ;  /* 0x000000000a077220 */ /* 0x000fe20000410000 */
[----:B------:R-:W-:Y:S01]  /*11a90*/  FMUL.FTZ R5, R31, R12 ;  /* 0x0000000c1f057220 */ /* 0x000fe20000410000 */
[C---:B--2---:R-:W-:Y:S01]  /*11aa0*/  IMAD.U32 R10, R16.reuse, 0x10000, RZ ;  /* 0x00010000100a7824 */ /* 0x044fe200078e00ff */
[----:B------:R-:W-:Y:S01]  /*11ab0*/  LOP3.LUT R0, R16, 0xffff0000, RZ, 0xc0, !PT ;  /* 0xffff000010007812 */ /* 0x000fe200078ec0ff */
[C---:B------:R-:W-:Y:S01]  /*11ac0*/  IMAD.U32 R11, R18.reuse, 0x10000, RZ ;  /* 0x00010000120b7824 */ /* 0x040fe200078e00ff */
[----:B------:R-:W-:Y:S01]  /*11ad0*/  SHF.L.U32 R12, R17, 0x10, RZ ;  /* 0x00000010110c7819 */ /* 0x000fe200000006ff */
        /* <DEDUP_REMOVED lines=19> */
.L_x_4120:
[----:B------:R-:W-:Y:S05]  /*11c10*/  BSYNC B0 ;  /* 0x0000000000007941 */ /* 0x000fea0003800000 */
.L_x_4119:
[----:B-----5:R3:W-:Y:S01]  /*11c20*/  STS.128 [R233+0x1800], R4 ;  /* 0x00180004e9007388 */ /* 0x0207e20000000c00 */
[----:B------:R-:W-:Y:S05]  /*11c30*/  BRA `(.L_x_4104) ;  /* 0x0000000000847947 */ /* 0x000fea0003800000 */
.L_x_4090:
[----:B-1----:R-:W2:Y:S01]  /*11c40*/  LDL R0, [R1+0x30] ;  /* 0x0000300001007983 */ /* 0x002ea20000100800 */
[C---:B------:R-:W-:Y:S02]  /*11c50*/  VIADD R44, R86.reuse, 0x10 ;  /* 0x00000010562c7836 */ /* 0x040fe40000000000 */
[C---:B------:R-:W-:Y:S02]  /*11c60*/  VIADD R32, R86.reuse, 0x30 ;  /* 0x0000003056207836 */ /* 0x040fe40000000000 */
        /* <DEDUP_REMOVED lines=30> */
.L_x_4104:
[----:B------:R-:W-:Y:S05]  /*11e50*/  BSYNC B2 ;  /* 0x0000000000027941 */ /* 0x000fea0003800000 */
.L_x_4089:
[----:B------:R-:W2:Y:S04]  /*11e60*/  LDL R2, [R1+0x24] ;  /* 0x0000240001027983 */ /* 0x000ea80000100800 */
[----:B------:R-:W1:Y:S04]  /*11e70*/  LDL R209, [R1+0x10] ;  /* 0x0000100001d17983 */ /* 0x000e680000100800 */
[----:B------:R-:W3:Y:S04]  /*11e80*/  LDL R210, [R1+0xc] ;  /* 0x00000c0001d27983 */ /* 0x000ee80000100800 */
[----:B------:R-:W3:Y:S04]  /*11e90*/  LDL R0, [R1+0x30] ;  /* 0x0000300001007983 */ /* 0x000ee80000100800 */
[----:B------:R-:W3:Y:S04]  /*11ea0*/  LDL R42, [R1+0x14] ;  /* 0x00001400012a7983 */ /* 0x000ee80000100800 */
[----:B------:R-:W3:Y:S01]  /*11eb0*/  LDL R41, [R1+0x18] ;  /* 0x0000180001297983 */ /* 0x000ee20000100800 */
        /* <DEDUP_REMOVED lines=12> */
[----:B--2---:R-:W-:-:S04]  /*11f80*/  VIADD R207, R2, 0xffffffff ;  /* 0xffffffff02cf7836 */ /* 0x004fc80000000000 */
[----:B------:R-:W-:-:S04]  /*11f90*/  IMAD.SHL.U32 R208, R207, 0x100, RZ ;  /* 0x00000100cfd07824 */ /* 0x000fc800078e00ff */
[----:B------:R-:W-:-:S05]  /*11fa0*/  IMAD.IADD R20, R195, 0x1, -R208 ;  /* 0x00000001c3147824 */ /* 0x000fca00078e0ad0 */
[-C--:B------:R-:W-:Y:S02]  /*11fb0*/  ISETP.GE.AND P5, PT, R44, R20.reuse, PT ;  /* 0x000000142c00720c */ /* 0x080fe40003fa6270 */
[-C--:B------:R-:W-:Y:S02]  /*11fc0*/  ISETP.GE.AND P1, PT, R86, R20.reuse, PT ;  /* 0x000000145600720c */ /* 0x080fe40003f26270 */
[-C--:B------:R-:W-:Y:S02]  /*11fd0*/  ISETP.GE.AND P2, PT, R43, R20.reuse, PT ;  /* 0x000000142b00720c */ /* 0x080fe40003f46270 */
[-C--:B------:R-:W-:Y:S02]  /*11fe0*/  ISETP.GE.AND P6, PT, R32, R20.reuse, PT ;  /* 0x000000142000720c */ /* 0x080fe40003fc6270 */
[----:B------:R-:W-:-:S05]  /*11ff0*/  ISETP.GE.AND P4, PT, R37, R20, PT ;  /* 0x000000142500720c */ /* 0x000fca0003f86270 */
[C---:B-1-34-:R-:W-:Y:S02]  /*12000*/  @!P5 LEA R4, P0, R88.reuse, R209, 0x1 ;  /* 0x000000d15804d211 */ /* 0x05afe400078008ff */
[----:B------:R-:W-:Y:S02]  /*12010*/  @!P1 IMAD.MOV.U32 R2, RZ, RZ, R209 ;  /* 0x000000ffff029224 */ /* 0x000fe400078e00d1 */
[----:B------:R-:W-:Y:S01]  /*12020*/  @!P1 IMAD.MOV.U32 R3, RZ, RZ, R210 ;  /* 0x000000ffff039224 */ /* 0x000fe200078e00d2 */
[----:B------:R-:W-:-:S04]  /*12030*/  @!P5 LEA.HI.X R5, R88, R210, R107, 0x1, P0 ;  /* 0x000000d25805d211 */ /* 0x000fc800000f0c6b */
[----:B------:R-:W-:Y:S01]  /*12040*/  @!PT LDS RZ, [RZ] ;  /* 0x00000000fffff984 */ /* 0x000fe20000000800 */
[----:B------:R-:W-:Y:S01]  /*12050*/  @!PT LDS RZ, [RZ] ;  /* 0x00000000fffff984 */ /* 0x000fe20000000800 */
[----:B------:R-:W-:Y:S01]  /*12060*/  @!PT LDS RZ, [RZ] ;  /* 0x00000000fffff984 */ /* 0x000fe20000000800 */
[----:B------:R1:W-:Y:S01]  /*12070*/  @!P1 LDGSTS.E.BYPASS.LTC128B.128 [R233+0x2000], desc[UR6][R2.64] ;  /* 0x0200000002e99fae */ /* 0x0003e2000b901d46 */
[----:B------:R-:W-:-:S03]  /*12080*/  ISETP.GE.AND P1, PT, R39, R20, PT ;  /* 0x000000142700720c */ /* 0x000fc60003f26270 */
[----:B------:R-:W-:Y:S01]  /*12090*/  @!P5 LDGSTS.E.BYPASS.LTC128B.128 [R233+0x2800], desc[UR6][R4.64] ;  /* 0x0280000004e9dfae */ /* 0x000fe2000b901d46 */
[-C--:B------:R-:W-:Y:S01]  /*120a0*/  ISETP.GE.AND P5, PT, R31, R20.reuse, PT ;  /* 0x000000141f00720c */ /* 0x080fe20003fa6270 */
[----:B------:R-:W-:Y:S01]  /*120b0*/  @!P4 IMAD.MOV.U32 R7, RZ, RZ, R210 ;  /* 0x000000ffff07c224 */ /* 0x000fe200078e00d2 */
[----:B------:R-:W-:Y:S02]  /*120c0*/  ISETP.GE.AND P3, PT, R36, R20, PT ;  /* 0x000000142400720c */ /* 0x000fe40003f66270 */
[-C--:B------:R-:W-:Y:S01]  /*120d0*/  @!P4 MOV R6, R209.reuse ;  /* 0x000000d10006c202 */ /* 0x080fe20000000f00 */
[----:B------:R-:W-:Y:S02]  /*120e0*/  IMAD.MOV.U32 R40, RZ, RZ, R0 ;  /* 0x000000ffff287224 */ /* 0x000fe400078e0000 */
[----:B------:R-:W-:Y:S01]  /*120f0*/  @!P6 IMAD R0, R59, 0x60, RZ ;  /* 0x000000603b00e824 */ /* 0x000fe200078e02ff */
[----:B-1----:R-:W-:-:S04]  /*12100*/  @!P2 LEA R2, P0, R58, R209, 0x6 ;  /* 0x000000d13a02a211 */ /* 0x002fc800078030ff */
[----:B------:R-:W-:-:S05]  /*12110*/  @!P2 LEA.HI.X R3, R58, R210, R59, 0x6, P0 ;  /* 0x000000d23a03a211 */ /* 0x000fca00000f343b */
[----:B------:R1:W-:Y:S01]  /*12120*/  @!P2 LDGSTS.E.BYPASS.LTC128B.128 [R233+0x3000], desc[UR6][R2.64] ;  /* 0x0300000002e9afae */ /* 0x0003e2000b901d46 */
[----:B------:R-:W-:Y:S02]  /*12130*/  @!P1 IMAD.MOV.U32 R8, RZ, RZ, R209 ;  /* 0x000000ffff089224 */ /* 0x000fe400078e00d1 */
[----:B------:R-:W-:Y:S01]  /*12140*/  @!P1 IMAD.MOV.U32 R9, RZ, RZ, R210 ;  /* 0x000000ffff099224 */ /* 0x000fe200078e00d2 */
[C---:B------:R-:W-:Y:S01]  /*12150*/  @!P5 LEA R14, P2, R58.reuse, R209, 0x7 ;  /* 0x000000d13a0ed211 */ /* 0x040fe200078438ff */
[----:B------:R-:W-:Y:S01]  /*12160*/  @!P4 IMAD R15, R59, 0xa0, RZ ;  /* 0x000000a03b0fc824 */ /* 0x000fe200078e02ff */
[----:B------:R-:W-:Y:S01]  /*12170*/  ISETP.GE.AND P0, PT, R35, R20, PT ;  /* 0x000000142300720c */ /* 0x000fe20003f06270 */
[----:B------:R-:W-:-:S04]  /*12180*/  @!P1 IMAD.WIDE.U32 R12, R58, 0xe0, R8 ;  /* 0x000000e03a0c9825 */ /* 0x000fc800078e0008 */
[--C-:B------:R-:W-:Y:S02]  /*12190*/  @!P3 IMAD.MOV.U32 R10, RZ, RZ, R209.reuse ;  /* 0x000000ffff0ab224 */ /* 0x100fe400078e00d1 */
[--C-:B------:R-:W-:Y:S02]  /*121a0*/  @!P3 IMAD.MOV.U32 R11, RZ, RZ, R210.reuse ;  /* 0x000000ffff0bb224 */ /* 0x100fe400078e00d2 */
[----:B-1----:R-:W-:Y:S02]  /*121b0*/  @!P6 IMAD.MOV.U32 R2, RZ, RZ, R209 ;  /* 0x000000ffff02e224 */ /* 0x002fe400078e00d1 */
[----:B------:R-:W-:Y:S02]  /*121c0*/  @!P6 IMAD.MOV.U32 R3, RZ, RZ, R210 ;  /* 0x000000ffff03e224 */ /* 0x000fe400078e00d2 */
[----:B------:R-:W-:-:S04]  /*121d0*/  @!P6 IMAD.WIDE.U32 R4, R58, 0x60, R2 ;  /* 0x000000603a04e825 */ /* 0x000fc800078e0002 */
[----:B------:R-:W-:-:S04]  /*121e0*/  @!P4 IMAD.WIDE.U32 R2, R58, 0xa0, R6 ;  /* 0x000000a03a02c825 */ /* 0x000fc800078e0006 */
[----:B------:R-:W-:Y:S02]  /*121f0*/  @!P6 IMAD.IADD R9, R0, 0x1, R5 ;  /* 0x000000010009e824 */ /* 0x000fe400078e0205 */
[----:B------:R-:W-:Y:S01]  /*12200*/  @!P4 IMAD.IADD R7, R15, 0x1, R3 ;  /* 0x000000010f07c824 */ /* 0x000fe200078e0203 */
[----:B------:R-:W-:Y:S01]  /*12210*/  @!P5 LEA.HI.X R15, R58, R210, R59, 0x7, P2 ;  /* 0x000000d23a0fd211 */ /* 0x000fe200010f3c3b */
[----:B------:R-:W-:Y:S02]  /*12220*/  @!P6 IMAD.MOV.U32 R8, RZ, RZ, R4 ;  /* 0x000000ffff08e224 */ /* 0x000fe400078e0004 */
[----:B------:R-:W-:-:S03]  /*12230*/  @!P3 IMAD R16, R59, 0xc0, RZ ;  /* 0x000000c03b10b824 */ /* 0x000fc600078e02ff */
[----:B------:R1:W-:Y:S01]  /*12240*/  @!P6 LDGSTS.E.BYPASS.LTC128B.128 [R233+0x3800], desc[UR6][R8.64] ;  /* 0x0380000008e9efae */ /* 0x0003e2000b901d46 */
[-C--:B------:R-:W-:Y:S01]  /*12250*/  ISETP.GE.AND P6, PT, R28, R20.reuse, PT ;  /* 0x000000141c00720c */ /* 0x080fe20003fc6270 */
[----:B------:R-:W-:Y:S02]  /*12260*/  @!P3 IMAD.WIDE.U32 R10, R58, 0xc0, R10 ;  /* 0x000000c03a0ab825 */ /* 0x000fe400078e000a */
[----:B------:R-:W-:Y:S01]  /*12270*/  @!P5 LDGSTS.E.BYPASS.LTC128B.128 [R233+0x4000], desc[UR6][R14.64] ;  /* 0x040000000ee9dfae */ /* 0x000fe2000b901d46 */
[----:B------:R-:W-:Y:S01]  /*12280*/  ISETP.GE.AND P5, PT, R25, R20, PT ;  /* 0x000000141900720c */ /* 0x000fe20003fa6270 */
[----:B------:R-:W-:Y:S02]  /*12290*/  @!P1 IMAD R17, R59, 0xe0, RZ ;  /* 0x000000e03b119824 */ /* 0x000fe400078e02ff */
[----:B------:R-:W-:Y:S01]  /*122a0*/  @!P4 IMAD.MOV.U32 R6, RZ, RZ, R2 ;  /* 0x000000ffff06c224 */ /* 0x000fe200078e0002 */
[----:B------:R-:W-:Y:S01]  /*122b0*/  @!P1 MOV R2, R12 ;  /* 0x0000000c00029202 */ /* 0x000fe20000000f00 */
[----:B------:R-:W-:-:S02]  /*122c0*/  @!P3 IMAD.IADD R5, R16, 0x1, R11 ;  /* 0x000000011005b824 */ /* 0x000fc400078e020b */
[----:B------:R-:W-:Y:S01]  /*122d0*/  @!P3 IMAD.MOV.U32 R4, RZ, RZ, R10 ;  /* 0x000000ffff04b224 */ /* 0x000fe200078e000a */
[----:B------:R2:W-:Y:S01]  /*122e0*/  @!P4 LDGSTS.E.BYPASS.LTC128B.128 [R233+0x4800], desc[UR6][R6.64] ;  /* 0x0480000006e9cfae */ /* 0x0005e2000b901d46 */
[----:B------:R-:W-:Y:S01]  /*122f0*/  @!P1 IMAD.IADD R3, R17, 0x1, R13 ;  /* 0x0000000111039824 */ /* 0x000fe200078e020d */
[-C--:B------:R-:W-:Y:S02]  /*12300*/  ISETP.GE.AND P4, PT, R29, R20.reuse, PT ;  /* 0x000000141d00720c */ /* 0x080fe40003f86270 */
[----:B------:R-:W-:Y:S01]  /*12310*/  @!P3 LDGSTS.E.BYPASS.LTC128B.128 [R233+0x5000], desc[UR6][R4.64] ;  /* 0x0500000004e9bfae */ /* 0x000fe2000b901d46 */
[----:B------:R-:W-:-:S03]  /*12320*/  ISETP.GE.AND P3, PT, R30, R20, PT ;  /* 0x000000141e00720c */ /* 0x000fc60003f66270 */
[----:B------:R3:W-:Y:S01]  /*12330*/  @!P1 LDGSTS.E.BYPASS.LTC128B.128 [R233+0x5800], desc[UR6][R2.64] ;  /* 0x0580000002e99fae */ /* 0x0007e2000b901d46 */
[----:B-1----:R-:W-:-:S04]  /*12340*/  @!P0 LEA R8, P2, R58, R209, 0x8 ;  /* 0x000000d13a088211 */ /* 0x002fc800078440ff */
[----:B------:R-:W-:Y:S02]  /*12350*/  @!P0 LEA.HI.X R9, R58, R210, R59, 0x8, P2 ;  /* 0x000000d23a098211 */ /* 0x000fe400010f443b */
[-C--:B------:R-:W-:Y:S02]  /*12360*/  ISETP.GE.AND P2, PT, R34, R20.reuse, PT ;  /* 0x000000142200720c */ /* 0x080fe40003f46270 */
[-C--:B------:R-:W-:Y:S01]  /*12370*/  ISETP.GE.AND P1, PT, R33, R20.reuse, PT ;  /* 0x000000142100720c */ /* 0x080fe20003f26270 */
[----:B------:R1:W-:Y:S01]  /*12380*/  @!P0 LDGSTS.E.BYPASS.LTC128B.128 [R233+0x6000], desc[UR6][R8.64] ;  /* 0x0600000008e98fae */ /* 0x0003e2000b901d46 */
[----:B------:R-:W-:Y:S01]  /*12390*/  ISETP.GE.AND P0, PT, R38, R20, PT ;  /* 0x000000142600720c */ /* 0x000fe20003f06270 */
[--C-:B--2---:R-:W-:Y:S02]  /*123a0*/  @!P5 IMAD.MOV.U32 R6, RZ, RZ, R209.reuse ;  /* 0x000000ffff06d224 */ /* 0x104fe400078e00d1 */
[----:B------:R-:W-:Y:S02]  /*123b0*/  @!P5 IMAD.MOV.U32 R7, RZ, RZ, R210 ;  /* 0x000000ffff07d224 */ /* 0x000fe400078e00d2 */
[----:B---3--:R-:W-:-:S02]  /*123c0*/  @!P6 IMAD.MOV.U32 R2, RZ, RZ, R209 ;  /* 0x000000ffff02e224 */ /* 0x008fc400078e00d1 */
[----:B------:R-:W-:Y:S02]  /*123d0*/  @!P6 IMAD.MOV.U32 R3, RZ, RZ, R210 ;  /* 0x000000ffff03e224 */ /* 0x000fe400078e00d2 */
[----:B------:R-:W-:Y:S02]  /*123e0*/  @!P5 IMAD R16, R59, 0x140, RZ ;  /* 0x000001403b10d824 */ /* 0x000fe400078e02ff */
[----:B------:R-:W-:-:S04]  /*123f0*/  @!P6 IMAD.WIDE.U32 R4, R58, 0x120, R2 ;  /* 0x000001203a04e825 */ /* 0x000fc800078e0002 */
[----:B------:R-:W-:-:S04]  /*12400*/  @!P5 IMAD.WIDE.U32 R2, R58, 0x140, R6 ;  /* 0x000001403a02d825 */ /* 0x000fc800078e0006 */
[----:B------:R-:W-:Y:S01]  /*12410*/  @!P6 IMAD R18, R59, 0x120, RZ ;  /* 0x000001203b12e824 */ /* 0x000fe200078e02ff */
[----:B------:R-:W-:Y:S01]  /*12420*/  @!P5 IADD3 R17, R16, R3, RZ ;  /* 0x000000031011d210 */ /* 0x000fe20007ffe0ff */
[----:B------:R-:W-:Y:S02]  /*12430*/  @!P5 IMAD.MOV.U32 R16, RZ, RZ, R2 ;  /* 0x000000ffff10d224 */ /* 0x000fe400078e0002 */
[----:B------:R-:W-:Y:S02]  /*12440*/  @!P4 IMAD.MOV.U32 R2, RZ, RZ, R209 ;  /* 0x000000ffff02c224 */ /* 0x000fe400078e00d1 */
[----:B------:R-:W-:Y:S02]  /*12450*/  @!P4 IMAD.MOV.U32 R3, RZ, RZ, R210 ;  /* 0x000000ffff03c224 */ /* 0x000fe400078e00d2 */
[----:B------:R-:W-:Y:S02]  /*12460*/  @!P6 IMAD.IADD R19, R18, 0x1, R5 ;  /* 0x000000011213e824 */ /* 0x000fe400078e0205 */
[----:B------:R-:W-:-:S02]  /*12470*/  @!P3 IMAD.MOV.U32 R6, RZ, RZ, R209 ;  /* 0x000000ffff06b224 */ /* 0x000fc400078e00d1 */
[----:B------:R-:W-:Y:S02]  /*12480*/  @!P3 IMAD.MOV.U32 R7, RZ, RZ, R210 ;  /* 0x000000ffff07b224 */ /* 0x000fe400078e00d2 */
[----:B------:R-:W-:Y:S02]  /*12490*/  @!P6 IMAD.MOV.U32 R18, RZ, RZ, R4 ;  /* 0x000000ffff12e224 */ /* 0x000fe400078e0004 */
[--C-:B-1----:R-:W-:Y:S02]  /*124a0*/  @!P2 IMAD.MOV.U32 R8, RZ, RZ, R209.reuse ;  /* 0x000000ffff08a224 */ /* 0x102fe400078e00d1 */
[--C-:B------:R-:W-:Y:S01]  /*124b0*/  @!P2 IMAD.MOV.U32 R9, RZ, RZ, R210.reuse ;  /* 0x000000ffff09a224 */ /* 0x100fe200078e00d2 */
[----:B------:R-:W-:Y:S01]  /*124c0*/  @!P6 LDGSTS.E.BYPASS.LTC128B.128 [R233+0x6800], desc[UR6][R18.64] ;  /* 0x0680000012e9efae */ /* 0x000fe2000b901d46 */
[----:B------:R-:W-:Y:S02]  /*124d0*/  @!P4 IMAD R0, R59, 0x160, RZ ;  /* 0x000001603b00c824 */ /* 0x000fe400078e02ff */
[----:B------:R-:W-:Y:S01]  /*124e0*/  @!P1 IMAD.MOV.U32 R10, RZ, RZ, R209 ;  /* 0x000000ffff0a9224 */ /* 0x000fe200078e00d1 */
[----:B------:R-:W-:Y:S01]  /*124f0*/  @!P5 LDGSTS.E.BYPASS.LTC128B.128 [R233+0x7000], desc[UR6][R16.64] ;  /* 0x0700000010e9dfae */ /* 0x000fe2000b901d46 */
[----:B------:R-:W-:-:S02]  /*12500*/  @!P1 IMAD.MOV.U32 R11, RZ, RZ, R210 ;  /* 0x000000ffff0b9224 */ /* 0x000fc400078e00d2 */
[----:B------:R-:W-:-:S04]  /*12510*/  @!P4 IMAD.WIDE.U32 R4, R58, 0x160, R2 ;  /* 0x000001603a04c825 */ /* 0x000fc800078e0002 */
[----:B------:R-:W-:Y:S02]  /*12520*/  @!P0 IMAD.MOV.U32 R14, RZ, RZ, R209 ;  /* 0x000000ffff0e8224 */ /* 0x000fe400078e00d1 */
[----:B------:R-:W-:Y:S02]  /*12530*/  @!P0 IMAD.MOV.U32 R15, RZ, RZ, R210 ;  /* 0x000000ffff0f8224 */ /* 0x000fe400078e00d2 */
[----:B------:R-:W-:Y:S02]  /*12540*/  @!P3 IMAD R21, R59, 0x180, RZ ;  /* 0x000001803b15b824 */ /* 0x000fe400078e02ff */
[----:B------:R-:W-:-:S04]  /*12550*/  @!P3 IMAD.WIDE.U32 R2, R58, 0x180, R6 ;  /* 0x000001803a02b825 */ /* 0x000fc800078e0006 */
[----:B------:R-:W-:Y:S02]  /*12560*/  @!P2 IMAD R22, R59, 0x1a0, RZ ;  /* 0x000001a03b16a824 */ /* 0x000fe400078e02ff */
[----:B------:R-:W-:-:S04]  /*12570*/  @!P2 IMAD.WIDE.U32 R6, R58, 0x1a0, R8 ;  /* 0x000001a03a06a825 */ /* 0x000fc800078e0008 */
[----:B------:R-:W-:Y:S02]  /*12580*/  @!P1 IMAD R23, R59, 0x1c0, RZ ;  /* 0x000001c03b179824 */ /* 0x000fe400078e02ff */
[----:B------:R-:W-:Y:S01]  /*12590*/  @!P1 IMAD.WIDE.U32 R12, R58, 0x1c0, R10 ;  /* 0x000001c03a0c9825 */ /* 0x000fe200078e000a */
[----:B------:R-:W-:-:S03]  /*125a0*/  @!P4 IADD3 R11, R0, R5, RZ ;  /* 0x00000005000bc210 */ /* 0x000fc60007ffe0ff */
[----:B------:R-:W-:Y:S02]  /*125b0*/  @!P0 IMAD R24, R59, 0x1e0, RZ ;  /* 0x000001e03b188824 */ /* 0x000fe400078e02ff */
[----:B------:R-:W-:-:S04]  /*125c0*/  @!P0 IMAD.WIDE.U32 R14, R58, 0x1e0, R14 ;  /* 0x000001e03a0e8825 */ /* 0x000fc800078e000e */
[----:B------:R-:W-:Y:S02]  /*125d0*/  @!P4 IMAD.MOV.U32 R10, RZ, RZ, R4 ;  /* 0x000000ffff0ac224 */ /* 0x000fe400078e0004 */
[----:B------:R-:W-:Y:S02]  /*125e0*/  @!P3 IMAD.IADD R9, R21, 0x1, R3 ;  /* 0x000000011509b824 */ /* 0x000fe400078e0203 */
[----:B------:R-:W-:Y:S01]  /*125f0*/  @!P3 IMAD.MOV.U32 R8, RZ, RZ, R2 ;  /* 0x000000ffff08b224 */ /* 0x000fe200078e0002 */
[----:B------:R-:W-:Y:S01]  /*12600*/  @!P4 LDGSTS.E.BYPASS.LTC128B.128 [R233+0x7800], desc[UR6][R10.64] ;  /* 0x078000000ae9cfae */ /* 0x000fe2000b901d46 */
[----:B------:R-:W-:Y:S02]  /*12610*/  @!P2 IMAD.IADD R7, R22, 0x1, R7 ;  /* 0x000000011607a824 */ /* 0x000fe400078e0207 */
[----:B------:R-:W-:Y:S01]  /*12620*/  @!P1 IMAD.IADD R5, R23, 0x1, R13 ;  /* 0x0000000117059824 */ /* 0x000fe200078e020d */
[----:B------:R-:W-:Y:S01]  /*12630*/  @!P3 LDGSTS.E.BYPASS.LTC128B.128 [R233+0x8000], desc[UR6][R8.64] ;  /* 0x0800000008e9bfae */ /* 0x000fe2000b901d46 */
[----:B------:R-:W-:-:S02]  /*12640*/  @!P1 IMAD.MOV.U32 R4, RZ, RZ, R12 ;  /* 0x000000ffff049224 */ /* 0x000fc400078e000c */
[----:B------:R-:W-:Y:S01]  /*12650*/  @!P0 IMAD.IADD R3, R24, 0x1, R15 ;  /* 0x0000000118038824 */ /* 0x000fe200078e020f */
[----:B------:R-:W-:Y:S01]  /*12660*/  @!P2 LDGSTS.E.BYPASS.LTC128B.128 [R233+0x8800], desc[UR6][R6.64] ;  /* 0x0880000006e9afae */ /* 0x000fe2000b901d46 */
[----:B------:R-:W-:-:S03]  /*12670*/  @!P0 IMAD.MOV.U32 R2, RZ, RZ, R14 ;  /* 0x000000ffff028224 */ /* 0x000fc600078e000e */
[----:B------:R-:W-:Y:S04]  /*12680*/  @!P1 LDGSTS.E.BYPASS.LTC128B.128 [R233+0x9000], desc[UR6][R4.64] ;  /* 0x0900000004e99fae */ /* 0x000fe8000b901d46 */
[----:B------:R1:W-:Y:S04]  /*12690*/  @!P0 LDGSTS.E.BYPASS.LTC128B.128 [R233+0x9800], desc[UR6][R2.64] ;  /* 0x0980000002e98fae */ /* 0x0003e8000b901d46 */
[----:B------:R-:W0:Y:S04]  /*126a0*/  LDGDEPBAR ;  /* 0x00000000000079af */ /* 0x000e280000000000 */
[----:B------:R-:W2:Y:S01]  /*126b0*/  LD.E R57, desc[UR6][R26.64+0x188] ;  /* 0x000188061a397980 */ /* 0x000ea2000c101900 */
[----:B------:R-:W-:-:S02]  /*126c0*/  ISETP.GE.AND P1, PT, R86, R20, PT ;  /* 0x000000145600720c */ /* 0x000fc40003f26270 */
[-C--:B------:R-:W-:Y:S02]  /*126d0*/  ISETP.GE.AND P6, PT, R44, R20.reuse, PT ;  /* 0x000000142c00720c */ /* 0x080fe40003fc6270 */
[----:B------:R-:W-:Y:S01]  /*126e0*/  ISETP.GE.AND P4, PT, R32, R20, PT ;  /* 0x000000142000720c */ /* 0x000fe20003f86270 */
[----:B------:R-:W-:-:S04]  /*126f0*/  DEPBAR.LE SB0, 0x0 ;  /* 0x000080000000791a */ /* 0x000fc80000000000 */
[----:B------:R-:W-:Y:S01]  /*12700*/  BAR.SYNC.DEFER_BLOCKING 0x0 ;  /* 0x0000000000007b1d */ /* 0x000fe20000010000 */
[----:B------:R-:W-:-:S03]  /*12710*/  ISETP.GE.AND P3, PT, R43, R20, PT ;  /* 0x000000142b00720c */ /* 0x000fc60003f66270 */
[----:B-1----:R-:W-:Y:S02]  /*12720*/  @!P1 IMAD.MOV.U32 R2, RZ, RZ, R41 ;  /* 0x000000ffff029224 */ /* 0x002fe400078e0029 */
[----:B------:R-:W-:Y:S01]  /*12730*/  @!P6 LEA R6, P0, R109, R41, 0x1 ;  /* 0x000000296d06e211 */ /* 0x000fe200078008ff */
[----:B------:R-:W-:-:S03]  /*12740*/  @!P1 IMAD.MOV.U32 R3, RZ, RZ, R42 ;  /* 0x000000ffff039224 */ /* 0x000fc600078e002a */
[----:B------:R-:W-:Y:S01]  /*12750*/  @!P6 LEA.HI.X R7, R109, R42, R198, 0x1, P0 ;  /* 0x0000002a6d07e211 */ /* 0x000fe200000f0cc6 */
[----:B------:R-:W-:Y:S01]  /*12760*/  @!P4 IMAD R0, R237, 0x60, RZ ;  /* 0x00000060ed00c824 */ /* 0x000fe200078e02ff */
[-C--:B------:R-:W-:Y:S02]  /*12770*/  ISETP.GE.AND P2, PT, R31, R20.reuse, PT ;  /* 0x000000141f00720c */ /* 0x080fe40003f46270 */
[-C--:B------:R-:W-:Y:S02]  /*12780*/  ISETP.GE.AND P0, PT, R36, R20.reuse, PT ;  /* 0x000000142400720c */ /* 0x080fe40003f06270 */
[----:B------:R-:W-:Y:S01]  /*12790*/  @!P3 LEA R4, P5, R236, R41, 0x6 ;  /* 0x00000029ec04b211 */ /* 0x000fe200078a30ff */
        /* <DEDUP_REMOVED lines=20> */
[----:B------:R-:W-:Y:S01]  /*128e0*/  @!P4 IMAD.WIDE.U32 R2, R236, 0x60, R2 ;  /* 0x00000060ec02c825 */ /* 0x000fe200078e0002 */
[----:B------:R-:W-:Y:S04]  /*128f0*/  @P4 STS.128 [R233+0xb800], RZ ;  /* 0x00b800ffe9004388 */ /* 0x000fe80000000c00 */
[----:B------:R-:W-:Y:S01]  /*12900*/  @!P4 IADD3 R3, R0, R3, RZ ;  /* 0x000000030003c210 */ /* 0x000fe20007ffe0ff */
[----:B---3--:R-:W-:Y:S01]  /*12910*/  @!P6 IMAD.MOV.U32 R6, RZ, RZ, R41 ;  /* 0x000000ffff06e224 */ /* 0x008fe200078e0029 */
[----:B------:R-:W-:-:S03]  /*12920*/  @!P2 LEA R10, P3, R236, R41, 0x7 ;  /* 0x00000029ec0aa211 */ /* 0x000fc600078638ff */
[----:B------:R-:W-:Y:S01]  /*12930*/  @!PT LDS RZ, [RZ] ;  /* 0x00000000fffff984 */ /* 0x000fe20000000800 */
[----:B------:R-:W-:Y:S01]  /*12940*/  @!PT LDS RZ, [RZ] ;  /* 0x00000000fffff984 */ /* 0x000fe20000000800 */
[----:B------:R-:W-:Y:S01]  /*12950*/  @!PT LDS RZ, [RZ] ;  /* 0x00000000fffff984 */ /* 0x000fe20000000800 */
[----:B------:R1:W-:Y:S01]  /*12960*/  @!P4 LDGSTS.E.BYPASS.LTC128B.128 [R233+0xb800], desc[UR6][R2.64] ;  /* 0x0b80000002e9cfae */ /* 0x0003e2000b901d46 */
[----:B----4-:R-:W-:Y:S01]  /*12970*/  @!P0 IMAD.MOV.U32 R4, RZ, RZ, R41 ;  /* 0x000000ffff048224 */ /* 0x010fe200078e0029 */
[----:B------:R-:W-:Y:S01]  /*12980*/  ISETP.GE.AND P5, PT, R35, R20, PT ;  /* 0x000000142300720c */ /* 0x000fe20003fa6270 */
[--C-:B------:R-:W-:Y:S02]  /*12990*/  @!P0 IMAD.MOV.U32 R5, RZ, RZ, R42.reuse ;  /* 0x000000ffff058224 */ /* 0x100fe400078e002a */
[----:B------:R-:W-:Y:S02]  /*129a0*/  @!P6 IMAD.MOV.U32 R7, RZ, RZ, R42 ;  /* 0x000000ffff07e224 */ /* 0x000fe400078e002a */
[C---:B------:R-:W-:Y:S01]  /*129b0*/  @!P1 IMAD R0, R237.reuse, 0xa0, RZ ;  /* 0x000000a0ed009824 */ /* 0x040fe200078e02ff */
[----:B------:R-:W-:Y:S01]  /*129c0*/  @!P2 LEA.HI.X R11, R236, R42, R237, 0x7, P3 ;  /* 0x0000002aec0ba211 */ /* 0x000fe200018f3ced */
[----:B------:R-:W-:Y:S01]  /*129d0*/  @!P0 IMAD R12, R237, 0xc0, RZ ;  /* 0x000000c0ed0c8824 */ /* 0x000fe200078e02ff */
[-C--:B------:R-:W-:Y:S01]  /*129e0*/  ISETP.GE.AND P4, PT, R28, R20.reuse, PT ;  /* 0x000000141c00720c */ /* 0x080fe20003f86270 */
[----:B------:R-:W-:Y:S01]  /*129f0*/  @!P0 IMAD.WIDE.U32 R4, R236, 0xc0, R4 ;  /* 0x000000c0ec048825 */ /* 0x000fe200078e0004 */
[----:B------:R-:W-:-:S03]  /*12a00*/  ISETP.GE.AND P3, PT, R25, R20, PT ;  /* 0x000000141900720c */ /* 0x000fc60003f66270 */
[C---:B------:R-:W-:Y:S01]  /*12a10*/  @!P6 IMAD.WIDE.U32 R8, R236.reuse, 0xe0, R6 ;  /* 0x000000e0ec08e825 */ /* 0x040fe200078e0006 */
[----:B------:R-:W-:Y:S03]  /*12a20*/  @P2 STS.128 [R233+0xc000], RZ ;  /* 0x00c000ffe9002388 */ /* 0x000fe60000000c00 */
[----:B-1----:R-:W-:Y:S01]  /*12a30*/  @!P1 IMAD.MOV.U32 R2, RZ, RZ, R41 ;  /* 0x000000ffff029224 */ /* 0x002fe200078e0029 */
[----:B------:R-:W-:Y:S01]  /*12a40*/  @!PT LDS RZ, [RZ] ;  /* 0x00000000fffff984 */ /* 0x000fe20000000800 */
[----:B------:R-:W-:Y:S01]  /*12a50*/  @!PT LDS RZ, [RZ] ;  /* 0x00000000fffff984 */ /* 0x000fe20000000800 */
[----:B------:R-:W-:Y:S01]  /*12a60*/  @!PT LDS RZ, [RZ] ;  /* 0x00000000fffff984 */ /* 0x000fe20000000800 */
[----:B------:R-:W-:Y:S01]  /*12a70*/  @!P2 LDGSTS.E.BYPASS.LTC128B.128 [R233+0xc000], desc[UR6][R10.64] ;  /* 0x0c0000000ae9afae */ /* 0x000fe2000b901d46 */
[----:B------:R-:W-:Y:S02]  /*12a80*/  @!P1 IMAD.MOV.U32 R3, RZ, RZ, R42 ;  /* 0x000000ffff039224 */ /* 0x000fe400078e002a */
[----:B------:R-:W-:-:S04]  /*12a90*/  @!P1 IMAD.WIDE.U32 R2, R236, 0xa0, R2 ;  /* 0x000000a0ec029825 */ /* 0x000fc800078e0002 */
[----:B------:R-:W-:Y:S02]  /*12aa0*/  @!P1 IMAD.IADD R7, R0, 0x1, R3 ;  /* 0x0000000100079824 */ /* 0x000fe400078e0203 */
[----:B------:R-:W-:Y:S02]  /*12ab0*/  @!P1 IMAD.MOV.U32 R6, RZ, RZ, R2 ;  /* 0x000000ffff069224 */ /* 0x000fe400078e0002 */
[----:B------:R-:W-:Y:S02]  /*12ac0*/  @!P6 IMAD R13, R237, 0xe0, RZ ;  /* 0x000000e0ed0de824 */ /* 0x000fe400078e02ff */
[----:B------:R-:W-:Y:S01]  /*12ad0*/  @!P0 IMAD.IADD R5, R12, 0x1, R5 ;  /* 0x000000010c058824 */ /* 0x000fe200078e0205 */
[----:B------:R-:W-:Y:S01]  /*12ae0*/  @P1 STS.128 [R233+0xc800], RZ ;  /* 0x00c800ffe9001388 */ /* 0x000fe20000000c00 */
[----:B------:R-:W-:Y:S02]  /*12af0*/  @!P6 IMAD.IADD R3, R13, 0x1, R9 ;  /* 0x000000010d03e824 */ /* 0x000fe400078e0209 */
[----:B------:R-:W-:Y:S01]  /*12b00*/  @!P6 IMAD.MOV.U32 R2, RZ, RZ, R8 ;  /* 0x000000ffff02e224 */ /* 0x000fe200078e0008 */
        /* <DEDUP_REMOVED lines=8> */
[----:B------:R-:W-:Y:S01]  /*12b90*/  @!P0 LDGSTS.E.BYPASS.LTC128B.128 [R233+0xd000], desc[UR6][R4.64] ;  /* 0x0d00000004e98fae */ /* 0x000fe2000b901d46 */
[----:B------:R-:W-:-:S03]  /*12ba0*/  ISETP.GE.AND P2, PT, R29, R20, PT ;  /* 0x000000141d00720c */ /* 0x000fc60003f46270 */
[----:B------:R-:W-:Y:S01]  /*12bb0*/  @P6 STS.128 [R233+0xd800], RZ ;  /* 0x00d800ffe9006388 */ /* 0x000fe20000000c00 */
[----:B------:R-:W-:-:S03]  /*12bc0*/  ISETP.GE.AND P1, PT, R30, R20, PT ;  /* 0x000000141e00720c */ /* 0x000fc60003f26270 */
[----:B------:R-:W-:Y:S01]  /*12bd0*/  @!PT LDS RZ, [RZ] ;  /* 0x00000000fffff984 */ /* 0x000fe20000000800 */
[----:B------:R-:W-:Y:S01]  /*12be0*/  @!PT LDS RZ, [RZ] ;  /* 0x00000000fffff984 */ /* 0x000fe20000000800 */
[----:B------:R-:W-:Y:S01]  /*12bf0*/  @!PT LDS RZ, [RZ] ;  /* 0x00000000fffff984 */ /* 0x000fe20000000800 */
[----:B------:R3:W-:Y:S01]  /*12c00*/  @!P6 LDGSTS.E.BYPASS.LTC128B.128 [R233+0xd800], desc[UR6][R2.64] ;  /* 0x0d80000002e9efae */ /* 0x0007e2000b901d46 */
[----:B------:R-:W-:Y:S01]  /*12c10*/  @!P3 IMAD.MOV.U32 R8, RZ, RZ, R41 ;  /* 0x000000ffff08b224 */ /* 0x000fe200078e0029 */
[----:B------:R-:W-:Y:S01]  /*12c20*/  ISETP.GE.AND P6, PT, R34, R20, PT ;  /* 0x000000142200720c */ /* 0x000fe20003fc6270 */
[----:B------:R-:W-:Y:S01]  /*12c30*/  @!P3 IMAD.MOV.U32 R9, RZ, RZ, R42 ;  /* 0x000000ffff09b224 */ /* 0x000fe200078e002a */
        /* <DEDUP_REMOVED lines=9> */
[----:B---3--:R-:W-:Y:S01]  /*12cd0*/  @!P4 MOV R3, R42 ;  /* 0x0000002a0003c202 */ /* 0x008fe20000000f00 */
[----:B------:R-:W-:Y:S01]  /*12ce0*/  @!P4 IMAD.MOV.U32 R2, RZ, RZ, R41 ;  /* 0x000000ffff02c224 */ /* 0x000fe200078e0029 */
[----:B------:R-:W-:-:S03]  /*12cf0*/  ISETP.GE.AND P5, PT, R38, R20, PT ;  /* 0x000000142600720c */ /* 0x000fc60003fa6270 */
        /* <DEDUP_REMOVED lines=48> */
[----:B------:R-:W-:Y:S02]  /*13000*/  @!P0 IMAD.IADD R5, R22, 0x1, R13 ;  /* 0x0000000116058824 */ /* 0x000fe400078e020d */
[----:B------:R-:W-:Y:S01]  /*13010*/  @!P0 IMAD.MOV.U32 R4, RZ, RZ, R12 ;  /* 0x000000ffff048224 */ /* 0x000fe200078e000c */
[----:B------:R-:W-:Y:S01]  /*13020*/  @!PT LDS RZ, [RZ] ;  /* 0x00000000fffff984 */ /* 0x000fe20000000800 */
[----:B------:R-:W-:Y:S01]  /*13030*/  @!PT LDS RZ, [RZ] ;  /* 0x00000000fffff984 */ /* 0x000fe20000000800 */
[----:B------:R-:W-:Y:S01]  /*13040*/  @!PT LDS RZ, [RZ] ;  /* 0x00000000fffff984 */ /* 0x000fe20000000800 */
[----:B------:R-:W-:Y:S01]  /*13050*/  @!P1 LDGSTS.E.BYPASS.LTC128B.128 [R233+0x10000], desc[UR6][R8.64] ;  /* 0x1000000008e99fae */ /* 0x000fe2000b901d46 */
[----:B------:R-:W-:-:S02]  /*13060*/  @!P5 IMAD.IADD R3, R23, 0x1, R15 ;  /* 0x000000011703d824 */ /* 0x000fc400078e020f */
[----:B------:R-:W-:Y:S01]  /*13070*/  @!P5 IMAD.MOV.U32 R2, RZ, RZ, R14 ;  /* 0x000000ffff02d224 */ /* 0x000fe200078e000e */
        /* <DEDUP_REMOVED lines=15> */
[----:B------:R-:W-:Y:S01]  /*13170*/  SHF.R.S32.HI R24, RZ, 0x1f, R235 ;  /* 0x0000001fff187819 */ /* 0x000fe200000114eb */
[----:B------:R-:W-:-:S02]  /*13180*/  IMAD.MOV.U32 R106, RZ, RZ, R40 ;  /* 0x000000ffff6a7224 */ /* 0x000fc400078e0028 */
[----:B------:R-:W-:Y:S04]  /*13190*/  STL [R1], R207 ;  /* 0x000000cf01007387 */ /* 0x000fe80000100800 */
[----:B------:R-:W0:Y:S04]  /*131a0*/  LDGDEPBAR ;  /* 0x00000000000079af */ /* 0x000e280000000000 */
[----:B------:R-:W4:Y:S01]  /*131b0*/  LD.E R3, desc[UR6][R26.64+0x18c] ;  /* 0x00018c061a037980 */ /* 0x000f22000c101900 */
[----:B------:R-:W-:-:S04]  /*131c0*/  LEA.HI R24, R24, R235, RZ, 0x4 ;  /* 0x000000eb18187211 */ /* 0x000fc800078f20ff */
[----:B------:R-:W-:-:S04]  /*131d0*/  LOP3.LUT R24, R24, 0xfffffff0, RZ, 0xc0, !PT ;  /* 0xfffffff018187812 */ /* 0x000fc800078ec0ff */
[----:B------:R-:W-:-:S04]  /*131e0*/  IADD3 R24, -R24, R235, RZ ;  /* 0x000000eb18187210 */ /* 0x000fc80007ffe1ff */
[----:B------:R-:W-:-:S04]  /*131f0*/  SHF.R.S32.HI R0, RZ, 0x1f, R24 ;  /* 0x0000001fff007819 */ /* 0x000fc80000011418 */
[----:B------:R-:W-:Y:S02]  /*13200*/  LEA.HI R0, R0, R24, RZ, 0x3 ;  /* 0x0000001800007211 */ /* 0x000fe400078f18ff */
[----:B-1----:R-:W-:Y:S02]  /*13210*/  LEA.HI R4, R206, R206, RZ, 0x1 ;  /* 0x000000cece047211 */ /* 0x002fe400078f08ff */
[----:B---3--:R-:W-:Y:S02]  /*13220*/  LOP3.LUT R2, R0, 0xfffffff8, RZ, 0xc0, !PT ;  /* 0xfffffff800027812 */ /* 0x008fe400078ec0ff */
[----:B------:R-:W-:-:S03]  /*13230*/  LOP3.LUT R4, R4, 0xfffffffe, RZ, 0xc0, !PT ;  /* 0xfffffffe04047812 */ /* 0x000fc600078ec0ff */
[----:B------:R-:W-:Y:S02]  /*13240*/  IMAD.IADD R9, R24, 0x1, -R2 ;  /* 0x0000000118097824 */ /* 0x000fe400078e0a02 */
[----:B------:R-:W-:Y:S02]  /*13250*/  IMAD.IADD R7, R206, 0x1, -R4 ;  /* 0x00000001ce077824 */ /* 0x000fe400078e0a04 */
[----:B------:R-:W-:Y:S02]  /*13260*/  IMAD.SHL.U32 R4, R9, 0x40, RZ ;  /* 0x0000004009047824 */ /* 0x000fe400078e00ff */
[----:B------:R-:W-:Y:S02]  /*13270*/  IMAD.SHL.U32 R2, R199, 0x40, RZ ;  /* 0x00000040c7027824 */ /* 0x000fe400078e00ff */
[----:B------:R-:W-:Y:S01]  /*13280*/  IMAD.SHL.U32 R6, R7, 0x8, RZ ;  /* 0x0000000807067824 */ /* 0x000fe200078e00ff */
[----:B------:R-:W-:Y:S01]  /*13290*/  LOP3.LUT R4, R4, 0x1c0, RZ, 0xc0, !PT ;  /* 0x000001c004047812 */ /* 0x000fe200078ec0ff */
[----:B------:R-:W-:Y:S01]  /*132a0*/  IMAD.SHL.U32 R5, R86, 0x8, RZ ;  /* 0x0000000856057824 */ /* 0x000fe200078e00ff */
[----:B------:R-:W-:Y:S01]  /*132b0*/  LOP3.LUT R2, R2, 0x1c0, RZ, 0xc0, !PT ;  /* 0x000001c002027812 */ /* 0x000fe200078ec0ff */
[----:B------:R-:W-:Y:S01]  /*132c0*/  IMAD.SHL.U32 R8, R0, 0x40, RZ ;  /* 0x0000004000087824 */ /* 0x000fe200078e00ff */
[----:B------:R-:W-:-:S02]  /*132d0*/  LOP3.LUT R0, R4, 0x8, R6, 0xf8, !PT ;  /* 0x0000000804007812 */ /* 0x000fc400078ef806 */
[----:B------:R-:W-:Y:S02]  /*132e0*/  LOP3.LUT R5, R2, 0x8, R5, 0xf8, !PT ;  /* 0x0000000802057812 */ /* 0x000fe400078ef805 */
[----:B------:R-:W-:Y:S02]  /*132f0*/  SHF.R.U32.HI R4, RZ, 0x3, R4 ;  /* 0x00000003ff047819 */ /* 0x000fe40000011604 */
[----:B------:R-:W-:Y:S02]  /*13300*/  LOP3.LUT R193, R8, 0xfffffe00, RZ, 0xc0, !PT ;  /* 0xfffffe0008c17812 */ /* 0x000fe400078ec0ff */
        /* <DEDUP_REMOVED lines=10> */
[----:B------:R-:W-:-:S03]  /*133b0*/  R2P PR, R9, 0x6 ;  /* 0x0000000609007804 */ /* 0x000fc60000000000 */
[----:B------:R-:W1:Y:S01]  /*133c0*/  LDSM.16.M88.4 R28, [R220+0x2000] ;  /* 0x00200000dc1c783b */ /* 0x000e620000000200 */
[----:B------:R-:W-:Y:S01]  /*133d0*/  IMAD.MOV.U32 R2, RZ, RZ, 0x20 ;  /* 0x00000020ff027424 */ /* 0x000fe200078e00ff */
[----:B------:R-:W-:Y:S02]  /*133e0*/  SEL R229, R0, 0xfffffff0, !P1 ;  /* 0xfffffff000e57807 */ /* 0x000fe40004800000 */
[----:B------:R-:W3:Y:S02]  /*133f0*/  LDSM.16.M88.4 R40, [R220+0x2800] ;  /* 0x00280000dc28783b */ /* 0x000ee40000000200 */
[C---:B------:R-:W-:Y:S02]  /*13400*/  SEL R0, R2.reuse, 0xffffffe0, !P2 ;  /* 0xffffffe002007807 */ /* 0x040fe40005000000 */
[----:B------:R-:W-:Y:S01]  /*13410*/  R2P PR, R199, 0x6 ;  /* 0x00000006c7007804 */ /* 0x000fe20000000000 */
[----:B------:R-:W-:Y:S04]  /*13420*/  LDSM.16.M88.4 R68, [R220+0x3000] ;  /* 0x00300000dc44783b */ /* 0x000fe80000000200 */
[----:B------:R-:W-:Y:S01]  /*13430*/  SEL R228, R2, 0xffffffe0, !P1 ;  /* 0xffffffe002e47807 */ /* 0x000fe20004800000 */
[----:B------:R-:W-:Y:S01]  /*13440*/  LDSM.16.M88.4 R80, [R220+0x3800] ;  /* 0x00380000dc50783b */ /* 0x000fe20000000200 */
[----:B------:R-:W-:-:S03]  /*13450*/  LEA R10, R229, R227, 0x1 ;  /* 0x000000e3e50a7211 */ /* 0x000fc600078e08ff */
[C---:B------:R-:W-:Y:S01]  /*13460*/  IMAD.IADD R56, R220.reuse, 0x1, R228 ;  /* 0x00000001dc387824 */ /* 0x040fe200078e02e4 */
[----:B------:R-:W-:Y:S04]  /*13470*/  LDSM.16.M88.4 R76, [R220+0x4000] ;  /* 0x00400000dc4c783b */ /* 0x000fe80000000200 */
[----:B------:R-:W-:Y:S04]  /*13480*/  LDSM.16.M88.4 R16, [R10] ;  /* 0x000000000a10783b */ /* 0x000fe80000000200 */
[----:B------:R-:W2:Y:S01]  /*13490*/  LDSM.16.M88.4 R32, [R56+0x2000] ;  /* 0x002000003820783b */ /* 0x000ea20000000200 */
[----:B------:R-:W-:-:S02]  /*134a0*/  VIADD R2, R220, 0x2000 ;  /* 0x00002000dc027836 */ /* 0x000fc40000000000 */
[----:B------:R-:W-:Y:S01]  /*134b0*/  VIADD R221, R220, 0x2040 ;  /* 0x00002040dcdd7836 */ /* 0x000fe20000000000 */
[----:B------:R-:W-:Y:S01]  /*134c0*/  LDSM.16.M88.4 R48, [R56+0x2800] ;  /* 0x002800003830783b */ /* 0x000fe20000000200 */
[----:B------:R-:W-:Y:S02]  /*134d0*/  IMAD R230, R0, 0x2, R227 ;  /* 0x0000000200e67824 */ /* 0x000fe400078e02e3 */
[----:B------:R-:W-:Y:S01]  /*134e0*/  @P2 VIADD R221, R2, 0xffffffc0 ;  /* 0xffffffc002dd2836 */ /* 0x000fe20000000000 */
[C---:B-1----:R-:W-:Y:S02]  /*134f0*/  HMMA.16816.F32.BF16 R4, R20.reuse, R28, RZ ;  /* 0x0000001c1404723c */ /* 0x042fe400000418ff */
[----:B------:R-:W-:Y:S04]  /*13500*/  LDSM.16.M88.4 R12, [R230] ;  /* 0x00000000e60c783b */ /* 0x000fe80000000200 */
[----:B------:R-:W1:Y:S01]  /*13510*/  LDSM.16.M88.4 R44, [R221] ;  /* 0x00000000dd2c783b */ /* 0x000e620000000200 */
[----:B------:R-:W-:Y:S01]  /*13520*/  HMMA.16816.F32.BF16 R28, R20, R30, RZ ;  /* 0x0000001e141c723c */ /* 0x000fe200000418ff */
[----:B------:R-:W-:-:S02]  /*13530*/  IMAD R231, R229, 0x2, R230 ;  /* 0x00000002e5e77824 */ /* 0x000fc400078e02e6 */
[----:B------:R-:W-:Y:S01]  /*13540*/  IMAD.IADD R226, R228, 0x1, R221 ;  /* 0x00000001e4e27824 */ /* 0x000fe200078e02dd */
[----:B------:R-:W-:Y:S04]  /*13550*/  STL [R1+0x28], R10 ;  /* 0x0000280a01007387 */ /* 0x000fe80000100800 */
[----:B------:R-:W-:Y:S01]  /*13560*/  LDSM.16.M88.4 R8, [R231] ;  /* 0x00000000e708783b */ /* 0x000fe20000000200 */
[----:B---3--:R-:W-:Y:S03]  /*13570*/  HMMA.16816.F32.BF16 R36, R20, R40, RZ ;  /* 0x000000281424723c */ /* 0x008fe600000418ff */
[----:B------:R-:W3:Y:S04]  /*13580*/  LDSM.16.M88.4 R52, [R226] ;  /* 0x00000000e234783b */ /* 0x000ee80000000200 */
[----:B------:R-:W3:Y:S04]  /*13590*/  LDSM.16.M88.4 R60, [R221+0x800] ;  /* 0x00080000dd3c783b */ /* 0x000ee80000000200 */
[----:B------:R-:W3:Y:S01]  /*135a0*/  LDSM.16.M88.4 R72, [R56+0x3000] ;  /* 0x003000003848783b */ /* 0x000ee20000000200 */
[C---:B--2---:R-:W-:Y:S03]  /*135b0*/  HMMA.16816.F32.BF16 R4, R16.reuse, R32, R4 ;  /* 0x000000201004723c */ /* 0x044fe60000041804 */
[----:B------:R-:W2:Y:S03]  /*135c0*/  LDSM.16.M88.4 R64, [R226+0x800] ;  /* 0x00080000e240783b */ /* 0x000ea60000000200 */
[----:B------:R-:W-:Y:S01]  /*135d0*/  HMMA.16816.F32.BF16 R32, R16, R34, R28 ;  /* 0x000000221020723c */ /* 0x000fe2000004181c */
[----:B------:R-:W-:Y:S04]  /*135e0*/  LDSM.16.M88.4 R84, [R56+0x3800] ;  /* 0x003800003854783b */ /* 0x000fe80000000200 */
[----:B------:R-:W-:Y:S01]  /*135f0*/  LDSM.16.M88.4 R88, [R56+0x4000] ;  /* 0x004000003858783b */ /* 0x000fe20000000200 */
[----:B------:R-:W-:Y:S01]  /*13600*/  HMMA.16816.F32.BF16 R28, R20, R42, RZ ;  /* 0x0000002a141c723c */ /* 0x000fe200000418ff */
[----:B------:R-:W-:-:S02]  /*13610*/  SHF.R.S32.HI R24, RZ, 0x1f, R232 ;  /* 0x0000001fff187819 */ /* 0x000fc400000114e8 */
[----:B------:R-:W4:Y:S09]  /*13620*/  LDL R206, [R1+0x1c] ;  /* 0x00001c0001ce7983 */ /* 0x000f320000100800 */
[C---:B-1----:R-:W-:Y:S06]  /*13630*/  HMMA.16816.F32.BF16 R4, R12.reuse, R44, R4 ;  /* 0x0000002c0c04723c */ /* 0x042fec0000041804 */
[----:B------:R-:W-:Y:S06]  /*13640*/  HMMA.16816.F32.BF16 R32, R12, R46, R32 ;  /* 0x0000002e0c20723c */ /* 0x000fec0000041820 */
[----:B------:R-:W-:Y:S06]  /*13650*/  HMMA.16816.F32.BF16 R36, R16, R48, R36 ;  /* 0x000000301024723c */ /* 0x000fec0000041824 */
[----:B------:R-:W-:Y:S06]  /*13660*/  HMMA.16816.F32.BF16 R40, R20, R68, RZ ;  /* 0x000000441428723c */ /* 0x000fec00000418ff */
[----:B---3--:R-:W-:Y:S06]  /*13670*/  HMMA.16816.F32.BF16 R92, R8, R52, R4 ;  /* 0x00000034085c723c */ /* 0x008fec0000041804 */
        /* <DEDUP_REMOVED lines=8> */
[----:B------:R-:W3:Y:S05]  /*13700*/  LDSM.16.M88.4 R60, [R226+0x1000] ;  /* 0x00100000e23c783b */ /* 0x000eea0000000200 */
[----:B--2---:R-:W-:Y:S06]  /*13710*/  HMMA.16816.F32.BF16 R48, R8, R64, R28 ;  /* 0x000000400830723c */ /* 0x004fec000004181c */
[----:B------:R-:W-:Y:S06]  /*13720*/  HMMA.16816.F32.BF16 R28, R20, R80, RZ ;  /* 0x00000050141c723c */ /* 0x000fec00000418ff */
[----:B------:R-:W-:Y:S01]  /*13730*/  HMMA.16816.F32.BF16 R44, R16, R74, R40 ;  /* 0x0000004a102c723c */ /* 0x000fe20000041828 */
[----:B------:R-:W-:Y:S05]  /*13740*/  LDSM.16.M88.4 R72, [R220+0x4800] ;  /* 0x00480000dc48783b */ /* 0x000fea0000000200 */
[----:B-1----:R-:W-:Y:S06]  /*13750*/  HMMA.16816.F32.BF16 R40, R12, R52, R36 ;  /* 0x000000340c28723c */ /* 0x002fec0000041824 */
[----:B------:R-:W-:Y:S01]  /*13760*/  HMMA.16816.F32.BF16 R36, R8, R66, R4 ;  /* 0x000000420824723c */ /* 0x000fe20000041804 */
[----:B------:R-:W1:Y:S05]  /*13770*/  LDSM.16.M88.4 R64, [R221+0x1800] ;  /* 0x00180000dd40783b */ /* 0x000e6a0000000200 */
[----:B------:R-:W-:Y:S01]  /*13780*/  HMMA.16816.F32.BF16 R28, R16, R84, R28 ;  /* 0x00000054101c723c */ /* 0x000fe2000004181c */
[----:B----4-:R-:W-:-:S04]  /*13790*/  FMUL.FTZ R2, R94, R3 ;  /* 0x000000035e027220 */ /* 0x010fc80000410000 */
[----:B------:R2:W4:Y:S02]  /*137a0*/  MUFU.TANH R112, R2 ;  /* 0x0000000200707308 */ /* 0x0005240000002400 */
        /* <DEDUP_REMOVED lines=9> */
[----:B------:R2:W4:Y:S01]  /*13840*/  MUFU.TANH R113, R2 ;  /* 0x0000000200717308 */ /* 0x0005220000002400 */
[----:B------:R-:W-:Y:S01]  /*13850*/  HMMA.16816.F32.BF16 R4, R12, R54, R44 ;  /* 0x000000360c04723c */ /* 0x000fe2000004182c */
[----:B--2---:R-:W-:-:S06]  /*13860*/  FMUL.FTZ R2, R35, R3 ;  /* 0x0000000323027220 */ /* 0x004fcc0000410000 */
[----:B------:R2:W4:Y:S01]  /*13870*/  MUFU.TANH R114, R2 ;  /* 0x0000000200727308 */ /* 0x0005220000002400 */
[----:B------:R-:W-:Y:S01]  /*13880*/  HMMA.16816.F32.BF16 R32, R20, R82, RZ ;  /* 0x000000521420723c */ /* 0x000fe200000418ff */
[----:B------:R-:W-:Y:S01]  /*13890*/  LDSM.16.M88.4 R80, [R56+0x4800] ;  /* 0x004800003850783b */ /* 0x000fe20000000200 */
[----:B--2---:R-:W-:-:S05]  /*138a0*/  FMUL.FTZ R2, R48, R3 ;  /* 0x0000000330027220 */ /* 0x004fca0000410000 */
[----:B------:R2:W4:Y:S01]  /*138b0*/  MUFU.TANH R129, R2 ;  /* 0x0000000200817308 */ /* 0x0005220000002400 */
[----:B---3--:R-:W-:Y:S01]  /*138c0*/  HMMA.16816.F32.BF16 R52, R8, R60, R40 ;  /* 0x0000003c0834723c */ /* 0x008fe20000041828 */
[----:B--2---:R-:W-:-:S06]  /*138d0*/  FMUL.FTZ R2, R49, R3 ;  /* 0x0000000331027220 */ /* 0x004fcc0000410000 */
[----:B------:R2:W-:Y:S02]  /*138e0*/  MUFU.TANH R127, R2 ;  /* 0x00000002007f7308 */ /* 0x0005e40000002400 */
[----:B--2---:R-:W-:-:S06]  /*138f0*/  FMUL.FTZ R2, R50, R3 ;  /* 0x0000000332027220 */ /* 0x004fcc0000410000 */
[----:B------:R2:W3:Y:S01]  /*13900*/  MUFU.TANH R110, R2 ;  /* 0x00000002006e7308 */ /* 0x0004e20000002400 */
[----:B------:R-:W-:Y:S01]  /*13910*/  HMMA.16816.F32.BF16 R40, R20, R76, RZ ;  /* 0x0000004c1428723c */ /* 0x000fe200000418ff */
[----:B--2---:R-:W-:-:S06]  /*13920*/  FMUL.FTZ R2, R51, R3 ;  /* 0x0000000333027220 */ /* 0x004fcc0000410000 */
[----:B------:R2:W3:Y:S01]  /*13930*/  MUFU.TANH R108, R2 ;  /* 0x00000002006c7308 */ /* 0x0004e20000002400 */
[----:B------:R-:W-:Y:S01]  /*13940*/  HMMA.16816.F32.BF16 R48, R16, R86, R32 ;  /* 0x000000561030723c */ /* 0x000fe20000041820 */
[----:B--2---:R-:W-:-:S06]  /*13950*/  FMUL.FTZ R2, R36, R3 ;  /* 0x0000000324027220 */ /* 0x004fcc0000410000 */
[----:B------:R2:W3:Y:S01]  /*13960*/  MUFU.TANH R124, R2 ;  /* 0x00000002007c7308 */ /* 0x0004e20000002400 */
[----:B-1----:R-:W-:Y:S06]  /*13970*/  HMMA.16816.F32.BF16 R44, R12, R64, R28 ;  /* 0x000000400c2c723c */ /* 0x002fec000004181c */
[----:B------:R-:W-:Y:S01]  /*13980*/  HMMA.16816.F32.BF16 R4, R8, R62, R4 ;  /* 0x0000003e0804723c */ /* 0x000fe20000041804 */
[----:B------:R-:W1:Y:S01]  /*13990*/  LDSM.16.M88.4 R60, [R221+0x2000] ;  /* 0x00200000dd3c783b */ /* 0x000e620000000200 */
[----:B--2---:R-:W-:-:S04]  /*139a0*/  FMUL.FTZ R2, R37, R3 ;  /* 0x0000000325027220 */ /* 0x004fc80000410000 */
[----:B------:R2:W-:Y:S02]  /*139b0*/  MUFU.TANH R122, R2 ;  /* 0x00000002007a7308 */ /* 0x0005e40000002400 */
[----:B--2---:R-:W-:-:S06]  /*139c0*/  FMUL.FTZ R2, R38, R3 ;  /* 0x0000000326027220 */ /* 0x004fcc0000410000 */
[----:B------:R2:W3:Y:S01]  /*139d0*/  MUFU.TANH R103, R2 ;  /* 0x0000000200677308 */ /* 0x0004e20000002400 */
[----:B------:R-:W-:Y:S01]  /*139e0*/  HMMA.16816.F32.BF16 R32, R16, R88, R40 ;  /* 0x000000581020723c */ /* 0x000fe20000041828 */
[----:B--2---:R-:W-:-:S06]  /*139f0*/  FMUL.FTZ R2, R39, R3 ;  /* 0x0000000327027220 */ /* 0x004fcc0000410000 */
[----:B------:R2:W3:Y:S01]  /*13a00*/  MUFU.TANH R102, R2 ;  /* 0x0000000200667308 */ /* 0x0004e20000002400 */
[----:B------:R-:W-:Y:S01]  /*13a10*/  HMMA.16816.F32.BF16 R36, R20, R78, RZ ;  /* 0x0000004e1424723c */ /* 0x000fe200000418ff */
[----:B------:R-:W4:Y:S01]  /*13a20*/  LDSM.16.M88.4 R76, [R220+0x5000] ;  /* 0x00500000dc4c783b */ /* 0x000f220000000200 */
[----:B--2---:R-:W-:-:S05]  /*13a30*/  FMUL.FTZ R2, R52, R3 ;  /* 0x0000000334027220 */ /* 0x004fca0000410000 */
[----:B------:R2:W3:Y:S01]  /*13a40*/  MUFU.TANH R133, R2 ;  /* 0x0000000200857308 */ /* 0x0004e20000002400 */
[----:B------:R-:W-:Y:S01]  /*13a50*/  HMMA.16816.F32.BF16 R28, R12, R66, R48 ;  /* 0x000000420c1c723c */ /* 0x000fe20000041830 */
[----:B------:R-:W-:Y:S01]  /*13a60*/  LDSM.16.M88.4 R64, [R221+0x2800] ;  /* 0x00280000dd40783b */ /* 0x000fe20000000200 */
[----:B--2---:R-:W-:-:S05]  /*13a70*/  FMUL.FTZ R2, R53, R3 ;  /* 0x0000000335027220 */ /* 0x004fca0000410000 */
[----:B------:R2:W-:Y:S01]  /*13a80*/  MUFU.TANH R131, R2 ;  /* 0x0000000200837308 */ /* 0x0005e20000002400 */
[----:B------:R-:W-:Y:S01]  /*13a90*/  HMMA.16816.F32.BF16 R48, R8, R68, R44 ;  /* 0x000000440830723c */ /* 0x000fe2000004182c */
[----:B--2---:R-:W-:-:S06]  /*13aa0*/  FMUL.FTZ R2, R54, R3 ;  /* 0x0000000336027220 */ /* 0x004fcc0000410000 */
[----:B------:R2:W3:Y:S01]  /*13ab0*/  MUFU.TANH R101, R2 ;  /* 0x0000000200657308 */ /* 0x0004e20000002400 */
[----:B------:R-:W-:Y:S01]  /*13ac0*/  HMMA.16816.F32.BF16 R36, R16, R90, R36 ;  /* 0x0000005a1024723c */ /* 0x000fe20000041824 */
[-C--:B--2---:R-:W-:Y:S02]  /*13ad0*/  FMUL.FTZ R2, R55, R3.reuse ;  /* 0x0000000337027220 */ /* 0x084fe40000410000 */
[----:B------:R-:W2:Y:S04]  /*13ae0*/  LDSM.16.M88.4 R52, [R226+0x2000] ;  /* 0x00200000e234783b */ /* 0x000ea80000000200 */
[----:B------:R1:W3:Y:S01]  /*13af0*/  MUFU.TANH R100, R2 ;  /* 0x0000000200647308 */ /* 0x0002e20000002400 */
[----:B------:R-:W-:Y:S01]  /*13b00*/  HMMA.16816.F32.BF16 R40, R20, R72, RZ ;  /* 0x000000481428723c */ /* 0x000fe200000418ff */
[----:B-1----:R-:W-:-:S06]  /*13b10*/  FMUL.FTZ R2, R4, R3 ;  /* 0x0000000304027220 */ /* 0x002fcc0000410000 */
[----:B------:R1:W3:Y:S01]  /*13b20*/  MUFU.TANH R134, R2 ;  /* 0x0000000200867308 */ /* 0x0002e20000002400 */
[----:B------:R-:W-:Y:S01]  /*13b30*/  HMMA.16816.F32.BF16 R44, R12, R60, R32 ;  /* 0x0000003c0c2c723c */ /* 0x000fe20000041820 */
[----:B-1----:R-:W-:-:S06]  /*13b40*/  FMUL.FTZ R2, R5, R3 ;  /* 0x0000000305027220 */ /* 0x002fcc0000410000 */
[----:B------:R1:W-:Y:S01]  /*13b50*/  MUFU.TANH R132, R2 ;  /* 0x0000000200847308 */ /* 0x0003e20000002400 */
[----:B------:R-:W-:Y:S01]  /*13b60*/  HMMA.16816.F32.BF16 R32, R8, R70, R28 ;  /* 0x000000460820723c */ /* 0x000fe2000004181c */
[----:B------:R-:W3:Y:S05]  /*13b70*/  LDSM.16.M88.4 R68, [R56+0x5000] ;  /* 0x005000003844783b */ /* 0x000eea0000000200 */
[----:B------:R-:W-:Y:S01]  /*13b80*/  HMMA.16816.F32.BF16 R28, R20, R74, RZ ;  /* 0x0000004a141c723c */ /* 0x000fe200000418ff */
[----:B------:R-:W-:Y:S01]  /*13b90*/  LDSM.16.M88.4 R72, [R220+0x5800] ;  /* 0x00580000dc48783b */ /* 0x000fe20000000200 */
[----:B-1----:R-:W-:-:S04]  /*13ba0*/  FMUL.FTZ R2, R6, R3 ;  /* 0x0000000306027220 */ /* 0x002fc80000410000 */
[----:B------:R1:W3:Y:S02]  /*13bb0*/  MUFU.TANH R99, R2 ;  /* 0x0000000200637308 */ /* 0x0002e40000002400 */
[----:B-1----:R-:W-:-:S06]  /*13bc0*/  FMUL.FTZ R2, R7, R3 ;  /* 0x0000000307027220 */ /* 0x002fcc0000410000 */
[----:B------:R1:W3:Y:S01]  /*13bd0*/  MUFU.TANH R96, R2 ;  /* 0x0000000200607308 */ /* 0x0002e20000002400 */
[----:B------:R-:W-:Y:S01]  /*13be0*/  HMMA.16816.F32.BF16 R36, R12, R62, R36 ;  /* 0x0000003e0c24723c */ /* 0x000fe20000041824 */
[----:B------:R-:W3:Y:S01]  /*13bf0*/  LDSM.16.M88.4 R60, [R226+0x2800] ;  /* 0x00280000e23c783b */ /* 0x000ee20000000200 */
[----:B-1----:R-:W-:-:S05]  /*13c00*/  FMUL.FTZ R2, R48, R3 ;  /* 0x0000000330027220 */ /* 0x002fca0000410000 */
[----:B------:R1:W3:Y:S01]  /*13c10*/  MUFU.TANH R143, R2 ;  /* 0x00000002008f7308 */ /* 0x0002e20000002400 */
[----:B------:R-:W-:Y:S01]  /*13c20*/  HMMA.16816.F32.BF16 R4, R16, R80, R40 ;  /* 0x000000501004723c */ /* 0x000fe20000041828 */
[----:B-1----:R-:W-:-:S06]  /*13c30*/  FMUL.FTZ R2, R49, R3 ;  /* 0x0000000331027220 */ /* 0x002fcc0000410000 */
[----:B------:R1:W-:Y:S01]  /*13c40*/  MUFU.TANH R141, R2 ;  /* 0x00000002008d7308 */ /* 0x0003e20000002400 */
[----:B----4-:R-:W-:Y:S01]  /*13c50*/  HMMA.16816.F32.BF16 R40, R20, R76, RZ ;  /* 0x0000004c1428723c */ /* 0x010fe200000418ff */
[----:B-1----:R-:W-:-:S06]  /*13c60*/  FMUL.FTZ R2, R50, R3 ;  /* 0x0000000332027220 */ /* 0x002fcc0000410000 */
[----:B------:R1:W4:Y:S02]  /*13c70*/  MUFU.TANH R94, R2 ;  /* 0x00000002005e7308 */ /* 0x0003240000002400 */
        /* <DEDUP_REMOVED lines=18> */
[----:B---3--:R-:W-:Y:S06]  /*13da0*/  HMMA.16816.F32.BF16 R36, R16, R68, R40 ;  /* 0x000000441024723c */ /* 0x008fec0000041828 */
[----:B------:R-:W-:Y:S01]  /*13db0*/  HMMA.16816.F32.BF16 R40, R12, R66, R44 ;  /* 0x000000420c28723c */ /* 0x000fe2000004182c */
[----:B------:R-:W3:Y:S01]  /*13dc0*/  LDSM.16.M88.4 R64, [R56+0x5800] ;  /* 0x005800003840783b */ /* 0x000ee20000000200 */
[----:B----4-:R-:W-:-:S04]  /*13dd0*/  FMUL.FTZ R2, R48, R3 ;  /* 0x0000000330027220 */ /* 0x010fc80000410000 */
[----:B------:R4:W-:Y:S01]  /*13de0*/  MUFU.TANH R152, R2 ;  /* 0x0000000200987308 */ /* 0x0009e20000002400 */
[----:B------:R-:W-:Y:S01]  /*13df0*/  HMMA.16816.F32.BF16 R28, R16, R70, R28 ;  /* 0x00000046101c723c */ /* 0x000fe2000004181c */
[----:B------:R-:W-:Y:S01]  /*13e00*/  LDSM.16.M88.4 R68, [R221+0x4000] ;  /* 0x00400000dd44783b */ /* 0x000fe20000000200 */
[----:B----4-:R-:W-:-:S05]  /*13e10*/  FMUL.FTZ R2, R49, R3 ;  /* 0x0000000331027220 */ /* 0x010fca0000410000 */
[----:B------:R4:W-:Y:S01]  /*13e20*/  MUFU.TANH R150, R2 ;  /* 0x0000000200967308 */ /* 0x0009e20000002400 */
[----:B------:R-:W-:Y:S06]  /*13e30*/  HMMA.16816.F32.BF16 R44, R8, R60, R4 ;  /* 0x0000003c082c723c */ /* 0x000fec0000041804 */
[----:B------:R-:W-:Y:S01]  /*13e40*/  HMMA.16816.F32.BF16 R4, R20, R72, RZ ;  /* 0x000000481404723c */ /* 0x000fe200000418ff */
[----:B----4-:R-:W-:-:S04]  /*13e50*/  FMUL.FTZ R2, R50, R3 ;  /* 0x0000000332027220 */ /* 0x010fc80000410000 */
[----:B------:R4:W-:Y:S02]  /*13e60*/  MUFU.TANH R87, R2 ;  /* 0x0000000200577308 */ /* 0x0009e40000002400 */
[-C--:B----4-:R-:W-:Y:S02]  /*13e70*/  FMUL.FTZ R2, R51, R3.reuse ;  /* 0x0000000333027220 */ /* 0x090fe40000410000 */
[----:B------:R-:W4:Y:S04]  /*13e80*/  LDSM.16.M88.4 R48, [R226+0x3000] ;  /* 0x00300000e230783b */ /* 0x000f280000000200 */
[----:B------:R2:W4:Y:S01]  /*13e90*/  MUFU.TANH R84, R2 ;  /* 0x0000000200547308 */ /* 0x0005220000002400 */
        /* <DEDUP_REMOVED lines=11> */
[----:B---3--:R-:W-:Y:S01]  /*13f50*/  HMMA.16816.F32.BF16 R4, R16, R64, R4 ;  /* 0x000000401004723c */ /* 0x008fe20000041804 */
[----:B-1----:R-:W-:-:S06]  /*13f60*/  FMUL.FTZ R2, R35, R3 ;  /* 0x0000000323027220 */ /* 0x002fcc0000410000 */
[----:B------:R1:W-:Y:S01]  /*13f70*/  MUFU.TANH R86, R2 ;  /* 0x0000000200567308 */ /* 0x0003e20000002400 */
[----:B------:R-:W-:Y:S01]  /*13f80*/  HMMA.16816.F32.BF16 R32, R20, R74, RZ ;  /* 0x0000004a1420723c */ /* 0x000fe200000418ff */
[----:B------:R-:W3:Y:S01]  /*13f90*/  LDSM.16.M88.4 R72, [R56+0x6000] ;  /* 0x006000003848783b */ /* 0x000ee20000000200 */
[----:B-1----:R-:W-:-:S05]  /*13fa0*/  FMUL.FTZ R2, R44, R3 ;  /* 0x000000032c027220 */ /* 0x002fca0000410000 */
[----:B------:R1:W-:Y:S01]  /*13fb0*/  MUFU.TANH R157, R2 ;  /* 0x00000002009d7308 */ /* 0x0003e20000002400 */
[----:B----4-:R-:W-:Y:S01]  /*13fc0*/  HMMA.16816.F32.BF16 R36, R8, R48, R36 ;  /* 0x000000300824723c */ /* 0x010fe20000041824 */
[----:B-1----:R-:W-:-:S06]  /*13fd0*/  FMUL.FTZ R2, R45, R3 ;  /* 0x000000032d027220 */ /* 0x002fcc0000410000 */
[----:B------:R1:W4:Y:S01]  /*13fe0*/  MUFU.TANH R156, R2 ;  /* 0x00000002009c7308 */ /* 0x0003220000002400 */
[----:B------:R-:W-:Y:S01]  /*13ff0*/  HMMA.16816.F32.BF16 R48, R8, R50, R28 ;  /* 0x000000320830723c */ /* 0x000fe2000004181c */
[----:B-1----:R-:W-:-:S06]  /*14000*/  FMUL.FTZ R2, R46, R3 ;  /* 0x000000032e027220 */ /* 0x002fcc0000410000 */
[----:B------:R1:W4:Y:S01]  /*14010*/  MUFU.TANH R85, R2 ;  /* 0x0000000200557308 */ /* 0x0003220000002400 */
[----:B------:R-:W-:Y:S01]  /*14020*/  HMMA.16816.F32.BF16 R28, R20, R76, RZ ;  /* 0x0000004c141c723c */ /* 0x000fe200000418ff */
[----:B-1----:R-:W-:-:S06]  /*14030*/  FMUL.FTZ R2, R47, R3 ;  /* 0x000000032f027220 */ /* 0x002fcc0000410000 */
[----:B------:R1:W4:Y:S01]  /*14040*/  MUFU.TANH R95, R2 ;  /* 0x00000002005f7308 */ /* 0x0003220000002400 */
[----:B------:R-:W-:Y:S06]  /*14050*/  HMMA.16816.F32.BF16 R4, R12, R80, R4 ;  /* 0x000000500c04723c */ /* 0x000fec0000041804 */
[----:B------:R-:W-:Y:S01]  /*14060*/  HMMA.16816.F32.BF16 R32, R16, R66, R32 ;  /* 0x000000421020723c */ /* 0x000fe20000041820 */
[----:B------:R-:W2:Y:S01]  /*14070*/  LDSM.16.M88.4 R64, [R220+0x6800] ;  /* 0x00680000dc40783b */ /* 0x000ea20000000200 */
[----:B-1----:R-:W-:-:S04]  /*14080*/  FMUL.FTZ R2, R40, R3 ;  /* 0x0000000328027220 */ /* 0x002fc80000410000 */
[----:B------:R1:W4:Y:S02]  /*14090*/  MUFU.TANH R159, R2 ;  /* 0x00000002009f7308 */ /* 0x0003240000002400 */
[----:B-1----:R-:W-:-:S06]  /*140a0*/  FMUL.FTZ R2, R41, R3 ;  /* 0x0000000329027220 */ /* 0x002fcc0000410000 */
[----:B------:R1:W-:Y:S02]  /*140b0*/  MUFU.TANH R158, R2 ;  /* 0x00000002009e7308 */ /* 0x0003e40000002400 */
[----:B-1----:R-:W-:-:S06]  /*140c0*/  FMUL.FTZ R2, R42, R3 ;  /* 0x000000032a027220 */ /* 0x002fcc0000410000 */
[----:B------:R1:W4:Y:S01]  /*140d0*/  MUFU.TANH R97, R2 ;  /* 0x0000000200617308 */ /* 0x0003220000002400 */
[----:B---3--:R-:W-:Y:S01]  /*140e0*/  HMMA.16816.F32.BF16 R28, R16, R72, R28 ;  /* 0x00000048101c723c */ /* 0x008fe2000004181c */
[----:B-1----:R-:W-:-:S06]  /*140f0*/  FMUL.FTZ R2, R43, R3 ;  /* 0x000000032b027220 */ /* 0x002fcc0000410000 */
[----:B------:R1:W3:Y:S01]  /*14100*/  MUFU.TANH R98, R2 ;  /* 0x0000000200627308 */ /* 0x0002e20000002400 */
[----:B------:R-:W-:Y:S01]  /*14110*/  HMMA.16816.F32.BF16 R44, R8, R60, R4 ;  /* 0x0000003c082c723c */ /* 0x000fe20000041804 */
[----:B-1----:R-:W-:-:S06]  /*14120*/  FMUL.FTZ R2, R36, R3 ;  /* 0x0000000324027220 */ /* 0x002fcc0000410000 */
[----:B------:R1:W3:Y:S01]  /*14130*/  MUFU.TANH R164, R2 ;  /* 0x0000000200a47308 */ /* 0x0002e20000002400 */
[----:B------:R-:W-:Y:S01]  /*14140*/  HMMA.16816.F32.BF16 R4, R12, R82, R32 ;  /* 0x000000520c04723c */ /* 0x000fe20000041820 */
[----:B------:R-:W-:Y:S05]  /*14150*/  LDSM.16.M88.4 R80, [R221+0x4800] ;  /* 0x00480000dd50783b */ /* 0x000fea0000000200 */
[----:B------:R-:W-:Y:S01]  /*14160*/  HMMA.16816.F32.BF16 R32, R20, R78, RZ ;  /* 0x0000004e1420723c */ /* 0x000fe200000418ff */
[----:B------:R-:W4:Y:S01]  /*14170*/  LDSM.16.M88.4 R76, [R56+0x6800] ;  /* 0x00680000384c783b */ /* 0x000f220000000200 */
[----:B-1----:R-:W-:-:S04]  /*14180*/  FMUL.FTZ R2, R37, R3 ;  /* 0x0000000325027220 */ /* 0x002fc80000410000 */
[----:B------:R1:W-:Y:S02]  /*14190*/  MUFU.TANH R163, R2 ;  /* 0x0000000200a37308 */ /* 0x0003e40000002400 */
[----:B-1----:R-:W-:-:S06]  /*141a0*/  FMUL.FTZ R2, R38, R3 ;  /* 0x0000000326027220 */ /* 0x002fcc0000410000 */
[----:B------:R1:W3:Y:S02]  /*141b0*/  MUFU.TANH R105, R2 ;  /* 0x0000000200697308 */ /* 0x0002e40000002400 */
[----:B-1----:R-:W-:-:S06]  /*141c0*/  FMUL.FTZ R2, R39, R3 ;  /* 0x0000000327027220 */ /* 0x002fcc0000410000 */
[----:B------:R1:W-:Y:S01]  /*141d0*/  MUFU.TANH R104, R2 ;  /* 0x0000000200687308 */ /* 0x0003e20000002400 */
[----:B------:R-:W-:Y:S01]  /*141e0*/  HMMA.16816.F32.BF16 R40, R12, R68, R28 ;  /* 0x000000440c28723c */ /* 0x000fe2000004181c */
[----:B-1----:R-:W-:-:S06]  /*141f0*/  FMUL.FTZ R2, R48, R3 ;  /* 0x0000000330027220 */ /* 0x002fcc0000410000 */
[----:B------:R1:W-:Y:S01]  /*14200*/  MUFU.TANH R162, R2 ;  /* 0x0000000200a27308 */ /* 0x0003e20000002400 */
        /* <DEDUP_REMOVED lines=11> */
[----:B------:R2:W3:Y:S01]  /*142c0*/  MUFU.TANH R115, R2 ;  /* 0x0000000200737308 */ /* 0x0004e20000002400 */
[----:B------:R-:W-:Y:S01]  /*142d0*/  HMMA.16816.F32.BF16 R40, R8, R52, R40 ;  /* 0x000000340828723c */ /* 0x000fe20000041828 */
[----:B--2---:R-:W-:-:S06]  /*142e0*/  FMUL.FTZ R2, R44, R3 ;  /* 0x000000032c027220 */ /* 0x004fcc0000410000 */
[----:B------:R2:W3:Y:S01]  /*142f0*/  MUFU.TANH R169, R2 ;  /* 0x0000000200a97308 */ /* 0x0004e20000002400 */
[----:B------:R-:W-:Y:S01]  /*14300*/  HMMA.16816.F32.BF16 R32, R12, R70, R4 ;  /* 0x000000460c20723c */ /* 0x000fe20000041804 */
[----:B------:R-:W3:Y:S01]  /*14310*/  LDSM.16.M88.4 R68, [R56+0x7000] ;  /* 0x007000003844783b */ /* 0x000ee20000000200 */
[----:B--2---:R-:W-:-:S05]  /*14320*/  FMUL.FTZ R2, R45, R3 ;  /* 0x000000032d027220 */ /* 0x004fca0000410000 */
[----:B------:R2:W-:Y:S02]  /*14330*/  MUFU.TANH R168, R2 ;  /* 0x0000000200a87308 */ /* 0x0005e40000002400 */
[----:B--2---:R-:W-:-:S06]  /*14340*/  FMUL.FTZ R2, R46, R3 ;  /* 0x000000032e027220 */ /* 0x004fcc0000410000 */
[----:B------:R2:W3:Y:S01]  /*14350*/  MUFU.TANH R117, R2 ;  /* 0x0000000200757308 */ /* 0x0004e20000002400 */
[----:B----4-:R-:W-:Y:S01]  /*14360*/  HMMA.16816.F32.BF16 R4, R16, R76, R28 ;  /* 0x0000004c1004723c */ /* 0x010fe2000004181c */
[----:B--2---:R-:W-:-:S06]  /*14370*/  FMUL.FTZ R2, R47, R3 ;  /* 0x000000032f027220 */ /* 0x004fcc0000410000 */
[----:B------:R2:W4:Y:S01]  /*14380*/  MUFU.TANH R118, R2 ;  /* 0x0000000200767308 */ /* 0x0005220000002400 */
[----:B------:R-:W-:Y:S01]  /*14390*/  HMMA.16816.F32.BF16 R28, R20, R66, RZ ;  /* 0x00000042141c723c */ /* 0x000fe200000418ff */
[----:B------:R-:W4:Y:S01]  /*143a0*/  LDSM.16.M88.4 R64, [R226+0x4800] ;  /* 0x00480000e240783b */ /* 0x000f220000000200 */
[----:B--2---:R-:W-:-:S05]  /*143b0*/  FMUL.FTZ R2, R36, R3 ;  /* 0x0000000324027220 */ /* 0x004fca0000410000 */
[----:B------:R2:W4:Y:S02]  /*143c0*/  MUFU.TANH R167, R2 ;  /* 0x0000000200a77308 */ /* 0x0005240000002400 */
[----:B--2---:R-:W-:-:S06]  /*143d0*/  FMUL.FTZ R2, R37, R3 ;  /* 0x0000000325027220 */ /* 0x004fcc0000410000 */
[----:B------:R2:W-:Y:S01]  /*143e0*/  MUFU.TANH R166, R2 ;  /* 0x0000000200a67308 */ /* 0x0005e20000002400 */
[----:B------:R-:W-:Y:S01]  /*143f0*/  HMMA.16816.F32.BF16 R52, R8, R54, R32 ;  /* 0x000000360834723c */ /* 0x000fe20000041820 */
[----:B--2---:R-:W-:-:S06]  /*14400*/  FMUL.FTZ R2, R38, R3 ;  /* 0x0000000326027220 */ /* 0x004fcc0000410000 */
[----:B------:R2:W4:Y:S01]  /*14410*/  MUFU.TANH R126, R2 ;  /* 0x00000002007e7308 */ /* 0x0005220000002400 */
[----:B-1----:R-:W-:Y:S01]  /*14420*/  HMMA.16816.F32.BF16 R32, R20, R48, RZ ;  /* 0x000000301420723c */ /* 0x002fe200000418ff */
[----:B--2---:R-:W-:-:S06]  /*14430*/  FMUL.FTZ R2, R39, R3 ;  /* 0x0000000327027220 */ /* 0x004fcc0000410000 */
[----:B------:R1:W2:Y:S01]  /*14440*/  MUFU.TANH R125, R2 ;  /* 0x00000002007d7308 */ /* 0x0002a20000002400 */
[----:B------:R-:W-:Y:S01]  /*14450*/  HMMA.16816.F32.BF16 R44, R12, R80, R4 ;  /* 0x000000500c2c723c */ /* 0x000fe20000041804 */
[----:B-1----:R-:W-:-:S06]  /*14460*/  FMUL.FTZ R2, R40, R3 ;  /* 0x0000000328027220 */ /* 0x002fcc0000410000 */
[----:B------:R1:W2:Y:S01]  /*14470*/  MUFU.TANH R175, R2 ;  /* 0x0000000200af7308 */ /* 0x0002a20000002400 */
[----:B------:R-:W-:Y:S01]  /*14480*/  HMMA.16816.F32.BF16 R28, R16, R78, R28 ;  /* 0x0000004e101c723c */ /* 0x000fe2000004181c */
[----:B------:R-:W-:-:S05]  /*14490*/  FMUL.FTZ R4, R42, R3 ;  /* 0x000000032a047220 */ /* 0x000fca0000410000 */
[----:B------:R-:W-:Y:S01]  /*144a0*/  HMMA.16816.F32.BF16 R36, R20, R50, RZ ;  /* 0x000000321424723c */ /* 0x000fe200000418ff */
[-C--:B-1----:R-:W-:Y:S01]  /*144b0*/  FMUL.FTZ R2, R41, R3.reuse ;  /* 0x0000000329027220 */ /* 0x082fe20000410000 */
[----:B------:R-:W-:Y:S02]  /*144c0*/  IMAD.SHL.U32 R5, R235, 0x2, RZ ;  /* 0x00000002eb057824 */ /* 0x000fe400078e00ff */
[----:B------:R-:W-:Y:S02]  /*144d0*/  FMUL.FTZ R6, R52, R3 ;  /* 0x0000000334067220 */ /* 0x000fe40000410000 */
[----:B---3--:R-:W-:Y:S01]  /*144e0*/  HMMA.16816.F32.BF16 R32, R16, R68, R32 ;  /* 0x000000441020723c */ /* 0x008fe20000041820 */
[----:B------:R1:W-:Y:S01]  /*144f0*/  MUFU.TANH R173, R2 ;  /* 0x0000000200ad7308 */ /* 0x0003e20000002400 */
[----:B------:R-:W-:Y:S01]  /*14500*/  LDSM.16.M88.4 R76, [R220+0x8000] ;  /* 0x00800000dc4c783b */ /* 0x000fe20000000200 */
[----:B-1----:R-:W-:-:S04]  /*14510*/  LEA.HI R2, R24, R232, RZ, 0x2 ;  /* 0x000000e818027211 */ /* 0x002fc800078f10ff */
[----:B------:R-:W-:Y:S02]  /*14520*/  SHF.R.S32.HI R2, RZ, 0x2, R2 ;  /* 0x00000002ff027819 */ /* 0x000fe40000011402 */
[----:B------:R1:W3:Y:S03]  /*14530*/  MUFU.TANH R128, R4 ;  /* 0x0000000400807308 */ /* 0x0002e60000002400 */
[----:B------:R-:W-:Y:S01]  /*14540*/  IMAD R2, R234, 0x10, R2 ;  /* 0x00000010ea027824 */ /* 0x000fe200078e0202 */
[----:B------:R-:W-:-:S04]  /*14550*/  LOP3.LUT R5, R5, 0x6, RZ, 0xc0, !PT ;  /* 0x0000000605057812 */ /* 0x000fc800078ec0ff */
[----:B------:R-:W-:Y:S01]  /*14560*/  IADD3 R2, R2, 0x1, R240 ;  /* 0x0000000102027810 */ /* 0x000fe20007ffe0f0 */
[----:B-1----:R-:W-:-:S04]  /*14570*/  FMUL.FTZ R4, R43, R3 ;  /* 0x000000032b047220 */ /* 0x002fc80000410000 */
[----:B------:R1:W3:Y:S01]  /*14580*/  MUFU.TANH R136, R4 ;  /* 0x0000000400887308 */ /* 0x0002e20000002400 */
[----:B----4-:R-:W-:Y:S07]  /*14590*/  HMMA.16816.F32.BF16 R48, R8, R64, R44 ;  /* 0x000000400830723c */ /* 0x010fee000004182c */
[----:B------:R4:W3:Y:S01]  /*145a0*/  MUFU.TANH R174, R6 ;  /* 0x0000000600ae7308 */ /* 0x0008e20000002400 */
[----:B------:R-:W-:Y:S01]  /*145b0*/  HMMA.16816.F32.BF16 R28, R12, R82, R28 ;  /* 0x000000520c1c723c */ /* 0x000fe2000004181c */
[----:B-1----:R-:W-:Y:S01]  /*145c0*/  IADD3 R4, R195, R2, -R106 ;  /* 0x00000002c3047210 */ /* 0x002fe20007ffe86a */
[----:B------:R-:W-:-:S04]  /*145d0*/  IMAD.IADD R2, R208, 0x1, R5 ;  /* 0x00000001d0027824 */ /* 0x000fc800078e0205 */
[----:B------:R-:W-:Y:S02]  /*145e0*/  IMAD.IADD R5, R57, 0x1, R4 ;  /* 0x0000000139057824 */ /* 0x000fe400078e0204 */
[----:B----4-:R-:W-:Y:S01]  /*145f0*/  FMUL.FTZ R6, R53, R3 ;  /* 0x0000000335067220 */ /* 0x010fe20000410000 */
[----:B------:R-:W-:Y:S02]  /*14600*/  HMMA.16816.F32.BF16 R44, R16, R70, R36 ;  /* 0x00000046102c723c */ /* 0x000fe40000041824 */
[C---:B------:R-:W-:Y:S01]  /*14610*/  VIMNMX R7, R5.reuse, R195, PT ;  /* 0x000000c305077248 */ /* 0x040fe20003fe0100 */
[----:B------:R-:W1:Y:S01]  /*14620*/  LDSM.16.M88.4 R68, [R56+0x7800] ;  /* 0x007800003844783b */ /* 0x000e620000000200 */
[----:B------:R4:W-:Y:S01]  /*14630*/  MUFU.TANH R172, R6 ;  /* 0x0000000600ac7308 */ /* 0x0009e20000002400 */
[----:B------:R-:W-:Y:S01]  /*14640*/  VIADDMNMX R5, R5, 0x8, R195, PT ;  /* 0x0000000805057846 */ /* 0x000fe200038001c3 */
[----:B------:R-:W-:Y:S01]  /*14650*/  FMUL.FTZ R24, R54, R3 ;  /* 0x0000000336187220 */ /* 0x000fe20000410000 */
[----:B----4-:R-:W-:-:S05]  /*14660*/  VIADD R6, R2, 0x8 ;  /* 0x0000000802067836 */ /* 0x010fca0000000000 */
[C---:B------:R-:W-:Y:S02]  /*14670*/  ISETP.GE.AND P3, PT, R6.reuse, R7, PT ;  /* 0x000000070600720c */ /* 0x040fe40003f66270 */
[----:B------:R-:W-:Y:S01]  /*14680*/  ISETP.GE.AND P5, PT, R6, R5, PT ;  /* 0x000000050600720c */ /* 0x000fe20003fa6270 */
[----:B------:R-:W-:Y:S02]  /*14690*/  FMUL.FTZ R6, R55, R3 ;  /* 0x0000000337067220 */ /* 0x000fe40000410000 */
[----:B------:R-:W4:Y:S01]  /*146a0*/  LDSM.16.M88.4 R52, [R226+0x5000] ;  /* 0x00500000e234783b */ /* 0x000f220000000200 */
[----:B------:R-:W-:Y:S06]  /*146b0*/  HMMA.16816.F32.BF16 R40, R12, R60, R32 ;  /* 0x0000003c0c28723c */ /* 0x000fec0000041820 */
[----:B------:R-:W-:Y:S01]  /*146c0*/  HMMA.16816.F32.BF16 R32, R20, R72, RZ ;  /* 0x000000481420723c */ /* 0x000fe200000418ff */
[----:B------:R-:W-:-:S05]  /*146d0*/  IADD3 R4, R2, 0x1, RZ ;  /* 0x0000000102047810 */ /* 0x000fca0007ffe0ff */
[----:B------:R-:W-:Y:S01]  /*146e0*/  HMMA.16816.F32.BF16 R36, R8, R66, R28 ;  /* 0x000000420824723c */ /* 0x000fe2000004181c */
[C---:B------:R-:W-:Y:S01]  /*146f0*/  ISETP.GE.AND P1, PT, R4.reuse, R7, PT ;  /* 0x000000070400720c */ /* 0x040fe20003f26270 */
[----:B------:R2:W-:Y:S01]  /*14700*/  MUFU.TANH R137, R6 ;  /* 0x0000000600897308 */ /* 0x0005e20000002400 */
[-C--:B------:R-:W-:Y:S01]  /*14710*/  ISETP.GE.AND P6, PT, R4, R5.reuse, PT ;  /* 0x000000050400720c */ /* 0x080fe20003fc6270 */
[----:B------:R-:W-:Y:S02]  /*14720*/  LDSM.16.M88.4 R64, [R56+0x8000] ;  /* 0x008000003840783b */ /* 0x000fe40000000200 */
[----:B------:R-:W-:Y:S02]  /*14730*/  HMMA.16816.F32.BF16 R28, R12, R62, R44 ;  /* 0x0000003e0c1c723c */ /* 0x000fe4000004182c */
[----:B------:R-:W3:Y:S01]  /*14740*/  LDSM.16.M88.4 R60, [R221+0x5800] ;  /* 0x00580000dd3c783b */ /* 0x000ee20000000200 */
[C---:B------:R-:W-:Y:S01]  /*14750*/  VIADD R4, R2.reuse, 0x9 ;  /* 0x0000000902047836 */ /* 0x040fe20000000000 */
[----:B------:R-:W-:-:S04]  /*14760*/  ISETP.GE.AND P4, PT, R2, R5, PT ;  /* 0x000000050200720c */ /* 0x000fc80003f86270 */
[----:B------:R-:W-:Y:S01]  /*14770*/  ISETP.GE.AND P2, PT, R4, R7, PT ;  /* 0x000000070400720c */ /* 0x000fe20003f46270 */
[----:B--2---:R-:W-:Y:S01]  /*14780*/  FMUL.FTZ R6, R48, R3 ;  /* 0x0000000330067220 */ /* 0x004fe20000410000 */
[----:B------:R-:W-:Y:S01]  /*14790*/  ISETP.GE.AND P0, PT, R4, R5, PT ;  /* 0x000000050400720c */ /* 0x000fe20003f06270 */
[----:B------:R-:W-:Y:S02]  /*147a0*/  VIADD R4, R2, 0x10 ;  /* 0x0000001002047836 */ /* 0x000fe40000000000 */
[----:B------:R2:W-:Y:S01]  /*147b0*/  MUFU.TANH R176, R6 ;  /* 0x0000000600b07308 */ /* 0x0005e20000002400 */
[----:B------:R-:W-:Y:S01]  /*147c0*/  FSEL R112, R112, -INF , !P4 ;  /* 0xff80000070707808 */ /* 0x000fe20006000000 */
[----:B-1----:R-:W-:Y:S01]  /*147d0*/  HMMA.16816.F32.BF16 R32, R16, R68, R32 ;  /* 0x000000441020723c */ /* 0x002fe20000041820 */
[----:B------:R-:W-:Y:S02]  /*147e0*/  FSEL R119, R119, -INF , !P1 ;  /* 0xff80000077777808 */ /* 0x000fe40004800000 */
[----:B------:R-:W-:-:S02]  /*147f0*/  FSEL R113, R113, -INF , !P5 ;  /* 0xff80000071717808 */ /* 0x000fc40006800000 */
[----:B------:R-:W-:Y:S02]  /*14800*/  FSEL R121, R121, -INF , !P2 ;  /* 0xff80000079797808 */ /* 0x000fe40005000000 */
[C---:B------:R-:W-:Y:S02]  /*14810*/  ISETP.GE.AND P4, PT, R4.reuse, R7, PT ;  /* 0x000000070400720c */ /* 0x040fe40003f86270 */
[----:B------:R-:W-:Y:S01]  /*14820*/  ISETP.GE.AND P1, PT, R4, R5, PT ;  /* 0x000000050400720c */ /* 0x000fe20003f26270 */
[C---:B--2---:R-:W-:Y:S02]  /*14830*/  VIADD R6, R2.reuse, 0x18 ;  /* 0x0000001802067836 */ /* 0x044fe40000000000 */
[----:B------:R-:W-:-:S03]  /*14840*/  VIADD R4, R2, 0x11 ;  /* 0x0000001102047836 */ /* 0x000fc60000000000 */
[C---:B------:R-:W-:Y:S02]  /*14850*/  ISETP.GE.AND P5, PT, R6.reuse, R7, PT ;  /* 0x000000070600720c */ /* 0x040fe40003fa6270 */
[----:B------:R-:W-:Y:S01]  /*14860*/  ISETP.GE.AND P2, PT, R6, R5, PT ;  /* 0x000000050600720c */ /* 0x000fe20003f46270 */
[----:B------:R-:W-:Y:S01]  /*14870*/  FMUL.FTZ R6, R50, R3 ;  /* 0x0000000332067220 */ /* 0x000fe20000410000 */
[----:B------:R1:W2:Y:S01]  /*14880*/  MUFU.TANH R135, R24 ;  /* 0x0000001800877308 */ /* 0x0002a20000002400 */
[----:B------:R-:W-:Y:S02]  /*14890*/  FSEL R109, R109, -INF , !P6 ;  /* 0xff8000006d6d7808 */ /* 0x000fe40007000000 */
[----:B------:R-:W-:Y:S01]  /*148a0*/  FSEL R123, R123, -INF , !P3 ;  /* 0xff8000007b7b7808 */ /* 0x000fe20005800000 */
[----:B----4-:R-:W-:Y:S01]  /*148b0*/  HMMA.16816.F32.BF16 R40, R8, R52, R40 ;  /* 0x000000340828723c */ /* 0x010fe20000041828 */
[C---:B------:R-:W-:Y:S02]  /*148c0*/  ISETP.GE.AND P6, PT, R4.reuse, R7, PT ;  /* 0x000000070400720c */ /* 0x040fe40003fc6270 */
[----:B------:R-:W-:Y:S01]  /*148d0*/  ISETP.GE.AND P3, PT, R4, R5, PT ;  /* 0x000000050400720c */ /* 0x000fe20003f66270 */
[----:B------:R4:W2:Y:S01]  /*148e0*/  MUFU.TANH R145, R6 ;  /* 0x0000000600917308 */ /* 0x0008a20000002400 */
[----:B------:R-:W-:Y:S01]  /*148f0*/  VIADD R4, R2, 0x19 ;  /* 0x0000001902047836 */ /* 0x000fe20000000000 */
[----:B------:R-:W-:-:S02]  /*14900*/  FSEL R114, R114, -INF , !P0 ;  /* 0xff80000072727808 */ /* 0x000fc40004000000 */
[----:B------:R-:W-:Y:S01]  /*14910*/  FSEL R129, R129, -INF , !P4 ;  /* 0xff80000081817808 */ /* 0x000fe20006000000 */
[----:B-1----:R-:W-:Y:S01]  /*14920*/  FMUL.FTZ R24, R49, R3 ;  /* 0x0000000331187220 */ /* 0x002fe20000410000 */
[C---:B------:R-:W-:Y:S01]  /*14930*/  ISETP.GE.AND P0, PT, R4.reuse, R7, PT ;  /* 0x000000070400720c */ /* 0x040fe20003f06270 */
[----:B----4-:R-:W-:Y:S02]  /*14940*/  FMUL.FTZ R6, R51, R3 ;  /* 0x0000000333067220 */ /* 0x010fe40000410000 */
[----:B------:R-:W-:Y:S01]  /*14950*/  HMMA.16816.F32.BF16 R48, R8, R54, R28 ;  /* 0x000000360830723c */ /* 0x000fe2000004181c */
[----:B------:R-:W1:Y:S01]  /*14960*/  LDSM.16.M88.4 R52, [R226+0x5800] ;  /* 0x00580000e234783b */ /* 0x000e620000000200 */
[----:B------:R-:W-:Y:S01]  /*14970*/  ISETP.GE.AND P4, PT, R4, R5, PT ;  /* 0x000000050400720c */ /* 0x000fe20003f86270 */
[----:B------:R-:W-:Y:S01]  /*14980*/  VIADD R4, R2, 0x20 ;  /* 0x0000002002047836 */ /* 0x000fe20000000000 */
[----:B------:R4:W-:Y:S02]  /*14990*/  MUFU.TANH R144, R6 ;  /* 0x0000000600907308 */ /* 0x0009e40000002400 */
[----:B------:R-:W-:Y:S01]  /*149a0*/  HMMA.16816.F32.BF16 R28, R20, R74, RZ ;  /* 0x0000004a141c723c */ /* 0x000fe200000418ff */
[----:B------:R-:W-:Y:S01]  /*149b0*/  FSEL R110, R110, -INF , !P1 ;  /* 0xff8000006e6e7808 */ /* 0x000fe20004800000 */
[----:B------:R-:W2:Y:S01]  /*149c0*/  LDSM.16.M88.4 R72, [R221+0x6000] ;  /* 0x00600000dd48783b */ /* 0x000ea20000000200 */
[----:B------:R-:W-:-:S02]  /*149d0*/  FSEL R127, R127, -INF , !P6 ;  /* 0xff8000007f7f7808 */ /* 0x000fc40007000000 */
[C---:B------:R-:W-:Y:S02]  /*149e0*/  ISETP.GE.AND P1, PT, R4.reuse, R7, PT ;  /* 0x000000070400720c */ /* 0x040fe40003f26270 */
[----:B------:R-:W-:Y:S01]  /*149f0*/  ISETP.GE.AND P6, PT, R4, R5, PT ;  /* 0x000000050400720c */ /* 0x000fe20003fc6270 */
[----:B------:R-:W-:Y:S02]  /*14a00*/  VIADD R4, R2, 0x21 ;  /* 0x0000002102047836 */ /* 0x000fe40000000000 */
[----:B----4-:R-:W-:-:S04]  /*14a10*/  FMUL.FTZ R6, R36, R3 ;  /* 0x0000000324067220 */ /* 0x010fc80000410000 */
[----:B------:R4:W-:Y:S01]  /*14a20*/  MUFU.TANH R171, R6 ;  /* 0x0000000600ab7308 */ /* 0x0009e20000002400 */
[----:B------:R-:W-:Y:S01]  /*14a30*/  FSEL R108, R108, -INF , !P3 ;  /* 0xff8000006c6c7808 */ /* 0x000fe20005800000 */
[----:B---3--:R-:W-:Y:S01]  /*14a40*/  HMMA.16816.F32.BF16 R32, R12, R60, R32 ;  /* 0x0000003c0c20723c */ /* 0x008fe20000041820 */
[----:B------:R-:W-:Y:S02]  /*14a50*/  FSEL R124, R124, -INF , !P5 ;  /* 0xff8000007c7c7808 */ /* 0x000fe40006800000 */
[C---:B------:R-:W-:Y:S02]  /*14a60*/  ISETP.GE.AND P3, PT, R4.reuse, R7, PT ;  /* 0x000000070400720c */ /* 0x040fe40003f66270 */
[----:B------:R-:W-:Y:S01]  /*14a70*/  ISETP.GE.AND P5, PT, R4, R5, PT ;  /* 0x000000050400720c */ /* 0x000fe20003fa6270 */
[----:B------:R-:W-:Y:S02]  /*14a80*/  VIADD R4, R2, 0x28 ;  /* 0x0000002802047836 */ /* 0x000fe40000000000 */
[----:B----4-:R-:W-:-:S04]  /*14a90*/  FMUL.FTZ R6, R37, R3 ;  /* 0x0000000325067220 */ /* 0x010fc80000410000 */
        /* <DEDUP_REMOVED lines=15> */
[----:B---3--:R-:W-:-:S04]  /*14b90*/  FMUL.FTZ R6, R39, R3 ;  /* 0x0000000327067220 */ /* 0x008fc80000410000 */
[----:B------:R3:W-:Y:S01]  /*14ba0*/  MUFU.TANH R154, R6 ;  /* 0x00000006009a7308 */ /* 0x0007e20000002400 */
[----:B------:R-:W-:Y:S01]  /*14bb0*/  HMMA.16816.F32.BF16 R36, R20, R76, RZ ;  /* 0x0000004c1424723c */ /* 0x000fe200000418ff */
[----:B------:R-:W-:Y:S02]  /*14bc0*/  FSEL R101, R101, -INF , !P6 ;  /* 0xff80000065657808 */ /* 0x000fe40007000000 */
[----:B------:R-:W-:Y:S02]  /*14bd0*/  FSEL R131, R131, -INF , !P3 ;  /* 0xff80000083837808 */ /* 0x000fe40005800000 */
[C---:B------:R-:W-:Y:S02]  /*14be0*/  ISETP.GE.AND P6, PT, R4.reuse, R7, PT ;  /* 0x000000070400720c */ /* 0x040fe40003fc6270 */
[----:B------:R-:W-:Y:S01]  /*14bf0*/  ISETP.GE.AND P3, PT, R4, R5, PT ;  /* 0x000000050400720c */ /* 0x000fe20003f66270 */
[----:B---3--:R-:W-:-:S04]  /*14c00*/  FMUL.FTZ R6, R40, R3 ;  /* 0x0000000328067220 */ /* 0x008fc80000410000 */
[----:B------:R3:W-:Y:S01]  /*14c10*/  MUFU.TANH R160, R6 ;  /* 0x0000000600a07308 */ /* 0x0007e20000002400 */
[----:B------:R-:W-:Y:S01]  /*14c20*/  VIADD R4, R2, 0x31 ;  /* 0x0000003102047836 */ /* 0x000fe20000000000 */
[----:B------:R-:W-:Y:S01]  /*14c30*/  FSEL R100, R100, -INF , !P5 ;  /* 0xff80000064647808 */ /* 0x000fe20006800000 */
[----:B-1----:R-:W-:Y:S01]  /*14c40*/  HMMA.16816.F32.BF16 R44, R8, R52, R32 ;  /* 0x00000034082c723c */ /* 0x002fe20000041820 */
[----:B------:R-:W-:Y:S02]  /*14c50*/  FSEL R134, R134, -INF , !P2 ;  /* 0xff80000086867808 */ /* 0x000fe40005000000 */
[C---:B------:R-:W-:Y:S02]  /*14c60*/  ISETP.GE.AND P5, PT, R4.reuse, R7, PT ;  /* 0x000000070400720c */ /* 0x040fe40003fa6270 */
[----:B------:R-:W-:Y:S01]  /*14c70*/  ISETP.GE.AND P2, PT, R4, R5, PT ;  /* 0x000000050400720c */ /* 0x000fe20003f46270 */
[----:B---3--:R-:W-:-:S04]  /*14c80*/  FMUL.FTZ R6, R41, R3 ;  /* 0x0000000329067220 */ /* 0x008fc80000410000 */
[----:B------:R1:W-:Y:S01]  /*14c90*/  MUFU.TANH R165, R6 ;  /* 0x0000000600a57308 */ /* 0x0003e20000002400 */
[----:B------:R-:W-:Y:S02]  /*14ca0*/  IADD3 R4, R2, 0x38, RZ ;  /* 0x0000003802047810 */ /* 0x000fe40007ffe0ff */
[----:B------:R-:W-:Y:S02]  /*14cb0*/  FSEL R99, R99, -INF , !P0 ;  /* 0xff80000063637808 */ /* 0x000fe40004000000 */
[----:B------:R-:W-:Y:S02]  /*14cc0*/  FSEL R132, R132, -INF , !P4 ;  /* 0xff80000084847808 */ /* 0x000fe40006000000 */
[----:B------:R-:W-:Y:S01]  /*14cd0*/  ISETP.GE.AND P0, PT, R4, R7, PT ;  /* 0x000000070400720c */ /* 0x000fe20003f06270 */
[----:B------:R3:W4:Y:S01]  /*14ce0*/  MUFU.TANH R177, R24 ;  /* 0x0000001800b17308 */ /* 0x0007220000002400 */
[----:B-1----:R-:W-:-:S07]  /*14cf0*/  FMUL.FTZ R6, R42, R3 ;  /* 0x000000032a067220 */ /* 0x002fce0000410000 */
[----:B------:R1:W4:Y:S01]  /*14d00*/  MUFU.TANH R153, R6 ;  /* 0x0000000600997308 */ /* 0x0003220000002400 */
[----:B------:R-:W-:Y:S01]  /*14d10*/  ISETP.GE.AND P4, PT, R4, R5, PT ;  /* 0x000000050400720c */ /* 0x000fe20003f86270 */
[----:B------:R-:W-:Y:S02]  /*14d20*/  VIADD R4, R2, 0x39 ;  /* 0x0000003902047836 */ /* 0x000fe40000000000 */
[-C--:B---3--:R-:W-:Y:S01]  /*14d30*/  FMUL.FTZ R24, R43, R3.reuse ;  /* 0x000000032b187220 */ /* 0x088fe20000410000 */
[----:B------:R-:W-:Y:S02]  /*14d40*/  FSEL R96, R96, -INF , !P1 ;  /* 0xff80000060607808 */ /* 0x000fe40004800000 */
[----:B------:R-:W-:Y:S01]  /*14d50*/  FSEL R143, R143, -INF , !P6 ;  /* 0xff8000008f8f7808 */ /* 0x000fe20007000000 */
[----:B------:R3:W4:Y:S01]  /*14d60*/  MUFU.TANH R155, R24 ;  /* 0x00000018009b7308 */ /* 0x0007220000002400 */
[----:B-1----:R-:W-:-:S07]  /*14d70*/  FMUL.FTZ R6, R48, R3 ;  /* 0x0000000330067220 */ /* 0x002fce0000410000 */
[----:B------:R1:W4:Y:S01]  /*14d80*/  MUFU.TANH R148, R6 ;  /* 0x0000000600947308 */ /* 0x0003220000002400 */
[C---:B------:R-:W-:Y:S02]  /*14d90*/  ISETP.GE.AND P1, PT, R4.reuse, R7, PT ;  /* 0x000000070400720c */ /* 0x040fe40003f26270 */
[----:B------:R-:W-:Y:S01]  /*14da0*/  ISETP.GE.AND P6, PT, R4, R5, PT ;  /* 0x000000050400720c */ /* 0x000fe20003fc6270 */
[-C--:B---3--:R-:W-:Y:S01]  /*14db0*/  FMUL.FTZ R24, R51, R3.reuse ;  /* 0x0000000333187220 */ /* 0x088fe20000410000 */
[----:B------:R-:W-:Y:S01]  /*14dc0*/  VIADD R4, R2, 0x40 ;  /* 0x0000004002047836 */ /* 0x000fe20000000000 */
[----:B------:R-:W-:Y:S01]  /*14dd0*/  HMMA.16816.F32.BF16 R36, R16, R64, R36 ;  /* 0x000000401024723c */ /* 0x000fe20000041824 */
[----:B------:R-:W-:Y:S01]  /*14de0*/  FSEL R94, R94, -INF , !P3 ;  /* 0xff8000005e5e7808 */ /* 0x000fe20005800000 */
[----:B-1----:R-:W-:-:S04]  /*14df0*/  FMUL.FTZ R6, R49, R3 ;  /* 0x0000000331067220 */ /* 0x002fc80000410000 */
[----:B------:R-:W-:Y:S01]  /*14e00*/  HMMA.16816.F32.BF16 R28, R12, R62, R28 ;  /* 0x0000003e0c1c723c */ /* 0x000fe2000004181c */
[----:B------:R-:W-:-:S05]  /*14e10*/  FSEL R141, R141, -INF , !P5 ;  /* 0xff8000008d8d7808 */ /* 0x000fca0006800000 */
[----:B------:R-:W-:Y:S01]  /*14e20*/  HMMA.16816.F32.BF16 R32, R20, R78, RZ ;  /* 0x0000004e1420723c */ /* 0x000fe200000418ff */
[----:B------:R1:W-:Y:S01]  /*14e30*/  MUFU.TANH R147, R6 ;  /* 0x0000000600937308 */ /* 0x0003e20000002400 */
[C---:B------:R-:W-:Y:S01]  /*14e40*/  ISETP.GE.AND P3, PT, R4.reuse, R7, PT ;  /* 0x000000070400720c */ /* 0x040fe20003f66270 */
[----:B------:R-:W-:Y:S01]  /*14e50*/  LDSM.16.M88.4 R60, [R221+0x6800] ;  /* 0x00680000dd3c783b */ /* 0x000fe20000000200 */
[----:B------:R-:W-:Y:S01]  /*14e60*/  ISETP.GE.AND P5, PT, R4, R5, PT ;  /* 0x000000050400720c */ /* 0x000fe20003fa6270 */
[----:B------:R-:W-:Y:S01]  /*14e70*/  VIADD R4, R2, 0x41 ;  /* 0x0000004102047836 */ /* 0x000fe20000000000 */
[----:B------:R-:W-:Y:S01]  /*14e80*/  FSEL R90, R90, -INF , !P2 ;  /* 0xff8000005a5a7808 */ /* 0x000fe20005000000 */
[----:B-1----:R-:W-:Y:S02]  /*14e90*/  FMUL.FTZ R6, R50, R3 ;  /* 0x0000000332067220 */ /* 0x002fe40000410000 */
[----:B------:R-:W1:Y:S01]  /*14ea0*/  LDSM.16.M88.4 R48, [R220+0x8800] ;  /* 0x00880000dc30783b */ /* 0x000e620000000200 */
[----:B------:R-:W-:Y:S01]  /*14eb0*/  FSEL R140, R140, -INF , !P0 ;  /* 0xff8000008c8c7808 */ /* 0x000fe20004000000 */
[----:B------:R3:W-:Y:S01]  /*14ec0*/  MUFU.TANH R142, R6 ;  /* 0x00000006008e7308 */ /* 0x0007e20000002400 */
[----:B------:R-:W-:-:S02]  /*14ed0*/  ISETP.GE.AND P2, PT, R4, R7, PT ;  /* 0x000000070400720c */ /* 0x000fc40003f46270 */
[----:B------:R-:W-:Y:S01]  /*14ee0*/  ISETP.GE.AND P0, PT, R4, R5, PT ;  /* 0x000000050400720c */ /* 0x000fe20003f06270 */
[----:B------:R-:W-:Y:S01]  /*14ef0*/  VIADD R4, R2, 0x48 ;  /* 0x0000004802047836 */ /* 0x000fe20000000000 */
[----:B------:R-:W-:-:S03]  /*14f00*/  FSEL R89, R89, -INF , !P4 ;  /* 0xff80000059597808 */ /* 0x000fc60006000000 */
[----:B------:R2:W4:Y:S01]  /*14f10*/  MUFU.TANH R138, R24 ;  /* 0x00000018008a7308 */ /* 0x0005220000002400 */
[----:B------:R-:W-:Y:S01]  /*14f20*/  ISETP.GE.AND P4, PT, R4, R7, PT ;  /* 0x000000070400720c */ /* 0x000fe20003f86270 */
[----:B---3--:R-:W-:-:S06]  /*14f30*/  FMUL.FTZ R6, R44, R3 ;  /* 0x000000032c067220 */ /* 0x008fcc0000410000 */
[----:B------:R3:W4:Y:S01]  /*14f40*/  MUFU.TANH R120, R6 ;  /* 0x0000000600787308 */ /* 0x0007220000002400 */
[----:B------:R-:W-:Y:S01]  /*14f50*/  FSEL R84, R84, -INF , !P0 ;  /* 0xff80000054547808 */ /* 0x000fe20004000000 */
[----:B--2---:R-:W-:Y:S01]  /*14f60*/  FMUL.FTZ R24, R45, R3 ;  /* 0x000000032d187220 */ /* 0x004fe20000410000 */
[----:B------:R-:W-:-:S05]  /*14f70*/  FSEL R149, R149, -INF , !P4 ;  /* 0xff80000095957808 */ /* 0x000fca0006000000 */
[----:B------:R2:W-:Y:S01]  /*14f80*/  MUFU.TANH R130, R24 ;  /* 0x0000001800827308 */ /* 0x0005e20000002400 */
[----:B------:R-:W-:Y:S01]  /*14f90*/  HMMA.16816.F32.BF16 R36, R12, R72, R36 ;  /* 0x000000480c24723c */ /* 0x000fe20000041824 */
[----:B---3--:R-:W-:-:S05]  /*14fa0*/  VIADD R6, R2, 0x51 ;  /* 0x0000005102067836 */ /* 0x008fca0000000000 */
[----:B------:R-:W-:Y:S01]  /*14fb0*/  HMMA.16816.F32.BF16 R40, R8, R54, R28 ;  /* 0x000000360828723c */ /* 0x000fe2000004181c */
[C---:B------:R-:W-:Y:S02]  /*14fc0*/  ISETP.GE.AND P0, PT, R6.reuse, R7, PT ;  /* 0x000000070600720c */ /* 0x040fe40003f06270 */
[----:B------:R-:W-:Y:S01]  /*14fd0*/  ISETP.GE.AND P4, PT, R6, R5, PT ;  /* 0x000000050600720c */ /* 0x000fe20003f86270 */
[-C--:B------:R-:W-:Y:S01]  /*14fe0*/  FMUL.FTZ R6, R46, R3.reuse ;  /* 0x000000032e067220 */ /* 0x080fe20000410000 */
[----:B--2---:R-:W-:Y:S02]  /*14ff0*/  FMUL.FTZ R24, R47, R3 ;  /* 0x000000032f187220 */ /* 0x004fe40000410000 */
[----:B------:R-:W2:Y:S01]  /*15000*/  LDSM.16.M88.4 R44, [R56+0x8800] ;  /* 0x00880000382c783b */ /* 0x000ea20000000200 */
[----:B------:R-:W-:Y:S01]  /*15010*/  HMMA.16816.F32.BF16 R28, R16, R66, R32 ;  /* 0x00000042101c723c */ /* 0x000fe20000041820 */
[----:B------:R-:W-:Y:S02]  /*15020*/  FSEL R139, R139, -INF , !P1 ;  /* 0xff8000008b8b7808 */ /* 0x000fe40004800000 */
[----:B------:R-:W-:Y:S01]  /*15030*/  ISETP.GE.AND P1, PT, R4, R5, PT ;  /* 0x000000050400720c */ /* 0x000fe20003f26270 */
[----:B------:R-:W-:Y:S01]  /*15040*/  VIADD R4, R2, 0x49 ;  /* 0x0000004902047836 */ /* 0x000fe20000000000 */
[----:B------:R-:W-:Y:S01]  /*15050*/  FSEL R88, R88, -INF , !P6 ;  /* 0xff80000058587808 */ /* 0x000fe20007000000 */
[----:B-1----:R-:W-:Y:S01]  /*15060*/  HMMA.16816.F32.BF16 R32, R20, R48, RZ ;  /* 0x000000301420723c */ /* 0x002fe200000418ff */
[----:B------:R-:W-:-:S02]  /*15070*/  FSEL R152, R152, -INF , !P3 ;  /* 0xff80000098987808 */ /* 0x000fc40005800000 */
[----:B------:R-:W-:-:S03]  /*15080*/  FSEL R87, R87, -INF , !P5 ;  /* 0xff80000057577808 */ /* 0x000fc60006800000 */
[----:B------:R-:W-:Y:S01]  /*15090*/  HMMA.16816.F32.BF16 R52, R8, R68, R36 ;  /* 0x000000440834723c */ /* 0x000fe20000041824 */
[----:B------:R-:W-:Y:S02]  /*150a0*/  ISETP.GE.AND P6, PT, R4, R7, PT ;  /* 0x000000070400720c */ /* 0x000fe40003fc6270 */
[----:B------:R-:W-:Y:S01]  /*150b0*/  FSEL R150, R150, -INF , !P2 ;  /* 0xff80000096967808 */ /* 0x000fe20005000000 */
[----:B------:R1:W-:Y:S01]  /*150c0*/  MUFU.TANH R116, R6 ;  /* 0x0000000600747308 */ /* 0x0003e20000002400 */
[----:B------:R-:W-:Y:S01]  /*150d0*/  ISETP.GE.AND P3, PT, R4, R5, PT ;  /* 0x000000050400720c */ /* 0x000fe20003f66270 */
[----:B------:R-:W-:Y:S01]  /*150e0*/  VIADD R4, R2, 0x50 ;  /* 0x0000005002047836 */ /* 0x000fe20000000000 */
[----:B------:R-:W-:Y:S01]  /*150f0*/  HMMA.16816.F32.BF16 R36, R20, R50, RZ ;  /* 0x000000321424723c */ /* 0x000fe200000418ff */
[----:B------:R-:W-:Y:S01]  /*15100*/  FSEL R156, R156, -INF , !P0 ;  /* 0xff8000009c9c7808 */ /* 0x000fe20004000000 */
[----:B------:R-:W-:Y:S02]  /*15110*/  LDSM.16.M88.4 R48, [R226+0x6800] ;  /* 0x00680000e230783b */ /* 0x000fe40000000200 */
[----:B------:R-:W-:-:S02]  /*15120*/  ISETP.GE.AND P5, PT, R4, R7, PT ;  /* 0x000000070400720c */ /* 0x000fc40003fa6270 */
[----:B------:R-:W-:Y:S01]  /*15130*/  HMMA.16816.F32.BF16 R28, R12, R74, R28 ;  /* 0x0000004a0c1c723c */ /* 0x000fe2000004181c */
[----:B------:R-:W3:Y:S01]  /*15140*/  LDSM.16.M88.4 R72, [R220+0x9000] ;  /* 0x00900000dc48783b */ /* 0x000ee20000000200 */
[----:B------:R-:W-:Y:S01]  /*15150*/  ISETP.GE.AND P2, PT, R4, R5, PT ;  /* 0x000000050400720c */ /* 0x000fe20003f46270 */
[----:B------:R-:W-:Y:S01]  /*15160*/  VIADD R4, R2, 0x58 ;  /* 0x0000005802047836 */ /* 0x000fe20000000000 */
[----:B------:R-:W-:Y:S01]  /*15170*/  FSEL R83, R25, -INF , !P1 ;  /* 0xff80000019537808 */ /* 0x000fe20004800000 */
[----:B------:R-:W4:Y:S01]  /*15180*/  LDSM.16.M88.4 R64, [R56+0x9000] ;  /* 0x009000003840783b */ /* 0x000f220000000200 */
[----:B------:R-:W-:Y:S02]  /*15190*/  FSEL R151, R151, -INF , !P6 ;  /* 0xff80000097977808 */ /* 0x000fe40007000000 */
[C---:B------:R-:W-:Y:S02]  /*151a0*/  ISETP.GE.AND P1, PT, R4.reuse, R7, PT ;  /* 0x000000070400720c */ /* 0x040fe40003f26270 */
[----:B------:R-:W-:Y:S01]  /*151b0*/  ISETP.GE.AND P6, PT, R4, R5, PT ;  /* 0x000000050400720c */ /* 0x000fe20003fc6270 */
[----:B------:R-:W-:Y:S01]  /*151c0*/  VIADD R4, R2, 0x59 ;  /* 0x0000005902047836 */ /* 0x000fe20000000000 */
[----:B------:R-:W-:-:S02]  /*151d0*/  FSEL R86, R86, -INF , !P3 ;  /* 0xff80000056567808 */ /* 0x000fc40005800000 */
[----:B------:R-:W-:Y:S01]  /*151e0*/  FSEL R157, R157, -INF , !P5 ;  /* 0xff8000009d9d7808 */ /* 0x000fe20006800000 */
[----:B--2---:R-:W-:Y:S01]  /*151f0*/  HMMA.16816.F32.BF16 R32, R16, R44, R32 ;  /* 0x0000002c1020723c */ /* 0x004fe20000041820 */
[C---:B------:R-:W-:Y:S02]  /*15200*/  ISETP.GE.AND P3, PT, R4.reuse, R7, PT ;  /* 0x000000070400720c */ /* 0x040fe40003f66270 */
[----:B------:R-:W-:Y:S01]  /*15210*/  ISETP.GE.AND P5, PT, R4, R5, PT ;  /* 0x000000050400720c */ /* 0x000fe20003fa6270 */
[----:B------:R-:W-:Y:S02]  /*15220*/  VIADD R4, R2, 0x60 ;  /* 0x0000006002047836 */ /* 0x000fe40000000000 */
[----:B-1----:R-:W-:Y:S01]  /*15230*/  FMUL.FTZ R6, R40, R3 ;  /* 0x0000000328067220 */ /* 0x002fe20000410000 */
[----:B------:R-:W-:Y:S02]  /*15240*/  FSEL R85, R85, -INF , !P2 ;  /* 0xff80000055557808 */ /* 0x000fe40005000000 */
[----:B------:R-:W-:-:S02]  /*15250*/  ISETP.GE.AND P2, PT, R4, R7, PT ;  /* 0x000000070400720c */ /* 0x000fc40003f46270 */
[----:B------:R-:W-:Y:S01]  /*15260*/  ISETP.GE.AND P0, PT, R4, R5, PT ;  /* 0x000000050400720c */ /* 0x000fe20003f06270 */
[----:B------:R-:W-:Y:S01]  /*15270*/  VIADD R4, R2, 0x61 ;  /* 0x0000006102047836 */ /* 0x000fe20000000000 */
[----:B------:R1:W-:Y:S01]  /*15280*/  MUFU.TANH R25, R6 ;  /* 0x0000000600197308 */ /* 0x0003e20000002400 */
[----:B------:R-:W-:Y:S01]  /*15290*/  HMMA.16816.F32.BF16 R36, R16, R46, R36 ;  /* 0x0000002e1024723c */ /* 0x000fe20000041824 */
[----:B------:R-:W-:Y:S02]  /*152a0*/  FSEL R95, R95, -INF , !P4 ;  /* 0xff8000005f5f7808 */ /* 0x000fe40006000000 */
[----:B------:R-:W-:Y:S02]  /*152b0*/  FSEL R159, R159, -INF , !P1 ;  /* 0xff8000009f9f7808 */ /* 0x000fe40004800000 */
[C---:B------:R-:W-:Y:S02]  /*152c0*/  ISETP.GE.AND P4, PT, R4.reuse, R7, PT ;  /* 0x000000070400720c */ /* 0x040fe40003f86270 */
[----:B------:R-:W-:Y:S01]  /*152d0*/  ISETP.GE.AND P1, PT, R4, R5, PT ;  /* 0x000000050400720c */ /* 0x000fe20003f26270 */
[----:B------:R-:W-:-:S02]  /*152e0*/  VIADD R4, R2, 0x68 ;  /* 0x0000006802047836 */ /* 0x000fc40000000000 */
[----:B-1----:R-:W-:-:S04]  /*152f0*/  FMUL.FTZ R6, R41, R3 ;  /* 0x0000000329067220 */ /* 0x002fc80000410000 */
[----:B------:R1:W-:Y:S01]  /*15300*/  MUFU.TANH R106, R6 ;  /* 0x00000006006a7308 */ /* 0x0003e20000002400 */
[----:B------:R-:W-:Y:S01]  /*15310*/  FSEL R97, R97, -INF , !P6 ;  /* 0xff80000061617808 */ /* 0x000fe20007000000 */
[----:B------:R-:W-:Y:S01]  /*15320*/  HMMA.16816.F32.BF16 R44, R8, R70, R28 ;  /* 0x00000046082c723c */ /* 0x000fe2000004181c */
[----:B------:R-:W-:Y:S01]  /*15330*/  FSEL R158, R158, -INF , !P3 ;  /* 0xff8000009e9e7808 */ /* 0x000fe20005800000 */
[----:B------:R-:W-:Y:S01]  /*15340*/  LDSM.16.M88.4 R68, [R56+0x9800] ;  /* 0x009800003844783b */ /* 0x000fe20000000200 */
[C---:B------:R-:W-:Y:S02]  /*15350*/  ISETP.GE.AND P6, PT, R4.reuse, R7, PT ;  /* 0x000000070400720c */ /* 0x040fe40003fc6270 */
[----:B------:R-:W-:Y:S02]  /*15360*/  ISETP.GE.AND P3, PT, R4, R5, PT ;  /* 0x000000050400720c */ /* 0x000fe40003f66270 */
[----:B------:R-:W-:Y:S01]  /*15370*/  IADD3 R4, R2, 0x69, RZ ;  /* 0x0000006902047810 */ /* 0x000fe20007ffe0ff */
[----:B-1----:R-:W-:-:S04]  /*15380*/  FMUL.FTZ R6, R42, R3 ;  /* 0x000000032a067220 */ /* 0x002fc80000410000 */
[----:B------:R1:W-:Y:S01]  /*15390*/  MUFU.TANH R93, R6 ;  /* 0x00000006005d7308 */ /* 0x0003e20000002400 */
[----:B------:R-:W-:Y:S02]  /*153a0*/  FSEL R98, R98, -INF , !P5 ;  /* 0xff80000062627808 */ /* 0x000fe40006800000 */
[----:B------:R-:W-:Y:S01]  /*153b0*/  FSEL R164, R164, -INF , !P2 ;  /* 0xff800000a4a47808 */ /* 0x000fe20005000000 */
[----:B------:R-:W-:Y:S01]  /*153c0*/  HMMA.16816.F32.BF16 R28, R12, R60, R32 ;  /* 0x0000003c0c1c723c */ /* 0x000fe20000041820 */
[C---:B------:R-:W-:Y:S02]  /*153d0*/  ISETP.GE.AND P5, PT, R4.reuse, R7, PT ;  /* 0x000000070400720c */ /* 0x040fe40003fa6270 */
[----:B------:R-:W-:Y:S01]  /*153e0*/  ISETP.GE.AND P2, PT, R4, R5, PT ;  /* 0x000000050400720c */ /* 0x000fe20003f46270 */
[----:B------:R-:W-:Y:S02]  /*153f0*/  VIADD R4, R2, 0x70 ;  /* 0x0000007002047836 */ /* 0x000fe40000000000 */
[----:B-1----:R-:W-:-:S04]  /*15400*/  FMUL.FTZ R6, R52, R3 ;  /* 0x0000000334067220 */ /* 0x002fc80000410000 */
[----:B------:R1:W-:Y:S01]  /*15410*/  MUFU.TANH R82, R6 ;  /* 0x0000000600527308 */ /* 0x0003e20000002400 */
[----:B---3--:R-:W-:Y:S01]  /*15420*/  HMMA.16816.F32.BF16 R32, R20, R72, RZ ;  /* 0x000000481420723c */ /* 0x008fe200000418ff */
[----:B------:R-:W-:Y:S02]  /*15430*/  FSEL R105, R105, -INF , !P0 ;  /* 0xff80000069697808 */ /* 0x000fe40004000000 */
[C---:B------:R-:W-:Y:S02]  /*15440*/  ISETP.GE.AND P0, PT, R4.reuse, R7, PT ;  /* 0x000000070400720c */ /* 0x040fe40003f06270 */
[----:B------:R-:W-:Y:S02]  /*15450*/  FSEL R163, R163, -INF , !P4 ;  /* 0xff800000a3a37808 */ /* 0x000fe40006000000 */
[----:B------:R2:W3:Y:S01]  /*15460*/  MUFU.TANH R111, R24 ;  /* 0x00000018006f7308 */ /* 0x0004e20000002400 */
[----:B------:R-:W-:Y:S01]  /*15470*/  ISETP.GE.AND P4, PT, R4, R5, PT ;  /* 0x000000050400720c */ /* 0x000fe20003f86270 */
[----:B-1----:R-:W-:-:S06]  /*15480*/  FMUL.FTZ R6, R53, R3 ;  /* 0x0000000335067220 */ /* 0x002fcc0000410000 */
[----:B------:R1:W-:Y:S01]  /*15490*/  MUFU.TANH R81, R6 ;  /* 0x0000000600517308 */ /* 0x0003e20000002400 */
[C---:B------:R-:W-:Y:S02]  /*154a0*/  VIADD R4, R2.reuse, 0x71 ;  /* 0x0000007102047836 */ /* 0x040fe40000000000 */
[----:B--2---:R-:W-:Y:S01]  /*154b0*/  FMUL.FTZ R24, R43, R3 ;  /* 0x000000032b187220 */ /* 0x004fe20000410000 */
[----:B------:R-:W-:Y:S01]  /*154c0*/  FSEL R115, R115, -INF , !P2 ;  /* 0xff80000073737808 */ /* 0x000fe20005000000 */
[----:B------:R-:W-:Y:S01]  /*154d0*/  HMMA.16816.F32.BF16 R36, R12, R62, R36 ;  /* 0x0000003e0c24723c */ /* 0x000fe20000041824 */
[----:B------:R-:W-:Y:S02]  /*154e0*/  FSEL R169, R169, -INF , !P0 ;  /* 0xff800000a9a97808 */ /* 0x000fe40004000000 */
[----:B------:R2:W-:Y:S01]  /*154f0*/  MUFU.TANH R91, R24 ;  /* 0x00000018005b7308 */ /* 0x0005e20000002400 */
[----:B------:R-:W3:Y:S01]  /*15500*/  LDSM.16.M88.4 R60, [R221+0x7000] ;  /* 0x00700000dd3c783b */ /* 0x000ee20000000200 */
[----:B-1----:R-:W-:Y:S01]  /*15510*/  VIADD R6, R2, 0x79 ;  /* 0x0000007902067836 */ /* 0x002fe20000000000 */
[----:B------:R-:W-:-:S04]  /*15520*/  FSEL R104, R104, -INF , !P1 ;  /* 0xff80000068687808 */ /* 0x000fc80004800000 */
[C---:B------:R-:W-:Y:S02]  /*15530*/  ISETP.GE.AND P2, PT, R6.reuse, R7, PT ;  /* 0x000000070600720c */ /* 0x040fe40003f46270 */
[----:B------:R-:W-:Y:S01]  /*15540*/  ISETP.GE.AND P0, PT, R6, R5, PT ;  /* 0x000000050600720c */ /* 0x000fe20003f06270 */
[-C--:B--2---:R-:W-:Y:S01]  /*15550*/  FMUL.FTZ R24, R54, R3.reuse ;  /* 0x0000000336187220 */ /* 0x084fe20000410000 */
[----:B------:R-:W-:Y:S01]  /*15560*/  FMUL.FTZ R6, R55, R3 ;  /* 0x0000000337067220 */ /* 0x000fe20000410000 */
[----:B------:R-:W-:Y:S01]  /*15570*/  FSEL R162, R162, -INF , !P6 ;  /* 0xff800000a2a27808 */ /* 0x000fe20007000000 */
[----:B------:R-:W1:Y:S01]  /*15580*/  LDSM.16.M88.4 R52, [R220+0x9800] ;  /* 0x00980000dc34783b */ /* 0x000e620000000200 */
        /* <DEDUP_REMOVED lines=8> */
[----:B------:R-:W-:Y:S01]  /*15610*/  VIADD R4, R2, 0x80 ;  /* 0x0000008002047836 */ /* 0x000fe20000000000 */
[----:B------:R-:W-:Y:S01]  /*15620*/  HMMA.16816.F32.BF16 R40, R8, R48, R28 ;  /* 0x000000300828723c */ /* 0x000fe2000004181c */
[----:B------:R-:W-:Y:S01]  /*15630*/  FSEL R117, R117, -INF , !P4 ;  /* 0xff80000075757808 */ /* 0x000fe20006000000 */
[----:B--2---:R-:W-:Y:S01]  /*15640*/  FMUL.FTZ R6, R44, R3 ;  /* 0x000000032c067220 */ /* 0x004fe20000410000 */
[----:B------:R-:W-:-:S03]  /*15650*/  FSEL R168, R168, -INF , !P1 ;  /* 0xff800000a8a87808 */ /* 0x000fc60004800000 */
[----:B------:R2:W-:Y:S01]  /*15660*/  MUFU.TANH R78, R6 ;  /* 0x00000006004e7308 */ /* 0x0005e20000002400 */
[----:B------:R-:W-:Y:S01]  /*15670*/  HMMA.16816.F32.BF16 R28, R20, R74, RZ ;  /* 0x0000004a141c723c */ /* 0x000fe200000418ff */
[C---:B------:R-:W-:Y:S02]  /*15680*/  ISETP.GE.AND P4, PT, R4.reuse, R7, PT ;  /* 0x000000070400720c */ /* 0x040fe40003f86270 */
[----:B------:R-:W-:Y:S01]  /*15690*/  ISETP.GE.AND P1, PT, R4, R5, PT ;  /* 0x000000050400720c */ /* 0x000fe20003f26270 */
[----:B------:R-:W-:Y:S02]  /*156a0*/  VIADD R4, R2, 0x81 ;  /* 0x0000008102047836 */ /* 0x000fe40000000000 */
[----:B----4-:R-:W-:Y:S01]  /*156b0*/  HMMA.16816.F32.BF16 R32, R16, R64, R32 ;  /* 0x000000401020723c */ /* 0x010fe20000041820 */
[----:B------:R-:W-:Y:S01]  /*156c0*/  FSEL R118, R118, -INF , !P6 ;  /* 0xff80000076767808 */ /* 0x000fe20007000000 */
[----:B--2---:R-:W-:-:S04]  /*156d0*/  FMUL.FTZ R6, R45, R3 ;  /* 0x000000032d067220 */ /* 0x004fc80000410000 */
[----:B------:R2:W-:Y:S01]  /*156e0*/  MUFU.TANH R77, R6 ;  /* 0x00000006004d7308 */ /* 0x0005e20000002400 */
[----:B------:R-:W-:Y:S02]  /*156f0*/  FSEL R167, R167, -INF , !P3 ;  /* 0xff800000a7a77808 */ /* 0x000fe40005800000 */
[C---:B------:R-:W-:Y:S02]  /*15700*/  ISETP.GE.AND P6, PT, R4.reuse, R7, PT ;  /* 0x000000070400720c */ /* 0x040fe40003fc6270 */
[----:B------:R-:W-:Y:S01]  /*15710*/  ISETP.GE.AND P3, PT, R4, R5, PT ;  /* 0x000000050400720c */ /* 0x000fe20003f66270 */
[----:B------:R-:W-:Y:S01]  /*15720*/  VIADD R4, R2, 0x88 ;  /* 0x0000008802047836 */ /* 0x000fe20000000000 */
        /* <DEDUP_REMOVED lines=8> */
[----:B--2---:R-:W-:Y:S02]  /*157b0*/  FMUL.FTZ R6, R47, R3 ;  /* 0x000000032f067220 */ /* 0x004fe40000410000 */
[----:B------:R-:W-:Y:S01]  /*157c0*/  HMMA.16816.F32.BF16 R44, R8, R50, R36 ;  /* 0x00000032082c723c */ /* 0x000fe20000041824 */
[----:B------:R-:W2:Y:S01]  /*157d0*/  LDSM.16.M88.4 R48, [R226+0x7000] ;  /* 0x00700000e230783b */ /* 0x000ea20000000200 */
[----:B------:R-:W-:-:S02]  /*157e0*/  FSEL R175, R175, -INF , !P4 ;  /* 0xff800000afaf7808 */ /* 0x000fc40006000000 */
[C---:B------:R-:W-:Y:S02]  /*157f0*/  ISETP.GE.AND P0, PT, R4.reuse, R7, PT ;  /* 0x000000070400720c */ /* 0x040fe40003f06270 */
[----:B------:R-:W-:Y:S01]  /*15800*/  ISETP.GE.AND P4, PT, R4, R5, PT ;  /* 0x000000050400720c */ /* 0x000fe20003f86270 */
[----:B------:R-:W-:Y:S01]  /*15810*/  VIADD R4, R2, 0x90 ;  /* 0x0000009002047836 */ /* 0x000fe20000000000 */
[----:B------:R-:W-:Y:S01]  /*15820*/  FSEL R128, R128, -INF , !P1 ;  /* 0xff80000080807808 */ /* 0x000fe20004800000 */
[----:B------:R-:W-:Y:S01]  /*15830*/  HMMA.16816.F32.BF16 R28, R16, R66, R28 ;  /* 0x00000042101c723c */ /* 0x000fe2000004181c */
[----:B------:R-:W-:-:S05]  /*15840*/  FSEL R173, R173, -INF , !P6 ;  /* 0xff800000adad7808 */ /* 0x000fca0007000000 */
[----:B---3--:R-:W-:Y:S01]  /*15850*/  HMMA.16816.F32.BF16 R32, R12, R60, R32 ;  /* 0x0000003c0c20723c */ /* 0x008fe20000041820 */
[----:B------:R-:W-:Y:S02]  /*15860*/  ISETP.GE.AND P1, PT, R4, R7, PT ;  /* 0x000000070400720c */ /* 0x000fe40003f26270 */
[----:B------:R-:W-:Y:S02]  /*15870*/  FSEL R136, R136, -INF , !P3 ;  /* 0xff80000088887808 */ /* 0x000fe40005800000 */
[----:B------:R-:W-:Y:S01]  /*15880*/  FSEL R174, R174, -INF , !P5 ;  /* 0xff800000aeae7808 */ /* 0x000fe20006800000 */
[----:B-1----:R-:W-:Y:S01]  /*15890*/  HMMA.16816.F32.BF16 R36, R20, R52, RZ ;  /* 0x000000341424723c */ /* 0x002fe200000418ff */
[----:B------:R-:W-:Y:S01]  /*158a0*/  ISETP.GE.AND P6, PT, R4, R5, PT ;  /* 0x000000050400720c */ /* 0x000fe20003fc6270 */
[----:B------:R-:W-:Y:S01]  /*158b0*/  VIADD R4, R2, 0x91 ;  /* 0x0000009102047836 */ /* 0x000fe20000000000 */
[----:B------:R1:W-:Y:S01]  /*158c0*/  MUFU.TANH R73, R6 ;  /* 0x0000000600497308 */ /* 0x0003e20000002400 */
[----:B------:R-:W3:Y:S03]  /*158d0*/  LDSM.16.M88.4 R64, [R221+0x7800] ;  /* 0x00780000dd40783b */ /* 0x000ee60000000200 */
        /* <DEDUP_REMOVED lines=8> */
[----:B-1----:R-:W-:Y:S01]  /*15960*/  FMUL.FTZ R6, R40, R3 ;  /* 0x0000000328067220 */ /* 0x002fe20000410000 */
[----:B------:R-:W-:-:S03]  /*15970*/  VIADD R4, R2, 0x99 ;  /* 0x0000009902047836 */ /* 0x000fc60000000000 */
[----:B------:R1:W-:Y:S01]  /*15980*/  MUFU.TANH R72, R6 ;  /* 0x0000000600487308 */ /* 0x0003e20000002400 */
[----:B------:R-:W-:Y:S02]  /*15990*/  FSEL R137, R137, -INF , !P4 ;  /* 0xff80000089897808 */ /* 0x000fe40006000000 */
[----:B------:R-:W-:Y:S02]  /*159a0*/  FSEL R176, R176, -INF , !P1 ;  /* 0xff800000b0b07808 */ /* 0x000fe40004800000 */
[C---:B------:R-:W-:Y:S02]  /*159b0*/  ISETP.GE.AND P4, PT, R4.reuse, R7, PT ;  /* 0x000000070400720c */ /* 0x040fe40003f86270 */
[----:B------:R-:W-:Y:S02]  /*159c0*/  ISETP.GE.AND P1, PT, R4, R5, PT ;  /* 0x000000050400720c */ /* 0x000fe40003f26270 */
[----:B------:R-:W-:Y:S01]  /*159d0*/  IADD3 R4, R2, 0xa0, RZ ;  /* 0x000000a002047810 */ /* 0x000fe20007ffe0ff */
        /* <DEDUP_REMOVED lines=12> */
[C---:B------:R-:W-:Y:S02]  /*15aa0*/  ISETP.GE.AND P5, PT, R4.reuse, R7, PT ;  /* 0x000000070400720c */ /* 0x040fe40003fa6270 */
[----:B------:R-:W-:Y:S01]  /*15ab0*/  ISETP.GE.AND P2, PT, R4, R5, PT ;  /* 0x000000050400720c */ /* 0x000fe20003f46270 */
[----:B------:R-:W-:Y:S02]  /*15ac0*/  VIADD R4, R2, 0xa8 ;  /* 0x000000a802047836 */ /* 0x000fe40000000000 */
[----:B-1----:R-:W-:-:S02]  /*15ad0*/  FMUL.FTZ R6, R43, R3 ;  /* 0x000000032b067220 */ /* 0x002fc40000410000 */
[----:B--2---:R-:W-:Y:S02]  /*15ae0*/  HMMA.16816.F32.BF16 R40, R8, R48, R32 ;  /* 0x000000300828723c */ /* 0x004fe40000041820 */
[----:B------:R1:W-:Y:S04]  /*15af0*/  MUFU.TANH R53, R6 ;  /* 0x0000000600357308 */ /* 0x0003e80000002400 */
[C---:B------:R-:W-:Y:S01]  /*15b00*/  HMMA.16816.F32.BF16 R32, R16.reuse, R68, R36 ;  /* 0x000000441020723c */ /* 0x040fe20000041824 */
[----:B------:R-:W-:Y:S01]  /*15b10*/  FSEL R146, R146, -INF , !P0 ;  /* 0xff80000092927808 */ /* 0x000fe20004000000 */
[----:B------:R-:W2:Y:S01]  /*15b20*/  LDSM.16.M88.4 R36, [R226+0x7800] ;  /* 0x00780000e224783b */ /* 0x000ea20000000200 */
[----:B------:R-:W-:Y:S01]  /*15b30*/  FSEL R170, R170, -INF , !P4 ;  /* 0xff800000aaaa7808 */ /* 0x000fe20006000000 */
[----:B------:R-:W4:Y:S01]  /*15b40*/  MUFU.TANH R80, R24 ;  /* 0x0000001800507308 */ /* 0x000f220000002400 */
[C---:B------:R-:W-:Y:S01]  /*15b50*/  ISETP.GE.AND P0, PT, R4.reuse, R7, PT ;  /* 0x000000070400720c */ /* 0x040fe20003f06270 */
[----:B------:R-:W-:Y:S01]  /*15b60*/  HMMA.16816.F32.BF16 R16, R16, R70, R20 ;  /* 0x000000461010723c */ /* 0x000fe20000041814 */
[----:B------:R-:W-:Y:S01]  /*15b70*/  ISETP.GE.AND P4, PT, R4, R5, PT ;  /* 0x000000050400720c */ /* 0x000fe20003f86270 */
[----:B-1----:R-:W-:Y:S01]  /*15b80*/  FMUL.FTZ R6, R44, R3 ;  /* 0x000000032c067220 */ /* 0x002fe20000410000 */
[----:B------:R-:W-:Y:S01]  /*15b90*/  VIADD R4, R2, 0xa9 ;  /* 0x000000a902047836 */ /* 0x000fe20000000000 */
[----:B------:R-:W-:-:S02]  /*15ba0*/  FSEL R154, R154, -INF , !P1 ;  /* 0xff8000009a9a7808 */ /* 0x000fc40004800000 */
[----:B------:R-:W-:Y:S01]  /*15bb0*/  HMMA.16816.F32.BF16 R28, R8, R50, R28 ;  /* 0x00000032081c723c */ /* 0x000fe2000004181c */
[----:B------:R1:W2:Y:S01]  /*15bc0*/  MUFU.TANH R52, R6 ;  /* 0x0000000600347308 */ /* 0x0002a20000002400 */
[----:B------:R-:W-:Y:S01]  /*15bd0*/  FSEL R178, R160, -INF , !P6 ;  /* 0xff800000a0b27808 */ /* 0x000fe20007000000 */
[----:B------:R-:W-:-:S04]  /*15be0*/  DEPBAR.LE SB0, 0x0 ;  /* 0x000080000000791a */ /* 0x000fc80000000000 */
        /* <DEDUP_REMOVED lines=12> */
[----:B---3--:R-:W-:Y:S01]  /*15cb0*/  HMMA.16816.F32.BF16 R32, R12, R64, R32 ;  /* 0x000000400c20723c */ /* 0x008fe20000041820 */
[----:B------:R-:W-:Y:S02]  /*15cc0*/  FSEL R155, R155, -INF , !P2 ;  /* 0xff8000009b9b7808 */ /* 0x000fe40005000000 */
[----:B------:R-:W-:Y:S02]  /*15cd0*/  FSEL R160, R148, -INF , !P0 ;  /* 0xff80000094a07808 */ /* 0x000fe40004000000 */
[C---:B------:R-:W-:Y:S02]  /*15ce0*/  ISETP.GE.AND P2, PT, R4.reuse, R7, PT ;  /* 0x000000070400720c */ /* 0x040fe40003f46270 */
[----:B------:R-:W-:Y:S01]  /*15cf0*/  ISETP.GE.AND P0, PT, R4, R5, PT ;  /* 0x000000050400720c */ /* 0x000fe20003f06270 */
[----:B-1----:R-:W-:-:S04]  /*15d00*/  FMUL.FTZ R6, R47, R3 ;  /* 0x000000032f067220 */ /* 0x002fc80000410000 */
[----:B------:R1:W3:Y:S01]  /*15d10*/  MUFU.TANH R46, R6 ;  /* 0x00000006002e7308 */ /* 0x0002e20000002400 */
[----:B------:R-:W-:Y:S01]  /*15d20*/  VIADD R4, R2, 0xb9 ;  /* 0x000000b902047836 */ /* 0x000fe20000000000 */
[----:B------:R-:W-:Y:S01]  /*15d30*/  FSEL R138, R138, -INF , !P6 ;  /* 0xff8000008a8a7808 */ /* 0x000fe20007000000 */
[----:B------:R-:W-:Y:S01]  /*15d40*/  HMMA.16816.F32.BF16 R12, R12, R66, R16 ;  /* 0x000000420c0c723c */ /* 0x000fe20000041810 */
[----:B------:R-:W-:Y:S02]  /*15d50*/  FSEL R182, R120, -INF , !P3 ;  /* 0xff80000078b67808 */ /* 0x000fe40005800000 */
[----:B------:R-:W-:Y:S02]  /*15d60*/  FSEL R142, R142, -INF , !P4 ;  /* 0xff8000008e8e7808 */ /* 0x000fe40006000000 */
[----:B------:R-:W-:Y:S01]  /*15d70*/  ISETP.GE.AND P6, PT, R4, R7, PT ;  /* 0x000000070400720c */ /* 0x000fe20003fc6270 */
[----:B-1----:R-:W-:-:S04]  /*15d80*/  FMUL.FTZ R6, R40, R3 ;  /* 0x0000000328067220 */ /* 0x002fc80000410000 */
[----:B------:R1:W3:Y:S01]  /*15d90*/  MUFU.TANH R45, R6 ;  /* 0x00000006002d7308 */ /* 0x0002e20000002400 */
[----:B------:R-:W-:Y:S01]  /*15da0*/  ISETP.GE.AND P3, PT, R4, R5, PT ;  /* 0x000000050400720c */ /* 0x000fe20003f66270 */
[----:B------:R-:W-:Y:S01]  /*15db0*/  VIADD R4, R2, 0xc1 ;  /* 0x000000c102047836 */ /* 0x000fe20000000000 */
[----:B------:R-:W-:Y:S02]  /*15dc0*/  FSEL R147, R147, -INF , !P1 ;  /* 0xff80000093937808 */ /* 0x000fe40004800000 */
[----:B------:R-:W-:Y:S02]  /*15dd0*/  FSEL R111, R111, -INF , !P0 ;  /* 0xff8000006f6f7808 */ /* 0x000fe40004000000 */
[----:B------:R-:W-:Y:S01]  /*15de0*/  ISETP.GE.AND P0, PT, R4, R7, PT ;  /* 0x000000070400720c */ /* 0x000fe20003f06270 */
[----:B-1----:R-:W-:-:S05]  /*15df0*/  VIADD R6, R2, 0xb8 ;  /* 0x000000b802067836 */ /* 0x002fca0000000000 */
[C---:B------:R-:W-:Y:S02]  /*15e00*/  ISETP.GE.AND P4, PT, R6.reuse, R7, PT ;  /* 0x000000070600720c */ /* 0x040fe40003f86270 */
[-C--:B------:R-:W-:Y:S01]  /*15e10*/  ISETP.GE.AND P1, PT, R6, R5.reuse, PT ;  /* 0x000000050600720c */ /* 0x080fe20003f26270 */
[----:B------:R-:W-:Y:S01]  /*15e20*/  VIADD R6, R2, 0xc0 ;  /* 0x000000c002067836 */ /* 0x000fe20000000000 */
[----:B------:R-:W-:Y:S02]  /*15e30*/  FSEL R181, R25, -INF , !P4 ;  /* 0xff80000019b57808 */ /* 0x000fe40006000000 */
[----:B------:R-:W-:Y:S01]  /*15e40*/  ISETP.GE.AND P4, PT, R4, R5, PT ;  /* 0x000000050400720c */ /* 0x000fe20003f86270 */
[----:B------:R-:W-:Y:S02]  /*15e50*/  VIADD R4, R2, 0xc8 ;  /* 0x000000c802047836 */ /* 0x000fe40000000000 */
[-C--:B------:R-:W-:Y:S01]  /*15e60*/  FMUL.FTZ R24, R41, R3.reuse ;  /* 0x0000000329187220 */ /* 0x080fe20000410000 */
[----:B------:R-:W-:Y:S01]  /*15e70*/  FMUL.FTZ R20, R43, R3 ;  /* 0x000000032b147220 */ /* 0x000fe20000410000 */
[----:B------:R-:W-:-:S02]  /*15e80*/  FSEL R116, R116, -INF , !P5 ;  /* 0xff80000074747808 */ /* 0x000fc40006800000 */
        /* <DEDUP_REMOVED lines=8> */
[----:B------:R-:W-:Y:S01]  /*15f10*/  VIADD R4, R2, 0xc9 ;  /* 0x000000c902047836 */ /* 0x000fe20000000000 */
[----:B------:R1:W-:Y:S01]  /*15f20*/  MUFU.TANH R44, R24 ;  /* 0x00000018002c7308 */ /* 0x0003e20000002400 */
[----:B------:R-:W-:-:S03]  /*15f30*/  FSEL R184, R82, -INF , !P5 ;  /* 0xff80000052b87808 */ /* 0x000fc60006800000 */
[----:B------:R-:W-:-:S04]  /*15f40*/  ISETP.GE.AND P5, PT, R4, R5, PT ;  /* 0x000000050400720c */ /* 0x000fc80003fa6270 */
[----:B------:R2:W-:Y:S01]  /*15f50*/  MUFU.TANH R40, R20 ;  /* 0x0000001400287308 */ /* 0x0005e20000002400 */
[----:B----4-:R-:W-:-:S07]  /*15f60*/  FSEL R106, R80, -INF , !P2 ;  /* 0xff800000506a7808 */ /* 0x010fce0005000000 */
[----:B------:R4:W-:Y:S01]  /*15f70*/  MUFU.TANH R25, R6 ;  /* 0x0000000600197308 */ /* 0x0009e20000002400 */
[-C--:B-1----:R-:W-:Y:S01]  /*15f80*/  FMUL.FTZ R24, R42, R3.reuse ;  /* 0x000000032a187220 */ /* 0x082fe20000410000 */
[----:B--2---:R-:W-:Y:S06]  /*15f90*/  HMMA.16816.F32.BF16 R20, R8, R36, R32 ;  /* 0x000000240814723c */ /* 0x004fec0000041820 */
[----:B------:R-:W1:Y:S01]  /*15fa0*/  MUFU.TANH R41, R24 ;  /* 0x0000001800297308 */ /* 0x000e620000002400 */
[----:B------:R-:W-:Y:S01]  /*15fb0*/  FSEL R36, R91, -INF , !P3 ;  /* 0xff8000005b247808 */ /* 0x000fe20005800000 */
[----:B----4-:R-:W-:Y:S01]  /*15fc0*/  FMUL.FTZ R6, R29, R3 ;  /* 0x000000031d067220 */ /* 0x010fe20000410000 */
[----:B------:R-:W-:Y:S01]  /*15fd0*/  ISETP.GE.AND P3, PT, R4, R7, PT ;  /* 0x000000070400720c */ /* 0x000fe20003f66270 */
[----:B------:R-:W-:-:S04]  /*15fe0*/  VIADD R4, R2, 0xd0 ;  /* 0x000000d002047836 */ /* 0x000fc80000000000 */
[----:B------:R2:W-:Y:S01]  /*15ff0*/  MUFU.TANH R24, R6 ;  /* 0x0000000600187308 */ /* 0x0005e20000002400 */
[----:B------:R-:W-:Y:S01]  /*16000*/  FSEL R185, R81, -INF , !P0 ;  /* 0xff80000051b97808 */ /* 0x000fe20004000000 */
[----:B------:R-:W-:Y:S01]  /*16010*/  HMMA.16816.F32.BF16 R8, R8, R38, R12 ;  /* 0x000000260808723c */ /* 0x000fe2000004180c */
[C---:B------:R-:W-:Y:S02]  /*16020*/  ISETP.GE.AND P2, PT, R4.reuse, R7, PT ;  /* 0x000000070400720c */ /* 0x040fe40003f46270 */
[----:B------:R-:W-:Y:S01]  /*16030*/  ISETP.GE.AND P0, PT, R4, R5, PT ;  /* 0x000000050400720c */ /* 0x000fe20003f06270 */
[----:B------:R-:W-:Y:S01]  /*16040*/  VIADD R4, R2, 0xd8 ;  /* 0x000000d802047836 */ /* 0x000fe20000000000 */
[----:B------:R-:W-:Y:S02]  /*16050*/  FSEL R130, R76, -INF , !P6 ;  /* 0xff8000004c827808 */ /* 0x000fe40007000000 */
[----:B------:R-:W-:Y:S01]  /*16060*/  FSEL R187, R77, -INF , !P3 ;  /* 0xff8000004dbb7808 */ /* 0x000fe20005800000 */
[----:B--2---:R-:W-:-:S04]  /*16070*/  FMUL.FTZ R6, R30, R3 ;  /* 0x000000031e067220 */ /* 0x004fc80000410000 */
[----:B------:R2:W4:Y:S01]  /*16080*/  MUFU.TANH R17, R6 ;  /* 0x0000000600117308 */ /* 0x0005220000002400 */
[----:B------:R-:W-:Y:S02]  /*16090*/  FSEL R120, R79, -INF , !P4 ;  /* 0xff8000004f787808 */ /* 0x000fe40006000000 */
[C---:B------:R-:W-:Y:S02]  /*160a0*/  ISETP.GE.AND P6, PT, R4.reuse, R7, PT ;  /* 0x000000070400720c */ /* 0x040fe40003fc6270 */
[----:B------:R-:W-:Y:S01]  /*160b0*/  ISETP.GE.AND P3, PT, R4, R5, PT ;  /* 0x000000050400720c */ /* 0x000fe20003f66270 */
[----:B------:R-:W-:Y:S01]  /*160c0*/  VIADD R4, R2, 0xe0 ;  /* 0x000000e002047836 */ /* 0x000fe20000000000 */
[----:B------:R-:W-:Y:S02]  /*160d0*/  FSEL R186, R78, -INF , !P1 ;  /* 0xff8000004eba7808 */ /* 0x000fe40004800000 */
[----:B------:R-:W-:Y:S02]  /*160e0*/  FSEL R57, R57, -INF , !P0 ;  /* 0xff80000039397808 */ /* 0x000fe40004000000 */
[----:B--2---:R-:W-:-:S04]  /*160f0*/  IADD3 R6, R2, 0xd1, RZ ;  /* 0x000000d102067810 */ /* 0x004fc80007ffe0ff */
[C---:B------:R-:W-:Y:S02]  /*16100*/  ISETP.GE.AND P4, PT, R6.reuse, R7, PT ;  /* 0x000000070600720c */ /* 0x040fe40003f86270 */
[----:B------:R-:W-:Y:S01]  /*16110*/  ISETP.GE.AND P1, PT, R6, R5, PT ;  /* 0x000000050600720c */ /* 0x000fe20003f26270 */
[----:B------:R-:W-:Y:S01]  /*16120*/  VIADD R6, R2, 0xd9 ;  /* 0x000000d902067836 */ /* 0x000fe20000000000 */
        /* <DEDUP_REMOVED lines=8> */
[-C--:B------:R-:W-:Y:S01]  /*161b0*/  FMUL.FTZ R6, R22, R3.reuse ;  /* 0x0000000316067220 */ /* 0x080fe20000410000 */
[----:B------:R-:W-:Y:S01]  /*161c0*/  FSEL R148, R53, -INF , !P1 ;  /* 0xff80000035947808 */ /* 0x000fe20004800000 */
[----:B------:R-:W-:Y:S01]  /*161d0*/  FMUL.FTZ R12, R21, R3 ;  /* 0x00000003150c7220 */ /* 0x000fe20000410000 */
[----:B------:R-:W-:Y:S01]  /*161e0*/  FSEL R190, R52, -INF , !P6 ;  /* 0xff80000034be7808 */ /* 0x000fe20007000000 */
[----:B------:R2:W-:Y:S01]  /*161f0*/  MUFU.TANH R14, R6 ;  /* 0x00000006000e7308 */ /* 0x0005e20000002400 */
[----:B------:R-:W-:-:S02]  /*16200*/  ISETP.GE.AND P1, PT, R4, R7, PT ;  /* 0x000000070400720c */ /* 0x000fc40003f26270 */
[----:B------:R-:W-:Y:S01]  /*16210*/  ISETP.GE.AND P6, PT, R4, R5, PT ;  /* 0x000000050400720c */ /* 0x000fe20003fc6270 */
[----:B------:R-:W-:Y:S01]  /*16220*/  VIADD R4, R2, 0xe9 ;  /* 0x000000e902047836 */ /* 0x000fe20000000000 */
[----:B---3--:R-:W-:Y:S01]  /*16230*/  FSEL R194, R46, -INF , !P2 ;  /* 0xff8000002ec27808 */ /* 0x008fe20005000000 */
[----:B------:R-:W-:Y:S01]  /*16240*/  FMUL.FTZ R8, R8, R3 ;  /* 0x0000000308087220 */ /* 0x000fe20000410000 */
[----:B------:R-:W-:Y:S01]  /*16250*/  FSEL R197, R45, -INF , !P0 ;  /* 0xff8000002dc57808 */ /* 0x000fe20004000000 */
[----:B------:R3:W-:Y:S01]  /*16260*/  MUFU.TANH R15, R12 ;  /* 0x0000000c000f7308 */ /* 0x0007e20000002400 */
[----:B------:R-:W-:Y:S02]  /*16270*/  FSEL R183, R48, -INF , !P3 ;  /* 0xff80000030b77808 */ /* 0x000fe40005800000 */
[----:B------:R-:W-:Y:S02]  /*16280*/  FSEL R191, R49, -INF , !P5 ;  /* 0xff80000031bf7808 */ /* 0x000fe40006800000 */
[----:B------:R-:W-:Y:S01]  /*16290*/  ISETP.GE.AND P2, PT, R4, R7, PT ;  /* 0x000000070400720c */ /* 0x000fe20003f46270 */
[----:B--2---:R-:W-:Y:S01]  /*162a0*/  VIADD R6, R2, 0xe8 ;  /* 0x000000e802067836 */ /* 0x004fe20000000000 */
[----:B------:R-:W-:Y:S01]  /*162b0*/  ISETP.GE.AND P0, PT, R4, R5, PT ;  /* 0x000000050400720c */ /* 0x000fe20003f06270 */
[----:B------:R-:W-:-:S02]  /*162c0*/  VIADD R4, R2, 0xf0 ;  /* 0x000000f002047836 */ /* 0x000fc40000000000 */
[----:B------:R-:W-:Y:S01]  /*162d0*/  FMUL.FTZ R16, R31, R3 ;  /* 0x000000031f107220 */ /* 0x000fe20000410000 */
[C---:B------:R-:W-:Y:S01]  /*162e0*/  ISETP.GE.AND P3, PT, R6.reuse, R7, PT ;  /* 0x000000070600720c */ /* 0x040fe20003f66270 */
[----:B---3--:R-:W-:Y:S01]  /*162f0*/  FMUL.FTZ R12, R23, R3 ;  /* 0x00000003170c7220 */ /* 0x008fe20000410000 */
[----:B------:R-:W-:Y:S01]  /*16300*/  ISETP.GE.AND P5, PT, R6, R5, PT ;  /* 0x000000050600720c */ /* 0x000fe20003fa6270 */
[----:B------:R-:W-:Y:S02]  /*16310*/  FMUL.FTZ R6, R9, R3 ;  /* 0x0000000309067220 */ /* 0x000fe40000410000 */
[----:B------:R-:W2:Y:S01]  /*16320*/  MUFU.TANH R13, R12 ;  /* 0x0000000c000d7308 */ /* 0x000ea20000002400 */
[----:B-1----:R-:W-:Y:S02]  /*16330*/  FSEL R195, R41, -INF , !P4 ;  /* 0xff80000029c37808 */ /* 0x002fe40006000000 */
[----:B------:R-:W-:Y:S02]  /*16340*/  FSEL R198, R44, -INF , !P1 ;  /* 0xff8000002cc67808 */ /* 0x000fe40004800000 */
[----:B------:R-:W-:-:S02]  /*16350*/  ISETP.GE.AND P4, PT, R4, R7, PT ;  /* 0x000000070400720c */ /* 0x000fc40003f86270 */
[----:B------:R-:W-:Y:S01]  /*16360*/  ISETP.GE.AND P1, PT, R4, R5, PT ;  /* 0x000000050400720c */ /* 0x000fe20003f26270 */
[----:B------:R-:W-:Y:S01]  /*16370*/  MUFU.TANH R12, R8 ;  /* 0x00000008000c7308 */ /* 0x000fe20000002400 */
[----:B------:R-:W-:Y:S01]  /*16380*/  VIADD R4, R2, 0xf8 ;  /* 0x000000f802047836 */ /* 0x000fe20000000000 */
[----:B------:R-:W-:-:S06]  /*16390*/  FSEL R199, R25, -INF , !P3 ;  /* 0xff80000019c77808 */ /* 0x000fcc0005800000 */
[----:B------:R1:W-:Y:S01]  /*163a0*/  MUFU.TANH R8, R6 ;  /* 0x0000000600087308 */ /* 0x0003e20000002400 */
[----:B------:R-:W-:Y:S02]  /*163b0*/  FSEL R196, R40, -INF , !P6 ;  /* 0xff80000028c47808 */ /* 0x000fe40007000000 */
[----:B----4-:R-:W-:-:S05]  /*163c0*/  FSEL R25, R17, -INF , !P5 ;  /* 0xff80000011197808 */ /* 0x010fca0006800000 */
[----:B------:R3:W4:Y:S01]  /*163d0*/  MUFU.TANH R18, R16 ;  /* 0x0000001000127308 */ /* 0x0007220000002400 */
[----:B------:R-:W-:Y:S01]  /*163e0*/  FSEL R201, R24, -INF , !P2 ;  /* 0xff80000018c97808 */ /* 0x000fe20005000000 */
[----:B------:R-:W-:Y:S01]  /*163f0*/  FMUL.FTZ R10, R10, R3 ;  /* 0x000000030a0a7220 */ /* 0x000fe20000410000 */
[----:B------:R-:W-:Y:S01]  /*16400*/  ISETP.GE.AND P5, PT, R4, R7, PT ;  /* 0x000000070400720c */ /* 0x000fe20003fa6270 */
[----:B-1----:R-:W-:Y:S01]  /*16410*/  VIADD R6, R2, 0xf1 ;  /* 0x000000f102067836 */ /* 0x002fe20000000000 */
[----:B------:R-:W-:Y:S01]  /*16420*/  ISETP.GE.AND P2, PT, R4, R5, PT ;  /* 0x000000050400720c */ /* 0x000fe20003f46270 */
[-C--:B------:R-:W-:Y:S01]  /*16430*/  FMUL.FTZ R4, R92, R3.reuse ;  /* 0x000000035c047220 */ /* 0x080fe20000410000 */
[----:B---3--:R-:W-:Y:S02]  /*16440*/  FMUL.FTZ R16, R20, R3 ;  /* 0x0000000314107220 */ /* 0x008fe40000410000 */
[C---:B------:R-:W-:Y:S02]  /*16450*/  ISETP.GE.AND P6, PT, R6.reuse, R7, PT ;  /* 0x000000070600720c */ /* 0x040fe40003fc6270 */
[----:B------:R-:W-:Y:S01]  /*16460*/  ISETP.GE.AND P3, PT, R6, R5, PT ;  /* 0x000000050600720c */ /* 0x000fe20003f66270 */
[----:B------:R-:W-:Y:S01]  /*16470*/  FMUL.FTZ R6, R11, R3 ;  /* 0x000000030b067220 */ /* 0x000fe20000410000 */
[----:B------:R-:W1:Y:S02]  /*16480*/  MUFU.TANH R16, R16 ;  /* 0x0000001000107308 */ /* 0x000e640000002400 */
[----:B--2---:R-:W-:-:S02]  /*16490*/  FSEL R203, R13, -INF , !P3 ;  /* 0xff8000000dcb7808 */ /* 0x004fc40005800000 */
[----:B------:R-:W-:-:S04]  /*164a0*/  ISETP.GT.AND P3, PT, R207, R206, PT ;  /* 0x000000cecf00720c */ /* 0x000fc80003f64270 */
[----:B------:R-:W2:Y:S08]  /*164b0*/  MUFU.TANH R10, R10 ;  /* 0x0000000a000a7308 */ /* 0x000eb00000002400 */
[----:B------:R-:W3:Y:S08]  /*164c0*/  MUFU.TANH R6, R6 ;  /* 0x0000000600067308 */ /* 0x000ef00000002400 */
[----:B------:R-:W3:Y:S01]  /*164d0*/  MUFU.TANH R4, R4 ;  /* 0x0000000400047308 */ /* 0x000ee20000002400 */
[----:B------:R-:W-:Y:S01]  /*164e0*/  VIADD R3, R2, 0xf9 ;  /* 0x000000f902037836 */ /* 0x000fe20000000000 */
[----:B----4-:R-:W-:-:S02]  /*164f0*/  FSEL R200, R18, -INF , !P0 ;  /* 0xff80000012c87808 */ /* 0x010fc40004000000 */
[----:B-1----:R-:W-:Y:S02]  /*16500*/  FSEL R204, R16, -INF , !P4 ;  /* 0xff80000010cc7808 */ /* 0x002fe40006000000 */
[----:B------:R-:W-:Y:S02]  /*16510*/  FSEL R202, R14, -INF , !P1 ;  /* 0xff8000000eca7808 */ /* 0x000fe40004800000 */
[----:B------:R-:W-:Y:S01]  /*16520*/  FSEL R205, R15, -INF , !P6 ;  /* 0xff8000000fcd7808 */ /* 0x000fe20007000000 */
[----:B------:R-:W-:Y:S01]  /*16530*/  BSSY B1, `(.L_x_4121) ;  /* 0x000008b000017945 */ /* 0x000fe20003800000 */
[----:B------:R-:W-:Y:S01]  /*16540*/  BAR.SYNC.DEFER_BLOCKING 0x0 ;  /* 0x0000000000007b1d */ /* 0x000fe20000010000 */
[----:B------:R-:W-:Y:S02]  /*16550*/  ISETP.NE.U32.AND P0, PT, R238, RZ, PT ;  /* 0x000000ffee00720c */ /* 0x000fe40003f05070 */
[C---:B------:R-:W-:Y:S02]  /*16560*/  ISETP.GE.AND P4, PT, R3.reuse, R7, PT ;  /* 0x000000070300720c */ /* 0x040fe40003f86270 */
[----:B------:R-:W-:-:S02]  /*16570*/  ISETP.GE.AND P1, PT, R3, R5, PT ;  /* 0x000000050300720c */ /* 0x000fc40003f26270 */
[----:B------:R-:W-:Y:S02]  /*16580*/  ISETP.GE.AND P6, PT, R2, R7, PT ;  /* 0x000000070200720c */ /* 0x000fe40003fc6270 */
[----:B------:R-:W-:Y:S02]  /*16590*/  LOP3.LUT R2, R192, R193, RZ, 0xfc, !PT ;  /* 0x000000c1c0027212 */ /* 0x000fe400078efcff */
[----:B------:R-:W-:Y:S02]  /*165a0*/  ISETP.NE.AND.EX P0, PT, R239, RZ, PT, P0 ;  /* 0x000000ffef00720c */ /* 0x000fe40003f05300 */
[----:B------:R-:W-:Y:S02]  /*165b0*/  FSEL R193, R12, -INF , !P5 ;  /* 0xff8000000cc17808 */ /* 0x000fe40006800000 */
[----:B--2---:R-:W-:Y:S02]  /*165c0*/  FSEL R192, R10, -INF , !P2 ;  /* 0xff8000000ac07808 */ /* 0x004fe40005000000 */
[----:B------:R-:W-:-:S02]  /*165d0*/  FSEL R206, R8, -INF , !P4 ;  /* 0xff80000008ce7808 */ /* 0x000fc40006000000 */
[----:B---3--:R-:W-:Y:S02]  /*165e0*/  FSEL R207, R6, -INF , !P1 ;  /* 0xff80000006cf7808 */ /* 0x008fe40004800000 */
[----:B------:R-:W-:Y:S01]  /*165f0*/  FSEL R21, R4, -INF , !P6 ;  /* 0xff80000004157808 */ /* 0x000fe20007000000 */
[----:B------:R-:W-:Y:S06]  /*16600*/  @!P3 BRA `(.L_x_4122) ;  /* 0x0000000400f4b947 */ /* 0x000fec0003800000 */
[----:B------:R-:W-:Y:S04]  /*16610*/  BSSY B0, `(.L_x_4123) ;  /* 0x0000042000007945 */ /* 0x000fe80003800000 */
[----:B------:R-:W-:Y:S05]  /*16620*/  @!P0 BRA `(.L_x_4124) ;  /* 0x0000000000f48947 */ /* 0x000fea0003800000 */
[----:B------:R-:W2:Y:S01]  /*16630*/  LD.E R4, desc[UR6][R26.64+0x170] ;  /* 0x000170061a047980 */ /* 0x000ea2000c101900 */
        /* <DEDUP_REMOVED lines=42> */
[----:B------:R-:W3:Y:S04]  /*168e0*/  LD.E R12, desc[UR6][R12.64] ;  /* 0x000000060c0c7980 */ /* 0x000ee8000c101900 */
[----:B------:R-:W4:Y:S01]  /*168f0*/  LD.E.64 R10, desc[UR6][R26.64+0x20] ;  /* 0x000020061a0a7980 */ /* 0x000f22000c101b00 */
[----:B------:R-:W-:-:S04]  /*16900*/  IMAD.IADD R3, R3, 0x1, -R6 ;  /* 0x0000000103037824 */ /* 0x000fc800078e0a06 */
[----:B------:R-:W-:-:S05]  /*16910*/  IMAD R4, R4, R3, -0x100 ;  /* 0xffffff0004047424 */ /* 0x000fca00078e0203 */
[----:B------:R-:W-:Y:S01]  /*16920*/  SHF.R.S32.HI R6, RZ, 0x1f, R4 ;  /* 0x0000001fff067819 */ /* 0x000fe20000011404 */
[----:B--2---:R-:W-:Y:S01]  /*16930*/  IMAD R3, R9, R4, RZ ;  /* 0x0000000409037224 */ /* 0x004fe200078e02ff */
[----:B---3--:R-:W-:Y:S01]  /*16940*/  IADD3 R14, -R14, R12, RZ ;  /* 0x0000000c0e0e7210 */ /* 0x008fe20007ffe1ff */
[----:B------:R-:W-:-:S04]  /*16950*/  IMAD.WIDE.U32 R12, R8, R4, RZ ;  /* 0x00000004080c7225 */ /* 0x000fc800078e00ff */
[----:B------:R-:W-:Y:S01]  /*16960*/  IMAD R8, R8, R6, R3 ;  /* 0x0000000608087224 */ /* 0x000fe200078e0203 */
[----:B------:R-:W-:-:S03]  /*16970*/  SHF.R.S32.HI R3, RZ, 0x1f, R14 ;  /* 0x0000001fff037819 */ /* 0x000fc6000001140e */
[----:B------:R-:W-:Y:S01]  /*16980*/  IMAD.IADD R9, R13, 0x1, R8 ;  /* 0x000000010d097824 */ /* 0x000fe200078e0208 */
[----:B------:R-:W-:Y:S01]  /*16990*/  MOV R8, R12 ;  /* 0x0000000c00087202 */ /* 0x000fe20000000f00 */
[----:B----4-:R-:W-:-:S04]  /*169a0*/  IMAD R4, R11, R14, RZ ;  /* 0x0000000e0b047224 */ /* 0x010fc800078e02ff */
[----:B------:R-:W-:-:S04]  /*169b0*/  IMAD.WIDE.U32 R8, R14, R10, R8 ;  /* 0x0000000a0e087225 */ /* 0x000fc800078e0008 */
[----:B------:R-:W-:Y:S01]  /*169c0*/  IMAD R4, R10, R3, R4 ;  /* 0x000000030a047224 */ /* 0x000fe200078e0204 */
[----:B------:R-:W-:-:S03]  /*169d0*/  MOV R3, R8 ;  /* 0x0000000800037202 */ /* 0x000fc60000000f00 */
[----:B------:R-:W-:Y:S01]  /*169e0*/  IMAD.IADD R4, R9, 0x1, R4 ;  /* 0x0000000109047824 */ /* 0x000fe200078e0204 */
[----:B------:R-:W-:Y:S05]  /*169f0*/  BRA `(.L_x_4125) ;  /* 0x00000000000c7947 */ /* 0x000fea0003800000 */
.L_x_4124:
[----:B------:R-:W2:Y:S02]  /*16a00*/  LD.E R3, desc[UR6][R26.64+0x38] ;  /* 0x000038061a037980 */ /* 0x000ea4000c101900 */
[----:B--2---:R-:W-:-:S04]  /*16a10*/  LEA R3, -R3, RZ, 0x8 ;  /* 0x000000ff03037211 */ /* 0x004fc800078e41ff */
[----:B------:R-:W-:Y:S02]  /*16a20*/  SHF.R.S32.HI R4, RZ, 0x1f, R3 ;  /* 0x0000001fff047819 */ /* 0x000fe40000011403 */
.L_x_4125:
[----:B------:R-:W-:Y:S05]  /*16a30*/  BSYNC B0 ;  /* 0x0000000000007941 */ /* 0x000fea0003800000 */
.L_x_4123:
[C---:B------:R-:W-:Y:S01]  /*16a40*/  IMAD.SHL.U32 R20, R58.reuse, 0x20, RZ ;  /* 0x000000203a147824 */ /* 0x040fe200078e00ff */
        /* <DEDUP_REMOVED lines=57> */
.L_x_4122:
[----:B------:R-:W-:Y:S05]  /*16de0*/  BSYNC B1 ;  /* 0x0000000000017941 */ /* 0x000fea0003800000 */
.L_x_4121:
        /* <DEDUP_REMOVED lines=98> */
[----:B------:R-:W-:Y:S02]  /*17410*/  LEA R224, R229, R223, 0x1 ;  /* 0x000000dfe5e07211 */ /* 0x000fe400078e08ff */
        /* <DEDUP_REMOVED lines=28> */
[----:B---3--:R-:W-:Y:S01]  /*175e0*/  FMUL.FTZ R4, R3, R37 ;  /* 0x0000002503047220 */ /* 0x008fe20000410000 */
[----:B------:R-:W-:-:S04]  /*175f0*/  FMNMX.FTZ R6, R188, R6, !PT ;  /* 0x00000006bc067209 */ /* 0x000fc80007810000 */
[----:B------:R-:W-:Y:S02]  /*17600*/  FMNMX.FTZ R38, R189, R6, !PT ;  /* 0x00000006bd267209 */ /* 0x000fe40007810000 */
[----:B------:R-:W-:Y:S02]  /*17610*/  FSEL R4, R4, RZ, P1 ;  /* 0x000000ff04047208 */ /* 0x000fe40000800000 */
[----:B------:R-:W-:-:S03]  /*17620*/  FMNMX.FTZ R38, R190, R38, !PT ;  /* 0x00000026be267209 */ /* 0x000fc60007810000 */
[-CC-:B------:R-:W-:Y:S01]  /*17630*/  FFMA.FTZ R6, R112, R3.reuse, -R4.reuse ;  /* 0x0000000370067223 */ /* 0x180fe20000010804 */
[----:B------:R-:W-:Y:S01]  /*17640*/  FMNMX.FTZ R38, R191, R38, !PT ;  /* 0x00000026bf267209 */ /* 0x000fe20007810000 */
[----:B------:R-:W-:Y:S02]  /*17650*/  FFMA.FTZ R0, R86, R3, -R4 ;  /* 0x0000000356007223 */ /* 0x000fe40000010804 */
[----:B------:R1:W-:Y:S01]  /*17660*/  MUFU.EX2 R251, R6 ;  /* 0x0000000600fb7308 */ /* 0x0003e20000000800 */
[----:B------:R-:W-:-:S04]  /*17670*/  FMNMX.FTZ R38, R197, R38, !PT ;  /* 0x00000026c5267209 */ /* 0x000fc80007810000 */
[----:B------:R-:W-:-:S03]  /*17680*/  FMNMX.FTZ R38, R198, R38, !PT ;  /* 0x00000026c6267209 */ /* 0x000fc60007810000 */
[----:B------:R3:W-:Y:S01]  /*17690*/  MUFU.EX2 R208, R0 ;  /* 0x0000000000d07308 */ /* 0x0007e20000000800 */
[----:B------:R-:W-:-:S04]  /*176a0*/  FMNMX.FTZ R38, R199, R38, !PT ;  /* 0x00000026c7267209 */ /* 0x000fc80007810000 */
[----:B------:R-:W-:Y:S01]  /*176b0*/  FMNMX.FTZ R38, R201, R38, !PT ;  /* 0x00000026c9267209 */ /* 0x000fe20007810000 */
[----:B-1----:R-:W-:-:S03]  /*176c0*/  FFMA.FTZ R6, R109, R3, -R4 ;  /* 0x000000036d067223 */ /* 0x002fc60000010804 */
[----:B------:R-:W-:Y:S01]  /*176d0*/  FMNMX.FTZ R38, R204, R38, !PT ;  /* 0x00000026cc267209 */ /* 0x000fe20007810000 */
[----:B------:R1:W4:Y:S03]  /*176e0*/  MUFU.EX2 R248, R6 ;  /* 0x0000000600f87308 */ /* 0x0003260000000800 */
[----:B------:R-:W-:Y:S01]  /*176f0*/  FMNMX.FTZ R38, R205, R38, !PT ;  /* 0x00000026cd267209 */ /* 0x000fe20007810000 */
[----:B---3--:R-:W-:-:S03]  /*17700*/  FFMA.FTZ R0, R85, R3, -R4 ;  /* 0x0000000355007223 */ /* 0x008fc60000010804 */
[----:B------:R-:W-:-:S04]  /*17710*/  FMNMX.FTZ R38, R193, R38, !PT ;  /* 0x00000026c1267209 */ /* 0x000fc80007810000 */
[----:B------:R-:W-:-:S05]  /*17720*/  FMNMX.FTZ R38, R206, R38, !PT ;  /* 0x00000026ce267209 */ /* 0x000fca0007810000 */
[----:B--2---:R-:W2:Y:S01]  /*17730*/  SHFL.BFLY PT, R9, R38, 0x2, 0x1f ;  /* 0x0c401f0026097f89 */ /* 0x004ea200000e0000 */
[----:B-1----:R-:W-:-:S04]  /*17740*/  FFMA.FTZ R6, R113, R3, -R4 ;  /* 0x0000000371067223 */ /* 0x002fc80000010804 */
[----:B------:R1:W-:Y:S02]  /*17750*/  MUFU.EX2 R250, R6 ;  /* 0x0000000600fa7308 */ /* 0x0003e40000000800 */
[----:B-1----:R-:W-:Y:S01]  /*17760*/  FFMA.FTZ R6, R114, R3, -R4 ;  /* 0x0000000372067223 */ /* 0x002fe20000010804 */
[----:B--2---:R-:W-:Y:S02]  /*17770*/  FMNMX.FTZ R38, R38, R9, !PT ;  /* 0x0000000926267209 */ /* 0x004fe40007810000 */
[----:B----4-:R-:W-:-:S03]  /*17780*/  F2FP.BF16.F32.PACK_AB R9, R248, R251 ;  /* 0x000000fbf809723e */ /* 0x010fc600000010ff */
[----:B------:R1:W-:Y:S02]  /*17790*/  MUFU.EX2 R252, R6 ;  /* 0x0000000600fc7308 */ /* 0x0003e40000000800 */
[----:B-1----:R-:W-:-:S06]  /*177a0*/  FFMA.FTZ R6, R110, R3, -R4 ;  /* 0x000000036e067223 */ /* 0x002fcc0000010804 */
[----:B------:R1:W-:Y:S02]  /*177b0*/  MUFU.EX2 R112, R6 ;  /* 0x0000000600707308 */ /* 0x0003e40000000800 */
[----:B-1----:R-:W-:-:S06]  /*177c0*/  FFMA.FTZ R6, R108, R3, -R4 ;  /* 0x000000036c067223 */ /* 0x002fcc0000010804 */
[----:B------:R-:W-:Y:S08]  /*177d0*/  MUFU.EX2 R108, R0 ;  /* 0x00000000006c7308 */ /* 0x000ff00000000800 */
[----:B------:R1:W2:Y:S02]  /*177e0*/  MUFU.EX2 R8, R6 ;  /* 0x0000000600087308 */ /* 0x0002a40000000800 */
[-CC-:B-1----:R-:W-:Y:S01]  /*177f0*/  FFMA.FTZ R6, R103, R3.reuse, -R4.reuse ;  /* 0x0000000367067223 */ /* 0x182fe20000010804 */
[----:B--2---:R-:W-:Y:S01]  /*17800*/  MOV R103, R8 ;  /* 0x0000000800677202 */ /* 0x004fe20000000f00 */
[----:B------:R-:W-:-:S04]  /*17810*/  FFMA.FTZ R8, R99, R3, -R4 ;  /* 0x0000000363087223 */ /* 0x000fc80000010804 */
[----:B------:R1:W-:Y:S08]  /*17820*/  MUFU.EX2 R72, R6 ;  /* 0x0000000600487308 */ /* 0x0003f00000000800 */
[----:B------:R2:W-:Y:S01]  /*17830*/  MUFU.EX2 R11, R8 ;  /* 0x00000008000b7308 */ /* 0x0005e20000000800 */
[----:B-1----:R-:W-:-:S07]  /*17840*/  FFMA.FTZ R6, R102, R3, -R4 ;  /* 0x0000000366067223 */ /* 0x002fce0000010804 */
[----:B------:R1:W-:Y:S01]  /*17850*/  MUFU.EX2 R10, R6 ;  /* 0x00000006000a7308 */ /* 0x0003e20000000800 */
[----:B--2---:R-:W2:Y:S01]  /*17860*/  SHFL.BFLY PT, R8, R38, 0x1, 0x1f ;  /* 0x0c201f0026087f89 */ /* 0x004ea200000e0000 */
[----:B-1----:R-:W-:-:S06]  /*17870*/  FFMA.FTZ R6, R101, R3, -R4 ;  /* 0x0000000365067223 */ /* 0x002fcc0000010804 */
[----:B------:R1:W-:Y:S01]  /*17880*/  MUFU.EX2 R113, R6 ;  /* 0x0000000600717308 */ /* 0x0003e20000000800 */
[----:B--2---:R-:W-:-:S04]  /*17890*/  FMNMX.FTZ R38, R38, R8, !PT ;  /* 0x0000000826267209 */ /* 0x004fc80007810000 */
[----:B------:R-:W-:Y:S01]  /*178a0*/  FSETP.NEU.FTZ.AND P1, PT, R38, -INF , PT ;  /* 0xff8000002600780b */ /* 0x000fe20003f3d000 */
[----:B------:R-:W-:Y:S01]  /*178b0*/  FMUL.FTZ R8, R3, R38 ;  /* 0x0000002603087220 */ /* 0x000fe20000410000 */
[----:B-1----:R-:W-:-:S04]  /*178c0*/  FFMA.FTZ R6, R100, R3, -R4 ;  /* 0x0000000364067223 */ /* 0x002fc80000010804 */
[----:B------:R1:W-:Y:S02]  /*178d0*/  MUFU.EX2 R102, R6 ;  /* 0x0000000600667308 */ /* 0x0003e40000000800 */
        /* <DEDUP_REMOVED lines=13> */
[----:B------:R1:W2:Y:S02]  /*179b0*/  MUFU.EX2 R12, R6 ;  /* 0x00000006000c7308 */ /* 0x0002a40000000800 */
[----:B-1----:R-:W-:Y:S01]  /*179c0*/  FSEL R6, R8, RZ, P1 ;  /* 0x000000ff08067208 */ /* 0x002fe20000800000 */
[----:B------:R-:W-:-:S04]  /*179d0*/  FFMA.FTZ R8, R83, R3, -R4 ;  /* 0x0000000353087223 */ /* 0x000fc80000010804 */
[-CC-:B------:R-:W-:Y:S01]  /*179e0*/  FFMA.FTZ R2, R119, R3.reuse, -R6.reuse ;  /* 0x0000000377027223 */ /* 0x180fe20000010806 */
[----:B--2---:R-:W-:Y:S01]  /*179f0*/  MOV R119, R12 ;  /* 0x0000000c00777202 */ /* 0x004fe20000000f00 */
[----:B------:R1:W-:Y:S01]  /*17a00*/  MUFU.EX2 R16, R8 ;  /* 0x0000000800107308 */ /* 0x0003e20000000800 */
[----:B------:R-:W2:Y:S01]  /*17a10*/  LDSM.16.MT88.4 R12, [R222+0xa000] ;  /* 0x00a00000de0c783b */ /* 0x000ea20000004200 */
[----:B------:R-:W-:-:S06]  /*17a20*/  FFMA.FTZ R0, R129, R3, -R6 ;  /* 0x0000000381007223 */ /* 0x000fcc0000010806 */
[----:B------:R3:W-:Y:S08]  /*17a30*/  MUFU.EX2 R24, R2 ;  /* 0x0000000200187308 */ /* 0x0007f00000000800 */
[----:B------:R4:W-:Y:S01]  /*17a40*/  MUFU.EX2 R242, R0 ;  /* 0x0000000000f27308 */ /* 0x0009e20000000800 */
[-CC-:B-1----:R-:W-:Y:S02]  /*17a50*/  FFMA.FTZ R8, R21, R3.reuse, -R6.reuse ;  /* 0x0000000315087223 */ /* 0x182fe40000010806 */
[----:B------:R-:W1:Y:S05]  /*17a60*/  LDSM.16.MT88.4 R20, [R223+0xa000] ;  /* 0x00a00000df14783b */ /* 0x000e6a0000004200 */
[----:B------:R-:W5:Y:S01]  /*17a70*/  MUFU.EX2 R92, R8 ;  /* 0x00000008005c7308 */ /* 0x000f620000000800 */
[----:B---3--:R-:W-:Y:S01]  /*17a80*/  FFMA.FTZ R2, R123, R3, -R6 ;  /* 0x000000037b027223 */ /* 0x008fe20000010806 */
[----:B------:R-:W-:-:S06]  /*17a90*/  MOV R123, R10 ;  /* 0x0000000a007b7202 */ /* 0x000fcc0000000f00 */
[----:B------:R3:W-:Y:S01]  /*17aa0*/  MUFU.EX2 R94, R2 ;  /* 0x00000002005e7308 */ /* 0x0007e20000000800 */
[----:B----4-:R-:W-:-:S07]  /*17ab0*/  FFMA.FTZ R0, R127, R3, -R6 ;  /* 0x000000037f007223 */ /* 0x010fce0000010806 */
[----:B------:R4:W-:Y:S01]  /*17ac0*/  MUFU.EX2 R243, R0 ;  /* 0x0000000000f37308 */ /* 0x0009e20000000800 */
[----:B-----5:R-:W-:Y:S01]  /*17ad0*/  F2FP.BF16.F32.PACK_AB R8, R24, R92 ;  /* 0x0000005c1808723e */ /* 0x020fe200000010ff */
[----:B---3--:R-:W-:Y:S01]  /*17ae0*/  FFMA.FTZ R2, R121, R3, -R6 ;  /* 0x0000000379027223 */ /* 0x008fe20000010806 */
[----:B------:R-:W-:-:S05]  /*17af0*/  MOV R121, R16 ;  /* 0x0000001000797202 */ /* 0x000fca0000000f00 */
[----:B------:R3:W5:Y:S01]  /*17b00*/  MUFU.EX2 R241, R2 ;  /* 0x0000000200f17308 */ /* 0x0007620000000800 */
[----:B----4-:R-:W-:-:S07]  /*17b10*/  FFMA.FTZ R0, R124, R3, -R6 ;  /* 0x000000037c007223 */ /* 0x010fce0000010806 */
[----:B------:R4:W-:Y:S01]  /*17b20*/  MUFU.EX2 R244, R0 ;  /* 0x0000000000f47308 */ /* 0x0009e20000000800 */
[----:B---3--:R-:W-:Y:S02]  /*17b30*/  MOV R2, R11 ;  /* 0x0000000b00027202 */ /* 0x008fe40000000f00 */
[----:B------:R-:W-:Y:S02]  /*17b40*/  F2FP.BF16.F32.PACK_AB R11, R252, R250 ;  /* 0x000000fafc0b723e */ /* 0x000fe400000010ff */
[----:B-----5:R-:W-:Y:S01]  /*17b50*/  F2FP.BF16.F32.PACK_AB R10, R241, R94 ;  /* 0x0000005ef10a723e */ /* 0x020fe200000010ff */
[----:B----4-:R-:W-:Y:S01]  /*17b60*/  FFMA.FTZ R0, R122, R3, -R6 ;  /* 0x000000037a007223 */ /* 0x010fe20000010806 */
[----:B------:R-:W-:-:S05]  /*17b70*/  MOV R122, R52 ;  /* 0x00000034007a7202 */ /* 0x000fca0000000f00 */
[C---:B--2---:R-:W-:Y:S01]  /*17b80*/  HMMA.16816.F32.BF16 R32, R8.reuse, R12, RZ ;  /* 0x0000000c0820723c */ /* 0x044fe200000418ff */
[----:B------:R2:W3:Y:S05]  /*17b90*/  MUFU.EX2 R246, R0 ;  /* 0x0000000000f67308 */ /* 0x0004ea0000000800 */
[----:B------:R-:W-:Y:S01]  /*17ba0*/  HMMA.16816.F32.BF16 R48, R8, R28, RZ ;  /* 0x0000001c0830723c */ /* 0x000fe200000418ff */
[----:B------:R-:W-:Y:S02]  /*17bb0*/  F2FP.BF16.F32.PACK_AB R12, R243, R242 ;  /* 0x000000f2f30c723e */ /* 0x000fe400000010ff */
[----:B------:R-:W-:-:S03]  /*17bc0*/  F2FP.BF16.F32.PACK_AB R13, R103, R112 ;  /* 0x00000070670d723e */ /* 0x000fc600000010ff */
[C---:B------:R-:W-:Y:S01]  /*17bd0*/  HMMA.16816.F32.BF16 R52, R8.reuse, R30, RZ ;  /* 0x0000001e0834723c */ /* 0x040fe200000418ff */
[----:B------:R-:W4:Y:S05]  /*17be0*/  LDSM.16.MT88.4 R28, [R225+0xa800] ;  /* 0x00a80000e11c783b */ /* 0x000f2a0000004200 */
[C---:B------:R-:W-:Y:S01]  /*17bf0*/  HMMA.16816.F32.BF16 R16, R8.reuse, R14, RZ ;  /* 0x0000000e0810723c */ /* 0x040fe200000418ff */
[----:B--2---:R-:W-:Y:S01]  /*17c00*/  FFMA.FTZ R0, R95, R3, -R4 ;  /* 0x000000035f007223 */ /* 0x004fe20000010804 */
[----:B------:R-:W-:Y:S02]  /*17c10*/  MOV R95, R60 ;  /* 0x0000003c005f7202 */ /* 0x000fe40000000f00 */
[----:B------:R-:W2:Y:S01]  /*17c20*/  LDSM.16.MT88.4 R60, [R223+0xa800] ;  /* 0x00a80000df3c783b */ /* 0x000ea20000004200 */
[----:B------:R5:W-:Y:S01]  /*17c30*/  MUFU.EX2 R114, R0 ;  /* 0x0000000000727308 */ /* 0x000be20000000800 */
[----:B-1----:R-:W-:Y:S01]  /*17c40*/  HMMA.16816.F32.BF16 R64, R8, R20, RZ ;  /* 0x000000140840723c */ /* 0x002fe200000418ff */
[----:B---3--:R-:W-:-:S05]  /*17c50*/  F2FP.BF16.F32.PACK_AB R14, R246, R244 ;  /* 0x000000f4f60e723e */ /* 0x008fca00000010ff */
[C---:B------:R-:W-:Y:S01]  /*17c60*/  HMMA.16816.F32.BF16 R68, R8.reuse, R22, RZ ;  /* 0x000000160844723c */ /* 0x040fe200000418ff */
[----:B------:R-:W-:Y:S05]  /*17c70*/  LDSM.16.MT88.4 R20, [R222+0xb000] ;  /* 0x00b00000de14783b */ /* 0x000fea0000004200 */
[----:B------:R-:W-:Y:S01]  /*17c80*/  HMMA.16816.F32.BF16 R80, R8, R44, RZ ;  /* 0x0000002c0850723c */ /* 0x000fe200000418ff */
[----:B-----5:R-:W-:Y:S01]  /*17c90*/  FFMA.FTZ R0, R97, R3, -R4 ;  /* 0x0000000361007223 */ /* 0x020fe20000010804 */
[----:B------:R-:W-:-:S04]  /*17ca0*/  MOV R97, R72 ;  /* 0x0000004800617202 */ /* 0x000fc80000000f00 */
[----:B------:R-:W-:Y:S01]  /*17cb0*/  HMMA.16816.F32.BF16 R76, R8, R46, RZ ;  /* 0x0000002e084c723c */ /* 0x000fe200000418ff */
[----:B------:R-:W1:Y:S01]  /*17cc0*/  LDSM.16.MT88.4 R72, [R224+0xa800] ;  /* 0x00a80000e048783b */ /* 0x000e620000004200 */
[----:B------:R3:W-:Y:S01]  /*17cd0*/  MUFU.EX2 R101, R0 ;  /* 0x0000000000657308 */ /* 0x0007e20000000800 */
[----:B------:R-:W-:-:S04]  /*17ce0*/  F2FP.BF16.F32.PACK_AB R15, R123, R97 ;  /* 0x000000617b0f723e */ /* 0x000fc800000010ff */
[----:B------:R-:W-:Y:S02]  /*17cf0*/  F2FP.BF16.F32.PACK_AB R9, R102, R113 ;  /* 0x000000716609723e */ /* 0x000fe400000010ff */
[----:B------:R-:W-:Y:S01]  /*17d00*/  F2FP.BF16.F32.PACK_AB R11, R95, R2 ;  /* 0x000000025f0b723e */ /* 0x000fe200000010ff */
[C---:B------:R-:W-:Y:S06]  /*17d10*/  HMMA.16816.F32.BF16 R84, R12.reuse, R40, R32 ;  /* 0x000000280c54723c */ /* 0x040fec0000041820 */
[----:B------:R-:W-:Y:S01]  /*17d20*/  HMMA.16816.F32.BF16 R40, R12, R42, R16 ;  /* 0x0000002a0c28723c */ /* 0x000fe20000041810 */
[----:B------:R-:W5:Y:S01]  /*17d30*/  LDSM.16.MT88.4 R16, [R225+0xb000] ;  /* 0x00b00000e110783b */ /* 0x000f620000004200 */
[----:B---3--:R-:W-:Y:S01]  /*17d40*/  FFMA.FTZ R0, R98, R3, -R4 ;  /* 0x0000000362007223 */ /* 0x008fe20000010804 */
[----:B------:R-:W-:-:S03]  /*17d50*/  MOV R98, R123 ;  /* 0x0000007b00627202 */ /* 0x000fc60000000f00 */
[C---:B----4-:R-:W-:Y:S01]  /*17d60*/  HMMA.16816.F32.BF16 R32, R12.reuse, R28, R48 ;  /* 0x0000001c0c20723c */ /* 0x050fe20000041830 */
[----:B------:R3:W-:Y:S01]  /*17d70*/  MUFU.EX2 R100, R0 ;  /* 0x0000000000647308 */ /* 0x0007e20000000800 */
[----:B------:R-:W4:Y:S04]  /*17d80*/  LDSM.16.MT88.4 R48, [R223+0xb000] ;  /* 0x00b00000df30783b */ /* 0x000f280000004200 */
[C---:B------:R-:W-:Y:S06]  /*17d90*/  HMMA.16816.F32.BF16 R28, R12.reuse, R30, R52 ;  /* 0x0000001e0c1c723c */ /* 0x040fec0000041834 */
[----:B--2---:R-:W-:Y:S01]  /*17da0*/  HMMA.16816.F32.BF16 R44, R12, R60, R64 ;  /* 0x0000003c0c2c723c */ /* 0x004fe20000041840 */
[----:B------:R-:W-:Y:S01]  /*17db0*/  LDSM.16.MT88.4 R64, [R222+0xb800] ;  /* 0x00b80000de40783b */ /* 0x000fe20000004200 */
[----:B---3--:R-:W-:-:S04]  /*17dc0*/  FFMA.FTZ R0, R133, R3, -R6 ;  /* 0x0000000385007223 */ /* 0x008fc80000010806 */
[C---:B------:R-:W-:Y:S01]  /*17dd0*/  HMMA.16816.F32.BF16 R52, R12.reuse, R62, R68 ;  /* 0x0000003e0c34723c */ /* 0x040fe20000041844 */
[----:B------:R-:W2:Y:S01]  /*17de0*/  LDSM.16.MT88.4 R60, [R224+0xb000] ;  /* 0x00b00000e03c783b */ /* 0x000ea20000004200 */
[----:B------:R3:W-:Y:S04]  /*17df0*/  MUFU.EX2 R240, R0 ;  /* 0x0000000000f07308 */ /* 0x0007e80000000800 */
[C---:B-1----:R-:W-:Y:S06]  /*17e00*/  HMMA.16816.F32.BF16 R88, R12.reuse, R72, R80 ;  /* 0x000000480c58723c */ /* 0x042fec0000041850 */
[----:B------:R-:W-:Y:S07]  /*17e10*/  HMMA.16816.F32.BF16 R72, R12, R74, R76 ;  /* 0x0000004a0c48723c */ /* 0x000fee000004184c */
[----:B------:R-:W-:Y:S01]  /*17e20*/  F2FP.BF16.F32.PACK_AB R13, R109, R110 ;  /* 0x0000006e6d0d723e */ /* 0x000fe200000010ff */
[----:B---3--:R-:W-:Y:S01]  /*17e30*/  FFMA.FTZ R0, R131, R3, -R6 ;  /* 0x0000000383007223 */ /* 0x008fe20000010806 */
[----:B------:R-:W-:-:S03]  /*17e40*/  F2FP.BF16.F32.PACK_AB R15, R122, R99 ;  /* 0x000000637a0f723e */ /* 0x000fc600000010ff */
        /* <DEDUP_REMOVED lines=10> */
[C---:B------:R-:W-:Y:S01]  /*17ef0*/  HMMA.16816.F32.BF16 R68, R8.reuse, R22, R40 ;  /* 0x000000160844723c */ /* 0x040fe20000041828 */
[----:B------:R-:W3:Y:S05]  /*17f00*/  LDSM.16.MT88.4 R20, [R225+0xb800] ;  /* 0x00b80000e114783b */ /* 0x000eea0000004200 */
[----:B-----5:R-:W-:Y:S01]  /*17f10*/  HMMA.16816.F32.BF16 R80, R8, R16, R32 ;  /* 0x000000100850723c */ /* 0x020fe20000041820 */
[----:B-1----:R-:W-:-:S04]  /*17f20*/  FFMA.FTZ R0, R104, R3, -R4 ;  /* 0x0000000368007223 */ /* 0x002fc80000010804 */
[----:B------:R1:W-:Y:S01]  /*17f30*/  MUFU.EX2 R127, R0 ;  /* 0x00000000007f7308 */ /* 0x0003e20000000800 */
[C---:B------:R-:W-:Y:S01]  /*17f40*/  HMMA.16816.F32.BF16 R40, R8.reuse, R18, R28 ;  /* 0x000000120828723c */ /* 0x040fe2000004181c */
[----:B------:R-:W5:Y:S05]  /*17f50*/  LDSM.16.MT88.4 R16, [R223+0xb800] ;  /* 0x00b80000df10783b */ /* 0x000f6a0000004200 */
[C---:B----4-:R-:W-:Y:S01]  /*17f60*/  HMMA.16816.F32.BF16 R32, R8.reuse, R48, R44 ;  /* 0x000000300820723c */ /* 0x050fe2000004182c */
[----:B------:R-:W4:Y:S05]  /*17f70*/  LDSM.16.MT88.4 R44, [R224+0xb800] ;  /* 0x00b80000e02c783b */ /* 0x000f2a0000004200 */
[----:B------:R-:W-:Y:S01]  /*17f80*/  HMMA.16816.F32.BF16 R28, R8, R50, R52 ;  /* 0x00000032081c723c */ /* 0x000fe20000041834 */
[----:B------:R-:W4:Y:S01]  /*17f90*/  LDSM.16.MT88.4 R52, [R222+0xc000] ;  /* 0x00c00000de34783b */ /* 0x000f220000004200 */
[----:B-1----:R-:W-:-:S04]  /*17fa0*/  FFMA.FTZ R0, R107, R3, -R4 ;  /* 0x000000036b007223 */ /* 0x002fc80000010804 */
[C---:B--2---:R-:W-:Y:S01]  /*17fb0*/  HMMA.16816.F32.BF16 R88, R8.reuse, R60, R88 ;  /* 0x0000003c0858723c */ /* 0x044fe20000041858 */
[----:B------:R1:W-:Y:S05]  /*17fc0*/  MUFU.EX2 R129, R0 ;  /* 0x0000000000817308 */ /* 0x0003ea0000000800 */
[----:B------:R-:W-:Y:S01]  /*17fd0*/  HMMA.16816.F32.BF16 R48, R8, R62, R72 ;  /* 0x0000003e0830723c */ /* 0x000fe20000041848 */
[----:B------:R-:W-:Y:S06]  /*17fe0*/  LDSM.16.MT88.4 R60, [R225+0xc000] ;  /* 0x00c00000e13c783b */ /* 0x000fec0000004200 */
        /* <DEDUP_REMOVED lines=15> */
[----:B---3--:R-:W-:Y:S01]  /*180e0*/  HMMA.16816.F32.BF16 R80, R12, R20, R80 ;  /* 0x000000140c50723c */ /* 0x008fe20000041850 */
[----:B-1----:R-:W-:-:S04]  /*180f0*/  FFMA.FTZ R0, R117, R3, -R4 ;  /* 0x0000000375007223 */ /* 0x002fc80000010804 */
[----:B------:R1:W-:Y:S01]  /*18100*/  MUFU.EX2 R247, R0 ;  /* 0x0000000000f77308 */ /* 0x0003e20000000800 */
[C---:B------:R-:W-:Y:S01]  /*18110*/  HMMA.16816.F32.BF16 R64, R12.reuse, R22, R40 ;  /* 0x000000160c40723c */ /* 0x040fe20000041828 */
[----:B------:R-:W2:Y:S05]  /*18120*/  LDSM.16.MT88.4 R20, [R223+0xc000] ;  /* 0x00c00000df14783b */ /* 0x000eaa0000004200 */
[C---:B-----5:R-:W-:Y:S06]  /*18130*/  HMMA.16816.F32.BF16 R32, R12.reuse, R16, R32 ;  /* 0x000000100c20723c */ /* 0x060fec0000041820 */
[----:B------:R-:W-:Y:S01]  /*18140*/  HMMA.16816.F32.BF16 R28, R12, R18, R28 ;  /* 0x000000120c1c723c */ /* 0x000fe2000004181c */
[----:B------:R-:W3:Y:S01]  /*18150*/  LDSM.16.MT88.4 R16, [R224+0xc000] ;  /* 0x00c00000e010783b */ /* 0x000ee20000004200 */
[----:B-1----:R-:W-:-:S04]  /*18160*/  FFMA.FTZ R0, R118, R3, -R4 ;  /* 0x0000000376007223 */ /* 0x002fc80000010804 */
[C---:B----4-:R-:W-:Y:S01]  /*18170*/  HMMA.16816.F32.BF16 R88, R12.reuse, R44, R88 ;  /* 0x0000002c0c58723c */ /* 0x050fe20000041858 */
[----:B------:R1:W-:Y:S05]  /*18180*/  MUFU.EX2 R245, R0 ;  /* 0x0000000000f57308 */ /* 0x0003ea0000000800 */
[----:B------:R-:W-:Y:S01]  /*18190*/  HMMA.16816.F32.BF16 R40, R12, R46, R48 ;  /* 0x0000002e0c28723c */ /* 0x000fe20000041830 */
[----:B------:R-:W4:Y:S04]  /*181a0*/  LDSM.16.MT88.4 R44, [R222+0xc800] ;  /* 0x00c80000de2c783b */ /* 0x000f280000004200 */
[----:B------:R-:W5:Y:S02]  /*181b0*/  LDSM.16.MT88.4 R48, [R225+0xc800] ;  /* 0x00c80000e130783b */ /* 0x000f640000004200 */
        /* <DEDUP_REMOVED lines=22> */
[----:B------:R-:W2:Y:S05]  /*18320*/  LDSM.16.MT88.4 R28, [R223+0xc800] ;  /* 0x00c80000df1c783b */ /* 0x000eaa0000004200 */
        /* <DEDUP_REMOVED lines=24> */
[----:B-----5:R-:W-:Y:S01]  /*184b0*/  HMMA.16816.F32.BF16 R80, R12, R48, R80 ;  /* 0x000000300c50723c */ /* 0x020fe20000041850 */
[----:B-1----:R-:W-:-:S04]  /*184c0*/  FFMA.FTZ R0, R135, R3, -R4 ;  /* 0x0000000387007223 */ /* 0x002fc80000010804 */
[----:B------:R1:W-:Y:S01]  /*184d0*/  MUFU.EX2 R159, R0 ;  /* 0x00000000009f7308 */ /* 0x0003e20000000800 */
[C---:B------:R-:W-:Y:S06]  /*184e0*/  HMMA.16816.F32.BF16 R64, R12.reuse, R50, R64 ;  /* 0x000000320c40723c */ /* 0x040fec0000041840 */
[C---:B--2---:R-:W-:Y:S06]  /*184f0*/  HMMA.16816.F32.BF16 R48, R12.reuse, R30, R32 ;  /* 0x0000001e0c30723c */ /* 0x044fec0000041820 */
[----:B---3--:R-:W-:Y:S01]  /*18500*/  HMMA.16816.F32.BF16 R88, R12, R16, R88 ;  /* 0x000000100c58723c */ /* 0x008fe20000041858 */
[----:B-1----:R-:W-:-:S05]  /*18510*/  FFMA.FTZ R0, R137, R3, -R4 ;  /* 0x0000000389007223 */ /* 0x002fca0000010804 */
[C---:B------:R-:W-:Y:S01]  /*18520*/  HMMA.16816.F32.BF16 R32, R12.reuse, R18, R20 ;  /* 0x000000120c20723c */ /* 0x040fe20000041814 */
[----:B------:R-:W1:Y:S01]  /*18530*/  LDSM.16.MT88.4 R16, [R224+0xd000] ;  /* 0x00d00000e010783b */ /* 0x000e620000004200 */
[----:B------:R2:W-:Y:S03]  /*18540*/  MUFU.EX2 R158, R0 ;  /* 0x00000000009e7308 */ /* 0x0005e60000000800 */
[----:B------:R-:W3:Y:S01]  /*18550*/  LDSM.16.MT88.4 R20, [R222+0xd800] ;  /* 0x00d80000de14783b */ /* 0x000ee20000004200 */
[----:B------:R-:W-:Y:S07]  /*18560*/  HMMA.16816.F32.BF16 R76, R12, R28, R76 ;  /* 0x0000001c0c4c723c */ /* 0x000fee000004184c */
[----:B------:R-:W-:-:S02]  /*18570*/  F2FP.BF16.F32.PACK_AB R13, R245, R247 ;  /* 0x000000f7f50d723e */ /* 0x000fc400000010ff */
[----:B------:R-:W-:Y:S01]  /*18580*/  F2FP.BF16.F32.PACK_AB R15, R216, R219 ;  /* 0x000000dbd80f723e */ /* 0x000fe200000010ff */
[----:B--2---:R-:W-:Y:S01]  /*18590*/  FFMA.FTZ R0, R164, R3, -R6 ;  /* 0x00000003a4007223 */ /* 0x004fe20000010806 */
[----:B------:R-:W-:-:S03]  /*185a0*/  MOV R164, R129 ;  /* 0x0000008100a47202 */ /* 0x000fc60000000f00 */
[----:B------:R2:W-:Y:S01]  /*185b0*/  MUFU.EX2 R140, R0 ;  /* 0x00000000008c7308 */ /* 0x0005e20000000800 */
[----:B------:R-:W-:Y:S01]  /*185c0*/  F2FP.BF16.F32.PACK_AB R11, R249, R164 ;  /* 0x000000a4f90b723e */ /* 0x000fe200000010ff */
[----:B--2---:R-:W-:Y:S01]  /*185d0*/  FFMA.FTZ R0, R163, R3, -R6 ;  /* 0x00000003a3007223 */ /* 0x004fe20000010806 */
[----:B------:R-:W-:-:S05]  /*185e0*/  MOV R163, R127 ;  /* 0x0000007f00a37202 */ /* 0x000fca0000000f00 */
[----:B------:R2:W5:Y:S02]  /*185f0*/  MUFU.EX2 R139, R0 ;  /* 0x00000000008b7308 */ /* 0x0005640000000800 */
[----:B--2---:R-:W-:Y:S01]  /*18600*/  FFMA.FTZ R0, R162, R3, -R6 ;  /* 0x00000003a2007223 */ /* 0x004fe20000010806 */
[----:B------:R-:W-:Y:S02]  /*18610*/  MOV R162, R124 ;  /* 0x0000007c00a27202 */ /* 0x000fe40000000f00 */
[----:B-----5:R-:W-:-:S03]  /*18620*/  F2FP.BF16.F32.PACK_AB R8, R139, R140 ;  /* 0x0000008c8b08723e */ /* 0x020fc600000010ff */
[----:B------:R2:W-:Y:S01]  /*18630*/  MUFU.EX2 R137, R0 ;  /* 0x0000000000897308 */ /* 0x0005e20000000800 */
[----:B------:R-:W-:Y:S01]  /*18640*/  F2FP.BF16.F32.PACK_AB R9, R163, R162 ;  /* 0x000000a2a309723e */ /* 0x000fe200000010ff */
[----:B--2---:R-:W-:Y:S01]  /*18650*/  FFMA.FTZ R0, R161, R3, -R6 ;  /* 0x00000003a1007223 */ /* 0x004fe20000010806 */
[----:B------:R-:W-:-:S05]  /*18660*/  MOV R161, R100 ;  /* 0x0000006400a17202 */ /* 0x000fca0000000f00 */
[----:B------:R2:W5:Y:S02]  /*18670*/  MUFU.EX2 R136, R0 ;  /* 0x0000000000887308 */ /* 0x0005640000000800 */
[----:B--2---:R-:W-:Y:S01]  /*18680*/  FFMA.FTZ R0, R145, R3, -R4 ;  /* 0x0000000391007223 */ /* 0x004fe20000010804 */
[----:B-----5:R-:W-:-:S05]  /*18690*/  F2FP.BF16.F32.PACK_AB R10, R136, R137 ;  /* 0x00000089880a723e */ /* 0x020fca00000010ff */
[----:B------:R2:W-:Y:S02]  /*186a0*/  MUFU.EX2 R145, R0 ;  /* 0x0000000000917308 */ /* 0x0005e40000000800 */
[C---:B----4-:R-:W-:Y:S01]  /*186b0*/  HMMA.16816.F32.BF16 R28, R8.reuse, R46, R52 ;  /* 0x0000002e081c723c */ /* 0x050fe20000041834 */
[----:B------:R-:W4:Y:S05]  /*186c0*/  LDSM.16.MT88.4 R52, [R225+0xd800] ;  /* 0x00d80000e134783b */ /* 0x000f2a0000004200 */
[C---:B------:R-:W-:Y:S06]  /*186d0*/  HMMA.16816.F32.BF16 R80, R8.reuse, R60, R80 ;  /* 0x0000003c0850723c */ /* 0x040fec0000041850 */
[----:B------:R-:W-:Y:S01]  /*186e0*/  HMMA.16816.F32.BF16 R64, R8, R62, R64 ;  /* 0x0000003e0840723c */ /* 0x000fe20000041840 */
[----:B--2---:R-:W-:Y:S01]  /*186f0*/  FFMA.FTZ R0, R144, R3, -R4 ;  /* 0x0000000390007223 */ /* 0x004fe20000010804 */
[----:B------:R-:W-:-:S03]  /*18700*/  MOV R144, R101 ;  /* 0x0000006500907202 */ /* 0x000fc60000000f00 */
[----:B------:R2:W-:Y:S01]  /*18710*/  MUFU.EX2 R157, R0 ;  /* 0x00000000009d7308 */ /* 0x0005e20000000800 */
[C---:B------:R-:W-:Y:S06]  /*18720*/  HMMA.16816.F32.BF16 R84, R8.reuse, R44, R84 ;  /* 0x0000002c0854723c */ /* 0x040fec0000041854 */
[C---:B------:R-:W-:Y:S01]  /*18730*/  HMMA.16816.F32.BF16 R60, R8.reuse, R42, R48 ;  /* 0x0000002a083c723c */ /* 0x040fe20000041830 */
[----:B------:R-:W5:Y:S05]  /*18740*/  LDSM.16.MT88.4 R48, [R223+0xd800] ;  /* 0x00d80000df30783b */ /* 0x000f6a0000004200 */
[----:B------:R-:W-:Y:S01]  /*18750*/  HMMA.16816.F32.BF16 R76, R8, R40, R76 ;  /* 0x00000028084c723c */ /* 0x000fe2000004184c */
[----:B------:R-:W5:Y:S01]  /*18760*/  LDSM.16.MT88.4 R40, [R224+0xd800] ;  /* 0x00d80000e028783b */ /* 0x000f620000004200 */
[----:B--2---:R-:W-:Y:S01]  /*18770*/  FFMA.FTZ R0, R146, R3, -R4 ;  /* 0x0000000392007223 */ /* 0x004fe20000010804 */
[----:B------:R-:W-:-:S03]  /*18780*/  MOV R146, R114 ;  /* 0x0000007200927202 */ /* 0x000fc60000000f00 */
        /* <DEDUP_REMOVED lines=20> */
[----:B---3--:R-:W-:-:S05]  /*188d0*/  F2FP.BF16.F32.PACK_AB R14, R132, R131 ;  /* 0x00000083840e723e */ /* 0x008fca00000010ff */
[----:B------:R1:W3:Y:S02]  /*188e0*/  MUFU.EX2 R154, R0 ;  /* 0x00000000009a7308 */ /* 0x0002e40000000800 */
[C---:B------:R-:W-:Y:S06]  /*188f0*/  HMMA.16816.F32.BF16 R84, R12.reuse, R20, R84 ;  /* 0x000000140c54723c */ /* 0x040fec0000041854 */
[C---:B------:R-:W-:Y:S01]  /*18900*/  HMMA.16816.F32.BF16 R32, R12.reuse, R22, R28 ;  /* 0x000000160c20723c */ /* 0x040fe2000004181c */
[----:B------:R-:W2:Y:S05]  /*18910*/  LDSM.16.MT88.4 R20, [R222+0xe000] ;  /* 0x00e00000de14783b */ /* 0x000eaa0000004200 */
[----:B----4-:R-:W-:Y:S01]  /*18920*/  HMMA.16816.F32.BF16 R28, R12, R54, R64 ;  /* 0x000000360c1c723c */ /* 0x010fe20000041840 */
[----:B-1----:R-:W-:Y:S01]  /*18930*/  FFMA.FTZ R0, R153, R3, -R4 ;  /* 0x0000000399007223 */ /* 0x002fe20000010804 */
[----:B------:R-:W-:-:S03]  /*18940*/  MOV R153, R122 ;  /* 0x0000007a00997202 */ /* 0x000fc60000000f00 */
[----:B------:R1:W-:Y:S01]  /*18950*/  MUFU.EX2 R152, R0 ;  /* 0x0000000000987308 */ /* 0x0003e20000000800 */
[C---:B------:R-:W-:Y:S01]  /*18960*/  HMMA.16816.F32.BF16 R80, R12.reuse, R52, R80 ;  /* 0x000000340c50723c */ /* 0x040fe20000041850 */
[----:B------:R-:W-:Y:S05]  /*18970*/  LDSM.16.MT88.4 R52, [R224+0xe000] ;  /* 0x00e00000e034783b */ /* 0x000fea0000004200 */
[C---:B-----5:R-:W-:Y:S06]  /*18980*/  HMMA.16816.F32.BF16 R76, R12.reuse, R48, R76 ;  /* 0x000000300c4c723c */ /* 0x060fec000004184c */
[----:B------:R-:W-:Y:S01]  /*18990*/  HMMA.16816.F32.BF16 R72, R12, R50, R60 ;  /* 0x000000320c48723c */ /* 0x000fe2000004183c */
[----:B------:R-:W4:Y:S01]  /*189a0*/  LDSM.16.MT88.4 R48, [R223+0xe000] ;  /* 0x00e00000df30783b */ /* 0x000f220000004200 */
[----:B-1----:R-:W-:-:S03]  /*189b0*/  FFMA.FTZ R0, R155, R3, -R4 ;  /* 0x000000039b007223 */ /* 0x002fc60000010804 */
[----:B------:R-:W1:Y:S01]  /*189c0*/  LDSM.16.MT88.4 R60, [R222+0xe800] ;  /* 0x00e80000de3c783b */ /* 0x000e620000004200 */
[C---:B------:R-:W-:Y:S01]  /*189d0*/  HMMA.16816.F32.BF16 R68, R12.reuse, R42, R44 ;  /* 0x0000002a0c44723c */ /* 0x040fe2000004182c */
[----:B------:R-:W-:Y:S01]  /*189e0*/  MOV R155, R99 ;  /* 0x00000063009b7202 */ /* 0x000fe20000000f00 */
[----:B------:R5:W-:Y:S04]  /*189f0*/  MUFU.EX2 R135, R0 ;  /* 0x0000000000877308 */ /* 0x000be80000000800 */
[----:B------:R-:W-:Y:S07]  /*18a00*/  HMMA.16816.F32.BF16 R88, R12, R40, R88 ;  /* 0x000000280c58723c */ /* 0x000fee0000041858 */
[----:B------:R-:W-:-:S02]  /*18a10*/  F2FP.BF16.F32.PACK_AB R13, R157, R145 ;  /* 0x000000919d0d723e */ /* 0x000fc400000010ff */
[----:B---3--:R-:W-:Y:S01]  /*18a20*/  F2FP.BF16.F32.PACK_AB R15, R154, R156 ;  /* 0x0000009c9a0f723e */ /* 0x008fe200000010ff */
[----:B-----5:R-:W-:Y:S01]  /*18a30*/  FFMA.FTZ R0, R175, R3, -R6 ;  /* 0x00000003af007223 */ /* 0x020fe20000010806 */
[----:B------:R-:W-:-:S03]  /*18a40*/  MOV R175, R109 ;  /* 0x0000006d00af7202 */ /* 0x000fc60000000f00 */
[----:B------:R3:W-:Y:S02]  /*18a50*/  MUFU.EX2 R126, R0 ;  /* 0x00000000007e7308 */ /* 0x0007e40000000800 */
[----:B---3--:R-:W-:Y:S01]  /*18a60*/  FFMA.FTZ R0, R173, R3, -R6 ;  /* 0x00000003ad007223 */ /* 0x008fe20000010806 */
[----:B------:R-:W-:-:S05]  /*18a70*/  MOV R173, R110 ;  /* 0x0000006e00ad7202 */ /* 0x000fca0000000f00 */
[----:B------:R3:W5:Y:S02]  /*18a80*/  MUFU.EX2 R125, R0 ;  /* 0x00000000007d7308 */ /* 0x0007640000000800 */
[----:B---3--:R-:W-:Y:S01]  /*18a90*/  FFMA.FTZ R0, R174, R3, -R6 ;  /* 0x00000003ae007223 */ /* 0x008fe20000010806 */
[----:B-----5:R-:W-:Y:S02]  /*18aa0*/  F2FP.BF16.F32.PACK_AB R8, R125, R126 ;  /* 0x0000007e7d08723e */ /* 0x020fe400000010ff */
[----:B------:R-:W-:-:S03]  /*18ab0*/  MOV R174, R95 ;  /* 0x0000005f00ae7202 */ /* 0x000fc60000000f00 */
[----:B------:R3:W-:Y:S02]  /*18ac0*/  MUFU.EX2 R124, R0 ;  /* 0x00000000007c7308 */ /* 0x0007e40000000800 */
[----:B---3--:R-:W-:Y:S01]  /*18ad0*/  FFMA.FTZ R0, R172, R3, -R6 ;  /* 0x00000003ac007223 */ /* 0x008fe20000010806 */
[----:B------:R-:W-:Y:S01]  /*18ae0*/  MOV R172, R2 ;  /* 0x0000000200ac7202 */ /* 0x000fe20000000f00 */
[----:B------:R-:W-:-:S04]  /*18af0*/  FADD.FTZ R2, R251, R248 ;  /* 0x000000f8fb027221 */ /* 0x000fc80000010000 */
[----:B------:R3:W5:Y:S01]  /*18b00*/  MUFU.EX2 R123, R0 ;  /* 0x00000000007b7308 */ /* 0x0007620000000800 */
[----:B------:R-:W-:-:S04]  /*18b10*/  FADD.FTZ R2, R250, R2 ;  /* 0x00000002fa027221 */ /* 0x000fc80000010000 */
[----:B------:R-:W-:Y:S01]  /*18b20*/  FADD.FTZ R2, R252, R2 ;  /* 0x00000002fc027221 */ /* 0x000fe20000010000 */
[-CC-:B---3--:R-:W-:Y:S01]  /*18b30*/  FFMA.FTZ R0, R142, R3.reuse, -R4.reuse ;  /* 0x000000038e007223 */ /* 0x188fe20000010804 */
[----:B-----5:R-:W-:Y:S02]  /*18b40*/  F2FP.BF16.F32.PACK_AB R10, R123, R124 ;  /* 0x0000007c7b0a723e */ /* 0x020fe400000010ff */
[----:B------:R-:W-:Y:S01]  /*18b50*/  MOV R142, R102 ;  /* 0x00000066008e7202 */ /* 0x000fe20000000f00 */
[----:B------:R3:W-:Y:S04]  /*18b60*/  MUFU.EX2 R129, R0 ;  /* 0x0000000000817308 */ /* 0x0007e80000000800 */
[C---:B--2---:R-:W-:Y:S01]  /*18b70*/  HMMA.16816.F32.BF16 R44, R8.reuse, R18, R28 ;  /* 0x00000012082c723c */ /* 0x044fe2000004181c */
[----:B------:R-:W2:Y:S05]  /*18b80*/  LDSM.16.MT88.4 R28, [R225+0xe800] ;  /* 0x00e80000e11c783b */ /* 0x000eaa0000004200 */
[C---:B------:R-:W-:Y:S06]  /*18b90*/  HMMA.16816.F32.BF16 R84, R8.reuse, R20, R84 ;  /* 0x000000140854723c */ /* 0x040fec0000041854 */
[----:B------:R-:W-:Y:S01]  /*18ba0*/  HMMA.16816.F32.BF16 R64, R8, R22, R32 ;  /* 0x000000160840723c */ /* 0x000fe20000041820 */
[----:B---3--:R-:W-:Y:S01]  /*18bb0*/  FFMA.FTZ R0, R138, R3, -R4 ;  /* 0x000000038a007223 */ /* 0x008fe20000010804 */
[----:B------:R-:W3:Y:S01]  /*18bc0*/  LDSM.16.MT88.4 R20, [R223+0xe800] ;  /* 0x00e80000df14783b */ /* 0x000ee20000004200 */
[----:B------:R-:W-:-:S02]  /*18bd0*/  MOV R138, R113 ;  /* 0x00000071008a7202 */ /* 0x000fc40000000f00 */
[----:B------:R5:W1:Y:S01]  /*18be0*/  MUFU.EX2 R128, R0 ;  /* 0x0000000000807308 */ /* 0x000a620000000800 */
[C---:B------:R-:W-:Y:S01]  /*18bf0*/  HMMA.16816.F32.BF16 R80, R8.reuse, R16, R80 ;  /* 0x000000100850723c */ /* 0x040fe20000041850 */
[----:B------:R-:W3:Y:S05]  /*18c00*/  LDSM.16.MT88.4 R16, [R224+0xe800] ;  /* 0x00e80000e010783b */ /* 0x000eea0000004200 */
[C---:B----4-:R-:W-:Y:S06]  /*18c10*/  HMMA.16816.F32.BF16 R40, R8.reuse, R48, R76 ;  /* 0x000000300828723c */ /* 0x050fec000004184c */
        /* <DEDUP_REMOVED lines=8> */
[----:B----4-:R-:W-:Y:S01]  /*18ca0*/  FFMA.FTZ R0, R176, R3, -R6 ;  /* 0x00000003b0007223 */ /* 0x010fe20000010806 */
        /* <DEDUP_REMOVED lines=11> */
[----:B------:R1:W4:Y:S01]  /*18d60*/  MUFU.EX2 R115, R0 ;  /* 0x0000000000737308 */ /* 0x0003220000000800 */
[----:B------:R-:W-:Y:S01]  /*18d70*/  FADD.FTZ R2, R170, R2 ;  /* 0x00000002aa027221 */ /* 0x000fe20000010000 */
[----:B-1----:R-:W-:Y:S01]  /*18d80*/  FFMA.FTZ R0, R111, R3, -R4 ;  /* 0x000000036f007223 */ /* 0x002fe20000010804 */
[----:B----4-:R-:W-:-:S05]  /*18d90*/  F2FP.BF16.F32.PACK_AB R14, R115, R116 ;  /* 0x00000074730e723e */ /* 0x010fca00000010ff */
[----:B------:R1:W4:Y:S02]  /*18da0*/  MUFU.EX2 R122, R0 ;  /* 0x00000000007a7308 */ /* 0x0003240000000800 */
[C---:B------:R-:W-:Y:S01]  /*18db0*/  HMMA.16816.F32.BF16 R76, R12.reuse, R62, R64 ;  /* 0x0000003e0c4c723c */ /* 0x040fe20000041840 */
[----:B------:R-:W5:Y:S05]  /*18dc0*/  LDSM.16.MT88.4 R64, [R222+0xf000] ;  /* 0x00f00000de40783b */ /* 0x000f6a0000004200 */
[C---:B--2---:R-:W-:Y:S01]  /*18dd0*/  HMMA.16816.F32.BF16 R72, R12.reuse, R30, R44 ;  /* 0x0000001e0c48723c */ /* 0x044fe2000004182c */
[----:B------:R-:W2:Y:S05]  /*18de0*/  LDSM.16.MT88.4 R44, [R223+0xf000] ;  /* 0x00f00000df2c783b */ /* 0x000eaa0000004200 */
[----:B------:R-:W-:Y:S01]  /*18df0*/  HMMA.16816.F32.BF16 R84, R12, R60, R84 ;  /* 0x0000003c0c54723c */ /* 0x000fe20000041854 */
[----:B-1----:R-:W-:-:S04]  /*18e00*/  FFMA.FTZ R0, R93, R3, -R4 ;  /* 0x000000035d007223 */ /* 0x002fc80000010804 */
[----:B------:R1:W-:Y:S01]  /*18e10*/  MUFU.EX2 R121, R0 ;  /* 0x0000000000797308 */ /* 0x0003e20000000800 */
[C---:B---3--:R-:W-:Y:S06]  /*18e20*/  HMMA.16816.F32.BF16 R60, R12.reuse, R20, R40 ;  /* 0x000000140c3c723c */ /* 0x048fec0000041828 */
[C---:B------:R-:W-:Y:S06]  /*18e30*/  HMMA.16816.F32.BF16 R80, R12.reuse, R28, R80 ;  /* 0x0000001c0c50723c */ /* 0x040fec0000041850 */
[----:B------:R-:W-:Y:S01]  /*18e40*/  HMMA.16816.F32.BF16 R48, R12, R22, R32 ;  /* 0x000000160c30723c */ /* 0x000fe20000041820 */
[----:B------:R-:W-:Y:S01]  /*18e50*/  LDSM.16.MT88.4 R20, [R222+0xf800] ;  /* 0x00f80000de14783b */ /* 0x000fe20000004200 */
[----:B-1----:R-:W-:-:S04]  /*18e60*/  FFMA.FTZ R0, R36, R3, -R4 ;  /* 0x0000000324007223 */ /* 0x002fc80000010804 */
[C---:B------:R-:W-:Y:S01]  /*18e70*/  HMMA.16816.F32.BF16 R88, R12.reuse, R16, R88 ;  /* 0x000000100c58723c */ /* 0x040fe20000041858 */
[----:B------:R1:W3:Y:S05]  /*18e80*/  MUFU.EX2 R119, R0 ;  /* 0x0000000000777308 */ /* 0x0002ea0000000800 */
[----:B------:R-:W-:Y:S01]  /*18e90*/  HMMA.16816.F32.BF16 R40, R12, R18, R52 ;  /* 0x000000120c28723c */ /* 0x000fe20000041834 */
[----:B------:R-:W2:Y:S01]  /*18ea0*/  LDSM.16.MT88.4 R12, [R224+0xf000] ;  /* 0x00f00000e00c783b */ /* 0x000ea20000004200 */
[----:B----4-:R-:W-:Y:S01]  /*18eb0*/  F2FP.BF16.F32.PACK_AB R17, R122, R127 ;  /* 0x0000007f7a11723e */ /* 0x010fe200000010ff */
[----:B-1----:R-:W-:-:S04]  /*18ec0*/  FFMA.FTZ R0, R178, R3, -R6 ;  /* 0x00000003b2007223 */ /* 0x002fc80000010806 */
        /* <DEDUP_REMOVED lines=12> */
[C---:B-----5:R-:W-:Y:S06]  /*18f90*/  HMMA.16816.F32.BF16 R28, R8.reuse, R66, R76 ;  /* 0x00000042081c723c */ /* 0x060fec000004184c */
[C---:B------:R-:W-:Y:S06]  /*18fa0*/  HMMA.16816.F32.BF16 R76, R8.reuse, R68, R80 ;  /* 0x00000044084c723c */ /* 0x040fec0000041850 */
[C---:B--2---:R-:W-:Y:S01]  /*18fb0*/  HMMA.16816.F32.BF16 R80, R8.reuse, R44, R60 ;  /* 0x0000002c0850723c */ /* 0x044fe2000004183c */
        /* <DEDUP_REMOVED lines=198> */
[----:B------:R-:W-:Y:S01]  /*19c20*/  FADD.FTZ R2, R117, R2 ;  /* 0x0000000275027221 */ /* 0x000fe20000010000 */
[----:B------:R-:W-:Y:S01]  /*19c30*/  HMMA.16816.F32.BF16 R44, R8, R30, R44 ;  /* 0x0000001e082c723c */ /* 0x000fe2000004182c */
[----:B------:R-:W-:Y:S01]  /*19c40*/  LDSM.16.MT88.4 R8, [R224+0x11800] ;  /* 0x01180000e008783b */ /* 0x000fe20000004200 */
[----:B------:R-:W-:-:S03]  /*19c50*/  FADD.FTZ R0, R156, R0 ;  /* 0x000000009c007221 */ /* 0x000fc60000010000 */
[----:B------:R-:W3:Y:S01]  /*19c60*/  LDSM.16.MT88.4 R156, [R223+0x11800] ;  /* 0x01180000df9c783b */ /* 0x000ee20000004200 */
[----:B-1----:R-:W-:-:S04]  /*19c70*/  FFMA.FTZ R12, R205, R3, -R6 ;  /* 0x00000003cd0c7223 */ /* 0x002fc80000010806 */
[----:B------:R1:W4:Y:S02]  /*19c80*/  MUFU.EX2 R14, R12 ;  /* 0x0000000c000e7308 */ /* 0x0003240000000800 */
[-CC-:B-1----:R-:W-:Y:S01]  /*19c90*/  FFMA.FTZ R12, R193, R3.reuse, -R6.reuse ;  /* 0x00000003c10c7223 */ /* 0x182fe20000010806 */
[-C--:B------:R-:W-:Y:S01]  /*19ca0*/  FFMA.FTZ R6, R206, R3.reuse, -R6 ;  /* 0x00000003ce067223 */ /* 0x080fe20000010806 */
[----:B------:R-:W-:Y:S01]  /*19cb0*/  FFMA.FTZ R3, R207, R3, -R4 ;  /* 0x00000003cf037223 */ /* 0x000fe20000010804 */
[----:B----4-:R-:W-:-:S03]  /*19cc0*/  F2FP.BF16.F32.PACK_AB R160, R14, R15 ;  /* 0x0000000f0ea0723e */ /* 0x010fc600000010ff */
[----:B------:R-:W-:Y:S08]  /*19cd0*/  MUFU.EX2 R13, R12 ;  /* 0x0000000c000d7308 */ /* 0x000ff00000000800 */
[----:B------:R1:W4:Y:S08]  /*19ce0*/  MUFU.EX2 R12, R6 ;  /* 0x00000006000c7308 */ /* 0x0003300000000800 */
[----:B------:R-:W5:Y:S01]  /*19cf0*/  MUFU.EX2 R3, R3 ;  /* 0x0000000300037308 */ /* 0x000f620000000800 */
[----:B-1----:R-:W-:Y:S01]  /*19d00*/  FADD.FTZ R6, R116, R2 ;  /* 0x0000000274067221 */ /* 0x002fe20000010000 */
[----:B------:R-:W-:Y:S01]  /*19d10*/  FADD.FTZ R2, R154, R0 ;  /* 0x000000009a027221 */ /* 0x000fe20000010000 */
[----:B----4-:R-:W-:-:S02]  /*19d20*/  F2FP.BF16.F32.PACK_AB R162, R12, R13 ;  /* 0x0000000d0ca2723e */ /* 0x010fc400000010ff */
[----:B------:R-:W-:Y:S01]  /*19d30*/  FADD.FTZ R0, R115, R6 ;  /* 0x0000000673007221 */ /* 0x000fe20000010000 */
[----:B------:R-:W-:Y:S02]  /*19d40*/  FADD.FTZ R4, R152, R2 ;  /* 0x0000000298047221 */ /* 0x000fe40000010000 */
[----:B------:R-:W1:Y:S01]  /*19d50*/  LDSM.16.MT88.4 R152, [R225+0x11800] ;  /* 0x01180000e198783b */ /* 0x000e620000004200 */
[----:B------:R-:W-:Y:S01]  /*19d60*/  FADD.FTZ R2, R113, R0 ;  /* 0x0000000071027221 */ /* 0x000fe20000010000 */
        /* <DEDUP_REMOVED lines=64> */
[----:B------:R2:W-:Y:S01]  /*1a170*/  STL [R1], R200 ;  /* 0x000000c801007387 */ /* 0x0005e20000100800 */
        /* <DEDUP_REMOVED lines=63> */
.L_x_4128:
[----:B-1----:R-:W3:Y:S02]  /*1a570*/  LD.E R0, desc[UR6][R26.64+0x40] ;  /* 0x000040061a007980 */ /* 0x002ee4000c101900 */
[----:B---3--:R-:W-:-:S04]  /*1a580*/  LEA R0, -R0, RZ, 0x8 ;  /* 0x000000ff00007211 */ /* 0x008fc800078e41ff */
[----:B------:R-:W-:Y:S02]  /*1a590*/  SHF.R.S32.HI R3, RZ, 0x1f, R0 ;  /* 0x0000001fff037819 */ /* 0x000fe40000011400 */
.L_x_4129:
[----:B------:R-:W-:Y:S05]  /*1a5a0*/  BSYNC B0 ;  /* 0x0000000000007941 */ /* 0x000fea0003800000 */
.L_x_4127:
[----:B------:R-:W3:Y:S04]  /*1a5b0*/  LDL.LU R11, [R1+0x14] ;  /* 0x00001400010b7983 */ /* 0x000ee80000300800 */
[----:B------:R-:W4:Y:S04]  /*1a5c0*/  LDL.LU R10, [R1+0x18] ;  /* 0x00001800010a7983 */ /* 0x000f280000300800 */
[----:B------:R-:W5:Y:S04]  /*1a5d0*/  LDL R14, [R1+0x1c] ;  /* 0x00001c00010e7983 */ /* 0x000f680000100800 */
[----:B------:R-:W2:Y:S01]  /*1a5e0*/  LDL.LU R12, [R1+0x28] ;  /* 0x00002800010c7983 */ /* 0x000ea20000300800 */
[C---:B------:R-:W-:Y:S01]  /*1a5f0*/  IMAD.SHL.U32 R6, R236.reuse, 0x20, RZ ;  /* 0x00000020ec067824 */ /* 0x040fe200078e00ff */
[----:B------:R-:W-:Y:S01]  /*1a600*/  SHF.L.U64.HI R4, R236, 0x5, R237 ;  /* 0x00000005ec047819 */ /* 0x000fe200000102ed */
[----:B------:R-:W1:Y:S01]  /*1a610*/  LDC.64 R20, c[0x0][0x198] ;  /* 0x00006600ff147b82 */ /* 0x000e620000000a00 */
[----:B------:R-:W-:Y:S01]  /*1a620*/  ULDC.64 UR4, c[0x0][0x208] ;  /* 0x0000820000047ab9 */ /* 0x000fe20000000a00 */
[----:B----4-:R-:W-:-:S04]  /*1a630*/  LEA R10, P2, R0, R10, 0x1 ;  /* 0x0000000a000a7211 */ /* 0x010fc800078408ff */
[-C--:B------:R-:W-:Y:S01]  /*1a640*/  IADD3 R8, P1, R10, R6.reuse, RZ ;  /* 0x000000060a087210 */ /* 0x080fe20007f3e0ff */
[----:B-----5:R-:W-:Y:S01]  /*1a650*/  IMAD.MOV.U32 R24, RZ, RZ, R14 ;  /* 0x000000ffff187224 */ /* 0x020fe200078e000e */
[----:B---3--:R-:W-:Y:S01]  /*1a660*/  LEA.HI.X R11, R0, R11, R3, 0x1, P2 ;  /* 0x0000000b000b7211 */ /* 0x008fe200010f0c03 */
[----:B------:R3:W-:Y:S01]  /*1a670*/  STL [R1+0x18], R10 ;  /* 0x0000180a01007387 */ /* 0x0007e20000100800 */
[-C--:B------:R-:W-:Y:S01]  /*1a680*/  IADD3 R2, P2, R8, R6.reuse, RZ ;  /* 0x0000000608027210 */ /* 0x080fe20007f5e0ff */
[----:B--2---:R-:W-:Y:S02]  /*1a690*/  IMAD.MOV.U32 R25, RZ, RZ, R12 ;  /* 0x000000ffff197224 */ /* 0x004fe400078e000c */
        /* <DEDUP_REMOVED lines=9> */
[----:B------:R-:W-:-:S02]  /*1a730*/  IMAD.X R13, R3, 0x1, R4, P1 ;  /* 0x00000001030d7824 */ /* 0x000fc400008e0604 */
[----:B------:R4:W-:Y:S02]  /*1a740*/  STL [R1+0x14], R11 ;  /* 0x0000140b01007387 */ /* 0x0009e40000100800 */
[----:B------:R-:W-:Y:S02]  /*1a750*/  IMAD.X R15, R13, 0x1, R4, P2 ;  /* 0x000000010d0f7824 */ /* 0x000fe400010e0604 */
[----:B------:R5:W-:Y:S04]  /*1a760*/  LDGSTS.E.BYPASS.LTC128B.128 [R233+0xb000], desc[UR6][R2.64] ;  /* 0x0b00000002e97fae */ /* 0x000be8000b901d46 */
[----:B------:R-:W-:Y:S04]  /*1a770*/  LDGSTS.E.BYPASS.LTC128B.128 [R233+0xb800], desc[UR6][R12.64] ;  /* 0x0b8000000ce97fae */ /* 0x000fe8000b901d46 */
[----:B------:R1:W-:Y:S01]  /*1a780*/  LDGSTS.E.BYPASS.LTC128B.128 [R233+0xc000], desc[UR6][R14.64] ;  /* 0x0c0000000ee97fae */ /* 0x0003e2000b901d46 */
[----:B---3--:R-:W-:-:S04]  /*1a790*/  IADD3 R10, P1, R14, R6, RZ ;  /* 0x000000060e0a7210 */ /* 0x008fc80007f3e0ff */
[----:B--2---:R-:W-:Y:S01]  /*1a7a0*/  IADD3 R8, P2, R10, R6, RZ ;  /* 0x000000060a087210 */ /* 0x004fe20007f5e0ff */
[----:B----4-:R-:W-:-:S04]  /*1a7b0*/  IMAD.X R11, R15, 0x1, R4, P1 ;  /* 0x000000010f0b7824 */ /* 0x010fc800008e0604 */
[----:B------:R-:W-:Y:S01]  /*1a7c0*/  IMAD.X R9, R11, 0x1, R4, P2 ;  /* 0x000000010b097824 */ /* 0x000fe200010e0604 */
[----:B------:R2:W-:Y:S01]  /*1a7d0*/  LDGSTS.E.BYPASS.LTC128B.128 [R233+0xc800], desc[UR6][R10.64] ;  /* 0x0c8000000ae97fae */ /* 0x0005e2000b901d46 */
[----:B-----5:R-:W-:-:S03]  /*1a7e0*/  IADD3 R2, P1, R8, R6, RZ ;  /* 0x0000000608027210 */ /* 0x020fc60007f3e0ff */
        /* <DEDUP_REMOVED lines=14> */
[----:B--2---:R-:W-:-:S03]  /*1a8d0*/  IADD3 R10, P2, R12, R6, RZ ;  /* 0x000000060c0a7210 */ /* 0x004fc60007f5e0ff */
[----:B------:R1:W-:Y:S01]  /*1a8e0*/  LDGSTS.E.BYPASS.LTC128B.128 [R233+0xf800], desc[UR6][R12.64] ;  /* 0x0f8000000ce97fae */ /* 0x0003e2000b901d46 */
[----:B---3--:R-:W-:Y:S01]  /*1a8f0*/  IADD3 R8, P1, R10, R6, RZ ;  /* 0x000000060a087210 */ /* 0x008fe20007f3e0ff */
        /* <DEDUP_REMOVED lines=11> */
[----:B------:R-:W-:Y:S01]  /*1a9b0*/  IMAD.MOV.U32 R248, RZ, RZ, R24 ;  /* 0x000000fffff87224 */ /* 0x000fe200078e0018 */
[----:B------:R-:W-:Y:S02]  /*1a9c0*/  BSSY B1, `(.L_x_4130) ;  /* 0x00003f4000017945 */ /* 0x000fe40003800000 */
[----:B--2---:R-:W-:Y:S01]  /*1a9d0*/  LDSM.16.M88.4 R8, [R220+0x2000] ;  /* 0x00200000dc08783b */ /* 0x004fe20000000200 */
[----:B---3--:R-:W-:-:S03]  /*1a9e0*/  VIADD R2, R221, 0x800 ;  /* 0x00000800dd027836 */ /* 0x008fc60000000000 */
[----:B------:R-:W-:Y:S04]  /*1a9f0*/  LDSM.16.M88.4 R16, [R25] ;  /* 0x000000001910783b */ /* 0x000fe80000000200 */
[----:B------:R-:W-:Y:S04]  /*1aa00*/  LDSM.16.M88.4 R28, [R56+0x2000] ;  /* 0x00200000381c783b */ /* 0x000fe80000000200 */
[----:B------:R-:W-:Y:S04]  /*1aa10*/  LDSM.16.M88.4 R52, [R221] ;  /* 0x00000000dd34783b */ /* 0x000fe80000000200 */
[----:B------:R-:W-:Y:S04]  /*1aa20*/  LDSM.16.M88.4 R44, [R220+0x2800] ;  /* 0x00280000dc2c783b */ /* 0x000fe80000000200 */
[----:B-1----:R-:W-:Y:S04]  /*1aa30*/  LDSM.16.M88.4 R12, [R230] ;  /* 0x00000000e60c783b */ /* 0x002fe80000000200 */
[----:B----4-:R-:W1:Y:S04]  /*1aa40*/  LDSM.16.M88.4 R20, [R227] ;  /* 0x00000000e314783b */ /* 0x010e680000000200 */
[----:B------:R-:W2:Y:S04]  /*1aa50*/  LDSM.16.M88.4 R60, [R220+0x3000] ;  /* 0x00300000dc3c783b */ /* 0x000ea80000000200 */
[----:B------:R-:W-:Y:S04]  /*1aa60*/  LDSM.16.M88.4 R96, [R226] ;  /* 0x00000000e260783b */ /* 0x000fe80000000200 */
[----:B------:R-:W3:Y:S04]  /*1aa70*/  LDSM.16.M88.4 R76, [R56+0x2800] ;  /* 0x00280000384c783b */ /* 0x000ee80000000200 */
[----:B------:R-:W4:Y:S04]  /*1aa80*/  LDSM.16.M88.4 R72, [R220+0x3800] ;  /* 0x00380000dc48783b */ /* 0x000f280000000200 */
[----:B------:R-:W-:Y:S04]  /*1aa90*/  LDSM.16.M88.4 R80, [R220+0x4000] ;  /* 0x00400000dc50783b */ /* 0x000fe80000000200 */
[----:B------:R-:W-:Y:S04]  /*1aaa0*/  LDSM.16.M88.4 R92, [R56+0x3000] ;  /* 0x00300000385c783b */ /* 0x000fe80000000200 */
[----:B------:R-:W-:Y:S04]  /*1aab0*/  LDSM.16.M88.4 R88, [R56+0x3800] ;  /* 0x003800003858783b */ /* 0x000fe80000000200 */
[----:B------:R-:W-:Y:S04]  /*1aac0*/  LDSM.16.M88.4 R100, [R2] ;  /* 0x000000000264783b */ /* 0x000fe80000000200 */
[----:B------:R-:W-:Y:S01]  /*1aad0*/  LDSM.16.M88.4 R84, [R56+0x4000] ;  /* 0x004000003854783b */ /* 0x000fe20000000200 */
[C---:B-1----:R-:W-:Y:S03]  /*1aae0*/  HMMA.16816.F32.BF16 R24, R20.reuse, R8, RZ ;  /* 0x000000081418723c */ /* 0x042fe600000418ff */
[----:B------:R-:W0:Y:S03]  /*1aaf0*/  LDGDEPBAR ;  /* 0x00000000000079af */ /* 0x000e260000000000 */
[C---:B------:R-:W-:Y:S01]  /*1ab00*/  HMMA.16816.F32.BF16 R40, R20.reuse, R10, RZ ;  /* 0x0000000a1428723c */ /* 0x040fe200000418ff */
[----:B------:R-:W1:Y:S05]  /*1ab10*/  LDSM.16.M88.4 R8, [R231] ;  /* 0x00000000e708783b */ /* 0x000e6a0000000200 */
[C---:B------:R-:W-:Y:S06]  /*1ab20*/  HMMA.16816.F32.BF16 R32, R20.reuse, R44, RZ ;  /* 0x0000002c1420723c */ /* 0x040fec00000418ff */
[----:B------:R-:W-:Y:S06]  /*1ab30*/  HMMA.16816.F32.BF16 R48, R20, R46, RZ ;  /* 0x0000002e1430723c */ /* 0x000fec00000418ff */
[C---:B------:R-:W-:Y:S06]  /*1ab40*/  HMMA.16816.F32.BF16 R24, R16.reuse, R28, R24 ;  /* 0x0000001c1018723c */ /* 0x040fec0000041818 */
[----:B------:R-:W-:Y:S06]  /*1ab50*/  HMMA.16816.F32.BF16 R28, R16, R30, R40 ;  /* 0x0000001e101c723c */ /* 0x000fec0000041828 */
[----:B--2---:R-:W-:Y:S06]  /*1ab60*/  HMMA.16816.F32.BF16 R44, R20, R60, RZ ;  /* 0x0000003c142c723c */ /* 0x004fec00000418ff */
[----:B---3--:R-:W-:Y:S06]  /*1ab70*/  HMMA.16816.F32.BF16 R68, R16, R76, R32 ;  /* 0x0000004c1044723c */ /* 0x008fec0000041820 */
[C---:B------:R-:W-:Y:S06]  /*1ab80*/  HMMA.16816.F32.BF16 R64, R12.reuse, R52, R24 ;  /* 0x000000340c40723c */ /* 0x040fec0000041818 */
[----:B------:R-:W-:Y:S06]  /*1ab90*/  HMMA.16816.F32.BF16 R52, R12, R54, R28 ;  /* 0x000000360c34723c */ /* 0x000fec000004181c */
[C---:B------:R-:W-:Y:S06]  /*1aba0*/  HMMA.16816.F32.BF16 R40, R20.reuse, R62, RZ ;  /* 0x0000003e1428723c */ /* 0x040fec00000418ff */
[----:B----4-:R-:W-:Y:S06]  /*1abb0*/  HMMA.16816.F32.BF16 R32, R20, R72, RZ ;  /* 0x000000481420723c */ /* 0x010fec00000418ff */
[----:B-1----:R-:W-:Y:S06]  /*1abc0*/  HMMA.16816.F32.BF16 R64, R8, R96, R64 ;  /* 0x000000600840723c */ /* 0x002fec0000041840 */
[----:B------:R-:W-:Y:S01]  /*1abd0*/  HMMA.16816.F32.BF16 R28, R20, R74, RZ ;  /* 0x0000004a141c723c */ /* 0x000fe200000418ff */
[----:B------:R-:W1:Y:S05]  /*1abe0*/  LDSM.16.M88.4 R72, [R220+0x4800] ;  /* 0x00480000dc48783b */ /* 0x000e6a0000000200 */
[----:B------:R-:W-:Y:S01]  /*1abf0*/  HMMA.16816.F32.BF16 R48, R16, R78, R48 ;  /* 0x0000004e1030723c */ /* 0x000fe20000041830 */
[----:B------:R-:W2:Y:S05]  /*1ac00*/  LDSM.16.M88.4 R76, [R226+0x800] ;  /* 0x00080000e24c783b */ /* 0x000eaa0000000200 */
[C---:B------:R-:W-:Y:S06]  /*1ac10*/  HMMA.16816.F32.BF16 R24, R20.reuse, R80, RZ ;  /* 0x000000501418723c */ /* 0x040fec00000418ff */
[----:B------:R-:W-:Y:S06]  /*1ac20*/  HMMA.16816.F32.BF16 R60, R20, R82, RZ ;  /* 0x00000052143c723c */ /* 0x000fec00000418ff */
[----:B------:R-:W-:Y:S06]  /*1ac30*/  HMMA.16816.F32.BF16 R80, R16, R92, R44 ;  /* 0x0000005c1050723c */ /* 0x000fec000004182c */
[----:B------:R-:W-:Y:S06]  /*1ac40*/  HMMA.16816.F32.BF16 R44, R8, R98, R52 ;  /* 0x00000062082c723c */ /* 0x000fec0000041834 */
[C---:B------:R-:W-:Y:S01]  /*1ac50*/  HMMA.16816.F32.BF16 R92, R16.reuse, R94, R40 ;  /* 0x0000005e105c723c */ /* 0x040fe20000041828 */
[----:B------:R-:W3:Y:S05]  /*1ac60*/  LDSM.16.M88.4 R40, [R56+0x4800] ;  /* 0x004800003828783b */ /* 0x000eea0000000200 */
[----:B------:R-:W-:Y:S06]  /*1ac70*/  HMMA.16816.F32.BF16 R104, R16, R88, R32 ;  /* 0x000000581068723c */ /* 0x000fec0000041820 */
[----:B------:R-:W-:Y:S06]  /*1ac80*/  HMMA.16816.F32.BF16 R32, R12, R100, R68 ;  /* 0x000000640c20723c */ /* 0x000fec0000041844 */
[C---:B------:R-:W-:Y:S06]  /*1ac90*/  HMMA.16816.F32.BF16 R116, R16.reuse, R90, R28 ;  /* 0x0000005a1074723c */ /* 0x040fec000004181c */
[----:B------:R-:W-:Y:S06]  /*1aca0*/  HMMA.16816.F32.BF16 R112, R16, R84, R24 ;  /* 0x000000541070723c */ /* 0x000fec0000041818 */
[C---:B-1----:R-:W-:Y:S06]  /*1acb0*/  HMMA.16816.F32.BF16 R28, R20.reuse, R72, RZ ;  /* 0x00000048141c723c */ /* 0x042fec00000418ff */
[----:B------:R-:W-:Y:S01]  /*1acc0*/  HMMA.16816.F32.BF16 R24, R20, R74, RZ ;  /* 0x0000004a1418723c */ /* 0x000fe200000418ff */
[----:B------:R-:W-:Y:S05]  /*1acd0*/  LDSM.16.M88.4 R72, [R226+0x1000] ;  /* 0x00100000e248783b */ /* 0x000fea0000000200 */
[----:B------:R-:W-:Y:S06]  /*1ace0*/  HMMA.16816.F32.BF16 R48, R12, R102, R48 ;  /* 0x000000660c30723c */ /* 0x000fec0000041830 */
[----:B------:R-:W-:Y:S06]  /*1acf0*/  HMMA.16816.F32.BF16 R108, R16, R86, R60 ;  /* 0x00000056106c723c */ /* 0x000fec000004183c */
[----:B--2---:R-:W-:Y:S06]  /*1ad00*/  HMMA.16816.F32.BF16 R60, R8, R76, R32 ;  /* 0x0000004c083c723c */ /* 0x004fec0000041820 */
[C---:B---3--:R-:W-:Y:S06]  /*1ad10*/  HMMA.16816.F32.BF16 R96, R16.reuse, R40, R28 ;  /* 0x000000281060723c */ /* 0x048fec000004181c */
[----:B------:R-:W-:Y:S01]  /*1ad20*/  HMMA.16816.F32.BF16 R88, R16, R42, R24 ;  /* 0x0000002a1058723c */ /* 0x000fe20000041818 */
[----:B------:R-:W-:Y:S01]  /*1ad30*/  LDSM.16.M88.4 R40, [R56+0x5000] ;  /* 0x005000003828783b */ /* 0x000fe20000000200 */
[-C--:B-----5:R-:W-:Y:S01]  /*1ad40*/  FMUL.FTZ R2, R64, R0.reuse ;  /* 0x0000000040027220 */ /* 0x0a0fe20000410000 */
[----:B------:R-:W-:-:S03]  /*1ad50*/  FMUL.FTZ R3, R65, R0 ;  /* 0x0000000041037220 */ /* 0x000fc60000410000 */
[----:B------:R1:W-:Y:S08]  /*1ad60*/  MUFU.TANH R57, R2 ;  /* 0x0000000200397308 */ /* 0x0003f00000002400 */
[----:B------:R2:W-:Y:S01]  /*1ad70*/  MUFU.TANH R36, R3 ;  /* 0x0000000300247308 */ /* 0x0005e20000002400 */
[----:B-1----:R-:W-:-:S05]  /*1ad80*/  VIADD R2, R221, 0x1000 ;  /* 0x00001000dd027836 */ /* 0x002fca0000000000 */
[----:B------:R1:W3:Y:S01]  /*1ad90*/  LDSM.16.M88.4 R52, [R2] ;  /* 0x000000000234783b */ /* 0x0002e20000000200 */
[----:B--2---:R-:W-:-:S04]  /*1ada0*/  FMUL.FTZ R3, R60, R0 ;  /* 0x000000003c037220 */ /* 0x004fc80000410000 */
[----:B------:R2:W-:Y:S01]  /*1adb0*/  MUFU.TANH R242, R3 ;  /* 0x0000000300f27308 */ /* 0x0005e20000002400 */
[-C--:B-1----:R-:W-:Y:S01]  /*1adc0*/  FMUL.FTZ R2, R66, R0.reuse ;  /* 0x0000000042027220 */ /* 0x082fe20000410000 */
[----:B--2---:R-:W-:-:S06]  /*1add0*/  FMUL.FTZ R3, R63, R0 ;  /* 0x000000003f037220 */ /* 0x004fcc0000410000 */
[----:B------:R1:W-:Y:S08]  /*1ade0*/  MUFU.TANH R232, R2 ;  /* 0x0000000200e87308 */ /* 0x0003f00000002400 */
[----:B------:R-:W-:Y:S01]  /*1adf0*/  MUFU.TANH R209, R3 ;  /* 0x0000000300d17308 */ /* 0x000fe20000002400 */
[----:B---3--:R-:W-:Y:S01]  /*1ae00*/  HMMA.16816.F32.BF16 R32, R12, R52, R80 ;  /* 0x000000340c20723c */ /* 0x008fe20000041850 */
[----:B------:R-:W-:Y:S01]  /*1ae10*/  LDSM.16.M88.4 R80, [R226+0x2000] ;  /* 0x00200000e250783b */ /* 0x000fe20000000200 */
[----:B-1----:R-:W-:-:S03]  /*1ae20*/  FMUL.FTZ R2, R67, R0 ;  /* 0x0000000043027220 */ /* 0x002fc60000410000 */
[----:B------:R-:W1:Y:S01]  /*1ae30*/  LDSM.16.M88.4 R64, [R220+0x5000] ;  /* 0x00500000dc40783b */ /* 0x000e620000000200 */
[----:B------:R-:W-:Y:S01]  /*1ae40*/  HMMA.16816.F32.BF16 R52, R12, R54, R92 ;  /* 0x000000360c34723c */ /* 0x000fe2000004185c */
[----:B------:R2:W-:Y:S02]  /*1ae50*/  MUFU.TANH R197, R2 ;  /* 0x0000000200c57308 */ /* 0x0005e40000002400 */
[----:B--2---:R-:W-:-:S06]  /*1ae60*/  FMUL.FTZ R2, R44, R0 ;  /* 0x000000002c027220 */ /* 0x004fcc0000410000 */
[----:B------:R2:W-:Y:S02]  /*1ae70*/  MUFU.TANH R246, R2 ;  /* 0x0000000200f67308 */ /* 0x0005e40000002400 */
[-C--:B--2---:R-:W-:Y:S01]  /*1ae80*/  FMUL.FTZ R2, R45, R0.reuse ;  /* 0x000000002d027220 */ /* 0x084fe20000410000 */
[C---:B-1----:R-:W-:Y:S05]  /*1ae90*/  HMMA.16816.F32.BF16 R28, R20.reuse, R64, RZ ;  /* 0x00000040141c723c */ /* 0x042fea00000418ff */
[----:B------:R1:W-:Y:S01]  /*1aea0*/  MUFU.TANH R39, R2 ;  /* 0x0000000200277308 */ /* 0x0003e20000002400 */
[----:B------:R-:W-:Y:S01]  /*1aeb0*/  HMMA.16816.F32.BF16 R24, R20, R66, RZ ;  /* 0x000000421418723c */ /* 0x000fe200000418ff */
[----:B-1----:R-:W-:-:S06]  /*1aec0*/  FMUL.FTZ R2, R46, R0 ;  /* 0x000000002e027220 */ /* 0x002fcc0000410000 */
[----:B------:R1:W-:Y:S11]  /*1aed0*/  MUFU.TANH R244, R2 ;  /* 0x0000000200f47308 */ /* 0x0003f60000002400 */
[C---:B------:R-:W-:Y:S06]  /*1aee0*/  HMMA.16816.F32.BF16 R84, R16.reuse, R40, R28 ;  /* 0x000000281054723c */ /* 0x040fec000004181c */
[----:B------:R-:W-:Y:S01]  /*1aef0*/  HMMA.16816.F32.BF16 R176, R16, R42, R24 ;  /* 0x0000002a10b0723c */ /* 0x000fe20000041818 */
[----:B-1----:R-:W-:-:S05]  /*1af00*/  FMUL.FTZ R2, R47, R0 ;  /* 0x000000002f027220 */ /* 0x002fca0000410000 */
[----:B------:R-:W-:Y:S01]  /*1af10*/  HMMA.16816.F32.BF16 R44, R8, R78, R48 ;  /* 0x0000004e082c723c */ /* 0x000fe20000041830 */
[----:B------:R-:W-:Y:S01]  /*1af20*/  LDSM.16.M88.4 R48, [R226+0x1800] ;  /* 0x00180000e230783b */ /* 0x000fe20000000200 */
[----:B------:R1:W-:Y:S02]  /*1af30*/  MUFU.TANH R235, R2 ;  /* 0x0000000200eb7308 */ /* 0x0003e40000002400 */
[----:B-1----:R-:W-:-:S05]  /*1af40*/  VIADD R2, R221, 0x1800 ;  /* 0x00001800dd027836 */ /* 0x002fca0000000000 */
[----:B------:R1:W2:-:S15]  /*1af50*/  LDSM.16.M88.4 R68, [R2] ;  /* 0x000000000244783b */ /* 0x00029e0000000200 */
[----:B------:R-:W-:-:S04]  /*1af60*/  FMUL.FTZ R3, R46, R0 ;  /* 0x000000002e037220 */ /* 0x000fc80000410000 */
[----:B------:R-:W-:Y:S01]  /*1af70*/  MUFU.TANH R234, R3 ;  /* 0x0000000300ea7308 */ /* 0x000fe20000002400 */
[----:B-1----:R-:W-:-:S07]  /*1af80*/  FMUL.FTZ R2, R61, R0 ;  /* 0x000000003d027220 */ /* 0x002fce0000410000 */
[----:B------:R1:W-:Y:S01]  /*1af90*/  MUFU.TANH R243, R2 ;  /* 0x0000000200f37308 */ /* 0x0003e20000002400 */
[----:B--2---:R-:W-:Y:S01]  /*1afa0*/  HMMA.16816.F32.BF16 R28, R12, R68, R104 ;  /* 0x000000440c1c723c */ /* 0x004fe20000041868 */
[----:B-1----:R-:W-:-:S05]  /*1afb0*/  FMUL.FTZ R2, R62, R0 ;  /* 0x000000003e027220 */ /* 0x002fca0000410000 */
[C---:B------:R-:W-:Y:S01]  /*1afc0*/  HMMA.16816.F32.BF16 R60, R8.reuse, R72, R32 ;  /* 0x00000048083c723c */ /* 0x040fe20000041820 */
[----:B------:R1:W-:Y:S05]  /*1afd0*/  MUFU.TANH R241, R2 ;  /* 0x0000000200f17308 */ /* 0x0003ea0000002400 */
[----:B------:R-:W-:Y:S06]  /*1afe0*/  HMMA.16816.F32.BF16 R32, R8, R74, R52 ;  /* 0x0000004a0820723c */ /* 0x000fec0000041834 */
[----:B------:R-:W-:Y:S01]  /*1aff0*/  HMMA.16816.F32.BF16 R40, R12, R70, R116 ;  /* 0x000000460c28723c */ /* 0x000fe20000041874 */
[----:B------:R-:W-:Y:S05]  /*1b000*/  LDSM.16.M88.4 R68, [R220+0x5800] ;  /* 0x00580000dc44783b */ /* 0x000fea0000000200 */
[----:B------:R-:W-:Y:S01]  /*1b010*/  HMMA.16816.F32.BF16 R52, R8, R48, R28 ;  /* 0x000000300834723c */ /* 0x000fe2000004181c */
[----:B-1----:R-:W-:-:S05]  /*1b020*/  VIADD R2, R221, 0x2000 ;  /* 0x00002000dd027836 */ /* 0x002fca0000000000 */
[----:B------:R1:W2:Y:S01]  /*1b030*/  LDSM.16.M88.4 R64, [R2] ;  /* 0x000000000240783b */ /* 0x0002a20000000200 */
[----:B------:R-:W-:-:S04]  /*1b040*/  FMUL.FTZ R3, R60, R0 ;  /* 0x000000003c037220 */ /* 0x000fc80000410000 */
[----:B------:R-:W-:Y:S01]  /*1b050*/  MUFU.TANH R218, R3 ;  /* 0x0000000300da7308 */ /* 0x000fe20000002400 */
[----:B-1----:R-:W-:-:S07]  /*1b060*/  FMUL.FTZ R2, R44, R0 ;  /* 0x000000002c027220 */ /* 0x002fce0000410000 */
[----:B------:R1:W-:Y:S01]  /*1b070*/  MUFU.TANH R240, R2 ;  /* 0x0000000200f07308 */ /* 0x0003e20000002400 */
[----:B--2---:R-:W-:Y:S01]  /*1b080*/  HMMA.16816.F32.BF16 R72, R12, R64, R112 ;  /* 0x000000400c48723c */ /* 0x004fe20000041870 */
[----:B-1----:R-:W-:-:S05]  /*1b090*/  FMUL.FTZ R2, R45, R0 ;  /* 0x000000002d027220 */ /* 0x002fca0000410000 */
[----:B------:R-:W-:Y:S01]  /*1b0a0*/  HMMA.16816.F32.BF16 R76, R12, R66, R108 ;  /* 0x000000420c4c723c */ /* 0x000fe2000004186c */
[----:B------:R-:W-:Y:S01]  /*1b0b0*/  LDSM.16.M88.4 R64, [R226+0x2800] ;  /* 0x00280000e240783b */ /* 0x000fe20000000200 */
[----:B------:R1:W-:-:S15]  /*1b0c0*/  MUFU.TANH R219, R2 ;  /* 0x0000000200db7308 */ /* 0x0003de0000002400 */
[----:B------:R-:W-:-:S01]  /*1b0d0*/  NOP ;  /* 0x0000000000007918 */ /* 0x000fc20000000000 */
[----:B------:R-:W-:Y:S01]  /*1b0e0*/  HMMA.16816.F32.BF16 R72, R8, R80, R72 ;  /* 0x000000500848723c */ /* 0x000fe20000041848 */
[----:B-1----:R-:W-:-:S05]  /*1b0f0*/  VIADD R2, R221, 0x2800 ;  /* 0x00002800dd027836 */ /* 0x002fca0000000000 */
[----:B------:R1:W2:Y:S01]  /*1b100*/  LDSM.16.M88.4 R24, [R2] ;  /* 0x000000000218783b */ /* 0x0002a20000000200 */
[----:B------:R-:W-:Y:S01]  /*1b110*/  HMMA.16816.F32.BF16 R76, R8, R82, R76 ;  /* 0x00000052084c723c */ /* 0x000fe2000004184c */
[----:B-1----:R-:W-:-:S04]  /*1b120*/  FMUL.FTZ R2, R47, R0 ;  /* 0x000000002f027220 */ /* 0x002fc80000410000 */
[----:B------:R1:W-:Y:S01]  /*1b130*/  MUFU.TANH R215, R2 ;  /* 0x0000000200d77308 */ /* 0x0003e20000002400 */
[----:B--2---:R-:W-:Y:S01]  /*1b140*/  HMMA.16816.F32.BF16 R44, R12, R24, R96 ;  /* 0x000000180c2c723c */ /* 0x004fe20000041860 */
[----:B-1----:R-:W-:-:S05]  /*1b150*/  VIADD R2, R221, 0x3000 ;  /* 0x00003000dd027836 */ /* 0x002fca0000000000 */
[----:B------:R-:W-:Y:S01]  /*1b160*/  HMMA.16816.F32.BF16 R28, R12, R26, R88 ;  /* 0x0000001a0c1c723c */ /* 0x000fe20000041858 */
[----:B------:R1:W2:Y:S05]  /*1b170*/  LDSM.16.M88.4 R92, [R2] ;  /* 0x00000000025c783b */ /* 0x0002aa0000000200 */
[C---:B------:R-:W-:Y:S01]  /*1b180*/  HMMA.16816.F32.BF16 R24, R8.reuse, R50, R40 ;  /* 0x000000320818723c */ /* 0x040fe20000041828 */
[----:B------:R-:W3:Y:S04]  /*1b190*/  LDSM.16.M88.4 R40, [R220+0x7000] ;  /* 0x00700000dc28783b */ /* 0x000ee80000000200 */
[----:B------:R-:W4:Y:S07]  /*1b1a0*/  LDSM.16.M88.4 R48, [R220+0x7800] ;  /* 0x00780000dc30783b */ /* 0x000f2e0000000200 */
[C---:B------:R-:W-:Y:S01]  /*1b1b0*/  HMMA.16816.F32.BF16 R80, R8.reuse, R64, R44 ;  /* 0x000000400850723c */ /* 0x040fe2000004182c */
[----:B------:R-:W-:Y:S05]  /*1b1c0*/  LDSM.16.M88.4 R44, [R220+0x8000] ;  /* 0x00800000dc2c783b */ /* 0x000fea0000000200 */
[----:B------:R-:W-:Y:S01]  /*1b1d0*/  HMMA.16816.F32.BF16 R96, R8, R66, R28 ;  /* 0x000000420860723c */ /* 0x000fe2000004181c */
[----:B------:R-:W5:Y:S01]  /*1b1e0*/  LDSM.16.M88.4 R28, [R220+0x9000] ;  /* 0x00900000dc1c783b */ /* 0x000f620000000200 */
[----:B-1----:R-:W-:-:S04]  /*1b1f0*/  FMUL.FTZ R2, R61, R0 ;  /* 0x000000003d027220 */ /* 0x002fc80000410000 */
[----:B------:R1:W5:Y:S01]  /*1b200*/  MUFU.TANH R247, R2 ;  /* 0x0000000200f77308 */ /* 0x0003620000002400 */
[C---:B------:R-:W-:Y:S06]  /*1b210*/  HMMA.16816.F32.BF16 R64, R20.reuse, R68, RZ ;  /* 0x000000441440723c */ /* 0x040fec00000418ff */
[----:B------:R-:W-:Y:S05]  /*1b220*/  HMMA.16816.F32.BF16 R68, R20, R70, RZ ;  /* 0x000000461444723c */ /* 0x000fea00000418ff */
[-C--:B------:R-:W-:Y:S01]  /*1b230*/  FMUL.FTZ R3, R82, R0.reuse ;  /* 0x0000000052037220 */ /* 0x080fe20000410000 */
[----:B--2---:R-:W-:Y:S03]  /*1b240*/  HMMA.16816.F32.BF16 R108, R12, R92, R84 ;  /* 0x0000005c0c6c723c */ /* 0x004fe60000041854 */
[----:B------:R-:W-:Y:S01]  /*1b250*/  MUFU.TANH R201, R3 ;  /* 0x0000000300c97308 */ /* 0x000fe20000002400 */
[----:B-1----:R-:W-:-:S02]  /*1b260*/  FMUL.FTZ R2, R62, R0 ;  /* 0x000000003e027220 */ /* 0x002fc40000410000 */
[C---:B---3--:R-:W-:Y:S05]  /*1b270*/  HMMA.16816.F32.BF16 R112, R20.reuse, R40, RZ ;  /* 0x000000281470723c */ /* 0x048fea00000418ff */
[----:B------:R1:W-:Y:S01]  /*1b280*/  MUFU.TANH R217, R2 ;  /* 0x0000000200d97308 */ /* 0x0003e20000002400 */
[C---:B------:R-:W-:Y:S01]  /*1b290*/  HMMA.16816.F32.BF16 R116, R20.reuse, R42, RZ ;  /* 0x0000002a1474723c */ /* 0x040fe200000418ff */
[----:B------:R-:W-:Y:S05]  /*1b2a0*/  LDSM.16.M88.4 R40, [R56+0x5800] ;  /* 0x005800003828783b */ /* 0x000fea0000000200 */
[C---:B----4-:R-:W-:Y:S06]  /*1b2b0*/  HMMA.16816.F32.BF16 R120, R20.reuse, R48, RZ ;  /* 0x000000301478723c */ /* 0x050fec00000418ff */
[----:B------:R-:W-:Y:S01]  /*1b2c0*/  HMMA.16816.F32.BF16 R124, R20, R50, RZ ;  /* 0x00000032147c723c */ /* 0x000fe200000418ff */
[----:B------:R-:W-:Y:S01]  /*1b2d0*/  LDSM.16.M88.4 R48, [R56+0x6000] ;  /* 0x006000003830783b */ /* 0x000fe20000000200 */
[----:B-1----:R-:W-:-:S03]  /*1b2e0*/  FMUL.FTZ R2, R63, R0 ;  /* 0x000000003f027220 */ /* 0x002fc60000410000 */
[----:B------:R-:W1:Y:S01]  /*1b2f0*/  LDSM.16.M88.4 R60, [R220+0x6800] ;  /* 0x00680000dc3c783b */ /* 0x000e620000000200 */
[C---:B-----5:R-:W-:Y:S01]  /*1b300*/  HMMA.16816.F32.BF16 R180, R20.reuse, R28, RZ ;  /* 0x0000001c14b4723c */ /* 0x060fe200000418ff */
[----:B------:R2:W-:Y:S05]  /*1b310*/  MUFU.TANH R212, R2 ;  /* 0x0000000200d47308 */ /* 0x0005ea0000002400 */
[C---:B------:R-:W-:Y:S06]  /*1b320*/  HMMA.16816.F32.BF16 R184, R20.reuse, R30, RZ ;  /* 0x0000001e14b8723c */ /* 0x040fec00000418ff */
[----:B------:R-:W-:Y:S01]  /*1b330*/  HMMA.16816.F32.BF16 R128, R20, R44, RZ ;  /* 0x0000002c1480723c */ /* 0x000fe200000418ff */
[----:B--2---:R-:W-:-:S05]  /*1b340*/  FMUL.FTZ R2, R32, R0 ;  /* 0x0000000020027220 */ /* 0x004fca0000410000 */
[C---:B------:R-:W-:Y:S01]  /*1b350*/  HMMA.16816.F32.BF16 R132, R20.reuse, R46, RZ ;  /* 0x0000002e1484723c */ /* 0x040fe200000418ff */
[----:B------:R-:W-:Y:S01]  /*1b360*/  LDSM.16.M88.4 R44, [R56+0x6800] ;  /* 0x00680000382c783b */ /* 0x000fe20000000200 */
[----:B------:R2:W-:Y:S02]  /*1b370*/  MUFU.TANH R216, R2 ;  /* 0x0000000200d87308 */ /* 0x0005e40000002400 */
[-C--:B--2---:R-:W-:Y:S02]  /*1b380*/  FMUL.FTZ R2, R33, R0.reuse ;  /* 0x0000000021027220 */ /* 0x084fe40000410000 */
[C---:B-1----:R-:W-:Y:S04]  /*1b390*/  HMMA.16816.F32.BF16 R100, R20.reuse, R60, RZ ;  /* 0x0000003c1464723c */ /* 0x042fe800000418ff */
[----:B------:R1:W-:Y:S02]  /*1b3a0*/  MUFU.TANH R6, R2 ;  /* 0x0000000200067308 */ /* 0x0003e40000002400 */
[----:B------:R-:W-:Y:S01]  /*1b3b0*/  HMMA.16816.F32.BF16 R104, R20, R62, RZ ;  /* 0x0000003e1468723c */ /* 0x000fe200000418ff */
[----:B------:R-:W-:Y:S01]  /*1b3c0*/  LDSM.16.M88.4 R60, [R56+0x7000] ;  /* 0x00700000383c783b */ /* 0x000fe20000000200 */
        /* <DEDUP_REMOVED lines=9> */
[----:B------:R1:W-:Y:S01]  /*1b460*/  MUFU.TANH R4, R2 ;  /* 0x0000000200047308 */ /* 0x0003e20000002400 */
[----:B------:R-:W-:Y:S01]  /*1b470*/  HMMA.16816.F32.BF16 R88, R20, R34, RZ ;  /* 0x000000221458723c */ /* 0x000fe200000418ff */
[----:B------:R-:W2:Y:S01]  /*1b480*/  LDSM.16.M88.4 R32, [R220+0x8800] ;  /* 0x00880000dc20783b */ /* 0x000ea20000000200 */
[----:B-1----:R-:W-:-:S05]  /*1b490*/  FMUL.FTZ R2, R54, R0 ;  /* 0x0000000036027220 */ /* 0x002fca0000410000 */
[----:B------:R1:W-:Y:S02]  /*1b4a0*/  MUFU.TANH R211, R2 ;  /* 0x0000000200d37308 */ /* 0x0003e40000002400 */
[-C--:B-1----:R-:W-:Y:S02]  /*1b4b0*/  FMUL.FTZ R2, R55, R0.reuse ;  /* 0x0000000037027220 */ /* 0x082fe40000410000 */
[----:B------:R-:W1:Y:S04]  /*1b4c0*/  LDSM.16.M88.4 R52, [R226+0x3000] ;  /* 0x00300000e234783b */ /* 0x000e680000000200 */
[----:B------:R3:W-:Y:S01]  /*1b4d0*/  MUFU.TANH R249, R2 ;  /* 0x0000000200f97308 */ /* 0x0007e20000002400 */
[C---:B--2---:R-:W-:Y:S06]  /*1b4e0*/  HMMA.16816.F32.BF16 R168, R20.reuse, R32, RZ ;  /* 0x0000002014a8723c */ /* 0x044fec00000418ff */
[----:B------:R-:W-:Y:S01]  /*1b4f0*/  HMMA.16816.F32.BF16 R172, R20, R34, RZ ;  /* 0x0000002214ac723c */ /* 0x000fe200000418ff */
[----:B---3--:R-:W-:-:S04]  /*1b500*/  FMUL.FTZ R2, R24, R0 ;  /* 0x0000000018027220 */ /* 0x008fc80000410000 */
[----:B------:R2:W-:Y:S02]  /*1b510*/  MUFU.TANH R210, R2 ;  /* 0x0000000200d27308 */ /* 0x0005e40000002400 */
[----:B--2---:R-:W-:Y:S01]  /*1b520*/  FMUL.FTZ R2, R25, R0 ;  /* 0x0000000019027220 */ /* 0x004fe20000410000 */
[----:B-1----:R-:W-:Y:S05]  /*1b530*/  HMMA.16816.F32.BF16 R32, R8, R52, R108 ;  /* 0x000000340820723c */ /* 0x002fea000004186c */
[----:B------:R1:W-:Y:S02]  /*1b540*/  MUFU.TANH R199, R2 ;  /* 0x0000000200c77308 */ /* 0x0003e40000002400 */
[----:B------:R-:W-:-:S02]  /*1b550*/  IMAD.MOV.U32 R111, RZ, RZ, R248 ;  /* 0x000000ffff6f7224 */ /* 0x000fc400078e00f8 */
[----:B------:R-:W-:Y:S02]  /*1b560*/  IMAD.MOV.U32 R110, RZ, RZ, R247 ;  /* 0x000000ffff6e7224 */ /* 0x000fe400078e00f7 */
[----:B------:R-:W-:Y:S02]  /*1b570*/  IMAD.MOV.U32 R108, RZ, RZ, R235 ;  /* 0x000000ffff6c7224 */ /* 0x000fe400078e00eb */
[----:B-1----:R-:W-:-:S04]  /*1b580*/  FMUL.FTZ R2, R26, R0 ;  /* 0x000000001a027220 */ /* 0x002fc80000410000 */
[----:B------:R1:W-:Y:S07]  /*1b590*/  MUFU.TANH R208, R2 ;  /* 0x0000000200d07308 */ /* 0x0003ee0000002400 */
[-C--:B------:R-:W-:Y:S01]  /*1b5a0*/  FMUL.FTZ R3, R32, R0.reuse ;  /* 0x0000000020037220 */ /* 0x080fe20000410000 */
[-C--:B-1----:R-:W-:Y:S02]  /*1b5b0*/  FMUL.FTZ R2, R27, R0.reuse ;  /* 0x000000001b027220 */ /* 0x082fe40000410000 */
[----:B------:R-:W1:Y:S02]  /*1b5c0*/  LDSM.16.M88.4 R24, [R220+0x9800] ;  /* 0x00980000dc18783b */ /* 0x000e640000000200 */
[----:B------:R2:W3:Y:S02]  /*1b5d0*/  MUFU.TANH R245, R2 ;  /* 0x0000000200f57308 */ /* 0x0004e40000002400 */
[----:B--2---:R-:W-:Y:S01]  /*1b5e0*/  FMUL.FTZ R2, R72, R0 ;  /* 0x0000000048027220 */ /* 0x004fe20000410000 */
[----:B---3--:R-:W-:-:S05]  /*1b5f0*/  IMAD.MOV.U32 R109, RZ, RZ, R245 ;  /* 0x000000ffff6d7224 */ /* 0x008fca00078e00f5 */
[----:B------:R2:W-:Y:S02]  /*1b600*/  MUFU.TANH R207, R2 ;  /* 0x0000000200cf7308 */ /* 0x0005e40000002400 */
[----:B--2---:R-:W-:Y:S01]  /*1b610*/  FMUL.FTZ R2, R73, R0 ;  /* 0x0000000049027220 */ /* 0x004fe20000410000 */
[C---:B-1----:R-:W-:Y:S05]  /*1b620*/  HMMA.16816.F32.BF16 R192, R20.reuse, R24, RZ ;  /* 0x0000001814c0723c */ /* 0x042fea00000418ff */
[----:B------:R1:W-:Y:S01]  /*1b630*/  MUFU.TANH R198, R2 ;  /* 0x0000000200c67308 */ /* 0x0003e20000002400 */
[----:B------:R-:W-:Y:S06]  /*1b640*/  HMMA.16816.F32.BF16 R188, R20, R26, RZ ;  /* 0x0000001a14bc723c */ /* 0x000fec00000418ff */
[----:B------:R-:W-:Y:S06]  /*1b650*/  HMMA.16816.F32.BF16 R20, R12, R94, R176 ;  /* 0x0000005e0c14723c */ /* 0x000fec00000418b0 */
[----:B------:R-:W-:Y:S01]  /*1b660*/  HMMA.16816.F32.BF16 R24, R16, R40, R64 ;  /* 0x000000281018723c */ /* 0x000fe20000041840 */
[----:B------:R-:W-:-:S02]  /*1b670*/  IMAD.MOV.U32 R178, RZ, RZ, R249 ;  /* 0x000000ffffb27224 */ /* 0x000fc400078e00f9 */
[-C--:B-1----:R-:W-:Y:S01]  /*1b680*/  FMUL.FTZ R2, R74, R0.reuse ;  /* 0x000000004a027220 */ /* 0x082fe20000410000 */
[----:B------:R-:W-:Y:S01]  /*1b690*/  LDSM.16.M88.4 R64, [R226+0x3800] ;  /* 0x00380000e240783b */ /* 0x000fe20000000200 */
[----:B------:R-:W-:Y:S02]  /*1b6a0*/  IMAD.MOV.U32 R177, RZ, RZ, R243 ;  /* 0x000000ffffb17224 */ /* 0x000fe400078e00f3 */
[----:B------:R1:W-:Y:S01]  /*1b6b0*/  MUFU.TANH R206, R2 ;  /* 0x0000000200ce7308 */ /* 0x0003e20000002400 */
[C---:B------:R-:W-:Y:S06]  /*1b6c0*/  HMMA.16816.F32.BF16 R40, R16.reuse, R42, R68 ;  /* 0x0000002a1028723c */ /* 0x040fec0000041844 */
[C---:B------:R-:W-:Y:S06]  /*1b6d0*/  HMMA.16816.F32.BF16 R68, R16.reuse, R48, R84 ;  /* 0x000000301044723c */ /* 0x040fec0000041854 */
[----:B------:R-:W-:Y:S01]  /*1b6e0*/  HMMA.16816.F32.BF16 R84, R16, R60, R112 ;  /* 0x0000003c1054723c */ /* 0x000fe20000041870 */
[----:B-1----:R-:W-:-:S05]  /*1b6f0*/  FMUL.FTZ R2, R75, R0 ;  /* 0x000000004b027220 */ /* 0x002fca0000410000 */
[----:B------:R-:W-:Y:S01]  /*1b700*/  HMMA.16816.F32.BF16 R72, R16, R50, R88 ;  /* 0x000000321048723c */ /* 0x000fe20000041858 */
[----:B------:R1:W2:Y:S05]  /*1b710*/  MUFU.TANH R196, R2 ;  /* 0x0000000200c47308 */ /* 0x0002aa0000002400 */
[----:B------:R-:W-:Y:S06]  /*1b720*/  HMMA.16816.F32.BF16 R48, R8, R54, R20 ;  /* 0x000000360830723c */ /* 0x000fec0000041814 */
[----:B------:R-:W-:Y:S01]  /*1b730*/  HMMA.16816.F32.BF16 R88, R16, R62, R116 ;  /* 0x0000003e1058723c */ /* 0x000fe20000041874 */
[----:B------:R-:W-:Y:S01]  /*1b740*/  LDSM.16.M88.4 R60, [R226+0x4000] ;  /* 0x00400000e23c783b */ /* 0x000fe20000000200 */
[----:B-1----:R-:W-:Y:S01]  /*1b750*/  FMUL.FTZ R2, R76, R0 ;  /* 0x000000004c027220 */ /* 0x002fe20000410000 */
[----:B--2---:R-:W-:-:S03]  /*1b760*/  IMAD.MOV.U32 R176, RZ, RZ, R196 ;  /* 0x000000ffffb07224 */ /* 0x004fc600078e00c4 */
[----:B------:R1:W2:Y:S02]  /*1b770*/  MUFU.TANH R205, R2 ;  /* 0x0000000200cd7308 */ /* 0x0002a40000002400 */
[----:B-1----:R-:W-:-:S06]  /*1b780*/  FMUL.FTZ R2, R77, R0 ;  /* 0x000000004d027220 */ /* 0x002fcc0000410000 */
[----:B------:R1:W-:Y:S02]  /*1b790*/  MUFU.TANH R252, R2 ;  /* 0x0000000200fc7308 */ /* 0x0003e40000002400 */
[----:B-1----:R-:W-:-:S06]  /*1b7a0*/  FMUL.FTZ R2, R78, R0 ;  /* 0x000000004e027220 */ /* 0x002fcc0000410000 */
[----:B------:R1:W3:Y:S02]  /*1b7b0*/  MUFU.TANH R203, R2 ;  /* 0x0000000200cb7308 */ /* 0x0002e40000002400 */
[----:B-1----:R-:W-:Y:S02]  /*1b7c0*/  FMUL.FTZ R2, R79, R0 ;  /* 0x000000004f027220 */ /* 0x002fe40000410000 */
[----:B------:R-:W-:Y:S04]  /*1b7d0*/  HMMA.16816.F32.BF16 R76, R16, R44, R100 ;  /* 0x0000002c104c723c */ /* 0x000fe80000041864 */
[----:B------:R1:W-:Y:S03]  /*1b7e0*/  MUFU.TANH R251, R2 ;  /* 0x0000000200fb7308 */ /* 0x0003e60000002400 */
[----:B------:R-:W-:-:S02]  /*1b7f0*/  IMAD.MOV.U32 R103, RZ, RZ, R198 ;  /* 0x000000ffff677224 */ /* 0x000fc400078e00c6 */
[----:B------:R-:W-:Y:S02]  /*1b800*/  IMAD.MOV.U32 R102, RZ, RZ, R197 ;  /* 0x000000ffff667224 */ /* 0x000fe400078e00c5 */
[----:B-1----:R-:W-:-:S04]  /*1b810*/  FMUL.FTZ R2, R80, R0 ;  /* 0x0000000050027220 */ /* 0x002fc80000410000 */
[----:B------:R1:W4:Y:S02]  /*1b820*/  MUFU.TANH R202, R2 ;  /* 0x0000000200ca7308 */ /* 0x0003240000002400 */
[----:B-1----:R-:W-:-:S06]  /*1b830*/  FMUL.FTZ R2, R81, R0 ;  /* 0x0000000051027220 */ /* 0x002fcc0000410000 */
[----:B------:R1:W-:Y:S02]  /*1b840*/  MUFU.TANH R250, R2 ;  /* 0x0000000200fa7308 */ /* 0x0003e40000002400 */
[----:B-1----:R-:W-:-:S05]  /*1b850*/  VIADD R2, R221, 0x3800 ;  /* 0x00003800dd027836 */ /* 0x002fca0000000000 */
[----:B------:R1:W5:Y:S02]  /*1b860*/  LDSM.16.M88.4 R28, [R2] ;  /* 0x00000000021c783b */ /* 0x0003640000000200 */
[----:B-1----:R-:W-:Y:S02]  /*1b870*/  FMUL.FTZ R2, R83, R0 ;  /* 0x0000000053027220 */ /* 0x002fe40000410000 */
[----:B------:R-:W-:Y:S01]  /*1b880*/  HMMA.16816.F32.BF16 R80, R16, R46, R104 ;  /* 0x0000002e1050723c */ /* 0x000fe20000041868 */
[----:B------:R-:W1:Y:S01]  /*1b890*/  LDSM.16.M88.4 R44, [R56+0x7800] ;  /* 0x00780000382c783b */ /* 0x000e620000000200 */
[----:B------:R2:W-:Y:S05]  /*1b8a0*/  MUFU.TANH R249, R2 ;  /* 0x0000000200f97308 */ /* 0x0005ea0000002400 */
[----:B------:R-:W-:-:S02]  /*1b8b0*/  IMAD.MOV.U32 R105, RZ, RZ, R108 ;  /* 0x000000ffff697224 */ /* 0x000fc400078e006c */
[----:B------:R-:W-:Y:S01]  /*1b8c0*/  IMAD.MOV.U32 R106, RZ, RZ, R177 ;  /* 0x000000ffff6a7224 */ /* 0x000fe200078e00b1 */
[----:B-----5:R-:W-:Y:S01]  /*1b8d0*/  HMMA.16816.F32.BF16 R20, R12, R28, R24 ;  /* 0x0000001c0c14723c */ /* 0x020fe20000041818 */
[----:B--2---:R-:W-:Y:S01]  /*1b8e0*/  FMUL.FTZ R2, R96, R0 ;  /* 0x0000000060027220 */ /* 0x004fe20000410000 */
[----:B------:R-:W-:-:S04]  /*1b8f0*/  IMAD.MOV.U32 R96, RZ, RZ, R57 ;  /* 0x000000ffff607224 */ /* 0x000fc800078e0039 */
[----:B------:R-:W-:Y:S01]  /*1b900*/  HMMA.16816.F32.BF16 R24, R12, R30, R40 ;  /* 0x0000001e0c18723c */ /* 0x000fe20000041828 */
[----:B------:R-:W2:Y:S01]  /*1b910*/  LDSM.16.M88.4 R28, [R56+0x8800] ;  /* 0x00880000381c783b */ /* 0x000ea20000000200 */
[----:B------:R5:W4:Y:S01]  /*1b920*/  MUFU.TANH R57, R2 ;  /* 0x0000000200397308 */ /* 0x000b220000002400 */
[----:B------:R-:W-:-:S15]  /*1b930*/  IMAD.MOV.U32 R104, RZ, RZ, R96 ;  /* 0x000000ffff687224 */ /* 0x000fde00078e0060 */
[----:B------:R-:W-:Y:S01]  /*1b940*/  HMMA.16816.F32.BF16 R20, R8, R64, R20 ;  /* 0x000000400814723c */ /* 0x000fe20000041814 */
[----:B-----5:R-:W-:Y:S01]  /*1b950*/  FMUL.FTZ R2, R97, R0 ;  /* 0x0000000061027220 */ /* 0x020fe20000410000 */
[----:B------:R-:W-:-:S03]  /*1b960*/  IMAD.MOV.U32 R97, RZ, RZ, R232 ;  /* 0x000000ffff617224 */ /* 0x000fc600078e00e8 */
[----:B------:R5:W-:Y:S01]  /*1b970*/  MUFU.TANH R248, R2 ;  /* 0x0000000200f87308 */ /* 0x000be20000002400 */
[----:B------:R-:W-:Y:S01]  /*1b980*/  HMMA.16816.F32.BF16 R24, R8, R66, R24 ;  /* 0x000000420818723c */ /* 0x000fe20000041818 */
[----:B------:R-:W-:Y:S01]  /*1b990*/  IMAD.MOV.U32 R115, RZ, RZ, R97 ;  /* 0x000000ffff737224 */ /* 0x000fe200078e0061 */
[----:B------:R-:W-:Y:S04]  /*1b9a0*/  LDSM.16.M88.4 R64, [R226+0x4800] ;  /* 0x00480000e240783b */ /* 0x000fe80000000200 */
[----:B-1----:R-:W-:Y:S07]  /*1b9b0*/  HMMA.16816.F32.BF16 R92, R16, R46, R124 ;  /* 0x0000002e105c723c */ /* 0x002fee000004187c */
[----:B------:R-:W-:-:S02]  /*1b9c0*/  IMAD.MOV.U32 R127, RZ, RZ, R102 ;  /* 0x000000ffff7f7224 */ /* 0x000fc400078e0066 */
[----:B------:R-:W-:Y:S02]  /*1b9d0*/  IMAD.MOV.U32 R126, RZ, RZ, R103 ;  /* 0x000000ffff7e7224 */ /* 0x000fe400078e0067 */
[----:B-----5:R-:W-:Y:S01]  /*1b9e0*/  FMUL.FTZ R2, R98, R0 ;  /* 0x0000000062027220 */ /* 0x020fe20000410000 */
[----:B------:R-:W-:Y:S01]  /*1b9f0*/  IMAD.MOV.U32 R98, RZ, RZ, R200 ;  /* 0x000000ffff627224 */ /* 0x000fe200078e00c8 */
[----:B--2---:R-:W-:Y:S02]  /*1ba00*/  HMMA.16816.F32.BF16 R100, R16, R28, R168 ;  /* 0x0000001c1064723c */ /* 0x004fe400000418a8 */
[----:B------:R1:W2:Y:S01]  /*1ba10*/  MUFU.TANH R200, R2 ;  /* 0x0000000200c87308 */ /* 0x0002a20000002400 */
[----:B------:R-:W-:-:S04]  /*1ba20*/  IMAD.MOV.U32 R107, RZ, RZ, R98 ;  /* 0x000000ffff6b7224 */ /* 0x000fc800078e0062 */
[----:B------:R-:W-:Y:S02]  /*1ba30*/  IMAD.MOV.U32 R171, RZ, RZ, R176 ;  /* 0x000000ffffab7224 */ /* 0x000fe400078e00b0 */
[----:B------:R-:W-:Y:S02]  /*1ba40*/  IMAD.MOV.U32 R170, RZ, RZ, R204 ;  /* 0x000000ffffaa7224 */ /* 0x000fe400078e00cc */
[----:B------:R-:W-:Y:S02]  /*1ba50*/  IMAD.MOV.U32 R168, RZ, RZ, R107 ;  /* 0x000000ffffa87224 */ /* 0x000fe400078e006b */
[----:B-1----:R-:W-:Y:S01]  /*1ba60*/  FMUL.FTZ R2, R99, R0 ;  /* 0x0000000063027220 */ /* 0x002fe20000410000 */
[----:B------:R-:W-:Y:S02]  /*1ba70*/  IMAD.MOV.U32 R99, RZ, RZ, R199 ;  /* 0x000000ffff637224 */ /* 0x000fe400078e00c7 */
[----:B------:R1:W5:Y:S02]  /*1ba80*/  MUFU.TANH R199, R3 ;  /* 0x0000000300c77308 */ /* 0x0003640000002400 */
[----:B------:R-:W-:-:S06]  /*1ba90*/  IMAD.MOV.U32 R124, RZ, RZ, R99 ;  /* 0x000000ffff7c7224 */ /* 0x000fcc00078e0063 */
[----:B------:R3:W-:Y:S01]  /*1baa0*/  MUFU.TANH R247, R2 ;  /* 0x0000000200f77308 */ /* 0x0007e20000002400 */
[----:B-1----:R-:W-:-:S04]  /*1bab0*/  IMAD.MOV.U32 R3, RZ, RZ, R219 ;  /* 0x000000ffff037224 */ /* 0x002fc800078e00db */
[----:B------:R-:W-:Y:S02]  /*1bac0*/  IMAD.MOV.U32 R125, RZ, RZ, R3 ;  /* 0x000000ffff7d7224 */ /* 0x000fe400078e0003 */
[----:B------:R-:W-:Y:S01]  /*1bad0*/  FMUL.FTZ R3, R22, R0 ;  /* 0x0000000016037220 */ /* 0x000fe20000410000 */
[----:B---3--:R-:W-:-:S03]  /*1bae0*/  VIADD R2, R221, 0x4000 ;  /* 0x00004000dd027836 */ /* 0x008fc60000000000 */
[----:B------:R-:W-:Y:S02]  /*1baf0*/  MUFU.TANH R177, R3 ;  /* 0x0000000300b17308 */ /* 0x000fe40000002400 */
[----:B------:R1:W3:Y:S02]  /*1bb00*/  LDSM.16.M88.4 R52, [R2] ;  /* 0x000000000234783b */ /* 0x0002e40000000200 */
[----:B-1----:R-:W-:-:S04]  /*1bb10*/  FMUL.FTZ R2, R33, R0 ;  /* 0x0000000021027220 */ /* 0x002fc80000410000 */
[----:B------:R1:W-:Y:S01]  /*1bb20*/  MUFU.TANH R245, R2 ;  /* 0x0000000200f57308 */ /* 0x0003e20000002400 */
[----:B---3--:R-:W-:Y:S01]  /*1bb30*/  HMMA.16816.F32.BF16 R40, R12, R52, R68 ;  /* 0x000000340c28723c */ /* 0x008fe20000041844 */
[----:B-1----:R-:W-:-:S05]  /*1bb40*/  FMUL.FTZ R2, R34, R0 ;  /* 0x0000000022027220 */ /* 0x002fca0000410000 */
[----:B------:R-:W-:Y:S01]  /*1bb50*/  HMMA.16816.F32.BF16 R68, R16, R44, R120 ;  /* 0x0000002c1044723c */ /* 0x000fe20000041878 */
[----:B------:R1:W3:Y:S06]  /*1bb60*/  MUFU.TANH R198, R2 ;  /* 0x0000000200c67308 */ /* 0x0002ec0000002400 */
[----:B------:R-:W-:Y:S02]  /*1bb70*/  IMAD.MOV.U32 R121, RZ, RZ, R6 ;  /* 0x000000ffff797224 */ /* 0x000fe400078e0006 */
[----:B------:R-:W4:Y:S01]  /*1bb80*/  S2R R6, SR_TID.X ;  /* 0x0000000000067919 */ /* 0x000f220000002100 */
[----:B------:R-:W-:-:S02]  /*1bb90*/  IMAD.MOV.U32 R120, RZ, RZ, R36 ;  /* 0x000000ffff787224 */ /* 0x000fc400078e0024 */
[----:B------:R-:W-:Y:S02]  /*1bba0*/  IMAD.MOV.U32 R123, RZ, RZ, R105 ;  /* 0x000000ffff7b7224 */ /* 0x000fe400078e0069 */
[----:B------:R-:W-:-:S04]  /*1bbb0*/  IMAD.MOV.U32 R122, RZ, RZ, R106 ;  /* 0x000000ffff7a7224 */ /* 0x000fc800078e006a */
[----:B------:R-:W-:Y:S01]  /*1bbc0*/  HMMA.16816.F32.BF16 R40, R8, R60, R40 ;  /* 0x0000003c0828723c */ /* 0x000fe20000041828 */
[-C--:B-1----:R-:W-:Y:S02]  /*1bbd0*/  FMUL.FTZ R2, R35, R0.reuse ;  /* 0x0000000023027220 */ /* 0x082fe40000410000 */
[----:B------:R-:W1:Y:S02]  /*1bbe0*/  LDSM.16.M88.4 R32, [R56+0x8000] ;  /* 0x008000003820783b */ /* 0x000e640000000200 */
[----:B------:R2:W-:Y:S02]  /*1bbf0*/  MUFU.TANH R243, R2 ;  /* 0x0000000200f37308 */ /* 0x0005e40000002400 */
[----:B--2---:R-:W-:Y:S01]  /*1bc00*/  FMUL.FTZ R2, R48, R0 ;  /* 0x0000000030027220 */ /* 0x004fe20000410000 */
[----:B----4-:R-:W-:-:S15]  /*1bc10*/  IMAD.SHL.U32 R6, R6, 0x2, RZ ;  /* 0x0000000206067824 */ /* 0x010fde00078e00ff */
[----:B------:R-:W-:-:S01]  /*1bc20*/  NOP ;  /* 0x0000000000007918 */ /* 0x000fc20000000000 */
[----:B------:R-:W-:Y:S01]  /*1bc30*/  FMUL.FTZ R3, R40, R0 ;  /* 0x0000000028037220 */ /* 0x000fe20000410000 */
[----:B------:R2:W-:Y:S01]  /*1bc40*/  MUFU.TANH R197, R2 ;  /* 0x0000000200c57308 */ /* 0x0005e20000002400 */
[----:B------:R-:W-:-:S07]  /*1bc50*/  LOP3.LUT R6, R6, 0x6, RZ, 0xc0, !PT ;  /* 0x0000000606067812 */ /* 0x000fce00078ec0ff */
[----:B------:R4:W-:Y:S01]  /*1bc60*/  MUFU.TANH R36, R3 ;  /* 0x0000000300247308 */ /* 0x0009e20000002400 */
[-C--:B--2---:R-:W-:Y:S01]  /*1bc70*/  FMUL.FTZ R2, R49, R0.reuse ;  /* 0x0000000031027220 */ /* 0x084fe20000410000 */
[----:B-1----:R-:W-:Y:S06]  /*1bc80*/  HMMA.16816.F32.BF16 R96, R16, R32, R128 ;  /* 0x000000201060723c */ /* 0x002fec0000041880 */
[----:B------:R1:W-:Y:S01]  /*1bc90*/  MUFU.TANH R235, R2 ;  /* 0x0000000200eb7308 */ /* 0x0003e20000002400 */
[----:B------:R-:W-:Y:S02]  /*1bca0*/  IMAD.MOV.U32 R129, RZ, RZ, R215 ;  /* 0x000000ffff817224 */ /* 0x000fe400078e00d7 */
[----:B----4-:R-:W-:Y:S01]  /*1bcb0*/  FMUL.FTZ R3, R43, R0 ;  /* 0x000000002b037220 */ /* 0x010fe20000410000 */
[----:B------:R-:W-:-:S02]  /*1bcc0*/  IMAD.MOV.U32 R128, RZ, RZ, R39 ;  /* 0x000000ffff807224 */ /* 0x000fc400078e0027 */
[----:B------:R-:W-:Y:S02]  /*1bcd0*/  IMAD.MOV.U32 R131, RZ, RZ, R109 ;  /* 0x000000ffff837224 */ /* 0x000fe400078e006d */
[----:B------:R-:W-:Y:S02]  /*1bce0*/  IMAD.MOV.U32 R130, RZ, RZ, R110 ;  /* 0x000000ffff827224 */ /* 0x000fe400078e006e */
[----:B-1----:R-:W-:-:S04]  /*1bcf0*/  FMUL.FTZ R2, R50, R0 ;  /* 0x0000000032027220 */ /* 0x002fc80000410000 */
[----:B------:R1:W-:Y:S02]  /*1bd00*/  MUFU.TANH R196, R2 ;  /* 0x0000000200c47308 */ /* 0x0003e40000002400 */
[-C--:B-1----:R-:W-:Y:S02]  /*1bd10*/  FMUL.FTZ R2, R51, R0.reuse ;  /* 0x0000000033027220 */ /* 0x082fe40000410000 */
[----:B------:R-:W1:Y:S04]  /*1bd20*/  LDSM.16.M88.4 R48, [R56+0x9000] ;  /* 0x009000003830783b */ /* 0x000e680000000200 */
[----:B------:R2:W-:Y:S02]  /*1bd30*/  MUFU.TANH R232, R2 ;  /* 0x0000000200e87308 */ /* 0x0005e40000002400 */
[----:B--2---:R-:W-:-:S06]  /*1bd40*/  FMUL.FTZ R2, R20, R0 ;  /* 0x0000000014027220 */ /* 0x004fcc0000410000 */
[----:B------:R2:W4:Y:S02]  /*1bd50*/  MUFU.TANH R179, R2 ;  /* 0x0000000200b37308 */ /* 0x0005240000002400 */
[----:B--2---:R-:W-:Y:S01]  /*1bd60*/  FMUL.FTZ R2, R21, R0 ;  /* 0x0000000015027220 */ /* 0x004fe20000410000 */
[----:B-1----:R-:W-:Y:S05]  /*1bd70*/  HMMA.16816.F32.BF16 R116, R16, R50, R184 ;  /* 0x000000321074723c */ /* 0x002fea00000418b8 */
[----:B------:R-:W-:Y:S08]  /*1bd80*/  MUFU.TANH R187, R3 ;  /* 0x0000000300bb7308 */ /* 0x000ff00000002400 */
[----:B------:R1:W-:Y:S02]  /*1bd90*/  MUFU.TANH R219, R2 ;  /* 0x0000000200db7308 */ /* 0x0003e40000002400 */
[----:B-1----:R-:W-:-:S05]  /*1bda0*/  VIADD R2, R221, 0x4800 ;  /* 0x00004800dd027836 */ /* 0x002fca0000000000 */
[----:B------:R1:W-:Y:S02]  /*1bdb0*/  LDSM.16.M88.4 R44, [R2] ;  /* 0x00000000022c783b */ /* 0x0003e40000000200 */
[----:B-1----:R-:W-:Y:S02]  /*1bdc0*/  FMUL.FTZ R2, R23, R0 ;  /* 0x0000000017027220 */ /* 0x002fe40000410000 */
[----:B------:R-:W-:Y:S02]  /*1bdd0*/  HMMA.16816.F32.BF16 R20, R12, R54, R72 ;  /* 0x000000360c14723c */ /* 0x000fe40000041848 */
[----:B------:R1:W-:Y:S04]  /*1bde0*/  MUFU.TANH R215, R2 ;  /* 0x0000000200d77308 */ /* 0x0003e80000002400 */
[----:B------:R-:W-:Y:S01]  /*1bdf0*/  HMMA.16816.F32.BF16 R72, R16, R34, R132 ;  /* 0x000000221048723c */ /* 0x000fe20000041884 */
[----:B------:R2:W5:Y:S06]  /*1be00*/  LDSM.16.M88.4 R32, [R56+0x9800] ;  /* 0x009800003820783b */ /* 0x00056c0000000200 */
[----:B------:R-:W-:-:S02]  /*1be10*/  IMAD.MOV.U32 R132, RZ, RZ, R212 ;  /* 0x000000ffff847224 */ /* 0x000fc400078e00d4 */
[----:B------:R-:W-:Y:S02]  /*1be20*/  IMAD.MOV.U32 R134, RZ, RZ, R209 ;  /* 0x000000ffff867224 */ /* 0x000fe400078e00d1 */
[----:B------:R-:W-:Y:S02]  /*1be30*/  IMAD.MOV.U32 R133, RZ, RZ, R111 ;  /* 0x000000ffff857224 */ /* 0x000fe400078e006f */
[----:B-1----:R-:W-:Y:S01]  /*1be40*/  FMUL.FTZ R2, R24, R0 ;  /* 0x0000000018027220 */ /* 0x002fe20000410000 */
[----:B------:R-:W-:Y:S01]  /*1be50*/  HMMA.16816.F32.BF16 R108, R16, R30, R172 ;  /* 0x0000001e106c723c */ /* 0x000fe200000418ac */
[----:B------:R-:W-:Y:S02]  /*1be60*/  IMAD.MOV.U32 R185, RZ, RZ, R133 ;  /* 0x000000ffffb97224 */ /* 0x000fe400078e0085 */
[----:B------:R1:W4:Y:S04]  /*1be70*/  MUFU.TANH R39, R2 ;  /* 0x0000000200277308 */ /* 0x0003280000002400 */
[----:B------:R-:W-:-:S02]  /*1be80*/  IMAD.MOV.U32 R174, RZ, RZ, R115 ;  /* 0x000000ffffae7224 */ /* 0x000fc400078e0073 */
[----:B------:R-:W-:Y:S02]  /*1be90*/  IMAD.MOV.U32 R175, RZ, RZ, R121 ;  /* 0x000000ffffaf7224 */ /* 0x000fe400078e0079 */
[----:B------:R-:W-:Y:S02]  /*1bea0*/  IMAD.MOV.U32 R173, RZ, RZ, R104 ;  /* 0x000000ffffad7224 */ /* 0x000fe400078e0068 */
[----:B------:R-:W-:Y:S01]  /*1beb0*/  HMMA.16816.F32.BF16 R104, R16, R48, R180 ;  /* 0x000000301068723c */ /* 0x000fe200000418b4 */
[----:B------:R-:W-:Y:S01]  /*1bec0*/  LDSM.16.M88.4 R48, [R226+0x5800] ;  /* 0x00580000e230783b */ /* 0x000fe20000000200 */
[----:B------:R-:W-:Y:S02]  /*1bed0*/  IMAD.MOV.U32 R172, RZ, RZ, R124 ;  /* 0x000000ffffac7224 */ /* 0x000fe400078e007c */
[----:B--2---:R-:W-:Y:S02]  /*1bee0*/  IMAD.MOV.U32 R56, RZ, RZ, R131 ;  /* 0x000000ffff387224 */ /* 0x004fe400078e0083 */
[----:B-1----:R-:W-:Y:S01]  /*1bef0*/  FMUL.FTZ R2, R25, R0 ;  /* 0x0000000019027220 */ /* 0x002fe20000410000 */
[----:B------:R-:W-:-:S02]  /*1bf00*/  IMAD.MOV.U32 R181, RZ, RZ, R128 ;  /* 0x000000ffffb57224 */ /* 0x000fc400078e0080 */
[----:B------:R-:W-:Y:S01]  /*1bf10*/  IMAD.MOV.U32 R183, RZ, RZ, R130 ;  /* 0x000000ffffb77224 */ /* 0x000fe200078e0082 */
[----:B------:R1:W-:Y:S01]  /*1bf20*/  MUFU.TANH R212, R2 ;  /* 0x0000000200d47308 */ /* 0x0003e20000002400 */
[----:B------:R-:W-:Y:S01]  /*1bf30*/  IMAD.MOV.U32 R182, RZ, RZ, R129 ;  /* 0x000000ffffb67224 */ /* 0x000fe200078e0081 */
[----:B-----5:R-:W-:Y:S07]  /*1bf40*/  HMMA.16816.F32.BF16 R112, R16, R32, R192 ;  /* 0x000000201070723c */ /* 0x020fee00000418c0 */
[----:B------:R-:W-:-:S02]  /*1bf50*/  IMAD.MOV.U32 R195, RZ, RZ, R132 ;  /* 0x000000ffffc37224 */ /* 0x000fc400078e0084 */
[----:B------:R-:W-:Y:S02]  /*1bf60*/  IMAD.MOV.U32 R194, RZ, RZ, R168 ;  /* 0x000000ffffc27224 */ /* 0x000fe400078e00a8 */
[----:B------:R-:W-:Y:S02]  /*1bf70*/  IMAD.MOV.U32 R168, RZ, RZ, R120 ;  /* 0x000000ffffa87224 */ /* 0x000fe400078e0078 */
[----:B------:R-:W-:Y:S02]  /*1bf80*/  IMAD.MOV.U32 R192, RZ, RZ, R174 ;  /* 0x000000ffffc07224 */ /* 0x000fe400078e00ae */
[----:B-1----:R-:W-:Y:S01]  /*1bf90*/  FMUL.FTZ R2, R26, R0 ;  /* 0x000000001a027220 */ /* 0x002fe20000410000 */
[----:B------:R-:W-:Y:S02]  /*1bfa0*/  IMAD.MOV.U32 R174, RZ, RZ, R127 ;  /* 0x000000ffffae7224 */ /* 0x000fe400078e007f */
[----:B------:R-:W-:Y:S01]  /*1bfb0*/  IMAD.MOV.U32 R193, RZ, RZ, R171 ;  /* 0x000000ffffc17224 */ /* 0x000fe200078e00ab */
[----:B------:R1:W2:Y:S01]  /*1bfc0*/  MUFU.TANH R176, R2 ;  /* 0x0000000200b07308 */ /* 0x0002a20000002400 */
[----:B------:R-:W-:-:S02]  /*1bfd0*/  IMAD.MOV.U32 R171, RZ, RZ, R126 ;  /* 0x000000ffffab7224 */ /* 0x000fc400078e007e */
[----:B-1----:R-:W-:Y:S02]  /*1bfe0*/  FMUL.FTZ R2, R27, R0 ;  /* 0x000000001b027220 */ /* 0x002fe40000410000 */
[----:B------:R-:W-:Y:S01]  /*1bff0*/  HMMA.16816.F32.BF16 R24, R8, R62, R20 ;  /* 0x0000003e0818723c */ /* 0x000fe20000041814 */
[----:B------:R-:W-:Y:S02]  /*1c000*/  LDSM.16.M88.4 R60, [R226+0x5000] ;  /* 0x00500000e23c783b */ /* 0x000fe40000000200 */
[----:B------:R1:W-:Y:S03]  /*1c010*/  MUFU.TANH R209, R2 ;  /* 0x0000000200d17308 */ /* 0x0003e60000002400 */
[----:B------:R-:W-:Y:S01]  /*1c020*/  HMMA.16816.F32.BF16 R20, R12, R44, R76 ;  /* 0x0000002c0c14723c */ /* 0x000fe2000004184c */
[----:B-1----:R-:W-:-:S05]  /*1c030*/  VIADD R2, R221, 0x5000 ;  /* 0x00005000dd027836 */ /* 0x002fca0000000000 */
[----:B------:R1:W5:Y:S02]  /*1c040*/  LDSM.16.M88.4 R28, [R2] ;  /* 0x00000000021c783b */ /* 0x0003640000000200 */
[----:B-1----:R-:W-:-:S04]  /*1c050*/  FMUL.FTZ R2, R41, R0 ;  /* 0x0000000029027220 */ /* 0x002fc80000410000 */
[----:B------:R1:W-:Y:S02]  /*1c060*/  MUFU.TANH R204, R2 ;  /* 0x0000000200cc7308 */ /* 0x0003e40000002400 */
[----:B-1----:R-:W-:Y:S02]  /*1c070*/  FMUL.FTZ R2, R42, R0 ;  /* 0x000000002a027220 */ /* 0x002fe40000410000 */
[----:B------:R-:W-:Y:S04]  /*1c080*/  HMMA.16816.F32.BF16 R40, R12, R46, R80 ;  /* 0x0000002e0c28723c */ /* 0x000fe80000041850 */
[----:B------:R1:W2:Y:S04]  /*1c090*/  MUFU.TANH R169, R2 ;  /* 0x0000000200a97308 */ /* 0x0002a80000002400 */
[----:B------:R-:W-:Y:S06]  /*1c0a0*/  HMMA.16816.F32.BF16 R44, R8, R64, R20 ;  /* 0x00000040082c723c */ /* 0x000fec0000041814 */
[----:B-----5:R-:W-:Y:S01]  /*1c0b0*/  HMMA.16816.F32.BF16 R20, R12, R28, R84 ;  /* 0x0000001c0c14723c */ /* 0x020fe20000041854 */
[----:B------:R-:W-:-:S02]  /*1c0c0*/  IMAD.MOV.U32 R65, RZ, RZ, R122 ;  /* 0x000000ffff417224 */ /* 0x000fc400078e007a */
[----:B------:R-:W-:-:S03]  /*1c0d0*/  IMAD.MOV.U32 R64, RZ, RZ, R123 ;  /* 0x000000ffff407224 */ /* 0x000fc600078e007b */
[----:B------:R-:W-:Y:S01]  /*1c0e0*/  HMMA.16816.F32.BF16 R120, R16, R34, R188 ;  /* 0x000000221078723c */ /* 0x000fe200000418bc */
[----:B-1----:R-:W-:-:S05]  /*1c0f0*/  VIADD R2, R221, 0x5800 ;  /* 0x00005800dd027836 */ /* 0x002fca0000000000 */
[----:B------:R1:W5:Y:S01]  /*1c100*/  LDSM.16.M88.4 R52, [R2] ;  /* 0x000000000234783b */ /* 0x0003620000000200 */
[----:B------:R-:W-:Y:S01]  /*1c110*/  IMAD.SHL.U32 R16, R194, 0x100, RZ ;  /* 0x00000100c2107824 */ /* 0x000fe200078e00ff */
[----:B------:R-:W-:Y:S01]  /*1c120*/  HMMA.16816.F32.BF16 R28, R12, R30, R88 ;  /* 0x0000001e0c1c723c */ /* 0x000fe20000041858 */
[----:B------:R-:W-:Y:S02]  /*1c130*/  IMAD.MOV.U32 R191, RZ, RZ, R173 ;  /* 0x000000ffffbf7224 */ /* 0x000fe400078e00ad */
[----:B------:R-:W-:Y:S02]  /*1c140*/  IMAD.MOV.U32 R173, RZ, RZ, R125 ;  /* 0x000000ffffad7224 */ /* 0x000fe400078e007d */
[-C--:B------:R-:W-:Y:S01]  /*1c150*/  FMUL.FTZ R3, R44, R0.reuse ;  /* 0x000000002c037220 */ /* 0x080fe20000410000 */
[----:B------:R-:W-:Y:S02]  /*1c160*/  IMAD.MOV.U32 R189, RZ, RZ, R4 ;  /* 0x000000ffffbd7224 */ /* 0x000fe400078e0004 */
[----:B------:R-:W-:Y:S01]  /*1c170*/  FMUL.FTZ R4, R46, R0 ;  /* 0x000000002e047220 */ /* 0x000fe20000410000 */
[----:B------:R-:W-:Y:S01]  /*1c180*/  HMMA.16816.F32.BF16 R88, R8, R66, R40 ;  /* 0x000000420858723c */ /* 0x000fe20000041828 */
[----:B------:R3:W-:Y:S01]  /*1c190*/  MUFU.TANH R18, R3 ;  /* 0x0000000300127308 */ /* 0x0007e20000002400 */
[----:B------:R-:W-:-:S02]  /*1c1a0*/  IMAD.MOV.U32 R190, RZ, RZ, R178 ;  /* 0x000000ffffbe7224 */ /* 0x000fc400078e00b2 */
[----:B------:R-:W-:Y:S02]  /*1c1b0*/  IMAD.MOV.U32 R188, RZ, RZ, R175 ;  /* 0x000000ffffbc7224 */ /* 0x000fe400078e00af */
[----:B------:R-:W-:Y:S01]  /*1c1c0*/  HMMA.16816.F32.BF16 R84, R8, R60, R20 ;  /* 0x0000003c0854723c */ /* 0x000fe20000041814 */
[----:B------:R-:W-:Y:S02]  /*1c1d0*/  IMAD.MOV.U32 R175, RZ, RZ, R168 ;  /* 0x000000ffffaf7224 */ /* 0x000fe400078e00a8 */
[----:B------:R4:W-:Y:S01]  /*1c1e0*/  MUFU.TANH R129, R4 ;  /* 0x0000000400817308 */ /* 0x0009e20000002400 */
[----:B------:R-:W-:-:S03]  /*1c1f0*/  IMAD.MOV.U32 R19, RZ, RZ, R170 ;  /* 0x000000ffff137224 */ /* 0x000fc600078e00aa */
[----:B------:R-:W-:Y:S02]  /*1c200*/  IMAD.MOV.U32 R61, RZ, RZ, R134 ;  /* 0x000000ffff3d7224 */ /* 0x000fe400078e0086 */
[-C--:B-1----:R-:W-:Y:S01]  /*1c210*/  FMUL.FTZ R2, R24, R0.reuse ;  /* 0x0000000018027220 */ /* 0x082fe20000410000 */
[----:B------:R-:W-:Y:S03]  /*1c220*/  HMMA.16816.F32.BF16 R80, R8, R62, R28 ;  /* 0x0000003e0850723c */ /* 0x000fe6000004181c */
[----:B------:R1:W2:Y:S01]  /*1c230*/  MUFU.TANH R135, R2 ;  /* 0x0000000200877308 */ /* 0x0002a20000002400 */
[----:B---3--:R-:W-:-:S07]  /*1c240*/  FMUL.FTZ R3, R45, R0 ;  /* 0x000000002d037220 */ /* 0x008fce0000410000 */
[----:B------:R3:W-:Y:S01]  /*1c250*/  MUFU.TANH R180, R3 ;  /* 0x0000000300b47308 */ /* 0x0007e20000002400 */
[-C--:B----4-:R-:W-:Y:S01]  /*1c260*/  FMUL.FTZ R4, R88, R0.reuse ;  /* 0x0000000058047220 */ /* 0x090fe20000410000 */
[----:B-----5:R-:W-:Y:S06]  /*1c270*/  HMMA.16816.F32.BF16 R20, R12, R54, R92 ;  /* 0x000000360c14723c */ /* 0x020fec000004185c */
[----:B------:R4:W-:Y:S01]  /*1c280*/  MUFU.TANH R126, R4 ;  /* 0x00000004007e7308 */ /* 0x0009e20000002400 */
[----:B-1----:R-:W-:-:S07]  /*1c290*/  FMUL.FTZ R2, R25, R0 ;  /* 0x0000000019027220 */ /* 0x002fce0000410000 */
[----:B------:R1:W-:Y:S01]  /*1c2a0*/  MUFU.TANH R186, R2 ;  /* 0x0000000200ba7308 */ /* 0x0003e20000002400 */
[----:B---3--:R-:W-:-:S04]  /*1c2b0*/  LOP3.LUT R3, R16, 0x10, R6, 0xfe, !PT ;  /* 0x0000001010037812 */ /* 0x008fc800078efe06 */
[C---:B------:R-:W-:Y:S02]  /*1c2c0*/  ISETP.GE.AND P6, PT, R3.reuse, R7, PT ;  /* 0x000000070300720c */ /* 0x040fe40003fc6270 */
[----:B------:R-:W-:Y:S01]  /*1c2d0*/  ISETP.GE.AND P4, PT, R3, R5, PT ;  /* 0x000000050300720c */ /* 0x000fe20003f86270 */
[-C--:B------:R-:W-:Y:S01]  /*1c2e0*/  FMUL.FTZ R3, R47, R0.reuse ;  /* 0x000000002f037220 */ /* 0x080fe20000410000 */
[----:B------:R-:W-:Y:S01]  /*1c2f0*/  FSEL R128, R242, -INF , !P6 ;  /* 0xff800000f2807808 */ /* 0x000fe20007000000 */
[----:B------:R-:W-:Y:S01]  /*1c300*/  LDSM.16.M88.4 R44, [R226+0x6000] ;  /* 0x00600000e22c783b */ /* 0x000fe20000000200 */
[----:B------:R-:W-:Y:S01]  /*1c310*/  FSEL R124, R241, -INF , !P4 ;  /* 0xff800000f17c7808 */ /* 0x000fe20006000000 */
[----:B------:R3:W-:Y:S01]  /*1c320*/  MUFU.TANH R178, R3 ;  /* 0x0000000300b27308 */ /* 0x0007e20000002400 */
[----:B----4-:R-:W-:Y:S01]  /*1c330*/  FMUL.FTZ R4, R90, R0 ;  /* 0x000000005a047220 */ /* 0x010fe20000410000 */
[----:B------:R-:W-:Y:S02]  /*1c340*/  IMAD.MOV.U32 R242, RZ, RZ, R171 ;  /* 0x000000fffff27224 */ /* 0x000fe400078e00ab */
[----:B------:R-:W-:-:S02]  /*1c350*/  IMAD.MOV.U32 R241, RZ, RZ, R56 ;  /* 0x000000fffff17224 */ /* 0x000fc400078e0038 */
[----:B-1----:R-:W-:-:S04]  /*1c360*/  FMUL.FTZ R2, R26, R0 ;  /* 0x000000001a027220 */ /* 0x002fc80000410000 */
[----:B------:R1:W4:Y:S01]  /*1c370*/  MUFU.TANH R132, R2 ;  /* 0x0000000200847308 */ /* 0x0003220000002400 */
[----:B---3--:R-:W-:-:S04]  /*1c380*/  LOP3.LUT R3, R16, 0x28, R6, 0xfe, !PT ;  /* 0x0000002810037812 */ /* 0x008fc800078efe06 */
[C---:B------:R-:W-:Y:S02]  /*1c390*/  ISETP.GE.AND P6, PT, R3.reuse, R7, PT ;  /* 0x000000070300720c */ /* 0x040fe40003fc6270 */
[----:B------:R-:W-:Y:S01]  /*1c3a0*/  ISETP.GE.AND P4, PT, R3, R5, PT ;  /* 0x000000050300720c */ /* 0x000fe20003f86270 */
[-C--:B------:R-:W-:Y:S01]  /*1c3b0*/  FMUL.FTZ R3, R84, R0.reuse ;  /* 0x0000000054037220 */ /* 0x080fe20000410000 */
[----:B------:R-:W-:Y:S01]  /*1c3c0*/  FSEL R131, R216, -INF , !P6 ;  /* 0xff800000d8837808 */ /* 0x000fe20007000000 */
[----:B-1----:R-:W-:Y:S01]  /*1c3d0*/  FMUL.FTZ R2, R27, R0 ;  /* 0x000000001b027220 */ /* 0x002fe20000410000 */
[----:B------:R-:W-:Y:S01]  /*1c3e0*/  FSEL R93, R214, -INF , !P4 ;  /* 0xff800000d65d7808 */ /* 0x000fe20006000000 */
[----:B------:R-:W-:Y:S01]  /*1c3f0*/  HMMA.16816.F32.BF16 R24, R12, R52, R68 ;  /* 0x000000340c18723c */ /* 0x000fe20000041844 */
[----:B------:R-:W-:Y:S01]  /*1c400*/  LDSM.16.M88.4 R52, [R226+0x6800] ;  /* 0x00680000e234783b */ /* 0x000fe20000000200 */
[----:B------:R1:W-:Y:S02]  /*1c410*/  MUFU.TANH R184, R2 ;  /* 0x0000000200b87308 */ /* 0x0003e40000002400 */
[----:B-1----:R-:W-:-:S05]  /*1c420*/  VIADD R2, R221, 0x6000 ;  /* 0x00006000dd027836 */ /* 0x002fca0000000000 */
[----:B------:R1:W3:-:S15]  /*1c430*/  LDSM.16.M88.4 R32, [R2] ;  /* 0x000000000220783b */ /* 0x0002de0000000200 */
[----:B------:R-:W-:Y:S01]  /*1c440*/  HMMA.16816.F32.BF16 R76, R8, R48, R24 ;  /* 0x00000030084c723c */ /* 0x000fe20000041818 */
[----:B-1----:R-:W-:-:S04]  /*1c450*/  LOP3.LUT R2, R16, 0x8, R6, 0xfe, !PT ;  /* 0x0000000810027812 */ /* 0x002fc800078efe06 */
[C---:B------:R-:W-:Y:S02]  /*1c460*/  ISETP.GE.AND P5, PT, R2.reuse, R7, PT ;  /* 0x000000070200720c */ /* 0x040fe40003fa6270 */
[----:B------:R-:W-:Y:S02]  /*1c470*/  ISETP.GE.AND P1, PT, R2, R5, PT ;  /* 0x000000050200720c */ /* 0x000fe40003f26270 */
[----:B------:R-:W-:Y:S02]  /*1c480*/  LOP3.LUT R2, R16, 0x18, R6, 0xfe, !PT ;  /* 0x0000001810027812 */ /* 0x000fe400078efe06 */
[----:B------:R-:W-:Y:S01]  /*1c490*/  FSEL R127, R246, -INF , !P5 ;  /* 0xff800000f67f7808 */ /* 0x000fe20006800000 */
[----:B------:R-:W-:Y:S01]  /*1c4a0*/  IMAD.MOV.U32 R246, RZ, RZ, R192 ;  /* 0x000000fffff67224 */ /* 0x000fe200078e00c0 */
[C---:B------:R-:W-:Y:S02]  /*1c4b0*/  ISETP.GE.AND P3, PT, R2.reuse, R7, PT ;  /* 0x000000070200720c */ /* 0x040fe40003f66270 */
[----:B------:R-:W-:-:S02]  /*1c4c0*/  ISETP.GE.AND P2, PT, R2, R5, PT ;  /* 0x000000050200720c */ /* 0x000fc40003f46270 */
[----:B------:R-:W-:Y:S01]  /*1c4d0*/  LOP3.LUT R2, R16, 0x20, R6, 0xfe, !PT ;  /* 0x0000002010027812 */ /* 0x000fe200078efe06 */
[C---:B---3--:R-:W-:Y:S01]  /*1c4e0*/  HMMA.16816.F32.BF16 R28, R12.reuse, R32, R96 ;  /* 0x000000200c1c723c */ /* 0x048fe20000041860 */
[----:B------:R-:W-:Y:S01]  /*1c4f0*/  FSEL R125, R244, -INF , !P1 ;  /* 0xff800000f47d7808 */ /* 0x000fe20004800000 */
[----:B------:R1:W-:Y:S01]  /*1c500*/  MUFU.TANH R96, R3 ;  /* 0x0000000300607308 */ /* 0x0003e20000002400 */
[C---:B------:R-:W-:Y:S01]  /*1c510*/  ISETP.GE.AND P5, PT, R2.reuse, R7, PT ;  /* 0x000000070200720c */ /* 0x040fe20003fa6270 */
[----:B------:R-:W-:Y:S01]  /*1c520*/  IMAD.MOV.U32 R244, RZ, RZ, R193 ;  /* 0x000000fffff47224 */ /* 0x000fe200078e00c1 */
[----:B------:R-:W-:Y:S01]  /*1c530*/  ISETP.GE.AND P1, PT, R2, R5, PT ;  /* 0x000000050200720c */ /* 0x000fe20003f26270 */
[----:B------:R-:W-:Y:S01]  /*1c540*/  VIADD R2, R221, 0x6800 ;  /* 0x00006800dd027836 */ /* 0x000fe20000000000 */
[----:B------:R-:W-:Y:S01]  /*1c550*/  FSEL R99, R240, -INF , !P3 ;  /* 0xff800000f0637808 */ /* 0x000fe20005800000 */
[----:B------:R-:W-:Y:S01]  /*1c560*/  HMMA.16816.F32.BF16 R32, R12, R34, R72 ;  /* 0x000000220c20723c */ /* 0x000fe20000041848 */
[----:B------:R-:W-:Y:S01]  /*1c570*/  FSEL R95, R234, -INF , !P2 ;  /* 0xff800000ea5f7808 */ /* 0x000fe20005000000 */
[----:B------:R-:W-:Y:S01]  /*1c580*/  IMAD.MOV.U32 R234, RZ, RZ, R190 ;  /* 0x000000ffffea7224 */ /* 0x000fe200078e00be */
[----:B------:R3:W5:Y:S01]  /*1c590*/  LDSM.16.M88.4 R40, [R2] ;  /* 0x000000000228783b */ /* 0x0007620000000200 */
[----:B------:R-:W-:Y:S01]  /*1c5a0*/  FSEL R130, R218, -INF , !P5 ;  /* 0xff800000da827808 */ /* 0x000fe20006800000 */
[----:B------:R-:W-:Y:S01]  /*1c5b0*/  IMAD.MOV.U32 R190, RZ, RZ, R64 ;  /* 0x000000ffffbe7224 */ /* 0x000fe200078e0040 */
[----:B------:R-:W-:Y:S01]  /*1c5c0*/  FSEL R94, R217, -INF , !P1 ;  /* 0xff800000d95e7808 */ /* 0x000fe20004800000 */
[----:B------:R-:W-:Y:S01]  /*1c5d0*/  HMMA.16816.F32.BF16 R72, R8, R50, R20 ;  /* 0x000000320848723c */ /* 0x000fe20000041814 */
[----:B------:R-:W-:Y:S01]  /*1c5e0*/  LDSM.16.M88.4 R48, [R226+0x7000] ;  /* 0x00700000e230783b */ /* 0x000fe20000000200 */
[----:B------:R2:W4:Y:S01]  /*1c5f0*/  MUFU.TANH R97, R4 ;  /* 0x0000000400617308 */ /* 0x0005220000002400 */
[----:B------:R-:W-:-:S02]  /*1c600*/  IMAD.MOV.U32 R240, RZ, RZ, R172 ;  /* 0x000000fffff07224 */ /* 0x000fc400078e00ac */
[----:B-1----:R-:W-:-:S04]  /*1c610*/  FMUL.FTZ R3, R86, R0 ;  /* 0x0000000056037220 */ /* 0x002fc80000410000 */
[----:B------:R-:W-:Y:S01]  /*1c620*/  HMMA.16816.F32.BF16 R68, R8, R44, R28 ;  /* 0x0000002c0844723c */ /* 0x000fe2000004181c */
[----:B------:R1:W4:Y:S01]  /*1c630*/  MUFU.TANH R17, R3 ;  /* 0x0000000300117308 */ /* 0x0003220000002400 */
[----:B---3--:R-:W-:Y:S01]  /*1c640*/  LOP3.LUT R2, R16, 0x30, R6, 0xfe, !PT ;  /* 0x0000003010027812 */ /* 0x008fe200078efe06 */
[----:B--2---:R-:W-:-:S03]  /*1c650*/  FMUL.FTZ R4, R80, R0 ;  /* 0x0000000050047220 */ /* 0x004fc60000410000 */
[----:B------:R-:W-:-:S03]  /*1c660*/  ISETP.GE.AND P3, PT, R2, R7, PT ;  /* 0x000000070200720c */ /* 0x000fc60003f66270 */
[----:B------:R2:W-:Y:S01]  /*1c670*/  MUFU.TANH R84, R4 ;  /* 0x0000000400547308 */ /* 0x0005e20000002400 */
[----:B------:R-:W-:Y:S02]  /*1c680*/  ISETP.GE.AND P2, PT, R2, R5, PT ;  /* 0x000000050200720c */ /* 0x000fe40003f46270 */
[C-C-:B------:R-:W-:Y:S02]  /*1c690*/  LOP3.LUT R2, R16.reuse, 0x38, R6.reuse, 0xfe, !PT ;  /* 0x0000003810027812 */ /* 0x140fe400078efe06 */
[--C-:B-1----:R-:W-:Y:S02]  /*1c6a0*/  LOP3.LUT R3, R16, 0x48, R6.reuse, 0xfe, !PT ;  /* 0x0000004810037812 */ /* 0x102fe400078efe06 */
[C---:B------:R-:W-:Y:S02]  /*1c6b0*/  ISETP.GE.AND P5, PT, R2.reuse, R7, PT ;  /* 0x000000070200720c */ /* 0x040fe40003fa6270 */
[----:B------:R-:W-:Y:S02]  /*1c6c0*/  ISETP.GE.AND P1, PT, R2, R5, PT ;  /* 0x000000050200720c */ /* 0x000fe40003f26270 */
[----:B------:R-:W-:Y:S01]  /*1c6d0*/  LOP3.LUT R2, R16, 0x40, R6, 0xfe, !PT ;  /* 0x0000004010027812 */ /* 0x000fe200078efe06 */
[----:B-----5:R-:W-:Y:S01]  /*1c6e0*/  HMMA.16816.F32.BF16 R28, R12, R42, R108 ;  /* 0x0000002a0c1c723c */ /* 0x020fe2000004186c */
[----:B------:R-:W-:-:S02]  /*1c6f0*/  FSEL R134, R210, -INF , !P5 ;  /* 0xff800000d2867808 */ /* 0x000fc40006800000 */
[C---:B------:R-:W-:Y:S02]  /*1c700*/  ISETP.GE.AND P6, PT, R2.reuse, R7, PT ;  /* 0x000000070200720c */ /* 0x040fe40003fc6270 */
[----:B------:R-:W-:Y:S01]  /*1c710*/  ISETP.GE.AND P4, PT, R2, R5, PT ;  /* 0x000000050200720c */ /* 0x000fe20003f86270 */
[----:B------:R-:W-:Y:S01]  /*1c720*/  VIADD R2, R221, 0x7000 ;  /* 0x00007000dd027836 */ /* 0x000fe20000000000 */
[----:B------:R-:W-:Y:S01]  /*1c730*/  FSEL R88, R208, -INF , !P1 ;  /* 0xff800000d0587808 */ /* 0x000fe20004800000 */
[----:B------:R-:W-:Y:S01]  /*1c740*/  HMMA.16816.F32.BF16 R20, R12, R40, R100 ;  /* 0x000000280c14723c */ /* 0x000fe20000041864 */
[----:B------:R-:W-:Y:S01]  /*1c750*/  FSEL R133, R213, -INF , !P3 ;  /* 0xff800000d5857808 */ /* 0x000fe20005800000 */
[-C--:B--2---:R-:W-:Y:S01]  /*1c760*/  FMUL.FTZ R4, R82, R0.reuse ;  /* 0x0000000052047220 */ /* 0x084fe20000410000 */
[----:B------:R1:W2:Y:S01]  /*1c770*/  LDSM.16.M88.4 R24, [R2] ;  /* 0x000000000218783b */ /* 0x0002a20000000200 */
[----:B------:R-:W-:Y:S01]  /*1c780*/  FSEL R90, R211, -INF , !P2 ;  /* 0xff800000d35a7808 */ /* 0x000fe20005000000 */
[----:B------:R-:W-:Y:S01]  /*1c790*/  IMAD.MOV.U32 R109, RZ, RZ, R183 ;  /* 0x000000ffff6d7224 */ /* 0x000fe200078e00b7 */
[----:B------:R-:W-:Y:S01]  /*1c7a0*/  FSEL R168, R207, -INF , !P6 ;  /* 0xff800000cfa87808 */ /* 0x000fe20007000000 */
[----:B------:R-:W-:Y:S01]  /*1c7b0*/  IMAD.MOV.U32 R103, RZ, RZ, R189 ;  /* 0x000000ffff677224 */ /* 0x000fe200078e00bd */
[----:B------:R-:W-:Y:S01]  /*1c7c0*/  FSEL R86, R206, -INF , !P4 ;  /* 0xff800000ce567808 */ /* 0x000fe20006000000 */
[----:B------:R-:W-:Y:S01]  /*1c7d0*/  IMAD.MOV.U32 R189, RZ, RZ, R65 ;  /* 0x000000ffffbd7224 */ /* 0x000fe200078e0041 */
[C---:B------:R-:W-:Y:S01]  /*1c7e0*/  ISETP.GE.AND P3, PT, R3.reuse, R7, PT ;  /* 0x000000070300720c */ /* 0x040fe20003f66270 */
[C---:B------:R-:W-:Y:S01]  /*1c7f0*/  HMMA.16816.F32.BF16 R64, R8.reuse, R46, R32 ;  /* 0x0000002e0840723c */ /* 0x040fe20000041820 */
[----:B------:R-:W-:Y:S01]  /*1c800*/  ISETP.GE.AND P2, PT, R3, R5, PT ;  /* 0x000000050300720c */ /* 0x000fe20003f46270 */
[----:B------:R-:W-:Y:S01]  /*1c810*/  FMUL.FTZ R3, R76, R0 ;  /* 0x000000004c037220 */ /* 0x000fe20000410000 */
[----:B------:R-:W-:Y:S01]  /*1c820*/  FSEL R110, R205, -INF , !P3 ;  /* 0xff800000cd6e7808 */ /* 0x000fe20005800000 */
[----:B------:R3:W-:Y:S01]  /*1c830*/  MUFU.TANH R82, R4 ;  /* 0x0000000400527308 */ /* 0x0007e20000002400 */
[----:B------:R-:W-:Y:S01]  /*1c840*/  FSEL R92, R203, -INF , !P2 ;  /* 0xff800000cb5c7808 */ /* 0x000fe20005000000 */
[----:B------:R-:W-:Y:S01]  /*1c850*/  HMMA.16816.F32.BF16 R28, R8, R54, R28 ;  /* 0x00000036081c723c */ /* 0x000fe2000004181c */
[----:B------:R-:W-:-:S02]  /*1c860*/  IMAD.MOV.U32 R205, RZ, RZ, R173 ;  /* 0x000000ffffcd7224 */ /* 0x000fc400078e00ad */
[----:B------:R-:W-:Y:S02]  /*1c870*/  IMAD.MOV.U32 R102, RZ, RZ, R19 ;  /* 0x000000ffff667224 */ /* 0x000fe400078e0013 */
[----:B------:R-:W-:Y:S01]  /*1c880*/  IMAD.MOV.U32 R206, RZ, RZ, R195 ;  /* 0x000000ffffce7224 */ /* 0x000fe200078e00c3 */
[----:B------:R5:W4:Y:S01]  /*1c890*/  MUFU.TANH R80, R3 ;  /* 0x0000000300507308 */ /* 0x000b220000002400 */
[----:B------:R-:W-:Y:S01]  /*1c8a0*/  IMAD.MOV.U32 R195, RZ, RZ, R185 ;  /* 0x000000ffffc37224 */ /* 0x000fe200078e00b9 */
[----:B-1----:R-:W-:Y:S01]  /*1c8b0*/  LOP3.LUT R2, R16, 0x50, R6, 0xfe, !PT ;  /* 0x0000005010027812 */ /* 0x002fe200078efe06 */
[----:B------:R-:W-:Y:S02]  /*1c8c0*/  IMAD.MOV.U32 R108, RZ, RZ, R182 ;  /* 0x000000ffff6c7224 */ /* 0x000fe400078e00b6 */
[----:B------:R-:W-:Y:S01]  /*1c8d0*/  IMAD.MOV.U32 R208, RZ, RZ, R188 ;  /* 0x000000ffffd07224 */ /* 0x000fe200078e00bc */
[C---:B------:R-:W-:Y:S02]  /*1c8e0*/  ISETP.GE.AND P5, PT, R2.reuse, R7, PT ;  /* 0x000000070200720c */ /* 0x040fe40003fa6270 */
[----:B------:R-:W-:Y:S01]  /*1c8f0*/  ISETP.GE.AND P1, PT, R2, R5, PT ;  /* 0x000000050200720c */ /* 0x000fe20003f26270 */
[----:B---3--:R-:W-:Y:S01]  /*1c900*/  FMUL.FTZ R4, R74, R0 ;  /* 0x000000004a047220 */ /* 0x008fe20000410000 */
[----:B------:R-:W-:-:S02]  /*1c910*/  LOP3.LUT R2, R16, 0x58, R6, 0xfe, !PT ;  /* 0x0000005810027812 */ /* 0x000fc400078efe06 */
[----:B------:R-:W-:Y:S01]  /*1c920*/  FSEL R74, R201, -INF , !P1 ;  /* 0xff800000c94a7808 */ /* 0x000fe20004800000 */
[----:B------:R-:W-:Y:S01]  /*1c930*/  IMAD.MOV.U32 R201, RZ, RZ, R61 ;  /* 0x000000ffffc97224 */ /* 0x000fe200078e003d */
[C---:B------:R-:W-:Y:S01]  /*1c940*/  ISETP.GE.AND P6, PT, R2.reuse, R7, PT ;  /* 0x000000070200720c */ /* 0x040fe20003fc6270 */
[----:B------:R-:W-:Y:S01]  /*1c950*/  HMMA.16816.F32.BF16 R60, R8, R52, R20 ;  /* 0x00000034083c723c */ /* 0x000fe20000041814 */
[----:B------:R-:W-:Y:S01]  /*1c960*/  ISETP.GE.AND P4, PT, R2, R5, PT ;  /* 0x000000050200720c */ /* 0x000fe20003f86270 */
[----:B-----5:R-:W-:Y:S01]  /*1c970*/  FMUL.FTZ R3, R78, R0 ;  /* 0x000000004e037220 */ /* 0x020fe20000410000 */
[----:B------:R-:W-:Y:S02]  /*1c980*/  LOP3.LUT R2, R16, 0x60, R6, 0xfe, !PT ;  /* 0x0000006010027812 */ /* 0x000fe400078efe06 */
[----:B------:R-:W-:Y:S01]  /*1c990*/  FSEL R170, R202, -INF , !P5 ;  /* 0xff800000caaa7808 */ /* 0x000fe20006800000 */
[C---:B--2---:R-:W-:Y:S01]  /*1c9a0*/  HMMA.16816.F32.BF16 R40, R12.reuse, R24, R104 ;  /* 0x000000180c28723c */ /* 0x044fe20000041868 */
[C---:B------:R-:W-:Y:S01]  /*1c9b0*/  ISETP.GE.AND P3, PT, R2.reuse, R7, PT ;  /* 0x000000070200720c */ /* 0x040fe20003f66270 */
[----:B------:R1:W2:Y:S01]  /*1c9c0*/  MUFU.TANH R78, R3 ;  /* 0x00000003004e7308 */ /* 0x0002a20000002400 */
[----:B------:R-:W-:Y:S01]  /*1c9d0*/  ISETP.GE.AND P2, PT, R2, R5, PT ;  /* 0x000000050200720c */ /* 0x000fe20003f46270 */
[----:B------:R-:W-:Y:S01]  /*1c9e0*/  VIADD R2, R221, 0x7800 ;  /* 0x00007800dd027836 */ /* 0x000fe20000000000 */
[----:B------:R-:W-:Y:S01]  /*1c9f0*/  FSEL R171, R57, -INF , !P6 ;  /* 0xff80000039ab7808 */ /* 0x000fe20007000000 */
[----:B------:R-:W-:Y:S01]  /*1ca00*/  HMMA.16816.F32.BF16 R32, R12, R26, R116 ;  /* 0x0000001a0c20723c */ /* 0x000fe20000041874 */
[----:B------:R-:W-:Y:S01]  /*1ca10*/  LDSM.16.M88.4 R24, [R226+0x7800] ;  /* 0x00780000e218783b */ /* 0x000fe20000000200 */
[----:B------:R-:W-:Y:S01]  /*1ca20*/  FSEL R98, R200, -INF , !P4 ;  /* 0xff800000c8627808 */ /* 0x000fe20006000000 */
[----:B------:R-:W-:Y:S01]  /*1ca30*/  IMAD.MOV.U32 R106, RZ, RZ, R189 ;  /* 0x000000ffff6a7224 */ /* 0x000fe200078e00bd */
[----:B------:R-:W-:Y:S01]  /*1ca40*/  FSEL R172, R199, -INF , !P3 ;  /* 0xff800000c7ac7808 */ /* 0x000fe20005800000 */
[----:B------:R3:W5:Y:S01]  /*1ca50*/  LDSM.16.M88.4 R44, [R2] ;  /* 0x00000000022c783b */ /* 0x0007620000000200 */
[----:B------:R-:W-:Y:S01]  /*1ca60*/  FSEL R100, R198, -INF , !P2 ;  /* 0xff800000c6647808 */ /* 0x000fe20005000000 */
[----:B------:R-:W-:Y:S01]  /*1ca70*/  IMAD.MOV.U32 R199, RZ, RZ, R175 ;  /* 0x000000ffffc77224 */ /* 0x000fe200078e00af */
[----:B------:R-:W-:-:S04]  /*1ca80*/  DEPBAR.LE SB0, 0x0 ;  /* 0x000080000000791a */ /* 0x000fc80000000000 */
[----:B------:R-:W-:Y:S02]  /*1ca90*/  IMAD.MOV.U32 R105, RZ, RZ, R190 ;  /* 0x000000ffff697224 */ /* 0x000fe400078e00be */
[-C--:B-1----:R-:W-:Y:S02]  /*1caa0*/  FMUL.FTZ R3, R72, R0.reuse ;  /* 0x0000000048037220 */ /* 0x082fe40000410000 */
[----:B------:R1:W-:Y:S02]  /*1cab0*/  MUFU.TANH R72, R4 ;  /* 0x0000000400487308 */ /* 0x0003e40000002400 */
[C---:B------:R-:W-:Y:S06]  /*1cac0*/  HMMA.16816.F32.BF16 R40, R8.reuse, R48, R40 ;  /* 0x000000300828723c */ /* 0x040fec0000041828 */
[----:B------:R4:W2:Y:S01]  /*1cad0*/  MUFU.TANH R76, R3 ;  /* 0x00000003004c7308 */ /* 0x0008a20000002400 */
[----:B------:R-:W-:Y:S01]  /*1cae0*/  HMMA.16816.F32.BF16 R32, R8, R50, R32 ;  /* 0x000000320820723c */ /* 0x000fe20000041820 */
[----:B---3--:R-:W-:Y:S01]  /*1caf0*/  LOP3.LUT R2, R16, 0x70, R6, 0xfe, !PT ;  /* 0x0000007010027812 */ /* 0x008fe200078efe06 */
[----:B------:R-:W-:Y:S03]  /*1cb00*/  BAR.SYNC.DEFER_BLOCKING 0x0 ;  /* 0x0000000000007b1d */ /* 0x000fe60000010000 */
[----:B------:R-:W-:Y:S01]  /*1cb10*/  ISETP.GE.AND P6, PT, R2, R7, PT ;  /* 0x000000070200720c */ /* 0x000fe20003fc6270 */
[----:B-1----:R-:W-:Y:S01]  /*1cb20*/  FMUL.FTZ R4, R30, R0 ;  /* 0x000000001e047220 */ /* 0x002fe20000410000 */
[----:B------:R-:W-:-:S02]  /*1cb30*/  ISETP.GE.AND P4, PT, R2, R5, PT ;  /* 0x000000050200720c */ /* 0x000fc40003f86270 */
[C-C-:B------:R-:W-:Y:S02]  /*1cb40*/  LOP3.LUT R2, R16.reuse, 0x78, R6.reuse, 0xfe, !PT ;  /* 0x0000007810027812 */ /* 0x140fe400078efe06 */
[----:B------:R-:W-:Y:S02]  /*1cb50*/  FSEL R173, R179, -INF , !P6 ;  /* 0xff800000b3ad7808 */ /* 0x000fe40007000000 */
[--C-:B----4-:R-:W-:Y:S02]  /*1cb60*/  LOP3.LUT R3, R16, 0x68, R6.reuse, 0xfe, !PT ;  /* 0x0000006810037812 */ /* 0x110fe400078efe06 */
[-C--:B------:R-:W-:Y:S02]  /*1cb70*/  ISETP.GE.AND P3, PT, R2, R7.reuse, PT ;  /* 0x000000070200720c */ /* 0x080fe40003f66270 */
[-C--:B------:R-:W-:Y:S01]  /*1cb80*/  FMUL.FTZ R40, R40, R0.reuse ;  /* 0x0000000028287220 */ /* 0x080fe20000410000 */
[C---:B------:R-:W-:Y:S01]  /*1cb90*/  ISETP.GE.AND P5, PT, R3.reuse, R7, PT ;  /* 0x000000070300720c */ /* 0x040fe20003fa6270 */
[C---:B-----5:R-:W-:Y:S01]  /*1cba0*/  HMMA.16816.F32.BF16 R20, R12.reuse, R44, R112 ;  /* 0x0000002c0c14723c */ /* 0x060fe20000041870 */
[-C--:B------:R-:W-:Y:S01]  /*1cbb0*/  ISETP.GE.AND P1, PT, R3, R5.reuse, PT ;  /* 0x000000050300720c */ /* 0x080fe20003f26270 */
[-C--:B------:R-:W-:Y:S01]  /*1cbc0*/  FMUL.FTZ R3, R68, R0.reuse ;  /* 0x0000000044037220 */ /* 0x080fe20000410000 */
[----:B------:R-:W-:Y:S01]  /*1cbd0*/  ISETP.GE.AND P2, PT, R2, R5, PT ;  /* 0x000000050200720c */ /* 0x000fe20003f46270 */
[----:B------:R-:W-:Y:S01]  /*1cbe0*/  IMAD.MOV.U32 R68, RZ, RZ, R181 ;  /* 0x000000ffff447224 */ /* 0x000fe200078e00b5 */
[----:B------:R-:W-:Y:S01]  /*1cbf0*/  LOP3.LUT R2, R16, 0x80, R6, 0xfe, !PT ;  /* 0x0000008010027812 */ /* 0x000fe200078efe06 */
[----:B------:R1:W3:Y:S01]  /*1cc00*/  MUFU.TANH R57, R3 ;  /* 0x0000000300397308 */ /* 0x0002e20000002400 */
[----:B------:R-:W-:Y:S01]  /*1cc10*/  HMMA.16816.F32.BF16 R12, R12, R46, R120 ;  /* 0x0000002e0c0c723c */ /* 0x000fe20000041878 */
[----:B------:R-:W-:Y:S01]  /*1cc20*/  FSEL R119, R197, -INF , !P5 ;  /* 0xff800000c5777808 */ /* 0x000fe20006800000 */
[----:B------:R-:W-:Y:S01]  /*1cc30*/  FMUL.FTZ R32, R32, R0 ;  /* 0x0000000020207220 */ /* 0x000fe20000410000 */
[----:B------:R-:W-:-:S02]  /*1cc40*/  FSEL R101, R196, -INF , !P1 ;  /* 0xff800000c4657808 */ /* 0x000fc40004800000 */
[C---:B------:R-:W-:Y:S02]  /*1cc50*/  ISETP.GE.AND P5, PT, R2.reuse, R7, PT ;  /* 0x000000070200720c */ /* 0x040fe40003fa6270 */
[----:B------:R-:W-:Y:S01]  /*1cc60*/  ISETP.GE.AND P1, PT, R2, R5, PT ;  /* 0x000000050200720c */ /* 0x000fe20003f26270 */
[----:B------:R-:W-:Y:S01]  /*1cc70*/  MUFU.TANH R40, R40 ;  /* 0x0000002800287308 */ /* 0x000fe20000002400 */
[--C-:B------:R-:W-:Y:S02]  /*1cc80*/  LOP3.LUT R2, R16, 0x88, R6.reuse, 0xfe, !PT ;  /* 0x0000008810027812 */ /* 0x100fe400078efe06 */
[----:B------:R-:W-:Y:S02]  /*1cc90*/  FSEL R104, R177, -INF , !P4 ;  /* 0xff800000b1687808 */ /* 0x000fe40006000000 */
[C---:B------:R-:W-:Y:S02]  /*1cca0*/  ISETP.GE.AND P6, PT, R2.reuse, R7, PT ;  /* 0x000000070200720c */ /* 0x040fe40003fc6270 */
[----:B------:R-:W-:Y:S01]  /*1ccb0*/  ISETP.GE.AND P4, PT, R2, R5, PT ;  /* 0x000000050200720c */ /* 0x000fe20003f86270 */
[----:B-1----:R-:W-:Y:S01]  /*1ccc0*/  FMUL.FTZ R3, R70, R0 ;  /* 0x0000000046037220 */ /* 0x002fe20000410000 */
[----:B------:R-:W-:Y:S01]  /*1ccd0*/  LOP3.LUT R2, R16, 0x90, R6, 0xfe, !PT ;  /* 0x0000009010027812 */ /* 0x000fe200078efe06 */
[----:B------:R-:W-:Y:S01]  /*1cce0*/  IMAD.MOV.U32 R70, RZ, RZ, R174 ;  /* 0x000000ffff467224 */ /* 0x000fe200078e00ae */
[----:B------:R-:W-:Y:S01]  /*1ccf0*/  FSEL R174, R39, -INF , !P3 ;  /* 0xff80000027ae7808 */ /* 0x000fe20005800000 */
[----:B------:R1:W4:Y:S01]  /*1cd00*/  MUFU.TANH R56, R3 ;  /* 0x0000000300387308 */ /* 0x0003220000002400 */
[----:B------:R-:W-:Y:S01]  /*1cd10*/  FSEL R107, R176, -INF , !P2 ;  /* 0xff800000b06b7808 */ /* 0x000fe20005000000 */
[----:B------:R-:W-:Y:S01]  /*1cd20*/  HMMA.16816.F32.BF16 R20, R8, R24, R20 ;  /* 0x000000180814723c */ /* 0x000fe20000041814 */
[----:B------:R-:W-:-:S02]  /*1cd30*/  ISETP.GE.AND P3, PT, R2, R7, PT ;  /* 0x000000070200720c */ /* 0x000fc40003f66270 */
[----:B------:R-:W-:Y:S02]  /*1cd40*/  ISETP.GE.AND P2, PT, R2, R5, PT ;  /* 0x000000050200720c */ /* 0x000fe40003f46270 */
[--C-:B------:R-:W-:Y:S01]  /*1cd50*/  LOP3.LUT R2, R16, 0x98, R6.reuse, 0xfe, !PT ;  /* 0x0000009810027812 */ /* 0x100fe200078efe06 */
[----:B------:R-:W-:Y:S01]  /*1cd60*/  HMMA.16816.F32.BF16 R12, R8, R26, R12 ;  /* 0x0000001a080c723c */ /* 0x000fe2000004180c */
[----:B------:R-:W-:Y:S01]  /*1cd70*/  FSEL R176, R36, -INF , !P5 ;  /* 0xff80000024b07808 */ /* 0x000fe20006800000 */
[----:B------:R-:W-:Y:S01]  /*1cd80*/  MUFU.TANH R32, R32 ;  /* 0x0000002000207308 */ /* 0x000fe20000002400 */
[----:B------:R-:W-:Y:S02]  /*1cd90*/  FSEL R111, R169, -INF , !P1 ;  /* 0xff800000a96f7808 */ /* 0x000fe40004800000 */
[C---:B------:R-:W-:Y:S02]  /*1cda0*/  ISETP.GE.AND P5, PT, R2.reuse, R7, PT ;  /* 0x000000070200720c */ /* 0x040fe40003fa6270 */
[----:B------:R-:W-:Y:S01]  /*1cdb0*/  ISETP.GE.AND P1, PT, R2, R5, PT ;  /* 0x000000050200720c */ /* 0x000fe20003f26270 */
[----:B-1----:R-:W-:Y:S01]  /*1cdc0*/  FMUL.FTZ R3, R64, R0 ;  /* 0x0000000040037220 */ /* 0x002fe20000410000 */
[----:B------:R-:W-:-:S02]  /*1cdd0*/  LOP3.LUT R2, R16, 0xa0, R6, 0xfe, !PT ;  /* 0x000000a010027812 */ /* 0x000fc400078efe06 */
[----:B------:R-:W-:Y:S01]  /*1cde0*/  FSEL R175, R135, -INF , !P6 ;  /* 0xff80000087af7808 */ /* 0x000fe20007000000 */
[----:B------:R1:W5:Y:S01]  /*1cdf0*/  MUFU.TANH R53, R3 ;  /* 0x0000000300357308 */ /* 0x0003620000002400 */
[----:B------:R-:W-:Y:S02]  /*1ce00*/  FSEL R132, R132, -INF , !P4 ;  /* 0xff80000084847808 */ /* 0x000fe40006000000 */
[C---:B------:R-:W-:Y:S02]  /*1ce10*/  ISETP.GE.AND P6, PT, R2.reuse, R7, PT ;  /* 0x000000070200720c */ /* 0x040fe40003fc6270 */
[----:B------:R-:W-:Y:S02]  /*1ce20*/  ISETP.GE.AND P4, PT, R2, R5, PT ;  /* 0x000000050200720c */ /* 0x000fe40003f86270 */
[----:B------:R-:W-:Y:S02]  /*1ce30*/  LOP3.LUT R2, R16, 0xb0, R6, 0xfe, !PT ;  /* 0x000000b010027812 */ /* 0x000fe400078efe06 */
[----:B------:R-:W-:-:S02]  /*1ce40*/  FSEL R181, R18, -INF , !P3 ;  /* 0xff80000012b57808 */ /* 0x000fc40005800000 */
[----:B------:R-:W-:Y:S01]  /*1ce50*/  FSEL R129, R129, -INF , !P2 ;  /* 0xff80000081817808 */ /* 0x000fe20005000000 */
[----:B------:R2:W-:Y:S01]  /*1ce60*/  MUFU.TANH R18, R4 ;  /* 0x0000000400127308 */ /* 0x0005e20000002400 */
[----:B------:R-:W-:Y:S01]  /*1ce70*/  FSEL R183, R126, -INF , !P5 ;  /* 0xff8000007eb77808 */ /* 0x000fe20006800000 */
[-C--:B------:R-:W-:Y:S01]  /*1ce80*/  FMUL.FTZ R12, R12, R0.reuse ;  /* 0x000000000c0c7220 */ /* 0x080fe20000410000 */
[----:B------:R-:W-:Y:S01]  /*1ce90*/  FSEL R120, R97, -INF , !P1 ;  /* 0xff80000061787808 */ /* 0x000fe20004800000 */
[-C--:B------:R-:W-:Y:S01]  /*1cea0*/  FMUL.FTZ R14, R14, R0.reuse ;  /* 0x000000000e0e7220 */ /* 0x080fe20000410000 */
[----:B-1----:R-:W-:Y:S01]  /*1ceb0*/  FMUL.FTZ R3, R66, R0 ;  /* 0x0000000042037220 */ /* 0x002fe20000410000 */
[C---:B------:R-:W-:Y:S02]  /*1cec0*/  ISETP.GE.AND P5, PT, R2.reuse, R7, PT ;  /* 0x000000070200720c */ /* 0x040fe40003fa6270 */
[----:B------:R-:W-:Y:S01]  /*1ced0*/  ISETP.GE.AND P1, PT, R2, R5, PT ;  /* 0x000000050200720c */ /* 0x000fe20003f26270 */
[----:B------:R1:W5:Y:S01]  /*1cee0*/  MUFU.TANH R52, R3 ;  /* 0x0000000300347308 */ /* 0x0003620000002400 */
[----:B------:R-:W-:-:S02]  /*1cef0*/  LOP3.LUT R2, R16, 0xc0, R6, 0xfe, !PT ;  /* 0x000000c010027812 */ /* 0x000fc400078efe06 */
[----:B------:R-:W-:Y:S02]  /*1cf00*/  FSEL R185, R96, -INF , !P6 ;  /* 0xff80000060b97808 */ /* 0x000fe40007000000 */
[----:B------:R-:W-:Y:S02]  /*1cf10*/  FSEL R121, R17, -INF , !P4 ;  /* 0xff80000011797808 */ /* 0x000fe40006000000 */
[----:B------:R-:W-:Y:S01]  /*1cf20*/  FSEL R190, R80, -INF , !P5 ;  /* 0xff80000050be7808 */ /* 0x000fe20006800000 */
[-C--:B--2---:R-:W-:Y:S01]  /*1cf30*/  FMUL.FTZ R4, R42, R0.reuse ;  /* 0x000000002a047220 */ /* 0x084fe20000410000 */
[----:B------:R-:W-:Y:S01]  /*1cf40*/  FSEL R179, R78, -INF , !P1 ;  /* 0xff8000004eb37808 */ /* 0x000fe20004800000 */
[----:B------:R-:W-:Y:S01]  /*1cf50*/  MUFU.TANH R12, R12 ;  /* 0x0000000c000c7308 */ /* 0x000fe20000002400 */
[----:B-1----:R-:W-:-:S07]  /*1cf60*/  FMUL.FTZ R3, R60, R0 ;  /* 0x000000003c037220 */ /* 0x002fce0000410000 */
[----:B------:R1:W-:Y:S08]  /*1cf70*/  MUFU.TANH R17, R4 ;  /* 0x0000000400117308 */ /* 0x0003f00000002400 */
[----:B------:R2:W-:Y:S08]  /*1cf80*/  MUFU.TANH R39, R3 ;  /* 0x0000000300277308 */ /* 0x0005f00000002400 */
[----:B------:R-:W-:Y:S01]  /*1cf90*/  MUFU.TANH R14, R14 ;  /* 0x0000000e000e7308 */ /* 0x000fe20000002400 */
[----:B-1----:R-:W-:-:S07]  /*1cfa0*/  FMUL.FTZ R4, R34, R0 ;  /* 0x0000000022047220 */ /* 0x002fce0000410000 */
[----:B------:R1:W-:Y:S01]  /*1cfb0*/  MUFU.TANH R10, R4 ;  /* 0x00000004000a7308 */ /* 0x0003e20000002400 */
[----:B--2---:R-:W-:-:S07]  /*1cfc0*/  FMUL.FTZ R3, R62, R0 ;  /* 0x000000003e037220 */ /* 0x004fce0000410000 */
[----:B------:R2:W-:Y:S01]  /*1cfd0*/  MUFU.TANH R36, R3 ;  /* 0x0000000300247308 */ /* 0x0005e20000002400 */
[----:B-1----:R-:W-:-:S07]  /*1cfe0*/  FMUL.FTZ R4, R20, R0 ;  /* 0x0000000014047220 */ /* 0x002fce0000410000 */
[----:B------:R1:W-:Y:S01]  /*1cff0*/  MUFU.TANH R9, R4 ;  /* 0x0000000400097308 */ /* 0x0003e20000002400 */
[----:B--2---:R-:W-:-:S07]  /*1d000*/  FMUL.FTZ R3, R28, R0 ;  /* 0x000000001c037220 */ /* 0x004fce0000410000 */
[----:B------:R2:W5:Y:S01]  /*1d010*/  MUFU.TANH R19, R3 ;  /* 0x0000000300137308 */ /* 0x0005620000002400 */
[C-C-:B-1----:R-:W-:Y:S02]  /*1d020*/  LOP3.LUT R4, R16.reuse, 0xf8, R6.reuse, 0xfe, !PT ;  /* 0x000000f810047812 */ /* 0x142fe400078efe06 */
[----:B--2---:R-:W-:-:S04]  /*1d030*/  LOP3.LUT R3, R16, 0xa8, R6, 0xfe, !PT ;  /* 0x000000a810037812 */ /* 0x004fc800078efe06 */
[C---:B------:R-:W-:Y:S02]  /*1d040*/  ISETP.GE.AND P3, PT, R3.reuse, R7, PT ;  /* 0x000000070300720c */ /* 0x040fe40003f66270 */
[----:B------:R-:W-:Y:S02]  /*1d050*/  ISETP.GE.AND P2, PT, R3, R5, PT ;  /* 0x000000050300720c */ /* 0x000fe40003f46270 */
[----:B------:R-:W-:Y:S02]  /*1d060*/  LOP3.LUT R3, R16, 0xb8, R6, 0xfe, !PT ;  /* 0x000000b810037812 */ /* 0x000fe400078efe06 */
[----:B------:R-:W-:Y:S02]  /*1d070*/  FSEL R189, R84, -INF , !P3 ;  /* 0xff80000054bd7808 */ /* 0x000fe40005800000 */
[C---:B------:R-:W-:Y:S02]  /*1d080*/  ISETP.GE.AND P6, PT, R3.reuse, R7, PT ;  /* 0x000000070300720c */ /* 0x040fe40003fc6270 */
[----:B------:R-:W-:-:S02]  /*1d090*/  ISETP.GE.AND P4, PT, R3, R5, PT ;  /* 0x000000050300720c */ /* 0x000fc40003f86270 */
[----:B------:R-:W-:Y:S02]  /*1d0a0*/  FSEL R169, R82, -INF , !P2 ;  /* 0xff80000052a97808 */ /* 0x000fe40005000000 */
[C---:B------:R-:W-:Y:S02]  /*1d0b0*/  ISETP.GE.AND P3, PT, R2.reuse, R7, PT ;  /* 0x000000070200720c */ /* 0x040fe40003f66270 */
[----:B------:R-:W-:Y:S02]  /*1d0c0*/  ISETP.GE.AND P2, PT, R2, R5, PT ;  /* 0x000000050200720c */ /* 0x000fe40003f46270 */
[C-C-:B------:R-:W-:Y:S02]  /*1d0d0*/  LOP3.LUT R3, R16.reuse, 0xc8, R6.reuse, 0xfe, !PT ;  /* 0x000000c810037812 */ /* 0x140fe400078efe06 */
[----:B------:R-:W-:Y:S02]  /*1d0e0*/  LOP3.LUT R2, R16, 0xd0, R6, 0xfe, !PT ;  /* 0x000000d010027812 */ /* 0x000fe400078efe06 */
[----:B------:R-:W-:-:S02]  /*1d0f0*/  ISETP.GE.AND P5, PT, R3, R7, PT ;  /* 0x000000070300720c */ /* 0x000fc40003fa6270 */
[----:B------:R-:W-:Y:S02]  /*1d100*/  ISETP.GE.AND P1, PT, R3, R5, PT ;  /* 0x000000050300720c */ /* 0x000fe40003f26270 */
[----:B------:R-:W-:Y:S02]  /*1d110*/  FSEL R192, R76, -INF , !P6 ;  /* 0xff8000004cc07808 */ /* 0x000fe40007000000 */
[----:B------:R-:W-:Y:S02]  /*1d120*/  FSEL R182, R72, -INF , !P4 ;  /* 0xff80000048b67808 */ /* 0x000fe40006000000 */
[C---:B------:R-:W-:Y:S02]  /*1d130*/  ISETP.GE.AND P6, PT, R2.reuse, R7, PT ;  /* 0x000000070200720c */ /* 0x040fe40003fc6270 */
[----:B------:R-:W-:Y:S02]  /*1d140*/  ISETP.GE.AND P4, PT, R2, R5, PT ;  /* 0x000000050200720c */ /* 0x000fe40003f86270 */
[----:B------:R-:W-:-:S02]  /*1d150*/  LOP3.LUT R3, R16, 0xd8, R6, 0xfe, !PT ;  /* 0x000000d810037812 */ /* 0x000fc400078efe06 */
[----:B------:R-:W-:Y:S02]  /*1d160*/  LOP3.LUT R2, R16, 0xe0, R6, 0xfe, !PT ;  /* 0x000000e010027812 */ /* 0x000fe400078efe06 */
[----:B---3--:R-:W-:Y:S02]  /*1d170*/  FSEL R197, R57, -INF , !P3 ;  /* 0xff80000039c57808 */ /* 0x008fe40005800000 */
[----:B----4-:R-:W-:Y:S02]  /*1d180*/  FSEL R188, R56, -INF , !P2 ;  /* 0xff80000038bc7808 */ /* 0x010fe40005000000 */
[C---:B------:R-:W-:Y:S02]  /*1d190*/  ISETP.GE.AND P3, PT, R3.reuse, R7, PT ;  /* 0x000000070300720c */ /* 0x040fe40003f66270 */
[----:B------:R-:W-:Y:S01]  /*1d1a0*/  ISETP.GE.AND P2, PT, R3, R5, PT ;  /* 0x000000050300720c */ /* 0x000fe20003f46270 */
[----:B------:R-:W-:Y:S01]  /*1d1b0*/  FMUL.FTZ R3, R22, R0 ;  /* 0x0000000016037220 */ /* 0x000fe20000410000 */
[----:B-----5:R-:W-:-:S02]  /*1d1c0*/  FSEL R198, R53, -INF , !P5 ;  /* 0xff80000035c67808 */ /* 0x020fc40006800000 */
[----:B------:R-:W-:Y:S01]  /*1d1d0*/  FSEL R193, R52, -INF , !P1 ;  /* 0xff80000034c17808 */ /* 0x000fe20004800000 */
[----:B------:R1:W2:Y:S01]  /*1d1e0*/  MUFU.TANH R8, R3 ;  /* 0x0000000300087308 */ /* 0x0002a20000002400 */
[C---:B------:R-:W-:Y:S02]  /*1d1f0*/  ISETP.GE.AND P5, PT, R2.reuse, R7, PT ;  /* 0x000000070200720c */ /* 0x040fe40003fa6270 */
[----:B------:R-:W-:Y:S02]  /*1d200*/  ISETP.GE.AND P1, PT, R2, R5, PT ;  /* 0x000000050200720c */ /* 0x000fe40003f26270 */
[----:B------:R-:W-:Y:S02]  /*1d210*/  LOP3.LUT R2, R16, 0xf0, R6, 0xfe, !PT ;  /* 0x000000f010027812 */ /* 0x000fe400078efe06 */
[----:B------:R-:W-:Y:S02]  /*1d220*/  FSEL R203, R19, -INF , !P3 ;  /* 0xff80000013cb7808 */ /* 0x000fe40005800000 */
[----:B------:R-:W-:-:S02]  /*1d230*/  FSEL R200, R18, -INF , !P2 ;  /* 0xff80000012c87808 */ /* 0x000fc40005000000 */
[C---:B------:R-:W-:Y:S02]  /*1d240*/  ISETP.GE.AND P3, PT, R2.reuse, R7, PT ;  /* 0x000000070200720c */ /* 0x040fe40003f66270 */
[----:B------:R-:W-:Y:S02]  /*1d250*/  ISETP.GE.AND P2, PT, R2, R5, PT ;  /* 0x000000050200720c */ /* 0x000fe40003f46270 */
[C---:B------:R-:W-:Y:S02]  /*1d260*/  LOP3.LUT R2, R16.reuse, R6, RZ, 0xfc, !PT ;  /* 0x0000000610027212 */ /* 0x040fe400078efcff */
[----:B-1----:R-:W-:Y:S01]  /*1d270*/  LOP3.LUT R3, R16, 0xe8, R6, 0xfe, !PT ;  /* 0x000000e810037812 */ /* 0x002fe200078efe06 */
[----:B------:R-:W-:Y:S01]  /*1d280*/  FMUL.FTZ R6, R89, R0 ;  /* 0x0000000059067220 */ /* 0x000fe20000410000 */
[----:B------:R-:W-:Y:S02]  /*1d290*/  FSEL R202, R39, -INF , !P6 ;  /* 0xff80000027ca7808 */ /* 0x000fe40007000000 */
[----:B------:R-:W-:Y:S01]  /*1d2a0*/  FSEL R196, R36, -INF , !P4 ;  /* 0xff80000024c47808 */ /* 0x000fe20006000000 */
[----:B------:R1:W3:Y:S01]  /*1d2b0*/  MUFU.TANH R34, R6 ;  /* 0x0000000600227308 */ /* 0x0002e20000002400 */
        /* <DEDUP_REMOVED lines=8> */
[----:B------:R-:W-:Y:S01]  /*1d340*/  ISETP.GE.AND P1, PT, R4, R5, PT ;  /* 0x000000050400720c */ /* 0x000fe20003f26270 */
[C---:B------:R-:W-:Y:S01]  /*1d350*/  VIADD R4, R2.reuse, 0x9 ;  /* 0x0000000902047836 */ /* 0x040fe20000000000 */
[----:B------:R-:W-:Y:S01]  /*1d360*/  ISETP.GE.AND P6, PT, R3, R7, PT ;  /* 0x000000070300720c */ /* 0x000fe20003fc6270 */
[----:B-1----:R-:W-:Y:S01]  /*1d370*/  FMUL.FTZ R6, R91, R0 ;  /* 0x000000005b067220 */ /* 0x002fe20000410000 */
[----:B------:R-:W-:Y:S01]  /*1d380*/  ISETP.GE.AND P4, PT, R3, R5, PT ;  /* 0x000000050300720c */ /* 0x000fe20003f86270 */
[----:B------:R-:W-:Y:S01]  /*1d390*/  VIADD R3, R2, 0x11 ;  /* 0x0000001102037836 */ /* 0x000fe20000000000 */
[----:B------:R-:W-:Y:S01]  /*1d3a0*/  FSEL R217, R9, -INF , !P3 ;  /* 0xff80000009d97808 */ /* 0x000fe20005800000 */
[----:B------:R1:W4:Y:S01]  /*1d3b0*/  MUFU.TANH R32, R6 ;  /* 0x0000000600207308 */ /* 0x0003220000002400 */
[----:B--2---:R-:W-:Y:S02]  /*1d3c0*/  FSEL R214, R8, -INF , !P2 ;  /* 0xff80000008d67808 */ /* 0x004fe40005000000 */
[----:B------:R-:W-:-:S02]  /*1d3d0*/  FSEL R218, R12, -INF , !P5 ;  /* 0xff8000000cda7808 */ /* 0x000fc40006800000 */
[----:B------:R-:W-:Y:S02]  /*1d3e0*/  FSEL R216, R14, -INF , !P1 ;  /* 0xff8000000ed87808 */ /* 0x000fe40004800000 */
[C---:B------:R-:W-:Y:S02]  /*1d3f0*/  ISETP.GE.AND P3, PT, R4.reuse, R7, PT ;  /* 0x000000070400720c */ /* 0x040fe40003f66270 */
[----:B------:R-:W-:Y:S01]  /*1d400*/  ISETP.GE.AND P2, PT, R4, R5, PT ;  /* 0x000000050400720c */ /* 0x000fe20003f46270 */
[-C--:B------:R-:W-:Y:S01]  /*1d410*/  FMUL.FTZ R4, R85, R0.reuse ;  /* 0x0000000055047220 */ /* 0x080fe20000410000 */
[C---:B------:R-:W-:Y:S02]  /*1d420*/  ISETP.GE.AND P5, PT, R3.reuse, R7, PT ;  /* 0x000000070300720c */ /* 0x040fe40003fa6270 */
[----:B------:R-:W-:Y:S01]  /*1d430*/  ISETP.GE.AND P1, PT, R3, R5, PT ;  /* 0x000000050300720c */ /* 0x000fe20003f26270 */
[----:B------:R-:W-:Y:S01]  /*1d440*/  VIADD R3, R2, 0x19 ;  /* 0x0000001902037836 */ /* 0x000fe20000000000 */
[----:B------:R2:W5:Y:S01]  /*1d450*/  MUFU.TANH R30, R4 ;  /* 0x00000004001e7308 */ /* 0x0005620000002400 */
[----:B------:R-:W-:Y:S01]  /*1d460*/  FSEL R50, R199, -INF , !P6 ;  /* 0xff800000c7327808 */ /* 0x000fe20007000000 */
[----:B-1----:R-:W-:Y:S01]  /*1d470*/  FMUL.FTZ R6, R87, R0 ;  /* 0x0000000057067220 */ /* 0x002fe20000410000 */
[----:B------:R-:W-:-:S02]  /*1d480*/  FSEL R36, R70, -INF , !P4 ;  /* 0xff80000046247808 */ /* 0x000fc40006000000 */
[C---:B------:R-:W-:Y:S02]  /*1d490*/  ISETP.GE.AND P6, PT, R3.reuse, R7, PT ;  /* 0x000000070300720c */ /* 0x040fe40003fc6270 */
[----:B------:R-:W-:Y:S01]  /*1d4a0*/  ISETP.GE.AND P4, PT, R3, R5, PT ;  /* 0x000000050300720c */ /* 0x000fe20003f86270 */
[----:B------:R-:W-:Y:S01]  /*1d4b0*/  VIADD R3, R2, 0x29 ;  /* 0x0000002902037836 */ /* 0x000fe20000000000 */
[----:B------:R-:W-:Y:S01]  /*1d4c0*/  FSEL R51, R68, -INF , !P3 ;  /* 0xff80000044337808 */ /* 0x000fe20005800000 */
[----:B------:R1:W5:Y:S01]  /*1d4d0*/  MUFU.TANH R11, R6 ;  /* 0x00000006000b7308 */ /* 0x0003620000002400 */
[----:B------:R-:W-:Y:S02]  /*1d4e0*/  FSEL R42, R105, -INF , !P2 ;  /* 0xff800000692a7808 */ /* 0x000fe40005000000 */
[----:B------:R-:W-:Y:S02]  /*1d4f0*/  FSEL R52, R106, -INF , !P5 ;  /* 0xff8000006a347808 */ /* 0x000fe40006800000 */
[----:B------:R-:W-:Y:S01]  /*1d500*/  FSEL R47, R201, -INF , !P1 ;  /* 0xff800000c92f7808 */ /* 0x000fe20004800000 */
[----:B--2---:R-:W-:Y:S01]  /*1d510*/  VIADD R4, R2, 0x21 ;  /* 0x0000002102047836 */ /* 0x004fe20000000000 */
[----:B------:R-:W-:-:S02]  /*1d520*/  ISETP.GE.AND P5, PT, R3, R7, PT ;  /* 0x000000070300720c */ /* 0x000fc40003fa6270 */
[----:B------:R-:W-:Y:S01]  /*1d530*/  ISETP.GE.AND P1, PT, R3, R5, PT ;  /* 0x000000050300720c */ /* 0x000fe20003f26270 */
[----:B------:R-:W-:Y:S01]  /*1d540*/  VIADD R3, R2, 0x39 ;  /* 0x0000003902037836 */ /* 0x000fe20000000000 */
[C---:B------:R-:W-:Y:S02]  /*1d550*/  ISETP.GE.AND P3, PT, R4.reuse, R7, PT ;  /* 0x000000070400720c */ /* 0x040fe40003f66270 */
[----:B------:R-:W-:Y:S01]  /*1d560*/  ISETP.GE.AND P2, PT, R4, R5, PT ;  /* 0x000000050400720c */ /* 0x000fe20003f46270 */
[----:B------:R-:W-:Y:S01]  /*1d570*/  VIADD R4, R2, 0x31 ;  /* 0x0000003102047836 */ /* 0x000fe20000000000 */
[----:B------:R-:W-:Y:S01]  /*1d580*/  FSEL R56, R205, -INF , !P6 ;  /* 0xff800000cd387808 */ /* 0x000fe20007000000 */
[-C--:B-1----:R-:W-:Y:S01]  /*1d590*/  FMUL.FTZ R6, R81, R0.reuse ;  /* 0x0000000051067220 */ /* 0x082fe20000410000 */
[----:B------:R-:W-:Y:S02]  /*1d5a0*/  FSEL R40, R108, -INF , !P4 ;  /* 0xff8000006c287808 */ /* 0x000fe40006000000 */
[C---:B------:R-:W-:Y:S01]  /*1d5b0*/  ISETP.GE.AND P6, PT, R4.reuse, R7, PT ;  /* 0x000000070400720c */ /* 0x040fe20003fc6270 */
[----:B------:R1:W2:Y:S01]  /*1d5c0*/  MUFU.TANH R28, R6 ;  /* 0x00000006001c7308 */ /* 0x0002a20000002400 */
        /* <DEDUP_REMOVED lines=14> */
[----:B-1----:R-:W-:Y:S01]  /*1d6b0*/  FMUL.FTZ R6, R83, R0 ;  /* 0x0000000053067220 */ /* 0x002fe20000410000 */
[----:B------:R-:W-:Y:S02]  /*1d6c0*/  FSEL R39, R234, -INF , !P4 ;  /* 0xff800000ea277808 */ /* 0x000fe40006000000 */
[----:B------:R-:W-:Y:S01]  /*1d6d0*/  FSEL R80, R240, -INF , !P3 ;  /* 0xff800000f0507808 */ /* 0x000fe20005800000 */
[----:B------:R1:W2:Y:S01]  /*1d6e0*/  MUFU.TANH R27, R6 ;  /* 0x00000006001b7308 */ /* 0x0002a20000002400 */
[----:B---3--:R-:W-:Y:S01]  /*1d6f0*/  VIADD R4, R2, 0x49 ;  /* 0x0000004902047836 */ /* 0x008fe20000000000 */
[----:B------:R-:W-:Y:S01]  /*1d700*/  FSEL R44, R241, -INF , !P2 ;  /* 0xff800000f12c7808 */ /* 0x000fe20005000000 */
[----:B------:R-:W-:Y:S01]  /*1d710*/  IMAD.MOV.U32 R241, RZ, RZ, R195 ;  /* 0x000000fffff17224 */ /* 0x000fe200078e00c3 */
[----:B------:R-:W-:-:S02]  /*1d720*/  ISETP.GE.AND P3, PT, R3, R7, PT ;  /* 0x000000070300720c */ /* 0x000fc40003f66270 */
[C---:B------:R-:W-:Y:S02]  /*1d730*/  ISETP.GE.AND P6, PT, R4.reuse, R7, PT ;  /* 0x000000070400720c */ /* 0x040fe40003fc6270 */
[-C--:B------:R-:W-:Y:S01]  /*1d740*/  ISETP.GE.AND P4, PT, R4, R5.reuse, PT ;  /* 0x000000050400720c */ /* 0x080fe20003f86270 */
[C---:B------:R-:W-:Y:S01]  /*1d750*/  VIADD R4, R2.reuse, 0x59 ;  /* 0x0000005902047836 */ /* 0x040fe20000000000 */
[----:B------:R-:W-:Y:S01]  /*1d760*/  ISETP.GE.AND P2, PT, R3, R5, PT ;  /* 0x000000050300720c */ /* 0x000fe20003f46270 */
[----:B------:R-:W-:Y:S01]  /*1d770*/  VIADD R3, R2, 0x61 ;  /* 0x0000006102037836 */ /* 0x000fe20000000000 */
[----:B------:R-:W-:Y:S01]  /*1d780*/  FSEL R81, R242, -INF , !P5 ;  /* 0xff800000f2517808 */ /* 0x000fe20006800000 */
[----:B------:R-:W-:Y:S01]  /*1d790*/  IMAD.MOV.U32 R242, RZ, RZ, R194 ;  /* 0x000000fffff27224 */ /* 0x000fe200078e00c2 */
[----:B------:R-:W-:Y:S01]  /*1d7a0*/  FSEL R48, R244, -INF , !P1 ;  /* 0xff800000f4307808 */ /* 0x000fe20004800000 */
[----:B------:R-:W-:Y:S01]  /*1d7b0*/  IMAD.MOV.U32 R244, RZ, RZ, R191 ;  /* 0x000000fffff47224 */ /* 0x000fe200078e00bf */
[C---:B------:R-:W-:Y:S01]  /*1d7c0*/  ISETP.GE.AND P5, PT, R4.reuse, R7, PT ;  /* 0x000000070400720c */ /* 0x040fe20003fa6270 */
[-C--:B-1----:R-:W-:Y:S01]  /*1d7d0*/  FMUL.FTZ R6, R79, R0.reuse ;  /* 0x000000004f067220 */ /* 0x082fe20000410000 */
[----:B------:R-:W-:Y:S01]  /*1d7e0*/  ISETP.GE.AND P1, PT, R4, R5, PT ;  /* 0x000000050400720c */ /* 0x000fe20003f26270 */
[----:B------:R-:W-:Y:S01]  /*1d7f0*/  FMUL.FTZ R4, R69, R0 ;  /* 0x0000000045047220 */ /* 0x000fe20000410000 */
[----:B------:R-:W-:Y:S01]  /*1d800*/  FSEL R83, R252, -INF , !P6 ;  /* 0xff800000fc537808 */ /* 0x000fe20007000000 */
[----:B------:R1:W3:Y:S01]  /*1d810*/  MUFU.TANH R26, R6 ;  /* 0x00000006001a7308 */ /* 0x0002e20000002400 */
[----:B------:R-:W-:-:S02]  /*1d820*/  FSEL R49, R251, -INF , !P4 ;  /* 0xff800000fb317808 */ /* 0x000fc40006000000 */
[C---:B------:R-:W-:Y:S02]  /*1d830*/  ISETP.GE.AND P6, PT, R3.reuse, R7, PT ;  /* 0x000000070300720c */ /* 0x040fe40003fc6270 */
[----:B------:R-:W-:Y:S01]  /*1d840*/  ISETP.GE.AND P4, PT, R3, R5, PT ;  /* 0x000000050300720c */ /* 0x000fe20003f86270 */
[----:B------:R-:W-:Y:S01]  /*1d850*/  VIADD R3, R2, 0x69 ;  /* 0x0000006902037836 */ /* 0x000fe20000000000 */
[----:B------:R-:W-:Y:S01]  /*1d860*/  FSEL R89, R250, -INF , !P3 ;  /* 0xff800000fa597808 */ /* 0x000fe20005800000 */
[----:B------:R4:W-:Y:S01]  /*1d870*/  MUFU.TANH R24, R4 ;  /* 0x0000000400187308 */ /* 0x0009e20000002400 */
[----:B------:R-:W-:Y:S02]  /*1d880*/  FSEL R57, R249, -INF , !P2 ;  /* 0xff800000f9397808 */ /* 0x000fe40005000000 */
[C---:B------:R-:W-:Y:S02]  /*1d890*/  ISETP.GE.AND P3, PT, R3.reuse, R7, PT ;  /* 0x000000070300720c */ /* 0x040fe40003f66270 */
[----:B------:R-:W-:Y:S01]  /*1d8a0*/  ISETP.GE.AND P2, PT, R3, R5, PT ;  /* 0x000000050300720c */ /* 0x000fe20003f46270 */
[----:B------:R-:W-:Y:S01]  /*1d8b0*/  VIADD R3, R2, 0x79 ;  /* 0x0000007902037836 */ /* 0x000fe20000000000 */
[----:B------:R-:W-:Y:S01]  /*1d8c0*/  FSEL R91, R248, -INF , !P5 ;  /* 0xff800000f85b7808 */ /* 0x000fe20006800000 */
[----:B-1----:R-:W-:Y:S01]  /*1d8d0*/  FMUL.FTZ R6, R73, R0 ;  /* 0x0000000049067220 */ /* 0x002fe20000410000 */
[----:B------:R-:W-:-:S02]  /*1d8e0*/  FSEL R62, R247, -INF , !P1 ;  /* 0xff800000f73e7808 */ /* 0x000fc40004800000 */
[----:B------:R-:W-:Y:S01]  /*1d8f0*/  FSEL R97, R245, -INF , !P6 ;  /* 0xff800000f5617808 */ /* 0x000fe20007000000 */
[----:B------:R1:W3:Y:S01]  /*1d900*/  MUFU.TANH R9, R6 ;  /* 0x0000000600097308 */ /* 0x0002e20000002400 */
[----:B------:R-:W-:Y:S02]  /*1d910*/  FSEL R68, R243, -INF , !P4 ;  /* 0xff800000f3447808 */ /* 0x000fe40006000000 */
[C---:B------:R-:W-:Y:S01]  /*1d920*/  ISETP.GE.AND P6, PT, R3.reuse, R7, PT ;  /* 0x000000070300720c */ /* 0x040fe20003fc6270 */
[C---:B----4-:R-:W-:Y:S01]  /*1d930*/  VIADD R4, R2.reuse, 0x71 ;  /* 0x0000007102047836 */ /* 0x050fe20000000000 */
[----:B------:R-:W-:Y:S01]  /*1d940*/  ISETP.GE.AND P4, PT, R3, R5, PT ;  /* 0x000000050300720c */ /* 0x000fe20003f86270 */
[----:B------:R-:W-:Y:S01]  /*1d950*/  VIADD R3, R2, 0x89 ;  /* 0x0000008902037836 */ /* 0x000fe20000000000 */
[----:B------:R-:W-:Y:S02]  /*1d960*/  FSEL R103, R235, -INF , !P3 ;  /* 0xff800000eb677808 */ /* 0x000fe40005800000 */
[----:B------:R-:W-:-:S02]  /*1d970*/  ISETP.GE.AND P5, PT, R4, R7, PT ;  /* 0x000000070400720c */ /* 0x000fc40003fa6270 */
[----:B------:R-:W-:Y:S01]  /*1d980*/  ISETP.GE.AND P1, PT, R4, R5, PT ;  /* 0x000000050400720c */ /* 0x000fe20003f26270 */
[----:B------:R-:W-:Y:S01]  /*1d990*/  VIADD R4, R2, 0x81 ;  /* 0x0000008102047836 */ /* 0x000fe20000000000 */
[----:B------:R-:W-:Y:S02]  /*1d9a0*/  FSEL R69, R232, -INF , !P2 ;  /* 0xff800000e8457808 */ /* 0x000fe40005000000 */
[----:B------:R-:W-:Y:S01]  /*1d9b0*/  FSEL R106, R219, -INF , !P5 ;  /* 0xff800000db6a7808 */ /* 0x000fe20006800000 */
[-C--:B-1----:R-:W-:Y:S01]  /*1d9c0*/  FMUL.FTZ R6, R75, R0.reuse ;  /* 0x000000004b067220 */ /* 0x082fe20000410000 */
[C---:B------:R-:W-:Y:S02]  /*1d9d0*/  ISETP.GE.AND P3, PT, R4.reuse, R7, PT ;  /* 0x000000070400720c */ /* 0x040fe40003f66270 */
[----:B------:R-:W-:Y:S01]  /*1d9e0*/  ISETP.GE.AND P2, PT, R4, R5, PT ;  /* 0x000000050400720c */ /* 0x000fe20003f46270 */
[----:B------:R1:W4:Y:S01]  /*1d9f0*/  MUFU.TANH R25, R6 ;  /* 0x0000000600197308 */ /* 0x0003220000002400 */
[----:B------:R-:W-:Y:S01]  /*1da00*/  FMUL.FTZ R4, R61, R0 ;  /* 0x000000003d047220 */ /* 0x000fe20000410000 */
[----:B------:R-:W-:-:S02]  /*1da10*/  FSEL R82, R215, -INF , !P1 ;  /* 0xff800000d7527808 */ /* 0x000fc40004800000 */
[C---:B------:R-:W-:Y:S02]  /*1da20*/  ISETP.GE.AND P5, PT, R3.reuse, R7, PT ;  /* 0x000000070300720c */ /* 0x040fe40003fa6270 */
[----:B------:R-:W-:Y:S01]  /*1da30*/  ISETP.GE.AND P1, PT, R3, R5, PT ;  /* 0x000000050300720c */ /* 0x000fe20003f26270 */
[----:B------:R-:W-:Y:S01]  /*1da40*/  VIADD R3, R2, 0x91 ;  /* 0x0000009102037836 */ /* 0x000fe20000000000 */
[----:B------:R5:W-:Y:S01]  /*1da50*/  MUFU.TANH R19, R4 ;  /* 0x0000000400137308 */ /* 0x000be20000002400 */
[----:B------:R-:W-:Y:S02]  /*1da60*/  FSEL R108, R212, -INF , !P6 ;  /* 0xff800000d46c7808 */ /* 0x000fe40007000000 */
[----:B------:R-:W-:Y:S02]  /*1da70*/  FSEL R85, R209, -INF , !P4 ;  /* 0xff800000d1557808 */ /* 0x000fe40006000000 */
[C---:B------:R-:W-:Y:S02]  /*1da80*/  ISETP.GE.AND P6, PT, R3.reuse, R7, PT ;  /* 0x000000070300720c */ /* 0x040fe40003fc6270 */
[----:B------:R-:W-:Y:S01]  /*1da90*/  ISETP.GE.AND P4, PT, R3, R5, PT ;  /* 0x000000050300720c */ /* 0x000fe20003f86270 */
[----:B------:R-:W-:-:S02]  /*1daa0*/  VIADD R3, R2, 0xa1 ;  /* 0x000000a102037836 */ /* 0x000fc40000000000 */
[----:B-1----:R-:W-:Y:S01]  /*1dab0*/  FMUL.FTZ R6, R71, R0 ;  /* 0x0000000047067220 */ /* 0x002fe20000410000 */
[----:B------:R-:W-:Y:S02]  /*1dac0*/  FSEL R112, R204, -INF , !P3 ;  /* 0xff800000cc707808 */ /* 0x000fe40005800000 */
[----:B------:R-:W-:Y:S01]  /*1dad0*/  FSEL R96, R187, -INF , !P2 ;  /* 0xff800000bb607808 */ /* 0x000fe20005000000 */
[----:B------:R1:W4:Y:S01]  /*1dae0*/  MUFU.TANH R8, R6 ;  /* 0x0000000600087308 */ /* 0x0003220000002400 */
[----:B------:R-:W-:Y:S02]  /*1daf0*/  FSEL R114, R186, -INF , !P5 ;  /* 0xff800000ba727808 */ /* 0x000fe40006800000 */
[----:B------:R-:W-:Y:S01]  /*1db00*/  FSEL R102, R184, -INF , !P1 ;  /* 0xff800000b8667808 */ /* 0x000fe20004800000 */
[C---:B-----5:R-:W-:Y:S01]  /*1db10*/  VIADD R4, R2.reuse, 0x99 ;  /* 0x0000009902047836 */ /* 0x060fe20000000000 */
[C---:B------:R-:W-:Y:S02]  /*1db20*/  ISETP.GE.AND P5, PT, R3.reuse, R7, PT ;  /* 0x000000070300720c */ /* 0x040fe40003fa6270 */
[----:B------:R-:W-:Y:S01]  /*1db30*/  ISETP.GE.AND P1, PT, R3, R5, PT ;  /* 0x000000050300720c */ /* 0x000fe20003f26270 */
[----:B------:R-:W-:Y:S01]  /*1db40*/  VIADD R3, R2, 0xb1 ;  /* 0x000000b102037836 */ /* 0x000fe20000000000 */
        /* <DEDUP_REMOVED lines=8> */
[----:B------:R1:W5:Y:S01]  /*1dbd0*/  MUFU.TANH R22, R6 ;  /* 0x0000000600167308 */ /* 0x0003620000002400 */
[----:B------:R-:W-:Y:S01]  /*1dbe0*/  FMUL.FTZ R4, R41, R0 ;  /* 0x0000000029047220 */ /* 0x000fe20000410000 */
[----:B------:R-:W-:-:S02]  /*1dbf0*/  FSEL R117, R34, -INF , !P3 ;  /* 0xff80000022757808 */ /* 0x000fc40005800000 */
[----:B------:R-:W-:Y:S02]  /*1dc00*/  FSEL R109, R32, -INF , !P2 ;  /* 0xff800000206d7808 */ /* 0x000fe40005000000 */
[C---:B------:R-:W-:Y:S02]  /*1dc10*/  ISETP.GE.AND P3, PT, R3.reuse, R7, PT ;  /* 0x000000070300720c */ /* 0x040fe40003f66270 */
[----:B------:R-:W-:Y:S01]  /*1dc20*/  ISETP.GE.AND P2, PT, R3, R5, PT ;  /* 0x000000050300720c */ /* 0x000fe20003f46270 */
[----:B------:R-:W-:Y:S01]  /*1dc30*/  VIADD R3, R2, 0xb9 ;  /* 0x000000b902037836 */ /* 0x000fe20000000000 */
[----:B------:R4:W-:Y:S01]  /*1dc40*/  MUFU.TANH R12, R4 ;  /* 0x00000004000c7308 */ /* 0x0009e20000002400 */
[----:B------:R-:W-:Y:S02]  /*1dc50*/  FSEL R122, R30, -INF , !P5 ;  /* 0xff8000001e7a7808 */ /* 0x000fe40006800000 */
[----:B------:R-:W-:Y:S02]  /*1dc60*/  FSEL R113, R11, -INF , !P1 ;  /* 0xff8000000b717808 */ /* 0x000fe40004800000 */
[----:B------:R-:W-:Y:S01]  /*1dc70*/  ISETP.GE.AND P5, PT, R3, R7, PT ;  /* 0x000000070300720c */ /* 0x000fe20003fa6270 */
[----:B-1----:R-:W-:Y:S01]  /*1dc80*/  FMUL.FTZ R6, R67, R0 ;  /* 0x0000000043067220 */ /* 0x002fe20000410000 */
[----:B------:R-:W-:Y:S01]  /*1dc90*/  ISETP.GE.AND P1, PT, R3, R5, PT ;  /* 0x000000050300720c */ /* 0x000fe20003f26270 */
[----:B------:R-:W-:Y:S01]  /*1dca0*/  VIADD R3, R2, 0xc9 ;  /* 0x000000c902037836 */ /* 0x000fe20000000000 */
[----:B--2---:R-:W-:Y:S01]  /*1dcb0*/  FSEL R126, R28, -INF , !P6 ;  /* 0xff8000001c7e7808 */ /* 0x004fe20007000000 */
[----:B------:R1:W2:Y:S01]  /*1dcc0*/  MUFU.TANH R20, R6 ;  /* 0x0000000600147308 */ /* 0x0002a20000002400 */
[----:B------:R-:W-:-:S02]  /*1dcd0*/  FSEL R115, R27, -INF , !P4 ;  /* 0xff8000001b737808 */ /* 0x000fc40006000000 */
[----:B------:R-:W-:Y:S02]  /*1dce0*/  FSEL R177, R10, -INF , !P3 ;  /* 0xff8000000ab17808 */ /* 0x000fe40005800000 */
[----:B---3--:R-:W-:Y:S01]  /*1dcf0*/  FSEL R118, R26, -INF , !P2 ;  /* 0xff8000001a767808 */ /* 0x008fe20005000000 */
[C---:B----4-:R-:W-:Y:S01]  /*1dd00*/  VIADD R4, R2.reuse, 0xc1 ;  /* 0x000000c102047836 */ /* 0x050fe20000000000 */
[C---:B------:R-:W-:Y:S02]  /*1dd10*/  ISETP.GE.AND P3, PT, R3.reuse, R7, PT ;  /* 0x000000070300720c */ /* 0x040fe40003f66270 */
[----:B------:R-:W-:Y:S01]  /*1dd20*/  ISETP.GE.AND P2, PT, R3, R5, PT ;  /* 0x000000050300720c */ /* 0x000fe20003f46270 */
[----:B------:R-:W-:Y:S01]  /*1dd30*/  VIADD R3, R2, 0xd9 ;  /* 0x000000d902037836 */ /* 0x000fe20000000000 */
[C---:B------:R-:W-:Y:S02]  /*1dd40*/  ISETP.GE.AND P6, PT, R4.reuse, R7, PT ;  /* 0x000000070400720c */ /* 0x040fe40003fc6270 */
[----:B------:R-:W-:Y:S01]  /*1dd50*/  ISETP.GE.AND P4, PT, R4, R5, PT ;  /* 0x000000050400720c */ /* 0x000fe20003f86270 */
[----:B------:R-:W-:Y:S01]  /*1dd60*/  VIADD R4, R2, 0xd1 ;  /* 0x000000d102047836 */ /* 0x000fe20000000000 */
[----:B------:R-:W-:Y:S01]  /*1dd70*/  FSEL R178, R9, -INF , !P5 ;  /* 0xff80000009b27808 */ /* 0x000fe20006800000 */
[----:B-1----:R-:W-:Y:S01]  /*1dd80*/  FMUL.FTZ R6, R63, R0 ;  /* 0x000000003f067220 */ /* 0x002fe20000410000 */
[----:B------:R-:W-:-:S02]  /*1dd90*/  FSEL R123, R25, -INF , !P1 ;  /* 0xff800000197b7808 */ /* 0x000fc40004800000 */
[C---:B------:R-:W-:Y:S01]  /*1dda0*/  ISETP.GE.AND P5, PT, R4.reuse, R7, PT ;  /* 0x000000070400720c */ /* 0x040fe20003fa6270 */
[----:B------:R1:W3:Y:S01]  /*1ddb0*/  MUFU.TANH R18, R6 ;  /* 0x0000000600127308 */ /* 0x0002e20000002400 */
[----:B------:R-:W-:Y:S01]  /*1ddc0*/  ISETP.GE.AND P1, PT, R4, R5, PT ;  /* 0x000000050400720c */ /* 0x000fe20003f26270 */
[----:B------:R-:W-:Y:S01]  /*1ddd0*/  FMUL.FTZ R4, R21, R0 ;  /* 0x0000000015047220 */ /* 0x000fe20000410000 */
[----:B------:R-:W-:Y:S02]  /*1dde0*/  FSEL R184, R24, -INF , !P6 ;  /* 0xff80000018b87808 */ /* 0x000fe40007000000 */
[----:B------:R-:W-:Y:S02]  /*1ddf0*/  FSEL R135, R8, -INF , !P4 ;  /* 0xff80000008877808 */ /* 0x000fe40006000000 */
[C---:B------:R-:W-:Y:S01]  /*1de00*/  ISETP.GE.AND P6, PT, R3.reuse, R7, PT ;  /* 0x000000070300720c */ /* 0x040fe20003fc6270 */
[----:B------:R4:W-:Y:S01]  /*1de10*/  MUFU.TANH R8, R4 ;  /* 0x0000000400087308 */ /* 0x0009e20000002400 */
[----:B------:R-:W-:Y:S01]  /*1de20*/  ISETP.GE.AND P4, PT, R3, R5, PT ;  /* 0x000000050300720c */ /* 0x000fe20003f86270 */
[----:B------:R-:W-:Y:S01]  /*1de30*/  VIADD R3, R2, 0xe9 ;  /* 0x000000e902037836 */ /* 0x000fe20000000000 */
[----:B-----5:R-:W-:-:S02]  /*1de40*/  FSEL R186, R22, -INF , !P3 ;  /* 0xff80000016ba7808 */ /* 0x020fc40005800000 */
[----:B--2---:R-:W-:Y:S02]  /*1de50*/  FSEL R180, R20, -INF , !P2 ;  /* 0xff80000014b47808 */ /* 0x004fe40005000000 */
[----:B------:R-:W-:Y:S01]  /*1de60*/  FSEL R191, R19, -INF , !P5 ;  /* 0xff80000013bf7808 */ /* 0x000fe20006800000 */
[-C--:B-1----:R-:W-:Y:S01]  /*1de70*/  FMUL.FTZ R6, R29, R0.reuse ;  /* 0x000000001d067220 */ /* 0x082fe20000410000 */
[----:B---3--:R-:W-:Y:S02]  /*1de80*/  FSEL R187, R18, -INF , !P1 ;  /* 0xff80000012bb7808 */ /* 0x008fe40004800000 */
[C---:B------:R-:W-:Y:S01]  /*1de90*/  ISETP.GE.AND P5, PT, R3.reuse, R7, PT ;  /* 0x000000070300720c */ /* 0x040fe20003fa6270 */
[----:B------:R1:W2:Y:S01]  /*1dea0*/  MUFU.TANH R17, R6 ;  /* 0x0000000600117308 */ /* 0x0002a20000002400 */
[----:B------:R-:W-:Y:S01]  /*1deb0*/  ISETP.GE.AND P1, PT, R3, R5, PT ;  /* 0x000000050300720c */ /* 0x000fe20003f26270 */
[----:B------:R-:W-:Y:S01]  /*1dec0*/  FMUL.FTZ R3, R15, R0 ;  /* 0x000000000f037220 */ /* 0x000fe20000410000 */
[----:B----4-:R-:W-:-:S05]  /*1ded0*/  VIADD R4, R2, 0xe1 ;  /* 0x000000e102047836 */ /* 0x010fca0000000000 */
[----:B------:R-:W-:Y:S01]  /*1dee0*/  MUFU.TANH R3, R3 ;  /* 0x0000000300037308 */ /* 0x000fe20000002400 */
[C---:B------:R-:W-:Y:S02]  /*1def0*/  ISETP.GE.AND P3, PT, R4.reuse, R7, PT ;  /* 0x000000070400720c */ /* 0x040fe40003f66270 */
[----:B------:R-:W-:Y:S01]  /*1df00*/  ISETP.GE.AND P2, PT, R4, R5, PT ;  /* 0x000000050400720c */ /* 0x000fe20003f46270 */
[-C--:B------:R-:W-:Y:S01]  /*1df10*/  FMUL.FTZ R4, R13, R0.reuse ;  /* 0x000000000d047220 */ /* 0x080fe20000410000 */
[----:B------:R-:W-:Y:S01]  /*1df20*/  FSEL R201, R12, -INF , !P3 ;  /* 0xff8000000cc97808 */ /* 0x000fe20005800000 */
[----:B-1----:R-:W-:-:S04]  /*1df30*/  FMUL.FTZ R6, R31, R0 ;  /* 0x000000001f067220 */ /* 0x002fc80000410000 */
[----:B------:R-:W-:Y:S01]  /*1df40*/  MUFU.TANH R4, R4 ;  /* 0x0000000400047308 */ /* 0x000fe20000002400 */
[----:B--2---:R-:W-:Y:S02]  /*1df50*/  FSEL R194, R17, -INF , !P6 ;  /* 0xff80000011c27808 */ /* 0x004fe40007000000 */
[----:B------:R-:W-:-:S04]  /*1df60*/  ISETP.GE.AND P6, PT, R2, R7, PT ;  /* 0x000000070200720c */ /* 0x000fc80003fc6270 */
[----:B------:R-:W-:Y:S01]  /*1df70*/  FSEL R18, R244, -INF , !P6 ;  /* 0xff800000f4127808 */ /* 0x000fe20007000000 */
[----:B------:R1:W2:Y:S02]  /*1df80*/  MUFU.TANH R14, R6 ;  /* 0x00000006000e7308 */ /* 0x0002a40000002400 */
[----:B-1----:R-:W-:Y:S01]  /*1df90*/  FMUL.FTZ R6, R43, R0 ;  /* 0x000000002b067220 */ /* 0x002fe20000410000 */
[----:B--2---:R-:W-:Y:S02]  /*1dfa0*/  FSEL R195, R14, -INF , !P4 ;  /* 0xff8000000ec37808 */ /* 0x004fe40006000000 */
[----:B------:R-:W-:-:S03]  /*1dfb0*/  ISETP.GE.AND P4, PT, R2, R5, PT ;  /* 0x000000050200720c */ /* 0x000fc60003f86270 */
[----:B------:R1:W2:Y:S01]  /*1dfc0*/  MUFU.TANH R11, R6 ;  /* 0x00000006000b7308 */ /* 0x0002a20000002400 */
[----:B------:R-:W-:Y:S01]  /*1dfd0*/  FSEL R17, R246, -INF , !P4 ;  /* 0xff800000f6117808 */ /* 0x000fe20006000000 */
[----:B-1----:R-:W-:Y:S01]  /*1dfe0*/  FMUL.FTZ R6, R33, R0 ;  /* 0x0000000021067220 */ /* 0x002fe20000410000 */
[----:B--2---:R-:W-:-:S05]  /*1dff0*/  FSEL R199, R11, -INF , !P2 ;  /* 0xff8000000bc77808 */ /* 0x004fca0005000000 */
[----:B------:R1:W2:Y:S02]  /*1e000*/  MUFU.TANH R10, R6 ;  /* 0x00000006000a7308 */ /* 0x0002a40000002400 */
[----:B-1----:R-:W-:Y:S01]  /*1e010*/  FMUL.FTZ R6, R35, R0 ;  /* 0x0000000023067220 */ /* 0x002fe20000410000 */
[----:B--2---:R-:W-:-:S05]  /*1e020*/  FSEL R204, R10, -INF , !P5 ;  /* 0xff8000000acc7808 */ /* 0x004fca0006800000 */
[----:B------:R1:W2:Y:S02]  /*1e030*/  MUFU.TANH R9, R6 ;  /* 0x0000000600097308 */ /* 0x0002a40000002400 */
[----:B-1----:R-:W-:Y:S01]  /*1e040*/  FMUL.FTZ R6, R23, R0 ;  /* 0x0000000017067220 */ /* 0x002fe20000410000 */
[C---:B------:R-:W-:Y:S01]  /*1e050*/  VIADD R0, R2.reuse, 0xf1 ;  /* 0x000000f102007836 */ /* 0x040fe20000000000 */
[----:B--2---:R-:W-:Y:S01]  /*1e060*/  FSEL R205, R9, -INF , !P1 ;  /* 0xff80000009cd7808 */ /* 0x004fe20004800000 */
[----:B------:R-:W-:-:S03]  /*1e070*/  VIADD R2, R2, 0xf9 ;  /* 0x000000f902027836 */ /* 0x000fc60000000000 */
[C---:B------:R-:W-:Y:S01]  /*1e080*/  ISETP.GE.AND P3, PT, R0.reuse, R7, PT ;  /* 0x000000070000720c */ /* 0x040fe20003f66270 */
[----:B------:R-:W1:Y:S01]  /*1e090*/  MUFU.TANH R6, R6 ;  /* 0x0000000600067308 */ /* 0x000e620000002400 */
[----:B------:R-:W-:Y:S02]  /*1e0a0*/  ISETP.GE.AND P2, PT, R0, R5, PT ;  /* 0x000000050000720c */ /* 0x000fe40003f46270 */
[----:B------:R-:W-:Y:S02]  /*1e0b0*/  FSEL R208, R8, -INF , !P3 ;  /* 0xff80000008d07808 */ /* 0x000fe40005800000 */
[----:B------:R-:W-:Y:S02]  /*1e0c0*/  ISETP.GT.AND P3, PT, R242, R241, PT ;  /* 0x000000f1f200720c */ /* 0x000fe40003f64270 */
[----:B------:R-:W2:Y:S01]  /*1e0d0*/  LDC.64 R240, c[0x0][0x198] ;  /* 0x00006600fff07b82 */ /* 0x000ea20000000a00 */
[C---:B------:R-:W-:Y:S02]  /*1e0e0*/  ISETP.GE.AND P5, PT, R2.reuse, R7, PT ;  /* 0x000000070200720c */ /* 0x040fe40003fa6270 */
[----:B------:R-:W-:-:S02]  /*1e0f0*/  ISETP.GE.AND P1, PT, R2, R5, PT ;  /* 0x000000050200720c */ /* 0x000fc40003f26270 */
[----:B------:R-:W-:Y:S02]  /*1e100*/  FSEL R209, R4, -INF , !P5 ;  /* 0xff80000004d17808 */ /* 0x000fe40006800000 */
[----:B------:R-:W-:Y:S02]  /*1e110*/  FSEL R212, R3, -INF , !P1 ;  /* 0xff80000003d47808 */ /* 0x000fe40004800000 */
[----:B-1----:R-:W-:Y:S02]  /*1e120*/  FSEL R206, R6, -INF , !P2 ;  /* 0xff80000006ce7808 */ /* 0x002fe40005000000 */
[----:B------:R-:W-:Y:S05]  /*1e130*/  @!P3 BRA `(.L_x_4131) ;  /* 0x0000000400f0b947 */ /* 0x000fea0003800000 */
[----:B------:R-:W-:Y:S04]  /*1e140*/  BSSY B0, `(.L_x_4132) ;  /* 0x0000041000007945 */ /* 0x000fe80003800000 */
[----:B------:R-:W-:Y:S05]  /*1e150*/  @!P0 BRA `(.L_x_4133) ;  /* 0x0000000000f08947 */ /* 0x000fea0003800000 */
[----:B--2---:R-:W2:Y:S01]  /*1e160*/  LD.E R2, desc[UR4][R240.64+0x170] ;  /* 0x00017004f0027980 */ /* 0x004ea2000c101900 */
        /* <DEDUP_REMOVED lines=59> */
.L_x_4133:
[----:B--2---:R-:W2:Y:S02]  /*1e520*/  LD.E R0, desc[UR4][R240.64+0x38] ;  /* 0x00003804f0007980 */ /* 0x004ea4000c101900 */
[----:B--2---:R-:W-:-:S04]  /*1e530*/  LEA R0, -R0, RZ, 0x8 ;  /* 0x000000ff00007211 */ /* 0x004fc800078e41ff */
[----:B------:R-:W-:Y:S02]  /*1e540*/  SHF.R.S32.HI R3, RZ, 0x1f, R0 ;  /* 0x0000001fff037819 */ /* 0x000fe40000011400 */
.L_x_4134:
[----:B------:R-:W-:Y:S05]  /*1e550*/  BSYNC B0 ;  /* 0x0000000000007941 */ /* 0x000fea0003800000 */
.L_x_4132:
        /* <DEDUP_REMOVED lines=58> */
.L_x_4131:
[----:B------:R-:W-:Y:S05]  /*1e900*/  BSYNC B1 ;  /* 0x0000000000017941 */ /* 0x000fea0003800000 */
.L_x_4130:
[----:B-1----:R-:W3:Y:S04]  /*1e910*/  LDL.LU R4, [R1+0x8] ;  /* 0x0000080001047983 */ /* 0x002ee80000300800 */
[----:B------:R-:W4:Y:S01]  /*1e920*/  LDL.LU R3, [R1+0x4] ;  /* 0x0000040001037983 */ /* 0x000f220000300800 */
[----:B------:R-:W-:-:S03]  /*1e930*/  FMNMX.FTZ R0, R37, R17, !PT ;  /* 0x0000001125007209 */ /* 0x000fc60007810000 */
[----:B------:R-:W-:Y:S01]  /*1e940*/  LDSM.16.MT88.4 R20, [R223+0xa000] ;  /* 0x00a00000df14783b */ /* 0x000fe20000004200 */
[----:B------:R-:W-:-:S04]  /*1e950*/  FMNMX.FTZ R0, R36, R0, !PT ;  /* 0x0000000024007209 */ /* 0x000fc80007810000 */
[----:B------:R-:W-:-:S04]  /*1e960*/  FMNMX.FTZ R0, R125, R0, !PT ;  /* 0x000000007d007209 */ /* 0x000fc80007810000 */
[----:B------:R-:W-:Y:S02]  /*1e970*/  FMNMX.FTZ R2, R42, R0, !PT ;  /* 0x000000002a027209 */ /* 0x000fe40007810000 */
[----:B--2---:R-:W2:Y:S02]  /*1e980*/  LD.E R0, desc[UR4][R240.64+0xdc] ;  /* 0x0000dc04f0007980 */ /* 0x004ea4000c101900 */
        /* <DEDUP_REMOVED lines=60> */
[----:B---3--:R-:W-:-:S03]  /*1ed50*/  MOV R7, R4 ;  /* 0x0000000400077202 */ /* 0x008fc60000000f00 */
[----:B------:R-:W1:Y:S01]  /*1ed60*/  SHFL.BFLY PT, R4, R2, 0x2, 0x1f ;  /* 0x0c401f0002047f89 */ /* 0x000e6200000e0000 */
[----:B----4-:R-:W-:Y:S02]  /*1ed70*/  MOV R8, R3 ;  /* 0x0000000300087202 */ /* 0x010fe40000000f00 */
        /* <DEDUP_REMOVED lines=74> */
[----:B------:R-:W-:-:S04]  /*1f220*/  FMNMX.FTZ R2, R218, R2, !PT ;  /* 0x00000002da027209 */ /* 0x000fc80007810000 */
[----:B------:R-:W-:-:S05]  /*1f230*/  FMNMX.FTZ R2, R209, R2, !PT ;  /* 0x00000002d1027209 */ /* 0x000fca0007810000 */
[----:B------:R-:W2:Y:S01]  /*1f240*/  SHFL.BFLY PT, R6, R2, 0x2, 0x1f ;  /* 0x0c401f0002067f89 */ /* 0x000ea200000e0000 */
[----:B-1----:R-:W-:-:S04]  /*1f250*/  FFMA.FTZ R4, R36, R0, -R3 ;  /* 0x0000000024047223 */ /* 0x002fc80000010803 */
[----:B------:R1:W3:Y:S01]  /*1f260*/  MUFU.EX2 R250, R4 ;  /* 0x0000000400fa7308 */ /* 0x0002e20000000800 */
[----:B--2---:R-:W-:Y:S01]  /*1f270*/  FMNMX.FTZ R2, R2, R6, !PT ;  /* 0x0000000602027209 */ /* 0x004fe20007810000 */
[--C-:B-1----:R-:W-:Y:S01]  /*1f280*/  FFMA.FTZ R4, R125, R0, -R3.reuse ;  /* 0x000000007d047223 */ /* 0x102fe20000010803 */
[----:B---3--:R-:W-:Y:S02]  /*1f290*/  F2FP.BF16.F32.PACK_AB R13, R250, R248 ;  /* 0x000000f8fa0d723e */ /* 0x008fe400000010ff */
[----:B------:R-:W-:Y:S01]  /*1f2a0*/  MOV R125, R32 ;  /* 0x00000020007d7202 */ /* 0x000fe20000000f00 */
[----:B------:R-:W1:Y:S02]  /*1f2b0*/  SHFL.BFLY PT, R5, R2, 0x1, 0x1f ;  /* 0x0c201f0002057f89 */ /* 0x000e6400000e0000 */
[----:B------:R2:W-:Y:S02]  /*1f2c0*/  MUFU.EX2 R9, R4 ;  /* 0x0000000400097308 */ /* 0x0005e40000000800 */
[----:B--2---:R-:W-:-:S06]  /*1f2d0*/  FFMA.FTZ R4, R42, R0, -R3 ;  /* 0x000000002a047223 */ /* 0x004fcc0000010803 */
[----:B------:R2:W-:Y:S01]  /*1f2e0*/  MUFU.EX2 R10, R4 ;  /* 0x00000004000a7308 */ /* 0x0005e20000000800 */
[----:B-1----:R-:W-:Y:S01]  /*1f2f0*/  FMNMX.FTZ R84, R2, R5, !PT ;  /* 0x0000000502547209 */ /* 0x002fe20007810000 */
[----:B------:R-:W-:-:S03]  /*1f300*/  FFMA.FTZ R2, R88, R0, -R3 ;  /* 0x0000000058027223 */ /* 0x000fc60000010803 */
[----:B------:R-:W-:Y:S01]  /*1f310*/  FSETP.NEU.FTZ.AND P1, PT, R84, -INF , PT ;  /* 0xff8000005400780b */ /* 0x000fe20003f3d000 */
[----:B------:R-:W-:-:S05]  /*1f320*/  FMUL.FTZ R5, R0, R84 ;  /* 0x0000005400057220 */ /* 0x000fca0000410000 */
[----:B------:R-:W-:Y:S01]  /*1f330*/  FSEL R5, R5, RZ, P1 ;  /* 0x000000ff05057208 */ /* 0x000fe20000800000 */
[----:B--2---:R-:W-:-:S04]  /*1f340*/  FFMA.FTZ R4, R124, R0, -R3 ;  /* 0x000000007c047223 */ /* 0x004fc80000010803 */
[-C--:B------:R-:W-:Y:S01]  /*1f350*/  FFMA.FTZ R6, R51, R0.reuse, -R5 ;  /* 0x0000000033067223 */ /* 0x080fe20000010805 */
[----:B------:R1:W-:Y:S08]  /*1f360*/  MUFU.EX2 R124, R2 ;  /* 0x00000002007c7308 */ /* 0x0003f00000000800 */
[----:B------:R2:W3:Y:S08]  /*1f370*/  MUFU.EX2 R31, R4 ;  /* 0x00000004001f7308 */ /* 0x0004f00000000800 */
[----:B------:R-:W-:Y:S01]  /*1f380*/  MUFU.EX2 R246, R6 ;  /* 0x0000000600f67308 */ /* 0x000fe20000000800 */
[----:B-1----:R-:W-:-:S07]  /*1f390*/  FFMA.FTZ R2, R44, R0, -R3 ;  /* 0x000000002c027223 */ /* 0x002fce0000010803 */
[----:B------:R1:W-:Y:S01]  /*1f3a0*/  MUFU.EX2 R63, R2 ;  /* 0x00000002003f7308 */ /* 0x0003e20000000800 */
[----:B--2---:R-:W-:Y:S01]  /*1f3b0*/  FFMA.FTZ R4, R47, R0, -R3 ;  /* 0x000000002f047223 */ /* 0x004fe20000010803 */
[----:B---3--:R-:W-:-:S06]  /*1f3c0*/  MOV R88, R31 ;  /* 0x0000001f00587202 */ /* 0x008fcc0000000f00 */
[----:B------:R2:W-:Y:S01]  /*1f3d0*/  MUFU.EX2 R28, R4 ;  /* 0x00000004001c7308 */ /* 0x0005e20000000800 */
[----:B-1----:R-:W-:-:S07]  /*1f3e0*/  FFMA.FTZ R2, R86, R0, -R3 ;  /* 0x0000000056027223 */ /* 0x002fce0000010803 */
[----:B------:R1:W-:Y:S01]  /*1f3f0*/  MUFU.EX2 R61, R2 ;  /* 0x00000002003d7308 */ /* 0x0003e20000000800 */
[----:B--2---:R-:W-:Y:S01]  /*1f400*/  FFMA.FTZ R4, R95, R0, -R3 ;  /* 0x000000005f047223 */ /* 0x004fe20000010803 */
[----:B------:R-:W-:-:S06]  /*1f410*/  MOV R95, R27 ;  /* 0x0000001b005f7202 */ /* 0x000fcc0000000f00 */
[----:B------:R2:W-:Y:S01]  /*1f420*/  MUFU.EX2 R34, R4 ;  /* 0x0000000400227308 */ /* 0x0005e20000000800 */
[-C--:B-1----:R-:W-:Y:S02]  /*1f430*/  FFMA.FTZ R2, R18, R0.reuse, -R5 ;  /* 0x0000000012027223 */ /* 0x082fe40000010805 */
[----:B------:R-:W1:Y:S05]  /*1f440*/  LDSM.16.MT88.4 R16, [R225+0xa000] ;  /* 0x00a00000e110783b */ /* 0x000e6a0000004200 */
[----:B------:R3:W-:Y:S01]  /*1f450*/  MUFU.EX2 R241, R2 ;  /* 0x0000000200f17308 */ /* 0x0007e20000000800 */
[-C--:B--2---:R-:W-:Y:S02]  /*1f460*/  FFMA.FTZ R4, R40, R0.reuse, -R3 ;  /* 0x0000000028047223 */ /* 0x084fe40000010803 */
[----:B------:R-:W-:Y:S05]  /*1f470*/  LDSM.16.MT88.4 R40, [R225+0xb000] ;  /* 0x00b00000e128783b */ /* 0x000fea0000004200 */
[----:B------:R2:W-:Y:S01]  /*1f480*/  MUFU.EX2 R29, R4 ;  /* 0x00000004001d7308 */ /* 0x0005e20000000800 */
[----:B---3--:R-:W-:-:S07]  /*1f490*/  FFMA.FTZ R2, R50, R0, -R5 ;  /* 0x0000000032027223 */ /* 0x008fce0000010805 */
[----:B------:R3:W4:Y:S01]  /*1f4a0*/  MUFU.EX2 R245, R2 ;  /* 0x0000000200f57308 */ /* 0x0007220000000800 */
[----:B--2---:R-:W-:-:S07]  /*1f4b0*/  FFMA.FTZ R4, R46, R0, -R3 ;  /* 0x000000002e047223 */ /* 0x004fce0000010803 */
[----:B------:R2:W-:Y:S01]  /*1f4c0*/  MUFU.EX2 R94, R4 ;  /* 0x00000004005e7308 */ /* 0x0005e20000000800 */
[----:B---3--:R-:W-:Y:S01]  /*1f4d0*/  FFMA.FTZ R2, R127, R0, -R5 ;  /* 0x000000007f027223 */ /* 0x008fe20000010805 */
[----:B------:R-:W-:Y:S02]  /*1f4e0*/  MOV R127, R9 ;  /* 0x00000009007f7202 */ /* 0x000fe40000000f00 */
[----:B----4-:R-:W-:-:S04]  /*1f4f0*/  F2FP.BF16.F32.PACK_AB R12, R245, R241 ;  /* 0x000000f1f50c723e */ /* 0x010fc800000010ff */
[----:B------:R3:W4:Y:S01]  /*1f500*/  MUFU.EX2 R247, R2 ;  /* 0x0000000200f77308 */ /* 0x0007220000000800 */
[----:B--2---:R-:W-:Y:S01]  /*1f510*/  FFMA.FTZ R4, R93, R0, -R3 ;  /* 0x000000005d047223 */ /* 0x004fe20000010803 */
[----:B------:R-:W-:Y:S02]  /*1f520*/  MOV R93, R10 ;  /* 0x0000000a005d7202 */ /* 0x000fe40000000f00 */
[----:B------:R-:W2:Y:S04]  /*1f530*/  LDSM.16.MT88.4 R8, [R222+0xa000] ;  /* 0x00a00000de08783b */ /* 0x000ea80000004200 */
[----:B------:R5:W-:Y:S01]  /*1f540*/  MUFU.EX2 R35, R4 ;  /* 0x0000000400237308 */ /* 0x000be20000000800 */
[----:B------:R-:W-:Y:S02]  /*1f550*/  F2FP.BF16.F32.PACK_AB R15, R93, R127 ;  /* 0x0000007f5d0f723e */ /* 0x000fe400000010ff */
[----:B---3--:R-:W-:-:S02]  /*1f560*/  FSEL R2, R87, RZ, P0 ;  /* 0x000000ff57027208 */ /* 0x008fc40000000000 */
[----:B----4-:R-:W-:-:S03]  /*1f570*/  F2FP.BF16.F32.PACK_AB R14, R246, R247 ;  /* 0x000000f7f60e723e */ /* 0x010fc600000010ff */
[----:B------:R-:W-:Y:S01]  /*1f580*/  FADD.FTZ R2, R37, -R2 ;  /* 0x8000000225027221 */ /* 0x000fe20000010000 */
[----:B-----5:R-:W-:-:S03]  /*1f590*/  FFMA.FTZ R4, R45, R0, -R3 ;  /* 0x000000002d047223 */ /* 0x020fc60000010803 */
[----:B------:R-:W-:Y:S01]  /*1f5a0*/  FMUL.FTZ R6, R0, R2 ;  /* 0x0000000200067220 */ /* 0x000fe20000410000 */
[----:B------:R3:W4:Y:S08]  /*1f5b0*/  MUFU.EX2 R30, R4 ;  /* 0x00000004001e7308 */ /* 0x0007300000000800 */
[----:B------:R-:W5:Y:S01]  /*1f5c0*/  MUFU.EX2 R6, R6 ;  /* 0x0000000600067308 */ /* 0x000f620000000800 */
[----:B---3--:R-:W-:Y:S01]  /*1f5d0*/  FFMA.FTZ R4, R90, R0, -R3 ;  /* 0x000000005a047223 */ /* 0x008fe20000010803 */
[----:B----4-:R-:W-:-:S06]  /*1f5e0*/  MOV R86, R30 ;  /* 0x0000001e00567202 */ /* 0x010fcc0000000f00 */
[----:B------:R3:W-:Y:S01]  /*1f5f0*/  MUFU.EX2 R26, R4 ;  /* 0x00000004001a7308 */ /* 0x0007e20000000800 */
        /* <DEDUP_REMOVED lines=13> */
[----:B---3--:R-:W-:Y:S01]  /*1f6d0*/  FFMA.FTZ R4, R39, R0, -R3 ;  /* 0x0000000027047223 */ /* 0x008fe20000010803 */
[-C--:B------:R-:W-:Y:S01]  /*1f6e0*/  FMUL.FTZ R163, R163, R6.reuse ;  /* 0x00000006a3a37220 */ /* 0x080fe20000410000 */
[-C--:B------:R-:W-:Y:S01]  /*1f6f0*/  FMUL.FTZ R150, R150, R6.reuse ;  /* 0x0000000696967220 */ /* 0x080fe20000410000 */
[----:B------:R-:W-:Y:S01]  /*1f700*/  FMUL.FTZ R151, R151, R6 ;  /* 0x0000000697977220 */ /* 0x000fe20000410000 */
[----:B------:R3:W-:Y:S02]  /*1f710*/  MUFU.EX2 R90, R4 ;  /* 0x00000004005a7308 */ /* 0x0007e40000000800 */
[----:B---3--:R-:W-:-:S05]  /*1f720*/  FSEL R4, R84, RZ, P1 ;  /* 0x000000ff54047208 */ /* 0x008fca0000800000 */
[----:B------:R-:W-:Y:S01]  /*1f730*/  FADD.FTZ R2, R38, -R4 ;  /* 0x8000000426027221 */ /* 0x000fe20000010000 */
[--C-:B------:R-:W-:Y:S01]  /*1f740*/  FFMA.FTZ R4, R49, R0, -R3.reuse ;  /* 0x0000000031047223 */ /* 0x100fe20000010803 */
[----:B------:R-:W-:Y:S02]  /*1f750*/  LDSM.16.MT88.4 R36, [R225+0xa800] ;  /* 0x00a80000e124783b */ /* 0x000fe40000004200 */
[----:B------:R-:W-:Y:S01]  /*1f760*/  FMUL.FTZ R2, R0, R2 ;  /* 0x0000000200027220 */ /* 0x000fe20000410000 */
[----:B------:R3:W-:Y:S08]  /*1f770*/  MUFU.EX2 R24, R4 ;  /* 0x0000000400187308 */ /* 0x0007f00000000800 */
[----:B------:R4:W5:Y:S01]  /*1f780*/  MUFU.EX2 R7, R2 ;  /* 0x0000000200077308 */ /* 0x0009620000000800 */
[----:B---3--:R-:W-:Y:S01]  /*1f790*/  MOV R4, R35 ;  /* 0x0000002300047202 */ /* 0x008fe20000000f00 */
[----:B----4-:R-:W-:Y:S01]  /*1f7a0*/  FFMA.FTZ R2, R48, R0, -R3 ;  /* 0x0000000030027223 */ /* 0x010fe20000010803 */
[-C--:B-----5:R-:W-:Y:S01]  /*1f7b0*/  FMUL.FTZ R140, R140, R7.reuse ;  /* 0x000000078c8c7220 */ /* 0x0a0fe20000410000 */
[-C--:B------:R-:W-:Y:S01]  /*1f7c0*/  FMUL.FTZ R141, R141, R7.reuse ;  /* 0x000000078d8d7220 */ /* 0x080fe20000410000 */
[----:B------:R-:W-:-:S03]  /*1f7d0*/  FMUL.FTZ R152, R152, R7 ;  /* 0x0000000798987220 */ /* 0x000fc60000410000 */
        /* <DEDUP_REMOVED lines=9> */
[-C--:B------:R-:W-:Y:S01]  /*1f870*/  FMUL.FTZ R144, R144, R7.reuse ;  /* 0x0000000790907220 */ /* 0x080fe20000410000 */
[-C--:B------:R-:W-:Y:S01]  /*1f880*/  FMUL.FTZ R145, R145, R7.reuse ;  /* 0x0000000791917220 */ /* 0x080fe20000410000 */
[----:B------:R-:W-:Y:S01]  /*1f890*/  FMUL.FTZ R160, R160, R7 ;  /* 0x00000007a0a07220 */ /* 0x000fe20000410000 */
[----:B------:R-:W-:Y:S01]  /*1f8a0*/  MOV R142, R34 ;  /* 0x00000022008e7202 */ /* 0x000fe20000000f00 */
[C---:B------:R-:W-:Y:S01]  /*1f8b0*/  HMMA.16816.F32.BF16 R156, R12.reuse, R22, R156 ;  /* 0x000000160c9c723c */ /* 0x040fe2000004189c */
[----:B------:R-:W-:Y:S01]  /*1f8c0*/  MOV R140, R33 ;  /* 0x00000021008c7202 */ /* 0x000fe20000000f00 */
[----:B------:R-:W-:Y:S01]  /*1f8d0*/  FMUL.FTZ R161, R161, R7 ;  /* 0x00000007a1a17220 */ /* 0x000fe20000410000 */
[----:B------:R-:W-:Y:S01]  /*1f8e0*/  LDSM.16.MT88.4 R32, [R223+0xa800] ;  /* 0x00a80000df20783b */ /* 0x000fe20000004200 */
[----:B---3--:R-:W-:Y:S01]  /*1f8f0*/  FFMA.FTZ R2, R92, R0, -R3 ;  /* 0x000000005c027223 */ /* 0x008fe20000010803 */
[----:B------:R-:W-:Y:S01]  /*1f900*/  MOV R92, R29 ;  /* 0x0000001d005c7202 */ /* 0x000fe20000000f00 */
[C---:B--2---:R-:W-:Y:S01]  /*1f910*/  HMMA.16816.F32.BF16 R136, R12.reuse, R8, R136 ;  /* 0x000000080c88723c */ /* 0x044fe20000041888 */
[----:B------:R-:W-:Y:S01]  /*1f920*/  MOV R143, R26 ;  /* 0x0000001a008f7202 */ /* 0x000fe20000000f00 */
[----:B------:R1:W2:Y:S01]  /*1f930*/  MUFU.EX2 R25, R2 ;  /* 0x0000000200197308 */ /* 0x0002a20000000800 */
[-C--:B------:R-:W-:Y:S01]  /*1f940*/  FMUL.FTZ R148, R148, R7.reuse ;  /* 0x0000000794947220 */ /* 0x080fe20000410000 */
[----:B------:R-:W-:Y:S01]  /*1f950*/  FMUL.FTZ R149, R149, R7 ;  /* 0x0000000795957220 */ /* 0x000fe20000410000 */
[----:B------:R-:W-:Y:S01]  /*1f960*/  LDSM.16.MT88.4 R48, [R223+0xb000] ;  /* 0x00b00000df30783b */ /* 0x000fe20000004200 */
[C---:B------:R-:W-:Y:S06]  /*1f970*/  HMMA.16816.F32.BF16 R144, R12.reuse, R10, R144 ;  /* 0x0000000a0c90723c */ /* 0x040fec0000041890 */
[----:B------:R-:W-:Y:S01]  /*1f980*/  HMMA.16816.F32.BF16 R148, R12, R20, R148 ;  /* 0x000000140c94723c */ /* 0x000fe20000041894 */
[----:B------:R-:W-:Y:S01]  /*1f990*/  F2FP.BF16.F32.PACK_AB R11, R92, R142 ;  /* 0x0000008e5c0b723e */ /* 0x000fe200000010ff */
[----:B------:R-:W-:Y:S01]  /*1f9a0*/  LDSM.16.MT88.4 R20, [R222+0xb000] ;  /* 0x00b00000de14783b */ /* 0x000fe20000004200 */
[----:B-1----:R-:W-:Y:S01]  /*1f9b0*/  FFMA.FTZ R2, R128, R0, -R5 ;  /* 0x0000000080027223 */ /* 0x002fe20000010805 */
[----:B------:R-:W-:-:S02]  /*1f9c0*/  MOV R128, R28 ;  /* 0x0000001c00807202 */ /* 0x000fc40000000f00 */
[----:B------:R-:W1:Y:S01]  /*1f9d0*/  LDSM.16.MT88.4 R28, [R224+0xa000] ;  /* 0x00a00000e01c783b */ /* 0x000e620000004200 */
[----:B------:R3:W-:Y:S01]  /*1f9e0*/  MUFU.EX2 R243, R2 ;  /* 0x0000000200f37308 */ /* 0x0007e20000000800 */
[----:B------:R-:W-:Y:S02]  /*1f9f0*/  F2FP.BF16.F32.PACK_AB R9, R128, R88 ;  /* 0x000000588009723e */ /* 0x000fe400000010ff */
[----:B--2---:R-:W-:Y:S01]  /*1fa00*/  MOV R141, R25 ;  /* 0x00000019008d7202 */ /* 0x004fe20000000f00 */
[-CC-:B---3--:R-:W-:Y:S02]  /*1fa10*/  FFMA.FTZ R2, R52, R0.reuse, -R5.reuse ;  /* 0x0000000034027223 */ /* 0x188fe40000010805 */
[----:B------:R-:W-:Y:S01]  /*1fa20*/  HMMA.16816.F32.BF16 R52, R12, R18, R152 ;  /* 0x000000120c34723c */ /* 0x000fe20000041898 */
[----:B------:R-:W2:Y:S01]  /*1fa30*/  LDSM.16.MT88.4 R16, [R224+0xa800] ;  /* 0x00a80000e010783b */ /* 0x000ea20000004200 */
[----:B------:R3:W4:Y:S02]  /*1fa40*/  MUFU.EX2 R242, R2 ;  /* 0x0000000200f27308 */ /* 0x0007240000000800 */
[----:B---3--:R-:W-:-:S02]  /*1fa50*/  FFMA.FTZ R2, R99, R0, -R5 ;  /* 0x0000000063027223 */ /* 0x008fc40000010805 */
[----:B-1----:R-:W-:Y:S01]  /*1fa60*/  HMMA.16816.F32.BF16 R164, R12, R28, R164 ;  /* 0x0000001c0ca4723c */ /* 0x002fe200000418a4 */
[----:B----4-:R-:W-:-:S03]  /*1fa70*/  F2FP.BF16.F32.PACK_AB R8, R242, R243 ;  /* 0x000000f3f208723e */ /* 0x010fc600000010ff */
[----:B------:R1:W-:Y:S01]  /*1fa80*/  MUFU.EX2 R240, R2 ;  /* 0x0000000200f07308 */ /* 0x0003e20000000800 */
[----:B------:R-:W-:Y:S02]  /*1fa90*/  MOV R99, R24 ;  /* 0x0000001800637202 */ /* 0x000fe40000000f00 */
[----:B------:R-:W3:Y:S01]  /*1faa0*/  LDSM.16.MT88.4 R24, [R222+0xa800] ;  /* 0x00a80000de18783b */ /* 0x000ee20000004200 */
[----:B------:R-:W-:Y:S07]  /*1fab0*/  HMMA.16816.F32.BF16 R160, R12, R30, R160 ;  /* 0x0000001e0ca0723c */ /* 0x000fee00000418a0 */
[----:B------:R-:W-:-:S02]  /*1fac0*/  F2FP.BF16.F32.PACK_AB R13, R94, R140 ;  /* 0x0000008c5e0d723e */ /* 0x000fc400000010ff */
[----:B------:R-:W-:Y:S01]  /*1fad0*/  F2FP.BF16.F32.PACK_AB R15, R86, R4 ;  /* 0x00000004560f723e */ /* 0x000fe200000010ff */
[----:B-1----:R-:W-:-:S04]  /*1fae0*/  FFMA.FTZ R2, R56, R0, -R5 ;  /* 0x0000000038027223 */ /* 0x002fc80000010805 */
[----:B------:R1:W4:Y:S02]  /*1faf0*/  MUFU.EX2 R235, R2 ;  /* 0x0000000200eb7308 */ /* 0x0003240000000800 */
[----:B-1----:R-:W-:Y:S01]  /*1fb00*/  FFMA.FTZ R2, R74, R0, -R3 ;  /* 0x000000004a027223 */ /* 0x002fe20000010803 */
[----:B----4-:R-:W-:-:S05]  /*1fb10*/  F2FP.BF16.F32.PACK_AB R10, R235, R240 ;  /* 0x000000f0eb0a723e */ /* 0x010fca00000010ff */
[----:B------:R1:W-:Y:S02]  /*1fb20*/  MUFU.EX2 R252, R2 ;  /* 0x0000000200fc7308 */ /* 0x0003e40000000800 */
[C---:B--2---:R-:W-:Y:S06]  /*1fb30*/  HMMA.16816.F32.BF16 R76, R8.reuse, R16, R164 ;  /* 0x00000010084c723c */ /* 0x044fec00000418a4 */
[----:B------:R-:W-:Y:S01]  /*1fb40*/  HMMA.16816.F32.BF16 R44, R8, R36, R44 ;  /* 0x00000024082c723c */ /* 0x000fe2000004182c */
[----:B------:R-:W-:Y:S02]  /*1fb50*/  MOV R167, R99 ;  /* 0x0000006300a77202 */ /* 0x000fe40000000f00 */
[----:B------:R-:W-:-:S02]  /*1fb60*/  MOV R99, R143 ;  /* 0x0000008f00637202 */ /* 0x000fc40000000f00 */
[----:B------:R-:W-:Y:S01]  /*1fb70*/  MOV R143, R61 ;  /* 0x0000003d008f7202 */ /* 0x000fe20000000f00 */
[C---:B------:R-:W-:Y:S01]  /*1fb80*/  HMMA.16816.F32.BF16 R52, R8.reuse, R38, R52 ;  /* 0x000000260834723c */ /* 0x040fe20000041834 */
[----:B-1----:R-:W-:Y:S01]  /*1fb90*/  FFMA.FTZ R2, R57, R0, -R3 ;  /* 0x0000000039027223 */ /* 0x002fe20000010803 */
[----:B------:R-:W1:Y:S01]  /*1fba0*/  LDSM.16.MT88.4 R36, [R224+0xb000] ;  /* 0x00b00000e024783b */ /* 0x000e620000004200 */
[----:B------:R-:W-:Y:S02]  /*1fbb0*/  MOV R166, R141 ;  /* 0x0000008d00a67202 */ /* 0x000fe40000000f00 */
[----:B------:R2:W-:Y:S01]  /*1fbc0*/  MUFU.EX2 R251, R2 ;  /* 0x0000000200fb7308 */ /* 0x0005e20000000800 */
[----:B------:R-:W-:Y:S01]  /*1fbd0*/  HMMA.16816.F32.BF16 R160, R8, R18, R160 ;  /* 0x0000001208a0723c */ /* 0x000fe200000418a0 */
[----:B------:R-:W4:Y:S01]  /*1fbe0*/  LDSM.16.MT88.4 R16, [R222+0xb800] ;  /* 0x00b80000de10783b */ /* 0x000f220000004200 */
[----:B------:R-:W-:-:S04]  /*1fbf0*/  MOV R141, R63 ;  /* 0x0000003f008d7202 */ /* 0x000fc80000000f00 */
[C---:B---3--:R-:W-:Y:S06]  /*1fc00*/  HMMA.16816.F32.BF16 R28, R8.reuse, R24, R136 ;  /* 0x00000018081c723c */ /* 0x048fec0000041888 */
[----:B------:R-:W-:Y:S01]  /*1fc10*/  HMMA.16816.F32.BF16 R24, R8, R26, R144 ;  /* 0x0000001a0818723c */ /* 0x000fe20000041890 */
[----:B--2---:R-:W-:Y:S01]  /*1fc20*/  FFMA.FTZ R2, R98, R0, -R3 ;  /* 0x0000000062027223 */ /* 0x004fe20000010803 */
[----:B------:R-:W-:-:S04]  /*1fc30*/  MOV R98, R142 ;  /* 0x0000008e00627202 */ /* 0x000fc80000000f00 */
[----:B------:R-:W-:Y:S01]  /*1fc40*/  HMMA.16816.F32.BF16 R72, R8, R32, R148 ;  /* 0x000000200848723c */ /* 0x000fe20000041894 */
[----:B------:R2:W-:Y:S02]  /*1fc50*/  MUFU.EX2 R249, R2 ;  /* 0x0000000200f97308 */ /* 0x0005e40000000800 */
[----:B--2---:R-:W-:Y:S01]  /*1fc60*/  FFMA.FTZ R2, R130, R0, -R5 ;  /* 0x0000000082027223 */ /* 0x004fe20000010805 */
[----:B------:R-:W-:-:S05]  /*1fc70*/  MOV R130, R127 ;  /* 0x0000007f00827202 */ /* 0x000fca0000000f00 */
[----:B------:R2:W-:Y:S02]  /*1fc80*/  MUFU.EX2 R215, R2 ;  /* 0x0000000200d77308 */ /* 0x0005e40000000800 */
[----:B--2---:R-:W-:-:S06]  /*1fc90*/  FFMA.FTZ R2, R60, R0, -R5 ;  /* 0x000000003c027223 */ /* 0x004fcc0000010805 */
[----:B------:R2:W3:Y:S02]  /*1fca0*/  MUFU.EX2 R232, R2 ;  /* 0x0000000200e87308 */ /* 0x0004e40000000800 */
[----:B--2---:R-:W-:Y:S01]  /*1fcb0*/  FFMA.FTZ R2, R131, R0, -R5 ;  /* 0x0000000083027223 */ /* 0x004fe20000010805 */
[----:B---3--:R-:W-:-:S05]  /*1fcc0*/  F2FP.BF16.F32.PACK_AB R12, R232, R215 ;  /* 0x000000d7e80c723e */ /* 0x008fca00000010ff */
[----:B------:R2:W-:Y:S02]  /*1fcd0*/  MUFU.EX2 R219, R2 ;  /* 0x0000000200db7308 */ /* 0x0005e40000000800 */
[----:B--2---:R-:W-:Y:S02]  /*1fce0*/  FFMA.FTZ R2, R64, R0, -R5 ;  /* 0x0000000040027223 */ /* 0x004fe40000010805 */
[----:B------:R-:W-:Y:S04]  /*1fcf0*/  HMMA.16816.F32.BF16 R64, R8, R34, R156 ;  /* 0x000000220840723c */ /* 0x000fe8000004189c */
[----:B------:R2:W3:Y:S03]  /*1fd00*/  MUFU.EX2 R234, R2 ;  /* 0x0000000200ea7308 */ /* 0x0004e60000000800 */
[----:B------:R-:W-:-:S02]  /*1fd10*/  F2FP.BF16.F32.PACK_AB R9, R90, R99 ;  /* 0x000000635a09723e */ /* 0x000fc400000010ff */
[----:B------:R-:W-:Y:S01]  /*1fd20*/  F2FP.BF16.F32.PACK_AB R11, R141, R124 ;  /* 0x0000007c8d0b723e */ /* 0x000fe200000010ff */
[----:B--2---:R-:W-:Y:S01]  /*1fd30*/  FFMA.FTZ R2, R62, R0, -R3 ;  /* 0x000000003e027223 */ /* 0x004fe20000010803 */
[----:B---3--:R-:W-:-:S03]  /*1fd40*/  F2FP.BF16.F32.PACK_AB R14, R234, R219 ;  /* 0x000000dbea0e723e */ /* 0x008fc600000010ff */
[----:B------:R2:W-:Y:S04]  /*1fd50*/  MUFU.EX2 R244, R2 ;  /* 0x0000000200f47308 */ /* 0x0005e80000000800 */
[C---:B-1----:R-:W-:Y:S06]  /*1fd60*/  HMMA.16816.F32.BF16 R60, R12.reuse, R38, R160 ;  /* 0x000000260c3c723c */ /* 0x042fec00000418a0 */
[----:B------:R-:W-:Y:S01]  /*1fd70*/  HMMA.16816.F32.BF16 R32, R12, R20, R28 ;  /* 0x000000140c20723c */ /* 0x000fe2000004181c */
[----:B------:R-:W-:Y:S01]  /*1fd80*/  MOV R162, R143 ;  /* 0x0000008f00a27202 */ /* 0x000fe20000000f00 */
[----:B------:R-:W1:Y:S01]  /*1fd90*/  LDSM.16.MT88.4 R28, [R225+0xb800] ;  /* 0x00b80000e11c783b */ /* 0x000e620000004200 */
[----:B------:R-:W-:-:S02]  /*1fda0*/  MOV R163, R71 ;  /* 0x0000004700a37202 */ /* 0x000fc40000000f00 */
[----:B------:R-:W-:Y:S01]  /*1fdb0*/  MOV R161, R141 ;  /* 0x0000008d00a17202 */ /* 0x000fe20000000f00 */
[----:B------:R-:W-:Y:S01]  /*1fdc0*/  HMMA.16816.F32.BF16 R24, R12, R22, R24 ;  /* 0x000000160c18723c */ /* 0x000fe20000041818 */
[----:B--2---:R-:W-:Y:S01]  /*1fdd0*/  FFMA.FTZ R2, R100, R0, -R3 ;  /* 0x0000000064027223 */ /* 0x004fe20000010803 */
[----:B------:R-:W-:-:S03]  /*1fde0*/  MOV R160, R124 ;  /* 0x0000007c00a07202 */ /* 0x000fc60000000f00 */
[----:B------:R2:W-:Y:S01]  /*1fdf0*/  MUFU.EX2 R165, R2 ;  /* 0x0000000200a57308 */ /* 0x0005e20000000800 */
[C---:B------:R-:W-:Y:S06]  /*1fe00*/  HMMA.16816.F32.BF16 R20, R12.reuse, R40, R44 ;  /* 0x000000280c14723c */ /* 0x040fec000004182c */
[C---:B------:R-:W-:Y:S01]  /*1fe10*/  HMMA.16816.F32.BF16 R40, R12.reuse, R42, R52 ;  /* 0x0000002a0c28723c */ /* 0x040fe20000041834 */
[----:B------:R-:W3:Y:S05]  /*1fe20*/  LDSM.16.MT88.4 R52, [R223+0xb800] ;  /* 0x00b80000df34783b */ /* 0x000eea0000004200 */
[----:B------:R-:W-:Y:S01]  /*1fe30*/  HMMA.16816.F32.BF16 R76, R12, R36, R76 ;  /* 0x000000240c4c723c */ /* 0x000fe2000004184c */
[----:B------:R-:W-:Y:S01]  /*1fe40*/  LDSM.16.MT88.4 R36, [R222+0xc000] ;  /* 0x00c00000de24783b */ /* 0x000fe20000004200 */
[----:B--2---:R-:W-:-:S04]  /*1fe50*/  FFMA.FTZ R2, R68, R0, -R3 ;  /* 0x0000000044027223 */ /* 0x004fc80000010803 */
[C---:B------:R-:W-:Y:S01]  /*1fe60*/  HMMA.16816.F32.BF16 R72, R12.reuse, R48, R72 ;  /* 0x000000300c48723c */ /* 0x040fe20000041848 */
[----:B------:R2:W-:Y:S05]  /*1fe70*/  MUFU.EX2 R164, R2 ;  /* 0x0000000200a47308 */ /* 0x0005ea0000000800 */
[----:B------:R-:W-:Y:S01]  /*1fe80*/  HMMA.16816.F32.BF16 R64, R12, R50, R64 ;  /* 0x000000320c40723c */ /* 0x000fe20000041840 */
[----:B------:R-:W5:Y:S06]  /*1fe90*/  LDSM.16.MT88.4 R48, [R224+0xb800] ;  /* 0x00b80000e030783b */ /* 0x000f6c0000004200 */
[----:B------:R-:W-:-:S02]  /*1fea0*/  F2FP.BF16.F32.PACK_AB R13, R163, R162 ;  /* 0x000000a2a30d723e */ /* 0x000fc400000010ff */
        /* <DEDUP_REMOVED lines=8> */
[----:B--2---:R-:W-:Y:S01]  /*1ff30*/  FFMA.FTZ R2, R80, R0, -R5 ;  /* 0x0000000050027223 */ /* 0x004fe20000010805 */
[----:B------:R-:W-:-:S05]  /*1ff40*/  MOV R80, R128 ;  /* 0x0000008000507202 */ /* 0x000fca0000000f00 */
[----:B------:R2:W4:Y:S02]  /*1ff50*/  MUFU.EX2 R152, R2 ;  /* 0x0000000200987308 */ /* 0x0005240000000800 */
[----:B--2---:R-:W-:Y:S01]  /*1ff60*/  FFMA.FTZ R2, R101, R0, -R3 ;  /* 0x0000000065027223 */ /* 0x004fe20000010803 */
[----:B----4-:R-:W-:-:S05]  /*1ff70*/  F2FP.BF16.F32.PACK_AB R10, R152, R153 ;  /* 0x00000099980a723e */ /* 0x010fca00000010ff */
[----:B------:R2:W-:Y:S02]  /*1ff80*/  MUFU.EX2 R159, R2 ;  /* 0x00000002009f7308 */ /* 0x0005e40000000800 */
[C---:B------:R-:W-:Y:S06]  /*1ff90*/  HMMA.16816.F32.BF16 R44, R8.reuse, R18, R24 ;  /* 0x00000012082c723c */ /* 0x040fec0000041818 */
[C---:B-1----:R-:W-:Y:S06]  /*1ffa0*/  HMMA.16816.F32.BF16 R24, R8.reuse, R28, R20 ;  /* 0x0000001c0818723c */ /* 0x042fec0000041814 */
[----:B------:R-:W-:Y:S01]  /*1ffb0*/  HMMA.16816.F32.BF16 R20, R8, R30, R40 ;  /* 0x0000001e0814723c */ /* 0x000fe20000041828 */
[----:B--2---:R-:W-:-:S04]  /*1ffc0*/  FFMA.FTZ R2, R69, R0, -R3 ;  /* 0x0000000045027223 */ /* 0x004fc80000010803 */
[----:B------:R1:W-:Y:S01]  /*1ffd0*/  MUFU.EX2 R158, R2 ;  /* 0x00000002009e7308 */ /* 0x0003e20000000800 */
[C---:B------:R-:W-:Y:S01]  /*1ffe0*/  HMMA.16816.F32.BF16 R68, R8.reuse, R16, R32 ;  /* 0x000000100844723c */ /* 0x040fe20000041820 */
[----:B------:R-:W2:Y:S04]  /*1fff0*/  LDSM.16.MT88.4 R16, [R225+0xc000] ;  /* 0x00c00000e110783b */ /* 0x000ea80000004200 */
[----:B------:R-:W4:Y:S01]  /*20000*/  LDSM.16.MT88.4 R32, [R223+0xc000] ;  /* 0x00c00000df20783b */ /* 0x000f220000004200 */
[C---:B---3--:R-:W-:Y:S06]  /*20010*/  HMMA.16816.F32.BF16 R72, R8.reuse, R52, R72 ;  /* 0x000000340848723c */ /* 0x048fec0000041848 */
[----:B------:R-:W-:Y:S01]  /*20020*/  HMMA.16816.F32.BF16 R40, R8, R54, R64 ;  /* 0x000000360828723c */ /* 0x000fe20000041840 */
[----:B-1----:R-:W-:-:S05]  /*20030*/  FFMA.FTZ R2, R104, R0, -R3 ;  /* 0x0000000068027223 */ /* 0x002fca0000010803 */
[C---:B-----5:R-:W-:Y:S01]  /*20040*/  HMMA.16816.F32.BF16 R76, R8.reuse, R48, R76 ;  /* 0x00000030084c723c */ /* 0x060fe2000004184c */
[----:B------:R1:W-:Y:S05]  /*20050*/  MUFU.EX2 R157, R2 ;  /* 0x00000002009d7308 */ /* 0x0003ea0000000800 */
[----:B------:R-:W-:Y:S01]  /*20060*/  HMMA.16816.F32.BF16 R60, R8, R50, R60 ;  /* 0x00000032083c723c */ /* 0x000fe2000004183c */
[----:B------:R-:W3:Y:S06]  /*20070*/  LDSM.16.MT88.4 R48, [R224+0xc000] ;  /* 0x00c00000e030783b */ /* 0x000eec0000004200 */
[----:B------:R-:W-:-:S02]  /*20080*/  F2FP.BF16.F32.PACK_AB R9, R251, R252 ;  /* 0x000000fcfb09723e */ /* 0x000fc400000010ff */
[----:B------:R-:W-:Y:S01]  /*20090*/  F2FP.BF16.F32.PACK_AB R11, R244, R249 ;  /* 0x000000f9f40b723e */ /* 0x000fe200000010ff */
[--C-:B-1----:R-:W-:Y:S01]  /*200a0*/  FFMA.FTZ R2, R168, R0, -R5.reuse ;  /* 0x00000000a8027223 */ /* 0x102fe20000010805 */
[----:B------:R-:W-:Y:S02]  /*200b0*/  MOV R168, R90 ;  /* 0x0000005a00a87202 */ /* 0x000fe40000000f00 */
[----:B------:R-:W-:Y:S01]  /*200c0*/  MOV R90, R125 ;  /* 0x0000007d005a7202 */ /* 0x000fe20000000f00 */
        /* <DEDUP_REMOVED lines=24> */
[C---:B----4-:R-:W-:Y:S06]  /*20250*/  HMMA.16816.F32.BF16 R72, R12.reuse, R32, R72 ;  /* 0x000000200c48723c */ /* 0x050fec0000041848 */
[----:B------:R-:W-:Y:S01]  /*20260*/  HMMA.16816.F32.BF16 R24, R12, R34, R40 ;  /* 0x000000220c18723c */ /* 0x000fe20000041828 */
[----:B-1----:R-:W-:-:S04]  /*20270*/  FFMA.FTZ R2, R85, R0, -R3 ;  /* 0x0000000055027223 */ /* 0x002fc80000010803 */
[----:B------:R1:W-:Y:S01]  /*20280*/  MUFU.EX2 R150, R2 ;  /* 0x0000000200967308 */ /* 0x0003e20000000800 */
[C---:B---3--:R-:W-:Y:S06]  /*20290*/  HMMA.16816.F32.BF16 R76, R12.reuse, R48, R76 ;  /* 0x000000300c4c723c */ /* 0x048fec000004184c */
        /* <DEDUP_REMOVED lines=116> */
[----:B------:R-:W-:Y:S01]  /*209e0*/  HMMA.16816.F32.BF16 R52, R12, R34, R36 ;  /* 0x000000220c34723c */ /* 0x000fe20000041824 */
[----:B--2---:R-:W-:Y:S01]  /*209f0*/  FFMA.FTZ R2, R169, R0, -R3 ;  /* 0x00000000a9027223 */ /* 0x004fe20000010803 */
[----:B------:R-:W2:Y:S01]  /*20a00*/  LDSM.16.MT88.4 R36, [R224+0xe800] ;  /* 0x00e80000e024783b */ /* 0x000ea20000004200 */
[----:B------:R-:W-:-:S02]  /*20a10*/  MOV R169, R90 ;  /* 0x0000005a00a97202 */ /* 0x000fc40000000f00 */
[----:B------:R5:W-:Y:S01]  /*20a20*/  MUFU.EX2 R114, R2 ;  /* 0x0000000200727308 */ /* 0x000be20000000800 */
[C---:B------:R-:W-:Y:S06]  /*20a30*/  HMMA.16816.F32.BF16 R64, R12.reuse, R40, R64 ;  /* 0x000000280c40723c */ /* 0x040fec0000041840 */
[C---:B------:R-:W-:Y:S01]  /*20a40*/  HMMA.16816.F32.BF16 R60, R12.reuse, R42, R48 ;  /* 0x0000002a0c3c723c */ /* 0x040fe20000041830 */
[----:B------:R-:W2:Y:S05]  /*20a50*/  LDSM.16.MT88.4 R48, [R223+0xe800] ;  /* 0x00e80000df30783b */ /* 0x000eaa0000004200 */
[----:B-1----:R-:W-:Y:S01]  /*20a60*/  HMMA.16816.F32.BF16 R76, R12, R16, R76 ;  /* 0x000000100c4c723c */ /* 0x002fe2000004184c */
[----:B-----5:R-:W-:-:S05]  /*20a70*/  FFMA.FTZ R2, R115, R0, -R3 ;  /* 0x0000000073027223 */ /* 0x020fca0000010803 */
[C---:B------:R-:W-:Y:S01]  /*20a80*/  HMMA.16816.F32.BF16 R40, R12.reuse, R18, R28 ;  /* 0x000000120c28723c */ /* 0x040fe2000004181c */
[----:B----4-:R-:W-:Y:S01]  /*20a90*/  F2FP.BF16.F32.PACK_AB R17, R124, R130 ;  /* 0x000000827c11723e */ /* 0x010fe200000010ff */
[----:B------:R1:W4:Y:S04]  /*20aa0*/  MUFU.EX2 R113, R2 ;  /* 0x0000000200717308 */ /* 0x0003280000000800 */
[----:B------:R-:W-:Y:S01]  /*20ab0*/  HMMA.16816.F32.BF16 R72, R12, R32, R72 ;  /* 0x000000200c48723c */ /* 0x000fe20000041848 */
[----:B------:R-:W-:Y:S01]  /*20ac0*/  LDSM.16.MT88.4 R12, [R225+0xf000] ;  /* 0x00f00000e10c783b */ /* 0x000fe20000004200 */
        /* <DEDUP_REMOVED lines=105> */
[----:B------:R-:W-:Y:S01]  /*21160*/  MOV R173, R172 ;  /* 0x000000ac00ad7202 */ /* 0x000fe20000000f00 */
[----:B------:R-:W-:Y:S01]  /*21170*/  FFMA.FTZ R6, R169, R7, R241 ;  /* 0x00000007a9067223 */ /* 0x000fe200000100f1 */
[----:B------:R-:W-:Y:S01]  /*21180*/  MOV R172, R4 ;  /* 0x0000000400ac7202 */ /* 0x000fe20000000f00 */
[-C--:B------:R-:W-:Y:S01]  /*21190*/  FFMA.FTZ R4, R200, R0.reuse, -R3 ;  /* 0x00000000c8047223 */ /* 0x080fe20000010803 */
[----:B------:R-:W-:Y:S01]  /*211a0*/  FADD.FTZ R7, R250, R2 ;  /* 0x00000002fa077221 */ /* 0x000fe20000010000 */
[----:B------:R-:W-:Y:S01]  /*211b0*/  MOV R169, R175 ;  /* 0x000000af00a97202 */ /* 0x000fe20000000f00 */
[----:B------:R-:W-:Y:S01]  /*211c0*/  FFMA.FTZ R2, R202, R0, -R5 ;  /* 0x00000000ca027223 */ /* 0x000fe20000010805 */
[----:B------:R-:W-:Y:S01]  /*211d0*/  MOV R175, R83 ;  /* 0x0000005300af7202 */ /* 0x000fe20000000f00 */
[----:B------:R-:W-:Y:S01]  /*211e0*/  FADD.FTZ R6, R245, R6 ;  /* 0x00000006f5067221 */ /* 0x000fe20000010000 */
[----:B------:R1:W-:Y:S01]  /*211f0*/  MUFU.EX2 R83, R4 ;  /* 0x0000000400537308 */ /* 0x0003e20000000800 */
[----:B------:R-:W-:Y:S01]  /*21200*/  HMMA.16816.F32.BF16 R32, R8, R26, R28 ;  /* 0x0000001a0820723c */ /* 0x000fe2000004181c */
[----:B------:R-:W2:Y:S01]  /*21210*/  LDSM.16.MT88.4 R24, [R225+0x10800] ;  /* 0x01080000e118783b */ /* 0x000ea20000004200 */
[----:B------:R-:W-:-:S04]  /*21220*/  FADD.FTZ R6, R247, R6 ;  /* 0x00000006f7067221 */ /* 0x000fc80000010000 */
[----:B------:R-:W-:Y:S01]  /*21230*/  FADD.FTZ R6, R246, R6 ;  /* 0x00000006f6067221 */ /* 0x000fe20000010000 */
[----:B------:R-:W-:Y:S03]  /*21240*/  HMMA.16816.F32.BF16 R48, R8, R40, R48 ;  /* 0x000000280830723c */ /* 0x000fe60000041830 */
[----:B------:R-:W-:-:S03]  /*21250*/  FADD.FTZ R6, R243, R6 ;  /* 0x00000006f3067221 */ /* 0x000fc60000010000 */
[C---:B------:R-:W-:Y:S01]  /*21260*/  HMMA.16816.F32.BF16 R44, R8.reuse, R42, R44 ;  /* 0x0000002a082c723c */ /* 0x040fe2000004182c */
[----:B-1----:R-:W-:Y:S01]  /*21270*/  FADD.FTZ R4, R174, R7 ;  /* 0x00000007ae047221 */ /* 0x002fe20000010000 */
[----:B------:R-:W-:Y:S02]  /*21280*/  MOV R174, R82 ;  /* 0x0000005200ae7202 */ /* 0x000fe40000000f00 */
[----:B------:R1:W-:Y:S01]  /*21290*/  MUFU.EX2 R82, R2 ;  /* 0x0000000200527308 */ /* 0x0003e20000000800 */
[----:B------:R-:W-:Y:S01]  /*212a0*/  FADD.FTZ R4, R173, R4 ;  /* 0x00000004ad047221 */ /* 0x000fe20000010000 */
[----:B------:R-:W-:Y:S01]  /*212b0*/  MOV R173, R81 ;  /* 0x0000005100ad7202 */ /* 0x000fe20000000f00 */
[C---:B---3--:R-:W-:Y:S06]  /*212c0*/  HMMA.16816.F32.BF16 R40, R8.reuse, R12, R76 ;  /* 0x0000000c0828723c */ /* 0x048fec000004184c */
[----:B------:R-:W-:Y:S01]  /*212d0*/  HMMA.16816.F32.BF16 R28, R8, R14, R16 ;  /* 0x0000000e081c723c */ /* 0x000fe20000041810 */
[----:B------:R-:W3:Y:S04]  /*212e0*/  LDSM.16.MT88.4 R12, [R223+0x10800] ;  /* 0x01080000df0c783b */ /* 0x000ee80000004200 */
[----:B------:R-:W5:Y:S02]  /*212f0*/  LDSM.16.MT88.4 R16, [R224+0x10800] ;  /* 0x01080000e010783b */ /* 0x000f640000004200 */
        /* <DEDUP_REMOVED lines=75> */
[----:B-----5:R-:W-:Y:S01]  /*217b0*/  HMMA.16816.F32.BF16 R40, R8, R16, R40 ;  /* 0x000000100828723c */ /* 0x020fe20000041828 */
[----:B------:R2:W3:Y:S01]  /*217c0*/  MUFU.EX2 R65, R4 ;  /* 0x0000000400417308 */ /* 0x0004e20000000800 */
[----:B------:R-:W-:Y:S01]  /*217d0*/  FADD.FTZ R2, R159, R2 ;  /* 0x000000029f027221 */ /* 0x000fe20000010000 */
[----:B------:R-:W-:-:S03]  /*217e0*/  FADD.FTZ R6, R134, R6 ;  /* 0x0000000686067221 */ /* 0x000fc60000010000 */
[----:B------:R-:W-:Y:S01]  /*217f0*/  HMMA.16816.F32.BF16 R28, R8, R18, R28 ;  /* 0x00000012081c723c */ /* 0x000fe2000004181c */
[----:B------:R-:W-:Y:S01]  /*21800*/  FADD.FTZ R6, R133, R6 ;  /* 0x0000000685067221 */ /* 0x000fe20000010000 */
[----:B------:R-:W5:Y:S03]  /*21810*/  LDSM.16.MT88.4 R16, [R223+0x11000] ;  /* 0x01100000df10783b */ /* 0x000f660000004200 */
[----:B------:R-:W-:Y:S02]  /*21820*/  FADD.FTZ R6, R127, R6 ;  /* 0x000000067f067221 */ /* 0x000fe40000010000 */
        /* <DEDUP_REMOVED lines=14> */
[----:B------:R-:W-:Y:S02]  /*21910*/  LDSM.16.MT88.4 R156, [R223+0x11800] ;  /* 0x01180000df9c783b */ /* 0x000fe40000004200 */
[C---:B-1----:R-:W-:Y:S06]  /*21920*/  HMMA.16816.F32.BF16 R136, R8.reuse, R24, R68 ;  /* 0x000000180888723c */ /* 0x042fec0000041844 */
[C---:B------:R-:W-:Y:S06]  /*21930*/  HMMA.16816.F32.BF16 R24, R8.reuse, R26, R60 ;  /* 0x0000001a0818723c */ /* 0x040fec000004183c */
        /* <DEDUP_REMOVED lines=8> */
[----:B------:R-:W-:Y:S01]  /*219c0*/  LDSM.16.MT88.4 R152, [R225+0x11800] ;  /* 0x01180000e198783b */ /* 0x000fe20000004200 */
[----:B------:R-:W-:Y:S01]  /*219d0*/  FADD.FTZ R2, R150, R2 ;  /* 0x0000000296027221 */ /* 0x000fe20000010000 */
[----:B------:R-:W-:Y:S01]  /*219e0*/  FADD.FTZ R4, R125, R4 ;  /* 0x000000047d047221 */ /* 0x000fe20000010000 */
[C---:B-----5:R-:W-:Y:S01]  /*219f0*/  HMMA.16816.F32.BF16 R148, R8.reuse, R16, R36 ;  /* 0x000000100894723c */ /* 0x060fe20000041824 */
[----:B---3--:R-:W-:Y:S01]  /*21a00*/  F2FP.BF16.F32.PACK_AB R161, R54, R55 ;  /* 0x0000003736a1723e */ /* 0x008fe200000010ff */
[----:B------:R-:W-:Y:S01]  /*21a10*/  FADD.FTZ R2, R142, R2 ;  /* 0x000000028e027221 */ /* 0x000fe20000010000 */
[----:B------:R-:W-:Y:S01]  /*21a20*/  FADD.FTZ R4, R121, R4 ;  /* 0x0000000479047221 */ /* 0x000fe20000010000 */
[----:B------:R-:W2:Y:S02]  /*21a30*/  MUFU.EX2 R3, R3 ;  /* 0x0000000300037308 */ /* 0x000ea40000000800 */
        /* <DEDUP_REMOVED lines=14> */
[----:B--2---:R-:W-:-:S02]  /*21b20*/  F2FP.BF16.F32.PACK_AB R163, R3, R53 ;  /* 0x0000003503a3723e */ /* 0x004fc400000010ff */
[----:B------:R-:W-:Y:S01]  /*21b30*/  FADD.FTZ R2, R144, R2 ;  /* 0x0000000290027221 */ /* 0x000fe20000010000 */
[----:B------:R-:W-:Y:S01]  /*21b40*/  FADD.FTZ R4, R107, R4 ;  /* 0x000000046b047221 */ /* 0x000fe20000010000 */
[----:B------:R-:W2:Y:S01]  /*21b50*/  LDSM.16.MT88.4 R144, [R222+0x11800] ;  /* 0x01180000de90783b */ /* 0x000ea20000004200 */
[----:B------:R-:W-:Y:S01]  /*21b60*/  HMMA.16816.F32.BF16 R40, R8, R12, R40 ;  /* 0x0000000c0828723c */ /* 0x000fe20000041828 */
[----:B------:R-:W-:Y:S01]  /*21b70*/  FADD.FTZ R2, R132, R2 ;  /* 0x0000000284027221 */ /* 0x000fe20000010000 */
[----:B------:R-:W-:-:S03]  /*21b80*/  FADD.FTZ R4, R106, R4 ;  /* 0x000000046a047221 */ /* 0x000fc60000010000 */
[----:B------:R-:W-:Y:S01]  /*21b90*/  FADD.FTZ R2, R131, R2 ;  /* 0x0000000283027221 */ /* 0x000fe20000010000 */
[----:B------:R-:W-:Y:S01]  /*21ba0*/  FADD.FTZ R4, R105, R4 ;  /* 0x0000000469047221 */ /* 0x000fe20000010000 */
[----:B------:R-:W-:Y:S01]  /*21bb0*/  HMMA.16816.F32.BF16 R28, R8, R14, R28 ;  /* 0x0000000e081c723c */ /* 0x000fe2000004181c */
[----:B-1----:R-:W-:Y:S01]  /*21bc0*/  FFMA.FTZ R6, R208, R0, -R5 ;  /* 0x00000000d0067223 */ /* 0x002fe20000010805 */
[----:B------:R-:W-:-:S03]  /*21bd0*/  FADD.FTZ R2, R130, R2 ;  /* 0x0000000282027221 */ /* 0x000fc60000010000 */
        /* <DEDUP_REMOVED lines=66> */
.L_x_4126:
[----:B------:R-:W-:Y:S05]  /*22000*/  @!P3 BRA `(.L_x_4135) ;  /* 0x000000640088b947 */ /* 0x000fea0003800000 */
[C---:B------:R-:W-:Y:S01]  /*22010*/  SHF.L.U64.HI R237, R236.reuse, 0x5, R237 ;  /* 0x00000005eced7819 */ /* 0x040fe200000102ed */
[----:B------:R-:W-:Y:S01]  /*22020*/  IMAD.SHL.U32 R236, R236, 0x20, RZ ;  /* 0x00000020ecec7824 */ /* 0x000fe200078e00ff */
[C---:B------:R-:W-:Y:S01]  /*22030*/  SHF.L.U64.HI R235, R58.reuse, 0x5, R59 ;  /* 0x000000053aeb7819 */ /* 0x040fe2000001023b */
[----:B------:R-:W-:Y:S01]  /*22040*/  IMAD.SHL.U32 R234, R58, 0x20, RZ ;  /* 0x000000203aea7824 */ /* 0x000fe200078e00ff */
[----:B------:R-:W-:Y:S01]  /*22050*/  MOV R132, R37 ;  /* 0x0000002500847202 */ /* 0x000fe20000000f00 */
[----:B------:R-:W-:Y:S02]  /*22060*/  IMAD.MOV.U32 R133, RZ, RZ, R38 ;  /* 0x000000ffff857224 */ /* 0x000fe400078e0026 */
.L_x_4144:
[----:B-123--:R-:W1:Y:S01]  /*22070*/  LDC.64 R2, c[0x0][0x208] ;  /* 0x00008200ff027b82 */ /* 0x00ee620000000a00 */
[----:B------:R-:W2:Y:S01]  /*22080*/  LDL.LU R240, [R1] ;  /* 0x0000000001f07983 */ /* 0x000ea20000300800 */
        /* <DEDUP_REMOVED lines=8> */
[----:B------:R2:W-:Y:S03]  /*22110*/  STL [R1], R240 ;  /* 0x000000f001007387 */ /* 0x0005e60000100800 */
[----:B-1-3--:R-:W-:Y:S05]  /*22120*/  @!P0 BRA `(.L_x_4137) ;  /* 0x00000004001c8947 */ /* 0x00afea0003800000 */
        /* <DEDUP_REMOVED lines=67> */
[----:B------:R-:W-:Y:S04]  /*22560*/  IMAD R0, R8, R6, R0 ;  /* 0x0000000608007224 */ /* 0x000fe800078e0200 */
[----:B------:R-:W-:Y:S02]  /*22570*/  IMAD.IADD R5, R5, 0x1, R0 ;  /* 0x0000000105057824 */ /* 0x000fe400078e0200 */
[----:B------:R-:W-:Y:S01]  /*22580*/  IMAD.MOV.U32 R0, RZ, RZ, R4 ;  /* 0x000000ffff007224 */ /* 0x000fe200078e0004 */
[----:B------:R-:W-:Y:S05]  /*22590*/  BRA `(.L_x_4138) ;  /* 0x0000000000187947 */ /* 0x000fea0003800000 */
.L_x_4137:
[----:B------:R-:W-:Y:S02]  /*225a0*/  R2UR UR4, R2 ;  /* 0x00000000020472ca */ /* 0x000fe400000e0000 */
[----:B------:R-:W-:Y:S11]  /*225b0*/  R2UR UR5, R3 ;  /* 0x00000000030572ca */ /* 0x000ff600000e0000 */
[----:B------:R-:W-:Y:S02]  /*225c0*/  @!UPT UIADD3 URZ, URZ, URZ, URZ ;  /* 0x0000003f3f3ff290 */ /* 0x000fe4000fffe03f */
[----:B------:R-:W3:Y:S02]  /*225d0*/  LD.E R0, desc[UR4][R14.64+0x40] ;  /* 0x000040040e007980 */ /* 0x000ee4000c101900 */
[----:B---3--:R-:W-:Y:S05]  /*225e0*/  IMAD.U32 R0, R0, -0x100, RZ ;  /* 0xffffff0000007824 */ /* 0x008fea00078e00ff */
[----:B------:R-:W-:Y:S02]  /*225f0*/  SHF.R.S32.HI R5, RZ, 0x1f, R0 ;  /* 0x0000001fff057819 */ /* 0x000fe40000011400 */
.L_x_4138:
[----:B------:R-:W-:Y:S05]  /*22600*/  BSYNC B0 ;  /* 0x0000000000007941 */ /* 0x000fea0003800000 */
.L_x_4136:
[----:B------:R-:W3:Y:S01]  /*22610*/  LDL.LU R9, [R1+0x14] ;  /* 0x0000140001097983 */ /* 0x000ee20000300800 */
[C---:B------:R-:W-:Y:S01]  /*22620*/  R2UR UR10, R2.reuse ;  /* 0x00000000020a72ca */ /* 0x040fe200000e0000 */
[----:B------:R-:W1:Y:S01]  /*22630*/  LDC.64 R134, c[0x0][0x198] ;  /* 0x00006600ff867b82 */ /* 0x000e620000000a00 */
[C---:B------:R-:W-:Y:S01]  /*22640*/  R2UR UR11, R3.reuse ;  /* 0x00000000030b72ca */ /* 0x040fe200000e0000 */
[----:B------:R-:W4:Y:S01]  /*22650*/  LDL.LU R8, [R1+0x18] ;  /* 0x0000180001087983 */ /* 0x000f220000300800 */
[C---:B------:R-:W-:Y:S01]  /*22660*/  R2UR UR12, R2.reuse ;  /* 0x00000000020c72ca */ /* 0x040fe200000e0000 */
[----:B------:R-:W-:Y:S01]  /*22670*/  BSSY B1, `(.L_x_4139) ;  /* 0x00002af000017945 */ /* 0x000fe20003800000 */
        /* <DEDUP_REMOVED lines=8> */
[----:B------:R-:W-:Y:S02]  /*22700*/  IADD3 R216, R221, 0x2800, RZ ;  /* 0x00002800ddd87810 */ /* 0x000fe40007ffe0ff */
[C---:B----4-:R-:W-:Y:S04]  /*22710*/  LEA R8, P0, R0.reuse, R8, 0x1 ;  /* 0x0000000800087211 */ /* 0x050fe800078008ff */
[----:B---3--:R-:W-:Y:S01]  /*22720*/  LEA.HI.X R9, R0, R9, R5, 0x1, P0 ;  /* 0x0000000900097211 */ /* 0x008fe200000f0c05 */
        /* <DEDUP_REMOVED lines=14> */
[----:B------:R5:W-:Y:S03]  /*22810*/  LDGSTS.E.BYPASS.LTC128B.128 [R233+0xb000], desc[UR4][R4.64] ;  /* 0x0b00000004e97fae */ /* 0x000be6000b901d44 */
[-C--:B------:R-:W-:Y:S02]  /*22820*/  IADD3.X R15, R11, R237.reuse, RZ, P0, !PT ;  /* 0x000000ed0b0f7210 */ /* 0x080fe400007fe4ff */
[-C--:B------:R-:W-:Y:S03]  /*22830*/  IADD3 R12, P0, R14, R236.reuse, RZ ;  /* 0x000000ec0e0c7210 */ /* 0x080fe60007f1e0ff */
[----:B------:R2:W-:Y:S01]  /*22840*/  STL [R1+0x14], R9 ;  /* 0x0000140901007387 */ /* 0x0005e20000100800 */
[-C--:B------:R-:W-:Y:S02]  /*22850*/  IADD3.X R13, R15, R237.reuse, RZ, P0, !PT ;  /* 0x000000ed0f0d7210 */ /* 0x080fe400007fe4ff */
[-C--:B---3--:R-:W-:Y:S01]  /*22860*/  IADD3 R8, P0, R12, R236.reuse, RZ ;  /* 0x000000ec0c087210 */ /* 0x088fe20007f1e0ff */
[----:B------:R-:W-:Y:S08]  /*22870*/  LDGSTS.E.BYPASS.LTC128B.128 [R233+0xb800], desc[UR10][R10.64] ;  /* 0x0b8000000ae97fae */ /* 0x000ff0000b901d4a */
[----:B------:R-:W-:Y:S08]  /*22880*/  LDGSTS.E.BYPASS.LTC128B.128 [R233+0xc000], desc[UR12][R14.64] ;  /* 0x0c0000000ee97fae */ /* 0x000ff0000b901d4c */
[----:B------:R3:W-:Y:S01]  /*22890*/  LDGSTS.E.BYPASS.LTC128B.128 [R233+0xc800], desc[UR4][R12.64] ;  /* 0x0c8000000ce97fae */ /* 0x0007e2000b901d44 */
[-C--:B--2---:R-:W-:Y:S02]  /*228a0*/  IADD3.X R9, R13, R237.reuse, RZ, P0, !PT ;  /* 0x000000ed0d097210 */ /* 0x084fe400007fe4ff */
[-C--:B----4-:R-:W-:Y:S05]  /*228b0*/  IADD3 R6, P0, R8, R236.reuse, RZ ;  /* 0x000000ec08067210 */ /* 0x090fea0007f1e0ff */
[----:B------:R2:W-:Y:S01]  /*228c0*/  LDGSTS.E.BYPASS.LTC128B.128 [R233+0xd000], desc[UR10][R8.64] ;  /* 0x0d00000008e97fae */ /* 0x0005e2000b901d4a */
[-C--:B------:R-:W-:Y:S02]  /*228d0*/  IADD3.X R7, R9, R237.reuse, RZ, P0, !PT ;  /* 0x000000ed09077210 */ /* 0x080fe400007fe4ff */
[-C--:B-----5:R-:W-:Y:S04]  /*228e0*/  IADD3 R4, P0, R6, R236.reuse, RZ ;  /* 0x000000ec06047210 */ /* 0x0a0fe80007f1e0ff */
[-C--:B------:R-:W-:Y:S01]  /*228f0*/  IADD3.X R5, R7, R237.reuse, RZ, P0, !PT ;  /* 0x000000ed07057210 */ /* 0x080fe200007fe4ff */
[----:B------:R4:W-:Y:S08]  /*22900*/  LDGSTS.E.BYPASS.LTC128B.128 [R233+0xd800], desc[UR12][R6.64] ;  /* 0x0d80000006e97fae */ /* 0x0009f0000b901d4c */
[----:B------:R5:W-:Y:S01]  /*22910*/  LDGSTS.E.BYPASS.LTC128B.128 [R233+0xe000], desc[UR4][R4.64] ;  /* 0x0e00000004e97fae */ /* 0x000be2000b901d44 */
[-C--:B---3--:R-:W-:Y:S04]  /*22920*/  IADD3 R12, P0, R4, R236.reuse, RZ ;  /* 0x000000ec040c7210 */ /* 0x088fe80007f1e0ff */
[-C--:B------:R-:W-:Y:S02]  /*22930*/  IADD3.X R13, R5, R237.reuse, RZ, P0, !PT ;  /* 0x000000ed050d7210 */ /* 0x080fe400007fe4ff */
[-C--:B------:R-:W-:Y:S03]  /*22940*/  IADD3 R14, P0, R12, R236.reuse, RZ ;  /* 0x000000ec0c0e7210 */ /* 0x080fe60007f1e0ff */
[----:B------:R3:W-:Y:S01]  /*22950*/  LDGSTS.E.BYPASS.LTC128B.128 [R233+0xe800], desc[UR10][R12.64] ;  /* 0x0e8000000ce97fae */ /* 0x0007e2000b901d4a */
[-C--:B------:R-:W-:Y:S02]  /*22960*/  IADD3.X R15, R13, R237.reuse, RZ, P0, !PT ;  /* 0x000000ed0d0f7210 */ /* 0x080fe400007fe4ff */
[-C--:B------:R-:W-:Y:S04]  /*22970*/  IADD3 R10, P0, R14, R236.reuse, RZ ;  /* 0x000000ec0e0a7210 */ /* 0x080fe80007f1e0ff */
[-C--:B------:R-:W-:Y:S01]  /*22980*/  IADD3.X R11, R15, R237.reuse, RZ, P0, !PT ;  /* 0x000000ed0f0b7210 */ /* 0x080fe200007fe4ff */
[----:B------:R-:W-:Y:S01]  /*22990*/  LDGSTS.E.BYPASS.LTC128B.128 [R233+0xf000], desc[UR4][R14.64] ;  /* 0x0f0000000ee97fae */ /* 0x000fe2000b901d44 */
[-C--:B--2---:R-:W-:Y:S04]  /*229a0*/  IADD3 R8, P0, R10, R236.reuse, RZ ;  /* 0x000000ec0a087210 */ /* 0x084fe80007f1e0ff */
[-C--:B------:R-:W-:Y:S02]  /*229b0*/  IADD3.X R9, R11, R237.reuse, RZ, P0, !PT ;  /* 0x000000ed0b097210 */ /* 0x080fe400007fe4ff */
[-C--:B----4-:R-:W-:Y:S01]  /*229c0*/  IADD3 R6, P0, R8, R236.reuse, RZ ;  /* 0x000000ec08067210 */ /* 0x090fe20007f1e0ff */
[----:B------:R-:W-:Y:S03]  /*229d0*/  LDGSTS.E.BYPASS.LTC128B.128 [R233+0xf800], desc[UR16][R10.64] ;  /* 0x0f8000000ae97fae */ /* 0x000fe6000b901d50 */
[-C--:B------:R-:W-:Y:S02]  /*229e0*/  IADD3.X R7, R9, R237.reuse, RZ, P0, !PT ;  /* 0x000000ed09077210 */ /* 0x080fe400007fe4ff */
[-C--:B-----5:R-:W-:Y:S03]  /*229f0*/  IADD3 R4, P0, R6, R236.reuse, RZ ;  /* 0x000000ec06047210 */ /* 0x0a0fe60007f1e0ff */
[----:B------:R2:W-:Y:S01]  /*22a00*/  LDGSTS.E.BYPASS.LTC128B.128 [R233+0x10000], desc[UR14][R8.64] ;  /* 0x1000000008e97fae */ /* 0x0005e2000b901d4e */
[-C--:B------:R-:W-:Y:S02]  /*22a10*/  IADD3.X R5, R7, R237.reuse, RZ, P0, !PT ;  /* 0x000000ed07057210 */ /* 0x080fe400007fe4ff */
[----:B---3--:R-:W-:Y:S04]  /*22a20*/  IADD3 R12, P0, R4, R236, RZ ;  /* 0x000000ec040c7210 */ /* 0x008fe80007f1e0ff */
[----:B------:R-:W-:Y:S01]  /*22a30*/  IADD3.X R13, R5, R237, RZ, P0, !PT ;  /* 0x000000ed050d7210 */ /* 0x000fe200007fe4ff */
[----:B------:R-:W-:Y:S08]  /*22a40*/  LDGSTS.E.BYPASS.LTC128B.128 [R233+0x10800], desc[UR12][R6.64] ;  /* 0x1080000006e97fae */ /* 0x000ff0000b901d4c */
[----:B------:R3:W-:Y:S08]  /*22a50*/  LDGSTS.E.BYPASS.LTC128B.128 [R233+0x11000], desc[UR10][R4.64] ;  /* 0x1100000004e97fae */ /* 0x0007f0000b901d4a */
[----:B------:R4:W-:Y:S08]  /*22a60*/  LDGSTS.E.BYPASS.LTC128B.128 [R233+0x11800], desc[UR4][R12.64] ;  /* 0x118000000ce97fae */ /* 0x0009f0000b901d44 */
[----:B------:R-:W-:Y:S08]  /*22a70*/  LDSM.16.M88.4 R128, [R227] ;  /* 0x00000000e380783b */ /* 0x000ff00000000200 */
[----:B--2---:R-:W3:Y:S08]  /*22a80*/  LDSM.16.M88.4 R8, [R220+0x2000] ;  /* 0x00200000dc08783b */ /* 0x004ef00000000200 */
[----:B------:R-:W4:Y:S08]  /*22a90*/  LDSM.16.M88.4 R16, [R220+0x2800] ;  /* 0x00280000dc10783b */ /* 0x000f300000000200 */
[----:B------:R-:W2:Y:S08]  /*22aa0*/  LDSM.16.M88.4 R24, [R220+0x3000] ;  /* 0x00300000dc18783b */ /* 0x000eb00000000200 */
[----:B------:R-:W5:Y:S08]  /*22ab0*/  LDSM.16.M88.4 R32, [R220+0x3800] ;  /* 0x00380000dc20783b */ /* 0x000f700000000200 */
[----:B------:R-:W1:Y:S01]  /*22ac0*/  LDSM.16.M88.4 R40, [R220+0x4000] ;  /* 0x00400000dc28783b */ /* 0x000e620000000200 */
[C---:B---3--:R-:W-:Y:S07]  /*22ad0*/  HMMA.16816.F32.BF16 R4, R128.reuse, R8, RZ ;  /* 0x000000088004723c */ /* 0x048fee00000418ff */
[----:B------:R-:W3:Y:S01]  /*22ae0*/  LDSM.16.M88.4 R48, [R220+0x4800] ;  /* 0x00480000dc30783b */ /* 0x000ee20000000200 */
[C---:B------:R-:W-:Y:S07]  /*22af0*/  HMMA.16816.F32.BF16 R8, R128.reuse, R10, RZ ;  /* 0x0000000a8008723c */ /* 0x040fee00000418ff */
[----:B------:R-:W3:Y:S01]  /*22b00*/  LDSM.16.M88.4 R56, [R220+0x5000] ;  /* 0x00500000dc38783b */ /* 0x000ee20000000200 */
[C---:B----4-:R-:W-:Y:S07]  /*22b10*/  HMMA.16816.F32.BF16 R12, R128.reuse, R16, RZ ;  /* 0x00000010800c723c */ /* 0x050fee00000418ff */
[----:B------:R-:W4:Y:S01]  /*22b20*/  LDSM.16.M88.4 R64, [R220+0x5800] ;  /* 0x00580000dc40783b */ /* 0x000f220000000200 */
[C---:B------:R-:W-:Y:S06]  /*22b30*/  HMMA.16816.F32.BF16 R16, R128.reuse, R18, RZ ;  /* 0x000000128010723c */ /* 0x040fec00000418ff */
[C---:B--2---:R-:W-:Y:S01]  /*22b40*/  HMMA.16816.F32.BF16 R20, R128.reuse, R24, RZ ;  /* 0x000000188014723c */ /* 0x044fe200000418ff */
[----:B------:R-:W2:Y:S05]  /*22b50*/  LDSM.16.M88.4 R72, [R220+0x6000] ;  /* 0x00600000dc48783b */ /* 0x000eaa0000000200 */
[C---:B------:R-:W-:Y:S03]  /*22b60*/  HMMA.16816.F32.BF16 R24, R128.reuse, R26, RZ ;  /* 0x0000001a8018723c */ /* 0x040fe600000418ff */
[----:B------:R-:W2:Y:S03]  /*22b70*/  LDSM.16.M88.4 R80, [R220+0x6800] ;  /* 0x00680000dc50783b */ /* 0x000ea60000000200 */
[C---:B-----5:R-:W-:Y:S05]  /*22b80*/  HMMA.16816.F32.BF16 R28, R128.reuse, R32, RZ ;  /* 0x00000020801c723c */ /* 0x060fea00000418ff */
[----:B------:R-:W5:Y:S01]  /*22b90*/  LDSM.16.M88.4 R88, [R220+0x7000] ;  /* 0x00700000dc58783b */ /* 0x000f620000000200 */
[C---:B------:R-:W-:Y:S06]  /*22ba0*/  HMMA.16816.F32.BF16 R32, R128.reuse, R34, RZ ;  /* 0x000000228020723c */ /* 0x040fec00000418ff */
[C---:B-1----:R-:W-:Y:S01]  /*22bb0*/  HMMA.16816.F32.BF16 R36, R128.reuse, R40, RZ ;  /* 0x000000288024723c */ /* 0x042fe200000418ff */
[----:B------:R-:W1:Y:S05]  /*22bc0*/  LDSM.16.M88.4 R96, [R220+0x7800] ;  /* 0x00780000dc60783b */ /* 0x000e6a0000000200 */
[C---:B------:R-:W-:Y:S03]  /*22bd0*/  HMMA.16816.F32.BF16 R40, R128.reuse, R42, RZ ;  /* 0x0000002a8028723c */ /* 0x040fe600000418ff */
[----:B------:R-:W1:Y:S03]  /*22be0*/  LDSM.16.M88.4 R104, [R220+0x8000] ;  /* 0x00800000dc68783b */ /* 0x000e660000000200 */
[C---:B---3--:R-:W-:Y:S05]  /*22bf0*/  HMMA.16816.F32.BF16 R44, R128.reuse, R48, RZ ;  /* 0x00000030802c723c */ /* 0x048fea00000418ff */
[----:B------:R-:W3:Y:S01]  /*22c00*/  LDSM.16.M88.4 R112, [R220+0x8800] ;  /* 0x00880000dc70783b */ /* 0x000ee20000000200 */
[C---:B------:R-:W-:Y:S06]  /*22c10*/  HMMA.16816.F32.BF16 R48, R128.reuse, R50, RZ ;  /* 0x000000328030723c */ /* 0x040fec00000418ff */
[C---:B------:R-:W-:Y:S01]  /*22c20*/  HMMA.16816.F32.BF16 R52, R128.reuse, R56, RZ ;  /* 0x000000388034723c */ /* 0x040fe200000418ff */
[----:B------:R-:W3:Y:S05]  /*22c30*/  LDSM.16.M88.4 R120, [R220+0x9000] ;  /* 0x00900000dc78783b */ /* 0x000eea0000000200 */
[C---:B------:R-:W-:Y:S03]  /*22c40*/  HMMA.16816.F32.BF16 R56, R128.reuse, R58, RZ ;  /* 0x0000003a8038723c */ /* 0x040fe600000418ff */
[----:B------:R-:W3:Y:S03]  /*22c50*/  LDSM.16.M88.4 R168, [R220+0x9800] ;  /* 0x00980000dca8783b */ /* 0x000ee60000000200 */
[C---:B----4-:R-:W-:Y:S05]  /*22c60*/  HMMA.16816.F32.BF16 R60, R128.reuse, R64, RZ ;  /* 0x00000040803c723c */ /* 0x050fea00000418ff */
[----:B------:R-:W-:Y:S01]  /*22c70*/  LDSM.16.M88.4 R172, [R172] ;  /* 0x00000000acac783b */ /* 0x000fe20000000200 */
[C---:B------:R-:W-:Y:S06]  /*22c80*/  HMMA.16816.F32.BF16 R64, R128.reuse, R66, RZ ;  /* 0x000000428040723c */ /* 0x040fec00000418ff */
[C---:B--2---:R-:W-:Y:S01]  /*22c90*/  HMMA.16816.F32.BF16 R68, R128.reuse, R72, RZ ;  /* 0x000000488044723c */ /* 0x044fe200000418ff */
[----:B------:R-:W2:Y:S05]  /*22ca0*/  LDSM.16.M88.4 R176, [R0+0x2000] ;  /* 0x0020000000b0783b */ /* 0x000eaa0000000200 */
[C---:B------:R-:W-:Y:S03]  /*22cb0*/  HMMA.16816.F32.BF16 R72, R128.reuse, R74, RZ ;  /* 0x0000004a8048723c */ /* 0x040fe600000418ff */
[----:B------:R-:W4:Y:S03]  /*22cc0*/  LDSM.16.M88.4 R180, [R0+0x2800] ;  /* 0x0028000000b4783b */ /* 0x000f260000000200 */
[C---:B------:R-:W-:Y:S05]  /*22cd0*/  HMMA.16816.F32.BF16 R76, R128.reuse, R80, RZ ;  /* 0x00000050804c723c */ /* 0x040fea00000418ff */
[----:B------:R-:W4:Y:S01]  /*22ce0*/  LDSM.16.M88.4 R184, [R0+0x3000] ;  /* 0x0030000000b8783b */ /* 0x000f220000000200 */
[C---:B------:R-:W-:Y:S06]  /*22cf0*/  HMMA.16816.F32.BF16 R80, R128.reuse, R82, RZ ;  /* 0x000000528050723c */ /* 0x040fec00000418ff */
[C---:B-----5:R-:W-:Y:S01]  /*22d00*/  HMMA.16816.F32.BF16 R84, R128.reuse, R88, RZ ;  /* 0x000000588054723c */ /* 0x060fe200000418ff */
[----:B------:R-:W5:Y:S05]  /*22d10*/  LDSM.16.M88.4 R188, [R0+0x3800] ;  /* 0x0038000000bc783b */ /* 0x000f6a0000000200 */
[C---:B------:R-:W-:Y:S03]  /*22d20*/  HMMA.16816.F32.BF16 R88, R128.reuse, R90, RZ ;  /* 0x0000005a8058723c */ /* 0x040fe600000418ff */
[----:B------:R-:W5:Y:S03]  /*22d30*/  LDSM.16.M88.4 R192, [R0+0x4000] ;  /* 0x0040000000c0783b */ /* 0x000f660000000200 */
[C---:B-1----:R-:W-:Y:S05]  /*22d40*/  HMMA.16816.F32.BF16 R92, R128.reuse, R96, RZ ;  /* 0x00000060805c723c */ /* 0x042fea00000418ff */
[----:B------:R-:W1:Y:S01]  /*22d50*/  LDSM.16.M88.4 R196, [R0+0x4800] ;  /* 0x0048000000c4783b */ /* 0x000e620000000200 */
[C---:B------:R-:W-:Y:S06]  /*22d60*/  HMMA.16816.F32.BF16 R96, R128.reuse, R98, RZ ;  /* 0x000000628060723c */ /* 0x040fec00000418ff */
[C---:B------:R-:W-:Y:S01]  /*22d70*/  HMMA.16816.F32.BF16 R100, R128.reuse, R104, RZ ;  /* 0x000000688064723c */ /* 0x040fe200000418ff */
[----:B------:R-:W1:Y:S05]  /*22d80*/  LDSM.16.M88.4 R200, [R0+0x5000] ;  /* 0x0050000000c8783b */ /* 0x000e6a0000000200 */
[C---:B------:R-:W-:Y:S03]  /*22d90*/  HMMA.16816.F32.BF16 R104, R128.reuse, R106, RZ ;  /* 0x0000006a8068723c */ /* 0x040fe600000418ff */
[----:B------:R-:W1:Y:S03]  /*22da0*/  LDSM.16.M88.4 R204, [R0+0x5800] ;  /* 0x0058000000cc783b */ /* 0x000e660000000200 */
[C---:B---3--:R-:W-:Y:S05]  /*22db0*/  HMMA.16816.F32.BF16 R108, R128.reuse, R112, RZ ;  /* 0x00000070806c723c */ /* 0x048fea00000418ff */
[----:B------:R-:W3:Y:S01]  /*22dc0*/  LDSM.16.M88.4 R208, [R0+0x6000] ;  /* 0x0060000000d0783b */ /* 0x000ee20000000200 */
[C---:B------:R-:W-:Y:S06]  /*22dd0*/  HMMA.16816.F32.BF16 R112, R128.reuse, R114, RZ ;  /* 0x000000728070723c */ /* 0x040fec00000418ff */
[C---:B------:R-:W-:Y:S01]  /*22de0*/  HMMA.16816.F32.BF16 R116, R128.reuse, R120, RZ ;  /* 0x000000788074723c */ /* 0x040fe200000418ff */
[----:B------:R-:W0:Y:S08]  /*22df0*/  LDGDEPBAR ;  /* 0x00000000000079af */ /* 0x000e300000000000 */
[----:B------:R-:W3:Y:S01]  /*22e00*/  LDSM.16.M88.4 R212, [R0+0x6800] ;  /* 0x0068000000d4783b */ /* 0x000ee20000000200 */
[C---:B------:R-:W-:Y:S06]  /*22e10*/  HMMA.16816.F32.BF16 R120, R128.reuse, R122, RZ ;  /* 0x0000007a8078723c */ /* 0x040fec00000418ff */
[C---:B------:R-:W-:Y:S01]  /*22e20*/  HMMA.16816.F32.BF16 R124, R128.reuse, R168, RZ ;  /* 0x000000a8807c723c */ /* 0x040fe200000418ff */
[----:B------:R-:W3:Y:S04]  /*22e30*/  LD.E R232, desc[UR4][R134.64+0x18c] ;  /* 0x00018c0486e87980 */ /* 0x000ee8000c101900 */
[----:B------:R-:W-:Y:S01]  /*22e40*/  LDSM.16.M88.4 R216, [R216] ;  /* 0x00000000d8d8783b */ /* 0x000fe20000000200 */
[----:B------:R-:W-:Y:S06]  /*22e50*/  HMMA.16816.F32.BF16 R128, R128, R170, RZ ;  /* 0x000000aa8080723c */ /* 0x000fec00000418ff */
[C---:B--2---:R-:W-:Y:S01]  /*22e60*/  HMMA.16816.F32.BF16 R4, R172.reuse, R176, R4 ;  /* 0x000000b0ac04723c */ /* 0x044fe20000041804 */
[----:B------:R-:W2:Y:S05]  /*22e70*/  LDSM.16.M88.4 R168, [R0+0x7000] ;  /* 0x0070000000a8783b */ /* 0x000eaa0000000200 */
[C---:B------:R-:W-:Y:S03]  /*22e80*/  HMMA.16816.F32.BF16 R8, R172.reuse, R178, R8 ;  /* 0x000000b2ac08723c */ /* 0x040fe60000041808 */
[----:B------:R-:W2:Y:S03]  /*22e90*/  LDSM.16.M88.4 R176, [R0+0x7800] ;  /* 0x0078000000b0783b */ /* 0x000ea60000000200 */
[C---:B----4-:R-:W-:Y:S06]  /*22ea0*/  HMMA.16816.F32.BF16 R12, R172.reuse, R180, R12 ;  /* 0x000000b4ac0c723c */ /* 0x050fec000004180c */
[C---:B------:R-:W-:Y:S01]  /*22eb0*/  HMMA.16816.F32.BF16 R16, R172.reuse, R182, R16 ;  /* 0x000000b6ac10723c */ /* 0x040fe20000041810 */
[----:B------:R-:W4:Y:S05]  /*22ec0*/  LDSM.16.M88.4 R180, [R0+0x8000] ;  /* 0x0080000000b4783b */ /* 0x000f2a0000000200 */
[C---:B------:R-:W-:Y:S06]  /*22ed0*/  HMMA.16816.F32.BF16 R20, R172.reuse, R184, R20 ;  /* 0x000000b8ac14723c */ /* 0x040fec0000041814 */
[C---:B------:R-:W-:Y:S01]  /*22ee0*/  HMMA.16816.F32.BF16 R24, R172.reuse, R186, R24 ;  /* 0x000000baac18723c */ /* 0x040fe20000041818 */
[----:B------:R-:W4:Y:S05]  /*22ef0*/  LDSM.16.M88.4 R184, [R0+0x8800] ;  /* 0x0088000000b8783b */ /* 0x000f2a0000000200 */
[C---:B-----5:R-:W-:Y:S06]  /*22f00*/  HMMA.16816.F32.BF16 R28, R172.reuse, R188, R28 ;  /* 0x000000bcac1c723c */ /* 0x060fec000004181c */
[C---:B------:R-:W-:Y:S01]  /*22f10*/  HMMA.16816.F32.BF16 R32, R172.reuse, R190, R32 ;  /* 0x000000beac20723c */ /* 0x040fe20000041820 */
[----:B------:R-:W5:Y:S05]  /*22f20*/  LDSM.16.M88.4 R188, [R0+0x9000] ;  /* 0x0090000000bc783b */ /* 0x000f6a0000000200 */
[C---:B------:R-:W-:Y:S06]  /*22f30*/  HMMA.16816.F32.BF16 R36, R172.reuse, R192, R36 ;  /* 0x000000c0ac24723c */ /* 0x040fec0000041824 */
[C---:B------:R-:W-:Y:S01]  /*22f40*/  HMMA.16816.F32.BF16 R40, R172.reuse, R194, R40 ;  /* 0x000000c2ac28723c */ /* 0x040fe20000041828 */
[----:B------:R-:W-:Y:S05]  /*22f50*/  LDSM.16.M88.4 R192, [R230] ;  /* 0x00000000e6c0783b */ /* 0x000fea0000000200 */
[C---:B-1----:R-:W-:Y:S06]  /*22f60*/  HMMA.16816.F32.BF16 R44, R172.reuse, R196, R44 ;  /* 0x000000c4ac2c723c */ /* 0x042fec000004182c */
        /* <DEDUP_REMOVED lines=20> */
[C---:B------:R-:W-:Y:S01]  /*230b0*/  HMMA.16816.F32.BF16 R92, R172.reuse, R176, R92 ;  /* 0x000000b0ac5c723c */ /* 0x040fe2000004185c */
[----:B------:R-:W1:Y:S05]  /*230c0*/  LDSM.16.M88.4 R168, [R0+0x9800] ;  /* 0x0098000000a8783b */ /* 0x000e6a0000000200 */
[C---:B------:R-:W-:Y:S05]  /*230d0*/  HMMA.16816.F32.BF16 R96, R172.reuse, R178, R96 ;  /* 0x000000b2ac60723c */ /* 0x040fea0000041860 */
[C---:B------:R-:W-:Y:S01]  /*230e0*/  IADD3 R176, R221.reuse, 0x3000, RZ ;  /* 0x00003000ddb07810 */ /* 0x040fe20007ffe0ff */
[C---:B----4-:R-:W-:Y:S05]  /*230f0*/  HMMA.16816.F32.BF16 R100, R172.reuse, R180, R100 ;  /* 0x000000b4ac64723c */ /* 0x050fea0000041864 */
[----:B------:R-:W2:Y:S01]  /*23100*/  LDSM.16.M88.4 R176, [R176] ;  /* 0x00000000b0b0783b */ /* 0x000ea20000000200 */
[C---:B------:R-:W-:Y:S05]  /*23110*/  HMMA.16816.F32.BF16 R104, R172.reuse, R182, R104 ;  /* 0x000000b6ac68723c */ /* 0x040fea0000041868 */
[C---:B------:R-:W-:Y:S01]  /*23120*/  IADD3 R180, R221.reuse, 0x4800, RZ ;  /* 0x00004800ddb47810 */ /* 0x040fe20007ffe0ff */
[C---:B------:R-:W-:Y:S05]  /*23130*/  HMMA.16816.F32.BF16 R108, R172.reuse, R184, R108 ;  /* 0x000000b8ac6c723c */ /* 0x040fea000004186c */
[----:B------:R-:W-:Y:S01]  /*23140*/  LDSM.16.M88.4 R180, [R180] ;  /* 0x00000000b4b4783b */ /* 0x000fe20000000200 */
[C---:B------:R-:W-:Y:S05]  /*23150*/  HMMA.16816.F32.BF16 R112, R172.reuse, R186, R112 ;  /* 0x000000baac70723c */ /* 0x040fea0000041870 */
[C---:B------:R-:W-:Y:S01]  /*23160*/  IADD3 R184, R221.reuse, 0x5000, RZ ;  /* 0x00005000ddb87810 */ /* 0x040fe20007ffe0ff */
[C---:B-----5:R-:W-:Y:S05]  /*23170*/  HMMA.16816.F32.BF16 R116, R172.reuse, R188, R116 ;  /* 0x000000bcac74723c */ /* 0x060fea0000041874 */
[----:B------:R-:W-:Y:S01]  /*23180*/  LDSM.16.M88.4 R184, [R184] ;  /* 0x00000000b8b8783b */ /* 0x000fe20000000200 */
[C---:B------:R-:W-:Y:S05]  /*23190*/  HMMA.16816.F32.BF16 R120, R172.reuse, R190, R120 ;  /* 0x000000beac78723c */ /* 0x040fea0000041878 */
[C---:B------:R-:W-:Y:S01]  /*231a0*/  IADD3 R188, R221.reuse, 0x5800, RZ ;  /* 0x00005800ddbc7810 */ /* 0x040fe20007ffe0ff */
[C---:B-1----:R-:W-:Y:S05]  /*231b0*/  HMMA.16816.F32.BF16 R124, R172.reuse, R168, R124 ;  /* 0x000000a8ac7c723c */ /* 0x042fea000004187c */
[----:B------:R-:W-:Y:S01]  /*231c0*/  LDSM.16.M88.4 R188, [R188] ;  /* 0x00000000bcbc783b */ /* 0x000fe20000000200 */
[----:B------:R-:W-:Y:S05]  /*231d0*/  HMMA.16816.F32.BF16 R128, R172, R170, R128 ;  /* 0x000000aaac80723c */ /* 0x000fea0000041880 */
[C---:B------:R-:W-:Y:S01]  /*231e0*/  IADD3 R168, R221.reuse, 0x3800, RZ ;  /* 0x00003800dda87810 */ /* 0x040fe20007ffe0ff */
[C---:B------:R-:W-:Y:S05]  /*231f0*/  HMMA.16816.F32.BF16 R4, R192.reuse, R196, R4 ;  /* 0x000000c4c004723c */ /* 0x040fea0000041804 */
[----:B------:R-:W1:Y:S01]  /*23200*/  LDSM.16.M88.4 R168, [R168] ;  /* 0x00000000a8a8783b */ /* 0x000e620000000200 */
[C---:B------:R-:W-:Y:S05]  /*23210*/  HMMA.16816.F32.BF16 R8, R192.reuse, R198, R8 ;  /* 0x000000c6c008723c */ /* 0x040fea0000041808 */
[C---:B------:R-:W-:Y:S01]  /*23220*/  IADD3 R172, R221.reuse, 0x4000, RZ ;  /* 0x00004000ddac7810 */ /* 0x040fe20007ffe0ff */
[C---:B------:R-:W-:Y:S05]  /*23230*/  HMMA.16816.F32.BF16 R12, R192.reuse, R200, R12 ;  /* 0x000000c8c00c723c */ /* 0x040fea000004180c */
[----:B------:R-:W3:Y:S01]  /*23240*/  LDSM.16.M88.4 R172, [R172] ;  /* 0x00000000acac783b */ /* 0x000ee20000000200 */
[C---:B------:R-:W-:Y:S05]  /*23250*/  HMMA.16816.F32.BF16 R16, R192.reuse, R202, R16 ;  /* 0x000000cac010723c */ /* 0x040fea0000041810 */
[C---:B------:R-:W-:Y:S01]  /*23260*/  IADD3 R196, R221.reuse, 0x6000, RZ ;  /* 0x00006000ddc47810 */ /* 0x040fe20007ffe0ff */
[C---:B------:R-:W-:Y:S05]  /*23270*/  HMMA.16816.F32.BF16 R20, R192.reuse, R204, R20 ;  /* 0x000000ccc014723c */ /* 0x040fea0000041814 */
[----:B------:R-:W4:Y:S01]  /*23280*/  LDSM.16.M88.4 R196, [R196] ;  /* 0x00000000c4c4783b */ /* 0x000f220000000200 */
[C---:B------:R-:W-:Y:S05]  /*23290*/  HMMA.16816.F32.BF16 R24, R192.reuse, R206, R24 ;  /* 0x000000cec018723c */ /* 0x040fea0000041818 */
[C---:B------:R-:W-:Y:S01]  /*232a0*/  IADD3 R200, R221.reuse, 0x6800, RZ ;  /* 0x00006800ddc87810 */ /* 0x040fe20007ffe0ff */
[C---:B------:R-:W-:Y:S05]  /*232b0*/  HMMA.16816.F32.BF16 R28, R192.reuse, R208, R28 ;  /* 0x000000d0c01c723c */ /* 0x040fea000004181c */
[----:B------:R-:W5:Y:S01]  /*232c0*/  LDSM.16.M88.4 R200, [R200] ;  /* 0x00000000c8c8783b */ /* 0x000f620000000200 */
[C---:B------:R-:W-:Y:S05]  /*232d0*/  HMMA.16816.F32.BF16 R32, R192.reuse, R210, R32 ;  /* 0x000000d2c020723c */ /* 0x040fea0000041820 */
[C---:B------:R-:W-:Y:S01]  /*232e0*/  IADD3 R204, R221.reuse, 0x7000, RZ ;  /* 0x00007000ddcc7810 */ /* 0x040fe20007ffe0ff */
[C---:B------:R-:W-:Y:S05]  /*232f0*/  HMMA.16816.F32.BF16 R36, R192.reuse, R212, R36 ;  /* 0x000000d4c024723c */ /* 0x040fea0000041824 */
[----:B------:R-:W5:Y:S01]  /*23300*/  LDSM.16.M88.4 R204, [R204] ;  /* 0x00000000cccc783b */ /* 0x000f620000000200 */
[C---:B------:R-:W-:Y:S05]  /*23310*/  HMMA.16816.F32.BF16 R40, R192.reuse, R214, R40 ;  /* 0x000000d6c028723c */ /* 0x040fea0000041828 */
[----:B------:R-:W-:Y:S01]  /*23320*/  IADD3 R208, R221, 0x7800, RZ ;  /* 0x00007800ddd07810 */ /* 0x000fe20007ffe0ff */
[C---:B------:R-:W-:Y:S01]  /*23330*/  HMMA.16816.F32.BF16 R44, R192.reuse, R216, R44 ;  /* 0x000000d8c02c723c */ /* 0x040fe2000004182c */
[----:B------:R-:W-:Y:S05]  /*23340*/  LDSM.16.M88.4 R212, [R231] ;  /* 0x00000000e7d4783b */ /* 0x000fea0000000200 */
[C---:B------:R-:W-:Y:S03]  /*23350*/  HMMA.16816.F32.BF16 R48, R192.reuse, R218, R48 ;  /* 0x000000dac030723c */ /* 0x040fe60000041830 */
[----:B------:R-:W5:Y:S03]  /*23360*/  LDSM.16.M88.4 R208, [R208] ;  /* 0x00000000d0d0783b */ /* 0x000f660000000200 */
[C---:B--2---:R-:W-:Y:S05]  /*23370*/  HMMA.16816.F32.BF16 R52, R192.reuse, R176, R52 ;  /* 0x000000b0c034723c */ /* 0x044fea0000041834 */
[----:B------:R-:W2:Y:S01]  /*23380*/  LDSM.16.M88.4 R216, [R226] ;  /* 0x00000000e2d8783b */ /* 0x000ea20000000200 */
[C---:B------:R-:W-:Y:S06]  /*23390*/  HMMA.16816.F32.BF16 R56, R192.reuse, R178, R56 ;  /* 0x000000b2c038723c */ /* 0x040fec0000041838 */
[C---:B-1----:R-:W-:Y:S06]  /*233a0*/  HMMA.16816.F32.BF16 R60, R192.reuse, R168, R60 ;  /* 0x000000a8c03c723c */ /* 0x042fec000004183c */
[C---:B------:R-:W-:Y:S01]  /*233b0*/  HMMA.16816.F32.BF16 R64, R192.reuse, R170, R64 ;  /* 0x000000aac040723c */ /* 0x040fe20000041840 */
[----:B------:R-:W1:Y:S05]  /*233c0*/  LDSM.16.M88.4 R168, [R226+0x800] ;  /* 0x00080000e2a8783b */ /* 0x000e6a0000000200 */
        /* <DEDUP_REMOVED lines=10> */
[C---:B-----5:R-:W-:Y:S06]  /*23470*/  HMMA.16816.F32.BF16 R108, R192.reuse, R200, R108 ;  /* 0x000000c8c06c723c */ /* 0x060fec000004186c */
[C---:B------:R-:W-:Y:S06]  /*23480*/  HMMA.16816.F32.BF16 R112, R192.reuse, R202, R112 ;  /* 0x000000cac070723c */ /* 0x040fec0000041870 */
[C---:B------:R-:W-:Y:S06]  /*23490*/  HMMA.16816.F32.BF16 R116, R192.reuse, R204, R116 ;  /* 0x000000ccc074723c */ /* 0x040fec0000041874 */
[C---:B------:R-:W-:Y:S06]  /*234a0*/  HMMA.16816.F32.BF16 R120, R192.reuse, R206, R120 ;  /* 0x000000cec078723c */ /* 0x040fec0000041878 */
[C---:B------:R-:W-:Y:S06]  /*234b0*/  HMMA.16816.F32.BF16 R124, R192.reuse, R208, R124 ;  /* 0x000000d0c07c723c */ /* 0x040fec000004187c */
[----:B------:R-:W-:Y:S06]  /*234c0*/  HMMA.16816.F32.BF16 R128, R192, R210, R128 ;  /* 0x000000d2c080723c */ /* 0x000fec0000041880 */
[C---:B--2---:R-:W-:Y:S06]  /*234d0*/  HMMA.16816.F32.BF16 R4, R212.reuse, R216, R4 ;  /* 0x000000d8d404723c */ /* 0x044fec0000041804 */
[C---:B------:R-:W-:Y:S06]  /*234e0*/  HMMA.16816.F32.BF16 R8, R212.reuse, R218, R8 ;  /* 0x000000dad408723c */ /* 0x040fec0000041808 */
[C---:B-1----:R-:W-:Y:S06]  /*234f0*/  HMMA.16816.F32.BF16 R12, R212.reuse, R168, R12 ;  /* 0x000000a8d40c723c */ /* 0x042fec000004180c */
        /* <DEDUP_REMOVED lines=28> */
[----:B-----5:R-:W5:Y:S09]  /*236c0*/  LDSM.16.M88.4 R8, [R226+0x1800] ;  /* 0x00180000e208783b */ /* 0x020f720000000200 */
[----:B------:R-:W1:Y:S01]  /*236d0*/  MUFU.TANH R171, R14 ;  /* 0x0000000e00ab7308 */ /* 0x000e620000002400 */
[C---:B----4-:R-:W-:Y:S06]  /*236e0*/  HMMA.16816.F32.BF16 R20, R212.reuse, R4, R20 ;  /* 0x00000004d414723c */ /* 0x050fec0000041814 */
[C---:B------:R-:W-:Y:S03]  /*236f0*/  HMMA.16816.F32.BF16 R24, R212.reuse, R6, R24 ;  /* 0x00000006d418723c */ /* 0x040fe60000041818 */
[----:B------:R-:W4:Y:S01]  /*23700*/  MUFU.TANH R170, R15 ;  /* 0x0000000f00aa7308 */ /* 0x000f220000002400 */
[----:B------:R-:W2:Y:S09]  /*23710*/  LDSM.16.M88.4 R4, [R226+0x2000] ;  /* 0x00200000e204783b */ /* 0x000eb20000000200 */
        /* <DEDUP_REMOVED lines=8> */
[C---:B-----5:R-:W-:Y:S03]  /*237a0*/  HMMA.16816.F32.BF16 R28, R212.reuse, R8, R28 ;  /* 0x00000008d41c723c */ /* 0x060fe6000004181c */
[-C--:B------:R-:W-:Y:S01]  /*237b0*/  FMUL.FTZ R25, R25, R232.reuse ;  /* 0x000000e819197220 */ /* 0x080fe20000410000 */
[-C--:B------:R-:W-:Y:S01]  /*237c0*/  FMUL.FTZ R26, R26, R232.reuse ;  /* 0x000000e81a1a7220 */ /* 0x080fe20000410000 */
[-C--:B------:R-:W-:Y:S01]  /*237d0*/  FMUL.FTZ R27, R27, R232.reuse ;  /* 0x000000e81b1b7220 */ /* 0x080fe20000410000 */
[C---:B------:R-:W-:Y:S03]  /*237e0*/  HMMA.16816.F32.BF16 R32, R212.reuse, R10, R32 ;  /* 0x0000000ad420723c */ /* 0x040fe60000041820 */
[----:B------:R-:W1:Y:S01]  /*237f0*/  MUFU.TANH R19, R19 ;  /* 0x0000001300137308 */ /* 0x000e620000002400 */
[----:B------:R-:W5:Y:S09]  /*23800*/  LDSM.16.M88.4 R8, [R226+0x2800] ;  /* 0x00280000e208783b */ /* 0x000f720000000200 */
        /* <DEDUP_REMOVED lines=29> */
[C---:B---3--:R-:W-:Y:S06]  /*239e0*/  HMMA.16816.F32.BF16 R52, R212.reuse, R4, R52 ;  /* 0x00000004d434723c */ /* 0x048fec0000041834 */
[C---:B------:R-:W-:Y:S03]  /*239f0*/  HMMA.16816.F32.BF16 R56, R212.reuse, R6, R56 ;  /* 0x00000006d438723c */ /* 0x040fe60000041838 */
[----:B------:R-:W3:Y:S01]  /*23a00*/  MUFU.TANH R25, R25 ;  /* 0x0000001900197308 */ /* 0x000ee20000002400 */
        /* <DEDUP_REMOVED lines=25> */
[C---:B----4-:R-:W-:Y:S06]  /*23ba0*/  HMMA.16816.F32.BF16 R68, R212.reuse, R4, R68 ;  /* 0x00000004d444723c */ /* 0x050fec0000041844 */
[C---:B------:R-:W-:Y:S03]  /*23bb0*/  HMMA.16816.F32.BF16 R72, R212.reuse, R6, R72 ;  /* 0x00000006d448723c */ /* 0x040fe60000041848 */
[----:B------:R-:W4:Y:S01]  /*23bc0*/  MUFU.TANH R31, R31 ;  /* 0x0000001f001f7308 */ /* 0x000f220000002400 */
        /* <DEDUP_REMOVED lines=79> */
[----:B------:R-:W5:Y:S02]  /*240c0*/  LDSM.16.M88.4 R8, [R226+0x7800] ;  /* 0x00780000e208783b */ /* 0x000f640000000200 */
[----:B------:R-:W-:Y:S07]  /*240d0*/  DEPBAR.LE SB0, 0x0 ;  /* 0x000080000000791a */ /* 0x000fee0000000000 */
[----:B------:R-:W1:Y:S01]  /*240e0*/  MUFU.TANH R194, R50 ;  /* 0x0000003200c27308 */ /* 0x000e620000002400 */
[----:B------:R-:W-:Y:S01]  /*240f0*/  BAR.SYNC.DEFER_BLOCKING 0x0 ;  /* 0x0000000000007b1d */ /* 0x000fe20000010000 */
[C---:B----4-:R-:W-:Y:S08]  /*24100*/  HMMA.16816.F32.BF16 R116, R212.reuse, R4, R116 ;  /* 0x00000004d474723c */ /* 0x050ff00000041874 */
[----:B------:R-:W4:Y:S01]  /*24110*/  MUFU.TANH R195, R51 ;  /* 0x0000003300c37308 */ /* 0x000f220000002400 */
        /* <DEDUP_REMOVED lines=10> */
[----:B------:R2:W1:Y:S01]  /*241c0*/  MUFU.TANH R216, R115 ;  /* 0x0000007300d87308 */ /* 0x0004620000002400 */
[-C--:B------:R-:W-:Y:S01]  /*241d0*/  FMUL.FTZ R116, R116, R232.reuse ;  /* 0x000000e874747220 */ /* 0x080fe20000410000 */
[-C--:B------:R-:W-:Y:S01]  /*241e0*/  FMUL.FTZ R119, R119, R232.reuse ;  /* 0x000000e877777220 */ /* 0x080fe20000410000 */
[-C--:B------:R-:W-:Y:S01]  /*241f0*/  FMUL.FTZ R117, R117, R232.reuse ;  /* 0x000000e875757220 */ /* 0x080fe20000410000 */
[-C--:B------:R-:W-:Y:S06]  /*24200*/  FMUL.FTZ R118, R118, R232.reuse ;  /* 0x000000e876767220 */ /* 0x080fec0000410000 */
[----:B------:R3:W1:Y:S01]  /*24210*/  MUFU.TANH R217, R116 ;  /* 0x0000007400d97308 */ /* 0x0006620000002400 */
[C---:B-----5:R-:W-:Y:S03]  /*24220*/  HMMA.16816.F32.BF16 R124, R212.reuse, R8, R124 ;  /* 0x00000008d47c723c */ /* 0x060fe6000004187c */
[-C--:B------:R-:W-:Y:S01]  /*24230*/  FMUL.FTZ R120, R120, R232.reuse ;  /* 0x000000e878787220 */ /* 0x080fe20000410000 */
[-C--:B------:R-:W-:Y:S01]  /*24240*/  FMUL.FTZ R121, R121, R232.reuse ;  /* 0x000000e879797220 */ /* 0x080fe20000410000 */
[-C--:B------:R-:W-:Y:S01]  /*24250*/  FMUL.FTZ R122, R122, R232.reuse ;  /* 0x000000e87a7a7220 */ /* 0x080fe20000410000 */
[----:B------:R-:W-:Y:S03]  /*24260*/  HMMA.16816.F32.BF16 R128, R212, R10, R128 ;  /* 0x0000000ad480723c */ /* 0x000fe60000041880 */
[----:B------:R1:W1:Y:S01]  /*24270*/  MUFU.TANH R197, R53 ;  /* 0x0000003500c57308 */ /* 0x0002620000002400 */
[----:B--2---:R-:W2:Y:S01]  /*24280*/  LDL R115, [R1+0x1c] ;  /* 0x00001c0001737983 */ /* 0x004ea20000100800 */
[----:B------:R-:W-:Y:S08]  /*24290*/  FMUL.FTZ R123, R123, R232 ;  /* 0x000000e87b7b7220 */ /* 0x000ff00000410000 */
[----:B------:R1:W1:Y:S01]  /*242a0*/  MUFU.TANH R198, R54 ;  /* 0x0000003600c67308 */ /* 0x0002620000002400 */
[----:B---3--:R-:W-:Y:S09]  /*242b0*/  MOV R116, R240 ;  /* 0x000000f000747202 */ /* 0x008ff20000000f00 */
[----:B------:R3:W1:Y:S01]  /*242c0*/  MUFU.TANH R199, R55 ;  /* 0x0000003700c77308 */ /* 0x0006620000002400 */
        /* <DEDUP_REMOVED lines=43> */
[----:B--2---:R-:W-:Y:S09]  /*24580*/  ISETP.GT.AND P0, PT, R116, R115, PT ;  /* 0x000000737400720c */ /* 0x004ff20003f04270 */
        /* <DEDUP_REMOVED lines=26> */
[----:B------:R-:W1:Y:S10]  /*24730*/  MUFU.TANH R119, R119 ;  /* 0x0000007700777308 */ /* 0x000e740000002400 */
        /* <DEDUP_REMOVED lines=33> */
[----:B------:R-:W2:Y:S01]  /*24950*/  I2F.RP R6, R0 ;  /* 0x0000000000067306 */ /* 0x000ea20000209400 */
[-C--:B------:R-:W-:Y:S02]  /*24960*/  LOP3.LUT R12, R12, R4.reuse, RZ, 0x3c, !PT ;  /* 0x000000040c0c7212 */ /* 0x080fe400078e3cff */
[----:B------:R-:W-:Y:S01]  /*24970*/  IMAD.MOV R9, RZ, RZ, -R9 ;  /* 0x000000ffff097224 */ /* 0x000fe200078e0a09 */
[----:B------:R-:W-:Y:S02]  /*24980*/  LOP3.LUT R11, R11, R4, RZ, 0x3c, !PT ;  /* 0x000000040b0b7212 */ /* 0x000fe400078e3cff */
[----:B------:R-:W-:Y:S04]  /*24990*/  ISETP.GE.AND P0, PT, R12, RZ, PT ;  /* 0x000000ff0c00720c */ /* 0x000fe80003f06270 */
        /* <DEDUP_REMOVED lines=51> */
.L_x_4142:
[----:B------:R-:W-:Y:S02]  /*24cd0*/  R2UR UR4, R2 ;  /* 0x00000000020472ca */ /* 0x000fe400000e0000 */
[----:B------:R-:W-:Y:S11]  /*24ce0*/  R2UR UR5, R3 ;  /* 0x00000000030572ca */ /* 0x000ff600000e0000 */
[----:B------:R-:W-:Y:S02]  /*24cf0*/  @!UPT UIADD3 URZ, URZ, URZ, URZ ;  /* 0x0000003f3f3ff290 */ /* 0x000fe4000fffe03f */
[----:B---3--:R-:W2:Y:S02]  /*24d00*/  LD.E R0, desc[UR4][R134.64+0x38] ;  /* 0x0000380486007980 */ /* 0x008ea4000c101900 */
[----:B--2---:R-:W-:Y:S05]  /*24d10*/  IMAD.U32 R0, R0, -0x100, RZ ;  /* 0xffffff0000007824 */ /* 0x004fea00078e00ff */
[----:B------:R-:W-:Y:S02]  /*24d20*/  SHF.R.S32.HI R5, RZ, 0x1f, R0 ;  /* 0x0000001fff057819 */ /* 0x000fe40000011400 */
.L_x_4143:
[----:B------:R-:W-:Y:S05]  /*24d30*/  BSYNC B0 ;  /* 0x0000000000007941 */ /* 0x000fea0003800000 */
.L_x_4141:
        /* <DEDUP_REMOVED lines=66> */
.L_x_4140:
[----:B------:R-:W-:Y:S05]  /*25160*/  BSYNC B1 ;  /* 0x0000000000017941 */ /* 0x000fea0003800000 */
.L_x_4139:
[----:B---3--:R-:W-:Y:S01]  /*25170*/  FMNMX.FTZ R0, R174, R132, !PT ;  /* 0x00000084ae007209 */ /* 0x008fe20007810000 */
[----:B------:R-:W-:Y:S01]  /*25180*/  LDSM.16.MT88.4 R48, [R224+0xa000] ;  /* 0x00a00000e030783b */ /* 0x000fe20000004200 */
[----:B------:R-:W-:Y:S02]  /*25190*/  R2UR UR4, R2 ;  /* 0x00000000020472ca */ /* 0x000fe400000e0000 */
[----:B-1----:R-:W-:Y:S02]  /*251a0*/  FMNMX.FTZ R0, R183, R0, !PT ;  /* 0x00000000b7007209 */ /* 0x002fe40007810000 */
[----:B------:R-:W-:Y:S02]  /*251b0*/  R2UR UR5, R3 ;  /* 0x00000000030572ca */ /* 0x000fe400000e0000 */
        /* <DEDUP_REMOVED lines=131> */
[----:B------:R-:W3:Y:S01]  /*259f0*/  SHFL.BFLY PT, R4, R38, 0x2, 0x1f ;  /* 0x0c401f0026047f89 */ /* 0x000ee200000e0000 */
        /* <DEDUP_REMOVED lines=9> */
[C---:B------:R-:W-:Y:S01]  /*25a90*/  FMUL.FTZ R4, R3.reuse, R38 ;  /* 0x0000002603047220 */ /* 0x040fe20000410000 */
[C---:B------:R-:W-:Y:S01]  /*25aa0*/  FMUL.FTZ R42, R3.reuse, R37 ;  /* 0x00000025032a7220 */ /* 0x040fe20000410000 */
[----:B------:R-:W-:Y:S01]  /*25ab0*/  FADD.FTZ R2, -R38, R133 ;  /* 0x0000008526027221 */ /* 0x000fe20000010100 */
[----:B------:R1:W2:Y:S03]  /*25ac0*/  MUFU.EX2 R36, R0 ;  /* 0x0000000000247308 */ /* 0x0002a60000000800 */
[----:B-1----:R-:W-:Y:S01]  /*25ad0*/  FMUL.FTZ R0, R3, R2 ;  /* 0x0000000203007220 */ /* 0x002fe20000410000 */
[----:B------:R-:W-:Y:S01]  /*25ae0*/  FSEL R2, R4, RZ, P0 ;  /* 0x000000ff04027208 */ /* 0x000fe20000000000 */
[C---:B--2---:R-:W-:Y:S01]  /*25af0*/  FMUL.FTZ R10, R36.reuse, R146 ;  /* 0x00000092240a7220 */ /* 0x044fe20000410000 */
[----:B------:R-:W-:Y:S01]  /*25b00*/  FSETP.NEU.FTZ.AND P0, PT, R37, -INF , PT ;  /* 0xff8000002500780b */ /* 0x000fe20003f1d000 */
[C---:B------:R-:W-:Y:S01]  /*25b10*/  FMUL.FTZ R11, R36.reuse, R147 ;  /* 0x00000093240b7220 */ /* 0x040fe20000410000 */
[----:B------:R-:W-:Y:S02]  /*25b20*/  FMUL.FTZ R14, R36, R142 ;  /* 0x0000008e240e7220 */ /* 0x000fe40000410000 */
[----:B------:R-:W1:Y:S01]  /*25b30*/  MUFU.EX2 R0, R0 ;  /* 0x0000000000007308 */ /* 0x000e620000000800 */
[-CC-:B------:R-:W-:Y:S01]  /*25b40*/  FFMA.FTZ R4, R175, R3.reuse, -R2.reuse ;  /* 0x00000003af047223 */ /* 0x180fe20000010802 */
[----:B------:R-:W-:Y:S01]  /*25b50*/  FSEL R42, R42, RZ, P0 ;  /* 0x000000ff2a2a7208 */ /* 0x000fe20000000000 */
[-CC-:B------:R-:W-:Y:S01]  /*25b60*/  FFMA.FTZ R5, R172, R3.reuse, -R2.reuse ;  /* 0x00000003ac057223 */ /* 0x180fe20000010802 */
[-CC-:B------:R-:W-:Y:S01]  /*25b70*/  FFMA.FTZ R7, R180, R3.reuse, -R2.reuse ;  /* 0x00000003b4077223 */ /* 0x180fe20000010802 */
[-CC-:B------:R-:W-:Y:S01]  /*25b80*/  FFMA.FTZ R6, R173, R3.reuse, -R2.reuse ;  /* 0x00000003ad067223 */ /* 0x180fe20000010802 */
[-C--:B------:R-:W-:Y:S01]  /*25b90*/  FFMA.FTZ R9, R32, R3.reuse, -R2 ;  /* 0x0000000320097223 */ /* 0x080fe20000010802 */
[----:B------:R-:W-:Y:S03]  /*25ba0*/  FFMA.FTZ R8, R31, R3, -R42 ;  /* 0x000000031f087223 */ /* 0x000fe6000001082a */
[----:B------:R2:W-:Y:S01]  /*25bb0*/  MUFU.EX2 R232, R4 ;  /* 0x0000000400e87308 */ /* 0x0005e20000000800 */
[----:B------:R-:W-:Y:S01]  /*25bc0*/  FMUL.FTZ R15, R36, R143 ;  /* 0x0000008f240f7220 */ /* 0x000fe20000410000 */
[-C--:B------:R-:W-:Y:S01]  /*25bd0*/  FFMA.FTZ R41, R182, R3.reuse, -R2 ;  /* 0x00000003b6297223 */ /* 0x080fe20000010802 */
[----:B------:R-:W-:Y:S01]  /*25be0*/  MOV R182, R116 ;  /* 0x0000007400b67202 */ /* 0x000fe20000000f00 */
[-CC-:B------:R-:W-:Y:S01]  /*25bf0*/  FFMA.FTZ R32, R181, R3.reuse, -R42.reuse ;  /* 0x00000003b5207223 */ /* 0x180fe2000001082a */
[----:B------:R-:W3:Y:S01]  /*25c00*/  LDL.LU R116, [R1+0x4] ;  /* 0x0000040001747983 */ /* 0x000ee20000300800 */
[----:B------:R-:W-:Y:S04]  /*25c10*/  FFMA.FTZ R39, R39, R3, -R42 ;  /* 0x0000000327277223 */ /* 0x000fe8000001082a */
[----:B------:R4:W-:Y:S01]  /*25c20*/  MUFU.EX2 R242, R5 ;  /* 0x0000000500f27308 */ /* 0x0009e20000000800 */
[C---:B-1----:R-:W-:Y:S01]  /*25c30*/  FMUL.FTZ R12, R0.reuse, R140 ;  /* 0x0000008c000c7220 */ /* 0x042fe20000410000 */
[----:B------:R-:W-:Y:S08]  /*25c40*/  FMUL.FTZ R13, R0, R141 ;  /* 0x0000008d000d7220 */ /* 0x000ff00000410000 */
[----:B------:R1:W-:Y:S01]  /*25c50*/  MUFU.EX2 R180, R7 ;  /* 0x0000000700b47308 */ /* 0x0003e20000000800 */
[-CC-:B--2---:R-:W-:Y:S09]  /*25c60*/  FFMA.FTZ R4, R184, R3.reuse, -R2.reuse ;  /* 0x00000003b8047223 */ /* 0x184ff20000010802 */
[----:B------:R2:W5:Y:S01]  /*25c70*/  MUFU.EX2 R184, R4 ;  /* 0x0000000400b87308 */ /* 0x0005620000000800 */
[--C-:B----4-:R-:W-:Y:S01]  /*25c80*/  FFMA.FTZ R5, R21, R3, -R2.reuse ;  /* 0x0000000315057223 */ /* 0x110fe20000010802 */
[----:B------:R-:W-:Y:S08]  /*25c90*/  FMUL.FTZ R21, R0, R149 ;  /* 0x0000009500157220 */ /* 0x000ff00000410000 */
[----:B------:R4:W-:Y:S01]  /*25ca0*/  MUFU.EX2 R124, R5 ;  /* 0x00000005007c7308 */ /* 0x0009e20000000800 */
[-C--:B-1----:R-:W-:Y:S09]  /*25cb0*/  FFMA.FTZ R7, R16, R3.reuse, -R2 ;  /* 0x0000000310077223 */ /* 0x082ff20000010802 */
[----:B------:R1:W-:Y:S01]  /*25cc0*/  MUFU.EX2 R244, R7 ;  /* 0x0000000700f47308 */ /* 0x0003e20000000800 */
[-C--:B--2---:R-:W-:Y:S01]  /*25cd0*/  FFMA.FTZ R4, R174, R3.reuse, -R42 ;  /* 0x00000003ae047223 */ /* 0x084fe2000001082a */
[----:B-----5:R-:W-:Y:S08]  /*25ce0*/  F2FP.BF16.F32.PACK_AB R44, R184, R232 ;  /* 0x000000e8b82c723e */ /* 0x020ff000000010ff */
[----:B------:R2:W-:Y:S01]  /*25cf0*/  MUFU.EX2 R43, R4 ;  /* 0x00000004002b7308 */ /* 0x0005e20000000800 */
[----:B----4-:R-:W-:Y:S09]  /*25d00*/  FFMA.FTZ R5, R28, R3, -R2 ;  /* 0x000000031c057223 */ /* 0x010ff20000010802 */
[----:B------:R4:W-:Y:S01]  /*25d10*/  MUFU.EX2 R128, R5 ;  /* 0x0000000500807308 */ /* 0x0009e20000000800 */
[----:B-1----:R-:W-:Y:S09]  /*25d20*/  FMUL.FTZ R7, R36, R139 ;  /* 0x0000008b24077220 */ /* 0x002ff20000410000 */
[----:B------:R1:W-:Y:S01]  /*25d30*/  MUFU.EX2 R129, R8 ;  /* 0x0000000800817308 */ /* 0x0003e20000000800 */
[----:B--2---:R-:W-:Y:S09]  /*25d40*/  FFMA.FTZ R4, R183, R3, -R42 ;  /* 0x00000003b7047223 */ /* 0x004ff2000001082a */
[----:B------:R2:W5:Y:S01]  /*25d50*/  MUFU.EX2 R174, R4 ;  /* 0x0000000400ae7308 */ /* 0x0005620000000800 */
[C---:B----4-:R-:W-:Y:S09]  /*25d60*/  FMUL.FTZ R5, R0.reuse, R137 ;  /* 0x0000008900057220 */ /* 0x050ff20000410000 */
[----:B------:R4:W4:Y:S01]  /*25d70*/  MUFU.EX2 R183, R6 ;  /* 0x0000000600b77308 */ /* 0x0009220000000800 */
[--C-:B-1----:R-:W-:Y:S01]  /*25d80*/  FFMA.FTZ R8, R33, R3, -R2.reuse ;  /* 0x0000000321087223 */ /* 0x102fe20000010802 */
[----:B------:R-:W-:Y:S08]  /*25d90*/  FMUL.FTZ R33, R0, R161 ;  /* 0x000000a100217220 */ /* 0x000ff00000410000 */
[----:B------:R1:W-:Y:S01]  /*25da0*/  MUFU.EX2 R131, R9 ;  /* 0x0000000900837308 */ /* 0x0003e20000000800 */
[--C-:B--2---:R-:W-:Y:S01]  /*25db0*/  FFMA.FTZ R4, R179, R3, -R2.reuse ;  /* 0x00000003b3047223 */ /* 0x104fe20000010802 */
[----:B-----5:R-:W-:Y:S08]  /*25dc0*/  F2FP.BF16.F32.PACK_AB R45, R174, R43 ;  /* 0x0000002bae2d723e */ /* 0x020ff000000010ff */
[----:B------:R2:W5:Y:S01]  /*25dd0*/  MUFU.EX2 R179, R4 ;  /* 0x0000000400b37308 */ /* 0x0005620000000800 */
[-CC-:B----4-:R-:W-:Y:S01]  /*25de0*/  FFMA.FTZ R6, R20, R3.reuse, -R2.reuse ;  /* 0x0000000314067223 */ /* 0x190fe20000010802 */
[----:B------:R-:W-:Y:S01]  /*25df0*/  FFMA.FTZ R20, R168, R3, -R2 ;  /* 0x00000003a8147223 */ /* 0x000fe20000010802 */
[----:B------:R-:W-:Y:S07]  /*25e00*/  F2FP.BF16.F32.PACK_AB R52, R242, R183 ;  /* 0x000000b7f234723e */ /* 0x000fee00000010ff */
[----:B------:R4:W-:Y:S01]  /*25e10*/  MUFU.EX2 R251, R6 ;  /* 0x0000000600fb7308 */ /* 0x0009e20000000800 */
[----:B-1----:R-:W-:Y:S09]  /*25e20*/  FMUL.FTZ R9, R0, R145 ;  /* 0x0000009100097220 */ /* 0x002ff20000410000 */
[----:B------:R1:W-:Y:S01]  /*25e30*/  MUFU.EX2 R135, R8 ;  /* 0x0000000800877308 */ /* 0x0003e20000000800 */
[-CC-:B--2---:R-:W-:Y:S01]  /*25e40*/  FFMA.FTZ R4, R178, R3.reuse, -R42.reuse ;  /* 0x00000003b2047223 */ /* 0x184fe2000001082a */
[----:B-----5:R-:W-:Y:S08]  /*25e50*/  F2FP.BF16.F32.PACK_AB R46, R179, R180 ;  /* 0x000000b4b32e723e */ /* 0x020ff000000010ff */
[----:B------:R2:W-:Y:S01]  /*25e60*/  MUFU.EX2 R175, R4 ;  /* 0x0000000400af7308 */ /* 0x0005e20000000800 */
[----:B----4-:R-:W-:Y:S09]  /*25e70*/  FMUL.FTZ R6, R36, R138 ;  /* 0x0000008a24067220 */ /* 0x010ff20000410000 */
[----:B------:R4:W-:Y:S01]  /*25e80*/  MUFU.EX2 R249, R20 ;  /* 0x0000001400f97308 */ /* 0x0009e20000000800 */
[C---:B-1----:R-:W-:Y:S09]  /*25e90*/  FMUL.FTZ R8, R0.reuse, R144 ;  /* 0x0000009000087220 */ /* 0x042ff20000410000 */
[----:B------:R1:W-:Y:S01]  /*25ea0*/  MUFU.EX2 R181, R41 ;  /* 0x0000002900b57308 */ /* 0x0003e20000000800 */
[-C--:B--2---:R-:W-:Y:S09]  /*25eb0*/  FFMA.FTZ R4, R177, R3.reuse, -R42 ;  /* 0x00000003b1047223 */ /* 0x084ff2000001082a */
[----:B------:R2:W5:Y:S01]  /*25ec0*/  MUFU.EX2 R177, R4 ;  /* 0x0000000400b17308 */ /* 0x0005620000000800 */
[----:B----4-:R-:W-:Y:S09]  /*25ed0*/  FMUL.FTZ R20, R0, R148 ;  /* 0x0000009400147220 */ /* 0x010ff20000410000 */
[----:B------:R4:W-:Y:S01]  /*25ee0*/  MUFU.EX2 R172, R32 ;  /* 0x0000002000ac7308 */ /* 0x0009e20000000800 */
[----:B-1----:R-:W-:Y:S01]  /*25ef0*/  FFMA.FTZ R41, R185, R3, -R2 ;  /* 0x00000003b9297223 */ /* 0x002fe20000010802 */
[----:B------:R-:W-:Y:S04]  /*25f00*/  MOV R185, R115 ;  /* 0x0000007300b97202 */ /* 0x000fe80000000f00 */
[----:B------:R-:W-:Y:S04]  /*25f10*/  ISETP.GT.AND P0, PT, R182, R185, PT ;  /* 0x000000b9b600720c */ /* 0x000fe80003f04270 */
[----:B------:R-:W-:Y:S01]  /*25f20*/  MUFU.EX2 R39, R39 ;  /* 0x0000002700277308 */ /* 0x000fe20000000800 */
[--C-:B--2---:R-:W-:Y:S01]  /*25f30*/  FFMA.FTZ R4, R171, R3, -R42.reuse ;  /* 0x00000003ab047223 */ /* 0x104fe2000001082a */
[----:B-----5:R-:W-:Y:S08]  /*25f40*/  F2FP.BF16.F32.PACK_AB R47, R177, R175 ;  /* 0x000000afb12f723e */ /* 0x020ff000000010ff */
[----:B------:R1:W-:Y:S01]  /*25f50*/  MUFU.EX2 R171, R4 ;  /* 0x0000000400ab7308 */ /* 0x0003e20000000800 */
[----:B----4-:R-:W-:Y:S01]  /*25f60*/  FMUL.FTZ R32, R0, R160 ;  /* 0x000000a000207220 */ /* 0x010fe20000410000 */
[-C--:B-1----:R-:W-:Y:S08]  /*25f70*/  FFMA.FTZ R4, R170, R3.reuse, -R42 ;  /* 0x00000003aa047223 */ /* 0x082ff0000001082a */
[----:B------:R1:W2:Y:S02]  /*25f80*/  MUFU.EX2 R178, R4 ;  /* 0x0000000400b27308 */ /* 0x0002a40000000800 */
        /* <DEDUP_REMOVED lines=8> */
[----:B------:R2:W4:Y:S02]  /*26010*/  MUFU.EX2 R243, R4 ;  /* 0x0000000400f37308 */ /* 0x0005240000000800 */
[--C-:B--2---:R-:W-:Y:S01]  /*26020*/  FFMA.FTZ R4, R22, R3, -R42.reuse ;  /* 0x0000000316047223 */ /* 0x104fe2000001082a */
[C---:B------:R-:W-:Y:S01]  /*26030*/  FMUL.FTZ R22, R36.reuse, R150 ;  /* 0x0000009624167220 */ /* 0x040fe20000410000 */
[----:B----4-:R-:W-:Y:S06]  /*26040*/  F2FP.BF16.F32.PACK_AB R55, R243, R241 ;  /* 0x000000f1f337723e */ /* 0x010fec00000010ff */
[----:B------:R2:W-:Y:S02]  /*26050*/  MUFU.EX2 R245, R4 ;  /* 0x0000000400f57308 */ /* 0x0005e40000000800 */
[----:B--2---:R-:W-:Y:S01]  /*26060*/  FFMA.FTZ R4, R23, R3, -R42 ;  /* 0x0000000317047223 */ /* 0x004fe2000001082a */
[C---:B------:R-:W-:Y:S07]  /*26070*/  FMUL.FTZ R23, R36.reuse, R151 ;  /* 0x0000009724177220 */ /* 0x040fee0000410000 */
[----:B------:R2:W-:Y:S01]  /*26080*/  MUFU.EX2 R250, R4 ;  /* 0x0000000400fa7308 */ /* 0x0005e20000000800 */
[----:B---3--:R-:W-:Y:S01]  /*26090*/  FFMA.FTZ R43, R36, R116, R43 ;  /* 0x00000074242b7223 */ /* 0x008fe2000001002b */
[-CC-:B--2---:R-:W-:Y:S08]  /*260a0*/  FFMA.FTZ R4, R24, R3.reuse, -R2.reuse ;  /* 0x0000000318047223 */ /* 0x184ff00000010802 */
[----:B------:R2:W-:Y:S02]  /*260b0*/  MUFU.EX2 R123, R4 ;  /* 0x00000004007b7308 */ /* 0x0005e40000000800 */
[-C--:B--2---:R-:W-:Y:S08]  /*260c0*/  FFMA.FTZ R4, R25, R3.reuse, -R2 ;  /* 0x0000000319047223 */ /* 0x084ff00000010802 */
[----:B------:R2:W-:Y:S02]  /*260d0*/  MUFU.EX2 R117, R4 ;  /* 0x0000000400757308 */ /* 0x0005e40000000800 */
[-CC-:B--2---:R-:W-:Y:S08]  /*260e0*/  FFMA.FTZ R4, R26, R3.reuse, -R42.reuse ;  /* 0x000000031a047223 */ /* 0x184ff0000001082a */
[----:B------:R2:W-:Y:S02]  /*260f0*/  MUFU.EX2 R252, R4 ;  /* 0x0000000400fc7308 */ /* 0x0005e40000000800 */
[-C--:B--2---:R-:W-:Y:S02]  /*26100*/  FFMA.FTZ R4, R27, R3.reuse, -R42 ;  /* 0x000000031b047223 */ /* 0x084fe4000001082a */
[----:B------:R-:W2:Y:S06]  /*26110*/  LDSM.16.MT88.4 R24, [R225+0xa000] ;  /* 0x00a00000e118783b */ /* 0x000eac0000004200 */
[----:B------:R3:W-:Y:S02]  /*26120*/  MUFU.EX2 R118, R4 ;  /* 0x0000000400767308 */ /* 0x0007e40000000800 */
[-C--:B---3--:R-:W-:Y:S08]  /*26130*/  FFMA.FTZ R4, R29, R3.reuse, -R2 ;  /* 0x000000031d047223 */ /* 0x088ff00000010802 */
[----:B------:R3:W-:Y:S02]  /*26140*/  MUFU.EX2 R130, R4 ;  /* 0x0000000400827308 */ /* 0x0007e40000000800 */
[-CC-:B---3--:R-:W-:Y:S02]  /*26150*/  FFMA.FTZ R4, R30, R3.reuse, -R42.reuse ;  /* 0x000000031e047223 */ /* 0x188fe4000001082a */
[----:B------:R-:W3:Y:S06]  /*26160*/  LDSM.16.MT88.4 R28, [R223+0xa000] ;  /* 0x00a00000df1c783b */ /* 0x000eec0000004200 */
[----:B------:R4:W-:Y:S02]  /*26170*/  MUFU.EX2 R125, R4 ;  /* 0x00000004007d7308 */ /* 0x0009e40000000800 */
[----:B----4-:R-:W-:Y:S07]  /*26180*/  FMUL.FTZ R4, R0, R136 ;  /* 0x0000008800047220 */ /* 0x010fee0000410000 */
[C---:B-1----:R-:W-:Y:S06]  /*26190*/  HMMA.16816.F32.BF16 R4, R44.reuse, R16, R4 ;  /* 0x000000102c04723c */ /* 0x042fec0000041804 */
[C---:B------:R-:W-:Y:S05]  /*261a0*/  HMMA.16816.F32.BF16 R8, R44.reuse, R18, R8 ;  /* 0x000000122c08723c */ /* 0x040fea0000041808 */
[----:B------:R-:W-:Y:S01]  /*261b0*/  FFMA.FTZ R16, R34, R3, -R42 ;  /* 0x0000000322107223 */ /* 0x000fe2000001082a */
[C---:B--2---:R-:W-:Y:S03]  /*261c0*/  HMMA.16816.F32.BF16 R12, R44.reuse, R24, R12 ;  /* 0x000000182c0c723c */ /* 0x044fe6000004180c */
[----:B------:R1:W-:Y:S02]  /*261d0*/  MUFU.EX2 R248, R16 ;  /* 0x0000001000f87308 */ /* 0x0003e40000000800 */
[C---:B------:R-:W-:Y:S01]  /*261e0*/  FMUL.FTZ R18, R36.reuse, R154 ;  /* 0x0000009a24127220 */ /* 0x040fe20000410000 */
[----:B------:R-:W-:Y:S01]  /*261f0*/  FMUL.FTZ R19, R36, R155 ;  /* 0x0000009b24137220 */ /* 0x000fe20000410000 */
[C---:B------:R-:W-:Y:S01]  /*26200*/  FMUL.FTZ R17, R0.reuse, R153 ;  /* 0x0000009900117220 */ /* 0x040fe20000410000 */
[----:B------:R-:W-:Y:S03]  /*26210*/  FFMA.FTZ R24, R169, R3, -R2 ;  /* 0x00000003a9187223 */ /* 0x000fe60000010802 */
[----:B------:R-:W-:Y:S02]  /*26220*/  FMUL.FTZ R25, R0, R157 ;  /* 0x0000009d00197220 */ /* 0x000fe40000410000 */
[----:B------:R2:W4:Y:S01]  /*26230*/  MUFU.EX2 R134, R24 ;  /* 0x0000001800867308 */ /* 0x0005220000000800 */
[C---:B------:R-:W-:Y:S01]  /*26240*/  FMUL.FTZ R34, R36.reuse, R162 ;  /* 0x000000a224227220 */ /* 0x040fe20000410000 */
[--C-:B-1----:R-:W-:Y:S01]  /*26250*/  FFMA.FTZ R16, R35, R3, -R42.reuse ;  /* 0x0000000323107223 */ /* 0x102fe2000001082a */
[----:B------:R-:W-:Y:S07]  /*26260*/  FMUL.FTZ R35, R36, R163 ;  /* 0x000000a324237220 */ /* 0x000fee0000410000 */
[----:B------:R1:W5:Y:S01]  /*26270*/  MUFU.EX2 R247, R16 ;  /* 0x0000001000f77308 */ /* 0x0003620000000800 */
[C---:B--2---:R-:W-:Y:S01]  /*26280*/  FMUL.FTZ R24, R0.reuse, R156 ;  /* 0x0000009c00187220 */ /* 0x044fe20000410000 */
[----:B-1----:R-:W-:Y:S07]  /*26290*/  FMUL.FTZ R16, R0, R152 ;  /* 0x0000009800107220 */ /* 0x002fee0000410000 */
[C---:B------:R-:W-:Y:S06]  /*262a0*/  HMMA.16816.F32.BF16 R16, R44.reuse, R26, R16 ;  /* 0x0000001a2c10723c */ /* 0x040fec0000041810 */
[C---:B---3--:R-:W-:Y:S05]  /*262b0*/  HMMA.16816.F32.BF16 R20, R44.reuse, R28, R20 ;  /* 0x0000001c2c14723c */ /* 0x048fea0000041814 */
[C---:B------:R-:W-:Y:S01]  /*262c0*/  FMUL.FTZ R26, R36.reuse, R158 ;  /* 0x0000009e241a7220 */ /* 0x040fe20000410000 */
[----:B------:R-:W-:Y:S01]  /*262d0*/  FMUL.FTZ R27, R36, R159 ;  /* 0x0000009f241b7220 */ /* 0x000fe20000410000 */
[--C-:B------:R-:W-:Y:S01]  /*262e0*/  FFMA.FTZ R28, R176, R3, -R42.reuse ;  /* 0x00000003b01c7223 */ /* 0x100fe2000001082a */
[----:B------:R-:W-:Y:S01]  /*262f0*/  FMUL.FTZ R29, R0, R165 ;  /* 0x000000a5001d7220 */ /* 0x000fe20000410000 */
[----:B------:R1:W-:Y:S04]  /*26300*/  MUFU.EX2 R176, R41 ;  /* 0x0000002900b07308 */ /* 0x0003e80000000800 */
[C---:B------:R-:W-:Y:S06]  /*26310*/  HMMA.16816.F32.BF16 R24, R44.reuse, R30, R24 ;  /* 0x0000001e2c18723c */ /* 0x040fec0000041818 */
[----:B------:R2:W3:Y:S01]  /*26320*/  MUFU.EX2 R173, R28 ;  /* 0x0000001c00ad7308 */ /* 0x0004e20000000800 */
[C---:B------:R-:W-:Y:S01]  /*26330*/  FMUL.FTZ R31, R36.reuse, R167 ;  /* 0x000000a7241f7220 */ /* 0x040fe20000410000 */
[----:B------:R-:W-:Y:S03]  /*26340*/  FMUL.FTZ R30, R36, R166 ;  /* 0x000000a6241e7220 */ /* 0x000fe60000410000 */
[-CC-:B------:R-:W-:Y:S01]  /*26350*/  FFMA.FTZ R36, R98, R3.reuse, -R42.reuse ;  /* 0x0000000362247223 */ /* 0x180fe2000001082a */
[--C-:B-1----:R-:W-:Y:S01]  /*26360*/  FFMA.FTZ R41, R186, R3, -R42.reuse ;  /* 0x00000003ba297223 */ /* 0x102fe2000001082a */
[----:B----4-:R-:W-:Y:S03]  /*26370*/  MOV R186, R134 ;  /* 0x0000008600ba7202 */ /* 0x010fe60000000f00 */
[----:B------:R1:W-:Y:S01]  /*26380*/  MUFU.EX2 R98, R36 ;  /* 0x0000002400627308 */ /* 0x0003e20000000800 */
[----:B--2---:R-:W-:Y:S09]  /*26390*/  FMUL.FTZ R28, R0, R164 ;  /* 0x000000a4001c7220 */ /* 0x004ff20000410000 */
[----:B------:R2:W-:Y:S01]  /*263a0*/  MUFU.EX2 R168, R41 ;  /* 0x0000002900a87308 */ /* 0x0005e20000000800 */
[C---:B------:R-:W-:Y:S03]  /*263b0*/  HMMA.16816.F32.BF16 R28, R44.reuse, R48, R28 ;  /* 0x000000302c1c723c */ /* 0x040fe6000004181c */
[----:B-1----:R-:W-:Y:S03]  /*263c0*/  FADD.FTZ R36, R174, R43 ;  /* 0x0000002bae247221 */ /* 0x002fe60000010000 */
[----:B------:R-:W-:Y:S01]  /*263d0*/  HMMA.16816.F32.BF16 R32, R44, R50, R32 ;  /* 0x000000322c20723c */ /* 0x000fe20000041820 */
[----:B------:R-:W1:Y:S04]  /*263e0*/  LDSM.16.MT88.4 R44, [R224+0xa800] ;  /* 0x00a80000e02c783b */ /* 0x000e680000004200 */
[----:B------:R-:W-:Y:S01]  /*263f0*/  F2FP.BF16.F32.PACK_AB R48, R124, R251 ;  /* 0x000000fb7c30723e */ /* 0x000fe200000010ff */
[C---:B------:R-:W-:Y:S05]  /*26400*/  HMMA.16816.F32.BF16 R4, R52.reuse, R56, R4 ;  /* 0x000000383404723c */ /* 0x040fea0000041804 */
[----:B--2---:R-:W-:Y:S01]  /*26410*/  FFMA.FTZ R41, R187, R3, -R42 ;  /* 0x00000003bb297223 */ /* 0x004fe2000001082a */
[C---:B------:R-:W-:Y:S01]  /*26420*/  HMMA.16816.F32.BF16 R8, R52.reuse, R58, R8 ;  /* 0x0000003a3408723c */ /* 0x040fe20000041808 */
[----:B------:R-:W2:Y:S02]  /*26430*/  LDSM.16.MT88.4 R56, [R222+0xb000] ;  /* 0x00b00000de38783b */ /* 0x000ea40000004200 */
[----:B------:R4:W3:Y:S02]  /*26440*/  MUFU.EX2 R167, R41 ;  /* 0x0000002900a77308 */ /* 0x0008e40000000800 */
[----:B------:R-:W-:Y:S01]  /*26450*/  MOV R187, R135 ;  /* 0x0000008700bb7202 */ /* 0x000fe20000000f00 */
[C---:B------:R-:W-:Y:S05]  /*26460*/  HMMA.16816.F32.BF16 R12, R52.reuse, R60, R12 ;  /* 0x0000003c340c723c */ /* 0x040fea000004180c */
[----:B------:R-:W-:Y:S01]  /*26470*/  F2FP.BF16.F32.PACK_AB R50, R117, R123 ;  /* 0x0000007b7532723e */ /* 0x000fe200000010ff */
[C---:B------:R-:W-:Y:S01]  /*26480*/  HMMA.16816.F32.BF16 R16, R52.reuse, R62, R16 ;  /* 0x0000003e3410723c */ /* 0x040fe20000041810 */
[----:B------:R-:W5:Y:S04]  /*26490*/  LDSM.16.MT88.4 R60, [R225+0xb000] ;  /* 0x00b00000e13c783b */ /* 0x000f680000004200 */
[----:B------:R-:W-:Y:S01]  /*264a0*/  F2FP.BF16.F32.PACK_AB R49, R250, R245 ;  /* 0x000000f5fa31723e */ /* 0x000fe200000010ff */
[C---:B------:R-:W-:Y:S05]  /*264b0*/  HMMA.16816.F32.BF16 R20, R52.reuse, R64, R20 ;  /* 0x000000403414723c */ /* 0x040fea0000041814 */
[----:B----4-:R-:W-:Y:S01]  /*264c0*/  FFMA.FTZ R41, R188, R3, -R2 ;  /* 0x00000003bc297223 */ /* 0x010fe20000010802 */
[C---:B------:R-:W-:Y:S01]  /*264d0*/  HMMA.16816.F32.BF16 R24, R52.reuse, R66, R24 ;  /* 0x000000423418723c */ /* 0x040fe20000041818 */
[----:B------:R-:W4:Y:S02]  /*264e0*/  LDSM.16.MT88.4 R64, [R223+0xb000] ;  /* 0x00b00000df40783b */ /* 0x000f240000004200 */
[----:B------:R3:W-:Y:S02]  /*264f0*/  MUFU.EX2 R170, R41 ;  /* 0x0000002900aa7308 */ /* 0x0007e40000000800 */
[----:B------:R-:W-:Y:S01]  /*26500*/  MOV R188, R131 ;  /* 0x0000008300bc7202 */ /* 0x000fe20000000f00 */
[C---:B-1----:R-:W-:Y:S05]  /*26510*/  HMMA.16816.F32.BF16 R28, R52.reuse, R44, R28 ;  /* 0x0000002c341c723c */ /* 0x042fea000004181c */
[----:B------:R-:W-:Y:S01]  /*26520*/  F2FP.BF16.F32.PACK_AB R51, R118, R252 ;  /* 0x000000fc7633723e */ /* 0x000fe200000010ff */
[----:B------:R-:W-:Y:S01]  /*26530*/  HMMA.16816.F32.BF16 R32, R52, R46, R32 ;  /* 0x0000002e3420723c */ /* 0x000fe20000041820 */
[----:B------:R-:W1:Y:S04]  /*26540*/  LDSM.16.MT88.4 R44, [R224+0xb000] ;  /* 0x00b00000e02c783b */ /* 0x000e680000004200 */
[----:B------:R-:W-:Y:S01]  /*26550*/  FADD.FTZ R36, R175, R36 ;  /* 0x00000024af247221 */ /* 0x000fe20000010000 */
[C---:B--2---:R-:W-:Y:S05]  /*26560*/  HMMA.16816.F32.BF16 R4, R48.reuse, R56, R4 ;  /* 0x000000383004723c */ /* 0x044fea0000041804 */
[-C--:B---3--:R-:W-:Y:S01]  /*26570*/  FFMA.FTZ R41, R189, R3.reuse, -R2 ;  /* 0x00000003bd297223 */ /* 0x088fe20000010802 */
[C---:B------:R-:W-:Y:S01]  /*26580*/  HMMA.16816.F32.BF16 R8, R48.reuse, R58, R8 ;  /* 0x0000003a3008723c */ /* 0x040fe20000041808 */
[----:B------:R-:W2:Y:S02]  /*26590*/  LDSM.16.MT88.4 R56, [R222+0xb800] ;  /* 0x00b80000de38783b */ /* 0x000ea40000004200 */
[----:B------:R3:W2:Y:S02]  /*265a0*/  MUFU.EX2 R169, R41 ;  /* 0x0000002900a97308 */ /* 0x0006a40000000800 */
[----:B------:R-:W-:Y:S01]  /*265b0*/  MOV R189, R130 ;  /* 0x0000008200bd7202 */ /* 0x000fe20000000f00 */
[C---:B-----5:R-:W-:Y:S05]  /*265c0*/  HMMA.16816.F32.BF16 R12, R48.reuse, R60, R12 ;  /* 0x0000003c300c723c */ /* 0x060fea000004180c */
[----:B------:R-:W-:Y:S01]  /*265d0*/  F2FP.BF16.F32.PACK_AB R54, R187, R188 ;  /* 0x000000bcbb36723e */ /* 0x000fe200000010ff */
[C---:B------:R-:W-:Y:S01]  /*265e0*/  HMMA.16816.F32.BF16 R16, R48.reuse, R62, R16 ;  /* 0x0000003e3010723c */ /* 0x040fe20000041810 */
[----:B------:R-:W5:Y:S04]  /*265f0*/  LDSM.16.MT88.4 R60, [R225+0xb800] ;  /* 0x00b80000e13c783b */ /* 0x000f680000004200 */
[----:B------:R-:W-:Y:S01]  /*26600*/  F2FP.BF16.F32.PACK_AB R55, R247, R248 ;  /* 0x000000f8f737723e */ /* 0x000fe200000010ff */
[C---:B----4-:R-:W-:Y:S05]  /*26610*/  HMMA.16816.F32.BF16 R20, R48.reuse, R64, R20 ;  /* 0x000000403014723c */ /* 0x050fea0000041814 */
[----:B---3--:R-:W-:Y:S01]  /*26620*/  FFMA.FTZ R41, R190, R3, -R42 ;  /* 0x00000003be297223 */ /* 0x008fe2000001082a */
[C---:B------:R-:W-:Y:S01]  /*26630*/  HMMA.16816.F32.BF16 R24, R48.reuse, R66, R24 ;  /* 0x000000423018723c */ /* 0x040fe20000041818 */
[----:B------:R-:W3:Y:S02]  /*26640*/  LDSM.16.MT88.4 R64, [R223+0xb800] ;  /* 0x00b80000df40783b */ /* 0x000ee40000004200 */
[----:B------:R4:W-:Y:S02]  /*26650*/  MUFU.EX2 R166, R41 ;  /* 0x0000002900a67308 */ /* 0x0009e40000000800 */
[----:B------:R-:W-:Y:S01]  /*26660*/  MOV R190, R129 ;  /* 0x0000008100be7202 */ /* 0x000fe20000000f00 */
[C---:B-1----:R-:W-:Y:S05]  /*26670*/  HMMA.16816.F32.BF16 R28, R48.reuse, R44, R28 ;  /* 0x0000002c301c723c */ /* 0x042fea000004181c */
[----:B------:R-:W-:Y:S01]  /*26680*/  FADD.FTZ R36, R177, R36 ;  /* 0x00000024b1247221 */ /* 0x000fe20000010000 */
[----:B------:R-:W-:Y:S01]  /*26690*/  HMMA.16816.F32.BF16 R32, R48, R46, R32 ;  /* 0x0000002e3020723c */ /* 0x000fe20000041820 */
[----:B------:R-:W1:Y:S04]  /*266a0*/  LDSM.16.MT88.4 R44, [R224+0xb800] ;  /* 0x00b80000e02c783b */ /* 0x000e680000004200 */
[----:B------:R-:W-:Y:S02]  /*266b0*/  FADD.FTZ R36, R171, R36 ;  /* 0x00000024ab247221 */ /* 0x000fe40000010000 */
[----:B------:R-:W-:Y:S01]  /*266c0*/  F2FP.BF16.F32.PACK_AB R48, R186, R249 ;  /* 0x000000f9ba30723e */ /* 0x000fe200000010ff */
[----:B----4-:R-:W-:Y:S03]  /*266d0*/  FFMA.FTZ R41, R191, R3, -R42 ;  /* 0x00000003bf297223 */ /* 0x010fe6000001082a */
[----:B------:R-:W-:Y:S01]  /*266e0*/  F2FP.BF16.F32.PACK_AB R49, R172, R173 ;  /* 0x000000adac31723e */ /* 0x000fe200000010ff */
[----:B------:R4:W1:Y:S01]  /*266f0*/  MUFU.EX2 R163, R41 ;  /* 0x0000002900a37308 */ /* 0x0008620000000800 */
[----:B------:R-:W-:Y:S01]  /*26700*/  MOV R191, R128 ;  /* 0x0000008000bf7202 */ /* 0x000fe20000000f00 */
[----:B------:R-:W-:Y:S01]  /*26710*/  FADD.FTZ R36, R178, R36 ;  /* 0x00000024b2247221 */ /* 0x000fe20000010000 */
[----:B------:R-:W-:Y:S02]  /*26720*/  F2FP.BF16.F32.PACK_AB R50, R176, R181 ;  /* 0x000000b5b032723e */ /* 0x000fe400000010ff */
[----:B------:R-:W-:Y:S01]  /*26730*/  F2FP.BF16.F32.PACK_AB R52, R189, R191 ;  /* 0x000000bfbd34723e */ /* 0x000fe200000010ff */
[----:B------:R-:W-:Y:S01]  /*26740*/  FADD.FTZ R36, R241, R36 ;  /* 0x00000024f1247221 */ /* 0x000fe20000010000 */
[----:B------:R-:W-:Y:S01]  /*26750*/  F2FP.BF16.F32.PACK_AB R51, R167, R168 ;  /* 0x000000a8a733723e */ /* 0x000fe200000010ff */
[--C-:B----4-:R-:W-:Y:S01]  /*26760*/  FFMA.FTZ R41, R192, R3, -R2.reuse ;  /* 0x00000003c0297223 */ /* 0x110fe20000010802 */
[----:B------:R-:W-:Y:S03]  /*26770*/  MOV R192, R125 ;  /* 0x0000007d00c07202 */ /* 0x000fe60000000f00 */
[----:B------:R4:W-:Y:S01]  /*26780*/  MUFU.EX2 R165, R41 ;  /* 0x0000002900a57308 */ /* 0x0009e20000000800 */
[----:B------:R-:W-:Y:S07]  /*26790*/  F2FP.BF16.F32.PACK_AB R53, R190, R192 ;  /* 0x000000c0be35723e */ /* 0x000fee00000010ff */
[C---:B--2---:R-:W-:Y:S06]  /*267a0*/  HMMA.16816.F32.BF16 R4, R52.reuse, R56, R4 ;  /* 0x000000383404723c */ /* 0x044fec0000041804 */
[C---:B------:R-:W-:Y:S01]  /*267b0*/  HMMA.16816.F32.BF16 R8, R52.reuse, R58, R8 ;  /* 0x0000003a3408723c */ /* 0x040fe20000041808 */
[----:B------:R-:W2:Y:S04]  /*267c0*/  LDSM.16.MT88.4 R56, [R222+0xc000] ;  /* 0x00c00000de38783b */ /* 0x000ea80000004200 */
[----:B----4-:R-:W-:Y:S01]  /*267d0*/  FFMA.FTZ R41, R193, R3, -R2 ;  /* 0x00000003c1297223 */ /* 0x010fe20000010802 */
[C---:B-----5:R-:W-:Y:S03]  /*267e0*/  HMMA.16816.F32.BF16 R12, R52.reuse, R60, R12 ;  /* 0x0000003c340c723c */ /* 0x060fe6000004180c */
[----:B------:R4:W5:Y:S02]  /*267f0*/  MUFU.EX2 R164, R41 ;  /* 0x0000002900a47308 */ /* 0x0009640000000800 */
[----:B------:R-:W-:Y:S01]  /*26800*/  MOV R193, R117 ;  /* 0x0000007500c17202 */ /* 0x000fe20000000f00 */
[C---:B------:R-:W-:Y:S01]  /*26810*/  HMMA.16816.F32.BF16 R16, R52.reuse, R62, R16 ;  /* 0x0000003e3410723c */ /* 0x040fe20000041810 */
[----:B------:R-:W5:Y:S05]  /*26820*/  LDSM.16.MT88.4 R60, [R225+0xc000] ;  /* 0x00c00000e13c783b */ /* 0x000f6a0000004200 */
[C---:B---3--:R-:W-:Y:S06]  /*26830*/  HMMA.16816.F32.BF16 R20, R52.reuse, R64, R20 ;  /* 0x000000403414723c */ /* 0x048fec0000041814 */
[C---:B------:R-:W-:Y:S01]  /*26840*/  HMMA.16816.F32.BF16 R24, R52.reuse, R66, R24 ;  /* 0x000000423418723c */ /* 0x040fe20000041818 */
[----:B------:R-:W3:Y:S04]  /*26850*/  LDSM.16.MT88.4 R64, [R223+0xc000] ;  /* 0x00c00000df40783b */ /* 0x000ee80000004200 */
[-CC-:B----4-:R-:W-:Y:S01]  /*26860*/  FFMA.FTZ R41, R194, R3.reuse, -R42.reuse ;  /* 0x00000003c2297223 */ /* 0x190fe2000001082a */
[C---:B-1----:R-:W-:Y:S03]  /*26870*/  HMMA.16816.F32.BF16 R28, R52.reuse, R44, R28 ;  /* 0x0000002c341c723c */ /* 0x042fe6000004181c */
[----:B------:R1:W-:Y:S02]  /*26880*/  MUFU.EX2 R160, R41 ;  /* 0x0000002900a07308 */ /* 0x0003e40000000800 */
[----:B------:R-:W-:Y:S01]  /*26890*/  MOV R194, R118 ;  /* 0x0000007600c27202 */ /* 0x000fe20000000f00 */
[----:B------:R-:W-:Y:S01]  /*268a0*/  HMMA.16816.F32.BF16 R32, R52, R46, R32 ;  /* 0x0000002e3420723c */ /* 0x000fe20000041820 */
[----:B------:R-:W4:Y:S05]  /*268b0*/  LDSM.16.MT88.4 R44, [R224+0xc000] ;  /* 0x00c00000e02c783b */ /* 0x000f2a0000004200 */
[C---:B--2---:R-:W-:Y:S05]  /*268c0*/  HMMA.16816.F32.BF16 R4, R48.reuse, R56, R4 ;  /* 0x000000383004723c */ /* 0x044fea0000041804 */
[----:B------:R-:W-:Y:S01]  /*268d0*/  F2FP.BF16.F32.PACK_AB R52, R169, R170 ;  /* 0x000000aaa934723e */ /* 0x000fe200000010ff */
[C---:B------:R-:W-:Y:S01]  /*268e0*/  HMMA.16816.F32.BF16 R8, R48.reuse, R58, R8 ;  /* 0x0000003a3008723c */ /* 0x040fe20000041808 */
[----:B------:R-:W2:Y:S04]  /*268f0*/  LDSM.16.MT88.4 R56, [R222+0xc800] ;  /* 0x00c80000de38783b */ /* 0x000ea80000004200 */
[----:B-1----:R-:W-:Y:S01]  /*26900*/  FFMA.FTZ R41, R195, R3, -R42 ;  /* 0x00000003c3297223 */ /* 0x002fe2000001082a */
[C---:B-----5:R-:W-:Y:S03]  /*26910*/  HMMA.16816.F32.BF16 R12, R48.reuse, R60, R12 ;  /* 0x0000003c300c723c */ /* 0x060fe6000004180c */
[----:B------:R1:W5:Y:S02]  /*26920*/  MUFU.EX2 R159, R41 ;  /* 0x00000029009f7308 */ /* 0x0003640000000800 */
[----:B------:R-:W-:Y:S01]  /*26930*/  MOV R195, R123 ;  /* 0x0000007b00c37202 */ /* 0x000fe20000000f00 */
[C---:B------:R-:W-:Y:S01]  /*26940*/  HMMA.16816.F32.BF16 R16, R48.reuse, R62, R16 ;  /* 0x0000003e3010723c */ /* 0x040fe20000041810 */
[----:B------:R-:W2:Y:S04]  /*26950*/  LDSM.16.MT88.4 R60, [R225+0xc800] ;  /* 0x00c80000e13c783b */ /* 0x000ea80000004200 */
[----:B------:R-:W-:Y:S01]  /*26960*/  F2FP.BF16.F32.PACK_AB R53, R163, R166 ;  /* 0x000000a6a335723e */ /* 0x000fe200000010ff */
[C---:B---3--:R-:W-:Y:S05]  /*26970*/  HMMA.16816.F32.BF16 R20, R48.reuse, R64, R20 ;  /* 0x000000403014723c */ /* 0x048fea0000041814 */
[----:B------:R-:W-:Y:S01]  /*26980*/  F2FP.BF16.F32.PACK_AB R54, R164, R165 ;  /* 0x000000a5a436723e */ /* 0x000fe200000010ff */
[C---:B------:R-:W-:Y:S01]  /*26990*/  HMMA.16816.F32.BF16 R24, R48.reuse, R66, R24 ;  /* 0x000000423018723c */ /* 0x040fe20000041818 */
[----:B------:R-:W3:Y:S04]  /*269a0*/  LDSM.16.MT88.4 R64, [R223+0xc800] ;  /* 0x00c80000df40783b */ /* 0x000ee80000004200 */
[-CC-:B-1----:R-:W-:Y:S01]  /*269b0*/  FFMA.FTZ R41, R196, R3.reuse, -R2.reuse ;  /* 0x00000003c4297223 */ /* 0x182fe20000010802 */
[C---:B----4-:R-:W-:Y:S03]  /*269c0*/  HMMA.16816.F32.BF16 R28, R48.reuse, R44, R28 ;  /* 0x0000002c301c723c */ /* 0x050fe6000004181c */
[----:B------:R1:W-:Y:S02]  /*269d0*/  MUFU.EX2 R161, R41 ;  /* 0x0000002900a17308 */ /* 0x0003e40000000800 */
[----:B------:R-:W-:Y:S01]  /*269e0*/  MOV R196, R124 ;  /* 0x0000007c00c47202 */ /* 0x000fe20000000f00 */
[----:B------:R-:W-:Y:S01]  /*269f0*/  HMMA.16816.F32.BF16 R32, R48, R46, R32 ;  /* 0x0000002e3020723c */ /* 0x000fe20000041820 */
[----:B------:R-:W4:Y:S04]  /*26a00*/  LDSM.16.MT88.4 R44, [R224+0xc800] ;  /* 0x00c80000e02c783b */ /* 0x000f280000004200 */
[----:B-----5:R-:W-:Y:S07]  /*26a10*/  F2FP.BF16.F32.PACK_AB R55, R159, R160 ;  /* 0x000000a09f37723e */ /* 0x020fee00000010ff */
[C---:B--2---:R-:W-:Y:S05]  /*26a20*/  HMMA.16816.F32.BF16 R4, R52.reuse, R56, R4 ;  /* 0x000000383404723c */ /* 0x044fea0000041804 */
[-C--:B-1----:R-:W-:Y:S01]  /*26a30*/  FFMA.FTZ R41, R197, R3.reuse, -R2 ;  /* 0x00000003c5297223 */ /* 0x082fe20000010802 */
[C---:B------:R-:W-:Y:S01]  /*26a40*/  HMMA.16816.F32.BF16 R8, R52.reuse, R58, R8 ;  /* 0x0000003a3408723c */ /* 0x040fe20000041808 */
[----:B------:R-:W2:Y:S02]  /*26a50*/  LDL.LU R197, [R1+0x8] ;  /* 0x0000080001c57983 */ /* 0x000ea40000300800 */
[----:B------:R1:W5:Y:S02]  /*26a60*/  MUFU.EX2 R162, R41 ;  /* 0x0000002900a27308 */ /* 0x0003640000000800 */
[----:B------:R-:W4:Y:S01]  /*26a70*/  LDSM.16.MT88.4 R56, [R222+0xd000] ;  /* 0x00d00000de38783b */ /* 0x000f220000004200 */
[C---:B------:R-:W-:Y:S06]  /*26a80*/  HMMA.16816.F32.BF16 R12, R52.reuse, R60, R12 ;  /* 0x0000003c340c723c */ /* 0x040fec000004180c */
[C---:B------:R-:W-:Y:S01]  /*26a90*/  HMMA.16816.F32.BF16 R16, R52.reuse, R62, R16 ;  /* 0x0000003e3410723c */ /* 0x040fe20000041810 */
[----:B------:R-:W4:Y:S05]  /*26aa0*/  LDSM.16.MT88.4 R60, [R225+0xd000] ;  /* 0x00d00000e13c783b */ /* 0x000f2a0000004200 */
[C---:B---3--:R-:W-:Y:S05]  /*26ab0*/  HMMA.16816.F32.BF16 R20, R52.reuse, R64, R20 ;  /* 0x000000403414723c */ /* 0x048fea0000041814 */
[--C-:B-1----:R-:W-:Y:S01]  /*26ac0*/  FFMA.FTZ R41, R198, R3, -R42.reuse ;  /* 0x00000003c6297223 */ /* 0x102fe2000001082a */
[C---:B------:R-:W-:Y:S01]  /*26ad0*/  HMMA.16816.F32.BF16 R24, R52.reuse, R66, R24 ;  /* 0x000000423418723c */ /* 0x040fe20000041818 */
[----:B------:R-:W1:Y:S02]  /*26ae0*/  LDSM.16.MT88.4 R64, [R223+0xd000] ;  /* 0x00d00000df40783b */ /* 0x000e640000004200 */
[----:B------:R3:W-:Y:S02]  /*26af0*/  MUFU.EX2 R156, R41 ;  /* 0x00000029009c7308 */ /* 0x0007e40000000800 */
[----:B-----5:R-:W-:Y:S01]  /*26b00*/  F2FP.BF16.F32.PACK_AB R48, R162, R161 ;  /* 0x000000a1a230723e */ /* 0x020fe200000010ff */
[C---:B----4-:R-:W-:Y:S06]  /*26b10*/  HMMA.16816.F32.BF16 R28, R52.reuse, R44, R28 ;  /* 0x0000002c341c723c */ /* 0x050fec000004181c */
[----:B------:R-:W-:Y:S01]  /*26b20*/  HMMA.16816.F32.BF16 R32, R52, R46, R32 ;  /* 0x0000002e3420723c */ /* 0x000fe20000041820 */
[----:B------:R-:W4:Y:S04]  /*26b30*/  LDSM.16.MT88.4 R44, [R224+0xd000] ;  /* 0x00d00000e02c783b */ /* 0x000f280000004200 */
[-C--:B---3--:R-:W-:Y:S04]  /*26b40*/  FFMA.FTZ R41, R199, R3.reuse, -R42 ;  /* 0x00000003c7297223 */ /* 0x088fe8000001082a */
[----:B------:R3:W5:Y:S02]  /*26b50*/  MUFU.EX2 R155, R41 ;  /* 0x00000029009b7308 */ /* 0x0007640000000800 */
[-CC-:B---3--:R-:W-:Y:S01]  /*26b60*/  FFMA.FTZ R41, R200, R3.reuse, -R2.reuse ;  /* 0x00000003c8297223 */ /* 0x188fe20000010802 */
[----:B-----5:R-:W-:Y:S07]  /*26b70*/  F2FP.BF16.F32.PACK_AB R49, R155, R156 ;  /* 0x0000009c9b31723e */ /* 0x020fee00000010ff */
        /* <DEDUP_REMOVED lines=16> */
[C---:B------:R-:W-:Y:S01]  /*26c80*/  HMMA.16816.F32.BF16 R16, R48.reuse, R62, R16 ;  /* 0x0000003e3010723c */ /* 0x040fe20000041810 */
[----:B------:R-:W3:Y:S02]  /*26c90*/  LDSM.16.MT88.4 R60, [R225+0xd800] ;  /* 0x00d80000e13c783b */ /* 0x000ee40000004200 */
[----:B------:R4:W5:Y:S03]  /*26ca0*/  MUFU.EX2 R151, R41 ;  /* 0x0000002900977308 */ /* 0x0009660000000800 */
[C---:B-1----:R-:W-:Y:S06]  /*26cb0*/  HMMA.16816.F32.BF16 R20, R48.reuse, R64, R20 ;  /* 0x000000403014723c */ /* 0x042fec0000041814 */
[C---:B------:R-:W-:Y:S01]  /*26cc0*/  HMMA.16816.F32.BF16 R24, R48.reuse, R66, R24 ;  /* 0x000000423018723c */ /* 0x040fe20000041818 */
[----:B------:R-:W1:Y:S05]  /*26cd0*/  LDSM.16.MT88.4 R64, [R223+0xd800] ;  /* 0x00d80000df40783b */ /* 0x000e6a0000004200 */
[C---:B----4-:R-:W-:Y:S05]  /*26ce0*/  HMMA.16816.F32.BF16 R28, R48.reuse, R44, R28 ;  /* 0x0000002c301c723c */ /* 0x050fea000004181c */
[-CC-:B------:R-:W-:Y:S01]  /*26cf0*/  FFMA.FTZ R41, R206, R3.reuse, -R42.reuse ;  /* 0x00000003ce297223 */ /* 0x180fe2000001082a */
[----:B-----5:R-:W-:Y:S01]  /*26d00*/  F2FP.BF16.F32.PACK_AB R52, R151, R154 ;  /* 0x0000009a9734723e */ /* 0x020fe200000010ff */
[----:B------:R-:W-:Y:S01]  /*26d10*/  HMMA.16816.F32.BF16 R32, R48, R46, R32 ;  /* 0x0000002e3020723c */ /* 0x000fe20000041820 */
[----:B------:R-:W4:Y:S01]  /*26d20*/  LDSM.16.MT88.4 R44, [R224+0xd800] ;  /* 0x00d80000e02c783b */ /* 0x000f220000004200 */
[----:B------:R5:W-:Y:S07]  /*26d30*/  MUFU.EX2 R147, R41 ;  /* 0x0000002900937308 */ /* 0x000bee0000000800 */
[----:B------:R-:W2:Y:S02]  /*26d40*/  LDSM.16.MT88.4 R48, [R222+0xe000] ;  /* 0x00e00000de30783b */ /* 0x000ea40000004200 */
[-C--:B-----5:R-:W-:Y:S04]  /*26d50*/  FFMA.FTZ R41, R207, R3.reuse, -R42 ;  /* 0x00000003cf297223 */ /* 0x0a0fe8000001082a */
[----:B------:R5:W3:Y:S02]  /*26d60*/  MUFU.EX2 R148, R41 ;  /* 0x0000002900947308 */ /* 0x000ae40000000800 */
[--C-:B-----5:R-:W-:Y:S01]  /*26d70*/  FFMA.FTZ R41, R208, R3, -R2.reuse ;  /* 0x00000003d0297223 */ /* 0x120fe20000010802 */
[----:B---3--:R-:W-:Y:S07]  /*26d80*/  F2FP.BF16.F32.PACK_AB R53, R148, R147 ;  /* 0x000000939435723e */ /* 0x008fee00000010ff */
        /* <DEDUP_REMOVED lines=8> */
[-CC-:B---3--:R-:W-:Y:S01]  /*26e10*/  FFMA.FTZ R41, R68, R3.reuse, -R2.reuse ;  /* 0x0000000344297223 */ /* 0x188fe20000010802 */
        /* <DEDUP_REMOVED lines=9> */
[----:B------:R2:W2:Y:S03]  /*26eb0*/  MUFU.EX2 R143, R41 ;  /* 0x00000029008f7308 */ /* 0x0004a60000000800 */
[C---:B-1----:R-:W-:Y:S06]  /*26ec0*/  HMMA.16816.F32.BF16 R20, R52.reuse, R64, R20 ;  /* 0x000000403414723c */ /* 0x042fec0000041814 */
[C---:B------:R-:W-:Y:S01]  /*26ed0*/  HMMA.16816.F32.BF16 R24, R52.reuse, R66, R24 ;  /* 0x000000423418723c */ /* 0x040fe20000041818 */
[----:B------:R-:W-:Y:S05]  /*26ee0*/  LDSM.16.MT88.4 R64, [R222+0xe800] ;  /* 0x00e80000de40783b */ /* 0x000fea0000004200 */
[C---:B----4-:R-:W-:Y:S05]  /*26ef0*/  HMMA.16816.F32.BF16 R28, R52.reuse, R44, R28 ;  /* 0x0000002c341c723c */ /* 0x050fea000004181c */
[-CC-:B--2---:R-:W-:Y:S01]  /*26f00*/  FFMA.FTZ R41, R70, R3.reuse, -R42.reuse ;  /* 0x0000000346297223 */ /* 0x184fe2000001082a */
[----:B------:R-:W-:Y:S01]  /*26f10*/  HMMA.16816.F32.BF16 R32, R52, R46, R32 ;  /* 0x0000002e3420723c */ /* 0x000fe20000041820 */
[----:B------:R-:W1:Y:S02]  /*26f20*/  LDSM.16.MT88.4 R52, [R224+0xe000] ;  /* 0x00e00000e034783b */ /* 0x000e640000004200 */
[----:B------:R2:W-:Y:S02]  /*26f30*/  MUFU.EX2 R140, R41 ;  /* 0x00000029008c7308 */ /* 0x0005e40000000800 */
[----:B------:R-:W-:Y:S01]  /*26f40*/  F2FP.BF16.F32.PACK_AB R44, R143, R144 ;  /* 0x000000908f2c723e */ /* 0x000fe200000010ff */
[-C--:B--2---:R-:W-:Y:S07]  /*26f50*/  FFMA.FTZ R41, R71, R3.reuse, -R42 ;  /* 0x0000000347297223 */ /* 0x084fee000001082a */
[----:B------:R2:W4:Y:S02]  /*26f60*/  MUFU.EX2 R139, R41 ;  /* 0x00000029008b7308 */ /* 0x0005240000000800 */
[-CC-:B--2---:R-:W-:Y:S01]  /*26f70*/  FFMA.FTZ R41, R72, R3.reuse, -R2.reuse ;  /* 0x0000000348297223 */ /* 0x184fe20000010802 */
[----:B----4-:R-:W-:Y:S07]  /*26f80*/  F2FP.BF16.F32.PACK_AB R45, R139, R140 ;  /* 0x0000008c8b2d723e */ /* 0x010fee00000010ff */
[----:B------:R2:W-:Y:S02]  /*26f90*/  MUFU.EX2 R142, R41 ;  /* 0x00000029008e7308 */ /* 0x0005e40000000800 */
[-C--:B--2---:R-:W-:Y:S08]  /*26fa0*/  FFMA.FTZ R41, R73, R3.reuse, -R2 ;  /* 0x0000000349297223 */ /* 0x084ff00000010802 */
[----:B------:R2:W4:Y:S02]  /*26fb0*/  MUFU.EX2 R141, R41 ;  /* 0x00000029008d7308 */ /* 0x0005240000000800 */
[-CC-:B--2---:R-:W-:Y:S01]  /*26fc0*/  FFMA.FTZ R41, R74, R3.reuse, -R42.reuse ;  /* 0x000000034a297223 */ /* 0x184fe2000001082a */
[----:B----4-:R-:W-:Y:S07]  /*26fd0*/  F2FP.BF16.F32.PACK_AB R46, R141, R142 ;  /* 0x0000008e8d2e723e */ /* 0x010fee00000010ff */
[----:B------:R2:W-:Y:S02]  /*26fe0*/  MUFU.EX2 R73, R41 ;  /* 0x0000002900497308 */ /* 0x0005e40000000800 */
[-C--:B--2---:R-:W-:Y:S08]  /*26ff0*/  FFMA.FTZ R41, R75, R3.reuse, -R42 ;  /* 0x000000034b297223 */ /* 0x084ff0000001082a */
[----:B------:R2:W4:Y:S02]  /*27000*/  MUFU.EX2 R136, R41 ;  /* 0x0000002900887308 */ /* 0x0005240000000800 */
[--C-:B--2---:R-:W-:Y:S01]  /*27010*/  FFMA.FTZ R41, R76, R3, -R2.reuse ;  /* 0x000000034c297223 */ /* 0x104fe20000010802 */
[----:B----4-:R-:W-:Y:S07]  /*27020*/  F2FP.BF16.F32.PACK_AB R47, R136, R73 ;  /* 0x00000049882f723e */ /* 0x010fee00000010ff */
[----:B------:R2:W-:Y:S01]  /*27030*/  MUFU.EX2 R138, R41 ;  /* 0x00000029008a7308 */ /* 0x0005e20000000800 */
[C---:B------:R-:W-:Y:S06]  /*27040*/  HMMA.16816.F32.BF16 R4, R44.reuse, R48, R4 ;  /* 0x000000302c04723c */ /* 0x040fec0000041804 */
[C---:B------:R-:W-:Y:S06]  /*27050*/  HMMA.16816.F32.BF16 R8, R44.reuse, R50, R8 ;  /* 0x000000322c08723c */ /* 0x040fec0000041808 */
[C---:B-----5:R-:W-:Y:S05]  /*27060*/  HMMA.16816.F32.BF16 R12, R44.reuse, R56, R12 ;  /* 0x000000382c0c723c */ /* 0x060fea000004180c */
[-C--:B--2---:R-:W-:Y:S01]  /*27070*/  FFMA.FTZ R41, R77, R3.reuse, -R2 ;  /* 0x000000034d297223 */ /* 0x084fe20000010802 */
[C---:B------:R-:W-:Y:S01]  /*27080*/  HMMA.16816.F32.BF16 R16, R44.reuse, R58, R16 ;  /* 0x0000003a2c10723c */ /* 0x040fe20000041810 */
[----:B------:R-:W2:Y:S02]  /*27090*/  LDSM.16.MT88.4 R56, [R225+0xe800] ;  /* 0x00e80000e138783b */ /* 0x000ea40000004200 */
[----:B------:R4:W5:Y:S03]  /*270a0*/  MUFU.EX2 R137, R41 ;  /* 0x0000002900897308 */ /* 0x0009660000000800 */
[C---:B---3--:R-:W-:Y:S06]  /*270b0*/  HMMA.16816.F32.BF16 R20, R44.reuse, R60, R20 ;  /* 0x0000003c2c14723c */ /* 0x048fec0000041814 */
[C---:B------:R-:W-:Y:S01]  /*270c0*/  HMMA.16816.F32.BF16 R24, R44.reuse, R62, R24 ;  /* 0x0000003e2c18723c */ /* 0x040fe20000041818 */
[----:B------:R-:W3:Y:S05]  /*270d0*/  LDSM.16.MT88.4 R60, [R223+0xe800] ;  /* 0x00e80000df3c783b */ /* 0x000eea0000004200 */
[C---:B-1----:R-:W-:Y:S05]  /*270e0*/  HMMA.16816.F32.BF16 R28, R44.reuse, R52, R28 ;  /* 0x000000342c1c723c */ /* 0x042fea000004181c */
[-CC-:B----4-:R-:W-:Y:S01]  /*270f0*/  FFMA.FTZ R41, R78, R3.reuse, -R42.reuse ;  /* 0x000000034e297223 */ /* 0x190fe2000001082a */
[----:B------:R-:W-:Y:S01]  /*27100*/  HMMA.16816.F32.BF16 R32, R44, R54, R32 ;  /* 0x000000362c20723c */ /* 0x000fe20000041820 */
[----:B------:R-:W1:Y:S02]  /*27110*/  LDSM.16.MT88.4 R44, [R224+0xe800] ;  /* 0x00e80000e02c783b */ /* 0x000e640000004200 */
[----:B------:R4:W-:Y:S02]  /*27120*/  MUFU.EX2 R72, R41 ;  /* 0x0000002900487308 */ /* 0x0009e40000000800 */
[----:B-----5:R-:W-:Y:S01]  /*27130*/  F2FP.BF16.F32.PACK_AB R48, R137, R138 ;  /* 0x0000008a8930723e */ /* 0x020fe200000010ff */
[-C--:B----4-:R-:W-:Y:S07]  /*27140*/  FFMA.FTZ R41, R79, R3.reuse, -R42 ;  /* 0x000000034f297223 */ /* 0x090fee000001082a */
[----:B------:R4:W5:Y:S02]  /*27150*/  MUFU.EX2 R133, R41 ;  /* 0x0000002900857308 */ /* 0x0009640000000800 */
[-CC-:B----4-:R-:W-:Y:S01]  /*27160*/  FFMA.FTZ R41, R80, R3.reuse, -R2.reuse ;  /* 0x0000000350297223 */ /* 0x190fe20000010802 */
        /* <DEDUP_REMOVED lines=11> */
[----:B------:R4:W-:Y:S01]  /*27220*/  MUFU.EX2 R131, R41 ;  /* 0x0000002900837308 */ /* 0x0009e20000000800 */
[C---:B------:R-:W-:Y:S06]  /*27230*/  HMMA.16816.F32.BF16 R4, R48.reuse, R64, R4 ;  /* 0x000000403004723c */ /* 0x040fec0000041804 */
[C---:B------:R-:W-:Y:S01]  /*27240*/  HMMA.16816.F32.BF16 R8, R48.reuse, R66, R8 ;  /* 0x000000423008723c */ /* 0x040fe20000041808 */
[----:B------:R-:W5:Y:S05]  /*27250*/  LDSM.16.MT88.4 R64, [R222+0xf000] ;  /* 0x00f00000de40783b */ /* 0x000f6a0000004200 */
[C---:B--2---:R-:W-:Y:S05]  /*27260*/  HMMA.16816.F32.BF16 R12, R48.reuse, R56, R12 ;  /* 0x00000038300c723c */ /* 0x044fea000004180c */
[-C--:B----4-:R-:W-:Y:S01]  /*27270*/  FFMA.FTZ R41, R85, R3.reuse, -R2 ;  /* 0x0000000355297223 */ /* 0x090fe20000010802 */
[C---:B------:R-:W-:Y:S01]  /*27280*/  HMMA.16816.F32.BF16 R16, R48.reuse, R58, R16 ;  /* 0x0000003a3010723c */ /* 0x040fe20000041810 */
[----:B------:R-:W2:Y:S02]  /*27290*/  LDSM.16.MT88.4 R56, [R225+0xf000] ;  /* 0x00f00000e138783b */ /* 0x000ea40000004200 */
[----:B------:R4:W4:Y:S03]  /*272a0*/  MUFU.EX2 R132, R41 ;  /* 0x0000002900847308 */ /* 0x0009260000000800 */
[C---:B---3--:R-:W-:Y:S06]  /*272b0*/  HMMA.16816.F32.BF16 R20, R48.reuse, R60, R20 ;  /* 0x0000003c3014723c */ /* 0x048fec0000041814 */
[C---:B------:R-:W-:Y:S01]  /*272c0*/  HMMA.16816.F32.BF16 R24, R48.reuse, R62, R24 ;  /* 0x0000003e3018723c */ /* 0x040fe20000041818 */
[----:B------:R-:W3:Y:S05]  /*272d0*/  LDSM.16.MT88.4 R60, [R223+0xf000] ;  /* 0x00f00000df3c783b */ /* 0x000eea0000004200 */
[C---:B-1----:R-:W-:Y:S05]  /*272e0*/  HMMA.16816.F32.BF16 R28, R48.reuse, R44, R28 ;  /* 0x0000002c301c723c */ /* 0x042fea000004181c */
[--C-:B----4-:R-:W-:Y:S01]  /*272f0*/  FFMA.FTZ R41, R86, R3, -R42.reuse ;  /* 0x0000000356297223 */ /* 0x110fe2000001082a */
[----:B------:R-:W-:Y:S01]  /*27300*/  HMMA.16816.F32.BF16 R32, R48, R46, R32 ;  /* 0x0000002e3020723c */ /* 0x000fe20000041820 */
[----:B------:R-:W1:Y:S02]  /*27310*/  LDSM.16.MT88.4 R44, [R224+0xf000] ;  /* 0x00f00000e02c783b */ /* 0x000e640000004200 */
[----:B------:R4:W-:Y:S02]  /*27320*/  MUFU.EX2 R70, R41 ;  /* 0x0000002900467308 */ /* 0x0009e40000000800 */
[----:B------:R-:W-:Y:S01]  /*27330*/  F2FP.BF16.F32.PACK_AB R52, R132, R131 ;  /* 0x000000838434723e */ /* 0x000fe200000010ff */
        /* <DEDUP_REMOVED lines=37> */
[----:B----4-:R-:W-:Y:S08]  /*27590*/  FFMA.FTZ R41, R97, R3, -R2 ;  /* 0x0000000361297223 */ /* 0x010ff00000010802 */
[----:B------:R4:W5:Y:S02]  /*275a0*/  MUFU.EX2 R116, R41 ;  /* 0x0000002900747308 */ /* 0x0009640000000800 */
[----:B----4-:R-:W-:Y:S01]  /*275b0*/  FFMA.FTZ R41, R0, R197, R232 ;  /* 0x000000c500297223 */ /* 0x010fe200000100e8 */
[----:B------:R-:W-:Y:S01]  /*275c0*/  FFMA.FTZ R0, R99, R3, -R42 ;  /* 0x0000000363007223 */ /* 0x000fe2000001082a */
[----:B-----5:R-:W-:Y:S02]  /*275d0*/  F2FP.BF16.F32.PACK_AB R50, R116, R117 ;  /* 0x000000757432723e */ /* 0x020fe400000010ff */
[----:B------:R-:W-:Y:S04]  /*275e0*/  FADD.FTZ R41, R184, R41 ;  /* 0x00000029b8297221 */ /* 0x000fe80000010000 */
[----:B------:R4:W5:Y:S01]  /*275f0*/  MUFU.EX2 R97, R0 ;  /* 0x0000000000617308 */ /* 0x0009620000000800 */
[----:B------:R-:W-:Y:S01]  /*27600*/  FADD.FTZ R41, R180, R41 ;  /* 0x00000029b4297221 */ /* 0x000fe20000010000 */
[-CC-:B----4-:R-:W-:Y:S01]  /*27610*/  FFMA.FTZ R0, R100, R3.reuse, -R2.reuse ;  /* 0x0000000364007223 */ /* 0x190fe20000010802 */
[----:B-----5:R-:W-:Y:S07]  /*27620*/  F2FP.BF16.F32.PACK_AB R51, R97, R98 ;  /* 0x000000626133723e */ /* 0x020fee00000010ff */
[----:B------:R4:W-:Y:S01]  /*27630*/  MUFU.EX2 R96, R0 ;  /* 0x0000000000607308 */ /* 0x0009e20000000800 */
[C---:B------:R-:W-:Y:S06]  /*27640*/  HMMA.16816.F32.BF16 R4, R48.reuse, R64, R4 ;  /* 0x000000403004723c */ /* 0x040fec0000041804 */
[C---:B------:R-:W-:Y:S01]  /*27650*/  HMMA.16816.F32.BF16 R8, R48.reuse, R66, R8 ;  /* 0x000000423008723c */ /* 0x040fe20000041808 */
[----:B------:R-:W5:Y:S05]  /*27660*/  LDSM.16.MT88.4 R64, [R222+0x10000] ;  /* 0x01000000de40783b */ /* 0x000f6a0000004200 */
[C---:B--2---:R-:W-:Y:S05]  /*27670*/  HMMA.16816.F32.BF16 R12, R48.reuse, R56, R12 ;  /* 0x00000038300c723c */ /* 0x044fea000004180c */
[----:B----4-:R-:W-:Y:S01]  /*27680*/  FADD.FTZ R0, R179, R41 ;  /* 0x00000029b3007221 */ /* 0x010fe20000010000 */
[-C--:B------:R-:W-:Y:S01]  /*27690*/  FFMA.FTZ R41, R101, R3.reuse, -R2 ;  /* 0x0000000365297223 */ /* 0x080fe20000010802 */
[C---:B------:R-:W-:Y:S01]  /*276a0*/  HMMA.16816.F32.BF16 R16, R48.reuse, R58, R16 ;  /* 0x0000003a3010723c */ /* 0x040fe20000041810 */
[----:B------:R-:W2:Y:S02]  /*276b0*/  LDSM.16.MT88.4 R56, [R225+0x10000] ;  /* 0x01000000e138783b */ /* 0x000ea40000004200 */
[----:B------:R4:W5:Y:S01]  /*276c0*/  MUFU.EX2 R95, R41 ;  /* 0x00000029005f7308 */ /* 0x0009620000000800 */
[----:B------:R-:W-:Y:S02]  /*276d0*/  FADD.FTZ R0, R183, R0 ;  /* 0x00000000b7007221 */ /* 0x000fe40000010000 */
[C---:B---3--:R-:W-:Y:S06]  /*276e0*/  HMMA.16816.F32.BF16 R20, R48.reuse, R60, R20 ;  /* 0x0000003c3014723c */ /* 0x048fec0000041814 */
[C---:B------:R-:W-:Y:S01]  /*276f0*/  HMMA.16816.F32.BF16 R24, R48.reuse, R62, R24 ;  /* 0x0000003e3018723c */ /* 0x040fe20000041818 */
[----:B------:R-:W3:Y:S05]  /*27700*/  LDSM.16.MT88.4 R60, [R223+0x10000] ;  /* 0x01000000df3c783b */ /* 0x000eea0000004200 */
[C---:B-1----:R-:W-:Y:S05]  /*27710*/  HMMA.16816.F32.BF16 R28, R48.reuse, R44, R28 ;  /* 0x0000002c301c723c */ /* 0x042fea000004181c */
[----:B----4-:R-:W-:Y:S01]  /*27720*/  FADD.FTZ R41, R242, R0 ;  /* 0x00000000f2297221 */ /* 0x010fe20000010000 */
[-C--:B------:R-:W-:Y:S01]  /*27730*/  FFMA.FTZ R0, R102, R3.reuse, -R42 ;  /* 0x0000000366007223 */ /* 0x080fe2000001082a */
[----:B------:R-:W-:Y:S01]  /*27740*/  HMMA.16816.F32.BF16 R32, R48, R46, R32 ;  /* 0x0000002e3020723c */ /* 0x000fe20000041820 */
[----:B------:R-:W1:Y:S02]  /*27750*/  LDSM.16.MT88.4 R44, [R224+0x10000] ;  /* 0x01000000e02c783b */ /* 0x000e640000004200 */
[----:B------:R4:W-:Y:S01]  /*27760*/  MUFU.EX2 R94, R0 ;  /* 0x00000000005e7308 */ /* 0x0009e20000000800 */
[----:B------:R-:W-:Y:S01]  /*27770*/  FADD.FTZ R41, R244, R41 ;  /* 0x00000029f4297221 */ /* 0x000fe20000010000 */
[----:B-----5:R-:W-:Y:S03]  /*27780*/  F2FP.BF16.F32.PACK_AB R52, R95, R96 ;  /* 0x000000605f34723e */ /* 0x020fe600000010ff */
[----:B------:R-:W-:Y:S03]  /*27790*/  FADD.FTZ R41, R246, R41 ;  /* 0x00000029f6297221 */ /* 0x000fe60000010000 */
[----:B----4-:R-:W-:Y:S01]  /*277a0*/  FADD.FTZ R0, R243, R36 ;  /* 0x00000024f3007221 */ /* 0x010fe20000010000 */
[-C--:B------:R-:W-:Y:S03]  /*277b0*/  FFMA.FTZ R36, R103, R3.reuse, -R42 ;  /* 0x0000000367247223 */ /* 0x080fe6000001082a */
[----:B------:R-:W-:Y:S01]  /*277c0*/  FADD.FTZ R43, R245, R0 ;  /* 0x00000000f52b7221 */ /* 0x000fe20000010000 */
[----:B------:R4:W5:Y:S01]  /*277d0*/  MUFU.EX2 R93, R36 ;  /* 0x00000024005d7308 */ /* 0x0009620000000800 */
[-CC-:B------:R-:W-:Y:S02]  /*277e0*/  FFMA.FTZ R0, R104, R3.reuse, -R2.reuse ;  /* 0x0000000368007223 */ /* 0x180fe40000010802 */
[----:B------:R-:W-:Y:S07]  /*277f0*/  FADD.FTZ R43, R250, R43 ;  /* 0x0000002bfa2b7221 */ /* 0x000fee0000010000 */
[----:B------:R2:W-:Y:S01]  /*27800*/  MUFU.EX2 R92, R0 ;  /* 0x00000000005c7308 */ /* 0x0005e20000000800 */
[----:B----4-:R-:W-:Y:S01]  /*27810*/  FADD.FTZ R36, R251, R41 ;  /* 0x00000029fb247221 */ /* 0x010fe20000010000 */
[-C--:B------:R-:W-:Y:S01]  /*27820*/  FFMA.FTZ R41, R105, R3.reuse, -R2 ;  /* 0x0000000369297223 */ /* 0x080fe20000010802 */
[----:B-----5:R-:W-:Y:S07]  /*27830*/  F2FP.BF16.F32.PACK_AB R53, R93, R94 ;  /* 0x0000005e5d35723e */ /* 0x020fee00000010ff */
[----:B------:R4:W5:Y:S01]  /*27840*/  MUFU.EX2 R91, R41 ;  /* 0x00000029005b7308 */ /* 0x0009620000000800 */
[----:B--2---:R-:W-:Y:S01]  /*27850*/  FADD.FTZ R0, R196, R36 ;  /* 0x00000024c4007221 */ /* 0x004fe20000010000 */
[----:B------:R-:W-:Y:S01]  /*27860*/  FADD.FTZ R36, R252, R43 ;  /* 0x0000002bfc247221 */ /* 0x000fe20000010000 */
[-C--:B------:R-:W-:Y:S02]  /*27870*/  FFMA.FTZ R43, R106, R3.reuse, -R42 ;  /* 0x000000036a2b7223 */ /* 0x080fe4000001082a */
[----:B------:R-:W-:Y:S01]  /*27880*/  FADD.FTZ R0, R195, R0 ;  /* 0x00000000c3007221 */ /* 0x000fe20000010000 */
[----:B------:R-:W-:Y:S04]  /*27890*/  FADD.FTZ R36, R194, R36 ;  /* 0x00000024c2247221 */ /* 0x000fe80000010000 */
[----:B------:R-:W-:Y:S01]  /*278a0*/  MUFU.EX2 R90, R43 ;  /* 0x0000002b005a7308 */ /* 0x000fe20000000800 */
[----:B----4-:R-:W-:Y:S01]  /*278b0*/  FADD.FTZ R41, R193, R0 ;  /* 0x00000000c1297221 */ /* 0x010fe20000010000 */
[----:B------:R-:W-:Y:S01]  /*278c0*/  FADD.FTZ R0, R192, R36 ;  /* 0x00000024c0007221 */ /* 0x000fe20000010000 */
[----:B-----5:R-:W-:Y:S02]  /*278d0*/  F2FP.BF16.F32.PACK_AB R54, R91, R92 ;  /* 0x0000005c5b36723e */ /* 0x020fe400000010ff */
[----:B------:R-:W-:Y:S01]  /*278e0*/  FADD.FTZ R41, R191, R41 ;  /* 0x00000029bf297221 */ /* 0x000fe20000010000 */
[----:B------:R-:W-:Y:S01]  /*278f0*/  FADD.FTZ R36, R190, R0 ;  /* 0x00000000be247221 */ /* 0x000fe20000010000 */
[-C--:B------:R-:W-:Y:S02]  /*27900*/  FFMA.FTZ R0, R107, R3.reuse, -R42 ;  /* 0x000000036b007223 */ /* 0x080fe4000001082a */
[----:B------:R-:W-:Y:S01]  /*27910*/  FADD.FTZ R41, R189, R41 ;  /* 0x00000029bd297221 */ /* 0x000fe20000010000 */
[----:B------:R-:W-:Y:S01]  /*27920*/  FADD.FTZ R36, R248, R36 ;  /* 0x00000024f8247221 */ /* 0x000fe20000010000 */
[----:B------:R2:W4:Y:S03]  /*27930*/  MUFU.EX2 R89, R0 ;  /* 0x0000000000597308 */ /* 0x0005260000000800 */
[----:B------:R-:W-:Y:S01]  /*27940*/  FADD.FTZ R36, R247, R36 ;  /* 0x00000024f7247221 */ /* 0x000fe20000010000 */
[----:B--2---:R-:W-:Y:S01]  /*27950*/  FADD.FTZ R0, R188, R41 ;  /* 0x00000029bc007221 */ /* 0x004fe20000010000 */
[-C--:B------:R-:W-:Y:S01]  /*27960*/  FFMA.FTZ R41, R108, R3.reuse, -R2 ;  /* 0x000000036c297223 */ /* 0x080fe20000010802 */
[----:B----4-:R-:W-:Y:S02]  /*27970*/  F2FP.BF16.F32.PACK_AB R55, R89, R90 ;  /* 0x0000005a5937723e */ /* 0x010fe400000010ff */
[----:B------:R-:W-:Y:S02]  /*27980*/  FADD.FTZ R43, R187, R0 ;  /* 0x00000000bb2b7221 */ /* 0x000fe40000010000 */
[----:B------:R2:W-:Y:S01]  /*27990*/  MUFU.EX2 R88, R41 ;  /* 0x0000002900587308 */ /* 0x0005e20000000800 */
[----:B------:R-:W-:Y:S01]  /*279a0*/  FADD.FTZ R0, R173, R36 ;  /* 0x00000024ad007221 */ /* 0x000fe20000010000 */
[-C--:B------:R-:W-:Y:S01]  /*279b0*/  FFMA.FTZ R36, R109, R3.reuse, -R2 ;  /* 0x000000036d247223 */ /* 0x080fe20000010802 */
        /* <DEDUP_REMOVED lines=8> */
[----:B------:R-:W-:Y:S01]  /*27a40*/  FADD.FTZ R43, R172, R0 ;  /* 0x00000000ac2b7221 */ /* 0x000fe20000010000 */
[-C--:B------:R-:W-:Y:S01]  /*27a50*/  FFMA.FTZ R0, R110, R3.reuse, -R42 ;  /* 0x000000036e007223 */ /* 0x080fe2000001082a */
[C---:B---3--:R-:W-:Y:S03]  /*27a60*/  HMMA.16816.F32.BF16 R20, R52.reuse, R60, R20 ;  /* 0x0000003c3414723c */ /* 0x048fe60000041814 */
[----:B------:R3:W-:Y:S01]  /*27a70*/  MUFU.EX2 R86, R0 ;  /* 0x0000000000567308 */ /* 0x0007e20000000800 */
[----:B------:R-:W-:Y:S01]  /*27a80*/  FADD.FTZ R41, R186, R41 ;  /* 0x00000029ba297221 */ /* 0x000fe20000010000 */
[----:B----4-:R-:W-:Y:S01]  /*27a90*/  FADD.FTZ R36, R168, R43 ;  /* 0x0000002ba8247221 */ /* 0x010fe20000010000 */
[C---:B------:R-:W-:Y:S01]  /*27aa0*/  HMMA.16816.F32.BF16 R24, R52.reuse, R62, R24 ;  /* 0x0000003e3418723c */ /* 0x040fe20000041818 */
[----:B------:R-:W4:Y:S04]  /*27ab0*/  LDSM.16.MT88.4 R60, [R223+0x10800] ;  /* 0x01080000df3c783b */ /* 0x000f280000004200 */
[----:B------:R-:W-:Y:S01]  /*27ac0*/  FADD.FTZ R43, R181, R41 ;  /* 0x00000029b52b7221 */ /* 0x000fe20000010000 */
[----:B------:R-:W-:Y:S01]  /*27ad0*/  FADD.FTZ R41, R167, R36 ;  /* 0x00000024a7297221 */ /* 0x000fe20000010000 */
[-C--:B------:R-:W-:Y:S01]  /*27ae0*/  FFMA.FTZ R36, R112, R3.reuse, -R2 ;  /* 0x0000000370247223 */ /* 0x080fe20000010802 */
[C---:B-1----:R-:W-:Y:S03]  /*27af0*/  HMMA.16816.F32.BF16 R28, R52.reuse, R44, R28 ;  /* 0x0000002c341c723c */ /* 0x042fe6000004181c */
[----:B------:R1:W-:Y:S01]  /*27b00*/  MUFU.EX2 R84, R36 ;  /* 0x0000002400547308 */ /* 0x0003e20000000800 */
[----:B------:R-:W-:Y:S01]  /*27b10*/  FADD.FTZ R41, R166, R41 ;  /* 0x00000029a6297221 */ /* 0x000fe20000010000 */
[----:B-----5:R-:W-:Y:S01]  /*27b20*/  F2FP.BF16.F32.PACK_AB R48, R87, R88 ;  /* 0x000000585730723e */ /* 0x020fe200000010ff */
[-C--:B---3--:R-:W-:Y:S01]  /*27b30*/  FFMA.FTZ R0, R111, R3.reuse, -R42 ;  /* 0x000000036f007223 */ /* 0x088fe2000001082a */
[----:B------:R-:W-:Y:S01]  /*27b40*/  HMMA.16816.F32.BF16 R32, R52, R46, R32 ;  /* 0x0000002e3420723c */ /* 0x000fe20000041820 */
[----:B------:R-:W3:Y:S05]  /*27b50*/  LDSM.16.MT88.4 R44, [R224+0x10800] ;  /* 0x01080000e02c783b */ /* 0x000eea0000004200 */
[----:B------:R5:W2:Y:S01]  /*27b60*/  MUFU.EX2 R85, R0 ;  /* 0x0000000000557308 */ /* 0x000aa20000000800 */
[----:B-1----:R-:W-:Y:S01]  /*27b70*/  FADD.FTZ R36, R163, R41 ;  /* 0x00000029a3247221 */ /* 0x002fe20000010000 */
[-C--:B------:R-:W-:Y:S03]  /*27b80*/  FFMA.FTZ R41, R113, R3.reuse, -R2 ;  /* 0x0000000371297223 */ /* 0x080fe60000010802 */
[----:B------:R-:W-:Y:S05]  /*27b90*/  FADD.FTZ R36, R160, R36 ;  /* 0x00000024a0247221 */ /* 0x000fea0000010000 */
[----:B------:R1:W4:Y:S01]  /*27ba0*/  MUFU.EX2 R83, R41 ;  /* 0x0000002900537308 */ /* 0x0003220000000800 */
[----:B-----5:R-:W-:Y:S01]  /*27bb0*/  FADD.FTZ R0, R176, R43 ;  /* 0x0000002bb0007221 */ /* 0x020fe20000010000 */
[----:B------:R-:W-:Y:S01]  /*27bc0*/  FADD.FTZ R36, R159, R36 ;  /* 0x000000249f247221 */ /* 0x000fe20000010000 */
[----:B--2---:R-:W-:Y:S02]  /*27bd0*/  F2FP.BF16.F32.PACK_AB R49, R85, R86 ;  /* 0x000000565531723e */ /* 0x004fe400000010ff */
[----:B------:R-:W-:Y:S04]  /*27be0*/  FADD.FTZ R0, R170, R0 ;  /* 0x00000000aa007221 */ /* 0x000fe80000010000 */
[----:B------:R-:W-:Y:S04]  /*27bf0*/  FADD.FTZ R0, R169, R0 ;  /* 0x00000000a9007221 */ /* 0x000fe80000010000 */
[----:B-1----:R-:W-:Y:S01]  /*27c00*/  FADD.FTZ R41, R165, R0 ;  /* 0x00000000a5297221 */ /* 0x002fe20000010000 */
[-C--:B------:R-:W-:Y:S01]  /*27c10*/  FFMA.FTZ R0, R114, R3.reuse, -R42 ;  /* 0x0000000372007223 */ /* 0x080fe2000001082a */
[----:B----4-:R-:W-:Y:S02]  /*27c20*/  F2FP.BF16.F32.PACK_AB R50, R83, R84 ;  /* 0x000000545332723e */ /* 0x010fe400000010ff */
[----:B------:R-:W-:Y:S01]  /*27c30*/  FADD.FTZ R41, R164, R41 ;  /* 0x00000029a4297221 */ /* 0x000fe20000010000 */
[----:B------:R1:W-:Y:S03]  /*27c40*/  MUFU.EX2 R82, R0 ;  /* 0x0000000000527308 */ /* 0x0003e60000000800 */
[----:B------:R-:W-:Y:S01]  /*27c50*/  FADD.FTZ R41, R161, R41 ;  /* 0x00000029a1297221 */ /* 0x000fe20000010000 */
[----:B-1----:R-:W-:Y:S01]  /*27c60*/  FADD.FTZ R0, R156, R36 ;  /* 0x000000249c007221 */ /* 0x002fe20000010000 */
[-C--:B------:R-:W-:Y:S03]  /*27c70*/  FFMA.FTZ R36, R216, R3.reuse, -R42 ;  /* 0x00000003d8247223 */ /* 0x080fe6000001082a */
[----:B------:R-:W-:Y:S02]  /*27c80*/  FADD.FTZ R43, R155, R0 ;  /* 0x000000009b2b7221 */ /* 0x000fe40000010000 */
[----:B------:R1:W2:Y:S01]  /*27c90*/  MUFU.EX2 R81, R36 ;  /* 0x0000002400517308 */ /* 0x0002a20000000800 */
[-CC-:B------:R-:W-:Y:S01]  /*27ca0*/  FFMA.FTZ R0, R217, R3.reuse, -R2.reuse ;  /* 0x00000003d9007223 */ /* 0x180fe20000010802 */
[----:B------:R-:W-:Y:S08]  /*27cb0*/  FADD.FTZ R43, R153, R43 ;  /* 0x0000002b992b7221 */ /* 0x000ff00000010000 */
[----:B------:R4:W-:Y:S01]  /*27cc0*/  MUFU.EX2 R80, R0 ;  /* 0x0000000000507308 */ /* 0x0009e20000000800 */
[----:B-1----:R-:W-:Y:S01]  /*27cd0*/  FADD.FTZ R36, R162, R41 ;  /* 0x00000029a2247221 */ /* 0x002fe20000010000 */
[-C--:B------:R-:W-:Y:S01]  /*27ce0*/  FFMA.FTZ R41, R218, R3.reuse, -R2 ;  /* 0x00000003da297223 */ /* 0x080fe20000010802 */
[----:B--2---:R-:W-:Y:S07]  /*27cf0*/  F2FP.BF16.F32.PACK_AB R51, R81, R82 ;  /* 0x000000525133723e */ /* 0x004fee00000010ff */
[----:B------:R1:W2:Y:S01]  /*27d00*/  MUFU.EX2 R79, R41 ;  /* 0x00000029004f7308 */ /* 0x0002a20000000800 */
[----:B----4-:R-:W-:Y:S01]  /*27d10*/  FADD.FTZ R0, R158, R36 ;  /* 0x000000249e007221 */ /* 0x010fe20000010000 */
[C---:B------:R-:W-:Y:S05]  /*27d20*/  HMMA.16816.F32.BF16 R4, R48.reuse, R64, R4 ;  /* 0x000000403004723c */ /* 0x040fea0000041804 */
[----:B------:R-:W-:Y:S01]  /*27d30*/  FADD.FTZ R36, R152, R43 ;  /* 0x0000002b98247221 */ /* 0x000fe20000010000 */
[C---:B------:R-:W-:Y:S01]  /*27d40*/  HMMA.16816.F32.BF16 R8, R48.reuse, R66, R8 ;  /* 0x000000423008723c */ /* 0x040fe20000041808 */
[----:B------:R-:W4:Y:S04]  /*27d50*/  LDSM.16.MT88.4 R64, [R222+0x11000] ;  /* 0x01100000de40783b */ /* 0x000f280000004200 */
[----:B------:R-:W-:Y:S01]  /*27d60*/  FADD.FTZ R0, R157, R0 ;  /* 0x000000009d007221 */ /* 0x000fe20000010000 */
[C---:B------:R-:W-:Y:S03]  /*27d70*/  HMMA.16816.F32.BF16 R12, R48.reuse, R56, R12 ;  /* 0x00000038300c723c */ /* 0x040fe6000004180c */
[----:B------:R-:W-:Y:S02]  /*27d80*/  LDSM.16.MT88.4 R156, [R223+0x11800] ;  /* 0x01180000df9c783b */ /* 0x000fe40000004200 */
[----:B------:R-:W-:Y:S01]  /*27d90*/  FADD.FTZ R36, R147, R36 ;  /* 0x0000002493247221 */ /* 0x000fe20000010000 */
[C---:B------:R-:W-:Y:S05]  /*27da0*/  HMMA.16816.F32.BF16 R16, R48.reuse, R58, R16 ;  /* 0x0000003a3010723c */ /* 0x040fea0000041810 */
[----:B-1----:R-:W-:Y:S01]  /*27db0*/  FADD.FTZ R41, R154, R0 ;  /* 0x000000009a297221 */ /* 0x002fe20000010000 */
[C---:B------:R-:W-:Y:S01]  /*27dc0*/  HMMA.16816.F32.BF16 R20, R48.reuse, R60, R20 ;  /* 0x0000003c3014723c */ /* 0x040fe20000041814 */
[----:B------:R-:W1:Y:S04]  /*27dd0*/  LDSM.16.MT88.4 R56, [R225+0x11000] ;  /* 0x01100000e138783b */ /* 0x000e680000004200 */
[----:B------:R-:W-:Y:S01]  /*27de0*/  FADD.FTZ R0, R148, R36 ;  /* 0x0000002494007221 */ /* 0x000fe20000010000 */
[C---:B------:R-:W-:Y:S03]  /*27df0*/  HMMA.16816.F32.BF16 R24, R48.reuse, R62, R24 ;  /* 0x0000003e3018723c */ /* 0x040fe60000041818 */
[----:B------:R-:W5:Y:S02]  /*27e00*/  LDSM.16.MT88.4 R60, [R223+0x11000] ;  /* 0x01100000df3c783b */ /* 0x000f640000004200 */
[----:B------:R-:W-:Y:S01]  /*27e10*/  FADD.FTZ R36, R146, R0 ;  /* 0x0000000092247221 */ /* 0x000fe20000010000 */
[C---:B---3--:R-:W-:Y:S05]  /*27e20*/  HMMA.16816.F32.BF16 R28, R48.reuse, R44, R28 ;  /* 0x0000002c301c723c */ /* 0x048fea000004181c */
[-C--:B------:R-:W-:Y:S01]  /*27e30*/  FFMA.FTZ R0, R119, R3.reuse, -R42 ;  /* 0x0000000377007223 */ /* 0x080fe2000001082a */
[----:B------:R-:W-:Y:S01]  /*27e40*/  LDSM.16.MT88.4 R152, [R225+0x11800] ;  /* 0x01180000e198783b */ /* 0x000fe20000004200 */
[----:B------:R-:W-:Y:S01]  /*27e50*/  FADD.FTZ R36, R145, R36 ;  /* 0x0000002491247221 */ /* 0x000fe20000010000 */
[----:B------:R-:W-:Y:S01]  /*27e60*/  HMMA.16816.F32.BF16 R32, R48, R46, R32 ;  /* 0x0000002e3020723c */ /* 0x000fe20000041820 */
[----:B------:R3:W-:Y:S02]  /*27e70*/  MUFU.EX2 R77, R0 ;  /* 0x00000000004d7308 */ /* 0x0007e40000000800 */
[-C--:B------:R-:W-:Y:S01]  /*27e80*/  FFMA.FTZ R43, R219, R3.reuse, -R42 ;  /* 0x00000003db2b7223 */ /* 0x080fe2000001082a */
[----:B------:R-:W-:Y:S01]  /*27e90*/  FADD.FTZ R36, R140, R36 ;  /* 0x000000248c247221 */ /* 0x000fe20000010000 */
[----:B------:R-:W-:Y:S01]  /*27ea0*/  FADD.FTZ R41, R151, R41 ;  /* 0x0000002997297221 */ /* 0x000fe20000010000 */
[----:B------:R-:W5:Y:S01]  /*27eb0*/  LDSM.16.MT88.4 R44, [R224+0x11000] ;  /* 0x01100000e02c783b */ /* 0x000f620000004200 */
[----:B--2---:R-:W-:Y:S04]  /*27ec0*/  F2FP.BF16.F32.PACK_AB R52, R79, R80 ;  /* 0x000000504f34723e */ /* 0x004fe800000010ff */
[----:B------:R2:W4:Y:S01]  /*27ed0*/  MUFU.EX2 R78, R43 ;  /* 0x0000002b004e7308 */ /* 0x0005220000000800 */
[----:B------:R-:W-:Y:S04]  /*27ee0*/  FADD.FTZ R41, R149, R41 ;  /* 0x0000002995297221 */ /* 0x000fe80000010000 */
[----:B---3--:R-:W-:Y:S01]  /*27ef0*/  FADD.FTZ R0, R150, R41 ;  /* 0x0000002996007221 */ /* 0x008fe20000010000 */
[-C--:B------:R-:W-:Y:S04]  /*27f00*/  FFMA.FTZ R41, R120, R3.reuse, -R2 ;  /* 0x0000000378297223 */ /* 0x080fe80000010802 */
[----:B------:R3:W-:Y:S01]  /*27f10*/  MUFU.EX2 R76, R41 ;  /* 0x00000029004c7308 */ /* 0x0007e20000000800 */
[----:B--2---:R-:W-:Y:S01]  /*27f20*/  FADD.FTZ R43, R144, R0 ;  /* 0x00000000902b7221 */ /* 0x004fe20000010000 */
[----:B------:R-:W-:Y:S01]  /*27f30*/  FADD.FTZ R0, R139, R36 ;  /* 0x000000248b007221 */ /* 0x000fe20000010000 */
[-C--:B------:R-:W-:Y:S01]  /*27f40*/  FFMA.FTZ R36, R121, R3.reuse, -R2 ;  /* 0x0000000379247223 */ /* 0x080fe20000010802 */
[----:B----4-:R-:W-:Y:S01]  /*27f50*/  F2FP.BF16.F32.PACK_AB R53, R77, R78 ;  /* 0x0000004e4d35723e */ /* 0x010fe200000010ff */
[----:B------:R-:W2:Y:S05]  /*27f60*/  LDSM.16.MT88.4 R144, [R222+0x11800] ;  /* 0x01180000de90783b */ /* 0x000eaa0000004200 */
[----:B------:R4:W1:Y:S01]  /*27f70*/  MUFU.EX2 R75, R36 ;  /* 0x00000024004b7308 */ /* 0x0008620000000800 */
[----:B---3--:R-:W-:Y:S01]  /*27f80*/  FADD.FTZ R41, R143, R43 ;  /* 0x0000002b8f297221 */ /* 0x008fe20000010000 */
[----:B------:R-:W-:Y:S01]  /*27f90*/  FADD.FTZ R43, R73, R0 ;  /* 0x00000000492b7221 */ /* 0x000fe20000010000 */
[-C--:B------:R-:W-:Y:S02]  /*27fa0*/  FFMA.FTZ R0, R122, R3.reuse, -R42 ;  /* 0x000000037a007223 */ /* 0x080fe4000001082a */
[----:B------:R-:W-:Y:S05]  /*27fb0*/  FADD.FTZ R41, R142, R41 ;  /* 0x000000298e297221 */ /* 0x000fea0000010000 */
[----:B------:R3:W-:Y:S01]  /*27fc0*/  MUFU.EX2 R74, R0 ;  /* 0x00000000004a7308 */ /* 0x0007e20000000800 */
[----:B----4-:R-:W-:Y:S01]  /*27fd0*/  FADD.FTZ R36, R136, R43 ;  /* 0x0000002b88247221 */ /* 0x010fe20000010000 */
[----:B------:R-:W-:Y:S01]  /*27fe0*/  FADD.FTZ R43, R141, R41 ;  /* 0x000000298d2b7221 */ /* 0x000fe20000010000 */
[----:B-1----:R-:W-:Y:S02]  /*27ff0*/  F2FP.BF16.F32.PACK_AB R54, R75, R76 ;  /* 0x0000004c4b36723e */ /* 0x002fe400000010ff */
[----:B------:R-:W-:Y:S01]  /*28000*/  FADD.FTZ R41, R72, R36 ;  /* 0x0000002448297221 */ /* 0x000fe20000010000 */
[-C--:B------:R-:W-:Y:S03]  /*28010*/  FFMA.FTZ R36, R212, R3.reuse, -R2 ;  /* 0x00000003d4247223 */ /* 0x080fe60000010802 */
[----:B------:R-:W-:Y:S01]  /*28020*/  FADD.FTZ R41, R133, R41 ;  /* 0x0000002985297221 */ /* 0x000fe20000010000 */
[----:B------:R1:W-:Y:S01]  /*28030*/  MUFU.EX2 R72, R36 ;  /* 0x0000002400487308 */ /* 0x0003e20000000800 */
[----:B------:R-:W-:Y:S01]  /*28040*/  MOV R133, R38 ;  /* 0x0000002600857202 */ /* 0x000fe20000000f00 */
[-C--:B---3--:R-:W-:Y:S08]  /*28050*/  FFMA.FTZ R0, R240, R3.reuse, -R42 ;  /* 0x00000003f0007223 */ /* 0x088ff0000001082a */
[----:B------:R3:W4:Y:S01]  /*28060*/  MUFU.EX2 R73, R0 ;  /* 0x0000000000497308 */ /* 0x0007220000000800 */
[----:B-1----:R-:W-:Y:S01]  /*28070*/  FADD.FTZ R36, R71, R41 ;  /* 0x0000002947247221 */ /* 0x002fe20000010000 */
[-C--:B------:R-:W-:Y:S03]  /*28080*/  FFMA.FTZ R41, R213, R3.reuse, -R2 ;  /* 0x00000003d5297223 */ /* 0x080fe60000010802 */
[----:B------:R-:W-:Y:S05]  /*28090*/  FADD.FTZ R36, R130, R36 ;  /* 0x0000002482247221 */ /* 0x000fea0000010000 */
[----:B------:R1:W2:Y:S01]  /*280a0*/  MUFU.EX2 R71, R41 ;  /* 0x0000002900477308 */ /* 0x0002a20000000800 */
[----:B------:R-:W-:Y:S01]  /*280b0*/  FADD.FTZ R36, R70, R36 ;  /* 0x0000002446247221 */ /* 0x000fe20000010000 */
[----:B---3--:R-:W-:Y:S01]  /*280c0*/  FADD.FTZ R0, R138, R43 ;  /* 0x0000002b8a007221 */ /* 0x008fe20000010000 */
[-CC-:B------:R-:W-:Y:S01]  /*280d0*/  FFMA.FTZ R43, R214, R3.reuse, -R2.reuse ;  /* 0x00000003d62b7223 */ /* 0x180fe20000010802 */
[-C--:B------:R-:W-:Y:S01]  /*280e0*/  FFMA.FTZ R2, R215, R3.reuse, -R2 ;  /* 0x00000003d7027223 */ /* 0x080fe20000010802 */
[----:B----4-:R-:W-:Y:S01]  /*280f0*/  F2FP.BF16.F32.PACK_AB R55, R73, R74 ;  /* 0x0000004a4937723e */ /* 0x010fe200000010ff */
[----:B------:R-:W-:Y:S04]  /*28100*/  FADD.FTZ R0, R137, R0 ;  /* 0x0000000089007221 */ /* 0x000fe80000010000 */
[----:B------:R-:W-:Y:S01]  /*28110*/  MUFU.EX2 R49, R43 ;  /* 0x0000002b00317308 */ /* 0x000fe20000000800 */
[----:B------:R-:W-:Y:S01]  /*28120*/  FADD.FTZ R0, R135, R0 ;  /* 0x0000000087007221 */ /* 0x000fe20000010000 */
[C---:B------:R-:W-:Y:S08]  /*28130*/  HMMA.16816.F32.BF16 R4, R52.reuse, R64, R4 ;  /* 0x000000403404723c */ /* 0x040ff00000041804 */
[----:B------:R-:W3:Y:S03]  /*28140*/  MUFU.EX2 R48, R2 ;  /* 0x0000000200307308 */ /* 0x000ee60000000800 */
[----:B-1----:R-:W-:Y:S01]  /*28150*/  FADD.FTZ R41, R134, R0 ;  /* 0x0000000086297221 */ /* 0x002fe20000010000 */
[C---:B------:R-:W-:Y:S03]  /*28160*/  HMMA.16816.F32.BF16 R8, R52.reuse, R66, R8 ;  /* 0x000000423408723c */ /* 0x040fe60000041808 */
[-C--:B------:R-:W-:Y:S03]  /*28170*/  FFMA.FTZ R0, R126, R3.reuse, -R42 ;  /* 0x000000037e007223 */ /* 0x080fe6000001082a */
[C---:B------:R-:W-:Y:S01]  /*28180*/  HMMA.16816.F32.BF16 R12, R52.reuse, R56, R12 ;  /* 0x00000038340c723c */ /* 0x040fe2000004180c */
[----:B------:R1:W-:Y:S04]  /*28190*/  MUFU.EX2 R70, R0 ;  /* 0x0000000000467308 */ /* 0x0003e80000000800 */
[----:B------:R-:W-:Y:S01]  /*281a0*/  FADD.FTZ R41, R131, R41 ;  /* 0x0000002983297221 */ /* 0x000fe20000010000 */
[C---:B------:R-:W-:Y:S05]  /*281b0*/  HMMA.16816.F32.BF16 R16, R52.reuse, R58, R16 ;  /* 0x0000003a3410723c */ /* 0x040fea0000041810 */
[----:B------:R-:W-:Y:S01]  /*281c0*/  FADD.FTZ R41, R132, R41 ;  /* 0x0000002984297221 */ /* 0x000fe20000010000 */
[C---:B-----5:R-:W-:Y:S05]  /*281d0*/  HMMA.16816.F32.BF16 R20, R52.reuse, R60, R20 ;  /* 0x0000003c3414723c */ /* 0x060fea0000041814 */
[----:B--2---:R-:W-:Y:S01]  /*281e0*/  F2FP.BF16.F32.PACK_AB R160, R71, R72 ;  /* 0x0000004847a0723e */ /* 0x004fe200000010ff */
[C---:B------:R-:W-:Y:S05]  /*281f0*/  HMMA.16816.F32.BF16 R24, R52.reuse, R62, R24 ;  /* 0x0000003e3418723c */ /* 0x040fea0000041818 */
[----:B-1----:R-:W-:Y:S01]  /*28200*/  FADD.FTZ R0, R69, R36 ;  /* 0x0000002445007221 */ /* 0x002fe20000010000 */
[C---:B------:R-:W-:Y:S05]  /*28210*/  HMMA.16816.F32.BF16 R28, R52.reuse, R44, R28 ;  /* 0x0000002c341c723c */ /* 0x040fea000004181c */
[-C--:B------:R-:W-:Y:S01]  /*28220*/  FFMA.FTZ R36, R127, R3.reuse, -R42 ;  /* 0x000000037f247223 */ /* 0x080fe2000001082a */
[----:B------:R-:W-:Y:S03]  /*28230*/  HMMA.16816.F32.BF16 R32, R52, R46, R32 ;  /* 0x0000002e3420723c */ /* 0x000fe60000041820 */
[----:B------:R1:W2:Y:S02]  /*28240*/  MUFU.EX2 R69, R36 ;  /* 0x0000002400457308 */ /* 0x0002a40000000800 */
[----:B------:R-:W-:Y:S01]  /*28250*/  FADD.FTZ R68, R68, R0 ;  /* 0x0000000044447221 */ /* 0x000fe20000010000 */
[----:B------:R-:W-:Y:S01]  /*28260*/  FADD.FTZ R0, R129, R41 ;  /* 0x0000002981007221 */ /* 0x000fe20000010000 */
[----:B------:R-:W-:Y:S01]  /*28270*/  FFMA.FTZ R42, R40, R3, -R42 ;  /* 0x00000003282a7223 */ /* 0x000fe2000001082a */
[----:B---3--:R-:W-:Y:S03]  /*28280*/  F2FP.BF16.F32.PACK_AB R162, R48, R49 ;  /* 0x0000003130a2723e */ /* 0x008fe600000010ff */
[----:B------:R-:W-:Y:S02]  /*28290*/  FADD.FTZ R41, R128, R0 ;  /* 0x0000000080297221 */ /* 0x000fe40000010000 */
[----:B------:R-:W3:Y:S01]  /*282a0*/  MUFU.EX2 R3, R42 ;  /* 0x0000002a00037308 */ /* 0x000ee20000000800 */
[----:B------:R-:W-:Y:S01]  /*282b0*/  MOV R132, R37 ;  /* 0x0000002500847202 */ /* 0x000fe20000000f00 */
[----:B------:R-:W-:Y:S01]  /*282c0*/  FADD.FTZ R41, R124, R41 ;  /* 0x000000297c297221 */ /* 0x000fe20000010000 */
[----:B-1----:R-:W-:Y:S01]  /*282d0*/  FADD.FTZ R36, R123, R68 ;  /* 0x000000447b247221 */ /* 0x002fe20000010000 */
[----:B--2---:R-:W-:Y:S03]  /*282e0*/  F2FP.BF16.F32.PACK_AB R161, R69, R70 ;  /* 0x0000004645a1723e */ /* 0x004fe600000010ff */
[----:B------:R-:W-:Y:S04]  /*282f0*/  FADD.FTZ R0, R118, R36 ;  /* 0x0000002476007221 */ /* 0x000fe80000010000 */
[----:B------:R-:W-:Y:S01]  /*28300*/  FADD.FTZ R36, R115, R0 ;  /* 0x0000000073247221 */ /* 0x000fe20000010000 */
[----:B------:R-:W-:Y:S01]  /*28310*/  FADD.FTZ R0, R125, R41 ;  /* 0x000000297d007221 */ /* 0x000fe20000010000 */
[----:B---3--:R-:W-:Y:S01]  /*28320*/  F2FP.BF16.F32.PACK_AB R163, R3, R39 ;  /* 0x0000002703a3723e */ /* 0x008fe200000010ff */
[----:B------:R-:W1:Y:S01]  /*28330*/  LDSM.16.MT88.4 R40, [R224+0x11800] ;  /* 0x01180000e028783b */ /* 0x000e620000004200 */
        /* <DEDUP_REMOVED lines=43> */
[----:B------:R3:W-:Y:S02]  /*285f0*/  STL [R1+0x4], R3 ;  /* 0x0000040301007387 */ /* 0x0007e40000100800 */
[----:B------:R-:W-:Y:S05]  /*28600*/  FADD.FTZ R0, R48, R2 ;  /* 0x0000000230007221 */ /* 0x000fea0000010000 */
[----:B------:R3:W-:Y:S01]  /*28610*/  STL [R1+0x8], R0 ;  /* 0x0000080001007387 */ /* 0x0007e20000100800 */
[----:B------:R-:W-:Y:S05]  /*28620*/  @P0 BRA `(.L_x_4144) ;  /* 0xffffff9800900947 */ /* 0x000fea000383ffff */
.L_x_4135:
[----:B------:R4:W5:Y:S04]  /*28630*/  LDL R7, [R1+0x8] ;  /* 0x0000080001077983 */ /* 0x0009680000100800 */
[----:B------:R4:W5:Y:S01]  /*28640*/  LDL R6, [R1+0x4] ;  /* 0x0000040001067983 */ /* 0x0009620000100800 */
[----:B------:R-:W4:Y:S01]  /*28650*/  LDC.64 R50, c[0x0][0x208] ;  /* 0x00008200ff327b82 */ /* 0x000f220000000a00 */
[----:B-123--:R-:W1:Y:S07]  /*28660*/  S2R R3, SR_TID.X ;  /* 0x0000000000037919 */ /* 0x00ee6e0000002100 */
[----:B------:R-:W2:Y:S01]  /*28670*/  LDC.64 R44, c[0x0][0x198] ;  /* 0x00006600ff2c7b82 */ /* 0x000ea20000000a00 */
[----:B----4-:R-:W-:-:S02]  /*28680*/  R2UR UR4, R50 ;  /* 0x00000000320472ca */ /* 0x010fc400000e0000 */
[----:B------:R-:W-:Y:S02]  /*28690*/  R2UR UR5, R51 ;  /* 0x00000000330572ca */ /* 0x000fe400000e0000 */
[----:B-1----:R-:W-:-:S04]  /*286a0*/  SHF.R.S32.HI R36, RZ, 0x1f, R3 ;  /* 0x0000001fff247819 */ /* 0x002fc80000011403 */
[----:B------:R-:W-:-:S07]  /*286b0*/  LEA.HI R0, R36, R3, RZ, 0x5 ;  /* 0x0000000324007211 */ /* 0x000fce00078f28ff */
[----:B--2---:R1:W5:Y:S01]  /*286c0*/  LD.E R13, desc[UR4][R44.64+0xd8] ;  /* 0x0000d8042c0d7980 */ /* 0x004362000c101900 */
        /* <DEDUP_REMOVED lines=16> */
.L_x_4152:
[----:B------:R-:W2:Y:S01]  /*287d0*/  S2R R15, SR_TID.X ;  /* 0x00000000000f7919 */ /* 0x000ea20000002100 */
[----:B----4-:R-:W-:Y:S01]  /*287e0*/  FADD.FTZ R9, R2, R0 ;  /* 0x0000000002097221 */ /* 0x010fe20000010000 */
[----:B------:R-:W4:Y:S01]  /*287f0*/  S2UR UR4, SR_CgaCtaId ;  /* 0x00000000000479c3 */ /* 0x000f220000008800 */
[----:B------:R-:W-:Y:S01]  /*28800*/  FSETP.NE.FTZ.AND P3, PT, R8, RZ, PT ;  /* 0x000000ff0800720b */ /* 0x000fe20003f75000 */
[----:B------:R-:W-:-:S06]  /*28810*/  IMAD.MOV.U32 R3, RZ, RZ, 0x3f800000 ;  /* 0x3f800000ff037424 */ /* 0x000fcc00078e00ff */
[----:B------:R-:W-:Y:S01]  /*28820*/  BAR.SYNC.DEFER_BLOCKING 0x0 ;  /* 0x0000000000007b1d */ /* 0x000fe20000010000 */
[----:B------:R-:W-:Y:S01]  /*28830*/  FSETP.NE.FTZ.AND P0, PT, R9, RZ, PT ;  /* 0x000000ff0900720b */ /* 0x000fe20003f15000 */
[----:B------:R-:W-:-:S04]  /*28840*/  IMAD.MOV.U32 R0, RZ, RZ, 0x3f800000 ;  /* 0x3f800000ff007424 */ /* 0x000fc800078e00ff */
[----:B------:R-:W3:Y:S01]  /*28850*/  LDL.LU R18, [R1+0x20] ;  /* 0x0000200001127983 */ /* 0x000ee20000300800 */
[----:B--2---:R-:W-:-:S07]  /*28860*/  SHF.R.S32.HI R14, RZ, 0x1f, R15 ;  /* 0x0000001fff0e7819 */ /* 0x004fce000001140f */
[----:B------:R-:W2:Y:S01]  /*28870*/  @P0 MUFU.RCP R3, R9 ;  /* 0x0000000900030308 */ /* 0x000ea20000001000 */
[----:B------:R-:W-:Y:S01]  /*28880*/  UMOV UR5, 0x400 ;  /* 0x0000040000057882 */ /* 0x000fe20000000000 */
[----:B------:R-:W-:Y:S01]  /*28890*/  MOV R7, 0x40 ;  /* 0x0000004000077802 */ /* 0x000fe20000000f00 */
[----:B------:R-:W2:Y:S01]  /*288a0*/  LDL.LU R17, [R1+0x2c] ;  /* 0x00002c0001117983 */ /* 0x000ea20000300800 */
[----:B------:R-:W-:-:S04]  /*288b0*/  LEA.HI R4, R14, R15, RZ, 0x2 ;  /* 0x0000000f0e047211 */ /* 0x000fc800078f10ff */
[----:B------:R-:W1:Y:S01]  /*288c0*/  @P3 MUFU.RCP R0, R8 ;  /* 0x0000000800003308 */ /* 0x000e620000001000 */
[--C-:B------:R-:W-:Y:S01]  /*288d0*/  SHF.R.S32.HI R5, RZ, 0x2, R4.reuse ;  /* 0x00000002ff057819 */ /* 0x100fe20000011404 */
[----:B----4-:R-:W-:Y:S01]  /*288e0*/  ULEA UR4, UR4, UR5, 0x18 ;  /* 0x0000000504047291 */ /* 0x010fe2000f8ec03f */
[----:B---3--:R-:W-:Y:S01]  /*288f0*/  SHF.R.S32.HI R2, RZ, 0x1f, R4 ;  /* 0x0000001fff027819 */ /* 0x008fe20000011404 */
[----:B------:R-:W3:Y:S03]  /*28900*/  LDL.LU R16, [R1+0x34] ;  /* 0x0000340001107983 */ /* 0x000ee60000300800 */
[----:B------:R-:W-:Y:S01]  /*28910*/  LEA.HI R2, R2, R5, RZ, 0x3 ;  /* 0x0000000502027211 */ /* 0x000fe200078f18ff */
[----:B------:R-:W4:Y:S01]  /*28920*/  LDL R53, [R1+0x30] ;  /* 0x0000300001357983 */ /* 0x000f220000100800 */
[----:B------:R-:W-:Y:S01]  /*28930*/  LEA.HI R14, R14, R15, RZ, 0x5 ;  /* 0x0000000f0e0e7211 */ /* 0x000fe200078f28ff */
[C---:B--2---:R-:W-:Y:S01]  /*28940*/  FMUL.FTZ R139, R3.reuse, R139 ;  /* 0x0000008b038b7220 */ /* 0x044fe20000410000 */
[----:B------:R-:W-:Y:S01]  /*28950*/  LOP3.LUT R2, R2, 0xfffffff8, RZ, 0xc0, !PT ;  /* 0xfffffff802027812 */ /* 0x000fe200078ec0ff */
[C---:B------:R-:W-:Y:S01]  /*28960*/  FMUL.FTZ R138, R3.reuse, R138 ;  /* 0x0000008a038a7220 */ /* 0x040fe20000410000 */
[----:B------:R-:W-:Y:S01]  /*28970*/  LOP3.LUT R4, R4, 0x1ffffffc, RZ, 0xc0, !PT ;  /* 0x1ffffffc04047812 */ /* 0x000fe200078ec0ff */
[----:B------:R-:W-:Y:S01]  /*28980*/  FMUL.FTZ R147, R3, R147 ;  /* 0x0000009303937220 */ /* 0x000fe20000410000 */
[----:B------:R-:W-:Y:S01]  /*28990*/  IADD3 R2, R5, -R2, RZ ;  /* 0x8000000205027210 */ /* 0x000fe20007ffe0ff */
[C---:B------:R-:W-:Y:S01]  /*289a0*/  FMUL.FTZ R146, R3.reuse, R146 ;  /* 0x0000009203927220 */ /* 0x040fe20000410000 */
[----:B------:R-:W-:Y:S01]  /*289b0*/  SHF.R.S32.HI R48, RZ, 0x5, R14 ;  /* 0x00000005ff307819 */ /* 0x000fe2000001140e */
[C---:B------:R-:W-:Y:S01]  /*289c0*/  FMUL.FTZ R143, R3.reuse, R143 ;  /* 0x0000008f038f7220 */ /* 0x040fe20000410000 */
[----:B------:R-:W-:Y:S01]  /*289d0*/  IADD3 R4, -R4, R15, RZ ;  /* 0x0000000f04047210 */ /* 0x000fe20007ffe1ff */
[C---:B------:R-:W-:Y:S01]  /*289e0*/  IMAD.SHL.U32 R5, R2.reuse, 0x40, RZ ;  /* 0x0000004002057824 */ /* 0x040fe200078e00ff */
[C---:B------:R-:W-:Y:S01]  /*289f0*/  LOP3.LUT R6, R2.reuse, 0x1, RZ, 0xc0, !PT ;  /* 0x0000000102067812 */ /* 0x040fe200078ec0ff */
[----:B------:R-:W-:Y:S01]  /*28a00*/  FMUL.FTZ R142, R3, R142 ;  /* 0x0000008e038e7220 */ /* 0x000fe20000410000 */
[----:B------:R-:W-:Y:S01]  /*28a10*/  R2P PR, R2, 0x6 ;  /* 0x0000000602007804 */ /* 0x000fe20000000000 */
[----:B------:R-:W-:Y:S01]  /*28a20*/  IMAD R4, R48, 0x200, R4 ;  /* 0x0000020030047824 */ /* 0x000fe200078e0204 */
[----:B------:R-:W-:Y:S01]  /*28a30*/  LOP3.LUT R5, R5, 0x1c0, RZ, 0xc0, !PT ;  /* 0x000001c005057812 */ /* 0x000fe200078ec0ff */
[----:B------:R-:W-:Y:S01]  /*28a40*/  FMUL.FTZ R155, R3, R155 ;  /* 0x0000009b039b7220 */ /* 0x000fe20000410000 */
[----:B------:R-:W-:Y:S01]  /*28a50*/  ISETP.NE.U32.AND P4, PT, R6, 0x1, PT ;  /* 0x000000010600780c */ /* 0x000fe20003f85070 */
[----:B------:R-:W-:Y:S01]  /*28a60*/  IMAD.MOV.U32 R6, RZ, RZ, 0x20 ;  /* 0x00000020ff067424 */ /* 0x000fe200078e00ff */
[----:B------:R-:W-:Y:S01]  /*28a70*/  LEA.HI R5, R5, R5, RZ, 0x1d ;  /* 0x0000000505057211 */ /* 0x000fe200078fe8ff */
[C---:B------:R-:W-:Y:S01]  /*28a80*/  FMUL.FTZ R154, R3.reuse, R154 ;  /* 0x0000009a039a7220 */ /* 0x040fe20000410000 */
[C---:B------:R-:W-:Y:S01]  /*28a90*/  FMUL.FTZ R151, R3.reuse, R151 ;  /* 0x0000009703977220 */ /* 0x040fe20000410000 */
[C---:B------:R-:W-:Y:S01]  /*28aa0*/  FMUL.FTZ R150, R3.reuse, R150 ;  /* 0x0000009603967220 */ /* 0x040fe20000410000 */
[----:B------:R-:W-:Y:S01]  /*28ab0*/  LEA R2, R4, R5, 0x1 ;  /* 0x0000000504027211 */ /* 0x000fe200078e08ff */
[C---:B------:R-:W-:Y:S01]  /*28ac0*/  FMUL.FTZ R159, R3.reuse, R159 ;  /* 0x0000009f039f7220 */ /* 0x040fe20000410000 */
[----:B------:R-:W-:Y:S01]  /*28ad0*/  SEL R6, R6, 0xffffffe0, P4 ;  /* 0xffffffe006067807 */ /* 0x000fe20002000000 */
[C---:B------:R-:W-:Y:S01]  /*28ae0*/  FMUL.FTZ R158, R3.reuse, R158 ;  /* 0x0000009e039e7220 */ /* 0x040fe20000410000 */
[----:B------:R-:W-:Y:S01]  /*28af0*/  LEA R2, R2, UR4, 0x2 ;  /* 0x0000000402027c11 */ /* 0x000fe2000f8e10ff */
[C---:B------:R-:W-:Y:S01]  /*28b00*/  FMUL.FTZ R167, R3.reuse, R167 ;  /* 0x000000a703a77220 */ /* 0x040fe20000410000 */
[C---:B------:R-:W-:Y:S01]  /*28b10*/  FMUL.FTZ R166, R3.reuse, R166 ;  /* 0x000000a603a67220 */ /* 0x040fe20000410000 */
[C---:B------:R-:W-:Y:S01]  /*28b20*/  FMUL.FTZ R163, R3.reuse, R163 ;  /* 0x000000a303a37220 */ /* 0x040fe20000410000 */
[----:B------:R-:W-:Y:S01]  /*28b30*/  FMUL.FTZ R162, R3, R162 ;  /* 0x000000a203a27220 */ /* 0x000fe20000410000 */
[----:B------:R-:W-:Y:S01]  /*28b40*/  SEL R7, R7, 0xffffffc0, !P1 ;  /* 0xffffffc007077807 */ /* 0x000fe20004800000 */
[----:B------:R-:W-:-:S02]  /*28b50*/  IMAD.IADD R3, R2, 0x1, R6 ;  /* 0x0000000102037824 */ /* 0x000fc400078e0206 */
        /* <DEDUP_REMOVED lines=37> */
[----:B------:R-:W-:Y:S04]  /*28db0*/  STS.64 [R2+0x800], R158 ;  /* 0x0008009e02007388 */ /* 0x000fe80000000a00 */
[----:B------:R-:W-:Y:S04]  /*28dc0*/  STS.64 [R3], R164 ;  /* 0x000000a403007388 */ /* 0x000fe80000000a00 */
[----:B------:R-:W-:Y:S01]  /*28dd0*/  STS.64 [R3+0x800], R166 ;  /* 0x000800a603007388 */ /* 0x000fe20000000a00 */
[----:B-1----:R-:W-:-:S05]  /*28de0*/  IADD3 R0, R7, R2, RZ ;  /* 0x0000000207007210 */ /* 0x002fca0007ffe0ff */
[----:B------:R-:W-:Y:S04]  /*28df0*/  STS.64 [R0], R160 ;  /* 0x000000a000007388 */ /* 0x000fe80000000a00 */
[----:B------:R1:W-:Y:S04]  /*28e00*/  STS.64 [R0+0x800], R162 ;  /* 0x000800a200007388 */ /* 0x0003e80000000a00 */
[----:B------:R-:W2:Y:S04]  /*28e10*/  LD.E.64 R4, desc[UR12][R44.64+0xb0] ;  /* 0x0000b00c2c047980 */ /* 0x000ea8000c101b00 */
[----:B------:R-:W2:Y:S04]  /*28e20*/  LD.E R12, desc[UR12][R44.64+0xcc] ;  /* 0x0000cc0c2c0c7980 */ /* 0x000ea8000c101900 */
[----:B------:R-:W2:Y:S04]  /*28e30*/  LD.E.64 R10, desc[UR10][R44.64+0x78] ;  /* 0x0000780a2c0a7980 */ /* 0x000ea8000c101b00 */
[----:B-1----:R-:W2:Y:S01]  /*28e40*/  LD.E R0, desc[UR10][R44.64+0x60] ;  /* 0x0000600a2c007980 */ /* 0x002ea2000c101900 */
[----:B------:R-:W1:Y:S01]  /*28e50*/  S2R R52, SR_CTAID.X ;  /* 0x0000000000347919 */ /* 0x000e620000002500 */
[C---:B------:R-:W-:Y:S01]  /*28e60*/  VIADD R2, R36.reuse, 0x8 ;  /* 0x0000000824027836 */ /* 0x040fe20000000000 */
[C---:B------:R-:W-:Y:S01]  /*28e70*/  IADD3 R6, R36.reuse, 0x10, RZ ;  /* 0x0000001024067810 */ /* 0x040fe20007ffe0ff */
[----:B------:R-:W-:Y:S01]  /*28e80*/  VIADD R3, R36, 0x18 ;  /* 0x0000001824037836 */ /* 0x000fe20000000000 */
[----:B------:R-:W1:Y:S01]  /*28e90*/  @P3 MUFU.LG2 R8, R8 ;  /* 0x0000000800083308 */ /* 0x000e620000000c00 */
[----:B------:R-:W-:Y:S01]  /*28ea0*/  MOV R39, 0xff800000 ;  /* 0xff80000000277802 */ /* 0x000fe20000000f00 */
[----:B------:R-:W5:Y:S01]  /*28eb0*/  LD.E.64 R44, desc[UR10][R44.64+0xa8] ;  /* 0x0000a80a2c2c7980 */ /* 0x000f62000c101b00 */
[----:B-1----:R-:W-:Y:S01]  /*28ec0*/  SHF.L.U32 R47, R52, 0x6, RZ ;  /* 0x00000006342f7819 */ /* 0x002fe200000006ff */
[----:B------:R-:W-:Y:S01]  /*28ed0*/  @P3 FMUL.FTZ R8, R8, 0.69314718246459960938 ;  /* 0x3f31721808083820 */ /* 0x000fe20000410000 */
[----:B------:R-:W-:-:S03]  /*28ee0*/  MOV R46, 0xff800000 ;  /* 0xff800000002e7802 */ /* 0x000fc60000000f00 */
[----:B------:R-:W-:Y:S01]  /*28ef0*/  @P3 FFMA.FTZ R46, R13, R38, R8 ;  /* 0x000000260d2e3223 */ /* 0x000fe20000010008 */
[----:B------:R-:W-:Y:S01]  /*28f00*/  VIADD R8, R36, 0x30 ;  /* 0x0000003024087836 */ /* 0x000fe20000000000 */
[----:B------:R-:W-:Y:S01]  /*28f10*/  BSSY B0, `(.L_x_4146) ;  /* 0x0000044000007945 */ /* 0x000fe20003800000 */
[----:B----4-:R-:W-:Y:S01]  /*28f20*/  IMAD R7, R52, -0x40, R53 ;  /* 0xffffffc034077824 */ /* 0x010fe200078e0235 */
[----:B------:R-:W-:Y:S04]  /*28f30*/  BAR.SYNC.DEFER_BLOCKING 0x0 ;  /* 0x0000000000007b1d */ /* 0x000fe80000010000 */
[-C--:B------:R-:W-:Y:S02]  /*28f40*/  ISETP.GE.AND P6, PT, R2, R7.reuse, PT ;  /* 0x000000070200720c */ /* 0x080fe40003fc6270 */
[----:B------:R-:W-:-:S02]  /*28f50*/  ISETP.GE.AND P4, PT, R3, R7, PT ;  /* 0x000000070300720c */ /* 0x000fc40003f86270 */
[-C--:B------:R-:W-:Y:S02]  /*28f60*/  ISETP.GE.AND P5, PT, R6, R7.reuse, PT ;  /* 0x000000070600720c */ /* 0x080fe40003fa6270 */
[----:B---3--:R-:W-:Y:S01]  /*28f70*/  LEA.HI R3, R16, R16, RZ, 0x1 ;  /* 0x0000001010037211 */ /* 0x008fe200078f08ff */
[----:B------:R-:W1:Y:S01]  /*28f80*/  @P0 MUFU.LG2 R6, R9 ;  /* 0x0000000900060308 */ /* 0x000e620000000c00 */
[----:B------:R-:W-:Y:S01]  /*28f90*/  ISETP.GE.AND P3, PT, R8, R7, PT ;  /* 0x000000070800720c */ /* 0x000fe20003f66270 */
[----:B-1----:R-:W-:-:S04]  /*28fa0*/  @P0 FMUL.FTZ R6, R6, 0.69314718246459960938 ;  /* 0x3f31721806060820 */ /* 0x002fc80000410000 */
[----:B------:R-:W-:Y:S01]  /*28fb0*/  @P0 FFMA.FTZ R39, R13, R37, R6 ;  /* 0x000000250d270223 */ /* 0x000fe20000010006 */
[----:B------:R-:W-:-:S05]  /*28fc0*/  LOP3.LUT R6, R14, 0xffffffe0, RZ, 0xc0, !PT ;  /* 0xffffffe00e067812 */ /* 0x000fca00078ec0ff */
[----:B------:R-:W-:Y:S02]  /*28fd0*/  IMAD.IADD R6, R15, 0x1, -R6 ;  /* 0x000000010f067824 */ /* 0x000fe400078e0a06 */
[----:B--2---:R-:W-:Y:S01]  /*28fe0*/  IMAD R2, R4, UR8, R18 ;  /* 0x0000000804027c24 */ /* 0x004fe2000f8e0212 */
[----:B------:R-:W-:-:S04]  /*28ff0*/  IADD3 R4, R36, 0x28, RZ ;  /* 0x0000002824047810 */ /* 0x000fc80007ffe0ff */
[----:B------:R-:W-:Y:S01]  /*29000*/  ISETP.GE.AND P1, PT, R4, R7, PT ;  /* 0x000000070400720c */ /* 0x000fe20003f26270 */
[----:B------:R-:W-:Y:S02]  /*29010*/  IMAD.SHL.U32 R4, R36, 0x40, RZ ;  /* 0x0000004024047824 */ /* 0x000fe400078e00ff */
[----:B------:R-:W-:Y:S02]  /*29020*/  IMAD R2, R2, R0, R17 ;  /* 0x0000000002027224 */ /* 0x000fe400078e0211 */
[----:B------:R-:W-:-:S05]  /*29030*/  VIADD R0, R36, 0x20 ;  /* 0x0000002024007836 */ /* 0x000fca0000000000 */
[----:B------:R-:W-:Y:S02]  /*29040*/  ISETP.GE.AND P2, PT, R0, R7, PT ;  /* 0x000000070000720c */ /* 0x000fe40003f46270 */
[----:B------:R-:W-:Y:S01]  /*29050*/  LOP3.LUT R0, R3, 0xffffffe, RZ, 0xc0, !PT ;  /* 0x0ffffffe03007812 */ /* 0x000fe200078ec0ff */
[----:B------:R-:W-:Y:S02]  /*29060*/  IMAD R47, R5, R2, R47 ;  /* 0x00000002052f7224 */ /* 0x000fe400078e022f */
[C---:B------:R-:W-:Y:S01]  /*29070*/  IMAD.SHL.U32 R2, R16.reuse, 0x4, RZ ;  /* 0x0000000410027824 */ /* 0x040fe200078e00ff */
[----:B------:R-:W-:Y:S02]  /*29080*/  IADD3 R9, R16, -R0, RZ ;  /* 0x8000000010097210 */ /* 0x000fe40007ffe0ff */
[----:B------:R-:W-:Y:S01]  /*29090*/  LOP3.LUT R0, R4, 0x1c0, RZ, 0xc0, !PT ;  /* 0x000001c004007812 */ /* 0x000fe200078ec0ff */
[----:B------:R-:W-:Y:S01]  /*290a0*/  IMAD.SHL.U32 R4, R3, 0x4, RZ ;  /* 0x0000000403047824 */ /* 0x000fe200078e00ff */
[----:B------:R-:W-:-:S04]  /*290b0*/  SHF.R.S32.HI R3, RZ, 0x1f, R2 ;  /* 0x0000001fff037819 */ /* 0x000fc80000011402 */
[----:B------:R-:W-:Y:S02]  /*290c0*/  LOP3.LUT R5, R0, 0x38, R4, 0xf8, !PT ;  /* 0x0000003800057812 */ /* 0x000fe400078ef804 */
[----:B------:R-:W-:Y:S01]  /*290d0*/  SHF.R.U32.HI R0, RZ, 0x3, R0 ;  /* 0x00000003ff007819 */ /* 0x000fe20000011600 */
[----:B------:R-:W-:-:S04]  /*290e0*/  IMAD.WIDE R2, R36, 0x40, R2 ;  /* 0x0000004024027825 */ /* 0x000fc800078e0202 */
[----:B------:R-:W-:Y:S01]  /*290f0*/  IMAD R4, R47, R12, RZ ;  /* 0x0000000c2f047224 */ /* 0x000fe200078e02ff */
[----:B------:R-:W-:-:S04]  /*29100*/  LOP3.LUT R0, R5, R0, RZ, 0x3c, !PT ;  /* 0x0000000005007212 */ /* 0x000fc800078e3cff */
[C---:B------:R-:W-:Y:S02]  /*29110*/  IADD3 R5, P0, R4.reuse, R2, RZ ;  /* 0x0000000204057210 */ /* 0x040fe40007f1e0ff */
[----:B------:R-:W-:Y:S02]  /*29120*/  LEA R0, R9, R0, 0x2 ;  /* 0x0000000009007211 */ /* 0x000fe400078e10ff */
[----:B------:R-:W-:Y:S02]  /*29130*/  LEA.HI.X.SX32 R3, R4, R3, 0x1, P0 ;  /* 0x0000000304037211 */ /* 0x000fe400000f0eff */
[C---:B------:R-:W-:Y:S02]  /*29140*/  LEA R2, P0, R5.reuse, R10, 0x2 ;  /* 0x0000000a05027211 */ /* 0x040fe400078010ff */
[----:B------:R-:W-:Y:S02]  /*29150*/  LEA R0, R0, UR4, 0x2 ;  /* 0x0000000400007c11 */ /* 0x000fe4000f8e10ff */
[----:B------:R-:W-:-:S03]  /*29160*/  LEA.HI.X R3, R5, R11, R3, 0x2, P0 ;  /* 0x0000000b05037211 */ /* 0x000fc600000f1403 */
[----:B------:R1:W2:Y:S04]  /*29170*/  LDS.128 R40, [R0+0x800] ;  /* 0x0008000000287984 */ /* 0x0002a80000000c00 */
[----:B------:R1:W3:Y:S04]  /*29180*/  LDS.128 R28, [R0+0x1000] ;  /* 0x00100000001c7984 */ /* 0x0002e80000000c00 */
[----:B------:R1:W4:Y:S04]  /*29190*/  LDS.128 R24, [R0+0x1800] ;  /* 0x0018000000187984 */ /* 0x0003280000000c00 */
[----:B------:R1:W1:Y:S04]  /*291a0*/  LDS.128 R20, [R0+0x2000] ;  /* 0x0020000000147984 */ /* 0x0002680000000c00 */
[----:B------:R1:W1:Y:S04]  /*291b0*/  LDS.128 R16, [R0+0x2800] ;  /* 0x0028000000107984 */ /* 0x0002680000000c00 */
[----:B------:R1:W1:Y:S04]  /*291c0*/  LDS.128 R12, [R0+0x3000] ;  /* 0x00300000000c7984 */ /* 0x0002680000000c00 */
[----:B------:R1:W1:Y:S04]  /*291d0*/  LDS.128 R32, [R0] ;  /* 0x0000000000207984 */ /* 0x0002680000000c00 */
[----:B------:R1:W1:Y:S01]  /*291e0*/  LDS.128 R8, [R0+0x3800] ;  /* 0x0038000000087984 */ /* 0x0002620000000c00 */
[----:B------:R-:W-:-:S02]  /*291f0*/  SHF.R.S32.HI R4, RZ, 0x1f, R48 ;  /* 0x0000001fff047819 */ /* 0x000fc40000011430 */
[----:B------:R-:W-:Y:S02]  /*29200*/  LOP3.LUT P0, RZ, R6, 0x3, RZ, 0xc0, !PT ;  /* 0x0000000306ff7812 */ /* 0x000fe4000780c0ff */
[----:B------:R-:W-:-:S04]  /*29210*/  LEA.HI R4, R4, R48, RZ, 0x2 ;  /* 0x0000003004047211 */ /* 0x000fc800078f10ff */
[----:B------:R-:W-:-:S04]  /*29220*/  LOP3.LUT R4, R4, 0xffffffc, RZ, 0xc0, !PT ;  /* 0x0ffffffc04047812 */ /* 0x000fc800078ec0ff */
[----:B------:R-:W-:-:S05]  /*29230*/  IADD3 R6, R48, -R4, RZ ;  /* 0x8000000430067210 */ /* 0x000fca0007ffe0ff */
[----:B------:R-:W-:Y:S01]  /*29240*/  IMAD R6, R6, 0x10, R49 ;  /* 0x0000001006067824 */ /* 0x000fe200078e0231 */
[----:B--23--:R-:W-:Y:S06]  /*29250*/  @P0 BRA `(.L_x_4147) ;  /* 0x00000000003c0947 */ /* 0x00cfec0003800000 */
[----:B------:R-:W-:Y:S01]  /*29260*/  SHF.R.S32.HI R37, RZ, 0x1f, R47 ;  /* 0x0000001fff257819 */ /* 0x000fe2000001142f */
[----:B-1----:R-:W-:Y:S01]  /*29270*/  IMAD R0, R52, -0x40, R53 ;  /* 0xffffffc034007824 */ /* 0x002fe200078e0235 */
[----:B------:R-:W-:-:S04]  /*29280*/  IADD3 R5, P0, R47, R6, RZ ;  /* 0x000000062f057210 */ /* 0x000fc80007f1e0ff */
[----:B------:R-:W-:Y:S02]  /*29290*/  LEA.HI.X.SX32 R37, R6, R37, 0x1, P0 ;  /* 0x0000002506257211 */ /* 0x000fe400000f0eff */
[----:B-----5:R-:W-:-:S04]  /*292a0*/  LEA R4, P0, R5, R44, 0x2 ;  /* 0x0000002c05047211 */ /* 0x020fc800078010ff */
        /* <DEDUP_REMOVED lines=10> */
.L_x_4147:
[----:B------:R-:W-:Y:S05]  /*29350*/  BSYNC B0 ;  /* 0x0000000000007941 */ /* 0x000fea0003800000 */
.L_x_4146:
[C---:B------:R-:W-:Y:S01]  /*29360*/  ISETP.GE.AND P0, PT, R36.reuse, R7, PT ;  /* 0x000000072400720c */ /* 0x040fe20003f06270 */
[----:B------:R-:W-:Y:S01]  /*29370*/  VIADD R36, R36, 0x38 ;  /* 0x0000003824247836 */ /* 0x000fe20000000000 */
[C---:B------:R-:W-:Y:S01]  /*29380*/  @!P6 R2UR UR18, R50.reuse ;  /* 0x000000003212e2ca */ /* 0x040fe200000e0000 */
[----:B--2---:R-:W-:Y:S01]  /*29390*/  IMAD.MOV.U32 R5, RZ, RZ, 0x0 ;  /* 0x00000000ff057424 */ /* 0x004fe200078e00ff */
        /* <DEDUP_REMOVED lines=10> */
[----:B------:R-:W-:Y:S01]  /*29440*/  @!P5 ST.E.128 desc[UR16][R2.64+0x1000], R28 ;  /* 0x0010001c0200d985 */ /* 0x000fe2000c101d10 */
        /* <DEDUP_REMOVED lines=9> */
[----:B------:R-:W-:-:S02]  /*294e0*/  ISETP.GE.AND P6, PT, R36, R7, PT ;  /* 0x000000072400720c */ /* 0x000fc40003fc6270 */
[----:B------:R-:W-:Y:S01]  /*294f0*/  MOV R0, 0x1f0 ;  /* 0x000001f000007802 */ /* 0x000fe20000000f00 */
[----:B------:R-:W-:Y:S04]  /*29500*/  @!P3 ST.E.128 desc[UR4][R2.64+0x3000], R12 ;  /* 0x0030000c0200b985 */ /* 0x000fe8000c101d04 */
[----:B------:R-:W-:Y:S01]  /*29510*/  IMAD.MOV.U32 R4, RZ, RZ, R0 ;  /* 0x000000ffff047224 */ /* 0x000fe200078e0000 */
[----:B------:R-:W-:Y:S04]  /*29520*/  @!P0 ST.E.64 desc[UR22][R2.64], R32 ;  /* 0x0000002002008985 */ /* 0x000fe8000c101b16 */
[----:B------:R1:W-:Y:S02]  /*29530*/  @!P0 ST.E.64 desc[UR20][R2.64+0x8], R34 ;  /* 0x0000082202008985 */ /* 0x0003e4000c101b14 */
[----:B-1---5:R-:W-:Y:S05]  /*29540*/  @P6 RET.REL.NODEC R4 `(_ZN5flash24flash_fwd_splitkv_kernelI23Flash_fwd_kernel_traitsILi64ELi64ELi256ELi4ELb0ELb0EN7cutlass10bfloat16_tE19Flash_kernel_traitsILi64ELi64ELi256ELi4ES3_EELb1ELb0ELb0ELb0ELb1ELb1ELb1ELb1EEEvNS_16Flash_fwd_paramsE) ;  /* 0xfffffd6804ac6950 */ /* 0x022fea0003c3ffff */
[----:B------:R-:W-:Y:S02]  /*29550*/  R2UR UR4, R50 ;  /* 0x00000000320472ca */ /* 0x000fe400000e0000 */
[----:B------:R-:W-:-:S13]  /*29560*/  R2UR UR5, R51 ;  /* 0x00000000330572ca */ /* 0x000fda00000e0000 */
[----:B------:R1:W-:Y:S02]  /*29570*/  ST.E.128 desc[UR4][R2.64+0x3800], R8 ;  /* 0x0038000802007985 */ /* 0x0003e4000c101d04 */
[----:B-1----:R-:W-:Y:S02]  /*29580*/  IMAD.MOV.U32 R2, RZ, RZ, R0 ;  /* 0x000000ffff027224 */ /* 0x002fe400078e0000 */
[----:B------:R-:W-:-:S04]  /*29590*/  IMAD.MOV.U32 R3, RZ, RZ, 0x0 ;  /* 0x00000000ff037424 */ /* 0x000fc800078e00ff */
[----:B------:R-:W-:Y:S05]  /*295a0*/  RET.REL.NODEC R2 `(_ZN5flash24flash_fwd_splitkv_kernelI23Flash_fwd_kernel_traitsILi64ELi64ELi256ELi4ELb0ELb0EN7cutlass10bfloat16_tE19Flash_kernel_traitsILi64ELi64ELi256ELi4ES3_EELb1ELb0ELb0ELb0ELb1ELb1ELb1ELb1EEEvNS_16Flash_fwd_paramsE) ;  /* 0xfffffd6802947950 */ /* 0x000fea0003c3ffff */
.L_x_4145:
[----:B------:R-:W-:Y:S01]  /*295b0*/  MOV R0, 0x2 ;  /* 0x0000000200007802 */ /* 0x000fe20000000f00 */
[----:B------:R-:W-:Y:S01]  /*295c0*/  IMAD.MOV.U32 R3, RZ, RZ, 0x1f ;  /* 0x0000001fff037424 */ /* 0x000fe200078e00ff */
[----:B-----5:R-:W-:Y:S02]  /*295d0*/  MOV R2, R7 ;  /* 0x0000000700027202 */ /* 0x020fe40000000f00 */
[----:B------:R-:W-:-:S07]  /*295e0*/  MOV R4, 0xffffffff ;  /* 0xffffffff00047802 */ /* 0x000fce0000000f00 */
[----:B-1----:R-:W-:Y:S05]  /*295f0*/  WARPSYNC.COLLECTIVE R4, `(.L_x_4148) ;  /* 0x0000000004087348 */ /* 0x002fea0003c00000 */
[----:B------:R2:W3:Y:S02]  /*29600*/  SHFL.BFLY P0, R0, R2, R0, R3 ;  /* 0x0c00000002007389 */ /* 0x0004e40000000003 */
[----:B-123--:R-:W-:Y:S01]  /*29610*/  ENDCOLLECTIVE ;  /* 0x000000000000791b */ /* 0x00efe20003800000 */
.L_x_4148:
[----:B------:R-:W-:Y:S02]  /*29620*/  IMAD.MOV.U32 R5, RZ, RZ, R0 ;  /* 0x000000ffff057224 */ /* 0x000fe400078e0000 */
[----:B------:R-:W-:Y:S02]  /*29630*/  IMAD.MOV.U32 R0, RZ, RZ, 0x1 ;  /* 0x00000001ff007424 */ /* 0x000fe400078e00ff */
[----:B------:R-:W-:-:S05]  /*29640*/  FADD.FTZ R5, R5, R7 ;  /* 0x0000000705057221 */ /* 0x000fca0000010000 */
[----:B------:R-:W-:-:S07]  /*29650*/  MOV R2, R5 ;  /* 0x0000000500027202 */ /* 0x000fce0000000f00 */
[----:B------:R-:W-:Y:S05]  /*29660*/  WARPSYNC.COLLECTIVE R4, `(.L_x_4149) ;  /* 0x0000000004087348 */ /* 0x000fea0003c00000 */
[----:B------:R1:W2:Y:S02]  /*29670*/  SHFL.BFLY P0, R0, R2, R0, R3 ;  /* 0x0c00000002007389 */ /* 0x0002a40000000003 */
[----:B-12---:R-:W-:Y:S01]  /*29680*/  ENDCOLLECTIVE ;  /* 0x000000000000791b */ /* 0x006fe20003800000 */
.L_x_4149:
[----:B------:R-:W-:Y:S01]  /*29690*/  MOV R8, R0 ;  /* 0x0000000000087202 */ /* 0x000fe20000000f00 */
[----:B------:R-:W-:Y:S01]  /*296a0*/  IMAD.MOV.U32 R0, RZ, RZ, 0x2 ;  /* 0x00000002ff007424 */ /* 0x000fe200078e00ff */
[----:B------:R-:W-:-:S03]  /*296b0*/  MOV R2, R6 ;  /* 0x0000000600027202 */ /* 0x000fc60000000f00 */
[----:B------:R-:W-:-:S07]  /*296c0*/  FADD.FTZ R8, R5, R8 ;  /* 0x0000000805087221 */ /* 0x000fce0000010000 */
[----:B------:R-:W-:Y:S05]  /*296d0*/  WARPSYNC.COLLECTIVE R4, `(.L_x_4150) ;  /* 0x0000000004087348 */ /* 0x000fea0003c00000 */
[----:B------:R1:W2:Y:S02]  /*296e0*/  SHFL.BFLY P0, R0, R2, R0, R3 ;  /* 0x0c00000002007389 */ /* 0x0002a40000000003 */
[----:B-12---:R-:W-:Y:S01]  /*296f0*/  ENDCOLLECTIVE ;  /* 0x000000000000791b */ /* 0x006fe20003800000 */
.L_x_4150:
[----:B------:R-:W-:Y:S02]  /*29700*/  MOV R2, R0 ;  /* 0x0000000000027202 */ /* 0x000fe40000000f00 */
[----:B------:R-:W-:-:S03]  /*29710*/  MOV R0, 0x1 ;  /* 0x0000000100007802 */ /* 0x000fc60000000f00 */
[----:B------:R-:W-:-:S07]  /*29720*/  FADD.FTZ R2, R2, R6 ;  /* 0x0000000602027221 */ /* 0x000fce0000010000 */
[----:B------:R-:W-:Y:S05]  /*29730*/  WARPSYNC.COLLECTIVE R4, `(.L_x_4151) ;  /* 0x0000000004087348 */ /* 0x000fea0003c00000 */
[----:B------:R1:W2:Y:S02]  /*29740*/  SHFL.BFLY P0, R0, R2, R0, R3 ;  /* 0x0c00000002007389 */ /* 0x0002a40000000003 */
[----:B-12---:R-:W-:Y:S01]  /*29750*/  ENDCOLLECTIVE ;  /* 0x000000000000791b */ /* 0x006fe20003800000 */
.L_x_4151:
[----:B------:R-:W-:Y:S05]  /*29760*/  BRA `(.L_x_4152) ;  /* 0xfffffff000187947 */ /* 0x000fea000383ffff */
.L_x_4153:
        /* <DEDUP_REMOVED lines=9> */
.L_x_7961:


//--------------------- .text._ZN5flash24flash_fwd_splitkv_kernelI23Flash_fwd_kernel_traitsILi64ELi64ELi256ELi4ELb0ELb0EN7cutlass10bfloat16_tE19Flash_kernel_traitsILi64ELi64ELi256ELi4ES3_EELb1ELb0ELb1ELb0ELb0ELb0ELb1ELb1EEEvNS_16Flash_fwd_paramsE --------------------------
	.section	.text._ZN5flash24flash_fwd_splitkv_kernelI23Flash_fwd_kernel_traitsILi64ELi64ELi256ELi4ELb0ELb0EN7cutlass10bfloat16_tE19Flash_kernel_traitsILi64ELi64ELi256ELi4ES3_EELb1ELb0ELb1ELb0ELb0ELb0ELb1ELb1EEEvNS_16Flash_fwd_paramsE,"ax",@progbits
	.align	128
        .global         _ZN5flash24flash_fwd_splitkv_kernelI23Flash_fwd_kernel_traitsILi64ELi64ELi256ELi4ELb0ELb0EN7cutlass10bfloat16_tE19Flash_kernel_traitsILi64ELi64ELi256ELi4ES3_EELb1ELb0ELb1ELb0ELb0ELb0ELb1ELb1EEEvNS_16Flash_fwd_paramsE
        .type           _ZN5flash24flash_fwd_splitkv_kernelI23Flash_fwd_kernel_traitsILi64ELi64ELi256ELi4ELb0ELb0EN7cutlass10bfloat16_tE19Flash_kernel_traitsILi64ELi64ELi256ELi4ES3_EELb1ELb0ELb1ELb0ELb0ELb0ELb1ELb1EEEvNS_16Flash_fwd_paramsE,@function
        .size           _ZN5flash24flash_fwd_splitkv_kernelI23Flash_fwd_kernel_traitsILi64ELi64ELi256ELi4ELb0ELb0EN7cutlass10bfloat16_tE19Flash_kernel_traitsILi64ELi64ELi256ELi4ES3_EELb1ELb0ELb1ELb0ELb0ELb0ELb1ELb1EEEvNS_16Flash_fwd_paramsE,(.L_x_7962 - _ZN5flash24flash_fwd_splitkv_kernelI23Flash_fwd_kernel_traitsILi64ELi64ELi256ELi4ELb0ELb0EN7cutlass10bfloat16_tE19Flash_kernel_traitsILi64ELi64ELi256ELi4ES3_EELb1ELb0ELb1ELb0ELb0ELb0ELb1ELb1EEEvNS_16Flash_fwd_paramsE)
        .other          _ZN5flash24flash_fwd_splitkv_kernelI23Flash_fwd_kernel_traitsILi64ELi64ELi256ELi4ELb0ELb0EN7cutlass10bfloat16_tE19Flash_kernel_traitsILi64ELi64ELi256ELi4ES3_EELb1ELb0ELb1ELb0ELb0ELb0ELb1ELb1EEEvNS_16Flash_fwd_paramsE,@"STO_CUDA_ENTRY STV_DEFAULT"
_ZN5flash24flash_fwd_splitkv_kernelI23Flash_fwd_kernel_traitsILi64ELi64ELi256ELi4ELb0ELb0EN7cutlass10bfloat16_tE19Flash_kernel_traitsILi64ELi64ELi256ELi4ES3_EELb1ELb0ELb1ELb0ELb0ELb0ELb1ELb1EEEvNS_16Flash_fwd_paramsE:
.text._ZN5flash24flash_fwd_splitkv_kernelI23Flash_fwd_kernel_traitsILi64ELi64ELi256ELi4ELb0ELb0EN7cutlass10bfloat16_tE19Flash_kernel_traitsILi64ELi64ELi256ELi4ES3_EELb1ELb0ELb1ELb0ELb0ELb0ELb1ELb1EEEvNS_16Flash_fwd_paramsE:
        /* <DEDUP_REMOVED lines=30> */
[----:B-1----:R-:W-:Y:S05]  /*01e0*/  CALL.REL.NOINC `($_ZN5flash24flash_fwd_splitkv_kernelI23Flash_fwd_kernel_traitsILi64ELi64ELi256ELi4ELb0ELb0EN7cutlass10bfloat16_tE19Flash_kernel_traitsILi64ELi64ELi256ELi4ES3_EELb1ELb0ELb1ELb0ELb0ELb0ELb1ELb1EEEvNS_16Flash_fwd_paramsE$_ZN5flash30compute_attn_1rowblock_splitkvI23Flash_fwd_kernel_traitsILi64ELi64ELi256ELi4ELb0ELb0EN7cutlass10bfloat16_tE19Flash_kernel_traitsILi64ELi64ELi256ELi4ES3_EELb1ELb0ELb1ELb0ELb0ELb0ELb1ELb1ENS_16Flash_fwd_paramsEEEvRKT8_iiiii) ;  /* 0x0000000000087944 */ /* 0x002fea0003c00000 */
[----:B------:R-:W-:Y:S05]  /*01f0*/  BSYNC B3 ;  /* 0x0000000000037941 */ /* 0x000fea0003800000 */
.L_x_4154:
[----:B------:R-:W-:Y:S05]  /*0200*/  EXIT ;  /* 0x000000000000794d */ /* 0x000fea0003800000 */
        .type           $_ZN5flash24flash_fwd_splitkv_kernelI23Flash_fwd_kernel_traitsILi64ELi64ELi256ELi4ELb0ELb0EN7cutlass10bfloat16_tE19Flash_kernel_traitsILi64ELi64ELi256ELi4ES3_EELb1ELb0ELb1ELb0ELb0ELb0ELb1ELb1EEEvNS_16Flash_fwd_paramsE$_ZN5flash30compute_attn_1rowblock_splitkvI23Flash_fwd_kernel_traitsILi64ELi64ELi256ELi4ELb0ELb0EN7cutlass10bfloat16_tE19Flash_kernel_traitsILi64ELi64ELi256ELi4ES3_EELb1ELb0ELb1ELb0ELb0ELb0ELb1ELb1ENS_16Flash_fwd_paramsEEEvRKT8_iiiii,@function
        .size           $_ZN5flash24flash_fwd_splitkv_kernelI23Flash_fwd_kernel_traitsILi64ELi64ELi256ELi4ELb0ELb0EN7cutlass10bfloat16_tE19Flash_kernel_traitsILi64ELi64ELi256ELi4ES3_EELb1ELb0ELb1ELb0ELb0ELb0ELb1ELb1EEEvNS_16Flash_fwd_paramsE$_ZN5flash30compute_attn_1rowblock_splitkvI23Flash_fwd_kernel_traitsILi64ELi64ELi256ELi4ELb0ELb0EN7cutlass10bfloat16_tE19Flash_kernel_traitsILi64ELi64ELi256ELi4ES3_EELb1ELb0ELb1ELb0ELb0ELb0ELb1ELb1ENS_16Flash_fwd_paramsEEEvRKT8_iiiii,(.L_x_7962 - $_ZN5flash24flash_fwd_splitkv_kernelI23Flash_fwd_kernel_traitsILi64ELi64ELi256ELi4ELb0ELb0EN7cutlass10bfloat16_tE19Flash_kernel_traitsILi64ELi64ELi256ELi4ES3_EELb1ELb0ELb1ELb0ELb0ELb0ELb1ELb1EEEvNS_16Flash_fwd_paramsE$_ZN5flash30compute_attn_1rowblock_splitkvI23Flash_fwd_kernel_traitsILi64ELi64ELi256ELi4ELb0ELb0EN7cutlass10bfloat16_tE19Flash_kernel_traitsILi64ELi64ELi256ELi4ES3_EELb1ELb0ELb1ELb0ELb0ELb0ELb1ELb1ENS_16Flash_fwd_paramsEEEvRKT8_iiiii)
$_ZN5flash24flash_fwd_splitkv_kernelI23Flash_fwd_kernel_traitsILi64ELi64ELi256ELi4ELb0ELb0EN7cutlass10bfloat16_tE19Flash_kernel_traitsILi64ELi64ELi256ELi4ES3_EELb1ELb0ELb1ELb0ELb0ELb0ELb1ELb1EEEvNS_16Flash_fwd_paramsE$_ZN5flash30compute_attn_1rowblock_splitkvI23Flash_fwd_kernel_traitsILi64ELi64ELi256ELi4ELb0ELb0EN7cutlass10bfloat16_tE19Flash_kernel_traitsILi64ELi64ELi256ELi4ES3_EELb1ELb0ELb1ELb0ELb0ELb0ELb1ELb1ENS_16Flash_fwd_paramsEEEvRKT8_iiiii:
        /* <DEDUP_REMOVED lines=29> */
.L_x_4156:
[----:B------:R-:W-:Y:S05]  /*03e0*/  BSYNC B0 ;  /* 0x0000000000007941 */ /* 0x000fea0003800000 */
.L_x_4155:
        /* <DEDUP_REMOVED lines=8> */
.L_x_4158:
[----:B------:R3:W5:Y:S02]  /*0470*/  LD.E R0, desc[UR6][R160.64+0xb8] ;  /* 0x0000b806a0007980 */ /* 0x000764000c101900 */
.L_x_4159:
[----:B------:R-:W-:Y:S05]  /*0480*/  BSYNC B0 ;  /* 0x0000000000007941 */ /* 0x000fea0003800000 */
.L_x_4157:
        /* <DEDUP_REMOVED lines=10> */
.L_x_4161:
[----:B------:R-:W2:Y:S01]  /*0530*/  LD.E.64 R2, desc[UR6][R160.64+0x108] ;  /* 0x00010806a0027980 */ /* 0x000ea2000c101b00 */
[----:B------:R-:W-:Y:S01]  /*0540*/  BSSY B0, `(.L_x_4163) ;  /* 0x0000006000007945 */ /* 0x000fe20003800000 */
[----:B------:R-:W-:Y:S01]  /*0550*/  IMAD.MOV.U32 R0, RZ, RZ, RZ ;  /* 0x000000ffff007224 */ /* 0x000fe200078e00ff */
[----:B--2---:R-:W-:-:S04]  /*0560*/  ISETP.NE.U32.AND P0, PT, R2, RZ, PT ;  /* 0x000000ff0200720c */ /* 0x004fc80003f05070 */
[----:B------:R-:W-:-:S13]  /*0570*/  ISETP.NE.AND.EX P0, PT, R3, RZ, PT, P0 ;  /* 0x000000ff0300720c */ /* 0x000fda0003f05300 */
[----:B------:R-:W-:Y:S05]  /*0580*/  @!P0 BRA `(.L_x_4164) ;  /* 0x0000000000048947 */ /* 0x000fea0003800000 */
[----:B------:R2:W5:Y:S02]  /*0590*/  LD.E R0, desc[UR6][R160.64+0xbc] ;  /* 0x0000bc06a0007980 */ /* 0x000564000c101900 */
.L_x_4164:
[----:B------:R-:W-:Y:S05]  /*05a0*/  BSYNC B0 ;  /* 0x0000000000007941 */ /* 0x000fea0003800000 */
.L_x_4163:
[----:B-----5:R-:W-:Y:S02]  /*05b0*/  IADD3 R252, R139, R0, RZ ;  /* 0x000000008bfc7210 */ /* 0x020fe40007ffe0ff */
.L_x_4162:
[----:B------:R-:W-:Y:S05]  /*05c0*/  BSYNC B1 ;  /* 0x0000000000017941 */ /* 0x000fea0003800000 */
.L_x_4160:
[----:B------:R-:W4:Y:S01]  /*05d0*/  S2R R36, SR_CTAID.X ;  /* 0x0000000000247919 */ /* 0x000f220000002500 */
[----:B------:R-:W-:Y:S01]  /*05e0*/  MOV R15, 0x1f0 ;  /* 0x000001f0000f7802 */ /* 0x000fe20000000f00 */
[----:B------:R-:W-:-:S03]  /*05f0*/  IMAD.MOV.U32 R3, RZ, RZ, 0x0 ;  /* 0x00000000ff037424 */ /* 0x000fc600078e00ff */
[----:B------:R-:W-:Y:S01]  /*0600*/  MOV R2, R15 ;  /* 0x0000000f00027202 */ /* 0x000fe20000000f00 */
[----:B----4-:R-:W-:-:S05]  /*0610*/  IMAD.SHL.U32 R13, R36, 0x40, RZ ;  /* 0x00000040240d7824 */ /* 0x010fca00078e00ff */
[----:B------:R-:W-:-:S13]  /*0620*/  ISETP.GT.AND P0, PT, R14, R13, PT ;  /* 0x0000000d0e00720c */ /* 0x000fda0003f04270 */
[----:B-123--:R-:W-:Y:S05]  /*0630*/  @!P0 RET.REL.NODEC R2 `(_ZN5flash24flash_fwd_splitkv_kernelI23Flash_fwd_kernel_traitsILi64ELi64ELi256ELi4ELb0ELb0EN7cutlass10bfloat16_tE19Flash_kernel_traitsILi64ELi64ELi256ELi4ES3_EELb1ELb0ELb1ELb0ELb0ELb0ELb1ELb1EEEvNS_16Flash_fwd_paramsE) ;  /* 0xfffffff802708950 */ /* 0x00efea0003c3ffff */
        /* <DEDUP_REMOVED lines=137> */
[----:B-1----:R-:W-:Y:S05]  /*0ed0*/  @P0 RET.REL.NODEC R2 `(_ZN5flash24flash_fwd_splitkv_kernelI23Flash_fwd_kernel_traitsILi64ELi64ELi256ELi4ELb0ELb0EN7cutlass10bfloat16_tE19Flash_kernel_traitsILi64ELi64ELi256ELi4ES3_EELb1ELb0ELb1ELb0ELb0ELb0ELb1ELb1EEEvNS_16Flash_fwd_paramsE) ;  /* 0xfffffff002480950 */ /* 0x002fea0003c3ffff */
[----:B------:R-:W-:Y:S02]  /*0ee0*/  MOV R0, 0xff800000 ;  /* 0xff80000000007802 */ /* 0x000fe40000000f00 */
[----:B------:R-:W-:Y:S02]  /*0ef0*/  MOV R2, R15 ;  /* 0x0000000f00027202 */ /* 0x000fe40000000f00 */
[----:B------:R-:W-:Y:S01]  /*0f00*/  MOV R3, 0x0 ;  /* 0x0000000000037802 */ /* 0x000fe20000000f00 */
[----:B------:R1:W-:Y:S03]  /*0f10*/  ST.E desc[UR6][R4.64+0xe0], R0 ;  /* 0x0000e00004007985 */ /* 0x0003e6000c101906 */
[----:B-1----:R-:W-:Y:S05]  /*0f20*/  RET.REL.NODEC R2 `(_ZN5flash24flash_fwd_splitkv_kernelI23Flash_fwd_kernel_traitsILi64ELi64ELi256ELi4ELb0ELb0EN7cutlass10bfloat16_tE19Flash_kernel_traitsILi64ELi64ELi256ELi4ES3_EELb1ELb0ELb1ELb0ELb0ELb0ELb1ELb1EEEvNS_16Flash_fwd_paramsE) ;  /* 0xfffffff002347950 */ /* 0x002fea0003c3ffff */
.L_x_4165:
        /* <DEDUP_REMOVED lines=92> */
[----:B------:R-:W-:-:S04]  /*14f0*/  IMAD.MOV.U32 R0, RZ, RZ, R2 ;  /* 0x000000ffff007224 */ /* 0x000fc800078e0002 */
[----:B------:R-:W-:Y:S01]  /*1500*/  @!P0 IMAD.MOV R0, RZ, RZ, -R0 ;  /* 0x000000ffff008224 */ /* 0x000fe200078e0a00 */
[----:B------:R-:W-:-:S04]  /*1510*/  @!P1 LOP3.LUT R0, RZ, R12, RZ, 0x33, !PT ;  /* 0x0000000cff009212 */ /* 0x000fc800078e33ff */
[--C-:B------:R-:W-:Y:S01]  /*1520*/  SHF.R.S32.HI R26, RZ, 0x1f, R0.reuse ;  /* 0x0000001fff1a7819 */ /* 0x100fe20000011400 */
[----:B------:R-:W-:Y:S01]  /*1530*/  IMAD.MOV.U32 R18, RZ, RZ, R0 ;  /* 0x000000ffff127224 */ /* 0x000fe200078e0000 */
[----:B---3--:R-:W-:Y:S01]  /*1540*/  SHF.R.S32.HI R13, RZ, 0x1f, R7 ;  /* 0x0000001fff0d7819 */ /* 0x008fe20000011407 */
[----:B------:R-:W-:-:S04]  /*1550*/  IMAD R3, R5, R7, RZ ;  /* 0x0000000705037224 */ /* 0x000fc800078e02ff */
[C---:B------:R-:W-:Y:S02]  /*1560*/  IMAD R3, R4.reuse, R13, R3 ;  /* 0x0000000d04037224 */ /* 0x040fe400078e0203 */
[----:B------:R-:W-:-:S05]  /*1570*/  IMAD.WIDE.U32 R4, R4, R7, RZ ;  /* 0x0000000704047225 */ /* 0x000fca00078e00ff */
[----:B------:R-:W-:Y:S01]  /*1580*/  IADD3 R3, R5, R3, RZ ;  /* 0x0000000305037210 */ /* 0x000fe20007ffe0ff */
[----:B------:R-:W-:Y:S01]  /*1590*/  IMAD R5, R193, R14, RZ ;  /* 0x0000000ec1057224 */ /* 0x000fe200078e02ff */
[----:B------:R-:W-:-:S03]  /*15a0*/  MOV R2, R4 ;  /* 0x0000000400027202 */ /* 0x000fc60000000f00 */
[----:B------:R-:W-:Y:S02]  /*15b0*/  IMAD R4, R192, R22, R5 ;  /* 0x00000016c0047224 */ /* 0x000fe400078e0205 */
        /* <DEDUP_REMOVED lines=13> */
.L_x_4167:
        /* <DEDUP_REMOVED lines=26> */
[----:B------:R-:W-:Y:S02]  /*1830*/  MOV R0, R4 ;  /* 0x0000000400007202 */ /* 0x000fe40000000f00 */
[----:B------:R-:W-:-:S03]  /*1840*/  IADD3 R3, RZ, -R5, RZ ;  /* 0x80000005ff037210 */ /* 0x000fc60007ffe0ff */
        /* <DEDUP_REMOVED lines=11> */
[----:B------:R-:W-:-:S04]  /*1900*/  @P3 IMAD.WIDE.U32 R4, R192, R4, RZ ;  /* 0x00000004c0043225 */ /* 0x000fc800078e00ff */
[----:B------:R-:W-:Y:S02]  /*1910*/  @!P0 IMAD.IADD R0, R0, 0x1, -R20 ;  /* 0x0000000100008824 */ /* 0x000fe400078e0a14 */
[C---:B------:R-:W-:Y:S02]  /*1920*/  @!P3 IMAD R7, R6.reuse, R12, R7 ;  /* 0x0000000c0607b224 */ /* 0x040fe400078e0207 */
[----:B------:R-:W-:Y:S01]  /*1930*/  @!P3 IMAD.WIDE.U32 R2, R6, R10, R2 ;  /* 0x0000000a0602b225 */ /* 0x000fe200078e0002 */
[----:B------:R-:W-:Y:S02]  /*1940*/  @P3 IADD3 R6, R5, R13, RZ ;  /* 0x0000000d05063210 */ /* 0x000fe40007ffe0ff */
[----:B------:R-:W-:Y:S02]  /*1950*/  ISETP.GE.U32.AND P2, PT, R0, R20, PT ;  /* 0x000000140000720c */ /* 0x000fe40003f46070 */
[----:B------:R-:W-:Y:S01]  /*1960*/  @!P3 IADD3 R6, R3, R7, RZ ;  /* 0x000000070306b210 */ /* 0x000fe20007ffe0ff */
[----:B------:R-:W-:Y:S01]  /*1970*/  @!P3 IMAD R3, R23, R11, RZ ;  /* 0x0000000b1703b224 */ /* 0x000fe200078e02ff */
[----:B------:R-:W-:-:S02]  /*1980*/  @!P3 SHF.R.S32.HI R0, RZ, 0x1f, R11 ;  /* 0x0000001fff00b819 */ /* 0x000fc4000001140b */
[----:B------:R-:W-:Y:S02]  /*1990*/  @!P3 MOV R4, R2 ;  /* 0x000000020004b202 */ /* 0x000fe40000000f00 */
[----:B------:R-:W-:Y:S01]  /*19a0*/  LOP3.LUT R2, R37, R9, RZ, 0x3c, !PT ;  /* 0x0000000925027212 */ /* 0x000fe200078e3cff */
[----:B------:R-:W-:Y:S01]  /*19b0*/  @!P3 IMAD R0, R0, R21, R3 ;  /* 0x000000150000b224 */ /* 0x000fe200078e0203 */
[----:B------:R-:W-:Y:S01]  /*19c0*/  MOV R3, R6 ;  /* 0x0000000600037202 */ /* 0x000fe20000000f00 */
[-C--:B------:R-:W-:Y:S01]  /*19d0*/  IMAD R5, R193, R19.reuse, RZ ;  /* 0x00000013c1057224 */ /* 0x080fe200078e02ff */
[----:B------:R-:W-:Y:S01]  /*19e0*/  ISETP.GE.AND P1, PT, R2, RZ, PT ;  /* 0x000000ff0200720c */ /* 0x000fe20003f26270 */
[----:B------:R-:W-:Y:S01]  /*19f0*/  IMAD.MOV.U32 R2, RZ, RZ, R4 ;  /* 0x000000ffff027224 */ /* 0x000fe200078e0004 */
[----:B------:R-:W-:Y:S01]  /*1a00*/  @!P0 IADD3 R8, R8, 0x1, RZ ;  /* 0x0000000108088810 */ /* 0x000fe20007ffe0ff */
[----:B------:R-:W-:Y:S01]  /*1a10*/  IMAD R5, R22, R192, R5 ;  /* 0x000000c016057224 */ /* 0x000fe200078e0205 */
[----:B------:R-:W-:Y:S01]  /*1a20*/  ISETP.NE.AND P0, PT, R9, RZ, PT ;  /* 0x000000ff0900720c */ /* 0x000fe20003f05270 */
[----:B------:R-:W-:-:S04]  /*1a30*/  IMAD.WIDE.U32 R2, R192, R19, R2 ;  /* 0x00000013c0027225 */ /* 0x000fc800078e0002 */
[----:B------:R-:W-:Y:S01]  /*1a40*/  @!P3 IMAD.WIDE.U32 R6, R21, R11, RZ ;  /* 0x0000000b1506b225 */ /* 0x000fe200078e00ff */
[----:B------:R-:W-:-:S03]  /*1a50*/  IADD3 R5, R3, R5, RZ ;  /* 0x0000000503057210 */ /* 0x000fc60007ffe0ff */
[----:B------:R-:W-:Y:S01]  /*1a60*/  @P2 VIADD R8, R8, 0x1 ;  /* 0x0000000108082836 */ /* 0x000fe20000000000 */
[----:B------:R-:W-:Y:S02]  /*1a70*/  @!P3 IADD3 R3, R7, R0, RZ ;  /* 0x000000000703b210 */ /* 0x000fe40007ffe0ff */
[----:B------:R-:W-:Y:S01]  /*1a80*/  MOV R4, R2 ;  /* 0x0000000200047202 */ /* 0x000fe20000000f00 */
[----:B------:R-:W-:Y:S01]  /*1a90*/  IMAD.MOV.U32 R0, RZ, RZ, R8 ;  /* 0x000000ffff007224 */ /* 0x000fe200078e0008 */
[----:B------:R-:W-:Y:S01]  /*1aa0*/  @!P3 MOV R2, R6 ;  /* 0x000000060002b202 */ /* 0x000fe20000000f00 */
[----:B------:R-:W-:Y:S01]  /*1ab0*/  @!P3 IMAD R7, R15, R10, RZ ;  /* 0x0000000a0f07b224 */ /* 0x000fe200078e02ff */
[----:B------:R-:W-:Y:S01]  /*1ac0*/  @!P3 SHF.R.S32.HI R6, RZ, 0x1f, R10 ;  /* 0x0000001fff06b819 */ /* 0x000fe2000001140a */
[----:B------:R-:W-:Y:S01]  /*1ad0*/  @!P1 IMAD.MOV R0, RZ, RZ, -R0 ;  /* 0x000000ffff009224 */ /* 0x000fe200078e0a00 */
[----:B------:R-:W-:Y:S02]  /*1ae0*/  @!P0 LOP3.LUT R0, RZ, R9, RZ, 0x33, !PT ;  /* 0x00000009ff008212 */ /* 0x000fe400078e33ff */
[----:B------:R-:W-:Y:S01]  /*1af0*/  @P3 IADD3 R8, R11, R18, RZ ;  /* 0x000000120b083210 */ /* 0x000fe20007ffe0ff */
[C---:B------:R-:W-:Y:S01]  /*1b00*/  @!P3 IMAD R12, R14.reuse, R6, R7 ;  /* 0x000000060e0cb224 */ /* 0x040fe200078e0207 */
[----:B------:R-:W-:Y:S01]  /*1b10*/  SHF.R.S32.HI R26, RZ, 0x1f, R0 ;  /* 0x0000001fff1a7819 */ /* 0x000fe20000011400 */
[----:B------:R-:W-:-:S04]  /*1b20*/  @!P3 IMAD.WIDE.U32 R6, R14, R10, R2 ;  /* 0x0000000a0e06b225 */ /* 0x000fc800078e0002 */
[----:B------:R-:W-:Y:S02]  /*1b30*/  IMAD R10, R17, R0, RZ ;  /* 0x00000000110a7224 */ /* 0x000fe400078e02ff */
[-C--:B------:R-:W-:Y:S02]  /*1b40*/  @P3 IMAD R11, R23, R8.reuse, RZ ;  /* 0x00000008170b3224 */ /* 0x080fe400078e02ff */
[----:B------:R-:W-:-:S04]  /*1b50*/  @P3 IMAD.WIDE.U32 R8, R21, R8, RZ ;  /* 0x0000000815083225 */ /* 0x000fc800078e00ff */
        /* <DEDUP_REMOVED lines=9> */
.L_x_4168:
[----:B------:R-:W-:Y:S05]  /*1bf0*/  BSYNC B0 ;  /* 0x0000000000007941 */ /* 0x000fea0003800000 */
.L_x_4166:
[----:B------:R-:W2:Y:S04]  /*1c00*/  LDL R30, [R1+0x10] ;  /* 0x00001000011e7983 */ /* 0x000ea80000100800 */
[----:B------:R-:W3:Y:S01]  /*1c10*/  LDL R32, [R1+0x14] ;  /* 0x0000140001207983 */ /* 0x000ee20000100800 */
[----:B------:R-:W-:-:S03]  /*1c20*/  ISETP.NE.AND P1, PT, R27, -0x1, PT ;  /* 0xffffffff1b00780c */ /* 0x000fc60003f25270 */
[----:B------:R-:W4:Y:S04]  /*1c30*/  LD.E.64 R4, desc[UR6][R160.64+0x30] ;  /* 0x00003006a0047980 */ /* 0x000f28000c101b00 */
[----:B------:R-:W4:Y:S04]  /*1c40*/  LD.E.64 R12, desc[UR6][R160.64+0x48] ;  /* 0x00004806a00c7980 */ /* 0x000f28000c101b00 */
[----:B------:R-:W4:Y:S04]  /*1c50*/  LD.E.64 R16, desc[UR6][R160.64+0x8] ;  /* 0x00000806a0107980 */ /* 0x000f28000c101b00 */
[----:B------:R-:W4:Y:S04]  /*1c60*/  @!P1 LD.E.64 R6, desc[UR6][R160.64+0x18] ;  /* 0x00001806a0069980 */ /* 0x000f28000c101b00 */
[----:B------:R-:W4:Y:S04]  /*1c70*/  LD.E.64 R20, desc[UR6][R160.64+0x10] ;  /* 0x00001006a0147980 */ /* 0x000f28000c101b00 */
[----:B------:R-:W4:Y:S04]  /*1c80*/  LD.E R38, desc[UR6][R160.64+0xc0] ;  /* 0x0000c006a0267980 */ /* 0x000f28000c101900 */
        /* <DEDUP_REMOVED lines=10> */
[----:B------:R-:W-:-:S03]  /*1d30*/  IMAD.SHL.U32 R8, R78, 0x40, RZ ;  /* 0x000000404e087824 */ /* 0x000fc600078e00ff */
[----:B------:R-:W-:Y:S02]  /*1d40*/  IADD3.X R3, R159, R9, RZ, P0, !PT ;  /* 0x000000099f037210 */ /* 0x000fe400007fe4ff */
[----:B------:R-:W-:Y:S01]  /*1d50*/  LOP3.LUT R8, R8, 0x1c0, RZ, 0xc0, !PT ;  /* 0x000001c008087812 */ /* 0x000fe200078ec0ff */
[----:B-----5:R-:W-:-:S04]  /*1d60*/  IMAD R10, R25, R18, RZ ;  /* 0x00000012190a7224 */ /* 0x020fc800078e02ff */
[----:B------:R-:W-:Y:S01]  /*1d70*/  IMAD R10, R26, R24, R10 ;  /* 0x000000181a0a7224 */ /* 0x000fe200078e020a */
[----:B------:R-:W-:Y:S02]  /*1d80*/  SHF.R.S32.HI R241, RZ, 0x1f, R33 ;  /* 0x0000001ffff17819 */ /* 0x000fe40000011421 */
[----:B------:R-:W-:Y:S02]  /*1d90*/  SHF.R.S32.HI R247, RZ, 0x1f, R37 ;  /* 0x0000001ffff77819 */ /* 0x000fe40000011425 */
[----:B------:R-:W-:Y:S01]  /*1da0*/  SHF.R.S32.HI R79, RZ, 0x1f, R78 ;  /* 0x0000001fff4f7819 */ /* 0x000fe2000001144e */
[----:B------:R-:W-:Y:S01]  /*1db0*/  IMAD.MOV.U32 R190, RZ, RZ, 0x20 ;  /* 0x00000020ffbe7424 */ /* 0x000fe200078e00ff */
[C---:B------:R-:W-:Y:S01]  /*1dc0*/  SHF.L.U64.HI R197, R192.reuse, 0x4, R193 ;  /* 0x00000004c0c57819 */ /* 0x040fe200000102c1 */
[----:B------:R-:W-:Y:S02]  /*1dd0*/  IMAD.SHL.U32 R156, R192, 0x10, RZ ;  /* 0x00000010c09c7824 */ /* 0x000fe400078e00ff */
[----:B--2---:R-:W-:-:S02]  /*1de0*/  IMAD R0, R22, R30, RZ ;  /* 0x0000001e16007224 */ /* 0x004fc400078e02ff */
[----:B------:R-:W-:-:S04]  /*1df0*/  IMAD.WIDE.U32 R2, R14, R30, R2 ;  /* 0x0000001e0e027225 */ /* 0x000fc800078e0002 */
[----:B---3--:R-:W-:Y:S01]  /*1e00*/  IMAD R9, R14, R32, R0 ;  /* 0x000000200e097224 */ /* 0x008fe200078e0200 */
[----:B------:R-:W-:Y:S02]  /*1e10*/  LOP3.LUT R0, R8, 0x38, R158, 0xf8, !PT ;  /* 0x0000003808007812 */ /* 0x000fe400078ef89e */
[----:B------:R-:W-:Y:S01]  /*1e20*/  SHF.R.U32.HI R8, RZ, 0x3, R8 ;  /* 0x00000003ff087819 */ /* 0x000fe20000011608 */
[----:B------:R-:W-:Y:S01]  /*1e30*/  IMAD.IADD R3, R3, 0x1, R9 ;  /* 0x0000000103037824 */ /* 0x000fe200078e0209 */
[----:B------:R-:W-:Y:S02]  /*1e40*/  LEA.HI R9, R29, R34, RZ, 0x6 ;  /* 0x000000221d097211 */ /* 0x000fe400078f30ff */
[----:B------:R-:W-:Y:S01]  /*1e50*/  LOP3.LUT R8, R0, R8, RZ, 0x3c, !PT ;  /* 0x0000000800087212 */ /* 0x000fe200078e3cff */
[----:B------:R-:W-:-:S04]  /*1e60*/  IMAD.WIDE.U32 R2, R18, R24, R2 ;  /* 0x0000001812027225 */ /* 0x000fc800078e0002 */
[----:B------:R-:W-:Y:S02]  /*1e70*/  IMAD.SHL.U32 R0, R9, 0x8, RZ ;  /* 0x0000000809007824 */ /* 0x000fe400078e00ff */
[----:B------:R-:W-:Y:S02]  /*1e80*/  IMAD.IADD R11, R3, 0x1, R10 ;  /* 0x00000001030b7824 */ /* 0x000fe400078e020a */
[----:B------:R-:W-:Y:S01]  /*1e90*/  IMAD.MOV.U32 R10, RZ, RZ, R2 ;  /* 0x000000ffff0a7224 */ /* 0x000fe200078e0002 */
[----:B------:R-:W-:Y:S01]  /*1ea0*/  LOP3.LUT R244, R8, 0xfffffe00, R0, 0xf8, !PT ;  /* 0xfffffe0008f47812 */ /* 0x000fe200078ef800 */
[----:B----4-:R-:W-:Y:S01]  /*1eb0*/  @P1 IMAD.WIDE.U32 R8, R4, R27, RZ ;  /* 0x0000001b04081225 */ /* 0x010fe200078e00ff */
[----:B------:R-:W-:Y:S02]  /*1ec0*/  @P1 MOV R200, R4 ;  /* 0x0000000400c81202 */ /* 0x000fe40000000f00 */
[----:B------:R-:W-:Y:S01]  /*1ed0*/  LEA.HI R22, R29, R34, RZ, 0x4 ;  /* 0x000000221d167211 */ /* 0x000fe200078f20ff */
[----:B------:R-:W-:-:S02]  /*1ee0*/  @!P1 IMAD R0, R7, R33, RZ ;  /* 0x0000002107009224 */ /* 0x000fc400078e02ff */
[----:B------:R-:W-:-:S04]  /*1ef0*/  @!P1 IMAD.WIDE.U32 R2, R6, R33, RZ ;  /* 0x0000002106029225 */ /* 0x000fc800078e00ff */
[----:B------:R-:W-:Y:S02]  /*1f00*/  @!P1 IMAD.MOV.U32 R200, RZ, RZ, R4 ;  /* 0x000000ffffc89224 */ /* 0x000fe400078e0004 */
[----:B------:R-:W-:Y:S02]  /*1f10*/  @P1 IMAD.MOV.U32 R4, RZ, RZ, R8 ;  /* 0x000000ffff041224 */ /* 0x000fe400078e0008 */
[----:B------:R-:W-:Y:S02]  /*1f20*/  @P1 IMAD R14, R5, R27, RZ ;  /* 0x0000001b050e1224 */ /* 0x000fe400078e02ff */
[----:B------:R-:W-:Y:S02]  /*1f30*/  @!P1 IMAD R7, R6, R241, R0 ;  /* 0x000000f106079224 */ /* 0x000fe400078e0200 */
[----:B------:R-:W-:Y:S01]  /*1f40*/  @!P1 IMAD.MOV.U32 R4, RZ, RZ, R2 ;  /* 0x000000ffff049224 */ /* 0x000fe200078e0002 */
[----:B------:R-:W-:Y:S01]  /*1f50*/  LOP3.LUT R2, R22, 0xfffffff0, RZ, 0xc0, !PT ;  /* 0xfffffff016027812 */ /* 0x000fe200078ec0ff */
[----:B------:R-:W-:-:S02]  /*1f60*/  IMAD R0, R13, R37, RZ ;  /* 0x000000250d007224 */ /* 0x000fc400078e02ff */
[----:B------:R-:W-:Y:S01]  /*1f70*/  @P1 IMAD.MOV.U32 R201, RZ, RZ, R5 ;  /* 0x000000ffffc91224 */ /* 0x000fe200078e0005 */
[----:B------:R-:W-:Y:S01]  /*1f80*/  @!P1 MOV R201, R5 ;  /* 0x0000000500c99202 */ /* 0x000fe20000000f00 */
[----:B------:R-:W-:Y:S01]  /*1f90*/  @P1 IMAD.IADD R5, R9, 0x1, R14 ;  /* 0x0000000109051824 */ /* 0x000fe200078e020e */
[----:B------:R-:W-:Y:S01]  /*1fa0*/  @!P1 IADD3 R5, R3, R7, RZ ;  /* 0x0000000703059210 */ /* 0x000fe20007ffe0ff */
[----:B------:R-:W-:Y:S01]  /*1fb0*/  IMAD R14, R12, R247, R0 ;  /* 0x000000f70c0e7224 */ /* 0x000fe200078e0200 */
[----:B------:R-:W-:Y:S01]  /*1fc0*/  IADD3 R4, P1, R158, R4, RZ ;  /* 0x000000049e047210 */ /* 0x000fe20007f3e0ff */
[----:B------:R-:W-:Y:S01]  /*1fd0*/  IMAD.IADD R0, R34, 0x1, -R2 ;  /* 0x0000000122007824 */ /* 0x000fe200078e0a02 */
[----:B------:R-:W-:Y:S01]  /*1fe0*/  IADD3 R2, P0, R158, R15, RZ ;  /* 0x0000000f9e027210 */ /* 0x000fe20007f1e0ff */
[-C--:B------:R-:W-:Y:S02]  /*1ff0*/  IMAD R9, R193, R78.reuse, RZ ;  /* 0x0000004ec1097224 */ /* 0x080fe400078e02ff */
[C---:B------:R-:W-:Y:S01]  /*2000*/  IMAD.X R5, R159.reuse, 0x1, R5, P1 ;  /* 0x000000019f057824 */ /* 0x040fe200008e0605 */
[----:B------:R-:W-:Y:S01]  /*2010*/  IADD3.X R3, R159, R23, RZ, P0, !PT ;  /* 0x000000179f037210 */ /* 0x000fe200007fe4ff */
[----:B------:R-:W-:-:S02]  /*2020*/  IMAD R8, R32, R78, RZ ;  /* 0x0000004e20087224 */ /* 0x000fc400078e02ff */
[----:B------:R-:W-:-:S04]  /*2030*/  IMAD.WIDE.U32 R6, R37, R12, R4 ;  /* 0x0000000c25067225 */ /* 0x000fc800078e0004 */
[-C--:B------:R-:W-:Y:S02]  /*2040*/  IMAD R12, R79, R192.reuse, R9 ;  /* 0x000000c04f0c7224 */ /* 0x080fe400078e0209 */
[----:B------:R-:W-:-:S04]  /*2050*/  IMAD.WIDE.U32 R2, R78, R192, R2 ;  /* 0x000000c04e027225 */ /* 0x000fc800078e0002 */
[-C--:B------:R-:W-:Y:S02]  /*2060*/  IMAD R13, R79, R30.reuse, R8 ;  /* 0x0000001e4f0d7224 */ /* 0x080fe400078e0208 */
[----:B------:R-:W-:Y:S01]  /*2070*/  IMAD.WIDE.U32 R4, R78, R30, R10 ;  /* 0x0000001e4e047225 */ /* 0x000fe200078e000a */
[----:B------:R-:W-:-:S03]  /*2080*/  LEA R229, P1, R2, R16, 0x1 ;  /* 0x0000001002e57211 */ /* 0x000fc600078208ff */
        /* <DEDUP_REMOVED lines=14> */
[----:B------:R-:W-:-:S03]  /*2170*/  SHF.R.S32.HI R2, RZ, 0x8, R2 ;  /* 0x00000008ff027819 */ /* 0x000fc60000011402 */
[----:B------:R-:W-:Y:S01]  /*2180*/  IMAD.IADD R250, R0, 0x1, -R11 ;  /* 0x0000000100fa7824 */ /* 0x000fe200078e0a0b */
[----:B------:R-:W-:Y:S02]  /*2190*/  VIMNMX R138, R35, R2, !PT ;  /* 0x00000002238a7248 */ /* 0x000fe40007fe0100 */
[----:B------:R-:W-:Y:S02]  /*21a0*/  SHF.L.U64.HI R3, R30, 0x4, R32 ;  /* 0x000000041e037819 */ /* 0x000fe40000010220 */
[----:B------:R-:W-:Y:S02]  /*21b0*/  R2P PR, R250, 0x6 ;  /* 0x00000006fa007804 */ /* 0x000fe40000000000 */
[----:B------:R-:W-:Y:S01]  /*21c0*/  ISETP.GT.AND P0, PT, R31, R138, PT ;  /* 0x0000008a1f00720c */ /* 0x000fe20003f04270 */
[----:B------:R-:W-:Y:S01]  /*21d0*/  STL [R1+0x4], R38 ;  /* 0x0000042601007387 */ /* 0x000fe20000100800 */
[----:B------:R-:W-:-:S03]  /*21e0*/  IMAD R0, R9, R200, RZ ;  /* 0x000000c809007224 */ /* 0x000fc600078e02ff */
[----:B------:R1:W-:Y:S01]  /*21f0*/  STL [R1], R3 ;  /* 0x0000000301007387 */ /* 0x0003e20000100800 */
[----:B------:R-:W-:Y:S01]  /*2200*/  IMAD R5, R8, R201, R0 ;  /* 0x000000c908057224 */ /* 0x000fe200078e0200 */
[----:B------:R-:W-:Y:S01]  /*2210*/  MOV R0, 0x10 ;  /* 0x0000001000007802 */ /* 0x000fe20000000f00 */
[----:B------:R-:W-:Y:S01]  /*2220*/  @!P4 IMAD.MOV.U32 R28, RZ, RZ, RZ ;  /* 0x000000ffff1cc224 */ /* 0x000fe200078e00ff */
[----:B------:R-:W-:Y:S01]  /*2230*/  SHF.L.U32 R220, R30, 0x4, RZ ;  /* 0x000000041edc7819 */ /* 0x000fe200000006ff */
[----:B------:R-:W-:Y:S01]  /*2240*/  IMAD.IADD R245, R243, 0x1, R5 ;  /* 0x00000001f3f57824 */ /* 0x000fe200078e0205 */
[----:B------:R-:W-:Y:S02]  /*2250*/  SHF.R.S32.HI R249, RZ, 0x4, R22 ;  /* 0x00000004fff97819 */ /* 0x000fe40000011416 */
[----:B------:R-:W-:Y:S02]  /*2260*/  SHF.L.U32 R27, R248, 0x2, RZ ;  /* 0x00000002f81b7819 */ /* 0x000fe400000006ff */
[----:B------:R-:W-:-:S02]  /*2270*/  SEL R189, R0, 0xfffffff0, !P1 ;  /* 0xfffffff000bd7807 */ /* 0x000fc40004800000 */
[----:B------:R-:W-:Y:S02]  /*2280*/  SEL R190, R190, 0xffffffe0, !P2 ;  /* 0xffffffe0bebe7807 */ /* 0x000fe40005000000 */
[----:B-1----:R-:W-:-:S04]  /*2290*/  LEA.HI R3, R29, R34, RZ, 0x5 ;  /* 0x000000221d037211 */ /* 0x002fc800078f28ff */
[----:B------:R-:W-:Y:S02]  /*22a0*/  LOP3.LUT R2, R3, 0xffffffe0, RZ, 0xc0, !PT ;  /* 0xffffffe003027812 */ /* 0x000fe400078ec0ff */
[----:B------:R-:W-:-:S03]  /*22b0*/  SHF.R.S32.HI R3, RZ, 0x5, R3 ;  /* 0x00000005ff037819 */ /* 0x000fc60000011403 */
[----:B------:R-:W-:Y:S01]  /*22c0*/  IMAD.IADD R2, R34, 0x1, -R2 ;  /* 0x0000000122027824 */ /* 0x000fe200078e0a02 */
        /* <DEDUP_REMOVED lines=14> */
[----:B------:R-:W-:Y:S01]  /*23b0*/  IADD3 R92, R78, 0x30, RZ ;  /* 0x000000304e5c7810 */ /* 0x000fe20007ffe0ff */
[----:B------:R-:W-:Y:S01]  /*23c0*/  IMAD.WIDE.U32 R186, R30, 0xa0, RZ ;  /* 0x000000a01eba7825 */ /* 0x000fe200078e00ff */
[C---:B------:R-:W-:Y:S02]  /*23d0*/  IADD3 R91, R78.reuse, 0x40, RZ ;  /* 0x000000404e5b7810 */ /* 0x040fe40007ffe0ff */
[----:B------:R-:W-:Y:S01]  /*23e0*/  IADD3 R89, R78, 0x60, RZ ;  /* 0x000000604e597810 */ /* 0x000fe20007ffe0ff */
[----:B------:R-:W-:Y:S01]  /*23f0*/  IMAD.WIDE.U32 R182, R30, 0xe0, RZ ;  /* 0x000000e01eb67825 */ /* 0x000fe200078e00ff */
[C---:B------:R-:W-:Y:S02]  /*2400*/  IADD3 R88, R78.reuse, 0x70, RZ ;  /* 0x000000704e587810 */ /* 0x040fe40007ffe0ff */
[----:B------:R-:W-:Y:S01]  /*2410*/  IADD3 R86, R78, 0x90, RZ ;  /* 0x000000904e567810 */ /* 0x000fe20007ffe0ff */
[----:B------:R-:W-:Y:S01]  /*2420*/  IMAD.WIDE.U32 R180, R30, 0x120, RZ ;  /* 0x000001201eb47825 */ /* 0x000fe200078e00ff */
[----:B------:R-:W-:-:S02]  /*2430*/  IADD3 R85, R78, 0xa0, RZ ;  /* 0x000000a04e557810 */ /* 0x000fc40007ffe0ff */
[----:B------:R-:W-:Y:S01]  /*2440*/  IADD3 R83, R78, 0xc0, RZ ;  /* 0x000000c04e537810 */ /* 0x000fe20007ffe0ff */
[----:B------:R-:W-:Y:S01]  /*2450*/  IMAD.WIDE.U32 R176, R30, 0x160, RZ ;  /* 0x000001601eb07825 */ /* 0x000fe200078e00ff */
[C---:B------:R-:W-:Y:S02]  /*2460*/  IADD3 R82, R78.reuse, 0xd0, RZ ;  /* 0x000000d04e527810 */ /* 0x040fe40007ffe0ff */
[----:B------:R-:W-:Y:S01]  /*2470*/  IADD3 R93, R78, 0xf0, RZ ;  /* 0x000000f04e5d7810 */ /* 0x000fe20007ffe0ff */
[----:B------:R-:W-:Y:S01]  /*2480*/  IMAD.WIDE.U32 R174, R30, 0x180, RZ ;  /* 0x000001801eae7825 */ /* 0x000fe200078e00ff */
[C-C-:B------:R-:W-:Y:S02]  /*2490*/  SHF.L.U64.HI R137, R192.reuse, 0x5, R193.reuse ;  /* 0x00000005c0897819 */ /* 0x140fe400000102c1 */
[----:B------:R-:W-:Y:S01]  /*24a0*/  SHF.L.U32 R100, R192, 0x5, RZ ;  /* 0x00000005c0647819 */ /* 0x000fe200000006ff */
[----:B------:R-:W-:Y:S01]  /*24b0*/  IMAD.WIDE.U32 R170, R30, 0x1c0, RZ ;  /* 0x000001c01eaa7825 */ /* 0x000fe200078e00ff */
[----:B------:R-:W-:-:S02]  /*24c0*/  SHF.L.U64.HI R136, R192, 0x6, R193 ;  /* 0x00000006c0887819 */ /* 0x000fc400000102c1 */
[----:B------:R-:W-:Y:S01]  /*24d0*/  SHF.L.U64.HI R135, R192, 0x7, R193 ;  /* 0x00000007c0877819 */ /* 0x000fe200000102c1 */
[----:B------:R-:W-:Y:S01]  /*24e0*/  IMAD.WIDE.U32 R184, R30, 0xc0, RZ ;  /* 0x000000c01eb87825 */ /* 0x000fe200078e00ff */
        /* <DEDUP_REMOVED lines=32> */
[----:B------:R-:W-:Y:S01]  /*26f0*/  SHF.L.U64.HI R134, R64, 0x4, R65 ;  /* 0x0000000440867819 */ /* 0x000fe20000010241 */
        /* <DEDUP_REMOVED lines=51> */
[----:B------:R-:W-:Y:S01]  /*2a30*/  IMAD R12, R32, 0x140, RZ ;  /* 0x00000140200c7824 */ /* 0x000fe200078e02ff */
[----:B------:R-:W-:Y:S01]  /*2a40*/  LEA.HI.X R45, R6, R23, R45, 0x1, P1 ;  /* 0x00000017062d7211 */ /* 0x000fe200008f0c2d */
[----:B------:R-:W-:Y:S01]  /*2a50*/  IMAD R6, R32, 0x1e0, RZ ;  /* 0x000001e020067824 */ /* 0x000fe200078e02ff */
[----:B------:R-:W-:Y:S01]  /*2a60*/  LEA.HI.X R69, R4, R25, R10, 0x1, P0 ;  /* 0x0000001904457211 */ /* 0x000fe200000f0c0a */
[----:B------:R-:W-:Y:S01]  /*2a70*/  IMAD.SHL.U32 R4, R30, 0x40, RZ ;  /* 0x000000401e047824 */ /* 0x000fe200078e00ff */
[-C--:B------:R-:W-:Y:S01]  /*2a80*/  IADD3 R37, P1, R14, R19.reuse, RZ ;  /* 0x000000130e257210 */ /* 0x080fe20007f3e0ff */
[----:B------:R-:W-:Y:S01]  /*2a90*/  IMAD R10, R32, 0x180, RZ ;  /* 0x00000180200a7824 */ /* 0x000fe200078e02ff */
[----:B------:R-:W-:Y:S01]  /*2aa0*/  SHF.L.U64.HI R18, R18, 0x1, R8 ;  /* 0x0000000112127819 */ /* 0x000fe20000010208 */
[----:B------:R-:W-:Y:S01]  /*2ab0*/  IMAD R8, R32, 0x1a0, RZ ;  /* 0x000001a020087824 */ /* 0x000fe200078e02ff */
[-C--:B------:R-:W-:Y:S01]  /*2ac0*/  IADD3 R75, P3, R14, R76.reuse, RZ ;  /* 0x0000004c0e4b7210 */ /* 0x080fe20007f7e0ff */
[----:B------:R-:W-:Y:S01]  /*2ad0*/  IMAD R14, R32, 0xe0, RZ ;  /* 0x000000e0200e7824 */ /* 0x000fe200078e02ff */
[C---:B------:R-:W-:Y:S01]  /*2ae0*/  IADD3 R19, P0, R16.reuse, R19, RZ ;  /* 0x0000001310137210 */ /* 0x040fe20007f1e0ff */
[----:B------:R-:W-:Y:S01]  /*2af0*/  IMAD.IADD R228, R179, 0x1, R12 ;  /* 0x00000001b3e47824 */ /* 0x000fe200078e020c */
[----:B------:R-:W-:Y:S01]  /*2b00*/  SHF.L.U64.HI R0, R5, 0x1, R0 ;  /* 0x0000000105007819 */ /* 0x000fe20000010200 */
[----:B------:R-:W-:Y:S01]  /*2b10*/  IMAD.IADD R219, R173, 0x1, R8 ;  /* 0x00000001addb7824 */ /* 0x000fe200078e0208 */
[----:B------:R-:W-:Y:S01]  /*2b20*/  IADD3 R76, P2, R16, R76, RZ ;  /* 0x0000004c104c7210 */ /* 0x000fe20007f5e0ff */
[C---:B------:R-:W-:Y:S01]  /*2b30*/  IMAD R16, R32.reuse, 0xa0, RZ ;  /* 0x000000a020107824 */ /* 0x040fe200078e02ff */
[----:B------:R-:W-:Y:S01]  /*2b40*/  IADD3.X R36, R15, R18, RZ, P1, !PT ;  /* 0x000000120f247210 */ /* 0x000fe20000ffe4ff */
[C---:B------:R-:W-:Y:S01]  /*2b50*/  IMAD.X R18, R17.reuse, 0x1, R18, P0 ;  /* 0x0000000111127824 */ /* 0x040fe200000e0612 */
[-C--:B------:R-:W-:Y:S01]  /*2b60*/  IADD3.X R73, R17, R0.reuse, RZ, P2, !PT ;  /* 0x0000000011497210 */ /* 0x080fe200017fe4ff */
[C---:B------:R-:W-:Y:S01]  /*2b70*/  IMAD R17, R32.reuse, 0x60, RZ ;  /* 0x0000006020117824 */ /* 0x040fe200078e02ff */
[----:B------:R-:W-:Y:S01]  /*2b80*/  IADD3.X R74, R15, R0, RZ, P3, !PT ;  /* 0x000000000f4a7210 */ /* 0x000fe20001ffe4ff */
[----:B------:R-:W-:Y:S01]  /*2b90*/  IMAD R15, R32, 0xc0, RZ ;  /* 0x000000c0200f7824 */ /* 0x000fe200078e02ff */
[C---:B------:R-:W-:Y:S01]  /*2ba0*/  SHF.L.U32 R0, R30.reuse, 0x5, RZ ;  /* 0x000000051e007819 */ /* 0x040fe200000006ff */
[----:B------:R-:W-:Y:S01]  /*2bb0*/  IMAD R12, R3, 0x1c0, RZ ;  /* 0x000001c0030c7824 */ /* 0x000fe200078e02ff */
[C-C-:B------:R-:W-:Y:S01]  /*2bc0*/  SHF.L.U64.HI R22, R30.reuse, 0x6, R32.reuse ;  /* 0x000000061e167819 */ /* 0x140fe20000010220 */
[----:B------:R-:W-:Y:S01]  /*2bd0*/  IMAD.IADD R232, R185, 0x1, R15 ;  /* 0x00000001b9e87824 */ /* 0x000fe200078e020f */
[C---:B------:R-:W-:Y:S01]  /*2be0*/  SHF.L.U64.HI R23, R30.reuse, 0x7, R32 ;  /* 0x000000071e177819 */ /* 0x040fe20000010220 */
        /* <DEDUP_REMOVED lines=89> */
.L_x_4273:
[----:B------:R-:W-:Y:S01]  /*3180*/  LOP3.LUT R62, R62, 0xfffffeff, RZ, 0xc0, !PT ;  /* 0xfffffeff3e3e7812 */ /* 0x000fe200078ec0ff */
[----:B--2---:R-:W2:Y:S01]  /*3190*/  LDL R2, [R1+0x4] ;  /* 0x0000040001027983 */ /* 0x004ea20000100800 */
[----:B------:R-:W-:Y:S01]  /*31a0*/  IMAD.SHL.U32 R22, R21, 0x100, RZ ;  /* 0x0000010015167824 */ /* 0x000fe200078e00ff */
[----:B------:R-:W-:Y:S02]  /*31b0*/  BSSY B2, `(.L_x_4170) ;  /* 0x0000c25000027945 */ /* 0x000fe40003800000 */
[----:B---3--:R-:W3:Y:S01]  /*31c0*/  LDL R0, [R1] ;  /* 0x0000000001007983 */ /* 0x008ee20000100800 */
[----:B------:R-:W-:Y:S04]  /*31d0*/  VIADD R20, R22, 0xffffff00 ;  /* 0xffffff0016147836 */ /* 0x000fe80000000000 */
[--C-:B------:R-:W-:Y:S02]  /*31e0*/  IMAD.IADD R63, R252, 0x1, -R20.reuse ;  /* 0x00000001fc3f7824 */ /* 0x100fe400078e0a14 */
[----:B------:R-:W-:Y:S01]  /*31f0*/  IMAD.IADD R66, R139, 0x1, -R20 ;  /* 0x000000018b427824 */ /* 0x000fe200078e0a14 */
[----:B--2---:R-:W-:Y:S04]  /*3200*/  ISETP.GE.AND P0, PT, R158, R2, PT ;  /* 0x000000029e00720c */ /* 0x004fe80003f06270 */
[CC--:B------:R-:W-:Y:S02]  /*3210*/  ISETP.GE.OR P1, PT, R80.reuse, R63.reuse, P0 ;  /* 0x0000003f5000720c */ /* 0x0c0fe40000726670 */
[-C--:B------:R-:W-:Y:S02]  /*3220*/  ISETP.GE.OR P3, PT, R91, R63.reuse, P0 ;  /* 0x0000003f5b00720c */ /* 0x080fe40000766670 */
[-C--:B------:R-:W-:Y:S02]  /*3230*/  ISETP.LT.OR P4, PT, R80, R66.reuse, P1 ;  /* 0x000000425000720c */ /* 0x080fe40000f81670 */
[CC--:B------:R-:W-:Y:S04]  /*3240*/  ISETP.GE.OR P1, PT, R77.reuse, R63.reuse, P0 ;  /* 0x0000003f4d00720c */ /* 0x0c0fe80000726670 */
[-C--:B------:R-:W-:Y:S02]  /*3250*/  ISETP.LT.OR P6, PT, R77, R66.reuse, P1 ;  /* 0x000000424d00720c */ /* 0x080fe40000fc1670 */
[C---:B------:R-:W-:Y:S04]  /*3260*/  ISETP.GE.OR P1, PT, R92.reuse, R63, P0 ;  /* 0x0000003f5c00720c */ /* 0x040fe80000726670 */
[----:B------:R-:W-:Y:S02]  /*3270*/  ISETP.LT.OR P5, PT, R92, R66, P1 ;  /* 0x000000425c00720c */ /* 0x000fe40000fa1670 */
[----:B------:R-:W-:Y:S02]  /*3280*/  @P4 LOP3.LUT R62, R62, 0x100, RZ, 0xfc, !PT ;  /* 0x000001003e3e4812 */ /* 0x000fe400078efcff */
[----:B------:R-:W-:Y:S02]  /*3290*/  @!P4 IADD3 R4, P2, R44, R215, RZ ;  /* 0x000000d72c04c210 */ /* 0x000fe40007f5e0ff */
[----:B------:R-:W-:Y:S02]  /*32a0*/  LOP3.LUT R62, R62, 0xffffff7f, RZ, 0xc0, !PT ;  /* 0xffffff7f3e3e7812 */ /* 0x000fe400078ec0ff */
[----:B------:R-:W-:Y:S02]  /*32b0*/  @!P4 LEA R2, P1, R220, R72, 0x1 ;  /* 0x00000048dc02c211 */ /* 0x000fe400078208ff */
[----:B------:R-:W-:Y:S02]  /*32c0*/  @P6 LOP3.LUT R62, R62, 0x80, RZ, 0xfc, !PT ;  /* 0x000000803e3e6812 */ /* 0x000fe400078efcff */
[-C--:B------:R-:W-:Y:S02]  /*32d0*/  ISETP.LT.OR P4, PT, R91, R66.reuse, P3 ;  /* 0x000000425b00720c */ /* 0x080fe40001f81670 */
[C---:B------:R-:W-:Y:S02]  /*32e0*/  LOP3.LUT P3, RZ, R62.reuse, 0x100, RZ, 0xc0, !PT ;  /* 0x000001003eff7812 */ /* 0x040fe4000786c0ff */
[----:B------:R-:W-:Y:S04]  /*32f0*/  LOP3.LUT R62, R62, 0xffffffbf, RZ, 0xc0, !PT ;  /* 0xffffffbf3e3e7812 */ /* 0x000fe800078ec0ff */
[----:B------:R-:W-:Y:S04]  /*3300*/  @P5 LOP3.LUT R62, R62, 0x40, RZ, 0xfc, !PT ;  /* 0x000000403e3e5812 */ /* 0x000fe800078efcff */
[----:B------:R-:W-:Y:S03]  /*3310*/  LOP3.LUT R62, R62, 0xffffffdf, RZ, 0xc0, !PT ;  /* 0xffffffdf3e3e7812 */ /* 0x000fe600078ec0ff */
[----:B---3--:R-:W-:Y:S01]  /*3320*/  @!P3 LEA.HI.X R3, R220, R71, R0, 0x1, P1 ;  /* 0x00000047dc03b211 */ /* 0x008fe200008f0c00 */
[C---:B------:R-:W-:Y:S01]  /*3330*/  @!P3 IMAD.X R5, R45.reuse, 0x1, R216, P2 ;  /* 0x000000012d05b824 */ /* 0x040fe200010e06d8 */
[----:B------:R-:W-:Y:S02]  /*3340*/  @!P6 IADD3 R8, P1, R44, R213, RZ ;  /* 0x000000d52c08e210 */ /* 0x000fe40007f3e0ff */
[-C--:B------:R-:W-:Y:S02]  /*3350*/  ISETP.GE.OR P2, PT, R90, R63.reuse, P0 ;  /* 0x0000003f5a00720c */ /* 0x080fe40000746670 */
[----:B------:R-:W-:Y:S01]  /*3360*/  @P4 LOP3.LUT R62, R62, 0x20, RZ, 0xfc, !PT ;  /* 0x000000203e3e4812 */ /* 0x000fe200078efcff */
[----:B------:R-:W-:Y:S01]  /*3370*/  @!P6 IMAD.X R9, R45, 0x1, R214, P1 ;  /* 0x000000012d09e824 */ /* 0x000fe200008e06d6 */
[----:B------:R-:W-:Y:S02]  /*3380*/  ISETP.LT.OR P2, PT, R90, R66, P2 ;  /* 0x000000425a00720c */ /* 0x000fe40001741670 */
[----:B------:R-:W-:Y:S02]  /*3390*/  @!P5 IADD3 R12, P1, R44, R166, RZ ;  /* 0x000000a62c0cd210 */ /* 0x000fe40007f3e0ff */
[----:B------:R-:W-:Y:S02]  /*33a0*/  LOP3.LUT R62, R62, 0xffffffef, RZ, 0xc0, !PT ;  /* 0xffffffef3e3e7812 */ /* 0x000fe400078ec0ff */
[----:B------:R-:W-:Y:S01]  /*33b0*/  ISETP.GE.OR P6, PT, R85, R63, P0 ;  /* 0x0000003f5500720c */ /* 0x000fe200007c6670 */
[----:B------:R-:W-:Y:S01]  /*33c0*/  @!P5 IMAD.X R13, R45, 0x1, R208, P1 ;  /* 0x000000012d0dd824 */ /* 0x000fe200008e06d0 */
[----:B----4-:R-:W-:Y:S02]  /*33d0*/  @!P4 IADD3 R28, P1, R44, R211, RZ ;  /* 0x000000d32c1cc210 */ /* 0x010fe40007f3e0ff */
[----:B------:R-:W-:Y:S02]  /*33e0*/  ISETP.LT.OR P6, PT, R85, R66, P6 ;  /* 0x000000425500720c */ /* 0x000fe400037c1670 */
[-C--:B------:R-:W-:Y:S01]  /*33f0*/  ISETP.GE.OR P5, PT, R84, R63.reuse, P0 ;  /* 0x0000003f5400720c */ /* 0x080fe200007a6670 */
[C---:B------:R-:W-:Y:S01]  /*3400*/  @!P4 IMAD.X R29, R45.reuse, 0x1, R212, P1 ;  /* 0x000000012d1dc824 */ /* 0x040fe200008e06d4 */
[----:B------:R-:W-:Y:S02]  /*3410*/  @!P2 IADD3 R30, P1, R44, R164, RZ ;  /* 0x000000a42c1ea210 */ /* 0x000fe40007f3e0ff */
[----:B------:R-:W-:Y:S02]  /*3420*/  @P2 LOP3.LUT R62, R62, 0x10, RZ, 0xfc, !PT ;  /* 0x000000103e3e2812 */ /* 0x000fe400078efcff */
[-C--:B------:R-:W-:Y:S01]  /*3430*/  ISETP.LT.OR P5, PT, R84, R66.reuse, P5 ;  /* 0x000000425400720c */ /* 0x080fe20002fa1670 */
[----:B------:R-:W-:Y:S01]  /*3440*/  @!P2 IMAD.X R31, R45, 0x1, R207, P1 ;  /* 0x000000012d1fa824 */ /* 0x000fe200008e06cf */
[CC--:B------:R-:W-:Y:S02]  /*3450*/  ISETP.GE.OR P1, PT, R89.reuse, R63.reuse, P0 ;  /* 0x0000003f5900720c */ /* 0x0c0fe40000726670 */
[----:B------:R-:W-:Y:S02]  /*3460*/  LOP3.LUT R62, R62, 0xfffffff7, RZ, 0xc0, !PT ;  /* 0xfffffff73e3e7812 */ /* 0x000fe400078ec0ff */
[-C--:B------:R-:W-:Y:S02]  /*3470*/  ISETP.LT.OR P2, PT, R89, R66.reuse, P1 ;  /* 0x000000425900720c */ /* 0x080fe40000f41670 */
[CC--:B------:R-:W-:Y:S02]  /*3480*/  ISETP.GE.OR P4, PT, R83.reuse, R63.reuse, P0 ;  /* 0x0000003f5300720c */ /* 0x0c0fe40000786670 */
[CC--:B------:R-:W-:Y:S02]  /*3490*/  ISETP.GE.OR P3, PT, R82.reuse, R63.reuse, P0 ;  /* 0x0000003f5200720c */ /* 0x0c0fe40000766670 */
[-C--:B------:R-:W-:Y:S02]  /*34a0*/  ISETP.LT.OR P4, PT, R83, R66.reuse, P4 ;  /* 0x000000425300720c */ /* 0x080fe40002781670 */
[----:B------:R-:W-:Y:S05]  /*34b0*/  ISETP.LT.OR P3, PT, R82, R66, P3 ;  /* 0x000000425200720c */ /* 0x000fea0001f61670 */
        /* <DEDUP_REMOVED lines=10> */
[C---:B------:R-:W-:Y:S02]  /*3560*/  ISETP.GE.OR P1, PT, R87.reuse, R63, P0 ;  /* 0x0000003f5700720c */ /* 0x040fe40000726670 */
[----:B------:R-:W-:Y:S02]  /*3570*/  LOP3.LUT R62, R62, 0xfffffffd, RZ, 0xc0, !PT ;  /* 0xfffffffd3e3e7812 */ /* 0x000fe400078ec0ff */
[-C--:B------:R-:W-:Y:S11]  /*3580*/  ISETP.LT.OR P2, PT, R87, R66.reuse, P1 ;  /* 0x000000425700720c */ /* 0x080ff60000f41670 */
        /* <DEDUP_REMOVED lines=47> */
[----:B------:R-:W-:Y:S02]  /*3880*/  @P5 LOP3.LUT R62, R62, 0x8000, RZ, 0xfc, !PT ;  /* 0x000080003e3e5812 */ /* 0x000fe400078efcff */
[----:B------:R-:W-:Y:S02]  /*3890*/  @!P1 IADD3 R60, P6, R44, R140, RZ ;  /* 0x0000008c2c3c9210 */ /* 0x000fe40007fde0ff */
[C---:B------:R-:W-:Y:S02]  /*38a0*/  LOP3.LUT P5, RZ, R62.reuse, 0x40, RZ, 0xc0, !PT ;  /* 0x000000403eff7812 */ /* 0x040fe400078ac0ff */
[----:B------:R-:W-:Y:S01]  /*38b0*/  LOP3.LUT R62, R62, 0xffffefff, RZ, 0xc0, !PT ;  /* 0xffffefff3e3e7812 */ /* 0x000fe200078ec0ff */
[----:B------:R-:W-:Y:S01]  /*38c0*/  @!P1 IMAD.X R61, R45, 0x1, R157, P6 ;  /* 0x000000012d3d9824 */ /* 0x000fe200030e069d */
[----:B------:R-:W-:Y:S02]  /*38d0*/  ISETP.NE.AND P6, PT, R0, RZ, PT ;  /* 0x000000ff0000720c */ /* 0x000fe40003fc5270 */
[----:B------:R-:W-:Y:S04]  /*38e0*/  @P4 LOP3.LUT R62, R62, 0x1000, RZ, 0xfc, !PT ;  /* 0x000010003e3e4812 */ /* 0x000fe800078efcff */
[C---:B------:R-:W-:Y:S02]  /*38f0*/  LOP3.LUT P4, RZ, R62.reuse, 0x20, RZ, 0xc0, !PT ;  /* 0x000000203eff7812 */ /* 0x040fe4000788c0ff */
[----:B------:R-:W-:Y:S04]  /*3900*/  LOP3.LUT R62, R62, 0xfffbffff, RZ, 0xc0, !PT ;  /* 0xfffbffff3e3e7812 */ /* 0x000fe800078ec0ff */
[----:B------:R-:W-:Y:S04]  /*3910*/  @P3 LOP3.LUT R62, R62, 0x40000, RZ, 0xfc, !PT ;  /* 0x000400003e3e3812 */ /* 0x000fe800078efcff */
[C---:B------:R-:W-:Y:S02]  /*3920*/  LOP3.LUT P3, RZ, R62.reuse, 0x80, RZ, 0xc0, !PT ;  /* 0x000000803eff7812 */ /* 0x040fe4000786c0ff */
[----:B------:R-:W-:Y:S04]  /*3930*/  LOP3.LUT R62, R62, 0xfffffdff, RZ, 0xc0, !PT ;  /* 0xfffffdff3e3e7812 */ /* 0x000fe800078ec0ff */
[----:B------:R-:W-:Y:S01]  /*3940*/  @P0 LOP3.LUT R62, R62, 0x200, RZ, 0xfc, !PT ;  /* 0x000002003e3e0812 */ /* 0x000fe200078efcff */
[----:B--2---:R1:W-:Y:S06]  /*3950*/  @!P0 ST.E.128 desc[UR6][R6.64], R24 ;  /* 0x0000001806008985 */ /* 0x0043ec000c101d06 */
        /* <DEDUP_REMOVED lines=12> */
[C---:B------:R-:W-:Y:S01]  /*3a20*/  LOP3.LUT P6, RZ, R62.reuse, 0x80000, RZ, 0xc0, !PT ;  /* 0x000800003eff7812 */ /* 0x040fe200078cc0ff */
[----:B-1----:R-:W2:Y:S04]  /*3a30*/  @!P3 LD.E.128 R24, desc[UR6][R8.64] ;  /* 0x000000060818b980 */ /* 0x002ea8000c101d00 */
[----:B--2---:R1:W-:Y:S01]  /*3a40*/  @!P3 ST.E.128 desc[UR6][R6.64], R24 ;  /* 0x000000180600b985 */ /* 0x0043e2000c101d06 */
[----:B------:R-:W-:Y:S03]  /*3a50*/  LOP3.LUT P3, RZ, R62, 0x40000, RZ, 0xc0, !PT ;  /* 0x000400003eff7812 */ /* 0x000fe6000786c0ff */
[----:B------:R-:W2:Y:S04]  /*3a60*/  @!P5 LD.E.128 R12, desc[UR6][R12.64] ;  /* 0x000000060c0cd980 */ /* 0x000ea8000c101d00 */
[----:B-1----:R-:W-:Y:S05]  /*3a70*/  @!P6 IADD3 R6, P0, R72, R184, RZ ;  /* 0x000000b84806e210 */ /* 0x002fea0007f1e0ff */
[C---:B------:R-:W-:Y:S01]  /*3a80*/  @!P6 IMAD.X R7, R71.reuse, 0x1, R232, P0 ;  /* 0x000000014707e824 */ /* 0x040fe200000e06e8 */
[----:B------:R-:W-:Y:S11]  /*3a90*/  LOP3.LUT P6, RZ, R62, 0x20000, RZ, 0xc0, !PT ;  /* 0x000200003eff7812 */ /* 0x000ff600078cc0ff */
[----:B------:R-:W-:Y:S02]  /*3aa0*/  @!UPT UIADD3 URZ, URZ, URZ, URZ ;  /* 0x0000003f3f3ff290 */ /* 0x000fe4000fffe03f */
[----:B------:R-:W-:Y:S05]  /*3ab0*/  @!P6 IADD3 R24, P0, R72, R182, RZ ;  /* 0x000000b64818e210 */ /* 0x000fea0007f1e0ff */
[C---:B------:R-:W-:Y:S01]  /*3ac0*/  @!P6 IMAD.X R25, R71.reuse, 0x1, R231, P0 ;  /* 0x000000014719e824 */ /* 0x040fe200000e06e7 */
[----:B------:R-:W-:Y:S11]  /*3ad0*/  LOP3.LUT P6, RZ, R62, 0x10000, RZ, 0xc0, !PT ;  /* 0x000100003eff7812 */ /* 0x000ff600078cc0ff */
[----:B------:R-:W-:Y:S02]  /*3ae0*/  @!UPT UIADD3 URZ, URZ, URZ, URZ ;  /* 0x0000003f3f3ff290 */ /* 0x000fe4000fffe03f */
[----:B------:R-:W-:Y:S05]  /*3af0*/  @!P6 IADD3 R2, P0, R72, R235, RZ ;  /* 0x000000eb4802e210 */ /* 0x000fea0007f1e0ff */
[C---:B------:R-:W-:Y:S01]  /*3b00*/  @!P6 IMAD.X R3, R71.reuse, 0x1, R236, P0 ;  /* 0x000000014703e824 */ /* 0x040fe200000e06ec */
[C---:B------:R-:W-:Y:S01]  /*3b10*/  LOP3.LUT P6, RZ, R62.reuse, 0x4000, RZ, 0xc0, !PT ;  /* 0x000040003eff7812 */ /* 0x040fe200078cc0ff */
[----:B--2---:R1:W-:Y:S01]  /*3b20*/  @!P5 ST.E.128 desc[UR6][R10.64], R12 ;  /* 0x0000000c0a00d985 */ /* 0x0043e2000c101d06 */
[----:B------:R-:W-:Y:S03]  /*3b30*/  LOP3.LUT P5, RZ, R62, 0x8000, RZ, 0xc0, !PT ;  /* 0x000080003eff7812 */ /* 0x000fe600078ac0ff */
[----:B-1----:R-:W2:Y:S08]  /*3b40*/  @!P4 LD.E.128 R8, desc[UR6][R28.64] ;  /* 0x000000061c08c980 */ /* 0x002eb0000c101d00 */
[----:B------:R-:W-:Y:S05]  /*3b50*/  @!P6 IADD3 R14, P0, R72, R180, RZ ;  /* 0x000000b4480ee210 */ /* 0x000fea0007f1e0ff */
[C---:B------:R-:W-:Y:S01]  /*3b60*/  @!P6 IMAD.X R15, R71.reuse, 0x1, R230, P0 ;  /* 0x00000001470fe824 */ /* 0x040fe200000e06e6 */
[----:B------:R-:W-:Y:S11]  /*3b70*/  LOP3.LUT P6, RZ, R62, 0x2000, RZ, 0xc0, !PT ;  /* 0x000020003eff7812 */ /* 0x000ff600078cc0ff */
[----:B------:R-:W-:Y:S02]  /*3b80*/  @!UPT UIADD3 URZ, URZ, URZ, URZ ;  /* 0x0000003f3f3ff290 */ /* 0x000fe4000fffe03f */
[C---:B------:R-:W-:Y:S05]  /*3b90*/  @!P6 IADD3 R12, P0, R72.reuse, R178, RZ ;  /* 0x000000b2480ce210 */ /* 0x040fea0007f1e0ff */
[C---:B------:R-:W-:Y:S01]  /*3ba0*/  @!P6 IMAD.X R13, R71.reuse, 0x1, R228, P0 ;  /* 0x00000001470de824 */ /* 0x040fe200000e06e4 */
[----:B------:R-:W-:Y:S05]  /*3bb0*/  @!P5 IADD3 R34, P0, R72, R176, RZ ;  /* 0x000000b04822d210 */ /* 0x000fea0007f1e0ff */
[C---:B------:R-:W-:Y:S01]  /*3bc0*/  @!P5 IMAD.X R35, R71.reuse, 0x1, R226, P0 ;  /* 0x000000014723d824 */ /* 0x040fe200000e06e2 */
[----:B--2---:R1:W-:Y:S01]  /*3bd0*/  @!P4 ST.E.128 desc[UR6][R4.64], R8 ;  /* 0x000000080400c985 */ /* 0x0043e2000c101d06 */
[C---:B------:R-:W-:Y:S02]  /*3be0*/  LOP3.LUT P4, RZ, R62.reuse, 0x1000, RZ, 0xc0, !PT ;  /* 0x000010003eff7812 */ /* 0x040fe4000788c0ff */
[----:B------:R-:W-:Y:S04]  /*3bf0*/  LOP3.LUT R62, R62, 0xfffffbff, RZ, 0xc0, !PT ;  /* 0xfffffbff3e3e7812 */ /* 0x000fe800078ec0ff */
        /* <DEDUP_REMOVED lines=16> */
[C---:B------:R-:W-:Y:S03]  /*3d00*/  @!P2 IADD3 R32, P0, R72.reuse, R170, RZ ;  /* 0x000000aa4820a210 */ /* 0x040fe60007f1e0ff */
[----:B------:R-:W2:Y:S02]  /*3d10*/  @!P6 LD.E.128 R28, desc[UR6][R42.64] ;  /* 0x000000062a1ce980 */ /* 0x000ea4000c101d00 */
[C---:B------:R-:W-:Y:S01]  /*3d20*/  @!P2 IMAD.X R33, R71.reuse, 0x1, R218, P0 ;  /* 0x000000014721a824 */ /* 0x040fe200000e06da */
[----:B------:R-:W-:Y:S05]  /*3d30*/  @!P1 IADD3 R40, P0, R72, R168, RZ ;  /* 0x000000a848289210 */ /* 0x000fea0007f1e0ff */
[----:B------:R-:W-:Y:S01]  /*3d40*/  @!P1 IMAD.X R41, R71, 0x1, R217, P0 ;  /* 0x0000000147299824 */ /* 0x000fe200000e06d9 */
[C---:B------:R-:W-:Y:S01]  /*3d50*/  LOP3.LUT P0, RZ, R62.reuse, 0x1, RZ, 0xc0, !PT ;  /* 0x000000013eff7812 */ /* 0x040fe2000780c0ff */
[----:B--2---:R-:W-:Y:S01]  /*3d60*/  @!P6 ST.E.128 desc[UR6][R24.64], R28 ;  /* 0x0000001c1800e985 */ /* 0x004fe2000c101d06 */
[C---:B------:R-:W-:Y:S11]  /*3d70*/  LOP3.LUT P6, RZ, R62.reuse, 0x800, RZ, 0xc0, !PT ;  /* 0x000008003eff7812 */ /* 0x040ff600078cc0ff */
[----:B------:R-:W-:Y:S02]  /*3d80*/  @!UPT UIADD3 URZ, URZ, URZ, URZ ;  /* 0x0000003f3f3ff290 */ /* 0x000fe4000fffe03f */
[----:B-1----:R-:W2:Y:S04]  /*3d90*/  @!P6 LD.E.128 R4, desc[UR6][R46.64] ;  /* 0x000000062e04e980 */ /* 0x002ea8000c101d00 */
[----:B--2---:R1:W-:Y:S01]  /*3da0*/  @!P6 ST.E.128 desc[UR6][R2.64], R4 ;  /* 0x000000040200e985 */ /* 0x0043e2000c101d06 */
[----:B------:R-:W-:Y:S03]  /*3db0*/  LOP3.LUT P6, RZ, R62, 0x400, RZ, 0xc0, !PT ;  /* 0x000004003eff7812 */ /* 0x000fe600078cc0ff */
[----:B-1----:R-:W2:Y:S04]  /*3dc0*/  @!P0 LD.E.128 R4, desc[UR6][R48.64] ;  /* 0x0000000630048980 */ /* 0x002ea8000c101d00 */
[----:B--2---:R-:W-:Y:S06]  /*3dd0*/  @!P0 ST.E.128 desc[UR6][R14.64], R4 ;  /* 0x000000040e008985 */ /* 0x004fec000c101d06 */
[----:B------:R-:W2:Y:S04]  /*3de0*/  @!P6 LD.E.128 R24, desc[UR6][R50.64] ;  /* 0x000000063218e980 */ /* 0x000ea8000c101d00 */
        /* <DEDUP_REMOVED lines=91> */
.L_x_4174:
[----:B------:R-:W-:Y:S05]  /*43a0*/  BSYNC B0 ;  /* 0x0000000000007941 */ /* 0x000fea0003800000 */
.L_x_4173:
        /* <DEDUP_REMOVED lines=57> */
.L_x_4176:
[----:B------:R-:W-:Y:S05]  /*4740*/  BSYNC B0 ;  /* 0x0000000000007941 */ /* 0x000fea0003800000 */
.L_x_4175:
        /* <DEDUP_REMOVED lines=60> */
.L_x_4178:
[----:B------:R-:W-:Y:S05]  /*4b10*/  BSYNC B0 ;  /* 0x0000000000007941 */ /* 0x000fea0003800000 */
.L_x_4177:
        /* <DEDUP_REMOVED lines=67> */
.L_x_4180:
[----:B------:R-:W-:Y:S05]  /*4f50*/  BSYNC B0 ;  /* 0x0000000000007941 */ /* 0x000fea0003800000 */
.L_x_4179:
        /* <DEDUP_REMOVED lines=60> */
.L_x_4182:
[----:B------:R-:W-:Y:S05]  /*5320*/  BSYNC B0 ;  /* 0x0000000000007941 */ /* 0x000fea0003800000 */
.L_x_4181:
        /* <DEDUP_REMOVED lines=67> */
.L_x_4184:
[----:B------:R-:W-:Y:S05]  /*5760*/  BSYNC B0 ;  /* 0x0000000000007941 */ /* 0x000fea0003800000 */
.L_x_4183:
        /* <DEDUP_REMOVED lines=67> */
.L_x_4186:
[----:B------:R-:W-:Y:S05]  /*5ba0*/  BSYNC B0 ;  /* 0x0000000000007941 */ /* 0x000fea0003800000 */
.L_x_4185:
        /* <DEDUP_REMOVED lines=67> */
.L_x_4188:
[----:B------:R-:W-:Y:S05]  /*5fe0*/  BSYNC B0 ;  /* 0x0000000000007941 */ /* 0x000fea0003800000 */
.L_x_4187:
        /* <DEDUP_REMOVED lines=61> */
.L_x_4190:
[----:B------:R-:W-:Y:S05]  /*63c0*/  BSYNC B0 ;  /* 0x0000000000007941 */ /* 0x000fea0003800000 */
.L_x_4189:
        /* <DEDUP_REMOVED lines=67> */
.L_x_4192:
[----:B------:R-:W-:Y:S05]  /*6800*/  BSYNC B0 ;  /* 0x0000000000007941 */ /* 0x000fea0003800000 */
.L_x_4191:
        /* <DEDUP_REMOVED lines=65> */
.L_x_4194:
[----:B------:R-:W-:Y:S05]  /*6c20*/  BSYNC B0 ;  /* 0x0000000000007941 */ /* 0x000fea0003800000 */
.L_x_4193:
        /* <DEDUP_REMOVED lines=76> */
.L_x_4196:
[----:B------:R-:W-:Y:S05]  /*70f0*/  BSYNC B0 ;  /* 0x0000000000007941 */ /* 0x000fea0003800000 */
.L_x_4195:
        /* <DEDUP_REMOVED lines=64> */
.L_x_4198:
[----:B------:R-:W-:Y:S05]  /*7500*/  BSYNC B0 ;  /* 0x0000000000007941 */ /* 0x000fea0003800000 */
.L_x_4197:
        /* <DEDUP_REMOVED lines=64> */
.L_x_4200:
[----:B------:R-:W-:Y:S05]  /*7910*/  BSYNC B0 ;  /* 0x0000000000007941 */ /* 0x000fea0003800000 */
.L_x_4199:
        /* <DEDUP_REMOVED lines=64> */
.L_x_4202:
[----:B------:R-:W-:Y:S05]  /*7d20*/  BSYNC B0 ;  /* 0x0000000000007941 */ /* 0x000fea0003800000 */
.L_x_4201:
        /* <DEDUP_REMOVED lines=64> */
.L_x_4204:
[----:B------:R-:W-:Y:S05]  /*8130*/  BSYNC B0 ;  /* 0x0000000000007941 */ /* 0x000fea0003800000 */
.L_x_4203:
        /* <DEDUP_REMOVED lines=11> */
.L_x_4172:
        /* <DEDUP_REMOVED lines=95> */
.L_x_4209:
[----:B------:R-:W-:Y:S05]  /*87e0*/  BSYNC B0 ;  /* 0x0000000000007941 */ /* 0x000fea0003800000 */
.L_x_4208:
[----:B-----5:R2:W-:Y:S02]  /*87f0*/  ST.E.128 desc[UR6][R38.64], R28 ;  /* 0x0000001c26007985 */ /* 0x0205e4000c101d06 */
.L_x_4207:
[----:B------:R-:W-:Y:S05]  /*8800*/  BSYNC B1 ;  /* 0x0000000000017941 */ /* 0x000fea0003800000 */
.L_x_4206:
        /* <DEDUP_REMOVED lines=94> */
.L_x_4213:
[----:B------:R-:W-:Y:S05]  /*8df0*/  BSYNC B0 ;  /* 0x0000000000007941 */ /* 0x000fea0003800000 */
.L_x_4212:
[----:B-----5:R3:W-:Y:S02]  /*8e00*/  ST.E.128 desc[UR6][R38.64], R28 ;  /* 0x0000001c26007985 */ /* 0x0207e4000c101d06 */
.L_x_4211:
[----:B------:R-:W-:Y:S05]  /*8e10*/  BSYNC B1 ;  /* 0x0000000000017941 */ /* 0x000fea0003800000 */
.L_x_4210:
        /* <DEDUP_REMOVED lines=94> */
.L_x_4217:
[----:B------:R-:W-:Y:S05]  /*9400*/  BSYNC B0 ;  /* 0x0000000000007941 */ /* 0x000fea0003800000 */
.L_x_4216:
[----:B-----5:R4:W-:Y:S02]  /*9410*/  ST.E.128 desc[UR6][R38.64], R28 ;  /* 0x0000001c26007985 */ /* 0x0209e4000c101d06 */
.L_x_4215:
[----:B------:R-:W-:Y:S05]  /*9420*/  BSYNC B1 ;  /* 0x0000000000017941 */ /* 0x000fea0003800000 */
.L_x_4214:
        /* <DEDUP_REMOVED lines=101> */
.L_x_4221:
[----:B------:R-:W-:Y:S05]  /*9a80*/  BSYNC B0 ;  /* 0x0000000000007941 */ /* 0x000fea0003800000 */
.L_x_4220:
[----:B-----5:R2:W-:Y:S02]  /*9a90*/  ST.E.128 desc[UR6][R38.64], R28 ;  /* 0x0000001c26007985 */ /* 0x0205e4000c101d06 */
.L_x_4219:
[----:B------:R-:W-:Y:S05]  /*9aa0*/  BSYNC B1 ;  /* 0x0000000000017941 */ /* 0x000fea0003800000 */
.L_x_4218:
        /* <DEDUP_REMOVED lines=94> */
.L_x_4225:
[----:B------:R-:W-:Y:S05]  /*a090*/  BSYNC B0 ;  /* 0x0000000000007941 */ /* 0x000fea0003800000 */
.L_x_4224:
[----:B-----5:R2:W-:Y:S02]  /*a0a0*/  ST.E.128 desc[UR6][R38.64], R28 ;  /* 0x0000001c26007985 */ /* 0x0205e4000c101d06 */
.L_x_4223:
[----:B------:R-:W-:Y:S05]  /*a0b0*/  BSYNC B1 ;  /* 0x0000000000017941 */ /* 0x000fea0003800000 */
.L_x_4222:
        /* <DEDUP_REMOVED lines=101> */
.L_x_4229:
[----:B------:R-:W-:Y:S05]  /*a710*/  BSYNC B0 ;  /* 0x0000000000007941 */ /* 0x000fea0003800000 */
.L_x_4228:
[----:B-----5:R2:W-:Y:S02]  /*a720*/  ST.E.128 desc[UR6][R38.64], R28 ;  /* 0x0000001c26007985 */ /* 0x0205e4000c101d06 */
.L_x_4227:
[----:B------:R-:W-:Y:S05]  /*a730*/  BSYNC B1 ;  /* 0x0000000000017941 */ /* 0x000fea0003800000 */
.L_x_4226:
        /* <DEDUP_REMOVED lines=101> */
.L_x_4233:
[----:B------:R-:W-:Y:S05]  /*ad90*/  BSYNC B0 ;  /* 0x0000000000007941 */ /* 0x000fea0003800000 */
.L_x_4232:
[----:B-----5:R2:W-:Y:S02]  /*ada0*/  ST.E.128 desc[UR6][R38.64], R28 ;  /* 0x0000001c26007985 */ /* 0x0205e4000c101d06 */
.L_x_4231:
[----:B------:R-:W-:Y:S05]  /*adb0*/  BSYNC B1 ;  /* 0x0000000000017941 */ /* 0x000fea0003800000 */
.L_x_4230:
        /* <DEDUP_REMOVED lines=101> */
.L_x_4237:
[----:B------:R-:W-:Y:S05]  /*b410*/  BSYNC B0 ;  /* 0x0000000000007941 */ /* 0x000fea0003800000 */
.L_x_4236:
[----:B-----5:R2:W-:Y:S02]  /*b420*/  ST.E.128 desc[UR6][R38.64], R28 ;  /* 0x0000001c26007985 */ /* 0x0205e4000c101d06 */
.L_x_4235:
[----:B------:R-:W-:Y:S05]  /*b430*/  BSYNC B1 ;  /* 0x0000000000017941 */ /* 0x000fea0003800000 */
.L_x_4234:
        /* <DEDUP_REMOVED lines=94> */
.L_x_4241:
[----:B------:R-:W-:Y:S05]  /*ba20*/  BSYNC B0 ;  /* 0x0000000000007941 */ /* 0x000fea0003800000 */
.L_x_4240:
[----:B-----5:R2:W-:Y:S02]  /*ba30*/  ST.E.128 desc[UR6][R38.64], R28 ;  /* 0x0000001c26007985 */ /* 0x0205e4000c101d06 */
.L_x_4239:
[----:B------:R-:W-:Y:S05]  /*ba40*/  BSYNC B1 ;  /* 0x0000000000017941 */ /* 0x000fea0003800000 */
.L_x_4238:
        /* <DEDUP_REMOVED lines=101> */
.L_x_4245:
[----:B------:R-:W-:Y:S05]  /*c0a0*/  BSYNC B0 ;  /* 0x0000000000007941 */ /* 0x000fea0003800000 */
.L_x_4244:
[----:B-----5:R2:W-:Y:S02]  /*c0b0*/  ST.E.128 desc[UR6][R38.64], R28 ;  /* 0x0000001c26007985 */ /* 0x0205e4000c101d06 */
.L_x_4243:
[----:B------:R-:W-:Y:S05]  /*c0c0*/  BSYNC B1 ;  /* 0x0000000000017941 */ /* 0x000fea0003800000 */
.L_x_4242:
        /* <DEDUP_REMOVED lines=101> */
.L_x_4249:
[----:B------:R-:W-:Y:S05]  /*c720*/  BSYNC B0 ;  /* 0x0000000000007941 */ /* 0x000fea0003800000 */
.L_x_4248:
[----:B-----5:R2:W-:Y:S02]  /*c730*/  ST.E.128 desc[UR6][R38.64], R28 ;  /* 0x0000001c26007985 */ /* 0x0205e4000c101d06 */
.L_x_4247:
[----:B------:R-:W-:Y:S05]  /*c740*/  BSYNC B1 ;  /* 0x0000000000017941 */ /* 0x000fea0003800000 */
.L_x_4246:
        /* <DEDUP_REMOVED lines=101> */
.L_x_4253:
[----:B------:R-:W-:Y:S05]  /*cda0*/  BSYNC B0 ;  /* 0x0000000000007941 */ /* 0x000fea0003800000 */
.L_x_4252:
[----:B-----5:R2:W-:Y:S02]  /*cdb0*/  ST.E.128 desc[UR6][R38.64], R28 ;  /* 0x0000001c26007985 */ /* 0x0205e4000c101d06 */
.L_x_4251:
[----:B------:R-:W-:Y:S05]  /*cdc0*/  BSYNC B1 ;  /* 0x0000000000017941 */ /* 0x000fea0003800000 */
.L_x_4250:
        /* <DEDUP_REMOVED lines=101> */
.L_x_4257:
[----:B------:R-:W-:Y:S05]  /*d420*/  BSYNC B0 ;  /* 0x0000000000007941 */ /* 0x000fea0003800000 */
.L_x_4256:
[----:B-----5:R2:W-:Y:S02]  /*d430*/  ST.E.128 desc[UR6][R38.64], R28 ;  /* 0x0000001c26007985 */ /* 0x0205e4000c101d06 */
.L_x_4255:
[----:B------:R-:W-:Y:S05]  /*d440*/  BSYNC B1 ;  /* 0x0000000000017941 */ /* 0x000fea0003800000 */
.L_x_4254:
        /* <DEDUP_REMOVED lines=101> */
.L_x_4261:
[----:B------:R-:W-:Y:S05]  /*daa0*/  BSYNC B0 ;  /* 0x0000000000007941 */ /* 0x000fea0003800000 */
.L_x_4260:
[----:B-----5:R2:W-:Y:S02]  /*dab0*/  ST.E.128 desc[UR6][R38.64], R28 ;  /* 0x0000001c26007985 */ /* 0x0205e4000c101d06 */
.L_x_4259:
[----:B------:R-:W-:Y:S05]  /*dac0*/  BSYNC B1 ;  /* 0x0000000000017941 */ /* 0x000fea0003800000 */
.L_x_4258:
        /* <DEDUP_REMOVED lines=101> */
.L_x_4265:
[----:B------:R-:W-:Y:S05]  /*e120*/  BSYNC B0 ;  /* 0x0000000000007941 */ /* 0x000fea0003800000 */
.L_x_4264:
[----:B-----5:R2:W-:Y:S02]  /*e130*/  ST.E.128 desc[UR6][R38.64], R28 ;  /* 0x0000001c26007985 */ /* 0x0205e4000c101d06 */
.L_x_4263:
[----:B------:R-:W-:Y:S05]  /*e140*/  BSYNC B1 ;  /* 0x0000000000017941 */ /* 0x000fea0003800000 */
.L_x_4262:
        /* <DEDUP_REMOVED lines=101> */
.L_x_4269:
[----:B------:R-:W-:Y:S05]  /*e7a0*/  BSYNC B0 ;  /* 0x0000000000007941 */ /* 0x000fea0003800000 */
.L_x_4268:
[----:B-----5:R2:W-:Y:S02]  /*e7b0*/  ST.E.128 desc[UR6][R30.64], R8 ;  /* 0x000000081e007985 */ /* 0x0205e4000c101d06 */
.L_x_4267:
[----:B------:R-:W-:Y:S05]  /*e7c0*/  BSYNC B1 ;  /* 0x0000000000017941 */ /* 0x000fea0003800000 */
.L_x_4266:
        /* <DEDUP_REMOVED lines=11> */
.L_x_4171:
        /* <DEDUP_REMOVED lines=184> */
.L_x_4205:
[----:B------:R-:W-:Y:S05]  /*f400*/  BSYNC B2 ;  /* 0x0000000000027941 */ /* 0x000fea0003800000 */
.L_x_4170:
        /* <DEDUP_REMOVED lines=91> */
.L_x_4271:
        /* <DEDUP_REMOVED lines=12> */
.L_x_4272:
[----:B------:R-:W-:Y:S05]  /*fa80*/  BSYNC B0 ;  /* 0x0000000000007941 */ /* 0x000fea0003800000 */
.L_x_4270:
[----:B------:R-:W-:Y:S04]  /*fa90*/  IADD3 R21, R21, -0x1, RZ ;  /* 0xffffffff15157810 */ /* 0x000fe80007ffe0ff */
[----:B------:R-:W-:Y:S11]  /*faa0*/  ISETP.GT.AND P0, PT, R21, R138, PT ;  /* 0x0000008a1500720c */ /* 0x000ff60003f04270 */
[----:B------:R-:W-:Y:S02]  /*fab0*/  @!UPT UIADD3 URZ, URZ, URZ, URZ ;  /* 0x0000003f3f3ff290 */ /* 0x000fe4000fffe03f */
[----:B------:R-:W-:Y:S05]  /*fac0*/  @P0 BRA `(.L_x_4273) ;  /* 0xffffff3400ac0947 */ /* 0x000fea000383ffff */
.L_x_4169:
[----:B------:R-:W-:Y:S05]  /*fad0*/  WARPSYNC.ALL ;  /* 0x0000000000007948 */ /* 0x000fea0003800000 */
[----:B------:R-:W-:Y:S06]  /*fae0*/  BAR.SYNC.DEFER_BLOCKING 0x0 ;  /* 0x0000000000007b1d */ /* 0x000fec0000010000 */
[----:B------:R1:W5:Y:S04]  /*faf0*/  LDL R47, [R1+0x154] ;  /* 0x00015400012f7983 */ /* 0x0003680000100800 */
[----:B------:R1:W5:Y:S04]  /*fb00*/  LDL R196, [R1+0x15c] ;  /* 0x00015c0001c47983 */ /* 0x0003680000100800 */
[----:B------:R-:W4:Y:S01]  /*fb10*/  LD.E R33, desc[UR6][R160.64+0xd0] ;  /* 0x0000d006a0217980 */ /* 0x000f22000c101900 */
[----:B------:R-:W1:Y:S01]  /*fb20*/  S2UR UR4, SR_CgaCtaId ;  /* 0x00000000000479c3 */ /* 0x000e620000008800 */
[----:B------:R-:W-:Y:S01]  /*fb30*/  UMOV UR5, 0x400 ;  /* 0x0000040000057882 */ /* 0x000fe20000000000 */
[----:B------:R-:W-:Y:S01]  /*fb40*/  BSSY B2, `(.L_x_4274) ;  /* 0x00002e8000027945 */ /* 0x000fe20003800000 */
[----:B------:R-:W1:Y:S01]  /*fb50*/  S2R R0, SR_CTAID.X ;  /* 0x0000000000007919 */ /* 0x000e620000002500 */
[C---:B--23--:R-:W-:Y:S01]  /*fb60*/  SHF.L.U64.HI R6, R200.reuse, 0x4, R201 ;  /* 0x00000004c8067819 */ /* 0x04cfe200000102c9 */
[----:B------:R-:W-:Y:S01]  /*fb70*/  IMAD.SHL.U32 R4, R200, 0x10, RZ ;  /* 0x00000010c8047824 */ /* 0x000fe200078e00ff */
[----:B------:R-:W2:Y:S01]  /*fb80*/  S2R R222, SR_TID.X ;  /* 0x0000000000de7919 */ /* 0x000ea20000002100 */
[----:B-1----:R-:W-:-:S06]  /*fb90*/  ULEA UR4, UR4, UR5, 0x18 ;  /* 0x0000000504047291 */ /* 0x002fcc000f8ec03f */
[----:B------:R-:W-:Y:S01]  /*fba0*/  LEA R191, R244, UR4, 0x1 ;  /* 0x00000004f4bf7c11 */ /* 0x000fe2000f8e08ff */
[----:B------:R-:W-:Y:S01]  /*fbb0*/  IMAD.SHL.U32 R226, R0, 0x40, RZ ;  /* 0x0000004000e27824 */ /* 0x000fe200078e00ff */
[----:B----4-:R-:W-:-:S13]  /*fbc0*/  ISETP.NE.AND P0, PT, R33, RZ, PT ;  /* 0x000000ff2100720c */ /* 0x010fda0003f05270 */
[----:B--2---:R-:W-:Y:S05]  /*fbd0*/  @!P0 BRA `(.L_x_4275) ;  /* 0x00000028006c8947 */ /* 0x004fea0003800000 */
        /* <DEDUP_REMOVED lines=8> */
[----:B-----5:R-:W-:-:S04]  /*fc60*/  @P1 LEA R2, P0, R47, R2, 0x2 ;  /* 0x000000022f021211 */ /* 0x020fc800078010ff */
[----:B------:R-:W-:-:S05]  /*fc70*/  @P1 LEA.HI.X R3, R47, R3, R241, 0x2, P0 ;  /* 0x000000032f031211 */ /* 0x000fca00000f14f1 */
        /* <DEDUP_REMOVED lines=11> */
[----:B------:R-:W-:Y:S02]  /*fd30*/  IMAD.SHL.U32 R13, R248, 0x4, RZ ;  /* 0x00000004f80d7824 */ /* 0x000fe400078e00ff */
[----:B-1----:R-:W-:-:S04]  /*fd40*/  IMAD.WIDE.U32 R2, R200, 0x30, R244 ;  /* 0x00000030c8027825 */ /* 0x002fc800078e00f4 */
[----:B------:R-:W-:Y:S01]  /*fd50*/  IMAD.IADD R6, R3, 0x1, R10 ;  /* 0x0000000103067824 */ /* 0x000fe200078e020a */
[----:B------:R-:W-:-:S04]  /*fd60*/  LEA R48, P0, R2, R198, 0x1 ;  /* 0x000000c602307211 */ /* 0x000fc800078008ff */
[----:B------:R-:W-:Y:S02]  /*fd70*/  LEA.HI.X R49, R2, R199, R6, 0x1, P0 ;  /* 0x000000c702317211 */ /* 0x000fe400000f0c06 */
[----:B---3--:R-:W-:Y:S02]  /*fd80*/  ISETP.NE.AND P0, PT, R12, RZ, PT ;  /* 0x000000ff0c00720c */ /* 0x008fe40003f05270 */
        /* <DEDUP_REMOVED lines=71> */
.L_x_4280:
[----:B------:R-:W-:Y:S05]  /*10200*/  BSYNC B0 ;  /* 0x0000000000007941 */ /* 0x000fea0003800000 */
.L_x_4279:
[----:B-----5:R3:W-:Y:S02]  /*10210*/  STS.128 [R191], R4 ;  /* 0x00000004bf007388 */ /* 0x0207e40000000c00 */
.L_x_4278:
[----:B------:R-:W-:Y:S05]  /*10220*/  BSYNC B1 ;  /* 0x0000000000017941 */ /* 0x000fea0003800000 */
.L_x_4277:
        /* <DEDUP_REMOVED lines=58> */
.L_x_4284:
[----:B------:R-:W-:Y:S05]  /*105d0*/  BSYNC B0 ;  /* 0x0000000000007941 */ /* 0x000fea0003800000 */
.L_x_4283:
[----:B-----5:R1:W-:Y:S02]  /*105e0*/  STS.128 [R191+0x800], R4 ;  /* 0x00080004bf007388 */ /* 0x0203e40000000c00 */
.L_x_4282:
[----:B------:R-:W-:Y:S05]  /*105f0*/  BSYNC B1 ;  /* 0x0000000000017941 */ /* 0x000fea0003800000 */
.L_x_4281:
        /* <DEDUP_REMOVED lines=59> */
.L_x_4288:
[----:B------:R-:W-:Y:S05]  /*109b0*/  BSYNC B0 ;  /* 0x0000000000007941 */ /* 0x000fea0003800000 */
.L_x_4287:
[----:B-----5:R3:W-:Y:S02]  /*109c0*/  STS.128 [R191+0x1000], R4 ;  /* 0x00100004bf007388 */ /* 0x0207e40000000c00 */
.L_x_4286:
[----:B------:R-:W-:Y:S05]  /*109d0*/  BSYNC B1 ;  /* 0x0000000000017941 */ /* 0x000fea0003800000 */
.L_x_4285:
        /* <DEDUP_REMOVED lines=58> */
.L_x_4291:
[----:B------:R-:W-:Y:S05]  /*10d80*/  BSYNC B0 ;  /* 0x0000000000007941 */ /* 0x000fea0003800000 */
.L_x_4290:
[----:B-----5:R3:W-:Y:S01]  /*10d90*/  STS.128 [R191+0x1800], R4 ;  /* 0x00180004bf007388 */ /* 0x0207e20000000c00 */
[----:B------:R-:W-:Y:S05]  /*10da0*/  BRA `(.L_x_4289) ;  /* 0x0000001c00047947 */ /* 0x000fea0003800000 */
.L_x_4276:
        /* <DEDUP_REMOVED lines=90> */
.L_x_4295:
[----:B------:R-:W-:Y:S05]  /*11350*/  BSYNC B0 ;  /* 0x0000000000007941 */ /* 0x000fea0003800000 */
.L_x_4294:
[----:B-----5:R3:W-:Y:S02]  /*11360*/  STS.128 [R191], R4 ;  /* 0x00000004bf007388 */ /* 0x0207e40000000c00 */
.L_x_4293:
[----:B------:R-:W-:Y:S05]  /*11370*/  BSYNC B1 ;  /* 0x0000000000017941 */ /* 0x000fea0003800000 */
.L_x_4292:
        /* <DEDUP_REMOVED lines=93> */
.L_x_4299:
[----:B------:R-:W-:Y:S05]  /*11950*/  BSYNC B0 ;  /* 0x0000000000007941 */ /* 0x000fea0003800000 */
.L_x_4298:
[----:B-----5:R1:W-:Y:S02]  /*11960*/  STS.128 [R191+0x800], R4 ;  /* 0x00080004bf007388 */ /* 0x0203e40000000c00 */
.L_x_4297:
[----:B------:R-:W-:Y:S05]  /*11970*/  BSYNC B1 ;  /* 0x0000000000017941 */ /* 0x000fea0003800000 */
.L_x_4296:
        /* <DEDUP_REMOVED lines=94> */
.L_x_4303:
[----:B------:R-:W-:Y:S05]  /*11f60*/  BSYNC B0 ;  /* 0x0000000000007941 */ /* 0x000fea0003800000 */
.L_x_4302:
[----:B-----5:R3:W-:Y:S02]  /*11f70*/  STS.128 [R191+0x1000], R4 ;  /* 0x00100004bf007388 */ /* 0x0207e40000000c00 */
.L_x_4301:
[----:B------:R-:W-:Y:S05]  /*11f80*/  BSYNC B1 ;  /* 0x0000000000017941 */ /* 0x000fea0003800000 */
.L_x_4300:
        /* <DEDUP_REMOVED lines=93> */
.L_x_4305:
[----:B------:R-:W-:Y:S05]  /*12560*/  BSYNC B0 ;  /* 0x0000000000007941 */ /* 0x000fea0003800000 */
.L_x_4304:
[----:B-----5:R3:W-:Y:S01]  /*12570*/  STS.128 [R191+0x1800], R4 ;  /* 0x00180004bf007388 */ /* 0x0207e20000000c00 */
[----:B------:R-:W-:Y:S05]  /*12580*/  BRA `(.L_x_4289) ;  /* 0x00000004000c7947 */ /* 0x000fea0003800000 */
.L_x_4275:
        /* <DEDUP_REMOVED lines=20> */
.L_x_4307:
[----:B------:R-:W-:Y:S05]  /*126d0*/  BSYNC B0 ;  /* 0x0000000000007941 */ /* 0x000fea0003800000 */
.L_x_4306:
        /* <DEDUP_REMOVED lines=14> */
.L_x_4309:
[----:B------:R-:W-:Y:S05]  /*127c0*/  BSYNC B0 ;  /* 0x0000000000007941 */ /* 0x000fea0003800000 */
.L_x_4308:
        /* <DEDUP_REMOVED lines=14> */
.L_x_4311:
[----:B------:R-:W-:Y:S05]  /*128b0*/  BSYNC B0 ;  /* 0x0000000000007941 */ /* 0x000fea0003800000 */
.L_x_4310:
        /* <DEDUP_REMOVED lines=16> */
.L_x_4289:
[----:B------:R-:W-:Y:S05]  /*129c0*/  BSYNC B2 ;  /* 0x0000000000027941 */ /* 0x000fea0003800000 */
.L_x_4274:
[----:B------:R-:W5:Y:S01]  /*129d0*/  LDL R0, [R1+0x70] ;  /* 0x0000700001007983 */ /* 0x000f620000100800 */
[C---:B------:R-:W-:Y:S01]  /*129e0*/  VIADD R11, R78.reuse, 0x40 ;  /* 0x000000404e0b7836 */ /* 0x040fe20000000000 */
[----:B------:R-:W-:Y:S01]  /*129f0*/  BSSY B0, `(.L_x_4312) ;  /* 0x000001a000007945 */ /* 0x000fe20003800000 */
[C---:B------:R-:W-:Y:S02]  /*12a00*/  VIADD R10, R78.reuse, 0x50 ;  /* 0x000000504e0a7836 */ /* 0x040fe40000000000 */
[C---:B--2---:R-:W-:Y:S02]  /*12a10*/  VIADD R9, R78.reuse, 0x60 ;  /* 0x000000604e097836 */ /* 0x044fe40000000000 */
[----:B------:R-:W-:Y:S02]  /*12a20*/  VIADD R15, R78, 0x70 ;  /* 0x000000704e0f7836 */ /* 0x000fe40000000000 */
[----:B-----5:R-:W-:-:S04]  /*12a30*/  VIADD R182, R0, 0xffffffff ;  /* 0xffffffff00b67836 */ /* 0x020fc80000000000 */
        /* <DEDUP_REMOVED lines=11> */
[----:B------:R-:W5:Y:S02]  /*12af0*/  LDL R0, [R1+0x4] ;  /* 0x0000040001007983 */ /* 0x000f640000100800 */
        /* <DEDUP_REMOVED lines=9> */
.L_x_4313:
[----:B------:R-:W-:Y:S05]  /*12b90*/  BSYNC B0 ;  /* 0x0000000000007941 */ /* 0x000fea0003800000 */
.L_x_4312:
[----:B------:R-:W-:Y:S01]  /*12ba0*/  BSSY B0, `(.L_x_4314) ;  /* 0x000000e000007945 */ /* 0x000fe20003800000 */
[----:B------:R-:W-:Y:S02]  /*12bb0*/  ISETP.GE.AND P2, PT, R15, R8, PT ;  /* 0x000000080f00720c */ /* 0x000fe40003f46270 */
[----:B------:R-:W-:Y:S01]  /*12bc0*/  IADD3 R14, R78, 0x80, RZ ;  /* 0x000000804e0e7810 */ /* 0x000fe20007ffe0ff */
[----:B------:R-:W-:Y:S05]  /*12bd0*/  @P1 BRA `(.L_x_4315) ;  /* 0x0000000000281947 */ /* 0x000fea0003800000 */
[----:B------:R-:W5:Y:S02]  /*12be0*/  LDL R0, [R1+0x4] ;  /* 0x0000040001007983 */ /* 0x000f640000100800 */
        /* <DEDUP_REMOVED lines=9> */
.L_x_4315:
[----:B------:R-:W-:Y:S05]  /*12c80*/  BSYNC B0 ;  /* 0x0000000000007941 */ /* 0x000fea0003800000 */
.L_x_4314:
        /* <DEDUP_REMOVED lines=14> */
.L_x_4317:
[----:B------:R-:W-:Y:S05]  /*12d70*/  BSYNC B0 ;  /* 0x0000000000007941 */ /* 0x000fea0003800000 */
.L_x_4316:
        /* <DEDUP_REMOVED lines=17> */
.L_x_4319:
[----:B------:R-:W-:Y:S05]  /*12e90*/  BSYNC B0 ;  /* 0x0000000000007941 */ /* 0x000fea0003800000 */
.L_x_4318:
        /* <DEDUP_REMOVED lines=14> */
.L_x_4321:
[----:B------:R-:W-:Y:S05]  /*12f80*/  BSYNC B0 ;  /* 0x0000000000007941 */ /* 0x000fea0003800000 */
.L_x_4320:
        /* <DEDUP_REMOVED lines=17> */
.L_x_4323:
[----:B------:R-:W-:Y:S05]  /*130a0*/  BSYNC B0 ;  /* 0x0000000000007941 */ /* 0x000fea0003800000 */
.L_x_4322:
        /* <DEDUP_REMOVED lines=17> */
.L_x_4325:
[----:B------:R-:W-:Y:S05]  /*131c0*/  BSYNC B0 ;  /* 0x0000000000007941 */ /* 0x000fea0003800000 */
.L_x_4324:
        /* <DEDUP_REMOVED lines=17> */
.L_x_4327:
[----:B------:R-:W-:Y:S05]  /*132e0*/  BSYNC B0 ;  /* 0x0000000000007941 */ /* 0x000fea0003800000 */
.L_x_4326:
        /* <DEDUP_REMOVED lines=14> */
.L_x_4329:
[----:B------:R-:W-:Y:S05]  /*133d0*/  BSYNC B0 ;  /* 0x0000000000007941 */ /* 0x000fea0003800000 */
.L_x_4328:
[----:B------:R-:W-:Y:S01]  /*133e0*/  BSSY B0, `(.L_x_4330) ;  /* 0x0000010000007945 */ /* 0x000fe20003800000 */
[----:B------:R-:W-:-:S03]  /*133f0*/  ISETP.GE.AND P1, PT, R20, R8, PT ;  /* 0x000000081400720c */ /* 0x000fc60003f26270 */
[----:B------:R-:W-:Y:S10]  /*13400*/  @P0 BRA `(.L_x_4331) ;  /* 0x0000000000340947 */ /* 0x000ff40003800000 */
        /* <DEDUP_REMOVED lines=13> */
.L_x_4331:
[----:B------:R-:W-:Y:S05]  /*134e0*/  BSYNC B0 ;  /* 0x0000000000007941 */ /* 0x000fea0003800000 */
.L_x_4330:
[----:B------:R-:W-:Y:S04]  /*134f0*/  BSSY B0, `(.L_x_4332) ;  /* 0x000000f000007945 */ /* 0x000fe80003800000 */
        /* <DEDUP_REMOVED lines=14> */
.L_x_4333:
[----:B------:R-:W-:Y:S05]  /*135e0*/  BSYNC B0 ;  /* 0x0000000000007941 */ /* 0x000fea0003800000 */
.L_x_4332:
        /* <DEDUP_REMOVED lines=15> */
.L_x_4335:
[----:B------:R-:W-:Y:S05]  /*136e0*/  BSYNC B0 ;  /* 0x0000000000007941 */ /* 0x000fea0003800000 */
.L_x_4334:
        /* <DEDUP_REMOVED lines=15> */
.L_x_4337:
[----:B------:R-:W-:Y:S05]  /*137e0*/  BSYNC B0 ;  /* 0x0000000000007941 */ /* 0x000fea0003800000 */
.L_x_4336:
        /* <DEDUP_REMOVED lines=15> */
.L_x_4339:
[----:B------:R-:W-:Y:S05]  /*138e0*/  BSYNC B0 ;  /* 0x0000000000007941 */ /* 0x000fea0003800000 */
.L_x_4338:
        /* <DEDUP_REMOVED lines=15> */
.L_x_4341:
[----:B------:R-:W-:Y:S05]  /*139e0*/  BSYNC B0 ;  /* 0x0000000000007941 */ /* 0x000fea0003800000 */
.L_x_4340:
        /* <DEDUP_REMOVED lines=15> */
.L_x_4343:
[----:B------:R-:W-:Y:S05]  /*13ae0*/  BSYNC B0 ;  /* 0x0000000000007941 */ /* 0x000fea0003800000 */
.L_x_4342:
[----:B------:R-:W2:Y:S04]  /*13af0*/  LDL R0, [R1+0x158] ;  /* 0x0001580001007983 */ /* 0x000ea80000100800 */
[----:B----4-:R-:W4:Y:S04]  /*13b00*/  LD.E.64 R2, desc[UR6][R160.64+0x1c0] ;  /* 0x0001c006a0027980 */ /* 0x010f28000c101b00 */
[----:B-1-3--:R-:W3:Y:S01]  /*13b10*/  LD.E.64 R6, desc[UR6][R160.64+0x1b8] ;  /* 0x0001b806a0067980 */ /* 0x00aee2000c101b00 */
[-C--:B------:R-:W-:Y:S02]  /*13b20*/  ISETP.GE.AND P1, PT, R41, R8.reuse, PT ;  /* 0x000000082900720c */ /* 0x080fe40003f26270 */
[-C--:B------:R-:W-:Y:S01]  /*13b30*/  ISETP.GE.AND P0, PT, R34, R8.reuse, PT ;  /* 0x000000082200720c */ /* 0x080fe20003f06270 */
[----:B------:R-:W0:Y:S01]  /*13b40*/  LDGDEPBAR ;  /* 0x00000000000079af */ /* 0x000e220000000000 */
[----:B------:R-:W-:-:S02]  /*13b50*/  ISETP.GE.AND P6, PT, R28, R8, PT ;  /* 0x000000081c00720c */ /* 0x000fc40003fc6270 */
[-C--:B------:R-:W-:Y:S01]  /*13b60*/  ISETP.GE.AND P5, PT, R11, R8.reuse, PT ;  /* 0x000000080b00720c */ /* 0x080fe20003fa6270 */
[----:B------:R1:W5:Y:S01]  /*13b70*/  LD.E R157, desc[UR6][R160.64+0xd8] ;  /* 0x0000d806a09d7980 */ /* 0x000362000c101900 */
[-C--:B------:R-:W-:Y:S02]  /*13b80*/  ISETP.GE.AND P4, PT, R10, R8.reuse, PT ;  /* 0x000000080a00720c */ /* 0x080fe40003f86270 */
[----:B------:R-:W-:Y:S01]  /*13b90*/  ISETP.GE.AND P3, PT, R9, R8, PT ;  /* 0x000000080900720c */ /* 0x000fe20003f66270 */
[----:B------:R1:W5:Y:S01]  /*13ba0*/  LD.E R162, desc[UR6][R160.64+0x188] ;  /* 0x00018806a0a27980 */ /* 0x000362000c101900 */
[----:B------:R-:W-:Y:S01]  /*13bb0*/  BSSY B0, `(.L_x_4344) ;  /* 0x0000018000007945 */ /* 0x000fe20003800000 */
[----:B--2---:R-:W-:Y:S02]  /*13bc0*/  IMAD.MOV.U32 R246, RZ, RZ, R0 ;  /* 0x000000fffff67224 */ /* 0x004fe400078e0000 */
[----:B----4-:R-:W-:Y:S02]  /*13bd0*/  IMAD R3, R3, R47, RZ ;  /* 0x0000002f03037224 */ /* 0x010fe400078e02ff */
[----:B------:R-:W-:-:S04]  /*13be0*/  IMAD.WIDE.U32 R4, R47, R2, R246 ;  /* 0x000000022f047225 */ /* 0x000fc800078e00f6 */
[----:B------:R-:W-:Y:S01]  /*13bf0*/  IMAD R3, R2, R241, R3 ;  /* 0x000000f102037224 */ /* 0x000fe200078e0203 */
[----:B---3--:R-:W-:-:S03]  /*13c00*/  LEA R2, P2, R4, R6, 0x2 ;  /* 0x0000000604027211 */ /* 0x008fc600078410ff */
[----:B------:R-:W-:-:S05]  /*13c10*/  IMAD.IADD R3, R5, 0x1, R3 ;  /* 0x0000000105037824 */ /* 0x000fca00078e0203 */
[----:B------:R-:W-:Y:S02]  /*13c20*/  LEA.HI.X R3, R4, R7, R3, 0x2, P2 ;  /* 0x0000000704037211 */ /* 0x000fe400010f1403 */
[----:B------:R-:W-:-:S03]  /*13c30*/  ISETP.GE.AND P2, PT, R78, R8, PT ;  /* 0x000000084e00720c */ /* 0x000fc60003f46270 */
[----:B------:R1:W5:Y:S01]  /*13c40*/  LD.E R181, desc[UR6][R2.64] ;  /* 0x0000000602b57980 */ /* 0x000362000c101900 */
[----:B------:R-:W-:-:S04]  /*13c50*/  DEPBAR.LE SB0, 0x0 ;  /* 0x000080000000791a */ /* 0x000fc80000000000 */
[----:B------:R-:W-:Y:S06]  /*13c60*/  BAR.SYNC.DEFER_BLOCKING 0x0 ;  /* 0x0000000000007b1d */ /* 0x000fec0000010000 */
[----:B------:R1:W-:Y:S01]  /*13c70*/  @P2 STS.128 [R191+0xa000], RZ ;  /* 0x00a000ffbf002388 */ /* 0x0003e20000000c00 */
[----:B------:R-:W-:Y:S05]  /*13c80*/  @P2 BRA `(.L_x_4345) ;  /* 0x0000000000282947 */ /* 0x000fea0003800000 */
[----:B------:R-:W2:Y:S02]  /*13c90*/  LDL R0, [R1+0x4] ;  /* 0x0000040001007983 */ /* 0x000ea40000100800 */
        /* <DEDUP_REMOVED lines=9> */
.L_x_4345:
[----:B------:R-:W-:Y:S05]  /*13d30*/  BSYNC B0 ;  /* 0x0000000000007941 */ /* 0x000fea0003800000 */
.L_x_4344:
[----:B------:R4:W-:Y:S01]  /*13d40*/  @P1 STS.128 [R191+0xa800], RZ ;  /* 0x00a800ffbf001388 */ /* 0x0009e20000000c00 */
[----:B------:R-:W-:Y:S01]  /*13d50*/  BSSY B0, `(.L_x_4346) ;  /* 0x000000e000007945 */ /* 0x000fe20003800000 */
[----:B------:R-:W-:-:S03]  /*13d60*/  ISETP.GE.AND P2, PT, R15, R8, PT ;  /* 0x000000080f00720c */ /* 0x000fc60003f46270 */
[----:B------:R-:W-:Y:S10]  /*13d70*/  @P1 BRA `(.L_x_4347) ;  /* 0x00000000002c1947 */ /* 0x000ff40003800000 */
[----:B------:R-:W2:Y:S02]  /*13d80*/  LDL R0, [R1+0x4] ;  /* 0x0000040001007983 */ /* 0x000ea40000100800 */
[----:B--2---:R-:W-:-:S13]  /*13d90*/  ISETP.GE.AND P1, PT, R158, R0, PT ;  /* 0x000000009e00720c */ /* 0x004fda0003f26270 */
[----:B------:R2:W-:Y:S01]  /*13da0*/  @P1 STS.128 [R191+0xa800], RZ ;  /* 0x00a800ffbf001388 */ /* 0x0005e20000000c00 */
[----:B------:R-:W-:Y:S05]  /*13db0*/  @P1 BRA `(.L_x_4347) ;  /* 0x00000000001c1947 */ /* 0x000fea0003800000 */
[----:B------:R-:W4:Y:S01]  /*13dc0*/  LDL R0, [R1] ;  /* 0x0000000001007983 */ /* 0x000f220000100800 */
[----:B-1-3--:R-:W-:-:S04]  /*13dd0*/  LEA R2, P1, R220, R223, 0x1 ;  /* 0x000000dfdc027211 */ /* 0x00afc800078208ff */
[----:B----4-:R-:W-:-:S05]  /*13de0*/  LEA.HI.X R3, R220, R221, R0, 0x1, P1 ;  /* 0x000000dddc037211 */ /* 0x010fca00008f0c00 */
[----:B------:R-:W-:Y:S01]  /*13df0*/  @!PT LDS RZ, [RZ] ;  /* 0x00000000fffff984 */ /* 0x000fe20000000800 */
[----:B------:R-:W-:Y:S01]  /*13e00*/  @!PT LDS RZ, [RZ] ;  /* 0x00000000fffff984 */ /* 0x000fe20000000800 */
[----:B------:R-:W-:Y:S01]  /*13e10*/  @!PT LDS RZ, [RZ] ;  /* 0x00000000fffff984 */ /* 0x000fe20000000800 */
[----:B------:R1:W-:Y:S04]  /*13e20*/  LDGSTS.E.BYPASS.LTC128B.128 [R191+0xa800], desc[UR6][R2.64] ;  /* 0x0a80000002bf7fae */ /* 0x0003e8000b901d46 */
.L_x_4347:
[----:B------:R-:W-:Y:S05]  /*13e30*/  BSYNC B0 ;  /* 0x0000000000007941 */ /* 0x000fea0003800000 */
.L_x_4346:
        /* <DEDUP_REMOVED lines=8> */
[----:B------:R-:W1:Y:S04]  /*13ec0*/  LDL R0, [R1+0x10] ;  /* 0x0000100001007983 */ /* 0x000e680000100800 */
[----:B------:R-:W4:Y:S01]  /*13ed0*/  LDL R4, [R1+0x14] ;  /* 0x0000140001047983 */ /* 0x000f220000100800 */
[----:B-1-3--:R-:W-:-:S04]  /*13ee0*/  LEA R2, P0, R0, R223, 0x6 ;  /* 0x000000df00027211 */ /* 0x00afc800078030ff */
[----:B----4-:R-:W-:-:S05]  /*13ef0*/  LEA.HI.X R3, R0, R221, R4, 0x6, P0 ;  /* 0x000000dd00037211 */ /* 0x010fca00000f3404 */
[----:B------:R-:W-:Y:S01]  /*13f00*/  @!PT LDS RZ, [RZ] ;  /* 0x00000000fffff984 */ /* 0x000fe20000000800 */
[----:B------:R-:W-:Y:S01]  /*13f10*/  @!PT LDS RZ, [RZ] ;  /* 0x00000000fffff984 */ /* 0x000fe20000000800 */
[----:B------:R-:W-:Y:S01]  /*13f20*/  @!PT LDS RZ, [RZ] ;  /* 0x00000000fffff984 */ /* 0x000fe20000000800 */
[----:B------:R1:W-:Y:S04]  /*13f30*/  LDGSTS.E.BYPASS.LTC128B.128 [R191+0xb000], desc[UR6][R2.64] ;  /* 0x0b00000002bf7fae */ /* 0x0003e8000b901d46 */
.L_x_4349:
[----:B------:R-:W-:Y:S05]  /*13f40*/  BSYNC B0 ;  /* 0x0000000000007941 */ /* 0x000fea0003800000 */
.L_x_4348:
        /* <DEDUP_REMOVED lines=20> */
.L_x_4351:
[----:B------:R-:W-:Y:S05]  /*14090*/  BSYNC B0 ;  /* 0x0000000000007941 */ /* 0x000fea0003800000 */
.L_x_4350:
        /* <DEDUP_REMOVED lines=16> */
.L_x_4353:
[----:B------:R-:W-:Y:S05]  /*141a0*/  BSYNC B0 ;  /* 0x0000000000007941 */ /* 0x000fea0003800000 */
.L_x_4352:
        /* <DEDUP_REMOVED lines=20> */
.L_x_4355:
[----:B------:R-:W-:Y:S05]  /*142f0*/  BSYNC B0 ;  /* 0x0000000000007941 */ /* 0x000fea0003800000 */
.L_x_4354:
[----:B------:R1:W-:Y:S01]  /*14300*/  @P3 STS.128 [R191+0xd000], RZ ;  /* 0x00d000ffbf003388 */ /* 0x0003e20000000c00 */
[----:B------:R-:W-:Y:S01]  /*14310*/  BSSY B0, `(.L_x_4356) ;  /* 0x0000014000007945 */ /* 0x000fe20003800000 */
[----:B------:R-:W-:Y:S02]  /*14320*/  ISETP.GE.AND P4, PT, R16, R8, PT ;  /* 0x000000081000720c */ /* 0x000fe40003f86270 */
[----:B------:R-:W-:Y:S01]  /*14330*/  LEA.HI R6, R249, R249, RZ, 0x1 ;  /* 0x000000f9f9067211 */ /* 0x000fe200078f08ff */
[----:B------:R-:W-:Y:S05]  /*14340*/  @P3 BRA `(.L_x_4357) ;  /* 0x0000000000403947 */ /* 0x000fea0003800000 */
[----:B------:R-:W3:Y:S02]  /*14350*/  LDL R0, [R1+0x4] ;  /* 0x0000040001007983 */ /* 0x000ee40000100800 */
        /* <DEDUP_REMOVED lines=15> */
.L_x_4357:
[----:B------:R-:W-:Y:S05]  /*14450*/  BSYNC B0 ;  /* 0x0000000000007941 */ /* 0x000fea0003800000 */
.L_x_4356:
        /* <DEDUP_REMOVED lines=24> */
.L_x_4359:
[----:B------:R-:W-:Y:S05]  /*145e0*/  BSYNC B0 ;  /* 0x0000000000007941 */ /* 0x000fea0003800000 */
.L_x_4358:
[----:B------:R-:W4:Y:S01]  /*145f0*/  S2R R184, SR_TID.X ;  /* 0x0000000000b87919 */ /* 0x000f220000002100 */
[----:B-1-3--:R-:W-:Y:S01]  /*14600*/  IMAD.SHL.U32 R2, R78, 0x8, RZ ;  /* 0x000000084e027824 */ /* 0x00afe200078e00ff */
        /* <DEDUP_REMOVED lines=14> */
[----:B----4-:R-:W-:-:S04]  /*146f0*/  SHF.R.S32.HI R183, RZ, 0x1f, R184 ;  /* 0x0000001fffb77819 */ /* 0x010fc800000114b8 */
[----:B------:R-:W-:-:S04]  /*14700*/  LEA.HI R183, R183, R184, RZ, 0x5 ;  /* 0x000000b8b7b77211 */ /* 0x000fc800078f28ff */
[----:B------:R-:W-:-:S05]  /*14710*/  SHF.R.S32.HI R183, RZ, 0x5, R183 ;  /* 0x00000005ffb77819 */ /* 0x000fca00000114b7 */
[----:B------:R-:W-:Y:S01]  /*14720*/  IMAD R4, R183, 0x400, R71 ;  /* 0x00000400b7047824 */ /* 0x000fe200078e0247 */
[----:B-1----:R-:W-:Y:S05]  /*14730*/  @P1 BRA `(.L_x_4361) ;  /* 0x0000000000301947 */ /* 0x002fea0003800000 */
[----:B------:R-:W3:Y:S02]  /*14740*/  LDL R10, [R1+0x4] ;  /* 0x00000400010a7983 */ /* 0x000ee40000100800 */
[----:B---3--:R-:W-:-:S13]  /*14750*/  ISETP.GE.AND P1, PT, R158, R10, PT ;  /* 0x0000000a9e00720c */ /* 0x008fda0003f26270 */
        /* <DEDUP_REMOVED lines=10> */
.L_x_4361:
[----:B------:R-:W-:Y:S05]  /*14800*/  BSYNC B0 ;  /* 0x0000000000007941 */ /* 0x000fea0003800000 */
.L_x_4360:
        /* <DEDUP_REMOVED lines=8> */
[----:B------:R-:W3:Y:S02]  /*14890*/  LDL R3, [R1+0x4] ;  /* 0x0000040001037983 */ /* 0x000ee40000100800 */
        /* <DEDUP_REMOVED lines=14> */
.L_x_4363:
[----:B------:R-:W-:Y:S05]  /*14980*/  BSYNC B0 ;  /* 0x0000000000007941 */ /* 0x000fea0003800000 */
.L_x_4362:
[----:B------:R1:W-:Y:S01]  /*14990*/  @P6 STS.128 [R191+0xf000], RZ ;  /* 0x00f000ffbf006388 */ /* 0x0003e20000000c00 */
[----:B------:R-:W-:Y:S04]  /*149a0*/  BSSY B0, `(.L_x_4364) ;  /* 0x0000012000007945 */ /* 0x000fe80003800000 */
[----:B------:R-:W-:Y:S05]  /*149b0*/  @P6 BRA `(.L_x_4365) ;  /* 0x0000000000406947 */ /* 0x000fea0003800000 */
[----:B------:R-:W4:Y:S02]  /*149c0*/  LDL R0, [R1+0x4] ;  /* 0x0000040001007983 */ /* 0x000f240000100800 */
        /* <DEDUP_REMOVED lines=15> */
.L_x_4365:
[----:B------:R-:W-:Y:S05]  /*14ac0*/  BSYNC B0 ;  /* 0x0000000000007941 */ /* 0x000fea0003800000 */
.L_x_4364:
        /* <DEDUP_REMOVED lines=19> */
.L_x_4367:
[----:B------:R-:W-:Y:S05]  /*14c00*/  BSYNC B0 ;  /* 0x0000000000007941 */ /* 0x000fea0003800000 */
.L_x_4366:
        /* <DEDUP_REMOVED lines=19> */
.L_x_4369:
[----:B------:R-:W-:Y:S05]  /*14d40*/  BSYNC B0 ;  /* 0x0000000000007941 */ /* 0x000fea0003800000 */
.L_x_4368:
        /* <DEDUP_REMOVED lines=19> */
.L_x_4371:
[----:B------:R-:W-:Y:S05]  /*14e80*/  BSYNC B0 ;  /* 0x0000000000007941 */ /* 0x000fea0003800000 */
.L_x_4370:
        /* <DEDUP_REMOVED lines=19> */
.L_x_4373:
[----:B------:R-:W-:Y:S05]  /*14fc0*/  BSYNC B0 ;  /* 0x0000000000007941 */ /* 0x000fea0003800000 */
.L_x_4372:
        /* <DEDUP_REMOVED lines=19> */
.L_x_4375:
[----:B------:R-:W-:Y:S05]  /*15100*/  BSYNC B0 ;  /* 0x0000000000007941 */ /* 0x000fea0003800000 */
.L_x_4374:
[----:B------:R-:W-:Y:S01]  /*15110*/  LDSM.16.M88.4 R4, [R186] ;  /* 0x00000000ba04783b */ /* 0x000fe20000000200 */
[----:B------:R-:W-:Y:S01]  /*15120*/  R2P PR, R248, 0x6 ;  /* 0x00000006f8007804 */ /* 0x000fe20000000000 */
[----:B------:R-:W-:Y:S02]  /*15130*/  IMAD.MOV.U32 R0, RZ, RZ, 0x20 ;  /* 0x00000020ff007424 */ /* 0x000fe400078e00ff */
[----:B------:R-:W4:Y:S01]  /*15140*/  LDSM.16.M88.4 R20, [R163+0x3800] ;  /* 0x00380000a314783b */ /* 0x000f220000000200 */
[----:B--2---:R-:W-:Y:S02]  /*15150*/  IMAD R2, R189, 0x2, R186 ;  /* 0x00000002bd027824 */ /* 0x004fe400078e02ba */
[----:B------:R-:W-:Y:S01]  /*15160*/  SEL R187, R0, 0xffffffe0, !P1 ;  /* 0xffffffe000bb7807 */ /* 0x000fe20004800000 */
[----:B------:R-:W2:Y:S01]  /*15170*/  LDSM.16.M88.4 R8, [R163+0x5000] ;  /* 0x00500000a308783b */ /* 0x000ea20000000200 */
[----:B------:R-:W-:-:S03]  /*15180*/  VIADD R180, R163, 0x2040 ;  /* 0x00002040a3b47836 */ /* 0x000fc60000000000 */
[----:B------:R-:W1:Y:S01]  /*15190*/  LDSM.16.M88.4 R48, [R163+0x6800] ;  /* 0x00680000a330783b */ /* 0x000e620000000200 */
[----:B------:R-:W-:-:S03]  /*151a0*/  IMAD.IADD R68, R163, 0x1, R187 ;  /* 0x00000001a3447824 */ /* 0x000fc600078e02bb */
[----:B------:R-:W3:Y:S04]  /*151b0*/  LDSM.16.M88.4 R32, [R163+0x2000] ;  /* 0x00200000a320783b */ /* 0x000ee80000000200 */
[----:B------:R-:W3:Y:S04]  /*151c0*/  LDSM.16.M88.4 R24, [R163+0x3000] ;  /* 0x00300000a318783b */ /* 0x000ee80000000200 */
[----:B------:R-:W3:Y:S04]  /*151d0*/  LDSM.16.M88.4 R16, [R163+0x4000] ;  /* 0x00400000a310783b */ /* 0x000ee80000000200 */
[----:B------:R-:W3:Y:S04]  /*151e0*/  LDSM.16.M88.4 R12, [R163+0x4800] ;  /* 0x00480000a30c783b */ /* 0x000ee80000000200 */
[----:B------:R-:W-:Y:S04]  /*151f0*/  LDSM.16.M88.4 R44, [R163+0x7000] ;  /* 0x00700000a32c783b */ /* 0x000fe80000000200 */
[----:B------:R-:W-:Y:S04]  /*15200*/  LDSM.16.M88.4 R28, [R163+0x2800] ;  /* 0x00280000a31c783b */ /* 0x000fe80000000200 */
[----:B------:R-:W-:Y:S01]  /*15210*/  LDSM.16.M88.4 R36, [R163+0x5800] ;  /* 0x00580000a324783b */ /* 0x000fe20000000200 */
[C---:B----4-:R-:W-:Y:S03]  /*15220*/  HMMA.16816.F32.BF16 R96, R4.reuse, R20, RZ ;  /* 0x000000140460723c */ /* 0x050fe600000418ff */
[----:B------:R-:W-:Y:S04]  /*15230*/  LDSM.16.M88.4 R40, [R163+0x6000] ;  /* 0x00600000a328783b */ /* 0x000fe80000000200 */
[----:B------:R-:W-:Y:S01]  /*15240*/  STL [R1+0x74], R2 ;  /* 0x0000740201007387 */ /* 0x000fe20000100800 */
[C---:B------:R-:W-:Y:S03]  /*15250*/  HMMA.16816.F32.BF16 R88, R4.reuse, R22, RZ ;  /* 0x000000160458723c */ /* 0x040fe600000418ff */
[----:B------:R-:W4:Y:S03]  /*15260*/  LDSM.16.M88.4 R20, [R163+0x9000] ;  /* 0x00900000a314783b */ /* 0x000f260000000200 */
[C---:B--2---:R-:W-:Y:S01]  /*15270*/  HMMA.16816.F32.BF16 R76, R4.reuse, R8, RZ ;  /* 0x00000008044c723c */ /* 0x044fe200000418ff */
[----:B------:R-:W0:Y:S05]  /*15280*/  LDGDEPBAR ;  /* 0x00000000000079af */ /* 0x000e2a0000000000 */
[C---:B------:R-:W-:Y:S01]  /*15290*/  HMMA.16816.F32.BF16 R64, R4.reuse, R10, RZ ;  /* 0x0000000a0440723c */ /* 0x040fe200000418ff */
[----:B------:R-:W-:Y:S05]  /*152a0*/  LDSM.16.M88.4 R8, [R2] ;  /* 0x000000000208783b */ /* 0x000fea0000000200 */
[C---:B-1----:R-:W-:Y:S06]  /*152b0*/  HMMA.16816.F32.BF16 R128, R4.reuse, R48, RZ ;  /* 0x000000300480723c */ /* 0x042fec00000418ff */
[C---:B------:R-:W-:Y:S01]  /*152c0*/  HMMA.16816.F32.BF16 R132, R4.reuse, R50, RZ ;  /* 0x000000320484723c */ /* 0x040fe200000418ff */
[----:B------:R-:W1:Y:S05]  /*152d0*/  LDSM.16.M88.4 R48, [R68+0x2000] ;  /* 0x002000004430783b */ /* 0x000e6a0000000200 */
[C---:B---3--:R-:W-:Y:S06]  /*152e0*/  HMMA.16816.F32.BF16 R120, R4.reuse, R32, RZ ;  /* 0x000000200478723c */ /* 0x048fec00000418ff */
[C---:B------:R-:W-:Y:S01]  /*152f0*/  HMMA.16816.F32.BF16 R116, R4.reuse, R34, RZ ;  /* 0x000000220474723c */ /* 0x040fe200000418ff */
[----:B------:R-:W-:Y:S05]  /*15300*/  LDSM.16.M88.4 R32, [R163+0x9800] ;  /* 0x00980000a320783b */ /* 0x000fea0000000200 */
[C---:B------:R-:W-:Y:S06]  /*15310*/  HMMA.16816.F32.BF16 R104, R4.reuse, R24, RZ ;  /* 0x000000180468723c */ /* 0x040fec00000418ff */
[C---:B------:R-:W-:Y:S01]  /*15320*/  HMMA.16816.F32.BF16 R100, R4.reuse, R26, RZ ;  /* 0x0000001a0464723c */ /* 0x040fe200000418ff */
[----:B------:R-:W2:Y:S05]  /*15330*/  LDSM.16.M88.4 R24, [R163+0x7800] ;  /* 0x00780000a318783b */ /* 0x000eaa0000000200 */
[C---:B------:R-:W-:Y:S06]  /*15340*/  HMMA.16816.F32.BF16 R92, R4.reuse, R16, RZ ;  /* 0x00000010045c723c */ /* 0x040fec00000418ff */
[C---:B------:R-:W-:Y:S01]  /*15350*/  HMMA.16816.F32.BF16 R84, R4.reuse, R18, RZ ;  /* 0x000000120454723c */ /* 0x040fe200000418ff */
[----:B------:R-:W3:Y:S05]  /*15360*/  LDSM.16.M88.4 R16, [R163+0x8000] ;  /* 0x00800000a310783b */ /* 0x000eea0000000200 */
[C---:B------:R-:W-:Y:S06]  /*15370*/  HMMA.16816.F32.BF16 R80, R4.reuse, R12, RZ ;  /* 0x0000000c0450723c */ /* 0x040fec00000418ff */
[C---:B------:R-:W-:Y:S01]  /*15380*/  HMMA.16816.F32.BF16 R72, R4.reuse, R14, RZ ;  /* 0x0000000e0448723c */ /* 0x040fe200000418ff */
[----:B------:R-:W3:Y:S05]  /*15390*/  LDSM.16.M88.4 R12, [R163+0x8800] ;  /* 0x00880000a30c783b */ /* 0x000eea0000000200 */
[C---:B----4-:R-:W-:Y:S06]  /*153a0*/  HMMA.16816.F32.BF16 R236, R4.reuse, R20, RZ ;  /* 0x0000001404ec723c */ /* 0x050fec00000418ff */
[----:B------:R-:W-:Y:S06]  /*153b0*/  HMMA.16816.F32.BF16 R248, R4, R22, RZ ;  /* 0x0000001604f8723c */ /* 0x000fec00000418ff */
[----:B-1----:R-:W-:Y:S06]  /*153c0*/  HMMA.16816.F32.BF16 R20, R8, R48, R120 ;  /* 0x000000300814723c */ /* 0x002fec0000041878 */
[C---:B------:R-:W-:Y:S06]  /*153d0*/  HMMA.16816.F32.BF16 R136, R4.reuse, R44, RZ ;  /* 0x0000002c0488723c */ /* 0x040fec00000418ff */
[C---:B------:R-:W-:Y:S01]  /*153e0*/  HMMA.16816.F32.BF16 R144, R4.reuse, R46, RZ ;  /* 0x0000002e0490723c */ /* 0x040fe200000418ff */
[----:B------:R-:W1:Y:S05]  /*153f0*/  LDSM.16.M88.4 R44, [R68+0x2800] ;  /* 0x00280000442c783b */ /* 0x000e6a0000000200 */
[C---:B------:R-:W-:Y:S06]  /*15400*/  HMMA.16816.F32.BF16 R112, R4.reuse, R28, RZ ;  /* 0x0000001c0470723c */ /* 0x040fec00000418ff */
[----:B------:R-:W-:Y:S01]  /*15410*/  IMAD.MOV.U32 R123, RZ, RZ, R20 ;  /* 0x000000ffff7b7224 */ /* 0x000fe200078e0014 */
[----:B------:R-:W-:Y:S01]  /*15420*/  HMMA.16816.F32.BF16 R108, R4, R30, RZ ;  /* 0x0000001e046c723c */ /* 0x000fe200000418ff */
[----:B------:R-:W-:Y:S01]  /*15430*/  IMAD.MOV.U32 R122, RZ, RZ, R21 ;  /* 0x000000ffff7a7224 */ /* 0x000fe200078e0015 */
[----:B------:R-:W-:Y:S01]  /*15440*/  LDSM.16.M88.4 R28, [R68+0x4000] ;  /* 0x00400000441c783b */ /* 0x000fe20000000200 */
[----:B------:R-:W-:-:S02]  /*15450*/  IMAD.MOV.U32 R121, RZ, RZ, R22 ;  /* 0x000000ffff797224 */ /* 0x000fc400078e0016 */
[----:B------:R-:W-:Y:S01]  /*15460*/  IMAD.MOV.U32 R120, RZ, RZ, R23 ;  /* 0x000000ffff787224 */ /* 0x000fe200078e0017 */
[----:B------:R-:W-:Y:S06]  /*15470*/  HMMA.16816.F32.BF16 R56, R4, R36, RZ ;  /* 0x000000240438723c */ /* 0x000fec00000418ff */
[----:B------:R-:W-:Y:S06]  /*15480*/  HMMA.16816.F32.BF16 R20, R8, R50, R116 ;  /* 0x000000320814723c */ /* 0x000fec0000041874 */
[C---:B------:R-:W-:Y:S01]  /*15490*/  HMMA.16816.F32.BF16 R60, R4.reuse, R38, RZ ;  /* 0x00000026043c723c */ /* 0x040fe200000418ff */
[----:B------:R-:W-:Y:S05]  /*154a0*/  LDSM.16.M88.4 R36, [R68+0x3800] ;  /* 0x003800004424783b */ /* 0x000fea0000000200 */
[C---:B------:R-:W-:Y:S06]  /*154b0*/  HMMA.16816.F32.BF16 R52, R4.reuse, R40, RZ ;  /* 0x000000280434723c */ /* 0x040fec00000418ff */
[C---:B------:R-:W-:Y:S01]  /*154c0*/  HMMA.16816.F32.BF16 R124, R4.reuse, R42, RZ ;  /* 0x0000002a047c723c */ /* 0x040fe200000418ff */
[----:B------:R-:W4:Y:S05]  /*154d0*/  LDSM.16.M88.4 R40, [R68+0x3000] ;  /* 0x003000004428783b */ /* 0x000f2a0000000200 */
[----:B--2---:R-:W-:Y:S01]  /*154e0*/  HMMA.16816.F32.BF16 R172, R4, R24, RZ ;  /* 0x0000001804ac723c */ /* 0x004fe200000418ff */
[----:B------:R-:W-:-:S02]  /*154f0*/  IMAD.MOV.U32 R51, RZ, RZ, R20 ;  /* 0x000000ffff337224 */ /* 0x000fc400078e0014 */
[----:B------:R-:W-:Y:S02]  /*15500*/  IMAD.MOV.U32 R50, RZ, RZ, R21 ;  /* 0x000000ffff327224 */ /* 0x000fe400078e0015 */
[----:B------:R-:W-:Y:S01]  /*15510*/  IMAD.MOV.U32 R49, RZ, RZ, R22 ;  /* 0x000000ffff317224 */ /* 0x000fe200078e0016 */
[C---:B------:R-:W-:Y:S01]  /*15520*/  HMMA.16816.F32.BF16 R176, R4.reuse, R26, RZ ;  /* 0x0000001a04b0723c */ /* 0x040fe200000418ff */
[----:B------:R-:W-:Y:S01]  /*15530*/  IMAD.MOV.U32 R48, RZ, RZ, R23 ;  /* 0x000000ffff307224 */ /* 0x000fe200078e0017 */
[----:B------:R-:W2:Y:S04]  /*15540*/  LDSM.16.M88.4 R24, [R68+0x4800] ;  /* 0x004800004418783b */ /* 0x000ea80000000200 */
[C---:B---3--:R-:W-:Y:S06]  /*15550*/  HMMA.16816.F32.BF16 R200, R4.reuse, R16, RZ ;  /* 0x0000001004c8723c */ /* 0x048fec00000418ff */
[C---:B------:R-:W-:Y:S01]  /*15560*/  HMMA.16816.F32.BF16 R204, R4.reuse, R18, RZ ;  /* 0x0000001204cc723c */ /* 0x040fe200000418ff */
[----:B------:R-:W3:Y:S05]  /*15570*/  LDSM.16.M88.4 R16, [R68+0x5000] ;  /* 0x005000004410783b */ /* 0x000eea0000000200 */
[C---:B------:R-:W-:Y:S06]  /*15580*/  HMMA.16816.F32.BF16 R208, R4.reuse, R12, RZ ;  /* 0x0000000c04d0723c */ /* 0x040fec00000418ff */
[C---:B------:R-:W-:Y:S01]  /*15590*/  HMMA.16816.F32.BF16 R212, R4.reuse, R14, RZ ;  /* 0x0000000e04d4723c */ /* 0x040fe200000418ff */
[----:B------:R-:W3:Y:S05]  /*155a0*/  LDSM.16.M88.4 R12, [R68+0x5800] ;  /* 0x00580000440c783b */ /* 0x000eea0000000200 */
[C---:B------:R-:W-:Y:S06]  /*155b0*/  HMMA.16816.F32.BF16 R140, R4.reuse, R32, RZ ;  /* 0x00000020048c723c */ /* 0x040fec00000418ff */
[----:B------:R-:W-:Y:S01]  /*155c0*/  HMMA.16816.F32.BF16 R4, R4, R34, RZ ;  /* 0x000000220404723c */ /* 0x000fe200000418ff */
[----:B------:R-:W-:Y:S05]  /*155d0*/  LDSM.16.M88.4 R32, [R68+0x6800] ;  /* 0x006800004420783b */ /* 0x000fea0000000200 */
[C---:B-1----:R-:W-:Y:S06]  /*155e0*/  HMMA.16816.F32.BF16 R20, R8.reuse, R44, R112 ;  /* 0x0000002c0814723c */ /* 0x042fec0000041870 */
[C---:B----4-:R-:W-:Y:S06]  /*155f0*/  HMMA.16816.F32.BF16 R240, R8.reuse, R40, R104 ;  /* 0x0000002808f0723c */ /* 0x050fec0000041868 */
[----:B------:R-:W-:Y:S01]  /*15600*/  IMAD.MOV.U32 R228, RZ, RZ, R140 ;  /* 0x000000ffffe47224 */ /* 0x000fe200078e008c */
[----:B--2---:R-:W-:Y:S01]  /*15610*/  HMMA.16816.F32.BF16 R148, R8, R24, R80 ;  /* 0x000000180894723c */ /* 0x004fe20000041850 */
[----:B------:R-:W-:-:S02]  /*15620*/  IMAD.MOV.U32 R199, RZ, RZ, R141 ;  /* 0x000000ffffc77224 */ /* 0x000fc400078e008d */
[----:B------:R-:W-:Y:S02]  /*15630*/  IMAD.MOV.U32 R198, RZ, RZ, R142 ;  /* 0x000000ffffc67224 */ /* 0x000fe400078e008e */
[----:B------:R-:W-:Y:S01]  /*15640*/  IMAD.MOV.U32 R194, RZ, RZ, R4 ;  /* 0x000000ffffc27224 */ /* 0x000fe200078e0004 */
[C---:B---3--:R-:W-:Y:S01]  /*15650*/  HMMA.16816.F32.BF16 R112, R8.reuse, R16, R76 ;  /* 0x000000100870723c */ /* 0x048fe2000004184c */
[----:B------:R-:W-:Y:S02]  /*15660*/  IMAD.MOV.U32 R188, RZ, RZ, R5 ;  /* 0x000000ffffbc7224 */ /* 0x000fe400078e0005 */
[----:B------:R-:W-:Y:S02]  /*15670*/  IMAD.MOV.U32 R185, RZ, RZ, R6 ;  /* 0x000000ffffb97224 */ /* 0x000fe400078e0006 */
[----:B------:R-:W-:Y:S01]  /*15680*/  IMAD.MOV.U32 R3, RZ, RZ, R7 ;  /* 0x000000ffff037224 */ /* 0x000fe200078e0007 */
[----:B------:R-:W-:Y:S01]  /*15690*/  HMMA.16816.F32.BF16 R104, R8, R18, R64 ;  /* 0x000000120868723c */ /* 0x000fe20000041840 */
[----:B------:R-:W1:Y:S01]  /*156a0*/  LDSM.16.M88.4 R4, [R68+0x6000] ;  /* 0x006000004404783b */ /* 0x000e620000000200 */
[----:B------:R-:W-:-:S02]  /*156b0*/  IMAD.MOV.U32 R45, RZ, RZ, R20 ;  /* 0x000000ffff2d7224 */ /* 0x000fc400078e0014 */
[----:B------:R-:W-:Y:S01]  /*156c0*/  IMAD.MOV.U32 R44, RZ, RZ, R21 ;  /* 0x000000ffff2c7224 */ /* 0x000fe200078e0015 */
[----:B------:R-:W-:Y:S01]  /*156d0*/  LDSM.16.M88.4 R16, [R68+0x8000] ;  /* 0x008000004410783b */ /* 0x000fe20000000200 */
[----:B------:R-:W-:Y:S01]  /*156e0*/  IMAD.MOV.U32 R2, RZ, RZ, R22 ;  /* 0x000000ffff027224 */ /* 0x000fe200078e0016 */
[C---:B------:R-:W-:Y:S01]  /*156f0*/  HMMA.16816.F32.BF16 R216, R8.reuse, R36, R96 ;  /* 0x0000002408d8723c */ /* 0x040fe20000041860 */
[----:B------:R-:W-:Y:S02]  /*15700*/  IMAD.MOV.U32 R0, RZ, RZ, R23 ;  /* 0x000000ffff007224 */ /* 0x000fe400078e0017 */
[----:B------:R-:W2:Y:S01]  /*15710*/  LDSM.16.M88.4 R20, [R68+0x7800] ;  /* 0x007800004414783b */ /* 0x000ea20000000200 */
[----:B------:R-:W-:Y:S02]  /*15720*/  IMAD.MOV.U32 R195, RZ, RZ, R143 ;  /* 0x000000ffffc37224 */ /* 0x000fe400078e008f */
[C---:B------:R-:W-:Y:S01]  /*15730*/  HMMA.16816.F32.BF16 R140, R8.reuse, R26, R72 ;  /* 0x0000001a088c723c */ /* 0x040fe20000041848 */
[----:B------:R-:W3:Y:S05]  /*15740*/  LDSM.16.M88.4 R24, [R68+0x7000] ;  /* 0x007000004418783b */ /* 0x000eea0000000200 */
[C---:B------:R-:W-:Y:S06]  /*15750*/  HMMA.16816.F32.BF16 R96, R8.reuse, R12, R56 ;  /* 0x0000000c0860723c */ /* 0x040fec0000041838 */
[C---:B------:R-:W-:Y:S01]  /*15760*/  HMMA.16816.F32.BF16 R76, R8.reuse, R14, R60 ;  /* 0x0000000e084c723c */ /* 0x040fe2000004183c */
[----:B------:R-:W4:Y:S05]  /*15770*/  LDSM.16.M88.4 R12, [R68+0x8800] ;  /* 0x00880000440c783b */ /* 0x000f2a0000000200 */
[C---:B------:R-:W-:Y:S06]  /*15780*/  HMMA.16816.F32.BF16 R168, R8.reuse, R38, R88 ;  /* 0x0000002608a8723c */ /* 0x040fec0000041858 */
[C---:B------:R-:W-:Y:S06]  /*15790*/  HMMA.16816.F32.BF16 R152, R8.reuse, R28, R92 ;  /* 0x0000001c0898723c */ /* 0x040fec000004185c */
[C---:B-1----:R-:W-:Y:S06]  /*157a0*/  HMMA.16816.F32.BF16 R56, R8.reuse, R6, R124 ;  /* 0x000000060838723c */ /* 0x042fec000004187c */
[----:B------:R-:W-:Y:S01]  /*157b0*/  HMMA.16816.F32.BF16 R164, R8, R30, R84 ;  /* 0x0000001e08a4723c */ /* 0x000fe20000041854 */
[----:B------:R-:W-:Y:S01]  /*157c0*/  IMAD.MOV.U32 R127, RZ, RZ, R0 ;  /* 0x000000ffff7f7224 */ /* 0x000fe200078e0000 */
[----:B------:R-:W1:Y:S01]  /*157d0*/  LDSM.16.M88.4 R28, [R68+0x9000] ;  /* 0x00900000441c783b */ /* 0x000e620000000200 */
[----:B------:R-:W-:-:S02]  /*157e0*/  VIADD R0, R163, 0x2000 ;  /* 0x00002000a3007836 */ /* 0x000fc40000000000 */
[----:B------:R-:W-:Y:S01]  /*157f0*/  IMAD.MOV.U32 R126, RZ, RZ, R2 ;  /* 0x000000ffff7e7224 */ /* 0x000fe200078e0002 */
[C---:B--2---:R-:W-:Y:S01]  /*15800*/  HMMA.16816.F32.BF16 R88, R8.reuse, R20, R172 ;  /* 0x000000140858723c */ /* 0x044fe200000418ac */
[----:B------:R-:W-:Y:S02]  /*15810*/  IMAD R2, R190, 0x2, R186 ;  /* 0x00000002be027824 */ /* 0x000fe400078e02ba */
[----:B------:R-:W-:Y:S02]  /*15820*/  @P2 VIADD R180, R0, 0xffffffc0 ;  /* 0xffffffc000b42836 */ /* 0x000fe40000000000 */
[----:B------:R-:W-:Y:S01]  /*15830*/  IMAD.MOV.U32 R124, RZ, RZ, R45 ;  /* 0x000000ffff7c7224 */ /* 0x000fe200078e002d */
[----:B------:R-:W-:Y:S01]  /*15840*/  HMMA.16816.F32.BF16 R64, R8, R4, R52 ;  /* 0x000000040840723c */ /* 0x000fe20000041834 */
[----:B------:R-:W-:Y:S01]  /*15850*/  IMAD.MOV.U32 R172, RZ, RZ, R51 ;  /* 0x000000ffffac7224 */ /* 0x000fe200078e0033 */
[----:B------:R-:W-:Y:S01]  /*15860*/  LDSM.16.M88.4 R4, [R2] ;  /* 0x000000000204783b */ /* 0x000fe20000000200 */
[----:B------:R-:W-:-:S02]  /*15870*/  IMAD.MOV.U32 R173, RZ, RZ, R50 ;  /* 0x000000ffffad7224 */ /* 0x000fc400078e0032 */
[----:B------:R-:W-:Y:S01]  /*15880*/  IMAD.MOV.U32 R174, RZ, RZ, R49 ;  /* 0x000000ffffae7224 */ /* 0x000fe200078e0031 */
[----:B------:R-:W-:Y:S01]  /*15890*/  HMMA.16816.F32.BF16 R244, R8, R46, R108 ;  /* 0x0000002e08f4723c */ /* 0x000fe2000004186c */
[----:B------:R-:W-:Y:S01]  /*158a0*/  IMAD.MOV.U32 R175, RZ, RZ, R48 ;  /* 0x000000ffffaf7224 */ /* 0x000fe200078e0030 */
[----:B------:R-:W-:Y:S01]  /*158b0*/  LDSM.16.M88.4 R52, [R180] ;  /* 0x00000000b434783b */ /* 0x000fe20000000200 */
[----:B------:R-:W-:-:S03]  /*158c0*/  IMAD.MOV.U32 R125, RZ, RZ, R44 ;  /* 0x000000ffff7d7224 */ /* 0x000fc600078e002c */
[----:B------:R-:W2:Y:S01]  /*158d0*/  LDSM.16.M88.4 R48, [R180+0x2000] ;  /* 0x00200000b430783b */ /* 0x000ea20000000200 */
[C---:B------:R-:W-:Y:S03]  /*158e0*/  HMMA.16816.F32.BF16 R232, R8.reuse, R42, R100 ;  /* 0x0000002a08e8723c */ /* 0x040fe60000041864 */
[----:B------:R-:W2:Y:S03]  /*158f0*/  LDSM.16.M88.4 R44, [R68+0x9800] ;  /* 0x00980000442c783b */ /* 0x000ea60000000200 */
[C---:B------:R-:W-:Y:S01]  /*15900*/  HMMA.16816.F32.BF16 R60, R8.reuse, R32, R128 ;  /* 0x00000020083c723c */ /* 0x040fe20000041880 */
[----:B------:R-:W2:Y:S04]  /*15910*/  LDSM.16.M88.4 R40, [R180+0x800] ;  /* 0x00080000b428783b */ /* 0x000ea80000000200 */
[----:B------:R-:W-:Y:S01]  /*15920*/  LDSM.16.M88.4 R36, [R180+0x1000] ;  /* 0x00100000b424783b */ /* 0x000fe20000000200 */
[C---:B------:R-:W-:Y:S03]  /*15930*/  HMMA.16816.F32.BF16 R84, R8.reuse, R34, R132 ;  /* 0x000000220854723c */ /* 0x040fe60000041884 */
[----:B------:R-:W2:Y:S03]  /*15940*/  LDSM.16.M88.4 R32, [R180+0x1800] ;  /* 0x00180000b420783b */ /* 0x000ea60000000200 */
[C---:B---3--:R-:W-:Y:S06]  /*15950*/  HMMA.16816.F32.BF16 R92, R8.reuse, R26, R144 ;  /* 0x0000001a085c723c */ /* 0x048fec0000041890 */
[----:B------:R-:W-:Y:S01]  /*15960*/  HMMA.16816.F32.BF16 R72, R8, R16, R200 ;  /* 0x000000100848723c */ /* 0x000fe200000418c8 */
        /* <DEDUP_REMOVED lines=14> */
[----:B------:R-:W-:-:S04]  /*15a50*/  IMAD.MOV.U32 R139, RZ, RZ, R195 ;  /* 0x000000ffff8b7224 */ /* 0x000fc800078e00c3 */
[C---:B-1----:R-:W-:Y:S06]  /*15a60*/  HMMA.16816.F32.BF16 R128, R8.reuse, R28, R236 ;  /* 0x0000001c0880723c */ /* 0x042fec00000418ec */
[----:B------:R-:W-:Y:S06]  /*15a70*/  HMMA.16816.F32.BF16 R132, R8, R30, R248 ;  /* 0x0000001e0884723c */ /* 0x000fec00000418f8 */
[----:B--2---:R-:W-:Y:S06]  /*15a80*/  HMMA.16816.F32.BF16 R28, R4, R48, R152 ;  /* 0x00000030041c723c */ /* 0x004fec0000041898 */
[C---:B------:R-:W-:Y:S01]  /*15a90*/  HMMA.16816.F32.BF16 R80, R8.reuse, R22, R176 ;  /* 0x000000160850723c */ /* 0x040fe200000418b0 */
[----:B------:R-:W1:Y:S05]  /*15aa0*/  LDSM.16.M88.4 R20, [R180+0x3000] ;  /* 0x00300000b414783b */ /* 0x000e6a0000000200 */
[----:B------:R-:W-:Y:S01]  /*15ab0*/  HMMA.16816.F32.BF16 R136, R8, R44, R136 ;  /* 0x0000002c0888723c */ /* 0x000fe20000041888 */
[----:B------:R-:W-:-:S02]  /*15ac0*/  IMAD.MOV.U32 R176, RZ, RZ, R194 ;  /* 0x000000ffffb07224 */ /* 0x000fc400078e00c2 */
[----:B------:R-:W-:Y:S02]  /*15ad0*/  IMAD.MOV.U32 R177, RZ, RZ, R188 ;  /* 0x000000ffffb17224 */ /* 0x000fe400078e00bc */
[----:B------:R-:W-:Y:S01]  /*15ae0*/  IMAD.MOV.U32 R178, RZ, RZ, R185 ;  /* 0x000000ffffb27224 */ /* 0x000fe200078e00b9 */
[C---:B------:R-:W-:Y:S01]  /*15af0*/  HMMA.16816.F32.BF16 R200, R4.reuse, R42, R244 ;  /* 0x0000002a04c8723c */ /* 0x040fe200000418f4 */
[----:B------:R-:W-:Y:S02]  /*15b00*/  IMAD.MOV.U32 R179, RZ, RZ, R3 ;  /* 0x000000ffffb37224 */ /* 0x000fe400078e0003 */
[----:B------:R-:W-:Y:S02]  /*15b10*/  IMAD R188, R189, 0x2, R2 ;  /* 0x00000002bdbc7824 */ /* 0x000fe400078e0202 */
[----:B------:R-:W-:Y:S01]  /*15b20*/  IMAD.IADD R185, R187, 0x1, R180 ;  /* 0x00000001bbb97824 */ /* 0x000fe200078e02b4 */
[----:B------:R-:W-:Y:S01]  /*15b30*/  HMMA.16816.F32.BF16 R244, R4, R34, R168 ;  /* 0x0000002204f4723c */ /* 0x000fe200000418a8 */
[----:B------:R-:W-:-:S02]  /*15b40*/  IMAD.MOV.U32 R49, RZ, RZ, R28 ;  /* 0x000000ffff317224 */ /* 0x000fc400078e001c */
[----:B------:R-:W-:Y:S02]  /*15b50*/  IMAD.MOV.U32 R48, RZ, RZ, R29 ;  /* 0x000000ffff307224 */ /* 0x000fe400078e001d */
[----:B------:R-:W-:Y:S01]  /*15b60*/  IMAD.MOV.U32 R43, RZ, RZ, R30 ;  /* 0x000000ffff2b7224 */ /* 0x000fe200078e001e */
[----:B------:R-:W-:Y:S01]  /*15b70*/  HMMA.16816.F32.BF16 R44, R8, R46, R176 ;  /* 0x0000002e082c723c */ /* 0x000fe200000418b0 */
[----:B------:R-:W-:Y:S01]  /*15b80*/  IMAD.MOV.U32 R42, RZ, RZ, R31 ;  /* 0x000000ffff2a7224 */ /* 0x000fe200078e001f */
[----:B------:R-:W2:Y:S04]  /*15b90*/  LDSM.16.M88.4 R8, [R180+0x4800] ;  /* 0x00480000b408783b */ /* 0x000ea80000000200 */
[----:B------:R-:W2:Y:S01]  /*15ba0*/  LDSM.16.M88.4 R28, [R180+0x5800] ;  /* 0x00580000b41c783b */ /* 0x000ea20000000200 */
[C---:B---3--:R-:W-:Y:S06]  /*15bb0*/  HMMA.16816.F32.BF16 R168, R4.reuse, R16, R96 ;  /* 0x0000001004a8723c */ /* 0x048fec0000041860 */
[C---:B------:R-:W-:Y:S01]  /*15bc0*/  HMMA.16816.F32.BF16 R208, R4.reuse, R18, R76 ;  /* 0x0000001204d0723c */ /* 0x040fe2000004184c */
[----:B------:R-:W3:Y:S05]  /*15bd0*/  LDSM.16.M88.4 R16, [R180+0x7000] ;  /* 0x00700000b410783b */ /* 0x000eea0000000200 */
[C---:B------:R-:W-:Y:S06]  /*15be0*/  HMMA.16816.F32.BF16 R144, R4.reuse, R52, R144 ;  /* 0x000000340490723c */ /* 0x040fec0000041890 */
[C---:B------:R-:W-:Y:S06]  /*15bf0*/  HMMA.16816.F32.BF16 R172, R4.reuse, R54, R172 ;  /* 0x0000003604ac723c */ /* 0x040fec00000418ac */
        /* <DEDUP_REMOVED lines=11> */
[----:B------:R-:W-:Y:S01]  /*15cb0*/  HMMA.16816.F32.BF16 R236, R4, R50, R164 ;  /* 0x0000003204ec723c */ /* 0x000fe200000418a4 */
[----:B------:R-:W-:-:S02]  /*15cc0*/  IMAD.MOV.U32 R3, RZ, RZ, R54 ;  /* 0x000000ffff037224 */ /* 0x000fc400078e0036 */
[----:B------:R-:W-:-:S03]  /*15cd0*/  IMAD.MOV.U32 R0, RZ, RZ, R55 ;  /* 0x000000ffff007224 */ /* 0x000fc600078e0037 */
[C---:B-1----:R-:W-:Y:S06]  /*15ce0*/  HMMA.16816.F32.BF16 R152, R4.reuse, R20, R112 ;  /* 0x000000140498723c */ /* 0x042fec0000041870 */
[C---:B------:R-:W-:Y:S01]  /*15cf0*/  HMMA.16816.F32.BF16 R164, R4.reuse, R22, R104 ;  /* 0x0000001604a4723c */ /* 0x040fe20000041868 */
[----:B------:R-:W-:Y:S05]  /*15d00*/  LDSM.16.M88.4 R20, [R185] ;  /* 0x00000000b914783b */ /* 0x000fea0000000200 */
[C---:B--2---:R-:W-:Y:S06]  /*15d10*/  HMMA.16816.F32.BF16 R148, R4.reuse, R8, R60 ;  /* 0x000000080494723c */ /* 0x044fec000004183c */
[C---:B------:R-:W-:Y:S01]  /*15d20*/  HMMA.16816.F32.BF16 R140, R4.reuse, R10, R84 ;  /* 0x0000000a048c723c */ /* 0x040fe20000041854 */
[----:B------:R-:W1:Y:S05]  /*15d30*/  LDSM.16.M88.4 R8, [R188] ;  /* 0x00000000bc08783b */ /* 0x000e6a0000000200 */
[C---:B------:R-:W-:Y:S06]  /*15d40*/  HMMA.16816.F32.BF16 R96, R4.reuse, R28, R88 ;  /* 0x0000001c0460723c */ /* 0x040fec0000041858 */
[C---:B------:R-:W-:Y:S06]  /*15d50*/  HMMA.16816.F32.BF16 R176, R4.reuse, R40, R124 ;  /* 0x0000002804b0723c */ /* 0x040fec000004187c */
[----:B------:R-:W-:Y:S01]  /*15d60*/  HMMA.16816.F32.BF16 R88, R4, R30, R80 ;  /* 0x0000001e0458723c */ /* 0x000fe20000041850 */
[----:B------:R-:W-:Y:S01]  /*15d70*/  IMAD.MOV.U32 R41, RZ, RZ, R52 ;  /* 0x000000ffff297224 */ /* 0x000fe200078e0034 */
[----:B------:R-:W2:Y:S01]  /*15d80*/  LDSM.16.M88.4 R28, [R185+0x800] ;  /* 0x00080000b91c783b */ /* 0x000ea20000000200 */
[----:B------:R-:W-:-:S03]  /*15d90*/  IMAD.MOV.U32 R40, RZ, RZ, R53 ;  /* 0x000000ffff287224 */ /* 0x000fc600078e0035 */
[C---:B---3--:R-:W-:Y:S06]  /*15da0*/  HMMA.16816.F32.BF16 R56, R4.reuse, R16, R128 ;  /* 0x000000100438723c */ /* 0x048fec0000041880 */
[C---:B------:R-:W-:Y:S01]  /*15db0*/  HMMA.16816.F32.BF16 R124, R4.reuse, R32, R100 ;  /* 0x00000020047c723c */ /* 0x040fe20000041864 */
[----:B------:R-:W-:Y:S02]  /*15dc0*/  IMAD.MOV.U32 R128, RZ, RZ, R49 ;  /* 0x000000ffff807224 */ /* 0x000fe400078e0031 */
[----:B------:R-:W-:Y:S02]  /*15dd0*/  IMAD.MOV.U32 R129, RZ, RZ, R48 ;  /* 0x000000ffff817224 */ /* 0x000fe400078e0030 */
[----:B------:R-:W-:Y:S01]  /*15de0*/  IMAD.MOV.U32 R130, RZ, RZ, R43 ;  /* 0x000000ffff827224 */ /* 0x000fe200078e002b */
[----:B------:R-:W-:Y:S01]  /*15df0*/  HMMA.16816.F32.BF16 R80, R4, R36, R72 ;  /* 0x000000240450723c */ /* 0x000fe20000041848 */
[----:B------:R-:W-:-:S05]  /*15e00*/  IMAD.MOV.U32 R131, RZ, RZ, R42 ;  /* 0x000000ffff837224 */ /* 0x000fca00078e002a */
[C---:B------:R-:W-:Y:S01]  /*15e10*/  HMMA.16816.F32.BF16 R100, R4.reuse, R34, R92 ;  /* 0x000000220464723c */ /* 0x040fe2000004185c */
[----:B------:R-:W-:Y:S05]  /*15e20*/  LDSM.16.M88.4 R32, [R185+0x1800] ;  /* 0x00180000b920783b */ /* 0x000fea0000000200 */
[C---:B------:R-:W-:Y:S01]  /*15e30*/  HMMA.16816.F32.BF16 R72, R4.reuse, R38, R108 ;  /* 0x000000260448723c */ /* 0x040fe2000004186c */
[----:B------:R-:W3:Y:S05]  /*15e40*/  LDSM.16.M88.4 R36, [R185+0x1000] ;  /* 0x00100000b924783b */ /* 0x000eea0000000200 */
[C---:B------:R-:W-:Y:S06]  /*15e50*/  HMMA.16816.F32.BF16 R64, R4.reuse, R24, R116 ;  /* 0x000000180440723c */ /* 0x040fec0000041874 */
[C---:B------:R-:W-:Y:S01]  /*15e60*/  HMMA.16816.F32.BF16 R60, R4.reuse, R26, R120 ;  /* 0x0000001a043c723c */ /* 0x040fe20000041878 */
[----:B------:R-:W-:Y:S05]  /*15e70*/  LDSM.16.M88.4 R24, [R185+0x4800] ;  /* 0x00480000b918783b */ /* 0x000fea0000000200 */
[C---:B------:R-:W-:Y:S01]  /*15e80*/  HMMA.16816.F32.BF16 R52, R4.reuse, R18, R132 ;  /* 0x000000120434723c */ /* 0x040fe20000041884 */
[----:B------:R-:W-:Y:S05]  /*15e90*/  LDSM.16.M88.4 R16, [R185+0x2800] ;  /* 0x00280000b910783b */ /* 0x000fea0000000200 */
[C---:B----4-:R-:W-:Y:S06]  /*15ea0*/  HMMA.16816.F32.BF16 R76, R4.reuse, R12, R136 ;  /* 0x0000000c044c723c */ /* 0x050fec0000041888 */
[----:B------:R-:W-:Y:S01]  /*15eb0*/  HMMA.16816.F32.BF16 R48, R4, R14, R44 ;  /* 0x0000000e0430723c */ /* 0x000fe2000004182c */
[----:B------:R-:W4:Y:S01]  /*15ec0*/  LDSM.16.M88.4 R4, [R185+0x3800] ;  /* 0x00380000b904783b */ /* 0x000f220000000200 */
[----:B------:R-:W-:-:S02]  /*15ed0*/  IMAD.MOV.U32 R136, RZ, RZ, R41 ;  /* 0x000000ffff887224 */ /* 0x000fc400078e0029 */
[----:B------:R-:W-:Y:S01]  /*15ee0*/  IMAD.MOV.U32 R137, RZ, RZ, R40 ;  /* 0x000000ffff897224 */ /* 0x000fe200078e0028 */
[----:B------:R-:W-:Y:S01]  /*15ef0*/  LDSM.16.M88.4 R12, [R185+0x3000] ;  /* 0x00300000b90c783b */ /* 0x000fe20000000200 */
[----:B------:R-:W-:Y:S01]  /*15f00*/  IMAD.MOV.U32 R138, RZ, RZ, R3 ;  /* 0x000000ffff8a7224 */ /* 0x000fe200078e0003 */
[C---:B-1----:R-:W-:Y:S01]  /*15f10*/  HMMA.16816.F32.BF16 R44, R8.reuse, R20, R144 ;  /* 0x00000014082c723c */ /* 0x042fe20000041890 */
[----:B------:R-:W-:Y:S01]  /*15f20*/  SHF.R.S32.HI R3, RZ, 0x1f, R184 ;  /* 0x0000001fff037819 */ /* 0x000fe200000114b8 */
[----:B------:R-:W1:Y:S01]  /*15f30*/  LDSM.16.M88.4 R40, [R185+0x2000] ;  /* 0x00200000b928783b */ /* 0x000e620000000200 */
[----:B------:R-:W-:Y:S02]  /*15f40*/  IMAD.MOV.U32 R139, RZ, RZ, R0 ;  /* 0x000000ffff8b7224 */ /* 0x000fe400078e0000 */
[----:B------:R-:W-:Y:S01]  /*15f50*/  LEA.HI R3, R3, R184, RZ, 0x5 ;  /* 0x000000b803037211 */ /* 0x000fe200078f28ff */
[----:B------:R-:W-:Y:S01]  /*15f60*/  HMMA.16816.F32.BF16 R84, R8, R22, R172 ;  /* 0x000000160854723c */ /* 0x000fe200000418ac */
[----:B------:R-:W1:Y:S02]  /*15f70*/  LDSM.16.M88.4 R20, [R185+0x5000] ;  /* 0x00500000b914783b */ /* 0x000e640000000200 */
[----:B------:R-:W-:-:S03]  /*15f80*/  LOP3.LUT R3, R3, 0xffffffe0, RZ, 0xc0, !PT ;  /* 0xffffffe003037812 */ /* 0x000fc600078ec0ff */
[----:B--2---:R-:W-:Y:S02]  /*15f90*/  HMMA.16816.F32.BF16 R92, R8, R28, R176 ;  /* 0x0000001c085c723c */ /* 0x004fe400000418b0 */
[----:B------:R-:W-:-:S04]  /*15fa0*/  IMAD.IADD R3, R184, 0x1, -R3 ;  /* 0x00000001b8037824 */ /* 0x000fc800078e0a03 */
[C---:B------:R-:W-:Y:S01]  /*15fb0*/  HMMA.16816.F32.BF16 R104, R8.reuse, R30, R200 ;  /* 0x0000001e0868723c */ /* 0x040fe200000418c8 */
[----:B------:R-:W-:Y:S01]  /*15fc0*/  SHF.R.S32.HI R0, RZ, 0x1f, R3 ;  /* 0x0000001fff007819 */ /* 0x000fe20000011403 */
[----:B------:R-:W-:Y:S03]  /*15fd0*/  LDSM.16.M88.4 R28, [R185+0x4000] ;  /* 0x00400000b91c783b */ /* 0x000fe60000000200 */
[----:B------:R-:W-:Y:S01]  /*15fe0*/  LEA.HI R0, R0, R3, RZ, 0x2 ;  /* 0x0000000300007211 */ /* 0x000fe200078f10ff */
[----:B---3--:R-:W-:Y:S01]  /*15ff0*/  HMMA.16816.F32.BF16 R108, R8, R36, R240 ;  /* 0x00000024086c723c */ /* 0x008fe200000418f0 */
[----:B------:R-:W-:Y:S02]  /*16000*/  IMAD.SHL.U32 R3, R222, 0x2, RZ ;  /* 0x00000002de037824 */ /* 0x000fe400078e00ff */
[----:B------:R-:W-:-:S03]  /*16010*/  SHF.R.S32.HI R0, RZ, 0x2, R0 ;  /* 0x00000002ff007819 */ /* 0x000fc60000011400 */
[----:B------:R-:W-:Y:S01]  /*16020*/  HMMA.16816.F32.BF16 R112, R8, R38, R248 ;  /* 0x000000260870723c */ /* 0x000fe200000418f8 */
[----:B------:R-:W-:Y:S01]  /*16030*/  LDSM.16.M88.4 R36, [R185+0x5800] ;  /* 0x00580000b924783b */ /* 0x000fe20000000200 */
[----:B------:R-:W-:Y:S01]  /*16040*/  IMAD R0, R183, 0x10, R0 ;  /* 0x00000010b7007824 */ /* 0x000fe200078e0200 */
[----:B------:R-:W-:-:S03]  /*16050*/  LOP3.LUT R3, R3, 0x6, RZ, 0xc0, !PT ;  /* 0x0000000603037812 */ /* 0x000fc600078ec0ff */
[----:B----4-:R-:W-:Y:S01]  /*16060*/  HMMA.16816.F32.BF16 R168, R8, R4, R168 ;  /* 0x0000000408a8723c */ /* 0x010fe200000418a8 */
[----:B------:R-:W-:Y:S01]  /*16070*/  IADD3 R0, R0, 0x1, R226 ;  /* 0x0000000100007810 */ /* 0x000fe20007ffe0e2 */
[----:B------:R-:W-:-:S03]  /*16080*/  IMAD.IADD R3, R69, 0x1, R3 ;  /* 0x0000000145037824 */ /* 0x000fc600078e0203 */
        /* <DEDUP_REMOVED lines=15> */
[C---:B------:R-:W-:Y:S01]  /*16180*/  HMMA.16816.F32.BF16 R124, R8.reuse, R20, R124 ;  /* 0x00000014087c723c */ /* 0x040fe2000004187c */
[----:B------:R-:W4:Y:S05]  /*16190*/  LDL R20, [R1+0x150] ;  /* 0x0001500001147983 */ /* 0x000f2a0000100800 */
[C---:B--2---:R-:W-:Y:S06]  /*161a0*/  HMMA.16816.F32.BF16 R56, R8.reuse, R4, R56 ;  /* 0x000000040838723c */ /* 0x044fec0000041838 */
[----:B------:R-:W-:Y:S01]  /*161b0*/  HMMA.16816.F32.BF16 R52, R8, R6, R52 ;  /* 0x000000060834723c */ /* 0x000fe20000041834 */
[----:B------:R-:W-:-:S02]  /*161c0*/  IMAD.IADD R5, R162, 0x1, R0 ;  /* 0x00000001a2057824 */ /* 0x000fc400078e0200 */
[----:B------:R-:W-:-:S03]  /*161d0*/  VIADD R4, R3, 0x1 ;  /* 0x0000000103047836 */ /* 0x000fc60000000000 */
[C---:B------:R-:W-:Y:S01]  /*161e0*/  HMMA.16816.F32.BF16 R164, R8.reuse, R14, R164 ;  /* 0x0000000e08a4723c */ /* 0x040fe200000418a4 */
[C---:B------:R-:W-:Y:S02]  /*161f0*/  VIMNMX R7, R5.reuse, R252, PT ;  /* 0x000000fc05077248 */ /* 0x040fe40003fe0100 */
[----:B------:R-:W-:Y:S01]  /*16200*/  VIADDMNMX R5, R5, 0x8, R252, PT ;  /* 0x0000000805057846 */ /* 0x000fe200038001fc */
[----:B---3--:R-:W-:Y:S01]  /*16210*/  FMUL.FTZ R157, R181, R12 ;  /* 0x0000000cb59d7220 */ /* 0x008fe20000410000 */
[----:B------:R-:W-:Y:S01]  /*16220*/  I2FP.F32.S32 R6, R3 ;  /* 0x0000000300067245 */ /* 0x000fe20000201400 */
[C---:B------:R-:W-:Y:S01]  /*16230*/  HMMA.16816.F32.BF16 R212, R8.reuse, R28, R212 ;  /* 0x0000001c08d4723c */ /* 0x040fe200000418d4 */
[C---:B------:R-:W-:Y:S02]  /*16240*/  ISETP.GE.AND P1, PT, R4.reuse, R7, PT ;  /* 0x000000070400720c */ /* 0x040fe40003f26270 */
[-C--:B------:R-:W-:Y:S02]  /*16250*/  ISETP.GE.AND P0, PT, R4, R5.reuse, PT ;  /* 0x000000050400720c */ /* 0x080fe40003f06270 */
[----:B------:R-:W-:Y:S01]  /*16260*/  I2FP.F32.S32 R4, R4 ;  /* 0x0000000400047245 */ /* 0x000fe20000201400 */
[----:B------:R-:W-:Y:S01]  /*16270*/  HMMA.16816.F32.BF16 R204, R8, R30, R204 ;  /* 0x0000001e08cc723c */ /* 0x000fe200000418cc */
[----:B------:R-:W-:-:S03]  /*16280*/  ISETP.GE.AND P4, PT, R3, R5, PT ;  /* 0x000000050300720c */ /* 0x000fc60003f86270 */
[C---:B------:R-:W-:Y:S02]  /*16290*/  FFMA.FTZ R14, R157.reuse, R4, R47 ;  /* 0x000000049d0e7223 */ /* 0x040fe4000001002f */
        /* <DEDUP_REMOVED lines=10> */
[----:B------:R-:W-:Y:S01]  /*16340*/  HMMA.16816.F32.BF16 R48, R8, R18, R48 ;  /* 0x000000120830723c */ /* 0x000fe20000041830 */
[----:B------:R-:W-:-:S06]  /*16350*/  FFMA.FTZ R17, R157, R6, R44 ;  /* 0x000000069d117223 */ /* 0x000fcc000001002c */
[----:B------:R-:W-:Y:S01]  /*16360*/  FFMA.FTZ R9, R157, R6, R46 ;  /* 0x000000069d097223 */ /* 0x000fe2000001002e */
[----:B------:R-:W-:Y:S02]  /*16370*/  VIADD R8, R3, 0x8 ;  /* 0x0000000803087836 */ /* 0x000fe40000000000 */
[----:B------:R-:W-:Y:S01]  /*16380*/  FFMA.FTZ R10, R157, R4, R45 ;  /* 0x000000049d0a7223 */ /* 0x000fe2000001002d */
[C---:B------:R-:W-:Y:S02]  /*16390*/  VIADD R6, R3.reuse, 0x9 ;  /* 0x0000000903067836 */ /* 0x040fe40000000000 */
[----:B------:R-:W-:Y:S01]  /*163a0*/  VIADD R4, R3, 0x10 ;  /* 0x0000001003047836 */ /* 0x000fe20000000000 */
[C---:B------:R-:W-:Y:S02]  /*163b0*/  ISETP.GE.AND P3, PT, R8.reuse, R7, PT ;  /* 0x000000070800720c */ /* 0x040fe40003f66270 */
[----:B------:R-:W-:Y:S02]  /*163c0*/  ISETP.GE.AND P6, PT, R8, R5, PT ;  /* 0x000000050800720c */ /* 0x000fe40003fc6270 */
[C---:B------:R-:W-:Y:S01]  /*163d0*/  ISETP.GE.AND P5, PT, R6.reuse, R7, PT ;  /* 0x000000070600720c */ /* 0x040fe20003fa6270 */
[----:B------:R-:W-:Y:S01]  /*163e0*/  BAR.SYNC.DEFER_BLOCKING 0x0 ;  /* 0x0000000000007b1d */ /* 0x000fe20000010000 */
[----:B------:R-:W-:-:S02]  /*163f0*/  ISETP.GE.AND P2, PT, R6, R5, PT ;  /* 0x000000050600720c */ /* 0x000fc40003f46270 */
[----:B------:R-:W-:Y:S02]  /*16400*/  FSEL R162, R9, -INF , !P4 ;  /* 0xff80000009a27808 */ /* 0x000fe40006000000 */
[----:B------:R-:W-:Y:S02]  /*16410*/  FSEL R176, R10, -INF , !P1 ;  /* 0xff8000000ab07808 */ /* 0x000fe40004800000 */
[----:B------:R-:W-:Y:S02]  /*16420*/  I2FP.F32.S32 R8, R8 ;  /* 0x0000000800087245 */ /* 0x000fe40000201400 */
[----:B------:R-:W-:Y:S02]  /*16430*/  I2FP.F32.S32 R6, R6 ;  /* 0x0000000600067245 */ /* 0x000fe40000201400 */
[C---:B------:R-:W-:Y:S02]  /*16440*/  ISETP.GE.AND P4, PT, R4.reuse, R7, PT ;  /* 0x000000070400720c */ /* 0x040fe40003f86270 */
[----:B------:R-:W-:-:S02]  /*16450*/  ISETP.GE.AND P1, PT, R4, R5, PT ;  /* 0x000000050400720c */ /* 0x000fc40003f26270 */
[----:B------:R-:W-:Y:S01]  /*16460*/  I2FP.F32.S32 R4, R4 ;  /* 0x0000000400047245 */ /* 0x000fe20000201400 */
[CC--:B------:R-:W-:Y:S01]  /*16470*/  FFMA.FTZ R13, R157.reuse, R8.reuse, R84 ;  /* 0x000000089d0d7223 */ /* 0x0c0fe20000010054 */
[C---:B------:R-:W-:Y:S01]  /*16480*/  FFMA.FTZ R9, R157.reuse, R8, R86 ;  /* 0x000000089d097223 */ /* 0x040fe20000010056 */
[CC--:B------:R-:W-:Y:S01]  /*16490*/  FFMA.FTZ R10, R157.reuse, R6.reuse, R85 ;  /* 0x000000069d0a7223 */ /* 0x0c0fe20000010055 */
[C---:B------:R-:W-:Y:S01]  /*164a0*/  FFMA.FTZ R11, R157.reuse, R6, R87 ;  /* 0x000000069d0b7223 */ /* 0x040fe20000010057 */
[CC--:B------:R-:W-:Y:S01]  /*164b0*/  FFMA.FTZ R12, R157.reuse, R4.reuse, R92 ;  /* 0x000000049d0c7223 */ /* 0x0c0fe2000001005c */
[----:B------:R-:W-:Y:S01]  /*164c0*/  FFMA.FTZ R15, R157, R4, R94 ;  /* 0x000000049d0f7223 */ /* 0x000fe2000001005e */
[C---:B------:R-:W-:Y:S02]  /*164d0*/  VIADD R8, R3.reuse, 0x11 ;  /* 0x0000001103087836 */ /* 0x040fe40000000000 */
[C---:B------:R-:W-:Y:S02]  /*164e0*/  VIADD R6, R3.reuse, 0x18 ;  /* 0x0000001803067836 */ /* 0x040fe40000000000 */
        /* <DEDUP_REMOVED lines=9> */
[----:B------:R-:W-:Y:S02]  /*16580*/  FSEL R84, R11, -INF , !P2 ;  /* 0xff8000000b547808 */ /* 0x000fe40005000000 */
[----:B------:R-:W-:Y:S02]  /*16590*/  FSEL R94, R12, -INF , !P4 ;  /* 0xff8000000c5e7808 */ /* 0x000fe40006000000 */
[----:B------:R-:W-:Y:S02]  /*165a0*/  I2FP.F32.S32 R8, R8 ;  /* 0x0000000800087245 */ /* 0x000fe40000201400 */
[----:B------:R-:W-:Y:S02]  /*165b0*/  I2FP.F32.S32 R6, R6 ;  /* 0x0000000600067245 */ /* 0x000fe40000201400 */
[----:B------:R-:W-:-:S02]  /*165c0*/  ISETP.GE.AND P2, PT, R4, R7, PT ;  /* 0x000000070400720c */ /* 0x000fc40003f46270 */
[----:B------:R-:W-:Y:S02]  /*165d0*/  ISETP.GE.AND P4, PT, R4, R5, PT ;  /* 0x000000050400720c */ /* 0x000fe40003f86270 */
        /* <DEDUP_REMOVED lines=8> */
[----:B------:R-:W-:-:S02]  /*16660*/  VIADD R6, R3, 0x21 ;  /* 0x0000002103067836 */ /* 0x000fc40000000000 */
[----:B------:R-:W-:Y:S01]  /*16670*/  VIADD R4, R3, 0x28 ;  /* 0x0000002803047836 */ /* 0x000fe20000000000 */
[----:B------:R-:W-:Y:S02]  /*16680*/  LOP3.LUT R0, R70, R71, RZ, 0xfc, !PT ;  /* 0x0000004746007212 */ /* 0x000fe400078efcff */
        /* <DEDUP_REMOVED lines=8> */
[----:B------:R-:W-:Y:S02]  /*16710*/  FSEL R86, R9, -INF , !P5 ;  /* 0xff80000009567808 */ /* 0x000fe40006800000 */
[----:B------:R-:W-:Y:S02]  /*16720*/  FSEL R105, R11, -INF , !P2 ;  /* 0xff8000000b697808 */ /* 0x000fe40005000000 */
[----:B------:R-:W-:-:S02]  /*16730*/  I2FP.F32.S32 R8, R8 ;  /* 0x0000000800087245 */ /* 0x000fc40000201400 */
[----:B------:R-:W-:Y:S02]  /*16740*/  I2FP.F32.S32 R6, R6 ;  /* 0x0000000600067245 */ /* 0x000fe40000201400 */
[C---:B------:R-:W-:Y:S02]  /*16750*/  ISETP.GE.AND P5, PT, R4.reuse, R7, PT ;  /* 0x000000070400720c */ /* 0x040fe40003fa6270 */
        /* <DEDUP_REMOVED lines=8> */
[----:B------:R-:W-:-:S02]  /*167e0*/  VIADD R8, R3, 0x29 ;  /* 0x0000002903087836 */ /* 0x000fc40000000000 */
[C---:B------:R-:W-:Y:S02]  /*167f0*/  VIADD R6, R3.reuse, 0x30 ;  /* 0x0000003003067836 */ /* 0x040fe40000000000 */
        /* <DEDUP_REMOVED lines=376> */
[C---:B------:R-:W-:Y:S01]  /*17f80*/  FFMA.FTZ R10, R157.reuse, R8, R58 ;  /* 0x000000089d0a7223 */ /* 0x040fe2000001003a */
[CC--:B------:R-:W-:Y:S01]  /*17f90*/  FFMA.FTZ R12, R157.reuse, R6.reuse, R57 ;  /* 0x000000069d0c7223 */ /* 0x0c0fe20000010039 */
[----:B------:R-:W-:Y:S01]  /*17fa0*/  FFMA.FTZ R9, R157, R6, R59 ;  /* 0x000000069d097223 */ /* 0x000fe2000001003b */
[----:B------:R-:W-:-:S02]  /*17fb0*/  VIADD R6, R3, 0xf0 ;  /* 0x000000f003067836 */ /* 0x000fc40000000000 */
[CC--:B------:R-:W-:Y:S01]  /*17fc0*/  FFMA.FTZ R11, R157.reuse, R4.reuse, R52 ;  /* 0x000000049d0b7223 */ /* 0x0c0fe20000010034 */
[C---:B------:R-:W-:Y:S01]  /*17fd0*/  FFMA.FTZ R14, R157.reuse, R4, R54 ;  /* 0x000000049d0e7223 */ /* 0x040fe20000010036 */
[----:B------:R-:W-:Y:S01]  /*17fe0*/  FFMA.FTZ R13, R157, R8, R56 ;  /* 0x000000089d0d7223 */ /* 0x000fe20000010038 */
[C---:B------:R-:W-:Y:S02]  /*17ff0*/  VIADD R4, R3.reuse, 0xf1 ;  /* 0x000000f103047836 */ /* 0x040fe40000000000 */
[----:B------:R-:W-:Y:S01]  /*18000*/  VIADD R8, R3, 0xe9 ;  /* 0x000000e903087836 */ /* 0x000fe20000000000 */
        /* <DEDUP_REMOVED lines=8> */
[----:B------:R-:W-:-:S02]  /*18090*/  I2FP.F32.S32 R6, R6 ;  /* 0x0000000600067245 */ /* 0x000fc40000201400 */
[C---:B------:R-:W-:Y:S02]  /*180a0*/  ISETP.GE.AND P0, PT, R4.reuse, R7, PT ;  /* 0x000000070400720c */ /* 0x040fe40003f06270 */
[----:B------:R-:W-:Y:S02]  /*180b0*/  ISETP.GE.AND P3, PT, R4, R5, PT ;  /* 0x000000050400720c */ /* 0x000fe40003f66270 */
[C---:B------:R-:W-:Y:S02]  /*180c0*/  ISETP.GE.AND P5, PT, R8.reuse, R7, PT ;  /* 0x000000070800720c */ /* 0x040fe40003fa6270 */
[----:B------:R-:W-:Y:S02]  /*180d0*/  ISETP.GE.AND P2, PT, R8, R5, PT ;  /* 0x000000050800720c */ /* 0x000fe40003f46270 */
[----:B------:R-:W-:Y:S02]  /*180e0*/  I2FP.F32.S32 R4, R4 ;  /* 0x0000000400047245 */ /* 0x000fe40000201400 */
[----:B------:R-:W-:Y:S01]  /*180f0*/  I2FP.F32.S32 R8, R8 ;  /* 0x0000000800087245 */ /* 0x000fe20000201400 */
[----:B------:R-:W-:-:S02]  /*18100*/  FFMA.FTZ R11, R157, R6, R76 ;  /* 0x000000069d0b7223 */ /* 0x000fc4000001004c */
[C---:B------:R-:W-:Y:S02]  /*18110*/  FFMA.FTZ R10, R157.reuse, R4, R77 ;  /* 0x000000049d0a7223 */ /* 0x040fe4000001004d */
[----:B------:R-:W-:Y:S01]  /*18120*/  FFMA.FTZ R9, R157, R8, R53 ;  /* 0x000000089d097223 */ /* 0x000fe20000010035 */
[----:B------:R-:W-:Y:S01]  /*18130*/  FSEL R231, R11, -INF , !P4 ;  /* 0xff8000000be77808 */ /* 0x000fe20006000000 */
[----:B------:R-:W-:Y:S01]  /*18140*/  VIADD R11, R180, 0x800 ;  /* 0x00000800b40b7836 */ /* 0x000fe20000000000 */
[----:B------:R-:W-:Y:S01]  /*18150*/  FSEL R232, R10, -INF , !P0 ;  /* 0xff8000000ae87808 */ /* 0x000fe20004000000 */
[C---:B------:R-:W-:Y:S01]  /*18160*/  VIADD R10, R180.reuse, 0x1000 ;  /* 0x00001000b40a7836 */ /* 0x040fe20000000000 */
[----:B------:R-:W-:Y:S01]  /*18170*/  FSEL R219, R9, -INF , !P5 ;  /* 0xff80000009db7808 */ /* 0x000fe20006800000 */
        /* <DEDUP_REMOVED lines=16> */
[----:B------:R-:W-:Y:S01]  /*18280*/  FFMA.FTZ R12, R157, R4, R79 ;  /* 0x000000049d0c7223 */ /* 0x000fe2000001004f */
[----:B------:R-:W-:Y:S01]  /*18290*/  FSEL R214, R14, -INF , !P6 ;  /* 0xff8000000ed67808 */ /* 0x000fe20007000000 */
[C---:B-1----:R-:W-:Y:S02]  /*182a0*/  VIADD R11, R180.reuse, 0x5000 ;  /* 0x00005000b40b7836 */ /* 0x042fe40000000000 */
[----:B--2---:R-:W-:-:S03]  /*182b0*/  VIADD R10, R180, 0x5800 ;  /* 0x00005800b40a7836 */ /* 0x004fc60000000000 */
[----:B------:R1:W-:Y:S01]  /*182c0*/  STL [R1+0xf8], R11 ;  /* 0x0000f80b01007387 */ /* 0x0003e20000100800 */
[----:B---3--:R-:W-:-:S03]  /*182d0*/  VIADD R9, R180, 0x6000 ;  /* 0x00006000b4097836 */ /* 0x008fc60000000000 */
[----:B------:R2:W-:Y:S04]  /*182e0*/  STL [R1+0xfc], R10 ;  /* 0x0000fc0a01007387 */ /* 0x0005e80000100800 */
[----:B------:R3:W-:Y:S01]  /*182f0*/  STL [R1+0x100], R9 ;  /* 0x0001000901007387 */ /* 0x0007e20000100800 */
[C---:B------:R-:W-:Y:S01]  /*18300*/  FFMA.FTZ R8, R157.reuse, R8, R55 ;  /* 0x000000089d087223 */ /* 0x040fe20000010037 */
[----:B------:R-:W-:Y:S01]  /*18310*/  FFMA.FTZ R6, R157, R6, R78 ;  /* 0x000000069d067223 */ /* 0x000fe2000001004e */
[C---:B------:R-:W-:Y:S01]  /*18320*/  VIADD R4, R3.reuse, 0xf8 ;  /* 0x000000f803047836 */ /* 0x040fe20000000000 */
[C---:B------:R-:W-:Y:S01]  /*18330*/  ISETP.GE.AND P6, PT, R3.reuse, R7, PT ;  /* 0x000000070300720c */ /* 0x040fe20003fc6270 */
[----:B------:R-:W-:Y:S01]  /*18340*/  VIADD R3, R3, 0xf9 ;  /* 0x000000f903037836 */ /* 0x000fe20000000000 */
[----:B------:R-:W-:Y:S01]  /*18350*/  FSEL R228, R12, -INF , !P3 ;  /* 0xff8000000ce47808 */ /* 0x000fe20005800000 */
[----:B-1----:R-:W-:-:S02]  /*18360*/  VIADD R11, R180, 0x6800 ;  /* 0x00006800b40b7836 */ /* 0x002fc40000000000 */
[----:B--2---:R-:W-:-:S03]  /*18370*/  VIADD R10, R180, 0x7000 ;  /* 0x00007000b40a7836 */ /* 0x004fc60000000000 */
[----:B------:R1:W-:Y:S01]  /*18380*/  STL [R1+0x104], R11 ;  /* 0x0001040b01007387 */ /* 0x0003e20000100800 */
[----:B---3--:R-:W-:-:S03]  /*18390*/  VIADD R9, R180, 0x7800 ;  /* 0x00007800b4097836 */ /* 0x008fc60000000000 */
[----:B------:R1:W-:Y:S04]  /*183a0*/  STL [R1+0x108], R10 ;  /* 0x0001080a01007387 */ /* 0x0003e80000100800 */
[----:B------:R1:W-:Y:S01]  /*183b0*/  STL [R1+0x10c], R9 ;  /* 0x00010c0901007387 */ /* 0x0003e20000100800 */
[----:B------:R-:W-:Y:S02]  /*183c0*/  ISETP.GT.AND P3, PT, R182, R20, PT ;  /* 0x00000014b600720c */ /* 0x000fe40003f64270 */
[----:B------:R-:W-:Y:S02]  /*183d0*/  FSEL R222, R8, -INF , !P2 ;  /* 0xff80000008de7808 */ /* 0x000fe40005000000 */
[----:B------:R-:W-:Y:S02]  /*183e0*/  FSEL R226, R6, -INF , !P1 ;  /* 0xff80000006e27808 */ /* 0x000fe40004800000 */
        /* <DEDUP_REMOVED lines=10> */
[----:B------:R-:W-:Y:S01]  /*18490*/  ISETP.NE.U32.AND P0, PT, R224, RZ, PT ;  /* 0x000000ffe000720c */ /* 0x000fe20003f05070 */
[----:B------:R-:W-:Y:S01]  /*184a0*/  BSSY B1, `(.L_x_4376) ;  /* 0x0000103000017945 */ /* 0x000fe20003800000 */
[----:B------:R-:W-:Y:S02]  /*184b0*/  FSEL R233, R8, -INF , !P5 ;  /* 0xff80000008e97808 */ /* 0x000fe40006800000 */
[----:B------:R-:W-:Y:S02]  /*184c0*/  ISETP.NE.AND.EX P0, PT, R225, RZ, PT, P0 ;  /* 0x000000ffe100720c */ /* 0x000fe40003f05300 */
[----:B------:R-:W-:-:S02]  /*184d0*/  FSEL R230, R4, -INF , !P2 ;  /* 0xff80000004e67808 */ /* 0x000fc40005000000 */
[----:B------:R-:W-:Y:S02]  /*184e0*/  FSEL R234, R6, -INF , !P4 ;  /* 0xff80000006ea7808 */ /* 0x000fe40006000000 */
[----:B------:R-:W-:Y:S02]  /*184f0*/  FSEL R235, R3, -INF , !P1 ;  /* 0xff80000003eb7808 */ /* 0x000fe40004800000 */
[----:B------:R-:W-:Y:S01]  /*18500*/  FSEL R46, R17, -INF , !P6 ;  /* 0xff800000112e7808 */ /* 0x000fe20007000000 */
[----:B-1----:R-:W-:Y:S06]  /*18510*/  @!P3 BRA `(.L_x_4377) ;  /* 0x0000000c00ecb947 */ /* 0x002fec0003800000 */
        /* <DEDUP_REMOVED lines=66> */
.L_x_4379:
[----:B------:R-:W2:Y:S02]  /*18940*/  LD.E R3, desc[UR6][R160.64+0x38] ;  /* 0x00003806a0037980 */ /* 0x000ea4000c101900 */
[----:B--2---:R-:W-:-:S04]  /*18950*/  LEA R3, -R3, RZ, 0x8 ;  /* 0x000000ff03037211 */ /* 0x004fc800078e41ff */
[----:B------:R-:W-:Y:S02]  /*18960*/  SHF.R.S32.HI R4, RZ, 0x1f, R3 ;  /* 0x0000001fff047819 */ /* 0x000fe40000011403 */
.L_x_4380:
[----:B------:R-:W-:Y:S05]  /*18970*/  BSYNC B0 ;  /* 0x0000000000007941 */ /* 0x000fea0003800000 */
.L_x_4378:
[----:B------:R-:W2:Y:S01]  /*18980*/  LDL R6, [R1+0x4] ;  /* 0x0000040001067983 */ /* 0x000ea20000100800 */
        /* <DEDUP_REMOVED lines=176> */
.L_x_4382:
[----:B------:R-:W-:Y:S05]  /*19490*/  BSYNC B0 ;  /* 0x0000000000007941 */ /* 0x000fea0003800000 */
.L_x_4381:
[----:B------:R-:W0:Y:S01]  /*194a0*/  LDGDEPBAR ;  /* 0x00000000000079af */ /* 0x000e220000000000 */
[----:B------:R-:W-:-:S04]  /*194b0*/  LEA R229, P1, R3, R229, 0x1 ;  /* 0x000000e503e57211 */ /* 0x000fc800078208ff */
[----:B------:R-:W-:-:S09]  /*194c0*/  LEA.HI.X R227, R3, R227, R4, 0x1, P1 ;  /* 0x000000e303e37211 */ /* 0x000fd200008f0c04 */
.L_x_4377:
[----:B------:R-:W-:Y:S05]  /*194d0*/  BSYNC B1 ;  /* 0x0000000000017941 */ /* 0x000fea0003800000 */
.L_x_4376:
        /* <DEDUP_REMOVED lines=164> */
[----:B------:R1:W-:Y:S08]  /*19f20*/  MUFU.EX2 R29, R8 ;  /* 0x00000008001d7308 */ /* 0x0003f00000000800 */
[----:B------:R2:W-:Y:S01]  /*19f30*/  MUFU.EX2 R13, R0 ;  /* 0x00000000000d7308 */ /* 0x0005e20000000800 */
[----:B-1----:R-:W-:-:S02]  /*19f40*/  FFMA.FTZ R8, R46, R3, -R6 ;  /* 0x000000032e087223 */ /* 0x002fc40000010806 */
[----:B------:R-:W1:Y:S05]  /*19f50*/  LDSM.16.MT88.4 R44, [R184+0xa800] ;  /* 0x00a80000b82c783b */ /* 0x000e6a0000004200 */
[----:B------:R-:W3:Y:S01]  /*19f60*/  MUFU.EX2 R71, R8 ;  /* 0x0000000800477308 */ /* 0x000ee20000000800 */
[----:B--2---:R-:W-:-:S07]  /*19f70*/  FFMA.FTZ R0, R87, R3, -R6 ;  /* 0x0000000357007223 */ /* 0x004fce0000010806 */
[----:B------:R2:W4:Y:S01]  /*19f80*/  MUFU.EX2 R84, R0 ;  /* 0x0000000000547308 */ /* 0x0005220000000800 */
[----:B---3--:R-:W-:Y:S01]  /*19f90*/  F2FP.BF16.F32.PACK_AB R8, R13, R71 ;  /* 0x000000470d08723e */ /* 0x008fe200000010ff */
[----:B------:R-:W-:Y:S01]  /*19fa0*/  FADD.FTZ R13, R71, R13 ;  /* 0x0000000d470d7221 */ /* 0x000fe20000010000 */
[----:B--2---:R-:W-:-:S03]  /*19fb0*/  FFMA.FTZ R0, R92, R3, -R6 ;  /* 0x000000035c007223 */ /* 0x004fc60000010806 */
[----:B----4-:R-:W-:Y:S02]  /*19fc0*/  FADD.FTZ R13, R84, R13 ;  /* 0x0000000d540d7221 */ /* 0x010fe40000010000 */
[----:B------:R2:W3:Y:S02]  /*19fd0*/  MUFU.EX2 R85, R0 ;  /* 0x0000000000557308 */ /* 0x0004e40000000800 */
[----:B--2---:R-:W-:Y:S01]  /*19fe0*/  FFMA.FTZ R0, R86, R3, -R4 ;  /* 0x0000000356007223 */ /* 0x004fe20000010804 */
[C---:B---3--:R-:W-:Y:S01]  /*19ff0*/  F2FP.BF16.F32.PACK_AB R10, R85.reuse, R84 ;  /* 0x00000054550a723e */ /* 0x048fe200000010ff */
[----:B------:R-:W-:-:S04]  /*1a000*/  FADD.FTZ R13, R85, R13 ;  /* 0x0000000d550d7221 */ /* 0x000fc80000010000 */
[----:B------:R2:W-:Y:S02]  /*1a010*/  MUFU.EX2 R15, R0 ;  /* 0x00000000000f7308 */ /* 0x0005e40000000800 */
[C---:B------:R-:W-:Y:S06]  /*1a020*/  HMMA.16816.F32.BF16 R32, R8.reuse, R16, RZ ;  /* 0x000000100820723c */ /* 0x040fec00000418ff */
[C---:B------:R-:W-:Y:S06]  /*1a030*/  HMMA.16816.F32.BF16 R52, R8.reuse, R20, RZ ;  /* 0x000000140834723c */ /* 0x040fec00000418ff */
[----:B------:R-:W-:Y:S01]  /*1a040*/  HMMA.16816.F32.BF16 R40, R8, R22, RZ ;  /* 0x000000160828723c */ /* 0x000fe200000418ff */
[----:B--2---:R-:W-:-:S04]  /*1a050*/  FFMA.FTZ R0, R94, R3, -R6 ;  /* 0x000000035e007223 */ /* 0x004fc80000010806 */
[----:B------:R2:W3:Y:S01]  /*1a060*/  MUFU.EX2 R87, R0 ;  /* 0x0000000000577308 */ /* 0x0004e20000000800 */
[C---:B------:R-:W-:Y:S06]  /*1a070*/  HMMA.16816.F32.BF16 R20, R8.reuse, R18, RZ ;  /* 0x000000120814723c */ /* 0x040fec00000418ff */
[C---:B------:R-:W-:Y:S06]  /*1a080*/  HMMA.16816.F32.BF16 R60, R8.reuse, R36, RZ ;  /* 0x00000024083c723c */ /* 0x040fec00000418ff */
[----:B------:R-:W-:Y:S01]  /*1a090*/  HMMA.16816.F32.BF16 R56, R8, R38, RZ ;  /* 0x000000260838723c */ /* 0x000fe200000418ff */
[----:B--2---:R-:W-:Y:S01]  /*1a0a0*/  FFMA.FTZ R0, R93, R3, -R6 ;  /* 0x000000035d007223 */ /* 0x004fe20000010806 */
[----:B---3--:R-:W-:-:S03]  /*1a0b0*/  FADD.FTZ R13, R87, R13 ;  /* 0x0000000d570d7221 */ /* 0x008fc60000010000 */
[----:B------:R2:W3:Y:S02]  /*1a0c0*/  MUFU.EX2 R86, R0 ;  /* 0x0000000000567308 */ /* 0x0004e40000000800 */
[----:B--2---:R-:W-:Y:S01]  /*1a0d0*/  FFMA.FTZ R0, R104, R3, -R6 ;  /* 0x0000000368007223 */ /* 0x004fe20000010806 */
[----:B------:R-:W-:Y:S01]  /*1a0e0*/  MOV R104, R28 ;  /* 0x0000001c00687202 */ /* 0x000fe20000000f00 */
[----:B---3--:R-:W-:-:S04]  /*1a0f0*/  FADD.FTZ R13, R86, R13 ;  /* 0x0000000d560d7221 */ /* 0x008fc80000010000 */
[----:B------:R2:W-:Y:S02]  /*1a100*/  MUFU.EX2 R94, R0 ;  /* 0x00000000005e7308 */ /* 0x0005e40000000800 */
[----:B--2---:R-:W-:Y:S01]  /*1a110*/  FFMA.FTZ R0, R105, R3, -R6 ;  /* 0x0000000369007223 */ /* 0x004fe20000010806 */
[----:B------:R-:W-:Y:S02]  /*1a120*/  MOV R105, R29 ;  /* 0x0000001d00697202 */ /* 0x000fe40000000f00 */
[C---:B------:R-:W-:Y:S03]  /*1a130*/  HMMA.16816.F32.BF16 R28, R8.reuse, R24, RZ ;  /* 0x00000018081c723c */ /* 0x040fe600000418ff */
[----:B------:R2:W3:Y:S03]  /*1a140*/  MUFU.EX2 R16, R0 ;  /* 0x0000000000107308 */ /* 0x0004e60000000800 */
[----:B------:R-:W-:Y:S07]  /*1a150*/  HMMA.16816.F32.BF16 R24, R8, R26, RZ ;  /* 0x0000001a0818723c */ /* 0x000fee00000418ff */
[----:B------:R-:W-:-:S02]  /*1a160*/  F2FP.BF16.F32.PACK_AB R8, R86, R87 ;  /* 0x000000575608723e */ /* 0x000fc400000010ff */
[----:B------:R-:W-:Y:S01]  /*1a170*/  F2FP.BF16.F32.PACK_AB R9, R105, R12 ;  /* 0x0000000c6909723e */ /* 0x000fe200000010ff */
[-CC-:B--2---:R-:W-:Y:S01]  /*1a180*/  FFMA.FTZ R0, R95, R3.reuse, -R4.reuse ;  /* 0x000000035f007223 */ /* 0x184fe20000010804 */
[----:B---3--:R-:W-:Y:S02]  /*1a190*/  MOV R95, R16 ;  /* 0x00000010005f7202 */ /* 0x008fe40000000f00 */
[----:B------:R-:W2:Y:S01]  /*1a1a0*/  LDSM.16.MT88.4 R16, [R182+0xa800] ;  /* 0x00a80000b610783b */ /* 0x000ea20000004200 */
[----:B------:R3:W4:Y:S01]  /*1a1b0*/  MUFU.EX2 R93, R0 ;  /* 0x00000000005d7308 */ /* 0x0007220000000800 */
[----:B------:R-:W-:Y:S01]  /*1a1c0*/  F2FP.BF16.F32.PACK_AB R10, R95, R94 ;  /* 0x0000005e5f0a723e */ /* 0x000fe200000010ff */
[----:B---3--:R-:W-:Y:S01]  /*1a1d0*/  FFMA.FTZ R0, R108, R3, -R4 ;  /* 0x000000036c007223 */ /* 0x008fe20000010804 */
[----:B----4-:R-:W-:-:S05]  /*1a1e0*/  F2FP.BF16.F32.PACK_AB R11, R93, R15 ;  /* 0x0000000f5d0b723e */ /* 0x010fca00000010ff */
[----:B------:R3:W-:Y:S02]  /*1a1f0*/  MUFU.EX2 R92, R0 ;  /* 0x00000000005c7308 */ /* 0x0007e40000000800 */
[C---:B------:R-:W-:Y:S06]  /*1a200*/  HMMA.16816.F32.BF16 R64, R8.reuse, R48, R52 ;  /* 0x000000300840723c */ /* 0x040fec0000041834 */
[C---:B-1----:R-:W-:Y:S06]  /*1a210*/  HMMA.16816.F32.BF16 R52, R8.reuse, R44, R32 ;  /* 0x0000002c0834723c */ /* 0x042fec0000041820 */
[C---:B------:R-:W-:Y:S01]  /*1a220*/  HMMA.16816.F32.BF16 R44, R8.reuse, R46, R20 ;  /* 0x0000002e082c723c */ /* 0x040fe20000041814 */
[-CC-:B---3--:R-:W-:Y:S01]  /*1a230*/  FFMA.FTZ R0, R107, R3.reuse, -R4.reuse ;  /* 0x000000036b007223 */ /* 0x188fe20000010804 */
[----:B------:R-:W1:Y:S03]  /*1a240*/  LDSM.16.MT88.4 R20, [R183+0xa800] ;  /* 0x00a80000b714783b */ /* 0x000e660000004200 */
[----:B------:R3:W4:Y:S01]  /*1a250*/  MUFU.EX2 R70, R0 ;  /* 0x0000000000467308 */ /* 0x0007220000000800 */
[C---:B------:R-:W-:Y:S06]  /*1a260*/  HMMA.16816.F32.BF16 R48, R8.reuse, R50, R40 ;  /* 0x000000320830723c */ /* 0x040fec0000041828 */
[C---:B--2---:R-:W-:Y:S06]  /*1a270*/  HMMA.16816.F32.BF16 R40, R8.reuse, R16, R28 ;  /* 0x000000100828723c */ /* 0x044fec000004181c */
[----:B------:R-:W-:Y:S01]  /*1a280*/  HMMA.16816.F32.BF16 R36, R8, R18, R24 ;  /* 0x000000120824723c */ /* 0x000fe20000041818 */
[----:B------:R-:W2:Y:S01]  /*1a290*/  LDSM.16.MT88.4 R16, [R184+0xb000] ;  /* 0x00b00000b810783b */ /* 0x000ea20000004200 */
[----:B---3--:R-:W-:-:S03]  /*1a2a0*/  FFMA.FTZ R0, R106, R3, -R4 ;  /* 0x000000036a007223 */ /* 0x008fc60000010804 */
[----:B------:R-:W-:Y:S01]  /*1a2b0*/  LDSM.16.MT88.4 R24, [R182+0xb000] ;  /* 0x00b00000b618783b */ /* 0x000fe20000004200 */
[----:B------:R3:W-:Y:S01]  /*1a2c0*/  MUFU.EX2 R73, R0 ;  /* 0x0000000000497308 */ /* 0x0007e20000000800 */
[----:B-1----:R-:W-:Y:S01]  /*1a2d0*/  HMMA.16816.F32.BF16 R32, R8, R20, R60 ;  /* 0x000000140820723c */ /* 0x002fe2000004183c */
[----:B---3--:R-:W-:-:S06]  /*1a2e0*/  FFMA.FTZ R0, R111, R3, -R6 ;  /* 0x000000036f007223 */ /* 0x008fcc0000010806 */
[----:B------:R1:W-:Y:S01]  /*1a2f0*/  MUFU.EX2 R69, R0 ;  /* 0x0000000000457308 */ /* 0x0003e20000000800 */
[----:B------:R-:W-:Y:S01]  /*1a300*/  HMMA.16816.F32.BF16 R28, R8, R22, R56 ;  /* 0x00000016081c723c */ /* 0x000fe20000041838 */
[----:B------:R-:W3:Y:S06]  /*1a310*/  LDSM.16.MT88.4 R20, [R181+0xb000] ;  /* 0x00b00000b514783b */ /* 0x000eec0000004200 */
[----:B----4-:R-:W-:Y:S01]  /*1a320*/  F2FP.BF16.F32.PACK_AB R9, R70, R92 ;  /* 0x0000005c4609723e */ /* 0x010fe200000010ff */
        /* <DEDUP_REMOVED lines=9> */
[----:B------:R-:W1:Y:S02]  /*1a3c0*/  MUFU.EX2 R106, R0 ;  /* 0x00000000006a7308 */ /* 0x000e640000000800 */
[----:B-1----:R-:W-:Y:S01]  /*1a3d0*/  F2FP.BF16.F32.PACK_AB R11, R106, R73 ;  /* 0x000000496a0b723e */ /* 0x002fe200000010ff */
[----:B------:R-:W-:-:S05]  /*1a3e0*/  FFMA.FTZ R0, R118, R3, -R4 ;  /* 0x0000000376007223 */ /* 0x000fca0000010804 */
[----:B------:R1:W-:Y:S01]  /*1a3f0*/  MUFU.EX2 R107, R0 ;  /* 0x00000000006b7308 */ /* 0x0003e20000000800 */
[C---:B--2---:R-:W-:Y:S06]  /*1a400*/  HMMA.16816.F32.BF16 R52, R8.reuse, R16, R52 ;  /* 0x000000100834723c */ /* 0x044fec0000041834 */
[C---:B------:R-:W-:Y:S01]  /*1a410*/  HMMA.16816.F32.BF16 R44, R8.reuse, R18, R44 ;  /* 0x00000012082c723c */ /* 0x040fe2000004182c */
[----:B------:R-:W2:Y:S05]  /*1a420*/  LDSM.16.MT88.4 R16, [R183+0xb000] ;  /* 0x00b00000b710783b */ /* 0x000eaa0000004200 */
[----:B---3--:R-:W-:Y:S01]  /*1a430*/  HMMA.16816.F32.BF16 R64, R8, R20, R64 ;  /* 0x000000140840723c */ /* 0x008fe20000041840 */
[----:B-1----:R-:W-:-:S05]  /*1a440*/  FFMA.FTZ R0, R116, R3, -R4 ;  /* 0x0000000374007223 */ /* 0x002fca0000010804 */
[C---:B------:R-:W-:Y:S01]  /*1a450*/  HMMA.16816.F32.BF16 R56, R8.reuse, R22, R48 ;  /* 0x000000160838723c */ /* 0x040fe20000041830 */
[----:B------:R1:W3:Y:S05]  /*1a460*/  MUFU.EX2 R110, R0 ;  /* 0x00000000006e7308 */ /* 0x0002ea0000000800 */
[C---:B------:R-:W-:Y:S06]  /*1a470*/  HMMA.16816.F32.BF16 R48, R8.reuse, R24, R40 ;  /* 0x000000180830723c */ /* 0x040fec0000041828 */
[----:B------:R-:W-:Y:S01]  /*1a480*/  HMMA.16816.F32.BF16 R36, R8, R26, R36 ;  /* 0x0000001a0824723c */ /* 0x000fe20000041824 */
[----:B------:R-:W-:Y:S01]  /*1a490*/  LDSM.16.MT88.4 R24, [R182+0xb800] ;  /* 0x00b80000b618783b */ /* 0x000fe20000004200 */
[----:B-1----:R-:W-:Y:S01]  /*1a4a0*/  FFMA.FTZ R0, R115, R3, -R4 ;  /* 0x0000000373007223 */ /* 0x002fe20000010804 */
[----:B------:R-:W-:-:S03]  /*1a4b0*/  MOV R115, R73 ;  /* 0x0000004900737202 */ /* 0x000fc60000000f00 */
[----:B------:R1:W4:Y:S01]  /*1a4c0*/  MUFU.EX2 R20, R0 ;  /* 0x0000000000147308 */ /* 0x0003220000000800 */
        /* <DEDUP_REMOVED lines=9> */
[----:B----4-:R-:W-:Y:S02]  /*1a560*/  MOV R117, R20 ;  /* 0x0000001400757202 */ /* 0x010fe40000000f00 */
[----:B---3--:R-:W-:-:S03]  /*1a570*/  F2FP.BF16.F32.PACK_AB R8, R113, R114 ;  /* 0x000000727108723e */ /* 0x008fc600000010ff */
[----:B------:R1:W-:Y:S01]  /*1a580*/  MUFU.EX2 R118, R0 ;  /* 0x0000000000767308 */ /* 0x0003e20000000800 */
[----:B------:R-:W3:Y:S01]  /*1a590*/  LDSM.16.MT88.4 R20, [R181+0xb800] ;  /* 0x00b80000b514783b */ /* 0x000ee20000004200 */
[----:B-1----:R-:W-:Y:S01]  /*1a5a0*/  FFMA.FTZ R0, R120, R3, -R6 ;  /* 0x0000000378007223 */ /* 0x002fe20000010806 */
[----:B------:R-:W-:-:S05]  /*1a5b0*/  MOV R120, R72 ;  /* 0x0000004800787202 */ /* 0x000fca0000000f00 */
[----:B------:R1:W4:Y:S02]  /*1a5c0*/  MUFU.EX2 R116, R0 ;  /* 0x0000000000747308 */ /* 0x0003240000000800 */
[----:B-1----:R-:W-:Y:S01]  /*1a5d0*/  FFMA.FTZ R0, R119, R3, -R4 ;  /* 0x0000000377007223 */ /* 0x002fe20000010804 */
[----:B----4-:R-:W-:Y:S02]  /*1a5e0*/  F2FP.BF16.F32.PACK_AB R10, R116, R118 ;  /* 0x00000076740a723e */ /* 0x010fe400000010ff */
        /* <DEDUP_REMOVED lines=9> */
[----:B---3--:R-:W-:Y:S01]  /*1a680*/  HMMA.16816.F32.BF16 R64, R8, R20, R64 ;  /* 0x000000140840723c */ /* 0x008fe20000041840 */
        /* <DEDUP_REMOVED lines=145> */
[----:B------:R-:W-:Y:S01]  /*1afa0*/  HMMA.16816.F32.BF16 R36, R8, R22, R56 ;  /* 0x000000160824723c */ /* 0x000fe20000041838 */
[----:B------:R-:W2:Y:S01]  /*1afb0*/  LDSM.16.MT88.4 R20, [R182+0xd800] ;  /* 0x00d80000b614783b */ /* 0x000ea20000004200 */
[----:B------:R3:W4:Y:S02]  /*1afc0*/  MUFU.EX2 R138, R0 ;  /* 0x00000000008a7308 */ /* 0x0007240000000800 */
[----:B---3--:R-:W-:Y:S01]  /*1afd0*/  FFMA.FTZ R0, R148, R3, -R4 ;  /* 0x0000000394007223 */ /* 0x008fe20000010804 */
[----:B------:R-:W-:-:S05]  /*1afe0*/  MOV R148, R123 ;  /* 0x0000007b00947202 */ /* 0x000fca0000000f00 */
[----:B------:R3:W-:Y:S01]  /*1aff0*/  MUFU.EX2 R145, R0 ;  /* 0x0000000000917308 */ /* 0x0007e20000000800 */
[----:B-1----:R-:W-:Y:S01]  /*1b000*/  HMMA.16816.F32.BF16 R60, R8, R18, R52 ;  /* 0x00000012083c723c */ /* 0x002fe20000041834 */
[----:B---3--:R-:W-:-:S05]  /*1b010*/  FFMA.FTZ R0, R174, R3, -R6 ;  /* 0x00000003ae007223 */ /* 0x008fca0000010806 */
[C---:B--2---:R-:W-:Y:S01]  /*1b020*/  HMMA.16816.F32.BF16 R40, R8.reuse, R20, R72 ;  /* 0x000000140828723c */ /* 0x044fe20000041848 */
[----:B------:R-:W-:Y:S01]  /*1b030*/  MOV R174, R122 ;  /* 0x0000007a00ae7202 */ /* 0x000fe20000000f00 */
[----:B------:R1:W-:Y:S04]  /*1b040*/  MUFU.EX2 R136, R0 ;  /* 0x0000000000887308 */ /* 0x0003e80000000800 */
[C---:B------:R-:W-:Y:S01]  /*1b050*/  HMMA.16816.F32.BF16 R76, R8.reuse, R22, R76 ;  /* 0x00000016084c723c */ /* 0x040fe2000004184c */
[----:B------:R-:W2:Y:S05]  /*1b060*/  LDSM.16.MT88.4 R20, [R182+0xe000] ;  /* 0x00e00000b614783b */ /* 0x000eaa0000004200 */
[----:B------:R-:W-:Y:S01]  /*1b070*/  HMMA.16816.F32.BF16 R72, R8, R16, R64 ;  /* 0x000000100848723c */ /* 0x000fe20000041840 */
[----:B------:R-:W3:Y:S06]  /*1b080*/  LDSM.16.MT88.4 R16, [R183+0xe000] ;  /* 0x00e00000b710783b */ /* 0x000eec0000004200 */
[----:B----4-:R-:W-:Y:S01]  /*1b090*/  F2FP.BF16.F32.PACK_AB R9, R138, R137 ;  /* 0x000000898a09723e */ /* 0x010fe200000010ff */
[----:B-1----:R-:W-:Y:S01]  /*1b0a0*/  FFMA.FTZ R0, R175, R3, -R6 ;  /* 0x00000003af007223 */ /* 0x002fe20000010806 */
[----:B------:R-:W-:-:S03]  /*1b0b0*/  MOV R175, R105 ;  /* 0x0000006900af7202 */ /* 0x000fc60000000f00 */
[----:B------:R1:W4:Y:S02]  /*1b0c0*/  MUFU.EX2 R131, R0 ;  /* 0x0000000000837308 */ /* 0x0003240000000800 */
[-CC-:B-1----:R-:W-:Y:S01]  /*1b0d0*/  FFMA.FTZ R0, R173, R3.reuse, -R6.reuse ;  /* 0x00000003ad007223 */ /* 0x182fe20000010806 */
[----:B------:R-:W-:Y:S01]  /*1b0e0*/  MOV R173, R12 ;  /* 0x0000000c00ad7202 */ /* 0x000fe20000000f00 */
[----:B------:R-:W-:Y:S01]  /*1b0f0*/  FFMA.FTZ R12, R149, R3, -R6 ;  /* 0x00000003950c7223 */ /* 0x000fe20000010806 */
[----:B----4-:R-:W-:-:S03]  /*1b100*/  F2FP.BF16.F32.PACK_AB R8, R131, R136 ;  /* 0x000000888308723e */ /* 0x010fc600000010ff */
[----:B------:R1:W-:Y:S01]  /*1b110*/  MUFU.EX2 R129, R0 ;  /* 0x0000000000817308 */ /* 0x0003e20000000800 */
[----:B------:R-:W-:-:S07]  /*1b120*/  MOV R149, R104 ;  /* 0x0000006800957202 */ /* 0x000fce0000000f00 */
[----:B------:R-:W4:Y:S01]  /*1b130*/  MUFU.EX2 R130, R12 ;  /* 0x0000000c00827308 */ /* 0x000f220000000800 */
[----:B-1----:R-:W-:-:S07]  /*1b140*/  FFMA.FTZ R0, R150, R3, -R4 ;  /* 0x0000000396007223 */ /* 0x002fce0000010804 */
[----:B------:R1:W5:Y:S01]  /*1b150*/  MUFU.EX2 R128, R0 ;  /* 0x0000000000807308 */ /* 0x0003620000000800 */
[----:B----4-:R-:W-:Y:S01]  /*1b160*/  F2FP.BF16.F32.PACK_AB R10, R130, R129 ;  /* 0x00000081820a723e */ /* 0x010fe200000010ff */
[----:B------:R-:W-:-:S04]  /*1b170*/  FADD.FTZ R12, R83, R82 ;  /* 0x00000052530c7221 */ /* 0x000fc80000010000 */
[----:B------:R-:W-:-:S04]  /*1b180*/  FADD.FTZ R12, R251, R12 ;  /* 0x0000000cfb0c7221 */ /* 0x000fc80000010000 */
[----:B------:R-:W-:Y:S01]  /*1b190*/  FADD.FTZ R12, R149, R12 ;  /* 0x0000000c950c7221 */ /* 0x000fe20000010000 */
[----:B------:R-:W-:Y:S02]  /*1b1a0*/  MOV R149, R174 ;  /* 0x000000ae00957202 */ /* 0x000fe40000000f00 */
[----:B------:R-:W-:Y:S01]  /*1b1b0*/  MOV R174, R95 ;  /* 0x0000005f00ae7202 */ /* 0x000fe20000000f00 */
[----:B-1----:R-:W-:Y:S01]  /*1b1c0*/  FFMA.FTZ R0, R151, R3, -R4 ;  /* 0x0000000397007223 */ /* 0x002fe20000010804 */
[----:B-----5:R-:W-:Y:S01]  /*1b1d0*/  F2FP.BF16.F32.PACK_AB R11, R128, R145 ;  /* 0x00000091800b723e */ /* 0x020fe200000010ff */
[----:B------:R-:W-:Y:S01]  /*1b1e0*/  FADD.FTZ R12, R173, R12 ;  /* 0x0000000cad0c7221 */ /* 0x000fe20000010000 */
[----:B------:R-:W-:Y:S01]  /*1b1f0*/  MOV R173, R94 ;  /* 0x0000005e00ad7202 */ /* 0x000fe20000000f00 */
[----:B------:R1:W-:Y:S02]  /*1b200*/  MUFU.EX2 R118, R0 ;  /* 0x0000000000767308 */ /* 0x0003e40000000800 */
[----:B------:R-:W-:Y:S01]  /*1b210*/  FADD.FTZ R12, R175, R12 ;  /* 0x0000000caf0c7221 */ /* 0x000fe20000010000 */
[----:B------:R-:W-:Y:S01]  /*1b220*/  MOV R175, R93 ;  /* 0x0000005d00af7202 */ /* 0x000fe20000000f00 */
[C---:B------:R-:W-:Y:S06]  /*1b230*/  HMMA.16816.F32.BF16 R64, R8.reuse, R24, R48 ;  /* 0x000000180840723c */ /* 0x040fec0000041830 */
[C---:B------:R-:W-:Y:S06]  /*1b240*/  HMMA.16816.F32.BF16 R52, R8.reuse, R28, R32 ;  /* 0x0000001c0834723c */ /* 0x040fec0000041820 */
[C---:B------:R-:W-:Y:S01]  /*1b250*/  HMMA.16816.F32.BF16 R48, R8.reuse, R30, R36 ;  /* 0x0000001e0830723c */ /* 0x040fe20000041824 */
[-CC-:B-1----:R-:W-:Y:S01]  /*1b260*/  FFMA.FTZ R0, R126, R3.reuse, -R4.reuse ;  /* 0x000000037e007223 */ /* 0x182fe20000010804 */
[----:B------:R-:W1:Y:S03]  /*1b270*/  LDSM.16.MT88.4 R28, [R181+0xe800] ;  /* 0x00e80000b51c783b */ /* 0x000e660000004200 */
[----:B------:R4:W5:Y:S01]  /*1b280*/  MUFU.EX2 R121, R0 ;  /* 0x0000000000797308 */ /* 0x0009620000000800 */
[C---:B------:R-:W-:Y:S01]  /*1b290*/  HMMA.16816.F32.BF16 R56, R8.reuse, R26, R44 ;  /* 0x0000001a0838723c */ /* 0x040fe2000004182c */
[----:B------:R-:W-:Y:S05]  /*1b2a0*/  LDSM.16.MT88.4 R24, [R184+0xe800] ;  /* 0x00e80000b818783b */ /* 0x000fea0000004200 */
[C---:B--2---:R-:W-:Y:S01]  /*1b2b0*/  HMMA.16816.F32.BF16 R36, R8.reuse, R20, R40 ;  /* 0x000000140824723c */ /* 0x044fe20000041828 */
[----:B------:R-:W-:Y:S05]  /*1b2c0*/  LDSM.16.MT88.4 R40, [R182+0xe800] ;  /* 0x00e80000b628783b */ /* 0x000fea0000004200 */
[----:B------:R-:W-:Y:S01]  /*1b2d0*/  HMMA.16816.F32.BF16 R32, R8, R22, R76 ;  /* 0x000000160820723c */ /* 0x000fe2000004184c */
[----:B----4-:R-:W-:-:S05]  /*1b2e0*/  FFMA.FTZ R0, R124, R3, -R4 ;  /* 0x000000037c007223 */ /* 0x010fca0000010804 */
[C---:B---3--:R-:W-:Y:S01]  /*1b2f0*/  HMMA.16816.F32.BF16 R44, R8.reuse, R16, R72 ;  /* 0x00000010082c723c */ /* 0x048fe20000041848 */
[----:B------:R2:W-:Y:S05]  /*1b300*/  MUFU.EX2 R124, R0 ;  /* 0x00000000007c7308 */ /* 0x0005ea0000000800 */
[----:B------:R-:W-:Y:S01]  /*1b310*/  HMMA.16816.F32.BF16 R20, R8, R18, R60 ;  /* 0x000000120814723c */ /* 0x000fe2000004183c */
[----:B------:R-:W3:Y:S06]  /*1b320*/  LDSM.16.MT88.4 R16, [R183+0xe800] ;  /* 0x00e80000b710783b */ /* 0x000eec0000004200 */
[----:B-----5:R-:W-:Y:S01]  /*1b330*/  F2FP.BF16.F32.PACK_AB R9, R121, R118 ;  /* 0x000000767909723e */ /* 0x020fe200000010ff */
        /* <DEDUP_REMOVED lines=15> */
[C---:B-1----:R-:W-:Y:S06]  /*1b430*/  HMMA.16816.F32.BF16 R64, R8.reuse, R28, R64 ;  /* 0x0000001c0840723c */ /* 0x042fec0000041840 */
[C---:B------:R-:W-:Y:S06]  /*1b440*/  HMMA.16816.F32.BF16 R60, R8.reuse, R30, R56 ;  /* 0x0000001e083c723c */ /* 0x040fec0000041838 */
[----:B---3--:R-:W-:Y:S01]  /*1b450*/  HMMA.16816.F32.BF16 R44, R8, R16, R44 ;  /* 0x00000010082c723c */ /* 0x008fe2000004182c */
[----:B--2---:R-:W-:-:S04]  /*1b460*/  FFMA.FTZ R0, R101, R3, -R4 ;  /* 0x0000000365007223 */ /* 0x004fc80000010804 */
[----:B------:R1:W2:Y:S01]  /*1b470*/  MUFU.EX2 R116, R0 ;  /* 0x0000000000747308 */ /* 0x0002a20000000800 */
[C---:B------:R-:W-:Y:S01]  /*1b480*/  HMMA.16816.F32.BF16 R28, R8.reuse, R18, R20 ;  /* 0x00000012081c723c */ /* 0x040fe20000041814 */
[----:B------:R-:W3:Y:S04]  /*1b490*/  LDSM.16.MT88.4 R16, [R184+0xf000] ;  /* 0x00f00000b810783b */ /* 0x000ee80000004200 */
[----:B------:R-:W4:Y:S01]  /*1b4a0*/  LDSM.16.MT88.4 R20, [R181+0xf000] ;  /* 0x00f00000b514783b */ /* 0x000f220000004200 */
[C---:B------:R-:W-:Y:S06]  /*1b4b0*/  HMMA.16816.F32.BF16 R56, R8.reuse, R24, R52 ;  /* 0x000000180838723c */ /* 0x040fec0000041834 */
[----:B------:R-:W-:Y:S01]  /*1b4c0*/  HMMA.16816.F32.BF16 R48, R8, R26, R48 ;  /* 0x0000001a0830723c */ /* 0x000fe20000041830 */
[----:B------:R-:W5:Y:S01]  /*1b4d0*/  LDSM.16.MT88.4 R24, [R182+0xf000] ;  /* 0x00f00000b618783b */ /* 0x000f620000004200 */
[----:B-1----:R-:W-:-:S04]  /*1b4e0*/  FFMA.FTZ R0, R100, R3, -R4 ;  /* 0x0000000364007223 */ /* 0x002fc80000010804 */
[C---:B------:R-:W-:Y:S01]  /*1b4f0*/  HMMA.16816.F32.BF16 R36, R8.reuse, R40, R36 ;  /* 0x000000280824723c */ /* 0x040fe20000041824 */
[----:B------:R1:W-:Y:S05]  /*1b500*/  MUFU.EX2 R115, R0 ;  /* 0x0000000000737308 */ /* 0x0003ea0000000800 */
[----:B------:R-:W-:Y:S07]  /*1b510*/  HMMA.16816.F32.BF16 R32, R8, R42, R32 ;  /* 0x0000002a0820723c */ /* 0x000fee0000041820 */
[----:B------:R-:W-:Y:S01]  /*1b520*/  FFMA.FTZ R8, R127, R3, -R6 ;  /* 0x000000037f087223 */ /* 0x000fe20000010806 */
[----:B--2---:R-:W-:-:S03]  /*1b530*/  F2FP.BF16.F32.PACK_AB R9, R116, R110 ;  /* 0x0000006e7409723e */ /* 0x004fc600000010ff */
[----:B------:R-:W-:Y:S01]  /*1b540*/  MUFU.EX2 R109, R8 ;  /* 0x00000008006d7308 */ /* 0x000fe20000000800 */
[----:B-1----:R-:W-:-:S07]  /*1b550*/  FFMA.FTZ R0, R143, R3, -R6 ;  /* 0x000000038f007223 */ /* 0x002fce0000010806 */
        /* <DEDUP_REMOVED lines=8> */
[----:B------:R1:W2:Y:S02]  /*1b5e0*/  MUFU.EX2 R108, R0 ;  /* 0x00000000006c7308 */ /* 0x0002a40000000800 */
[----:B-1----:R-:W-:Y:S01]  /*1b5f0*/  FFMA.FTZ R0, R90, R3, -R4 ;  /* 0x000000035a007223 */ /* 0x002fe20000010804 */
[----:B--2---:R-:W-:-:S05]  /*1b600*/  F2FP.BF16.F32.PACK_AB R11, R108, R115 ;  /* 0x000000736c0b723e */ /* 0x004fca00000010ff */
[----:B------:R1:W-:Y:S02]  /*1b610*/  MUFU.EX2 R104, R0 ;  /* 0x0000000000687308 */ /* 0x0003e40000000800 */
[C---:B---3--:R-:W-:Y:S06]  /*1b620*/  HMMA.16816.F32.BF16 R56, R8.reuse, R16, R56 ;  /* 0x000000100838723c */ /* 0x048fec0000041838 */
[C---:B------:R-:W-:Y:S01]  /*1b630*/  HMMA.16816.F32.BF16 R48, R8.reuse, R18, R48 ;  /* 0x000000120830723c */ /* 0x040fe20000041830 */
[----:B------:R-:W2:Y:S05]  /*1b640*/  LDSM.16.MT88.4 R16, [R183+0xf000] ;  /* 0x00f00000b710783b */ /* 0x000eaa0000004200 */
[----:B----4-:R-:W-:Y:S01]  /*1b650*/  HMMA.16816.F32.BF16 R52, R8, R20, R64 ;  /* 0x000000140834723c */ /* 0x010fe20000041840 */
[----:B-1----:R-:W-:-:S04]  /*1b660*/  FFMA.FTZ R0, R96, R3, -R4 ;  /* 0x0000000360007223 */ /* 0x002fc80000010804 */
[----:B------:R1:W3:Y:S01]  /*1b670*/  MUFU.EX2 R105, R0 ;  /* 0x0000000000697308 */ /* 0x0002e20000000800 */
[C---:B------:R-:W-:Y:S01]  /*1b680*/  HMMA.16816.F32.BF16 R60, R8.reuse, R22, R60 ;  /* 0x00000016083c723c */ /* 0x040fe2000004183c */
[----:B------:R-:W4:Y:S05]  /*1b690*/  LDSM.16.MT88.4 R20, [R181+0xf800] ;  /* 0x00f80000b514783b */ /* 0x000f2a0000004200 */
[C---:B-----5:R-:W-:Y:S06]  /*1b6a0*/  HMMA.16816.F32.BF16 R36, R8.reuse, R24, R36 ;  /* 0x000000180824723c */ /* 0x060fec0000041824 */
[----:B------:R-:W-:Y:S01]  /*1b6b0*/  HMMA.16816.F32.BF16 R64, R8, R26, R32 ;  /* 0x0000001a0840723c */ /* 0x000fe20000041820 */
[----:B------:R-:W5:Y:S01]  /*1b6c0*/  LDSM.16.MT88.4 R24, [R184+0xf800] ;  /* 0x00f80000b818783b */ /* 0x000f620000004200 */
[----:B-1----:R-:W-:-:S04]  /*1b6d0*/  FFMA.FTZ R0, R81, R3, -R4 ;  /* 0x0000000351007223 */ /* 0x002fc80000010804 */
[----:B------:R1:W-:Y:S01]  /*1b6e0*/  MUFU.EX2 R106, R0 ;  /* 0x00000000006a7308 */ /* 0x0003e20000000800 */
[----:B--2---:R-:W-:Y:S01]  /*1b6f0*/  HMMA.16816.F32.BF16 R40, R8, R18, R28 ;  /* 0x000000120828723c */ /* 0x004fe2000004181c */
[----:B-1----:R-:W-:-:S05]  /*1b700*/  FFMA.FTZ R0, R80, R3, -R4 ;  /* 0x0000000350007223 */ /* 0x002fca0000010804 */
[----:B------:R-:W-:Y:S01]  /*1b710*/  HMMA.16816.F32.BF16 R80, R8, R16, R44 ;  /* 0x000000100850723c */ /* 0x000fe2000004182c */
[----:B------:R-:W1:Y:S01]  /*1b720*/  LDSM.16.MT88.4 R16, [R182+0xf800] ;  /* 0x00f80000b610783b */ /* 0x000e620000004200 */
[----:B------:R2:W4:Y:S05]  /*1b730*/  MUFU.EX2 R107, R0 ;  /* 0x00000000006b7308 */ /* 0x00052a0000000800 */
        /* <DEDUP_REMOVED lines=17> */
[----:B-----5:R-:W-:Y:S01]  /*1b850*/  HMMA.16816.F32.BF16 R44, R8, R24, R56 ;  /* 0x00000018082c723c */ /* 0x020fe20000041838 */
[----:B--2---:R-:W-:-:S04]  /*1b860*/  FFMA.FTZ R0, R89, R3, -R4 ;  /* 0x0000000359007223 */ /* 0x004fc80000010804 */
[----:B------:R2:W4:Y:S01]  /*1b870*/  MUFU.EX2 R97, R0 ;  /* 0x0000000000617308 */ /* 0x0005220000000800 */
[C---:B------:R-:W-:Y:S01]  /*1b880*/  HMMA.16816.F32.BF16 R52, R8.reuse, R26, R48 ;  /* 0x0000001a0834723c */ /* 0x040fe20000041830 */
[----:B------:R-:W5:Y:S04]  /*1b890*/  LDSM.16.MT88.4 R24, [R181+0x10000] ;  /* 0x01000000b518783b */ /* 0x000f680000004200 */
[----:B------:R-:W-:Y:S01]  /*1b8a0*/  LDSM.16.MT88.4 R48, [R182+0x10000] ;  /* 0x01000000b630783b */ /* 0x000fe20000004200 */
[C---:B-1----:R-:W-:Y:S03]  /*1b8b0*/  HMMA.16816.F32.BF16 R72, R8.reuse, R16, R36 ;  /* 0x000000100848723c */ /* 0x042fe60000041824 */
[----:B------:R-:W1:Y:S03]  /*1b8c0*/  LDSM.16.MT88.4 R36, [R184+0x10000] ;  /* 0x01000000b824783b */ /* 0x000e660000004200 */
[----:B------:R-:W-:Y:S01]  /*1b8d0*/  HMMA.16816.F32.BF16 R56, R8, R18, R64 ;  /* 0x000000120838723c */ /* 0x000fe20000041840 */
[----:B------:R-:W1:Y:S01]  /*1b8e0*/  LDSM.16.MT88.4 R64, [R183+0x10000] ;  /* 0x01000000b740783b */ /* 0x000e620000004200 */
[----:B--2---:R-:W-:Y:S01]  /*1b8f0*/  FFMA.FTZ R0, R200, R3, -R4 ;  /* 0x00000003c8007223 */ /* 0x004fe20000010804 */
[----:B----4-:R-:W-:-:S03]  /*1b900*/  F2FP.BF16.F32.PACK_AB R17, R97, R99 ;  /* 0x000000636111723e */ /* 0x010fc600000010ff */
[----:B------:R2:W-:Y:S01]  /*1b910*/  MUFU.EX2 R98, R0 ;  /* 0x0000000000627308 */ /* 0x0005e20000000800 */
[C---:B---3--:R-:W-:Y:S06]  /*1b920*/  HMMA.16816.F32.BF16 R80, R8.reuse, R20, R80 ;  /* 0x000000140850723c */ /* 0x048fec0000041850 */
[----:B------:R-:W-:Y:S01]  /*1b930*/  HMMA.16816.F32.BF16 R76, R8, R22, R40 ;  /* 0x00000016084c723c */ /* 0x000fe20000041828 */
[----:B------:R-:W-:Y:S01]  /*1b940*/  LDSM.16.MT88.4 R40, [R182+0x10800] ;  /* 0x01080000b628783b */ /* 0x000fe20000004200 */
[----:B--2---:R-:W-:-:S03]  /*1b950*/  FFMA.FTZ R0, R201, R3, -R4 ;  /* 0x00000003c9007223 */ /* 0x004fc60000010804 */
[----:B------:R-:W-:Y:S01]  /*1b960*/  LDSM.16.MT88.4 R20, [R181+0x10800] ;  /* 0x01080000b514783b */ /* 0x000fe20000004200 */
[----:B------:R2:W3:Y:S01]  /*1b970*/  MUFU.EX2 R96, R0 ;  /* 0x0000000000607308 */ /* 0x0004e20000000800 */
[----:B------:R-:W-:-:S07]  /*1b980*/  FFMA.FTZ R9, R211, R3, -R4 ;  /* 0x00000003d3097223 */ /* 0x000fce0000010804 */
[----:B------:R-:W-:Y:S01]  /*1b990*/  MUFU.EX2 R84, R9 ;  /* 0x0000000900547308 */ /* 0x000fe20000000800 */
[----:B--2---:R-:W-:Y:S01]  /*1b9a0*/  FFMA.FTZ R0, R198, R3, -R4 ;  /* 0x00000003c6007223 */ /* 0x004fe20000010804 */
[----:B---3--:R-:W-:-:S06]  /*1b9b0*/  F2FP.BF16.F32.PACK_AB R19, R96, R98 ;  /* 0x000000626013723e */ /* 0x008fcc00000010ff */
[----:B------:R2:W-:Y:S02]  /*1b9c0*/  MUFU.EX2 R95, R0 ;  /* 0x00000000005f7308 */ /* 0x0005e40000000800 */
[----:B--2---:R-:W-:-:S06]  /*1b9d0*/  FFMA.FTZ R0, R206, R3, -R6 ;  /* 0x00000003ce007223 */ /* 0x004fcc0000010806 */
[----:B------:R2:W-:Y:S02]  /*1b9e0*/  MUFU.EX2 R94, R0 ;  /* 0x00000000005e7308 */ /* 0x0005e40000000800 */
[----:B--2---:R-:W-:-:S06]  /*1b9f0*/  FFMA.FTZ R0, R207, R3, -R6 ;  /* 0x00000003cf007223 */ /* 0x004fcc0000010806 */
[----:B------:R2:W3:Y:S02]  /*1ba00*/  MUFU.EX2 R91, R0 ;  /* 0x00000000005b7308 */ /* 0x0004e40000000800 */
[----:B--2---:R-:W-:Y:S01]  /*1ba10*/  FFMA.FTZ R0, R204, R3, -R6 ;  /* 0x00000003cc007223 */ /* 0x004fe20000010806 */
[----:B---3--:R-:W-:-:S05]  /*1ba20*/  F2FP.BF16.F32.PACK_AB R16, R91, R94 ;  /* 0x0000005e5b10723e */ /* 0x008fca00000010ff */
[----:B------:R2:W-:Y:S02]  /*1ba30*/  MUFU.EX2 R93, R0 ;  /* 0x00000000005d7308 */ /* 0x0005e40000000800 */
[----:B--2---:R-:W-:Y:S01]  /*1ba40*/  FADD.FTZ R0, R149, R12 ;  /* 0x0000000c95007221 */ /* 0x004fe20000010000 */
[----:B------:R-:W-:-:S03]  /*1ba50*/  FFMA.FTZ R12, R203, R3, -R6 ;  /* 0x00000003cb0c7223 */ /* 0x000fc60000010806 */
[----:B------:R-:W-:Y:S02]  /*1ba60*/  FADD.FTZ R0, R175, R0 ;  /* 0x00000000af007221 */ /* 0x000fe40000010000 */
[----:B------:R2:W3:Y:S02]  /*1ba70*/  MUFU.EX2 R90, R12 ;  /* 0x0000000c005a7308 */ /* 0x0004e40000000800 */
[----:B------:R-:W-:Y:S01]  /*1ba80*/  FADD.FTZ R0, R92, R0 ;  /* 0x000000005c007221 */ /* 0x000fe20000010000 */
[----:B--2---:R-:W-:Y:S01]  /*1ba90*/  FADD.FTZ R12, R173, R13 ;  /* 0x0000000dad0c7221 */ /* 0x004fe20000010000 */
[----:B------:R-:W-:Y:S01]  /*1baa0*/  FFMA.FTZ R13, R202, R3, -R4 ;  /* 0x00000003ca0d7223 */ /* 0x000fe20000010804 */
[----:B---3--:R-:W-:Y:S02]  /*1bab0*/  F2FP.BF16.F32.PACK_AB R18, R90, R93 ;  /* 0x0000005d5a12723e */ /* 0x008fe400000010ff */
[----:B------:R-:W-:Y:S01]  /*1bac0*/  FADD.FTZ R12, R174, R12 ;  /* 0x0000000cae0c7221 */ /* 0x000fe20000010000 */
[----:B------:R2:W3:Y:S03]  /*1bad0*/  MUFU.EX2 R92, R13 ;  /* 0x0000000d005c7308 */ /* 0x0004e60000000800 */
[----:B------:R-:W-:Y:S01]  /*1bae0*/  FADD.FTZ R12, R148, R12 ;  /* 0x0000000c940c7221 */ /* 0x000fe20000010000 */
[----:B-----5:R-:W-:Y:S01]  /*1baf0*/  HMMA.16816.F32.BF16 R60, R16, R24, R32 ;  /* 0x00000018103c723c */ /* 0x020fe20000041820 */
[----:B------:R-:W-:Y:S02]  /*1bb00*/  LDSM.16.MT88.4 R32, [R184+0x10800] ;  /* 0x01080000b820783b */ /* 0x000fe40000004200 */
[----:B------:R-:W-:-:S03]  /*1bb10*/  FADD.FTZ R12, R172, R12 ;  /* 0x0000000cac0c7221 */ /* 0x000fc60000010000 */
[----:B------:R-:W-:Y:S01]  /*1bb20*/  HMMA.16816.F32.BF16 R24, R16, R26, R28 ;  /* 0x0000001a1018723c */ /* 0x000fe2000004181c */
[----:B------:R-:W-:-:S04]  /*1bb30*/  FADD.FTZ R8, R169, R12 ;  /* 0x0000000ca9087221 */ /* 0x000fc80000010000 */
[----:B------:R-:W-:Y:S01]  /*1bb40*/  FADD.FTZ R8, R168, R8 ;  /* 0x00000008a8087221 */ /* 0x000fe20000010000 */
[C---:B-1----:R-:W-:Y:S01]  /*1bb50*/  HMMA.16816.F32.BF16 R28, R16.reuse, R36, R44 ;  /* 0x00000024101c723c */ /* 0x042fe2000004182c */
[----:B--2---:R-:W-:Y:S01]  /*1bb60*/  FADD.FTZ R13, R170, R0 ;  /* 0x00000000aa0d7221 */ /* 0x004fe20000010000 */
[----:B------:R-:W-:Y:S01]  /*1bb70*/  FFMA.FTZ R0, R205, R3, -R4 ;  /* 0x00000003cd007223 */ /* 0x000fe20000010804 */
[----:B------:R-:W-:Y:S01]  /*1bb80*/  FADD.FTZ R8, R164, R8 ;  /* 0x00000008a4087221 */ /* 0x000fe20000010000 */
[----:B---3--:R-:W-:Y:S02]  /*1bb90*/  F2FP.BF16.F32.PACK_AB R9, R92, R95 ;  /* 0x0000005f5c09723e */ /* 0x008fe400000010ff */
[----:B------:R1:W2:Y:S01]  /*1bba0*/  MUFU.EX2 R89, R0 ;  /* 0x0000000000597308 */ /* 0x0002a20000000800 */
[C---:B------:R-:W-:Y:S06]  /*1bbb0*/  HMMA.16816.F32.BF16 R44, R16.reuse, R48, R72 ;  /* 0x00000030102c723c */ /* 0x040fec0000041848 */
[C---:B------:R-:W-:Y:S06]  /*1bbc0*/  HMMA.16816.F32.BF16 R48, R16.reuse, R50, R56 ;  /* 0x000000321030723c */ /* 0x040fec0000041838 */
[----:B------:R-:W-:Y:S01]  /*1bbd0*/  HMMA.16816.F32.BF16 R56, R16, R64, R80 ;  /* 0x000000401038723c */ /* 0x000fe20000041850 */
[----:B-1----:R-:W-:Y:S01]  /*1bbe0*/  FFMA.FTZ R0, R209, R3, -R6 ;  /* 0x00000003d1007223 */ /* 0x002fe20000010806 */
[----:B--2---:R-:W-:-:S04]  /*1bbf0*/  F2FP.BF16.F32.PACK_AB R11, R84, R89 ;  /* 0x00000059540b723e */ /* 0x004fc800000010ff */
[C---:B------:R-:W-:Y:S01]  /*1bc00*/  HMMA.16816.F32.BF16 R64, R16.reuse, R66, R76 ;  /* 0x000000421040723c */ /* 0x040fe2000004184c */
[----:B------:R1:W-:Y:S05]  /*1bc10*/  MUFU.EX2 R88, R0 ;  /* 0x0000000000587308 */ /* 0x0003ea0000000800 */
[----:B------:R-:W-:Y:S01]  /*1bc20*/  HMMA.16816.F32.BF16 R36, R16, R38, R52 ;  /* 0x000000261024723c */ /* 0x000fe20000041834 */
[----:B------:R-:W2:Y:S04]  /*1bc30*/  LDSM.16.MT88.4 R52, [R183+0x10800] ;  /* 0x01080000b734783b */ /* 0x000ea80000004200 */
[----:B------:R-:W3:Y:S01]  /*1bc40*/  LDSM.16.MT88.4 R16, [R184+0x11000] ;  /* 0x01100000b810783b */ /* 0x000ee20000004200 */
[----:B-1----:R-:W-:-:S04]  /*1bc50*/  FFMA.FTZ R0, R208, R3, -R6 ;  /* 0x00000003d0007223 */ /* 0x002fc80000010806 */
[----:B------:R1:W4:Y:S02]  /*1bc60*/  MUFU.EX2 R87, R0 ;  /* 0x0000000000577308 */ /* 0x0003240000000800 */
[----:B-1----:R-:W-:-:S06]  /*1bc70*/  FFMA.FTZ R0, R210, R3, -R6 ;  /* 0x00000003d2007223 */ /* 0x002fcc0000010806 */
[----:B------:R1:W-:Y:S02]  /*1bc80*/  MUFU.EX2 R86, R0 ;  /* 0x0000000000567308 */ /* 0x0003e40000000800 */
[----:B-1----:R-:W-:-:S06]  /*1bc90*/  FFMA.FTZ R0, R212, R3, -R6 ;  /* 0x00000003d4007223 */ /* 0x002fcc0000010806 */
[----:B------:R1:W5:Y:S02]  /*1bca0*/  MUFU.EX2 R85, R0 ;  /* 0x0000000000557308 */ /* 0x0003640000000800 */
[----:B-1----:R-:W-:Y:S01]  /*1bcb0*/  FADD.FTZ R0, R167, R13 ;  /* 0x0000000da7007221 */ /* 0x002fe20000010000 */
[----:B------:R-:W-:Y:S01]  /*1bcc0*/  FADD.FTZ R13, R166, R8 ;  /* 0x00000008a60d7221 */ /* 0x000fe20000010000 */
[----:B----4-:R-:W-:Y:S02]  /*1bcd0*/  F2FP.BF16.F32.PACK_AB R8, R87, R88 ;  /* 0x000000585708723e */ /* 0x010fe400000010ff */
[----:B------:R-:W-:Y:S01]  /*1bce0*/  FADD.FTZ R0, R171, R0 ;  /* 0x00000000ab007221 */ /* 0x000fe20000010000 */
[----:B------:R-:W-:Y:S01]  /*1bcf0*/  FADD.FTZ R13, R132, R13 ;  /* 0x0000000d840d7221 */ /* 0x000fe20000010000 */
[----:B-----5:R-:W-:Y:S02]  /*1bd00*/  F2FP.BF16.F32.PACK_AB R10, R85, R86 ;  /* 0x00000056550a723e */ /* 0x020fe400000010ff */
[----:B------:R-:W-:Y:S01]  /*1bd10*/  FADD.FTZ R0, R194, R0 ;  /* 0x00000000c2007221 */ /* 0x000fe20000010000 */
[----:B------:R-:W-:-:S03]  /*1bd20*/  FADD.FTZ R13, R134, R13 ;  /* 0x0000000d860d7221 */ /* 0x000fc60000010000 */
[----:B------:R-:W-:Y:S01]  /*1bd30*/  FADD.FTZ R12, R165, R0 ;  /* 0x00000000a50c7221 */ /* 0x000fe20000010000 */
[----:B------:R-:W-:Y:S01]  /*1bd40*/  FFMA.FTZ R0, R213, R3, -R4 ;  /* 0x00000003d5007223 */ /* 0x000fe20000010804 */
[----:B------:R-:W-:Y:S01]  /*1bd50*/  FADD.FTZ R13, R248, R13 ;  /* 0x0000000df80d7221 */ /* 0x000fe20000010000 */
[----:B--2---:R-:W-:Y:S01]  /*1bd60*/  HMMA.16816.F32.BF16 R56, R8, R52, R56 ;  /* 0x000000340838723c */ /* 0x004fe20000041838 */
[----:B------:R-:W-:Y:S01]  /*1bd70*/  LDSM.16.MT88.4 R164, [R181+0x11800] ;  /* 0x01180000b5a4783b */ /* 0x000fe20000004200 */
[----:B------:R1:W-:Y:S01]  /*1bd80*/  MUFU.EX2 R80, R0 ;  /* 0x0000000000507308 */ /* 0x0003e20000000800 */
[----:B------:R-:W-:-:S03]  /*1bd90*/  FADD.FTZ R13, R247, R13 ;  /* 0x0000000df70d7221 */ /* 0x000fc60000010000 */
[----:B------:R-:W-:Y:S01]  /*1bda0*/  HMMA.16816.F32.BF16 R48, R8, R42, R48 ;  /* 0x0000002a0830723c */ /* 0x000fe20000041830 */
[----:B------:R-:W-:-:S04]  /*1bdb0*/  FADD.FTZ R13, R245, R13 ;  /* 0x0000000df50d7221 */ /* 0x000fc80000010000 */
[----:B------:R-:W-:Y:S01]  /*1bdc0*/  FADD.FTZ R13, R246, R13 ;  /* 0x0000000df60d7221 */ /* 0x000fe20000010000 */
[----:B------:R-:W-:Y:S03]  /*1bdd0*/  HMMA.16816.F32.BF16 R44, R8, R40, R44 ;  /* 0x00000028082c723c */ /* 0x000fe6000004182c */
[----:B------:R-:W-:-:S03]  /*1bde0*/  FADD.FTZ R13, R70, R13 ;  /* 0x0000000d460d7221 */ /* 0x000fc60000010000 */
[----:B------:R-:W-:Y:S01]  /*1bdf0*/  HMMA.16816.F32.BF16 R36, R8, R34, R36 ;  /* 0x000000220824723c */ /* 0x000fe20000041824 */
[----:B-1----:R-:W-:Y:S01]  /*1be00*/  FFMA.FTZ R0, R215, R3, -R4 ;  /* 0x00000003d7007223 */ /* 0x002fe20000010804 */
[----:B------:R-:W-:-:S03]  /*1be10*/  FADD.FTZ R13, R240, R13 ;  /* 0x0000000df00d7221 */ /* 0x000fc60000010000 */
[----:B------:R1:W2:Y:S01]  /*1be20*/  MUFU.EX2 R78, R0 ;  /* 0x00000000004e7308 */ /* 0x0002a20000000800 */
[----:B------:R-:W-:Y:S01]  /*1be30*/  FADD.FTZ R13, R69, R13 ;  /* 0x0000000d450d7221 */ /* 0x000fe20000010000 */
[----:B------:R-:W-:Y:S03]  /*1be40*/  HMMA.16816.F32.BF16 R60, R8, R20, R60 ;  /* 0x00000014083c723c */ /* 0x000fe6000004183c */
[----:B------:R-:W-:-:S03]  /*1be50*/  FADD.FTZ R13, R239, R13 ;  /* 0x0000000def0d7221 */ /* 0x000fc60000010000 */
[C---:B------:R-:W-:Y:S01]  /*1be60*/  HMMA.16816.F32.BF16 R72, R8.reuse, R22, R24 ;  /* 0x000000160848723c */ /* 0x040fe20000041818 */
[----:B------:R-:W-:Y:S01]  /*1be70*/  FADD.FTZ R13, R178, R13 ;  /* 0x0000000db20d7221 */ /* 0x000fe20000010000 */
[----:B------:R-:W4:Y:S03]  /*1be80*/  LDSM.16.MT88.4 R20, [R181+0x11000] ;  /* 0x01100000b514783b */ /* 0x000f260000004200 */
[----:B------:R-:W-:Y:S01]  /*1be90*/  FADD.FTZ R13, R177, R13 ;  /* 0x0000000db10d7221 */ /* 0x000fe20000010000 */
[----:B------:R-:W-:Y:S01]  /*1bea0*/  LDSM.16.MT88.4 R24, [R183+0x11000] ;  /* 0x01100000b718783b */ /* 0x000fe20000004200 */
[----:B-1----:R-:W-:Y:S01]  /*1beb0*/  FADD.FTZ R0, R135, R12 ;  /* 0x0000000c87007221 */ /* 0x002fe20000010000 */
[-CC-:B------:R-:W-:Y:S01]  /*1bec0*/  FFMA.FTZ R12, R214, R3.reuse, -R4.reuse ;  /* 0x00000003d60c7223 */ /* 0x180fe20000010804 */
[----:B------:R-:W-:Y:S01]  /*1bed0*/  FADD.FTZ R13, R15, R13 ;  /* 0x0000000d0f0d7221 */ /* 0x000fe20000010000 */
[----:B------:R-:W-:Y:S01]  /*1bee0*/  FFMA.FTZ R15, R228, R3, -R4 ;  /* 0x00000003e40f7223 */ /* 0x000fe20000010804 */
[----:B------:R-:W-:Y:S01]  /*1bef0*/  FADD.FTZ R0, R133, R0 ;  /* 0x0000000085007221 */ /* 0x000fe20000010000 */
[----:B------:R1:W-:Y:S01]  /*1bf00*/  MUFU.EX2 R77, R12 ;  /* 0x0000000c004d7308 */ /* 0x0003e20000000800 */
[----:B------:R-:W-:Y:S01]  /*1bf10*/  FADD.FTZ R13, R176, R13 ;  /* 0x0000000db00d7221 */ /* 0x000fe20000010000 */
[C---:B------:R-:W-:Y:S01]  /*1bf20*/  HMMA.16816.F32.BF16 R132, R8.reuse, R32, R28 ;  /* 0x000000200884723c */ /* 0x040fe2000004181c */
[----:B------:R-:W-:Y:S01]  /*1bf30*/  FADD.FTZ R0, R249, R0 ;  /* 0x00000000f9007221 */ /* 0x000fe20000010000 */
[----:B------:R-:W5:Y:S03]  /*1bf40*/  LDSM.16.MT88.4 R28, [R182+0x11000] ;  /* 0x01100000b61c783b */ /* 0x000f660000004200 */
[----:B------:R-:W-:Y:S01]  /*1bf50*/  FADD.FTZ R0, R250, R0 ;  /* 0x00000000fa007221 */ /* 0x000fe20000010000 */
[----:B------:R-:W-:Y:S01]  /*1bf60*/  HMMA.16816.F32.BF16 R32, R8, R54, R64 ;  /* 0x000000360820723c */ /* 0x000fe20000041840 */
[----:B------:R-:W-:Y:S02]  /*1bf70*/  MUFU.EX2 R42, R15 ;  /* 0x0000000f002a7308 */ /* 0x000fe40000000800 */
[----:B------:R-:W-:-:S04]  /*1bf80*/  FADD.FTZ R0, R252, R0 ;  /* 0x00000000fc007221 */ /* 0x000fc80000010000 */
[----:B------:R-:W-:Y:S01]  /*1bf90*/  FADD.FTZ R0, R244, R0 ;  /* 0x00000000f4007221 */ /* 0x000fe20000010000 */
[----:B--2---:R-:W-:Y:S01]  /*1bfa0*/  F2FP.BF16.F32.PACK_AB R9, R78, R80 ;  /* 0x000000504e09723e */ /* 0x004fe200000010ff */
[----:B-1----:R-:W-:Y:S02]  /*1bfb0*/  FFMA.FTZ R12, R216, R3, -R6 ;  /* 0x00000003d80c7223 */ /* 0x002fe40000010806 */
[----:B------:R-:W-:Y:S02]  /*1bfc0*/  FADD.FTZ R0, R241, R0 ;  /* 0x00000000f1007221 */ /* 0x000fe40000010000 */
[----:B------:R1:W-:Y:S02]  /*1bfd0*/  MUFU.EX2 R76, R12 ;  /* 0x0000000c004c7308 */ /* 0x0003e40000000800 */
[----:B------:R-:W-:-:S04]  /*1bfe0*/  FADD.FTZ R0, R242, R0 ;  /* 0x00000000f2007221 */ /* 0x000fc80000010000 */
[----:B------:R-:W-:-:S04]  /*1bff0*/  FADD.FTZ R0, R243, R0 ;  /* 0x00000000f3007221 */ /* 0x000fc80000010000 */
[----:B------:R-:W-:-:S04]  /*1c000*/  FADD.FTZ R0, R238, R0 ;  /* 0x00000000ee007221 */ /* 0x000fc80000010000 */
[----:B------:R-:W-:Y:S01]  /*1c010*/  FADD.FTZ R0, R179, R0 ;  /* 0x00000000b3007221 */ /* 0x000fe20000010000 */
[----:B-1----:R-:W-:-:S03]  /*1c020*/  FFMA.FTZ R12, R217, R3, -R6 ;  /* 0x00000003d90c7223 */ /* 0x002fc60000010806 */
[----:B------:R-:W-:Y:S01]  /*1c030*/  FADD.FTZ R0, R237, R0 ;  /* 0x00000000ed007221 */ /* 0x000fe20000010000 */
        /* <DEDUP_REMOVED lines=9> */
[----:B-1----:R-:W-:Y:S01]  /*1c0d0*/  FADD.FTZ R12, R236, R0 ;  /* 0x00000000ec0c7221 */ /* 0x002fe20000010000 */
[----:B------:R-:W-:Y:S01]  /*1c0e0*/  FFMA.FTZ R0, R226, R3, -R4 ;  /* 0x00000003e2007223 */ /* 0x000fe20000010804 */
[----:B--2---:R-:W-:Y:S02]  /*1c0f0*/  F2FP.BF16.F32.PACK_AB R11, R52, R77 ;  /* 0x0000004d340b723e */ /* 0x004fe400000010ff */
[----:B------:R-:W-:Y:S02]  /*1c100*/  FADD.FTZ R12, R162, R12 ;  /* 0x0000000ca20c7221 */ /* 0x000fe40000010000 */
[----:B------:R1:W2:Y:S03]  /*1c110*/  MUFU.EX2 R43, R0 ;  /* 0x00000000002b7308 */ /* 0x0002a60000000800 */
[C---:B---3--:R-:W-:Y:S06]  /*1c120*/  HMMA.16816.F32.BF16 R132, R8.reuse, R16, R132 ;  /* 0x000000100884723c */ /* 0x048fec0000041884 */
[C---:B----4-:R-:W-:Y:S06]  /*1c130*/  HMMA.16816.F32.BF16 R168, R8.reuse, R20, R60 ;  /* 0x0000001408a8723c */ /* 0x050fec000004183c */
[C---:B-----5:R-:W-:Y:S01]  /*1c140*/  HMMA.16816.F32.BF16 R140, R8.reuse, R28, R44 ;  /* 0x0000001c088c723c */ /* 0x060fe2000004182c */
[----:B-1----:R-:W-:Y:S01]  /*1c150*/  FADD.FTZ R0, R153, R12 ;  /* 0x0000000c99007221 */ /* 0x002fe20000010000 */
[----:B------:R-:W-:Y:S01]  /*1c160*/  FADD.FTZ R12, R152, R13 ;  /* 0x0000000d980c7221 */ /* 0x000fe20000010000 */
[----:B------:R-:W-:Y:S01]  /*1c170*/  FFMA.FTZ R13, R230, R3, -R4 ;  /* 0x00000003e60d7223 */ /* 0x000fe20000010804 */
[----:B--2---:R-:W-:Y:S01]  /*1c180*/  F2FP.BF16.F32.PACK_AB R153, R42, R43 ;  /* 0x0000002b2a99723e */ /* 0x004fe200000010ff */
        /* <DEDUP_REMOVED lines=17> */
[----:B------:R-:W1:Y:S01]  /*1c2a0*/  LDSM.16.MT88.4 R136, [R184+0x11800] ;  /* 0x01180000b888783b */ /* 0x000e620000004200 */
        /* <DEDUP_REMOVED lines=8> */
[----:B------:R-:W-:Y:S01]  /*1c330*/  HMMA.16816.F32.BF16 R32, R8, R26, R32 ;  /* 0x0000001a0820723c */ /* 0x000fe20000041820 */
[----:B------:R-:W4:Y:S02]  /*1c340*/  LDSM.16.MT88.4 R8, [R183+0x11800] ;  /* 0x01180000b708783b */ /* 0x000f240000004200 */
        /* <DEDUP_REMOVED lines=146> */
.L_x_4385:
[----:B-1----:R-:W3:Y:S02]  /*1cc70*/  LD.E R0, desc[UR6][R160.64+0x40] ;  /* 0x00004006a0007980 */ /* 0x002ee4000c101900 */
[----:B---3--:R-:W-:-:S04]  /*1cc80*/  LEA R0, -R0, RZ, 0x8 ;  /* 0x000000ff00007211 */ /* 0x008fc800078e41ff */
[----:B------:R-:W-:Y:S02]  /*1cc90*/  SHF.R.S32.HI R3, RZ, 0x1f, R0 ;  /* 0x0000001fff037819 */ /* 0x000fe40000011400 */
.L_x_4386:
[----:B------:R-:W-:Y:S05]  /*1cca0*/  BSYNC B0 ;  /* 0x0000000000007941 */ /* 0x000fea0003800000 */
.L_x_4384:
[----:B------:R-:W3:Y:S04]  /*1ccb0*/  LDL R6, [R1] ;  /* 0x0000000001067983 */ /* 0x000ee80000100800 */
[----:B------:R-:W4:Y:S04]  /*1ccc0*/  LDL.LU R24, [R1+0x74] ;  /* 0x0000740001187983 */ /* 0x000f280000300800 */
[----:B------:R-:W2:Y:S04]  /*1ccd0*/  LDL.LU R23, [R1+0x10c] ;  /* 0x00010c0001177983 */ /* 0x000ea80000300800 */
[----:B------:R-:W3:Y:S04]  /*1cce0*/  LDL.LU R22, [R1+0xf8] ;  /* 0x0000f80001167983 */ /* 0x000ee80000300800 */
[----:B------:R-:W3:Y:S04]  /*1ccf0*/  LDL.LU R21, [R1+0x104] ;  /* 0x0001040001157983 */ /* 0x000ee80000300800 */
[----:B------:R-:W3:Y:S04]  /*1cd00*/  LDL.LU R20, [R1+0xec] ;  /* 0x0000ec0001147983 */ /* 0x000ee80000300800 */
[----:B------:R-:W3:Y:S04]  /*1cd10*/  LDL.LU R19, [R1+0xf0] ;  /* 0x0000f00001137983 */ /* 0x000ee80000300800 */
[----:B------:R-:W3:Y:S04]  /*1cd20*/  LDL.LU R18, [R1+0xe8] ;  /* 0x0000e80001127983 */ /* 0x000ee80000300800 */
[----:B------:R-:W3:Y:S04]  /*1cd30*/  LDL R17, [R1+0x150] ;  /* 0x0001500001117983 */ /* 0x000ee80000100800 */
[----:B------:R-:W3:Y:S04]  /*1cd40*/  LDL.LU R16, [R1+0xd4] ;  /* 0x0000d40001107983 */ /* 0x000ee80000300800 */
[----:B------:R-:W3:Y:S04]  /*1cd50*/  LDL.LU R15, [R1+0xd8] ;  /* 0x0000d800010f7983 */ /* 0x000ee80000300800 */
[----:B------:R-:W3:Y:S04]  /*1cd60*/  LDL.LU R13, [R1+0x100] ;  /* 0x00010000010d7983 */ /* 0x000ee80000300800 */
[----:B------:R-:W3:Y:S04]  /*1cd70*/  LDL.LU R12, [R1+0xe4] ;  /* 0x0000e400010c7983 */ /* 0x000ee80000300800 */
[----:B------:R-:W3:Y:S04]  /*1cd80*/  LDL.LU R11, [R1+0xdc] ;  /* 0x0000dc00010b7983 */ /* 0x000ee80000300800 */
[----:B------:R-:W3:Y:S04]  /*1cd90*/  LDL.LU R10, [R1+0xf4] ;  /* 0x0000f400010a7983 */ /* 0x000ee80000300800 */
[----:B------:R-:W3:Y:S04]  /*1cda0*/  LDL.LU R9, [R1+0xe0] ;  /* 0x0000e00001097983 */ /* 0x000ee80000300800 */
[----:B------:R-:W3:Y:S04]  /*1cdb0*/  LDL.LU R8, [R1+0xfc] ;  /* 0x0000fc0001087983 */ /* 0x000ee80000300800 */
[----:B------:R-:W3:Y:S04]  /*1cdc0*/  LDL R4, [R1+0x4] ;  /* 0x0000040001047983 */ /* 0x000ee80000100800 */
[----:B------:R-:W3:Y:S04]  /*1cdd0*/  LDL R25, [R1+0x10] ;  /* 0x0000100001197983 */ /* 0x000ee80000100800 */
[----:B------:R-:W3:Y:S01]  /*1cde0*/  LDL R26, [R1+0x14] ;  /* 0x00001400011a7983 */ /* 0x000ee20000100800 */
[----:B------:R-:W-:-:S04]  /*1cdf0*/  LEA R114, P3, R0, R223, 0x1 ;  /* 0x000000df00727211 */ /* 0x000fc800078608ff */
[----:B------:R-:W-:Y:S01]  /*1ce00*/  LEA.HI.X R115, R0, R221, R3, 0x1, P3 ;  /* 0x000000dd00737211 */ /* 0x000fe200018f0c03 */
[----:B------:R-:W-:Y:S04]  /*1ce10*/  STL [R1+0x168], R132 ;  /* 0x0001688401007387 */ /* 0x000fe80000100800 */
[----:B------:R-:W-:Y:S04]  /*1ce20*/  STL [R1+0x164], R112 ;  /* 0x0001647001007387 */ /* 0x000fe80000100800 */
[----:B------:R-:W-:Y:S01]  /*1ce30*/  STL [R1+0x160], R14 ;  /* 0x0001600e01007387 */ /* 0x000fe20000100800 */
[----:B----4-:R-:W-:-:S02]  /*1ce40*/  IMAD.MOV.U32 R63, RZ, RZ, R24 ;  /* 0x000000ffff3f7224 */ /* 0x010fc400078e0018 */
[----:B--2---:R-:W-:Y:S02]  /*1ce50*/  IMAD.MOV.U32 R62, RZ, RZ, R23 ;  /* 0x000000ffff3e7224 */ /* 0x004fe400078e0017 */
[----:B---3--:R-:W-:Y:S02]  /*1ce60*/  IMAD.MOV.U32 R61, RZ, RZ, R22 ;  /* 0x000000ffff3d7224 */ /* 0x008fe400078e0016 */
        /* <DEDUP_REMOVED lines=11> */
[----:B------:R-:W-:Y:S02]  /*1cf20*/  @!P1 IMAD.MOV.U32 R9, RZ, RZ, R3 ;  /* 0x000000ffff099224 */ /* 0x000fe400078e0003 */
[----:B------:R-:W-:Y:S01]  /*1cf30*/  @!P1 IMAD.X R6, R3, 0x1, R6, P2 ;  /* 0x0000000103069824 */ /* 0x000fe200010e0606 */
[----:B------:R-:W-:Y:S01]  /*1cf40*/  @!P1 LEA R46, P2, R4, R223, 0x1 ;  /* 0x000000df042e9211 */ /* 0x000fe200078408ff */
[----:B------:R-:W-:Y:S01]  /*1cf50*/  IMAD.MOV.U32 R50, RZ, RZ, R10 ;  /* 0x000000ffff327224 */ /* 0x000fe200078e000a */
[----:B------:R-:W-:Y:S01]  /*1cf60*/  @!P1 LEA R10, P4, R64, R0, 0x5 ;  /* 0x00000000400a9211 */ /* 0x000fe200078828ff */
[----:B------:R-:W-:Y:S02]  /*1cf70*/  @!P1 IMAD R11, R26, 0x30, RZ ;  /* 0x000000301a0b9824 */ /* 0x000fe400078e02ff */
[----:B------:R-:W-:Y:S01]  /*1cf80*/  @!P1 IMAD.WIDE.U32 R8, R64, 0x30, R8 ;  /* 0x0000003040089825 */ /* 0x000fe200078e0008 */
[----:B------:R-:W-:-:S02]  /*1cf90*/  @!P1 LEA.HI.X R47, R4, R221, R6, 0x1, P2 ;  /* 0x000000dd042f9211 */ /* 0x000fc400010f0c06 */
[CC--:B------:R-:W-:Y:S01]  /*1cfa0*/  @!P1 LEA R4, P3, R64.reuse, R0.reuse, 0x6 ;  /* 0x0000000040049211 */ /* 0x0c0fe200078630ff */
[----:B------:R-:W-:Y:S01]  /*1cfb0*/  IMAD.MOV.U32 R52, RZ, RZ, R12 ;  /* 0x000000ffff347224 */ /* 0x000fe200078e000c */
[--C-:B------:R-:W-:Y:S01]  /*1cfc0*/  @!P1 LEA.HI.X R12, R64, R3, R26.reuse, 0x5, P4 ;  /* 0x00000003400c9211 */ /* 0x100fe200020f2c1a */
[----:B------:R-:W-:Y:S01]  /*1cfd0*/  @!P1 IMAD.IADD R11, R9, 0x1, R11 ;  /* 0x00000001090b9824 */ /* 0x000fe200078e020b */
[----:B------:R-:W-:Y:S01]  /*1cfe0*/  @!P1 LEA R42, P4, R8, R223, 0x1 ;  /* 0x000000df082a9211 */ /* 0x000fe200078808ff */
[----:B------:R-:W-:Y:S01]  /*1cff0*/  IMAD.MOV.U32 R53, RZ, RZ, R13 ;  /* 0x000000ffff357224 */ /* 0x000fe200078e000d */
[C---:B------:R-:W-:Y:S01]  /*1d000*/  @!P1 LEA.HI.X R13, R64.reuse, R3, R26, 0x6, P3 ;  /* 0x00000003400d9211 */ /* 0x040fe200018f341a */
[----:B------:R-:W-:Y:S01]  /*1d010*/  @!P1 IMAD.MOV.U32 R9, RZ, RZ, R3 ;  /* 0x000000ffff099224 */ /* 0x000fe200078e0003 */
[----:B------:R-:W-:Y:S02]  /*1d020*/  @!P1 LEA R6, P2, R64, R0, 0x7 ;  /* 0x0000000040069211 */ /* 0x000fe400078438ff */
[----:B------:R-:W-:-:S02]  /*1d030*/  @!P1 LEA R40, P3, R4, R223, 0x1 ;  /* 0x000000df04289211 */ /* 0x000fc400078608ff */
[----:B------:R-:W-:Y:S01]  /*1d040*/  @!P1 LEA.HI.X R43, R8, R221, R11, 0x1, P4 ;  /* 0x000000dd082b9211 */ /* 0x000fe200020f0c0b */
[----:B------:R-:W-:Y:S01]  /*1d050*/  @!P1 IMAD.MOV.U32 R8, RZ, RZ, R0 ;  /* 0x000000ffff089224 */ /* 0x000fe200078e0000 */
[----:B------:R-:W-:Y:S01]  /*1d060*/  @!P1 LEA R44, P5, R10, R223, 0x1 ;  /* 0x000000df0a2c9211 */ /* 0x000fe200078a08ff */
[----:B------:R-:W-:Y:S01]  /*1d070*/  IMAD.MOV.U32 R54, RZ, RZ, R15 ;  /* 0x000000ffff367224 */ /* 0x000fe200078e000f */
[C---:B------:R-:W-:Y:S01]  /*1d080*/  @!P1 LEA.HI.X R15, R64.reuse, R3, R26, 0x7, P2 ;  /* 0x00000003400f9211 */ /* 0x040fe200010f3c1a */
[----:B------:R-:W-:Y:S01]  /*1d090*/  @!P1 IMAD.WIDE.U32 R18, R64, 0x50, R8 ;  /* 0x0000005040129825 */ /* 0x000fe200078e0008 */
[----:B------:R-:W-:Y:S02]  /*1d0a0*/  @!P1 LEA.HI.X R41, R4, R221, R13, 0x1, P3 ;  /* 0x000000dd04299211 */ /* 0x000fe400018f0c0d */
[----:B------:R-:W-:Y:S01]  /*1d0b0*/  @!P1 LEA R38, P2, R6, R223, 0x1 ;  /* 0x000000df06269211 */ /* 0x000fe200078408ff */
[----:B------:R-:W-:Y:S01]  /*1d0c0*/  @!P1 IMAD R4, R26, 0x50, RZ ;  /* 0x000000501a049824 */ /* 0x000fe200078e02ff */
[----:B------:R-:W-:Y:S01]  /*1d0d0*/  @!P1 LEA.HI.X R45, R10, R221, R12, 0x1, P5 ;  /* 0x000000dd0a2d9211 */ /* 0x000fe200028f0c0c */
[----:B------:R-:W-:-:S02]  /*1d0e0*/  @!P1 IMAD.MOV.U32 R10, RZ, RZ, R0 ;  /* 0x000000ffff0a9224 */ /* 0x000fc400078e0000 */
[----:B------:R-:W-:Y:S01]  /*1d0f0*/  @!P1 IMAD.MOV.U32 R11, RZ, RZ, R3 ;  /* 0x000000ffff0b9224 */ /* 0x000fe200078e0003 */
[----:B------:R-:W-:Y:S01]  /*1d100*/  @!P1 LEA.HI.X R39, R6, R221, R15, 0x1, P2 ;  /* 0x000000dd06279211 */ /* 0x000fe200010f0c0f */
[--C-:B------:R-:W-:Y:S02]  /*1d110*/  @!P1 IMAD.MOV.U32 R20, RZ, RZ, R0.reuse ;  /* 0x000000ffff149224 */ /* 0x100fe400078e0000 */
[--C-:B------:R-:W-:Y:S02]  /*1d120*/  @!P1 IMAD.MOV.U32 R21, RZ, RZ, R3.reuse ;  /* 0x000000ffff159224 */ /* 0x100fe400078e0003 */
[----:B------:R-:W-:Y:S02]  /*1d130*/  @!P1 IMAD.MOV.U32 R22, RZ, RZ, R0 ;  /* 0x000000ffff169224 */ /* 0x000fe400078e0000 */
[----:B------:R-:W-:Y:S01]  /*1d140*/  @!P1 IMAD.MOV.U32 R23, RZ, RZ, R3 ;  /* 0x000000ffff179224 */ /* 0x000fe200078e0003 */
[----:B------:R-:W-:Y:S01]  /*1d150*/  @!P1 LEA R36, P2, R18, R223, 0x1 ;  /* 0x000000df12249211 */ /* 0x000fe200078408ff */
[----:B------:R-:W-:-:S02]  /*1d160*/  @!P1 IMAD.IADD R4, R19, 0x1, R4 ;  /* 0x0000000113049824 */ /* 0x000fc400078e0204 */
[----:B------:R-:W-:Y:S02]  /*1d170*/  IMAD.MOV.U32 R56, RZ, RZ, R17 ;  /* 0x000000ffff387224 */ /* 0x000fe400078e0011 */
        /* <DEDUP_REMOVED lines=19> */
[----:B------:R-:W-:Y:S02]  /*1d2b0*/  @!P1 IMAD.MOV.U32 R18, RZ, RZ, R0 ;  /* 0x000000ffff129224 */ /* 0x000fe400078e0000 */
[----:B------:R-:W-:Y:S01]  /*1d2c0*/  @!P1 IMAD.MOV.U32 R19, RZ, RZ, R3 ;  /* 0x000000ffff139224 */ /* 0x000fe200078e0003 */
        /* <DEDUP_REMOVED lines=26> */
[----:B------:R-:W-:-:S02]  /*1d470*/  @!P1 IMAD.MOV.U32 R13, RZ, RZ, R3 ;  /* 0x000000ffff0d9224 */ /* 0x000fc400078e0003 */
[--C-:B------:R-:W-:Y:S01]  /*1d480*/  @!P1 IMAD.MOV.U32 R11, RZ, RZ, R3.reuse ;  /* 0x000000ffff0b9224 */ /* 0x100fe200078e0003 */
[----:B------:R-:W-:Y:S01]  /*1d490*/  @!PT LDS RZ, [RZ] ;  /* 0x00000000fffff984 */ /* 0x000fe20000000800 */
[----:B------:R-:W-:Y:S01]  /*1d4a0*/  @!PT LDS RZ, [RZ] ;  /* 0x00000000fffff984 */ /* 0x000fe20000000800 */
[----:B------:R-:W-:Y:S01]  /*1d4b0*/  @!PT LDS RZ, [RZ] ;  /* 0x00000000fffff984 */ /* 0x000fe20000000800 */
[----:B------:R-:W-:Y:S01]  /*1d4c0*/  @!P1 LDGSTS.E.BYPASS.LTC128B.128 [R191+0xb800], desc[UR6][R42.64] ;  /* 0x0b8000002abf9fae */ /* 0x000fe2000b901d46 */
[----:B------:R-:W-:Y:S02]  /*1d4d0*/  @!P1 IMAD.MOV.U32 R9, RZ, RZ, R3 ;  /* 0x000000ffff099224 */ /* 0x000fe400078e0003 */
[C---:B------:R-:W-:Y:S01]  /*1d4e0*/  @!P1 IMAD R6, R26.reuse, 0xc0, RZ ;  /* 0x000000c01a069824 */ /* 0x040fe200078e02ff */
[----:B------:R-:W-:Y:S01]  /*1d4f0*/  @P1 STS.128 [R191+0xc000], RZ ;  /* 0x00c000ffbf001388 */ /* 0x000fe20000000c00 */
[C---:B------:R-:W-:Y:S02]  /*1d500*/  @!P1 IMAD R3, R26.reuse, 0xd0, RZ ;  /* 0x000000d01a039824 */ /* 0x040fe400078e02ff */
[C---:B------:R-:W-:Y:S01]  /*1d510*/  @!P1 IMAD R4, R26.reuse, 0xe0, RZ ;  /* 0x000000e01a049824 */ /* 0x040fe200078e02ff */
[----:B------:R-:W-:Y:S01]  /*1d520*/  @!PT LDS RZ, [RZ] ;  /* 0x00000000fffff984 */ /* 0x000fe20000000800 */
[----:B------:R-:W-:Y:S01]  /*1d530*/  @!PT LDS RZ, [RZ] ;  /* 0x00000000fffff984 */ /* 0x000fe20000000800 */
[----:B------:R-:W-:Y:S01]  /*1d540*/  @!PT LDS RZ, [RZ] ;  /* 0x00000000fffff984 */ /* 0x000fe20000000800 */
[----:B------:R-:W-:Y:S01]  /*1d550*/  @!P1 LDGSTS.E.BYPASS.LTC128B.128 [R191+0xc000], desc[UR6][R40.64] ;  /* 0x0c00000028bf9fae */ /* 0x000fe2000b901d46 */
[----:B------:R-:W-:Y:S01]  /*1d560*/  @!P1 IMAD R15, R26, 0xf0, RZ ;  /* 0x000000f01a0f9824 */ /* 0x000fe200078e02ff */
[----:B------:R-:W-:Y:S01]  /*1d570*/  @!P1 LEA R26, P2, R18, R223, 0x1 ;  /* 0x000000df121a9211 */ /* 0x000fe200078408ff */
[----:B------:R-:W-:Y:S01]  /*1d580*/  @!P1 IMAD.IADD R0, R19, 0x1, R0 ;  /* 0x0000000113009824 */ /* 0x000fe200078e0200 */
[----:B------:R-:W-:Y:S01]  /*1d590*/  @P1 STS.128 [R191+0xc800], RZ ;  /* 0x00c800ffbf001388 */ /* 0x000fe20000000c00 */
[----:B------:R-:W-:-:S03]  /*1d5a0*/  @!P1 IMAD.WIDE.U32 R16, R64, 0xc0, R16 ;  /* 0x000000c040109825 */ /* 0x000fc600078e0010 */
[----:B------:R-:W-:Y:S01]  /*1d5b0*/  @!PT LDS RZ, [RZ] ;  /* 0x00000000fffff984 */ /* 0x000fe20000000800 */
[----:B------:R-:W-:Y:S01]  /*1d5c0*/  @!PT LDS RZ, [RZ] ;  /* 0x00000000fffff984 */ /* 0x000fe20000000800 */
[----:B------:R-:W-:Y:S01]  /*1d5d0*/  @!PT LDS RZ, [RZ] ;  /* 0x00000000fffff984 */ /* 0x000fe20000000800 */
[----:B------:R-:W-:Y:S01]  /*1d5e0*/  @!P1 LDGSTS.E.BYPASS.LTC128B.128 [R191+0xc800], desc[UR6][R36.64] ;  /* 0x0c80000024bf9fae */ /* 0x000fe2000b901d46 */
[----:B------:R-:W-:Y:S01]  /*1d5f0*/  @!P1 IMAD.WIDE.U32 R12, R64, 0xd0, R12 ;  /* 0x000000d0400c9825 */ /* 0x000fe200078e000c */
[----:B------:R-:W-:Y:S02]  /*1d600*/  @!P1 LEA.HI.X R27, R18, R221, R0, 0x1, P2 ;  /* 0x000000dd121b9211 */ /* 0x000fe400010f0c00 */
[----:B------:R-:W-:Y:S01]  /*1d610*/  @P1 STS.128 [R191+0xd000], RZ ;  /* 0x00d000ffbf001388 */ /* 0x000fe20000000c00 */
[----:B------:R-:W-:-:S03]  /*1d620*/  @!P1 IMAD.WIDE.U32 R10, R64, 0xe0, R10 ;  /* 0x000000e0400a9825 */ /* 0x000fc600078e000a */
[----:B------:R-:W-:Y:S01]  /*1d630*/  @!PT LDS RZ, [RZ] ;  /* 0x00000000fffff984 */ /* 0x000fe20000000800 */
[----:B------:R-:W-:Y:S01]  /*1d640*/  @!PT LDS RZ, [RZ] ;  /* 0x00000000fffff984 */ /* 0x000fe20000000800 */
[----:B------:R-:W-:Y:S01]  /*1d650*/  @!PT LDS RZ, [RZ] ;  /* 0x00000000fffff984 */ /* 0x000fe20000000800 */
[----:B------:R-:W-:Y:S01]  /*1d660*/  @!P1 LDGSTS.E.BYPASS.LTC128B.128 [R191+0xd000], desc[UR6][R34.64] ;  /* 0x0d00000022bf9fae */ /* 0x000fe2000b901d46 */
[----:B------:R-:W-:Y:S01]  /*1d670*/  @!P1 IMAD.IADD R0, R6, 0x1, R17 ;  /* 0x0000000106009824 */ /* 0x000fe200078e0211 */
[----:B------:R-:W-:Y:S02]  /*1d680*/  @!P1 LEA R24, P5, R16, R223, 0x1 ;  /* 0x000000df10189211 */ /* 0x000fe400078a08ff */
        /* <DEDUP_REMOVED lines=9> */
[----:B------:R-:W-:-:S03]  /*1d720*/  @!P1 IMAD.IADD R4, R4, 0x1, R11 ;  /* 0x0000000104049824 */ /* 0x000fc600078e020b */
[----:B------:R-:W-:Y:S01]  /*1d730*/  @!PT LDS RZ, [RZ] ;  /* 0x00000000fffff984 */ /* 0x000fe20000000800 */
[----:B------:R-:W-:Y:S01]  /*1d740*/  @!PT LDS RZ, [RZ] ;  /* 0x00000000fffff984 */ /* 0x000fe20000000800 */
[----:B------:R-:W-:Y:S01]  /*1d750*/  @!PT LDS RZ, [RZ] ;  /* 0x00000000fffff984 */ /* 0x000fe20000000800 */
[----:B------:R-:W-:Y:S01]  /*1d760*/  @!P1 LDGSTS.E.BYPASS.LTC128B.128 [R191+0xe000], desc[UR6][R38.64] ;  /* 0x0e00000026bf9fae */ /* 0x000fe2000b901d46 */
[----:B------:R-:W-:-:S03]  /*1d770*/  @!P1 LEA R20, P3, R10, R223, 0x1 ;  /* 0x000000df0a149211 */ /* 0x000fc600078608ff */
[----:B------:R-:W-:Y:S01]  /*1d780*/  @P1 STS.128 [R191+0xe800], RZ ;  /* 0x00e800ffbf001388 */ /* 0x000fe20000000c00 */
[----:B------:R-:W-:Y:S01]  /*1d790*/  @!P1 LEA.HI.X R25, R16, R221, R0, 0x1, P5 ;  /* 0x000000dd10199211 */ /* 0x000fe200028f0c00 */
[----:B------:R-:W-:Y:S02]  /*1d7a0*/  @!P1 IMAD.IADD R6, R9, 0x1, R15 ;  /* 0x0000000109069824 */ /* 0x000fe400078e020f */
        /* <DEDUP_REMOVED lines=40> */
[----:B------:R-:W-:Y:S01]  /*1da30*/  LDSM.16.M88.4 R72, [R68+0x2000] ;  /* 0x002000004448783b */ /* 0x000fe20000000200 */
[----:B------:R-:W-:-:S02]  /*1da40*/  IMAD.MOV.U32 R71, RZ, RZ, R55 ;  /* 0x000000ffff477224 */ /* 0x000fc400078e0037 */
[----:B------:R-:W-:Y:S01]  /*1da50*/  IMAD.MOV.U32 R70, RZ, RZ, R54 ;  /* 0x000000ffff467224 */ /* 0x000fe200078e0036 */
[----:B--2---:R-:W-:Y:S04]  /*1da60*/  LDSM.16.M88.4 R24, [R163+0x2800] ;  /* 0x00280000a318783b */ /* 0x004fe80000000200 */
[----:B---3--:R-:W2:Y:S01]  /*1da70*/  LDSM.16.M88.4 R20, [R63] ;  /* 0x000000003f14783b */ /* 0x008ea20000000200 */
[----:B------:R-:W-:Y:S02]  /*1da80*/  IMAD.MOV.U32 R69, RZ, RZ, R53 ;  /* 0x000000ffff457224 */ /* 0x000fe400078e0035 */
[----:B------:R-:W-:Y:S01]  /*1da90*/  IMAD.MOV.U32 R96, RZ, RZ, R52 ;  /* 0x000000ffff607224 */ /* 0x000fe200078e0034 */
[----:B------:R-:W-:Y:S04]  /*1daa0*/  LDSM.16.M88.4 R36, [R163+0x3800] ;  /* 0x00380000a324783b */ /* 0x000fe80000000200 */
[----:B----4-:R-:W3:Y:S04]  /*1dab0*/  LDSM.16.M88.4 R16, [R163+0x3000] ;  /* 0x00300000a310783b */ /* 0x010ee80000000200 */
[----:B------:R-:W4:Y:S01]  /*1dac0*/  LDSM.16.M88.4 R76, [R163+0x4000] ;  /* 0x00400000a34c783b */ /* 0x000f220000000200 */
[----:B------:R-:W-:-:S02]  /*1dad0*/  IMAD.MOV.U32 R97, RZ, RZ, R62 ;  /* 0x000000ffff617224 */ /* 0x000fc400078e003e */
[----:B------:R-:W-:Y:S01]  /*1dae0*/  IMAD.MOV.U32 R98, RZ, RZ, R61 ;  /* 0x000000ffff627224 */ /* 0x000fe200078e003d */
[----:B------:R-:W-:Y:S01]  /*1daf0*/  LDSM.16.M88.4 R44, [R68+0x3800] ;  /* 0x00380000442c783b */ /* 0x000fe20000000200 */
[----:B------:R-:W-:Y:S02]  /*1db00*/  IMAD.MOV.U32 R99, RZ, RZ, R60 ;  /* 0x000000ffff637224 */ /* 0x000fe400078e003c */
[----:B------:R-:W-:Y:S01]  /*1db10*/  IMAD.MOV.U32 R100, RZ, RZ, R59 ;  /* 0x000000ffff647224 */ /* 0x000fe200078e003b */
[----:B------:R-:W-:Y:S01]  /*1db20*/  LDSM.16.M88.4 R60, [R68+0x2800] ;  /* 0x00280000443c783b */ /* 0x000fe20000000200 */
[----:B------:R-:W-:Y:S02]  /*1db30*/  IMAD.MOV.U32 R101, RZ, RZ, R58 ;  /* 0x000000ffff657224 */ /* 0x000fe400078e003a */
[----:B------:R-:W-:Y:S01]  /*1db40*/  IMAD.MOV.U32 R102, RZ, RZ, R57 ;  /* 0x000000ffff667224 */ /* 0x000fe200078e0039 */
[----:B------:R-:W-:Y:S01]  /*1db50*/  LDSM.16.M88.4 R84, [R68+0x4000] ;  /* 0x004000004454783b */ /* 0x000fe20000000200 */
[----:B-1----:R-:W-:Y:S01]  /*1db60*/  HMMA.16816.F32.BF16 R52, R8, R28, RZ ;  /* 0x0000001c0834723c */ /* 0x002fe200000418ff */
[----:B------:R-:W-:-:S02]  /*1db70*/  IMAD.MOV.U32 R103, RZ, RZ, R56 ;  /* 0x000000ffff677224 */ /* 0x000fc400078e0038 */
[----:B------:R-:W-:Y:S03]  /*1db80*/  LDSM.16.M88.4 R80, [R163+0x4800] ;  /* 0x00480000a350783b */ /* 0x000fe60000000200 */
[----:B------:R-:W-:Y:S01]  /*1db90*/  HMMA.16816.F32.BF16 R64, R8, R30, RZ ;  /* 0x0000001e0840723c */ /* 0x000fe200000418ff */
[----:B------:R-:W1:Y:S01]  /*1dba0*/  LDSM.16.M88.4 R56, [R68+0x3000] ;  /* 0x003000004438783b */ /* 0x000e620000000200 */
[----:B------:R-:W-:Y:S02]  /*1dbb0*/  IMAD.MOV.U32 R95, RZ, RZ, R51 ;  /* 0x000000ffff5f7224 */ /* 0x000fe400078e0033 */
[----:B------:R-:W-:Y:S01]  /*1dbc0*/  IMAD.MOV.U32 R94, RZ, RZ, R50 ;  /* 0x000000ffff5e7224 */ /* 0x000fe200078e0032 */
[----:B------:R-:W-:Y:S01]  /*1dbd0*/  LDSM.16.M88.4 R88, [R163+0x5000] ;  /* 0x00500000a358783b */ /* 0x000fe20000000200 */
[----:B------:R-:W-:Y:S02]  /*1dbe0*/  IMAD.MOV.U32 R93, RZ, RZ, R49 ;  /* 0x000000ffff5d7224 */ /* 0x000fe400078e0031 */
[----:B------:R-:W-:Y:S01]  /*1dbf0*/  IMAD.MOV.U32 R92, RZ, RZ, R48 ;  /* 0x000000ffff5c7224 */ /* 0x000fe200078e0030 */
[----:B------:R-:W-:Y:S04]  /*1dc00*/  LDSM.16.M88.4 R128, [R68+0x5800] ;  /* 0x005800004480783b */ /* 0x000fe80000000200 */
[----:B------:R-:W-:Y:S04]  /*1dc10*/  LDSM.16.M88.4 R104, [R68+0x7000] ;  /* 0x007000004468783b */ /* 0x000fe80000000200 */
[----:B------:R-:W-:Y:S01]  /*1dc20*/  LDSM.16.M88.4 R116, [R68+0x6000] ;  /* 0x006000004474783b */ /* 0x000fe20000000200 */
[----:B--2---:R-:W-:Y:S03]  /*1dc30*/  HMMA.16816.F32.BF16 R12, R20, R72, R52 ;  /* 0x00000048140c723c */ /* 0x004fe60000041834 */
[----:B------:R-:W2:Y:S03]  /*1dc40*/  LDSM.16.M88.4 R52, [R68+0x4800] ;  /* 0x004800004434783b */ /* 0x000ea60000000200 */
[C---:B------:R-:W-:Y:S01]  /*1dc50*/  HMMA.16816.F32.BF16 R48, R8.reuse, R24, RZ ;  /* 0x000000180830723c */ /* 0x040fe200000418ff */
[----:B------:R-:W-:Y:S04]  /*1dc60*/  LDSM.16.M88.4 R120, [R163+0x9800] ;  /* 0x00980000a378783b */ /* 0x000fe80000000200 */
[----:B------:R-:W-:Y:S01]  /*1dc70*/  LDSM.16.M88.4 R108, [R68+0x6800] ;  /* 0x00680000446c783b */ /* 0x000fe20000000200 */
[C---:B------:R-:W-:Y:S03]  /*1dc80*/  HMMA.16816.F32.BF16 R40, R8.reuse, R26, RZ ;  /* 0x0000001a0828723c */ /* 0x040fe600000418ff */
[----:B------:R-:W-:Y:S03]  /*1dc90*/  LDSM.16.M88.4 R124, [R68+0x7800] ;  /* 0x00780000447c783b */ /* 0x000fe60000000200 */
[----:B---3--:R-:W-:Y:S01]  /*1dca0*/  HMMA.16816.F32.BF16 R28, R8, R18, RZ ;  /* 0x00000012081c723c */ /* 0x008fe200000418ff */
[----:B------:R-:W0:Y:S05]  /*1dcb0*/  LDGDEPBAR ;  /* 0x00000000000079af */ /* 0x000e2a0000000000 */
[----:B------:R-:W-:-:S02]  /*1dcc0*/  IMAD.MOV.U32 R251, RZ, RZ, R13 ;  /* 0x000000fffffb7224 */ /* 0x000fc400078e000d */
[----:B------:R-:W-:Y:S02]  /*1dcd0*/  IMAD.MOV.U32 R203, RZ, RZ, R12 ;  /* 0x000000ffffcb7224 */ /* 0x000fe400078e000c */
[----:B------:R-:W-:Y:S02]  /*1dce0*/  IMAD.MOV.U32 R252, RZ, RZ, R14 ;  /* 0x000000fffffc7224 */ /* 0x000fe400078e000e */
[----:B------:R-:W-:Y:S02]  /*1dcf0*/  IMAD.MOV.U32 R231, RZ, RZ, R15 ;  /* 0x000000ffffe77224 */ /* 0x000fe400078e000f */
[----:B------:R-:W-:Y:S01]  /*1dd00*/  HMMA.16816.F32.BF16 R12, R20, R74, R64 ;  /* 0x0000004a140c723c */ /* 0x000fe20000041840 */
[----:B------:R-:W-:Y:S04]  /*1dd10*/  LDSM.16.M88.4 R64, [R163+0x7000] ;  /* 0x00700000a340783b */ /* 0x000fe80000000200 */
[----:B------:R-:W-:Y:S01]  /*1dd20*/  LDSM.16.M88.4 R72, [R163+0x9000] ;  /* 0x00900000a348783b */ /* 0x000fe20000000200 */
[C---:B------:R-:W-:Y:S06]  /*1dd30*/  HMMA.16816.F32.BF16 R24, R8.reuse, R36, RZ ;  /* 0x000000240818723c */ /* 0x040fec00000418ff */
[C---:B------:R-:W-:Y:S06]  /*1dd40*/  HMMA.16816.F32.BF16 R32, R8.reuse, R16, RZ ;  /* 0x000000100820723c */ /* 0x040fec00000418ff */
[C---:B------:R-:W-:Y:S06]  /*1dd50*/  HMMA.16816.F32.BF16 R16, R8.reuse, R38, RZ ;  /* 0x000000260810723c */ /* 0x040fec00000418ff */
[----:B----4-:R-:W-:Y:S01]  /*1dd60*/  HMMA.16816.F32.BF16 R36, R8, R76, RZ ;  /* 0x0000004c0824723c */ /* 0x010fe200000418ff */
[----:B------:R-:W-:-:S02]  /*1dd70*/  IMAD.MOV.U32 R228, RZ, RZ, R12 ;  /* 0x000000ffffe47224 */ /* 0x000fc400078e000c */
[----:B------:R-:W-:Y:S02]  /*1dd80*/  IMAD.MOV.U32 R226, RZ, RZ, R13 ;  /* 0x000000ffffe27224 */ /* 0x000fe400078e000d */
[----:B------:R-:W-:Y:S02]  /*1dd90*/  IMAD.MOV.U32 R199, RZ, RZ, R14 ;  /* 0x000000ffffc77224 */ /* 0x000fe400078e000e */
[----:B------:R-:W-:Y:S01]  /*1dda0*/  IMAD.MOV.U32 R198, RZ, RZ, R15 ;  /* 0x000000ffffc67224 */ /* 0x000fe200078e000f */
[C---:B-1----:R-:W-:Y:S06]  /*1ddb0*/  HMMA.16816.F32.BF16 R28, R20.reuse, R58, R28 ;  /* 0x0000003a141c723c */ /* 0x042fec000004181c */
[C---:B------:R-:W-:Y:S06]  /*1ddc0*/  HMMA.16816.F32.BF16 R12, R20.reuse, R60, R48 ;  /* 0x0000003c140c723c */ /* 0x040fec0000041830 */
[C---:B------:R-:W-:Y:S06]  /*1ddd0*/  HMMA.16816.F32.BF16 R24, R20.reuse, R44, R24 ;  /* 0x0000002c1418723c */ /* 0x040fec0000041818 */
[C---:B------:R-:W-:Y:S01]  /*1dde0*/  HMMA.16816.F32.BF16 R32, R20.reuse, R56, R32 ;  /* 0x000000381420723c */ /* 0x040fe20000041820 */
[----:B------:R-:W-:Y:S05]  /*1ddf0*/  LDSM.16.M88.4 R56, [R163+0x6800] ;  /* 0x00680000a338783b */ /* 0x000fea0000000200 */
[----:B------:R-:W-:Y:S01]  /*1de00*/  HMMA.16816.F32.BF16 R208, R20, R84, R36 ;  /* 0x0000005414d0723c */ /* 0x000fe20000041824 */
[----:B------:R-:W1:Y:S01]  /*1de10*/  LDSM.16.M88.4 R36, [R163+0x5800] ;  /* 0x00580000a324783b */ /* 0x000e620000000200 */
[----:B------:R-:W-:-:S04]  /*1de20*/  IMAD.MOV.U32 R250, RZ, RZ, R29 ;  /* 0x000000fffffa7224 */ /* 0x000fc800078e001d */
[----:B------:R-:W-:Y:S01]  /*1de30*/  HMMA.16816.F32.BF16 R16, R20, R46, R16 ;  /* 0x0000002e1410723c */ /* 0x000fe20000041810 */
[----:B------:R-:W3:Y:S01]  /*1de40*/  LDSM.16.M88.4 R44, [R163+0x6000] ;  /* 0x00600000a32c783b */ /* 0x000ee20000000200 */
        /* <DEDUP_REMOVED lines=8> */
[----:B------:R-:W-:Y:S01]  /*1ded0*/  HMMA.16816.F32.BF16 R28, R8, R80, RZ ;  /* 0x00000050081c723c */ /* 0x000fe200000418ff */
[----:B------:R-:W-:Y:S02]  /*1dee0*/  IMAD.MOV.U32 R112, RZ, RZ, R25 ;  /* 0x000000ffff707224 */ /* 0x000fe400078e0019 */
[----:B------:R-:W-:Y:S02]  /*1def0*/  IMAD.MOV.U32 R14, RZ, RZ, R26 ;  /* 0x000000ffff0e7224 */ /* 0x000fe400078e001a */
[----:B------:R-:W-:-:S02]  /*1df00*/  IMAD.MOV.U32 R195, RZ, RZ, R27 ;  /* 0x000000ffffc37224 */ /* 0x000fc400078e001b */
[----:B------:R-:W-:Y:S01]  /*1df10*/  IMAD.MOV.U32 R15, RZ, RZ, R32 ;  /* 0x000000ffff0f7224 */ /* 0x000fe200078e0020 */
[C---:B------:R-:W-:Y:S01]  /*1df20*/  HMMA.16816.F32.BF16 R24, R8.reuse, R82, RZ ;  /* 0x000000520818723c */ /* 0x040fe200000418ff */
[----:B------:R-:W-:Y:S01]  /*1df30*/  IMAD.MOV.U32 R13, RZ, RZ, R33 ;  /* 0x000000ffff0d7224 */ /* 0x000fe200078e0021 */
[----:B------:R-:W-:Y:S01]  /*1df40*/  LDSM.16.M88.4 R80, [R163+0x8800] ;  /* 0x00880000a350783b */ /* 0x000fe20000000200 */
[----:B------:R-:W-:Y:S02]  /*1df50*/  IMAD.MOV.U32 R12, RZ, RZ, R34 ;  /* 0x000000ffff0c7224 */ /* 0x000fe400078e0022 */
[----:B------:R-:W-:Y:S02]  /*1df60*/  IMAD.MOV.U32 R6, RZ, RZ, R35 ;  /* 0x000000ffff067224 */ /* 0x000fe400078e0023 */
[----:B------:R-:W-:Y:S06]  /*1df70*/  HMMA.16816.F32.BF16 R32, R8, R78, RZ ;  /* 0x0000004e0820723c */ /* 0x000fec00000418ff */
[----:B------:R-:W-:Y:S01]  /*1df80*/  HMMA.16816.F32.BF16 R176, R20, R62, R40 ;  /* 0x0000003e14b0723c */ /* 0x000fe20000041828 */
[----:B------:R-:W4:Y:S01]  /*1df90*/  LDSM.16.M88.4 R60, [R68+0x5000] ;  /* 0x00500000443c783b */ /* 0x000f220000000200 */
[----:B------:R-:W-:-:S02]  /*1dfa0*/  IMAD.MOV.U32 R235, RZ, RZ, R16 ;  /* 0x000000ffffeb7224 */ /* 0x000fc400078e0010 */
[----:B------:R-:W-:Y:S01]  /*1dfb0*/  IMAD.MOV.U32 R234, RZ, RZ, R17 ;  /* 0x000000ffffea7224 */ /* 0x000fe200078e0011 */
[----:B------:R-:W-:Y:S01]  /*1dfc0*/  LDSM.16.M88.4 R76, [R163+0x7800] ;  /* 0x00780000a34c783b */ /* 0x000fe20000000200 */
[----:B------:R-:W-:Y:S01]  /*1dfd0*/  IMAD.MOV.U32 R233, RZ, RZ, R18 ;  /* 0x000000ffffe97224 */ /* 0x000fe200078e0012 */
[----:B--2---:R-:W-:Y:S01]  /*1dfe0*/  HMMA.16816.F32.BF16 R220, R20, R52, R28 ;  /* 0x0000003414dc723c */ /* 0x004fe2000004181c */
[----:B------:R-:W-:-:S05]  /*1dff0*/  IMAD.MOV.U32 R232, RZ, RZ, R19 ;  /* 0x000000ffffe87224 */ /* 0x000fca00078e0013 */
[----:B------:R-:W-:Y:S06]  /*1e000*/  HMMA.16816.F32.BF16 R16, R8, R88, RZ ;  /* 0x000000580810723c */ /* 0x000fec00000418ff */
[C---:B------:R-:W-:Y:S06]  /*1e010*/  HMMA.16816.F32.BF16 R240, R20.reuse, R54, R24 ;  /* 0x0000003614f0723c */ /* 0x040fec0000041818 */
[----:B------:R-:W-:Y:S01]  /*1e020*/  HMMA.16816.F32.BF16 R244, R20, R86, R32 ;  /* 0x0000005614f4723c */ /* 0x000fe20000041820 */
[----:B------:R-:W2:Y:S05]  /*1e030*/  LDSM.16.M88.4 R84, [R163+0x8000] ;  /* 0x00800000a354783b */ /* 0x000eaa0000000200 */
[C---:B------:R-:W-:Y:S06]  /*1e040*/  HMMA.16816.F32.BF16 R88, R8.reuse, R90, RZ ;  /* 0x0000005a0858723c */ /* 0x040fec00000418ff */
[C---:B-1----:R-:W-:Y:S06]  /*1e050*/  HMMA.16816.F32.BF16 R52, R8.reuse, R36, RZ ;  /* 0x000000240834723c */ /* 0x042fec00000418ff */
[C---:B------:R-:W-:Y:S06]  /*1e060*/  HMMA.16816.F32.BF16 R24, R8.reuse, R64, RZ ;  /* 0x000000400818723c */ /* 0x040fec00000418ff */
[C---:B------:R-:W-:Y:S06]  /*1e070*/  HMMA.16816.F32.BF16 R48, R8.reuse, R38, RZ ;  /* 0x000000260830723c */ /* 0x040fec00000418ff */
[----:B---3--:R-:W-:Y:S06]  /*1e080*/  HMMA.16816.F32.BF16 R36, R8, R46, RZ ;  /* 0x0000002e0824723c */ /* 0x008fec00000418ff */
[C---:B----4-:R-:W-:Y:S06]  /*1e090*/  HMMA.16816.F32.BF16 R212, R20.reuse, R62, R88 ;  /* 0x0000003e14d4723c */ /* 0x050fec0000041858 */
[----:B------:R-:W-:Y:S01]  /*1e0a0*/  HMMA.16816.F32.BF16 R204, R20, R128, R52 ;  /* 0x0000008014cc723c */ /* 0x000fe20000041834 */
[----:B------:R-:W-:-:S02]  /*1e0b0*/  IMAD.MOV.U32 R89, RZ, RZ, R250 ;  /* 0x000000ffff597224 */ /* 0x000fc400078e00fa */
[----:B------:R-:W-:Y:S02]  /*1e0c0*/  IMAD.MOV.U32 R90, RZ, RZ, R249 ;  /* 0x000000ffff5a7224 */ /* 0x000fe400078e00f9 */
[----:B------:R-:W-:Y:S02]  /*1e0d0*/  IMAD.MOV.U32 R91, RZ, RZ, R248 ;  /* 0x000000ffff5b7224 */ /* 0x000fe400078e00f8 */
[----:B------:R-:W-:Y:S02]  /*1e0e0*/  IMAD.MOV.U32 R129, RZ, RZ, R251 ;  /* 0x000000ffff817224 */ /* 0x000fe400078e00fb */
[----:B------:R-:W-:Y:S01]  /*1e0f0*/  HMMA.16816.F32.BF16 R248, R20, R104, R24 ;  /* 0x0000006814f8723c */ /* 0x000fe20000041818 */
[----:B------:R-:W1:Y:S01]  /*1e100*/  LDSM.16.M88.4 R24, [R68+0x9000] ;  /* 0x009000004418783b */ /* 0x000e620000000200 */
[----:B------:R-:W-:-:S04]  /*1e110*/  IMAD.MOV.U32 R113, RZ, RZ, R103 ;  /* 0x000000ffff717224 */ /* 0x000fc800078e0067 */
[----:B------:R-:W-:Y:S01]  /*1e120*/  HMMA.16816.F32.BF16 R36, R20, R118, R36 ;  /* 0x000000761424723c */ /* 0x000fe20000041824 */
[----:B------:R-:W-:Y:S02]  /*1e130*/  IMAD.MOV.U32 R236, RZ, RZ, R102 ;  /* 0x000000ffffec7224 */ /* 0x000fe400078e0066 */
[----:B------:R-:W-:Y:S02]  /*1e140*/  IMAD.MOV.U32 R237, RZ, RZ, R101 ;  /* 0x000000ffffed7224 */ /* 0x000fe400078e0065 */
[----:B------:R-:W-:Y:S01]  /*1e150*/  IMAD.MOV.U32 R238, RZ, RZ, R100 ;  /* 0x000000ffffee7224 */ /* 0x000fe200078e0064 */
[C---:B------:R-:W-:Y:S01]  /*1e160*/  HMMA.16816.F32.BF16 R32, R8.reuse, R56, RZ ;  /* 0x000000380820723c */ /* 0x040fe200000418ff */
[----:B------:R-:W-:Y:S02]  /*1e170*/  IMAD.MOV.U32 R230, RZ, RZ, R99 ;  /* 0x000000ffffe67224 */ /* 0x000fe400078e0063 */
[----:B------:R-:W-:Y:S02]  /*1e180*/  IMAD.MOV.U32 R174, RZ, RZ, R98 ;  /* 0x000000ffffae7224 */ /* 0x000fe400078e0062 */
[----:B------:R-:W-:Y:S01]  /*1e190*/  IMAD.MOV.U32 R173, RZ, RZ, R97 ;  /* 0x000000ffffad7224 */ /* 0x000fe200078e0061 */
[----:B------:R-:W-:Y:S01]  /*1e1a0*/  HMMA.16816.F32.BF16 R28, R8, R58, RZ ;  /* 0x0000003a081c723c */ /* 0x000fe200000418ff */
[----:B------:R-:W-:-:S02]  /*1e1b0*/  IMAD.MOV.U32 R172, RZ, RZ, R96 ;  /* 0x000000ffffac7224 */ /* 0x000fc400078e0060 */
[----:B------:R-:W-:Y:S02]  /*1e1c0*/  IMAD.MOV.U32 R200, RZ, RZ, R95 ;  /* 0x000000ffffc87224 */ /* 0x000fe400078e005f */
[----:B------:R-:W-:Y:S01]  /*1e1d0*/  IMAD.MOV.U32 R201, RZ, RZ, R94 ;  /* 0x000000ffffc97224 */ /* 0x000fe200078e005e */
[----:B--2---:R-:W-:Y:S01]  /*1e1e0*/  HMMA.16816.F32.BF16 R100, R8, R84, RZ ;  /* 0x000000540864723c */ /* 0x004fe200000418ff */
[----:B------:R-:W-:Y:S02]  /*1e1f0*/  IMAD.MOV.U32 R202, RZ, RZ, R93 ;  /* 0x000000ffffca7224 */ /* 0x000fe400078e005d */
[----:B------:R-:W-:-:S03]  /*1e200*/  IMAD.MOV.U32 R175, RZ, RZ, R92 ;  /* 0x000000ffffaf7224 */ /* 0x000fc600078e005c */
[C---:B------:R-:W-:Y:S06]  /*1e210*/  HMMA.16816.F32.BF16 R96, R8.reuse, R86, RZ ;  /* 0x000000560860723c */ /* 0x040fec00000418ff */
[C---:B------:R-:W-:Y:S06]  /*1e220*/  HMMA.16816.F32.BF16 R92, R8.reuse, R80, RZ ;  /* 0x00000050085c723c */ /* 0x040fec00000418ff */
[C---:B------:R-:W-:Y:S06]  /*1e230*/  HMMA.16816.F32.BF16 R84, R8.reuse, R82, RZ ;  /* 0x000000520854723c */ /* 0x040fec00000418ff */
[C---:B------:R-:W-:Y:S06]  /*1e240*/  HMMA.16816.F32.BF16 R80, R8.reuse, R72, RZ ;  /* 0x000000480850723c */ /* 0x040fec00000418ff */
[----:B------:R-:W-:Y:S06]  /*1e250*/  HMMA.16816.F32.BF16 R40, R8, R44, RZ ;  /* 0x0000002c0828723c */ /* 0x000fec00000418ff */
[----:B------:R-:W-:Y:S06]  /*1e260*/  HMMA.16816.F32.BF16 R216, R20, R60, R16 ;  /* 0x0000003c14d8723c */ /* 0x000fec0000041810 */
[C---:B------:R-:W-:Y:S06]  /*1e270*/  HMMA.16816.F32.BF16 R44, R8.reuse, R76, RZ ;  /* 0x0000004c082c723c */ /* 0x040fec00000418ff */
[C---:B------:R-:W-:Y:S06]  /*1e280*/  HMMA.16816.F32.BF16 R56, R8.reuse, R78, RZ ;  /* 0x0000004e0838723c */ /* 0x040fec00000418ff */
[C---:B------:R-:W-:Y:S06]  /*1e290*/  HMMA.16816.F32.BF16 R16, R8.reuse, R66, RZ ;  /* 0x000000420810723c */ /* 0x040fec00000418ff */
[C---:B------:R-:W-:Y:S06]  /*1e2a0*/  HMMA.16816.F32.BF16 R76, R8.reuse, R74, RZ ;  /* 0x0000004a084c723c */ /* 0x040fec00000418ff */
[C---:B------:R-:W-:Y:S06]  /*1e2b0*/  HMMA.16816.F32.BF16 R72, R8.reuse, R120, RZ ;  /* 0x000000780848723c */ /* 0x040fec00000418ff */
[----:B------:R-:W-:Y:S07]  /*1e2c0*/  HMMA.16816.F32.BF16 R64, R8, R122, RZ ;  /* 0x0000007a0840723c */ /* 0x000fee00000418ff */
[----:B------:R-:W-:Y:S01]  /*1e2d0*/  IMAD.MOV.U32 R8, RZ, RZ, R36 ;  /* 0x000000ffff087224 */ /* 0x000fe200078e0024 */
[----:B------:R-:W-:Y:S01]  /*1e2e0*/  HMMA.16816.F32.BF16 R52, R20, R108, R32 ;  /* 0x0000006c1434723c */ /* 0x000fe20000041820 */
[----:B------:R-:W-:Y:S01]  /*1e2f0*/  IMAD.MOV.U32 R88, RZ, RZ, R239 ;  /* 0x000000ffff587224 */ /* 0x000fe200078e00ef */
[----:B------:R-:W2:Y:S05]  /*1e300*/  LDSM.16.M88.4 R32, [R68+0x8000] ;  /* 0x008000004420783b */ /* 0x000eaa0000000200 */
[----:B------:R-:W-:-:S02]  /*1e310*/  IMAD.MOV.U32 R109, RZ, RZ, R8 ;  /* 0x000000ffff6d7224 */ /* 0x000fc400078e0008 */
[C---:B------:R-:W-:Y:S06]  /*1e320*/  HMMA.16816.F32.BF16 R8, R20.reuse, R110, R28 ;  /* 0x0000006e1408723c */ /* 0x040fec000004181c */
[----:B-1----:R-:W-:Y:S01]  /*1e330*/  HMMA.16816.F32.BF16 R80, R20, R24, R80 ;  /* 0x000000181450723c */ /* 0x002fe20000041850 */
[----:B------:R-:W-:Y:S01]  /*1e340*/  IMAD.MOV.U32 R108, RZ, RZ, R69 ;  /* 0x000000ffff6c7224 */ /* 0x000fe200078e0045 */
[----:B------:R-:W1:Y:S01]  /*1e350*/  LDSM.16.M88.4 R28, [R68+0x8800] ;  /* 0x00880000441c783b */ /* 0x000e620000000200 */
[----:B------:R-:W-:-:S03]  /*1e360*/  IMAD.MOV.U32 R128, RZ, RZ, R238 ;  /* 0x000000ffff807224 */ /* 0x000fc600078e00ee */
[C---:B------:R-:W-:Y:S06]  /*1e370*/  HMMA.16816.F32.BF16 R120, R20.reuse, R116, R40 ;  /* 0x000000741478723c */ /* 0x040fec0000041828 */
[----:B------:R-:W-:Y:S01]  /*1e380*/  HMMA.16816.F32.BF16 R48, R20, R130, R48 ;  /* 0x000000821430723c */ /* 0x000fe20000041830 */
[----:B------:R-:W-:Y:S02]  /*1e390*/  IMAD.MOV.U32 R42, RZ, RZ, R71 ;  /* 0x000000ffff2a7224 */ /* 0x000fe400078e0047 */
[----:B------:R-:W-:-:S03]  /*1e3a0*/  IMAD.MOV.U32 R43, RZ, RZ, R70 ;  /* 0x000000ffff2b7224 */ /* 0x000fc600078e0046 */
[----:B------:R-:W-:Y:S01]  /*1e3b0*/  IMAD.MOV.U32 R116, RZ, RZ, R8 ;  /* 0x000000ffff747224 */ /* 0x000fe200078e0008 */
[----:B------:R-:W-:Y:S01]  /*1e3c0*/  HMMA.16816.F32.BF16 R60, R20, R124, R44 ;  /* 0x0000007c143c723c */ /* 0x000fe2000004182c */
[----:B------:R-:W-:Y:S02]  /*1e3d0*/  IMAD.MOV.U32 R69, RZ, RZ, R9 ;  /* 0x000000ffff457224 */ /* 0x000fe400078e0009 */
[----:B------:R-:W-:Y:S02]  /*1e3e0*/  IMAD.MOV.U32 R70, RZ, RZ, R10 ;  /* 0x000000ffff467224 */ /* 0x000fe400078e000a */
[----:B------:R-:W-:Y:S02]  /*1e3f0*/  IMAD.MOV.U32 R71, RZ, RZ, R11 ;  /* 0x000000ffff477224 */ /* 0x000fe400078e000b */
[----:B------:R-:W-:Y:S01]  /*1e400*/  IMAD.MOV.U32 R131, RZ, RZ, R237 ;  /* 0x000000ffff837224 */ /* 0x000fe200078e00ed */
[----:B------:R3:W4:Y:S01]  /*1e410*/  LDSM.16.M88.4 R8, [R68+0x9800] ;  /* 0x009800004408783b */ /* 0x0007220000000200 */
[----:B------:R-:W-:-:S02]  /*1e420*/  IMAD.MOV.U32 R130, RZ, RZ, R236 ;  /* 0x000000ffff827224 */ /* 0x000fc400078e00ec */
[----:B------:R-:W-:Y:S01]  /*1e430*/  IMAD.MOV.U32 R125, RZ, RZ, R4 ;  /* 0x000000ffff7d7224 */ /* 0x000fe200078e0004 */
[----:B------:R-:W-:Y:S01]  /*1e440*/  HMMA.16816.F32.BF16 R236, R20, R106, R16 ;  /* 0x0000006a14ec723c */ /* 0x000fe20000041810 */
[----:B------:R-:W-:Y:S01]  /*1e450*/  IMAD.MOV.U32 R4, RZ, RZ, R80 ;  /* 0x000000ffff047224 */ /* 0x000fe200078e0050 */
[----:B------:R2:W-:Y:S01]  /*1e460*/  LDSM.16.M88.4 R16, [R2] ;  /* 0x000000000210783b */ /* 0x0005e20000000200 */
[----:B------:R-:W-:Y:S02]  /*1e470*/  IMAD.MOV.U32 R80, RZ, RZ, R132 ;  /* 0x000000ffff507224 */ /* 0x000fe400078e0084 */
[----:B------:R-:W-:Y:S01]  /*1e480*/  IMAD.MOV.U32 R46, RZ, RZ, R0 ;  /* 0x000000ffff2e7224 */ /* 0x000fe200078e0000 */
[----:B------:R1:W5:Y:S01]  /*1e490*/  LDL.LU R132, [R1+0x168] ;  /* 0x0001680001847983 */ /* 0x0003620000300800 */
[----:B------:R-:W-:Y:S02]  /*1e4a0*/  IMAD.MOV.U32 R0, RZ, RZ, R83 ;  /* 0x000000ffff007224 */ /* 0x000fe400078e0053 */
[----:B------:R-:W-:-:S02]  /*1e4b0*/  IMAD.MOV.U32 R83, RZ, RZ, R195 ;  /* 0x000000ffff537224 */ /* 0x000fc400078e00c3 */
[----:B---3--:R-:W-:Y:S02]  /*1e4c0*/  IMAD.MOV.U32 R68, RZ, RZ, R3 ;  /* 0x000000ffff447224 */ /* 0x008fe400078e0003 */
[----:B------:R-:W-:Y:S02]  /*1e4d0*/  IMAD.MOV.U32 R3, RZ, RZ, R81 ;  /* 0x000000ffff037224 */ /* 0x000fe400078e0051 */
[----:B------:R-:W-:Y:S02]  /*1e4e0*/  IMAD.MOV.U32 R81, RZ, RZ, R112 ;  /* 0x000000ffff517224 */ /* 0x000fe400078e0070 */
[----:B--2---:R-:W-:Y:S01]  /*1e4f0*/  IMAD.MOV.U32 R2, RZ, RZ, R82 ;  /* 0x000000ffff027224 */ /* 0x004fe200078e0052 */
[----:B------:R2:W5:Y:S01]  /*1e500*/  LDL.LU R112, [R1+0x164] ;  /* 0x0001640001707983 */ /* 0x0005620000300800 */
[----:B------:R-:W-:-:S03]  /*1e510*/  IMAD.MOV.U32 R82, RZ, RZ, R14 ;  /* 0x000000ffff527224 */ /* 0x000fc600078e000e */
[----:B------:R2:W5:Y:S04]  /*1e520*/  LDL.LU R14, [R1+0x160] ;  /* 0x00016000010e7983 */ /* 0x0005680000300800 */
[----:B------:R-:W3:Y:S01]  /*1e530*/  LDL.LU R195, [R1+0x108] ;  /* 0x0001080001c37983 */ /* 0x000ee20000300800 */
[----:B------:R-:W-:Y:S01]  /*1e540*/  HMMA.16816.F32.BF16 R24, R20, R26, R76 ;  /* 0x0000001a1418723c */ /* 0x000fe2000004184c */
[----:B------:R-:W-:Y:S02]  /*1e550*/  IMAD.MOV.U32 R107, RZ, RZ, R108 ;  /* 0x000000ffff6b7224 */ /* 0x000fe400078e006c */
[----:B------:R-:W-:-:S03]  /*1e560*/  IMAD.MOV.U32 R105, RZ, RZ, R109 ;  /* 0x000000ffff697224 */ /* 0x000fc600078e006d */
[----:B------:R-:W-:Y:S01]  /*1e570*/  HMMA.16816.F32.BF16 R56, R20, R126, R56 ;  /* 0x0000007e1438723c */ /* 0x000fe20000041838 */
[----:B------:R-:W-:Y:S02]  /*1e580*/  IMAD.MOV.U32 R124, RZ, RZ, R194 ;  /* 0x000000ffff7c7224 */ /* 0x000fe400078e00c2 */
[----:B------:R-:W-:Y:S02]  /*1e590*/  IMAD.MOV.U32 R108, RZ, RZ, R175 ;  /* 0x000000ffff6c7224 */ /* 0x000fe400078e00af */
[----:B------:R-:W-:Y:S02]  /*1e5a0*/  IMAD.MOV.U32 R109, RZ, RZ, R174 ;  /* 0x000000ffff6d7224 */ /* 0x000fe400078e00ae */
[----:B------:R-:W-:Y:S02]  /*1e5b0*/  IMAD.MOV.U32 R127, RZ, RZ, R200 ;  /* 0x000000ffff7f7224 */ /* 0x000fe400078e00c8 */
[----:B------:R-:W-:Y:S02]  /*1e5c0*/  IMAD.MOV.U32 R126, RZ, RZ, R131 ;  /* 0x000000ffff7e7224 */ /* 0x000fe400078e0083 */
        /* <DEDUP_REMOVED lines=10> */
[----:B------:R-:W-:-:S02]  /*1e670*/  IMAD.MOV.U32 R110, RZ, RZ, R201 ;  /* 0x000000ffff6e7224 */ /* 0x000fc400078e00c9 */
[----:B------:R-:W-:Y:S01]  /*1e680*/  IMAD.MOV.U32 R126, RZ, RZ, R68 ;  /* 0x000000ffff7e7224 */ /* 0x000fe200078e0044 */
[C---:B------:R-:W-:Y:S01]  /*1e690*/  HMMA.16816.F32.BF16 R200, R20.reuse, R34, R96 ;  /* 0x0000002214c8723c */ /* 0x040fe20000041860 */
[----:B------:R-:W-:Y:S02]  /*1e6a0*/  IMAD.MOV.U32 R102, RZ, RZ, R106 ;  /* 0x000000ffff667224 */ /* 0x000fe400078e006a */
[----:B------:R-:W-:Y:S02]  /*1e6b0*/  IMAD.MOV.U32 R103, RZ, RZ, R107 ;  /* 0x000000ffff677224 */ /* 0x000fe400078e006b */
[----:B------:R-:W-:Y:S02]  /*1e6c0*/  IMAD.MOV.U32 R47, RZ, RZ, R128 ;  /* 0x000000ffff2f7224 */ /* 0x000fe400078e0080 */
[----:B------:R-:W-:Y:S02]  /*1e6d0*/  IMAD.MOV.U32 R45, RZ, RZ, R129 ;  /* 0x000000ffff2d7224 */ /* 0x000fe400078e0081 */
[----:B------:R-:W-:Y:S01]  /*1e6e0*/  IMAD.MOV.U32 R68, RZ, RZ, R15 ;  /* 0x000000ffff447224 */ /* 0x000fe200078e000f */
[----:B-1----:R-:W-:Y:S01]  /*1e6f0*/  HMMA.16816.F32.BF16 R128, R20, R28, R92 ;  /* 0x0000001c1480723c */ /* 0x002fe2000004185c */
[----:B------:R-:W-:-:S02]  /*1e700*/  IMAD.MOV.U32 R106, RZ, RZ, R12 ;  /* 0x000000ffff6a7224 */ /* 0x000fc400078e000c */
[----:B------:R-:W-:Y:S02]  /*1e710*/  IMAD.MOV.U32 R107, RZ, RZ, R6 ;  /* 0x000000ffff6b7224 */ /* 0x000fe400078e0006 */
[----:B------:R-:W-:Y:S01]  /*1e720*/  IMAD.MOV.U32 R119, RZ, RZ, R37 ;  /* 0x000000ffff777224 */ /* 0x000fe200078e0025 */
[----:B------:R-:W-:Y:S01]  /*1e730*/  HMMA.16816.F32.BF16 R92, R20, R30, R84 ;  /* 0x0000001e145c723c */ /* 0x000fe20000041854 */
[----:B------:R-:W-:Y:S02]  /*1e740*/  IMAD.MOV.U32 R118, RZ, RZ, R38 ;  /* 0x000000ffff767224 */ /* 0x000fe400078e0026 */
[----:B------:R-:W-:Y:S02]  /*1e750*/  IMAD.MOV.U32 R117, RZ, RZ, R39 ;  /* 0x000000ffff757224 */ /* 0x000fe400078e0027 */
[----:B------:R-:W-:Y:S01]  /*1e760*/  IMAD.MOV.U32 R99, RZ, RZ, R101 ;  /* 0x000000ffff637224 */ /* 0x000fe200078e0065 */
[----:B------:R-:W1:Y:S01]  /*1e770*/  LDSM.16.M88.4 R36, [R42] ;  /* 0x000000002a24783b */ /* 0x000e620000000200 */
[----:B------:R-:W-:-:S02]  /*1e780*/  IMAD.MOV.U32 R101, RZ, RZ, R46 ;  /* 0x000000ffff657224 */ /* 0x000fc400078e002e */
[----:B------:R-:W-:Y:S01]  /*1e790*/  IMAD.MOV.U32 R31, RZ, RZ, R100 ;  /* 0x000000ffff1f7224 */ /* 0x000fe200078e0064 */
[----:B------:R-:W-:Y:S01]  /*1e7a0*/  LDSM.16.M88.4 R40, [R43] ;  /* 0x000000002b28783b */ /* 0x000fe20000000200 */
        /* <DEDUP_REMOVED lines=12> */
[C---:B----4-:R-:W-:Y:S01]  /*1e870*/  HMMA.16816.F32.BF16 R116, R20.reuse, R10, R64 ;  /* 0x0000000a1474723c */ /* 0x050fe20000041840 */
[----:B------:R-:W-:Y:S02]  /*1e880*/  IMAD.MOV.U32 R85, RZ, RZ, R234 ;  /* 0x000000ffff557224 */ /* 0x000fe400078e00ea */
[----:B------:R-:W-:Y:S02]  /*1e890*/  IMAD.MOV.U32 R86, RZ, RZ, R233 ;  /* 0x000000ffff567224 */ /* 0x000fe400078e00e9 */
[----:B------:R-:W-:Y:S02]  /*1e8a0*/  IMAD.MOV.U32 R87, RZ, RZ, R232 ;  /* 0x000000ffff577224 */ /* 0x000fe400078e00e8 */
[----:B------:R-:W-:Y:S01]  /*1e8b0*/  HMMA.16816.F32.BF16 R232, R20, R8, R72 ;  /* 0x0000000814e8723c */ /* 0x000fe20000041848 */
[----:B------:R-:W4:Y:S04]  /*1e8c0*/  LDSM.16.M88.4 R20, [R111] ;  /* 0x000000006f14783b */ /* 0x000f280000000200 */
[----:B------:R-:W2:Y:S01]  /*1e8d0*/  LDSM.16.M88.4 R8, [R32] ;  /* 0x000000002008783b */ /* 0x000ea20000000200 */
[----:B------:R-:W-:-:S02]  /*1e8e0*/  IMAD.MOV.U32 R15, RZ, RZ, R24 ;  /* 0x000000ffff0f7224 */ /* 0x000fc400078e0018 */
[----:B------:R-:W-:Y:S02]  /*1e8f0*/  IMAD.MOV.U32 R13, RZ, RZ, R25 ;  /* 0x000000ffff0d7224 */ /* 0x000fe400078e0019 */
[----:B------:R-:W-:Y:S02]  /*1e900*/  IMAD.MOV.U32 R12, RZ, RZ, R26 ;  /* 0x000000ffff0c7224 */ /* 0x000fe400078e001a */
[----:B------:R-:W-:Y:S02]  /*1e910*/  IMAD.MOV.U32 R6, RZ, RZ, R27 ;  /* 0x000000ffff067224 */ /* 0x000fe400078e001b */
[----:B------:R1:W2:Y:S01]  /*1e920*/  LDSM.16.M88.4 R24, [R99] ;  /* 0x000000006318783b */ /* 0x0002a20000000200 */
[----:B------:R-:W-:Y:S02]  /*1e930*/  IMAD.MOV.U32 R97, RZ, RZ, R33 ;  /* 0x000000ffff617224 */ /* 0x000fe400078e0021 */
[----:B------:R-:W-:Y:S01]  /*1e940*/  IMAD.MOV.U32 R98, RZ, RZ, R44 ;  /* 0x000000ffff627224 */ /* 0x000fe200078e002c */
[----:B------:R-:W-:Y:S01]  /*1e950*/  LDSM.16.M88.4 R32, [R46] ;  /* 0x000000002e20783b */ /* 0x000fe20000000200 */
[----:B-1----:R-:W-:-:S03]  /*1e960*/  IMAD.MOV.U32 R99, RZ, RZ, R45 ;  /* 0x000000ffff637224 */ /* 0x002fc600078e002d */
[----:B------:R-:W1:Y:S01]  /*1e970*/  LDSM.16.M88.4 R44, [R47] ;  /* 0x000000002f2c783b */ /* 0x000e620000000200 */
[----:B------:R-:W-:Y:S01]  /*1e980*/  IMAD.MOV.U32 R28, RZ, RZ, R110 ;  /* 0x000000ffff1c7224 */ /* 0x000fe200078e006e */
[----:B------:R-:W-:Y:S01]  /*1e990*/  HMMA.16816.F32.BF16 R124, R16, R36, R124 ;  /* 0x00000024107c723c */ /* 0x000fe2000004187c */
[----:B------:R-:W-:Y:S02]  /*1e9a0*/  IMAD.MOV.U32 R96, RZ, RZ, R108 ;  /* 0x000000ffff607224 */ /* 0x000fe400078e006c */
[----:B------:R-:W-:-:S03]  /*1e9b0*/  IMAD.MOV.U32 R29, RZ, RZ, R109 ;  /* 0x000000ffff1d7224 */ /* 0x000fc600078e006d */
[C---:B------:R-:W-:Y:S01]  /*1e9c0*/  HMMA.16816.F32.BF16 R108, R16.reuse, R38, R176 ;  /* 0x00000026106c723c */ /* 0x040fe200000418b0 */
[----:B------:R-:W-:Y:S05]  /*1e9d0*/  LDSM.16.M88.4 R36, [R28] ;  /* 0x000000001c24783b */ /* 0x000fea0000000200 */
[C---:B----4-:R-:W-:Y:S06]  /*1e9e0*/  HMMA.16816.F32.BF16 R208, R16.reuse, R20, R208 ;  /* 0x0000001410d0723c */ /* 0x050fec00000418d0 */
[C---:B------:R-:W-:Y:S01]  /*1e9f0*/  HMMA.16816.F32.BF16 R244, R16.reuse, R22, R244 ;  /* 0x0000001610f4723c */ /* 0x040fe200000418f4 */
[----:B------:R-:W4:Y:S05]  /*1ea00*/  LDSM.16.M88.4 R20, [R97] ;  /* 0x000000006114783b */ /* 0x000f2a0000000200 */
[C---:B------:R-:W-:Y:S06]  /*1ea10*/  HMMA.16816.F32.BF16 R100, R16.reuse, R40, R100 ;  /* 0x000000281064723c */ /* 0x040fec0000041864 */
[C---:B------:R-:W-:Y:S01]  /*1ea20*/  HMMA.16816.F32.BF16 R88, R16.reuse, R42, R88 ;  /* 0x0000002a1058723c */ /* 0x040fe20000041858 */
[----:B------:R-:W4:Y:S04]  /*1ea30*/  LDSM.16.M88.4 R40, [R31] ;  /* 0x000000001f28783b */ /* 0x000f280000000200 */
[----:B------:R-:W-:Y:S01]  /*1ea40*/  LDSM.16.M88.4 R28, [R29] ;  /* 0x000000001d1c783b */ /* 0x000fe20000000200 */
[C---:B--2---:R-:W-:Y:S06]  /*1ea50*/  HMMA.16816.F32.BF16 R220, R16.reuse, R8, R220 ;  /* 0x0000000810dc723c */ /* 0x044fec00000418dc */
[C---:B------:R-:W-:Y:S01]  /*1ea60*/  HMMA.16816.F32.BF16 R240, R16.reuse, R10, R240 ;  /* 0x0000000a10f0723c */ /* 0x040fe200000418f0 */
[----:B------:R-:W2:Y:S05]  /*1ea70*/  LDSM.16.M88.4 R8, [R230] ;  /* 0x00000000e608783b */ /* 0x000eaa0000000200 */
[C---:B------:R-:W-:Y:S06]  /*1ea80*/  HMMA.16816.F32.BF16 R76, R16.reuse, R24, R80 ;  /* 0x00000018104c723c */ /* 0x040fec0000041850 */
[C---:B------:R-:W-:Y:S01]  /*1ea90*/  HMMA.16816.F32.BF16 R84, R16.reuse, R26, R84 ;  /* 0x0000001a1054723c */ /* 0x040fe20000041854 */
[----:B------:R2:W2:Y:S05]  /*1eaa0*/  LDSM.16.M88.4 R24, [R96] ;  /* 0x000000006018783b */ /* 0x0004aa0000000200 */
[C---:B-1----:R-:W-:Y:S01]  /*1eab0*/  HMMA.16816.F32.BF16 R176, R16.reuse, R46, R48 ;  /* 0x0000002e10b0723c */ /* 0x042fe20000041830 */
[----:B------:R-:W1:Y:S05]  /*1eac0*/  LDSM.16.M88.4 R48, [R180] ;  /* 0x00000000b430783b */ /* 0x000e6a0000000200 */
[C---:B------:R-:W-:Y:S06]  /*1ead0*/  HMMA.16816.F32.BF16 R216, R16.reuse, R32, R216 ;  /* 0x0000002010d8723c */ /* 0x040fec00000418d8 */
[----:B----4-:R-:W-:Y:S01]  /*1eae0*/  HMMA.16816.F32.BF16 R64, R16, R20, R172 ;  /* 0x000000141040723c */ /* 0x010fe200000418ac */
[----:B------:R-:W-:-:S02]  /*1eaf0*/  IMAD.MOV.U32 R32, RZ, RZ, R98 ;  /* 0x000000ffff207224 */ /* 0x000fc400078e0062 */
[----:B------:R-:W-:-:S03]  /*1eb00*/  IMAD.MOV.U32 R33, RZ, RZ, R99 ;  /* 0x000000ffff217224 */ /* 0x000fc600078e0063 */
[C---:B--2---:R-:W-:Y:S06]  /*1eb10*/  HMMA.16816.F32.BF16 R96, R16.reuse, R36, R52 ;  /* 0x000000241060723c */ /* 0x044fec0000041834 */
[C---:B------:R-:W-:Y:S06]  /*1eb20*/  HMMA.16816.F32.BF16 R172, R16.reuse, R22, R200 ;  /* 0x0000001610ac723c */ /* 0x040fec00000418c8 */
[C---:B------:R-:W-:Y:S06]  /*1eb30*/  HMMA.16816.F32.BF16 R212, R16.reuse, R34, R212 ;  /* 0x0000002210d4723c */ /* 0x040fec00000418d4 */
[----:B------:R-:W-:Y:S01]  /*1eb40*/  HMMA.16816.F32.BF16 R120, R16, R40, R120 ;  /* 0x000000281078723c */ /* 0x000fe20000041878 */
[----:B------:R-:W-:-:S02]  /*1eb50*/  IMAD.MOV.U32 R34, RZ, RZ, R252 ;  /* 0x000000ffff227224 */ /* 0x000fc400078e00fc */
[----:B------:R-:W-:-:S03]  /*1eb60*/  IMAD.MOV.U32 R35, RZ, RZ, R231 ;  /* 0x000000ffff237224 */ /* 0x000fc600078e00e7 */
[----:B------:R-:W-:Y:S01]  /*1eb70*/  HMMA.16816.F32.BF16 R104, R16, R42, R104 ;  /* 0x0000002a1068723c */ /* 0x000fe20000041868 */
[----:B------:R-:W-:Y:S02]  /*1eb80*/  IMAD.MOV.U32 R40, RZ, RZ, R228 ;  /* 0x000000ffff287224 */ /* 0x000fe400078e00e4 */
[----:B------:R-:W-:-:S03]  /*1eb90*/  IMAD.MOV.U32 R41, RZ, RZ, R226 ;  /* 0x000000ffff297224 */ /* 0x000fc600078e00e2 */
[----:B------:R-:W-:Y:S01]  /*1eba0*/  HMMA.16816.F32.BF16 R80, R16, R38, R68 ;  /* 0x000000261050723c */ /* 0x000fe20000041844 */
[----:B------:R-:W-:Y:S01]  /*1ebb0*/  IMAD.MOV.U32 R42, RZ, RZ, R199 ;  /* 0x000000ffff2a7224 */ /* 0x000fe200078e00c7 */
[----:B------:R-:W-:Y:S01]  /*1ebc0*/  LDSM.16.M88.4 R36, [R185] ;  /* 0x00000000b924783b */ /* 0x000fe20000000200 */
[----:B------:R-:W-:-:S03]  /*1ebd0*/  IMAD.MOV.U32 R43, RZ, RZ, R198 ;  /* 0x000000ffff2b7224 */ /* 0x000fc600078e00c6 */
[C---:B------:R-:W-:Y:S06]  /*1ebe0*/  HMMA.16816.F32.BF16 R128, R16.reuse, R8, R128 ;  /* 0x000000081080723c */ /* 0x040fec0000041880 */
[C---:B------:R-:W-:Y:S01]  /*1ebf0*/  HMMA.16816.F32.BF16 R200, R16.reuse, R10, R92 ;  /* 0x0000000a10c8723c */ /* 0x040fe2000004185c */
[----:B------:R-:W-:Y:S05]  /*1ec00*/  LDSM.16.M88.4 R8, [R188] ;  /* 0x00000000bc08783b */ /* 0x000fea0000000200 */
[C---:B------:R-:W-:Y:S06]  /*1ec10*/  HMMA.16816.F32.BF16 R60, R16.reuse, R24, R60 ;  /* 0x00000018103c723c */ /* 0x040fec000004183c */
[C---:B------:R-:W-:Y:S06]  /*1ec20*/  HMMA.16816.F32.BF16 R56, R16.reuse, R26, R56 ;  /* 0x0000001a1038723c */ /* 0x040fec0000041838 */
[C---:B-1----:R-:W-:Y:S01]  /*1ec30*/  HMMA.16816.F32.BF16 R24, R16.reuse, R48, R32 ;  /* 0x000000301018723c */ /* 0x042fe20000041820 */
[----:B------:R-:W-:Y:S05]  /*1ec40*/  LDSM.16.M88.4 R32, [R185+0x800] ;  /* 0x00080000b920783b */ /* 0x000fea0000000200 */
[C---:B------:R-:W-:Y:S01]  /*1ec50*/  HMMA.16816.F32.BF16 R20, R16.reuse, R50, R40 ;  /* 0x000000321014723c */ /* 0x040fe20000041828 */
[----:B------:R-:W1:Y:S04]  /*1ec60*/  LDSM.16.M88.4 R48, [R185+0x2000] ;  /* 0x00200000b930783b */ /* 0x000e680000000200 */
[----:B------:R-:W-:Y:S04]  /*1ec70*/  LDSM.16.M88.4 R40, [R185+0x1800] ;  /* 0x00180000b928783b */ /* 0x000fe80000000200 */
[----:B---3--:R-:W2:Y:S01]  /*1ec80*/  LDSM.16.M88.4 R52, [R195] ;  /* 0x00000000c334783b */ /* 0x008ea20000000200 */
[C---:B------:R-:W-:Y:S03]  /*1ec90*/  HMMA.16816.F32.BF16 R204, R16.reuse, R44, R204 ;  /* 0x0000002c10cc723c */ /* 0x040fe600000418cc */
[----:B------:R-:W3:Y:S03]  /*1eca0*/  LDSM.16.M88.4 R44, [R194] ;  /* 0x00000000c22c783b */ /* 0x000ee60000000200 */
[C---:B------:R-:W-:Y:S06]  /*1ecb0*/  HMMA.16816.F32.BF16 R68, R16.reuse, R30, R236 ;  /* 0x0000001e1044723c */ /* 0x040fec00000418ec */
[----:B------:R-:W-:Y:S01]  /*1ecc0*/  HMMA.16816.F32.BF16 R72, R16, R28, R248 ;  /* 0x0000001c1048723c */ /* 0x000fe200000418f8 */
        /* <DEDUP_REMOVED lines=8> */
[----:B------:R-:W-:Y:S01]  /*1ed50*/  IMAD.MOV.U32 R251, RZ, RZ, R6 ;  /* 0x000000fffffb7224 */ /* 0x000fe200078e0006 */
[----:B-1----:R-:W-:Y:S06]  /*1ed60*/  HMMA.16816.F32.BF16 R208, R8, R48, R208 ;  /* 0x0000003008d0723c */ /* 0x002fec00000418d0 */
[C---:B--2---:R-:W-:Y:S06]  /*1ed70*/  HMMA.16816.F32.BF16 R236, R16.reuse, R52, R236 ;  /* 0x0000003410ec723c */ /* 0x044fec00000418ec */
[----:B------:R-:W-:Y:S06]  /*1ed80*/  HMMA.16816.F32.BF16 R52, R16, R54, R248 ;  /* 0x000000361034723c */ /* 0x000fec00000418f8 */
[----:B------:R-:W-:Y:S01]  /*1ed90*/  HMMA.16816.F32.BF16 R248, R8, R36, R24 ;  /* 0x0000002408f8723c */ /* 0x000fe20000041818 */
[----:B------:R-:W1:Y:S01]  /*1eda0*/  LDSM.16.M88.4 R24, [R185+0x4000] ;  /* 0x00400000b918783b */ /* 0x000e620000000200 */
[----:B------:R-:W-:-:S02]  /*1edb0*/  IMAD.MOV.U32 R49, RZ, RZ, R113 ;  /* 0x000000ffff317224 */ /* 0x000fc400078e0071 */
[----:B------:R-:W2:Y:S02]  /*1edc0*/  S2R R113, SR_TID.X ;  /* 0x0000000000717919 */ /* 0x000ea40000002100 */
[C---:B---3--:R-:W-:Y:S06]  /*1edd0*/  HMMA.16816.F32.BF16 R232, R16.reuse, R44, R232 ;  /* 0x0000002c10e8723c */ /* 0x048fec00000418e8 */
[----:B------:R-:W-:Y:S01]  /*1ede0*/  HMMA.16816.F32.BF16 R116, R16, R46, R116 ;  /* 0x0000002e1074723c */ /* 0x000fe20000041874 */
[----:B------:R-:W3:Y:S04]  /*1edf0*/  LDSM.16.M88.4 R16, [R185+0x5000] ;  /* 0x00500000b910783b */ /* 0x000ee80000000200 */
[----:B------:R-:W4:Y:S01]  /*1ee00*/  LDSM.16.M88.4 R44, [R185+0x2800] ;  /* 0x00280000b92c783b */ /* 0x000f220000000200 */
[C---:B------:R-:W-:Y:S03]  /*1ee10*/  HMMA.16816.F32.BF16 R92, R8.reuse, R38, R20 ;  /* 0x00000026085c723c */ /* 0x040fe60000041814 */
[----:B------:R-:W-:Y:S03]  /*1ee20*/  LDSM.16.M88.4 R36, [R185+0x5800] ;  /* 0x00580000b924783b */ /* 0x000fe60000000200 */
[C---:B------:R-:W-:Y:S01]  /*1ee30*/  HMMA.16816.F32.BF16 R124, R8.reuse, R32, R124 ;  /* 0x00000020087c723c */ /* 0x040fe2000004187c */
[----:B------:R-:W-:Y:S05]  /*1ee40*/  LDSM.16.M88.4 R20, [R185+0x4800] ;  /* 0x00480000b914783b */ /* 0x000fea0000000200 */
[----:B------:R-:W-:Y:S01]  /*1ee50*/  HMMA.16816.F32.BF16 R108, R8, R34, R108 ;  /* 0x00000022086c723c */ /* 0x000fe2000004186c */
[----:B------:R-:W4:Y:S01]  /*1ee60*/  LDSM.16.M88.4 R32, [R185+0x3000] ;  /* 0x00300000b920783b */ /* 0x000f220000000200 */
[----:B--2---:R-:W-:-:S04]  /*1ee70*/  IMAD.SHL.U32 R48, R113, 0x2, RZ ;  /* 0x0000000271307824 */ /* 0x004fc800078e00ff */
[----:B-1----:R-:W-:Y:S01]  /*1ee80*/  HMMA.16816.F32.BF16 R120, R8, R24, R120 ;  /* 0x000000180878723c */ /* 0x002fe20000041878 */
[----:B------:R-:W-:-:S06]  /*1ee90*/  LOP3.LUT R48, R48, 0x6, RZ, 0xc0, !PT ;  /* 0x0000000630307812 */ /* 0x000fcc00078ec0ff */
[----:B------:R-:W-:-:S04]  /*1eea0*/  IMAD.MOV.U32 R25, RZ, RZ, R162 ;  /* 0x000000ffff197224 */ /* 0x000fc800078e00a2 */
[----:B------:R-:W-:Y:S01]  /*1eeb0*/  IMAD.SHL.U32 R24, R25, 0x100, RZ ;  /* 0x0000010019187824 */ /* 0x000fe200078e00ff */
[----:B------:R-:W-:Y:S04]  /*1eec0*/  HMMA.16816.F32.BF16 R100, R8, R28, R100 ;  /* 0x0000001c0864723c */ /* 0x000fe80000041864 */
[C-C-:B------:R-:W-:Y:S02]  /*1eed0*/  LOP3.LUT R2, R24.reuse, 0x8, R48.reuse, 0xfe, !PT ;  /* 0x0000000818027812 */ /* 0x140fe400078efe30 */
[----:B------:R-:W-:Y:S02]  /*1eee0*/  LOP3.LUT R0, R24, 0x10, R48, 0xfe, !PT ;  /* 0x0000001018007812 */ /* 0x000fe400078efe30 */
[C---:B------:R-:W-:Y:S02]  /*1eef0*/  ISETP.GE.AND P5, PT, R2.reuse, R7, PT ;  /* 0x000000070200720c */ /* 0x040fe40003fa6270 */
[----:B------:R-:W-:-:S02]  /*1ef00*/  ISETP.GE.AND P4, PT, R2, R5, PT ;  /* 0x000000050200720c */ /* 0x000fc40003f86270 */
[----:B------:R-:W-:Y:S01]  /*1ef10*/  I2FP.F32.S32 R2, R2 ;  /* 0x0000000200027245 */ /* 0x000fe20000201400 */
[C---:B------:R-:W-:Y:S01]  /*1ef20*/  HMMA.16816.F32.BF16 R88, R8.reuse, R30, R88 ;  /* 0x0000001e0858723c */ /* 0x040fe20000041858 */
[C---:B------:R-:W-:Y:S01]  /*1ef30*/  ISETP.GE.AND P6, PT, R0.reuse, R7, PT ;  /* 0x000000070000720c */ /* 0x040fe20003fc6270 */
[----:B------:R-:W-:Y:S01]  /*1ef40*/  LDSM.16.M88.4 R28, [R185+0x3800] ;  /* 0x00380000b91c783b */ /* 0x000fe20000000200 */
[----:B------:R-:W-:Y:S01]  /*1ef50*/  ISETP.GE.AND P2, PT, R0, R5, PT ;  /* 0x000000050000720c */ /* 0x000fe20003f46270 */
[C---:B------:R-:W-:Y:S01]  /*1ef60*/  FFMA.FTZ R13, R157.reuse, R2, R92 ;  /* 0x000000029d0d7223 */ /* 0x040fe2000001005c */
[----:B------:R-:W-:Y:S02]  /*1ef70*/  I2FP.F32.S32 R0, R0 ;  /* 0x0000000000007245 */ /* 0x000fe40000201400 */
[----:B------:R-:W-:Y:S01]  /*1ef80*/  LOP3.LUT R3, R24, 0x18, R48, 0xfe, !PT ;  /* 0x0000001818037812 */ /* 0x000fe200078efe30 */
[----:B------:R-:W-:Y:S01]  /*1ef90*/  HMMA.16816.F32.BF16 R76, R8, R40, R76 ;  /* 0x00000028084c723c */ /* 0x000fe2000004184c */
[C---:B------:R-:W-:Y:S01]  /*1efa0*/  FFMA.FTZ R4, R157.reuse, R2, R94 ;  /* 0x000000029d047223 */ /* 0x040fe2000001005e */
[----:B------:R-:W-:Y:S01]  /*1efb0*/  FFMA.FTZ R6, R157, R0, R124 ;  /* 0x000000009d067223 */ /* 0x000fe2000001007c */
[----:B------:R-:W-:-:S02]  /*1efc0*/  FSEL R124, R13, -INF , !P5 ;  /* 0xff8000000d7c7808 */ /* 0x000fc40006800000 */
[----:B------:R-:W-:Y:S01]  /*1efd0*/  LOP3.LUT R2, R24, 0x20, R48, 0xfe, !PT ;  /* 0x0000002018027812 */ /* 0x000fe200078efe30 */
[----:B------:R-:W-:Y:S01]  /*1efe0*/  HMMA.16816.F32.BF16 R84, R8, R42, R84 ;  /* 0x0000002a0854723c */ /* 0x000fe20000041854 */
[----:B------:R-:W1:Y:S01]  /*1eff0*/  LDSM.16.M88.4 R40, [R185+0x6000] ;  /* 0x00600000b928783b */ /* 0x000e620000000200 */
[----:B------:R-:W-:Y:S01]  /*1f000*/  I2FP.F32.S32 R13, R3 ;  /* 0x00000003000d7245 */ /* 0x000fe20000201400 */
[----:B------:R-:W-:-:S03]  /*1f010*/  FFMA.FTZ R12, R157, R0, R126 ;  /* 0x000000009d0c7223 */ /* 0x000fc6000001007e */
[----:B---3--:R-:W-:Y:S01]  /*1f020*/  HMMA.16816.F32.BF16 R72, R8, R16, R72 ;  /* 0x000000100848723c */ /* 0x008fe20000041848 */
[----:B------:R-:W-:Y:S02]  /*1f030*/  FSEL R113, R4, -INF , !P4 ;  /* 0xff80000004717808 */ /* 0x000fe40006000000 */
[----:B------:R-:W-:-:S03]  /*1f040*/  FSEL R126, R6, -INF , !P6 ;  /* 0xff800000067e7808 */ /* 0x000fc60007000000 */
[----:B------:R-:W-:Y:S01]  /*1f050*/  HMMA.16816.F32.BF16 R68, R8, R18, R68 ;  /* 0x000000120844723c */ /* 0x000fe20000041844 */
[----:B------:R-:W2:Y:S01]  /*1f060*/  LDSM.16.M88.4 R16, [R185+0x6800] ;  /* 0x00680000b910783b */ /* 0x000ea20000000200 */
[C---:B------:R-:W-:Y:S02]  /*1f070*/  ISETP.GE.AND P3, PT, R3.reuse, R7, PT ;  /* 0x000000070300720c */ /* 0x040fe40003f66270 */
[----:B------:R-:W-:Y:S01]  /*1f080*/  ISETP.GE.AND P5, PT, R3, R5, PT ;  /* 0x000000050300720c */ /* 0x000fe20003fa6270 */
[----:B------:R-:W-:Y:S01]  /*1f090*/  FFMA.FTZ R3, R157, R13, R108 ;  /* 0x0000000d9d037223 */ /* 0x000fe2000001006c */
[C---:B------:R-:W-:Y:S02]  /*1f0a0*/  ISETP.GE.AND P4, PT, R2.reuse, R7, PT ;  /* 0x000000070200720c */ /* 0x040fe40003f86270 */
[----:B------:R-:W-:Y:S02]  /*1f0b0*/  ISETP.GE.AND P6, PT, R2, R5, PT ;  /* 0x000000050200720c */ /* 0x000fe40003fc6270 */
[----:B------:R-:W-:-:S02]  /*1f0c0*/  I2FP.F32.S32 R2, R2 ;  /* 0x0000000200027245 */ /* 0x000fc40000201400 */
[----:B------:R-:W-:Y:S01]  /*1f0d0*/  LOP3.LUT R0, R24, 0x28, R48, 0xfe, !PT ;  /* 0x0000002818007812 */ /* 0x000fe200078efe30 */
[C---:B------:R-:W-:Y:S01]  /*1f0e0*/  FFMA.FTZ R4, R157.reuse, R13, R110 ;  /* 0x0000000d9d047223 */ /* 0x040fe2000001006e */
        /* <DEDUP_REMOVED lines=8> */
[C---:B------:R-:W-:Y:S01]  /*1f170*/  HMMA.16816.F32.BF16 R244, R8.reuse, R50, R244 ;  /* 0x0000003208f4723c */ /* 0x040fe200000418f4 */
[----:B------:R-:W-:Y:S02]  /*1f180*/  FSEL R94, R4, -INF , !P5 ;  /* 0xff800000045e7808 */ /* 0x000fe40006800000 */
[----:B------:R-:W-:Y:S01]  /*1f190*/  FSEL R194, R6, -INF , !P4 ;  /* 0xff80000006c27808 */ /* 0x000fe20006000000 */
[CC--:B------:R-:W-:Y:S01]  /*1f1a0*/  FFMA.FTZ R13, R157.reuse, R0.reuse, R88 ;  /* 0x000000009d0d7223 */ /* 0x0c0fe20000010058 */
[C---:B------:R-:W-:Y:S02]  /*1f1b0*/  ISETP.GE.AND P5, PT, R2.reuse, R7, PT ;  /* 0x000000070200720c */ /* 0x040fe40003fa6270 */
[----:B------:R-:W-:Y:S01]  /*1f1c0*/  ISETP.GE.AND P4, PT, R2, R5, PT ;  /* 0x000000050200720c */ /* 0x000fe20003f86270 */
[----:B------:R-:W-:Y:S01]  /*1f1d0*/  FFMA.FTZ R15, R157, R0, R90 ;  /* 0x000000009d0f7223 */ /* 0x000fe2000001005a */
[----:B------:R-:W-:Y:S01]  /*1f1e0*/  I2FP.F32.S32 R2, R2 ;  /* 0x0000000200027245 */ /* 0x000fe20000201400 */
[----:B----4-:R-:W-:Y:S01]  /*1f1f0*/  HMMA.16816.F32.BF16 R220, R8, R44, R220 ;  /* 0x0000002c08dc723c */ /* 0x010fe200000418dc */
[----:B------:R-:W-:-:S02]  /*1f200*/  LOP3.LUT R0, R24, 0x38, R48, 0xfe, !PT ;  /* 0x0000003818007812 */ /* 0x000fc400078efe30 */
[----:B------:R-:W-:Y:S01]  /*1f210*/  FSEL R195, R13, -INF , !P2 ;  /* 0xff8000000dc37808 */ /* 0x000fe20005000000 */
[----:B------:R-:W-:Y:S01]  /*1f220*/  FFMA.FTZ R6, R157, R2, R76 ;  /* 0x000000029d067223 */ /* 0x000fe2000001004c */
[----:B------:R-:W-:Y:S02]  /*1f230*/  I2FP.F32.S32 R13, R0 ;  /* 0x00000000000d7245 */ /* 0x000fe40000201400 */
[----:B------:R-:W-:Y:S01]  /*1f240*/  LOP3.LUT R3, R24, 0x40, R48, 0xfe, !PT ;  /* 0x0000004018037812 */ /* 0x000fe200078efe30 */
[----:B------:R-:W-:Y:S01]  /*1f250*/  HMMA.16816.F32.BF16 R240, R8, R46, R240 ;  /* 0x0000002e08f0723c */ /* 0x000fe200000418f0 */
[----:B------:R-:W-:Y:S01]  /*1f260*/  FSEL R88, R15, -INF , !P3 ;  /* 0xff8000000f587808 */ /* 0x000fe20005800000 */
[C---:B------:R-:W-:Y:S01]  /*1f270*/  FFMA.FTZ R2, R157.reuse, R2, R78 ;  /* 0x000000029d027223 */ /* 0x040fe2000001004e */
        /* <DEDUP_REMOVED lines=8> */
[----:B------:R-:W-:Y:S01]  /*1f300*/  LOP3.LUT R0, R24, 0x48, R48, 0xfe, !PT ;  /* 0x0000004818007812 */ /* 0x000fe200078efe30 */
[----:B------:R-:W-:Y:S01]  /*1f310*/  HMMA.16816.F32.BF16 R216, R8, R32, R216 ;  /* 0x0000002008d8723c */ /* 0x000fe200000418d8 */
[----:B------:R-:W-:Y:S01]  /*1f320*/  FSEL R76, R2, -INF , !P4 ;  /* 0xff800000024c7808 */ /* 0x000fe20006000000 */
[C---:B------:R-:W-:Y:S01]  /*1f330*/  FFMA.FTZ R13, R157.reuse, R13, R86 ;  /* 0x0000000d9d0d7223 */ /* 0x040fe20000010056 */
[----:B------:R-:W-:Y:S01]  /*1f340*/  FSEL R199, R4, -INF , !P6 ;  /* 0xff80000004c77808 */ /* 0x000fe20007000000 */
[C---:B------:R-:W-:Y:S01]  /*1f350*/  FFMA.FTZ R15, R157.reuse, R3, R208 ;  /* 0x000000039d0f7223 */ /* 0x040fe200000100d0 */
[C---:B------:R-:W-:Y:S01]  /*1f360*/  ISETP.GE.AND P4, PT, R0.reuse, R7, PT ;  /* 0x000000070000720c */ /* 0x040fe20003f86270 */
[----:B------:R-:W-:Y:S01]  /*1f370*/  FFMA.FTZ R6, R157, R3, R210 ;  /* 0x000000039d067223 */ /* 0x000fe200000100d2 */
[----:B------:R-:W-:-:S02]  /*1f380*/  ISETP.GE.AND P6, PT, R0, R5, PT ;  /* 0x000000050000720c */ /* 0x000fc40003fc6270 */
[----:B------:R-:W-:Y:S02]  /*1f390*/  I2FP.F32.S32 R0, R0 ;  /* 0x0000000000007245 */ /* 0x000fe40000201400 */
[C---:B------:R-:W-:Y:S02]  /*1f3a0*/  LOP3.LUT R3, R24.reuse, 0x50, R48, 0xfe, !PT ;  /* 0x0000005018037812 */ /* 0x040fe400078efe30 */
[----:B------:R-:W-:Y:S01]  /*1f3b0*/  FSEL R84, R13, -INF , !P2 ;  /* 0xff8000000d547808 */ /* 0x000fe20005000000 */
[----:B------:R-:W-:Y:S01]  /*1f3c0*/  HMMA.16816.F32.BF16 R212, R8, R34, R212 ;  /* 0x0000002208d4723c */ /* 0x000fe200000418d4 */
[----:B------:R-:W-:Y:S01]  /*1f3d0*/  I2FP.F32.S32 R13, R3 ;  /* 0x00000003000d7245 */ /* 0x000fe20000201400 */
[----:B------:R-:W-:Y:S01]  /*1f3e0*/  FFMA.FTZ R12, R157, R0, R244 ;  /* 0x000000009d0c7223 */ /* 0x000fe200000100f4 */
[----:B------:R-:W-:-:S03]  /*1f3f0*/  LOP3.LUT R2, R24, 0x58, R48, 0xfe, !PT ;  /* 0x0000005818027812 */ /* 0x000fc600078efe30 */
[----:B-1----:R-:W-:Y:S01]  /*1f400*/  HMMA.16816.F32.BF16 R64, R8, R40, R64 ;  /* 0x000000280840723c */ /* 0x002fe20000041840 */
[----:B------:R-:W-:Y:S01]  /*1f410*/  ISETP.GE.AND P2, PT, R3, R7, PT ;  /* 0x000000070300720c */ /* 0x000fe20003f46270 */
[----:B------:R-:W-:-:S04]  /*1f420*/  FFMA.FTZ R4, R157, R0, R246 ;  /* 0x000000009d047223 */ /* 0x000fc800000100f6 */
[----:B------:R-:W-:Y:S01]  /*1f430*/  HMMA.16816.F32.BF16 R172, R8, R42, R172 ;  /* 0x0000002a08ac723c */ /* 0x000fe200000418ac */
[----:B------:R-:W-:-:S05]  /*1f440*/  FSEL R86, R6, -INF , !P5 ;  /* 0xff80000006567808 */ /* 0x000fca0006800000 */
[----:B--2---:R-:W-:Y:S01]  /*1f450*/  HMMA.16816.F32.BF16 R40, R8, R16, R128 ;  /* 0x000000100828723c */ /* 0x004fe20000041880 */
[----:B------:R-:W-:Y:S02]  /*1f460*/  LOP3.LUT R0, R24, 0x60, R48, 0xfe, !PT ;  /* 0x0000006018007812 */ /* 0x000fe400078efe30 */
[----:B------:R-:W-:-:S03]  /*1f470*/  ISETP.GE.AND P5, PT, R2, R7, PT ;  /* 0x000000070200720c */ /* 0x000fc60003fa6270 */
[----:B------:R-:W-:Y:S01]  /*1f480*/  HMMA.16816.F32.BF16 R204, R8, R28, R204 ;  /* 0x0000001c08cc723c */ /* 0x000fe200000418cc */
[----:B------:R-:W-:Y:S02]  /*1f490*/  FSEL R129, R15, -INF , !P3 ;  /* 0xff8000000f817808 */ /* 0x000fe40005800000 */
[----:B------:R-:W-:Y:S01]  /*1f4a0*/  ISETP.GE.AND P3, PT, R3, R5, PT ;  /* 0x000000050300720c */ /* 0x000fe20003f66270 */
[----:B------:R-:W-:Y:S01]  /*1f4b0*/  FFMA.FTZ R3, R157, R13, R220 ;  /* 0x0000000d9d037223 */ /* 0x000fe200000100dc */
[----:B------:R-:W-:Y:S02]  /*1f4c0*/  FSEL R130, R12, -INF , !P4 ;  /* 0xff8000000c827808 */ /* 0x000fe40006000000 */
[----:B------:R-:W-:Y:S02]  /*1f4d0*/  ISETP.GE.AND P4, PT, R2, R5, PT ;  /* 0x000000050200720c */ /* 0x000fe40003f86270 */
[----:B------:R-:W-:Y:S02]  /*1f4e0*/  I2FP.F32.S32 R2, R2 ;  /* 0x0000000200027245 */ /* 0x000fe40000201400 */
[----:B------:R-:W-:-:S02]  /*1f4f0*/  FSEL R92, R4, -INF , !P6 ;  /* 0xff800000045c7808 */ /* 0x000fc40007000000 */
[----:B------:R-:W-:Y:S02]  /*1f500*/  FSEL R208, R3, -INF , !P2 ;  /* 0xff80000003d07808 */ /* 0x000fe40005000000 */
[C---:B------:R-:W-:Y:S02]  /*1f510*/  ISETP.GE.AND P6, PT, R0.reuse, R7, PT ;  /* 0x000000070000720c */ /* 0x040fe40003fc6270 */
[----:B------:R-:W-:Y:S01]  /*1f520*/  ISETP.GE.AND P2, PT, R0, R5, PT ;  /* 0x000000050000720c */ /* 0x000fe20003f46270 */
[C---:B------:R-:W-:Y:S01]  /*1f530*/  HMMA.16816.F32.BF16 R176, R8.reuse, R30, R176 ;  /* 0x0000001e08b0723c */ /* 0x040fe200000418b0 */
[----:B------:R-:W-:Y:S01]  /*1f540*/  I2FP.F32.S32 R0, R0 ;  /* 0x0000000000007245 */ /* 0x000fe20000201400 */
[C---:B------:R-:W-:Y:S01]  /*1f550*/  FFMA.FTZ R4, R157.reuse, R13, R222 ;  /* 0x0000000d9d047223 */ /* 0x040fe200000100de */
[CC--:B------:R-:W-:Y:S01]  /*1f560*/  FFMA.FTZ R6, R157.reuse, R2.reuse, R240 ;  /* 0x000000029d067223 */ /* 0x0c0fe200000100f0 */
[C---:B------:R-:W-:Y:S01]  /*1f570*/  FFMA.FTZ R12, R157.reuse, R2, R242 ;  /* 0x000000029d0c7223 */ /* 0x040fe200000100f2 */
[----:B------:R-:W-:Y:S01]  /*1f580*/  LOP3.LUT R2, R24, 0x68, R48, 0xfe, !PT ;  /* 0x0000006818027812 */ /* 0x000fe200078efe30 */
[----:B------:R-:W-:Y:S01]  /*1f590*/  HMMA.16816.F32.BF16 R60, R8, R36, R60 ;  /* 0x00000024083c723c */ /* 0x000fe2000004183c */
[CC--:B------:R-:W-:Y:S01]  /*1f5a0*/  FFMA.FTZ R13, R157.reuse, R0.reuse, R216 ;  /* 0x000000009d0d7223 */ /* 0x0c0fe200000100d8 */
[----:B------:R-:W-:Y:S01]  /*1f5b0*/  FFMA.FTZ R15, R157, R0, R218 ;  /* 0x000000009d0f7223 */ /* 0x000fe200000100da */
[----:B------:R-:W-:-:S03]  /*1f5c0*/  FSEL R100, R4, -INF , !P3 ;  /* 0xff80000004647808 */ /* 0x000fc60005800000 */
[----:B------:R-:W-:Y:S01]  /*1f5d0*/  HMMA.16816.F32.BF16 R56, R8, R38, R56 ;  /* 0x000000260838723c */ /* 0x000fe20000041838 */
[----:B------:R-:W-:Y:S02]  /*1f5e0*/  LOP3.LUT R0, R24, 0x70, R48, 0xfe, !PT ;  /* 0x0000007018007812 */ /* 0x000fe400078efe30 */
[----:B------:R-:W-:-:S03]  /*1f5f0*/  ISETP.GE.AND P3, PT, R2, R7, PT ;  /* 0x000000070200720c */ /* 0x000fc60003f66270 */
[C---:B------:R-:W-:Y:S01]  /*1f600*/  HMMA.16816.F32.BF16 R36, R8.reuse, R18, R200 ;  /* 0x000000120824723c */ /* 0x040fe200000418c8 */
[----:B------:R-:W-:Y:S01]  /*1f610*/  LOP3.LUT R3, R24, 0x78, R48, 0xfe, !PT ;  /* 0x0000007818037812 */ /* 0x000fe200078efe30 */
[----:B------:R-:W-:Y:S05]  /*1f620*/  LDSM.16.M88.4 R16, [R185+0x7800] ;  /* 0x00780000b910783b */ /* 0x000fea0000000200 */
[----:B------:R-:W-:Y:S02]  /*1f630*/  FSEL R200, R6, -INF , !P5 ;  /* 0xff80000006c87808 */ /* 0x000fe40006800000 */
[----:B------:R-:W-:Y:S02]  /*1f640*/  ISETP.GE.AND P5, PT, R2, R5, PT ;  /* 0x000000050200720c */ /* 0x000fe40003fa6270 */
[----:B------:R-:W-:Y:S01]  /*1f650*/  I2FP.F32.S32 R2, R2 ;  /* 0x0000000200027245 */ /* 0x000fe20000201400 */
[----:B------:R-:W-:Y:S01]  /*1f660*/  HMMA.16816.F32.BF16 R104, R8, R26, R104 ;  /* 0x0000001a0868723c */ /* 0x000fe20000041868 */
[----:B------:R-:W-:-:S02]  /*1f670*/  FSEL R201, R13, -INF , !P6 ;  /* 0xff8000000dc97808 */ /* 0x000fc40007000000 */
[----:B------:R-:W-:Y:S01]  /*1f680*/  I2FP.F32.S32 R13, R0 ;  /* 0x00000000000d7245 */ /* 0x000fe20000201400 */
[CC--:B------:R-:W-:Y:S01]  /*1f690*/  FFMA.FTZ R6, R157.reuse, R2.reuse, R212 ;  /* 0x000000029d067223 */ /* 0x0c0fe200000100d4 */
[----:B------:R-:W-:Y:S01]  /*1f6a0*/  FSEL R102, R12, -INF , !P4 ;  /* 0xff8000000c667808 */ /* 0x000fe20006000000 */
[C---:B------:R-:W-:Y:S01]  /*1f6b0*/  FFMA.FTZ R2, R157.reuse, R2, R214 ;  /* 0x000000029d027223 */ /* 0x040fe200000100d6 */
[----:B------:R-:W-:Y:S01]  /*1f6c0*/  HMMA.16816.F32.BF16 R96, R8, R20, R96 ;  /* 0x000000140860723c */ /* 0x000fe20000041860 */
[----:B------:R-:W-:Y:S01]  /*1f6d0*/  FFMA.FTZ R4, R157, R13, R204 ;  /* 0x0000000d9d047223 */ /* 0x000fe200000100cc */
[C---:B------:R-:W-:Y:S02]  /*1f6e0*/  ISETP.GE.AND P4, PT, R0.reuse, R7, PT ;  /* 0x000000070000720c */ /* 0x040fe40003f86270 */
[----:B------:R-:W-:Y:S02]  /*1f6f0*/  ISETP.GE.AND P6, PT, R0, R5, PT ;  /* 0x000000050000720c */ /* 0x000fe40003fc6270 */
        /* <DEDUP_REMOVED lines=8> */
[----:B------:R-:W-:Y:S01]  /*1f780*/  HMMA.16816.F32.BF16 R80, R8, R22, R80 ;  /* 0x000000160850723c */ /* 0x000fe20000041850 */
[C---:B------:R-:W-:Y:S01]  /*1f790*/  ISETP.GE.AND P5, PT, R0.reuse, R7, PT ;  /* 0x000000070000720c */ /* 0x040fe20003fa6270 */
[C---:B------:R-:W-:Y:S01]  /*1f7a0*/  FFMA.FTZ R13, R157.reuse, R13, R206 ;  /* 0x0000000d9d0d7223 */ /* 0x040fe200000100ce */
[----:B------:R-:W-:Y:S01]  /*1f7b0*/  ISETP.GE.AND P4, PT, R0, R5, PT ;  /* 0x000000050000720c */ /* 0x000fe20003f86270 */
[CC--:B------:R-:W-:Y:S01]  /*1f7c0*/  FFMA.FTZ R15, R157.reuse, R3.reuse, R176 ;  /* 0x000000039d0f7223 */ /* 0x0c0fe200000100b0 */
[----:B------:R-:W-:Y:S01]  /*1f7d0*/  I2FP.F32.S32 R0, R0 ;  /* 0x0000000000007245 */ /* 0x000fe20000201400 */
[C---:B------:R-:W-:Y:S01]  /*1f7e0*/  FFMA.FTZ R6, R157.reuse, R3, R178 ;  /* 0x000000039d067223 */ /* 0x040fe200000100b2 */
[C-C-:B------:R-:W-:Y:S01]  /*1f7f0*/  LOP3.LUT R3, R24.reuse, 0x88, R48.reuse, 0xfe, !PT ;  /* 0x0000008818037812 */ /* 0x140fe200078efe30 */
[----:B------:R-:W1:Y:S01]  /*1f800*/  LDSM.16.M88.4 R20, [R185+0x7000] ;  /* 0x00700000b914783b */ /* 0x000e620000000200 */
[----:B------:R-:W-:Y:S01]  /*1f810*/  LOP3.LUT R2, R24, 0x90, R48, 0xfe, !PT ;  /* 0x0000009018027812 */ /* 0x000fe200078efe30 */
[-C--:B------:R-:W-:Y:S01]  /*1f820*/  FFMA.FTZ R12, R157, R0.reuse, R120 ;  /* 0x000000009d0c7223 */ /* 0x080fe20000010078 */
[----:B------:R-:W-:Y:S01]  /*1f830*/  FSEL R120, R13, -INF , !P6 ;  /* 0xff8000000d787808 */ /* 0x000fe20007000000 */
[----:B------:R-:W-:Y:S01]  /*1f840*/  FFMA.FTZ R4, R157, R0, R122 ;  /* 0x000000009d047223 */ /* 0x000fe2000001007a */
[----:B------:R-:W-:Y:S01]  /*1f850*/  I2FP.F32.S32 R13, R3 ;  /* 0x00000003000d7245 */ /* 0x000fe20000201400 */
[----:B------:R-:W-:Y:S01]  /*1f860*/  IMAD.MOV.U32 R27, RZ, RZ, R49 ;  /* 0x000000ffff1b7224 */ /* 0x000fe200078e0031 */
[----:B------:R-:W-:Y:S01]  /*1f870*/  FSEL R206, R15, -INF , !P2 ;  /* 0xff8000000fce7808 */ /* 0x000fe20005000000 */
[----:B------:R-:W-:-:S04]  /*1f880*/  DEPBAR.LE SB0, 0x0 ;  /* 0x000080000000791a */ /* 0x000fc80000000000 */
[C---:B------:R-:W-:Y:S02]  /*1f890*/  ISETP.GE.AND P6, PT, R3.reuse, R7, PT ;  /* 0x000000070300720c */ /* 0x040fe40003fc6270 */
[----:B------:R-:W-:Y:S01]  /*1f8a0*/  ISETP.GE.AND P2, PT, R3, R5, PT ;  /* 0x000000050300720c */ /* 0x000fe20003f46270 */
[----:B------:R-:W-:Y:S01]  /*1f8b0*/  FFMA.FTZ R3, R157, R13, R104 ;  /* 0x0000000d9d037223 */ /* 0x000fe20000010068 */
[----:B------:R-:W-:Y:S02]  /*1f8c0*/  FSEL R122, R6, -INF , !P3 ;  /* 0xff800000067a7808 */ /* 0x000fe40005800000 */
[----:B------:R-:W-:Y:S02]  /*1f8d0*/  FSEL R214, R12, -INF , !P5 ;  /* 0xff8000000cd67808 */ /* 0x000fe40006800000 */
[C---:B------:R-:W-:Y:S01]  /*1f8e0*/  ISETP.GE.AND P3, PT, R2.reuse, R7, PT ;  /* 0x000000070200720c */ /* 0x040fe20003f66270 */
[----:B------:R-:W-:Y:S01]  /*1f8f0*/  BAR.SYNC.DEFER_BLOCKING 0x0 ;  /* 0x0000000000007b1d */ /* 0x000fe20000010000 */
[----:B------:R-:W-:-:S02]  /*1f900*/  ISETP.GE.AND P5, PT, R2, R5, PT ;  /* 0x000000050200720c */ /* 0x000fc40003fa6270 */
[----:B------:R-:W-:Y:S02]  /*1f910*/  I2FP.F32.S32 R2, R2 ;  /* 0x0000000200027245 */ /* 0x000fe40000201400 */
[----:B------:R-:W-:Y:S02]  /*1f920*/  LOP3.LUT R0, R24, 0x98, R48, 0xfe, !PT ;  /* 0x0000009818007812 */ /* 0x000fe400078efe30 */
[----:B------:R-:W-:Y:S01]  /*1f930*/  FSEL R131, R4, -INF , !P4 ;  /* 0xff80000004837808 */ /* 0x000fe20006000000 */
[----:B------:R-:W-:Y:S01]  /*1f940*/  FFMA.FTZ R4, R157, R13, R106 ;  /* 0x0000000d9d047223 */ /* 0x000fe2000001006a */
[----:B------:R-:W-:Y:S01]  /*1f950*/  FSEL R216, R3, -INF , !P6 ;  /* 0xff80000003d87808 */ /* 0x000fe20007000000 */
[CC--:B------:R-:W-:Y:S01]  /*1f960*/  FFMA.FTZ R6, R157.reuse, R2.reuse, R96 ;  /* 0x000000029d067223 */ /* 0x0c0fe20000010060 */
[C---:B------:R-:W-:Y:S01]  /*1f970*/  ISETP.GE.AND P4, PT, R0.reuse, R7, PT ;  /* 0x000000070000720c */ /* 0x040fe20003f86270 */
[----:B------:R-:W-:Y:S01]  /*1f980*/  FFMA.FTZ R12, R157, R2, R98 ;  /* 0x000000029d0c7223 */ /* 0x000fe20000010062 */
[----:B------:R-:W-:-:S02]  /*1f990*/  ISETP.GE.AND P6, PT, R0, R5, PT ;  /* 0x000000050000720c */ /* 0x000fc40003fc6270 */
[----:B------:R-:W-:Y:S02]  /*1f9a0*/  I2FP.F32.S32 R0, R0 ;  /* 0x0000000000007245 */ /* 0x000fe40000201400 */
[----:B------:R-:W-:Y:S02]  /*1f9b0*/  LOP3.LUT R2, R24, 0xa0, R48, 0xfe, !PT ;  /* 0x000000a018027812 */ /* 0x000fe400078efe30 */
[----:B------:R-:W-:Y:S01]  /*1f9c0*/  FSEL R176, R4, -INF , !P2 ;  /* 0xff80000004b07808 */ /* 0x000fe20005000000 */
[CC--:B------:R-:W-:Y:S01]  /*1f9d0*/  FFMA.FTZ R13, R157.reuse, R0.reuse, R80 ;  /* 0x000000009d0d7223 */ /* 0x0c0fe20000010050 */
[----:B------:R-:W-:Y:S01]  /*1f9e0*/  FSEL R220, R6, -INF , !P3 ;  /* 0xff80000006dc7808 */ /* 0x000fe20005800000 */
[----:B------:R-:W-:Y:S01]  /*1f9f0*/  FFMA.FTZ R15, R157, R0, R82 ;  /* 0x000000009d0f7223 */ /* 0x000fe20000010052 */
[C---:B------:R-:W-:Y:S02]  /*1fa00*/  ISETP.GE.AND P2, PT, R2.reuse, R7, PT ;  /* 0x000000070200720c */ /* 0x040fe40003f46270 */
[----:B------:R-:W-:-:S02]  /*1fa10*/  ISETP.GE.AND P3, PT, R2, R5, PT ;  /* 0x000000050200720c */ /* 0x000fc40003f66270 */
[----:B------:R-:W-:Y:S02]  /*1fa20*/  LOP3.LUT R0, R24, 0xa8, R48, 0xfe, !PT ;  /* 0x000000a818007812 */ /* 0x000fe400078efe30 */
[----:B------:R-:W-:Y:S02]  /*1fa30*/  I2FP.F32.S32 R2, R2 ;  /* 0x0000000200027245 */ /* 0x000fe40000201400 */
[----:B------:R-:W-:Y:S02]  /*1fa40*/  FSEL R178, R12, -INF , !P5 ;  /* 0xff8000000cb27808 */ /* 0x000fe40006800000 */
[----:B------:R-:W-:Y:S01]  /*1fa50*/  I2FP.F32.S32 R12, R0 ;  /* 0x00000000000c7245 */ /* 0x000fe20000201400 */
[CC--:B------:R-:W-:Y:S01]  /*1fa60*/  FFMA.FTZ R6, R157.reuse, R2.reuse, R72 ;  /* 0x000000029d067223 */ /* 0x0c0fe20000010048 */
[----:B------:R-:W-:Y:S01]  /*1fa70*/  LOP3.LUT R3, R24, 0xb0, R48, 0xfe, !PT ;  /* 0x000000b018037812 */ /* 0x000fe200078efe30 */
[----:B------:R-:W-:Y:S01]  /*1fa80*/  FFMA.FTZ R2, R157, R2, R74 ;  /* 0x000000029d027223 */ /* 0x000fe2000001004a */
[----:B------:R-:W-:Y:S01]  /*1fa90*/  FSEL R222, R13, -INF , !P4 ;  /* 0xff8000000dde7808 */ /* 0x000fe20006000000 */
[----:B------:R-:W-:Y:S01]  /*1faa0*/  FFMA.FTZ R4, R157, R12, R68 ;  /* 0x0000000c9d047223 */ /* 0x000fe20000010044 */
[----:B------:R-:W-:-:S02]  /*1fab0*/  ISETP.GE.AND P5, PT, R0, R7, PT ;  /* 0x000000070000720c */ /* 0x000fc40003fa6270 */
[----:B------:R-:W-:Y:S02]  /*1fac0*/  ISETP.GE.AND P4, PT, R0, R5, PT ;  /* 0x000000050000720c */ /* 0x000fe40003f86270 */
[----:B------:R-:W-:Y:S02]  /*1fad0*/  FSEL R203, R15, -INF , !P6 ;  /* 0xff8000000fcb7808 */ /* 0x000fe40007000000 */
        /* <DEDUP_REMOVED lines=11> */
[CC--:B------:R-:W-:Y:S01]  /*1fb90*/  FFMA.FTZ R6, R157.reuse, R3.reuse, R60 ;  /* 0x000000039d067223 */ /* 0x0c0fe2000001003c */
[C---:B------:R-:W-:Y:S01]  /*1fba0*/  LOP3.LUT R2, R24.reuse, 0xc0, R48, 0xfe, !PT ;  /* 0x000000c018027812 */ /* 0x040fe200078efe30 */
[----:B-1----:R-:W-:Y:S01]  /*1fbb0*/  HMMA.16816.F32.BF16 R32, R8, R20, R236 ;  /* 0x000000140820723c */ /* 0x002fe200000418ec */
[C---:B------:R-:W-:Y:S01]  /*1fbc0*/  FFMA.FTZ R12, R157.reuse, R3, R62 ;  /* 0x000000039d0c7223 */ /* 0x040fe2000001003e */
[CC--:B------:R-:W-:Y:S01]  /*1fbd0*/  FFMA.FTZ R13, R157.reuse, R0.reuse, R56 ;  /* 0x000000009d0d7223 */ /* 0x0c0fe20000010038 */
[----:B------:R-:W-:Y:S01]  /*1fbe0*/  FFMA.FTZ R15, R157, R0, R58 ;  /* 0x000000009d0f7223 */ /* 0x000fe2000001003a */
[----:B------:R-:W-:-:S02]  /*1fbf0*/  LOP3.LUT R0, R24, 0xc8, R48, 0xfe, !PT ;  /* 0x000000c818007812 */ /* 0x000fc400078efe30 */
[----:B------:R-:W-:Y:S01]  /*1fc00*/  HMMA.16816.F32.BF16 R28, R8, R22, R52 ;  /* 0x00000016081c723c */ /* 0x000fe20000041834 */
[----:B------:R-:W-:Y:S02]  /*1fc10*/  FSEL R212, R4, -INF , !P4 ;  /* 0xff80000004d47808 */ /* 0x000fe40006000000 */
[----:B------:R-:W-:-:S03]  /*1fc20*/  ISETP.GE.AND P4, PT, R2, R7, PT ;  /* 0x000000070200720c */ /* 0x000fc60003f86270 */
[----:B------:R-:W-:Y:S01]  /*1fc30*/  HMMA.16816.F32.BF16 R20, R8, R16, R232 ;  /* 0x000000100814723c */ /* 0x000fe200000418e8 */
[----:B------:R-:W-:Y:S02]  /*1fc40*/  FSEL R218, R12, -INF , !P2 ;  /* 0xff8000000cda7808 */ /* 0x000fe40005000000 */
[----:B------:R-:W-:-:S04]  /*1fc50*/  I2FP.F32.S32 R12, R0 ;  /* 0x00000000000c7245 */ /* 0x000fc80000201400 */
[----:B------:R-:W-:Y:S02]  /*1fc60*/  FSEL R233, R6, -INF , !P6 ;  /* 0xff80000006e97808 */ /* 0x000fe40007000000 */
[----:B------:R-:W-:Y:S02]  /*1fc70*/  ISETP.GE.AND P6, PT, R2, R5, PT ;  /* 0x000000050200720c */ /* 0x000fe40003fc6270 */
[----:B------:R-:W-:Y:S01]  /*1fc80*/  I2FP.F32.S32 R2, R2 ;  /* 0x0000000200027245 */ /* 0x000fe20000201400 */
[----:B------:R-:W-:Y:S01]  /*1fc90*/  FFMA.FTZ R4, R157, R12, R172 ;  /* 0x0000000c9d047223 */ /* 0x000fe200000100ac */
[----:B------:R-:W-:-:S03]  /*1fca0*/  LOP3.LUT R3, R24, 0xd0, R48, 0xfe, !PT ;  /* 0x000000d018037812 */ /* 0x000fc600078efe30 */
[-C--:B------:R-:W-:Y:S01]  /*1fcb0*/  FFMA.FTZ R6, R157, R2.reuse, R64 ;  /* 0x000000029d067223 */ /* 0x080fe20000010040 */
[----:B------:R-:W-:Y:S01]  /*1fcc0*/  FSEL R234, R13, -INF , !P3 ;  /* 0xff8000000dea7808 */ /* 0x000fe20005800000 */
[----:B------:R-:W-:Y:S01]  /*1fcd0*/  FFMA.FTZ R2, R157, R2, R66 ;  /* 0x000000029d027223 */ /* 0x000fe20000010042 */
[C---:B------:R-:W-:Y:S02]  /*1fce0*/  ISETP.GE.AND P2, PT, R0.reuse, R7, PT ;  /* 0x000000070000720c */ /* 0x040fe40003f46270 */
[----:B------:R-:W-:Y:S02]  /*1fcf0*/  ISETP.GE.AND P3, PT, R0, R5, PT ;  /* 0x000000050000720c */ /* 0x000fe40003f66270 */
[----:B------:R-:W-:Y:S02]  /*1fd00*/  LOP3.LUT R0, R24, 0xd8, R48, 0xfe, !PT ;  /* 0x000000d818007812 */ /* 0x000fe400078efe30 */
[----:B------:R-:W-:Y:S02]  /*1fd10*/  FSEL R226, R15, -INF , !P5 ;  /* 0xff8000000fe27808 */ /* 0x000fe40006800000 */
[----:B------:R-:W-:-:S02]  /*1fd20*/  FSEL R236, R6, -INF , !P4 ;  /* 0xff80000006ec7808 */ /* 0x000fc40006000000 */
[C---:B------:R-:W-:Y:S02]  /*1fd30*/  ISETP.GE.AND P5, PT, R3.reuse, R7, PT ;  /* 0x000000070300720c */ /* 0x040fe40003fa6270 */
[----:B------:R-:W-:Y:S02]  /*1fd40*/  ISETP.GE.AND P4, PT, R3, R5, PT ;  /* 0x000000050300720c */ /* 0x000fe40003f86270 */
[----:B------:R-:W-:Y:S02]  /*1fd50*/  I2FP.F32.S32 R3, R3 ;  /* 0x0000000300037245 */ /* 0x000fe40000201400 */
[----:B------:R-:W-:Y:S02]  /*1fd60*/  FSEL R230, R2, -INF , !P6 ;  /* 0xff80000002e67808 */ /* 0x000fe40007000000 */
[----:B------:R-:W-:Y:S02]  /*1fd70*/  FSEL R238, R4, -INF , !P2 ;  /* 0xff80000004ee7808 */ /* 0x000fe40005000000 */
[----:B------:R-:W-:-:S02]  /*1fd80*/  ISETP.GE.AND P6, PT, R0, R7, PT ;  /* 0x000000070000720c */ /* 0x000fc40003fc6270 */
[----:B------:R-:W-:Y:S02]  /*1fd90*/  ISETP.GE.AND P2, PT, R0, R5, PT ;  /* 0x000000050000720c */ /* 0x000fe40003f46270 */
[----:B------:R-:W-:Y:S01]  /*1fda0*/  I2FP.F32.S32 R0, R0 ;  /* 0x0000000000007245 */ /* 0x000fe20000201400 */
[----:B------:R-:W-:Y:S01]  /*1fdb0*/  HMMA.16816.F32.BF16 R16, R8, R18, R116 ;  /* 0x000000120810723c */ /* 0x000fe20000041874 */
[----:B------:R-:W-:Y:S01]  /*1fdc0*/  FFMA.FTZ R6, R157, R12, R174 ;  /* 0x0000000c9d067223 */ /* 0x000fe200000100ae */
[----:B------:R-:W-:-:S05]  /*1fdd0*/  LOP3.LUT R2, R24, 0xe0, R48, 0xfe, !PT ;  /* 0x000000e018027812 */ /* 0x000fca00078efe30 */
[CC--:B------:R-:W-:Y:S01]  /*1fde0*/  FFMA.FTZ R9, R157.reuse, R3.reuse, R40 ;  /* 0x000000039d097223 */ /* 0x0c0fe20000010028 */
[CC--:B------:R-:W-:Y:S01]  /*1fdf0*/  FFMA.FTZ R8, R157.reuse, R0.reuse, R36 ;  /* 0x000000009d087223 */ /* 0x0c0fe20000010024 */
[----:B------:R-:W-:Y:S01]  /*1fe00*/  FFMA.FTZ R10, R157, R0, R38 ;  /* 0x000000009d0a7223 */ /* 0x000fe20000010026 */
[----:B------:R-:W-:Y:S02]  /*1fe10*/  LOP3.LUT R0, R24, 0xe8, R48, 0xfe, !PT ;  /* 0x000000e818007812 */ /* 0x000fe400078efe30 */
[----:B------:R-:W-:Y:S02]  /*1fe20*/  FSEL R232, R6, -INF , !P3 ;  /* 0xff80000006e87808 */ /* 0x000fe40005800000 */
[----:B------:R-:W-:Y:S01]  /*1fe30*/  FSEL R239, R9, -INF , !P5 ;  /* 0xff80000009ef7808 */ /* 0x000fe20006800000 */
[----:B------:R-:W-:Y:S01]  /*1fe40*/  FFMA.FTZ R4, R157, R3, R42 ;  /* 0x000000039d047223 */ /* 0x000fe2000001002a */
[C---:B------:R-:W-:Y:S02]  /*1fe50*/  ISETP.GE.AND P3, PT, R2.reuse, R7, PT ;  /* 0x000000070200720c */ /* 0x040fe40003f66270 */
[----:B------:R-:W-:-:S02]  /*1fe60*/  ISETP.GE.AND P5, PT, R2, R5, PT ;  /* 0x000000050200720c */ /* 0x000fc40003fa6270 */
[----:B------:R-:W-:Y:S02]  /*1fe70*/  I2FP.F32.S32 R2, R2 ;  /* 0x0000000200027245 */ /* 0x000fe40000201400 */
[----:B------:R-:W-:Y:S02]  /*1fe80*/  FSEL R240, R8, -INF , !P6 ;  /* 0xff80000008f07808 */ /* 0x000fe40007000000 */
[----:B------:R-:W-:Y:S01]  /*1fe90*/  I2FP.F32.S32 R8, R0 ;  /* 0x0000000000087245 */ /* 0x000fe20000201400 */
[CC--:B------:R-:W-:Y:S01]  /*1fea0*/  FFMA.FTZ R6, R157.reuse, R2.reuse, R32 ;  /* 0x000000029d067223 */ /* 0x0c0fe20000010020 */
[----:B------:R-:W-:Y:S01]  /*1feb0*/  FSEL R235, R4, -INF , !P4 ;  /* 0xff80000004eb7808 */ /* 0x000fe20006000000 */
[C---:B------:R-:W-:Y:S01]  /*1fec0*/  FFMA.FTZ R2, R157.reuse, R2, R34 ;  /* 0x000000029d027223 */ /* 0x040fe20000010022 */
[C---:B------:R-:W-:Y:S01]  /*1fed0*/  ISETP.GE.AND P4, PT, R0.reuse, R7, PT ;  /* 0x000000070000720c */ /* 0x040fe20003f86270 */
[----:B------:R-:W-:Y:S01]  /*1fee0*/  FFMA.FTZ R4, R157, R8, R28 ;  /* 0x000000089d047223 */ /* 0x000fe2000001001c */
[----:B------:R-:W-:-:S02]  /*1fef0*/  ISETP.GE.AND P6, PT, R0, R5, PT ;  /* 0x000000050000720c */ /* 0x000fc40003fc6270 */
[--C-:B------:R-:W-:Y:S02]  /*1ff00*/  LOP3.LUT R0, R24, 0xf8, R48.reuse, 0xfe, !PT ;  /* 0x000000f818007812 */ /* 0x100fe400078efe30 */
[----:B------:R-:W-:Y:S02]  /*1ff10*/  FSEL R242, R2, -INF , !P5 ;  /* 0xff80000002f27808 */ /* 0x000fe40006800000 */
[----:B------:R-:W-:Y:S02]  /*1ff20*/  FSEL R252, R4, -INF , !P4 ;  /* 0xff80000004fc7808 */ /* 0x000fe40006000000 */
[----:B------:R-:W-:Y:S02]  /*1ff30*/  LOP3.LUT R3, R24, 0xf0, R48, 0xfe, !PT ;  /* 0x000000f018037812 */ /* 0x000fe400078efe30 */
[C---:B------:R-:W-:Y:S02]  /*1ff40*/  ISETP.GE.AND P5, PT, R0.reuse, R7, PT ;  /* 0x000000070000720c */ /* 0x040fe40003fa6270 */
[----:B------:R-:W-:-:S02]  /*1ff50*/  ISETP.GE.AND P4, PT, R0, R5, PT ;  /* 0x000000050000720c */ /* 0x000fc40003f86270 */
[----:B------:R-:W-:Y:S02]  /*1ff60*/  I2FP.F32.S32 R2, R0 ;  /* 0x0000000000027245 */ /* 0x000fe40000201400 */
[----:B------:R-:W-:Y:S02]  /*1ff70*/  LOP3.LUT R0, R24, R48, RZ, 0xfc, !PT ;  /* 0x0000003018007212 */ /* 0x000fe400078efcff */
[----:B------:R-:W-:Y:S02]  /*1ff80*/  FSEL R237, R10, -INF , !P2 ;  /* 0xff8000000aed7808 */ /* 0x000fe40005000000 */
[----:B------:R-:W-:Y:S01]  /*1ff90*/  FSEL R246, R6, -INF , !P3 ;  /* 0xff80000006f67808 */ /* 0x000fe20005800000 */
[----:B------:R-:W-:Y:S01]  /*1ffa0*/  FFMA.FTZ R6, R157, R8, R30 ;  /* 0x000000089d067223 */ /* 0x000fe2000001001e */
[C---:B------:R-:W-:Y:S02]  /*1ffb0*/  ISETP.GE.AND P2, PT, R3.reuse, R7, PT ;  /* 0x000000070300720c */ /* 0x040fe40003f46270 */
[----:B------:R-:W-:Y:S01]  /*1ffc0*/  ISETP.GE.AND P3, PT, R3, R5, PT ;  /* 0x000000050300720c */ /* 0x000fe20003f66270 */
[----:B------:R-:W-:Y:S01]  /*1ffd0*/  VIADD R4, R0, 0x1 ;  /* 0x0000000100047836 */ /* 0x000fe20000000000 */
[----:B------:R-:W-:-:S02]  /*1ffe0*/  I2FP.F32.S32 R3, R3 ;  /* 0x0000000300037245 */ /* 0x000fc40000201400 */
[----:B------:R-:W-:Y:S02]  /*1fff0*/  FSEL R244, R6, -INF , !P6 ;  /* 0xff80000006f47808 */ /* 0x000fe40007000000 */
[----:B------:R-:W-:Y:S01]  /*20000*/  I2FP.F32.S32 R6, R4 ;  /* 0x0000000400067245 */ /* 0x000fe20000201400 */
[CC--:B------:R-:W-:Y:S01]  /*20010*/  FFMA.FTZ R8, R157.reuse, R3.reuse, R20 ;  /* 0x000000039d087223 */ /* 0x0c0fe20000010014 */
[C---:B------:R-:W-:Y:S01]  /*20020*/  FFMA.FTZ R9, R157.reuse, R3, R22 ;  /* 0x000000039d097223 */ /* 0x040fe20000010016 */
[----:B------:R-:W-:Y:S02]  /*20030*/  VIADD R3, R0, 0x9 ;  /* 0x0000000900037836 */ /* 0x000fe40000000000 */
[C---:B------:R-:W-:Y:S01]  /*20040*/  FFMA.FTZ R10, R157.reuse, R2, R16 ;  /* 0x000000029d0a7223 */ /* 0x040fe20000010010 */
[----:B------:R-:W-:Y:S02]  /*20050*/  ISETP.GE.AND P6, PT, R4, R7, PT ;  /* 0x000000070400720c */ /* 0x000fe40003fc6270 */
[----:B------:R-:W-:Y:S01]  /*20060*/  FSEL R55, R8, -INF , !P2 ;  /* 0xff80000008377808 */ /* 0x000fe20005000000 */
[C---:B------:R-:W-:Y:S01]  /*20070*/  FFMA.FTZ R8, R157.reuse, R6, R249 ;  /* 0x000000069d087223 */ /* 0x040fe200000100f9 */
[----:B------:R-:W-:Y:S01]  /*20080*/  ISETP.GE.AND P2, PT, R4, R5, PT ;  /* 0x000000050400720c */ /* 0x000fe20003f46270 */
[----:B------:R-:W-:Y:S01]  /*20090*/  FFMA.FTZ R11, R157, R2, R18 ;  /* 0x000000029d0b7223 */ /* 0x000fe20000010012 */
[----:B------:R-:W-:Y:S01]  /*200a0*/  I2FP.F32.S32 R4, R3 ;  /* 0x0000000300047245 */ /* 0x000fe20000201400 */
[----:B------:R-:W-:Y:S01]  /*200b0*/  VIADD R2, R0, 0x11 ;  /* 0x0000001100027836 */ /* 0x000fe20000000000 */
[----:B------:R-:W-:Y:S01]  /*200c0*/  FSEL R70, R9, -INF , !P3 ;  /* 0xff80000009467808 */ /* 0x000fe20005800000 */
[C---:B------:R-:W-:Y:S01]  /*200d0*/  FFMA.FTZ R6, R157.reuse, R6, R251 ;  /* 0x000000069d067223 */ /* 0x040fe200000100fb */
[----:B------:R-:W-:Y:S01]  /*200e0*/  FSEL R68, R10, -INF , !P5 ;  /* 0xff8000000a447808 */ /* 0x000fe20006800000 */
[CC--:B------:R-:W-:Y:S01]  /*200f0*/  FFMA.FTZ R10, R157.reuse, R4.reuse, R93 ;  /* 0x000000049d0a7223 */ /* 0x0c0fe2000001005d */
[----:B------:R-:W-:Y:S01]  /*20100*/  FSEL R53, R8, -INF , !P6 ;  /* 0xff80000008357808 */ /* 0x000fe20007000000 */
[----:B------:R-:W-:Y:S01]  /*20110*/  FFMA.FTZ R8, R157, R4, R95 ;  /* 0x000000049d087223 */ /* 0x000fe2000001005f */
[C---:B------:R-:W-:Y:S01]  /*20120*/  ISETP.GE.AND P3, PT, R3.reuse, R7, PT ;  /* 0x000000070300720c */ /* 0x040fe20003f66270 */
[----:B------:R-:W-:Y:S01]  /*20130*/  VIADD R4, R0, 0x19 ;  /* 0x0000001900047836 */ /* 0x000fe20000000000 */
[----:B------:R-:W-:-:S02]  /*20140*/  ISETP.GE.AND P5, PT, R3, R5, PT ;  /* 0x000000050300720c */ /* 0x000fc40003fa6270 */
[----:B------:R-:W-:Y:S02]  /*20150*/  I2FP.F32.S32 R3, R2 ;  /* 0x0000000200037245 */ /* 0x000fe40000201400 */
[----:B------:R-:W-:Y:S02]  /*20160*/  FSEL R249, R11, -INF , !P4 ;  /* 0xff8000000bf97808 */ /* 0x000fe40006000000 */
[----:B------:R-:W-:Y:S01]  /*20170*/  FSEL R47, R6, -INF , !P2 ;  /* 0xff800000062f7808 */ /* 0x000fe20005000000 */
[CC--:B------:R-:W-:Y:S01]  /*20180*/  FFMA.FTZ R9, R157.reuse, R3.reuse, R125 ;  /* 0x000000039d097223 */ /* 0x0c0fe2000001007d */
[C---:B------:R-:W-:Y:S01]  /*20190*/  FFMA.FTZ R11, R157.reuse, R3, R127 ;  /* 0x000000039d0b7223 */ /* 0x040fe2000001007f */
[----:B------:R-:W-:Y:S01]  /*201a0*/  I2FP.F32.S32 R6, R4 ;  /* 0x0000000400067245 */ /* 0x000fe20000201400 */
[----:B------:R-:W-:Y:S01]  /*201b0*/  VIADD R3, R0, 0x21 ;  /* 0x0000002100037836 */ /* 0x000fe20000000000 */
[----:B------:R-:W-:Y:S02]  /*201c0*/  FSEL R52, R10, -INF , !P3 ;  /* 0xff8000000a347808 */ /* 0x000fe40005800000 */
[----:B------:R-:W-:Y:S01]  /*201d0*/  FSEL R50, R8, -INF , !P5 ;  /* 0xff80000008327808 */ /* 0x000fe20006800000 */
[----:B------:R-:W-:Y:S01]  /*201e0*/  FFMA.FTZ R8, R157, R6, R109 ;  /* 0x000000069d087223 */ /* 0x000fe2000001006d */
[----:B------:R-:W-:-:S02]  /*201f0*/  ISETP.GE.AND P2, PT, R4, R7, PT ;  /* 0x000000070400720c */ /* 0x000fc40003f46270 */
[----:B------:R-:W-:Y:S02]  /*20200*/  ISETP.GE.AND P3, PT, R4, R5, PT ;  /* 0x000000050400720c */ /* 0x000fe40003f66270 */
[C---:B------:R-:W-:Y:S02]  /*20210*/  ISETP.GE.AND P4, PT, R2.reuse, R7, PT ;  /* 0x000000070200720c */ /* 0x040fe40003f86270 */
[----:B------:R-:W-:Y:S01]  /*20220*/  ISETP.GE.AND P6, PT, R2, R5, PT ;  /* 0x000000050200720c */ /* 0x000fe20003fc6270 */
[----:B------:R-:W-:Y:S01]  /*20230*/  VIADD R2, R0, 0x29 ;  /* 0x0000002900027836 */ /* 0x000fe20000000000 */
[----:B------:R-:W-:Y:S01]  /*20240*/  I2FP.F32.S32 R4, R3 ;  /* 0x0000000300047245 */ /* 0x000fe20000201400 */
[----:B------:R-:W-:Y:S01]  /*20250*/  FFMA.FTZ R6, R157, R6, R111 ;  /* 0x000000069d067223 */ /* 0x000fe2000001006f */
[----:B------:R-:W-:Y:S02]  /*20260*/  FSEL R54, R9, -INF , !P4 ;  /* 0xff80000009367808 */ /* 0x000fe40006000000 */
[----:B------:R-:W-:Y:S01]  /*20270*/  FSEL R58, R8, -INF , !P2 ;  /* 0xff800000083a7808 */ /* 0x000fe20005000000 */
[-C--:B------:R-:W-:Y:S01]  /*20280*/  FFMA.FTZ R10, R157, R4.reuse, R101 ;  /* 0x000000049d0a7223 */ /* 0x080fe20000010065 */
[----:B------:R-:W-:Y:S01]  /*20290*/  ISETP.GE.AND P5, PT, R3, R7, PT ;  /* 0x000000070300720c */ /* 0x000fe20003fa6270 */
[----:B------:R-:W-:Y:S01]  /*202a0*/  FFMA.FTZ R8, R157, R4, R103 ;  /* 0x000000049d087223 */ /* 0x000fe20000010067 */
[----:B------:R-:W-:Y:S01]  /*202b0*/  ISETP.GE.AND P4, PT, R3, R5, PT ;  /* 0x000000050300720c */ /* 0x000fe20003f86270 */
[----:B------:R-:W-:Y:S01]  /*202c0*/  VIADD R4, R0, 0x31 ;  /* 0x0000003100047836 */ /* 0x000fe20000000000 */
[----:B------:R-:W-:-:S02]  /*202d0*/  I2FP.F32.S32 R3, R2 ;  /* 0x0000000200037245 */ /* 0x000fc40000201400 */
        /* <DEDUP_REMOVED lines=155> */
[----:B------:R-:W-:Y:S02]  /*20c90*/  I2FP.F32.S32 R4, R3 ;  /* 0x0000000300047245 */ /* 0x000fe40000201400 */
[C---:B------:R-:W-:Y:S02]  /*20ca0*/  ISETP.GE.AND P2, PT, R2.reuse, R7, PT ;  /* 0x000000070200720c */ /* 0x040fe40003f46270 */
[----:B------:R-:W-:Y:S01]  /*20cb0*/  ISETP.GE.AND P3, PT, R2, R5, PT ;  /* 0x000000050200720c */ /* 0x000fe20003f66270 */
[----:B------:R-:W-:Y:S01]  /*20cc0*/  VIADD R2, R0, 0xd1 ;  /* 0x000000d100027836 */ /* 0x000fe20000000000 */
[----:B------:R-:W-:Y:S01]  /*20cd0*/  FSEL R127, R8, -INF , !P5 ;  /* 0xff800000087f7808 */ /* 0x000fe20006800000 */
[C---:B------:R-:W-:Y:S01]  /*20ce0*/  FFMA.FTZ R6, R157.reuse, R6, R67 ;  /* 0x000000069d067223 */ /* 0x040fe20000010043 */
[CC--:B------:R-:W-:Y:S01]  /*20cf0*/  FFMA.FTZ R10, R157.reuse, R4.reuse, R173 ;  /* 0x000000049d0a7223 */ /* 0x0c0fe200000100ad */
[----:B------:R-:W-:Y:S01]  /*20d00*/  FFMA.FTZ R8, R157, R4, R175 ;  /* 0x000000049d087223 */ /* 0x000fe200000100af */
[----:B------:R-:W-:Y:S01]  /*20d10*/  FSEL R123, R9, -INF , !P2 ;  /* 0xff800000097b7808 */ /* 0x000fe20005000000 */
[----:B------:R-:W-:Y:S01]  /*20d20*/  VIADD R4, R0, 0xd9 ;  /* 0x000000d900047836 */ /* 0x000fe20000000000 */
[----:B------:R-:W-:-:S02]  /*20d30*/  ISETP.GE.AND P6, PT, R3, R7, PT ;  /* 0x000000070300720c */ /* 0x000fc40003fc6270 */
[----:B------:R-:W-:Y:S02]  /*20d40*/  ISETP.GE.AND P2, PT, R3, R5, PT ;  /* 0x000000050300720c */ /* 0x000fe40003f46270 */
[----:B------:R-:W-:Y:S02]  /*20d50*/  I2FP.F32.S32 R3, R2 ;  /* 0x0000000200037245 */ /* 0x000fe40000201400 */
[----:B------:R-:W-:Y:S02]  /*20d60*/  FSEL R119, R6, -INF , !P4 ;  /* 0xff80000006777808 */ /* 0x000fe40006000000 */
[----:B------:R-:W-:Y:S01]  /*20d70*/  I2FP.F32.S32 R6, R4 ;  /* 0x0000000400067245 */ /* 0x000fe20000201400 */
[-C--:B------:R-:W-:Y:S01]  /*20d80*/  FFMA.FTZ R9, R157, R3.reuse, R41 ;  /* 0x000000039d097223 */ /* 0x080fe20000010029 */
[----:B------:R-:W-:Y:S01]  /*20d90*/  FSEL R117, R11, -INF , !P3 ;  /* 0xff8000000b757808 */ /* 0x000fe20005800000 */
[C---:B------:R-:W-:Y:S01]  /*20da0*/  FFMA.FTZ R11, R157.reuse, R3, R43 ;  /* 0x000000039d0b7223 */ /* 0x040fe2000001002b */
[----:B------:R-:W-:Y:S01]  /*20db0*/  ISETP.GE.AND P3, PT, R2, R7, PT ;  /* 0x000000070200720c */ /* 0x000fe20003f66270 */
[----:B------:R-:W-:Y:S01]  /*20dc0*/  VIADD R3, R0, 0xe1 ;  /* 0x000000e100037836 */ /* 0x000fe20000000000 */
[----:B------:R-:W-:Y:S01]  /*20dd0*/  ISETP.GE.AND P5, PT, R2, R5, PT ;  /* 0x000000050200720c */ /* 0x000fe20003fa6270 */
[----:B------:R-:W-:Y:S01]  /*20de0*/  VIADD R2, R0, 0xe9 ;  /* 0x000000e900027836 */ /* 0x000fe20000000000 */
[----:B------:R-:W-:Y:S01]  /*20df0*/  FSEL R125, R8, -INF , !P2 ;  /* 0xff800000087d7808 */ /* 0x000fe20005000000 */
[----:B------:R-:W-:Y:S01]  /*20e00*/  FFMA.FTZ R8, R157, R6, R37 ;  /* 0x000000069d087223 */ /* 0x000fe20000010025 */
[----:B------:R-:W-:-:S02]  /*20e10*/  ISETP.GE.AND P4, PT, R4, R7, PT ;  /* 0x000000070400720c */ /* 0x000fc40003f86270 */
[----:B------:R-:W-:Y:S02]  /*20e20*/  FSEL R172, R10, -INF , !P6 ;  /* 0xff8000000aac7808 */ /* 0x000fe40007000000 */
[----:B------:R-:W-:Y:S02]  /*20e30*/  ISETP.GE.AND P6, PT, R4, R5, PT ;  /* 0x000000050400720c */ /* 0x000fe40003fc6270 */
[----:B------:R-:W-:Y:S02]  /*20e40*/  FSEL R174, R9, -INF , !P3 ;  /* 0xff80000009ae7808 */ /* 0x000fe40005800000 */
[C---:B------:R-:W-:Y:S02]  /*20e50*/  ISETP.GE.AND P2, PT, R3.reuse, R7, PT ;  /* 0x000000070300720c */ /* 0x040fe40003f46270 */
[----:B------:R-:W-:Y:S02]  /*20e60*/  ISETP.GE.AND P3, PT, R3, R5, PT ;  /* 0x000000050300720c */ /* 0x000fe40003f66270 */
[----:B------:R-:W-:-:S02]  /*20e70*/  I2FP.F32.S32 R4, R3 ;  /* 0x0000000300047245 */ /* 0x000fc40000201400 */
[----:B------:R-:W-:Y:S02]  /*20e80*/  I2FP.F32.S32 R3, R2 ;  /* 0x0000000200037245 */ /* 0x000fe40000201400 */
[----:B------:R-:W-:Y:S02]  /*20e90*/  FSEL R173, R11, -INF , !P5 ;  /* 0xff8000000bad7808 */ /* 0x000fe40006800000 */
[----:B------:R-:W-:Y:S02]  /*20ea0*/  FSEL R175, R8, -INF , !P4 ;  /* 0xff80000008af7808 */ /* 0x000fe40006000000 */
[C---:B------:R-:W-:Y:S02]  /*20eb0*/  ISETP.GE.AND P5, PT, R2.reuse, R7, PT ;  /* 0x000000070200720c */ /* 0x040fe40003fa6270 */
[----:B------:R-:W-:Y:S01]  /*20ec0*/  ISETP.GE.AND P4, PT, R2, R5, PT ;  /* 0x000000050200720c */ /* 0x000fe20003f86270 */
        /* <DEDUP_REMOVED lines=9> */
[----:B------:R-:W-:Y:S02]  /*20f60*/  I2FP.F32.S32 R4, R3 ;  /* 0x0000000300047245 */ /* 0x000fe40000201400 */
[----:B------:R-:W-:Y:S02]  /*20f70*/  FSEL R205, R9, -INF , !P2 ;  /* 0xff80000009cd7808 */ /* 0x000fe40005000000 */
[----:B------:R-:W-:Y:S02]  /*20f80*/  FSEL R207, R8, -INF , !P5 ;  /* 0xff80000008cf7808 */ /* 0x000fe40006800000 */
[-C--:B------:R-:W-:Y:S02]  /*20f90*/  ISETP.GE.AND P6, PT, R0, R7.reuse, PT ;  /* 0x000000070000720c */ /* 0x080fe40003fc6270 */
[-C--:B------:R-:W-:Y:S02]  /*20fa0*/  ISETP.GE.AND P2, PT, R3, R7.reuse, PT ;  /* 0x000000070300720c */ /* 0x080fe40003f46270 */
[----:B------:R-:W-:-:S02]  /*20fb0*/  ISETP.GE.AND P5, PT, R2, R7, PT ;  /* 0x000000070200720c */ /* 0x000fc40003fa6270 */
[----:B------:R-:W-:Y:S02]  /*20fc0*/  FSEL R209, R6, -INF , !P4 ;  /* 0xff80000006d17808 */ /* 0x000fe40006000000 */
[-C--:B------:R-:W-:Y:S02]  /*20fd0*/  ISETP.GE.AND P4, PT, R0, R5.reuse, PT ;  /* 0x000000050000720c */ /* 0x080fe40003f86270 */
[----:B------:R-:W-:Y:S01]  /*20fe0*/  I2FP.F32.S32 R7, R0 ;  /* 0x0000000000077245 */ /* 0x000fe20000201400 */
[----:B------:R-:W-:Y:S01]  /*20ff0*/  FFMA.FTZ R0, R157, R4, R23 ;  /* 0x000000049d007223 */ /* 0x000fe20000010017 */
[----:B------:R-:W-:-:S04]  /*21000*/  ISETP.GE.AND P3, PT, R3, R5, PT ;  /* 0x000000050300720c */ /* 0x000fc80003f66270 */
[----:B------:R-:W-:Y:S02]  /*21010*/  FSEL R211, R0, -INF , !P3 ;  /* 0xff80000000d37808 */ /* 0x000fe40005800000 */
[----:B------:R-:W-:Y:S01]  /*21020*/  ISETP.GT.AND P3, PT, R25, R27, PT ;  /* 0x0000001b1900720c */ /* 0x000fe20003f64270 */
[----:B------:R-:W-:Y:S01]  /*21030*/  FFMA.FTZ R6, R157, R4, R21 ;  /* 0x000000049d067223 */ /* 0x000fe20000010015 */
[----:B------:R-:W-:-:S04]  /*21040*/  I2FP.F32.S32 R3, R2 ;  /* 0x0000000200037245 */ /* 0x000fc80000201400 */
[----:B------:R-:W-:Y:S01]  /*21050*/  FSEL R213, R6, -INF , !P2 ;  /* 0xff80000006d57808 */ /* 0x000fe20005000000 */
[C---:B------:R-:W-:Y:S01]  /*21060*/  FFMA.FTZ R4, R157.reuse, R3, R17 ;  /* 0x000000039d047223 */ /* 0x040fe20000010011 */
[----:B------:R-:W-:Y:S01]  /*21070*/  ISETP.GE.AND P2, PT, R2, R5, PT ;  /* 0x000000050200720c */ /* 0x000fe20003f46270 */
[CC--:B------:R-:W-:Y:S01]  /*21080*/  FFMA.FTZ R5, R157.reuse, R7.reuse, R248 ;  /* 0x000000079d057223 */ /* 0x0c0fe200000100f8 */
        /* <DEDUP_REMOVED lines=39> */
[----:B------:R-:W-:Y:S02]  /*21300*/  ISETP.GE.U32.AND P6, PT, R5, R6, PT ;  /* 0x000000060500720c */ /* 0x000fe40003fc6070 */
[----:B------:R-:W-:Y:S02]  /*21310*/  LOP3.LUT R5, R24, R0, RZ, 0x3c, !PT ;  /* 0x0000000018057212 */ /* 0x000fe400078e3cff */
[----:B------:R-:W-:-:S02]  /*21320*/  ISETP.GE.U32.AND P5, PT, R4, R6, PT ;  /* 0x000000060400720c */ /* 0x000fc40003fa6070 */
[-C--:B------:R-:W-:Y:S02]  /*21330*/  LOP3.LUT R4, R8, R0.reuse, RZ, 0x3c, !PT ;  /* 0x0000000008047212 */ /* 0x080fe400078e3cff */
[----:B------:R-:W-:Y:S02]  /*21340*/  ISETP.GE.AND P4, PT, R5, RZ, PT ;  /* 0x000000ff0500720c */ /* 0x000fe40003f86270 */
[----:B------:R-:W-:Y:S02]  /*21350*/  ISETP.GE.AND P0, PT, R4, RZ, PT ;  /* 0x000000ff0400720c */ /* 0x000fe40003f06270 */
[----:B------:R-:W-:Y:S01]  /*21360*/  ISETP.NE.AND P2, PT, R0, RZ, PT ;  /* 0x000000ff0000720c */ /* 0x000fe20003f45270 */
[----:B------:R-:W-:Y:S01]  /*21370*/  @P6 VIADD R3, R3, 0x1 ;  /* 0x0000000103036836 */ /* 0x000fe20000000000 */
[----:B------:R-:W-:-:S03]  /*21380*/  LOP3.LUT R6, RZ, R0, RZ, 0x33, !PT ;  /* 0x00000000ff067212 */ /* 0x000fc600078e33ff */
[----:B------:R-:W-:-:S04]  /*21390*/  @P5 IADD3 R2, R2, 0x1, RZ ;  /* 0x0000000102025810 */ /* 0x000fc80007ffe0ff */
        /* <DEDUP_REMOVED lines=26> */
.L_x_4390:
[----:B------:R-:W2:Y:S02]  /*21540*/  LD.E R0, desc[UR6][R160.64+0x38] ;  /* 0x00003806a0007980 */ /* 0x000ea4000c101900 */
[----:B--2---:R-:W-:-:S04]  /*21550*/  LEA R0, -R0, RZ, 0x8 ;  /* 0x000000ff00007211 */ /* 0x004fc800078e41ff */
[----:B------:R-:W-:Y:S02]  /*21560*/  SHF.R.S32.HI R2, RZ, 0x1f, R0 ;  /* 0x0000001fff027819 */ /* 0x000fe40000011400 */
.L_x_4391:
[----:B------:R-:W-:Y:S05]  /*21570*/  BSYNC B0 ;  /* 0x0000000000007941 */ /* 0x000fea0003800000 */
.L_x_4389:
        /* <DEDUP_REMOVED lines=175> */
.L_x_4393:
[----:B------:R-:W-:Y:S05]  /*22070*/  BSYNC B0 ;  /* 0x0000000000007941 */ /* 0x000fea0003800000 */
.L_x_4392:
[----:B------:R-:W0:Y:S01]  /*22080*/  LDGDEPBAR ;  /* 0x00000000000079af */ /* 0x000e220000000000 */
[----:B------:R-:W-:-:S04]  /*22090*/  LEA R229, P0, R0, R229, 0x1 ;  /* 0x000000e500e57211 */ /* 0x000fc800078008ff */
[----:B------:R-:W-:-:S09]  /*220a0*/  LEA.HI.X R227, R0, R227, R2, 0x1, P0 ;  /* 0x000000e300e37211 */ /* 0x000fd200000f0c02 */
.L_x_4388:
[----:B------:R-:W-:Y:S05]  /*220b0*/  BSYNC B1 ;  /* 0x0000000000017941 */ /* 0x000fea0003800000 */
.L_x_4387:
[----:B-----5:R-:W-:Y:S01]  /*220c0*/  FMNMX.FTZ R0, R112, R38, !PT ;  /* 0x0000002670007209 */ /* 0x020fe20007810000 */
[----:B--2---:R-:W2:Y:S01]  /*220d0*/  LDL.LU R7, [R1+0xc] ;  /* 0x00000c0001077983 */ /* 0x004ea20000300800 */
[----:B------:R-:W-:Y:S02]  /*220e0*/  MOV R65, R55 ;  /* 0x0000003700417202 */ /* 0x000fe40000000f00 */
[----:B------:R-:W-:Y:S01]  /*220f0*/  FMNMX.FTZ R0, R47, R0, !PT ;  /* 0x000000002f007209 */ /* 0x000fe20007810000 */
[----:B-1----:R-:W-:Y:S03]  /*22100*/  LDSM.16.MT88.4 R16, [R184+0xa000] ;  /* 0x00a00000b810783b */ /* 0x002fe60000004200 */
[----:B------:R-:W-:Y:S01]  /*22110*/  FMNMX.FTZ R0, R113, R0, !PT ;  /* 0x0000000071007209 */ /* 0x000fe20007810000 */
[----:B------:R-:W-:Y:S03]  /*22120*/  LDSM.16.MT88.4 R20, [R182+0xa000] ;  /* 0x00a00000b614783b */ /* 0x000fe60000004200 */
[----:B------:R-:W-:Y:S01]  /*22130*/  FMNMX.FTZ R2, R50, R0, !PT ;  /* 0x0000000032027209 */ /* 0x000fe20007810000 */
[----:B------:R-:W-:Y:S03]  /*22140*/  LDSM.16.MT88.4 R32, [R182+0xa800] ;  /* 0x00a80000b620783b */ /* 0x000fe60000004200 */
[----:B------:R-:W-:Y:S01]  /*22150*/  FMNMX.FTZ R2, R108, R2, !PT ;  /* 0x000000026c027209 */ /* 0x000fe20007810000 */
[----:B------:R-:W3:Y:S03]  /*22160*/  LD.E R0, desc[UR6][R160.64+0xdc] ;  /* 0x0000dc06a0007980 */ /* 0x000ee6000c101900 */
        /* <DEDUP_REMOVED lines=122> */
[----:B---3--:R-:W-:-:S03]  /*22910*/  FMUL.FTZ R3, R0, R77 ;  /* 0x0000004d00037220 */ /* 0x008fc60000410000 */
        /* <DEDUP_REMOVED lines=9> */
[----:B------:R-:W3:Y:S01]  /*229b0*/  SHFL.BFLY PT, R6, R2, 0x2, 0x1f ;  /* 0x0c401f0002067f89 */ /* 0x000ee200000e0000 */
[----:B-1----:R-:W-:-:S04]  /*229c0*/  FFMA.FTZ R4, R47, R0, -R3 ;  /* 0x000000002f047223 */ /* 0x002fc80000010803 */
[----:B------:R1:W4:Y:S02]  /*229d0*/  MUFU.EX2 R5, R4 ;  /* 0x0000000400057308 */ /* 0x0003240000000800 */
[----:B-1----:R-:W-:-:S06]  /*229e0*/  FFMA.FTZ R4, R113, R0, -R3 ;  /* 0x0000000071047223 */ /* 0x002fcc0000010803 */
[----:B------:R1:W-:Y:S02]  /*229f0*/  MUFU.EX2 R8, R4 ;  /* 0x0000000400087308 */ /* 0x0003e40000000800 */
[----:B-1----:R-:W-:-:S06]  /*22a00*/  FFMA.FTZ R4, R50, R0, -R3 ;  /* 0x0000000032047223 */ /* 0x002fcc0000010803 */
[----:B------:R1:W-:Y:S01]  /*22a10*/  MUFU.EX2 R113, R4 ;  /* 0x0000000400717308 */ /* 0x0003e20000000800 */
[----:B---3--:R-:W-:Y:S01]  /*22a20*/  FMNMX.FTZ R2, R2, R6, !PT ;  /* 0x0000000602027209 */ /* 0x008fe20007810000 */
[----:B-1----:R-:W-:-:S06]  /*22a30*/  FFMA.FTZ R4, R108, R0, -R3 ;  /* 0x000000006c047223 */ /* 0x002fcc0000010803 */
[----:B------:R1:W-:Y:S02]  /*22a40*/  MUFU.EX2 R26, R4 ;  /* 0x00000004001a7308 */ /* 0x0003e40000000800 */
[----:B-1----:R-:W-:-:S06]  /*22a50*/  FFMA.FTZ R4, R48, R0, -R3 ;  /* 0x0000000030047223 */ /* 0x002fcc0000010803 */
[----:B------:R1:W-:Y:S02]  /*22a60*/  MUFU.EX2 R28, R4 ;  /* 0x00000004001c7308 */ /* 0x0003e40000000800 */
[-CC-:B-1----:R-:W-:Y:S01]  /*22a70*/  FFMA.FTZ R4, R94, R0.reuse, -R3.reuse ;  /* 0x000000005e047223 */ /* 0x182fe20000010803 */
[----:B----4-:R-:W-:Y:S01]  /*22a80*/  MOV R94, R5 ;  /* 0x00000005005e7202 */ /* 0x010fe20000000f00 */
[----:B------:R-:W-:-:S04]  /*22a90*/  FFMA.FTZ R5, R90, R0, -R3 ;  /* 0x000000005a057223 */ /* 0x000fc80000010803 */
[----:B------:R1:W-:Y:S08]  /*22aa0*/  MUFU.EX2 R27, R5 ;  /* 0x00000005001b7308 */ /* 0x0003f00000000800 */
[----:B------:R3:W-:Y:S01]  /*22ab0*/  MUFU.EX2 R13, R4 ;  /* 0x00000004000d7308 */ /* 0x0007e20000000800 */
[----:B-1----:R-:W1:Y:S01]  /*22ac0*/  SHFL.BFLY PT, R5, R2, 0x1, 0x1f ;  /* 0x0c201f0002057f89 */ /* 0x002e6200000e0000 */
[----:B---3--:R-:W-:-:S06]  /*22ad0*/  FFMA.FTZ R4, R46, R0, -R3 ;  /* 0x000000002e047223 */ /* 0x008fcc0000010803 */
[----:B------:R3:W-:Y:S02]  /*22ae0*/  MUFU.EX2 R25, R4 ;  /* 0x0000000400197308 */ /* 0x0007e40000000800 */
[----:B---3--:R-:W-:-:S06]  /*22af0*/  FFMA.FTZ R4, R45, R0, -R3 ;  /* 0x000000002d047223 */ /* 0x008fcc0000010803 */
[----:B------:R3:W-:Y:S02]  /*22b00*/  MUFU.EX2 R90, R4 ;  /* 0x00000004005a7308 */ /* 0x0007e40000000800 */
[----:B---3--:R-:W-:-:S06]  /*22b10*/  FFMA.FTZ R4, R88, R0, -R3 ;  /* 0x0000000058047223 */ /* 0x008fcc0000010803 */
[----:B------:R3:W-:Y:S02]  /*22b20*/  MUFU.EX2 R29, R4 ;  /* 0x00000004001d7308 */ /* 0x0007e40000000800 */
[----:B---3--:R-:W-:-:S06]  /*22b30*/  FFMA.FTZ R4, R44, R0, -R3 ;  /* 0x000000002c047223 */ /* 0x008fcc0000010803 */
[----:B------:R3:W-:Y:S02]  /*22b40*/  MUFU.EX2 R50, R4 ;  /* 0x0000000400327308 */ /* 0x0007e40000000800 */
[-CC-:B---3--:R-:W-:Y:S01]  /*22b50*/  FFMA.FTZ R4, R76, R0.reuse, -R3.reuse ;  /* 0x000000004c047223 */ /* 0x188fe20000010803 */
[----:B-1----:R-:W-:Y:S01]  /*22b60*/  FMNMX.FTZ R76, R2, R5, !PT ;  /* 0x00000005024c7209 */ /* 0x002fe20007810000 */
[----:B------:R-:W-:-:S04]  /*22b70*/  FFMA.FTZ R2, R84, R0, -R3 ;  /* 0x0000000054027223 */ /* 0x000fc80000010803 */
[----:B------:R1:W-:Y:S01]  /*22b80*/  MUFU.EX2 R156, R2 ;  /* 0x00000002009c7308 */ /* 0x0003e20000000800 */
[----:B------:R-:W-:Y:S01]  /*22b90*/  FMUL.FTZ R5, R0, R76 ;  /* 0x0000004c00057220 */ /* 0x000fe20000410000 */
[----:B------:R-:W-:-:S04]  /*22ba0*/  FSETP.NEU.FTZ.AND P1, PT, R76, -INF , PT ;  /* 0xff8000004c00780b */ /* 0x000fc80003f3d000 */
[----:B------:R-:W-:Y:S01]  /*22bb0*/  FSEL R5, R5, RZ, P1 ;  /* 0x000000ff05057208 */ /* 0x000fe20000800000 */
[----:B-1----:R-:W-:-:S04]  /*22bc0*/  FFMA.FTZ R2, R40, R0, -R3 ;  /* 0x0000000028027223 */ /* 0x002fc80000010803 */
[----:B------:R1:W3:Y:S02]  /*22bd0*/  MUFU.EX2 R6, R2 ;  /* 0x0000000200067308 */ /* 0x0002e40000000800 */
[----:B-1----:R-:W-:-:S06]  /*22be0*/  FFMA.FTZ R2, R86, R0, -R3 ;  /* 0x0000000056027223 */ /* 0x002fcc0000010803 */
[----:B------:R1:W-:Y:S08]  /*22bf0*/  MUFU.EX2 R57, R2 ;  /* 0x0000000200397308 */ /* 0x0003f00000000800 */
[----:B------:R4:W-:Y:S01]  /*22c00*/  MUFU.EX2 R48, R4 ;  /* 0x0000000400307308 */ /* 0x0009e20000000800 */
[----:B-1----:R-:W-:Y:S01]  /*22c10*/  FFMA.FTZ R2, R39, R0, -R5 ;  /* 0x0000000027027223 */ /* 0x002fe20000010805 */
[----:B---3--:R-:W-:Y:S01]  /*22c20*/  MOV R86, R6 ;  /* 0x0000000600567202 */ /* 0x008fe20000000f00 */
[----:B------:R-:W-:Y:S05]  /*22c30*/  LDSM.16.MT88.4 R36, [R184+0xa800] ;  /* 0x00a80000b824783b */ /* 0x000fea0000004200 */
[----:B------:R1:W-:Y:S01]  /*22c40*/  MUFU.EX2 R219, R2 ;  /* 0x0000000200db7308 */ /* 0x0003e20000000800 */
[----:B----4-:R-:W-:-:S07]  /*22c50*/  FFMA.FTZ R4, R42, R0, -R3 ;  /* 0x000000002a047223 */ /* 0x010fce0000010803 */
[----:B------:R-:W-:Y:S01]  /*22c60*/  MUFU.EX2 R41, R4 ;  /* 0x0000000400297308 */ /* 0x000fe20000000800 */
[----:B-1----:R-:W-:-:S07]  /*22c70*/  FFMA.FTZ R2, R53, R0, -R5 ;  /* 0x0000000035027223 */ /* 0x002fce0000010805 */
[----:B------:R1:W-:Y:S02]  /*22c80*/  MUFU.EX2 R245, R2 ;  /* 0x0000000200f57308 */ /* 0x0003e40000000800 */
[----:B-1----:R-:W-:-:S06]  /*22c90*/  FFMA.FTZ R2, R124, R0, -R5 ;  /* 0x000000007c027223 */ /* 0x002fcc0000010805 */
[----:B------:R1:W3:Y:S01]  /*22ca0*/  MUFU.EX2 R4, R2 ;  /* 0x0000000200047308 */ /* 0x0002e20000000800 */
[----:B------:R-:W-:Y:S01]  /*22cb0*/  FFMA.FTZ R6, R52, R0, -R5 ;  /* 0x0000000034067223 */ /* 0x000fe20000010805 */
[----:B-1----:R-:W-:-:S05]  /*22cc0*/  FSEL R2, R77, RZ, P0 ;  /* 0x000000ff4d027208 */ /* 0x002fca0000000000 */
[----:B------:R-:W-:Y:S01]  /*22cd0*/  FADD.FTZ R2, R112, -R2 ;  /* 0x8000000270027221 */ /* 0x000fe20000010000 */
[----:B---3--:R-:W-:Y:S02]  /*22ce0*/  MOV R112, R4 ;  /* 0x0000000400707202 */ /* 0x008fe40000000f00 */
[----:B------:R-:W-:Y:S01]  /*22cf0*/  FSEL R4, R76, RZ, P1 ;  /* 0x000000ff4c047208 */ /* 0x000fe20000800000 */
[----:B------:R1:W3:Y:S01]  /*22d00*/  MUFU.EX2 R251, R6 ;  /* 0x0000000600fb7308 */ /* 0x0002e20000000800 */
[----:B--2---:R-:W-:Y:S02]  /*22d10*/  MOV R12, R7 ;  /* 0x00000007000c7202 */ /* 0x004fe40000000f00 */
[----:B------:R-:W-:Y:S02]  /*22d20*/  MOV R88, R8 ;  /* 0x0000000800587202 */ /* 0x000fe40000000f00 */
[----:B------:R-:W2:Y:S01]  /*22d30*/  LDSM.16.MT88.4 R8, [R181+0xa000] ;  /* 0x00a00000b508783b */ /* 0x000ea20000004200 */
[----:B-1----:R-:W-:Y:S01]  /*22d40*/  FMUL.FTZ R6, R0, R2 ;  /* 0x0000000200067220 */ /* 0x002fe20000410000 */
[----:B------:R-:W-:-:S04]  /*22d50*/  FADD.FTZ R2, R14, -R4 ;  /* 0x800000040e027221 */ /* 0x000fc80000010000 */
[----:B------:R-:W-:Y:S01]  /*22d60*/  FMUL.FTZ R2, R0, R2 ;  /* 0x0000000200027220 */ /* 0x000fe20000410000 */
[----:B------:R-:W1:Y:S08]  /*22d70*/  MUFU.EX2 R6, R6 ;  /* 0x0000000600067308 */ /* 0x000e700000000800 */
[----:B------:R4:W2:Y:S01]  /*22d80*/  MUFU.EX2 R7, R2 ;  /* 0x0000000200077308 */ /* 0x0008a20000000800 */
[----:B------:R-:W-:-:S02]  /*22d90*/  MOV R24, R12 ;  /* 0x0000000c00187202 */ /* 0x000fc40000000f00 */
[----:B------:R-:W-:Y:S02]  /*22da0*/  F2FP.BF16.F32.PACK_AB R15, R113, R88 ;  /* 0x00000058710f723e */ /* 0x000fe400000010ff */
[----:B------:R-:W-:Y:S02]  /*22db0*/  F2FP.BF16.F32.PACK_AB R12, R245, R219 ;  /* 0x000000dbf50c723e */ /* 0x000fe400000010ff */
[----:B---3--:R-:W-:Y:S01]  /*22dc0*/  F2FP.BF16.F32.PACK_AB R14, R251, R112 ;  /* 0x00000070fb0e723e */ /* 0x008fe200000010ff */
[----:B----4-:R-:W-:-:S04]  /*22dd0*/  FFMA.FTZ R2, R51, R0, -R3 ;  /* 0x0000000033027223 */ /* 0x010fc80000010803 */
[----:B------:R3:W-:Y:S01]  /*22de0*/  MUFU.EX2 R59, R2 ;  /* 0x00000002003b7308 */ /* 0x0007e20000000800 */
[-C--:B-1----:R-:W-:Y:S01]  /*22df0*/  FMUL.FTZ R134, R134, R6.reuse ;  /* 0x0000000686867220 */ /* 0x082fe20000410000 */
[-C--:B------:R-:W-:Y:S01]  /*22e00*/  FMUL.FTZ R135, R135, R6.reuse ;  /* 0x0000000687877220 */ /* 0x080fe20000410000 */
[-C--:B--2---:R-:W-:Y:S01]  /*22e10*/  FMUL.FTZ R132, R132, R7.reuse ;  /* 0x0000000784847220 */ /* 0x084fe20000410000 */
[-C--:B------:R-:W-:Y:S01]  /*22e20*/  FMUL.FTZ R133, R133, R7.reuse ;  /* 0x0000000785857220 */ /* 0x080fe20000410000 */
[-C--:B------:R-:W-:Y:S01]  /*22e30*/  FMUL.FTZ R138, R138, R6.reuse ;  /* 0x000000068a8a7220 */ /* 0x080fe20000410000 */
[----:B------:R-:W-:Y:S01]  /*22e40*/  FMUL.FTZ R139, R139, R6 ;  /* 0x000000068b8b7220 */ /* 0x000fe20000410000 */
[-C--:B------:R-:W-:Y:S01]  /*22e50*/  FMUL.FTZ R136, R136, R7.reuse ;  /* 0x0000000788887220 */ /* 0x080fe20000410000 */
[----:B------:R-:W-:Y:S01]  /*22e60*/  FMUL.FTZ R137, R137, R7 ;  /* 0x0000000789897220 */ /* 0x000fe20000410000 */
[-CC-:B------:R-:W-:Y:S01]  /*22e70*/  FFMA.FTZ R4, R49, R0.reuse, -R3.reuse ;  /* 0x0000000031047223 */ /* 0x180fe20000010803 */
[----:B---3--:R-:W-:Y:S01]  /*22e80*/  FFMA.FTZ R2, R92, R0, -R3 ;  /* 0x000000005c027223 */ /* 0x008fe20000010803 */
[----:B------:R-:W-:-:S02]  /*22e90*/  MOV R92, R13 ;  /* 0x0000000d005c7202 */ /* 0x000fc40000000f00 */
[----:B------:R-:W-:Y:S01]  /*22ea0*/  F2FP.BF16.F32.PACK_AB R13, R94, R197 ;  /* 0x000000c55e0d723e */ /* 0x000fe200000010ff */
[----:B------:R1:W-:Y:S01]  /*22eb0*/  MUFU.EX2 R84, R2 ;  /* 0x0000000200547308 */ /* 0x0003e20000000800 */
[----:B------:R-:W-:Y:S02]  /*22ec0*/  MOV R124, R28 ;  /* 0x0000001c007c7202 */ /* 0x000fe40000000f00 */
[----:B------:R-:W-:-:S03]  /*22ed0*/  MOV R43, R24 ;  /* 0x00000018002b7202 */ /* 0x000fc60000000f00 */
[----:B------:R-:W-:Y:S02]  /*22ee0*/  HMMA.16816.F32.BF16 R44, R12, R16, R132 ;  /* 0x000000100c2c723c */ /* 0x000fe40000041884 */
[----:B------:R2:W-:Y:S01]  /*22ef0*/  MUFU.EX2 R40, R4 ;  /* 0x0000000400287308 */ /* 0x0005e20000000800 */
[----:B-1----:R-:W-:-:S04]  /*22f00*/  FFMA.FTZ R2, R126, R0, -R5 ;  /* 0x000000007e027223 */ /* 0x002fc80000010805 */
[----:B------:R-:W-:-:S03]  /*22f10*/  MOV R135, R27 ;  /* 0x0000001b00877202 */ /* 0x000fc60000000f00 */
[----:B------:R1:W-:Y:S01]  /*22f20*/  MUFU.EX2 R248, R2 ;  /* 0x0000000200f87308 */ /* 0x0003e20000000800 */
[----:B------:R-:W-:Y:S02]  /*22f30*/  MOV R134, R26 ;  /* 0x0000001a00867202 */ /* 0x000fe40000000f00 */
[----:B--2---:R-:W-:Y:S02]  /*22f40*/  MOV R4, R29 ;  /* 0x0000001d00047202 */ /* 0x004fe40000000f00 */
[----:B------:R-:W2:Y:S01]  /*22f50*/  LDSM.16.MT88.4 R28, [R183+0xa000] ;  /* 0x00a00000b71c783b */ /* 0x000ea20000004200 */
[--C-:B-1----:R-:W-:Y:S02]  /*22f60*/  FFMA.FTZ R2, R54, R0, -R5.reuse ;  /* 0x0000000036027223 */ /* 0x102fe40000010805 */
[C---:B------:R-:W-:Y:S01]  /*22f70*/  HMMA.16816.F32.BF16 R52, R12.reuse, R18, R136 ;  /* 0x000000120c34723c */ /* 0x040fe20000041888 */
[-C--:B------:R-:W-:Y:S01]  /*22f80*/  FMUL.FTZ R170, R170, R6.reuse ;  /* 0x00000006aaaa7220 */ /* 0x080fe20000410000 */
[----:B------:R1:W3:Y:S01]  /*22f90*/  MUFU.EX2 R247, R2 ;  /* 0x0000000200f77308 */ /* 0x0002e20000000800 */
[-C--:B------:R-:W-:Y:S01]  /*22fa0*/  FMUL.FTZ R171, R171, R6.reuse ;  /* 0x00000006abab7220 */ /* 0x080fe20000410000 */
[-C--:B------:R-:W-:Y:S01]  /*22fb0*/  FMUL.FTZ R168, R168, R7.reuse ;  /* 0x00000007a8a87220 */ /* 0x080fe20000410000 */
[----:B------:R-:W-:Y:S01]  /*22fc0*/  FMUL.FTZ R169, R169, R7 ;  /* 0x00000007a9a97220 */ /* 0x000fe20000410000 */
[-C--:B------:R-:W-:Y:S01]  /*22fd0*/  FMUL.FTZ R166, R166, R6.reuse ;  /* 0x00000006a6a67220 */ /* 0x080fe20000410000 */
[----:B------:R-:W-:Y:S01]  /*22fe0*/  MOV R139, R25 ;  /* 0x00000019008b7202 */ /* 0x000fe20000000f00 */
[-C--:B------:R-:W-:Y:S01]  /*22ff0*/  FMUL.FTZ R167, R167, R6.reuse ;  /* 0x00000006a7a77220 */ /* 0x080fe20000410000 */
[----:B------:R-:W4:Y:S01]  /*23000*/  LDSM.16.MT88.4 R24, [R181+0xa800] ;  /* 0x00a80000b518783b */ /* 0x000f220000004200 */
        /* <DEDUP_REMOVED lines=9> */
[-CC-:B-1----:R-:W-:Y:S01]  /*230a0*/  FFMA.FTZ R2, R162, R0.reuse, -R5.reuse ;  /* 0x00000000a2027223 */ /* 0x182fe20000010805 */
[----:B------:R-:W-:Y:S01]  /*230b0*/  FMUL.FTZ R153, R153, R7 ;  /* 0x0000000799997220 */ /* 0x000fe20000410000 */
[----:B------:R-:W1:Y:S02]  /*230c0*/  LDSM.16.MT88.4 R16, [R183+0xa800] ;  /* 0x00a80000b710783b */ /* 0x000e640000004200 */
[----:B------:R3:W-:Y:S01]  /*230d0*/  MUFU.EX2 R243, R2 ;  /* 0x0000000200f37308 */ /* 0x0007e20000000800 */
[----:B------:R-:W-:Y:S01]  /*230e0*/  HMMA.16816.F32.BF16 R168, R12, R8, R168 ;  /* 0x000000080ca8723c */ /* 0x000fe200000418a8 */
[----:B---3--:R-:W-:-:S06]  /*230f0*/  FFMA.FTZ R2, R58, R0, -R5 ;  /* 0x000000003a027223 */ /* 0x008fcc0000010805 */
[----:B------:R3:W2:Y:S01]  /*23100*/  MUFU.EX2 R217, R2 ;  /* 0x0000000200d97308 */ /* 0x0006a20000000800 */
[----:B------:R-:W-:Y:S01]  /*23110*/  HMMA.16816.F32.BF16 R164, R12, R10, R164 ;  /* 0x0000000a0ca4723c */ /* 0x000fe200000418a4 */
[----:B------:R-:W-:Y:S02]  /*23120*/  F2FP.BF16.F32.PACK_AB R8, R247, R248 ;  /* 0x000000f8f708723e */ /* 0x000fe400000010ff */
[----:B------:R-:W-:Y:S01]  /*23130*/  F2FP.BF16.F32.PACK_AB R9, R124, R134 ;  /* 0x000000867c09723e */ /* 0x000fe200000010ff */
[----:B---3--:R-:W-:-:S04]  /*23140*/  FFMA.FTZ R2, R100, R0, -R3 ;  /* 0x0000000064027223 */ /* 0x008fc80000010803 */
[----:B------:R3:W-:Y:S01]  /*23150*/  MUFU.EX2 R136, R2 ;  /* 0x0000000200887308 */ /* 0x0007e20000000800 */
[----:B--2---:R-:W-:Y:S02]  /*23160*/  F2FP.BF16.F32.PACK_AB R10, R217, R243 ;  /* 0x000000f3d90a723e */ /* 0x004fe400000010ff */
[----:B------:R-:W-:Y:S01]  /*23170*/  F2FP.BF16.F32.PACK_AB R11, R139, R92 ;  /* 0x0000005c8b0b723e */ /* 0x000fe200000010ff */
[----:B------:R-:W-:Y:S01]  /*23180*/  HMMA.16816.F32.BF16 R148, R12, R28, R148 ;  /* 0x0000001c0c94723c */ /* 0x000fe20000041894 */
[----:B---3--:R-:W-:-:S04]  /*23190*/  FFMA.FTZ R2, R56, R0, -R3 ;  /* 0x0000000038027223 */ /* 0x008fc80000010803 */
[----:B------:R2:W-:Y:S01]  /*231a0*/  MUFU.EX2 R115, R2 ;  /* 0x0000000200737308 */ /* 0x0005e20000000800 */
[----:B------:R-:W-:Y:S01]  /*231b0*/  HMMA.16816.F32.BF16 R152, R12, R30, R152 ;  /* 0x0000001e0c98723c */ /* 0x000fe20000041898 */
[-C--:B------:R-:W-:Y:S01]  /*231c0*/  FMUL.FTZ R142, R142, R6.reuse ;  /* 0x000000068e8e7220 */ /* 0x080fe20000410000 */
[----:B------:R-:W-:Y:S01]  /*231d0*/  FMUL.FTZ R143, R143, R6 ;  /* 0x000000068f8f7220 */ /* 0x000fe20000410000 */
[-C--:B------:R-:W-:Y:S01]  /*231e0*/  FMUL.FTZ R140, R140, R7.reuse ;  /* 0x000000078c8c7220 */ /* 0x080fe20000410000 */
[----:B------:R-:W-:Y:S02]  /*231f0*/  FMUL.FTZ R141, R141, R7 ;  /* 0x000000078d8d7220 */ /* 0x000fe40000410000 */
[----:B----4-:R-:W-:Y:S01]  /*23200*/  HMMA.16816.F32.BF16 R28, R8, R24, R168 ;  /* 0x00000018081c723c */ /* 0x010fe200000418a8 */
[----:B--2---:R-:W-:-:S04]  /*23210*/  FFMA.FTZ R2, R102, R0, -R3 ;  /* 0x0000000066027223 */ /* 0x004fc80000010803 */
[----:B------:R2:W-:Y:S01]  /*23220*/  MUFU.EX2 R138, R2 ;  /* 0x00000002008a7308 */ /* 0x0005e20000000800 */
[-C--:B------:R-:W-:Y:S01]  /*23230*/  FMUL.FTZ R146, R146, R6.reuse ;  /* 0x0000000692927220 */ /* 0x080fe20000410000 */
[----:B------:R-:W-:Y:S01]  /*23240*/  FMUL.FTZ R147, R147, R6 ;  /* 0x0000000693937220 */ /* 0x000fe20000410000 */
[-C--:B------:R-:W-:Y:S01]  /*23250*/  FMUL.FTZ R144, R144, R7.reuse ;  /* 0x0000000790907220 */ /* 0x080fe20000410000 */
[----:B------:R-:W-:Y:S01]  /*23260*/  FMUL.FTZ R145, R145, R7 ;  /* 0x0000000791917220 */ /* 0x000fe20000410000 */
[----:B------:R-:W-:Y:S01]  /*23270*/  HMMA.16816.F32.BF16 R140, R12, R20, R140 ;  /* 0x000000140c8c723c */ /* 0x000fe2000004188c */
[----:B--2---:R-:W-:-:S04]  /*23280*/  FFMA.FTZ R2, R194, R0, -R5 ;  /* 0x00000000c2027223 */ /* 0x004fc80000010805 */
[----:B------:R2:W-:Y:S01]  /*23290*/  MUFU.EX2 R168, R2 ;  /* 0x0000000200a87308 */ /* 0x0005e20000000800 */
[----:B------:R-:W-:Y:S01]  /*232a0*/  HMMA.16816.F32.BF16 R144, R12, R22, R144 ;  /* 0x000000160c90723c */ /* 0x000fe20000041890 */
[----:B------:R-:W3:Y:S05]  /*232b0*/  LDSM.16.MT88.4 R20, [R181+0xb000] ;  /* 0x00b00000b514783b */ /* 0x000eea0000004200 */
[----:B------:R-:W-:Y:S01]  /*232c0*/  HMMA.16816.F32.BF16 R24, R8, R26, R164 ;  /* 0x0000001a0818723c */ /* 0x000fe200000418a4 */
[----:B--2---:R-:W-:-:S04]  /*232d0*/  FFMA.FTZ R2, R62, R0, -R5 ;  /* 0x000000003e027223 */ /* 0x004fc80000010805 */
[----:B------:R2:W4:Y:S02]  /*232e0*/  MUFU.EX2 R169, R2 ;  /* 0x0000000200a97308 */ /* 0x0005240000000800 */
[----:B--2---:R-:W-:-:S06]  /*232f0*/  FFMA.FTZ R2, R195, R0, -R5 ;  /* 0x00000000c3027223 */ /* 0x004fcc0000010805 */
[----:B------:R2:W-:Y:S01]  /*23300*/  MUFU.EX2 R167, R2 ;  /* 0x0000000200a77308 */ /* 0x0005e20000000800 */
[----:B------:R-:W-:Y:S02]  /*23310*/  MOV R67, R43 ;  /* 0x0000002b00437202 */ /* 0x000fe40000000f00 */
[----:B------:R-:W-:Y:S01]  /*23320*/  MOV R133, R40 ;  /* 0x0000002800857202 */ /* 0x000fe20000000f00 */
[----:B--2---:R-:W-:-:S04]  /*23330*/  FFMA.FTZ R2, R66, R0, -R5 ;  /* 0x0000000042027223 */ /* 0x004fc80000010805 */
[----:B------:R2:W3:Y:S01]  /*23340*/  MUFU.EX2 R171, R2 ;  /* 0x0000000200ab7308 */ /* 0x0004e20000000800 */
[----:B------:R-:W-:Y:S02]  /*23350*/  MOV R132, R41 ;  /* 0x0000002900847202 */ /* 0x000fe40000000f00 */
[----:B------:R-:W3:Y:S01]  /*23360*/  LDSM.16.MT88.4 R40, [R184+0xb000] ;  /* 0x00b00000b828783b */ /* 0x000ee20000004200 */
[----:B--2---:R-:W-:-:S04]  /*23370*/  FFMA.FTZ R2, R60, R0, -R3 ;  /* 0x000000003c027223 */ /* 0x004fc80000010803 */
[----:B------:R2:W-:Y:S01]  /*23380*/  MUFU.EX2 R250, R2 ;  /* 0x0000000200fa7308 */ /* 0x0005e20000000800 */
[----:B------:R-:W-:Y:S01]  /*23390*/  HMMA.16816.F32.BF16 R44, R8, R36, R44 ;  /* 0x00000024082c723c */ /* 0x000fe2000004182c */
[----:B--2---:R-:W-:-:S06]  /*233a0*/  FFMA.FTZ R2, R110, R0, -R3 ;  /* 0x000000006e027223 */ /* 0x004fcc0000010803 */
[----:B------:R2:W-:Y:S01]  /*233b0*/  MUFU.EX2 R241, R2 ;  /* 0x0000000200f17308 */ /* 0x0005e20000000800 */
[C---:B------:R-:W-:Y:S01]  /*233c0*/  HMMA.16816.F32.BF16 R52, R8.reuse, R38, R52 ;  /* 0x000000260834723c */ /* 0x040fe20000041834 */
[----:B------:R-:W3:Y:S05]  /*233d0*/  LDSM.16.MT88.4 R36, [R183+0xb000] ;  /* 0x00b00000b724783b */ /* 0x000eea0000004200 */
[----:B-1----:R-:W-:Y:S01]  /*233e0*/  HMMA.16816.F32.BF16 R72, R8, R16, R148 ;  /* 0x000000100848723c */ /* 0x002fe20000041894 */
[----:B--2---:R-:W-:-:S05]  /*233f0*/  FFMA.FTZ R2, R64, R0, -R3 ;  /* 0x0000000040027223 */ /* 0x004fca0000010803 */
[----:B------:R-:W-:Y:S01]  /*23400*/  HMMA.16816.F32.BF16 R152, R8, R18, R152 ;  /* 0x000000120898723c */ /* 0x000fe20000041898 */
[----:B------:R-:W1:Y:S01]  /*23410*/  LDSM.16.MT88.4 R16, [R181+0xb800] ;  /* 0x00b80000b510783b */ /* 0x000e620000004200 */
[----:B------:R2:W-:Y:S01]  /*23420*/  MUFU.EX2 R195, R2 ;  /* 0x0000000200c37308 */ /* 0x0005e20000000800 */
[----:B------:R-:W-:Y:S02]  /*23430*/  MOV R102, R50 ;  /* 0x0000003200667202 */ /* 0x000fe40000000f00 */
[----:B----4-:R-:W-:Y:S02]  /*23440*/  F2FP.BF16.F32.PACK_AB R12, R169, R168 ;  /* 0x000000a8a90c723e */ /* 0x010fe400000010ff */
[----:B------:R-:W-:Y:S01]  /*23450*/  F2FP.BF16.F32.PACK_AB R13, R90, R135 ;  /* 0x000000875a0d723e */ /* 0x000fe200000010ff */
[----:B--2---:R-:W-:-:S04]  /*23460*/  FFMA.FTZ R2, R198, R0, -R5 ;  /* 0x00000000c6027223 */ /* 0x004fc80000010805 */
[----:B------:R2:W-:Y:S01]  /*23470*/  MUFU.EX2 R165, R2 ;  /* 0x0000000200a57308 */ /* 0x0005e20000000800 */
[----:B---3--:R-:W-:Y:S02]  /*23480*/  F2FP.BF16.F32.PACK_AB R14, R171, R167 ;  /* 0x000000a7ab0e723e */ /* 0x008fe400000010ff */
[----:B------:R-:W-:Y:S02]  /*23490*/  F2FP.BF16.F32.PACK_AB R15, R102, R4 ;  /* 0x00000004660f723e */ /* 0x000fe400000010ff */
[----:B------:R-:W-:Y:S02]  /*234a0*/  MOV R137, R48 ;  /* 0x0000003000897202 */ /* 0x000fe40000000f00 */
[----:B------:R-:W3:Y:S01]  /*234b0*/  LDSM.16.MT88.4 R48, [R182+0xb000] ;  /* 0x00b00000b630783b */ /* 0x000ee20000004200 */
[----:B--2---:R-:W-:-:S04]  /*234c0*/  FFMA.FTZ R2, R80, R0, -R5 ;  /* 0x0000000050027223 */ /* 0x004fc80000010805 */
[----:B------:R2:W4:Y:S01]  /*234d0*/  MUFU.EX2 R164, R2 ;  /* 0x0000000200a47308 */ /* 0x0005220000000800 */
[----:B------:R-:W-:Y:S01]  /*234e0*/  MOV R108, R70 ;  /* 0x00000046006c7202 */ /* 0x000fe20000000f00 */
[----:B------:R-:W-:Y:S01]  /*234f0*/  HMMA.16816.F32.BF16 R60, R8, R34, R144 ;  /* 0x00000022083c723c */ /* 0x000fe20000041890 */
[----:B------:R-:W-:Y:S02]  /*23500*/  MOV R126, R68 ;  /* 0x00000044007e7202 */ /* 0x000fe40000000f00 */
[----:B------:R-:W-:-:S03]  /*23510*/  MOV R80, R156 ;  /* 0x0000009c00507202 */ /* 0x000fc60000000f00 */
[----:B------:R-:W-:Y:S01]  /*23520*/  HMMA.16816.F32.BF16 R68, R8, R32, R140 ;  /* 0x000000200844723c */ /* 0x000fe2000004188c */
[----:B--2---:R-:W-:-:S04]  /*23530*/  FFMA.FTZ R2, R199, R0, -R5 ;  /* 0x00000000c7027223 */ /* 0x004fc80000010805 */
[----:B------:R2:W-:Y:S01]  /*23540*/  MUFU.EX2 R162, R2 ;  /* 0x0000000200a27308 */ /* 0x0005e20000000800 */
[C---:B------:R-:W-:Y:S01]  /*23550*/  HMMA.16816.F32.BF16 R32, R12.reuse, R20, R28 ;  /* 0x000000140c20723c */ /* 0x040fe2000004181c */
[----:B------:R-:W3:Y:S05]  /*23560*/  LDSM.16.MT88.4 R28, [R184+0xb800] ;  /* 0x00b80000b81c783b */ /* 0x000eea0000004200 */
[----:B------:R-:W-:Y:S01]  /*23570*/  HMMA.16816.F32.BF16 R24, R12, R22, R24 ;  /* 0x000000160c18723c */ /* 0x000fe20000041818 */
[----:B--2---:R-:W-:-:S04]  /*23580*/  FFMA.FTZ R2, R79, R0, -R5 ;  /* 0x000000004f027223 */ /* 0x004fc80000010805 */
[----:B------:R2:W1:Y:S01]  /*23590*/  MUFU.EX2 R156, R2 ;  /* 0x00000002009c7308 */ /* 0x0004620000000800 */
[----:B------:R-:W-:Y:S01]  /*235a0*/  HMMA.16816.F32.BF16 R20, R12, R40, R44 ;  /* 0x000000280c14723c */ /* 0x000fe2000004182c */
[----:B----4-:R-:W-:Y:S02]  /*235b0*/  F2FP.BF16.F32.PACK_AB R8, R164, R165 ;  /* 0x000000a5a408723e */ /* 0x010fe400000010ff */
[----:B------:R-:W-:Y:S01]  /*235c0*/  F2FP.BF16.F32.PACK_AB R11, R86, R80 ;  /* 0x00000050560b723e */ /* 0x000fe200000010ff */
[----:B--2---:R-:W-:-:S04]  /*235d0*/  FFMA.FTZ R2, R128, R0, -R3 ;  /* 0x0000000080027223 */ /* 0x004fc80000010803 */
[----:B------:R2:W-:Y:S01]  /*235e0*/  MUFU.EX2 R194, R2 ;  /* 0x0000000200c27308 */ /* 0x0005e20000000800 */
[----:B------:R-:W-:Y:S01]  /*235f0*/  HMMA.16816.F32.BF16 R40, R12, R42, R52 ;  /* 0x0000002a0c28723c */ /* 0x000fe20000041834 */
[----:B-1----:R-:W-:Y:S01]  /*23600*/  F2FP.BF16.F32.PACK_AB R10, R156, R162 ;  /* 0x000000a29c0a723e */ /* 0x002fe200000010ff */
[----:B------:R-:W1:Y:S01]  /*23610*/  LDSM.16.MT88.4 R52, [R182+0xb800] ;  /* 0x00b80000b634783b */ /* 0x000e620000004200 */
[----:B------:R-:W-:Y:S02]  /*23620*/  MOV R79, R59 ;  /* 0x0000003b004f7202 */ /* 0x000fe40000000f00 */
[----:B------:R-:W-:Y:S01]  /*23630*/  MOV R100, R57 ;  /* 0x0000003900647202 */ /* 0x000fe20000000f00 */
[----:B--2---:R-:W-:Y:S01]  /*23640*/  FFMA.FTZ R2, R78, R0, -R3 ;  /* 0x000000004e027223 */ /* 0x004fe20000010803 */
[----:B------:R-:W-:-:S03]  /*23650*/  MOV R78, R132 ;  /* 0x00000084004e7202 */ /* 0x000fc60000000f00 */
[----:B------:R2:W-:Y:S01]  /*23660*/  MUFU.EX2 R170, R2 ;  /* 0x0000000200aa7308 */ /* 0x0005e20000000800 */
[----:B------:R-:W-:Y:S01]  /*23670*/  F2FP.BF16.F32.PACK_AB R9, R78, R137 ;  /* 0x000000894e09723e */ /* 0x000fe200000010ff */
[----:B------:R-:W-:Y:S01]  /*23680*/  HMMA.16816.F32.BF16 R72, R12, R36, R72 ;  /* 0x000000240c48723c */ /* 0x000fe20000041848 */
[----:B------:R-:W-:Y:S02]  /*23690*/  MOV R132, R108 ;  /* 0x0000006c00847202 */ /* 0x000fe40000000f00 */
[----:B------:R-:W-:-:S03]  /*236a0*/  MOV R108, R67 ;  /* 0x00000043006c7202 */ /* 0x000fc60000000f00 */
[----:B------:R-:W-:Y:S01]  /*236b0*/  HMMA.16816.F32.BF16 R56, R12, R38, R152 ;  /* 0x000000260c38723c */ /* 0x000fe20000041898 */
[----:B------:R-:W4:Y:S01]  /*236c0*/  LDSM.16.MT88.4 R36, [R181+0xc000] ;  /* 0x00c00000b524783b */ /* 0x000f220000004200 */
[----:B--2---:R-:W-:Y:S01]  /*236d0*/  FFMA.FTZ R2, R120, R0, -R3 ;  /* 0x0000000078027223 */ /* 0x004fe20000010803 */
[----:B------:R-:W-:-:S03]  /*236e0*/  MOV R120, R133 ;  /* 0x0000008500787202 */ /* 0x000fc60000000f00 */
[----:B------:R2:W-:Y:S01]  /*236f0*/  MUFU.EX2 R166, R2 ;  /* 0x0000000200a67308 */ /* 0x0005e20000000800 */
[----:B------:R-:W-:Y:S01]  /*23700*/  MOV R133, R126 ;  /* 0x0000007e00857202 */ /* 0x000fe20000000f00 */
[----:B------:R-:W-:Y:S01]  /*23710*/  HMMA.16816.F32.BF16 R44, R8, R18, R24 ;  /* 0x00000012082c723c */ /* 0x000fe20000041818 */
[----:B------:R-:W-:-:S05]  /*23720*/  MOV R126, R65 ;  /* 0x00000041007e7202 */ /* 0x000fca0000000f00 */
[----:B------:R-:W-:Y:S01]  /*23730*/  HMMA.16816.F32.BF16 R64, R8, R16, R32 ;  /* 0x000000100840723c */ /* 0x000fe20000041820 */
[----:B------:R-:W4:Y:S04]  /*23740*/  LDSM.16.MT88.4 R16, [R184+0xc000] ;  /* 0x00c00000b810783b */ /* 0x000f280000004200 */
[----:B------:R-:W-:Y:S01]  /*23750*/  LDSM.16.MT88.4 R32, [R182+0xc000] ;  /* 0x00c00000b620783b */ /* 0x000fe20000004200 */
[----:B--2---:R-:W-:-:S04]  /*23760*/  FFMA.FTZ R2, R129, R0, -R5 ;  /* 0x0000000081027223 */ /* 0x004fc80000010805 */
[----:B------:R2:W-:Y:S01]  /*23770*/  MUFU.EX2 R152, R2 ;  /* 0x0000000200987308 */ /* 0x0005e20000000800 */
[C---:B---3--:R-:W-:Y:S06]  /*23780*/  HMMA.16816.F32.BF16 R68, R12.reuse, R48, R68 ;  /* 0x000000300c44723c */ /* 0x048fec0000041844 */
[----:B------:R-:W-:Y:S01]  /*23790*/  HMMA.16816.F32.BF16 R60, R12, R50, R60 ;  /* 0x000000320c3c723c */ /* 0x000fe2000004183c */
[----:B------:R-:W3:Y:S01]  /*237a0*/  LDSM.16.MT88.4 R48, [R183+0xb800] ;  /* 0x00b80000b730783b */ /* 0x000ee20000004200 */
[----:B--2---:R-:W-:-:S04]  /*237b0*/  FFMA.FTZ R2, R87, R0, -R5 ;  /* 0x0000000057027223 */ /* 0x004fc80000010805 */
[----:B------:R2:W1:Y:S01]  /*237c0*/  MUFU.EX2 R151, R2 ;  /* 0x0000000200977308 */ /* 0x0004620000000800 */
[C---:B------:R-:W-:Y:S06]  /*237d0*/  HMMA.16816.F32.BF16 R24, R8.reuse, R28, R20 ;  /* 0x0000001c0818723c */ /* 0x040fec0000041814 */
[----:B------:R-:W-:Y:S01]  /*237e0*/  HMMA.16816.F32.BF16 R20, R8, R30, R40 ;  /* 0x0000001e0814723c */ /* 0x000fe20000041828 */
[----:B--2---:R-:W-:-:S04]  /*237f0*/  FFMA.FTZ R2, R130, R0, -R5 ;  /* 0x0000000082027223 */ /* 0x004fc80000010805 */
[----:B------:R2:W-:Y:S02]  /*23800*/  MUFU.EX2 R150, R2 ;  /* 0x0000000200967308 */ /* 0x0005e40000000800 */
[----:B--2---:R-:W-:-:S06]  /*23810*/  FFMA.FTZ R2, R89, R0, -R5 ;  /* 0x0000000059027223 */ /* 0x004fcc0000010805 */
[----:B------:R2:W4:Y:S01]  /*23820*/  MUFU.EX2 R149, R2 ;  /* 0x0000000200957308 */ /* 0x0005220000000800 */
[----:B-1----:R-:W-:Y:S02]  /*23830*/  F2FP.BF16.F32.PACK_AB R12, R151, R152 ;  /* 0x00000098970c723e */ /* 0x002fe400000010ff */
[----:B------:R-:W-:Y:S02]  /*23840*/  F2FP.BF16.F32.PACK_AB R13, R79, R100 ;  /* 0x000000644f0d723e */ /* 0x000fe400000010ff */
[----:B------:R-:W-:Y:S01]  /*23850*/  F2FP.BF16.F32.PACK_AB R15, R120, R84 ;  /* 0x00000054780f723e */ /* 0x000fe200000010ff */
[----:B--2---:R-:W-:-:S04]  /*23860*/  FFMA.FTZ R2, R82, R0, -R3 ;  /* 0x0000000052027223 */ /* 0x004fc80000010803 */
[----:B------:R1:W-:Y:S01]  /*23870*/  MUFU.EX2 R155, R2 ;  /* 0x00000002009b7308 */ /* 0x0003e20000000800 */
[----:B----4-:R-:W-:Y:S01]  /*23880*/  F2FP.BF16.F32.PACK_AB R14, R149, R150 ;  /* 0x00000096950e723e */ /* 0x010fe200000010ff */
[----:B------:R-:W-:Y:S01]  /*23890*/  HMMA.16816.F32.BF16 R68, R8, R52, R68 ;  /* 0x000000340844723c */ /* 0x000fe20000041844 */
[----:B-1----:R-:W-:-:S05]  /*238a0*/  FFMA.FTZ R2, R122, R0, -R3 ;  /* 0x000000007a027223 */ /* 0x002fca0000010803 */
[----:B------:R1:W-:Y:S01]  /*238b0*/  MUFU.EX2 R154, R2 ;  /* 0x00000002009a7308 */ /* 0x0003e20000000800 */
[----:B------:R-:W-:Y:S06]  /*238c0*/  HMMA.16816.F32.BF16 R40, R8, R54, R60 ;  /* 0x000000360828723c */ /* 0x000fec000004183c */
[----:B------:R-:W-:Y:S01]  /*238d0*/  HMMA.16816.F32.BF16 R52, R12, R38, R44 ;  /* 0x000000260c34723c */ /* 0x000fe2000004182c */
[----:B------:R-:W2:Y:S01]  /*238e0*/  LDSM.16.MT88.4 R44, [R181+0xc800] ;  /* 0x00c80000b52c783b */ /* 0x000ea20000004200 */
[----:B-1----:R-:W-:-:S04]  /*238f0*/  FFMA.FTZ R2, R85, R0, -R3 ;  /* 0x0000000055027223 */ /* 0x002fc80000010803 */
[----:B------:R1:W-:Y:S01]  /*23900*/  MUFU.EX2 R153, R2 ;  /* 0x0000000200997308 */ /* 0x0003e20000000800 */
[----:B------:R-:W-:Y:S01]  /*23910*/  HMMA.16816.F32.BF16 R28, R12, R18, R20 ;  /* 0x000000120c1c723c */ /* 0x000fe20000041814 */
[----:B------:R-:W4:Y:S01]  /*23920*/  LDSM.16.MT88.4 R20, [R184+0xc800] ;  /* 0x00c80000b814783b */ /* 0x000f220000004200 */
[----:B-1----:R-:W-:-:S05]  /*23930*/  FFMA.FTZ R2, R208, R0, -R5 ;  /* 0x00000000d0027223 */ /* 0x002fca0000010805 */
[----:B------:R1:W-:Y:S01]  /*23940*/  MUFU.EX2 R145, R2 ;  /* 0x0000000200917308 */ /* 0x0003e20000000800 */
[C---:B---3--:R-:W-:Y:S06]  /*23950*/  HMMA.16816.F32.BF16 R72, R8.reuse, R48, R72 ;  /* 0x000000300848723c */ /* 0x048fec0000041848 */
[----:B------:R-:W-:Y:S01]  /*23960*/  HMMA.16816.F32.BF16 R56, R8, R50, R56 ;  /* 0x000000320838723c */ /* 0x000fe20000041838 */
[----:B------:R-:W3:Y:S01]  /*23970*/  LDSM.16.MT88.4 R48, [R183+0xc000] ;  /* 0x00c00000b730783b */ /* 0x000ee20000004200 */
[----:B-1----:R-:W-:-:S04]  /*23980*/  FFMA.FTZ R2, R93, R0, -R5 ;  /* 0x000000005d027223 */ /* 0x002fc80000010805 */
[----:B------:R1:W2:Y:S01]  /*23990*/  MUFU.EX2 R144, R2 ;  /* 0x0000000200907308 */ /* 0x0002a20000000800 */
[C---:B------:R-:W-:Y:S06]  /*239a0*/  HMMA.16816.F32.BF16 R64, R12.reuse, R36, R64 ;  /* 0x000000240c40723c */ /* 0x040fec0000041840 */
[----:B------:R-:W-:Y:S01]  /*239b0*/  HMMA.16816.F32.BF16 R60, R12, R16, R24 ;  /* 0x000000100c3c723c */ /* 0x000fe20000041818 */
[----:B------:R-:W3:Y:S01]  /*239c0*/  LDSM.16.MT88.4 R16, [R182+0xc800] ;  /* 0x00c80000b610783b */ /* 0x000ee20000004200 */
[----:B------:R-:W-:-:S03]  /*239d0*/  F2FP.BF16.F32.PACK_AB R9, R115, R136 ;  /* 0x000000887309723e */ /* 0x000fc600000010ff */
[----:B------:R-:W3:Y:S01]  /*239e0*/  LDSM.16.MT88.4 R36, [R183+0xc800] ;  /* 0x00c80000b724783b */ /* 0x000ee20000004200 */
[----:B-1----:R-:W-:-:S04]  /*239f0*/  FFMA.FTZ R2, R200, R0, -R5 ;  /* 0x00000000c8027223 */ /* 0x002fc80000010805 */
[----:B------:R1:W-:Y:S02]  /*23a00*/  MUFU.EX2 R143, R2 ;  /* 0x00000002008f7308 */ /* 0x0003e40000000800 */
[----:B-1----:R-:W-:-:S06]  /*23a10*/  FFMA.FTZ R2, R95, R0, -R5 ;  /* 0x000000005f027223 */ /* 0x002fcc0000010805 */
[----:B------:R1:W4:Y:S01]  /*23a20*/  MUFU.EX2 R142, R2 ;  /* 0x00000002008e7308 */ /* 0x0003220000000800 */
[----:B------:R-:W-:Y:S01]  /*23a30*/  MOV R200, R138 ;  /* 0x0000008a00c87202 */ /* 0x000fe20000000f00 */
[----:B------:R-:W-:Y:S01]  /*23a40*/  HMMA.16816.F32.BF16 R68, R12, R32, R68 ;  /* 0x000000200c44723c */ /* 0x000fe20000041844 */
[----:B--2---:R-:W-:Y:S02]  /*23a50*/  F2FP.BF16.F32.PACK_AB R8, R144, R145 ;  /* 0x000000919008723e */ /* 0x004fe400000010ff */
[----:B------:R-:W-:Y:S01]  /*23a60*/  F2FP.BF16.F32.PACK_AB R11, R250, R200 ;  /* 0x000000c8fa0b723e */ /* 0x000fe200000010ff */
[----:B-1----:R-:W-:-:S04]  /*23a70*/  FFMA.FTZ R2, R131, R0, -R3 ;  /* 0x0000000083027223 */ /* 0x002fc80000010803 */
[----:B------:R1:W-:Y:S01]  /*23a80*/  MUFU.EX2 R148, R2 ;  /* 0x0000000200947308 */ /* 0x0003e20000000800 */
[----:B----4-:R-:W-:Y:S01]  /*23a90*/  F2FP.BF16.F32.PACK_AB R10, R142, R143 ;  /* 0x0000008f8e0a723e */ /* 0x010fe200000010ff */
[----:B------:R-:W-:Y:S01]  /*23aa0*/  HMMA.16816.F32.BF16 R24, R12, R34, R40 ;  /* 0x000000220c18723c */ /* 0x000fe20000041828 */
[----:B------:R-:W-:Y:S01]  /*23ab0*/  MOV R89, R135 ;  /* 0x0000008700597202 */ /* 0x000fe20000000f00 */
[----:B-1----:R-:W-:-:S04]  /*23ac0*/  FFMA.FTZ R2, R91, R0, -R3 ;  /* 0x000000005b027223 */ /* 0x002fc80000010803 */
[----:B------:R1:W-:Y:S01]  /*23ad0*/  MUFU.EX2 R147, R2 ;  /* 0x0000000200937308 */ /* 0x0003e20000000800 */
[C---:B------:R-:W-:Y:S06]  /*23ae0*/  HMMA.16816.F32.BF16 R64, R8.reuse, R44, R64 ;  /* 0x0000002c0840723c */ /* 0x040fec0000041840 */
[----:B------:R-:W-:Y:S01]  /*23af0*/  HMMA.16816.F32.BF16 R52, R8, R46, R52 ;  /* 0x0000002e0834723c */ /* 0x000fe20000041834 */
[----:B------:R-:W2:Y:S01]  /*23b00*/  LDSM.16.MT88.4 R44, [R181+0xd000] ;  /* 0x00d00000b52c783b */ /* 0x000ea20000004200 */
[----:B-1----:R-:W-:-:S04]  /*23b10*/  FFMA.FTZ R2, R176, R0, -R3 ;  /* 0x00000000b0027223 */ /* 0x002fc80000010803 */
[----:B------:R1:W-:Y:S01]  /*23b20*/  MUFU.EX2 R146, R2 ;  /* 0x0000000200927308 */ /* 0x0003e20000000800 */
[----:B------:R-:W-:Y:S01]  /*23b30*/  HMMA.16816.F32.BF16 R32, R8, R22, R28 ;  /* 0x000000160820723c */ /* 0x000fe2000004181c */
[----:B------:R-:W4:Y:S01]  /*23b40*/  LDSM.16.MT88.4 R28, [R184+0xd000] ;  /* 0x00d00000b81c783b */ /* 0x000f220000004200 */
[----:B------:R-:W-:Y:S01]  /*23b50*/  MOV R87, R134 ;  /* 0x0000008600577202 */ /* 0x000fe20000000f00 */
[----:B-1----:R-:W-:-:S04]  /*23b60*/  FFMA.FTZ R2, R201, R0, -R5 ;  /* 0x00000000c9027223 */ /* 0x002fc80000010805 */
[----:B------:R1:W-:Y:S01]  /*23b70*/  MUFU.EX2 R135, R2 ;  /* 0x0000000200877308 */ /* 0x0003e20000000800 */
[----:B---3--:R-:W-:Y:S01]  /*23b80*/  HMMA.16816.F32.BF16 R72, R12, R48, R72 ;  /* 0x000000300c48723c */ /* 0x008fe20000041848 */
[----:B------:R-:W-:-:S05]  /*23b90*/  MOV R198, R133 ;  /* 0x0000008500c67202 */ /* 0x000fca0000000f00 */
[----:B------:R-:W-:Y:S01]  /*23ba0*/  HMMA.16816.F32.BF16 R40, R12, R50, R56 ;  /* 0x000000320c28723c */ /* 0x000fe20000041838 */
[----:B-1----:R-:W-:-:S04]  /*23bb0*/  FFMA.FTZ R2, R98, R0, -R5 ;  /* 0x0000000062027223 */ /* 0x002fc80000010805 */
[----:B------:R1:W3:Y:S01]  /*23bc0*/  MUFU.EX2 R134, R2 ;  /* 0x0000000200867308 */ /* 0x0002e20000000800 */
[----:B------:R-:W-:Y:S01]  /*23bd0*/  MOV R199, R132 ;  /* 0x0000008400c77202 */ /* 0x000fe20000000f00 */
[----:B------:R-:W-:Y:S01]  /*23be0*/  HMMA.16816.F32.BF16 R60, R8, R20, R60 ;  /* 0x00000014083c723c */ /* 0x000fe2000004183c */
[----:B------:R-:W4:Y:S01]  /*23bf0*/  LDSM.16.MT88.4 R20, [R182+0xd000] ;  /* 0x00d00000b614783b */ /* 0x000f220000004200 */
[----:B-1----:R-:W-:-:S04]  /*23c00*/  FFMA.FTZ R2, R202, R0, -R5 ;  /* 0x00000000ca027223 */ /* 0x002fc80000010805 */
[----:B------:R1:W-:Y:S01]  /*23c10*/  MUFU.EX2 R133, R2 ;  /* 0x0000000200857308 */ /* 0x0003e20000000800 */
[C---:B------:R-:W-:Y:S06]  /*23c20*/  HMMA.16816.F32.BF16 R68, R8.reuse, R16, R68 ;  /* 0x000000100844723c */ /* 0x040fec0000041844 */
[----:B------:R-:W-:Y:S01]  /*23c30*/  HMMA.16816.F32.BF16 R24, R8, R18, R24 ;  /* 0x000000120818723c */ /* 0x000fe20000041818 */
[----:B------:R-:W4:Y:S01]  /*23c40*/  LDSM.16.MT88.4 R16, [R183+0xd000] ;  /* 0x00d00000b710783b */ /* 0x000f220000004200 */
[----:B-1----:R-:W-:-:S04]  /*23c50*/  FFMA.FTZ R2, R101, R0, -R5 ;  /* 0x0000000065027223 */ /* 0x002fc80000010805 */
[----:B------:R1:W2:Y:S01]  /*23c60*/  MUFU.EX2 R132, R2 ;  /* 0x0000000200847308 */ /* 0x0002a20000000800 */
[----:B---3--:R-:W-:Y:S01]  /*23c70*/  F2FP.BF16.F32.PACK_AB R12, R134, R135 ;  /* 0x00000087860c723e */ /* 0x008fe200000010ff */
[----:B------:R-:W-:Y:S01]  /*23c80*/  HMMA.16816.F32.BF16 R72, R8, R36, R72 ;  /* 0x000000240848723c */ /* 0x000fe20000041848 */
[----:B------:R-:W-:Y:S02]  /*23c90*/  F2FP.BF16.F32.PACK_AB R13, R195, R241 ;  /* 0x000000f1c30d723e */ /* 0x000fe400000010ff */
[----:B------:R-:W-:Y:S01]  /*23ca0*/  F2FP.BF16.F32.PACK_AB R15, R170, R194 ;  /* 0x000000c2aa0f723e */ /* 0x000fe200000010ff */
[----:B-1----:R-:W-:-:S04]  /*23cb0*/  FFMA.FTZ R2, R96, R0, -R3 ;  /* 0x0000000060027223 */ /* 0x002fc80000010803 */
[----:B------:R1:W-:Y:S01]  /*23cc0*/  MUFU.EX2 R141, R2 ;  /* 0x00000002008d7308 */ /* 0x0003e20000000800 */
[----:B--2---:R-:W-:Y:S01]  /*23cd0*/  F2FP.BF16.F32.PACK_AB R14, R132, R133 ;  /* 0x00000085840e723e */ /* 0x004fe200000010ff */
        /* <DEDUP_REMOVED lines=9> */
[----:B----4-:R-:W-:Y:S01]  /*23d70*/  HMMA.16816.F32.BF16 R36, R12, R30, R32 ;  /* 0x0000001e0c24723c */ /* 0x010fe20000041820 */
[----:B------:R-:W3:Y:S01]  /*23d80*/  LDSM.16.MT88.4 R32, [R184+0xd800] ;  /* 0x00d80000b820783b */ /* 0x000ee20000004200 */
[----:B-1----:R-:W-:-:S05]  /*23d90*/  FFMA.FTZ R2, R210, R0, -R5 ;  /* 0x00000000d2027223 */ /* 0x002fca0000010805 */
[----:B------:R1:W-:Y:S01]  /*23da0*/  MUFU.EX2 R129, R2 ;  /* 0x0000000200817308 */ /* 0x0003e20000000800 */
[----:B------:R-:W-:Y:S01]  /*23db0*/  HMMA.16816.F32.BF16 R60, R12, R28, R60 ;  /* 0x0000001c0c3c723c */ /* 0x000fe2000004183c */
[----:B-1----:R-:W-:-:S06]  /*23dc0*/  FFMA.FTZ R2, R103, R0, -R5 ;  /* 0x0000000067027223 */ /* 0x002fcc0000010805 */
[----:B------:R1:W4:Y:S01]  /*23dd0*/  MUFU.EX2 R131, R2 ;  /* 0x0000000200837308 */ /* 0x0003220000000800 */
[C---:B------:R-:W-:Y:S06]  /*23de0*/  HMMA.16816.F32.BF16 R68, R12.reuse, R20, R68 ;  /* 0x000000140c44723c */ /* 0x040fec0000041844 */
[----:B------:R-:W-:Y:S01]  /*23df0*/  HMMA.16816.F32.BF16 R28, R12, R22, R24 ;  /* 0x000000160c1c723c */ /* 0x000fe20000041818 */
[----:B------:R-:W3:Y:S01]  /*23e00*/  LDSM.16.MT88.4 R24, [R182+0xd800] ;  /* 0x00d80000b618783b */ /* 0x000ee20000004200 */
[----:B-1----:R-:W-:-:S04]  /*23e10*/  FFMA.FTZ R2, R206, R0, -R5 ;  /* 0x00000000ce027223 */ /* 0x002fc80000010805 */
[----:B------:R1:W-:Y:S01]  /*23e20*/  MUFU.EX2 R130, R2 ;  /* 0x0000000200827308 */ /* 0x0003e20000000800 */
[C---:B------:R-:W-:Y:S06]  /*23e30*/  HMMA.16816.F32.BF16 R72, R12.reuse, R16, R72 ;  /* 0x000000100c48723c */ /* 0x040fec0000041848 */
[----:B------:R-:W-:Y:S01]  /*23e40*/  HMMA.16816.F32.BF16 R20, R12, R18, R40 ;  /* 0x000000120c14723c */ /* 0x000fe20000041828 */
[----:B------:R-:W3:Y:S01]  /*23e50*/  LDSM.16.MT88.4 R16, [R183+0xd800] ;  /* 0x00d80000b710783b */ /* 0x000ee20000004200 */
[----:B------:R-:W-:Y:S02]  /*23e60*/  MOV R201, R136 ;  /* 0x0000008800c97202 */ /* 0x000fe40000000f00 */
[----:B----4-:R-:W-:Y:S01]  /*23e70*/  F2FP.BF16.F32.PACK_AB R8, R131, R129 ;  /* 0x000000818308723e */ /* 0x010fe200000010ff */
[----:B------:R-:W-:Y:S01]  /*23e80*/  LDSM.16.MT88.4 R40, [R184+0xe000] ;  /* 0x00e00000b828783b */ /* 0x000fe20000004200 */
[----:B-1----:R-:W-:-:S04]  /*23e90*/  FFMA.FTZ R2, R104, R0, -R5 ;  /* 0x0000000068027223 */ /* 0x002fc80000010805 */
[----:B------:R1:W4:Y:S01]  /*23ea0*/  MUFU.EX2 R128, R2 ;  /* 0x0000000200807308 */ /* 0x0003220000000800 */
[----:B------:R-:W-:Y:S01]  /*23eb0*/  F2FP.BF16.F32.PACK_AB R9, R155, R166 ;  /* 0x000000a69b09723e */ /* 0x000fe200000010ff */
[----:B-1----:R-:W-:-:S06]  /*23ec0*/  FFMA.FTZ R2, R203, R0, -R3 ;  /* 0x00000000cb027223 */ /* 0x002fcc0000010803 */
[----:B------:R1:W-:Y:S01]  /*23ed0*/  MUFU.EX2 R138, R2 ;  /* 0x00000002008a7308 */ /* 0x0003e20000000800 */
[----:B----4-:R-:W-:Y:S02]  /*23ee0*/  F2FP.BF16.F32.PACK_AB R10, R128, R130 ;  /* 0x00000082800a723e */ /* 0x010fe400000010ff */
[----:B------:R-:W-:Y:S01]  /*23ef0*/  F2FP.BF16.F32.PACK_AB R11, R153, R154 ;  /* 0x0000009a990b723e */ /* 0x000fe200000010ff */
[----:B-1----:R-:W-:Y:S01]  /*23f00*/  FFMA.FTZ R2, R83, R0, -R3 ;  /* 0x0000000053027223 */ /* 0x002fe20000010803 */
[----:B------:R-:W-:-:S03]  /*23f10*/  MOV R83, R137 ;  /* 0x0000008900537202 */ /* 0x000fc60000000f00 */
[----:B------:R1:W-:Y:S02]  /*23f20*/  MUFU.EX2 R137, R2 ;  /* 0x0000000200897308 */ /* 0x0003e40000000800 */
[----:B--2---:R-:W-:Y:S01]  /*23f30*/  HMMA.16816.F32.BF16 R64, R8, R44, R64 ;  /* 0x0000002c0840723c */ /* 0x004fe20000041840 */
[----:B------:R-:W-:Y:S01]  /*23f40*/  MOV R176, R115 ;  /* 0x0000007300b07202 */ /* 0x000fe20000000f00 */
[----:B-1----:R-:W-:-:S04]  /*23f50*/  FFMA.FTZ R2, R204, R0, -R3 ;  /* 0x00000000cc027223 */ /* 0x002fc80000010803 */
[----:B------:R1:W-:Y:S01]  /*23f60*/  MUFU.EX2 R136, R2 ;  /* 0x0000000200887308 */ /* 0x0003e20000000800 */
[C---:B------:R-:W-:Y:S01]  /*23f70*/  HMMA.16816.F32.BF16 R52, R8.reuse, R46, R52 ;  /* 0x0000002e0834723c */ /* 0x040fe20000041834 */
[----:B------:R-:W2:Y:S05]  /*23f80*/  LDSM.16.MT88.4 R44, [R181+0xe000] ;  /* 0x00e00000b52c783b */ /* 0x000eaa0000004200 */
[----:B---3--:R-:W-:Y:S01]  /*23f90*/  HMMA.16816.F32.BF16 R60, R8, R32, R60 ;  /* 0x00000020083c723c */ /* 0x008fe2000004183c */
[----:B-1----:R-:W-:-:S04]  /*23fa0*/  FFMA.FTZ R2, R214, R0, -R5 ;  /* 0x00000000d6027223 */ /* 0x002fc80000010805 */
[----:B------:R1:W-:Y:S01]  /*23fb0*/  MUFU.EX2 R122, R2 ;  /* 0x00000002007a7308 */ /* 0x0003e20000000800 */
[----:B------:R-:W-:Y:S01]  /*23fc0*/  HMMA.16816.F32.BF16 R48, R8, R34, R36 ;  /* 0x000000220830723c */ /* 0x000fe20000041824 */
[----:B------:R-:W3:Y:S01]  /*23fd0*/  LDSM.16.MT88.4 R32, [R182+0xe000] ;  /* 0x00e00000b620783b */ /* 0x000ee20000004200 */
[----:B------:R-:W-:Y:S02]  /*23fe0*/  MOV R214, R89 ;  /* 0x0000005900d67202 */ /* 0x000fe40000000f00 */
[----:B------:R-:W-:Y:S01]  /*23ff0*/  MOV R89, R113 ;  /* 0x0000007100597202 */ /* 0x000fe20000000f00 */
[----:B-1----:R-:W-:-:S04]  /*24000*/  FFMA.FTZ R2, R105, R0, -R5 ;  /* 0x0000000069027223 */ /* 0x002fc80000010805 */
[----:B------:R1:W4:Y:S01]  /*24010*/  MUFU.EX2 R115, R2 ;  /* 0x0000000200737308 */ /* 0x0003220000000800 */
[----:B------:R-:W-:Y:S02]  /*24020*/  MOV R208, R199 ;  /* 0x000000c700d07202 */ /* 0x000fe40000000f00 */
[----:B------:R-:W-:Y:S02]  /*24030*/  MOV R199, R112 ;  /* 0x0000007000c77202 */ /* 0x000fe40000000f00 */
[----:B------:R-:W-:Y:S01]  /*24040*/  MOV R81, R110 ;  /* 0x0000006e00517202 */ /* 0x000fe20000000f00 */
[----:B-1----:R-:W-:-:S04]  /*24050*/  FFMA.FTZ R2, R216, R0, -R5 ;  /* 0x00000000d8027223 */ /* 0x002fc80000010805 */
[----:B------:R1:W-:Y:S01]  /*24060*/  MUFU.EX2 R113, R2 ;  /* 0x0000000200717308 */ /* 0x0003e20000000800 */
[----:B------:R-:W-:Y:S01]  /*24070*/  MOV R110, R126 ;  /* 0x0000007e006e7202 */ /* 0x000fe20000000f00 */
[----:B------:R-:W-:Y:S01]  /*24080*/  HMMA.16816.F32.BF16 R36, R8, R26, R28 ;  /* 0x0000001a0824723c */ /* 0x000fe2000004181c */
[----:B------:R-:W-:Y:S01]  /*24090*/  MOV R216, R87 ;  /* 0x0000005700d87202 */ /* 0x000fe20000000f00 */
[----:B-1----:R-:W-:-:S04]  /*240a0*/  FFMA.FTZ R2, R106, R0, -R5 ;  /* 0x000000006a027223 */ /* 0x002fc80000010805 */
[----:B------:R1:W2:Y:S01]  /*240b0*/  MUFU.EX2 R112, R2 ;  /* 0x0000000200707308 */ /* 0x0002a20000000800 */
[----:B------:R-:W-:Y:S01]  /*240c0*/  HMMA.16816.F32.BF16 R72, R8, R16, R72 ;  /* 0x000000100848723c */ /* 0x000fe20000041848 */
[----:B------:R-:W-:-:S05]  /*240d0*/  MOV R87, R124 ;  /* 0x0000007c00577202 */ /* 0x000fca0000000f00 */
[----:B------:R-:W-:Y:S01]  /*240e0*/  HMMA.16816.F32.BF16 R28, R8, R18, R20 ;  /* 0x00000012081c723c */ /* 0x000fe20000041814 */
[----:B------:R-:W3:Y:S01]  /*240f0*/  LDSM.16.MT88.4 R16, [R183+0xe000] ;  /* 0x00e00000b710783b */ /* 0x000ee20000004200 */
[----:B------:R-:W-:Y:S02]  /*24100*/  MOV R202, R120 ;  /* 0x0000007800ca7202 */ /* 0x000fe40000000f00 */
[----:B----4-:R-:W-:Y:S01]  /*24110*/  F2FP.BF16.F32.PACK_AB R12, R115, R122 ;  /* 0x0000007a730c723e */ /* 0x010fe200000010ff */
[----:B------:R-:W4:Y:S01]  /*24120*/  LDSM.16.MT88.4 R20, [R181+0xe800] ;  /* 0x00e80000b514783b */ /* 0x000f220000004200 */
[----:B-1----:R-:W-:-:S04]  /*24130*/  FFMA.FTZ R2, R97, R0, -R3 ;  /* 0x0000000061027223 */ /* 0x002fc80000010803 */
[----:B------:R1:W-:Y:S02]  /*24140*/  MUFU.EX2 R126, R2 ;  /* 0x00000002007e7308 */ /* 0x0003e40000000800 */
[----:B-1----:R-:W-:-:S06]  /*24150*/  FFMA.FTZ R2, R212, R0, -R3 ;  /* 0x00000000d4027223 */ /* 0x002fcc0000010803 */
[----:B------:R1:W-:Y:S01]  /*24160*/  MUFU.EX2 R124, R2 ;  /* 0x00000002007c7308 */ /* 0x0003e20000000800 */
[----:B------:R-:W-:Y:S02]  /*24170*/  F2FP.BF16.F32.PACK_AB R13, R147, R148 ;  /* 0x00000094930d723e */ /* 0x000fe400000010ff */
[----:B--2---:R-:W-:Y:S02]  /*24180*/  F2FP.BF16.F32.PACK_AB R14, R112, R113 ;  /* 0x00000071700e723e */ /* 0x004fe400000010ff */
[----:B------:R-:W-:Y:S01]  /*24190*/  F2FP.BF16.F32.PACK_AB R15, R141, R146 ;  /* 0x000000928d0f723e */ /* 0x000fe200000010ff */
[----:B-1----:R-:W-:-:S04]  /*241a0*/  FFMA.FTZ R2, R99, R0, -R3 ;  /* 0x0000000063027223 */ /* 0x002fc80000010803 */
[----:B------:R1:W-:Y:S01]  /*241b0*/  MUFU.EX2 R120, R2 ;  /* 0x0000000200787308 */ /* 0x0003e20000000800 */
[----:B------:R-:W-:Y:S01]  /*241c0*/  HMMA.16816.F32.BF16 R68, R8, R24, R68 ;  /* 0x000000180844723c */ /* 0x000fe20000041844 */
[----:B-1----:R-:W-:-:S06]  /*241d0*/  FFMA.FTZ R2, R220, R0, -R5 ;  /* 0x00000000dc027223 */ /* 0x002fcc0000010805 */
[----:B------:R1:W-:Y:S01]  /*241e0*/  MUFU.EX2 R106, R2 ;  /* 0x00000002006a7308 */ /* 0x0003e20000000800 */
[C---:B------:R-:W-:Y:S06]  /*241f0*/  HMMA.16816.F32.BF16 R64, R12.reuse, R44, R64 ;  /* 0x0000002c0c40723c */ /* 0x040fec0000041840 */
[----:B------:R-:W-:Y:S01]  /*24200*/  HMMA.16816.F32.BF16 R24, R12, R46, R52 ;  /* 0x0000002e0c18723c */ /* 0x000fe20000041834 */
[----:B------:R-:W2:Y:S01]  /*24210*/  LDSM.16.MT88.4 R44, [R184+0xe800] ;  /* 0x00e80000b82c783b */ /* 0x000ea20000004200 */
[----:B-1----:R-:W-:-:S04]  /*24220*/  FFMA.FTZ R2, R107, R0, -R5 ;  /* 0x000000006b027223 */ /* 0x002fc80000010805 */
[----:B------:R1:W4:Y:S01]  /*24230*/  MUFU.EX2 R105, R2 ;  /* 0x0000000200697308 */ /* 0x0003220000000800 */
[----:B---3--:R-:W-:Y:S01]  /*24240*/  HMMA.16816.F32.BF16 R52, R12, R34, R36 ;  /* 0x000000220c34723c */ /* 0x008fe20000041824 */
[----:B------:R-:W3:Y:S01]  /*24250*/  LDSM.16.MT88.4 R36, [R183+0xe800] ;  /* 0x00e80000b724783b */ /* 0x000ee20000004200 */
[----:B-1----:R-:W-:-:S05]  /*24260*/  FFMA.FTZ R2, R222, R0, -R5 ;  /* 0x00000000de027223 */ /* 0x002fca0000010805 */
[----:B------:R1:W-:Y:S01]  /*24270*/  MUFU.EX2 R104, R2 ;  /* 0x0000000200687308 */ /* 0x0003e20000000800 */
[----:B------:R-:W-:Y:S02]  /*24280*/  MOV R203, R4 ;  /* 0x0000000400cb7202 */ /* 0x000fe40000000f00 */
[----:B------:R-:W-:Y:S01]  /*24290*/  MOV R4, R108 ;  /* 0x0000006c00047202 */ /* 0x000fe20000000f00 */
[----:B-1----:R-:W-:-:S04]  /*242a0*/  FFMA.FTZ R2, R111, R0, -R5 ;  /* 0x000000006f027223 */ /* 0x002fc80000010805 */
[----:B------:R1:W2:Y:S01]  /*242b0*/  MUFU.EX2 R103, R2 ;  /* 0x0000000200677308 */ /* 0x0002a20000000800 */
[----:B------:R-:W-:Y:S01]  /*242c0*/  HMMA.16816.F32.BF16 R60, R12, R40, R60 ;  /* 0x000000280c3c723c */ /* 0x000fe2000004183c */
[----:B-1----:R-:W-:Y:S01]  /*242d0*/  FFMA.FTZ R2, R218, R0, -R3 ;  /* 0x00000000da027223 */ /* 0x002fe20000010803 */
[----:B------:R-:W-:Y:S02]  /*242e0*/  MOV R218, R199 ;  /* 0x000000c700da7202 */ /* 0x000fe40000000f00 */
[----:B------:R-:W-:-:S03]  /*242f0*/  MOV R199, R110 ;  /* 0x0000006e00c77202 */ /* 0x000fc60000000f00 */
[----:B------:R1:W-:Y:S01]  /*24300*/  MUFU.EX2 R110, R2 ;  /* 0x00000002006e7308 */ /* 0x0003e20000000800 */
[C---:B------:R-:W-:Y:S01]  /*24310*/  HMMA.16816.F32.BF16 R56, R12.reuse, R42, R48 ;  /* 0x0000002a0c38723c */ /* 0x040fe20000041830 */
[----:B------:R-:W3:Y:S05]  /*24320*/  LDSM.16.MT88.4 R48, [R182+0xe800] ;  /* 0x00e80000b630783b */ /* 0x000eea0000004200 */
[----:B------:R-:W-:Y:S01]  /*24330*/  HMMA.16816.F32.BF16 R40, R12, R18, R28 ;  /* 0x000000120c28723c */ /* 0x000fe2000004181c */
[----:B-1----:R-:W-:-:S04]  /*24340*/  FFMA.FTZ R2, R109, R0, -R3 ;  /* 0x000000006d027223 */ /* 0x002fc80000010803 */
[----:B------:R1:W-:Y:S01]  /*24350*/  MUFU.EX2 R108, R2 ;  /* 0x00000002006c7308 */ /* 0x0003e20000000800 */
[----:B------:R-:W-:Y:S01]  /*24360*/  MOV R206, R100 ;  /* 0x0000006400ce7202 */ /* 0x000fe20000000f00 */
[----:B-1----:R-:W-:-:S06]  /*24370*/  FFMA.FTZ R2, R226, R0, -R3 ;  /* 0x00000000e2027223 */ /* 0x002fcc0000010803 */
[----:B------:R1:W-:Y:S01]  /*24380*/  MUFU.EX2 R107, R2 ;  /* 0x00000002006b7308 */ /* 0x0003e20000000800 */
[----:B----4-:R-:W-:Y:S02]  /*24390*/  F2FP.BF16.F32.PACK_AB R8, R105, R106 ;  /* 0x0000006a6908723e */ /* 0x010fe400000010ff */
[----:B------:R-:W-:Y:S02]  /*243a0*/  F2FP.BF16.F32.PACK_AB R9, R139, R140 ;  /* 0x0000008c8b09723e */ /* 0x000fe400000010ff */
[----:B--2---:R-:W-:Y:S01]  /*243b0*/  F2FP.BF16.F32.PACK_AB R10, R103, R104 ;  /* 0x00000068670a723e */ /* 0x004fe200000010ff */
[----:B-1----:R-:W-:-:S04]  /*243c0*/  FFMA.FTZ R2, R228, R0, -R5 ;  /* 0x00000000e4027223 */ /* 0x002fc80000010805 */
[----:B------:R1:W-:Y:S01]  /*243d0*/  MUFU.EX2 R99, R2 ;  /* 0x0000000200637308 */ /* 0x0003e20000000800 */
[----:B------:R-:W-:Y:S01]  /*243e0*/  F2FP.BF16.F32.PACK_AB R11, R137, R138 ;  /* 0x0000008a890b723e */ /* 0x000fe200000010ff */
[C---:B------:R-:W-:Y:S06]  /*243f0*/  HMMA.16816.F32.BF16 R68, R12.reuse, R32, R68 ;  /* 0x000000200c44723c */ /* 0x040fec0000041844 */
[----:B------:R-:W-:Y:S01]  /*24400*/  HMMA.16816.F32.BF16 R72, R12, R16, R72 ;  /* 0x000000100c48723c */ /* 0x000fe20000041848 */
[----:B------:R-:W-:Y:S01]  /*24410*/  LDSM.16.MT88.4 R12, [R184+0xf000] ;  /* 0x00f00000b80c783b */ /* 0x000fe20000004200 */
[----:B-1----:R-:W-:-:S04]  /*24420*/  FFMA.FTZ R2, R116, R0, -R5 ;  /* 0x0000000074027223 */ /* 0x002fc80000010805 */
[----:B------:R1:W2:Y:S01]  /*24430*/  MUFU.EX2 R100, R2 ;  /* 0x0000000200647308 */ /* 0x0002a20000000800 */
[----:B------:R-:W-:Y:S01]  /*24440*/  HMMA.16816.F32.BF16 R64, R8, R20, R64 ;  /* 0x000000140840723c */ /* 0x000fe20000041840 */
[----:B------:R-:W-:-:S05]  /*24450*/  MOV R82, R102 ;  /* 0x0000006600527202 */ /* 0x000fca0000000f00 */
        /* <DEDUP_REMOVED lines=8> */
[----:B---3--:R-:W-:Y:S01]  /*244e0*/  HMMA.16816.F32.BF16 R56, R8, R38, R40 ;  /* 0x000000260838723c */ /* 0x008fe20000041828 */
[----:B------:R-:W1:Y:S01]  /*244f0*/  LDSM.16.MT88.4 R40, [R183+0xf000] ;  /* 0x00f00000b728783b */ /* 0x000e620000004200 */
[----:B------:R3:W4:Y:S02]  /*24500*/  MUFU.EX2 R97, R2 ;  /* 0x0000000200617308 */ /* 0x0007240000000800 */
[----:B---3--:R-:W-:-:S06]  /*24510*/  FFMA.FTZ R2, R117, R0, -R3 ;  /* 0x0000000075027223 */ /* 0x008fcc0000010803 */
[----:B------:R3:W-:Y:S01]  /*24520*/  MUFU.EX2 R102, R2 ;  /* 0x0000000200667308 */ /* 0x0007e20000000800 */
[----:B------:R-:W-:Y:S01]  /*24530*/  HMMA.16816.F32.BF16 R68, R8, R48, R68 ;  /* 0x000000300844723c */ /* 0x000fe20000041844 */
[----:B---3--:R-:W-:-:S06]  /*24540*/  FFMA.FTZ R2, R230, R0, -R3 ;  /* 0x00000000e6027223 */ /* 0x008fcc0000010803 */
[----:B------:R3:W-:Y:S01]  /*24550*/  MUFU.EX2 R101, R2 ;  /* 0x0000000200657308 */ /* 0x0007e20000000800 */
[C---:B------:R-:W-:Y:S06]  /*24560*/  HMMA.16816.F32.BF16 R60, R8.reuse, R50, R52 ;  /* 0x00000032083c723c */ /* 0x040fec0000041834 */
[----:B------:R-:W-:Y:S01]  /*24570*/  HMMA.16816.F32.BF16 R72, R8, R36, R72 ;  /* 0x000000240848723c */ /* 0x000fe20000041848 */
[----:B------:R-:W-:Y:S01]  /*24580*/  MOV R212, R92 ;  /* 0x0000005c00d47202 */ /* 0x000fe20000000f00 */
[----:B------:R-:W1:Y:S01]  /*24590*/  LDSM.16.MT88.4 R48, [R181+0xf800] ;  /* 0x00f80000b530783b */ /* 0x000e620000004200 */
[----:B--2---:R-:W-:-:S02]  /*245a0*/  F2FP.BF16.F32.PACK_AB R16, R100, R99 ;  /* 0x000000636410723e */ /* 0x004fc400000010ff */
[----:B------:R-:W-:Y:S01]  /*245b0*/  F2FP.BF16.F32.PACK_AB R17, R126, R136 ;  /* 0x000000887e11723e */ /* 0x000fe200000010ff */
[----:B------:R-:W-:Y:S01]  /*245c0*/  LDSM.16.MT88.4 R8, [R182+0xf800] ;  /* 0x00f80000b608783b */ /* 0x000fe20000004200 */
[----:B---3--:R-:W-:-:S04]  /*245d0*/  FFMA.FTZ R2, R119, R0, -R3 ;  /* 0x0000000077027223 */ /* 0x008fc80000010803 */
[----:B------:R2:W-:Y:S02]  /*245e0*/  MUFU.EX2 R96, R2 ;  /* 0x0000000200607308 */ /* 0x0005e40000000800 */
[----:B--2---:R-:W-:-:S06]  /*245f0*/  FFMA.FTZ R2, R233, R0, -R5 ;  /* 0x00000000e9027223 */ /* 0x004fcc0000010805 */
[----:B------:R2:W-:Y:S01]  /*24600*/  MUFU.EX2 R95, R2 ;  /* 0x00000002005f7308 */ /* 0x0005e20000000800 */
[----:B----4-:R-:W-:Y:S02]  /*24610*/  F2FP.BF16.F32.PACK_AB R18, R97, R98 ;  /* 0x000000626112723e */ /* 0x010fe400000010ff */
[----:B------:R-:W-:Y:S01]  /*24620*/  F2FP.BF16.F32.PACK_AB R19, R120, R124 ;  /* 0x0000007c7813723e */ /* 0x000fe200000010ff */
[----:B--2---:R-:W-:-:S04]  /*24630*/  FFMA.FTZ R2, R121, R0, -R5 ;  /* 0x0000000079027223 */ /* 0x004fc80000010805 */
[----:B------:R2:W3:Y:S01]  /*24640*/  MUFU.EX2 R93, R2 ;  /* 0x00000002005d7308 */ /* 0x0004e20000000800 */
[----:B------:R-:W-:Y:S01]  /*24650*/  MOV R109, R94 ;  /* 0x0000005e006d7202 */ /* 0x000fe20000000f00 */
[----:B------:R-:W-:Y:S01]  /*24660*/  HMMA.16816.F32.BF16 R52, R16, R22, R32 ;  /* 0x000000161034723c */ /* 0x000fe20000041820 */
[----:B--2---:R-:W-:-:S05]  /*24670*/  FFMA.FTZ R2, R234, R0, -R5 ;  /* 0x00000000ea027223 */ /* 0x004fca0000010805 */
[----:B------:R2:W-:Y:S01]  /*24680*/  MUFU.EX2 R92, R2 ;  /* 0x00000002005c7308 */ /* 0x0005e20000000800 */
[----:B------:R-:W-:Y:S01]  /*24690*/  HMMA.16816.F32.BF16 R36, R16, R12, R28 ;  /* 0x0000000c1024723c */ /* 0x000fe2000004181c */
[----:B------:R-:W-:Y:S02]  /*246a0*/  MOV R204, R80 ;  /* 0x0000005000cc7202 */ /* 0x000fe40000000f00 */
[----:B------:R-:W-:-:S03]  /*246b0*/  MOV R80, R90 ;  /* 0x0000005a00507202 */ /* 0x000fc60000000f00 */
[----:B------:R-:W-:Y:S01]  /*246c0*/  HMMA.16816.F32.BF16 R32, R16, R14, R24 ;  /* 0x0000000e1020723c */ /* 0x000fe20000041818 */
[----:B--2---:R-:W-:-:S04]  /*246d0*/  FFMA.FTZ R2, R123, R0, -R5 ;  /* 0x000000007b027223 */ /* 0x004fc80000010805 */
[----:B------:R2:W4:Y:S01]  /*246e0*/  MUFU.EX2 R91, R2 ;  /* 0x00000002005b7308 */ /* 0x0005220000000800 */
[C---:B------:R-:W-:Y:S01]  /*246f0*/  HMMA.16816.F32.BF16 R64, R16.reuse, R20, R64 ;  /* 0x000000141040723c */ /* 0x040fe20000041840 */
[----:B------:R-:W4:Y:S05]  /*24700*/  LDSM.16.MT88.4 R20, [R184+0xf800] ;  /* 0x00f80000b814783b */ /* 0x000f2a0000004200 */
[----:B------:R-:W-:Y:S01]  /*24710*/  HMMA.16816.F32.BF16 R28, R16, R44, R68 ;  /* 0x0000002c101c723c */ /* 0x000fe20000041844 */
[----:B--2---:R-:W-:-:S05]  /*24720*/  FFMA.FTZ R2, R232, R0, -R3 ;  /* 0x00000000e8027223 */ /* 0x004fca0000010803 */
[C---:B------:R-:W-:Y:S01]  /*24730*/  HMMA.16816.F32.BF16 R24, R16.reuse, R46, R60 ;  /* 0x0000002e1018723c */ /* 0x040fe2000004183c */
[----:B------:R2:W-:Y:S05]  /*24740*/  MUFU.EX2 R94, R2 ;  /* 0x00000002005e7308 */ /* 0x0005ea0000000800 */
[C---:B-1----:R-:W-:Y:S06]  /*24750*/  HMMA.16816.F32.BF16 R72, R16.reuse, R40, R72 ;  /* 0x000000281048723c */ /* 0x042fec0000041848 */
[----:B------:R-:W-:Y:S01]  /*24760*/  HMMA.16816.F32.BF16 R44, R16, R42, R56 ;  /* 0x0000002a102c723c */ /* 0x000fe20000041838 */
[----:B------:R-:W1:Y:S01]  /*24770*/  LDSM.16.MT88.4 R40, [R183+0xf800] ;  /* 0x00f80000b728783b */ /* 0x000e620000004200 */
[----:B------:R-:W-:-:S02]  /*24780*/  MOV R111, R89 ;  /* 0x00000059006f7202 */ /* 0x000fc40000000f00 */
[----:B------:R-:W-:Y:S01]  /*24790*/  MOV R220, R88 ;  /* 0x0000005800dc7202 */ /* 0x000fe20000000f00 */
[----:B------:R-:W-:Y:S01]  /*247a0*/  FFMA.FTZ R6, R196, R6, R197 ;  /* 0x00000006c4067223 */ /* 0x000fe200000100c5 */
[----:B------:R-:W-:Y:S01]  /*247b0*/  MOV R222, R87 ;  /* 0x0000005700de7202 */ /* 0x000fe20000000f00 */
[----:B------:R-:W-:Y:S01]  /*247c0*/  LDSM.16.MT88.4 R56, [R181+0x10000] ;  /* 0x01000000b538783b */ /* 0x000fe20000004200 */
[--C-:B--2---:R-:W-:Y:S01]  /*247d0*/  FFMA.FTZ R2, R125, R0, -R3.reuse ;  /* 0x000000007d027223 */ /* 0x104fe20000010803 */
[----:B------:R-:W-:Y:S02]  /*247e0*/  MOV R210, R86 ;  /* 0x0000005600d27202 */ /* 0x000fe40000000f00 */
[----:B------:R-:W-:Y:S01]  /*247f0*/  MOV R178, R84 ;  /* 0x0000005400b27202 */ /* 0x000fe20000000f00 */
[----:B------:R2:W-:Y:S01]  /*24800*/  MUFU.EX2 R90, R2 ;  /* 0x00000002005a7308 */ /* 0x0005e20000000800 */
[----:B---3--:R-:W-:Y:S01]  /*24810*/  F2FP.BF16.F32.PACK_AB R12, R93, R95 ;  /* 0x0000005f5d0c723e */ /* 0x008fe200000010ff */
[----:B------:R-:W-:Y:S01]  /*24820*/  LDSM.16.MT88.4 R16, [R182+0x10000] ;  /* 0x01000000b610783b */ /* 0x000fe20000004200 */
[----:B--2---:R-:W-:-:S05]  /*24830*/  FFMA.FTZ R2, R235, R0, -R3 ;  /* 0x00000000eb027223 */ /* 0x004fca0000010803 */
[----:B------:R2:W-:Y:S02]  /*24840*/  MUFU.EX2 R89, R2 ;  /* 0x0000000200597308 */ /* 0x0005e40000000800 */
[----:B--2---:R-:W-:-:S06]  /*24850*/  FFMA.FTZ R2, R236, R0, -R5 ;  /* 0x00000000ec027223 */ /* 0x004fcc0000010805 */
[----:B------:R2:W-:Y:S02]  /*24860*/  MUFU.EX2 R88, R2 ;  /* 0x0000000200587308 */ /* 0x0005e40000000800 */
[----:B--2---:R-:W-:-:S06]  /*24870*/  FFMA.FTZ R2, R127, R0, -R5 ;  /* 0x000000007f027223 */ /* 0x004fcc0000010805 */
[----:B------:R2:W3:Y:S01]  /*24880*/  MUFU.EX2 R87, R2 ;  /* 0x0000000200577308 */ /* 0x0004e20000000800 */
[----:B------:R-:W-:Y:S01]  /*24890*/  F2FP.BF16.F32.PACK_AB R13, R108, R110 ;  /* 0x0000006e6c0d723e */ /* 0x000fe200000010ff */
[----:B------:R-:W-:Y:S01]  /*248a0*/  FADD.FTZ R6, R109, R6 ;  /* 0x000000066d067221 */ /* 0x000fe20000010000 */
[----:B----4-:R-:W-:Y:S01]  /*248b0*/  F2FP.BF16.F32.PACK_AB R14, R91, R92 ;  /* 0x0000005c5b0e723e */ /* 0x010fe200000010ff */
[----:B--2---:R-:W-:-:S04]  /*248c0*/  FFMA.FTZ R2, R238, R0, -R5 ;  /* 0x00000000ee027223 */ /* 0x004fc80000010805 */
[----:B------:R2:W-:Y:S01]  /*248d0*/  MUFU.EX2 R86, R2 ;  /* 0x0000000200567308 */ /* 0x0005e20000000800 */
[----:B------:R-:W-:Y:S02]  /*248e0*/  F2FP.BF16.F32.PACK_AB R15, R102, R107 ;  /* 0x0000006b660f723e */ /* 0x000fe400000010ff */
[----:B------:R-:W-:Y:S02]  /*248f0*/  MOV R109, R218 ;  /* 0x000000da006d7202 */ /* 0x000fe40000000f00 */
[----:B------:R-:W-:Y:S01]  /*24900*/  MOV R218, R216 ;  /* 0x000000d800da7202 */ /* 0x000fe20000000f00 */
[----:B--2---:R-:W-:-:S04]  /*24910*/  FFMA.FTZ R2, R172, R0, -R5 ;  /* 0x00000000ac027223 */ /* 0x004fc80000010805 */
[----:B------:R2:W4:Y:S01]  /*24920*/  MUFU.EX2 R85, R2 ;  /* 0x0000000200557308 */ /* 0x0005220000000800 */
[----:B------:R-:W-:Y:S02]  /*24930*/  MOV R216, R214 ;  /* 0x000000d600d87202 */ /* 0x000fe40000000f00 */
[----:B------:R-:W-:Y:S01]  /*24940*/  MOV R214, R83 ;  /* 0x0000005300d67202 */ /* 0x000fe20000000f00 */
[----:B------:R-:W-:Y:S01]  /*24950*/  HMMA.16816.F32.BF16 R64, R12, R48, R64 ;  /* 0x000000300c40723c */ /* 0x000fe20000041840 */
[----:B--2---:R-:W-:-:S04]  /*24960*/  FFMA.FTZ R2, R173, R0, -R3 ;  /* 0x00000000ad027223 */ /* 0x004fc80000010803 */
[----:B------:R2:W-:Y:S01]  /*24970*/  MUFU.EX2 R84, R2 ;  /* 0x0000000200547308 */ /* 0x0005e20000000800 */
[C---:B------:R-:W-:Y:S06]  /*24980*/  HMMA.16816.F32.BF16 R60, R12.reuse, R50, R52 ;  /* 0x000000320c3c723c */ /* 0x040fec0000041834 */
[----:B------:R-:W-:Y:S01]  /*24990*/  HMMA.16816.F32.BF16 R52, R12, R20, R36 ;  /* 0x000000140c34723c */ /* 0x000fe20000041824 */
[----:B------:R-:W-:Y:S01]  /*249a0*/  LDSM.16.MT88.4 R36, [R184+0x10000] ;  /* 0x01000000b824783b */ /* 0x000fe20000004200 */
[----:B--2---:R-:W-:Y:S01]  /*249b0*/  FFMA.FTZ R2, R4, R7, R219 ;  /* 0x0000000704027223 */ /* 0x004fe200000100db */
[----:B------:R-:W-:-:S03]  /*249c0*/  FFMA.FTZ R4, R237, R0, -R3 ;  /* 0x00000000ed047223 */ /* 0x000fc60000010803 */
[----:B------:R-:W-:Y:S01]  /*249d0*/  HMMA.16816.F32.BF16 R48, R12, R22, R32 ;  /* 0x000000160c30723c */ /* 0x000fe20000041820 */
[----:B------:R-:W-:Y:S01]  /*249e0*/  FADD.FTZ R7, R245, R2 ;  /* 0x00000002f5077221 */ /* 0x000fe20000010000 */
[----:B------:R2:W-:Y:S01]  /*249f0*/  MUFU.EX2 R83, R4 ;  /* 0x0000000400537308 */ /* 0x0005e20000000800 */
[----:B------:R-:W-:-:S03]  /*24a00*/  FFMA.FTZ R2, R239, R0, -R5 ;  /* 0x00000000ef027223 */ /* 0x000fc60000010805 */
[C---:B------:R-:W-:Y:S01]  /*24a10*/  HMMA.16816.F32.BF16 R32, R12.reuse, R8, R28 ;  /* 0x000000080c20723c */ /* 0x040fe2000004181c */
[----:B------:R-:W-:Y:S05]  /*24a20*/  LDSM.16.MT88.4 R28, [R181+0x10800] ;  /* 0x01080000b51c783b */ /* 0x000fea0000004200 */
[C---:B------:R-:W-:Y:S06]  /*24a30*/  HMMA.16816.F32.BF16 R24, R12.reuse, R10, R24 ;  /* 0x0000000a0c18723c */ /* 0x040fec0000041818 */
[----:B-1----:R-:W-:Y:S01]  /*24a40*/  HMMA.16816.F32.BF16 R72, R12, R40, R72 ;  /* 0x000000280c48723c */ /* 0x002fe20000041848 */
[----:B--2---:R-:W-:Y:S01]  /*24a50*/  FADD.FTZ R4, R220, R6 ;  /* 0x00000006dc047221 */ /* 0x004fe20000010000 */
[----:B------:R-:W-:-:S02]  /*24a60*/  MOV R220, R212 ;  /* 0x000000d400dc7202 */ /* 0x000fc40000000f00 */
[----:B------:R-:W-:Y:S02]  /*24a70*/  MOV R212, R203 ;  /* 0x000000cb00d47202 */ /* 0x000fe40000000f00 */
[----:B------:R-:W-:Y:S01]  /*24a80*/  HMMA.16816.F32.BF16 R20, R12, R42, R44 ;  /* 0x0000002a0c14723c */ /* 0x000fe2000004182c */
[----:B------:R-:W1:Y:S01]  /*24a90*/  LDSM.16.MT88.4 R12, [R183+0x10000] ;  /* 0x01000000b70c783b */ /* 0x000e620000004200 */
[----:B------:R-:W-:Y:S01]  /*24aa0*/  MOV R203, R82 ;  /* 0x0000005200cb7202 */ /* 0x000fe20000000f00 */
[----:B------:R-:W-:Y:S01]  /*24ab0*/  FADD.FTZ R6, R109, R7 ;  /* 0x000000076d067221 */ /* 0x000fe20000010000 */
[----:B------:R2:W-:Y:S01]  /*24ac0*/  MUFU.EX2 R82, R2 ;  /* 0x0000000200527308 */ /* 0x0005e20000000800 */
[----:B------:R-:W-:Y:S01]  /*24ad0*/  FADD.FTZ R4, R111, R4 ;  /* 0x000000046f047221 */ /* 0x000fe20000010000 */
[----:B------:R-:W-:Y:S01]  /*24ae0*/  MOV R111, R81 ;  /* 0x00000051006f7202 */ /* 0x000fe20000000f00 */
[----:B------:R-:W-:-:S04]  /*24af0*/  FADD.FTZ R6, R251, R6 ;  /* 0x00000006fb067221 */ /* 0x000fc80000010000 */
[----:B------:R-:W-:Y:S01]  /*24b00*/  FADD.FTZ R6, R248, R6 ;  /* 0x00000006f8067221 */ /* 0x000fe20000010000 */
[----:B--2---:R-:W-:-:S04]  /*24b10*/  FFMA.FTZ R2, R174, R0, -R5 ;  /* 0x00000000ae027223 */ /* 0x004fc80000010805 */
[----:B------:R2:W1:Y:S02]  /*24b20*/  MUFU.EX2 R81, R2 ;  /* 0x0000000200517308 */ /* 0x0004640000000800 */
[----:B--2---:R-:W-:Y:S01]  /*24b30*/  FADD.FTZ R2, R218, R4 ;  /* 0x00000004da027221 */ /* 0x004fe20000010000 */
[----:B------:R-:W-:-:S03]  /*24b40*/  FFMA.FTZ R4, R240, R0, -R5 ;  /* 0x00000000f0047223 */ /* 0x000fc60000010805 */
[----:B------:R-:W-:Y:S01]  /*24b50*/  FADD.FTZ R2, R222, R2 ;  /* 0x00000002de027221 */ /* 0x000fe20000010000 */
[----:B------:R-:W-:Y:S02]  /*24b60*/  MOV R222, R80 ;  /* 0x0000005000de7202 */ /* 0x000fe40000000f00 */
[----:B------:R2:W-:Y:S01]  /*24b70*/  MUFU.EX2 R80, R4 ;  /* 0x0000000400507308 */ /* 0x0005e20000000800 */
[----:B------:R-:W-:-:S04]  /*24b80*/  FADD.FTZ R2, R220, R2 ;  /* 0x00000002dc027221 */ /* 0x000fc80000010000 */
[----:B------:R-:W-:Y:S01]  /*24b90*/  FADD.FTZ R2, R111, R2 ;  /* 0x000000026f027221 */ /* 0x000fe20000010000 */
[----:B--2---:R-:W-:-:S04]  /*24ba0*/  FADD.FTZ R4, R247, R6 ;  /* 0x00000006f7047221 */ /* 0x004fc80000010000 */
[----:B------:R-:W-:Y:S01]  /*24bb0*/  FADD.FTZ R4, R243, R4 ;  /* 0x00000004f3047221 */ /* 0x000fe20000010000 */
[----:B------:R-:W-:-:S03]  /*24bc0*/  FADD.FTZ R2, R216, R2 ;  /* 0x00000002d8027221 */ /* 0x000fc60000010000 */
[----:B------:R-:W-:Y:S01]  /*24bd0*/  FADD.FTZ R4, R217, R4 ;  /* 0x00000004d9047221 */ /* 0x000fe20000010000 */
[----:B------:R-:W-:Y:S01]  /*24be0*/  MOV R220, R212 ;  /* 0x000000d400dc7202 */ /* 0x000fe20000000f00 */
[----:B------:R-:W-:Y:S02]  /*24bf0*/  FFMA.FTZ R6, R175, R0, -R5 ;  /* 0x00000000af067223 */ /* 0x000fe40000010805 */
[----:B------:R-:W-:Y:S01]  /*24c00*/  FADD.FTZ R4, R168, R4 ;  /* 0x00000004a8047221 */ /* 0x000fe20000010000 */
[----:B------:R-:W-:Y:S01]  /*24c10*/  MOV R212, R203 ;  /* 0x000000cb00d47202 */ /* 0x000fe20000000f00 */
[----:B------:R-:W-:Y:S01]  /*24c20*/  FADD.FTZ R2, R222, R2 ;  /* 0x00000002de027221 */ /* 0x000fe20000010000 */
[----:B------:R-:W-:Y:S01]  /*24c30*/  MOV R203, R210 ;  /* 0x000000d200cb7202 */ /* 0x000fe20000000f00 */
[----:B------:R-:W-:Y:S01]  /*24c40*/  FADD.FTZ R4, R169, R4 ;  /* 0x00000004a9047221 */ /* 0x000fe20000010000 */
[----:B------:R-:W-:Y:S02]  /*24c50*/  MOV R210, R79 ;  /* 0x0000004f00d27202 */ /* 0x000fe40000000f00 */
[----:B------:R2:W1:Y:S01]  /*24c60*/  MUFU.EX2 R79, R6 ;  /* 0x00000006004f7308 */ /* 0x0004620000000800 */
[----:B---3--:R-:W-:Y:S01]  /*24c70*/  F2FP.BF16.F32.PACK_AB R8, R87, R88 ;  /* 0x000000585708723e */ /* 0x008fe200000010ff */
[----:B------:R-:W-:Y:S01]  /*24c80*/  FADD.FTZ R2, R220, R2 ;  /* 0x00000002dc027221 */ /* 0x000fe20000010000 */
[----:B------:R-:W-:Y:S01]  /*24c90*/  F2FP.BF16.F32.PACK_AB R9, R96, R101 ;  /* 0x000000656009723e */ /* 0x000fe200000010ff */
[----:B------:R-:W-:Y:S01]  /*24ca0*/  FADD.FTZ R7, R167, R4 ;  /* 0x00000004a7077221 */ /* 0x000fe20000010000 */
[----:B----4-:R-:W-:-:S02]  /*24cb0*/  F2FP.BF16.F32.PACK_AB R10, R85, R86 ;  /* 0x00000056550a723e */ /* 0x010fc400000010ff */
[----:B------:R-:W-:Y:S02]  /*24cc0*/  F2FP.BF16.F32.PACK_AB R11, R90, R94 ;  /* 0x0000005e5a0b723e */ /* 0x000fe400000010ff */
[----:B------:R-:W-:Y:S02]  /*24cd0*/  MOV R216, R214 ;  /* 0x000000d600d87202 */ /* 0x000fe40000000f00 */
[----:B------:R-:W-:Y:S01]  /*24ce0*/  MOV R214, R78 ;  /* 0x0000004e00d67202 */ /* 0x000fe20000000f00 */
[-CC-:B------:R-:W-:Y:S01]  /*24cf0*/  FFMA.FTZ R4, R242, R0.reuse, -R3.reuse ;  /* 0x00000000f2047223 */ /* 0x180fe20000010803 */
[----:B--2---:R-:W-:-:S04]  /*24d00*/  FFMA.FTZ R6, R177, R0, -R3 ;  /* 0x00000000b1067223 */ /* 0x004fc80000010803 */
[----:B------:R2:W3:Y:S01]  /*24d10*/  MUFU.EX2 R78, R6 ;  /* 0x00000006004e7308 */ /* 0x0004e20000000800 */
[----:B-1----:R-:W-:Y:S07]  /*24d20*/  HMMA.16816.F32.BF16 R44, R8, R12, R72 ;  /* 0x0000000c082c723c */ /* 0x002fee0000041848 */
[----:B------:R1:W-:Y:S01]  /*24d30*/  MUFU.EX2 R72, R4 ;  /* 0x0000000400487308 */ /* 0x0003e20000000800 */
[----:B--2---:R-:W-:Y:S01]  /*24d40*/  FADD.FTZ R6, R212, R2 ;  /* 0x00000002d4067221 */ /* 0x004fe20000010000 */
[----:B------:R-:W-:-:S03]  /*24d50*/  FADD.FTZ R2, R171, R7 ;  /* 0x00000007ab027221 */ /* 0x000fc60000010000 */
[----:B------:R-:W-:Y:S01]  /*24d60*/  FADD.FTZ R6, R216, R6 ;  /* 0x00000006d8067221 */ /* 0x000fe20000010000 */
[----:B-1----:R-:W-:-:S03]  /*24d70*/  FADD.FTZ R4, R165, R2 ;  /* 0x00000002a5047221 */ /* 0x002fc60000010000 */
        /* <DEDUP_REMOVED lines=13> */
[----:B------:R-:W-:Y:S01]  /*24e50*/  FFMA.FTZ R4, R244, R0, -R3 ;  /* 0x00000000f4047223 */ /* 0x000fe20000010803 */
[----:B------:R-:W-:Y:S02]  /*24e60*/  FADD.FTZ R6, R149, R6 ;  /* 0x0000000695067221 */ /* 0x000fe40000010000 */
[----:B------:R-:W-:Y:S01]  /*24e70*/  FADD.FTZ R2, R201, R2 ;  /* 0x00000002c9027221 */ /* 0x000fe20000010000 */
[----:B------:R1:W-:Y:S01]  /*24e80*/  MUFU.EX2 R71, R4 ;  /* 0x0000000400477308 */ /* 0x0003e20000000800 */
[----:B------:R-:W-:Y:S02]  /*24e90*/  FADD.FTZ R6, R145, R6 ;  /* 0x0000000691067221 */ /* 0x000fe40000010000 */
[----:B------:R-:W-:Y:S02]  /*24ea0*/  FADD.FTZ R2, R176, R2 ;  /* 0x00000002b0027221 */ /* 0x000fe40000010000 */
[----:B------:R-:W-:-:S02]  /*24eb0*/  FADD.FTZ R6, R144, R6 ;  /* 0x0000000690067221 */ /* 0x000fc40000010000 */
[----:B------:R-:W-:Y:S02]  /*24ec0*/  FADD.FTZ R2, R200, R2 ;  /* 0x00000002c8027221 */ /* 0x000fe40000010000 */
[----:B------:R-:W-:Y:S01]  /*24ed0*/  FADD.FTZ R6, R143, R6 ;  /* 0x000000068f067221 */ /* 0x000fe20000010000 */
[----:B-1----:R-:W-:-:S04]  /*24ee0*/  FFMA.FTZ R4, R246, R0, -R5 ;  /* 0x00000000f6047223 */ /* 0x002fc80000010805 */
[----:B------:R1:W-:Y:S01]  /*24ef0*/  MUFU.EX2 R69, R4 ;  /* 0x0000000400457308 */ /* 0x0003e20000000800 */
[----:B------:R-:W-:Y:S01]  /*24f00*/  FADD.FTZ R2, R250, R2 ;  /* 0x00000002fa027221 */ /* 0x000fe20000010000 */
[----:B------:R-:W-:Y:S01]  /*24f10*/  FADD.FTZ R6, R142, R6 ;  /* 0x000000068e067221 */ /* 0x000fe20000010000 */
[----:B------:R-:W-:Y:S02]  /*24f20*/  HMMA.16816.F32.BF16 R60, R8, R58, R60 ;  /* 0x0000003a083c723c */ /* 0x000fe4000004183c */
[----:B------:R-:W-:Y:S01]  /*24f30*/  FADD.FTZ R2, R241, R2 ;  /* 0x00000002f1027221 */ /* 0x000fe20000010000 */
[----:B------:R-:W-:Y:S01]  /*24f40*/  FADD.FTZ R6, R135, R6 ;  /* 0x0000000687067221 */ /* 0x000fe20000010000 */
[----:B-1----:R-:W-:-:S04]  /*24f50*/  FFMA.FTZ R4, R205, R0, -R5 ;  /* 0x00000000cd047223 */ /* 0x002fc80000010805 */
[----:B------:R1:W2:Y:S01]  /*24f60*/  MUFU.EX2 R68, R4 ;  /* 0x0000000400447308 */ /* 0x0002a20000000800 */
[----:B------:R-:W-:Y:S01]  /*24f70*/  FADD.FTZ R2, R195, R2 ;  /* 0x00000002c3027221 */ /* 0x000fe20000010000 */
[----:B------:R-:W-:Y:S01]  /*24f80*/  FADD.FTZ R6, R134, R6 ;  /* 0x0000000686067221 */ /* 0x000fe20000010000 */
[----:B------:R-:W-:Y:S02]  /*24f90*/  HMMA.16816.F32.BF16 R52, R8, R36, R52 ;  /* 0x000000240834723c */ /* 0x000fe40000041834 */
[----:B------:R-:W-:Y:S01]  /*24fa0*/  FADD.FTZ R2, R194, R2 ;  /* 0x00000002c2027221 */ /* 0x000fe20000010000 */
[----:B-1----:R-:W-:-:S04]  /*24fb0*/  FFMA.FTZ R4, R252, R0, -R5 ;  /* 0x00000000fc047223 */ /* 0x002fc80000010805 */
[----:B------:R1:W-:Y:S01]  /*24fc0*/  MUFU.EX2 R59, R4 ;  /* 0x00000004003b7308 */ /* 0x0003e20000000800 */
[----:B------:R-:W-:Y:S01]  /*24fd0*/  HMMA.16816.F32.BF16 R48, R8, R38, R48 ;  /* 0x000000260830723c */ /* 0x000fe20000041830 */
[----:B------:R-:W-:-:S05]  /*24fe0*/  FADD.FTZ R6, R133, R6 ;  /* 0x0000000685067221 */ /* 0x000fca0000010000 */
[----:B------:R-:W-:Y:S01]  /*24ff0*/  HMMA.16816.F32.BF16 R64, R8, R56, R64 ;  /* 0x000000380840723c */ /* 0x000fe20000041840 */
[----:B-1----:R-:W-:-:S04]  /*25000*/  FFMA.FTZ R4, R207, R0, -R5 ;  /* 0x00000000cf047223 */ /* 0x002fc80000010805 */
[----:B------:R1:W-:Y:S01]  /*25010*/  MUFU.EX2 R58, R4 ;  /* 0x00000004003a7308 */ /* 0x0003e20000000800 */
[----:B------:R-:W-:Y:S01]  /*25020*/  HMMA.16816.F32.BF16 R40, R8, R16, R32 ;  /* 0x000000100828723c */ /* 0x000fe20000041820 */
[----:B------:R-:W-:-:S05]  /*25030*/  FADD.FTZ R6, R132, R6 ;  /* 0x0000000684067221 */ /* 0x000fca0000010000 */
[----:B------:R-:W-:Y:S01]  /*25040*/  HMMA.16816.F32.BF16 R36, R8, R18, R24 ;  /* 0x000000120824723c */ /* 0x000fe20000041818 */
[----:B------:R-:W4:Y:S01]  /*25050*/  LDSM.16.MT88.4 R16, [R183+0x10800] ;  /* 0x01080000b710783b */ /* 0x000f220000004200 */
[----:B-1----:R-:W-:Y:S01]  /*25060*/  FFMA.FTZ R4, R209, R0, -R3 ;  /* 0x00000000d1047223 */ /* 0x002fe20000010803 */
[----:B------:R-:W-:-:S03]  /*25070*/  FADD.FTZ R6, R129, R6 ;  /* 0x0000000681067221 */ /* 0x000fc60000010000 */
[----:B------:R-:W-:Y:S01]  /*25080*/  HMMA.16816.F32.BF16 R32, R8, R14, R20 ;  /* 0x0000000e0820723c */ /* 0x000fe20000041814 */
[----:B------:R-:W1:Y:S01]  /*25090*/  LDSM.16.MT88.4 R24, [R184+0x10800] ;  /* 0x01080000b818783b */ /* 0x000e620000004200 */
[----:B------:R3:W-:Y:S01]  /*250a0*/  MUFU.EX2 R57, R4 ;  /* 0x0000000400397308 */ /* 0x0007e20000000800 */
[--C-:B------:R-:W-:Y:S02]  /*250b0*/  FFMA.FTZ R7, R179, R0, -R3.reuse ;  /* 0x00000000b3077223 */ /* 0x100fe40000010803 */
[----:B------:R-:W2:Y:S02]  /*250c0*/  LDSM.16.MT88.4 R12, [R182+0x10800] ;  /* 0x01080000b60c783b */ /* 0x000ea40000004200 */
[----:B------:R-:W-:Y:S02]  /*250d0*/  F2FP.BF16.F32.PACK_AB R8, R81, R82 ;  /* 0x000000525108723e */ /* 0x000fe400000010ff */
[----:B------:R-:W-:Y:S01]  /*250e0*/  F2FP.BF16.F32.PACK_AB R9, R84, R89 ;  /* 0x000000595409723e */ /* 0x000fe200000010ff */
[----:B------:R-:W2:Y:S01]  /*250f0*/  LDSM.16.MT88.4 R20, [R184+0x11000] ;  /* 0x01100000b814783b */ /* 0x000ea20000004200 */
[----:B---3--:R-:W-:Y:S01]  /*25100*/  FADD.FTZ R4, R170, R2 ;  /* 0x00000002aa047221 */ /* 0x008fe20000010000 */
[----:B------:R-:W-:-:S03]  /*25110*/  FFMA.FTZ R2, R208, R0, -R3 ;  /* 0x00000000d0027223 */ /* 0x000fc60000010803 */
[----:B------:R-:W-:Y:S01]  /*25120*/  FADD.FTZ R4, R166, R4 ;  /* 0x00000004a6047221 */ /* 0x000fe20000010000 */
[----:B------:R3:W-:Y:S01]  /*25130*/  MUFU.EX2 R56, R2 ;  /* 0x0000000200387308 */ /* 0x0007e20000000800 */
[----:B------:R-:W-:Y:S01]  /*25140*/  F2FP.BF16.F32.PACK_AB R10, R79, R80 ;  /* 0x000000504f0a723e */ /* 0x000fe200000010ff */
[----:B------:R-:W-:Y:S01]  /*25150*/  LDSM.16.MT88.4 R164, [R181+0x11800] ;  /* 0x01180000b5a4783b */ /* 0x000fe20000004200 */
[----:B---3--:R-:W-:Y:S01]  /*25160*/  FADD.FTZ R2, R155, R4 ;  /* 0x000000049b027221 */ /* 0x008fe20000010000 */
        /* <DEDUP_REMOVED lines=11> */
[----:B------:R-:W-:Y:S01]  /*25220*/  F2FP.BF16.F32.PACK_AB R11, R78, R83 ;  /* 0x000000534e0b723e */ /* 0x000fe200000010ff */
[----:B------:R-:W-:Y:S01]  /*25230*/  FFMA.FTZ R6, R249, R0, -R3 ;  /* 0x00000000f9067223 */ /* 0x000fe20000010803 */
[----:B------:R-:W-:Y:S01]  /*25240*/  FADD.FTZ R2, R141, R2 ;  /* 0x000000028d027221 */ /* 0x000fe20000010000 */
[----:B------:R-:W-:Y:S01]  /*25250*/  FADD.FTZ R4, R112, R4 ;  /* 0x0000000470047221 */ /* 0x000fe20000010000 */
[----:B------:R3:W2:Y:S01]  /*25260*/  MUFU.EX2 R70, R7 ;  /* 0x0000000700467308 */ /* 0x0006a20000000800 */
[----:B------:R-:W-:Y:S01]  /*25270*/  LDSM.16.MT88.4 R144, [R182+0x11800] ;  /* 0x01180000b690783b */ /* 0x000fe20000004200 */
[----:B------:R-:W-:Y:S01]  /*25280*/  FADD.FTZ R2, R140, R2 ;  /* 0x000000028c027221 */ /* 0x000fe20000010000 */
[----:B------:R-:W-:Y:S01]  /*25290*/  FADD.FTZ R4, R106, R4 ;  /* 0x000000046a047221 */ /* 0x000fe20000010000 */
[----:B------:R-:W-:Y:S02]  /*252a0*/  HMMA.16816.F32.BF16 R64, R8, R28, R64 ;  /* 0x0000001c0840723c */ /* 0x000fe40000041840 */
[----:B------:R-:W-:Y:S01]  /*252b0*/  FADD.FTZ R2, R139, R2 ;  /* 0x000000028b027221 */ /* 0x000fe20000010000 */
[----:B------:R-:W-:-:S03]  /*252c0*/  FADD.FTZ R4, R105, R4 ;  /* 0x0000000469047221 */ /* 0x000fc60000010000 */
[----:B------:R-:W-:Y:S01]  /*252d0*/  HMMA.16816.F32.BF16 R60, R8, R30, R60 ;  /* 0x0000001e083c723c */ /* 0x000fe2000004183c */
[----:B------:R-:W-:-:S05]  /*252e0*/  FADD.FTZ R2, R138, R2 ;  /* 0x000000028a027221 */ /* 0x000fca0000010000 */
[C---:B----4-:R-:W-:Y:S01]  /*252f0*/  HMMA.16816.F32.BF16 R28, R8.reuse, R18, R32 ;  /* 0x00000012081c723c */ /* 0x050fe20000041820 */
[----:B------:R4:W-:Y:S01]  /*25300*/  MUFU.EX2 R34, R6 ;  /* 0x0000000600227308 */ /* 0x0009e20000000800 */
[----:B------:R-:W-:Y:S01]  /*25310*/  FADD.FTZ R4, R104, R4 ;  /* 0x0000000468047221 */ /* 0x000fe20000010000 */
[----:B------:R-:W-:Y:S01]  /*25320*/  FADD.FTZ R2, R137, R2 ;  /* 0x0000000289027221 */ /* 0x000fe20000010000 */
[-C--:B---3--:R-:W-:Y:S02]  /*25330*/  FFMA.FTZ R7, R211, R0.reuse, -R3 ;  /* 0x00000000d3077223 */ /* 0x088fe40000010803 */
[----:B------:R-:W-:Y:S01]  /*25340*/  FADD.FTZ R4, R103, R4 ;  /* 0x0000000467047221 */ /* 0x000fe20000010000 */
[----:B------:R-:W-:Y:S01]  /*25350*/  FADD.FTZ R2, R136, R2 ;  /* 0x0000000288027221 */ /* 0x000fe20000010000 */
[-C--:B----4-:R-:W-:Y:S01]  /*25360*/  FFMA.FTZ R6, R199, R0.reuse, -R5 ;  /* 0x00000000c7067223 */ /* 0x090fe20000010805 */
[-C--:B------:R-:W-:Y:S01]  /*25370*/  FFMA.FTZ R3, R215, R0.reuse, -R3 ;  /* 0x00000000d7037223 */ /* 0x080fe20000010803 */
[C---:B-1----:R-:W-:Y:S06]  /*25380*/  HMMA.16816.F32.BF16 R52, R8.reuse, R24, R52 ;  /* 0x000000180834723c */ /* 0x042fec0000041834 */
[C---:B------:R-:W-:Y:S01]  /*25390*/  HMMA.16816.F32.BF16 R48, R8.reuse, R26, R48 ;  /* 0x0000001a0830723c */ /* 0x040fe20000041830 */
[----:B------:R1:W3:Y:S01]  /*253a0*/  MUFU.EX2 R33, R6 ;  /* 0x0000000600217308 */ /* 0x0002e20000000800 */
[----:B------:R-:W4:Y:S04]  /*253b0*/  LDSM.16.MT88.4 R24, [R181+0x11000] ;  /* 0x01100000b518783b */ /* 0x000f280000004200 */
[C---:B------:R-:W-:Y:S01]  /*253c0*/  HMMA.16816.F32.BF16 R44, R8.reuse, R16, R44 ;  /* 0x00000010082c723c */ /* 0x040fe2000004182c */
[----:B------:R-:W3:Y:S05]  /*253d0*/  LDSM.16.MT88.4 R16, [R182+0x11000] ;  /* 0x01100000b610783b */ /* 0x000eea0000004200 */
[C---:B--2---:R-:W-:Y:S06]  /*253e0*/  HMMA.16816.F32.BF16 R40, R8.reuse, R12, R40 ;  /* 0x0000000c0828723c */ /* 0x044fec0000041828 */
[----:B------:R-:W-:Y:S01]  /*253f0*/  HMMA.16816.F32.BF16 R36, R8, R14, R36 ;  /* 0x0000000e0824723c */ /* 0x000fe20000041824 */
[-CC-:B-1----:R-:W-:Y:S01]  /*25400*/  FFMA.FTZ R6, R213, R0.reuse, -R5.reuse ;  /* 0x00000000d5067223 */ /* 0x182fe20000010805 */
[----:B------:R-:W1:Y:S03]  /*25410*/  LDSM.16.MT88.4 R12, [R183+0x11000] ;  /* 0x01100000b70c783b */ /* 0x000e660000004200 */
[----:B------:R2:W-:Y:S01]  /*25420*/  MUFU.EX2 R32, R6 ;  /* 0x0000000600207308 */ /* 0x0005e20000000800 */
[----:B------:R-:W1:Y:S01]  /*25430*/  LDSM.16.MT88.4 R136, [R184+0x11800] ;  /* 0x01180000b888783b */ /* 0x000e620000004200 */
[-CC-:B--2---:R-:W-:Y:S01]  /*25440*/  FFMA.FTZ R6, R198, R0.reuse, -R5.reuse ;  /* 0x00000000c6067223 */ /* 0x184fe20000010805 */
[----:B------:R-:W-:Y:S01]  /*25450*/  FFMA.FTZ R5, R114, R0, -R5 ;  /* 0x0000000072057223 */ /* 0x000fe20000010805 */
        /* <DEDUP_REMOVED lines=24> */
[----:B------:R-:W-:Y:S02]  /*255e0*/  F2FP.BF16.F32.PACK_AB R8, R68, R69 ;  /* 0x000000454408723e */ /* 0x000fe400000010ff */
[----:B------:R-:W-:Y:S01]  /*255f0*/  FADD.FTZ R2, R82, R2 ;  /* 0x0000000252027221 */ /* 0x000fe20000010000 */
[----:B------:R-:W-:Y:S02]  /*25600*/  F2FP.BF16.F32.PACK_AB R9, R70, R72 ;  /* 0x000000484609723e */ /* 0x000fe400000010ff */
[----:B------:R-:W-:Y:S02]  /*25610*/  F2FP.BF16.F32.PACK_AB R10, R58, R59 ;  /* 0x0000003b3a0a723e */ /* 0x000fe400000010ff */
[----:B------:R-:W-:Y:S01]  /*25620*/  F2FP.BF16.F32.PACK_AB R11, R57, R71 ;  /* 0x00000047390b723e */ /* 0x000fe200000010ff */
[----:B------:R-:W-:Y:S01]  /*25630*/  FADD.FTZ R0, R84, R0 ;  /* 0x0000000054007221 */ /* 0x000fe20000010000 */
[----:B------:R-:W-:Y:S01]  /*25640*/  FADD.FTZ R2, R81, R2 ;  /* 0x0000000251027221 */ /* 0x000fe20000010000 */
[----:B------:R-:W2:Y:S02]  /*25650*/  MUFU.EX2 R35, R7 ;  /* 0x0000000700237308 */ /* 0x000ea40000000800 */
[----:B------:R-:W-:Y:S01]  /*25660*/  FADD.FTZ R0, R83, R0 ;  /* 0x0000000053007221 */ /* 0x000fe20000010000 */
[----:B------:R-:W-:Y:S01]  /*25670*/  FADD.FTZ R2, R80, R2 ;  /* 0x0000000250027221 */ /* 0x000fe20000010000 */
[----:B------:R-:W-:Y:S02]  /*25680*/  HMMA.16816.F32.BF16 R132, R8, R20, R52 ;  /* 0x000000140884723c */ /* 0x000fe40000041834 */
[----:B------:R-:W-:-:S02]  /*25690*/  FADD.FTZ R0, R78, R0 ;  /* 0x000000004e007221 */ /* 0x000fc40000010000 */
[----:B------:R-:W2:Y:S01]  /*256a0*/  MUFU.EX2 R21, R6 ;  /* 0x0000000600157308 */ /* 0x000ea20000000800 */
[----:B------:R-:W-:Y:S01]  /*256b0*/  FADD.FTZ R2, R79, R2 ;  /* 0x000000024f027221 */ /* 0x000fe20000010000 */
[----:B------:R-:W-:-:S06]  /*256c0*/  FADD.FTZ R0, R72, R0 ;  /* 0x0000000048007221 */ /* 0x000fcc0000010000 */
[----:B------:R4:W-:Y:S01]  /*256d0*/  MUFU.EX2 R20, R5 ;  /* 0x0000000500147308 */ /* 0x0009e20000000800 */
[----:B------:R-:W-:Y:S01]  /*256e0*/  FADD.FTZ R2, R69, R2 ;  /* 0x0000000245027221 */ /* 0x000fe20000010000 */
[----:B------:R-:W-:-:S03]  /*256f0*/  FADD.FTZ R0, R70, R0 ;  /* 0x0000000046007221 */ /* 0x000fc60000010000 */
[----:B------:R-:W-:Y:S01]  /*25700*/  FADD.FTZ R2, R68, R2 ;  /* 0x0000000244027221 */ /* 0x000fe20000010000 */
[----:B----4-:R-:W4:Y:S01]  /*25710*/  LDSM.16.MT88.4 R4, [R183+0x11800] ;  /* 0x01180000b704783b */ /* 0x010f220000004200 */
[----:B------:R-:W-:Y:S02]  /*25720*/  FADD.FTZ R0, R71, R0 ;  /* 0x0000000047007221 */ /* 0x000fe40000010000 */
[----:B------:R-:W-:Y:S01]  /*25730*/  FADD.FTZ R2, R59, R2 ;  /* 0x000000023b027221 */ /* 0x000fe20000010000 */
[----:B------:R-:W-:Y:S01]  /*25740*/  HMMA.16816.F32.BF16 R168, R8, R24, R64 ;  /* 0x0000001808a8723c */ /* 0x000fe20000041840 */
[----:B------:R-:W2:Y:S01]  /*25750*/  MUFU.EX2 R3, R3 ;  /* 0x0000000300037308 */ /* 0x000ea20000000800 */
[----:B------:R-:W-:Y:S01]  /*25760*/  FADD.FTZ R0, R57, R0 ;  /* 0x0000000039007221 */ /* 0x000fe20000010000 */
[----:B------:R-:W-:-:S03]  /*25770*/  FADD.FTZ R2, R58, R2 ;  /* 0x000000023a027221 */ /* 0x000fc60000010000 */
[----:B---3--:R-:W-:Y:S01]  /*25780*/  HMMA.16816.F32.BF16 R140, R8, R16, R40 ;  /* 0x00000010088c723c */ /* 0x008fe20000041828 */
[----:B------:R-:W-:-:S05]  /*25790*/  FADD.FTZ R0, R56, R0 ;  /* 0x0000000038007221 */ /* 0x000fca0000010000 */
[C---:B------:R-:W-:Y:S06]  /*257a0*/  HMMA.16816.F32.BF16 R24, R8.reuse, R26, R60 ;  /* 0x0000001a0818723c */ /* 0x040fec000004183c */
[C---:B------:R-:W-:Y:S06]  /*257b0*/  HMMA.16816.F32.BF16 R48, R8.reuse, R22, R48 ;  /* 0x000000160830723c */ /* 0x040fec0000041830 */
[C---:B------:R-:W-:Y:S06]  /*257c0*/  HMMA.16816.F32.BF16 R16, R8.reuse, R18, R36 ;  /* 0x000000120810723c */ /* 0x040fec0000041824 */
[----:B-1----:R-:W-:Y:S01]  /*257d0*/  HMMA.16816.F32.BF16 R44, R8, R12, R44 ;  /* 0x0000000c082c723c */ /* 0x002fe2000004182c */
[----:B------:R-:W-:-:S05]  /*257e0*/  FADD.FTZ R2, R33, R2 ;  /* 0x0000000221027221 */ /* 0x000fca0000010000 */
[----:B------:R-:W-:Y:S01]  /*257f0*/  HMMA.16816.F32.BF16 R28, R8, R14, R28 ;  /* 0x0000000e081c723c */ /* 0x000fe2000004181c */
[----:B--2---:R-:W-:Y:S01]  /*25800*/  FADD.FTZ R0, R35, R0 ;  /* 0x0000000023007221 */ /* 0x004fe20000010000 */
[----:B------:R-:W-:-:S03]  /*25810*/  FADD.FTZ R2, R32, R2 ;  /* 0x0000000220027221 */ /* 0x000fc60000010000 */
[----:B------:R-:W-:Y:S01]  /*25820*/  FADD.FTZ R0, R34, R0 ;  /* 0x0000000022007221 */ /* 0x000fe20000010000 */
[----:B------:R-:W-:Y:S01]  /*25830*/  FADD.FTZ R2, R21, R2 ;  /* 0x0000000215027221 */ /* 0x000fe20000010000 */
[----:B------:R-:W-:Y:S02]  /*25840*/  F2FP.BF16.F32.PACK_AB R152, R32, R33 ;  /* 0x000000212098723e */ /* 0x000fe400000010ff */
[----:B------:R-:W-:Y:S01]  /*25850*/  F2FP.BF16.F32.PACK_AB R153, R35, R56 ;  /* 0x000000382399723e */ /* 0x000fe200000010ff */
[C---:B------:R-:W-:Y:S01]  /*25860*/  FADD.FTZ R196, R3.reuse, R0 ;  /* 0x0000000003c47221 */ /* 0x040fe20000010000 */
[C---:B------:R-:W-:Y:S02]  /*25870*/  F2FP.BF16.F32.PACK_AB R154, R20.reuse, R21 ;  /* 0x00000015149a723e */ /* 0x040fe400000010ff */
[----:B------:R-:W-:Y:S01]  /*25880*/  F2FP.BF16.F32.PACK_AB R155, R3, R34 ;  /* 0x00000022039b723e */ /* 0x000fe200000010ff */
[----:B------:R-:W-:-:S05]  /*25890*/  FADD.FTZ R0, R20, R2 ;  /* 0x0000000214007221 */ /* 0x000fca0000010000 */
[----:B------:R2:W-:Y:S01]  /*258a0*/  STL [R1+0xc], R0 ;  /* 0x00000c0001007387 */ /* 0x0005e20000100800 */
        /* <DEDUP_REMOVED lines=8> */
[----:B------:R-:W-:-:S02]  /*25930*/  MOV R112, R77 ;  /* 0x0000004d00707202 */ /* 0x000fc40000000f00 */
[----:B--2---:R-:W-:-:S15]  /*25940*/  MOV R14, R76 ;  /* 0x0000004c000e7202 */ /* 0x004fde0000000f00 */
[----:B------:R-:W-:-:S06]  /*25950*/  NOP ;  /* 0x0000000000007918 */ /* 0x000fcc0000000000 */
.L_x_4383:
[----:B------:R-:W-:Y:S05]  /*25960*/  @!P3 BRA `(.L_x_4394) ;  /* 0x0000007c0058b947 */ /* 0x000fea0003800000 */
[----:B------:R-:W2:Y:S04]  /*25970*/  LDL R24, [R1+0x14] ;  /* 0x0000140001187983 */ /* 0x000ea80000100800 */
[----:B------:R-:W3:Y:S01]  /*25980*/  LDL R23, [R1+0x10] ;  /* 0x0000100001177983 */ /* 0x000ee20000100800 */
        /* <DEDUP_REMOVED lines=136> */
.L_x_4403:
[----:B------:R-:W2:Y:S01]  /*26210*/  LDL.LU R241, [R1+0x8] ;  /* 0x0000080001f17983 */ /* 0x000ea20000300800 */
        /* <DEDUP_REMOVED lines=81> */
.L_x_4396:
[----:B------:R-:W-:Y:S02]  /*26730*/  R2UR UR4, R12 ;  /* 0x000000000c0472ca */ /* 0x000fe400000e0000 */
[----:B------:R-:W-:Y:S11]  /*26740*/  R2UR UR5, R13 ;  /* 0x000000000d0572ca */ /* 0x000ff600000e0000 */
[----:B------:R-:W-:Y:S02]  /*26750*/  @!UPT UIADD3 URZ, URZ, URZ, URZ ;  /* 0x0000003f3f3ff290 */ /* 0x000fe4000fffe03f */
[----:B------:R-:W3:Y:S02]  /*26760*/  LD.E R0, desc[UR4][R160.64+0x40] ;  /* 0x00004004a0007980 */ /* 0x000ee4000c101900 */
[----:B---3--:R-:W-:Y:S05]  /*26770*/  IMAD.U32 R0, R0, -0x100, RZ ;  /* 0xffffff0000007824 */ /* 0x008fea00078e00ff */
[----:B------:R-:W-:Y:S02]  /*26780*/  SHF.R.S32.HI R2, RZ, 0x1f, R0 ;  /* 0x0000001fff027819 */ /* 0x000fe40000011400 */
.L_x_4397:
[----:B------:R-:W-:Y:S05]  /*26790*/  BSYNC B0 ;  /* 0x0000000000007941 */ /* 0x000fea0003800000 */
.L_x_4395:
[----:B------:R-:W3:Y:S01]  /*267a0*/  LDL R202, [R1+0x4] ;  /* 0x0000040001ca7983 */ /* 0x000ee20000100800 */
        /* <DEDUP_REMOVED lines=93> */
[----:B------:R-:W-:Y:S01]  /*26d80*/  @!P0 LEA.HI.X R27, R5, R221, R8, 0x1, P1 ;  /* 0x000000dd051b8211 */ /* 0x000fe200008f0c08 */
        /* <DEDUP_REMOVED lines=9> */
[----:B------:R-:W-:Y:S01]  /*26e20*/  @!P0 LEA.HI.X R25, R3, R221, R7, 0x1, P4 ;  /* 0x000000dd03198211 */ /* 0x000fe200020f0c07 */
        /* <DEDUP_REMOVED lines=8> */
[----:B------:R-:W-:Y:S02]  /*26eb0*/  @!P0 LEA.HI.X R23, R4, R221, R8, 0x1, P3 ;  /* 0x000000dd04178211 */ /* 0x000fe400018f0c08 */
        /* <DEDUP_REMOVED lines=32> */
[----:B------:R-:W-:Y:S02]  /*270c0*/  @!P0 LEA.HI.X R17, R3, R221, R7, 0x1, P4 ;  /* 0x000000dd03118211 */ /* 0x000fe400020f0c07 */
        /* <DEDUP_REMOVED lines=8> */
[C---:B------:R-:W-:Y:S04]  /*27150*/  @!P0 LEA R14, P3, R4.reuse, R223, 0x1 ;  /* 0x000000df040e8211 */ /* 0x040fe800078608ff */
[----:B------:R-:W-:Y:S02]  /*27160*/  @!P0 LEA.HI.X R15, R4, R221, R8, 0x1, P3 ;  /* 0x000000dd040f8211 */ /* 0x000fe400018f0c08 */
        /* <DEDUP_REMOVED lines=8> */
[----:B------:R-:W-:Y:S02]  /*271f0*/  @!P0 LEA.HI.X R13, R5, R221, R9, 0x1, P2 ;  /* 0x000000dd050d8211 */ /* 0x000fe400010f0c09 */
[----:B------:R-:W-:Y:S01]  /*27200*/  @!P0 IADD3 R5, P3, R0, R40, RZ ;  /* 0x0000002800058210 */ /* 0x000fe20007f7e0ff */
[----:B------:R-:W-:Y:S01]  /*27210*/  @!P0 IMAD.X R11, R2, 0x1, R11, P1 ;  /* 0x00000001020b8824 */ /* 0x000fe200008e060b */
[----:B------:R-:W-:Y:S01]  /*27220*/  @!P0 LEA R10, P1, R6, R223, 0x1 ;  /* 0x000000df060a8211 */ /* 0x000fe200078208ff */
        /* <DEDUP_REMOVED lines=8> */
[C---:B------:R-:W-:Y:S02]  /*272b0*/  @!P0 LEA R6, P3, R5.reuse, R223, 0x1 ;  /* 0x000000df05068211 */ /* 0x040fe400078608ff */
[C---:B------:R-:W-:Y:S01]  /*272c0*/  @!P0 IADD3 R32, P2, R0.reuse, R32, RZ ;  /* 0x0000002000208210 */ /* 0x040fe20007f5e0ff */
[----:B------:R-:W-:Y:S01]  /*272d0*/  @!PT LDS RZ, [RZ] ;  /* 0x00000000fffff984 */ /* 0x000fe20000000800 */
[----:B------:R-:W-:Y:S01]  /*272e0*/  @!PT LDS RZ, [RZ] ;  /* 0x00000000fffff984 */ /* 0x000fe20000000800 */
[----:B------:R-:W-:Y:S01]  /*272f0*/  @!PT LDS RZ, [RZ] ;  /* 0x00000000fffff984 */ /* 0x000fe20000000800 */
[----:B------:R-:W-:Y:S01]  /*27300*/  @!P0 LDGSTS.E.BYPASS.LTC128B.128 [R191+0xf800], desc[UR18][R10.64] ;  /* 0x0f8000000abf8fae */ /* 0x000fe2000b901d52 */
[----:B------:R-:W-:Y:S02]  /*27310*/  @!P0 LEA.HI.X R7, R5, R221, R34, 0x1, P3 ;  /* 0x000000dd05078211 */ /* 0x000fe400018f0c22 */
[----:B------:R-:W-:Y:S01]  /*27320*/  @!P0 IADD3 R33, P1, R0, R38, RZ ;  /* 0x0000002600218210 */ /* 0x000fe20007f3e0ff */
[----:B------:R-:W-:Y:S01]  /*27330*/  @P0 STS.128 [R191+0x10000], RZ ;  /* 0x010000ffbf000388 */ /* 0x000fe20000000c00 */
[----:B------:R-:W-:Y:S01]  /*27340*/  @!P0 IMAD.X R35, R2, 0x1, R35, P2 ;  /* 0x0000000102238824 */ /* 0x000fe200010e0623 */
[----:B------:R-:W-:Y:S02]  /*27350*/  @!P0 LEA R4, P2, R32, R223, 0x1 ;  /* 0x000000df20048211 */ /* 0x000fe400078408ff */
[----:B------:R-:W-:Y:S01]  /*27360*/  @!PT LDS RZ, [RZ] ;  /* 0x00000000fffff984 */ /* 0x000fe20000000800 */
[----:B------:R-:W-:Y:S01]  /*27370*/  @!PT LDS RZ, [RZ] ;  /* 0x00000000fffff984 */ /* 0x000fe20000000800 */
[----:B------:R-:W-:Y:S01]  /*27380*/  @!PT LDS RZ, [RZ] ;  /* 0x00000000fffff984 */ /* 0x000fe20000000800 */
[----:B------:R1:W-:Y:S01]  /*27390*/  @!P0 LDGSTS.E.BYPASS.LTC128B.128 [R191+0x10000], desc[UR16][R8.64] ;  /* 0x1000000008bf8fae */ /* 0x0003e2000b901d50 */
[----:B------:R-:W-:Y:S01]  /*273a0*/  @!P0 IMAD.X R0, R2, 0x1, R36, P1 ;  /* 0x0000000102008824 */ /* 0x000fe200008e0624 */
[----:B------:R-:W-:Y:S02]  /*273b0*/  @!P0 LEA.HI.X R5, R32, R221, R35, 0x1, P2 ;  /* 0x000000dd20058211 */ /* 0x000fe400010f0c23 */
        /* <DEDUP_REMOVED lines=20> */
[----:B------:R-:W-:Y:S03]  /*27500*/  ISETP.GT.AND P0, PT, R241, R197, PT ;  /* 0x000000c5f100720c */ /* 0x000fe60003f04270 */
[----:B------:R-:W-:Y:S04]  /*27510*/  LDSM.16.M88.4 R128, [R186] ;  /* 0x00000000ba80783b */ /* 0x000fe80000000200 */
[----:B-1----:R-:W1:Y:S04]  /*27520*/  LDSM.16.M88.4 R8, [R163+0x2000] ;  /* 0x00200000a308783b */ /* 0x002e680000000200 */
[----:B------:R-:W3:Y:S04]  /*27530*/  LDSM.16.M88.4 R16, [R163+0x2800] ;  /* 0x00280000a310783b */ /* 0x000ee80000000200 */
[----:B------:R-:W4:Y:S04]  /*27540*/  LDSM.16.M88.4 R24, [R163+0x3000] ;  /* 0x00300000a318783b */ /* 0x000f280000000200 */
[----:B------:R-:W5:Y:S04]  /*27550*/  LDSM.16.M88.4 R32, [R163+0x3800] ;  /* 0x00380000a320783b */ /* 0x000f680000000200 */
[----:B------:R-:W0:Y:S01]  /*27560*/  LDGDEPBAR ;  /* 0x00000000000079af */ /* 0x000e220000000000 */
[C---:B--2---:R-:W-:Y:S03]  /*27570*/  VIADD R2, R180.reuse, 0x5800 ;  /* 0x00005800b4027836 */ /* 0x044fe60000000000 */
        /* <DEDUP_REMOVED lines=280> */
.L_x_4401:
[----:B------:R-:W2:Y:S02]  /*28700*/  LD.E R0, desc[UR4][R160.64+0x38] ;  /* 0x00003804a0007980 */ /* 0x000ea4000c101900 */
[----:B--2---:R-:W-:Y:S04]  /*28710*/  LEA R0, -R0, RZ, 0x8 ;  /* 0x000000ff00007211 */ /* 0x004fe800078e41ff */
[----:B------:R-:W-:Y:S02]  /*28720*/  SHF.R.S32.HI R2, RZ, 0x1f, R0 ;  /* 0x0000001fff027819 */ /* 0x000fe40000011400 */
.L_x_4402:
[----:B------:R-:W-:Y:S05]  /*28730*/  BSYNC B0 ;  /* 0x0000000000007941 */ /* 0x000fea0003800000 */
.L_x_4400:
        /* <DEDUP_REMOVED lines=113> */
[----:B------:R-:W-:Y:S05]  /*28e50*/  @!P0 LEA.HI.X R175, R3, R227, R175, 0x1, P1 ;  /* 0x000000e303af8211 */ /* 0x000fea00008f0caf */
        /* <DEDUP_REMOVED lines=62> */
.L_x_4399:
[----:B------:R-:W-:Y:S05]  /*29240*/  BSYNC B1 ;  /* 0x0000000000017941 */ /* 0x000fea0003800000 */
.L_x_4398:
[----:B------:R-:W2:Y:S01]  /*29250*/  S2R R0, SR_TID.X ;  /* 0x0000000000007919 */ /* 0x000ea20000002100 */
[----:B-1----:R-:W3:Y:S01]  /*29260*/  LD.E R3, desc[UR4][R160.64+0xdc] ;  /* 0x0000dc04a0037980 */ /* 0x002ee2000c101900 */
[----:B--2---:R-:W-:Y:S04]  /*29270*/  SHF.L.U32 R0, R0, 0x1, RZ ;  /* 0x0000000100007819 */ /* 0x004fe800000006ff */
[----:B------:R-:W-:Y:S04]  /*29280*/  LOP3.LUT R0, R0, 0x6, RZ, 0xc0, !PT ;  /* 0x0000000600007812 */ /* 0x000fe800078ec0ff */
[----:B------:R-:W-:Y:S04]  /*29290*/  LEA R0, R241, R0, 0x8 ;  /* 0x00000000f1007211 */ /* 0x000fe800078e40ff */
        /* <DEDUP_REMOVED lines=335> */
[----:B------:R-:W2:Y:S01]  /*2a790*/  LDL.LU R118, [R1+0xc] ;  /* 0x00000c0001767983 */ /* 0x000ea20000300800 */
        /* <DEDUP_REMOVED lines=10> */
[----:B------:R-:W4:Y:S01]  /*2a840*/  MUFU.EX2 R173, R173 ;  /* 0x000000ad00ad7308 */ /* 0x000f220000000800 */
[C---:B-1----:R-:W-:Y:S01]  /*2a850*/  FMUL.FTZ R6, R0.reuse, R170 ;  /* 0x000000aa00067220 */ /* 0x042fe20000410000 */
[C---:B------:R-:W-:Y:S01]  /*2a860*/  FMUL.FTZ R10, R0.reuse, R166 ;  /* 0x000000a6000a7220 */ /* 0x040fe20000410000 */
[C---:B------:R-:W-:Y:S01]  /*2a870*/  FMUL.FTZ R11, R0.reuse, R167 ;  /* 0x000000a7000b7220 */ /* 0x040fe20000410000 */
[C---:B------:R-:W-:Y:S01]  /*2a880*/  FMUL.FTZ R134, R0.reuse, R134 ;  /* 0x0000008600867220 */ /* 0x040fe20000410000 */
[C---:B------:R-:W-:Y:S01]  /*2a890*/  FMUL.FTZ R135, R0.reuse, R135 ;  /* 0x0000008700877220 */ /* 0x040fe20000410000 */
[C---:B------:R-:W-:Y:S01]  /*2a8a0*/  FMUL.FTZ R138, R0.reuse, R138 ;  /* 0x0000008a008a7220 */ /* 0x040fe20000410000 */
[C---:B------:R-:W-:Y:S03]  /*2a8b0*/  FMUL.FTZ R139, R0.reuse, R139 ;  /* 0x0000008b008b7220 */ /* 0x040fe60000410000 */
[----:B------:R-:W1:Y:S01]  /*2a8c0*/  MUFU.EX2 R175, R175 ;  /* 0x000000af00af7308 */ /* 0x000e620000000800 */
[C---:B---3--:R-:W-:Y:S01]  /*2a8d0*/  FMUL.FTZ R7, R0.reuse, R171 ;  /* 0x000000ab00077220 */ /* 0x048fe20000410000 */
        /* <DEDUP_REMOVED lines=9> */
[----:B----4-:R-:W-:Y:S01]  /*2a970*/  FFMA.FTZ R0, R0, R196, R173 ;  /* 0x000000c400007223 */ /* 0x010fe200000100ad */
[--C-:B------:R-:W-:Y:S01]  /*2a980*/  FFMA.FTZ R176, R18, R3, -R156.reuse ;  /* 0x0000000312b07223 */ /* 0x100fe2000001089c */
[C---:B------:R-:W-:Y:S01]  /*2a990*/  F2FP.BF16.F32.PACK_AB R173, R14.reuse, R173 ;  /* 0x000000ad0ead723e */ /* 0x040fe200000010ff */
[-C--:B------:R-:W-:Y:S01]  /*2a9a0*/  FFMA.FTZ R174, R15, R3.reuse, -R156 ;  /* 0x000000030fae7223 */ /* 0x080fe2000001089c */
[----:B------:R-:W-:Y:S03]  /*2a9b0*/  FADD.FTZ R18, R14, R0 ;  /* 0x000000000e127221 */ /* 0x000fe60000010000 */
[----:B------:R-:W3:Y:S01]  /*2a9c0*/  MUFU.EX2 R15, R172 ;  /* 0x000000ac000f7308 */ /* 0x000ee20000000800 */
[----:B------:R-:W-:Y:S01]  /*2a9d0*/  FMNMX.FTZ R14, R4, R162, !PT ;  /* 0x000000a2040e7209 */ /* 0x000fe20007810000 */
[-C--:B------:R-:W-:Y:S01]  /*2a9e0*/  FFMA.FTZ R206, R51, R3.reuse, -R156 ;  /* 0x0000000333ce7223 */ /* 0x080fe2000001089c */
[----:B-1----:R-:W-:Y:S01]  /*2a9f0*/  FADD.FTZ R18, R175, R18 ;  /* 0x00000012af127221 */ /* 0x002fe20000010000 */
[-CC-:B------:R-:W-:Y:S01]  /*2aa00*/  FFMA.FTZ R245, R114, R3.reuse, -R156.reuse ;  /* 0x0000000372f57223 */ /* 0x180fe2000001089c */
[----:B------:R-:W-:Y:S01]  /*2aa10*/  FMNMX.FTZ R14, R5, R14, !PT ;  /* 0x0000000e050e7209 */ /* 0x000fe20007810000 */
[--C-:B------:R-:W-:Y:S01]  /*2aa20*/  FFMA.FTZ R246, R115, R3, -R156.reuse ;  /* 0x0000000373f67223 */ /* 0x100fe2000001089c */
[----:B------:R-:W-:Y:S03]  /*2aa30*/  MOV R115, R197 ;  /* 0x000000c500737202 */ /* 0x000fe60000000f00 */
        /* <DEDUP_REMOVED lines=10> */
[C---:B---3--:R-:W-:Y:S01]  /*2aae0*/  FADD.FTZ R18, R15.reuse, R18 ;  /* 0x000000120f127221 */ /* 0x048fe20000010000 */
        /* <DEDUP_REMOVED lines=16> */
[--C-:B------:R-:W-:Y:S01]  /*2abf0*/  FFMA.FTZ R236, R95, R3, -R156.reuse ;  /* 0x000000035fec7223 */ /* 0x100fe2000001089c */
[----:B------:R-:W-:Y:S01]  /*2ac00*/  MOV R103, R241 ;  /* 0x000000f100677202 */ /* 0x000fe20000000f00 */
[-CC-:B------:R-:W-:Y:S01]  /*2ac10*/  FFMA.FTZ R234, R91, R3.reuse, -R156.reuse ;  /* 0x000000035bea7223 */ /* 0x180fe2000001089c */
[----:B------:R-:W-:Y:S01]  /*2ac20*/  FMNMX.FTZ R14, R21, R14, !PT ;  /* 0x0000000e150e7209 */ /* 0x000fe20007810000 */
[-CC-:B------:R-:W-:Y:S03]  /*2ac30*/  FFMA.FTZ R243, R110, R3.reuse, -R156.reuse ;  /* 0x000000036ef37223 */ /* 0x180fe6000001089c */
[----:B------:R-:W-:Y:S01]  /*2ac40*/  MUFU.EX2 R26, R194 ;  /* 0x000000c2001a7308 */ /* 0x000fe20000000800 */
[-CC-:B------:R-:W-:Y:S01]  /*2ac50*/  FFMA.FTZ R248, R119, R3.reuse, -R156.reuse ;  /* 0x0000000377f87223 */ /* 0x180fe2000001089c */
[----:B------:R-:W-:Y:S01]  /*2ac60*/  FMNMX.FTZ R14, R24, R14, !PT ;  /* 0x0000000e180e7209 */ /* 0x000fe20007810000 */
[-CC-:B------:R-:W-:Y:S01]  /*2ac70*/  FFMA.FTZ R207, R50, R3.reuse, -R156.reuse ;  /* 0x0000000332cf7223 */ /* 0x180fe2000001089c */
[-CC-:B------:R-:W-:Y:S01]  /*2ac80*/  FFMA.FTZ R212, R55, R3.reuse, -R156.reuse ;  /* 0x0000000337d47223 */ /* 0x180fe2000001089c */
        /* <DEDUP_REMOVED lines=38> */
[-C--:B------:R-:W-:Y:S03]  /*2aef0*/  FFMA.FTZ R156, R131, R3.reuse, -R156 ;  /* 0x00000003839c7223 */ /* 0x080fe6000001089c */
[----:B------:R-:W-:Y:S04]  /*2af00*/  FMNMX.FTZ R14, R45, R14, !PT ;  /* 0x0000000e2d0e7209 */ /* 0x000fe80007810000 */
        /* <DEDUP_REMOVED lines=85> */
[----:B------:R4:W5:Y:S01]  /*2b460*/  MUFU.EX2 R114, R5 ;  /* 0x0000000500727308 */ /* 0x0009620000000800 */
        /* <DEDUP_REMOVED lines=8> */
[----:B---3--:R-:W-:Y:S01]  /*2b4f0*/  FADD.FTZ R4, R177, R18 ;  /* 0x00000012b1047221 */ /* 0x008fe20000010000 */
[C---:B------:R-:W-:Y:S01]  /*2b500*/  FMUL.FTZ R145, R0.reuse, R145 ;  /* 0x0000009100917220 */ /* 0x040fe20000410000 */
[C---:B------:R-:W-:Y:S01]  /*2b510*/  FMUL.FTZ R148, R0.reuse, R148 ;  /* 0x0000009400947220 */ /* 0x040fe20000410000 */
[C---:B------:R-:W-:Y:S01]  /*2b520*/  FMUL.FTZ R149, R0.reuse, R149 ;  /* 0x0000009500957220 */ /* 0x040fe20000410000 */
[----:B------:R-:W-:Y:S01]  /*2b530*/  FADD.FTZ R42, R15, R4 ;  /* 0x000000040f2a7221 */ /* 0x000fe20000010000 */
[C---:B------:R-:W-:Y:S01]  /*2b540*/  FMUL.FTZ R4, R0.reuse, R168 ;  /* 0x000000a800047220 */ /* 0x040fe20000410000 */
[C---:B------:R-:W-:Y:S03]  /*2b550*/  FMUL.FTZ R152, R0.reuse, R152 ;  /* 0x0000009800987220 */ /* 0x040fe60000410000 */
[----:B------:R3:W2:Y:S01]  /*2b560*/  MUFU.EX2 R196, R9 ;  /* 0x0000000900c47308 */ /* 0x0006a20000000800 */
[----:B----4-:R-:W-:Y:S01]  /*2b570*/  FMUL.FTZ R5, R0, R169 ;  /* 0x000000a900057220 */ /* 0x010fe20000410000 */
[----:B-----5:R-:W-:Y:S01]  /*2b580*/  F2FP.BF16.F32.PACK_AB R172, R114, R51 ;  /* 0x0000003372ac723e */ /* 0x020fe200000010ff */
[----:B------:R-:W4:Y:S01]  /*2b590*/  LDSM.16.MT88.4 R168, [R181+0xa000] ;  /* 0x00a00000b5a8783b */ /* 0x000f220000004200 */
[----:B------:R-:W-:Y:S01]  /*2b5a0*/  FMUL.FTZ R153, R0, R153 ;  /* 0x0000009900997220 */ /* 0x000fe20000410000 */
[-CC-:B------:R-:W-:Y:S01]  /*2b5b0*/  FFMA.FTZ R12, R12, R3.reuse, -R46.reuse ;  /* 0x000000030c0c7223 */ /* 0x180fe2000001082e */
[--C-:B------:R-:W-:Y:S01]  /*2b5c0*/  FFMA.FTZ R13, R13, R3, -R46.reuse ;  /* 0x000000030d0d7223 */ /* 0x100fe2000001082e */
[----:B------:R-:W-:Y:S03]  /*2b5d0*/  F2FP.BF16.F32.PACK_AB R177, R15, R177 ;  /* 0x000000b10fb1723e */ /* 0x000fe600000010ff */
        /* <DEDUP_REMOVED lines=8> */
[----:B------:R1:W5:Y:S01]  /*2b660*/  MUFU.EX2 R127, R17 ;  /* 0x00000011007f7308 */ /* 0x0003620000000800 */
[----:B---3--:R-:W-:Y:S01]  /*2b670*/  FMUL.FTZ R9, R0, R165 ;  /* 0x000000a500097220 */ /* 0x008fe20000410000 */
[----:B--2---:R-:W-:Y:S01]  /*2b680*/  F2FP.BF16.F32.PACK_AB R174, R196, R197 ;  /* 0x000000c5c4ae723e */ /* 0x004fe200000010ff */
        /* <DEDUP_REMOVED lines=12> */
[--C-:B------:R-:W-:Y:S03]  /*2b750*/  FFMA.FTZ R105, R105, R3, -R46.reuse ;  /* 0x0000000369697223 */ /* 0x100fe6000001082e */
[----:B------:R3:W-:Y:S01]  /*2b760*/  MUFU.EX2 R122, R21 ;  /* 0x00000015007a7308 */ /* 0x0007e20000000800 */
[----:B-1----:R-:W-:Y:S01]  /*2b770*/  LDSM.16.MT88.4 R16, [R184+0xa800] ;  /* 0x00a80000b810783b */ /* 0x002fe20000004200 */
[----:B-----5:R-:W-:Y:S01]  /*2b780*/  F2FP.BF16.F32.PACK_AB R178, R127, R123 ;  /* 0x0000007b7fb2723e */ /* 0x020fe200000010ff */
        /* <DEDUP_REMOVED lines=8> */
[C---:B----4-:R-:W-:Y:S07]  /*2b810*/  HMMA.16816.F32.BF16 R4, R172.reuse, R168, R4 ;  /* 0x000000a8ac04723c */ /* 0x050fee0000041804 */
[----:B------:R-:W-:Y:S01]  /*2b820*/  MUFU.EX2 R162, R25 ;  /* 0x0000001900a27308 */ /* 0x000fe20000000800 */
[C---:B------:R-:W-:Y:S01]  /*2b830*/  HMMA.16816.F32.BF16 R8, R172.reuse, R170, R8 ;  /* 0x000000aaac08723c */ /* 0x040fe20000041808 */
[----:B---3--:R-:W-:Y:S02]  /*2b840*/  LDSM.16.MT88.4 R20, [R184+0xb000] ;  /* 0x00b00000b814783b */ /* 0x008fe40000004200 */
        /* <DEDUP_REMOVED lines=10> */
[--C-:B------:R-:W-:Y:S01]  /*2b8f0*/  FFMA.FTZ R80, R80, R3, -R46.reuse ;  /* 0x0000000350507223 */ /* 0x100fe2000001082e */
[----:B------:R-:W-:Y:S05]  /*2b900*/  MOV R169, R115 ;  /* 0x0000007300a97202 */ /* 0x000fea0000000f00 */
[----:B------:R-:W-:Y:S02]  /*2b910*/  MUFU.EX2 R119, R37 ;  /* 0x0000002500777308 */ /* 0x000fe40000000800 */
[----:B------:R-:W-:Y:S02]  /*2b920*/  MOV R168, R103 ;  /* 0x0000006700a87202 */ /* 0x000fe40000000f00 */
[----:B------:R-:W-:Y:S01]  /*2b930*/  MOV R171, R95 ;  /* 0x0000005f00ab7202 */ /* 0x000fe20000000f00 */
        /* <DEDUP_REMOVED lines=17> */
[----:B------:R-:W-:Y:S04]  /*2ba50*/  FFMA.FTZ R46, R129, R3, -R46 ;  /* 0x00000003812e7223 */ /* 0x000fe8000001082e */
[----:B------:R-:W-:Y:S01]  /*2ba60*/  MUFU.EX2 R40, R209 ;  /* 0x000000d100287308 */ /* 0x000fe20000000800 */
[----:B--2---:R-:W-:Y:S09]  /*2ba70*/  F2FP.BF16.F32.PACK_AB R179, R27, R15 ;  /* 0x0000000f1bb3723e */ /* 0x004ff200000010ff */
        /* <DEDUP_REMOVED lines=13> */
[----:B------:R2:W-:Y:S02]  /*2bb50*/  MUFU.EX2 R59, R12 ;  /* 0x0000000c003b7308 */ /* 0x0005e40000000800 */
[----:B------:R-:W-:Y:S08]  /*2bb60*/  MOV R175, R168 ;  /* 0x000000a800af7202 */ /* 0x000ff00000000f00 */
[----:B------:R-:W3:Y:S01]  /*2bb70*/  MUFU.EX2 R63, R13 ;  /* 0x0000000d003f7308 */ /* 0x000ee20000000800 */
[----:B------:R-:W-:Y:S04]  /*2bb80*/  MOV R174, R169 ;  /* 0x000000a900ae7202 */ /* 0x000fe80000000f00 */
[----:B------:R-:W-:Y:S05]  /*2bb90*/  ISETP.GT.AND P0, PT, R175, R174, PT ;  /* 0x000000aeaf00720c */ /* 0x000fea0003f04270 */
[----:B------:R-:W4:Y:S01]  /*2bba0*/  MUFU.EX2 R13, R195 ;  /* 0x000000c3000d7308 */ /* 0x000f220000000800 */
[----:B--2---:R-:W-:Y:S04]  /*2bbb0*/  FADD.FTZ R12, R15, R42 ;  /* 0x0000002a0f0c7221 */ /* 0x004fe80000010000 */
[----:B------:R-:W-:Y:S05]  /*2bbc0*/  FADD.FTZ R12, R27, R12 ;  /* 0x0000000c1b0c7221 */ /* 0x000fea0000010000 */
[----:B------:R-:W2:Y:S01]  /*2bbd0*/  MUFU.EX2 R42, R205 ;  /* 0x000000cd002a7308 */ /* 0x000ea20000000800 */
        /* <DEDUP_REMOVED lines=15> */
[----:B------:R-:W-:Y:S03]  /*2bcd0*/  MUFU.EX2 R88, R88 ;  /* 0x0000005800587308 */ /* 0x000fe60000000800 */
[----:B------:R-:W-:Y:S07]  /*2bce0*/  FADD.FTZ R12, R35, R12 ;  /* 0x0000000c230c7221 */ /* 0x000fee0000010000 */
        /* <DEDUP_REMOVED lines=18> */
[----:B------:R-:W-:Y:S01]  /*2be10*/  FFMA.FTZ R13, R0, R118, R51 ;  /* 0x00000076000d7223 */ /* 0x000fe20000010033 */
[----:B------:R-:W-:Y:S01]  /*2be20*/  F2FP.BF16.F32.PACK_AB R19, R31, R30 ;  /* 0x0000001e1f13723e */ /* 0x000fe200000010ff */
[----:B------:R-:W-:Y:S01]  /*2be30*/  LDSM.16.MT88.4 R24, [R181+0xc800] ;  /* 0x00c80000b518783b */ /* 0x000fe20000004200 */
[----:B------:R-:W-:Y:S01]  /*2be40*/  F2FP.BF16.F32.PACK_AB R16, R122, R54 ;  /* 0x000000367a10723e */ /* 0x000fe200000010ff */
[----:B------:R-:W-:Y:S01]  /*2be50*/  FADD.FTZ R0, R38, R12 ;  /* 0x0000000c26007221 */ /* 0x000fe20000010000 */
[----:B------:R-:W-:Y:S02]  /*2be60*/  F2FP.BF16.F32.PACK_AB R18, R162, R131 ;  /* 0x00000083a212723e */ /* 0x000fe400000010ff */
[----:B------:R-:W-:Y:S01]  /*2be70*/  MUFU.EX2 R52, R241 ;  /* 0x000000f100347308 */ /* 0x000fe20000000800 */
[----:B------:R-:W-:Y:S01]  /*2be80*/  FADD.FTZ R15, R39, R0 ;  /* 0x00000000270f7221 */ /* 0x000fe20000010000 */
[----:B------:R-:W-:Y:S03]  /*2be90*/  FADD.FTZ R0, R114, R13 ;  /* 0x0000000d72007221 */ /* 0x000fe60000010000 */
[C---:B------:R-:W-:Y:S05]  /*2bea0*/  HMMA.16816.F32.BF16 R4, R16.reuse, R164, R4 ;  /* 0x000000a41004723c */ /* 0x040fea0000041804 */
[----:B------:R1:W3:Y:S01]  /*2beb0*/  MUFU.EX2 R164, R29 ;  /* 0x0000001d00a47308 */ /* 0x0002e20000000800 */
[----:B------:R-:W-:Y:S01]  /*2bec0*/  FADD.FTZ R0, R197, R0 ;  /* 0x00000000c5007221 */ /* 0x000fe20000010000 */
[C---:B------:R-:W-:Y:S08]  /*2bed0*/  HMMA.16816.F32.BF16 R8, R16.reuse, R166, R8 ;  /* 0x000000a61008723c */ /* 0x040ff00000041808 */
[----:B------:R-:W4:Y:S03]  /*2bee0*/  MUFU.EX2 R166, R32 ;  /* 0x0000002000a67308 */ /* 0x000f260000000800 */
[----:B------:R-:W-:Y:S01]  /*2bef0*/  FADD.FTZ R12, R196, R0 ;  /* 0x00000000c40c7221 */ /* 0x000fe20000010000 */
[C---:B------:R-:W-:Y:S03]  /*2bf00*/  HMMA.16816.F32.BF16 R132, R16.reuse, R20, R132 ;  /* 0x000000141084723c */ /* 0x040fe60000041884 */
[----:B--2---:R-:W-:Y:S03]  /*2bf10*/  FADD.FTZ R0, R42, R15 ;  /* 0x0000000f2a007221 */ /* 0x004fe60000010000 */
[C---:B------:R-:W-:Y:S01]  /*2bf20*/  HMMA.16816.F32.BF16 R136, R16.reuse, R22, R136 ;  /* 0x000000161088723c */ /* 0x040fe20000041888 */
[----:B------:R-:W2:Y:S01]  /*2bf30*/  LDSM.16.MT88.4 R20, [R182+0xb000] ;  /* 0x00b00000b614783b */ /* 0x000ea20000004200 */
[----:B------:R-:W5:Y:S03]  /*2bf40*/  MUFU.EX2 R165, R33 ;  /* 0x0000002100a57308 */ /* 0x000f660000000800 */
[----:B------:R-:W-:Y:S01]  /*2bf50*/  FADD.FTZ R0, R43, R0 ;  /* 0x000000002b007221 */ /* 0x000fe20000010000 */
[----:B------:R-:W-:Y:S03]  /*2bf60*/  FADD.FTZ R12, R59, R12 ;  /* 0x0000000c3b0c7221 */ /* 0x000fe60000010000 */
[----:B-1----:R-:W-:Y:S03]  /*2bf70*/  LDSM.16.MT88.4 R28, [R184+0xd800] ;  /* 0x00d80000b81c783b */ /* 0x002fe60000004200 */
[----:B------:R-:W-:Y:S01]  /*2bf80*/  MUFU.EX2 R114, R234 ;  /* 0x000000ea00727308 */ /* 0x000fe20000000800 */
[----:B------:R-:W-:Y:S01]  /*2bf90*/  FADD.FTZ R0, R47, R0 ;  /* 0x000000002f007221 */ /* 0x000fe20000010000 */
[----:B------:R-:W-:Y:S03]  /*2bfa0*/  FADD.FTZ R12, R63, R12 ;  /* 0x0000000c3f0c7221 */ /* 0x000fe60000010000 */
        /* <DEDUP_REMOVED lines=8> */
[----:B------:R-:W-:Y:S04]  /*2c030*/  FADD.FTZ R12, R122, R12 ;  /* 0x0000000c7a0c7221 */ /* 0x000fe80000010000 */
[----:B------:R-:W-:Y:S05]  /*2c040*/  FADD.FTZ R12, R131, R12 ;  /* 0x0000000c830c7221 */ /* 0x000fea0000010000 */
[----:B------:R-:W1:Y:S01]  /*2c050*/  MUFU.EX2 R67, R53 ;  /* 0x0000003500437308 */ /* 0x000e620000000800 */
[----:B------:R-:W-:Y:S01]  /*2c060*/  FADD.FTZ R12, R162, R12 ;  /* 0x0000000ca20c7221 */ /* 0x000fe20000010000 */
[----:B------:R-:W-:Y:S03]  /*2c070*/  MOV R162, R14 ;  /* 0x0000000e00a27202 */ /* 0x000fe60000000f00 */
[----:B------:R-:W-:Y:S01]  /*2c080*/  FADD.FTZ R12, R91, R12 ;  /* 0x0000000c5b0c7221 */ /* 0x000fe20000010000 */
[C---:B--2---:R-:W-:Y:S04]  /*2c090*/  HMMA.16816.F32.BF16 R140, R16.reuse, R20, R140 ;  /* 0x00000014108c723c */ /* 0x044fe8000004188c */
[----:B------:R-:W-:Y:S01]  /*2c0a0*/  MUFU.EX2 R53, R239 ;  /* 0x000000ef00357308 */ /* 0x000fe20000000800 */
[----:B---3--:R-:W-:Y:S01]  /*2c0b0*/  FADD.FTZ R0, R164, R12 ;  /* 0x0000000ca4007221 */ /* 0x008fe20000010000 */
[C---:B------:R-:W-:Y:S01]  /*2c0c0*/  HMMA.16816.F32.BF16 R144, R16.reuse, R22, R144 ;  /* 0x000000161090723c */ /* 0x040fe20000041890 */
[----:B------:R-:W2:Y:S07]  /*2c0d0*/  LDSM.16.MT88.4 R20, [R183+0xb000] ;  /* 0x00b00000b714783b */ /* 0x000eae0000004200 */
[----:B------:R-:W-:Y:S03]  /*2c0e0*/  MUFU.EX2 R75, R56 ;  /* 0x00000038004b7308 */ /* 0x000fe60000000800 */
[----:B----4-:R-:W-:Y:S04]  /*2c0f0*/  FADD.FTZ R0, R166, R0 ;  /* 0x00000000a6007221 */ /* 0x010fe80000010000 */
[----:B-----5:R-:W-:Y:S03]  /*2c100*/  FADD.FTZ R12, R165, R0 ;  /* 0x00000000a50c7221 */ /* 0x020fe60000010000 */
[----:B------:R-:W-:Y:S01]  /*2c110*/  MUFU.EX2 R79, R57 ;  /* 0x00000039004f7308 */ /* 0x000fe20000000800 */
[----:B------:R-:W-:Y:S01]  /*2c120*/  FADD.FTZ R0, R55, R13 ;  /* 0x0000000d37007221 */ /* 0x000fe20000010000 */
[----:B------:R-:W-:Y:S03]  /*2c130*/  FADD.FTZ R12, R110, R12 ;  /* 0x0000000c6e0c7221 */ /* 0x000fe60000010000 */
[----:B------:R-:W-:Y:S01]  /*2c140*/  FADD.FTZ R13, R58, R0 ;  /* 0x000000003a0d7221 */ /* 0x000fe20000010000 */
[----:B------:R-:W-:Y:S04]  /*2c150*/  FADD.FTZ R0, R119, R12 ;  /* 0x0000000c77007221 */ /* 0x000fe80000010000 */
[----:B------:R-:W3:Y:S01]  /*2c160*/  MUFU.EX2 R56, R216 ;  /* 0x000000d800387308 */ /* 0x000ee20000000800 */
[----:B------:R-:W-:Y:S04]  /*2c170*/  FADD.FTZ R0, R126, R0 ;  /* 0x000000007e007221 */ /* 0x000fe80000010000 */
[----:B------:R-:W-:Y:S05]  /*2c180*/  FADD.FTZ R0, R130, R0 ;  /* 0x0000000082007221 */ /* 0x000fea0000010000 */
[----:B------:R-:W4:Y:S01]  /*2c190*/  MUFU.EX2 R60, R60 ;  /* 0x0000003c003c7308 */ /* 0x000f220000000800 */
[----:B------:R-:W-:Y:S04]  /*2c1a0*/  FADD.FTZ R0, R86, R0 ;  /* 0x0000000056007221 */ /* 0x000fe80000010000 */
[----:B------:R-:W-:Y:S05]  /*2c1b0*/  FADD.FTZ R0, R82, R0 ;  /* 0x0000000052007221 */ /* 0x000fea0000010000 */
[----:B------:R-:W5:Y:S01]  /*2c1c0*/  MUFU.EX2 R61, R61 ;  /* 0x0000003d003d7308 */ /* 0x000f620000000800 */
[----:B------:R-:W-:Y:S01]  /*2c1d0*/  FADD.FTZ R0, R94, R0 ;  /* 0x000000005e007221 */ /* 0x000fe20000010000 */
[C---:B--2---:R-:W-:Y:S08]  /*2c1e0*/  HMMA.16816.F32.BF16 R148, R16.reuse, R20, R148 ;  /* 0x000000141094723c */ /* 0x044ff00000041894 */
[----:B------:R-:W2:Y:S03]  /*2c1f0*/  MUFU.EX2 R64, R64 ;  /* 0x0000004000407308 */ /* 0x000ea60000000800 */
[----:B------:R-:W-:Y:S01]  /*2c200*/  FADD.FTZ R12, R102, R0 ;  /* 0x00000000660c7221 */ /* 0x000fe20000010000 */
[----:B------:R-:W-:Y:S01]  /*2c210*/  FADD.FTZ R0, R45, R13 ;  /* 0x0000000d2d007221 */ /* 0x000fe20000010000 */
[----:B------:R-:W-:Y:S01]  /*2c220*/  HMMA.16816.F32.BF16 R152, R16, R22, R152 ;  /* 0x000000161098723c */ /* 0x000fe20000041898 */
[----:B------:R-:W2:Y:S04]  /*2c230*/  LDSM.16.MT88.4 R20, [R181+0xb800] ;  /* 0x00b80000b514783b */ /* 0x000ea80000004200 */
[----:B------:R-:W2:Y:S01]  /*2c240*/  MUFU.EX2 R71, R65 ;  /* 0x0000004100477308 */ /* 0x000ea20000000800 */
[----:B------:R-:W-:Y:S01]  /*2c250*/  FADD.FTZ R12, R44, R12 ;  /* 0x0000000c2c0c7221 */ /* 0x000fe20000010000 */
[----:B------:R-:W-:Y:S01]  /*2c260*/  F2FP.BF16.F32.PACK_AB R17, R35, R34 ;  /* 0x000000222311723e */ /* 0x000fe200000010ff */
[----:B------:R-:W-:Y:S01]  /*2c270*/  FADD.FTZ R0, R66, R0 ;  /* 0x0000000042007221 */ /* 0x000fe20000010000 */
[----:B------:R-:W-:Y:S02]  /*2c280*/  LDSM.16.MT88.4 R32, [R182+0xe000] ;  /* 0x00e00000b620783b */ /* 0x000fe40000004200 */
[----:B------:R-:W-:Y:S01]  /*2c290*/  F2FP.BF16.F32.PACK_AB R19, R39, R38 ;  /* 0x000000262713723e */ /* 0x000fe200000010ff */
[----:B------:R-:W-:Y:S01]  /*2c2a0*/  FADD.FTZ R0, R90, R0 ;  /* 0x000000005a007221 */ /* 0x000fe20000010000 */
[----:B------:R-:W-:Y:S02]  /*2c2b0*/  F2FP.BF16.F32.PACK_AB R16, R164, R91 ;  /* 0x0000005ba410723e */ /* 0x000fe400000010ff */
[----:B------:R-:W-:Y:S01]  /*2c2c0*/  MUFU.EX2 R118, R226 ;  /* 0x000000e200767308 */ /* 0x000fe20000000800 */
[----:B------:R-:W-:Y:S01]  /*2c2d0*/  F2FP.BF16.F32.PACK_AB R18, R165, R166 ;  /* 0x000000a6a512723e */ /* 0x000fe200000010ff */
[----:B------:R-:W-:Y:S01]  /*2c2e0*/  FADD.FTZ R0, R99, R0 ;  /* 0x0000000063007221 */ /* 0x000fe20000010000 */
[----:B------:R-:W-:Y:S01]  /*2c2f0*/  LDSM.16.MT88.4 R36, [R181+0xe800] ;  /* 0x00e80000b524783b */ /* 0x000fe20000004200 */
[----:B-1----:R-:W-:Y:S02]  /*2c300*/  FADD.FTZ R12, R67, R12 ;  /* 0x0000000c430c7221 */ /* 0x002fe40000010000 */
[----:B---3--:R-:W-:Y:S04]  /*2c310*/  FADD.FTZ R0, R56, R0 ;  /* 0x0000000038007221 */ /* 0x008fe80000010000 */
[----:B------:R-:W-:Y:S01]  /*2c320*/  MUFU.EX2 R103, R228 ;  /* 0x000000e400677308 */ /* 0x000fe20000000800 */
[----:B------:R-:W-:Y:S01]  /*2c330*/  FADD.FTZ R12, R75, R12 ;  /* 0x0000000c4b0c7221 */ /* 0x000fe20000010000 */
[----:B------:R-:W-:Y:S01]  /*2c340*/  FADD.FTZ R0, R62, R0 ;  /* 0x000000003e007221 */ /* 0x000fe20000010000 */
[----:B------:R-:W-:Y:S02]  /*2c350*/  LDSM.16.MT88.4 R164, [R181+0x11800] ;  /* 0x01180000b5a4783b */ /* 0x000fe40000004200 */
[----:B------:R-:W-:Y:S01]  /*2c360*/  FADD.FTZ R12, R79, R12 ;  /* 0x0000000c4f0c7221 */ /* 0x000fe20000010000 */
[----:B------:R-:W-:Y:S04]  /*2c370*/  FADD.FTZ R0, R70, R0 ;  /* 0x0000000046007221 */ /* 0x000fe80000010000 */
[----:B------:R-:W-:Y:S01]  /*2c380*/  MUFU.EX2 R115, R230 ;  /* 0x000000e600737308 */ /* 0x000fe20000000800 */
[----:B----4-:R-:W-:Y:S01]  /*2c390*/  FADD.FTZ R12, R60, R12 ;  /* 0x0000000c3c0c7221 */ /* 0x010fe20000010000 */
[----:B------:R-:W-:Y:S03]  /*2c3a0*/  FADD.FTZ R13, R78, R0 ;  /* 0x000000004e0d7221 */ /* 0x000fe60000010000 */
[----:B-----5:R-:W-:Y:S05]  /*2c3b0*/  FADD.FTZ R12, R61, R12 ;  /* 0x0000000c3d0c7221 */ /* 0x020fea0000010000 */
[----:B------:R-:W1:Y:S01]  /*2c3c0*/  MUFU.EX2 R76, R76 ;  /* 0x0000004c004c7308 */ /* 0x000e620000000800 */
[----:B--2---:R-:W-:Y:S01]  /*2c3d0*/  FADD.FTZ R12, R64, R12 ;  /* 0x0000000c400c7221 */ /* 0x004fe20000010000 */
[C---:B------:R-:W-:Y:S03]  /*2c3e0*/  HMMA.16816.F32.BF16 R4, R16.reuse, R20, R4 ;  /* 0x000000141004723c */ /* 0x040fe60000041804 */
[----:B------:R-:W-:Y:S01]  /*2c3f0*/  FADD.FTZ R0, R71, R12 ;  /* 0x0000000c47007221 */ /* 0x000fe20000010000 */
[----:B------:R-:W-:Y:S04]  /*2c400*/  FADD.FTZ R12, R74, R13 ;  /* 0x0000000d4a0c7221 */ /* 0x000fe80000010000 */
[----:B------:R-:W2:Y:S01]  /*2c410*/  MUFU.EX2 R77, R77 ;  /* 0x0000004d004d7308 */ /* 0x000ea20000000800 */
[C---:B------:R-:W-:Y:S01]  /*2c420*/  HMMA.16816.F32.BF16 R8, R16.reuse, R22, R8 ;  /* 0x000000161008723c */ /* 0x040fe20000041808 */
[----:B------:R-:W3:Y:S02]  /*2c430*/  LDSM.16.MT88.4 R20, [R184+0xb800] ;  /* 0x00b80000b814783b */ /* 0x000ee40000004200 */
[----:B------:R-:W-:Y:S01]  /*2c440*/  FADD.FTZ R13, R68, R0 ;  /* 0x00000000440d7221 */ /* 0x000fe20000010000 */
[----:B------:R-:W-:Y:S05]  /*2c450*/  FADD.FTZ R0, R83, R12 ;  /* 0x0000000c53007221 */ /* 0x000fea0000010000 */
[----:B------:R-:W4:Y:S02]  /*2c460*/  MUFU.EX2 R80, R80 ;  /* 0x0000005000507308 */ /* 0x000f240000000800 */
[----:B------:R-:W-:Y:S01]  /*2c470*/  FADD.FTZ R12, R69, R13 ;  /* 0x0000000d450c7221 */ /* 0x000fe20000010000 */
[----:B------:R-:W-:Y:S07]  /*2c480*/  FADD.FTZ R0, R87, R0 ;  /* 0x0000000057007221 */ /* 0x000fee0000010000 */
[----:B------:R-:W5:Y:S01]  /*2c490*/  MUFU.EX2 R95, R81 ;  /* 0x00000051005f7308 */ /* 0x000f620000000800 */
[----:B------:R-:W-:Y:S01]  /*2c4a0*/  FADD.FTZ R12, R98, R12 ;  /* 0x0000000c620c7221 */ /* 0x000fe20000010000 */
[----:B------:R-:W-:Y:S03]  /*2c4b0*/  FADD.FTZ R0, R111, R0 ;  /* 0x000000006f007221 */ /* 0x000fe60000010000 */
[----:B------:R-:W-:Y:S01]  /*2c4c0*/  FADD.FTZ R13, R106, R12 ;  /* 0x0000000c6a0d7221 */ /* 0x000fe20000010000 */
[----:B------:R-:W-:Y:S04]  /*2c4d0*/  FADD.FTZ R12, R107, R0 ;  /* 0x000000006b0c7221 */ /* 0x000fe80000010000 */
[----:B------:R-:W3:Y:S01]  /*2c4e0*/  MUFU.EX2 R81, R232 ;  /* 0x000000e800517308 */ /* 0x000ee20000000800 */
[----:B-1----:R-:W-:Y:S01]  /*2c4f0*/  FADD.FTZ R0, R76, R13 ;  /* 0x0000000d4c007221 */ /* 0x002fe20000010000 */
[----:B------:R-:W-:Y:S03]  /*2c500*/  FADD.FTZ R12, R118, R12 ;  /* 0x0000000c760c7221 */ /* 0x000fe60000010000 */
[----:B--2---:R-:W-:Y:S01]  /*2c510*/  FADD.FTZ R0, R77, R0 ;  /* 0x000000004d007221 */ /* 0x004fe20000010000 */
[----:B------:R-:W-:Y:S04]  /*2c520*/  FADD.FTZ R12, R103, R12 ;  /* 0x0000000c670c7221 */ /* 0x000fe80000010000 */
[----:B------:R-:W1:Y:S01]  /*2c530*/  MUFU.EX2 R65, R235 ;  /* 0x000000eb00417308 */ /* 0x000e620000000800 */
[----:B----4-:R-:W-:Y:S01]  /*2c540*/  FADD.FTZ R13, R80, R0 ;  /* 0x00000000500d7221 */ /* 0x010fe20000010000 */
[----:B------:R-:W-:Y:S03]  /*2c550*/  FADD.FTZ R0, R115, R12 ;  /* 0x0000000c73007221 */ /* 0x000fe60000010000 */
[----:B-----5:R-:W-:Y:S01]  /*2c560*/  FADD.FTZ R12, R95, R13 ;  /* 0x0000000d5f0c7221 */ /* 0x020fe20000010000 */
[----:B------:R-:W-:Y:S04]  /*2c570*/  FADD.FTZ R0, R72, R0 ;  /* 0x0000000048007221 */ /* 0x000fe80000010000 */
[----:B------:R-:W2:Y:S01]  /*2c580*/  MUFU.EX2 R59, R236 ;  /* 0x000000ec003b7308 */ /* 0x000ea20000000800 */
[----:B------:R-:W-:Y:S01]  /*2c590*/  FADD.FTZ R12, R84, R12 ;  /* 0x0000000c540c7221 */ /* 0x000fe20000010000 */
[C---:B---3--:R-:W-:Y:S03]  /*2c5a0*/  HMMA.16816.F32.BF16 R132, R16.reuse, R20, R132 ;  /* 0x000000141084723c */ /* 0x048fe60000041884 */
[----:B------:R-:W-:Y:S01]  /*2c5b0*/  FADD.FTZ R0, R81, R0 ;  /* 0x0000000051007221 */ /* 0x000fe20000010000 */
[----:B------:R-:W-:Y:S02]  /*2c5c0*/  FADD.FTZ R12, R85, R12 ;  /* 0x0000000c550c7221 */ /* 0x000fe40000010000 */
[C---:B------:R-:W-:Y:S01]  /*2c5d0*/  HMMA.16816.F32.BF16 R136, R16.reuse, R22, R136 ;  /* 0x000000161088723c */ /* 0x040fe20000041888 */
[----:B------:R-:W3:Y:S01]  /*2c5e0*/  LDSM.16.MT88.4 R20, [R182+0xb800] ;  /* 0x00b80000b614783b */ /* 0x000ee20000004200 */
[----:B------:R-:W4:Y:S03]  /*2c5f0*/  MUFU.EX2 R63, R237 ;  /* 0x000000ed003f7308 */ /* 0x000f260000000800 */
[----:B------:R-:W-:Y:S01]  /*2c600*/  FADD.FTZ R13, R73, R0 ;  /* 0x00000000490d7221 */ /* 0x000fe20000010000 */
[----:B------:R-:W-:Y:S06]  /*2c610*/  FADD.FTZ R0, R88, R12 ;  /* 0x0000000c58007221 */ /* 0x000fec0000010000 */
[----:B------:R-:W5:Y:S01]  /*2c620*/  MUFU.EX2 R57, R238 ;  /* 0x000000ee00397308 */ /* 0x000f620000000800 */
[----:B------:R-:W-:Y:S01]  /*2c630*/  FADD.FTZ R12, R114, R13 ;  /* 0x0000000d720c7221 */ /* 0x000fe20000010000 */
[----:B------:R-:W-:Y:S03]  /*2c640*/  FADD.FTZ R13, R89, R0 ;  /* 0x00000000590d7221 */ /* 0x000fe60000010000 */
[----:B-1----:R-:W-:Y:S05]  /*2c650*/  FADD.FTZ R0, R65, R12 ;  /* 0x0000000c41007221 */ /* 0x002fea0000010000 */
[----:B------:R-:W1:Y:S01]  /*2c660*/  MUFU.EX2 R92, R92 ;  /* 0x0000005c005c7308 */ /* 0x000e620000000800 */
[----:B--2---:R-:W-:Y:S04]  /*2c670*/  FADD.FTZ R12, R59, R0 ;  /* 0x000000003b0c7221 */ /* 0x004fe80000010000 */
[----:B----4-:R-:W-:Y:S05]  /*2c680*/  FADD.FTZ R12, R63, R12 ;  /* 0x0000000c3f0c7221 */ /* 0x010fea0000010000 */
[----:B------:R-:W2:Y:S01]  /*2c690*/  MUFU.EX2 R93, R93 ;  /* 0x0000005d005d7308 */ /* 0x000ea20000000800 */
[----:B-----5:R-:W-:Y:S09]  /*2c6a0*/  FADD.FTZ R12, R57, R12 ;  /* 0x0000000c390c7221 */ /* 0x020ff20000010000 */
[----:B------:R-:W4:Y:S01]  /*2c6b0*/  MUFU.EX2 R96, R96 ;  /* 0x0000006000607308 */ /* 0x000f220000000800 */
[----:B-1----:R-:W-:Y:S01]  /*2c6c0*/  FADD.FTZ R13, R92, R13 ;  /* 0x0000000d5c0d7221 */ /* 0x002fe20000010000 */
[C---:B---3--:R-:W-:Y:S08]  /*2c6d0*/  HMMA.16816.F32.BF16 R140, R16.reuse, R20, R140 ;  /* 0x00000014108c723c */ /* 0x048ff0000004188c */
[----:B------:R-:W1:Y:S03]  /*2c6e0*/  MUFU.EX2 R97, R97 ;  /* 0x0000006100617308 */ /* 0x000e660000000800 */
[----:B--2---:R-:W-:Y:S01]  /*2c6f0*/  FADD.FTZ R0, R93, R13 ;  /* 0x0000000d5d007221 */ /* 0x004fe20000010000 */
[C---:B------:R-:W-:Y:S01]  /*2c700*/  HMMA.16816.F32.BF16 R144, R16.reuse, R22, R144 ;  /* 0x000000161090723c */ /* 0x040fe20000041890 */
[----:B------:R-:W2:Y:S05]  /*2c710*/  LDSM.16.MT88.4 R20, [R183+0xb800] ;  /* 0x00b80000b714783b */ /* 0x000eaa0000004200 */
[----:B------:R-:W-:Y:S01]  /*2c720*/  MUFU.EX2 R49, R244 ;  /* 0x000000f400317308 */ /* 0x000fe20000000800 */
[----:B----4-:R-:W-:Y:S09]  /*2c730*/  FADD.FTZ R0, R96, R0 ;  /* 0x0000000060007221 */ /* 0x010ff20000010000 */
[----:B------:R-:W-:Y:S01]  /*2c740*/  MUFU.EX2 R48, R245 ;  /* 0x000000f500307308 */ /* 0x000fe20000000800 */
[----:B-1----:R-:W-:Y:S01]  /*2c750*/  FADD.FTZ R13, R97, R0 ;  /* 0x00000000610d7221 */ /* 0x002fe20000010000 */
[----:B------:R-:W-:Y:S03]  /*2c760*/  FADD.FTZ R0, R53, R12 ;  /* 0x0000000c35007221 */ /* 0x000fe60000010000 */
[----:B------:R-:W-:Y:S01]  /*2c770*/  FADD.FTZ R3, R100, R13 ;  /* 0x0000000d64037221 */ /* 0x000fe20000010000 */
[----:B------:R-:W-:Y:S04]  /*2c780*/  FADD.FTZ R0, R54, R0 ;  /* 0x0000000036007221 */ /* 0x000fe80000010000 */
[----:B------:R-:W1:Y:S01]  /*2c790*/  MUFU.EX2 R108, R108 ;  /* 0x0000006c006c7308 */ /* 0x000e620000000800 */
[----:B------:R-:W-:Y:S01]  /*2c7a0*/  FADD.FTZ R3, R101, R3 ;  /* 0x0000000365037221 */ /* 0x000fe20000010000 */
[----:B------:R-:W-:Y:S03]  /*2c7b0*/  FADD.FTZ R0, R52, R0 ;  /* 0x0000000034007221 */ /* 0x000fe60000010000 */
[----:B------:R-:W-:Y:S01]  /*2c7c0*/  FADD.FTZ R3, R104, R3 ;  /* 0x0000000368037221 */ /* 0x000fe20000010000 */
[----:B------:R-:W-:Y:S04]  /*2c7d0*/  FADD.FTZ R0, R51, R0 ;  /* 0x0000000033007221 */ /* 0x000fe80000010000 */
[----:B------:R-:W3:Y:S01]  /*2c7e0*/  MUFU.EX2 R109, R109 ;  /* 0x0000006d006d7308 */ /* 0x000ee20000000800 */
[----:B------:R-:W-:Y:S09]  /*2c7f0*/  FADD.FTZ R3, R105, R3 ;  /* 0x0000000369037221 */ /* 0x000ff20000010000 */
[----:B------:R-:W4:Y:S01]  /*2c800*/  MUFU.EX2 R112, R112 ;  /* 0x0000007000707308 */ /* 0x000f220000000800 */
[----:B-1----:R-:W-:Y:S01]  /*2c810*/  FADD.FTZ R3, R108, R3 ;  /* 0x000000036c037221 */ /* 0x002fe20000010000 */
[C---:B--2---:R-:W-:Y:S08]  /*2c820*/  HMMA.16816.F32.BF16 R148, R16.reuse, R20, R148 ;  /* 0x000000141094723c */ /* 0x044ff00000041894 */
[----:B------:R-:W1:Y:S03]  /*2c830*/  MUFU.EX2 R113, R113 ;  /* 0x0000007100717308 */ /* 0x000e660000000800 */
[----:B---3--:R-:W-:Y:S01]  /*2c840*/  FADD.FTZ R3, R109, R3 ;  /* 0x000000036d037221 */ /* 0x008fe20000010000 */
[----:B------:R-:W-:Y:S01]  /*2c850*/  HMMA.16816.F32.BF16 R152, R16, R22, R152 ;  /* 0x000000161098723c */ /* 0x000fe20000041898 */
[----:B------:R-:W2:Y:S05]  /*2c860*/  LDSM.16.MT88.4 R20, [R181+0xc000] ;  /* 0x00c00000b514783b */ /* 0x000eaa0000004200 */
[----:B------:R-:W3:Y:S01]  /*2c870*/  MUFU.EX2 R116, R116 ;  /* 0x0000007400747308 */ /* 0x000ee20000000800 */
[----:B----4-:R-:W-:Y:S01]  /*2c880*/  FADD.FTZ R3, R112, R3 ;  /* 0x0000000370037221 */ /* 0x010fe20000010000 */
[----:B------:R-:W-:Y:S03]  /*2c890*/  F2FP.BF16.F32.PACK_AB R17, R43, R42 ;  /* 0x0000002a2b11723e */ /* 0x000fe600000010ff */
[----:B------:R-:W-:Y:S05]  /*2c8a0*/  F2FP.BF16.F32.PACK_AB R19, R50, R47 ;  /* 0x0000002f3213723e */ /* 0x000fea00000010ff */
[----:B------:R-:W4:Y:S01]  /*2c8b0*/  MUFU.EX2 R117, R117 ;  /* 0x0000007500757308 */ /* 0x000f220000000800 */
[----:B------:R-:W-:Y:S01]  /*2c8c0*/  F2FP.BF16.F32.PACK_AB R16, R119, R110 ;  /* 0x0000006e7710723e */ /* 0x000fe200000010ff */
[----:B-1----:R-:W-:Y:S01]  /*2c8d0*/  FADD.FTZ R3, R113, R3 ;  /* 0x0000000371037221 */ /* 0x002fe20000010000 */
[----:B------:R-:W-:Y:S07]  /*2c8e0*/  F2FP.BF16.F32.PACK_AB R18, R130, R126 ;  /* 0x0000007e8212723e */ /* 0x000fee00000010ff */
[----:B------:R-:W1:Y:S01]  /*2c8f0*/  MUFU.EX2 R50, R243 ;  /* 0x000000f300327308 */ /* 0x000e620000000800 */
[----:B---3--:R-:W-:Y:S09]  /*2c900*/  FADD.FTZ R3, R116, R3 ;  /* 0x0000000374037221 */ /* 0x008ff20000010000 */
[----:B------:R-:W-:Y:S01]  /*2c910*/  MUFU.EX2 R47, R246 ;  /* 0x000000f6002f7308 */ /* 0x000fe20000000800 */
[----:B----4-:R-:W-:Y:S09]  /*2c920*/  FADD.FTZ R3, R117, R3 ;  /* 0x0000000375037221 */ /* 0x010ff20000010000 */
[----:B------:R-:W3:Y:S01]  /*2c930*/  MUFU.EX2 R120, R120 ;  /* 0x0000007800787308 */ /* 0x000ee20000000800 */
[----:B-1----:R-:W-:Y:S01]  /*2c940*/  FADD.FTZ R0, R50, R0 ;  /* 0x0000000032007221 */ /* 0x002fe20000010000 */
[C---:B--2---:R-:W-:Y:S08]  /*2c950*/  HMMA.16816.F32.BF16 R4, R16.reuse, R20, R4 ;  /* 0x000000141004723c */ /* 0x044ff00000041804 */
[----:B------:R-:W1:Y:S03]  /*2c960*/  MUFU.EX2 R121, R121 ;  /* 0x0000007900797308 */ /* 0x000e660000000800 */
[----:B------:R-:W-:Y:S01]  /*2c970*/  FADD.FTZ R0, R49, R0 ;  /* 0x0000000031007221 */ /* 0x000fe20000010000 */
[C---:B------:R-:W-:Y:S01]  /*2c980*/  HMMA.16816.F32.BF16 R8, R16.reuse, R22, R8 ;  /* 0x000000161008723c */ /* 0x040fe20000041808 */
[----:B------:R-:W2:Y:S05]  /*2c990*/  LDSM.16.MT88.4 R20, [R184+0xc000] ;  /* 0x00c00000b814783b */ /* 0x000eaa0000004200 */
[----:B------:R-:W-:Y:S01]  /*2c9a0*/  MUFU.EX2 R15, R171 ;  /* 0x000000ab000f7308 */ /* 0x000fe20000000800 */
[----:B---3--:R-:W-:Y:S01]  /*2c9b0*/  FADD.FTZ R3, R120, R3 ;  /* 0x0000000378037221 */ /* 0x008fe20000010000 */
[----:B------:R-:W-:Y:S04]  /*2c9c0*/  FADD.FTZ R0, R48, R0 ;  /* 0x0000000030007221 */ /* 0x000fe80000010000 */
[----:B------:R-:W-:Y:S04]  /*2c9d0*/  FADD.FTZ R0, R47, R0 ;  /* 0x000000002f007221 */ /* 0x000fe80000010000 */
[----:B------:R-:W-:Y:S01]  /*2c9e0*/  MUFU.EX2 R128, R128 ;  /* 0x0000008000807308 */ /* 0x000fe20000000800 */
[----:B-1----:R-:W-:Y:S09]  /*2c9f0*/  FADD.FTZ R3, R121, R3 ;  /* 0x0000000379037221 */ /* 0x002ff20000010000 */
[----:B------:R-:W-:Y:S10]  /*2ca00*/  MUFU.EX2 R125, R125 ;  /* 0x0000007d007d7308 */ /* 0x000ff40000000800 */
[----:B------:R-:W1:Y:S01]  /*2ca10*/  MUFU.EX2 R124, R124 ;  /* 0x0000007c007c7308 */ /* 0x000e620000000800 */
[C---:B--2---:R-:W-:Y:S03]  /*2ca20*/  HMMA.16816.F32.BF16 R132, R16.reuse, R20, R132 ;  /* 0x000000141084723c */ /* 0x044fe60000041884 */
[----:B-1----:R-:W-:Y:S03]  /*2ca30*/  FADD.FTZ R3, R124, R3 ;  /* 0x000000037c037221 */ /* 0x002fe60000010000 */
[C---:B------:R-:W-:Y:S01]  /*2ca40*/  HMMA.16816.F32.BF16 R136, R16.reuse, R22, R136 ;  /* 0x000000161088723c */ /* 0x040fe20000041888 */
[----:B------:R-:W1:Y:S04]  /*2ca50*/  LDSM.16.MT88.4 R20, [R182+0xc000] ;  /* 0x00c00000b614783b */ /* 0x000e680000004200 */
[----:B------:R-:W-:Y:S06]  /*2ca60*/  FADD.FTZ R3, R125, R3 ;  /* 0x000000037d037221 */ /* 0x000fec0000010000 */
[----:B------:R-:W-:Y:S01]  /*2ca70*/  FADD.FTZ R3, R128, R3 ;  /* 0x0000000380037221 */ /* 0x000fe20000010000 */
[C---:B-1----:R-:W-:Y:S06]  /*2ca80*/  HMMA.16816.F32.BF16 R140, R16.reuse, R20, R140 ;  /* 0x00000014108c723c */ /* 0x042fec000004188c */
[C---:B------:R-:W-:Y:S01]  /*2ca90*/  HMMA.16816.F32.BF16 R144, R16.reuse, R22, R144 ;  /* 0x000000161090723c */ /* 0x040fe20000041890 */
[----:B------:R-:W1:Y:S05]  /*2caa0*/  LDSM.16.MT88.4 R20, [R183+0xc000] ;  /* 0x00c00000b714783b */ /* 0x000e6a0000004200 */
[C---:B-1----:R-:W-:Y:S06]  /*2cab0*/  HMMA.16816.F32.BF16 R148, R16.reuse, R20, R148 ;  /* 0x000000141094723c */ /* 0x042fec0000041894 */
[----:B------:R-:W-:Y:S01]  /*2cac0*/  HMMA.16816.F32.BF16 R152, R16, R22, R152 ;  /* 0x000000161098723c */ /* 0x000fe20000041898 */
[----:B------:R-:W1:Y:S06]  /*2cad0*/  LDSM.16.MT88.4 R20, [R184+0xc800] ;  /* 0x00c80000b814783b */ /* 0x000e6c0000004200 */
[----:B------:R-:W-:Y:S02]  /*2cae0*/  F2FP.BF16.F32.PACK_AB R17, R41, R40 ;  /* 0x000000282911723e */ /* 0x000fe400000010ff */
[----:B------:R-:W-:Y:S02]  /*2caf0*/  LDSM.16.MT88.4 R40, [R183+0xf800] ;  /* 0x00f80000b728783b */ /* 0x000fe40000004200 */
[----:B------:R-:W-:Y:S02]  /*2cb00*/  F2FP.BF16.F32.PACK_AB R19, R58, R55 ;  /* 0x000000373a13723e */ /* 0x000fe400000010ff */
[----:B------:R-:W-:Y:S02]  /*2cb10*/  F2FP.BF16.F32.PACK_AB R16, R82, R86 ;  /* 0x000000565210723e */ /* 0x000fe400000010ff */
[----:B------:R-:W-:Y:S07]  /*2cb20*/  F2FP.BF16.F32.PACK_AB R18, R102, R94 ;  /* 0x0000005e6612723e */ /* 0x000fee00000010ff */
[C---:B------:R-:W-:Y:S06]  /*2cb30*/  HMMA.16816.F32.BF16 R4, R16.reuse, R24, R4 ;  /* 0x000000181004723c */ /* 0x040fec0000041804 */
        /* <DEDUP_REMOVED lines=12> */
[----:B------:R-:W3:Y:S02]  /*2cc00*/  MUFU.EX2 R45, R247 ;  /* 0x000000f7002d7308 */ /* 0x000ee40000000800 */
[----:B------:R-:W-:Y:S02]  /*2cc10*/  F2FP.BF16.F32.PACK_AB R19, R99, R90 ;  /* 0x0000005a6313723e */ /* 0x000fe400000010ff */
[----:B------:R-:W-:Y:S02]  /*2cc20*/  F2FP.BF16.F32.PACK_AB R16, R67, R44 ;  /* 0x0000002c4310723e */ /* 0x000fe400000010ff */
[----:B------:R-:W-:Y:S04]  /*2cc30*/  F2FP.BF16.F32.PACK_AB R18, R79, R75 ;  /* 0x0000004b4f12723e */ /* 0x000fe800000010ff */
[----:B------:R-:W4:Y:S03]  /*2cc40*/  MUFU.EX2 R44, R248 ;  /* 0x000000f8002c7308 */ /* 0x000f260000000800 */
[C---:B--2---:R-:W-:Y:S03]  /*2cc50*/  HMMA.16816.F32.BF16 R4, R16.reuse, R24, R4 ;  /* 0x000000181004723c */ /* 0x044fe60000041804 */
[----:B---3--:R-:W-:Y:S03]  /*2cc60*/  FADD.FTZ R0, R45, R0 ;  /* 0x000000002d007221 */ /* 0x008fe60000010000 */
[C---:B------:R-:W-:Y:S01]  /*2cc70*/  HMMA.16816.F32.BF16 R8, R16.reuse, R26, R8 ;  /* 0x0000001a1008723c */ /* 0x040fe20000041808 */
[----:B------:R-:W2:Y:S04]  /*2cc80*/  LDSM.16.MT88.4 R24, [R182+0xd000] ;  /* 0x00d00000b618783b */ /* 0x000ea80000004200 */
[----:B----4-:R-:W-:Y:S01]  /*2cc90*/  FADD.FTZ R0, R44, R0 ;  /* 0x000000002c007221 */ /* 0x010fe20000010000 */
        /* <DEDUP_REMOVED lines=32> */
[C---:B-1----:R-:W-:Y:S06]  /*2cea0*/  HMMA.16816.F32.BF16 R132, R16.reuse, R20, R132 ;  /* 0x000000141084723c */ /* 0x042fec0000041884 */
[C---:B------:R-:W-:Y:S05]  /*2ceb0*/  HMMA.16816.F32.BF16 R136, R16.reuse, R22, R136 ;  /* 0x000000161088723c */ /* 0x040fea0000041888 */
[----:B------:R-:W-:Y:S01]  /*2cec0*/  F2FP.BF16.F32.PACK_AB R21, R118, R107 ;  /* 0x0000006b7615723e */ /* 0x000fe200000010ff */
[C---:B------:R-:W-:Y:S05]  /*2ced0*/  HMMA.16816.F32.BF16 R140, R16.reuse, R32, R140 ;  /* 0x00000020108c723c */ /* 0x040fea000004188c */
[----:B------:R-:W-:Y:S01]  /*2cee0*/  F2FP.BF16.F32.PACK_AB R23, R115, R103 ;  /* 0x000000677317723e */ /* 0x000fe200000010ff */
[C---:B------:R-:W-:Y:S01]  /*2cef0*/  HMMA.16816.F32.BF16 R144, R16.reuse, R34, R144 ;  /* 0x000000221090723c */ /* 0x040fe20000041890 */
[----:B------:R-:W1:Y:S04]  /*2cf00*/  LDSM.16.MT88.4 R32, [R182+0xe800] ;  /* 0x00e80000b620783b */ /* 0x000e680000004200 */
[----:B------:R-:W-:Y:S01]  /*2cf10*/  F2FP.BF16.F32.PACK_AB R20, R77, R76 ;  /* 0x0000004c4d14723e */ /* 0x000fe200000010ff */
[C---:B--2---:R-:W-:Y:S05]  /*2cf20*/  HMMA.16816.F32.BF16 R148, R16.reuse, R24, R148 ;  /* 0x000000181094723c */ /* 0x044fea0000041894 */
[----:B------:R-:W-:Y:S01]  /*2cf30*/  F2FP.BF16.F32.PACK_AB R22, R95, R80 ;  /* 0x000000505f16723e */ /* 0x000fe200000010ff */
[----:B------:R-:W-:Y:S01]  /*2cf40*/  HMMA.16816.F32.BF16 R152, R16, R26, R152 ;  /* 0x0000001a1098723c */ /* 0x000fe20000041898 */
[----:B------:R-:W2:Y:S04]  /*2cf50*/  LDSM.16.MT88.4 R16, [R183+0xe800] ;  /* 0x00e80000b710783b */ /* 0x000ea80000004200 */
[----:B------:R-:W-:Y:S01]  /*2cf60*/  F2FP.BF16.F32.PACK_AB R25, R81, R72 ;  /* 0x000000485119723e */ /* 0x000fe200000010ff */
[C---:B------:R-:W-:Y:S05]  /*2cf70*/  HMMA.16816.F32.BF16 R4, R20.reuse, R36, R4 ;  /* 0x000000241404723c */ /* 0x040fea0000041804 */
[----:B------:R-:W-:Y:S01]  /*2cf80*/  F2FP.BF16.F32.PACK_AB R27, R114, R73 ;  /* 0x00000049721b723e */ /* 0x000fe200000010ff */
[C---:B------:R-:W-:Y:S01]  /*2cf90*/  HMMA.16816.F32.BF16 R8, R20.reuse, R38, R8 ;  /* 0x000000261408723c */ /* 0x040fe20000041808 */
[----:B------:R-:W4:Y:S04]  /*2cfa0*/  LDSM.16.MT88.4 R36, [R181+0xf000] ;  /* 0x00f00000b524783b */ /* 0x000f280000004200 */
[----:B------:R-:W-:Y:S01]  /*2cfb0*/  F2FP.BF16.F32.PACK_AB R24, R85, R84 ;  /* 0x000000545518723e */ /* 0x000fe200000010ff */
[C---:B---3--:R-:W-:Y:S05]  /*2cfc0*/  HMMA.16816.F32.BF16 R132, R20.reuse, R28, R132 ;  /* 0x0000001c1484723c */ /* 0x048fea0000041884 */
[----:B------:R-:W-:Y:S01]  /*2cfd0*/  F2FP.BF16.F32.PACK_AB R26, R89, R88 ;  /* 0x00000058591a723e */ /* 0x000fe200000010ff */
[C---:B------:R-:W-:Y:S01]  /*2cfe0*/  HMMA.16816.F32.BF16 R136, R20.reuse, R30, R136 ;  /* 0x0000001e1488723c */ /* 0x040fe20000041888 */
[----:B------:R-:W3:Y:S05]  /*2cff0*/  LDSM.16.MT88.4 R28, [R184+0xf000] ;  /* 0x00f00000b81c783b */ /* 0x000eea0000004200 */
[C---:B-1----:R-:W-:Y:S06]  /*2d000*/  HMMA.16816.F32.BF16 R140, R20.reuse, R32, R140 ;  /* 0x00000020148c723c */ /* 0x042fec000004188c */
[C---:B------:R-:W-:Y:S01]  /*2d010*/  HMMA.16816.F32.BF16 R144, R20.reuse, R34, R144 ;  /* 0x000000221490723c */ /* 0x040fe20000041890 */
[----:B------:R-:W1:Y:S05]  /*2d020*/  LDSM.16.MT88.4 R32, [R182+0xf000] ;  /* 0x00f00000b620783b */ /* 0x000e6a0000004200 */
[C---:B--2---:R-:W-:Y:S06]  /*2d030*/  HMMA.16816.F32.BF16 R148, R20.reuse, R16, R148 ;  /* 0x000000101494723c */ /* 0x044fec0000041894 */
[----:B------:R-:W-:Y:S01]  /*2d040*/  HMMA.16816.F32.BF16 R152, R20, R18, R152 ;  /* 0x000000121498723c */ /* 0x000fe20000041898 */
[----:B------:R-:W2:Y:S05]  /*2d050*/  LDSM.16.MT88.4 R16, [R183+0xf000] ;  /* 0x00f00000b710783b */ /* 0x000eaa0000004200 */
[C---:B----4-:R-:W-:Y:S05]  /*2d060*/  HMMA.16816.F32.BF16 R4, R24.reuse, R36, R4 ;  /* 0x000000241804723c */ /* 0x050fea0000041804 */
[----:B------:R-:W-:Y:S01]  /*2d070*/  F2FP.BF16.F32.PACK_AB R21, R59, R65 ;  /* 0x000000413b15723e */ /* 0x000fe200000010ff */
[C---:B------:R-:W-:Y:S01]  /*2d080*/  HMMA.16816.F32.BF16 R8, R24.reuse, R38, R8 ;  /* 0x000000261808723c */ /* 0x040fe20000041808 */
[----:B------:R-:W4:Y:S04]  /*2d090*/  LDSM.16.MT88.4 R36, [R181+0xf800] ;  /* 0x00f80000b524783b */ /* 0x000f280000004200 */
[----:B------:R-:W-:Y:S01]  /*2d0a0*/  F2FP.BF16.F32.PACK_AB R23, R57, R63 ;  /* 0x0000003f3917723e */ /* 0x000fe200000010ff */
[C---:B---3--:R-:W-:Y:S05]  /*2d0b0*/  HMMA.16816.F32.BF16 R132, R24.reuse, R28, R132 ;  /* 0x0000001c1884723c */ /* 0x048fea0000041884 */
[----:B------:R-:W-:Y:S01]  /*2d0c0*/  F2FP.BF16.F32.PACK_AB R20, R93, R92 ;  /* 0x0000005c5d14723e */ /* 0x000fe200000010ff */
[C---:B------:R-:W-:Y:S01]  /*2d0d0*/  HMMA.16816.F32.BF16 R136, R24.reuse, R30, R136 ;  /* 0x0000001e1888723c */ /* 0x040fe20000041888 */
[----:B------:R-:W3:Y:S04]  /*2d0e0*/  LDSM.16.MT88.4 R28, [R184+0xf800] ;  /* 0x00f80000b81c783b */ /* 0x000ee80000004200 */
[----:B------:R-:W-:Y:S01]  /*2d0f0*/  F2FP.BF16.F32.PACK_AB R22, R97, R96 ;  /* 0x000000606116723e */ /* 0x000fe200000010ff */
[C---:B-1----:R-:W-:Y:S06]  /*2d100*/  HMMA.16816.F32.BF16 R140, R24.reuse, R32, R140 ;  /* 0x00000020188c723c */ /* 0x042fec000004188c */
[C---:B------:R-:W-:Y:S01]  /*2d110*/  HMMA.16816.F32.BF16 R144, R24.reuse, R34, R144 ;  /* 0x000000221890723c */ /* 0x040fe20000041890 */
[----:B------:R-:W1:Y:S05]  /*2d120*/  LDSM.16.MT88.4 R32, [R182+0xf800] ;  /* 0x00f80000b620783b */ /* 0x000e6a0000004200 */
[C---:B--2---:R-:W-:Y:S06]  /*2d130*/  HMMA.16816.F32.BF16 R148, R24.reuse, R16, R148 ;  /* 0x000000101894723c */ /* 0x044fec0000041894 */
[----:B------:R-:W-:Y:S01]  /*2d140*/  HMMA.16816.F32.BF16 R152, R24, R18, R152 ;  /* 0x000000121898723c */ /* 0x000fe20000041898 */
[----:B------:R-:W2:Y:S04]  /*2d150*/  LDSM.16.MT88.4 R24, [R181+0x10000] ;  /* 0x01000000b518783b */ /* 0x000ea80000004200 */
[----:B------:R-:W-:Y:S01]  /*2d160*/  F2FP.BF16.F32.PACK_AB R17, R54, R53 ;  /* 0x000000353611723e */ /* 0x000fe200000010ff */
[C---:B----4-:R-:W-:Y:S05]  /*2d170*/  HMMA.16816.F32.BF16 R4, R20.reuse, R36, R4 ;  /* 0x000000241404723c */ /* 0x050fea0000041804 */
[----:B------:R-:W-:Y:S01]  /*2d180*/  F2FP.BF16.F32.PACK_AB R19, R51, R52 ;  /* 0x000000343313723e */ /* 0x000fe200000010ff */
[C---:B------:R-:W-:Y:S01]  /*2d190*/  HMMA.16816.F32.BF16 R8, R20.reuse, R38, R8 ;  /* 0x000000261408723c */ /* 0x040fe20000041808 */
[----:B------:R-:W-:Y:S04]  /*2d1a0*/  LDSM.16.MT88.4 R36, [R182+0x10000] ;  /* 0x01000000b624783b */ /* 0x000fe80000004200 */
        /* <DEDUP_REMOVED lines=8> */
[C---:B------:R-:W-:Y:S01]  /*2d230*/  HMMA.16816.F32.BF16 R148, R20.reuse, R40, R148 ;  /* 0x000000281494723c */ /* 0x040fe20000041894 */
[----:B------:R-:W-:Y:S05]  /*2d240*/  MUFU.EX2 R40, R252 ;  /* 0x000000fc00287308 */ /* 0x000fea0000000800 */
[----:B------:R-:W-:Y:S05]  /*2d250*/  HMMA.16816.F32.BF16 R152, R20, R42, R152 ;  /* 0x0000002a1498723c */ /* 0x000fea0000041898 */
[----:B------:R-:W4:Y:S01]  /*2d260*/  MUFU.EX2 R43, R249 ;  /* 0x000000f9002b7308 */ /* 0x000f220000000800 */
[C---:B--2---:R-:W-:Y:S05]  /*2d270*/  HMMA.16816.F32.BF16 R4, R16.reuse, R24, R4 ;  /* 0x000000181004723c */ /* 0x044fea0000041804 */
[----:B------:R-:W-:Y:S01]  /*2d280*/  F2FP.BF16.F32.PACK_AB R21, R49, R50 ;  /* 0x000000323115723e */ /* 0x000fe200000010ff */
[C---:B------:R-:W-:Y:S01]  /*2d290*/  HMMA.16816.F32.BF16 R8, R16.reuse, R26, R8 ;  /* 0x0000001a1008723c */ /* 0x040fe20000041808 */
[----:B------:R-:W2:Y:S02]  /*2d2a0*/  LDSM.16.MT88.4 R24, [R181+0x10800] ;  /* 0x01080000b518783b */ /* 0x000ea40000004200 */
[----:B------:R-:W5:Y:S02]  /*2d2b0*/  MUFU.EX2 R42, R250 ;  /* 0x000000fa002a7308 */ /* 0x000f640000000800 */
[----:B------:R-:W-:Y:S01]  /*2d2c0*/  F2FP.BF16.F32.PACK_AB R23, R47, R48 ;  /* 0x000000302f17723e */ /* 0x000fe200000010ff */
[C---:B---3--:R-:W-:Y:S07]  /*2d2d0*/  HMMA.16816.F32.BF16 R132, R16.reuse, R28, R132 ;  /* 0x0000001c1084723c */ /* 0x048fee0000041884 */
[----:B------:R-:W3:Y:S01]  /*2d2e0*/  MUFU.EX2 R41, R251 ;  /* 0x000000fb00297308 */ /* 0x000ee20000000800 */
[----:B------:R-:W-:Y:S01]  /*2d2f0*/  F2FP.BF16.F32.PACK_AB R20, R109, R108 ;  /* 0x0000006c6d14723e */ /* 0x000fe200000010ff */
[C---:B------:R-:W-:Y:S01]  /*2d300*/  HMMA.16816.F32.BF16 R136, R16.reuse, R30, R136 ;  /* 0x0000001e1088723c */ /* 0x040fe20000041888 */
[----:B------:R-:W2:Y:S02]  /*2d310*/  LDSM.16.MT88.4 R28, [R184+0x10800] ;  /* 0x01080000b81c783b */ /* 0x000ea40000004200 */
[----:B------:R-:W-:Y:S03]  /*2d320*/  F2FP.BF16.F32.PACK_AB R22, R113, R112 ;  /* 0x000000707116723e */ /* 0x000fe600000010ff */
[C---:B------:R-:W-:Y:S05]  /*2d330*/  HMMA.16816.F32.BF16 R140, R16.reuse, R36, R140 ;  /* 0x00000024108c723c */ /* 0x040fea000004188c */
[----:B----4-:R-:W-:Y:S01]  /*2d340*/  FADD.FTZ R0, R43, R0 ;  /* 0x000000002b007221 */ /* 0x010fe20000010000 */
[C---:B------:R-:W-:Y:S01]  /*2d350*/  HMMA.16816.F32.BF16 R144, R16.reuse, R38, R144 ;  /* 0x000000261090723c */ /* 0x040fe20000041890 */
[----:B------:R-:W4:Y:S04]  /*2d360*/  LDSM.16.MT88.4 R36, [R182+0x10800] ;  /* 0x01080000b624783b */ /* 0x000f280000004200 */
[----:B-----5:R-:W-:Y:S01]  /*2d370*/  FADD.FTZ R0, R42, R0 ;  /* 0x000000002a007221 */ /* 0x020fe20000010000 */
[C---:B-1----:R-:W-:Y:S05]  /*2d380*/  HMMA.16816.F32.BF16 R148, R16.reuse, R32, R148 ;  /* 0x000000201094723c */ /* 0x042fea0000041894 */
[----:B---3--:R-:W-:Y:S01]  /*2d390*/  FADD.FTZ R0, R41, R0 ;  /* 0x0000000029007221 */ /* 0x008fe20000010000 */
[----:B------:R-:W-:Y:S01]  /*2d3a0*/  HMMA.16816.F32.BF16 R152, R16, R34, R152 ;  /* 0x000000221098723c */ /* 0x000fe20000041898 */
[----:B------:R-:W1:Y:S04]  /*2d3b0*/  LDSM.16.MT88.4 R16, [R183+0x10800] ;  /* 0x01080000b710783b */ /* 0x000e680000004200 */
[----:B------:R-:W-:Y:S01]  /*2d3c0*/  FADD.FTZ R0, R40, R0 ;  /* 0x0000000028007221 */ /* 0x000fe20000010000 */
[C---:B--2---:R-:W-:Y:S03]  /*2d3d0*/  HMMA.16816.F32.BF16 R4, R20.reuse, R24, R4 ;  /* 0x000000181404723c */ /* 0x044fe60000041804 */
[----:B------:R-:W2:Y:S02]  /*2d3e0*/  LDSM.16.MT88.4 R32, [R181+0x11000] ;  /* 0x01100000b520783b */ /* 0x000ea40000004200 */
[----:B------:R-:W-:Y:S01]  /*2d3f0*/  FADD.FTZ R0, R15, R0 ;  /* 0x000000000f007221 */ /* 0x000fe20000010000 */
[C---:B------:R-:W-:Y:S05]  /*2d400*/  HMMA.16816.F32.BF16 R8, R20.reuse, R26, R8 ;  /* 0x0000001a1408723c */ /* 0x040fea0000041808 */
[----:B------:R-:W-:Y:S01]  /*2d410*/  F2FP.BF16.F32.PACK_AB R25, R44, R45 ;  /* 0x0000002d2c19723e */ /* 0x000fe200000010ff */
        /* <DEDUP_REMOVED lines=9> */
[----:B------:R-:W-:Y:S01]  /*2d4b0*/  FADD.FTZ R196, R156, R0 ;  /* 0x000000009cc47221 */ /* 0x000fe20000010000 */
[C---:B-1----:R-:W-:Y:S05]  /*2d4c0*/  HMMA.16816.F32.BF16 R148, R20.reuse, R16, R148 ;  /* 0x000000101494723c */ /* 0x042fea0000041894 */
[----:B------:R-:W-:Y:S01]  /*2d4d0*/  FADD.FTZ R0, R46, R3 ;  /* 0x000000032e007221 */ /* 0x000fe20000010000 */
[----:B------:R-:W-:Y:S01]  /*2d4e0*/  HMMA.16816.F32.BF16 R152, R20, R18, R152 ;  /* 0x000000121498723c */ /* 0x000fe20000041898 */
[----:B------:R-:W1:Y:S04]  /*2d4f0*/  LDSM.16.MT88.4 R16, [R183+0x11000] ;  /* 0x01100000b710783b */ /* 0x000e680000004200 */
[----:B------:R-:W-:Y:S01]  /*2d500*/  MOV R112, R2 ;  /* 0x0000000200707202 */ /* 0x000fe20000000f00 */
[C---:B--2---:R-:W-:Y:S03]  /*2d510*/  HMMA.16816.F32.BF16 R4, R24.reuse, R32, R4 ;  /* 0x000000201804723c */ /* 0x044fe60000041804 */
[----:B------:R-:W-:Y:S02]  /*2d520*/  STL [R1+0xc], R0 ;  /* 0x00000c0001007387 */ /* 0x000fe40000100800 */
[----:B------:R-:W-:Y:S01]  /*2d530*/  F2FP.BF16.F32.PACK_AB R21, R40, R41 ;  /* 0x000000292815723e */ /* 0x000fe200000010ff */
[C---:B------:R-:W-:Y:S01]  /*2d540*/  HMMA.16816.F32.BF16 R8, R24.reuse, R34, R8 ;  /* 0x000000221808723c */ /* 0x040fe20000041808 */
[----:B------:R-:W2:Y:S04]  /*2d550*/  LDSM.16.MT88.4 R32, [R184+0x11800] ;  /* 0x01180000b820783b */ /* 0x000ea80000004200 */
[----:B------:R-:W-:Y:S01]  /*2d560*/  F2FP.BF16.F32.PACK_AB R23, R156, R15 ;  /* 0x0000000f9c17723e */ /* 0x000fe200000010ff */
[C---:B---3--:R-:W-:Y:S05]  /*2d570*/  HMMA.16816.F32.BF16 R132, R24.reuse, R28, R132 ;  /* 0x0000001c1884723c */ /* 0x048fea0000041884 */
[----:B------:R-:W-:Y:S01]  /*2d580*/  F2FP.BF16.F32.PACK_AB R20, R125, R124 ;  /* 0x0000007c7d14723e */ /* 0x000fe200000010ff */
[C---:B------:R-:W-:Y:S01]  /*2d590*/  HMMA.16816.F32.BF16 R136, R24.reuse, R30, R136 ;  /* 0x0000001e1888723c */ /* 0x040fe20000041888 */
[----:B------:R-:W3:Y:S04]  /*2d5a0*/  LDSM.16.MT88.4 R28, [R182+0x11800] ;  /* 0x01180000b61c783b */ /* 0x000ee80000004200 */
[----:B------:R-:W-:Y:S01]  /*2d5b0*/  F2FP.BF16.F32.PACK_AB R22, R46, R128 ;  /* 0x000000802e16723e */ /* 0x000fe200000010ff */
[C---:B----4-:R-:W-:Y:S05]  /*2d5c0*/  HMMA.16816.F32.BF16 R140, R24.reuse, R36, R140 ;  /* 0x00000024188c723c */ /* 0x050fea000004188c */
[----:B------:R-:W-:Y:S01]  /*2d5d0*/  MOV R156, R2 ;  /* 0x00000002009c7202 */ /* 0x000fe20000000f00 */
[C---:B------:R-:W-:Y:S01]  /*2d5e0*/  HMMA.16816.F32.BF16 R144, R24.reuse, R38, R144 ;  /* 0x000000261890723c */ /* 0x040fe20000041890 */
[----:B------:R-:W4:Y:S05]  /*2d5f0*/  LDSM.16.MT88.4 R36, [R183+0x11800] ;  /* 0x01180000b724783b */ /* 0x000f2a0000004200 */
[C---:B-1----:R-:W-:Y:S06]  /*2d600*/  HMMA.16816.F32.BF16 R148, R24.reuse, R16, R148 ;  /* 0x000000101894723c */ /* 0x042fec0000041894 */
[----:B------:R-:W-:Y:S06]  /*2d610*/  HMMA.16816.F32.BF16 R152, R24, R18, R152 ;  /* 0x000000121898723c */ /* 0x000fec0000041898 */
[C---:B------:R-:W-:Y:S06]  /*2d620*/  HMMA.16816.F32.BF16 R168, R20.reuse, R164, R4 ;  /* 0x000000a414a8723c */ /* 0x040fec0000041804 */
[C---:B------:R-:W-:Y:S06]  /*2d630*/  HMMA.16816.F32.BF16 R164, R20.reuse, R166, R8 ;  /* 0x000000a614a4723c */ /* 0x040fec0000041808 */
[C---:B--2---:R-:W-:Y:S06]  /*2d640*/  HMMA.16816.F32.BF16 R132, R20.reuse, R32, R132 ;  /* 0x000000201484723c */ /* 0x044fec0000041884 */
[C---:B------:R-:W-:Y:S06]  /*2d650*/  HMMA.16816.F32.BF16 R136, R20.reuse, R34, R136 ;  /* 0x000000221488723c */ /* 0x040fec0000041888 */
[C---:B---3--:R-:W-:Y:S06]  /*2d660*/  HMMA.16816.F32.BF16 R140, R20.reuse, R28, R140 ;  /* 0x0000001c148c723c */ /* 0x048fec000004188c */
[C---:B------:R-:W-:Y:S06]  /*2d670*/  HMMA.16816.F32.BF16 R144, R20.reuse, R30, R144 ;  /* 0x0000001e1490723c */ /* 0x040fec0000041890 */
[C---:B----4-:R-:W-:Y:S06]  /*2d680*/  HMMA.16816.F32.BF16 R148, R20.reuse, R36, R148 ;  /* 0x000000241494723c */ /* 0x050fec0000041894 */
[----:B------:R-:W-:Y:S01]  /*2d690*/  HMMA.16816.F32.BF16 R152, R20, R38, R152 ;  /* 0x000000261498723c */ /* 0x000fe20000041898 */
[----:B------:R-:W-:Y:S11]  /*2d6a0*/  @!UPT UIADD3 URZ, URZ, URZ, URZ ;  /* 0x0000003f3f3ff290 */ /* 0x000ff6000fffe03f */
[----:B------:R-:W-:Y:S01]  /*2d6b0*/  @!UPT UIADD3 URZ, URZ, URZ, URZ ;  /* 0x0000003f3f3ff290 */ /* 0x000fe2000fffe03f */
[----:B------:R-:W-:Y:S11]  /*2d6c0*/  @P0 BRA `(.L_x_4403) ;  /* 0xffffff8800d00947 */ /* 0x000ff6000383ffff */
.L_x_4394:
[----:B------:R2:W5:Y:S01]  /*2d6d0*/  LDL R6, [R1+0xc] ;  /* 0x00000c0001067983 */ /* 0x0005620000100800 */
[----:B------:R-:W3:Y:S01]  /*2d6e0*/  LDC.64 R48, c[0x0][0x208] ;  /* 0x00008200ff307b82 */ /* 0x000ee20000000a00 */
[----:B------:R-:W4:Y:S01]  /*2d6f0*/  S2R R3, SR_TID.X ;  /* 0x0000000000037919 */ /* 0x000f220000002100 */
[----:B---3--:R-:W-:Y:S02]  /*2d700*/  R2UR UR4, R48 ;  /* 0x00000000300472ca */ /* 0x008fe400000e0000 */
[----:B------:R-:W-:Y:S02]  /*2d710*/  R2UR UR5, R49 ;  /* 0x00000000310572ca */ /* 0x000fe400000e0000 */
[----:B----4-:R-:W-:-:S04]  /*2d720*/  SHF.R.S32.HI R9, RZ, 0x1f, R3 ;  /* 0x0000001fff097819 */ /* 0x010fc80000011403 */
[----:B-1----:R-:W-:-:S07]  /*2d730*/  LEA.HI R0, R9, R3, RZ, 0x5 ;  /* 0x0000000309007211 */ /* 0x002fce00078f28ff */
        /* <DEDUP_REMOVED lines=11> */
[----:B------:R-:W3:Y:S01]  /*2d7f0*/  SHFL.BFLY PT, R2, R196, 0x2, 0x1f ;  /* 0x0c401f00c4027f89 */ /* 0x000ee200000e0000 */
[----:B-1----:R-:W-:Y:S01]  /*2d800*/  FADD.FTZ R5, R5, R6 ;  /* 0x0000000605057221 */ /* 0x002fe20000010000 */
[----:B---3--:R-:W-:-:S04]  /*2d810*/  FADD.FTZ R2, R2, R196 ;  /* 0x000000c402027221 */ /* 0x008fc80000010000 */
[----:B------:R-:W1:Y:S04]  /*2d820*/  SHFL.BFLY PT, R12, R5, 0x1, 0x1f ;  /* 0x0c201f00050c7f89 */ /* 0x000e6800000e0000 */
[----:B------:R3:W4:Y:S01]  /*2d830*/  SHFL.BFLY PT, R13, R2, 0x1, 0x1f ;  /* 0x0c201f00020d7f89 */ /* 0x00072200000e0000 */
[----:B-1----:R-:W-:-:S07]  /*2d840*/  FADD.FTZ R12, R5, R12 ;  /* 0x0000000c050c7221 */ /* 0x002fce0000010000 */
.L_x_4411:
        /* <DEDUP_REMOVED lines=8> */
[----:B------:R-:W2:Y:S01]  /*2d8d0*/  LDL.LU R21, [R1+0x154] ;  /* 0x0001540001157983 */ /* 0x000ea20000300800 */
[----:B-1----:R-:W-:-:S07]  /*2d8e0*/  SHF.R.S32.HI R19, RZ, 0x1f, R18 ;  /* 0x0000001fff137819 */ /* 0x002fce0000011412 */
[----:B------:R-:W1:Y:S01]  /*2d8f0*/  @P3 MUFU.RCP R3, R13 ;  /* 0x0000000d00033308 */ /* 0x000e620000001000 */
        /* <DEDUP_REMOVED lines=88> */
[----:B------:R-:W2:Y:S04]  /*2de80*/  LD.E.64 R10, desc[UR12][R160.64+0xb0] ;  /* 0x0000b00ca00a7980 */ /* 0x000ea8000c101b00 */
[----:B------:R-:W3:Y:S01]  /*2de90*/  LD.E R7, desc[UR10][R160.64+0x60] ;  /* 0x0000600aa0077980 */ /* 0x000ee2000c101900 */
        /* <DEDUP_REMOVED lines=36> */
[----:B--2---:R-:W-:Y:S02]  /*2e0e0*/  IMAD R3, R10, UR8, R21 ;  /* 0x000000080a037c24 */ /* 0x004fe4000f8e0215 */
[----:B------:R1:W5:Y:S02]  /*2e0f0*/  LD.E R10, desc[UR14][R160.64+0xcc] ;  /* 0x0000cc0ea00a7980 */ /* 0x000364000c101900 */
[----:B---3--:R-:W-:-:S02]  /*2e100*/  IMAD R3, R3, R7, R20 ;  /* 0x0000000703037224 */ /* 0x008fc400078e0214 */
        /* <DEDUP_REMOVED lines=27> */
.L_x_4406:
[----:B------:R-:W-:Y:S05]  /*2e2c0*/  BSYNC B0 ;  /* 0x0000000000007941 */ /* 0x000fea0003800000 */
.L_x_4405:
        /* <DEDUP_REMOVED lines=55> */
[----:B-1----:R-:W-:Y:S05]  /*2e640*/  @P0 RET.REL.NODEC R4 `(_ZN5flash24flash_fwd_splitkv_kernelI23Flash_fwd_kernel_traitsILi64ELi64ELi256ELi4ELb0ELb0EN7cutlass10bfloat16_tE19Flash_kernel_traitsILi64ELi64ELi256ELi4ES3_EELb1ELb0ELb1ELb0ELb0ELb0ELb1ELb1EEEvNS_16Flash_fwd_paramsE) ;  /* 0xfffffd18046c0950 */ /* 0x002fea0003c3ffff */
[----:B------:R-:W-:Y:S02]  /*2e650*/  R2UR UR4, R48 ;  /* 0x00000000300472ca */ /* 0x000fe400000e0000 */
[----:B------:R-:W-:-:S13]  /*2e660*/  R2UR UR5, R49 ;  /* 0x00000000310572ca */ /* 0x000fda00000e0000 */
[----:B------:R1:W-:Y:S02]  /*2e670*/  ST.E.128 desc[UR4][R2.64+0x3800], R12 ;  /* 0x0038000c02007985 */ /* 0x0003e4000c101d04 */
[----:B-1----:R-:W-:Y:S02]  /*2e680*/  IMAD.MOV.U32 R2, RZ, RZ, R11 ;  /* 0x000000ffff027224 */ /* 0x002fe400078e000b */
[----:B------:R-:W-:-:S04]  /*2e690*/  IMAD.MOV.U32 R3, RZ, RZ, 0x0 ;  /* 0x00000000ff037424 */ /* 0x000fc800078e00ff */
[----:B------:R-:W-:Y:S05]  /*2e6a0*/  RET.REL.NODEC R2 `(_ZN5flash24flash_fwd_splitkv_kernelI23Flash_fwd_kernel_traitsILi64ELi64ELi256ELi4ELb0ELb0EN7cutlass10bfloat16_tE19Flash_kernel_traitsILi64ELi64ELi256ELi4ES3_EELb1ELb0ELb1ELb0ELb0ELb0ELb1ELb1EEEvNS_16Flash_fwd_paramsE) ;  /* 0xfffffd1802547950 */ /* 0x000fea0003c3ffff */
.L_x_4404:
[----:B------:R-:W-:Y:S01]  /*2e6b0*/  IMAD.MOV.U32 R0, RZ, RZ, 0x2 ;  /* 0x00000002ff007424 */ /* 0x000fe200078e00ff */
[----:B-----5:R-:W-:Y:S01]  /*2e6c0*/  MOV R2, R6 ;  /* 0x0000000600027202 */ /* 0x020fe20000000f00 */
[----:B------:R-:W-:Y:S01]  /*2e6d0*/  IMAD.MOV.U32 R4, RZ, RZ, -0x1 ;  /* 0xffffffffff047424 */ /* 0x000fe200078e00ff */
[----:B------:R-:W-:-:S07]  /*2e6e0*/  MOV R3, 0x1f ;  /* 0x0000001f00037802 */ /* 0x000fce0000000f00 */
[----:B--2---:R-:W-:Y:S05]  /*2e6f0*/  WARPSYNC.COLLECTIVE R4, `(.L_x_4407) ;  /* 0x0000000004087348 */ /* 0x004fea0003c00000 */
[----:B------:R1:W3:Y:S02]  /*2e700*/  SHFL.BFLY P0, R0, R2, R0, R3 ;  /* 0x0c00000002007389 */ /* 0x0002e40000000003 */
[----:B-123--:R-:W-:Y:S01]  /*2e710*/  ENDCOLLECTIVE ;  /* 0x000000000000791b */ /* 0x00efe20003800000 */
.L_x_4407:
[----:B------:R-:W-:Y:S02]  /*2e720*/  MOV R5, R0 ;  /* 0x0000000000057202 */ /* 0x000fe40000000f00 */
[----:B------:R-:W-:-:S03]  /*2e730*/  MOV R0, 0x1 ;  /* 0x0000000100007802 */ /* 0x000fc60000000f00 */
[----:B------:R-:W-:-:S04]  /*2e740*/  FADD.FTZ R5, R5, R6 ;  /* 0x0000000605057221 */ /* 0x000fc80000010000 */
[----:B------:R-:W-:-:S07]  /*2e750*/  IMAD.MOV.U32 R2, RZ, RZ, R5 ;  /* 0x000000ffff027224 */ /* 0x000fce00078e0005 */
[----:B------:R-:W-:Y:S05]  /*2e760*/  WARPSYNC.COLLECTIVE R4, `(.L_x_4408) ;  /* 0x0000000004087348 */ /* 0x000fea0003c00000 */
[----:B------:R1:W2:Y:S02]  /*2e770*/  SHFL.BFLY P0, R0, R2, R0, R3 ;  /* 0x0c00000002007389 */ /* 0x0002a40000000003 */
[----:B-12---:R-:W-:Y:S01]  /*2e780*/  ENDCOLLECTIVE ;  /* 0x000000000000791b */ /* 0x006fe20003800000 */
.L_x_4408:
[----:B------:R-:W-:Y:S01]  /*2e790*/  IMAD.MOV.U32 R12, RZ, RZ, R0 ;  /* 0x000000ffff0c7224 */ /* 0x000fe200078e0000 */
[----:B------:R-:W-:Y:S02]  /*2e7a0*/  MOV R0, 0x2 ;  /* 0x0000000200007802 */ /* 0x000fe40000000f00 */
[----:B------:R-:W-:Y:S01]  /*2e7b0*/  MOV R2, R196 ;  /* 0x000000c400027202 */ /* 0x000fe20000000f00 */
[----:B------:R-:W-:-:S07]  /*2e7c0*/  FADD.FTZ R12, R5, R12 ;  /* 0x0000000c050c7221 */ /* 0x000fce0000010000 */
[----:B------:R-:W-:Y:S05]  /*2e7d0*/  WARPSYNC.COLLECTIVE R4, `(.L_x_4409) ;  /* 0x0000000004087348 */ /* 0x000fea0003c00000 */
[----:B------:R1:W2:Y:S02]  /*2e7e0*/  SHFL.BFLY P0, R0, R2, R0, R3 ;  /* 0x0c00000002007389 */ /* 0x0002a40000000003 */
[----:B-12---:R-:W-:Y:S01]  /*2e7f0*/  ENDCOLLECTIVE ;  /* 0x000000000000791b */ /* 0x006fe20003800000 */
.L_x_4409:
[----:B------:R-:W-:Y:S01]  /*2e800*/  IMAD.MOV.U32 R2, RZ, RZ, R0 ;  /* 0x000000ffff027224 */ /* 0x000fe200078e0000 */
[----:B------:R-:W-:-:S03]  /*2e810*/  MOV R0, 0x1 ;  /* 0x0000000100007802 */ /* 0x000fc60000000f00 */
[----:B------:R-:W-:-:S07]  /*2e820*/  FADD.FTZ R2, R2, R196 ;  /* 0x000000c402027221 */ /* 0x000fce0000010000 */
[----:B------:R-:W-:Y:S05]  /*2e830*/  WARPSYNC.COLLECTIVE R4, `(.L_x_4410) ;  /* 0x0000000004087348 */ /* 0x000fea0003c00000 */
[----:B------:R1:W2:Y:S02]  /*2e840*/  SHFL.BFLY P0, R0, R2, R0, R3 ;  /* 0x0c00000002007389 */ /* 0x0002a40000000003 */
[----:B-12---:R-:W-:Y:S01]  /*2e850*/  ENDCOLLECTIVE ;  /* 0x000000000000791b */ /* 0x006fe20003800000 */
.L_x_4410:
[----:B------:R-:W-:Y:S01]  /*2e860*/  MOV R13, R0 ;  /* 0x00000000000d7202 */ /* 0x000fe20000000f00 */
[----:B------:R-:W-:Y:S06]  /*2e870*/  BRA `(.L_x_4411) ;  /* 0xffffffec00f47947 */ /* 0x000fec000383ffff */
.L_x_4412:
        /* <DEDUP_REMOVED lines=16> */
.L_x_7962:


//--------------------- .text._ZN5flash24flash_fwd_splitkv_kernelI23Flash_fwd_kernel_traitsILi64ELi64ELi256ELi4ELb0ELb0EN7cutlass10bfloat16_tE19Flash_kernel_traitsILi64ELi64ELi256ELi4ES3_EELb1ELb0ELb1ELb0ELb0ELb1ELb1ELb1EEEvNS_16Flash_fwd_paramsE --------------------------
	.section	.text._ZN5flash24flash_fwd_splitkv_kernelI23Flash_fwd_kernel_traitsILi64ELi64ELi256ELi4ELb0ELb0EN7cutlass10bfloat16_tE19Flash_kernel_traitsILi64ELi64ELi256ELi4ES3_EELb1ELb0ELb1ELb0ELb0ELb1ELb1ELb1EEEvNS_16Flash_fwd_paramsE,"ax",@progbits
	.align	128
        .global         _ZN5flash24flash_fwd_splitkv_kernelI23Flash_fwd_kernel_traitsILi64ELi64ELi256ELi4ELb0ELb0EN7cutlass10bfloat16_tE19Flash_kernel_traitsILi64ELi64ELi256ELi4ES3_EELb1ELb0ELb1ELb0ELb0ELb1ELb1ELb1EEEvNS_16Flash_fwd_paramsE
        .type           _ZN5flash24flash_fwd_splitkv_kernelI23Flash_fwd_kernel_traitsILi64ELi64ELi256ELi4ELb0ELb0EN7cutlass10bfloat16_tE19Flash_kernel_traitsILi64ELi64ELi256ELi4ES3_EELb1ELb0ELb1ELb0ELb0ELb1ELb1ELb1EEEvNS_16Flash_fwd_paramsE,@function
        .size           _ZN5flash24flash_fwd_splitkv_kernelI23Flash_fwd_kernel_traitsILi64ELi64ELi256ELi4ELb0ELb0EN7cutlass10bfloat16_tE19Flash_kernel_traitsILi64ELi64ELi256ELi4ES3_EELb1ELb0ELb1ELb0ELb0ELb1ELb1ELb1EEEvNS_16Flash_fwd_paramsE,(.L_x_7963 - _ZN5flash24flash_fwd_splitkv_kernelI23Flash_fwd_kernel_traitsILi64ELi64ELi256ELi4ELb0ELb0EN7cutlass10bfloat16_tE19Flash_kernel_traitsILi64ELi64ELi256ELi4ES3_EELb1ELb0ELb1ELb0ELb0ELb1ELb1ELb1EEEvNS_16Flash_fwd_paramsE)
        .other          _ZN5flash24flash_fwd_splitkv_kernelI23Flash_fwd_kernel_traitsILi64ELi64ELi256ELi4ELb0ELb0EN7cutlass10bfloat16_tE19Flash_kernel_traitsILi64ELi64ELi256ELi4ES3_EELb1ELb0ELb1ELb0ELb0ELb1ELb1ELb1EEEvNS_16Flash_fwd_paramsE,@"STO_CUDA_ENTRY STV_DEFAULT"
_ZN5flash24flash_fwd_splitkv_kernelI23Flash_fwd_kernel_traitsILi64ELi64ELi256ELi4ELb0ELb0EN7cutlass10bfloat16_tE19Flash_kernel_traitsILi64ELi64ELi256ELi4ES3_EELb1ELb0ELb1ELb0ELb0ELb1ELb1ELb1EEEvNS_16Flash_fwd_paramsE:
.text._ZN5flash24flash_fwd_splitkv_kernelI23Flash_fwd_kernel_traitsILi64ELi64ELi256ELi4ELb0ELb0EN7cutlass10bfloat16_tE19Flash_kernel_traitsILi64ELi64ELi256ELi4ES3_EELb1ELb0ELb1ELb0ELb0ELb1ELb1ELb1EEEvNS_16Flash_fwd_paramsE:
        /* <DEDUP_REMOVED lines=30> */
[----:B-1----:R-:W-:Y:S05]  /*01e0*/  CALL.REL.NOINC `($_ZN5flash24flash_fwd_splitkv_kernelI23Flash_fwd_kernel_traitsILi64ELi64ELi256ELi4ELb0ELb0EN7cutlass10bfloat16_tE19Flash_kernel_traitsILi64ELi64ELi256ELi4ES3_EELb1ELb0ELb1ELb0ELb0ELb1ELb1ELb1EEEvNS_16Flash_fwd_paramsE$_ZN5flash30compute_attn_1rowblock_splitkvI23Flash_fwd_kernel_traitsILi64ELi64ELi256ELi4ELb0ELb0EN7cutlass10bfloat16_tE19Flash_kernel_traitsILi64ELi64ELi256ELi4ES3_EELb1ELb0ELb1ELb0ELb0ELb1ELb1ELb1ENS_16Flash_fwd_paramsEEEvRKT8_iiiii) ;  /* 0x0000000000087944 */ /* 0x002fea0003c00000 */
[----:B------:R-:W-:Y:S05]  /*01f0*/  BSYNC B3 ;  /* 0x0000000000037941 */ /* 0x000fea0003800000 */
.L_x_4413:
[----:B------:R-:W-:Y:S05]  /*0200*/  EXIT ;  /* 0x000000000000794d */ /* 0x000fea0003800000 */
        .type           $_ZN5flash24flash_fwd_splitkv_kernelI23Flash_fwd_kernel_traitsILi64ELi64ELi256ELi4ELb0ELb0EN7cutlass10bfloat16_tE19Flash_kernel_traitsILi64ELi64ELi256ELi4ES3_EELb1ELb0ELb1ELb0ELb0ELb1ELb1ELb1EEEvNS_16Flash_fwd_paramsE$_ZN5flash30compute_attn_1rowblock_splitkvI23Flash_fwd_kernel_traitsILi64ELi64ELi256ELi4ELb0ELb0EN7cutlass10bfloat16_tE19Flash_kernel_traitsILi64ELi64ELi256ELi4ES3_EELb1ELb0ELb1ELb0ELb0ELb1ELb1ELb1ENS_16Flash_fwd_paramsEEEvRKT8_iiiii,@function
        .size           $_ZN5flash24flash_fwd_splitkv_kernelI23Flash_fwd_kernel_traitsILi64ELi64ELi256ELi4ELb0ELb0EN7cutlass10bfloat16_tE19Flash_kernel_traitsILi64ELi64ELi256ELi4ES3_EELb1ELb0ELb1ELb0ELb0ELb1ELb1ELb1EEEvNS_16Flash_fwd_paramsE$_ZN5flash30compute_attn_1rowblock_splitkvI23Flash_fwd_kernel_traitsILi64ELi64ELi256ELi4ELb0ELb0EN7cutlass10bfloat16_tE19Flash_kernel_traitsILi64ELi64ELi256ELi4ES3_EELb1ELb0ELb1ELb0ELb0ELb1ELb1ELb1ENS_16Flash_fwd_paramsEEEvRKT8_iiiii,(.L_x_7963 - $_ZN5flash24flash_fwd_splitkv_kernelI23Flash_fwd_kernel_traitsILi64ELi64ELi256ELi4ELb0ELb0EN7cutlass10bfloat16_tE19Flash_kernel_traitsILi64ELi64ELi256ELi4ES3_EELb1ELb0ELb1ELb0ELb0ELb1ELb1ELb1EEEvNS_16Flash_fwd_paramsE$_ZN5flash30compute_attn_1rowblock_splitkvI23Flash_fwd_kernel_traitsILi64ELi64ELi256ELi4ELb0ELb0EN7cutlass10bfloat16_tE19Flash_kernel_traitsILi64ELi64ELi256ELi4ES3_EELb1ELb0ELb1ELb0ELb0ELb1ELb1ELb1ENS_16Flash_fwd_paramsEEEvRKT8_iiiii)
$_ZN5flash24flash_fwd_splitkv_kernelI23Flash_fwd_kernel_traitsILi64ELi64ELi256ELi4ELb0ELb0EN7cutlass10bfloat16_tE19Flash_kernel_traitsILi64ELi64ELi256ELi4ES3_EELb1ELb0ELb1ELb0ELb0ELb1ELb1ELb1EEEvNS_16Flash_fwd_paramsE$_ZN5flash30compute_attn_1rowblock_splitkvI23Flash_fwd_kernel_traitsILi64ELi64ELi256ELi4ELb0ELb0EN7cutlass10bfloat16_tE19Flash_kernel_traitsILi64ELi64ELi256ELi4ES3_EELb1ELb0ELb1ELb0ELb0ELb1ELb1ELb1ENS_16Flash_fwd_paramsEEEvRKT8_iiiii:
        /* <DEDUP_REMOVED lines=29> */
.L_x_4415:
[----:B------:R-:W-:Y:S05]  /*03e0*/  BSYNC B0 ;  /* 0x0000000000007941 */ /* 0x000fea0003800000 */
.L_x_4414:
        /* <DEDUP_REMOVED lines=8> */
.L_x_4417:
[----:B------:R3:W5:Y:S02]  /*0470*/  LD.E R0, desc[UR6][R24.64+0xb8] ;  /* 0x0000b80618007980 */ /* 0x000764000c101900 */
.L_x_4418:
[----:B------:R-:W-:Y:S05]  /*0480*/  BSYNC B0 ;  /* 0x0000000000007941 */ /* 0x000fea0003800000 */
.L_x_4416:
        /* <DEDUP_REMOVED lines=10> */
.L_x_4420:
[----:B------:R-:W2:Y:S01]  /*0530*/  LD.E.64 R2, desc[UR6][R24.64+0x108] ;  /* 0x0001080618027980 */ /* 0x000ea2000c101b00 */
[----:B------:R-:W-:Y:S01]  /*0540*/  BSSY B0, `(.L_x_4422) ;  /* 0x0000006000007945 */ /* 0x000fe20003800000 */
[----:B------:R-:W-:Y:S01]  /*0550*/  IMAD.MOV.U32 R0, RZ, RZ, RZ ;  /* 0x000000ffff007224 */ /* 0x000fe200078e00ff */
[----:B--2---:R-:W-:-:S04]  /*0560*/  ISETP.NE.U32.AND P0, PT, R2, RZ, PT ;  /* 0x000000ff0200720c */ /* 0x004fc80003f05070 */
[----:B------:R-:W-:-:S13]  /*0570*/  ISETP.NE.AND.EX P0, PT, R3, RZ, PT, P0 ;  /* 0x000000ff0300720c */ /* 0x000fda0003f05300 */
[----:B------:R-:W-:Y:S05]  /*0580*/  @!P0 BRA `(.L_x_4423) ;  /* 0x0000000000048947 */ /* 0x000fea0003800000 */
[----:B------:R2:W5:Y:S02]  /*0590*/  LD.E R0, desc[UR6][R24.64+0xbc] ;  /* 0x0000bc0618007980 */ /* 0x000564000c101900 */
.L_x_4423:
[----:B------:R-:W-:Y:S05]  /*05a0*/  BSYNC B0 ;  /* 0x0000000000007941 */ /* 0x000fea0003800000 */
.L_x_4422:
[----:B-----5:R-:W-:Y:S02]  /*05b0*/  IADD3 R237, R121, R0, RZ ;  /* 0x0000000079ed7210 */ /* 0x020fe40007ffe0ff */
.L_x_4421:
[----:B------:R-:W-:Y:S05]  /*05c0*/  BSYNC B1 ;  /* 0x0000000000017941 */ /* 0x000fea0003800000 */
.L_x_4419:
[----:B------:R-:W4:Y:S01]  /*05d0*/  S2R R38, SR_CTAID.X ;  /* 0x0000000000267919 */ /* 0x000f220000002500 */
[----:B------:R-:W-:Y:S01]  /*05e0*/  MOV R15, 0x1f0 ;  /* 0x000001f0000f7802 */ /* 0x000fe20000000f00 */
[----:B------:R-:W-:-:S03]  /*05f0*/  IMAD.MOV.U32 R3, RZ, RZ, 0x0 ;  /* 0x00000000ff037424 */ /* 0x000fc600078e00ff */
[----:B------:R-:W-:Y:S01]  /*0600*/  MOV R2, R15 ;  /* 0x0000000f00027202 */ /* 0x000fe20000000f00 */
[----:B----4-:R-:W-:-:S05]  /*0610*/  IMAD.SHL.U32 R14, R38, 0x40, RZ ;  /* 0x00000040260e7824 */ /* 0x010fca00078e00ff */
[----:B------:R-:W-:-:S13]  /*0620*/  ISETP.GT.AND P0, PT, R16, R14, PT ;  /* 0x0000000e1000720c */ /* 0x000fda0003f04270 */
[----:B-123--:R-:W-:Y:S05]  /*0630*/  @!P0 RET.REL.NODEC R2 `(_ZN5flash24flash_fwd_splitkv_kernelI23Flash_fwd_kernel_traitsILi64ELi64ELi256ELi4ELb0ELb0EN7cutlass10bfloat16_tE19Flash_kernel_traitsILi64ELi64ELi256ELi4ES3_EELb1ELb0ELb1ELb0ELb0ELb1ELb1ELb1EEEvNS_16Flash_fwd_paramsE) ;  /* 0xfffffff802708950 */ /* 0x00efea0003c3ffff */
        /* <DEDUP_REMOVED lines=137> */
[----:B-1----:R-:W-:Y:S05]  /*0ed0*/  @P0 RET.REL.NODEC R2 `(_ZN5flash24flash_fwd_splitkv_kernelI23Flash_fwd_kernel_traitsILi64ELi64ELi256ELi4ELb0ELb0EN7cutlass10bfloat16_tE19Flash_kernel_traitsILi64ELi64ELi256ELi4ES3_EELb1ELb0ELb1ELb0ELb0ELb1ELb1ELb1EEEvNS_16Flash_fwd_paramsE) ;  /* 0xfffffff002480950 */ /* 0x002fea0003c3ffff */
[----:B------:R-:W-:Y:S02]  /*0ee0*/  MOV R0, 0xff800000 ;  /* 0xff80000000007802 */ /* 0x000fe40000000f00 */
[----:B------:R-:W-:Y:S02]  /*0ef0*/  MOV R2, R15 ;  /* 0x0000000f00027202 */ /* 0x000fe40000000f00 */
[----:B------:R-:W-:Y:S01]  /*0f00*/  MOV R3, 0x0 ;  /* 0x0000000000037802 */ /* 0x000fe20000000f00 */
[----:B------:R1:W-:Y:S03]  /*0f10*/  ST.E desc[UR6][R4.64+0xe0], R0 ;  /* 0x0000e00004007985 */ /* 0x0003e6000c101906 */
[----:B-1----:R-:W-:Y:S05]  /*0f20*/  RET.REL.NODEC R2 `(_ZN5flash24flash_fwd_splitkv_kernelI23Flash_fwd_kernel_traitsILi64ELi64ELi256ELi4ELb0ELb0EN7cutlass10bfloat16_tE19Flash_kernel_traitsILi64ELi64ELi256ELi4ES3_EELb1ELb0ELb1ELb0ELb0ELb1ELb1ELb1EEEvNS_16Flash_fwd_paramsE) ;  /* 0xfffffff002347950 */ /* 0x002fea0003c3ffff */
.L_x_4424:
        /* <DEDUP_REMOVED lines=117> */
.L_x_4426:
        /* <DEDUP_REMOVED lines=61> */
[----:B------:R-:W-:-:S03]  /*1a50*/  @!P3 IADD3 R3, R7, R0, RZ ;  /* 0x000000000703b210 */ /* 0x000fc60007ffe0ff */
[----:B------:R-:W-:Y:S01]  /*1a60*/  IMAD.MOV.U32 R0, RZ, RZ, R8 ;  /* 0x000000ffff007224 */ /* 0x000fe200078e0008 */
[----:B------:R-:W-:Y:S02]  /*1a70*/  @P3 IADD3 R8, R13, R18, RZ ;  /* 0x000000120d083210 */ /* 0x000fe40007ffe0ff */
[----:B------:R-:W-:Y:S01]  /*1a80*/  MOV R4, R2 ;  /* 0x0000000200047202 */ /* 0x000fe20000000f00 */
[----:B------:R-:W-:Y:S01]  /*1a90*/  @!P1 IMAD.MOV R0, RZ, RZ, -R0 ;  /* 0x000000ffff009224 */ /* 0x000fe200078e0a00 */
[----:B------:R-:W-:Y:S02]  /*1aa0*/  @!P3 MOV R2, R6 ;  /* 0x000000060002b202 */ /* 0x000fe40000000f00 */
[----:B------:R-:W-:Y:S01]  /*1ab0*/  @!P0 LOP3.LUT R0, RZ, R9, RZ, 0x33, !PT ;  /* 0x00000009ff008212 */ /* 0x000fe200078e33ff */
[----:B------:R-:W-:Y:S01]  /*1ac0*/  @!P3 IMAD R7, R17, R12, RZ ;  /* 0x0000000c1107b224 */ /* 0x000fe200078e02ff */
[----:B------:R-:W-:Y:S01]  /*1ad0*/  @!P3 SHF.R.S32.HI R6, RZ, 0x1f, R12 ;  /* 0x0000001fff06b819 */ /* 0x000fe2000001140c */
[----:B------:R-:W-:Y:S01]  /*1ae0*/  @P3 IMAD R11, R28, R8, RZ ;  /* 0x000000081c0b3224 */ /* 0x000fe200078e02ff */
[----:B------:R-:W-:Y:S01]  /*1af0*/  SHF.R.S32.HI R28, RZ, 0x1f, R0 ;  /* 0x0000001fff1c7819 */ /* 0x000fe20000011400 */
[----:B------:R-:W-:-:S02]  /*1b00*/  IMAD R10, R21, R0, RZ ;  /* 0x00000000150a7224 */ /* 0x000fc400078e02ff */
        /* <DEDUP_REMOVED lines=12> */
.L_x_4427:
[----:B------:R-:W-:Y:S05]  /*1bd0*/  BSYNC B0 ;  /* 0x0000000000007941 */ /* 0x000fea0003800000 */
.L_x_4425:
        /* <DEDUP_REMOVED lines=22> */
[----:B------:R-:W-:-:S04]  /*1d40*/  IMAD R10, R27, R18, RZ ;  /* 0x000000121b0a7224 */ /* 0x000fc800078e02ff */
        /* <DEDUP_REMOVED lines=63> */
[----:B------:R-:W-:Y:S01]  /*2140*/  STL [R1+0x8], R40 ;  /* 0x0000082801007387 */ /* 0x000fe20000100800 */
[----:B------:R-:W-:-:S03]  /*2150*/  LEA.HI R2, R4, R121, RZ, 0x8 ;  /* 0x0000007904027211 */ /* 0x000fc600078f40ff */
[----:B------:R1:W-:Y:S01]  /*2160*/  STL [R1+0x10], R15 ;  /* 0x0000100f01007387 */ /* 0x0003e20000100800 */
[----:B------:R-:W-:-:S03]  /*2170*/  SHF.R.S32.HI R2, RZ, 0x8, R2 ;  /* 0x00000008ff027819 */ /* 0x000fc60000011402 */
[----:B------:R2:W-:Y:S01]  /*2180*/  STL [R1], R29 ;  /* 0x0000001d01007387 */ /* 0x0005e20000100800 */
[----:B------:R-:W-:Y:S02]  /*2190*/  VIMNMX R120, R37, R2, !PT ;  /* 0x0000000225787248 */ /* 0x000fe40007fe0100 */
        /* <DEDUP_REMOVED lines=10> */
[----:B------:R-:W-:Y:S01]  /*2240*/  SHF.L.U64.HI R238, R32, 0x4, R34 ;  /* 0x0000000420ee7819 */ /* 0x000fe20000010222 */
[----:B------:R-:W-:Y:S01]  /*2250*/  IMAD.IADD R2, R36, 0x1, -R2 ;  /* 0x0000000124027824 */ /* 0x000fe200078e0a02 */
[----:B------:R-:W-:Y:S01]  /*2260*/  SHF.L.U32 R236, R32, 0x4, RZ ;  /* 0x0000000420ec7819 */ /* 0x000fe200000006ff */
[----:B------:R-:W-:Y:S01]  /*2270*/  IMAD.IADD R217, R215, 0x1, R5 ;  /* 0x00000001d7d97824 */ /* 0x000fe200078e0205 */
[----:B------:R-:W-:Y:S02]  /*2280*/  SHF.R.S32.HI R225, RZ, 0x4, R22 ;  /* 0x00000004ffe17819 */ /* 0x000fe40000011416 */
[----:B------:R-:W-:Y:S02]  /*2290*/  SHF.R.S32.HI R3, RZ, 0x5, R3 ;  /* 0x00000005ff037819 */ /* 0x000fe40000011403 */
[----:B------:R-:W-:-:S02]  /*22a0*/  SHF.L.U32 R31, R220, 0x2, RZ ;  /* 0x00000002dc1f7819 */ /* 0x000fc400000006ff */
[----:B------:R-:W-:Y:S02]  /*22b0*/  SEL R187, R0, 0xfffffff0, !P1 ;  /* 0xfffffff000bb7807 */ /* 0x000fe40004800000 */
[----:B------:R-:W-:Y:S01]  /*22c0*/  SEL R188, R188, 0xffffffe0, !P2 ;  /* 0xffffffe0bcbc7807 */ /* 0x000fe20005000000 */
[----:B------:R-:W-:Y:S06]  /*22d0*/  @!P0 BRA `(.L_x_4428) ;  /* 0x000000d800348947 */ /* 0x000fec0003800000 */
[----:B------:R-:W3:Y:S04]  /*22e0*/  LD.E.64 R4, desc[UR6][R24.64+0x120] ;  /* 0x0001200618047980 */ /* 0x000ee8000c101b00 */
[----:B------:R-:W4:Y:S04]  /*22f0*/  LD.E.64 R6, desc[UR6][R24.64+0x118] ;  /* 0x0001180618067980 */ /* 0x000f28000c101b00 */
[----:B------:R-:W4:Y:S04]  /*2300*/  LD.E.64 R2, desc[UR6][R24.64+0x130] ;  /* 0x0001300618027980 */ /* 0x000f28000c101b00 */
[----:B------:R-:W4:Y:S04]  /*2310*/  LD.E.64 R66, desc[UR6][R24.64+0x128] ;  /* 0x0001280618427980 */ /* 0x000f28000c101b00 */
[----:B------:R-:W4:Y:S04]  /*2320*/  LD.E.64 R8, desc[UR6][R24.64+0x140] ;  /* 0x0001400618087980 */ /* 0x000f28000c101b00 */
[----:B------:R-:W4:Y:S04]  /*2330*/  LD.E.64 R12, desc[UR6][R24.64+0x138] ;  /* 0x00013806180c7980 */ /* 0x000f28000c101b00 */
[----:B------:R-:W4:Y:S04]  /*2340*/  LD.E R21, desc[UR6][R24.64+0xd0] ;  /* 0x0000d00618157980 */ /* 0x000f28000c101900 */
[----:B------:R-:W4:Y:S04]  /*2350*/  LD.E.64 R26, desc[UR6][R24.64+0x108] ;  /* 0x00010806181a7980 */ /* 0x000f28000c101b00 */
[----:B------:R-:W4:Y:S04]  /*2360*/  LD.E.64 R22, desc[UR6][R24.64+0x110] ;  /* 0x0001100618167980 */ /* 0x000f28000c101b00 */
[----:B--2---:R-:W2:Y:S04]  /*2370*/  LD.E.64 R14, desc[UR6][R24.64+0x150] ;  /* 0x00015006180e7980 */ /* 0x004ea8000c101b00 */
[----:B------:R-:W2:Y:S01]  /*2380*/  LD.E.64 R16, desc[UR6][R24.64+0x148] ;  /* 0x0001480618107980 */ /* 0x000ea2000c101b00 */
        /* <DEDUP_REMOVED lines=36> */
[----:B---3--:R-:W-:-:S04]  /*25d0*/  IMAD R0, R5, R35, RZ ;  /* 0x0000002305007224 */ /* 0x008fc800078e02ff */
[----:B------:R-:W-:Y:S02]  /*25e0*/  IMAD R20, R4, R213, R0 ;  /* 0x000000d504147224 */ /* 0x000fe400078e0200 */
[----:B------:R-:W-:-:S04]  /*25f0*/  IMAD.WIDE.U32 R4, R35, R4, R134 ;  /* 0x0000000423047225 */ /* 0x000fc800078e0086 */
[----:B----4-:R-:W-:Y:S01]  /*2600*/  IMAD R0, R7, R35, RZ ;  /* 0x0000002307007224 */ /* 0x010fe200078e02ff */
[----:B------:R-:W-:Y:S01]  /*2610*/  IADD3 R7, R5, R20, RZ ;  /* 0x0000001405077210 */ /* 0x000fe20007ffe0ff */
[----:B------:R-:W-:-:S04]  /*2620*/  IMAD.WIDE.U32 R10, R35, R6, R134 ;  /* 0x00000006230a7225 */ /* 0x000fc800078e0086 */
[----:B------:R-:W-:Y:S01]  /*2630*/  IMAD R5, R6, R213, R0 ;  /* 0x000000d506057224 */ /* 0x000fe200078e0200 */
[----:B------:R-:W-:Y:S01]  /*2640*/  SHF.R.S32.HI R0, RZ, 0x1f, R19 ;  /* 0x0000001fff007819 */ /* 0x000fe20000011413 */
[----:B------:R-:W-:Y:S02]  /*2650*/  IMAD R20, R3, R19, RZ ;  /* 0x0000001303147224 */ /* 0x000fe400078e02ff */
        /* <DEDUP_REMOVED lines=46> */
[-C--:B--2---:R-:W-:Y:S02]  /*2940*/  IADD3 R41, P1, R14, R19.reuse, RZ ;  /* 0x000000130e297210 */ /* 0x084fe40007f3e0ff */
        /* <DEDUP_REMOVED lines=131> */
.L_x_4532:
        /* <DEDUP_REMOVED lines=20> */
[----:B---34-:R-:W-:Y:S01]  /*32c0*/  @!P4 LEA R10, P2, R236, R74, 0x1 ;  /* 0x0000004aec0ac211 */ /* 0x018fe200078408ff */
        /* <DEDUP_REMOVED lines=267> */
.L_x_4433:
[----:B------:R-:W-:Y:S05]  /*4380*/  BSYNC B0 ;  /* 0x0000000000007941 */ /* 0x000fea0003800000 */
.L_x_4432:
        /* <DEDUP_REMOVED lines=57> */
.L_x_4435:
[----:B------:R-:W-:Y:S05]  /*4720*/  BSYNC B0 ;  /* 0x0000000000007941 */ /* 0x000fea0003800000 */
.L_x_4434:
        /* <DEDUP_REMOVED lines=60> */
.L_x_4437:
[----:B------:R-:W-:Y:S05]  /*4af0*/  BSYNC B0 ;  /* 0x0000000000007941 */ /* 0x000fea0003800000 */
.L_x_4436:
        /* <DEDUP_REMOVED lines=67> */
.L_x_4439:
[----:B------:R-:W-:Y:S05]  /*4f30*/  BSYNC B0 ;  /* 0x0000000000007941 */ /* 0x000fea0003800000 */
.L_x_4438:
        /* <DEDUP_REMOVED lines=60> */
.L_x_4441:
[----:B------:R-:W-:Y:S05]  /*5300*/  BSYNC B0 ;  /* 0x0000000000007941 */ /* 0x000fea0003800000 */
.L_x_4440:
        /* <DEDUP_REMOVED lines=67> */
.L_x_4443:
[----:B------:R-:W-:Y:S05]  /*5740*/  BSYNC B0 ;  /* 0x0000000000007941 */ /* 0x000fea0003800000 */
.L_x_4442:
        /* <DEDUP_REMOVED lines=67> */
.L_x_4445:
[----:B------:R-:W-:Y:S05]  /*5b80*/  BSYNC B0 ;  /* 0x0000000000007941 */ /* 0x000fea0003800000 */
.L_x_4444:
        /* <DEDUP_REMOVED lines=67> */
.L_x_4447:
[----:B------:R-:W-:Y:S05]  /*5fc0*/  BSYNC B0 ;  /* 0x0000000000007941 */ /* 0x000fea0003800000 */
.L_x_4446:
        /* <DEDUP_REMOVED lines=61> */
.L_x_4449:
[----:B------:R-:W-:Y:S05]  /*63a0*/  BSYNC B0 ;  /* 0x0000000000007941 */ /* 0x000fea0003800000 */
.L_x_4448:
        /* <DEDUP_REMOVED lines=67> */
.L_x_4451:
[----:B------:R-:W-:Y:S05]  /*67e0*/  BSYNC B0 ;  /* 0x0000000000007941 */ /* 0x000fea0003800000 */
.L_x_4450:
        /* <DEDUP_REMOVED lines=65> */
.L_x_4453:
[----:B------:R-:W-:Y:S05]  /*6c00*/  BSYNC B0 ;  /* 0x0000000000007941 */ /* 0x000fea0003800000 */
.L_x_4452:
        /* <DEDUP_REMOVED lines=76> */
.L_x_4455:
[----:B------:R-:W-:Y:S05]  /*70d0*/  BSYNC B0 ;  /* 0x0000000000007941 */ /* 0x000fea0003800000 */
.L_x_4454:
        /* <DEDUP_REMOVED lines=64> */
.L_x_4457:
[----:B------:R-:W-:Y:S05]  /*74e0*/  BSYNC B0 ;  /* 0x0000000000007941 */ /* 0x000fea0003800000 */
.L_x_4456:
        /* <DEDUP_REMOVED lines=64> */
.L_x_4459:
[----:B------:R-:W-:Y:S05]  /*78f0*/  BSYNC B0 ;  /* 0x0000000000007941 */ /* 0x000fea0003800000 */
.L_x_4458:
        /* <DEDUP_REMOVED lines=64> */
.L_x_4461:
[----:B------:R-:W-:Y:S05]  /*7d00*/  BSYNC B0 ;  /* 0x0000000000007941 */ /* 0x000fea0003800000 */
.L_x_4460:
        /* <DEDUP_REMOVED lines=64> */
.L_x_4463:
[----:B------:R-:W-:Y:S05]  /*8110*/  BSYNC B0 ;  /* 0x0000000000007941 */ /* 0x000fea0003800000 */
.L_x_4462:
        /* <DEDUP_REMOVED lines=11> */
.L_x_4431:
        /* <DEDUP_REMOVED lines=96> */
.L_x_4468:
[----:B------:R-:W-:Y:S05]  /*87d0*/  BSYNC B0 ;  /* 0x0000000000007941 */ /* 0x000fea0003800000 */
.L_x_4467:
[----:B-----5:R2:W-:Y:S02]  /*87e0*/  ST.E.128 desc[UR6][R34.64], R8 ;  /* 0x0000000822007985 */ /* 0x0205e4000c101d06 */
.L_x_4466:
[----:B------:R-:W-:Y:S05]  /*87f0*/  BSYNC B1 ;  /* 0x0000000000017941 */ /* 0x000fea0003800000 */
.L_x_4465:
        /* <DEDUP_REMOVED lines=95> */
.L_x_4472:
[----:B------:R-:W-:Y:S05]  /*8df0*/  BSYNC B0 ;  /* 0x0000000000007941 */ /* 0x000fea0003800000 */
.L_x_4471:
[----:B-----5:R3:W-:Y:S02]  /*8e00*/  ST.E.128 desc[UR6][R34.64], R8 ;  /* 0x0000000822007985 */ /* 0x0207e4000c101d06 */
.L_x_4470:
[----:B------:R-:W-:Y:S05]  /*8e10*/  BSYNC B1 ;  /* 0x0000000000017941 */ /* 0x000fea0003800000 */
.L_x_4469:
        /* <DEDUP_REMOVED lines=95> */
.L_x_4476:
[----:B------:R-:W-:Y:S05]  /*9410*/  BSYNC B0 ;  /* 0x0000000000007941 */ /* 0x000fea0003800000 */
.L_x_4475:
[----:B-----5:R4:W-:Y:S02]  /*9420*/  ST.E.128 desc[UR6][R34.64], R8 ;  /* 0x0000000822007985 */ /* 0x0209e4000c101d06 */
.L_x_4474:
[----:B------:R-:W-:Y:S05]  /*9430*/  BSYNC B1 ;  /* 0x0000000000017941 */ /* 0x000fea0003800000 */
.L_x_4473:
        /* <DEDUP_REMOVED lines=102> */
.L_x_4480:
[----:B------:R-:W-:Y:S05]  /*9aa0*/  BSYNC B0 ;  /* 0x0000000000007941 */ /* 0x000fea0003800000 */
.L_x_4479:
[----:B-----5:R2:W-:Y:S02]  /*9ab0*/  ST.E.128 desc[UR6][R34.64], R8 ;  /* 0x0000000822007985 */ /* 0x0205e4000c101d06 */
.L_x_4478:
[----:B------:R-:W-:Y:S05]  /*9ac0*/  BSYNC B1 ;  /* 0x0000000000017941 */ /* 0x000fea0003800000 */
.L_x_4477:
        /* <DEDUP_REMOVED lines=95> */
.L_x_4484:
[----:B------:R-:W-:Y:S05]  /*a0c0*/  BSYNC B0 ;  /* 0x0000000000007941 */ /* 0x000fea0003800000 */
.L_x_4483:
[----:B-----5:R2:W-:Y:S02]  /*a0d0*/  ST.E.128 desc[UR6][R34.64], R8 ;  /* 0x0000000822007985 */ /* 0x0205e4000c101d06 */
.L_x_4482:
[----:B------:R-:W-:Y:S05]  /*a0e0*/  BSYNC B1 ;  /* 0x0000000000017941 */ /* 0x000fea0003800000 */
.L_x_4481:
        /* <DEDUP_REMOVED lines=102> */
.L_x_4488:
[----:B------:R-:W-:Y:S05]  /*a750*/  BSYNC B0 ;  /* 0x0000000000007941 */ /* 0x000fea0003800000 */
.L_x_4487:
[----:B-----5:R2:W-:Y:S02]  /*a760*/  ST.E.128 desc[UR6][R34.64], R8 ;  /* 0x0000000822007985 */ /* 0x0205e4000c101d06 */
.L_x_4486:
[----:B------:R-:W-:Y:S05]  /*a770*/  BSYNC B1 ;  /* 0x0000000000017941 */ /* 0x000fea0003800000 */
.L_x_4485:
        /* <DEDUP_REMOVED lines=102> */
.L_x_4492:
[----:B------:R-:W-:Y:S05]  /*ade0*/  BSYNC B0 ;  /* 0x0000000000007941 */ /* 0x000fea0003800000 */
.L_x_4491:
[----:B-----5:R2:W-:Y:S02]  /*adf0*/  ST.E.128 desc[UR6][R34.64], R8 ;  /* 0x0000000822007985 */ /* 0x0205e4000c101d06 */
.L_x_4490:
[----:B------:R-:W-:Y:S05]  /*ae00*/  BSYNC B1 ;  /* 0x0000000000017941 */ /* 0x000fea0003800000 */
.L_x_4489:
        /* <DEDUP_REMOVED lines=102> */
.L_x_4496:
[----:B------:R-:W-:Y:S05]  /*b470*/  BSYNC B0 ;  /* 0x0000000000007941 */ /* 0x000fea0003800000 */
.L_x_4495:
[----:B-----5:R2:W-:Y:S02]  /*b480*/  ST.E.128 desc[UR6][R34.64], R8 ;  /* 0x0000000822007985 */ /* 0x0205e4000c101d06 */
.L_x_4494:
[----:B------:R-:W-:Y:S05]  /*b490*/  BSYNC B1 ;  /* 0x0000000000017941 */ /* 0x000fea0003800000 */
.L_x_4493:
        /* <DEDUP_REMOVED lines=95> */
.L_x_4500:
[----:B------:R-:W-:Y:S05]  /*ba90*/  BSYNC B0 ;  /* 0x0000000000007941 */ /* 0x000fea0003800000 */
.L_x_4499:
[----:B-----5:R2:W-:Y:S02]  /*baa0*/  ST.E.128 desc[UR6][R34.64], R8 ;  /* 0x0000000822007985 */ /* 0x0205e4000c101d06 */
.L_x_4498:
[----:B------:R-:W-:Y:S05]  /*bab0*/  BSYNC B1 ;  /* 0x0000000000017941 */ /* 0x000fea0003800000 */
.L_x_4497:
        /* <DEDUP_REMOVED lines=102> */
.L_x_4504:
[----:B------:R-:W-:Y:S05]  /*c120*/  BSYNC B0 ;  /* 0x0000000000007941 */ /* 0x000fea0003800000 */
.L_x_4503:
[----:B-----5:R2:W-:Y:S02]  /*c130*/  ST.E.128 desc[UR6][R34.64], R8 ;  /* 0x0000000822007985 */ /* 0x0205e4000c101d06 */
.L_x_4502:
[----:B------:R-:W-:Y:S05]  /*c140*/  BSYNC B1 ;  /* 0x0000000000017941 */ /* 0x000fea0003800000 */
.L_x_4501:
        /* <DEDUP_REMOVED lines=102> */
.L_x_4508:
[----:B------:R-:W-:Y:S05]  /*c7b0*/  BSYNC B0 ;  /* 0x0000000000007941 */ /* 0x000fea0003800000 */
.L_x_4507:
[----:B-----5:R2:W-:Y:S02]  /*c7c0*/  ST.E.128 desc[UR6][R34.64], R8 ;  /* 0x0000000822007985 */ /* 0x0205e4000c101d06 */
.L_x_4506:
[----:B------:R-:W-:Y:S05]  /*c7d0*/  BSYNC B1 ;  /* 0x0000000000017941 */ /* 0x000fea0003800000 */
.L_x_4505:
        /* <DEDUP_REMOVED lines=102> */
.L_x_4512:
[----:B------:R-:W-:Y:S05]  /*ce40*/  BSYNC B0 ;  /* 0x0000000000007941 */ /* 0x000fea0003800000 */
.L_x_4511:
[----:B-----5:R2:W-:Y:S02]  /*ce50*/  ST.E.128 desc[UR6][R34.64], R8 ;  /* 0x0000000822007985 */ /* 0x0205e4000c101d06 */
.L_x_4510:
[----:B------:R-:W-:Y:S05]  /*ce60*/  BSYNC B1 ;  /* 0x0000000000017941 */ /* 0x000fea0003800000 */
.L_x_4509:
        /* <DEDUP_REMOVED lines=102> */
.L_x_4516:
[----:B------:R-:W-:Y:S05]  /*d4d0*/  BSYNC B0 ;  /* 0x0000000000007941 */ /* 0x000fea0003800000 */
.L_x_4515:
[----:B-----5:R2:W-:Y:S02]  /*d4e0*/  ST.E.128 desc[UR6][R34.64], R8 ;  /* 0x0000000822007985 */ /* 0x0205e4000c101d06 */
.L_x_4514:
[----:B------:R-:W-:Y:S05]  /*d4f0*/  BSYNC B1 ;  /* 0x0000000000017941 */ /* 0x000fea0003800000 */
.L_x_4513:
        /* <DEDUP_REMOVED lines=102> */
.L_x_4520:
[----:B------:R-:W-:Y:S05]  /*db60*/  BSYNC B0 ;  /* 0x0000000000007941 */ /* 0x000fea0003800000 */
.L_x_4519:
[----:B-----5:R2:W-:Y:S02]  /*db70*/  ST.E.128 desc[UR6][R34.64], R8 ;  /* 0x0000000822007985 */ /* 0x0205e4000c101d06 */
.L_x_4518:
[----:B------:R-:W-:Y:S05]  /*db80*/  BSYNC B1 ;  /* 0x0000000000017941 */ /* 0x000fea0003800000 */
.L_x_4517:
        /* <DEDUP_REMOVED lines=102> */
.L_x_4524:
[----:B------:R-:W-:Y:S05]  /*e1f0*/  BSYNC B0 ;  /* 0x0000000000007941 */ /* 0x000fea0003800000 */
.L_x_4523:
[----:B-----5:R2:W-:Y:S02]  /*e200*/  ST.E.128 desc[UR6][R34.64], R8 ;  /* 0x0000000822007985 */ /* 0x0205e4000c101d06 */
.L_x_4522:
[----:B------:R-:W-:Y:S05]  /*e210*/  BSYNC B1 ;  /* 0x0000000000017941 */ /* 0x000fea0003800000 */
.L_x_4521:
        /* <DEDUP_REMOVED lines=101> */
.L_x_4528:
[----:B------:R-:W-:Y:S05]  /*e870*/  BSYNC B0 ;  /* 0x0000000000007941 */ /* 0x000fea0003800000 */
.L_x_4527:
[----:B-----5:R2:W-:Y:S02]  /*e880*/  ST.E.128 desc[UR6][R42.64], R8 ;  /* 0x000000082a007985 */ /* 0x0205e4000c101d06 */
.L_x_4526:
[----:B------:R-:W-:Y:S05]  /*e890*/  BSYNC B1 ;  /* 0x0000000000017941 */ /* 0x000fea0003800000 */
.L_x_4525:
        /* <DEDUP_REMOVED lines=11> */
.L_x_4430:
        /* <DEDUP_REMOVED lines=184> */
.L_x_4464:
[----:B------:R-:W-:Y:S05]  /*f4d0*/  BSYNC B2 ;  /* 0x0000000000027941 */ /* 0x000fea0003800000 */
.L_x_4429:
        /* <DEDUP_REMOVED lines=92> */
.L_x_4530:
        /* <DEDUP_REMOVED lines=12> */
.L_x_4531:
[----:B------:R-:W-:Y:S05]  /*fb60*/  BSYNC B0 ;  /* 0x0000000000007941 */ /* 0x000fea0003800000 */
.L_x_4529:
[----:B------:R-:W-:Y:S04]  /*fb70*/  IADD3 R21, R21, -0x1, RZ ;  /* 0xffffffff15157810 */ /* 0x000fe80007ffe0ff */
[----:B------:R-:W-:Y:S11]  /*fb80*/  ISETP.GT.AND P0, PT, R21, R120, PT ;  /* 0x000000781500720c */ /* 0x000ff60003f04270 */
[----:B------:R-:W-:Y:S02]  /*fb90*/  @!UPT UIADD3 URZ, URZ, URZ, URZ ;  /* 0x0000003f3f3ff290 */ /* 0x000fe4000fffe03f */
[----:B------:R-:W-:Y:S05]  /*fba0*/  @P0 BRA `(.L_x_4532) ;  /* 0xffffff3400740947 */ /* 0x000fea000383ffff */
.L_x_4428:
        /* <DEDUP_REMOVED lines=8> */
[----:B------:R-:W4:Y:S01]  /*fc30*/  S2R R139, SR_TID.X ;  /* 0x00000000008b7919 */ /* 0x000f220000002100 */
[C---:B--23--:R-:W-:Y:S01]  /*fc40*/  SHF.L.U64.HI R6, R170.reuse, 0x4, R171 ;  /* 0x00000004aa067819 */ /* 0x04cfe200000102ab */
[----:B------:R-:W-:Y:S01]  /*fc50*/  IMAD.SHL.U32 R4, R170, 0x10, RZ ;  /* 0x00000010aa047824 */ /* 0x000fe200078e00ff */
[----:B-1----:R-:W-:-:S06]  /*fc60*/  ULEA UR4, UR4, UR5, 0x18 ;  /* 0x0000000504047291 */ /* 0x002fcc000f8ec03f */
[----:B------:R-:W-:Y:S02]  /*fc70*/  LEA R189, R216, UR4, 0x1 ;  /* 0x00000004d8bd7c11 */ /* 0x000fe4000f8e08ff */
[----:B----4-:R-:W-:-:S13]  /*fc80*/  ISETP.NE.AND P0, PT, R36, RZ, PT ;  /* 0x000000ff2400720c */ /* 0x010fda0003f05270 */
[----:B------:R-:W-:Y:S05]  /*fc90*/  @!P0 BRA `(.L_x_4534) ;  /* 0x0000002800748947 */ /* 0x000fea0003800000 */
        /* <DEDUP_REMOVED lines=9> */
[----:B-----5:R-:W-:-:S04]  /*fd30*/  @P1 LEA R2, P0, R51, R2, 0x2 ;  /* 0x0000000233021211 */ /* 0x020fc800078010ff */
[----:B------:R-:W-:-:S05]  /*fd40*/  @P1 LEA.HI.X R3, R51, R3, R213, 0x2, P0 ;  /* 0x0000000333031211 */ /* 0x000fca00000f14d5 */
[----:B------:R2:W4:Y:S01]  /*fd50*/  @P1 LD.E R0, desc[UR6][R2.64] ;  /* 0x0000000602001980 */ /* 0x000522000c101900 */
[----:B-1----:R-:W-:Y:S01]  /*fd60*/  IMAD.SHL.U32 R13, R5, 0x40, RZ ;  /* 0x00000040050d7824 */ /* 0x002fe200078e00ff */
[----:B------:R-:W-:Y:S01]  /*fd70*/  LEA R5, P0, R170, R214, 0x5 ;  /* 0x000000d6aa057211 */ /* 0x000fe200078028ff */
[----:B------:R-:W-:-:S03]  /*fd80*/  IMAD.MOV.U32 R216, RZ, RZ, R214 ;  /* 0x000000ffffd87224 */ /* 0x000fc600078e00d6 */
[----:B------:R-:W-:Y:S01]  /*fd90*/  LEA.HI.X R7, R170, R217, R171, 0x5, P0 ;  /* 0x000000d9aa077211 */ /* 0x000fe200000f2cab */
[----:B------:R-:W-:Y:S01]  /*fda0*/  IMAD R10, R171, 0x30, RZ ;  /* 0x00000030ab0a7824 */ /* 0x000fe200078e02ff */
[C---:B------:R-:W-:Y:S02]  /*fdb0*/  LEA R42, P0, R5.reuse, R168, 0x1 ;  /* 0x000000a8052a7211 */ /* 0x040fe400078008ff */
        /* <DEDUP_REMOVED lines=82> */
.L_x_4539:
[----:B------:R-:W-:Y:S05]  /*102e0*/  BSYNC B0 ;  /* 0x0000000000007941 */ /* 0x000fea0003800000 */
.L_x_4538:
[----:B-----5:R3:W-:Y:S02]  /*102f0*/  STS.128 [R189], R4 ;  /* 0x00000004bd007388 */ /* 0x0207e40000000c00 */
.L_x_4537:
[----:B------:R-:W-:Y:S05]  /*10300*/  BSYNC B1 ;  /* 0x0000000000017941 */ /* 0x000fea0003800000 */
.L_x_4536:
        /* <DEDUP_REMOVED lines=58> */
.L_x_4543:
[----:B------:R-:W-:Y:S05]  /*106b0*/  BSYNC B0 ;  /* 0x0000000000007941 */ /* 0x000fea0003800000 */
.L_x_4542:
[----:B-----5:R1:W-:Y:S02]  /*106c0*/  STS.128 [R189+0x800], R4 ;  /* 0x00080004bd007388 */ /* 0x0203e40000000c00 */
.L_x_4541:
[----:B------:R-:W-:Y:S05]  /*106d0*/  BSYNC B1 ;  /* 0x0000000000017941 */ /* 0x000fea0003800000 */
.L_x_4540:
        /* <DEDUP_REMOVED lines=59> */
.L_x_4547:
[----:B------:R-:W-:Y:S05]  /*10a90*/  BSYNC B0 ;  /* 0x0000000000007941 */ /* 0x000fea0003800000 */
.L_x_4546:
[----:B-----5:R3:W-:Y:S02]  /*10aa0*/  STS.128 [R189+0x1000], R4 ;  /* 0x00100004bd007388 */ /* 0x0207e40000000c00 */
.L_x_4545:
[----:B------:R-:W-:Y:S05]  /*10ab0*/  BSYNC B1 ;  /* 0x0000000000017941 */ /* 0x000fea0003800000 */
.L_x_4544:
        /* <DEDUP_REMOVED lines=58> */
.L_x_4550:
[----:B------:R-:W-:Y:S05]  /*10e60*/  BSYNC B0 ;  /* 0x0000000000007941 */ /* 0x000fea0003800000 */
.L_x_4549:
[----:B-----5:R3:W-:Y:S01]  /*10e70*/  STS.128 [R189+0x1800], R4 ;  /* 0x00180004bd007388 */ /* 0x0207e20000000c00 */
[----:B------:R-:W-:Y:S05]  /*10e80*/  BRA `(.L_x_4548) ;  /* 0x0000001c000c7947 */ /* 0x000fea0003800000 */
.L_x_4535:
        /* <DEDUP_REMOVED lines=90> */
.L_x_4554:
[----:B------:R-:W-:Y:S05]  /*11430*/  BSYNC B0 ;  /* 0x0000000000007941 */ /* 0x000fea0003800000 */
.L_x_4553:
[----:B-----5:R3:W-:Y:S02]  /*11440*/  STS.128 [R189], R4 ;  /* 0x00000004bd007388 */ /* 0x0207e40000000c00 */
.L_x_4552:
[----:B------:R-:W-:Y:S05]  /*11450*/  BSYNC B1 ;  /* 0x0000000000017941 */ /* 0x000fea0003800000 */
.L_x_4551:
        /* <DEDUP_REMOVED lines=93> */
.L_x_4558:
[----:B------:R-:W-:Y:S05]  /*11a30*/  BSYNC B0 ;  /* 0x0000000000007941 */ /* 0x000fea0003800000 */
.L_x_4557:
[----:B-----5:R1:W-:Y:S02]  /*11a40*/  STS.128 [R189+0x800], R4 ;  /* 0x00080004bd007388 */ /* 0x0203e40000000c00 */
.L_x_4556:
[----:B------:R-:W-:Y:S05]  /*11a50*/  BSYNC B1 ;  /* 0x0000000000017941 */ /* 0x000fea0003800000 */
.L_x_4555:
        /* <DEDUP_REMOVED lines=94> */
.L_x_4562:
[----:B------:R-:W-:Y:S05]  /*12040*/  BSYNC B0 ;  /* 0x0000000000007941 */ /* 0x000fea0003800000 */
.L_x_4561:
[----:B-----5:R3:W-:Y:S02]  /*12050*/  STS.128 [R189+0x1000], R4 ;  /* 0x00100004bd007388 */ /* 0x0207e40000000c00 */
.L_x_4560:
[----:B------:R-:W-:Y:S05]  /*12060*/  BSYNC B1 ;  /* 0x0000000000017941 */ /* 0x000fea0003800000 */
.L_x_4559:
        /* <DEDUP_REMOVED lines=93> */
.L_x_4564:
[----:B------:R-:W-:Y:S05]  /*12640*/  BSYNC B0 ;  /* 0x0000000000007941 */ /* 0x000fea0003800000 */
.L_x_4563:
[----:B-----5:R3:W-:Y:S01]  /*12650*/  STS.128 [R189+0x1800], R4 ;  /* 0x00180004bd007388 */ /* 0x0207e20000000c00 */
[----:B------:R-:W-:Y:S05]  /*12660*/  BRA `(.L_x_4548) ;  /* 0x0000000400147947 */ /* 0x000fea0003800000 */
.L_x_4534:
[----:B------:R-:W1:Y:S01]  /*12670*/  S2R R0, SR_CTAID.X ;  /* 0x0000000000007919 */ /* 0x000e620000002500 */
[C---:B------:R-:W-:Y:S01]  /*12680*/  VIADD R35, R82.reuse, 0x20 ;  /* 0x0000002052237836 */ /* 0x040fe20000000000 */
[C---:B------:R-:W-:Y:S01]  /*12690*/  IADD3 R44, R82.reuse, 0x10, RZ ;  /* 0x00000010522c7810 */ /* 0x040fe20007ffe0ff */
[----:B------:R-:W-:Y:S01]  /*126a0*/  BSSY B0, `(.L_x_4565) ;  /* 0x0000013000007945 */ /* 0x000fe20003800000 */
[----:B-----5:R-:W-:Y:S01]  /*126b0*/  IADD3 R30, R82, 0x30, RZ ;  /* 0x00000030521e7810 */ /* 0x020fe20007ffe0ff */
[----:B-1----:R-:W-:-:S04]  /*126c0*/  IMAD.SHL.U32 R0, R0, 0x40, RZ ;  /* 0x0000004000007824 */ /* 0x002fc800078e00ff */
[----:B------:R-:W-:-:S05]  /*126d0*/  IMAD.IADD R0, R136, 0x1, -R0 ;  /* 0x0000000188007824 */ /* 0x000fca00078e0a00 */
        /* <DEDUP_REMOVED lines=15> */
.L_x_4566:
[----:B------:R-:W-:Y:S05]  /*127d0*/  BSYNC B0 ;  /* 0x0000000000007941 */ /* 0x000fea0003800000 */
.L_x_4565:
        /* <DEDUP_REMOVED lines=14> */
.L_x_4568:
[----:B------:R-:W-:Y:S05]  /*128c0*/  BSYNC B0 ;  /* 0x0000000000007941 */ /* 0x000fea0003800000 */
.L_x_4567:
        /* <DEDUP_REMOVED lines=14> */
.L_x_4570:
[----:B------:R-:W-:Y:S05]  /*129b0*/  BSYNC B0 ;  /* 0x0000000000007941 */ /* 0x000fea0003800000 */
.L_x_4569:
        /* <DEDUP_REMOVED lines=16> */
.L_x_4548:
[----:B------:R-:W-:Y:S05]  /*12ac0*/  BSYNC B2 ;  /* 0x0000000000027941 */ /* 0x000fea0003800000 */
.L_x_4533:
        /* <DEDUP_REMOVED lines=18> */
[----:B----4-:R-:W4:Y:S02]  /*12bf0*/  LDL R2, [R1+0x8] ;  /* 0x0000080001027983 */ /* 0x010f240000100800 */
[----:B----4-:R-:W-:-:S13]  /*12c00*/  ISETP.GE.AND P2, PT, R134, R2, PT ;  /* 0x000000028600720c */ /* 0x010fda0003f46270 */
[----:B------:R4:W-:Y:S01]  /*12c10*/  @P2 STS.128 [R189+0x2000], RZ ;  /* 0x002000ffbd002388 */ /* 0x0009e20000000c00 */
[----:B------:R-:W-:Y:S05]  /*12c20*/  @P2 BRA `(.L_x_4572) ;  /* 0x0000000000182947 */ /* 0x000fea0003800000 */
[----:B------:R-:W5:Y:S01]  /*12c30*/  LDL R2, [R1] ;  /* 0x0000000001027983 */ /* 0x000f620000100800 */
[----:B------:R-:W-:-:S05]  /*12c40*/  MOV R3, R252 ;  /* 0x000000fc00037202 */ /* 0x000fca0000000f00 */
[----:B------:R-:W-:Y:S01]  /*12c50*/  @!PT LDS RZ, [RZ] ;  /* 0x00000000fffff984 */ /* 0x000fe20000000800 */
[----:B------:R-:W-:Y:S01]  /*12c60*/  @!PT LDS RZ, [RZ] ;  /* 0x00000000fffff984 */ /* 0x000fe20000000800 */
[----:B------:R-:W-:Y:S01]  /*12c70*/  @!PT LDS RZ, [RZ] ;  /* 0x00000000fffff984 */ /* 0x000fe20000000800 */
[----:B-----5:R1:W-:Y:S02]  /*12c80*/  LDGSTS.E.BYPASS.LTC128B.128 [R189+0x2000], desc[UR6][R2.64] ;  /* 0x0200000002bd7fae */ /* 0x0203e4000b901d46 */
.L_x_4572:
[----:B------:R-:W-:Y:S05]  /*12c90*/  BSYNC B0 ;  /* 0x0000000000007941 */ /* 0x000fea0003800000 */
.L_x_4571:
        /* <DEDUP_REMOVED lines=8> */
[----:B------:R-:W4:Y:S02]  /*12d20*/  LDL R2, [R1] ;  /* 0x0000000001027983 */ /* 0x000f240000100800 */
[----:B----4-:R-:W-:-:S04]  /*12d30*/  LEA R2, P1, R119, R2, 0x1 ;  /* 0x0000000277027211 */ /* 0x010fc800078208ff */
[----:B------:R-:W-:-:S05]  /*12d40*/  LEA.HI.X R3, R119, R252, R176, 0x1, P1 ;  /* 0x000000fc77037211 */ /* 0x000fca00008f0cb0 */
[----:B------:R-:W-:Y:S01]  /*12d50*/  @!PT LDS RZ, [RZ] ;  /* 0x00000000fffff984 */ /* 0x000fe20000000800 */
[----:B------:R-:W-:Y:S01]  /*12d60*/  @!PT LDS RZ, [RZ] ;  /* 0x00000000fffff984 */ /* 0x000fe20000000800 */
[----:B------:R-:W-:Y:S01]  /*12d70*/  @!PT LDS RZ, [RZ] ;  /* 0x00000000fffff984 */ /* 0x000fe20000000800 */
[----:B------:R4:W-:Y:S04]  /*12d80*/  LDGSTS.E.BYPASS.LTC128B.128 [R189+0x2800], desc[UR6][R2.64] ;  /* 0x0280000002bd7fae */ /* 0x0009e8000b901d46 */
.L_x_4574:
[----:B------:R-:W-:Y:S05]  /*12d90*/  BSYNC B0 ;  /* 0x0000000000007941 */ /* 0x000fea0003800000 */
.L_x_4573:
        /* <DEDUP_REMOVED lines=15> */
.L_x_4576:
[----:B------:R-:W-:Y:S05]  /*12e90*/  BSYNC B0 ;  /* 0x0000000000007941 */ /* 0x000fea0003800000 */
.L_x_4575:
        /* <DEDUP_REMOVED lines=8> */
[----:B------:R-:W4:Y:S01]  /*12f20*/  LDL R2, [R1] ;  /* 0x0000000001027983 */ /* 0x000f220000100800 */
[----:B------:R-:W-:Y:S01]  /*12f30*/  MOV R3, R252 ;  /* 0x000000fc00037202 */ /* 0x000fe20000000f00 */
[----:B---3--:R-:W-:Y:S02]  /*12f40*/  IMAD R4, R191, 0x60, RZ ;  /* 0x00000060bf047824 */ /* 0x008fe400078e02ff */
[----:B----4-:R-:W-:-:S05]  /*12f50*/  IMAD.WIDE.U32 R2, R190, 0x60, R2 ;  /* 0x00000060be027825 */ /* 0x010fca00078e0002 */
[----:B------:R-:W-:-:S05]  /*12f60*/  IADD3 R3, R4, R3, RZ ;  /* 0x0000000304037210 */ /* 0x000fca0007ffe0ff */
[----:B------:R-:W-:Y:S01]  /*12f70*/  @!PT LDS RZ, [RZ] ;  /* 0x00000000fffff984 */ /* 0x000fe20000000800 */
[----:B------:R-:W-:Y:S01]  /*12f80*/  @!PT LDS RZ, [RZ] ;  /* 0x00000000fffff984 */ /* 0x000fe20000000800 */
[----:B------:R-:W-:Y:S01]  /*12f90*/  @!PT LDS RZ, [RZ] ;  /* 0x00000000fffff984 */ /* 0x000fe20000000800 */
[----:B------:R3:W-:Y:S02]  /*12fa0*/  LDGSTS.E.BYPASS.LTC128B.128 [R189+0x3800], desc[UR6][R2.64] ;  /* 0x0380000002bd7fae */ /* 0x0007e4000b901d46 */
.L_x_4578:
[----:B------:R-:W-:Y:S05]  /*12fb0*/  BSYNC B0 ;  /* 0x0000000000007941 */ /* 0x000fea0003800000 */
.L_x_4577:
        /* <DEDUP_REMOVED lines=8> */
[----:B------:R-:W3:Y:S02]  /*13040*/  LDL R2, [R1] ;  /* 0x0000000001027983 */ /* 0x000ee40000100800 */
[----:B---3--:R-:W-:-:S04]  /*13050*/  LEA R2, P5, R190, R2, 0x7 ;  /* 0x00000002be027211 */ /* 0x008fc800078a38ff */
[----:B------:R-:W-:-:S05]  /*13060*/  LEA.HI.X R3, R190, R252, R191, 0x7, P5 ;  /* 0x000000fcbe037211 */ /* 0x000fca00028f3cbf */
[----:B------:R-:W-:Y:S01]  /*13070*/  @!PT LDS RZ, [RZ] ;  /* 0x00000000fffff984 */ /* 0x000fe20000000800 */
[----:B------:R-:W-:Y:S01]  /*13080*/  @!PT LDS RZ, [RZ] ;  /* 0x00000000fffff984 */ /* 0x000fe20000000800 */
[----:B------:R-:W-:Y:S01]  /*13090*/  @!PT LDS RZ, [RZ] ;  /* 0x00000000fffff984 */ /* 0x000fe20000000800 */
[----:B------:R3:W-:Y:S04]  /*130a0*/  LDGSTS.E.BYPASS.LTC128B.128 [R189+0x4000], desc[UR6][R2.64] ;  /* 0x0400000002bd7fae */ /* 0x0007e8000b901d46 */
.L_x_4580:
[----:B------:R-:W-:Y:S05]  /*130b0*/  BSYNC B0 ;  /* 0x0000000000007941 */ /* 0x000fea0003800000 */
.L_x_4579:
        /* <DEDUP_REMOVED lines=8> */
[----:B------:R-:W3:Y:S01]  /*13140*/  LDL R2, [R1] ;  /* 0x0000000001027983 */ /* 0x000ee20000100800 */
[----:B------:R-:W-:Y:S01]  /*13150*/  MOV R3, R252 ;  /* 0x000000fc00037202 */ /* 0x000fe20000000f00 */
[----:B------:R-:W-:Y:S02]  /*13160*/  IMAD R4, R191, 0xa0, RZ ;  /* 0x000000a0bf047824 */ /* 0x000fe400078e02ff */
[----:B---3--:R-:W-:-:S05]  /*13170*/  IMAD.WIDE.U32 R2, R190, 0xa0, R2 ;  /* 0x000000a0be027825 */ /* 0x008fca00078e0002 */
[----:B------:R-:W-:-:S05]  /*13180*/  IADD3 R3, R4, R3, RZ ;  /* 0x0000000304037210 */ /* 0x000fca0007ffe0ff */
[----:B------:R-:W-:Y:S01]  /*13190*/  @!PT LDS RZ, [RZ] ;  /* 0x00000000fffff984 */ /* 0x000fe20000000800 */
[----:B------:R-:W-:Y:S01]  /*131a0*/  @!PT LDS RZ, [RZ] ;  /* 0x00000000fffff984 */ /* 0x000fe20000000800 */
[----:B------:R-:W-:Y:S01]  /*131b0*/  @!PT LDS RZ, [RZ] ;  /* 0x00000000fffff984 */ /* 0x000fe20000000800 */
[----:B------:R3:W-:Y:S02]  /*131c0*/  LDGSTS.E.BYPASS.LTC128B.128 [R189+0x4800], desc[UR6][R2.64] ;  /* 0x0480000002bd7fae */ /* 0x0007e4000b901d46 */
.L_x_4582:
[----:B------:R-:W-:Y:S05]  /*131d0*/  BSYNC B0 ;  /* 0x0000000000007941 */ /* 0x000fea0003800000 */
.L_x_4581:
        /* <DEDUP_REMOVED lines=17> */
.L_x_4584:
[----:B------:R-:W-:Y:S05]  /*132f0*/  BSYNC B0 ;  /* 0x0000000000007941 */ /* 0x000fea0003800000 */
.L_x_4583:
        /* <DEDUP_REMOVED lines=17> */
.L_x_4586:
[----:B------:R-:W-:Y:S05]  /*13410*/  BSYNC B0 ;  /* 0x0000000000007941 */ /* 0x000fea0003800000 */
.L_x_4585:
        /* <DEDUP_REMOVED lines=15> */
.L_x_4588:
[----:B------:R-:W-:Y:S05]  /*13510*/  BSYNC B0 ;  /* 0x0000000000007941 */ /* 0x000fea0003800000 */
.L_x_4587:
[----:B------:R-:W-:Y:S01]  /*13520*/  BSSY B0, `(.L_x_4589) ;  /* 0x0000010000007945 */ /* 0x000fe20003800000 */
[----:B------:R-:W-:-:S03]  /*13530*/  ISETP.GE.AND P1, PT, R11, R0, PT ;  /* 0x000000000b00720c */ /* 0x000fc60003f26270 */
[----:B------:R-:W-:Y:S10]  /*13540*/  @P0 BRA `(.L_x_4590) ;  /* 0x0000000000340947 */ /* 0x000ff40003800000 */
        /* <DEDUP_REMOVED lines=13> */
.L_x_4590:
[----:B------:R-:W-:Y:S05]  /*13620*/  BSYNC B0 ;  /* 0x0000000000007941 */ /* 0x000fea0003800000 */
.L_x_4589:
[----:B------:R-:W-:Y:S04]  /*13630*/  BSSY B0, `(.L_x_4591) ;  /* 0x000000f000007945 */ /* 0x000fe80003800000 */
        /* <DEDUP_REMOVED lines=14> */
.L_x_4592:
[----:B------:R-:W-:Y:S05]  /*13720*/  BSYNC B0 ;  /* 0x0000000000007941 */ /* 0x000fea0003800000 */
.L_x_4591:
        /* <DEDUP_REMOVED lines=15> */
.L_x_4594:
[----:B------:R-:W-:Y:S05]  /*13820*/  BSYNC B0 ;  /* 0x0000000000007941 */ /* 0x000fea0003800000 */
.L_x_4593:
        /* <DEDUP_REMOVED lines=15> */
.L_x_4596:
[----:B------:R-:W-:Y:S05]  /*13920*/  BSYNC B0 ;  /* 0x0000000000007941 */ /* 0x000fea0003800000 */
.L_x_4595:
        /* <DEDUP_REMOVED lines=15> */
.L_x_4598:
[----:B------:R-:W-:Y:S05]  /*13a20*/  BSYNC B0 ;  /* 0x0000000000007941 */ /* 0x000fea0003800000 */
.L_x_4597:
        /* <DEDUP_REMOVED lines=15> */
.L_x_4600:
[----:B------:R-:W-:Y:S05]  /*13b20*/  BSYNC B0 ;  /* 0x0000000000007941 */ /* 0x000fea0003800000 */
.L_x_4599:
        /* <DEDUP_REMOVED lines=15> */
.L_x_4602:
[----:B------:R-:W-:Y:S05]  /*13c20*/  BSYNC B0 ;  /* 0x0000000000007941 */ /* 0x000fea0003800000 */
.L_x_4601:
[----:B-1-3--:R-:W3:Y:S04]  /*13c30*/  LDL R4, [R1+0x160] ;  /* 0x0001600001047983 */ /* 0x00aee80000100800 */
[----:B----4-:R-:W4:Y:S04]  /*13c40*/  LD.E.64 R2, desc[UR6][R24.64+0x1c0] ;  /* 0x0001c00618027980 */ /* 0x010f28000c101b00 */
[----:B------:R-:W2:Y:S01]  /*13c50*/  LD.E.64 R6, desc[UR6][R24.64+0x1b8] ;  /* 0x0001b80618067980 */ /* 0x000ea2000c101b00 */
        /* <DEDUP_REMOVED lines=10> */
[----:B---3--:R-:W-:Y:S02]  /*13d00*/  IMAD.MOV.U32 R218, RZ, RZ, R4 ;  /* 0x000000ffffda7224 */ /* 0x008fe400078e0004 */
[----:B----4-:R-:W-:Y:S02]  /*13d10*/  IMAD R3, R3, R51, RZ ;  /* 0x0000003303037224 */ /* 0x010fe400078e02ff */
[----:B------:R-:W-:-:S04]  /*13d20*/  IMAD.WIDE.U32 R4, R51, R2, R218 ;  /* 0x0000000233047225 */ /* 0x000fc800078e00da */
[----:B------:R-:W-:Y:S01]  /*13d30*/  IMAD R3, R2, R213, R3 ;  /* 0x000000d502037224 */ /* 0x000fe200078e0203 */
[----:B--2---:R-:W-:-:S03]  /*13d40*/  LEA R2, P2, R4, R6, 0x2 ;  /* 0x0000000604027211 */ /* 0x004fc600078410ff */
        /* <DEDUP_REMOVED lines=18> */
.L_x_4604:
[----:B------:R-:W-:Y:S05]  /*13e70*/  BSYNC B0 ;  /* 0x0000000000007941 */ /* 0x000fea0003800000 */
.L_x_4603:
[----:B------:R4:W-:Y:S01]  /*13e80*/  @P1 STS.128 [R189+0xa800], RZ ;  /* 0x00a800ffbd001388 */ /* 0x0009e20000000c00 */
[----:B------:R-:W-:Y:S01]  /*13e90*/  BSSY B0, `(.L_x_4605) ;  /* 0x000000d000007945 */ /* 0x000fe20003800000 */
[----:B------:R-:W-:-:S03]  /*13ea0*/  ISETP.GE.AND P2, PT, R15, R0, PT ;  /* 0x000000000f00720c */ /* 0x000fc60003f46270 */
[----:B------:R-:W-:Y:S10]  /*13eb0*/  @P1 BRA `(.L_x_4606) ;  /* 0x0000000000281947 */ /* 0x000ff40003800000 */
[----:B-1-3--:R-:W3:Y:S02]  /*13ec0*/  LDL R2, [R1+0x8] ;  /* 0x0000080001027983 */ /* 0x00aee40000100800 */
        /* <DEDUP_REMOVED lines=9> */
.L_x_4606:
[----:B------:R-:W-:Y:S05]  /*13f60*/  BSYNC B0 ;  /* 0x0000000000007941 */ /* 0x000fea0003800000 */
.L_x_4605:
        /* <DEDUP_REMOVED lines=16> */
.L_x_4608:
[----:B------:R-:W-:Y:S05]  /*14070*/  BSYNC B0 ;  /* 0x0000000000007941 */ /* 0x000fea0003800000 */
.L_x_4607:
[----:B------:R1:W-:Y:S01]  /*14080*/  @P6 STS.128 [R189+0xb800], RZ ;  /* 0x00b800ffbd006388 */ /* 0x0003e20000000c00 */
[----:B------:R-:W-:Y:S01]  /*14090*/  BSSY B0, `(.L_x_4609) ;  /* 0x0000013000007945 */ /* 0x000fe20003800000 */
[----:B------:R-:W-:-:S03]  /*140a0*/  ISETP.GE.AND P0, PT, R13, R0, PT ;  /* 0x000000000d00720c */ /* 0x000fc60003f06270 */
[----:B------:R-:W-:Y:S10]  /*140b0*/  @P6 BRA `(.L_x_4610) ;  /* 0x0000000000406947 */ /* 0x000ff40003800000 */
[----:B-123--:R-:W2:Y:S02]  /*140c0*/  LDL R2, [R1+0x8] ;  /* 0x0000080001027983 */ /* 0x00eea40000100800 */
        /* <DEDUP_REMOVED lines=15> */
.L_x_4610:
[----:B------:R-:W-:Y:S05]  /*141c0*/  BSYNC B0 ;  /* 0x0000000000007941 */ /* 0x000fea0003800000 */
.L_x_4609:
        /* <DEDUP_REMOVED lines=16> */
.L_x_4612:
[----:B------:R-:W-:Y:S05]  /*142d0*/  BSYNC B0 ;  /* 0x0000000000007941 */ /* 0x000fea0003800000 */
.L_x_4611:
        /* <DEDUP_REMOVED lines=20> */
.L_x_4614:
[----:B------:R-:W-:Y:S05]  /*14420*/  BSYNC B0 ;  /* 0x0000000000007941 */ /* 0x000fea0003800000 */
.L_x_4613:
        /* <DEDUP_REMOVED lines=20> */
.L_x_4616:
[----:B------:R-:W-:Y:S05]  /*14570*/  BSYNC B0 ;  /* 0x0000000000007941 */ /* 0x000fea0003800000 */
.L_x_4615:
        /* <DEDUP_REMOVED lines=20> */
.L_x_4618:
[----:B------:R-:W-:Y:S05]  /*146c0*/  BSYNC B0 ;  /* 0x0000000000007941 */ /* 0x000fea0003800000 */
.L_x_4617:
        /* <DEDUP_REMOVED lines=16> */
.L_x_4620:
[----:B------:R-:W-:Y:S05]  /*147d0*/  BSYNC B0 ;  /* 0x0000000000007941 */ /* 0x000fea0003800000 */
.L_x_4619:
        /* <DEDUP_REMOVED lines=20> */
.L_x_4622:
[----:B------:R-:W-:Y:S05]  /*14920*/  BSYNC B0 ;  /* 0x0000000000007941 */ /* 0x000fea0003800000 */
.L_x_4621:
[----:B------:R1:W-:Y:S01]  /*14930*/  @P6 STS.128 [R189+0xf000], RZ ;  /* 0x00f000ffbd006388 */ /* 0x0003e20000000c00 */
[----:B------:R-:W-:Y:S04]  /*14940*/  BSSY B0, `(.L_x_4623) ;  /* 0x0000012000007945 */ /* 0x000fe80003800000 */
[----:B------:R-:W-:Y:S05]  /*14950*/  @P6 BRA `(.L_x_4624) ;  /* 0x0000000000406947 */ /* 0x000fea0003800000 */
[----:B------:R-:W3:Y:S02]  /*14960*/  LDL R0, [R1+0x8] ;  /* 0x0000080001007983 */ /* 0x000ee40000100800 */
        /* <DEDUP_REMOVED lines=15> */
.L_x_4624:
[----:B------:R-:W-:Y:S05]  /*14a60*/  BSYNC B0 ;  /* 0x0000000000007941 */ /* 0x000fea0003800000 */
.L_x_4623:
[----:B------:R1:W-:Y:S01]  /*14a70*/  @P5 STS.128 [R189+0xf800], RZ ;  /* 0x00f800ffbd005388 */ /* 0x0003e20000000c00 */
[----:B------:R-:W-:Y:S04]  /*14a80*/  BSSY B0, `(.L_x_4625) ;  /* 0x0000012000007945 */ /* 0x000fe80003800000 */
        /* <DEDUP_REMOVED lines=17> */
.L_x_4626:
[----:B------:R-:W-:Y:S05]  /*14ba0*/  BSYNC B0 ;  /* 0x0000000000007941 */ /* 0x000fea0003800000 */
.L_x_4625:
        /* <DEDUP_REMOVED lines=19> */
.L_x_4628:
[----:B------:R-:W-:Y:S05]  /*14ce0*/  BSYNC B0 ;  /* 0x0000000000007941 */ /* 0x000fea0003800000 */
.L_x_4627:
        /* <DEDUP_REMOVED lines=19> */
.L_x_4630:
[----:B------:R-:W-:Y:S05]  /*14e20*/  BSYNC B0 ;  /* 0x0000000000007941 */ /* 0x000fea0003800000 */
.L_x_4629:
        /* <DEDUP_REMOVED lines=19> */
.L_x_4632:
[----:B------:R-:W-:Y:S05]  /*14f60*/  BSYNC B0 ;  /* 0x0000000000007941 */ /* 0x000fea0003800000 */
.L_x_4631:
        /* <DEDUP_REMOVED lines=19> */
.L_x_4634:
[----:B------:R-:W-:Y:S05]  /*150a0*/  BSYNC B0 ;  /* 0x0000000000007941 */ /* 0x000fea0003800000 */
.L_x_4633:
[----:B-123--:R-:W2:Y:S04]  /*150b0*/  LDL.LU R2, [R1+0x4] ;  /* 0x0000040001027983 */ /* 0x00eea80000300800 */
[----:B------:R-:W3:Y:S04]  /*150c0*/  LDL.LU R4, [R1+0x10] ;  /* 0x0000100001047983 */ /* 0x000ee80000300800 */
[----:B------:R-:W4:Y:S01]  /*150d0*/  LD.E R3, desc[UR6][R24.64+0x18c] ;  /* 0x00018c0618037980 */ /* 0x000f22000c101900 */
[----:B------:R-:W-:Y:S01]  /*150e0*/  LEA.HI R0, R225, R225, RZ, 0x1 ;  /* 0x000000e1e1007211 */ /* 0x000fe200078f08ff */
[----:B-----5:R-:W1:Y:S01]  /*150f0*/  MUFU.RCP R90, R90 ;  /* 0x0000005a005a7308 */ /* 0x020e620000001000 */
[----:B------:R-:W-:Y:S01]  /*15100*/  SHF.R.S32.HI R133, RZ, 0x1f, R139 ;  /* 0x0000001fff857819 */ /* 0x000fe2000001148b */
[----:B------:R-:W0:Y:S01]  /*15110*/  LDGDEPBAR ;  /* 0x00000000000079af */ /* 0x000e220000000000 */
[----:B------:R-:W-:-:S02]  /*15120*/  LOP3.LUT R0, R0, 0xfffffffe, RZ, 0xc0, !PT ;  /* 0xfffffffe00007812 */ /* 0x000fc400078ec0ff */
[----:B------:R-:W-:Y:S02]  /*15130*/  SHF.L.U32 R7, R82, 0x3, RZ ;  /* 0x0000000352077819 */ /* 0x000fe400000006ff */
[----:B------:R-:W-:Y:S01]  /*15140*/  LEA.HI R133, R133, R139, RZ, 0x5 ;  /* 0x0000008b85857211 */ /* 0x000fe200078f28ff */
[----:B------:R-:W-:Y:S01]  /*15150*/  IMAD.IADD R5, R225, 0x1, -R0 ;  /* 0x00000001e1057824 */ /* 0x000fe200078e0a00 */
[C---:B------:R-:W-:Y:S01]  /*15160*/  R2P PR, R220.reuse, 0x6 ;  /* 0x00000006dc007804 */ /* 0x040fe20000000000 */
[----:B------:R-:W-:Y:S01]  /*15170*/  IMAD.SHL.U32 R0, R220, 0x40, RZ ;  /* 0x00000040dc007824 */ /* 0x000fe200078e00ff */
[----:B------:R-:W-:-:S04]  /*15180*/  SHF.R.S32.HI R133, RZ, 0x5, R133 ;  /* 0x00000005ff857819 */ /* 0x000fc80000011485 */
[----:B------:R-:W-:Y:S01]  /*15190*/  LOP3.LUT R0, R0, 0x1c0, RZ, 0xc0, !PT ;  /* 0x000001c000007812 */ /* 0x000fe200078ec0ff */
[----:B-1----:R-:W-:-:S03]  /*151a0*/  FMUL.FTZ R132, R132, R90 ;  /* 0x0000005a84847220 */ /* 0x002fc60000410000 */
[----:B------:R-:W-:Y:S02]  /*151b0*/  LOP3.LUT R7, R0, 0x8, R7, 0xf8, !PT ;  /* 0x0000000800077812 */ /* 0x000fe400078ef807 */
[----:B------:R-:W-:-:S04]  /*151c0*/  SHF.R.U32.HI R0, RZ, 0x3, R0 ;  /* 0x00000003ff007819 */ /* 0x000fc80000011600 */
[----:B------:R-:W-:-:S05]  /*151d0*/  LOP3.LUT R0, R7, R0, RZ, 0x3c, !PT ;  /* 0x0000000007007212 */ /* 0x000fca00078e3cff */
[----:B------:R-:W-:-:S05]  /*151e0*/  IMAD R0, R5, 0x200, R0 ;  /* 0x0000020005007824 */ /* 0x000fca00078e0200 */
[----:B------:R-:W-:Y:S01]  /*151f0*/  LEA R137, R0, UR4, 0x1 ;  /* 0x0000000400897c11 */ /* 0x000fe2000f8e08ff */
[----:B------:R-:W-:-:S04]  /*15200*/  IMAD.MOV.U32 R0, RZ, RZ, 0x20 ;  /* 0x00000020ff007424 */ /* 0x000fc800078e00ff */
[----:B------:R-:W-:Y:S01]  /*15210*/  LDSM.16.M88.4 R16, [R137+0x4000] ;  /* 0x004000008910783b */ /* 0x000fe20000000200 */
[----:B------:R-:W-:Y:S01]  /*15220*/  SEL R185, R0, 0xffffffe0, !P1 ;  /* 0xffffffe000b97807 */ /* 0x000fe20004800000 */
[C---:B------:R-:W-:Y:S02]  /*15230*/  VIADD R0, R137.reuse, 0x2000 ;  /* 0x0000200089007836 */ /* 0x040fe40000000000 */
[----:B------:R-:W-:Y:S01]  /*15240*/  LDSM.16.M88.4 R36, [R137+0x2000] ;  /* 0x002000008924783b */ /* 0x000fe20000000200 */
[C---:B------:R-:W-:Y:S01]  /*15250*/  IADD3 R88, R137.reuse, R185, RZ ;  /* 0x000000b989587210 */ /* 0x040fe20007ffe0ff */
[----:B------:R-:W-:Y:S02]  /*15260*/  VIADD R138, R137, 0x2040 ;  /* 0x00002040898a7836 */ /* 0x000fe40000000000 */
[----:B------:R-:W-:Y:S01]  /*15270*/  LDSM.16.M88.4 R8, [R137+0x5000] ;  /* 0x005000008908783b */ /* 0x000fe20000000200 */
[----:B------:R-:W-:-:S03]  /*15280*/  @P2 VIADD R138, R0, 0xffffffc0 ;  /* 0xffffffc0008a2836 */ /* 0x000fc60000000000 */
[----:B------:R-:W-:Y:S02]  /*15290*/  LDSM.16.M88.4 R12, [R137+0x4800] ;  /* 0x00480000890c783b */ /* 0x000fe40000000200 */
[----:B------:R-:W-:Y:S02]  /*152a0*/  IADD3 R183, R185, R138, RZ ;  /* 0x0000008ab9b77210 */ /* 0x000fe40007ffe0ff */
[----:B------:R-:W-:Y:S04]  /*152b0*/  LDSM.16.M88.4 R44, [R137+0x6000] ;  /* 0x00600000892c783b */ /* 0x000fe80000000200 */
[----:B------:R-:W-:Y:S04]  /*152c0*/  LDSM.16.M88.4 R40, [R137+0x5800] ;  /* 0x005800008928783b */ /* 0x000fe80000000200 */
[----:B------:R-:W-:Y:S04]  /*152d0*/  LDSM.16.M88.4 R32, [R137+0x2800] ;  /* 0x002800008920783b */ /* 0x000fe80000000200 */
[----:B------:R-:W-:Y:S04]  /*152e0*/  LDSM.16.M88.4 R28, [R137+0x3000] ;  /* 0x00300000891c783b */ /* 0x000fe80000000200 */
[----:B------:R-:W-:Y:S04]  /*152f0*/  LDSM.16.M88.4 R20, [R137+0x3800] ;  /* 0x003800008914783b */ /* 0x000fe80000000200 */
[----:B------:R-:W-:Y:S01]  /*15300*/  LDSM.16.M88.4 R48, [R137+0x7000] ;  /* 0x007000008930783b */ /* 0x000fe20000000200 */
[----:B--2---:R-:W-:-:S02]  /*15310*/  IMAD.SHL.U32 R2, R2, 0x40, RZ ;  /* 0x0000004002027824 */ /* 0x004fc400078e00ff */
[----:B---3--:R-:W-:-:S03]  /*15320*/  IMAD.SHL.U32 R6, R4, 0x40, RZ ;  /* 0x0000004004067824 */ /* 0x008fc600078e00ff */
[----:B------:R-:W-:Y:S01]  /*15330*/  LOP3.LUT R2, R2, 0x1c0, RZ, 0xc0, !PT ;  /* 0x000001c002027812 */ /* 0x000fe200078ec0ff */
[----:B------:R-:W-:Y:S01]  /*15340*/  IMAD.SHL.U32 R4, R5, 0x8, RZ ;  /* 0x0000000805047824 */ /* 0x000fe200078e00ff */
[----:B------:R-:W-:-:S04]  /*15350*/  LOP3.LUT R27, R6, 0xfffffe00, RZ, 0xc0, !PT ;  /* 0xfffffe00061b7812 */ /* 0x000fc800078ec0ff */
[----:B------:R-:W-:Y:S02]  /*15360*/  LOP3.LUT R4, R2, 0x8, R4, 0xf8, !PT ;  /* 0x0000000802047812 */ /* 0x000fe400078ef804 */
[----:B------:R-:W-:-:S04]  /*15370*/  SHF.R.U32.HI R2, RZ, 0x3, R2 ;  /* 0x00000003ff027819 */ /* 0x000fc80000011602 */
[----:B------:R-:W-:Y:S01]  /*15380*/  LOP3.LUT R26, R4, R2, RZ, 0x3c, !PT ;  /* 0x00000002041a7212 */ /* 0x000fe200078e3cff */
[----:B------:R-:W-:-:S04]  /*15390*/  IMAD R2, R133, 0x400, R27 ;  /* 0x0000040085027824 */ /* 0x000fc800078e021b */
[----:B------:R-:W-:-:S05]  /*153a0*/  IMAD.IADD R2, R26, 0x1, R2 ;  /* 0x000000011a027824 */ /* 0x000fca00078e0202 */
[----:B------:R-:W-:-:S05]  /*153b0*/  LEA R184, R2, UR4, 0x1 ;  /* 0x0000000402b87c11 */ /* 0x000fca000f8e08ff */
[----:B------:R-:W1:Y:S01]  /*153c0*/  LDSM.16.M88.4 R4, [R184] ;  /* 0x00000000b804783b */ /* 0x000e620000000200 */
[--C-:B------:R-:W-:Y:S02]  /*153d0*/  IMAD R84, R187, 0x2, R184.reuse ;  /* 0x00000002bb547824 */ /* 0x100fe400078e02b8 */
[----:B------:R-:W-:-:S03]  /*153e0*/  IMAD R2, R188, 0x2, R184 ;  /* 0x00000002bc027824 */ /* 0x000fc600078e02b8 */
[----:B------:R-:W-:Y:S01]  /*153f0*/  STL [R1+0x6c], R84 ;  /* 0x00006c5401007387 */ /* 0x000fe20000100800 */
[----:B------:R-:W-:Y:S01]  /*15400*/  IMAD R186, R187, 0x2, R2 ;  /* 0x00000002bbba7824 */ /* 0x000fe200078e0202 */
[C---:B-1----:R-:W-:Y:S06]  /*15410*/  HMMA.16816.F32.BF16 R92, R4.reuse, R16, RZ ;  /* 0x00000010045c723c */ /* 0x042fec00000418ff */
[C---:B------:R-:W-:Y:S01]  /*15420*/  HMMA.16816.F32.BF16 R96, R4.reuse, R18, RZ ;  /* 0x000000120460723c */ /* 0x040fe200000418ff */
[----:B------:R-:W1:Y:S05]  /*15430*/  LDSM.16.M88.4 R16, [R137+0x8800] ;  /* 0x008800008910783b */ /* 0x000e6a0000000200 */
        /* <DEDUP_REMOVED lines=8> */
[----:B------:R-:W-:Y:S05]  /*154c0*/  LDSM.16.M88.4 R12, [R84] ;  /* 0x00000000540c783b */ /* 0x000fea0000000200 */
[C---:B-1----:R-:W-:Y:S06]  /*154d0*/  HMMA.16816.F32.BF16 R212, R4.reuse, R16, RZ ;  /* 0x0000001004d4723c */ /* 0x042fec00000418ff */
[C---:B------:R-:W-:Y:S01]  /*154e0*/  HMMA.16816.F32.BF16 R196, R4.reuse, R18, RZ ;  /* 0x0000001204c4723c */ /* 0x040fe200000418ff */
[----:B------:R-:W1:Y:S05]  /*154f0*/  LDSM.16.M88.4 R16, [R88+0x4000] ;  /* 0x004000005810783b */ /* 0x000e6a0000000200 */
[C---:B------:R-:W-:Y:S06]  /*15500*/  HMMA.16816.F32.BF16 R168, R4.reuse, R44, RZ ;  /* 0x0000002c04a8723c */ /* 0x040fec00000418ff */
[C---:B------:R-:W-:Y:S01]  /*15510*/  HMMA.16816.F32.BF16 R144, R4.reuse, R46, RZ ;  /* 0x0000002e0490723c */ /* 0x040fe200000418ff */
[----:B------:R-:W4:Y:S05]  /*15520*/  LDSM.16.M88.4 R44, [R88+0x2000] ;  /* 0x00200000582c783b */ /* 0x000f2a0000000200 */
[C---:B------:R-:W-:Y:S06]  /*15530*/  HMMA.16816.F32.BF16 R172, R4.reuse, R40, RZ ;  /* 0x0000002804ac723c */ /* 0x040fec00000418ff */
[C---:B------:R-:W-:Y:S01]  /*15540*/  HMMA.16816.F32.BF16 R204, R4.reuse, R42, RZ ;  /* 0x0000002a04cc723c */ /* 0x040fe200000418ff */
[----:B------:R-:W4:Y:S05]  /*15550*/  LDSM.16.M88.4 R40, [R88+0x2800] ;  /* 0x002800005828783b */ /* 0x000f2a0000000200 */
[C---:B--2---:R-:W-:Y:S06]  /*15560*/  HMMA.16816.F32.BF16 R164, R4.reuse, R36, RZ ;  /* 0x0000002404a4723c */ /* 0x044fec00000418ff */
[C---:B------:R-:W-:Y:S01]  /*15570*/  HMMA.16816.F32.BF16 R156, R4.reuse, R38, RZ ;  /* 0x00000026049c723c */ /* 0x040fe200000418ff */
[----:B------:R-:W2:Y:S05]  /*15580*/  LDSM.16.M88.4 R36, [R88+0x3000] ;  /* 0x003000005824783b */ /* 0x000eaa0000000200 */
[C---:B------:R-:W-:Y:S06]  /*15590*/  HMMA.16816.F32.BF16 R76, R4.reuse, R32, RZ ;  /* 0x00000020044c723c */ /* 0x040fec00000418ff */
[C---:B------:R-:W-:Y:S01]  /*155a0*/  HMMA.16816.F32.BF16 R72, R4.reuse, R34, RZ ;  /* 0x000000220448723c */ /* 0x040fe200000418ff */
[----:B------:R-:W-:Y:S05]  /*155b0*/  LDSM.16.M88.4 R32, [R137+0x9800] ;  /* 0x009800008920783b */ /* 0x000fea0000000200 */
[C---:B------:R-:W-:Y:S06]  /*155c0*/  HMMA.16816.F32.BF16 R68, R4.reuse, R28, RZ ;  /* 0x0000001c0444723c */ /* 0x040fec00000418ff */
[C---:B------:R-:W-:Y:S01]  /*155d0*/  HMMA.16816.F32.BF16 R64, R4.reuse, R30, RZ ;  /* 0x0000001e0440723c */ /* 0x040fe200000418ff */
[----:B------:R-:W2:Y:S05]  /*155e0*/  LDSM.16.M88.4 R28, [R137+0x7800] ;  /* 0x00780000891c783b */ /* 0x000eaa0000000200 */
[C---:B------:R-:W-:Y:S06]  /*155f0*/  HMMA.16816.F32.BF16 R56, R4.reuse, R20, RZ ;  /* 0x000000140438723c */ /* 0x040fec00000418ff */
[C---:B------:R-:W-:Y:S01]  /*15600*/  HMMA.16816.F32.BF16 R80, R4.reuse, R22, RZ ;  /* 0x000000160450723c */ /* 0x040fe200000418ff */
[----:B------:R-:W2:Y:S05]  /*15610*/  LDSM.16.M88.4 R20, [R137+0x8000] ;  /* 0x008000008914783b */ /* 0x000eaa0000000200 */
[C---:B------:R-:W-:Y:S06]  /*15620*/  HMMA.16816.F32.BF16 R228, R4.reuse, R48, RZ ;  /* 0x0000003004e4723c */ /* 0x040fec00000418ff */
[C---:B------:R-:W-:Y:S01]  /*15630*/  HMMA.16816.F32.BF16 R232, R4.reuse, R50, RZ ;  /* 0x0000003204e8723c */ /* 0x040fe200000418ff */
[----:B------:R-:W2:Y:S05]  /*15640*/  LDSM.16.M88.4 R48, [R88+0x3800] ;  /* 0x003800005830783b */ /* 0x000eaa0000000200 */
[C---:B---3--:R-:W-:Y:S06]  /*15650*/  HMMA.16816.F32.BF16 R160, R4.reuse, R8, RZ ;  /* 0x0000000804a0723c */ /* 0x048fec00000418ff */
[----:B------:R-:W-:Y:S01]  /*15660*/  HMMA.16816.F32.BF16 R152, R4, R10, RZ ;  /* 0x0000000a0498723c */ /* 0x000fe200000418ff */
[----:B------:R-:W3:Y:S05]  /*15670*/  LDSM.16.M88.4 R8, [R88+0x4800] ;  /* 0x004800005808783b */ /* 0x000eea0000000200 */
[C---:B-1----:R-:W-:Y:S06]  /*15680*/  HMMA.16816.F32.BF16 R120, R12.reuse, R16, R92 ;  /* 0x000000100c78723c */ /* 0x042fec000004185c */
[C---:B------:R-:W-:Y:S01]  /*15690*/  HMMA.16816.F32.BF16 R96, R12.reuse, R18, R96 ;  /* 0x000000120c60723c */ /* 0x040fe20000041860 */
[----:B------:R-:W1:Y:S05]  /*156a0*/  LDSM.16.M88.4 R16, [R88+0x9000] ;  /* 0x009000005810783b */ /* 0x000e6a0000000200 */
[C---:B----4-:R-:W-:Y:S01]  /*156b0*/  HMMA.16816.F32.BF16 R84, R12.reuse, R46, R52 ;  /* 0x0000002e0c54723c */ /* 0x050fe20000041834 */
[----:B------:R-:W4:Y:S05]  /*156c0*/  LDSM.16.M88.4 R52, [R88+0x5000] ;  /* 0x005000005834783b */ /* 0x000f2a0000000200 */
[C---:B------:R-:W-:Y:S06]  /*156d0*/  HMMA.16816.F32.BF16 R140, R12.reuse, R42, R72 ;  /* 0x0000002a0c8c723c */ /* 0x040fec0000041848 */
[C---:B------:R-:W-:Y:S01]  /*156e0*/  HMMA.16816.F32.BF16 R60, R12.reuse, R44, R60 ;  /* 0x0000002c0c3c723c */ /* 0x040fe2000004183c */
[----:B------:R-:W4:Y:S05]  /*156f0*/  LDSM.16.M88.4 R44, [R88+0x5800] ;  /* 0x00580000582c783b */ /* 0x000f2a0000000200 */
[C---:B------:R-:W-:Y:S01]  /*15700*/  HMMA.16816.F32.BF16 R148, R12.reuse, R40, R76 ;  /* 0x000000280c94723c */ /* 0x040fe2000004184c */
[----:B------:R-:W-:Y:S05]  /*15710*/  LDSM.16.M88.4 R40, [R88+0x6000] ;  /* 0x006000005828783b */ /* 0x000fea0000000200 */
[C---:B--2---:R-:W-:Y:S01]  /*15720*/  HMMA.16816.F32.BF16 R72, R12.reuse, R36, R68 ;  /* 0x000000240c48723c */ /* 0x044fe20000041844 */
[----:B------:R-:W-:Y:S05]  /*15730*/  LDSM.16.M88.4 R68, [R183] ;  /* 0x00000000b744783b */ /* 0x000fea0000000200 */
[----:B------:R-:W-:Y:S01]  /*15740*/  HMMA.16816.F32.BF16 R128, R12, R38, R64 ;  /* 0x000000260c80723c */ /* 0x000fe20000041840 */
[----:B------:R-:W2:Y:S04]  /*15750*/  LDSM.16.M88.4 R36, [R88+0x6800] ;  /* 0x006800005824783b */ /* 0x000ea80000000200 */
[----:B------:R-:W-:Y:S01]  /*15760*/  LDSM.16.M88.4 R64, [R138+0x1000] ;  /* 0x001000008a40783b */ /* 0x000fe20000000200 */
        /* <DEDUP_REMOVED lines=8> */
[----:B------:R-:W-:Y:S04]  /*157f0*/  LDSM.16.M88.4 R4, [R2] ;  /* 0x000000000204783b */ /* 0x000fe80000000200 */
[----:B------:R-:W-:Y:S01]  /*15800*/  LDSM.16.M88.4 R32, [R88+0x7800] ;  /* 0x007800005820783b */ /* 0x000fe20000000200 */
[C---:B------:R-:W-:Y:S03]  /*15810*/  HMMA.16816.F32.BF16 R124, R12.reuse, R48, R56 ;  /* 0x000000300c7c723c */ /* 0x040fe60000041838 */
[----:B------:R-:W-:Y:S03]  /*15820*/  LDSM.16.M88.4 R56, [R88+0x7000] ;  /* 0x007000005838783b */ /* 0x000fe60000000200 */
[C---:B------:R-:W-:Y:S01]  /*15830*/  HMMA.16816.F32.BF16 R76, R12.reuse, R50, R80 ;  /* 0x000000320c4c723c */ /* 0x040fe20000041850 */
[----:B------:R-:W2:Y:S05]  /*15840*/  LDSM.16.M88.4 R48, [R138] ;  /* 0x000000008a30783b */ /* 0x000eaa0000000200 */
[C---:B---3--:R-:W-:Y:S06]  /*15850*/  HMMA.16816.F32.BF16 R92, R12.reuse, R8, R100 ;  /* 0x000000080c5c723c */ /* 0x048fec0000041864 */
[C---:B------:R-:W-:Y:S01]  /*15860*/  HMMA.16816.F32.BF16 R104, R12.reuse, R10, R104 ;  /* 0x0000000a0c68723c */ /* 0x040fe20000041868 */
[----:B------:R-:W3:Y:S05]  /*15870*/  LDSM.16.M88.4 R8, [R186] ;  /* 0x00000000ba08783b */ /* 0x000eea0000000200 */
[C---:B-1----:R-:W-:Y:S06]  /*15880*/  HMMA.16816.F32.BF16 R160, R12.reuse, R16, R160 ;  /* 0x000000100ca0723c */ /* 0x042fec00000418a0 */
[C---:B------:R-:W-:Y:S06]  /*15890*/  HMMA.16816.F32.BF16 R16, R12.reuse, R18, R152 ;  /* 0x000000120c10723c */ /* 0x040fec0000041898 */
[C---:B----4-:R-:W-:Y:S06]  /*158a0*/  HMMA.16816.F32.BF16 R100, R12.reuse, R52, R108 ;  /* 0x000000340c64723c */ /* 0x050fec000004186c */
[C---:B------:R-:W-:Y:S01]  /*158b0*/  HMMA.16816.F32.BF16 R108, R12.reuse, R54, R112 ;  /* 0x000000360c6c723c */ /* 0x040fe20000041870 */
[----:B------:R-:W1:Y:S05]  /*158c0*/  LDSM.16.M88.4 R52, [R88+0x9800] ;  /* 0x009800005834783b */ /* 0x000e6a0000000200 */
[----:B------:R-:W-:Y:S01]  /*158d0*/  HMMA.16816.F32.BF16 R112, R12, R44, R172 ;  /* 0x0000002c0c70723c */ /* 0x000fe200000418ac */
[----:B------:R-:W-:-:S02]  /*158e0*/  IMAD.MOV.U32 R178, RZ, RZ, R160 ;  /* 0x000000ffffb27224 */ /* 0x000fc400078e00a0 */
[----:B------:R-:W-:Y:S02]  /*158f0*/  IMAD.MOV.U32 R177, RZ, RZ, R161 ;  /* 0x000000ffffb17224 */ /* 0x000fe400078e00a1 */
[----:B------:R-:W-:Y:S01]  /*15900*/  IMAD.MOV.U32 R117, RZ, RZ, R162 ;  /* 0x000000ffff757224 */ /* 0x000fe200078e00a2 */
[C---:B------:R-:W-:Y:S01]  /*15910*/  HMMA.16816.F32.BF16 R204, R12.reuse, R46, R204 ;  /* 0x0000002e0ccc723c */ /* 0x040fe200000418cc */
[----:B------:R-:W4:Y:S01]  /*15920*/  LDSM.16.M88.4 R44, [R138+0x800] ;  /* 0x000800008a2c783b */ /* 0x000f220000000200 */
[----:B------:R-:W-:Y:S01]  /*15930*/  IMAD.MOV.U32 R155, RZ, RZ, R16 ;  /* 0x000000ffff9b7224 */ /* 0x000fe200078e0010 */
[----:B------:R-:W-:Y:S01]  /*15940*/  MOV R154, R17 ;  /* 0x00000011009a7202 */ /* 0x000fe20000000f00 */
[----:B------:R-:W-:Y:S02]  /*15950*/  IMAD.MOV.U32 R153, RZ, RZ, R18 ;  /* 0x000000ffff997224 */ /* 0x000fe400078e0012 */
[----:B--2---:R-:W-:Y:S01]  /*15960*/  HMMA.16816.F32.BF16 R240, R12, R36, R164 ;  /* 0x000000240cf0723c */ /* 0x004fe200000418a4 */
[----:B------:R-:W-:-:S02]  /*15970*/  IMAD.MOV.U32 R152, RZ, RZ, R19 ;  /* 0x000000ffff987224 */ /* 0x000fc400078e0013 */
[----:B------:R-:W-:-:S03]  /*15980*/  IMAD.MOV.U32 R91, RZ, RZ, R163 ;  /* 0x000000ffff5b7224 */ /* 0x000fc600078e00a3 */
[----:B------:R-:W-:Y:S06]  /*15990*/  HMMA.16816.F32.BF16 R244, R12, R38, R156 ;  /* 0x000000260cf4723c */ /* 0x000fec000004189c */
[C---:B------:R-:W-:Y:S01]  /*159a0*/  HMMA.16816.F32.BF16 R36, R4.reuse, R48, R60 ;  /* 0x000000300424723c */ /* 0x040fe2000004183c */
[----:B------:R-:W-:Y:S05]  /*159b0*/  LDSM.16.M88.4 R60, [R138+0x1800] ;  /* 0x001800008a3c783b */ /* 0x000fea0000000200 */
[----:B------:R-:W-:Y:S01]  /*159c0*/  HMMA.16816.F32.BF16 R16, R4, R50, R84 ;  /* 0x000000320410723c */ /* 0x000fe20000041854 */
[----:B------:R-:W-:Y:S05]  /*159d0*/  LDSM.16.M88.4 R48, [R138+0x3800] ;  /* 0x003800008a30783b */ /* 0x000fea0000000200 */
[C---:B------:R-:W-:Y:S06]  /*159e0*/  HMMA.16816.F32.BF16 R224, R12.reuse, R32, R224 ;  /* 0x000000200ce0723c */ /* 0x040fec00000418e0 */
[C---:B------:R-:W-:Y:S01]  /*159f0*/  HMMA.16816.F32.BF16 R220, R12.reuse, R34, R220 ;  /* 0x000000220cdc723c */ /* 0x040fe200000418dc */
[----:B------:R-:W2:Y:S05]  /*15a00*/  LDSM.16.M88.4 R32, [R183+0x800] ;  /* 0x00080000b720783b */ /* 0x000eaa0000000200 */
[C---:B------:R-:W-:Y:S06]  /*15a10*/  HMMA.16816.F32.BF16 R216, R12.reuse, R28, R216 ;  /* 0x0000001c0cd8723c */ /* 0x040fec00000418d8 */
[----:B------:R-:W-:Y:S06]  /*15a20*/  HMMA.16816.F32.BF16 R200, R12, R30, R200 ;  /* 0x0000001e0cc8723c */ /* 0x000fec00000418c8 */
[----:B---3--:R-:W-:Y:S01]  /*15a30*/  HMMA.16816.F32.BF16 R28, R8, R68, R36 ;  /* 0x00000044081c723c */ /* 0x008fe20000041824 */
[----:B------:R-:W3:Y:S05]  /*15a40*/  LDSM.16.M88.4 R36, [R138+0x3000] ;  /* 0x003000008a24783b */ /* 0x000eea0000000200 */
[C---:B------:R-:W-:Y:S06]  /*15a50*/  HMMA.16816.F32.BF16 R172, R12.reuse, R40, R168 ;  /* 0x000000280cac723c */ /* 0x040fec00000418a8 */
[C---:B------:R-:W-:Y:S01]  /*15a60*/  HMMA.16816.F32.BF16 R144, R12.reuse, R42, R144 ;  /* 0x0000002a0c90723c */ /* 0x040fe20000041890 */
[----:B------:R-:W-:Y:S05]  /*15a70*/  LDSM.16.M88.4 R40, [R138+0x2800] ;  /* 0x002800008a28783b */ /* 0x000fea0000000200 */
[C---:B------:R-:W-:Y:S06]  /*15a80*/  HMMA.16816.F32.BF16 R228, R12.reuse, R56, R228 ;  /* 0x000000380ce4723c */ /* 0x040fec00000418e4 */
[C---:B------:R-:W-:Y:S01]  /*15a90*/  HMMA.16816.F32.BF16 R232, R12.reuse, R58, R232 ;  /* 0x0000003a0ce8723c */ /* 0x040fe200000418e8 */
[-C--:B------:R-:W-:Y:S01]  /*15aa0*/  FMUL.FTZ R0, R28, R3.reuse ;  /* 0x000000031c007220 */ /* 0x080fe20000410000 */
[----:B------:R-:W-:Y:S03]  /*15ab0*/  LDSM.16.M88.4 R56, [R138+0x2000] ;  /* 0x002000008a38783b */ /* 0x000fe60000000200 */
[----:B------:R4:W-:Y:S01]  /*15ac0*/  MUFU.TANH R180, R0 ;  /* 0x0000000000b47308 */ /* 0x0009e20000002400 */
[C---:B------:R-:W-:Y:S06]  /*15ad0*/  HMMA.16816.F32.BF16 R212, R12.reuse, R20, R212 ;  /* 0x000000140cd4723c */ /* 0x040fec00000418d4 */
[C---:B------:R-:W-:Y:S06]  /*15ae0*/  HMMA.16816.F32.BF16 R196, R12.reuse, R22, R196 ;  /* 0x000000160cc4723c */ /* 0x040fec00000418c4 */
[----:B-1----:R-:W-:Y:S01]  /*15af0*/  HMMA.16816.F32.BF16 R208, R12, R52, R208 ;  /* 0x000000340cd0723c */ /* 0x002fe200000418d0 */
[----:B----4-:R-:W-:-:S05]  /*15b00*/  FMUL.FTZ R0, R29, R3 ;  /* 0x000000031d007220 */ /* 0x010fca0000410000 */
[----:B------:R-:W-:Y:S06]  /*15b10*/  HMMA.16816.F32.BF16 R192, R12, R54, R192 ;  /* 0x000000360cc0723c */ /* 0x000fec00000418c0 */
[----:B------:R-:W-:Y:S01]  /*15b20*/  HMMA.16816.F32.BF16 R12, R4, R44, R148 ;  /* 0x0000002c040c723c */ /* 0x000fe20000041894 */
[----:B------:R1:W4:Y:S05]  /*15b30*/  MUFU.TANH R149, R0 ;  /* 0x0000000000957308 */ /* 0x00032a0000002400 */
[----:B------:R-:W-:Y:S01]  /*15b40*/  HMMA.16816.F32.BF16 R20, R8, R70, R16 ;  /* 0x000000460814723c */ /* 0x000fe20000041810 */
[----:B------:R-:W4:Y:S01]  /*15b50*/  LDSM.16.M88.4 R16, [R138+0x4000] ;  /* 0x004000008a10783b */ /* 0x000f220000000200 */
[----:B------:R-:W-:-:S04]  /*15b60*/  IMAD.MOV.U32 R148, RZ, RZ, R118 ;  /* 0x000000ffff947224 */ /* 0x000fc800078e0076 */
[----:B------:R-:W-:Y:S01]  /*15b70*/  HMMA.16816.F32.BF16 R52, R4, R46, R140 ;  /* 0x0000002e0434723c */ /* 0x000fe2000004188c */
[----:B------:R-:W-:Y:S01]  /*15b80*/  LDSM.16.M88.4 R44, [R183+0x1000] ;  /* 0x00100000b72c783b */ /* 0x000fe20000000200 */
[----:B-1----:R-:W-:-:S04]  /*15b90*/  FMUL.FTZ R0, R30, R3 ;  /* 0x000000031e007220 */ /* 0x002fc80000410000 */
[C---:B------:R-:W-:Y:S06]  /*15ba0*/  HMMA.16816.F32.BF16 R72, R4.reuse, R64, R72 ;  /* 0x000000400448723c */ /* 0x040fec0000041848 */
[----:B------:R-:W-:Y:S01]  /*15bb0*/  HMMA.16816.F32.BF16 R64, R4, R66, R128 ;  /* 0x000000420440723c */ /* 0x000fe20000041880 */
[----:B------:R1:W-:Y:S05]  /*15bc0*/  MUFU.TANH R128, R0 ;  /* 0x0000000000807308 */ /* 0x0003ea0000002400 */
[----:B--2---:R-:W-:Y:S06]  /*15bd0*/  HMMA.16816.F32.BF16 R12, R8, R32, R12 ;  /* 0x00000020080c723c */ /* 0x004fec000004180c */
[----:B---3--:R-:W-:Y:S01]  /*15be0*/  HMMA.16816.F32.BF16 R100, R4, R36, R100 ;  /* 0x000000240464723c */ /* 0x008fe20000041864 */
[----:B-1----:R-:W-:-:S05]  /*15bf0*/  FMUL.FTZ R0, R31, R3 ;  /* 0x000000031f007220 */ /* 0x002fca0000410000 */
[----:B------:R-:W-:Y:S01]  /*15c00*/  HMMA.16816.F32.BF16 R156, R4, R38, R108 ;  /* 0x00000026049c723c */ /* 0x000fe2000004186c */
[----:B------:R-:W1:Y:S01]  /*15c10*/  LDSM.16.M88.4 R36, [R138+0x4800] ;  /* 0x004800008a24783b */ /* 0x000e620000000200 */
[----:B------:R2:W-:Y:S04]  /*15c20*/  MUFU.TANH R150, R0 ;  /* 0x0000000000967308 */ /* 0x0005e80000002400 */
[----:B------:R-:W-:Y:S06]  /*15c30*/  HMMA.16816.F32.BF16 R28, R8, R34, R52 ;  /* 0x00000022081c723c */ /* 0x000fec0000041834 */
[C---:B------:R-:W-:Y:S06]  /*15c40*/  HMMA.16816.F32.BF16 R80, R4.reuse, R60, R124 ;  /* 0x0000003c0450723c */ /* 0x040fec000004187c */
[----:B------:R-:W-:Y:S01]  /*15c50*/  HMMA.16816.F32.BF16 R124, R4, R62, R76 ;  /* 0x0000003e047c723c */ /* 0x000fe2000004184c */
[----:B--2---:R-:W-:-:S04]  /*15c60*/  FMUL.FTZ R0, R20, R3 ;  /* 0x0000000314007220 */ /* 0x004fc80000410000 */
[----:B------:R2:W-:Y:S01]  /*15c70*/  MUFU.TANH R181, R0 ;  /* 0x0000000000b57308 */ /* 0x0005e20000002400 */
[C---:B----4-:R-:W-:Y:S06]  /*15c80*/  HMMA.16816.F32.BF16 R84, R4.reuse, R16, R172 ;  /* 0x000000100454723c */ /* 0x050fec00000418ac */
[----:B------:R-:W-:Y:S01]  /*15c90*/  HMMA.16816.F32.BF16 R76, R4, R18, R144 ;  /* 0x00000012044c723c */ /* 0x000fe20000041890 */
[----:B------:R-:W3:Y:S01]  /*15ca0*/  LDSM.16.M88.4 R16, [R138+0x5800] ;  /* 0x005800008a10783b */ /* 0x000ee20000000200 */
[----:B------:R-:W-:Y:S01]  /*15cb0*/  IMAD.MOV.U32 R172, RZ, RZ, R155 ;  /* 0x000000ffffac7224 */ /* 0x000fe200078e009b */
[----:B------:R-:W-:Y:S01]  /*15cc0*/  MOV R174, R153 ;  /* 0x0000009900ae7202 */ /* 0x000fe20000000f00 */
[----:B------:R-:W-:-:S02]  /*15cd0*/  IMAD.MOV.U32 R173, RZ, RZ, R154 ;  /* 0x000000ffffad7224 */ /* 0x000fc400078e009a */
[----:B------:R-:W-:Y:S01]  /*15ce0*/  HMMA.16816.F32.BF16 R160, R4, R58, R96 ;  /* 0x0000003a04a0723c */ /* 0x000fe20000041860 */
[----:B------:R-:W-:Y:S02]  /*15cf0*/  IMAD.MOV.U32 R175, RZ, RZ, R152 ;  /* 0x000000ffffaf7224 */ /* 0x000fe400078e0098 */
[----:B--2---:R-:W-:-:S03]  /*15d00*/  FMUL.FTZ R0, R21, R3 ;  /* 0x0000000315007220 */ /* 0x004fc60000410000 */
[C---:B------:R-:W-:Y:S01]  /*15d10*/  HMMA.16816.F32.BF16 R164, R4.reuse, R40, R92 ;  /* 0x0000002804a4723c */ /* 0x040fe2000004185c */
[----:B------:R2:W-:Y:S05]  /*15d20*/  MUFU.TANH R130, R0 ;  /* 0x0000000000827308 */ /* 0x0005ea0000002400 */
[C---:B------:R-:W-:Y:S06]  /*15d30*/  HMMA.16816.F32.BF16 R96, R4.reuse, R48, R112 ;  /* 0x000000300460723c */ /* 0x040fec0000041870 */
[C---:B------:R-:W-:Y:S01]  /*15d40*/  HMMA.16816.F32.BF16 R92, R4.reuse, R50, R204 ;  /* 0x00000032045c723c */ /* 0x040fe200000418cc */
[----:B------:R-:W-:Y:S05]  /*15d50*/  LDSM.16.M88.4 R48, [R183+0x1800] ;  /* 0x00180000b730783b */ /* 0x000fea0000000200 */
[C---:B------:R-:W-:Y:S01]  /*15d60*/  HMMA.16816.F32.BF16 R104, R4.reuse, R42, R104 ;  /* 0x0000002a0468723c */ /* 0x040fe20000041868 */
[----:B--2---:R-:W-:Y:S01]  /*15d70*/  FMUL.FTZ R0, R22, R3 ;  /* 0x0000000316007220 */ /* 0x004fe20000410000 */
[----:B------:R-:W2:Y:S03]  /*15d80*/  LDSM.16.M88.4 R40, [R138+0x6000] ;  /* 0x006000008a28783b */ /* 0x000ea60000000200 */
[----:B------:R4:W-:Y:S01]  /*15d90*/  MUFU.TANH R131, R0 ;  /* 0x0000000000837308 */ /* 0x0009e20000002400 */
[----:B-1----:R-:W-:Y:S06]  /*15da0*/  HMMA.16816.F32.BF16 R68, R4, R38, R244 ;  /* 0x000000260444723c */ /* 0x002fec00000418f4 */
[----:B------:R-:W-:Y:S01]  /*15db0*/  HMMA.16816.F32.BF16 R32, R8, R46, R64 ;  /* 0x0000002e0820723c */ /* 0x000fe20000041840 */
[----:B------:R-:W-:-:S05]  /*15dc0*/  IMAD.MOV.U32 R244, RZ, RZ, R149 ;  /* 0x000000fffff47224 */ /* 0x000fca00078e0095 */
[C---:B------:R-:W-:Y:S01]  /*15dd0*/  HMMA.16816.F32.BF16 R168, R4.reuse, R56, R120 ;  /* 0x0000003804a8723c */ /* 0x040fe20000041878 */
[----:B----4-:R-:W-:Y:S02]  /*15de0*/  FMUL.FTZ R0, R23, R3 ;  /* 0x0000000317007220 */ /* 0x010fe40000410000 */
[----:B------:R-:W1:Y:S04]  /*15df0*/  LDSM.16.M88.4 R20, [R138+0x5000] ;  /* 0x005000008a14783b */ /* 0x000e680000000200 */
[----:B------:R-:W-:Y:S01]  /*15e00*/  IMAD.MOV.U32 R123, RZ, RZ, R91 ;  /* 0x000000ffff7b7224 */ /* 0x000fe200078e005b */
[----:B------:R4:W-:Y:S01]  /*15e10*/  MUFU.TANH R129, R0 ;  /* 0x0000000000817308 */ /* 0x0009e20000002400 */
[----:B---3--:R-:W-:Y:S01]  /*15e20*/  HMMA.16816.F32.BF16 R56, R4, R16, R224 ;  /* 0x000000100438723c */ /* 0x008fe200000418e0 */
[----:B------:R-:W-:-:S02]  /*15e30*/  IMAD.MOV.U32 R122, RZ, RZ, R117 ;  /* 0x000000ffff7a7224 */ /* 0x000fc400078e0075 */
[----:B------:R-:W-:Y:S02]  /*15e40*/  IMAD.MOV.U32 R120, RZ, RZ, R178 ;  /* 0x000000ffff787224 */ /* 0x000fe400078e00b2 */
[----:B------:R-:W-:Y:S01]  /*15e50*/  IMAD.MOV.U32 R121, RZ, RZ, R177 ;  /* 0x000000ffff797224 */ /* 0x000fe200078e00b1 */
[----:B--2---:R-:W-:Y:S01]  /*15e60*/  HMMA.16816.F32.BF16 R108, R4, R42, R200 ;  /* 0x0000002a046c723c */ /* 0x004fe200000418c8 */
[----:B----4-:R-:W-:-:S04]  /*15e70*/  FMUL.FTZ R0, R12, R3 ;  /* 0x000000030c007220 */ /* 0x010fc80000410000 */
[----:B------:R2:W3:Y:S01]  /*15e80*/  MUFU.TANH R55, R0 ;  /* 0x0000000000377308 */ /* 0x0004e20000002400 */
[----:B------:R-:W-:Y:S01]  /*15e90*/  HMMA.16816.F32.BF16 R152, R4, R40, R216 ;  /* 0x000000280498723c */ /* 0x000fe200000418d8 */
[----:B------:R-:W-:Y:S01]  /*15ea0*/  LDSM.16.M88.4 R40, [R183+0x3000] ;  /* 0x00300000b728783b */ /* 0x000fe20000000200 */
[----:B--2---:R-:W-:-:S04]  /*15eb0*/  FMUL.FTZ R0, R13, R3 ;  /* 0x000000030d007220 */ /* 0x004fc80000410000 */
[C---:B-1----:R-:W-:Y:S01]  /*15ec0*/  HMMA.16816.F32.BF16 R60, R4.reuse, R20, R228 ;  /* 0x00000014043c723c */ /* 0x042fe200000418e4 */
[----:B---3--:R-:W-:Y:S01]  /*15ed0*/  IMAD.MOV.U32 R245, RZ, RZ, R55 ;  /* 0x000000fffff57224 */ /* 0x008fe200078e0037 */
[----:B------:R1:W2:Y:S04]  /*15ee0*/  MUFU.TANH R118, R0 ;  /* 0x0000000000767308 */ /* 0x0002a80000002400 */
[----:B------:R-:W-:Y:S01]  /*15ef0*/  HMMA.16816.F32.BF16 R144, R4, R22, R232 ;  /* 0x000000160490723c */ /* 0x000fe200000418e8 */
[----:B------:R-:W3:Y:S01]  /*15f00*/  LDSM.16.M88.4 R20, [R138+0x7000] ;  /* 0x007000008a14783b */ /* 0x000ee20000000200 */
[----:B------:R-:W-:Y:S02]  /*15f10*/  IMAD.MOV.U32 R231, RZ, RZ, R150 ;  /* 0x000000ffffe77224 */ /* 0x000fe400078e0096 */
[----:B------:R-:W-:Y:S01]  /*15f20*/  IMAD.MOV.U32 R230, RZ, RZ, R136 ;  /* 0x000000ffffe67224 */ /* 0x000fe200078e0088 */
[----:B------:R-:W-:-:S02]  /*15f30*/  SHF.R.S32.HI R136, RZ, 0x1f, R139 ;  /* 0x0000001fff887819 */ /* 0x000fc4000001148b */
[----:B------:R-:W-:Y:S02]  /*15f40*/  IMAD.MOV.U32 R234, RZ, RZ, R244 ;  /* 0x000000ffffea7224 */ /* 0x000fe400078e00f4 */
[----:B------:R-:W-:Y:S01]  /*15f50*/  LEA.HI R136, R136, R139, RZ, 0x5 ;  /* 0x0000008b88887211 */ /* 0x000fe200078f28ff */
[----:B------:R-:W4:Y:S01]  /*15f60*/  S2R R244, SR_TID.X ;  /* 0x0000000000f47919 */ /* 0x000f220000002100 */
[----:B------:R-:W-:Y:S02]  /*15f70*/  IMAD.MOV.U32 R235, RZ, RZ, R231 ;  /* 0x000000ffffeb7224 */ /* 0x000fe400078e00e7 */
[----:B------:R-:W-:Y:S01]  /*15f80*/  LOP3.LUT R136, R136, 0xffffffe0, RZ, 0xc0, !PT ;  /* 0xffffffe088887812 */ /* 0x000fe200078ec0ff */
[----:B-1----:R-:W-:Y:S01]  /*15f90*/  FMUL.FTZ R0, R14, R3 ;  /* 0x000000030e007220 */ /* 0x002fe20000410000 */
[----:B--2---:R-:W-:Y:S02]  /*15fa0*/  IMAD.MOV.U32 R247, RZ, RZ, R118 ;  /* 0x000000fffff77224 */ /* 0x004fe400078e0076 */
[----:B------:R-:W-:Y:S01]  /*15fb0*/  IADD3 R136, -R136, R139, RZ ;  /* 0x0000008b88887210 */ /* 0x000fe20007ffe1ff */
[----:B------:R1:W2:Y:S01]  /*15fc0*/  MUFU.TANH R54, R0 ;  /* 0x0000000000367308 */ /* 0x0002a20000002400 */
[----:B------:R-:W-:-:S02]  /*15fd0*/  IMAD.MOV.U32 R232, RZ, RZ, R180 ;  /* 0x000000ffffe87224 */ /* 0x000fc400078e00b4 */
[----:B-1----:R-:W-:Y:S01]  /*15fe0*/  FMUL.FTZ R0, R15, R3 ;  /* 0x000000030f007220 */ /* 0x002fe20000410000 */
[----:B--2---:R-:W-:Y:S01]  /*15ff0*/  MOV R246, R54 ;  /* 0x0000003600f67202 */ /* 0x004fe20000000f00 */
[----:B------:R-:W-:Y:S03]  /*16000*/  HMMA.16816.F32.BF16 R12, R8, R44, R72 ;  /* 0x0000002c080c723c */ /* 0x000fe60000041848 */
[----:B------:R1:W2:Y:S03]  /*16010*/  MUFU.TANH R151, R0 ;  /* 0x0000000000977308 */ /* 0x0002a60000002400 */
[C---:B------:R-:W-:Y:S01]  /*16020*/  HMMA.16816.F32.BF16 R72, R4.reuse, R36, R240 ;  /* 0x000000240448723c */ /* 0x040fe200000418f0 */
[----:B------:R-:W4:Y:S05]  /*16030*/  LDSM.16.M88.4 R36, [R138+0x6800] ;  /* 0x006800008a24783b */ /* 0x000f2a0000000200 */
[----:B------:R-:W-:Y:S01]  /*16040*/  HMMA.16816.F32.BF16 R44, R4, R18, R220 ;  /* 0x00000012042c723c */ /* 0x000fe200000418dc */
[----:B------:R-:W-:Y:S01]  /*16050*/  LDSM.16.M88.4 R16, [R138+0x7800] ;  /* 0x007800008a10783b */ /* 0x000fe20000000200 */
[----:B------:R-:W-:-:S02]  /*16060*/  IMAD.MOV.U32 R242, RZ, RZ, R128 ;  /* 0x000000fffff27224 */ /* 0x000fc400078e0080 */
[----:B------:R-:W-:Y:S02]  /*16070*/  IMAD.MOV.U32 R243, RZ, RZ, R129 ;  /* 0x000000fffff37224 */ /* 0x000fe400078e0081 */
[----:B---3--:R-:W-:Y:S01]  /*16080*/  HMMA.16816.F32.BF16 R120, R4, R20, R120 ;  /* 0x000000140478723c */ /* 0x008fe20000041878 */
[-C--:B-1----:R-:W-:Y:S01]  /*16090*/  FMUL.FTZ R0, R28, R3.reuse ;  /* 0x000000031c007220 */ /* 0x082fe20000410000 */
[----:B--2---:R-:W-:Y:S02]  /*160a0*/  IMAD.MOV.U32 R241, RZ, RZ, R151 ;  /* 0x000000fffff17224 */ /* 0x004fe400078e0097 */
[----:B------:R-:W-:Y:S01]  /*160b0*/  IMAD.MOV.U32 R233, RZ, RZ, R242 ;  /* 0x000000ffffe97224 */ /* 0x000fe200078e00f2 */
[----:B------:R1:W2:Y:S02]  /*160c0*/  MUFU.TANH R182, R0 ;  /* 0x0000000000b67308 */ /* 0x0002a40000002400 */
[----:B-1----:R-:W-:Y:S01]  /*160d0*/  FMUL.FTZ R0, R29, R3 ;  /* 0x000000031d007220 */ /* 0x002fe20000410000 */
[----:B--2---:R-:W-:-:S05]  /*160e0*/  MOV R242, R182 ;  /* 0x000000b600f27202 */ /* 0x004fca0000000f00 */
[----:B------:R1:W-:Y:S01]  /*160f0*/  MUFU.TANH R240, R0 ;  /* 0x0000000000f07308 */ /* 0x0003e20000002400 */
[C---:B----4-:R-:W-:Y:S06]  /*16100*/  HMMA.16816.F32.BF16 R112, R4.reuse, R36, R212 ;  /* 0x000000240470723c */ /* 0x050fec00000418d4 */
[----:B------:R-:W-:Y:S01]  /*16110*/  HMMA.16816.F32.BF16 R140, R4, R38, R196 ;  /* 0x00000026048c723c */ /* 0x000fe200000418c4 */
[----:B------:R-:W2:Y:S01]  /*16120*/  LDSM.16.M88.4 R36, [R183+0x2800] ;  /* 0x00280000b724783b */ /* 0x000ea20000000200 */
[----:B------:R-:W3:Y:S01]  /*16130*/  S2R R196, SR_CTAID.X ;  /* 0x0000000000c47919 */ /* 0x000ee20000002500 */
[----:B-1----:R-:W-:-:S04]  /*16140*/  FMUL.FTZ R0, R30, R3 ;  /* 0x000000031e007220 */ /* 0x002fc80000410000 */
[----:B------:R1:W4:Y:S02]  /*16150*/  MUFU.TANH R239, R0 ;  /* 0x0000000000ef7308 */ /* 0x0003240000002400 */
[-C--:B-1----:R-:W-:Y:S02]  /*16160*/  FMUL.FTZ R0, R31, R3.reuse ;  /* 0x000000031f007220 */ /* 0x082fe40000410000 */
[----:B------:R-:W-:Y:S04]  /*16170*/  LDSM.16.M88.4 R28, [R183+0x2000] ;  /* 0x00200000b71c783b */ /* 0x000fe80000000200 */
[----:B------:R1:W4:Y:S01]  /*16180*/  MUFU.TANH R91, R0 ;  /* 0x00000000005b7308 */ /* 0x0003220000002400 */
[----:B---3--:R-:W-:Y:S01]  /*16190*/  IMAD.SHL.U32 R229, R196, 0x40, RZ ;  /* 0x00000040c4e57824 */ /* 0x008fe200078e00ff */
[----:B--2---:R-:W-:Y:S01]  /*161a0*/  HMMA.16816.F32.BF16 R52, R8, R36, R164 ;  /* 0x000000240834723c */ /* 0x004fe200000418a4 */
[----:B-1----:R-:W-:-:S05]  /*161b0*/  FMUL.FTZ R0, R12, R3 ;  /* 0x000000030c007220 */ /* 0x002fca0000410000 */
[----:B------:R1:W2:Y:S02]  /*161c0*/  MUFU.TANH R228, R0 ;  /* 0x0000000000e47308 */ /* 0x0002a40000002400 */
[----:B-1----:R-:W-:-:S06]  /*161d0*/  FMUL.FTZ R0, R13, R3 ;  /* 0x000000030d007220 */ /* 0x002fcc0000410000 */
[----:B------:R1:W-:Y:S02]  /*161e0*/  MUFU.TANH R207, R0 ;  /* 0x0000000000cf7308 */ /* 0x0003e40000002400 */
[----:B-1----:R-:W-:-:S06]  /*161f0*/  FMUL.FTZ R0, R14, R3 ;  /* 0x000000030e007220 */ /* 0x002fcc0000410000 */
[----:B------:R1:W3:Y:S02]  /*16200*/  MUFU.TANH R206, R0 ;  /* 0x0000000000ce7308 */ /* 0x0002e40000002400 */
[-C--:B-1----:R-:W-:Y:S02]  /*16210*/  FMUL.FTZ R0, R15, R3.reuse ;  /* 0x000000030f007220 */ /* 0x082fe40000410000 */
[C---:B------:R-:W-:Y:S04]  /*16220*/  HMMA.16816.F32.BF16 R12, R8.reuse, R48, R80 ;  /* 0x00000030080c723c */ /* 0x040fe80000041850 */
[----:B------:R1:W3:Y:S02]  /*16230*/  MUFU.TANH R205, R0 ;  /* 0x0000000000cd7308 */ /* 0x0002e40000002400 */
[C---:B------:R-:W-:Y:S01]  /*16240*/  HMMA.16816.F32.BF16 R80, R8.reuse, R38, R104 ;  /* 0x000000260850723c */ /* 0x040fe20000041868 */
[----:B------:R-:W4:Y:S05]  /*16250*/  LDSM.16.M88.4 R36, [R183+0x5800] ;  /* 0x00580000b724783b */ /* 0x000f2a0000000200 */
[C---:B------:R-:W-:Y:S06]  /*16260*/  HMMA.16816.F32.BF16 R104, R8.reuse, R40, R100 ;  /* 0x000000280868723c */ /* 0x040fec0000041864 */
[----:B------:R-:W-:Y:S01]  /*16270*/  HMMA.16816.F32.BF16 R100, R8, R42, R156 ;  /* 0x0000002a0864723c */ /* 0x000fe2000004189c */
[----:B-1----:R-:W-:-:S04]  /*16280*/  FMUL.FTZ R0, R32, R3 ;  /* 0x0000000320007220 */ /* 0x002fc80000410000 */
[----:B------:R1:W3:-:S13]  /*16290*/  MUFU.TANH R204, R0 ;  /* 0x0000000000cc7308 */ /* 0x0002da0000002400 */
[-C--:B------:R-:W-:Y:S01]  /*162a0*/  FMUL.FTZ R105, R105, R3.reuse ;  /* 0x0000000369697220 */ /* 0x080fe20000410000 */
[-C--:B------:R-:W-:Y:S01]  /*162b0*/  FMUL.FTZ R106, R106, R3.reuse ;  /* 0x000000036a6a7220 */ /* 0x080fe20000410000 */
[-C--:B------:R-:W-:Y:S01]  /*162c0*/  FMUL.FTZ R107, R107, R3.reuse ;  /* 0x000000036b6b7220 */ /* 0x080fe20000410000 */
[----:B-1----:R-:W-:-:S03]  /*162d0*/  FMUL.FTZ R0, R33, R3 ;  /* 0x0000000321007220 */ /* 0x002fc60000410000 */
[-C--:B------:R-:W-:Y:S01]  /*162e0*/  FMUL.FTZ R100, R100, R3.reuse ;  /* 0x0000000364647220 */ /* 0x080fe20000410000 */
[-C--:B------:R-:W-:Y:S01]  /*162f0*/  FMUL.FTZ R101, R101, R3.reuse ;  /* 0x0000000365657220 */ /* 0x080fe20000410000 */
[----:B------:R1:W-:Y:S01]  /*16300*/  MUFU.TANH R200, R0 ;  /* 0x0000000000c87308 */ /* 0x0003e20000002400 */
[-C--:B------:R-:W-:Y:S01]  /*16310*/  FMUL.FTZ R102, R102, R3.reuse ;  /* 0x0000000366667220 */ /* 0x080fe20000410000 */
[----:B----4-:R-:W-:Y:S06]  /*16320*/  HMMA.16816.F32.BF16 R56, R8, R36, R56 ;  /* 0x000000240838723c */ /* 0x010fec0000041838 */
[----:B------:R-:W-:Y:S08]  /*16330*/  MUFU.TANH R105, R105 ;  /* 0x0000006900697308 */ /* 0x000ff00000002400 */
[----:B------:R-:W-:Y:S01]  /*16340*/  MUFU.TANH R106, R106 ;  /* 0x0000006a006a7308 */ /* 0x000fe20000002400 */
[----:B-1----:R-:W-:-:S07]  /*16350*/  FMUL.FTZ R0, R34, R3 ;  /* 0x0000000322007220 */ /* 0x002fce0000410000 */
[----:B------:R1:W4:Y:S02]  /*16360*/  MUFU.TANH R117, R0 ;  /* 0x0000000000757308 */ /* 0x0003240000002400 */
[-C--:B------:R-:W-:Y:S01]  /*16370*/  FMUL.FTZ R56, R56, R3.reuse ;  /* 0x0000000338387220 */ /* 0x080fe20000410000 */
[-C--:B------:R-:W-:Y:S01]  /*16380*/  FMUL.FTZ R57, R57, R3.reuse ;  /* 0x0000000339397220 */ /* 0x080fe20000410000 */
[-C--:B------:R-:W-:Y:S01]  /*16390*/  FMUL.FTZ R58, R58, R3.reuse ;  /* 0x000000033a3a7220 */ /* 0x080fe20000410000 */
[----:B------:R-:W-:-:S03]  /*163a0*/  FMUL.FTZ R59, R59, R3 ;  /* 0x000000033b3b7220 */ /* 0x000fc60000410000 */
[----:B------:R-:W-:Y:S08]  /*163b0*/  MUFU.TANH R107, R107 ;  /* 0x0000006b006b7308 */ /* 0x000ff00000002400 */
[----:B------:R-:W-:Y:S01]  /*163c0*/  MUFU.TANH R100, R100 ;  /* 0x0000006400647308 */ /* 0x000fe20000002400 */
[-C--:B-1----:R-:W-:Y:S02]  /*163d0*/  FMUL.FTZ R0, R35, R3.reuse ;  /* 0x0000000323007220 */ /* 0x082fe40000410000 */
[----:B------:R-:W-:Y:S05]  /*163e0*/  HMMA.16816.F32.BF16 R32, R8, R50, R124 ;  /* 0x000000320820723c */ /* 0x000fea000004187c */
[----:B------:R1:W4:Y:S01]  /*163f0*/  MUFU.TANH R179, R0 ;  /* 0x0000000000b37308 */ /* 0x0003220000002400 */
[----:B------:R-:W-:Y:S06]  /*16400*/  HMMA.16816.F32.BF16 R124, R4, R22, R172 ;  /* 0x00000016047c723c */ /* 0x000fec00000418ac */
[----:B------:R-:W-:Y:S01]  /*16410*/  HMMA.16816.F32.BF16 R20, R8, R30, R160 ;  /* 0x0000001e0814723c */ /* 0x000fe200000418a0 */
[----:B------:R-:W-:Y:S01]  /*16420*/  IMAD.MOV.U32 R172, RZ, RZ, R130 ;  /* 0x000000ffffac7224 */ /* 0x000fe200078e0082 */
[----:B------:R-:W-:Y:S01]  /*16430*/  MOV R175, R148 ;  /* 0x0000009400af7202 */ /* 0x000fe20000000f00 */
[----:B------:R-:W-:Y:S01]  /*16440*/  IMAD.MOV.U32 R174, RZ, RZ, R131 ;  /* 0x000000ffffae7224 */ /* 0x000fe200078e0083 */
[----:B------:R-:W-:Y:S01]  /*16450*/  MUFU.TANH R102, R102 ;  /* 0x0000006600667308 */ /* 0x000fe20000002400 */
[----:B------:R-:W-:Y:S01]  /*16460*/  IMAD.MOV.U32 R231, RZ, RZ, R172 ;  /* 0x000000ffffe77224 */ /* 0x000fe200078e00ac */
[----:B------:R-:W-:Y:S01]  /*16470*/  HMMA.16816.F32.BF16 R128, R4, R16, R208 ;  /* 0x000000100480723c */ /* 0x000fe200000418d0 */
[----:B------:R-:W4:Y:S01]  /*16480*/  LDL R210, [R1+0x158] ;  /* 0x0001580001d27983 */ /* 0x000f220000100800 */
[----:B-1----:R-:W-:-:S04]  /*16490*/  FMUL.FTZ R0, R12, R3 ;  /* 0x000000030c007220 */ /* 0x002fc80000410000 */
[----:B------:R-:W-:Y:S01]  /*164a0*/  HMMA.16816.F32.BF16 R148, R4, R18, R192 ;  /* 0x000000120494723c */ /* 0x000fe200000418c0 */
[----:B------:R-:W1:Y:S01]  /*164b0*/  LDSM.16.M88.4 R16, [R183+0x4000] ;  /* 0x00400000b710783b */ /* 0x000e620000000200 */
[----:B------:R2:W4:Y:S04]  /*164c0*/  MUFU.TANH R178, R0 ;  /* 0x0000000000b27308 */ /* 0x0005280000002400 */
[C---:B------:R-:W-:Y:S01]  /*164d0*/  HMMA.16816.F32.BF16 R4, R8.reuse, R28, R168 ;  /* 0x0000001c0804723c */ /* 0x040fe200000418a8 */
[----:B------:R-:W3:Y:S03]  /*164e0*/  LDSM.16.M88.4 R28, [R183+0x4800] ;  /* 0x00480000b71c783b */ /* 0x000ee60000000200 */
[----:B------:R-:W-:Y:S02]  /*164f0*/  MUFU.TANH R101, R101 ;  /* 0x0000006500657308 */ /* 0x000fe40000002400 */
[----:B------:R-:W-:Y:S01]  /*16500*/  HMMA.16816.F32.BF16 R48, R8, R38, R44 ;  /* 0x000000260830723c */ /* 0x000fe2000004182c */
[----:B--2---:R-:W-:-:S05]  /*16510*/  FMUL.FTZ R0, R13, R3 ;  /* 0x000000030d007220 */ /* 0x004fca0000410000 */
[----:B------:R2:W-:-:S15]  /*16520*/  MUFU.TANH R177, R0 ;  /* 0x0000000000b17308 */ /* 0x0005de0000002400 */
[----:B------:R-:W-:-:S03]  /*16530*/  NOP ;  /* 0x0000000000007918 */ /* 0x000fc60000000000 */
[-C--:B------:R-:W-:Y:S01]  /*16540*/  FMUL.FTZ R90, R49, R3.reuse ;  /* 0x00000003315a7220 */ /* 0x080fe20000410000 */
[-C--:B--2---:R-:W-:Y:S01]  /*16550*/  FMUL.FTZ R0, R14, R3.reuse ;  /* 0x000000030e007220 */ /* 0x084fe20000410000 */
[C---:B-1----:R-:W-:Y:S03]  /*16560*/  HMMA.16816.F32.BF16 R84, R8.reuse, R16, R84 ;  /* 0x000000100854723c */ /* 0x042fe60000041854 */
[----:B------:R1:W2:Y:S03]  /*16570*/  MUFU.TANH R173, R0 ;  /* 0x0000000000ad7308 */ /* 0x0002a60000002400 */
[C---:B------:R-:W-:Y:S01]  /*16580*/  HMMA.16816.F32.BF16 R76, R8.reuse, R18, R76 ;  /* 0x00000012084c723c */ /* 0x040fe2000004184c */
[----:B------:R-:W-:Y:S05]  /*16590*/  LDSM.16.M88.4 R16, [R183+0x7000] ;  /* 0x00700000b710783b */ /* 0x000fea0000000200 */
[C---:B---3--:R-:W-:Y:S06]  /*165a0*/  HMMA.16816.F32.BF16 R72, R8.reuse, R28, R72 ;  /* 0x0000001c0848723c */ /* 0x048fec0000041848 */
[----:B------:R-:W-:Y:S01]  /*165b0*/  HMMA.16816.F32.BF16 R68, R8, R30, R68 ;  /* 0x0000001e0844723c */ /* 0x000fe20000041844 */
[----:B-1----:R-:W-:-:S02]  /*165c0*/  FMUL.FTZ R0, R15, R3 ;  /* 0x000000030f007220 */ /* 0x002fc40000410000 */
[----:B------:R-:W1:Y:S02]  /*165d0*/  LDSM.16.M88.4 R12, [R183+0x3800] ;  /* 0x00380000b70c783b */ /* 0x000e640000000200 */
[----:B------:R3:W2:Y:S01]  /*165e0*/  MUFU.TANH R118, R0 ;  /* 0x0000000000767308 */ /* 0x0006a20000002400 */
[-C--:B------:R-:W-:Y:S01]  /*165f0*/  FMUL.FTZ R84, R84, R3.reuse ;  /* 0x0000000354547220 */ /* 0x080fe20000410000 */
[-C--:B------:R-:W-:Y:S01]  /*16600*/  FMUL.FTZ R85, R85, R3.reuse ;  /* 0x0000000355557220 */ /* 0x080fe20000410000 */
[-C--:B------:R-:W-:Y:S01]  /*16610*/  FMUL.FTZ R86, R86, R3.reuse ;  /* 0x0000000356567220 */ /* 0x080fe20000410000 */
[----:B------:R-:W-:-:S03]  /*16620*/  FMUL.FTZ R87, R87, R3 ;  /* 0x0000000357577220 */ /* 0x000fc60000410000 */
[-C--:B------:R-:W-:Y:S01]  /*16630*/  FMUL.FTZ R76, R76, R3.reuse ;  /* 0x000000034c4c7220 */ /* 0x080fe20000410000 */
[-C--:B------:R-:W-:Y:S01]  /*16640*/  FMUL.FTZ R77, R77, R3.reuse ;  /* 0x000000034d4d7220 */ /* 0x080fe20000410000 */
[-C--:B------:R-:W-:Y:S01]  /*16650*/  FMUL.FTZ R78, R78, R3.reuse ;  /* 0x000000034e4e7220 */ /* 0x080fe20000410000 */
[-C--:B------:R-:W-:Y:S01]  /*16660*/  FMUL.FTZ R79, R79, R3.reuse ;  /* 0x000000034f4f7220 */ /* 0x080fe20000410000 */
[----:B------:R-:W-:Y:S02]  /*16670*/  MUFU.TANH R84, R84 ;  /* 0x0000005400547308 */ /* 0x000fe40000002400 */
[-C--:B------:R-:W-:Y:S01]  /*16680*/  FMUL.FTZ R72, R72, R3.reuse ;  /* 0x0000000348487220 */ /* 0x080fe20000410000 */
[-C--:B------:R-:W-:Y:S01]  /*16690*/  FMUL.FTZ R75, R75, R3.reuse ;  /* 0x000000034b4b7220 */ /* 0x080fe20000410000 */
[----:B---3--:R-:W-:-:S04]  /*166a0*/  FMUL.FTZ R0, R32, R3 ;  /* 0x0000000320007220 */ /* 0x008fc80000410000 */
[-C--:B------:R-:W-:Y:S01]  /*166b0*/  FMUL.FTZ R68, R68, R3.reuse ;  /* 0x0000000344447220 */ /* 0x080fe20000410000 */
[-C--:B------:R-:W-:Y:S01]  /*166c0*/  FMUL.FTZ R69, R69, R3.reuse ;  /* 0x0000000345457220 */ /* 0x080fe20000410000 */
[-C--:B------:R-:W-:Y:S01]  /*166d0*/  FMUL.FTZ R70, R70, R3.reuse ;  /* 0x0000000346467220 */ /* 0x080fe20000410000 */
[----:B------:R3:W2:Y:S01]  /*166e0*/  MUFU.TANH R171, R0 ;  /* 0x0000000000ab7308 */ /* 0x0006a20000002400 */
[----:B------:R-:W-:-:S07]  /*166f0*/  FMUL.FTZ R71, R71, R3 ;  /* 0x0000000347477220 */ /* 0x000fce0000410000 */
[----:B------:R-:W-:Y:S08]  /*16700*/  MUFU.TANH R86, R86 ;  /* 0x0000005600567308 */ /* 0x000ff00000002400 */
[----:B------:R-:W-:Y:S01]  /*16710*/  MUFU.TANH R85, R85 ;  /* 0x0000005500557308 */ /* 0x000fe20000002400 */
[-C--:B---3--:R-:W-:Y:S01]  /*16720*/  FMUL.FTZ R0, R33, R3.reuse ;  /* 0x0000000321007220 */ /* 0x088fe20000410000 */
[C---:B-1----:R-:W-:Y:S06]  /*16730*/  HMMA.16816.F32.BF16 R96, R8.reuse, R12, R96 ;  /* 0x0000000c0860723c */ /* 0x042fec0000041860 */
[----:B------:R1:W-:Y:S01]  /*16740*/  MUFU.TANH R169, R0 ;  /* 0x0000000000a97308 */ /* 0x0003e20000002400 */
[----:B------:R-:W-:Y:S01]  /*16750*/  HMMA.16816.F32.BF16 R92, R8, R14, R92 ;  /* 0x0000000e085c723c */ /* 0x000fe2000004185c */
[----:B------:R-:W3:Y:S01]  /*16760*/  LDSM.16.M88.4 R12, [R183+0x6800] ;  /* 0x00680000b70c783b */ /* 0x000ee20000000200 */
[----:B-1----:R-:W-:-:S15]  /*16770*/  FMUL.FTZ R0, R34, R3 ;  /* 0x0000000322007220 */ /* 0x002fde0000410000 */
[-C--:B------:R-:W-:Y:S01]  /*16780*/  FMUL.FTZ R96, R96, R3.reuse ;  /* 0x0000000360607220 */ /* 0x080fe20000410000 */
[----:B------:R1:W2:Y:S06]  /*16790*/  MUFU.TANH R166, R0 ;  /* 0x0000000000a67308 */ /* 0x0002ac0000002400 */
[-C--:B------:R-:W-:Y:S01]  /*167a0*/  FMUL.FTZ R92, R92, R3.reuse ;  /* 0x000000035c5c7220 */ /* 0x080fe20000410000 */
[-C--:B------:R-:W-:Y:S01]  /*167b0*/  FMUL.FTZ R93, R93, R3.reuse ;  /* 0x000000035d5d7220 */ /* 0x080fe20000410000 */
[-C--:B------:R-:W-:Y:S01]  /*167c0*/  FMUL.FTZ R94, R94, R3.reuse ;  /* 0x000000035e5e7220 */ /* 0x080fe20000410000 */
[-C--:B------:R-:W-:Y:S01]  /*167d0*/  FMUL.FTZ R95, R95, R3.reuse ;  /* 0x000000035f5f7220 */ /* 0x080fe20000410000 */
[----:B------:R-:W-:Y:S08]  /*167e0*/  MUFU.TANH R96, R96 ;  /* 0x0000006000607308 */ /* 0x000ff00000002400 */
[----:B------:R-:W-:Y:S01]  /*167f0*/  MUFU.TANH R92, R92 ;  /* 0x0000005c005c7308 */ /* 0x000fe20000002400 */
[----:B-1----:R-:W-:-:S02]  /*16800*/  FMUL.FTZ R0, R35, R3 ;  /* 0x0000000323007220 */ /* 0x002fc40000410000 */
[----:B------:R-:W1:Y:S01]  /*16810*/  LDSM.16.M88.4 R32, [R183+0x5000] ;  /* 0x00500000b720783b */ /* 0x000e620000000200 */
[C---:B---3--:R-:W-:Y:S04]  /*16820*/  HMMA.16816.F32.BF16 R28, R8.reuse, R14, R140 ;  /* 0x0000000e081c723c */ /* 0x048fe8000004188c */
[----:B------:R3:W2:Y:S02]  /*16830*/  MUFU.TANH R163, R0 ;  /* 0x0000000000a37308 */ /* 0x0006a40000002400 */
[----:B------:R-:W-:Y:S06]  /*16840*/  HMMA.16816.F32.BF16 R36, R8, R12, R112 ;  /* 0x0000000c0824723c */ /* 0x000fec0000041870 */
[----:B------:R-:W-:Y:S08]  /*16850*/  MUFU.TANH R93, R93 ;  /* 0x0000005d005d7308 */ /* 0x000ff00000002400 */
[----:B------:R-:W-:Y:S01]  /*16860*/  MUFU.TANH R94, R94 ;  /* 0x0000005e005e7308 */ /* 0x000fe20000002400 */
[----:B---3--:R-:W-:-:S03]  /*16870*/  FMUL.FTZ R0, R4, R3 ;  /* 0x0000000304007220 */ /* 0x008fc60000410000 */
[-C--:B------:R-:W-:Y:S01]  /*16880*/  FMUL.FTZ R165, R30, R3.reuse ;  /* 0x000000031ea57220 */ /* 0x080fe20000410000 */
[----:B------:R-:W-:-:S03]  /*16890*/  FMUL.FTZ R167, R31, R3 ;  /* 0x000000031fa77220 */ /* 0x000fc60000410000 */
[----:B------:R3:W2:Y:S02]  /*168a0*/  MUFU.TANH R162, R0 ;  /* 0x0000000000a27308 */ /* 0x0006a40000002400 */
[----:B------:R-:W-:-:S06]  /*168b0*/  FMUL.FTZ R142, R36, R3 ;  /* 0x00000003248e7220 */ /* 0x000fcc0000410000 */
[----:B------:R-:W-:Y:S01]  /*168c0*/  MUFU.TANH R95, R95 ;  /* 0x0000005f005f7308 */ /* 0x000fe20000002400 */
[----:B-1----:R-:W-:Y:S01]  /*168d0*/  HMMA.16816.F32.BF16 R64, R8, R32, R60 ;  /* 0x000000200840723c */ /* 0x002fe2000004183c */
[----:B---3--:R-:W-:-:S05]  /*168e0*/  FMUL.FTZ R0, R5, R3 ;  /* 0x0000000305007220 */ /* 0x008fca0000410000 */
[----:B------:R-:W-:Y:S01]  /*168f0*/  HMMA.16816.F32.BF16 R60, R8, R34, R144 ;  /* 0x00000022083c723c */ /* 0x000fe20000041890 */
[----:B------:R-:W1:Y:S01]  /*16900*/  LDSM.16.M88.4 R32, [R183+0x7800] ;  /* 0x00780000b720783b */ /* 0x000e620000000200 */
[----:B------:R3:W-:Y:S05]  /*16910*/  MUFU.TANH R164, R0 ;  /* 0x0000000000a47308 */ /* 0x0007ea0000002400 */
[----:B------:R-:W-:-:S11]  /*16920*/  FMUL.FTZ R146, R37, R3 ;  /* 0x0000000325927220 */ /* 0x000fd60000410000 */
[-C--:B------:R-:W-:Y:S01]  /*16930*/  FMUL.FTZ R64, R64, R3.reuse ;  /* 0x0000000340407220 */ /* 0x080fe20000410000 */
[-C--:B------:R-:W-:Y:S01]  /*16940*/  FMUL.FTZ R65, R65, R3.reuse ;  /* 0x0000000341417220 */ /* 0x080fe20000410000 */
[-C--:B------:R-:W-:Y:S01]  /*16950*/  FMUL.FTZ R66, R66, R3.reuse ;  /* 0x0000000342427220 */ /* 0x080fe20000410000 */
[-C--:B---3--:R-:W-:Y:S01]  /*16960*/  FMUL.FTZ R0, R6, R3.reuse ;  /* 0x0000000306007220 */ /* 0x088fe20000410000 */
[----:B------:R-:W-:-:S03]  /*16970*/  FMUL.FTZ R67, R67, R3 ;  /* 0x0000000343437220 */ /* 0x000fc60000410000 */
[----:B------:R3:W2:Y:S01]  /*16980*/  MUFU.TANH R160, R0 ;  /* 0x0000000000a07308 */ /* 0x0006a20000002400 */
[-C--:B------:R-:W-:Y:S01]  /*16990*/  FMUL.FTZ R60, R60, R3.reuse ;  /* 0x000000033c3c7220 */ /* 0x080fe20000410000 */
[-C--:B------:R-:W-:Y:S01]  /*169a0*/  FMUL.FTZ R61, R61, R3.reuse ;  /* 0x000000033d3d7220 */ /* 0x080fe20000410000 */
[-C--:B------:R-:W-:Y:S01]  /*169b0*/  FMUL.FTZ R62, R62, R3.reuse ;  /* 0x000000033e3e7220 */ /* 0x080fe20000410000 */
[-C--:B------:R-:W-:Y:S01]  /*169c0*/  FMUL.FTZ R63, R63, R3.reuse ;  /* 0x000000033f3f7220 */ /* 0x080fe20000410000 */
[----:B---3--:R-:W-:Y:S01]  /*169d0*/  FMUL.FTZ R0, R7, R3 ;  /* 0x0000000307007220 */ /* 0x008fe20000410000 */
[----:B-1----:R-:W-:Y:S01]  /*169e0*/  HMMA.16816.F32.BF16 R12, R8, R32, R128 ;  /* 0x00000020080c723c */ /* 0x002fe20000041880 */
[----:B------:R-:W1:Y:S01]  /*169f0*/  LDSM.16.M88.4 R4, [R183+0x6000] ;  /* 0x00600000b704783b */ /* 0x000e620000000200 */
[----:B------:R-:W-:Y:S01]  /*16a00*/  MUFU.TANH R31, R70 ;  /* 0x00000046001f7308 */ /* 0x000fe20000002400 */
[----:B------:R-:W-:-:S04]  /*16a10*/  DEPBAR.LE SB0, 0x0 ;  /* 0x000080000000791a */ /* 0x000fc80000000000 */
[-C--:B------:R-:W-:Y:S01]  /*16a20*/  FMUL.FTZ R33, R73, R3.reuse ;  /* 0x0000000349217220 */ /* 0x080fe20000410000 */
[----:B------:R-:W-:Y:S02]  /*16a30*/  FMUL.FTZ R32, R74, R3 ;  /* 0x000000034a207220 */ /* 0x000fe40000410000 */
[----:B------:R3:W2:-:S14]  /*16a40*/  MUFU.TANH R161, R0 ;  /* 0x0000000000a17308 */ /* 0x00069c0000002400 */
[-C--:B------:R-:W-:Y:S01]  /*16a50*/  FMUL.FTZ R192, R12, R3.reuse ;  /* 0x000000030cc07220 */ /* 0x080fe20000410000 */
[-C--:B------:R-:W-:Y:S01]  /*16a60*/  FMUL.FTZ R194, R13, R3.reuse ;  /* 0x000000030dc27220 */ /* 0x080fe20000410000 */
[-C--:B------:R-:W-:Y:S01]  /*16a70*/  FMUL.FTZ R195, R14, R3.reuse ;  /* 0x000000030ec37220 */ /* 0x080fe20000410000 */
[-C--:B---3--:R-:W-:Y:S01]  /*16a80*/  FMUL.FTZ R0, R20, R3.reuse ;  /* 0x0000000314007220 */ /* 0x088fe20000410000 */
[----:B------:R-:W-:-:S03]  /*16a90*/  FMUL.FTZ R197, R15, R3 ;  /* 0x000000030fc57220 */ /* 0x000fc60000410000 */
[----:B------:R3:W2:Y:S01]  /*16aa0*/  MUFU.TANH R159, R0 ;  /* 0x00000000009f7308 */ /* 0x0006a20000002400 */
[C---:B-1----:R-:W-:Y:S06]  /*16ab0*/  HMMA.16816.F32.BF16 R44, R8.reuse, R4, R152 ;  /* 0x00000004082c723c */ /* 0x042fec0000041898 */
[----:B------:R-:W-:Y:S01]  /*16ac0*/  HMMA.16816.F32.BF16 R40, R8, R6, R108 ;  /* 0x000000060828723c */ /* 0x000fe2000004186c */
[-C--:B---3--:R-:W-:Y:S01]  /*16ad0*/  FMUL.FTZ R0, R21, R3.reuse ;  /* 0x0000000315007220 */ /* 0x088fe20000410000 */
[-C--:B------:R-:W-:Y:S01]  /*16ae0*/  FMUL.FTZ R4, R80, R3.reuse ;  /* 0x0000000350047220 */ /* 0x080fe20000410000 */
[-C--:B------:R-:W-:Y:S01]  /*16af0*/  FMUL.FTZ R5, R82, R3.reuse ;  /* 0x0000000352057220 */ /* 0x080fe20000410000 */
[-C--:B------:R-:W-:Y:S01]  /*16b00*/  FMUL.FTZ R152, R28, R3.reuse ;  /* 0x000000031c987220 */ /* 0x080fe20000410000 */
[----:B------:R1:W-:Y:S01]  /*16b10*/  MUFU.TANH R158, R0 ;  /* 0x00000000009e7308 */ /* 0x0003e20000002400 */
[----:B------:R-:W-:Y:S01]  /*16b20*/  SHF.L.U32 R28, R244, 0x1, RZ ;  /* 0x00000001f41c7819 */ /* 0x000fe200000006ff */
[----:B------:R-:W-:Y:S01]  /*16b30*/  FMUL.FTZ R6, R83, R3 ;  /* 0x0000000353067220 */ /* 0x000fe20000410000 */
[----:B------:R-:W-:-:S02]  /*16b40*/  IMAD.MOV.U32 R244, RZ, RZ, R243 ;  /* 0x000000fffff47224 */ /* 0x000fc400078e00f3 */
[-C--:B------:R-:W-:Y:S01]  /*16b50*/  FMUL.FTZ R153, R29, R3.reuse ;  /* 0x000000031d997220 */ /* 0x080fe20000410000 */
[----:B------:R-:W-:Y:S01]  /*16b60*/  LOP3.LUT R28, R28, 0x6, RZ, 0xc0, !PT ;  /* 0x000000061c1c7812 */ /* 0x000fe200078ec0ff */
[----:B------:R-:W-:Y:S01]  /*16b70*/  IMAD.MOV.U32 R243, RZ, RZ, R175 ;  /* 0x000000fffff37224 */ /* 0x000fe200078e00af */
[----:B------:R-:W-:Y:S05]  /*16b80*/  MUFU.TANH R109, R5 ;  /* 0x00000005006d7308 */ /* 0x000fea0000002400 */
[-C--:B------:R-:W-:Y:S01]  /*16b90*/  FMUL.FTZ R46, R46, R3.reuse ;  /* 0x000000032e2e7220 */ /* 0x080fe20000410000 */
[-C--:B------:R-:W-:Y:S02]  /*16ba0*/  FMUL.FTZ R47, R47, R3.reuse ;  /* 0x000000032f2f7220 */ /* 0x080fe40000410000 */
[----:B------:R3:W-:Y:S01]  /*16bb0*/  MUFU.TANH R108, R6 ;  /* 0x00000006006c7308 */ /* 0x0007e20000002400 */
[----:B-1----:R-:W-:-:S02]  /*16bc0*/  FMUL.FTZ R0, R22, R3 ;  /* 0x0000000316007220 */ /* 0x002fc40000410000 */
[----:B------:R-:W-:-:S05]  /*16bd0*/  FMUL.FTZ R131, R43, R3 ;  /* 0x000000032b837220 */ /* 0x000fca0000410000 */
[----:B------:R1:W2:Y:S01]  /*16be0*/  MUFU.TANH R157, R0 ;  /* 0x00000000009d7308 */ /* 0x0002a20000002400 */
[-C--:B---3--:R-:W-:Y:S01]  /*16bf0*/  FMUL.FTZ R6, R98, R3.reuse ;  /* 0x0000000362067220 */ /* 0x088fe20000410000 */
[-C--:B------:R-:W-:Y:S01]  /*16c00*/  FMUL.FTZ R98, R50, R3.reuse ;  /* 0x0000000332627220 */ /* 0x080fe20000410000 */
[-C--:B-1----:R-:W-:Y:S02]  /*16c10*/  FMUL.FTZ R0, R23, R3.reuse ;  /* 0x0000000317007220 */ /* 0x082fe40000410000 */
[C---:B------:R-:W-:Y:S03]  /*16c20*/  HMMA.16816.F32.BF16 R20, R8.reuse, R16, R120 ;  /* 0x000000100814723c */ /* 0x040fe60000041878 */
[----:B------:R1:W3:Y:S03]  /*16c30*/  MUFU.TANH R145, R0 ;  /* 0x0000000000917308 */ /* 0x0002e60000002400 */
[----:B------:R-:W-:Y:S01]  /*16c40*/  HMMA.16816.F32.BF16 R16, R8, R18, R124 ;  /* 0x000000120810723c */ /* 0x000fe2000004187c */
[----:B------:R-:W-:-:S05]  /*16c50*/  FMUL.FTZ R123, R40, R3 ;  /* 0x00000003287b7220 */ /* 0x000fca0000410000 */
[----:B------:R-:W-:Y:S01]  /*16c60*/  HMMA.16816.F32.BF16 R8, R8, R34, R148 ;  /* 0x000000220808723c */ /* 0x000fe20000041894 */
[-C--:B------:R-:W-:Y:S01]  /*16c70*/  FMUL.FTZ R125, R41, R3.reuse ;  /* 0x00000003297d7220 */ /* 0x080fe20000410000 */
[-C--:B------:R-:W-:Y:S01]  /*16c80*/  FMUL.FTZ R126, R42, R3.reuse ;  /* 0x000000032a7e7220 */ /* 0x080fe20000410000 */
[----:B-1----:R-:W-:-:S04]  /*16c90*/  FMUL.FTZ R0, R52, R3 ;  /* 0x0000000334007220 */ /* 0x002fc80000410000 */
[-C--:B------:R-:W-:Y:S01]  /*16ca0*/  FMUL.FTZ R35, R48, R3.reuse ;  /* 0x0000000330237220 */ /* 0x080fe20000410000 */
[-C--:B------:R-:W-:Y:S01]  /*16cb0*/  FMUL.FTZ R148, R38, R3.reuse ;  /* 0x0000000326947220 */ /* 0x080fe20000410000 */
[-C--:B------:R-:W-:Y:S01]  /*16cc0*/  FMUL.FTZ R151, R39, R3.reuse ;  /* 0x0000000327977220 */ /* 0x080fe20000410000 */
[----:B------:R1:W3:Y:S02]  /*16cd0*/  MUFU.TANH R156, R0 ;  /* 0x00000000009c7308 */ /* 0x0002e40000002400 */
[-C--:B------:R-:W-:Y:S01]  /*16ce0*/  FMUL.FTZ R168, R20, R3.reuse ;  /* 0x0000000314a87220 */ /* 0x080fe20000410000 */
[-C--:B------:R-:W-:Y:S01]  /*16cf0*/  FMUL.FTZ R170, R21, R3.reuse ;  /* 0x0000000315aa7220 */ /* 0x080fe20000410000 */
[----:B------:R-:W-:-:S04]  /*16d00*/  FMUL.FTZ R172, R22, R3 ;  /* 0x0000000316ac7220 */ /* 0x000fc80000410000 */
[-C--:B------:R-:W-:Y:S01]  /*16d10*/  FMUL.FTZ R175, R16, R3.reuse ;  /* 0x0000000310af7220 */ /* 0x080fe20000410000 */
[-C--:B------:R-:W-:Y:S01]  /*16d20*/  FMUL.FTZ R180, R17, R3.reuse ;  /* 0x0000000311b47220 */ /* 0x080fe20000410000 */
[----:B------:R-:W-:-:S04]  /*16d30*/  FMUL.FTZ R182, R19, R3 ;  /* 0x0000000313b67220 */ /* 0x000fc80000410000 */
[-C--:B------:R-:W-:Y:S01]  /*16d40*/  FMUL.FTZ R198, R8, R3.reuse ;  /* 0x0000000308c67220 */ /* 0x080fe20000410000 */
[-C--:B------:R-:W-:Y:S01]  /*16d50*/  FMUL.FTZ R199, R9, R3.reuse ;  /* 0x0000000309c77220 */ /* 0x080fe20000410000 */
[-C--:B------:R-:W-:Y:S01]  /*16d60*/  FMUL.FTZ R203, R10, R3.reuse ;  /* 0x000000030acb7220 */ /* 0x080fe20000410000 */
[-C--:B------:R-:W-:Y:S01]  /*16d70*/  FMUL.FTZ R208, R11, R3.reuse ;  /* 0x000000030bd07220 */ /* 0x080fe20000410000 */
[----:B-1----:R-:W-:-:S04]  /*16d80*/  FMUL.FTZ R0, R53, R3 ;  /* 0x0000000335007220 */ /* 0x002fc80000410000 */
[----:B------:R1:W-:Y:S02]  /*16d90*/  MUFU.TANH R147, R0 ;  /* 0x0000000000937308 */ /* 0x0003e40000002400 */
[----:B-1----:R-:W-:-:S06]  /*16da0*/  FMUL.FTZ R0, R54, R3 ;  /* 0x0000000336007220 */ /* 0x002fcc0000410000 */
[----:B------:R1:W3:Y:S02]  /*16db0*/  MUFU.TANH R144, R0 ;  /* 0x0000000000907308 */ /* 0x0002e40000002400 */
[----:B-1----:R-:W-:-:S06]  /*16dc0*/  FMUL.FTZ R0, R55, R3 ;  /* 0x0000000337007220 */ /* 0x002fcc0000410000 */
[----:B------:R1:W3:Y:S02]  /*16dd0*/  MUFU.TANH R139, R0 ;  /* 0x00000000008b7308 */ /* 0x0002e40000002400 */
[----:B-1----:R-:W-:-:S04]  /*16de0*/  SHF.R.S32.HI R0, RZ, 0x1f, R136 ;  /* 0x0000001fff007819 */ /* 0x002fc80000011488 */
[----:B------:R-:W-:Y:S02]  /*16df0*/  LEA.HI R0, R0, R136, RZ, 0x2 ;  /* 0x0000008800007211 */ /* 0x000fe400078f10ff */
[----:B------:R1:W3:Y:S02]  /*16e00*/  MUFU.TANH R136, R4 ;  /* 0x0000000400887308 */ /* 0x0002e40000002400 */
[----:B------:R-:W-:-:S05]  /*16e10*/  SHF.R.S32.HI R0, RZ, 0x2, R0 ;  /* 0x00000002ff007819 */ /* 0x000fca0000011400 */
[----:B------:R-:W-:-:S05]  /*16e20*/  IMAD R0, R133, 0x10, R0 ;  /* 0x0000001085007824 */ /* 0x000fca00078e0200 */
[----:B------:R-:W-:Y:S01]  /*16e30*/  IADD3 R0, R0, 0x1, R229 ;  /* 0x0000000100007810 */ /* 0x000fe20007ffe0e5 */
[----:B------:R-:W-:Y:S02]  /*16e40*/  IMAD.MOV.U32 R229, RZ, RZ, R181 ;  /* 0x000000ffffe57224 */ /* 0x000fe400078e00b5 */
[-C--:B------:R-:W-:Y:S02]  /*16e50*/  FMUL.FTZ R181, R18, R3.reuse ;  /* 0x0000000312b57220 */ /* 0x080fe40000410000 */
[----:B------:R-:W-:Y:S01]  /*16e60*/  MUFU.TANH R18, R6 ;  /* 0x0000000600127308 */ /* 0x000fe20000002400 */
[----:B-1----:R-:W-:-:S07]  /*16e70*/  FMUL.FTZ R4, R81, R3 ;  /* 0x0000000351047220 */ /* 0x002fce0000410000 */
[----:B------:R1:W3:Y:S02]  /*16e80*/  MUFU.TANH R133, R4 ;  /* 0x0000000400857308 */ /* 0x0002e40000002400 */
[----:B-1----:R-:W-:Y:S01]  /*16e90*/  IADD3 R4, R237, R0, -R230 ;  /* 0x00000000ed047210 */ /* 0x002fe20007ffe8e6 */
[----:B------:R-:W-:Y:S01]  /*16ea0*/  IMAD.MOV.U32 R230, RZ, RZ, R174 ;  /* 0x000000ffffe67224 */ /* 0x000fe200078e00ae */
[----:B------:R-:W-:Y:S01]  /*16eb0*/  LOP3.LUT R0, R26, R27, RZ, 0xfc, !PT ;  /* 0x0000001b1a007212 */ /* 0x000fe200078efcff */
[-C--:B------:R-:W-:Y:S01]  /*16ec0*/  FMUL.FTZ R27, R103, R3.reuse ;  /* 0x00000003671b7220 */ /* 0x080fe20000410000 */
[-C--:B------:R-:W-:Y:S01]  /*16ed0*/  FMUL.FTZ R26, R99, R3.reuse ;  /* 0x00000003631a7220 */ /* 0x080fe20000410000 */
[----:B------:R-:W-:Y:S02]  /*16ee0*/  IMAD.IADD R4, R116, 0x1, R4 ;  /* 0x0000000174047824 */ /* 0x000fe400078e0204 */
[-C--:B------:R-:W-:Y:S01]  /*16ef0*/  FMUL.FTZ R99, R51, R3.reuse ;  /* 0x0000000333637220 */ /* 0x080fe20000410000 */
[----:B------:R-:W-:Y:S01]  /*16f00*/  MUFU.TANH R34, R27 ;  /* 0x0000001b00227308 */ /* 0x000fe20000002400 */
[-C--:B------:R-:W-:Y:S01]  /*16f10*/  FMUL.FTZ R103, R44, R3.reuse ;  /* 0x000000032c677220 */ /* 0x080fe20000410000 */
[----:B------:R-:W-:Y:S01]  /*16f20*/  FMUL.FTZ R116, R45, R3 ;  /* 0x000000032d747220 */ /* 0x000fe20000410000 */
[C---:B------:R-:W-:Y:S01]  /*16f30*/  VIMNMX R7, R4.reuse, R237, PT ;  /* 0x000000ed04077248 */ /* 0x040fe20003fe0100 */
[-C--:B------:R-:W-:Y:S01]  /*16f40*/  FMUL.FTZ R174, R23, R3.reuse ;  /* 0x0000000317ae7220 */ /* 0x080fe20000410000 */
[----:B------:R-:W-:Y:S01]  /*16f50*/  VIADDMNMX R5, R4, 0x8, R237, PT ;  /* 0x0000000804057846 */ /* 0x000fe200038001ed */
[----:B------:R-:W-:-:S02]  /*16f60*/  FMUL.FTZ R4, R104, R3 ;  /* 0x0000000368047220 */ /* 0x000fc40000410000 */
[----:B------:R-:W-:Y:S08]  /*16f70*/  MUFU.TANH R19, R78 ;  /* 0x0000004e00137308 */ /* 0x000ff00000002400 */
[----:B------:R1:W3:Y:S08]  /*16f80*/  MUFU.TANH R81, R4 ;  /* 0x0000000400517308 */ /* 0x0002f00000002400 */
[----:B------:R-:W-:Y:S08]  /*16f90*/  MUFU.TANH R43, R69 ;  /* 0x00000045002b7308 */ /* 0x000ff00000002400 */
[----:B------:R-:W-:Y:S01]  /*16fa0*/  MUFU.TANH R44, R68 ;  /* 0x00000044002c7308 */ /* 0x000fe20000002400 */
[----:B-1----:R-:W-:-:S07]  /*16fb0*/  FMUL.FTZ R4, R97, R3 ;  /* 0x0000000361047220 */ /* 0x002fce0000410000 */
[----:B------:R1:W3:Y:S08]  /*16fc0*/  MUFU.TANH R27, R4 ;  /* 0x00000004001b7308 */ /* 0x0002f00000002400 */
[----:B------:R-:W3:Y:S01]  /*16fd0*/  MUFU.TANH R23, R26 ;  /* 0x0000001a00177308 */ /* 0x000ee20000002400 */
[----:B-1----:R-:W-:-:S04]  /*16fe0*/  IMAD.IADD R4, R89, 0x1, R28 ;  /* 0x0000000159047824 */ /* 0x002fc800078e021c */
[C---:B------:R-:W-:Y:S01]  /*16ff0*/  VIADD R6, R4.reuse, 0x1 ;  /* 0x0000000104067836 */ /* 0x040fe20000000000 */
[----:B------:R-:W-:Y:S01]  /*17000*/  I2FP.F32.S32 R12, R4 ;  /* 0x00000004000c7245 */ /* 0x000fe20000201400 */
[C---:B------:R-:W-:Y:S01]  /*17010*/  VIADD R8, R4.reuse, 0x8 ;  /* 0x0000000804087836 */ /* 0x040fe20000000000 */
[C---:B------:R-:W-:Y:S01]  /*17020*/  ISETP.GE.AND P4, PT, R4.reuse, R5, PT ;  /* 0x000000050400720c */ /* 0x040fe20003f86270 */
[----:B------:R-:W-:Y:S01]  /*17030*/  VIADD R3, R4, 0x10 ;  /* 0x0000001004037836 */ /* 0x000fe20000000000 */
[----:B------:R-:W-:Y:S01]  /*17040*/  ISETP.GE.AND P1, PT, R6, R7, PT ;  /* 0x000000070600720c */ /* 0x000fe20003f26270 */
[-C--:B------:R-:W-:Y:S01]  /*17050*/  FFMA.FTZ R9, R132, R12.reuse, R233 ;  /* 0x0000000c84097223 */ /* 0x080fe200000100e9 */
[----:B------:R-:W-:Y:S01]  /*17060*/  ISETP.GE.AND P0, PT, R6, R5, PT ;  /* 0x000000050600720c */ /* 0x000fe20003f06270 */
[----:B------:R-:W-:Y:S01]  /*17070*/  FFMA.FTZ R48, R132, R12, R232 ;  /* 0x0000000c84307223 */ /* 0x000fe200000100e8 */
[----:B------:R-:W-:Y:S02]  /*17080*/  I2FP.F32.S32 R6, R6 ;  /* 0x0000000600067245 */ /* 0x000fe40000201400 */
[----:B------:R-:W-:-:S02]  /*17090*/  ISETP.GE.AND P3, PT, R8, R7, PT ;  /* 0x000000070800720c */ /* 0x000fc40003f66270 */
[----:B------:R-:W-:Y:S01]  /*170a0*/  ISETP.GE.AND P6, PT, R8, R5, PT ;  /* 0x000000050800720c */ /* 0x000fe20003fc6270 */
[CC--:B------:R-:W-:Y:S01]  /*170b0*/  FFMA.FTZ R10, R132.reuse, R6.reuse, R234 ;  /* 0x00000006840a7223 */ /* 0x0c0fe200000100ea */
[----:B------:R-:W-:Y:S01]  /*170c0*/  FFMA.FTZ R14, R132, R6, R235 ;  /* 0x00000006840e7223 */ /* 0x000fe200000100eb */
[----:B------:R-:W-:Y:S02]  /*170d0*/  IADD3 R6, R4, 0x9, RZ ;  /* 0x0000000904067810 */ /* 0x000fe40007ffe0ff */
[----:B------:R-:W-:Y:S02]  /*170e0*/  FSEL R51, R9, -INF , !P4 ;  /* 0xff80000009337808 */ /* 0x000fe40006000000 */
[----:B------:R-:W-:Y:S02]  /*170f0*/  FSEL R54, R10, -INF , !P1 ;  /* 0xff8000000a367808 */ /* 0x000fe40004800000 */
[----:B------:R-:W-:Y:S02]  /*17100*/  I2FP.F32.S32 R8, R8 ;  /* 0x0000000800087245 */ /* 0x000fe40000201400 */
[----:B------:R-:W-:-:S02]  /*17110*/  ISETP.GE.AND P5, PT, R6, R7, PT ;  /* 0x000000070600720c */ /* 0x000fc40003fa6270 */
[----:B------:R-:W-:Y:S01]  /*17120*/  ISETP.GE.AND P2, PT, R6, R5, PT ;  /* 0x000000050600720c */ /* 0x000fe20003f46270 */
[CC--:B------:R-:W-:Y:S01]  /*17130*/  FFMA.FTZ R13, R132.reuse, R8.reuse, R229 ;  /* 0x00000008840d7223 */ /* 0x0c0fe200000100e5 */
[C---:B------:R-:W-:Y:S01]  /*17140*/  ISETP.GE.AND P4, PT, R3.reuse, R7, PT ;  /* 0x000000070300720c */ /* 0x040fe20003f86270 */
[----:B------:R-:W-:Y:S01]  /*17150*/  FFMA.FTZ R9, R132, R8, R230 ;  /* 0x0000000884097223 */ /* 0x000fe200000100e6 */
[----:B------:R-:W-:Y:S01]  /*17160*/  ISETP.GE.AND P1, PT, R3, R5, PT ;  /* 0x000000050300720c */ /* 0x000fe20003f26270 */
[----:B------:R-:W-:Y:S01]  /*17170*/  VIADD R8, R4, 0x11 ;  /* 0x0000001104087836 */ /* 0x000fe20000000000 */
        /* <DEDUP_REMOVED lines=18> */
[----:B------:R-:W-:Y:S01]  /*172a0*/  ISETP.GE.AND P5, PT, R6, R5, PT ;  /* 0x000000050600720c */ /* 0x000fe20003fa6270 */
[CC--:B------:R-:W-:Y:S01]  /*172b0*/  FFMA.FTZ R13, R132.reuse, R8.reuse, R247 ;  /* 0x00000008840d7223 */ /* 0x0c0fe200000100f7 */
[C---:B------:R-:W-:Y:S01]  /*172c0*/  ISETP.GE.AND P2, PT, R3.reuse, R7, PT ;  /* 0x000000070300720c */ /* 0x040fe20003f46270 */
[----:B------:R-:W-:Y:S01]  /*172d0*/  FFMA.FTZ R10, R132, R8, R241 ;  /* 0x00000008840a7223 */ /* 0x000fe200000100f1 */
[----:B------:R-:W-:Y:S02]  /*172e0*/  ISETP.GE.AND P4, PT, R3, R5, PT ;  /* 0x000000050300720c */ /* 0x000fe40003f86270 */
[----:B------:R-:W-:Y:S02]  /*172f0*/  I2FP.F32.S32 R6, R6 ;  /* 0x0000000600067245 */ /* 0x000fe40000201400 */
[----:B------:R-:W-:Y:S01]  /*17300*/  I2FP.F32.S32 R3, R3 ;  /* 0x0000000300037245 */ /* 0x000fe20000201400 */
[----:B------:R-:W-:-:S02]  /*17310*/  VIADD R8, R4, 0x20 ;  /* 0x0000002004087836 */ /* 0x000fc40000000000 */
        /* <DEDUP_REMOVED lines=21> */
[CC--:B------:R-:W-:Y:S01]  /*17470*/  FFMA.FTZ R13, R132.reuse, R8.reuse, R228 ;  /* 0x00000008840d7223 */ /* 0x0c0fe200000100e4 */
[C---:B------:R-:W-:Y:S01]  /*17480*/  FFMA.FTZ R10, R132.reuse, R8, R206 ;  /* 0x00000008840a7223 */ /* 0x040fe200000100ce */
[CC--:B------:R-:W-:Y:S01]  /*17490*/  FFMA.FTZ R12, R132.reuse, R6.reuse, R207 ;  /* 0x00000006840c7223 */ /* 0x0c0fe200000100cf */
[C---:B------:R-:W-:Y:S01]  /*174a0*/  FFMA.FTZ R9, R132.reuse, R6, R205 ;  /* 0x0000000684097223 */ /* 0x040fe200000100cd */
[CC--:B------:R-:W-:Y:S01]  /*174b0*/  FFMA.FTZ R11, R132.reuse, R3.reuse, R204 ;  /* 0x00000003840b7223 */ /* 0x0c0fe200000100cc */
[----:B----4-:R-:W-:Y:S01]  /*174c0*/  FFMA.FTZ R15, R132, R3, R117 ;  /* 0x00000003840f7223 */ /* 0x010fe20000010075 */
[----:B------:R-:W-:-:S02]  /*174d0*/  VIADD R8, R4, 0x29 ;  /* 0x0000002904087836 */ /* 0x000fc40000000000 */
[C---:B------:R-:W-:Y:S02]  /*174e0*/  VIADD R6, R4.reuse, 0x30 ;  /* 0x0000003004067836 */ /* 0x040fe40000000000 */
[----:B------:R-:W-:Y:S01]  /*174f0*/  VIADD R3, R4, 0x31 ;  /* 0x0000003104037836 */ /* 0x000fe20000000000 */
[----:B------:R-:W-:Y:S02]  /*17500*/  FSEL R78, R14, -INF , !P4 ;  /* 0xff8000000e4e7808 */ /* 0x000fe40006000000 */
[----:B------:R-:W-:Y:S02]  /*17510*/  FSEL R112, R13, -INF , !P1 ;  /* 0xff8000000d707808 */ /* 0x000fe40004800000 */
[C---:B------:R-:W-:Y:S02]  /*17520*/  ISETP.GE.AND P4, PT, R8.reuse, R7, PT ;  /* 0x000000070800720c */ /* 0x040fe40003f86270 */
[----:B------:R-:W-:Y:S02]  /*17530*/  ISETP.GE.AND P1, PT, R8, R5, PT ;  /* 0x000000050800720c */ /* 0x000fe40003f26270 */
[----:B------:R-:W-:-:S02]  /*17540*/  FSEL R111, R10, -INF , !P0 ;  /* 0xff8000000a6f7808 */ /* 0x000fc40004000000 */
[----:B------:R-:W-:Y:S02]  /*17550*/  FSEL R113, R12, -INF , !P3 ;  /* 0xff8000000c717808 */ /* 0x000fe40005800000 */
[----:B------:R-:W-:Y:S02]  /*17560*/  FSEL R110, R9, -INF , !P6 ;  /* 0xff800000096e7808 */ /* 0x000fe40007000000 */
[----:B------:R-:W-:Y:S02]  /*17570*/  FSEL R117, R11, -INF , !P5 ;  /* 0xff8000000b757808 */ /* 0x000fe40006800000 */
[----:B------:R-:W-:Y:S02]  /*17580*/  I2FP.F32.S32 R8, R8 ;  /* 0x0000000800087245 */ /* 0x000fe40000201400 */
[C---:B------:R-:W-:Y:S02]  /*17590*/  ISETP.GE.AND P0, PT, R6.reuse, R7, PT ;  /* 0x000000070600720c */ /* 0x040fe40003f06270 */
[----:B------:R-:W-:-:S02]  /*175a0*/  ISETP.GE.AND P3, PT, R6, R5, PT ;  /* 0x000000050600720c */ /* 0x000fc40003f66270 */
[C---:B------:R-:W-:Y:S02]  /*175b0*/  ISETP.GE.AND P6, PT, R3.reuse, R7, PT ;  /* 0x000000070300720c */ /* 0x040fe40003fc6270 */
[----:B------:R-:W-:Y:S02]  /*175c0*/  ISETP.GE.AND P5, PT, R3, R5, PT ;  /* 0x000000050300720c */ /* 0x000fe40003fa6270 */
[----:B------:R-:W-:Y:S02]  /*175d0*/  I2FP.F32.S32 R6, R6 ;  /* 0x0000000600067245 */ /* 0x000fe40000201400 */
[----:B------:R-:W-:Y:S01]  /*175e0*/  I2FP.F32.S32 R3, R3 ;  /* 0x0000000300037245 */ /* 0x000fe20000201400 */
[CC--:B------:R-:W-:Y:S01]  /*175f0*/  FFMA.FTZ R13, R132.reuse, R8.reuse, R200 ;  /* 0x00000008840d7223 */ /* 0x0c0fe200000100c8 */
[C---:B------:R-:W-:Y:S01]  /*17600*/  FFMA.FTZ R10, R132.reuse, R8, R179 ;  /* 0x00000008840a7223 */ /* 0x040fe200000100b3 */
[CC--:B------:R-:W-:Y:S01]  /*17610*/  FFMA.FTZ R12, R132.reuse, R6.reuse, R178 ;  /* 0x00000006840c7223 */ /* 0x0c0fe200000100b2 */
[C---:B--2---:R-:W-:Y:S01]  /*17620*/  FFMA.FTZ R9, R132.reuse, R6, R173 ;  /* 0x0000000684097223 */ /* 0x044fe200000100ad */
[CC--:B------:R-:W-:Y:S01]  /*17630*/  FFMA.FTZ R11, R132.reuse, R3.reuse, R177 ;  /* 0x00000003840b7223 */ /* 0x0c0fe200000100b1 */
[----:B------:R-:W-:Y:S01]  /*17640*/  FFMA.FTZ R14, R132, R3, R118 ;  /* 0x00000003840e7223 */ /* 0x000fe20000010076 */
[C---:B------:R-:W-:Y:S01]  /*17650*/  VIADD R8, R4.reuse, 0x38 ;  /* 0x0000003804087836 */ /* 0x040fe20000000000 */
[C---:B------:R-:W-:Y:S01]  /*17660*/  IADD3 R6, R4.reuse, 0x39, RZ ;  /* 0x0000003904067810 */ /* 0x040fe20007ffe0ff */
[----:B------:R-:W-:Y:S01]  /*17670*/  VIADD R3, R4, 0x40 ;  /* 0x0000004004037836 */ /* 0x000fe20000000000 */
        /* <DEDUP_REMOVED lines=8> */
[----:B------:R-:W-:Y:S02]  /*17700*/  I2FP.F32.S32 R8, R8 ;  /* 0x0000000800087245 */ /* 0x000fe40000201400 */
[C---:B------:R-:W-:Y:S02]  /*17710*/  ISETP.GE.AND P1, PT, R6.reuse, R7, PT ;  /* 0x000000070600720c */ /* 0x040fe40003f26270 */
[----:B------:R-:W-:Y:S02]  /*17720*/  ISETP.GE.AND P0, PT, R6, R5, PT ;  /* 0x000000050600720c */ /* 0x000fe40003f06270 */
[C---:B------:R-:W-:Y:S02]  /*17730*/  ISETP.GE.AND P3, PT, R3.reuse, R7, PT ;  /* 0x000000070300720c */ /* 0x040fe40003f66270 */
[----:B------:R-:W-:-:S02]  /*17740*/  ISETP.GE.AND P6, PT, R3, R5, PT ;  /* 0x000000050300720c */ /* 0x000fc40003fc6270 */
        /* <DEDUP_REMOVED lines=11> */
[----:B------:R-:W-:Y:S02]  /*17800*/  FSEL R69, R14, -INF , !P5 ;  /* 0xff8000000e457808 */ /* 0x000fe40006800000 */
[----:B------:R-:W-:Y:S02]  /*17810*/  FSEL R124, R13, -INF , !P2 ;  /* 0xff8000000d7c7808 */ /* 0x000fe40005000000 */
[C---:B------:R-:W-:Y:S02]  /*17820*/  ISETP.GE.AND P5, PT, R8.reuse, R7, PT ;  /* 0x000000070800720c */ /* 0x040fe40003fa6270 */
[----:B------:R-:W-:Y:S02]  /*17830*/  ISETP.GE.AND P2, PT, R8, R5, PT ;  /* 0x000000050800720c */ /* 0x000fe40003f46270 */
[----:B------:R-:W-:Y:S02]  /*17840*/  FSEL R68, R10, -INF , !P4 ;  /* 0xff8000000a447808 */ /* 0x000fe40006000000 */
[----:B------:R-:W-:-:S02]  /*17850*/  FSEL R122, R12, -INF , !P1 ;  /* 0xff8000000c7a7808 */ /* 0x000fc40004800000 */
[----:B------:R-:W-:Y:S02]  /*17860*/  FSEL R70, R9, -INF , !P0 ;  /* 0xff80000009467808 */ /* 0x000fe40004000000 */
[----:B------:R-:W-:Y:S02]  /*17870*/  FSEL R130, R11, -INF , !P3 ;  /* 0xff8000000b827808 */ /* 0x000fe40005800000 */
[----:B------:R-:W-:Y:S02]  /*17880*/  I2FP.F32.S32 R8, R8 ;  /* 0x0000000800087245 */ /* 0x000fe40000201400 */
[C---:B------:R-:W-:Y:S02]  /*17890*/  ISETP.GE.AND P4, PT, R6.reuse, R7, PT ;  /* 0x000000070600720c */ /* 0x040fe40003f86270 */
[----:B------:R-:W-:Y:S02]  /*178a0*/  ISETP.GE.AND P1, PT, R6, R5, PT ;  /* 0x000000050600720c */ /* 0x000fe40003f26270 */
[----:B------:R-:W-:-:S02]  /*178b0*/  ISETP.GE.AND P0, PT, R3, R7, PT ;  /* 0x000000070300720c */ /* 0x000fc40003f06270 */
        /* <DEDUP_REMOVED lines=8> */
[----:B---3--:R-:W-:Y:S01]  /*17940*/  FFMA.FTZ R14, R132, R3, R145 ;  /* 0x00000003840e7223 */ /* 0x008fe20000010091 */
[C---:B------:R-:W-:Y:S01]  /*17950*/  VIADD R8, R4.reuse, 0x50 ;  /* 0x0000005004087836 */ /* 0x040fe20000000000 */
[C---:B------:R-:W-:Y:S01]  /*17960*/  IADD3 R6, R4.reuse, 0x51, RZ ;  /* 0x0000005104067810 */ /* 0x040fe20007ffe0ff */
[----:B------:R-:W-:Y:S01]  /*17970*/  VIADD R3, R4, 0x58 ;  /* 0x0000005804037836 */ /* 0x000fe20000000000 */
[----:B------:R1:W-:Y:S01]  /*17980*/  MUFU.TANH R26, R71 ;  /* 0x00000047001a7308 */ /* 0x0003e20000002400 */
[----:B------:R-:W-:-:S02]  /*17990*/  FSEL R128, R15, -INF , !P6 ;  /* 0xff8000000f807808 */ /* 0x000fc40007000000 */
[----:B------:R-:W-:Y:S02]  /*179a0*/  FSEL R129, R13, -INF , !P5 ;  /* 0xff8000000d817808 */ /* 0x000fe40006800000 */
[C---:B------:R-:W-:Y:S02]  /*179b0*/  ISETP.GE.AND P6, PT, R8.reuse, R7, PT ;  /* 0x000000070800720c */ /* 0x040fe40003fc6270 */
[----:B------:R-:W-:Y:S02]  /*179c0*/  ISETP.GE.AND P5, PT, R8, R5, PT ;  /* 0x000000050800720c */ /* 0x000fe40003fa6270 */
[----:B------:R-:W-:Y:S02]  /*179d0*/  FSEL R127, R10, -INF , !P2 ;  /* 0xff8000000a7f7808 */ /* 0x000fe40005000000 */
[----:B------:R-:W-:Y:S02]  /*179e0*/  FSEL R141, R12, -INF , !P4 ;  /* 0xff8000000c8d7808 */ /* 0x000fe40006000000 */
[----:B------:R-:W-:-:S02]  /*179f0*/  FSEL R140, R11, -INF , !P0 ;  /* 0xff8000000b8c7808 */ /* 0x000fc40004000000 */
[----:B------:R-:W-:Y:S02]  /*17a00*/  I2FP.F32.S32 R8, R8 ;  /* 0x0000000800087245 */ /* 0x000fe40000201400 */
[----:B-1----:R-:W-:Y:S02]  /*17a10*/  FSEL R71, R9, -INF , !P1 ;  /* 0xff80000009477808 */ /* 0x002fe40004800000 */
        /* <DEDUP_REMOVED lines=70> */
[----:B------:R-:W-:Y:S01]  /*17e80*/  FSEL R150, R11, -INF , !P2 ;  /* 0xff8000000b967808 */ /* 0x000fe20005000000 */
[----:B------:R-:W1:Y:S01]  /*17e90*/  MUFU.TANH R87, R87 ;  /* 0x0000005700577308 */ /* 0x000e620000002400 */
[----:B------:R-:W-:Y:S02]  /*17ea0*/  I2FP.F32.S32 R8, R8 ;  /* 0x0000000800087245 */ /* 0x000fe40000201400 */
[C---:B------:R-:W-:Y:S02]  /*17eb0*/  ISETP.GE.AND P3, PT, R6.reuse, R7, PT ;  /* 0x000000070600720c */ /* 0x040fe40003f66270 */
[----:B------:R-:W-:Y:S02]  /*17ec0*/  ISETP.GE.AND P6, PT, R6, R5, PT ;  /* 0x000000050600720c */ /* 0x000fe40003fc6270 */
[C---:B------:R-:W-:Y:S01]  /*17ed0*/  ISETP.GE.AND P5, PT, R3.reuse, R7, PT ;  /* 0x000000070300720c */ /* 0x040fe20003fa6270 */
[----:B------:R-:W2:Y:S01]  /*17ee0*/  MUFU.TANH R76, R76 ;  /* 0x0000004c004c7308 */ /* 0x000ea20000002400 */
        /* <DEDUP_REMOVED lines=12> */
[----:B------:R3:W-:Y:S01]  /*17fb0*/  MUFU.TANH R37, R90 ;  /* 0x0000005a00257308 */ /* 0x0007e20000002400 */
[----:B------:R-:W-:-:S02]  /*17fc0*/  FSEL R93, R15, -INF , !P4 ;  /* 0xff8000000f5d7808 */ /* 0x000fc40006000000 */
[----:B------:R-:W-:Y:S02]  /*17fd0*/  FSEL R94, R13, -INF , !P1 ;  /* 0xff8000000d5e7808 */ /* 0x000fe40004800000 */
[C---:B------:R-:W-:Y:S02]  /*17fe0*/  ISETP.GE.AND P4, PT, R8.reuse, R7, PT ;  /* 0x000000070800720c */ /* 0x040fe40003f86270 */
[----:B------:R-:W-:Y:S01]  /*17ff0*/  ISETP.GE.AND P1, PT, R8, R5, PT ;  /* 0x000000050800720c */ /* 0x000fe20003f26270 */
[----:B------:R4:W-:Y:S01]  /*18000*/  MUFU.TANH R18, R98 ;  /* 0x0000006200127308 */ /* 0x0009e20000002400 */
[----:B------:R-:W-:Y:S02]  /*18010*/  FSEL R92, R10, -INF , !P0 ;  /* 0xff8000000a5c7808 */ /* 0x000fe40004000000 */
[----:B------:R-:W-:Y:S02]  /*18020*/  FSEL R95, R11, -INF , !P5 ;  /* 0xff8000000b5f7808 */ /* 0x000fe40006800000 */
[----:B------:R-:W-:-:S02]  /*18030*/  I2FP.F32.S32 R8, R8 ;  /* 0x0000000800087245 */ /* 0x000fc40000201400 */
[-C--:B------:R-:W-:Y:S01]  /*18040*/  ISETP.GE.AND P0, PT, R6, R7.reuse, PT ;  /* 0x000000070600720c */ /* 0x080fe20003f06270 */
[----:B------:R-:W2:Y:S01]  /*18050*/  MUFU.TANH R77, R77 ;  /* 0x0000004d004d7308 */ /* 0x000ea20000002400 */
[----:B---3--:R-:W-:Y:S02]  /*18060*/  FSEL R90, R9, -INF , !P6 ;  /* 0xff800000095a7808 */ /* 0x008fe40007000000 */
[C---:B------:R-:W-:Y:S02]  /*18070*/  ISETP.GE.AND P6, PT, R3.reuse, R7, PT ;  /* 0x000000070300720c */ /* 0x040fe40003fc6270 */
[----:B------:R-:W-:Y:S02]  /*18080*/  ISETP.GE.AND P5, PT, R3, R5, PT ;  /* 0x000000050300720c */ /* 0x000fe40003fa6270 */
[----:B------:R-:W-:Y:S01]  /*18090*/  I2FP.F32.S32 R3, R3 ;  /* 0x0000000300037245 */ /* 0x000fe20000201400 */
[----:B------:R-:W3:Y:S01]  /*180a0*/  MUFU.TANH R79, R79 ;  /* 0x0000004f004f7308 */ /* 0x000ee20000002400 */
[----:B----4-:R-:W-:-:S02]  /*180b0*/  FSEL R98, R12, -INF , !P3 ;  /* 0xff8000000c627808 */ /* 0x010fc40005800000 */
[----:B------:R-:W-:Y:S02]  /*180c0*/  ISETP.GE.AND P3, PT, R6, R5, PT ;  /* 0x000000050600720c */ /* 0x000fe40003f66270 */
[----:B------:R-:W-:-:S03]  /*180d0*/  I2FP.F32.S32 R6, R6 ;  /* 0x0000000600067245 */ /* 0x000fc60000201400 */
[----:B------:R-:W4:Y:S01]  /*180e0*/  MUFU.TANH R45, R72 ;  /* 0x00000048002d7308 */ /* 0x000f220000002400 */
[CC--:B------:R-:W-:Y:S01]  /*180f0*/  FFMA.FTZ R13, R132.reuse, R8.reuse, R84 ;  /* 0x00000008840d7223 */ /* 0x0c0fe20000010054 */
[C---:B------:R-:W-:Y:S01]  /*18100*/  FFMA.FTZ R10, R132.reuse, R8, R86 ;  /* 0x00000008840a7223 */ /* 0x040fe20000010056 */
[----:B------:R-:W-:-:S05]  /*18110*/  FFMA.FTZ R12, R132, R6, R85 ;  /* 0x00000006840c7223 */ /* 0x000fca0000010055 */
[----:B------:R-:W-:Y:S01]  /*18120*/  MUFU.TANH R33, R33 ;  /* 0x0000002100217308 */ /* 0x000fe20000002400 */
[C---:B-1----:R-:W-:Y:S01]  /*18130*/  FFMA.FTZ R9, R132.reuse, R6, R87 ;  /* 0x0000000684097223 */ /* 0x042fe20000010057 */
[CC--:B--2---:R-:W-:Y:S01]  /*18140*/  FFMA.FTZ R11, R132.reuse, R3.reuse, R76 ;  /* 0x00000003840b7223 */ /* 0x0c4fe2000001004c */
[----:B------:R-:W-:-:S05]  /*18150*/  FFMA.FTZ R15, R132, R3, R19 ;  /* 0x00000003840f7223 */ /* 0x000fca0000010013 */
[----:B------:R-:W1:Y:S01]  /*18160*/  MUFU.TANH R32, R32 ;  /* 0x0000002000207308 */ /* 0x000e620000002400 */
[----:B------:R-:W-:-:S07]  /*18170*/  VIADD R8, R4, 0x89 ;  /* 0x0000008904087836 */ /* 0x000fce0000000000 */
[----:B------:R-:W2:Y:S01]  /*18180*/  MUFU.TANH R17, R75 ;  /* 0x0000004b00117308 */ /* 0x000ea20000002400 */
[C---:B------:R-:W-:Y:S02]  /*18190*/  VIADD R6, R4.reuse, 0x90 ;  /* 0x0000009004067836 */ /* 0x040fe40000000000 */
[----:B------:R-:W-:Y:S01]  /*181a0*/  VIADD R3, R4, 0x91 ;  /* 0x0000009104037836 */ /* 0x000fe20000000000 */
[----:B------:R-:W-:Y:S02]  /*181b0*/  FSEL R76, R14, -INF , !P2 ;  /* 0xff8000000e4c7808 */ /* 0x000fe40005000000 */
[----:B------:R-:W-:Y:S02]  /*181c0*/  FSEL R87, R13, -INF , !P4 ;  /* 0xff8000000d577808 */ /* 0x000fe40006000000 */
[----:B------:R-:W-:Y:S01]  /*181d0*/  MUFU.TANH R20, R35 ;  /* 0x0000002300147308 */ /* 0x000fe20000002400 */
[C---:B------:R-:W-:Y:S02]  /*181e0*/  ISETP.GE.AND P2, PT, R8.reuse, R7, PT ;  /* 0x000000070800720c */ /* 0x040fe40003f46270 */
[----:B------:R-:W-:-:S02]  /*181f0*/  ISETP.GE.AND P4, PT, R8, R5, PT ;  /* 0x000000050800720c */ /* 0x000fc40003f86270 */
[----:B------:R-:W-:Y:S02]  /*18200*/  FSEL R85, R10, -INF , !P1 ;  /* 0xff8000000a557808 */ /* 0x000fe40004800000 */
[----:B------:R-:W-:Y:S01]  /*18210*/  FSEL R84, R9, -INF , !P3 ;  /* 0xff80000009547808 */ /* 0x000fe20005800000 */
[----:B------:R4:W-:Y:S01]  /*18220*/  MUFU.TANH R35, R99 ;  /* 0x0000006300237308 */ /* 0x0009e20000002400 */
[----:B------:R-:W-:Y:S02]  /*18230*/  I2FP.F32.S32 R8, R8 ;  /* 0x0000000800087245 */ /* 0x000fe40000201400 */
[-C--:B------:R-:W-:Y:S02]  /*18240*/  ISETP.GE.AND P1, PT, R6, R7.reuse, PT ;  /* 0x000000070600720c */ /* 0x080fe40003f26270 */
[----:B------:R-:W-:-:S03]  /*18250*/  ISETP.GE.AND P3, PT, R3, R7, PT ;  /* 0x000000070300720c */ /* 0x000fc60003f66270 */
[----:B------:R1:W-:Y:S01]  /*18260*/  MUFU.TANH R27, R103 ;  /* 0x00000067001b7308 */ /* 0x0003e20000002400 */
[CC--:B------:R-:W-:Y:S01]  /*18270*/  FFMA.FTZ R13, R132.reuse, R8.reuse, R77 ;  /* 0x00000008840d7223 */ /* 0x0c0fe2000001004d */
[----:B---3--:R-:W-:Y:S01]  /*18280*/  FFMA.FTZ R10, R132, R8, R79 ;  /* 0x00000008840a7223 */ /* 0x008fe2000001004f */
[----:B----4-:R-:W-:-:S05]  /*18290*/  FSEL R99, R12, -INF , !P0 ;  /* 0xff8000000c637808 */ /* 0x010fca0004000000 */
[----:B------:R-:W3:Y:S01]  /*182a0*/  MUFU.TANH R22, R64 ;  /* 0x0000004000167308 */ /* 0x000ee20000002400 */
[----:B------:R-:W-:Y:S02]  /*182b0*/  ISETP.GE.AND P0, PT, R6, R5, PT ;  /* 0x000000050600720c */ /* 0x000fe40003f06270 */
[----:B------:R-:W-:Y:S02]  /*182c0*/  I2FP.F32.S32 R6, R6 ;  /* 0x0000000600067245 */ /* 0x000fe40000201400 */
[----:B-1----:R-:W-:-:S03]  /*182d0*/  FSEL R103, R11, -INF , !P6 ;  /* 0xff8000000b677808 */ /* 0x002fc60007000000 */
[----:B------:R-:W1:Y:S01]  /*182e0*/  MUFU.TANH R16, R66 ;  /* 0x0000004200107308 */ /* 0x000e620000002400 */
[----:B------:R-:W-:Y:S02]  /*182f0*/  ISETP.GE.AND P6, PT, R3, R5, PT ;  /* 0x000000050300720c */ /* 0x000fe40003fc6270 */
[----:B------:R-:W-:Y:S01]  /*18300*/  I2FP.F32.S32 R3, R3 ;  /* 0x0000000300037245 */ /* 0x000fe20000201400 */
[CC--:B------:R-:W-:Y:S01]  /*18310*/  FFMA.FTZ R12, R132.reuse, R6.reuse, R45 ;  /* 0x00000006840c7223 */ /* 0x0c0fe2000001002d */
[----:B------:R-:W-:Y:S01]  /*18320*/  FFMA.FTZ R9, R132, R6, R32 ;  /* 0x0000000684097223 */ /* 0x000fe20000010020 */
[----:B------:R-:W-:Y:S02]  /*18330*/  VIADD R8, R4, 0x98 ;  /* 0x0000009804087836 */ /* 0x000fe40000000000 */
[CC--:B------:R-:W-:Y:S01]  /*18340*/  FFMA.FTZ R11, R132.reuse, R3.reuse, R33 ;  /* 0x00000003840b7223 */ /* 0x0c0fe20000010021 */
[----:B--2---:R-:W-:Y:S01]  /*18350*/  FFMA.FTZ R14, R132, R3, R17 ;  /* 0x00000003840e7223 */ /* 0x004fe20000010011 */
[C---:B------:R-:W-:Y:S01]  /*18360*/  VIADD R3, R4.reuse, 0xa0 ;  /* 0x000000a004037836 */ /* 0x040fe20000000000 */
[----:B------:R-:W-:-:S02]  /*18370*/  IADD3 R6, R4, 0x99, RZ ;  /* 0x0000009904067810 */ /* 0x000fc40007ffe0ff */
[----:B------:R-:W-:Y:S02]  /*18380*/  FSEL R77, R15, -INF , !P5 ;  /* 0xff8000000f4d7808 */ /* 0x000fe40006800000 */
[----:B------:R-:W-:Y:S01]  /*18390*/  FSEL R86, R13, -INF , !P2 ;  /* 0xff8000000d567808 */ /* 0x000fe20005000000 */
[----:B------:R-:W2:Y:S01]  /*183a0*/  MUFU.TANH R42, R65 ;  /* 0x00000041002a7308 */ /* 0x000ea20000002400 */
[C---:B------:R-:W-:Y:S02]  /*183b0*/  ISETP.GE.AND P5, PT, R8.reuse, R7, PT ;  /* 0x000000070800720c */ /* 0x040fe40003fa6270 */
[----:B------:R-:W-:Y:S02]  /*183c0*/  ISETP.GE.AND P2, PT, R8, R5, PT ;  /* 0x000000050800720c */ /* 0x000fe40003f46270 */
[----:B------:R-:W-:Y:S02]  /*183d0*/  FSEL R79, R10, -INF , !P4 ;  /* 0xff8000000a4f7808 */ /* 0x000fe40006000000 */
[----:B------:R-:W-:Y:S01]  /*183e0*/  FSEL R157, R12, -INF , !P1 ;  /* 0xff8000000c9d7808 */ /* 0x000fe20004800000 */
[----:B------:R-:W4:Y:S01]  /*183f0*/  MUFU.TANH R41, R67 ;  /* 0x0000004300297308 */ /* 0x000f220000002400 */
[----:B------:R-:W-:-:S02]  /*18400*/  FSEL R155, R9, -INF , !P0 ;  /* 0xff800000099b7808 */ /* 0x000fc40004000000 */
[----:B------:R-:W-:Y:S02]  /*18410*/  FSEL R156, R11, -INF , !P3 ;  /* 0xff8000000b9c7808 */ /* 0x000fe40005800000 */
[----:B------:R-:W-:Y:S02]  /*18420*/  I2FP.F32.S32 R8, R8 ;  /* 0x0000000800087245 */ /* 0x000fe40000201400 */
[C---:B------:R-:W-:Y:S01]  /*18430*/  ISETP.GE.AND P4, PT, R6.reuse, R7, PT ;  /* 0x000000070600720c */ /* 0x040fe20003f86270 */
[----:B------:R-:W4:Y:S01]  /*18440*/  MUFU.TANH R40, R60 ;  /* 0x0000003c00287308 */ /* 0x000f220000002400 */
[----:B------:R-:W-:Y:S02]  /*18450*/  ISETP.GE.AND P1, PT, R6, R5, PT ;  /* 0x000000050600720c */ /* 0x000fe40003f26270 */
[C---:B------:R-:W-:Y:S02]  /*18460*/  ISETP.GE.AND P0, PT, R3.reuse, R7, PT ;  /* 0x000000070300720c */ /* 0x040fe40003f06270 */
[----:B------:R-:W-:-:S02]  /*18470*/  ISETP.GE.AND P3, PT, R3, R5, PT ;  /* 0x000000050300720c */ /* 0x000fc40003f66270 */
[----:B------:R-:W-:Y:S01]  /*18480*/  I2FP.F32.S32 R6, R6 ;  /* 0x0000000600067245 */ /* 0x000fe20000201400 */
[----:B------:R-:W-:Y:S01]  /*18490*/  MUFU.TANH R30, R61 ;  /* 0x0000003d001e7308 */ /* 0x000fe20000002400 */
[----:B------:R-:W-:Y:S01]  /*184a0*/  I2FP.F32.S32 R3, R3 ;  /* 0x0000000300037245 */ /* 0x000fe20000201400 */
[CC--:B------:R-:W-:Y:S01]  /*184b0*/  FFMA.FTZ R13, R132.reuse, R8.reuse, R44 ;  /* 0x00000008840d7223 */ /* 0x0c0fe2000001002c */
[----:B------:R-:W-:-:S05]  /*184c0*/  FFMA.FTZ R10, R132, R8, R31 ;  /* 0x00000008840a7223 */ /* 0x000fca000001001f */
[----:B------:R-:W4:Y:S01]  /*184d0*/  MUFU.TANH R29, R62 ;  /* 0x0000003e001d7308 */ /* 0x000f220000002400 */
[CC--:B------:R-:W-:Y:S01]  /*184e0*/  FFMA.FTZ R12, R132.reuse, R6.reuse, R43 ;  /* 0x00000006840c7223 */ /* 0x0c0fe2000001002b */
[C---:B------:R-:W-:Y:S01]  /*184f0*/  FFMA.FTZ R9, R132.reuse, R6, R26 ;  /* 0x0000000684097223 */ /* 0x040fe2000001001a */
[----:B---3--:R-:W-:-:S05]  /*18500*/  FFMA.FTZ R11, R132, R3, R22 ;  /* 0x00000003840b7223 */ /* 0x008fca0000010016 */
[----:B------:R-:W3:Y:S01]  /*18510*/  MUFU.TANH R21, R63 ;  /* 0x0000003f00157308 */ /* 0x000ee20000002400 */
[----:B-1----:R-:W-:Y:S01]  /*18520*/  FFMA.FTZ R15, R132, R3, R16 ;  /* 0x00000003840f7223 */ /* 0x002fe20000010010 */
[C---:B------:R-:W-:Y:S02]  /*18530*/  VIADD R8, R4.reuse, 0xa1 ;  /* 0x000000a104087836 */ /* 0x040fe40000000000 */
[C---:B------:R-:W-:Y:S02]  /*18540*/  VIADD R6, R4.reuse, 0xa8 ;  /* 0x000000a804067836 */ /* 0x040fe40000000000 */
[----:B------:R-:W-:Y:S02]  /*18550*/  VIADD R3, R4, 0xa9 ;  /* 0x000000a904037836 */ /* 0x000fe40000000000 */
[----:B------:R1:W-:Y:S01]  /*18560*/  MUFU.TANH R32, R125 ;  /* 0x0000007d00207308 */ /* 0x0003e20000002400 */
[----:B------:R-:W-:Y:S02]  /*18570*/  FSEL R154, R12, -INF , !P4 ;  /* 0xff8000000c9a7808 */ /* 0x000fe40006000000 */
[----:B------:R-:W-:-:S02]  /*18580*/  FSEL R160, R11, -INF , !P0 ;  /* 0xff8000000ba07808 */ /* 0x000fc40004000000 */
[----:B------:R-:W-:-:S03]  /*18590*/  ISETP.GE.AND P4, PT, R6, R5, PT ;  /* 0x000000050600720c */ /* 0x000fc60003f86270 */
[----:B------:R2:W-:Y:S01]  /*185a0*/  MUFU.TANH R26, R131 ;  /* 0x00000083001a7308 */ /* 0x0005e20000002400 */
[----:B------:R-:W-:-:S07]  /*185b0*/  ISETP.GE.AND P0, PT, R3, R5, PT ;  /* 0x000000050300720c */ /* 0x000fce0003f06270 */
[----:B------:R4:W-:Y:S01]  /*185c0*/  MUFU.TANH R33, R123 ;  /* 0x0000007b00217308 */ /* 0x0009e20000002400 */
[----:B-1----:R-:W-:Y:S02]  /*185d0*/  FSEL R125, R14, -INF , !P6 ;  /* 0xff8000000e7d7808 */ /* 0x002fe40007000000 */
[----:B------:R-:W-:-:S05]  /*185e0*/  ISETP.GE.AND P6, PT, R8, R7, PT ;  /* 0x000000070800720c */ /* 0x000fca0003fc6270 */
[----:B------:R1:W-:Y:S01]  /*185f0*/  MUFU.TANH R17, R126 ;  /* 0x0000007e00117308 */ /* 0x0003e20000002400 */
[----:B--2---:R-:W-:Y:S02]  /*18600*/  FSEL R131, R13, -INF , !P5 ;  /* 0xff8000000d837808 */ /* 0x004fe40006800000 */
[----:B------:R-:W-:Y:S02]  /*18610*/  ISETP.GE.AND P5, PT, R8, R5, PT ;  /* 0x000000050800720c */ /* 0x000fe40003fa6270 */
[----:B------:R-:W-:-:S03]  /*18620*/  I2FP.F32.S32 R8, R8 ;  /* 0x0000000800087245 */ /* 0x000fc60000201400 */
[----:B------:R-:W2:Y:S01]  /*18630*/  MUFU.TANH R39, R56 ;  /* 0x0000003800277308 */ /* 0x000ea20000002400 */
[----:B----4-:R-:W-:Y:S02]  /*18640*/  FSEL R123, R10, -INF , !P2 ;  /* 0xff8000000a7b7808 */ /* 0x010fe40005000000 */
[----:B------:R-:W-:Y:S02]  /*18650*/  ISETP.GE.AND P2, PT, R6, R7, PT ;  /* 0x000000070600720c */ /* 0x000fe40003f46270 */
[----:B------:R-:W-:-:S03]  /*18660*/  I2FP.F32.S32 R6, R6 ;  /* 0x0000000600067245 */ /* 0x000fc60000201400 */
[----:B------:R-:W4:Y:S01]  /*18670*/  MUFU.TANH R36, R58 ;  /* 0x0000003a00247308 */ /* 0x000f220000002400 */
[----:B-1----:R-:W-:Y:S02]  /*18680*/  FSEL R126, R9, -INF , !P1 ;  /* 0xff800000097e7808 */ /* 0x002fe40004800000 */
[----:B------:R-:W-:Y:S02]  /*18690*/  ISETP.GE.AND P1, PT, R3, R7, PT ;  /* 0x000000070300720c */ /* 0x000fe40003f26270 */
[----:B------:R-:W-:-:S03]  /*186a0*/  I2FP.F32.S32 R3, R3 ;  /* 0x0000000300037245 */ /* 0x000fc60000201400 */
[----:B------:R-:W1:Y:S01]  /*186b0*/  MUFU.TANH R38, R57 ;  /* 0x0000003900267308 */ /* 0x000e620000002400 */
[CC--:B------:R-:W-:Y:S01]  /*186c0*/  FFMA.FTZ R13, R132.reuse, R8.reuse, R42 ;  /* 0x00000008840d7223 */ /* 0x0c0fe2000001002a */
[C---:B------:R-:W-:Y:S01]  /*186d0*/  FFMA.FTZ R10, R132.reuse, R8, R41 ;  /* 0x00000008840a7223 */ /* 0x040fe20000010029 */
[----:B------:R-:W-:-:S05]  /*186e0*/  FFMA.FTZ R12, R132, R6, R40 ;  /* 0x00000006840c7223 */ /* 0x000fca0000010028 */
[----:B------:R-:W1:Y:S01]  /*186f0*/  MUFU.TANH R28, R59 ;  /* 0x0000003b001c7308 */ /* 0x000e620000002400 */
[C---:B------:R-:W-:Y:S01]  /*18700*/  FFMA.FTZ R9, R132.reuse, R6, R29 ;  /* 0x0000000684097223 */ /* 0x040fe2000001001d */
[CC--:B------:R-:W-:Y:S01]  /*18710*/  FFMA.FTZ R11, R132.reuse, R3.reuse, R30 ;  /* 0x00000003840b7223 */ /* 0x0c0fe2000001001e */
[----:B---3--:R-:W-:Y:S01]  /*18720*/  FFMA.FTZ R14, R132, R3, R21 ;  /* 0x00000003840e7223 */ /* 0x008fe20000010015 */
[C---:B------:R-:W-:Y:S01]  /*18730*/  VIADD R8, R4.reuse, 0xb0 ;  /* 0x000000b004087836 */ /* 0x040fe20000000000 */
[C---:B------:R-:W-:Y:S01]  /*18740*/  IADD3 R6, R4.reuse, 0xb1, RZ ;  /* 0x000000b104067810 */ /* 0x040fe20007ffe0ff */
[----:B------:R-:W-:Y:S01]  /*18750*/  VIADD R3, R4, 0xb8 ;  /* 0x000000b804037836 */ /* 0x000fe20000000000 */
[----:B------:R-:W-:Y:S01]  /*18760*/  FSEL R158, R13, -INF , !P6 ;  /* 0xff8000000d9e7808 */ /* 0x000fe20007000000 */
[----:B------:R3:W-:Y:S01]  /*18770*/  MUFU.TANH R16, R148 ;  /* 0x0000009400107308 */ /* 0x0007e20000002400 */
[----:B------:R-:W-:Y:S02]  /*18780*/  ISETP.GE.AND P6, PT, R8, R5, PT ;  /* 0x000000050800720c */ /* 0x000fe40003fc6270 */
[----:B------:R-:W-:-:S02]  /*18790*/  FSEL R159, R11, -INF , !P1 ;  /* 0xff8000000b9f7808 */ /* 0x000fc40004800000 */
[----:B------:R-:W-:-:S03]  /*187a0*/  ISETP.GE.AND P1, PT, R3, R5, PT ;  /* 0x000000050300720c */ /* 0x000fc60003f26270 */
[----:B------:R2:W-:Y:S08]  /*187b0*/  MUFU.TANH R22, R142 ;  /* 0x0000008e00167308 */ /* 0x0005f00000002400 */
[----:B------:R4:W-:Y:S01]  /*187c0*/  MUFU.TANH R31, R146 ;  /* 0x00000092001f7308 */ /* 0x0009e20000002400 */
[----:B---3--:R-:W-:Y:S02]  /*187d0*/  FSEL R148, R15, -INF , !P3 ;  /* 0xff8000000f947808 */ /* 0x008fe40005800000 */
[----:B------:R-:W-:-:S02]  /*187e0*/  ISETP.GE.AND P3, PT, R8, R7, PT ;  /* 0x000000070800720c */ /* 0x000fc40003f66270 */
[----:B------:R-:W-:-:S03]  /*187f0*/  I2FP.F32.S32 R8, R8 ;  /* 0x0000000800087245 */ /* 0x000fc60000201400 */
[----:B------:R3:W-:Y:S01]  /*18800*/  MUFU.TANH R29, R152 ;  /* 0x00000098001d7308 */ /* 0x0007e20000002400 */
[----:B--2---:R-:W-:Y:S02]  /*18810*/  FSEL R142, R9, -INF , !P4 ;  /* 0xff800000098e7808 */ /* 0x004fe40006000000 */
[----:B------:R-:W-:Y:S02]  /*18820*/  ISETP.GE.AND P4, PT, R3, R7, PT ;  /* 0x000000070300720c */ /* 0x000fe40003f86270 */
[----:B------:R-:W-:Y:S02]  /*18830*/  I2FP.F32.S32 R3, R3 ;  /* 0x0000000300037245 */ /* 0x000fe40000201400 */
[----:B----4-:R-:W-:Y:S01]  /*18840*/  FSEL R146, R10, -INF , !P5 ;  /* 0xff8000000a927808 */ /* 0x010fe20006800000 */
[----:B------:R-:W2:Y:S01]  /*18850*/  MUFU.TANH R34, R116 ;  /* 0x0000007400227308 */ /* 0x000ea20000002400 */
[----:B------:R-:W-:Y:S02]  /*18860*/  ISETP.GE.AND P5, PT, R6, R7, PT ;  /* 0x000000070600720c */ /* 0x000fe40003fa6270 */
[----:B---3--:R-:W-:-:S05]  /*18870*/  FSEL R152, R12, -INF , !P2 ;  /* 0xff8000000c987808 */ /* 0x008fca0005000000 */
[----:B------:R-:W-:Y:S01]  /*18880*/  MUFU.TANH R23, R46 ;  /* 0x0000002e00177308 */ /* 0x000fe20000002400 */
[----:B------:R-:W-:Y:S02]  /*18890*/  ISETP.GE.AND P2, PT, R6, R5, PT ;  /* 0x000000050600720c */ /* 0x000fe40003f46270 */
[----:B------:R-:W-:Y:S01]  /*188a0*/  I2FP.F32.S32 R6, R6 ;  /* 0x0000000600067245 */ /* 0x000fe20000201400 */
[----:B------:R-:W-:-:S04]  /*188b0*/  FFMA.FTZ R13, R132, R8, R39 ;  /* 0x00000008840d7223 */ /* 0x000fc80000010027 */
[----:B------:R-:W3:Y:S01]  /*188c0*/  MUFU.TANH R19, R47 ;  /* 0x0000002f00137308 */ /* 0x000ee20000002400 */
[C---:B------:R-:W-:Y:S01]  /*188d0*/  FFMA.FTZ R10, R132.reuse, R8, R36 ;  /* 0x00000008840a7223 */ /* 0x040fe20000010024 */
[CC--:B-1----:R-:W-:Y:S01]  /*188e0*/  FFMA.FTZ R12, R132.reuse, R6.reuse, R38 ;  /* 0x00000006840c7223 */ /* 0x0c2fe20000010026 */
[C---:B------:R-:W-:Y:S01]  /*188f0*/  FFMA.FTZ R9, R132.reuse, R6, R28 ;  /* 0x0000000684097223 */ /* 0x040fe2000001001c */
[CC--:B------:R-:W-:Y:S01]  /*18900*/  FFMA.FTZ R11, R132.reuse, R3.reuse, R20 ;  /* 0x00000003840b7223 */ /* 0x0c0fe20000010014 */
[----:B------:R-:W-:Y:S01]  /*18910*/  FFMA.FTZ R15, R132, R3, R18 ;  /* 0x00000003840f7223 */ /* 0x000fe20000010012 */
[C---:B------:R-:W-:Y:S02]  /*18920*/  VIADD R8, R4.reuse, 0xb9 ;  /* 0x000000b904087836 */ /* 0x040fe40000000000 */
[C---:B------:R-:W-:Y:S02]  /*18930*/  VIADD R6, R4.reuse, 0xc0 ;  /* 0x000000c004067836 */ /* 0x040fe40000000000 */
[----:B------:R-:W-:Y:S01]  /*18940*/  VIADD R3, R4, 0xc1 ;  /* 0x000000c104037836 */ /* 0x000fe20000000000 */
[----:B------:R1:W4:Y:S01]  /*18950*/  MUFU.TANH R30, R151 ;  /* 0x00000097001e7308 */ /* 0x0003220000002400 */
[----:B------:R-:W-:-:S02]  /*18960*/  FSEL R166, R13, -INF , !P3 ;  /* 0xff8000000da67808 */ /* 0x000fc40005800000 */
[----:B------:R-:W-:Y:S02]  /*18970*/  ISETP.GE.AND P3, PT, R8, R5, PT ;  /* 0x000000050800720c */ /* 0x000fe40003f66270 */
[----:B------:R-:W-:Y:S02]  /*18980*/  FSEL R162, R10, -INF , !P6 ;  /* 0xff8000000aa27808 */ /* 0x000fe40007000000 */
[----:B------:R-:W-:Y:S01]  /*18990*/  FSEL R163, R9, -INF , !P2 ;  /* 0xff80000009a37808 */ /* 0x000fe20005000000 */
[----:B------:R2:W-:Y:S01]  /*189a0*/  MUFU.TANH R20, R165 ;  /* 0x000000a500147308 */ /* 0x0005e20000002400 */
[----:B------:R-:W-:Y:S02]  /*189b0*/  FSEL R171, R11, -INF , !P4 ;  /* 0xff8000000bab7808 */ /* 0x000fe40006000000 */
[-C--:B------:R-:W-:Y:S02]  /*189c0*/  ISETP.GE.AND P6, PT, R6, R7.reuse, PT ;  /* 0x000000070600720c */ /* 0x080fe40003fc6270 */
[----:B------:R-:W-:-:S02]  /*189d0*/  ISETP.GE.AND P2, PT, R3, R7, PT ;  /* 0x000000070300720c */ /* 0x000fc40003f46270 */
[----:B------:R-:W-:Y:S02]  /*189e0*/  ISETP.GE.AND P4, PT, R3, R5, PT ;  /* 0x000000050300720c */ /* 0x000fe40003f86270 */
[----:B-1----:R-:W-:Y:S02]  /*189f0*/  FSEL R151, R14, -INF , !P0 ;  /* 0xff8000000e977808 */ /* 0x002fe40004000000 */
[----:B------:R-:W-:Y:S02]  /*18a00*/  ISETP.GE.AND P0, PT, R8, R7, PT ;  /* 0x000000070800720c */ /* 0x000fe40003f06270 */
[----:B------:R-:W-:Y:S02]  /*18a10*/  I2FP.F32.S32 R8, R8 ;  /* 0x0000000800087245 */ /* 0x000fe40000201400 */
[----:B------:R-:W-:Y:S02]  /*18a20*/  I2FP.F32.S32 R3, R3 ;  /* 0x0000000300037245 */ /* 0x000fe40000201400 */
[----:B--2---:R-:W-:-:S02]  /*18a30*/  FSEL R165, R12, -INF , !P5 ;  /* 0xff8000000ca57808 */ /* 0x004fc40006800000 */
[----:B------:R-:W-:Y:S02]  /*18a40*/  ISETP.GE.AND P5, PT, R6, R5, PT ;  /* 0x000000050600720c */ /* 0x000fe40003fa6270 */
[----:B------:R-:W-:Y:S01]  /*18a50*/  I2FP.F32.S32 R6, R6 ;  /* 0x0000000600067245 */ /* 0x000fe20000201400 */
[CC--:B------:R-:W-:Y:S01]  /*18a60*/  FFMA.FTZ R13, R132.reuse, R8.reuse, R37 ;  /* 0x00000008840d7223 */ /* 0x0c0fe20000010025 */
[C---:B------:R-:W-:Y:S01]  /*18a70*/  FFMA.FTZ R10, R132.reuse, R8, R35 ;  /* 0x00000008840a7223 */ /* 0x040fe20000010023 */
[CC--:B------:R-:W-:Y:S01]  /*18a80*/  FFMA.FTZ R11, R132.reuse, R3.reuse, R34 ;  /* 0x00000003840b7223 */ /* 0x0c0fe20000010022 */
[C---:B---3--:R-:W-:Y:S01]  /*18a90*/  FFMA.FTZ R14, R132.reuse, R3, R19 ;  /* 0x00000003840e7223 */ /* 0x048fe20000010013 */
[CC--:B------:R-:W-:Y:S01]  /*18aa0*/  FFMA.FTZ R12, R132.reuse, R6.reuse, R27 ;  /* 0x00000006840c7223 */ /* 0x0c0fe2000001001b */
[----:B------:R-:W-:Y:S01]  /*18ab0*/  FFMA.FTZ R9, R132, R6, R23 ;  /* 0x0000000684097223 */ /* 0x000fe20000010017 */
[C---:B------:R-:W-:Y:S01]  /*18ac0*/  IADD3 R8, R4.reuse, 0xc8, RZ ;  /* 0x000000c804087810 */ /* 0x040fe20007ffe0ff */
[----:B------:R-:W-:-:S02]  /*18ad0*/  VIADD R6, R4, 0xc9 ;  /* 0x000000c904067836 */ /* 0x000fc40000000000 */
[----:B------:R-:W-:Y:S01]  /*18ae0*/  VIADD R3, R4, 0xd0 ;  /* 0x000000d004037836 */ /* 0x000fe20000000000 */
[----:B------:R1:W-:Y:S01]  /*18af0*/  MUFU.TANH R18, R167 ;  /* 0x000000a700127308 */ /* 0x0003e20000002400 */
[----:B------:R-:W-:Y:S02]  /*18b00*/  FSEL R161, R15, -INF , !P1 ;  /* 0xff8000000fa17808 */ /* 0x000fe40004800000 */
[----:B------:R-:W-:Y:S02]  /*18b10*/  ISETP.GE.AND P1, PT, R8, R7, PT ;  /* 0x000000070800720c */ /* 0x000fe40003f26270 */
[----:B------:R-:W-:Y:S02]  /*18b20*/  FSEL R178, R12, -INF , !P6 ;  /* 0xff8000000cb27808 */ /* 0x000fe40007000000 */
[----:B------:R-:W-:Y:S01]  /*18b30*/  FSEL R179, R11, -INF , !P2 ;  /* 0xff8000000bb37808 */ /* 0x000fe20005000000 */
[----:B------:R2:W3:Y:S01]  /*18b40*/  MUFU.TANH R21, R153 ;  /* 0x0000009900157308 */ /* 0x0004e20000002400 */
[----:B------:R-:W-:-:S02]  /*18b50*/  ISETP.GE.AND P6, PT, R6, R5, PT ;  /* 0x000000050600720c */ /* 0x000fc40003fc6270 */
[----:B------:R-:W-:-:S05]  /*18b60*/  ISETP.GE.AND P2, PT, R3, R5, PT ;  /* 0x000000050300720c */ /* 0x000fca0003f46270 */
[----:B------:R4:W3:Y:S01]  /*18b70*/  MUFU.TANH R28, R168 ;  /* 0x000000a8001c7308 */ /* 0x0008e20000002400 */
[----:B-1----:R-:W-:Y:S02]  /*18b80*/  FSEL R167, R13, -INF , !P0 ;  /* 0xff8000000da77808 */ /* 0x002fe40004000000 */
[----:B------:R-:W-:Y:S02]  /*18b90*/  ISETP.GE.AND P0, PT, R8, R5, PT ;  /* 0x000000050800720c */ /* 0x000fe40003f06270 */
[----:B------:R-:W-:Y:S02]  /*18ba0*/  I2FP.F32.S32 R8, R8 ;  /* 0x0000000800087245 */ /* 0x000fe40000201400 */
[----:B--2---:R-:W-:Y:S02]  /*18bb0*/  FSEL R153, R10, -INF , !P3 ;  /* 0xff8000000a997808 */ /* 0x004fe40005800000 */
[----:B------:R-:W-:Y:S02]  /*18bc0*/  ISETP.GE.AND P3, PT, R6, R7, PT ;  /* 0x000000070600720c */ /* 0x000fe40003f66270 */
[----:B------:R-:W-:-:S02]  /*18bd0*/  I2FP.F32.S32 R6, R6 ;  /* 0x0000000600067245 */ /* 0x000fc40000201400 */
[----:B----4-:R-:W-:Y:S02]  /*18be0*/  FSEL R168, R9, -INF , !P5 ;  /* 0xff80000009a87808 */ /* 0x010fe40006800000 */
[----:B------:R-:W-:Y:S02]  /*18bf0*/  ISETP.GE.AND P5, PT, R3, R7, PT ;  /* 0x000000070300720c */ /* 0x000fe40003fa6270 */
[----:B------:R-:W-:Y:S01]  /*18c00*/  I2FP.F32.S32 R3, R3 ;  /* 0x0000000300037245 */ /* 0x000fe20000201400 */
[CC--:B------:R-:W-:Y:S01]  /*18c10*/  FFMA.FTZ R13, R132.reuse, R8.reuse, R33 ;  /* 0x00000008840d7223 */ /* 0x0c0fe20000010021 */
[C---:B------:R-:W-:Y:S01]  /*18c20*/  FFMA.FTZ R10, R132.reuse, R8, R17 ;  /* 0x00000008840a7223 */ /* 0x040fe20000010011 */
[CC--:B------:R-:W-:Y:S01]  /*18c30*/  FFMA.FTZ R12, R132.reuse, R6.reuse, R32 ;  /* 0x00000006840c7223 */ /* 0x0c0fe20000010020 */
[C---:B------:R-:W-:Y:S01]  /*18c40*/  FFMA.FTZ R9, R132.reuse, R6, R26 ;  /* 0x0000000684097223 */ /* 0x040fe2000001001a */
[----:B------:R-:W-:Y:S01]  /*18c50*/  FFMA.FTZ R11, R132, R3, R22 ;  /* 0x00000003840b7223 */ /* 0x000fe20000010016 */
[----:B------:R-:W-:-:S02]  /*18c60*/  VIADD R8, R4, 0xd1 ;  /* 0x000000d104087836 */ /* 0x000fc40000000000 */
[----:B------:R-:W-:Y:S01]  /*18c70*/  FFMA.FTZ R16, R132, R3, R16 ;  /* 0x0000000384107223 */ /* 0x000fe20000010010 */
[C---:B------:R-:W-:Y:S01]  /*18c80*/  VIADD R6, R4.reuse, 0xd8 ;  /* 0x000000d804067836 */ /* 0x040fe20000000000 */
[----:B------:R-:W-:Y:S01]  /*18c90*/  IADD3 R3, R4, 0xd9, RZ ;  /* 0x000000d904037810 */ /* 0x000fe20007ffe0ff */
[----:B------:R1:W-:Y:S01]  /*18ca0*/  MUFU.TANH R17, R175 ;  /* 0x000000af00117308 */ /* 0x0003e20000002400 */
[----:B------:R-:W-:Y:S02]  /*18cb0*/  FSEL R164, R14, -INF , !P4 ;  /* 0xff8000000ea47808 */ /* 0x000fe40006000000 */
[----:B------:R-:W-:Y:S02]  /*18cc0*/  ISETP.GE.AND P4, PT, R8, R7, PT ;  /* 0x000000070800720c */ /* 0x000fe40003f86270 */
[----:B------:R-:W-:-:S03]  /*18cd0*/  FSEL R193, R11, -INF , !P5 ;  /* 0xff8000000bc17808 */ /* 0x000fc60006800000 */
[----:B------:R2:W-:Y:S01]  /*18ce0*/  MUFU.TANH R27, R170 ;  /* 0x000000aa001b7308 */ /* 0x0005e20000002400 */
[----:B------:R-:W-:-:S07]  /*18cf0*/  ISETP.GE.AND P5, PT, R3, R5, PT ;  /* 0x000000050300720c */ /* 0x000fce0003fa6270 */
[----:B------:R4:W3:Y:S01]  /*18d00*/  MUFU.TANH R23, R172 ;  /* 0x000000ac00177308 */ /* 0x0008e20000002400 */
[----:B-1----:R-:W-:Y:S02]  /*18d10*/  FSEL R175, R13, -INF , !P1 ;  /* 0xff8000000daf7808 */ /* 0x002fe40004800000 */
[----:B------:R-:W-:Y:S02]  /*18d20*/  ISETP.GE.AND P1, PT, R8, R5, PT ;  /* 0x000000050800720c */ /* 0x000fe40003f26270 */
[----:B------:R-:W-:-:S03]  /*18d30*/  I2FP.F32.S32 R8, R8 ;  /* 0x0000000800087245 */ /* 0x000fc60000201400 */
[----:B------:R1:W3:Y:S01]  /*18d40*/  MUFU.TANH R19, R174 ;  /* 0x000000ae00137308 */ /* 0x0002e20000002400 */
[----:B--2---:R-:W-:Y:S02]  /*18d50*/  FSEL R170, R10, -INF , !P0 ;  /* 0xff8000000aaa7808 */ /* 0x004fe40004000000 */
[----:B------:R-:W-:Y:S02]  /*18d60*/  ISETP.GE.AND P0, PT, R6, R7, PT ;  /* 0x000000070600720c */ /* 0x000fe40003f06270 */
[----:B----4-:R-:W-:-:S03]  /*18d70*/  FSEL R172, R9, -INF , !P6 ;  /* 0xff80000009ac7808 */ /* 0x010fc60007000000 */
[----:B------:R-:W2:Y:S01]  /*18d80*/  MUFU.TANH R14, R181 ;  /* 0x000000b5000e7308 */ /* 0x000ea20000002400 */
[----:B------:R-:W-:Y:S02]  /*18d90*/  ISETP.GE.AND P6, PT, R3, R7, PT ;  /* 0x000000070300720c */ /* 0x000fe40003fc6270 */
[----:B------:R-:W-:Y:S02]  /*18da0*/  I2FP.F32.S32 R3, R3 ;  /* 0x0000000300037245 */ /* 0x000fe40000201400 */
[----:B-1----:R-:W-:Y:S02]  /*18db0*/  FSEL R174, R12, -INF , !P3 ;  /* 0xff8000000cae7808 */ /* 0x002fe40005800000 */
[----:B------:R-:W-:Y:S02]  /*18dc0*/  ISETP.GE.AND P3, PT, R6, R5, PT ;  /* 0x000000050600720c */ /* 0x000fe40003f66270 */
[----:B------:R-:W-:Y:S01]  /*18dd0*/  I2FP.F32.S32 R6, R6 ;  /* 0x0000000600067245 */ /* 0x000fe20000201400 */
[CC--:B------:R-:W-:Y:S01]  /*18de0*/  FFMA.FTZ R13, R132.reuse, R8.reuse, R31 ;  /* 0x00000008840d7223 */ /* 0x0c0fe2000001001f */
[C---:B------:R-:W-:Y:S01]  /*18df0*/  FFMA.FTZ R10, R132.reuse, R8, R30 ;  /* 0x00000008840a7223 */ /* 0x040fe2000001001e */
[CC--:B---3--:R-:W-:Y:S01]  /*18e00*/  FFMA.FTZ R11, R132.reuse, R3.reuse, R21 ;  /* 0x00000003840b7223 */ /* 0x0c8fe20000010015 */
[C---:B------:R-:W-:Y:S01]  /*18e10*/  FFMA.FTZ R15, R132.reuse, R3, R18 ;  /* 0x00000003840f7223 */ /* 0x040fe20000010012 */
[CC--:B------:R-:W-:Y:S01]  /*18e20*/  FFMA.FTZ R12, R132.reuse, R6.reuse, R29 ;  /* 0x00000006840c7223 */ /* 0x0c0fe2000001001d */
[----:B------:R-:W-:Y:S01]  /*18e30*/  FFMA.FTZ R9, R132, R6, R20 ;  /* 0x0000000684097223 */ /* 0x000fe20000010014 */
[----:B------:R-:W-:-:S02]  /*18e40*/  VIADD R8, R4, 0xe0 ;  /* 0x000000e004087836 */ /* 0x000fc40000000000 */
[C---:B------:R-:W-:Y:S02]  /*18e50*/  VIADD R6, R4.reuse, 0xe1 ;  /* 0x000000e104067836 */ /* 0x040fe40000000000 */
[----:B------:R-:W-:Y:S01]  /*18e60*/  VIADD R3, R4, 0xe8 ;  /* 0x000000e804037836 */ /* 0x000fe20000000000 */
[----:B------:R1:W-:Y:S01]  /*18e70*/  MUFU.TANH R21, R192 ;  /* 0x000000c000157308 */ /* 0x0003e20000002400 */
[----:B------:R-:W-:Y:S02]  /*18e80*/  FSEL R169, R16, -INF , !P2 ;  /* 0xff80000010a97808 */ /* 0x000fe40005000000 */
[----:B------:R-:W-:Y:S02]  /*18e90*/  ISETP.GE.AND P2, PT, R8, R7, PT ;  /* 0x000000070800720c */ /* 0x000fe40003f46270 */
[----:B------:R-:W-:Y:S02]  /*18ea0*/  FSEL R173, R10, -INF , !P1 ;  /* 0xff8000000aad7808 */ /* 0x000fe40004800000 */
[----:B------:R-:W-:Y:S01]  /*18eb0*/  FSEL R177, R9, -INF , !P3 ;  /* 0xff80000009b17808 */ /* 0x000fe20005800000 */
[----:B------:R3:W-:Y:S01]  /*18ec0*/  MUFU.TANH R20, R194 ;  /* 0x000000c200147308 */ /* 0x0007e20000002400 */
[----:B------:R-:W-:-:S02]  /*18ed0*/  FSEL R196, R11, -INF , !P6 ;  /* 0xff8000000bc47808 */ /* 0x000fc40007000000 */
[-C--:B------:R-:W-:Y:S02]  /*18ee0*/  ISETP.GE.AND P1, PT, R6, R7.reuse, PT ;  /* 0x000000070600720c */ /* 0x080fe40003f26270 */
[C---:B------:R-:W-:Y:S02]  /*18ef0*/  ISETP.GE.AND P3, PT, R3.reuse, R7, PT ;  /* 0x000000070300720c */ /* 0x040fe40003f66270 */
[-C--:B------:R-:W-:Y:S02]  /*18f00*/  ISETP.GE.AND P6, PT, R3, R5.reuse, PT ;  /* 0x000000050300720c */ /* 0x080fe40003fc6270 */
[----:B-1----:R-:W-:Y:S01]  /*18f10*/  FSEL R192, R13, -INF , !P4 ;  /* 0xff8000000dc07808 */ /* 0x002fe20006000000 */
[----:B------:R-:W1:Y:S01]  /*18f20*/  MUFU.TANH R26, R180 ;  /* 0x000000b4001a7308 */ /* 0x000e620000002400 */
[----:B------:R-:W-:Y:S01]  /*18f30*/  BAR.SYNC.DEFER_BLOCKING 0x0 ;  /* 0x0000000000007b1d */ /* 0x000fe20000010000 */
[----:B------:R-:W-:Y:S02]  /*18f40*/  ISETP.GE.AND P4, PT, R8, R5, PT ;  /* 0x000000050800720c */ /* 0x000fe40003f86270 */
[----:B------:R-:W-:-:S02]  /*18f50*/  I2FP.F32.S32 R8, R8 ;  /* 0x0000000800087245 */ /* 0x000fc40000201400 */
[----:B---3--:R-:W-:Y:S02]  /*18f60*/  FSEL R194, R12, -INF , !P0 ;  /* 0xff8000000cc27808 */ /* 0x008fe40004000000 */
[----:B------:R-:W3:Y:S01]  /*18f70*/  MUFU.TANH R22, R182 ;  /* 0x000000b600167308 */ /* 0x000ee20000002400 */
[----:B------:R-:W-:Y:S02]  /*18f80*/  ISETP.GE.AND P0, PT, R6, R5, PT ;  /* 0x000000050600720c */ /* 0x000fe40003f06270 */
[----:B------:R-:W-:Y:S02]  /*18f90*/  I2FP.F32.S32 R6, R6 ;  /* 0x0000000600067245 */ /* 0x000fe40000201400 */
[----:B------:R-:W-:-:S03]  /*18fa0*/  I2FP.F32.S32 R3, R3 ;  /* 0x0000000300037245 */ /* 0x000fc60000201400 */
[----:B------:R-:W4:Y:S01]  /*18fb0*/  MUFU.TANH R16, R197 ;  /* 0x000000c500107308 */ /* 0x000f220000002400 */
[CC--:B------:R-:W-:Y:S01]  /*18fc0*/  FFMA.FTZ R13, R132.reuse, R8.reuse, R28 ;  /* 0x00000008840d7223 */ /* 0x0c0fe2000001001c */
[C---:B------:R-:W-:Y:S01]  /*18fd0*/  FFMA.FTZ R10, R132.reuse, R8, R23 ;  /* 0x00000008840a7223 */ /* 0x040fe20000010017 */
[CC--:B------:R-:W-:Y:S01]  /*18fe0*/  FFMA.FTZ R9, R132.reuse, R6.reuse, R19 ;  /* 0x0000000684097223 */ /* 0x0c0fe20000010013 */
[CC--:B------:R-:W-:Y:S01]  /*18ff0*/  FFMA.FTZ R11, R132.reuse, R3.reuse, R17 ;  /* 0x00000003840b7223 */ /* 0x0c0fe20000010011 */
[----:B--2---:R-:W-:Y:S01]  /*19000*/  FFMA.FTZ R14, R132, R3, R14 ;  /* 0x00000003840e7223 */ /* 0x004fe2000001000e */
[C---:B------:R-:W-:Y:S02]  /*19010*/  VIADD R8, R4.reuse, 0xe9 ;  /* 0x000000e904087836 */ /* 0x040fe40000000000 */
[----:B------:R2:W4:Y:S01]  /*19020*/  MUFU.TANH R18, R195 ;  /* 0x000000c300127308 */ /* 0x0005220000002400 */
[----:B------:R-:W-:Y:S02]  /*19030*/  VIADD R3, R4, 0xf1 ;  /* 0x000000f104037836 */ /* 0x000fe40000000000 */
[----:B------:R-:W-:Y:S01]  /*19040*/  FFMA.FTZ R12, R132, R6, R27 ;  /* 0x00000006840c7223 */ /* 0x000fe2000001001b */
[----:B------:R-:W-:-:S02]  /*19050*/  FSEL R200, R13, -INF , !P2 ;  /* 0xff8000000dc87808 */ /* 0x000fc40005000000 */
[-C--:B------:R-:W-:Y:S02]  /*19060*/  ISETP.GE.AND P2, PT, R8, R5.reuse, PT ;  /* 0x000000050800720c */ /* 0x080fe40003f46270 */
[----:B------:R-:W-:Y:S01]  /*19070*/  FSEL R202, R11, -INF , !P3 ;  /* 0xff8000000bca7808 */ /* 0x000fe20005800000 */
[----:B------:R1:W4:Y:S01]  /*19080*/  MUFU.TANH R19, R198 ;  /* 0x000000c600137308 */ /* 0x0003220000002400 */
[----:B------:R-:W-:Y:S02]  /*19090*/  IADD3 R6, R4, 0xf0, RZ ;  /* 0x000000f004067810 */ /* 0x000fe40007ffe0ff */
[----:B------:R-:W-:Y:S02]  /*190a0*/  ISETP.GE.AND P3, PT, R3, R5, PT ;  /* 0x000000050300720c */ /* 0x000fe40003f66270 */
[----:B--2---:R-:W-:Y:S02]  /*190b0*/  FSEL R195, R15, -INF , !P5 ;  /* 0xff8000000fc37808 */ /* 0x004fe40006800000 */
[----:B------:R-:W-:Y:S01]  /*190c0*/  ISETP.GE.AND P5, PT, R8, R7, PT ;  /* 0x000000070800720c */ /* 0x000fe20003fa6270 */
[----:B------:R-:W2:Y:S01]  /*190d0*/  MUFU.TANH R15, R203 ;  /* 0x000000cb000f7308 */ /* 0x000ea20000002400 */
[----:B------:R-:W-:-:S02]  /*190e0*/  I2FP.F32.S32 R8, R8 ;  /* 0x0000000800087245 */ /* 0x000fc40000201400 */
[----:B-1----:R-:W-:Y:S02]  /*190f0*/  FSEL R198, R9, -INF , !P0 ;  /* 0xff80000009c67808 */ /* 0x002fe40004000000 */
[----:B------:R-:W-:-:S03]  /*19100*/  ISETP.GE.AND P0, PT, R3, R7, PT ;  /* 0x000000070300720c */ /* 0x000fc60003f06270 */
[----:B------:R1:W2:Y:S01]  /*19110*/  MUFU.TANH R17, R199 ;  /* 0x000000c700117308 */ /* 0x0002a20000002400 */
[----:B------:R-:W-:Y:S02]  /*19120*/  I2FP.F32.S32 R3, R3 ;  /* 0x0000000300037245 */ /* 0x000fe40000201400 */
[----:B------:R-:W-:Y:S02]  /*19130*/  FSEL R197, R10, -INF , !P4 ;  /* 0xff8000000ac57808 */ /* 0x000fe40006000000 */
[----:B------:R-:W-:-:S03]  /*19140*/  FSEL R201, R12, -INF , !P1 ;  /* 0xff8000000cc97808 */ /* 0x000fc60004800000 */
[----:B------:R2:W2:Y:S01]  /*19150*/  MUFU.TANH R13, R208 ;  /* 0x000000d0000d7308 */ /* 0x0004a20000002400 */
[----:B------:R-:W-:Y:S01]  /*19160*/  ISETP.GE.AND P4, PT, R6, R7, PT ;  /* 0x000000070600720c */ /* 0x000fe20003f86270 */
[-C--:B------:R-:W-:Y:S01]  /*19170*/  FFMA.FTZ R9, R132, R8.reuse, R26 ;  /* 0x0000000884097223 */ /* 0x080fe2000001001a */
[----:B------:R-:W-:Y:S01]  /*19180*/  ISETP.GE.AND P1, PT, R6, R5, PT ;  /* 0x000000050600720c */ /* 0x000fe20003f26270 */
[C---:B---3--:R-:W-:Y:S01]  /*19190*/  FFMA.FTZ R8, R132.reuse, R8, R22 ;  /* 0x0000000884087223 */ /* 0x048fe20000010016 */
[----:B------:R-:W-:Y:S01]  /*191a0*/  I2FP.F32.S32 R6, R6 ;  /* 0x0000000600067245 */ /* 0x000fe20000201400 */
[CC--:B------:R-:W-:Y:S01]  /*191b0*/  FFMA.FTZ R10, R132.reuse, R3.reuse, R20 ;  /* 0x00000003840a7223 */ /* 0x0c0fe20000010014 */
[----:B----4-:R-:W-:Y:S01]  /*191c0*/  FFMA.FTZ R12, R132, R3, R16 ;  /* 0x00000003840c7223 */ /* 0x010fe20000010010 */
[----:B------:R-:W-:Y:S01]  /*191d0*/  VIADD R3, R4, 0xf8 ;  /* 0x000000f804037836 */ /* 0x000fe20000000000 */
[----:B-1----:R-:W-:Y:S02]  /*191e0*/  FSEL R199, R14, -INF , !P6 ;  /* 0xff8000000ec77808 */ /* 0x002fe40007000000 */
[C---:B------:R-:W-:Y:S01]  /*191f0*/  ISETP.GE.AND P6, PT, R4.reuse, R7, PT ;  /* 0x000000070400720c */ /* 0x040fe20003fc6270 */
[----:B------:R-:W-:-:S02]  /*19200*/  VIADD R4, R4, 0xf9 ;  /* 0x000000f904047836 */ /* 0x000fc40000000000 */
[CC--:B------:R-:W-:Y:S01]  /*19210*/  FFMA.FTZ R11, R132.reuse, R6.reuse, R21 ;  /* 0x00000006840b7223 */ /* 0x0c0fe20000010015 */
[----:B------:R-:W-:Y:S01]  /*19220*/  FFMA.FTZ R6, R132, R6, R18 ;  /* 0x0000000684067223 */ /* 0x000fe20000010012 */
[----:B------:R-:W-:Y:S02]  /*19230*/  FSEL R203, R9, -INF , !P5 ;  /* 0xff80000009cb7808 */ /* 0x000fe40006800000 */
[----:B------:R-:W-:Y:S02]  /*19240*/  FSEL R204, R8, -INF , !P2 ;  /* 0xff80000008cc7808 */ /* 0x000fe40005000000 */
[C---:B------:R-:W-:Y:S02]  /*19250*/  ISETP.GE.AND P5, PT, R3.reuse, R7, PT ;  /* 0x000000070300720c */ /* 0x040fe40003fa6270 */
[----:B------:R-:W-:Y:S02]  /*19260*/  ISETP.GE.AND P2, PT, R3, R5, PT ;  /* 0x000000050300720c */ /* 0x000fe40003f46270 */
[----:B------:R-:W-:-:S02]  /*19270*/  I2FP.F32.S32 R3, R3 ;  /* 0x0000000300037245 */ /* 0x000fc40000201400 */
[----:B------:R-:W-:Y:S02]  /*19280*/  I2FP.F32.S32 R8, R4 ;  /* 0x0000000400087245 */ /* 0x000fe40000201400 */
[----:B--2---:R-:W-:Y:S02]  /*19290*/  FSEL R208, R11, -INF , !P4 ;  /* 0xff8000000bd07808 */ /* 0x004fe40006000000 */
[----:B------:R-:W-:Y:S01]  /*192a0*/  FSEL R205, R6, -INF , !P1 ;  /* 0xff80000006cd7808 */ /* 0x000fe20004800000 */
[----:B------:R-:W-:Y:S01]  /*192b0*/  FFMA.FTZ R9, R132, R3, R19 ;  /* 0x0000000384097223 */ /* 0x000fe20000010013 */
[----:B------:R-:W-:Y:S01]  /*192c0*/  ISETP.GE.AND P4, PT, R4, R7, PT ;  /* 0x000000070400720c */ /* 0x000fe20003f86270 */
[----:B------:R-:W-:Y:S01]  /*192d0*/  VIADD R11, R138, 0x800 ;  /* 0x000008008a0b7836 */ /* 0x000fe20000000000 */
[----:B------:R-:W-:Y:S01]  /*192e0*/  ISETP.GE.AND P1, PT, R4, R5, PT ;  /* 0x000000050400720c */ /* 0x000fe20003f26270 */
[----:B------:R-:W-:Y:S01]  /*192f0*/  FFMA.FTZ R4, R132, R3, R15 ;  /* 0x0000000384047223 */ /* 0x000fe2000001000f */
[----:B------:R-:W-:Y:S01]  /*19300*/  FSEL R209, R10, -INF , !P0 ;  /* 0xff8000000ad17808 */ /* 0x000fe20004000000 */
[CC--:B------:R-:W-:Y:S01]  /*19310*/  FFMA.FTZ R6, R132.reuse, R8.reuse, R17 ;  /* 0x0000000884067223 */ /* 0x0c0fe20000010011 */
[----:B------:R-:W-:Y:S01]  /*19320*/  FFMA.FTZ R3, R132, R8, R13 ;  /* 0x0000000884037223 */ /* 0x000fe2000001000d */
[C---:B------:R-:W-:Y:S01]  /*19330*/  IADD3 R10, R138.reuse, 0x1000, RZ ;  /* 0x000010008a0a7810 */ /* 0x040fe20007ffe0ff */
        /* <DEDUP_REMOVED lines=22> */
[----:B------:R-:W-:Y:S02]  /*194a0*/  FSEL R206, R12, -INF , !P3 ;  /* 0xff8000000cce7808 */ /* 0x000fe40005800000 */
[----:B------:R-:W-:Y:S01]  /*194b0*/  ISETP.GT.AND P3, PT, R243, R210, PT ;  /* 0x000000d2f300720c */ /* 0x000fe20003f64270 */
[C---:B-1----:R-:W-:Y:S02]  /*194c0*/  VIADD R11, R138.reuse, 0x6800 ;  /* 0x000068008a0b7836 */ /* 0x042fe40000000000 */
[----:B--2---:R-:W-:-:S03]  /*194d0*/  VIADD R10, R138, 0x7000 ;  /* 0x000070008a0a7836 */ /* 0x004fc60000000000 */
[----:B------:R1:W-:Y:S01]  /*194e0*/  STL [R1+0xd0], R11 ;  /* 0x0000d00b01007387 */ /* 0x0003e20000100800 */
[----:B---3--:R-:W-:-:S03]  /*194f0*/  VIADD R8, R138, 0x7800 ;  /* 0x000078008a087836 */ /* 0x008fc60000000000 */
[----:B------:R1:W-:Y:S04]  /*19500*/  STL [R1+0xd4], R10 ;  /* 0x0000d40a01007387 */ /* 0x0003e80000100800 */
[----:B------:R1:W-:Y:S01]  /*19510*/  STL [R1+0xd8], R8 ;  /* 0x0000d80801007387 */ /* 0x0003e20000100800 */
        /* <DEDUP_REMOVED lines=73> */
.L_x_4638:
[----:B------:R-:W2:Y:S02]  /*199b0*/  LD.E R3, desc[UR6][R24.64+0x38] ;  /* 0x0000380618037980 */ /* 0x000ea4000c101900 */
[----:B--2---:R-:W-:-:S04]  /*199c0*/  LEA R3, -R3, RZ, 0x8 ;  /* 0x000000ff03037211 */ /* 0x004fc800078e41ff */
[----:B------:R-:W-:Y:S02]  /*199d0*/  SHF.R.S32.HI R4, RZ, 0x1f, R3 ;  /* 0x0000001fff047819 */ /* 0x000fe40000011403 */
.L_x_4639:
[----:B------:R-:W-:Y:S05]  /*199e0*/  BSYNC B0 ;  /* 0x0000000000007941 */ /* 0x000fea0003800000 */
.L_x_4637:
[----:B------:R-:W2:Y:S04]  /*199f0*/  LDL R6, [R1+0x8] ;  /* 0x0000080001067983 */ /* 0x000ea80000100800 */
[----:B-1----:R-:W3:Y:S01]  /*19a00*/  LDL R8, [R1] ;  /* 0x0000000001087983 */ /* 0x002ee20000100800 */
[----:B------:R-:W-:Y:S01]  /*19a10*/  BSSY B0, `(.L_x_4640) ;  /* 0x00000b1000007945 */ /* 0x000fe20003800000 */
[----:B--2---:R-:W-:Y:S01]  /*19a20*/  ISETP.GE.AND P1, PT, R134, R6, PT ;  /* 0x000000068600720c */ /* 0x004fe20003f26270 */
[----:B---3--:R-:W-:-:S12]  /*19a30*/  IMAD.MOV.U32 R56, RZ, RZ, R8 ;  /* 0x000000ffff387224 */ /* 0x008fd800078e0008 */
[----:B------:R-:W-:Y:S02]  /*19a40*/  @!P1 IADD3 R6, P4, R3, R119, RZ ;  /* 0x0000007703069210 */ /* 0x000fe40007f9e0ff */
[----:B------:R-:W-:-:S03]  /*19a50*/  @!P1 LEA R8, P2, R190, R3, 0x5 ;  /* 0x00000003be089211 */ /* 0x000fc600078428ff */
[----:B------:R-:W-:Y:S01]  /*19a60*/  @!P1 IMAD.X R9, R4, 0x1, R176, P4 ;  /* 0x0000000104099824 */ /* 0x000fe200020e06b0 */
[----:B------:R-:W-:Y:S02]  /*19a70*/  @!P1 LEA.HI.X R10, R190, R4, R191, 0x5, P2 ;  /* 0x00000004be0a9211 */ /* 0x000fe400010f2cbf */
[-C--:B------:R-:W-:Y:S02]  /*19a80*/  @!P1 LEA R44, P4, R6, R56.reuse, 0x1 ;  /* 0x00000038062c9211 */ /* 0x080fe400078808ff */
[----:B------:R-:W-:Y:S02]  /*19a90*/  @!P1 LEA R42, P2, R8, R56, 0x1 ;  /* 0x00000038082a9211 */ /* 0x000fe400078408ff */
[-C--:B------:R-:W-:Y:S01]  /*19aa0*/  @!P1 LEA.HI.X R45, R6, R252.reuse, R9, 0x1, P4 ;  /* 0x000000fc062d9211 */ /* 0x080fe200020f0c09 */
[----:B------:R-:W-:Y:S01]  /*19ab0*/  @!P1 IMAD.MOV.U32 R9, RZ, RZ, R4 ;  /* 0x000000ffff099224 */ /* 0x000fe200078e0004 */
[----:B------:R-:W-:Y:S01]  /*19ac0*/  @!P1 LEA.HI.X R43, R8, R252, R10, 0x1, P2 ;  /* 0x000000fc082b9211 */ /* 0x000fe200010f0c0a */
[----:B------:R-:W-:Y:S01]  /*19ad0*/  @!P1 IMAD.MOV.U32 R8, RZ, RZ, R3 ;  /* 0x000000ffff089224 */ /* 0x000fe200078e0003 */
[CC--:B------:R-:W-:Y:S01]  /*19ae0*/  @!P1 LEA R6, P4, R190.reuse, R3.reuse, 0x6 ;  /* 0x00000003be069211 */ /* 0x0c0fe200078830ff */
[----:B------:R-:W-:Y:S01]  /*19af0*/  @!P1 IMAD.MOV.U32 R15, RZ, RZ, R4 ;  /* 0x000000ffff0f9224 */ /* 0x000fe200078e0004 */
[----:B------:R-:W-:Y:S01]  /*19b00*/  @!P1 MOV R14, R3 ;  /* 0x00000003000e9202 */ /* 0x000fe20000000f00 */
[C---:B------:R-:W-:Y:S01]  /*19b10*/  @!P1 IMAD.WIDE.U32 R10, R190.reuse, 0x30, R8 ;  /* 0x00000030be0a9825 */ /* 0x040fe200078e0008 */
[----:B------:R-:W-:-:S02]  /*19b20*/  @!P1 LEA.HI.X R13, R190, R4, R191, 0x6, P4 ;  /* 0x00000004be0d9211 */ /* 0x000fc400020f34bf */
[----:B------:R-:W-:Y:S01]  /*19b30*/  @!P1 LEA R40, P4, R6, R56, 0x1 ;  /* 0x0000003806289211 */ /* 0x000fe200078808ff */
[----:B------:R-:W-:Y:S02]  /*19b40*/  @!P1 IMAD R16, R191, 0x50, RZ ;  /* 0x00000050bf109824 */ /* 0x000fe400078e02ff */
[----:B------:R-:W-:Y:S01]  /*19b50*/  @!P1 IMAD.WIDE.U32 R8, R190, 0x50, R14 ;  /* 0x00000050be089825 */ /* 0x000fe200078e000e */
[----:B------:R-:W-:Y:S02]  /*19b60*/  @!P1 LEA.HI.X R41, R6, R252, R13, 0x1, P4 ;  /* 0x000000fc06299211 */ /* 0x000fe400020f0c0d */
[----:B------:R-:W-:Y:S01]  /*19b70*/  @!P1 LEA R12, P2, R190, R3, 0x7 ;  /* 0x00000003be0c9211 */ /* 0x000fe200078438ff */
[----:B------:R-:W-:Y:S01]  /*19b80*/  @!P1 IMAD.IADD R9, R9, 0x1, R16 ;  /* 0x0000000109099824 */ /* 0x000fe200078e0210 */
[----:B------:R-:W-:Y:S01]  /*19b90*/  @!P1 LEA R36, P4, R8, R56, 0x1 ;  /* 0x0000003808249211 */ /* 0x000fe200078808ff */
[----:B------:R-:W-:Y:S01]  /*19ba0*/  @!P1 IMAD R17, R191, 0x30, RZ ;  /* 0x00000030bf119824 */ /* 0x000fe200078e02ff */
[----:B------:R-:W-:-:S02]  /*19bb0*/  @!P1 LEA.HI.X R13, R190, R4, R191, 0x7, P2 ;  /* 0x00000004be0d9211 */ /* 0x000fc400010f3cbf */
[----:B------:R-:W-:Y:S01]  /*19bc0*/  @!P1 LEA.HI.X R37, R8, R252, R9, 0x1, P4 ;  /* 0x000000fc08259211 */ /* 0x000fe200020f0c09 */
[----:B------:R-:W-:Y:S01]  /*19bd0*/  @!P1 IMAD.IADD R6, R11, 0x1, R17 ;  /* 0x000000010b069824 */ /* 0x000fe200078e0211 */
[-C--:B------:R-:W-:Y:S01]  /*19be0*/  @!P1 LEA R34, P2, R12, R56.reuse, 0x1 ;  /* 0x000000380c229211 */ /* 0x080fe200078408ff */
[--C-:B------:R-:W-:Y:S01]  /*19bf0*/  @!P1 IMAD.MOV.U32 R9, RZ, RZ, R4.reuse ;  /* 0x000000ffff099224 */ /* 0x100fe200078e0004 */
[-C--:B------:R-:W-:Y:S01]  /*19c00*/  @!P1 MOV R8, R3.reuse ;  /* 0x0000000300089202 */ /* 0x080fe20000000f00 */
[----:B------:R-:W-:Y:S01]  /*19c10*/  @!P1 IMAD.MOV.U32 R17, RZ, RZ, R4 ;  /* 0x000000ffff119224 */ /* 0x000fe200078e0004 */
[----:B------:R-:W-:Y:S02]  /*19c20*/  @!P1 LEA R38, P5, R10, R56, 0x1 ;  /* 0x000000380a269211 */ /* 0x000fe400078a08ff */
[----:B------:R-:W-:Y:S02]  /*19c30*/  @!P1 MOV R16, R3 ;  /* 0x0000000300109202 */ /* 0x000fe40000000f00 */
[-C--:B------:R-:W-:Y:S01]  /*19c40*/  @!P1 LEA.HI.X R35, R12, R252.reuse, R13, 0x1, P2 ;  /* 0x000000fc0c239211 */ /* 0x080fe200010f0c0d */
[----:B------:R-:W-:Y:S01]  /*19c50*/  @!P1 IMAD.WIDE.U32 R12, R190, 0x60, R8 ;  /* 0x00000060be0c9825 */ /* 0x000fe200078e0008 */
[----:B------:R-:W-:-:S02]  /*19c60*/  @!P1 LEA.HI.X R39, R10, R252, R6, 0x1, P5 ;  /* 0x000000fc0a279211 */ /* 0x000fc400028f0c06 */
[----:B------:R-:W-:Y:S01]  /*19c70*/  @!P1 LEA R14, P2, R3, R56, 0x1 ;  /* 0x00000038030e9211 */ /* 0x000fe200078408ff */
[----:B------:R-:W-:Y:S02]  /*19c80*/  @!P1 IMAD R19, R191, 0x90, RZ ;  /* 0x00000090bf139824 */ /* 0x000fe400078e02ff */
[----:B------:R-:W-:Y:S02]  /*19c90*/  @!P1 IMAD.MOV.U32 R10, RZ, RZ, R3 ;  /* 0x000000ffff0a9224 */ /* 0x000fe400078e0003 */
[----:B------:R-:W-:Y:S02]  /*19ca0*/  @!P1 IMAD.MOV.U32 R11, RZ, RZ, R4 ;  /* 0x000000ffff0b9224 */ /* 0x000fe400078e0004 */
[----:B------:R-:W-:Y:S01]  /*19cb0*/  @!P1 IMAD.WIDE.U32 R8, R190, 0x90, R16 ;  /* 0x00000090be089825 */ /* 0x000fe200078e0010 */
[----:B------:R-:W-:-:S03]  /*19cc0*/  @!P1 LEA.HI.X R15, R3, R252, R4, 0x1, P2 ;  /* 0x000000fc030f9211 */ /* 0x000fc600010f0c04 */
[----:B------:R-:W-:Y:S01]  /*19cd0*/  @!P1 IMAD R6, R191, 0x60, RZ ;  /* 0x00000060bf069824 */ /* 0x000fe200078e02ff */
[----:B------:R-:W-:Y:S01]  /*19ce0*/  @!P1 IADD3 R9, R9, R19, RZ ;  /* 0x0000001309099210 */ /* 0x000fe20007ffe0ff */
[----:B------:R-:W-:Y:S01]  /*19cf0*/  @!P1 IMAD R18, R191, 0x70, RZ ;  /* 0x00000070bf129824 */ /* 0x000fe200078e02ff */
[----:B------:R-:W-:Y:S01]  /*19d00*/  @!P1 LEA R28, P2, R8, R56, 0x1 ;  /* 0x00000038081c9211 */ /* 0x000fe200078408ff */
[----:B------:R-:W-:-:S04]  /*19d10*/  @!P1 IMAD.WIDE.U32 R10, R190, 0x70, R10 ;  /* 0x00000070be0a9825 */ /* 0x000fc800078e000a */
[----:B------:R-:W-:Y:S01]  /*19d20*/  @!P1 IMAD.IADD R13, R6, 0x1, R13 ;  /* 0x00000001060d9824 */ /* 0x000fe200078e020d */
[----:B------:R-:W-:Y:S01]  /*19d30*/  @!P1 LEA R30, P4, R10, R56, 0x1 ;  /* 0x000000380a1e9211 */ /* 0x000fe200078808ff */
[----:B------:R-:W-:Y:S01]  /*19d40*/  @!P1 IMAD.IADD R6, R11, 0x1, R18 ;  /* 0x000000010b069824 */ /* 0x000fe200078e0212 */
[-C--:B------:R-:W-:Y:S01]  /*19d50*/  @!P1 LEA.HI.X R29, R8, R252.reuse, R9, 0x1, P2 ;  /* 0x000000fc081d9211 */ /* 0x080fe200010f0c09 */
[----:B------:R-:W-:Y:S01]  /*19d60*/  @!P1 IMAD.MOV.U32 R8, RZ, RZ, R3 ;  /* 0x000000ffff089224 */ /* 0x000fe200078e0003 */
[----:B------:R1:W-:Y:S01]  /*19d70*/  @P1 STS.128 [R189+0x2000], RZ ;  /* 0x002000ffbd001388 */ /* 0x0003e20000000c00 */
[----:B------:R-:W-:Y:S01]  /*19d80*/  @!P1 IMAD.MOV.U32 R9, RZ, RZ, R4 ;  /* 0x000000ffff099224 */ /* 0x000fe200078e0004 */
[----:B------:R-:W-:Y:S02]  /*19d90*/  @!P1 LEA.HI.X R31, R10, R252, R6, 0x1, P4 ;  /* 0x000000fc0a1f9211 */ /* 0x000fe400020f0c06 */
[----:B------:R-:W-:Y:S01]  /*19da0*/  @!PT LDS RZ, [RZ] ;  /* 0x00000000fffff984 */ /* 0x000fe20000000800 */
[----:B------:R-:W-:Y:S01]  /*19db0*/  @!PT LDS RZ, [RZ] ;  /* 0x00000000fffff984 */ /* 0x000fe20000000800 */
[----:B------:R-:W-:Y:S01]  /*19dc0*/  @!PT LDS RZ, [RZ] ;  /* 0x00000000fffff984 */ /* 0x000fe20000000800 */
[----:B------:R2:W-:Y:S01]  /*19dd0*/  @!P1 LDGSTS.E.BYPASS.LTC128B.128 [R189+0x2000], desc[UR6][R14.64] ;  /* 0x020000000ebd9fae */ /* 0x0005e2000b901d46 */
[----:B------:R-:W-:Y:S01]  /*19de0*/  @!P1 IMAD R6, R191, 0xa0, RZ ;  /* 0x000000a0bf069824 */ /* 0x000fe200078e02ff */
[----:B------:R-:W-:Y:S01]  /*19df0*/  @!P1 LEA R32, P5, R12, R56, 0x1 ;  /* 0x000000380c209211 */ /* 0x000fe200078a08ff */
[----:B------:R-:W-:Y:S01]  /*19e00*/  @!P1 IMAD.WIDE.U32 R16, R190, 0xa0, R8 ;  /* 0x000000a0be109825 */ /* 0x000fe200078e0008 */
[----:B------:R1:W-:Y:S01]  /*19e10*/  @P1 STS.128 [R189+0x2800], RZ ;  /* 0x002800ffbd001388 */ /* 0x0003e20000000c00 */
[----:B------:R-:W-:-:S03]  /*19e20*/  @!P1 MOV R11, R4 ;  /* 0x00000004000b9202 */ /* 0x000fc60000000f00 */
[----:B------:R-:W-:Y:S01]  /*19e30*/  @!PT LDS RZ, [RZ] ;  /* 0x00000000fffff984 */ /* 0x000fe20000000800 */
[----:B------:R-:W-:Y:S01]  /*19e40*/  @!PT LDS RZ, [RZ] ;  /* 0x00000000fffff984 */ /* 0x000fe20000000800 */
[----:B------:R-:W-:Y:S01]  /*19e50*/  @!PT LDS RZ, [RZ] ;  /* 0x00000000fffff984 */ /* 0x000fe20000000800 */
[----:B------:R1:W-:Y:S01]  /*19e60*/  @!P1 LDGSTS.E.BYPASS.LTC128B.128 [R189+0x2800], desc[UR6][R44.64] ;  /* 0x028000002cbd9fae */ /* 0x0003e2000b901d46 */
[----:B------:R-:W-:-:S03]  /*19e70*/  @!P1 IMAD.MOV.U32 R10, RZ, RZ, R3 ;  /* 0x000000ffff0a9224 */ /* 0x000fc600078e0003 */
[----:B------:R1:W-:Y:S01]  /*19e80*/  @P1 STS.128 [R189+0x3000], RZ ;  /* 0x003000ffbd001388 */ /* 0x0003e20000000c00 */
[----:B------:R-:W-:-:S03]  /*19e90*/  @!P1 IMAD.IADD R6, R6, 0x1, R17 ;  /* 0x0000000106069824 */ /* 0x000fc600078e0211 */
[----:B------:R-:W-:Y:S01]  /*19ea0*/  @!PT LDS RZ, [RZ] ;  /* 0x00000000fffff984 */ /* 0x000fe20000000800 */
[----:B------:R-:W-:Y:S01]  /*19eb0*/  @!PT LDS RZ, [RZ] ;  /* 0x00000000fffff984 */ /* 0x000fe20000000800 */
[----:B------:R-:W-:Y:S01]  /*19ec0*/  @!PT LDS RZ, [RZ] ;  /* 0x00000000fffff984 */ /* 0x000fe20000000800 */
[----:B------:R1:W-:Y:S01]  /*19ed0*/  @!P1 LDGSTS.E.BYPASS.LTC128B.128 [R189+0x3000], desc[UR6][R42.64] ;  /* 0x030000002abd9fae */ /* 0x0003e2000b901d46 */
[----:B------:R-:W-:-:S03]  /*19ee0*/  @!P1 LEA.HI.X R33, R12, R252, R13, 0x1, P5 ;  /* 0x000000fc0c219211 */ /* 0x000fc600028f0c0d */
[----:B------:R1:W-:Y:S01]  /*19ef0*/  @P1 STS.128 [R189+0x3800], RZ ;  /* 0x003800ffbd001388 */ /* 0x0003e20000000c00 */
[----:B------:R-:W-:Y:S01]  /*19f00*/  @!P1 LEA R26, P2, R16, R56, 0x1 ;  /* 0x00000038101a9211 */ /* 0x000fe200078408ff */
[----:B------:R-:W-:Y:S02]  /*19f10*/  @!P1 IMAD R22, R191, 0xb0, RZ ;  /* 0x000000b0bf169824 */ /* 0x000fe400078e02ff */
[----:B------:R-:W-:Y:S01]  /*19f20*/  @!PT LDS RZ, [RZ] ;  /* 0x00000000fffff984 */ /* 0x000fe20000000800 */
[----:B------:R-:W-:Y:S01]  /*19f30*/  @!PT LDS RZ, [RZ] ;  /* 0x00000000fffff984 */ /* 0x000fe20000000800 */
[----:B------:R-:W-:Y:S01]  /*19f40*/  @!PT LDS RZ, [RZ] ;  /* 0x00000000fffff984 */ /* 0x000fe20000000800 */
[----:B------:R1:W-:Y:S01]  /*19f50*/  @!P1 LDGSTS.E.BYPASS.LTC128B.128 [R189+0x3800], desc[UR6][R38.64] ;  /* 0x0380000026bd9fae */ /* 0x0003e2000b901d46 */
[----:B------:R-:W-:Y:S01]  /*19f60*/  @!P1 IMAD.MOV.U32 R18, RZ, RZ, R3 ;  /* 0x000000ffff129224 */ /* 0x000fe200078e0003 */
[----:B------:R-:W-:Y:S01]  /*19f70*/  @!P1 MOV R21, R4 ;  /* 0x0000000400159202 */ /* 0x000fe20000000f00 */
[----:B------:R-:W-:Y:S01]  /*19f80*/  @!P1 IMAD.MOV.U32 R19, RZ, RZ, R4 ;  /* 0x000000ffff139224 */ /* 0x000fe200078e0004 */
[----:B------:R1:W-:Y:S01]  /*19f90*/  @P1 STS.128 [R189+0x4000], RZ ;  /* 0x004000ffbd001388 */ /* 0x0003e20000000c00 */
[----:B--2---:R-:W-:-:S03]  /*19fa0*/  @!P1 IMAD.WIDE.U32 R14, R190, 0xb0, R10 ;  /* 0x000000b0be0e9825 */ /* 0x004fc600078e000a */
[----:B------:R-:W-:Y:S01]  /*19fb0*/  @!PT LDS RZ, [RZ] ;  /* 0x00000000fffff984 */ /* 0x000fe20000000800 */
[----:B------:R-:W-:Y:S01]  /*19fc0*/  @!PT LDS RZ, [RZ] ;  /* 0x00000000fffff984 */ /* 0x000fe20000000800 */
[----:B------:R-:W-:Y:S01]  /*19fd0*/  @!PT LDS RZ, [RZ] ;  /* 0x00000000fffff984 */ /* 0x000fe20000000800 */
[----:B------:R1:W-:Y:S01]  /*19fe0*/  @!P1 LDGSTS.E.BYPASS.LTC128B.128 [R189+0x4000], desc[UR6][R40.64] ;  /* 0x0400000028bd9fae */ /* 0x0003e2000b901d46 */
[----:B------:R-:W-:Y:S01]  /*19ff0*/  @!P1 IMAD R23, R191, 0xc0, RZ ;  /* 0x000000c0bf179824 */ /* 0x000fe200078e02ff */
[----:B------:R-:W-:Y:S01]  /*1a000*/  @!P1 LEA.HI.X R27, R16, R252, R6, 0x1, P2 ;  /* 0x000000fc101b9211 */ /* 0x000fe200010f0c06 */
[----:B------:R-:W-:Y:S01]  /*1a010*/  @!P1 IMAD.MOV.U32 R20, RZ, RZ, R3 ;  /* 0x000000ffff149224 */ /* 0x000fe200078e0003 */
[----:B------:R1:W-:Y:S01]  /*1a020*/  @P1 STS.128 [R189+0x4800], RZ ;  /* 0x004800ffbd001388 */ /* 0x0003e20000000c00 */
[----:B------:R-:W-:-:S03]  /*1a030*/  @!P1 IMAD.WIDE.U32 R12, R190, 0xc0, R8 ;  /* 0x000000c0be0c9825 */ /* 0x000fc600078e0008 */
[----:B------:R-:W-:Y:S01]  /*1a040*/  @!PT LDS RZ, [RZ] ;  /* 0x00000000fffff984 */ /* 0x000fe20000000800 */
[----:B------:R-:W-:Y:S01]  /*1a050*/  @!PT LDS RZ, [RZ] ;  /* 0x00000000fffff984 */ /* 0x000fe20000000800 */
[----:B------:R-:W-:Y:S01]  /*1a060*/  @!PT LDS RZ, [RZ] ;  /* 0x00000000fffff984 */ /* 0x000fe20000000800 */
[----:B------:R1:W-:Y:S01]  /*1a070*/  @!P1 LDGSTS.E.BYPASS.LTC128B.128 [R189+0x4800], desc[UR6][R36.64] ;  /* 0x0480000024bd9fae */ /* 0x0003e2000b901d46 */
[----:B------:R-:W-:Y:S02]  /*1a080*/  @!P1 IMAD R46, R191, 0xd0, RZ ;  /* 0x000000d0bf2e9824 */ /* 0x000fe400078e02ff */
[----:B------:R-:W-:Y:S01]  /*1a090*/  @!P1 IMAD.WIDE.U32 R10, R190, 0xd0, R18 ;  /* 0x000000d0be0a9825 */ /* 0x000fe200078e0012 */
[----:B------:R1:W-:Y:S03]  /*1a0a0*/  @P1 STS.128 [R189+0x5000], RZ ;  /* 0x005000ffbd001388 */ /* 0x0003e60000000c00 */
[----:B------:R-:W-:Y:S01]  /*1a0b0*/  @!P1 IMAD.IADD R6, R15, 0x1, R22 ;  /* 0x000000010f069824 */ /* 0x000fe200078e0216 */
[----:B------:R-:W-:Y:S01]  /*1a0c0*/  @!PT LDS RZ, [RZ] ;  /* 0x00000000fffff984 */ /* 0x000fe20000000800 */
[----:B------:R-:W-:Y:S01]  /*1a0d0*/  @!PT LDS RZ, [RZ] ;  /* 0x00000000fffff984 */ /* 0x000fe20000000800 */
[----:B------:R-:W-:Y:S01]  /*1a0e0*/  @!PT LDS RZ, [RZ] ;  /* 0x00000000fffff984 */ /* 0x000fe20000000800 */
[----:B------:R1:W-:Y:S01]  /*1a0f0*/  @!P1 LDGSTS.E.BYPASS.LTC128B.128 [R189+0x5000], desc[UR6][R32.64] ;  /* 0x0500000020bd9fae */ /* 0x0003e2000b901d46 */
[----:B------:R-:W-:Y:S01]  /*1a100*/  @!P1 LEA R22, P6, R14, R56, 0x1 ;  /* 0x000000380e169211 */ /* 0x000fe200078c08ff */
[----:B------:R-:W-:-:S02]  /*1a110*/  @!P1 IMAD R47, R191, 0xe0, RZ ;  /* 0x000000e0bf2f9824 */ /* 0x000fc400078e02ff */
[----:B------:R1:W-:Y:S01]  /*1a120*/  @P1 STS.128 [R189+0x5800], RZ ;  /* 0x005800ffbd001388 */ /* 0x0003e20000000c00 */
[----:B------:R-:W-:Y:S01]  /*1a130*/  @!P1 IMAD.WIDE.U32 R8, R190, 0xe0, R20 ;  /* 0x000000e0be089825 */ /* 0x000fe200078e0014 */
[----:B------:R-:W-:Y:S02]  /*1a140*/  @!P1 LEA R20, P5, R12, R56, 0x1 ;  /* 0x000000380c149211 */ /* 0x000fe400078a08ff */
[----:B------:R-:W-:Y:S01]  /*1a150*/  @!PT LDS RZ, [RZ] ;  /* 0x00000000fffff984 */ /* 0x000fe20000000800 */
[----:B------:R-:W-:Y:S01]  /*1a160*/  @!PT LDS RZ, [RZ] ;  /* 0x00000000fffff984 */ /* 0x000fe20000000800 */
[----:B------:R-:W-:Y:S01]  /*1a170*/  @!PT LDS RZ, [RZ] ;  /* 0x00000000fffff984 */ /* 0x000fe20000000800 */
[----:B------:R1:W-:Y:S01]  /*1a180*/  @!P1 LDGSTS.E.BYPASS.LTC128B.128 [R189+0x5800], desc[UR6][R30.64] ;  /* 0x058000001ebd9fae */ /* 0x0003e2000b901d46 */
[----:B------:R-:W-:Y:S01]  /*1a190*/  @!P1 IMAD.IADD R13, R23, 0x1, R13 ;  /* 0x00000001170d9824 */ /* 0x000fe200078e020d */
[----:B------:R-:W-:Y:S02]  /*1a1a0*/  @!P1 IADD3 R11, R11, R46, RZ ;  /* 0x0000002e0b0b9210 */ /* 0x000fe40007ffe0ff */
[----:B------:R1:W-:Y:S01]  /*1a1b0*/  @P1 STS.128 [R189+0x6000], RZ ;  /* 0x006000ffbd001388 */ /* 0x0003e20000000c00 */
[----:B------:R-:W-:Y:S01]  /*1a1c0*/  @!P1 LEA R18, P4, R10, R56, 0x1 ;  /* 0x000000380a129211 */ /* 0x000fe200078808ff */
[----:B------:R-:W-:Y:S01]  /*1a1d0*/  @!P1 IMAD.IADD R9, R47, 0x1, R9 ;  /* 0x000000012f099824 */ /* 0x000fe200078e0209 */
[----:B------:R-:W-:Y:S01]  /*1a1e0*/  @!P1 LEA.HI.X R23, R14, R252, R6, 0x1, P6 ;  /* 0x000000fc0e179211 */ /* 0x000fe200030f0c06 */
[----:B------:R-:W-:Y:S01]  /*1a1f0*/  @!PT LDS RZ, [RZ] ;  /* 0x00000000fffff984 */ /* 0x000fe20000000800 */
[----:B------:R-:W-:Y:S01]  /*1a200*/  @!PT LDS RZ, [RZ] ;  /* 0x00000000fffff984 */ /* 0x000fe20000000800 */
[----:B------:R-:W-:Y:S01]  /*1a210*/  @!PT LDS RZ, [RZ] ;  /* 0x00000000fffff984 */ /* 0x000fe20000000800 */
[----:B------:R1:W-:Y:S01]  /*1a220*/  @!P1 LDGSTS.E.BYPASS.LTC128B.128 [R189+0x6000], desc[UR6][R34.64] ;  /* 0x0600000022bd9fae */ /* 0x0003e2000b901d46 */
[----:B------:R-:W-:-:S03]  /*1a230*/  @!P1 LEA R16, P2, R8, R56, 0x1 ;  /* 0x0000003808109211 */ /* 0x000fc600078408ff */
[----:B------:R1:W-:Y:S01]  /*1a240*/  @P1 STS.128 [R189+0x6800], RZ ;  /* 0x006800ffbd001388 */ /* 0x0003e20000000c00 */
[----:B------:R-:W-:-:S03]  /*1a250*/  @!P1 LEA.HI.X R21, R12, R252, R13, 0x1, P5 ;  /* 0x000000fc0c159211 */ /* 0x000fc600028f0c0d */
[----:B------:R-:W-:Y:S01]  /*1a260*/  @!PT LDS RZ, [RZ] ;  /* 0x00000000fffff984 */ /* 0x000fe20000000800 */
[----:B------:R-:W-:Y:S01]  /*1a270*/  @!PT LDS RZ, [RZ] ;  /* 0x00000000fffff984 */ /* 0x000fe20000000800 */
[----:B------:R-:W-:Y:S01]  /*1a280*/  @!PT LDS RZ, [RZ] ;  /* 0x00000000fffff984 */ /* 0x000fe20000000800 */
[----:B------:R1:W-:Y:S01]  /*1a290*/  @!P1 LDGSTS.E.BYPASS.LTC128B.128 [R189+0x6800], desc[UR6][R28.64] ;  /* 0x068000001cbd9fae */ /* 0x0003e2000b901d46 */
[----:B------:R-:W-:-:S03]  /*1a2a0*/  @!P1 LEA.HI.X R19, R10, R252, R11, 0x1, P4 ;  /* 0x000000fc0a139211 */ /* 0x000fc600020f0c0b */
        /* <DEDUP_REMOVED lines=39> */
.L_x_4641:
[----:B------:R-:W-:Y:S05]  /*1a520*/  BSYNC B0 ;  /* 0x0000000000007941 */ /* 0x000fea0003800000 */
.L_x_4640:
[C---:B------:R-:W-:Y:S01]  /*1a530*/  LEA R56, P1, R3.reuse, R56, 0x1 ;  /* 0x0000003803387211 */ /* 0x040fe200078208ff */
[----:B------:R-:W0:Y:S03]  /*1a540*/  LDGDEPBAR ;  /* 0x00000000000079af */ /* 0x000e260000000000 */
[----:B------:R-:W-:Y:S01]  /*1a550*/  LEA.HI.X R252, R3, R252, R4, 0x1, P1 ;  /* 0x000000fc03fc7211 */ /* 0x000fe200008f0c04 */
[----:B------:R3:W-:Y:S04]  /*1a560*/  STL [R1], R56 ;  /* 0x0000003801007387 */ /* 0x0007e80000100800 */
.L_x_4636:
[----:B------:R-:W-:Y:S05]  /*1a570*/  BSYNC B1 ;  /* 0x0000000000017941 */ /* 0x000fea0003800000 */
.L_x_4635:
[----:B------:R-:W-:-:S04]  /*1a580*/  FMNMX.FTZ R3, R51, R49, !PT ;  /* 0x0000003133037209 */ /* 0x000fc80007810000 */
[----:B------:R-:W-:-:S04]  /*1a590*/  FMNMX.FTZ R3, R53, R3, !PT ;  /* 0x0000000335037209 */ /* 0x000fc80007810000 */
[----:B------:R-:W-:Y:S02]  /*1a5a0*/  FMNMX.FTZ R4, R52, R3, !PT ;  /* 0x0000000334047209 */ /* 0x000fe40007810000 */
[----:B------:R-:W4:Y:S01]  /*1a5b0*/  LD.E R3, desc[UR6][R24.64+0xdc] ;  /* 0x0000dc0618037980 */ /* 0x000f22000c101900 */
        /* <DEDUP_REMOVED lines=134> */
[----:B------:R-:W5:Y:S01]  /*1ae20*/  SHFL.BFLY PT, R8, R4, 0x1, 0x1f ;  /* 0x0c201f0004087f89 */ /* 0x000f6200000e0000 */
[----:B-1----:R-:W-:Y:S02]  /*1ae30*/  FMNMX.FTZ R37, R37, R6, !PT ;  /* 0x0000000625257209 */ /* 0x002fe40007810000 */
[----:B-----5:R-:W-:-:S03]  /*1ae40*/  FMNMX.FTZ R116, R4, R8, !PT ;  /* 0x0000000804747209 */ /* 0x020fc60007810000 */
[----:B------:R-:W1:Y:S01]  /*1ae50*/  SHFL.BFLY PT, R8, R37, 0x1, 0x1f ;  /* 0x0c201f0025087f89 */ /* 0x000e6200000e0000 */
[----:B------:R-:W-:Y:S01]  /*1ae60*/  FSETP.NEU.FTZ.AND P1, PT, R116, -INF , PT ;  /* 0xff8000007400780b */ /* 0x000fe20003f3d000 */
[----:B----4-:R-:W-:-:S05]  /*1ae70*/  FMUL.FTZ R4, R3, R116 ;  /* 0x0000007403047220 */ /* 0x010fca0000410000 */
[----:B------:R-:W-:-:S05]  /*1ae80*/  FSEL R4, R4, RZ, P1 ;  /* 0x000000ff04047208 */ /* 0x000fca0000800000 */
[----:B------:R-:W-:-:S04]  /*1ae90*/  FFMA.FTZ R6, R51, R3, -R4 ;  /* 0x0000000333067223 */ /* 0x000fc80000010804 */
[----:B------:R4:W-:Y:S01]  /*1aea0*/  MUFU.EX2 R244, R6 ;  /* 0x0000000600f47308 */ /* 0x0009e20000000800 */
[----:B-1----:R-:W-:-:S04]  /*1aeb0*/  FMNMX.FTZ R37, R37, R8, !PT ;  /* 0x0000000825257209 */ /* 0x002fc80007810000 */
[----:B------:R-:W-:Y:S01]  /*1aec0*/  FSETP.NEU.FTZ.AND P1, PT, R37, -INF , PT ;  /* 0xff8000002500780b */ /* 0x000fe20003f3d000 */
[----:B------:R-:W-:Y:S01]  /*1aed0*/  FMUL.FTZ R8, R3, R37 ;  /* 0x0000002503087220 */ /* 0x000fe20000410000 */
[----:B----4-:R-:W-:-:S04]  /*1aee0*/  FFMA.FTZ R6, R49, R3, -R4 ;  /* 0x0000000331067223 */ /* 0x010fc80000010804 */
[----:B------:R1:W4:Y:S02]  /*1aef0*/  MUFU.EX2 R243, R6 ;  /* 0x0000000600f37308 */ /* 0x0003240000000800 */
[----:B-1----:R-:W-:Y:S01]  /*1af00*/  FFMA.FTZ R6, R53, R3, -R4 ;  /* 0x0000000335067223 */ /* 0x002fe20000010804 */
[----:B----4-:R-:W-:-:S05]  /*1af10*/  F2FP.BF16.F32.PACK_AB R9, R243, R244 ;  /* 0x000000f4f309723e */ /* 0x010fca00000010ff */
        /* <DEDUP_REMOVED lines=22> */
[C---:B---3--:R-:W-:Y:S06]  /*1b080*/  HMMA.16816.F32.BF16 R56, R8.reuse, R18, RZ ;  /* 0x000000120838723c */ /* 0x048fec00000418ff */
        /* <DEDUP_REMOVED lines=59> */
[----:B------:R-:W-:Y:S01]  /*1b440*/  FFMA.FTZ R0, R118, R3, -R4 ;  /* 0x0000000376007223 */ /* 0x000fe20000010804 */
[----:B------:R-:W-:-:S04]  /*1b450*/  MOV R118, R214 ;  /* 0x000000d600767202 */ /* 0x000fc80000000f00 */
[----:B------:R4:W-:Y:S01]  /*1b460*/  MUFU.EX2 R111, R0 ;  /* 0x00000000006f7308 */ /* 0x0009e20000000800 */
[C---:B-1----:R-:W-:Y:S06]  /*1b470*/  HMMA.16816.F32.BF16 R72, R8.reuse, R16, R72 ;  /* 0x000000100848723c */ /* 0x042fec0000041848 */
[C---:B------:R-:W-:Y:S01]  /*1b480*/  HMMA.16816.F32.BF16 R60, R8.reuse, R18, R64 ;  /* 0x00000012083c723c */ /* 0x040fe20000041840 */
[----:B------:R-:W1:Y:S05]  /*1b490*/  LDSM.16.MT88.4 R16, [R181+0xb000] ;  /* 0x00b00000b510783b */ /* 0x000e6a0000004200 */
[----:B---3--:R-:W-:Y:S01]  /*1b4a0*/  HMMA.16816.F32.BF16 R48, R8, R20, R52 ;  /* 0x000000140830723c */ /* 0x008fe20000041834 */
[----:B----4-:R-:W-:-:S05]  /*1b4b0*/  FFMA.FTZ R0, R69, R3, -R4 ;  /* 0x0000000345007223 */ /* 0x010fca0000010804 */
        /* <DEDUP_REMOVED lines=13> */
[----:B------:R2:W3:Y:S02]  /*1b590*/  MUFU.EX2 R112, R0 ;  /* 0x0000000000707308 */ /* 0x0004e40000000800 */
[----:B--2---:R-:W-:Y:S01]  /*1b5a0*/  FFMA.FTZ R0, R121, R3, -R6 ;  /* 0x0000000379007223 */ /* 0x004fe20000010806 */
[----:B------:R-:W-:-:S05]  /*1b5b0*/  MOV R121, R26 ;  /* 0x0000001a00797202 */ /* 0x000fca0000000f00 */
[----:B------:R2:W4:Y:S02]  /*1b5c0*/  MUFU.EX2 R66, R0 ;  /* 0x0000000000427308 */ /* 0x0005240000000800 */
[----:B--2---:R-:W-:Y:S01]  /*1b5d0*/  FFMA.FTZ R0, R124, R3, -R6 ;  /* 0x000000037c007223 */ /* 0x004fe20000010806 */
[----:B---3--:R-:W-:-:S05]  /*1b5e0*/  MOV R124, R112 ;  /* 0x00000070007c7202 */ /* 0x008fca0000000f00 */
[----:B------:R2:W-:Y:S01]  /*1b5f0*/  MUFU.EX2 R112, R0 ;  /* 0x0000000000707308 */ /* 0x0005e20000000800 */
[----:B----4-:R-:W-:Y:S01]  /*1b600*/  F2FP.BF16.F32.PACK_AB R8, R66, R124 ;  /* 0x0000007c4208723e */ /* 0x010fe200000010ff */
[----:B--2---:R-:W-:Y:S01]  /*1b610*/  FFMA.FTZ R0, R122, R3, -R6 ;  /* 0x000000037a007223 */ /* 0x004fe20000010806 */
[----:B------:R-:W-:Y:S02]  /*1b620*/  MOV R122, R111 ;  /* 0x0000006f007a7202 */ /* 0x000fe40000000f00 */
[----:B------:R-:W-:-:S03]  /*1b630*/  MOV R111, R213 ;  /* 0x000000d5006f7202 */ /* 0x000fc60000000f00 */
[----:B------:R2:W3:Y:S01]  /*1b640*/  MUFU.EX2 R114, R0 ;  /* 0x0000000000727308 */ /* 0x0004e20000000800 */
[----:B------:R-:W-:Y:S01]  /*1b650*/  F2FP.BF16.F32.PACK_AB R9, R67, R122 ;  /* 0x0000007a4309723e */ /* 0x000fe200000010ff */
[----:B--2---:R-:W-:Y:S01]  /*1b660*/  FFMA.FTZ R0, R70, R3, -R4 ;  /* 0x0000000346007223 */ /* 0x004fe20000010804 */
[----:B---3--:R-:W-:-:S05]  /*1b670*/  F2FP.BF16.F32.PACK_AB R10, R114, R112 ;  /* 0x00000070720a723e */ /* 0x008fca00000010ff */
        /* <DEDUP_REMOVED lines=170> */
[----:B------:R-:W-:Y:S02]  /*1c120*/  MOV R124, R121 ;  /* 0x00000079007c7202 */ /* 0x000fe40000000f00 */
[----:B------:R-:W-:Y:S02]  /*1c130*/  MOV R121, R120 ;  /* 0x0000007800797202 */ /* 0x000fe40000000f00 */
[----:B------:R-:W-:Y:S02]  /*1c140*/  MOV R120, R118 ;  /* 0x0000007600787202 */ /* 0x000fe40000000f00 */
[----:B------:R-:W-:Y:S02]  /*1c150*/  MOV R118, R110 ;  /* 0x0000006e00767202 */ /* 0x000fe40000000f00 */
[----:B------:R-:W-:Y:S02]  /*1c160*/  MOV R110, R78 ;  /* 0x0000004e006e7202 */ /* 0x000fe40000000f00 */
[----:B------:R-:W-:-:S02]  /*1c170*/  MOV R95, R121 ;  /* 0x00000079005f7202 */ /* 0x000fc40000000f00 */
[----:B------:R-:W-:Y:S02]  /*1c180*/  MOV R94, R120 ;  /* 0x00000078005e7202 */ /* 0x000fe40000000f00 */
[----:B------:R-:W-:Y:S01]  /*1c190*/  MOV R90, R118 ;  /* 0x00000076005a7202 */ /* 0x000fe20000000f00 */
[----:B--2---:R-:W-:-:S04]  /*1c1a0*/  FFMA.FTZ R0, R86, R3, -R6 ;  /* 0x0000000356007223 */ /* 0x004fc80000010806 */
        /* <DEDUP_REMOVED lines=90> */
[----:B--2---:R-:W-:Y:S01]  /*1c750*/  FFMA.FTZ R0, R163, R3, -R4 ;  /* 0x00000003a3007223 */ /* 0x004fe20000010804 */
[----:B------:R-:W-:-:S03]  /*1c760*/  MOV R163, R100 ;  /* 0x0000006400a37202 */ /* 0x000fc60000000f00 */
        /* <DEDUP_REMOVED lines=13> */
[-CC-:B--2---:R-:W-:Y:S01]  /*1c840*/  FFMA.FTZ R0, R161, R3.reuse, -R4.reuse ;  /* 0x00000003a1007223 */ /* 0x184fe20000010804 */
        /* <DEDUP_REMOVED lines=30> */
[----:B--2---:R-:W-:-:S02]  /*1ca30*/  FFMA.FTZ R0, R164, R3, -R4 ;  /* 0x00000003a4007223 */ /* 0x004fc40000010804 */
[----:B------:R-:W-:Y:S02]  /*1ca40*/  LDSM.16.MT88.4 R164, [R139+0x11800] ;  /* 0x011800008ba4783b */ /* 0x000fe40000004200 */
        /* <DEDUP_REMOVED lines=10> */
[----:B-1----:R-:W-:Y:S01]  /*1caf0*/  FFMA.FTZ R0, R169, R3, -R4 ;  /* 0x00000003a9007223 */ /* 0x002fe20000010804 */
[----:B---3--:R-:W-:-:S05]  /*1cb00*/  F2FP.BF16.F32.PACK_AB R15, R104, R106 ;  /* 0x0000006a680f723e */ /* 0x008fca00000010ff */
        /* <DEDUP_REMOVED lines=73> */
[----:B------:R-:W-:Y:S01]  /*1cfa0*/  HMMA.16816.F32.BF16 R48, R8, R44, R48 ;  /* 0x0000002c0830723c */ /* 0x000fe20000041830 */
[----:B------:R-:W-:Y:S01]  /*1cfb0*/  FADD.FTZ R16, R160, R0 ;  /* 0x00000000a0107221 */ /* 0x000fe20000010000 */
[----:B------:R-:W-:Y:S01]  /*1cfc0*/  FFMA.FTZ R0, R197, R3, -R4 ;  /* 0x00000003c5007223 */ /* 0x000fe20000010804 */
[----:B------:R1:W-:Y:S01]  /*1cfd0*/  MUFU.EX2 R70, R12 ;  /* 0x0000000c00467308 */ /* 0x0003e20000000800 */
[----:B------:R-:W-:-:S02]  /*1cfe0*/  FADD.FTZ R13, R228, R13 ;  /* 0x0000000de40d7221 */ /* 0x000fc40000010000 */
[----:B---3--:R-:W-:Y:S01]  /*1cff0*/  HMMA.16816.F32.BF16 R160, R8, R20, R32 ;  /* 0x0000001408a0723c */ /* 0x008fe20000041820 */
[----:B------:R-:W-:Y:S01]  /*1d000*/  LDSM.16.MT88.4 R32, [R180+0x11000] ;  /* 0x01100000b420783b */ /* 0x000fe20000004200 */
[----:B------:R-:W-:-:S03]  /*1d010*/  FADD.FTZ R13, R227, R13 ;  /* 0x0000000de30d7221 */ /* 0x000fc60000010000 */
        /* <DEDUP_REMOVED lines=18> */
[----:B------:R-:W-:-:S02]  /*1d140*/  FADD.FTZ R0, R157, R0 ;  /* 0x000000009d007221 */ /* 0x000fc40000010000 */
[----:B------:R-:W4:Y:S02]  /*1d150*/  LDSM.16.MT88.4 R156, [R182+0x11800] ;  /* 0x01180000b69c783b */ /* 0x000f240000004200 */
[----:B------:R-:W-:Y:S01]  /*1d160*/  FADD.FTZ R0, R240, R0 ;  /* 0x00000000f0007221 */ /* 0x000fe20000010000 */
[----:B-1----:R-:W-:Y:S01]  /*1d170*/  FFMA.FTZ R12, R201, R3, -R6 ;  /* 0x00000003c90c7223 */ /* 0x002fe20000010806 */
[C---:B------:R-:W-:Y:S02]  /*1d180*/  HMMA.16816.F32.BF16 R56, R8.reuse, R46, R56 ;  /* 0x0000002e0838723c */ /* 0x040fe40000041838 */
[----:B------:R-:W-:Y:S01]  /*1d190*/  FADD.FTZ R0, R241, R0 ;  /* 0x00000000f1007221 */ /* 0x000fe20000010000 */
[----:B------:R1:W5:Y:S03]  /*1d1a0*/  MUFU.EX2 R68, R12 ;  /* 0x0000000c00447308 */ /* 0x0003660000000800 */
[----:B------:R-:W-:Y:S01]  /*1d1b0*/  FADD.FTZ R0, R245, R0 ;  /* 0x00000000f5007221 */ /* 0x000fe20000010000 */
[----:B------:R-:W-:Y:S03]  /*1d1c0*/  HMMA.16816.F32.BF16 R52, R8, R54, R64 ;  /* 0x000000360834723c */ /* 0x000fe60000041840 */
[----:B------:R-:W-:-:S04]  /*1d1d0*/  FADD.FTZ R0, R232, R0 ;  /* 0x00000000e8007221 */ /* 0x000fc80000010000 */
[----:B------:R-:W-:Y:S01]  /*1d1e0*/  FADD.FTZ R0, R229, R0 ;  /* 0x00000000e5007221 */ /* 0x000fe20000010000 */
[----:B---3--:R-:W-:-:S03]  /*1d1f0*/  F2FP.BF16.F32.PACK_AB R9, R71, R72 ;  /* 0x000000484709723e */ /* 0x008fc600000010ff */
[----:B------:R-:W-:Y:S01]  /*1d200*/  FADD.FTZ R0, R230, R0 ;  /* 0x00000000e6007221 */ /* 0x000fe20000010000 */
[----:B-1----:R-:W-:Y:S01]  /*1d210*/  FFMA.FTZ R12, R202, R3, -R6 ;  /* 0x00000003ca0c7223 */ /* 0x002fe20000010806 */
[----:B-----5:R-:W-:Y:S02]  /*1d220*/  F2FP.BF16.F32.PACK_AB R8, R68, R69 ;  /* 0x000000454408723e */ /* 0x020fe400000010ff */
        /* <DEDUP_REMOVED lines=15> */
[C---:B------:R-:W-:Y:S06]  /*1d320*/  HMMA.16816.F32.BF16 R168, R8.reuse, R20, R80 ;  /* 0x0000001408a8723c */ /* 0x040fec0000041850 */
        /* <DEDUP_REMOVED lines=36> */
[----:B------:R1:W5:Y:S02]  /*1d570*/  MUFU.EX2 R15, R13 ;  /* 0x0000000d000f7308 */ /* 0x0003640000000800 */
[----:B-1----:R-:W-:Y:S01]  /*1d580*/  FFMA.FTZ R13, R210, R3, -R6 ;  /* 0x00000003d20d7223 */ /* 0x002fe20000010806 */
[----:B-----5:R-:W-:-:S05]  /*1d590*/  F2FP.BF16.F32.PACK_AB R140, R15, R26 ;  /* 0x0000001a0f8c723e */ /* 0x020fca00000010ff */
        /* <DEDUP_REMOVED lines=9> */
[----:B------:R5:W4:Y:S01]  /*1d630*/  MUFU.EX2 R6, R3 ;  /* 0x0000000300067308 */ /* 0x000b220000000800 */
[----:B-1----:R-:W-:Y:S01]  /*1d640*/  F2FP.BF16.F32.PACK_AB R142, R13, R14 ;  /* 0x0000000e0d8e723e */ /* 0x002fe200000010ff */
[----:B-----5:R-:W-:Y:S01]  /*1d650*/  FADD.FTZ R3, R123, R0 ;  /* 0x000000007b037221 */ /* 0x020fe20000010000 */
[----:B------:R-:W-:Y:S01]  /*1d660*/  FADD.FTZ R0, R125, R4 ;  /* 0x000000047d007221 */ /* 0x000fe20000010000 */
[----:B----4-:R-:W-:Y:S02]  /*1d670*/  F2FP.BF16.F32.PACK_AB R143, R6, R27 ;  /* 0x0000001b068f723e */ /* 0x010fe400000010ff */
        /* <DEDUP_REMOVED lines=128> */
.L_x_4644:
[----:B-1----:R-:W3:Y:S02]  /*1de80*/  LD.E R0, desc[UR6][R24.64+0x40] ;  /* 0x0000400618007980 */ /* 0x002ee4000c101900 */
[----:B---3--:R-:W-:-:S04]  /*1de90*/  LEA R0, -R0, RZ, 0x8 ;  /* 0x000000ff00007211 */ /* 0x008fc800078e41ff */
[----:B------:R-:W-:Y:S02]  /*1dea0*/  SHF.R.S32.HI R3, RZ, 0x1f, R0 ;  /* 0x0000001fff037819 */ /* 0x000fe40000011400 */
.L_x_4645:
[----:B------:R-:W-:Y:S05]  /*1deb0*/  BSYNC B0 ;  /* 0x0000000000007941 */ /* 0x000fea0003800000 */
.L_x_4643:
[----:B------:R-:W3:Y:S04]  /*1dec0*/  LDL.LU R22, [R1+0x6c] ;  /* 0x00006c0001167983 */ /* 0x000ee80000300800 */
[----:B------:R-:W4:Y:S04]  /*1ded0*/  LDL.LU R21, [R1+0xa4] ;  /* 0x0000a40001157983 */ /* 0x000f280000300800 */
[----:B------:R-:W5:Y:S04]  /*1dee0*/  LDL.LU R20, [R1+0x94] ;  /* 0x0000940001147983 */ /* 0x000f680000300800 */
[----:B------:R-:W2:Y:S04]  /*1def0*/  LDL.LU R19, [R1+0xc4] ;  /* 0x0000c40001137983 */ /* 0x000ea80000300800 */
        /* <DEDUP_REMOVED lines=17> */
[----:B------:R-:W-:Y:S02]  /*1e010*/  LEA.HI.X R179, R0, R249, R3, 0x1, P3 ;  /* 0x000000f900b37211 */ /* 0x000fe400018f0c03 */
[----:B----4-:R-:W-:Y:S01]  /*1e020*/  MOV R36, R21 ;  /* 0x0000001500247202 */ /* 0x010fe20000000f00 */
[----:B-----5:R-:W-:Y:S02]  /*1e030*/  IMAD.MOV.U32 R64, RZ, RZ, R20 ;  /* 0x000000ffff407224 */ /* 0x020fe400078e0014 */
[----:B--2---:R-:W-:Y:S01]  /*1e040*/  IMAD.MOV.U32 R63, RZ, RZ, R19 ;  /* 0x000000ffff3f7224 */ /* 0x004fe200078e0013 */
[----:B---3--:R-:W-:Y:S01]  /*1e050*/  MOV R62, R18 ;  /* 0x00000012003e7202 */ /* 0x008fe20000000f00 */
[----:B------:R-:W-:Y:S02]  /*1e060*/  IMAD.MOV.U32 R61, RZ, RZ, R17 ;  /* 0x000000ffff3d7224 */ /* 0x000fe400078e0011 */
[----:B------:R-:W-:Y:S02]  /*1e070*/  IMAD.MOV.U32 R60, RZ, RZ, R16 ;  /* 0x000000ffff3c7224 */ /* 0x000fe400078e0010 */
[----:B------:R-:W-:Y:S01]  /*1e080*/  IMAD.MOV.U32 R57, RZ, RZ, R13 ;  /* 0x000000ffff397224 */ /* 0x000fe200078e000d */
[----:B------:R-:W-:Y:S01]  /*1e090*/  MOV R56, R12 ;  /* 0x0000000c00387202 */ /* 0x000fe20000000f00 */
[----:B------:R-:W-:Y:S01]  /*1e0a0*/  IMAD.MOV.U32 R55, RZ, RZ, R11 ;  /* 0x000000ffff377224 */ /* 0x000fe200078e000b */
[----:B------:R-:W-:-:S02]  /*1e0b0*/  MOV R53, R9 ;  /* 0x0000000900357202 */ /* 0x000fc40000000f00 */
[----:B------:R-:W-:Y:S02]  /*1e0c0*/  ISETP.GE.AND P1, PT, R134, R23, PT ;  /* 0x000000178600720c */ /* 0x000fe40003f26270 */
[----:B------:R-:W-:Y:S01]  /*1e0d0*/  MOV R50, R4 ;  /* 0x0000000400327202 */ /* 0x000fe20000000f00 */
[----:B------:R-:W-:Y:S02]  /*1e0e0*/  IMAD.MOV.U32 R52, RZ, RZ, R8 ;  /* 0x000000ffff347224 */ /* 0x000fe400078e0008 */
[----:B------:R-:W-:Y:S02]  /*1e0f0*/  IMAD.MOV.U32 R66, RZ, RZ, R26 ;  /* 0x000000ffff427224 */ /* 0x000fe400078e001a */
[----:B------:R-:W-:-:S06]  /*1e100*/  IMAD.MOV.U32 R51, RZ, RZ, R6 ;  /* 0x000000ffff337224 */ /* 0x000fcc00078e0006 */
[----:B------:R-:W-:Y:S01]  /*1e110*/  @!P1 IADD3 R4, P2, R0, R236, RZ ;  /* 0x000000ec00049210 */ /* 0x000fe20007f5e0ff */
[----:B------:R-:W-:Y:S01]  /*1e120*/  @!P1 IMAD.MOV.U32 R8, RZ, RZ, R0 ;  /* 0x000000ffff089224 */ /* 0x000fe200078e0000 */
[----:B------:R-:W-:Y:S01]  /*1e130*/  @!P1 MOV R9, R3 ;  /* 0x0000000300099202 */ /* 0x000fe20000000f00 */
[----:B------:R-:W-:Y:S02]  /*1e140*/  IMAD.MOV.U32 R54, RZ, RZ, R10 ;  /* 0x000000ffff367224 */ /* 0x000fe400078e000a */
[----:B------:R-:W-:Y:S01]  /*1e150*/  @!P1 IMAD.X R6, R3, 0x1, R238, P2 ;  /* 0x0000000103069824 */ /* 0x000fe200010e06ee */
[----:B------:R-:W-:Y:S01]  /*1e160*/  @!P1 LEA R48, P2, R4, R248, 0x1 ;  /* 0x000000f804309211 */ /* 0x000fe200078408ff */
[----:B------:R-:W-:Y:S01]  /*1e170*/  @!P1 IMAD R11, R27, 0x30, RZ ;  /* 0x000000301b0b9824 */ /* 0x000fe200078e02ff */
[C---:B------:R-:W-:Y:S01]  /*1e180*/  @!P1 LEA R10, P4, R66.reuse, R0, 0x5 ;  /* 0x00000000420a9211 */ /* 0x040fe200078828ff */
[----:B------:R-:W-:Y:S01]  /*1e190*/  @!P1 IMAD.WIDE.U32 R8, R66, 0x30, R8 ;  /* 0x0000003042089825 */ /* 0x000fe200078e0008 */
[----:B------:R-:W-:-:S02]  /*1e1a0*/  @!P1 LEA.HI.X R49, R4, R249, R6, 0x1, P2 ;  /* 0x000000f904319211 */ /* 0x000fc400010f0c06 */
[C---:B------:R-:W-:Y:S01]  /*1e1b0*/  @!P1 LEA R4, P3, R66.reuse, R0, 0x6 ;  /* 0x0000000042049211 */ /* 0x040fe200078630ff */
[----:B------:R-:W-:Y:S01]  /*1e1c0*/  @!P1 IMAD.IADD R11, R9, 0x1, R11 ;  /* 0x00000001090b9824 */ /* 0x000fe200078e020b */
[-CC-:B------:R-:W-:Y:S02]  /*1e1d0*/  @!P1 LEA.HI.X R12, R66, R3.reuse, R27.reuse, 0x5, P4 ;  /* 0x00000003420c9211 */ /* 0x180fe400020f2c1b */
[----:B------:R-:W-:Y:S02]  /*1e1e0*/  @!P1 LEA R44, P4, R8, R248, 0x1 ;  /* 0x000000f8082c9211 */ /* 0x000fe400078808ff */
[C---:B------:R-:W-:Y:S02]  /*1e1f0*/  @!P1 LEA.HI.X R13, R66.reuse, R3, R27, 0x6, P3 ;  /* 0x00000003420d9211 */ /* 0x040fe400018f341b */
[----:B------:R-:W-:Y:S02]  /*1e200*/  @!P1 LEA R6, P2, R66, R0, 0x7 ;  /* 0x0000000042069211 */ /* 0x000fe400078438ff */
[----:B------:R-:W-:-:S02]  /*1e210*/  @!P1 LEA R42, P3, R4, R248, 0x1 ;  /* 0x000000f8042a9211 */ /* 0x000fc400078608ff */
[----:B------:R-:W-:Y:S01]  /*1e220*/  @!P1 LEA.HI.X R45, R8, R249, R11, 0x1, P4 ;  /* 0x000000f9082d9211 */ /* 0x000fe200020f0c0b */
[----:B------:R-:W-:Y:S01]  /*1e230*/  @!P1 IMAD.MOV.U32 R8, RZ, RZ, R0 ;  /* 0x000000ffff089224 */ /* 0x000fe200078e0000 */
[-C--:B------:R-:W-:Y:S02]  /*1e240*/  @!P1 MOV R9, R3.reuse ;  /* 0x0000000300099202 */ /* 0x080fe40000000f00 */
[-C--:B------:R-:W-:Y:S01]  /*1e250*/  @!P1 LEA R46, P5, R10, R248.reuse, 0x1 ;  /* 0x000000f80a2e9211 */ /* 0x080fe200078a08ff */
[----:B------:R-:W-:Y:S01]  /*1e260*/  IMAD.MOV.U32 R58, RZ, RZ, R14 ;  /* 0x000000ffff3a7224 */ /* 0x000fe200078e000e */
[C---:B------:R-:W-:Y:S01]  /*1e270*/  @!P1 LEA.HI.X R14, R66.reuse, R3, R27, 0x7, P2 ;  /* 0x00000003420e9211 */ /* 0x040fe200010f3c1b */
[----:B------:R-:W-:Y:S01]  /*1e280*/  @!P1 IMAD.WIDE.U32 R16, R66, 0x50, R8 ;  /* 0x0000005042109825 */ /* 0x000fe200078e0008 */
[-C--:B------:R-:W-:Y:S02]  /*1e290*/  @!P1 LEA.HI.X R43, R4, R249.reuse, R13, 0x1, P3 ;  /* 0x000000f9042b9211 */ /* 0x080fe400018f0c0d */
[----:B------:R-:W-:Y:S01]  /*1e2a0*/  @!P1 LEA R40, P2, R6, R248, 0x1 ;  /* 0x000000f806289211 */ /* 0x000fe200078408ff */
[----:B------:R-:W-:Y:S01]  /*1e2b0*/  @!P1 IMAD R4, R27, 0x50, RZ ;  /* 0x000000501b049824 */ /* 0x000fe200078e02ff */
[----:B------:R-:W-:Y:S01]  /*1e2c0*/  @!P1 LEA.HI.X R47, R10, R249, R12, 0x1, P5 ;  /* 0x000000f90a2f9211 */ /* 0x000fe200028f0c0c */
[----:B------:R-:W-:Y:S01]  /*1e2d0*/  @!P1 IMAD.MOV.U32 R10, RZ, RZ, R0 ;  /* 0x000000ffff0a9224 */ /* 0x000fe200078e0000 */
[----:B------:R-:W-:Y:S01]  /*1e2e0*/  @!P1 MOV R18, R0 ;  /* 0x0000000000129202 */ /* 0x000fe20000000f00 */
[--C-:B------:R-:W-:Y:S01]  /*1e2f0*/  @!P1 IMAD.MOV.U32 R11, RZ, RZ, R3.reuse ;  /* 0x000000ffff0b9224 */ /* 0x100fe200078e0003 */
[----:B------:R-:W-:Y:S01]  /*1e300*/  @!P1 MOV R21, R3 ;  /* 0x0000000300159202 */ /* 0x000fe20000000f00 */
[----:B------:R-:W-:-:S02]  /*1e310*/  @!P1 IMAD.MOV.U32 R19, RZ, RZ, R3 ;  /* 0x000000ffff139224 */ /* 0x000fc400078e0003 */
[----:B------:R-:W-:Y:S01]  /*1e320*/  @!P1 IMAD.MOV.U32 R20, RZ, RZ, R0 ;  /* 0x000000ffff149224 */ /* 0x000fe200078e0000 */
[----:B------:R-:W-:Y:S01]  /*1e330*/  MOV R59, R15 ;  /* 0x0000000f003b7202 */ /* 0x000fe20000000f00 */
[----:B------:R-:W-:Y:S01]  /*1e340*/  @!P1 IMAD.IADD R4, R17, 0x1, R4 ;  /* 0x0000000111049824 */ /* 0x000fe200078e0204 */
[----:B------:R-:W-:Y:S01]  /*1e350*/  @!P1 LEA.HI.X R41, R6, R249, R14, 0x1, P2 ;  /* 0x000000f906299211 */ /* 0x000fe200010f0c0e */
[----:B------:R-:W-:Y:S01]  /*1e360*/  IMAD.MOV.U32 R65, RZ, RZ, R22 ;  /* 0x000000ffff417224 */ /* 0x000fe200078e0016 */
[----:B------:R-:W-:Y:S01]  /*1e370*/  @!P1 LEA R38, P2, R16, R248, 0x1 ;  /* 0x000000f810269211 */ /* 0x000fe200078408ff */
[----:B------:R-:W-:-:S04]  /*1e380*/  @!P1 IMAD.WIDE.U32 R14, R66, 0x60, R10 ;  /* 0x00000060420e9825 */ /* 0x000fc800078e000a */
        /* <DEDUP_REMOVED lines=10> */
[----:B------:R-:W-:Y:S01]  /*1e430*/  @!P1 LEA R32, P4, R12, R248, 0x1 ;  /* 0x000000f80c209211 */ /* 0x000fe200078808ff */
        /* <DEDUP_REMOVED lines=10> */
[-C--:B------:R-:W-:Y:S01]  /*1e4e0*/  @!P1 MOV R16, R0.reuse ;  /* 0x0000000000109202 */ /* 0x080fe20000000f00 */
        /* <DEDUP_REMOVED lines=15> */
[----:B------:R-:W-:Y:S01]  /*1e5e0*/  @!P1 IMAD R0, R27, 0xb0, RZ ;  /* 0x000000b01b009824 */ /* 0x000fe200078e02ff */
[----:B------:R-:W-:Y:S01]  /*1e5f0*/  @!P1 MOV R15, R3 ;  /* 0x00000003000f9202 */ /* 0x000fe20000000f00 */
[----:B------:R-:W-:Y:S01]  /*1e600*/  @!P1 IMAD.WIDE.U32 R16, R66, 0xb0, R16 ;  /* 0x000000b042109825 */ /* 0x000fe200078e0010 */
[----:B------:R-:W-:Y:S01]  /*1e610*/  @!PT LDS RZ, [RZ] ;  /* 0x00000000fffff984 */ /* 0x000fe20000000800 */
[----:B------:R-:W-:Y:S01]  /*1e620*/  @!PT LDS RZ, [RZ] ;  /* 0x00000000fffff984 */ /* 0x000fe20000000800 */
[----:B------:R-:W-:Y:S01]  /*1e630*/  @!PT LDS RZ, [RZ] ;  /* 0x00000000fffff984 */ /* 0x000fe20000000800 */
[----:B------:R-:W-:Y:S04]  /*1e640*/  @!P1 LDGSTS.E.BYPASS.LTC128B.128 [R189+0xb000], desc[UR6][R46.64] ;  /* 0x0b0000002ebd9fae */ /* 0x000fe8000b901d46 */
        /* <DEDUP_REMOVED lines=42> */
[----:B------:R-:W-:Y:S01]  /*1e8f0*/  @!P1 IADD3 R3, R13, R3, RZ ;  /* 0x000000030d039210 */ /* 0x000fe20007ffe0ff */
[----:B------:R-:W-:Y:S01]  /*1e900*/  @!P1 IMAD.IADD R4, R4, 0x1, R11 ;  /* 0x0000000104049824 */ /* 0x000fe200078e020b */
[-C--:B------:R-:W-:Y:S01]  /*1e910*/  @!P1 LEA R20, P4, R12, R248.reuse, 0x1 ;  /* 0x000000f80c149211 */ /* 0x080fe200078808ff */
[----:B------:R-:W-:Y:S01]  /*1e920*/  @!PT LDS RZ, [RZ] ;  /* 0x00000000fffff984 */ /* 0x000fe20000000800 */
[----:B------:R-:W-:Y:S01]  /*1e930*/  @!PT LDS RZ, [RZ] ;  /* 0x00000000fffff984 */ /* 0x000fe20000000800 */
[----:B------:R-:W-:Y:S01]  /*1e940*/  @!PT LDS RZ, [RZ] ;  /* 0x00000000fffff984 */ /* 0x000fe20000000800 */
[----:B------:R-:W-:Y:S01]  /*1e950*/  @!P1 LDGSTS.E.BYPASS.LTC128B.128 [R189+0xe000], desc[UR6][R40.64] ;  /* 0x0e00000028bd9fae */ /* 0x000fe2000b901d46 */
[----:B------:R-:W-:Y:S01]  /*1e960*/  @!P1 IMAD.IADD R6, R9, 0x1, R18 ;  /* 0x0000000109069824 */ /* 0x000fe200078e0212 */
[----:B------:R-:W-:-:S02]  /*1e970*/  @!P1 LEA R18, P3, R10, R248, 0x1 ;  /* 0x000000f80a129211 */ /* 0x000fc400078608ff */
        /* <DEDUP_REMOVED lines=43> */
[----:B------:R-:W4:Y:S04]  /*1ec30*/  LDSM.16.M88.4 R12, [R137+0x3000] ;  /* 0x00300000890c783b */ /* 0x000f280000000200 */
[----:B------:R-:W5:Y:S01]  /*1ec40*/  LDSM.16.M88.4 R28, [R137+0x2000] ;  /* 0x00200000891c783b */ /* 0x000f620000000200 */
[----:B------:R-:W-:-:S03]  /*1ec50*/  MOV R4, R64 ;  /* 0x0000004000047202 */ /* 0x000fc60000000f00 */
[----:B------:R-:W-:Y:S04]  /*1ec60*/  LDSM.16.M88.4 R40, [R137+0x3800] ;  /* 0x003800008928783b */ /* 0x000fe80000000200 */
[----:B--2---:R-:W-:Y:S04]  /*1ec70*/  LDSM.16.M88.4 R16, [R65] ;  /* 0x000000004110783b */ /* 0x004fe80000000200 */
[----:B------:R-:W2:Y:S01]  /*1ec80*/  LDSM.16.M88.4 R64, [R88+0x2800] ;  /* 0x002800005840783b */ /* 0x000ea20000000200 */
[----:B------:R-:W-:Y:S01]  /*1ec90*/  IMAD.MOV.U32 R89, RZ, RZ, R63 ;  /* 0x000000ffff597224 */ /* 0x000fe200078e003f */
[----:B------:R-:W-:Y:S01]  /*1eca0*/  MOV R133, R61 ;  /* 0x0000003d00857202 */ /* 0x000fe20000000f00 */
[----:B------:R-:W-:Y:S01]  /*1ecb0*/  IMAD.MOV.U32 R90, RZ, RZ, R62 ;  /* 0x000000ffff5a7224 */ /* 0x000fe200078e003e */
[----:B------:R-:W2:Y:S01]  /*1ecc0*/  LDSM.16.M88.4 R80, [R137+0x4000] ;  /* 0x004000008950783b */ /* 0x000ea20000000200 */
[----:B------:R-:W-:Y:S01]  /*1ecd0*/  IMAD.MOV.U32 R117, RZ, RZ, R60 ;  /* 0x000000ffff757224 */ /* 0x000fe200078e003c */
[----:B------:R-:W-:Y:S01]  /*1ece0*/  MOV R118, R55 ;  /* 0x0000003700767202 */ /* 0x000fe20000000f00 */
[----:B------:R-:W-:Y:S01]  /*1ecf0*/  IMAD.MOV.U32 R91, RZ, RZ, R54 ;  /* 0x000000ffff5b7224 */ /* 0x000fe200078e0036 */
[----:B------:R-:W-:Y:S01]  /*1ed00*/  MOV R177, R52 ;  /* 0x0000003400b17202 */ /* 0x000fe20000000f00 */
[----:B------:R-:W-:Y:S01]  /*1ed10*/  IMAD.MOV.U32 R136, RZ, RZ, R53 ;  /* 0x000000ffff887224 */ /* 0x000fe200078e0035 */
[----:B------:R-:W2:Y:S04]  /*1ed20*/  LDSM.16.M88.4 R60, [R88+0x3000] ;  /* 0x00300000583c783b */ /* 0x000ea80000000200 */
[----:B------:R-:W2:Y:S04]  /*1ed30*/  LDSM.16.M88.4 R76, [R137+0x4800] ;  /* 0x00480000894c783b */ /* 0x000ea80000000200 */
[----:B------:R-:W2:Y:S01]  /*1ed40*/  LDSM.16.M88.4 R72, [R88+0x2000] ;  /* 0x002000005848783b */ /* 0x000ea20000000200 */
[C---:B-1----:R-:W-:Y:S01]  /*1ed50*/  HMMA.16816.F32.BF16 R52, R8.reuse, R20, RZ ;  /* 0x000000140834723c */ /* 0x042fe200000418ff */
[----:B------:R-:W-:Y:S01]  /*1ed60*/  IMAD.MOV.U32 R245, RZ, RZ, R59 ;  /* 0x000000fffff57224 */ /* 0x000fe200078e003b */
[----:B------:R-:W-:Y:S01]  /*1ed70*/  MOV R246, R58 ;  /* 0x0000003a00f67202 */ /* 0x000fe20000000f00 */
[----:B------:R-:W-:Y:S01]  /*1ed80*/  IMAD.MOV.U32 R247, RZ, RZ, R57 ;  /* 0x000000fffff77224 */ /* 0x000fe200078e0039 */
[----:B------:R-:W-:Y:S01]  /*1ed90*/  LDSM.16.M88.4 R96, [R137+0x5000] ;  /* 0x005000008960783b */ /* 0x000fe20000000200 */
[----:B------:R-:W-:Y:S01]  /*1eda0*/  IMAD.MOV.U32 R3, RZ, RZ, R56 ;  /* 0x000000ffff037224 */ /* 0x000fe200078e0038 */
[----:B----4-:R-:W-:Y:S01]  /*1edb0*/  HMMA.16816.F32.BF16 R32, R8, R12, RZ ;  /* 0x0000000c0820723c */ /* 0x010fe200000418ff */
[----:B------:R-:W-:Y:S01]  /*1edc0*/  IMAD.MOV.U32 R248, RZ, RZ, R51 ;  /* 0x000000fffff87224 */ /* 0x000fe200078e0033 */
[----:B------:R-:W-:Y:S01]  /*1edd0*/  LDSM.16.M88.4 R84, [R88+0x4000] ;  /* 0x004000005854783b */ /* 0x000fe20000000200 */
[----:B------:R-:W-:-:S03]  /*1ede0*/  IMAD.MOV.U32 R6, RZ, RZ, R50 ;  /* 0x000000ffff067224 */ /* 0x000fc600078e0032 */
[C---:B-----5:R-:W-:Y:S01]  /*1edf0*/  HMMA.16816.F32.BF16 R56, R8.reuse, R28, RZ ;  /* 0x0000001c0838723c */ /* 0x060fe200000418ff */
[----:B------:R-:W1:Y:S04]  /*1ee00*/  LDSM.16.M88.4 R48, [R88+0x3800] ;  /* 0x003800005830783b */ /* 0x000e680000000200 */
[----:B------:R-:W-:Y:S01]  /*1ee10*/  LDSM.16.M88.4 R92, [R88+0x4800] ;  /* 0x00480000585c783b */ /* 0x000fe20000000200 */
[C---:B------:R-:W-:Y:S03]  /*1ee20*/  HMMA.16816.F32.BF16 R68, R8.reuse, R30, RZ ;  /* 0x0000001e0844723c */ /* 0x040fe600000418ff */
[----:B------:R-:W-:Y:S03]  /*1ee30*/  LDSM.16.M88.4 R124, [R137+0x9800] ;  /* 0x00980000897c783b */ /* 0x000fe60000000200 */
[----:B------:R-:W-:Y:S01]  /*1ee40*/  HMMA.16816.F32.BF16 R28, R8, R14, RZ ;  /* 0x0000000e081c723c */ /* 0x000fe200000418ff */
        /* <DEDUP_REMOVED lines=9> */
[C---:B------:R-:W-:Y:S01]  /*1eee0*/  HMMA.16816.F32.BF16 R20, R8.reuse, R40, RZ ;  /* 0x000000280814723c */ /* 0x040fe200000418ff */
[----:B------:R-:W0:Y:S05]  /*1eef0*/  LDGDEPBAR ;  /* 0x00000000000079af */ /* 0x000e2a0000000000 */
[----:B------:R-:W-:Y:S06]  /*1ef00*/  HMMA.16816.F32.BF16 R40, R8, R80, RZ ;  /* 0x000000500828723c */ /* 0x000fec00000418ff */
[----:B------:R-:W-:Y:S06]  /*1ef10*/  HMMA.16816.F32.BF16 R228, R16, R60, R32 ;  /* 0x0000003c10e4723c */ /* 0x000fec0000041820 */
[----:B------:R-:W-:Y:S01]  /*1ef20*/  HMMA.16816.F32.BF16 R32, R8, R82, RZ ;  /* 0x000000520820723c */ /* 0x000fe200000418ff */
[----:B------:R-:W4:Y:S05]  /*1ef30*/  LDSM.16.M88.4 R80, [R88+0x5000] ;  /* 0x005000005850783b */ /* 0x000f2a0000000200 */
[----:B------:R-:W-:Y:S01]  /*1ef40*/  HMMA.16816.F32.BF16 R220, R16, R62, R28 ;  /* 0x0000003e10dc723c */ /* 0x000fe2000004181c */
[----:B------:R-:W-:Y:S05]  /*1ef50*/  LDSM.16.M88.4 R60, [R137+0x9000] ;  /* 0x00900000893c783b */ /* 0x000fea0000000200 */
[----:B------:R-:W-:Y:S06]  /*1ef60*/  HMMA.16816.F32.BF16 R28, R8, R76, RZ ;  /* 0x0000004c081c723c */ /* 0x000fec00000418ff */
[C---:B------:R-:W-:Y:S01]  /*1ef70*/  HMMA.16816.F32.BF16 R212, R16.reuse, R72, R56 ;  /* 0x0000004810d4723c */ /* 0x040fe20000041838 */
[----:B------:R-:W5:Y:S05]  /*1ef80*/  LDSM.16.M88.4 R56, [R137+0x7000] ;  /* 0x007000008938783b */ /* 0x000f6a0000000200 */
[----:B-1----:R-:W-:Y:S06]  /*1ef90*/  HMMA.16816.F32.BF16 R208, R16, R50, R12 ;  /* 0x0000003210d0723c */ /* 0x002fec000004180c */
[----:B------:R-:W-:Y:S06]  /*1efa0*/  HMMA.16816.F32.BF16 R12, R8, R96, RZ ;  /* 0x00000060080c723c */ /* 0x000fec00000418ff */
[C---:B------:R-:W-:Y:S01]  /*1efb0*/  HMMA.16816.F32.BF16 R216, R16.reuse, R48, R20 ;  /* 0x0000003010d8723c */ /* 0x040fe20000041814 */
[----:B------:R-:W-:Y:S05]  /*1efc0*/  LDSM.16.M88.4 R48, [R137+0x6000] ;  /* 0x006000008930783b */ /* 0x000fea0000000200 */
[----:B------:R-:W-:Y:S01]  /*1efd0*/  HMMA.16816.F32.BF16 R224, R16, R84, R40 ;  /* 0x0000005410e0723c */ /* 0x000fe20000041828 */
[----:B------:R-:W1:Y:S05]  /*1efe0*/  LDSM.16.M88.4 R40, [R137+0x5800] ;  /* 0x005800008928783b */ /* 0x000e6a0000000200 */
[----:B------:R-:W-:Y:S06]  /*1eff0*/  HMMA.16816.F32.BF16 R20, R8, R78, RZ ;  /* 0x0000004e0814723c */ /* 0x000fec00000418ff */
[C---:B------:R-:W-:Y:S01]  /*1f000*/  HMMA.16816.F32.BF16 R240, R16.reuse, R74, R68 ;  /* 0x0000004a10f0723c */ /* 0x040fe20000041844 */
[----:B------:R-:W1:Y:S04]  /*1f010*/  LDSM.16.M88.4 R72, [R137+0x7800] ;  /* 0x007800008948783b */ /* 0x000e680000000200 */
[----:B------:R-:W1:Y:S01]  /*1f020*/  LDSM.16.M88.4 R68, [R137+0x8000] ;  /* 0x008000008944783b */ /* 0x000e620000000200 */
[----:B------:R-:W-:Y:S06]  /*1f030*/  HMMA.16816.F32.BF16 R204, R16, R86, R32 ;  /* 0x0000005610cc723c */ /* 0x000fec0000041820 */
[C---:B------:R-:W-:Y:S06]  /*1f040*/  HMMA.16816.F32.BF16 R96, R8.reuse, R98, RZ ;  /* 0x000000620860723c */ /* 0x040fec00000418ff */
[----:B--2---:R-:W-:Y:S06]  /*1f050*/  HMMA.16816.F32.BF16 R32, R8, R52, RZ ;  /* 0x000000340820723c */ /* 0x004fec00000418ff */
[C---:B------:R-:W-:Y:S06]  /*1f060*/  HMMA.16816.F32.BF16 R200, R16.reuse, R92, R28 ;  /* 0x0000005c10c8723c */ /* 0x040fec000004181c */
[----:B------:R-:W-:Y:S01]  /*1f070*/  HMMA.16816.F32.BF16 R232, R16, R66, R44 ;  /* 0x0000004210e8723c */ /* 0x000fe2000004182c */
[----:B------:R-:W2:Y:S05]  /*1f080*/  LDSM.16.M88.4 R64, [R137+0x8800] ;  /* 0x008800008940783b */ /* 0x000eaa0000000200 */
[----:B------:R-:W-:Y:S06]  /*1f090*/  HMMA.16816.F32.BF16 R28, R8, R54, RZ ;  /* 0x00000036081c723c */ /* 0x000fec00000418ff */
[C---:B----4-:R-:W-:Y:S06]  /*1f0a0*/  HMMA.16816.F32.BF16 R100, R16.reuse, R80, R12 ;  /* 0x000000501064723c */ /* 0x050fec000004180c */
[----:B------:R-:W-:Y:S06]  /*1f0b0*/  HMMA.16816.F32.BF16 R196, R16, R94, R20 ;  /* 0x0000005e10c4723c */ /* 0x000fec0000041814 */
[C---:B-----5:R-:W-:Y:S06]  /*1f0c0*/  HMMA.16816.F32.BF16 R20, R8.reuse, R56, RZ ;  /* 0x000000380814723c */ /* 0x060fec00000418ff */
[C---:B------:R-:W-:Y:S06]  /*1f0d0*/  HMMA.16816.F32.BF16 R12, R8.reuse, R58, RZ ;  /* 0x0000003a080c723c */ /* 0x040fec00000418ff */
[C---:B------:R-:W-:Y:S06]  /*1f0e0*/  HMMA.16816.F32.BF16 R56, R8.reuse, R124, RZ ;  /* 0x0000007c0838723c */ /* 0x040fec00000418ff */
[----:B------:R-:W-:Y:S06]  /*1f0f0*/  HMMA.16816.F32.BF16 R52, R8, R126, RZ ;  /* 0x0000007e0834723c */ /* 0x000fec00000418ff */
[C---:B------:R-:W-:Y:S06]  /*1f100*/  HMMA.16816.F32.BF16 R124, R16.reuse, R82, R96 ;  /* 0x00000052107c723c */ /* 0x040fec0000041860 */
[C---:B------:R-:W-:Y:S01]  /*1f110*/  HMMA.16816.F32.BF16 R96, R16.reuse, R112, R32 ;  /* 0x000000701060723c */ /* 0x040fe20000041820 */
[----:B------:R-:W4:Y:S05]  /*1f120*/  LDSM.16.M88.4 R32, [R88+0x8000] ;  /* 0x008000005820783b */ /* 0x000f2a0000000200 */
[----:B------:R-:W-:Y:S01]  /*1f130*/  HMMA.16816.F32.BF16 R112, R16, R114, R28 ;  /* 0x000000721070723c */ /* 0x000fe2000004181c */
[----:B------:R-:W5:Y:S01]  /*1f140*/  LDSM.16.M88.4 R28, [R88+0x8800] ;  /* 0x00880000581c783b */ /* 0x000f620000000200 */
[----:B------:R-:W-:Y:S01]  /*1f150*/  MOV R39, R101 ;  /* 0x0000006500277202 */ /* 0x000fe20000000f00 */
[----:B------:R-:W-:-:S03]  /*1f160*/  IMAD.MOV.U32 R26, RZ, RZ, R100 ;  /* 0x000000ffff1a7224 */ /* 0x000fc600078e0064 */
[----:B-1----:R-:W-:Y:S01]  /*1f170*/  HMMA.16816.F32.BF16 R76, R8, R42, RZ ;  /* 0x0000002a084c723c */ /* 0x002fe200000418ff */
[----:B------:R-:W-:Y:S01]  /*1f180*/  IMAD.MOV.U32 R38, RZ, RZ, R102 ;  /* 0x000000ffff267224 */ /* 0x000fe200078e0066 */
[----:B------:R-:W-:-:S04]  /*1f190*/  MOV R27, R103 ;  /* 0x00000067001b7202 */ /* 0x000fc80000000f00 */
[C---:B------:R-:W-:Y:S06]  /*1f1a0*/  HMMA.16816.F32.BF16 R84, R8.reuse, R40, RZ ;  /* 0x000000280854723c */ /* 0x040fec00000418ff */
[C---:B------:R-:W-:Y:S06]  /*1f1b0*/  HMMA.16816.F32.BF16 R44, R8.reuse, R48, RZ ;  /* 0x00000030082c723c */ /* 0x040fec00000418ff */
[C---:B------:R-:W-:Y:S06]  /*1f1c0*/  HMMA.16816.F32.BF16 R40, R8.reuse, R50, RZ ;  /* 0x000000320828723c */ /* 0x040fec00000418ff */
[C---:B------:R-:W-:Y:S06]  /*1f1d0*/  HMMA.16816.F32.BF16 R48, R8.reuse, R72, RZ ;  /* 0x000000480830723c */ /* 0x040fec00000418ff */
[C---:B------:R-:W-:Y:S06]  /*1f1e0*/  HMMA.16816.F32.BF16 R104, R8.reuse, R74, RZ ;  /* 0x0000004a0868723c */ /* 0x040fec00000418ff */
[C---:B------:R-:W-:Y:S06]  /*1f1f0*/  HMMA.16816.F32.BF16 R100, R8.reuse, R68, RZ ;  /* 0x000000440864723c */ /* 0x040fec00000418ff */
[C---:B------:R-:W-:Y:S06]  /*1f200*/  HMMA.16816.F32.BF16 R92, R8.reuse, R70, RZ ;  /* 0x00000046085c723c */ /* 0x040fec00000418ff */
[----:B--2---:R-:W-:Y:S06]  /*1f210*/  HMMA.16816.F32.BF16 R68, R8, R66, RZ ;  /* 0x000000420844723c */ /* 0x004fec00000418ff */
[----:B------:R-:W-:Y:S01]  /*1f220*/  HMMA.16816.F32.BF16 R80, R16, R108, R20 ;  /* 0x0000006c1050723c */ /* 0x000fe20000041814 */
[----:B------:R-:W1:Y:S01]  /*1f230*/  LDSM.16.M88.4 R20, [R88+0x9000] ;  /* 0x009000005814783b */ /* 0x000e620000000200 */
[----:B------:R-:W-:-:S04]  /*1f240*/  IMAD.MOV.U32 R249, RZ, RZ, R245 ;  /* 0x000000fffff97224 */ /* 0x000fc800078e00f5 */
[C---:B------:R-:W-:Y:S07]  /*1f250*/  HMMA.16816.F32.BF16 R192, R16.reuse, R130, R76 ;  /* 0x0000008210c0723c */ /* 0x040fee000004184c */
[----:B------:R-:W-:Y:S01]  /*1f260*/  IMAD.MOV.U32 R78, RZ, RZ, R26 ;  /* 0x000000ffff4e7224 */ /* 0x000fe200078e001a */
[----:B------:R-:W-:Y:S01]  /*1f270*/  MOV R77, R6 ;  /* 0x00000006004d7202 */ /* 0x000fe20000000f00 */
[----:B------:R-:W-:Y:S01]  /*1f280*/  IMAD.MOV.U32 R76, RZ, RZ, R247 ;  /* 0x000000ffff4c7224 */ /* 0x000fe200078e00f7 */
[----:B------:R-:W-:Y:S01]  /*1f290*/  MOV R26, R246 ;  /* 0x000000f6001a7202 */ /* 0x000fe20000000f00 */
[----:B------:R-:W-:Y:S01]  /*1f2a0*/  IMAD.MOV.U32 R6, RZ, RZ, R244 ;  /* 0x000000ffff067224 */ /* 0x000fe200078e00f4 */
[C---:B------:R-:W-:Y:S06]  /*1f2b0*/  HMMA.16816.F32.BF16 R104, R16.reuse, R174, R104 ;  /* 0x000000ae1068723c */ /* 0x040fec0000041868 */
[----:B------:R-:W-:Y:S06]  /*1f2c0*/  HMMA.16816.F32.BF16 R244, R16, R172, R48 ;  /* 0x000000ac10f4723c */ /* 0x000fec0000041830 */
[----:B------:R-:W-:Y:S01]  /*1f2d0*/  HMMA.16816.F32.BF16 R72, R8, R64, RZ ;  /* 0x000000400848723c */ /* 0x000fe200000418ff */
[----:B------:R-:W-:Y:S01]  /*1f2e0*/  IMAD.MOV.U32 R79, RZ, RZ, R39 ;  /* 0x000000ffff4f7224 */ /* 0x000fe200078e0027 */
[----:B------:R-:W-:Y:S04]  /*1f2f0*/  LDSM.16.M88.4 R48, [R138] ;  /* 0x000000008a30783b */ /* 0x000fe80000000200 */
[C---:B----4-:R-:W-:Y:S06]  /*1f300*/  HMMA.16816.F32.BF16 R172, R16.reuse, R32, R100 ;  /* 0x0000002010ac723c */ /* 0x050fec0000041864 */
[C---:B------:R-:W-:Y:S06]  /*1f310*/  HMMA.16816.F32.BF16 R100, R16.reuse, R34, R92 ;  /* 0x000000221064723c */ /* 0x040fec000004185c */
[----:B-----5:R-:W-:Y:S06]  /*1f320*/  HMMA.16816.F32.BF16 R32, R16, R30, R68 ;  /* 0x0000001e1020723c */ /* 0x020fec0000041844 */
[C---:B------:R-:W-:Y:S06]  /*1f330*/  HMMA.16816.F32.BF16 R64, R8.reuse, R60, RZ ;  /* 0x0000003c0840723c */ /* 0x040fec00000418ff */
[----:B------:R-:W-:Y:S01]  /*1f340*/  HMMA.16816.F32.BF16 R60, R8, R62, RZ ;  /* 0x0000003e083c723c */ /* 0x000fe200000418ff */
[----:B------:R-:W2:Y:S05]  /*1f350*/  LDSM.16.M88.4 R8, [R88+0x9800] ;  /* 0x009800005808783b */ /* 0x000eaa0000000200 */
[C---:B------:R-:W-:Y:S06]  /*1f360*/  HMMA.16816.F32.BF16 R84, R16.reuse, R128, R84 ;  /* 0x000000801054723c */ /* 0x040fec0000041854 */
[C---:B------:R-:W-:Y:S07]  /*1f370*/  HMMA.16816.F32.BF16 R128, R16.reuse, R120, R44 ;  /* 0x000000781080723c */ /* 0x040fee000004182c */
[----:B------:R-:W-:Y:S01]  /*1f380*/  IMAD.MOV.U32 R47, RZ, RZ, R89 ;  /* 0x000000ffff2f7224 */ /* 0x000fe200078e0059 */
[----:B------:R-:W-:Y:S01]  /*1f390*/  HMMA.16816.F32.BF16 R120, R16, R122, R40 ;  /* 0x0000007a1078723c */ /* 0x000fe20000041828 */
[----:B------:R-:W-:-:S02]  /*1f3a0*/  IMAD.MOV.U32 R44, RZ, RZ, R76 ;  /* 0x000000ffff2c7224 */ /* 0x000fc400078e004c */
[----:B------:R-:W-:-:S04]  /*1f3b0*/  IMAD.MOV.U32 R76, RZ, RZ, R38 ;  /* 0x000000ffff4c7224 */ /* 0x000fc800078e0026 */
[----:B------:R-:W-:Y:S01]  /*1f3c0*/  MOV R43, R47 ;  /* 0x0000002f002b7202 */ /* 0x000fe20000000f00 */
[----:B------:R-:W-:Y:S01]  /*1f3d0*/  IMAD.MOV.U32 R47, RZ, RZ, R79 ;  /* 0x000000ffff2f7224 */ /* 0x000fe200078e004f */
[C---:B------:R-:W-:Y:S01]  /*1f3e0*/  HMMA.16816.F32.BF16 R72, R16.reuse, R28, R72 ;  /* 0x0000001c1048723c */ /* 0x040fe20000041848 */
[----:B------:R-:W-:Y:S01]  /*1f3f0*/  IMAD.MOV.U32 R79, RZ, RZ, R36 ;  /* 0x000000ffff4f7224 */ /* 0x000fe200078e0024 */
[----:B------:R-:W-:Y:S01]  /*1f400*/  MOV R36, R32 ;  /* 0x0000002000247202 */ /* 0x000fe20000000f00 */
[----:B------:R-:W-:Y:S02]  /*1f410*/  IMAD.MOV.U32 R68, RZ, RZ, R33 ;  /* 0x000000ffff447224 */ /* 0x000fe400078e0021 */
[----:B------:R-:W-:Y:S02]  /*1f420*/  IMAD.MOV.U32 R38, RZ, RZ, R35 ;  /* 0x000000ffff267224 */ /* 0x000fe400078e0023 */
[----:B------:R-:W-:Y:S02]  /*1f430*/  MOV R28, R34 ;  /* 0x00000022001c7202 */ /* 0x000fe40000000f00 */
[C---:B-1----:R-:W-:Y:S06]  /*1f440*/  HMMA.16816.F32.BF16 R32, R16.reuse, R20, R64 ;  /* 0x000000141020723c */ /* 0x042fec0000041840 */
[----:B------:R-:W-:Y:S01]  /*1f450*/  HMMA.16816.F32.BF16 R20, R16, R22, R60 ;  /* 0x000000161014723c */ /* 0x000fe2000004183c */
[----:B------:R-:W-:Y:S01]  /*1f460*/  IMAD.MOV.U32 R39, RZ, RZ, R3 ;  /* 0x000000ffff277224 */ /* 0x000fe200078e0003 */
[----:B------:R-:W-:-:S04]  /*1f470*/  MOV R3, R133 ;  /* 0x0000008500037202 */ /* 0x000fc80000000f00 */
[----:B------:R-:W-:Y:S01]  /*1f480*/  HMMA.16816.F32.BF16 R108, R16, R110, R12 ;  /* 0x0000006e106c723c */ /* 0x000fe2000004180c */
[----:B------:R1:W4:Y:S01]  /*1f490*/  LDSM.16.M88.4 R12, [R2] ;  /* 0x00000000020c783b */ /* 0x0003220000000200 */
[----:B------:R-:W-:Y:S01]  /*1f4a0*/  IMAD.MOV.U32 R40, RZ, RZ, R26 ;  /* 0x000000ffff287224 */ /* 0x000fe200078e001a */
[----:B------:R-:W-:Y:S01]  /*1f4b0*/  MOV R26, R3 ;  /* 0x00000003001a7202 */ /* 0x000fe20000000f00 */
[----:B------:R-:W-:Y:S02]  /*1f4c0*/  IMAD.MOV.U32 R41, RZ, RZ, R249 ;  /* 0x000000ffff297224 */ /* 0x000fe400078e00f9 */
[----:B------:R-:W-:-:S12]  /*1f4d0*/  IMAD.MOV.U32 R45, RZ, RZ, R77 ;  /* 0x000000ffff2d7224 */ /* 0x000fd800078e004d */
[----:B------:R-:W-:Y:S01]  /*1f4e0*/  IMAD.MOV.U32 R94, RZ, RZ, R23 ;  /* 0x000000ffff5e7224 */ /* 0x000fe200078e0017 */
[----:B------:R-:W-:Y:S01]  /*1f4f0*/  MOV R3, R21 ;  /* 0x0000001500037202 */ /* 0x000fe20000000f00 */
[----:B------:R-:W-:Y:S02]  /*1f500*/  IMAD.MOV.U32 R93, RZ, RZ, R22 ;  /* 0x000000ffff5d7224 */ /* 0x000fe400078e0016 */
[----:B------:R-:W-:Y:S02]  /*1f510*/  IMAD.MOV.U32 R249, RZ, RZ, R20 ;  /* 0x000000fffff97224 */ /* 0x000fe400078e0014 */
[C---:B--2---:R-:W-:Y:S06]  /*1f520*/  HMMA.16816.F32.BF16 R20, R16.reuse, R8, R56 ;  /* 0x000000081014723c */ /* 0x044fec0000041838 */
[----:B------:R-:W-:Y:S01]  /*1f530*/  HMMA.16816.F32.BF16 R8, R16, R10, R52 ;  /* 0x0000000a1008723c */ /* 0x000fe20000041834 */
[----:B------:R-:W-:Y:S01]  /*1f540*/  MOV R46, R78 ;  /* 0x0000004e002e7202 */ /* 0x000fe20000000f00 */
[----:B------:R-:W-:Y:S01]  /*1f550*/  IMAD.MOV.U32 R78, RZ, RZ, R4 ;  /* 0x000000ffff4e7224 */ /* 0x000fe200078e0004 */
[----:B------:R-:W-:Y:S01]  /*1f560*/  MOV R42, R45 ;  /* 0x0000002d002a7202 */ /* 0x000fe20000000f00 */
[----:B------:R-:W-:-:S02]  /*1f570*/  IMAD.MOV.U32 R4, RZ, RZ, R32 ;  /* 0x000000ffff047224 */ /* 0x000fc400078e0020 */
[----:B------:R-:W-:Y:S01]  /*1f580*/  IMAD.MOV.U32 R67, RZ, RZ, R28 ;  /* 0x000000ffff437224 */ /* 0x000fe200078e001c */
[----:B------:R-:W-:Y:S01]  /*1f590*/  MOV R45, R78 ;  /* 0x0000004e002d7202 */ /* 0x000fe20000000f00 */
[----:B------:R-:W-:Y:S01]  /*1f5a0*/  IMAD.MOV.U32 R64, RZ, RZ, R33 ;  /* 0x000000ffff407224 */ /* 0x000fe200078e0021 */
[----:B------:R-:W2:Y:S01]  /*1f5b0*/  LDSM.16.M88.4 R28, [R42] ;  /* 0x000000002a1c783b */ /* 0x000ea20000000200 */
[----:B------:R-:W-:Y:S01]  /*1f5c0*/  IMAD.MOV.U32 R32, RZ, RZ, R43 ;  /* 0x000000ffff207224 */ /* 0x000fe200078e002b */
[----:B------:R-:W-:Y:S01]  /*1f5d0*/  MOV R33, R44 ;  /* 0x0000002c00217202 */ /* 0x000fe20000000f00 */
[----:B------:R-:W-:Y:S01]  /*1f5e0*/  IMAD.MOV.U32 R43, RZ, RZ, R46 ;  /* 0x000000ffff2b7224 */ /* 0x000fe200078e002e */
[----:B------:R-:W-:Y:S01]  /*1f5f0*/  MOV R46, R136 ;  /* 0x00000088002e7202 */ /* 0x000fe20000000f00 */
[----:B------:R-:W-:Y:S02]  /*1f600*/  IMAD.MOV.U32 R44, RZ, RZ, R47 ;  /* 0x000000ffff2c7224 */ /* 0x000fe400078e002f */
[----:B------:R-:W-:-:S02]  /*1f610*/  IMAD.MOV.U32 R78, RZ, RZ, R79 ;  /* 0x000000ffff4e7224 */ /* 0x000fc400078e004f */
[----:B------:R-:W-:Y:S01]  /*1f620*/  IMAD.MOV.U32 R79, RZ, RZ, R248 ;  /* 0x000000ffff4f7224 */ /* 0x000fe200078e00f8 */
[----:B------:R-:W-:Y:S01]  /*1f630*/  MOV R92, R20 ;  /* 0x00000014005c7202 */ /* 0x000fe20000000f00 */
[----:B------:R-:W-:Y:S01]  /*1f640*/  IMAD.MOV.U32 R136, RZ, RZ, R91 ;  /* 0x000000ffff887224 */ /* 0x000fe200078e005b */
[----:B------:R-:W-:Y:S01]  /*1f650*/  MOV R248, R23 ;  /* 0x0000001700f87202 */ /* 0x000fe20000000f00 */
[----:B------:R-:W-:Y:S01]  /*1f660*/  IMAD.MOV.U32 R47, RZ, RZ, R90 ;  /* 0x000000ffff2f7224 */ /* 0x000fe200078e005a */
[----:B------:R-:W-:Y:S01]  /*1f670*/  MOV R88, R74 ;  /* 0x0000004a00587202 */ /* 0x000fe20000000f00 */
[----:B------:R-:W-:Y:S02]  /*1f680*/  IMAD.MOV.U32 R91, RZ, RZ, R21 ;  /* 0x000000ffff5b7224 */ /* 0x000fe400078e0015 */
[----:B------:R-:W-:Y:S02]  /*1f690*/  IMAD.MOV.U32 R89, RZ, RZ, R73 ;  /* 0x000000ffff597224 */ /* 0x000fe400078e0049 */
[----:B-1----:R-:W-:Y:S01]  /*1f6a0*/  IMAD.MOV.U32 R2, RZ, RZ, R72 ;  /* 0x000000ffff027224 */ /* 0x002fe200078e0048 */
[----:B------:R-:W-:Y:S01]  /*1f6b0*/  MOV R95, R40 ;  /* 0x00000028005f7202 */ /* 0x000fe20000000f00 */
[----:B------:R-:W-:Y:S01]  /*1f6c0*/  IMAD.MOV.U32 R90, RZ, RZ, R22 ;  /* 0x000000ffff5a7224 */ /* 0x000fe200078e0016 */
[----:B------:R-:W-:Y:S01]  /*1f6d0*/  MOV R72, R118 ;  /* 0x0000007600487202 */ /* 0x000fe20000000f00 */
[----:B------:R-:W1:Y:S01]  /*1f6e0*/  LDSM.16.M88.4 R20, [R45] ;  /* 0x000000002d14783b */ /* 0x000e620000000200 */
[----:B------:R-:W-:Y:S01]  /*1f6f0*/  IMAD.MOV.U32 R73, RZ, RZ, R26 ;  /* 0x000000ffff497224 */ /* 0x000fe200078e001a */
[----:B------:R-:W-:Y:S01]  /*1f700*/  MOV R118, R11 ;  /* 0x0000000b00767202 */ /* 0x000fe20000000f00 */
[----:B------:R-:W-:Y:S01]  /*1f710*/  IMAD.MOV.U32 R71, RZ, RZ, R41 ;  /* 0x000000ffff477224 */ /* 0x000fe200078e0029 */
[----:B------:R-:W-:Y:S01]  /*1f720*/  MOV R77, R27 ;  /* 0x0000001b004d7202 */ /* 0x000fe20000000f00 */
[----:B------:R-:W-:Y:S01]  /*1f730*/  IMAD.MOV.U32 R53, RZ, RZ, R10 ;  /* 0x000000ffff357224 */ /* 0x000fe200078e000a */
[----:B------:R-:W-:Y:S01]  /*1f740*/  LDSM.16.M88.4 R16, [R46] ;  /* 0x000000002e10783b */ /* 0x000fe20000000200 */
[----:B------:R-:W-:-:S02]  /*1f750*/  IMAD.MOV.U32 R52, RZ, RZ, R9 ;  /* 0x000000ffff347224 */ /* 0x000fc400078e0009 */
[----:B------:R-:W-:Y:S02]  /*1f760*/  IMAD.MOV.U32 R26, RZ, RZ, R8 ;  /* 0x000000ffff1a7224 */ /* 0x000fe400078e0008 */
[----:B------:R-:W-:Y:S01]  /*1f770*/  IMAD.MOV.U32 R74, RZ, RZ, R43 ;  /* 0x000000ffff4a7224 */ /* 0x000fe200078e002b */
[----:B------:R-:W-:Y:S01]  /*1f780*/  LDSM.16.M88.4 R8, [R186] ;  /* 0x00000000ba08783b */ /* 0x000fe20000000200 */
[----:B------:R-:W-:Y:S01]  /*1f790*/  IMAD.MOV.U32 R65, RZ, RZ, R34 ;  /* 0x000000ffff417224 */ /* 0x000fe200078e0022 */
[----:B------:R-:W-:Y:S02]  /*1f7a0*/  MOV R27, R35 ;  /* 0x00000023001b7202 */ /* 0x000fe40000000f00 */
[----:B------:R-:W5:Y:S01]  /*1f7b0*/  LDSM.16.M88.4 R40, [R183] ;  /* 0x00000000b728783b */ /* 0x000f620000000200 */
[----:B------:R-:W-:Y:S02]  /*1f7c0*/  IMAD.MOV.U32 R69, RZ, RZ, R32 ;  /* 0x000000ffff457224 */ /* 0x000fe400078e0020 */
[----:B------:R-:W-:-:S02]  /*1f7d0*/  IMAD.MOV.U32 R70, RZ, RZ, R33 ;  /* 0x000000ffff467224 */ /* 0x000fc400078e0021 */
[----:B----4-:R-:W-:Y:S07]  /*1f7e0*/  HMMA.16816.F32.BF16 R32, R12, R48, R212 ;  /* 0x000000300c20723c */ /* 0x010fee00000418d4 */
[----:B------:R-:W-:Y:S02]  /*1f7f0*/  IMAD.MOV.U32 R213, RZ, RZ, R53 ;  /* 0x000000ffffd57224 */ /* 0x000fe400078e0035 */
[----:B------:R-:W-:Y:S02]  /*1f800*/  IMAD.MOV.U32 R212, RZ, RZ, R52 ;  /* 0x000000ffffd47224 */ /* 0x000fe400078e0034 */
[----:B------:R4:W3:Y:S01]  /*1f810*/  LDSM.16.M88.4 R52, [R71] ;  /* 0x000000004734783b */ /* 0x0008e20000000200 */
[----:B------:R-:W-:Y:S01]  /*1f820*/  IMAD.MOV.U32 R133, RZ, RZ, R75 ;  /* 0x000000ffff857224 */ /* 0x000fe200078e004b */
[----:B------:R-:W-:-:S02]  /*1f830*/  MOV R75, R44 ;  /* 0x0000002c004b7202 */ /* 0x000fc40000000f00 */
[----:B------:R-:W3:Y:S01]  /*1f840*/  LDSM.16.M88.4 R44, [R47] ;  /* 0x000000002f2c783b */ /* 0x000ee20000000200 */
[----:B--2---:R-:W-:Y:S01]  /*1f850*/  HMMA.16816.F32.BF16 R56, R12, R28, R236 ;  /* 0x0000001c0c38723c */ /* 0x004fe200000418ec */
[----:B------:R-:W-:Y:S01]  /*1f860*/  MOV R48, R70 ;  /* 0x0000004600307202 */ /* 0x000fe20000000f00 */
[----:B------:R-:W-:Y:S01]  /*1f870*/  IMAD.MOV.U32 R214, RZ, RZ, R68 ;  /* 0x000000ffffd67224 */ /* 0x000fe200078e0044 */
[----:B------:R-:W-:Y:S01]  /*1f880*/  MOV R215, R67 ;  /* 0x0000004300d77202 */ /* 0x000fe20000000f00 */
[----:B------:R-:W-:-:S03]  /*1f890*/  IMAD.MOV.U32 R49, RZ, RZ, R69 ;  /* 0x000000ffff317224 */ /* 0x000fc600078e0045 */
[----:B------:R-:W-:Y:S01]  /*1f8a0*/  IMAD.MOV.U32 R236, RZ, RZ, R72 ;  /* 0x000000ffffec7224 */ /* 0x000fe200078e0048 */
[----:B------:R-:W-:Y:S01]  /*1f8b0*/  MOV R238, R65 ;  /* 0x0000004100ee7202 */ /* 0x000fe20000000f00 */
[----:B------:R-:W-:Y:S02]  /*1f8c0*/  IMAD.MOV.U32 R239, RZ, RZ, R64 ;  /* 0x000000ffffef7224 */ /* 0x000fe400078e0040 */
[----:B------:R-:W-:Y:S01]  /*1f8d0*/  IMAD.MOV.U32 R237, RZ, RZ, R73 ;  /* 0x000000ffffed7224 */ /* 0x000fe200078e0049 */
[C---:B-1----:R-:W-:Y:S06]  /*1f8e0*/  HMMA.16816.F32.BF16 R64, R12.reuse, R20, R228 ;  /* 0x000000140c40723c */ /* 0x042fec00000418e4 */
[----:B----4-:R-:W-:Y:S01]  /*1f8f0*/  HMMA.16816.F32.BF16 R68, R12, R22, R220 ;  /* 0x000000160c44723c */ /* 0x010fe200000418dc */
[----:B------:R-:W-:Y:S01]  /*1f900*/  MOV R21, R239 ;  /* 0x000000ef00157202 */ /* 0x000fe20000000f00 */
[----:B------:R-:W-:Y:S01]  /*1f910*/  IMAD.MOV.U32 R229, RZ, RZ, R95 ;  /* 0x000000ffffe57224 */ /* 0x000fe200078e005f */
[----:B------:R-:W-:Y:S01]  /*1f920*/  MOV R230, R78 ;  /* 0x0000004e00e67202 */ /* 0x000fe20000000f00 */
[----:B------:R-:W-:-:S02]  /*1f930*/  IMAD.MOV.U32 R20, RZ, RZ, R238 ;  /* 0x000000ffff147224 */ /* 0x000fc400078e00ee */
[----:B------:R-:W-:Y:S01]  /*1f940*/  HMMA.16816.F32.BF16 R60, R12, R30, R232 ;  /* 0x0000001e0c3c723c */ /* 0x000fe200000418e8 */
[----:B------:R-:W-:Y:S01]  /*1f950*/  MOV R222, R236 ;  /* 0x000000ec00de7202 */ /* 0x000fe20000000f00 */
[----:B------:R-:W-:Y:S01]  /*1f960*/  IMAD.MOV.U32 R223, RZ, RZ, R237 ;  /* 0x000000ffffdf7224 */ /* 0x000fe200078e00ed */
[----:B------:R-:W-:Y:S01]  /*1f970*/  MOV R237, R91 ;  /* 0x0000005b00ed7202 */ /* 0x000fe20000000f00 */
[----:B------:R-:W-:Y:S02]  /*1f980*/  IMAD.MOV.U32 R228, RZ, RZ, R48 ;  /* 0x000000ffffe47224 */ /* 0x000fe400078e0030 */
[----:B------:R-:W-:Y:S01]  /*1f990*/  IMAD.MOV.U32 R236, RZ, RZ, R92 ;  /* 0x000000ffffec7224 */ /* 0x000fe200078e005c */
[----:B-----5:R-:W-:Y:S01]  /*1f9a0*/  HMMA.16816.F32.BF16 R28, R8, R40, R32 ;  /* 0x00000028081c723c */ /* 0x020fe20000041820 */
[----:B------:R-:W-:Y:S01]  /*1f9b0*/  IMAD.MOV.U32 R239, RZ, RZ, R89 ;  /* 0x000000ffffef7224 */ /* 0x000fe200078e0059 */
[----:B------:R-:W-:Y:S01]  /*1f9c0*/  MOV R233, R75 ;  /* 0x0000004b00e97202 */ /* 0x000fe20000000f00 */
[----:B------:R-:W-:Y:S01]  /*1f9d0*/  IMAD.MOV.U32 R238, RZ, RZ, R90 ;  /* 0x000000ffffee7224 */ /* 0x000fe200078e005a */
[----:B------:R1:W2:Y:S01]  /*1f9e0*/  LDSM.16.M88.4 R32, [R230] ;  /* 0x00000000e620783b */ /* 0x0002a20000000200 */
[----:B------:R-:W-:-:S02]  /*1f9f0*/  IMAD.MOV.U32 R232, RZ, RZ, R74 ;  /* 0x000000ffffe87224 */ /* 0x000fc400078e004a */
[----:B------:R-:W-:Y:S01]  /*1fa00*/  IMAD.MOV.U32 R234, RZ, RZ, R76 ;  /* 0x000000ffffea7224 */ /* 0x000fe200078e004c */
[----:B------:R-:W-:Y:S01]  /*1fa10*/  HMMA.16816.F32.BF16 R72, R12, R16, R216 ;  /* 0x000000100c48723c */ /* 0x000fe200000418d8 */
[----:B------:R-:W-:Y:S02]  /*1fa20*/  IMAD.MOV.U32 R235, RZ, RZ, R77 ;  /* 0x000000ffffeb7224 */ /* 0x000fe400078e004d */
[----:B------:R-:W-:-:S03]  /*1fa30*/  IMAD.MOV.U32 R231, RZ, RZ, R79 ;  /* 0x000000ffffe77224 */ /* 0x000fc600078e004f */
[C---:B------:R-:W-:Y:S01]  /*1fa40*/  HMMA.16816.F32.BF16 R76, R12.reuse, R18, R208 ;  /* 0x000000120c4c723c */ /* 0x040fe200000418d0 */
[----:B------:R-:W-:Y:S01]  /*1fa50*/  IMAD.MOV.U32 R218, RZ, RZ, R228 ;  /* 0x000000ffffda7224 */ /* 0x000fe200078e00e4 */
[----:B------:R-:W-:Y:S01]  /*1fa60*/  MOV R219, R229 ;  /* 0x000000e500db7202 */ /* 0x000fe20000000f00 */
[----:B------:R-:W-:Y:S01]  /*1fa70*/  IMAD.MOV.U32 R228, RZ, RZ, R238 ;  /* 0x000000ffffe47224 */ /* 0x000fe200078e00ee */
[----:B------:R-:W-:Y:S02]  /*1fa80*/  MOV R229, R239 ;  /* 0x000000ef00e57202 */ /* 0x000fe40000000f00 */
[C---:B------:R-:W-:Y:S01]  /*1fa90*/  HMMA.16816.F32.BF16 R16, R12.reuse, R50, R240 ;  /* 0x000000320c10723c */ /* 0x040fe200000418f0 */
[----:B------:R-:W-:Y:S01]  /*1faa0*/  IMAD.MOV.U32 R210, RZ, RZ, R222 ;  /* 0x000000ffffd27224 */ /* 0x000fe200078e00de */
[----:B------:R-:W-:Y:S01]  /*1fab0*/  MOV R222, R236 ;  /* 0x000000ec00de7202 */ /* 0x000fe20000000f00 */
[----:B------:R-:W-:Y:S02]  /*1fac0*/  IMAD.MOV.U32 R211, RZ, RZ, R223 ;  /* 0x000000ffffd37224 */ /* 0x000fe400078e00df */
[----:B------:R-:W-:Y:S01]  /*1fad0*/  IMAD.MOV.U32 R223, RZ, RZ, R237 ;  /* 0x000000ffffdf7224 */ /* 0x000fe200078e00ed */
[C---:B---3--:R-:W-:Y:S06]  /*1fae0*/  HMMA.16816.F32.BF16 R240, R12.reuse, R52, R200 ;  /* 0x000000340cf0723c */ /* 0x048fec00000418c8 */
[----:B------:R-:W-:Y:S01]  /*1faf0*/  HMMA.16816.F32.BF16 R236, R12, R54, R196 ;  /* 0x000000360cec723c */ /* 0x000fe200000418c4 */
[----:B------:R-:W3:Y:S01]  /*1fb00*/  LDSM.16.M88.4 R52, [R183+0x800] ;  /* 0x00080000b734783b */ /* 0x000ee20000000200 */
[----:B------:R-:W-:Y:S01]  /*1fb10*/  IMAD.MOV.U32 R221, RZ, RZ, R231 ;  /* 0x000000ffffdd7224 */ /* 0x000fe200078e00e7 */
[----:B-1----:R-:W-:-:S02]  /*1fb20*/  MOV R230, R94 ;  /* 0x0000005e00e67202 */ /* 0x002fc40000000f00 */
[----:B------:R-:W-:Y:S01]  /*1fb30*/  MOV R48, R88 ;  /* 0x0000005800307202 */ /* 0x000fe20000000f00 */
[----:B------:R-:W-:Y:S01]  /*1fb40*/  IMAD.MOV.U32 R231, RZ, RZ, R93 ;  /* 0x000000ffffe77224 */ /* 0x000fe200078e005d */
[----:B------:R-:W-:Y:S01]  /*1fb50*/  HMMA.16816.F32.BF16 R88, R12, R44, R224 ;  /* 0x0000002c0c58723c */ /* 0x000fe200000418e0 */
[----:B------:R-:W-:Y:S02]  /*1fb60*/  IMAD.MOV.U32 R220, RZ, RZ, R230 ;  /* 0x000000ffffdc7224 */ /* 0x000fe400078e00e6 */
[----:B------:R-:W-:-:S03]  /*1fb70*/  IMAD.MOV.U32 R230, RZ, RZ, R48 ;  /* 0x000000ffffe67224 */ /* 0x000fc600078e0030 */
[----:B------:R-:W-:Y:S01]  /*1fb80*/  HMMA.16816.F32.BF16 R92, R12, R46, R204 ;  /* 0x0000002e0c5c723c */ /* 0x000fe200000418cc */
[----:B------:R1:W4:Y:S01]  /*1fb90*/  LDSM.16.M88.4 R44, [R221] ;  /* 0x00000000dd2c783b */ /* 0x0003220000000200 */
[----:B------:R-:W-:Y:S01]  /*1fba0*/  MOV R48, R2 ;  /* 0x0000000200307202 */ /* 0x000fe20000000f00 */
[----:B------:R-:W-:Y:S01]  /*1fbb0*/  FMUL.FTZ R2, R28, R0 ;  /* 0x000000001c027220 */ /* 0x000fe20000410000 */
[----:B------:R-:W-:Y:S01]  /*1fbc0*/  MOV R216, R20 ;  /* 0x0000001400d87202 */ /* 0x000fe20000000f00 */
[----:B------:R-:W-:Y:S01]  /*1fbd0*/  IMAD.MOV.U32 R217, RZ, RZ, R21 ;  /* 0x000000ffffd97224 */ /* 0x000fe200078e0015 */
[----:B------:R-:W-:Y:S01]  /*1fbe0*/  HMMA.16816.F32.BF16 R16, R8, R42, R16 ;  /* 0x0000002a0810723c */ /* 0x000fe20000041810 */
[----:B------:R5:W4:Y:S01]  /*1fbf0*/  LDSM.16.M88.4 R20, [R177] ;  /* 0x00000000b114783b */ /* 0x000b220000000200 */
[----:B------:R-:W-:Y:S01]  /*1fc00*/  IMAD.MOV.U32 R40, RZ, RZ, R211 ;  /* 0x000000ffff287224 */ /* 0x000fe200078e00d3 */
[----:B------:R-:W-:Y:S02]  /*1fc10*/  MOV R211, R216 ;  /* 0x000000d800d37202 */ /* 0x000fe40000000f00 */
[----:B------:R-:W-:Y:S01]  /*1fc20*/  MOV R216, R222 ;  /* 0x000000de00d87202 */ /* 0x000fe20000000f00 */
[----:B------:R-:W-:Y:S01]  /*1fc30*/  IMAD.MOV.U32 R222, RZ, RZ, R212 ;  /* 0x000000ffffde7224 */ /* 0x000fe200078e00d4 */
[----:B------:R-:W-:Y:S01]  /*1fc40*/  MOV R212, R118 ;  /* 0x0000007600d47202 */ /* 0x000fe20000000f00 */
[----:B-1----:R-:W-:-:S02]  /*1fc50*/  IMAD.MOV.U32 R221, RZ, RZ, R231 ;  /* 0x000000ffffdd7224 */ /* 0x002fc400078e00e7 */
[----:B------:R-:W-:Y:S02]  /*1fc60*/  IMAD.MOV.U32 R231, RZ, RZ, R133 ;  /* 0x000000ffffe77224 */ /* 0x000fe400078e0085 */
[----:B------:R1:W-:Y:S01]  /*1fc70*/  MUFU.TANH R133, R2 ;  /* 0x0000000200857308 */ /* 0x0003e20000002400 */
[----:B--2---:R-:W-:Y:S01]  /*1fc80*/  HMMA.16816.F32.BF16 R232, R12, R32, R232 ;  /* 0x000000200ce8723c */ /* 0x004fe200000418e8 */
[----:B-1----:R-:W-:-:S06]  /*1fc90*/  FMUL.FTZ R2, R29, R0 ;  /* 0x000000001d027220 */ /* 0x002fcc0000410000 */
[----:B-----5:R1:W-:Y:S01]  /*1fca0*/  MUFU.TANH R177, R2 ;  /* 0x0000000200b17308 */ /* 0x0203e20000002400 */
[----:B------:R-:W-:Y:S01]  /*1fcb0*/  HMMA.16816.F32.BF16 R224, R12, R34, R124 ;  /* 0x000000220ce0723c */ /* 0x000fe2000004187c */
[----:B-1----:R-:W-:-:S06]  /*1fcc0*/  FMUL.FTZ R2, R30, R0 ;  /* 0x000000001e027220 */ /* 0x002fcc0000410000 */
[----:B------:R1:W-:Y:S01]  /*1fcd0*/  MUFU.TANH R118, R2 ;  /* 0x0000000200767308 */ /* 0x0003e20000002400 */
[----:B---3--:R-:W-:Y:S01]  /*1fce0*/  HMMA.16816.F32.BF16 R32, R8, R52, R56 ;  /* 0x000000340820723c */ /* 0x008fe20000041838 */
[----:B------:R-:W-:Y:S01]  /*1fcf0*/  LDSM.16.M88.4 R56, [R183+0x1000] ;  /* 0x00100000b738783b */ /* 0x000fe20000000200 */
[----:B------:R-:W-:Y:S02]  /*1fd00*/  IMAD.MOV.U32 R208, RZ, RZ, R210 ;  /* 0x000000ffffd07224 */ /* 0x000fe400078e00d2 */
[----:B------:R-:W-:Y:S02]  /*1fd10*/  IMAD.MOV.U32 R210, RZ, RZ, R217 ;  /* 0x000000ffffd27224 */ /* 0x000fe400078e00d9 */
[----:B-1----:R-:W-:Y:S02]  /*1fd20*/  FMUL.FTZ R2, R31, R0 ;  /* 0x000000001f027220 */ /* 0x002fe40000410000 */
[----:B------:R1:W2:Y:S01]  /*1fd30*/  LDSM.16.M88.4 R28, [R136] ;  /* 0x00000000881c783b */ /* 0x0002a20000000200 */
[----:B------:R-:W-:-:S02]  /*1fd40*/  IMAD.MOV.U32 R217, RZ, RZ, R223 ;  /* 0x000000ffffd97224 */ /* 0x000fc400078e00df */
[----:B------:R-:W-:Y:S02]  /*1fd50*/  IMAD.MOV.U32 R223, RZ, RZ, R213 ;  /* 0x000000ffffdf7224 */ /* 0x000fe400078e00d5 */
[----:B------:R-:W-:Y:S02]  /*1fd60*/  IMAD.MOV.U32 R209, RZ, RZ, R228 ;  /* 0x000000ffffd17224 */ /* 0x000fe400078e00e4 */
[----:B------:R-:W-:Y:S01]  /*1fd70*/  IMAD.MOV.U32 R213, RZ, RZ, R26 ;  /* 0x000000ffffd57224 */ /* 0x000fe200078e001a */
[----:B------:R-:W-:Y:S01]  /*1fd80*/  MOV R41, R219 ;  /* 0x000000db00297202 */ /* 0x000fe20000000f00 */
[----:B------:R-:W-:Y:S01]  /*1fd90*/  IMAD.MOV.U32 R206, RZ, RZ, R221 ;  /* 0x000000ffffce7224 */ /* 0x000fe200078e00dd */
[----:B------:R-:W-:Y:S01]  /*1fda0*/  MOV R221, R48 ;  /* 0x0000003000dd7202 */ /* 0x000fe20000000f00 */
[----:B------:R-:W-:Y:S01]  /*1fdb0*/  IMAD.MOV.U32 R205, RZ, RZ, R218 ;  /* 0x000000ffffcd7224 */ /* 0x000fe200078e00da */
[----:B------:R-:W-:Y:S01]  /*1fdc0*/  MOV R218, R229 ;  /* 0x000000e500da7202 */ /* 0x000fe20000000f00 */
[----:B------:R-:W3:Y:S01]  /*1fdd0*/  LDSM.16.M88.4 R48, [R49] ;  /* 0x000000003130783b */ /* 0x000ee20000000200 */
[----:B------:R-:W-:Y:S01]  /*1fde0*/  IMAD.MOV.U32 R127, RZ, RZ, R209 ;  /* 0x000000ffff7f7224 */ /* 0x000fe200078e00d1 */
[----:B-1----:R1:W-:Y:S01]  /*1fdf0*/  MUFU.TANH R136, R2 ;  /* 0x0000000200887308 */ /* 0x0023e20000002400 */
[----:B------:R-:W-:-:S02]  /*1fe00*/  IMAD.MOV.U32 R207, RZ, RZ, R220 ;  /* 0x000000ffffcf7224 */ /* 0x000fc400078e00dc */
[----:B------:R-:W-:Y:S02]  /*1fe10*/  IMAD.MOV.U32 R209, RZ, RZ, R36 ;  /* 0x000000ffffd17224 */ /* 0x000fe400078e0024 */
[----:B------:R-:W-:Y:S02]  /*1fe20*/  IMAD.MOV.U32 R219, RZ, RZ, R230 ;  /* 0x000000ffffdb7224 */ /* 0x000fe400078e00e6 */
[----:B------:R-:W-:Y:S02]  /*1fe30*/  IMAD.MOV.U32 R220, RZ, RZ, R231 ;  /* 0x000000ffffdc7224 */ /* 0x000fe400078e00e7 */
[----:B-1----:R-:W-:-:S04]  /*1fe40*/  FMUL.FTZ R2, R16, R0 ;  /* 0x0000000010027220 */ /* 0x002fc80000410000 */
[----:B------:R1:W5:Y:S01]  /*1fe50*/  MUFU.TANH R26, R2 ;  /* 0x00000002001a7308 */ /* 0x0003620000002400 */
[----:B----4-:R-:W-:Y:S01]  /*1fe60*/  HMMA.16816.F32.BF16 R228, R12, R44, R84 ;  /* 0x0000002c0ce4723c */ /* 0x010fe20000041854 */
[----:B------:R-:W-:Y:S02]  /*1fe70*/  IMAD.MOV.U32 R124, RZ, RZ, R205 ;  /* 0x000000ffff7c7224 */ /* 0x000fe400078e00cd */
[----:B------:R-:W-:Y:S01]  /*1fe80*/  IMAD.MOV.U32 R196, RZ, RZ, R218 ;  /* 0x000000ffffc47224 */ /* 0x000fe200078e00da */
[----:B------:R-:W-:Y:S01]  /*1fe90*/  MOV R200, R222 ;  /* 0x000000de00c87202 */ /* 0x000fe20000000f00 */
[----:B------:R-:W-:Y:S02]  /*1fea0*/  IMAD.MOV.U32 R205, RZ, RZ, R215 ;  /* 0x000000ffffcd7224 */ /* 0x000fe400078e00d7 */
[----:B------:R-:W-:Y:S01]  /*1feb0*/  MOV R86, R40 ;  /* 0x0000002800567202 */ /* 0x000fe20000000f00 */
[----:B------:R-:W-:Y:S01]  /*1fec0*/  IMAD.MOV.U32 R87, RZ, RZ, R208 ;  /* 0x000000ffff577224 */ /* 0x000fe200078e00d0 */
[----:B------:R-:W4:Y:S01]  /*1fed0*/  LDSM.16.M88.4 R40, [R41] ;  /* 0x000000002928783b */ /* 0x000f220000000200 */
[----:B-1----:R-:W-:-:S04]  /*1fee0*/  FMUL.FTZ R2, R17, R0 ;  /* 0x0000000011027220 */ /* 0x002fc80000410000 */
[----:B------:R1:W-:Y:S01]  /*1fef0*/  MUFU.TANH R36, R2 ;  /* 0x0000000200247308 */ /* 0x0003e20000002400 */
[----:B------:R-:W-:Y:S01]  /*1ff00*/  MOV R208, R38 ;  /* 0x0000002600d07202 */ /* 0x000fe20000000f00 */
[----:B------:R-:W-:Y:S01]  /*1ff10*/  IMAD.MOV.U32 R198, RZ, RZ, R220 ;  /* 0x000000ffffc67224 */ /* 0x000fe200078e00dc */
[----:B------:R-:W-:Y:S01]  /*1ff20*/  MOV R203, R213 ;  /* 0x000000d500cb7202 */ /* 0x000fe20000000f00 */
[----:B------:R-:W-:Y:S02]  /*1ff30*/  IMAD.MOV.U32 R199, RZ, RZ, R221 ;  /* 0x000000ffffc77224 */ /* 0x000fe400078e00dd */
[----:B------:R-:W-:Y:S02]  /*1ff40*/  IMAD.MOV.U32 R201, RZ, RZ, R223 ;  /* 0x000000ffffc97224 */ /* 0x000fe400078e00df */
[----:B------:R-:W-:Y:S01]  /*1ff50*/  IMAD.MOV.U32 R202, RZ, RZ, R212 ;  /* 0x000000ffffca7224 */ /* 0x000fe200078e00d4 */
[----:B------:R-:W-:Y:S01]  /*1ff60*/  HMMA.16816.F32.BF16 R220, R12, R20, R128 ;  /* 0x000000140cdc723c */ /* 0x000fe20000041880 */
[----:B------:R-:W-:-:S02]  /*1ff70*/  IMAD.MOV.U32 R204, RZ, RZ, R214 ;  /* 0x000000ffffcc7224 */ /* 0x000fc400078e00d6 */
[----:B-1----:R-:W-:-:S03]  /*1ff80*/  FMUL.FTZ R2, R18, R0 ;  /* 0x0000000012027220 */ /* 0x002fc60000410000 */
[----:B------:R-:W-:Y:S01]  /*1ff90*/  HMMA.16816.F32.BF16 R212, R12, R22, R120 ;  /* 0x000000160cd4723c */ /* 0x000fe20000041878 */
[----:B------:R-:W-:Y:S01]  /*1ffa0*/  IMAD.MOV.U32 R17, RZ, RZ, R196 ;  /* 0x000000ffff117224 */ /* 0x000fe200078e00c4 */
[----:B------:R1:W5:Y:S01]  /*1ffb0*/  MUFU.TANH R38, R2 ;  /* 0x0000000200267308 */ /* 0x0003620000002400 */
[----:B------:R-:W-:-:S03]  /*1ffc0*/  IMAD.MOV.U32 R196, RZ, RZ, R205 ;  /* 0x000000ffffc47224 */ /* 0x000fc600078e00cd */
[----:B------:R-:W-:Y:S01]  /*1ffd0*/  HMMA.16816.F32.BF16 R20, R8, R54, R60 ;  /* 0x000000360814723c */ /* 0x000fe2000004183c */
[----:B------:R-:W-:Y:S01]  /*1ffe0*/  IMAD.MOV.U32 R205, RZ, RZ, R27 ;  /* 0x000000ffffcd7224 */ /* 0x000fe200078e001b */
[----:B------:R-:W-:Y:S01]  /*1fff0*/  MOV R125, R216 ;  /* 0x000000d8007d7202 */ /* 0x000fe20000000f00 */
[----:B------:R-:W-:Y:S01]  /*20000*/  IMAD.MOV.U32 R16, RZ, RZ, R198 ;  /* 0x000000ffff107224 */ /* 0x000fe200078e00c6 */
[----:B------:R-:W-:Y:S01]  /*20010*/  MOV R197, R219 ;  /* 0x000000db00c57202 */ /* 0x000fe20000000f00 */
[----:B------:R-:W-:Y:S02]  /*20020*/  IMAD.MOV.U32 R126, RZ, RZ, R217 ;  /* 0x000000ffff7e7224 */ /* 0x000fe400078e00d9 */
[----:B-1----:R-:W-:-:S04]  /*20030*/  FMUL.FTZ R2, R19, R0 ;  /* 0x0000000013027220 */ /* 0x002fc80000410000 */
[----:B------:R1:W-:Y:S01]  /*20040*/  MUFU.TANH R27, R2 ;  /* 0x00000002001b7308 */ /* 0x0003e20000002400 */
[----:B------:R-:W-:Y:S01]  /*20050*/  IMAD.MOV.U32 R198, RZ, RZ, R4 ;  /* 0x000000ffffc67224 */ /* 0x000fe200078e0004 */
[----:B------:R-:W-:Y:S01]  /*20060*/  HMMA.16816.F32.BF16 R216, R12, R46, R192 ;  /* 0x0000002e0cd8723c */ /* 0x000fe200000418c0 */
[----:B------:R-:W-:Y:S02]  /*20070*/  MOV R44, R203 ;  /* 0x000000cb002c7202 */ /* 0x000fe40000000f00 */
[----:B------:R-:W-:Y:S01]  /*20080*/  MOV R45, R200 ;  /* 0x000000c8002d7202 */ /* 0x000fe20000000f00 */
[----:B------:R-:W-:Y:S01]  /*20090*/  IMAD.MOV.U32 R53, RZ, RZ, R86 ;  /* 0x000000ffff357224 */ /* 0x000fe200078e0056 */
[----:B------:R-:W-:Y:S02]  /*200a0*/  MOV R52, R197 ;  /* 0x000000c500347202 */ /* 0x000fe40000000f00 */
[----:B------:R-:W-:Y:S01]  /*200b0*/  MOV R193, R87 ;  /* 0x0000005700c17202 */ /* 0x000fe20000000f00 */
[----:B------:R-:W-:-:S02]  /*200c0*/  IMAD.MOV.U32 R194, RZ, RZ, R124 ;  /* 0x000000ffffc27224 */ /* 0x000fc400078e007c */
[----:B-1----:R-:W-:Y:S01]  /*200d0*/  FMUL.FTZ R2, R32, R0 ;  /* 0x0000000020027220 */ /* 0x002fe20000410000 */
[----:B------:R-:W-:-:S03]  /*200e0*/  IMAD.MOV.U32 R124, RZ, RZ, R204 ;  /* 0x000000ffff7c7224 */ /* 0x000fc600078e00cc */
[----:B------:R1:W-:Y:S01]  /*200f0*/  MUFU.TANH R4, R2 ;  /* 0x0000000200047308 */ /* 0x0003e20000002400 */
[----:B------:R-:W-:Y:S01]  /*20100*/  IMAD.MOV.U32 R195, RZ, RZ, R199 ;  /* 0x000000ffffc37224 */ /* 0x000fe200078e00c7 */
[----:B------:R-:W-:Y:S01]  /*20110*/  MOV R197, R208 ;  /* 0x000000d000c57202 */ /* 0x000fe20000000f00 */
[----:B------:R-:W-:Y:S01]  /*20120*/  IMAD.MOV.U32 R85, RZ, RZ, R201 ;  /* 0x000000ffff557224 */ /* 0x000fe200078e00c9 */
[----:B------:R-:W-:Y:S01]  /*20130*/  MOV R204, R211 ;  /* 0x000000d300cc7202 */ /* 0x000fe20000000f00 */
[----:B------:R-:W-:Y:S01]  /*20140*/  IMAD.MOV.U32 R86, RZ, RZ, R202 ;  /* 0x000000ffff567224 */ /* 0x000fe200078e00ca */
[----:B------:R-:W-:Y:S01]  /*20150*/  MOV R192, R45 ;  /* 0x0000002d00c07202 */ /* 0x000fe20000000f00 */
[----:B------:R-:W-:Y:S01]  /*20160*/  IMAD.MOV.U32 R87, RZ, RZ, R209 ;  /* 0x000000ffff577224 */ /* 0x000fe200078e00d1 */
[----:B--2---:R-:W-:Y:S01]  /*20170*/  HMMA.16816.F32.BF16 R200, R12, R30, R112 ;  /* 0x0000001e0cc8723c */ /* 0x004fe20000041870 */
[----:B------:R-:W-:Y:S02]  /*20180*/  IMAD.MOV.U32 R199, RZ, RZ, R210 ;  /* 0x000000ffffc77224 */ /* 0x000fe400078e00d2 */
[----:B------:R-:W-:-:S02]  /*20190*/  IMAD.MOV.U32 R47, RZ, RZ, R44 ;  /* 0x000000ffff2f7224 */ /* 0x000fc400078e002c */
[----:B-1----:R-:W-:Y:S01]  /*201a0*/  FMUL.FTZ R2, R33, R0 ;  /* 0x0000000021027220 */ /* 0x002fe20000410000 */
[----:B------:R-:W-:Y:S01]  /*201b0*/  HMMA.16816.F32.BF16 R208, R12, R28, R96 ;  /* 0x0000001c0cd0723c */ /* 0x000fe20000041860 */
[----:B------:R1:W-:Y:S01]  /*201c0*/  LDSM.16.M88.4 R28, [R193] ;  /* 0x00000000c11c783b */ /* 0x0003e20000000200 */
[----:B------:R-:W-:Y:S01]  /*201d0*/  IMAD.MOV.U32 R46, RZ, RZ, R16 ;  /* 0x000000ffff2e7224 */ /* 0x000fe200078e0010 */
[----:B------:R2:W5:Y:S01]  /*201e0*/  MUFU.TANH R84, R2 ;  /* 0x0000000200547308 */ /* 0x0005620000002400 */
[----:B------:R-:W-:Y:S02]  /*201f0*/  IMAD.MOV.U32 R44, RZ, RZ, R124 ;  /* 0x000000ffff2c7224 */ /* 0x000fe400078e007c */
[----:B------:R-:W-:Y:S01]  /*20200*/  IMAD.MOV.U32 R45, RZ, RZ, R196 ;  /* 0x000000ffff2d7224 */ /* 0x000fe200078e00c4 */
[----:B------:R-:W-:Y:S01]  /*20210*/  MOV R114, R46 ;  /* 0x0000002e00727202 */ /* 0x000fe20000000f00 */
[----:B------:R-:W-:Y:S01]  /*20220*/  IMAD.MOV.U32 R130, RZ, RZ, R17 ;  /* 0x000000ffff827224 */ /* 0x000fe200078e0011 */
[----:B------:R-:W-:Y:S01]  /*20230*/  MOV R33, R44 ;  /* 0x0000002c00217202 */ /* 0x000fe20000000f00 */
[----:B------:R-:W-:Y:S01]  /*20240*/  IMAD.MOV.U32 R96, RZ, RZ, R47 ;  /* 0x000000ffff607224 */ /* 0x000fe200078e002f */
[----:B------:R-:W-:Y:S01]  /*20250*/  HMMA.16816.F32.BF16 R16, R8, R56, R64 ;  /* 0x000000380810723c */ /* 0x000fe20000041840 */
[----:B------:R-:W-:-:S02]  /*20260*/  IMAD.MOV.U32 R32, RZ, RZ, R45 ;  /* 0x000000ffff207224 */ /* 0x000fc400078e002d */
[----:B------:R-:W5:Y:S01]  /*20270*/  LDSM.16.M88.4 R44, [R183+0x1800] ;  /* 0x00180000b72c783b */ /* 0x000f620000000200 */
[----:B--2---:R-:W-:Y:S01]  /*20280*/  FMUL.FTZ R2, R34, R0 ;  /* 0x0000000022027220 */ /* 0x004fe20000410000 */
[----:B-1----:R-:W-:Y:S01]  /*20290*/  IMAD.MOV.U32 R193, RZ, RZ, R85 ;  /* 0x000000ffffc17224 */ /* 0x002fe200078e0055 */
[----:B------:R-:W-:Y:S01]  /*202a0*/  MOV R85, R197 ;  /* 0x000000c500557202 */ /* 0x000fe20000000f00 */
[----:B------:R-:W-:Y:S02]  /*202b0*/  IMAD.MOV.U32 R197, RZ, RZ, R3 ;  /* 0x000000ffffc57224 */ /* 0x000fe400078e0003 */
[----:B------:R1:W-:Y:S01]  /*202c0*/  MUFU.TANH R3, R2 ;  /* 0x0000000200037308 */ /* 0x0003e20000002400 */
[----:B------:R-:W-:Y:S01]  /*202d0*/  MOV R128, R194 ;  /* 0x000000c200807202 */ /* 0x000fe20000000f00 */
[----:B------:R-:W-:Y:S01]  /*202e0*/  IMAD.MOV.U32 R129, RZ, RZ, R195 ;  /* 0x000000ffff817224 */ /* 0x000fe200078e00c3 */
[----:B------:R-:W-:Y:S01]  /*202f0*/  MOV R195, R87 ;  /* 0x0000005700c37202 */ /* 0x000fe20000000f00 */
[----:B------:R-:W-:Y:S01]  /*20300*/  IMAD.MOV.U32 R194, RZ, RZ, R86 ;  /* 0x000000ffffc27224 */ /* 0x000fe200078e0056 */
[----:B------:R-:W-:Y:S01]  /*20310*/  MOV R131, R52 ;  /* 0x0000003400837202 */ /* 0x000fe20000000f00 */
        /* <DEDUP_REMOVED lines=8> */
[----:B------:R-:W-:-:S02]  /*203a0*/  IMAD.MOV.U32 R198, RZ, RZ, R206 ;  /* 0x000000ffffc67224 */ /* 0x000fc400078e00ce */
[----:B---3--:R-:W-:Y:S01]  /*203b0*/  HMMA.16816.F32.BF16 R204, R12, R48, R80 ;  /* 0x000000300ccc723c */ /* 0x008fe20000041850 */
[----:B------:R-:W-:Y:S01]  /*203c0*/  MOV R34, R129 ;  /* 0x0000008100227202 */ /* 0x000fe20000000f00 */
[----:B------:R-:W-:Y:S02]  /*203d0*/  IMAD.MOV.U32 R112, RZ, RZ, R130 ;  /* 0x000000ffff707224 */ /* 0x000fe400078e0082 */
[----:B--2---:R-:W-:-:S04]  /*203e0*/  FMUL.FTZ R2, R20, R0 ;  /* 0x0000000014027220 */ /* 0x004fc80000410000 */
        /* <DEDUP_REMOVED lines=9> */
[----:B------:R-:W-:Y:S02]  /*20480*/  IMAD.MOV.U32 R97, RZ, RZ, R192 ;  /* 0x000000ffff617224 */ /* 0x000fe400078e00c0 */
[----:B------:R-:W-:-:S02]  /*20490*/  IMAD.MOV.U32 R99, RZ, RZ, R194 ;  /* 0x000000ffff637224 */ /* 0x000fc400078e00c2 */
[----:B--2---:R-:W-:Y:S01]  /*204a0*/  FMUL.FTZ R2, R21, R0 ;  /* 0x0000000015027220 */ /* 0x004fe20000410000 */
[----:B------:R-:W-:-:S03]  /*204b0*/  IMAD.MOV.U32 R115, RZ, RZ, R195 ;  /* 0x000000ffff737224 */ /* 0x000fc600078e00c3 */
[----:B------:R2:W-:Y:S01]  /*204c0*/  MUFU.TANH R61, R2 ;  /* 0x00000002003d7308 */ /* 0x0005e20000002400 */
[----:B------:R-:W-:Y:S01]  /*204d0*/  IMAD.MOV.U32 R86, RZ, RZ, R197 ;  /* 0x000000ffff567224 */ /* 0x000fe200078e00c5 */
[C---:B----4-:R-:W-:Y:S01]  /*204e0*/  HMMA.16816.F32.BF16 R192, R12.reuse, R40, R244 ;  /* 0x000000280cc0723c */ /* 0x050fe200000418f4 */
[----:B------:R-:W-:Y:S02]  /*204f0*/  IMAD.MOV.U32 R87, RZ, RZ, R198 ;  /* 0x000000ffff577224 */ /* 0x000fe400078e00c6 */
[----:B------:R-:W-:Y:S02]  /*20500*/  IMAD.MOV.U32 R62, RZ, RZ, R85 ;  /* 0x000000ffff3e7224 */ /* 0x000fe400078e0055 */
[----:B------:R-:W-:Y:S01]  /*20510*/  IMAD.MOV.U32 R85, RZ, RZ, R249 ;  /* 0x000000ffff557224 */ /* 0x000fe200078e00f9 */
[----:B------:R-:W-:Y:S01]  /*20520*/  HMMA.16816.F32.BF16 R196, R12, R42, R104 ;  /* 0x0000002a0cc4723c */ /* 0x000fe20000041868 */
[----:B------:R3:W4:Y:S01]  /*20530*/  LDSM.16.M88.4 R40, [R83] ;  /* 0x000000005328783b */ /* 0x0007220000000200 */
[----:B------:R-:W-:Y:S01]  /*20540*/  IMAD.MOV.U32 R82, RZ, RZ, R113 ;  /* 0x000000ffff527224 */ /* 0x000fe200078e0071 */
[----:B------:R-:W-:Y:S01]  /*20550*/  MOV R81, R112 ;  /* 0x0000007000517202 */ /* 0x000fe20000000f00 */
[----:B------:R-:W-:-:S02]  /*20560*/  IMAD.MOV.U32 R80, RZ, RZ, R34 ;  /* 0x000000ffff507224 */ /* 0x000fc400078e0022 */
[----:B--2---:R-:W-:Y:S01]  /*20570*/  FMUL.FTZ R2, R22, R0 ;  /* 0x0000000016027220 */ /* 0x004fe20000410000 */
[----:B------:R-:W-:-:S03]  /*20580*/  IMAD.MOV.U32 R113, RZ, RZ, R33 ;  /* 0x000000ffff717224 */ /* 0x000fc600078e0021 */
[----:B------:R2:W-:Y:S01]  /*20590*/  MUFU.TANH R249, R2 ;  /* 0x0000000200f97308 */ /* 0x0005e20000002400 */
[----:B------:R-:W-:Y:S02]  /*205a0*/  MOV R112, R115 ;  /* 0x0000007300707202 */ /* 0x000fe40000000f00 */
[----:B------:R-:W-:Y:S01]  /*205b0*/  MOV R115, R62 ;  /* 0x0000003e00737202 */ /* 0x000fe20000000f00 */
[----:B---3--:R-:W-:Y:S02]  /*205c0*/  IMAD.MOV.U32 R83, RZ, RZ, R114 ;  /* 0x000000ffff537224 */ /* 0x008fe400078e0072 */
[----:B------:R-:W-:Y:S02]  /*205d0*/  IMAD.MOV.U32 R114, RZ, RZ, R32 ;  /* 0x000000ffff727224 */ /* 0x000fe400078e0020 */
[----:B------:R-:W-:Y:S01]  /*205e0*/  HMMA.16816.F32.BF16 R32, R8, R58, R68 ;  /* 0x0000003a0820723c */ /* 0x000fe20000041844 */
[----:B--2---:R-:W-:Y:S01]  /*205f0*/  FMUL.FTZ R2, R23, R0 ;  /* 0x0000000017027220 */ /* 0x004fe20000410000 */
[----:B------:R-:W-:Y:S01]  /*20600*/  MOV R67, R248 ;  /* 0x000000f800437202 */ /* 0x000fe20000000f00 */
[----:B------:R-:W2:Y:S02]  /*20610*/  LDSM.16.M88.4 R20, [R183+0x2000] ;  /* 0x00200000b714783b */ /* 0x000ea40000000200 */
[----:B------:R3:W2:Y:S02]  /*20620*/  MUFU.TANH R62, R2 ;  /* 0x00000002003e7308 */ /* 0x0006a40000002400 */
[----:B---3--:R-:W-:-:S06]  /*20630*/  FMUL.FTZ R2, R16, R0 ;  /* 0x0000000010027220 */ /* 0x008fcc0000410000 */
[----:B------:R3:W-:Y:S02]  /*20640*/  MUFU.TANH R248, R2 ;  /* 0x0000000200f87308 */ /* 0x0007e40000002400 */
[----:B---3--:R-:W-:-:S06]  /*20650*/  FMUL.FTZ R2, R17, R0 ;  /* 0x0000000011027220 */ /* 0x008fcc0000410000 */
[----:B------:R3:W-:Y:S01]  /*20660*/  MUFU.TANH R56, R2 ;  /* 0x0000000200387308 */ /* 0x0007e20000002400 */
[----:B------:R-:W-:Y:S01]  /*20670*/  HMMA.16816.F32.BF16 R120, R12, R50, R108 ;  /* 0x000000320c78723c */ /* 0x000fe2000004186c */
[----:B------:R-:W-:Y:S01]  /*20680*/  MOV R64, R125 ;  /* 0x0000007d00407202 */ /* 0x000fe20000000f00 */
[----:B------:R-:W-:Y:S02]  /*20690*/  IMAD.MOV.U32 R65, RZ, RZ, R126 ;  /* 0x000000ffff417224 */ /* 0x000fe400078e007e */
[----:B---3--:R-:W-:-:S04]  /*206a0*/  FMUL.FTZ R2, R18, R0 ;  /* 0x0000000012027220 */ /* 0x008fc80000410000 */
[----:B------:R3:W-:Y:S01]  /*206b0*/  MUFU.TANH R247, R2 ;  /* 0x0000000200f77308 */ /* 0x0007e20000002400 */
[----:B------:R-:W-:Y:S01]  /*206c0*/  IMAD.MOV.U32 R108, RZ, RZ, R128 ;  /* 0x000000ffff6c7224 */ /* 0x000fe200078e0080 */
[----:B------:R-:W-:Y:S01]  /*206d0*/  MOV R110, R130 ;  /* 0x00000082006e7202 */ /* 0x000fe20000000f00 */
[----:B------:R-:W-:Y:S02]  /*206e0*/  IMAD.MOV.U32 R109, RZ, RZ, R129 ;  /* 0x000000ffff6d7224 */ /* 0x000fe400078e0081 */
[----:B------:R-:W-:Y:S02]  /*206f0*/  IMAD.MOV.U32 R111, RZ, RZ, R131 ;  /* 0x000000ffff6f7224 */ /* 0x000fe400078e0083 */
[----:B------:R-:W-:Y:S02]  /*20700*/  IMAD.MOV.U32 R51, RZ, RZ, R124 ;  /* 0x000000ffff337224 */ /* 0x000fe400078e007c */
[----:B---3--:R-:W-:Y:S02]  /*20710*/  FMUL.FTZ R2, R19, R0 ;  /* 0x0000000013027220 */ /* 0x008fe40000410000 */
[----:B-----5:R-:W-:Y:S02]  /*20720*/  HMMA.16816.F32.BF16 R16, R8, R44, R72 ;  /* 0x0000002c0810723c */ /* 0x020fe40000041848 */
[----:B------:R3:W5:Y:S01]  /*20730*/  MUFU.TANH R57, R2 ;  /* 0x0000000200397308 */ /* 0x0007620000002400 */
[----:B------:R-:W-:-:S03]  /*20740*/  IMAD.MOV.U32 R66, RZ, RZ, R127 ;  /* 0x000000ffff427224 */ /* 0x000fc600078e007f */
[----:B------:R-:W-:Y:S01]  /*20750*/  HMMA.16816.F32.BF16 R124, R12, R28, R172 ;  /* 0x0000001c0c7c723c */ /* 0x000fe200000418ac */
[----:B------:R-:W-:-:S05]  /*20760*/  IMAD.MOV.U32 R48, RZ, RZ, R85 ;  /* 0x000000ffff307224 */ /* 0x000fca00078e0055 */
[----:B------:R-:W-:Y:S01]  /*20770*/  HMMA.16816.F32.BF16 R128, R12, R30, R100 ;  /* 0x0000001e0c80723c */ /* 0x000fe20000041864 */
[----:B------:R2:W5:Y:S01]  /*20780*/  LDSM.16.M88.4 R28, [R39] ;  /* 0x00000000271c783b */ /* 0x0005620000000200 */
[----:B---3--:R-:W-:-:S04]  /*20790*/  FMUL.FTZ R2, R32, R0 ;  /* 0x0000000020027220 */ /* 0x008fc80000410000 */
[C---:B-1----:R-:W-:Y:S01]  /*207a0*/  HMMA.16816.F32.BF16 R172, R12.reuse, R52, R80 ;  /* 0x000000340cac723c */ /* 0x042fe20000041850 */
[----:B------:R1:W-:Y:S05]  /*207b0*/  MUFU.TANH R246, R2 ;  /* 0x0000000200f67308 */ /* 0x0003ea0000002400 */
[----:B------:R-:W-:Y:S01]  /*207c0*/  HMMA.16816.F32.BF16 R112, R12, R54, R112 ;  /* 0x000000360c70723c */ /* 0x000fe20000041870 */
[----:B------:R-:W-:Y:S01]  /*207d0*/  MOV R81, R6 ;  /* 0x0000000600517202 */ /* 0x000fe20000000f00 */
[----:B------:R-:W3:Y:S01]  /*207e0*/  LDSM.16.M88.4 R52, [R183+0x2800] ;  /* 0x00280000b734783b */ /* 0x000ee20000000200 */
[----:B------:R-:W-:Y:S01]  /*207f0*/  MOV R49, R86 ;  /* 0x0000005600317202 */ /* 0x000fe20000000f00 */
[----:B------:R-:W-:-:S02]  /*20800*/  IMAD.MOV.U32 R50, RZ, RZ, R87 ;  /* 0x000000ffff327224 */ /* 0x000fc400078e0057 */
[----:B-1----:R-:W-:-:S04]  /*20810*/  FMUL.FTZ R2, R33, R0 ;  /* 0x0000000021027220 */ /* 0x002fc80000410000 */
[----:B------:R1:W-:Y:S01]  /*20820*/  MUFU.TANH R6, R2 ;  /* 0x0000000200067308 */ /* 0x0003e20000002400 */
[----:B------:R-:W-:Y:S01]  /*20830*/  HMMA.16816.F32.BF16 R44, R8, R46, R76 ;  /* 0x0000002e082c723c */ /* 0x000fe2000004184c */
[----:B------:R-:W-:-:S05]  /*20840*/  IMAD.MOV.U32 R82, RZ, RZ, R26 ;  /* 0x000000ffff527224 */ /* 0x000fca00078e001a */
[----:B----4-:R-:W-:Y:S01]  /*20850*/  HMMA.16816.F32.BF16 R104, R12, R42, R48 ;  /* 0x0000002a0c68723c */ /* 0x010fe20000041830 */
[----:B------:R-:W4:Y:S01]  /*20860*/  LDSM.16.M88.4 R48, [R183+0x3000] ;  /* 0x00300000b730783b */ /* 0x000f220000000200 */
[----:B-1----:R-:W-:-:S04]  /*20870*/  FMUL.FTZ R2, R34, R0 ;  /* 0x0000000022027220 */ /* 0x002fc80000410000 */
[----:B--2---:R1:W-:Y:S01]  /*20880*/  MUFU.TANH R39, R2 ;  /* 0x0000000200277308 */ /* 0x0043e20000002400 */
[----:B------:R-:W-:Y:S02]  /*20890*/  IMAD.MOV.U32 R83, RZ, RZ, R38 ;  /* 0x000000ffff537224 */ /* 0x000fe400078e0026 */
[----:B-1----:R-:W-:-:S05]  /*208a0*/  FMUL.FTZ R2, R35, R0 ;  /* 0x0000000023027220 */ /* 0x002fca0000410000 */
[----:B------:R1:W-:Y:S01]  /*208b0*/  MUFU.TANH R26, R2 ;  /* 0x00000002001a7308 */ /* 0x0003e20000002400 */
[----:B------:R-:W-:Y:S01]  /*208c0*/  HMMA.16816.F32.BF16 R32, R8, R20, R88 ;  /* 0x000000140820723c */ /* 0x000fe20000041858 */
[----:B-1----:R-:W-:-:S06]  /*208d0*/  FMUL.FTZ R2, R16, R0 ;  /* 0x0000000010027220 */ /* 0x002fcc0000410000 */
[----:B------:R1:W-:Y:S02]  /*208e0*/  MUFU.TANH R38, R2 ;  /* 0x0000000200267308 */ /* 0x0003e40000002400 */
[----:B-1----:R-:W-:-:S06]  /*208f0*/  FMUL.FTZ R2, R17, R0 ;  /* 0x0000000011027220 */ /* 0x002fcc0000410000 */
[----:B------:R1:W-:Y:S01]  /*20900*/  MUFU.TANH R76, R2 ;  /* 0x00000002004c7308 */ /* 0x0003e20000002400 */
[----:B------:R-:W-:Y:S01]  /*20910*/  HMMA.16816.F32.BF16 R108, R12, R40, R108 ;  /* 0x000000280c6c723c */ /* 0x000fe2000004186c */
[----:B------:R-:W2:Y:S01]  /*20920*/  LDSM.16.M88.4 R40, [R183+0x3800] ;  /* 0x00380000b728783b */ /* 0x000ea20000000200 */
[----:B-1----:R-:W-:-:S05]  /*20930*/  FMUL.FTZ R2, R18, R0 ;  /* 0x0000000012027220 */ /* 0x002fca0000410000 */
[----:B------:R1:W-:Y:S01]  /*20940*/  MUFU.TANH R245, R2 ;  /* 0x0000000200f57308 */ /* 0x0003e20000002400 */
[----:B-----5:R-:W-:Y:S01]  /*20950*/  HMMA.16816.F32.BF16 R100, R12, R28, R64 ;  /* 0x0000001c0c64723c */ /* 0x020fe20000041840 */
[----:B-1----:R-:W-:-:S05]  /*20960*/  FMUL.FTZ R2, R19, R0 ;  /* 0x0000000013027220 */ /* 0x002fca0000410000 */
[----:B------:R-:W-:Y:S01]  /*20970*/  HMMA.16816.F32.BF16 R96, R12, R30, R96 ;  /* 0x0000001e0c60723c */ /* 0x000fe20000041860 */
[----:B------:R-:W-:Y:S01]  /*20980*/  IMAD.MOV.U32 R67, RZ, RZ, R84 ;  /* 0x000000ffff437224 */ /* 0x000fe200078e0054 */
[----:B------:R-:W1:Y:S01]  /*20990*/  LDSM.16.M88.4 R28, [R183+0x4000] ;  /* 0x00400000b71c783b */ /* 0x000e620000000200 */
[----:B------:R5:W1:Y:S03]  /*209a0*/  MUFU.TANH R77, R2 ;  /* 0x00000002004d7308 */ /* 0x000a660000002400 */
[----:B---3--:R-:W-:Y:S01]  /*209b0*/  HMMA.16816.F32.BF16 R84, R8, R52, R240 ;  /* 0x000000340854723c */ /* 0x008fe200000418f0 */
[----:B------:R-:W-:Y:S01]  /*209c0*/  LDSM.16.M88.4 R16, [R183+0x5000] ;  /* 0x00500000b710783b */ /* 0x000fe20000000200 */
[----:B-----5:R-:W-:-:S04]  /*209d0*/  FMUL.FTZ R2, R44, R0 ;  /* 0x000000002c027220 */ /* 0x020fc80000410000 */
[----:B------:R3:W5:Y:S01]  /*209e0*/  MUFU.TANH R244, R2 ;  /* 0x0000000200f47308 */ /* 0x0007620000002400 */
[C---:B------:R-:W-:Y:S01]  /*209f0*/  HMMA.16816.F32.BF16 R12, R8.reuse, R22, R92 ;  /* 0x00000016080c723c */ /* 0x040fe2000004185c */
[----:B------:R-:W5:Y:S05]  /*20a00*/  LDSM.16.M88.4 R20, [R183+0x4800] ;  /* 0x00480000b714783b */ /* 0x000f6a0000000200 */
[----:B------:R-:W-:Y:S01]  /*20a10*/  HMMA.16816.F32.BF16 R92, R8, R54, R236 ;  /* 0x00000036085c723c */ /* 0x000fe200000418ec */
[----:B------:R-:W-:Y:S01]  /*20a20*/  IMAD.MOV.U32 R243, RZ, RZ, R81 ;  /* 0x000000fffff37224 */ /* 0x000fe200078e0051 */
[----:B------:R-:W-:Y:S01]  /*20a30*/  MOV R79, R82 ;  /* 0x00000052004f7202 */ /* 0x000fe20000000f00 */
[----:B------:R-:W-:Y:S01]  /*20a40*/  IMAD.MOV.U32 R78, RZ, RZ, R83 ;  /* 0x000000ffff4e7224 */ /* 0x000fe200078e0053 */
[----:B------:R-:W5:Y:S01]  /*20a50*/  LDSM.16.M88.4 R52, [R183+0x5800] ;  /* 0x00580000b734783b */ /* 0x000f620000000200 */
[----:B---3--:R-:W-:-:S04]  /*20a60*/  FMUL.FTZ R2, R45, R0 ;  /* 0x000000002d027220 */ /* 0x008fc80000410000 */
[----:B------:R3:W-:Y:S01]  /*20a70*/  MUFU.TANH R240, R2 ;  /* 0x0000000200f07308 */ /* 0x0007e20000002400 */
[----:B----4-:R-:W-:Y:S01]  /*20a80*/  HMMA.16816.F32.BF16 R88, R8, R48, R232 ;  /* 0x000000300858723c */ /* 0x010fe200000418e8 */
[----:B---3--:R-:W-:-:S06]  /*20a90*/  FMUL.FTZ R2, R46, R0 ;  /* 0x000000002e027220 */ /* 0x008fcc0000410000 */
[----:B------:R3:W4:Y:S01]  /*20aa0*/  MUFU.TANH R236, R2 ;  /* 0x0000000200ec7308 */ /* 0x0007220000002400 */
[----:B------:R-:W-:Y:S01]  /*20ab0*/  HMMA.16816.F32.BF16 R80, R8, R50, R224 ;  /* 0x000000320850723c */ /* 0x000fe200000418e0 */
[----:B---3--:R-:W-:-:S06]  /*20ac0*/  FMUL.FTZ R2, R47, R0 ;  /* 0x000000002f027220 */ /* 0x008fcc0000410000 */
[----:B------:R3:W-:Y:S01]  /*20ad0*/  MUFU.TANH R232, R2 ;  /* 0x0000000200e87308 */ /* 0x0007e20000002400 */
[----:B------:R-:W-:Y:S01]  /*20ae0*/  MOV R234, R177 ;  /* 0x000000b100ea7202 */ /* 0x000fe20000000f00 */
[----:B---3--:R-:W-:-:S06]  /*20af0*/  FMUL.FTZ R2, R32, R0 ;  /* 0x0000000020027220 */ /* 0x008fcc0000410000 */
[----:B------:R3:W4:Y:S02]  /*20b00*/  MUFU.TANH R224, R2 ;  /* 0x0000000200e07308 */ /* 0x0007240000002400 */
[----:B---3--:R-:W-:-:S06]  /*20b10*/  FMUL.FTZ R2, R33, R0 ;  /* 0x0000000021027220 */ /* 0x008fcc0000410000 */
[----:B------:R3:W-:Y:S01]  /*20b20*/  MUFU.TANH R226, R2 ;  /* 0x0000000200e27308 */ /* 0x0007e20000002400 */
[----:B------:R-:W-:Y:S02]  /*20b30*/  IMAD.MOV.U32 R235, RZ, RZ, R136 ;  /* 0x000000ffffeb7224 */ /* 0x000fe400078e0088 */
[----:B---3--:R-:W-:-:S05]  /*20b40*/  FMUL.FTZ R2, R34, R0 ;  /* 0x0000000022027220 */ /* 0x008fca0000410000 */
[----:B------:R3:W4:Y:S01]  /*20b50*/  MUFU.TANH R177, R2 ;  /* 0x0000000200b17308 */ /* 0x0007220000002400 */
[----:B--2---:R-:W-:Y:S01]  /*20b60*/  HMMA.16816.F32.BF16 R72, R8, R40, R228 ;  /* 0x000000280848723c */ /* 0x004fe200000418e4 */
[----:B---3--:R-:W-:-:S06]  /*20b70*/  FMUL.FTZ R2, R35, R0 ;  /* 0x0000000023027220 */ /* 0x008fcc0000410000 */
[----:B------:R2:W-:Y:S01]  /*20b80*/  MUFU.TANH R225, R2 ;  /* 0x0000000200e17308 */ /* 0x0005e20000002400 */
[----:B------:R-:W-:Y:S01]  /*20b90*/  HMMA.16816.F32.BF16 R68, R8, R42, R216 ;  /* 0x0000002a0844723c */ /* 0x000fe200000418d8 */
[----:B------:R-:W3:Y:S06]  /*20ba0*/  LDSM.16.M88.4 R40, [R183+0x6800] ;  /* 0x00680000b728783b */ /* 0x000eec0000000200 */
[----:B------:R-:W-:Y:S02]  /*20bb0*/  IMAD.MOV.U32 R217, RZ, RZ, R67 ;  /* 0x000000ffffd97224 */ /* 0x000fe400078e0043 */
[----:B--2---:R-:W-:-:S04]  /*20bc0*/  FMUL.FTZ R2, R12, R0 ;  /* 0x000000000c027220 */ /* 0x004fc80000410000 */
[----:B------:R2:W4:Y:S01]  /*20bd0*/  MUFU.TANH R136, R2 ;  /* 0x0000000200887308 */ /* 0x0005220000002400 */
[----:B-1----:R-:W-:Y:S01]  /*20be0*/  HMMA.16816.F32.BF16 R64, R8, R28, R220 ;  /* 0x0000001c0840723c */ /* 0x002fe200000418dc */
[----:B------:R-:W-:Y:S01]  /*20bf0*/  IMAD.MOV.U32 R239, RZ, RZ, R133 ;  /* 0x000000ffffef7224 */ /* 0x000fe200078e0085 */
[----:B------:R-:W-:Y:S01]  /*20c00*/  MOV R219, R63 ;  /* 0x0000003f00db7202 */ /* 0x000fe20000000f00 */
[----:B--2---:R-:W-:-:S04]  /*20c10*/  FMUL.FTZ R2, R13, R0 ;  /* 0x000000000d027220 */ /* 0x004fc80000410000 */
[----:B------:R1:W-:Y:S01]  /*20c20*/  MUFU.TANH R222, R2 ;  /* 0x0000000200de7308 */ /* 0x0003e20000002400 */
[----:B------:R-:W-:Y:S01]  /*20c30*/  IMAD.MOV.U32 R231, RZ, RZ, R62 ;  /* 0x000000ffffe77224 */ /* 0x000fe200078e003e */
[----:B------:R-:W-:Y:S01]  /*20c40*/  MOV R223, R57 ;  /* 0x0000003900df7202 */ /* 0x000fe20000000f00 */
[----:B------:R-:W-:Y:S01]  /*20c50*/  IMAD.MOV.U32 R227, RZ, RZ, R61 ;  /* 0x000000ffffe37224 */ /* 0x000fe200078e003d */
[----:B-----5:R-:W-:Y:S01]  /*20c60*/  HMMA.16816.F32.BF16 R48, R8, R20, R208 ;  /* 0x000000140830723c */ /* 0x020fe200000418d0 */
[----:B------:R-:W-:Y:S02]  /*20c70*/  IMAD.MOV.U32 R220, RZ, RZ, R60 ;  /* 0x000000ffffdc7224 */ /* 0x000fe400078e003c */
[----:B------:R-:W-:Y:S02]  /*20c80*/  IMAD.MOV.U32 R233, RZ, RZ, R56 ;  /* 0x000000ffffe97224 */ /* 0x000fe400078e0038 */
[----:B------:R-:W-:Y:S01]  /*20c90*/  LDSM.16.M88.4 R56, [R183+0x6000] ;  /* 0x00600000b738783b */ /* 0x000fe20000000200 */
[----:B-1----:R-:W-:-:S04]  /*20ca0*/  FMUL.FTZ R2, R14, R0 ;  /* 0x000000000e027220 */ /* 0x002fc80000410000 */
[----:B------:R1:W2:Y:S01]  /*20cb0*/  MUFU.TANH R133, R2 ;  /* 0x0000000200857308 */ /* 0x0002a20000002400 */
[----:B------:R-:W-:Y:S01]  /*20cc0*/  HMMA.16816.F32.BF16 R60, R8, R30, R212 ;  /* 0x0000001e083c723c */ /* 0x000fe200000418d4 */
[----:B------:R-:W5:Y:S01]  /*20cd0*/  S2R R215, SR_TID.X ;  /* 0x0000000000d77919 */ /* 0x000f620000002100 */
[----:B------:R-:W-:-:S04]  /*20ce0*/  IMAD.MOV.U32 R241, RZ, RZ, R118 ;  /* 0x000000fffff17224 */ /* 0x000fc800078e0076 */
[C---:B------:R-:W-:Y:S01]  /*20cf0*/  HMMA.16816.F32.BF16 R44, R8.reuse, R22, R200 ;  /* 0x00000016082c723c */ /* 0x040fe200000418c8 */
[-C--:B-1----:R-:W-:Y:S02]  /*20d00*/  FMUL.FTZ R2, R15, R0.reuse ;  /* 0x000000000f027220 */ /* 0x082fe40000410000 */
[----:B------:R-:W1:Y:S02]  /*20d10*/  LDSM.16.M88.4 R12, [R183+0x7800] ;  /* 0x00780000b70c783b */ /* 0x000e640000000200 */
[----:B------:R4:W-:Y:S01]  /*20d20*/  MUFU.TANH R218, R2 ;  /* 0x0000000200da7308 */ /* 0x0009e20000002400 */
[C---:B------:R-:W-:Y:S06]  /*20d30*/  HMMA.16816.F32.BF16 R32, R8.reuse, R16, R204 ;  /* 0x000000100820723c */ /* 0x040fec00000418cc */
[C---:B------:R-:W-:Y:S01]  /*20d40*/  HMMA.16816.F32.BF16 R20, R8.reuse, R18, R120 ;  /* 0x000000120814723c */ /* 0x040fe20000041878 */
[----:B------:R-:W2:Y:S05]  /*20d50*/  LDSM.16.M88.4 R16, [R183+0x7000] ;  /* 0x00700000b710783b */ /* 0x000eaa0000000200 */
[C---:B------:R-:W-:Y:S01]  /*20d60*/  HMMA.16816.F32.BF16 R28, R8.reuse, R52, R192 ;  /* 0x00000034081c723c */ /* 0x040fe200000418c0 */
[----:B------:R-:W-:Y:S01]  /*20d70*/  MOV R242, R117 ;  /* 0x0000007500f27202 */ /* 0x000fe20000000f00 */
[----:B-----5:R-:W-:Y:S01]  /*20d80*/  IMAD.SHL.U32 R215, R215, 0x2, RZ ;  /* 0x00000002d7d77824 */ /* 0x020fe200078e00ff */
[----:B------:R-:W-:Y:S01]  /*20d90*/  MOV R210, R79 ;  /* 0x0000004f00d27202 */ /* 0x000fe20000000f00 */
[----:B----4-:R-:W-:Y:S01]  /*20da0*/  FMUL.FTZ R2, R84, R0 ;  /* 0x0000000054027220 */ /* 0x010fe20000410000 */
[----:B------:R-:W-:Y:S01]  /*20db0*/  IMAD.MOV.U32 R214, RZ, RZ, R3 ;  /* 0x000000ffffd67224 */ /* 0x000fe200078e0003 */
[----:B------:R-:W-:Y:S01]  /*20dc0*/  HMMA.16816.F32.BF16 R52, R8, R54, R196 ;  /* 0x000000360834723c */ /* 0x000fe200000418c4 */
[----:B------:R-:W-:Y:S01]  /*20dd0*/  IMAD.MOV.U32 R211, RZ, RZ, R78 ;  /* 0x000000ffffd37224 */ /* 0x000fe200078e004e */
[----:B------:R4:W5:Y:S01]  /*20de0*/  MUFU.TANH R118, R2 ;  /* 0x0000000200767308 */ /* 0x0009620000002400 */
[----:B------:R-:W-:-:S02]  /*20df0*/  IMAD.MOV.U32 R238, RZ, RZ, R77 ;  /* 0x000000ffffee7224 */ /* 0x000fc400078e004d */
[----:B------:R-:W-:Y:S01]  /*20e00*/  IMAD.MOV.U32 R237, RZ, RZ, R76 ;  /* 0x000000ffffed7224 */ /* 0x000fe200078e004c */
[----:B---3--:R-:W-:Y:S01]  /*20e10*/  HMMA.16816.F32.BF16 R112, R8, R42, R112 ;  /* 0x0000002a0870723c */ /* 0x008fe20000041870 */
[----:B------:R-:W-:-:S05]  /*20e20*/  IMAD.MOV.U32 R213, RZ, RZ, R4 ;  /* 0x000000ffffd57224 */ /* 0x000fca00078e0004 */
[----:B-1----:R-:W-:Y:S01]  /*20e30*/  HMMA.16816.F32.BF16 R96, R8, R14, R96 ;  /* 0x0000000e0860723c */ /* 0x002fe20000041860 */
[----:B----4-:R-:W-:-:S05]  /*20e40*/  FMUL.FTZ R2, R85, R0 ;  /* 0x0000000055027220 */ /* 0x010fca0000410000 */
[----:B------:R-:W-:Y:S01]  /*20e50*/  HMMA.16816.F32.BF16 R100, R8, R12, R100 ;  /* 0x0000000c0864723c */ /* 0x000fe20000041864 */
[----:B------:R1:W-:Y:S01]  /*20e60*/  MUFU.TANH R216, R2 ;  /* 0x0000000200d87308 */ /* 0x0003e20000002400 */
[----:B------:R-:W-:Y:S01]  /*20e70*/  MOV R221, R6 ;  /* 0x0000000600dd7202 */ /* 0x000fe20000000f00 */
[----:B------:R-:W-:Y:S02]  /*20e80*/  IMAD.MOV.U32 R229, RZ, RZ, R27 ;  /* 0x000000ffffe57224 */ /* 0x000fe400078e001b */
[----:B------:R-:W-:Y:S01]  /*20e90*/  FMUL.FTZ R93, R93, R0 ;  /* 0x000000005d5d7220 */ /* 0x000fe20000410000 */
[----:B------:R-:W-:Y:S01]  /*20ea0*/  MOV R230, R36 ;  /* 0x0000002400e67202 */ /* 0x000fe20000000f00 */
[-C--:B------:R-:W-:Y:S01]  /*20eb0*/  FMUL.FTZ R94, R94, R0.reuse ;  /* 0x000000005e5e7220 */ /* 0x080fe20000410000 */
[----:B------:R-:W-:Y:S02]  /*20ec0*/  IMAD.MOV.U32 R228, RZ, RZ, R26 ;  /* 0x000000ffffe47224 */ /* 0x000fe400078e001a */
[-C--:B------:R-:W-:Y:S01]  /*20ed0*/  FMUL.FTZ R32, R32, R0.reuse ;  /* 0x0000000020207220 */ /* 0x080fe20000410000 */
[-C--:B------:R-:W-:Y:S01]  /*20ee0*/  FMUL.FTZ R20, R20, R0.reuse ;  /* 0x0000000014147220 */ /* 0x080fe20000410000 */
[-C--:B------:R-:W-:Y:S01]  /*20ef0*/  FMUL.FTZ R65, R65, R0.reuse ;  /* 0x0000000041417220 */ /* 0x080fe20000410000 */
[-C--:B------:R-:W-:Y:S01]  /*20f00*/  FMUL.FTZ R67, R67, R0.reuse ;  /* 0x0000000043437220 */ /* 0x080fe20000410000 */
[----:B------:R-:W-:Y:S01]  /*20f10*/  FMUL.FTZ R51, R51, R0 ;  /* 0x0000000033337220 */ /* 0x000fe20000410000 */
[----:B------:R-:W-:-:S04]  /*20f20*/  DEPBAR.LE SB0, 0x0 ;  /* 0x000080000000791a */ /* 0x000fc80000000000 */
[----:B-1----:R-:W-:-:S04]  /*20f30*/  FMUL.FTZ R2, R86, R0 ;  /* 0x0000000056027220 */ /* 0x002fc80000410000 */
[----:B------:R1:W3:Y:S02]  /*20f40*/  MUFU.TANH R117, R2 ;  /* 0x0000000200757308 */ /* 0x0002e40000002400 */
[----:B-1----:R-:W-:-:S06]  /*20f50*/  FMUL.FTZ R2, R87, R0 ;  /* 0x0000000057027220 */ /* 0x002fcc0000410000 */
[----:B------:R1:W-:Y:S01]  /*20f60*/  MUFU.TANH R212, R2 ;  /* 0x0000000200d47308 */ /* 0x0003e20000002400 */
[----:B------:R-:W-:Y:S07]  /*20f70*/  HMMA.16816.F32.BF16 R84, R8, R40, R172 ;  /* 0x000000280854723c */ /* 0x000fee00000418ac */
[-C--:B------:R-:W-:Y:S01]  /*20f80*/  FMUL.FTZ R172, R53, R0.reuse ;  /* 0x0000000035ac7220 */ /* 0x080fe20000410000 */
[----:B-1----:R-:W-:-:S04]  /*20f90*/  FMUL.FTZ R2, R92, R0 ;  /* 0x000000005c027220 */ /* 0x002fc80000410000 */
[----:B------:R1:W4:Y:S01]  /*20fa0*/  MUFU.TANH R92, R2 ;  /* 0x00000002005c7308 */ /* 0x0003220000002400 */
[----:B------:R-:W-:Y:S02]  /*20fb0*/  IMAD.MOV.U32 R53, RZ, RZ, R219 ;  /* 0x000000ffff357224 */ /* 0x000fe400078e00db */
[----:B------:R-:W5:Y:S01]  /*20fc0*/  S2R R219, SR_TID.X ;  /* 0x0000000000db7919 */ /* 0x000f620000002100 */
[-C--:B------:R-:W-:Y:S01]  /*20fd0*/  FMUL.FTZ R3, R82, R0.reuse ;  /* 0x0000000052037220 */ /* 0x080fe20000410000 */
[----:B-1----:R-:W-:-:S04]  /*20fe0*/  FMUL.FTZ R2, R95, R0 ;  /* 0x000000005f027220 */ /* 0x002fc80000410000 */
[----:B------:R1:W-:Y:S01]  /*20ff0*/  MUFU.TANH R204, R2 ;  /* 0x0000000200cc7308 */ /* 0x0003e20000002400 */
[----:B------:R-:W-:Y:S02]  /*21000*/  SHF.L.U32 R14, R243, 0x8, RZ ;  /* 0x00000008f30e7819 */ /* 0x000fe400000006ff */
[----:B------:R-:W-:Y:S01]  /*21010*/  LOP3.LUT R215, R215, 0x6, RZ, 0xc0, !PT ;  /* 0x00000006d7d77812 */ /* 0x000fe200078ec0ff */
[-C--:B------:R-:W-:Y:S01]  /*21020*/  FMUL.FTZ R41, R44, R0.reuse ;  /* 0x000000002c297220 */ /* 0x080fe20000410000 */
[----:B------:R-:W-:Y:S01]  /*21030*/  HMMA.16816.F32.BF16 R76, R8, R56, R124 ;  /* 0x00000038084c723c */ /* 0x000fe2000004187c */
[----:B-1----:R-:W-:-:S04]  /*21040*/  FMUL.FTZ R2, R88, R0 ;  /* 0x0000000058027220 */ /* 0x002fc80000410000 */
[----:B------:R1:W-:Y:S01]  /*21050*/  MUFU.TANH R88, R2 ;  /* 0x0000000200587308 */ /* 0x0003e20000002400 */
[C---:B------:R-:W-:Y:S06]  /*21060*/  HMMA.16816.F32.BF16 R56, R8.reuse, R58, R128 ;  /* 0x0000003a0838723c */ /* 0x040fec0000041880 */
[----:B--2---:R-:W-:Y:S01]  /*21070*/  HMMA.16816.F32.BF16 R108, R8, R16, R108 ;  /* 0x00000010086c723c */ /* 0x004fe2000004186c */
[----:B------:R2:W-:Y:S01]  /*21080*/  MUFU.TANH R44, R3 ;  /* 0x00000003002c7308 */ /* 0x0005e20000002400 */
[----:B-1----:R-:W-:-:S04]  /*21090*/  FMUL.FTZ R2, R89, R0 ;  /* 0x0000000059027220 */ /* 0x002fc80000410000 */
[----:B------:R-:W-:Y:S03]  /*210a0*/  HMMA.16816.F32.BF16 R104, R8, R18, R104 ;  /* 0x000000120868723c */ /* 0x000fe60000041868 */
[----:B------:R1:W-:Y:S01]  /*210b0*/  MUFU.TANH R202, R2 ;  /* 0x0000000200ca7308 */ /* 0x0003e20000002400 */
[----:B--2---:R-:W-:-:S03]  /*210c0*/  LOP3.LUT R3, R14, 0x8, R215, 0xfe, !PT ;  /* 0x000000080e037812 */ /* 0x004fc600078efed7 */
[-C--:B------:R-:W-:Y:S01]  /*210d0*/  FMUL.FTZ R8, R80, R0.reuse ;  /* 0x0000000050087220 */ /* 0x080fe20000410000 */
[C---:B------:R-:W-:Y:S02]  /*210e0*/  ISETP.GE.AND P5, PT, R3.reuse, R7, PT ;  /* 0x000000070300720c */ /* 0x040fe40003fa6270 */
[----:B------:R-:W-:Y:S01]  /*210f0*/  ISETP.GE.AND P4, PT, R3, R5, PT ;  /* 0x000000050300720c */ /* 0x000fe20003f86270 */
[----:B-1----:R-:W-:Y:S01]  /*21100*/  FMUL.FTZ R2, R90, R0 ;  /* 0x000000005a027220 */ /* 0x002fe20000410000 */
[----:B------:R-:W-:-:S03]  /*21110*/  I2FP.F32.S32 R3, R3 ;  /* 0x0000000300037245 */ /* 0x000fc60000201400 */
[----:B------:R1:W-:Y:S01]  /*21120*/  MUFU.TANH R80, R2 ;  /* 0x0000000200507308 */ /* 0x0003e20000002400 */
[-C--:B------:R-:W-:Y:S01]  /*21130*/  FMUL.FTZ R4, R81, R0.reuse ;  /* 0x0000000051047220 */ /* 0x080fe20000410000 */
[----:B------:R-:W-:Y:S01]  /*21140*/  FFMA.FTZ R10, R132, R3, R210 ;  /* 0x00000003840a7223 */ /* 0x000fe200000100d2 */
[-C--:B------:R-:W-:Y:S01]  /*21150*/  FMUL.FTZ R6, R72, R0.reuse ;  /* 0x0000000048067220 */ /* 0x080fe20000410000 */
[----:B------:R-:W-:-:S04]  /*21160*/  FMUL.FTZ R11, R73, R0 ;  /* 0x00000000490b7220 */ /* 0x000fc80000410000 */
[----:B------:R2:W-:Y:S01]  /*21170*/  MUFU.TANH R174, R4 ;  /* 0x0000000400ae7308 */ /* 0x0005e20000002400 */
[----:B-1----:R-:W-:-:S07]  /*21180*/  FMUL.FTZ R2, R83, R0 ;  /* 0x0000000053027220 */ /* 0x002fce0000410000 */
[----:B------:R1:W-:Y:S01]  /*21190*/  MUFU.TANH R125, R2 ;  /* 0x00000002007d7308 */ /* 0x0003e20000002400 */
[-C--:B------:R-:W-:Y:S01]  /*211a0*/  FMUL.FTZ R43, R46, R0.reuse ;  /* 0x000000002e2b7220 */ /* 0x080fe20000410000 */
[--C-:B--2---:R-:W-:Y:S01]  /*211b0*/  LOP3.LUT R4, R14, 0x18, R215.reuse, 0xfe, !PT ;  /* 0x000000180e047812 */ /* 0x104fe200078efed7 */
[-C--:B------:R-:W-:Y:S01]  /*211c0*/  FMUL.FTZ R9, R91, R0.reuse ;  /* 0x000000005b097220 */ /* 0x080fe20000410000 */
[----:B------:R-:W-:Y:S01]  /*211d0*/  FSEL R73, R10, -INF , !P5 ;  /* 0xff8000000a497808 */ /* 0x000fe20006800000 */
[-C--:B------:R-:W-:Y:S01]  /*211e0*/  FMUL.FTZ R27, R60, R0.reuse ;  /* 0x000000003c1b7220 */ /* 0x080fe20000410000 */
[----:B------:R-:W-:Y:S01]  /*211f0*/  FMUL.FTZ R46, R22, R0 ;  /* 0x00000000162e7220 */ /* 0x000fe20000410000 */
[----:B------:R-:W-:Y:S02]  /*21200*/  I2FP.F32.S32 R10, R4 ;  /* 0x00000004000a7245 */ /* 0x000fe40000201400 */
[----:B-1----:R-:W-:-:S04]  /*21210*/  LOP3.LUT R2, R14, 0x10, R215, 0xfe, !PT ;  /* 0x000000100e027812 */ /* 0x002fc800078efed7 */
[C---:B------:R-:W-:Y:S02]  /*21220*/  ISETP.GE.AND P6, PT, R2.reuse, R7, PT ;  /* 0x000000070200720c */ /* 0x040fe40003fc6270 */
[----:B------:R-:W-:Y:S02]  /*21230*/  ISETP.GE.AND P2, PT, R2, R5, PT ;  /* 0x000000050200720c */ /* 0x000fe40003f46270 */
[----:B------:R-:W-:Y:S01]  /*21240*/  I2FP.F32.S32 R2, R2 ;  /* 0x0000000200027245 */ /* 0x000fe20000201400 */
[----:B------:R1:W-:Y:S01]  /*21250*/  MUFU.TANH R60, R8 ;  /* 0x00000008003c7308 */ /* 0x0003e20000002400 */
[-C--:B------:R-:W-:Y:S01]  /*21260*/  FMUL.FTZ R42, R50, R0.reuse ;  /* 0x00000000322a7220 */ /* 0x080fe20000410000 */
[-C--:B------:R-:W-:Y:S01]  /*21270*/  FMUL.FTZ R50, R45, R0.reuse ;  /* 0x000000002d327220 */ /* 0x080fe20000410000 */
[----:B------:R-:W-:Y:S01]  /*21280*/  FMUL.FTZ R45, R54, R0 ;  /* 0x00000000362d7220 */ /* 0x000fe20000410000 */
[----:B------:R-:W-:-:S04]  /*21290*/  ISETP.GE.AND P3, PT, R4, R7, PT ;  /* 0x000000070400720c */ /* 0x000fc80003f66270 */
[----:B------:R2:W-:Y:S01]  /*212a0*/  MUFU.TANH R22, R6 ;  /* 0x0000000600167308 */ /* 0x0005e20000002400 */
[----:B------:R-:W-:Y:S01]  /*212b0*/  ISETP.GE.AND P5, PT, R4, R5, PT ;  /* 0x000000050400720c */ /* 0x000fe20003fa6270 */
[C---:B------:R-:W-:Y:S01]  /*212c0*/  FFMA.FTZ R4, R132.reuse, R10, R220 ;  /* 0x0000000a84047223 */ /* 0x040fe200000100dc */
[----:B-----5:R-:W-:Y:S01]  /*212d0*/  SHF.L.U32 R54, R219, 0x1, RZ ;  /* 0x00000001db367819 */ /* 0x020fe200000006ff */
[-C--:B------:R-:W-:Y:S01]  /*212e0*/  FMUL.FTZ R15, R75, R0.reuse ;  /* 0x000000004b0f7220 */ /* 0x080fe20000410000 */
[----:B------:R-:W-:Y:S01]  /*212f0*/  FMUL.FTZ R82, R71, R0 ;  /* 0x0000000047527220 */ /* 0x000fe20000410000 */
[----:B-1----:R-:W-:Y:S02]  /*21300*/  FFMA.FTZ R8, R132, R2, R213 ;  /* 0x0000000284087223 */ /* 0x002fe400000100d5 */
[----:B------:R1:W-:Y:S01]  /*21310*/  MUFU.TANH R195, R9 ;  /* 0x0000000900c37308 */ /* 0x0003e20000002400 */
[----:B------:R-:W-:Y:S01]  /*21320*/  LOP3.LUT R54, R54, 0x6, RZ, 0xc0, !PT ;  /* 0x0000000636367812 */ /* 0x000fe200078ec0ff */
[----:B--2---:R-:W-:Y:S01]  /*21330*/  FFMA.FTZ R6, R132, R3, R211 ;  /* 0x0000000384067223 */ /* 0x004fe200000100d3 */
[----:B------:R-:W-:-:S02]  /*21340*/  LOP3.LUT R3, R14, 0x20, R215, 0xfe, !PT ;  /* 0x000000200e037812 */ /* 0x000fc400078efed7 */
[----:B------:R-:W-:Y:S02]  /*21350*/  FSEL R75, R8, -INF , !P6 ;  /* 0xff800000084b7808 */ /* 0x000fe40007000000 */
[----:B------:R-:W-:Y:S02]  /*21360*/  FSEL R71, R6, -INF , !P4 ;  /* 0xff80000006477808 */ /* 0x000fe40006000000 */
[C---:B------:R-:W-:Y:S01]  /*21370*/  ISETP.GE.AND P4, PT, R3.reuse, R7, PT ;  /* 0x000000070300720c */ /* 0x040fe20003f86270 */
[----:B-1----:R-:W-:Y:S01]  /*21380*/  FFMA.FTZ R9, R132, R2, R214 ;  /* 0x0000000284097223 */ /* 0x002fe200000100d6 */
[----:B------:R-:W-:Y:S02]  /*21390*/  LOP3.LUT R2, R14, 0x28, R215, 0xfe, !PT ;  /* 0x000000280e027812 */ /* 0x000fe400078efed7 */
[----:B------:R-:W-:Y:S01]  /*213a0*/  ISETP.GE.AND P6, PT, R3, R5, PT ;  /* 0x000000050300720c */ /* 0x000fe20003fc6270 */
[----:B------:R-:W-:Y:S01]  /*213b0*/  FFMA.FTZ R10, R132, R10, R249 ;  /* 0x0000000a840a7223 */ /* 0x000fe200000100f9 */
[----:B------:R-:W-:-:S02]  /*213c0*/  I2FP.F32.S32 R3, R3 ;  /* 0x0000000300037245 */ /* 0x000fc40000201400 */
[----:B------:R-:W-:Y:S02]  /*213d0*/  FSEL R72, R9, -INF , !P2 ;  /* 0xff80000009487808 */ /* 0x000fe40005000000 */
[----:B------:R-:W-:Y:S02]  /*213e0*/  FSEL R89, R4, -INF , !P3 ;  /* 0xff80000004597808 */ /* 0x000fe40005800000 */
[C---:B------:R-:W-:Y:S02]  /*213f0*/  ISETP.GE.AND P2, PT, R2.reuse, R7, PT ;  /* 0x000000070200720c */ /* 0x040fe40003f46270 */
[----:B------:R-:W-:Y:S01]  /*21400*/  ISETP.GE.AND P3, PT, R2, R5, PT ;  /* 0x000000050200720c */ /* 0x000fe20003f66270 */
[----:B------:R1:W-:Y:S01]  /*21410*/  MUFU.TANH R124, R11 ;  /* 0x0000000b007c7308 */ /* 0x0003e20000002400 */
[----:B------:R-:W-:Y:S02]  /*21420*/  I2FP.F32.S32 R2, R2 ;  /* 0x0000000200027245 */ /* 0x000fe40000201400 */
[----:B------:R-:W-:Y:S01]  /*21430*/  LOP3.LUT R4, R14, 0x30, R54, 0xfe, !PT ;  /* 0x000000300e047812 */ /* 0x000fe200078efe36 */
[----:B------:R-:W-:Y:S01]  /*21440*/  FMUL.FTZ R16, R70, R0 ;  /* 0x0000000046107220 */ /* 0x000fe20000410000 */
[----:B------:R-:W-:Y:S01]  /*21450*/  FSEL R70, R10, -INF , !P5 ;  /* 0xff8000000a467808 */ /* 0x000fe20006800000 */
[C---:B------:R-:W-:Y:S01]  /*21460*/  FFMA.FTZ R6, R132.reuse, R3, R247 ;  /* 0x0000000384067223 */ /* 0x040fe200000100f7 */
[----:B------:R-:W-:Y:S01]  /*21470*/  I2FP.F32.S32 R10, R4 ;  /* 0x00000004000a7245 */ /* 0x000fe20000201400 */
[----:B------:R-:W-:Y:S01]  /*21480*/  FFMA.FTZ R8, R132, R2, R246 ;  /* 0x0000000284087223 */ /* 0x000fe200000100f6 */
[----:B------:R2:W-:Y:S01]  /*21490*/  MUFU.TANH R208, R93 ;  /* 0x0000005d00d07308 */ /* 0x0005e20000002400 */
[----:B------:R-:W-:Y:S01]  /*214a0*/  ISETP.GE.AND P5, PT, R4, R7, PT ;  /* 0x000000070400720c */ /* 0x000fe20003fa6270 */
[----:B-1----:R-:W-:Y:S01]  /*214b0*/  FFMA.FTZ R11, R132, R3, R248 ;  /* 0x00000003840b7223 */ /* 0x002fe200000100f8 */
[----:B------:R-:W-:Y:S01]  /*214c0*/  LOP3.LUT R3, R14, 0x38, R54, 0xfe, !PT ;  /* 0x000000380e037812 */ /* 0x000fe200078efe36 */
[----:B------:R-:W-:Y:S01]  /*214d0*/  FMUL.FTZ R81, R69, R0 ;  /* 0x0000000045517220 */ /* 0x000fe20000410000 */
[----:B------:R-:W-:Y:S01]  /*214e0*/  FFMA.FTZ R9, R132, R2, R39 ;  /* 0x0000000284097223 */ /* 0x000fe20000010027 */
[----:B------:R-:W-:-:S02]  /*214f0*/  FSEL R69, R6, -INF , !P6 ;  /* 0xff80000006457808 */ /* 0x000fc40007000000 */
[----:B------:R-:W-:Y:S02]  /*21500*/  FSEL R95, R8, -INF , !P2 ;  /* 0xff800000085f7808 */ /* 0x000fe40005000000 */
[----:B--2---:R-:W-:Y:S02]  /*21510*/  FSEL R93, R11, -INF , !P4 ;  /* 0xff8000000b5d7808 */ /* 0x004fe40006000000 */
[----:B------:R-:W-:Y:S01]  /*21520*/  ISETP.GE.AND P4, PT, R4, R5, PT ;  /* 0x000000050400720c */ /* 0x000fe20003f86270 */
[----:B------:R-:W-:Y:S01]  /*21530*/  FFMA.FTZ R4, R132, R10, R38 ;  /* 0x0000000a84047223 */ /* 0x000fe20000010026 */
[----:B------:R-:W-:Y:S02]  /*21540*/  LOP3.LUT R2, R14, 0x40, R54, 0xfe, !PT ;  /* 0x000000400e027812 */ /* 0x000fe400078efe36 */
[C---:B------:R-:W-:Y:S02]  /*21550*/  ISETP.GE.AND P6, PT, R3.reuse, R7, PT ;  /* 0x000000070300720c */ /* 0x040fe40003fc6270 */
[----:B------:R-:W-:Y:S01]  /*21560*/  ISETP.GE.AND P2, PT, R3, R5, PT ;  /* 0x000000050300720c */ /* 0x000fe20003f46270 */
[----:B------:R-:W-:Y:S01]  /*21570*/  FMUL.FTZ R13, R68, R0 ;  /* 0x00000000440d7220 */ /* 0x000fe20000410000 */
[----:B------:R-:W-:Y:S01]  /*21580*/  I2FP.F32.S32 R3, R3 ;  /* 0x0000000300037245 */ /* 0x000fe20000201400 */
[----:B------:R-:W-:Y:S01]  /*21590*/  FFMA.FTZ R10, R132, R10, R245 ;  /* 0x0000000a840a7223 */ /* 0x000fe200000100f5 */
[----:B------:R-:W-:-:S02]  /*215a0*/  FSEL R68, R9, -INF , !P3 ;  /* 0xff80000009447808 */ /* 0x000fc40005800000 */
[----:B------:R-:W-:Y:S02]  /*215b0*/  FSEL R121, R4, -INF , !P5 ;  /* 0xff80000004797808 */ /* 0x000fe40006800000 */
[C---:B------:R-:W-:Y:S02]  /*215c0*/  ISETP.GE.AND P3, PT, R2.reuse, R7, PT ;  /* 0x000000070200720c */ /* 0x040fe40003f66270 */
[----:B------:R-:W-:Y:S02]  /*215d0*/  ISETP.GE.AND P5, PT, R2, R5, PT ;  /* 0x000000050200720c */ /* 0x000fe40003fa6270 */
[----:B------:R-:W-:Y:S01]  /*215e0*/  LOP3.LUT R4, R14, 0x48, R54, 0xfe, !PT ;  /* 0x000000480e047812 */ /* 0x000fe200078efe36 */
[----:B------:R-:W-:Y:S01]  /*215f0*/  FMUL.FTZ R36, R62, R0 ;  /* 0x000000003e247220 */ /* 0x000fe20000410000 */
[----:B------:R-:W-:Y:S01]  /*21600*/  I2FP.F32.S32 R2, R2 ;  /* 0x0000000200027245 */ /* 0x000fe20000201400 */
[----:B------:R-:W-:Y:S01]  /*21610*/  FFMA.FTZ R11, R132, R3, R244 ;  /* 0x00000003840b7223 */ /* 0x000fe200000100f4 */
[----:B------:R-:W-:-:S02]  /*21620*/  FSEL R62, R10, -INF , !P4 ;  /* 0xff8000000a3e7808 */ /* 0x000fc40006000000 */
[----:B------:R-:W-:Y:S01]  /*21630*/  I2FP.F32.S32 R10, R4 ;  /* 0x00000004000a7245 */ /* 0x000fe20000201400 */
[C---:B------:R-:W-:Y:S01]  /*21640*/  FFMA.FTZ R6, R132.reuse, R3, R236 ;  /* 0x0000000384067223 */ /* 0x040fe200000100ec */
[----:B------:R-:W-:Y:S01]  /*21650*/  FFMA.FTZ R8, R132, R2, R224 ;  /* 0x0000000284087223 */ /* 0x000fe200000100e0 */
[----:B------:R-:W-:Y:S01]  /*21660*/  FSEL R120, R11, -INF , !P6 ;  /* 0xff8000000b787808 */ /* 0x000fe20007000000 */
[----:B------:R-:W1:Y:S01]  /*21670*/  MUFU.TANH R94, R94 ;  /* 0x0000005e005e7308 */ /* 0x000e620000002400 */
[----:B------:R-:W-:Y:S01]  /*21680*/  LOP3.LUT R3, R14, 0x50, R54, 0xfe, !PT ;  /* 0x000000500e037812 */ /* 0x000fe200078efe36 */
[----:B------:R-:W-:Y:S01]  /*21690*/  FMUL.FTZ R17, R64, R0 ;  /* 0x0000000040117220 */ /* 0x000fe20000410000 */
[----:B------:R-:W-:Y:S01]  /*216a0*/  ISETP.GE.AND P4, PT, R4, R7, PT ;  /* 0x000000070400720c */ /* 0x000fe20003f86270 */
[----:B------:R-:W-:Y:S01]  /*216b0*/  FFMA.FTZ R9, R132, R2, R177 ;  /* 0x0000000284097223 */ /* 0x000fe200000100b1 */
[----:B------:R-:W-:Y:S01]  /*216c0*/  ISETP.GE.AND P6, PT, R4, R5, PT ;  /* 0x000000050400720c */ /* 0x000fe20003fc6270 */
[----:B------:R-:W-:Y:S01]  /*216d0*/  FFMA.FTZ R4, R132, R10, R136 ;  /* 0x0000000a84047223 */ /* 0x000fe20000010088 */
[----:B------:R-:W-:Y:S01]  /*216e0*/  FMUL.FTZ R64, R61, R0 ;  /* 0x000000003d407220 */ /* 0x000fe20000410000 */
[----:B------:R-:W-:-:S02]  /*216f0*/  LOP3.LUT R2, R14, 0x58, R54, 0xfe, !PT ;  /* 0x000000580e027812 */ /* 0x000fc400078efe36 */
[----:B------:R-:W-:Y:S02]  /*21700*/  FSEL R61, R6, -INF , !P2 ;  /* 0xff800000063d7808 */ /* 0x000fe40005000000 */
[----:B------:R-:W-:Y:S01]  /*21710*/  FSEL R122, R8, -INF , !P3 ;  /* 0xff800000087a7808 */ /* 0x000fe20005800000 */
[----:B------:R-:W-:Y:S01]  /*21720*/  FMUL.FTZ R175, R55, R0 ;  /* 0x0000000037af7220 */ /* 0x000fe20000410000 */
[C---:B------:R-:W-:Y:S02]  /*21730*/  ISETP.GE.AND P2, PT, R3.reuse, R7, PT ;  /* 0x000000070300720c */ /* 0x040fe40003f46270 */
[----:B------:R-:W-:Y:S01]  /*21740*/  ISETP.GE.AND P3, PT, R3, R5, PT ;  /* 0x000000050300720c */ /* 0x000fe20003f66270 */
[----:B------:R-:W-:Y:S01]  /*21750*/  FFMA.FTZ R10, R132, R10, R133 ;  /* 0x0000000a840a7223 */ /* 0x000fe20000010085 */
[----:B------:R-:W-:Y:S02]  /*21760*/  I2FP.F32.S32 R3, R3 ;  /* 0x0000000300037245 */ /* 0x000fe40000201400 */
[----:B------:R-:W-:-:S02]  /*21770*/  FSEL R55, R9, -INF , !P5 ;  /* 0xff80000009377808 */ /* 0x000fc40006800000 */
[----:B------:R-:W-:Y:S02]  /*21780*/  FSEL R123, R4, -INF , !P4 ;  /* 0xff800000047b7808 */ /* 0x000fe40006000000 */
[C---:B------:R-:W-:Y:S02]  /*21790*/  ISETP.GE.AND P5, PT, R2.reuse, R7, PT ;  /* 0x000000070200720c */ /* 0x040fe40003fa6270 */
[----:B------:R-:W-:Y:S01]  /*217a0*/  ISETP.GE.AND P4, PT, R2, R5, PT ;  /* 0x000000050200720c */ /* 0x000fe20003f86270 */
[----:B------:R-:W-:Y:S01]  /*217b0*/  FMUL.FTZ R26, R66, R0 ;  /* 0x00000000421a7220 */ /* 0x000fe20000410000 */
[----:B------:R-:W-:Y:S02]  /*217c0*/  I2FP.F32.S32 R2, R2 ;  /* 0x0000000200027245 */ /* 0x000fe40000201400 */
[----:B------:R-:W-:Y:S01]  /*217d0*/  LOP3.LUT R4, R14, 0x60, R54, 0xfe, !PT ;  /* 0x000000600e047812 */ /* 0x000fe200078efe36 */
[-C--:B------:R-:W-:Y:S01]  /*217e0*/  FMUL.FTZ R66, R63, R0.reuse ;  /* 0x000000003f427220 */ /* 0x080fe20000410000 */
[-C--:B------:R-:W-:Y:S01]  /*217f0*/  FFMA.FTZ R11, R132, R3.reuse, R118 ;  /* 0x00000003840b7223 */ /* 0x080fe20000010076 */
[----:B------:R-:W-:Y:S01]  /*21800*/  FMUL.FTZ R12, R74, R0 ;  /* 0x000000004a0c7220 */ /* 0x000fe20000410000 */
[----:B------:R-:W-:Y:S01]  /*21810*/  FSEL R63, R10, -INF , !P6 ;  /* 0xff8000000a3f7808 */ /* 0x000fe20007000000 */
[C---:B---3--:R-:W-:Y:S01]  /*21820*/  FFMA.FTZ R6, R132.reuse, R3, R117 ;  /* 0x0000000384067223 */ /* 0x048fe20000010075 */
[----:B------:R-:W-:Y:S01]  /*21830*/  I2FP.F32.S32 R10, R4 ;  /* 0x00000004000a7245 */ /* 0x000fe20000201400 */
[----:B----4-:R-:W-:Y:S01]  /*21840*/  FFMA.FTZ R8, R132, R2, R92 ;  /* 0x0000000284087223 */ /* 0x010fe2000001005c */
[----:B------:R-:W2:Y:S01]  /*21850*/  MUFU.TANH R19, R12 ;  /* 0x0000000c00137308 */ /* 0x000ea20000002400 */
[----:B------:R-:W-:-:S02]  /*21860*/  LOP3.LUT R3, R14, 0x68, R54, 0xfe, !PT ;  /* 0x000000680e037812 */ /* 0x000fc400078efe36 */
[----:B------:R-:W-:Y:S01]  /*21870*/  FSEL R128, R11, -INF , !P2 ;  /* 0xff8000000b807808 */ /* 0x000fe20005000000 */
[----:B-1----:R-:W-:Y:S01]  /*21880*/  FFMA.FTZ R9, R132, R2, R94 ;  /* 0x0000000284097223 */ /* 0x002fe2000001005e */
[C---:B------:R-:W-:Y:S02]  /*21890*/  ISETP.GE.AND P6, PT, R4.reuse, R7, PT ;  /* 0x000000070400720c */ /* 0x040fe40003fc6270 */
[----:B------:R-:W-:Y:S01]  /*218a0*/  ISETP.GE.AND P2, PT, R4, R5, PT ;  /* 0x000000050400720c */ /* 0x000fe20003f46270 */
[----:B------:R-:W1:Y:S01]  /*218b0*/  MUFU.TANH R18, R13 ;  /* 0x0000000d00127308 */ /* 0x000e620000002400 */
[----:B------:R-:W-:Y:S01]  /*218c0*/  FFMA.FTZ R4, R132, R10, R88 ;  /* 0x0000000a84047223 */ /* 0x000fe20000010058 */
[----:B------:R-:W-:Y:S01]  /*218d0*/  FSEL R74, R6, -INF , !P3 ;  /* 0xff800000064a7808 */ /* 0x000fe20005800000 */
[-C--:B------:R-:W-:Y:S01]  /*218e0*/  FMUL.FTZ R91, R33, R0.reuse ;  /* 0x00000000215b7220 */ /* 0x080fe20000410000 */
[----:B------:R-:W-:Y:S01]  /*218f0*/  FSEL R130, R8, -INF , !P5 ;  /* 0xff80000008827808 */ /* 0x000fe20006800000 */
[-C--:B------:R-:W-:Y:S01]  /*21900*/  FMUL.FTZ R127, R35, R0.reuse ;  /* 0x00000000237f7220 */ /* 0x080fe20000410000 */
[----:B------:R-:W-:Y:S01]  /*21910*/  LOP3.LUT R2, R14, 0x70, R54, 0xfe, !PT ;  /* 0x000000700e027812 */ /* 0x000fe200078efe36 */
[----:B------:R-:W-:Y:S01]  /*21920*/  FMUL.FTZ R33, R34, R0 ;  /* 0x0000000022217220 */ /* 0x000fe20000410000 */
[C---:B------:R-:W-:Y:S01]  /*21930*/  ISETP.GE.AND P3, PT, R3.reuse, R7, PT ;  /* 0x000000070300720c */ /* 0x040fe20003f66270 */
[----:B------:R-:W3:Y:S01]  /*21940*/  MUFU.TANH R35, R16 ;  /* 0x0000001000237308 */ /* 0x000ee20000002400 */
[----:B------:R-:W-:Y:S01]  /*21950*/  ISETP.GE.AND P5, PT, R3, R5, PT ;  /* 0x000000050300720c */ /* 0x000fe20003fa6270 */
[----:B------:R-:W-:Y:S01]  /*21960*/  FFMA.FTZ R10, R132, R10, R80 ;  /* 0x0000000a840a7223 */ /* 0x000fe20000010050 */
[----:B------:R-:W-:Y:S01]  /*21970*/  I2FP.F32.S32 R3, R3 ;  /* 0x0000000300037245 */ /* 0x000fe20000201400 */
[----:B------:R-:W-:Y:S01]  /*21980*/  FMUL.FTZ R192, R29, R0 ;  /* 0x000000001dc07220 */ /* 0x000fe20000410000 */
[----:B------:R-:W-:-:S02]  /*21990*/  FSEL R88, R9, -INF , !P4 ;  /* 0xff80000009587808 */ /* 0x000fc40006000000 */
[----:B------:R-:W-:Y:S01]  /*219a0*/  FSEL R177, R4, -INF , !P6 ;  /* 0xff80000004b17808 */ /* 0x000fe20007000000 */
[----:B------:R-:W4:Y:S01]  /*219b0*/  MUFU.TANH R29, R17 ;  /* 0x00000011001d7308 */ /* 0x000f220000002400 */
[C---:B------:R-:W-:Y:S02]  /*219c0*/  ISETP.GE.AND P4, PT, R2.reuse, R7, PT ;  /* 0x000000070200720c */ /* 0x040fe40003f86270 */
[----:B------:R-:W-:Y:S02]  /*219d0*/  ISETP.GE.AND P6, PT, R2, R5, PT ;  /* 0x000000050200720c */ /* 0x000fe40003fc6270 */
[----:B------:R-:W-:Y:S01]  /*219e0*/  LOP3.LUT R4, R14, 0x78, R54, 0xfe, !PT ;  /* 0x000000780e047812 */ /* 0x000fe200078efe36 */
[-C--:B------:R-:W-:Y:S01]  /*219f0*/  FFMA.FTZ R11, R132, R3.reuse, R60 ;  /* 0x00000003840b7223 */ /* 0x080fe2000001003c */
[----:B------:R-:W-:Y:S01]  /*21a00*/  I2FP.F32.S32 R2, R2 ;  /* 0x0000000200027245 */ /* 0x000fe20000201400 */
[----:B------:R5:W-:Y:S01]  /*21a10*/  MUFU.TANH R13, R33 ;  /* 0x00000021000d7308 */ /* 0x000be20000002400 */
[----:B------:R-:W-:Y:S01]  /*21a20*/  FMUL.FTZ R40, R48, R0 ;  /* 0x0000000030287220 */ /* 0x000fe20000410000 */
[C---:B------:R-:W-:Y:S01]  /*21a30*/  FFMA.FTZ R6, R132.reuse, R3, R44 ;  /* 0x0000000384067223 */ /* 0x040fe2000001002c */
[----:B------:R-:W-:Y:S01]  /*21a40*/  FSEL R136, R11, -INF , !P3 ;  /* 0xff8000000b887808 */ /* 0x000fe20005800000 */
[----:B------:R-:W-:-:S04]  /*21a50*/  FFMA.FTZ R8, R132, R2, R22 ;  /* 0x0000000284087223 */ /* 0x000fc80000010016 */
[----:B------:R-:W4:Y:S01]  /*21a60*/  MUFU.TANH R26, R26 ;  /* 0x0000001a001a7308 */ /* 0x000f220000002400 */
[----:B------:R-:W-:Y:S01]  /*21a70*/  LOP3.LUT R3, R14, 0x80, R54, 0xfe, !PT ;  /* 0x000000800e037812 */ /* 0x000fe200078efe36 */
[----:B--2---:R-:W-:Y:S01]  /*21a80*/  FFMA.FTZ R9, R132, R2, R19 ;  /* 0x0000000284097223 */ /* 0x004fe20000010013 */
[----:B------:R-:W-:Y:S01]  /*21a90*/  ISETP.GE.AND P3, PT, R4, R5, PT ;  /* 0x000000050400720c */ /* 0x000fe20003f66270 */
[----:B-----5:R-:W-:Y:S01]  /*21aa0*/  FMUL.FTZ R33, R86, R0 ;  /* 0x0000000056217220 */ /* 0x020fe20000410000 */
[----:B------:R-:W-:-:S03]  /*21ab0*/  FSEL R86, R10, -INF , !P2 ;  /* 0xff8000000a567808 */ /* 0x000fc60005000000 */
[----:B------:R-:W2:Y:S01]  /*21ac0*/  MUFU.TANH R16, R27 ;  /* 0x0000001b00107308 */ /* 0x000ea20000002400 */
[----:B------:R-:W-:Y:S02]  /*21ad0*/  I2FP.F32.S32 R10, R4 ;  /* 0x00000004000a7245 */ /* 0x000fe40000201400 */
[----:B------:R-:W-:-:S03]  /*21ae0*/  ISETP.GE.AND P2, PT, R4, R7, PT ;  /* 0x000000070400720c */ /* 0x000fc60003f46270 */
[----:B-1----:R-:W-:Y:S02]  /*21af0*/  FFMA.FTZ R4, R132, R10, R18 ;  /* 0x0000000a84047223 */ /* 0x002fe40000010012 */
[----:B------:R-:W1:Y:S01]  /*21b00*/  MUFU.TANH R12, R36 ;  /* 0x00000024000c7308 */ /* 0x000e620000002400 */
[----:B------:R-:W-:Y:S02]  /*21b10*/  LOP3.LUT R2, R14, 0x88, R54, 0xfe, !PT ;  /* 0x000000880e027812 */ /* 0x000fe400078efe36 */
[----:B------:R-:W-:Y:S02]  /*21b20*/  FSEL R94, R6, -INF , !P5 ;  /* 0xff800000065e7808 */ /* 0x000fe40006800000 */
[----:B------:R-:W-:-:S03]  /*21b30*/  FSEL R197, R8, -INF , !P4 ;  /* 0xff80000008c57808 */ /* 0x000fc60006000000 */
[----:B------:R-:W5:Y:S01]  /*21b40*/  MUFU.TANH R27, R40 ;  /* 0x00000028001b7308 */ /* 0x000f620000002400 */
[C---:B------:R-:W-:Y:S02]  /*21b50*/  ISETP.GE.AND P5, PT, R3.reuse, R7, PT ;  /* 0x000000070300720c */ /* 0x040fe40003fa6270 */
[----:B------:R-:W-:Y:S01]  /*21b60*/  ISETP.GE.AND P4, PT, R3, R5, PT ;  /* 0x000000050300720c */ /* 0x000fe20003f86270 */
[----:B---3--:R-:W-:Y:S01]  /*21b70*/  FFMA.FTZ R10, R132, R10, R35 ;  /* 0x0000000a840a7223 */ /* 0x008fe20000010023 */
[----:B------:R-:W-:-:S03]  /*21b80*/  I2FP.F32.S32 R3, R3 ;  /* 0x0000000300037245 */ /* 0x000fc60000201400 */
[----:B------:R-:W3:Y:S01]  /*21b90*/  MUFU.TANH R34, R42 ;  /* 0x0000002a00227308 */ /* 0x000ee20000002400 */
[----:B------:R-:W-:Y:S01]  /*21ba0*/  FSEL R117, R9, -INF , !P6 ;  /* 0xff80000009757808 */ /* 0x000fe20007000000 */
[----:B------:R-:W-:Y:S01]  /*21bb0*/  FMUL.FTZ R131, R21, R0 ;  /* 0x0000000015837220 */ /* 0x000fe20000410000 */
[----:B------:R-:W-:Y:S02]  /*21bc0*/  FSEL R198, R4, -INF , !P2 ;  /* 0xff80000004c67808 */ /* 0x000fe40005000000 */
[C---:B------:R-:W-:Y:S02]  /*21bd0*/  ISETP.GE.AND P6, PT, R2.reuse, R7, PT ;  /* 0x000000070200720c */ /* 0x040fe40003fc6270 */
[----:B------:R-:W-:Y:S01]  /*21be0*/  ISETP.GE.AND P2, PT, R2, R5, PT ;  /* 0x000000050200720c */ /* 0x000fe20003f46270 */
[----:B------:R-:W3:Y:S01]  /*21bf0*/  MUFU.TANH R21, R41 ;  /* 0x0000002900157308 */ /* 0x000ee20000002400 */
[----:B------:R-:W-:Y:S02]  /*21c00*/  I2FP.F32.S32 R2, R2 ;  /* 0x0000000200027245 */ /* 0x000fe40000201400 */
[----:B------:R-:W-:Y:S01]  /*21c10*/  LOP3.LUT R4, R14, 0x90, R54, 0xfe, !PT ;  /* 0x000000900e047812 */ /* 0x000fe200078efe36 */
[-C--:B------:R-:W-:Y:S01]  /*21c20*/  FMUL.FTZ R19, R112, R0.reuse ;  /* 0x0000000070137220 */ /* 0x080fe20000410000 */
[-C--:B----4-:R-:W-:Y:S01]  /*21c30*/  FFMA.FTZ R11, R132, R3.reuse, R29 ;  /* 0x00000003840b7223 */ /* 0x090fe2000001001d */
[-C--:B------:R-:W-:Y:S01]  /*21c40*/  FMUL.FTZ R193, R31, R0.reuse ;  /* 0x000000001fc17220 */ /* 0x080fe20000410000 */
[----:B------:R-:W-:Y:S01]  /*21c50*/  FSEL R112, R10, -INF , !P3 ;  /* 0xff8000000a707808 */ /* 0x000fe20005800000 */
[----:B------:R-:W-:Y:S01]  /*21c60*/  MUFU.TANH R90, R15 ;  /* 0x0000000f005a7308 */ /* 0x000fe20000002400 */
[----:B------:R-:W-:Y:S01]  /*21c70*/  FMUL.FTZ R31, R52, R0 ;  /* 0x00000000341f7220 */ /* 0x000fe20000410000 */
[----:B------:R-:W-:Y:S01]  /*21c80*/  I2FP.F32.S32 R10, R4 ;  /* 0x00000004000a7245 */ /* 0x000fe20000201400 */
[C---:B------:R-:W-:Y:S01]  /*21c90*/  FFMA.FTZ R6, R132.reuse, R3, R26 ;  /* 0x0000000384067223 */ /* 0x040fe2000001001a */
[----:B--2---:R-:W-:Y:S01]  /*21ca0*/  FFMA.FTZ R8, R132, R2, R16 ;  /* 0x0000000284087223 */ /* 0x004fe20000010010 */
[----:B------:R-:W-:-:S03]  /*21cb0*/  LOP3.LUT R3, R14, 0x98, R54, 0xfe, !PT ;  /* 0x000000980e037812 */ /* 0x000fc600078efe36 */
[----:B------:R-:W2:Y:S01]  /*21cc0*/  MUFU.TANH R17, R43 ;  /* 0x0000002b00117308 */ /* 0x000ea20000002400 */
[----:B------:R-:W-:Y:S01]  /*21cd0*/  FSEL R200, R11, -INF , !P5 ;  /* 0xff8000000bc87808 */ /* 0x000fe20006800000 */
[----:B------:R-:W-:Y:S01]  /*21ce0*/  FMUL.FTZ R173, R23, R0 ;  /* 0x0000000017ad7220 */ /* 0x000fe20000410000 */
[----:B------:R-:W-:-:S05]  /*21cf0*/  ISETP.GE.AND P3, PT, R4, R7, PT ;  /* 0x000000070400720c */ /* 0x000fca0003f66270 */
[----:B------:R-:W4:Y:S01]  /*21d00*/  MUFU.TANH R15, R32 ;  /* 0x00000020000f7308 */ /* 0x000f220000002400 */
[----:B------:R-:W-:Y:S01]  /*21d10*/  ISETP.GE.AND P5, PT, R4, R5, PT ;  /* 0x000000050400720c */ /* 0x000fe20003fa6270 */
[C---:B-1----:R-:W-:Y:S01]  /*21d20*/  FFMA.FTZ R9, R132.reuse, R2, R12 ;  /* 0x0000000284097223 */ /* 0x042fe2000001000c */
[----:B-----5:R-:W-:Y:S01]  /*21d30*/  FFMA.FTZ R4, R132, R10, R27 ;  /* 0x0000000a84047223 */ /* 0x020fe2000001001b */
[-C--:B------:R-:W-:Y:S01]  /*21d40*/  FMUL.FTZ R83, R47, R0.reuse ;  /* 0x000000002f537220 */ /* 0x080fe20000410000 */
[----:B------:R-:W-:-:S03]  /*21d50*/  FMUL.FTZ R23, R28, R0 ;  /* 0x000000001c177220 */ /* 0x000fc60000410000 */
[----:B------:R-:W1:Y:S01]  /*21d60*/  MUFU.TANH R20, R20 ;  /* 0x0000001400147308 */ /* 0x000e620000002400 */
[----:B------:R-:W-:Y:S01]  /*21d70*/  FSEL R201, R8, -INF , !P6 ;  /* 0xff80000008c97808 */ /* 0x000fe20007000000 */
[----:B------:R-:W-:Y:S01]  /*21d80*/  FMUL.FTZ R47, R30, R0 ;  /* 0x000000001e2f7220 */ /* 0x000fe20000410000 */
[----:B------:R-:W-:Y:S02]  /*21d90*/  LOP3.LUT R2, R14, 0xa0, R54, 0xfe, !PT ;  /* 0x000000a00e027812 */ /* 0x000fe400078efe36 */
[----:B------:R-:W-:-:S03]  /*21da0*/  ISETP.GE.AND P6, PT, R3, R5, PT ;  /* 0x000000050300720c */ /* 0x000fc60003fc6270 */
[----:B------:R5:W-:Y:S01]  /*21db0*/  MUFU.TANH R18, R31 ;  /* 0x0000001f00127308 */ /* 0x000be20000002400 */
[----:B---3--:R-:W-:Y:S01]  /*21dc0*/  FFMA.FTZ R10, R132, R10, R34 ;  /* 0x0000000a840a7223 */ /* 0x008fe20000010022 */
[----:B------:R-:W-:Y:S02]  /*21dd0*/  FSEL R118, R9, -INF , !P2 ;  /* 0xff80000009767808 */ /* 0x000fe40005000000 */
[----:B------:R-:W-:-:S04]  /*21de0*/  FSEL R207, R4, -INF , !P3 ;  /* 0xff80000004cf7808 */ /* 0x000fc80005800000 */
[----:B------:R-:W3:Y:S01]  /*21df0*/  MUFU.TANH R30, R46 ;  /* 0x0000002e001e7308 */ /* 0x000ee20000002400 */
[C---:B------:R-:W-:Y:S02]  /*21e00*/  ISETP.GE.AND P2, PT, R2.reuse, R7, PT ;  /* 0x000000070200720c */ /* 0x040fe40003f46270 */
[----:B------:R-:W-:Y:S01]  /*21e10*/  ISETP.GE.AND P3, PT, R2, R5, PT ;  /* 0x000000050200720c */ /* 0x000fe20003f66270 */
[----:B-----5:R-:W-:Y:S01]  /*21e20*/  FMUL.FTZ R31, R114, R0 ;  /* 0x00000000721f7220 */ /* 0x020fe20000410000 */
[----:B------:R-:W-:Y:S02]  /*21e30*/  FSEL R114, R6, -INF , !P4 ;  /* 0xff80000006727808 */ /* 0x000fe40006000000 */
[----:B------:R-:W-:Y:S02]  /*21e40*/  ISETP.GE.AND P4, PT, R3, R7, PT ;  /* 0x000000070300720c */ /* 0x000fe40003f86270 */
[----:B------:R-:W-:Y:S01]  /*21e50*/  I2FP.F32.S32 R3, R3 ;  /* 0x0000000300037245 */ /* 0x000fe20000201400 */
[----:B------:R-:W5:Y:S01]  /*21e60*/  MUFU.TANH R23, R23 ;  /* 0x0000001700177308 */ /* 0x000f620000002400 */
[----:B------:R-:W-:-:S02]  /*21e70*/  LOP3.LUT R4, R14, 0xa8, R54, 0xfe, !PT ;  /* 0x000000a80e047812 */ /* 0x000fc400078efe36 */
[----:B------:R-:W-:Y:S01]  /*21e80*/  I2FP.F32.S32 R2, R2 ;  /* 0x0000000200027245 */ /* 0x000fe20000201400 */
[-C--:B------:R-:W-:Y:S01]  /*21e90*/  FFMA.FTZ R11, R132, R3.reuse, R21 ;  /* 0x00000003840b7223 */ /* 0x080fe20000010015 */
[----:B------:R-:W-:Y:S01]  /*21ea0*/  FSEL R133, R10, -INF , !P5 ;  /* 0xff8000000a857808 */ /* 0x000fe20006800000 */
[----:B------:R-:W-:Y:S01]  /*21eb0*/  FMUL.FTZ R38, R76, R0 ;  /* 0x000000004c267220 */ /* 0x000fe20000410000 */
[----:B------:R-:W-:Y:S01]  /*21ec0*/  I2FP.F32.S32 R10, R4 ;  /* 0x00000004000a7245 */ /* 0x000fe20000201400 */
[----:B------:R-:W5:Y:S01]  /*21ed0*/  MUFU.TANH R22, R47 ;  /* 0x0000002f00167308 */ /* 0x000f620000002400 */
[C---:B--2---:R-:W-:Y:S01]  /*21ee0*/  FFMA.FTZ R6, R132.reuse, R3, R17 ;  /* 0x0000000384067223 */ /* 0x044fe20000010011 */
[----:B----4-:R-:W-:Y:S01]  /*21ef0*/  FFMA.FTZ R8, R132, R2, R15 ;  /* 0x0000000284087223 */ /* 0x010fe2000001000f */
[----:B------:R-:W-:Y:S01]  /*21f00*/  FSEL R205, R11, -INF , !P4 ;  /* 0xff8000000bcd7808 */ /* 0x000fe20006000000 */
[----:B------:R-:W-:Y:S01]  /*21f10*/  FMUL.FTZ R39, R78, R0 ;  /* 0x000000004e277220 */ /* 0x000fe20000410000 */
[----:B------:R-:W-:Y:S01]  /*21f20*/  LOP3.LUT R3, R14, 0xb0, R54, 0xfe, !PT ;  /* 0x000000b00e037812 */ /* 0x000fe200078efe36 */
[----:B------:R-:W-:Y:S01]  /*21f30*/  FFMA.FTZ R9, R132, R2, R13 ;  /* 0x0000000284097223 */ /* 0x000fe2000001000d */
[C---:B------:R-:W-:Y:S01]  /*21f40*/  ISETP.GE.AND P5, PT, R4.reuse, R7, PT ;  /* 0x000000070400720c */ /* 0x040fe20003fa6270 */
[----:B------:R-:W2:Y:S01]  /*21f50*/  MUFU.TANH R26, R38 ;  /* 0x00000026001a7308 */ /* 0x000ea20000002400 */
[----:B------:R-:W-:Y:S01]  /*21f60*/  ISETP.GE.AND P4, PT, R4, R5, PT ;  /* 0x000000050400720c */ /* 0x000fe20003f86270 */
[----:B-1----:R-:W-:Y:S01]  /*21f70*/  FFMA.FTZ R4, R132, R10, R20 ;  /* 0x0000000a84047223 */ /* 0x002fe20000010014 */
[----:B------:R-:W-:Y:S01]  /*21f80*/  LOP3.LUT R2, R14, 0xb8, R54, 0xfe, !PT ;  /* 0x000000b80e027812 */ /* 0x000fe200078efe36 */
[----:B------:R-:W-:Y:S01]  /*21f90*/  FMUL.FTZ R28, R56, R0 ;  /* 0x00000000381c7220 */ /* 0x000fe20000410000 */
[----:B------:R-:W-:-:S03]  /*21fa0*/  FSEL R194, R6, -INF , !P6 ;  /* 0xff80000006c27808 */ /* 0x000fc60007000000 */
[----:B------:R-:W1:Y:S01]  /*21fb0*/  MUFU.TANH R12, R45 ;  /* 0x0000002d000c7308 */ /* 0x000e620000002400 */
[----:B------:R-:W-:Y:S02]  /*21fc0*/  FSEL R210, R8, -INF , !P2 ;  /* 0xff80000008d27808 */ /* 0x000fe40005000000 */
[C---:B------:R-:W-:Y:S02]  /*21fd0*/  ISETP.GE.AND P6, PT, R3.reuse, R7, PT ;  /* 0x000000070300720c */ /* 0x040fe40003fc6270 */
[----:B------:R-:W-:Y:S01]  /*21fe0*/  ISETP.GE.AND P2, PT, R3, R5, PT ;  /* 0x000000050300720c */ /* 0x000fe20003f46270 */
[----:B---3--:R-:W-:Y:S01]  /*21ff0*/  FFMA.FTZ R10, R132, R10, R30 ;  /* 0x0000000a840a7223 */ /* 0x008fe2000001001e */
[----:B------:R-:W-:Y:S01]  /*22000*/  I2FP.F32.S32 R3, R3 ;  /* 0x0000000300037245 */ /* 0x000fe20000201400 */
[----:B------:R-:W3:Y:S01]  /*22010*/  MUFU.TANH R29, R39 ;  /* 0x00000027001d7308 */ /* 0x000ee20000002400 */
[----:B------:R-:W-:Y:S02]  /*22020*/  FSEL R196, R9, -INF , !P3 ;  /* 0xff80000009c47808 */ /* 0x000fe40005800000 */
[----:B------:R-:W-:-:S02]  /*22030*/  FSEL R211, R4, -INF , !P5 ;  /* 0xff80000004d37808 */ /* 0x000fc40006800000 */
[C---:B------:R-:W-:Y:S02]  /*22040*/  ISETP.GE.AND P3, PT, R2.reuse, R7, PT ;  /* 0x000000070200720c */ /* 0x040fe40003f66270 */
[----:B------:R-:W-:Y:S01]  /*22050*/  ISETP.GE.AND P5, PT, R2, R5, PT ;  /* 0x000000050200720c */ /* 0x000fe20003fa6270 */
[----:B------:R4:W4:Y:S01]  /*22060*/  MUFU.TANH R27, R28 ;  /* 0x0000001c001b7308 */ /* 0x0009220000002400 */
[----:B------:R-:W-:Y:S02]  /*22070*/  I2FP.F32.S32 R2, R2 ;  /* 0x0000000200027245 */ /* 0x000fe40000201400 */
[----:B------:R-:W-:Y:S01]  /*22080*/  LOP3.LUT R4, R14, 0xc0, R54, 0xfe, !PT ;  /* 0x000000c00e047812 */ /* 0x000fe200078efe36 */
[-C--:B-----5:R-:W-:Y:S01]  /*22090*/  FFMA.FTZ R11, R132, R3.reuse, R23 ;  /* 0x00000003840b7223 */ /* 0x0a0fe20000010017 */
[-C--:B------:R-:W-:Y:S01]  /*220a0*/  FMUL.FTZ R36, R58, R0.reuse ;  /* 0x000000003a247220 */ /* 0x080fe20000410000 */
[----:B------:R-:W-:Y:S01]  /*220b0*/  FMUL.FTZ R32, R84, R0 ;  /* 0x0000000054207220 */ /* 0x000fe20000410000 */
[----:B------:R-:W-:Y:S01]  /*220c0*/  FSEL R199, R10, -INF , !P4 ;  /* 0xff8000000ac77808 */ /* 0x000fe20006000000 */
[----:B------:R-:W5:Y:S01]  /*220d0*/  MUFU.TANH R15, R33 ;  /* 0x00000021000f7308 */ /* 0x000f620000002400 */
[----:B------:R-:W-:Y:S01]  /*220e0*/  I2FP.F32.S32 R10, R4 ;  /* 0x00000004000a7245 */ /* 0x000fe20000201400 */
[C---:B------:R-:W-:Y:S01]  /*220f0*/  FFMA.FTZ R6, R132.reuse, R3, R22 ;  /* 0x0000000384067223 */ /* 0x040fe20000010016 */
[----:B------:R-:W-:Y:S01]  /*22100*/  FFMA.FTZ R8, R132, R2, R18 ;  /* 0x0000000284087223 */ /* 0x000fe20000010012 */
[----:B------:R-:W-:-:S02]  /*22110*/  LOP3.LUT R3, R14, 0xc8, R54, 0xfe, !PT ;  /* 0x000000c80e037812 */ /* 0x000fc400078efe36 */
[----:B------:R-:W-:Y:S02]  /*22120*/  FSEL R213, R11, -INF , !P6 ;  /* 0xff8000000bd57808 */ /* 0x000fe40007000000 */
[----:B------:R-:W5:Y:S01]  /*22130*/  MUFU.TANH R21, R36 ;  /* 0x0000002400157308 */ /* 0x000f620000002400 */
[C---:B------:R-:W-:Y:S02]  /*22140*/  ISETP.GE.AND P4, PT, R4.reuse, R7, PT ;  /* 0x000000070400720c */ /* 0x040fe40003f86270 */
[----:B------:R-:W-:Y:S01]  /*22150*/  ISETP.GE.AND P6, PT, R4, R5, PT ;  /* 0x000000050400720c */ /* 0x000fe20003fc6270 */
[C---:B--2---:R-:W-:Y:S01]  /*22160*/  FFMA.FTZ R4, R132.reuse, R10, R26 ;  /* 0x0000000a84047223 */ /* 0x044fe2000001001a */
[----:B-1----:R-:W-:-:S03]  /*22170*/  FFMA.FTZ R9, R132, R2, R12 ;  /* 0x0000000284097223 */ /* 0x002fc6000001000c */
[----:B------:R-:W1:Y:S01]  /*22180*/  MUFU.TANH R17, R32 ;  /* 0x0000002000117308 */ /* 0x000e620000002400 */
[----:B------:R-:W-:Y:S02]  /*22190*/  FSEL R203, R6, -INF , !P2 ;  /* 0xff80000006cb7808 */ /* 0x000fe40005000000 */
[----:B------:R-:W-:-:S05]  /*221a0*/  FSEL R215, R8, -INF , !P3 ;  /* 0xff80000008d77808 */ /* 0x000fca0005800000 */
[----:B------:R2:W1:Y:S01]  /*221b0*/  MUFU.TANH R20, R19 ;  /* 0x0000001300147308 */ /* 0x0004620000002400 */
[C---:B------:R-:W-:Y:S02]  /*221c0*/  ISETP.GE.AND P2, PT, R3.reuse, R7, PT ;  /* 0x000000070300720c */ /* 0x040fe40003f46270 */
[----:B------:R-:W-:Y:S01]  /*221d0*/  ISETP.GE.AND P3, PT, R3, R5, PT ;  /* 0x000000050300720c */ /* 0x000fe20003f66270 */
[----:B------:R-:W-:Y:S01]  /*221e0*/  IMAD.MOV.U32 R220, RZ, RZ, R221 ;  /* 0x000000ffffdc7224 */ /* 0x000fe200078e00dd */
[----:B------:R-:W-:Y:S01]  /*221f0*/  LOP3.LUT R2, R14, 0xd0, R54, 0xfe, !PT ;  /* 0x000000d00e027812 */ /* 0x000fe200078efe36 */
[----:B---3--:R-:W-:Y:S01]  /*22200*/  FFMA.FTZ R10, R132, R10, R29 ;  /* 0x0000000a840a7223 */ /* 0x008fe2000001001d */
[----:B------:R-:W-:Y:S01]  /*22210*/  I2FP.F32.S32 R3, R3 ;  /* 0x0000000300037245 */ /* 0x000fe20000201400 */
[-C--:B------:R-:W-:Y:S01]  /*22220*/  FMUL.FTZ R16, R108, R0.reuse ;  /* 0x000000006c107220 */ /* 0x080fe20000410000 */
[----:B------:R-:W-:Y:S01]  /*22230*/  FSEL R221, R4, -INF , !P4 ;  /* 0xff80000004dd7808 */ /* 0x000fe20006000000 */
[----:B----4-:R-:W-:Y:S01]  /*22240*/  FMUL.FTZ R28, R110, R0 ;  /* 0x000000006e1c7220 */ /* 0x010fe20000410000 */
[----:B------:R-:W-:-:S02]  /*22250*/  FSEL R206, R9, -INF , !P5 ;  /* 0xff80000009ce7808 */ /* 0x000fc40006800000 */
[----:B------:R-:W-:Y:S01]  /*22260*/  LOP3.LUT R4, R14, 0xd8, R54, 0xfe, !PT ;  /* 0x000000d80e047812 */ /* 0x000fe200078efe36 */
[----:B------:R-:W-:Y:S01]  /*22270*/  FFMA.FTZ R11, R132, R3, R27 ;  /* 0x00000003840b7223 */ /* 0x000fe2000001001b */
[C---:B------:R-:W-:Y:S02]  /*22280*/  ISETP.GE.AND P5, PT, R2.reuse, R7, PT ;  /* 0x000000070200720c */ /* 0x040fe40003fa6270 */
[----:B------:R-:W-:Y:S01]  /*22290*/  ISETP.GE.AND P4, PT, R2, R5, PT ;  /* 0x000000050200720c */ /* 0x000fe20003f86270 */
[----:B------:R-:W-:Y:S01]  /*222a0*/  FMUL.FTZ R13, R104, R0 ;  /* 0x00000000680d7220 */ /* 0x000fe20000410000 */
[----:B------:R-:W-:Y:S01]  /*222b0*/  I2FP.F32.S32 R2, R2 ;  /* 0x0000000200027245 */ /* 0x000fe20000201400 */
[----:B--2---:R-:W-:Y:S01]  /*222c0*/  FMUL.FTZ R19, R106, R0 ;  /* 0x000000006a137220 */ /* 0x004fe20000410000 */
[----:B------:R-:W-:Y:S01]  /*222d0*/  FSEL R209, R10, -INF , !P6 ;  /* 0xff8000000ad17808 */ /* 0x000fe20007000000 */
[----:B------:R-:W2:Y:S01]  /*222e0*/  MUFU.TANH R23, R31 ;  /* 0x0000001f00177308 */ /* 0x000ea20000002400 */
[----:B------:R-:W-:Y:S01]  /*222f0*/  I2FP.F32.S32 R10, R4 ;  /* 0x00000004000a7245 */ /* 0x000fe20000201400 */
[----:B-----5:R-:W-:Y:S01]  /*22300*/  FFMA.FTZ R6, R132, R2, R15 ;  /* 0x0000000284067223 */ /* 0x020fe2000001000f */
[----:B------:R-:W-:-:S05]  /*22310*/  FSEL R219, R11, -INF , !P2 ;  /* 0xff8000000bdb7808 */ /* 0x000fca0005000000 */
[----:B------:R-:W3:Y:S01]  /*22320*/  MUFU.TANH R22, R16 ;  /* 0x0000001000167308 */ /* 0x000ee20000002400 */
[----:B------:R-:W-:Y:S01]  /*22330*/  ISETP.GE.AND P6, PT, R4, R7, PT ;  /* 0x000000070400720c */ /* 0x000fe20003fc6270 */
[----:B------:R-:W-:Y:S01]  /*22340*/  FFMA.FTZ R8, R132, R3, R21 ;  /* 0x0000000384087223 */ /* 0x000fe20000010015 */
[----:B------:R-:W-:Y:S01]  /*22350*/  ISETP.GE.AND P2, PT, R4, R5, PT ;  /* 0x000000050400720c */ /* 0x000fe20003f46270 */
[----:B-1----:R-:W-:-:S04]  /*22360*/  FFMA.FTZ R9, R132, R2, R17 ;  /* 0x0000000284097223 */ /* 0x002fc80000010011 */
[----:B------:R-:W-:Y:S01]  /*22370*/  MUFU.TANH R18, R28 ;  /* 0x0000001c00127308 */ /* 0x000fe20000002400 */
[----:B------:R-:W-:Y:S01]  /*22380*/  FFMA.FTZ R4, R132, R10, R20 ;  /* 0x0000000a84047223 */ /* 0x000fe20000010014 */
[----:B------:R-:W-:Y:S01]  /*22390*/  LOP3.LUT R3, R14, 0xe0, R54, 0xfe, !PT ;  /* 0x000000e00e037812 */ /* 0x000fe200078efe36 */
[----:B------:R-:W-:-:S05]  /*223a0*/  FMUL.FTZ R48, R49, R0 ;  /* 0x0000000031307220 */ /* 0x000fca0000410000 */
[----:B------:R1:W4:Y:S01]  /*223b0*/  MUFU.TANH R16, R13 ;  /* 0x0000000d00107308 */ /* 0x0003220000002400 */
[-C--:B------:R-:W-:Y:S01]  /*223c0*/  FMUL.FTZ R12, R100, R0.reuse ;  /* 0x00000000640c7220 */ /* 0x080fe20000410000 */
[----:B------:R-:W-:Y:S01]  /*223d0*/  MOV R49, R223 ;  /* 0x000000df00317202 */ /* 0x000fe20000000f00 */
[----:B------:R-:W-:-:S05]  /*223e0*/  FMUL.FTZ R11, R98, R0 ;  /* 0x00000000620b7220 */ /* 0x000fca0000410000 */
[----:B------:R-:W5:Y:S01]  /*223f0*/  MUFU.TANH R15, R19 ;  /* 0x00000013000f7308 */ /* 0x000f620000002400 */
[----:B------:R-:W-:Y:S02]  /*22400*/  LOP3.LUT R2, R14, 0xe8, R54, 0xfe, !PT ;  /* 0x000000e80e027812 */ /* 0x000fe400078efe36 */
[----:B------:R-:W-:Y:S02]  /*22410*/  FSEL R214, R8, -INF , !P3 ;  /* 0xff80000008d67808 */ /* 0x000fe40005800000 */
[----:B------:R-:W-:Y:S01]  /*22420*/  FSEL R223, R9, -INF , !P5 ;  /* 0xff80000009df7808 */ /* 0x000fe20006800000 */
[-C--:B-1----:R-:W-:Y:S01]  /*22430*/  FMUL.FTZ R13, R102, R0.reuse ;  /* 0x00000000660d7220 */ /* 0x082fe20000410000 */
[----:B------:R-:W-:Y:S01]  /*22440*/  FSEL R224, R4, -INF , !P6 ;  /* 0xff80000004e07808 */ /* 0x000fe20007000000 */
[----:B------:R-:W-:Y:S01]  /*22450*/  FMUL.FTZ R4, R96, R0 ;  /* 0x0000000060047220 */ /* 0x000fe20000410000 */
[C---:B------:R-:W-:Y:S01]  /*22460*/  ISETP.GE.AND P3, PT, R3.reuse, R7, PT ;  /* 0x000000070300720c */ /* 0x040fe20003f66270 */
[----:B------:R-:W-:Y:S01]  /*22470*/  IMAD.MOV.U32 R52, RZ, RZ, R217 ;  /* 0x000000ffff347224 */ /* 0x000fe200078e00d9 */
[----:B------:R-:W-:Y:S01]  /*22480*/  ISETP.GE.AND P5, PT, R3, R5, PT ;  /* 0x000000050300720c */ /* 0x000fe20003fa6270 */
[----:B------:R-:W1:Y:S01]  /*22490*/  MUFU.TANH R17, R12 ;  /* 0x0000000c00117308 */ /* 0x000e620000002400 */
[----:B------:R-:W-:-:S02]  /*224a0*/  I2FP.F32.S32 R3, R3 ;  /* 0x0000000300037245 */ /* 0x000fc40000201400 */
[----:B------:R-:W-:Y:S02]  /*224b0*/  FSEL R217, R6, -INF , !P4 ;  /* 0xff80000006d97808 */ /* 0x000fe40006000000 */
[C---:B------:R-:W-:Y:S02]  /*224c0*/  ISETP.GE.AND P4, PT, R2.reuse, R7, PT ;  /* 0x000000070200720c */ /* 0x040fe40003f86270 */
[----:B------:R-:W-:Y:S01]  /*224d0*/  ISETP.GE.AND P6, PT, R2, R5, PT ;  /* 0x000000050200720c */ /* 0x000fe20003fc6270 */
[----:B------:R-:W1:Y:S01]  /*224e0*/  MUFU.TANH R13, R13 ;  /* 0x0000000d000d7308 */ /* 0x000e620000002400 */
[----:B------:R-:W-:Y:S01]  /*224f0*/  I2FP.F32.S32 R2, R2 ;  /* 0x0000000200027245 */ /* 0x000fe20000201400 */
[C---:B--2---:R-:W-:Y:S01]  /*22500*/  FFMA.FTZ R6, R132.reuse, R10, R23 ;  /* 0x0000000a84067223 */ /* 0x044fe20000010017 */
[----:B---3--:R-:W-:-:S05]  /*22510*/  FFMA.FTZ R9, R132, R3, R22 ;  /* 0x0000000384097223 */ /* 0x008fca0000010016 */
[----:B------:R2:W3:Y:S01]  /*22520*/  MUFU.TANH R12, R4 ;  /* 0x00000004000c7308 */ /* 0x0004e20000002400 */
[----:B----4-:R-:W-:Y:S01]  /*22530*/  FFMA.FTZ R8, R132, R2, R16 ;  /* 0x0000000284087223 */ /* 0x010fe20000010010 */
[----:B------:R-:W-:-:S06]  /*22540*/  IMAD.MOV.U32 R78, RZ, RZ, R53 ;  /* 0x000000ffff4e7224 */ /* 0x000fcc00078e0035 */
[----:B------:R-:W4:Y:S01]  /*22550*/  MUFU.TANH R11, R11 ;  /* 0x0000000b000b7308 */ /* 0x000f220000002400 */
[----:B------:R-:W-:Y:S01]  /*22560*/  FMUL.FTZ R126, R77, R0 ;  /* 0x000000004d7e7220 */ /* 0x000fe20000410000 */
[C---:B-----5:R-:W-:Y:S01]  /*22570*/  FFMA.FTZ R10, R132.reuse, R2, R15 ;  /* 0x00000002840a7223 */ /* 0x060fe2000001000f */
[----:B------:R-:W-:Y:S01]  /*22580*/  IMAD.MOV.U32 R53, RZ, RZ, R220 ;  /* 0x000000ffff357224 */ /* 0x000fe200078e00dc */
[----:B------:R-:W-:Y:S01]  /*22590*/  MOV R248, R229 ;  /* 0x000000e500f87202 */ /* 0x000fe20000000f00 */
[-C--:B------:R-:W-:Y:S01]  /*225a0*/  FMUL.FTZ R129, R79, R0.reuse ;  /* 0x000000004f817220 */ /* 0x080fe20000410000 */
[----:B--2---:R-:W-:Y:S01]  /*225b0*/  FFMA.FTZ R4, R132, R3, R18 ;  /* 0x0000000384047223 */ /* 0x004fe20000010012 */
[C-C-:B------:R-:W-:Y:S01]  /*225c0*/  LOP3.LUT R3, R14.reuse, 0xf0, R54.reuse, 0xfe, !PT ;  /* 0x000000f00e037812 */ /* 0x140fe200078efe36 */
        /* <DEDUP_REMOVED lines=14> */
[----:B------:R-:W-:-:S02]  /*226b0*/  LOP3.LUT R2, R14, 0xf8, R54, 0xfe, !PT ;  /* 0x000000f80e027812 */ /* 0x000fc400078efe36 */
[----:B------:R-:W-:Y:S02]  /*226c0*/  FSEL R220, R6, -INF , !P2 ;  /* 0xff80000006dc7808 */ /* 0x000fe40005000000 */
[----:B------:R-:W-:Y:S01]  /*226d0*/  FSEL R229, R9, -INF , !P3 ;  /* 0xff80000009e57808 */ /* 0x000fe20005800000 */
[----:B------:R-:W-:Y:S01]  /*226e0*/  IMAD.MOV.U32 R247, RZ, RZ, R230 ;  /* 0x000000fffff77224 */ /* 0x000fe200078e00e6 */
[----:B------:R-:W-:Y:S02]  /*226f0*/  LOP3.LUT R0, R14, R54, RZ, 0xfc, !PT ;  /* 0x000000360e007212 */ /* 0x000fe400078efcff */
[C---:B------:R-:W-:Y:S02]  /*22700*/  ISETP.GE.AND P2, PT, R3.reuse, R7, PT ;  /* 0x000000070300720c */ /* 0x040fe40003f46270 */
[----:B------:R-:W-:Y:S02]  /*22710*/  ISETP.GE.AND P3, PT, R3, R5, PT ;  /* 0x000000050300720c */ /* 0x000fe40003f66270 */
[----:B------:R-:W-:-:S02]  /*22720*/  MOV R54, R227 ;  /* 0x000000e300367202 */ /* 0x000fc40000000f00 */
[----:B------:R-:W-:Y:S02]  /*22730*/  I2FP.F32.S32 R3, R3 ;  /* 0x0000000300037245 */ /* 0x000fe40000201400 */
[----:B------:R-:W-:Y:S02]  /*22740*/  FSEL R227, R4, -INF , !P5 ;  /* 0xff80000004e37808 */ /* 0x000fe40006800000 */
[----:B------:R-:W-:Y:S02]  /*22750*/  FSEL R230, R8, -INF , !P4 ;  /* 0xff80000008e67808 */ /* 0x000fe40006000000 */
[C---:B------:R-:W-:Y:S02]  /*22760*/  ISETP.GE.AND P5, PT, R2.reuse, R7, PT ;  /* 0x000000070200720c */ /* 0x040fe40003fa6270 */
[----:B------:R-:W-:Y:S02]  /*22770*/  ISETP.GE.AND P4, PT, R2, R5, PT ;  /* 0x000000050200720c */ /* 0x000fe40003f86270 */
[----:B------:R-:W-:Y:S01]  /*22780*/  I2FP.F32.S32 R2, R2 ;  /* 0x0000000200027245 */ /* 0x000fe20000201400 */
[CC--:B-1----:R-:W-:Y:S01]  /*22790*/  FFMA.FTZ R4, R132.reuse, R3.reuse, R17 ;  /* 0x0000000384047223 */ /* 0x0c2fe20000010011 */
[----:B------:R-:W-:Y:S01]  /*227a0*/  FFMA.FTZ R6, R132, R3, R13 ;  /* 0x0000000384067223 */ /* 0x000fe2000001000d */
[----:B------:R-:W-:Y:S01]  /*227b0*/  IADD3 R3, R0, 0x1, RZ ;  /* 0x0000000100037810 */ /* 0x000fe20007ffe0ff */
[----:B------:R-:W-:-:S02]  /*227c0*/  IMAD.MOV.U32 R249, RZ, RZ, R228 ;  /* 0x000000fffff97224 */ /* 0x000fc400078e00e4 */
[CC--:B---3--:R-:W-:Y:S01]  /*227d0*/  FFMA.FTZ R8, R132.reuse, R2.reuse, R12 ;  /* 0x0000000284087223 */ /* 0x0c8fe2000001000c */
[----:B----4-:R-:W-:Y:S01]  /*227e0*/  FFMA.FTZ R9, R132, R2, R11 ;  /* 0x0000000284097223 */ /* 0x010fe2000001000b */
[----:B------:R-:W-:Y:S01]  /*227f0*/  IMAD.MOV.U32 R245, RZ, RZ, R234 ;  /* 0x000000fffff57224 */ /* 0x000fe200078e00ea */
[----:B------:R-:W-:Y:S01]  /*22800*/  FSEL R228, R10, -INF , !P6 ;  /* 0xff8000000ae47808 */ /* 0x000fe20007000000 */
[----:B------:R-:W-:Y:S01]  /*22810*/  VIADD R2, R0, 0x9 ;  /* 0x0000000900027836 */ /* 0x000fe20000000000 */
[----:B------:R-:W-:Y:S01]  /*22820*/  FSEL R234, R4, -INF , !P2 ;  /* 0xff80000004ea7808 */ /* 0x000fe20005000000 */
[----:B------:R-:W-:Y:S01]  /*22830*/  IMAD.MOV.U32 R79, RZ, RZ, R52 ;  /* 0x000000ffff4f7224 */ /* 0x000fe200078e0034 */
[----:B------:R-:W-:Y:S01]  /*22840*/  MOV R52, R49 ;  /* 0x0000003100347202 */ /* 0x000fe20000000f00 */
[----:B------:R-:W-:Y:S01]  /*22850*/  IMAD.MOV.U32 R49, RZ, RZ, R231 ;  /* 0x000000ffff317224 */ /* 0x000fe200078e00e7 */
[C---:B------:R-:W-:Y:S01]  /*22860*/  ISETP.GE.AND P6, PT, R3.reuse, R7, PT ;  /* 0x000000070300720c */ /* 0x040fe20003fc6270 */
[----:B------:R-:W-:Y:S01]  /*22870*/  IMAD.MOV.U32 R246, RZ, RZ, R235 ;  /* 0x000000fffff67224 */ /* 0x000fe200078e00eb */
[----:B------:R-:W-:-:S02]  /*22880*/  ISETP.GE.AND P2, PT, R3, R5, PT ;  /* 0x000000050300720c */ /* 0x000fc40003f46270 */
        /* <DEDUP_REMOVED lines=8> */
[----:B------:R-:W-:Y:S01]  /*22910*/  IADD3 R3, R0, 0x11, RZ ;  /* 0x0000001100037810 */ /* 0x000fe20007ffe0ff */
[----:B------:R-:W-:-:S02]  /*22920*/  IMAD.MOV.U32 R246, RZ, RZ, R233 ;  /* 0x000000fffff67224 */ /* 0x000fc400078e00e9 */
[CC--:B------:R-:W-:Y:S01]  /*22930*/  FFMA.FTZ R10, R132.reuse, R2.reuse, R248 ;  /* 0x00000002840a7223 */ /* 0x0c0fe200000100f8 */
[----:B------:R-:W-:Y:S01]  /*22940*/  FFMA.FTZ R6, R132, R2, R247 ;  /* 0x0000000284067223 */ /* 0x000fe200000100f7 */
[----:B------:R-:W-:Y:S01]  /*22950*/  IMAD.MOV.U32 R248, RZ, RZ, R53 ;  /* 0x000000fffff87224 */ /* 0x000fe200078e0035 */
[----:B------:R-:W-:Y:S02]  /*22960*/  FSEL R233, R9, -INF , !P4 ;  /* 0xff80000009e97808 */ /* 0x000fe40006000000 */
[----:B------:R-:W-:Y:S02]  /*22970*/  FSEL R53, R8, -INF , !P6 ;  /* 0xff80000008357808 */ /* 0x000fe40007000000 */
[----:B------:R-:W-:Y:S02]  /*22980*/  IADD3 R2, R0, 0x19, RZ ;  /* 0x0000001900027810 */ /* 0x000fe40007ffe0ff */
[C---:B------:R-:W-:Y:S02]  /*22990*/  ISETP.GE.AND P4, PT, R3.reuse, R7, PT ;  /* 0x000000070300720c */ /* 0x040fe40003f86270 */
[----:B------:R-:W-:-:S02]  /*229a0*/  ISETP.GE.AND P6, PT, R3, R5, PT ;  /* 0x000000050300720c */ /* 0x000fc40003fc6270 */
[----:B------:R-:W-:Y:S02]  /*229b0*/  I2FP.F32.S32 R3, R3 ;  /* 0x0000000300037245 */ /* 0x000fe40000201400 */
[----:B------:R-:W-:Y:S02]  /*229c0*/  MOV R247, R52 ;  /* 0x0000003400f77202 */ /* 0x000fe40000000f00 */
[----:B------:R-:W-:Y:S02]  /*229d0*/  FSEL R47, R4, -INF , !P2 ;  /* 0xff800000042f7808 */ /* 0x000fe40005000000 */
[----:B------:R-:W-:Y:S02]  /*229e0*/  FSEL R52, R6, -INF , !P3 ;  /* 0xff80000006347808 */ /* 0x000fe40005800000 */
[C---:B------:R-:W-:Y:S02]  /*229f0*/  ISETP.GE.AND P2, PT, R2.reuse, R7, PT ;  /* 0x000000070200720c */ /* 0x040fe40003f46270 */
[----:B------:R-:W-:Y:S01]  /*22a00*/  ISETP.GE.AND P3, PT, R2, R5, PT ;  /* 0x000000050200720c */ /* 0x000fe20003f66270 */
[CC--:B------:R-:W-:Y:S01]  /*22a10*/  FFMA.FTZ R8, R132.reuse, R3.reuse, R79 ;  /* 0x0000000384087223 */ /* 0x0c0fe2000001004f */
[----:B------:R-:W-:Y:S01]  /*22a20*/  I2FP.F32.S32 R2, R2 ;  /* 0x0000000200027245 */ /* 0x000fe20000201400 */
[----:B------:R-:W-:Y:S01]  /*22a30*/  FFMA.FTZ R4, R132, R3, R78 ;  /* 0x0000000384047223 */ /* 0x000fe2000001004e */
[----:B------:R-:W-:-:S03]  /*22a40*/  VIADD R3, R0, 0x21 ;  /* 0x0000002100037836 */ /* 0x000fc60000000000 */
[CC--:B------:R-:W-:Y:S01]  /*22a50*/  FFMA.FTZ R6, R132.reuse, R2.reuse, R54 ;  /* 0x0000000284067223 */ /* 0x0c0fe20000010036 */
[----:B------:R-:W-:Y:S01]  /*22a60*/  FFMA.FTZ R9, R132, R2, R49 ;  /* 0x0000000284097223 */ /* 0x000fe20000010031 */
[----:B------:R-:W-:Y:S02]  /*22a70*/  FSEL R49, R10, -INF , !P5 ;  /* 0xff8000000a317808 */ /* 0x000fe40006800000 */
[----:B------:R-:W-:Y:S02]  /*22a80*/  FSEL R54, R8, -INF , !P4 ;  /* 0xff80000008367808 */ /* 0x000fe40006000000 */
[C---:B------:R-:W-:Y:S02]  /*22a90*/  ISETP.GE.AND P5, PT, R3.reuse, R7, PT ;  /* 0x000000070300720c */ /* 0x040fe40003fa6270 */
[----:B------:R-:W-:Y:S02]  /*22aa0*/  ISETP.GE.AND P4, PT, R3, R5, PT ;  /* 0x000000050300720c */ /* 0x000fe40003f86270 */
[----:B------:R-:W-:-:S02]  /*22ab0*/  IADD3 R2, R0, 0x29, RZ ;  /* 0x0000002900027810 */ /* 0x000fc40007ffe0ff */
[----:B------:R-:W-:Y:S01]  /*22ac0*/  I2FP.F32.S32 R3, R3 ;  /* 0x0000000300037245 */ /* 0x000fe20000201400 */
[----:B------:R1:W-:Y:S01]  /*22ad0*/  MUFU.TANH R28, R48 ;  /* 0x00000030001c7308 */ /* 0x0003e20000002400 */
[----:B------:R-:W-:Y:S02]  /*22ae0*/  FSEL R57, R6, -INF , !P2 ;  /* 0xff80000006397808 */ /* 0x000fe40005000000 */
[----:B------:R-:W-:Y:S01]  /*22af0*/  ISETP.GE.AND P2, PT, R2, R5, PT ;  /* 0x000000050200720c */ /* 0x000fe20003f46270 */
[----:B------:R-:W-:Y:S01]  /*22b00*/  FFMA.FTZ R8, R132, R3, R246 ;  /* 0x0000000384087223 */ /* 0x000fe200000100f6 */
[----:B------:R-:W-:-:S04]  /*22b10*/  FSEL R46, R9, -INF , !P3 ;  /* 0xff800000092e7808 */ /* 0x000fc80005800000 */
[----:B------:R-:W-:Y:S02]  /*22b20*/  FSEL R59, R8, -INF , !P5 ;  /* 0xff800000083b7808 */ /* 0x000fe40006800000 */
[----:B-1----:R-:W-:Y:S01]  /*22b30*/  FSEL R48, R4, -INF , !P6 ;  /* 0xff80000004307808 */ /* 0x002fe20007000000 */
[----:B------:R-:W-:Y:S01]  /*22b40*/  FFMA.FTZ R4, R132, R3, R247 ;  /* 0x0000000384047223 */ /* 0x000fe200000100f7 */
[----:B------:R-:W-:Y:S01]  /*22b50*/  ISETP.GE.AND P6, PT, R2, R7, PT ;  /* 0x000000070200720c */ /* 0x000fe20003fc6270 */
[----:B------:R-:W-:Y:S01]  /*22b60*/  VIADD R3, R0, 0x31 ;  /* 0x0000003100037836 */ /* 0x000fe20000000000 */
[----:B------:R-:W-:-:S04]  /*22b70*/  I2FP.F32.S32 R2, R2 ;  /* 0x0000000200027245 */ /* 0x000fc80000201400 */
[C---:B------:R-:W-:Y:S01]  /*22b80*/  ISETP.GE.AND P3, PT, R3.reuse, R7, PT ;  /* 0x000000070300720c */ /* 0x040fe20003f66270 */
[CC--:B------:R-:W-:Y:S01]  /*22b90*/  FFMA.FTZ R6, R132.reuse, R2.reuse, R248 ;  /* 0x0000000284067223 */ /* 0x0c0fe200000100f8 */
[----:B------:R-:W-:Y:S01]  /*22ba0*/  FFMA.FTZ R10, R132, R2, R249 ;  /* 0x00000002840a7223 */ /* 0x000fe200000100f9 */
[----:B------:R-:W-:Y:S02]  /*22bb0*/  ISETP.GE.AND P5, PT, R3, R5, PT ;  /* 0x000000050300720c */ /* 0x000fe40003fa6270 */
[----:B------:R-:W-:Y:S02]  /*22bc0*/  IADD3 R2, R0, 0x39, RZ ;  /* 0x0000003900027810 */ /* 0x000fe40007ffe0ff */
[----:B------:R-:W-:Y:S02]  /*22bd0*/  I2FP.F32.S32 R3, R3 ;  /* 0x0000000300037245 */ /* 0x000fe40000201400 */
[----:B------:R-:W-:Y:S02]  /*22be0*/  FSEL R45, R4, -INF , !P4 ;  /* 0xff800000042d7808 */ /* 0x000fe40006000000 */
[----:B------:R-:W-:Y:S01]  /*22bf0*/  FSEL R60, R6, -INF , !P6 ;  /* 0xff800000063c7808 */ /* 0x000fe20007000000 */
[----:B------:R-:W-:Y:S01]  /*22c00*/  FFMA.FTZ R8, R132, R3, R237 ;  /* 0x0000000384087223 */ /* 0x000fe200000100ed */
[----:B------:R-:W-:Y:S01]  /*22c10*/  ISETP.GE.AND P4, PT, R2, R7, PT ;  /* 0x000000070200720c */ /* 0x000fe20003f86270 */
[----:B------:R-:W-:Y:S01]  /*22c20*/  FFMA.FTZ R4, R132, R3, R238 ;  /* 0x0000000384047223 */ /* 0x000fe200000100ee */
[----:B------:R-:W-:Y:S01]  /*22c30*/  ISETP.GE.AND P6, PT, R2, R5, PT ;  /* 0x000000050200720c */ /* 0x000fe20003fc6270 */
[----:B------:R-:W-:Y:S01]  /*22c40*/  VIADD R3, R0, 0x41 ;  /* 0x0000004100037836 */ /* 0x000fe20000000000 */
[----:B------:R-:W-:Y:S01]  /*22c50*/  I2FP.F32.S32 R2, R2 ;  /* 0x0000000200027245 */ /* 0x000fe20000201400 */
[----:B------:R1:W-:Y:S01]  /*22c60*/  MUFU.TANH R15, R66 ;  /* 0x00000042000f7308 */ /* 0x0003e20000002400 */
[----:B------:R-:W-:-:S02]  /*22c70*/  FSEL R44, R10, -INF , !P2 ;  /* 0xff8000000a2c7808 */ /* 0x000fc40005000000 */
[-C--:B------:R-:W-:Y:S01]  /*22c80*/  ISETP.GE.AND P2, PT, R3, R7.reuse, PT ;  /* 0x000000070300720c */ /* 0x080fe20003f46270 */
[CC--:B------:R-:W-:Y:S01]  /*22c90*/  FFMA.FTZ R6, R132.reuse, R2.reuse, R240 ;  /* 0x0000000284067223 */ /* 0x0c0fe200000100f0 */
[----:B------:R-:W-:Y:S01]  /*22ca0*/  FFMA.FTZ R9, R132, R2, R232 ;  /* 0x0000000284097223 */ /* 0x000fe200000100e8 */
[----:B------:R-:W-:Y:S02]  /*22cb0*/  IADD3 R2, R0, 0x49, RZ ;  /* 0x0000004900027810 */ /* 0x000fe40007ffe0ff */
[----:B------:R2:W-:Y:S01]  /*22cc0*/  MUFU.TANH R16, R67 ;  /* 0x0000004300107308 */ /* 0x0005e20000002400 */
[----:B------:R-:W-:Y:S02]  /*22cd0*/  FSEL R43, R4, -INF , !P5 ;  /* 0xff800000042b7808 */ /* 0x000fe40006800000 */
[----:B------:R-:W-:Y:S02]  /*22ce0*/  ISETP.GE.AND P5, PT, R2, R7, PT ;  /* 0x000000070200720c */ /* 0x000fe40003fa6270 */
[----:B-1----:R-:W-:-:S02]  /*22cf0*/  FSEL R66, R8, -INF , !P3 ;  /* 0xff80000008427808 */ /* 0x002fc40005800000 */
[----:B------:R-:W-:Y:S02]  /*22d00*/  ISETP.GE.AND P3, PT, R3, R5, PT ;  /* 0x000000050300720c */ /* 0x000fe40003f66270 */
[----:B------:R-:W-:Y:S02]  /*22d10*/  I2FP.F32.S32 R3, R3 ;  /* 0x0000000300037245 */ /* 0x000fe40000201400 */
[----:B--2---:R-:W-:-:S03]  /*22d20*/  FSEL R67, R6, -INF , !P4 ;  /* 0xff80000006437808 */ /* 0x004fc60006000000 */
[----:B------:R-:W-:Y:S01]  /*22d30*/  FFMA.FTZ R8, R132, R3, R226 ;  /* 0x0000000384087223 */ /* 0x000fe200000100e2 */
[----:B------:R-:W-:Y:S01]  /*22d40*/  ISETP.GE.AND P4, PT, R2, R5, PT ;  /* 0x000000050200720c */ /* 0x000fe20003f86270 */
[----:B------:R-:W-:Y:S01]  /*22d50*/  FFMA.FTZ R4, R132, R3, R225 ;  /* 0x0000000384047223 */ /* 0x000fe200000100e1 */
[----:B------:R-:W-:Y:S01]  /*22d60*/  I2FP.F32.S32 R2, R2 ;  /* 0x0000000200027245 */ /* 0x000fe20000201400 */
[----:B------:R-:W-:Y:S01]  /*22d70*/  VIADD R3, R0, 0x51 ;  /* 0x0000005100037836 */ /* 0x000fe20000000000 */
[----:B------:R-:W-:Y:S02]  /*22d80*/  FSEL R42, R9, -INF , !P6 ;  /* 0xff800000092a7808 */ /* 0x000fe40007000000 */
[----:B------:R-:W-:Y:S01]  /*22d90*/  FSEL R79, R8, -INF , !P2 ;  /* 0xff800000084f7808 */ /* 0x000fe20005000000 */
[CC--:B------:R-:W-:Y:S01]  /*22da0*/  FFMA.FTZ R6, R132.reuse, R2.reuse, R222 ;  /* 0x0000000284067223 */ /* 0x0c0fe200000100de */
[----:B------:R-:W-:Y:S01]  /*22db0*/  FFMA.FTZ R10, R132, R2, R218 ;  /* 0x00000002840a7223 */ /* 0x000fe200000100da */
[----:B------:R-:W-:-:S02]  /*22dc0*/  ISETP.GE.AND P6, PT, R3, R7, PT ;  /* 0x000000070300720c */ /* 0x000fc40003fc6270 */
[----:B------:R-:W-:Y:S02]  /*22dd0*/  ISETP.GE.AND P2, PT, R3, R5, PT ;  /* 0x000000050300720c */ /* 0x000fe40003f46270 */
[----:B------:R-:W-:Y:S02]  /*22de0*/  IADD3 R2, R0, 0x59, RZ ;  /* 0x0000005900027810 */ /* 0x000fe40007ffe0ff */
[----:B------:R-:W-:Y:S01]  /*22df0*/  I2FP.F32.S32 R3, R3 ;  /* 0x0000000300037245 */ /* 0x000fe20000201400 */
[----:B------:R1:W2:Y:S04]  /*22e00*/  MUFU.TANH R31, R81 ;  /* 0x00000051001f7308 */ /* 0x0002a80000002400 */
[----:B------:R-:W-:-:S04]  /*22e10*/  FFMA.FTZ R8, R132, R3, R216 ;  /* 0x0000000384087223 */ /* 0x000fc800000100d8 */
[----:B------:R3:W-:Y:S01]  /*22e20*/  MUFU.TANH R27, R50 ;  /* 0x00000032001b7308 */ /* 0x0007e20000002400 */
[----:B-1----:R-:W-:Y:S02]  /*22e30*/  FSEL R81, R6, -INF , !P5 ;  /* 0xff80000006517808 */ /* 0x002fe40006800000 */
[----:B------:R-:W-:Y:S02]  /*22e40*/  ISETP.GE.AND P5, PT, R2, R5, PT ;  /* 0x000000050200720c */ /* 0x000fe40003fa6270 */
[----:B---3--:R-:W-:Y:S01]  /*22e50*/  FSEL R50, R4, -INF , !P3 ;  /* 0xff80000004327808 */ /* 0x008fe20005800000 */
[----:B------:R-:W-:Y:S01]  /*22e60*/  FFMA.FTZ R4, R132, R3, R212 ;  /* 0x0000000384047223 */ /* 0x000fe200000100d4 */
[----:B------:R-:W-:Y:S01]  /*22e70*/  ISETP.GE.AND P3, PT, R2, R7, PT ;  /* 0x000000070200720c */ /* 0x000fe20003f66270 */
[----:B------:R-:W-:Y:S01]  /*22e80*/  VIADD R3, R0, 0x61 ;  /* 0x0000006100037836 */ /* 0x000fe20000000000 */
[----:B------:R-:W-:Y:S01]  /*22e90*/  I2FP.F32.S32 R2, R2 ;  /* 0x0000000200027245 */ /* 0x000fe20000201400 */
[----:B------:R1:W-:Y:S04]  /*22ea0*/  MUFU.TANH R11, R51 ;  /* 0x00000033000b7308 */ /* 0x0003e80000002400 */
[CC--:B------:R-:W-:Y:S01]  /*22eb0*/  FFMA.FTZ R6, R132.reuse, R2.reuse, R208 ;  /* 0x0000000284067223 */ /* 0x0c0fe200000100d0 */
[----:B------:R-:W-:-:S03]  /*22ec0*/  FFMA.FTZ R9, R132, R2, R204 ;  /* 0x0000000284097223 */ /* 0x000fc600000100cc */
[----:B------:R3:W-:Y:S01]  /*22ed0*/  MUFU.TANH R19, R83 ;  /* 0x0000005300137308 */ /* 0x0007e20000002400 */
[----:B------:R-:W-:Y:S02]  /*22ee0*/  IADD3 R2, R0, 0x69, RZ ;  /* 0x0000006900027810 */ /* 0x000fe40007ffe0ff */
[----:B------:R-:W-:Y:S02]  /*22ef0*/  FSEL R56, R4, -INF , !P2 ;  /* 0xff80000004387808 */ /* 0x000fe40005000000 */
[----:B-1----:R-:W-:Y:S02]  /*22f00*/  FSEL R51, R10, -INF , !P4 ;  /* 0xff8000000a337808 */ /* 0x002fe40006000000 */
[C---:B------:R-:W-:Y:S02]  /*22f10*/  ISETP.GE.AND P4, PT, R3.reuse, R7, PT ;  /* 0x000000070300720c */ /* 0x040fe40003f86270 */
[----:B---3--:R-:W-:Y:S02]  /*22f20*/  FSEL R83, R8, -INF , !P6 ;  /* 0xff80000008537808 */ /* 0x008fe40007000000 */
[----:B------:R-:W-:-:S02]  /*22f30*/  ISETP.GE.AND P6, PT, R3, R5, PT ;  /* 0x000000050300720c */ /* 0x000fc40003fc6270 */
[----:B------:R-:W-:Y:S02]  /*22f40*/  I2FP.F32.S32 R3, R3 ;  /* 0x0000000300037245 */ /* 0x000fe40000201400 */
[----:B------:R-:W-:Y:S02]  /*22f50*/  FSEL R84, R6, -INF , !P3 ;  /* 0xff80000006547808 */ /* 0x000fe40005800000 */
[----:B------:R-:W-:Y:S01]  /*22f60*/  ISETP.GE.AND P2, PT, R2, R7, PT ;  /* 0x000000070200720c */ /* 0x000fe20003f46270 */
[----:B------:R-:W-:Y:S01]  /*22f70*/  FFMA.FTZ R8, R132, R3, R202 ;  /* 0x0000000384087223 */ /* 0x000fe200000100ca */
[----:B------:R-:W-:Y:S01]  /*22f80*/  ISETP.GE.AND P3, PT, R2, R5, PT ;  /* 0x000000050200720c */ /* 0x000fe20003f66270 */
[----:B------:R-:W-:Y:S01]  /*22f90*/  FFMA.FTZ R4, R132, R3, R195 ;  /* 0x0000000384047223 */ /* 0x000fe200000100c3 */
[----:B------:R-:W-:Y:S01]  /*22fa0*/  I2FP.F32.S32 R2, R2 ;  /* 0x0000000200027245 */ /* 0x000fe20000201400 */
[----:B------:R-:W1:Y:S01]  /*22fb0*/  MUFU.TANH R20, R82 ;  /* 0x0000005200147308 */ /* 0x000e620000002400 */
[----:B------:R-:W-:Y:S01]  /*22fc0*/  VIADD R3, R0, 0x71 ;  /* 0x0000007100037836 */ /* 0x000fe20000000000 */
[----:B------:R-:W-:-:S02]  /*22fd0*/  FSEL R58, R9, -INF , !P5 ;  /* 0xff800000093a7808 */ /* 0x000fc40006800000 */
[-C--:B------:R-:W-:Y:S01]  /*22fe0*/  FFMA.FTZ R6, R132, R2.reuse, R174 ;  /* 0x0000000284067223 */ /* 0x080fe200000100ae */
[----:B------:R-:W-:Y:S01]  /*22ff0*/  FSEL R87, R8, -INF , !P4 ;  /* 0xff80000008577808 */ /* 0x000fe20006000000 */
[----:B------:R-:W-:Y:S01]  /*23000*/  FFMA.FTZ R10, R132, R2, R125 ;  /* 0x00000002840a7223 */ /* 0x000fe2000001007d */
[C---:B------:R-:W-:Y:S01]  /*23010*/  ISETP.GE.AND P5, PT, R3.reuse, R7, PT ;  /* 0x000000070300720c */ /* 0x040fe20003fa6270 */
[----:B------:R3:W4:Y:S01]  /*23020*/  MUFU.TANH R30, R65 ;  /* 0x00000041001e7308 */ /* 0x0007220000002400 */
[----:B------:R-:W-:Y:S02]  /*23030*/  ISETP.GE.AND P4, PT, R3, R5, PT ;  /* 0x000000050300720c */ /* 0x000fe40003f86270 */
[----:B------:R-:W-:Y:S02]  /*23040*/  IADD3 R2, R0, 0x79, RZ ;  /* 0x0000007900027810 */ /* 0x000fe40007ffe0ff */
[----:B------:R-:W-:-:S03]  /*23050*/  I2FP.F32.S32 R3, R3 ;  /* 0x0000000300037245 */ /* 0x000fc60000201400 */
[----:B------:R5:W4:Y:S02]  /*23060*/  MUFU.TANH R29, R64 ;  /* 0x00000040001d7308 */ /* 0x000b240000002400 */
[----:B------:R-:W-:-:S06]  /*23070*/  FFMA.FTZ R8, R132, R3, R124 ;  /* 0x0000000384087223 */ /* 0x000fcc000001007c */
[----:B------:R2:W4:Y:S01]  /*23080*/  MUFU.TANH R26, R91 ;  /* 0x0000005b001a7308 */ /* 0x0005220000002400 */
[----:B---3--:R-:W-:Y:S02]  /*23090*/  FSEL R65, R10, -INF , !P3 ;  /* 0xff8000000a417808 */ /* 0x008fe40005800000 */
[----:B-----5:R-:W-:Y:S01]  /*230a0*/  FSEL R64, R4, -INF , !P6 ;  /* 0xff80000004407808 */ /* 0x020fe20007000000 */
[----:B------:R-:W-:Y:S01]  /*230b0*/  FFMA.FTZ R4, R132, R3, R90 ;  /* 0x0000000384047223 */ /* 0x000fe2000001005a */
[----:B------:R-:W-:Y:S01]  /*230c0*/  ISETP.GE.AND P6, PT, R2, R7, PT ;  /* 0x000000070200720c */ /* 0x000fe20003fc6270 */
[----:B------:R-:W-:Y:S01]  /*230d0*/  VIADD R3, R0, 0x81 ;  /* 0x0000008100037836 */ /* 0x000fe20000000000 */
[----:B--2---:R-:W-:Y:S02]  /*230e0*/  FSEL R91, R6, -INF , !P2 ;  /* 0xff800000065b7808 */ /* 0x004fe40005000000 */
[----:B------:R-:W-:Y:S02]  /*230f0*/  ISETP.GE.AND P2, PT, R2, R5, PT ;  /* 0x000000050200720c */ /* 0x000fe40003f46270 */
[----:B------:R-:W-:-:S02]  /*23100*/  I2FP.F32.S32 R2, R2 ;  /* 0x0000000200027245 */ /* 0x000fc40000201400 */
[----:B------:R-:W-:Y:S02]  /*23110*/  FSEL R96, R8, -INF , !P5 ;  /* 0xff80000008607808 */ /* 0x000fe40006800000 */
[C---:B------:R-:W-:Y:S01]  /*23120*/  ISETP.GE.AND P3, PT, R3.reuse, R7, PT ;  /* 0x000000070300720c */ /* 0x040fe20003f66270 */
[CC--:B------:R-:W-:Y:S01]  /*23130*/  FFMA.FTZ R6, R132.reuse, R2.reuse, R31 ;  /* 0x0000000284067223 */ /* 0x0c0fe2000001001f */
[----:B-1----:R-:W-:Y:S01]  /*23140*/  FFMA.FTZ R9, R132, R2, R20 ;  /* 0x0000000284097223 */ /* 0x002fe20000010014 */
[----:B------:R-:W-:Y:S02]  /*23150*/  ISETP.GE.AND P5, PT, R3, R5, PT ;  /* 0x000000050300720c */ /* 0x000fe40003fa6270 */
[----:B------:R-:W-:Y:S02]  /*23160*/  IADD3 R2, R0, 0x89, RZ ;  /* 0x0000008900027810 */ /* 0x000fe40007ffe0ff */
[----:B------:R-:W-:Y:S02]  /*23170*/  I2FP.F32.S32 R3, R3 ;  /* 0x0000000300037245 */ /* 0x000fe40000201400 */
[----:B------:R-:W-:-:S02]  /*23180*/  FSEL R78, R4, -INF , !P4 ;  /* 0xff800000044e7808 */ /* 0x000fc40006000000 */
[----:B------:R-:W-:Y:S01]  /*23190*/  FSEL R98, R6, -INF , !P6 ;  /* 0xff80000006627808 */ /* 0x000fe20007000000 */
[----:B----4-:R-:W-:Y:S01]  /*231a0*/  FFMA.FTZ R8, R132, R3, R30 ;  /* 0x0000000384087223 */ /* 0x010fe2000001001e */
[----:B------:R-:W-:Y:S01]  /*231b0*/  ISETP.GE.AND P4, PT, R2, R7, PT ;  /* 0x000000070200720c */ /* 0x000fe20003f86270 */
[----:B------:R-:W-:Y:S01]  /*231c0*/  FFMA.FTZ R4, R132, R3, R16 ;  /* 0x0000000384047223 */ /* 0x000fe20000010010 */
[----:B------:R-:W-:Y:S01]  /*231d0*/  ISETP.GE.AND P6, PT, R2, R5, PT ;  /* 0x000000050200720c */ /* 0x000fe20003fc6270 */
[----:B------:R-:W-:Y:S01]  /*231e0*/  VIADD R3, R0, 0x91 ;  /* 0x0000009100037836 */ /* 0x000fe20000000000 */
[----:B------:R-:W-:Y:S02]  /*231f0*/  I2FP.F32.S32 R2, R2 ;  /* 0x0000000200027245 */ /* 0x000fe40000201400 */
[----:B------:R-:W-:Y:S02]  /*23200*/  FSEL R80, R9, -INF , !P2 ;  /* 0xff80000009507808 */ /* 0x000fe40005000000 */
[----:B------:R-:W-:Y:S01]  /*23210*/  FSEL R102, R8, -INF , !P3 ;  /* 0xff80000008667808 */ /* 0x000fe20005800000 */
[CC--:B------:R-:W-:Y:S01]  /*23220*/  FFMA.FTZ R6, R132.reuse, R2.reuse, R29 ;  /* 0x0000000284067223 */ /* 0x0c0fe2000001001d */
[----:B------:R-:W-:Y:S01]  /*23230*/  FFMA.FTZ R10, R132, R2, R15 ;  /* 0x00000002840a7223 */ /* 0x000fe2000001000f */
[C---:B------:R-:W-:Y:S01]  /*23240*/  ISETP.GE.AND P2, PT, R3.reuse, R7, PT ;  /* 0x000000070300720c */ /* 0x040fe20003f46270 */
[----:B------:R-:W1:Y:S01]  /*23250*/  MUFU.TANH R12, R127 ;  /* 0x0000007f000c7308 */ /* 0x000e620000002400 */
[----:B------:R-:W-:-:S02]  /*23260*/  ISETP.GE.AND P3, PT, R3, R5, PT ;  /* 0x000000050300720c */ /* 0x000fc40003f66270 */
[----:B------:R-:W-:Y:S02]  /*23270*/  IADD3 R2, R0, 0x99, RZ ;  /* 0x0000009900027810 */ /* 0x000fe40007ffe0ff */
[----:B------:R-:W-:Y:S02]  /*23280*/  I2FP.F32.S32 R3, R3 ;  /* 0x0000000300037245 */ /* 0x000fe40000201400 */
[----:B------:R-:W-:Y:S02]  /*23290*/  FSEL R82, R4, -INF , !P5 ;  /* 0xff80000004527808 */ /* 0x000fe40006800000 */
[----:B------:R-:W-:Y:S01]  /*232a0*/  FSEL R106, R6, -INF , !P4 ;  /* 0xff800000066a7808 */ /* 0x000fe20006000000 */
[----:B------:R-:W2:Y:S01]  /*232b0*/  MUFU.TANH R23, R131 ;  /* 0x0000008300177308 */ /* 0x000ea20000002400 */
[----:B------:R-:W-:Y:S01]  /*232c0*/  ISETP.GE.AND P5, PT, R2, R7, PT ;  /* 0x000000070200720c */ /* 0x000fe20003fa6270 */
[----:B------:R-:W-:Y:S01]  /*232d0*/  FFMA.FTZ R8, R132, R3, R28 ;  /* 0x0000000384087223 */ /* 0x000fe2000001001c */
[----:B------:R-:W-:Y:S01]  /*232e0*/  ISETP.GE.AND P4, PT, R2, R5, PT ;  /* 0x000000050200720c */ /* 0x000fe20003f86270 */
[----:B------:R-:W-:Y:S01]  /*232f0*/  FFMA.FTZ R4, R132, R3, R11 ;  /* 0x0000000384047223 */ /* 0x000fe2000001000b */
[----:B------:R-:W-:Y:S01]  /*23300*/  I2FP.F32.S32 R2, R2 ;  /* 0x0000000200027245 */ /* 0x000fe20000201400 */
[----:B------:R-:W-:-:S02]  /*23310*/  VIADD R3, R0, 0xa1 ;  /* 0x000000a100037836 */ /* 0x000fc40000000000 */
[----:B------:R-:W3:Y:S01]  /*23320*/  MUFU.TANH R18, R173 ;  /* 0x000000ad00127308 */ /* 0x000ee20000002400 */
[----:B------:R-:W-:Y:S01]  /*23330*/  FSEL R85, R10, -INF , !P6 ;  /* 0xff8000000a557808 */ /* 0x000fe20007000000 */
[-C--:B------:R-:W-:Y:S01]  /*23340*/  FFMA.FTZ R6, R132, R2.reuse, R27 ;  /* 0x0000000284067223 */ /* 0x080fe2000001001b */
[----:B------:R-:W-:Y:S01]  /*23350*/  FSEL R108, R8, -INF , !P2 ;  /* 0xff800000086c7808 */ /* 0x000fe20005000000 */
[----:B------:R-:W-:Y:S01]  /*23360*/  FFMA.FTZ R9, R132, R2, R19 ;  /* 0x0000000284097223 */ /* 0x000fe20000010013 */
[C---:B------:R-:W-:Y:S02]  /*23370*/  ISETP.GE.AND P6, PT, R3.reuse, R7, PT ;  /* 0x000000070300720c */ /* 0x040fe40003fc6270 */
[----:B------:R-:W-:Y:S01]  /*23380*/  ISETP.GE.AND P2, PT, R3, R5, PT ;  /* 0x000000050300720c */ /* 0x000fe20003f46270 */
[----:B------:R-:W4:Y:S01]  /*23390*/  MUFU.TANH R22, R192 ;  /* 0x000000c000167308 */ /* 0x000f220000002400 */
[----:B------:R-:W-:Y:S02]  /*233a0*/  IADD3 R2, R0, 0xa9, RZ ;  /* 0x000000a900027810 */ /* 0x000fe40007ffe0ff */
[----:B------:R-:W-:-:S02]  /*233b0*/  I2FP.F32.S32 R3, R3 ;  /* 0x0000000300037245 */ /* 0x000fc40000201400 */
[----:B------:R-:W-:-:S03]  /*233c0*/  FSEL R90, R4, -INF , !P3 ;  /* 0xff800000045a7808 */ /* 0x000fc60005800000 */
[----:B------:R-:W5:Y:S01]  /*233d0*/  MUFU.TANH R13, R193 ;  /* 0x000000c1000d7308 */ /* 0x000f620000002400 */
[----:B------:R-:W-:Y:S01]  /*233e0*/  FSEL R110, R6, -INF , !P5 ;  /* 0xff800000066e7808 */ /* 0x000fe20006800000 */
[----:B------:R-:W-:Y:S01]  /*233f0*/  FFMA.FTZ R8, R132, R3, R26 ;  /* 0x0000000384087223 */ /* 0x000fe2000001001a */
[----:B------:R-:W-:Y:S01]  /*23400*/  ISETP.GE.AND P3, PT, R2, R7, PT ;  /* 0x000000070200720c */ /* 0x000fe20003f66270 */
[----:B-1----:R-:W-:Y:S01]  /*23410*/  FFMA.FTZ R4, R132, R3, R12 ;  /* 0x0000000384047223 */ /* 0x002fe2000001000c */
[----:B------:R-:W-:Y:S01]  /*23420*/  ISETP.GE.AND P5, PT, R2, R5, PT ;  /* 0x000000050200720c */ /* 0x000fe20003fa6270 */
[----:B------:R-:W-:Y:S01]  /*23430*/  VIADD R3, R0, 0xb1 ;  /* 0x000000b100037836 */ /* 0x000fe20000000000 */
[----:B------:R-:W-:Y:S01]  /*23440*/  I2FP.F32.S32 R2, R2 ;  /* 0x0000000200027245 */ /* 0x000fe20000201400 */
[----:B------:R-:W1:Y:S01]  /*23450*/  MUFU.TANH R21, R172 ;  /* 0x000000ac00157308 */ /* 0x000e620000002400 */
[----:B------:R-:W-:Y:S02]  /*23460*/  FSEL R92, R9, -INF , !P4 ;  /* 0xff800000095c7808 */ /* 0x000fe40006000000 */
[----:B------:R-:W-:Y:S01]  /*23470*/  FSEL R124, R8, -INF , !P6 ;  /* 0xff800000087c7808 */ /* 0x000fe20007000000 */
[----:B--2---:R-:W-:-:S04]  /*23480*/  FFMA.FTZ R6, R132, R2, R23 ;  /* 0x0000000284067223 */ /* 0x004fc80000010017 */
[----:B------:R-:W2:Y:S01]  /*23490*/  MUFU.TANH R17, R175 ;  /* 0x000000af00117308 */ /* 0x000ea20000002400 */
[----:B---3--:R-:W-:Y:S01]  /*234a0*/  FFMA.FTZ R10, R132, R2, R18 ;  /* 0x00000002840a7223 */ /* 0x008fe20000010012 */
[C---:B------:R-:W-:Y:S02]  /*234b0*/  ISETP.GE.AND P4, PT, R3.reuse, R7, PT ;  /* 0x000000070300720c */ /* 0x040fe40003f86270 */
[----:B------:R-:W-:Y:S02]  /*234c0*/  ISETP.GE.AND P6, PT, R3, R5, PT ;  /* 0x000000050300720c */ /* 0x000fe40003fc6270 */
[----:B------:R-:W-:Y:S02]  /*234d0*/  IADD3 R2, R0, 0xb9, RZ ;  /* 0x000000b900027810 */ /* 0x000fe40007ffe0ff */
[----:B------:R-:W3:Y:S01]  /*234e0*/  MUFU.TANH R20, R126 ;  /* 0x0000007e00147308 */ /* 0x000ee20000002400 */
[----:B------:R-:W-:Y:S02]  /*234f0*/  I2FP.F32.S32 R3, R3 ;  /* 0x0000000300037245 */ /* 0x000fe40000201400 */
[----:B------:R-:W-:-:S05]  /*23500*/  FSEL R100, R4, -INF , !P2 ;  /* 0xff80000004647808 */ /* 0x000fca0005000000 */
[----:B------:R-:W3:Y:S01]  /*23510*/  MUFU.TANH R16, R129 ;  /* 0x0000008100107308 */ /* 0x000ee20000002400 */
[----:B------:R-:W-:Y:S01]  /*23520*/  ISETP.GE.AND P2, PT, R2, R7, PT ;  /* 0x000000070200720c */ /* 0x000fe20003f46270 */
[CC--:B----4-:R-:W-:Y:S01]  /*23530*/  FFMA.FTZ R8, R132.reuse, R3.reuse, R22 ;  /* 0x0000000384087223 */ /* 0x0d0fe20000010016 */
[----:B-----5:R-:W-:Y:S01]  /*23540*/  FFMA.FTZ R4, R132, R3, R13 ;  /* 0x0000000384047223 */ /* 0x020fe2000001000d */
[----:B------:R-:W-:-:S04]  /*23550*/  VIADD R3, R0, 0xc1 ;  /* 0x000000c100037836 */ /* 0x000fc80000000000 */
[----:B------:R4:W-:Y:S01]  /*23560*/  MUFU.TANH R18, R113 ;  /* 0x0000007100127308 */ /* 0x0009e20000002400 */
[----:B------:R-:W-:-:S07]  /*23570*/  FSEL R104, R10, -INF , !P5 ;  /* 0xff8000000a687808 */ /* 0x000fce0006800000 */
[----:B------:R-:W5:Y:S01]  /*23580*/  MUFU.TANH R15, R76 ;  /* 0x0000004c000f7308 */ /* 0x000f620000002400 */
[----:B------:R-:W-:Y:S02]  /*23590*/  ISETP.GE.AND P5, PT, R3, R7, PT ;  /* 0x000000070300720c */ /* 0x000fe40003fa6270 */
[----:B----4-:R-:W-:Y:S02]  /*235a0*/  FSEL R113, R6, -INF , !P3 ;  /* 0xff80000006717808 */ /* 0x010fe40005800000 */
[----:B------:R-:W-:-:S03]  /*235b0*/  ISETP.GE.AND P3, PT, R2, R5, PT ;  /* 0x000000050200720c */ /* 0x000fc60003f66270 */
[----:B------:R-:W4:Y:S01]  /*235c0*/  MUFU.TANH R11, R77 ;  /* 0x0000004d000b7308 */ /* 0x000f220000002400 */
[----:B------:R-:W-:-:S05]  /*235d0*/  I2FP.F32.S32 R2, R2 ;  /* 0x0000000200027245 */ /* 0x000fca0000201400 */
[CC--:B-1----:R-:W-:Y:S02]  /*235e0*/  FFMA.FTZ R6, R132.reuse, R2.reuse, R21 ;  /* 0x0000000284067223 */ /* 0x0c2fe40000010015 */
[----:B------:R1:W-:Y:S01]  /*235f0*/  MUFU.TANH R13, R115 ;  /* 0x00000073000d7308 */ /* 0x0003e20000002400 */
[----:B--2---:R-:W-:Y:S01]  /*23600*/  FFMA.FTZ R9, R132, R2, R17 ;  /* 0x0000000284097223 */ /* 0x004fe20000010011 */
[----:B------:R-:W-:Y:S02]  /*23610*/  IADD3 R2, R0, 0xc9, RZ ;  /* 0x000000c900027810 */ /* 0x000fe40007ffe0ff */
[----:B------:R-:W-:-:S04]  /*23620*/  FSEL R125, R6, -INF , !P2 ;  /* 0xff800000067d7808 */ /* 0x000fc80005000000 */
[----:B------:R-:W2:Y:S01]  /*23630*/  MUFU.TANH R12, R41 ;  /* 0x00000029000c7308 */ /* 0x000ea20000002400 */
[----:B------:R-:W-:Y:S01]  /*23640*/  BAR.SYNC.DEFER_BLOCKING 0x0 ;  /* 0x0000000000007b1d */ /* 0x000fe20000010000 */
[-C--:B------:R-:W-:Y:S02]  /*23650*/  ISETP.GE.AND P2, PT, R2, R5.reuse, PT ;  /* 0x000000050200720c */ /* 0x080fe40003f46270 */
[----:B-1----:R-:W-:Y:S02]  /*23660*/  FSEL R115, R8, -INF , !P4 ;  /* 0xff80000008737808 */ /* 0x002fe40006000000 */
[----:B------:R-:W-:Y:S02]  /*23670*/  ISETP.GE.AND P4, PT, R3, R5, PT ;  /* 0x000000050300720c */ /* 0x000fe40003f86270 */
[----:B------:R-:W-:Y:S01]  /*23680*/  I2FP.F32.S32 R3, R3 ;  /* 0x0000000300037245 */ /* 0x000fe20000201400 */
[----:B------:R-:W1:Y:S04]  /*23690*/  MUFU.TANH R19, R40 ;  /* 0x0000002800137308 */ /* 0x000e680000002400 */
[----:B---3--:R-:W-:-:S04]  /*236a0*/  FFMA.FTZ R8, R132, R3, R20 ;  /* 0x0000000384087223 */ /* 0x008fc80000010014 */
[----:B------:R3:W1:Y:S01]  /*236b0*/  MUFU.TANH R17, R109 ;  /* 0x0000006d00117308 */ /* 0x0006620000002400 */
[----:B------:R-:W-:Y:S02]  /*236c0*/  FSEL R126, R8, -INF , !P5 ;  /* 0xff800000087e7808 */ /* 0x000fe40006800000 */
[----:B---3--:R-:W-:Y:S01]  /*236d0*/  FSEL R109, R4, -INF , !P6 ;  /* 0xff800000046d7808 */ /* 0x008fe20007000000 */
[----:B------:R-:W-:Y:S01]  /*236e0*/  FFMA.FTZ R4, R132, R3, R16 ;  /* 0x0000000384047223 */ /* 0x000fe20000010010 */
[----:B------:R-:W-:Y:S01]  /*236f0*/  ISETP.GE.AND P6, PT, R2, R7, PT ;  /* 0x000000070200720c */ /* 0x000fe20003fc6270 */
[----:B------:R-:W-:Y:S01]  /*23700*/  VIADD R3, R0, 0xd1 ;  /* 0x000000d100037836 */ /* 0x000fe20000000000 */
[----:B------:R-:W-:Y:S01]  /*23710*/  I2FP.F32.S32 R2, R2 ;  /* 0x0000000200027245 */ /* 0x000fe20000201400 */
[----:B------:R3:W1:Y:S03]  /*23720*/  MUFU.TANH R16, R111 ;  /* 0x0000006f00107308 */ /* 0x0006660000002400 */
[----:B------:R-:W-:Y:S01]  /*23730*/  ISETP.GE.AND P5, PT, R3, R5, PT ;  /* 0x000000050300720c */ /* 0x000fe20003fa6270 */
[CC--:B-----5:R-:W-:Y:S01]  /*23740*/  FFMA.FTZ R6, R132.reuse, R2.reuse, R15 ;  /* 0x0000000284067223 */ /* 0x0e0fe2000001000f */
[----:B----4-:R-:W-:Y:S01]  /*23750*/  FFMA.FTZ R11, R132, R2, R11 ;  /* 0x00000002840b7223 */ /* 0x010fe2000001000b */
[----:B------:R-:W-:-:S02]  /*23760*/  IADD3 R2, R0, 0xd9, RZ ;  /* 0x000000d900027810 */ /* 0x000fc40007ffe0ff */
[----:B------:R4:W5:Y:S01]  /*23770*/  MUFU.TANH R15, R105 ;  /* 0x00000069000f7308 */ /* 0x0009620000002400 */
[----:B------:R-:W-:Y:S02]  /*23780*/  FSEL R127, R6, -INF , !P6 ;  /* 0xff800000067f7808 */ /* 0x000fe40007000000 */
[----:B------:R-:W-:Y:S02]  /*23790*/  ISETP.GE.AND P6, PT, R2, R5, PT ;  /* 0x000000050200720c */ /* 0x000fe40003fc6270 */
[----:B---3--:R-:W-:Y:S02]  /*237a0*/  FSEL R111, R9, -INF , !P3 ;  /* 0xff800000096f7808 */ /* 0x008fe40005800000 */
[----:B------:R-:W-:Y:S02]  /*237b0*/  ISETP.GE.AND P3, PT, R3, R7, PT ;  /* 0x000000070300720c */ /* 0x000fe40003f66270 */
[----:B------:R-:W-:Y:S02]  /*237c0*/  I2FP.F32.S32 R3, R3 ;  /* 0x0000000300037245 */ /* 0x000fe40000201400 */
[----:B----4-:R-:W-:-:S03]  /*237d0*/  FSEL R105, R4, -INF , !P4 ;  /* 0xff80000004697808 */ /* 0x010fc60006000000 */
[----:B--2---:R-:W-:Y:S01]  /*237e0*/  FFMA.FTZ R4, R132, R3, R12 ;  /* 0x0000000384047223 */ /* 0x004fe2000001000c */
[----:B------:R-:W-:Y:S01]  /*237f0*/  ISETP.GE.AND P4, PT, R2, R7, PT ;  /* 0x000000070200720c */ /* 0x000fe20003f86270 */
[----:B------:R2:W3:Y:S01]  /*23800*/  MUFU.TANH R12, R107 ;  /* 0x0000006b000c7308 */ /* 0x0004e20000002400 */
[----:B------:R-:W-:Y:S01]  /*23810*/  I2FP.F32.S32 R2, R2 ;  /* 0x0000000200027245 */ /* 0x000fe20000201400 */
[----:B-1----:R-:W-:Y:S01]  /*23820*/  FFMA.FTZ R8, R132, R3, R19 ;  /* 0x0000000384087223 */ /* 0x002fe20000010013 */
[----:B------:R-:W-:-:S03]  /*23830*/  VIADD R3, R0, 0xe1 ;  /* 0x000000e100037836 */ /* 0x000fc60000000000 */
[CC--:B------:R-:W-:Y:S01]  /*23840*/  FFMA.FTZ R6, R132.reuse, R2.reuse, R18 ;  /* 0x0000000284067223 */ /* 0x0c0fe20000010012 */
[----:B------:R-:W-:Y:S01]  /*23850*/  FFMA.FTZ R10, R132, R2, R13 ;  /* 0x00000002840a7223 */ /* 0x000fe2000001000d */
[----:B------:R-:W-:Y:S02]  /*23860*/  IADD3 R2, R0, 0xe9, RZ ;  /* 0x000000e900027810 */ /* 0x000fe40007ffe0ff */
[----:B------:R-:W-:Y:S01]  /*23870*/  FSEL R129, R8, -INF , !P3 ;  /* 0xff80000008817808 */ /* 0x000fe20005800000 */
[----:B------:R1:W-:Y:S01]  /*23880*/  MUFU.TANH R13, R101 ;  /* 0x00000065000d7308 */ /* 0x0003e20000002400 */
[----:B------:R-:W-:Y:S02]  /*23890*/  ISETP.GE.AND P3, PT, R3, R5, PT ;  /* 0x000000050300720c */ /* 0x000fe40003f66270 */
[----:B------:R-:W-:Y:S02]  /*238a0*/  FSEL R131, R6, -INF , !P4 ;  /* 0xff80000006837808 */ /* 0x000fe40006000000 */
[----:B--2---:R-:W-:-:S02]  /*238b0*/  FSEL R107, R11, -INF , !P2 ;  /* 0xff8000000b6b7808 */ /* 0x004fc40005000000 */
[----:B------:R-:W-:Y:S01]  /*238c0*/  ISETP.GE.AND P2, PT, R3, R7, PT ;  /* 0x000000070300720c */ /* 0x000fe20003f46270 */
[----:B------:R-:W2:Y:S01]  /*238d0*/  MUFU.TANH R11, R103 ;  /* 0x00000067000b7308 */ /* 0x000ea20000002400 */
[----:B------:R-:W-:Y:S02]  /*238e0*/  I2FP.F32.S32 R3, R3 ;  /* 0x0000000300037245 */ /* 0x000fe40000201400 */
[----:B------:R-:W-:Y:S02]  /*238f0*/  ISETP.GE.AND P4, PT, R2, R5, PT ;  /* 0x000000050200720c */ /* 0x000fe40003f86270 */
[----:B-1----:R-:W-:Y:S02]  /*23900*/  FSEL R101, R4, -INF , !P5 ;  /* 0xff80000004657808 */ /* 0x002fe40006800000 */
[----:B------:R-:W-:Y:S02]  /*23910*/  ISETP.GE.AND P5, PT, R2, R7, PT ;  /* 0x000000070200720c */ /* 0x000fe40003fa6270 */
[----:B------:R-:W-:Y:S01]  /*23920*/  I2FP.F32.S32 R2, R2 ;  /* 0x0000000200027245 */ /* 0x000fe20000201400 */
[CC--:B------:R-:W-:Y:S01]  /*23930*/  FFMA.FTZ R9, R132.reuse, R3.reuse, R17 ;  /* 0x0000000384097223 */ /* 0x0c0fe20000010011 */
[----:B------:R-:W-:Y:S01]  /*23940*/  FFMA.FTZ R4, R132, R3, R16 ;  /* 0x0000000384047223 */ /* 0x000fe20000010010 */
[----:B------:R-:W-:-:S02]  /*23950*/  VIADD R3, R0, 0xf1 ;  /* 0x000000f100037836 */ /* 0x000fc40000000000 */
[CC--:B-----5:R-:W-:Y:S01]  /*23960*/  FFMA.FTZ R8, R132.reuse, R2.reuse, R15 ;  /* 0x0000000284087223 */ /* 0x0e0fe2000001000f */
[----:B---3--:R-:W-:Y:S01]  /*23970*/  FFMA.FTZ R6, R132, R2, R12 ;  /* 0x0000000284067223 */ /* 0x008fe2000001000c */
[----:B------:R-:W-:Y:S02]  /*23980*/  IADD3 R2, R0, 0xf9, RZ ;  /* 0x000000f900027810 */ /* 0x000fe40007ffe0ff */
[----:B------:R-:W-:Y:S02]  /*23990*/  FSEL R173, R4, -INF , !P3 ;  /* 0xff80000004ad7808 */ /* 0x000fe40005800000 */
[----:B------:R-:W-:Y:S02]  /*239a0*/  I2FP.F32.S32 R4, R3 ;  /* 0x0000000300047245 */ /* 0x000fe40000201400 */
[----:B------:R-:W-:Y:S02]  /*239b0*/  FSEL R172, R10, -INF , !P6 ;  /* 0xff8000000aac7808 */ /* 0x000fe40007000000 */
[----:B------:R-:W-:Y:S01]  /*239c0*/  FSEL R174, R9, -INF , !P2 ;  /* 0xff80000009ae7808 */ /* 0x000fe20005000000 */
[----:B------:R-:W1:Y:S01]  /*239d0*/  MUFU.TANH R10, R97 ;  /* 0x00000061000a7308 */ /* 0x000e620000002400 */
[----:B------:R-:W-:-:S02]  /*239e0*/  FSEL R175, R8, -INF , !P5 ;  /* 0xff80000008af7808 */ /* 0x000fc40006800000 */
[-C--:B------:R-:W-:Y:S02]  /*239f0*/  ISETP.GE.AND P6, PT, R0, R7.reuse, PT ;  /* 0x000000070000720c */ /* 0x080fe40003fc6270 */
[CC--:B------:R-:W-:Y:S02]  /*23a00*/  ISETP.GE.AND P2, PT, R3.reuse, R7.reuse, PT ;  /* 0x000000070300720c */ /* 0x0c0fe40003f46270 */
[----:B------:R-:W-:Y:S01]  /*23a10*/  ISETP.GE.AND P5, PT, R2, R7, PT ;  /* 0x000000070200720c */ /* 0x000fe20003fa6270 */
[----:B------:R-:W3:Y:S01]  /*23a20*/  MUFU.TANH R8, R99 ;  /* 0x0000006300087308 */ /* 0x000ee20000002400 */
[----:B------:R-:W-:Y:S02]  /*23a30*/  FSEL R192, R6, -INF , !P4 ;  /* 0xff80000006c07808 */ /* 0x000fe40006000000 */
[-C--:B------:R-:W-:Y:S02]  /*23a40*/  ISETP.GE.AND P4, PT, R0, R5.reuse, PT ;  /* 0x000000050000720c */ /* 0x080fe40003f86270 */
[----:B------:R-:W-:Y:S01]  /*23a50*/  I2FP.F32.S32 R7, R0 ;  /* 0x0000000000077245 */ /* 0x000fe20000201400 */
[----:B--2---:R-:W-:Y:S01]  /*23a60*/  FFMA.FTZ R0, R132, R4, R11 ;  /* 0x0000000484007223 */ /* 0x004fe2000001000b */
[----:B------:R-:W-:-:S04]  /*23a70*/  ISETP.GE.AND P3, PT, R3, R5, PT ;  /* 0x000000050300720c */ /* 0x000fc80003f66270 */
[----:B------:R-:W-:Y:S02]  /*23a80*/  FSEL R193, R0, -INF , !P3 ;  /* 0xff80000000c17808 */ /* 0x000fe40005800000 */
[----:B------:R-:W-:Y:S01]  /*23a90*/  ISETP.GT.AND P3, PT, R243, R242, PT ;  /* 0x000000f2f300720c */ /* 0x000fe20003f64270 */
[----:B------:R-:W-:Y:S01]  /*23aa0*/  FFMA.FTZ R6, R132, R4, R13 ;  /* 0x0000000484067223 */ /* 0x000fe2000001000d */
[----:B------:R-:W-:-:S04]  /*23ab0*/  I2FP.F32.S32 R3, R2 ;  /* 0x0000000200037245 */ /* 0x000fc80000201400 */
[----:B------:R-:W-:Y:S01]  /*23ac0*/  FSEL R195, R6, -INF , !P2 ;  /* 0xff80000006c37808 */ /* 0x000fe20005000000 */
[----:B-1----:R-:W-:Y:S01]  /*23ad0*/  FFMA.FTZ R4, R132, R3, R10 ;  /* 0x0000000384047223 */ /* 0x002fe2000001000a */
[----:B------:R-:W-:Y:S01]  /*23ae0*/  ISETP.GE.AND P2, PT, R2, R5, PT ;  /* 0x000000050200720c */ /* 0x000fe20003f46270 */
[CC--:B------:R-:W-:Y:S01]  /*23af0*/  FFMA.FTZ R5, R132.reuse, R7.reuse, R239 ;  /* 0x0000000784057223 */ /* 0x0c0fe200000100ef */
[C---:B------:R-:W-:Y:S01]  /*23b00*/  FFMA.FTZ R2, R132.reuse, R7, R241 ;  /* 0x0000000784027223 */ /* 0x040fe200000100f1 */
[----:B---3--:R-:W-:Y:S01]  /*23b10*/  FFMA.FTZ R3, R132, R3, R8 ;  /* 0x0000000384037223 */ /* 0x008fe20000010008 */
[----:B------:R-:W-:Y:S01]  /*23b20*/  BSSY B1, `(.L_x_4646) ;  /* 0x00000ff000017945 */ /* 0x000fe20003800000 */
[----:B------:R-:W-:Y:S01]  /*23b30*/  IMAD.MOV.U32 R248, RZ, RZ, R178 ;  /* 0x000000fffff87224 */ /* 0x000fe200078e00b2 */
[----:B------:R-:W-:Y:S02]  /*23b40*/  MOV R249, R179 ;  /* 0x000000b300f97202 */ /* 0x000fe40000000f00 */
[----:B------:R-:W-:-:S02]  /*23b50*/  FSEL R41, R5, -INF , !P6 ;  /* 0xff80000005297808 */ /* 0x000fc40007000000 */
        /* <DEDUP_REMOVED lines=66> */
.L_x_4649:
[----:B------:R-:W2:Y:S02]  /*23f80*/  LD.E R0, desc[UR6][R24.64+0x38] ;  /* 0x0000380618007980 */ /* 0x000ea4000c101900 */
[----:B--2---:R-:W-:-:S04]  /*23f90*/  LEA R0, -R0, RZ, 0x8 ;  /* 0x000000ff00007211 */ /* 0x004fc800078e41ff */
[----:B------:R-:W-:Y:S02]  /*23fa0*/  SHF.R.S32.HI R2, RZ, 0x1f, R0 ;  /* 0x0000001fff027819 */ /* 0x000fe40000011400 */
.L_x_4650:
[----:B------:R-:W-:Y:S05]  /*23fb0*/  BSYNC B0 ;  /* 0x0000000000007941 */ /* 0x000fea0003800000 */
.L_x_4648:
[----:B------:R-:W2:Y:S01]  /*23fc0*/  LDL R76, [R1] ;  /* 0x00000000014c7983 */ /* 0x000ea20000100800 */
[----:B------:R-:W-:Y:S01]  /*23fd0*/  @!P1 IADD3 R3, P2, R0, R119, RZ ;  /* 0x0000007700039210 */ /* 0x000fe20007f5e0ff */
[----:B------:R-:W-:Y:S01]  /*23fe0*/  @!P1 IMAD.MOV.U32 R12, RZ, RZ, R0 ;  /* 0x000000ffff0c9224 */ /* 0x000fe200078e0000 */
[----:B------:R-:W-:Y:S01]  /*23ff0*/  @!P1 LEA R4, P0, R190, R0, 0x5 ;  /* 0x00000000be049211 */ /* 0x000fe200078028ff */
[----:B------:R-:W-:Y:S01]  /*24000*/  @!P1 IMAD.MOV.U32 R13, RZ, RZ, R2 ;  /* 0x000000ffff0d9224 */ /* 0x000fe200078e0002 */
[-C--:B------:R-:W-:Y:S01]  /*24010*/  @!P1 MOV R7, R2.reuse ;  /* 0x0000000200079202 */ /* 0x080fe20000000f00 */
[----:B------:R-:W-:Y:S01]  /*24020*/  @!P1 IMAD.X R5, R2, 0x1, R176, P2 ;  /* 0x0000000102059824 */ /* 0x000fe200010e06b0 */
[----:B------:R-:W-:Y:S01]  /*24030*/  @!P1 LEA.HI.X R6, R190, R2, R191, 0x5, P0 ;  /* 0x00000002be069211 */ /* 0x000fe200000f2cbf */
[C---:B------:R-:W-:Y:S01]  /*24040*/  @!P1 IMAD R15, R191.reuse, 0x60, RZ ;  /* 0x00000060bf0f9824 */ /* 0x040fe200078e02ff */
[----:B------:R-:W-:Y:S01]  /*24050*/  @!P1 MOV R16, R0 ;  /* 0x0000000000109202 */ /* 0x000fe20000000f00 */
[C---:B------:R-:W-:Y:S01]  /*24060*/  @!P1 IMAD R14, R191.reuse, 0x30, RZ ;  /* 0x00000030bf0e9824 */ /* 0x040fe200078e02ff */
[----:B------:R1:W-:Y:S01]  /*24070*/  @P1 STS.128 [R189+0x2000], RZ ;  /* 0x002000ffbd001388 */ /* 0x0003e20000000c00 */
[----:B------:R-:W-:Y:S01]  /*24080*/  @!P1 IMAD.MOV.U32 R17, RZ, RZ, R2 ;  /* 0x000000ffff119224 */ /* 0x000fe200078e0002 */
[----:B------:R-:W-:Y:S01]  /*24090*/  BSSY B0, `(.L_x_4651) ;  /* 0x00000a3000007945 */ /* 0x000fe20003800000 */
[----:B------:R-:W-:-:S02]  /*240a0*/  @!P1 IMAD R21, R191, 0xc0, RZ ;  /* 0x000000c0bf159824 */ /* 0x000fc400078e02ff */
[C---:B------:R-:W-:Y:S02]  /*240b0*/  @!P1 IMAD R18, R191.reuse, 0x90, RZ ;  /* 0x00000090bf129824 */ /* 0x040fe400078e02ff */
[C---:B------:R-:W-:Y:S02]  /*240c0*/  @!P1 IMAD R20, R191.reuse, 0xb0, RZ ;  /* 0x000000b0bf149824 */ /* 0x040fe400078e02ff */
[----:B------:R-:W-:Y:S01]  /*240d0*/  @!P1 IMAD R19, R191, 0xa0, RZ ;  /* 0x000000a0bf139824 */ /* 0x000fe200078e02ff */
[CC--:B--2---:R-:W-:Y:S02]  /*240e0*/  @!P1 LEA R38, P2, R3.reuse, R76.reuse, 0x1 ;  /* 0x0000004c03269211 */ /* 0x0c4fe400078408ff */
[C---:B------:R-:W-:Y:S02]  /*240f0*/  @!P1 LEA R34, P0, R4.reuse, R76, 0x1 ;  /* 0x0000004c04229211 */ /* 0x040fe400078008ff */
[-C--:B------:R-:W-:Y:S01]  /*24100*/  @!P1 LEA.HI.X R39, R3, R252.reuse, R5, 0x1, P2 ;  /* 0x000000fc03279211 */ /* 0x080fe200010f0c05 */
[----:B------:R-:W-:Y:S01]  /*24110*/  @!P1 IMAD.MOV.U32 R5, RZ, RZ, R2 ;  /* 0x000000ffff059224 */ /* 0x000fe200078e0002 */
[----:B------:R-:W-:Y:S01]  /*24120*/  @!P1 LEA.HI.X R35, R4, R252, R6, 0x1, P0 ;  /* 0x000000fc04239211 */ /* 0x000fe200000f0c06 */
[--C-:B------:R-:W-:Y:S01]  /*24130*/  @!P1 IMAD.MOV.U32 R4, RZ, RZ, R0.reuse ;  /* 0x000000ffff049224 */ /* 0x100fe200078e0000 */
[----:B------:R-:W-:Y:S01]  /*24140*/  @!P1 LEA R10, P2, R0, R76, 0x1 ;  /* 0x0000004c000a9211 */ /* 0x000fe200078408ff */
[----:B------:R-:W-:-:S02]  /*24150*/  @!P1 IMAD.MOV.U32 R6, RZ, RZ, R0 ;  /* 0x000000ffff069224 */ /* 0x000fc400078e0000 */
[----:B------:R-:W-:Y:S01]  /*24160*/  @!P1 IMAD.WIDE.U32 R8, R190, 0x30, R4 ;  /* 0x00000030be089825 */ /* 0x000fe200078e0004 */
[----:B------:R-:W-:-:S03]  /*24170*/  @!P1 LEA.HI.X R11, R0, R252, R2, 0x1, P2 ;  /* 0x000000fc000b9211 */ /* 0x000fc600010f0c02 */
        /* <DEDUP_REMOVED lines=38> */
[C---:B------:R-:W-:Y:S01]  /*243e0*/  @!P1 IMAD.WIDE.U32 R4, R190.reuse, 0xc0, R16 ;  /* 0x000000c0be049825 */ /* 0x040fe200078e0010 */
[----:B------:R-:W-:Y:S01]  /*243f0*/  @!P1 IADD3 R9, R19, R9, RZ ;  /* 0x0000000913099210 */ /* 0x000fe20007ffe0ff */
[----:B------:R1:W-:Y:S02]  /*24400*/  @P1 STS.128 [R189+0x3800], RZ ;  /* 0x003800ffbd001388 */ /* 0x0003e40000000c00 */
[----:B--2---:R-:W-:Y:S01]  /*24410*/  @!P1 IMAD.WIDE.U32 R10, R190, 0x90, R6 ;  /* 0x00000090be0a9825 */ /* 0x004fe200078e0006 */
[-C--:B------:R-:W-:Y:S01]  /*24420*/  @!P1 LEA R16, P0, R4, R76.reuse, 0x1 ;  /* 0x0000004c04109211 */ /* 0x080fe200078008ff */
[----:B------:R-:W-:Y:S01]  /*24430*/  @!PT LDS RZ, [RZ] ;  /* 0x00000000fffff984 */ /* 0x000fe20000000800 */
[----:B------:R-:W-:Y:S01]  /*24440*/  @!PT LDS RZ, [RZ] ;  /* 0x00000000fffff984 */ /* 0x000fe20000000800 */
[----:B------:R-:W-:Y:S01]  /*24450*/  @!PT LDS RZ, [RZ] ;  /* 0x00000000fffff984 */ /* 0x000fe20000000800 */
[----:B------:R1:W-:Y:S02]  /*24460*/  @!P1 LDGSTS.E.BYPASS.LTC128B.128 [R189+0x3800], desc[UR6][R32.64] ;  /* 0x0380000020bd9fae */ /* 0x0003e4000b901d46 */
[----:B------:R-:W-:Y:S01]  /*24470*/  @!P1 IMAD.WIDE.U32 R6, R190, 0xb0, R14 ;  /* 0x000000b0be069825 */ /* 0x000fe200078e000e */
[----:B------:R-:W-:Y:S01]  /*24480*/  @!P1 LEA R22, P5, R10, R76, 0x1 ;  /* 0x0000004c0a169211 */ /* 0x000fe200078a08ff */
[----:B------:R1:W-:Y:S02]  /*24490*/  @P1 STS.128 [R189+0x4000], RZ ;  /* 0x004000ffbd001388 */ /* 0x0003e40000000c00 */
[----:B------:R-:W-:-:S02]  /*244a0*/  @!P1 IMAD.IADD R5, R21, 0x1, R5 ;  /* 0x0000000115059824 */ /* 0x000fc400078e0205 */
[----:B------:R-:W-:Y:S01]  /*244b0*/  @!P1 IMAD.IADD R3, R18, 0x1, R11 ;  /* 0x0000000112039824 */ /* 0x000fe200078e020b */
[----:B------:R-:W-:Y:S01]  /*244c0*/  @!P1 LEA R18, P2, R6, R76, 0x1 ;  /* 0x0000004c06129211 */ /* 0x000fe200078408ff */
[----:B------:R-:W-:Y:S01]  /*244d0*/  @!P1 IMAD.IADD R7, R20, 0x1, R7 ;  /* 0x0000000114079824 */ /* 0x000fe200078e0207 */
[----:B------:R-:W-:Y:S01]  /*244e0*/  @!P1 LEA.HI.X R17, R4, R252, R5, 0x1, P0 ;  /* 0x000000fc04119211 */ /* 0x000fe200000f0c05 */
        /* <DEDUP_REMOVED lines=11> */
[----:B------:R-:W-:Y:S01]  /*245a0*/  @!P1 LEA R14, P5, R3, R76, 0x1 ;  /* 0x0000004c030e9211 */ /* 0x000fe200078a08ff */
[C---:B------:R-:W-:Y:S01]  /*245b0*/  @!P1 IMAD R13, R191.reuse, 0xd0, RZ ;  /* 0x000000d0bf0d9824 */ /* 0x040fe200078e02ff */
        /* <DEDUP_REMOVED lines=80> */
.L_x_4652:
[----:B------:R-:W-:Y:S05]  /*24ac0*/  BSYNC B0 ;  /* 0x0000000000007941 */ /* 0x000fea0003800000 */
.L_x_4651:
[C---:B------:R-:W-:Y:S01]  /*24ad0*/  LEA R76, P0, R0.reuse, R76, 0x1 ;  /* 0x0000004c004c7211 */ /* 0x040fe200078008ff */
[----:B------:R-:W0:Y:S03]  /*24ae0*/  LDGDEPBAR ;  /* 0x00000000000079af */ /* 0x000e260000000000 */
[----:B------:R-:W-:Y:S01]  /*24af0*/  LEA.HI.X R252, R0, R252, R2, 0x1, P0 ;  /* 0x000000fc00fc7211 */ /* 0x000fe200000f0c02 */
[----:B------:R3:W-:Y:S04]  /*24b00*/  STL [R1], R76 ;  /* 0x0000004c01007387 */ /* 0x0007e80000100800 */
.L_x_4647:
[----:B------:R-:W-:Y:S05]  /*24b10*/  BSYNC B1 ;  /* 0x0000000000017941 */ /* 0x000fea0003800000 */
.L_x_4646:
[----:B------:R-:W-:Y:S01]  /*24b20*/  FMNMX.FTZ R0, R116, R40, !PT ;  /* 0x0000002874007209 */ /* 0x000fe20007810000 */
[----:B-1----:R-:W4:Y:S03]  /*24b30*/  LDL.LU R26, [R1+0x14] ;  /* 0x00001400011a7983 */ /* 0x002f260000300800 */
[----:B------:R-:W-:Y:S01]  /*24b40*/  FMNMX.FTZ R0, R47, R0, !PT ;  /* 0x000000002f007209 */ /* 0x000fe20007810000 */
[----:B------:R-:W5:Y:S03]  /*24b50*/  LDL.LU R27, [R1+0x10] ;  /* 0x00001000011b7983 */ /* 0x000f660000300800 */
        /* <DEDUP_REMOVED lines=121> */
[----:B------:R-:W3:Y:S02]  /*252f0*/  SHFL.BFLY PT, R4, R2, 0x2, 0x1f ;  /* 0x0c401f0002047f89 */ /* 0x000ee400000e0000 */
[----:B---3--:R-:W-:-:S05]  /*25300*/  FMNMX.FTZ R2, R2, R4, !PT ;  /* 0x0000000402027209 */ /* 0x008fca0007810000 */
[----:B------:R-:W3:Y:S01]  /*25310*/  SHFL.BFLY PT, R4, R2, 0x1, 0x1f ;  /* 0x0c201f0002047f89 */ /* 0x000ee200000e0000 */
[----:B----4-:R-:W-:Y:S02]  /*25320*/  MOV R99, R26 ;  /* 0x0000001a00637202 */ /* 0x010fe40000000f00 */
[----:B-----5:R-:W-:Y:S02]  /*25330*/  MOV R97, R27 ;  /* 0x0000001b00617202 */ /* 0x020fe40000000f00 */
[----:B-1----:R-:W-:Y:S01]  /*25340*/  LDSM.16.MT88.4 R24, [R139+0xa800] ;  /* 0x00a800008b18783b */ /* 0x002fe20000004200 */
[----:B---3--:R-:W-:Y:S02]  /*25350*/  FMNMX.FTZ R77, R2, R4, !PT ;  /* 0x00000004024d7209 */ /* 0x008fe40007810000 */
        /* <DEDUP_REMOVED lines=33> */
[-CC-:B--2---:R-:W-:Y:S01]  /*25570*/  FFMA.FTZ R4, R72, R0.reuse, -R3.reuse ;  /* 0x0000000048047223 */ /* 0x184fe20000010803 */
        /* <DEDUP_REMOVED lines=49> */
[----:B-1----:R-:W-:-:S04]  /*25890*/  FFMA.FTZ R4, R43, R0, -R3 ;  /* 0x000000002b047223 */ /* 0x002fc80000010803 */
[----:B------:R1:W-:Y:S02]  /*258a0*/  MUFU.EX2 R202, R4 ;  /* 0x0000000400ca7308 */ /* 0x0003e40000000800 */
[----:B-1----:R-:W-:-:S05]  /*258b0*/  FSEL R4, R76, RZ, P1 ;  /* 0x000000ff4c047208 */ /* 0x002fca0000800000 */
[----:B------:R-:W-:Y:S01]  /*258c0*/  FADD.FTZ R2, R37, -R4 ;  /* 0x8000000425027221 */ /* 0x000fe20000010000 */
[--C-:B------:R-:W-:Y:S01]  /*258d0*/  FFMA.FTZ R4, R51, R0, -R3.reuse ;  /* 0x0000000033047223 */ /* 0x100fe20000010803 */
[----:B------:R-:W-:Y:S02]  /*258e0*/  LDSM.16.MT88.4 R36, [R182+0xa800] ;  /* 0x00a80000b624783b */ /* 0x000fe40000004200 */
[----:B------:R-:W-:Y:S01]  /*258f0*/  FMUL.FTZ R2, R0, R2 ;  /* 0x0000000200027220 */ /* 0x000fe20000410000 */
[----:B------:R-:W-:Y:S08]  /*25900*/  MUFU.EX2 R116, R4 ;  /* 0x0000000400747308 */ /* 0x000ff00000000800 */
[----:B------:R1:W2:Y:S02]  /*25910*/  MUFU.EX2 R7, R2 ;  /* 0x0000000200077308 */ /* 0x0002a40000000800 */
[----:B-1----:R-:W-:Y:S01]  /*25920*/  FFMA.FTZ R2, R50, R0, -R3 ;  /* 0x0000000032027223 */ /* 0x002fe20000010803 */
[-C--:B--2---:R-:W-:Y:S01]  /*25930*/  FMUL.FTZ R168, R168, R7.reuse ;  /* 0x00000007a8a87220 */ /* 0x084fe20000410000 */
[-C--:B------:R-:W-:Y:S01]  /*25940*/  FMUL.FTZ R169, R169, R7.reuse ;  /* 0x00000007a9a97220 */ /* 0x080fe20000410000 */
[----:B------:R-:W-:-:S03]  /*25950*/  FMUL.FTZ R156, R156, R7 ;  /* 0x000000079c9c7220 */ /* 0x000fc60000410000 */
[----:B------:R1:W2:Y:S01]  /*25960*/  MUFU.EX2 R28, R2 ;  /* 0x00000002001c7308 */ /* 0x0002a20000000800 */
        /* <DEDUP_REMOVED lines=11> */
[----:B------:R-:W-:Y:S01]  /*25a20*/  F2FP.BF16.F32.PACK_AB R9, R246, R245 ;  /* 0x000000f5f609723e */ /* 0x000fe200000010ff */
[-C--:B------:R-:W-:Y:S01]  /*25a30*/  FMUL.FTZ R160, R160, R7.reuse ;  /* 0x00000007a0a07220 */ /* 0x080fe20000410000 */
[-C--:B------:R-:W-:Y:S01]  /*25a40*/  FMUL.FTZ R161, R161, R7.reuse ;  /* 0x00000007a1a17220 */ /* 0x080fe20000410000 */
[-C--:B------:R-:W-:Y:S01]  /*25a50*/  FMUL.FTZ R148, R148, R7.reuse ;  /* 0x0000000794947220 */ /* 0x080fe20000410000 */
[----:B------:R-:W-:Y:S01]  /*25a60*/  FMUL.FTZ R149, R149, R7 ;  /* 0x0000000795957220 */ /* 0x000fe20000410000 */
[----:B-1----:R-:W-:Y:S01]  /*25a70*/  FFMA.FTZ R2, R63, R0, -R3 ;  /* 0x000000003f027223 */ /* 0x002fe20000010803 */
[----:B--2---:R-:W-:Y:S01]  /*25a80*/  MOV R4, R28 ;  /* 0x0000001c00047202 */ /* 0x004fe20000000f00 */
[C---:B------:R-:W-:Y:S01]  /*25a90*/  HMMA.16816.F32.BF16 R152, R12.reuse, R20, R152 ;  /* 0x000000140c98723c */ /* 0x040fe20000041898 */
[----:B------:R-:W1:Y:S01]  /*25aa0*/  LDSM.16.MT88.4 R28, [R181+0xa000] ;  /* 0x00a00000b51c783b */ /* 0x000e620000004200 */
[----:B------:R2:W-:Y:S03]  /*25ab0*/  MUFU.EX2 R119, R2 ;  /* 0x0000000200777308 */ /* 0x0005e60000000800 */
[----:B------:R-:W-:Y:S01]  /*25ac0*/  LDSM.16.MT88.4 R48, [R180+0xb000] ;  /* 0x00b00000b430783b */ /* 0x000fe20000004200 */
[C---:B------:R-:W-:Y:S06]  /*25ad0*/  HMMA.16816.F32.BF16 R44, R12.reuse, R16, R160 ;  /* 0x000000100c2c723c */ /* 0x040fec00000418a0 */
[----:B------:R-:W-:Y:S01]  /*25ae0*/  HMMA.16816.F32.BF16 R148, R12, R22, R148 ;  /* 0x000000160c94723c */ /* 0x000fe20000041894 */
[----:B------:R-:W-:Y:S01]  /*25af0*/  MOV R160, R208 ;  /* 0x000000d000a07202 */ /* 0x000fe20000000f00 */
[----:B------:R-:W-:Y:S01]  /*25b00*/  LDSM.16.MT88.4 R20, [R139+0xb000] ;  /* 0x00b000008b14783b */ /* 0x000fe20000004200 */
[----:B------:R-:W-:Y:S01]  /*25b10*/  MOV R161, R202 ;  /* 0x000000ca00a17202 */ /* 0x000fe20000000f00 */
[----:B--2---:R-:W-:-:S04]  /*25b20*/  FFMA.FTZ R2, R75, R0, -R5 ;  /* 0x000000004b027223 */ /* 0x004fc80000010805 */
[----:B------:R2:W-:Y:S02]  /*25b30*/  MUFU.EX2 R225, R2 ;  /* 0x0000000200e17308 */ /* 0x0005e40000000800 */
[----:B--2---:R-:W-:Y:S01]  /*25b40*/  FFMA.FTZ R2, R54, R0, -R5 ;  /* 0x0000000036027223 */ /* 0x004fe20000010805 */
[C---:B-1----:R-:W-:Y:S05]  /*25b50*/  HMMA.16816.F32.BF16 R144, R12.reuse, R28, R144 ;  /* 0x0000001c0c90723c */ /* 0x042fea0000041890 */
[----:B------:R1:W2:Y:S01]  /*25b60*/  MUFU.EX2 R222, R2 ;  /* 0x0000000200de7308 */ /* 0x0002a20000000800 */
[C---:B------:R-:W-:Y:S01]  /*25b70*/  HMMA.16816.F32.BF16 R52, R12.reuse, R18, R156 ;  /* 0x000000120c34723c */ /* 0x040fe2000004189c */
[----:B------:R-:W-:Y:S05]  /*25b80*/  LDSM.16.MT88.4 R16, [R181+0xa800] ;  /* 0x00a80000b510783b */ /* 0x000fea0000004200 */
[----:B------:R-:W-:Y:S01]  /*25b90*/  HMMA.16816.F32.BF16 R140, R12, R30, R140 ;  /* 0x0000001e0c8c723c */ /* 0x000fe2000004188c */
[----:B------:R-:W-:-:S04]  /*25ba0*/  MOV R158, R32 ;  /* 0x00000020009e7202 */ /* 0x000fc80000000f00 */
[----:B------:R-:W-:Y:S01]  /*25bb0*/  F2FP.BF16.F32.PACK_AB R11, R158, R247 ;  /* 0x000000f79e0b723e */ /* 0x000fe200000010ff */
[-CC-:B-1----:R-:W-:Y:S01]  /*25bc0*/  FFMA.FTZ R2, R89, R0.reuse, -R5.reuse ;  /* 0x0000000059027223 */ /* 0x182fe20000010805 */
[----:B------:R-:W-:Y:S02]  /*25bd0*/  MOV R89, R33 ;  /* 0x0000002100597202 */ /* 0x000fe40000000f00 */
[----:B------:R-:W1:Y:S01]  /*25be0*/  LDSM.16.MT88.4 R32, [R180+0xa800] ;  /* 0x00a80000b420783b */ /* 0x000e620000004200 */
[----:B------:R3:W-:Y:S01]  /*25bf0*/  MUFU.EX2 R216, R2 ;  /* 0x0000000200d87308 */ /* 0x0007e20000000800 */
[----:B--2---:R-:W-:Y:S01]  /*25c00*/  F2FP.BF16.F32.PACK_AB R8, R222, R225 ;  /* 0x000000e1de08723e */ /* 0x004fe200000010ff */
[----:B---3--:R-:W-:-:S06]  /*25c10*/  FFMA.FTZ R2, R57, R0, -R5 ;  /* 0x0000000039027223 */ /* 0x008fcc0000010805 */
[----:B------:R2:W3:Y:S02]  /*25c20*/  MUFU.EX2 R204, R2 ;  /* 0x0000000200cc7308 */ /* 0x0004e40000000800 */
[----:B--2---:R-:W-:Y:S01]  /*25c30*/  FFMA.FTZ R2, R74, R0, -R3 ;  /* 0x000000004a027223 */ /* 0x004fe20000010803 */
[----:B---3--:R-:W-:-:S05]  /*25c40*/  F2FP.BF16.F32.PACK_AB R10, R204, R216 ;  /* 0x000000d8cc0a723e */ /* 0x008fca00000010ff */
[----:B------:R2:W-:Y:S02]  /*25c50*/  MUFU.EX2 R242, R2 ;  /* 0x0000000200f27308 */ /* 0x0005e40000000800 */
[C---:B------:R-:W-:Y:S06]  /*25c60*/  HMMA.16816.F32.BF16 R28, R8.reuse, R24, R168 ;  /* 0x00000018081c723c */ /* 0x040fec00000418a8 */
[C---:B-1----:R-:W-:Y:S06]  /*25c70*/  HMMA.16816.F32.BF16 R68, R8.reuse, R32, R152 ;  /* 0x000000200844723c */ /* 0x042fec0000041898 */
[----:B------:R-:W-:Y:S01]  /*25c80*/  HMMA.16816.F32.BF16 R24, R8, R26, R164 ;  /* 0x0000001a0818723c */ /* 0x000fe200000418a4 */
[----:B--2---:R-:W-:Y:S01]  /*25c90*/  FFMA.FTZ R2, R56, R0, -R3 ;  /* 0x0000000038027223 */ /* 0x004fe20000010803 */
[----:B------:R-:W-:-:S02]  /*25ca0*/  MOV R154, R226 ;  /* 0x000000e2009a7202 */ /* 0x000fc40000000f00 */
[----:B------:R-:W-:Y:S01]  /*25cb0*/  MOV R155, R212 ;  /* 0x000000d4009b7202 */ /* 0x000fe20000000f00 */
[----:B------:R1:W-:Y:S01]  /*25cc0*/  MUFU.EX2 R241, R2 ;  /* 0x0000000200f17308 */ /* 0x0003e20000000800 */
[----:B------:R-:W-:Y:S02]  /*25cd0*/  HMMA.16816.F32.BF16 R44, R8, R36, R44 ;  /* 0x00000024082c723c */ /* 0x000fe4000004182c */
[----:B------:R-:W-:-:S04]  /*25ce0*/  F2FP.BF16.F32.PACK_AB R13, R155, R154 ;  /* 0x0000009a9b0d723e */ /* 0x000fc800000010ff */
[C---:B------:R-:W-:Y:S01]  /*25cf0*/  HMMA.16816.F32.BF16 R52, R8.reuse, R38, R52 ;  /* 0x000000260834723c */ /* 0x040fe20000041834 */
[----:B------:R-:W-:Y:S05]  /*25d00*/  LDSM.16.MT88.4 R36, [R181+0xb000] ;  /* 0x00b00000b524783b */ /* 0x000fea0000004200 */
[----:B------:R-:W-:Y:S01]  /*25d10*/  HMMA.16816.F32.BF16 R72, R8, R16, R144 ;  /* 0x000000100848723c */ /* 0x000fe20000041890 */
[----:B-1----:R-:W-:Y:S01]  /*25d20*/  FFMA.FTZ R2, R88, R0, -R3 ;  /* 0x0000000058027223 */ /* 0x002fe20000010803 */
[----:B------:R-:W-:-:S04]  /*25d30*/  MOV R88, R239 ;  /* 0x000000ef00587202 */ /* 0x000fc80000000f00 */
[----:B------:R-:W-:Y:S01]  /*25d40*/  HMMA.16816.F32.BF16 R140, R8, R18, R140 ;  /* 0x00000012088c723c */ /* 0x000fe2000004188c */
[----:B------:R-:W-:Y:S01]  /*25d50*/  LDSM.16.MT88.4 R16, [R139+0xb800] ;  /* 0x00b800008b10783b */ /* 0x000fe20000004200 */
[----:B------:R1:W-:Y:S01]  /*25d60*/  MUFU.EX2 R239, R2 ;  /* 0x0000000200ef7308 */ /* 0x0003e20000000800 */
[----:B------:R-:W-:Y:S01]  /*25d70*/  F2FP.BF16.F32.PACK_AB R15, R89, R88 ;  /* 0x00000058590f723e */ /* 0x000fe200000010ff */
[--C-:B-1----:R-:W-:Y:S01]  /*25d80*/  FFMA.FTZ R2, R93, R0, -R5.reuse ;  /* 0x000000005d027223 */ /* 0x102fe20000010805 */
[----:B------:R-:W-:Y:S02]  /*25d90*/  MOV R93, R40 ;  /* 0x00000028005d7202 */ /* 0x000fe40000000f00 */
[----:B------:R-:W1:Y:S03]  /*25da0*/  LDSM.16.MT88.4 R40, [R182+0xb000] ;  /* 0x00b00000b628783b */ /* 0x000e660000004200 */
[----:B------:R2:W-:Y:S02]  /*25db0*/  MUFU.EX2 R168, R2 ;  /* 0x0000000200a87308 */ /* 0x0005e40000000800 */
[----:B--2---:R-:W-:-:S06]  /*25dc0*/  FFMA.FTZ R2, R59, R0, -R5 ;  /* 0x000000003b027223 */ /* 0x004fcc0000010805 */
[----:B------:R2:W3:Y:S02]  /*25dd0*/  MUFU.EX2 R170, R2 ;  /* 0x0000000200aa7308 */ /* 0x0004e40000000800 */
[----:B--2---:R-:W-:Y:S01]  /*25de0*/  FFMA.FTZ R2, R95, R0, -R5 ;  /* 0x000000005f027223 */ /* 0x004fe20000010805 */
[----:B------:R-:W-:Y:S02]  /*25df0*/  MOV R95, R176 ;  /* 0x000000b0005f7202 */ /* 0x000fe40000000f00 */
[----:B---3--:R-:W-:-:S03]  /*25e00*/  F2FP.BF16.F32.PACK_AB R12, R170, R168 ;  /* 0x000000a8aa0c723e */ /* 0x008fc600000010ff */
        /* <DEDUP_REMOVED lines=9> */
[C---:B------:R-:W-:Y:S01]  /*25ea0*/  HMMA.16816.F32.BF16 R32, R12.reuse, R20, R28 ;  /* 0x000000140c20723c */ /* 0x040fe2000004181c */
[----:B------:R-:W3:Y:S05]  /*25eb0*/  LDSM.16.MT88.4 R28, [R182+0xb800] ;  /* 0x00b80000b61c783b */ /* 0x000eea0000004200 */
[C---:B------:R-:W-:Y:S06]  /*25ec0*/  HMMA.16816.F32.BF16 R24, R12.reuse, R22, R24 ;  /* 0x000000160c18723c */ /* 0x040fec0000041818 */
[----:B-1----:R-:W-:Y:S01]  /*25ed0*/  HMMA.16816.F32.BF16 R20, R12, R40, R44 ;  /* 0x000000280c14723c */ /* 0x002fe2000004182c */
[----:B--2---:R-:W-:-:S04]  /*25ee0*/  FFMA.FTZ R2, R86, R0, -R3 ;  /* 0x0000000056027223 */ /* 0x004fc80000010803 */
[----:B------:R1:W-:Y:S01]  /*25ef0*/  MUFU.EX2 R212, R2 ;  /* 0x0000000200d47308 */ /* 0x0003e20000000800 */
[C---:B------:R-:W-:Y:S01]  /*25f00*/  HMMA.16816.F32.BF16 R40, R12.reuse, R42, R52 ;  /* 0x0000002a0c28723c */ /* 0x040fe20000041834 */
[----:B------:R-:W2:Y:S05]  /*25f10*/  LDSM.16.MT88.4 R52, [R180+0xb800] ;  /* 0x00b80000b434783b */ /* 0x000eaa0000004200 */
[C---:B------:R-:W-:Y:S06]  /*25f20*/  HMMA.16816.F32.BF16 R72, R12.reuse, R36, R72 ;  /* 0x000000240c48723c */ /* 0x040fec0000041848 */
[----:B------:R-:W-:Y:S01]  /*25f30*/  HMMA.16816.F32.BF16 R56, R12, R38, R140 ;  /* 0x000000260c38723c */ /* 0x000fe2000004188c */
[----:B------:R-:W-:Y:S01]  /*25f40*/  LDSM.16.MT88.4 R36, [R139+0xc000] ;  /* 0x00c000008b24783b */ /* 0x000fe20000004200 */
[----:B-1----:R-:W-:-:S04]  /*25f50*/  FFMA.FTZ R2, R64, R0, -R3 ;  /* 0x0000000040027223 */ /* 0x002fc80000010803 */
[C---:B------:R-:W-:Y:S01]  /*25f60*/  HMMA.16816.F32.BF16 R68, R12.reuse, R48, R68 ;  /* 0x000000300c44723c */ /* 0x040fe20000041844 */
[----:B------:R1:W-:Y:S05]  /*25f70*/  MUFU.EX2 R208, R2 ;  /* 0x0000000200d07308 */ /* 0x0003ea0000000800 */
[----:B------:R-:W-:Y:S01]  /*25f80*/  HMMA.16816.F32.BF16 R60, R12, R50, R60 ;  /* 0x000000320c3c723c */ /* 0x000fe2000004183c */
[----:B------:R-:W4:Y:S06]  /*25f90*/  LDSM.16.MT88.4 R48, [R181+0xb800] ;  /* 0x00b80000b530783b */ /* 0x000f2c0000004200 */
[----:B------:R-:W-:-:S02]  /*25fa0*/  F2FP.BF16.F32.PACK_AB R13, R4, R93 ;  /* 0x0000005d040d723e */ /* 0x000fc400000010ff */
[----:B------:R-:W-:Y:S01]  /*25fb0*/  F2FP.BF16.F32.PACK_AB R15, R116, R119 ;  /* 0x00000077740f723e */ /* 0x000fe200000010ff */
        /* <DEDUP_REMOVED lines=11> */
[----:B------:R1:W-:Y:S02]  /*26070*/  MUFU.EX2 R202, R2 ;  /* 0x0000000200ca7308 */ /* 0x0003e40000000800 */
[C---:B------:R-:W-:Y:S06]  /*26080*/  HMMA.16816.F32.BF16 R44, R8.reuse, R18, R24 ;  /* 0x00000012082c723c */ /* 0x040fec0000041818 */
[C---:B---3--:R-:W-:Y:S06]  /*26090*/  HMMA.16816.F32.BF16 R24, R8.reuse, R28, R20 ;  /* 0x0000001c0818723c */ /* 0x048fec0000041814 */
[----:B------:R-:W-:Y:S01]  /*260a0*/  HMMA.16816.F32.BF16 R20, R8, R30, R40 ;  /* 0x0000001e0814723c */ /* 0x000fe20000041828 */
[----:B-1----:R-:W-:-:S04]  /*260b0*/  FFMA.FTZ R2, R65, R0, -R3 ;  /* 0x0000000041027223 */ /* 0x002fc80000010803 */
[----:B------:R1:W-:Y:S01]  /*260c0*/  MUFU.EX2 R171, R2 ;  /* 0x0000000200ab7308 */ /* 0x0003e20000000800 */
[C---:B------:R-:W-:Y:S01]  /*260d0*/  HMMA.16816.F32.BF16 R64, R8.reuse, R16, R32 ;  /* 0x000000100840723c */ /* 0x040fe20000041820 */
[----:B------:R-:W3:Y:S04]  /*260e0*/  LDSM.16.MT88.4 R16, [R182+0xc000] ;  /* 0x00c00000b610783b */ /* 0x000ee80000004200 */
[----:B------:R-:W5:Y:S01]  /*260f0*/  LDSM.16.MT88.4 R32, [R180+0xc000] ;  /* 0x00c00000b420783b */ /* 0x000f620000004200 */
[C---:B--2---:R-:W-:Y:S06]  /*26100*/  HMMA.16816.F32.BF16 R68, R8.reuse, R52, R68 ;  /* 0x000000340844723c */ /* 0x044fec0000041844 */
[----:B------:R-:W-:Y:S01]  /*26110*/  HMMA.16816.F32.BF16 R40, R8, R54, R60 ;  /* 0x000000360828723c */ /* 0x000fe2000004183c */
[----:B-1----:R-:W-:-:S05]  /*26120*/  FFMA.FTZ R2, R117, R0, -R3 ;  /* 0x0000000075027223 */ /* 0x002fca0000010803 */
[C---:B----4-:R-:W-:Y:S01]  /*26130*/  HMMA.16816.F32.BF16 R72, R8.reuse, R48, R72 ;  /* 0x000000300848723c */ /* 0x050fe20000041848 */
[----:B------:R1:W-:Y:S05]  /*26140*/  MUFU.EX2 R167, R2 ;  /* 0x0000000200a77308 */ /* 0x0003ea0000000800 */
[----:B------:R-:W-:Y:S01]  /*26150*/  HMMA.16816.F32.BF16 R56, R8, R50, R56 ;  /* 0x000000320838723c */ /* 0x000fe20000041838 */
[----:B------:R-:W2:Y:S06]  /*26160*/  LDSM.16.MT88.4 R48, [R181+0xc000] ;  /* 0x00c00000b530783b */ /* 0x000eac0000004200 */
[----:B------:R-:W-:-:S02]  /*26170*/  F2FP.BF16.F32.PACK_AB R9, R241, R242 ;  /* 0x000000f2f109723e */ /* 0x000fc400000010ff */
[----:B------:R-:W-:Y:S01]  /*26180*/  F2FP.BF16.F32.PACK_AB R11, R226, R239 ;  /* 0x000000efe20b723e */ /* 0x000fe200000010ff */
[----:B-1----:R-:W-:-:S04]  /*26190*/  FFMA.FTZ R2, R122, R0, -R5 ;  /* 0x000000007a027223 */ /* 0x002fc80000010805 */
[----:B------:R1:W-:Y:S02]  /*261a0*/  MUFU.EX2 R159, R2 ;  /* 0x00000002009f7308 */ /* 0x0003e40000000800 */
[----:B-1----:R-:W-:Y:S01]  /*261b0*/  FFMA.FTZ R2, R79, R0, -R5 ;  /* 0x000000004f027223 */ /* 0x002fe20000010805 */
[----:B------:R-:W-:-:S05]  /*261c0*/  MOV R79, R158 ;  /* 0x0000009e004f7202 */ /* 0x000fca0000000f00 */
[----:B------:R1:W4:Y:S02]  /*261d0*/  MUFU.EX2 R158, R2 ;  /* 0x00000002009e7308 */ /* 0x0003240000000800 */
        /* <DEDUP_REMOVED lines=12> */
[----:B---3--:R-:W-:Y:S01]  /*262a0*/  HMMA.16816.F32.BF16 R28, R12, R18, R20 ;  /* 0x000000120c1c723c */ /* 0x008fe20000041814 */
[----:B------:R-:W3:Y:S01]  /*262b0*/  LDSM.16.MT88.4 R20, [R182+0xc800] ;  /* 0x00c80000b614783b */ /* 0x000ee20000004200 */
[----:B-1----:R-:W-:-:S04]  /*262c0*/  FFMA.FTZ R2, R112, R0, -R3 ;  /* 0x0000000070027223 */ /* 0x002fc80000010803 */
[C---:B------:R-:W-:Y:S01]  /*262d0*/  HMMA.16816.F32.BF16 R64, R12.reuse, R36, R64 ;  /* 0x000000240c40723c */ /* 0x040fe20000041840 */
[----:B------:R-:W-:Y:S01]  /*262e0*/  LDSM.16.MT88.4 R36, [R181+0xc800] ;  /* 0x00c80000b524783b */ /* 0x000fe20000004200 */
[----:B------:R1:W-:Y:S04]  /*262f0*/  MUFU.EX2 R161, R2 ;  /* 0x0000000200a17308 */ /* 0x0003e80000000800 */
[C---:B------:R-:W-:Y:S01]  /*26300*/  HMMA.16816.F32.BF16 R60, R12.reuse, R16, R24 ;  /* 0x000000100c3c723c */ /* 0x040fe20000041818 */
[----:B------:R-:W3:Y:S05]  /*26310*/  LDSM.16.MT88.4 R16, [R180+0xc800] ;  /* 0x00c80000b410783b */ /* 0x000eea0000004200 */
[C---:B-----5:R-:W-:Y:S06]  /*26320*/  HMMA.16816.F32.BF16 R68, R12.reuse, R32, R68 ;  /* 0x000000200c44723c */ /* 0x060fec0000041844 */
[----:B------:R-:W-:Y:S01]  /*26330*/  HMMA.16816.F32.BF16 R24, R12, R34, R40 ;  /* 0x000000220c18723c */ /* 0x000fe20000041828 */
[----:B-1----:R-:W-:Y:S01]  /*26340*/  FFMA.FTZ R2, R80, R0, -R3 ;  /* 0x0000000050027223 */ /* 0x002fe20000010803 */
[----:B------:R-:W-:-:S03]  /*26350*/  MOV R80, R154 ;  /* 0x0000009a00507202 */ /* 0x000fc60000000f00 */
[----:B------:R1:W-:Y:S01]  /*26360*/  MUFU.EX2 R160, R2 ;  /* 0x0000000200a07308 */ /* 0x0003e20000000800 */
[C---:B--2---:R-:W-:Y:S06]  /*26370*/  HMMA.16816.F32.BF16 R72, R12.reuse, R48, R72 ;  /* 0x000000300c48723c */ /* 0x044fec0000041848 */
[----:B------:R-:W-:Y:S07]  /*26380*/  HMMA.16816.F32.BF16 R40, R12, R50, R56 ;  /* 0x000000320c28723c */ /* 0x000fee0000041838 */
[----:B------:R-:W-:-:S02]  /*26390*/  F2FP.BF16.F32.PACK_AB R13, R208, R212 ;  /* 0x000000d4d00d723e */ /* 0x000fc400000010ff */
[----:B------:R-:W-:Y:S01]  /*263a0*/  F2FP.BF16.F32.PACK_AB R15, R171, R202 ;  /* 0x000000caab0f723e */ /* 0x000fe200000010ff */
[----:B-1----:R-:W-:-:S04]  /*263b0*/  FFMA.FTZ R2, R128, R0, -R5 ;  /* 0x0000000080027223 */ /* 0x002fc80000010805 */
[----:B------:R1:W-:Y:S02]  /*263c0*/  MUFU.EX2 R152, R2 ;  /* 0x0000000200987308 */ /* 0x0003e40000000800 */
[----:B-1----:R-:W-:Y:S01]  /*263d0*/  FFMA.FTZ R2, R83, R0, -R5 ;  /* 0x0000000053027223 */ /* 0x002fe20000010805 */
[----:B------:R-:W-:-:S05]  /*263e0*/  MOV R83, R155 ;  /* 0x0000009b00537202 */ /* 0x000fca0000000f00 */
        /* <DEDUP_REMOVED lines=12> */
[----:B---3--:R-:W-:Y:S01]  /*264b0*/  HMMA.16816.F32.BF16 R32, R8, R22, R28 ;  /* 0x000000160820723c */ /* 0x008fe2000004181c */
        /* <DEDUP_REMOVED lines=8> */
[----:B------:R-:W5:Y:S01]  /*26540*/  LDSM.16.MT88.4 R16, [R181+0xd000] ;  /* 0x00d00000b510783b */ /* 0x000f620000004200 */
        /* <DEDUP_REMOVED lines=12> */
[----:B--2---:R-:W-:-:S05]  /*26610*/  F2FP.BF16.F32.PACK_AB R12, R144, R145 ;  /* 0x00000091900c723e */ /* 0x004fca00000010ff */
        /* <DEDUP_REMOVED lines=51> */
[----:B-1----:R-:W-:Y:S01]  /*26950*/  FFMA.FTZ R2, R196, R0, -R3 ;  /* 0x00000000c4027223 */ /* 0x002fe20000010803 */
[----:B------:R-:W-:-:S04]  /*26960*/  MOV R196, R88 ;  /* 0x0000005800c47202 */ /* 0x000fc80000000f00 */
        /* <DEDUP_REMOVED lines=39> */
[--C-:B-1----:R-:W-:Y:S01]  /*26be0*/  FFMA.FTZ R2, R207, R0, -R5.reuse ;  /* 0x00000000cf027223 */ /* 0x102fe20000010805 */
[----:B----4-:R-:W-:Y:S02]  /*26bf0*/  F2FP.BF16.F32.PACK_AB R19, R119, R121 ;  /* 0x000000797713723e */ /* 0x010fe400000010ff */
[----:B------:R-:W-:Y:S01]  /*26c00*/  MOV R207, R200 ;  /* 0x000000c800cf7202 */ /* 0x000fe20000000f00 */
[----:B------:R1:W-:Y:S01]  /*26c10*/  MUFU.EX2 R112, R2 ;  /* 0x0000000200707308 */ /* 0x0003e20000000800 */
[----:B------:R-:W-:Y:S01]  /*26c20*/  MOV R200, R80 ;  /* 0x0000005000c87202 */ /* 0x000fe20000000f00 */
[----:B-1----:R-:W-:-:S06]  /*26c30*/  FFMA.FTZ R2, R108, R0, -R5 ;  /* 0x000000006c027223 */ /* 0x002fcc0000010805 */
[----:B------:R1:W4:Y:S02]  /*26c40*/  MUFU.EX2 R108, R2 ;  /* 0x00000002006c7308 */ /* 0x0003240000000800 */
[----:B-1----:R-:W-:Y:S01]  /*26c50*/  FFMA.FTZ R2, R205, R0, -R5 ;  /* 0x00000000cd027223 */ /* 0x002fe20000010805 */
[----:B----4-:R-:W-:Y:S02]  /*26c60*/  F2FP.BF16.F32.PACK_AB R8, R108, R112 ;  /* 0x000000706c08723e */ /* 0x010fe400000010ff */
[----:B------:R-:W-:-:S03]  /*26c70*/  MOV R205, R196 ;  /* 0x000000c400cd7202 */ /* 0x000fc60000000f00 */
[----:B------:R1:W-:Y:S01]  /*26c80*/  MUFU.EX2 R106, R2 ;  /* 0x00000002006a7308 */ /* 0x0003e20000000800 */
[----:B------:R-:W-:Y:S01]  /*26c90*/  MOV R196, R82 ;  /* 0x0000005200c47202 */ /* 0x000fe20000000f00 */
[----:B-1----:R-:W-:-:S06]  /*26ca0*/  FFMA.FTZ R2, R110, R0, -R5 ;  /* 0x000000006e027223 */ /* 0x002fcc0000010805 */
        /* <DEDUP_REMOVED lines=99> */
[-C--:B------:R-:W-:Y:S01]  /*272e0*/  FFMA.FTZ R4, R220, R0.reuse, -R3 ;  /* 0x00000000dc047223 */ /* 0x080fe20000010803 */
[----:B------:R-:W-:Y:S01]  /*272f0*/  MOV R199, R201 ;  /* 0x000000c900c77202 */ /* 0x000fe20000000f00 */
[----:B------:R-:W-:Y:S01]  /*27300*/  FADD.FTZ R7, R240, R2 ;  /* 0x00000002f0077221 */ /* 0x000fe20000010000 */
[----:B------:R-:W-:Y:S01]  /*27310*/  FFMA.FTZ R2, R223, R0, -R5 ;  /* 0x00000000df027223 */ /* 0x000fe20000010805 */
[----:B------:R-:W-:Y:S01]  /*27320*/  FADD.FTZ R6, R232, R6 ;  /* 0x00000006e8067221 */ /* 0x000fe20000010000 */
[----:B------:R1:W-:Y:S01]  /*27330*/  MUFU.EX2 R83, R4 ;  /* 0x0000000400537308 */ /* 0x0003e20000000800 */
[----:B------:R-:W-:Y:S01]  /*27340*/  MOV R201, R81 ;  /* 0x0000005100c97202 */ /* 0x000fe20000000f00 */
[C---:B------:R-:W-:Y:S01]  /*27350*/  HMMA.16816.F32.BF16 R32, R8.reuse, R26, R28 ;  /* 0x0000001a0820723c */ /* 0x040fe2000004181c */
[----:B------:R-:W-:Y:S01]  /*27360*/  FADD.FTZ R6, R237, R6 ;  /* 0x00000006ed067221 */ /* 0x000fe20000010000 */
[----:B------:R-:W2:Y:S03]  /*27370*/  LDSM.16.MT88.4 R24, [R182+0x10800] ;  /* 0x01080000b618783b */ /* 0x000ea60000004200 */
        /* <DEDUP_REMOVED lines=75> */
[----:B-----5:R-:W-:Y:S01]  /*27830*/  HMMA.16816.F32.BF16 R36, R8, R12, R36 ;  /* 0x0000000c0824723c */ /* 0x020fe20000041824 */
        /* <DEDUP_REMOVED lines=33> */
[----:B------:R2:W-:Y:S03]  /*27a50*/  MUFU.EX2 R55, R2 ;  /* 0x0000000200377308 */ /* 0x0005e60000000800 */
        /* <DEDUP_REMOVED lines=10> */
[----:B------:R-:W2:Y:S01]  /*27b00*/  LDSM.16.MT88.4 R164, [R139+0x11800] ;  /* 0x011800008ba4783b */ /* 0x000ea20000004200 */
[----:B------:R-:W-:Y:S01]  /*27b10*/  FADD.FTZ R2, R160, R2 ;  /* 0x00000002a0027221 */ /* 0x000fe20000010000 */
[----:B------:R-:W-:Y:S01]  /*27b20*/  FADD.FTZ R4, R123, R4 ;  /* 0x000000047b047221 */ /* 0x000fe20000010000 */
[C---:B------:R-:W-:Y:S02]  /*27b30*/  HMMA.16816.F32.BF16 R160, R8.reuse, R20, R48 ;  /* 0x0000001408a0723c */ /* 0x040fe40000041830 */
[----:B------:R-:W-:Y:S01]  /*27b40*/  FADD.FTZ R2, R155, R2 ;  /* 0x000000029b027221 */ /* 0x000fe20000010000 */
[----:B------:R-:W-:Y:S01]  /*27b50*/  FADD.FTZ R4, R120, R4 ;  /* 0x0000000478047221 */ /* 0x000fe20000010000 */
[----:B------:R-:W3:Y:S02]  /*27b60*/  MUFU.EX2 R3, R3 ;  /* 0x0000000300037308 */ /* 0x000ee40000000800 */
[----:B------:R-:W-:Y:S01]  /*27b70*/  FADD.FTZ R2, R154, R2 ;  /* 0x000000029a027221 */ /* 0x000fe20000010000 */
[----:B------:R-:W-:Y:S01]  /*27b80*/  FADD.FTZ R4, R118, R4 ;  /* 0x0000000476047221 */ /* 0x000fe20000010000 */
[----:B----4-:R-:W-:Y:S02]  /*27b90*/  HMMA.16816.F32.BF16 R40, R8, R12, R40 ;  /* 0x0000000c0828723c */ /* 0x010fe40000041828 */
[----:B------:R-:W-:Y:S01]  /*27ba0*/  FADD.FTZ R2, R153, R2 ;  /* 0x0000000299027221 */ /* 0x000fe20000010000 */
[----:B------:R-:W-:Y:S01]  /*27bb0*/  FADD.FTZ R4, R117, R4 ;  /* 0x0000000475047221 */ /* 0x000fe20000010000 */
[----:B-1----:R-:W-:-:S02]  /*27bc0*/  FFMA.FTZ R6, R234, R0, -R5 ;  /* 0x00000000ea067223 */ /* 0x002fc40000010805 */
[----:B------:R-:W-:Y:S01]  /*27bd0*/  FADD.FTZ R2, R148, R2 ;  /* 0x0000000294027221 */ /* 0x000fe20000010000 */
[----:B------:R-:W-:Y:S01]  /*27be0*/  FADD.FTZ R4, R116, R4 ;  /* 0x0000000474047221 */ /* 0x000fe20000010000 */
[----:B------:R-:W1:Y:S01]  /*27bf0*/  LDSM.16.MT88.4 R148, [R180+0x11800] ;  /* 0x01180000b494783b */ /* 0x000e620000004200 */
[----:B------:R4:W-:Y:S01]  /*27c00*/  MUFU.EX2 R52, R6 ;  /* 0x0000000600347308 */ /* 0x0009e20000000800 */
[----:B------:R-:W-:Y:S01]  /*27c10*/  FADD.FTZ R2, R147, R2 ;  /* 0x0000000293027221 */ /* 0x000fe20000010000 */
[----:B------:R-:W-:Y:S01]  /*27c20*/  FADD.FTZ R4, R112, R4 ;  /* 0x0000000470047221 */ /* 0x000fe20000010000 */
[----:B------:R-:W-:Y:S01]  /*27c30*/  HMMA.16816.F32.BF16 R152, R8, R16, R36 ;  /* 0x000000100898723c */ /* 0x000fe20000041824 */
[----:B---3--:R-:W-:Y:S01]  /*27c40*/  F2FP.BF16.F32.PACK_AB R143, R3, R53 ;  /* 0x00000035038f723e */ /* 0x008fe200000010ff */
[----:B------:R-:W-:Y:S01]  /*27c50*/  FADD.FTZ R2, R146, R2 ;  /* 0x0000000292027221 */ /* 0x000fe20000010000 */
[----:B------:R-:W-:Y:S01]  /*27c60*/  FADD.FTZ R4, R108, R4 ;  /* 0x000000046c047221 */ /* 0x000fe20000010000 */
[----:B------:R-:W-:-:S02]  /*27c70*/  MOV R116, R77 ;  /* 0x0000004d00747202 */ /* 0x000fc40000000f00 */
[----:B------:R-:W-:Y:S01]  /*27c80*/  FADD.FTZ R2, R141, R2 ;  /* 0x000000028d027221 */ /* 0x000fe20000010000 */
[----:B------:R-:W-:Y:S01]  /*27c90*/  FADD.FTZ R4, R106, R4 ;  /* 0x000000046a047221 */ /* 0x000fe20000010000 */
[C---:B------:R-:W-:Y:S01]  /*27ca0*/  HMMA.16816.F32.BF16 R16, R8.reuse, R18, R32 ;  /* 0x000000120810723c */ /* 0x040fe20000041820 */
[----:B------:R-:W-:Y:S01]  /*27cb0*/  F2FP.BF16.F32.PACK_AB R141, R54, R55 ;  /* 0x00000037368d723e */ /* 0x000fe200000010ff */
[----:B------:R-:W-:Y:S01]  /*27cc0*/  FADD.FTZ R2, R140, R2 ;  /* 0x000000028c027221 */ /* 0x000fe20000010000 */
[----:B------:R-:W-:Y:S01]  /*27cd0*/  FADD.FTZ R4, R104, R4 ;  /* 0x0000000468047221 */ /* 0x000fe20000010000 */
[----:B------:R-:W-:Y:S01]  /*27ce0*/  MOV R37, R76 ;  /* 0x0000004c00257202 */ /* 0x000fe20000000f00 */
[-CC-:B----4-:R-:W-:Y:S01]  /*27cf0*/  FFMA.FTZ R6, R195, R0.reuse, -R5.reuse ;  /* 0x00000000c3067223 */ /* 0x190fe20000010805 */
[----:B------:R-:W-:Y:S01]  /*27d00*/  FADD.FTZ R2, R136, R2 ;  /* 0x0000000288027221 */ /* 0x000fe20000010000 */
[----:B------:R-:W-:Y:S02]  /*27d10*/  HMMA.16816.F32.BF16 R28, R8, R14, R28 ;  /* 0x0000000e081c723c */ /* 0x000fe4000004181c */
[----:B------:R3:W4:Y:S02]  /*27d20*/  MUFU.EX2 R48, R6 ;  /* 0x0000000600307308 */ /* 0x0007240000000800 */
[-CC-:B---3--:R-:W-:Y:S01]  /*27d30*/  FFMA.FTZ R6, R235, R0.reuse, -R5.reuse ;  /* 0x00000000eb067223 */ /* 0x188fe20000010805 */
[----:B------:R-:W-:Y:S01]  /*27d40*/  FFMA.FTZ R5, R178, R0, -R5 ;  /* 0x00000000b2057223 */ /* 0x000fe20000010805 */
[----:B------:R-:W-:Y:S01]  /*27d50*/  FADD.FTZ R0, R99, R4 ;  /* 0x0000000463007221 */ /* 0x000fe20000010000 */
[----:B------:R-:W-:-:S03]  /*27d60*/  FADD.FTZ R4, R122, R2 ;  /* 0x000000027a047221 */ /* 0x000fc60000010000 */
[----:B------:R-:W-:Y:S01]  /*27d70*/  MUFU.EX2 R21, R6 ;  /* 0x0000000600157308 */ /* 0x000fe20000000800 */
[----:B----4-:R-:W-:Y:S01]  /*27d80*/  F2FP.BF16.F32.PACK_AB R140, R48, R52 ;  /* 0x00000034308c723e */ /* 0x010fe200000010ff */
        /* <DEDUP_REMOVED lines=13> */
[----:B---3--:R-:W3:Y:S02]  /*27e60*/  LDSM.16.MT88.4 R4, [R181+0x11800] ;  /* 0x01180000b504783b */ /* 0x008ee40000004200 */
[----:B------:R-:W-:Y:S01]  /*27e70*/  FADD.FTZ R2, R91, R2 ;  /* 0x000000025b027221 */ /* 0x000fe20000010000 */
[----:B------:R-:W-:Y:S01]  /*27e80*/  FADD.FTZ R0, R102, R0 ;  /* 0x0000000066007221 */ /* 0x000fe20000010000 */
[----:B----4-:R-:W-:Y:S02]  /*27e90*/  F2FP.BF16.F32.PACK_AB R142, R20, R21 ;  /* 0x00000015148e723e */ /* 0x010fe400000010ff */
        /* <DEDUP_REMOVED lines=38> */
[----:B------:R-:W-:Y:S01]  /*28100*/  HMMA.16816.F32.BF16 R140, R140, R6, R28 ;  /* 0x000000068c8c723c */ /* 0x000fe2000004181c */
[----:B------:R2:W-:Y:S04]  /*28110*/  STL [R1+0x10], R3 ;  /* 0x0000100301007387 */ /* 0x0005e80000100800 */
[----:B------:R2:W-:-:S15]  /*28120*/  STL [R1+0x14], R0 ;  /* 0x0000140001007387 */ /* 0x0005de0000100800 */
[----:B------:R-:W-:-:S04]  /*28130*/  NOP ;  /* 0x0000000000007918 */ /* 0x000fc80000000000 */
.L_x_4642:
        /* <DEDUP_REMOVED lines=139> */
.L_x_4662:
        /* <DEDUP_REMOVED lines=83> */
.L_x_4655:
[----:B------:R-:W-:Y:S02]  /*28f20*/  R2UR UR4, R12 ;  /* 0x000000000c0472ca */ /* 0x000fe400000e0000 */
[----:B------:R-:W-:Y:S11]  /*28f30*/  R2UR UR5, R13 ;  /* 0x000000000d0572ca */ /* 0x000ff600000e0000 */
[----:B------:R-:W-:Y:S02]  /*28f40*/  @!UPT UIADD3 URZ, URZ, URZ, URZ ;  /* 0x0000003f3f3ff290 */ /* 0x000fe4000fffe03f */
[----:B------:R-:W3:Y:S02]  /*28f50*/  LD.E R0, desc[UR4][R14.64+0x40] ;  /* 0x000040040e007980 */ /* 0x000ee4000c101900 */
[----:B---3--:R-:W-:Y:S05]  /*28f60*/  IMAD.U32 R0, R0, -0x100, RZ ;  /* 0xffffff0000007824 */ /* 0x008fea00078e00ff */
[----:B------:R-:W-:Y:S02]  /*28f70*/  SHF.R.S32.HI R2, RZ, 0x1f, R0 ;  /* 0x0000001fff027819 */ /* 0x000fe40000011400 */
.L_x_4656:
[----:B------:R-:W-:Y:S05]  /*28f80*/  BSYNC B0 ;  /* 0x0000000000007941 */ /* 0x000fea0003800000 */
.L_x_4654:
[----:B------:R-:W3:Y:S01]  /*28f90*/  LDL R3, [R1+0x8] ;  /* 0x0000080001037983 */ /* 0x000ee20000100800 */
[C---:B------:R-:W-:Y:S01]  /*28fa0*/  LEA R192, P5, R0.reuse, R248, 0x1 ;  /* 0x000000f800c07211 */ /* 0x040fe200078a08ff */
        /* <DEDUP_REMOVED lines=89> */
[-C--:B------:R-:W-:Y:S03]  /*29540*/  @!P0 LEA.HI.X R29, R4, R249.reuse, R7, 0x1, P2 ;  /* 0x000000f9041d8211 */ /* 0x080fe600010f0c07 */
        /* <DEDUP_REMOVED lines=16> */
[-C--:B------:R-:W-:Y:S02]  /*29650*/  @!P0 LEA.HI.X R25, R3, R249.reuse, R7, 0x1, P4 ;  /* 0x000000f903198211 */ /* 0x080fe400020f0c07 */
        /* <DEDUP_REMOVED lines=17> */
[-C--:B------:R-:W-:Y:S02]  /*29770*/  @!P0 LEA.HI.X R21, R5, R249.reuse, R9, 0x1, P2 ;  /* 0x000000f905158211 */ /* 0x080fe400010f0c09 */
        /* <DEDUP_REMOVED lines=28> */
[CC--:B------:R-:W-:Y:S04]  /*29940*/  @!P0 LEA R14, P3, R4.reuse, R248.reuse, 0x1 ;  /* 0x000000f8040e8211 */ /* 0x0c0fe800078608ff */
[-C--:B------:R-:W-:Y:S02]  /*29950*/  @!P0 LEA.HI.X R15, R4, R249.reuse, R8, 0x1, P3 ;  /* 0x000000f9040f8211 */ /* 0x080fe400018f0c08 */
[----:B------:R-:W-:Y:S03]  /*29960*/  @!P0 LEA R8, P4, R3, R248, 0x1 ;  /* 0x000000f803088211 */ /* 0x000fe600078808ff */
        /* <DEDUP_REMOVED lines=18> */
[-C--:B------:R-:W-:Y:S02]  /*29a90*/  @!P0 LEA.HI.X R11, R6, R249.reuse, R11, 0x1, P1 ;  /* 0x000000f9060b8211 */ /* 0x080fe400008f0c0b */
        /* <DEDUP_REMOVED lines=215> */
[-C--:B------:R-:W-:Y:S06]  /*2a810*/  FMUL.FTZ R15, R15, R0.reuse ;  /* 0x000000000f0f7220 */ /* 0x080fec0000410000 */
[-C--:B------:R-:W-:Y:S01]  /*2a820*/  FMUL.FTZ R16, R16, R0.reuse ;  /* 0x0000000010107220 */ /* 0x080fe20000410000 */
[-C--:B------:R-:W-:Y:S01]  /*2a830*/  FMUL.FTZ R17, R17, R0.reuse ;  /* 0x0000000011117220 */ /* 0x080fe20000410000 */
[----:B------:R-:W2:Y:S01]  /*2a840*/  MUFU.TANH R236, R4 ;  /* 0x0000000400ec7308 */ /* 0x000ea20000002400 */
[-C--:B------:R-:W-:Y:S01]  /*2a850*/  FMUL.FTZ R18, R18, R0.reuse ;  /* 0x0000000012127220 */ /* 0x080fe20000410000 */
[-C--:B------:R-:W-:Y:S02]  /*2a860*/  FMUL.FTZ R19, R19, R0.reuse ;  /* 0x0000000013137220 */ /* 0x080fe40000410000 */
[-C--:B------:R-:W-:Y:S01]  /*2a870*/  FMUL.FTZ R20, R20, R0.reuse ;  /* 0x0000000014147220 */ /* 0x080fe20000410000 */
[-C--:B------:R-:W-:Y:S01]  /*2a880*/  FMUL.FTZ R21, R21, R0.reuse ;  /* 0x0000000015157220 */ /* 0x080fe20000410000 */
[-C--:B------:R-:W-:Y:S01]  /*2a890*/  FMUL.FTZ R22, R22, R0.reuse ;  /* 0x0000000016167220 */ /* 0x080fe20000410000 */
[-C--:B------:R-:W-:Y:S03]  /*2a8a0*/  FMUL.FTZ R23, R23, R0.reuse ;  /* 0x0000000017177220 */ /* 0x080fe60000410000 */
[-C--:B------:R-:W-:Y:S01]  /*2a8b0*/  FMUL.FTZ R24, R24, R0.reuse ;  /* 0x0000000018187220 */ /* 0x080fe20000410000 */
        /* <DEDUP_REMOVED lines=77> */
[C---:B-----5:R-:W-:Y:S09]  /*2ad90*/  HMMA.16816.F32.BF16 R60, R172.reuse, R176, R60 ;  /* 0x000000b0ac3c723c */ /* 0x060ff2000004183c */
[----:B------:R5:W1:Y:S01]  /*2ada0*/  MUFU.TANH R216, R43 ;  /* 0x0000002b00d87308 */ /* 0x000a620000002400 */
[C---:B------:R-:W-:Y:S01]  /*2adb0*/  HMMA.16816.F32.BF16 R64, R172.reuse, R178, R64 ;  /* 0x000000b2ac40723c */ /* 0x040fe20000041840 */
[----:B------:R-:W2:Y:S08]  /*2adc0*/  LDSM.16.M88.4 R176, [R183+0x4000] ;  /* 0x00400000b7b0783b */ /* 0x000eb00000000200 */
[----:B------:R3:W1:Y:S10]  /*2add0*/  MUFU.TANH R226, R44 ;  /* 0x0000002c00e27308 */ /* 0x0006740000002400 */
[----:B------:R4:W1:Y:S01]  /*2ade0*/  MUFU.TANH R237, R45 ;  /* 0x0000002d00ed7308 */ /* 0x0008620000002400 */
[-C--:B-----5:R-:W-:Y:S01]  /*2adf0*/  FMUL.FTZ R43, R59, R0.reuse ;  /* 0x000000003b2b7220 */ /* 0x0a0fe20000410000 */
[-C--:B------:R-:W-:Y:S01]  /*2ae00*/  FMUL.FTZ R60, R60, R0.reuse ;  /* 0x000000003c3c7220 */ /* 0x080fe20000410000 */
[-C--:B------:R-:W-:Y:S01]  /*2ae10*/  FMUL.FTZ R61, R61, R0.reuse ;  /* 0x000000003d3d7220 */ /* 0x080fe20000410000 */
[-C--:B------:R-:W-:Y:S01]  /*2ae20*/  FMUL.FTZ R42, R62, R0.reuse ;  /* 0x000000003e2a7220 */ /* 0x080fe20000410000 */
[-C--:B------:R-:W-:Y:S05]  /*2ae30*/  FMUL.FTZ R40, R63, R0.reuse ;  /* 0x000000003f287220 */ /* 0x080fea0000410000 */
[----:B------:R5:W1:Y:S01]  /*2ae40*/  MUFU.TANH R201, R46 ;  /* 0x0000002e00c97308 */ /* 0x000a620000002400 */
[-C--:B---3--:R-:W-:Y:S01]  /*2ae50*/  FMUL.FTZ R44, R58, R0.reuse ;  /* 0x000000003a2c7220 */ /* 0x088fe20000410000 */
[-C--:B------:R-:W-:Y:S01]  /*2ae60*/  FMUL.FTZ R64, R64, R0.reuse ;  /* 0x0000000040407220 */ /* 0x080fe20000410000 */
[-C--:B------:R-:W-:Y:S01]  /*2ae70*/  FMUL.FTZ R65, R65, R0.reuse ;  /* 0x0000000041417220 */ /* 0x080fe20000410000 */
[-C--:B------:R-:W-:Y:S01]  /*2ae80*/  FMUL.FTZ R39, R66, R0.reuse ;  /* 0x0000000042277220 */ /* 0x080fe20000410000 */
[-C--:B------:R-:W-:Y:S05]  /*2ae90*/  FMUL.FTZ R38, R67, R0.reuse ;  /* 0x0000000043267220 */ /* 0x080fea0000410000 */
[----:B------:R3:W1:Y:S01]  /*2aea0*/  MUFU.TANH R203, R47 ;  /* 0x0000002f00cb7308 */ /* 0x0006620000002400 */
[-C--:B----4-:R-:W-:Y:S09]  /*2aeb0*/  FMUL.FTZ R45, R55, R0.reuse ;  /* 0x00000000372d7220 */ /* 0x090ff20000410000 */
[----:B------:R4:W1:Y:S01]  /*2aec0*/  MUFU.TANH R214, R48 ;  /* 0x0000003000d67308 */ /* 0x0008620000002400 */
[-C--:B-----5:R-:W-:Y:S01]  /*2aed0*/  FMUL.FTZ R46, R54, R0.reuse ;  /* 0x00000000362e7220 */ /* 0x0a0fe20000410000 */
[C---:B--2---:R-:W-:Y:S08]  /*2aee0*/  HMMA.16816.F32.BF16 R68, R172.reuse, R176, R68 ;  /* 0x000000b0ac44723c */ /* 0x044ff00000041844 */
[----:B------:R2:W1:Y:S01]  /*2aef0*/  MUFU.TANH R247, R5 ;  /* 0x0000000500f77308 */ /* 0x0004620000002400 */
[C---:B------:R-:W-:Y:S01]  /*2af00*/  HMMA.16816.F32.BF16 R72, R172.reuse, R178, R72 ;  /* 0x000000b2ac48723c */ /* 0x040fe20000041848 */
[----:B------:R-:W5:Y:S02]  /*2af10*/  LDSM.16.M88.4 R176, [R183+0x4800] ;  /* 0x00480000b7b0783b */ /* 0x000f640000000200 */
[-C--:B---3--:R-:W-:Y:S06]  /*2af20*/  FMUL.FTZ R47, R51, R0.reuse ;  /* 0x00000000332f7220 */ /* 0x088fec0000410000 */
[----:B------:R2:W3:Y:S02]  /*2af30*/  MUFU.TANH R213, R6 ;  /* 0x0000000600d57308 */ /* 0x0004e40000002400 */
[-C--:B----4-:R-:W-:Y:S08]  /*2af40*/  FMUL.FTZ R48, R50, R0.reuse ;  /* 0x0000000032307220 */ /* 0x090ff00000410000 */
[----:B------:R2:W4:Y:S01]  /*2af50*/  MUFU.TANH R225, R7 ;  /* 0x0000000700e17308 */ /* 0x0005220000002400 */
        /* <DEDUP_REMOVED lines=24> */
[----:B------:R-:W3:Y:S01]  /*2b0e0*/  LDL R83, [R1+0x158] ;  /* 0x0001580001537983 */ /* 0x000ee20000100800 */
[-C--:B------:R-:W-:Y:S01]  /*2b0f0*/  FMUL.FTZ R81, R81, R0.reuse ;  /* 0x0000000051517220 */ /* 0x080fe20000410000 */
[-C--:B------:R-:W-:Y:S05]  /*2b100*/  FMUL.FTZ R30, R82, R0.reuse ;  /* 0x00000000521e7220 */ /* 0x080fea0000410000 */
[----:B------:R2:W1:Y:S10]  /*2b110*/  MUFU.TANH R228, R36 ;  /* 0x0000002400e47308 */ /* 0x0004740000002400 */
        /* <DEDUP_REMOVED lines=9> */
[----:B------:R-:W-:Y:S01]  /*2b1b0*/  FMUL.FTZ R28, R86, R0 ;  /* 0x00000000561c7220 */ /* 0x000fe20000410000 */
[----:B------:R-:W-:Y:S01]  /*2b1c0*/  MOV R86, R248 ;  /* 0x000000f800567202 */ /* 0x000fe20000000f00 */
[----:B------:R-:W-:Y:S01]  /*2b1d0*/  FMUL.FTZ R27, R87, R0 ;  /* 0x00000000571b7220 */ /* 0x000fe20000410000 */
[----:B------:R-:W-:Y:S04]  /*2b1e0*/  MOV R248, R192 ;  /* 0x000000c000f87202 */ /* 0x000fe80000000f00 */
[----:B------:R2:W1:Y:S01]  /*2b1f0*/  MUFU.TANH R200, R52 ;  /* 0x0000003400c87308 */ /* 0x0004620000002400 */
        /* <DEDUP_REMOVED lines=90> */
[----:B------:R2:W1:Y:S01]  /*2b7a0*/  MUFU.TANH R177, R73 ;  /* 0x0000004900b17308 */ /* 0x0004620000002400 */
[----:B---3--:R-:W-:Y:S09]  /*2b7b0*/  ISETP.GT.AND P0, PT, R86, R83, PT ;  /* 0x000000535600720c */ /* 0x008ff20003f04270 */
[----:B------:R2:W3:Y:S10]  /*2b7c0*/  MUFU.TANH R174, R76 ;  /* 0x0000004c00ae7308 */ /* 0x0004f40000002400 */
[----:B------:R2:W1:Y:S10]  /*2b7d0*/  MUFU.TANH R172, R80 ;  /* 0x0000005000ac7308 */ /* 0x0004740000002400 */
[----:B------:R2:W1:Y:S10]  /*2b7e0*/  MUFU.TANH R173, R81 ;  /* 0x0000005100ad7308 */ /* 0x0004740000002400 */
        /* <DEDUP_REMOVED lines=55> */
[----:B------:R-:W-:Y:S02]  /*2bb60*/  IABS R12, R14 ;  /* 0x0000000e000c7213 */ /* 0x000fe40000000000 */
[-C--:B--2---:R-:W-:Y:S02]  /*2bb70*/  IABS R5, R6.reuse ;  /* 0x0000000600057213 */ /* 0x084fe40000000000 */
[-C--:B------:R-:W-:Y:S02]  /*2bb80*/  IABS R11, R6.reuse ;  /* 0x00000006000b7213 */ /* 0x080fe40000000000 */
[----:B------:R-:W2:Y:S01]  /*2bb90*/  I2F.RP R8, R5 ;  /* 0x0000000500087306 */ /* 0x000ea20000209400 */
[-C--:B------:R-:W-:Y:S02]  /*2bba0*/  LOP3.LUT R13, R13, R6.reuse, RZ, 0x3c, !PT ;  /* 0x000000060d0d7212 */ /* 0x080fe400078e3cff */
[----:B------:R-:W-:Y:S01]  /*2bbb0*/  IMAD.MOV R11, RZ, RZ, -R11 ;  /* 0x000000ffff0b7224 */ /* 0x000fe200078e0a0b */
[----:B------:R-:W-:Y:S02]  /*2bbc0*/  LOP3.LUT R14, R14, R6, RZ, 0x3c, !PT ;  /* 0x000000060e0e7212 */ /* 0x000fe400078e3cff */
[----:B------:R-:W-:Y:S02]  /*2bbd0*/  ISETP.GE.AND P2, PT, R13, RZ, PT ;  /* 0x000000ff0d00720c */ /* 0x000fe40003f46270 */
[----:B------:R-:W-:Y:S02]  /*2bbe0*/  ISETP.GE.AND P0, PT, R14, RZ, PT ;  /* 0x000000ff0e00720c */ /* 0x000fe40003f06270 */
        /* <DEDUP_REMOVED lines=10> */
[C---:B------:R-:W-:Y:S03]  /*2bc90*/  IMAD R10, R8.reuse, R11, R10 ;  /* 0x0000000b080a7224 */ /* 0x040fe600078e020a */
        /* <DEDUP_REMOVED lines=16> */
[-C--:B------:R-:W-:Y:S01]  /*2bda0*/  LEA R12, P1, R7, R250.reuse, 0x2 ;  /* 0x000000fa070c7211 */ /* 0x080fe200078210ff */
[----:B------:R-:W2:Y:S01]  /*2bdb0*/  LD.E.64 R8, desc[UR4][R2.64+0x38] ;  /* 0x0000380402087980 */ /* 0x000ea2000c101b00 */
[----:B------:R-:W-:Y:S02]  /*2bdc0*/  LEA R10, P0, R5, R250, 0x2 ;  /* 0x000000fa050a7211 */ /* 0x000fe400078010ff */
        /* <DEDUP_REMOVED lines=20> */
.L_x_4660:
[----:B------:R-:W2:Y:S02]  /*2bf10*/  LD.E R5, desc[UR4][R2.64+0x38] ;  /* 0x0000380402057980 */ /* 0x000ea4000c101900 */
[----:B--2---:R-:W-:Y:S04]  /*2bf20*/  LEA R5, -R5, RZ, 0x8 ;  /* 0x000000ff05057211 */ /* 0x004fe800078e41ff */
[----:B------:R-:W-:Y:S02]  /*2bf30*/  SHF.R.S32.HI R6, RZ, 0x1f, R5 ;  /* 0x0000001fff067819 */ /* 0x000fe40000011405 */
.L_x_4661:
[----:B------:R-:W-:Y:S05]  /*2bf40*/  BSYNC B0 ;  /* 0x0000000000007941 */ /* 0x000fea0003800000 */
.L_x_4659:
[----:B------:R-:W2:Y:S01]  /*2bf50*/  LDL R7, [R1+0x8] ;  /* 0x0000080001077983 */ /* 0x000ea20000100800 */
[----:B------:R-:W-:Y:S03]  /*2bf60*/  SHF.L.U64.HI R8, R190, 0x4, R191 ;  /* 0x00000004be087819 */ /* 0x000fe600000102bf */
[----:B------:R-:W3:Y:S04]  /*2bf70*/  LDL R49, [R1+0x138] ;  /* 0x0001380001317983 */ /* 0x000ee80000100800 */
[----:B------:R-:W4:Y:S04]  /*2bf80*/  LDL R41, [R1+0x13c] ;  /* 0x00013c0001297983 */ /* 0x000f280000100800 */
[----:B------:R-:W5:Y:S04]  /*2bf90*/  LDL.64 R54, [R1+0x90] ;  /* 0x0000900001367983 */ /* 0x000f680000100a00 */
[----:B------:R-:W5:Y:S04]  /*2bfa0*/  LDL R56, [R1+0xf8] ;  /* 0x0000f80001387983 */ /* 0x000f680000100800 */
[----:B------:R-:W3:Y:S04]  /*2bfb0*/  LDL.LU R12, [R1] ;  /* 0x00000000010c7983 */ /* 0x000ee80000300800 */
[----:B------:R-:W5:Y:S04]  /*2bfc0*/  LDL R36, [R1+0x130] ;  /* 0x0001300001247983 */ /* 0x000f680000100800 */
[----:B------:R-:W5:Y:S04]  /*2bfd0*/  LDL R14, [R1+0x134] ;  /* 0x00013400010e7983 */ /* 0x000f680000100800 */
[----:B------:R-:W5:Y:S04]  /*2bfe0*/  LDL.64 R52, [R1+0x88] ;  /* 0x0000880001347983 */ /* 0x000f680000100a00 */
[----:B------:R-:W5:Y:S04]  /*2bff0*/  LDL R13, [R1+0xf4] ;  /* 0x0000f400010d7983 */ /* 0x000f680000100800 */
[----:B------:R-:W5:Y:S04]  /*2c000*/  LDL.64 R50, [R1+0x80] ;  /* 0x0000800001327983 */ /* 0x000f680000100a00 */
[----:B------:R-:W5:Y:S04]  /*2c010*/  LDL R60, [R1+0xe4] ;  /* 0x0000e400013c7983 */ /* 0x000f680000100800 */
[----:B------:R-:W5:Y:S01]  /*2c020*/  LDL.64 R58, [R1+0x60] ;  /* 0x00006000013a7983 */ /* 0x000f620000100a00 */
[----:B--2---:R-:W-:Y:S01]  /*2c030*/  ISETP.GE.AND P0, PT, R134, R7, PT ;  /* 0x000000078600720c */ /* 0x004fe20003f06270 */
[----:B------:R-:W-:Y:S11]  /*2c040*/  IMAD.SHL.U32 R7, R190, 0x10, RZ ;  /* 0x00000010be077824 */ /* 0x000ff600078e00ff */
[----:B------:R-:W-:Y:S01]  /*2c050*/  @!UPT UIADD3 URZ, URZ, URZ, URZ ;  /* 0x0000003f3f3ff290 */ /* 0x000fe2000fffe03f */
[----:B------:R2:W-:Y:S01]  /*2c060*/  @P0 STS.128 [R189+0x2000], RZ ;  /* 0x002000ffbd000388 */ /* 0x0005e20000000c00 */
[----:B------:R-:W-:Y:S05]  /*2c070*/  @!P0 IADD3 R7, P1, R5, R7, RZ ;  /* 0x0000000705078210 */ /* 0x000fea0007f3e0ff */
[C---:B------:R-:W-:Y:S01]  /*2c080*/  @!P0 IMAD.X R8, R6.reuse, 0x1, R8, P1 ;  /* 0x0000000106088824 */ /* 0x040fe200008e0608 */
[C---:B---3--:R-:W-:Y:S04]  /*2c090*/  @!P0 LEA R10, P1, R7.reuse, R12, 0x1 ;  /* 0x0000000c070a8211 */ /* 0x048fe800078208ff */
[----:B------:R-:W-:Y:S02]  /*2c0a0*/  @!P0 LEA.HI.X R11, R7, R252, R8, 0x1, P1 ;  /* 0x000000fc070b8211 */ /* 0x000fe400008f0c08 */
[C---:B------:R-:W-:Y:S04]  /*2c0b0*/  LEA R8, P1, R5.reuse, R12, 0x1 ;  /* 0x0000000c05087211 */ /* 0x040fe800078208ff */
[C---:B------:R-:W-:Y:S02]  /*2c0c0*/  LEA.HI.X R9, R5.reuse, R252, R6, 0x1, P1 ;  /* 0x000000fc05097211 */ /* 0x040fe400008f0c06 */
[----:B------:R-:W-:Y:S02]  /*2c0d0*/  @!P0 IADD3 R7, P1, R5, R49, RZ ;  /* 0x0000003105078210 */ /* 0x000fe40007f3e0ff */
        /* <DEDUP_REMOVED lines=11> */
[C---:B----4-:R-:W-:Y:S01]  /*2c190*/  @!P0 IMAD.X R11, R6.reuse, 0x1, R41, P1 ;  /* 0x00000001060b8824 */ /* 0x050fe200008e0629 */
[C---:B------:R-:W-:Y:S02]  /*2c1a0*/  @!P0 LEA R10, P1, R7.reuse, R12, 0x1 ;  /* 0x0000000c070a8211 */ /* 0x040fe400078208ff */
[----:B------:R-:W4:Y:S02]  /*2c1b0*/  LDL R41, [R1+0xec] ;  /* 0x0000ec0001297983 */ /* 0x000f240000100800 */
[----:B------:R-:W-:Y:S02]  /*2c1c0*/  @!P0 LEA.HI.X R11, R7, R252, R11, 0x1, P1 ;  /* 0x000000fc070b8211 */ /* 0x000fe400008f0c0b */
[----:B-----5:R-:W-:Y:S02]  /*2c1d0*/  @!P0 IADD3 R7, P1, R5, R54, RZ ;  /* 0x0000003605078210 */ /* 0x020fe40007f3e0ff */
[----:B------:R-:W5:Y:S04]  /*2c1e0*/  LDL.64 R54, [R1+0x78] ;  /* 0x0000780001367983 */ /* 0x000f680000100a00 */
[----:B------:R-:W-:Y:S01]  /*2c1f0*/  @!PT LDS RZ, [RZ] ;  /* 0x00000000fffff984 */ /* 0x000fe20000000800 */
[----:B------:R-:W-:Y:S01]  /*2c200*/  @!PT LDS RZ, [RZ] ;  /* 0x00000000fffff984 */ /* 0x000fe20000000800 */
[----:B------:R-:W-:Y:S01]  /*2c210*/  @!PT LDS RZ, [RZ] ;  /* 0x00000000fffff984 */ /* 0x000fe20000000800 */
[----:B------:R1:W-:Y:S04]  /*2c220*/  @!P0 LDGSTS.E.BYPASS.LTC128B.128 [R189+0x3000], desc[UR4][R10.64] ;  /* 0x030000000abd8fae */ /* 0x0003e8000b901d44 */
[----:B------:R2:W-:Y:S01]  /*2c230*/  @P0 STS.128 [R189+0x3800], RZ ;  /* 0x003800ffbd000388 */ /* 0x0005e20000000c00 */
[C---:B-1----:R-:W-:Y:S01]  /*2c240*/  @!P0 IMAD.X R11, R6.reuse, 0x1, R56, P1 ;  /* 0x00000001060b8824 */ /* 0x042fe200008e0638 */
[C---:B------:R-:W-:Y:S02]  /*2c250*/  @!P0 LEA R10, P1, R7.reuse, R12, 0x1 ;  /* 0x0000000c070a8211 */ /* 0x040fe400078208ff */
[----:B------:R-:W2:Y:S02]  /*2c260*/  LDL.64 R56, [R1+0x58] ;  /* 0x0000580001387983 */ /* 0x000ea40000100a00 */
[----:B------:R-:W-:Y:S02]  /*2c270*/  @!P0 LEA.HI.X R11, R7, R252, R11, 0x1, P1 ;  /* 0x000000fc070b8211 */ /* 0x000fe400008f0c0b */
[----:B------:R-:W-:Y:S02]  /*2c280*/  @!P0 IADD3 R7, P1, R5, R36, RZ ;  /* 0x0000002405078210 */ /* 0x000fe40007f3e0ff */
[----:B------:R-:W2:Y:S04]  /*2c290*/  LDL R36, [R1+0x128] ;  /* 0x0001280001247983 */ /* 0x000ea80000100800 */
[----:B------:R-:W-:Y:S01]  /*2c2a0*/  @!PT LDS RZ, [RZ] ;  /* 0x00000000fffff984 */ /* 0x000fe20000000800 */
[----:B------:R-:W-:Y:S01]  /*2c2b0*/  @!PT LDS RZ, [RZ] ;  /* 0x00000000fffff984 */ /* 0x000fe20000000800 */
[----:B------:R-:W-:Y:S01]  /*2c2c0*/  @!PT LDS RZ, [RZ] ;  /* 0x00000000fffff984 */ /* 0x000fe20000000800 */
[----:B------:R1:W-:Y:S04]  /*2c2d0*/  @!P0 LDGSTS.E.BYPASS.LTC128B.128 [R189+0x3800], desc[UR4][R10.64] ;  /* 0x038000000abd8fae */ /* 0x0003e8000b901d44 */
[----:B------:R1:W-:Y:S02]  /*2c2e0*/  @P0 STS.128 [R189+0x4000], RZ ;  /* 0x004000ffbd000388 */ /* 0x0003e40000000c00 */
[C---:B-1----:R-:W-:Y:S01]  /*2c2f0*/  @!P0 IMAD.X R11, R6.reuse, 0x1, R14, P1 ;  /* 0x00000001060b8824 */ /* 0x042fe200008e060e */
[C---:B------:R-:W-:Y:S01]  /*2c300*/  @!P0 LEA R10, P1, R7.reuse, R12, 0x1 ;  /* 0x0000000c070a8211 */ /* 0x040fe200078208ff */
[----:B------:R-:W2:Y:S03]  /*2c310*/  LDL R14, [R1+0x12c] ;  /* 0x00012c00010e7983 */ /* 0x000ea60000100800 */
[----:B------:R-:W-:Y:S02]  /*2c320*/  @!P0 LEA.HI.X R11, R7, R252, R11, 0x1, P1 ;  /* 0x000000fc070b8211 */ /* 0x000fe400008f0c0b */
[----:B------:R-:W-:Y:S02]  /*2c330*/  @!P0 IADD3 R7, P1, R5, R52, RZ ;  /* 0x0000003405078210 */ /* 0x000fe40007f3e0ff */
[----:B------:R-:W2:Y:S04]  /*2c340*/  LDL.64 R52, [R1+0x70] ;  /* 0x0000700001347983 */ /* 0x000ea80000100a00 */
        /* <DEDUP_REMOVED lines=15> */
[----:B------:R1:W-:Y:S01]  /*2c440*/  @P0 STS.128 [R189+0x5000], RZ ;  /* 0x005000ffbd000388 */ /* 0x0003e20000000c00 */
[C---:B---3--:R-:W-:Y:S01]  /*2c450*/  @!P0 IMAD.X R11, R6.reuse, 0x1, R49, P1 ;  /* 0x00000001060b8824 */ /* 0x048fe200008e0631 */
        /* <DEDUP_REMOVED lines=9> */
[----:B------:R-:W5:Y:S02]  /*2c4f0*/  LDL.64 R54, [R1+0x50] ;  /* 0x0000500001367983 */ /* 0x000f640000100a00 */
[C---:B----4-:R-:W-:Y:S01]  /*2c500*/  @!P0 IMAD.X R11, R6.reuse, 0x1, R41, P1 ;  /* 0x00000001060b8824 */ /* 0x050fe200008e0629 */
        /* <DEDUP_REMOVED lines=8> */
[----:B--2---:R-:W-:Y:S03]  /*2c590*/  @!P0 IADD3 R7, P1, R5, R36, RZ ;  /* 0x0000002405078210 */ /* 0x004fe60007f3e0ff */
[----:B------:R-:W2:Y:S02]  /*2c5a0*/  LDL R36, [R1+0xd8] ;  /* 0x0000d80001247983 */ /* 0x000ea40000100800 */
        /* <DEDUP_REMOVED lines=21> */
[----:B------:R1:W-:Y:S04]  /*2c700*/  @P0 STS.128 [R189+0x7000], RZ ;  /* 0x007000ffbd000388 */ /* 0x0003e80000000c00 */
[----:B------:R2:W-:Y:S01]  /*2c710*/  STL [R1], R8 ;  /* 0x0000000801007387 */ /* 0x0005e20000100800 */
[C---:B-1----:R-:W-:Y:S01]  /*2c720*/  @!P0 IMAD.X R11, R6.reuse, 0x1, R60, P1 ;  /* 0x00000001060b8824 */ /* 0x042fe200008e063c */
        /* <DEDUP_REMOVED lines=8> */
[C---:B---3--:R-:W-:Y:S01]  /*2c7b0*/  @!P0 IMAD.X R11, R6.reuse, 0x1, R49, P1 ;  /* 0x00000001060b8824 */ /* 0x048fe200008e0631 */
        /* <DEDUP_REMOVED lines=8> */
[C---:B----4-:R-:W-:Y:S01]  /*2c840*/  @!P0 IMAD.X R11, R6.reuse, 0x1, R41, P1 ;  /* 0x00000001060b8824 */ /* 0x050fe200008e0629 */
[C---:B------:R-:W-:Y:S04]  /*2c850*/  @!P0 LEA R10, P1, R7.reuse, R12, 0x1 ;  /* 0x0000000c070a8211 */ /* 0x040fe800078208ff */
[----:B------:R-:W-:Y:S02]  /*2c860*/  @!P0 LEA.HI.X R11, R7, R252, R11, 0x1, P1 ;  /* 0x000000fc070b8211 */ /* 0x000fe400008f0c0b */
[----:B-----5:R-:W-:Y:S03]  /*2c870*/  @!P0 IADD3 R7, P1, R5, R54, RZ ;  /* 0x0000003605078210 */ /* 0x020fe60007f3e0ff */
[----:B------:R-:W-:Y:S01]  /*2c880*/  @!PT LDS RZ, [RZ] ;  /* 0x00000000fffff984 */ /* 0x000fe20000000800 */
[----:B------:R-:W-:Y:S01]  /*2c890*/  @!PT LDS RZ, [RZ] ;  /* 0x00000000fffff984 */ /* 0x000fe20000000800 */
[----:B------:R-:W-:Y:S01]  /*2c8a0*/  @!PT LDS RZ, [RZ] ;  /* 0x00000000fffff984 */ /* 0x000fe20000000800 */
[----:B------:R2:W-:Y:S04]  /*2c8b0*/  @!P0 LDGSTS.E.BYPASS.LTC128B.128 [R189+0x8000], desc[UR4][R10.64] ;  /* 0x080000000abd8fae */ /* 0x0005e8000b901d44 */
[----:B------:R1:W-:Y:S01]  /*2c8c0*/  @P0 STS.128 [R189+0x8800], RZ ;  /* 0x008800ffbd000388 */ /* 0x0003e20000000c00 */
[C---:B--2---:R-:W-:Y:S01]  /*2c8d0*/  @!P0 IMAD.X R11, R6.reuse, 0x1, R36, P1 ;  /* 0x00000001060b8824 */ /* 0x044fe200008e0624 */
        /* <DEDUP_REMOVED lines=18> */
[C---:B------:R-:W-:Y:S04]  /*2ca00*/  @!P0 LEA R6, P1, R5.reuse, R12, 0x1 ;  /* 0x0000000c05068211 */ /* 0x040fe800078208ff */
[----:B------:R-:W-:Y:S01]  /*2ca10*/  @!P0 LEA.HI.X R7, R5, R252, R7, 0x1, P1 ;  /* 0x000000fc05078211 */ /* 0x000fe200008f0c07 */
[----:B------:R-:W-:Y:S04]  /*2ca20*/  IMAD.MOV.U32 R252, RZ, RZ, R9 ;  /* 0x000000fffffc7224 */ /* 0x000fe800078e0009 */
[----:B------:R-:W-:Y:S01]  /*2ca30*/  @!PT LDS RZ, [RZ] ;  /* 0x00000000fffff984 */ /* 0x000fe20000000800 */
[----:B------:R-:W-:Y:S01]  /*2ca40*/  @!PT LDS RZ, [RZ] ;  /* 0x00000000fffff984 */ /* 0x000fe20000000800 */
[----:B------:R-:W-:Y:S01]  /*2ca50*/  @!PT LDS RZ, [RZ] ;  /* 0x00000000fffff984 */ /* 0x000fe20000000800 */
[----:B------:R1:W-:Y:S04]  /*2ca60*/  @!P0 LDGSTS.E.BYPASS.LTC128B.128 [R189+0x9800], desc[UR4][R6.64] ;  /* 0x0980000006bd8fae */ /* 0x0003e8000b901d44 */
[----:B------:R-:W0:Y:S02]  /*2ca70*/  LDGDEPBAR ;  /* 0x00000000000079af */ /* 0x000e240000000000 */
.L_x_4658:
[----:B------:R-:W-:Y:S05]  /*2ca80*/  BSYNC B1 ;  /* 0x0000000000017941 */ /* 0x000fea0003800000 */
.L_x_4657:
[----:B------:R2:W3:Y:S04]  /*2ca90*/  LD.E R36, desc[UR4][R2.64+0xdc] ;  /* 0x0000dc0402247980 */ /* 0x0004e8000c101900 */
[----:B------:R-:W4:Y:S01]  /*2caa0*/  LDL.LU R87, [R1+0x10] ;  /* 0x0000100001577983 */ /* 0x000f220000300800 */
[----:B--2---:R-:W2:Y:S02]  /*2cab0*/  S2R R2, SR_TID.X ;  /* 0x0000000000027919 */ /* 0x004ea40000002100 */
[----:B--2---:R-:W-:Y:S04]  /*2cac0*/  SHF.L.U32 R2, R2, 0x1, RZ ;  /* 0x0000000102027819 */ /* 0x004fe800000006ff */
[----:B------:R-:W-:Y:S04]  /*2cad0*/  LOP3.LUT R2, R2, 0x6, RZ, 0xc0, !PT ;  /* 0x0000000602027812 */ /* 0x000fe800078ec0ff */
[----:B------:R-:W-:Y:S04]  /*2cae0*/  LEA R2, R86, R2, 0x8 ;  /* 0x0000000256027211 */ /* 0x000fe800078e40ff */
[----:B------:R-:W-:Y:S05]  /*2caf0*/  I2FP.F32.S32 R3, R2 ;  /* 0x0000000200037245 */ /* 0x000fea0000201400 */
[CC--:B------:R-:W-:Y:S01]  /*2cb00*/  FFMA.FTZ R69, R132.reuse, R3.reuse, R236 ;  /* 0x0000000384457223 */ /* 0x0c0fe200000100ec */
[----:B------:R-:W-:Y:S01]  /*2cb10*/  FFMA.FTZ R41, R132, R3, R213 ;  /* 0x0000000384297223 */ /* 0x000fe200000100d5 */
[----:B------:R-:W-:Y:S04]  /*2cb20*/  IADD3 R3, R2, 0x1, RZ ;  /* 0x0000000102037810 */ /* 0x000fe80007ffe0ff */
[----:B------:R-:W-:Y:S05]  /*2cb30*/  I2FP.F32.S32 R3, R3 ;  /* 0x0000000300037245 */ /* 0x000fea0000201400 */
[CC--:B-1----:R-:W-:Y:S01]  /*2cb40*/  FFMA.FTZ R72, R132.reuse, R3.reuse, R247 ;  /* 0x0000000384487223 */ /* 0x0c2fe200000100f7 */
        /* <DEDUP_REMOVED lines=248> */
[----:B------:R-:W-:Y:S01]  /*2dad0*/  FMNMX.FTZ R0, R41, R133, !PT ;  /* 0x0000008529007209 */ /* 0x000fe20007810000 */
[----:B------:R-:W-:Y:S03]  /*2dae0*/  FFMA.FTZ R232, R132, R2, R129 ;  /* 0x0000000284e87223 */ /* 0x000fe60000010081 */
        /* <DEDUP_REMOVED lines=68> */
[----:B---3--:R-:W-:Y:S01]  /*2df30*/  FMUL.FTZ R5, R36, R2 ;  /* 0x0000000224057220 */ /* 0x008fe20000410000 */
        /* <DEDUP_REMOVED lines=17> */
[-CC-:B------:R-:W-:Y:S01]  /*2e050*/  FFMA.FTZ R124, R44, R36.reuse, -R5.reuse ;  /* 0x000000242c7c7223 */ /* 0x180fe20000010805 */
[-CC-:B------:R-:W-:Y:S01]  /*2e060*/  FFMA.FTZ R123, R34, R36.reuse, -R5.reuse ;  /* 0x00000024227b7223 */ /* 0x180fe20000010805 */
[----:B------:R-:W-:Y:S01]  /*2e070*/  LDSM.16.MT88.4 R44, [R139+0xa000] ;  /* 0x00a000008b2c783b */ /* 0x000fe20000004200 */
        /* <DEDUP_REMOVED lines=22> */
[----:B------:R-:W-:Y:S01]  /*2e1e0*/  FFMA.FTZ R246, R7, R36, -R5 ;  /* 0x0000002407f67223 */ /* 0x000fe20000010805 */
[----:B-1----:R-:W-:Y:S01]  /*2e1f0*/  FMUL.FTZ R11, R0, R167 ;  /* 0x000000a7000b7220 */ /* 0x002fe20000410000 */
[----:B------:R-:W-:Y:S03]  /*2e200*/  FMNMX.FTZ R37, R80, R37, !PT ;  /* 0x0000002550257209 */ /* 0x000fe60007810000 */
[----:B------:R-:W-:Y:S01]  /*2e210*/  MUFU.EX2 R118, R118 ;  /* 0x0000007600767308 */ /* 0x000fe20000000800 */
[C---:B------:R-:W-:Y:S01]  /*2e220*/  FMUL.FTZ R18, R0.reuse, R158 ;  /* 0x0000009e00127220 */ /* 0x040fe20000410000 */
[C---:B------:R-:W-:Y:S01]  /*2e230*/  FMUL.FTZ R19, R0.reuse, R159 ;  /* 0x0000009f00137220 */ /* 0x040fe20000410000 */
[----:B------:R-:W-:Y:S01]  /*2e240*/  FMNMX.FTZ R37, R79, R37, !PT ;  /* 0x000000254f257209 */ /* 0x000fe20007810000 */
[C---:B------:R-:W-:Y:S01]  /*2e250*/  FMUL.FTZ R27, R0.reuse, R151 ;  /* 0x00000097001b7220 */ /* 0x040fe20000410000 */
[C---:B------:R-:W-:Y:S01]  /*2e260*/  FMUL.FTZ R34, R0.reuse, R142 ;  /* 0x0000008e00227220 */ /* 0x040fe20000410000 */
[----:B--2---:R-:W-:Y:S01]  /*2e270*/  FMUL.FTZ R6, R0, R170 ;  /* 0x000000aa00067220 */ /* 0x004fe20000410000 */
[----:B------:R-:W-:Y:S03]  /*2e280*/  FMNMX.FTZ R37, R92, R37, !PT ;  /* 0x000000255c257209 */ /* 0x000fe60007810000 */
[----:B------:R-:W-:Y:S01]  /*2e290*/  MUFU.EX2 R123, R123 ;  /* 0x0000007b007b7308 */ /* 0x000fe20000000800 */
[C---:B------:R-:W-:Y:S01]  /*2e2a0*/  FMUL.FTZ R7, R0.reuse, R171 ;  /* 0x000000ab00077220 */ /* 0x040fe20000410000 */
[C---:B------:R-:W-:Y:S01]  /*2e2b0*/  FMUL.FTZ R10, R0.reuse, R166 ;  /* 0x000000a6000a7220 */ /* 0x040fe20000410000 */
[----:B------:R-:W-:Y:S01]  /*2e2c0*/  FMNMX.FTZ R37, R95, R37, !PT ;  /* 0x000000255f257209 */ /* 0x000fe20007810000 */
[C---:B------:R-:W-:Y:S01]  /*2e2d0*/  FMUL.FTZ R14, R0.reuse, R162 ;  /* 0x000000a2000e7220 */ /* 0x040fe20000410000 */
[C---:B------:R-:W-:Y:S01]  /*2e2e0*/  FMUL.FTZ R15, R0.reuse, R163 ;  /* 0x000000a3000f7220 */ /* 0x040fe20000410000 */
[----:B------:R-:W-:Y:S01]  /*2e2f0*/  FMUL.FTZ R22, R0, R154 ;  /* 0x0000009a00167220 */ /* 0x000fe20000410000 */
        /* <DEDUP_REMOVED lines=10> */
[----:B----4-:R-:W-:Y:S01]  /*2e3a0*/  FFMA.FTZ R0, R0, R87, R41 ;  /* 0x0000005700007223 */ /* 0x010fe20000010029 */
[-CC-:B------:R-:W-:Y:S01]  /*2e3b0*/  FFMA.FTZ R247, R4, R36.reuse, -R5.reuse ;  /* 0x0000002404f77223 */ /* 0x180fe20000010805 */
[----:B------:R-:W-:Y:S01]  /*2e3c0*/  FMNMX.FTZ R37, R107, R37, !PT ;  /* 0x000000256b257209 */ /* 0x000fe20007810000 */
[-CC-:B------:R-:W-:Y:S01]  /*2e3d0*/  FFMA.FTZ R65, R65, R36.reuse, -R5.reuse ;  /* 0x0000002441417223 */ /* 0x180fe20000010805 */
[----:B------:R-:W-:Y:S01]  /*2e3e0*/  FADD.FTZ R4, R3, R0 ;  /* 0x0000000003047221 */ /* 0x000fe20000010000 */
[-CC-:B------:R-:W-:Y:S01]  /*2e3f0*/  FFMA.FTZ R129, R43, R36.reuse, -R5.reuse ;  /* 0x000000242b817223 */ /* 0x180fe20000010805 */
[----:B------:R-:W-:Y:S03]  /*2e400*/  FMNMX.FTZ R37, R106, R37, !PT ;  /* 0x000000256a257209 */ /* 0x000fe60007810000 */
[----:B------:R-:W1:Y:S01]  /*2e410*/  MUFU.EX2 R43, R65 ;  /* 0x00000041002b7308 */ /* 0x000e620000000800 */
[-CC-:B------:R-:W-:Y:S01]  /*2e420*/  FFMA.FTZ R67, R67, R36.reuse, -R5.reuse ;  /* 0x0000002443437223 */ /* 0x180fe20000010805 */
[----:B------:R-:W-:Y:S01]  /*2e430*/  F2FP.BF16.F32.PACK_AB R41, R3, R41 ;  /* 0x000000290329723e */ /* 0x000fe200000010ff */
[----:B------:R-:W2:Y:S01]  /*2e440*/  LDL.LU R142, [R1+0x14] ;  /* 0x00001400018e7983 */ /* 0x000ea20000300800 */
[----:B------:R-:W-:Y:S01]  /*2e450*/  FMNMX.FTZ R37, R103, R37, !PT ;  /* 0x0000002567257209 */ /* 0x000fe20007810000 */
[-CC-:B------:R-:W-:Y:S01]  /*2e460*/  FFMA.FTZ R77, R62, R36.reuse, -R5.reuse ;  /* 0x000000243e4d7223 */ /* 0x180fe20000010805 */
[----:B------:R-:W-:Y:S01]  /*2e470*/  MOV R166, R127 ;  /* 0x0000007f00a67202 */ /* 0x000fe20000000f00 */
[-CC-:B------:R-:W-:Y:S03]  /*2e480*/  FFMA.FTZ R91, R58, R36.reuse, -R5.reuse ;  /* 0x000000243a5b7223 */ /* 0x180fe60000010805 */
        /* <DEDUP_REMOVED lines=59> */
[----:B------:R-:W-:Y:S01]  /*2e840*/  FFMA.FTZ R241, R12, R36, -R5 ;  /* 0x000000240cf17223 */ /* 0x000fe20000010805 */
[----:B-1----:R-:W-:Y:S02]  /*2e850*/  F2FP.BF16.F32.PACK_AB R51, R54, R39 ;  /* 0x000000273633723e */ /* 0x002fe400000010ff */
[----:B------:R-:W-:Y:S04]  /*2e860*/  FMNMX.FTZ R37, R177, R37, !PT ;  /* 0x00000025b1257209 */ /* 0x000fe80007810000 */
[----:B------:R-:W-:Y:S01]  /*2e870*/  MUFU.EX2 R53, R62 ;  /* 0x0000003e00357308 */ /* 0x000fe20000000800 */
[----:B------:R-:W-:Y:S02]  /*2e880*/  MOV R170, R83 ;  /* 0x0000005300aa7202 */ /* 0x000fe40000000f00 */
[----:B------:R-:W-:Y:S02]  /*2e890*/  FMNMX.FTZ R37, R174, R37, !PT ;  /* 0x00000025ae257209 */ /* 0x000fe40007810000 */
[----:B------:R-:W-:Y:S02]  /*2e8a0*/  MOV R171, R86 ;  /* 0x0000005600ab7202 */ /* 0x000fe40000000f00 */
        /* <DEDUP_REMOVED lines=41> */
[----:B------:R-:W1:Y:S09]  /*2eb40*/  SHFL.BFLY PT, R0, R37, 0x2, 0x1f ;  /* 0x0c401f0025007f89 */ /* 0x000e7200000e0000 */
[----:B------:R-:W-:Y:S01]  /*2eb50*/  MUFU.EX2 R89, R234 ;  /* 0x000000ea00597308 */ /* 0x000fe20000000800 */
[----:B-1----:R-:W-:Y:S05]  /*2eb60*/  FMNMX.FTZ R37, R37, R0, !PT ;  /* 0x0000000025257209 */ /* 0x002fea0007810000 */
        /* <DEDUP_REMOVED lines=8> */
[--C-:B------:R-:W-:Y:S01]  /*2ebf0*/  FFMA.FTZ R38, R73, R36, -R3.reuse ;  /* 0x0000002449267223 */ /* 0x100fe20000010803 */
[----:B------:R-:W1:Y:S10]  /*2ec00*/  MUFU.EX2 R0, R0 ;  /* 0x0000000000007308 */ /* 0x000e740000000800 */
[----:B------:R3:W-:Y:S10]  /*2ec10*/  MUFU.EX2 R65, R5 ;  /* 0x0000000500417308 */ /* 0x0007f40000000800 */
[----:B------:R4:W-:Y:S01]  /*2ec20*/  MUFU.EX2 R63, R38 ;  /* 0x00000026003f7308 */ /* 0x0009e20000000800 */
        /* <DEDUP_REMOVED lines=14> */
[----:B------:R-:W-:Y:S01]  /*2ed10*/  FMUL.FTZ R33, R0, R141 ;  /* 0x0000008d00217220 */ /* 0x000fe20000410000 */
[----:B------:R-:W-:Y:S01]  /*2ed20*/  LDSM.16.MT88.4 R156, [R182+0x11800] ;  /* 0x01180000b69c783b */ /* 0x000fe20000004200 */
[-CC-:B----4-:R-:W-:Y:S06]  /*2ed30*/  FFMA.FTZ R38, R76, R36.reuse, -R3.reuse ;  /* 0x000000244c267223 */ /* 0x190fec0000010803 */
[----:B------:R4:W5:Y:S10]  /*2ed40*/  MUFU.EX2 R82, R38 ;  /* 0x0000002600527308 */ /* 0x0009740000000800 */
[----:B------:R-:W-:Y:S01]  /*2ed50*/  MUFU.EX2 R69, R105 ;  /* 0x0000006900457308 */ /* 0x000fe20000000800 */
[-CC-:B-1----:R-:W-:Y:S01]  /*2ed60*/  FFMA.FTZ R5, R71, R36.reuse, -R3.reuse ;  /* 0x0000002447057223 */ /* 0x182fe20000010803 */
[----:B---3--:R-:W-:Y:S08]  /*2ed70*/  F2FP.BF16.F32.PACK_AB R40, R66, R65 ;  /* 0x000000414228723e */ /* 0x008ff000000010ff */
[----:B------:R1:W-:Y:S01]  /*2ed80*/  MUFU.EX2 R67, R5 ;  /* 0x0000000500437308 */ /* 0x0003e20000000800 */
[-CC-:B----4-:R-:W-:Y:S01]  /*2ed90*/  FFMA.FTZ R38, R75, R36.reuse, -R3.reuse ;  /* 0x000000244b267223 */ /* 0x190fe20000010803 */
[----:B-----5:R-:W-:Y:S08]  /*2eda0*/  F2FP.BF16.F32.PACK_AB R48, R82, R63 ;  /* 0x0000003f5230723e */ /* 0x020ff000000010ff */
[----:B------:R3:W-:Y:S10]  /*2edb0*/  MUFU.EX2 R84, R38 ;  /* 0x0000002600547308 */ /* 0x0007f40000000800 */
[----:B------:R-:W-:Y:S01]  /*2edc0*/  MUFU.EX2 R75, R109 ;  /* 0x0000006d004b7308 */ /* 0x000fe20000000800 */
[-CC-:B-1----:R-:W-:Y:S09]  /*2edd0*/  FFMA.FTZ R5, R70, R36.reuse, -R3.reuse ;  /* 0x0000002446057223 */ /* 0x182ff20000010803 */
[----:B------:R1:W4:Y:S01]  /*2ede0*/  MUFU.EX2 R88, R5 ;  /* 0x0000000500587308 */ /* 0x0003220000000800 */
[----:B---3--:R-:W-:Y:S09]  /*2edf0*/  FFMA.FTZ R38, R74, R36, -R3 ;  /* 0x000000244a267223 */ /* 0x008ff20000010803 */
[----:B------:R-:W3:Y:S10]  /*2ee00*/  MUFU.EX2 R85, R38 ;  /* 0x0000002600557308 */ /* 0x000ef40000000800 */
[----:B------:R-:W-:Y:S01]  /*2ee10*/  MUFU.EX2 R70, R96 ;  /* 0x0000006000467308 */ /* 0x000fe20000000800 */
[----:B-1----:R-:W-:Y:S01]  /*2ee20*/  FADD.FTZ R5, R49, R8 ;  /* 0x0000000831057221 */ /* 0x002fe20000010000 */
[----:B------:R-:W-:Y:S01]  /*2ee30*/  F2FP.BF16.F32.PACK_AB R49, R4, R49 ;  /* 0x000000310431723e */ /* 0x000fe200000010ff */
[----:B------:R-:W-:Y:S01]  /*2ee40*/  FMUL.FTZ R8, R0, R164 ;  /* 0x000000a400087220 */ /* 0x000fe20000410000 */
[----:B----4-:R-:W-:Y:S01]  /*2ee50*/  F2FP.BF16.F32.PACK_AB R42, R88, R67 ;  /* 0x00000043582a723e */ /* 0x010fe200000010ff */
[----:B------:R-:W-:Y:S01]  /*2ee60*/  FADD.FTZ R61, R4, R5 ;  /* 0x00000005043d7221 */ /* 0x000fe20000010000 */
[C---:B------:R-:W-:Y:S01]  /*2ee70*/  FMUL.FTZ R4, R0.reuse, R168 ;  /* 0x000000a800047220 */ /* 0x040fe20000410000 */
[----:B------:R-:W-:Y:S03]  /*2ee80*/  FMUL.FTZ R5, R0, R169 ;  /* 0x000000a900057220 */ /* 0x000fe60000410000 */
[----:B------:R-:W-:Y:S01]  /*2ee90*/  MUFU.EX2 R144, R113 ;  /* 0x0000007100907308 */ /* 0x000fe20000000800 */
[----:B---3--:R-:W-:Y:S01]  /*2eea0*/  F2FP.BF16.F32.PACK_AB R50, R85, R84 ;  /* 0x000000545532723e */ /* 0x008fe200000010ff */
[-CC-:B------:R-:W-:Y:S02]  /*2eeb0*/  FFMA.FTZ R38, R78, R36.reuse, -R3.reuse ;  /* 0x000000244e267223 */ /* 0x180fe40000010803 */
[C---:B------:R-:W-:Y:S06]  /*2eec0*/  HMMA.16816.F32.BF16 R4, R40.reuse, R44, R4 ;  /* 0x0000002c2804723c */ /* 0x040fec0000041804 */
[----:B------:R1:W-:Y:S01]  /*2eed0*/  MUFU.EX2 R78, R38 ;  /* 0x00000026004e7308 */ /* 0x0003e20000000800 */
[C---:B------:R-:W-:Y:S01]  /*2eee0*/  HMMA.16816.F32.BF16 R8, R40.reuse, R46, R8 ;  /* 0x0000002e2808723c */ /* 0x040fe20000041808 */
[----:B------:R-:W3:Y:S08]  /*2eef0*/  LDSM.16.MT88.4 R44, [R182+0xa000] ;  /* 0x00a00000b62c783b */ /* 0x000ef00000004200 */
[----:B------:R-:W-:Y:S10]  /*2ef00*/  MUFU.EX2 R71, R104 ;  /* 0x0000006800477308 */ /* 0x000ff40000000800 */
[----:B------:R-:W-:Y:S01]  /*2ef10*/  MUFU.EX2 R72, R101 ;  /* 0x0000006500487308 */ /* 0x000fe20000000800 */
[-CC-:B-1----:R-:W-:Y:S09]  /*2ef20*/  FFMA.FTZ R38, R81, R36.reuse, -R3.reuse ;  /* 0x0000002451267223 */ /* 0x182ff20000010803 */
[----:B------:R1:W4:Y:S10]  /*2ef30*/  MUFU.EX2 R83, R38 ;  /* 0x0000002600537308 */ /* 0x0003340000000800 */
[----:B------:R-:W-:Y:S10]  /*2ef40*/  MUFU.EX2 R73, R100 ;  /* 0x0000006400497308 */ /* 0x000ff40000000800 */
[----:B------:R-:W-:Y:S01]  /*2ef50*/  MUFU.EX2 R105, R111 ;  /* 0x0000006f00697308 */ /* 0x000fe20000000800 */
[-CC-:B-1----:R-:W-:Y:S01]  /*2ef60*/  FFMA.FTZ R38, R80, R36.reuse, -R3.reuse ;  /* 0x0000002450267223 */ /* 0x182fe20000010803 */
[C---:B---3--:R-:W-:Y:S08]  /*2ef70*/  HMMA.16816.F32.BF16 R12, R40.reuse, R44, R12 ;  /* 0x0000002c280c723c */ /* 0x048ff0000004180c */
[----:B------:R1:W-:Y:S01]  /*2ef80*/  MUFU.EX2 R86, R38 ;  /* 0x0000002600567308 */ /* 0x0003e20000000800 */
[C---:B------:R-:W-:Y:S01]  /*2ef90*/  HMMA.16816.F32.BF16 R16, R40.reuse, R46, R16 ;  /* 0x0000002e2810723c */ /* 0x040fe20000041810 */
[----:B------:R-:W3:Y:S08]  /*2efa0*/  LDSM.16.MT88.4 R44, [R180+0xa000] ;  /* 0x00a00000b42c783b */ /* 0x000ef00000004200 */
[----:B------:R-:W-:Y:S10]  /*2efb0*/  MUFU.EX2 R76, R108 ;  /* 0x0000006c004c7308 */ /* 0x000ff40000000800 */
[----:B------:R-:W-:Y:S01]  /*2efc0*/  MUFU.EX2 R141, R120 ;  /* 0x00000078008d7308 */ /* 0x000fe20000000800 */
[-CC-:B-1----:R-:W-:Y:S09]  /*2efd0*/  FFMA.FTZ R38, R79, R36.reuse, -R3.reuse ;  /* 0x000000244f267223 */ /* 0x182ff20000010803 */
[----:B------:R1:W5:Y:S10]  /*2efe0*/  MUFU.EX2 R87, R38 ;  /* 0x0000002600577308 */ /* 0x0003740000000800 */
[----:B------:R-:W-:Y:S10]  /*2eff0*/  MUFU.EX2 R96, R112 ;  /* 0x0000007000607308 */ /* 0x000ff40000000800 */
[----:B------:R-:W-:Y:S01]  /*2f000*/  MUFU.EX2 R140, R119 ;  /* 0x00000077008c7308 */ /* 0x000fe20000000800 */
[-CC-:B-1----:R-:W-:Y:S01]  /*2f010*/  FFMA.FTZ R38, R92, R36.reuse, -R3.reuse ;  /* 0x000000245c267223 */ /* 0x182fe20000010803 */
[C---:B---3--:R-:W-:Y:S08]  /*2f020*/  HMMA.16816.F32.BF16 R20, R40.reuse, R44, R20 ;  /* 0x0000002c2814723c */ /* 0x048ff00000041814 */
[----:B------:R1:W-:Y:S01]  /*2f030*/  MUFU.EX2 R80, R38 ;  /* 0x0000002600507308 */ /* 0x0003e20000000800 */
[C---:B------:R-:W-:Y:S01]  /*2f040*/  HMMA.16816.F32.BF16 R24, R40.reuse, R46, R24 ;  /* 0x0000002e2818723c */ /* 0x040fe20000041818 */
[----:B------:R-:W3:Y:S08]  /*2f050*/  LDSM.16.MT88.4 R44, [R181+0xa000] ;  /* 0x00a00000b52c783b */ /* 0x000ef00000004200 */
[----:B------:R-:W-:Y:S02]  /*2f060*/  MUFU.EX2 R104, R223 ;  /* 0x000000df00687308 */ /* 0x000fe40000000800 */
[-CC-:B-1----:R-:W-:Y:S08]  /*2f070*/  FFMA.FTZ R38, R95, R36.reuse, -R3.reuse ;  /* 0x000000245f267223 */ /* 0x182ff00000010803 */
[----:B------:R-:W-:Y:S10]  /*2f080*/  MUFU.EX2 R95, R233 ;  /* 0x000000e9005f7308 */ /* 0x000ff40000000800 */
[----:B------:R1:W2:Y:S01]  /*2f090*/  MUFU.EX2 R148, R38 ;  /* 0x0000002600947308 */ /* 0x0002a20000000800 */
[C---:B---3--:R-:W-:Y:S03]  /*2f0a0*/  HMMA.16816.F32.BF16 R28, R40.reuse, R44, R28 ;  /* 0x0000002c281c723c */ /* 0x048fe6000004181c */
[-CC-:B-1----:R-:W-:Y:S03]  /*2f0b0*/  FFMA.FTZ R38, R94, R36.reuse, -R3.reuse ;  /* 0x000000245e267223 */ /* 0x182fe60000010803 */
[----:B------:R-:W-:Y:S01]  /*2f0c0*/  HMMA.16816.F32.BF16 R32, R40, R46, R32 ;  /* 0x0000002e2820723c */ /* 0x000fe20000041820 */
[----:B------:R-:W1:Y:S02]  /*2f0d0*/  LDSM.16.MT88.4 R40, [R139+0xa800] ;  /* 0x00a800008b28783b */ /* 0x000e640000004200 */
[----:B------:R3:W-:Y:S06]  /*2f0e0*/  MUFU.EX2 R150, R38 ;  /* 0x0000002600967308 */ /* 0x0007ec0000000800 */
[----:B------:R-:W-:Y:S02]  /*2f0f0*/  LDSM.16.MT88.4 R44, [R139+0xb000] ;  /* 0x00b000008b2c783b */ /* 0x000fe40000004200 */
[-C--:B---3--:R-:W-:Y:S04]  /*2f100*/  FFMA.FTZ R38, R93, R36.reuse, -R3 ;  /* 0x000000245d267223 */ /* 0x088fe80000010803 */
[----:B------:R3:W2:Y:S02]  /*2f110*/  MUFU.EX2 R149, R38 ;  /* 0x0000002600957308 */ /* 0x0006a40000000800 */
[----:B---3--:R-:W-:Y:S01]  /*2f120*/  FADD.FTZ R38, R39, R61 ;  /* 0x0000003d27267221 */ /* 0x008fe20000010000 */
[C---:B-1----:R-:W-:Y:S07]  /*2f130*/  HMMA.16816.F32.BF16 R4, R48.reuse, R40, R4 ;  /* 0x000000283004723c */ /* 0x042fee0000041804 */
[----:B------:R-:W1:Y:S01]  /*2f140*/  MUFU.EX2 R61, R99 ;  /* 0x00000063003d7308 */ /* 0x000e620000000800 */
[----:B------:R-:W-:Y:S01]  /*2f150*/  FADD.FTZ R39, R54, R38 ;  /* 0x0000002636277221 */ /* 0x000fe20000010000 */
[C---:B------:R-:W-:Y:S01]  /*2f160*/  HMMA.16816.F32.BF16 R8, R48.reuse, R42, R8 ;  /* 0x0000002a3008723c */ /* 0x040fe20000041808 */
[----:B------:R-:W3:Y:S02]  /*2f170*/  LDSM.16.MT88.4 R40, [R182+0xa800] ;  /* 0x00a80000b628783b */ /* 0x000ee40000004200 */
[-CC-:B------:R-:W-:Y:S05]  /*2f180*/  FFMA.FTZ R38, R102, R36.reuse, -R3.reuse ;  /* 0x0000002466267223 */ /* 0x180fea0000010803 */
[----:B------:R4:W-:Y:S03]  /*2f190*/  MUFU.EX2 R81, R38 ;  /* 0x0000002600517308 */ /* 0x0009e60000000800 */
[-CC-:B----4-:R-:W-:Y:S07]  /*2f1a0*/  FFMA.FTZ R38, R107, R36.reuse, -R3.reuse ;  /* 0x000000246b267223 */ /* 0x190fee0000010803 */
[----:B------:R-:W-:Y:S10]  /*2f1b0*/  MUFU.EX2 R107, R219 ;  /* 0x000000db006b7308 */ /* 0x000ff40000000800 */
[----:B------:R4:W1:Y:S01]  /*2f1c0*/  MUFU.EX2 R145, R38 ;  /* 0x0000002600917308 */ /* 0x0008620000000800 */
[C---:B---3--:R-:W-:Y:S06]  /*2f1d0*/  HMMA.16816.F32.BF16 R12, R48.reuse, R40, R12 ;  /* 0x00000028300c723c */ /* 0x048fec000004180c */
[C---:B------:R-:W-:Y:S01]  /*2f1e0*/  HMMA.16816.F32.BF16 R16, R48.reuse, R42, R16 ;  /* 0x0000002a3010723c */ /* 0x040fe20000041810 */
[----:B------:R-:W3:Y:S04]  /*2f1f0*/  LDSM.16.MT88.4 R40, [R180+0xa800] ;  /* 0x00a80000b428783b */ /* 0x000ee80000004200 */
[-CC-:B----4-:R-:W-:Y:S02]  /*2f200*/  FFMA.FTZ R38, R106, R36.reuse, -R3.reuse ;  /* 0x000000246a267223 */ /* 0x190fe40000010803 */
[----:B------:R-:W-:Y:S10]  /*2f210*/  MUFU.EX2 R106, R224 ;  /* 0x000000e0006a7308 */ /* 0x000ff40000000800 */
[----:B------:R4:W-:Y:S02]  /*2f220*/  MUFU.EX2 R146, R38 ;  /* 0x0000002600927308 */ /* 0x0009e40000000800 */
[-C--:B----4-:R-:W-:Y:S08]  /*2f230*/  FFMA.FTZ R38, R103, R36.reuse, -R3 ;  /* 0x0000002467267223 */ /* 0x090ff00000010803 */
[----:B------:R4:W1:Y:S01]  /*2f240*/  MUFU.EX2 R147, R38 ;  /* 0x0000002600937308 */ /* 0x0008620000000800 */
[C---:B---3--:R-:W-:Y:S06]  /*2f250*/  HMMA.16816.F32.BF16 R20, R48.reuse, R40, R20 ;  /* 0x000000283014723c */ /* 0x048fec0000041814 */
[C---:B------:R-:W-:Y:S01]  /*2f260*/  HMMA.16816.F32.BF16 R24, R48.reuse, R42, R24 ;  /* 0x0000002a3018723c */ /* 0x040fe20000041818 */
[----:B------:R-:W3:Y:S04]  /*2f270*/  LDSM.16.MT88.4 R40, [R181+0xa800] ;  /* 0x00a80000b528783b */ /* 0x000ee80000004200 */
[----:B----4-:R-:W-:Y:S06]  /*2f280*/  FADD.FTZ R38, R52, R39 ;  /* 0x0000002734267221 */ /* 0x010fec0000010000 */
[----:B------:R-:W-:Y:S01]  /*2f290*/  FADD.FTZ R39, R53, R38 ;  /* 0x0000002635277221 */ /* 0x000fe20000010000 */
[-CC-:B------:R-:W-:Y:S01]  /*2f2a0*/  FFMA.FTZ R38, R226, R36.reuse, -R3.reuse ;  /* 0x00000024e2267223 */ /* 0x180fe20000010803 */
[----:B------:R-:W-:Y:S03]  /*2f2b0*/  MOV R226, R171 ;  /* 0x000000ab00e27202 */ /* 0x000fe60000000f00 */
[----:B------:R4:W-:Y:S02]  /*2f2c0*/  MUFU.EX2 R79, R38 ;  /* 0x00000026004f7308 */ /* 0x0009e40000000800 */
[--C-:B----4-:R-:W-:Y:S01]  /*2f2d0*/  FFMA.FTZ R38, R237, R36, -R3.reuse ;  /* 0x00000024ed267223 */ /* 0x110fe20000010803 */
[----:B------:R-:W-:Y:S07]  /*2f2e0*/  MOV R237, R170 ;  /* 0x000000aa00ed7202 */ /* 0x000fee0000000f00 */
[----:B------:R4:W1:Y:S01]  /*2f2f0*/  MUFU.EX2 R77, R38 ;  /* 0x00000026004d7308 */ /* 0x0008620000000800 */
[----:B------:R-:W-:Y:S01]  /*2f300*/  ISETP.GT.AND P0, PT, R226, R237, PT ;  /* 0x000000ede200720c */ /* 0x000fe20003f04270 */
[C---:B---3--:R-:W-:Y:S06]  /*2f310*/  HMMA.16816.F32.BF16 R28, R48.reuse, R40, R28 ;  /* 0x00000028301c723c */ /* 0x048fec000004181c */
[----:B------:R-:W-:Y:S01]  /*2f320*/  HMMA.16816.F32.BF16 R32, R48, R42, R32 ;  /* 0x0000002a3020723c */ /* 0x000fe20000041820 */
[----:B------:R-:W-:Y:S04]  /*2f330*/  LDSM.16.MT88.4 R48, [R182+0xc800] ;  /* 0x00c80000b630783b */ /* 0x000fe80000004200 */
[----:B------:R-:W-:Y:S02]  /*2f340*/  F2FP.BF16.F32.PACK_AB R41, R53, R52 ;  /* 0x000000343529723e */ /* 0x000fe400000010ff */
[----:B------:R-:W-:Y:S01]  /*2f350*/  F2FP.BF16.F32.PACK_AB R43, R56, R55 ;  /* 0x00000037382b723e */ /* 0x000fe200000010ff */
[--C-:B----4-:R-:W-:Y:S03]  /*2f360*/  FFMA.FTZ R38, R214, R36, -R3.reuse ;  /* 0x00000024d6267223 */ /* 0x110fe60000010803 */
[----:B------:R-:W-:Y:S01]  /*2f370*/  F2FP.BF16.F32.PACK_AB R40, R83, R78 ;  /* 0x0000004e5328723e */ /* 0x000fe200000010ff */
[----:B------:R3:W-:Y:S01]  /*2f380*/  MUFU.EX2 R122, R38 ;  /* 0x00000026007a7308 */ /* 0x0007e20000000800 */
[----:B-----5:R-:W-:Y:S07]  /*2f390*/  F2FP.BF16.F32.PACK_AB R42, R87, R86 ;  /* 0x00000056572a723e */ /* 0x020fee00000010ff */
[C---:B------:R-:W-:Y:S06]  /*2f3a0*/  HMMA.16816.F32.BF16 R4, R40.reuse, R44, R4 ;  /* 0x0000002c2804723c */ /* 0x040fec0000041804 */
[C---:B------:R-:W-:Y:S01]  /*2f3b0*/  HMMA.16816.F32.BF16 R8, R40.reuse, R46, R8 ;  /* 0x0000002e2808723c */ /* 0x040fe20000041808 */
[----:B------:R-:W4:Y:S04]  /*2f3c0*/  LDSM.16.MT88.4 R44, [R182+0xb000] ;  /* 0x00b00000b62c783b */ /* 0x000f280000004200 */
[-C--:B---3--:R-:W-:Y:S04]  /*2f3d0*/  FFMA.FTZ R38, R215, R36.reuse, -R3 ;  /* 0x00000024d7267223 */ /* 0x088fe80000010803 */
[----:B------:R3:W5:Y:S02]  /*2f3e0*/  MUFU.EX2 R125, R38 ;  /* 0x00000026007d7308 */ /* 0x0007640000000800 */
[----:B---3--:R-:W-:Y:S02]  /*2f3f0*/  FADD.FTZ R38, R55, R39 ;  /* 0x0000002737267221 */ /* 0x008fe40000010000 */
[----:B------:R-:W-:Y:S02]  /*2f400*/  LDSM.16.MT88.4 R52, [R182+0xd800] ;  /* 0x00d80000b634783b */ /* 0x000fe40000004200 */
[----:B------:R-:W-:Y:S01]  /*2f410*/  FADD.FTZ R39, R56, R38 ;  /* 0x0000002638277221 */ /* 0x000fe20000010000 */
[-CC-:B------:R-:W-:Y:S04]  /*2f420*/  FFMA.FTZ R38, R200, R36.reuse, -R3.reuse ;  /* 0x00000024c8267223 */ /* 0x180fe80000010803 */
[----:B------:R3:W-:Y:S01]  /*2f430*/  MUFU.EX2 R74, R38 ;  /* 0x00000026004a7308 */ /* 0x0007e20000000800 */
[C---:B----4-:R-:W-:Y:S06]  /*2f440*/  HMMA.16816.F32.BF16 R12, R40.reuse, R44, R12 ;  /* 0x0000002c280c723c */ /* 0x050fec000004180c */
[C---:B------:R-:W-:Y:S01]  /*2f450*/  HMMA.16816.F32.BF16 R16, R40.reuse, R46, R16 ;  /* 0x0000002e2810723c */ /* 0x040fe20000041810 */
[----:B------:R-:W4:Y:S04]  /*2f460*/  LDSM.16.MT88.4 R44, [R180+0xb000] ;  /* 0x00b00000b42c783b */ /* 0x000f280000004200 */
[-CC-:B---3--:R-:W-:Y:S04]  /*2f470*/  FFMA.FTZ R38, R202, R36.reuse, -R3.reuse ;  /* 0x00000024ca267223 */ /* 0x188fe80000010803 */
[----:B------:R3:W5:Y:S02]  /*2f480*/  MUFU.EX2 R109, R38 ;  /* 0x00000026006d7308 */ /* 0x0007640000000800 */
[-CC-:B---3--:R-:W-:Y:S08]  /*2f490*/  FFMA.FTZ R38, R198, R36.reuse, -R3.reuse ;  /* 0x00000024c6267223 */ /* 0x188ff00000010803 */
[----:B------:R3:W-:Y:S01]  /*2f4a0*/  MUFU.EX2 R115, R38 ;  /* 0x0000002600737308 */ /* 0x0007e20000000800 */
[C---:B----4-:R-:W-:Y:S06]  /*2f4b0*/  HMMA.16816.F32.BF16 R20, R40.reuse, R44, R20 ;  /* 0x0000002c2814723c */ /* 0x050fec0000041814 */
[C---:B------:R-:W-:Y:S01]  /*2f4c0*/  HMMA.16816.F32.BF16 R24, R40.reuse, R46, R24 ;  /* 0x0000002e2818723c */ /* 0x040fe20000041818 */
[----:B------:R-:W4:Y:S04]  /*2f4d0*/  LDSM.16.MT88.4 R44, [R181+0xb000] ;  /* 0x00b00000b52c783b */ /* 0x000f280000004200 */
[-C--:B---3--:R-:W-:Y:S04]  /*2f4e0*/  FFMA.FTZ R38, R199, R36.reuse, -R3 ;  /* 0x00000024c7267223 */ /* 0x088fe80000010803 */
[----:B------:R3:W5:Y:S02]  /*2f4f0*/  MUFU.EX2 R117, R38 ;  /* 0x0000002600757308 */ /* 0x0007640000000800 */
[----:B---3--:R-:W-:Y:S04]  /*2f500*/  FADD.FTZ R38, R57, R39 ;  /* 0x0000002739267221 */ /* 0x008fe80000010000 */
[----:B------:R-:W-:Y:S01]  /*2f510*/  FADD.FTZ R39, R58, R38 ;  /* 0x000000263a277221 */ /* 0x000fe20000010000 */
[-CC-:B------:R-:W-:Y:S04]  /*2f520*/  FFMA.FTZ R38, R196, R36.reuse, -R3.reuse ;  /* 0x00000024c4267223 */ /* 0x180fe80000010803 */
[----:B------:R3:W-:Y:S01]  /*2f530*/  MUFU.EX2 R103, R38 ;  /* 0x0000002600677308 */ /* 0x0007e20000000800 */
[C---:B----4-:R-:W-:Y:S06]  /*2f540*/  HMMA.16816.F32.BF16 R28, R40.reuse, R44, R28 ;  /* 0x0000002c281c723c */ /* 0x050fec000004181c */
[----:B------:R-:W-:Y:S01]  /*2f550*/  HMMA.16816.F32.BF16 R32, R40, R46, R32 ;  /* 0x0000002e2820723c */ /* 0x000fe20000041820 */
[----:B------:R-:W4:Y:S04]  /*2f560*/  LDSM.16.MT88.4 R44, [R139+0xb800] ;  /* 0x00b800008b2c783b */ /* 0x000f280000004200 */
[--C-:B---3--:R-:W-:Y:S02]  /*2f570*/  FFMA.FTZ R38, R197, R36, -R3.reuse ;  /* 0x00000024c5267223 */ /* 0x108fe40000010803 */
[----:B------:R-:W-:Y:S02]  /*2f580*/  F2FP.BF16.F32.PACK_AB R41, R58, R57 ;  /* 0x000000393a29723e */ /* 0x000fe400000010ff */
[----:B------:R3:W5:Y:S02]  /*2f590*/  MUFU.EX2 R102, R38 ;  /* 0x0000002600667308 */ /* 0x0007640000000800 */
[----:B------:R-:W-:Y:S02]  /*2f5a0*/  F2FP.BF16.F32.PACK_AB R43, R60, R59 ;  /* 0x0000003b3c2b723e */ /* 0x000fe400000010ff */
[----:B--2---:R-:W-:Y:S02]  /*2f5b0*/  F2FP.BF16.F32.PACK_AB R40, R148, R80 ;  /* 0x000000509428723e */ /* 0x004fe400000010ff */
[----:B------:R-:W-:Y:S01]  /*2f5c0*/  F2FP.BF16.F32.PACK_AB R42, R149, R150 ;  /* 0x00000096952a723e */ /* 0x000fe200000010ff */
[-CC-:B---3--:R-:W-:Y:S04]  /*2f5d0*/  FFMA.FTZ R38, R194, R36.reuse, -R3.reuse ;  /* 0x00000024c2267223 */ /* 0x188fe80000010803 */
[----:B------:R2:W-:Y:S02]  /*2f5e0*/  MUFU.EX2 R100, R38 ;  /* 0x0000002600647308 */ /* 0x0005e40000000800 */
[C---:B----4-:R-:W-:Y:S06]  /*2f5f0*/  HMMA.16816.F32.BF16 R4, R40.reuse, R44, R4 ;  /* 0x0000002c2804723c */ /* 0x050fec0000041804 */
[C---:B------:R-:W-:Y:S01]  /*2f600*/  HMMA.16816.F32.BF16 R8, R40.reuse, R46, R8 ;  /* 0x0000002e2808723c */ /* 0x040fe20000041808 */
[----:B------:R-:W3:Y:S04]  /*2f610*/  LDSM.16.MT88.4 R44, [R182+0xb800] ;  /* 0x00b80000b62c783b */ /* 0x000ee80000004200 */
[-CC-:B--2---:R-:W-:Y:S04]  /*2f620*/  FFMA.FTZ R38, R195, R36.reuse, -R3.reuse ;  /* 0x00000024c3267223 */ /* 0x184fe80000010803 */
[----:B------:R2:W4:Y:S02]  /*2f630*/  MUFU.EX2 R111, R38 ;  /* 0x00000026006f7308 */ /* 0x0005240000000800 */
[-CC-:B--2---:R-:W-:Y:S08]  /*2f640*/  FFMA.FTZ R38, R178, R36.reuse, -R3.reuse ;  /* 0x00000024b2267223 */ /* 0x184ff00000010803 */
[----:B------:R2:W-:Y:S01]  /*2f650*/  MUFU.EX2 R99, R38 ;  /* 0x0000002600637308 */ /* 0x0005e20000000800 */
[C---:B---3--:R-:W-:Y:S06]  /*2f660*/  HMMA.16816.F32.BF16 R12, R40.reuse, R44, R12 ;  /* 0x0000002c280c723c */ /* 0x048fec000004180c */
        /* <DEDUP_REMOVED lines=9> */
[----:B--2---:R-:W-:Y:S04]  /*2f700*/  FFMA.FTZ R38, R177, R36, -R3 ;  /* 0x00000024b1267223 */ /* 0x004fe80000010803 */
[----:B------:R2:W4:Y:S02]  /*2f710*/  MUFU.EX2 R136, R38 ;  /* 0x0000002600887308 */ /* 0x0005240000000800 */
[----:B--2---:R-:W-:Y:S01]  /*2f720*/  FFMA.FTZ R38, R0, R142, R65 ;  /* 0x0000008e00267223 */ /* 0x004fe20000010041 */
[----:B------:R-:W-:Y:S07]  /*2f730*/  FADD.FTZ R0, R59, R39 ;  /* 0x000000273b007221 */ /* 0x000fee0000010000 */
[----:B------:R-:W2:Y:S01]  /*2f740*/  MUFU.EX2 R142, R121 ;  /* 0x00000079008e7308 */ /* 0x000ea20000000800 */
[----:B------:R-:W-:Y:S01]  /*2f750*/  LDSM.16.MT88.4 R56, [R182+0xe000] ;  /* 0x00e00000b638783b */ /* 0x000fe20000004200 */
[----:B------:R-:W-:Y:S01]  /*2f760*/  FADD.FTZ R60, R60, R0 ;  /* 0x000000003c3c7221 */ /* 0x000fe20000010000 */
[-CC-:B------:R-:W-:Y:S07]  /*2f770*/  FFMA.FTZ R0, R174, R36.reuse, -R3.reuse ;  /* 0x00000024ae007223 */ /* 0x180fee0000010803 */
[----:B------:R1:W-:Y:S01]  /*2f780*/  MUFU.EX2 R120, R0 ;  /* 0x0000000000787308 */ /* 0x0003e20000000800 */
[C---:B---3--:R-:W-:Y:S06]  /*2f790*/  HMMA.16816.F32.BF16 R28, R40.reuse, R44, R28 ;  /* 0x0000002c281c723c */ /* 0x048fec000004181c */
[----:B------:R-:W-:Y:S01]  /*2f7a0*/  HMMA.16816.F32.BF16 R32, R40, R46, R32 ;  /* 0x0000002e2820723c */ /* 0x000fe20000041820 */
[----:B------:R-:W3:Y:S04]  /*2f7b0*/  LDSM.16.MT88.4 R44, [R139+0xc000] ;  /* 0x00c000008b2c783b */ /* 0x000ee80000004200 */
[--C-:B-1----:R-:W-:Y:S02]  /*2f7c0*/  FFMA.FTZ R0, R175, R36, -R3.reuse ;  /* 0x00000024af007223 */ /* 0x102fe40000010803 */
[----:B------:R-:W-:Y:S02]  /*2f7d0*/  F2FP.BF16.F32.PACK_AB R41, R62, R61 ;  /* 0x0000003d3e29723e */ /* 0x000fe400000010ff */
[----:B------:R1:W-:Y:S02]  /*2f7e0*/  MUFU.EX2 R119, R0 ;  /* 0x0000000000777308 */ /* 0x0003e40000000800 */
[----:B------:R-:W-:Y:S02]  /*2f7f0*/  F2FP.BF16.F32.PACK_AB R43, R70, R68 ;  /* 0x00000044462b723e */ /* 0x000fe400000010ff */
[----:B------:R-:W-:Y:S02]  /*2f800*/  F2FP.BF16.F32.PACK_AB R40, R145, R81 ;  /* 0x000000519128723e */ /* 0x000fe400000010ff */
[----:B------:R-:W-:Y:S01]  /*2f810*/  F2FP.BF16.F32.PACK_AB R42, R147, R146 ;  /* 0x00000092932a723e */ /* 0x000fe200000010ff */
[-CC-:B-1----:R-:W-:Y:S04]  /*2f820*/  FFMA.FTZ R0, R172, R36.reuse, -R3.reuse ;  /* 0x00000024ac007223 */ /* 0x182fe80000010803 */
[----:B------:R1:W-:Y:S02]  /*2f830*/  MUFU.EX2 R121, R0 ;  /* 0x0000000000797308 */ /* 0x0003e40000000800 */
[C---:B---3--:R-:W-:Y:S06]  /*2f840*/  HMMA.16816.F32.BF16 R4, R40.reuse, R44, R4 ;  /* 0x0000002c2804723c */ /* 0x048fec0000041804 */
[C---:B------:R-:W-:Y:S01]  /*2f850*/  HMMA.16816.F32.BF16 R8, R40.reuse, R46, R8 ;  /* 0x0000002e2808723c */ /* 0x040fe20000041808 */
[----:B------:R-:W3:Y:S04]  /*2f860*/  LDSM.16.MT88.4 R44, [R182+0xc000] ;  /* 0x00c00000b62c783b */ /* 0x000ee80000004200 */
[-CC-:B-1----:R-:W-:Y:S04]  /*2f870*/  FFMA.FTZ R0, R173, R36.reuse, -R3.reuse ;  /* 0x00000024ad007223 */ /* 0x182fe80000010803 */
[----:B------:R1:W2:Y:S02]  /*2f880*/  MUFU.EX2 R127, R0 ;  /* 0x00000000007f7308 */ /* 0x0002a40000000800 */
[----:B-1----:R-:W-:Y:S01]  /*2f890*/  FADD.FTZ R0, R66, R38 ;  /* 0x0000002642007221 */ /* 0x002fe20000010000 */
[-C--:B------:R-:W-:Y:S03]  /*2f8a0*/  FFMA.FTZ R38, R192, R36.reuse, -R3 ;  /* 0x00000024c0267223 */ /* 0x080fe60000010803 */
[----:B------:R-:W-:Y:S04]  /*2f8b0*/  FADD.FTZ R0, R67, R0 ;  /* 0x0000000043007221 */ /* 0x000fe80000010000 */
[----:B------:R1:W-:Y:S01]  /*2f8c0*/  MUFU.EX2 R101, R38 ;  /* 0x0000002600657308 */ /* 0x0003e20000000800 */
[----:B------:R-:W-:Y:S01]  /*2f8d0*/  LDSM.16.MT88.4 R64, [R139+0xe800] ;  /* 0x00e800008b40783b */ /* 0x000fe20000004200 */
[----:B------:R-:W-:Y:S01]  /*2f8e0*/  FADD.FTZ R39, R88, R0 ;  /* 0x0000000058277221 */ /* 0x000fe20000010000 */
[----:B------:R-:W-:Y:S03]  /*2f8f0*/  FADD.FTZ R0, R61, R60 ;  /* 0x0000003c3d007221 */ /* 0x000fe60000010000 */
[----:B------:R-:W-:Y:S04]  /*2f900*/  FADD.FTZ R39, R63, R39 ;  /* 0x000000273f277221 */ /* 0x000fe80000010000 */
[----:B------:R-:W-:Y:S01]  /*2f910*/  MUFU.EX2 R88, R235 ;  /* 0x000000eb00587308 */ /* 0x000fe20000000800 */
[C---:B---3--:R-:W-:Y:S06]  /*2f920*/  HMMA.16816.F32.BF16 R12, R40.reuse, R44, R12 ;  /* 0x0000002c280c723c */ /* 0x048fec000004180c */
[C---:B------:R-:W-:Y:S01]  /*2f930*/  HMMA.16816.F32.BF16 R16, R40.reuse, R46, R16 ;  /* 0x0000002e2810723c */ /* 0x040fe20000041810 */
[----:B------:R-:W3:Y:S04]  /*2f940*/  LDSM.16.MT88.4 R44, [R180+0xc000] ;  /* 0x00c00000b42c783b */ /* 0x000ee80000004200 */
[----:B-1----:R-:W-:Y:S04]  /*2f950*/  FFMA.FTZ R38, R193, R36, -R3 ;  /* 0x00000024c1267223 */ /* 0x002fe80000010803 */
[----:B------:R1:W2:Y:S02]  /*2f960*/  MUFU.EX2 R97, R38 ;  /* 0x0000002600617308 */ /* 0x0002a40000000800 */
[----:B-1----:R-:W-:Y:S08]  /*2f970*/  FADD.FTZ R38, R82, R39 ;  /* 0x0000002752267221 */ /* 0x002ff00000010000 */
[----:B------:R-:W-:Y:S01]  /*2f980*/  MUFU.EX2 R82, R238 ;  /* 0x000000ee00527308 */ /* 0x000fe20000000800 */
[----:B------:R-:W-:Y:S04]  /*2f990*/  FADD.FTZ R38, R84, R38 ;  /* 0x0000002654267221 */ /* 0x000fe80000010000 */
[----:B------:R-:W-:Y:S04]  /*2f9a0*/  FADD.FTZ R38, R85, R38 ;  /* 0x0000002655267221 */ /* 0x000fe80000010000 */
[----:B------:R-:W-:Y:S01]  /*2f9b0*/  FADD.FTZ R38, R78, R38 ;  /* 0x000000264e267221 */ /* 0x000fe20000010000 */
[C---:B---3--:R-:W-:Y:S03]  /*2f9c0*/  HMMA.16816.F32.BF16 R20, R40.reuse, R44, R20 ;  /* 0x0000002c2814723c */ /* 0x048fe60000041814 */
[----:B------:R-:W-:Y:S02]  /*2f9d0*/  FADD.FTZ R38, R83, R38 ;  /* 0x0000002653267221 */ /* 0x000fe40000010000 */
[----:B------:R-:W-:Y:S01]  /*2f9e0*/  MUFU.EX2 R83, R236 ;  /* 0x000000ec00537308 */ /* 0x000fe20000000800 */
[C---:B------:R-:W-:Y:S01]  /*2f9f0*/  HMMA.16816.F32.BF16 R24, R40.reuse, R46, R24 ;  /* 0x0000002e2818723c */ /* 0x040fe20000041818 */
[----:B------:R-:W1:Y:S04]  /*2fa00*/  LDSM.16.MT88.4 R44, [R181+0xc000] ;  /* 0x00c00000b52c783b */ /* 0x000e680000004200 */
[----:B------:R-:W-:Y:S06]  /*2fa10*/  FADD.FTZ R38, R86, R38 ;  /* 0x0000002656267221 */ /* 0x000fec0000010000 */
[----:B------:R-:W-:Y:S04]  /*2fa20*/  FADD.FTZ R38, R87, R38 ;  /* 0x0000002657267221 */ /* 0x000fe80000010000 */
[----:B------:R-:W-:Y:S02]  /*2fa30*/  FADD.FTZ R38, R80, R38 ;  /* 0x0000002650267221 */ /* 0x000fe40000010000 */
[----:B------:R-:W-:Y:S02]  /*2fa40*/  MUFU.EX2 R80, R240 ;  /* 0x000000f000507308 */ /* 0x000fe40000000800 */
[----:B------:R-:W-:Y:S01]  /*2fa50*/  FADD.FTZ R38, R148, R38 ;  /* 0x0000002694267221 */ /* 0x000fe20000010000 */
[C---:B-1----:R-:W-:Y:S06]  /*2fa60*/  HMMA.16816.F32.BF16 R28, R40.reuse, R44, R28 ;  /* 0x0000002c281c723c */ /* 0x042fec000004181c */
[----:B------:R-:W-:Y:S01]  /*2fa70*/  HMMA.16816.F32.BF16 R32, R40, R46, R32 ;  /* 0x0000002e2820723c */ /* 0x000fe20000041820 */
[----:B------:R-:W1:Y:S06]  /*2fa80*/  LDSM.16.MT88.4 R44, [R139+0xc800] ;  /* 0x00c800008b2c783b */ /* 0x000e6c0000004200 */
[----:B------:R-:W-:Y:S04]  /*2fa90*/  F2FP.BF16.F32.PACK_AB R41, R71, R69 ;  /* 0x000000454729723e */ /* 0x000fe800000010ff */
[----:B------:R-:W-:Y:S02]  /*2faa0*/  F2FP.BF16.F32.PACK_AB R43, R73, R72 ;  /* 0x00000048492b723e */ /* 0x000fe400000010ff */
[----:B------:R-:W-:Y:S02]  /*2fab0*/  F2FP.BF16.F32.PACK_AB R40, R77, R79 ;  /* 0x0000004f4d28723e */ /* 0x000fe400000010ff */
[----:B-----5:R-:W-:Y:S07]  /*2fac0*/  F2FP.BF16.F32.PACK_AB R42, R125, R122 ;  /* 0x0000007a7d2a723e */ /* 0x020fee00000010ff */
[C---:B-1----:R-:W-:Y:S06]  /*2fad0*/  HMMA.16816.F32.BF16 R4, R40.reuse, R44, R4 ;  /* 0x0000002c2804723c */ /* 0x042fec0000041804 */
[C---:B------:R-:W-:Y:S01]  /*2fae0*/  HMMA.16816.F32.BF16 R8, R40.reuse, R46, R8 ;  /* 0x0000002e2808723c */ /* 0x040fe20000041808 */
[----:B------:R-:W1:Y:S05]  /*2faf0*/  LDSM.16.MT88.4 R44, [R180+0xc800] ;  /* 0x00c80000b42c783b */ /* 0x000e6a0000004200 */
[C---:B------:R-:W-:Y:S06]  /*2fb00*/  HMMA.16816.F32.BF16 R12, R40.reuse, R48, R12 ;  /* 0x00000030280c723c */ /* 0x040fec000004180c */
[C---:B------:R-:W-:Y:S01]  /*2fb10*/  HMMA.16816.F32.BF16 R16, R40.reuse, R50, R16 ;  /* 0x000000322810723c */ /* 0x040fe20000041810 */
[----:B------:R-:W3:Y:S05]  /*2fb20*/  LDSM.16.MT88.4 R48, [R181+0xc800] ;  /* 0x00c80000b530783b */ /* 0x000eea0000004200 */
[C---:B-1----:R-:W-:Y:S06]  /*2fb30*/  HMMA.16816.F32.BF16 R20, R40.reuse, R44, R20 ;  /* 0x0000002c2814723c */ /* 0x042fec0000041814 */
[C---:B------:R-:W-:Y:S01]  /*2fb40*/  HMMA.16816.F32.BF16 R24, R40.reuse, R46, R24 ;  /* 0x0000002e2818723c */ /* 0x040fe20000041818 */
[----:B------:R-:W1:Y:S05]  /*2fb50*/  LDSM.16.MT88.4 R44, [R139+0xd000] ;  /* 0x00d000008b2c783b */ /* 0x000e6a0000004200 */
[C---:B---3--:R-:W-:Y:S06]  /*2fb60*/  HMMA.16816.F32.BF16 R28, R40.reuse, R48, R28 ;  /* 0x00000030281c723c */ /* 0x048fec000004181c */
[----:B------:R-:W-:Y:S01]  /*2fb70*/  HMMA.16816.F32.BF16 R32, R40, R50, R32 ;  /* 0x000000322820723c */ /* 0x000fe20000041820 */
[----:B------:R-:W3:Y:S06]  /*2fb80*/  LDSM.16.MT88.4 R48, [R182+0xd000] ;  /* 0x00d00000b630783b */ /* 0x000eec0000004200 */
[----:B------:R-:W-:Y:S04]  /*2fb90*/  F2FP.BF16.F32.PACK_AB R41, R76, R75 ;  /* 0x0000004b4c29723e */ /* 0x000fe800000010ff */
[----:B------:R-:W-:Y:S02]  /*2fba0*/  F2FP.BF16.F32.PACK_AB R43, R129, R124 ;  /* 0x0000007c812b723e */ /* 0x000fe400000010ff */
[----:B------:R-:W-:Y:S02]  /*2fbb0*/  F2FP.BF16.F32.PACK_AB R40, R109, R74 ;  /* 0x0000004a6d28723e */ /* 0x000fe400000010ff */
[----:B------:R-:W-:Y:S07]  /*2fbc0*/  F2FP.BF16.F32.PACK_AB R42, R117, R115 ;  /* 0x00000073752a723e */ /* 0x000fee00000010ff */
[C---:B-1----:R-:W-:Y:S06]  /*2fbd0*/  HMMA.16816.F32.BF16 R4, R40.reuse, R44, R4 ;  /* 0x0000002c2804723c */ /* 0x042fec0000041804 */
[C---:B------:R-:W-:Y:S01]  /*2fbe0*/  HMMA.16816.F32.BF16 R8, R40.reuse, R46, R8 ;  /* 0x0000002e2808723c */ /* 0x040fe20000041808 */
[----:B------:R-:W1:Y:S05]  /*2fbf0*/  LDSM.16.MT88.4 R44, [R180+0xd000] ;  /* 0x00d00000b42c783b */ /* 0x000e6a0000004200 */
[C---:B---3--:R-:W-:Y:S06]  /*2fc00*/  HMMA.16816.F32.BF16 R12, R40.reuse, R48, R12 ;  /* 0x00000030280c723c */ /* 0x048fec000004180c */
        /* <DEDUP_REMOVED lines=11> */
[----:B----4-:R-:W-:Y:S07]  /*2fcc0*/  F2FP.BF16.F32.PACK_AB R42, R111, R100 ;  /* 0x000000646f2a723e */ /* 0x010fee00000010ff */
[C---:B-1----:R-:W-:Y:S06]  /*2fcd0*/  HMMA.16816.F32.BF16 R4, R40.reuse, R44, R4 ;  /* 0x0000002c2804723c */ /* 0x042fec0000041804 */
[C---:B------:R-:W-:Y:S01]  /*2fce0*/  HMMA.16816.F32.BF16 R8, R40.reuse, R46, R8 ;  /* 0x0000002e2808723c */ /* 0x040fe20000041808 */
[----:B------:R-:W1:Y:S05]  /*2fcf0*/  LDSM.16.MT88.4 R44, [R181+0xd800] ;  /* 0x00d80000b52c783b */ /* 0x000e6a0000004200 */
[C---:B------:R-:W-:Y:S06]  /*2fd00*/  HMMA.16816.F32.BF16 R12, R40.reuse, R52, R12 ;  /* 0x00000034280c723c */ /* 0x040fec000004180c */
[C---:B------:R-:W-:Y:S01]  /*2fd10*/  HMMA.16816.F32.BF16 R16, R40.reuse, R54, R16 ;  /* 0x000000362810723c */ /* 0x040fe20000041810 */
[----:B------:R-:W4:Y:S05]  /*2fd20*/  LDSM.16.MT88.4 R52, [R139+0xe000] ;  /* 0x00e000008b34783b */ /* 0x000f2a0000004200 */
[C---:B---3--:R-:W-:Y:S06]  /*2fd30*/  HMMA.16816.F32.BF16 R20, R40.reuse, R48, R20 ;  /* 0x000000302814723c */ /* 0x048fec0000041814 */
[C---:B------:R-:W-:Y:S01]  /*2fd40*/  HMMA.16816.F32.BF16 R24, R40.reuse, R50, R24 ;  /* 0x000000322818723c */ /* 0x040fe20000041818 */
[----:B------:R-:W3:Y:S05]  /*2fd50*/  LDSM.16.MT88.4 R48, [R180+0xe000] ;  /* 0x00e00000b430783b */ /* 0x000eea0000004200 */
[C---:B-1----:R-:W-:Y:S06]  /*2fd60*/  HMMA.16816.F32.BF16 R28, R40.reuse, R44, R28 ;  /* 0x0000002c281c723c */ /* 0x042fec000004181c */
[----:B------:R-:W-:Y:S05]  /*2fd70*/  HMMA.16816.F32.BF16 R32, R40, R46, R32 ;  /* 0x0000002e2820723c */ /* 0x000fea0000041820 */
[----:B------:R-:W-:Y:S01]  /*2fd80*/  FADD.FTZ R44, R62, R0 ;  /* 0x000000003e2c7221 */ /* 0x000fe20000010000 */
[--C-:B------:R-:W-:Y:S01]  /*2fd90*/  FFMA.FTZ R0, R201, R36, -R3.reuse ;  /* 0x00000024c9007223 */ /* 0x100fe20000010803 */
[----:B------:R-:W-:Y:S01]  /*2fda0*/  F2FP.BF16.F32.PACK_AB R41, R118, R114 ;  /* 0x000000727629723e */ /* 0x000fe200000010ff */
[----:B------:R-:W1:Y:S02]  /*2fdb0*/  LDSM.16.MT88.4 R60, [R181+0xe000] ;  /* 0x00e00000b53c783b */ /* 0x000e640000004200 */
[----:B------:R5:W-:Y:S01]  /*2fdc0*/  MUFU.EX2 R113, R0 ;  /* 0x0000000000717308 */ /* 0x000be20000000800 */
[----:B------:R-:W-:Y:S02]  /*2fdd0*/  F2FP.BF16.F32.PACK_AB R43, R144, R123 ;  /* 0x0000007b902b723e */ /* 0x000fe400000010ff */
[----:B------:R-:W-:Y:S02]  /*2fde0*/  F2FP.BF16.F32.PACK_AB R40, R108, R99 ;  /* 0x000000636c28723e */ /* 0x000fe400000010ff */
[----:B------:R-:W-:Y:S02]  /*2fdf0*/  F2FP.BF16.F32.PACK_AB R42, R136, R128 ;  /* 0x00000080882a723e */ /* 0x000fe400000010ff */
[----:B------:R-:W-:Y:S02]  /*2fe00*/  F2FP.BF16.F32.PACK_AB R45, R141, R140 ;  /* 0x0000008c8d2d723e */ /* 0x000fe400000010ff */
[----:B--2---:R-:W-:Y:S02]  /*2fe10*/  F2FP.BF16.F32.PACK_AB R47, R142, R130 ;  /* 0x000000828e2f723e */ /* 0x004fe400000010ff */
[----:B------:R-:W-:Y:S01]  /*2fe20*/  F2FP.BF16.F32.PACK_AB R46, R127, R121 ;  /* 0x000000797f2e723e */ /* 0x000fe200000010ff */
[C---:B----4-:R-:W-:Y:S03]  /*2fe30*/  HMMA.16816.F32.BF16 R4, R40.reuse, R52, R4 ;  /* 0x000000342804723c */ /* 0x050fe60000041804 */
[-CC-:B-----5:R-:W-:Y:S03]  /*2fe40*/  FFMA.FTZ R0, R203, R36.reuse, -R3.reuse ;  /* 0x00000024cb007223 */ /* 0x1a0fe60000010803 */
[C---:B------:R-:W-:Y:S01]  /*2fe50*/  HMMA.16816.F32.BF16 R8, R40.reuse, R54, R8 ;  /* 0x000000362808723c */ /* 0x040fe20000041808 */
[----:B------:R-:W2:Y:S01]  /*2fe60*/  LDSM.16.MT88.4 R52, [R182+0xe800] ;  /* 0x00e80000b634783b */ /* 0x000ea20000004200 */
[----:B------:R4:W5:Y:S04]  /*2fe70*/  MUFU.EX2 R112, R0 ;  /* 0x0000000000707308 */ /* 0x0009680000000800 */
[C---:B------:R-:W-:Y:S06]  /*2fe80*/  HMMA.16816.F32.BF16 R12, R40.reuse, R56, R12 ;  /* 0x00000038280c723c */ /* 0x040fec000004180c */
[C---:B------:R-:W-:Y:S01]  /*2fe90*/  HMMA.16816.F32.BF16 R16, R40.reuse, R58, R16 ;  /* 0x0000003a2810723c */ /* 0x040fe20000041810 */
[----:B------:R-:W-:Y:S05]  /*2fea0*/  LDSM.16.MT88.4 R56, [R139+0xf000] ;  /* 0x00f000008b38783b */ /* 0x000fea0000004200 */
[C---:B---3--:R-:W-:Y:S05]  /*2feb0*/  HMMA.16816.F32.BF16 R20, R40.reuse, R48, R20 ;  /* 0x000000302814723c */ /* 0x048fea0000041814 */
[----:B----4-:R-:W-:Y:S01]  /*2fec0*/  FADD.FTZ R0, R68, R44 ;  /* 0x0000002c44007221 */ /* 0x010fe20000010000 */
[C---:B------:R-:W-:Y:S01]  /*2fed0*/  HMMA.16816.F32.BF16 R24, R40.reuse, R50, R24 ;  /* 0x000000322818723c */ /* 0x040fe20000041818 */
[----:B------:R-:W3:Y:S04]  /*2fee0*/  LDSM.16.MT88.4 R48, [R180+0xe800] ;  /* 0x00e80000b430783b */ /* 0x000ee80000004200 */
[----:B------:R-:W-:Y:S01]  /*2fef0*/  FADD.FTZ R39, R70, R0 ;  /* 0x0000000046277221 */ /* 0x000fe20000010000 */
[C---:B-1----:R-:W-:Y:S05]  /*2ff00*/  HMMA.16816.F32.BF16 R28, R40.reuse, R60, R28 ;  /* 0x0000003c281c723c */ /* 0x042fea000004181c */
[--C-:B------:R-:W-:Y:S01]  /*2ff10*/  FFMA.FTZ R0, R204, R36, -R3.reuse ;  /* 0x00000024cc007223 */ /* 0x100fe20000010803 */
[----:B------:R-:W-:Y:S01]  /*2ff20*/  HMMA.16816.F32.BF16 R32, R40, R62, R32 ;  /* 0x0000003e2820723c */ /* 0x000fe20000041820 */
[----:B------:R-:W1:Y:S02]  /*2ff30*/  LDSM.16.MT88.4 R40, [R181+0xe800] ;  /* 0x00e80000b528783b */ /* 0x000e640000004200 */
[----:B------:R4:W-:Y:S02]  /*2ff40*/  MUFU.EX2 R90, R0 ;  /* 0x00000000005a7308 */ /* 0x0009e40000000800 */
[----:B------:R-:W-:Y:S04]  /*2ff50*/  F2FP.BF16.F32.PACK_AB R44, R119, R120 ;  /* 0x00000078772c723e */ /* 0x000fe800000010ff */
[----:B------:R-:W-:Y:S03]  /*2ff60*/  LDSM.16.MT88.4 R60, [R180+0xf000] ;  /* 0x00f00000b43c783b */ /* 0x000fe60000004200 */
[C---:B------:R-:W-:Y:S06]  /*2ff70*/  HMMA.16816.F32.BF16 R4, R44.reuse, R64, R4 ;  /* 0x000000402c04723c */ /* 0x040fec0000041804 */
[C---:B------:R-:W-:Y:S01]  /*2ff80*/  HMMA.16816.F32.BF16 R8, R44.reuse, R66, R8 ;  /* 0x000000422c08723c */ /* 0x040fe20000041808 */
[----:B------:R-:W-:Y:S04]  /*2ff90*/  LDSM.16.MT88.4 R64, [R181+0xf800] ;  /* 0x00f80000b540783b */ /* 0x000fe80000004200 */
[-CC-:B----4-:R-:W-:Y:S01]  /*2ffa0*/  FFMA.FTZ R0, R205, R36.reuse, -R3.reuse ;  /* 0x00000024cd007223 */ /* 0x190fe20000010803 */
[C---:B--2---:R-:W-:Y:S03]  /*2ffb0*/  HMMA.16816.F32.BF16 R12, R44.reuse, R52, R12 ;  /* 0x000000342c0c723c */ /* 0x044fe6000004180c */
[----:B------:R2:W4:Y:S03]  /*2ffc0*/  MUFU.EX2 R94, R0 ;  /* 0x00000000005e7308 */ /* 0x0005260000000800 */
[C---:B------:R-:W-:Y:S01]  /*2ffd0*/  HMMA.16816.F32.BF16 R16, R44.reuse, R54, R16 ;  /* 0x000000362c10723c */ /* 0x040fe20000041810 */
[----:B------:R-:W4:Y:S05]  /*2ffe0*/  LDSM.16.MT88.4 R52, [R182+0xf000] ;  /* 0x00f00000b634783b */ /* 0x000f2a0000004200 */
[C---:B---3--:R-:W-:Y:S06]  /*2fff0*/  HMMA.16816.F32.BF16 R20, R44.reuse, R48, R20 ;  /* 0x000000302c14723c */ /* 0x048fec0000041814 */
[C---:B------:R-:W-:Y:S05]  /*30000*/  HMMA.16816.F32.BF16 R24, R44.reuse, R50, R24 ;  /* 0x000000322c18723c */ /* 0x040fea0000041818 */
[--C-:B--2---:R-:W-:Y:S01]  /*30010*/  FFMA.FTZ R0, R206, R36, -R3.reuse ;  /* 0x00000024ce007223 */ /* 0x104fe20000010803 */
[C---:B-1----:R-:W-:Y:S03]  /*30020*/  HMMA.16816.F32.BF16 R28, R44.reuse, R40, R28 ;  /* 0x000000282c1c723c */ /* 0x042fe6000004181c */
[----:B------:R1:W-:Y:S02]  /*30030*/  MUFU.EX2 R93, R0 ;  /* 0x00000000005d7308 */ /* 0x0003e40000000800 */
[----:B------:R-:W-:Y:S01]  /*30040*/  F2FP.BF16.F32.PACK_AB R49, R131, R133 ;  /* 0x000000858331723e */ /* 0x000fe200000010ff */
[----:B------:R-:W-:Y:S01]  /*30050*/  HMMA.16816.F32.BF16 R32, R44, R42, R32 ;  /* 0x0000002a2c20723c */ /* 0x000fe20000041820 */
[----:B------:R-:W2:Y:S04]  /*30060*/  LDSM.16.MT88.4 R40, [R181+0xf000] ;  /* 0x00f00000b528783b */ /* 0x000ea80000004200 */
[----:B------:R-:W-:Y:S02]  /*30070*/  F2FP.BF16.F32.PACK_AB R51, R143, R126 ;  /* 0x0000007e8f33723e */ /* 0x000fe400000010ff */
[----:B------:R-:W-:Y:S04]  /*30080*/  F2FP.BF16.F32.PACK_AB R48, R97, R101 ;  /* 0x000000656130723e */ /* 0x000fe800000010ff */
[----:B-----5:R-:W-:Y:S02]  /*30090*/  F2FP.BF16.F32.PACK_AB R50, R112, R113 ;  /* 0x000000717032723e */ /* 0x020fe400000010ff */
[----:B------:R-:W-:Y:S01]  /*300a0*/  F2FP.BF16.F32.PACK_AB R45, R104, R107 ;  /* 0x0000006b682d723e */ /* 0x000fe200000010ff */
[----:B-1----:R-:W-:Y:S01]  /*300b0*/  FFMA.FTZ R0, R207, R36, -R3 ;  /* 0x00000024cf007223 */ /* 0x002fe20000010803 */
[----:B------:R-:W-:Y:S02]  /*300c0*/  F2FP.BF16.F32.PACK_AB R47, R98, R106 ;  /* 0x0000006a622f723e */ /* 0x000fe400000010ff */
[----:B----4-:R-:W-:Y:S01]  /*300d0*/  F2FP.BF16.F32.PACK_AB R44, R94, R90 ;  /* 0x0000005a5e2c723e */ /* 0x010fe200000010ff */
[C---:B------:R-:W-:Y:S01]  /*300e0*/  HMMA.16816.F32.BF16 R4, R48.reuse, R56, R4 ;  /* 0x000000383004723c */ /* 0x040fe20000041804 */
[----:B------:R1:W3:Y:S05]  /*300f0*/  MUFU.EX2 R92, R0 ;  /* 0x00000000005c7308 */ /* 0x0002ea0000000800 */
[C---:B------:R-:W-:Y:S01]  /*30100*/  HMMA.16816.F32.BF16 R8, R48.reuse, R58, R8 ;  /* 0x0000003a3008723c */ /* 0x040fe20000041808 */
[----:B------:R-:W4:Y:S05]  /*30110*/  LDSM.16.MT88.4 R56, [R139+0xf800] ;  /* 0x00f800008b38783b */ /* 0x000f2a0000004200 */
[C---:B------:R-:W-:Y:S06]  /*30120*/  HMMA.16816.F32.BF16 R12, R48.reuse, R52, R12 ;  /* 0x00000034300c723c */ /* 0x040fec000004180c */
[C---:B------:R-:W-:Y:S01]  /*30130*/  HMMA.16816.F32.BF16 R16, R48.reuse, R54, R16 ;  /* 0x000000363010723c */ /* 0x040fe20000041810 */
[----:B------:R-:W5:Y:S04]  /*30140*/  LDSM.16.MT88.4 R52, [R182+0xf800] ;  /* 0x00f80000b634783b */ /* 0x000f680000004200 */
[----:B-1----:R-:W-:Y:S01]  /*30150*/  FADD.FTZ R0, R69, R39 ;  /* 0x0000002745007221 */ /* 0x002fe20000010000 */
[C---:B------:R-:W-:Y:S05]  /*30160*/  HMMA.16816.F32.BF16 R20, R48.reuse, R60, R20 ;  /* 0x0000003c3014723c */ /* 0x040fea0000041814 */
[----:B------:R-:W-:Y:S01]  /*30170*/  FADD.FTZ R39, R71, R0 ;  /* 0x0000000047277221 */ /* 0x000fe20000010000 */
[C---:B------:R-:W-:Y:S01]  /*30180*/  HMMA.16816.F32.BF16 R24, R48.reuse, R62, R24 ;  /* 0x0000003e3018723c */ /* 0x040fe20000041818 */
[----:B------:R-:W1:Y:S04]  /*30190*/  LDSM.16.MT88.4 R60, [R180+0xf800] ;  /* 0x00f80000b43c783b */ /* 0x000e680000004200 */
[-CC-:B------:R-:W-:Y:S01]  /*301a0*/  FFMA.FTZ R0, R208, R36.reuse, -R3.reuse ;  /* 0x00000024d0007223 */ /* 0x180fe20000010803 */
[C---:B--2---:R-:W-:Y:S03]  /*301b0*/  HMMA.16816.F32.BF16 R28, R48.reuse, R40, R28 ;  /* 0x00000028301c723c */ /* 0x044fe6000004181c */
[----:B------:R2:W-:Y:S02]  /*301c0*/  MUFU.EX2 R84, R0 ;  /* 0x0000000000547308 */ /* 0x0005e40000000800 */
[----:B---3--:R-:W-:Y:S01]  /*301d0*/  F2FP.BF16.F32.PACK_AB R46, R92, R93 ;  /* 0x0000005d5c2e723e */ /* 0x008fe200000010ff */
[----:B------:R-:W-:Y:S01]  /*301e0*/  HMMA.16816.F32.BF16 R32, R48, R42, R32 ;  /* 0x0000002a3020723c */ /* 0x000fe20000041820 */
[----:B------:R-:W3:Y:S04]  /*301f0*/  LDSM.16.MT88.4 R48, [R139+0x10000] ;  /* 0x010000008b30783b */ /* 0x000ee80000004200 */
[----:B------:R-:W-:Y:S01]  /*30200*/  F2FP.BF16.F32.PACK_AB R41, R95, R91 ;  /* 0x0000005b5f29723e */ /* 0x000fe200000010ff */
[C---:B----4-:R-:W-:Y:S05]  /*30210*/  HMMA.16816.F32.BF16 R4, R44.reuse, R56, R4 ;  /* 0x000000382c04723c */ /* 0x050fea0000041804 */
[----:B------:R-:W-:Y:S01]  /*30220*/  F2FP.BF16.F32.PACK_AB R43, R88, R89 ;  /* 0x00000059582b723e */ /* 0x000fe200000010ff */
[C---:B------:R-:W-:Y:S01]  /*30230*/  HMMA.16816.F32.BF16 R8, R44.reuse, R58, R8 ;  /* 0x0000003a2c08723c */ /* 0x040fe20000041808 */
[----:B------:R-:W-:Y:S04]  /*30240*/  LDSM.16.MT88.4 R56, [R180+0x10000] ;  /* 0x01000000b438783b */ /* 0x000fe80000004200 */
[-CC-:B--2---:R-:W-:Y:S01]  /*30250*/  FFMA.FTZ R0, R209, R36.reuse, -R3.reuse ;  /* 0x00000024d1007223 */ /* 0x184fe20000010803 */
[C---:B-----5:R-:W-:Y:S03]  /*30260*/  HMMA.16816.F32.BF16 R12, R44.reuse, R52, R12 ;  /* 0x000000342c0c723c */ /* 0x060fe6000004180c */
[----:B------:R2:W4:Y:S03]  /*30270*/  MUFU.EX2 R85, R0 ;  /* 0x0000000000557308 */ /* 0x0005260000000800 */
[C---:B------:R-:W-:Y:S01]  /*30280*/  HMMA.16816.F32.BF16 R16, R44.reuse, R54, R16 ;  /* 0x000000362c10723c */ /* 0x040fe20000041810 */
[----:B------:R-:W5:Y:S05]  /*30290*/  LDSM.16.MT88.4 R52, [R182+0x10000] ;  /* 0x01000000b634783b */ /* 0x000f6a0000004200 */
[C---:B-1----:R-:W-:Y:S06]  /*302a0*/  HMMA.16816.F32.BF16 R20, R44.reuse, R60, R20 ;  /* 0x0000003c2c14723c */ /* 0x042fec0000041814 */
[C---:B------:R-:W-:Y:S01]  /*302b0*/  HMMA.16816.F32.BF16 R24, R44.reuse, R62, R24 ;  /* 0x0000003e2c18723c */ /* 0x040fe20000041818 */
[----:B------:R-:W1:Y:S04]  /*302c0*/  LDSM.16.MT88.4 R60, [R181+0x10000] ;  /* 0x01000000b53c783b */ /* 0x000e680000004200 */
[--C-:B--2---:R-:W-:Y:S01]  /*302d0*/  FFMA.FTZ R0, R210, R36, -R3.reuse ;  /* 0x00000024d2007223 */ /* 0x104fe20000010803 */
[C---:B------:R-:W-:Y:S01]  /*302e0*/  HMMA.16816.F32.BF16 R28, R44.reuse, R64, R28 ;  /* 0x000000402c1c723c */ /* 0x040fe2000004181c */
[----:B------:R-:W-:Y:S04]  /*302f0*/  MUFU.EX2 R65, R247 ;  /* 0x000000f700417308 */ /* 0x000fe80000000800 */
[----:B----4-:R-:W-:Y:S01]  /*30300*/  F2FP.BF16.F32.PACK_AB R40, R85, R84 ;  /* 0x000000545528723e */ /* 0x010fe200000010ff */
[----:B------:R-:W-:Y:S05]  /*30310*/  HMMA.16816.F32.BF16 R32, R44, R66, R32 ;  /* 0x000000422c20723c */ /* 0x000fea0000041820 */
[----:B------:R2:W-:Y:S02]  /*30320*/  MUFU.EX2 R86, R0 ;  /* 0x0000000000567308 */ /* 0x0005e40000000800 */
[-CC-:B------:R-:W-:Y:S01]  /*30330*/  FFMA.FTZ R44, R220, R36.reuse, -R3.reuse ;  /* 0x00000024dc2c7223 */ /* 0x180fe20000010803 */
[----:B------:R-:W-:Y:S07]  /*30340*/  F2FP.BF16.F32.PACK_AB R45, R82, R83 ;  /* 0x00000053522d723e */ /* 0x000fee00000010ff */
[----:B------:R-:W-:Y:S10]  /*30350*/  MUFU.EX2 R71, R44 ;  /* 0x0000002c00477308 */ /* 0x000ff40000000800 */
[----:B------:R-:W-:Y:S01]  /*30360*/  MUFU.EX2 R67, R245 ;  /* 0x000000f500437308 */ /* 0x000fe20000000800 */
[----:B--2---:R-:W-:Y:S09]  /*30370*/  FFMA.FTZ R0, R211, R36, -R3 ;  /* 0x00000024d3007223 */ /* 0x004ff20000010803 */
[----:B------:R2:W4:Y:S10]  /*30380*/  MUFU.EX2 R87, R0 ;  /* 0x0000000000577308 */ /* 0x0005340000000800 */
[----:B------:R-:W-:Y:S01]  /*30390*/  MUFU.EX2 R66, R246 ;  /* 0x000000f600427308 */ /* 0x000fe20000000800 */
[----:B--2---:R-:W-:Y:S01]  /*303a0*/  FADD.FTZ R0, R150, R38 ;  /* 0x0000002696007221 */ /* 0x004fe20000010000 */
[----:B----4-:R-:W-:Y:S03]  /*303b0*/  F2FP.BF16.F32.PACK_AB R42, R87, R86 ;  /* 0x00000056572a723e */ /* 0x010fe600000010ff */
[----:B------:R-:W-:Y:S01]  /*303c0*/  FADD.FTZ R38, R149, R0 ;  /* 0x0000000095267221 */ /* 0x000fe20000010000 */
[----:B------:R-:W-:Y:S01]  /*303d0*/  FADD.FTZ R0, R72, R39 ;  /* 0x0000002748007221 */ /* 0x000fe20000010000 */
[----:B------:R-:W-:Y:S03]  /*303e0*/  LDSM.16.MT88.4 R148, [R180+0x11800] ;  /* 0x01180000b494783b */ /* 0x000fe60000004200 */
[----:B------:R-:W-:Y:S01]  /*303f0*/  MUFU.EX2 R72, R244 ;  /* 0x000000f400487308 */ /* 0x000fe20000000800 */
[C---:B---3--:R-:W-:Y:S05]  /*30400*/  HMMA.16816.F32.BF16 R4, R40.reuse, R48, R4 ;  /* 0x000000302804723c */ /* 0x048fea0000041804 */
[----:B------:R-:W-:Y:S01]  /*30410*/  FADD.FTZ R38, R81, R38 ;  /* 0x0000002651267221 */ /* 0x000fe20000010000 */
[C---:B------:R-:W-:Y:S01]  /*30420*/  HMMA.16816.F32.BF16 R8, R40.reuse, R50, R8 ;  /* 0x000000322808723c */ /* 0x040fe20000041808 */
[----:B------:R-:W2:Y:S02]  /*30430*/  LDSM.16.MT88.4 R48, [R139+0x10800] ;  /* 0x010800008b30783b */ /* 0x000ea40000004200 */
[----:B------:R-:W3:Y:S02]  /*30440*/  MUFU.EX2 R81, R239 ;  /* 0x000000ef00517308 */ /* 0x000ee40000000800 */
[----:B------:R-:W-:Y:S01]  /*30450*/  FADD.FTZ R68, R73, R0 ;  /* 0x0000000049447221 */ /* 0x000fe20000010000 */
[C---:B-----5:R-:W-:Y:S07]  /*30460*/  HMMA.16816.F32.BF16 R12, R40.reuse, R52, R12 ;  /* 0x00000034280c723c */ /* 0x060fee000004180c */
[----:B------:R-:W-:Y:S01]  /*30470*/  MUFU.EX2 R73, R243 ;  /* 0x000000f300497308 */ /* 0x000fe20000000800 */
[----:B------:R-:W-:Y:S01]  /*30480*/  FADD.FTZ R0, R145, R38 ;  /* 0x0000002691007221 */ /* 0x000fe20000010000 */
[C---:B------:R-:W-:Y:S01]  /*30490*/  HMMA.16816.F32.BF16 R16, R40.reuse, R54, R16 ;  /* 0x000000362810723c */ /* 0x040fe20000041810 */
[----:B------:R-:W4:Y:S02]  /*304a0*/  LDSM.16.MT88.4 R52, [R182+0x10800] ;  /* 0x01080000b634783b */ /* 0x000f240000004200 */
[----:B------:R-:W-:Y:S03]  /*304b0*/  FADD.FTZ R0, R146, R0 ;  /* 0x0000000092007221 */ /* 0x000fe60000010000 */
[C---:B------:R-:W-:Y:S05]  /*304c0*/  HMMA.16816.F32.BF16 R20, R40.reuse, R56, R20 ;  /* 0x000000382814723c */ /* 0x040fea0000041814 */
[----:B------:R-:W-:Y:S01]  /*304d0*/  FADD.FTZ R0, R147, R0 ;  /* 0x0000000093007221 */ /* 0x000fe20000010000 */
[C---:B------:R-:W-:Y:S01]  /*304e0*/  HMMA.16816.F32.BF16 R24, R40.reuse, R58, R24 ;  /* 0x0000003a2818723c */ /* 0x040fe20000041818 */
[----:B------:R-:W5:Y:S04]  /*304f0*/  LDSM.16.MT88.4 R56, [R180+0x10800] ;  /* 0x01080000b438783b */ /* 0x000f680000004200 */
[-CC-:B------:R-:W-:Y:S01]  /*30500*/  FFMA.FTZ R38, R213, R36.reuse, -R3.reuse ;  /* 0x00000024d5267223 */ /* 0x180fe20000010803 */
[C---:B-1----:R-:W-:Y:S05]  /*30510*/  HMMA.16816.F32.BF16 R28, R40.reuse, R60, R28 ;  /* 0x0000003c281c723c */ /* 0x042fea000004181c */
[----:B------:R-:W-:Y:S01]  /*30520*/  FADD.FTZ R0, R79, R0 ;  /* 0x000000004f007221 */ /* 0x000fe20000010000 */
[----:B------:R-:W-:Y:S01]  /*30530*/  HMMA.16816.F32.BF16 R32, R40, R62, R32 ;  /* 0x0000003e2820723c */ /* 0x000fe20000041820 */
[----:B------:R1:W-:Y:S01]  /*30540*/  MUFU.EX2 R79, R38 ;  /* 0x00000026004f7308 */ /* 0x0003e20000000800 */
[----:B------:R-:W5:Y:S03]  /*30550*/  LDSM.16.MT88.4 R40, [R181+0x10800] ;  /* 0x01080000b528783b */ /* 0x000f660000004200 */
[----:B---3--:R-:W-:Y:S05]  /*30560*/  F2FP.BF16.F32.PACK_AB R47, R80, R81 ;  /* 0x00000051502f723e */ /* 0x008fea00000010ff */
[----:B------:R-:W3:Y:S01]  /*30570*/  LDSM.16.MT88.4 R60, [R139+0x11000] ;  /* 0x011000008b3c783b */ /* 0x000ee20000004200 */
[----:B-1----:R-:W-:Y:S01]  /*30580*/  FADD.FTZ R38, R77, R0 ;  /* 0x000000004d267221 */ /* 0x002fe20000010000 */
[-CC-:B------:R-:W-:Y:S03]  /*30590*/  FFMA.FTZ R0, R216, R36.reuse, -R3.reuse ;  /* 0x00000024d8007223 */ /* 0x180fe60000010803 */
[----:B------:R-:W-:Y:S01]  /*305a0*/  FADD.FTZ R38, R122, R38 ;  /* 0x000000267a267221 */ /* 0x000fe20000010000 */
[----:B------:R1:W2:Y:S03]  /*305b0*/  MUFU.EX2 R78, R0 ;  /* 0x00000000004e7308 */ /* 0x0002a60000000800 */
[----:B------:R-:W-:Y:S01]  /*305c0*/  FADD.FTZ R39, R125, R38 ;  /* 0x000000267d277221 */ /* 0x000fe20000010000 */
[-C--:B------:R-:W-:Y:S03]  /*305d0*/  FFMA.FTZ R38, R218, R36.reuse, -R3 ;  /* 0x00000024da267223 */ /* 0x080fe60000010803 */
[----:B------:R-:W-:Y:S03]  /*305e0*/  FADD.FTZ R39, R74, R39 ;  /* 0x000000274a277221 */ /* 0x000fe60000010000 */
[----:B------:R-:W-:Y:S01]  /*305f0*/  MUFU.EX2 R74, R242 ;  /* 0x000000f2004a7308 */ /* 0x000fe20000000800 */
[----:B-1----:R-:W-:Y:S01]  /*30600*/  FFMA.FTZ R0, R217, R36, -R3 ;  /* 0x00000024d9007223 */ /* 0x002fe20000010803 */
[----:B--2---:R-:W-:Y:S08]  /*30610*/  F2FP.BF16.F32.PACK_AB R44, R78, R79 ;  /* 0x0000004f4e2c723e */ /* 0x004ff000000010ff */
[----:B------:R1:W-:Y:S02]  /*30620*/  MUFU.EX2 R77, R0 ;  /* 0x00000000004d7308 */ /* 0x0003e40000000800 */
[----:B-1----:R-:W-:Y:S08]  /*30630*/  FADD.FTZ R0, R75, R68 ;  /* 0x000000444b007221 */ /* 0x002ff00000010000 */
[----:B------:R-:W-:Y:S01]  /*30640*/  MUFU.EX2 R75, R241 ;  /* 0x000000f1004b7308 */ /* 0x000fe20000000800 */
[----:B------:R-:W-:Y:S04]  /*30650*/  FADD.FTZ R0, R76, R0 ;  /* 0x000000004c007221 */ /* 0x000fe80000010000 */
[----:B------:R-:W-:Y:S05]  /*30660*/  FADD.FTZ R0, R124, R0 ;  /* 0x000000007c007221 */ /* 0x000fea0000010000 */
[----:B------:R1:W2:Y:S01]  /*30670*/  MUFU.EX2 R76, R38 ;  /* 0x00000026004c7308 */ /* 0x0002a20000000800 */
[----:B------:R-:W-:Y:S04]  /*30680*/  FADD.FTZ R0, R129, R0 ;  /* 0x0000000081007221 */ /* 0x000fe80000010000 */
[----:B------:R-:W-:Y:S04]  /*30690*/  FADD.FTZ R0, R96, R0 ;  /* 0x0000000060007221 */ /* 0x000fe80000010000 */
[----:B------:R-:W-:Y:S04]  /*306a0*/  FADD.FTZ R0, R105, R0 ;  /* 0x0000000069007221 */ /* 0x000fe80000010000 */
[----:B------:R-:W-:Y:S01]  /*306b0*/  FADD.FTZ R0, R110, R0 ;  /* 0x000000006e007221 */ /* 0x000fe20000010000 */
[----:B-1----:R-:W-:Y:S03]  /*306c0*/  FADD.FTZ R38, R109, R39 ;  /* 0x000000276d267221 */ /* 0x002fe60000010000 */
[----:B------:R-:W-:Y:S01]  /*306d0*/  FADD.FTZ R39, R116, R0 ;  /* 0x0000000074277221 */ /* 0x000fe20000010000 */
[----:B--2---:R-:W-:Y:S01]  /*306e0*/  F2FP.BF16.F32.PACK_AB R46, R76, R77 ;  /* 0x0000004d4c2e723e */ /* 0x004fe200000010ff */
[----:B------:R-:W-:Y:S01]  /*306f0*/  FADD.FTZ R38, R115, R38 ;  /* 0x0000002673267221 */ /* 0x000fe20000010000 */
[----:B------:R-:W-:Y:S03]  /*30700*/  MOV R116, R2 ;  /* 0x0000000200747202 */ /* 0x000fe60000000f00 */
[----:B------:R-:W-:Y:S02]  /*30710*/  FADD.FTZ R38, R117, R38 ;  /* 0x0000002675267221 */ /* 0x000fe40000010000 */
[C---:B------:R-:W-:Y:S05]  /*30720*/  HMMA.16816.F32.BF16 R4, R44.reuse, R48, R4 ;  /* 0x000000302c04723c */ /* 0x040fea0000041804 */
[----:B------:R-:W-:Y:S01]  /*30730*/  FADD.FTZ R38, R103, R38 ;  /* 0x0000002667267221 */ /* 0x000fe20000010000 */
[C---:B------:R-:W-:Y:S05]  /*30740*/  HMMA.16816.F32.BF16 R8, R44.reuse, R50, R8 ;  /* 0x000000322c08723c */ /* 0x040fea0000041808 */
[----:B------:R-:W-:Y:S01]  /*30750*/  FADD.FTZ R38, R102, R38 ;  /* 0x0000002666267221 */ /* 0x000fe20000010000 */
[C---:B----4-:R-:W-:Y:S05]  /*30760*/  HMMA.16816.F32.BF16 R12, R44.reuse, R52, R12 ;  /* 0x000000342c0c723c */ /* 0x050fea000004180c */
[----:B------:R-:W-:Y:S01]  /*30770*/  FADD.FTZ R38, R100, R38 ;  /* 0x0000002664267221 */ /* 0x000fe20000010000 */
[C---:B------:R-:W-:Y:S01]  /*30780*/  HMMA.16816.F32.BF16 R16, R44.reuse, R54, R16 ;  /* 0x000000362c10723c */ /* 0x040fe20000041810 */
[----:B------:R-:W1:Y:S04]  /*30790*/  LDSM.16.MT88.4 R52, [R182+0x11000] ;  /* 0x01100000b634783b */ /* 0x000e680000004200 */
[----:B------:R-:W-:Y:S01]  /*307a0*/  FADD.FTZ R0, R111, R38 ;  /* 0x000000266f007221 */ /* 0x000fe20000010000 */
[C---:B-----5:R-:W-:Y:S05]  /*307b0*/  HMMA.16816.F32.BF16 R20, R44.reuse, R56, R20 ;  /* 0x000000382c14723c */ /* 0x060fea0000041814 */
[----:B------:R-:W-:Y:S01]  /*307c0*/  FADD.FTZ R38, R114, R39 ;  /* 0x0000002772267221 */ /* 0x000fe20000010000 */
[C---:B------:R-:W-:Y:S01]  /*307d0*/  HMMA.16816.F32.BF16 R24, R44.reuse, R58, R24 ;  /* 0x0000003a2c18723c */ /* 0x040fe20000041818 */
[----:B------:R-:W2:Y:S04]  /*307e0*/  LDSM.16.MT88.4 R56, [R180+0x11000] ;  /* 0x01100000b438783b */ /* 0x000ea80000004200 */
[----:B------:R-:W-:Y:S01]  /*307f0*/  FADD.FTZ R39, R99, R0 ;  /* 0x0000000063277221 */ /* 0x000fe20000010000 */
[C---:B------:R-:W-:Y:S05]  /*30800*/  HMMA.16816.F32.BF16 R28, R44.reuse, R40, R28 ;  /* 0x000000282c1c723c */ /* 0x040fea000004181c */
[----:B------:R-:W-:Y:S01]  /*30810*/  FADD.FTZ R0, R118, R38 ;  /* 0x0000002676007221 */ /* 0x000fe20000010000 */
[----:B------:R-:W-:Y:S01]  /*30820*/  HMMA.16816.F32.BF16 R32, R44, R42, R32 ;  /* 0x0000002a2c20723c */ /* 0x000fe20000041820 */
[----:B------:R-:W4:Y:S04]  /*30830*/  LDSM.16.MT88.4 R40, [R181+0x11000] ;  /* 0x01100000b528783b */ /* 0x000f280000004200 */
[----:B------:R-:W-:Y:S01]  /*30840*/  FADD.FTZ R64, R123, R0 ;  /* 0x000000007b407221 */ /* 0x000fe20000010000 */
[-CC-:B------:R-:W-:Y:S01]  /*30850*/  FFMA.FTZ R0, R222, R36.reuse, -R3.reuse ;  /* 0x00000024de007223 */ /* 0x180fe20000010803 */
[-C--:B------:R-:W-:Y:S01]  /*30860*/  FFMA.FTZ R38, R221, R36.reuse, -R3 ;  /* 0x00000024dd267223 */ /* 0x080fe20000010803 */
[----:B------:R-:W-:Y:S02]  /*30870*/  FADD.FTZ R39, R108, R39 ;  /* 0x000000276c277221 */ /* 0x000fe40000010000 */
[----:B------:R5:W-:Y:S01]  /*30880*/  MUFU.EX2 R69, R0 ;  /* 0x0000000000457308 */ /* 0x000be20000000800 */
[----:B------:R-:W-:Y:S01]  /*30890*/  F2FP.BF16.F32.PACK_AB R49, R74, R75 ;  /* 0x0000004b4a31723e */ /* 0x000fe200000010ff */
[----:B------:R-:W-:Y:S01]  /*308a0*/  FADD.FTZ R39, R128, R39 ;  /* 0x0000002780277221 */ /* 0x000fe20000010000 */
[----:B------:R-:W-:Y:S01]  /*308b0*/  F2FP.BF16.F32.PACK_AB R51, R72, R73 ;  /* 0x000000494833723e */ /* 0x000fe200000010ff */
[-C--:B------:R-:W-:Y:S02]  /*308c0*/  FFMA.FTZ R44, R228, R36.reuse, -R3 ;  /* 0x00000024e42c7223 */ /* 0x080fe40000010803 */
[----:B------:R-:W-:Y:S01]  /*308d0*/  FADD.FTZ R39, R136, R39 ;  /* 0x0000002788277221 */ /* 0x000fe20000010000 */
[----:B------:R-:W-:Y:S03]  /*308e0*/  MOV R136, R37 ;  /* 0x0000002500887202 */ /* 0x000fe60000000f00 */
[----:B------:R3:W1:Y:S01]  /*308f0*/  MUFU.EX2 R70, R38 ;  /* 0x0000002600467308 */ /* 0x0006620000000800 */
[-C--:B-----5:R-:W-:Y:S09]  /*30900*/  FFMA.FTZ R0, R225, R36.reuse, -R3 ;  /* 0x00000024e1007223 */ /* 0x0a0ff20000010803 */
[----:B------:R5:W2:Y:S01]  /*30910*/  MUFU.EX2 R68, R0 ;  /* 0x0000000000447308 */ /* 0x000aa20000000800 */
[----:B---3--:R-:W-:Y:S01]  /*30920*/  FADD.FTZ R38, R144, R64 ;  /* 0x0000004090267221 */ /* 0x008fe20000010000 */
[----:B-1----:R-:W-:Y:S03]  /*30930*/  F2FP.BF16.F32.PACK_AB R48, R70, R71 ;  /* 0x000000474630723e */ /* 0x002fe600000010ff */
[----:B------:R-:W-:Y:S05]  /*30940*/  FADD.FTZ R38, R140, R38 ;  /* 0x000000268c267221 */ /* 0x000fea0000010000 */
[----:B------:R1:W3:Y:S01]  /*30950*/  MUFU.EX2 R64, R166 ;  /* 0x000000a600407308 */ /* 0x0002e20000000800 */
[----:B------:R-:W-:Y:S01]  /*30960*/  FADD.FTZ R38, R141, R38 ;  /* 0x000000268d267221 */ /* 0x000fe20000010000 */
[----:B------:R-:W-:Y:S03]  /*30970*/  F2FP.BF16.F32.PACK_AB R141, R66, R67 ;  /* 0x00000043428d723e */ /* 0x000fe600000010ff */
[----:B------:R-:W-:Y:S01]  /*30980*/  FADD.FTZ R38, R130, R38 ;  /* 0x0000002682267221 */ /* 0x000fe20000010000 */
[----:B-----5:R-:W-:Y:S01]  /*30990*/  FADD.FTZ R0, R120, R39 ;  /* 0x0000002778007221 */ /* 0x020fe20000010000 */
[----:B--2---:R-:W-:Y:S03]  /*309a0*/  F2FP.BF16.F32.PACK_AB R50, R68, R69 ;  /* 0x000000454432723e */ /* 0x004fe600000010ff */
[----:B------:R-:W-:Y:S04]  /*309b0*/  FADD.FTZ R0, R119, R0 ;  /* 0x0000000077007221 */ /* 0x000fe80000010000 */
[C---:B------:R-:W-:Y:S01]  /*309c0*/  HMMA.16816.F32.BF16 R4, R48.reuse, R60, R4 ;  /* 0x0000003c3004723c */ /* 0x040fe20000041804 */
[----:B-1----:R-:W1:Y:S01]  /*309d0*/  LDSM.16.MT88.4 R164, [R139+0x11800] ;  /* 0x011800008ba4783b */ /* 0x002e620000004200 */
[----:B------:R2:W-:Y:S03]  /*309e0*/  MUFU.EX2 R61, R44 ;  /* 0x0000002c003d7308 */ /* 0x0005e60000000800 */
        /* <DEDUP_REMOVED lines=11> */
[C---:B----4-:R-:W-:Y:S05]  /*30aa0*/  HMMA.16816.F32.BF16 R28, R48.reuse, R40, R28 ;  /* 0x00000028301c723c */ /* 0x050fea000004181c */
[----:B------:R-:W-:Y:S01]  /*30ab0*/  FADD.FTZ R38, R97, R38 ;  /* 0x0000002661267221 */ /* 0x000fe20000010000 */
[----:B------:R-:W-:Y:S05]  /*30ac0*/  HMMA.16816.F32.BF16 R32, R48, R42, R32 ;  /* 0x0000002a3020723c */ /* 0x000fea0000041820 */
[----:B------:R-:W-:Y:S01]  /*30ad0*/  FADD.FTZ R39, R126, R0 ;  /* 0x000000007e277221 */ /* 0x000fe20000010000 */
[----:B------:R-:W-:Y:S01]  /*30ae0*/  FADD.FTZ R0, R113, R38 ;  /* 0x0000002671007221 */ /* 0x000fe20000010000 */
[----:B--2---:R-:W-:Y:S01]  /*30af0*/  FFMA.FTZ R44, R229, R36, -R3 ;  /* 0x00000024e52c7223 */ /* 0x004fe20000010803 */
[----:B------:R-:W-:Y:S03]  /*30b00*/  MOV R133, R2 ;  /* 0x0000000200857202 */ /* 0x000fe60000000f00 */
[----:B------:R-:W-:Y:S01]  /*30b10*/  FADD.FTZ R38, R143, R39 ;  /* 0x000000278f267221 */ /* 0x000fe20000010000 */
[----:B------:R-:W-:Y:S01]  /*30b20*/  FADD.FTZ R39, R112, R0 ;  /* 0x0000000070277221 */ /* 0x000fe20000010000 */
[----:B------:R-:W2:Y:S01]  /*30b30*/  MUFU.EX2 R60, R44 ;  /* 0x0000002c003c7308 */ /* 0x000ea20000000800 */
[----:B---3--:R-:W-:Y:S01]  /*30b40*/  F2FP.BF16.F32.PACK_AB R143, R64, R65 ;  /* 0x00000041408f723e */ /* 0x008fe200000010ff */
[----:B------:R-:W-:Y:S01]  /*30b50*/  FADD.FTZ R0, R107, R38 ;  /* 0x000000266b007221 */ /* 0x000fe20000010000 */
[----:B------:R-:W-:Y:S03]  /*30b60*/  FADD.FTZ R39, R90, R39 ;  /* 0x000000275a277221 */ /* 0x000fe60000010000 */
[----:B------:R-:W-:Y:S01]  /*30b70*/  FADD.FTZ R38, R104, R0 ;  /* 0x0000000068267221 */ /* 0x000fe20000010000 */
[----:B------:R-:W-:Y:S01]  /*30b80*/  FADD.FTZ R0, R94, R39 ;  /* 0x000000275e007221 */ /* 0x000fe20000010000 */
[-CC-:B------:R-:W-:Y:S01]  /*30b90*/  FFMA.FTZ R39, R230, R36.reuse, -R3.reuse ;  /* 0x00000024e6277223 */ /* 0x180fe20000010803 */
[----:B------:R-:W-:Y:S01]  /*30ba0*/  FFMA.FTZ R3, R232, R36, -R3 ;  /* 0x00000024e8037223 */ /* 0x000fe20000010803 */
[----:B------:R-:W-:Y:S01]  /*30bb0*/  FADD.FTZ R38, R106, R38 ;  /* 0x000000266a267221 */ /* 0x000fe20000010000 */
[----:B------:R-:W-:Y:S01]  /*30bc0*/  FADD.FTZ R0, R93, R0 ;  /* 0x000000005d007221 */ /* 0x000fe20000010000 */
[----:B------:R3:W-:Y:S02]  /*30bd0*/  MUFU.EX2 R52, R39 ;  /* 0x0000002700347308 */ /* 0x0007e40000000800 */
[----:B------:R-:W-:Y:S01]  /*30be0*/  FADD.FTZ R38, R98, R38 ;  /* 0x0000002662267221 */ /* 0x000fe20000010000 */
[----:B--2---:R-:W-:Y:S01]  /*30bf0*/  F2FP.BF16.F32.PACK_AB R140, R60, R61 ;  /* 0x0000003d3c8c723e */ /* 0x004fe200000010ff */
[----:B------:R-:W2:Y:S01]  /*30c00*/  LDSM.16.MT88.4 R44, [R181+0x11800] ;  /* 0x01180000b52c783b */ /* 0x000ea20000004200 */
[----:B---3--:R-:W-:Y:S01]  /*30c10*/  FADD.FTZ R39, R92, R0 ;  /* 0x000000005c277221 */ /* 0x008fe20000010000 */
[----:B------:R-:W-:Y:S04]  /*30c20*/  FADD.FTZ R0, R91, R38 ;  /* 0x000000265b007221 */ /* 0x000fe80000010000 */
[----:B------:R3:W4:Y:S01]  /*30c30*/  MUFU.EX2 R38, R3 ;  /* 0x0000000300267308 */ /* 0x0007220000000800 */
[----:B------:R-:W-:Y:S01]  /*30c40*/  FADD.FTZ R36, R84, R39 ;  /* 0x0000002754247221 */ /* 0x000fe20000010000 */
[----:B------:R-:W-:Y:S03]  /*30c50*/  FADD.FTZ R0, R95, R0 ;  /* 0x000000005f007221 */ /* 0x000fe60000010000 */
[----:B------:R-:W-:Y:S01]  /*30c60*/  FADD.FTZ R36, R85, R36 ;  /* 0x0000002455247221 */ /* 0x000fe20000010000 */
[----:B------:R-:W-:Y:S04]  /*30c70*/  FADD.FTZ R0, R89, R0 ;  /* 0x0000000059007221 */ /* 0x000fe80000010000 */
[----:B------:R-:W-:Y:S04]  /*30c80*/  FADD.FTZ R0, R88, R0 ;  /* 0x0000000058007221 */ /* 0x000fe80000010000 */
[----:B------:R-:W-:Y:S01]  /*30c90*/  FADD.FTZ R0, R83, R0 ;  /* 0x0000000053007221 */ /* 0x000fe20000010000 */
[----:B---3--:R-:W-:Y:S03]  /*30ca0*/  FADD.FTZ R3, R86, R36 ;  /* 0x0000002456037221 */ /* 0x008fe60000010000 */
[----:B------:R-:W-:Y:S01]  /*30cb0*/  FADD.FTZ R0, R82, R0 ;  /* 0x0000000052007221 */ /* 0x000fe20000010000 */
[----:B----4-:R-:W-:Y:S01]  /*30cc0*/  F2FP.BF16.F32.PACK_AB R142, R38, R52 ;  /* 0x00000034268e723e */ /* 0x010fe200000010ff */
[----:B------:R-:W-:Y:S02]  /*30cd0*/  FADD.FTZ R3, R87, R3 ;  /* 0x0000000357037221 */ /* 0x000fe40000010000 */
[----:B------:R-:W-:Y:S02]  /*30ce0*/  FADD.FTZ R0, R81, R0 ;  /* 0x0000000051007221 */ /* 0x000fe40000010000 */
[----:B------:R-:W-:Y:S02]  /*30cf0*/  FADD.FTZ R3, R79, R3 ;  /* 0x000000034f037221 */ /* 0x000fe40000010000 */
        /* <DEDUP_REMOVED lines=28> */
[----:B------:R-:W-:Y:S05]  /*30ec0*/  FADD.FTZ R0, R38, R3 ;  /* 0x0000000326007221 */ /* 0x000fea0000010000 */
[----:B------:R4:W-:Y:S01]  /*30ed0*/  STL [R1+0x14], R0 ;  /* 0x0000140001007387 */ /* 0x0009e20000100800 */
[----:B------:R-:W-:Y:S05]  /*30ee0*/  @P0 BRA `(.L_x_4662) ;  /* 0xffffff7800c00947 */ /* 0x000fea000383ffff */
.L_x_4653:
        /* <DEDUP_REMOVED lines=26> */
.L_x_4670:
        /* <DEDUP_REMOVED lines=167> */
.L_x_4665:
[----:B------:R-:W-:Y:S05]  /*31b00*/  BSYNC B0 ;  /* 0x0000000000007941 */ /* 0x000fea0003800000 */
.L_x_4664:
        /* <DEDUP_REMOVED lines=55> */
[----:B-1----:R-:W-:Y:S05]  /*31e80*/  @P0 RET.REL.NODEC R4 `(_ZN5flash24flash_fwd_splitkv_kernelI23Flash_fwd_kernel_traitsILi64ELi64ELi256ELi4ELb0ELb0EN7cutlass10bfloat16_tE19Flash_kernel_traitsILi64ELi64ELi256ELi4ES3_EELb1ELb0ELb1ELb0ELb0ELb1ELb1ELb1EEEvNS_16Flash_fwd_paramsE) ;  /* 0xfffffce0045c0950 */ /* 0x002fea0003c3ffff */
[----:B------:R-:W-:Y:S02]  /*31e90*/  R2UR UR4, R46 ;  /* 0x000000002e0472ca */ /* 0x000fe400000e0000 */
[----:B------:R-:W-:-:S13]  /*31ea0*/  R2UR UR5, R47 ;  /* 0x000000002f0572ca */ /* 0x000fda00000e0000 */
[----:B------:R1:W-:Y:S02]  /*31eb0*/  ST.E.128 desc[UR4][R2.64+0x3800], R12 ;  /* 0x0038000c02007985 */ /* 0x0003e4000c101d04 */
[----:B-1----:R-:W-:Y:S02]  /*31ec0*/  IMAD.MOV.U32 R2, RZ, RZ, R11 ;  /* 0x000000ffff027224 */ /* 0x002fe400078e000b */
[----:B------:R-:W-:-:S04]  /*31ed0*/  IMAD.MOV.U32 R3, RZ, RZ, 0x0 ;  /* 0x00000000ff037424 */ /* 0x000fc800078e00ff */
[----:B------:R-:W-:Y:S05]  /*31ee0*/  RET.REL.NODEC R2 `(_ZN5flash24flash_fwd_splitkv_kernelI23Flash_fwd_kernel_traitsILi64ELi64ELi256ELi4ELb0ELb0EN7cutlass10bfloat16_tE19Flash_kernel_traitsILi64ELi64ELi256ELi4ES3_EELb1ELb0ELb1ELb0ELb0ELb1ELb1ELb1EEEvNS_16Flash_fwd_paramsE) ;  /* 0xfffffce002447950 */ /* 0x000fea0003c3ffff */
.L_x_4663:
[----:B------:R-:W-:Y:S01]  /*31ef0*/  IMAD.MOV.U32 R0, RZ, RZ, 0x2 ;  /* 0x00000002ff007424 */ /* 0x000fe200078e00ff */
[----:B-----5:R-:W-:Y:S01]  /*31f00*/  MOV R2, R7 ;  /* 0x0000000700027202 */ /* 0x020fe20000000f00 */
[----:B------:R-:W-:Y:S01]  /*31f10*/  IMAD.MOV.U32 R4, RZ, RZ, -0x1 ;  /* 0xffffffffff047424 */ /* 0x000fe200078e00ff */
[----:B------:R-:W-:-:S07]  /*31f20*/  MOV R3, 0x1f ;  /* 0x0000001f00037802 */ /* 0x000fce0000000f00 */
[----:B-1----:R-:W-:Y:S05]  /*31f30*/  WARPSYNC.COLLECTIVE R4, `(.L_x_4666) ;  /* 0x0000000004087348 */ /* 0x002fea0003c00000 */
[----:B------:R2:W3:Y:S02]  /*31f40*/  SHFL.BFLY P0, R0, R2, R0, R3 ;  /* 0x0c00000002007389 */ /* 0x0004e40000000003 */
[----:B-123--:R-:W-:Y:S01]  /*31f50*/  ENDCOLLECTIVE ;  /* 0x000000000000791b */ /* 0x00efe20003800000 */
.L_x_4666:
[----:B------:R-:W-:Y:S02]  /*31f60*/  MOV R5, R0 ;  /* 0x0000000000057202 */ /* 0x000fe40000000f00 */
[----:B------:R-:W-:-:S03]  /*31f70*/  MOV R0, 0x1 ;  /* 0x0000000100007802 */ /* 0x000fc60000000f00 */
[----:B------:R-:W-:-:S04]  /*31f80*/  FADD.FTZ R5, R5, R7 ;  /* 0x0000000705057221 */ /* 0x000fc80000010000 */
[----:B------:R-:W-:-:S07]  /*31f90*/  IMAD.MOV.U32 R2, RZ, RZ, R5 ;  /* 0x000000ffff027224 */ /* 0x000fce00078e0005 */
[----:B------:R-:W-:Y:S05]  /*31fa0*/  WARPSYNC.COLLECTIVE R4, `(.L_x_4667) ;  /* 0x0000000004087348 */ /* 0x000fea0003c00000 */
[----:B------:R1:W2:Y:S02]  /*31fb0*/  SHFL.BFLY P0, R0, R2, R0, R3 ;  /* 0x0c00000002007389 */ /* 0x0002a40000000003 */
[----:B-12---:R-:W-:Y:S01]  /*31fc0*/  ENDCOLLECTIVE ;  /* 0x000000000000791b */ /* 0x006fe20003800000 */
.L_x_4667:
[----:B------:R-:W-:Y:S01]  /*31fd0*/  IMAD.MOV.U32 R11, RZ, RZ, R0 ;  /* 0x000000ffff0b7224 */ /* 0x000fe200078e0000 */
[----:B------:R-:W-:Y:S02]  /*31fe0*/  MOV R0, 0x2 ;  /* 0x0000000200007802 */ /* 0x000fe40000000f00 */
[----:B------:R-:W-:Y:S01]  /*31ff0*/  MOV R2, R6 ;  /* 0x0000000600027202 */ /* 0x000fe20000000f00 */
[----:B------:R-:W-:-:S07]  /*32000*/  FADD.FTZ R11, R5, R11 ;  /* 0x0000000b050b7221 */ /* 0x000fce0000010000 */
[----:B------:R-:W-:Y:S05]  /*32010*/  WARPSYNC.COLLECTIVE R4, `(.L_x_4668) ;  /* 0x0000000004087348 */ /* 0x000fea0003c00000 */
[----:B------:R1:W2:Y:S02]  /*32020*/  SHFL.BFLY P0, R0, R2, R0, R3 ;  /* 0x0c00000002007389 */ /* 0x0002a40000000003 */
[----:B-12---:R-:W-:Y:S01]  /*32030*/  ENDCOLLECTIVE ;  /* 0x000000000000791b */ /* 0x006fe20003800000 */
.L_x_4668:
[----:B------:R-:W-:Y:S01]  /*32040*/  IMAD.MOV.U32 R2, RZ, RZ, R0 ;  /* 0x000000ffff027224 */ /* 0x000fe200078e0000 */
[----:B------:R-:W-:-:S03]  /*32050*/  MOV R0, 0x1 ;  /* 0x0000000100007802 */ /* 0x000fc60000000f00 */
[----:B------:R-:W-:-:S07]  /*32060*/  FADD.FTZ R2, R2, R6 ;  /* 0x0000000602027221 */ /* 0x000fce0000010000 */
[----:B------:R-:W-:Y:S05]  /*32070*/  WARPSYNC.COLLECTIVE R4, `(.L_x_4669) ;  /* 0x0000000004087348 */ /* 0x000fea0003c00000 */
[----:B------:R1:W2:Y:S02]  /*32080*/  SHFL.BFLY P0, R0, R2, R0, R3 ;  /* 0x0c00000002007389 */ /* 0x0002a40000000003 */
[----:B-12---:R-:W-:Y:S01]  /*32090*/  ENDCOLLECTIVE ;  /* 0x000000000000791b */ /* 0x006fe20003800000 */
.L_x_4669:
[----:B------:R-:W-:Y:S01]  /*320a0*/  MOV R14, R0 ;  /* 0x00000000000e7202 */ /* 0x000fe20000000f00 */
[----:B------:R-:W-:Y:S06]  /*320b0*/  BRA `(.L_x_4670) ;  /* 0xffffffec00f47947 */ /* 0x000fec000383ffff */
.L_x_4671:
        /* <DEDUP_REMOVED lines=12> */
.L_x_7963:


//--------------------- .text._ZN5flash32flash_fwd_splitkv_combine_kernelI23Flash_fwd_kernel_traitsILi64ELi64ELi128ELi4ELb0ELb0EN7cutlass10bfloat16_tE19Flash_kernel_traitsILi64ELi64ELi128ELi4ES3_EELi8ELi7ELb0EEEvNS_16Flash_fwd_paramsE --------------------------
	.section	.text._ZN5flash32flash_fwd_splitkv_combine_kernelI23Flash_fwd_kernel_traitsILi64ELi64ELi128ELi4ELb0ELb0EN7cutlass10bfloat16_tE19Flash_kernel_traitsILi64ELi64ELi128ELi4ES3_EELi8ELi7ELb0EEEvNS_16Flash_fwd_paramsE,"ax",@progbits
	.align	128
        .global         _ZN5flash32flash_fwd_splitkv_combine_kernelI23Flash_fwd_kernel_traitsILi64ELi64ELi128ELi4ELb0ELb0EN7cutlass10bfloat16_tE19Flash_kernel_traitsILi64ELi64ELi128ELi4ES3_EELi8ELi7ELb0EEEvNS_16Flash_fwd_paramsE
        .type           _ZN5flash32flash_fwd_splitkv_combine_kernelI23Flash_fwd_kernel_traitsILi64ELi64ELi128ELi4ELb0ELb0EN7cutlass10bfloat16_tE19Flash_kernel_traitsILi64ELi64ELi128ELi4ES3_EELi8ELi7ELb0EEEvNS_16Flash_fwd_paramsE,@function
        .size           _ZN5flash32flash_fwd_splitkv_combine_kernelI23Flash_fwd_kernel_traitsILi64ELi64ELi128ELi4ELb0ELb0EN7cutlass10bfloat16_tE19Flash_kernel_traitsILi64ELi64ELi128ELi4ES3_EELi8ELi7ELb0EEEvNS_16Flash_fwd_paramsE,(.L_x_7964 - _ZN5flash32flash_fwd_splitkv_combine_kernelI23Flash_fwd_kernel_traitsILi64ELi64ELi128ELi4ELb0ELb0EN7cutlass10bfloat16_tE19Flash_kernel_traitsILi64ELi64ELi128ELi4ES3_EELi8ELi7ELb0EEEvNS_16Flash_fwd_paramsE)
        .other          _ZN5flash32flash_fwd_splitkv_combine_kernelI23Flash_fwd_kernel_traitsILi64ELi64ELi128ELi4ELb0ELb0EN7cutlass10bfloat16_tE19Flash_kernel_traitsILi64ELi64ELi128ELi4ES3_EELi8ELi7ELb0EEEvNS_16Flash_fwd_paramsE,@"STO_CUDA_ENTRY STV_DEFAULT"
_ZN5flash32flash_fwd_splitkv_combine_kernelI23Flash_fwd_kernel_traitsILi64ELi64ELi128ELi4ELb0ELb0EN7cutlass10bfloat16_tE19Flash_kernel_traitsILi64ELi64ELi128ELi4ES3_EELi8ELi7ELb0EEEvNS_16Flash_fwd_paramsE:
.text._ZN5flash32flash_fwd_splitkv_combine_kernelI23Flash_fwd_kernel_traitsILi64ELi64ELi128ELi4ELb0ELb0EN7cutlass10bfloat16_tE19Flash_kernel_traitsILi64ELi64ELi128ELi4ES3_EELi8ELi7ELb0EEEvNS_16Flash_fwd_paramsE:
        /* <DEDUP_REMOVED lines=23> */
[----:B------:R-:W-:Y:S05]  /*0170*/  CALL.REL.NOINC `($__internal_14_$__cuda_sm20_div_s64) ;  /* 0x0000004c00f47944 */ /* 0x000fea0003c00000 */
[----:B------:R-:W-:Y:S02]  /*0180*/  MOV R8, R0 ;  /* 0x0000000000087202 */ /* 0x000fe40000000f00 */
[----:B------:R-:W-:Y:S01]  /*0190*/  MOV R9, R25 ;  /* 0x0000001900097202 */ /* 0x000fe20000000f00 */
[----:B------:R-:W-:Y:S06]  /*01a0*/  BRA `(.L_x_4673) ;  /* 0x00000000004c7947 */ /* 0x000fec0003800000 */
.L_x_4672:
        /* <DEDUP_REMOVED lines=19> */
.L_x_4673:
        /* <DEDUP_REMOVED lines=17> */
[----:B------:R-:W-:Y:S05]  /*03f0*/  BRA `(.L_x_4676) ;  /* 0x0000000000507947 */ /* 0x000fea0003800000 */
.L_x_4675:
        /* <DEDUP_REMOVED lines=20> */
.L_x_4676:
[----:B------:R-:W-:Y:S05]  /*0540*/  BSYNC B0 ;  /* 0x0000000000007941 */ /* 0x000fea0003800000 */
.L_x_4674:
        /* <DEDUP_REMOVED lines=57> */
.L_x_4678:
        /* <DEDUP_REMOVED lines=19> */
.L_x_4679:
[----:B------:R-:W-:Y:S05]  /*0a10*/  BSYNC B0 ;  /* 0x0000000000007941 */ /* 0x000fea0003800000 */
.L_x_4677:
        /* <DEDUP_REMOVED lines=105> */
.L_x_4681:
        /* <DEDUP_REMOVED lines=20> */
.L_x_4682:
[----:B------:R-:W-:Y:S05]  /*11f0*/  BSYNC B0 ;  /* 0x0000000000007941 */ /* 0x000fea0003800000 */
.L_x_4680:
        /* <DEDUP_REMOVED lines=181> */
.L_x_4684:
        /* <DEDUP_REMOVED lines=19> */
.L_x_4685:
[----:B------:R-:W-:Y:S05]  /*1e80*/  BSYNC B0 ;  /* 0x0000000000007941 */ /* 0x000fea0003800000 */
.L_x_4683:
        /* <DEDUP_REMOVED lines=206> */
.L_x_4690:
        /* <DEDUP_REMOVED lines=22> */
.L_x_4691:
[----:B------:R-:W-:Y:S05]  /*2cd0*/  BSYNC B0 ;  /* 0x0000000000007941 */ /* 0x000fea0003800000 */
.L_x_4689:
        /* <DEDUP_REMOVED lines=8> */
[----:B------:R-:W-:Y:S05]  /*2d60*/  CALL.REL.NOINC `($__internal_14_$__cuda_sm20_div_s64) ;  /* 0x0000002000f87944 */ /* 0x000fea0003c00000 */
        /* <DEDUP_REMOVED lines=11> */
.L_x_4693:
        /* <DEDUP_REMOVED lines=22> */
.L_x_4694:
[----:B------:R-:W-:Y:S05]  /*2f80*/  BSYNC B0 ;  /* 0x0000000000007941 */ /* 0x000fea0003800000 */
.L_x_4692:
        /* <DEDUP_REMOVED lines=11> */
[----:B------:R-:W-:Y:S05]  /*3040*/  CALL.REL.NOINC `($__internal_14_$__cuda_sm20_div_s64) ;  /* 0x0000002000407944 */ /* 0x000fea0003c00000 */
        /* <DEDUP_REMOVED lines=12> */
.L_x_4696:
        /* <DEDUP_REMOVED lines=22> */
.L_x_4697:
[----:B------:R-:W-:Y:S05]  /*3270*/  BSYNC B0 ;  /* 0x0000000000007941 */ /* 0x000fea0003800000 */
.L_x_4695:
        /* <DEDUP_REMOVED lines=52> */
.L_x_4699:
        /* <DEDUP_REMOVED lines=23> */
.L_x_4700:
[----:B------:R-:W-:Y:S05]  /*3730*/  BSYNC B0 ;  /* 0x0000000000007941 */ /* 0x000fea0003800000 */
.L_x_4698:
        /* <DEDUP_REMOVED lines=20> */
.L_x_4702:
        /* <DEDUP_REMOVED lines=22> */
.L_x_4703:
[----:B------:R-:W-:Y:S05]  /*39e0*/  BSYNC B0 ;  /* 0x0000000000007941 */ /* 0x000fea0003800000 */
.L_x_4701:
        /* <DEDUP_REMOVED lines=22> */
.L_x_4705:
        /* <DEDUP_REMOVED lines=23> */
.L_x_4706:
[----:B------:R-:W-:Y:S05]  /*3cc0*/  BSYNC B0 ;  /* 0x0000000000007941 */ /* 0x000fea0003800000 */
.L_x_4704:
        /* <DEDUP_REMOVED lines=39> */
.L_x_4708:
        /* <DEDUP_REMOVED lines=23> */
.L_x_4709:
[----:B------:R-:W-:Y:S05]  /*40b0*/  BSYNC B0 ;  /* 0x0000000000007941 */ /* 0x000fea0003800000 */
.L_x_4707:
        /* <DEDUP_REMOVED lines=31> */
.L_x_4711:
        /* <DEDUP_REMOVED lines=23> */
.L_x_4712:
[----:B------:R-:W-:Y:S05]  /*4420*/  BSYNC B0 ;  /* 0x0000000000007941 */ /* 0x000fea0003800000 */
.L_x_4710:
        /* <DEDUP_REMOVED lines=21> */
.L_x_4688:
[----:B------:R-:W-:Y:S02]  /*4580*/  ULDC.64 UR4, c[0x0][0x2b0] ;  /* 0x0000ac0000047ab9 */ /* 0x000fe40000000a00 */
[----:B------:R-:W-:-:S04]  /*4590*/  LEA R2, P0, R44, UR4, 0x2 ;  /* 0x000000042c027c11 */ /* 0x000fc8000f8010ff */
[----:B------:R-:W-:-:S05]  /*45a0*/  LEA.HI.X R3, R44, UR5, R45, 0x2, P0 ;  /* 0x000000052c037c11 */ /* 0x000fca00080f142d */
[----:B------:R0:W-:Y:S04]  /*45b0*/  STG.E desc[UR8][R2.64], R29 ;  /* 0x0000001d02007986 */ /* 0x0001e8000c101908 */
.L_x_4687:
[----:B------:R-:W-:Y:S05]  /*45c0*/  BSYNC B1 ;  /* 0x0000000000017941 */ /* 0x000fea0003800000 */
.L_x_4686:
        /* <DEDUP_REMOVED lines=78> */
.L_x_4716:
        /* <DEDUP_REMOVED lines=12> */
.L_x_4715:
[----:B------:R-:W-:Y:S05]  /*4b70*/  BSYNC B0 ;  /* 0x0000000000007941 */ /* 0x000fea0003800000 */
.L_x_4714:
        /* <DEDUP_REMOVED lines=8> */
.L_x_4713:
        /* <DEDUP_REMOVED lines=85> */
        .weak           $__internal_14_$__cuda_sm20_div_s64
        .type           $__internal_14_$__cuda_sm20_div_s64,@function
        .size           $__internal_14_$__cuda_sm20_div_s64,(.L_x_7964 - $__internal_14_$__cuda_sm20_div_s64)
$__internal_14_$__cuda_sm20_div_s64:
        /* <DEDUP_REMOVED lines=83> */
[----:B------:R-:W-:Y:S06]  /*5680*/  RET.REL.NODEC R22 `(_ZN5flash32flash_fwd_splitkv_combine_kernelI23Flash_fwd_kernel_traitsILi64ELi64ELi128ELi4ELb0ELb0EN7cutlass10bfloat16_tE19Flash_kernel_traitsILi64ELi64ELi128ELi4ES3_EELi8ELi7ELb0EEEvNS_16Flash_fwd_paramsE) ;  /* 0xffffffa8165c7950 */ /* 0x000fec0003c3ffff */
.L_x_4717:
        /* <DEDUP_REMOVED lines=15> */
.L_x_7964:


//--------------------- .text._ZN5flash32flash_fwd_splitkv_combine_kernelI23Flash_fwd_kernel_traitsILi64ELi64ELi128ELi4ELb0ELb0EN7cutlass10bfloat16_tE19Flash_kernel_traitsILi64ELi64ELi128ELi4ES3_EELi8ELi6ELb0EEEvNS_16Flash_fwd_paramsE --------------------------
	.section	.text._ZN5flash32flash_fwd_splitkv_combine_kernelI23Flash_fwd_kernel_traitsILi64ELi64ELi128ELi4ELb0ELb0EN7cutlass10bfloat16_tE19Flash_kernel_traitsILi64ELi64ELi128ELi4ES3_EELi8ELi6ELb0EEEvNS_16Flash_fwd_paramsE,"ax",@progbits
	.align	128
        .global         _ZN5flash32flash_fwd_splitkv_combine_kernelI23Flash_fwd_kernel_traitsILi64ELi64ELi128ELi4ELb0ELb0EN7cutlass10bfloat16_tE19Flash_kernel_traitsILi64ELi64ELi128ELi4ES3_EELi8ELi6ELb0EEEvNS_16Flash_fwd_paramsE
        .type           _ZN5flash32flash_fwd_splitkv_combine_kernelI23Flash_fwd_kernel_traitsILi64ELi64ELi128ELi4ELb0ELb0EN7cutlass10bfloat16_tE19Flash_kernel_traitsILi64ELi64ELi128ELi4ES3_EELi8ELi6ELb0EEEvNS_16Flash_fwd_paramsE,@function
        .size           _ZN5flash32flash_fwd_splitkv_combine_kernelI23Flash_fwd_kernel_traitsILi64ELi64ELi128ELi4ELb0ELb0EN7cutlass10bfloat16_tE19Flash_kernel_traitsILi64ELi64ELi128ELi4ES3_EELi8ELi6ELb0EEEvNS_16Flash_fwd_paramsE,(.L_x_7965 - _ZN5flash32flash_fwd_splitkv_combine_kernelI23Flash_fwd_kernel_traitsILi64ELi64ELi128ELi4ELb0ELb0EN7cutlass10bfloat16_tE19Flash_kernel_traitsILi64ELi64ELi128ELi4ES3_EELi8ELi6ELb0EEEvNS_16Flash_fwd_paramsE)
        .other          _ZN5flash32flash_fwd_splitkv_combine_kernelI23Flash_fwd_kernel_traitsILi64ELi64ELi128ELi4ELb0ELb0EN7cutlass10bfloat16_tE19Flash_kernel_traitsILi64ELi64ELi128ELi4ES3_EELi8ELi6ELb0EEEvNS_16Flash_fwd_paramsE,@"STO_CUDA_ENTRY STV_DEFAULT"
_ZN5flash32flash_fwd_splitkv_combine_kernelI23Flash_fwd_kernel_traitsILi64ELi64ELi128ELi4ELb0ELb0EN7cutlass10bfloat16_tE19Flash_kernel_traitsILi64ELi64ELi128ELi4ES3_EELi8ELi6ELb0EEEvNS_16Flash_fwd_paramsE:
.text._ZN5flash32flash_fwd_splitkv_combine_kernelI23Flash_fwd_kernel_traitsILi64ELi64ELi128ELi4ELb0ELb0EN7cutlass10bfloat16_tE19Flash_kernel_traitsILi64ELi64ELi128ELi4ES3_EELi8ELi6ELb0EEEvNS_16Flash_fwd_paramsE:
        /* <DEDUP_REMOVED lines=23> */
[----:B------:R-:W-:Y:S05]  /*0170*/  CALL.REL.NOINC `($__internal_15_$__cuda_sm20_div_s64) ;  /* 0x0000004400d47944 */ /* 0x000fea0003c00000 */
[----:B------:R-:W-:Y:S05]  /*0180*/  BRA `(.L_x_4719) ;  /* 0x00000000004c7947 */ /* 0x000fea0003800000 */
.L_x_4718:
        /* <DEDUP_REMOVED lines=19> */
.L_x_4719:
        /* <DEDUP_REMOVED lines=12> */
[----:B------:R-:W-:Y:S05]  /*0380*/  CALL.REL.NOINC `($__internal_15_$__cuda_sm20_div_s64) ;  /* 0x0000004400507944 */ /* 0x000fea0003c00000 */
[----:B------:R-:W-:Y:S02]  /*0390*/  MOV R6, R20 ;  /* 0x0000001400067202 */ /* 0x000fe40000000f00 */
[----:B------:R-:W-:Y:S01]  /*03a0*/  MOV R7, R21 ;  /* 0x0000001500077202 */ /* 0x000fe20000000f00 */
[----:B------:R-:W-:Y:S05]  /*03b0*/  BRA `(.L_x_4722) ;  /* 0x00000000004c7947 */ /* 0x000fea0003800000 */
.L_x_4721:
        /* <DEDUP_REMOVED lines=19> */
.L_x_4722:
[----:B------:R-:W-:Y:S05]  /*04f0*/  BSYNC B0 ;  /* 0x0000000000007941 */ /* 0x000fea0003800000 */
.L_x_4720:
        /* <DEDUP_REMOVED lines=53> */
[----:B------:R-:W-:Y:S02]  /*0850*/  MOV R32, R20 ;  /* 0x0000001400207202 */ /* 0x000fe40000000f00 */
[----:B------:R-:W-:Y:S01]  /*0860*/  MOV R33, R21 ;  /* 0x0000001500217202 */ /* 0x000fe20000000f00 */
[----:B------:R-:W-:Y:S05]  /*0870*/  BRA `(.L_x_4725) ;  /* 0x00000000004c7947 */ /* 0x000fea0003800000 */
.L_x_4724:
        /* <DEDUP_REMOVED lines=19> */
.L_x_4725:
[----:B------:R-:W-:Y:S05]  /*09b0*/  BSYNC B0 ;  /* 0x0000000000007941 */ /* 0x000fea0003800000 */
.L_x_4723:
        /* <DEDUP_REMOVED lines=105> */
.L_x_4727:
        /* <DEDUP_REMOVED lines=19> */
.L_x_4728:
[----:B------:R-:W-:Y:S05]  /*1180*/  BSYNC B0 ;  /* 0x0000000000007941 */ /* 0x000fea0003800000 */
.L_x_4726:
        /* <DEDUP_REMOVED lines=113> */
[----:B------:R-:W-:Y:S05]  /*18a0*/  CALL.REL.NOINC `($__internal_15_$__cuda_sm20_div_s64) ;  /* 0x0000003000087944 */ /* 0x000fea0003c00000 */
[----:B------:R-:W-:Y:S02]  /*18b0*/  MOV R40, R20 ;  /* 0x0000001400287202 */ /* 0x000fe40000000f00 */
[----:B------:R-:W-:Y:S01]  /*18c0*/  MOV R41, R21 ;  /* 0x0000001500297202 */ /* 0x000fe20000000f00 */
[----:B------:R-:W-:Y:S05]  /*18d0*/  BRA `(.L_x_4731) ;  /* 0x00000000004c7947 */ /* 0x000fea0003800000 */
.L_x_4730:
        /* <DEDUP_REMOVED lines=19> */
.L_x_4731:
[----:B------:R-:W-:Y:S05]  /*1a10*/  BSYNC B0 ;  /* 0x0000000000007941 */ /* 0x000fea0003800000 */
.L_x_4729:
        /* <DEDUP_REMOVED lines=167> */
[----:B------:R-:W-:Y:S05]  /*2490*/  CALL.REL.NOINC `($__internal_15_$__cuda_sm20_div_s64) ;  /* 0x00000024000c7944 */ /* 0x000fea0003c00000 */
        /* <DEDUP_REMOVED lines=9> */
.L_x_4736:
        /* <DEDUP_REMOVED lines=22> */
.L_x_4737:
[----:B------:R-:W-:Y:S05]  /*2690*/  BSYNC B0 ;  /* 0x0000000000007941 */ /* 0x000fea0003800000 */
.L_x_4735:
        /* <DEDUP_REMOVED lines=19> */
.L_x_4739:
        /* <DEDUP_REMOVED lines=22> */
.L_x_4740:
[----:B------:R-:W-:Y:S05]  /*2930*/  BSYNC B0 ;  /* 0x0000000000007941 */ /* 0x000fea0003800000 */
.L_x_4738:
        /* <DEDUP_REMOVED lines=11> */
[----:B------:R-:W-:Y:S05]  /*29f0*/  CALL.REL.NOINC `($__internal_15_$__cuda_sm20_div_s64) ;  /* 0x0000001c00b47944 */ /* 0x000fea0003c00000 */
[----:B------:R-:W-:-:S04]  /*2a00*/  IADD3 R19, P0, RZ, -R20, RZ ;  /* 0x80000014ff137210 */ /* 0x000fc80007f1e0ff */
[----:B------:R-:W-:Y:S01]  /*2a10*/  IADD3.X R18, RZ, ~R21, RZ, P0, !PT ;  /* 0x80000015ff127210 */ /* 0x000fe200007fe4ff */
[----:B------:R-:W-:-:S04]  /*2a20*/  IMAD.WIDE.U32 R42, R5, R19, R42 ;  /* 0x00000013052a7225 */ /* 0x000fc800078e002a */
[----:B------:R-:W-:-:S04]  /*2a30*/  IMAD R18, R18, R5, RZ ;  /* 0x0000000512127224 */ /* 0x000fc800078e02ff */
[----:B------:R-:W-:-:S05]  /*2a40*/  IMAD R4, R4, R19, R18 ;  /* 0x0000001304047224 */ /* 0x000fca00078e0212 */
[----:B------:R-:W-:Y:S01]  /*2a50*/  IADD3 R4, R43, R4, RZ ;  /* 0x000000042b047210 */ /* 0x000fe20007ffe0ff */
[----:B------:R-:W-:Y:S05]  /*2a60*/  BRA `(.L_x_4743) ;  /* 0x0000000000587947 */ /* 0x000fea0003800000 */
.L_x_4742:
        /* <DEDUP_REMOVED lines=22> */
.L_x_4743:
[----:B------:R-:W-:Y:S05]  /*2bd0*/  BSYNC B0 ;  /* 0x0000000000007941 */ /* 0x000fea0003800000 */
.L_x_4741:
        /* <DEDUP_REMOVED lines=38> */
[----:B------:R-:W-:Y:S05]  /*2e40*/  CALL.REL.NOINC `($__internal_15_$__cuda_sm20_div_s64) ;  /* 0x0000001800a07944 */ /* 0x000fea0003c00000 */
        /* <DEDUP_REMOVED lines=12> */
.L_x_4745:
        /* <DEDUP_REMOVED lines=23> */
.L_x_4746:
[----:B------:R-:W-:Y:S05]  /*3080*/  BSYNC B0 ;  /* 0x0000000000007941 */ /* 0x000fea0003800000 */
.L_x_4744:
        /* <DEDUP_REMOVED lines=18> */
.L_x_4748:
        /* <DEDUP_REMOVED lines=22> */
.L_x_4749:
[----:B------:R-:W-:Y:S05]  /*3310*/  BSYNC B0 ;  /* 0x0000000000007941 */ /* 0x000fea0003800000 */
.L_x_4747:
        /* <DEDUP_REMOVED lines=22> */
.L_x_4751:
        /* <DEDUP_REMOVED lines=23> */
.L_x_4752:
[----:B------:R-:W-:Y:S05]  /*35f0*/  BSYNC B0 ;  /* 0x0000000000007941 */ /* 0x000fea0003800000 */
.L_x_4750:
        /* <DEDUP_REMOVED lines=39> */
.L_x_4754:
        /* <DEDUP_REMOVED lines=23> */
.L_x_4755:
[----:B------:R-:W-:Y:S05]  /*39e0*/  BSYNC B0 ;  /* 0x0000000000007941 */ /* 0x000fea0003800000 */
.L_x_4753:
        /* <DEDUP_REMOVED lines=29> */
.L_x_4757:
        /* <DEDUP_REMOVED lines=23> */
.L_x_4758:
[----:B------:R-:W-:Y:S05]  /*3d30*/  BSYNC B0 ;  /* 0x0000000000007941 */ /* 0x000fea0003800000 */
.L_x_4756:
        /* <DEDUP_REMOVED lines=21> */
.L_x_4734:
[----:B------:R-:W-:Y:S02]  /*3e90*/  ULDC.64 UR4, c[0x0][0x2b0] ;  /* 0x0000ac0000047ab9 */ /* 0x000fe40000000a00 */
[----:B------:R-:W-:-:S04]  /*3ea0*/  LEA R2, P0, R38, UR4, 0x2 ;  /* 0x0000000426027c11 */ /* 0x000fc8000f8010ff */
[----:B------:R-:W-:-:S05]  /*3eb0*/  LEA.HI.X R3, R38, UR5, R39, 0x2, P0 ;  /* 0x0000000526037c11 */ /* 0x000fca00080f1427 */
[----:B------:R0:W-:Y:S04]  /*3ec0*/  STG.E desc[UR8][R2.64], R29 ;  /* 0x0000001d02007986 */ /* 0x0001e8000c101908 */
.L_x_4733:
[----:B------:R-:W-:Y:S05]  /*3ed0*/  BSYNC B1 ;  /* 0x0000000000017941 */ /* 0x000fea0003800000 */
.L_x_4732:
        /* <DEDUP_REMOVED lines=54> */
.L_x_4762:
        /* <DEDUP_REMOVED lines=10> */
.L_x_4761:
[----:B------:R-:W-:Y:S05]  /*42e0*/  BSYNC B0 ;  /* 0x0000000000007941 */ /* 0x000fea0003800000 */
.L_x_4760:
        /* <DEDUP_REMOVED lines=8> */
.L_x_4759:
        /* <DEDUP_REMOVED lines=86> */
        .weak           $__internal_15_$__cuda_sm20_div_s64
        .type           $__internal_15_$__cuda_sm20_div_s64,@function
        .size           $__internal_15_$__cuda_sm20_div_s64,(.L_x_7965 - $__internal_15_$__cuda_sm20_div_s64)
$__internal_15_$__cuda_sm20_div_s64:
        /* <DEDUP_REMOVED lines=83> */
[----:B------:R-:W-:Y:S05]  /*4e00*/  RET.REL.NODEC R22 `(_ZN5flash32flash_fwd_splitkv_combine_kernelI23Flash_fwd_kernel_traitsILi64ELi64ELi128ELi4ELb0ELb0EN7cutlass10bfloat16_tE19Flash_kernel_traitsILi64ELi64ELi128ELi4ES3_EELi8ELi6ELb0EEEvNS_16Flash_fwd_paramsE) ;  /* 0xffffffb0167c7950 */ /* 0x000fea0003c3ffff */
.L_x_4763:
        /* <DEDUP_REMOVED lines=15> */
.L_x_7965:


//--------------------- .text._ZN5flash32flash_fwd_splitkv_combine_kernelI23Flash_fwd_kernel_traitsILi64ELi64ELi128ELi4ELb0ELb0EN7cutlass10bfloat16_tE19Flash_kernel_traitsILi64ELi64ELi128ELi4ES3_EELi8ELi5ELb0EEEvNS_16Flash_fwd_paramsE --------------------------
	.section	.text._ZN5flash32flash_fwd_splitkv_combine_kernelI23Flash_fwd_kernel_traitsILi64ELi64ELi128ELi4ELb0ELb0EN7cutlass10bfloat16_tE19Flash_kernel_traitsILi64ELi64ELi128ELi4ES3_EELi8ELi5ELb0EEEvNS_16Flash_fwd_paramsE,"ax",@progbits
	.align	128
        .global         _ZN5flash32flash_fwd_splitkv_combine_kernelI23Flash_fwd_kernel_traitsILi64ELi64ELi128ELi4ELb0ELb0EN7cutlass10bfloat16_tE19Flash_kernel_traitsILi64ELi64ELi128ELi4ES3_EELi8ELi5ELb0EEEvNS_16Flash_fwd_paramsE
        .type           _ZN5flash32flash_fwd_splitkv_combine_kernelI23Flash_fwd_kernel_traitsILi64ELi64ELi128ELi4ELb0ELb0EN7cutlass10bfloat16_tE19Flash_kernel_traitsILi64ELi64ELi128ELi4ES3_EELi8ELi5ELb0EEEvNS_16Flash_fwd_paramsE,@function
        .size           _ZN5flash32flash_fwd_splitkv_combine_kernelI23Flash_fwd_kernel_traitsILi64ELi64ELi128ELi4ELb0ELb0EN7cutlass10bfloat16_tE19Flash_kernel_traitsILi64ELi64ELi128ELi4ES3_EELi8ELi5ELb0EEEvNS_16Flash_fwd_paramsE,(.L_x_7966 - _ZN5flash32flash_fwd_splitkv_combine_kernelI23Flash_fwd_kernel_traitsILi64ELi64ELi128ELi4ELb0ELb0EN7cutlass10bfloat16_tE19Flash_kernel_traitsILi64ELi64ELi128ELi4ES3_EELi8ELi5ELb0EEEvNS_16Flash_fwd_paramsE)
        .other          _ZN5flash32flash_fwd_splitkv_combine_kernelI23Flash_fwd_kernel_traitsILi64ELi64ELi128ELi4ELb0ELb0EN7cutlass10bfloat16_tE19Flash_kernel_traitsILi64ELi64ELi128ELi4ES3_EELi8ELi5ELb0EEEvNS_16Flash_fwd_paramsE,@"STO_CUDA_ENTRY STV_DEFAULT"
_ZN5flash32flash_fwd_splitkv_combine_kernelI23Flash_fwd_kernel_traitsILi64ELi64ELi128ELi4ELb0ELb0EN7cutlass10bfloat16_tE19Flash_kernel_traitsILi64ELi64ELi128ELi4ES3_EELi8ELi5ELb0EEEvNS_16Flash_fwd_paramsE:
.text._ZN5flash32flash_fwd_splitkv_combine_kernelI23Flash_fwd_kernel_traitsILi64ELi64ELi128ELi4ELb0ELb0EN7cutlass10bfloat16_tE19Flash_kernel_traitsILi64ELi64ELi128ELi4ES3_EELi8ELi5ELb0EEEvNS_16Flash_fwd_paramsE:
        /* <DEDUP_REMOVED lines=23> */
[----:B------:R-:W-:Y:S05]  /*0170*/  CALL.REL.NOINC `($__internal_16_$__cuda_sm20_div_s64) ;  /* 0x0000004000e87944 */ /* 0x000fea0003c00000 */
[----:B------:R-:W-:Y:S05]  /*0180*/  BRA `(.L_x_4765) ;  /* 0x00000000004c7947 */ /* 0x000fea0003800000 */
.L_x_4764:
        /* <DEDUP_REMOVED lines=19> */
.L_x_4765:
        /* <DEDUP_REMOVED lines=12> */
[----:B------:R-:W-:Y:S05]  /*0380*/  CALL.REL.NOINC `($__internal_16_$__cuda_sm20_div_s64) ;  /* 0x0000004000647944 */ /* 0x000fea0003c00000 */
[----:B------:R-:W-:Y:S02]  /*0390*/  MOV R8, R22 ;  /* 0x0000001600087202 */ /* 0x000fe40000000f00 */
[----:B------:R-:W-:Y:S01]  /*03a0*/  MOV R9, R23 ;  /* 0x0000001700097202 */ /* 0x000fe20000000f00 */
[----:B------:R-:W-:Y:S05]  /*03b0*/  BRA `(.L_x_4768) ;  /* 0x00000000004c7947 */ /* 0x000fea0003800000 */
.L_x_4767:
        /* <DEDUP_REMOVED lines=19> */
.L_x_4768:
[----:B------:R-:W-:Y:S05]  /*04f0*/  BSYNC B0 ;  /* 0x0000000000007941 */ /* 0x000fea0003800000 */
.L_x_4766:
        /* <DEDUP_REMOVED lines=42> */
.L_x_4770:
        /* <DEDUP_REMOVED lines=19> */
.L_x_4771:
[----:B------:R-:W-:Y:S05]  /*08d0*/  BSYNC B0 ;  /* 0x0000000000007941 */ /* 0x000fea0003800000 */
.L_x_4769:
        /* <DEDUP_REMOVED lines=72> */
[----:B------:R-:W-:Y:S05]  /*0d60*/  CALL.REL.NOINC `($__internal_16_$__cuda_sm20_div_s64) ;  /* 0x0000003400ec7944 */ /* 0x000fea0003c00000 */
[----:B------:R-:W-:Y:S02]  /*0d70*/  MOV R38, R22 ;  /* 0x0000001600267202 */ /* 0x000fe40000000f00 */
[----:B------:R-:W-:Y:S01]  /*0d80*/  MOV R39, R23 ;  /* 0x0000001700277202 */ /* 0x000fe20000000f00 */
[----:B------:R-:W-:Y:S05]  /*0d90*/  BRA `(.L_x_4774) ;  /* 0x00000000004c7947 */ /* 0x000fea0003800000 */
.L_x_4773:
        /* <DEDUP_REMOVED lines=19> */
.L_x_4774:
[----:B------:R-:W-:Y:S05]  /*0ed0*/  BSYNC B0 ;  /* 0x0000000000007941 */ /* 0x000fea0003800000 */
.L_x_4772:
        /* <DEDUP_REMOVED lines=41> */
.L_x_4776:
        /* <DEDUP_REMOVED lines=19> */
.L_x_4777:
[----:B------:R-:W-:Y:S05]  /*12a0*/  BSYNC B0 ;  /* 0x0000000000007941 */ /* 0x000fea0003800000 */
.L_x_4775:
        /* <DEDUP_REMOVED lines=239> */
[----:B------:R-:W-:Y:S05]  /*21a0*/  CALL.REL.NOINC `($__internal_16_$__cuda_sm20_div_s64) ;  /* 0x0000002000dc7944 */ /* 0x000fea0003c00000 */
        /* <DEDUP_REMOVED lines=9> */
.L_x_4782:
        /* <DEDUP_REMOVED lines=22> */
.L_x_4783:
[----:B------:R-:W-:Y:S05]  /*23a0*/  BSYNC B0 ;  /* 0x0000000000007941 */ /* 0x000fea0003800000 */
.L_x_4781:
        /* <DEDUP_REMOVED lines=19> */
.L_x_4785:
        /* <DEDUP_REMOVED lines=22> */
.L_x_4786:
[----:B------:R-:W-:Y:S05]  /*2640*/  BSYNC B0 ;  /* 0x0000000000007941 */ /* 0x000fea0003800000 */
.L_x_4784:
        /* <DEDUP_REMOVED lines=11> */
[----:B------:R-:W-:Y:S05]  /*2700*/  CALL.REL.NOINC `($__internal_16_$__cuda_sm20_div_s64) ;  /* 0x0000001c00847944 */ /* 0x000fea0003c00000 */
[----:B------:R-:W-:-:S04]  /*2710*/  IADD3 R19, P0, RZ, -R22, RZ ;  /* 0x80000016ff137210 */ /* 0x000fc80007f1e0ff */
[----:B------:R-:W-:Y:S01]  /*2720*/  IADD3.X R18, RZ, ~R23, RZ, P0, !PT ;  /* 0x80000017ff127210 */ /* 0x000fe200007fe4ff */
[----:B------:R-:W-:-:S04]  /*2730*/  IMAD.WIDE.U32 R42, R5, R19, R42 ;  /* 0x00000013052a7225 */ /* 0x000fc800078e002a */
[----:B------:R-:W-:-:S04]  /*2740*/  IMAD R18, R18, R5, RZ ;  /* 0x0000000512127224 */ /* 0x000fc800078e02ff */
[----:B------:R-:W-:-:S05]  /*2750*/  IMAD R4, R4, R19, R18 ;  /* 0x0000001304047224 */ /* 0x000fca00078e0212 */
[----:B------:R-:W-:Y:S01]  /*2760*/  IADD3 R4, R43, R4, RZ ;  /* 0x000000042b047210 */ /* 0x000fe20007ffe0ff */
[----:B------:R-:W-:Y:S05]  /*2770*/  BRA `(.L_x_4789) ;  /* 0x0000000000587947 */ /* 0x000fea0003800000 */
.L_x_4788:
        /* <DEDUP_REMOVED lines=22> */
.L_x_4789:
[----:B------:R-:W-:Y:S05]  /*28e0*/  BSYNC B0 ;  /* 0x0000000000007941 */ /* 0x000fea0003800000 */
.L_x_4787:
        /* <DEDUP_REMOVED lines=38> */
[----:B------:R-:W-:Y:S05]  /*2b50*/  CALL.REL.NOINC `($__internal_16_$__cuda_sm20_div_s64) ;  /* 0x0000001800707944 */ /* 0x000fea0003c00000 */
        /* <DEDUP_REMOVED lines=12> */
.L_x_4791:
        /* <DEDUP_REMOVED lines=23> */
.L_x_4792:
[----:B------:R-:W-:Y:S05]  /*2d90*/  BSYNC B0 ;  /* 0x0000000000007941 */ /* 0x000fea0003800000 */
.L_x_4790:
        /* <DEDUP_REMOVED lines=18> */
.L_x_4794:
        /* <DEDUP_REMOVED lines=22> */
.L_x_4795:
[----:B------:R-:W-:Y:S05]  /*3020*/  BSYNC B0 ;  /* 0x0000000000007941 */ /* 0x000fea0003800000 */
.L_x_4793:
        /* <DEDUP_REMOVED lines=22> */
.L_x_4797:
        /* <DEDUP_REMOVED lines=23> */
.L_x_4798:
[----:B------:R-:W-:Y:S05]  /*3300*/  BSYNC B0 ;  /* 0x0000000000007941 */ /* 0x000fea0003800000 */
.L_x_4796:
        /* <DEDUP_REMOVED lines=39> */
.L_x_4800:
        /* <DEDUP_REMOVED lines=23> */
.L_x_4801:
[----:B------:R-:W-:Y:S05]  /*36f0*/  BSYNC B0 ;  /* 0x0000000000007941 */ /* 0x000fea0003800000 */
.L_x_4799:
        /* <DEDUP_REMOVED lines=29> */
.L_x_4803:
        /* <DEDUP_REMOVED lines=23> */
.L_x_4804:
[----:B------:R-:W-:Y:S05]  /*3a40*/  BSYNC B0 ;  /* 0x0000000000007941 */ /* 0x000fea0003800000 */
.L_x_4802:
        /* <DEDUP_REMOVED lines=21> */
.L_x_4780:
[----:B------:R-:W-:Y:S02]  /*3ba0*/  ULDC.64 UR4, c[0x0][0x2b0] ;  /* 0x0000ac0000047ab9 */ /* 0x000fe40000000a00 */
[----:B------:R-:W-:-:S04]  /*3bb0*/  LEA R2, P0, R36, UR4, 0x2 ;  /* 0x0000000424027c11 */ /* 0x000fc8000f8010ff */
[----:B------:R-:W-:-:S05]  /*3bc0*/  LEA.HI.X R3, R36, UR5, R37, 0x2, P0 ;  /* 0x0000000524037c11 */ /* 0x000fca00080f1425 */
[----:B------:R0:W-:Y:S04]  /*3bd0*/  STG.E desc[UR8][R2.64], R30 ;  /* 0x0000001e02007986 */ /* 0x0001e8000c101908 */
.L_x_4779:
[----:B------:R-:W-:Y:S05]  /*3be0*/  BSYNC B1 ;  /* 0x0000000000017941 */ /* 0x000fea0003800000 */
.L_x_4778:
        /* <DEDUP_REMOVED lines=42> */
.L_x_4808:
        /* <DEDUP_REMOVED lines=10> */
.L_x_4807:
[----:B------:R-:W-:Y:S05]  /*3f30*/  BSYNC B0 ;  /* 0x0000000000007941 */ /* 0x000fea0003800000 */
.L_x_4806:
        /* <DEDUP_REMOVED lines=8> */
.L_x_4805:
        /* <DEDUP_REMOVED lines=86> */
        .weak           $__internal_16_$__cuda_sm20_div_s64
        .type           $__internal_16_$__cuda_sm20_div_s64,@function
        .size           $__internal_16_$__cuda_sm20_div_s64,(.L_x_7966 - $__internal_16_$__cuda_sm20_div_s64)
$__internal_16_$__cuda_sm20_div_s64:
        /* <DEDUP_REMOVED lines=83> */
[----:B------:R-:W-:Y:S05]  /*4a50*/  RET.REL.NODEC R20 `(_ZN5flash32flash_fwd_splitkv_combine_kernelI23Flash_fwd_kernel_traitsILi64ELi64ELi128ELi4ELb0ELb0EN7cutlass10bfloat16_tE19Flash_kernel_traitsILi64ELi64ELi128ELi4ES3_EELi8ELi5ELb0EEEvNS_16Flash_fwd_paramsE) ;  /* 0xffffffb414687950 */ /* 0x000fea0003c3ffff */
.L_x_4809:
        /* <DEDUP_REMOVED lines=10> */
.L_x_7966:


//--------------------- .text._ZN5flash32flash_fwd_splitkv_combine_kernelI23Flash_fwd_kernel_traitsILi64ELi64ELi128ELi4ELb0ELb0EN7cutlass10bfloat16_tE19Flash_kernel_traitsILi64ELi64ELi128ELi4ES3_EELi8ELi4ELb0EEEvNS_16Flash_fwd_paramsE --------------------------
	.section	.text._ZN5flash32flash_fwd_splitkv_combine_kernelI23Flash_fwd_kernel_traitsILi64ELi64ELi128ELi4ELb0ELb0EN7cutlass10bfloat16_tE19Flash_kernel_traitsILi64ELi64ELi128ELi4ES3_EELi8ELi4ELb0EEEvNS_16Flash_fwd_paramsE,"ax",@progbits
	.align	128
        .global         _ZN5flash32flash_fwd_splitkv_combine_kernelI23Flash_fwd_kernel_traitsILi64ELi64ELi128ELi4ELb0ELb0EN7cutlass10bfloat16_tE19Flash_kernel_traitsILi64ELi64ELi128ELi4ES3_EELi8ELi4ELb0EEEvNS_16Flash_fwd_paramsE
        .type           _ZN5flash32flash_fwd_splitkv_combine_kernelI23Flash_fwd_kernel_traitsILi64ELi64ELi128ELi4ELb0ELb0EN7cutlass10bfloat16_tE19Flash_kernel_traitsILi64ELi64ELi128ELi4ES3_EELi8ELi4ELb0EEEvNS_16Flash_fwd_paramsE,@function
        .size           _ZN5flash32flash_fwd_splitkv_combine_kernelI23Flash_fwd_kernel_traitsILi64ELi64ELi128ELi4ELb0ELb0EN7cutlass10bfloat16_tE19Flash_kernel_traitsILi64ELi64ELi128ELi4ES3_EELi8ELi4ELb0EEEvNS_16Flash_fwd_paramsE,(.L_x_7967 - _ZN5flash32flash_fwd_splitkv_combine_kernelI23Flash_fwd_kernel_traitsILi64ELi64ELi128ELi4ELb0ELb0EN7cutlass10bfloat16_tE19Flash_kernel_traitsILi64ELi64ELi128ELi4ES3_EELi8ELi4ELb0EEEvNS_16Flash_fwd_paramsE)
        .other          _ZN5flash32flash_fwd_splitkv_combine_kernelI23Flash_fwd_kernel_traitsILi64ELi64ELi128ELi4ELb0ELb0EN7cutlass10bfloat16_tE19Flash_kernel_traitsILi64ELi64ELi128ELi4ES3_EELi8ELi4ELb0EEEvNS_16Flash_fwd_paramsE,@"STO_CUDA_ENTRY STV_DEFAULT"
_ZN5flash32flash_fwd_splitkv_combine_kernelI23Flash_fwd_kernel_traitsILi64ELi64ELi128ELi4ELb0ELb0EN7cutlass10bfloat16_tE19Flash_kernel_traitsILi64ELi64ELi128ELi4ES3_EELi8ELi4ELb0EEEvNS_16Flash_fwd_paramsE:
.text._ZN5flash32flash_fwd_splitkv_combine_kernelI23Flash_fwd_kernel_traitsILi64ELi64ELi128ELi4ELb0ELb0EN7cutlass10bfloat16_tE19Flash_kernel_traitsILi64ELi64ELi128ELi4ES3_EELi8ELi4ELb0EEEvNS_16Flash_fwd_paramsE:
        /* <DEDUP_REMOVED lines=23> */
[----:B------:R-:W-:Y:S05]  /*0170*/  CALL.REL.NOINC `($__internal_17_$__cuda_sm20_div_s64) ;  /* 0x0000004000f47944 */ /* 0x000fea0003c00000 */
[----:B------:R-:W-:Y:S05]  /*0180*/  BRA `(.L_x_4811) ;  /* 0x00000000004c7947 */ /* 0x000fea0003800000 */
.L_x_4810:
        /* <DEDUP_REMOVED lines=19> */
.L_x_4811:
        /* <DEDUP_REMOVED lines=13> */
[----:B------:R-:W-:Y:S05]  /*0390*/  CALL.REL.NOINC `($__internal_17_$__cuda_sm20_div_s64) ;  /* 0x00000040006c7944 */ /* 0x000fea0003c00000 */
[----:B------:R-:W-:Y:S02]  /*03a0*/  MOV R8, R20 ;  /* 0x0000001400087202 */ /* 0x000fe40000000f00 */
[----:B------:R-:W-:Y:S01]  /*03b0*/  MOV R9, R21 ;  /* 0x0000001500097202 */ /* 0x000fe20000000f00 */
[----:B------:R-:W-:Y:S05]  /*03c0*/  BRA `(.L_x_4814) ;  /* 0x00000000004c7947 */ /* 0x000fea0003800000 */
.L_x_4813:
        /* <DEDUP_REMOVED lines=19> */
.L_x_4814:
[----:B------:R-:W-:Y:S05]  /*0500*/  BSYNC B0 ;  /* 0x0000000000007941 */ /* 0x000fea0003800000 */
.L_x_4812:
        /* <DEDUP_REMOVED lines=43> */
.L_x_4816:
        /* <DEDUP_REMOVED lines=19> */
.L_x_4817:
[----:B------:R-:W-:Y:S05]  /*08f0*/  BSYNC B0 ;  /* 0x0000000000007941 */ /* 0x000fea0003800000 */
.L_x_4815:
        /* <DEDUP_REMOVED lines=74> */
[----:B------:R-:W-:Y:S02]  /*0da0*/  MOV R32, R20 ;  /* 0x0000001400207202 */ /* 0x000fe40000000f00 */
[----:B------:R-:W-:Y:S01]  /*0db0*/  MOV R33, R21 ;  /* 0x0000001500217202 */ /* 0x000fe20000000f00 */
[----:B------:R-:W-:Y:S05]  /*0dc0*/  BRA `(.L_x_4820) ;  /* 0x00000000004c7947 */ /* 0x000fea0003800000 */
.L_x_4819:
        /* <DEDUP_REMOVED lines=19> */
.L_x_4820:
[----:B------:R-:W-:Y:S05]  /*0f00*/  BSYNC B0 ;  /* 0x0000000000007941 */ /* 0x000fea0003800000 */
.L_x_4818:
        /* <DEDUP_REMOVED lines=43> */
.L_x_4822:
        /* <DEDUP_REMOVED lines=19> */
.L_x_4823:
[----:B------:R-:W-:Y:S05]  /*12f0*/  BSYNC B0 ;  /* 0x0000000000007941 */ /* 0x000fea0003800000 */
.L_x_4821:
        /* <DEDUP_REMOVED lines=67> */
.L_x_4825:
[----:B------:R-:W-:Y:S05]  /*1730*/  BSYNC B0 ;  /* 0x0000000000007941 */ /* 0x000fea0003800000 */
.L_x_4824:
        /* <DEDUP_REMOVED lines=14> */
.L_x_4827:
[----:B------:R-:W-:Y:S05]  /*1820*/  BSYNC B0 ;  /* 0x0000000000007941 */ /* 0x000fea0003800000 */
.L_x_4826:
        /* <DEDUP_REMOVED lines=158> */
.L_x_4832:
        /* <DEDUP_REMOVED lines=22> */
.L_x_4833:
[----:B------:R-:W-:Y:S05]  /*2370*/  BSYNC B0 ;  /* 0x0000000000007941 */ /* 0x000fea0003800000 */
.L_x_4831:
[----:B------:R-:W-:Y:S01]  /*2380*/  LOP3.LUT R19, R17, R0, RZ, 0xfc, !PT ;  /* 0x0000000011137212 */ /* 0x000fe200078efcff */
[----:B------:R-:W-:Y:S03]  /*2390*/  BSSY B0, `(.L_x_4834) ;  /* 0x0000028000007945 */ /* 0x000fe60003800000 */
[----:B------:R-:W-:-:S13]  /*23a0*/  ISETP.NE.U32.AND P0, PT, R19, RZ, PT ;  /* 0x000000ff1300720c */ /* 0x000fda0003f05070 */
[----:B------:R-:W-:Y:S05]  /*23b0*/  @!P0 BRA `(.L_x_4835) ;  /* 0x00000000003c8947 */ /* 0x000fea0003800000 */
[----:B------:R-:W-:Y:S01]  /*23c0*/  IMAD.MOV.U32 R24, RZ, RZ, R25 ;  /* 0x000000ffff187224 */ /* 0x000fe200078e0019 */
[----:B------:R-:W-:Y:S02]  /*23d0*/  MOV R23, R0 ;  /* 0x0000000000177202 */ /* 0x000fe40000000f00 */
[----:B------:R-:W-:Y:S02]  /*23e0*/  MOV R22, 0x2400 ;  /* 0x0000240000167802 */ /* 0x000fe40000000f00 */
[----:B------:R-:W-:Y:S05]  /*23f0*/  CALL.REL.NOINC `($__internal_17_$__cuda_sm20_div_s64) ;  /* 0x0000002000547944 */ /* 0x000fea0003c00000 */
        /* <DEDUP_REMOVED lines=11> */
.L_x_4835:
        /* <DEDUP_REMOVED lines=22> */
.L_x_4836:
[----:B------:R-:W-:Y:S05]  /*2610*/  BSYNC B0 ;  /* 0x0000000000007941 */ /* 0x000fea0003800000 */
.L_x_4834:
        /* <DEDUP_REMOVED lines=11> */
[----:B------:R-:W-:Y:S05]  /*26d0*/  CALL.REL.NOINC `($__internal_17_$__cuda_sm20_div_s64) ;  /* 0x0000001c009c7944 */ /* 0x000fea0003c00000 */
[----:B------:R-:W-:-:S04]  /*26e0*/  IADD3 R17, P0, RZ, -R20, RZ ;  /* 0x80000014ff117210 */ /* 0x000fc80007f1e0ff */
[----:B------:R-:W-:Y:S01]  /*26f0*/  IADD3.X R18, RZ, ~R21, RZ, P0, !PT ;  /* 0x80000015ff127210 */ /* 0x000fe200007fe4ff */
[----:B------:R-:W-:-:S04]  /*2700*/  IMAD.WIDE.U32 R36, R5, R17, R36 ;  /* 0x0000001105247225 */ /* 0x000fc800078e0024 */
[----:B------:R-:W-:-:S04]  /*2710*/  IMAD R18, R18, R5, RZ ;  /* 0x0000000512127224 */ /* 0x000fc800078e02ff */
[----:B------:R-:W-:-:S05]  /*2720*/  IMAD R4, R4, R17, R18 ;  /* 0x0000001104047224 */ /* 0x000fca00078e0212 */
[----:B------:R-:W-:Y:S01]  /*2730*/  IADD3 R4, R37, R4, RZ ;  /* 0x0000000425047210 */ /* 0x000fe20007ffe0ff */
[----:B------:R-:W-:Y:S05]  /*2740*/  BRA `(.L_x_4839) ;  /* 0x0000000000587947 */ /* 0x000fea0003800000 */
.L_x_4838:
        /* <DEDUP_REMOVED lines=22> */
.L_x_4839:
[----:B------:R-:W-:Y:S05]  /*28b0*/  BSYNC B0 ;  /* 0x0000000000007941 */ /* 0x000fea0003800000 */
.L_x_4837:
        /* <DEDUP_REMOVED lines=38> */
[----:B------:R-:W-:Y:S05]  /*2b20*/  CALL.REL.NOINC `($__internal_17_$__cuda_sm20_div_s64) ;  /* 0x0000001800887944 */ /* 0x000fea0003c00000 */
        /* <DEDUP_REMOVED lines=12> */
.L_x_4841:
        /* <DEDUP_REMOVED lines=23> */
.L_x_4842:
[----:B------:R-:W-:Y:S05]  /*2d60*/  BSYNC B0 ;  /* 0x0000000000007941 */ /* 0x000fea0003800000 */
.L_x_4840:
        /* <DEDUP_REMOVED lines=19> */
.L_x_4844:
        /* <DEDUP_REMOVED lines=22> */
.L_x_4845:
[----:B------:R-:W-:Y:S05]  /*3000*/  BSYNC B0 ;  /* 0x0000000000007941 */ /* 0x000fea0003800000 */
.L_x_4843:
        /* <DEDUP_REMOVED lines=20> */
.L_x_4847:
        /* <DEDUP_REMOVED lines=23> */
.L_x_4848:
[----:B------:R-:W-:Y:S05]  /*32c0*/  BSYNC B0 ;  /* 0x0000000000007941 */ /* 0x000fea0003800000 */
.L_x_4846:
        /* <DEDUP_REMOVED lines=39> */
.L_x_4850:
        /* <DEDUP_REMOVED lines=23> */
.L_x_4851:
[----:B------:R-:W-:Y:S05]  /*36b0*/  BSYNC B0 ;  /* 0x0000000000007941 */ /* 0x000fea0003800000 */
.L_x_4849:
        /* <DEDUP_REMOVED lines=26> */
.L_x_4853:
        /* <DEDUP_REMOVED lines=23> */
.L_x_4854:
[----:B------:R-:W-:Y:S05]  /*39d0*/  BSYNC B0 ;  /* 0x0000000000007941 */ /* 0x000fea0003800000 */
.L_x_4852:
        /* <DEDUP_REMOVED lines=21> */
.L_x_4830:
[----:B------:R-:W-:Y:S02]  /*3b30*/  ULDC.64 UR4, c[0x0][0x2b0] ;  /* 0x0000ac0000047ab9 */ /* 0x000fe40000000a00 */
[----:B------:R-:W-:-:S04]  /*3b40*/  LEA R2, P0, R30, UR4, 0x2 ;  /* 0x000000041e027c11 */ /* 0x000fc8000f8010ff */
[----:B------:R-:W-:-:S05]  /*3b50*/  LEA.HI.X R3, R30, UR5, R31, 0x2, P0 ;  /* 0x000000051e037c11 */ /* 0x000fca00080f141f */
[----:B------:R0:W-:Y:S04]  /*3b60*/  STG.E desc[UR8][R2.64], R28 ;  /* 0x0000001c02007986 */ /* 0x0001e8000c101908 */
.L_x_4829:
[----:B------:R-:W-:Y:S05]  /*3b70*/  BSYNC B1 ;  /* 0x0000000000017941 */ /* 0x000fea0003800000 */
.L_x_4828:
        /* <DEDUP_REMOVED lines=20> */
.L_x_4856:
[----:B------:R-:W-:Y:S05]  /*3cc0*/  BSYNC B0 ;  /* 0x0000000000007941 */ /* 0x000fea0003800000 */
.L_x_4855:
        /* <DEDUP_REMOVED lines=31> */
.L_x_4860:
        /* <DEDUP_REMOVED lines=10> */
.L_x_4859:
[----:B------:R-:W-:Y:S05]  /*3f60*/  BSYNC B0 ;  /* 0x0000000000007941 */ /* 0x000fea0003800000 */
.L_x_4858:
        /* <DEDUP_REMOVED lines=8> */
.L_x_4857:
        /* <DEDUP_REMOVED lines=86> */
        .weak           $__internal_17_$__cuda_sm20_div_s64
        .type           $__internal_17_$__cuda_sm20_div_s64,@function
        .size           $__internal_17_$__cuda_sm20_div_s64,(.L_x_7967 - $__internal_17_$__cuda_sm20_div_s64)
$__internal_17_$__cuda_sm20_div_s64:
        /* <DEDUP_REMOVED lines=83> */
[----:B------:R-:W-:Y:S06]  /*4a80*/  RET.REL.NODEC R26 `(_ZN5flash32flash_fwd_splitkv_combine_kernelI23Flash_fwd_kernel_traitsILi64ELi64ELi128ELi4ELb0ELb0EN7cutlass10bfloat16_tE19Flash_kernel_traitsILi64ELi64ELi128ELi4ES3_EELi8ELi4ELb0EEEvNS_16Flash_fwd_paramsE) ;  /* 0xffffffb41a5c7950 */ /* 0x000fec0003c3ffff */
.L_x_4861:
        /* <DEDUP_REMOVED lines=15> */
.L_x_7967:


//--------------------- .text._ZN5flash32flash_fwd_splitkv_combine_kernelI23Flash_fwd_kernel_traitsILi64ELi64ELi128ELi4ELb0ELb0EN7cutlass10bfloat16_tE19Flash_kernel_traitsILi64ELi64ELi128ELi4ES3_EELi8ELi3ELb0EEEvNS_16Flash_fwd_paramsE --------------------------
	.section	.text._ZN5flash32flash_fwd_splitkv_combine_kernelI23Flash_fwd_kernel_traitsILi64ELi64ELi128ELi4ELb0ELb0EN7cutlass10bfloat16_tE19Flash_kernel_traitsILi64ELi64ELi128ELi4ES3_EELi8ELi3ELb0EEEvNS_16Flash_fwd_paramsE,"ax",@progbits
	.align	128
        .global         _ZN5flash32flash_fwd_splitkv_combine_kernelI23Flash_fwd_kernel_traitsILi64ELi64ELi128ELi4ELb0ELb0EN7cutlass10bfloat16_tE19Flash_kernel_traitsILi64ELi64ELi128ELi4ES3_EELi8ELi3ELb0EEEvNS_16Flash_fwd_paramsE
        .type           _ZN5flash32flash_fwd_splitkv_combine_kernelI23Flash_fwd_kernel_traitsILi64ELi64ELi128ELi4ELb0ELb0EN7cutlass10bfloat16_tE19Flash_kernel_traitsILi64ELi64ELi128ELi4ES3_EELi8ELi3ELb0EEEvNS_16Flash_fwd_paramsE,@function
        .size           _ZN5flash32flash_fwd_splitkv_combine_kernelI23Flash_fwd_kernel_traitsILi64ELi64ELi128ELi4ELb0ELb0EN7cutlass10bfloat16_tE19Flash_kernel_traitsILi64ELi64ELi128ELi4ES3_EELi8ELi3ELb0EEEvNS_16Flash_fwd_paramsE,(.L_x_7968 - _ZN5flash32flash_fwd_splitkv_combine_kernelI23Flash_fwd_kernel_traitsILi64ELi64ELi128ELi4ELb0ELb0EN7cutlass10bfloat16_tE19Flash_kernel_traitsILi64ELi64ELi128ELi4ES3_EELi8ELi3ELb0EEEvNS_16Flash_fwd_paramsE)
        .other          _ZN5flash32flash_fwd_splitkv_combine_kernelI23Flash_fwd_kernel_traitsILi64ELi64ELi128ELi4ELb0ELb0EN7cutlass10bfloat16_tE19Flash_kernel_traitsILi64ELi64ELi128ELi4ES3_EELi8ELi3ELb0EEEvNS_16Flash_fwd_paramsE,@"STO_CUDA_ENTRY STV_DEFAULT"
_ZN5flash32flash_fwd_splitkv_combine_kernelI23Flash_fwd_kernel_traitsILi64ELi64ELi128ELi4ELb0ELb0EN7cutlass10bfloat16_tE19Flash_kernel_traitsILi64ELi64ELi128ELi4ES3_EELi8ELi3ELb0EEEvNS_16Flash_fwd_paramsE:
.text._ZN5flash32flash_fwd_splitkv_combine_kernelI23Flash_fwd_kernel_traitsILi64ELi64ELi128ELi4ELb0ELb0EN7cutlass10bfloat16_tE19Flash_kernel_traitsILi64ELi64ELi128ELi4ES3_EELi8ELi3ELb0EEEvNS_16Flash_fwd_paramsE:
        /* <DEDUP_REMOVED lines=23> */
[----:B------:R-:W-:Y:S05]  /*0170*/  CALL.REL.NOINC `($__internal_18_$__cuda_sm20_div_s64) ;  /* 0x0000004000a07944 */ /* 0x000fea0003c00000 */
[----:B------:R-:W-:Y:S02]  /*0180*/  MOV R20, R0 ;  /* 0x0000000000147202 */ /* 0x000fe40000000f00 */
[----:B------:R-:W-:Y:S01]  /*0190*/  MOV R21, R23 ;  /* 0x0000001700157202 */ /* 0x000fe20000000f00 */
[----:B------:R-:W-:Y:S06]  /*01a0*/  BRA `(.L_x_4863) ;  /* 0x00000000004c7947 */ /* 0x000fec0003800000 */
.L_x_4862:
        /* <DEDUP_REMOVED lines=19> */
.L_x_4863:
        /* <DEDUP_REMOVED lines=11> */
[----:B------:R-:W-:Y:S05]  /*0390*/  CALL.REL.NOINC `($__internal_18_$__cuda_sm20_div_s64) ;  /* 0x0000004000187944 */ /* 0x000fea0003c00000 */
[----:B------:R-:W-:Y:S02]  /*03a0*/  MOV R10, R0 ;  /* 0x00000000000a7202 */ /* 0x000fe40000000f00 */
[----:B------:R-:W-:Y:S01]  /*03b0*/  MOV R11, R23 ;  /* 0x00000017000b7202 */ /* 0x000fe20000000f00 */
[----:B------:R-:W-:Y:S05]  /*03c0*/  BRA `(.L_x_4866) ;  /* 0x00000000004c7947 */ /* 0x000fea0003800000 */
.L_x_4865:
        /* <DEDUP_REMOVED lines=19> */
.L_x_4866:
[----:B------:R-:W-:Y:S05]  /*0500*/  BSYNC B0 ;  /* 0x0000000000007941 */ /* 0x000fea0003800000 */
.L_x_4864:
        /* <DEDUP_REMOVED lines=44> */
[----:B------:R-:W-:Y:S05]  /*07d0*/  BRA `(.L_x_4869) ;  /* 0x00000000004c7947 */ /* 0x000fea0003800000 */
.L_x_4868:
        /* <DEDUP_REMOVED lines=19> */
.L_x_4869:
[----:B------:R-:W-:Y:S05]  /*0910*/  BSYNC B0 ;  /* 0x0000000000007941 */ /* 0x000fea0003800000 */
.L_x_4867:
        /* <DEDUP_REMOVED lines=71> */
[----:B------:R-:W-:Y:S05]  /*0d90*/  CALL.REL.NOINC `($__internal_18_$__cuda_sm20_div_s64) ;  /* 0x0000003400987944 */ /* 0x000fea0003c00000 */
[----:B------:R-:W-:Y:S02]  /*0da0*/  MOV R32, R0 ;  /* 0x0000000000207202 */ /* 0x000fe40000000f00 */
[----:B------:R-:W-:Y:S01]  /*0db0*/  MOV R33, R23 ;  /* 0x0000001700217202 */ /* 0x000fe20000000f00 */
[----:B------:R-:W-:Y:S05]  /*0dc0*/  BRA `(.L_x_4872) ;  /* 0x00000000004c7947 */ /* 0x000fea0003800000 */
.L_x_4871:
        /* <DEDUP_REMOVED lines=19> */
.L_x_4872:
[----:B------:R-:W-:Y:S05]  /*0f00*/  BSYNC B0 ;  /* 0x0000000000007941 */ /* 0x000fea0003800000 */
.L_x_4870:
        /* <DEDUP_REMOVED lines=40> */
[----:B------:R-:W-:Y:S01]  /*1190*/  MOV R22, R0 ;  /* 0x0000000000167202 */ /* 0x000fe20000000f00 */
[----:B------:R-:W-:Y:S05]  /*11a0*/  BRA `(.L_x_4875) ;  /* 0x00000000004c7947 */ /* 0x000fea0003800000 */
.L_x_4874:
        /* <DEDUP_REMOVED lines=19> */
.L_x_4875:
[----:B------:R-:W-:Y:S05]  /*12e0*/  BSYNC B0 ;  /* 0x0000000000007941 */ /* 0x000fea0003800000 */
.L_x_4873:
        /* <DEDUP_REMOVED lines=70> */
.L_x_4877:
[----:B------:R-:W-:Y:S05]  /*1750*/  BSYNC B0 ;  /* 0x0000000000007941 */ /* 0x000fea0003800000 */
.L_x_4876:
        /* <DEDUP_REMOVED lines=155> */
.L_x_4882:
        /* <DEDUP_REMOVED lines=22> */
.L_x_4883:
[----:B------:R-:W-:Y:S05]  /*2270*/  BSYNC B0 ;  /* 0x0000000000007941 */ /* 0x000fea0003800000 */
.L_x_4881:
[----:B------:R-:W-:Y:S01]  /*2280*/  LOP3.LUT R0, R21, R8, RZ, 0xfc, !PT ;  /* 0x0000000815007212 */ /* 0x000fe200078efcff */
[----:B------:R-:W-:Y:S03]  /*2290*/  BSSY B0, `(.L_x_4884) ;  /* 0x0000027000007945 */ /* 0x000fe60003800000 */
[----:B------:R-:W-:-:S13]  /*22a0*/  ISETP.NE.U32.AND P0, PT, R0, RZ, PT ;  /* 0x000000ff0000720c */ /* 0x000fda0003f05070 */
[----:B------:R-:W-:Y:S05]  /*22b0*/  @!P0 BRA `(.L_x_4885) ;  /* 0x0000000000388947 */ /* 0x000fea0003800000 */
[----:B------:R-:W-:Y:S01]  /*22c0*/  IMAD.MOV.U32 R22, RZ, RZ, R25 ;  /* 0x000000ffff167224 */ /* 0x000fe200078e0019 */
[----:B------:R-:W-:Y:S02]  /*22d0*/  MOV R6, R8 ;  /* 0x0000000800067202 */ /* 0x000fe40000000f00 */
[----:B------:R-:W-:Y:S02]  /*22e0*/  MOV R20, 0x2300 ;  /* 0x0000230000147802 */ /* 0x000fe40000000f00 */
[----:B------:R-:W-:Y:S05]  /*22f0*/  CALL.REL.NOINC `($__internal_18_$__cuda_sm20_div_s64) ;  /* 0x0000002000407944 */ /* 0x000fea0003c00000 */
        /* <DEDUP_REMOVED lines=10> */
.L_x_4885:
        /* <DEDUP_REMOVED lines=22> */
.L_x_4886:
[----:B------:R-:W-:Y:S05]  /*2500*/  BSYNC B0 ;  /* 0x0000000000007941 */ /* 0x000fea0003800000 */
.L_x_4884:
        /* <DEDUP_REMOVED lines=11> */
[----:B------:R-:W-:Y:S05]  /*25c0*/  CALL.REL.NOINC `($__internal_18_$__cuda_sm20_div_s64) ;  /* 0x0000001c008c7944 */ /* 0x000fea0003c00000 */
        /* <DEDUP_REMOVED lines=8> */
.L_x_4888:
        /* <DEDUP_REMOVED lines=21> */
.L_x_4889:
[----:B------:R-:W-:Y:S05]  /*27a0*/  BSYNC B0 ;  /* 0x0000000000007941 */ /* 0x000fea0003800000 */
.L_x_4887:
        /* <DEDUP_REMOVED lines=38> */
[----:B------:R-:W-:Y:S05]  /*2a10*/  CALL.REL.NOINC `($__internal_18_$__cuda_sm20_div_s64) ;  /* 0x0000001800787944 */ /* 0x000fea0003c00000 */
        /* <DEDUP_REMOVED lines=12> */
.L_x_4891:
        /* <DEDUP_REMOVED lines=23> */
.L_x_4892:
[----:B------:R-:W-:Y:S05]  /*2c50*/  BSYNC B0 ;  /* 0x0000000000007941 */ /* 0x000fea0003800000 */
.L_x_4890:
        /* <DEDUP_REMOVED lines=18> */
.L_x_4894:
        /* <DEDUP_REMOVED lines=22> */
.L_x_4895:
[----:B------:R-:W-:Y:S05]  /*2ee0*/  BSYNC B0 ;  /* 0x0000000000007941 */ /* 0x000fea0003800000 */
.L_x_4893:
        /* <DEDUP_REMOVED lines=21> */
.L_x_4897:
        /* <DEDUP_REMOVED lines=23> */
.L_x_4898:
[----:B------:R-:W-:Y:S05]  /*31b0*/  BSYNC B0 ;  /* 0x0000000000007941 */ /* 0x000fea0003800000 */
.L_x_4896:
        /* <DEDUP_REMOVED lines=39> */
.L_x_4900:
        /* <DEDUP_REMOVED lines=23> */
.L_x_4901:
[----:B------:R-:W-:Y:S05]  /*35a0*/  BSYNC B0 ;  /* 0x0000000000007941 */ /* 0x000fea0003800000 */
.L_x_4899:
        /* <DEDUP_REMOVED lines=27> */
.L_x_4903:
        /* <DEDUP_REMOVED lines=23> */
.L_x_4904:
[----:B------:R-:W-:Y:S05]  /*38d0*/  BSYNC B0 ;  /* 0x0000000000007941 */ /* 0x000fea0003800000 */
.L_x_4902:
        /* <DEDUP_REMOVED lines=21> */
.L_x_4880:
[----:B------:R-:W-:Y:S02]  /*3a30*/  ULDC.64 UR4, c[0x0][0x2b0] ;  /* 0x0000ac0000047ab9 */ /* 0x000fe40000000a00 */
[----:B------:R-:W-:-:S04]  /*3a40*/  LEA R2, P0, R30, UR4, 0x2 ;  /* 0x000000041e027c11 */ /* 0x000fc8000f8010ff */
[----:B------:R-:W-:-:S05]  /*3a50*/  LEA.HI.X R3, R30, UR5, R31, 0x2, P0 ;  /* 0x000000051e037c11 */ /* 0x000fca00080f141f */
[----:B------:R1:W-:Y:S04]  /*3a60*/  STG.E desc[UR8][R2.64], R26 ;  /* 0x0000001a02007986 */ /* 0x0003e8000c101908 */
.L_x_4879:
[----:B------:R-:W-:Y:S05]  /*3a70*/  BSYNC B1 ;  /* 0x0000000000017941 */ /* 0x000fea0003800000 */
.L_x_4878:
        /* <DEDUP_REMOVED lines=46> */
.L_x_4908:
        /* <DEDUP_REMOVED lines=11> */
.L_x_4907:
[----:B------:R-:W-:Y:S05]  /*3e10*/  BSYNC B0 ;  /* 0x0000000000007941 */ /* 0x000fea0003800000 */
.L_x_4906:
        /* <DEDUP_REMOVED lines=8> */
.L_x_4905:
        /* <DEDUP_REMOVED lines=86> */
        .weak           $__internal_18_$__cuda_sm20_div_s64
        .type           $__internal_18_$__cuda_sm20_div_s64,@function
        .size           $__internal_18_$__cuda_sm20_div_s64,(.L_x_7968 - $__internal_18_$__cuda_sm20_div_s64)
$__internal_18_$__cuda_sm20_div_s64:
        /* <DEDUP_REMOVED lines=83> */
[----:B------:R-:W-:Y:S06]  /*4930*/  RET.REL.NODEC R38 `(_ZN5flash32flash_fwd_splitkv_combine_kernelI23Flash_fwd_kernel_traitsILi64ELi64ELi128ELi4ELb0ELb0EN7cutlass10bfloat16_tE19Flash_kernel_traitsILi64ELi64ELi128ELi4ES3_EELi8ELi3ELb0EEEvNS_16Flash_fwd_paramsE) ;  /* 0xffffffb426b07950 */ /* 0x000fec0003c3ffff */
.L_x_4909:
        /* <DEDUP_REMOVED lines=12> */
.L_x_7968:


//--------------------- .text._ZN5flash32flash_fwd_splitkv_combine_kernelI23Flash_fwd_kernel_traitsILi64ELi64ELi128ELi4ELb0ELb0EN7cutlass10bfloat16_tE19Flash_kernel_traitsILi64ELi64ELi128ELi4ES3_EELi8ELi2ELb0EEEvNS_16Flash_fwd_paramsE --------------------------
	.section	.text._ZN5flash32flash_fwd_splitkv_combine_kernelI23Flash_fwd_kernel_traitsILi64ELi64ELi128ELi4ELb0ELb0EN7cutlass10bfloat16_tE19Flash_kernel_traitsILi64ELi64ELi128ELi4ES3_EELi8ELi2ELb0EEEvNS_16Flash_fwd_paramsE,"ax",@progbits
	.align	128
        .global         _ZN5flash32flash_fwd_splitkv_combine_kernelI23Flash_fwd_kernel_traitsILi64ELi64ELi128ELi4ELb0ELb0EN7cutlass10bfloat16_tE19Flash_kernel_traitsILi64ELi64ELi128ELi4ES3_EELi8ELi2ELb0EEEvNS_16Flash_fwd_paramsE
        .type           _ZN5flash32flash_fwd_splitkv_combine_kernelI23Flash_fwd_kernel_traitsILi64ELi64ELi128ELi4ELb0ELb0EN7cutlass10bfloat16_tE19Flash_kernel_traitsILi64ELi64ELi128ELi4ES3_EELi8ELi2ELb0EEEvNS_16Flash_fwd_paramsE,@function
        .size           _ZN5flash32flash_fwd_splitkv_combine_kernelI23Flash_fwd_kernel_traitsILi64ELi64ELi128ELi4ELb0ELb0EN7cutlass10bfloat16_tE19Flash_kernel_traitsILi64ELi64ELi128ELi4ES3_EELi8ELi2ELb0EEEvNS_16Flash_fwd_paramsE,(.L_x_7969 - _ZN5flash32flash_fwd_splitkv_combine_kernelI23Flash_fwd_kernel_traitsILi64ELi64ELi128ELi4ELb0ELb0EN7cutlass10bfloat16_tE19Flash_kernel_traitsILi64ELi64ELi128ELi4ES3_EELi8ELi2ELb0EEEvNS_16Flash_fwd_paramsE)
        .other          _ZN5flash32flash_fwd_splitkv_combine_kernelI23Flash_fwd_kernel_traitsILi64ELi64ELi128ELi4ELb0ELb0EN7cutlass10bfloat16_tE19Flash_kernel_traitsILi64ELi64ELi128ELi4ES3_EELi8ELi2ELb0EEEvNS_16Flash_fwd_paramsE,@"STO_CUDA_ENTRY STV_DEFAULT"
_ZN5flash32flash_fwd_splitkv_combine_kernelI23Flash_fwd_kernel_traitsILi64ELi64ELi128ELi4ELb0ELb0EN7cutlass10bfloat16_tE19Flash_kernel_traitsILi64ELi64ELi128ELi4ES3_EELi8ELi2ELb0EEEvNS_16Flash_fwd_paramsE:
.text._ZN5flash32flash_fwd_splitkv_combine_kernelI23Flash_fwd_kernel_traitsILi64ELi64ELi128ELi4ELb0ELb0EN7cutlass10bfloat16_tE19Flash_kernel_traitsILi64ELi64ELi128ELi4ES3_EELi8ELi2ELb0EEEvNS_16Flash_fwd_paramsE:
        /* <DEDUP_REMOVED lines=23> */
[----:B------:R-:W-:Y:S05]  /*0170*/  CALL.REL.NOINC `($__internal_19_$__cuda_sm20_div_s64) ;  /* 0x0000004000d47944 */ /* 0x000fea0003c00000 */
[----:B------:R-:W-:Y:S02]  /*0180*/  MOV R20, R0 ;  /* 0x0000000000147202 */ /* 0x000fe40000000f00 */
[----:B------:R-:W-:Y:S01]  /*0190*/  MOV R21, R23 ;  /* 0x0000001700157202 */ /* 0x000fe20000000f00 */
[----:B------:R-:W-:Y:S06]  /*01a0*/  BRA `(.L_x_4911) ;  /* 0x00000000004c7947 */ /* 0x000fec0003800000 */
.L_x_4910:
        /* <DEDUP_REMOVED lines=19> */
.L_x_4911:
        /* <DEDUP_REMOVED lines=11> */
[----:B------:R-:W-:Y:S05]  /*0390*/  CALL.REL.NOINC `($__internal_19_$__cuda_sm20_div_s64) ;  /* 0x00000040004c7944 */ /* 0x000fea0003c00000 */
[----:B------:R-:W-:Y:S02]  /*03a0*/  MOV R30, R0 ;  /* 0x00000000001e7202 */ /* 0x000fe40000000f00 */
[----:B------:R-:W-:Y:S01]  /*03b0*/  MOV R31, R23 ;  /* 0x00000017001f7202 */ /* 0x000fe20000000f00 */
[----:B------:R-:W-:Y:S05]  /*03c0*/  BRA `(.L_x_4914) ;  /* 0x00000000004c7947 */ /* 0x000fea0003800000 */
.L_x_4913:
        /* <DEDUP_REMOVED lines=19> */
.L_x_4914:
[----:B------:R-:W-:Y:S05]  /*0500*/  BSYNC B0 ;  /* 0x0000000000007941 */ /* 0x000fea0003800000 */
.L_x_4912:
        /* <DEDUP_REMOVED lines=42> */
[----:B------:R-:W-:Y:S01]  /*07b0*/  MOV R22, R0 ;  /* 0x0000000000167202 */ /* 0x000fe20000000f00 */
[----:B------:R-:W-:Y:S05]  /*07c0*/  BRA `(.L_x_4917) ;  /* 0x00000000004c7947 */ /* 0x000fea0003800000 */
.L_x_4916:
        /* <DEDUP_REMOVED lines=19> */
.L_x_4917:
[----:B------:R-:W-:Y:S05]  /*0900*/  BSYNC B0 ;  /* 0x0000000000007941 */ /* 0x000fea0003800000 */
.L_x_4915:
        /* <DEDUP_REMOVED lines=75> */
[----:B------:R-:W-:Y:S05]  /*0dc0*/  BRA `(.L_x_4920) ;  /* 0x00000000004c7947 */ /* 0x000fea0003800000 */
.L_x_4919:
        /* <DEDUP_REMOVED lines=19> */
.L_x_4920:
[----:B------:R-:W-:Y:S05]  /*0f00*/  BSYNC B0 ;  /* 0x0000000000007941 */ /* 0x000fea0003800000 */
.L_x_4918:
        /* <DEDUP_REMOVED lines=42> */
.L_x_4922:
        /* <DEDUP_REMOVED lines=19> */
.L_x_4923:
[----:B------:R-:W-:Y:S05]  /*12e0*/  BSYNC B0 ;  /* 0x0000000000007941 */ /* 0x000fea0003800000 */
.L_x_4921:
        /* <DEDUP_REMOVED lines=68> */
.L_x_4925:
[----:B------:R-:W-:Y:S05]  /*1730*/  BSYNC B0 ;  /* 0x0000000000007941 */ /* 0x000fea0003800000 */
.L_x_4924:
        /* <DEDUP_REMOVED lines=13> */
.L_x_4927:
[----:B------:R-:W-:Y:S05]  /*1810*/  BSYNC B0 ;  /* 0x0000000000007941 */ /* 0x000fea0003800000 */
.L_x_4926:
        /* <DEDUP_REMOVED lines=138> */
[----:B------:R-:W-:Y:S05]  /*20c0*/  CALL.REL.NOINC `($__internal_19_$__cuda_sm20_div_s64) ;  /* 0x0000002400007944 */ /* 0x000fea0003c00000 */
        /* <DEDUP_REMOVED lines=10> */
.L_x_4932:
        /* <DEDUP_REMOVED lines=22> */
.L_x_4933:
[----:B------:R-:W-:Y:S05]  /*22d0*/  BSYNC B0 ;  /* 0x0000000000007941 */ /* 0x000fea0003800000 */
.L_x_4931:
[----:B------:R-:W-:Y:S01]  /*22e0*/  LOP3.LUT R0, R21, R5, RZ, 0xfc, !PT ;  /* 0x0000000515007212 */ /* 0x000fe200078efcff */
[----:B------:R-:W-:Y:S03]  /*22f0*/  BSSY B0, `(.L_x_4934) ;  /* 0x0000028000007945 */ /* 0x000fe60003800000 */
[----:B------:R-:W-:-:S13]  /*2300*/  ISETP.NE.U32.AND P0, PT, R0, RZ, PT ;  /* 0x000000ff0000720c */ /* 0x000fda0003f05070 */
[----:B------:R-:W-:Y:S05]  /*2310*/  @!P0 BRA `(.L_x_4935) ;  /* 0x00000000003c8947 */ /* 0x000fea0003800000 */
[----:B------:R-:W-:Y:S01]  /*2320*/  IMAD.MOV.U32 R24, RZ, RZ, R3 ;  /* 0x000000ffff187224 */ /* 0x000fe200078e0003 */
[----:B------:R-:W-:Y:S02]  /*2330*/  MOV R6, R5 ;  /* 0x0000000500067202 */ /* 0x000fe40000000f00 */
[----:B------:R-:W-:Y:S02]  /*2340*/  MOV R22, 0x2360 ;  /* 0x0000236000167802 */ /* 0x000fe40000000f00 */
[----:B------:R-:W-:Y:S05]  /*2350*/  CALL.REL.NOINC `($__internal_19_$__cuda_sm20_div_s64) ;  /* 0x00000020005c7944 */ /* 0x000fea0003c00000 */
        /* <DEDUP_REMOVED lines=11> */
.L_x_4935:
        /* <DEDUP_REMOVED lines=22> */
.L_x_4936:
[----:B------:R-:W-:Y:S05]  /*2570*/  BSYNC B0 ;  /* 0x0000000000007941 */ /* 0x000fea0003800000 */
.L_x_4934:
        /* <DEDUP_REMOVED lines=12> */
[----:B------:R-:W-:Y:S05]  /*2640*/  CALL.REL.NOINC `($__internal_19_$__cuda_sm20_div_s64) ;  /* 0x0000001c00a07944 */ /* 0x000fea0003c00000 */
        /* <DEDUP_REMOVED lines=8> */
.L_x_4938:
        /* <DEDUP_REMOVED lines=22> */
.L_x_4939:
[----:B------:R-:W-:Y:S05]  /*2830*/  BSYNC B0 ;  /* 0x0000000000007941 */ /* 0x000fea0003800000 */
.L_x_4937:
        /* <DEDUP_REMOVED lines=37> */
[----:B------:R-:W-:Y:S05]  /*2a90*/  CALL.REL.NOINC `($__internal_19_$__cuda_sm20_div_s64) ;  /* 0x00000018008c7944 */ /* 0x000fea0003c00000 */
        /* <DEDUP_REMOVED lines=12> */
.L_x_4941:
        /* <DEDUP_REMOVED lines=23> */
.L_x_4942:
[----:B------:R-:W-:Y:S05]  /*2cd0*/  BSYNC B0 ;  /* 0x0000000000007941 */ /* 0x000fea0003800000 */
.L_x_4940:
        /* <DEDUP_REMOVED lines=19> */
.L_x_4944:
        /* <DEDUP_REMOVED lines=22> */
.L_x_4945:
[----:B------:R-:W-:Y:S05]  /*2f70*/  BSYNC B0 ;  /* 0x0000000000007941 */ /* 0x000fea0003800000 */
.L_x_4943:
        /* <DEDUP_REMOVED lines=21> */
.L_x_4947:
        /* <DEDUP_REMOVED lines=23> */
.L_x_4948:
[----:B------:R-:W-:Y:S05]  /*3240*/  BSYNC B0 ;  /* 0x0000000000007941 */ /* 0x000fea0003800000 */
.L_x_4946:
        /* <DEDUP_REMOVED lines=39> */
.L_x_4950:
        /* <DEDUP_REMOVED lines=23> */
.L_x_4951:
[----:B------:R-:W-:Y:S05]  /*3630*/  BSYNC B0 ;  /* 0x0000000000007941 */ /* 0x000fea0003800000 */
.L_x_4949:
        /* <DEDUP_REMOVED lines=27> */
.L_x_4953:
        /* <DEDUP_REMOVED lines=23> */
.L_x_4954:
[----:B------:R-:W-:Y:S05]  /*3960*/  BSYNC B0 ;  /* 0x0000000000007941 */ /* 0x000fea0003800000 */
.L_x_4952:
        /* <DEDUP_REMOVED lines=21> */
.L_x_4930:
[----:B------:R-:W-:Y:S02]  /*3ac0*/  ULDC.64 UR4, c[0x0][0x2b0] ;  /* 0x0000ac0000047ab9 */ /* 0x000fe40000000a00 */
[----:B------:R-:W-:-:S04]  /*3ad0*/  LEA R2, P0, R32, UR4, 0x2 ;  /* 0x0000000420027c11 */ /* 0x000fc8000f8010ff */
[----:B------:R-:W-:-:S05]  /*3ae0*/  LEA.HI.X R3, R32, UR5, R33, 0x2, P0 ;  /* 0x0000000520037c11 */ /* 0x000fca00080f1421 */
[----:B------:R0:W-:Y:S04]  /*3af0*/  STG.E desc[UR8][R2.64], R27 ;  /* 0x0000001b02007986 */ /* 0x0001e8000c101908 */
.L_x_4929:
[----:B------:R-:W-:Y:S05]  /*3b00*/  BSYNC B1 ;  /* 0x0000000000017941 */ /* 0x000fea0003800000 */
.L_x_4928:
        /* <DEDUP_REMOVED lines=18> */
.L_x_4956:
[----:B------:R-:W-:Y:S05]  /*3c30*/  BSYNC B0 ;  /* 0x0000000000007941 */ /* 0x000fea0003800000 */
.L_x_4955:
        /* <DEDUP_REMOVED lines=34> */
.L_x_4960:
        /* <DEDUP_REMOVED lines=10> */
.L_x_4959:
[----:B------:R-:W-:Y:S05]  /*3f00*/  BSYNC B0 ;  /* 0x0000000000007941 */ /* 0x000fea0003800000 */
.L_x_4958:
        /* <DEDUP_REMOVED lines=8> */
.L_x_4957:
        /* <DEDUP_REMOVED lines=84> */
        .weak           $__internal_19_$__cuda_sm20_div_s64
        .type           $__internal_19_$__cuda_sm20_div_s64,@function
        .size           $__internal_19_$__cuda_sm20_div_s64,(.L_x_7969 - $__internal_19_$__cuda_sm20_div_s64)
$__internal_19_$__cuda_sm20_div_s64:
        /* <DEDUP_REMOVED lines=83> */
[----:B------:R-:W-:Y:S06]  /*4a00*/  RET.REL.NODEC R40 `(_ZN5flash32flash_fwd_splitkv_combine_kernelI23Flash_fwd_kernel_traitsILi64ELi64ELi128ELi4ELb0ELb0EN7cutlass10bfloat16_tE19Flash_kernel_traitsILi64ELi64ELi128ELi4ES3_EELi8ELi2ELb0EEEvNS_16Flash_fwd_paramsE) ;  /* 0xffffffb4287c7950 */ /* 0x000fec0003c3ffff */
.L_x_4961:
        /* <DEDUP_REMOVED lines=15> */
.L_x_7969:


//--------------------- .text._ZN5flash32flash_fwd_splitkv_combine_kernelI23Flash_fwd_kernel_traitsILi64ELi64ELi128ELi4ELb0ELb0EN7cutlass10bfloat16_tE19Flash_kernel_traitsILi64ELi64ELi128ELi4ES3_EELi8ELi1ELb0EEEvNS_16Flash_fwd_paramsE --------------------------
	.section	.text._ZN5flash32flash_fwd_splitkv_combine_kernelI23Flash_fwd_kernel_traitsILi64ELi64ELi128ELi4ELb0ELb0EN7cutlass10bfloat16_tE19Flash_kernel_traitsILi64ELi64ELi128ELi4ES3_EELi8ELi1ELb0EEEvNS_16Flash_fwd_paramsE,"ax",@progbits
	.align	128
        .global         _ZN5flash32flash_fwd_splitkv_combine_kernelI23Flash_fwd_kernel_traitsILi64ELi64ELi128ELi4ELb0ELb0EN7cutlass10bfloat16_tE19Flash_kernel_traitsILi64ELi64ELi128ELi4ES3_EELi8ELi1ELb0EEEvNS_16Flash_fwd_paramsE
        .type           _ZN5flash32flash_fwd_splitkv_combine_kernelI23Flash_fwd_kernel_traitsILi64ELi64ELi128ELi4ELb0ELb0EN7cutlass10bfloat16_tE19Flash_kernel_traitsILi64ELi64ELi128ELi4ES3_EELi8ELi1ELb0EEEvNS_16Flash_fwd_paramsE,@function
        .size           _ZN5flash32flash_fwd_splitkv_combine_kernelI23Flash_fwd_kernel_traitsILi64ELi64ELi128ELi4ELb0ELb0EN7cutlass10bfloat16_tE19Flash_kernel_traitsILi64ELi64ELi128ELi4ES3_EELi8ELi1ELb0EEEvNS_16Flash_fwd_paramsE,(.L_x_7970 - _ZN5flash32flash_fwd_splitkv_combine_kernelI23Flash_fwd_kernel_traitsILi64ELi64ELi128ELi4ELb0ELb0EN7cutlass10bfloat16_tE19Flash_kernel_traitsILi64ELi64ELi128ELi4ES3_EELi8ELi1ELb0EEEvNS_16Flash_fwd_paramsE)
        .other          _ZN5flash32flash_fwd_splitkv_combine_kernelI23Flash_fwd_kernel_traitsILi64ELi64ELi128ELi4ELb0ELb0EN7cutlass10bfloat16_tE19Flash_kernel_traitsILi64ELi64ELi128ELi4ES3_EELi8ELi1ELb0EEEvNS_16Flash_fwd_paramsE,@"STO_CUDA_ENTRY STV_DEFAULT"
_ZN5flash32flash_fwd_splitkv_combine_kernelI23Flash_fwd_kernel_traitsILi64ELi64ELi128ELi4ELb0ELb0EN7cutlass10bfloat16_tE19Flash_kernel_traitsILi64ELi64ELi128ELi4ES3_EELi8ELi1ELb0EEEvNS_16Flash_fwd_paramsE:
.text._ZN5flash32flash_fwd_splitkv_combine_kernelI23Flash_fwd_kernel_traitsILi64ELi64ELi128ELi4ELb0ELb0EN7cutlass10bfloat16_tE19Flash_kernel_traitsILi64ELi64ELi128ELi4ES3_EELi8ELi1ELb0EEEvNS_16Flash_fwd_paramsE:
        /* <DEDUP_REMOVED lines=23> */
[----:B------:R-:W-:Y:S05]  /*0170*/  CALL.REL.NOINC `($__internal_20_$__cuda_sm20_div_s64) ;  /* 0x0000004000f87944 */ /* 0x000fea0003c00000 */
[----:B------:R-:W-:Y:S02]  /*0180*/  MOV R8, R0 ;  /* 0x0000000000087202 */ /* 0x000fe40000000f00 */
[----:B------:R-:W-:Y:S01]  /*0190*/  MOV R9, R23 ;  /* 0x0000001700097202 */ /* 0x000fe20000000f00 */
[----:B------:R-:W-:Y:S06]  /*01a0*/  BRA `(.L_x_4963) ;  /* 0x00000000004c7947 */ /* 0x000fec0003800000 */
.L_x_4962:
        /* <DEDUP_REMOVED lines=19> */
.L_x_4963:
        /* <DEDUP_REMOVED lines=13> */
[----:B------:R-:W-:Y:S05]  /*03b0*/  CALL.REL.NOINC `($__internal_20_$__cuda_sm20_div_s64) ;  /* 0x0000004000687944 */ /* 0x000fea0003c00000 */
[----:B------:R-:W-:Y:S02]  /*03c0*/  MOV R10, R0 ;  /* 0x00000000000a7202 */ /* 0x000fe40000000f00 */
[----:B------:R-:W-:Y:S01]  /*03d0*/  MOV R11, R23 ;  /* 0x00000017000b7202 */ /* 0x000fe20000000f00 */
[----:B------:R-:W-:Y:S05]  /*03e0*/  BRA `(.L_x_4966) ;  /* 0x00000000004c7947 */ /* 0x000fea0003800000 */
.L_x_4965:
        /* <DEDUP_REMOVED lines=19> */
.L_x_4966:
[----:B------:R-:W-:Y:S05]  /*0520*/  BSYNC B0 ;  /* 0x0000000000007941 */ /* 0x000fea0003800000 */
.L_x_4964:
        /* <DEDUP_REMOVED lines=44> */
[----:B------:R-:W-:Y:S05]  /*07f0*/  BRA `(.L_x_4969) ;  /* 0x00000000004c7947 */ /* 0x000fea0003800000 */
.L_x_4968:
        /* <DEDUP_REMOVED lines=19> */
.L_x_4969:
[----:B------:R-:W-:Y:S05]  /*0930*/  BSYNC B0 ;  /* 0x0000000000007941 */ /* 0x000fea0003800000 */
.L_x_4967:
        /* <DEDUP_REMOVED lines=78> */
.L_x_4971:
        /* <DEDUP_REMOVED lines=19> */
.L_x_4972:
[----:B------:R-:W-:Y:S05]  /*0f50*/  BSYNC B0 ;  /* 0x0000000000007941 */ /* 0x000fea0003800000 */
.L_x_4970:
        /* <DEDUP_REMOVED lines=43> */
.L_x_4974:
        /* <DEDUP_REMOVED lines=20> */
.L_x_4975:
[----:B------:R-:W-:Y:S05]  /*1350*/  BSYNC B0 ;  /* 0x0000000000007941 */ /* 0x000fea0003800000 */
.L_x_4973:
        /* <DEDUP_REMOVED lines=72> */
.L_x_4977:
[----:B------:R-:W-:Y:S05]  /*17e0*/  BSYNC B0 ;  /* 0x0000000000007941 */ /* 0x000fea0003800000 */
.L_x_4976:
        /* <DEDUP_REMOVED lines=16> */
.L_x_4979:
[----:B------:R-:W-:Y:S05]  /*18f0*/  BSYNC B0 ;  /* 0x0000000000007941 */ /* 0x000fea0003800000 */
.L_x_4978:
        /* <DEDUP_REMOVED lines=141> */
.L_x_4984:
        /* <DEDUP_REMOVED lines=23> */
.L_x_4985:
[----:B------:R-:W-:Y:S05]  /*2340*/  BSYNC B0 ;  /* 0x0000000000007941 */ /* 0x000fea0003800000 */
.L_x_4983:
        /* <DEDUP_REMOVED lines=22> */
.L_x_4987:
        /* <DEDUP_REMOVED lines=22> */
.L_x_4988:
[----:B------:R-:W-:Y:S05]  /*2610*/  BSYNC B0 ;  /* 0x0000000000007941 */ /* 0x000fea0003800000 */
.L_x_4986:
        /* <DEDUP_REMOVED lines=22> */
.L_x_4990:
        /* <DEDUP_REMOVED lines=22> */
.L_x_4991:
[----:B------:R-:W-:Y:S05]  /*28e0*/  BSYNC B0 ;  /* 0x0000000000007941 */ /* 0x000fea0003800000 */
.L_x_4989:
        /* <DEDUP_REMOVED lines=33> */
[----:B------:R-:W-:Y:S05]  /*2b00*/  CALL.REL.NOINC `($__internal_20_$__cuda_sm20_div_s64) ;  /* 0x0000001800947944 */ /* 0x000fea0003c00000 */
        /* <DEDUP_REMOVED lines=11> */
.L_x_4993:
        /* <DEDUP_REMOVED lines=23> */
.L_x_4994:
[----:B------:R-:W-:Y:S05]  /*2d30*/  BSYNC B0 ;  /* 0x0000000000007941 */ /* 0x000fea0003800000 */
.L_x_4992:
        /* <DEDUP_REMOVED lines=20> */
.L_x_4996:
        /* <DEDUP_REMOVED lines=23> */
.L_x_4997:
[----:B------:R-:W-:Y:S05]  /*2ff0*/  BSYNC B0 ;  /* 0x0000000000007941 */ /* 0x000fea0003800000 */
.L_x_4995:
        /* <DEDUP_REMOVED lines=19> */
.L_x_4999:
        /* <DEDUP_REMOVED lines=23> */
.L_x_5000:
[----:B------:R-:W-:Y:S05]  /*32a0*/  BSYNC B0 ;  /* 0x0000000000007941 */ /* 0x000fea0003800000 */
.L_x_4998:
        /* <DEDUP_REMOVED lines=26> */
[----:B------:R-:W-:Y:S05]  /*3450*/  CALL.REL.NOINC `($__internal_20_$__cuda_sm20_div_s64) ;  /* 0x0000001000407944 */ /* 0x000fea0003c00000 */
        /* <DEDUP_REMOVED lines=12> */
.L_x_5002:
        /* <DEDUP_REMOVED lines=23> */
.L_x_5003:
[----:B------:R-:W-:Y:S05]  /*3690*/  BSYNC B0 ;  /* 0x0000000000007941 */ /* 0x000fea0003800000 */
.L_x_5001:
        /* <DEDUP_REMOVED lines=28> */
.L_x_5005:
        /* <DEDUP_REMOVED lines=23> */
.L_x_5006:
[----:B------:R-:W-:Y:S05]  /*39d0*/  BSYNC B0 ;  /* 0x0000000000007941 */ /* 0x000fea0003800000 */
.L_x_5004:
        /* <DEDUP_REMOVED lines=21> */
.L_x_4982:
[----:B------:R-:W-:Y:S02]  /*3b30*/  ULDC.64 UR4, c[0x0][0x2b0] ;  /* 0x0000ac0000047ab9 */ /* 0x000fe40000000a00 */
[----:B------:R-:W-:-:S04]  /*3b40*/  LEA R2, P0, R38, UR4, 0x2 ;  /* 0x0000000426027c11 */ /* 0x000fc8000f8010ff */
[----:B------:R-:W-:-:S05]  /*3b50*/  LEA.HI.X R3, R38, UR5, R39, 0x2, P0 ;  /* 0x0000000526037c11 */ /* 0x000fca00080f1427 */
[----:B------:R0:W-:Y:S04]  /*3b60*/  STG.E desc[UR8][R2.64], R29 ;  /* 0x0000001d02007986 */ /* 0x0001e8000c101908 */
.L_x_4981:
[----:B------:R-:W-:Y:S05]  /*3b70*/  BSYNC B1 ;  /* 0x0000000000017941 */ /* 0x000fea0003800000 */
.L_x_4980:
        /* <DEDUP_REMOVED lines=18> */
.L_x_5008:
[----:B------:R-:W-:Y:S05]  /*3ca0*/  BSYNC B0 ;  /* 0x0000000000007941 */ /* 0x000fea0003800000 */
.L_x_5007:
        /* <DEDUP_REMOVED lines=34> */
.L_x_5012:
        /* <DEDUP_REMOVED lines=12> */
.L_x_5011:
[----:B------:R-:W-:Y:S05]  /*3f90*/  BSYNC B0 ;  /* 0x0000000000007941 */ /* 0x000fea0003800000 */
.L_x_5010:
        /* <DEDUP_REMOVED lines=8> */
.L_x_5009:
        /* <DEDUP_REMOVED lines=84> */
        .weak           $__internal_20_$__cuda_sm20_div_s64
        .type           $__internal_20_$__cuda_sm20_div_s64,@function
        .size           $__internal_20_$__cuda_sm20_div_s64,(.L_x_7970 - $__internal_20_$__cuda_sm20_div_s64)
$__internal_20_$__cuda_sm20_div_s64:
        /* <DEDUP_REMOVED lines=83> */
[----:B------:R-:W-:Y:S06]  /*4a90*/  RET.REL.NODEC R20 `(_ZN5flash32flash_fwd_splitkv_combine_kernelI23Flash_fwd_kernel_traitsILi64ELi64ELi128ELi4ELb0ELb0EN7cutlass10bfloat16_tE19Flash_kernel_traitsILi64ELi64ELi128ELi4ES3_EELi8ELi1ELb0EEEvNS_16Flash_fwd_paramsE) ;  /* 0xffffffb414587950 */ /* 0x000fec0003c3ffff */
.L_x_5013:
        /* <DEDUP_REMOVED lines=14> */
.L_x_7970:


//--------------------- .text._ZN5flash32flash_fwd_splitkv_combine_kernelI23Flash_fwd_kernel_traitsILi64ELi64ELi128ELi4ELb0ELb0EN7cutlass10bfloat16_tE19Flash_kernel_traitsILi64ELi64ELi128ELi4ES3_EELi8ELi7ELb1EEEvNS_16Flash_fwd_paramsE --------------------------
	.section	.text._ZN5flash32flash_fwd_splitkv_combine_kernelI23Flash_fwd_kernel_traitsILi64ELi64ELi128ELi4ELb0ELb0EN7cutlass10bfloat16_tE19Flash_kernel_traitsILi64ELi64ELi128ELi4ES3_EELi8ELi7ELb1EEEvNS_16Flash_fwd_paramsE,"ax",@progbits
	.align	128
        .global         _ZN5flash32flash_fwd_splitkv_combine_kernelI23Flash_fwd_kernel_traitsILi64ELi64ELi128ELi4ELb0ELb0EN7cutlass10bfloat16_tE19Flash_kernel_traitsILi64ELi64ELi128ELi4ES3_EELi8ELi7ELb1EEEvNS_16Flash_fwd_paramsE
        .type           _ZN5flash32flash_fwd_splitkv_combine_kernelI23Flash_fwd_kernel_traitsILi64ELi64ELi128ELi4ELb0ELb0EN7cutlass10bfloat16_tE19Flash_kernel_traitsILi64ELi64ELi128ELi4ES3_EELi8ELi7ELb1EEEvNS_16Flash_fwd_paramsE,@function
        .size           _ZN5flash32flash_fwd_splitkv_combine_kernelI23Flash_fwd_kernel_traitsILi64ELi64ELi128ELi4ELb0ELb0EN7cutlass10bfloat16_tE19Flash_kernel_traitsILi64ELi64ELi128ELi4ES3_EELi8ELi7ELb1EEEvNS_16Flash_fwd_paramsE,(.L_x_7971 - _ZN5flash32flash_fwd_splitkv_combine_kernelI23Flash_fwd_kernel_traitsILi64ELi64ELi128ELi4ELb0ELb0EN7cutlass10bfloat16_tE19Flash_kernel_traitsILi64ELi64ELi128ELi4ES3_EELi8ELi7ELb1EEEvNS_16Flash_fwd_paramsE)
        .other          _ZN5flash32flash_fwd_splitkv_combine_kernelI23Flash_fwd_kernel_traitsILi64ELi64ELi128ELi4ELb0ELb0EN7cutlass10bfloat16_tE19Flash_kernel_traitsILi64ELi64ELi128ELi4ES3_EELi8ELi7ELb1EEEvNS_16Flash_fwd_paramsE,@"STO_CUDA_ENTRY STV_DEFAULT"
_ZN5flash32flash_fwd_splitkv_combine_kernelI23Flash_fwd_kernel_traitsILi64ELi64ELi128ELi4ELb0ELb0EN7cutlass10bfloat16_tE19Flash_kernel_traitsILi64ELi64ELi128ELi4ES3_EELi8ELi7ELb1EEEvNS_16Flash_fwd_paramsE:
.text._ZN5flash32flash_fwd_splitkv_combine_kernelI23Flash_fwd_kernel_traitsILi64ELi64ELi128ELi4ELb0ELb0EN7cutlass10bfloat16_tE19Flash_kernel_traitsILi64ELi64ELi128ELi4ES3_EELi8ELi7ELb1EEEvNS_16Flash_fwd_paramsE:
        /* <DEDUP_REMOVED lines=23> */
[----:B------:R-:W-:Y:S05]  /*0170*/  CALL.REL.NOINC `($__internal_21_$__cuda_sm20_div_s64) ;  /* 0x0000005000d07944 */ /* 0x000fea0003c00000 */
[----:B------:R-:W-:Y:S02]  /*0180*/  MOV R8, R0 ;  /* 0x0000000000087202 */ /* 0x000fe40000000f00 */
[----:B------:R-:W-:Y:S01]  /*0190*/  MOV R9, R25 ;  /* 0x0000001900097202 */ /* 0x000fe20000000f00 */
[----:B------:R-:W-:Y:S06]  /*01a0*/  BRA `(.L_x_5015) ;  /* 0x00000000004c7947 */ /* 0x000fec0003800000 */
.L_x_5014:
        /* <DEDUP_REMOVED lines=19> */
.L_x_5015:
        /* <DEDUP_REMOVED lines=17> */
[----:B------:R-:W-:Y:S05]  /*03f0*/  BRA `(.L_x_5018) ;  /* 0x0000000000507947 */ /* 0x000fea0003800000 */
.L_x_5017:
        /* <DEDUP_REMOVED lines=20> */
.L_x_5018:
[----:B------:R-:W-:Y:S05]  /*0540*/  BSYNC B0 ;  /* 0x0000000000007941 */ /* 0x000fea0003800000 */
.L_x_5016:
        /* <DEDUP_REMOVED lines=57> */
.L_x_5020:
        /* <DEDUP_REMOVED lines=19> */
.L_x_5021:
[----:B------:R-:W-:Y:S05]  /*0a10*/  BSYNC B0 ;  /* 0x0000000000007941 */ /* 0x000fea0003800000 */
.L_x_5019:
        /* <DEDUP_REMOVED lines=105> */
.L_x_5023:
        /* <DEDUP_REMOVED lines=20> */
.L_x_5024:
[----:B------:R-:W-:Y:S05]  /*11f0*/  BSYNC B0 ;  /* 0x0000000000007941 */ /* 0x000fea0003800000 */
.L_x_5022:
        /* <DEDUP_REMOVED lines=181> */
.L_x_5026:
        /* <DEDUP_REMOVED lines=19> */
.L_x_5027:
[----:B------:R-:W-:Y:S05]  /*1e80*/  BSYNC B0 ;  /* 0x0000000000007941 */ /* 0x000fea0003800000 */
.L_x_5025:
        /* <DEDUP_REMOVED lines=206> */
.L_x_5032:
        /* <DEDUP_REMOVED lines=22> */
.L_x_5033:
[----:B------:R-:W-:Y:S05]  /*2cd0*/  BSYNC B0 ;  /* 0x0000000000007941 */ /* 0x000fea0003800000 */
.L_x_5031:
        /* <DEDUP_REMOVED lines=8> */
[----:B------:R-:W-:Y:S05]  /*2d60*/  CALL.REL.NOINC `($__internal_21_$__cuda_sm20_div_s64) ;  /* 0x0000002400d47944 */ /* 0x000fea0003c00000 */
        /* <DEDUP_REMOVED lines=11> */
.L_x_5035:
        /* <DEDUP_REMOVED lines=22> */
.L_x_5036:
[----:B------:R-:W-:Y:S05]  /*2f80*/  BSYNC B0 ;  /* 0x0000000000007941 */ /* 0x000fea0003800000 */
.L_x_5034:
        /* <DEDUP_REMOVED lines=11> */
[----:B------:R-:W-:Y:S05]  /*3040*/  CALL.REL.NOINC `($__internal_21_$__cuda_sm20_div_s64) ;  /* 0x00000024001c7944 */ /* 0x000fea0003c00000 */
        /* <DEDUP_REMOVED lines=12> */
.L_x_5038:
        /* <DEDUP_REMOVED lines=22> */
.L_x_5039:
[----:B------:R-:W-:Y:S05]  /*3270*/  BSYNC B0 ;  /* 0x0000000000007941 */ /* 0x000fea0003800000 */
.L_x_5037:
        /* <DEDUP_REMOVED lines=52> */
.L_x_5041:
        /* <DEDUP_REMOVED lines=23> */
.L_x_5042:
[----:B------:R-:W-:Y:S05]  /*3730*/  BSYNC B0 ;  /* 0x0000000000007941 */ /* 0x000fea0003800000 */
.L_x_5040:
        /* <DEDUP_REMOVED lines=20> */
.L_x_5044:
        /* <DEDUP_REMOVED lines=22> */
.L_x_5045:
[----:B------:R-:W-:Y:S05]  /*39e0*/  BSYNC B0 ;  /* 0x0000000000007941 */ /* 0x000fea0003800000 */
.L_x_5043:
        /* <DEDUP_REMOVED lines=22> */
.L_x_5047:
        /* <DEDUP_REMOVED lines=23> */
.L_x_5048:
[----:B------:R-:W-:Y:S05]  /*3cc0*/  BSYNC B0 ;  /* 0x0000000000007941 */ /* 0x000fea0003800000 */
.L_x_5046:
        /* <DEDUP_REMOVED lines=39> */
.L_x_5050:
        /* <DEDUP_REMOVED lines=23> */
.L_x_5051:
[----:B------:R-:W-:Y:S05]  /*40b0*/  BSYNC B0 ;  /* 0x0000000000007941 */ /* 0x000fea0003800000 */
.L_x_5049:
        /* <DEDUP_REMOVED lines=31> */
.L_x_5053:
        /* <DEDUP_REMOVED lines=23> */
.L_x_5054:
[----:B------:R-:W-:Y:S05]  /*4420*/  BSYNC B0 ;  /* 0x0000000000007941 */ /* 0x000fea0003800000 */
.L_x_5052:
        /* <DEDUP_REMOVED lines=21> */
.L_x_5030:
[----:B------:R-:W-:Y:S02]  /*4580*/  ULDC.64 UR4, c[0x0][0x2b0] ;  /* 0x0000ac0000047ab9 */ /* 0x000fe40000000a00 */
[----:B------:R-:W-:-:S04]  /*4590*/  LEA R2, P0, R44, UR4, 0x2 ;  /* 0x000000042c027c11 */ /* 0x000fc8000f8010ff */
[----:B------:R-:W-:-:S05]  /*45a0*/  LEA.HI.X R3, R44, UR5, R45, 0x2, P0 ;  /* 0x000000052c037c11 */ /* 0x000fca00080f142d */
[----:B------:R0:W-:Y:S04]  /*45b0*/  STG.E desc[UR8][R2.64], R29 ;  /* 0x0000001d02007986 */ /* 0x0001e8000c101908 */
.L_x_5029:
[----:B------:R-:W-:Y:S05]  /*45c0*/  BSYNC B1 ;  /* 0x0000000000017941 */ /* 0x000fea0003800000 */
.L_x_5028:
        /* <DEDUP_REMOVED lines=83> */
.L_x_5057:
        /* <DEDUP_REMOVED lines=37> */
.L_x_5056:
        /* <DEDUP_REMOVED lines=25> */
.L_x_5058:
[----:B------:R-:W-:-:S13]  /*4ee0*/  ISETP.GT.OR P4, PT, R13, UR5, P4 ;  /* 0x000000050d007c0c */ /* 0x000fda000a784670 */
[----:B------:R-:W-:Y:S05]  /*4ef0*/  @!P4 BRA `(.L_x_5055) ;  /* 0x000000000028c947 */ /* 0x000fea0003800000 */
[----:B------:R-:W0:Y:S01]  /*4f00*/  LDS R6, [R6] ;  /* 0x0000000006067984 */ /* 0x000e220000000800 */
[----:B------:R-:W-:Y:S01]  /*4f10*/  ISETP.GE.AND P0, PT, R7, R15, PT ;  /* 0x0000000f0700720c */ /* 0x000fe20003f06270 */
[----:B------:R-:W-:-:S12]  /*4f20*/  BSSY B0, `(.L_x_5059) ;  /* 0x0000003000007945 */ /* 0x000fd80003800000 */
[----:B------:R-:W-:Y:S05]  /*4f30*/  @P0 BRA `(.L_x_5060) ;  /* 0x0000000000040947 */ /* 0x000fea0003800000 */
[----:B------:R1:W5:Y:S02]  /*4f40*/  LDG.E.128 R8, desc[UR8][R20.64] ;  /* 0x0000000814087981 */ /* 0x000364000c1e1d00 */
.L_x_5060:
[----:B------:R-:W-:Y:S05]  /*4f50*/  BSYNC B0 ;  /* 0x0000000000007941 */ /* 0x000fea0003800000 */
.L_x_5059:
[C---:B0----5:R-:W-:Y:S01]  /*4f60*/  FFMA.FTZ R4, R6.reuse, R8, R4 ;  /* 0x0000000806047223 */ /* 0x061fe20000010004 */
[C---:B------:R-:W-:Y:S01]  /*4f70*/  FFMA.FTZ R3, R6.reuse, R9, R3 ;  /* 0x0000000906037223 */ /* 0x040fe20000010003 */
[C---:B------:R-:W-:Y:S01]  /*4f80*/  FFMA.FTZ R2, R6.reuse, R10, R2 ;  /* 0x0000000a06027223 */ /* 0x040fe20000010002 */
[----:B------:R-:W-:Y:S01]  /*4f90*/  FFMA.FTZ R0, R6, R11, R0 ;  /* 0x0000000b06007223 */ /* 0x000fe20000010000 */
.L_x_5055:
        /* <DEDUP_REMOVED lines=82> */
        .weak           $__internal_21_$__cuda_sm20_div_s64
        .type           $__internal_21_$__cuda_sm20_div_s64,@function
        .size           $__internal_21_$__cuda_sm20_div_s64,(.L_x_7971 - $__internal_21_$__cuda_sm20_div_s64)
$__internal_21_$__cuda_sm20_div_s64:
        /* <DEDUP_REMOVED lines=83> */
[----:B------:R-:W-:Y:S06]  /*59f0*/  RET.REL.NODEC R22 `(_ZN5flash32flash_fwd_splitkv_combine_kernelI23Flash_fwd_kernel_traitsILi64ELi64ELi128ELi4ELb0ELb0EN7cutlass10bfloat16_tE19Flash_kernel_traitsILi64ELi64ELi128ELi4ES3_EELi8ELi7ELb1EEEvNS_16Flash_fwd_paramsE) ;  /* 0xffffffa416807950 */ /* 0x000fec0003c3ffff */
.L_x_5061:
        /* <DEDUP_REMOVED lines=16> */
.L_x_7971:


//--------------------- .text._ZN5flash32flash_fwd_splitkv_combine_kernelI23Flash_fwd_kernel_traitsILi64ELi64ELi128ELi4ELb0ELb0EN7cutlass10bfloat16_tE19Flash_kernel_traitsILi64ELi64ELi128ELi4ES3_EELi8ELi6ELb1EEEvNS_16Flash_fwd_paramsE --------------------------
	.section	.text._ZN5flash32flash_fwd_splitkv_combine_kernelI23Flash_fwd_kernel_traitsILi64ELi64ELi128ELi4ELb0ELb0EN7cutlass10bfloat16_tE19Flash_kernel_traitsILi64ELi64ELi128ELi4ES3_EELi8ELi6ELb1EEEvNS_16Flash_fwd_paramsE,"ax",@progbits
	.align	128
        .global         _ZN5flash32flash_fwd_splitkv_combine_kernelI23Flash_fwd_kernel_traitsILi64ELi64ELi128ELi4ELb0ELb0EN7cutlass10bfloat16_tE19Flash_kernel_traitsILi64ELi64ELi128ELi4ES3_EELi8ELi6ELb1EEEvNS_16Flash_fwd_paramsE
        .type           _ZN5flash32flash_fwd_splitkv_combine_kernelI23Flash_fwd_kernel_traitsILi64ELi64ELi128ELi4ELb0ELb0EN7cutlass10bfloat16_tE19Flash_kernel_traitsILi64ELi64ELi128ELi4ES3_EELi8ELi6ELb1EEEvNS_16Flash_fwd_paramsE,@function
        .size           _ZN5flash32flash_fwd_splitkv_combine_kernelI23Flash_fwd_kernel_traitsILi64ELi64ELi128ELi4ELb0ELb0EN7cutlass10bfloat16_tE19Flash_kernel_traitsILi64ELi64ELi128ELi4ES3_EELi8ELi6ELb1EEEvNS_16Flash_fwd_paramsE,(.L_x_7972 - _ZN5flash32flash_fwd_splitkv_combine_kernelI23Flash_fwd_kernel_traitsILi64ELi64ELi128ELi4ELb0ELb0EN7cutlass10bfloat16_tE19Flash_kernel_traitsILi64ELi64ELi128ELi4ES3_EELi8ELi6ELb1EEEvNS_16Flash_fwd_paramsE)
        .other          _ZN5flash32flash_fwd_splitkv_combine_kernelI23Flash_fwd_kernel_traitsILi64ELi64ELi128ELi4ELb0ELb0EN7cutlass10bfloat16_tE19Flash_kernel_traitsILi64ELi64ELi128ELi4ES3_EELi8ELi6ELb1EEEvNS_16Flash_fwd_paramsE,@"STO_CUDA_ENTRY STV_DEFAULT"
_ZN5flash32flash_fwd_splitkv_combine_kernelI23Flash_fwd_kernel_traitsILi64ELi64ELi128ELi4ELb0ELb0EN7cutlass10bfloat16_tE19Flash_kernel_traitsILi64ELi64ELi128ELi4ES3_EELi8ELi6ELb1EEEvNS_16Flash_fwd_paramsE:
.text._ZN5flash32flash_fwd_splitkv_combine_kernelI23Flash_fwd_kernel_traitsILi64ELi64ELi128ELi4ELb0ELb0EN7cutlass10bfloat16_tE19Flash_kernel_traitsILi64ELi64ELi128ELi4ES3_EELi8ELi6ELb1EEEvNS_16Flash_fwd_paramsE:
        /* <DEDUP_REMOVED lines=23> */
[----:B------:R-:W-:Y:S05]  /*0170*/  CALL.REL.NOINC `($__internal_22_$__cuda_sm20_div_s64) ;  /* 0x0000004800b87944 */ /* 0x000fea0003c00000 */
[----:B------:R-:W-:Y:S05]  /*0180*/  BRA `(.L_x_5063) ;  /* 0x00000000004c7947 */ /* 0x000fea0003800000 */
.L_x_5062:
        /* <DEDUP_REMOVED lines=19> */
.L_x_5063:
        /* <DEDUP_REMOVED lines=12> */
[----:B------:R-:W-:Y:S05]  /*0380*/  CALL.REL.NOINC `($__internal_22_$__cuda_sm20_div_s64) ;  /* 0x0000004800347944 */ /* 0x000fea0003c00000 */
[----:B------:R-:W-:Y:S02]  /*0390*/  MOV R6, R20 ;  /* 0x0000001400067202 */ /* 0x000fe40000000f00 */
[----:B------:R-:W-:Y:S01]  /*03a0*/  MOV R7, R21 ;  /* 0x0000001500077202 */ /* 0x000fe20000000f00 */
[----:B------:R-:W-:Y:S05]  /*03b0*/  BRA `(.L_x_5066) ;  /* 0x00000000004c7947 */ /* 0x000fea0003800000 */
.L_x_5065:
        /* <DEDUP_REMOVED lines=19> */
.L_x_5066:
[----:B------:R-:W-:Y:S05]  /*04f0*/  BSYNC B0 ;  /* 0x0000000000007941 */ /* 0x000fea0003800000 */
.L_x_5064:
        /* <DEDUP_REMOVED lines=53> */
[----:B------:R-:W-:Y:S02]  /*0850*/  MOV R32, R20 ;  /* 0x0000001400207202 */ /* 0x000fe40000000f00 */
[----:B------:R-:W-:Y:S01]  /*0860*/  MOV R33, R21 ;  /* 0x0000001500217202 */ /* 0x000fe20000000f00 */
[----:B------:R-:W-:Y:S05]  /*0870*/  BRA `(.L_x_5069) ;  /* 0x00000000004c7947 */ /* 0x000fea0003800000 */
.L_x_5068:
        /* <DEDUP_REMOVED lines=19> */
.L_x_5069:
[----:B------:R-:W-:Y:S05]  /*09b0*/  BSYNC B0 ;  /* 0x0000000000007941 */ /* 0x000fea0003800000 */
.L_x_5067:
        /* <DEDUP_REMOVED lines=105> */
.L_x_5071:
        /* <DEDUP_REMOVED lines=19> */
.L_x_5072:
[----:B------:R-:W-:Y:S05]  /*1180*/  BSYNC B0 ;  /* 0x0000000000007941 */ /* 0x000fea0003800000 */
.L_x_5070:
        /* <DEDUP_REMOVED lines=113> */
[----:B------:R-:W-:Y:S05]  /*18a0*/  CALL.REL.NOINC `($__internal_22_$__cuda_sm20_div_s64) ;  /* 0x0000003000ec7944 */ /* 0x000fea0003c00000 */
[----:B------:R-:W-:Y:S02]  /*18b0*/  MOV R40, R20 ;  /* 0x0000001400287202 */ /* 0x000fe40000000f00 */
[----:B------:R-:W-:Y:S01]  /*18c0*/  MOV R41, R21 ;  /* 0x0000001500297202 */ /* 0x000fe20000000f00 */
[----:B------:R-:W-:Y:S05]  /*18d0*/  BRA `(.L_x_5075) ;  /* 0x00000000004c7947 */ /* 0x000fea0003800000 */
.L_x_5074:
        /* <DEDUP_REMOVED lines=19> */
.L_x_5075:
[----:B------:R-:W-:Y:S05]  /*1a10*/  BSYNC B0 ;  /* 0x0000000000007941 */ /* 0x000fea0003800000 */
.L_x_5073:
        /* <DEDUP_REMOVED lines=167> */
[----:B------:R-:W-:Y:S05]  /*2490*/  CALL.REL.NOINC `($__internal_22_$__cuda_sm20_div_s64) ;  /* 0x0000002400f07944 */ /* 0x000fea0003c00000 */
        /* <DEDUP_REMOVED lines=9> */
.L_x_5080:
        /* <DEDUP_REMOVED lines=22> */
.L_x_5081:
[----:B------:R-:W-:Y:S05]  /*2690*/  BSYNC B0 ;  /* 0x0000000000007941 */ /* 0x000fea0003800000 */
.L_x_5079:
        /* <DEDUP_REMOVED lines=19> */
.L_x_5083:
        /* <DEDUP_REMOVED lines=22> */
.L_x_5084:
[----:B------:R-:W-:Y:S05]  /*2930*/  BSYNC B0 ;  /* 0x0000000000007941 */ /* 0x000fea0003800000 */
.L_x_5082:
        /* <DEDUP_REMOVED lines=11> */
[----:B------:R-:W-:Y:S05]  /*29f0*/  CALL.REL.NOINC `($__internal_22_$__cuda_sm20_div_s64) ;  /* 0x0000002000987944 */ /* 0x000fea0003c00000 */
[----:B------:R-:W-:-:S04]  /*2a00*/  IADD3 R19, P0, RZ, -R20, RZ ;  /* 0x80000014ff137210 */ /* 0x000fc80007f1e0ff */
[----:B------:R-:W-:Y:S01]  /*2a10*/  IADD3.X R18, RZ, ~R21, RZ, P0, !PT ;  /* 0x80000015ff127210 */ /* 0x000fe200007fe4ff */
[----:B------:R-:W-:-:S04]  /*2a20*/  IMAD.WIDE.U32 R42, R5, R19, R42 ;  /* 0x00000013052a7225 */ /* 0x000fc800078e002a */
[----:B------:R-:W-:-:S04]  /*2a30*/  IMAD R18, R18, R5, RZ ;  /* 0x0000000512127224 */ /* 0x000fc800078e02ff */
[----:B------:R-:W-:-:S05]  /*2a40*/  IMAD R4, R4, R19, R18 ;  /* 0x0000001304047224 */ /* 0x000fca00078e0212 */
[----:B------:R-:W-:Y:S01]  /*2a50*/  IADD3 R4, R43, R4, RZ ;  /* 0x000000042b047210 */ /* 0x000fe20007ffe0ff */
[----:B------:R-:W-:Y:S05]  /*2a60*/  BRA `(.L_x_5087) ;  /* 0x0000000000587947 */ /* 0x000fea0003800000 */
.L_x_5086:
        /* <DEDUP_REMOVED lines=22> */
.L_x_5087:
[----:B------:R-:W-:Y:S05]  /*2bd0*/  BSYNC B0 ;  /* 0x0000000000007941 */ /* 0x000fea0003800000 */
.L_x_5085:
        /* <DEDUP_REMOVED lines=38> */
[----:B------:R-:W-:Y:S05]  /*2e40*/  CALL.REL.NOINC `($__internal_22_$__cuda_sm20_div_s64) ;  /* 0x0000001c00847944 */ /* 0x000fea0003c00000 */
        /* <DEDUP_REMOVED lines=12> */
.L_x_5089:
        /* <DEDUP_REMOVED lines=23> */
.L_x_5090:
[----:B------:R-:W-:Y:S05]  /*3080*/  BSYNC B0 ;  /* 0x0000000000007941 */ /* 0x000fea0003800000 */
.L_x_5088:
        /* <DEDUP_REMOVED lines=18> */
.L_x_5092:
        /* <DEDUP_REMOVED lines=22> */
.L_x_5093:
[----:B------:R-:W-:Y:S05]  /*3310*/  BSYNC B0 ;  /* 0x0000000000007941 */ /* 0x000fea0003800000 */
.L_x_5091:
        /* <DEDUP_REMOVED lines=22> */
.L_x_5095:
        /* <DEDUP_REMOVED lines=23> */
.L_x_5096:
[----:B------:R-:W-:Y:S05]  /*35f0*/  BSYNC B0 ;  /* 0x0000000000007941 */ /* 0x000fea0003800000 */
.L_x_5094:
        /* <DEDUP_REMOVED lines=39> */
.L_x_5098:
        /* <DEDUP_REMOVED lines=23> */
.L_x_5099:
[----:B------:R-:W-:Y:S05]  /*39e0*/  BSYNC B0 ;  /* 0x0000000000007941 */ /* 0x000fea0003800000 */
.L_x_5097:
        /* <DEDUP_REMOVED lines=29> */
.L_x_5101:
        /* <DEDUP_REMOVED lines=23> */
.L_x_5102:
[----:B------:R-:W-:Y:S05]  /*3d30*/  BSYNC B0 ;  /* 0x0000000000007941 */ /* 0x000fea0003800000 */
.L_x_5100:
        /* <DEDUP_REMOVED lines=21> */
.L_x_5078:
[----:B------:R-:W-:Y:S02]  /*3e90*/  ULDC.64 UR4, c[0x0][0x2b0] ;  /* 0x0000ac0000047ab9 */ /* 0x000fe40000000a00 */
[----:B------:R-:W-:-:S04]  /*3ea0*/  LEA R2, P0, R38, UR4, 0x2 ;  /* 0x0000000426027c11 */ /* 0x000fc8000f8010ff */
[----:B------:R-:W-:-:S05]  /*3eb0*/  LEA.HI.X R3, R38, UR5, R39, 0x2, P0 ;  /* 0x0000000526037c11 */ /* 0x000fca00080f1427 */
[----:B------:R0:W-:Y:S04]  /*3ec0*/  STG.E desc[UR8][R2.64], R29 ;  /* 0x0000001d02007986 */ /* 0x0001e8000c101908 */
.L_x_5077:
[----:B------:R-:W-:Y:S05]  /*3ed0*/  BSYNC B1 ;  /* 0x0000000000017941 */ /* 0x000fea0003800000 */
.L_x_5076:
        /* <DEDUP_REMOVED lines=59> */
.L_x_5105:
        /* <DEDUP_REMOVED lines=37> */
.L_x_5104:
        /* <DEDUP_REMOVED lines=25> */
.L_x_5106:
[----:B------:R-:W-:-:S13]  /*4670*/  ISETP.GT.OR P4, PT, R13, UR5, P4 ;  /* 0x000000050d007c0c */ /* 0x000fda000a784670 */
[----:B------:R-:W-:Y:S05]  /*4680*/  @!P4 BRA `(.L_x_5103) ;  /* 0x000000000028c947 */ /* 0x000fea0003800000 */
[----:B------:R-:W0:Y:S01]  /*4690*/  LDS R6, [R6] ;  /* 0x0000000006067984 */ /* 0x000e220000000800 */
[----:B------:R-:W-:Y:S01]  /*46a0*/  ISETP.GE.AND P0, PT, R7, R16, PT ;  /* 0x000000100700720c */ /* 0x000fe20003f06270 */
[----:B------:R-:W-:-:S12]  /*46b0*/  BSSY B0, `(.L_x_5107) ;  /* 0x0000003000007945 */ /* 0x000fd80003800000 */
[----:B------:R-:W-:Y:S05]  /*46c0*/  @P0 BRA `(.L_x_5108) ;  /* 0x0000000000040947 */ /* 0x000fea0003800000 */
[----:B------:R1:W5:Y:S02]  /*46d0*/  LDG.E.128 R8, desc[UR8][R24.64] ;  /* 0x0000000818087981 */ /* 0x000364000c1e1d00 */
.L_x_5108:
[----:B------:R-:W-:Y:S05]  /*46e0*/  BSYNC B0 ;  /* 0x0000000000007941 */ /* 0x000fea0003800000 */
.L_x_5107:
[C---:B0----5:R-:W-:Y:S01]  /*46f0*/  FFMA.FTZ R5, R6.reuse, R8, R5 ;  /* 0x0000000806057223 */ /* 0x061fe20000010005 */
[C---:B------:R-:W-:Y:S01]  /*4700*/  FFMA.FTZ R2, R6.reuse, R9, R2 ;  /* 0x0000000906027223 */ /* 0x040fe20000010002 */
[C---:B------:R-:W-:Y:S01]  /*4710*/  FFMA.FTZ R3, R6.reuse, R10, R3 ;  /* 0x0000000a06037223 */ /* 0x040fe20000010003 */
[----:B------:R-:W-:Y:S01]  /*4720*/  FFMA.FTZ R0, R6, R11, R0 ;  /* 0x0000000b06007223 */ /* 0x000fe20000010000 */
.L_x_5103:
        /* <DEDUP_REMOVED lines=83> */
        .weak           $__internal_22_$__cuda_sm20_div_s64
        .type           $__internal_22_$__cuda_sm20_div_s64,@function
        .size           $__internal_22_$__cuda_sm20_div_s64,(.L_x_7972 - $__internal_22_$__cuda_sm20_div_s64)
$__internal_22_$__cuda_sm20_div_s64:
        /* <DEDUP_REMOVED lines=83> */
[----:B------:R-:W-:Y:S05]  /*5190*/  RET.REL.NODEC R22 `(_ZN5flash32flash_fwd_splitkv_combine_kernelI23Flash_fwd_kernel_traitsILi64ELi64ELi128ELi4ELb0ELb0EN7cutlass10bfloat16_tE19Flash_kernel_traitsILi64ELi64ELi128ELi4ES3_EELi8ELi6ELb1EEEvNS_16Flash_fwd_paramsE) ;  /* 0xffffffac16987950 */ /* 0x000fea0003c3ffff */
.L_x_5109:
        /* <DEDUP_REMOVED lines=14> */
.L_x_7972:


//--------------------- .text._ZN5flash32flash_fwd_splitkv_combine_kernelI23Flash_fwd_kernel_traitsILi64ELi64ELi128ELi4ELb0ELb0EN7cutlass10bfloat16_tE19Flash_kernel_traitsILi64ELi64ELi128ELi4ES3_EELi8ELi5ELb1EEEvNS_16Flash_fwd_paramsE --------------------------
	.section	.text._ZN5flash32flash_fwd_splitkv_combine_kernelI23Flash_fwd_kernel_traitsILi64ELi64ELi128ELi4ELb0ELb0EN7cutlass10bfloat16_tE19Flash_kernel_traitsILi64ELi64ELi128ELi4ES3_EELi8ELi5ELb1EEEvNS_16Flash_fwd_paramsE,"ax",@progbits
	.align	128
        .global         _ZN5flash32flash_fwd_splitkv_combine_kernelI23Flash_fwd_kernel_traitsILi64ELi64ELi128ELi4ELb0ELb0EN7cutlass10bfloat16_tE19Flash_kernel_traitsILi64ELi64ELi128ELi4ES3_EELi8ELi5ELb1EEEvNS_16Flash_fwd_paramsE
        .type           _ZN5flash32flash_fwd_splitkv_combine_kernelI23Flash_fwd_kernel_traitsILi64ELi64ELi128ELi4ELb0ELb0EN7cutlass10bfloat16_tE19Flash_kernel_traitsILi64ELi64ELi128ELi4ES3_EELi8ELi5ELb1EEEvNS_16Flash_fwd_paramsE,@function
        .size           _ZN5flash32flash_fwd_splitkv_combine_kernelI23Flash_fwd_kernel_traitsILi64ELi64ELi128ELi4ELb0ELb0EN7cutlass10bfloat16_tE19Flash_kernel_traitsILi64ELi64ELi128ELi4ES3_EELi8ELi5ELb1EEEvNS_16Flash_fwd_paramsE,(.L_x_7973 - _ZN5flash32flash_fwd_splitkv_combine_kernelI23Flash_fwd_kernel_traitsILi64ELi64ELi128ELi4ELb0ELb0EN7cutlass10bfloat16_tE19Flash_kernel_traitsILi64ELi64ELi128ELi4ES3_EELi8ELi5ELb1EEEvNS_16Flash_fwd_paramsE)
        .other          _ZN5flash32flash_fwd_splitkv_combine_kernelI23Flash_fwd_kernel_traitsILi64ELi64ELi128ELi4ELb0ELb0EN7cutlass10bfloat16_tE19Flash_kernel_traitsILi64ELi64ELi128ELi4ES3_EELi8ELi5ELb1EEEvNS_16Flash_fwd_paramsE,@"STO_CUDA_ENTRY STV_DEFAULT"
_ZN5flash32flash_fwd_splitkv_combine_kernelI23Flash_fwd_kernel_traitsILi64ELi64ELi128ELi4ELb0ELb0EN7cutlass10bfloat16_tE19Flash_kernel_traitsILi64ELi64ELi128ELi4ES3_EELi8ELi5ELb1EEEvNS_16Flash_fwd_paramsE:
.text._ZN5flash32flash_fwd_splitkv_combine_kernelI23Flash_fwd_kernel_traitsILi64ELi64ELi128ELi4ELb0ELb0EN7cutlass10bfloat16_tE19Flash_kernel_traitsILi64ELi64ELi128ELi4ES3_EELi8ELi5ELb1EEEvNS_16Flash_fwd_paramsE:
        /* <DEDUP_REMOVED lines=23> */
[----:B------:R-:W-:Y:S05]  /*0170*/  CALL.REL.NOINC `($__internal_23_$__cuda_sm20_div_s64) ;  /* 0x0000004400cc7944 */ /* 0x000fea0003c00000 */
[----:B------:R-:W-:Y:S05]  /*0180*/  BRA `(.L_x_5111) ;  /* 0x00000000004c7947 */ /* 0x000fea0003800000 */
.L_x_5110:
        /* <DEDUP_REMOVED lines=19> */
.L_x_5111:
        /* <DEDUP_REMOVED lines=12> */
[----:B------:R-:W-:Y:S05]  /*0380*/  CALL.REL.NOINC `($__internal_23_$__cuda_sm20_div_s64) ;  /* 0x0000004400487944 */ /* 0x000fea0003c00000 */
[----:B------:R-:W-:Y:S02]  /*0390*/  MOV R8, R22 ;  /* 0x0000001600087202 */ /* 0x000fe40000000f00 */
[----:B------:R-:W-:Y:S01]  /*03a0*/  MOV R9, R23 ;  /* 0x0000001700097202 */ /* 0x000fe20000000f00 */
[----:B------:R-:W-:Y:S05]  /*03b0*/  BRA `(.L_x_5114) ;  /* 0x00000000004c7947 */ /* 0x000fea0003800000 */
.L_x_5113:
        /* <DEDUP_REMOVED lines=19> */
.L_x_5114:
[----:B------:R-:W-:Y:S05]  /*04f0*/  BSYNC B0 ;  /* 0x0000000000007941 */ /* 0x000fea0003800000 */
.L_x_5112:
        /* <DEDUP_REMOVED lines=42> */
.L_x_5116:
        /* <DEDUP_REMOVED lines=19> */
.L_x_5117:
[----:B------:R-:W-:Y:S05]  /*08d0*/  BSYNC B0 ;  /* 0x0000000000007941 */ /* 0x000fea0003800000 */
.L_x_5115:
        /* <DEDUP_REMOVED lines=72> */
[----:B------:R-:W-:Y:S05]  /*0d60*/  CALL.REL.NOINC `($__internal_23_$__cuda_sm20_div_s64) ;  /* 0x0000003800d07944 */ /* 0x000fea0003c00000 */
[----:B------:R-:W-:Y:S02]  /*0d70*/  MOV R38, R22 ;  /* 0x0000001600267202 */ /* 0x000fe40000000f00 */
[----:B------:R-:W-:Y:S01]  /*0d80*/  MOV R39, R23 ;  /* 0x0000001700277202 */ /* 0x000fe20000000f00 */
[----:B------:R-:W-:Y:S05]  /*0d90*/  BRA `(.L_x_5120) ;  /* 0x00000000004c7947 */ /* 0x000fea0003800000 */
.L_x_5119:
        /* <DEDUP_REMOVED lines=19> */
.L_x_5120:
[----:B------:R-:W-:Y:S05]  /*0ed0*/  BSYNC B0 ;  /* 0x0000000000007941 */ /* 0x000fea0003800000 */
.L_x_5118:
        /* <DEDUP_REMOVED lines=41> */
.L_x_5122:
        /* <DEDUP_REMOVED lines=19> */
.L_x_5123:
[----:B------:R-:W-:Y:S05]  /*12a0*/  BSYNC B0 ;  /* 0x0000000000007941 */ /* 0x000fea0003800000 */
.L_x_5121:
        /* <DEDUP_REMOVED lines=239> */
[----:B------:R-:W-:Y:S05]  /*21a0*/  CALL.REL.NOINC `($__internal_23_$__cuda_sm20_div_s64) ;  /* 0x0000002400c07944 */ /* 0x000fea0003c00000 */
        /* <DEDUP_REMOVED lines=9> */
.L_x_5128:
        /* <DEDUP_REMOVED lines=22> */
.L_x_5129:
[----:B------:R-:W-:Y:S05]  /*23a0*/  BSYNC B0 ;  /* 0x0000000000007941 */ /* 0x000fea0003800000 */
.L_x_5127:
        /* <DEDUP_REMOVED lines=19> */
.L_x_5131:
        /* <DEDUP_REMOVED lines=22> */
.L_x_5132:
[----:B------:R-:W-:Y:S05]  /*2640*/  BSYNC B0 ;  /* 0x0000000000007941 */ /* 0x000fea0003800000 */
.L_x_5130:
        /* <DEDUP_REMOVED lines=11> */
[----:B------:R-:W-:Y:S05]  /*2700*/  CALL.REL.NOINC `($__internal_23_$__cuda_sm20_div_s64) ;  /* 0x0000002000687944 */ /* 0x000fea0003c00000 */
[----:B------:R-:W-:-:S04]  /*2710*/  IADD3 R19, P0, RZ, -R22, RZ ;  /* 0x80000016ff137210 */ /* 0x000fc80007f1e0ff */
[----:B------:R-:W-:Y:S01]  /*2720*/  IADD3.X R18, RZ, ~R23, RZ, P0, !PT ;  /* 0x80000017ff127210 */ /* 0x000fe200007fe4ff */
[----:B------:R-:W-:-:S04]  /*2730*/  IMAD.WIDE.U32 R42, R5, R19, R42 ;  /* 0x00000013052a7225 */ /* 0x000fc800078e002a */
[----:B------:R-:W-:-:S04]  /*2740*/  IMAD R18, R18, R5, RZ ;  /* 0x0000000512127224 */ /* 0x000fc800078e02ff */
[----:B------:R-:W-:-:S05]  /*2750*/  IMAD R4, R4, R19, R18 ;  /* 0x0000001304047224 */ /* 0x000fca00078e0212 */
[----:B------:R-:W-:Y:S01]  /*2760*/  IADD3 R4, R43, R4, RZ ;  /* 0x000000042b047210 */ /* 0x000fe20007ffe0ff */
[----:B------:R-:W-:Y:S05]  /*2770*/  BRA `(.L_x_5135) ;  /* 0x0000000000587947 */ /* 0x000fea0003800000 */
.L_x_5134:
        /* <DEDUP_REMOVED lines=22> */
.L_x_5135:
[----:B------:R-:W-:Y:S05]  /*28e0*/  BSYNC B0 ;  /* 0x0000000000007941 */ /* 0x000fea0003800000 */
.L_x_5133:
        /* <DEDUP_REMOVED lines=38> */
[----:B------:R-:W-:Y:S05]  /*2b50*/  CALL.REL.NOINC `($__internal_23_$__cuda_sm20_div_s64) ;  /* 0x0000001c00547944 */ /* 0x000fea0003c00000 */
        /* <DEDUP_REMOVED lines=12> */
.L_x_5137:
        /* <DEDUP_REMOVED lines=23> */
.L_x_5138:
[----:B------:R-:W-:Y:S05]  /*2d90*/  BSYNC B0 ;  /* 0x0000000000007941 */ /* 0x000fea0003800000 */
.L_x_5136:
        /* <DEDUP_REMOVED lines=18> */
.L_x_5140:
        /* <DEDUP_REMOVED lines=22> */
.L_x_5141:
[----:B------:R-:W-:Y:S05]  /*3020*/  BSYNC B0 ;  /* 0x0000000000007941 */ /* 0x000fea0003800000 */
.L_x_5139:
        /* <DEDUP_REMOVED lines=22> */
.L_x_5143:
        /* <DEDUP_REMOVED lines=23> */
.L_x_5144:
[----:B------:R-:W-:Y:S05]  /*3300*/  BSYNC B0 ;  /* 0x0000000000007941 */ /* 0x000fea0003800000 */
.L_x_5142:
        /* <DEDUP_REMOVED lines=39> */
.L_x_5146:
        /* <DEDUP_REMOVED lines=23> */
.L_x_5147:
[----:B------:R-:W-:Y:S05]  /*36f0*/  BSYNC B0 ;  /* 0x0000000000007941 */ /* 0x000fea0003800000 */
.L_x_5145:
        /* <DEDUP_REMOVED lines=29> */
.L_x_5149:
        /* <DEDUP_REMOVED lines=23> */
.L_x_5150:
[----:B------:R-:W-:Y:S05]  /*3a40*/  BSYNC B0 ;  /* 0x0000000000007941 */ /* 0x000fea0003800000 */
.L_x_5148:
        /* <DEDUP_REMOVED lines=21> */
.L_x_5126:
[----:B------:R-:W-:Y:S02]  /*3ba0*/  ULDC.64 UR4, c[0x0][0x2b0] ;  /* 0x0000ac0000047ab9 */ /* 0x000fe40000000a00 */
[----:B------:R-:W-:-:S04]  /*3bb0*/  LEA R2, P0, R36, UR4, 0x2 ;  /* 0x0000000424027c11 */ /* 0x000fc8000f8010ff */
[----:B------:R-:W-:-:S05]  /*3bc0*/  LEA.HI.X R3, R36, UR5, R37, 0x2, P0 ;  /* 0x0000000524037c11 */ /* 0x000fca00080f1425 */
[----:B------:R0:W-:Y:S04]  /*3bd0*/  STG.E desc[UR8][R2.64], R30 ;  /* 0x0000001e02007986 */ /* 0x0001e8000c101908 */
.L_x_5125:
[----:B------:R-:W-:Y:S05]  /*3be0*/  BSYNC B1 ;  /* 0x0000000000017941 */ /* 0x000fea0003800000 */
.L_x_5124:
        /* <DEDUP_REMOVED lines=47> */
.L_x_5153:
        /* <DEDUP_REMOVED lines=37> */
.L_x_5152:
        /* <DEDUP_REMOVED lines=25> */
.L_x_5154:
[----:B------:R-:W-:-:S13]  /*42c0*/  ISETP.GT.OR P4, PT, R13, UR5, P4 ;  /* 0x000000050d007c0c */ /* 0x000fda000a784670 */
[----:B------:R-:W-:Y:S05]  /*42d0*/  @!P4 BRA `(.L_x_5151) ;  /* 0x000000000028c947 */ /* 0x000fea0003800000 */
[----:B------:R-:W0:Y:S01]  /*42e0*/  LDS R6, [R6] ;  /* 0x0000000006067984 */ /* 0x000e220000000800 */
[----:B------:R-:W-:Y:S01]  /*42f0*/  ISETP.GE.AND P0, PT, R7, R16, PT ;  /* 0x000000100700720c */ /* 0x000fe20003f06270 */
[----:B------:R-:W-:-:S12]  /*4300*/  BSSY B0, `(.L_x_5155) ;  /* 0x0000003000007945 */ /* 0x000fd80003800000 */
[----:B------:R-:W-:Y:S05]  /*4310*/  @P0 BRA `(.L_x_5156) ;  /* 0x0000000000040947 */ /* 0x000fea0003800000 */
[----:B------:R1:W5:Y:S02]  /*4320*/  LDG.E.128 R8, desc[UR8][R24.64] ;  /* 0x0000000818087981 */ /* 0x000364000c1e1d00 */
.L_x_5156:
[----:B------:R-:W-:Y:S05]  /*4330*/  BSYNC B0 ;  /* 0x0000000000007941 */ /* 0x000fea0003800000 */
.L_x_5155:
[C---:B0----5:R-:W-:Y:S01]  /*4340*/  FFMA.FTZ R5, R6.reuse, R8, R5 ;  /* 0x0000000806057223 */ /* 0x061fe20000010005 */
[C---:B------:R-:W-:Y:S01]  /*4350*/  FFMA.FTZ R2, R6.reuse, R9, R2 ;  /* 0x0000000906027223 */ /* 0x040fe20000010002 */
[C---:B------:R-:W-:Y:S01]  /*4360*/  FFMA.FTZ R3, R6.reuse, R10, R3 ;  /* 0x0000000a06037223 */ /* 0x040fe20000010003 */
[----:B------:R-:W-:Y:S01]  /*4370*/  FFMA.FTZ R0, R6, R11, R0 ;  /* 0x0000000b06007223 */ /* 0x000fe20000010000 */
.L_x_5151:
        /* <DEDUP_REMOVED lines=83> */
        .weak           $__internal_23_$__cuda_sm20_div_s64
        .type           $__internal_23_$__cuda_sm20_div_s64,@function
        .size           $__internal_23_$__cuda_sm20_div_s64,(.L_x_7973 - $__internal_23_$__cuda_sm20_div_s64)
$__internal_23_$__cuda_sm20_div_s64:
        /* <DEDUP_REMOVED lines=83> */
[----:B------:R-:W-:Y:S05]  /*4de0*/  RET.REL.NODEC R20 `(_ZN5flash32flash_fwd_splitkv_combine_kernelI23Flash_fwd_kernel_traitsILi64ELi64ELi128ELi4ELb0ELb0EN7cutlass10bfloat16_tE19Flash_kernel_traitsILi64ELi64ELi128ELi4ES3_EELi8ELi5ELb1EEEvNS_16Flash_fwd_paramsE) ;  /* 0xffffffb014847950 */ /* 0x000fea0003c3ffff */
.L_x_5157:
        /* <DEDUP_REMOVED lines=9> */
.L_x_7973:


//--------------------- .text._ZN5flash32flash_fwd_splitkv_combine_kernelI23Flash_fwd_kernel_traitsILi64ELi64ELi128ELi4ELb0ELb0EN7cutlass10bfloat16_tE19Flash_kernel_traitsILi64ELi64ELi128ELi4ES3_EELi8ELi4ELb1EEEvNS_16Flash_fwd_paramsE --------------------------
	.section	.text._ZN5flash32flash_fwd_splitkv_combine_kernelI23Flash_fwd_kernel_traitsILi64ELi64ELi128ELi4ELb0ELb0EN7cutlass10bfloat16_tE19Flash_kernel_traitsILi64ELi64ELi128ELi4ES3_EELi8ELi4ELb1EEEvNS_16Flash_fwd_paramsE,"ax",@progbits
	.align	128
        .global         _ZN5flash32flash_fwd_splitkv_combine_kernelI23Flash_fwd_kernel_traitsILi64ELi64ELi128ELi4ELb0ELb0EN7cutlass10bfloat16_tE19Flash_kernel_traitsILi64ELi64ELi128ELi4ES3_EELi8ELi4ELb1EEEvNS_16Flash_fwd_paramsE
        .type           _ZN5flash32flash_fwd_splitkv_combine_kernelI23Flash_fwd_kernel_traitsILi64ELi64ELi128ELi4ELb0ELb0EN7cutlass10bfloat16_tE19Flash_kernel_traitsILi64ELi64ELi128ELi4ES3_EELi8ELi4ELb1EEEvNS_16Flash_fwd_paramsE,@function
        .size           _ZN5flash32flash_fwd_splitkv_combine_kernelI23Flash_fwd_kernel_traitsILi64ELi64ELi128ELi4ELb0ELb0EN7cutlass10bfloat16_tE19Flash_kernel_traitsILi64ELi64ELi128ELi4ES3_EELi8ELi4ELb1EEEvNS_16Flash_fwd_paramsE,(.L_x_7974 - _ZN5flash32flash_fwd_splitkv_combine_kernelI23Flash_fwd_kernel_traitsILi64ELi64ELi128ELi4ELb0ELb0EN7cutlass10bfloat16_tE19Flash_kernel_traitsILi64ELi64ELi128ELi4ES3_EELi8ELi4ELb1EEEvNS_16Flash_fwd_paramsE)
        .other          _ZN5flash32flash_fwd_splitkv_combine_kernelI23Flash_fwd_kernel_traitsILi64ELi64ELi128ELi4ELb0ELb0EN7cutlass10bfloat16_tE19Flash_kernel_traitsILi64ELi64ELi128ELi4ES3_EELi8ELi4ELb1EEEvNS_16Flash_fwd_paramsE,@"STO_CUDA_ENTRY STV_DEFAULT"
_ZN5flash32flash_fwd_splitkv_combine_kernelI23Flash_fwd_kernel_traitsILi64ELi64ELi128ELi4ELb0ELb0EN7cutlass10bfloat16_tE19Flash_kernel_traitsILi64ELi64ELi128ELi4ES3_EELi8ELi4ELb1EEEvNS_16Flash_fwd_paramsE:
.text._ZN5flash32flash_fwd_splitkv_combine_kernelI23Flash_fwd_kernel_traitsILi64ELi64ELi128ELi4ELb0ELb0EN7cutlass10bfloat16_tE19Flash_kernel_traitsILi64ELi64ELi128ELi4ES3_EELi8ELi4ELb1EEEvNS_16Flash_fwd_paramsE:
        /* <DEDUP_REMOVED lines=23> */
[----:B------:R-:W-:Y:S05]  /*0170*/  CALL.REL.NOINC `($__internal_24_$__cuda_sm20_div_s64) ;  /* 0x0000004400d87944 */ /* 0x000fea0003c00000 */
[----:B------:R-:W-:Y:S05]  /*0180*/  BRA `(.L_x_5159) ;  /* 0x00000000004c7947 */ /* 0x000fea0003800000 */
.L_x_5158:
        /* <DEDUP_REMOVED lines=19> */
.L_x_5159:
        /* <DEDUP_REMOVED lines=13> */
[----:B------:R-:W-:Y:S05]  /*0390*/  CALL.REL.NOINC `($__internal_24_$__cuda_sm20_div_s64) ;  /* 0x0000004400507944 */ /* 0x000fea0003c00000 */
[----:B------:R-:W-:Y:S02]  /*03a0*/  MOV R8, R20 ;  /* 0x0000001400087202 */ /* 0x000fe40000000f00 */
[----:B------:R-:W-:Y:S01]  /*03b0*/  MOV R9, R21 ;  /* 0x0000001500097202 */ /* 0x000fe20000000f00 */
[----:B------:R-:W-:Y:S05]  /*03c0*/  BRA `(.L_x_5162) ;  /* 0x00000000004c7947 */ /* 0x000fea0003800000 */
.L_x_5161:
        /* <DEDUP_REMOVED lines=19> */
.L_x_5162:
[----:B------:R-:W-:Y:S05]  /*0500*/  BSYNC B0 ;  /* 0x0000000000007941 */ /* 0x000fea0003800000 */
.L_x_5160:
        /* <DEDUP_REMOVED lines=43> */
.L_x_5164:
        /* <DEDUP_REMOVED lines=19> */
.L_x_5165:
[----:B------:R-:W-:Y:S05]  /*08f0*/  BSYNC B0 ;  /* 0x0000000000007941 */ /* 0x000fea0003800000 */
.L_x_5163:
        /* <DEDUP_REMOVED lines=74> */
[----:B------:R-:W-:Y:S02]  /*0da0*/  MOV R32, R20 ;  /* 0x0000001400207202 */ /* 0x000fe40000000f00 */
[----:B------:R-:W-:Y:S01]  /*0db0*/  MOV R33, R21 ;  /* 0x0000001500217202 */ /* 0x000fe20000000f00 */
[----:B------:R-:W-:Y:S05]  /*0dc0*/  BRA `(.L_x_5168) ;  /* 0x00000000004c7947 */ /* 0x000fea0003800000 */
.L_x_5167:
        /* <DEDUP_REMOVED lines=19> */
.L_x_5168:
[----:B------:R-:W-:Y:S05]  /*0f00*/  BSYNC B0 ;  /* 0x0000000000007941 */ /* 0x000fea0003800000 */
.L_x_5166:
        /* <DEDUP_REMOVED lines=43> */
.L_x_5170:
        /* <DEDUP_REMOVED lines=19> */
.L_x_5171:
[----:B------:R-:W-:Y:S05]  /*12f0*/  BSYNC B0 ;  /* 0x0000000000007941 */ /* 0x000fea0003800000 */
.L_x_5169:
        /* <DEDUP_REMOVED lines=67> */
.L_x_5173:
[----:B------:R-:W-:Y:S05]  /*1730*/  BSYNC B0 ;  /* 0x0000000000007941 */ /* 0x000fea0003800000 */
.L_x_5172:
        /* <DEDUP_REMOVED lines=14> */
.L_x_5175:
[----:B------:R-:W-:Y:S05]  /*1820*/  BSYNC B0 ;  /* 0x0000000000007941 */ /* 0x000fea0003800000 */
.L_x_5174:
        /* <DEDUP_REMOVED lines=158> */
.L_x_5180:
        /* <DEDUP_REMOVED lines=22> */
.L_x_5181:
[----:B------:R-:W-:Y:S05]  /*2370*/  BSYNC B0 ;  /* 0x0000000000007941 */ /* 0x000fea0003800000 */
.L_x_5179:
[----:B------:R-:W-:Y:S01]  /*2380*/  LOP3.LUT R19, R17, R0, RZ, 0xfc, !PT ;  /* 0x0000000011137212 */ /* 0x000fe200078efcff */
[----:B------:R-:W-:Y:S03]  /*2390*/  BSSY B0, `(.L_x_5182) ;  /* 0x0000028000007945 */ /* 0x000fe60003800000 */
[----:B------:R-:W-:-:S13]  /*23a0*/  ISETP.NE.U32.AND P0, PT, R19, RZ, PT ;  /* 0x000000ff1300720c */ /* 0x000fda0003f05070 */
[----:B------:R-:W-:Y:S05]  /*23b0*/  @!P0 BRA `(.L_x_5183) ;  /* 0x00000000003c8947 */ /* 0x000fea0003800000 */
[----:B------:R-:W-:Y:S01]  /*23c0*/  IMAD.MOV.U32 R24, RZ, RZ, R25 ;  /* 0x000000ffff187224 */ /* 0x000fe200078e0019 */
[----:B------:R-:W-:Y:S02]  /*23d0*/  MOV R23, R0 ;  /* 0x0000000000177202 */ /* 0x000fe40000000f00 */
[----:B------:R-:W-:Y:S02]  /*23e0*/  MOV R22, 0x2400 ;  /* 0x0000240000167802 */ /* 0x000fe40000000f00 */
[----:B------:R-:W-:Y:S05]  /*23f0*/  CALL.REL.NOINC `($__internal_24_$__cuda_sm20_div_s64) ;  /* 0x0000002400387944 */ /* 0x000fea0003c00000 */
        /* <DEDUP_REMOVED lines=11> */
.L_x_5183:
        /* <DEDUP_REMOVED lines=22> */
.L_x_5184:
[----:B------:R-:W-:Y:S05]  /*2610*/  BSYNC B0 ;  /* 0x0000000000007941 */ /* 0x000fea0003800000 */
.L_x_5182:
        /* <DEDUP_REMOVED lines=11> */
[----:B------:R-:W-:Y:S05]  /*26d0*/  CALL.REL.NOINC `($__internal_24_$__cuda_sm20_div_s64) ;  /* 0x0000002000807944 */ /* 0x000fea0003c00000 */
[----:B------:R-:W-:-:S04]  /*26e0*/  IADD3 R17, P0, RZ, -R20, RZ ;  /* 0x80000014ff117210 */ /* 0x000fc80007f1e0ff */
[----:B------:R-:W-:Y:S01]  /*26f0*/  IADD3.X R18, RZ, ~R21, RZ, P0, !PT ;  /* 0x80000015ff127210 */ /* 0x000fe200007fe4ff */
[----:B------:R-:W-:-:S04]  /*2700*/  IMAD.WIDE.U32 R36, R5, R17, R36 ;  /* 0x0000001105247225 */ /* 0x000fc800078e0024 */
[----:B------:R-:W-:-:S04]  /*2710*/  IMAD R18, R18, R5, RZ ;  /* 0x0000000512127224 */ /* 0x000fc800078e02ff */
[----:B------:R-:W-:-:S05]  /*2720*/  IMAD R4, R4, R17, R18 ;  /* 0x0000001104047224 */ /* 0x000fca00078e0212 */
[----:B------:R-:W-:Y:S01]  /*2730*/  IADD3 R4, R37, R4, RZ ;  /* 0x0000000425047210 */ /* 0x000fe20007ffe0ff */
[----:B------:R-:W-:Y:S05]  /*2740*/  BRA `(.L_x_5187) ;  /* 0x0000000000587947 */ /* 0x000fea0003800000 */
.L_x_5186:
        /* <DEDUP_REMOVED lines=22> */
.L_x_5187:
[----:B------:R-:W-:Y:S05]  /*28b0*/  BSYNC B0 ;  /* 0x0000000000007941 */ /* 0x000fea0003800000 */
.L_x_5185:
        /* <DEDUP_REMOVED lines=38> */
[----:B------:R-:W-:Y:S05]  /*2b20*/  CALL.REL.NOINC `($__internal_24_$__cuda_sm20_div_s64) ;  /* 0x0000001c006c7944 */ /* 0x000fea0003c00000 */
        /* <DEDUP_REMOVED lines=12> */
.L_x_5189:
        /* <DEDUP_REMOVED lines=23> */
.L_x_5190:
[----:B------:R-:W-:Y:S05]  /*2d60*/  BSYNC B0 ;  /* 0x0000000000007941 */ /* 0x000fea0003800000 */
.L_x_5188:
        /* <DEDUP_REMOVED lines=19> */
.L_x_5192:
        /* <DEDUP_REMOVED lines=22> */
.L_x_5193:
[----:B------:R-:W-:Y:S05]  /*3000*/  BSYNC B0 ;  /* 0x0000000000007941 */ /* 0x000fea0003800000 */
.L_x_5191:
        /* <DEDUP_REMOVED lines=20> */
.L_x_5195:
        /* <DEDUP_REMOVED lines=23> */
.L_x_5196:
[----:B------:R-:W-:Y:S05]  /*32c0*/  BSYNC B0 ;  /* 0x0000000000007941 */ /* 0x000fea0003800000 */
.L_x_5194:
        /* <DEDUP_REMOVED lines=39> */
.L_x_5198:
        /* <DEDUP_REMOVED lines=23> */
.L_x_5199:
[----:B------:R-:W-:Y:S05]  /*36b0*/  BSYNC B0 ;  /* 0x0000000000007941 */ /* 0x000fea0003800000 */
.L_x_5197:
        /* <DEDUP_REMOVED lines=26> */
.L_x_5201:
        /* <DEDUP_REMOVED lines=23> */
.L_x_5202:
[----:B------:R-:W-:Y:S05]  /*39d0*/  BSYNC B0 ;  /* 0x0000000000007941 */ /* 0x000fea0003800000 */
.L_x_5200:
        /* <DEDUP_REMOVED lines=21> */
.L_x_5178:
[----:B------:R-:W-:Y:S02]  /*3b30*/  ULDC.64 UR4, c[0x0][0x2b0] ;  /* 0x0000ac0000047ab9 */ /* 0x000fe40000000a00 */
[----:B------:R-:W-:-:S04]  /*3b40*/  LEA R2, P0, R30, UR4, 0x2 ;  /* 0x000000041e027c11 */ /* 0x000fc8000f8010ff */
[----:B------:R-:W-:-:S05]  /*3b50*/  LEA.HI.X R3, R30, UR5, R31, 0x2, P0 ;  /* 0x000000051e037c11 */ /* 0x000fca00080f141f */
[----:B------:R0:W-:Y:S04]  /*3b60*/  STG.E desc[UR8][R2.64], R28 ;  /* 0x0000001c02007986 */ /* 0x0001e8000c101908 */
.L_x_5177:
[----:B------:R-:W-:Y:S05]  /*3b70*/  BSYNC B1 ;  /* 0x0000000000017941 */ /* 0x000fea0003800000 */
.L_x_5176:
        /* <DEDUP_REMOVED lines=20> */
.L_x_5204:
[----:B------:R-:W-:Y:S05]  /*3cc0*/  BSYNC B0 ;  /* 0x0000000000007941 */ /* 0x000fea0003800000 */
.L_x_5203:
        /* <DEDUP_REMOVED lines=36> */
.L_x_5207:
        /* <DEDUP_REMOVED lines=37> */
.L_x_5206:
        /* <DEDUP_REMOVED lines=25> */
.L_x_5208:
[----:B------:R-:W-:-:S13]  /*42f0*/  ISETP.GT.OR P4, PT, R7, UR5, P4 ;  /* 0x0000000507007c0c */ /* 0x000fda000a784670 */
[----:B------:R-:W-:Y:S05]  /*4300*/  @!P4 BRA `(.L_x_5205) ;  /* 0x000000000028c947 */ /* 0x000fea0003800000 */
[----:B------:R-:W0:Y:S01]  /*4310*/  LDS R6, [R6] ;  /* 0x0000000006067984 */ /* 0x000e220000000800 */
[----:B------:R-:W-:Y:S01]  /*4320*/  ISETP.GE.AND P0, PT, R13, R16, PT ;  /* 0x000000100d00720c */ /* 0x000fe20003f06270 */
[----:B------:R-:W-:-:S12]  /*4330*/  BSSY B0, `(.L_x_5209) ;  /* 0x0000003000007945 */ /* 0x000fd80003800000 */
[----:B------:R-:W-:Y:S05]  /*4340*/  @P0 BRA `(.L_x_5210) ;  /* 0x0000000000040947 */ /* 0x000fea0003800000 */
[----:B------:R1:W5:Y:S02]  /*4350*/  LDG.E.128 R8, desc[UR8][R24.64] ;  /* 0x0000000818087981 */ /* 0x000364000c1e1d00 */
.L_x_5210:
[----:B------:R-:W-:Y:S05]  /*4360*/  BSYNC B0 ;  /* 0x0000000000007941 */ /* 0x000fea0003800000 */
.L_x_5209:
[C---:B0----5:R-:W-:Y:S01]  /*4370*/  FFMA.FTZ R5, R6.reuse, R8, R5 ;  /* 0x0000000806057223 */ /* 0x061fe20000010005 */
[C---:B------:R-:W-:Y:S01]  /*4380*/  FFMA.FTZ R2, R6.reuse, R9, R2 ;  /* 0x0000000906027223 */ /* 0x040fe20000010002 */
[C---:B------:R-:W-:Y:S01]  /*4390*/  FFMA.FTZ R3, R6.reuse, R10, R3 ;  /* 0x0000000a06037223 */ /* 0x040fe20000010003 */
[----:B------:R-:W-:Y:S01]  /*43a0*/  FFMA.FTZ R0, R6, R11, R0 ;  /* 0x0000000b06007223 */ /* 0x000fe20000010000 */
.L_x_5205:
        /* <DEDUP_REMOVED lines=83> */
        .weak           $__internal_24_$__cuda_sm20_div_s64
        .type           $__internal_24_$__cuda_sm20_div_s64,@function
        .size           $__internal_24_$__cuda_sm20_div_s64,(.L_x_7974 - $__internal_24_$__cuda_sm20_div_s64)
$__internal_24_$__cuda_sm20_div_s64:
        /* <DEDUP_REMOVED lines=83> */
[----:B------:R-:W-:Y:S06]  /*4e10*/  RET.REL.NODEC R26 `(_ZN5flash32flash_fwd_splitkv_combine_kernelI23Flash_fwd_kernel_traitsILi64ELi64ELi128ELi4ELb0ELb0EN7cutlass10bfloat16_tE19Flash_kernel_traitsILi64ELi64ELi128ELi4ES3_EELi8ELi4ELb1EEEvNS_16Flash_fwd_paramsE) ;  /* 0xffffffb01a787950 */ /* 0x000fec0003c3ffff */
.L_x_5211:
        /* <DEDUP_REMOVED lines=14> */
.L_x_7974:


//--------------------- .text._ZN5flash32flash_fwd_splitkv_combine_kernelI23Flash_fwd_kernel_traitsILi64ELi64ELi128ELi4ELb0ELb0EN7cutlass10bfloat16_tE19Flash_kernel_traitsILi64ELi64ELi128ELi4ES3_EELi8ELi3ELb1EEEvNS_16Flash_fwd_paramsE --------------------------
	.section	.text._ZN5flash32flash_fwd_splitkv_combine_kernelI23Flash_fwd_kernel_traitsILi64ELi64ELi128ELi4ELb0ELb0EN7cutlass10bfloat16_tE19Flash_kernel_traitsILi64ELi64ELi128ELi4ES3_EELi8ELi3ELb1EEEvNS_16Flash_fwd_paramsE,"ax",@progbits
	.align	128
        .global         _ZN5flash32flash_fwd_splitkv_combine_kernelI23Flash_fwd_kernel_traitsILi64ELi64ELi128ELi4ELb0ELb0EN7cutlass10bfloat16_tE19Flash_kernel_traitsILi64ELi64ELi128ELi4ES3_EELi8ELi3ELb1EEEvNS_16Flash_fwd_paramsE
        .type           _ZN5flash32flash_fwd_splitkv_combine_kernelI23Flash_fwd_kernel_traitsILi64ELi64ELi128ELi4ELb0ELb0EN7cutlass10bfloat16_tE19Flash_kernel_traitsILi64ELi64ELi128ELi4ES3_EELi8ELi3ELb1EEEvNS_16Flash_fwd_paramsE,@function
        .size           _ZN5flash32flash_fwd_splitkv_combine_kernelI23Flash_fwd_kernel_traitsILi64ELi64ELi128ELi4ELb0ELb0EN7cutlass10bfloat16_tE19Flash_kernel_traitsILi64ELi64ELi128ELi4ES3_EELi8ELi3ELb1EEEvNS_16Flash_fwd_paramsE,(.L_x_7975 - _ZN5flash32flash_fwd_splitkv_combine_kernelI23Flash_fwd_kernel_traitsILi64ELi64ELi128ELi4ELb0ELb0EN7cutlass10bfloat16_tE19Flash_kernel_traitsILi64ELi64ELi128ELi4ES3_EELi8ELi3ELb1EEEvNS_16Flash_fwd_paramsE)
        .other          _ZN5flash32flash_fwd_splitkv_combine_kernelI23Flash_fwd_kernel_traitsILi64ELi64ELi128ELi4ELb0ELb0EN7cutlass10bfloat16_tE19Flash_kernel_traitsILi64ELi64ELi128ELi4ES3_EELi8ELi3ELb1EEEvNS_16Flash_fwd_paramsE,@"STO_CUDA_ENTRY STV_DEFAULT"
_ZN5flash32flash_fwd_splitkv_combine_kernelI23Flash_fwd_kernel_traitsILi64ELi64ELi128ELi4ELb0ELb0EN7cutlass10bfloat16_tE19Flash_kernel_traitsILi64ELi64ELi128ELi4ES3_EELi8ELi3ELb1EEEvNS_16Flash_fwd_paramsE:
.text._ZN5flash32flash_fwd_splitkv_combine_kernelI23Flash_fwd_kernel_traitsILi64ELi64ELi128ELi4ELb0ELb0EN7cutlass10bfloat16_tE19Flash_kernel_traitsILi64ELi64ELi128ELi4ES3_EELi8ELi3ELb1EEEvNS_16Flash_fwd_paramsE:
        /* <DEDUP_REMOVED lines=23> */
[----:B------:R-:W-:Y:S05]  /*0170*/  CALL.REL.NOINC `($__internal_25_$__cuda_sm20_div_s64) ;  /* 0x0000004400807944 */ /* 0x000fea0003c00000 */
[----:B------:R-:W-:Y:S02]  /*0180*/  MOV R20, R0 ;  /* 0x0000000000147202 */ /* 0x000fe40000000f00 */
[----:B------:R-:W-:Y:S01]  /*0190*/  MOV R21, R23 ;  /* 0x0000001700157202 */ /* 0x000fe20000000f00 */
[----:B------:R-:W-:Y:S06]  /*01a0*/  BRA `(.L_x_5213) ;  /* 0x00000000004c7947 */ /* 0x000fec0003800000 */
.L_x_5212:
        /* <DEDUP_REMOVED lines=19> */
.L_x_5213:
        /* <DEDUP_REMOVED lines=11> */
[----:B------:R-:W-:Y:S05]  /*0390*/  CALL.REL.NOINC `($__internal_25_$__cuda_sm20_div_s64) ;  /* 0x0000004000f87944 */ /* 0x000fea0003c00000 */
[----:B------:R-:W-:Y:S02]  /*03a0*/  MOV R10, R0 ;  /* 0x00000000000a7202 */ /* 0x000fe40000000f00 */
[----:B------:R-:W-:Y:S01]  /*03b0*/  MOV R11, R23 ;  /* 0x00000017000b7202 */ /* 0x000fe20000000f00 */
[----:B------:R-:W-:Y:S05]  /*03c0*/  BRA `(.L_x_5216) ;  /* 0x00000000004c7947 */ /* 0x000fea0003800000 */
.L_x_5215:
        /* <DEDUP_REMOVED lines=19> */
.L_x_5216:
[----:B------:R-:W-:Y:S05]  /*0500*/  BSYNC B0 ;  /* 0x0000000000007941 */ /* 0x000fea0003800000 */
.L_x_5214:
        /* <DEDUP_REMOVED lines=44> */
[----:B------:R-:W-:Y:S05]  /*07d0*/  BRA `(.L_x_5219) ;  /* 0x00000000004c7947 */ /* 0x000fea0003800000 */
.L_x_5218:
        /* <DEDUP_REMOVED lines=19> */
.L_x_5219:
[----:B------:R-:W-:Y:S05]  /*0910*/  BSYNC B0 ;  /* 0x0000000000007941 */ /* 0x000fea0003800000 */
.L_x_5217:
        /* <DEDUP_REMOVED lines=71> */
[----:B------:R-:W-:Y:S05]  /*0d90*/  CALL.REL.NOINC `($__internal_25_$__cuda_sm20_div_s64) ;  /* 0x0000003800787944 */ /* 0x000fea0003c00000 */
[----:B------:R-:W-:Y:S02]  /*0da0*/  MOV R32, R0 ;  /* 0x0000000000207202 */ /* 0x000fe40000000f00 */
[----:B------:R-:W-:Y:S01]  /*0db0*/  MOV R33, R23 ;  /* 0x0000001700217202 */ /* 0x000fe20000000f00 */
[----:B------:R-:W-:Y:S05]  /*0dc0*/  BRA `(.L_x_5222) ;  /* 0x00000000004c7947 */ /* 0x000fea0003800000 */
.L_x_5221:
        /* <DEDUP_REMOVED lines=19> */
.L_x_5222:
[----:B------:R-:W-:Y:S05]  /*0f00*/  BSYNC B0 ;  /* 0x0000000000007941 */ /* 0x000fea0003800000 */
.L_x_5220:
        /* <DEDUP_REMOVED lines=40> */
[----:B------:R-:W-:Y:S01]  /*1190*/  MOV R22, R0 ;  /* 0x0000000000167202 */ /* 0x000fe20000000f00 */
[----:B------:R-:W-:Y:S05]  /*11a0*/  BRA `(.L_x_5225) ;  /* 0x00000000004c7947 */ /* 0x000fea0003800000 */
.L_x_5224:
        /* <DEDUP_REMOVED lines=19> */
.L_x_5225:
[----:B------:R-:W-:Y:S05]  /*12e0*/  BSYNC B0 ;  /* 0x0000000000007941 */ /* 0x000fea0003800000 */
.L_x_5223:
        /* <DEDUP_REMOVED lines=70> */
.L_x_5227:
[----:B------:R-:W-:Y:S05]  /*1750*/  BSYNC B0 ;  /* 0x0000000000007941 */ /* 0x000fea0003800000 */
.L_x_5226:
        /* <DEDUP_REMOVED lines=155> */
.L_x_5232:
        /* <DEDUP_REMOVED lines=22> */
.L_x_5233:
[----:B------:R-:W-:Y:S05]  /*2270*/  BSYNC B0 ;  /* 0x0000000000007941 */ /* 0x000fea0003800000 */
.L_x_5231:
[----:B------:R-:W-:Y:S01]  /*2280*/  LOP3.LUT R0, R21, R8, RZ, 0xfc, !PT ;  /* 0x0000000815007212 */ /* 0x000fe200078efcff */
[----:B------:R-:W-:Y:S03]  /*2290*/  BSSY B0, `(.L_x_5234) ;  /* 0x0000027000007945 */ /* 0x000fe60003800000 */
[----:B------:R-:W-:-:S13]  /*22a0*/  ISETP.NE.U32.AND P0, PT, R0, RZ, PT ;  /* 0x000000ff0000720c */ /* 0x000fda0003f05070 */
[----:B------:R-:W-:Y:S05]  /*22b0*/  @!P0 BRA `(.L_x_5235) ;  /* 0x0000000000388947 */ /* 0x000fea0003800000 */
[----:B------:R-:W-:Y:S01]  /*22c0*/  IMAD.MOV.U32 R22, RZ, RZ, R25 ;  /* 0x000000ffff167224 */ /* 0x000fe200078e0019 */
[----:B------:R-:W-:Y:S02]  /*22d0*/  MOV R6, R8 ;  /* 0x0000000800067202 */ /* 0x000fe40000000f00 */
[----:B------:R-:W-:Y:S02]  /*22e0*/  MOV R20, 0x2300 ;  /* 0x0000230000147802 */ /* 0x000fe40000000f00 */
[----:B------:R-:W-:Y:S05]  /*22f0*/  CALL.REL.NOINC `($__internal_25_$__cuda_sm20_div_s64) ;  /* 0x0000002400207944 */ /* 0x000fea0003c00000 */
        /* <DEDUP_REMOVED lines=10> */
.L_x_5235:
        /* <DEDUP_REMOVED lines=22> */
.L_x_5236:
[----:B------:R-:W-:Y:S05]  /*2500*/  BSYNC B0 ;  /* 0x0000000000007941 */ /* 0x000fea0003800000 */
.L_x_5234:
        /* <DEDUP_REMOVED lines=11> */
[----:B------:R-:W-:Y:S05]  /*25c0*/  CALL.REL.NOINC `($__internal_25_$__cuda_sm20_div_s64) ;  /* 0x00000020006c7944 */ /* 0x000fea0003c00000 */
        /* <DEDUP_REMOVED lines=8> */
.L_x_5238:
        /* <DEDUP_REMOVED lines=21> */
.L_x_5239:
[----:B------:R-:W-:Y:S05]  /*27a0*/  BSYNC B0 ;  /* 0x0000000000007941 */ /* 0x000fea0003800000 */
.L_x_5237:
        /* <DEDUP_REMOVED lines=38> */
[----:B------:R-:W-:Y:S05]  /*2a10*/  CALL.REL.NOINC `($__internal_25_$__cuda_sm20_div_s64) ;  /* 0x0000001c00587944 */ /* 0x000fea0003c00000 */
        /* <DEDUP_REMOVED lines=12> */
.L_x_5241:
        /* <DEDUP_REMOVED lines=23> */
.L_x_5242:
[----:B------:R-:W-:Y:S05]  /*2c50*/  BSYNC B0 ;  /* 0x0000000000007941 */ /* 0x000fea0003800000 */
.L_x_5240:
        /* <DEDUP_REMOVED lines=18> */
.L_x_5244:
        /* <DEDUP_REMOVED lines=22> */
.L_x_5245:
[----:B------:R-:W-:Y:S05]  /*2ee0*/  BSYNC B0 ;  /* 0x0000000000007941 */ /* 0x000fea0003800000 */
.L_x_5243:
        /* <DEDUP_REMOVED lines=21> */
.L_x_5247:
        /* <DEDUP_REMOVED lines=23> */
.L_x_5248:
[----:B------:R-:W-:Y:S05]  /*31b0*/  BSYNC B0 ;  /* 0x0000000000007941 */ /* 0x000fea0003800000 */
.L_x_5246:
        /* <DEDUP_REMOVED lines=39> */
.L_x_5250:
        /* <DEDUP_REMOVED lines=23> */
.L_x_5251:
[----:B------:R-:W-:Y:S05]  /*35a0*/  BSYNC B0 ;  /* 0x0000000000007941 */ /* 0x000fea0003800000 */
.L_x_5249:
        /* <DEDUP_REMOVED lines=27> */
.L_x_5253:
        /* <DEDUP_REMOVED lines=23> */
.L_x_5254:
[----:B------:R-:W-:Y:S05]  /*38d0*/  BSYNC B0 ;  /* 0x0000000000007941 */ /* 0x000fea0003800000 */
.L_x_5252:
        /* <DEDUP_REMOVED lines=21> */
.L_x_5230:
[----:B------:R-:W-:Y:S02]  /*3a30*/  ULDC.64 UR4, c[0x0][0x2b0] ;  /* 0x0000ac0000047ab9 */ /* 0x000fe40000000a00 */
[----:B------:R-:W-:-:S04]  /*3a40*/  LEA R2, P0, R30, UR4, 0x2 ;  /* 0x000000041e027c11 */ /* 0x000fc8000f8010ff */
[----:B------:R-:W-:-:S05]  /*3a50*/  LEA.HI.X R3, R30, UR5, R31, 0x2, P0 ;  /* 0x000000051e037c11 */ /* 0x000fca00080f141f */
[----:B------:R1:W-:Y:S04]  /*3a60*/  STG.E desc[UR8][R2.64], R26 ;  /* 0x0000001a02007986 */ /* 0x0003e8000c101908 */
.L_x_5229:
[----:B------:R-:W-:Y:S05]  /*3a70*/  BSYNC B1 ;  /* 0x0000000000017941 */ /* 0x000fea0003800000 */
.L_x_5228:
        /* <DEDUP_REMOVED lines=51> */
.L_x_5257:
        /* <DEDUP_REMOVED lines=37> */
.L_x_5256:
        /* <DEDUP_REMOVED lines=25> */
.L_x_5258:
[----:B------:R-:W-:-:S13]  /*4190*/  ISETP.GT.OR P4, PT, R7, UR5, P4 ;  /* 0x0000000507007c0c */ /* 0x000fda000a784670 */
[----:B------:R-:W-:Y:S05]  /*41a0*/  @!P4 BRA `(.L_x_5255) ;  /* 0x000000000028c947 */ /* 0x000fea0003800000 */
[----:B------:R-:W0:Y:S01]  /*41b0*/  LDS R6, [R6] ;  /* 0x0000000006067984 */ /* 0x000e220000000800 */
[----:B------:R-:W-:Y:S01]  /*41c0*/  ISETP.GE.AND P0, PT, R15, R14, PT ;  /* 0x0000000e0f00720c */ /* 0x000fe20003f06270 */
[----:B------:R-:W-:-:S12]  /*41d0*/  BSSY B0, `(.L_x_5259) ;  /* 0x0000003000007945 */ /* 0x000fd80003800000 */
[----:B------:R-:W-:Y:S05]  /*41e0*/  @P0 BRA `(.L_x_5260) ;  /* 0x0000000000040947 */ /* 0x000fea0003800000 */
[----:B------:R1:W5:Y:S02]  /*41f0*/  LDG.E.128 R8, desc[UR8][R22.64] ;  /* 0x0000000816087981 */ /* 0x000364000c1e1d00 */
.L_x_5260:
[----:B------:R-:W-:Y:S05]  /*4200*/  BSYNC B0 ;  /* 0x0000000000007941 */ /* 0x000fea0003800000 */
.L_x_5259:
[C---:B0----5:R-:W-:Y:S01]  /*4210*/  FFMA.FTZ R5, R6.reuse, R8, R5 ;  /* 0x0000000806057223 */ /* 0x061fe20000010005 */
[C---:B------:R-:W-:Y:S01]  /*4220*/  FFMA.FTZ R2, R6.reuse, R9, R2 ;  /* 0x0000000906027223 */ /* 0x040fe20000010002 */
[C---:B------:R-:W-:Y:S01]  /*4230*/  FFMA.FTZ R3, R6.reuse, R10, R3 ;  /* 0x0000000a06037223 */ /* 0x040fe20000010003 */
[----:B------:R-:W-:Y:S01]  /*4240*/  FFMA.FTZ R0, R6, R11, R0 ;  /* 0x0000000b06007223 */ /* 0x000fe20000010000 */
.L_x_5255:
        /* <DEDUP_REMOVED lines=83> */
        .weak           $__internal_25_$__cuda_sm20_div_s64
        .type           $__internal_25_$__cuda_sm20_div_s64,@function
        .size           $__internal_25_$__cuda_sm20_div_s64,(.L_x_7975 - $__internal_25_$__cuda_sm20_div_s64)
$__internal_25_$__cuda_sm20_div_s64:
        /* <DEDUP_REMOVED lines=83> */
[----:B------:R-:W-:Y:S06]  /*4cb0*/  RET.REL.NODEC R38 `(_ZN5flash32flash_fwd_splitkv_combine_kernelI23Flash_fwd_kernel_traitsILi64ELi64ELi128ELi4ELb0ELb0EN7cutlass10bfloat16_tE19Flash_kernel_traitsILi64ELi64ELi128ELi4ES3_EELi8ELi3ELb1EEEvNS_16Flash_fwd_paramsE) ;  /* 0xffffffb026d07950 */ /* 0x000fec0003c3ffff */
.L_x_5261:
        /* <DEDUP_REMOVED lines=12> */
.L_x_7975:


//--------------------- .text._ZN5flash32flash_fwd_splitkv_combine_kernelI23Flash_fwd_kernel_traitsILi64ELi64ELi128ELi4ELb0ELb0EN7cutlass10bfloat16_tE19Flash_kernel_traitsILi64ELi64ELi128ELi4ES3_EELi8ELi2ELb1EEEvNS_16Flash_fwd_paramsE --------------------------
	.section	.text._ZN5flash32flash_fwd_splitkv_combine_kernelI23Flash_fwd_kernel_traitsILi64ELi64ELi128ELi4ELb0ELb0EN7cutlass10bfloat16_tE19Flash_kernel_traitsILi64ELi64ELi128ELi4ES3_EELi8ELi2ELb1EEEvNS_16Flash_fwd_paramsE,"ax",@progbits
	.align	128
        .global         _ZN5flash32flash_fwd_splitkv_combine_kernelI23Flash_fwd_kernel_traitsILi64ELi64ELi128ELi4ELb0ELb0EN7cutlass10bfloat16_tE19Flash_kernel_traitsILi64ELi64ELi128ELi4ES3_EELi8ELi2ELb1EEEvNS_16Flash_fwd_paramsE
        .type           _ZN5flash32flash_fwd_splitkv_combine_kernelI23Flash_fwd_kernel_traitsILi64ELi64ELi128ELi4ELb0ELb0EN7cutlass10bfloat16_tE19Flash_kernel_traitsILi64ELi64ELi128ELi4ES3_EELi8ELi2ELb1EEEvNS_16Flash_fwd_paramsE,@function
        .size           _ZN5flash32flash_fwd_splitkv_combine_kernelI23Flash_fwd_kernel_traitsILi64ELi64ELi128ELi4ELb0ELb0EN7cutlass10bfloat16_tE19Flash_kernel_traitsILi64ELi64ELi128ELi4ES3_EELi8ELi2ELb1EEEvNS_16Flash_fwd_paramsE,(.L_x_7976 - _ZN5flash32flash_fwd_splitkv_combine_kernelI23Flash_fwd_kernel_traitsILi64ELi64ELi128ELi4ELb0ELb0EN7cutlass10bfloat16_tE19Flash_kernel_traitsILi64ELi64ELi128ELi4ES3_EELi8ELi2ELb1EEEvNS_16Flash_fwd_paramsE)
        .other          _ZN5flash32flash_fwd_splitkv_combine_kernelI23Flash_fwd_kernel_traitsILi64ELi64ELi128ELi4ELb0ELb0EN7cutlass10bfloat16_tE19Flash_kernel_traitsILi64ELi64ELi128ELi4ES3_EELi8ELi2ELb1EEEvNS_16Flash_fwd_paramsE,@"STO_CUDA_ENTRY STV_DEFAULT"
_ZN5flash32flash_fwd_splitkv_combine_kernelI23Flash_fwd_kernel_traitsILi64ELi64ELi128ELi4ELb0ELb0EN7cutlass10bfloat16_tE19Flash_kernel_traitsILi64ELi64ELi128ELi4ES3_EELi8ELi2ELb1EEEvNS_16Flash_fwd_paramsE:
.text._ZN5flash32flash_fwd_splitkv_combine_kernelI23Flash_fwd_kernel_traitsILi64ELi64ELi128ELi4ELb0ELb0EN7cutlass10bfloat16_tE19Flash_kernel_traitsILi64ELi64ELi128ELi4ES3_EELi8ELi2ELb1EEEvNS_16Flash_fwd_paramsE:
        /* <DEDUP_REMOVED lines=23> */
[----:B------:R-:W-:Y:S05]  /*0170*/  CALL.REL.NOINC `($__internal_26_$__cuda_sm20_div_s64) ;  /* 0x0000004400ac7944 */ /* 0x000fea0003c00000 */
[----:B------:R-:W-:Y:S01]  /*0180*/  MOV R20, R0 ;  /* 0x0000000000147202 */ /* 0x000fe20000000f00 */
[----:B------:R-:W-:Y:S06]  /*0190*/  BRA `(.L_x_5263) ;  /* 0x00000000004c7947 */ /* 0x000fec0003800000 */
.L_x_5262:
        /* <DEDUP_REMOVED lines=19> */
.L_x_5263:
        /* <DEDUP_REMOVED lines=11> */
[----:B------:R-:W-:Y:S05]  /*0380*/  CALL.REL.NOINC `($__internal_26_$__cuda_sm20_div_s64) ;  /* 0x0000004400287944 */ /* 0x000fea0003c00000 */
[----:B------:R-:W-:Y:S02]  /*0390*/  MOV R8, R0 ;  /* 0x0000000000087202 */ /* 0x000fe40000000f00 */
[----:B------:R-:W-:Y:S01]  /*03a0*/  MOV R9, R21 ;  /* 0x0000001500097202 */ /* 0x000fe20000000f00 */
[----:B------:R-:W-:Y:S05]  /*03b0*/  BRA `(.L_x_5266) ;  /* 0x00000000004c7947 */ /* 0x000fea0003800000 */
.L_x_5265:
        /* <DEDUP_REMOVED lines=19> */
.L_x_5266:
[----:B------:R-:W-:Y:S05]  /*04f0*/  BSYNC B0 ;  /* 0x0000000000007941 */ /* 0x000fea0003800000 */
.L_x_5264:
        /* <DEDUP_REMOVED lines=42> */
[----:B------:R-:W-:Y:S05]  /*07a0*/  BRA `(.L_x_5269) ;  /* 0x00000000004c7947 */ /* 0x000fea0003800000 */
.L_x_5268:
        /* <DEDUP_REMOVED lines=19> */
.L_x_5269:
[----:B------:R-:W-:Y:S05]  /*08e0*/  BSYNC B0 ;  /* 0x0000000000007941 */ /* 0x000fea0003800000 */
.L_x_5267:
        /* <DEDUP_REMOVED lines=71> */
[----:B------:R-:W-:Y:S05]  /*0d60*/  CALL.REL.NOINC `($__internal_26_$__cuda_sm20_div_s64) ;  /* 0x0000003800b07944 */ /* 0x000fea0003c00000 */
[----:B------:R-:W-:Y:S02]  /*0d70*/  MOV R38, R0 ;  /* 0x0000000000267202 */ /* 0x000fe40000000f00 */
[----:B------:R-:W-:Y:S01]  /*0d80*/  MOV R39, R21 ;  /* 0x0000001500277202 */ /* 0x000fe20000000f00 */
[----:B------:R-:W-:Y:S05]  /*0d90*/  BRA `(.L_x_5272) ;  /* 0x00000000004c7947 */ /* 0x000fea0003800000 */
.L_x_5271:
        /* <DEDUP_REMOVED lines=19> */
.L_x_5272:
[----:B------:R-:W-:Y:S05]  /*0ed0*/  BSYNC B0 ;  /* 0x0000000000007941 */ /* 0x000fea0003800000 */
.L_x_5270:
        /* <DEDUP_REMOVED lines=40> */
[----:B------:R-:W-:Y:S02]  /*1160*/  MOV R10, R0 ;  /* 0x00000000000a7202 */ /* 0x000fe40000000f00 */
[----:B------:R-:W-:Y:S01]  /*1170*/  MOV R11, R21 ;  /* 0x00000015000b7202 */ /* 0x000fe20000000f00 */
[----:B------:R-:W-:Y:S05]  /*1180*/  BRA `(.L_x_5275) ;  /* 0x00000000004c7947 */ /* 0x000fea0003800000 */
.L_x_5274:
        /* <DEDUP_REMOVED lines=19> */
.L_x_5275:
[----:B------:R-:W-:Y:S05]  /*12c0*/  BSYNC B0 ;  /* 0x0000000000007941 */ /* 0x000fea0003800000 */
.L_x_5273:
        /* <DEDUP_REMOVED lines=67> */
.L_x_5277:
[----:B------:R-:W-:Y:S05]  /*1700*/  BSYNC B0 ;  /* 0x0000000000007941 */ /* 0x000fea0003800000 */
.L_x_5276:
        /* <DEDUP_REMOVED lines=13> */
.L_x_5279:
[----:B------:R-:W-:Y:S05]  /*17e0*/  BSYNC B0 ;  /* 0x0000000000007941 */ /* 0x000fea0003800000 */
.L_x_5278:
        /* <DEDUP_REMOVED lines=149> */
.L_x_5284:
        /* <DEDUP_REMOVED lines=23> */
.L_x_5285:
[----:B------:R-:W-:Y:S05]  /*22b0*/  BSYNC B0 ;  /* 0x0000000000007941 */ /* 0x000fea0003800000 */
.L_x_5283:
        /* <DEDUP_REMOVED lines=8> */
[----:B------:R-:W-:Y:S05]  /*2340*/  CALL.REL.NOINC `($__internal_26_$__cuda_sm20_div_s64) ;  /* 0x0000002400387944 */ /* 0x000fea0003c00000 */
        /* <DEDUP_REMOVED lines=10> */
.L_x_5287:
        /* <DEDUP_REMOVED lines=22> */
.L_x_5288:
[----:B------:R-:W-:Y:S05]  /*2550*/  BSYNC B0 ;  /* 0x0000000000007941 */ /* 0x000fea0003800000 */
.L_x_5286:
        /* <DEDUP_REMOVED lines=12> */
[----:B------:R-:W-:Y:S05]  /*2620*/  CALL.REL.NOINC `($__internal_26_$__cuda_sm20_div_s64) ;  /* 0x0000002000807944 */ /* 0x000fea0003c00000 */
        /* <DEDUP_REMOVED lines=12> */
.L_x_5290:
        /* <DEDUP_REMOVED lines=22> */
.L_x_5291:
[----:B------:R-:W-:Y:S05]  /*2850*/  BSYNC B0 ;  /* 0x0000000000007941 */ /* 0x000fea0003800000 */
.L_x_5289:
        /* <DEDUP_REMOVED lines=33> */
[----:B------:R-:W-:Y:S05]  /*2a70*/  CALL.REL.NOINC `($__internal_26_$__cuda_sm20_div_s64) ;  /* 0x0000001c006c7944 */ /* 0x000fea0003c00000 */
        /* <DEDUP_REMOVED lines=11> */
.L_x_5293:
        /* <DEDUP_REMOVED lines=23> */
.L_x_5294:
[----:B------:R-:W-:Y:S05]  /*2ca0*/  BSYNC B0 ;  /* 0x0000000000007941 */ /* 0x000fea0003800000 */
.L_x_5292:
        /* <DEDUP_REMOVED lines=19> */
.L_x_5296:
        /* <DEDUP_REMOVED lines=22> */
.L_x_5297:
[----:B------:R-:W-:Y:S05]  /*2f40*/  BSYNC B0 ;  /* 0x0000000000007941 */ /* 0x000fea0003800000 */
.L_x_5295:
        /* <DEDUP_REMOVED lines=22> */
.L_x_5299:
        /* <DEDUP_REMOVED lines=23> */
.L_x_5300:
[----:B------:R-:W-:Y:S05]  /*3220*/  BSYNC B0 ;  /* 0x0000000000007941 */ /* 0x000fea0003800000 */
.L_x_5298:
        /* <DEDUP_REMOVED lines=39> */
.L_x_5302:
        /* <DEDUP_REMOVED lines=23> */
.L_x_5303:
[----:B------:R-:W-:Y:S05]  /*3610*/  BSYNC B0 ;  /* 0x0000000000007941 */ /* 0x000fea0003800000 */
.L_x_5301:
        /* <DEDUP_REMOVED lines=27> */
.L_x_5305:
        /* <DEDUP_REMOVED lines=23> */
.L_x_5306:
[----:B------:R-:W-:Y:S05]  /*3940*/  BSYNC B0 ;  /* 0x0000000000007941 */ /* 0x000fea0003800000 */
.L_x_5304:
        /* <DEDUP_REMOVED lines=21> */
.L_x_5282:
[----:B------:R-:W-:Y:S02]  /*3aa0*/  ULDC.64 UR4, c[0x0][0x2b0] ;  /* 0x0000ac0000047ab9 */ /* 0x000fe40000000a00 */
[----:B------:R-:W-:-:S04]  /*3ab0*/  LEA R2, P0, R32, UR4, 0x2 ;  /* 0x0000000420027c11 */ /* 0x000fc8000f8010ff */
[----:B------:R-:W-:-:S05]  /*3ac0*/  LEA.HI.X R3, R32, UR5, R33, 0x2, P0 ;  /* 0x0000000520037c11 */ /* 0x000fca00080f1421 */
[----:B------:R0:W-:Y:S04]  /*3ad0*/  STG.E desc[UR8][R2.64], R28 ;  /* 0x0000001c02007986 */ /* 0x0001e8000c101908 */
.L_x_5281:
[----:B------:R-:W-:Y:S05]  /*3ae0*/  BSYNC B1 ;  /* 0x0000000000017941 */ /* 0x000fea0003800000 */
.L_x_5280:
        /* <DEDUP_REMOVED lines=17> */
.L_x_5308:
[----:B------:R-:W-:Y:S05]  /*3c00*/  BSYNC B0 ;  /* 0x0000000000007941 */ /* 0x000fea0003800000 */
.L_x_5307:
        /* <DEDUP_REMOVED lines=39> */
.L_x_5311:
        /* <DEDUP_REMOVED lines=37> */
.L_x_5310:
        /* <DEDUP_REMOVED lines=25> */
.L_x_5312:
[----:B------:R-:W-:-:S13]  /*4260*/  ISETP.GT.OR P4, PT, R13, UR5, P4 ;  /* 0x000000050d007c0c */ /* 0x000fda000a784670 */
[----:B------:R-:W-:Y:S05]  /*4270*/  @!P4 BRA `(.L_x_5309) ;  /* 0x000000000028c947 */ /* 0x000fea0003800000 */
[----:B------:R-:W0:Y:S01]  /*4280*/  LDS R6, [R6] ;  /* 0x0000000006067984 */ /* 0x000e220000000800 */
[----:B------:R-:W-:Y:S01]  /*4290*/  ISETP.GE.AND P0, PT, R16, R15, PT ;  /* 0x0000000f1000720c */ /* 0x000fe20003f06270 */
[----:B------:R-:W-:-:S12]  /*42a0*/  BSSY B0, `(.L_x_5313) ;  /* 0x0000003000007945 */ /* 0x000fd80003800000 */
[----:B------:R-:W-:Y:S05]  /*42b0*/  @P0 BRA `(.L_x_5314) ;  /* 0x0000000000040947 */ /* 0x000fea0003800000 */
[----:B------:R1:W5:Y:S02]  /*42c0*/  LDG.E.128 R8, desc[UR8][R24.64] ;  /* 0x0000000818087981 */ /* 0x000364000c1e1d00 */
.L_x_5314:
[----:B------:R-:W-:Y:S05]  /*42d0*/  BSYNC B0 ;  /* 0x0000000000007941 */ /* 0x000fea0003800000 */
.L_x_5313:
[C---:B0----5:R-:W-:Y:S01]  /*42e0*/  FFMA.FTZ R5, R6.reuse, R8, R5 ;  /* 0x0000000806057223 */ /* 0x061fe20000010005 */
[C---:B------:R-:W-:Y:S01]  /*42f0*/  FFMA.FTZ R2, R6.reuse, R9, R2 ;  /* 0x0000000906027223 */ /* 0x040fe20000010002 */
[C---:B------:R-:W-:Y:S01]  /*4300*/  FFMA.FTZ R3, R6.reuse, R10, R3 ;  /* 0x0000000a06037223 */ /* 0x040fe20000010003 */
[----:B------:R-:W-:Y:S01]  /*4310*/  FFMA.FTZ R0, R6, R11, R0 ;  /* 0x0000000b06007223 */ /* 0x000fe20000010000 */
.L_x_5309:
        /* <DEDUP_REMOVED lines=81> */
        .weak           $__internal_26_$__cuda_sm20_div_s64
        .type           $__internal_26_$__cuda_sm20_div_s64,@function
        .size           $__internal_26_$__cuda_sm20_div_s64,(.L_x_7976 - $__internal_26_$__cuda_sm20_div_s64)
$__internal_26_$__cuda_sm20_div_s64:
        /* <DEDUP_REMOVED lines=83> */
[----:B------:R-:W-:Y:S06]  /*4d60*/  RET.REL.NODEC R40 `(_ZN5flash32flash_fwd_splitkv_combine_kernelI23Flash_fwd_kernel_traitsILi64ELi64ELi128ELi4ELb0ELb0EN7cutlass10bfloat16_tE19Flash_kernel_traitsILi64ELi64ELi128ELi4ES3_EELi8ELi2ELb1EEEvNS_16Flash_fwd_paramsE) ;  /* 0xffffffb028a47950 */ /* 0x000fec0003c3ffff */
.L_x_5315:
        /* <DEDUP_REMOVED lines=9> */
.L_x_7976:


//--------------------- .text._ZN5flash32flash_fwd_splitkv_combine_kernelI23Flash_fwd_kernel_traitsILi64ELi64ELi128ELi4ELb0ELb0EN7cutlass10bfloat16_tE19Flash_kernel_traitsILi64ELi64ELi128ELi4ES3_EELi8ELi1ELb1EEEvNS_16Flash_fwd_paramsE --------------------------
	.section	.text._ZN5flash32flash_fwd_splitkv_combine_kernelI23Flash_fwd_kernel_traitsILi64ELi64ELi128ELi4ELb0ELb0EN7cutlass10bfloat16_tE19Flash_kernel_traitsILi64ELi64ELi128ELi4ES3_EELi8ELi1ELb1EEEvNS_16Flash_fwd_paramsE,"ax",@progbits
	.align	128
        .global         _ZN5flash32flash_fwd_splitkv_combine_kernelI23Flash_fwd_kernel_traitsILi64ELi64ELi128ELi4ELb0ELb0EN7cutlass10bfloat16_tE19Flash_kernel_traitsILi64ELi64ELi128ELi4ES3_EELi8ELi1ELb1EEEvNS_16Flash_fwd_paramsE
        .type           _ZN5flash32flash_fwd_splitkv_combine_kernelI23Flash_fwd_kernel_traitsILi64ELi64ELi128ELi4ELb0ELb0EN7cutlass10bfloat16_tE19Flash_kernel_traitsILi64ELi64ELi128ELi4ES3_EELi8ELi1ELb1EEEvNS_16Flash_fwd_paramsE,@function
        .size           _ZN5flash32flash_fwd_splitkv_combine_kernelI23Flash_fwd_kernel_traitsILi64ELi64ELi128ELi4ELb0ELb0EN7cutlass10bfloat16_tE19Flash_kernel_traitsILi64ELi64ELi128ELi4ES3_EELi8ELi1ELb1EEEvNS_16Flash_fwd_paramsE,(.L_x_7977 - _ZN5flash32flash_fwd_splitkv_combine_kernelI23Flash_fwd_kernel_traitsILi64ELi64ELi128ELi4ELb0ELb0EN7cutlass10bfloat16_tE19Flash_kernel_traitsILi64ELi64ELi128ELi4ES3_EELi8ELi1ELb1EEEvNS_16Flash_fwd_paramsE)
        .other          _ZN5flash32flash_fwd_splitkv_combine_kernelI23Flash_fwd_kernel_traitsILi64ELi64ELi128ELi4ELb0ELb0EN7cutlass10bfloat16_tE19Flash_kernel_traitsILi64ELi64ELi128ELi4ES3_EELi8ELi1ELb1EEEvNS_16Flash_fwd_paramsE,@"STO_CUDA_ENTRY STV_DEFAULT"
_ZN5flash32flash_fwd_splitkv_combine_kernelI23Flash_fwd_kernel_traitsILi64ELi64ELi128ELi4ELb0ELb0EN7cutlass10bfloat16_tE19Flash_kernel_traitsILi64ELi64ELi128ELi4ES3_EELi8ELi1ELb1EEEvNS_16Flash_fwd_paramsE:
.text._ZN5flash32flash_fwd_splitkv_combine_kernelI23Flash_fwd_kernel_traitsILi64ELi64ELi128ELi4ELb0ELb0EN7cutlass10bfloat16_tE19Flash_kernel_traitsILi64ELi64ELi128ELi4ES3_EELi8ELi1ELb1EEEvNS_16Flash_fwd_paramsE:
        /* <DEDUP_REMOVED lines=23> */
[----:B------:R-:W-:Y:S05]  /*0170*/  CALL.REL.NOINC `($__internal_27_$__cuda_sm20_div_s64) ;  /* 0x0000004400ec7944 */ /* 0x000fea0003c00000 */
[----:B------:R-:W-:Y:S02]  /*0180*/  MOV R8, R0 ;  /* 0x0000000000087202 */ /* 0x000fe40000000f00 */
[----:B------:R-:W-:Y:S01]  /*0190*/  MOV R9, R23 ;  /* 0x0000001700097202 */ /* 0x000fe20000000f00 */
[----:B------:R-:W-:Y:S06]  /*01a0*/  BRA `(.L_x_5317) ;  /* 0x00000000004c7947 */ /* 0x000fec0003800000 */
.L_x_5316:
        /* <DEDUP_REMOVED lines=19> */
.L_x_5317:
        /* <DEDUP_REMOVED lines=13> */
[----:B------:R-:W-:Y:S05]  /*03b0*/  CALL.REL.NOINC `($__internal_27_$__cuda_sm20_div_s64) ;  /* 0x00000044005c7944 */ /* 0x000fea0003c00000 */
[----:B------:R-:W-:Y:S02]  /*03c0*/  MOV R10, R0 ;  /* 0x00000000000a7202 */ /* 0x000fe40000000f00 */
[----:B------:R-:W-:Y:S01]  /*03d0*/  MOV R11, R23 ;  /* 0x00000017000b7202 */ /* 0x000fe20000000f00 */
[----:B------:R-:W-:Y:S05]  /*03e0*/  BRA `(.L_x_5320) ;  /* 0x00000000004c7947 */ /* 0x000fea0003800000 */
.L_x_5319:
        /* <DEDUP_REMOVED lines=19> */
.L_x_5320:
[----:B------:R-:W-:Y:S05]  /*0520*/  BSYNC B0 ;  /* 0x0000000000007941 */ /* 0x000fea0003800000 */
.L_x_5318:
        /* <DEDUP_REMOVED lines=44> */
[----:B------:R-:W-:Y:S05]  /*07f0*/  BRA `(.L_x_5323) ;  /* 0x00000000004c7947 */ /* 0x000fea0003800000 */
.L_x_5322:
        /* <DEDUP_REMOVED lines=19> */
.L_x_5323:
[----:B------:R-:W-:Y:S05]  /*0930*/  BSYNC B0 ;  /* 0x0000000000007941 */ /* 0x000fea0003800000 */
.L_x_5321:
        /* <DEDUP_REMOVED lines=78> */
.L_x_5325:
        /* <DEDUP_REMOVED lines=19> */
.L_x_5326:
[----:B------:R-:W-:Y:S05]  /*0f50*/  BSYNC B0 ;  /* 0x0000000000007941 */ /* 0x000fea0003800000 */
.L_x_5324:
        /* <DEDUP_REMOVED lines=43> */
.L_x_5328:
        /* <DEDUP_REMOVED lines=20> */
.L_x_5329:
[----:B------:R-:W-:Y:S05]  /*1350*/  BSYNC B0 ;  /* 0x0000000000007941 */ /* 0x000fea0003800000 */
.L_x_5327:
        /* <DEDUP_REMOVED lines=72> */
.L_x_5331:
[----:B------:R-:W-:Y:S05]  /*17e0*/  BSYNC B0 ;  /* 0x0000000000007941 */ /* 0x000fea0003800000 */
.L_x_5330:
        /* <DEDUP_REMOVED lines=16> */
.L_x_5333:
[----:B------:R-:W-:Y:S05]  /*18f0*/  BSYNC B0 ;  /* 0x0000000000007941 */ /* 0x000fea0003800000 */
.L_x_5332:
        /* <DEDUP_REMOVED lines=141> */
.L_x_5338:
        /* <DEDUP_REMOVED lines=23> */
.L_x_5339:
[----:B------:R-:W-:Y:S05]  /*2340*/  BSYNC B0 ;  /* 0x0000000000007941 */ /* 0x000fea0003800000 */
.L_x_5337:
        /* <DEDUP_REMOVED lines=22> */
.L_x_5341:
        /* <DEDUP_REMOVED lines=22> */
.L_x_5342:
[----:B------:R-:W-:Y:S05]  /*2610*/  BSYNC B0 ;  /* 0x0000000000007941 */ /* 0x000fea0003800000 */
.L_x_5340:
        /* <DEDUP_REMOVED lines=22> */
.L_x_5344:
        /* <DEDUP_REMOVED lines=22> */
.L_x_5345:
[----:B------:R-:W-:Y:S05]  /*28e0*/  BSYNC B0 ;  /* 0x0000000000007941 */ /* 0x000fea0003800000 */
.L_x_5343:
        /* <DEDUP_REMOVED lines=33> */
[----:B------:R-:W-:Y:S05]  /*2b00*/  CALL.REL.NOINC `($__internal_27_$__cuda_sm20_div_s64) ;  /* 0x0000001c00887944 */ /* 0x000fea0003c00000 */
        /* <DEDUP_REMOVED lines=11> */
.L_x_5347:
        /* <DEDUP_REMOVED lines=23> */
.L_x_5348:
[----:B------:R-:W-:Y:S05]  /*2d30*/  BSYNC B0 ;  /* 0x0000000000007941 */ /* 0x000fea0003800000 */
.L_x_5346:
        /* <DEDUP_REMOVED lines=20> */
.L_x_5350:
        /* <DEDUP_REMOVED lines=23> */
.L_x_5351:
[----:B------:R-:W-:Y:S05]  /*2ff0*/  BSYNC B0 ;  /* 0x0000000000007941 */ /* 0x000fea0003800000 */
.L_x_5349:
        /* <DEDUP_REMOVED lines=19> */
.L_x_5353:
        /* <DEDUP_REMOVED lines=23> */
.L_x_5354:
[----:B------:R-:W-:Y:S05]  /*32a0*/  BSYNC B0 ;  /* 0x0000000000007941 */ /* 0x000fea0003800000 */
.L_x_5352:
        /* <DEDUP_REMOVED lines=26> */
[----:B------:R-:W-:Y:S05]  /*3450*/  CALL.REL.NOINC `($__internal_27_$__cuda_sm20_div_s64) ;  /* 0x0000001400347944 */ /* 0x000fea0003c00000 */
        /* <DEDUP_REMOVED lines=12> */
.L_x_5356:
        /* <DEDUP_REMOVED lines=23> */
.L_x_5357:
[----:B------:R-:W-:Y:S05]  /*3690*/  BSYNC B0 ;  /* 0x0000000000007941 */ /* 0x000fea0003800000 */
.L_x_5355:
        /* <DEDUP_REMOVED lines=28> */
.L_x_5359:
        /* <DEDUP_REMOVED lines=23> */
.L_x_5360:
[----:B------:R-:W-:Y:S05]  /*39d0*/  BSYNC B0 ;  /* 0x0000000000007941 */ /* 0x000fea0003800000 */
.L_x_5358:
        /* <DEDUP_REMOVED lines=21> */
.L_x_5336:
[----:B------:R-:W-:Y:S02]  /*3b30*/  ULDC.64 UR4, c[0x0][0x2b0] ;  /* 0x0000ac0000047ab9 */ /* 0x000fe40000000a00 */
[----:B------:R-:W-:-:S04]  /*3b40*/  LEA R2, P0, R38, UR4, 0x2 ;  /* 0x0000000426027c11 */ /* 0x000fc8000f8010ff */
[----:B------:R-:W-:-:S05]  /*3b50*/  LEA.HI.X R3, R38, UR5, R39, 0x2, P0 ;  /* 0x0000000526037c11 */ /* 0x000fca00080f1427 */
[----:B------:R0:W-:Y:S04]  /*3b60*/  STG.E desc[UR8][R2.64], R29 ;  /* 0x0000001d02007986 */ /* 0x0001e8000c101908 */
.L_x_5335:
[----:B------:R-:W-:Y:S05]  /*3b70*/  BSYNC B1 ;  /* 0x0000000000017941 */ /* 0x000fea0003800000 */
.L_x_5334:
        /* <DEDUP_REMOVED lines=18> */
.L_x_5362:
[----:B------:R-:W-:Y:S05]  /*3ca0*/  BSYNC B0 ;  /* 0x0000000000007941 */ /* 0x000fea0003800000 */
.L_x_5361:
        /* <DEDUP_REMOVED lines=39> */
.L_x_5365:
        /* <DEDUP_REMOVED lines=39> */
.L_x_5364:
        /* <DEDUP_REMOVED lines=27> */
.L_x_5366:
        /* <DEDUP_REMOVED lines=9> */
.L_x_5368:
[----:B------:R-:W-:Y:S05]  /*43d0*/  BSYNC B0 ;  /* 0x0000000000007941 */ /* 0x000fea0003800000 */
.L_x_5367:
[C---:B0----5:R-:W-:Y:S01]  /*43e0*/  FFMA.FTZ R4, R6.reuse, R8, R4 ;  /* 0x0000000806047223 */ /* 0x061fe20000010004 */
[C---:B------:R-:W-:Y:S01]  /*43f0*/  FFMA.FTZ R3, R6.reuse, R9, R3 ;  /* 0x0000000906037223 */ /* 0x040fe20000010003 */
[C---:B------:R-:W-:Y:S01]  /*4400*/  FFMA.FTZ R2, R6.reuse, R10, R2 ;  /* 0x0000000a06027223 */ /* 0x040fe20000010002 */
[----:B------:R-:W-:Y:S01]  /*4410*/  FFMA.FTZ R0, R6, R11, R0 ;  /* 0x0000000b06007223 */ /* 0x000fe20000010000 */
.L_x_5363:
        /* <DEDUP_REMOVED lines=81> */
        .weak           $__internal_27_$__cuda_sm20_div_s64
        .type           $__internal_27_$__cuda_sm20_div_s64,@function
        .size           $__internal_27_$__cuda_sm20_div_s64,(.L_x_7977 - $__internal_27_$__cuda_sm20_div_s64)
$__internal_27_$__cuda_sm20_div_s64:
        /* <DEDUP_REMOVED lines=83> */
[----:B------:R-:W-:Y:S06]  /*4e60*/  RET.REL.NODEC R20 `(_ZN5flash32flash_fwd_splitkv_combine_kernelI23Flash_fwd_kernel_traitsILi64ELi64ELi128ELi4ELb0ELb0EN7cutlass10bfloat16_tE19Flash_kernel_traitsILi64ELi64ELi128ELi4ES3_EELi8ELi1ELb1EEEvNS_16Flash_fwd_paramsE) ;  /* 0xffffffb014647950 */ /* 0x000fec0003c3ffff */
.L_x_5369:
        /* <DEDUP_REMOVED lines=9> */
.L_x_7977:


//--------------------- .text._ZN5flash24flash_fwd_splitkv_kernelI23Flash_fwd_kernel_traitsILi64ELi64ELi128ELi4ELb0ELb0EN7cutlass10bfloat16_tE19Flash_kernel_traitsILi64ELi64ELi128ELi4ES3_EELb1ELb0ELb0ELb0ELb0ELb0ELb0ELb0EEEvNS_16Flash_fwd_paramsE --------------------------
	.section	.text._ZN5flash24flash_fwd_splitkv_kernelI23Flash_fwd_kernel_traitsILi64ELi64ELi128ELi4ELb0ELb0EN7cutlass10bfloat16_tE19Flash_kernel_traitsILi64ELi64ELi128ELi4ES3_EELb1ELb0ELb0ELb0ELb0ELb0ELb0ELb0EEEvNS_16Flash_fwd_paramsE,"ax",@progbits
	.align	128
        .global         _ZN5flash24flash_fwd_splitkv_kernelI23Flash_fwd_kernel_traitsILi64ELi64ELi128ELi4ELb0ELb0EN7cutlass10bfloat16_tE19Flash_kernel_traitsILi64ELi64ELi128ELi4ES3_EELb1ELb0ELb0ELb0ELb0ELb0ELb0ELb0EEEvNS_16Flash_fwd_paramsE
        .type           _ZN5flash24flash_fwd_splitkv_kernelI23Flash_fwd_kernel_traitsILi64ELi64ELi128ELi4ELb0ELb0EN7cutlass10bfloat16_tE19Flash_kernel_traitsILi64ELi64ELi128ELi4ES3_EELb1ELb0ELb0ELb0ELb0ELb0ELb0ELb0EEEvNS_16Flash_fwd_paramsE,@function
        .size           _ZN5flash24flash_fwd_splitkv_kernelI23Flash_fwd_kernel_traitsILi64ELi64ELi128ELi4ELb0ELb0EN7cutlass10bfloat16_tE19Flash_kernel_traitsILi64ELi64ELi128ELi4ES3_EELb1ELb0ELb0ELb0ELb0ELb0ELb0ELb0EEEvNS_16Flash_fwd_paramsE,(.L_x_8034 - _ZN5flash24flash_fwd_splitkv_kernelI23Flash_fwd_kernel_traitsILi64ELi64ELi128ELi4ELb0ELb0EN7cutlass10bfloat16_tE19Flash_kernel_traitsILi64ELi64ELi128ELi4ES3_EELb1ELb0ELb0ELb0ELb0ELb0ELb0ELb0EEEvNS_16Flash_fwd_paramsE)
        .other          _ZN5flash24flash_fwd_splitkv_kernelI23Flash_fwd_kernel_traitsILi64ELi64ELi128ELi4ELb0ELb0EN7cutlass10bfloat16_tE19Flash_kernel_traitsILi64ELi64ELi128ELi4ES3_EELb1ELb0ELb0ELb0ELb0ELb0ELb0ELb0EEEvNS_16Flash_fwd_paramsE,@"STO_CUDA_ENTRY STV_DEFAULT"
_ZN5flash24flash_fwd_splitkv_kernelI23Flash_fwd_kernel_traitsILi64ELi64ELi128ELi4ELb0ELb0EN7cutlass10bfloat16_tE19Flash_kernel_traitsILi64ELi64ELi128ELi4ES3_EELb1ELb0ELb0ELb0ELb0ELb0ELb0ELb0EEEvNS_16Flash_fwd_paramsE:
.text._ZN5flash24flash_fwd_splitkv_kernelI23Flash_fwd_kernel_traitsILi64ELi64ELi128ELi4ELb0ELb0EN7cutlass10bfloat16_tE19Flash_kernel_traitsILi64ELi64ELi128ELi4ES3_EELb1ELb0ELb0ELb0ELb0ELb0ELb0ELb0EEEvNS_16Flash_fwd_paramsE:
[----:B------:R-:W-:Y:S08]  /*0000*/  LDC R1, c[0x0][0x28] ;  /* 0x00000a00ff017b82 */ /* 0x000ff00000000800 */
[----:B------:R-:W1:Y:S01]  /*0010*/  LDC.64 R4, c[0x0][0x2f0] ;  /* 0x0000bc00ff047b82 */ /* 0x000e620000000a00 */
[----:B------:R-:W2:Y:S01]  /*0020*/  S2R R11, SR_CTAID.Y ;  /* 0x00000000000b7919 */ /* 0x000ea20000002600 */
[----:B------:R-:W-:Y:S01]  /*0030*/  IMAD.MOV.U32 R180, RZ, RZ, -0x1 ;  /* 0xffffffffffb47424 */ /* 0x000fe200078e00ff */
[----:B------:R-:W-:-:S05]  /*0040*/  ULDC.64 UR10, c[0x0][0x208] ;  /* 0x00008200000a7ab9 */ /* 0x000fca0000000a00 */
[----:B------:R-:W3:Y:S08]  /*0050*/  LDC.64 R2, c[0x0][0x300] ;  /* 0x0000c000ff027b82 */ /* 0x000ef00000000a00 */
[----:B------:R-:W2:Y:S01]  /*0060*/  LDC.64 R6, c[0x0][0x2f0] ;  /* 0x0000bc00ff067b82 */ /* 0x000ea20000000a00 */
[----:B-1----:R-:W-:-:S07]  /*0070*/  ISETP.NE.U32.AND P2, PT, R4, RZ, PT ;  /* 0x000000ff0400720c */ /* 0x002fce0003f45070 */
[----:B------:R-:W1:Y:S01]  /*0080*/  LDC.U8 R0, c[0x0][0x3c2] ;  /* 0x0000f080ff007b82 */ /* 0x000e620000000000 */
[----:B------:R-:W-:Y:S02]  /*0090*/  ISETP.NE.AND.EX P2, PT, R5, RZ, PT, P2 ;  /* 0x000000ff0500720c */ /* 0x000fe40003f45320 */
[----:B---3--:R-:W-:-:S04]  /*00a0*/  ISETP.NE.U32.AND P1, PT, R2, RZ, PT ;  /* 0x000000ff0200720c */ /* 0x008fc80003f25070 */
[----:B------:R-:W-:Y:S01]  /*00b0*/  ISETP.NE.AND.EX P1, PT, R3, RZ, PT, P1 ;  /* 0x000000ff0300720c */ /* 0x000fe20003f25310 */
[----:B------:R-:W-:Y:S01]  /*00c0*/  IMAD.MOV.U32 R12, RZ, RZ, RZ ;  /* 0x000000ffff0c7224 */ /* 0x000fe200078e00ff */
[----:B------:R-:W3:Y:S01]  /*00d0*/  LDC.64 R2, c[0x0][0x2f8] ;  /* 0x0000be00ff027b82 */ /* 0x000ee20000000a00 */
[----:B--2---:R-:W-:-:S05]  /*00e0*/  IMAD.WIDE R8, R11, 0x4, R6 ;  /* 0x000000040b087825 */ /* 0x004fca00078e0206 */
[----:B------:R-:W2:Y:S02]  /*00f0*/  @P2 LDG.E R180, desc[UR10][R8.64] ;  /* 0x0000000a08b42981 */ /* 0x000ea4000c1e1900 */
[----:B------:R-:W4:Y:S02]  /*0100*/  LDC.64 R6, c[0x0][0x2f8] ;  /* 0x0000be00ff067b82 */ /* 0x000f240000000a00 */
[----:B------:R-:W2:Y:S06]  /*0110*/  @P2 LDG.E R183, desc[UR10][R8.64+0x4] ;  /* 0x0000040a08b72981 */ /* 0x000eac000c1e1900 */
[----:B------:R-:W1:Y:S02]  /*0120*/  @P1 LDC.64 R4, c[0x0][0x300] ;  /* 0x0000c000ff041b82 */ /* 0x000e640000000a00 */
[----:B-1----:R-:W-:-:S05]  /*0130*/  @P1 IMAD.WIDE R4, R11, 0x4, R4 ;  /* 0x000000040b041825 */ /* 0x002fca00078e0204 */
[----:B------:R1:W5:Y:S01]  /*0140*/  @P1 LDG.E R12, desc[UR10][R4.64] ;  /* 0x0000000a040c1981 */ /* 0x000362000c1e1900 */
[----:B------:R-:W-:Y:S02]  /*0150*/  ISETP.NE.AND P3, PT, R0, RZ, PT ;  /* 0x000000ff0000720c */ /* 0x000fe40003f65270 */
[----:B---3--:R-:W-:-:S04]  /*0160*/  ISETP.EQ.U32.AND P0, PT, R2, RZ, PT ;  /* 0x000000ff0200720c */ /* 0x008fc80003f02070 */
[----:B------:R-:W-:Y:S01]  /*0170*/  ISETP.EQ.OR.EX P0, PT, R3, RZ, !P3, P0 ;  /* 0x000000ff0300720c */ /* 0x000fe20005f02700 */
[----:B------:R-:W-:Y:S02]  /*0180*/  IMAD.MOV.U32 R13, RZ, RZ, -0x1 ;  /* 0xffffffffff0d7424 */ /* 0x000fe400078e00ff */
[----:B----4-:R-:W-:Y:S01]  /*0190*/  IMAD.WIDE R6, R11, 0x4, R6 ;  /* 0x000000040b067825 */ /* 0x010fe200078e0206 */
[----:B------:R-:W3:Y:S01]  /*01a0*/  S2R R31, SR_CTAID.X ;  /* 0x00000000001f7919 */ /* 0x000ee20000002500 */
[----:B------:R-:W4:Y:S08]  /*01b0*/  S2R R16, SR_CTAID.Z ;  /* 0x0000000000107919 */ /* 0x000f300000002700 */
[----:B------:R1:W5:Y:S01]  /*01c0*/  @!P0 LDG.E R13, desc[UR10][R6.64] ;  /* 0x0000000a060d8981 */ /* 0x000362000c1e1900 */
[----:B------:R-:W-:-:S04]  /*01d0*/  ISETP.NE.U32.AND P0, PT, R2, RZ, PT ;  /* 0x000000ff0200720c */ /* 0x000fc80003f05070 */
[----:B------:R-:W-:Y:S01]  /*01e0*/  ISETP.NE.AND.EX P0, PT, R3, RZ, PT, P0 ;  /* 0x000000ff0300720c */ /* 0x000fe20003f05300 */
[----:B--2---:R-:W-:-:S06]  /*01f0*/  @P2 IMAD.IADD R183, R183, 0x1, -R180 ;  /* 0x00000001b7b72824 */ /* 0x004fcc00078e0ab4 */
[----:B------:R-:W2:Y:S06]  /*0200*/  @!P2 LDC R183, c[0x0][0x2c4] ;  /* 0x0000b100ffb7ab82 */ /* 0x000eac0000000800 */
[----:B-1-34-:R-:W-:Y:S05]  /*0210*/  @!P0 BRA `(.L_x_5370) ;  /* 0x0000000000108947 */ /* 0x01afea0003800000 */
[----:B------:R-:W3:Y:S02]  /*0220*/  @P3 LDG.E R0, desc[UR10][R6.64+0x4] ;  /* 0x0000040a06003981 */ /* 0x000ee4000c1e1900 */
[----:B---3-5:R-:W-:-:S06]  /*0230*/  @P3 IADD3 R5, R0, -R13, RZ ;  /* 0x8000000d00053210 */ /* 0x028fcc0007ffe0ff */
[----:B------:R3:W5:Y:S01]  /*0240*/  @!P3 LDG.E R5, desc[UR10][R6.64] ;  /* 0x0000000a0605b981 */ /* 0x000762000c1e1900 */
[----:B------:R-:W-:Y:S05]  /*0250*/  BRA `(.L_x_5371) ;  /* 0x0000000000047947 */ /* 0x000fea0003800000 */
.L_x_5370:
[----:B------:R-:W1:Y:S02]  /*0260*/  LDC R5, c[0x0][0x2c8] ;  /* 0x0000b200ff057b82 */ /* 0x000e640000000800 */
.L_x_5371:
[----:B------:R-:W4:Y:S02]  /*0270*/  LDC.64 R2, c[0x0][0x308] ;  /* 0x0000c200ff027b82 */ /* 0x000f240000000a00 */
[----:B----4-:R-:W-:-:S04]  /*0280*/  ISETP.NE.U32.AND P1, PT, R2, RZ, PT ;  /* 0x000000ff0200720c */ /* 0x010fc80003f25070 */
[----:B------:R-:W-:-:S13]  /*0290*/  ISETP.NE.AND.EX P1, PT, R3, RZ, PT, P1 ;  /* 0x000000ff0300720c */ /* 0x000fda0003f25310 */
[----:B------:R-:W3:Y:S01]  /*02a0*/  @P1 LDC.64 R2, c[0x0][0x308] ;  /* 0x0000c200ff021b82 */ /* 0x000ee20000000a00 */
[----:B------:R-:W-:-:S07]  /*02b0*/  IMAD.SHL.U32 R130, R31, 0x40, RZ ;  /* 0x000000401f827824 */ /* 0x000fce00078e00ff */
[----:B------:R-:W4:Y:S01]  /*02c0*/  @!P1 LDC R0, c[0x0][0x2cc] ;  /* 0x0000b300ff009b82 */ /* 0x000f220000000800 */
[----:B---3--:R-:W-:-:S07]  /*02d0*/  @P1 IMAD.WIDE R6, R11, 0x4, R2 ;  /* 0x000000040b061825 */ /* 0x008fce00078e0202 */
[----:B------:R-:W3:Y:S01]  /*02e0*/  @!P1 LDC.64 R2, c[0x0][0x318] ;  /* 0x0000c600ff029b82 */ /* 0x000ee20000000a00 */
[----:B------:R1:W5:Y:S01]  /*02f0*/  @P1 LDG.E R7, desc[UR10][R6.64] ;  /* 0x0000000a06071981 */ /* 0x000362000c1e1900 */
[----:B--2---:R-:W-:-:S13]  /*0300*/  ISETP.GT.AND P0, PT, R183, R130, PT ;  /* 0x00000082b700720c */ /* 0x004fda0003f04270 */
[----:B----4-:R-:W-:Y:S05]  /*0310*/  @!P0 EXIT ;  /* 0x000000000000894d */ /* 0x010fea0003800000 */
[----:B------:R-:W2:Y:S01]  /*0320*/  LDC R127, c[0x0][0x398] ;  /* 0x0000e600ff7f7b82 */ /* 0x000ea20000000800 */
[----:B---3--:R-:W-:Y:S01]  /*0330*/  @!P1 ISETP.NE.U32.AND P0, PT, R2, RZ, PT ;  /* 0x000000ff0200920c */ /* 0x008fe20003f05070 */
[----:B-----5:R-:W-:Y:S01]  /*0340*/  @P1 IMAD.IADD R120, R7, 0x1, -R12 ;  /* 0x0000000107781824 */ /* 0x020fe200078e0a0c */
[----:B------:R-:W-:Y:S01]  /*0350*/  ULDC UR5, c[0x0][0x2c8] ;  /* 0x0000b20000057ab9 */ /* 0x000fe20000000800 */
[----:B------:R-:W3:Y:S01]  /*0360*/  S2R R122, SR_TID.X ;  /* 0x00000000007a7919 */ /* 0x000ee20000002100 */
[----:B------:R-:W-:Y:S01]  /*0370*/  @!P1 ISETP.NE.AND.EX P0, PT, R3, RZ, PT, P0 ;  /* 0x000000ff0300920c */ /* 0x000fe20003f05300 */
[----:B------:R-:W-:Y:S01]  /*0380*/  UIADD3 UR5, UR5, 0x7f, URZ ;  /* 0x0000007f05057890 */ /* 0x000fe2000fffe03f */
[----:B------:R-:W-:Y:S02]  /*0390*/  IADD3 R3, -R183, 0xbf, R130 ;  /* 0x000000bfb7037810 */ /* 0x000fe40007ffe182 */
[----:B------:R-:W-:Y:S01]  /*03a0*/  @!P1 SEL R0, R0, RZ, P0 ;  /* 0x000000ff00009207 */ /* 0x000fe20000000000 */
[----:B------:R-:W-:-:S03]  /*03b0*/  USHF.R.S32.HI UR4, URZ, 0x1f, UR5 ;  /* 0x0000001f3f047899 */ /* 0x000fc60008011405 */
[----:B-1----:R-:W-:Y:S01]  /*03c0*/  @!P1 IADD3 R120, R0, R5, -R12 ;  /* 0x0000000500789210 */ /* 0x002fe20007ffe80c */
[----:B------:R-:W-:-:S04]  /*03d0*/  ULEA.HI UR4, UR4, UR5, URZ, 0x7 ;  /* 0x0000000504047291 */ /* 0x000fc8000f8f383f */
[----:B------:R-:W-:Y:S01]  /*03e0*/  VIADD R5, R120, 0x7f ;  /* 0x0000007f78057836 */ /* 0x000fe20000000000 */
[----:B------:R-:W-:-:S04]  /*03f0*/  USHF.R.S32.HI UR4, URZ, 0x7, UR4 ;  /* 0x000000073f047899 */ /* 0x000fc80008011404 */
[----:B------:R-:W-:Y:S02]  /*0400*/  SHF.R.S32.HI R2, RZ, 0x1f, R5 ;  /* 0x0000001fff027819 */ /* 0x000fe40000011405 */
[----:B--2---:R-:W-:Y:S02]  /*0410*/  IADD3 R3, R3, R127, R120 ;  /* 0x0000007f03037210 */ /* 0x004fe40007ffe078 */
[----:B------:R-:W-:Y:S02]  /*0420*/  LEA.HI R2, R2, R5, RZ, 0x7 ;  /* 0x0000000502027211 */ /* 0x000fe400078f38ff */
[----:B------:R-:W-:Y:S02]  /*0430*/  SHF.R.S32.HI R0, RZ, 0x1f, R3 ;  /* 0x0000001fff007819 */ /* 0x000fe40000011403 */
[----:B------:R-:W-:Y:S02]  /*0440*/  SHF.R.S32.HI R2, RZ, 0x7, R2 ;  /* 0x00000007ff027819 */ /* 0x000fe40000011402 */
[----:B------:R-:W-:-:S04]  /*0450*/  LEA.HI R0, R0, R3, RZ, 0x7 ;  /* 0x0000000300007211 */ /* 0x000fc800078f38ff */
[----:B------:R-:W-:-:S04]  /*0460*/  SHF.R.S32.HI R3, RZ, 0x7, R0 ;  /* 0x00000007ff037819 */ /* 0x000fc80000011400 */
[----:B------:R-:W-:-:S04]  /*0470*/  VIMNMX3 R124, R2, UR4, R3, PT ;  /* 0x00000004027c7c0f */ /* 0x000fc8000b800103 */
[----:B------:R-:W-:-:S13]  /*0480*/  ISETP.GT.AND P0, PT, R124, RZ, PT ;  /* 0x000000ff7c00720c */ /* 0x000fda0003f04270 */
[----:B---3--:R-:W-:Y:S05]  /*0490*/  @P0 BRA `(.L_x_5372) ;  /* 0x0000000400f00947 */ /* 0x008fea0003800000 */
[----:B------:R-:W-:Y:S01]  /*04a0*/  ISETP.NE.AND P0, PT, R180, -0x1, PT ;  /* 0xffffffffb400780c */ /* 0x000fe20003f05270 */
[----:B------:R-:W1:Y:S01]  /*04b0*/  LDC.64 R4, c[0x0][0x298] ;  /* 0x0000a600ff047b82 */ /* 0x000e620000000a00 */
[----:B------:R-:W-:Y:S01]  /*04c0*/  SHF.R.S32.HI R7, RZ, 0x1f, R122 ;  /* 0x0000001fff077819 */ /* 0x000fe2000001147a */
[----:B------:R-:W-:Y:S01]  /*04d0*/  ULDC UR4, c[0x0][0x2d0] ;  /* 0x0000b40000047ab9 */ /* 0x000fe20000000800 */
[----:B------:R-:W-:Y:S01]  /*04e0*/  IMAD.IADD R183, R183, 0x1, -R130 ;  /* 0x00000001b7b77824 */ /* 0x000fe200078e0a82 */
[----:B------:R-:W-:Y:S01]  /*04f0*/  ULDC UR6, c[0x0][0x270] ;  /* 0x00009c0000067ab9 */ /* 0x000fe20000000800 */
[----:B------:R-:W-:Y:S01]  /*0500*/  LEA.HI R6, R7, R122, RZ, 0x3 ;  /* 0x0000007a07067211 */ /* 0x000fe200078f18ff */
[----:B------:R-:W-:Y:S03]  /*0510*/  BSSY B0, `(.L_x_5373) ;  /* 0x0000033000007945 */ /* 0x000fe60003800000 */
[----:B------:R-:W-:-:S02]  /*0520*/  LOP3.LUT R7, R6, 0xfffffff8, RZ, 0xc0, !PT ;  /* 0xfffffff806077812 */ /* 0x000fc400078ec0ff */
[----:B------:R-:W-:Y:S01]  /*0530*/  SHF.R.S32.HI R6, RZ, 0x3, R6 ;  /* 0x00000003ff067819 */ /* 0x000fe20000011406 */
[----:B------:R-:W2:Y:S01]  /*0540*/  @!P0 LDC.64 R2, c[0x0][0x290] ;  /* 0x0000a400ff028b82 */ /* 0x000ea20000000a00 */
[----:B------:R-:W-:Y:S01]  /*0550*/  @!P0 SHF.R.S32.HI R13, RZ, 0x1f, R11 ;  /* 0x0000001fff0d8819 */ /* 0x000fe2000001140b */
[----:B------:R-:W-:Y:S01]  /*0560*/  IMAD.IADD R7, R122, 0x1, -R7 ;  /* 0x000000017a077824 */ /* 0x000fe200078e0a07 */
[----:B------:R-:W-:-:S03]  /*0570*/  IADD3 R10, R6, 0x10, RZ ;  /* 0x00000010060a7810 */ /* 0x000fc60007ffe0ff */
[C---:B------:R-:W-:Y:S01]  /*0580*/  IMAD.SHL.U32 R12, R7.reuse, 0x8, RZ ;  /* 0x00000008070c7824 */ /* 0x040fe200078e00ff */
[-C--:B------:R-:W-:Y:S02]  /*0590*/  ISETP.GE.AND P2, PT, R10, R183.reuse, PT ;  /* 0x000000b70a00720c */ /* 0x080fe40003f46270 */
[----:B------:R-:W-:Y:S02]  /*05a0*/  ISETP.NE.AND P4, PT, R7, RZ, PT ;  /* 0x000000ff0700720c */ /* 0x000fe40003f85270 */
[----:B------:R-:W-:Y:S01]  /*05b0*/  ISETP.GE.AND P5, PT, R12, UR4, PT ;  /* 0x000000040c007c0c */ /* 0x000fe2000bfa6270 */
[----:B-1----:R-:W-:Y:S01]  /*05c0*/  @P0 IMAD.WIDE.U32 R8, R180, R4, RZ ;  /* 0x00000004b4080225 */ /* 0x002fe200078e00ff */
[----:B------:R-:W-:Y:S02]  /*05d0*/  ULDC.64 UR4, c[0x0][0x2a0] ;  /* 0x0000a80000047ab9 */ /* 0x000fe40000000a00 */
[----:B------:R-:W-:Y:S01]  /*05e0*/  ISETP.GE.OR P3, PT, R10, R183, P5 ;  /* 0x000000b70a00720c */ /* 0x000fe20002f66670 */
[----:B------:R-:W-:-:S02]  /*05f0*/  @P0 IMAD R180, R180, R5, R9 ;  /* 0x00000005b4b40224 */ /* 0x000fc400078e0209 */
[-C--:B--2---:R-:W-:Y:S01]  /*0600*/  @!P0 IMAD R0, R13, R2.reuse, RZ ;  /* 0x000000020d008224 */ /* 0x084fe200078e02ff */
[----:B------:R-:W-:Y:S01]  /*0610*/  SHF.R.S32.HI R13, RZ, 0x1f, R12 ;  /* 0x0000001fff0d7819 */ /* 0x000fe2000001140c */
[----:B------:R-:W-:Y:S01]  /*0620*/  @!P0 IMAD.WIDE.U32 R14, R11, R2, RZ ;  /* 0x000000020b0e8225 */ /* 0x000fe200078e00ff */
[----:B------:R-:W-:-:S03]  /*0630*/  IADD3 R2, R6, 0x20, RZ ;  /* 0x0000002006027810 */ /* 0x000fc60007ffe0ff */
[----:B------:R-:W-:Y:S01]  /*0640*/  @!P0 IMAD R0, R11, R3, R0 ;  /* 0x000000030b008224 */ /* 0x000fe200078e0200 */
[----:B------:R-:W-:Y:S01]  /*0650*/  SHF.R.S32.HI R3, RZ, 0x1f, R130 ;  /* 0x0000001fff037819 */ /* 0x000fe20000011482 */
[----:B------:R-:W-:Y:S01]  /*0660*/  @!P0 IMAD.MOV.U32 R8, RZ, RZ, R14 ;  /* 0x000000ffff088224 */ /* 0x000fe200078e000e */
[CC--:B------:R-:W-:Y:S01]  /*0670*/  ISETP.GE.AND P1, PT, R2.reuse, R183.reuse, PT ;  /* 0x000000b70200720c */ /* 0x0c0fe20003f26270 */
[----:B------:R-:W-:Y:S01]  /*0680*/  @!P0 IMAD.IADD R180, R15, 0x1, R0 ;  /* 0x000000010fb48824 */ /* 0x000fe200078e0200 */
[----:B------:R-:W-:Y:S01]  /*0690*/  ISETP.GE.OR P6, PT, R2, R183, P5 ;  /* 0x000000b70200720c */ /* 0x000fe20002fc6670 */
[-C--:B------:R-:W-:Y:S01]  /*06a0*/  IMAD R0, R3, R4.reuse, RZ ;  /* 0x0000000403007224 */ /* 0x080fe200078e02ff */
[----:B------:R-:W-:Y:S01]  /*06b0*/  SHF.R.S32.HI R3, RZ, 0x1f, R16 ;  /* 0x0000001fff037819 */ /* 0x000fe20000011410 */
[----:B------:R-:W-:-:S04]  /*06c0*/  IMAD.WIDE.U32 R12, R130, R4, R12 ;  /* 0x00000004820c7225 */ /* 0x000fc800078e000c */
[----:B------:R-:W-:Y:S01]  /*06d0*/  IMAD R9, R130, R5, R0 ;  /* 0x0000000582097224 */ /* 0x000fe200078e0200 */
[----:B------:R-:W-:Y:S01]  /*06e0*/  IADD3 R8, P0, R8, R12, RZ ;  /* 0x0000000c08087210 */ /* 0x000fe20007f1e0ff */
[----:B------:R-:W-:Y:S02]  /*06f0*/  IMAD R3, R3, UR4, RZ ;  /* 0x0000000403037c24 */ /* 0x000fe4000f8e02ff */
[----:B------:R-:W-:Y:S01]  /*0700*/  IMAD R11, R11, UR6, R16 ;  /* 0x000000060b0b7c24 */ /* 0x000fe2000f8e0210 */
[----:B------:R-:W-:Y:S01]  /*0710*/  IADD3.X R9, R180, R13, R9, P0, !PT ;  /* 0x0000000db4097210 */ /* 0x000fe200007fe409 */
[----:B------:R-:W-:Y:S01]  /*0720*/  IMAD R3, R16, UR5, R3 ;  /* 0x0000000510037c24 */ /* 0x000fe2000f8e0203 */
[C---:B------:R-:W-:Y:S01]  /*0730*/  ISETP.GE.OR P0, PT, R6.reuse, R183, P5 ;  /* 0x000000b70600720c */ /* 0x040fe20002f06670 */
[----:B------:R-:W-:Y:S02]  /*0740*/  VIADD R0, R6, 0x30 ;  /* 0x0000003006007836 */ /* 0x000fe40000000000 */
[----:B------:R-:W-:Y:S01]  /*0750*/  IMAD.WIDE.U32 R8, R16, UR4, R8 ;  /* 0x0000000410087c25 */ /* 0x000fe2000f8e0008 */
[----:B------:R-:W-:-:S03]  /*0760*/  ULDC UR4, c[0x0][0x2c4] ;  /* 0x0000b10000047ab9 */ /* 0x000fc60000000800 */
[----:B------:R-:W-:Y:S01]  /*0770*/  IMAD R130, R11, UR4, R130 ;  /* 0x000000040b827c24 */ /* 0x000fe2000f8e0282 */
[----:B------:R-:W-:Y:S02]  /*0780*/  SHF.R.S32.HI R11, RZ, 0x1f, R6 ;  /* 0x0000001fff0b7819 */ /* 0x000fe40000011406 */
[----:B------:R-:W-:-:S03]  /*0790*/  IADD3 R13, R9, R3, RZ ;  /* 0x00000003090d7210 */ /* 0x000fc60007ffe0ff */
[----:B------:R-:W-:Y:S05]  /*07a0*/  @P0 BRA `(.L_x_5374) ;  /* 0x0000000000240947 */ /* 0x000fea0003800000 */
        /* <DEDUP_REMOVED lines=8> */
[----:B------:R1:W-:Y:S02]  /*0830*/  STG.E.128 desc[UR10][R16.64], RZ ;  /* 0x000000ff10007986 */ /* 0x0003e4000c101d0a */
.L_x_5374:
[----:B------:R-:W-:Y:S05]  /*0840*/  BSYNC B0 ;  /* 0x0000000000007941 */ /* 0x000fea0003800000 */
.L_x_5373:
[----:B------:R-:W-:Y:S01]  /*0850*/  BSSY B0, `(.L_x_5375) ;  /* 0x0000011000007945 */ /* 0x000fe20003800000 */
[-C--:B------:R-:W-:Y:S02]  /*0860*/  ISETP.GE.AND P0, PT, R0, R183.reuse, PT ;  /* 0x000000b70000720c */ /* 0x080fe40003f06270 */
[-C--:B------:R-:W-:Y:S02]  /*0870*/  ISETP.GE.OR P4, PT, R6, R183.reuse, P4 ;  /* 0x000000b70600720c */ /* 0x080fe40002786670 */
[----:B------:R-:W-:Y:S01]  /*0880*/  ISETP.GE.OR P5, PT, R0, R183, P5 ;  /* 0x000000b70000720c */ /* 0x000fe20002fa6670 */
[----:B------:R-:W-:-:S12]  /*0890*/  @P3 BRA `(.L_x_5376) ;  /* 0x0000000000303947 */ /* 0x000fd80003800000 */
        /* <DEDUP_REMOVED lines=11> */
[----:B------:R2:W-:Y:S02]  /*0950*/  STG.E.128 desc[UR10][R2.64], RZ ;  /* 0x000000ff02007986 */ /* 0x0005e4000c101d0a */
.L_x_5376:
[----:B------:R-:W-:Y:S05]  /*0960*/  BSYNC B0 ;  /* 0x0000000000007941 */ /* 0x000fea0003800000 */
.L_x_5375:
[----:B------:R-:W-:Y:S01]  /*0970*/  BSSY B0, `(.L_x_5377) ;  /* 0x0000011000007945 */ /* 0x000fe20003800000 */
[----:B--2---:R-:W-:Y:S02]  /*0980*/  IADD3 R2, P3, R130, R6, RZ ;  /* 0x0000000682027210 */ /* 0x004fe40007f7e0ff */
[C---:B------:R-:W-:Y:S02]  /*0990*/  ISETP.NE.OR P2, PT, R7.reuse, RZ, P2 ;  /* 0x000000ff0700720c */ /* 0x040fe40001745670 */
[----:B------:R-:W-:Y:S01]  /*09a0*/  ISETP.NE.OR P1, PT, R7, RZ, P1 ;  /* 0x000000ff0700720c */ /* 0x000fe20000f25670 */
        /* <DEDUP_REMOVED lines=9> */
[----:B-1----:R-:W-:Y:S02]  /*0a40*/  LEA R16, P6, R14, UR4, 0x1 ;  /* 0x000000040e107c11 */ /* 0x002fe4000f8c08ff */
[----:B------:R-:W-:-:S04]  /*0a50*/  IADD3 R3, R15, R0, RZ ;  /* 0x000000000f037210 */ /* 0x000fc80007ffe0ff */
[----:B------:R-:W-:-:S05]  /*0a60*/  LEA.HI.X R17, R14, UR5, R3, 0x1, P6 ;  /* 0x000000050e117c11 */ /* 0x000fca000b0f0c03 */
[----:B------:R2:W-:Y:S02]  /*0a70*/  STG.E.128 desc[UR10][R16.64], RZ ;  /* 0x000000ff10007986 */ /* 0x0005e4000c101d0a */
.L_x_5378:
[----:B------:R-:W-:Y:S05]  /*0a80*/  BSYNC B0 ;  /* 0x0000000000007941 */ /* 0x000fea0003800000 */
.L_x_5377:
[----:B------:R-:W-:Y:S04]  /*0a90*/  BSSY B0, `(.L_x_5379) ;  /* 0x000000d000007945 */ /* 0x000fe80003800000 */
[----:B------:R-:W-:Y:S05]  /*0aa0*/  @P5 BRA `(.L_x_5380) ;  /* 0x00000000002c5947 */ /* 0x000fea0003800000 */
[----:B------:R-:W-:Y:S01]  /*0ab0*/  IADD3 R3, P5, R6, 0x30, RZ ;  /* 0x0000003006037810 */ /* 0x000fe20007fbe0ff */
[----:B------:R-:W-:-:S03]  /*0ac0*/  ULDC.64 UR4, c[0x0][0x280] ;  /* 0x0000a00000047ab9 */ /* 0x000fc60000000a00 */
[----:B------:R-:W-:-:S05]  /*0ad0*/  IADD3.X R9, RZ, R11, RZ, P5, !PT ;  /* 0x0000000bff097210 */ /* 0x000fca0002ffe4ff */
[----:B------:R-:W-:Y:S01]  /*0ae0*/  IMAD R0, R9, R4, RZ ;  /* 0x0000000409007224 */ /* 0x000fe200078e02ff */
[----:B------:R-:W-:-:S03]  /*0af0*/  MOV R9, R13 ;  /* 0x0000000d00097202 */ /* 0x000fc60000000f00 */
[----:B------:R-:W-:-:S04]  /*0b00*/  IMAD.WIDE.U32 R8, R3, R4, R8 ;  /* 0x0000000403087225 */ /* 0x000fc800078e0008 */
[----:B------:R-:W-:Y:S01]  /*0b10*/  IMAD R3, R3, R5, R0 ;  /* 0x0000000503037224 */ /* 0x000fe200078e0200 */
[----:B------:R-:W-:-:S04]  /*0b20*/  LEA R4, P5, R8, UR4, 0x1 ;  /* 0x0000000408047c11 */ /* 0x000fc8000f8a08ff */
[----:B------:R-:W-:-:S04]  /*0b30*/  IADD3 R3, R9, R3, RZ ;  /* 0x0000000309037210 */ /* 0x000fc80007ffe0ff */
[----:B------:R-:W-:-:S05]  /*0b40*/  LEA.HI.X R5, R8, UR5, R3, 0x1, P5 ;  /* 0x0000000508057c11 */ /* 0x000fca000a8f0c03 */
[----:B------:R3:W-:Y:S02]  /*0b50*/  STG.E.128 desc[UR10][R4.64], RZ ;  /* 0x000000ff04007986 */ /* 0x0007e4000c101d0a */
.L_x_5380:
[----:B------:R-:W-:Y:S05]  /*0b60*/  BSYNC B0 ;  /* 0x0000000000007941 */ /* 0x000fea0003800000 */
.L_x_5379:
[----:B------:R-:W-:Y:S01]  /*0b70*/  ISETP.NE.OR P0, PT, R7, RZ, P0 ;  /* 0x000000ff0700720c */ /* 0x000fe20000705670 */
[----:B------:R-:W-:Y:S01]  /*0b80*/  ULDC.64 UR4, c[0x0][0x2b0] ;  /* 0x0000ac0000047ab9 */ /* 0x000fe20000000a00 */
[----:B------:R-:W-:Y:S01]  /*0b90*/  LEA.HI.X.SX32 R11, R130, R11, 0x1, P3 ;  /* 0x0000000b820b7211 */ /* 0x000fe200018f0eff */
[----:B------:R-:W-:Y:S01]  /*0ba0*/  @!P4 IMAD.MOV.U32 R9, RZ, RZ, 0x7f800000 ;  /* 0x7f800000ff09c424 */ /* 0x000fe200078e00ff */
[C---:B---3--:R-:W-:Y:S01]  /*0bb0*/  LEA R4, P3, R2.reuse, UR4, 0x2 ;  /* 0x0000000402047c11 */ /* 0x048fe2000f8610ff */
[----:B------:R-:W-:Y:S02]  /*0bc0*/  @!P2 IMAD.MOV.U32 R7, RZ, RZ, 0x7f800000 ;  /* 0x7f800000ff07a424 */ /* 0x000fe400078e00ff */
[----:B------:R-:W-:Y:S01]  /*0bd0*/  @!P1 IMAD.MOV.U32 R3, RZ, RZ, 0x7f800000 ;  /* 0x7f800000ff039424 */ /* 0x000fe200078e00ff */
[----:B------:R-:W-:-:S05]  /*0be0*/  LEA.HI.X R5, R2, UR5, R11, 0x2, P3 ;  /* 0x0000000502057c11 */ /* 0x000fca00098f140b */
[----:B------:R3:W-:Y:S04]  /*0bf0*/  @!P4 STG.E desc[UR10][R4.64], R9 ;  /* 0x000000090400c986 */ /* 0x0007e8000c10190a */
[----:B------:R3:W-:Y:S04]  /*0c00*/  @!P2 STG.E desc[UR10][R4.64+0x40], R7 ;  /* 0x000040070400a986 */ /* 0x0007e8000c10190a */
[----:B------:R3:W-:Y:S01]  /*0c10*/  @!P1 STG.E desc[UR10][R4.64+0x80], R3 ;  /* 0x0000800304009986 */ /* 0x0007e2000c10190a */
[----:B------:R-:W-:Y:S05]  /*0c20*/  @P0 EXIT ;  /* 0x000000000000094d */ /* 0x000fea0003800000 */
[----:B---3--:R-:W-:-:S05]  /*0c30*/  MOV R3, 0x7f800000 ;  /* 0x7f80000000037802 */ /* 0x008fca0000000f00 */
[----:B------:R-:W-:Y:S01]  /*0c40*/  STG.E desc[UR10][R4.64+0xc0], R3 ;  /* 0x0000c00304007986 */ /* 0x000fe2000c10190a */
[----:B------:R-:W-:Y:S05]  /*0c50*/  EXIT ;  /* 0x000000000000794d */ /* 0x000fea0003800000 */
.L_x_5372:
[----:B------:R-:W1:Y:S01]  /*0c60*/  LDC.64 R2, c[0x0][0x368] ;  /* 0x0000da00ff027b82 */ /* 0x000e620000000a00 */
[----:B------:R-:W-:Y:S01]  /*0c70*/  ULDC.64 UR4, c[0x0][0x370] ;  /* 0x0000dc0000047ab9 */ /* 0x000fe20000000a00 */
[----:B------:R-:W-:Y:S01]  /*0c80*/  IMAD.MOV.U32 R10, RZ, RZ, R11 ;  /* 0x000000ffff0a7224 */ /* 0x000fe200078e000b */
[----:B-1----:R-:W-:-:S04]  /*0c90*/  ISETP.NE.U32.AND P0, PT, R2, RZ, PT ;  /* 0x000000ff0200720c */ /* 0x002fc80003f05070 */
[----:B------:R-:W-:Y:S02]  /*0ca0*/  ISETP.NE.AND.EX P0, PT, R3, RZ, PT, P0 ;  /* 0x000000ff0300720c */ /* 0x000fe40003f05300 */
[----:B------:R-:W-:-:S11]  /*0cb0*/  ISETP.NE.U32.AND P1, PT, RZ, UR4, PT ;  /* 0x00000004ff007c0c */ /* 0x000fd6000bf25070 */
[----:B------:R-:W1:Y:S01]  /*0cc0*/  @P0 LDC.64 R2, c[0x0][0x368] ;  /* 0x0000da00ff020b82 */ /* 0x000e620000000a00 */
[----:B------:R-:W-:Y:S02]  /*0cd0*/  ISETP.NE.AND.EX P1, PT, RZ, UR5, PT, P1 ;  /* 0x00000005ff007c0c */ /* 0x000fe4000bf25310 */
[----:B------:R-:W-:Y:S01]  /*0ce0*/  CS2R R186, SRZ ;  /* 0x0000000000ba7805 */ /* 0x000fe2000001ff00 */
[----:B-1----:R-:W-:-:S05]  /*0cf0*/  @P0 IMAD.WIDE R2, R11, 0x4, R2 ;  /* 0x000000040b020825 */ /* 0x002fca00078e0202 */
[----:B------:R1:W5:Y:S01]  /*0d00*/  @P0 LDG.E R10, desc[UR10][R2.64] ;  /* 0x0000000a020a0981 */ /* 0x000362000c1e1900 */
[----:B------:R-:W-:-:S04]  /*0d10*/  PLOP3.LUT P0, PT, PT, PT, PT, 0x8, 0x0 ;  /* 0x000000000000781c */ /* 0x000fc80003f0e170 */
[----:B------:R-:W-:Y:S09]  /*0d20*/  @!P1 BRA `(.L_x_5381) ;  /* 0x00000000002c9947 */ /* 0x000ff20003800000 */
[----:B-1----:R-:W1:Y:S01]  /*0d30*/  LDC.64 R2, c[0x0][0x378] ;  /* 0x0000de00ff027b82 */ /* 0x002e620000000a00 */
[----:B------:R-:W-:-:S05]  /*0d40*/  SHF.R.S32.HI R5, RZ, 0x1f, R11 ;  /* 0x0000001fff057819 */ /* 0x000fca000001140b */
[-C--:B-1----:R-:W-:Y:S02]  /*0d50*/  IMAD R0, R5, R2.reuse, RZ ;  /* 0x0000000205007224 */ /* 0x082fe400078e02ff */
[----:B------:R-:W-:-:S04]  /*0d60*/  IMAD.WIDE.U32 R4, R11, R2, RZ ;  /* 0x000000020b047225 */ /* 0x000fc800078e00ff */
[----:B------:R-:W-:Y:S01]  /*0d70*/  IMAD R3, R11, R3, R0 ;  /* 0x000000030b037224 */ /* 0x000fe200078e0200 */
[----:B------:R-:W-:-:S03]  /*0d80*/  LEA R186, P1, R4, UR4, 0x2 ;  /* 0x0000000404ba7c11 */ /* 0x000fc6000f8210ff */
[----:B------:R-:W-:Y:S01]  /*0d90*/  IMAD.IADD R3, R5, 0x1, R3 ;  /* 0x0000000105037824 */ /* 0x000fe200078e0203 */
[----:B------:R-:W-:-:S04]  /*0da0*/  ISETP.NE.U32.AND P0, PT, R186, RZ, PT ;  /* 0x000000ffba00720c */ /* 0x000fc80003f05070 */
[----:B------:R-:W-:-:S04]  /*0db0*/  SHF.L.U64.HI R3, R4, 0x2, R3 ;  /* 0x0000000204037819 */ /* 0x000fc80000010203 */
[----:B------:R-:W-:-:S04]  /*0dc0*/  IADD3.X R187, R3, UR5, RZ, P1, !PT ;  /* 0x0000000503bb7c10 */ /* 0x000fc80008ffe4ff */
[----:B------:R-:W-:-:S13]  /*0dd0*/  ISETP.NE.AND.EX P0, PT, R187, RZ, PT, P0 ;  /* 0x000000ffbb00720c */ /* 0x000fda0003f05300 */
.L_x_5381:
[----:B------:R-:W-:Y:S05]  /*0de0*/  @!P0 BRA `(.L_x_5382) ;  /* 0x0000000400448947 */ /* 0x000fea0003800000 */
[----:B------:R-:W1:Y:S01]  /*0df0*/  LDC R6, c[0x0][0x380] ;  /* 0x0000e000ff067b82 */ /* 0x000e620000000800 */
[----:B------:R-:W-:Y:S01]  /*0e00*/  LEA R9, R124, 0xffffff80, 0x7 ;  /* 0xffffff807c097811 */ /* 0x000fe200078e38ff */
[----:B------:R-:W-:-:S03]  /*0e10*/  ULDC.64 UR4, c[0x0][0x230] ;  /* 0x00008c0000047ab9 */ /* 0x000fc60000000a00 */
[----:B------:R-:W-:-:S03]  /*0e20*/  IABS R0, R9 ;  /* 0x0000000900007213 */ /* 0x000fc60000000000 */
[----:B------:R-:W2:Y:S01]  /*0e30*/  LDC.64 R116, c[0x0][0x248] ;  /* 0x00009200ff747b82 */ /* 0x000ea20000000a00 */
[----:B-1----:R-:W-:-:S04]  /*0e40*/  IABS R3, R6 ;  /* 0x0000000600037213 */ /* 0x002fc80000000000 */
[----:B------:R-:W1:Y:S08]  /*0e50*/  I2F.RP R7, R3 ;  /* 0x0000000300077306 */ /* 0x000e700000209400 */
[----:B-1----:R-:W1:Y:S02]  /*0e60*/  MUFU.RCP R4, R7 ;  /* 0x0000000700047308 */ /* 0x002e640000001000 */
[----:B-1----:R-:W-:Y:S01]  /*0e70*/  IADD3 R4, R4, 0xffffffe, RZ ;  /* 0x0ffffffe04047810 */ /* 0x002fe20007ffe0ff */
[----:B------:R-:W1:Y:S05]  /*0e80*/  LDC R7, c[0x0][0x278] ;  /* 0x00009e00ff077b82 */ /* 0x000e6a0000000800 */
[----:B------:R-:W3:Y:S02]  /*0e90*/  F2I.FTZ.U32.TRUNC.NTZ R5, R4 ;  /* 0x0000000400057305 */ /* 0x000ee4000021f000 */
[----:B---3--:R-:W-:Y:S01]  /*0ea0*/  IMAD.MOV R2, RZ, RZ, -R5 ;  /* 0x000000ffff027224 */ /* 0x008fe200078e0a05 */
        /* <DEDUP_REMOVED lines=14> */
[----:B------:R-:W-:-:S06]  /*0f90*/  @P3 VIADD R13, R13, 0x1 ;  /* 0x000000010d0d3836 */ /* 0x000fcc0000000000 */
[----:B------:R-:W-:Y:S02]  /*0fa0*/  @!P1 IADD3 R13, -R13, RZ, RZ ;  /* 0x000000ff0d0d9210 */ /* 0x000fe40007ffe1ff */
[----:B------:R-:W-:-:S05]  /*0fb0*/  @!P2 LOP3.LUT R13, RZ, R6, RZ, 0x33, !PT ;  /* 0x00000006ff0da212 */ /* 0x000fca00078e33ff */
[----:B------:R-:W-:-:S05]  /*0fc0*/  IMAD.WIDE R18, R13, 0x4, R186 ;  /* 0x000000040d127825 */ /* 0x000fca00078e02ba */
[----:B------:R-:W3:Y:S01]  /*0fd0*/  LDG.E R0, desc[UR10][R18.64] ;  /* 0x0000000a12007981 */ /* 0x000ee2000c1e1900 */
[----:B-1----:R-:W-:-:S04]  /*0fe0*/  IABS R2, R7 ;  /* 0x0000000700027213 */ /* 0x002fc80000000000 */
[----:B------:R-:W1:Y:S08]  /*0ff0*/  I2F.RP R5, R2 ;  /* 0x0000000200057306 */ /* 0x000e700000209400 */
        /* <DEDUP_REMOVED lines=12> */
[----:B------:R-:W-:-:S04]  /*10c0*/  IADD3 R4, -R13, RZ, RZ ;  /* 0x000000ff0d047210 */ /* 0x000fc80007ffe1ff */
[----:B------:R-:W-:Y:S01]  /*10d0*/  ISETP.GT.U32.AND P2, PT, R2, R3, PT ;  /* 0x000000030200720c */ /* 0x000fe20003f44070 */
[----:B------:R-:W-:-:S05]  /*10e0*/  IMAD R9, R6, R4, R9 ;  /* 0x0000000406097224 */ /* 0x000fca00078e0209 */
[----:B------:R-:W-:-:S07]  /*10f0*/  SHF.R.S32.HI R23, RZ, 0x1f, R9 ;  /* 0x0000001fff177819 */ /* 0x000fce0000011409 */
[-C--:B------:R-:W-:Y:S01]  /*1100*/  @!P2 IADD3 R3, R3, -R2.reuse, RZ ;  /* 0x800000020303a210 */ /* 0x080fe20007ffe0ff */
[----:B------:R-:W-:Y:S01]  /*1110*/  @!P2 VIADD R26, R26, 0x1 ;  /* 0x000000011a1aa836 */ /* 0x000fe20000000000 */
[----:B------:R-:W-:Y:S02]  /*1120*/  ISETP.NE.AND P2, PT, R7, RZ, PT ;  /* 0x000000ff0700720c */ /* 0x000fe40003f45270 */
[----:B------:R-:W-:Y:S02]  /*1130*/  ISETP.GE.U32.AND P3, PT, R3, R2, PT ;  /* 0x000000020300720c */ /* 0x000fe40003f66070 */
[----:B------:R-:W-:-:S04]  /*1140*/  LOP3.LUT R2, R16, R7, RZ, 0x3c, !PT ;  /* 0x0000000710027212 */ /* 0x000fc800078e3cff */
[----:B------:R-:W-:Y:S02]  /*1150*/  ISETP.GE.AND P1, PT, R2, RZ, PT ;  /* 0x000000ff0200720c */ /* 0x000fe40003f26270 */
[----:B------:R-:W1:Y:S05]  /*1160*/  LDC.64 R2, c[0x0][0x238] ;  /* 0x00008e00ff027b82 */ /* 0x000e6a0000000a00 */
[----:B------:R-:W-:-:S06]  /*1170*/  @P3 VIADD R26, R26, 0x1 ;  /* 0x000000011a1a3836 */ /* 0x000fcc0000000000 */
[----:B------:R-:W-:Y:S02]  /*1180*/  @!P1 IADD3 R26, -R26, RZ, RZ ;  /* 0x000000ff1a1a9210 */ /* 0x000fe40007ffe1ff */
[----:B------:R-:W-:-:S04]  /*1190*/  @!P2 LOP3.LUT R26, RZ, R7, RZ, 0x33, !PT ;  /* 0x00000007ff1aa212 */ /* 0x000fc800078e33ff */
[----:B------:R-:W-:Y:S02]  /*11a0*/  SHF.R.S32.HI R7, RZ, 0x1f, R26 ;  /* 0x0000001fff077819 */ /* 0x000fe4000001141a */
[----:B---3--:R-:W-:Y:S01]  /*11b0*/  SHF.R.S32.HI R5, RZ, 0x1f, R0 ;  /* 0x0000001fff057819 */ /* 0x008fe20000011400 */
[----:B------:R-:W-:-:S04]  /*11c0*/  IMAD.WIDE.U32 R12, R0, UR4, RZ ;  /* 0x00000004000c7c25 */ /* 0x000fc8000f8e00ff */
[C---:B------:R-:W-:Y:S02]  /*11d0*/  IMAD R15, R5.reuse, UR4, RZ ;  /* 0x00000004050f7c24 */ /* 0x040fe4000f8e02ff */
[----:B-1----:R-:W-:Y:S02]  /*11e0*/  IMAD R5, R5, R2, RZ ;  /* 0x0000000205057224 */ /* 0x002fe400078e02ff */
[C---:B------:R-:W-:Y:S01]  /*11f0*/  IMAD R4, R0.reuse, UR5, R15 ;  /* 0x0000000500047c24 */ /* 0x040fe2000f8e020f */
[----:B------:R-:W-:Y:S01]  /*1200*/  ULDC.64 UR4, c[0x0][0x260] ;  /* 0x0000980000047ab9 */ /* 0x000fe20000000a00 */
[----:B------:R-:W-:Y:S02]  /*1210*/  IMAD R3, R0, R3, R5 ;  /* 0x0000000300037224 */ /* 0x000fe400078e0205 */
[----:B------:R-:W-:Y:S02]  /*1220*/  IMAD.IADD R13, R13, 0x1, R4 ;  /* 0x000000010d0d7824 */ /* 0x000fe400078e0204 */
[----:B--2---:R-:W-:-:S02]  /*1230*/  IMAD R4, R23, R116, RZ ;  /* 0x0000007417047224 */ /* 0x004fc400078e02ff */
[----:B------:R-:W-:-:S04]  /*1240*/  IMAD.WIDE.U32 R12, R9, R116, R12 ;  /* 0x00000074090c7225 */ /* 0x000fc800078e000c */
[----:B------:R-:W-:Y:S01]  /*1250*/  IMAD R4, R9, R117, R4 ;  /* 0x0000007509047224 */ /* 0x000fe200078e0204 */
[----:B------:R-:W-:-:S04]  /*1260*/  MOV R14, R12 ;  /* 0x0000000c000e7202 */ /* 0x000fc80000000f00 */
[----:B------:R-:W-:Y:S01]  /*1270*/  IADD3 R15, R13, R4, RZ ;  /* 0x000000040d0f7210 */ /* 0x000fe20007ffe0ff */
[----:B------:R-:W-:Y:S02]  /*1280*/  IMAD R13, R7, UR4, RZ ;  /* 0x00000004070d7c24 */ /* 0x000fe4000f8e02ff */
[----:B------:R-:W-:-:S04]  /*1290*/  IMAD.WIDE.U32 R4, R0, R2, RZ ;  /* 0x0000000200047225 */ /* 0x000fc800078e00ff */
[C---:B------:R-:W-:Y:S01]  /*12a0*/  IMAD R13, R26.reuse, UR5, R13 ;  /* 0x000000051a0d7c24 */ /* 0x040fe2000f8e020d */
[----:B------:R-:W-:Y:S01]  /*12b0*/  IADD3 R6, R5, R3, RZ ;  /* 0x0000000305067210 */ /* 0x000fe20007ffe0ff */
[----:B------:R-:W-:-:S04]  /*12c0*/  IMAD.WIDE.U32 R24, R26, UR4, R14 ;  /* 0x000000041a187c25 */ /* 0x000fc8000f8e000e */
[----:B------:R-:W-:Y:S01]  /*12d0*/  IMAD.MOV.U32 R8, RZ, RZ, R4 ;  /* 0x000000ffff087224 */ /* 0x000fe200078e0004 */
[----:B------:R-:W-:Y:S01]  /*12e0*/  IADD3 R0, R25, R13, RZ ;  /* 0x0000000d19007210 */ /* 0x000fe20007ffe0ff */
[----:B------:R-:W-:Y:S06]  /*12f0*/  BRA `(.L_x_5383) ;  /* 0x0000000400307947 */ /* 0x000fec0003800000 */
.L_x_5382:
[----:B------:R-:W1:Y:S01]  /*1300*/  LDC R15, c[0x0][0x278] ;  /* 0x00009e00ff0f7b82 */ /* 0x000e620000000800 */
[----:B------:R-:W-:Y:S02]  /*1310*/  ISETP.NE.AND P4, PT, R13, -0x1, PT ;  /* 0xffffffff0d00780c */ /* 0x000fe40003f85270 */
[----:B------:R-:W-:-:S04]  /*1320*/  LEA R9, R124, 0xffffff80, 0x7 ;  /* 0xffffff807c097811 */ /* 0x000fc800078e38ff */
[----:B------:R-:W-:-:S07]  /*1330*/  SHF.R.S32.HI R23, RZ, 0x1f, R9 ;  /* 0x0000001fff177819 */ /* 0x000fce0000011409 */
[----:B------:R-:W2:Y:S01]  /*1340*/  @P4 LDC.64 R116, c[0x0][0x248] ;  /* 0x00009200ff744b82 */ /* 0x000ea20000000a00 */
[----:B------:R-:W-:Y:S01]  /*1350*/  @P4 IMAD.IADD R18, R12, 0x1, R13 ;  /* 0x000000010c124824 */ /* 0x000fe200078e020d */
[----:B-1----:R-:W-:-:S04]  /*1360*/  IABS R3, R15 ;  /* 0x0000000f00037213 */ /* 0x002fc80000000000 */
[----:B------:R-:W1:Y:S01]  /*1370*/  I2F.RP R6, R3 ;  /* 0x0000000300067306 */ /* 0x000e620000209400 */
[C---:B--2---:R-:W-:Y:S02]  /*1380*/  @P4 IMAD R7, R18.reuse, R117, RZ ;  /* 0x0000007512074224 */ /* 0x044fe400078e02ff */
[----:B------:R-:W-:-:S05]  /*1390*/  @P4 IMAD.WIDE.U32 R18, R18, R116, RZ ;  /* 0x0000007412124225 */ /* 0x000fca00078e00ff */
[----:B-1----:R-:W1:Y:S01]  /*13a0*/  MUFU.RCP R4, R6 ;  /* 0x0000000600047308 */ /* 0x002e620000001000 */
[----:B------:R-:W-:Y:S01]  /*13b0*/  @P4 IADD3 R7, R19, R7, RZ ;  /* 0x0000000713074210 */ /* 0x000fe20007ffe0ff */
[----:B-1----:R-:W-:Y:S01]  /*13c0*/  VIADD R4, R4, 0xffffffe ;  /* 0x0ffffffe04047836 */ /* 0x002fe20000000000 */
[----:B------:R-:W-:-:S05]  /*13d0*/  @P4 MOV R6, R18 ;  /* 0x0000001200064202 */ /* 0x000fca0000000f00 */
        /* <DEDUP_REMOVED lines=8> */
[----:B------:R-:W1:Y:S02]  /*1460*/  @P4 LDC.64 R4, c[0x0][0x250] ;  /* 0x00009400ff044b82 */ /* 0x000e640000000a00 */
[----:B------:R-:W-:-:S04]  /*1470*/  IMAD.MOV R0, RZ, RZ, -R26 ;  /* 0x000000ffff007224 */ /* 0x000fc800078e0a1a */
[----:B------:R-:W-:-:S05]  /*1480*/  IMAD R0, R3, R0, R2 ;  /* 0x0000000003007224 */ /* 0x000fca00078e0202 */
[----:B------:R-:W-:-:S13]  /*1490*/  ISETP.GT.U32.AND P1, PT, R3, R0, PT ;  /* 0x000000000300720c */ /* 0x000fda0003f24070 */
[-C--:B------:R-:W-:Y:S02]  /*14a0*/  @!P1 IADD3 R0, R0, -R3.reuse, RZ ;  /* 0x8000000300009210 */ /* 0x080fe40007ffe0ff */
[----:B------:R-:W-:Y:S02]  /*14b0*/  @!P1 IADD3 R26, R26, 0x1, RZ ;  /* 0x000000011a1a9810 */ /* 0x000fe40007ffe0ff */
[----:B------:R-:W-:Y:S02]  /*14c0*/  ISETP.GE.U32.AND P3, PT, R0, R3, PT ;  /* 0x000000030000720c */ /* 0x000fe40003f66070 */
[----:B------:R-:W2:Y:S01]  /*14d0*/  LDC.64 R2, c[0x0][0x260] ;  /* 0x00009800ff027b82 */ /* 0x000ea20000000a00 */
[----:B------:R-:W-:Y:S02]  /*14e0*/  LOP3.LUT R0, R16, R15, RZ, 0x3c, !PT ;  /* 0x0000000f10007212 */ /* 0x000fe400078e3cff */
[----:B------:R-:W-:Y:S02]  /*14f0*/  ISETP.NE.AND P1, PT, R15, RZ, PT ;  /* 0x000000ff0f00720c */ /* 0x000fe40003f25270 */
[----:B------:R-:W-:-:S06]  /*1500*/  ISETP.GE.AND P2, PT, R0, RZ, PT ;  /* 0x000000ff0000720c */ /* 0x000fcc0003f46270 */
[----:B------:R-:W-:-:S07]  /*1510*/  @P3 VIADD R26, R26, 0x1 ;  /* 0x000000011a1a3836 */ /* 0x000fce0000000000 */
[----:B------:R-:W-:Y:S01]  /*1520*/  @!P2 IMAD.MOV R26, RZ, RZ, -R26 ;  /* 0x000000ffff1aa224 */ /* 0x000fe200078e0a1a */
[----:B-1----:R-:W-:Y:S06]  /*1530*/  @P4 BRA `(.L_x_5384) ;  /* 0x0000000000304947 */ /* 0x002fec0003800000 */
[----:B------:R-:W1:Y:S01]  /*1540*/  LDC.64 R116, c[0x0][0x248] ;  /* 0x00009200ff747b82 */ /* 0x000e620000000a00 */
[----:B------:R-:W-:-:S07]  /*1550*/  SHF.R.S32.HI R17, RZ, 0x1f, R12 ;  /* 0x0000001fff117819 */ /* 0x000fce000001140c */
[----:B------:R-:W3:Y:S01]  /*1560*/  LDC.64 R6, c[0x0][0x230] ;  /* 0x00008c00ff067b82 */ /* 0x000ee20000000a00 */
[-C--:B-1----:R-:W-:Y:S01]  /*1570*/  IMAD R8, R17, R116.reuse, RZ ;  /* 0x0000007411087224 */ /* 0x082fe200078e02ff */
[----:B-----5:R-:W-:Y:S01]  /*1580*/  SHF.R.S32.HI R17, RZ, 0x1f, R10 ;  /* 0x0000001fff117819 */ /* 0x020fe2000001140a */
[----:B------:R-:W-:-:S04]  /*1590*/  IMAD.WIDE.U32 R18, R12, R116, RZ ;  /* 0x000000740c127225 */ /* 0x000fc800078e00ff */
[----:B------:R-:W-:Y:S02]  /*15a0*/  IMAD R8, R12, R117, R8 ;  /* 0x000000750c087224 */ /* 0x000fe400078e0208 */
[----:B---3--:R-:W-:-:S03]  /*15b0*/  IMAD R0, R17, R6, RZ ;  /* 0x0000000611007224 */ /* 0x008fc600078e02ff */
[----:B------:R-:W-:Y:S01]  /*15c0*/  IADD3 R19, R19, R8, RZ ;  /* 0x0000000813137210 */ /* 0x000fe20007ffe0ff */
[C---:B------:R-:W-:Y:S02]  /*15d0*/  IMAD R0, R10.reuse, R7, R0 ;  /* 0x000000070a007224 */ /* 0x040fe400078e0200 */
[----:B------:R-:W-:-:S05]  /*15e0*/  IMAD.WIDE.U32 R6, R10, R6, R18 ;  /* 0x000000060a067225 */ /* 0x000fca00078e0012 */
[----:B------:R-:W-:-:S07]  /*15f0*/  IADD3 R7, R7, R0, RZ ;  /* 0x0000000007077210 */ /* 0x000fce0007ffe0ff */
.L_x_5384:
[----:B------:R-:W-:Y:S01]  /*1600*/  IMAD R0, R23, R116, RZ ;  /* 0x0000007417007224 */ /* 0x000fe200078e02ff */
[----:B------:R-:W-:Y:S01]  /*1610*/  @!P1 LOP3.LUT R26, RZ, R15, RZ, 0x33, !PT ;  /* 0x0000000fff1a9212 */ /* 0x000fe200078e33ff */
[----:B------:R-:W-:Y:S01]  /*1620*/  IMAD.WIDE.U32 R18, R116, R9, R6 ;  /* 0x0000000974127225 */ /* 0x000fe200078e0006 */
[----:B------:R-:W-:Y:S02]  /*1630*/  @P4 IADD3 R6, R12, R13, RZ ;  /* 0x0000000d0c064210 */ /* 0x000fe40007ffe0ff */
[----:B------:R-:W-:Y:S01]  /*1640*/  SHF.R.S32.HI R7, RZ, 0x1f, R26 ;  /* 0x0000001fff077819 */ /* 0x000fe2000001141a */
[----:B------:R-:W-:-:S04]  /*1650*/  IMAD R15, R117, R9, R0 ;  /* 0x00000009750f7224 */ /* 0x000fc800078e0200 */
[----:B--2---:R-:W-:Y:S01]  /*1660*/  IMAD R0, R7, R2, RZ ;  /* 0x0000000207007224 */ /* 0x004fe200078e02ff */
[----:B------:R-:W-:Y:S01]  /*1670*/  IADD3 R19, R19, R15, RZ ;  /* 0x0000000f13137210 */ /* 0x000fe20007ffe0ff */
[----:B------:R-:W-:-:S04]  /*1680*/  @P4 IMAD.WIDE.U32 R14, R6, R4, RZ ;  /* 0x00000004060e4225 */ /* 0x000fc800078e00ff */
[----:B------:R-:W-:Y:S01]  /*1690*/  IMAD.WIDE.U32 R24, R26, R2, R18 ;  /* 0x000000021a187225 */ /* 0x000fe200078e0012 */
[----:B------:R-:W-:-:S03]  /*16a0*/  @P4 MOV R8, R14 ;  /* 0x0000000e00084202 */ /* 0x000fc60000000f00 */
[----:B------:R-:W-:Y:S02]  /*16b0*/  IMAD R0, R26, R3, R0 ;  /* 0x000000031a007224 */ /* 0x000fe400078e0200 */
[----:B------:R-:W-:-:S03]  /*16c0*/  @P4 IMAD R6, R6, R5, R15 ;  /* 0x0000000506064224 */ /* 0x000fc600078e020f */
[----:B------:R-:W-:Y:S01]  /*16d0*/  IADD3 R0, R25, R0, RZ ;  /* 0x0000000019007210 */ /* 0x000fe20007ffe0ff */
[----:B------:R-:W-:Y:S06]  /*16e0*/  @P4 BRA `(.L_x_5383) ;  /* 0x0000000000344947 */ /* 0x000fec0003800000 */
[----:B------:R-:W1:Y:S01]  /*16f0*/  LDC.64 R4, c[0x0][0x250] ;  /* 0x00009400ff047b82 */ /* 0x000e620000000a00 */
[----:B------:R-:W-:-:S07]  /*1700*/  SHF.R.S32.HI R13, RZ, 0x1f, R12 ;  /* 0x0000001fff0d7819 */ /* 0x000fce000001140c */
[----:B------:R-:W2:Y:S01]  /*1710*/  LDC.64 R2, c[0x0][0x238] ;  /* 0x00008e00ff027b82 */ /* 0x000ea20000000a00 */
[-C--:B-1----:R-:W-:Y:S01]  /*1720*/  IMAD R6, R13, R4.reuse, RZ ;  /* 0x000000040d067224 */ /* 0x082fe200078e02ff */
[----:B-----5:R-:W-:Y:S01]  /*1730*/  SHF.R.S32.HI R13, RZ, 0x1f, R10 ;  /* 0x0000001fff0d7819 */ /* 0x020fe2000001140a */
[----:B------:R-:W-:-:S04]  /*1740*/  IMAD.WIDE.U32 R14, R12, R4, RZ ;  /* 0x000000040c0e7225 */ /* 0x000fc800078e00ff */
[----:B------:R-:W-:Y:S02]  /*1750*/  IMAD R5, R12, R5, R6 ;  /* 0x000000050c057224 */ /* 0x000fe400078e0206 */
[----:B--2---:R-:W-:-:S03]  /*1760*/  IMAD R13, R13, R2, RZ ;  /* 0x000000020d0d7224 */ /* 0x004fc600078e02ff */
[----:B------:R-:W-:Y:S01]  /*1770*/  IADD3 R15, R15, R5, RZ ;  /* 0x000000050f0f7210 */ /* 0x000fe20007ffe0ff */
[C---:B------:R-:W-:Y:S02]  /*1780*/  IMAD R3, R10.reuse, R3, R13 ;  /* 0x000000030a037224 */ /* 0x040fe400078e020d */
[----:B------:R-:W-:-:S05]  /*1790*/  IMAD.WIDE.U32 R14, R10, R2, R14 ;  /* 0x000000020a0e7225 */ /* 0x000fca00078e000e */
[----:B------:R-:W-:Y:S02]  /*17a0*/  IADD3 R6, R15, R3, RZ ;  /* 0x000000030f067210 */ /* 0x000fe40007ffe0ff */
[----:B------:R-:W-:-:S07]  /*17b0*/  MOV R8, R14 ;  /* 0x0000000e00087202 */ /* 0x000fce0000000f00 */
.L_x_5383:
[----:B------:R-:W-:Y:S01]  /*17c0*/  ISETP.NE.AND P1, PT, R180, -0x1, PT ;  /* 0xffffffffb400780c */ /* 0x000fe20003f25270 */
[----:B------:R-:W1:Y:S01]  /*17d0*/  S2UR UR8, SR_CgaCtaId ;  /* 0x00000000000879c3 */ /* 0x000e620000008800 */
[----:B------:R-:W-:Y:S01]  /*17e0*/  SHF.R.S32.HI R129, RZ, 0x1f, R122 ;  /* 0x0000001fff817819 */ /* 0x000fe2000001147a */
[----:B------:R-:W-:Y:S01]  /*17f0*/  IMAD.IADD R175, R183, 0x1, -R130 ;  /* 0x00000001b7af7824 */ /* 0x000fe200078e0a82 */
[----:B------:R-:W-:Y:S01]  /*1800*/  SHF.R.S32.HI R29, RZ, 0x1f, R16 ;  /* 0x0000001fff1d7819 */ /* 0x000fe20000011410 */
[----:B------:R-:W-:Y:S01]  /*1810*/  ULDC.64 UR4, c[0x0][0x258] ;  /* 0x0000960000047ab9 */ /* 0x000fe20000000a00 */
[CC--:B------:R-:W-:Y:S01]  /*1820*/  LEA.HI R15, R129.reuse, R122.reuse, RZ, 0x3 ;  /* 0x0000007a810f7211 */ /* 0x0c0fe200078f18ff */
[----:B------:R-:W-:Y:S01]  /*1830*/  ULDC.64 UR6, c[0x0][0x268] ;  /* 0x00009a0000067ab9 */ /* 0x000fe20000000a00 */
[----:B------:R-:W-:Y:S01]  /*1840*/  LEA.HI R12, R129, R122, RZ, 0x4 ;  /* 0x0000007a810c7211 */ /* 0x000fe200078f20ff */
[----:B------:R-:W-:Y:S01]  /*1850*/  IMAD R29, R29, UR4, RZ ;  /* 0x000000041d1d7c24 */ /* 0x000fe2000f8e02ff */
[----:B------:R-:W-:Y:S01]  /*1860*/  SHF.R.S32.HI R20, RZ, 0x3, R15 ;  /* 0x00000003ff147819 */ /* 0x000fe2000001140f */
[----:B------:R-:W-:Y:S01]  /*1870*/  BSSY B0, `(.L_x_5385) ;  /* 0x000004a000007945 */ /* 0x000fe20003800000 */
[----:B------:R-:W-:Y:S01]  /*1880*/  LOP3.LUT R15, R15, 0xfffffff8, RZ, 0xc0, !PT ;  /* 0xfffffff80f0f7812 */ /* 0x000fe200078ec0ff */
[----:B------:R-:W2:Y:S01]  /*1890*/  @!P1 LDC.64 R2, c[0x0][0x228] ;  /* 0x00008a00ff029b82 */ /* 0x000ea20000000a00 */
[----:B------:R-:W-:Y:S01]  /*18a0*/  @!P1 SHF.R.S32.HI R13, RZ, 0x1f, R11 ;  /* 0x0000001fff0d9819 */ /* 0x000fe2000001140b */
[----:B------:R-:W-:Y:S01]  /*18b0*/  IMAD R29, R16, UR5, R29 ;  /* 0x00000005101d7c24 */ /* 0x000fe2000f8e021d */
[----:B------:R-:W-:Y:S01]  /*18c0*/  SHF.R.S32.HI R21, RZ, 0x1f, R20 ;  /* 0x0000001fff157819 */ /* 0x000fe20000011414 */
[----:B------:R-:W-:Y:S01]  /*18d0*/  IMAD.IADD R88, R122, 0x1, -R15 ;  /* 0x000000017a587824 */ /* 0x000fe200078e0a0f */
[----:B------:R-:W-:-:S03]  /*18e0*/  IADD3 R181, R124, -0x1, RZ ;  /* 0xffffffff7cb57810 */ /* 0x000fc60007ffe0ff */
[----:B------:R-:W3:Y:S01]  /*18f0*/  @P1 LDC.64 R4, c[0x0][0x240] ;  /* 0x00009000ff041b82 */ /* 0x000ee20000000a00 */
[----:B------:R-:W-:Y:S02]  /*1900*/  IMAD.SHL.U32 R184, R88, 0x8, RZ ;  /* 0x0000000858b87824 */ /* 0x000fe400078e00ff */
[----:B------:R-:W-:-:S03]  /*1910*/  IMAD.WIDE R30, R31, 0x40, R20 ;  /* 0x000000401f1e7825 */ /* 0x000fc600078e0214 */
[----:B------:R-:W-:Y:S01]  /*1920*/  IADD3 R24, P3, R184, R24, RZ ;  /* 0x00000018b8187210 */ /* 0x000fe20007f7e0ff */
[-C--:B--2--5:R-:W-:Y:S02]  /*1930*/  @!P1 IMAD R10, R13, R2.reuse, RZ ;  /* 0x000000020d0a9224 */ /* 0x0a4fe400078e02ff */
[----:B------:R-:W-:Y:S02]  /*1940*/  IMAD.SHL.U32 R13, R20, 0x40, RZ ;  /* 0x00000040140d7824 */ /* 0x000fe400078e00ff */
[C---:B------:R-:W-:Y:S02]  /*1950*/  @!P1 IMAD R10, R11.reuse, R3, R10 ;  /* 0x000000030b0a9224 */ /* 0x040fe400078e020a */
[----:B------:R-:W-:Y:S01]  /*1960*/  @!P1 IMAD.WIDE.U32 R14, R11, R2, RZ ;  /* 0x000000020b0e9225 */ /* 0x000fe200078e00ff */
[----:B------:R-:W-:Y:S02]  /*1970*/  LOP3.LUT R13, R13, 0x1c0, RZ, 0xc0, !PT ;  /* 0x000001c00d0d7812 */ /* 0x000fe400078ec0ff */
[----:B------:R-:W-:Y:S01]  /*1980*/  LOP3.LUT R11, R12, 0xfffffff0, RZ, 0xc0, !PT ;  /* 0xfffffff00c0b7812 */ /* 0x000fe200078ec0ff */
[----:B---3--:R-:W-:Y:S01]  /*1990*/  @P1 IMAD.WIDE.U32 R18, R180, R4, RZ ;  /* 0x00000004b4121225 */ /* 0x008fe200078e00ff */
[----:B------:R-:W-:-:S02]  /*19a0*/  LOP3.LUT R3, R13, 0x38, R184, 0xf8, !PT ;  /* 0x000000380d037812 */ /* 0x000fc400078ef8b8 */
[----:B------:R-:W-:Y:S01]  /*19b0*/  SHF.R.U32.HI R182, RZ, 0x3, R13 ;  /* 0x00000003ffb67819 */ /* 0x000fe2000001160d */
[----:B------:R-:W-:Y:S01]  /*19c0*/  @P1 IMAD R5, R180, R5, R19 ;  /* 0x00000005b4051224 */ /* 0x000fe200078e0213 */
[----:B------:R-:W-:Y:S01]  /*19d0*/  SHF.R.S32.HI R13, RZ, 0x1f, R184 ;  /* 0x0000001fff0d7819 */ /* 0x000fe200000114b8 */
[----:B------:R-:W-:Y:S01]  /*19e0*/  @!P1 IMAD.IADD R5, R15, 0x1, R10 ;  /* 0x000000010f059824 */ /* 0x000fe200078e020a */
[----:B------:R-:W-:Y:S01]  /*19f0*/  LOP3.LUT R182, R3, R182, RZ, 0x3c, !PT ;  /* 0x000000b603b67212 */ /* 0x000fe200078e3cff */
[----:B------:R-:W-:Y:S01]  /*1a00*/  @P1 IMAD.MOV.U32 R3, RZ, RZ, R18 ;  /* 0x000000ffff031224 */ /* 0x000fe200078e0012 */
[----:B------:R-:W-:Y:S01]  /*1a10*/  @!P1 MOV R3, R14 ;  /* 0x0000000e00039202 */ /* 0x000fe20000000f00 */
[----:B------:R-:W-:Y:S01]  /*1a20*/  IMAD.IADD R10, R122, 0x1, -R11 ;  /* 0x000000017a0a7824 */ /* 0x000fe200078e0a0b */
[----:B------:R-:W-:Y:S01]  /*1a30*/  LEA.HI R11, R129, R122, RZ, 0x6 ;  /* 0x0000007a810b7211 */ /* 0x000fe200078f30ff */
[----:B------:R-:W-:Y:S01]  /*1a40*/  IMAD.X R25, R13, 0x1, R0, P3 ;  /* 0x000000010d197824 */ /* 0x000fe200018e0600 */
[----:B------:R-:W-:-:S02]  /*1a50*/  IADD3 R18, P1, R184, R3, RZ ;  /* 0x00000003b8127210 */ /* 0x000fc40007f3e0ff */
[----:B------:R-:W-:Y:S01]  /*1a60*/  SHF.R.S32.HI R15, RZ, 0x1f, R10 ;  /* 0x0000001fff0f7819 */ /* 0x000fe2000001140a */
[----:B------:R-:W-:Y:S01]  /*1a70*/  IMAD.SHL.U32 R11, R11, 0x8, RZ ;  /* 0x000000080b0b7824 */ /* 0x000fe200078e00ff */
[----:B------:R-:W-:Y:S01]  /*1a80*/  IADD3 R2, P2, R184, R8, RZ ;  /* 0x00000008b8027210 */ /* 0x000fe20007f5e0ff */
[----:B------:R-:W-:Y:S01]  /*1a90*/  IMAD.X R19, R13, 0x1, R5, P1 ;  /* 0x000000010d137824 */ /* 0x000fe200008e0605 */
[----:B------:R-:W-:Y:S01]  /*1aa0*/  ISETP.GE.AND P1, PT, R20, R175, PT ;  /* 0x000000af1400720c */ /* 0x000fe20003f26270 */
[----:B------:R-:W-:Y:S01]  /*1ab0*/  IMAD R5, R7, UR6, RZ ;  /* 0x0000000607057c24 */ /* 0x000fe2000f8e02ff */
[----:B------:R-:W-:Y:S01]  /*1ac0*/  LEA.HI R4, R15, R10, RZ, 0x3 ;  /* 0x0000000a0f047211 */ /* 0x000fe200078f18ff */
[----:B------:R-:W-:Y:S01]  /*1ad0*/  IMAD.WIDE.U32 R16, R16, UR4, R18 ;  /* 0x0000000410107c25 */ /* 0x000fe2000f8e0012 */
[----:B------:R-:W-:Y:S01]  /*1ae0*/  UMOV UR4, 0x400 ;  /* 0x0000040000047882 */ /* 0x000fe20000000000 */
[----:B------:R-:W-:Y:S01]  /*1af0*/  LOP3.LUT R182, R182, 0xfffffe00, R11, 0xf8, !PT ;  /* 0xfffffe00b6b67812 */ /* 0x000fe200078ef80b */
[----:B-1----:R-:W-:Y:S01]  /*1b00*/  ULEA UR4, UR8, UR4, 0x18 ;  /* 0x0000000408047291 */ /* 0x002fe2000f8ec03f */
[----:B------:R-:W-:Y:S01]  /*1b10*/  LOP3.LUT R15, R4, 0xfffffff8, RZ, 0xc0, !PT ;  /* 0xfffffff8040f7812 */ /* 0x000fe200078ec0ff */
[----:B------:R-:W-:-:S02]  /*1b20*/  IMAD.X R3, R13, 0x1, R6, P2 ;  /* 0x000000010d037824 */ /* 0x000fc400010e0606 */
[----:B------:R-:W-:Y:S01]  /*1b30*/  VIADD R7, R20, 0x10 ;  /* 0x0000001014077836 */ /* 0x000fe20000000000 */
[----:B------:R-:W-:Y:S01]  /*1b40*/  IADD3 R10, R10, -R15, RZ ;  /* 0x8000000f0a0a7210 */ /* 0x000fe20007ffe0ff */
[----:B------:R-:W-:Y:S01]  /*1b50*/  VIADD R19, R20, 0x20 ;  /* 0x0000002014137836 */ /* 0x000fe20000000000 */
[----:B------:R-:W-:Y:S01]  /*1b60*/  LEA R182, R182, UR4, 0x1 ;  /* 0x00000004b6b67c11 */ /* 0x000fe2000f8e08ff */
[----:B------:R-:W-:Y:S01]  /*1b70*/  VIADD R15, R20, 0x30 ;  /* 0x00000030140f7836 */ /* 0x000fe20000000000 */
[-C--:B------:R-:W-:Y:S01]  /*1b80*/  ISETP.GE.AND P4, PT, R7, R175.reuse, PT ;  /* 0x000000af0700720c */ /* 0x080fe20003f86270 */
[C---:B------:R-:W-:Y:S01]  /*1b90*/  IMAD R6, R26.reuse, UR7, R5 ;  /* 0x000000071a067c24 */ /* 0x040fe2000f8e0205 */
[-C--:B------:R-:W-:Y:S01]  /*1ba0*/  ISETP.GE.AND P3, PT, R19, R175.reuse, PT ;  /* 0x000000af1300720c */ /* 0x080fe20003f66270 */
[----:B------:R-:W-:Y:S01]  /*1bb0*/  IMAD.WIDE.U32 R26, R26, UR6, R2 ;  /* 0x000000061a1a7c25 */ /* 0x000fe2000f8e0002 */
[----:B------:R-:W-:-:S03]  /*1bc0*/  ISETP.GE.AND P2, PT, R15, R175, PT ;  /* 0x000000af0f00720c */ /* 0x000fc60003f46270 */
[----:B------:R-:W-:Y:S02]  /*1bd0*/  IMAD.SHL.U32 R2, R181, 0x80, RZ ;  /* 0x00000080b5027824 */ /* 0x000fe400078e00ff */
[----:B------:R-:W-:Y:S01]  /*1be0*/  IMAD.IADD R29, R17, 0x1, R29 ;  /* 0x00000001111d7824 */ /* 0x000fe200078e021d */
        /* <DEDUP_REMOVED lines=18> */
.L_x_5386:
[----:B------:R-:W-:Y:S05]  /*1d10*/  BSYNC B0 ;  /* 0x0000000000007941 */ /* 0x000fea0003800000 */
.L_x_5385:
        /* <DEDUP_REMOVED lines=22> */
.L_x_5388:
[----:B------:R-:W-:Y:S05]  /*1e80*/  BSYNC B0 ;  /* 0x0000000000007941 */ /* 0x000fea0003800000 */
.L_x_5387:
        /* <DEDUP_REMOVED lines=22> */
.L_x_5390:
[----:B------:R-:W-:Y:S05]  /*1ff0*/  BSYNC B0 ;  /* 0x0000000000007941 */ /* 0x000fea0003800000 */
.L_x_5389:
        /* <DEDUP_REMOVED lines=21> */
.L_x_5392:
[----:B------:R-:W-:Y:S05]  /*2150*/  BSYNC B0 ;  /* 0x0000000000007941 */ /* 0x000fea0003800000 */
.L_x_5391:
[----:B------:R-:W-:Y:S01]  /*2160*/  IMAD.IADD R8, R120, 0x1, -R2 ;  /* 0x0000000178087824 */ /* 0x000fe200078e0a02 */
[----:B------:R-:W1:Y:S01]  /*2170*/  LDC.64 R118, c[0x0][0x250] ;  /* 0x00009400ff767b82 */ /* 0x000e620000000a00 */
[C---:B------:R-:W-:Y:S01]  /*2180*/  IADD3 R14, P1, R20.reuse, R9, RZ ;  /* 0x00000009140e7210 */ /* 0x040fe20007f3e0ff */
[C---:B------:R-:W-:Y:S01]  /*2190*/  IMAD R125, R21.reuse, R116, RZ ;  /* 0x00000074157d7224 */ /* 0x040fe200078e02ff */
[C---:B------:R-:W-:Y:S01]  /*21a0*/  IADD3 R13, R20.reuse, 0x50, RZ ;  /* 0x00000050140d7810 */ /* 0x040fe20007ffe0ff */
[----:B------:R-:W-:Y:S01]  /*21b0*/  IMAD.MOV.U32 R5, RZ, RZ, 0x20 ;  /* 0x00000020ff057424 */ /* 0x000fe200078e00ff */
[-C--:B------:R-:W-:Y:S01]  /*21c0*/  ISETP.GE.AND P6, PT, R20, R8.reuse, PT ;  /* 0x000000081400720c */ /* 0x080fe20003fc6270 */
[----:B------:R-:W-:Y:S01]  /*21d0*/  IMAD.X R23, R21, 0x1, R23, P1 ;  /* 0x0000000115177824 */ /* 0x000fe200008e0617 */
[----:B------:R-:W-:Y:S01]  /*21e0*/  BSSY B0, `(.L_x_5393) ;  /* 0x000001c000007945 */ /* 0x000fe20003800000 */
[----:B------:R-:W-:Y:S01]  /*21f0*/  IMAD.MOV.U32 R0, RZ, RZ, 0x10 ;  /* 0x00000010ff007424 */ /* 0x000fe200078e00ff */
[----:B------:R-:W-:Y:S01]  /*2200*/  R2P PR, R10, 0x6 ;  /* 0x000000060a007804 */ /* 0x000fe20000000000 */
[C---:B------:R-:W-:Y:S01]  /*2210*/  VIADD R17, R20.reuse, 0x40 ;  /* 0x0000004014117836 */ /* 0x040fe20000000000 */
[-C--:B------:R-:W-:Y:S01]  /*2220*/  ISETP.GE.AND P5, PT, R7, R8.reuse, PT ;  /* 0x000000080700720c */ /* 0x080fe20003fa6270 */
[C---:B------:R-:W-:Y:S01]  /*2230*/  IMAD R125, R20.reuse, R117, R125 ;  /* 0x00000075147d7224 */ /* 0x040fe200078e027d */
[----:B------:R-:W-:Y:S01]  /*2240*/  ISETP.GE.AND P4, PT, R19, R8, PT ;  /* 0x000000081300720c */ /* 0x000fe20003f86270 */
[----:B------:R-:W-:Y:S01]  /*2250*/  IMAD.WIDE.U32 R24, R20, R116, R24 ;  /* 0x0000007414187225 */ /* 0x000fe200078e0018 */
[----:B------:R-:W-:-:S02]  /*2260*/  SEL R5, R5, 0xffffffe0, !P2 ;  /* 0xffffffe005057807 */ /* 0x000fc40005000000 */
[----:B------:R-:W-:Y:S01]  /*2270*/  SEL R3, R0, 0xfffffff0, !P1 ;  /* 0xfffffff000037807 */ /* 0x000fe20004800000 */
[----:B------:R-:W-:Y:S01]  /*2280*/  VIADD R11, R20, 0x60 ;  /* 0x00000060140b7836 */ /* 0x000fe20000000000 */
[-C--:B------:R-:W-:Y:S01]  /*2290*/  ISETP.GE.AND P3, PT, R15, R8.reuse, PT ;  /* 0x000000080f00720c */ /* 0x080fe20003f66270 */
[----:B------:R-:W-:Y:S01]  /*22a0*/  IMAD.MOV.U32 R126, RZ, RZ, R24 ;  /* 0x000000ffff7e7224 */ /* 0x000fe200078e0018 */
[-C--:B------:R-:W-:Y:S02]  /*22b0*/  ISETP.GE.AND P2, PT, R17, R8.reuse, PT ;  /* 0x000000081100720c */ /* 0x080fe40003f46270 */
[----:B------:R-:W-:Y:S02]  /*22c0*/  ISETP.GE.AND P1, PT, R13, R8, PT ;  /* 0x000000080d00720c */ /* 0x000fe40003f26270 */
[----:B------:R-:W-:Y:S01]  /*22d0*/  IADD3 R125, R25, R125, RZ ;  /* 0x0000007d197d7210 */ /* 0x000fe20007ffe0ff */
        /* <DEDUP_REMOVED lines=12> */
.L_x_5394:
[----:B------:R-:W-:Y:S05]  /*23a0*/  BSYNC B0 ;  /* 0x0000000000007941 */ /* 0x000fea0003800000 */
.L_x_5393:
[----:B------:R-:W-:Y:S01]  /*23b0*/  BSSY B0, `(.L_x_5395) ;  /* 0x0000013000007945 */ /* 0x000fe20003800000 */
[----:B------:R-:W-:Y:S01]  /*23c0*/  ISETP.GE.AND P6, PT, R11, R8, PT ;  /* 0x000000080b00720c */ /* 0x000fe20003fc6270 */
[----:B------:R-:W-:Y:S01]  /*23d0*/  VIADD R9, R20, 0x70 ;  /* 0x0000007014097836 */ /* 0x000fe20000000000 */
[C---:B------:R-:W-:Y:S01]  /*23e0*/  SHF.L.U64.HI R176, R116.reuse, 0x4, R117 ;  /* 0x0000000474b07819 */ /* 0x040fe20000010275 */
[----:B------:R-:W-:Y:S01]  /*23f0*/  IMAD.SHL.U32 R177, R116, 0x10, RZ ;  /* 0x0000001074b17824 */ /* 0x000fe200078e00ff */
[----:B------:R-:W-:Y:S05]  /*2400*/  @P5 BRA `(.L_x_5396) ;  /* 0x0000000000345947 */ /* 0x000fea0003800000 */
[----:B------:R-:W-:Y:S02]  /*2410*/  ULDC UR5, c[0x0][0x2d0] ;  /* 0x0000b40000057ab9 */ /* 0x000fe40000000800 */
[----:B------:R-:W-:-:S13]  /*2420*/  ISETP.GE.AND P5, PT, R184, UR5, PT ;  /* 0x00000005b8007c0c */ /* 0x000fda000bfa6270 */
[----:B------:R1:W-:Y:S01]  /*2430*/  @P5 STS.128 [R182+0x2800], RZ ;  /* 0x002800ffb6005388 */ /* 0x0003e20000000c00 */
[----:B------:R-:W-:Y:S05]  /*2440*/  @P5 BRA `(.L_x_5396) ;  /* 0x0000000000245947 */ /* 0x000fea0003800000 */
[----:B-1----:R-:W-:Y:S01]  /*2450*/  IADD3 R25, P5, R177, R126, RZ ;  /* 0x0000007eb1197210 */ /* 0x002fe20007fbe0ff */
[----:B------:R-:W-:-:S04]  /*2460*/  ULDC.64 UR6, c[0x0][0x218] ;  /* 0x0000860000067ab9 */ /* 0x000fc80000000a00 */
[----:B------:R-:W-:Y:S01]  /*2470*/  IMAD.X R16, R176, 0x1, R125, P5 ;  /* 0x00000001b0107824 */ /* 0x000fe200028e067d */
[----:B------:R-:W-:-:S04]  /*2480*/  LEA R24, P5, R25, UR6, 0x1 ;  /* 0x0000000619187c11 */ /* 0x000fc8000f8a08ff */
[----:B------:R-:W-:-:S05]  /*2490*/  LEA.HI.X R25, R25, UR7, R16, 0x1, P5 ;  /* 0x0000000719197c11 */ /* 0x000fca000a8f0c10 */
[----:B------:R-:W-:Y:S01]  /*24a0*/  @!PT LDS RZ, [RZ] ;  /* 0x00000000fffff984 */ /* 0x000fe20000000800 */
[----:B------:R-:W-:Y:S01]  /*24b0*/  @!PT LDS RZ, [RZ] ;  /* 0x00000000fffff984 */ /* 0x000fe20000000800 */
[----:B------:R-:W-:Y:S01]  /*24c0*/  @!PT LDS RZ, [RZ] ;  /* 0x00000000fffff984 */ /* 0x000fe20000000800 */
[----:B------:R1:W-:Y:S04]  /*24d0*/  LDGSTS.E.BYPASS.LTC128B.128 [R182+0x2800], desc[UR10][R24.64] ;  /* 0x0280000018b67fae */ /* 0x0003e8000b901d4a */
.L_x_5396:
[----:B------:R-:W-:Y:S05]  /*24e0*/  BSYNC B0 ;  /* 0x0000000000007941 */ /* 0x000fea0003800000 */
.L_x_5395:
[----:B------:R-:W-:Y:S01]  /*24f0*/  BSSY B0, `(.L_x_5397) ;  /* 0x0000010000007945 */ /* 0x000fe20003800000 */
[----:B------:R-:W-:-:S03]  /*2500*/  ISETP.GE.AND P5, PT, R9, R8, PT ;  /* 0x000000080900720c */ /* 0x000fc60003fa6270 */
[----:B------:R-:W-:Y:S10]  /*2510*/  @P4 BRA `(.L_x_5398) ;  /* 0x0000000000344947 */ /* 0x000ff40003800000 */
[----:B------:R-:W-:Y:S02]  /*2520*/  ULDC UR5, c[0x0][0x2d0] ;  /* 0x0000b40000057ab9 */ /* 0x000fe40000000800 */
[----:B------:R-:W-:-:S13]  /*2530*/  ISETP.GE.AND P4, PT, R184, UR5, PT ;  /* 0x00000005b8007c0c */ /* 0x000fda000bf86270 */
[----:B------:R1:W-:Y:S01]  /*2540*/  @P4 STS.128 [R182+0x3000], RZ ;  /* 0x003000ffb6004388 */ /* 0x0003e20000000c00 */
[----:B------:R-:W-:Y:S05]  /*2550*/  @P4 BRA `(.L_x_5398) ;  /* 0x0000000000244947 */ /* 0x000fea0003800000 */
[----:B-1----:R-:W-:Y:S01]  /*2560*/  LEA R25, P4, R116, R126, 0x5 ;  /* 0x0000007e74197211 */ /* 0x002fe200078828ff */
[----:B------:R-:W-:-:S03]  /*2570*/  ULDC.64 UR6, c[0x0][0x218] ;  /* 0x0000860000067ab9 */ /* 0x000fc60000000a00 */
[----:B------:R-:W-:Y:S02]  /*2580*/  LEA.HI.X R16, R116, R125, R117, 0x5, P4 ;  /* 0x0000007d74107211 */ /* 0x000fe400020f2c75 */
[----:B------:R-:W-:-:S04]  /*2590*/  LEA R24, P4, R25, UR6, 0x1 ;  /* 0x0000000619187c11 */ /* 0x000fc8000f8808ff */
[----:B------:R-:W-:-:S05]  /*25a0*/  LEA.HI.X R25, R25, UR7, R16, 0x1, P4 ;  /* 0x0000000719197c11 */ /* 0x000fca000a0f0c10 */
[----:B------:R-:W-:Y:S01]  /*25b0*/  @!PT LDS RZ, [RZ] ;  /* 0x00000000fffff984 */ /* 0x000fe20000000800 */
[----:B------:R-:W-:Y:S01]  /*25c0*/  @!PT LDS RZ, [RZ] ;  /* 0x00000000fffff984 */ /* 0x000fe20000000800 */
[----:B------:R-:W-:Y:S01]  /*25d0*/  @!PT LDS RZ, [RZ] ;  /* 0x00000000fffff984 */ /* 0x000fe20000000800 */
[----:B------:R1:W-:Y:S04]  /*25e0*/  LDGSTS.E.BYPASS.LTC128B.128 [R182+0x3000], desc[UR10][R24.64] ;  /* 0x0300000018b67fae */ /* 0x0003e8000b901d4a */
.L_x_5398:
[----:B------:R-:W-:Y:S05]  /*25f0*/  BSYNC B0 ;  /* 0x0000000000007941 */ /* 0x000fea0003800000 */
.L_x_5397:
[----:B------:R-:W-:Y:S04]  /*2600*/  BSSY B0, `(.L_x_5399) ;  /* 0x0000012000007945 */ /* 0x000fe80003800000 */
[----:B------:R-:W-:Y:S05]  /*2610*/  @P3 BRA `(.L_x_5400) ;  /* 0x0000000000403947 */ /* 0x000fea0003800000 */
[----:B------:R-:W-:Y:S02]  /*2620*/  ULDC UR5, c[0x0][0x2d0] ;  /* 0x0000b40000057ab9 */ /* 0x000fe40000000800 */
[----:B------:R-:W-:-:S13]  /*2630*/  ISETP.GE.AND P3, PT, R184, UR5, PT ;  /* 0x00000005b8007c0c */ /* 0x000fda000bf66270 */
[----:B------:R1:W-:Y:S01]  /*2640*/  @P3 STS.128 [R182+0x3800], RZ ;  /* 0x003800ffb6003388 */ /* 0x0003e20000000c00 */
[----:B------:R-:W-:Y:S05]  /*2650*/  @P3 BRA `(.L_x_5400) ;  /* 0x0000000000303947 */ /* 0x000fea0003800000 */
[----:B-1----:R-:W-:Y:S01]  /*2660*/  MOV R24, R126 ;  /* 0x0000007e00187202 */ /* 0x002fe20000000f00 */
[----:B------:R-:W-:Y:S01]  /*2670*/  IMAD R16, R117, 0x30, RZ ;  /* 0x0000003075107824 */ /* 0x000fe200078e02ff */
[----:B------:R-:W-:Y:S01]  /*2680*/  MOV R25, R125 ;  /* 0x0000007d00197202 */ /* 0x000fe20000000f00 */
[----:B------:R-:W-:Y:S02]  /*2690*/  ULDC.64 UR6, c[0x0][0x218] ;  /* 0x0000860000067ab9 */ /* 0x000fe40000000a00 */
[----:B------:R-:W-:-:S05]  /*26a0*/  IMAD.WIDE.U32 R24, R116, 0x30, R24 ;  /* 0x0000003074187825 */ /* 0x000fca00078e0018 */
[----:B------:R-:W-:Y:S02]  /*26b0*/  IADD3 R16, R25, R16, RZ ;  /* 0x0000001019107210 */ /* 0x000fe40007ffe0ff */
[----:B------:R-:W-:-:S04]  /*26c0*/  LEA R28, P3, R24, UR6, 0x1 ;  /* 0x00000006181c7c11 */ /* 0x000fc8000f8608ff */
[----:B------:R-:W-:-:S05]  /*26d0*/  LEA.HI.X R29, R24, UR7, R16, 0x1, P3 ;  /* 0x00000007181d7c11 */ /* 0x000fca00098f0c10 */
[----:B------:R-:W-:Y:S01]  /*26e0*/  @!PT LDS RZ, [RZ] ;  /* 0x00000000fffff984 */ /* 0x000fe20000000800 */
[----:B------:R-:W-:Y:S01]  /*26f0*/  @!PT LDS RZ, [RZ] ;  /* 0x00000000fffff984 */ /* 0x000fe20000000800 */
[----:B------:R-:W-:Y:S01]  /*2700*/  @!PT LDS RZ, [RZ] ;  /* 0x00000000fffff984 */ /* 0x000fe20000000800 */
[----:B------:R1:W-:Y:S04]  /*2710*/  LDGSTS.E.BYPASS.LTC128B.128 [R182+0x3800], desc[UR10][R28.64] ;  /* 0x038000001cb67fae */ /* 0x0003e8000b901d4a */
.L_x_5400:
[----:B------:R-:W-:Y:S05]  /*2720*/  BSYNC B0 ;  /* 0x0000000000007941 */ /* 0x000fea0003800000 */
.L_x_5399:
[----:B------:R-:W-:Y:S04]  /*2730*/  BSSY B0, `(.L_x_5401) ;  /* 0x000000f000007945 */ /* 0x000fe80003800000 */
[----:B------:R-:W-:Y:S05]  /*2740*/  @P2 BRA `(.L_x_5402) ;  /* 0x0000000000342947 */ /* 0x000fea0003800000 */
        /* <DEDUP_REMOVED lines=13> */
.L_x_5402:
[----:B------:R-:W-:Y:S05]  /*2820*/  BSYNC B0 ;  /* 0x0000000000007941 */ /* 0x000fea0003800000 */
.L_x_5401:
        /* <DEDUP_REMOVED lines=18> */
.L_x_5404:
[----:B------:R-:W-:Y:S05]  /*2950*/  BSYNC B0 ;  /* 0x0000000000007941 */ /* 0x000fea0003800000 */
.L_x_5403:
        /* <DEDUP_REMOVED lines=18> */
.L_x_5406:
[----:B------:R-:W-:Y:S05]  /*2a80*/  BSYNC B0 ;  /* 0x0000000000007941 */ /* 0x000fea0003800000 */
.L_x_5405:
        /* <DEDUP_REMOVED lines=18> */
.L_x_5408:
[----:B------:R-:W-:Y:S05]  /*2bb0*/  BSYNC B0 ;  /* 0x0000000000007941 */ /* 0x000fea0003800000 */
.L_x_5407:
[----:B------:R-:W0:Y:S01]  /*2bc0*/  LDGDEPBAR ;  /* 0x00000000000079af */ /* 0x000e220000000000 */
[-C--:B------:R-:W-:Y:S01]  /*2bd0*/  ISETP.GE.AND P3, PT, R20, R8.reuse, PT ;  /* 0x000000081400720c */ /* 0x080fe20003f66270 */
[----:B------:R-:W-:Y:S01]  /*2be0*/  IMAD.IADD R27, R27, 0x1, R6 ;  /* 0x000000011b1b7824 */ /* 0x000fe200078e0206 */
[----:B------:R-:W-:Y:S01]  /*2bf0*/  ISETP.GE.AND P2, PT, R7, R8, PT ;  /* 0x000000080700720c */ /* 0x000fe20003f46270 */
[-C--:B-1----:R-:W-:Y:S01]  /*2c00*/  IMAD R23, R23, R118.reuse, RZ ;  /* 0x0000007617177224 */ /* 0x082fe200078e02ff */
[----:B------:R-:W-:Y:S01]  /*2c10*/  SHF.R.S32.HI R173, RZ, 0x4, R12 ;  /* 0x00000004ffad7819 */ /* 0x000fe2000001140c */
[----:B------:R-:W-:Y:S01]  /*2c20*/  IMAD.WIDE.U32 R6, R14, R118, R26 ;  /* 0x000000760e067225 */ /* 0x000fe200078e001a */
[----:B------:R-:W-:Y:S01]  /*2c30*/  ULDC.64 UR6, c[0x0][0x220] ;  /* 0x0000880000067ab9 */ /* 0x000fe20000000a00 */
[----:B------:R-:W-:Y:S01]  /*2c40*/  BSSY B0, `(.L_x_5409) ;  /* 0x0000018000007945 */ /* 0x000fe20003800000 */
[----:B------:R-:W-:Y:S01]  /*2c50*/  LEA.HI R12, R12, R173, RZ, 0x1 ;  /* 0x000000ad0c0c7211 */ /* 0x000fe200078f08ff */
[----:B------:R-:W-:Y:S01]  /*2c60*/  IMAD R121, R14, R119, R23 ;  /* 0x000000770e797224 */ /* 0x000fe200078e0217 */
[----:B------:R-:W-:-:S02]  /*2c70*/  LEA R196, P4, R6, UR6, 0x1 ;  /* 0x0000000606c47c11 */ /* 0x000fc4000f8808ff */
[-C--:B------:R-:W-:Y:S01]  /*2c80*/  ISETP.GE.AND P1, PT, R19, R8.reuse, PT ;  /* 0x000000081300720c */ /* 0x080fe20003f26270 */
[----:B------:R-:W-:Y:S01]  /*2c90*/  IMAD.IADD R121, R7, 0x1, R121 ;  /* 0x0000000107797824 */ /* 0x000fe200078e0279 */
[-C--:B------:R-:W-:Y:S02]  /*2ca0*/  ISETP.GE.AND P6, PT, R15, R8.reuse, PT ;  /* 0x000000080f00720c */ /* 0x080fe40003fc6270 */
[-C--:B------:R-:W-:Y:S02]  /*2cb0*/  ISETP.GE.AND P5, PT, R17, R8.reuse, PT ;  /* 0x000000081100720c */ /* 0x080fe40003fa6270 */
[----:B------:R-:W-:Y:S02]  /*2cc0*/  LEA.HI.X R195, R6, UR7, R121, 0x1, P4 ;  /* 0x0000000706c37c11 */ /* 0x000fe4000a0f0c79 */
[----:B------:R-:W-:Y:S02]  /*2cd0*/  ISETP.GE.AND P4, PT, R13, R8, PT ;  /* 0x000000080d00720c */ /* 0x000fe40003f86270 */
[----:B------:R-:W-:Y:S01]  /*2ce0*/  LOP3.LUT R12, R12, 0xfffffffe, RZ, 0xc0, !PT ;  /* 0xfffffffe0c0c7812 */ /* 0x000fe200078ec0ff */
        /* <DEDUP_REMOVED lines=8> */
[----:B------:R-:W-:-:S05]  /*2d70*/  MOV R194, R196 ;  /* 0x000000c400c27202 */ /* 0x000fca0000000f00 */
[----:B------:R-:W-:Y:S01]  /*2d80*/  @!PT LDS RZ, [RZ] ;  /* 0x00000000fffff984 */ /* 0x000fe20000000800 */
[----:B------:R-:W-:Y:S01]  /*2d90*/  @!PT LDS RZ, [RZ] ;  /* 0x00000000fffff984 */ /* 0x000fe20000000800 */
[----:B------:R-:W-:Y:S01]  /*2da0*/  @!PT LDS RZ, [RZ] ;  /* 0x00000000fffff984 */ /* 0x000fe20000000800 */
[----:B------:R1:W-:Y:S02]  /*2db0*/  LDGSTS.E.BYPASS.LTC128B.128 [R182+0x6000], desc[UR10][R194.64] ;  /* 0x06000000c2b67fae */ /* 0x0003e4000b901d4a */
.L_x_5410:
[----:B------:R-:W-:Y:S05]  /*2dc0*/  BSYNC B0 ;  /* 0x0000000000007941 */ /* 0x000fea0003800000 */
.L_x_5409:
[----:B------:R1:W-:Y:S01]  /*2dd0*/  @P2 STS.128 [R182+0x6800], RZ ;  /* 0x006800ffb6002388 */ /* 0x0003e20000000c00 */
[----:B------:R-:W-:Y:S01]  /*2de0*/  ISETP.GE.AND P3, PT, R11, R8, PT ;  /* 0x000000080b00720c */ /* 0x000fe20003f66270 */
[----:B------:R-:W-:Y:S01]  /*2df0*/  IMAD.SHL.U32 R11, R88, 0x40, RZ ;  /* 0x00000040580b7824 */ /* 0x000fe200078e00ff */
[----:B------:R-:W-:Y:S01]  /*2e00*/  LEA.HI R129, R129, R122, RZ, 0x5 ;  /* 0x0000007a81817211 */ /* 0x000fe200078f28ff */
[----:B------:R-:W-:Y:S01]  /*2e10*/  IMAD.IADD R173, R173, 0x1, -R12 ;  /* 0x00000001adad7824 */ /* 0x000fe200078e0a0c */
[----:B------:R-:W-:Y:S01]  /*2e20*/  BSSY B0, `(.L_x_5411) ;  /* 0x000001d000007945 */ /* 0x000fe20003800000 */
[----:B------:R-:W-:Y:S01]  /*2e30*/  IMAD.SHL.U32 R12, R10, 0x40, RZ ;  /* 0x000000400a0c7824 */ /* 0x000fe200078e00ff */
[----:B------:R-:W-:Y:S01]  /*2e40*/  LOP3.LUT R10, R11, 0x1c0, RZ, 0xc0, !PT ;  /* 0x000001c00b0a7812 */ /* 0x000fe200078ec0ff */
[----:B------:R-:W-:Y:S01]  /*2e50*/  IMAD.SHL.U32 R13, R20, 0x8, RZ ;  /* 0x00000008140d7824 */ /* 0x000fe200078e00ff */
[----:B------:R-:W-:Y:S01]  /*2e60*/  SHF.R.S32.HI R128, RZ, 0x5, R129 ;  /* 0x00000005ff807819 */ /* 0x000fe20000011481 */
[----:B------:R-:W-:Y:S01]  /*2e70*/  IMAD.SHL.U32 R11, R173, 0x8, RZ ;  /* 0x00000008ad0b7824 */ /* 0x000fe200078e00ff */
[----:B------:R-:W-:Y:S01]  /*2e80*/  LOP3.LUT R12, R12, 0x1c0, RZ, 0xc0, !PT ;  /* 0x000001c00c0c7812 */ /* 0x000fe200078ec0ff */
[----:B------:R-:W-:Y:S01]  /*2e90*/  IMAD.SHL.U32 R123, R4, 0x40, RZ ;  /* 0x00000040047b7824 */ /* 0x000fe200078e00ff */
[----:B------:R-:W-:Y:S01]  /*2ea0*/  LOP3.LUT R13, R10, 0x8, R13, 0xf8, !PT ;  /* 0x000000080a0d7812 */ /* 0x000fe200078ef80d */
[----:B------:R-:W-:Y:S01]  /*2eb0*/  IMAD.SHL.U32 R179, R118, 0x10, RZ ;  /* 0x0000001076b37824 */ /* 0x000fe200078e00ff */
[----:B------:R-:W-:-:S02]  /*2ec0*/  LOP3.LUT R11, R12, 0x8, R11, 0xf8, !PT ;  /* 0x000000080c0b7812 */ /* 0x000fc400078ef80b */
[----:B------:R-:W-:Y:S02]  /*2ed0*/  SHF.R.U32.HI R4, RZ, 0x3, R12 ;  /* 0x00000003ff047819 */ /* 0x000fe4000001160c */
[----:B------:R-:W-:Y:S02]  /*2ee0*/  LOP3.LUT R123, R123, 0xfffffe00, RZ, 0xc0, !PT ;  /* 0xfffffe007b7b7812 */ /* 0x000fe400078ec0ff */
[----:B------:R-:W-:Y:S02]  /*2ef0*/  SHF.R.U32.HI R10, RZ, 0x3, R10 ;  /* 0x00000003ff0a7819 */ /* 0x000fe4000001160a */
[----:B------:R-:W-:Y:S01]  /*2f00*/  LOP3.LUT R4, R11, R4, RZ, 0x3c, !PT ;  /* 0x000000040b047212 */ /* 0x000fe200078e3cff */
[----:B------:R-:W-:Y:S01]  /*2f10*/  IMAD R11, R128, 0x400, R123 ;  /* 0x00000400800b7824 */ /* 0x000fe200078e027b */
[----:B------:R-:W-:Y:S02]  /*2f20*/  LOP3.LUT R10, R13, R10, RZ, 0x3c, !PT ;  /* 0x0000000a0d0a7212 */ /* 0x000fe400078e3cff */
[----:B------:R-:W-:Y:S01]  /*2f30*/  SHF.L.U64.HI R178, R118, 0x4, R119 ;  /* 0x0000000476b27819 */ /* 0x000fe20000010277 */
[----:B-1----:R-:W-:Y:S05]  /*2f40*/  @P2 BRA `(.L_x_5412) ;  /* 0x0000000000282947 */ /* 0x002fea0003800000 */
[----:B------:R-:W-:Y:S02]  /*2f50*/  ULDC UR5, c[0x0][0x2d0] ;  /* 0x0000b40000057ab9 */ /* 0x000fe40000000800 */
[----:B------:R-:W-:-:S13]  /*2f60*/  ISETP.GE.AND P2, PT, R184, UR5, PT ;  /* 0x00000005b8007c0c */ /* 0x000fda000bf46270 */
        /* <DEDUP_REMOVED lines=8> */
.L_x_5412:
[----:B------:R-:W-:Y:S05]  /*2ff0*/  BSYNC B0 ;  /* 0x0000000000007941 */ /* 0x000fea0003800000 */
.L_x_5411:
[----:B------:R1:W-:Y:S01]  /*3000*/  @P1 STS.128 [R182+0x7000], RZ ;  /* 0x007000ffb6001388 */ /* 0x0003e20000000c00 */
[----:B------:R-:W-:Y:S01]  /*3010*/  IMAD R173, R173, 0x200, R10 ;  /* 0x00000200adad7824 */ /* 0x000fe200078e020a */
[----:B------:R-:W-:Y:S01]  /*3020*/  BSSY B0, `(.L_x_5413) ;  /* 0x0000010000007945 */ /* 0x000fe20003800000 */
[----:B------:R-:W-:Y:S01]  /*3030*/  IMAD.IADD R174, R4, 0x1, R11 ;  /* 0x0000000104ae7824 */ /* 0x000fe200078e020b */
[----:B------:R-:W-:Y:S02]  /*3040*/  ISETP.GE.AND P2, PT, R9, R8, PT ;  /* 0x000000080900720c */ /* 0x000fe40003f46270 */
[----:B------:R-:W-:Y:S02]  /*3050*/  LEA R173, R173, UR4, 0x1 ;  /* 0x00000004adad7c11 */ /* 0x000fe4000f8e08ff */
[----:B------:R-:W-:Y:S01]  /*3060*/  LEA R174, R174, UR4, 0x1 ;  /* 0x00000004aeae7c11 */ /* 0x000fe2000f8e08ff */
[----:B------:R-:W-:Y:S05]  /*3070*/  @P1 BRA `(.L_x_5414) ;  /* 0x0000000000281947 */ /* 0x000fea0003800000 */
        /* <DEDUP_REMOVED lines=10> */
.L_x_5414:
[----:B------:R-:W-:Y:S05]  /*3120*/  BSYNC B0 ;  /* 0x0000000000007941 */ /* 0x000fea0003800000 */
.L_x_5413:
[----:B------:R1:W-:Y:S01]  /*3130*/  @P6 STS.128 [R182+0x7800], RZ ;  /* 0x007800ffb6006388 */ /* 0x0003e20000000c00 */
[----:B------:R-:W-:Y:S04]  /*3140*/  BSSY B0, `(.L_x_5415) ;  /* 0x000000e000007945 */ /* 0x000fe80003800000 */
[----:B------:R-:W-:Y:S05]  /*3150*/  @P6 BRA `(.L_x_5416) ;  /* 0x0000000000306947 */ /* 0x000fea0003800000 */
[----:B------:R-:W-:Y:S02]  /*3160*/  ULDC UR5, c[0x0][0x2d0] ;  /* 0x0000b40000057ab9 */ /* 0x000fe40000000800 */
[----:B------:R-:W-:-:S13]  /*3170*/  ISETP.GE.AND P1, PT, R184, UR5, PT ;  /* 0x00000005b8007c0c */ /* 0x000fda000bf26270 */
[----:B------:R1:W-:Y:S01]  /*3180*/  @P1 STS.128 [R182+0x7800], RZ ;  /* 0x007800ffb6001388 */ /* 0x0003e20000000c00 */
[----:B------:R-:W-:Y:S05]  /*3190*/  @P1 BRA `(.L_x_5416) ;  /* 0x0000000000201947 */ /* 0x000fea0003800000 */
[----:B------:R-:W-:Y:S01]  /*31a0*/  MOV R194, R196 ;  /* 0x000000c400c27202 */ /* 0x000fe20000000f00 */
[----:B-1----:R-:W-:-:S04]  /*31b0*/  IMAD R8, R119, 0x60, RZ ;  /* 0x0000006077087824 */ /* 0x002fc800078e02ff */
[----:B------:R-:W-:-:S05]  /*31c0*/  IMAD.WIDE.U32 R10, R118, 0x60, R194 ;  /* 0x00000060760a7825 */ /* 0x000fca00078e00c2 */
[----:B------:R-:W-:-:S05]  /*31d0*/  IADD3 R11, R11, R8, RZ ;  /* 0x000000080b0b7210 */ /* 0x000fca0007ffe0ff */
[----:B------:R-:W-:Y:S01]  /*31e0*/  @!PT LDS RZ, [RZ] ;  /* 0x00000000fffff984 */ /* 0x000fe20000000800 */
[----:B------:R-:W-:Y:S01]  /*31f0*/  @!PT LDS RZ, [RZ] ;  /* 0x00000000fffff984 */ /* 0x000fe20000000800 */
[----:B------:R-:W-:Y:S01]  /*3200*/  @!PT LDS RZ, [RZ] ;  /* 0x00000000fffff984 */ /* 0x000fe20000000800 */
[----:B------:R1:W-:Y:S02]  /*3210*/  LDGSTS.E.BYPASS.LTC128B.128 [R182+0x7800], desc[UR10][R10.64] ;  /* 0x078000000ab67fae */ /* 0x0003e4000b901d4a */
.L_x_5416:
[----:B------:R-:W-:Y:S05]  /*3220*/  BSYNC B0 ;  /* 0x0000000000007941 */ /* 0x000fea0003800000 */
.L_x_5415:
[----:B------:R1:W-:Y:S01]  /*3230*/  @P5 STS.128 [R182+0x8000], RZ ;  /* 0x008000ffb6005388 */ /* 0x0003e20000000c00 */
[----:B------:R-:W-:Y:S04]  /*3240*/  BSSY B0, `(.L_x_5417) ;  /* 0x000000c000007945 */ /* 0x000fe80003800000 */
[----:B------:R-:W-:Y:S05]  /*3250*/  @P5 BRA `(.L_x_5418) ;  /* 0x0000000000285947 */ /* 0x000fea0003800000 */
[----:B------:R-:W-:Y:S02]  /*3260*/  ULDC UR5, c[0x0][0x2d0] ;  /* 0x0000b40000057ab9 */ /* 0x000fe40000000800 */
[----:B------:R-:W-:-:S13]  /*3270*/  ISETP.GE.AND P1, PT, R184, UR5, PT ;  /* 0x00000005b8007c0c */ /* 0x000fda000bf26270 */
        /* <DEDUP_REMOVED lines=8> */
.L_x_5418:
[----:B------:R-:W-:Y:S05]  /*3300*/  BSYNC B0 ;  /* 0x0000000000007941 */ /* 0x000fea0003800000 */
.L_x_5417:
        /* <DEDUP_REMOVED lines=15> */
.L_x_5420:
[----:B------:R-:W-:Y:S05]  /*3400*/  BSYNC B0 ;  /* 0x0000000000007941 */ /* 0x000fea0003800000 */
.L_x_5419:
        /* <DEDUP_REMOVED lines=15> */
.L_x_5422:
[----:B------:R-:W-:Y:S05]  /*3500*/  BSYNC B0 ;  /* 0x0000000000007941 */ /* 0x000fea0003800000 */
.L_x_5421:
        /* <DEDUP_REMOVED lines=15> */
.L_x_5424:
[----:B------:R-:W-:Y:S05]  /*3600*/  BSYNC B0 ;  /* 0x0000000000007941 */ /* 0x000fea0003800000 */
.L_x_5423:
[----:B------:R-:W-:Y:S01]  /*3610*/  LDSM.16.M88.4 R44, [R174] ;  /* 0x00000000ae2c783b */ /* 0x000fe20000000200 */
[----:B------:R-:W-:Y:S01]  /*3620*/  LOP3.LUT P1, RZ, R88, 0x2, RZ, 0xc0, !PT ;  /* 0x0000000258ff7812 */ /* 0x000fe2000782c0ff */
[----:B------:R-:W-:Y:S01]  /*3630*/  IMAD R172, R3, 0x2, R174 ;  /* 0x0000000203ac7824 */ /* 0x000fe200078e02ae */
[----:B------:R-:W-:Y:S01]  /*3640*/  LEA R171, R5, R174, 0x1 ;  /* 0x000000ae05ab7211 */ /* 0x000fe200078e08ff */
[----:B------:R-:W5:Y:S01]  /*3650*/  LDSM.16.M88.4 R24, [R173+0x2800] ;  /* 0x00280000ad18783b */ /* 0x000f620000000200 */
[----:B------:R-:W-:Y:S01]  /*3660*/  SEL R0, R0, 0xfffffff0, !P1 ;  /* 0xfffffff000007807 */ /* 0x000fe20004800000 */
[----:B------:R-:W-:Y:S01]  /*3670*/  VIADD R170, R173, 0x2040 ;  /* 0x00002040adaa7836 */ /* 0x000fe20000000000 */
[----:B------:R-:W-:Y:S01]  /*3680*/  LOP3.LUT P1, RZ, R88, 0x4, RZ, 0xc0, !PT ;  /* 0x0000000458ff7812 */ /* 0x000fe2000782c0ff */
[----:B--2-4-:R-:W2:Y:S01]  /*3690*/  LDSM.16.M88.4 R32, [R173+0x2000] ;  /* 0x00200000ad20783b */ /* 0x014ea20000000200 */
[----:B------:R-:W-:Y:S01]  /*36a0*/  IMAD R169, R3, 0x2, R171 ;  /* 0x0000000203a97824 */ /* 0x000fe200078e02ab */
[----:B------:R-:W-:Y:S01]  /*36b0*/  LOP3.LUT R129, R129, 0xffffffe0, RZ, 0xc0, !PT ;  /* 0xffffffe081817812 */ /* 0x000fe200078ec0ff */
[----:B------:R-:W-:Y:S01]  /*36c0*/  IMAD R167, R0, 0x2, R173 ;  /* 0x0000000200a77824 */ /* 0x000fe200078e02ad */
[----:B------:R-:W-:Y:S01]  /*36d0*/  LDSM.16.M88.4 R100, [R172] ;  /* 0x00000000ac64783b */ /* 0x000fe20000000200 */
[----:B------:R-:W-:-:S02]  /*36e0*/  ISETP.GE.AND P2, PT, R124, 0x2, PT ;  /* 0x000000027c00780c */ /* 0x000fc40003f46270 */
[----:B------:R-:W-:Y:S01]  /*36f0*/  IADD3 R129, -R129, R122, RZ ;  /* 0x0000007a81817210 */ /* 0x000fe20007ffe1ff */
[----:B------:R-:W4:Y:S01]  /*3700*/  LDSM.16.M88.4 R60, [R167+0x2800] ;  /* 0x00280000a73c783b */ /* 0x000f220000000200 */
[----:B------:R-:W-:Y:S02]  /*3710*/  IADD3 R4, R123, R4, RZ ;  /* 0x000000047b047210 */ /* 0x000fe40007ffe0ff */
[----:B------:R-:W-:Y:S01]  /*3720*/  SHF.R.S32.HI R188, RZ, 0x1f, R129 ;  /* 0x0000001fffbc7819 */ /* 0x000fe20000011481 */
[----:B------:R-:W3:Y:S03]  /*3730*/  LDSM.16.M88.4 R16, [R173+0x3000] ;  /* 0x00300000ad10783b */ /* 0x000ee60000000200 */
[----:B------:R-:W-:Y:S01]  /*3740*/  LEA.HI R188, R188, R129, RZ, 0x2 ;  /* 0x00000081bcbc7211 */ /* 0x000fe200078f10ff */
[----:B-1----:R-:W1:Y:S03]  /*3750*/  LDSM.16.M88.4 R8, [R173+0x3800] ;  /* 0x00380000ad08783b */ /* 0x002e660000000200 */
[----:B------:R-:W-:Y:S01]  /*3760*/  SHF.R.S32.HI R188, RZ, 0x2, R188 ;  /* 0x00000002ffbc7819 */ /* 0x000fe200000114bc */
[----:B------:R-:W1:Y:S04]  /*3770*/  LDSM.16.M88.4 R80, [R173+0x4000] ;  /* 0x00400000ad50783b */ /* 0x000e680000000200 */
[----:B------:R-:W1:Y:S04]  /*3780*/  LDSM.16.M88.4 R72, [R173+0x4800] ;  /* 0x00480000ad48783b */ /* 0x000e680000000200 */
[----:B------:R-:W1:Y:S04]  /*3790*/  LDSM.16.M88.4 R52, [R173+0x5000] ;  /* 0x00500000ad34783b */ /* 0x000e680000000200 */
[----:B------:R-:W1:Y:S04]  /*37a0*/  LDSM.16.M88.4 R68, [R173+0x5800] ;  /* 0x00580000ad44783b */ /* 0x000e680000000200 */
[----:B------:R-:W1:Y:S01]  /*37b0*/  LDSM.16.M88.4 R64, [R167+0x2000] ;  /* 0x00200000a740783b */ /* 0x000e620000000200 */
[C---:B-----5:R-:W-:Y:S03]  /*37c0*/  HMMA.16816.F32.BF16 R28, R44.reuse, R24, RZ ;  /* 0x000000182c1c723c */ /* 0x060fe600000418ff */
[----:B------:R-:W5:Y:S03]  /*37d0*/  LDSM.16.M88.4 R40, [R167+0x3000] ;  /* 0x00300000a728783b */ /* 0x000f660000000200 */
[C---:B--2---:R-:W-:Y:S01]  /*37e0*/  HMMA.16816.F32.BF16 R36, R44.reuse, R32, RZ ;  /* 0x000000202c24723c */ /* 0x044fe200000418ff */
[----:B------:R-:W2:Y:S04]  /*37f0*/  LDSM.16.M88.4 R88, [R167+0x4000] ;  /* 0x00400000a758783b */ /* 0x000ea80000000200 */
[----:B------:R-:W2:Y:S01]  /*3800*/  LDSM.16.M88.4 R92, [R167+0x3800] ;  /* 0x00380000a75c783b */ /* 0x000ea20000000200 */
[C---:B------:R-:W-:Y:S03]  /*3810*/  HMMA.16816.F32.BF16 R32, R44.reuse, R34, RZ ;  /* 0x000000222c20723c */ /* 0x040fe600000418ff */
[----:B------:R-:W-:Y:S03]  /*3820*/  LDSM.16.M88.4 R112, [R167+0x4800] ;  /* 0x00480000a770783b */ /* 0x000fe60000000200 */
[----:B------:R-:W-:Y:S01]  /*3830*/  HMMA.16816.F32.BF16 R24, R44, R26, RZ ;  /* 0x0000001a2c18723c */ /* 0x000fe200000418ff */
[----:B------:R-:W-:Y:S04]  /*3840*/  LDSM.16.M88.4 R108, [R167+0x5000] ;  /* 0x00500000a76c783b */ /* 0x000fe80000000200 */
[----:B------:R-:W-:Y:S01]  /*3850*/  LDSM.16.M88.4 R104, [R167+0x5800] ;  /* 0x00580000a768783b */ /* 0x000fe20000000200 */
[----:B----4-:R-:W-:Y:S03]  /*3860*/  HMMA.16816.F32.BF16 R28, R100, R60, R28 ;  /* 0x0000003c641c723c */ /* 0x010fe6000004181c */
[----:B------:R-:W0:Y:S03]  /*3870*/  LDGDEPBAR ;  /* 0x00000000000079af */ /* 0x000e260000000000 */
[----:B---3--:R-:W-:Y:S01]  /*3880*/  HMMA.16816.F32.BF16 R20, R44, R16, RZ ;  /* 0x000000102c14723c */ /* 0x008fe200000418ff */
[----:B------:R-:W-:-:S04]  /*3890*/  VIADD R60, R173, 0x2000 ;  /* 0x00002000ad3c7836 */ /* 0x000fc80000000000 */
[----:B------:R-:W-:Y:S01]  /*38a0*/  @P1 VIADD R170, R60, 0xffffffc0 ;  /* 0xffffffc03caa1836 */ /* 0x000fe20000000000 */
[C---:B-1----:R-:W-:Y:S03]  /*38b0*/  HMMA.16816.F32.BF16 R12, R44.reuse, R8, RZ ;  /* 0x000000082c0c723c */ /* 0x042fe600000418ff */
[----:B------:R-:W-:Y:S01]  /*38c0*/  IMAD R156, R0, 0x2, R170 ;  /* 0x00000002009c7824 */ /* 0x000fe200078e02aa */
[----:B------:R-:W-:Y:S01]  /*38d0*/  LDSM.16.M88.4 R96, [R170] ;  /* 0x00000000aa60783b */ /* 0x000fe20000000200 */
[C---:B------:R-:W-:Y:S01]  /*38e0*/  VIADD R163, R170.reuse, 0x800 ;  /* 0x00000800aaa37836 */ /* 0x040fe20000000000 */
[C---:B------:R-:W-:Y:S01]  /*38f0*/  HMMA.16816.F32.BF16 R84, R44.reuse, R80, RZ ;  /* 0x000000502c54723c */ /* 0x040fe200000418ff */
[C---:B------:R-:W-:Y:S01]  /*3900*/  VIADD R162, R170.reuse, 0x1000 ;  /* 0x00001000aaa27836 */ /* 0x040fe20000000000 */
[C---:B------:R-:W-:Y:S01]  /*3910*/  IADD3 R161, R170.reuse, 0x1800, RZ ;  /* 0x00001800aaa17810 */ /* 0x040fe20007ffe0ff */
[C---:B------:R-:W-:Y:S01]  /*3920*/  VIADD R160, R170.reuse, 0x2000 ;  /* 0x00002000aaa07836 */ /* 0x040fe20000000000 */
[C---:B------:R-:W-:Y:S01]  /*3930*/  IADD3 R158, R170.reuse, 0x3000, RZ ;  /* 0x00003000aa9e7810 */ /* 0x040fe20007ffe0ff */
[C---:B------:R-:W-:Y:S01]  /*3940*/  VIADD R159, R170.reuse, 0x2800 ;  /* 0x00002800aa9f7836 */ /* 0x040fe20000000000 */
[----:B------:R-:W-:Y:S01]  /*3950*/  HMMA.16816.F32.BF16 R76, R44, R72, RZ ;  /* 0x000000482c4c723c */ /* 0x000fe200000418ff */
[----:B------:R-:W-:-:S05]  /*3960*/  VIADD R157, R170, 0x3800 ;  /* 0x00003800aa9d7836 */ /* 0x000fca0000000000 */
        /* <DEDUP_REMOVED lines=11> */
[----:B------:R-:W1:Y:S05]  /*3a20*/  LDSM.16.M88.4 R64, [R170+0x800] ;  /* 0x00080000aa40783b */ /* 0x000e6a0000000200 */
[C---:B------:R-:W-:Y:S01]  /*3a30*/  HMMA.16816.F32.BF16 R24, R100.reuse, R62, R24 ;  /* 0x0000003e6418723c */ /* 0x040fe20000041818 */
[----:B------:R-:W3:Y:S05]  /*3a40*/  LDSM.16.M88.4 R60, [R170+0x1000] ;  /* 0x00100000aa3c783b */ /* 0x000eea0000000200 */
[C---:B-----5:R-:W-:Y:S06]  /*3a50*/  HMMA.16816.F32.BF16 R20, R100.reuse, R40, R20 ;  /* 0x000000286414723c */ /* 0x060fec0000041814 */
[C---:B------:R-:W-:Y:S01]  /*3a60*/  HMMA.16816.F32.BF16 R16, R100.reuse, R42, R16 ;  /* 0x0000002a6410723c */ /* 0x040fe20000041810 */
[----:B------:R-:W4:Y:S05]  /*3a70*/  LDSM.16.M88.4 R40, [R170+0x1800] ;  /* 0x00180000aa28783b */ /* 0x000f2a0000000200 */
[C---:B--2---:R-:W-:Y:S06]  /*3a80*/  HMMA.16816.F32.BF16 R84, R100.reuse, R88, R84 ;  /* 0x000000586454723c */ /* 0x044fec0000041854 */
[C---:B------:R-:W-:Y:S01]  /*3a90*/  HMMA.16816.F32.BF16 R80, R100.reuse, R90, R80 ;  /* 0x0000005a6450723c */ /* 0x040fe20000041850 */
[----:B------:R-:W2:Y:S05]  /*3aa0*/  LDSM.16.M88.4 R88, [R170+0x2800] ;  /* 0x00280000aa58783b */ /* 0x000eaa0000000200 */
[C---:B------:R-:W-:Y:S06]  /*3ab0*/  HMMA.16816.F32.BF16 R12, R100.reuse, R92, R12 ;  /* 0x0000005c640c723c */ /* 0x040fec000004180c */
[----:B------:R-:W-:Y:S01]  /*3ac0*/  HMMA.16816.F32.BF16 R8, R100, R94, R8 ;  /* 0x0000005e6408723c */ /* 0x000fe20000041808 */
[----:B------:R-:W5:Y:S05]  /*3ad0*/  LDSM.16.M88.4 R92, [R170+0x2000] ;  /* 0x00200000aa5c783b */ /* 0x000f6a0000000200 */
[C---:B-1----:R-:W-:Y:S06]  /*3ae0*/  HMMA.16816.F32.BF16 R28, R68.reuse, R64, R28 ;  /* 0x00000040441c723c */ /* 0x042fec000004181c */
[----:B------:R-:W-:Y:S01]  /*3af0*/  HMMA.16816.F32.BF16 R24, R68, R66, R24 ;  /* 0x000000424418723c */ /* 0x000fe20000041818 */
[----:B------:R-:W1:Y:S05]  /*3b00*/  LDSM.16.M88.4 R64, [R170+0x3000] ;  /* 0x00300000aa40783b */ /* 0x000e6a0000000200 */
[C---:B------:R-:W-:Y:S06]  /*3b10*/  HMMA.16816.F32.BF16 R76, R100.reuse, R112, R76 ;  /* 0x00000070644c723c */ /* 0x040fec000004184c */
[C---:B------:R-:W-:Y:S01]  /*3b20*/  HMMA.16816.F32.BF16 R72, R100.reuse, R114, R72 ;  /* 0x000000726448723c */ /* 0x040fe20000041848 */
[----:B------:R-:W-:Y:S05]  /*3b30*/  LDSM.16.M88.4 R112, [R156] ;  /* 0x000000009c70783b */ /* 0x000fea0000000200 */
[C---:B------:R-:W-:Y:S06]  /*3b40*/  HMMA.16816.F32.BF16 R56, R100.reuse, R108, R56 ;  /* 0x0000006c6438723c */ /* 0x040fec0000041838 */
[----:B------:R-:W-:Y:S01]  /*3b50*/  HMMA.16816.F32.BF16 R52, R100, R110, R52 ;  /* 0x0000006e6434723c */ /* 0x000fe20000041834 */
[----:B------:R-:W-:Y:S05]  /*3b60*/  LDSM.16.M88.4 R108, [R156+0x800] ;  /* 0x000800009c6c783b */ /* 0x000fea0000000200 */
[C---:B---3--:R-:W-:Y:S06]  /*3b70*/  HMMA.16816.F32.BF16 R20, R68.reuse, R60, R20 ;  /* 0x0000003c4414723c */ /* 0x048fec0000041814 */
[----:B------:R-:W-:Y:S01]  /*3b80*/  HMMA.16816.F32.BF16 R16, R68, R62, R16 ;  /* 0x0000003e4410723c */ /* 0x000fe20000041810 */
[----:B------:R-:W3:Y:S05]  /*3b90*/  LDSM.16.M88.4 R60, [R170+0x3800] ;  /* 0x00380000aa3c783b */ /* 0x000eea0000000200 */
[C---:B------:R-:W-:Y:S06]  /*3ba0*/  HMMA.16816.F32.BF16 R48, R100.reuse, R104, R48 ;  /* 0x000000686430723c */ /* 0x040fec0000041830 */
[----:B------:R-:W-:Y:S01]  /*3bb0*/  HMMA.16816.F32.BF16 R44, R100, R106, R44 ;  /* 0x0000006a642c723c */ /* 0x000fe2000004182c */
[----:B------:R-:W-:Y:S04]  /*3bc0*/  LDSM.16.M88.4 R104, [R156+0x1000] ;  /* 0x001000009c68783b */ /* 0x000fe80000000200 */
[----:B------:R-:W-:Y:S01]  /*3bd0*/  LDSM.16.M88.4 R100, [R156+0x1800] ;  /* 0x001800009c64783b */ /* 0x000fe20000000200 */
        /* <DEDUP_REMOVED lines=8> */
[----:B------:R-:W4:Y:S05]  /*3c60*/  LDSM.16.M88.4 R96, [R156+0x2000] ;  /* 0x002000009c60783b */ /* 0x000f2a0000000200 */
[C---:B-----5:R-:W-:Y:S06]  /*3c70*/  HMMA.16816.F32.BF16 R84, R68.reuse, R92, R84 ;  /* 0x0000005c4454723c */ /* 0x060fec0000041854 */
[C---:B------:R-:W-:Y:S01]  /*3c80*/  HMMA.16816.F32.BF16 R80, R68.reuse, R94, R80 ;  /* 0x0000005e4450723c */ /* 0x040fe20000041850 */
[----:B------:R-:W5:Y:S05]  /*3c90*/  LDSM.16.M88.4 R92, [R156+0x2800] ;  /* 0x002800009c5c783b */ /* 0x000f6a0000000200 */
[C---:B-1----:R-:W-:Y:S06]  /*3ca0*/  HMMA.16816.F32.BF16 R56, R68.reuse, R64, R56 ;  /* 0x000000404438723c */ /* 0x042fec0000041838 */
[----:B------:R-:W-:Y:S01]  /*3cb0*/  HMMA.16816.F32.BF16 R52, R68, R66, R52 ;  /* 0x000000424434723c */ /* 0x000fe20000041834 */
[----:B------:R-:W1:Y:S01]  /*3cc0*/  LDSM.16.M88.4 R64, [R156+0x3800] ;  /* 0x003800009c40783b */ /* 0x000e620000000200 */
[----:B------:R-:W-:-:S04]  /*3cd0*/  DEPBAR.LE SB0, 0x0 ;  /* 0x000080000000791a */ /* 0x000fc80000000000 */
[C---:B---3--:R-:W-:Y:S06]  /*3ce0*/  HMMA.16816.F32.BF16 R48, R68.reuse, R60, R48 ;  /* 0x0000003c4430723c */ /* 0x048fec0000041830 */
[----:B------:R-:W-:Y:S01]  /*3cf0*/  HMMA.16816.F32.BF16 R44, R68, R62, R44 ;  /* 0x0000003e442c723c */ /* 0x000fe2000004182c */
[----:B------:R-:W-:-:S05]  /*3d00*/  IMAD R61, R128, 0x10, R130 ;  /* 0x00000010803d7824 */ /* 0x000fca00078e0282 */
[----:B------:R-:W-:Y:S01]  /*3d10*/  IADD3 R61, R61, 0x1, R188 ;  /* 0x000000013d3d7810 */ /* 0x000fe20007ffe0bc */
[----:B--2---:R-:W-:Y:S03]  /*3d20*/  HMMA.16816.F32.BF16 R56, R40, R88, R56 ;  /* 0x000000582838723c */ /* 0x004fe60000041838 */
[----:B------:R-:W-:-:S03]  /*3d30*/  IADD3 R0, R120, R61, -R183 ;  /* 0x0000003d78007210 */ /* 0x000fc60007ffe8b7 */
[----:B------:R-:W-:Y:S01]  /*3d40*/  HMMA.16816.F32.BF16 R36, R40, R112, R36 ;  /* 0x000000702824723c */ /* 0x000fe20000041824 */
[----:B------:R-:W-:Y:S02]  /*3d50*/  IMAD.SHL.U32 R89, R122, 0x2, RZ ;  /* 0x000000027a597824 */ /* 0x000fe400078e00ff */
[----:B------:R-:W-:-:S03]  /*3d60*/  IMAD.IADD R127, R0, 0x1, R127 ;  /* 0x00000001007f7824 */ /* 0x000fc600078e027f */
[C---:B------:R-:W-:Y:S01]  /*3d70*/  HMMA.16816.F32.BF16 R32, R40.reuse, R114, R32 ;  /* 0x000000722820723c */ /* 0x040fe20000041820 */
[----:B------:R-:W-:Y:S02]  /*3d80*/  LOP3.LUT R89, R89, 0x6, RZ, 0xc0, !PT ;  /* 0x0000000659597812 */ /* 0x000fe400078ec0ff */
[C---:B------:R-:W-:Y:S02]  /*3d90*/  VIMNMX R128, R127.reuse, R120, PT ;  /* 0x000000787f807248 */ /* 0x040fe40003fe0100 */
[----:B------:R-:W-:Y:S01]  /*3da0*/  VIADDMNMX R127, R127, 0x8, R120, PT ;  /* 0x000000087f7f7846 */ /* 0x000fe20003800178 */
        /* <DEDUP_REMOVED lines=18> */
[----:B------:R-:W-:Y:S01]  /*3ed0*/  VIADD R62, R2, 0xffffff80 ;  /* 0xffffff80023e7836 */ /* 0x000fe20000000000 */
[----:B------:R-:W-:Y:S01]  /*3ee0*/  IABS R42, R2 ;  /* 0x00000002002a7213 */ /* 0x000fe20000000000 */
[----:B------:R-:W-:-:S03]  /*3ef0*/  ULDC.64 UR8, c[0x0][0x230] ;  /* 0x00008c0000087ab9 */ /* 0x000fc60000000a00 */
        /* <DEDUP_REMOVED lines=26> */
[----:B------:R-:W-:Y:S02]  /*40a0*/  LOP3.LUT R0, R2, R41, RZ, 0x3c, !PT ;  /* 0x0000002902007212 */ /* 0x000fe400078e3cff */
[----:B------:R-:W-:-:S02]  /*40b0*/  ISETP.GE.AND P1, PT, R62, RZ, PT ;  /* 0x000000ff3e00720c */ /* 0x000fc40003f26270 */
[----:B------:R-:W-:Y:S02]  /*40c0*/  ISETP.GE.AND P4, PT, R0, RZ, PT ;  /* 0x000000ff0000720c */ /* 0x000fe40003f86270 */
[----:B------:R-:W-:-:S03]  /*40d0*/  ISETP.NE.AND P3, PT, R41, RZ, PT ;  /* 0x000000ff2900720c */ /* 0x000fc60003f65270 */
[----:B------:R-:W-:Y:S02]  /*40e0*/  @P5 IADD3 R60, R60, 0x1, RZ ;  /* 0x000000013c3c5810 */ /* 0x000fe40007ffe0ff */
[----:B------:R-:W-:-:S04]  /*40f0*/  @P6 VIADD R63, R63, 0x1 ;  /* 0x000000013f3f6836 */ /* 0x000fc80000000000 */
        /* <DEDUP_REMOVED lines=11> */
[----:B------:R-:W-:-:S04]  /*41b0*/  IMAD R41, R41, R116, RZ ;  /* 0x0000007429297224 */ /* 0x000fc800078e02ff */
[C---:B------:R-:W-:Y:S01]  /*41c0*/  IMAD R41, R40.reuse, R117, R41 ;  /* 0x0000007528297224 */ /* 0x040fe200078e0229 */
[----:B--2---:R-:W-:Y:S01]  /*41d0*/  IADD3 R0, -R61, R0, RZ ;  /* 0x000000003d007210 */ /* 0x004fe20007ffe1ff */
[----:B------:R-:W-:-:S03]  /*41e0*/  IMAD.WIDE.U32 R60, R40, R116, RZ ;  /* 0x00000074283c7225 */ /* 0x000fc600078e00ff */
        /* <DEDUP_REMOVED lines=8> */
.L_x_5426:
[----:B------:R-:W-:-:S04]  /*4270*/  LEA R69, -R116, RZ, 0x7 ;  /* 0x000000ff74457211 */ /* 0x000fc800078e39ff */
[----:B------:R-:W-:-:S07]  /*4280*/  SHF.R.S32.HI R0, RZ, 0x1f, R69 ;  /* 0x0000001fff007819 */ /* 0x000fce0000011445 */
.L_x_5427:
[----:B------:R-:W-:Y:S01]  /*4290*/  ULDC UR5, c[0x0][0x2d0] ;  /* 0x0000b40000057ab9 */ /* 0x000fe20000000800 */
[----:B------:R-:W-:Y:S01]  /*42a0*/  BSSY B0, `(.L_x_5428) ;  /* 0x0000067000007945 */ /* 0x000fe20003800000 */
[----:B------:R-:W-:-:S13]  /*42b0*/  ISETP.GE.AND P1, PT, R184, UR5, PT ;  /* 0x00000005b8007c0c */ /* 0x000fda000bf26270 */
[----:B------:R-:W1:Y:S01]  /*42c0*/  @!P1 LDC.64 R40, c[0x0][0x218] ;  /* 0x00008600ff289b82 */ /* 0x000e620000000a00 */
[--C-:B------:R-:W-:Y:S01]  /*42d0*/  @!P1 IMAD.MOV.U32 R94, RZ, RZ, R126.reuse ;  /* 0x000000ffff5e9224 */ /* 0x100fe200078e007e */
[----:B------:R-:W-:Y:S01]  /*42e0*/  @!P1 IADD3 R43, P3, R69, R126, RZ ;  /* 0x0000007e452b9210 */ /* 0x000fe20007f7e0ff */
[--C-:B------:R-:W-:Y:S01]  /*42f0*/  @!P1 IMAD.MOV.U32 R95, RZ, RZ, R125.reuse ;  /* 0x000000ffff5f9224 */ /* 0x100fe200078e007d */
[----:B------:R2:W-:Y:S01]  /*4300*/  @P1 STS.128 [R182+0x2000], RZ ;  /* 0x002000ffb6001388 */ /* 0x0005e20000000c00 */
[----:B------:R-:W-:Y:S02]  /*4310*/  @!P1 IMAD.MOV.U32 R62, RZ, RZ, R126 ;  /* 0x000000ffff3e9224 */ /* 0x000fe400078e007e */
[----:B------:R-:W-:Y:S01]  /*4320*/  @!P1 IMAD.MOV.U32 R63, RZ, RZ, R125 ;  /* 0x000000ffff3f9224 */ /* 0x000fe200078e007d */
[----:B------:R-:W3:Y:S01]  /*4330*/  @!P1 LDC.64 R66, c[0x0][0x218] ;  /* 0x00008600ff429b82 */ /* 0x000ee20000000a00 */
[----:B------:R-:W-:-:S04]  /*4340*/  @!P1 IMAD.WIDE.U32 R98, R116, 0x30, R94 ;  /* 0x0000003074629825 */ /* 0x000fc800078e005e */
[----:B------:R-:W-:Y:S01]  /*4350*/  @!P1 IMAD.MOV.U32 R70, RZ, RZ, R126 ;  /* 0x000000ffff469224 */ /* 0x000fe200078e007e */
[----:B------:R-:W-:Y:S01]  /*4360*/  @!P1 IADD3 R68, P5, R69, R98, RZ ;  /* 0x0000006245449210 */ /* 0x000fe20007fbe0ff */
[----:B------:R-:W-:Y:S01]  /*4370*/  @!P1 IMAD.MOV.U32 R71, RZ, RZ, R125 ;  /* 0x000000ffff479224 */ /* 0x000fe200078e007d */
[----:B------:R-:W4:Y:S01]  /*4380*/  @!P1 LDC.64 R64, c[0x0][0x218] ;  /* 0x00008600ff409b82 */ /* 0x000f220000000a00 */
[----:B------:R-:W-:-:S04]  /*4390*/  @!P1 IMAD.WIDE.U32 R94, R116, 0x60, R62 ;  /* 0x00000060745e9825 */ /* 0x000fc800078e003e */
[----:B------:R-:W-:Y:S02]  /*43a0*/  @!P1 IMAD R61, R117, 0x60, RZ ;  /* 0x00000060753d9824 */ /* 0x000fe400078e02ff */
[----:B------:R-:W-:Y:S01]  /*43b0*/  @!P1 IMAD.WIDE.U32 R96, R116, 0x50, R70 ;  /* 0x0000005074609825 */ /* 0x000fe200078e0046 */
[----:B-1----:R-:W-:Y:S01]  /*43c0*/  @!P1 LEA R100, P6, R43, R40, 0x1 ;  /* 0x000000282b649211 */ /* 0x002fe200078c08ff */
[----:B------:R-:W1:Y:S02]  /*43d0*/  @!P1 LDC.64 R62, c[0x0][0x218] ;  /* 0x00008600ff3e9b82 */ /* 0x000e640000000a00 */
[C---:B------:R-:W-:Y:S01]  /*43e0*/  @!P1 IMAD.X R42, R0.reuse, 0x1, R125, P3 ;  /* 0x00000001002a9824 */ /* 0x040fe200018e067d */
[----:B------:R-:W-:Y:S01]  /*43f0*/  @!P1 IADD3 R71, P3, R69, R94, RZ ;  /* 0x0000005e45479210 */ /* 0x000fe20007f7e0ff */
[----:B------:R-:W-:Y:S01]  /*4400*/  @!P1 IMAD R93, R117, 0x30, RZ ;  /* 0x00000030755d9824 */ /* 0x000fe200078e02ff */
[----:B------:R-:W-:Y:S01]  /*4410*/  @!P1 IADD3 R70, P4, R69, R96, RZ ;  /* 0x0000006045469210 */ /* 0x000fe20007f9e0ff */
[----:B------:R-:W-:Y:S01]  /*4420*/  @!P1 IMAD R91, R117, 0x50, RZ ;  /* 0x00000050755b9824 */ /* 0x000fe200078e02ff */
[----:B------:R-:W-:-:S02]  /*4430*/  @!P1 IADD3.X R92, R0, R95, R61, P3, !PT ;  /* 0x0000005f005c9210 */ /* 0x000fc40001ffe43d */
[----:B------:R-:W5:Y:S01]  /*4440*/  @!P1 LDC.64 R60, c[0x0][0x218] ;  /* 0x00008600ff3c9b82 */ /* 0x000f620000000a00 */
[----:B------:R-:W-:Y:S02]  /*4450*/  @!P1 LEA.HI.X R101, R43, R41, R42, 0x1, P6 ;  /* 0x000000292b659211 */ /* 0x000fe400030f0c2a */
[C---:B------:R-:W-:Y:S02]  /*4460*/  @!P1 IADD3.X R88, R0.reuse, R99, R93, P5, !PT ;  /* 0x0000006300589210 */ /* 0x040fe40002ffe45d */
[----:B------:R-:W-:Y:S01]  /*4470*/  @!P1 IADD3.X R90, R0, R97, R91, P4, !PT ;  /* 0x00000061005a9210 */ /* 0x000fe200027fe45b */
[----:B------:R-:W-:Y:S01]  /*4480*/  @!PT LDS RZ, [RZ] ;  /* 0x00000000fffff984 */ /* 0x000fe20000000800 */
[----:B------:R-:W-:Y:S01]  /*4490*/  @!PT LDS RZ, [RZ] ;  /* 0x00000000fffff984 */ /* 0x000fe20000000800 */
[----:B------:R-:W-:Y:S01]  /*44a0*/  @!PT LDS RZ, [RZ] ;  /* 0x00000000fffff984 */ /* 0x000fe20000000800 */
[----:B------:R2:W-:Y:S01]  /*44b0*/  @!P1 LDGSTS.E.BYPASS.LTC128B.128 [R182+0x2000], desc[UR10][R100.64] ;  /* 0x0200000064b69fae */ /* 0x0005e2000b901d4a */
[-C--:B------:R-:W-:Y:S01]  /*44c0*/  @!P1 IADD3 R91, P5, P3, R69, R126.reuse, R177 ;  /* 0x0000007e455b9210 */ /* 0x080fe20007bbe0b1 */
[----:B------:R-:W2:Y:S01]  /*44d0*/  @!P1 LDC.64 R42, c[0x0][0x218] ;  /* 0x00008600ff2a9b82 */ /* 0x000ea20000000a00 */
[----:B------:R-:W-:Y:S01]  /*44e0*/  @!P1 LEA R94, P4, R116, R126, 0x5 ;  /* 0x0000007e745e9211 */ /* 0x000fe200078828ff */
[----:B------:R1:W-:Y:S01]  /*44f0*/  @P1 STS.128 [R182+0x2800], RZ ;  /* 0x002800ffb6001388 */ /* 0x0003e20000000c00 */
[----:B------:R-:W-:-:S02]  /*4500*/  @!P1 IADD3.X R96, R0, R125, R176, P5, P3 ;  /* 0x0000007d00609210 */ /* 0x000fc40002fe64b0 */
[----:B---3--:R-:W-:Y:S02]  /*4510*/  @!P1 LEA R98, P5, R91, R66, 0x1 ;  /* 0x000000425b629211 */ /* 0x008fe400078a08ff */
[C---:B------:R-:W-:Y:S01]  /*4520*/  @!P1 LEA.HI.X R93, R116.reuse, R125, R117, 0x5, P4 ;  /* 0x0000007d745d9211 */ /* 0x040fe200020f2c75 */
[----:B------:R-:W3:Y:S01]  /*4530*/  @!P1 LDC.64 R40, c[0x0][0x218] ;  /* 0x00008600ff289b82 */ /* 0x000ee20000000a00 */
[----:B------:R-:W-:Y:S02]  /*4540*/  @!P1 LEA R66, P3, R116, R126, 0x6 ;  /* 0x0000007e74429211 */ /* 0x000fe400078630ff */
[----:B------:R-:W-:Y:S02]  /*4550*/  @!P1 IADD3 R94, P4, R69, R94, RZ ;  /* 0x0000005e455e9210 */ /* 0x000fe40007f9e0ff */
[----:B------:R-:W-:Y:S02]  /*4560*/  @!P1 LEA.HI.X R99, R91, R67, R96, 0x1, P5 ;  /* 0x000000435b639211 */ /* 0x000fe400028f0c60 */
[----:B------:R-:W-:Y:S01]  /*4570*/  @!P1 IADD3 R66, P5, R69, R66, RZ ;  /* 0x0000004245429210 */ /* 0x000fe20007fbe0ff */
[----:B------:R-:W-:Y:S01]  /*4580*/  @!P1 IMAD.X R93, R0, 0x1, R93, P4 ;  /* 0x00000001005d9824 */ /* 0x000fe200020e065d */
[----:B------:R-:W-:Y:S01]  /*4590*/  @!P1 LEA.HI.X R67, R116, R125, R117, 0x6, P3 ;  /* 0x0000007d74439211 */ /* 0x000fe200018f3475 */
[----:B------:R-:W-:Y:S01]  /*45a0*/  @!PT LDS RZ, [RZ] ;  /* 0x00000000fffff984 */ /* 0x000fe20000000800 */
[----:B------:R-:W-:Y:S01]  /*45b0*/  @!PT LDS RZ, [RZ] ;  /* 0x00000000fffff984 */ /* 0x000fe20000000800 */
[----:B------:R-:W-:Y:S01]  /*45c0*/  @!PT LDS RZ, [RZ] ;  /* 0x00000000fffff984 */ /* 0x000fe20000000800 */
[----:B------:R2:W-:Y:S01]  /*45d0*/  @!P1 LDGSTS.E.BYPASS.LTC128B.128 [R182+0x2800], desc[UR10][R98.64] ;  /* 0x0280000062b69fae */ /* 0x0005e2000b901d4a */
[----:B----4-:R-:W-:-:S02]  /*45e0*/  @!P1 LEA R64, P4, R94, R64, 0x1 ;  /* 0x000000405e409211 */ /* 0x010fc400078808ff */
[----:B-1----:R-:W-:Y:S01]  /*45f0*/  @!P1 LEA R62, P3, R68, R62, 0x1 ;  /* 0x0000003e443e9211 */ /* 0x002fe200078608ff */
[----:B------:R-:W-:Y:S01]  /*4600*/  @!P1 IMAD.X R67, R0, 0x1, R67, P5 ;  /* 0x0000000100439824 */ /* 0x000fe200028e0643 */
[----:B------:R-:W-:Y:S01]  /*4610*/  @!P1 LEA.HI.X R65, R94, R65, R93, 0x1, P4 ;  /* 0x000000415e419211 */ /* 0x000fe200020f0c5d */
[----:B------:R1:W-:Y:S01]  /*4620*/  @P1 STS.128 [R182+0x3000], RZ ;  /* 0x003000ffb6001388 */ /* 0x0003e20000000c00 */
[----:B-----5:R-:W-:Y:S02]  /*4630*/  @!P1 LEA R60, P5, R66, R60, 0x1 ;  /* 0x0000003c423c9211 */ /* 0x020fe400078a08ff */
[----:B------:R-:W-:Y:S01]  /*4640*/  @!P1 LEA.HI.X R63, R68, R63, R88, 0x1, P3 ;  /* 0x0000003f443f9211 */ /* 0x000fe200018f0c58 */
[----:B------:R-:W-:Y:S01]  /*4650*/  @!PT LDS RZ, [RZ] ;  /* 0x00000000fffff984 */ /* 0x000fe20000000800 */
[----:B------:R-:W-:Y:S01]  /*4660*/  @!PT LDS RZ, [RZ] ;  /* 0x00000000fffff984 */ /* 0x000fe20000000800 */
[----:B------:R-:W-:Y:S01]  /*4670*/  @!PT LDS RZ, [RZ] ;  /* 0x00000000fffff984 */ /* 0x000fe20000000800 */
[----:B------:R1:W-:Y:S01]  /*4680*/  @!P1 LDGSTS.E.BYPASS.LTC128B.128 [R182+0x3000], desc[UR10][R64.64] ;  /* 0x0300000040b69fae */ /* 0x0003e2000b901d4a */
[----:B--2---:R-:W-:Y:S02]  /*4690*/  @!P1 LEA R42, P4, R70, R42, 0x1 ;  /* 0x0000002a462a9211 */ /* 0x004fe400078808ff */
[----:B------:R-:W-:Y:S01]  /*46a0*/  @!P1 LEA.HI.X R61, R66, R61, R67, 0x1, P5 ;  /* 0x0000003d423d9211 */ /* 0x000fe200028f0c43 */
[----:B------:R1:W-:Y:S01]  /*46b0*/  @P1 STS.128 [R182+0x3800], RZ ;  /* 0x003800ffb6001388 */ /* 0x0003e20000000c00 */
[----:B---3--:R-:W-:-:S02]  /*46c0*/  @!P1 LEA R40, P3, R71, R40, 0x1 ;  /* 0x0000002847289211 */ /* 0x008fc400078608ff */
[----:B------:R-:W-:Y:S01]  /*46d0*/  @!P1 LEA.HI.X R43, R70, R43, R90, 0x1, P4 ;  /* 0x0000002b462b9211 */ /* 0x000fe200020f0c5a */
        /* <DEDUP_REMOVED lines=22> */
[----:B-1----:R-:W-:Y:S01]  /*4840*/  IMAD.MOV.U32 R40, RZ, RZ, R126 ;  /* 0x000000ffff287224 */ /* 0x002fe200078e007e */
[----:B------:R-:W-:Y:S01]  /*4850*/  ULDC.64 UR8, c[0x0][0x218] ;  /* 0x0000860000087ab9 */ /* 0x000fe20000000a00 */
[----:B------:R-:W-:Y:S02]  /*4860*/  IMAD.MOV.U32 R41, RZ, RZ, R125 ;  /* 0x000000ffff297224 */ /* 0x000fe400078e007d */
[----:B------:R-:W-:-:S04]  /*4870*/  IMAD.WIDE.U32 R42, R116, 0x70, R40 ;  /* 0x00000070742a7825 */ /* 0x000fc800078e0028 */
[----:B------:R-:W-:Y:S01]  /*4880*/  IMAD R41, R117, 0x70, RZ ;  /* 0x0000007075297824 */ /* 0x000fe200078e02ff */
[----:B------:R-:W-:-:S04]  /*4890*/  IADD3 R40, P1, R69, R42, RZ ;  /* 0x0000002a45287210 */ /* 0x000fc80007f3e0ff */
[----:B------:R-:W-:Y:S02]  /*48a0*/  IADD3.X R41, R0, R43, R41, P1, !PT ;  /* 0x0000002b00297210 */ /* 0x000fe40000ffe429 */
[----:B------:R-:W-:-:S04]  /*48b0*/  LEA R42, P1, R40, UR8, 0x1 ;  /* 0x00000008282a7c11 */ /* 0x000fc8000f8208ff */
[----:B------:R-:W-:-:S05]  /*48c0*/  LEA.HI.X R43, R40, UR9, R41, 0x1, P1 ;  /* 0x00000009282b7c11 */ /* 0x000fca00088f0c29 */
[----:B------:R-:W-:Y:S01]  /*48d0*/  @!PT LDS RZ, [RZ] ;  /* 0x00000000fffff984 */ /* 0x000fe20000000800 */
[----:B------:R-:W-:Y:S01]  /*48e0*/  @!PT LDS RZ, [RZ] ;  /* 0x00000000fffff984 */ /* 0x000fe20000000800 */
[----:B------:R-:W-:Y:S01]  /*48f0*/  @!PT LDS RZ, [RZ] ;  /* 0x00000000fffff984 */ /* 0x000fe20000000800 */
[----:B------:R2:W-:Y:S04]  /*4900*/  LDGSTS.E.BYPASS.LTC128B.128 [R182+0x5800], desc[UR10][R42.64] ;  /* 0x058000002ab67fae */ /* 0x0005e8000b901d4a */
.L_x_5429:
[----:B------:R-:W-:Y:S05]  /*4910*/  BSYNC B0 ;  /* 0x0000000000007941 */ /* 0x000fea0003800000 */
.L_x_5428:
[----:B------:R-:W0:Y:S01]  /*4920*/  LDGDEPBAR ;  /* 0x00000000000079af */ /* 0x000e220000000000 */
[----:B------:R-:W-:-:S04]  /*4930*/  IADD3 R126, P1, R69, R126, RZ ;  /* 0x0000007e457e7210 */ /* 0x000fc80007f3e0ff */
[----:B------:R-:W-:-:S09]  /*4940*/  IADD3.X R125, R0, R125, RZ, P1, !PT ;  /* 0x0000007d007d7210 */ /* 0x000fd20000ffe4ff */
.L_x_5425:
[----:B------:R-:W-:Y:S01]  /*4950*/  IMAD.IADD R2, R2, 0x1, R89 ;  /* 0x0000000102027824 */ /* 0x000fe200078e0259 */
[----:B------:R-:W-:Y:S01]  /*4960*/  ULDC UR12, c[0x0][0x2ec] ;  /* 0x0000bb00000c7ab9 */ /* 0x000fe20000000800 */
[----:B------:R-:W-:Y:S01]  /*4970*/  LEA R168, R4, UR4, 0x1 ;  /* 0x0000000404a87c11 */ /* 0x000fe2000f8e08ff */
[----:B------:R-:W-:Y:S01]  /*4980*/  ULDC.64 UR8, c[0x0][0x218] ;  /* 0x0000860000087ab9 */ /* 0x000fe20000000a00 */
[C---:B------:R-:W-:Y:S02]  /*4990*/  VIADD R0, R2.reuse, 0x1 ;  /* 0x0000000102007836 */ /* 0x040fe40000000000 */
[C---:B-1----:R-:W-:Y:S01]  /*49a0*/  VIADD R40, R2.reuse, 0x8 ;  /* 0x0000000802287836 */ /* 0x042fe20000000000 */
[----:B------:R-:W-:Y:S01]  /*49b0*/  LDSM.16.MT88.4 R92, [R168+0x6000] ;  /* 0x00600000a85c783b */ /* 0x000fe20000004200 */
[----:B------:R-:W-:Y:S01]  /*49c0*/  VIADD R41, R2, 0x11 ;  /* 0x0000001102297836 */ /* 0x000fe20000000000 */
[CC--:B------:R-:W-:Y:S01]  /*49d0*/  ISETP.GE.AND P6, PT, R0.reuse, R128.reuse, PT ;  /* 0x000000800000720c */ /* 0x0c0fe20003fc6270 */
[--C-:B------:R-:W-:Y:S01]  /*49e0*/  IMAD R165, R5, 0x2, R168.reuse ;  /* 0x0000000205a57824 */ /* 0x100fe200078e02a8 */
[-C--:B------:R-:W-:Y:S01]  /*49f0*/  ISETP.GE.AND P4, PT, R0, R127.reuse, PT ;  /* 0x0000007f0000720c */ /* 0x080fe20003f86270 */
[----:B------:R-:W-:Y:S01]  /*4a00*/  VIADD R0, R2, 0x9 ;  /* 0x0000000902007836 */ /* 0x000fe20000000000 */
[CC--:B------:R-:W-:Y:S01]  /*4a10*/  ISETP.GE.AND P1, PT, R40.reuse, R128.reuse, PT ;  /* 0x000000802800720c */ /* 0x0c0fe20003f26270 */
[C---:B------:R-:W-:Y:S01]  /*4a20*/  IMAD R166, R3.reuse, 0x2, R168 ;  /* 0x0000000203a67824 */ /* 0x040fe200078e02a8 */
[----:B------:R-:W-:Y:S01]  /*4a30*/  ISETP.GE.AND P5, PT, R40, R127, PT ;  /* 0x0000007f2800720c */ /* 0x000fe20003fa6270 */
[----:B------:R-:W-:Y:S01]  /*4a40*/  VIADD R40, R2, 0x10 ;  /* 0x0000001002287836 */ /* 0x000fe20000000000 */
[----:B------:R-:W-:Y:S01]  /*4a50*/  ISETP.GE.AND P3, PT, R0, R128, PT ;  /* 0x000000800000720c */ /* 0x000fe20003f66270 */
[----:B------:R-:W-:Y:S01]  /*4a60*/  IMAD R164, R3, 0x2, R165 ;  /* 0x0000000203a47824 */ /* 0x000fe200078e02a5 */
[----:B------:R-:W-:-:S02]  /*4a70*/  FSEL R32, R32, -INF , !P1 ;  /* 0xff80000020207808 */ /* 0x000fc40004800000 */
[----:B------:R-:W-:Y:S02]  /*4a80*/  FSEL R89, R34, -INF , !P5 ;  /* 0xff80000022597808 */ /* 0x000fe40006800000 */
[-C--:B------:R-:W-:Y:S02]  /*4a90*/  ISETP.GE.AND P1, PT, R0, R127.reuse, PT ;  /* 0x0000007f0000720c */ /* 0x080fe40003f26270 */
[----:B------:R-:W-:Y:S02]  /*4aa0*/  ISETP.GE.AND P5, PT, R40, R128, PT ;  /* 0x000000802800720c */ /* 0x000fe40003fa6270 */
[----:B------:R-:W-:Y:S01]  /*4ab0*/  FSEL R0, R33, -INF , !P3 ;  /* 0xff80000021007808 */ /* 0x000fe20005800000 */
[----:B------:R-:W-:Y:S01]  /*4ac0*/  VIADD R33, R2, 0x18 ;  /* 0x0000001802217836 */ /* 0x000fe20000000000 */
[----:B------:R-:W-:Y:S02]  /*4ad0*/  ISETP.GE.AND P3, PT, R40, R127, PT ;  /* 0x0000007f2800720c */ /* 0x000fe40003f66270 */
[----:B------:R-:W-:-:S02]  /*4ae0*/  FSEL R99, R35, -INF , !P1 ;  /* 0xff80000023637808 */ /* 0x000fc40004800000 */
[----:B------:R-:W-:Y:S01]  /*4af0*/  FSEL R40, R28, -INF , !P5 ;  /* 0xff8000001c287808 */ /* 0x000fe20006800000 */
[----:B------:R-:W-:Y:S01]  /*4b00*/  VIADD R28, R2, 0x19 ;  /* 0x00000019021c7836 */ /* 0x000fe20000000000 */
[CC--:B------:R-:W-:Y:S02]  /*4b10*/  ISETP.GE.AND P1, PT, R41.reuse, R128.reuse, PT ;  /* 0x000000802900720c */ /* 0x0c0fe40003f26270 */
[----:B------:R-:W-:Y:S02]  /*4b20*/  ISETP.GE.AND P5, PT, R41, R127, PT ;  /* 0x0000007f2900720c */ /* 0x000fe40003fa6270 */
[----:B------:R-:W-:Y:S02]  /*4b30*/  FSEL R71, R30, -INF , !P3 ;  /* 0xff8000001e477808 */ /* 0x000fe40005800000 */
[----:B------:R-:W-:Y:S02]  /*4b40*/  ISETP.GE.AND P3, PT, R33, R128, PT ;  /* 0x000000802100720c */ /* 0x000fe40003f66270 */
[----:B--2---:R-:W-:Y:S01]  /*4b50*/  FSEL R42, R29, -INF , !P1 ;  /* 0xff8000001d2a7808 */ /* 0x004fe20004800000 */
[----:B------:R-:W-:Y:S01]  /*4b60*/  VIADD R29, R2, 0x20 ;  /* 0x00000020021d7836 */ /* 0x000fe20000000000 */
[----:B------:R-:W-:-:S02]  /*4b70*/  FSEL R97, R31, -INF , !P5 ;  /* 0xff8000001f617808 */ /* 0x000fc40006800000 */
[-C--:B------:R-:W-:Y:S02]  /*4b80*/  ISETP.GE.AND P1, PT, R33, R127.reuse, PT ;  /* 0x0000007f2100720c */ /* 0x080fe40003f26270 */
[-C--:B------:R-:W-:Y:S02]  /*4b90*/  ISETP.GE.AND P5, PT, R28, R128.reuse, PT ;  /* 0x000000801c00720c */ /* 0x080fe40003fa6270 */
[----:B------:R-:W-:Y:S02]  /*4ba0*/  FSEL R24, R24, -INF , !P3 ;  /* 0xff80000018187808 */ /* 0x000fe40005800000 */
[----:B------:R-:W-:Y:S01]  /*4bb0*/  ISETP.GE.AND P3, PT, R28, R127, PT ;  /* 0x0000007f1c00720c */ /* 0x000fe20003f66270 */
[----:B------:R-:W-:Y:S01]  /*4bc0*/  VIADD R28, R2, 0x21 ;  /* 0x00000021021c7836 */ /* 0x000fe20000000000 */
[----:B------:R-:W-:Y:S02]  /*4bd0*/  FSEL R69, R26, -INF , !P1 ;  /* 0xff8000001a457808 */ /* 0x000fe40004800000 */
[----:B------:R-:W-:Y:S01]  /*4be0*/  FSEL R68, R25, -INF , !P5 ;  /* 0xff80000019447808 */ /* 0x000fe20006800000 */
[----:B------:R-:W-:Y:S01]  /*4bf0*/  VIADD R25, R2, 0x28 ;  /* 0x0000002802197836 */ /* 0x000fe20000000000 */
[----:B------:R-:W-:-:S02]  /*4c00*/  ISETP.GE.AND P1, PT, R29, R128, PT ;  /* 0x000000801d00720c */ /* 0x000fc40003f26270 */
[----:B------:R-:W-:Y:S02]  /*4c10*/  ISETP.GE.AND P5, PT, R29, R127, PT ;  /* 0x0000007f1d00720c */ /* 0x000fe40003fa6270 */
[----:B------:R-:W-:Y:S02]  /*4c20*/  FSEL R63, R27, -INF , !P3 ;  /* 0xff8000001b3f7808 */ /* 0x000fe40005800000 */
[-C--:B------:R-:W-:Y:S02]  /*4c30*/  ISETP.GE.AND P3, PT, R28, R128.reuse, PT ;  /* 0x000000801c00720c */ /* 0x080fe40003f66270 */
[----:B------:R-:W-:Y:S01]  /*4c40*/  FSEL R104, R20, -INF , !P1 ;  /* 0xff80000014687808 */ /* 0x000fe20004800000 */
[----:B------:R-:W-:Y:S01]  /*4c50*/  VIADD R20, R2, 0x29 ;  /* 0x0000002902147836 */ /* 0x000fe20000000000 */
[----:B------:R-:W-:Y:S02]  /*4c60*/  FSEL R61, R22, -INF , !P5 ;  /* 0xff800000163d7808 */ /* 0x000fe40006800000 */
[----:B------:R-:W-:-:S02]  /*4c70*/  ISETP.GE.AND P5, PT, R25, R128, PT ;  /* 0x000000801900720c */ /* 0x000fc40003fa6270 */
[----:B------:R-:W-:Y:S01]  /*4c80*/  FSEL R130, R21, -INF , !P3 ;  /* 0xff80000015827808 */ /* 0x000fe20005800000 */
[----:B------:R-:W-:Y:S01]  /*4c90*/  VIADD R21, R2, 0x30 ;  /* 0x0000003002157836 */ /* 0x000fe20000000000 */
[-C--:B------:R-:W-:Y:S02]  /*4ca0*/  ISETP.GE.AND P3, PT, R25, R127.reuse, PT ;  /* 0x0000007f1900720c */ /* 0x080fe40003f66270 */
[----:B------:R-:W-:Y:S02]  /*4cb0*/  FSEL R132, R16, -INF , !P5 ;  /* 0xff80000010847808 */ /* 0x000fe40006800000 */
[-C--:B------:R-:W-:Y:S02]  /*4cc0*/  ISETP.GE.AND P5, PT, R20, R127.reuse, PT ;  /* 0x0000007f1400720c */ /* 0x080fe40003fa6270 */
[----:B------:R-:W-:Y:S02]  /*4cd0*/  ISETP.GE.AND P1, PT, R28, R127, PT ;  /* 0x0000007f1c00720c */ /* 0x000fe40003f26270 */
[----:B------:R-:W-:Y:S01]  /*4ce0*/  FSEL R115, R18, -INF , !P3 ;  /* 0xff80000012737808 */ /* 0x000fe20005800000 */
[----:B------:R-:W-:Y:S01]  /*4cf0*/  VIADD R18, R2, 0x31 ;  /* 0x0000003102127836 */ /* 0x000fe20000000000 */
[----:B------:R-:W-:-:S02]  /*4d00*/  ISETP.GE.AND P3, PT, R21, R128, PT ;  /* 0x000000801500720c */ /* 0x000fc40003f66270 */
[----:B------:R-:W-:Y:S02]  /*4d10*/  FSEL R111, R19, -INF , !P5 ;  /* 0xff800000136f7808 */ /* 0x000fe40006800000 */
[-C--:B------:R-:W-:Y:S02]  /*4d20*/  ISETP.GE.AND P5, PT, R2, R128.reuse, PT ;  /* 0x000000800200720c */ /* 0x080fe40003fa6270 */
[----:B------:R-:W-:Y:S02]  /*4d30*/  FSEL R113, R23, -INF , !P1 ;  /* 0xff80000017717808 */ /* 0x000fe40004800000 */
[----:B------:R-:W-:Y:S01]  /*4d40*/  ISETP.GE.AND P1, PT, R20, R128, PT ;  /* 0x000000801400720c */ /* 0x000fe20003f26270 */
[----:B------:R-:W-:Y:S01]  /*4d50*/  VIADD R20, R2, 0x58 ;  /* 0x0000005802147836 */ /* 0x000fe20000000000 */
[----:B------:R-:W-:Y:S02]  /*4d60*/  FSEL R100, R12, -INF , !P3 ;  /* 0xff8000000c647808 */ /* 0x000fe40005800000 */
[----:B------:R-:W-:-:S02]  /*4d70*/  FSEL R16, R37, -INF , !P6 ;  /* 0xff80000025107808 */ /* 0x000fc40007000000 */
[----:B------:R-:W-:Y:S02]  /*4d80*/  FSEL R12, R36, -INF , !P5 ;  /* 0xff800000240c7808 */ /* 0x000fe40006800000 */
[----:B------:R-:W-:Y:S01]  /*4d90*/  FSEL R134, R17, -INF , !P1 ;  /* 0xff80000011867808 */ /* 0x000fe20004800000 */
[----:B------:R-:W-:Y:S01]  /*4da0*/  VIADD R17, R2, 0x38 ;  /* 0x0000003802117836 */ /* 0x000fe20000000000 */
[----:B------:R-:W-:Y:S02]  /*4db0*/  ISETP.GE.AND P6, PT, R18, R128, PT ;  /* 0x000000801200720c */ /* 0x000fe40003fc6270 */
[----:B------:R-:W-:Y:S01]  /*4dc0*/  ISETP.GE.AND P1, PT, R21, R127, PT ;  /* 0x0000007f1500720c */ /* 0x000fe20003f26270 */
[----:B------:R-:W-:Y:S01]  /*4dd0*/  VIADD R21, R2, 0x51 ;  /* 0x0000005102157836 */ /* 0x000fe20000000000 */
[----:B------:R-:W-:Y:S02]  /*4de0*/  FMNMX.FTZ R19, R12, R16, !PT ;  /* 0x000000100c137209 */ /* 0x000fe40007810000 */
[----:B------:R-:W-:-:S02]  /*4df0*/  FSEL R102, R13, -INF , !P6 ;  /* 0xff8000000d667808 */ /* 0x000fc40007000000 */
[----:B------:R-:W-:Y:S01]  /*4e00*/  FSEL R109, R14, -INF , !P1 ;  /* 0xff8000000e6d7808 */ /* 0x000fe20004800000 */
[----:B------:R-:W-:Y:S01]  /*4e10*/  VIADD R14, R2, 0x40 ;  /* 0x00000040020e7836 */ /* 0x000fe20000000000 */
[----:B------:R-:W-:Y:S01]  /*4e20*/  FMNMX.FTZ R13, R32, R19, !PT ;  /* 0x00000013200d7209 */ /* 0x000fe20007810000 */
[C---:B------:R-:W-:Y:S01]  /*4e30*/  VIADD R19, R2.reuse, 0x59 ;  /* 0x0000005902137836 */ /* 0x040fe20000000000 */
[CC--:B------:R-:W-:Y:S02]  /*4e40*/  ISETP.GE.AND P5, PT, R17.reuse, R128.reuse, PT ;  /* 0x000000801100720c */ /* 0x0c0fe40003fa6270 */
[----:B------:R-:W-:Y:S01]  /*4e50*/  ISETP.GE.AND P1, PT, R17, R127, PT ;  /* 0x0000007f1100720c */ /* 0x000fe20003f26270 */
[----:B------:R-:W-:Y:S01]  /*4e60*/  VIADD R17, R2, 0x39 ;  /* 0x0000003902117836 */ /* 0x000fe20000000000 */
[----:B------:R-:W-:Y:S02]  /*4e70*/  FMNMX.FTZ R13, R0, R13, !PT ;  /* 0x0000000d000d7209 */ /* 0x000fe40007810000 */
[----:B------:R-:W-:Y:S01]  /*4e80*/  ISETP.GE.AND P3, PT, R18, R127, PT ;  /* 0x0000007f1200720c */ /* 0x000fe20003f66270 */
[----:B------:R-:W-:Y:S01]  /*4e90*/  VIADD R18, R2, 0x60 ;  /* 0x0000006002127836 */ /* 0x000fe20000000000 */
[----:B------:R-:W-:-:S02]  /*4ea0*/  ISETP.GE.AND P6, PT, R17, R128, PT ;  /* 0x000000801100720c */ /* 0x000fc40003fc6270 */
[----:B------:R-:W-:Y:S02]  /*4eb0*/  FMNMX.FTZ R13, R40, R13, !PT ;  /* 0x0000000d280d7209 */ /* 0x000fe40007810000 */
[----:B------:R-:W-:Y:S02]  /*4ec0*/  FSEL R122, R9, -INF , !P6 ;  /* 0xff800000097a7808 */ /* 0x000fe40007000000 */
[----:B------:R-:W-:Y:S02]  /*4ed0*/  FMNMX.FTZ R9, R42, R13, !PT ;  /* 0x0000000d2a097209 */ /* 0x000fe40007810000 */
[----:B------:R-:W-:Y:S01]  /*4ee0*/  FSEL R137, R15, -INF , !P3 ;  /* 0xff8000000f897808 */ /* 0x000fe20005800000 */
[----:B------:R-:W-:Y:S01]  /*4ef0*/  VIADD R15, R2, 0x68 ;  /* 0x00000068020f7836 */ /* 0x000fe20000000000 */
[----:B------:R-:W-:Y:S01]  /*4f00*/  FSEL R139, R10, -INF , !P1 ;  /* 0xff8000000a8b7808 */ /* 0x000fe20004800000 */
[C---:B------:R-:W-:Y:S01]  /*4f10*/  VIADD R10, R2.reuse, 0x41 ;  /* 0x00000041020a7836 */ /* 0x040fe20000000000 */
[----:B------:R-:W-:Y:S01]  /*4f20*/  ISETP.GE.AND P3, PT, R17, R127, PT ;  /* 0x0000007f1100720c */ /* 0x000fe20003f66270 */
[----:B------:R-:W-:Y:S01]  /*4f30*/  VIADD R17, R2, 0x61 ;  /* 0x0000006102117836 */ /* 0x000fe20000000000 */
[----:B------:R-:W-:-:S02]  /*4f40*/  FMNMX.FTZ R9, R24, R9, !PT ;  /* 0x0000000918097209 */ /* 0x000fc40007810000 */
[----:B------:R-:W-:Y:S02]  /*4f50*/  FSEL R135, R11, -INF , !P3 ;  /* 0xff8000000b877808 */ /* 0x000fe40005800000 */
[----:B------:R-:W-:Y:S02]  /*4f60*/  ISETP.GE.AND P3, PT, R10, R127, PT ;  /* 0x0000007f0a00720c */ /* 0x000fe40003f66270 */
[----:B------:R-:W-:Y:S02]  /*4f70*/  FMNMX.FTZ R9, R68, R9, !PT ;  /* 0x0000000944097209 */ /* 0x000fe40007810000 */
[----:B------:R-:W-:Y:S02]  /*4f80*/  FSEL R129, R87, -INF , !P3 ;  /* 0xff80000057817808 */ /* 0x000fe40005800000 */
[----:B------:R-:W-:Y:S02]  /*4f90*/  FMNMX.FTZ R9, R104, R9, !PT ;  /* 0x0000000968097209 */ /* 0x000fe40007810000 */
[----:B------:R-:W-:-:S02]  /*4fa0*/  ISETP.GE.AND P3, PT, R2, R127, PT ;  /* 0x0000007f0200720c */ /* 0x000fc40003f66270 */
[----:B------:R-:W-:Y:S02]  /*4fb0*/  FMNMX.FTZ R13, R130, R9, !PT ;  /* 0x00000009820d7209 */ /* 0x000fe40007810000 */
[----:B------:R-:W-:Y:S02]  /*4fc0*/  FSEL R9, R39, -INF , !P4 ;  /* 0xff80000027097808 */ /* 0x000fe40006000000 */
[----:B------:R-:W-:Y:S02]  /*4fd0*/  FSEL R11, R38, -INF , !P3 ;  /* 0xff800000260b7808 */ /* 0x000fe40005800000 */
[----:B------:R-:W-:Y:S02]  /*4fe0*/  FMNMX.FTZ R13, R132, R13, !PT ;  /* 0x0000000d840d7209 */ /* 0x000fe40007810000 */
[----:B------:R-:W-:Y:S02]  /*4ff0*/  FMNMX.FTZ R22, R11, R9, !PT ;  /* 0x000000090b167209 */ /* 0x000fe40007810000 */
[----:B------:R-:W-:-:S02]  /*5000*/  FMNMX.FTZ R13, R134, R13, !PT ;  /* 0x0000000d860d7209 */ /* 0x000fc40007810000 */
[----:B------:R-:W-:Y:S02]  /*5010*/  FMNMX.FTZ R22, R89, R22, !PT ;  /* 0x0000001659167209 */ /* 0x000fe40007810000 */
[----:B------:R-:W-:Y:S01]  /*5020*/  FMNMX.FTZ R23, R100, R13, !PT ;  /* 0x0000000d64177209 */ /* 0x000fe20007810000 */
[----:B------:R-:W-:Y:S01]  /*5030*/  VIADD R13, R2, 0x70 ;  /* 0x00000070020d7836 */ /* 0x000fe20000000000 */
[----:B------:R-:W-:Y:S02]  /*5040*/  FMNMX.FTZ R22, R99, R22, !PT ;  /* 0x0000001663167209 */ /* 0x000fe40007810000 */
[----:B------:R-:W-:Y:S01]  /*5050*/  FSEL R114, R8, -INF , !P5 ;  /* 0xff80000008727808 */ /* 0x000fe20006800000 */
[----:B------:R-:W-:Y:S01]  /*5060*/  VIADD R8, R2, 0x48 ;  /* 0x0000004802087836 */ /* 0x000fe20000000000 */
[----:B------:R-:W-:Y:S02]  /*5070*/  FMNMX.FTZ R22, R71, R22, !PT ;  /* 0x0000001647167209 */ /* 0x000fe40007810000 */
[----:B------:R-:W-:-:S02]  /*5080*/  FMNMX.FTZ R23, R102, R23, !PT ;  /* 0x0000001766177209 */ /* 0x000fc40007810000 */
[----:B------:R-:W-:Y:S02]  /*5090*/  FMNMX.FTZ R22, R97, R22, !PT ;  /* 0x0000001661167209 */ /* 0x000fe40007810000 */
[C---:B------:R-:W-:Y:S02]  /*50a0*/  ISETP.GE.AND P5, PT, R14.reuse, R128, PT ;  /* 0x000000800e00720c */ /* 0x040fe40003fa6270 */
[----:B------:R-:W-:Y:S02]  /*50b0*/  FMNMX.FTZ R22, R69, R22, !PT ;  /* 0x0000001645167209 */ /* 0x000fe40007810000 */
[----:B------:R-:W-:Y:S01]  /*50c0*/  ISETP.GE.AND P1, PT, R14, R127, PT ;  /* 0x0000007f0e00720c */ /* 0x000fe20003f26270 */
[----:B------:R-:W-:Y:S01]  /*50d0*/  VIADD R14, R2, 0x69 ;  /* 0x00000069020e7836 */ /* 0x000fe20000000000 */
[----:B------:R-:W-:Y:S02]  /*50e0*/  FMNMX.FTZ R22, R63, R22, !PT ;  /* 0x000000163f167209 */ /* 0x000fe40007810000 */
[----:B------:R-:W-:-:S02]  /*50f0*/  FMNMX.FTZ R23, R114, R23, !PT ;  /* 0x0000001772177209 */ /* 0x000fc40007810000 */
[----:B------:R-:W-:Y:S02]  /*5100*/  FMNMX.FTZ R22, R61, R22, !PT ;  /* 0x000000163d167209 */ /* 0x000fe40007810000 */
[----:B------:R-:W-:Y:S02]  /*5110*/  FSEL R106, R84, -INF , !P5 ;  /* 0xff800000546a7808 */ /* 0x000fe40006800000 */
[----:B------:R-:W-:Y:S02]  /*5120*/  FSEL R123, R86, -INF , !P1 ;  /* 0xff800000567b7808 */ /* 0x000fe40004800000 */
[-C--:B------:R-:W-:Y:S01]  /*5130*/  ISETP.GE.AND P6, PT, R10, R128.reuse, PT ;  /* 0x000000800a00720c */ /* 0x080fe20003fc6270 */
[----:B------:R-:W-:Y:S01]  /*5140*/  VIADD R10, R2, 0x71 ;  /* 0x00000071020a7836 */ /* 0x000fe20000000000 */
[C---:B------:R-:W-:Y:S02]  /*5150*/  ISETP.GE.AND P5, PT, R8.reuse, R128, PT ;  /* 0x000000800800720c */ /* 0x040fe40003fa6270 */
[----:B------:R-:W-:Y:S01]  /*5160*/  ISETP.GE.AND P1, PT, R8, R127, PT ;  /* 0x0000007f0800720c */ /* 0x000fe20003f26270 */
[----:B------:R-:W-:Y:S01]  /*5170*/  VIADD R8, R2, 0x49 ;  /* 0x0000004902087836 */ /* 0x000fe20000000000 */
[----:B------:R-:W-:-:S02]  /*5180*/  FMNMX.FTZ R23, R122, R23, !PT ;  /* 0x000000177a177209 */ /* 0x000fc40007810000 */
[----:B------:R-:W-:Y:S02]  /*5190*/  FMNMX.FTZ R22, R113, R22, !PT ;  /* 0x0000001671167209 */ /* 0x000fe40007810000 */
[----:B------:R-:W-:Y:S02]  /*51a0*/  FSEL R108, R85, -INF , !P6 ;  /* 0xff800000556c7808 */ /* 0x000fe40007000000 */
[----:B------:R-:W-:Y:S01]  /*51b0*/  FMNMX.FTZ R23, R106, R23, !PT ;  /* 0x000000176a177209 */ /* 0x000fe20007810000 */
[----:B------:R-:W-:Y:S01]  /*51c0*/  LDSM.16.MT88.4 R84, [R165+0x6000] ;  /* 0x00600000a554783b */ /* 0x000fe20000004200 */
[----:B------:R-:W-:Y:S02]  /*51d0*/  FMNMX.FTZ R22, R115, R22, !PT ;  /* 0x0000001673167209 */ /* 0x000fe40007810000 */
[C---:B------:R-:W-:Y:S02]  /*51e0*/  ISETP.GE.AND P6, PT, R8.reuse, R128, PT ;  /* 0x000000800800720c */ /* 0x040fe40003fc6270 */
[----:B------:R-:W-:Y:S01]  /*51f0*/  ISETP.GE.AND P4, PT, R8, R127, PT ;  /* 0x0000007f0800720c */ /* 0x000fe20003f86270 */
[----:B------:R-:W-:Y:S01]  /*5200*/  VIADD R8, R2, 0x50 ;  /* 0x0000005002087836 */ /* 0x000fe20000000000 */
[----:B------:R-:W-:-:S02]  /*5210*/  FSEL R110, R80, -INF , !P5 ;  /* 0xff800000506e7808 */ /* 0x000fc40006800000 */
[----:B------:R-:W-:Y:S02]  /*5220*/  FMNMX.FTZ R23, R108, R23, !PT ;  /* 0x000000176c177209 */ /* 0x000fe40007810000 */
[----:B------:R-:W-:Y:S02]  /*5230*/  FMNMX.FTZ R22, R111, R22, !PT ;  /* 0x000000166f167209 */ /* 0x000fe40007810000 */
[----:B------:R-:W-:Y:S02]  /*5240*/  FSEL R131, R82, -INF , !P1 ;  /* 0xff80000052837808 */ /* 0x000fe40004800000 */
[-C--:B------:R-:W-:Y:S02]  /*5250*/  ISETP.GE.AND P1, PT, R21, R128.reuse, PT ;  /* 0x000000801500720c */ /* 0x080fe40003f26270 */
[----:B------:R-:W-:Y:S02]  /*5260*/  ISETP.GE.AND P5, PT, R8, R128, PT ;  /* 0x000000800800720c */ /* 0x000fe40003fa6270 */
[----:B------:R-:W-:-:S02]  /*5270*/  FSEL R112, R81, -INF , !P6 ;  /* 0xff80000051707808 */ /* 0x000fc40007000000 */
[----:B------:R-:W-:Y:S02]  /*5280*/  FMNMX.FTZ R23, R110, R23, !PT ;  /* 0x000000176e177209 */ /* 0x000fe40007810000 */
[----:B------:R-:W-:Y:S02]  /*5290*/  FMNMX.FTZ R22, R109, R22, !PT ;  /* 0x000000166d167209 */ /* 0x000fe40007810000 */
[----:B------:R-:W-:Y:S02]  /*52a0*/  FSEL R62, R77, -INF , !P1 ;  /* 0xff8000004d3e7808 */ /* 0x000fe40004800000 */
[----:B------:R-:W-:Y:S02]  /*52b0*/  FSEL R60, R76, -INF , !P5 ;  /* 0xff8000004c3c7808 */ /* 0x000fe40006800000 */
[----:B------:R-:W-:Y:S02]  /*52c0*/  FMNMX.FTZ R23, R112, R23, !PT ;  /* 0x0000001770177209 */ /* 0x000fe40007810000 */
[----:B------:R-:W-:-:S02]  /*52d0*/  ISETP.GE.AND P1, PT, R19, R128, PT ;  /* 0x000000801300720c */ /* 0x000fc40003f26270 */
[----:B------:R-:W-:Y:S02]  /*52e0*/  FMNMX.FTZ R22, R137, R22, !PT ;  /* 0x0000001689167209 */ /* 0x000fe40007810000 */
[-C--:B------:R-:W-:Y:S02]  /*52f0*/  ISETP.GE.AND P5, PT, R20, R128.reuse, PT ;  /* 0x000000801400720c */ /* 0x080fe40003fa6270 */
[----:B------:R-:W-:Y:S02]  /*5300*/  FMNMX.FTZ R23, R60, R23, !PT ;  /* 0x000000173c177209 */ /* 0x000fe40007810000 */
[----:B------:R-:W-:Y:S02]  /*5310*/  FSEL R66, R73, -INF , !P1 ;  /* 0xff80000049427808 */ /* 0x000fe40004800000 */
[----:B------:R-:W-:Y:S02]  /*5320*/  ISETP.GE.AND P1, PT, R17, R128, PT ;  /* 0x000000801100720c */ /* 0x000fe40003f26270 */
[----:B------:R-:W-:-:S02]  /*5330*/  FMNMX.FTZ R22, R139, R22, !PT ;  /* 0x000000168b167209 */ /* 0x000fc40007810000 */
[----:B------:R-:W-:Y:S02]  /*5340*/  FSEL R64, R72, -INF , !P5 ;  /* 0xff80000048407808 */ /* 0x000fe40006800000 */
[----:B------:R-:W-:Y:S02]  /*5350*/  FMNMX.FTZ R23, R62, R23, !PT ;  /* 0x000000173e177209 */ /* 0x000fe40007810000 */
[----:B------:R-:W-:Y:S02]  /*5360*/  FSEL R36, R57, -INF , !P1 ;  /* 0xff80000039247808 */ /* 0x000fe40004800000 */
[----:B------:R-:W-:Y:S02]  /*5370*/  FMNMX.FTZ R22, R135, R22, !PT ;  /* 0x0000001687167209 */ /* 0x000fe40007810000 */
[-C--:B------:R-:W-:Y:S02]  /*5380*/  ISETP.GE.AND P1, PT, R14, R128.reuse, PT ;  /* 0x000000800e00720c */ /* 0x080fe40003f26270 */
[----:B------:R-:W-:-:S02]  /*5390*/  ISETP.GE.AND P5, PT, R18, R128, PT ;  /* 0x000000801200720c */ /* 0x000fc40003fa6270 */
[----:B------:R-:W-:Y:S02]  /*53a0*/  FMNMX.FTZ R23, R64, R23, !PT ;  /* 0x0000001740177209 */ /* 0x000fe40007810000 */
[----:B------:R-:W-:Y:S01]  /*53b0*/  ISETP.GE.AND P3, PT, R8, R127, PT ;  /* 0x0000007f0800720c */ /* 0x000fe20003f66270 */
[C---:B------:R-:W-:Y:S01]  /*53c0*/  VIADD R8, R2.reuse, 0x78 ;  /* 0x0000007802087836 */ /* 0x040fe20000000000 */
[----:B------:R-:W-:Y:S01]  /*53d0*/  FMNMX.FTZ R22, R123, R22, !PT ;  /* 0x000000167b167209 */ /* 0x000fe20007810000 */
[----:B------:R-:W-:Y:S01]  /*53e0*/  VIADD R2, R2, 0x79 ;  /* 0x0000007902027836 */ /* 0x000fe20000000000 */
[----:B------:R-:W-:Y:S02]  /*53f0*/  FSEL R53, R53, -INF , !P1 ;  /* 0xff80000035357808 */ /* 0x000fe40004800000 */
[----:B------:R-:W-:Y:S02]  /*5400*/  ISETP.GE.AND P1, PT, R10, R128, PT ;  /* 0x000000800a00720c */ /* 0x000fe40003f26270 */
[----:B------:R-:W-:-:S02]  /*5410*/  FSEL R34, R56, -INF , !P5 ;  /* 0xff80000038227808 */ /* 0x000fc40006800000 */
[----:B------:R-:W-:Y:S02]  /*5420*/  FMNMX.FTZ R23, R66, R23, !PT ;  /* 0x0000001742177209 */ /* 0x000fe40007810000 */
[----:B------:R-:W-:Y:S02]  /*5430*/  FMNMX.FTZ R22, R129, R22, !PT ;  /* 0x0000001681167209 */ /* 0x000fe40007810000 */
[----:B------:R-:W-:Y:S02]  /*5440*/  FSEL R26, R49, -INF , !P1 ;  /* 0xff800000311a7808 */ /* 0x000fe40004800000 */
[-C--:B------:R-:W-:Y:S02]  /*5450*/  ISETP.GE.AND P5, PT, R15, R128.reuse, PT ;  /* 0x000000800f00720c */ /* 0x080fe40003fa6270 */
[----:B------:R-:W-:Y:S02]  /*5460*/  FMNMX.FTZ R23, R34, R23, !PT ;  /* 0x0000001722177209 */ /* 0x000fe40007810000 */
[----:B------:R-:W-:-:S02]  /*5470*/  ISETP.GE.AND P1, PT, R2, R128, PT ;  /* 0x000000800200720c */ /* 0x000fc40003f26270 */
[----:B------:R-:W-:Y:S02]  /*5480*/  FSEL R133, R83, -INF , !P4 ;  /* 0xff80000053857808 */ /* 0x000fe40006000000 */
[----:B------:R-:W-:Y:S02]  /*5490*/  FMNMX.FTZ R22, R131, R22, !PT ;  /* 0x0000001683167209 */ /* 0x000fe40007810000 */
[----:B------:R-:W-:Y:S02]  /*54a0*/  FSEL R37, R52, -INF , !P5 ;  /* 0xff80000034257808 */ /* 0x000fe40006800000 */
[----:B------:R-:W-:Y:S02]  /*54b0*/  FMNMX.FTZ R28, R36, R23, !PT ;  /* 0x00000017241c7209 */ /* 0x000fe40007810000 */
[----:B------:R-:W-:Y:S02]  /*54c0*/  FSEL R30, R45, -INF , !P1 ;  /* 0xff8000002d1e7808 */ /* 0x000fe40004800000 */
[----:B------:R-:W-:-:S02]  /*54d0*/  ISETP.GE.AND P1, PT, R21, R127, PT ;  /* 0x0000007f1500720c */ /* 0x000fc40003f26270 */
[----:B------:R-:W-:Y:S02]  /*54e0*/  FSEL R103, R78, -INF , !P3 ;  /* 0xff8000004e677808 */ /* 0x000fe40005800000 */
[----:B------:R-:W-:Y:S02]  /*54f0*/  FMNMX.FTZ R22, R133, R22, !PT ;  /* 0x0000001685167209 */ /* 0x000fe40007810000 */
[----:B------:R-:W-:Y:S02]  /*5500*/  ISETP.GE.AND P5, PT, R13, R128, PT ;  /* 0x000000800d00720c */ /* 0x000fe40003fa6270 */
        /* <DEDUP_REMOVED lines=10> */
[----:B------:R-:W-:Y:S02]  /*55b0*/  FMNMX.FTZ R23, R31, R28, !PT ;  /* 0x0000001c1f177209 */ /* 0x000fe40007810000 */
[----:B------:R-:W-:Y:S02]  /*55c0*/  ISETP.GE.AND P3, PT, R18, R127, PT ;  /* 0x0000007f1200720c */ /* 0x000fe40003f66270 */
[----:B------:R-:W-:Y:S02]  /*55d0*/  FSEL R101, R75, -INF , !P1 ;  /* 0xff8000004b657808 */ /* 0x000fe40004800000 */
[----:B------:R-:W-:Y:S02]  /*55e0*/  FMNMX.FTZ R22, R67, R22, !PT ;  /* 0x0000001643167209 */ /* 0x000fe40007810000 */
        /* <DEDUP_REMOVED lines=26> */
[----:B------:R-:W-:Y:S02]  /*5790*/  FSEL R33, R47, -INF , !P1 ;  /* 0xff8000002f217808 */ /* 0x000fe40004800000 */
[----:B------:R-:W-:Y:S02]  /*57a0*/  FMNMX.FTZ R8, R35, R8, !PT ;  /* 0x0000000823087209 */ /* 0x000fe40007810000 */
[----:B-1----:R-:W-:Y:S02]  /*57b0*/  FMNMX.FTZ R20, R21, R20, !PT ;  /* 0x0000001415147209 */ /* 0x002fe40007810000 */
[----:B------:R-:W-:-:S03]  /*57c0*/  FMNMX.FTZ R15, R33, R8, !PT ;  /* 0x00000008210f7209 */ /* 0x000fc60007810000 */
[----:B------:R-:W1:Y:S04]  /*57d0*/  SHFL.BFLY PT, R13, R20, 0x1, 0x1f ;  /* 0x0c201f00140d7f89 */ /* 0x000e6800000e0000 */
[----:B------:R-:W2:Y:S01]  /*57e0*/  SHFL.BFLY PT, R8, R15, 0x2, 0x1f ;  /* 0x0c401f000f087f89 */ /* 0x000ea200000e0000 */
[----:B-1----:R-:W-:-:S03]  /*57f0*/  FMNMX.FTZ R2, R20, R13, !PT ;  /* 0x0000000d14027209 */ /* 0x002fc60007810000 */
[----:B------:R-:W-:Y:S01]  /*5800*/  LDSM.16.MT88.4 R20, [R166+0x6800] ;  /* 0x00680000a614783b */ /* 0x000fe20000004200 */
[----:B--2---:R-:W-:Y:S01]  /*5810*/  FMNMX.FTZ R8, R15, R8, !PT ;  /* 0x000000080f087209 */ /* 0x004fe20007810000 */
[C---:B------:R-:W-:Y:S01]  /*5820*/  FMUL.FTZ R43, R2.reuse, UR12 ;  /* 0x0000000c022b7c20 */ /* 0x040fe20008410000 */
[----:B------:R-:W-:-:S03]  /*5830*/  FSETP.NEU.FTZ.AND P1, PT, R2, -INF , PT ;  /* 0xff8000000200780b */ /* 0x000fc60003f3d000 */
[----:B------:R-:W1:Y:S01]  /*5840*/  SHFL.BFLY PT, R13, R8, 0x1, 0x1f ;  /* 0x0c201f00080d7f89 */ /* 0x000e6200000e0000 */
[----:B------:R-:W-:-:S05]  /*5850*/  FSEL R43, R43, RZ, P1 ;  /* 0x000000ff2b2b7208 */ /* 0x000fca0000800000 */
        /* <DEDUP_REMOVED lines=16> */
[----:B------:R-:W-:Y:S01]  /*5960*/  FFMA.FTZ R193, R30, UR12, -R43 ;  /* 0x0000000c1ec17c23 */ /* 0x000fe2000801082b */
[----:B-1----:R-:W-:-:S02]  /*5970*/  FMNMX.FTZ R0, R8, R13, !PT ;  /* 0x0000000d08007209 */ /* 0x002fc40007810000 */
[----:B------:R-:W-:Y:S02]  /*5980*/  LDSM.16.MT88.4 R12, [R168+0x6800] ;  /* 0x00680000a80c783b */ /* 0x000fe40000004200 */
[C---:B------:R-:W-:Y:S01]  /*5990*/  FSETP.NEU.FTZ.AND P1, PT, R0.reuse, -INF , PT ;  /* 0xff8000000000780b */ /* 0x040fe20003f3d000 */
[----:B------:R-:W-:Y:S01]  /*59a0*/  FMUL.FTZ R32, R0, UR12 ;  /* 0x0000000c00207c20 */ /* 0x000fe20008410000 */
[----:B------:R-:W1:Y:S04]  /*59b0*/  MUFU.EX2 R54, R54 ;  /* 0x0000003600367308 */ /* 0x000e680000000800 */
[----:B------:R-:W-:Y:S02]  /*59c0*/  FSEL R32, R32, RZ, P1 ;  /* 0x000000ff20207208 */ /* 0x000fe40000800000 */
[----:B------:R-:W-:-:S02]  /*59d0*/  LEA R192, P1, R126, UR8, 0x1 ;  /* 0x000000087ec07c11 */ /* 0x000fc4000f8208ff */
[----:B------:R-:W2:Y:S01]  /*59e0*/  MUFU.EX2 R45, R45 ;  /* 0x0000002d002d7308 */ /* 0x000ea20000000800 */
[--C-:B------:R-:W-:Y:S01]  /*59f0*/  FFMA.FTZ R107, R11, UR12, -R32.reuse ;  /* 0x0000000c0b6b7c23 */ /* 0x100fe20008010820 */
[--C-:B------:R-:W-:Y:S01]  /*5a00*/  FFMA.FTZ R58, R9, UR12, -R32.reuse ;  /* 0x0000000c093a7c23 */ /* 0x100fe20008010820 */
[--C-:B------:R-:W-:Y:S01]  /*5a10*/  FFMA.FTZ R47, R89, UR12, -R32.reuse ;  /* 0x0000000c592f7c23 */ /* 0x100fe20008010820 */
[--C-:B------:R-:W-:Y:S01]  /*5a20*/  FFMA.FTZ R42, R99, UR12, -R32.reuse ;  /* 0x0000000c632a7c23 */ /* 0x100fe20008010820 */
[----:B------:R-:W3:Y:S01]  /*5a30*/  LDSM.16.MT88.4 R88, [R166+0x6000] ;  /* 0x00600000a658783b */ /* 0x000ee20000004200 */
[--C-:B------:R-:W-:Y:S01]  /*5a40*/  FFMA.FTZ R40, R71, UR12, -R32.reuse ;  /* 0x0000000c47287c23 */ /* 0x100fe20008010820 */
[--C-:B------:R-:W-:Y:S01]  /*5a50*/  FFMA.FTZ R5, R97, UR12, -R32.reuse ;  /* 0x0000000c61057c23 */ /* 0x100fe20008010820 */
[----:B------:R-:W-:Y:S01]  /*5a60*/  MUFU.EX2 R107, R107 ;  /* 0x0000006b006b7308 */ /* 0x000fe20000000800 */
[----:B------:R-:W4:Y:S01]  /*5a70*/  LDSM.16.MT88.4 R8, [R164+0x6000] ;  /* 0x00600000a408783b */ /* 0x000f220000004200 */
[----:B-1----:R-:W-:Y:S01]  /*5a80*/  F2FP.BF16.F32.PACK_AB R80, R54, R105 ;  /* 0x000000693650723e */ /* 0x002fe200000010ff */
[--C-:B------:R-:W-:Y:S01]  /*5a90*/  FFMA.FTZ R4, R69, UR12, -R32.reuse ;  /* 0x0000000c45047c23 */ /* 0x100fe20008010820 */
[--C-:B------:R-:W-:Y:S01]  /*5aa0*/  FFMA.FTZ R3, R63, UR12, -R32.reuse ;  /* 0x0000000c3f037c23 */ /* 0x100fe20008010820 */
[--C-:B------:R-:W-:Y:S01]  /*5ab0*/  FFMA.FTZ R63, R104, UR12, -R43.reuse ;  /* 0x0000000c683f7c23 */ /* 0x100fe2000801082b */
[--C-:B------:R-:W-:Y:S01]  /*5ac0*/  FFMA.FTZ R61, R61, UR12, -R32.reuse ;  /* 0x0000000c3d3d7c23 */ /* 0x100fe20008010820 */
[--C-:B------:R-:W-:Y:S01]  /*5ad0*/  FFMA.FTZ R50, R113, UR12, -R32.reuse ;  /* 0x0000000c71327c23 */ /* 0x100fe20008010820 */
[----:B------:R-:W1:Y:S01]  /*5ae0*/  MUFU.EX2 R58, R58 ;  /* 0x0000003a003a7308 */ /* 0x000e620000000800 */
        /* <DEDUP_REMOVED lines=30> */
[----:B------:R-:W-:Y:S01]  /*5cd0*/  FADD.FTZ R66, R105, R54 ;  /* 0x0000003669427221 */ /* 0x000fe20000010000 */
[----:B------:R-:W1:Y:S01]  /*5ce0*/  MUFU.EX2 R38, R38 ;  /* 0x0000002600267308 */ /* 0x000e620000000800 */
[----:B--2---:R-:W-:Y:S01]  /*5cf0*/  F2FP.BF16.F32.PACK_AB R83, R42, R47 ;  /* 0x0000002f2a53723e */ /* 0x004fe200000010ff */
[--C-:B------:R-:W-:Y:S01]  /*5d00*/  FFMA.FTZ R67, R34, UR12, -R43.reuse ;  /* 0x0000000c22437c23 */ /* 0x100fe2000801082b */
[----:B------:R-:W-:Y:S01]  /*5d10*/  FADD.FTZ R122, R107, R58 ;  /* 0x0000003a6b7a7221 */ /* 0x000fe20000010000 */
[--C-:B------:R-:W-:Y:S01]  /*5d20*/  FFMA.FTZ R34, R37, UR12, -R43.reuse ;  /* 0x0000000c25227c23 */ /* 0x100fe2000801082b */
[--C-:B------:R-:W-:Y:S01]  /*5d30*/  FFMA.FTZ R54, R39, UR12, -R32.reuse ;  /* 0x0000000c27367c23 */ /* 0x100fe20008010820 */
[----:B------:R-:W-:Y:S01]  /*5d40*/  FFMA.FTZ R37, R53, UR12, -R43 ;  /* 0x0000000c35257c23 */ /* 0x000fe2000801082b */
[--C-:B------:R-:W-:Y:S01]  /*5d50*/  FFMA.FTZ R49, R49, UR12, -R32.reuse ;  /* 0x0000000c31317c23 */ /* 0x100fe20008010820 */
[C---:B------:R-:W-:Y:S01]  /*5d60*/  HMMA.16816.F32.BF16 R96, R80.reuse, R92, RZ ;  /* 0x0000005c5060723c */ /* 0x040fe200000418ff */
[----:B------:R-:W-:Y:S01]  /*5d70*/  MUFU.EX2 R29, R29 ;  /* 0x0000001d001d7308 */ /* 0x000fe20000000800 */
[--C-:B------:R-:W-:Y:S01]  /*5d80*/  FFMA.FTZ R58, R59, UR12, -R32.reuse ;  /* 0x0000000c3b3a7c23 */ /* 0x100fe20008010820 */
[----:B------:R-:W-:Y:S01]  /*5d90*/  FFMA.FTZ R39, R55, UR12, -R32 ;  /* 0x0000000c37277c23 */ /* 0x000fe20008010820 */
[----:B------:R-:W-:Y:S01]  /*5da0*/  FADD.FTZ R45, R45, R66 ;  /* 0x000000422d2d7221 */ /* 0x000fe20000010000 */
[----:B------:R-:W-:Y:S01]  /*5db0*/  FADD.FTZ R47, R47, R122 ;  /* 0x0000007a2f2f7221 */ /* 0x000fe20000010000 */
[----:B------:R-:W-:Y:S01]  /*5dc0*/  HMMA.16816.F32.BF16 R92, R80, R94, RZ ;  /* 0x0000005e505c723c */ /* 0x000fe200000418ff */
[----:B------:R-:W-:Y:S01]  /*5dd0*/  FFMA.FTZ R194, R33, UR12, -R32 ;  /* 0x0000000c21c27c23 */ /* 0x000fe20008010820 */
[----:B------:R-:W-:Y:S01]  /*5de0*/  LEA.HI.X R191, R126, UR9, R125, 0x1, P1 ;  /* 0x000000097ebf7c11 */ /* 0x000fe200088f0c7d */
[----:B------:R-:W-:Y:S01]  /*5df0*/  MUFU.EX2 R24, R24 ;  /* 0x0000001800187308 */ /* 0x000fe20000000800 */
[----:B------:R-:W-:-:S02]  /*5e00*/  FADD.FTZ R47, R42, R47 ;  /* 0x0000002f2a2f7221 */ /* 0x000fc40000010000 */
[C---:B---3--:R-:W-:Y:S05]  /*5e10*/  HMMA.16816.F32.BF16 R68, R80.reuse, R88, RZ ;  /* 0x000000585044723c */ /* 0x048fea00000418ff */
[----:B------:R-:W-:Y:S01]  /*5e20*/  MUFU.EX2 R40, R40 ;  /* 0x0000002800287308 */ /* 0x000fe20000000800 */
[C---:B------:R-:W-:Y:S06]  /*5e30*/  HMMA.16816.F32.BF16 R72, R80.reuse, R84, RZ ;  /* 0x000000545048723c */ /* 0x040fec00000418ff */
[C---:B------:R-:W-:Y:S01]  /*5e40*/  HMMA.16816.F32.BF16 R88, R80.reuse, R90, RZ ;  /* 0x0000005a5058723c */ /* 0x040fe200000418ff */
[----:B------:R-:W2:Y:S05]  /*5e50*/  MUFU.EX2 R5, R5 ;  /* 0x0000000500057308 */ /* 0x000eaa0000000800 */
[C---:B------:R-:W-:Y:S03]  /*5e60*/  HMMA.16816.F32.BF16 R84, R80.reuse, R86, RZ ;  /* 0x000000565054723c */ /* 0x040fe600000418ff */
[----:B------:R-:W-:Y:S03]  /*5e70*/  MUFU.EX2 R4, R4 ;  /* 0x0000000400047308 */ /* 0x000fe60000000800 */
[C---:B----4-:R-:W-:Y:S05]  /*5e80*/  HMMA.16816.F32.BF16 R76, R80.reuse, R8, RZ ;  /* 0x00000008504c723c */ /* 0x050fea00000418ff */
[----:B------:R-:W3:Y:S01]  /*5e90*/  MUFU.EX2 R3, R3 ;  /* 0x0000000300037308 */ /* 0x000ee20000000800 */
[----:B------:R-:W-:Y:S01]  /*5ea0*/  HMMA.16816.F32.BF16 R80, R80, R10, RZ ;  /* 0x0000000a5050723c */ /* 0x000fe200000418ff */
[----:B-1----:R-:W-:-:S02]  /*5eb0*/  F2FP.BF16.F32.PACK_AB R8, R38, R41 ;  /* 0x000000292608723e */ /* 0x002fc400000010ff */
[----:B--2---:R-:W-:Y:S01]  /*5ec0*/  F2FP.BF16.F32.PACK_AB R9, R5, R40 ;  /* 0x000000280509723e */ /* 0x004fe200000010ff */
[----:B------:R-:W-:-:S03]  /*5ed0*/  FADD.FTZ R40, R40, R47 ;  /* 0x0000002f28287221 */ /* 0x000fc60000010000 */
[----:B------:R-:W-:Y:S01]  /*5ee0*/  F2FP.BF16.F32.PACK_AB R10, R24, R29 ;  /* 0x0000001d180a723e */ /* 0x000fe200000010ff */
[----:B------:R-:W-:Y:S01]  /*5ef0*/  MUFU.EX2 R63, R63 ;  /* 0x0000003f003f7308 */ /* 0x000fe20000000800 */
[----:B------:R-:W-:Y:S01]  /*5f00*/  FADD.FTZ R5, R5, R40 ;  /* 0x0000002805057221 */ /* 0x000fe20000010000 */
[----:B---3--:R-:W-:-:S06]  /*5f10*/  F2FP.BF16.F32.PACK_AB R11, R3, R4 ;  /* 0x00000004030b723e */ /* 0x008fcc00000010ff */
[----:B------:R-:W1:Y:S01]  /*5f20*/  MUFU.EX2 R52, R52 ;  /* 0x0000003400347308 */ /* 0x000e620000000800 */
[C---:B------:R-:W-:Y:S07]  /*5f30*/  HMMA.16816.F32.BF16 R96, R8.reuse, R12, R96 ;  /* 0x0000000c0860723c */ /* 0x040fee0000041860 */
[----:B------:R-:W-:Y:S01]  /*5f40*/  MUFU.EX2 R57, R57 ;  /* 0x0000003900397308 */ /* 0x000fe20000000800 */
[C---:B------:R-:W-:Y:S01]  /*5f50*/  HMMA.16816.F32.BF16 R92, R8.reuse, R14, R92 ;  /* 0x0000000e085c723c */ /* 0x040fe2000004185c */
[----:B------:R-:W2:Y:S06]  /*5f60*/  LDSM.16.MT88.4 R12, [R165+0x6800] ;  /* 0x00680000a50c783b */ /* 0x000eac0000004200 */
[----:B------:R-:W3:Y:S01]  /*5f70*/  MUFU.EX2 R48, R48 ;  /* 0x0000003000307308 */ /* 0x000ee20000000800 */
[C---:B------:R-:W-:Y:S07]  /*5f80*/  HMMA.16816.F32.BF16 R68, R8.reuse, R20, R68 ;  /* 0x000000140844723c */ /* 0x040fee0000041844 */
[----:B------:R-:W-:Y:S01]  /*5f90*/  MUFU.EX2 R61, R61 ;  /* 0x0000003d003d7308 */ /* 0x000fe20000000800 */
[C---:B------:R-:W-:Y:S01]  /*5fa0*/  HMMA.16816.F32.BF16 R88, R8.reuse, R22, R88 ;  /* 0x000000160858723c */ /* 0x040fe20000041858 */
[----:B------:R-:W4:Y:S05]  /*5fb0*/  LDSM.16.MT88.4 R20, [R166+0x7000] ;  /* 0x00700000a614783b */ /* 0x000f2a0000004200 */
[C---:B------:R-:W-:Y:S01]  /*5fc0*/  HMMA.16816.F32.BF16 R76, R8.reuse, R16, R76 ;  /* 0x00000010084c723c */ /* 0x040fe2000004184c */
[----:B------:R-:W5:Y:S05]  /*5fd0*/  MUFU.EX2 R50, R50 ;  /* 0x0000003200327308 */ /* 0x000f6a0000000800 */
[C---:B------:R-:W-:Y:S01]  /*5fe0*/  HMMA.16816.F32.BF16 R80, R8.reuse, R18, R80 ;  /* 0x000000120850723c */ /* 0x040fe20000041850 */
[----:B------:R-:W4:Y:S02]  /*5ff0*/  LDSM.16.MT88.4 R16, [R164+0x7000] ;  /* 0x00700000a410783b */ /* 0x000f240000004200 */
[----:B------:R-:W-:Y:S08]  /*6000*/  MUFU.EX2 R51, R51 ;  /* 0x0000003300337308 */ /* 0x000ff00000000800 */
[----:B------:R-:W5:Y:S01]  /*6010*/  MUFU.EX2 R46, R46 ;  /* 0x0000002e002e7308 */ /* 0x000f620000000800 */
[C---:B--2---:R-:W-:Y:S07]  /*6020*/  HMMA.16816.F32.BF16 R72, R8.reuse, R12, R72 ;  /* 0x0000000c0848723c */ /* 0x044fee0000041848 */
[----:B------:R-:W-:Y:S01]  /*6030*/  MUFU.EX2 R115, R115 ;  /* 0x0000007300737308 */ /* 0x000fe20000000800 */
[----:B------:R-:W-:Y:S01]  /*6040*/  HMMA.16816.F32.BF16 R84, R8, R14, R84 ;  /* 0x0000000e0854723c */ /* 0x000fe20000041854 */
[----:B------:R-:W2:Y:S06]  /*6050*/  LDSM.16.MT88.4 R12, [R168+0x7000] ;  /* 0x00700000a80c783b */ /* 0x000eac0000004200 */
[----:B------:R-:W2:Y:S01]  /*6060*/  MUFU.EX2 R104, R104 ;  /* 0x0000006800687308 */ /* 0x000ea20000000800 */
[----:B-1----:R-:W-:-:S02]  /*6070*/  F2FP.BF16.F32.PACK_AB R8, R52, R63 ;  /* 0x0000003f3408723e */ /* 0x002fc400000010ff */
[----:B---3--:R-:W-:Y:S02]  /*6080*/  F2FP.BF16.F32.PACK_AB R10, R48, R57 ;  /* 0x00000039300a723e */ /* 0x008fe400000010ff */
[----:B-----5:R-:W-:Y:S02]  /*6090*/  F2FP.BF16.F32.PACK_AB R9, R50, R61 ;  /* 0x0000003d3209723e */ /* 0x020fe400000010ff */
[----:B------:R-:W-:Y:S01]  /*60a0*/  F2FP.BF16.F32.PACK_AB R11, R46, R51 ;  /* 0x000000332e0b723e */ /* 0x000fe200000010ff */
[----:B------:R-:W-:Y:S06]  /*60b0*/  MUFU.EX2 R111, R111 ;  /* 0x0000006f006f7308 */ /* 0x000fec0000000800 */
[C---:B----4-:R-:W-:Y:S02]  /*60c0*/  HMMA.16816.F32.BF16 R68, R8.reuse, R20, R68 ;  /* 0x000000140844723c */ /* 0x050fe40000041844 */
[----:B------:R-:W1:Y:S04]  /*60d0*/  MUFU.EX2 R100, R100 ;  /* 0x0000006400647308 */ /* 0x000e680000000800 */
[C---:B------:R-:W-:Y:S01]  /*60e0*/  HMMA.16816.F32.BF16 R88, R8.reuse, R22, R88 ;  /* 0x000000160858723c */ /* 0x040fe20000041858 */
[----:B------:R-:W-:Y:S03]  /*60f0*/  LDSM.16.MT88.4 R20, [R166+0x7800] ;  /* 0x00780000a614783b */ /* 0x000fe60000004200 */
[----:B------:R-:W-:Y:S02]  /*6100*/  MUFU.EX2 R113, R113 ;  /* 0x0000007100717308 */ /* 0x000fe40000000800 */
[C---:B------:R-:W-:Y:S06]  /*6110*/  HMMA.16816.F32.BF16 R76, R8.reuse, R16, R76 ;  /* 0x00000010084c723c */ /* 0x040fec000004184c */
[----:B------:R-:W3:Y:S01]  /*6120*/  MUFU.EX2 R102, R102 ;  /* 0x0000006600667308 */ /* 0x000ee20000000800 */
[C---:B------:R-:W-:Y:S01]  /*6130*/  HMMA.16816.F32.BF16 R80, R8.reuse, R18, R80 ;  /* 0x000000120850723c */ /* 0x040fe20000041850 */
[----:B------:R-:W-:Y:S05]  /*6140*/  LDSM.16.MT88.4 R16, [R164+0x7800] ;  /* 0x00780000a410783b */ /* 0x000fea0000004200 */
[C---:B--2---:R-:W-:Y:S01]  /*6150*/  HMMA.16816.F32.BF16 R96, R8.reuse, R12, R96 ;  /* 0x0000000c0860723c */ /* 0x044fe20000041860 */
[----:B------:R-:W-:Y:S05]  /*6160*/  MUFU.EX2 R109, R109 ;  /* 0x0000006d006d7308 */ /* 0x000fea0000000800 */
[C---:B------:R-:W-:Y:S01]  /*6170*/  HMMA.16816.F32.BF16 R92, R8.reuse, R14, R92 ;  /* 0x0000000e085c723c */ /* 0x040fe2000004185c */
[----:B------:R-:W2:Y:S02]  /*6180*/  LDSM.16.MT88.4 R12, [R165+0x7000] ;  /* 0x00700000a50c783b */ /* 0x000ea40000004200 */
[----:B------:R-:W4:Y:S08]  /*6190*/  MUFU.EX2 R56, R56 ;  /* 0x0000003800387308 */ /* 0x000f300000000800 */
[----:B------:R-:W-:Y:S08]  /*61a0*/  MUFU.EX2 R137, R137 ;  /* 0x0000008900897308 */ /* 0x000ff00000000800 */
[----:B------:R-:W5:Y:S08]  /*61b0*/  MUFU.EX2 R108, R108 ;  /* 0x0000006c006c7308 */ /* 0x000f700000000800 */
[----:B------:R-:W-:Y:S08]  /*61c0*/  MUFU.EX2 R135, R135 ;  /* 0x0000008700877308 */ /* 0x000ff00000000800 */
[----:B------:R-:W5:Y:S01]  /*61d0*/  MUFU.EX2 R106, R106 ;  /* 0x0000006a006a7308 */ /* 0x000f620000000800 */
[C---:B--2---:R-:W-:Y:S07]  /*61e0*/  HMMA.16816.F32.BF16 R72, R8.reuse, R12, R72 ;  /* 0x0000000c0848723c */ /* 0x044fee0000041848 */
[----:B------:R-:W-:Y:S01]  /*61f0*/  MUFU.EX2 R139, R139 ;  /* 0x0000008b008b7308 */ /* 0x000fe20000000800 */
[----:B------:R-:W-:Y:S01]  /*6200*/  HMMA.16816.F32.BF16 R84, R8, R14, R84 ;  /* 0x0000000e0854723c */ /* 0x000fe20000041854 */
[----:B------:R-:W2:Y:S06]  /*6210*/  LDSM.16.MT88.4 R12, [R168+0x7800] ;  /* 0x00780000a80c783b */ /* 0x000eac0000004200 */
[----:B------:R-:W5:Y:S01]  /*6220*/  MUFU.EX2 R112, R112 ;  /* 0x0000007000707308 */ /* 0x000f620000000800 */
[----:B------:R-:W-:-:S02]  /*6230*/  F2FP.BF16.F32.PACK_AB R8, R104, R115 ;  /* 0x000000736808723e */ /* 0x000fc400000010ff */
[----:B-1----:R-:W-:Y:S02]  /*6240*/  F2FP.BF16.F32.PACK_AB R10, R100, R111 ;  /* 0x0000006f640a723e */ /* 0x002fe400000010ff */
[----:B---3--:R-:W-:-:S03]  /*6250*/  F2FP.BF16.F32.PACK_AB R9, R102, R113 ;  /* 0x000000716609723e */ /* 0x008fc600000010ff */
[----:B------:R-:W-:Y:S01]  /*6260*/  MUFU.EX2 R110, R110 ;  /* 0x0000006e006e7308 */ /* 0x000fe20000000800 */
[----:B----4-:R-:W-:-:S07]  /*6270*/  F2FP.BF16.F32.PACK_AB R11, R56, R109 ;  /* 0x0000006d380b723e */ /* 0x010fce00000010ff */
[----:B------:R-:W1:Y:S01]  /*6280*/  MUFU.EX2 R123, R123 ;  /* 0x0000007b007b7308 */ /* 0x000e620000000800 */
[C---:B------:R-:W-:Y:S06]  /*6290*/  HMMA.16816.F32.BF16 R68, R8.reuse, R20, R68 ;  /* 0x000000140844723c */ /* 0x040fec0000041844 */
[C---:B------:R-:W-:Y:S01]  /*62a0*/  HMMA.16816.F32.BF16 R88, R8.reuse, R22, R88 ;  /* 0x000000160858723c */ /* 0x040fe20000041858 */
[----:B------:R-:W-:Y:S01]  /*62b0*/  LDSM.16.MT88.4 R20, [R166+0x8000] ;  /* 0x00800000a614783b */ /* 0x000fe20000004200 */
[----:B------:R-:W-:Y:S04]  /*62c0*/  MUFU.EX2 R114, R114 ;  /* 0x0000007200727308 */ /* 0x000fe80000000800 */
[C---:B------:R-:W-:Y:S04]  /*62d0*/  HMMA.16816.F32.BF16 R76, R8.reuse, R16, R76 ;  /* 0x00000010084c723c */ /* 0x040fe8000004184c */
[----:B------:R-:W3:Y:S02]  /*62e0*/  MUFU.EX2 R131, R131 ;  /* 0x0000008300837308 */ /* 0x000ee40000000800 */
        /* <DEDUP_REMOVED lines=8> */
[----:B------:R-:W4:Y:S08]  /*6370*/  MUFU.EX2 R64, R64 ;  /* 0x0000004000407308 */ /* 0x000f300000000800 */
[----:B------:R-:W-:Y:S08]  /*6380*/  MUFU.EX2 R65, R65 ;  /* 0x0000004100417308 */ /* 0x000ff00000000800 */
[----:B------:R-:W4:Y:S01]  /*6390*/  MUFU.EX2 R62, R62 ;  /* 0x0000003e003e7308 */ /* 0x000f220000000800 */
[C---:B--2---:R-:W-:Y:S07]  /*63a0*/  HMMA.16816.F32.BF16 R72, R8.reuse, R12, R72 ;  /* 0x0000000c0848723c */ /* 0x044fee0000041848 */
[----:B------:R-:W-:Y:S01]  /*63b0*/  MUFU.EX2 R67, R67 ;  /* 0x0000004300437308 */ /* 0x000fe20000000800 */
[----:B------:R-:W-:Y:S01]  /*63c0*/  HMMA.16816.F32.BF16 R84, R8, R14, R84 ;  /* 0x0000000e0854723c */ /* 0x000fe20000041854 */
[----:B------:R-:W2:Y:S06]  /*63d0*/  LDSM.16.MT88.4 R12, [R168+0x8000] ;  /* 0x00800000a80c783b */ /* 0x000eac0000004200 */
[----:B------:R-:W4:Y:S01]  /*63e0*/  MUFU.EX2 R36, R36 ;  /* 0x0000002400247308 */ /* 0x000f220000000800 */
[----:B-----5:R-:W-:-:S02]  /*63f0*/  F2FP.BF16.F32.PACK_AB R8, R108, R137 ;  /* 0x000000896c08723e */ /* 0x020fc400000010ff */
[----:B------:R-:W-:Y:S02]  /*6400*/  F2FP.BF16.F32.PACK_AB R10, R106, R135 ;  /* 0x000000876a0a723e */ /* 0x000fe400000010ff */
[----:B------:R-:W-:-:S03]  /*6410*/  F2FP.BF16.F32.PACK_AB R9, R112, R139 ;  /* 0x0000008b7009723e */ /* 0x000fc600000010ff */
[----:B------:R-:W-:Y:S01]  /*6420*/  MUFU.EX2 R34, R34 ;  /* 0x0000002200227308 */ /* 0x000fe20000000800 */
[----:B-1----:R-:W-:-:S07]  /*6430*/  F2FP.BF16.F32.PACK_AB R11, R123, R110 ;  /* 0x0000006e7b0b723e */ /* 0x002fce00000010ff */
[C---:B------:R-:W-:Y:S01]  /*6440*/  HMMA.16816.F32.BF16 R68, R8.reuse, R20, R68 ;  /* 0x000000140844723c */ /* 0x040fe20000041844 */
[----:B------:R-:W-:Y:S05]  /*6450*/  MUFU.EX2 R37, R37 ;  /* 0x0000002500257308 */ /* 0x000fea0000000800 */
[C---:B------:R-:W-:Y:S01]  /*6460*/  HMMA.16816.F32.BF16 R88, R8.reuse, R22, R88 ;  /* 0x000000160858723c */ /* 0x040fe20000041858 */
[----:B------:R-:W-:Y:S02]  /*6470*/  LDSM.16.MT88.4 R20, [R166+0x8800] ;  /* 0x00880000a614783b */ /* 0x000fe40000004200 */
[----:B------:R-:W-:Y:S03]  /*6480*/  MUFU.EX2 R49, R49 ;  /* 0x0000003100317308 */ /* 0x000fe60000000800 */
[C---:B------:R-:W-:Y:S05]  /*6490*/  HMMA.16816.F32.BF16 R72, R8.reuse, R16, R72 ;  /* 0x000000100848723c */ /* 0x040fea0000041848 */
[----:B------:R-:W1:Y:S01]  /*64a0*/  MUFU.EX2 R58, R58 ;  /* 0x0000003a003a7308 */ /* 0x000e620000000800 */
[C---:B------:R-:W-:Y:S01]  /*64b0*/  HMMA.16816.F32.BF16 R84, R8.reuse, R18, R84 ;  /* 0x000000120854723c */ /* 0x040fe20000041854 */
[----:B------:R-:W-:Y:S05]  /*64c0*/  LDSM.16.MT88.4 R16, [R165+0x8800] ;  /* 0x00880000a510783b */ /* 0x000fea0000004200 */
[C---:B--2---:R-:W-:Y:S01]  /*64d0*/  HMMA.16816.F32.BF16 R96, R8.reuse, R12, R96 ;  /* 0x0000000c0860723c */ /* 0x044fe20000041860 */
[----:B------:R-:W-:Y:S05]  /*64e0*/  MUFU.EX2 R54, R54 ;  /* 0x0000003600367308 */ /* 0x000fea0000000800 */
[C---:B------:R-:W-:Y:S01]  /*64f0*/  HMMA.16816.F32.BF16 R92, R8.reuse, R14, R92 ;  /* 0x0000000e085c723c */ /* 0x040fe2000004185c */
[----:B------:R-:W2:Y:S02]  /*6500*/  LDSM.16.MT88.4 R12, [R164+0x8000] ;  /* 0x00800000a40c783b */ /* 0x000ea40000004200 */
[----:B------:R-:W5:Y:S08]  /*6510*/  MUFU.EX2 R39, R39 ;  /* 0x0000002700277308 */ /* 0x000f700000000800 */
[----:B------:R-:W-:Y:S08]  /*6520*/  MUFU.EX2 R193, R193 ;  /* 0x000000c100c17308 */ /* 0x000ff00000000800 */
[----:B------:R-:W-:Y:S01]  /*6530*/  MUFU.EX2 R194, R194 ;  /* 0x000000c200c27308 */ /* 0x000fe20000000800 */
[C---:B--2---:R-:W-:Y:S06]  /*6540*/  HMMA.16816.F32.BF16 R76, R8.reuse, R12, R76 ;  /* 0x0000000c084c723c */ /* 0x044fec000004184c */
[----:B------:R-:W-:Y:S01]  /*6550*/  HMMA.16816.F32.BF16 R80, R8, R14, R80 ;  /* 0x0000000e0850723c */ /* 0x000fe20000041850 */
[----:B------:R-:W2:Y:S06]  /*6560*/  LDSM.16.MT88.4 R12, [R168+0x8800] ;  /* 0x00880000a80c783b */ /* 0x000eac0000004200 */
[----:B---3--:R-:W-:-:S02]  /*6570*/  F2FP.BF16.F32.PACK_AB R8, R131, R114 ;  /* 0x000000728308723e */ /* 0x008fc400000010ff */
[----:B----4-:R-:W-:Y:S02]  /*6580*/  F2FP.BF16.F32.PACK_AB R10, R60, R129 ;  /* 0x000000813c0a723e */ /* 0x010fe400000010ff */
[----:B------:R-:W-:Y:S02]  /*6590*/  F2FP.BF16.F32.PACK_AB R9, R64, R103 ;  /* 0x000000674009723e */ /* 0x000fe400000010ff */
[----:B------:R-:W-:-:S07]  /*65a0*/  F2FP.BF16.F32.PACK_AB R11, R62, R65 ;  /* 0x000000413e0b723e */ /* 0x000fce00000010ff */
[C---:B------:R-:W-:Y:S06]  /*65b0*/  HMMA.16816.F32.BF16 R68, R8.reuse, R20, R68 ;  /* 0x000000140844723c */ /* 0x040fec0000041844 */
[C---:B------:R-:W-:Y:S01]  /*65c0*/  HMMA.16816.F32.BF16 R88, R8.reuse, R22, R88 ;  /* 0x000000160858723c */ /* 0x040fe20000041858 */
[----:B------:R-:W-:Y:S05]  /*65d0*/  LDSM.16.MT88.4 R20, [R168+0x9000] ;  /* 0x00900000a814783b */ /* 0x000fea0000004200 */
[C---:B------:R-:W-:Y:S06]  /*65e0*/  HMMA.16816.F32.BF16 R72, R8.reuse, R16, R72 ;  /* 0x000000100848723c */ /* 0x040fec0000041848 */
[C---:B------:R-:W-:Y:S01]  /*65f0*/  HMMA.16816.F32.BF16 R84, R8.reuse, R18, R84 ;  /* 0x000000120854723c */ /* 0x040fe20000041854 */
[----:B------:R-:W-:Y:S05]  /*6600*/  LDSM.16.MT88.4 R16, [R166+0x9000] ;  /* 0x00900000a610783b */ /* 0x000fea0000004200 */
[C---:B--2---:R-:W-:Y:S06]  /*6610*/  HMMA.16816.F32.BF16 R96, R8.reuse, R12, R96 ;  /* 0x0000000c0860723c */ /* 0x044fec0000041860 */
[C---:B------:R-:W-:Y:S01]  /*6620*/  HMMA.16816.F32.BF16 R92, R8.reuse, R14, R92 ;  /* 0x0000000e085c723c */ /* 0x040fe2000004185c */
[----:B------:R-:W2:Y:S05]  /*6630*/  LDSM.16.MT88.4 R12, [R164+0x8800] ;  /* 0x00880000a40c783b */ /* 0x000eaa0000004200 */
[C---:B--2---:R-:W-:Y:S06]  /*6640*/  HMMA.16816.F32.BF16 R76, R8.reuse, R12, R76 ;  /* 0x0000000c084c723c */ /* 0x044fec000004184c */
[----:B------:R-:W-:Y:S01]  /*6650*/  HMMA.16816.F32.BF16 R80, R8, R14, R80 ;  /* 0x0000000e0850723c */ /* 0x000fe20000041850 */
[----:B------:R-:W-:-:S02]  /*6660*/  F2FP.BF16.F32.PACK_AB R12, R36, R67 ;  /* 0x00000043240c723e */ /* 0x000fc400000010ff */
[----:B-1----:R-:W-:-:S04]  /*6670*/  F2FP.BF16.F32.PACK_AB R13, R58, R49 ;  /* 0x000000313a0d723e */ /* 0x002fc800000010ff */
[----:B------:R-:W-:Y:S01]  /*6680*/  FADD.FTZ R8, R44, R45 ;  /* 0x0000002d2c087221 */ /* 0x000fe20000010000 */
[----:B------:R-:W-:Y:S01]  /*6690*/  F2FP.BF16.F32.PACK_AB R14, R37, R34 ;  /* 0x00000022250e723e */ /* 0x000fe200000010ff */
[--C-:B------:R-:W-:Y:S01]  /*66a0*/  FFMA.FTZ R44, R31, UR12, -R43.reuse ;  /* 0x0000000c1f2c7c23 */ /* 0x100fe2000801082b */
[----:B-----5:R-:W-:Y:S01]  /*66b0*/  F2FP.BF16.F32.PACK_AB R15, R39, R54 ;  /* 0x00000036270f723e */ /* 0x020fe200000010ff */
[----:B------:R-:W-:Y:S01]  /*66c0*/  FADD.FTZ R41, R41, R8 ;  /* 0x0000000829297221 */ /* 0x000fe20000010000 */
[--C-:B------:R-:W-:Y:S01]  /*66d0*/  FFMA.FTZ R31, R26, UR12, -R43.reuse ;  /* 0x0000000c1a1f7c23 */ /* 0x100fe2000801082b */
[----:B------:R-:W-:Y:S01]  /*66e0*/  FFMA.FTZ R26, R28, UR12, -R43 ;  /* 0x0000000c1c1a7c23 */ /* 0x000fe2000801082b */
[----:B------:R-:W1:Y:S01]  /*66f0*/  LDSM.16.MT88.4 R8, [R165+0x9000] ;  /* 0x00900000a508783b */ /* 0x000e620000004200 */
[----:B------:R-:W-:Y:S01]  /*6700*/  FADD.FTZ R28, R38, R41 ;  /* 0x00000029261c7221 */ /* 0x000fe20000010000 */
[----:B------:R-:W-:Y:S01]  /*6710*/  MUFU.EX2 R44, R44 ;  /* 0x0000002c002c7308 */ /* 0x000fe20000000800 */
[C---:B------:R-:W-:Y:S06]  /*6720*/  HMMA.16816.F32.BF16 R96, R12.reuse, R20, R96 ;  /* 0x000000140c60723c */ /* 0x040fec0000041860 */
[C---:B------:R-:W-:Y:S01]  /*6730*/  HMMA.16816.F32.BF16 R92, R12.reuse, R22, R92 ;  /* 0x000000160c5c723c */ /* 0x040fe2000004185c */
[----:B------:R-:W-:Y:S01]  /*6740*/  FADD.FTZ R21, R29, R28 ;  /* 0x0000001c1d157221 */ /* 0x000fe20000010000 */
[----:B------:R2:W-:Y:S03]  /*6750*/  MUFU.EX2 R38, R26 ;  /* 0x0000001a00267308 */ /* 0x0005e60000000800 */
[----:B------:R-:W-:Y:S01]  /*6760*/  FADD.FTZ R20, R24, R21 ;  /* 0x0000001518147221 */ /* 0x000fe20000010000 */
[--C-:B------:R-:W-:Y:S01]  /*6770*/  FFMA.FTZ R21, R27, UR12, -R32.reuse ;  /* 0x0000000c1b157c23 */ /* 0x100fe20008010820 */
[----:B------:R-:W-:Y:S01]  /*6780*/  FADD.FTZ R22, R4, R5 ;  /* 0x0000000504167221 */ /* 0x000fe20000010000 */
[----:B------:R-:W-:Y:S01]  /*6790*/  FFMA.FTZ R23, R25, UR12, -R32 ;  /* 0x0000000c19177c23 */ /* 0x000fe20008010820 */
[----:B------:R-:W-:Y:S01]  /*67a0*/  FADD.FTZ R63, R63, R20 ;  /* 0x000000143f3f7221 */ /* 0x000fe20000010000 */
[----:B------:R3:W4:Y:S01]  /*67b0*/  MUFU.EX2 R41, R31 ;  /* 0x0000001f00297308 */ /* 0x0007220000000800 */
[----:B------:R-:W-:Y:S01]  /*67c0*/  FADD.FTZ R22, R3, R22 ;  /* 0x0000001603167221 */ /* 0x000fe20000010000 */
[----:B------:R-:W-:Y:S01]  /*67d0*/  FFMA.FTZ R5, R35, UR12, -R32 ;  /* 0x0000000c23057c23 */ /* 0x000fe20008010820 */
[----:B------:R-:W-:Y:S01]  /*67e0*/  FADD.FTZ R52, R52, R63 ;  /* 0x0000003f34347221 */ /* 0x000fe20000010000 */
[----:B------:R-:W-:Y:S01]  /*67f0*/  HMMA.16816.F32.BF16 R68, R12, R16, R68 ;  /* 0x000000100c44723c */ /* 0x000fe20000041844 */
[----:B------:R-:W-:-:S02]  /*6800*/  FADD.FTZ R61, R61, R22 ;  /* 0x000000163d3d7221 */ /* 0x000fc40000010000 */
[----:B------:R-:W-:Y:S01]  /*6810*/  FADD.FTZ R57, R57, R52 ;  /* 0x0000003439397221 */ /* 0x000fe20000010000 */
[----:B------:R-:W-:Y:S01]  /*6820*/  MUFU.EX2 R4, R23 ;  /* 0x0000001700047308 */ /* 0x000fe20000000800 */
[----:B--2---:R-:W2:Y:S01]  /*6830*/  LDSM.16.MT88.4 R24, [R168+0x9800] ;  /* 0x00980000a818783b */ /* 0x004ea20000004200 */
[----:B------:R-:W-:Y:S01]  /*6840*/  FADD.FTZ R50, R50, R61 ;  /* 0x0000003d32327221 */ /* 0x000fe20000010000 */
[----:B------:R-:W-:Y:S01]  /*6850*/  FADD.FTZ R48, R48, R57 ;  /* 0x0000003930307221 */ /* 0x000fe20000010000 */
[C---:B------:R-:W-:Y:S01]  /*6860*/  HMMA.16816.F32.BF16 R88, R12.reuse, R18, R88 ;  /* 0x000000120c58723c */ /* 0x040fe20000041858 */
[----:B------:R-:W5:Y:S01]  /*6870*/  LDSM.16.MT88.4 R16, [R165+0x9800] ;  /* 0x00980000a510783b */ /* 0x000f620000004200 */
[----:B------:R-:W-:Y:S01]  /*6880*/  FADD.FTZ R51, R51, R50 ;  /* 0x0000003233337221 */ /* 0x000fe20000010000 */
[----:B------:R-:W-:Y:S01]  /*6890*/  FADD.FTZ R115, R115, R48 ;  /* 0x0000003073737221 */ /* 0x000fe20000010000 */
[----:B------:R4:W4:Y:S01]  /*68a0*/  MUFU.EX2 R3, R21 ;  /* 0x0000001500037308 */ /* 0x0009220000000800 */
[----:B---3--:R-:W3:Y:S01]  /*68b0*/  LDSM.16.MT88.4 R28, [R164+0x9000] ;  /* 0x00900000a41c783b */ /* 0x008ee20000004200 */
[----:B------:R-:W-:Y:S01]  /*68c0*/  FADD.FTZ R46, R46, R51 ;  /* 0x000000332e2e7221 */ /* 0x000fe20000010000 */
[----:B------:R-:W-:Y:S01]  /*68d0*/  FADD.FTZ R104, R104, R115 ;  /* 0x0000007368687221 */ /* 0x000fe20000010000 */
[C---:B-1----:R-:W-:Y:S02]  /*68e0*/  HMMA.16816.F32.BF16 R72, R12.reuse, R8, R72 ;  /* 0x000000080c48723c */ /* 0x042fe40000041848 */
[----:B------:R-:W-:Y:S01]  /*68f0*/  FADD.FTZ R113, R113, R46 ;  /* 0x0000002e71717221 */ /* 0x000fe20000010000 */
[----:B------:R-:W-:Y:S01]  /*6900*/  FADD.FTZ R111, R111, R104 ;  /* 0x000000686f6f7221 */ /* 0x000fe20000010000 */
[----:B------:R-:W1:Y:S02]  /*6910*/  MUFU.EX2 R5, R5 ;  /* 0x0000000500057308 */ /* 0x000e640000000800 */
[----:B------:R-:W-:Y:S01]  /*6920*/  FADD.FTZ R102, R102, R113 ;  /* 0x0000007166667221 */ /* 0x000fe20000010000 */
[----:B------:R-:W-:Y:S01]  /*6930*/  FADD.FTZ R100, R100, R111 ;  /* 0x0000006f64647221 */ /* 0x000fe20000010000 */
[----:B------:R-:W-:Y:S01]  /*6940*/  HMMA.16816.F32.BF16 R84, R12, R10, R84 ;  /* 0x0000000a0c54723c */ /* 0x000fe20000041854 */
[----:B----4-:R-:W-:Y:S01]  /*6950*/  F2FP.BF16.F32.PACK_AB R8, R41, R44 ;  /* 0x0000002c2908723e */ /* 0x010fe200000010ff */
[----:B------:R-:W-:Y:S01]  /*6960*/  FADD.FTZ R109, R109, R102 ;  /* 0x000000666d6d7221 */ /* 0x000fe20000010000 */
[----:B------:R-:W-:Y:S01]  /*6970*/  FADD.FTZ R137, R137, R100 ;  /* 0x0000006489897221 */ /* 0x000fe20000010000 */
[----:B------:R-:W4:Y:S02]  /*6980*/  LDSM.16.MT88.4 R20, [R166+0x9800] ;  /* 0x00980000a614783b */ /* 0x000f240000004200 */
[----:B------:R-:W-:Y:S01]  /*6990*/  FADD.FTZ R56, R56, R109 ;  /* 0x0000006d38387221 */ /* 0x000fe20000010000 */
[----:B------:R-:W-:Y:S01]  /*69a0*/  F2FP.BF16.F32.PACK_AB R10, R193, R38 ;  /* 0x00000026c10a723e */ /* 0x000fe200000010ff */
[----:B------:R-:W-:Y:S01]  /*69b0*/  FADD.FTZ R108, R108, R137 ;  /* 0x000000896c6c7221 */ /* 0x000fe20000010000 */
[----:B------:R-:W-:Y:S01]  /*69c0*/  F2FP.BF16.F32.PACK_AB R9, R3, R4 ;  /* 0x000000040309723e */ /* 0x000fe200000010ff */
[----:B------:R-:W-:-:S02]  /*69d0*/  FADD.FTZ R139, R139, R56 ;  /* 0x000000388b8b7221 */ /* 0x000fc40000010000 */
[----:B------:R-:W-:Y:S01]  /*69e0*/  FADD.FTZ R135, R135, R108 ;  /* 0x0000006c87877221 */ /* 0x000fe20000010000 */
[----:B-1----:R-:W-:Y:S01]  /*69f0*/  F2FP.BF16.F32.PACK_AB R11, R194, R5 ;  /* 0x00000005c20b723e */ /* 0x002fe200000010ff */
[----:B------:R-:W-:Y:S02]  /*6a00*/  FADD.FTZ R139, R112, R139 ;  /* 0x0000008b708b7221 */ /* 0x000fe40000010000 */
[----:B------:R-:W-:-:S04]  /*6a10*/  FADD.FTZ R135, R106, R135 ;  /* 0x000000876a877221 */ /* 0x000fc80000010000 */
[C---:B--2---:R-:W-:Y:S06]  /*6a20*/  HMMA.16816.F32.BF16 R96, R8.reuse, R24, R96 ;  /* 0x000000180860723c */ /* 0x044fec0000041860 */
[----:B-----5:R-:W-:Y:S01]  /*6a30*/  HMMA.16816.F32.BF16 R72, R8, R16, R72 ;  /* 0x000000100848723c */ /* 0x020fe20000041848 */
[----:B------:R-:W-:-:S04]  /*6a40*/  FADD.FTZ R24, R110, R139 ;  /* 0x0000008b6e187221 */ /* 0x000fc80000010000 */
[----:B------:R-:W-:Y:S01]  /*6a50*/  FADD.FTZ R24, R123, R24 ;  /* 0x000000187b187221 */ /* 0x000fe20000010000 */
[----:B---3--:R-:W-:Y:S03]  /*6a60*/  HMMA.16816.F32.BF16 R76, R12, R28, R76 ;  /* 0x0000001c0c4c723c */ /* 0x008fe6000004184c */
[----:B------:R-:W-:-:S03]  /*6a70*/  FADD.FTZ R103, R103, R24 ;  /* 0x0000001867677221 */ /* 0x000fc60000010000 */
[----:B------:R-:W-:Y:S01]  /*6a80*/  HMMA.16816.F32.BF16 R80, R12, R30, R80 ;  /* 0x0000001e0c50723c */ /* 0x000fe20000041850 */
[----:B------:R-:W1:Y:S01]  /*6a90*/  LDSM.16.MT88.4 R12, [R164+0x9800] ;  /* 0x00980000a40c783b */ /* 0x000e620000004200 */
[----:B------:R-:W-:-:S04]  /*6aa0*/  FADD.FTZ R64, R64, R103 ;  /* 0x0000006740407221 */ /* 0x000fc80000010000 */
[----:B----4-:R-:W-:Y:S01]  /*6ab0*/  HMMA.16816.F32.BF16 R68, R8, R20, R68 ;  /* 0x000000140844723c */ /* 0x010fe20000041844 */
[----:B------:R-:W-:-:S04]  /*6ac0*/  FADD.FTZ R65, R65, R64 ;  /* 0x0000004041417221 */ /* 0x000fc80000010000 */
[----:B------:R-:W-:Y:S01]  /*6ad0*/  FADD.FTZ R62, R62, R65 ;  /* 0x000000413e3e7221 */ /* 0x000fe20000010000 */
[C---:B------:R-:W-:Y:S01]  /*6ae0*/  HMMA.16816.F32.BF16 R92, R8.reuse, R26, R92 ;  /* 0x0000001a085c723c */ /* 0x040fe2000004185c */
[----:B------:R-:W-:Y:S02]  /*6af0*/  FADD.FTZ R20, R114, R135 ;  /* 0x0000008772147221 */ /* 0x000fe40000010000 */
[----:B------:R-:W-:Y:S02]  /*6b00*/  FADD.FTZ R17, R49, R62 ;  /* 0x0000003e31117221 */ /* 0x000fe40000010000 */
[----:B------:R-:W-:Y:S01]  /*6b10*/  FADD.FTZ R20, R131, R20 ;  /* 0x0000001483147221 */ /* 0x000fe20000010000 */
[----:B------:R-:W-:Y:S01]  /*6b20*/  HMMA.16816.F32.BF16 R88, R8, R22, R88 ;  /* 0x000000160858723c */ /* 0x000fe20000041858 */
[----:B------:R-:W-:Y:S02]  /*6b30*/  FADD.FTZ R17, R58, R17 ;  /* 0x000000113a117221 */ /* 0x000fe40000010000 */
[----:B------:R-:W-:-:S02]  /*6b40*/  FADD.FTZ R129, R129, R20 ;  /* 0x0000001481817221 */ /* 0x000fc40000010000 */
[----:B------:R-:W-:Y:S01]  /*6b50*/  FADD.FTZ R54, R54, R17 ;  /* 0x0000001136367221 */ /* 0x000fe20000010000 */
[----:B------:R-:W-:Y:S01]  /*6b60*/  HMMA.16816.F32.BF16 R84, R8, R18, R84 ;  /* 0x000000120854723c */ /* 0x000fe20000041854 */
        /* <DEDUP_REMOVED lines=8> */
[----:B------:R-:W-:Y:S01]  /*6bf0*/  FADD.FTZ R37, R37, R34 ;  /* 0x0000002225257221 */ /* 0x000fe20000010000 */
[----:B-1----:R-:W-:Y:S01]  /*6c00*/  HMMA.16816.F32.BF16 R76, R8, R12, R76 ;  /* 0x0000000c084c723c */ /* 0x002fe2000004184c */
[----:B------:R-:W-:Y:S02]  /*6c10*/  FADD.FTZ R194, R194, R5 ;  /* 0x00000005c2c27221 */ /* 0x000fe40000010000 */
[----:B------:R-:W-:-:S03]  /*6c20*/  FADD.FTZ R44, R44, R37 ;  /* 0x000000252c2c7221 */ /* 0x000fc60000010000 */
[----:B------:R-:W-:Y:S01]  /*6c30*/  HMMA.16816.F32.BF16 R80, R8, R14, R80 ;  /* 0x0000000e0850723c */ /* 0x000fe20000041850 */
[----:B------:R-:W-:-:S04]  /*6c40*/  FADD.FTZ R41, R41, R44 ;  /* 0x0000002c29297221 */ /* 0x000fc80000010000 */
[----:B------:R-:W-:-:S04]  /*6c50*/  FADD.FTZ R38, R38, R41 ;  /* 0x0000002926267221 */ /* 0x000fc80000010000 */
[----:B------:R-:W-:Y:S01]  /*6c60*/  FADD.FTZ R193, R193, R38 ;  /* 0x00000026c1c17221 */ /* 0x000fe20000010000 */
[----:B------:R-:W-:-:S14]  /*6c70*/  @!P2 BRA `(.L_x_5430) ;  /* 0x0000003c00e8a947 */ /* 0x000fdc0003800000 */
[----:B------:R-:W-:-:S04]  /*6c80*/  DEPBAR.LE SB0, 0x0 ;  /* 0x000080000000791a */ /* 0x000fc80000000000 */
[----:B------:R-:W-:Y:S01]  /*6c90*/  IADD3 R181, R124, -0x2, RZ ;  /* 0xfffffffe7cb57810 */ /* 0x000fe20007ffe0ff */
[----:B------:R-:W-:Y:S06]  /*6ca0*/  BAR.SYNC.DEFER_BLOCKING 0x0 ;  /* 0x0000000000007b1d */ /* 0x000fec0000010000 */
[----:B------:R-:W-:Y:S05]  /*6cb0*/  @!P0 BRA `(.L_x_5431) ;  /* 0x0000000000ec8947 */ /* 0x000fea0003800000 */
[----:B------:R-:W1:Y:S01]  /*6cc0*/  LDC R4, c[0x0][0x380] ;  /* 0x0000e000ff047b82 */ /* 0x000e620000000800 */
[----:B------:R-:W-:Y:S01]  /*6cd0*/  IMAD.SHL.U32 R5, R181, 0x80, RZ ;  /* 0x00000080b5057824 */ /* 0x000fe200078e00ff */
[----:B------:R-:W-:-:S04]  /*6ce0*/  ULDC.64 UR4, c[0x0][0x238] ;  /* 0x00008e0000047ab9 */ /* 0x000fc80000000a00 */
[C---:B------:R-:W-:Y:S02]  /*6cf0*/  IADD3 R15, R5.reuse, 0x80, RZ ;  /* 0x00000080050f7810 */ /* 0x040fe40007ffe0ff */
[----:B------:R-:W-:Y:S02]  /*6d00*/  IABS R9, R5 ;  /* 0x0000000500097213 */ /* 0x000fe40000000000 */
[----:B------:R-:W-:Y:S02]  /*6d10*/  IABS R11, R15 ;  /* 0x0000000f000b7213 */ /* 0x000fe40000000000 */
[-C--:B-1----:R-:W-:Y:S02]  /*6d20*/  IABS R3, R4.reuse ;  /* 0x0000000400037213 */ /* 0x082fe40000000000 */
[-C--:B------:R-:W-:Y:S02]  /*6d30*/  LOP3.LUT R5, R5, R4.reuse, RZ, 0x3c, !PT ;  /* 0x0000000405057212 */ /* 0x080fe400078e3cff */
[----:B------:R-:W1:Y:S01]  /*6d40*/  I2F.RP R8, R3 ;  /* 0x0000000300087306 */ /* 0x000e620000209400 */
[----:B------:R-:W-:-:S02]  /*6d50*/  LOP3.LUT R15, R15, R4, RZ, 0x3c, !PT ;  /* 0x000000040f0f7212 */ /* 0x000fc400078e3cff */
[----:B------:R-:W-:Y:S02]  /*6d60*/  ISETP.GE.AND P1, PT, R5, RZ, PT ;  /* 0x000000ff0500720c */ /* 0x000fe40003f26270 */
[----:B------:R-:W-:-:S03]  /*6d70*/  ISETP.GE.AND P3, PT, R15, RZ, PT ;  /* 0x000000ff0f00720c */ /* 0x000fc60003f66270 */
        /* <DEDUP_REMOVED lines=22> */
[----:B------:R-:W-:-:S09]  /*6ee0*/  ISETP.NE.AND P2, PT, R4, RZ, PT ;  /* 0x000000ff0400720c */ /* 0x000fd20003f45270 */
[----:B------:R-:W-:Y:S02]  /*6ef0*/  @P6 IADD3 R13, R13, 0x1, RZ ;  /* 0x000000010d0d6810 */ /* 0x000fe40007ffe0ff */
[----:B------:R-:W-:Y:S02]  /*6f00*/  @P5 VIADD R12, R12, 0x1 ;  /* 0x000000010c0c5836 */ /* 0x000fe40000000000 */
[----:B------:R-:W-:Y:S02]  /*6f10*/  @!P3 IADD3 R13, -R13, RZ, RZ ;  /* 0x000000ff0d0db210 */ /* 0x000fe40007ffe1ff */
[----:B------:R-:W-:Y:S02]  /*6f20*/  @!P1 IMAD.MOV R12, RZ, RZ, -R12 ;  /* 0x000000ffff0c9224 */ /* 0x000fe400078e0a0c */
[----:B------:R-:W-:-:S03]  /*6f30*/  SEL R3, R9, R13, !P2 ;  /* 0x0000000d09037207 */ /* 0x000fc60005000000 */
[----:B------:R-:W-:Y:S02]  /*6f40*/  SEL R9, R9, R12, !P2 ;  /* 0x0000000c09097207 */ /* 0x000fe40005000000 */
[----:B------:R-:W-:-:S04]  /*6f50*/  IMAD.WIDE R14, R3, 0x4, R186 ;  /* 0x00000004030e7825 */ /* 0x000fc800078e02ba */
[----:B------:R-:W-:Y:S01]  /*6f60*/  IMAD.WIDE R12, R9, 0x4, R186 ;  /* 0x00000004090c7825 */ /* 0x000fe200078e02ba */
[----:B------:R-:W2:Y:S04]  /*6f70*/  LDG.E R8, desc[UR10][R14.64] ;  /* 0x0000000a0e087981 */ /* 0x000ea8000c1e1900 */
[----:B------:R-:W2:Y:S01]  /*6f80*/  LDG.E R5, desc[UR10][R12.64] ;  /* 0x0000000a0c057981 */ /* 0x000ea2000c1e1900 */
[----:B------:R-:W-:-:S05]  /*6f90*/  IADD3 R3, R3, -R9, RZ ;  /* 0x8000000903037210 */ /* 0x000fca0007ffe0ff */
[----:B------:R-:W-:-:S04]  /*6fa0*/  IMAD R4, R3, R4, -0x80 ;  /* 0xffffff8003047424 */ /* 0x000fc800078e0204 */
[----:B------:R-:W-:Y:S01]  /*6fb0*/  IMAD.WIDE.U32 R10, R4, R118, RZ ;  /* 0x00000076040a7225 */ /* 0x000fe200078e00ff */
[----:B------:R-:W-:-:S05]  /*6fc0*/  SHF.R.S32.HI R3, RZ, 0x1f, R4 ;  /* 0x0000001fff037819 */ /* 0x000fca0000011404 */
[----:B------:R-:W-:-:S04]  /*6fd0*/  IMAD R3, R3, R118, RZ ;  /* 0x0000007603037224 */ /* 0x000fc800078e02ff */
[----:B------:R-:W-:-:S05]  /*6fe0*/  IMAD R3, R4, R119, R3 ;  /* 0x0000007704037224 */ /* 0x000fca00078e0203 */
        /* <DEDUP_REMOVED lines=8> */
.L_x_5431:
[----:B------:R-:W-:-:S04]  /*7070*/  LEA R4, -R118, RZ, 0x7 ;  /* 0x000000ff76047211 */ /* 0x000fc800078e39ff */
[----:B------:R-:W-:-:S07]  /*7080*/  SHF.R.S32.HI R3, RZ, 0x1f, R4 ;  /* 0x0000001fff037819 */ /* 0x000fce0000011404 */
.L_x_5432:
[----:B------:R-:W-:Y:S01]  /*7090*/  ULDC UR4, c[0x0][0x2d0] ;  /* 0x0000b40000047ab9 */ /* 0x000fe20000000800 */
[----:B------:R-:W-:Y:S02]  /*70a0*/  LEA R196, P2, R4, R196, 0x1 ;  /* 0x000000c404c47211 */ /* 0x000fe400078408ff */
[----:B------:R-:W-:Y:S02]  /*70b0*/  ISETP.GE.AND P1, PT, R184, UR4, PT ;  /* 0x00000004b8007c0c */ /* 0x000fe4000bf26270 */
[----:B------:R-:W-:-:S11]  /*70c0*/  LEA.HI.X R195, R4, R195, R3, 0x1, P2 ;  /* 0x000000c304c37211 */ /* 0x000fd600010f0c03 */
[--C-:B------:R-:W-:Y:S01]  /*70d0*/  @!P1 IMAD.MOV.U32 R120, RZ, RZ, R6.reuse ;  /* 0x000000ffff789224 */ /* 0x100fe200078e0006 */
[----:B------:R-:W-:Y:S01]  /*70e0*/  @!P1 IADD3 R18, P3, P2, R4, R6, R179 ;  /* 0x0000000604129210 */ /* 0x000fe20007a7e0b3 */
[----:B------:R-:W-:Y:S01]  /*70f0*/  @!P1 IMAD.MOV.U32 R10, RZ, RZ, R6 ;  /* 0x000000ffff0a9224 */ /* 0x000fe200078e0006 */
[----:B------:R-:W-:Y:S01]  /*7100*/  @P1 STS.128 [R182+0x6000], RZ ;  /* 0x006000ffb6001388 */ /* 0x000fe20000000c00 */
[--C-:B------:R-:W-:Y:S01]  /*7110*/  @!P1 IMAD.MOV.U32 R11, RZ, RZ, R121.reuse ;  /* 0x000000ffff0b9224 */ /* 0x100fe200078e0079 */
[----:B------:R-:W-:Y:S01]  /*7120*/  @!P1 IADD3.X R5, R3, R121, R178, P3, P2 ;  /* 0x0000007903059210 */ /* 0x000fe20001fe44b2 */
[----:B------:R-:W-:Y:S01]  /*7130*/  @!P1 IMAD.WIDE.U32 R8, R118, 0x30, R120 ;  /* 0x0000003076089825 */ /* 0x000fe200078e0078 */
[----:B------:R-:W-:-:S03]  /*7140*/  @!P1 LEA R16, P4, R18, UR6, 0x1 ;  /* 0x0000000612109c11 */ /* 0x000fc6000f8808ff */
[----:B------:R-:W-:Y:S01]  /*7150*/  @!P1 IMAD.WIDE.U32 R10, R118, 0x50, R10 ;  /* 0x00000050760a9825 */ /* 0x000fe200078e000a */
[----:B------:R-:W-:Y:S02]  /*7160*/  @!P1 IADD3 R8, P3, R4, R8, RZ ;  /* 0x0000000804089210 */ /* 0x000fe40007f7e0ff */
[----:B------:R-:W-:Y:S01]  /*7170*/  @!P1 LEA.HI.X R17, R18, UR7, R5, 0x1, P4 ;  /* 0x0000000712119c11 */ /* 0x000fe2000a0f0c05 */
[C---:B------:R-:W-:Y:S01]  /*7180*/  @!P1 IMAD R14, R119.reuse, 0x30, RZ ;  /* 0x00000030770e9824 */ /* 0x040fe200078e02ff */
[----:B------:R-:W-:Y:S01]  /*7190*/  @!P1 IADD3 R10, P2, R4, R10, RZ ;  /* 0x0000000a040a9210 */ /* 0x000fe20007f5e0ff */
[----:B------:R-:W-:Y:S02]  /*71a0*/  @!P1 IMAD R12, R119, 0x50, RZ ;  /* 0x00000050770c9824 */ /* 0x000fe400078e02ff */
[----:B------:R-:W-:Y:S01]  /*71b0*/  @!P1 IMAD.MOV.U32 R20, RZ, RZ, R6 ;  /* 0x000000ffff149224 */ /* 0x000fe200078e0006 */
[C---:B------:R-:W-:Y:S01]  /*71c0*/  @!P1 IADD3.X R5, R3.reuse, R9, R14, P3, !PT ;  /* 0x0000000903059210 */ /* 0x040fe20001ffe40e */
[--C-:B------:R-:W-:Y:S01]  /*71d0*/  @!P1 IMAD.MOV.U32 R21, RZ, RZ, R121.reuse ;  /* 0x000000ffff159224 */ /* 0x100fe200078e0079 */
[----:B------:R-:W-:Y:S01]  /*71e0*/  @!P1 IADD3.X R7, R3, R11, R12, P2, !PT ;  /* 0x0000000b03079210 */ /* 0x000fe200017fe40c */
[----:B------:R-:W-:Y:S01]  /*71f0*/  @!P1 IMAD.MOV.U32 R18, RZ, RZ, R6 ;  /* 0x000000ffff129224 */ /* 0x000fe200078e0006 */
[CC--:B------:R-:W-:Y:S01]  /*7200*/  @!P1 LEA R9, P4, R118.reuse, R6.reuse, 0x5 ;  /* 0x0000000676099211 */ /* 0x0c0fe200078828ff */
[----:B------:R-:W-:Y:S01]  /*7210*/  @!P1 IMAD.MOV.U32 R19, RZ, RZ, R121 ;  /* 0x000000ffff139224 */ /* 0x000fe200078e0079 */
[C---:B------:R-:W-:Y:S01]  /*7220*/  @!P1 LEA R11, P2, R118.reuse, R6, 0x6 ;  /* 0x00000006760b9211 */ /* 0x040fe200078430ff */
[----:B------:R-:W-:Y:S01]  /*7230*/  @!P1 IMAD.WIDE.U32 R20, R118, 0x60, R20 ;  /* 0x0000006076149825 */ /* 0x000fe200078e0014 */
[----:B------:R-:W-:-:S02]  /*7240*/  @!P1 IADD3 R9, P3, R4, R9, RZ ;  /* 0x0000000904099210 */ /* 0x000fc40007f7e0ff */
[CC--:B------:R-:W-:Y:S01]  /*7250*/  @!P1 LEA.HI.X R12, R118.reuse, R121.reuse, R119, 0x5, P4 ;  /* 0x00000079760c9211 */ /* 0x0c0fe200020f2c77 */
[C---:B------:R-:W-:Y:S01]  /*7260*/  @!P1 IMAD.WIDE.U32 R18, R118.reuse, 0x70, R18 ;  /* 0x0000007076129825 */ /* 0x040fe200078e0012 */
[----:B------:R-:W-:Y:S02]  /*7270*/  @!P1 LEA.HI.X R120, R118, R121, R119, 0x6, P2 ;  /* 0x0000007976789211 */ /* 0x000fe400010f3477 */
[C---:B------:R-:W-:Y:S01]  /*7280*/  @!P1 IADD3 R11, P2, R4.reuse, R11, RZ ;  /* 0x0000000b040b9210 */ /* 0x040fe20007f5e0ff */
[----:B------:R-:W-:Y:S02]  /*7290*/  @!P1 IMAD R6, R119, 0x60, RZ ;  /* 0x0000006077069824 */ /* 0x000fe400078e02ff */
[----:B------:R-:W-:Y:S01]  /*72a0*/  @!P1 IMAD.X R12, R3, 0x1, R12, P3 ;  /* 0x00000001030c9824 */ /* 0x000fe200018e060c */
[C---:B------:R-:W-:Y:S01]  /*72b0*/  @!P1 IADD3 R13, P3, R4.reuse, R20, RZ ;  /* 0x00000014040d9210 */ /* 0x040fe20007f7e0ff */
[----:B------:R-:W-:Y:S01]  /*72c0*/  @!P1 IMAD R14, R119, 0x70, RZ ;  /* 0x00000070770e9824 */ /* 0x000fe200078e02ff */
[----:B------:R-:W-:Y:S01]  /*72d0*/  @!P1 LEA R20, P5, R9, UR6, 0x1 ;  /* 0x0000000609149c11 */ /* 0x000fe2000f8a08ff */
[C---:B------:R-:W-:Y:S01]  /*72e0*/  @!P1 IMAD.X R120, R3.reuse, 0x1, R120, P2 ;  /* 0x0000000103789824 */ /* 0x040fe200010e0678 */
[----:B------:R-:W-:Y:S01]  /*72f0*/  @!P1 IADD3 R4, P2, R4, R18, RZ ;  /* 0x0000001204049210 */ /* 0x000fe20007f5e0ff */
[----:B------:R-:W-:Y:S01]  /*7300*/  @!P1 IMAD.MOV.U32 R197, RZ, RZ, R195 ;  /* 0x000000ffffc59224 */ /* 0x000fe200078e00c3 */
[----:B------:R-:W-:-:S02]  /*7310*/  @!P1 IADD3.X R6, R3, R6, R21, P3, !PT ;  /* 0x0000000603069210 */ /* 0x000fc40001ffe415 */
[----:B------:R-:W-:Y:S02]  /*7320*/  @!P1 LEA R18, P4, R11, UR6, 0x1 ;  /* 0x000000060b129c11 */ /* 0x000fe4000f8808ff */
[----:B------:R-:W-:Y:S01]  /*7330*/  @!P1 IADD3.X R3, R3, R19, R14, P2, !PT ;  /* 0x0000001303039210 */ /* 0x000fe200017fe40e */
[----:B------:R-:W-:Y:S01]  /*7340*/  @!PT LDS RZ, [RZ] ;  /* 0x00000000fffff984 */ /* 0x000fe20000000800 */
[----:B------:R-:W-:Y:S01]  /*7350*/  @!PT LDS RZ, [RZ] ;  /* 0x00000000fffff984 */ /* 0x000fe20000000800 */
[----:B------:R-:W-:Y:S01]  /*7360*/  @!PT LDS RZ, [RZ] ;  /* 0x00000000fffff984 */ /* 0x000fe20000000800 */
[----:B------:R-:W-:Y:S01]  /*7370*/  @!P1 LDGSTS.E.BYPASS.LTC128B.128 [R182+0x6000], desc[UR10][R196.64] ;  /* 0x06000000c4b69fae */ /* 0x000fe2000b901d4a */
[----:B------:R-:W-:Y:S02]  /*7380*/  @!P1 LEA.HI.X R21, R9, UR7, R12, 0x1, P5 ;  /* 0x0000000709159c11 */ /* 0x000fe4000a8f0c0c */
        /* <DEDUP_REMOVED lines=9> */
[C---:B------:R-:W-:Y:S01]  /*7420*/  @!P1 LEA R24, P3, R13.reuse, UR6, 0x1 ;  /* 0x000000060d189c11 */ /* 0x040fe2000f8608ff */
[----:B------:R-:W-:Y:S01]  /*7430*/  @P1 STS.128 [R182+0x7000], RZ ;  /* 0x007000ffb6001388 */ /* 0x000fe20000000c00 */
[----:B------:R-:W-:Y:S02]  /*7440*/  @!P1 LEA R22, P2, R4, UR6, 0x1 ;  /* 0x0000000604169c11 */ /* 0x000fe4000f8408ff */
[----:B------:R-:W-:Y:S01]  /*7450*/  @!P1 LEA.HI.X R27, R10, UR7, R7, 0x1, P4 ;  /* 0x000000070a1b9c11 */ /* 0x000fe2000a0f0c07 */
[----:B------:R-:W-:Y:S01]  /*7460*/  @!PT LDS RZ, [RZ] ;  /* 0x00000000fffff984 */ /* 0x000fe20000000800 */
[----:B------:R-:W-:Y:S01]  /*7470*/  @!PT LDS RZ, [RZ] ;  /* 0x00000000fffff984 */ /* 0x000fe20000000800 */
[----:B------:R-:W-:Y:S01]  /*7480*/  @!PT LDS RZ, [RZ] ;  /* 0x00000000fffff984 */ /* 0x000fe20000000800 */
[----:B------:R-:W-:Y:S01]  /*7490*/  @!P1 LDGSTS.E.BYPASS.LTC128B.128 [R182+0x7000], desc[UR10][R20.64] ;  /* 0x0700000014b69fae */ /* 0x000fe2000b901d4a */
[----:B------:R-:W-:Y:S02]  /*74a0*/  @!P1 LEA.HI.X R25, R13, UR7, R6, 0x1, P3 ;  /* 0x000000070d199c11 */ /* 0x000fe400098f0c06 */
[----:B------:R-:W-:Y:S01]  /*74b0*/  @!P1 LEA.HI.X R23, R4, UR7, R3, 0x1, P2 ;  /* 0x0000000704179c11 */ /* 0x000fe200090f0c03 */
[----:B------:R-:W-:Y:S01]  /*74c0*/  @P1 STS.128 [R182+0x7800], RZ ;  /* 0x007800ffb6001388 */ /* 0x000fe20000000c00 */
[----:B------:R-:W-:-:S03]  /*74d0*/  ISETP.GE.AND P2, PT, R124, 0x3, PT ;  /* 0x000000037c00780c */ /* 0x000fc60003f46270 */
        /* <DEDUP_REMOVED lines=26> */
[----:B------:R-:W-:Y:S04]  /*7680*/  LDSM.16.M88.4 R100, [R172] ;  /* 0x00000000ac64783b */ /* 0x000fe80000000200 */
[----:B-1----:R-:W-:Y:S04]  /*7690*/  LDSM.16.M88.4 R12, [R167+0x2000] ;  /* 0x00200000a70c783b */ /* 0x002fe80000000200 */
[----:B------:R-:W1:Y:S04]  /*76a0*/  LDSM.16.M88.4 R52, [R173+0x2800] ;  /* 0x00280000ad34783b */ /* 0x000e680000000200 */
[----:B------:R-:W4:Y:S04]  /*76b0*/  LDSM.16.M88.4 R36, [R173+0x3800] ;  /* 0x00380000ad24783b */ /* 0x000f280000000200 */
[----:B------:R-:W5:Y:S04]  /*76c0*/  LDSM.16.M88.4 R28, [R173+0x4000] ;  /* 0x00400000ad1c783b */ /* 0x000f680000000200 */
[----:B------:R-:W5:Y:S04]  /*76d0*/  LDSM.16.M88.4 R8, [R167+0x2800] ;  /* 0x00280000a708783b */ /* 0x000f680000000200 */
[----:B------:R-:W5:Y:S04]  /*76e0*/  LDSM.16.M88.4 R44, [R173+0x3000] ;  /* 0x00300000ad2c783b */ /* 0x000f680000000200 */
[----:B--2---:R-:W2:Y:S04]  /*76f0*/  LDSM.16.M88.4 R20, [R173+0x4800] ;  /* 0x00480000ad14783b */ /* 0x004ea80000000200 */
[----:B------:R-:W-:Y:S01]  /*7700*/  LDSM.16.M88.4 R112, [R173+0x5800] ;  /* 0x00580000ad70783b */ /* 0x000fe20000000200 */
[C---:B---3--:R-:W-:Y:S03]  /*7710*/  HMMA.16816.F32.BF16 R64, R4.reuse, R60, RZ ;  /* 0x0000003c0440723c */ /* 0x048fe600000418ff */
[----:B------:R-:W-:Y:S04]  /*7720*/  LDSM.16.M88.4 R108, [R167+0x3800] ;  /* 0x00380000a76c783b */ /* 0x000fe80000000200 */
[----:B------:R-:W-:Y:S01]  /*7730*/  LDSM.16.M88.4 R104, [R167+0x4000] ;  /* 0x00400000a768783b */ /* 0x000fe20000000200 */
[C---:B------:R-:W-:Y:S03]  /*7740*/  HMMA.16816.F32.BF16 R60, R4.reuse, R62, RZ ;  /* 0x0000003e043c723c */ /* 0x040fe600000418ff */
[----:B------:R-:W-:Y:S03]  /*7750*/  LDSM.16.M88.4 R120, [R167+0x3000] ;  /* 0x00300000a778783b */ /* 0x000fe60000000200 */
[C---:B-1----:R-:W-:Y:S01]  /*7760*/  HMMA.16816.F32.BF16 R56, R4.reuse, R52, RZ ;  /* 0x000000340438723c */ /* 0x042fe200000418ff */
[----:B------:R-:W1:Y:S01]  /*7770*/  S2R R3, SR_TID.X ;  /* 0x0000000000037919 */ /* 0x000e620000002100 */
[----:B------:R-:W0:Y:S04]  /*7780*/  LDGDEPBAR ;  /* 0x00000000000079af */ /* 0x000e280000000000 */
[----:B------:R-:W-:Y:S06]  /*7790*/  HMMA.16816.F32.BF16 R52, R4, R54, RZ ;  /* 0x000000360434723c */ /* 0x000fec00000418ff */
[C---:B------:R-:W-:Y:S06]  /*77a0*/  HMMA.16816.F32.BF16 R64, R100.reuse, R12, R64 ;  /* 0x0000000c6440723c */ /* 0x040fec0000041840 */
[----:B------:R-:W-:Y:S01]  /*77b0*/  HMMA.16816.F32.BF16 R60, R100, R14, R60 ;  /* 0x0000000e643c723c */ /* 0x000fe2000004183c */
[----:B------:R-:W3:Y:S05]  /*77c0*/  LDSM.16.M88.4 R12, [R173+0x5000] ;  /* 0x00500000ad0c783b */ /* 0x000eea0000000200 */
[C---:B----4-:R-:W-:Y:S06]  /*77d0*/  HMMA.16816.F32.BF16 R40, R4.reuse, R36, RZ ;  /* 0x000000240428723c */ /* 0x050fec00000418ff */
[----:B-----5:R-:W-:Y:S01]  /*77e0*/  HMMA.16816.F32.BF16 R32, R4, R28, RZ ;  /* 0x0000001c0420723c */ /* 0x020fe200000418ff */
[----:B-1----:R-:W-:-:S05]  /*77f0*/  IMAD.SHL.U32 R3, R3, 0x2, RZ ;  /* 0x0000000203037824 */ /* 0x002fca00078e00ff */
[----:B------:R-:W-:Y:S01]  /*7800*/  HMMA.16816.F32.BF16 R36, R4, R38, RZ ;  /* 0x000000260424723c */ /* 0x000fe200000418ff */
[----:B------:R-:W-:-:S05]  /*7810*/  LOP3.LUT R3, R3, 0x6, RZ, 0xc0, !PT ;  /* 0x0000000603037812 */ /* 0x000fca00078ec0ff */
[----:B------:R-:W-:Y:S06]  /*7820*/  HMMA.16816.F32.BF16 R28, R4, R30, RZ ;  /* 0x0000001e041c723c */ /* 0x000fec00000418ff */
[----:B------:R-:W-:Y:S06]  /*7830*/  HMMA.16816.F32.BF16 R56, R100, R8, R56 ;  /* 0x000000086438723c */ /* 0x000fec0000041838 */
[----:B------:R-:W-:Y:S06]  /*7840*/  HMMA.16816.F32.BF16 R48, R4, R44, RZ ;  /* 0x0000002c0430723c */ /* 0x000fec00000418ff */
[----:B------:R-:W-:Y:S06]  /*7850*/  HMMA.16816.F32.BF16 R52, R100, R10, R52 ;  /* 0x0000000a6434723c */ /* 0x000fec0000041834 */
[C---:B--2---:R-:W-:Y:S06]  /*7860*/  HMMA.16816.F32.BF16 R24, R4.reuse, R20, RZ ;  /* 0x000000140418723c */ /* 0x044fec00000418ff */
[C---:B---3--:R-:W-:Y:S06]  /*7870*/  HMMA.16816.F32.BF16 R16, R4.reuse, R12, RZ ;  /* 0x0000000c0410723c */ /* 0x048fec00000418ff */
        /* <DEDUP_REMOVED lines=13> */
[C---:B------:R-:W-:Y:S06]  /*7950*/  HMMA.16816.F32.BF16 R44, R100.reuse, R122, R44 ;  /* 0x0000007a642c723c */ /* 0x040fec000004182c */
[C---:B-1----:R-:W-:Y:S06]  /*7960*/  HMMA.16816.F32.BF16 R24, R100.reuse, R112, R24 ;  /* 0x000000706418723c */ /* 0x042fec0000041818 */
[C---:B------:R-:W-:Y:S01]  /*7970*/  HMMA.16816.F32.BF16 R20, R100.reuse, R114, R20 ;  /* 0x000000726414723c */ /* 0x040fe20000041814 */
[----:B------:R-:W-:Y:S05]  /*7980*/  LDSM.16.M88.4 R112, [R162] ;  /* 0x00000000a270783b */ /* 0x000fea0000000200 */
[C---:B--2---:R-:W-:Y:S06]  /*7990*/  HMMA.16816.F32.BF16 R16, R100.reuse, R108, R16 ;  /* 0x0000006c6410723c */ /* 0x044fec0000041810 */
[C---:B------:R-:W-:Y:S01]  /*79a0*/  HMMA.16816.F32.BF16 R12, R100.reuse, R110, R12 ;  /* 0x0000006e640c723c */ /* 0x040fe2000004180c */
[----:B------:R-:W-:Y:S05]  /*79b0*/  LDSM.16.M88.4 R108, [R170] ;  /* 0x00000000aa6c783b */ /* 0x000fea0000000200 */
[C---:B---3--:R-:W-:Y:S06]  /*79c0*/  HMMA.16816.F32.BF16 R8, R100.reuse, R104, R8 ;  /* 0x000000686408723c */ /* 0x048fec0000041808 */
[----:B------:R-:W-:Y:S01]  /*79d0*/  HMMA.16816.F32.BF16 R4, R100, R106, R4 ;  /* 0x0000006a6404723c */ /* 0x000fe20000041804 */
[----:B------:R-:W1:Y:S04]  /*79e0*/  LDSM.16.M88.4 R100, [R171] ;  /* 0x00000000ab64783b */ /* 0x000e680000000200 */
[----:B------:R-:W2:Y:S01]  /*79f0*/  LDSM.16.M88.4 R104, [R163] ;  /* 0x00000000a368783b */ /* 0x000ea20000000200 */
[C---:B-1----:R-:W-:Y:S06]  /*7a00*/  HMMA.16816.F32.BF16 R64, R100.reuse, R108, R64 ;  /* 0x0000006c6440723c */ /* 0x042fec0000041840 */
[C---:B--2---:R-:W-:Y:S06]  /*7a10*/  HMMA.16816.F32.BF16 R56, R100.reuse, R104, R56 ;  /* 0x000000686438723c */ /* 0x044fec0000041838 */
[C---:B------:R-:W-:Y:S01]  /*7a20*/  HMMA.16816.F32.BF16 R52, R100.reuse, R106, R52 ;  /* 0x0000006a6434723c */ /* 0x040fe20000041834 */
[----:B------:R-:W1:Y:S05]  /*7a30*/  LDSM.16.M88.4 R104, [R160] ;  /* 0x00000000a068783b */ /* 0x000e6a0000000200 */
[C---:B------:R-:W-:Y:S01]  /*7a40*/  HMMA.16816.F32.BF16 R60, R100.reuse, R110, R60 ;  /* 0x0000006e643c723c */ /* 0x040fe2000004183c */
[----:B------:R-:W2:Y:S05]  /*7a50*/  LDSM.16.M88.4 R108, [R161] ;  /* 0x00000000a16c783b */ /* 0x000eaa0000000200 */
[C---:B------:R-:W-:Y:S06]  /*7a60*/  HMMA.16816.F32.BF16 R48, R100.reuse, R112, R48 ;  /* 0x000000706430723c */ /* 0x040fec0000041830 */
[C---:B------:R-:W-:Y:S01]  /*7a70*/  HMMA.16816.F32.BF16 R44, R100.reuse, R114, R44 ;  /* 0x00000072642c723c */ /* 0x040fe2000004182c */
[----:B------:R-:W3:Y:S05]  /*7a80*/  LDSM.16.M88.4 R112, [R159] ;  /* 0x000000009f70783b */ /* 0x000eea0000000200 */
        /* <DEDUP_REMOVED lines=9> */
[C---:B-1----:R-:W-:Y:S06]  /*7b20*/  HMMA.16816.F32.BF16 R8, R100.reuse, R104, R8 ;  /* 0x000000686408723c */ /* 0x042fec0000041808 */
[C---:B------:R-:W-:Y:S01]  /*7b30*/  HMMA.16816.F32.BF16 R4, R100.reuse, R106, R4 ;  /* 0x0000006a6404723c */ /* 0x040fe20000041804 */
[----:B------:R-:W1:Y:S05]  /*7b40*/  LDSM.16.M88.4 R104, [R156+0x800] ;  /* 0x000800009c68783b */ /* 0x000e6a0000000200 */
[C---:B--2---:R-:W-:Y:S06]  /*7b50*/  HMMA.16816.F32.BF16 R16, R100.reuse, R108, R16 ;  /* 0x0000006c6410723c */ /* 0x044fec0000041810 */
[----:B------:R-:W-:Y:S01]  /*7b60*/  HMMA.16816.F32.BF16 R12, R100, R110, R12 ;  /* 0x0000006e640c723c */ /* 0x000fe2000004180c */
[----:B------:R-:W2:Y:S04]  /*7b70*/  LDSM.16.M88.4 R108, [R156] ;  /* 0x000000009c6c783b */ /* 0x000ea80000000200 */
[----:B------:R-:W3:Y:S01]  /*7b80*/  LDSM.16.M88.4 R100, [R156+0x1000] ;  /* 0x001000009c64783b */ /* 0x000ee20000000200 */
        /* <DEDUP_REMOVED lines=12> */
[C---:B--2---:R-:W-:Y:S06]  /*7c50*/  HMMA.16816.F32.BF16 R40, R112.reuse, R108, R40 ;  /* 0x0000006c7028723c */ /* 0x044fec0000041828 */
[----:B------:R-:W-:Y:S01]  /*7c60*/  HMMA.16816.F32.BF16 R36, R112, R110, R36 ;  /* 0x0000006e7024723c */ /* 0x000fe20000041824 */
[----:B------:R-:W2:Y:S01]  /*7c70*/  LDSM.16.M88.4 R108, [R156+0x3000] ;  /* 0x003000009c6c783b */ /* 0x000ea20000000200 */
[----:B------:R-:W-:-:S04]  /*7c80*/  DEPBAR.LE SB0, 0x0 ;  /* 0x000080000000791a */ /* 0x000fc80000000000 */
[C---:B---3--:R-:W-:Y:S06]  /*7c90*/  HMMA.16816.F32.BF16 R24, R112.reuse, R100, R24 ;  /* 0x000000647018723c */ /* 0x048fec0000041818 */
[C---:B------:R-:W-:Y:S06]  /*7ca0*/  HMMA.16816.F32.BF16 R20, R112.reuse, R102, R20 ;  /* 0x000000667014723c */ /* 0x040fec0000041814 */
[C---:B-1----:R-:W-:Y:S06]  /*7cb0*/  HMMA.16816.F32.BF16 R8, R112.reuse, R104, R8 ;  /* 0x000000687008723c */ /* 0x042fec0000041808 */
[----:B------:R-:W-:Y:S01]  /*7cc0*/  HMMA.16816.F32.BF16 R4, R112, R106, R4 ;  /* 0x0000006a7004723c */ /* 0x000fe20000041804 */
[----:B------:R-:W-:-:S05]  /*7cd0*/  IMAD.SHL.U32 R104, R181, 0x80, RZ ;  /* 0x00000080b5687824 */ /* 0x000fca00078e00ff */
[C-C-:B------:R-:W-:Y:S01]  /*7ce0*/  LOP3.LUT R101, R104.reuse, 0x8, R3.reuse, 0xfe, !PT ;  /* 0x0000000868657812 */ /* 0x140fe200078efe03 */
[C---:B--2---:R-:W-:Y:S01]  /*7cf0*/  HMMA.16816.F32.BF16 R16, R112.reuse, R108, R16 ;  /* 0x0000006c7010723c */ /* 0x044fe20000041810 */
[C-C-:B------:R-:W-:Y:S01]  /*7d00*/  LOP3.LUT R100, R104.reuse, 0x10, R3.reuse, 0xfe, !PT ;  /* 0x0000001068647812 */ /* 0x140fe200078efe03 */
[----:B------:R-:W-:Y:S01]  /*7d10*/  BAR.SYNC.DEFER_BLOCKING 0x0 ;  /* 0x0000000000007b1d */ /* 0x000fe20000010000 */
[C---:B------:R-:W-:Y:S02]  /*7d20*/  ISETP.GE.AND P6, PT, R101.reuse, R128, PT ;  /* 0x000000806500720c */ /* 0x040fe40003fc6270 */
[----:B------:R-:W-:Y:S01]  /*7d30*/  ISETP.GE.AND P4, PT, R101, R127, PT ;  /* 0x0000007f6500720c */ /* 0x000fe20003f86270 */
[----:B------:R-:W-:Y:S01]  /*7d40*/  HMMA.16816.F32.BF16 R12, R112, R110, R12 ;  /* 0x0000006e700c723c */ /* 0x000fe2000004180c */
[----:B------:R-:W-:Y:S02]  /*7d50*/  LOP3.LUT R101, R104, 0x18, R3, 0xfe, !PT ;  /* 0x0000001868657812 */ /* 0x000fe400078efe03 */
[----:B------:R-:W-:-:S02]  /*7d60*/  FSEL R60, R60, -INF , !P6 ;  /* 0xff8000003c3c7808 */ /* 0x000fc40007000000 */
[CC--:B------:R-:W-:Y:S02]  /*7d70*/  ISETP.GE.AND P3, PT, R100.reuse, R128.reuse, PT ;  /* 0x000000806400720c */ /* 0x0c0fe40003f66270 */
[-C--:B------:R-:W-:Y:S02]  /*7d80*/  ISETP.GE.AND P5, PT, R100, R127.reuse, PT ;  /* 0x0000007f6400720c */ /* 0x080fe40003fa6270 */
[C---:B------:R-:W-:Y:S02]  /*7d90*/  ISETP.GE.AND P6, PT, R101.reuse, R128, PT ;  /* 0x000000806500720c */ /* 0x040fe40003fc6270 */
[----:B------:R-:W-:Y:S02]  /*7da0*/  FSEL R105, R62, -INF , !P4 ;  /* 0xff8000003e697808 */ /* 0x000fe40006000000 */
[----:B------:R-:W-:Y:S02]  /*7db0*/  LOP3.LUT R100, R104, 0x20, R3, 0xfe, !PT ;  /* 0x0000002068647812 */ /* 0x000fe400078efe03 */
[----:B------:R-:W-:-:S02]  /*7dc0*/  ISETP.GE.AND P4, PT, R101, R127, PT ;  /* 0x0000007f6500720c */ /* 0x000fc40003f86270 */
[----:B------:R-:W-:Y:S02]  /*7dd0*/  LOP3.LUT R62, R104, 0x28, R3, 0xfe, !PT ;  /* 0x00000028683e7812 */ /* 0x000fe400078efe03 */
[----:B------:R-:W-:Y:S02]  /*7de0*/  FSEL R120, R56, -INF , !P3 ;  /* 0xff80000038787808 */ /* 0x000fe40005800000 */
[----:B------:R-:W-:Y:S02]  /*7df0*/  FSEL R135, R58, -INF , !P5 ;  /* 0xff8000003a877808 */ /* 0x000fe40006800000 */
[----:B------:R-:W-:Y:S02]  /*7e00*/  FSEL R52, R52, -INF , !P6 ;  /* 0xff80000034347808 */ /* 0x000fe40007000000 */
[C---:B------:R-:W-:Y:S02]  /*7e10*/  ISETP.GE.AND P3, PT, R100.reuse, R128, PT ;  /* 0x000000806400720c */ /* 0x040fe40003f66270 */
[----:B------:R-:W-:-:S02]  /*7e20*/  ISETP.GE.AND P5, PT, R100, R127, PT ;  /* 0x0000007f6400720c */ /* 0x000fc40003fa6270 */
[----:B------:R-:W-:Y:S02]  /*7e30*/  ISETP.GE.AND P6, PT, R62, R128, PT ;  /* 0x000000803e00720c */ /* 0x000fe40003fc6270 */
[----:B------:R-:W-:Y:S02]  /*7e40*/  FSEL R121, R54, -INF , !P4 ;  /* 0xff80000036797808 */ /* 0x000fe40006000000 */
[--C-:B------:R-:W-:Y:S02]  /*7e50*/  LOP3.LUT R56, R104, 0x30, R3.reuse, 0xfe, !PT ;  /* 0x0000003068387812 */ /* 0x100fe400078efe03 */
[----:B------:R-:W-:Y:S02]  /*7e60*/  ISETP.GE.AND P4, PT, R62, R127, PT ;  /* 0x0000007f3e00720c */ /* 0x000fe40003f86270 */
[----:B------:R-:W-:Y:S02]  /*7e70*/  LOP3.LUT R54, R104, 0x38, R3, 0xfe, !PT ;  /* 0x0000003868367812 */ /* 0x000fe400078efe03 */
[----:B------:R-:W-:-:S02]  /*7e80*/  FSEL R140, R48, -INF , !P3 ;  /* 0xff800000308c7808 */ /* 0x000fc40005800000 */
[----:B------:R-:W-:Y:S02]  /*7e90*/  FSEL R147, R50, -INF , !P5 ;  /* 0xff80000032937808 */ /* 0x000fe40006800000 */
[----:B------:R-:W-:Y:S02]  /*7ea0*/  FSEL R138, R44, -INF , !P6 ;  /* 0xff8000002c8a7808 */ /* 0x000fe40007000000 */
[CC--:B------:R-:W-:Y:S02]  /*7eb0*/  ISETP.GE.AND P3, PT, R56.reuse, R128.reuse, PT ;  /* 0x000000803800720c */ /* 0x0c0fe40003f66270 */
[----:B------:R-:W-:Y:S02]  /*7ec0*/  ISETP.GE.AND P5, PT, R56, R127, PT ;  /* 0x0000007f3800720c */ /* 0x000fe40003fa6270 */
[----:B------:R-:W-:Y:S02]  /*7ed0*/  ISETP.GE.AND P6, PT, R54, R128, PT ;  /* 0x000000803600720c */ /* 0x000fe40003fc6270 */
[----:B------:R-:W-:-:S02]  /*7ee0*/  FSEL R137, R46, -INF , !P4 ;  /* 0xff8000002e897808 */ /* 0x000fc40006000000 */
[--C-:B------:R-:W-:Y:S02]  /*7ef0*/  LOP3.LUT R48, R104, 0x40, R3.reuse, 0xfe, !PT ;  /* 0x0000004068307812 */ /* 0x100fe400078efe03 */
[----:B------:R-:W-:Y:S02]  /*7f00*/  ISETP.GE.AND P4, PT, R54, R127, PT ;  /* 0x0000007f3600720c */ /* 0x000fe40003f86270 */
[----:B------:R-:W-:Y:S02]  /*7f10*/  LOP3.LUT R44, R104, 0x48, R3, 0xfe, !PT ;  /* 0x00000048682c7812 */ /* 0x000fe400078efe03 */
[----:B------:R-:W-:Y:S02]  /*7f20*/  FSEL R150, R40, -INF , !P3 ;  /* 0xff80000028967808 */ /* 0x000fe40005800000 */
[----:B------:R-:W-:Y:S02]  /*7f30*/  FSEL R149, R42, -INF , !P5 ;  /* 0xff8000002a957808 */ /* 0x000fe40006800000 */
[----:B------:R-:W-:-:S02]  /*7f40*/  FSEL R152, R36, -INF , !P6 ;  /* 0xff80000024987808 */ /* 0x000fc40007000000 */
[CC--:B------:R-:W-:Y:S02]  /*7f50*/  ISETP.GE.AND P3, PT, R48.reuse, R128.reuse, PT ;  /* 0x000000803000720c */ /* 0x0c0fe40003f66270 */
[-C--:B------:R-:W-:Y:S02]  /*7f60*/  ISETP.GE.AND P5, PT, R48, R127.reuse, PT ;  /* 0x0000007f3000720c */ /* 0x080fe40003fa6270 */
[----:B------:R-:W-:Y:S02]  /*7f70*/  ISETP.GE.AND P6, PT, R44, R128, PT ;  /* 0x000000802c00720c */ /* 0x000fe40003fc6270 */
        /* <DEDUP_REMOVED lines=21> */
[C---:B------:R-:W-:Y:S02]  /*80d0*/  LOP3.LUT R20, R104.reuse, R3, RZ, 0xfc, !PT ;  /* 0x0000000368147212 */ /* 0x040fe400078efcff */
[--C-:B------:R-:W-:Y:S02]  /*80e0*/  LOP3.LUT R22, R104, 0x70, R3.reuse, 0xfe, !PT ;  /* 0x0000007068167812 */ /* 0x100fe400078efe03 */
[----:B------:R-:W-:Y:S02]  /*80f0*/  ISETP.GE.AND P4, PT, R28, R127, PT ;  /* 0x0000007f1c00720c */ /* 0x000fe40003f86270 */
[----:B------:R-:W-:Y:S02]  /*8100*/  LOP3.LUT R3, R104, 0x78, R3, 0xfe, !PT ;  /* 0x0000007868037812 */ /* 0x000fe400078efe03 */
[----:B------:R-:W-:Y:S02]  /*8110*/  FSEL R100, R16, -INF , !P3 ;  /* 0xff80000010647808 */ /* 0x000fe40005800000 */
[----:B------:R-:W-:-:S02]  /*8120*/  FSEL R103, R18, -INF , !P5 ;  /* 0xff80000012677808 */ /* 0x000fc40006800000 */
[----:B------:R-:W-:Y:S01]  /*8130*/  FSEL R62, R12, -INF , !P6 ;  /* 0xff8000000c3e7808 */ /* 0x000fe20007000000 */
[----:B------:R-:W-:Y:S01]  /*8140*/  VIADD R12, R20, 0x1 ;  /* 0x00000001140c7836 */ /* 0x000fe20000000000 */
[CC--:B------:R-:W-:Y:S02]  /*8150*/  ISETP.GE.AND P3, PT, R22.reuse, R128.reuse, PT ;  /* 0x000000801600720c */ /* 0x0c0fe40003f66270 */
[-C--:B------:R-:W-:Y:S02]  /*8160*/  ISETP.GE.AND P5, PT, R22, R127.reuse, PT ;  /* 0x0000007f1600720c */ /* 0x080fe40003fa6270 */
[----:B------:R-:W-:Y:S01]  /*8170*/  FSEL R101, R14, -INF , !P4 ;  /* 0xff8000000e657808 */ /* 0x000fe20006000000 */
[----:B------:R-:W-:Y:S01]  /*8180*/  VIADD R14, R20, 0x9 ;  /* 0x00000009140e7836 */ /* 0x000fe20000000000 */
[C---:B------:R-:W-:Y:S02]  /*8190*/  ISETP.GE.AND P6, PT, R3.reuse, R128, PT ;  /* 0x000000800300720c */ /* 0x040fe40003fc6270 */
[----:B------:R-:W-:-:S02]  /*81a0*/  ISETP.GE.AND P4, PT, R3, R127, PT ;  /* 0x0000007f0300720c */ /* 0x000fc40003f86270 */
[----:B------:R-:W-:Y:S02]  /*81b0*/  FSEL R56, R8, -INF , !P3 ;  /* 0xff80000008387808 */ /* 0x000fe40005800000 */
[----:B------:R-:W-:Y:S01]  /*81c0*/  FSEL R3, R10, -INF , !P5 ;  /* 0xff8000000a037808 */ /* 0x000fe20006800000 */
[----:B------:R-:W-:Y:S01]  /*81d0*/  VIADD R10, R20, 0x19 ;  /* 0x00000019140a7836 */ /* 0x000fe20000000000 */
[CC--:B------:R-:W-:Y:S02]  /*81e0*/  ISETP.GE.AND P3, PT, R12.reuse, R128.reuse, PT ;  /* 0x000000800c00720c */ /* 0x0c0fe40003f66270 */
[----:B------:R-:W-:Y:S01]  /*81f0*/  ISETP.GE.AND P5, PT, R12, R127, PT ;  /* 0x0000007f0c00720c */ /* 0x000fe20003fa6270 */
[----:B------:R-:W-:Y:S01]  /*8200*/  VIADD R12, R20, 0x11 ;  /* 0x00000011140c7836 */ /* 0x000fe20000000000 */
[----:B------:R-:W-:Y:S02]  /*8210*/  FSEL R58, R4, -INF , !P6 ;  /* 0xff800000043a7808 */ /* 0x000fe40007000000 */
[----:B------:R-:W-:-:S02]  /*8220*/  ISETP.GE.AND P6, PT, R14, R128, PT ;  /* 0x000000800e00720c */ /* 0x000fc40003fc6270 */
[----:B------:R-:W-:Y:S02]  /*8230*/  FSEL R8, R65, -INF , !P3 ;  /* 0xff80000041087808 */ /* 0x000fe40005800000 */
[----:B------:R-:W-:Y:S02]  /*8240*/  FSEL R119, R67, -INF , !P5 ;  /* 0xff80000043777808 */ /* 0x000fe40006800000 */
[-C--:B------:R-:W-:Y:S02]  /*8250*/  ISETP.GE.AND P3, PT, R14, R127.reuse, PT ;  /* 0x0000007f0e00720c */ /* 0x080fe40003f66270 */
[C---:B------:R-:W-:Y:S02]  /*8260*/  ISETP.GE.AND P5, PT, R12.reuse, R128, PT ;  /* 0x000000800c00720c */ /* 0x040fe40003fa6270 */
        /* <DEDUP_REMOVED lines=33> */
[CC--:B------:R-:W-:Y:S02]  /*8480*/  ISETP.GE.AND P3, PT, R10.reuse, R128.reuse, PT ;  /* 0x000000800a00720c */ /* 0x0c0fe40003f66270 */
[-C--:B------:R-:W-:Y:S01]  /*8490*/  ISETP.GE.AND P5, PT, R10, R127.reuse, PT ;  /* 0x0000007f0a00720c */ /* 0x080fe20003fa6270 */
[----:B------:R-:W-:Y:S01]  /*84a0*/  VIADD R10, R20, 0x51 ;  /* 0x00000051140a7836 */ /* 0x000fe20000000000 */
        /* <DEDUP_REMOVED lines=14> */
[----:B------:R-:W-:Y:S02]  /*8590*/  FSEL R130, R21, -INF , !P5 ;  /* 0xff80000015827808 */ /* 0x000fe40006800000 */
[----:B------:R-:W-:Y:S01]  /*85a0*/  ISETP.GE.AND P5, PT, R10, R127, PT ;  /* 0x0000007f0a00720c */ /* 0x000fe20003fa6270 */
[----:B------:R-:W-:Y:S01]  /*85b0*/  VIADD R10, R20, 0x71 ;  /* 0x00000071140a7836 */ /* 0x000fe20000000000 */
[----:B------:R-:W-:Y:S02]  /*85c0*/  FSEL R123, R23, -INF , !P6 ;  /* 0xff800000177b7808 */ /* 0x000fe40007000000 */
[----:B------:R-:W-:Y:S02]  /*85d0*/  ISETP.GE.AND P6, PT, R12, R128, PT ;  /* 0x000000800c00720c */ /* 0x000fe40003fc6270 */
[----:B------:R-:W-:-:S02]  /*85e0*/  FSEL R110, R17, -INF , !P3 ;  /* 0xff800000116e7808 */ /* 0x000fc40005800000 */
[-C--:B------:R-:W-:Y:S02]  /*85f0*/  ISETP.GE.AND P3, PT, R12, R127.reuse, PT ;  /* 0x0000007f0c00720c */ /* 0x080fe40003f66270 */
        /* <DEDUP_REMOVED lines=10> */
[----:B------:R-:W-:Y:S02]  /*86a0*/  ISETP.GE.AND P5, PT, R20, R127, PT ;  /* 0x0000007f1400720c */ /* 0x000fe40003fa6270 */
        /* <DEDUP_REMOVED lines=9> */
[----:B------:R-:W-:Y:S01]  /*8740*/  MOV R10, RZ ;  /* 0x000000ff000a7202 */ /* 0x000fe20000000f00 */
[----:B------:R-:W-:Y:S01]  /*8750*/  VIADD R14, R104, 0xffffff80 ;  /* 0xffffff80680e7836 */ /* 0x000fe20000000000 */
[----:B------:R-:W-:Y:S01]  /*8760*/  ULDC.64 UR4, c[0x0][0x230] ;  /* 0x00008c0000047ab9 */ /* 0x000fe20000000a00 */
[----:B-1----:R-:W-:-:S04]  /*8770*/  IABS R5, R7 ;  /* 0x0000000700057213 */ /* 0x002fc80000000000 */
[----:B------:R-:W1:Y:S08]  /*8780*/  I2F.RP R15, R5 ;  /* 0x00000005000f7306 */ /* 0x000e700000209400 */
[----:B-1----:R-:W1:Y:S02]  /*8790*/  MUFU.RCP R12, R15 ;  /* 0x0000000f000c7308 */ /* 0x002e640000001000 */
[----:B-1----:R-:W-:-:S06]  /*87a0*/  VIADD R12, R12, 0xffffffe ;  /* 0x0ffffffe0c0c7836 */ /* 0x002fcc0000000000 */
[----:B------:R-:W1:Y:S02]  /*87b0*/  F2I.FTZ.U32.TRUNC.NTZ R11, R12 ;  /* 0x0000000c000b7305 */ /* 0x000e64000021f000 */
[----:B-1----:R-:W-:-:S05]  /*87c0*/  IADD3 R6, RZ, -R11, RZ ;  /* 0x8000000bff067210 */ /* 0x002fca0007ffe0ff */
[----:B------:R-:W-:-:S04]  /*87d0*/  IMAD R13, R6, R5, RZ ;  /* 0x00000005060d7224 */ /* 0x000fc800078e02ff */
[----:B------:R-:W-:Y:S01]  /*87e0*/  IMAD.HI.U32 R13, R11, R13, R10 ;  /* 0x0000000d0b0d7227 */ /* 0x000fe200078e000a */
[----:B------:R-:W-:Y:S02]  /*87f0*/  IABS R11, R104 ;  /* 0x00000068000b7213 */ /* 0x000fe40000000000 */
[----:B------:R-:W-:Y:S02]  /*8800*/  IABS R10, R14 ;  /* 0x0000000e000a7213 */ /* 0x000fe40000000000 */
[----:B------:R-:W-:Y:S01]  /*8810*/  LOP3.LUT R104, R104, R7, RZ, 0x3c, !PT ;  /* 0x0000000768687212 */ /* 0x000fe200078e3cff */
[C---:B------:R-:W-:Y:S01]  /*8820*/  IMAD.HI.U32 R15, R13.reuse, R11, RZ ;  /* 0x0000000b0d0f7227 */ /* 0x040fe200078e00ff */
[----:B------:R-:W-:Y:S02]  /*8830*/  LOP3.LUT R14, R14, R7, RZ, 0x3c, !PT ;  /* 0x000000070e0e7212 */ /* 0x000fe400078e3cff */
[----:B------:R-:W-:Y:S01]  /*8840*/  ISETP.GE.AND P4, PT, R104, RZ, PT ;  /* 0x000000ff6800720c */ /* 0x000fe20003f86270 */
        /* <DEDUP_REMOVED lines=28> */
[----:B------:R-:W-:Y:S01]  /*8a10*/  IMAD.WIDE.U32 R12, R7, R116, RZ ;  /* 0x00000074070c7225 */ /* 0x000fe200078e00ff */
[----:B------:R-:W-:-:S05]  /*8a20*/  SHF.R.S32.HI R5, RZ, 0x1f, R7 ;  /* 0x0000001fff057819 */ /* 0x000fca0000011407 */
[----:B------:R-:W-:-:S04]  /*8a30*/  IMAD R6, R5, R116, RZ ;  /* 0x0000007405067224 */ /* 0x000fc800078e02ff */
[----:B------:R-:W-:-:S04]  /*8a40*/  IMAD R6, R7, R117, R6 ;  /* 0x0000007507067224 */ /* 0x000fc800078e0206 */
[----:B------:R-:W-:Y:S01]  /*8a50*/  IMAD.IADD R13, R13, 0x1, R6 ;  /* 0x000000010d0d7824 */ /* 0x000fe200078e0206 */
[----:B--2---:R-:W-:-:S04]  /*8a60*/  IADD3 R10, -R11, R10, RZ ;  /* 0x0000000a0b0a7210 */ /* 0x004fc80007ffe1ff */
[----:B------:R-:W-:-:S05]  /*8a70*/  SHF.R.S32.HI R5, RZ, 0x1f, R10 ;  /* 0x0000001fff057819 */ /* 0x000fca000001140a */
[----:B------:R-:W-:-:S04]  /*8a80*/  IMAD R5, R5, UR4, RZ ;  /* 0x0000000405057c24 */ /* 0x000fc8000f8e02ff */
[C---:B------:R-:W-:Y:S02]  /*8a90*/  IMAD R5, R10.reuse, UR5, R5 ;  /* 0x000000050a057c24 */ /* 0x040fe4000f8e0205 */
[----:B------:R-:W-:-:S05]  /*8aa0*/  IMAD.WIDE.U32 R10, R10, UR4, R12 ;  /* 0x000000040a0a7c25 */ /* 0x000fca000f8e000c */
[----:B------:R-:W-:Y:S01]  /*8ab0*/  IADD3 R6, R11, R5, RZ ;  /* 0x000000050b067210 */ /* 0x000fe20007ffe0ff */
[----:B------:R-:W-:Y:S01]  /*8ac0*/  IMAD.MOV.U32 R5, RZ, RZ, R10 ;  /* 0x000000ffff057224 */ /* 0x000fe200078e000a */
[----:B------:R-:W-:Y:S06]  /*8ad0*/  BRA `(.L_x_5435) ;  /* 0x0000000000087947 */ /* 0x000fec0003800000 */
.L_x_5434:
[----:B------:R-:W-:-:S04]  /*8ae0*/  LEA R5, -R116, RZ, 0x7 ;  /* 0x000000ff74057211 */ /* 0x000fc800078e39ff */
[----:B------:R-:W-:-:S07]  /*8af0*/  SHF.R.S32.HI R6, RZ, 0x1f, R5 ;  /* 0x0000001fff067819 */ /* 0x000fce0000011405 */
.L_x_5435:
[----:B------:R-:W-:Y:S01]  /*8b00*/  @!P1 IMAD.MOV.U32 R124, RZ, RZ, R126 ;  /* 0x000000ffff7c9224 */ /* 0x000fe200078e007e */
[----:B------:R-:W-:Y:S01]  /*8b10*/  @!P1 LEA R18, P2, R5, R192, 0x1 ;  /* 0x000000c005129211 */ /* 0x000fe200078408ff */
[----:B------:R-:W-:Y:S01]  /*8b20*/  @!P1 IMAD R13, R117, 0x30, RZ ;  /* 0x00000030750d9824 */ /* 0x000fe200078e02ff */
[C---:B------:R-:W-:Y:S01]  /*8b30*/  @!P1 LEA R12, P3, R116.reuse, R126, 0x5 ;  /* 0x0000007e740c9211 */ /* 0x040fe200078628ff */
[----:B------:R-:W-:Y:S01]  /*8b40*/  @!P1 IMAD.WIDE.U32 R10, R116, 0x30, R124 ;  /* 0x00000030740a9825 */ /* 0x000fe200078e007c */
[C---:B------:R-:W-:Y:S01]  /*8b50*/  @!P1 LEA.HI.X R19, R5.reuse, R191, R6, 0x1, P2 ;  /* 0x000000bf05139211 */ /* 0x040fe200010f0c06 */
[----:B------:R1:W-:Y:S01]  /*8b60*/  @P1 STS.128 [R182+0x2000], RZ ;  /* 0x002000ffb6001388 */ /* 0x0003e20000000c00 */
[----:B------:R-:W-:Y:S01]  /*8b70*/  BSSY B0, `(.L_x_5436) ;  /* 0x000004f000007945 */ /* 0x000fe20003800000 */
[C---:B------:R-:W-:Y:S02]  /*8b80*/  @!P1 IADD3 R14, P2, R5.reuse, R10, RZ ;  /* 0x0000000a050e9210 */ /* 0x040fe40007f5e0ff */
[----:B------:R-:W-:Y:S01]  /*8b90*/  @!PT LDS RZ, [RZ] ;  /* 0x00000000fffff984 */ /* 0x000fe20000000800 */
[----:B------:R-:W-:Y:S01]  /*8ba0*/  @!PT LDS RZ, [RZ] ;  /* 0x00000000fffff984 */ /* 0x000fe20000000800 */
[----:B------:R-:W-:Y:S01]  /*8bb0*/  @!PT LDS RZ, [RZ] ;  /* 0x00000000fffff984 */ /* 0x000fe20000000800 */
[----:B------:R2:W-:Y:S01]  /*8bc0*/  @!P1 LDGSTS.E.BYPASS.LTC128B.128 [R182+0x2000], desc[UR10][R18.64] ;  /* 0x0200000012b69fae */ /* 0x0005e2000b901d4a */
[----:B------:R-:W-:-:S02]  /*8bd0*/  @!P1 IADD3 R10, P5, P4, R5, R126, R177 ;  /* 0x0000007e050a9210 */ /* 0x000fc40007cbe0b1 */
[----:B------:R-:W-:Y:S01]  /*8be0*/  @!P1 IADD3.X R13, R6, R13, R11, P2, !PT ;  /* 0x0000000d060d9210 */ /* 0x000fe200017fe40b */
[----:B------:R1:W-:Y:S01]  /*8bf0*/  @P1 STS.128 [R182+0x2800], RZ ;  /* 0x002800ffb6001388 */ /* 0x0003e20000000c00 */
[----:B------:R-:W-:Y:S02]  /*8c00*/  @!P1 IADD3 R12, P2, R5, R12, RZ ;  /* 0x0000000c050c9210 */ /* 0x000fe40007f5e0ff */
[-C--:B------:R-:W-:Y:S02]  /*8c10*/  @!P1 LEA.HI.X R11, R116, R125.reuse, R117, 0x5, P3 ;  /* 0x0000007d740b9211 */ /* 0x080fe400018f2c75 */
[----:B------:R-:W-:Y:S02]  /*8c20*/  @!P1 IADD3.X R7, R6, R125, R176, P5, P4 ;  /* 0x0000007d06079210 */ /* 0x000fe40002fe84b0 */
[----:B------:R-:W-:Y:S01]  /*8c30*/  @!P1 LEA R16, P4, R10, UR8, 0x1 ;  /* 0x000000080a109c11 */ /* 0x000fe2000f8808ff */
[----:B------:R-:W-:Y:S01]  /*8c40*/  @!P1 IMAD.X R11, R6, 0x1, R11, P2 ;  /* 0x00000001060b9824 */ /* 0x000fe200010e060b */
[----:B------:R-:W-:-:S02]  /*8c50*/  @!P1 LEA R20, P3, R12, UR8, 0x1 ;  /* 0x000000080c149c11 */ /* 0x000fc4000f8608ff */
[----:B------:R-:W-:Y:S01]  /*8c60*/  @!P1 LEA.HI.X R17, R10, UR9, R7, 0x1, P4 ;  /* 0x000000090a119c11 */ /* 0x000fe2000a0f0c07 */
[----:B------:R-:W-:Y:S01]  /*8c70*/  @!P1 IMAD R7, R117, 0x50, RZ ;  /* 0x0000005075079824 */ /* 0x000fe200078e02ff */
[----:B------:R-:W-:Y:S01]  /*8c80*/  @!P1 LEA.HI.X R21, R12, UR9, R11, 0x1, P3 ;  /* 0x000000090c159c11 */ /* 0x000fe200098f0c0b */
[----:B------:R-:W-:Y:S02]  /*8c90*/  @!P1 IMAD.WIDE.U32 R10, R116, 0x50, R124 ;  /* 0x00000050740a9825 */ /* 0x000fe400078e007c */
[----:B------:R-:W-:Y:S01]  /*8ca0*/  @!PT LDS RZ, [RZ] ;  /* 0x00000000fffff984 */ /* 0x000fe20000000800 */
[----:B------:R-:W-:Y:S01]  /*8cb0*/  @!PT LDS RZ, [RZ] ;  /* 0x00000000fffff984 */ /* 0x000fe20000000800 */
[----:B------:R-:W-:Y:S01]  /*8cc0*/  @!PT LDS RZ, [RZ] ;  /* 0x00000000fffff984 */ /* 0x000fe20000000800 */
[----:B------:R3:W-:Y:S04]  /*8cd0*/  @!P1 LDGSTS.E.BYPASS.LTC128B.128 [R182+0x2800], desc[UR10][R16.64] ;  /* 0x0280000010b69fae */ /* 0x0007e8000b901d4a */
[----:B------:R1:W-:Y:S01]  /*8ce0*/  @P1 STS.128 [R182+0x3000], RZ ;  /* 0x003000ffb6001388 */ /* 0x0003e20000000c00 */
[----:B--2---:R-:W-:-:S03]  /*8cf0*/  @!P1 LEA R18, P2, R14, UR8, 0x1 ;  /* 0x000000080e129c11 */ /* 0x004fc6000f8408ff */
[----:B------:R-:W-:Y:S01]  /*8d00*/  @!PT LDS RZ, [RZ] ;  /* 0x00000000fffff984 */ /* 0x000fe20000000800 */
[----:B------:R-:W-:Y:S01]  /*8d10*/  @!PT LDS RZ, [RZ] ;  /* 0x00000000fffff984 */ /* 0x000fe20000000800 */
[----:B------:R-:W-:Y:S01]  /*8d20*/  @!PT LDS RZ, [RZ] ;  /* 0x00000000fffff984 */ /* 0x000fe20000000800 */
[----:B------:R-:W-:Y:S01]  /*8d30*/  @!P1 LDGSTS.E.BYPASS.LTC128B.128 [R182+0x3000], desc[UR10][R20.64] ;  /* 0x0300000014b69fae */ /* 0x000fe2000b901d4a */
[----:B------:R-:W-:Y:S01]  /*8d40*/  @!P1 LEA.HI.X R19, R14, UR9, R13, 0x1, P2 ;  /* 0x000000090e139c11 */ /* 0x000fe200090f0c0d */
[C---:B------:R-:W-:Y:S01]  /*8d50*/  @!P1 IMAD.WIDE.U32 R14, R116.reuse, 0x60, R124 ;  /* 0x00000060740e9825 */ /* 0x040fe200078e007c */
[----:B------:R-:W-:Y:S01]  /*8d60*/  @!P1 IADD3 R13, P2, R5, R10, RZ ;  /* 0x0000000a050d9210 */ /* 0x000fe20007f5e0ff */
[----:B------:R1:W-:Y:S01]  /*8d70*/  @P1 STS.128 [R182+0x3800], RZ ;  /* 0x003800ffb6001388 */ /* 0x0003e20000000c00 */
[----:B------:R-:W-:Y:S02]  /*8d80*/  @!P1 LEA R10, P4, R116, R126, 0x6 ;  /* 0x0000007e740a9211 */ /* 0x000fe400078830ff */
[----:B------:R-:W-:Y:S01]  /*8d90*/  @!P1 IADD3.X R12, R6, R7, R11, P2, !PT ;  /* 0x00000007060c9210 */ /* 0x000fe200017fe40b */
[----:B------:R-:W-:Y:S01]  /*8da0*/  @!P1 IMAD R7, R117, 0x60, RZ ;  /* 0x0000006075079824 */ /* 0x000fe200078e02ff */
[----:B------:R-:W-:Y:S01]  /*8db0*/  @!P1 IADD3 R10, P3, R5, R10, RZ ;  /* 0x0000000a050a9210 */ /* 0x000fe20007f7e0ff */
[----:B------:R-:W-:Y:S01]  /*8dc0*/  @!PT LDS RZ, [RZ] ;  /* 0x00000000fffff984 */ /* 0x000fe20000000800 */
[----:B------:R-:W-:Y:S01]  /*8dd0*/  @!PT LDS RZ, [RZ] ;  /* 0x00000000fffff984 */ /* 0x000fe20000000800 */
[----:B------:R-:W-:Y:S01]  /*8de0*/  @!PT LDS RZ, [RZ] ;  /* 0x00000000fffff984 */ /* 0x000fe20000000800 */
[----:B------:R2:W-:Y:S01]  /*8df0*/  @!P1 LDGSTS.E.BYPASS.LTC128B.128 [R182+0x3800], desc[UR10][R18.64] ;  /* 0x0380000012b69fae */ /* 0x0005e2000b901d4a */
[----:B------:R-:W-:-:S02]  /*8e00*/  @!P1 LEA.HI.X R11, R116, R125, R117, 0x6, P4 ;  /* 0x0000007d740b9211 */ /* 0x000fc400020f3475 */
[----:B------:R-:W-:Y:S01]  /*8e10*/  @!P1 IADD3 R14, P2, R5, R14, RZ ;  /* 0x0000000e050e9210 */ /* 0x000fe20007f5e0ff */
[----:B------:R1:W-:Y:S02]  /*8e20*/  @P1 STS.128 [R182+0x4000], RZ ;  /* 0x004000ffb6001388 */ /* 0x0003e40000000c00 */
[C---:B------:R-:W-:Y:S01]  /*8e30*/  @!P1 IMAD.X R11, R6.reuse, 0x1, R11, P3 ;  /* 0x00000001060b9824 */ /* 0x040fe200018e060b */
[----:B------:R-:W-:Y:S02]  /*8e40*/  @!P1 IADD3.X R7, R6, R7, R15, P2, !PT ;  /* 0x0000000706079210 */ /* 0x000fe400017fe40f */
[----:B---3--:R-:W-:-:S04]  /*8e50*/  @!P1 LEA R16, P2, R10, UR8, 0x1 ;  /* 0x000000080a109c11 */ /* 0x008fc8000f8408ff */
[----:B------:R-:W-:Y:S02]  /*8e60*/  @!P1 LEA.HI.X R17, R10, UR9, R11, 0x1, P2 ;  /* 0x000000090a119c11 */ /* 0x000fe400090f0c0b */
[----:B------:R-:W-:-:S03]  /*8e70*/  @!P1 LEA R10, P2, R14, UR8, 0x1 ;  /* 0x000000080e0a9c11 */ /* 0x000fc6000f8408ff */
[----:B------:R-:W-:Y:S01]  /*8e80*/  @!PT LDS RZ, [RZ] ;  /* 0x00000000fffff984 */ /* 0x000fe20000000800 */
[----:B------:R-:W-:Y:S01]  /*8e90*/  @!PT LDS RZ, [RZ] ;  /* 0x00000000fffff984 */ /* 0x000fe20000000800 */
[----:B------:R-:W-:Y:S01]  /*8ea0*/  @!PT LDS RZ, [RZ] ;  /* 0x00000000fffff984 */ /* 0x000fe20000000800 */
[----:B------:R1:W-:Y:S01]  /*8eb0*/  @!P1 LDGSTS.E.BYPASS.LTC128B.128 [R182+0x4000], desc[UR10][R16.64] ;  /* 0x0400000010b69fae */ /* 0x0003e2000b901d4a */
[----:B------:R-:W-:-:S03]  /*8ec0*/  @!P1 LEA.HI.X R11, R14, UR9, R7, 0x1, P2 ;  /* 0x000000090e0b9c11 */ /* 0x000fc600090f0c07 */
[----:B------:R1:W-:Y:S01]  /*8ed0*/  @P1 STS.128 [R182+0x4800], RZ ;  /* 0x004800ffb6001388 */ /* 0x0003e20000000c00 */
[----:B--2---:R-:W-:-:S04]  /*8ee0*/  @!P1 LEA R18, P3, R13, UR8, 0x1 ;  /* 0x000000080d129c11 */ /* 0x004fc8000f8608ff */
[----:B------:R-:W-:-:S05]  /*8ef0*/  @!P1 LEA.HI.X R19, R13, UR9, R12, 0x1, P3 ;  /* 0x000000090d139c11 */ /* 0x000fca00098f0c0c */
        /* <DEDUP_REMOVED lines=11> */
[----:B------:R-:W-:Y:S02]  /*8fb0*/  IMAD.MOV.U32 R127, RZ, RZ, R125 ;  /* 0x000000ffff7f7224 */ /* 0x000fe400078e007d */
[----:B------:R-:W-:Y:S02]  /*8fc0*/  IMAD R117, R117, 0x70, RZ ;  /* 0x0000007075757824 */ /* 0x000fe400078e02ff */
[----:B-1----:R-:W-:-:S03]  /*8fd0*/  IMAD.WIDE.U32 R10, R116, 0x70, R126 ;  /* 0x00000070740a7825 */ /* 0x002fc600078e007e */
        /* <DEDUP_REMOVED lines=8> */
.L_x_5437:
[----:B------:R-:W-:Y:S05]  /*9060*/  BSYNC B0 ;  /* 0x0000000000007941 */ /* 0x000fea0003800000 */
.L_x_5436:
[----:B------:R-:W0:Y:S01]  /*9070*/  LDGDEPBAR ;  /* 0x00000000000079af */ /* 0x000e220000000000 */
[----:B------:R-:W-:-:S04]  /*9080*/  LEA R192, P1, R5, R192, 0x1 ;  /* 0x000000c005c07211 */ /* 0x000fc800078208ff */
[----:B------:R-:W-:-:S09]  /*9090*/  LEA.HI.X R191, R5, R191, R6, 0x1, P1 ;  /* 0x000000bf05bf7211 */ /* 0x000fd200008f0c06 */
.L_x_5433:
[----:B------:R-:W-:Y:S01]  /*90a0*/  FMNMX.FTZ R5, R2, R64, !PT ;  /* 0x0000004002057209 */ /* 0x000fe20007810000 */
[----:B--2---:R-:W-:Y:S01]  /*90b0*/  LDSM.16.MT88.4 R12, [R168+0x6000] ;  /* 0x00600000a80c783b */ /* 0x004fe20000004200 */
[----:B-1----:R-:W-:Y:S02]  /*90c0*/  FMNMX.FTZ R10, R0, R9, !PT ;  /* 0x00000009000a7209 */ /* 0x002fe40007810000 */
[----:B------:R-:W-:Y:S01]  /*90d0*/  FMNMX.FTZ R5, R8, R5, !PT ;  /* 0x0000000508057209 */ /* 0x000fe20007810000 */
[----:B------:R-:W-:Y:S01]  /*90e0*/  LDSM.16.MT88.4 R20, [R166+0x6000] ;  /* 0x00600000a614783b */ /* 0x000fe20000004200 */
[----:B------:R-:W-:Y:S02]  /*90f0*/  FMNMX.FTZ R10, R119, R10, !PT ;  /* 0x0000000a770a7209 */ /* 0x000fe40007810000 */
[----:B------:R-:W-:Y:S01]  /*9100*/  FMNMX.FTZ R5, R60, R5, !PT ;  /* 0x000000053c057209 */ /* 0x000fe20007810000 */
[----:B------:R-:W-:Y:S01]  /*9110*/  LDSM.16.MT88.4 R24, [R165+0x6000] ;  /* 0x00600000a518783b */ /* 0x000fe20000004200 */
[----:B------:R-:W-:-:S02]  /*9120*/  FMNMX.FTZ R10, R105, R10, !PT ;  /* 0x0000000a690a7209 */ /* 0x000fc40007810000 */
[----:B------:R-:W-:Y:S01]  /*9130*/  FMNMX.FTZ R5, R4, R5, !PT ;  /* 0x0000000504057209 */ /* 0x000fe20007810000 */
[----:B------:R-:W-:Y:S01]  /*9140*/  LDSM.16.MT88.4 R40, [R164+0x6000] ;  /* 0x00600000a428783b */ /* 0x000fe20000004200 */
[----:B------:R-:W-:Y:S02]  /*9150*/  FMNMX.FTZ R10, R115, R10, !PT ;  /* 0x0000000a730a7209 */ /* 0x000fe40007810000 */
[----:B------:R-:W-:Y:S01]  /*9160*/  FMNMX.FTZ R5, R120, R5, !PT ;  /* 0x0000000578057209 */ /* 0x000fe20007810000 */
[----:B------:R-:W-:Y:S01]  /*9170*/  LDSM.16.MT88.4 R36, [R165+0x6800] ;  /* 0x00680000a524783b */ /* 0x000fe20000004200 */
[----:B------:R-:W-:Y:S02]  /*9180*/  FMNMX.FTZ R10, R135, R10, !PT ;  /* 0x0000000a870a7209 */ /* 0x000fe40007810000 */
[----:B------:R-:W-:Y:S01]  /*9190*/  FMNMX.FTZ R5, R34, R5, !PT ;  /* 0x0000000522057209 */ /* 0x000fe20007810000 */
[----:B------:R-:W-:Y:S01]  /*91a0*/  LDSM.16.MT88.4 R44, [R166+0x6800] ;  /* 0x00680000a62c783b */ /* 0x000fe20000004200 */
        /* <DEDUP_REMOVED lines=53> */
[----:B------:R-:W1:Y:S04]  /*9500*/  SHFL.BFLY PT, R6, R5, 0x2, 0x1f ;  /* 0x0c401f0005067f89 */ /* 0x000e6800000e0000 */
[----:B------:R-:W2:Y:S01]  /*9510*/  SHFL.BFLY PT, R7, R10, 0x2, 0x1f ;  /* 0x0c401f000a077f89 */ /* 0x000ea200000e0000 */
[----:B-1----:R-:W-:Y:S02]  /*9520*/  FMNMX.FTZ R6, R5, R6, !PT ;  /* 0x0000000605067209 */ /* 0x002fe40007810000 */
[----:B--2---:R-:W-:-:S03]  /*9530*/  FMNMX.FTZ R7, R10, R7, !PT ;  /* 0x000000070a077209 */ /* 0x004fc60007810000 */
[----:B------:R-:W1:Y:S04]  /*9540*/  SHFL.BFLY PT, R49, R6, 0x1, 0x1f ;  /* 0x0c201f0006317f89 */ /* 0x000e6800000e0000 */
[----:B------:R-:W2:Y:S01]  /*9550*/  SHFL.BFLY PT, R48, R7, 0x1, 0x1f ;  /* 0x0c201f0007307f89 */ /* 0x000ea200000e0000 */
[----:B-1----:R-:W-:-:S04]  /*9560*/  FMNMX.FTZ R49, R6, R49, !PT ;  /* 0x0000003106317209 */ /* 0x002fc80007810000 */
[C---:B------:R-:W-:Y:S01]  /*9570*/  FSETP.NEU.FTZ.AND P2, PT, R49.reuse, -INF , PT ;  /* 0xff8000003100780b */ /* 0x040fe20003f5d000 */
[----:B------:R-:W-:Y:S01]  /*9580*/  FMUL.FTZ R107, R49, UR12 ;  /* 0x0000000c316b7c20 */ /* 0x000fe20008410000 */
[----:B--2---:R-:W-:Y:S02]  /*9590*/  FMNMX.FTZ R48, R7, R48, !PT ;  /* 0x0000003007307209 */ /* 0x004fe40007810000 */
[----:B------:R-:W-:Y:S02]  /*95a0*/  FSEL R145, R49, RZ, P2 ;  /* 0x000000ff31917208 */ /* 0x000fe40001000000 */
[----:B------:R-:W-:Y:S01]  /*95b0*/  FSEL R107, R107, RZ, P2 ;  /* 0x000000ff6b6b7208 */ /* 0x000fe20001000000 */
[C---:B------:R-:W-:Y:S01]  /*95c0*/  FMUL.FTZ R5, R48.reuse, UR12 ;  /* 0x0000000c30057c20 */ /* 0x040fe20008410000 */
[----:B------:R-:W-:Y:S01]  /*95d0*/  FSETP.NEU.FTZ.AND P1, PT, R48, -INF , PT ;  /* 0xff8000003000780b */ /* 0x000fe20003f3d000 */
[----:B------:R-:W-:Y:S02]  /*95e0*/  FADD.FTZ R145, R2, -R145 ;  /* 0x8000009102917221 */ /* 0x000fe40000010000 */
[--C-:B------:R-:W-:Y:S01]  /*95f0*/  FFMA.FTZ R106, R60, UR12, -R107.reuse ;  /* 0x0000000c3c6a7c23 */ /* 0x100fe2000801086b */
[----:B------:R-:W-:Y:S01]  /*9600*/  FSEL R60, R5, RZ, P1 ;  /* 0x000000ff053c7208 */ /* 0x000fe20000800000 */
[--C-:B------:R-:W-:Y:S01]  /*9610*/  FFMA.FTZ R148, R64, UR12, -R107.reuse ;  /* 0x0000000c40947c23 */ /* 0x100fe2000801086b */
[----:B------:R-:W-:Y:S01]  /*9620*/  FSEL R5, R48, RZ, P1 ;  /* 0x000000ff30057208 */ /* 0x000fe20000800000 */
[--C-:B------:R-:W-:Y:S01]  /*9630*/  FFMA.FTZ R124, R8, UR12, -R107.reuse ;  /* 0x0000000c087c7c23 */ /* 0x100fe2000801086b */
[----:B------:R-:W-:Y:S01]  /*9640*/  FFMA.FTZ R59, R4, UR12, -R107 ;  /* 0x0000000c043b7c23 */ /* 0x000fe2000801086b */
[--C-:B------:R-:W-:Y:S01]  /*9650*/  FFMA.FTZ R125, R9, UR12, -R60.reuse ;  /* 0x0000000c097d7c23 */ /* 0x100fe2000801083c */
[--C-:B------:R-:W-:Y:S01]  /*9660*/  FFMA.FTZ R104, R119, UR12, -R60.reuse ;  /* 0x0000000c77687c23 */ /* 0x100fe2000801083c */
[----:B------:R-:W-:Y:S01]  /*9670*/  FADD.FTZ R0, R0, -R5 ;  /* 0x8000000500007221 */ /* 0x000fe20000010000 */
[--C-:B------:R-:W-:Y:S01]  /*9680*/  FFMA.FTZ R105, R105, UR12, -R60.reuse ;  /* 0x0000000c69697c23 */ /* 0x100fe2000801083c */
[----:B------:R-:W-:Y:S01]  /*9690*/  FMUL.FTZ R145, R145, UR12 ;  /* 0x0000000c91917c20 */ /* 0x000fe20008410000 */
[--C-:B------:R-:W-:Y:S01]  /*96a0*/  FFMA.FTZ R115, R115, UR12, -R60.reuse ;  /* 0x0000000c73737c23 */ /* 0x100fe2000801083c */
        /* <DEDUP_REMOVED lines=8> */
[----:B------:R-:W-:Y:S01]  /*9730*/  LDSM.16.MT88.4 R64, [R164+0x6800] ;  /* 0x00680000a440783b */ /* 0x000fe20000004200 */
        /* <DEDUP_REMOVED lines=23> */
[----:B------:R-:W-:Y:S01]  /*98b0*/  FFMA.FTZ R58, R58, UR12, -R107 ;  /* 0x0000000c3a3a7c23 */ /* 0x000fe2000801086b */
[----:B------:R-:W-:Y:S01]  /*98c0*/  MUFU.EX2 R125, R125 ;  /* 0x0000007d007d7308 */ /* 0x000fe20000000800 */
[----:B------:R-:W-:-:S07]  /*98d0*/  FFMA.FTZ R51, R51, UR12, -R60 ;  /* 0x0000000c33337c23 */ /* 0x000fce000801083c */
[----:B------:R-:W1:Y:S01]  /*98e0*/  MUFU.EX2 R104, R104 ;  /* 0x0000006800687308 */ /* 0x000e620000000800 */
[----:B--2---:R-:W-:-:S07]  /*98f0*/  F2FP.BF16.F32.PACK_AB R6, R59, R106 ;  /* 0x0000006a3b06723e */ /* 0x004fce00000010ff */
[----:B------:R-:W-:Y:S08]  /*9900*/  MUFU.EX2 R105, R105 ;  /* 0x0000006900697308 */ /* 0x000ff00000000800 */
[----:B------:R2:W3:Y:S01]  /*9910*/  MUFU.EX2 R2, R115 ;  /* 0x0000007300027308 */ /* 0x0004e20000000800 */
[----:B-1----:R-:W-:-:S07]  /*9920*/  F2FP.BF16.F32.PACK_AB R5, R104, R125 ;  /* 0x0000007d6805723e */ /* 0x002fce00000010ff */
[----:B------:R-:W1:Y:S08]  /*9930*/  MUFU.EX2 R145, R145 ;  /* 0x0000009100917308 */ /* 0x000e700000000800 */
[----:B------:R-:W4:Y:S01]  /*9940*/  MUFU.EX2 R126, R0 ;  /* 0x00000000007e7308 */ /* 0x000f220000000800 */
[--C-:B--2---:R-:W-:Y:S01]  /*9950*/  FFMA.FTZ R115, R52, UR12, -R107.reuse ;  /* 0x0000000c34737c23 */ /* 0x104fe2000801086b */
[----:B---3--:R-:W-:Y:S01]  /*9960*/  F2FP.BF16.F32.PACK_AB R7, R2, R105 ;  /* 0x000000690207723e */ /* 0x008fe200000010ff */
[----:B------:R-:W2:Y:S05]  /*9970*/  LDSM.16.MT88.4 R52, [R168+0x6800] ;  /* 0x00680000a834783b */ /* 0x000eaa0000004200 */
        /* <DEDUP_REMOVED lines=8> */
[----:B------:R-:W1:Y:S01]  /*9a00*/  MUFU.EX2 R119, R119 ;  /* 0x0000007700777308 */ /* 0x000e620000000800 */
[-C--:B----4-:R-:W-:Y:S01]  /*9a10*/  FMUL.FTZ R10, R98, R126.reuse ;  /* 0x0000007e620a7220 */ /* 0x090fe20000410000 */
[-C--:B------:R-:W-:Y:S01]  /*9a20*/  FMUL.FTZ R11, R99, R126.reuse ;  /* 0x0000007e630b7220 */ /* 0x080fe20000410000 */
[-C--:B------:R-:W-:Y:S01]  /*9a30*/  FMUL.FTZ R94, R94, R126.reuse ;  /* 0x0000007e5e5e7220 */ /* 0x080fe20000410000 */
[-C--:B------:R-:W-:Y:S01]  /*9a40*/  FMUL.FTZ R95, R95, R126.reuse ;  /* 0x0000007e5f5f7220 */ /* 0x080fe20000410000 */
[----:B------:R-:W-:Y:S01]  /*9a50*/  FFMA.FTZ R0, R32, UR12, -R107 ;  /* 0x0000000c20007c23 */ /* 0x000fe2000801086b */
[-C--:B------:R-:W-:Y:S01]  /*9a60*/  FMUL.FTZ R18, R70, R126.reuse ;  /* 0x0000007e46127220 */ /* 0x080fe20000410000 */
        /* <DEDUP_REMOVED lines=8> */
[C---:B------:R-:W-:Y:S01]  /*9af0*/  HMMA.16816.F32.BF16 R12, R4.reuse, R14, R92 ;  /* 0x0000000e040c723c */ /* 0x040fe2000004185c */
        /* <DEDUP_REMOVED lines=16> */
[----:B------:R-:W3:Y:S01]  /*9c00*/  MUFU.EX2 R117, R117 ;  /* 0x0000007500757308 */ /* 0x000ee20000000800 */
[----:B------:R-:W-:Y:S01]  /*9c10*/  HMMA.16816.F32.BF16 R16, R4, R20, R16 ;  /* 0x000000140410723c */ /* 0x000fe20000041810 */
[----:B------:R-:W-:Y:S01]  /*9c20*/  LDSM.16.MT88.4 R92, [R168+0x8800] ;  /* 0x00880000a85c783b */ /* 0x000fe20000004200 */
[----:B------:R-:W-:Y:S01]  /*9c30*/  FFMA.FTZ R125, R194, R126, R125 ;  /* 0x0000007ec27d7223 */ /* 0x000fe2000001007d */
[----:B------:R-:W-:Y:S01]  /*9c40*/  FFMA.FTZ R145, R193, R145, R148 ;  /* 0x00000091c1917223 */ /* 0x000fe20000010094 */
[----:B------:R-:W-:-:S02]  /*9c50*/  FFMA.FTZ R193, R102, UR12, -R107 ;  /* 0x0000000c66c17c23 */ /* 0x000fc4000801086b */
[----:B------:R-:W-:Y:S01]  /*9c60*/  HMMA.16816.F32.BF16 R28, R4, R24, R28 ;  /* 0x00000018041c723c */ /* 0x000fe2000004181c */
[----:B------:R-:W-:Y:S01]  /*9c70*/  MUFU.EX2 R121, R121 ;  /* 0x0000007900797308 */ /* 0x000fe20000000800 */
[----:B------:R-:W-:Y:S01]  /*9c80*/  FADD.FTZ R104, R104, R125 ;  /* 0x0000007d68687221 */ /* 0x000fe20000010000 */
[----:B------:R-:W-:-:S03]  /*9c90*/  FADD.FTZ R145, R124, R145 ;  /* 0x000000917c917221 */ /* 0x000fc60000010000 */
[C---:B------:R-:W-:Y:S01]  /*9ca0*/  HMMA.16816.F32.BF16 R20, R4.reuse, R22, R88 ;  /* 0x000000160414723c */ /* 0x040fe20000041858 */
[----:B------:R-:W-:Y:S01]  /*9cb0*/  LDSM.16.MT88.4 R88, [R166+0x8800] ;  /* 0x00880000a658783b */ /* 0x000fe20000004200 */
[----:B------:R-:W-:Y:S01]  /*9cc0*/  FADD.FTZ R105, R105, R104 ;  /* 0x0000006869697221 */ /* 0x000fe20000010000 */
[----:B------:R-:W4:Y:S01]  /*9cd0*/  MUFU.EX2 R116, R116 ;  /* 0x0000007400747308 */ /* 0x000f220000000800 */
[----:B------:R-:W-:Y:S02]  /*9ce0*/  FADD.FTZ R106, R106, R145 ;  /* 0x000000916a6a7221 */ /* 0x000fe40000010000 */
[C---:B------:R-:W-:Y:S01]  /*9cf0*/  HMMA.16816.F32.BF16 R24, R4.reuse, R26, R84 ;  /* 0x0000001a0418723c */ /* 0x040fe20000041854 */
[----:B------:R-:W-:Y:S01]  /*9d00*/  LDSM.16.MT88.4 R84, [R165+0x8000] ;  /* 0x00800000a554783b */ /* 0x000fe20000004200 */
[----:B------:R-:W-:Y:S01]  /*9d10*/  FADD.FTZ R105, R2, R105 ;  /* 0x0000006902697221 */ /* 0x000fe20000010000 */
[----:B------:R-:W-:Y:S02]  /*9d20*/  FADD.FTZ R59, R59, R106 ;  /* 0x0000006a3b3b7221 */ /* 0x000fe40000010000 */
[----:B------:R-:W-:Y:S01]  /*9d30*/  MUFU.EX2 R142, R142 ;  /* 0x0000008e008e7308 */ /* 0x000fe20000000800 */
[C---:B------:R-:W-:Y:S06]  /*9d40*/  HMMA.16816.F32.BF16 R32, R4.reuse, R40, R32 ;  /* 0x000000280420723c */ /* 0x040fec0000041820 */
[----:B------:R-:W-:Y:S01]  /*9d50*/  HMMA.16816.F32.BF16 R4, R4, R42, R80 ;  /* 0x0000002a0404723c */ /* 0x000fe20000041850 */
[----:B-1----:R-:W-:Y:S01]  /*9d60*/  F2FP.BF16.F32.PACK_AB R40, R119, R122 ;  /* 0x0000007a7728723e */ /* 0x002fe200000010ff */
[----:B------:R-:W1:Y:S01]  /*9d70*/  MUFU.EX2 R139, R139 ;  /* 0x0000008b008b7308 */ /* 0x000e620000000800 */
[----:B---3--:R-:W-:Y:S01]  /*9d80*/  F2FP.BF16.F32.PACK_AB R41, R117, R120 ;  /* 0x000000787529723e */ /* 0x008fe200000010ff */
[----:B------:R-:W-:-:S03]  /*9d90*/  FADD.FTZ R122, R122, R59 ;  /* 0x0000003b7a7a7221 */ /* 0x000fc60000010000 */
[----:B------:R-:W-:Y:S01]  /*9da0*/  F2FP.BF16.F32.PACK_AB R42, R0, R115 ;  /* 0x00000073002a723e */ /* 0x000fe200000010ff */
[----:B------:R-:W-:Y:S01]  /*9db0*/  FADD.FTZ R122, R119, R122 ;  /* 0x0000007a777a7221 */ /* 0x000fe20000010000 */
[----:B----4-:R-:W-:Y:S01]  /*9dc0*/  F2FP.BF16.F32.PACK_AB R43, R116, R121 ;  /* 0x00000079742b723e */ /* 0x010fe200000010ff */
[----:B------:R-:W-:Y:S02]  /*9dd0*/  MUFU.EX2 R135, R135 ;  /* 0x0000008700877308 */ /* 0x000fe40000000800 */
[----:B------:R-:W-:-:S04]  /*9de0*/  FADD.FTZ R115, R115, R122 ;  /* 0x0000007a73737221 */ /* 0x000fc80000010000 */
[C---:B--2---:R-:W-:Y:S01]  /*9df0*/  HMMA.16816.F32.BF16 R8, R40.reuse, R52, R8 ;  /* 0x000000342808723c */ /* 0x044fe20000041808 */
[----:B------:R-:W-:Y:S01]  /*9e00*/  FADD.FTZ R115, R0, R115 ;  /* 0x0000007300737221 */ /* 0x000fe20000010000 */
[----:B------:R-:W-:Y:S04]  /*9e10*/  MUFU.EX2 R128, R128 ;  /* 0x0000008000807308 */ /* 0x000fe80000000800 */
[C---:B------:R-:W-:Y:S01]  /*9e20*/  HMMA.16816.F32.BF16 R12, R40.reuse, R54, R12 ;  /* 0x00000036280c723c */ /* 0x040fe2000004180c */
[----:B------:R-:W2:Y:S03]  /*9e30*/  LDSM.16.MT88.4 R52, [R168+0x7000] ;  /* 0x00700000a834783b */ /* 0x000ea60000004200 */
[----:B------:R-:W-:Y:S02]  /*9e40*/  MUFU.EX2 R140, R140 ;  /* 0x0000008c008c7308 */ /* 0x000fe40000000800 */
[C---:B------:R-:W-:Y:S06]  /*9e50*/  HMMA.16816.F32.BF16 R32, R40.reuse, R64, R32 ;  /* 0x000000402820723c */ /* 0x040fec0000041820 */
[C---:B------:R-:W-:Y:S01]  /*9e60*/  HMMA.16816.F32.BF16 R4, R40.reuse, R66, R4 ;  /* 0x000000422804723c */ /* 0x040fe20000041804 */
[----:B------:R-:W3:Y:S01]  /*9e70*/  LDSM.16.MT88.4 R64, [R164+0x7000] ;  /* 0x00700000a440783b */ /* 0x000ee20000004200 */
[----:B------:R-:W4:Y:S04]  /*9e80*/  MUFU.EX2 R127, R127 ;  /* 0x0000007f007f7308 */ /* 0x000f280000000800 */
[C---:B------:R-:W-:Y:S04]  /*9e90*/  HMMA.16816.F32.BF16 R28, R40.reuse, R36, R28 ;  /* 0x00000024281c723c */ /* 0x040fe8000004181c */
[----:B------:R-:W-:Y:S02]  /*9ea0*/  MUFU.EX2 R138, R138 ;  /* 0x0000008a008a7308 */ /* 0x000fe40000000800 */
[C---:B------:R-:W-:Y:S01]  /*9eb0*/  HMMA.16816.F32.BF16 R24, R40.reuse, R38, R24 ;  /* 0x000000262818723c */ /* 0x040fe20000041818 */
[----:B------:R-:W5:Y:S05]  /*9ec0*/  LDSM.16.MT88.4 R36, [R165+0x7000] ;  /* 0x00700000a524783b */ /* 0x000f6a0000004200 */
[----:B------:R-:W2:Y:S01]  /*9ed0*/  MUFU.EX2 R137, R137 ;  /* 0x0000008900897308 */ /* 0x000ea20000000800 */
[C---:B------:R-:W-:Y:S06]  /*9ee0*/  HMMA.16816.F32.BF16 R16, R40.reuse, R44, R16 ;  /* 0x0000002c2810723c */ /* 0x040fec0000041810 */
[----:B------:R-:W-:Y:S01]  /*9ef0*/  HMMA.16816.F32.BF16 R20, R40, R46, R20 ;  /* 0x0000002e2814723c */ /* 0x000fe20000041814 */
[----:B------:R-:W5:Y:S01]  /*9f00*/  LDSM.16.MT88.4 R44, [R166+0x7000] ;  /* 0x00700000a62c783b */ /* 0x000f620000004200 */
[----:B------:R-:W-:Y:S05]  /*9f10*/  MUFU.EX2 R154, R154 ;  /* 0x0000009a009a7308 */ /* 0x000fea0000000800 */
[----:B-1----:R-:W-:Y:S01]  /*9f20*/  F2FP.BF16.F32.PACK_AB R40, R139, R142 ;  /* 0x0000008e8b28723e */ /* 0x002fe200000010ff */
[----:B------:R-:W-:Y:S01]  /*9f30*/  FADD.FTZ R142, R142, R115 ;  /* 0x000000738e8e7221 */ /* 0x000fe20000010000 */
[----:B----4-:R-:W-:Y:S01]  /*9f40*/  F2FP.BF16.F32.PACK_AB R41, R127, R140 ;  /* 0x0000008c7f29723e */ /* 0x010fe200000010ff */
[----:B------:R-:W1:Y:S01]  /*9f50*/  MUFU.EX2 R151, R151 ;  /* 0x0000009700977308 */ /* 0x000e620000000800 */
[----:B------:R-:W-:Y:S01]  /*9f60*/  F2FP.BF16.F32.PACK_AB R42, R128, R135 ;  /* 0x00000087802a723e */ /* 0x000fe200000010ff */
[----:B------:R-:W-:Y:S01]  /*9f70*/  FADD.FTZ R142, R139, R142 ;  /* 0x0000008e8b8e7221 */ /* 0x000fe20000010000 */
[----:B--2---:R-:W-:-:S05]  /*9f80*/  F2FP.BF16.F32.PACK_AB R43, R137, R138 ;  /* 0x0000008a892b723e */ /* 0x004fca00000010ff */
[----:B------:R-:W-:Y:S02]  /*9f90*/  MUFU.EX2 R150, R150 ;  /* 0x0000009600967308 */ /* 0x000fe40000000800 */
[C---:B------:R-:W-:Y:S06]  /*9fa0*/  HMMA.16816.F32.BF16 R8, R40.reuse, R52, R8 ;  /* 0x000000342808723c */ /* 0x040fec0000041808 */
[C---:B------:R-:W-:Y:S01]  /*9fb0*/  HMMA.16816.F32.BF16 R12, R40.reuse, R54, R12 ;  /* 0x00000036280c723c */ /* 0x040fe2000004180c */
[----:B------:R-:W2:Y:S01]  /*9fc0*/  LDSM.16.MT88.4 R52, [R168+0x7800] ;  /* 0x00780000a834783b */ /* 0x000ea20000004200 */
[----:B------:R-:W-:Y:S04]  /*9fd0*/  MUFU.EX2 R147, R147 ;  /* 0x0000009300937308 */ /* 0x000fe80000000800 */
[C---:B---3--:R-:W-:Y:S04]  /*9fe0*/  HMMA.16816.F32.BF16 R32, R40.reuse, R64, R32 ;  /* 0x000000402820723c */ /* 0x048fe80000041820 */
[----:B------:R-:W-:Y:S02]  /*9ff0*/  MUFU.EX2 R152, R152 ;  /* 0x0000009800987308 */ /* 0x000fe40000000800 */
[----:B-----5:R-:W-:Y:S01]  /*a000*/  HMMA.16816.F32.BF16 R28, R40, R36, R28 ;  /* 0x00000024281c723c */ /* 0x020fe2000004181c */
[----:B------:R-:W-:-:S05]  /*a010*/  FFMA.FTZ R64, R155, UR12, -R60 ;  /* 0x0000000c9b407c23 */ /* 0x000fca000801083c */
[----:B------:R-:W3:Y:S01]  /*a020*/  MUFU.EX2 R149, R149 ;  /* 0x0000009500957308 */ /* 0x000ee20000000800 */
[C---:B------:R-:W-:Y:S01]  /*a030*/  HMMA.16816.F32.BF16 R24, R40.reuse, R38, R24 ;  /* 0x000000262818723c */ /* 0x040fe20000041818 */
[----:B------:R-:W4:Y:S05]  /*a040*/  LDSM.16.MT88.4 R36, [R165+0x7800] ;  /* 0x00780000a524783b */ /* 0x000f2a0000004200 */
[C---:B------:R-:W-:Y:S01]  /*a050*/  HMMA.16816.F32.BF16 R16, R40.reuse, R44, R16 ;  /* 0x0000002c2810723c */ /* 0x040fe20000041810 */
[----:B------:R5:W-:Y:S05]  /*a060*/  MUFU.EX2 R65, R153 ;  /* 0x0000009900417308 */ /* 0x000bea0000000800 */
[C---:B------:R-:W-:Y:S01]  /*a070*/  HMMA.16816.F32.BF16 R20, R40.reuse, R46, R20 ;  /* 0x0000002e2814723c */ /* 0x040fe20000041814 */
[----:B------:R-:W4:Y:S02]  /*a080*/  LDSM.16.MT88.4 R44, [R166+0x7800] ;  /* 0x00780000a62c783b */ /* 0x000f240000004200 */
[----:B------:R-:W2:Y:S03]  /*a090*/  MUFU.EX2 R64, R64 ;  /* 0x0000004000407308 */ /* 0x000ea60000000800 */
[----:B------:R-:W-:Y:S05]  /*a0a0*/  HMMA.16816.F32.BF16 R4, R40, R66, R4 ;  /* 0x000000422804723c */ /* 0x000fea0000041804 */
[----:B------:R-:W-:Y:S01]  /*a0b0*/  MUFU.EX2 R134, R134 ;  /* 0x0000008600867308 */ /* 0x000fe20000000800 */
[--C-:B-----5:R-:W-:Y:S01]  /*a0c0*/  FFMA.FTZ R153, R144, UR12, -R107.reuse ;  /* 0x0000000c90997c23 */ /* 0x120fe2000801086b */
[----:B-1----:R-:W-:Y:S01]  /*a0d0*/  F2FP.BF16.F32.PACK_AB R40, R151, R154 ;  /* 0x0000009a9728723e */ /* 0x002fe200000010ff */
[--C-:B------:R-:W-:Y:S01]  /*a0e0*/  FFMA.FTZ R66, R136, UR12, -R107.reuse ;  /* 0x0000000c88427c23 */ /* 0x100fe2000801086b */
[----:B---3--:R-:W-:Y:S01]  /*a0f0*/  F2FP.BF16.F32.PACK_AB R41, R149, R152 ;  /* 0x000000989529723e */ /* 0x008fe200000010ff */
[----:B------:R-:W-:Y:S01]  /*a100*/  FFMA.FTZ R67, R146, UR12, -R107 ;  /* 0x0000000c92437c23 */ /* 0x000fe2000801086b */
[----:B------:R-:W-:Y:S01]  /*a110*/  F2FP.BF16.F32.PACK_AB R42, R147, R150 ;  /* 0x00000096932a723e */ /* 0x000fe200000010ff */
[----:B------:R-:W-:Y:S01]  /*a120*/  FFMA.FTZ R136, R143, UR12, -R60 ;  /* 0x0000000c8f887c23 */ /* 0x000fe2000801083c */
[----:B------:R-:W1:Y:S01]  /*a130*/  MUFU.EX2 R153, R153 ;  /* 0x0000009900997308 */ /* 0x000e620000000800 */
[----:B--2---:R-:W-:-:S07]  /*a140*/  F2FP.BF16.F32.PACK_AB R43, R64, R65 ;  /* 0x00000041402b723e */ /* 0x004fce00000010ff */
[C---:B------:R-:W-:Y:S01]  /*a150*/  HMMA.16816.F32.BF16 R8, R40.reuse, R52, R8 ;  /* 0x000000342808723c */ /* 0x040fe20000041808 */
[----:B------:R-:W-:Y:S05]  /*a160*/  MUFU.EX2 R66, R66 ;  /* 0x0000004200427308 */ /* 0x000fea0000000800 */
[----:B------:R-:W-:Y:S01]  /*a170*/  HMMA.16816.F32.BF16 R12, R40, R54, R12 ;  /* 0x00000036280c723c */ /* 0x000fe2000004180c */
[----:B------:R-:W2:Y:S02]  /*a180*/  LDSM.16.MT88.4 R52, [R164+0x7800] ;  /* 0x00780000a434783b */ /* 0x000ea40000004200 */
[----:B------:R-:W3:Y:S01]  /*a190*/  MUFU.EX2 R67, R67 ;  /* 0x0000004300437308 */ /* 0x000ee20000000800 */
[----:B-1----:R-:W-:-:S02]  /*a1a0*/  F2FP.BF16.F32.PACK_AB R80, R153, R134 ;  /* 0x000000869950723e */ /* 0x002fc400000010ff */
[C---:B----4-:R-:W-:Y:S05]  /*a1b0*/  HMMA.16816.F32.BF16 R28, R40.reuse, R36, R28 ;  /* 0x00000024281c723c */ /* 0x050fea000004181c */
[----:B------:R-:W-:Y:S01]  /*a1c0*/  MUFU.EX2 R133, R133 ;  /* 0x0000008500857308 */ /* 0x000fe20000000800 */
[C---:B------:R-:W-:Y:S01]  /*a1d0*/  HMMA.16816.F32.BF16 R24, R40.reuse, R38, R24 ;  /* 0x000000262818723c */ /* 0x040fe20000041818 */
[----:B------:R-:W1:Y:S05]  /*a1e0*/  LDSM.16.MT88.4 R36, [R166+0x8000] ;  /* 0x00800000a624783b */ /* 0x000e6a0000004200 */
[----:B------:R-:W-:Y:S01]  /*a1f0*/  HMMA.16816.F32.BF16 R16, R40, R44, R16 ;  /* 0x0000002c2810723c */ /* 0x000fe20000041810 */
[----:B------:R-:W4:Y:S01]  /*a200*/  MUFU.EX2 R136, R136 ;  /* 0x0000008800887308 */ /* 0x000f220000000800 */
[----:B---3--:R-:W-:-:S04]  /*a210*/  F2FP.BF16.F32.PACK_AB R82, R67, R66 ;  /* 0x000000424352723e */ /* 0x008fc800000010ff */
[C---:B------:R-:W-:Y:S01]  /*a220*/  HMMA.16816.F32.BF16 R20, R40.reuse, R46, R20 ;  /* 0x0000002e2814723c */ /* 0x040fe20000041814 */
[----:B------:R-:W3:Y:S02]  /*a230*/  LDSM.16.MT88.4 R44, [R168+0x8000] ;  /* 0x00800000a82c783b */ /* 0x000ee40000004200 */
[----:B------:R-:W-:Y:S08]  /*a240*/  MUFU.EX2 R193, R193 ;  /* 0x000000c100c17308 */ /* 0x000ff00000000800 */
[----:B------:R-:W-:Y:S01]  /*a250*/  MUFU.EX2 R0, R51 ;  /* 0x0000003300007308 */ /* 0x000fe20000000800 */
[----:B----4-:R-:W-:Y:S01]  /*a260*/  F2FP.BF16.F32.PACK_AB R81, R136, R133 ;  /* 0x000000858851723e */ /* 0x010fe200000010ff */
[C---:B--2---:R-:W-:Y:S06]  /*a270*/  HMMA.16816.F32.BF16 R32, R40.reuse, R52, R32 ;  /* 0x000000342820723c */ /* 0x044fec0000041820 */
[----:B------:R-:W-:Y:S01]  /*a280*/  HMMA.16816.F32.BF16 R4, R40, R54, R4 ;  /* 0x000000362804723c */ /* 0x000fe20000041804 */
[--C-:B------:R-:W-:Y:S01]  /*a290*/  FFMA.FTZ R52, R131, UR12, -R60.reuse ;  /* 0x0000000c83347c23 */ /* 0x100fe2000801083c */
[----:B------:R-:W-:-:S05]  /*a2a0*/  FFMA.FTZ R53, R141, UR12, -R60 ;  /* 0x0000000c8d357c23 */ /* 0x000fca000801083c */
[----:B------:R-:W-:Y:S01]  /*a2b0*/  MUFU.EX2 R52, R52 ;  /* 0x0000003400347308 */ /* 0x000fe20000000800 */
[--C-:B------:R-:W-:Y:S01]  /*a2c0*/  FFMA.FTZ R40, R114, UR12, -R107.reuse ;  /* 0x0000000c72287c23 */ /* 0x100fe2000801086b */
[--C-:B------:R-:W-:Y:S01]  /*a2d0*/  FFMA.FTZ R43, R132, UR12, -R107.reuse ;  /* 0x0000000c842b7c23 */ /* 0x100fe2000801086b */
[--C-:B------:R-:W-:Y:S01]  /*a2e0*/  FFMA.FTZ R41, R112, UR12, -R107.reuse ;  /* 0x0000000c70297c23 */ /* 0x100fe2000801086b */
[----:B------:R-:W-:-:S04]  /*a2f0*/  FFMA.FTZ R42, R130, UR12, -R107 ;  /* 0x0000000c822a7c23 */ /* 0x000fc8000801086b */
[----:B------:R-:W2:Y:S08]  /*a300*/  MUFU.EX2 R53, R53 ;  /* 0x0000003500357308 */ /* 0x000eb00000000800 */
[----:B------:R-:W-:Y:S08]  /*a310*/  MUFU.EX2 R40, R40 ;  /* 0x0000002800287308 */ /* 0x000ff00000000800 */
[----:B------:R-:W4:Y:S01]  /*a320*/  MUFU.EX2 R43, R43 ;  /* 0x0000002b002b7308 */ /* 0x000f220000000800 */
[----:B--2---:R-:W-:-:S07]  /*a330*/  F2FP.BF16.F32.PACK_AB R83, R53, R52 ;  /* 0x000000343553723e */ /* 0x004fce00000010ff */
[C---:B-1----:R-:W-:Y:S01]  /*a340*/  HMMA.16816.F32.BF16 R16, R80.reuse, R36, R16 ;  /* 0x000000245010723c */ /* 0x042fe20000041810 */
[----:B------:R-:W-:Y:S05]  /*a350*/  MUFU.EX2 R41, R41 ;  /* 0x0000002900297308 */ /* 0x000fea0000000800 */
[C---:B------:R-:W-:Y:S01]  /*a360*/  HMMA.16816.F32.BF16 R20, R80.reuse, R38, R20 ;  /* 0x000000265014723c */ /* 0x040fe20000041814 */
[----:B------:R-:W1:Y:S02]  /*a370*/  LDSM.16.MT88.4 R36, [R164+0x8000] ;  /* 0x00800000a424783b */ /* 0x000e640000004200 */
[----:B------:R-:W-:Y:S03]  /*a380*/  MUFU.EX2 R42, R42 ;  /* 0x0000002a002a7308 */ /* 0x000fe60000000800 */
[C---:B---3--:R-:W-:Y:S06]  /*a390*/  HMMA.16816.F32.BF16 R8, R80.reuse, R44, R8 ;  /* 0x0000002c5008723c */ /* 0x048fec0000041808 */
[----:B------:R-:W-:Y:S01]  /*a3a0*/  HMMA.16816.F32.BF16 R12, R80, R46, R12 ;  /* 0x0000002e500c723c */ /* 0x000fe2000004180c */
[--C-:B------:R-:W-:Y:S01]  /*a3b0*/  FFMA.FTZ R44, R113, UR12, -R60.reuse ;  /* 0x0000000c712c7c23 */ /* 0x100fe2000801083c */
[----:B------:R-:W-:-:S04]  /*a3c0*/  FFMA.FTZ R45, R111, UR12, -R60 ;  /* 0x0000000c6f2d7c23 */ /* 0x000fc8000801083c */
[C---:B------:R-:W-:Y:S01]  /*a3d0*/  HMMA.16816.F32.BF16 R28, R80.reuse, R84, R28 ;  /* 0x00000054501c723c */ /* 0x040fe2000004181c */
[--C-:B------:R-:W-:Y:S01]  /*a3e0*/  FFMA.FTZ R47, R129, UR12, -R60.reuse ;  /* 0x0000000c812f7c23 */ /* 0x100fe2000801083c */
[----:B------:R-:W-:Y:S04]  /*a3f0*/  MUFU.EX2 R44, R44 ;  /* 0x0000002c002c7308 */ /* 0x000fe80000000800 */
[C---:B------:R-:W-:Y:S01]  /*a400*/  HMMA.16816.F32.BF16 R84, R80.reuse, R86, R24 ;  /* 0x000000565054723c */ /* 0x040fe20000041818 */
[----:B------:R-:W2:Y:S03]  /*a410*/  LDSM.16.MT88.4 R24, [R165+0x8800] ;  /* 0x00880000a518783b */ /* 0x000ea60000004200 */
[----:B------:R-:W3:Y:S08]  /*a420*/  MUFU.EX2 R47, R47 ;  /* 0x0000002f002f7308 */ /* 0x000ef00000000800 */
[----:B------:R-:W-:Y:S01]  /*a430*/  MUFU.EX2 R45, R45 ;  /* 0x0000002d002d7308 */ /* 0x000fe20000000800 */
[C---:B-1----:R-:W-:Y:S07]  /*a440*/  HMMA.16816.F32.BF16 R76, R80.reuse, R36, R32 ;  /* 0x00000024504c723c */ /* 0x042fee0000041820 */
[----:B------:R-:W1:Y:S01]  /*a450*/  MUFU.EX2 R32, R123 ;  /* 0x0000007b00207308 */ /* 0x000e620000000800 */
[----:B------:R-:W-:Y:S01]  /*a460*/  HMMA.16816.F32.BF16 R80, R80, R38, R4 ;  /* 0x000000265050723c */ /* 0x000fe20000041804 */
[--C-:B------:R-:W-:Y:S01]  /*a470*/  FFMA.FTZ R33, R100, UR12, -R107.reuse ;  /* 0x0000000c64217c23 */ /* 0x100fe2000801086b */
[--C-:B------:R-:W-:Y:S01]  /*a480*/  FFMA.FTZ R36, R110, UR12, -R107.reuse ;  /* 0x0000000c6e247c23 */ /* 0x100fe2000801086b */
[--C-:B------:R-:W-:Y:S01]  /*a490*/  FFMA.FTZ R34, R62, UR12, -R107.reuse ;  /* 0x0000000c3e227c23 */ /* 0x100fe2000801086b */
[----:B------:R-:W-:Y:S01]  /*a4a0*/  FFMA.FTZ R35, R108, UR12, -R107 ;  /* 0x0000000c6c237c23 */ /* 0x000fe2000801086b */
[----:B------:R-:W-:-:S02]  /*a4b0*/  FFMA.FTZ R37, R103, UR12, -R60 ;  /* 0x0000000c67257c23 */ /* 0x000fc4000801083c */
[----:B----4-:R-:W-:Y:S01]  /*a4c0*/  F2FP.BF16.F32.PACK_AB R4, R43, R40 ;  /* 0x000000282b04723e */ /* 0x010fe200000010ff */
[----:B------:R-:W-:Y:S01]  /*a4d0*/  MUFU.EX2 R33, R33 ;  /* 0x0000002100217308 */ /* 0x000fe20000000800 */
[----:B---3--:R-:W-:Y:S02]  /*a4e0*/  F2FP.BF16.F32.PACK_AB R5, R47, R44 ;  /* 0x0000002c2f05723e */ /* 0x008fe400000010ff */
[----:B------:R-:W-:Y:S02]  /*a4f0*/  F2FP.BF16.F32.PACK_AB R6, R42, R41 ;  /* 0x000000292a06723e */ /* 0x000fe400000010ff */
[----:B-1----:R-:W-:-:S03]  /*a500*/  F2FP.BF16.F32.PACK_AB R7, R32, R45 ;  /* 0x0000002d2007723e */ /* 0x002fc600000010ff */
[----:B------:R-:W1:Y:S04]  /*a510*/  MUFU.EX2 R36, R36 ;  /* 0x0000002400247308 */ /* 0x000e680000000800 */
[C---:B------:R-:W-:Y:S01]  /*a520*/  HMMA.16816.F32.BF16 R96, R4.reuse, R92, R8 ;  /* 0x0000005c0460723c */ /* 0x040fe20000041808 */
[----:B------:R-:W3:Y:S03]  /*a530*/  LDSM.16.MT88.4 R8, [R164+0x8800] ;  /* 0x00880000a408783b */ /* 0x000ee60000004200 */
[----:B------:R-:W-:Y:S02]  /*a540*/  MUFU.EX2 R34, R34 ;  /* 0x0000002200227308 */ /* 0x000fe40000000800 */
[C---:B------:R-:W-:Y:S01]  /*a550*/  HMMA.16816.F32.BF16 R68, R4.reuse, R88, R16 ;  /* 0x000000580444723c */ /* 0x040fe20000041810 */
[----:B------:R-:W-:Y:S05]  /*a560*/  LDSM.16.MT88.4 R16, [R164+0x9000] ;  /* 0x00900000a410783b */ /* 0x000fea0000004200 */
[----:B------:R-:W-:Y:S01]  /*a570*/  MUFU.EX2 R35, R35 ;  /* 0x0000002300237308 */ /* 0x000fe20000000800 */
[C---:B------:R-:W-:Y:S01]  /*a580*/  HMMA.16816.F32.BF16 R88, R4.reuse, R90, R20 ;  /* 0x0000005a0458723c */ /* 0x040fe20000041814 */
[----:B------:R-:W4:Y:S05]  /*a590*/  LDSM.16.MT88.4 R20, [R168+0x9000] ;  /* 0x00900000a814783b */ /* 0x000f2a0000004200 */
[C---:B------:R-:W-:Y:S01]  /*a5a0*/  HMMA.16816.F32.BF16 R92, R4.reuse, R94, R12 ;  /* 0x0000005e045c723c */ /* 0x040fe2000004180c */
[----:B------:R-:W5:Y:S01]  /*a5b0*/  LDSM.16.MT88.4 R12, [R166+0x9000] ;  /* 0x00900000a60c783b */ /* 0x000f620000004200 */
[----:B------:R-:W-:Y:S04]  /*a5c0*/  MUFU.EX2 R37, R37 ;  /* 0x0000002500257308 */ /* 0x000fe80000000800 */
[C---:B--2---:R-:W-:Y:S04]  /*a5d0*/  HMMA.16816.F32.BF16 R72, R4.reuse, R24, R28 ;  /* 0x000000180448723c */ /* 0x044fe8000004181c */
[----:B------:R-:W2:Y:S02]  /*a5e0*/  MUFU.EX2 R28, R109 ;  /* 0x0000006d001c7308 */ /* 0x000ea40000000800 */
[----:B------:R-:W-:Y:S01]  /*a5f0*/  HMMA.16816.F32.BF16 R84, R4, R26, R84 ;  /* 0x0000001a0454723c */ /* 0x000fe20000041854 */
[--C-:B------:R-:W-:Y:S01]  /*a600*/  FFMA.FTZ R24, R101, UR12, -R60.reuse ;  /* 0x0000000c65187c23 */ /* 0x100fe2000801083c */
[----:B------:R-:W-:-:S05]  /*a610*/  FFMA.FTZ R25, R63, UR12, -R60 ;  /* 0x0000000c3f197c23 */ /* 0x000fca000801083c */
[----:B------:R-:W-:Y:S01]  /*a620*/  MUFU.EX2 R24, R24 ;  /* 0x0000001800187308 */ /* 0x000fe20000000800 */
[--C-:B------:R-:W-:Y:S01]  /*a630*/  FFMA.FTZ R26, R56, UR12, -R107.reuse ;  /* 0x0000000c381a7c23 */ /* 0x100fe2000801086b */
[----:B------:R-:W-:Y:S01]  /*a640*/  FFMA.FTZ R27, R61, UR12, -R107 ;  /* 0x0000000c3d1b7c23 */ /* 0x000fe2000801086b */
[C---:B---3--:R-:W-:Y:S05]  /*a650*/  HMMA.16816.F32.BF16 R76, R4.reuse, R8, R76 ;  /* 0x00000008044c723c */ /* 0x048fea000004184c */
[----:B------:R-:W3:Y:S01]  /*a660*/  MUFU.EX2 R25, R25 ;  /* 0x0000001900197308 */ /* 0x000ee20000000800 */
[----:B------:R-:W-:Y:S01]  /*a670*/  HMMA.16816.F32.BF16 R80, R4, R10, R80 ;  /* 0x0000000a0450723c */ /* 0x000fe20000041850 */
[----:B------:R-:W5:Y:S06]  /*a680*/  LDSM.16.MT88.4 R8, [R165+0x9000] ;  /* 0x00900000a508783b */ /* 0x000f6c0000004200 */
[----:B------:R-:W-:Y:S01]  /*a690*/  MUFU.EX2 R26, R26 ;  /* 0x0000001a001a7308 */ /* 0x000fe20000000800 */
[----:B-1----:R-:W-:-:S02]  /*a6a0*/  F2FP.BF16.F32.PACK_AB R4, R36, R33 ;  /* 0x000000212404723e */ /* 0x002fc400000010ff */
[----:B--2---:R-:W-:Y:S02]  /*a6b0*/  F2FP.BF16.F32.PACK_AB R5, R28, R37 ;  /* 0x000000251c05723e */ /* 0x004fe400000010ff */
[----:B------:R-:W-:-:S03]  /*a6c0*/  F2FP.BF16.F32.PACK_AB R6, R35, R34 ;  /* 0x000000222306723e */ /* 0x000fc600000010ff */
[----:B------:R-:W1:Y:S01]  /*a6d0*/  MUFU.EX2 R27, R27 ;  /* 0x0000001b001b7308 */ /* 0x000e620000000800 */
[----:B---3--:R-:W-:-:S07]  /*a6e0*/  F2FP.BF16.F32.PACK_AB R7, R25, R24 ;  /* 0x000000181907723e */ /* 0x008fce00000010ff */
[C---:B----4-:R-:W-:Y:S06]  /*a6f0*/  HMMA.16816.F32.BF16 R92, R4.reuse, R22, R92 ;  /* 0x00000016045c723c */ /* 0x050fec000004185c */
[----:B-----5:R-:W-:Y:S01]  /*a700*/  HMMA.16816.F32.BF16 R68, R4, R12, R68 ;  /* 0x0000000c0444723c */ /* 0x020fe20000041844 */
[----:B------:R-:W-:-:S04]  /*a710*/  FADD.FTZ R22, R120, R105 ;  /* 0x0000006978167221 */ /* 0x000fc80000010000 */
[----:B------:R-:W-:Y:S01]  /*a720*/  FADD.FTZ R22, R117, R22 ;  /* 0x0000001675167221 */ /* 0x000fe20000010000 */
[----:B------:R-:W-:Y:S01]  /*a730*/  HMMA.16816.F32.BF16 R88, R4, R14, R88 ;  /* 0x0000000e0458723c */ /* 0x000fe20000041858 */
[----:B------:R-:W2:Y:S02]  /*a740*/  LDSM.16.MT88.4 R12, [R168+0x9800] ;  /* 0x00980000a80c783b */ /* 0x000ea40000004200 */
[----:B------:R-:W-:-:S03]  /*a750*/  FADD.FTZ R121, R121, R22 ;  /* 0x0000001679797221 */ /* 0x000fc60000010000 */
[C---:B------:R-:W-:Y:S01]  /*a760*/  HMMA.16816.F32.BF16 R96, R4.reuse, R20, R96 ;  /* 0x000000140460723c */ /* 0x040fe20000041860 */
[----:B------:R-:W-:Y:S01]  /*a770*/  FADD.FTZ R121, R116, R121 ;  /* 0x0000007974797221 */ /* 0x000fe20000010000 */
[----:B------:R-:W-:Y:S03]  /*a780*/  MUFU.EX2 R20, R58 ;  /* 0x0000003a00147308 */ /* 0x000fe60000000800 */
[----:B------:R-:W-:Y:S01]  /*a790*/  FADD.FTZ R140, R140, R121 ;  /* 0x000000798c8c7221 */ /* 0x000fe20000010000 */
[C---:B------:R-:W-:Y:S01]  /*a7a0*/  HMMA.16816.F32.BF16 R72, R4.reuse, R8, R72 ;  /* 0x000000080448723c */ /* 0x040fe20000041848 */
[--C-:B------:R-:W-:Y:S01]  /*a7b0*/  FFMA.FTZ R21, R3, UR12, -R60.reuse ;  /* 0x0000000c03157c23 */ /* 0x100fe2000801083c */
[----:B------:R-:W-:Y:S01]  /*a7c0*/  FFMA.FTZ R3, R57, UR12, -R60 ;  /* 0x0000000c39037c23 */ /* 0x000fe2000801083c */
[----:B------:R-:W-:Y:S02]  /*a7d0*/  FADD.FTZ R127, R127, R140 ;  /* 0x0000008c7f7f7221 */ /* 0x000fe40000010000 */
[----:B------:R3:W-:Y:S01]  /*a7e0*/  MUFU.EX2 R2, R21 ;  /* 0x0000001500027308 */ /* 0x0007e20000000800 */
[----:B------:R-:W-:Y:S01]  /*a7f0*/  HMMA.16816.F32.BF16 R84, R4, R10, R84 ;  /* 0x0000000a0454723c */ /* 0x000fe20000041854 */
[----:B------:R-:W4:Y:S01]  /*a800*/  LDSM.16.MT88.4 R8, [R166+0x9800] ;  /* 0x00980000a608783b */ /* 0x000f220000004200 */
[----:B------:R-:W-:-:S04]  /*a810*/  FADD.FTZ R138, R138, R127 ;  /* 0x0000007f8a8a7221 */ /* 0x000fc80000010000 */
[----:B------:R-:W-:Y:S01]  /*a820*/  HMMA.16816.F32.BF16 R76, R4, R16, R76 ;  /* 0x00000010044c723c */ /* 0x000fe2000004184c */
[----:B------:R-:W5:Y:S01]  /*a830*/  MUFU.EX2 R3, R3 ;  /* 0x0000000300037308 */ /* 0x000f620000000800 */
[----:B------:R-:W-:-:S04]  /*a840*/  FADD.FTZ R137, R137, R138 ;  /* 0x0000008a89897221 */ /* 0x000fc80000010000 */
[----:B------:R-:W-:Y:S01]  /*a850*/  FADD.FTZ R22, R152, R137 ;  /* 0x0000008998167221 */ /* 0x000fe20000010000 */
[----:B------:R-:W-:Y:S01]  /*a860*/  FADD.FTZ R17, R135, R142 ;  /* 0x0000008e87117221 */ /* 0x000fe20000010000 */
[----:B------:R-:W-:Y:S01]  /*a870*/  HMMA.16816.F32.BF16 R80, R4, R18, R80 ;  /* 0x000000120450723c */ /* 0x000fe20000041850 */
[----:B---3--:R-:W-:Y:S02]  /*a880*/  FFMA.FTZ R21, R50, UR12, -R60 ;  /* 0x0000000c32157c23 */ /* 0x008fe4000801083c */
[----:B------:R-:W-:Y:S01]  /*a890*/  FADD.FTZ R17, R128, R17 ;  /* 0x0000001180117221 */ /* 0x000fe20000010000 */
[----:B------:R-:W-:-:S03]  /*a8a0*/  FADD.FTZ R22, R149, R22 ;  /* 0x0000001695167221 */ /* 0x000fc60000010000 */
[----:B------:R-:W-:Y:S01]  /*a8b0*/  FADD.FTZ R154, R154, R17 ;  /* 0x000000119a9a7221 */ /* 0x000fe20000010000 */
[----:B------:R-:W3:Y:S01]  /*a8c0*/  MUFU.EX2 R21, R21 ;  /* 0x0000001500157308 */ /* 0x000ee20000000800 */
[----:B------:R-:W-:Y:S01]  /*a8d0*/  FADD.FTZ R65, R65, R22 ;  /* 0x0000001641417221 */ /* 0x000fe20000010000 */
[----:B-1----:R-:W-:Y:S01]  /*a8e0*/  F2FP.BF16.F32.PACK_AB R4, R27, R26 ;  /* 0x0000001a1b04723e */ /* 0x002fe200000010ff */
[----:B------:R-:W-:Y:S01]  /*a8f0*/  FADD.FTZ R151, R151, R154 ;  /* 0x0000009a97977221 */ /* 0x000fe20000010000 */
[----:B-----5:R-:W-:Y:S01]  /*a900*/  F2FP.BF16.F32.PACK_AB R5, R3, R2 ;  /* 0x000000020305723e */ /* 0x020fe200000010ff */
[----:B------:R-:W-:Y:S01]  /*a910*/  FADD.FTZ R64, R64, R65 ;  /* 0x0000004140407221 */ /* 0x000fe20000010000 */
[----:B------:R-:W-:Y:S01]  /*a920*/  F2FP.BF16.F32.PACK_AB R6, R193, R20 ;  /* 0x00000014c106723e */ /* 0x000fe200000010ff */
[----:B------:R-:W-:Y:S01]  /*a930*/  FADD.FTZ R150, R150, R151 ;  /* 0x0000009796967221 */ /* 0x000fe20000010000 */
[----:B------:R-:W1:Y:S01]  /*a940*/  LDSM.16.MT88.4 R16, [R165+0x9800] ;  /* 0x00980000a510783b */ /* 0x000e620000004200 */
[----:B------:R-:W-:-:S02]  /*a950*/  FADD.FTZ R23, R133, R64 ;  /* 0x0000004085177221 */ /* 0x000fc40000010000 */
[----:B------:R-:W-:Y:S02]  /*a960*/  FADD.FTZ R147, R147, R150 ;  /* 0x0000009693937221 */ /* 0x000fe40000010000 */
[----:B------:R-:W-:Y:S02]  /*a970*/  FADD.FTZ R23, R136, R23 ;  /* 0x0000001788177221 */ /* 0x000fe40000010000 */
[----:B------:R-:W-:Y:S01]  /*a980*/  FADD.FTZ R134, R134, R147 ;  /* 0x0000009386867221 */ /* 0x000fe20000010000 */
[----:B---3--:R-:W-:Y:S01]  /*a990*/  F2FP.BF16.F32.PACK_AB R7, R21, R0 ;  /* 0x000000001507723e */ /* 0x008fe200000010ff */
[----:B------:R-:W-:Y:S02]  /*a9a0*/  FADD.FTZ R52, R52, R23 ;  /* 0x0000001734347221 */ /* 0x000fe40000010000 */
[----:B------:R-:W-:Y:S02]  /*a9b0*/  FADD.FTZ R153, R153, R134 ;  /* 0x0000008699997221 */ /* 0x000fe40000010000 */
[----:B------:R-:W-:-:S02]  /*a9c0*/  FADD.FTZ R53, R53, R52 ;  /* 0x0000003435357221 */ /* 0x000fc40000010000 */
[----:B------:R-:W-:Y:S01]  /*a9d0*/  FADD.FTZ R66, R66, R153 ;  /* 0x0000009942427221 */ /* 0x000fe20000010000 */
[----:B--2---:R-:W-:Y:S03]  /*a9e0*/  HMMA.16816.F32.BF16 R96, R4, R12, R96 ;  /* 0x0000000c0460723c */ /* 0x004fe60000041860 */
[----:B------:R-:W-:-:S03]  /*a9f0*/  FADD.FTZ R67, R67, R66 ;  /* 0x0000004243437221 */ /* 0x000fc60000010000 */
[C---:B------:R-:W-:Y:S01]  /*aa00*/  HMMA.16816.F32.BF16 R92, R4.reuse, R14, R92 ;  /* 0x0000000e045c723c */ /* 0x040fe2000004185c */
[----:B------:R-:W2:Y:S05]  /*aa10*/  LDSM.16.MT88.4 R12, [R164+0x9800] ;  /* 0x00980000a40c783b */ /* 0x000eaa0000004200 */
[C---:B----4-:R-:W-:Y:S06]  /*aa20*/  HMMA.16816.F32.BF16 R88, R4.reuse, R10, R88 ;  /* 0x0000000a0458723c */ /* 0x050fec0000041858 */
[----:B------:R-:W-:Y:S01]  /*aa30*/  HMMA.16816.F32.BF16 R68, R4, R8, R68 ;  /* 0x000000080444723c */ /* 0x000fe20000041844 */
[----:B------:R-:W-:-:S04]  /*aa40*/  FADD.FTZ R10, R44, R53 ;  /* 0x000000352c0a7221 */ /* 0x000fc80000010000 */
        /* <DEDUP_REMOVED lines=20> */
[----:B------:R-:W-:Y:S01]  /*ab90*/  FADD.FTZ R3, R3, R2 ;  /* 0x0000000203037221 */ /* 0x000fe20000010000 */
[----:B------:R-:W-:Y:S01]  /*aba0*/  MOV R2, R49 ;  /* 0x0000003100027202 */ /* 0x000fe20000000f00 */
[----:B------:R-:W-:Y:S02]  /*abb0*/  FADD.FTZ R26, R26, R35 ;  /* 0x000000231a1a7221 */ /* 0x000fe40000010000 */
[----:B------:R-:W-:-:S02]  /*abc0*/  FADD.FTZ R0, R0, R3 ;  /* 0x0000000300007221 */ /* 0x000fc40000010000 */
[----:B------:R-:W-:Y:S02]  /*abd0*/  FADD.FTZ R27, R27, R26 ;  /* 0x0000001a1b1b7221 */ /* 0x000fe40000010000 */
[----:B------:R-:W-:Y:S01]  /*abe0*/  FADD.FTZ R194, R21, R0 ;  /* 0x0000000015c27221 */ /* 0x000fe20000010000 */
[----:B------:R-:W-:Y:S01]  /*abf0*/  MOV R0, R48 ;  /* 0x0000003000007202 */ /* 0x000fe20000000f00 */
[----:B------:R-:W-:-:S04]  /*ac00*/  FADD.FTZ R20, R20, R27 ;  /* 0x0000001b14147221 */ /* 0x000fc80000010000 */
[----:B------:R-:W-:-:S07]  /*ac10*/  FADD.FTZ R193, R193, R20 ;  /* 0x00000014c1c17221 */ /* 0x000fce0000010000 */
.L_x_5430:
[----:B------:R-:W-:-:S13]  /*ac20*/  ISETP.GE.AND P1, PT, R181, 0x1, PT ;  /* 0x00000001b500780c */ /* 0x000fda0003f26270 */
[----:B------:R-:W-:Y:S05]  /*ac30*/  @!P1 BRA `(.L_x_5438) ;  /* 0x0000003400949947 */ /* 0x000fea0003800000 */
[----:B------:R-:W-:Y:S01]  /*ac40*/  IMAD.U32 R190, R118, -0x80, RZ ;  /* 0xffffff8076be7824 */ /* 0x000fe200078e00ff */
[----:B------:R-:W-:Y:S01]  /*ac50*/  MOV R3, R0 ;  /* 0x0000000000037202 */ /* 0x000fe20000000f00 */
[----:B------:R-:W-:Y:S01]  /*ac60*/  IMAD.MOV.U32 R101, RZ, RZ, R2 ;  /* 0x000000ffff657224 */ /* 0x000fe200078e0002 */
[----:B------:R-:W-:Y:S01]  /*ac70*/  ULDC UR5, c[0x0][0x2d0] ;  /* 0x0000b40000057ab9 */ /* 0x000fe20000000800 */
[----:B------:R-:W-:Y:S01]  /*ac80*/  ULDC UR4, c[0x0][0x2ec] ;  /* 0x0000bb0000047ab9 */ /* 0x000fe20000000800 */
[----:B------:R-:W-:-:S07]  /*ac90*/  SHF.R.S32.HI R189, RZ, 0x1f, R190 ;  /* 0x0000001fffbd7819 */ /* 0x000fce00000114be */
.L_x_5442:
[----:B------:R-:W-:Y:S01]  /*aca0*/  ISETP.GE.AND P1, PT, R184, UR5, PT ;  /* 0x00000005b8007c0c */ /* 0x000fe2000bf26270 */
[----:B------:R-:W-:Y:S04]  /*acb0*/  DEPBAR.LE SB0, 0x0 ;  /* 0x000080000000791a */ /* 0x000fe80000000000 */
[----:B------:R-:W-:Y:S01]  /*acc0*/  BAR.SYNC.DEFER_BLOCKING 0x0 ;  /* 0x0000000000007b1d */ /* 0x000fe20000010000 */
[----:B------:R-:W-:Y:S01]  /*acd0*/  IMAD.MOV.U32 R0, RZ, RZ, R190 ;  /* 0x000000ffff007224 */ /* 0x000fe200078e00be */
[----:B------:R-:W-:Y:S06]  /*ace0*/  MOV R197, R189 ;  /* 0x000000bd00c57202 */ /* 0x000fec0000000f00 */
[----:B------:R-:W1:Y:S08]  /*acf0*/  @!P1 LDC.64 R198, c[0x0][0x250] ;  /* 0x00009400ffc69b82 */ /* 0x000e700000000a00 */
[----:B------:R-:W2:Y:S08]  /*ad00*/  @!P1 LDC.64 R206, c[0x0][0x250] ;  /* 0x00009400ffce9b82 */ /* 0x000eb00000000a00 */
[----:B------:R-:W3:Y:S01]  /*ad10*/  @!P1 LDC.64 R204, c[0x0][0x250] ;  /* 0x00009400ffcc9b82 */ /* 0x000ee20000000a00 */
[----:B------:R-:W-:Y:S05]  /*ad20*/  @!P0 BRA `(.L_x_5439) ;  /* 0x0000000000f88947 */ /* 0x000fea0003800000 */
[----:B------:R-:W4:Y:S01]  /*ad30*/  LDC R0, c[0x0][0x380] ;  /* 0x0000e000ff007b82 */ /* 0x000f220000000800 */
[----:B------:R-:W-:Y:S04]  /*ad40*/  SHF.L.U32 R11, R181, 0x7, RZ ;  /* 0x00000007b50b7819 */ /* 0x000fe800000006ff */
[----:B------:R-:W-:Y:S01]  /*ad50*/  IABS R6, R11 ;  /* 0x0000000b00067213 */ /* 0x000fe20000000000 */
[C---:B------:R-:W-:Y:S01]  /*ad60*/  VIADD R5, R11.reuse, 0xffffff80 ;  /* 0xffffff800b057836 */ /* 0x040fe20000000000 */
[-C--:B----4-:R-:W-:Y:S02]  /*ad70*/  IABS R2, R0.reuse ;  /* 0x0000000000027213 */ /* 0x090fe40000000000 */
[-C--:B------:R-:W-:Y:S02]  /*ad80*/  LOP3.LUT R11, R11, R0.reuse, RZ, 0x3c, !PT ;  /* 0x000000000b0b7212 */ /* 0x080fe400078e3cff */
[----:B------:R-:W4:Y:S10]  /*ad90*/  I2F.RP R10, R2 ;  /* 0x00000002000a7306 */ /* 0x000f340000209400 */
[----:B----4-:R-:W4:Y:S02]  /*ada0*/  MUFU.RCP R4, R10 ;  /* 0x0000000a00047308 */ /* 0x010f240000001000 */
[----:B----4-:R-:W-:Y:S01]  /*adb0*/  VIADD R8, R4, 0xffffffe ;  /* 0x0ffffffe04087836 */ /* 0x010fe20000000000 */
[----:B------:R-:W-:Y:S02]  /*adc0*/  IABS R4, R5 ;  /* 0x0000000500047213 */ /* 0x000fe40000000000 */
[----:B------:R-:W-:Y:S05]  /*add0*/  LOP3.LUT R5, R5, R0, RZ, 0x3c, !PT ;  /* 0x0000000005057212 */ /* 0x000fea00078e3cff */
[----:B------:R-:W4:Y:S01]  /*ade0*/  F2I.FTZ.U32.TRUNC.NTZ R9, R8 ;  /* 0x0000000800097305 */ /* 0x000f22000021f000 */
[----:B------:R-:W-:Y:S01]  /*adf0*/  ISETP.GE.AND P2, PT, R5, RZ, PT ;  /* 0x000000ff0500720c */ /* 0x000fe20003f46270 */
[--C-:B----4-:R-:W-:Y:S02]  /*ae00*/  IMAD.MOV R7, RZ, RZ, -R9.reuse ;  /* 0x000000ffff077224 */ /* 0x110fe400078e0a09 */
        /* <DEDUP_REMOVED lines=18> */
[----:B------:R-:W-:Y:S01]  /*af30*/  ISETP.NE.AND P4, PT, R0, RZ, PT ;  /* 0x000000ff0000720c */ /* 0x000fe20003f85270 */
[----:B------:R-:W4:Y:S01]  /*af40*/  LDC.64 R6, c[0x0][0x250] ;  /* 0x00009400ff067b82 */ /* 0x000f220000000a00 */
[----:B------:R-:W-:Y:S07]  /*af50*/  LOP3.LUT R11, RZ, R0, RZ, 0x33, !PT ;  /* 0x00000000ff0b7212 */ /* 0x000fee00078e33ff */
        /* <DEDUP_REMOVED lines=11> */
[----:B------:R-:W5:Y:S01]  /*b010*/  LDG.E R2, desc[UR10][R16.64] ;  /* 0x0000000a10027981 */ /* 0x000f62000c1e1900 */
[----:B------:R-:W1:Y:S01]  /*b020*/  LDC.64 R4, c[0x0][0x238] ;  /* 0x00008e00ff047b82 */ /* 0x000e620000000a00 */
[----:B------:R-:W-:Y:S02]  /*b030*/  IMAD R11, R11, R0, -0x80 ;  /* 0xffffff800b0b7424 */ /* 0x000fe400078e0200 */
[----:B------:R-:W5:Y:S03]  /*b040*/  LDG.E R9, desc[UR10][R14.64] ;  /* 0x0000000a0e097981 */ /* 0x000f66000c1e1900 */
[----:B------:R-:W-:Y:S05]  /*b050*/  SHF.R.S32.HI R13, RZ, 0x1f, R11 ;  /* 0x0000001fff0d7819 */ /* 0x000fea000001140b */
[-C--:B----4-:R-:W-:Y:S04]  /*b060*/  IMAD R0, R13, R6.reuse, RZ ;  /* 0x000000060d007224 */ /* 0x090fe800078e02ff */
[C---:B------:R-:W-:Y:S02]  /*b070*/  IMAD R0, R11.reuse, R7, R0 ;  /* 0x000000070b007224 */ /* 0x040fe400078e0200 */
[----:B-----5:R-:W-:Y:S02]  /*b080*/  IMAD.IADD R2, R2, 0x1, -R9 ;  /* 0x0000000102027824 */ /* 0x020fe400078e0a09 */
[----:B------:R-:W-:Y:S03]  /*b090*/  IMAD.WIDE.U32 R8, R11, R6, RZ ;  /* 0x000000060b087225 */ /* 0x000fe600078e00ff */
[----:B------:R-:W-:Y:S02]  /*b0a0*/  SHF.R.S32.HI R7, RZ, 0x1f, R2 ;  /* 0x0000001fff077819 */ /* 0x000fe40000011402 */
[----:B------:R-:W-:Y:S03]  /*b0b0*/  IADD3 R9, R9, R0, RZ ;  /* 0x0000000009097210 */ /* 0x000fe60007ffe0ff */
[-C--:B-1----:R-:W-:Y:S02]  /*b0c0*/  IMAD R7, R7, R4.reuse, RZ ;  /* 0x0000000407077224 */ /* 0x082fe400078e02ff */
[C---:B------:R-:W-:Y:S04]  /*b0d0*/  IMAD.WIDE.U32 R8, R2.reuse, R4, R8 ;  /* 0x0000000402087225 */ /* 0x040fe800078e0008 */
[----:B------:R-:W-:Y:S01]  /*b0e0*/  IMAD R7, R2, R5, R7 ;  /* 0x0000000502077224 */ /* 0x000fe200078e0207 */
[----:B------:R-:W-:Y:S03]  /*b0f0*/  MOV R0, R8 ;  /* 0x0000000800007202 */ /* 0x000fe60000000f00 */
[----:B------:R-:W-:Y:S07]  /*b100*/  IMAD.IADD R197, R9, 0x1, R7 ;  /* 0x0000000109c57824 */ /* 0x000fee00078e0207 */
.L_x_5439:
[C---:B------:R-:W-:Y:S01]  /*b110*/  LEA R102, P3, R0.reuse, R196, 0x1 ;  /* 0x000000c400667211 */ /* 0x040fe200078608ff */
[----:B------:R-:W-:Y:S01]  /*b120*/  @P1 STS.128 [R182+0x6000], RZ ;  /* 0x006000ffb6001388 */ /* 0x000fe20000000c00 */
[----:B------:R-:W-:Y:S01]  /*b130*/  @!P1 IADD3 R201, P2, R179, R0, RZ ;  /* 0x00000000b3c99210 */ /* 0x000fe20007f5e0ff */
[----:B------:R-:W4:Y:S01]  /*b140*/  @!P1 LDC.64 R202, c[0x0][0x250] ;  /* 0x00009400ffca9b82 */ /* 0x000f220000000a00 */
[-CC-:B------:R-:W-:Y:S01]  /*b150*/  LEA.HI.X R103, R0, R195.reuse, R197.reuse, 0x1, P3 ;  /* 0x000000c300677211 */ /* 0x180fe200018f0cc5 */
[--C-:B------:R-:W-:Y:S02]  /*b160*/  @!P1 IMAD.MOV.U32 R211, RZ, RZ, R197.reuse ;  /* 0x000000ffffd39224 */ /* 0x100fe400078e00c5 */
[----:B------:R-:W-:Y:S01]  /*b170*/  @!P1 IMAD.X R2, R178, 0x1, R197, P2 ;  /* 0x00000001b2029824 */ /* 0x000fe200010e06c5 */
[C---:B------:R-:W-:Y:S01]  /*b180*/  @!P1 LEA R208, P2, R201.reuse, R196, 0x1 ;  /* 0x000000c4c9d09211 */ /* 0x040fe200078408ff */
[----:B------:R-:W-:Y:S01]  /*b190*/  @!PT LDS RZ, [RZ] ;  /* 0x00000000fffff984 */ /* 0x000fe20000000800 */
[----:B------:R-:W-:Y:S01]  /*b1a0*/  @!PT LDS RZ, [RZ] ;  /* 0x00000000fffff984 */ /* 0x000fe20000000800 */
[----:B------:R-:W-:Y:S01]  /*b1b0*/  @!PT LDS RZ, [RZ] ;  /* 0x00000000fffff984 */ /* 0x000fe20000000800 */
[----:B------:R-:W-:Y:S01]  /*b1c0*/  @!P1 LDGSTS.E.BYPASS.LTC128B.128 [R182+0x6000], desc[UR10][R102.64] ;  /* 0x0600000066b69fae */ /* 0x000fe2000b901d4a */
[----:B------:R-:W-:Y:S02]  /*b1d0*/  @!P1 IMAD.MOV.U32 R210, RZ, RZ, R0 ;  /* 0x000000ffffd29224 */ /* 0x000fe400078e0000 */
[----:B------:R-:W-:Y:S01]  /*b1e0*/  @!P1 LEA.HI.X R209, R201, R195, R2, 0x1, P2 ;  /* 0x000000c3c9d19211 */ /* 0x000fe200010f0c02 */
[----:B------:R-:W-:Y:S01]  /*b1f0*/  @P1 STS.128 [R182+0x6800], RZ ;  /* 0x006800ffb6001388 */ /* 0x000fe20000000c00 */
[----:B-1----:R-:W-:Y:S01]  /*b200*/  @!P1 LEA R2, P2, R198, R0, 0x5 ;  /* 0x00000000c6029211 */ /* 0x002fe200078428ff */
[----:B------:R-:W1:Y:S01]  /*b210*/  @!P1 LDC.64 R200, c[0x0][0x250] ;  /* 0x00009400ffc89b82 */ /* 0x000e620000000a00 */
[----:B--2---:R-:W-:Y:S01]  /*b220*/  @!P1 IMAD.WIDE.U32 R210, R206, 0x30, R210 ;  /* 0x00000030ced29825 */ /* 0x004fe200078e00d2 */
[----:B------:R-:W-:Y:S01]  /*b230*/  @!PT LDS RZ, [RZ] ;  /* 0x00000000fffff984 */ /* 0x000fe20000000800 */
[----:B------:R-:W-:Y:S01]  /*b240*/  @!PT LDS RZ, [RZ] ;  /* 0x00000000fffff984 */ /* 0x000fe20000000800 */
[----:B------:R-:W-:Y:S01]  /*b250*/  @!PT LDS RZ, [RZ] ;  /* 0x00000000fffff984 */ /* 0x000fe20000000800 */
[----:B------:R2:W-:Y:S02]  /*b260*/  @!P1 LDGSTS.E.BYPASS.LTC128B.128 [R182+0x6800], desc[UR10][R208.64] ;  /* 0x06800000d0b69fae */ /* 0x0005e4000b901d4a */
[----:B------:R-:W-:Y:S01]  /*b270*/  @!P1 LEA.HI.X R100, R198, R197, R199, 0x5, P2 ;  /* 0x000000c5c6649211 */ /* 0x000fe200010f2cc7 */
[----:B------:R-:W-:Y:S01]  /*b280*/  @!P1 IMAD R207, R207, 0x30, RZ ;  /* 0x00000030cfcf9824 */ /* 0x000fe200078e02ff */
[----:B------:R-:W-:Y:S01]  /*b290*/  @!P1 LEA R212, P3, R2, R196, 0x1 ;  /* 0x000000c402d49211 */ /* 0x000fe200078608ff */
[----:B------:R-:W-:Y:S01]  /*b2a0*/  @P1 STS.128 [R182+0x7000], RZ ;  /* 0x007000ffb6001388 */ /* 0x000fe20000000c00 */
[----:B------:R-:W5:Y:S01]  /*b2b0*/  @!P1 LDC.64 R198, c[0x0][0x250] ;  /* 0x00009400ffc69b82 */ /* 0x000f620000000a00 */
[----:B---3--:R-:W-:Y:S01]  /*b2c0*/  @!P1 LEA R206, P2, R204, R0, 0x6 ;  /* 0x00000000ccce9211 */ /* 0x008fe200078430ff */
[----:B------:R-:W-:Y:S01]  /*b2d0*/  @!P1 IMAD.IADD R207, R207, 0x1, R211 ;  /* 0x00000001cfcf9824 */ /* 0x000fe200078e02d3 */
[----:B------:R-:W-:Y:S01]  /*b2e0*/  @!P1 LEA.HI.X R213, R2, R195, R100, 0x1, P3 ;  /* 0x000000c302d59211 */ /* 0x000fe200018f0c64 */
[----:B------:R-:W-:Y:S01]  /*b2f0*/  @!P1 IMAD.MOV.U32 R211, RZ, RZ, R197 ;  /* 0x000000ffffd39224 */ /* 0x000fe200078e00c5 */
[-C--:B------:R-:W-:Y:S02]  /*b300*/  @!P1 LEA R214, P3, R210, R196.reuse, 0x1 ;  /* 0x000000c4d2d69211 */ /* 0x080fe400078608ff */
[----:B------:R-:W-:Y:S01]  /*b310*/  @!P1 LEA.HI.X R205, R204, R197, R205, 0x6, P2 ;  /* 0x000000c5cccd9211 */ /* 0x000fe200010f34cd */
[----:B------:R-:W-:Y:S01]  /*b320*/  @!PT LDS RZ, [RZ] ;  /* 0x00000000fffff984 */ /* 0x000fe20000000800 */
[----:B------:R-:W-:Y:S01]  /*b330*/  @!PT LDS RZ, [RZ] ;  /* 0x00000000fffff984 */ /* 0x000fe20000000800 */
[----:B------:R-:W-:Y:S01]  /*b340*/  @!PT LDS RZ, [RZ] ;  /* 0x00000000fffff984 */ /* 0x000fe20000000800 */
[----:B------:R-:W-:Y:S01]  /*b350*/  @!P1 LDGSTS.E.BYPASS.LTC128B.128 [R182+0x7000], desc[UR10][R212.64] ;  /* 0x07000000d4b69fae */ /* 0x000fe2000b901d4a */
[-C--:B------:R-:W-:Y:S02]  /*b360*/  @!P1 LEA R204, P2, R206, R196.reuse, 0x1 ;  /* 0x000000c4cecc9211 */ /* 0x080fe400078408ff */
[-C--:B------:R-:W-:Y:S01]  /*b370*/  @!P1 LEA.HI.X R215, R210, R195.reuse, R207, 0x1, P3 ;  /* 0x000000c3d2d79211 */ /* 0x080fe200018f0ccf */
[----:B------:R-:W-:Y:S01]  /*b380*/  @P1 STS.128 [R182+0x7800], RZ ;  /* 0x007800ffb6001388 */ /* 0x000fe20000000c00 */
[----:B------:R-:W-:Y:S01]  /*b390*/  @!P1 LEA.HI.X R205, R206, R195, R205, 0x1, P2 ;  /* 0x000000c3cecd9211 */ /* 0x000fe200010f0ccd */
[----:B------:R-:W-:Y:S02]  /*b3a0*/  @!P1 IMAD.MOV.U32 R207, RZ, RZ, R197 ;  /* 0x000000ffffcf9224 */ /* 0x000fe400078e00c5 */
[--C-:B------:R-:W-:Y:S01]  /*b3b0*/  @!P1 IMAD.MOV.U32 R206, RZ, RZ, R0.reuse ;  /* 0x000000ffffce9224 */ /* 0x100fe200078e0000 */
[----:B------:R-:W-:Y:S01]  /*b3c0*/  @!PT LDS RZ, [RZ] ;  /* 0x00000000fffff984 */ /* 0x000fe20000000800 */
[----:B------:R-:W-:Y:S01]  /*b3d0*/  @!PT LDS RZ, [RZ] ;  /* 0x00000000fffff984 */ /* 0x000fe20000000800 */
[----:B------:R-:W-:Y:S01]  /*b3e0*/  @!PT LDS RZ, [RZ] ;  /* 0x00000000fffff984 */ /* 0x000fe20000000800 */
[----:B------:R-:W-:Y:S01]  /*b3f0*/  @!P1 LDGSTS.E.BYPASS.LTC128B.128 [R182+0x7800], desc[UR10][R214.64] ;  /* 0x07800000d6b69fae */ /* 0x000fe2000b901d4a */
[--C-:B------:R-:W-:Y:S03]  /*b400*/  @!P1 IMAD.MOV.U32 R210, RZ, RZ, R0.reuse ;  /* 0x000000ffffd29224 */ /* 0x100fe600078e0000 */
[----:B------:R-:W-:Y:S01]  /*b410*/  @P1 STS.128 [R182+0x8000], RZ ;  /* 0x008000ffb6001388 */ /* 0x000fe20000000c00 */
[----:B--2---:R-:W-:Y:S01]  /*b420*/  @!P1 MOV R209, R197 ;  /* 0x000000c500d19202 */ /* 0x004fe20000000f00 */
[----:B------:R-:W-:Y:S02]  /*b430*/  @!P1 IMAD.MOV.U32 R208, RZ, RZ, R0 ;  /* 0x000000ffffd09224 */ /* 0x000fe400078e0000 */
[----:B----4-:R-:W-:Y:S01]  /*b440*/  @!P1 IMAD.WIDE.U32 R206, R202, 0x50, R206 ;  /* 0x00000050cace9825 */ /* 0x010fe200078e00ce */
[----:B------:R-:W-:Y:S01]  /*b450*/  @!PT LDS RZ, [RZ] ;  /* 0x00000000fffff984 */ /* 0x000fe20000000800 */
[----:B------:R-:W-:Y:S01]  /*b460*/  @!PT LDS RZ, [RZ] ;  /* 0x00000000fffff984 */ /* 0x000fe20000000800 */
[----:B------:R-:W-:Y:S01]  /*b470*/  @!PT LDS RZ, [RZ] ;  /* 0x00000000fffff984 */ /* 0x000fe20000000800 */
[----:B------:R-:W-:Y:S03]  /*b480*/  @!P1 LDGSTS.E.BYPASS.LTC128B.128 [R182+0x8000], desc[UR10][R204.64] ;  /* 0x08000000ccb69fae */ /* 0x000fe6000b901d4a */
[----:B------:R-:W-:Y:S01]  /*b490*/  @!P1 IMAD R203, R203, 0x50, RZ ;  /* 0x00000050cbcb9824 */ /* 0x000fe200078e02ff */
[----:B------:R-:W-:Y:S01]  /*b4a0*/  @P1 STS.128 [R182+0x8800], RZ ;  /* 0x008800ffb6001388 */ /* 0x000fe20000000c00 */
[----:B-----5:R-:W-:Y:S02]  /*b4b0*/  @!P1 IMAD R199, R199, 0x70, RZ ;  /* 0x00000070c7c79824 */ /* 0x020fe400078e02ff */
[----:B------:R-:W-:Y:S01]  /*b4c0*/  @!P1 IMAD.WIDE.U32 R210, R198, 0x70, R210 ;  /* 0x00000070c6d29825 */ /* 0x000fe200078e00d2 */
[-C--:B------:R-:W-:Y:S03]  /*b4d0*/  @!P1 LEA R198, P4, R206, R196.reuse, 0x1 ;  /* 0x000000c4cec69211 */ /* 0x080fe600078808ff */
[----:B------:R-:W-:Y:S01]  /*b4e0*/  @!P1 IMAD.IADD R203, R203, 0x1, R207 ;  /* 0x00000001cbcb9824 */ /* 0x000fe200078e02cf */
[----:B------:R-:W-:Y:S01]  /*b4f0*/  @!P1 IADD3 R2, R199, R211, RZ ;  /* 0x000000d3c7029210 */ /* 0x000fe20007ffe0ff */
[----:B-1----:R-:W-:Y:S02]  /*b500*/  @!P1 IMAD R201, R201, 0x60, RZ ;  /* 0x00000060c9c99824 */ /* 0x002fe400078e02ff */
[----:B------:R-:W-:Y:S01]  /*b510*/  @!P1 IMAD.WIDE.U32 R208, R200, 0x60, R208 ;  /* 0x00000060c8d09825 */ /* 0x000fe200078e00d0 */
[-C--:B------:R-:W-:Y:S03]  /*b520*/  @!P1 LEA.HI.X R199, R206, R195.reuse, R203, 0x1, P4 ;  /* 0x000000c3cec79211 */ /* 0x080fe600020f0ccb */
[----:B------:R-:W-:Y:S01]  /*b530*/  @!P1 IMAD.IADD R0, R201, 0x1, R209 ;  /* 0x00000001c9009824 */ /* 0x000fe200078e02d1 */
[-C--:B------:R-:W-:Y:S01]  /*b540*/  @!P1 LEA R200, P3, R208, R196.reuse, 0x1 ;  /* 0x000000c4d0c89211 */ /* 0x080fe200078608ff */
[----:B------:R-:W-:Y:S01]  /*b550*/  @!PT LDS RZ, [RZ] ;  /* 0x00000000fffff984 */ /* 0x000fe20000000800 */
[----:B------:R-:W-:Y:S01]  /*b560*/  @!PT LDS RZ, [RZ] ;  /* 0x00000000fffff984 */ /* 0x000fe20000000800 */
[----:B------:R-:W-:Y:S01]  /*b570*/  @!PT LDS RZ, [RZ] ;  /* 0x00000000fffff984 */ /* 0x000fe20000000800 */
[----:B------:R-:W-:Y:S01]  /*b580*/  @!P1 LDGSTS.E.BYPASS.LTC128B.128 [R182+0x8800], desc[UR10][R198.64] ;  /* 0x08800000c6b69fae */ /* 0x000fe2000b901d4a */
[----:B------:R-:W-:Y:S02]  /*b590*/  @!P1 LEA R196, P2, R210, R196, 0x1 ;  /* 0x000000c4d2c49211 */ /* 0x000fe400078408ff */
[-C--:B------:R-:W-:Y:S01]  /*b5a0*/  @!P1 LEA.HI.X R201, R208, R195.reuse, R0, 0x1, P3 ;  /* 0x000000c3d0c99211 */ /* 0x080fe200018f0c00 */
[----:B------:R-:W-:Y:S01]  /*b5b0*/  @P1 STS.128 [R182+0x9000], RZ ;  /* 0x009000ffb6001388 */ /* 0x000fe20000000c00 */
[----:B------:R-:W-:Y:S01]  /*b5c0*/  @!P1 LEA.HI.X R197, R210, R195, R2, 0x1, P2 ;  /* 0x000000c3d2c59211 */ /* 0x000fe200010f0c02 */
[----:B------:R-:W-:Y:S01]  /*b5d0*/  IMAD.MOV.U32 R195, RZ, RZ, R103 ;  /* 0x000000ffffc37224 */ /* 0x000fe200078e0067 */
[----:B------:R-:W-:Y:S01]  /*b5e0*/  ISETP.GE.AND P2, PT, R181, 0x2, PT ;  /* 0x00000002b500780c */ /* 0x000fe20003f46270 */
        /* <DEDUP_REMOVED lines=14> */
[----:B------:R-:W0:Y:S01]  /*b6d0*/  LDGDEPBAR ;  /* 0x00000000000079af */ /* 0x000e220000000000 */
[----:B-1----:R-:W-:Y:S03]  /*b6e0*/  IMAD.MOV.U32 R196, RZ, RZ, R102 ;  /* 0x000000ffffc47224 */ /* 0x002fe600078e0066 */
[----:B------:R-:W1:Y:S04]  /*b6f0*/  LDSM.16.M88.4 R124, [R173+0x4000] ;  /* 0x00400000ad7c783b */ /* 0x000e680000000200 */
[----:B------:R-:W1:Y:S04]  /*b700*/  LDSM.16.M88.4 R128, [R173+0x4800] ;  /* 0x00480000ad80783b */ /* 0x000e680000000200 */
[----:B------:R-:W1:Y:S04]  /*b710*/  LDSM.16.M88.4 R132, [R173+0x5000] ;  /* 0x00500000ad84783b */ /* 0x000e680000000200 */
[----:B------:R-:W1:Y:S04]  /*b720*/  LDSM.16.M88.4 R136, [R173+0x5800] ;  /* 0x00580000ad88783b */ /* 0x000e680000000200 */
[----:B------:R-:W-:Y:S01]  /*b730*/  LDSM.16.M88.4 R140, [R172] ;  /* 0x00000000ac8c783b */ /* 0x000fe20000000200 */
[C---:B--2---:R-:W-:Y:S03]  /*b740*/  HMMA.16816.F32.BF16 R4, R104.reuse, R108, RZ ;  /* 0x0000006c6804723c */ /* 0x044fe600000418ff */
[----:B------:R-:W2:Y:S04]  /*b750*/  LDSM.16.M88.4 R144, [R167+0x2000] ;  /* 0x00200000a790783b */ /* 0x000ea80000000200 */
[----:B------:R-:W2:Y:S01]  /*b760*/  LDSM.16.M88.4 R148, [R167+0x2800] ;  /* 0x00280000a794783b */ /* 0x000ea20000000200 */
[C---:B------:R-:W-:Y:S03]  /*b770*/  HMMA.16816.F32.BF16 R8, R104.reuse, R110, RZ ;  /* 0x0000006e6808723c */ /* 0x040fe600000418ff */
[----:B------:R-:W2:Y:S03]  /*b780*/  LDSM.16.M88.4 R152, [R167+0x3000] ;  /* 0x00300000a798783b */ /* 0x000ea60000000200 */
[C---:B---3--:R-:W-:Y:S01]  /*b790*/  HMMA.16816.F32.BF16 R12, R104.reuse, R112, RZ ;  /* 0x00000070680c723c */ /* 0x048fe200000418ff */
[----:B------:R-:W3:Y:S05]  /*b7a0*/  LDSM.16.M88.4 R108, [R167+0x3800] ;  /* 0x00380000a76c783b */ /* 0x000eea0000000200 */
[C---:B------:R-:W-:Y:S01]  /*b7b0*/  HMMA.16816.F32.BF16 R16, R104.reuse, R114, RZ ;  /* 0x000000726810723c */ /* 0x040fe200000418ff */
[----:B------:R-:W-:Y:S05]  /*b7c0*/  LDSM.16.M88.4 R112, [R167+0x4800] ;  /* 0x00480000a770783b */ /* 0x000fea0000000200 */
[C---:B----4-:R-:W-:Y:S06]  /*b7d0*/  HMMA.16816.F32.BF16 R20, R104.reuse, R116, RZ ;  /* 0x000000746814723c */ /* 0x050fec00000418ff */
[C---:B------:R-:W-:Y:S01]  /*b7e0*/  HMMA.16816.F32.BF16 R24, R104.reuse, R118, RZ ;  /* 0x000000766818723c */ /* 0x040fe200000418ff */
[----:B------:R-:W-:Y:S05]  /*b7f0*/  LDSM.16.M88.4 R116, [R167+0x5000] ;  /* 0x00500000a774783b */ /* 0x000fea0000000200 */
[C---:B-----5:R-:W-:Y:S06]  /*b800*/  HMMA.16816.F32.BF16 R28, R104.reuse, R120, RZ ;  /* 0x00000078681c723c */ /* 0x060fec00000418ff */
[C---:B------:R-:W-:Y:S01]  /*b810*/  HMMA.16816.F32.BF16 R32, R104.reuse, R122, RZ ;  /* 0x0000007a6820723c */ /* 0x040fe200000418ff */
[----:B------:R-:W-:Y:S05]  /*b820*/  LDSM.16.M88.4 R120, [R167+0x5800] ;  /* 0x00580000a778783b */ /* 0x000fea0000000200 */
[C---:B-1----:R-:W-:Y:S06]  /*b830*/  HMMA.16816.F32.BF16 R36, R104.reuse, R124, RZ ;  /* 0x0000007c6824723c */ /* 0x042fec00000418ff */
[C---:B------:R-:W-:Y:S01]  /*b840*/  HMMA.16816.F32.BF16 R40, R104.reuse, R126, RZ ;  /* 0x0000007e6828723c */ /* 0x040fe200000418ff */
[----:B------:R-:W-:Y:S05]  /*b850*/  LDSM.16.M88.4 R124, [R157] ;  /* 0x000000009d7c783b */ /* 0x000fea0000000200 */
        /* <DEDUP_REMOVED lines=8> */
[C---:B------:R-:W-:Y:S06]  /*b8e0*/  HMMA.16816.F32.BF16 R8, R140.reuse, R146, R8 ;  /* 0x000000928c08723c */ /* 0x040fec0000041808 */
[C---:B------:R-:W-:Y:S06]  /*b8f0*/  HMMA.16816.F32.BF16 R12, R140.reuse, R148, R12 ;  /* 0x000000948c0c723c */ /* 0x040fec000004180c */
[C---:B------:R-:W-:Y:S06]  /*b900*/  HMMA.16816.F32.BF16 R16, R140.reuse, R150, R16 ;  /* 0x000000968c10723c */ /* 0x040fec0000041810 */
[C---:B------:R-:W-:Y:S06]  /*b910*/  HMMA.16816.F32.BF16 R20, R140.reuse, R152, R20 ;  /* 0x000000988c14723c */ /* 0x040fec0000041814 */
[C---:B------:R-:W-:Y:S06]  /*b920*/  HMMA.16816.F32.BF16 R24, R140.reuse, R154, R24 ;  /* 0x0000009a8c18723c */ /* 0x040fec0000041818 */
[C---:B---3--:R-:W-:Y:S06]  /*b930*/  HMMA.16816.F32.BF16 R28, R140.reuse, R108, R28 ;  /* 0x0000006c8c1c723c */ /* 0x048fec000004181c */
[C---:B------:R-:W-:Y:S01]  /*b940*/  HMMA.16816.F32.BF16 R32, R140.reuse, R110, R32 ;  /* 0x0000006e8c20723c */ /* 0x040fe20000041820 */
[----:B------:R-:W-:Y:S05]  /*b950*/  LDSM.16.M88.4 R108, [R170] ;  /* 0x00000000aa6c783b */ /* 0x000fea0000000200 */
[C---:B-1----:R-:W-:Y:S06]  /*b960*/  HMMA.16816.F32.BF16 R36, R140.reuse, R104, R36 ;  /* 0x000000688c24723c */ /* 0x042fec0000041824 */
[C---:B------:R-:W-:Y:S01]  /*b970*/  HMMA.16816.F32.BF16 R40, R140.reuse, R106, R40 ;  /* 0x0000006a8c28723c */ /* 0x040fe20000041828 */
[----:B------:R-:W1:Y:S05]  /*b980*/  LDSM.16.M88.4 R104, [R171] ;  /* 0x00000000ab68783b */ /* 0x000e6a0000000200 */
[C---:B------:R-:W-:Y:S06]  /*b990*/  HMMA.16816.F32.BF16 R44, R140.reuse, R112, R44 ;  /* 0x000000708c2c723c */ /* 0x040fec000004182c */
[C---:B------:R-:W-:Y:S01]  /*b9a0*/  HMMA.16816.F32.BF16 R48, R140.reuse, R114, R48 ;  /* 0x000000728c30723c */ /* 0x040fe20000041830 */
[----:B------:R-:W2:Y:S05]  /*b9b0*/  LDSM.16.M88.4 R112, [R163] ;  /* 0x00000000a370783b */ /* 0x000eaa0000000200 */
[C---:B------:R-:W-:Y:S06]  /*b9c0*/  HMMA.16816.F32.BF16 R52, R140.reuse, R116, R52 ;  /* 0x000000748c34723c */ /* 0x040fec0000041834 */
[C---:B------:R-:W-:Y:S01]  /*b9d0*/  HMMA.16816.F32.BF16 R56, R140.reuse, R118, R56 ;  /* 0x000000768c38723c */ /* 0x040fe20000041838 */
[----:B------:R-:W3:Y:S05]  /*b9e0*/  LDSM.16.M88.4 R116, [R162] ;  /* 0x00000000a274783b */ /* 0x000eea0000000200 */
[C---:B------:R-:W-:Y:S06]  /*b9f0*/  HMMA.16816.F32.BF16 R60, R140.reuse, R120, R60 ;  /* 0x000000788c3c723c */ /* 0x040fec000004183c */
[----:B------:R-:W-:Y:S01]  /*ba00*/  HMMA.16816.F32.BF16 R64, R140, R122, R64 ;  /* 0x0000007a8c40723c */ /* 0x000fe20000041840 */
[----:B------:R-:W4:Y:S05]  /*ba10*/  LDSM.16.M88.4 R120, [R161] ;  /* 0x00000000a178783b */ /* 0x000f2a0000000200 */
        /* <DEDUP_REMOVED lines=20> */
[----:B------:R-:W2:Y:S05]  /*bb60*/  LDSM.16.M88.4 R116, [R156+0x800] ;  /* 0x000800009c74783b */ /* 0x000eaa0000000200 */
        /* <DEDUP_REMOVED lines=12> */
[----:B------:R-:W4:Y:S01]  /*bc30*/  LDSM.16.M88.4 R120, [R156+0x3000] ;  /* 0x003000009c78783b */ /* 0x000f220000000200 */
[----:B------:R-:W-:Y:S04]  /*bc40*/  DEPBAR.LE SB0, 0x0 ;  /* 0x000080000000791a */ /* 0x000fe80000000000 */
[C---:B---3--:R-:W-:Y:S01]  /*bc50*/  HMMA.16816.F32.BF16 R28, R108.reuse, R104, R28 ;  /* 0x000000686c1c723c */ /* 0x048fe2000004181c */
[----:B------:R-:W-:Y:S05]  /*bc60*/  BAR.SYNC.DEFER_BLOCKING 0x0 ;  /* 0x0000000000007b1d */ /* 0x000fea0000010000 */
[C---:B------:R-:W-:Y:S06]  /*bc70*/  HMMA.16816.F32.BF16 R32, R108.reuse, R106, R32 ;  /* 0x0000006a6c20723c */ /* 0x040fec0000041820 */
[C---:B-1----:R-:W-:Y:S06]  /*bc80*/  HMMA.16816.F32.BF16 R36, R108.reuse, R112, R36 ;  /* 0x000000706c24723c */ /* 0x042fec0000041824 */
[C---:B------:R-:W-:Y:S06]  /*bc90*/  HMMA.16816.F32.BF16 R40, R108.reuse, R114, R40 ;  /* 0x000000726c28723c */ /* 0x040fec0000041828 */
[C---:B--2---:R-:W-:Y:S06]  /*bca0*/  HMMA.16816.F32.BF16 R44, R108.reuse, R116, R44 ;  /* 0x000000746c2c723c */ /* 0x044fec000004182c */
[C---:B------:R-:W-:Y:S06]  /*bcb0*/  HMMA.16816.F32.BF16 R48, R108.reuse, R118, R48 ;  /* 0x000000766c30723c */ /* 0x040fec0000041830 */
[C---:B----4-:R-:W-:Y:S06]  /*bcc0*/  HMMA.16816.F32.BF16 R52, R108.reuse, R120, R52 ;  /* 0x000000786c34723c */ /* 0x050fec0000041834 */
[C---:B------:R-:W-:Y:S06]  /*bcd0*/  HMMA.16816.F32.BF16 R56, R108.reuse, R122, R56 ;  /* 0x0000007a6c38723c */ /* 0x040fec0000041838 */
[C---:B------:R-:W-:Y:S06]  /*bce0*/  HMMA.16816.F32.BF16 R60, R108.reuse, R124, R60 ;  /* 0x0000007c6c3c723c */ /* 0x040fec000004183c */
[----:B------:R-:W-:Y:S01]  /*bcf0*/  HMMA.16816.F32.BF16 R64, R108, R126, R64 ;  /* 0x0000007e6c40723c */ /* 0x000fe20000041840 */
[----:B------:R-:W-:Y:S11]  /*bd00*/  @!UPT UIADD3 URZ, URZ, URZ, URZ ;  /* 0x0000003f3f3ff290 */ /* 0x000ff6000fffe03f */
[----:B------:R-:W-:Y:S01]  /*bd10*/  @!UPT UIADD3 URZ, URZ, URZ, URZ ;  /* 0x0000003f3f3ff290 */ /* 0x000fe2000fffe03f */
[----:B------:R-:W-:Y:S11]  /*bd20*/  @!P2 BRA `(.L_x_5440) ;  /* 0x000000080070a947 */ /* 0x000ff60003800000 */
[----:B------:R-:W1:Y:S08]  /*bd30*/  LDC R0, c[0x0][0x248] ;  /* 0x00009200ff007b82 */ /* 0x000e700000000800 */
[----:B------:R-:W2:Y:S08]  /*bd40*/  @!P1 LDC R106, c[0x0][0x24c] ;  /* 0x00009300ff6a9b82 */ /* 0x000eb00000000800 */
[----:B------:R-:W3:Y:S01]  /*bd50*/  @!P1 LDC R104, c[0x0][0x24c] ;  /* 0x00009300ff689b82 */ /* 0x000ee20000000800 */
[----:B-1----:R-:W-:Y:S04]  /*bd60*/  LEA R108, -R0, RZ, 0x7 ;  /* 0x000000ff006c7211 */ /* 0x002fe800078e39ff */
[----:B------:R-:W-:Y:S01]  /*bd70*/  SHF.R.S32.HI R105, RZ, 0x1f, R108 ;  /* 0x0000001fff697819 */ /* 0x000fe2000001146c */
[----:B------:R-:W-:Y:S06]  /*bd80*/  @!P0 BRA `(.L_x_5441) ;  /* 0x0000000000f88947 */ /* 0x000fec0003800000 */
[----:B------:R-:W1:Y:S01]  /*bd90*/  LDC R2, c[0x0][0x380] ;  /* 0x0000e000ff027b82 */ /* 0x000e620000000800 */
[----:B------:R-:W-:Y:S05]  /*bda0*/  SHF.L.U32 R111, R181, 0x7, RZ ;  /* 0x00000007b56f7819 */ /* 0x000fea00000006ff */
[C---:B------:R-:W-:Y:S02]  /*bdb0*/  VIADD R109, R111.reuse, 0xffffff00 ;  /* 0xffffff006f6d7836 */ /* 0x040fe40000000000 */
[----:B------:R-:W-:Y:S05]  /*bdc0*/  VIADD R111, R111, 0xffffff80 ;  /* 0xffffff806f6f7836 */ /* 0x000fea0000000000 */
[----:B------:R-:W-:Y:S02]  /*bdd0*/  IABS R107, R111 ;  /* 0x0000006f006b7213 */ /* 0x000fe40000000000 */
[-C--:B-1----:R-:W-:Y:S02]  /*bde0*/  IABS R100, R2.reuse ;  /* 0x0000000200647213 */ /* 0x082fe40000000000 */
[-C--:B------:R-:W-:Y:S02]  /*bdf0*/  LOP3.LUT R111, R111, R2.reuse, RZ, 0x3c, !PT ;  /* 0x000000026f6f7212 */ /* 0x080fe400078e3cff */
[----:B------:R-:W1:Y:S10]  /*be00*/  I2F.RP R105, R100 ;  /* 0x0000006400697306 */ /* 0x000e740000209400 */
[----:B-1----:R-:W1:Y:S02]  /*be10*/  MUFU.RCP R102, R105 ;  /* 0x0000006900667308 */ /* 0x002e640000001000 */
[----:B-1----:R-:W-:Y:S01]  /*be20*/  VIADD R112, R102, 0xffffffe ;  /* 0x0ffffffe66707836 */ /* 0x002fe20000000000 */
[----:B------:R-:W-:Y:S02]  /*be30*/  IABS R102, R109 ;  /* 0x0000006d00667213 */ /* 0x000fe40000000000 */
[-C--:B------:R-:W-:Y:S05]  /*be40*/  LOP3.LUT R109, R109, R2.reuse, RZ, 0x3c, !PT ;  /* 0x000000026d6d7212 */ /* 0x080fea00078e3cff */
[----:B------:R-:W1:Y:S01]  /*be50*/  F2I.FTZ.U32.TRUNC.NTZ R113, R112 ;  /* 0x0000007000717305 */ /* 0x000e62000021f000 */
[----:B------:R-:W-:Y:S02]  /*be60*/  ISETP.GE.AND P2, PT, R109, RZ, PT ;  /* 0x000000ff6d00720c */ /* 0x000fe40003f46270 */
[----:B------:R-:W-:Y:S01]  /*be70*/  LOP3.LUT R109, RZ, R2, RZ, 0x33, !PT ;  /* 0x00000002ff6d7212 */ /* 0x000fe200078e33ff */
[--C-:B-1----:R-:W-:Y:S01]  /*be80*/  IMAD.MOV R103, RZ, RZ, -R113.reuse ;  /* 0x000000ffff677224 */ /* 0x102fe200078e0a71 */
[----:B------:R-:W-:Y:S03]  /*be90*/  MOV R112, RZ ;  /* 0x000000ff00707202 */ /* 0x000fe60000000f00 */
[----:B------:R-:W-:Y:S04]  /*bea0*/  IMAD R110, R103, R100, RZ ;  /* 0x00000064676e7224 */ /* 0x000fe800078e02ff */
[----:B------:R-:W-:Y:S06]  /*beb0*/  IMAD.HI.U32 R110, R113, R110, R112 ;  /* 0x0000006e716e7227 */ /* 0x000fec00078e0070 */
[C---:B------:R-:W-:Y:S04]  /*bec0*/  IMAD.HI.U32 R108, R110.reuse, R102, RZ ;  /* 0x000000666e6c7227 */ /* 0x040fe800078e00ff */
[----:B------:R-:W-:Y:S04]  /*bed0*/  IMAD.HI.U32 R110, R110, R107, RZ ;  /* 0x0000006b6e6e7227 */ /* 0x000fe800078e00ff */
[----:B------:R-:W-:Y:S02]  /*bee0*/  IMAD.MOV R103, RZ, RZ, -R108 ;  /* 0x000000ffff677224 */ /* 0x000fe400078e0a6c */
[----:B------:R-:W-:Y:S02]  /*bef0*/  IMAD.MOV R105, RZ, RZ, -R110 ;  /* 0x000000ffff697224 */ /* 0x000fe400078e0a6e */
[C---:B------:R-:W-:Y:S02]  /*bf00*/  IMAD R102, R100.reuse, R103, R102 ;  /* 0x0000006764667224 */ /* 0x040fe400078e0266 */
[C---:B------:R-:W-:Y:S03]  /*bf10*/  IMAD R107, R100.reuse, R105, R107 ;  /* 0x00000069646b7224 */ /* 0x040fe600078e026b */
[C---:B------:R-:W-:Y:S02]  /*bf20*/  ISETP.GT.U32.AND P3, PT, R100.reuse, R102, PT ;  /* 0x000000666400720c */ /* 0x040fe40003f64070 */
[----:B------:R-:W-:Y:S11]  /*bf30*/  ISETP.GT.U32.AND P4, PT, R100, R107, PT ;  /* 0x0000006b6400720c */ /* 0x000ff60003f84070 */
[-C--:B------:R-:W-:Y:S01]  /*bf40*/  @!P3 IADD3 R102, R102, -R100.reuse, RZ ;  /* 0x800000646666b210 */ /* 0x080fe20007ffe0ff */
[----:B------:R-:W-:Y:S01]  /*bf50*/  @!P3 VIADD R108, R108, 0x1 ;  /* 0x000000016c6cb836 */ /* 0x000fe20000000000 */
[----:B------:R-:W-:Y:S01]  /*bf60*/  ISETP.GE.AND P3, PT, R111, RZ, PT ;  /* 0x000000ff6f00720c */ /* 0x000fe20003f66270 */
[----:B------:R-:W-:Y:S01]  /*bf70*/  @!P4 IMAD.IADD R107, R107, 0x1, -R100 ;  /* 0x000000016b6bc824 */ /* 0x000fe200078e0a64 */
[-C--:B------:R-:W-:Y:S02]  /*bf80*/  ISETP.GE.U32.AND P5, PT, R102, R100.reuse, PT ;  /* 0x000000646600720c */ /* 0x080fe40003fa6070 */
[----:B------:R-:W-:Y:S02]  /*bf90*/  @!P4 IADD3 R110, R110, 0x1, RZ ;  /* 0x000000016e6ec810 */ /* 0x000fe40007ffe0ff */
[----:B------:R-:W-:Y:S02]  /*bfa0*/  ISETP.GE.U32.AND P6, PT, R107, R100, PT ;  /* 0x000000646b00720c */ /* 0x000fe40003fc6070 */
[----:B------:R-:W1:Y:S01]  /*bfb0*/  LDC R100, c[0x0][0x24c] ;  /* 0x00009300ff647b82 */ /* 0x000e620000000800 */
[----:B------:R-:W-:Y:S06]  /*bfc0*/  ISETP.NE.AND P4, PT, R2, RZ, PT ;  /* 0x000000ff0200720c */ /* 0x000fec0003f85270 */
[----:B------:R-:W-:Y:S04]  /*bfd0*/  @P5 VIADD R108, R108, 0x1 ;  /* 0x000000016c6c5836 */ /* 0x000fe80000000000 */
[----:B------:R-:W-:Y:S01]  /*bfe0*/  @P6 VIADD R110, R110, 0x1 ;  /* 0x000000016e6e6836 */ /* 0x000fe20000000000 */
[----:B------:R-:W-:Y:S03]  /*bff0*/  @!P2 IADD3 R108, -R108, RZ, RZ ;  /* 0x000000ff6c6ca210 */ /* 0x000fe60007ffe1ff */
[----:B------:R-:W-:Y:S01]  /*c000*/  @!P3 IMAD.MOV R110, RZ, RZ, -R110 ;  /* 0x000000ffff6eb224 */ /* 0x000fe200078e0a6e */
[C---:B------:R-:W-:Y:S04]  /*c010*/  SEL R103, R109.reuse, R108, !P4 ;  /* 0x0000006c6d677207 */ /* 0x040fe80006000000 */
[----:B------:R-:W-:Y:S02]  /*c020*/  SEL R109, R109, R110, !P4 ;  /* 0x0000006e6d6d7207 */ /* 0x000fe40006000000 */
[-C--:B------:R-:W-:Y:S02]  /*c030*/  LEA R114, P3, R103, R186.reuse, 0x2 ;  /* 0x000000ba67727211 */ /* 0x080fe400078610ff */
[----:B------:R-:W-:Y:S02]  /*c040*/  LEA R112, P2, R109, R186, 0x2 ;  /* 0x000000ba6d707211 */ /* 0x000fe400078410ff */
[-C--:B------:R-:W-:Y:S02]  /*c050*/  LEA.HI.X.SX32 R115, R103, R187.reuse, 0x2, P3 ;  /* 0x000000bb67737211 */ /* 0x080fe400018f16ff */
[C---:B------:R-:W-:Y:S01]  /*c060*/  LEA.HI.X.SX32 R113, R109.reuse, R187, 0x2, P2 ;  /* 0x000000bb6d717211 */ /* 0x040fe200010f16ff */
[----:B------:R-:W-:Y:S02]  /*c070*/  IMAD.IADD R109, R109, 0x1, -R103 ;  /* 0x000000016d6d7824 */ /* 0x000fe400078e0a67 */
[----:B------:R-:W4:Y:S01]  /*c080*/  LDG.E R105, desc[UR10][R114.64] ;  /* 0x0000000a72697981 */ /* 0x000f22000c1e1900 */
[----:B------:R-:W5:Y:S01]  /*c090*/  LDC.64 R102, c[0x0][0x230] ;  /* 0x00008c00ff667b82 */ /* 0x000f620000000a00 */
[----:B------:R-:W-:Y:S02]  /*c0a0*/  IMAD R109, R109, R2, -0x80 ;  /* 0xffffff806d6d7424 */ /* 0x000fe400078e0202 */
[----:B------:R-:W4:Y:S03]  /*c0b0*/  LDG.E R108, desc[UR10][R112.64] ;  /* 0x0000000a706c7981 */ /* 0x000f26000c1e1900 */
[----:B------:R-:W-:Y:S05]  /*c0c0*/  SHF.R.S32.HI R107, RZ, 0x1f, R109 ;  /* 0x0000001fff6b7819 */ /* 0x000fea000001146d */
[----:B------:R-:W-:Y:S04]  /*c0d0*/  IMAD R107, R107, R0, RZ ;  /* 0x000000006b6b7224 */ /* 0x000fe800078e02ff */
[C---:B-1----:R-:W-:Y:S01]  /*c0e0*/  IMAD R107, R109.reuse, R100, R107 ;  /* 0x000000646d6b7224 */ /* 0x042fe200078e026b */
[----:B----4-:R-:W-:Y:S01]  /*c0f0*/  IADD3 R105, -R108, R105, RZ ;  /* 0x000000696c697210 */ /* 0x010fe20007ffe1ff */
[----:B------:R-:W-:Y:S03]  /*c100*/  IMAD.WIDE.U32 R108, R109, R0, RZ ;  /* 0x000000006d6c7225 */ /* 0x000fe600078e00ff */
[----:B------:R-:W-:Y:S01]  /*c110*/  SHF.R.S32.HI R111, RZ, 0x1f, R105 ;  /* 0x0000001fff6f7819 */ /* 0x000fe20000011469 */
[----:B------:R-:W-:Y:S04]  /*c120*/  IMAD.IADD R109, R109, 0x1, R107 ;  /* 0x000000016d6d7824 */ /* 0x000fe800078e026b */
[-C--:B-----5:R-:W-:Y:S02]  /*c130*/  IMAD R2, R111, R102.reuse, RZ ;  /* 0x000000666f027224 */ /* 0x0a0fe400078e02ff */
[C---:B------:R-:W-:Y:S04]  /*c140*/  IMAD.WIDE.U32 R108, R105.reuse, R102, R108 ;  /* 0x00000066696c7225 */ /* 0x040fe800078e006c */
[----:B------:R-:W-:Y:S05]  /*c150*/  IMAD R2, R105, R103, R2 ;  /* 0x0000006769027224 */ /* 0x000fea00078e0202 */
[----:B------:R-:W-:Y:S07]  /*c160*/  IADD3 R105, R109, R2, RZ ;  /* 0x000000026d697210 */ /* 0x000fee0007ffe0ff */
.L_x_5441:
[----:B------:R1:W-:Y:S01]  /*c170*/  @P1 STS.128 [R182+0x2000], RZ ;  /* 0x002000ffb6001388 */ /* 0x0003e20000000c00 */
[C---:B------:R-:W-:Y:S01]  /*c180*/  LEA R118, P3, R108.reuse, R192, 0x1 ;  /* 0x000000c06c767211 */ /* 0x040fe200078608ff */
[----:B------:R-:W4:Y:S01]  /*c190*/  @!P1 LDC R102, c[0x0][0x24c] ;  /* 0x00009300ff669b82 */ /* 0x000f220000000800 */
[-C--:B------:R-:W-:Y:S01]  /*c1a0*/  @!P1 IADD3 R103, P2, R177, R108.reuse, RZ ;  /* 0x0000006cb1679210 */ /* 0x080fe20007f5e0ff */
[----:B------:R-:W-:Y:S01]  /*c1b0*/  @!P1 IMAD.MOV.U32 R114, RZ, RZ, R108 ;  /* 0x000000ffff729224 */ /* 0x000fe200078e006c */
[--C-:B------:R-:W-:Y:S01]  /*c1c0*/  LEA.HI.X R119, R108, R191, R105.reuse, 0x1, P3 ;  /* 0x000000bf6c777211 */ /* 0x100fe200018f0c69 */
[--C-:B------:R-:W-:Y:S01]  /*c1d0*/  @!P1 IMAD.MOV.U32 R115, RZ, RZ, R105.reuse ;  /* 0x000000ffff739224 */ /* 0x100fe200078e0069 */
[----:B------:R-:W-:Y:S01]  /*c1e0*/  @!P1 LEA R107, P3, R0, R108, 0x5 ;  /* 0x0000006c006b9211 */ /* 0x000fe200078628ff */
[----:B------:R-:W-:Y:S01]  /*c1f0*/  @!P1 IMAD.X R2, R176, 0x1, R105, P2 ;  /* 0x00000001b0029824 */ /* 0x000fe200010e0669 */
[CC--:B------:R-:W-:Y:S01]  /*c200*/  @!P1 LEA R120, P2, R103.reuse, R192.reuse, 0x1 ;  /* 0x000000c067789211 */ /* 0x0c0fe200078408ff */
[----:B------:R-:W-:Y:S01]  /*c210*/  @!PT LDS RZ, [RZ] ;  /* 0x00000000fffff984 */ /* 0x000fe20000000800 */
[----:B------:R-:W-:Y:S01]  /*c220*/  @!PT LDS RZ, [RZ] ;  /* 0x00000000fffff984 */ /* 0x000fe20000000800 */
[----:B------:R-:W-:Y:S01]  /*c230*/  @!PT LDS RZ, [RZ] ;  /* 0x00000000fffff984 */ /* 0x000fe20000000800 */
[----:B------:R-:W-:Y:S01]  /*c240*/  @!P1 LDGSTS.E.BYPASS.LTC128B.128 [R182+0x2000], desc[UR10][R118.64] ;  /* 0x0200000076b69fae */ /* 0x000fe2000b901d4a */
[----:B------:R-:W5:Y:S01]  /*c250*/  @!P1 LDC R100, c[0x0][0x24c] ;  /* 0x00009300ff649b82 */ /* 0x000f620000000800 */
[C---:B--2---:R-:W-:Y:S01]  /*c260*/  @!P1 LEA.HI.X R106, R0.reuse, R105, R106, 0x5, P3 ;  /* 0x00000069006a9211 */ /* 0x044fe200018f2c6a */
[----:B------:R-:W-:Y:S01]  /*c270*/  @!P1 IMAD.WIDE.U32 R114, R0, 0x30, R114 ;  /* 0x0000003000729825 */ /* 0x000fe200078e0072 */
[----:B------:R1:W-:Y:S02]  /*c280*/  @P1 STS.128 [R182+0x2800], RZ ;  /* 0x002800ffb6001388 */ /* 0x0003e40000000c00 */
[-C--:B------:R-:W-:Y:S01]  /*c290*/  @!P1 LEA.HI.X R121, R103, R191.reuse, R2, 0x1, P2 ;  /* 0x000000bf67799211 */ /* 0x080fe200010f0c02 */
[----:B---3--:R-:W-:Y:S01]  /*c2a0*/  @!P1 IMAD R104, R104, 0x30, RZ ;  /* 0x0000003068689824 */ /* 0x008fe200078e02ff */
[CC--:B------:R-:W-:Y:S01]  /*c2b0*/  @!P1 LEA R116, P2, R107.reuse, R192.reuse, 0x1 ;  /* 0x000000c06b749211 */ /* 0x0c0fe200078408ff */
[----:B------:R-:W2:Y:S01]  /*c2c0*/  @!P1 LDC R103, c[0x0][0x24c] ;  /* 0x00009300ff679b82 */ /* 0x000ea20000000800 */
[----:B------:R-:W-:Y:S01]  /*c2d0*/  @!P1 LEA R122, P3, R114, R192, 0x1 ;  /* 0x000000c0727a9211 */ /* 0x000fe200078608ff */
[----:B------:R-:W-:Y:S01]  /*c2e0*/  @!PT LDS RZ, [RZ] ;  /* 0x00000000fffff984 */ /* 0x000fe20000000800 */
[----:B------:R-:W-:Y:S01]  /*c2f0*/  @!PT LDS RZ, [RZ] ;  /* 0x00000000fffff984 */ /* 0x000fe20000000800 */
[----:B------:R-:W-:Y:S01]  /*c300*/  @!PT LDS RZ, [RZ] ;  /* 0x00000000fffff984 */ /* 0x000fe20000000800 */
[----:B------:R3:W-:Y:S01]  /*c310*/  @!P1 LDGSTS.E.BYPASS.LTC128B.128 [R182+0x2800], desc[UR10][R120.64] ;  /* 0x0280000078b69fae */ /* 0x0007e2000b901d4a */
[-C--:B------:R-:W-:Y:S01]  /*c320*/  @!P1 LEA.HI.X R117, R107, R191.reuse, R106, 0x1, P2 ;  /* 0x000000bf6b759211 */ /* 0x080fe200010f0c6a */
[----:B------:R-:W-:Y:S01]  /*c330*/  @!P1 IMAD.IADD R104, R104, 0x1, R115 ;  /* 0x0000000168689824 */ /* 0x000fe200078e0273 */
[----:B------:R-:W-:Y:S01]  /*c340*/  @!P1 LEA R106, P2, R0, R108, 0x6 ;  /* 0x0000006c006a9211 */ /* 0x000fe200078430ff */
[----:B------:R1:W-:Y:S01]  /*c350*/  @P1 STS.128 [R182+0x3000], RZ ;  /* 0x003000ffb6001388 */ /* 0x0003e20000000c00 */
[----:B------:R-:W-:Y:S01]  /*c360*/  @!P1 IMAD.MOV.U32 R112, RZ, RZ, R108 ;  /* 0x000000ffff709224 */ /* 0x000fe200078e006c */
[----:B------:R-:W1:Y:S01]  /*c370*/  @!P1 LDC R2, c[0x0][0x24c] ;  /* 0x00009300ff029b82 */ /* 0x000e620000000800 */
[----:B------:R-:W-:Y:S01]  /*c380*/  @!P1 LEA.HI.X R123, R114, R191, R104, 0x1, P3 ;  /* 0x000000bf727b9211 */ /* 0x000fe200018f0c68 */
[----:B------:R-:W-:Y:S01]  /*c390*/  @!PT LDS RZ, [RZ] ;  /* 0x00000000fffff984 */ /* 0x000fe20000000800 */
[----:B------:R-:W-:Y:S01]  /*c3a0*/  @!PT LDS RZ, [RZ] ;  /* 0x00000000fffff984 */ /* 0x000fe20000000800 */
[----:B------:R-:W-:Y:S01]  /*c3b0*/  @!PT LDS RZ, [RZ] ;  /* 0x00000000fffff984 */ /* 0x000fe20000000800 */
[----:B------:R1:W-:Y:S01]  /*c3c0*/  @!P1 LDGSTS.E.BYPASS.LTC128B.128 [R182+0x3000], desc[UR10][R116.64] ;  /* 0x0300000074b69fae */ /* 0x0003e2000b901d4a */
[----:B------:R-:W-:Y:S01]  /*c3d0*/  @!P1 IMAD.MOV.U32 R113, RZ, RZ, R105 ;  /* 0x000000ffff719224 */ /* 0x000fe200078e0069 */
[-C--:B------:R-:W-:Y:S01]  /*c3e0*/  @!P1 MOV R109, R105.reuse ;  /* 0x00000069006d9202 */ /* 0x080fe20000000f00 */
[----:B------:R-:W-:Y:S01]  /*c3f0*/  @!P1 IMAD.MOV.U32 R110, RZ, RZ, R108 ;  /* 0x000000ffff6e9224 */ /* 0x000fe200078e006c */
[----:B------:R1:W-:Y:S01]  /*c400*/  @P1 STS.128 [R182+0x3800], RZ ;  /* 0x003800ffb6001388 */ /* 0x0003e20000000c00 */
[C---:B------:R-:W-:Y:S03]  /*c410*/  @!P1 IMAD.WIDE.U32 R112, R0.reuse, 0x50, R112 ;  /* 0x0000005000709825 */ /* 0x040fe600078e0070 */
[----:B------:R-:W-:Y:S01]  /*c420*/  @!PT LDS RZ, [RZ] ;  /* 0x00000000fffff984 */ /* 0x000fe20000000800 */
[----:B------:R-:W-:Y:S01]  /*c430*/  @!PT LDS RZ, [RZ] ;  /* 0x00000000fffff984 */ /* 0x000fe20000000800 */
[----:B------:R-:W-:Y:S01]  /*c440*/  @!PT LDS RZ, [RZ] ;  /* 0x00000000fffff984 */ /* 0x000fe20000000800 */
[----:B------:R1:W-:Y:S01]  /*c450*/  @!P1 LDGSTS.E.BYPASS.LTC128B.128 [R182+0x3800], desc[UR10][R122.64] ;  /* 0x038000007ab69fae */ /* 0x0003e2000b901d4a */
[----:B------:R-:W-:Y:S01]  /*c460*/  @!P1 IMAD.WIDE.U32 R108, R0, 0x70, R108 ;  /* 0x00000070006c9825 */ /* 0x000fe200078e006c */
[-C--:B------:R-:W-:Y:S02]  /*c470*/  @!P1 LEA R114, P4, R112, R192.reuse, 0x1 ;  /* 0x000000c070729211 */ /* 0x080fe400078808ff */
[----:B------:R1:W-:Y:S01]  /*c480*/  @P1 STS.128 [R182+0x4000], RZ ;  /* 0x004000ffb6001388 */ /* 0x0003e20000000c00 */
[----:B------:R-:W-:Y:S02]  /*c490*/  @!P1 IMAD.MOV.U32 R111, RZ, RZ, R105 ;  /* 0x000000ffff6f9224 */ /* 0x000fe400078e0069 */
[----:B------:R-:W-:Y:S04]  /*c4a0*/  @!P1 IMAD.WIDE.U32 R110, R0, 0x60, R110 ;  /* 0x00000060006e9825 */ /* 0x000fe800078e006e */
[----:B-1----:R-:W-:Y:S01]  /*c4b0*/  @!P1 IMAD R107, R2, 0x70, RZ ;  /* 0x00000070026b9824 */ /* 0x002fe200078e02ff */
[----:B--2---:R-:W-:Y:S01]  /*c4c0*/  @!P1 LEA.HI.X R103, R0, R105, R103, 0x6, P2 ;  /* 0x0000006900679211 */ /* 0x004fe200010f3467 */
[----:B-----5:R-:W-:Y:S01]  /*c4d0*/  @!P1 IMAD R105, R100, 0x60, RZ ;  /* 0x0000006064699824 */ /* 0x020fe200078e02ff */
[CC--:B---3--:R-:W-:Y:S02]  /*c4e0*/  @!P1 LEA R120, P2, R106.reuse, R192.reuse, 0x1 ;  /* 0x000000c06a789211 */ /* 0x0c8fe400078408ff */
[----:B------:R-:W-:Y:S01]  /*c4f0*/  @!P1 IADD3 R107, R107, R109, RZ ;  /* 0x0000006d6b6b9210 */ /* 0x000fe20007ffe0ff */
[----:B------:R-:W-:Y:S01]  /*c500*/  @!P1 IMAD.IADD R105, R105, 0x1, R111 ;  /* 0x0000000169699824 */ /* 0x000fe200078e026f */
[-C--:B------:R-:W-:Y:S01]  /*c510*/  @!P1 LEA.HI.X R121, R106, R191.reuse, R103, 0x1, P2 ;  /* 0x000000bf6a799211 */ /* 0x080fe200010f0c67 */
[----:B----4-:R-:W-:Y:S01]  /*c520*/  @!P1 IMAD R103, R102, 0x50, RZ ;  /* 0x0000005066679824 */ /* 0x010fe200078e02ff */
[-C--:B------:R-:W-:Y:S02]  /*c530*/  @!P1 LEA R102, P3, R110, R192.reuse, 0x1 ;  /* 0x000000c06e669211 */ /* 0x080fe400078608ff */
[----:B------:R-:W-:Y:S01]  /*c540*/  @!P1 LEA R104, P2, R108, R192, 0x1 ;  /* 0x000000c06c689211 */ /* 0x000fe200078408ff */
[----:B------:R-:W-:Y:S01]  /*c550*/  @!PT LDS RZ, [RZ] ;  /* 0x00000000fffff984 */ /* 0x000fe20000000800 */
[----:B------:R-:W-:Y:S01]  /*c560*/  @!PT LDS RZ, [RZ] ;  /* 0x00000000fffff984 */ /* 0x000fe20000000800 */
[----:B------:R-:W-:Y:S01]  /*c570*/  @!PT LDS RZ, [RZ] ;  /* 0x00000000fffff984 */ /* 0x000fe20000000800 */
[----:B------:R1:W-:Y:S01]  /*c580*/  @!P1 LDGSTS.E.BYPASS.LTC128B.128 [R182+0x4000], desc[UR10][R120.64] ;  /* 0x0400000078b69fae */ /* 0x0003e2000b901d4a */
[----:B------:R-:W-:Y:S02]  /*c590*/  @!P1 IMAD.IADD R103, R103, 0x1, R113 ;  /* 0x0000000167679824 */ /* 0x000fe400078e0271 */
[----:B------:R-:W-:Y:S01]  /*c5a0*/  IMAD.MOV.U32 R192, RZ, RZ, R118 ;  /* 0x000000ffffc07224 */ /* 0x000fe200078e0076 */
[----:B------:R1:W-:Y:S02]  /*c5b0*/  @P1 STS.128 [R182+0x4800], RZ ;  /* 0x004800ffb6001388 */ /* 0x0003e40000000c00 */
[-C--:B------:R-:W-:Y:S02]  /*c5c0*/  @!P1 LEA.HI.X R115, R112, R191.reuse, R103, 0x1, P4 ;  /* 0x000000bf70739211 */ /* 0x080fe400020f0c67 */
[-C--:B------:R-:W-:Y:S02]  /*c5d0*/  @!P1 LEA.HI.X R103, R110, R191.reuse, R105, 0x1, P3 ;  /* 0x000000bf6e679211 */ /* 0x080fe400018f0c69 */
        /* <DEDUP_REMOVED lines=17> */
.L_x_5440:
[----:B------:R-:W-:Y:S01]  /*c6f0*/  FMNMX.FTZ R0, R4, R101, !PT ;  /* 0x0000006504007209 */ /* 0x000fe20007810000 */
[----:B-1----:R-:W-:Y:S01]  /*c700*/  LDSM.16.MT88.4 R112, [R165+0x6000] ;  /* 0x00600000a570783b */ /* 0x002fe20000004200 */
        /* <DEDUP_REMOVED lines=71> */
[----:B------:R-:W1:Y:S01]  /*cb80*/  LDSM.16.MT88.4 R108, [R166+0x6000] ;  /* 0x00600000a66c783b */ /* 0x000e620000004200 */
        /* <DEDUP_REMOVED lines=9> */
[----:B------:R-:W2:Y:S01]  /*cc20*/  MUFU.EX2 R100, R101 ;  /* 0x0000006500647308 */ /* 0x000ea20000000800 */
        /* <DEDUP_REMOVED lines=12> */
[----:B------:R-:W-:Y:S01]  /*ccf0*/  LDSM.16.MT88.4 R40, [R166+0x8000] ;  /* 0x00800000a628783b */ /* 0x000fe20000004200 */
[--C-:B------:R-:W-:Y:S01]  /*cd00*/  FFMA.FTZ R140, R47, UR4, -R103.reuse ;  /* 0x000000042f8c7c23 */ /* 0x100fe20008010867 */
[--C-:B------:R-:W-:Y:S03]  /*cd10*/  FFMA.FTZ R119, R14, UR4, -R103.reuse ;  /* 0x000000040e777c23 */ /* 0x100fe60008010867 */
[----:B------:R-:W-:Y:S01]  /*cd20*/  MUFU.EX2 R131, R131 ;  /* 0x0000008300837308 */ /* 0x000fe20000000800 */
[C---:B--2---:R-:W-:Y:S01]  /*cd30*/  FMUL.FTZ R12, R100.reuse, R92 ;  /* 0x0000005c640c7220 */ /* 0x044fe20000410000 */
[C---:B------:R-:W-:Y:S01]  /*cd40*/  FMUL.FTZ R68, R100.reuse, R68 ;  /* 0x0000004464447220 */ /* 0x040fe20000410000 */
[----:B------:R-:W-:Y:S01]  /*cd50*/  FMUL.FTZ R69, R100, R69 ;  /* 0x0000004564457220 */ /* 0x000fe20000410000 */
[--C-:B------:R-:W-:Y:S01]  /*cd60*/  FFMA.FTZ R5, R16, UR4, -R116.reuse ;  /* 0x0000000410057c23 */ /* 0x100fe20008010874 */
[----:B------:R-:W-:Y:S01]  /*cd70*/  LDSM.16.MT88.4 R44, [R165+0x8800] ;  /* 0x00880000a52c783b */ /* 0x000fe20000004200 */
[----:B------:R-:W-:Y:S01]  /*cd80*/  FMUL.FTZ R16, R100, R88 ;  /* 0x0000005864107220 */ /* 0x000fe20000410000 */
[--C-:B------:R-:W-:Y:S03]  /*cd90*/  FFMA.FTZ R123, R18, UR4, -R103.reuse ;  /* 0x00000004127b7c23 */ /* 0x100fe60008010867 */
[----:B------:R-:W2:Y:S01]  /*cda0*/  MUFU.EX2 R126, R126 ;  /* 0x0000007e007e7308 */ /* 0x000ea20000000800 */
[--C-:B------:R-:W-:Y:S01]  /*cdb0*/  FFMA.FTZ R124, R19, UR4, -R103.reuse ;  /* 0x00000004137c7c23 */ /* 0x100fe20008010867 */
[C---:B------:R-:W-:Y:S01]  /*cdc0*/  FMUL.FTZ R72, R100.reuse, R72 ;  /* 0x0000004864487220 */ /* 0x040fe20000410000 */
[C---:B------:R-:W-:Y:S01]  /*cdd0*/  FMUL.FTZ R73, R100.reuse, R73 ;  /* 0x0000004964497220 */ /* 0x040fe20000410000 */
[C---:B------:R-:W-:Y:S01]  /*cde0*/  FMUL.FTZ R76, R100.reuse, R76 ;  /* 0x0000004c644c7220 */ /* 0x040fe20000410000 */
[C---:B------:R-:W-:Y:S01]  /*cdf0*/  FMUL.FTZ R77, R100.reuse, R77 ;  /* 0x0000004d644d7220 */ /* 0x040fe20000410000 */
[C---:B------:R-:W-:Y:S01]  /*ce00*/  FMUL.FTZ R80, R100.reuse, R80 ;  /* 0x0000005064507220 */ /* 0x040fe20000410000 */
[----:B------:R-:W-:Y:S03]  /*ce10*/  FMUL.FTZ R81, R100, R81 ;  /* 0x0000005164517220 */ /* 0x000fe60000410000 */
[----:B------:R-:W-:Y:S01]  /*ce20*/  MUFU.EX2 R118, R118 ;  /* 0x0000007600767308 */ /* 0x000fe20000000800 */
[--C-:B------:R-:W-:Y:S01]  /*ce30*/  FFMA.FTZ R128, R6, UR4, -R103.reuse ;  /* 0x0000000406807c23 */ /* 0x100fe20008010867 */
[--C-:B------:R-:W-:Y:S01]  /*ce40*/  FFMA.FTZ R6, R17, UR4, -R116.reuse ;  /* 0x0000000411067c23 */ /* 0x100fe20008010874 */
[C---:B------:R-:W-:Y:S01]  /*ce50*/  FMUL.FTZ R17, R100.reuse, R89 ;  /* 0x0000005964117220 */ /* 0x040fe20000410000 */
[--C-:B------:R-:W-:Y:S01]  /*ce60*/  FFMA.FTZ R127, R7, UR4, -R103.reuse ;  /* 0x00000004077f7c23 */ /* 0x100fe20008010867 */
[--C-:B------:R-:W-:Y:S01]  /*ce70*/  FFMA.FTZ R7, R13, UR4, -R116.reuse ;  /* 0x000000040d077c23 */ /* 0x100fe20008010874 */
[----:B------:R-:W-:Y:S01]  /*ce80*/  FMUL.FTZ R13, R100, R93 ;  /* 0x0000005d640d7220 */ /* 0x000fe20000410000 */
[--C-:B------:R-:W-:Y:S03]  /*ce90*/  FFMA.FTZ R122, R8, UR4, -R116.reuse ;  /* 0x00000004087a7c23 */ /* 0x100fe60008010874 */
[----:B------:R-:W-:Y:S01]  /*cea0*/  MUFU.EX2 R128, R128 ;  /* 0x0000008000807308 */ /* 0x000fe20000000800 */
[----:B------:R-:W-:Y:S01]  /*ceb0*/  FMUL.FTZ R8, R100, R96 ;  /* 0x0000006064087220 */ /* 0x000fe20000410000 */
[----:B--2---:R-:W-:Y:S01]  /*cec0*/  F2FP.BF16.F32.PACK_AB R96, R126, R131 ;  /* 0x000000837e60723e */ /* 0x004fe200000010ff */
[--C-:B------:R-:W-:Y:S01]  /*ced0*/  FFMA.FTZ R117, R9, UR4, -R116.reuse ;  /* 0x0000000409757c23 */ /* 0x100fe20008010874 */
[----:B------:R-:W-:Y:S01]  /*cee0*/  FMUL.FTZ R9, R100, R97 ;  /* 0x0000006164097220 */ /* 0x000fe20000410000 */
[--C-:B------:R-:W-:Y:S01]  /*cef0*/  FFMA.FTZ R120, R10, UR4, -R103.reuse ;  /* 0x000000040a787c23 */ /* 0x100fe20008010867 */
[--C-:B------:R-:W-:Y:S01]  /*cf00*/  FFMA.FTZ R121, R11, UR4, -R103.reuse ;  /* 0x000000040b797c23 */ /* 0x100fe20008010867 */
[----:B------:R-:W-:Y:S03]  /*cf10*/  FMUL.FTZ R102, R3, UR4 ;  /* 0x0000000403667c20 */ /* 0x000fe60008410000 */
[----:B------:R-:W2:Y:S01]  /*cf20*/  MUFU.EX2 R127, R127 ;  /* 0x0000007f007f7308 */ /* 0x000ea20000000800 */
[--C-:B------:R-:W-:Y:S01]  /*cf30*/  FFMA.FTZ R125, R20, UR4, -R116.reuse ;  /* 0x00000004147d7c23 */ /* 0x100fe20008010874 */
[----:B------:R-:W-:Y:S01]  /*cf40*/  FMUL.FTZ R20, R100, R84 ;  /* 0x0000005464147220 */ /* 0x000fe20000410000 */
[--C-:B------:R-:W-:Y:S01]  /*cf50*/  FFMA.FTZ R130, R22, UR4, -R103.reuse ;  /* 0x0000000416827c23 */ /* 0x100fe20008010867 */
[--C-:B------:R-:W-:Y:S01]  /*cf60*/  FFMA.FTZ R129, R23, UR4, -R103.reuse ;  /* 0x0000000417817c23 */ /* 0x100fe20008010867 */
[--C-:B------:R-:W-:Y:S01]  /*cf70*/  FFMA.FTZ R132, R27, UR4, -R103.reuse ;  /* 0x000000041b847c23 */ /* 0x100fe20008010867 */
[--C-:B------:R-:W-:Y:S01]  /*cf80*/  FFMA.FTZ R141, R48, UR4, -R116.reuse ;  /* 0x00000004308d7c23 */ /* 0x100fe20008010874 */
[--C-:B------:R-:W-:Y:S03]  /*cf90*/  FFMA.FTZ R48, R49, UR4, -R116.reuse ;  /* 0x0000000431307c23 */ /* 0x100fe60008010874 */
[----:B------:R-:W3:Y:S01]  /*cfa0*/  MUFU.EX2 R3, R102 ;  /* 0x0000006600037308 */ /* 0x000ee20000000800 */
        /* <DEDUP_REMOVED lines=8> */
[----:B--2---:R-:W-:Y:S01]  /*d030*/  F2FP.BF16.F32.PACK_AB R97, R127, R128 ;  /* 0x000000807f61723e */ /* 0x004fe200000010ff */
[----:B------:R-:W-:Y:S01]  /*d040*/  FFMA.FTZ R58, R59, UR4, -R103 ;  /* 0x000000043b3a7c23 */ /* 0x000fe20008010867 */
[----:B------:R-:W-:Y:S01]  /*d050*/  FFMA.FTZ R131, R100, R193, R131 ;  /* 0x000000c164837223 */ /* 0x000fe20000010083 */
[----:B------:R-:W-:Y:S01]  /*d060*/  ISETP.GT.AND P1, PT, R181, 0x1, PT ;  /* 0x00000001b500780c */ /* 0x000fe20003f24270 */
[----:B------:R-:W-:Y:S01]  /*d070*/  FFMA.FTZ R60, R60, UR4, -R116 ;  /* 0x000000043c3c7c23 */ /* 0x000fe20008010874 */
[----:B------:R-:W-:Y:S01]  /*d080*/  FFMA.FTZ R63, R63, UR4, -R103 ;  /* 0x000000043f3f7c23 */ /* 0x000fe20008010867 */
[----:B------:R-:W-:Y:S03]  /*d090*/  FADD.FTZ R131, R126, R131 ;  /* 0x000000837e837221 */ /* 0x000fe60000010000 */
[----:B------:R-:W2:Y:S01]  /*d0a0*/  MUFU.EX2 R117, R117 ;  /* 0x0000007500757308 */ /* 0x000ea20000000800 */
[C---:B---3--:R-:W-:Y:S01]  /*d0b0*/  FMUL.FTZ R14, R3.reuse, R94 ;  /* 0x0000005e030e7220 */ /* 0x048fe20000410000 */
[C---:B------:R-:W-:Y:S01]  /*d0c0*/  FMUL.FTZ R18, R3.reuse, R90 ;  /* 0x0000005a03127220 */ /* 0x040fe20000410000 */
[C---:B------:R-:W-:Y:S01]  /*d0d0*/  FMUL.FTZ R19, R3.reuse, R91 ;  /* 0x0000005b03137220 */ /* 0x040fe20000410000 */
[C---:B------:R-:W-:Y:S01]  /*d0e0*/  FMUL.FTZ R10, R3.reuse, R98 ;  /* 0x00000062030a7220 */ /* 0x040fe20000410000 */
[----:B------:R-:W-:Y:S01]  /*d0f0*/  LDSM.16.MT88.4 R88, [R168+0x6800] ;  /* 0x00680000a858783b */ /* 0x000fe20000004200 */
[----:B------:R-:W-:Y:S01]  /*d100*/  FMUL.FTZ R11, R3, R99 ;  /* 0x00000063030b7220 */ /* 0x000fe20000410000 */
[----:B------:R-:W-:Y:S03]  /*d110*/  FFMA.FTZ R102, R15, UR4, -R103 ;  /* 0x000000040f667c23 */ /* 0x000fe60008010867 */
[----:B------:R-:W-:Y:S01]  /*d120*/  MUFU.EX2 R120, R120 ;  /* 0x0000007800787308 */ /* 0x000fe20000000800 */
[C---:B------:R-:W-:Y:S01]  /*d130*/  FMUL.FTZ R15, R3.reuse, R95 ;  /* 0x0000005f030f7220 */ /* 0x040fe20000410000 */
[C---:B------:R-:W-:Y:S01]  /*d140*/  FMUL.FTZ R70, R3.reuse, R70 ;  /* 0x0000004603467220 */ /* 0x040fe20000410000 */
[C---:B------:R-:W-:Y:S01]  /*d150*/  FMUL.FTZ R71, R3.reuse, R71 ;  /* 0x0000004703477220 */ /* 0x040fe20000410000 */
[C---:B------:R-:W-:Y:S01]  /*d160*/  FMUL.FTZ R74, R3.reuse, R74 ;  /* 0x0000004a034a7220 */ /* 0x040fe20000410000 */
[----:B------:R-:W3:Y:S01]  /*d170*/  LDSM.16.MT88.4 R92, [R164+0x6000] ;  /* 0x00600000a45c783b */ /* 0x000ee20000004200 */
[C---:B------:R-:W-:Y:S01]  /*d180*/  FMUL.FTZ R75, R3.reuse, R75 ;  /* 0x0000004b034b7220 */ /* 0x040fe20000410000 */
[----:B------:R-:W-:Y:S03]  /*d190*/  FMUL.FTZ R22, R3, R86 ;  /* 0x0000005603167220 */ /* 0x000fe60000410000 */
[----:B------:R-:W4:Y:S01]  /*d1a0*/  MUFU.EX2 R121, R121 ;  /* 0x0000007900797308 */ /* 0x000f220000000800 */
[----:B--2---:R-:W-:Y:S01]  /*d1b0*/  F2FP.BF16.F32.PACK_AB R98, R117, R122 ;  /* 0x0000007a7562723e */ /* 0x004fe200000010ff */
[C---:B------:R-:W-:Y:S01]  /*d1c0*/  FMUL.FTZ R23, R3.reuse, R87 ;  /* 0x0000005703177220 */ /* 0x040fe20000410000 */
[C---:B------:R-:W-:Y:S01]  /*d1d0*/  FMUL.FTZ R78, R3.reuse, R78 ;  /* 0x0000004e034e7220 */ /* 0x040fe20000410000 */
[C---:B------:R-:W-:Y:S01]  /*d1e0*/  FMUL.FTZ R79, R3.reuse, R79 ;  /* 0x0000004f034f7220 */ /* 0x040fe20000410000 */
[C---:B------:R-:W-:Y:S01]  /*d1f0*/  FMUL.FTZ R82, R3.reuse, R82 ;  /* 0x0000005203527220 */ /* 0x040fe20000410000 */
[C---:B------:R-:W-:Y:S01]  /*d200*/  FMUL.FTZ R83, R3.reuse, R83 ;  /* 0x0000005303537220 */ /* 0x040fe20000410000 */
[----:B------:R-:W-:Y:S03]  /*d210*/  FFMA.FTZ R128, R3, R194, R128 ;  /* 0x000000c203807223 */ /* 0x000fe60000010080 */
[----:B------:R-:W2:Y:S01]  /*d220*/  MUFU.EX2 R7, R7 ;  /* 0x0000000700077308 */ /* 0x000ea20000000800 */
[----:B------:R-:W-:Y:S01]  /*d230*/  FADD.FTZ R122, R122, R131 ;  /* 0x000000837a7a7221 */ /* 0x000fe20000010000 */
[----:B------:R-:W-:Y:S01]  /*d240*/  MOV R101, R2 ;  /* 0x0000000200657202 */ /* 0x000fe20000000f00 */
[----:B------:R-:W-:Y:S02]  /*d250*/  FADD.FTZ R127, R127, R128 ;  /* 0x000000807f7f7221 */ /* 0x000fe40000010000 */
[----:B------:R-:W-:Y:S05]  /*d260*/  FADD.FTZ R117, R117, R122 ;  /* 0x0000007a75757221 */ /* 0x000fea0000010000 */
[----:B------:R-:W-:Y:S01]  /*d270*/  MUFU.EX2 R119, R119 ;  /* 0x0000007700777308 */ /* 0x000fe20000000800 */
[----:B----4-:R-:W-:Y:S09]  /*d280*/  F2FP.BF16.F32.PACK_AB R99, R121, R120 ;  /* 0x000000787963723e */ /* 0x010ff200000010ff */
[----:B------:R-:W4:Y:S01]  /*d290*/  MUFU.EX2 R102, R102 ;  /* 0x0000006600667308 */ /* 0x000f220000000800 */
[C---:B------:R-:W-:Y:S05]  /*d2a0*/  HMMA.16816.F32.BF16 R8, R96.reuse, R104, R8 ;  /* 0x000000686008723c */ /* 0x040fea0000041808 */
[C---:B--2---:R-:W-:Y:S01]  /*d2b0*/  F2FP.BF16.F32.PACK_AB R84, R7.reuse, R118 ;  /* 0x000000760754723e */ /* 0x044fe200000010ff */
[C---:B------:R-:W-:Y:S03]  /*d2c0*/  HMMA.16816.F32.BF16 R12, R96.reuse, R106, R12 ;  /* 0x0000006a600c723c */ /* 0x040fe6000004180c */
[----:B------:R-:W-:Y:S01]  /*d2d0*/  MUFU.EX2 R5, R5 ;  /* 0x0000000500057308 */ /* 0x000fe20000000800 */
[----:B------:R-:W2:Y:S01]  /*d2e0*/  LDSM.16.MT88.4 R104, [R166+0x6800] ;  /* 0x00680000a668783b */ /* 0x000ea20000004200 */
[----:B------:R-:W-:Y:S01]  /*d2f0*/  FADD.FTZ R118, R118, R117 ;  /* 0x0000007576767221 */ /* 0x000fe20000010000 */
[C---:B-1----:R-:W-:Y:S07]  /*d300*/  HMMA.16816.F32.BF16 R68, R96.reuse, R108, R68 ;  /* 0x0000006c6044723c */ /* 0x042fee0000041844 */
[----:B------:R-:W1:Y:S01]  /*d310*/  MUFU.EX2 R6, R6 ;  /* 0x0000000600067308 */ /* 0x000e620000000800 */
[----:B------:R-:W-:Y:S01]  /*d320*/  FADD.FTZ R118, R7, R118 ;  /* 0x0000007607767221 */ /* 0x000fe20000010000 */
[C---:B------:R-:W-:Y:S08]  /*d330*/  HMMA.16816.F32.BF16 R16, R96.reuse, R110, R16 ;  /* 0x0000006e6010723c */ /* 0x040ff00000041810 */
[----:B------:R-:W-:Y:S03]  /*d340*/  MUFU.EX2 R123, R123 ;  /* 0x0000007b007b7308 */ /* 0x000fe60000000800 */
[--C-:B------:R-:W-:Y:S01]  /*d350*/  FFMA.FTZ R108, R21, UR4, -R116.reuse ;  /* 0x00000004156c7c23 */ /* 0x100fe20008010874 */
[C---:B------:R-:W-:Y:S03]  /*d360*/  HMMA.16816.F32.BF16 R72, R96.reuse, R112, R72 ;  /* 0x000000706048723c */ /* 0x040fe60000041848 */
[----:B------:R-:W-:Y:S01]  /*d370*/  FMUL.FTZ R21, R100, R85 ;  /* 0x0000005564157220 */ /* 0x000fe20000410000 */
[----:B----4-:R-:W-:Y:S02]  /*d380*/  F2FP.BF16.F32.PACK_AB R85, R102, R119 ;  /* 0x000000776655723e */ /* 0x010fe400000010ff */
[----:B------:R4:W-:Y:S01]  /*d390*/  MUFU.EX2 R112, R108 ;  /* 0x0000006c00707308 */ /* 0x0009e20000000800 */
[----:B-1----:R-:W-:Y:S03]  /*d3a0*/  F2FP.BF16.F32.PACK_AB R86, R6, R5 ;  /* 0x000000050656723e */ /* 0x002fe600000010ff */
[C---:B------:R-:W-:Y:S06]  /*d3b0*/  HMMA.16816.F32.BF16 R20, R96.reuse, R114, R20 ;  /* 0x000000726014723c */ /* 0x040fec0000041814 */
[----:B------:R-:W1:Y:S01]  /*d3c0*/  MUFU.EX2 R124, R124 ;  /* 0x0000007c007c7308 */ /* 0x000e620000000800 */
[C---:B---3--:R-:W-:Y:S09]  /*d3d0*/  HMMA.16816.F32.BF16 R76, R96.reuse, R92, R76 ;  /* 0x0000005c604c723c */ /* 0x048ff2000004184c */
[----:B------:R3:W-:Y:S01]  /*d3e0*/  MUFU.EX2 R113, R130 ;  /* 0x0000008200717308 */ /* 0x0007e20000000800 */
[----:B----4-:R-:W4:Y:S01]  /*d3f0*/  LDSM.16.MT88.4 R108, [R165+0x6800] ;  /* 0x00680000a56c783b */ /* 0x010f220000004200 */
[----:B------:R-:W-:Y:S03]  /*d400*/  HMMA.16816.F32.BF16 R80, R96, R94, R80 ;  /* 0x0000005e6050723c */ /* 0x000fe60000041850 */
[--C-:B------:R-:W-:Y:S05]  /*d410*/  FFMA.FTZ R115, R25, UR4, -R116.reuse ;  /* 0x0000000419737c23 */ /* 0x100fea0008010874 */
[----:B------:R5:W-:Y:S03]  /*d420*/  MUFU.EX2 R114, R129 ;  /* 0x0000008100727308 */ /* 0x000be60000000800 */
[----:B-1----:R-:W-:Y:S01]  /*d430*/  F2FP.BF16.F32.PACK_AB R87, R124, R123 ;  /* 0x0000007b7c57723e */ /* 0x002fe200000010ff */
[----:B------:R-:W1:Y:S06]  /*d440*/  LDSM.16.MT88.4 R92, [R164+0x6800] ;  /* 0x00680000a45c783b */ /* 0x000e6c0000004200 */
[----:B------:R-:W4:Y:S01]  /*d450*/  MUFU.EX2 R125, R125 ;  /* 0x0000007d007d7308 */ /* 0x000f220000000800 */
[C---:B------:R-:W-:Y:S01]  /*d460*/  HMMA.16816.F32.BF16 R8, R84.reuse, R88, R8 ;  /* 0x000000585408723c */ /* 0x040fe20000041808 */
[----:B------:R-:W-:Y:S04]  /*d470*/  LDSM.16.MT88.4 R96, [R166+0x7000] ;  /* 0x00700000a660783b */ /* 0x000fe80000004200 */
[--C-:B---3--:R-:W-:Y:S01]  /*d480*/  FFMA.FTZ R130, R24, UR4, -R116.reuse ;  /* 0x0000000418827c23 */ /* 0x108fe20008010874 */
[C---:B------:R-:W-:Y:S03]  /*d490*/  HMMA.16816.F32.BF16 R12, R84.reuse, R90, R12 ;  /* 0x0000005a540c723c */ /* 0x040fe6000004180c */
[----:B------:R-:W-:Y:S01]  /*d4a0*/  MUFU.EX2 R115, R115 ;  /* 0x0000007300737308 */ /* 0x000fe20000000800 */
[----:B------:R-:W3:Y:S01]  /*d4b0*/  LDSM.16.MT88.4 R88, [R168+0x7000] ;  /* 0x00700000a858783b */ /* 0x000ee20000004200 */
[--C-:B-----5:R-:W-:Y:S01]  /*d4c0*/  FFMA.FTZ R129, R26, UR4, -R103.reuse ;  /* 0x000000041a817c23 */ /* 0x120fe20008010867 */
[C---:B--2---:R-:W-:Y:S07]  /*d4d0*/  HMMA.16816.F32.BF16 R68, R84.reuse, R104, R68 ;  /* 0x000000685444723c */ /* 0x044fee0000041844 */
[----:B------:R-:W2:Y:S01]  /*d4e0*/  MUFU.EX2 R130, R130 ;  /* 0x0000008200827308 */ /* 0x000ea20000000800 */
[----:B----4-:R-:W-:Y:S01]  /*d4f0*/  F2FP.BF16.F32.PACK_AB R24, R112, R125 ;  /* 0x0000007d7018723e */ /* 0x010fe200000010ff */
[C---:B------:R-:W-:Y:S08]  /*d500*/  HMMA.16816.F32.BF16 R16, R84.reuse, R106, R16 ;  /* 0x0000006a5410723c */ /* 0x040ff00000041810 */
[----:B------:R-:W-:Y:S01]  /*d510*/  MUFU.EX2 R129, R129 ;  /* 0x0000008100817308 */ /* 0x000fe20000000800 */
[C---:B------:R-:W-:Y:S03]  /*d520*/  HMMA.16816.F32.BF16 R72, R84.reuse, R108, R72 ;  /* 0x0000006c5448723c */ /* 0x040fe60000041848 */
[--C-:B------:R-:W-:Y:S01]  /*d530*/  FFMA.FTZ R104, R28, UR4, -R116.reuse ;  /* 0x000000041c687c23 */ /* 0x100fe20008010874 */
[--C-:B------:R-:W-:Y:S05]  /*d540*/  FFMA.FTZ R105, R29, UR4, -R116.reuse ;  /* 0x000000041d697c23 */ /* 0x100fea0008010874 */
[----:B------:R-:W4:Y:S02]  /*d550*/  MUFU.EX2 R132, R132 ;  /* 0x0000008400847308 */ /* 0x000f240000000800 */
[--C-:B------:R-:W-:Y:S01]  /*d560*/  FFMA.FTZ R106, R30, UR4, -R103.reuse ;  /* 0x000000041e6a7c23 */ /* 0x100fe20008010867 */
[C---:B------:R-:W-:Y:S03]  /*d570*/  HMMA.16816.F32.BF16 R20, R84.reuse, R110, R20 ;  /* 0x0000006e5414723c */ /* 0x040fe60000041814 */
[--C-:B------:R-:W-:Y:S01]  /*d580*/  FFMA.FTZ R107, R31, UR4, -R103.reuse ;  /* 0x000000041f6b7c23 */ /* 0x100fe20008010867 */
[----:B------:R-:W-:Y:S01]  /*d590*/  F2FP.BF16.F32.PACK_AB R25, R114, R113 ;  /* 0x000000717219723e */ /* 0x000fe200000010ff */
[----:B------:R-:W5:Y:S02]  /*d5a0*/  LDSM.16.MT88.4 R28, [R165+0x7000] ;  /* 0x00700000a51c783b */ /* 0x000f640000004200 */
[----:B------:R-:W-:Y:S01]  /*d5b0*/  MUFU.EX2 R104, R104 ;  /* 0x0000006800687308 */ /* 0x000fe20000000800 */
[C---:B-1----:R-:W-:Y:S03]  /*d5c0*/  HMMA.16816.F32.BF16 R76, R84.reuse, R92, R76 ;  /* 0x0000005c544c723c */ /* 0x042fe6000004184c */
[----:B--2---:R-:W-:Y:S01]  /*d5d0*/  F2FP.BF16.F32.PACK_AB R26, R115, R130 ;  /* 0x00000082731a723e */ /* 0x004fe200000010ff */
[--C-:B------:R-:W-:Y:S02]  /*d5e0*/  FFMA.FTZ R109, R32, UR4, -R116.reuse ;  /* 0x00000004206d7c23 */ /* 0x100fe40008010874 */
[----:B------:R-:W-:Y:S03]  /*d5f0*/  HMMA.16816.F32.BF16 R80, R84, R94, R80 ;  /* 0x0000005e5450723c */ /* 0x000fe60000041850 */
[----:B------:R-:W1:Y:S01]  /*d600*/  MUFU.EX2 R105, R105 ;  /* 0x0000006900697308 */ /* 0x000e620000000800 */
[----:B------:R-:W2:Y:S01]  /*d610*/  LDSM.16.MT88.4 R84, [R164+0x7000] ;  /* 0x00700000a454783b */ /* 0x000ea20000004200 */
[----:B----4-:R-:W-:Y:S01]  /*d620*/  F2FP.BF16.F32.PACK_AB R27, R132, R129 ;  /* 0x00000081841b723e */ /* 0x010fe200000010ff */
[--C-:B------:R-:W-:Y:S01]  /*d630*/  FFMA.FTZ R108, R33, UR4, -R116.reuse ;  /* 0x00000004216c7c23 */ /* 0x100fe20008010874 */
[--C-:B------:R-:W-:Y:S01]  /*d640*/  FFMA.FTZ R110, R34, UR4, -R103.reuse ;  /* 0x00000004226e7c23 */ /* 0x100fe20008010867 */
[--C-:B------:R-:W-:Y:S05]  /*d650*/  FFMA.FTZ R111, R35, UR4, -R103.reuse ;  /* 0x00000004236f7c23 */ /* 0x100fea0008010867 */
[----:B------:R-:W-:Y:S01]  /*d660*/  MUFU.EX2 R106, R106 ;  /* 0x0000006a006a7308 */ /* 0x000fe20000000800 */
[----:B------:R-:W4:Y:S01]  /*d670*/  LDSM.16.MT88.4 R32, [R168+0x7800] ;  /* 0x00780000a820783b */ /* 0x000f220000004200 */
[C---:B---3--:R-:W-:Y:S08]  /*d680*/  HMMA.16816.F32.BF16 R8, R24.reuse, R88, R8 ;  /* 0x000000581808723c */ /* 0x048ff00000041808 */
[----:B------:R-:W3:Y:S01]  /*d690*/  MUFU.EX2 R107, R107 ;  /* 0x0000006b006b7308 */ /* 0x000ee20000000800 */
[C---:B------:R-:W-:Y:S01]  /*d6a0*/  HMMA.16816.F32.BF16 R12, R24.reuse, R90, R12 ;  /* 0x0000005a180c723c */ /* 0x040fe2000004180c */
[----:B------:R-:W4:Y:S05]  /*d6b0*/  LDSM.16.MT88.4 R88, [R166+0x7800] ;  /* 0x00780000a658783b */ /* 0x000f2a0000004200 */
[C---:B------:R-:W-:Y:S03]  /*d6c0*/  HMMA.16816.F32.BF16 R68, R24.reuse, R96, R68 ;  /* 0x000000601844723c */ /* 0x040fe60000041844 */
[----:B------:R-:W-:Y:S01]  /*d6d0*/  MUFU.EX2 R109, R109 ;  /* 0x0000006d006d7308 */ /* 0x000fe20000000800 */
[----:B------:R-:W-:Y:S02]  /*d6e0*/  LDSM.16.MT88.4 R92, [R168+0x9800] ;  /* 0x00980000a85c783b */ /* 0x000fe40000004200 */
[C---:B------:R-:W-:Y:S07]  /*d6f0*/  HMMA.16816.F32.BF16 R16, R24.reuse, R98, R16 ;  /* 0x000000621810723c */ /* 0x040fee0000041810 */
[----:B------:R-:W3:Y:S01]  /*d700*/  MUFU.EX2 R108, R108 ;  /* 0x0000006c006c7308 */ /* 0x000ee20000000800 */
[--C-:B------:R-:W-:Y:S01]  /*d710*/  FFMA.FTZ R97, R36, UR4, -R116.reuse ;  /* 0x0000000424617c23 */ /* 0x100fe20008010874 */
[C---:B-----5:R-:W-:Y:S08]  /*d720*/  HMMA.16816.F32.BF16 R72, R24.reuse, R28, R72 ;  /* 0x0000001c1848723c */ /* 0x060ff00000041848 */
[----:B------:R-:W-:Y:S01]  /*d730*/  MUFU.EX2 R110, R110 ;  /* 0x0000006e006e7308 */ /* 0x000fe20000000800 */
[C---:B------:R-:W-:Y:S01]  /*d740*/  HMMA.16816.F32.BF16 R20, R24.reuse, R30, R20 ;  /* 0x0000001e1814723c */ /* 0x040fe20000041814 */
[----:B------:R-:W5:Y:S02]  /*d750*/  LDSM.16.MT88.4 R28, [R165+0x7800] ;  /* 0x00780000a51c783b */ /* 0x000f640000004200 */
[--C-:B------:R-:W-:Y:S03]  /*d760*/  FFMA.FTZ R96, R37, UR4, -R116.reuse ;  /* 0x0000000425607c23 */ /* 0x100fe60008010874 */
[C---:B--2---:R-:W-:Y:S03]  /*d770*/  HMMA.16816.F32.BF16 R76, R24.reuse, R84, R76 ;  /* 0x00000054184c723c */ /* 0x044fe6000004184c */
[----:B------:R-:W2:Y:S02]  /*d780*/  MUFU.EX2 R111, R111 ;  /* 0x0000006f006f7308 */ /* 0x000ea40000000800 */
[--C-:B------:R-:W-:Y:S01]  /*d790*/  FFMA.FTZ R98, R38, UR4, -R103.reuse ;  /* 0x0000000426627c23 */ /* 0x100fe20008010867 */
[----:B------:R-:W-:Y:S01]  /*d7a0*/  HMMA.16816.F32.BF16 R80, R24, R86, R80 ;  /* 0x000000561850723c */ /* 0x000fe20000041850 */
[----:B------:R-:W-:Y:S06]  /*d7b0*/  LDSM.16.MT88.4 R84, [R165+0x9800] ;  /* 0x00980000a554783b */ /* 0x000fec0000004200 */
[----:B------:R-:W-:Y:S01]  /*d7c0*/  MUFU.EX2 R97, R97 ;  /* 0x0000006100617308 */ /* 0x000fe20000000800 */
[----:B------:R-:W-:Y:S03]  /*d7d0*/  FFMA.FTZ R99, R39, UR4, -R103 ;  /* 0x0000000427637c23 */ /* 0x000fe60008010867 */
[----:B-1----:R-:W-:Y:S01]  /*d7e0*/  F2FP.BF16.F32.PACK_AB R24, R105, R104 ;  /* 0x000000686918723e */ /* 0x002fe200000010ff */
[----:B------:R-:W1:Y:S05]  /*d7f0*/  LDSM.16.MT88.4 R36, [R164+0x7800] ;  /* 0x00780000a424783b */ /* 0x000e6a0000004200 */
[----:B------:R-:W1:Y:S01]  /*d800*/  MUFU.EX2 R96, R96 ;  /* 0x0000006000607308 */ /* 0x000e620000000800 */
[----:B---3--:R-:W-:Y:S02]  /*d810*/  F2FP.BF16.F32.PACK_AB R25, R107, R106 ;  /* 0x0000006a6b19723e */ /* 0x008fe400000010ff */
[----:B------:R-:W-:Y:S02]  /*d820*/  F2FP.BF16.F32.PACK_AB R26, R108, R109 ;  /* 0x0000006d6c1a723e */ /* 0x000fe400000010ff */
[----:B--2---:R-:W-:Y:S05]  /*d830*/  F2FP.BF16.F32.PACK_AB R27, R111, R110 ;  /* 0x0000006e6f1b723e */ /* 0x004fea00000010ff */
[----:B------:R-:W-:Y:S02]  /*d840*/  MUFU.EX2 R98, R98 ;  /* 0x0000006200627308 */ /* 0x000fe40000000800 */
[C---:B----4-:R-:W-:Y:S08]  /*d850*/  HMMA.16816.F32.BF16 R8, R24.reuse, R32, R8 ;  /* 0x000000201808723c */ /* 0x050ff00000041808 */
[----:B------:R-:W2:Y:S01]  /*d860*/  MUFU.EX2 R99, R99 ;  /* 0x0000006300637308 */ /* 0x000ea20000000800 */
[C---:B------:R-:W-:Y:S01]  /*d870*/  HMMA.16816.F32.BF16 R12, R24.reuse, R34, R12 ;  /* 0x00000022180c723c */ /* 0x040fe2000004180c */
[----:B------:R-:W3:Y:S05]  /*d880*/  LDSM.16.MT88.4 R32, [R168+0x8000] ;  /* 0x00800000a820783b */ /* 0x000eea0000004200 */
[C---:B------:R-:W-:Y:S03]  /*d890*/  HMMA.16816.F32.BF16 R68, R24.reuse, R88, R68 ;  /* 0x000000581844723c */ /* 0x040fe60000041844 */
[----:B------:R-:W4:Y:S03]  /*d8a0*/  MUFU.EX2 R134, R134 ;  /* 0x0000008600867308 */ /* 0x000f260000000800 */
[C---:B------:R-:W-:Y:S01]  /*d8b0*/  HMMA.16816.F32.BF16 R16, R24.reuse, R90, R16 ;  /* 0x0000005a1810723c */ /* 0x040fe20000041810 */
[----:B------:R-:W-:Y:S06]  /*d8c0*/  LDSM.16.MT88.4 R88, [R166+0x9800] ;  /* 0x00980000a658783b */ /* 0x000fec0000004200 */
[----:B------:R-:W-:Y:S01]  /*d8d0*/  MUFU.EX2 R135, R135 ;  /* 0x0000008700877308 */ /* 0x000fe20000000800 */
[C---:B-----5:R-:W-:Y:S09]  /*d8e0*/  HMMA.16816.F32.BF16 R72, R24.reuse, R28, R72 ;  /* 0x0000001c1848723c */ /* 0x060ff20000041848 */
[----:B------:R-:W5:Y:S01]  /*d8f0*/  MUFU.EX2 R136, R136 ;  /* 0x0000008800887308 */ /* 0x000f620000000800 */
[C---:B------:R-:W-:Y:S01]  /*d900*/  HMMA.16816.F32.BF16 R20, R24.reuse, R30, R20 ;  /* 0x0000001e1814723c */ /* 0x040fe20000041814 */
[----:B------:R-:W3:Y:S05]  /*d910*/  LDSM.16.MT88.4 R28, [R165+0x8000] ;  /* 0x00800000a51c783b */ /* 0x000eea0000004200 */
[C---:B-1----:R-:W-:Y:S03]  /*d920*/  HMMA.16816.F32.BF16 R76, R24.reuse, R36, R76 ;  /* 0x00000024184c723c */ /* 0x042fe6000004184c */
[----:B------:R-:W-:Y:S03]  /*d930*/  MUFU.EX2 R137, R137 ;  /* 0x0000008900897308 */ /* 0x000fe60000000800 */
[----:B------:R-:W-:Y:S01]  /*d940*/  HMMA.16816.F32.BF16 R80, R24, R38, R80 ;  /* 0x000000261850723c */ /* 0x000fe20000041850 */
[----:B------:R-:W1:Y:S06]  /*d950*/  LDSM.16.MT88.4 R36, [R164+0x8000] ;  /* 0x00800000a424783b */ /* 0x000e6c0000004200 */
[----:B------:R-:W1:Y:S01]  /*d960*/  MUFU.EX2 R138, R138 ;  /* 0x0000008a008a7308 */ /* 0x000e620000000800 */
[----:B------:R-:W-:Y:S03]  /*d970*/  F2FP.BF16.F32.PACK_AB R24, R96, R97 ;  /* 0x000000616018723e */ /* 0x000fe600000010ff */
[----:B--2---:R-:W-:Y:S06]  /*d980*/  F2FP.BF16.F32.PACK_AB R25, R99, R98 ;  /* 0x000000626319723e */ /* 0x004fec00000010ff */
[----:B------:R-:W-:Y:S01]  /*d990*/  MUFU.EX2 R139, R139 ;  /* 0x0000008b008b7308 */ /* 0x000fe20000000800 */
[----:B----4-:R-:W-:Y:S02]  /*d9a0*/  F2FP.BF16.F32.PACK_AB R26, R134, R133 ;  /* 0x00000085861a723e */ /* 0x010fe400000010ff */
[----:B-----5:R-:W-:Y:S07]  /*d9b0*/  F2FP.BF16.F32.PACK_AB R27, R136, R135 ;  /* 0x00000087881b723e */ /* 0x020fee00000010ff */
[----:B------:R-:W2:Y:S01]  /*d9c0*/  MUFU.EX2 R140, R140 ;  /* 0x0000008c008c7308 */ /* 0x000ea20000000800 */
[C---:B---3--:R-:W-:Y:S06]  /*d9d0*/  HMMA.16816.F32.BF16 R8, R24.reuse, R32, R8 ;  /* 0x000000201808723c */ /* 0x048fec0000041808 */
[C---:B------:R-:W-:Y:S01]  /*d9e0*/  HMMA.16816.F32.BF16 R12, R24.reuse, R34, R12 ;  /* 0x00000022180c723c */ /* 0x040fe2000004180c */
[----:B------:R-:W3:Y:S02]  /*d9f0*/  LDSM.16.MT88.4 R32, [R168+0x8800] ;  /* 0x00880000a820783b */ /* 0x000ee40000004200 */
[----:B------:R-:W-:Y:S03]  /*da00*/  MUFU.EX2 R141, R141 ;  /* 0x0000008d008d7308 */ /* 0x000fe60000000800 */
[C---:B------:R-:W-:Y:S07]  /*da10*/  HMMA.16816.F32.BF16 R68, R24.reuse, R40, R68 ;  /* 0x000000281844723c */ /* 0x040fee0000041844 */
[----:B------:R-:W4:Y:S01]  /*da20*/  MUFU.EX2 R48, R48 ;  /* 0x0000003000307308 */ /* 0x000f220000000800 */
[C---:B------:R-:W-:Y:S01]  /*da30*/  HMMA.16816.F32.BF16 R16, R24.reuse, R42, R16 ;  /* 0x0000002a1810723c */ /* 0x040fe20000041810 */
[----:B------:R-:W5:Y:S05]  /*da40*/  LDSM.16.MT88.4 R40, [R166+0x8800] ;  /* 0x00880000a628783b */ /* 0x000f6a0000004200 */
[C---:B------:R-:W-:Y:S03]  /*da50*/  HMMA.16816.F32.BF16 R72, R24.reuse, R28, R72 ;  /* 0x0000001c1848723c */ /* 0x040fe60000041848 */
[----:B------:R-:W-:Y:S03]  /*da60*/  MUFU.EX2 R49, R49 ;  /* 0x0000003100317308 */ /* 0x000fe60000000800 */
[C---:B------:R-:W-:Y:S07]  /*da70*/  HMMA.16816.F32.BF16 R20, R24.reuse, R30, R20 ;  /* 0x0000001e1814723c */ /* 0x040fee0000041814 */
[----:B------:R-:W3:Y:S01]  /*da80*/  MUFU.EX2 R50, R50 ;  /* 0x0000003200327308 */ /* 0x000ee20000000800 */
[----:B-1----:R-:W-:Y:S01]  /*da90*/  F2FP.BF16.F32.PACK_AB R28, R138, R137 ;  /* 0x000000898a1c723e */ /* 0x002fe200000010ff */
[C---:B------:R-:W-:Y:S03]  /*daa0*/  HMMA.16816.F32.BF16 R76, R24.reuse, R36, R76 ;  /* 0x00000024184c723c */ /* 0x040fe6000004184c */
[----:B--2---:R-:W-:Y:S03]  /*dab0*/  F2FP.BF16.F32.PACK_AB R29, R140, R139 ;  /* 0x0000008b8c1d723e */ /* 0x004fe600000010ff */
[----:B------:R-:W-:Y:S01]  /*dac0*/  HMMA.16816.F32.BF16 R80, R24, R38, R80 ;  /* 0x000000261850723c */ /* 0x000fe20000041850 */
[----:B------:R-:W1:Y:S01]  /*dad0*/  LDSM.16.MT88.4 R24, [R164+0x8800] ;  /* 0x00880000a418783b */ /* 0x000e620000004200 */
[----:B------:R2:W-:Y:S03]  /*dae0*/  MUFU.EX2 R3, R53 ;  /* 0x0000003500037308 */ /* 0x0005e60000000800 */
[----:B----4-:R-:W-:Y:S02]  /*daf0*/  F2FP.BF16.F32.PACK_AB R30, R48, R141 ;  /* 0x0000008d301e723e */ /* 0x010fe400000010ff */
[----:B---3--:R-:W-:Y:S02]  /*db00*/  F2FP.BF16.F32.PACK_AB R31, R50, R49 ;  /* 0x00000031321f723e */ /* 0x008fe400000010ff */
[----:B------:R-:W-:Y:S03]  /*db10*/  LDSM.16.MT88.4 R36, [R166+0x9000] ;  /* 0x00900000a624783b */ /* 0x000fe60000004200 */
[----:B------:R-:W-:Y:S02]  /*db20*/  MUFU.EX2 R51, R51 ;  /* 0x0000003300337308 */ /* 0x000fe40000000800 */
[C---:B------:R-:W-:Y:S08]  /*db30*/  HMMA.16816.F32.BF16 R8, R28.reuse, R32, R8 ;  /* 0x000000201c08723c */ /* 0x040ff00000041808 */
[----:B------:R-:W3:Y:S03]  /*db40*/  MUFU.EX2 R52, R52 ;  /* 0x0000003400347308 */ /* 0x000ee60000000800 */
[--C-:B--2---:R-:W-:Y:S01]  /*db50*/  FFMA.FTZ R53, R56, UR4, -R116.reuse ;  /* 0x0000000438357c23 */ /* 0x104fe20008010874 */
[C---:B------:R-:W-:Y:S01]  /*db60*/  HMMA.16816.F32.BF16 R12, R28.reuse, R34, R12 ;  /* 0x000000221c0c723c */ /* 0x040fe2000004180c */
[----:B------:R-:W2:Y:S05]  /*db70*/  LDSM.16.MT88.4 R32, [R168+0x9000] ;  /* 0x00900000a820783b */ /* 0x000eaa0000004200 */
[----:B------:R-:W4:Y:S01]  /*db80*/  MUFU.EX2 R54, R54 ;  /* 0x0000003600367308 */ /* 0x000f220000000800 */
[C---:B-----5:R-:W-:Y:S04]  /*db90*/  HMMA.16816.F32.BF16 R68, R28.reuse, R40, R68 ;  /* 0x000000281c44723c */ /* 0x060fe80000041844 */
[----:B------:R-:W-:Y:S02]  /*dba0*/  FFMA.FTZ R56, R57, UR4, -R116 ;  /* 0x0000000439387c23 */ /* 0x000fe40008010874 */
[C---:B------:R-:W-:Y:S03]  /*dbb0*/  HMMA.16816.F32.BF16 R16, R28.reuse, R42, R16 ;  /* 0x0000002a1c10723c */ /* 0x040fe60000041810 */
[----:B------:R-:W-:Y:S02]  /*dbc0*/  MUFU.EX2 R53, R53 ;  /* 0x0000003500357308 */ /* 0x000fe40000000800 */
[----:B------:R-:W-:Y:S01]  /*dbd0*/  FADD.FTZ R40, R120, R127 ;  /* 0x0000007f78287221 */ /* 0x000fe20000010000 */
[C---:B------:R-:W-:Y:S07]  /*dbe0*/  HMMA.16816.F32.BF16 R72, R28.reuse, R44, R72 ;  /* 0x0000002c1c48723c */ /* 0x040fee0000041848 */
[----:B------:R-:W5:Y:S01]  /*dbf0*/  MUFU.EX2 R56, R56 ;  /* 0x0000003800387308 */ /* 0x000f620000000800 */
[----:B------:R-:W-:Y:S01]  /*dc00*/  FADD.FTZ R40, R121, R40 ;  /* 0x0000002879287221 */ /* 0x000fe20000010000 */
[C---:B------:R-:W-:Y:S08]  /*dc10*/  HMMA.16816.F32.BF16 R20, R28.reuse, R46, R20 ;  /* 0x0000002e1c14723c */ /* 0x040ff00000041814 */
[----:B------:R-:W-:Y:S01]  /*dc20*/  MUFU.EX2 R55, R55 ;  /* 0x0000003700377308 */ /* 0x000fe20000000800 */
[C---:B-1----:R-:W-:Y:S03]  /*dc30*/  HMMA.16816.F32.BF16 R76, R28.reuse, R24, R76 ;  /* 0x000000181c4c723c */ /* 0x042fe6000004184c */
[----:B------:R-:W-:Y:S03]  /*dc40*/  FADD.FTZ R119, R119, R40 ;  /* 0x0000002877777221 */ /* 0x000fe60000010000 */
[----:B------:R-:W-:Y:S03]  /*dc50*/  HMMA.16816.F32.BF16 R80, R28, R26, R80 ;  /* 0x0000001a1c50723c */ /* 0x000fe60000041850 */
[----:B------:R-:W1:Y:S01]  /*dc60*/  MUFU.EX2 R58, R58 ;  /* 0x0000003a003a7308 */ /* 0x000e620000000800 */
[----:B------:R-:W2:Y:S01]  /*dc70*/  LDSM.16.MT88.4 R40, [R165+0x9000] ;  /* 0x00900000a528783b */ /* 0x000ea20000004200 */
[----:B---3--:R-:W-:Y:S01]  /*dc80*/  F2FP.BF16.F32.PACK_AB R24, R52, R51 ;  /* 0x000000333418723e */ /* 0x008fe200000010ff */
[----:B------:R-:W-:Y:S01]  /*dc90*/  FADD.FTZ R102, R102, R119 ;  /* 0x0000007766667221 */ /* 0x000fe20000010000 */
[----:B----4-:R-:W-:Y:S01]  /*dca0*/  F2FP.BF16.F32.PACK_AB R25, R54, R3 ;  /* 0x000000033619723e */ /* 0x010fe200000010ff */
[----:B------:R-:W-:Y:S05]  /*dcb0*/  FADD.FTZ R47, R5, R118 ;  /* 0x00000076052f7221 */ /* 0x000fea0000010000 */
[----:B------:R-:W-:Y:S01]  /*dcc0*/  MUFU.EX2 R44, R60 ;  /* 0x0000003c002c7308 */ /* 0x000fe20000000800 */
[----:B------:R-:W3:Y:S01]  /*dcd0*/  LDSM.16.MT88.4 R28, [R164+0x9000] ;  /* 0x00900000a41c783b */ /* 0x000ee20000004200 */
[----:B-----5:R-:W-:Y:S01]  /*dce0*/  F2FP.BF16.F32.PACK_AB R26, R56, R53 ;  /* 0x00000035381a723e */ /* 0x020fe200000010ff */
[----:B------:R-:W-:Y:S01]  /*dcf0*/  FADD.FTZ R123, R123, R102 ;  /* 0x000000667b7b7221 */ /* 0x000fe20000010000 */
[----:B------:R-:W-:Y:S01]  /*dd00*/  FADD.FTZ R6, R6, R47 ;  /* 0x0000002f06067221 */ /* 0x000fe20000010000 */
[----:B------:R-:W-:Y:S01]  /*dd10*/  FFMA.FTZ R45, R61, UR4, -R116 ;  /* 0x000000043d2d7c23 */ /* 0x000fe20008010874 */
[----:B------:R-:W-:Y:S01]  /*dd20*/  FFMA.FTZ R46, R62, UR4, -R103 ;  /* 0x000000043e2e7c23 */ /* 0x000fe20008010867 */
[----:B------:R-:W-:Y:S01]  /*dd30*/  FADD.FTZ R124, R124, R123 ;  /* 0x0000007b7c7c7221 */ /* 0x000fe20000010000 */
[----:B------:R-:W-:Y:S01]  /*dd40*/  FADD.FTZ R125, R125, R6 ;  /* 0x000000067d7d7221 */ /* 0x000fe20000010000 */
[----:B-1----:R-:W-:Y:S01]  /*dd50*/  F2FP.BF16.F32.PACK_AB R27, R58, R55 ;  /* 0x000000373a1b723e */ /* 0x002fe200000010ff */
[----:B------:R-:W-:Y:S01]  /*dd60*/  FFMA.FTZ R5, R64, UR4, -R116 ;  /* 0x0000000440057c23 */ /* 0x000fe20008010874 */
[----:B------:R-:W-:Y:S01]  /*dd70*/  FADD.FTZ R113, R113, R124 ;  /* 0x0000007c71717221 */ /* 0x000fe20000010000 */
[----:B------:R-:W-:Y:S01]  /*dd80*/  FADD.FTZ R125, R112, R125 ;  /* 0x0000007d707d7221 */ /* 0x000fe20000010000 */
[----:B------:R-:W-:Y:S01]  /*dd90*/  FFMA.FTZ R6, R66, UR4, -R103 ;  /* 0x0000000442067c23 */ /* 0x000fe20008010867 */
[----:B------:R-:W-:Y:S01]  /*dda0*/  FFMA.FTZ R116, R65, UR4, -R116 ;  /* 0x0000000441747c23 */ /* 0x000fe20008010874 */
[----:B------:R-:W-:Y:S01]  /*ddb0*/  FADD.FTZ R114, R114, R113 ;  /* 0x0000007172727221 */ /* 0x000fe20000010000 */
[C---:B--2---:R-:W-:Y:S01]  /*ddc0*/  HMMA.16816.F32.BF16 R8, R24.reuse, R32, R8 ;  /* 0x000000201808723c */ /* 0x044fe20000041808 */
[----:B------:R-:W1:Y:S04]  /*ddd0*/  MUFU.EX2 R45, R45 ;  /* 0x0000002d002d7308 */ /* 0x000e680000000800 */
[----:B------:R-:W-:Y:S01]  /*dde0*/  FADD.FTZ R130, R130, R125 ;  /* 0x0000007d82827221 */ /* 0x000fe20000010000 */
[C---:B------:R-:W-:Y:S05]  /*ddf0*/  HMMA.16816.F32.BF16 R12, R24.reuse, R34, R12 ;  /* 0x00000022180c723c */ /* 0x040fea000004180c */
[----:B------:R-:W-:Y:S01]  /*de00*/  MUFU.EX2 R46, R46 ;  /* 0x0000002e002e7308 */ /* 0x000fe20000000800 */
[----:B------:R-:W-:Y:S01]  /*de10*/  FADD.FTZ R129, R129, R114 ;  /* 0x0000007281817221 */ /* 0x000fe20000010000 */
[C---:B------:R-:W-:Y:S04]  /*de20*/  HMMA.16816.F32.BF16 R68, R24.reuse, R36, R68 ;  /* 0x000000241844723c */ /* 0x040fe80000041844 */
[----:B------:R-:W-:Y:S02]  /*de30*/  FFMA.FTZ R103, R67, UR4, -R103 ;  /* 0x0000000443677c23 */ /* 0x000fe40008010867 */
[C---:B------:R-:W-:Y:S02]  /*de40*/  HMMA.16816.F32.BF16 R16, R24.reuse, R38, R16 ;  /* 0x000000261810723c */ /* 0x040fe40000041810 */
[----:B------:R-:W2:Y:S03]  /*de50*/  MUFU.EX2 R7, R63 ;  /* 0x0000003f00077308 */ /* 0x000ea60000000800 */
[----:B-1----:R-:W-:Y:S01]  /*de60*/  F2FP.BF16.F32.PACK_AB R32, R45, R44 ;  /* 0x0000002c2d20723e */ /* 0x002fe200000010ff */
[C---:B------:R-:W-:Y:S06]  /*de70*/  HMMA.16816.F32.BF16 R72, R24.reuse, R40, R72 ;  /* 0x000000281848723c */ /* 0x040fec0000041848 */
[----:B------:R-:W-:Y:S01]  /*de80*/  MUFU.EX2 R5, R5 ;  /* 0x0000000500057308 */ /* 0x000fe20000000800 */
[----:B------:R-:W-:Y:S01]  /*de90*/  FADD.FTZ R115, R115, R130 ;  /* 0x0000008273737221 */ /* 0x000fe20000010000 */
[C---:B------:R-:W-:Y:S03]  /*dea0*/  HMMA.16816.F32.BF16 R20, R24.reuse, R42, R20 ;  /* 0x0000002a1814723c */ /* 0x040fe60000041814 */
[----:B------:R-:W-:Y:S03]  /*deb0*/  FADD.FTZ R129, R132, R129 ;  /* 0x0000008184817221 */ /* 0x000fe60000010000 */
[C---:B---3--:R-:W-:Y:S02]  /*dec0*/  HMMA.16816.F32.BF16 R76, R24.reuse, R28, R76 ;  /* 0x0000001c184c723c */ /* 0x048fe4000004184c */
[----:B------:R-:W1:Y:S03]  /*ded0*/  MUFU.EX2 R116, R116 ;  /* 0x0000007400747308 */ /* 0x000e660000000800 */
[----:B------:R-:W-:Y:S01]  /*dee0*/  FADD.FTZ R104, R104, R115 ;  /* 0x0000007368687221 */ /* 0x000fe20000010000 */
[----:B------:R-:W-:Y:S01]  /*def0*/  HMMA.16816.F32.BF16 R80, R24, R30, R80 ;  /* 0x0000001e1850723c */ /* 0x000fe20000041850 */
[----:B------:R-:W3:Y:S05]  /*df00*/  LDSM.16.MT88.4 R24, [R164+0x9800] ;  /* 0x00980000a418783b */ /* 0x000eea0000004200 */
[----:B------:R-:W-:Y:S01]  /*df10*/  MUFU.EX2 R6, R6 ;  /* 0x0000000600067308 */ /* 0x000fe20000000800 */
[----:B------:R-:W-:Y:S01]  /*df20*/  FADD.FTZ R106, R106, R129 ;  /* 0x000000816a6a7221 */ /* 0x000fe20000010000 */
[----:B------:R-:W-:Y:S03]  /*df30*/  FADD.FTZ R104, R105, R104 ;  /* 0x0000006869687221 */ /* 0x000fe60000010000 */
[----:B--2---:R-:W-:Y:S05]  /*df40*/  F2FP.BF16.F32.PACK_AB R33, R7, R46 ;  /* 0x0000002e0721723e */ /* 0x004fea00000010ff */
[----:B------:R-:W2:Y:S01]  /*df50*/  MUFU.EX2 R103, R103 ;  /* 0x0000006700677308 */ /* 0x000ea20000000800 */
[----:B------:R-:W-:Y:S01]  /*df60*/  FADD.FTZ R107, R107, R106 ;  /* 0x0000006a6b6b7221 */ /* 0x000fe20000010000 */
[----:B------:R-:W-:Y:S01]  /*df70*/  FADD.FTZ R109, R109, R104 ;  /* 0x000000686d6d7221 */ /* 0x000fe20000010000 */
[----:B-1----:R-:W-:Y:S02]  /*df80*/  F2FP.BF16.F32.PACK_AB R34, R116, R5 ;  /* 0x000000057422723e */ /* 0x002fe400000010ff */
        /* <DEDUP_REMOVED lines=30> */
[----:B------:R-:W-:Y:S03]  /*e170*/  FADD.FTZ R52, R52, R51 ;  /* 0x0000003334347221 */ /* 0x000fe60000010000 */
[----:B------:R-:W-:Y:S03]  /*e180*/  FADD.FTZ R54, R54, R3 ;  /* 0x0000000336367221 */ /* 0x000fe60000010000 */
[----:B------:R-:W-:Y:S01]  /*e190*/  FADD.FTZ R53, R53, R52 ;  /* 0x0000003435357221 */ /* 0x000fe20000010000 */
[----:B------:R-:W-:Y:S01]  /*e1a0*/  FADD.FTZ R55, R55, R54 ;  /* 0x0000003637377221 */ /* 0x000fe20000010000 */
[----:B------:R-:W-:Y:S02]  /*e1b0*/  IADD3 R3, R181, -0x1, RZ ;  /* 0xffffffffb5037810 */ /* 0x000fe40007ffe0ff */
        /* <DEDUP_REMOVED lines=11> */
[----:B------:R-:W-:Y:S01]  /*e270*/  FADD.FTZ R194, R103, R6 ;  /* 0x0000000667c27221 */ /* 0x000fe20000010000 */
[----:B------:R-:W-:Y:S06]  /*e280*/  @P1 BRA `(.L_x_5442) ;  /* 0xffffffc800841947 */ /* 0x000fec000383ffff */
.L_x_5438:
[----:B------:R-:W1:Y:S01]  /*e290*/  SHFL.BFLY PT, R4, R193, 0x2, 0x1f ;  /* 0x0c401f00c1047f89 */ /* 0x000e6200000e0000 */
[----:B------:R-:W-:Y:S01]  /*e2a0*/  MOV R7, 0x3f800000 ;  /* 0x3f80000000077802 */ /* 0x000fe20000000f00 */
[----:B------:R-:W2:Y:S01]  /*e2b0*/  S2UR UR4, SR_CgaCtaId ;  /* 0x00000000000479c3 */ /* 0x000ea20000008800 */
[----:B------:R-:W-:Y:S01]  /*e2c0*/  IMAD.MOV.U32 R8, RZ, RZ, 0x3f800000 ;  /* 0x3f800000ff087424 */ /* 0x000fe200078e00ff */
[----:B------:R-:W3:Y:S01]  /*e2d0*/  SHFL.BFLY PT, R5, R194, 0x2, 0x1f ;  /* 0x0c401f00c2057f89 */ /* 0x000ee200000e0000 */
[----:B------:R-:W-:Y:S01]  /*e2e0*/  UMOV UR5, 0x400 ;  /* 0x0000040000057882 */ /* 0x000fe20000000000 */
[----:B-1----:R-:W-:Y:S02]  /*e2f0*/  FADD.FTZ R3, R4, R193 ;  /* 0x000000c104037221 */ /* 0x002fe40000010000 */
[----:B------:R-:W1:Y:S01]  /*e300*/  S2R R4, SR_TID.X ;  /* 0x0000000000047919 */ /* 0x000e620000002100 */
[----:B--2---:R-:W-:Y:S01]  /*e310*/  ULEA UR4, UR4, UR5, 0x18 ;  /* 0x0000000504047291 */ /* 0x004fe2000f8ec03f */
[----:B---3--:R-:W-:Y:S01]  /*e320*/  FADD.FTZ R10, R5, R194 ;  /* 0x000000c2050a7221 */ /* 0x008fe20000010000 */
        /* <DEDUP_REMOVED lines=17> */
[----:B------:R-:W-:Y:S02]  /*e440*/  LEA.HI R11, R3, R4, RZ, 0x5 ;  /* 0x00000004030b7211 */ /* 0x000fe400078f28ff */
[C---:B------:R-:W-:Y:S01]  /*e450*/  LOP3.LUT R9, R10.reuse, 0x1, RZ, 0xc0, !PT ;  /* 0x000000010a097812 */ /* 0x040fe200078ec0ff */
[----:B------:R-:W-:-:S03]  /*e460*/  IMAD.SHL.U32 R12, R10, 0x40, RZ ;  /* 0x000000400a0c7824 */ /* 0x000fc600078e00ff */
[----:B------:R-:W-:Y:S01]  /*e470*/  ISETP.NE.U32.AND P0, PT, R9, 0x1, PT ;  /* 0x000000010900780c */ /* 0x000fe20003f05070 */
[----:B------:R-:W3:Y:S01]  /*e480*/  @P4 MUFU.LG2 R6, R6 ;  /* 0x0000000600064308 */ /* 0x000ee20000000c00 */
        /* <DEDUP_REMOVED lines=17> */
[----:B--2---:R-:W-:Y:S01]  /*e5a0*/  FMUL.FTZ R99, R8, R99 ;  /* 0x0000006308637220 */ /* 0x004fe20000410000 */
[----:B------:R-:W-:Y:S01]  /*e5b0*/  R2P PR, R10, 0x6 ;  /* 0x000000060a007804 */ /* 0x000fe20000000000 */
[C---:B------:R-:W-:Y:S01]  /*e5c0*/  FMUL.FTZ R98, R8.reuse, R98 ;  /* 0x0000006208627220 */ /* 0x040fe20000410000 */
[----:B------:R-:W-:Y:S01]  /*e5d0*/  F2FP.BF16.F32.PACK_AB R80, R7, R80 ;  /* 0x000000500750723e */ /* 0x000fe200000010ff */
[C---:B------:R-:W-:Y:S01]  /*e5e0*/  FMUL.FTZ R95, R8.reuse, R95 ;  /* 0x0000005f085f7220 */ /* 0x040fe20000410000 */
[----:B------:R-:W-:Y:S01]  /*e5f0*/  SHF.R.S32.HI R7, RZ, 0x5, R11 ;  /* 0x00000005ff077819 */ /* 0x000fe2000001140b */
[----:B------:R-:W-:Y:S01]  /*e600*/  FMUL.FTZ R94, R8, R94 ;  /* 0x0000005e085e7220 */ /* 0x000fe20000410000 */
[----:B------:R-:W-:Y:S01]  /*e610*/  LEA.HI R13, R12, R12, RZ, 0x1d ;  /* 0x0000000c0c0d7211 */ /* 0x000fe200078fe8ff */
[C---:B------:R-:W-:Y:S01]  /*e620*/  FMUL.FTZ R71, R8.reuse, R71 ;  /* 0x0000004708477220 */ /* 0x040fe20000410000 */
[----:B------:R-:W-:Y:S01]  /*e630*/  MOV R9, 0x10 ;  /* 0x0000001000097802 */ /* 0x000fe20000000f00 */
[----:B------:R-:W-:Y:S01]  /*e640*/  IMAD R14, R7, 0x200, R14 ;  /* 0x00000200070e7824 */ /* 0x000fe200078e020e */
[----:B------:R-:W-:Y:S01]  /*e650*/  MOV R12, 0x20 ;  /* 0x00000020000c7802 */ /* 0x000fe20000000f00 */
[----:B------:R-:W-:Y:S01]  /*e660*/  FMUL.FTZ R70, R8, R70 ;  /* 0x0000004608467220 */ /* 0x000fe20000410000 */
[----:B------:R-:W-:Y:S01]  /*e670*/  SEL R10, R9, 0xfffffff0, P0 ;  /* 0xfffffff0090a7807 */ /* 0x000fe20000000000 */
[----:B------:R-:W-:Y:S01]  /*e680*/  IMAD.U32 R13, R14, 0x2, R13 ;  /* 0x000000020e0d7824 */ /* 0x000fe200078e000d */
[----:B------:R-:W-:Y:S01]  /*e690*/  ISETP.NE.AND P0, PT, R180, -0x1, PT ;  /* 0xffffffffb400780c */ /* 0x000fe20003f05270 */
[C---:B------:R-:W-:Y:S01]  /*e6a0*/  FMUL.FTZ R91, R8.reuse, R91 ;  /* 0x0000005b085b7220 */ /* 0x040fe20000410000 */
        /* <DEDUP_REMOVED lines=9> */
[----:B------:R-:W-:Y:S01]  /*e740*/  F2FP.BF16.F32.PACK_AB R96, R97, R96 ;  /* 0x000000606160723e */ /* 0x000fe200000010ff */
[----:B------:R-:W-:Y:S01]  /*e750*/  VIADD R15, R13, 0x40 ;  /* 0x000000400d0f7836 */ /* 0x000fe20000000000 */
[----:B------:R-:W-:Y:S01]  /*e760*/  F2FP.BF16.F32.PACK_AB R98, R99, R98 ;  /* 0x000000626362723e */ /* 0x000fe200000010ff */
[----:B------:R-:W-:Y:S01]  /*e770*/  FMUL.FTZ R8, R8, R82 ;  /* 0x0000005208087220 */ /* 0x000fe20000410000 */
[----:B------:R-:W-:Y:S01]  /*e780*/  SEL R12, R12, 0xffffffe0, !P1 ;  /* 0xffffffe00c0c7807 */ /* 0x000fe20004800000 */
[C---:B------:R-:W-:Y:S01]  /*e790*/  IMAD.IADD R17, R13.reuse, 0x1, R10 ;  /* 0x000000010d117824 */ /* 0x040fe200078e020a */
[----:B------:R-:W-:Y:S01]  /*e7a0*/  @P2 IADD3 R15, R13, -0x40, RZ ;  /* 0xffffffc00d0f2810 */ /* 0x000fe20007ffe0ff */
[----:B------:R-:W-:Y:S01]  /*e7b0*/  STS [R13], R96 ;  /* 0x000000600d007388 */ /* 0x000fe20000000800 */
[----:B------:R-:W-:Y:S01]  /*e7c0*/  F2FP.BF16.F32.PACK_AB R92, R93, R92 ;  /* 0x0000005c5d5c723e */ /* 0x000fe200000010ff */
[----:B------:R-:W-:Y:S01]  /*e7d0*/  ULDC.U8 UR4, c[0x0][0x3d8] ;  /* 0x0000f60000047ab9 */ /* 0x000fe20000000000 */
[----:B------:R-:W-:Y:S01]  /*e7e0*/  F2FP.BF16.F32.PACK_AB R94, R95, R94 ;  /* 0x0000005e5f5e723e */ /* 0x000fe200000010ff */
[----:B------:R1:W-:Y:S01]  /*e7f0*/  STS [R13+0x400], R98 ;  /* 0x000400620d007388 */ /* 0x0003e20000000800 */
[----:B------:R-:W-:-:S02]  /*e800*/  IADD3 R19, R13, R12, RZ ;  /* 0x0000000c0d137210 */ /* 0x000fc40007ffe0ff */
[----:B------:R-:W-:Y:S01]  /*e810*/  F2FP.BF16.F32.PACK_AB R68, R69, R68 ;  /* 0x000000444544723e */ /* 0x000fe200000010ff */
[----:B------:R-:W-:Y:S01]  /*e820*/  STS [R17], R92 ;  /* 0x0000005c11007388 */ /* 0x000fe20000000800 */
[----:B------:R-:W-:Y:S02]  /*e830*/  F2FP.BF16.F32.PACK_AB R70, R71, R70 ;  /* 0x000000464746723e */ /* 0x000fe400000010ff */
[----:B------:R-:W-:Y:S01]  /*e840*/  F2FP.BF16.F32.PACK_AB R83, R83, R8 ;  /* 0x000000085353723e */ /* 0x000fe200000010ff */
[----:B------:R2:W-:Y:S01]  /*e850*/  STS [R17+0x400], R94 ;  /* 0x0004005e11007388 */ /* 0x0005e20000000800 */
[----:B------:R-:W-:Y:S01]  /*e860*/  F2FP.BF16.F32.PACK_AB R88, R89, R88 ;  /* 0x000000585958723e */ /* 0x000fe200000010ff */
[----:B------:R-:W4:Y:S01]  /*e870*/  @P0 LDC.64 R8, c[0x0][0x298] ;  /* 0x0000a600ff080b82 */ /* 0x000f220000000a00 */
[----:B------:R-:W-:Y:S01]  /*e880*/  F2FP.BF16.F32.PACK_AB R90, R91, R90 ;  /* 0x0000005a5b5a723e */ /* 0x000fe200000010ff */
[----:B------:R-:W-:Y:S01]  /*e890*/  STS [R19], R68 ;  /* 0x0000004413007388 */ /* 0x000fe20000000800 */
[----:B------:R-:W-:-:S02]  /*e8a0*/  IADD3 R21, R17, R12, RZ ;  /* 0x0000000c11157210 */ /* 0x000fc40007ffe0ff */
[----:B------:R-:W-:Y:S01]  /*e8b0*/  F2FP.BF16.F32.PACK_AB R72, R73, R72 ;  /* 0x000000484948723e */ /* 0x000fe200000010ff */
[----:B------:R5:W-:Y:S01]  /*e8c0*/  STS [R19+0x400], R70 ;  /* 0x0004004613007388 */ /* 0x000be20000000800 */
[----:B------:R-:W-:Y:S02]  /*e8d0*/  F2FP.BF16.F32.PACK_AB R74, R75, R74 ;  /* 0x0000004a4b4a723e */ /* 0x000fe400000010ff */
[----:B------:R-:W-:Y:S01]  /*e8e0*/  F2FP.BF16.F32.PACK_AB R84, R85, R84 ;  /* 0x000000545554723e */ /* 0x000fe200000010ff */
[----:B------:R-:W-:Y:S01]  /*e8f0*/  STS [R21], R88 ;  /* 0x0000005815007388 */ /* 0x000fe20000000800 */
[----:B------:R-:W-:Y:S02]  /*e900*/  F2FP.BF16.F32.PACK_AB R86, R87, R86 ;  /* 0x000000565756723e */ /* 0x000fe400000010ff */
[----:B------:R-:W-:Y:S01]  /*e910*/  F2FP.BF16.F32.PACK_AB R76, R77, R76 ;  /* 0x0000004c4d4c723e */ /* 0x000fe200000010ff */
[----:B------:R4:W-:Y:S01]  /*e920*/  STS [R21+0x400], R90 ;  /* 0x0004005a15007388 */ /* 0x0009e20000000800 */
[----:B-1----:R-:W-:Y:S01]  /*e930*/  IMAD.IADD R13, R10, 0x1, R15 ;  /* 0x000000010a0d7824 */ /* 0x002fe200078e020f */
[----:B------:R-:W-:Y:S01]  /*e940*/  F2FP.BF16.F32.PACK_AB R78, R79, R78 ;  /* 0x0000004e4f4e723e */ /* 0x000fe200000010ff */
[----:B------:R-:W-:Y:S01]  /*e950*/  IMAD.MOV.U32 R10, RZ, RZ, 0x7f800000 ;  /* 0x7f800000ff0a7424 */ /* 0x000fe200078e00ff */
[C---:B------:R-:W-:Y:S01]  /*e960*/  IADD3 R23, R12.reuse, R15, RZ ;  /* 0x0000000f0c177210 */ /* 0x040fe20007ffe0ff */
[----:B------:R-:W-:Y:S01]  /*e970*/  STS [R15], R72 ;  /* 0x000000480f007388 */ /* 0x000fe20000000800 */
[----:B------:R-:W-:-:S02]  /*e980*/  IADD3 R12, R12, R13, RZ ;  /* 0x0000000d0c0c7210 */ /* 0x000fc40007ffe0ff */
[----:B------:R-:W-:Y:S01]  /*e990*/  ISETP.NE.AND P1, PT, RZ, UR4, PT ;  /* 0x00000004ff007c0c */ /* 0x000fe2000bf25270 */
[----:B------:R1:W-:Y:S01]  /*e9a0*/  STS [R15+0x400], R74 ;  /* 0x0004004a0f007388 */ /* 0x0003e20000000800 */
[----:B--2---:R-:W2:Y:S03]  /*e9b0*/  @P4 LDC R17, c[0x0][0x2e8] ;  /* 0x0000ba00ff114b82 */ /* 0x004ea60000000800 */
[----:B------:R-:W-:Y:S04]  /*e9c0*/  STS [R13], R84 ;  /* 0x000000540d007388 */ /* 0x000fe80000000800 */
[----:B------:R1:W-:Y:S01]  /*e9d0*/  STS [R13+0x400], R86 ;  /* 0x000400560d007388 */ /* 0x0003e20000000800 */
[----:B-----5:R-:W5:Y:S03]  /*e9e0*/  @P3 MUFU.LG2 R19, R5 ;  /* 0x0000000500133308 */ /* 0x020f660000000c00 */
[----:B------:R2:W-:Y:S04]  /*e9f0*/  STS [R23], R76 ;  /* 0x0000004c17007388 */ /* 0x0005e80000000800 */
[----:B------:R2:W-:Y:S01]  /*ea00*/  STS [R23+0x400], R78 ;  /* 0x0004004e17007388 */ /* 0x0005e20000000800 */
[----:B----4-:R-:W-:-:S03]  /*ea10*/  @P0 IMAD.WIDE.U32 R20, R180, R8, RZ ;  /* 0x00000008b4140225 */ /* 0x010fc600078e00ff */
[----:B------:R4:W-:Y:S01]  /*ea20*/  STS [R12], R80 ;  /* 0x000000500c007388 */ /* 0x0009e20000000800 */
[----:B------:R-:W-:Y:S02]  /*ea30*/  @P0 IMAD R9, R180, R9, R21 ;  /* 0x00000009b4090224 */ /* 0x000fe400078e0215 */
[----:B---3--:R-:W-:Y:S01]  /*ea40*/  @P4 FMUL.FTZ R21, R6, 0.69314718246459960938 ;  /* 0x3f31721806154820 */ /* 0x008fe20000410000 */
[----:B------:R-:W-:Y:S01]  /*ea50*/  @P0 MOV R8, R20 ;  /* 0x0000001400080202 */ /* 0x000fe20000000f00 */
[----:B------:R4:W-:Y:S01]  /*ea60*/  STS [R12+0x400], R83 ;  /* 0x000400530c007388 */ /* 0x0009e20000000800 */
[----:B-1----:R-:W1:Y:S01]  /*ea70*/  @P3 LDC R15, c[0x0][0x2e8] ;  /* 0x0000ba00ff0f3b82 */ /* 0x002e620000000800 */
[----:B-----5:R-:W-:Y:S01]  /*ea80*/  @P3 FMUL.FTZ R19, R19, 0.69314718246459960938 ;  /* 0x3f31721813133820 */ /* 0x020fe20000410000 */
[----:B------:R-:W-:Y:S01]  /*ea90*/  MOV R13, 0x7f800000 ;  /* 0x7f800000000d7802 */ /* 0x000fe20000000f00 */
[----:B------:R-:W-:Y:S06]  /*eaa0*/  @P0 BRA `(.L_x_5443) ;  /* 0x0000000000200947 */ /* 0x000fec0003800000 */
[----:B------:R-:W2:Y:S01]  /*eab0*/  S2R R5, SR_CTAID.Y ;  /* 0x0000000000057919 */ /* 0x000ea20000002600 */
[----:B------:R-:W3:Y:S01]  /*eac0*/  LDC.64 R8, c[0x0][0x290] ;  /* 0x0000a400ff087b82 */ /* 0x000ee20000000a00 */
[----:B--2---:R-:W-:-:S05]  /*ead0*/  SHF.R.S32.HI R23, RZ, 0x1f, R5 ;  /* 0x0000001fff177819 */ /* 0x004fca0000011405 */
[-C--:B---3--:R-:W-:Y:S02]  /*eae0*/  IMAD R6, R23, R8.reuse, RZ ;  /* 0x0000000817067224 */ /* 0x088fe400078e02ff */
[----:B------:R-:W-:-:S04]  /*eaf0*/  IMAD.WIDE.U32 R22, R5, R8, RZ ;  /* 0x0000000805167225 */ /* 0x000fc800078e00ff */
[----:B------:R-:W-:Y:S01]  /*eb00*/  IMAD R9, R5, R9, R6 ;  /* 0x0000000905097224 */ /* 0x000fe200078e0206 */
[----:B------:R-:W-:-:S04]  /*eb10*/  MOV R8, R22 ;  /* 0x0000001600087202 */ /* 0x000fc80000000f00 */
[----:B------:R-:W-:Y:S02]  /*eb20*/  IADD3 R9, R23, R9, RZ ;  /* 0x0000000917097210 */ /* 0x000fe40007ffe0ff */
.L_x_5443:
[----:B--2---:R-:W-:Y:S01]  /*eb30*/  @P4 FFMA.FTZ R10, R2, R17, R21 ;  /* 0x00000011020a4223 */ /* 0x004fe20000010015 */
[----:B-1----:R-:W-:Y:S01]  /*eb40*/  @P3 FFMA.FTZ R13, R0, R15, R19 ;  /* 0x0000000f000d3223 */ /* 0x002fe20000010013 */
[----:B------:R-:W-:Y:S06]  /*eb50*/  @!P1 BRA `(.L_x_5444) ;  /* 0x00000000001c9947 */ /* 0x000fec0003800000 */
[----:B------:R-:W1:Y:S01]  /*eb60*/  S2R R5, SR_CTAID.Y ;  /* 0x0000000000057919 */ /* 0x000e620000002600 */
[----:B------:R-:W1:Y:S08]  /*eb70*/  LDC R0, c[0x0][0x2c4] ;  /* 0x0000b100ff007b82 */ /* 0x000e700000000800 */
[----:B------:R-:W2:Y:S08]  /*eb80*/  S2UR UR6, SR_CTAID.Z ;  /* 0x00000000000679c3 */ /* 0x000eb00000002700 */
[----:B------:R-:W2:Y:S01]  /*eb90*/  LDC R15, c[0x0][0x2e4] ;  /* 0x0000b900ff0f7b82 */ /* 0x000ea20000000800 */
[----:B-1----:R-:W-:-:S04]  /*eba0*/  @!P0 IMAD R180, R5, R0, RZ ;  /* 0x0000000005b48224 */ /* 0x002fc800078e02ff */
[----:B--2---:R-:W-:Y:S01]  /*ebb0*/  IMAD R0, R15, UR6, R180 ;  /* 0x000000060f007c24 */ /* 0x004fe2000f8e02b4 */
[----:B------:R-:W-:Y:S06]  /*ebc0*/  BRA `(.L_x_5445) ;  /* 0x0000000000187947 */ /* 0x000fec0003800000 */
.L_x_5444:
[----:B------:R-:W1:Y:S01]  /*ebd0*/  S2R R5, SR_CTAID.Y ;  /* 0x0000000000057919 */ /* 0x000e620000002600 */
[----:B------:R-:W1:Y:S08]  /*ebe0*/  S2UR UR6, SR_CTAID.Z ;  /* 0x00000000000679c3 */ /* 0x000e700000002700 */
[----:B------:R-:W1:Y:S08]  /*ebf0*/  LDC R2, c[0x0][0x270] ;  /* 0x00009c00ff027b82 */ /* 0x000e700000000800 */
[----:B------:R-:W2:Y:S01]  /*ec00*/  LDC R0, c[0x0][0x2c4] ;  /* 0x0000b100ff007b82 */ /* 0x000ea20000000800 */
[----:B-1----:R-:W-:-:S04]  /*ec10*/  IMAD R5, R5, R2, UR6 ;  /* 0x0000000605057e24 */ /* 0x002fc8000f8e0202 */
[----:B--2---:R-:W-:-:S07]  /*ec20*/  IMAD R0, R5, R0, RZ ;  /* 0x0000000005007224 */ /* 0x004fce00078e02ff */
.L_x_5445:
[----:B------:R-:W-:Y:S01]  /*ec30*/  LOP3.LUT R11, R11, 0xffffffe0, RZ, 0xc0, !PT ;  /* 0xffffffe00b0b7812 */ /* 0x000fe200078ec0ff */
[----:B------:R-:W-:Y:S01]  /*ec40*/  BAR.SYNC.DEFER_BLOCKING 0x0 ;  /* 0x0000000000007b1d */ /* 0x000fe20000010000 */
[----:B------:R-:W-:-:S03]  /*ec50*/  SHF.R.S32.HI R6, RZ, 0x1f, R7 ;  /* 0x0000001fff067819 */ /* 0x000fc60000011407 */
[----:B------:R-:W-:Y:S01]  /*ec60*/  IMAD.IADD R2, R4, 0x1, -R11 ;  /* 0x0000000104027824 */ /* 0x000fe200078e0a0b */
[----:B------:R-:W-:Y:S01]  /*ec70*/  LEA.HI R6, R6, R7, RZ, 0x2 ;  /* 0x0000000706067211 */ /* 0x000fe200078f10ff */
[----:B------:R-:W-:Y:S03]  /*ec80*/  BSSY B0, `(.L_x_5446) ;  /* 0x0000013000007945 */ /* 0x000fe60003800000 */
[----:B------:R-:W-:Y:S02]  /*ec90*/  LOP3.LUT P0, RZ, R2, 0x3, RZ, 0xc0, !PT ;  /* 0x0000000302ff7812 */ /* 0x000fe4000780c0ff */
[----:B------:R-:W-:-:S05]  /*eca0*/  LOP3.LUT R6, R6, 0xffffffc, RZ, 0xc0, !PT ;  /* 0x0ffffffc06067812 */ /* 0x000fca00078ec0ff */
[----:B------:R-:W-:-:S04]  /*ecb0*/  IMAD.IADD R7, R7, 0x1, -R6 ;  /* 0x0000000107077824 */ /* 0x000fc800078e0a06 */
[----:B------:R-:W-:Y:S02]  /*ecc0*/  IMAD R188, R7, 0x10, R188 ;  /* 0x0000001007bc7824 */ /* 0x000fe400078e02bc */
[----:B------:R-:W-:Y:S05]  /*ecd0*/  @P0 BRA `(.L_x_5447) ;  /* 0x0000000000340947 */ /* 0x000fea0003800000 */
[----:B------:R-:W1:Y:S01]  /*ece0*/  S2R R7, SR_CTAID.X ;  /* 0x0000000000077919 */ /* 0x000e620000002500 */
[C---:B------:R-:W-:Y:S01]  /*ecf0*/  VIADD R2, R188.reuse, 0x8 ;  /* 0x00000008bc027836 */ /* 0x040fe20000000000 */
[----:B------:R-:W-:Y:S01]  /*ed00*/  ISETP.GE.AND P2, PT, R188, R175, PT ;  /* 0x000000afbc00720c */ /* 0x000fe20003f46270 */
[----:B------:R-:W-:-:S03]  /*ed10*/  ULDC.64 UR4, c[0x0][0x2b0] ;  /* 0x0000ac0000047ab9 */ /* 0x000fc60000000a00 */
[----:B------:R-:W-:Y:S01]  /*ed20*/  ISETP.GE.AND P1, PT, R2, R175, PT ;  /* 0x000000af0200720c */ /* 0x000fe20003f26270 */
[----:B-1----:R-:W-:-:S05]  /*ed30*/  IMAD R7, R7, 0x40, R0 ;  /* 0x0000004007077824 */ /* 0x002fca00078e0200 */
[----:B------:R-:W-:Y:S02]  /*ed40*/  SHF.R.S32.HI R5, RZ, 0x1f, R7 ;  /* 0x0000001fff057819 */ /* 0x000fe40000011407 */
[----:B------:R-:W-:-:S04]  /*ed50*/  IADD3 R0, P0, R188, R7, RZ ;  /* 0x00000007bc007210 */ /* 0x000fc80007f1e0ff */
[----:B------:R-:W-:Y:S02]  /*ed60*/  LEA.HI.X.SX32 R5, R188, R5, 0x1, P0 ;  /* 0x00000005bc057211 */ /* 0x000fe400000f0eff */
[----:B------:R-:W-:-:S04]  /*ed70*/  LEA R6, P0, R0, UR4, 0x2 ;  /* 0x0000000400067c11 */ /* 0x000fc8000f8010ff */
[----:B------:R-:W-:-:S05]  /*ed80*/  LEA.HI.X R7, R0, UR5, R5, 0x2, P0 ;  /* 0x0000000500077c11 */ /* 0x000fca00080f1405 */
[----:B------:R1:W-:Y:S04]  /*ed90*/  @!P2 STG.E desc[UR10][R6.64], R10 ;  /* 0x0000000a0600a986 */ /* 0x0003e8000c10190a */
[----:B------:R1:W-:Y:S02]  /*eda0*/  @!P1 STG.E desc[UR10][R6.64+0x20], R13 ;  /* 0x0000200d06009986 */ /* 0x0003e4000c10190a */
.L_x_5447:
[----:B------:R-:W-:Y:S05]  /*edb0*/  BSYNC B0 ;  /* 0x0000000000007941 */ /* 0x000fea0003800000 */
.L_x_5446:
[----:B------:R-:W2:Y:S01]  /*edc0*/  S2UR UR7, SR_CTAID.X ;  /* 0x00000000000779c3 */ /* 0x000ea20000002500 */
[----:B------:R-:W3:Y:S01]  /*edd0*/  S2R R0, SR_TID.X ;  /* 0x0000000000007919 */ /* 0x000ee20000002100 */
[----:B------:R-:W-:Y:S01]  /*ede0*/  LEA.HI R5, R3, R4, RZ, 0x3 ;  /* 0x0000000403057211 */ /* 0x000fe200078f18ff */
[----:B------:R-:W-:Y:S01]  /*edf0*/  ULDC UR5, c[0x0][0x2d0] ;  /* 0x0000b40000057ab9 */ /* 0x000fe20000000800 */
[----:B------:R-:W-:Y:S01]  /*ee00*/  SHF.R.S32.HI R185, RZ, 0x1f, R184 ;  /* 0x0000001fffb97819 */ /* 0x000fe200000114b8 */
[----:B-1--4-:R1:W4:Y:S01]  /*ee10*/  LDS.128 R12, [R182+0x1800] ;  /* 0x00180000b60c7984 */ /* 0x0123220000000c00 */
[----:B------:R-:W-:Y:S01]  /*ee20*/  SHF.R.S32.HI R5, RZ, 0x3, R5 ;  /* 0x00000003ff057819 */ /* 0x000fe20000011405 */
[----:B------:R-:W-:Y:S01]  /*ee30*/  BSSY B0, `(.L_x_5448) ;  /* 0x0000027000007945 */ /* 0x000fe20003800000 */
[----:B------:R-:W5:Y:S01]  /*ee40*/  LDC.64 R6, c[0x0][0x298] ;  /* 0x0000a600ff067b82 */ /* 0x000f620000000a00 */
[----:B------:R-:W-:Y:S02]  /*ee50*/  ISETP.GE.AND P0, PT, R184, UR5, PT ;  /* 0x00000005b8007c0c */ /* 0x000fe4000bf06270 */
[----:B------:R-:W-:-:S05]  /*ee60*/  VIADD R10, R5, 0x10 ;  /* 0x00000010050a7836 */ /* 0x000fca0000000000 */
[----:B------:R-:W1:Y:S01]  /*ee70*/  LDC.64 R2, c[0x0][0x2a0] ;  /* 0x0000a800ff027b82 */ /* 0x000e620000000a00 */
[----:B------:R-:W-:Y:S01]  /*ee80*/  ISETP.GE.OR P3, PT, R10, R175, P0 ;  /* 0x000000af0a00720c */ /* 0x000fe20000766670 */
[----:B--2---:R-:W-:-:S04]  /*ee90*/  USHF.L.U32 UR7, UR7, 0x6, URZ ;  /* 0x0000000607077899 */ /* 0x004fc8000800063f */
[----:B------:R-:W-:Y:S02]  /*eea0*/  USHF.R.S32.HI UR4, URZ, 0x1f, UR7 ;  /* 0x0000001f3f047899 */ /* 0x000fe40008011407 */
[----:B------:R-:W-:Y:S02]  /*eeb0*/  VIADD R10, R183, -UR7 ;  /* 0x80000007b70a7c36 */ /* 0x000fe40008000000 */
[----:B-----5:R-:W-:Y:S01]  /*eec0*/  IMAD.WIDE.U32 R16, R6, UR7, R184 ;  /* 0x0000000706107c25 */ /* 0x020fe2000f8e00b8 */
[----:B---3--:R-:W-:-:S03]  /*eed0*/  SHF.R.S32.HI R11, RZ, 0x1f, R0 ;  /* 0x0000001fff0b7819 */ /* 0x008fc60000011400 */
[----:B------:R-:W-:Y:S01]  /*eee0*/  IMAD R4, R6, UR4, RZ ;  /* 0x0000000406047c24 */ /* 0x000fe2000f8e02ff */
[----:B------:R-:W-:Y:S01]  /*eef0*/  IADD3 R18, P1, R8, R16, RZ ;  /* 0x0000001008127210 */ /* 0x000fe20007f3e0ff */
[----:B------:R-:W-:Y:S01]  /*ef00*/  USHF.R.S32.HI UR4, URZ, 0x1f, UR6 ;  /* 0x0000001f3f047899 */ /* 0x000fe20008011406 */
[----:B------:R-:W-:Y:S01]  /*ef10*/  LEA.HI R11, R11, R0, RZ, 0x3 ;  /* 0x000000000b0b7211 */ /* 0x000fe200078f18ff */
[----:B------:R-:W-:Y:S02]  /*ef20*/  IMAD R4, R7, UR7, R4 ;  /* 0x0000000707047c24 */ /* 0x000fe4000f8e0204 */
[----:B------:R-:W-:Y:S02]  /*ef30*/  VIADD R0, R5, 0x30 ;  /* 0x0000003005007836 */ /* 0x000fe40000000000 */
[----:B-1----:R-:W-:Y:S01]  /*ef40*/  IMAD R8, R2, UR4, RZ ;  /* 0x0000000402087c24 */ /* 0x002fe2000f8e02ff */
[----:B------:R-:W-:Y:S01]  /*ef50*/  IADD3.X R19, R9, R17, R4, P1, !PT ;  /* 0x0000001109137210 */ /* 0x000fe20000ffe404 */
[----:B------:R-:W-:Y:S01]  /*ef60*/  VIADD R4, R5, 0x20 ;  /* 0x0000002005047836 */ /* 0x000fe20000000000 */
[-C--:B------:R-:W-:Y:S01]  /*ef70*/  ISETP.GE.OR P1, PT, R0, R175.reuse, P0 ;  /* 0x000000af0000720c */ /* 0x080fe20000726670 */
[----:B------:R-:W-:Y:S01]  /*ef80*/  IMAD R23, R3, UR6, R8 ;  /* 0x0000000603177c24 */ /* 0x000fe2000f8e0208 */
[----:B------:R-:W-:Y:S01]  /*ef90*/  SHF.R.S32.HI R3, RZ, 0x3, R11 ;  /* 0x00000003ff037819 */ /* 0x000fe2000001140b */
[----:B------:R-:W-:Y:S01]  /*efa0*/  IMAD.WIDE.U32 R18, R2, UR6, R18 ;  /* 0x0000000602127c25 */ /* 0x000fe2000f8e0012 */
[----:B------:R-:W-:-:S02]  /*efb0*/  ISETP.GE.OR P2, PT, R4, R175, P0 ;  /* 0x000000af0400720c */ /* 0x000fc40000746670 */
[----:B------:R-:W-:Y:S01]  /*efc0*/  ISETP.GE.OR P0, PT, R5, R10, P0 ;  /* 0x0000000a0500720c */ /* 0x000fe20000706670 */
[----:B------:R-:W-:Y:S01]  /*efd0*/  IMAD.IADD R23, R23, 0x1, R19 ;  /* 0x0000000117177824 */ /* 0x000fe200078e0213 */
[----:B------:R1:W2:Y:S01]  /*efe0*/  LDS.128 R8, [R182] ;  /* 0x00000000b6087984 */ /* 0x0002a20000000c00 */
[----:B------:R-:W-:-:S10]  /*eff0*/  SHF.R.S32.HI R3, RZ, 0x1f, R3 ;  /* 0x0000001fff037819 */ /* 0x000fd40000011403 */
        /* <DEDUP_REMOVED lines=10> */
.L_x_5449:
[----:B------:R-:W-:Y:S05]  /*f0a0*/  BSYNC B0 ;  /* 0x0000000000007941 */ /* 0x000fea0003800000 */
.L_x_5448:
        /* <DEDUP_REMOVED lines=15> */
.L_x_5451:
[----:B------:R-:W-:Y:S05]  /*f1a0*/  BSYNC B0 ;  /* 0x0000000000007941 */ /* 0x000fea0003800000 */
.L_x_5450:
        /* <DEDUP_REMOVED lines=15> */
.L_x_5453:
[----:B------:R-:W-:Y:S05]  /*f2a0*/  BSYNC B0 ;  /* 0x0000000000007941 */ /* 0x000fea0003800000 */
.L_x_5452:
        /* <DEDUP_REMOVED lines=13> */
.L_x_5454:
        /* <DEDUP_REMOVED lines=16> */
.L_x_8034:


//--------------------- .text._ZN5flash24flash_fwd_splitkv_kernelI23Flash_fwd_kernel_traitsILi64ELi64ELi128ELi4ELb0ELb0EN7cutlass10bfloat16_tE19Flash_kernel_traitsILi64ELi64ELi128ELi4ES3_EELb1ELb0ELb0ELb0ELb0ELb1ELb0ELb0EEEvNS_16Flash_fwd_paramsE --------------------------
	.section	.text._ZN5flash24flash_fwd_splitkv_kernelI23Flash_fwd_kernel_traitsILi64ELi64ELi128ELi4ELb0ELb0EN7cutlass10bfloat16_tE19Flash_kernel_traitsILi64ELi64ELi128ELi4ES3_EELb1ELb0ELb0ELb0ELb0ELb1ELb0ELb0EEEvNS_16Flash_fwd_paramsE,"ax",@progbits
	.align	128
        .global         _ZN5flash24flash_fwd_splitkv_kernelI23Flash_fwd_kernel_traitsILi64ELi64ELi128ELi4ELb0ELb0EN7cutlass10bfloat16_tE19Flash_kernel_traitsILi64ELi64ELi128ELi4ES3_EELb1ELb0ELb0ELb0ELb0ELb1ELb0ELb0EEEvNS_16Flash_fwd_paramsE
        .type           _ZN5flash24flash_fwd_splitkv_kernelI23Flash_fwd_kernel_traitsILi64ELi64ELi128ELi4ELb0ELb0EN7cutlass10bfloat16_tE19Flash_kernel_traitsILi64ELi64ELi128ELi4ES3_EELb1ELb0ELb0ELb0ELb0ELb1ELb0ELb0EEEvNS_16Flash_fwd_paramsE,@function
        .size           _ZN5flash24flash_fwd_splitkv_kernelI23Flash_fwd_kernel_traitsILi64ELi64ELi128ELi4ELb0ELb0EN7cutlass10bfloat16_tE19Flash_kernel_traitsILi64ELi64ELi128ELi4ES3_EELb1ELb0ELb0ELb0ELb0ELb1ELb0ELb0EEEvNS_16Flash_fwd_paramsE,(.L_x_8035 - _ZN5flash24flash_fwd_splitkv_kernelI23Flash_fwd_kernel_traitsILi64ELi64ELi128ELi4ELb0ELb0EN7cutlass10bfloat16_tE19Flash_kernel_traitsILi64ELi64ELi128ELi4ES3_EELb1ELb0ELb0ELb0ELb0ELb1ELb0ELb0EEEvNS_16Flash_fwd_paramsE)
        .other          _ZN5flash24flash_fwd_splitkv_kernelI23Flash_fwd_kernel_traitsILi64ELi64ELi128ELi4ELb0ELb0EN7cutlass10bfloat16_tE19Flash_kernel_traitsILi64ELi64ELi128ELi4ES3_EELb1ELb0ELb0ELb0ELb0ELb1ELb0ELb0EEEvNS_16Flash_fwd_paramsE,@"STO_CUDA_ENTRY STV_DEFAULT"
_ZN5flash24flash_fwd_splitkv_kernelI23Flash_fwd_kernel_traitsILi64ELi64ELi128ELi4ELb0ELb0EN7cutlass10bfloat16_tE19Flash_kernel_traitsILi64ELi64ELi128ELi4ES3_EELb1ELb0ELb0ELb0ELb0ELb1ELb0ELb0EEEvNS_16Flash_fwd_paramsE:
.text._ZN5flash24flash_fwd_splitkv_kernelI23Flash_fwd_kernel_traitsILi64ELi64ELi128ELi4ELb0ELb0EN7cutlass10bfloat16_tE19Flash_kernel_traitsILi64ELi64ELi128ELi4ES3_EELb1ELb0ELb0ELb0ELb0ELb1ELb0ELb0EEEvNS_16Flash_fwd_paramsE:
        /* <DEDUP_REMOVED lines=38> */
.L_x_5455:
[----:B------:R-:W1:Y:S02]  /*0260*/  LDC R4, c[0x0][0x2c8] ;  /* 0x0000b200ff047b82 */ /* 0x000e640000000800 */
.L_x_5456:
[----:B------:R-:W4:Y:S02]  /*0270*/  LDC.64 R2, c[0x0][0x308] ;  /* 0x0000c200ff027b82 */ /* 0x000f240000000a00 */
[----:B----4-:R-:W-:-:S04]  /*0280*/  ISETP.NE.U32.AND P1, PT, R2, RZ, PT ;  /* 0x000000ff0200720c */ /* 0x010fc80003f25070 */
[----:B------:R-:W-:-:S13]  /*0290*/  ISETP.NE.AND.EX P1, PT, R3, RZ, PT, P1 ;  /* 0x000000ff0300720c */ /* 0x000fda0003f25310 */
[----:B------:R-:W4:Y:S01]  /*02a0*/  @P1 LDC.64 R2, c[0x0][0x308] ;  /* 0x0000c200ff021b82 */ /* 0x000f220000000a00 */
[----:B------:R-:W-:-:S07]  /*02b0*/  IMAD.SHL.U32 R80, R37, 0x40, RZ ;  /* 0x0000004025507824 */ /* 0x000fce00078e00ff */
[----:B------:R-:W1:Y:S01]  /*02c0*/  @!P1 LDC R5, c[0x0][0x2cc] ;  /* 0x0000b300ff059b82 */ /* 0x000e620000000800 */
[----:B----4-:R-:W-:-:S07]  /*02d0*/  @P1 IMAD.WIDE R30, R13, 0x4, R2 ;  /* 0x000000040d1e1825 */ /* 0x010fce00078e0202 */
[----:B------:R-:W4:Y:S01]  /*02e0*/  @!P1 LDC.64 R2, c[0x0][0x318] ;  /* 0x0000c600ff029b82 */ /* 0x000f220000000a00 */
[----:B------:R1:W5:Y:S01]  /*02f0*/  @P1 LDG.E R30, desc[UR12][R30.64] ;  /* 0x0000000c1e1e1981 */ /* 0x000362000c1e1900 */
[----:B--2---:R-:W-:-:S13]  /*0300*/  ISETP.GT.AND P0, PT, R181, R80, PT ;  /* 0x00000050b500720c */ /* 0x004fda0003f04270 */
[----:B------:R-:W-:Y:S05]  /*0310*/  @!P0 EXIT ;  /* 0x000000000000894d */ /* 0x000fea0003800000 */
[----:B------:R-:W2:Y:S01]  /*0320*/  LDC R77, c[0x0][0x398] ;  /* 0x0000e600ff4d7b82 */ /* 0x000ea20000000800 */
[----:B----4-:R-:W-:Y:S01]  /*0330*/  @!P1 ISETP.NE.U32.AND P0, PT, R2, RZ, PT ;  /* 0x000000ff0200920c */ /* 0x010fe20003f05070 */
[----:B-----5:R-:W-:Y:S01]  /*0340*/  @P1 IMAD.IADD R30, R30, 0x1, -R11 ;  /* 0x000000011e1e1824 */ /* 0x020fe200078e0a0b */
[----:B------:R-:W-:Y:S02]  /*0350*/  ULDC UR5, c[0x0][0x2c8] ;  /* 0x0000b20000057ab9 */ /* 0x000fe40000000800 */
[----:B------:R-:W-:Y:S01]  /*0360*/  @!P1 ISETP.NE.AND.EX P0, PT, R3, RZ, PT, P0 ;  /* 0x000000ff0300920c */ /* 0x000fe20003f05300 */
[----:B------:R-:W-:Y:S01]  /*0370*/  UIADD3 UR5, UR5, 0x7f, URZ ;  /* 0x0000007f05057890 */ /* 0x000fe2000fffe03f */
[----:B------:R-:W-:Y:S02]  /*0380*/  IADD3 R3, -R181, 0xbf, R80 ;  /* 0x000000bfb5037810 */ /* 0x000fe40007ffe150 */
[----:B-1----:R-:W-:Y:S01]  /*0390*/  @!P1 SEL R5, R5, RZ, P0 ;  /* 0x000000ff05059207 */ /* 0x002fe20000000000 */
[----:B------:R-:W-:-:S03]  /*03a0*/  USHF.R.S32.HI UR4, URZ, 0x1f, UR5 ;  /* 0x0000001f3f047899 */ /* 0x000fc60008011405 */
[----:B------:R-:W-:Y:S01]  /*03b0*/  @!P1 IADD3 R30, R5, R4, -R11 ;  /* 0x00000004051e9210 */ /* 0x000fe20007ffe80b */
[----:B------:R-:W-:Y:S01]  /*03c0*/  ULEA.HI UR4, UR4, UR5, URZ, 0x7 ;  /* 0x0000000504047291 */ /* 0x000fe2000f8f383f */
[----:B------:R-:W1:Y:S03]  /*03d0*/  S2R R4, SR_TID.X ;  /* 0x0000000000047919 */ /* 0x000e660000002100 */
[----:B---3--:R-:W-:Y:S01]  /*03e0*/  VIADD R6, R30, 0x7f ;  /* 0x0000007f1e067836 */ /* 0x008fe20000000000 */
        /* <DEDUP_REMOVED lines=10> */
[----:B-1----:R-:W-:Y:S05]  /*0490*/  @P0 BRA `(.L_x_5457) ;  /* 0x0000000400f00947 */ /* 0x002fea0003800000 */
        /* <DEDUP_REMOVED lines=15> */
[----:B------:R-:W-:Y:S02]  /*0590*/  ISETP.GE.AND P2, PT, R4, R181, PT ;  /* 0x000000b50400720c */ /* 0x000fe40003f46270 */
[----:B------:R-:W-:Y:S02]  /*05a0*/  ISETP.NE.AND P4, PT, R5, RZ, PT ;  /* 0x000000ff0500720c */ /* 0x000fe40003f85270 */
[--C-:B------:R-:W-:Y:S01]  /*05b0*/  SHF.R.S32.HI R15, RZ, 0x1f, R14.reuse ;  /* 0x0000001fff0f7819 */ /* 0x100fe2000001140e */
[-C--:B-1----:R-:W-:Y:S01]  /*05c0*/  @P0 IMAD.WIDE.U32 R10, R178, R6.reuse, RZ ;  /* 0x00000006b20a0225 */ /* 0x082fe200078e00ff */
[----:B------:R-:W-:Y:S01]  /*05d0*/  ISETP.GE.AND P5, PT, R14, UR4, PT ;  /* 0x000000040e007c0c */ /* 0x000fe2000bfa6270 */
[----:B------:R-:W-:Y:S02]  /*05e0*/  ULDC.64 UR4, c[0x0][0x2a0] ;  /* 0x0000a80000047ab9 */ /* 0x000fe40000000a00 */
[----:B------:R-:W-:Y:S01]  /*05f0*/  @P0 IMAD R178, R178, R7, R11 ;  /* 0x00000007b2b20224 */ /* 0x000fe200078e020b */
[----:B------:R-:W-:Y:S01]  /*0600*/  ISETP.GE.OR P3, PT, R4, R181, P5 ;  /* 0x000000b50400720c */ /* 0x000fe20002f66670 */
[----:B------:R-:W-:-:S04]  /*0610*/  IMAD.WIDE.U32 R14, R80, R6, R14 ;  /* 0x00000006500e7225 */ /* 0x000fc800078e000e */
[-C--:B--2---:R-:W-:Y:S02]  /*0620*/  @!P0 IMAD R0, R9, R2.reuse, RZ ;  /* 0x0000000209008224 */ /* 0x084fe400078e02ff */
        /* <DEDUP_REMOVED lines=8> */
[----:B------:R-:W-:Y:S01]  /*06b0*/  IMAD R0, R3, R6, RZ ;  /* 0x0000000603007224 */ /* 0x000fe200078e02ff */
[----:B------:R-:W-:Y:S01]  /*06c0*/  IADD3 R10, P0, R10, R14, RZ ;  /* 0x0000000e0a0a7210 */ /* 0x000fe20007f1e0ff */
[--C-:B------:R-:W-:Y:S01]  /*06d0*/  IMAD R13, R13, UR6, R28.reuse ;  /* 0x000000060d0d7c24 */ /* 0x100fe2000f8e021c */
[----:B------:R-:W-:Y:S01]  /*06e0*/  SHF.R.S32.HI R3, RZ, 0x1f, R28 ;  /* 0x0000001fff037819 */ /* 0x000fe2000001141c */
[----:B------:R-:W-:-:S02]  /*06f0*/  IMAD R9, R80, R7, R0 ;  /* 0x0000000750097224 */ /* 0x000fc400078e0200 */
[----:B------:R-:W-:Y:S02]  /*0700*/  VIADD R0, R8, 0x30 ;  /* 0x0000003008007836 */ /* 0x000fe40000000000 */
[----:B------:R-:W-:Y:S01]  /*0710*/  IMAD R3, R3, UR4, RZ ;  /* 0x0000000403037c24 */ /* 0x000fe2000f8e02ff */
[----:B------:R-:W-:Y:S02]  /*0720*/  IADD3.X R11, R178, R15, R9, P0, !PT ;  /* 0x0000000fb20b7210 */ /* 0x000fe400007fe409 */
[----:B------:R-:W-:Y:S01]  /*0730*/  ISETP.GE.OR P0, PT, R8, R181, P5 ;  /* 0x000000b50800720c */ /* 0x000fe20002f06670 */
[C---:B------:R-:W-:Y:S01]  /*0740*/  IMAD R3, R28.reuse, UR5, R3 ;  /* 0x000000051c037c24 */ /* 0x040fe2000f8e0203 */
[----:B------:R-:W-:Y:S01]  /*0750*/  SHF.R.S32.HI R9, RZ, 0x1f, R8 ;  /* 0x0000001fff097819 */ /* 0x000fe20000011408 */
[----:B------:R-:W-:Y:S01]  /*0760*/  IMAD.WIDE.U32 R10, R28, UR4, R10 ;  /* 0x000000041c0a7c25 */ /* 0x000fe2000f8e000a */
[----:B------:R-:W-:-:S03]  /*0770*/  ULDC UR4, c[0x0][0x2c4] ;  /* 0x0000b10000047ab9 */ /* 0x000fc60000000800 */
[----:B------:R-:W-:Y:S01]  /*0780*/  IMAD R80, R13, UR4, R80 ;  /* 0x000000040d507c24 */ /* 0x000fe2000f8e0250 */
[----:B------:R-:W-:-:S05]  /*0790*/  IADD3 R13, R11, R3, RZ ;  /* 0x000000030b0d7210 */ /* 0x000fca0007ffe0ff */
        /* <DEDUP_REMOVED lines=10> */
.L_x_5459:
[----:B------:R-:W-:Y:S05]  /*0840*/  BSYNC B0 ;  /* 0x0000000000007941 */ /* 0x000fea0003800000 */
.L_x_5458:
        /* <DEDUP_REMOVED lines=17> */
.L_x_5461:
[----:B------:R-:W-:Y:S05]  /*0960*/  BSYNC B0 ;  /* 0x0000000000007941 */ /* 0x000fea0003800000 */
.L_x_5460:
        /* <DEDUP_REMOVED lines=17> */
.L_x_5463:
[----:B------:R-:W-:Y:S05]  /*0a80*/  BSYNC B0 ;  /* 0x0000000000007941 */ /* 0x000fea0003800000 */
.L_x_5462:
        /* <DEDUP_REMOVED lines=13> */
.L_x_5465:
[----:B------:R-:W-:Y:S05]  /*0b60*/  BSYNC B0 ;  /* 0x0000000000007941 */ /* 0x000fea0003800000 */
.L_x_5464:
[----:B------:R-:W-:Y:S01]  /*0b70*/  ULDC.64 UR4, c[0x0][0x2b0] ;  /* 0x0000ac0000047ab9 */ /* 0x000fe20000000a00 */
[----:B------:R-:W-:Y:S01]  /*0b80*/  ISETP.NE.OR P0, PT, R5, RZ, P0 ;  /* 0x000000ff0500720c */ /* 0x000fe20000705670 */
[----:B---3--:R-:W-:Y:S01]  /*0b90*/  @!P2 IMAD.MOV.U32 R7, RZ, RZ, 0x7f800000 ;  /* 0x7f800000ff07a424 */ /* 0x008fe200078e00ff */
        /* <DEDUP_REMOVED lines=9> */
[----:B---3--:R-:W-:-:S05]  /*0c30*/  MOV R3, 0x7f800000 ;  /* 0x7f80000000037802 */ /* 0x008fca0000000f00 */
[----:B------:R-:W-:Y:S01]  /*0c40*/  STG.E desc[UR12][R4.64+0xc0], R3 ;  /* 0x0000c00304007986 */ /* 0x000fe2000c10190c */
[----:B------:R-:W-:Y:S05]  /*0c50*/  EXIT ;  /* 0x000000000000794d */ /* 0x000fea0003800000 */
.L_x_5457:
        /* <DEDUP_REMOVED lines=24> */
.L_x_5466:
        /* <DEDUP_REMOVED lines=34> */
[----:B-1---5:R-:W1:Y:S02]  /*1000*/  MUFU.RCP R10, R7 ;  /* 0x00000007000a7308 */ /* 0x022e640000001000 */
        /* <DEDUP_REMOVED lines=36> */
[----:B------:R-:W-:Y:S02]  /*1250*/  IMAD R6, R19, R121, R6 ;  /* 0x0000007913067224 */ /* 0x000fe400078e0206 */
[----:B------:R-:W-:-:S03]  /*1260*/  IMAD.MOV.U32 R10, RZ, RZ, R8 ;  /* 0x000000ffff0a7224 */ /* 0x000fc600078e0008 */
[----:B------:R-:W-:Y:S01]  /*1270*/  IADD3 R11, R9, R6, RZ ;  /* 0x00000006090b7210 */ /* 0x000fe20007ffe0ff */
[----:B------:R-:W-:Y:S02]  /*1280*/  IMAD R9, R5, UR4, RZ ;  /* 0x0000000405097c24 */ /* 0x000fe4000f8e02ff */
[----:B------:R-:W-:-:S04]  /*1290*/  IMAD.WIDE.U32 R6, R0, R2, RZ ;  /* 0x0000000200067225 */ /* 0x000fc800078e00ff */
[C---:B------:R-:W-:Y:S01]  /*12a0*/  IMAD R0, R32.reuse, UR5, R9 ;  /* 0x0000000520007c24 */ /* 0x040fe2000f8e0209 */
[----:B------:R-:W-:Y:S01]  /*12b0*/  IADD3 R9, R7, R3, RZ ;  /* 0x0000000307097210 */ /* 0x000fe20007ffe0ff */
[----:B------:R-:W-:-:S05]  /*12c0*/  IMAD.WIDE.U32 R26, R32, UR4, R10 ;  /* 0x00000004201a7c25 */ /* 0x000fca000f8e000a */
[----:B------:R-:W-:Y:S01]  /*12d0*/  IADD3 R0, R27, R0, RZ ;  /* 0x000000001b007210 */ /* 0x000fe20007ffe0ff */
[----:B------:R-:W-:Y:S06]  /*12e0*/  BRA `(.L_x_5468) ;  /* 0x0000000400387947 */ /* 0x000fec0003800000 */
.L_x_5467:
[----:B------:R-:W1:Y:S01]  /*12f0*/  LDC R5, c[0x0][0x278] ;  /* 0x00009e00ff057b82 */ /* 0x000e620000000800 */
[----:B------:R-:W-:Y:S02]  /*1300*/  ISETP.NE.AND P4, PT, R0, -0x1, PT ;  /* 0xffffffff0000780c */ /* 0x000fe40003f85270 */
[----:B------:R-:W-:-:S04]  /*1310*/  LEA R19, R101, 0xffffff80, 0x7 ;  /* 0xffffff8065137811 */ /* 0x000fc800078e38ff */
[----:B------:R-:W-:-:S07]  /*1320*/  SHF.R.S32.HI R17, RZ, 0x1f, R19 ;  /* 0x0000001fff117819 */ /* 0x000fce0000011413 */
[----:B------:R-:W2:Y:S01]  /*1330*/  @P4 LDC.64 R120, c[0x0][0x248] ;  /* 0x00009200ff784b82 */ /* 0x000ea20000000a00 */
[----:B------:R-:W-:Y:S01]  /*1340*/  @P4 IMAD.IADD R14, R11, 0x1, R0 ;  /* 0x000000010b0e4824 */ /* 0x000fe200078e0200 */
[----:B-1----:R-:W-:-:S04]  /*1350*/  IABS R3, R5 ;  /* 0x0000000500037213 */ /* 0x002fc80000000000 */
[----:B------:R-:W1:Y:S08]  /*1360*/  I2F.RP R7, R3 ;  /* 0x0000000300077306 */ /* 0x000e700000209400 */
[----:B-1----:R-:W1:Y:S02]  /*1370*/  MUFU.RCP R8, R7 ;  /* 0x0000000700087308 */ /* 0x002e640000001000 */
[----:B-1----:R-:W-:-:S06]  /*1380*/  VIADD R8, R8, 0xffffffe ;  /* 0x0ffffffe08087836 */ /* 0x002fcc0000000000 */
[----:B------:R-:W1:Y:S02]  /*1390*/  F2I.FTZ.U32.TRUNC.NTZ R9, R8 ;  /* 0x0000000800097305 */ /* 0x000e64000021f000 */
[----:B-1----:R-:W-:Y:S01]  /*13a0*/  IMAD.MOV R2, RZ, RZ, -R9 ;  /* 0x000000ffff027224 */ /* 0x002fe200078e0a09 */
[----:B------:R-:W-:-:S03]  /*13b0*/  MOV R8, RZ ;  /* 0x000000ff00087202 */ /* 0x000fc60000000f00 */
[----:B------:R-:W-:Y:S01]  /*13c0*/  IMAD R6, R2, R3, RZ ;  /* 0x0000000302067224 */ /* 0x000fe200078e02ff */
[----:B------:R-:W-:-:S03]  /*13d0*/  IABS R2, R28 ;  /* 0x0000001c00027213 */ /* 0x000fc60000000000 */
[----:B------:R-:W-:Y:S01]  /*13e0*/  IMAD.HI.U32 R9, R9, R6, R8 ;  /* 0x0000000609097227 */ /* 0x000fe200078e0008 */
[----:B------:R-:W-:-:S03]  /*13f0*/  LOP3.LUT R8, R28, R5, RZ, 0x3c, !PT ;  /* 0x000000051c087212 */ /* 0x000fc600078e3cff */
[----:B------:R-:W-:Y:S01]  /*1400*/  IMAD.MOV.U32 R6, RZ, RZ, R2 ;  /* 0x000000ffff067224 */ /* 0x000fe200078e0002 */
[----:B------:R-:W-:-:S03]  /*1410*/  ISETP.GE.AND P2, PT, R8, RZ, PT ;  /* 0x000000ff0800720c */ /* 0x000fc60003f46270 */
[----:B------:R-:W-:-:S04]  /*1420*/  IMAD.HI.U32 R32, R9, R6, RZ ;  /* 0x0000000609207227 */ /* 0x000fc800078e00ff */
[----:B------:R-:W-:Y:S02]  /*1430*/  IMAD.MOV R2, RZ, RZ, -R32 ;  /* 0x000000ffff027224 */ /* 0x000fe400078e0a20 */
[C---:B--2---:R-:W-:Y:S02]  /*1440*/  @P4 IMAD R9, R14.reuse, R121, RZ ;  /* 0x000000790e094224 */ /* 0x044fe400078e02ff */
[C---:B------:R-:W-:Y:S02]  /*1450*/  IMAD R2, R3.reuse, R2, R6 ;  /* 0x0000000203027224 */ /* 0x040fe400078e0206 */
[----:B------:R-:W1:Y:S01]  /*1460*/  @P4 LDC.64 R6, c[0x0][0x250] ;  /* 0x00009400ff064b82 */ /* 0x000e620000000a00 */
[----:B------:R-:W-:Y:S02]  /*1470*/  @P4 IMAD.WIDE.U32 R14, R14, R120, RZ ;  /* 0x000000780e0e4225 */ /* 0x000fe400078e00ff */
[----:B------:R-:W-:-:S03]  /*1480*/  ISETP.GT.U32.AND P1, PT, R3, R2, PT ;  /* 0x000000020300720c */ /* 0x000fc60003f24070 */
[----:B------:R-:W-:Y:S02]  /*1490*/  @P4 IADD3 R9, R15, R9, RZ ;  /* 0x000000090f094210 */ /* 0x000fe40007ffe0ff */
[----:B------:R-:W-:-:S08]  /*14a0*/  @P4 MOV R12, R14 ;  /* 0x0000000e000c4202 */ /* 0x000fd00000000f00 */
[-C--:B------:R-:W-:Y:S02]  /*14b0*/  @!P1 IADD3 R2, R2, -R3.reuse, RZ ;  /* 0x8000000302029210 */ /* 0x080fe40007ffe0ff */
[----:B------:R-:W-:Y:S02]  /*14c0*/  @!P1 IADD3 R32, R32, 0x1, RZ ;  /* 0x0000000120209810 */ /* 0x000fe40007ffe0ff */
[----:B------:R-:W-:Y:S02]  /*14d0*/  ISETP.GE.U32.AND P3, PT, R2, R3, PT ;  /* 0x000000030200720c */ /* 0x000fe40003f66070 */
[----:B------:R-:W2:Y:S01]  /*14e0*/  LDC.64 R2, c[0x0][0x260] ;  /* 0x00009800ff027b82 */ /* 0x000ea20000000a00 */
[----:B------:R-:W-:-:S10]  /*14f0*/  ISETP.NE.AND P1, PT, R5, RZ, PT ;  /* 0x000000ff0500720c */ /* 0x000fd40003f25270 */
[----:B------:R-:W-:-:S04]  /*1500*/  @P3 VIADD R32, R32, 0x1 ;  /* 0x0000000120203836 */ /* 0x000fc80000000000 */
[----:B------:R-:W-:Y:S01]  /*1510*/  @!P2 IMAD.MOV R32, RZ, RZ, -R32 ;  /* 0x000000ffff20a224 */ /* 0x000fe200078e0a20 */
[----:B------:R-:W-:Y:S06]  /*1520*/  @P4 BRA `(.L_x_5469) ;  /* 0x0000000000344947 */ /* 0x000fec0003800000 */
[----:B------:R-:W3:Y:S01]  /*1530*/  LDC.64 R120, c[0x0][0x248] ;  /* 0x00009200ff787b82 */ /* 0x000ee20000000a00 */
[----:B------:R-:W-:-:S07]  /*1540*/  SHF.R.S32.HI R15, RZ, 0x1f, R11 ;  /* 0x0000001fff0f7819 */ /* 0x000fce000001140b */
[----:B------:R-:W4:Y:S01]  /*1550*/  LDC.64 R8, c[0x0][0x230] ;  /* 0x00008c00ff087b82 */ /* 0x000f220000000a00 */
[-C--:B---3--:R-:W-:Y:S01]  /*1560*/  IMAD R14, R15, R120.reuse, RZ ;  /* 0x000000780f0e7224 */ /* 0x088fe200078e02ff */
[----:B-----5:R-:W-:Y:S01]  /*1570*/  SHF.R.S32.HI R15, RZ, 0x1f, R10 ;  /* 0x0000001fff0f7819 */ /* 0x020fe2000001140a */
[----:B------:R-:W-:-:S04]  /*1580*/  IMAD.WIDE.U32 R20, R11, R120, RZ ;  /* 0x000000780b147225 */ /* 0x000fc800078e00ff */
[----:B------:R-:W-:Y:S02]  /*1590*/  IMAD R14, R11, R121, R14 ;  /* 0x000000790b0e7224 */ /* 0x000fe400078e020e */
[----:B----4-:R-:W-:-:S03]  /*15a0*/  IMAD R12, R15, R8, RZ ;  /* 0x000000080f0c7224 */ /* 0x010fc600078e02ff */
[----:B------:R-:W-:Y:S01]  /*15b0*/  IADD3 R21, R21, R14, RZ ;  /* 0x0000000e15157210 */ /* 0x000fe20007ffe0ff */
[C---:B------:R-:W-:Y:S02]  /*15c0*/  IMAD R9, R10.reuse, R9, R12 ;  /* 0x000000090a097224 */ /* 0x040fe400078e020c */
[----:B------:R-:W-:-:S05]  /*15d0*/  IMAD.WIDE.U32 R20, R10, R8, R20 ;  /* 0x000000080a147225 */ /* 0x000fca00078e0014 */
[----:B------:R-:W-:Y:S02]  /*15e0*/  IADD3 R9, R21, R9, RZ ;  /* 0x0000000915097210 */ /* 0x000fe40007ffe0ff */
[----:B------:R-:W-:-:S07]  /*15f0*/  MOV R12, R20 ;  /* 0x00000014000c7202 */ /* 0x000fce0000000f00 */
.L_x_5469:
[----:B------:R-:W-:Y:S01]  /*1600*/  MOV R14, R12 ;  /* 0x0000000c000e7202 */ /* 0x000fe20000000f00 */
[----:B------:R-:W-:Y:S01]  /*1610*/  IMAD R8, R17, R120, RZ ;  /* 0x0000007811087224 */ /* 0x000fe200078e02ff */
[----:B------:R-:W-:Y:S02]  /*1620*/  MOV R15, R9 ;  /* 0x00000009000f7202 */ /* 0x000fe40000000f00 */
[----:B------:R-:W-:Y:S01]  /*1630*/  @!P1 LOP3.LUT R32, RZ, R5, RZ, 0x33, !PT ;  /* 0x00000005ff209212 */ /* 0x000fe200078e33ff */
[-C--:B------:R-:W-:Y:S01]  /*1640*/  IMAD R9, R121, R19.reuse, R8 ;  /* 0x0000001379097224 */ /* 0x080fe200078e0208 */
[----:B------:R-:W-:Y:S01]  /*1650*/  @P4 IADD3 R0, R11, R0, RZ ;  /* 0x000000000b004210 */ /* 0x000fe20007ffe0ff */
[----:B------:R-:W-:Y:S01]  /*1660*/  IMAD.WIDE.U32 R14, R120, R19, R14 ;  /* 0x00000013780e7225 */ /* 0x000fe200078e000e */
[----:B------:R-:W-:-:S04]  /*1670*/  SHF.R.S32.HI R5, RZ, 0x1f, R32 ;  /* 0x0000001fff057819 */ /* 0x000fc80000011420 */
[----:B------:R-:W-:Y:S01]  /*1680*/  IADD3 R15, R15, R9, RZ ;  /* 0x000000090f0f7210 */ /* 0x000fe20007ffe0ff */
[----:B--2---:R-:W-:Y:S02]  /*1690*/  IMAD R12, R5, R2, RZ ;  /* 0x00000002050c7224 */ /* 0x004fe400078e02ff */
[----:B-1----:R-:W-:-:S04]  /*16a0*/  @P4 IMAD.WIDE.U32 R8, R0, R6, RZ ;  /* 0x0000000600084225 */ /* 0x002fc800078e00ff */
        /* <DEDUP_REMOVED lines=17> */
[----:B------:R-:W-:-:S07]  /*17c0*/  IADD3 R9, R7, R9, RZ ;  /* 0x0000000907097210 */ /* 0x000fce0007ffe0ff */
.L_x_5468:
[----:B------:R-:W-:Y:S01]  /*17d0*/  ISETP.NE.AND P1, PT, R178, -0x1, PT ;  /* 0xffffffffb200780c */ /* 0x000fe20003f25270 */
[----:B------:R-:W1:Y:S01]  /*17e0*/  S2UR UR8, SR_CgaCtaId ;  /* 0x00000000000879c3 */ /* 0x000e620000008800 */
[----:B------:R-:W-:Y:S01]  /*17f0*/  SHF.R.S32.HI R7, RZ, 0x1f, R4 ;  /* 0x0000001fff077819 */ /* 0x000fe20000011404 */
[----:B------:R-:W-:Y:S01]  /*1800*/  IMAD.IADD R173, R181, 0x1, -R80 ;  /* 0x00000001b5ad7824 */ /* 0x000fe200078e0a50 */
[----:B------:R-:W-:Y:S01]  /*1810*/  SHF.R.S32.HI R35, RZ, 0x1f, R28 ;  /* 0x0000001fff237819 */ /* 0x000fe2000001141c */
[----:B------:R-:W-:Y:S01]  /*1820*/  ULDC.64 UR4, c[0x0][0x258] ;  /* 0x0000960000047ab9 */ /* 0x000fe20000000a00 */
[----:B------:R-:W-:Y:S01]  /*1830*/  LEA.HI R15, R7, R4, RZ, 0x3 ;  /* 0x00000004070f7211 */ /* 0x000fe200078f18ff */
[----:B------:R-:W-:Y:S01]  /*1840*/  ULDC.64 UR6, c[0x0][0x268] ;  /* 0x00009a0000067ab9 */ /* 0x000fe20000000a00 */
[----:B------:R-:W-:Y:S01]  /*1850*/  IADD3 R179, R101, -0x1, RZ ;  /* 0xffffffff65b37810 */ /* 0x000fe20007ffe0ff */
        /* <DEDUP_REMOVED lines=8> */
[----:B------:R-:W-:-:S02]  /*18e0*/  IMAD.IADD R8, R4, 0x1, -R15 ;  /* 0x0000000104087824 */ /* 0x000fc400078e0a0f */
[----:B------:R-:W-:Y:S02]  /*18f0*/  VIADD R16, R22, 0x30 ;  /* 0x0000003016107836 */ /* 0x000fe40000000000 */
[----:B-----5:R-:W3:Y:S01]  /*1900*/  @P1 LDC.64 R10, c[0x0][0x240] ;  /* 0x00009000ff0a1b82 */ /* 0x020ee20000000a00 */
[----:B------:R-:W-:Y:S02]  /*1910*/  IMAD.SHL.U32 R182, R8, 0x8, RZ ;  /* 0x0000000808b67824 */ /* 0x000fe400078e00ff */
[----:B------:R-:W-:-:S03]  /*1920*/  IMAD.WIDE R36, R37, 0x40, R22 ;  /* 0x0000004025247825 */ /* 0x000fc600078e0216 */
[----:B------:R-:W-:Y:S01]  /*1930*/  IADD3 R26, P3, R182, R26, RZ ;  /* 0x0000001ab61a7210 */ /* 0x000fe20007f7e0ff */
[-C--:B--2---:R-:W-:Y:S02]  /*1940*/  @!P1 IMAD R12, R21, R2.reuse, RZ ;  /* 0x00000002150c9224 */ /* 0x084fe400078e02ff */
[----:B------:R-:W-:Y:S02]  /*1950*/  IMAD.SHL.U32 R21, R22, 0x40, RZ ;  /* 0x0000004016157824 */ /* 0x000fe400078e00ff */
[C---:B------:R-:W-:Y:S02]  /*1960*/  @!P1 IMAD R12, R13.reuse, R3, R12 ;  /* 0x000000030d0c9224 */ /* 0x040fe400078e020c */
[----:B------:R-:W-:Y:S01]  /*1970*/  @!P1 IMAD.WIDE.U32 R14, R13, R2, RZ ;  /* 0x000000020d0e9225 */ /* 0x000fe200078e00ff */
[----:B------:R-:W-:Y:S02]  /*1980*/  LOP3.LUT R21, R21, 0x1c0, RZ, 0xc0, !PT ;  /* 0x000001c015157812 */ /* 0x000fe400078ec0ff */
[----:B------:R-:W-:Y:S01]  /*1990*/  LEA.HI R13, R7, R4, RZ, 0x4 ;  /* 0x00000004070d7211 */ /* 0x000fe200078f20ff */
[----:B---3--:R-:W-:Y:S01]  /*19a0*/  @P1 IMAD.WIDE.U32 R24, R178, R10, RZ ;  /* 0x0000000ab2181225 */ /* 0x008fe200078e00ff */
[----:B------:R-:W-:-:S02]  /*19b0*/  LOP3.LUT R3, R21, 0x38, R182, 0xf8, !PT ;  /* 0x0000003815037812 */ /* 0x000fc400078ef8b6 */
[----:B------:R-:W-:Y:S01]  /*19c0*/  SHF.R.U32.HI R180, RZ, 0x3, R21 ;  /* 0x00000003ffb47819 */ /* 0x000fe20000011615 */
[----:B------:R-:W-:Y:S01]  /*19d0*/  @P1 IMAD R11, R178, R11, R25 ;  /* 0x0000000bb20b1224 */ /* 0x000fe200078e0219 */
[----:B------:R-:W-:Y:S01]  /*19e0*/  IADD3 R2, P2, R182, R6, RZ ;  /* 0x00000006b6027210 */ /* 0x000fe20007f5e0ff */
[----:B------:R-:W-:Y:S01]  /*19f0*/  @!P1 IMAD.IADD R11, R15, 0x1, R12 ;  /* 0x000000010f0b9824 */ /* 0x000fe200078e020c */
[----:B------:R-:W-:Y:S02]  /*1a00*/  LOP3.LUT R15, R13, 0xfffffff0, RZ, 0xc0, !PT ;  /* 0xfffffff00d0f7812 */ /* 0x000fe400078ec0ff */
[----:B------:R-:W-:Y:S01]  /*1a10*/  LOP3.LUT R180, R3, R180, RZ, 0x3c, !PT ;  /* 0x000000b403b47212 */ /* 0x000fe200078e3cff */
[----:B------:R-:W-:Y:S01]  /*1a20*/  @P1 IMAD.MOV.U32 R3, RZ, RZ, R24 ;  /* 0x000000ffff031224 */ /* 0x000fe200078e0018 */
[----:B------:R-:W-:Y:S01]  /*1a30*/  @!P1 MOV R3, R14 ;  /* 0x0000000e00039202 */ /* 0x000fe20000000f00 */
[----:B------:R-:W-:Y:S01]  /*1a40*/  IMAD.IADD R10, R4, 0x1, -R15 ;  /* 0x00000001040a7824 */ /* 0x000fe200078e0a0f */
[----:B------:R-:W-:Y:S01]  /*1a50*/  SHF.R.S32.HI R12, RZ, 0x1f, R182 ;  /* 0x0000001fff0c7819 */ /* 0x000fe200000114b6 */
[----:B------:R-:W-:Y:S01]  /*1a60*/  VIADD R24, R22, 0x10 ;  /* 0x0000001016187836 */ /* 0x000fe20000000000 */
[----:B------:R-:W-:-:S02]  /*1a70*/  IADD3 R20, P1, R182, R3, RZ ;  /* 0x00000003b6147210 */ /* 0x000fc40007f3e0ff */
[----:B------:R-:W-:Y:S01]  /*1a80*/  SHF.R.S32.HI R21, RZ, 0x1f, R10 ;  /* 0x0000001fff157819 */ /* 0x000fe2000001140a */
[C---:B------:R-:W-:Y:S01]  /*1a90*/  IMAD.X R3, R12.reuse, 0x1, R9, P2 ;  /* 0x000000010c037824 */ /* 0x040fe200010e0609 */
[----:B------:R-:W-:Y:S01]  /*1aa0*/  LEA.HI R15, R7, R4, RZ, 0x6 ;  /* 0x00000004070f7211 */ /* 0x000fe200078f30ff */
[C---:B------:R-:W-:Y:S01]  /*1ab0*/  IMAD.X R27, R12.reuse, 0x1, R0, P3 ;  /* 0x000000010c1b7824 */ /* 0x040fe200018e0600 */
[----:B------:R-:W-:Y:S01]  /*1ac0*/  LEA.HI R6, R21, R10, RZ, 0x3 ;  /* 0x0000000a15067211 */ /* 0x000fe200078f18ff */
[----:B------:R-:W-:Y:S01]  /*1ad0*/  IMAD.X R21, R12, 0x1, R11, P1 ;  /* 0x000000010c157824 */ /* 0x000fe200008e060b */
[-C--:B------:R-:W-:Y:S01]  /*1ae0*/  ISETP.GE.AND P1, PT, R22, R173.reuse, PT ;  /* 0x000000ad1600720c */ /* 0x080fe20003f26270 */
[----:B------:R-:W-:Y:S01]  /*1af0*/  IMAD.SHL.U32 R15, R15, 0x8, RZ ;  /* 0x000000080f0f7824 */ /* 0x000fe200078e00ff */
[----:B------:R-:W-:Y:S01]  /*1b00*/  LOP3.LUT R9, R6, 0xfffffff8, RZ, 0xc0, !PT ;  /* 0xfffffff806097812 */ /* 0x000fe200078ec0ff */
[----:B------:R-:W-:Y:S01]  /*1b10*/  IMAD.WIDE.U32 R28, R28, UR4, R20 ;  /* 0x000000041c1c7c25 */ /* 0x000fe2000f8e0014 */
[----:B------:R-:W-:Y:S01]  /*1b20*/  UMOV UR4, 0x400 ;  /* 0x0000040000047882 */ /* 0x000fe20000000000 */
[----:B------:R-:W-:Y:S01]  /*1b30*/  ISETP.GE.AND P4, PT, R24, R173, PT ;  /* 0x000000ad1800720c */ /* 0x000fe20003f86270 */
[----:B-1----:R-:W-:Y:S01]  /*1b40*/  ULEA UR4, UR8, UR4, 0x18 ;  /* 0x0000000408047291 */ /* 0x002fe2000f8ec03f */
[----:B------:R-:W-:Y:S01]  /*1b50*/  LOP3.LUT R180, R180, 0xfffffe00, R15, 0xf8, !PT ;  /* 0xfffffe00b4b47812 */ /* 0x000fe200078ef80f */
[----:B------:R-:W-:Y:S01]  /*1b60*/  IMAD R15, R5, UR6, RZ ;  /* 0x00000006050f7c24 */ /* 0x000fe2000f8e02ff */
[----:B------:R-:W-:Y:S01]  /*1b70*/  IADD3 R11, R10, -R9, RZ ;  /* 0x800000090a0b7210 */ /* 0x000fe20007ffe0ff */
[----:B------:R-:W-:Y:S01]  /*1b80*/  VIADD R20, R22, 0x20 ;  /* 0x0000002016147836 */ /* 0x000fe20000000000 */
[-C--:B------:R-:W-:Y:S01]  /*1b90*/  ISETP.GE.AND P2, PT, R16, R173.reuse, PT ;  /* 0x000000ad1000720c */ /* 0x080fe20003f46270 */
[----:B------:R-:W-:Y:S01]  /*1ba0*/  IMAD R15, R32, UR7, R15 ;  /* 0x00000007200f7c24 */ /* 0x000fe2000f8e020f */
[----:B------:R-:W-:Y:S01]  /*1bb0*/  LEA R180, R180, UR4, 0x1 ;  /* 0x00000004b4b47c11 */ /* 0x000fe2000f8e08ff */
        /* <DEDUP_REMOVED lines=22> */
.L_x_5471:
[----:B------:R-:W-:Y:S05]  /*1d20*/  BSYNC B0 ;  /* 0x0000000000007941 */ /* 0x000fea0003800000 */
.L_x_5470:
        /* <DEDUP_REMOVED lines=22> */
.L_x_5473:
[----:B------:R-:W-:Y:S05]  /*1e90*/  BSYNC B0 ;  /* 0x0000000000007941 */ /* 0x000fea0003800000 */
.L_x_5472:
        /* <DEDUP_REMOVED lines=22> */
.L_x_5475:
[----:B------:R-:W-:Y:S05]  /*2000*/  BSYNC B0 ;  /* 0x0000000000007941 */ /* 0x000fea0003800000 */
.L_x_5474:
        /* <DEDUP_REMOVED lines=21> */
.L_x_5477:
[----:B------:R-:W-:Y:S05]  /*2160*/  BSYNC B0 ;  /* 0x0000000000007941 */ /* 0x000fea0003800000 */
.L_x_5476:
[----:B------:R-:W-:Y:S01]  /*2170*/  IMAD.IADD R9, R30, 0x1, -R2 ;  /* 0x000000011e097824 */ /* 0x000fe200078e0a02 */
[----:B------:R-:W1:Y:S01]  /*2180*/  LDC.64 R122, c[0x0][0x250] ;  /* 0x00009400ff7a7b82 */ /* 0x000e620000000a00 */
[C---:B------:R-:W-:Y:S01]  /*2190*/  IADD3 R28, P1, R22.reuse, R19, RZ ;  /* 0x00000013161c7210 */ /* 0x040fe20007f3e0ff */
[CC--:B------:R-:W-:Y:S01]  /*21a0*/  IMAD R103, R23.reuse, R120.reuse, RZ ;  /* 0x0000007817677224 */ /* 0x0c0fe200078e02ff */
[C---:B------:R-:W-:Y:S01]  /*21b0*/  IADD3 R14, R22.reuse, 0x50, RZ ;  /* 0x00000050160e7810 */ /* 0x040fe20007ffe0ff */
[----:B------:R-:W-:Y:S01]  /*21c0*/  IMAD.MOV.U32 R5, RZ, RZ, 0x20 ;  /* 0x00000020ff057424 */ /* 0x000fe200078e00ff */
[CC--:B------:R-:W-:Y:S01]  /*21d0*/  ISETP.GE.AND P6, PT, R22.reuse, R9.reuse, PT ;  /* 0x000000091600720c */ /* 0x0c0fe20003fc6270 */
[----:B------:R-:W-:Y:S01]  /*21e0*/  IMAD.X R17, R23, 0x1, R17, P1 ;  /* 0x0000000117117824 */ /* 0x000fe200008e0611 */
[----:B------:R-:W-:Y:S01]  /*21f0*/  BSSY B0, `(.L_x_5478) ;  /* 0x000001b000007945 */ /* 0x000fe20003800000 */
[----:B------:R-:W-:Y:S01]  /*2200*/  IMAD.MOV.U32 R0, RZ, RZ, 0x10 ;  /* 0x00000010ff007424 */ /* 0x000fe200078e00ff */
[----:B------:R-:W-:Y:S01]  /*2210*/  R2P PR, R11, 0x6 ;  /* 0x000000060b007804 */ /* 0x000fe20000000000 */
[----:B------:R-:W-:Y:S01]  /*2220*/  VIADD R18, R22, 0x40 ;  /* 0x0000004016127836 */ /* 0x000fe20000000000 */
[----:B------:R-:W-:Y:S01]  /*2230*/  ISETP.GE.AND P5, PT, R24, R9, PT ;  /* 0x000000091800720c */ /* 0x000fe20003fa6270 */
[----:B------:R-:W-:Y:S01]  /*2240*/  IMAD R103, R22, R121, R103 ;  /* 0x0000007916677224 */ /* 0x000fe200078e0267 */
[----:B------:R-:W-:Y:S01]  /*2250*/  ISETP.GE.AND P4, PT, R20, R9, PT ;  /* 0x000000091400720c */ /* 0x000fe20003f86270 */
[----:B------:R-:W-:Y:S01]  /*2260*/  IMAD.WIDE.U32 R128, R22, R120, R26 ;  /* 0x0000007816807225 */ /* 0x000fe200078e001a */
[----:B------:R-:W-:-:S02]  /*2270*/  SEL R5, R5, 0xffffffe0, !P2 ;  /* 0xffffffe005057807 */ /* 0x000fc40005000000 */
[----:B------:R-:W-:Y:S01]  /*2280*/  SEL R3, R0, 0xfffffff0, !P1 ;  /* 0xfffffff000037807 */ /* 0x000fe20004800000 */
[----:B------:R-:W-:Y:S01]  /*2290*/  VIADD R12, R22, 0x60 ;  /* 0x00000060160c7836 */ /* 0x000fe20000000000 */
[-C--:B------:R-:W-:Y:S02]  /*22a0*/  ISETP.GE.AND P3, PT, R16, R9.reuse, PT ;  /* 0x000000091000720c */ /* 0x080fe40003f66270 */
        /* <DEDUP_REMOVED lines=15> */
.L_x_5479:
[----:B------:R-:W-:Y:S05]  /*23a0*/  BSYNC B0 ;  /* 0x0000000000007941 */ /* 0x000fea0003800000 */
.L_x_5478:
        /* <DEDUP_REMOVED lines=19> */
.L_x_5481:
[----:B------:R-:W-:Y:S05]  /*24e0*/  BSYNC B0 ;  /* 0x0000000000007941 */ /* 0x000fea0003800000 */
.L_x_5480:
        /* <DEDUP_REMOVED lines=16> */
.L_x_5483:
[----:B------:R-:W-:Y:S05]  /*25f0*/  BSYNC B0 ;  /* 0x0000000000007941 */ /* 0x000fea0003800000 */
.L_x_5482:
[----:B------:R-:W-:Y:S04]  /*2600*/  BSSY B0, `(.L_x_5484) ;  /* 0x0000011000007945 */ /* 0x000fe80003800000 */
[----:B------:R-:W-:Y:S05]  /*2610*/  @P3 BRA `(.L_x_5485) ;  /* 0x00000000003c3947 */ /* 0x000fea0003800000 */
[----:B------:R-:W-:Y:S02]  /*2620*/  ULDC UR5, c[0x0][0x2d0] ;  /* 0x0000b40000057ab9 */ /* 0x000fe40000000800 */
[----:B------:R-:W-:-:S13]  /*2630*/  ISETP.GE.AND P3, PT, R182, UR5, PT ;  /* 0x00000005b6007c0c */ /* 0x000fda000bf66270 */
[----:B------:R1:W-:Y:S01]  /*2640*/  @P3 STS.128 [R180+0x3800], RZ ;  /* 0x003800ffb4003388 */ /* 0x0003e20000000c00 */
[----:B------:R-:W-:Y:S05]  /*2650*/  @P3 BRA `(.L_x_5485) ;  /* 0x00000000002c3947 */ /* 0x000fea0003800000 */
[----:B------:R-:W-:Y:S01]  /*2660*/  MOV R102, R128 ;  /* 0x0000008000667202 */ /* 0x000fe20000000f00 */
[----:B------:R-:W-:Y:S01]  /*2670*/  IMAD R19, R121, 0x30, RZ ;  /* 0x0000003079137824 */ /* 0x000fe200078e02ff */
[----:B------:R-:W-:-:S03]  /*2680*/  ULDC.64 UR6, c[0x0][0x218] ;  /* 0x0000860000067ab9 */ /* 0x000fc60000000a00 */
[----:B-1----:R-:W-:-:S05]  /*2690*/  IMAD.WIDE.U32 R26, R120, 0x30, R102 ;  /* 0x00000030781a7825 */ /* 0x002fca00078e0066 */
[----:B------:R-:W-:Y:S02]  /*26a0*/  IADD3 R19, R27, R19, RZ ;  /* 0x000000131b137210 */ /* 0x000fe40007ffe0ff */
[----:B------:R-:W-:-:S04]  /*26b0*/  LEA R34, P3, R26, UR6, 0x1 ;  /* 0x000000061a227c11 */ /* 0x000fc8000f8608ff */
[----:B------:R-:W-:-:S05]  /*26c0*/  LEA.HI.X R35, R26, UR7, R19, 0x1, P3 ;  /* 0x000000071a237c11 */ /* 0x000fca00098f0c13 */
[----:B------:R-:W-:Y:S01]  /*26d0*/  @!PT LDS RZ, [RZ] ;  /* 0x00000000fffff984 */ /* 0x000fe20000000800 */
[----:B------:R-:W-:Y:S01]  /*26e0*/  @!PT LDS RZ, [RZ] ;  /* 0x00000000fffff984 */ /* 0x000fe20000000800 */
[----:B------:R-:W-:Y:S01]  /*26f0*/  @!PT LDS RZ, [RZ] ;  /* 0x00000000fffff984 */ /* 0x000fe20000000800 */
[----:B------:R1:W-:Y:S04]  /*2700*/  LDGSTS.E.BYPASS.LTC128B.128 [R180+0x3800], desc[UR12][R34.64] ;  /* 0x0380000022b47fae */ /* 0x0003e8000b901d4c */
.L_x_5485:
[----:B------:R-:W-:Y:S05]  /*2710*/  BSYNC B0 ;  /* 0x0000000000007941 */ /* 0x000fea0003800000 */
.L_x_5484:
        /* <DEDUP_REMOVED lines=15> */
.L_x_5487:
[----:B------:R-:W-:Y:S05]  /*2810*/  BSYNC B0 ;  /* 0x0000000000007941 */ /* 0x000fea0003800000 */
.L_x_5486:
        /* <DEDUP_REMOVED lines=17> */
.L_x_5489:
[----:B------:R-:W-:Y:S05]  /*2930*/  BSYNC B0 ;  /* 0x0000000000007941 */ /* 0x000fea0003800000 */
.L_x_5488:
        /* <DEDUP_REMOVED lines=17> */
.L_x_5491:
[----:B------:R-:W-:Y:S05]  /*2a50*/  BSYNC B0 ;  /* 0x0000000000007941 */ /* 0x000fea0003800000 */
.L_x_5490:
        /* <DEDUP_REMOVED lines=17> */
.L_x_5493:
[----:B------:R-:W-:Y:S05]  /*2b70*/  BSYNC B0 ;  /* 0x0000000000007941 */ /* 0x000fea0003800000 */
.L_x_5492:
[----:B------:R-:W0:Y:S01]  /*2b80*/  LDGDEPBAR ;  /* 0x00000000000079af */ /* 0x000e220000000000 */
[-C--:B------:R-:W-:Y:S01]  /*2b90*/  ISETP.GE.AND P3, PT, R22, R9.reuse, PT ;  /* 0x000000091600720c */ /* 0x080fe20003f66270 */
[-C--:B-1----:R-:W-:Y:S01]  /*2ba0*/  IMAD R17, R17, R122.reuse, RZ ;  /* 0x0000007a11117224 */ /* 0x082fe200078e02ff */
[----:B------:R-:W-:Y:S01]  /*2bb0*/  ISETP.GE.AND P1, PT, R20, R9, PT ;  /* 0x000000091400720c */ /* 0x000fe20003f26270 */
[----:B------:R-:W-:Y:S01]  /*2bc0*/  IMAD.IADD R33, R33, 0x1, R15 ;  /* 0x0000000121217824 */ /* 0x000fe200078e020f */
[----:B------:R-:W-:Y:S01]  /*2bd0*/  SHF.R.S32.HI R20, RZ, 0x4, R13 ;  /* 0x00000004ff147819 */ /* 0x000fe2000001140d */
[C---:B------:R-:W-:Y:S01]  /*2be0*/  IMAD R31, R28.reuse, R123, R17 ;  /* 0x0000007b1c1f7224 */ /* 0x040fe200078e0211 */
[----:B------:R-:W-:Y:S01]  /*2bf0*/  ULDC.64 UR6, c[0x0][0x220] ;  /* 0x0000880000067ab9 */ /* 0x000fe20000000a00 */
[----:B------:R-:W-:Y:S01]  /*2c00*/  IMAD.WIDE.U32 R28, R28, R122, R32 ;  /* 0x0000007a1c1c7225 */ /* 0x000fe200078e0020 */
[----:B------:R-:W-:Y:S01]  /*2c10*/  LEA.HI R13, R13, R20, RZ, 0x1 ;  /* 0x000000140d0d7211 */ /* 0x000fe200078f08ff */
[----:B------:R-:W-:Y:S01]  /*2c20*/  BSSY B0, `(.L_x_5494) ;  /* 0x0000016000007945 */ /* 0x000fe20003800000 */
[----:B------:R-:W-:Y:S01]  /*2c30*/  ISETP.GE.AND P2, PT, R24, R9, PT ;  /* 0x000000091800720c */ /* 0x000fe20003f46270 */
[----:B------:R-:W-:Y:S01]  /*2c40*/  IMAD.IADD R31, R29, 0x1, R31 ;  /* 0x000000011d1f7824 */ /* 0x000fe200078e021f */
[----:B------:R-:W-:-:S02]  /*2c50*/  LEA R194, P4, R28, UR6, 0x1 ;  /* 0x000000061cc27c11 */ /* 0x000fc4000f8808ff */
[-C--:B------:R-:W-:Y:S02]  /*2c60*/  ISETP.GE.AND P6, PT, R16, R9.reuse, PT ;  /* 0x000000091000720c */ /* 0x080fe40003fc6270 */
[----:B------:R-:W-:Y:S02]  /*2c70*/  LEA.HI.X R193, R28, UR7, R31, 0x1, P4 ;  /* 0x000000071cc17c11 */ /* 0x000fe4000a0f0c1f */
[-C--:B------:R-:W-:Y:S02]  /*2c80*/  ISETP.GE.AND P5, PT, R18, R9.reuse, PT ;  /* 0x000000091200720c */ /* 0x080fe40003fa6270 */
        /* <DEDUP_REMOVED lines=15> */
.L_x_5495:
[----:B------:R-:W-:Y:S05]  /*2d80*/  BSYNC B0 ;  /* 0x0000000000007941 */ /* 0x000fea0003800000 */
.L_x_5494:
        /* <DEDUP_REMOVED lines=34> */
.L_x_5497:
[----:B------:R-:W-:Y:S05]  /*2fb0*/  BSYNC B0 ;  /* 0x0000000000007941 */ /* 0x000fea0003800000 */
.L_x_5496:
        /* <DEDUP_REMOVED lines=18> */
.L_x_5499:
[----:B------:R-:W-:Y:S05]  /*30e0*/  BSYNC B0 ;  /* 0x0000000000007941 */ /* 0x000fea0003800000 */
.L_x_5498:
        /* <DEDUP_REMOVED lines=8> */
[----:B------:R-:W-:-:S04]  /*3170*/  IMAD R9, R123, 0x60, RZ ;  /* 0x000000607b097824 */ /* 0x000fc800078e02ff */
[----:B-1----:R-:W-:-:S05]  /*3180*/  IMAD.WIDE.U32 R10, R122, 0x60, R192 ;  /* 0x000000607a0a7825 */ /* 0x002fca00078e00c0 */
[----:B------:R-:W-:-:S05]  /*3190*/  IADD3 R11, R11, R9, RZ ;  /* 0x000000090b0b7210 */ /* 0x000fca0007ffe0ff */
[----:B------:R-:W-:Y:S01]  /*31a0*/  @!PT LDS RZ, [RZ] ;  /* 0x00000000fffff984 */ /* 0x000fe20000000800 */
[----:B------:R-:W-:Y:S01]  /*31b0*/  @!PT LDS RZ, [RZ] ;  /* 0x00000000fffff984 */ /* 0x000fe20000000800 */
[----:B------:R-:W-:Y:S01]  /*31c0*/  @!PT LDS RZ, [RZ] ;  /* 0x00000000fffff984 */ /* 0x000fe20000000800 */
[----:B------:R1:W-:Y:S02]  /*31d0*/  LDGSTS.E.BYPASS.LTC128B.128 [R180+0x7800], desc[UR12][R10.64] ;  /* 0x078000000ab47fae */ /* 0x0003e4000b901d4c */
.L_x_5501:
[----:B------:R-:W-:Y:S05]  /*31e0*/  BSYNC B0 ;  /* 0x0000000000007941 */ /* 0x000fea0003800000 */
.L_x_5500:
        /* <DEDUP_REMOVED lines=13> */
.L_x_5503:
[----:B------:R-:W-:Y:S05]  /*32c0*/  BSYNC B0 ;  /* 0x0000000000007941 */ /* 0x000fea0003800000 */
.L_x_5502:
        /* <DEDUP_REMOVED lines=15> */
.L_x_5505:
[----:B------:R-:W-:Y:S05]  /*33c0*/  BSYNC B0 ;  /* 0x0000000000007941 */ /* 0x000fea0003800000 */
.L_x_5504:
        /* <DEDUP_REMOVED lines=15> */
.L_x_5507:
[----:B------:R-:W-:Y:S05]  /*34c0*/  BSYNC B0 ;  /* 0x0000000000007941 */ /* 0x000fea0003800000 */
.L_x_5506:
        /* <DEDUP_REMOVED lines=15> */
.L_x_5509:
[----:B------:R-:W-:Y:S05]  /*35c0*/  BSYNC B0 ;  /* 0x0000000000007941 */ /* 0x000fea0003800000 */
.L_x_5508:
[----:B------:R-:W-:Y:S01]  /*35d0*/  LDSM.16.M88.4 R16, [R172] ;  /* 0x00000000ac10783b */ /* 0x000fe20000000200 */
[----:B------:R-:W-:Y:S01]  /*35e0*/  LOP3.LUT P1, RZ, R8, 0x2, RZ, 0xc0, !PT ;  /* 0x0000000208ff7812 */ /* 0x000fe2000782c0ff */
[----:B------:R-:W-:Y:S01]  /*35f0*/  ULDC UR10, c[0x0][0x39c] ;  /* 0x0000e700000a7ab9 */ /* 0x000fe20000000800 */
[----:B------:R-:W-:Y:S01]  /*3600*/  LEA R170, R3, R172, 0x1 ;  /* 0x000000ac03aa7211 */ /* 0x000fe200078e08ff */
[----:B------:R-:W5:Y:S01]  /*3610*/  LDSM.16.M88.4 R20, [R171+0x2000] ;  /* 0x00200000ab14783b */ /* 0x000f620000000200 */
[----:B------:R-:W-:Y:S02]  /*3620*/  SEL R0, R0, 0xfffffff0, !P1 ;  /* 0xfffffff000007807 */ /* 0x000fe40004800000 */
[----:B------:R-:W-:Y:S01]  /*3630*/  LOP3.LUT P1, RZ, R8, 0x4, RZ, 0xc0, !PT ;  /* 0x0000000408ff7812 */ /* 0x000fe2000782c0ff */
[----:B-1----:R-:W-:Y:S01]  /*3640*/  LDSM.16.M88.4 R12, [R170] ;  /* 0x00000000aa0c783b */ /* 0x002fe20000000200 */
[----:B------:R-:W-:Y:S02]  /*3650*/  LEA R165, R0, R171, 0x1 ;  /* 0x000000ab00a57211 */ /* 0x000fe400078e08ff */
[C---:B------:R-:W-:Y:S01]  /*3660*/  IADD3 R8, R171.reuse, 0x2000, RZ ;  /* 0x00002000ab087810 */ /* 0x040fe20007ffe0ff */
[----:B--2-4-:R-:W1:Y:S01]  /*3670*/  LDSM.16.M88.4 R40, [R171+0x2800] ;  /* 0x00280000ab28783b */ /* 0x014e620000000200 */
[----:B------:R-:W-:-:S02]  /*3680*/  IADD3 R168, R171, 0x2040, RZ ;  /* 0x00002040aba87810 */ /* 0x000fc40007ffe0ff */
[----:B------:R-:W-:Y:S01]  /*3690*/  LEA R169, R5, R172, 0x1 ;  /* 0x000000ac05a97211 */ /* 0x000fe200078e08ff */
[----:B------:R-:W2:Y:S01]  /*36a0*/  LDSM.16.M88.4 R48, [R165+0x2000] ;  /* 0x00200000a530783b */ /* 0x000ea20000000200 */
[----:B------:R-:W-:Y:S02]  /*36b0*/  ISETP.GE.AND P2, PT, R101, 0x2, PT ;  /* 0x000000026500780c */ /* 0x000fe40003f46270 */
[----:B------:R-:W-:Y:S01]  /*36c0*/  LEA R167, R3, R169, 0x1 ;  /* 0x000000a903a77211 */ /* 0x000fe200078e08ff */
[----:B------:R-:W4:Y:S01]  /*36d0*/  LDSM.16.M88.4 R44, [R165+0x2800] ;  /* 0x00280000a52c783b */ /* 0x000f220000000200 */
[----:B------:R-:W-:Y:S02]  /*36e0*/  @P1 IADD3 R168, R8, -0x40, RZ ;  /* 0xffffffc008a81810 */ /* 0x000fe40007ffe0ff */
[----:B------:R-:W-:Y:S01]  /*36f0*/  IADD3 R166, R7, R6, RZ ;  /* 0x0000000607a67210 */ /* 0x000fe20007ffe0ff */
[----:B------:R-:W-:Y:S01]  /*3700*/  LDSM.16.M88.4 R8, [R169] ;  /* 0x00000000a908783b */ /* 0x000fe20000000200 */
[----:B------:R-:W-:-:S02]  /*3710*/  LEA R100, R0, R168, 0x1 ;  /* 0x000000a800647211 */ /* 0x000fc400078e08ff */
[C---:B------:R-:W-:Y:S01]  /*3720*/  IADD3 R161, R168.reuse, 0x800, RZ ;  /* 0x00000800a8a17810 */ /* 0x040fe20007ffe0ff */
[----:B------:R-:W3:Y:S01]  /*3730*/  LDSM.16.M88.4 R32, [R168] ;  /* 0x00000000a820783b */ /* 0x000ee20000000200 */
[C---:B------:R-:W-:Y:S02]  /*3740*/  IADD3 R160, R168.reuse, 0x1000, RZ ;  /* 0x00001000a8a07810 */ /* 0x040fe40007ffe0ff */
[C---:B------:R-:W-:Y:S01]  /*3750*/  IADD3 R159, R168.reuse, 0x1800, RZ ;  /* 0x00001800a89f7810 */ /* 0x040fe20007ffe0ff */
[----:B------:R-:W-:Y:S01]  /*3760*/  LDSM.16.M88.4 R36, [R167] ;  /* 0x00000000a724783b */ /* 0x000fe20000000200 */
[C---:B------:R-:W-:Y:S02]  /*3770*/  IADD3 R158, R168.reuse, 0x2000, RZ ;  /* 0x00002000a89e7810 */ /* 0x040fe40007ffe0ff */
[C---:B------:R-:W-:Y:S01]  /*3780*/  IADD3 R157, R168.reuse, 0x2800, RZ ;  /* 0x00002800a89d7810 */ /* 0x040fe20007ffe0ff */
[----:B------:R-:W-:Y:S01]  /*3790*/  LDSM.16.M88.4 R64, [R100] ;  /* 0x000000006440783b */ /* 0x000fe20000000200 */
[----:B------:R-:W-:-:S02]  /*37a0*/  IADD3 R156, R168, 0x3000, RZ ;  /* 0x00003000a89c7810 */ /* 0x000fc40007ffe0ff */
[----:B------:R-:W-:Y:S01]  /*37b0*/  IADD3 R102, R168, 0x3800, RZ ;  /* 0x00003800a8667810 */ /* 0x000fe20007ffe0ff */
[----:B------:R-:W3:Y:S01]  /*37c0*/  LDSM.16.M88.4 R60, [R168+0x800] ;  /* 0x00080000a83c783b */ /* 0x000ee20000000200 */
[C---:B-----5:R-:W-:Y:S03]  /*37d0*/  HMMA.16816.F32.BF16 R56, R16.reuse, R20, RZ ;  /* 0x000000141038723c */ /* 0x060fe600000418ff */
[----:B------:R-:W-:Y:S04]  /*37e0*/  LDSM.16.M88.4 R52, [R165+0x3000] ;  /* 0x00300000a534783b */ /* 0x000fe80000000200 */
[----:B------:R-:W-:Y:S01]  /*37f0*/  LDSM.16.M88.4 R68, [R100+0x800] ;  /* 0x000800006444783b */ /* 0x000fe20000000200 */
[C---:B------:R-:W-:Y:S03]  /*3800*/  HMMA.16816.F32.BF16 R20, R16.reuse, R22, RZ ;  /* 0x000000161014723c */ /* 0x040fe600000418ff */
[----:B------:R-:W-:Y:S03]  /*3810*/  LDSM.16.M88.4 R72, [R100+0x2000] ;  /* 0x002000006448783b */ /* 0x000fe60000000200 */
[C---:B-1----:R-:W-:Y:S01]  /*3820*/  HMMA.16816.F32.BF16 R24, R16.reuse, R40, RZ ;  /* 0x000000281018723c */ /* 0x042fe200000418ff */
[----:B------:R-:W0:Y:S05]  /*3830*/  LDGDEPBAR ;  /* 0x00000000000079af */ /* 0x000e2a0000000000 */
[----:B------:R-:W-:Y:S06]  /*3840*/  HMMA.16816.F32.BF16 R40, R16, R42, RZ ;  /* 0x0000002a1028723c */ /* 0x000fec00000418ff */
[C---:B--2---:R-:W-:Y:S06]  /*3850*/  HMMA.16816.F32.BF16 R56, R12.reuse, R48, R56 ;  /* 0x000000300c38723c */ /* 0x044fec0000041838 */
[C---:B------:R-:W-:Y:S01]  /*3860*/  HMMA.16816.F32.BF16 R20, R12.reuse, R50, R20 ;  /* 0x000000320c14723c */ /* 0x040fe20000041814 */
[----:B------:R-:W1:Y:S05]  /*3870*/  LDSM.16.M88.4 R48, [R171+0x3000] ;  /* 0x00300000ab30783b */ /* 0x000e6a0000000200 */
[C---:B----4-:R-:W-:Y:S06]  /*3880*/  HMMA.16816.F32.BF16 R24, R12.reuse, R44, R24 ;  /* 0x0000002c0c18723c */ /* 0x050fec0000041818 */
[----:B------:R-:W-:Y:S01]  /*3890*/  HMMA.16816.F32.BF16 R40, R12, R46, R40 ;  /* 0x0000002e0c28723c */ /* 0x000fe20000041828 */
[----:B------:R-:W2:Y:S05]  /*38a0*/  LDSM.16.M88.4 R44, [R171+0x3800] ;  /* 0x00380000ab2c783b */ /* 0x000eaa0000000200 */
[C---:B---3--:R-:W-:Y:S06]  /*38b0*/  HMMA.16816.F32.BF16 R56, R8.reuse, R32, R56 ;  /* 0x000000200838723c */ /* 0x048fec0000041838 */
[C---:B------:R-:W-:Y:S06]  /*38c0*/  HMMA.16816.F32.BF16 R20, R8.reuse, R34, R20 ;  /* 0x000000220814723c */ /* 0x040fec0000041814 */
[C---:B------:R-:W-:Y:S06]  /*38d0*/  HMMA.16816.F32.BF16 R24, R8.reuse, R60, R24 ;  /* 0x0000003c0818723c */ /* 0x040fec0000041818 */
[----:B------:R-:W-:Y:S01]  /*38e0*/  HMMA.16816.F32.BF16 R40, R8, R62, R40 ;  /* 0x0000003e0828723c */ /* 0x000fe20000041828 */
[----:B------:R-:W-:Y:S05]  /*38f0*/  LDSM.16.M88.4 R60, [R165+0x3800] ;  /* 0x00380000a53c783b */ /* 0x000fea0000000200 */
[----:B-1----:R-:W-:Y:S06]  /*3900*/  HMMA.16816.F32.BF16 R32, R16, R48, RZ ;  /* 0x000000301020723c */ /* 0x002fec00000418ff */
[C---:B------:R-:W-:Y:S06]  /*3910*/  HMMA.16816.F32.BF16 R56, R36.reuse, R64, R56 ;  /* 0x000000402438723c */ /* 0x040fec0000041838 */
[----:B------:R-:W-:Y:S01]  /*3920*/  HMMA.16816.F32.BF16 R20, R36, R66, R20 ;  /* 0x000000422414723c */ /* 0x000fe20000041814 */
[----:B------:R-:W1:Y:S05]  /*3930*/  LDSM.16.M88.4 R64, [R168+0x1000] ;  /* 0x00100000a840783b */ /* 0x000e6a0000000200 */
[----:B------:R-:W-:Y:S06]  /*3940*/  HMMA.16816.F32.BF16 R48, R16, R50, RZ ;  /* 0x000000321030723c */ /* 0x000fec00000418ff */
[----:B------:R-:W-:Y:S06]  /*3950*/  HMMA.16816.F32.BF16 R32, R12, R52, R32 ;  /* 0x000000340c20723c */ /* 0x000fec0000041820 */
[----:B------:R-:W-:Y:S01]  /*3960*/  FMUL.FTZ R57, R57, UR10 ;  /* 0x0000000a39397c20 */ /* 0x000fe20008410000 */
[C---:B------:R-:W-:Y:S01]  /*3970*/  HMMA.16816.F32.BF16 R24, R36.reuse, R68, R24 ;  /* 0x000000442418723c */ /* 0x040fe20000041818 */
[----:B------:R-:W-:Y:S01]  /*3980*/  FMUL.FTZ R0, R56, UR10 ;  /* 0x0000000a38007c20 */ /* 0x000fe20008410000 */
[----:B------:R-:W-:Y:S01]  /*3990*/  FMUL.FTZ R81, R58, UR10 ;  /* 0x0000000a3a517c20 */ /* 0x000fe20008410000 */
[----:B------:R3:W4:Y:S01]  /*39a0*/  MUFU.TANH R79, R57 ;  /* 0x00000039004f7308 */ /* 0x0007220000002400 */
[----:B------:R-:W-:Y:S01]  /*39b0*/  FMUL.FTZ R82, R59, UR10 ;  /* 0x0000000a3b527c20 */ /* 0x000fe20008410000 */
[----:B------:R-:W-:Y:S01]  /*39c0*/  FMUL.FTZ R83, R20, UR10 ;  /* 0x0000000a14537c20 */ /* 0x000fe20008410000 */
[----:B------:R-:W-:Y:S01]  /*39d0*/  FMUL.FTZ R84, R21, UR10 ;  /* 0x0000000a15547c20 */ /* 0x000fe20008410000 */
[----:B------:R-:W-:Y:S01]  /*39e0*/  FMUL.FTZ R85, R22, UR10 ;  /* 0x0000000a16557c20 */ /* 0x000fe20008410000 */
[----:B------:R-:W-:Y:S01]  /*39f0*/  FMUL.FTZ R86, R23, UR10 ;  /* 0x0000000a17567c20 */ /* 0x000fe20008410000 */
[----:B------:R-:W-:Y:S01]  /*3a00*/  HMMA.16816.F32.BF16 R40, R36, R70, R40 ;  /* 0x000000462428723c */ /* 0x000fe20000041828 */
[----:B------:R-:W5:Y:S01]  /*3a10*/  LDSM.16.M88.4 R20, [R171+0x4000] ;  /* 0x00400000ab14783b */ /* 0x000f620000000200 */
[----:B------:R-:W4:Y:S03]  /*3a20*/  MUFU.TANH R0, R0 ;  /* 0x0000000000007308 */ /* 0x000f260000002400 */
[----:B------:R-:W-:Y:S01]  /*3a30*/  LDSM.16.M88.4 R68, [R168+0x1800] ;  /* 0x00180000a844783b */ /* 0x000fe20000000200 */
[----:B------:R-:W-:Y:S04]  /*3a40*/  HMMA.16816.F32.BF16 R48, R12, R54, R48 ;  /* 0x000000360c30723c */ /* 0x000fe80000041830 */
[----:B------:R-:W4:Y:S01]  /*3a50*/  MUFU.TANH R81, R81 ;  /* 0x0000005100517308 */ /* 0x000f220000002400 */
[----:B---3--:R-:W3:Y:S01]  /*3a60*/  LDSM.16.M88.4 R56, [R100+0x1000] ;  /* 0x001000006438783b */ /* 0x008ee20000000200 */
[----:B--2---:R-:W-:Y:S03]  /*3a70*/  HMMA.16816.F32.BF16 R52, R16, R44, RZ ;  /* 0x0000002c1034723c */ /* 0x004fe600000418ff */
[----:B------:R-:W-:Y:S01]  /*3a80*/  FMUL.FTZ R87, R24, UR10 ;  /* 0x0000000a18577c20 */ /* 0x000fe20008410000 */
[----:B------:R-:W-:Y:S01]  /*3a90*/  FMUL.FTZ R88, R25, UR10 ;  /* 0x0000000a19587c20 */ /* 0x000fe20008410000 */
[----:B------:R-:W-:Y:S01]  /*3aa0*/  FMUL.FTZ R89, R26, UR10 ;  /* 0x0000000a1a597c20 */ /* 0x000fe20008410000 */
[----:B-1----:R-:W-:Y:S01]  /*3ab0*/  HMMA.16816.F32.BF16 R32, R8, R64, R32 ;  /* 0x000000400820723c */ /* 0x002fe20000041820 */
[----:B------:R-:W-:Y:S01]  /*3ac0*/  FMUL.FTZ R90, R27, UR10 ;  /* 0x0000000a1b5a7c20 */ /* 0x000fe20008410000 */
[----:B------:R-:W1:Y:S01]  /*3ad0*/  MUFU.TANH R82, R82 ;  /* 0x0000005200527308 */ /* 0x000e620000002400 */
[----:B------:R-:W2:Y:S03]  /*3ae0*/  LDSM.16.M88.4 R24, [R165+0x4000] ;  /* 0x00400000a518783b */ /* 0x000ea60000000200 */
[----:B------:R-:W-:Y:S01]  /*3af0*/  HMMA.16816.F32.BF16 R44, R16, R46, RZ ;  /* 0x0000002e102c723c */ /* 0x000fe200000418ff */
[----:B------:R-:W-:Y:S01]  /*3b00*/  FMUL.FTZ R91, R40, UR10 ;  /* 0x0000000a285b7c20 */ /* 0x000fe20008410000 */
[----:B------:R-:W-:Y:S01]  /*3b10*/  FMUL.FTZ R92, R41, UR10 ;  /* 0x0000000a295c7c20 */ /* 0x000fe20008410000 */
[----:B------:R-:W-:Y:S01]  /*3b20*/  FMUL.FTZ R93, R42, UR10 ;  /* 0x0000000a2a5d7c20 */ /* 0x000fe20008410000 */
[----:B------:R-:W-:Y:S01]  /*3b30*/  FMUL.FTZ R94, R43, UR10 ;  /* 0x0000000a2b5e7c20 */ /* 0x000fe20008410000 */
[----:B------:R-:W1:Y:S01]  /*3b40*/  MUFU.TANH R83, R83 ;  /* 0x0000005300537308 */ /* 0x000e620000002400 */
[----:B------:R-:W-:Y:S01]  /*3b50*/  HMMA.16816.F32.BF16 R48, R8, R66, R48 ;  /* 0x000000420830723c */ /* 0x000fe20000041830 */
[----:B------:R-:W4:Y:S05]  /*3b60*/  LDSM.16.M88.4 R40, [R171+0x4800] ;  /* 0x00480000ab28783b */ /* 0x000f2a0000000200 */
[----:B------:R-:W-:Y:S01]  /*3b70*/  HMMA.16816.F32.BF16 R52, R12, R60, R52 ;  /* 0x0000003c0c34723c */ /* 0x000fe20000041834 */
[----:B------:R-:W1:Y:S05]  /*3b80*/  MUFU.TANH R84, R84 ;  /* 0x0000005400547308 */ /* 0x000e6a0000002400 */
[C---:B-----5:R-:W-:Y:S03]  /*3b90*/  HMMA.16816.F32.BF16 R64, R16.reuse, R20, RZ ;  /* 0x000000141040723c */ /* 0x060fe600000418ff */
[----:B------:R-:W1:Y:S03]  /*3ba0*/  MUFU.TANH R85, R85 ;  /* 0x0000005500557308 */ /* 0x000e660000002400 */
[----:B------:R-:W-:Y:S05]  /*3bb0*/  HMMA.16816.F32.BF16 R20, R16, R22, RZ ;  /* 0x000000161014723c */ /* 0x000fea00000418ff */
[----:B------:R-:W1:Y:S01]  /*3bc0*/  MUFU.TANH R86, R86 ;  /* 0x0000005600567308 */ /* 0x000e620000002400 */
[C---:B---3--:R-:W-:Y:S06]  /*3bd0*/  HMMA.16816.F32.BF16 R32, R36.reuse, R56, R32 ;  /* 0x000000382420723c */ /* 0x048fec0000041820 */
[----:B------:R-:W-:Y:S01]  /*3be0*/  HMMA.16816.F32.BF16 R48, R36, R58, R48 ;  /* 0x0000003a2430723c */ /* 0x000fe20000041830 */
[----:B------:R-:W3:Y:S01]  /*3bf0*/  LDSM.16.M88.4 R56, [R168+0x2000] ;  /* 0x00200000a838783b */ /* 0x000ee20000000200 */
[----:B------:R-:W1:Y:S04]  /*3c00*/  MUFU.TANH R87, R87 ;  /* 0x0000005700577308 */ /* 0x000e680000002400 */
[C---:B------:R-:W-:Y:S01]  /*3c10*/  HMMA.16816.F32.BF16 R44, R12.reuse, R62, R44 ;  /* 0x0000003e0c2c723c */ /* 0x040fe2000004182c */
[----:B------:R-:W5:Y:S03]  /*3c20*/  LDSM.16.M88.4 R60, [R100+0x1800] ;  /* 0x00180000643c783b */ /* 0x000f660000000200 */
[----:B------:R-:W1:Y:S02]  /*3c30*/  MUFU.TANH R88, R88 ;  /* 0x0000005800587308 */ /* 0x000e640000002400 */
[C---:B--2---:R-:W-:Y:S06]  /*3c40*/  HMMA.16816.F32.BF16 R64, R12.reuse, R24, R64 ;  /* 0x000000180c40723c */ /* 0x044fec0000041840 */
[----:B------:R-:W-:Y:S01]  /*3c50*/  FMUL.FTZ R95, R32, UR10 ;  /* 0x0000000a205f7c20 */ /* 0x000fe20008410000 */
[----:B------:R-:W-:Y:S01]  /*3c60*/  FMUL.FTZ R96, R33, UR10 ;  /* 0x0000000a21607c20 */ /* 0x000fe20008410000 */
[----:B------:R-:W-:Y:S01]  /*3c70*/  FMUL.FTZ R97, R34, UR10 ;  /* 0x0000000a22617c20 */ /* 0x000fe20008410000 */
[----:B------:R-:W-:Y:S01]  /*3c80*/  FMUL.FTZ R98, R35, UR10 ;  /* 0x0000000a23627c20 */ /* 0x000fe20008410000 */
[----:B------:R-:W-:Y:S01]  /*3c90*/  HMMA.16816.F32.BF16 R20, R12, R26, R20 ;  /* 0x0000001a0c14723c */ /* 0x000fe20000041814 */
[----:B------:R-:W2:Y:S01]  /*3ca0*/  LDSM.16.M88.4 R32, [R165+0x4800] ;  /* 0x00480000a520783b */ /* 0x000ea20000000200 */
[----:B------:R-:W-:Y:S01]  /*3cb0*/  FMUL.FTZ R99, R48, UR10 ;  /* 0x0000000a30637c20 */ /* 0x000fe20008410000 */
[----:B------:R-:W-:Y:S01]  /*3cc0*/  FMUL.FTZ R104, R49, UR10 ;  /* 0x0000000a31687c20 */ /* 0x000fe20008410000 */
[----:B------:R-:W-:Y:S01]  /*3cd0*/  FMUL.FTZ R105, R50, UR10 ;  /* 0x0000000a32697c20 */ /* 0x000fe20008410000 */
[----:B------:R-:W-:Y:S01]  /*3ce0*/  FMUL.FTZ R106, R51, UR10 ;  /* 0x0000000a336a7c20 */ /* 0x000fe20008410000 */
[----:B----4-:R-:W-:Y:S01]  /*3cf0*/  HMMA.16816.F32.BF16 R24, R16, R40, RZ ;  /* 0x000000281018723c */ /* 0x010fe200000418ff */
[----:B------:R-:W-:Y:S01]  /*3d00*/  LDSM.16.M88.4 R48, [R171+0x5000] ;  /* 0x00500000ab30783b */ /* 0x000fe20000000200 */
[----:B------:R-:W4:Y:S04]  /*3d10*/  MUFU.TANH R89, R89 ;  /* 0x0000005900597308 */ /* 0x000f280000002400 */
[C---:B------:R-:W-:Y:S04]  /*3d20*/  HMMA.16816.F32.BF16 R52, R8.reuse, R68, R52 ;  /* 0x000000440834723c */ /* 0x040fe80000041834 */
[----:B------:R-:W1:Y:S02]  /*3d30*/  MUFU.TANH R90, R90 ;  /* 0x0000005a005a7308 */ /* 0x000e640000002400 */
[C---:B------:R-:W-:Y:S01]  /*3d40*/  HMMA.16816.F32.BF16 R44, R8.reuse, R70, R44 ;  /* 0x00000046082c723c */ /* 0x040fe2000004182c */
[----:B------:R-:W4:Y:S05]  /*3d50*/  LDSM.16.M88.4 R68, [R168+0x2800] ;  /* 0x00280000a844783b */ /* 0x000f2a0000000200 */
[----:B---3--:R-:W-:Y:S01]  /*3d60*/  HMMA.16816.F32.BF16 R64, R8, R56, R64 ;  /* 0x000000380840723c */ /* 0x008fe20000041840 */
[----:B------:R-:W3:Y:S05]  /*3d70*/  MUFU.TANH R91, R91 ;  /* 0x0000005b005b7308 */ /* 0x000eea0000002400 */
[----:B------:R-:W-:Y:S03]  /*3d80*/  HMMA.16816.F32.BF16 R40, R16, R42, RZ ;  /* 0x0000002a1028723c */ /* 0x000fe600000418ff */
[----:B------:R-:W1:Y:S03]  /*3d90*/  MUFU.TANH R92, R92 ;  /* 0x0000005c005c7308 */ /* 0x000e660000002400 */
[----:B-----5:R-:W-:Y:S05]  /*3da0*/  HMMA.16816.F32.BF16 R52, R36, R60, R52 ;  /* 0x0000003c2434723c */ /* 0x020fea0000041834 */
[----:B------:R-:W1:Y:S01]  /*3db0*/  MUFU.TANH R93, R93 ;  /* 0x0000005d005d7308 */ /* 0x000e620000002400 */
[----:B--2---:R-:W-:Y:S06]  /*3dc0*/  HMMA.16816.F32.BF16 R24, R12, R32, R24 ;  /* 0x000000200c18723c */ /* 0x004fec0000041818 */
[----:B------:R-:W-:Y:S01]  /*3dd0*/  HMMA.16816.F32.BF16 R44, R36, R62, R44 ;  /* 0x0000003e242c723c */ /* 0x000fe2000004182c */
[----:B------:R-:W2:Y:S01]  /*3de0*/  LDSM.16.M88.4 R60, [R171+0x5800] ;  /* 0x00580000ab3c783b */ /* 0x000ea20000000200 */
[----:B------:R-:W1:Y:S04]  /*3df0*/  MUFU.TANH R94, R94 ;  /* 0x0000005e005e7308 */ /* 0x000e680000002400 */
[----:B------:R-:W-:Y:S01]  /*3e00*/  HMMA.16816.F32.BF16 R20, R8, R58, R20 ;  /* 0x0000003a0814723c */ /* 0x000fe20000041814 */
[----:B------:R-:W-:Y:S03]  /*3e10*/  LDSM.16.M88.4 R56, [R165+0x5000] ;  /* 0x00500000a538783b */ /* 0x000fe60000000200 */
[----:B------:R-:W1:Y:S02]  /*3e20*/  MUFU.TANH R95, R95 ;  /* 0x0000005f005f7308 */ /* 0x000e640000002400 */
[----:B------:R-:W-:Y:S01]  /*3e30*/  HMMA.16816.F32.BF16 R64, R36, R72, R64 ;  /* 0x000000482440723c */ /* 0x000fe20000041840 */
[----:B------:R-:W-:Y:S01]  /*3e40*/  FMUL.FTZ R52, R52, UR10 ;  /* 0x0000000a34347c20 */ /* 0x000fe20008410000 */
[----:B------:R-:W-:Y:S01]  /*3e50*/  FMUL.FTZ R53, R53, UR10 ;  /* 0x0000000a35357c20 */ /* 0x000fe20008410000 */
[----:B------:R-:W-:Y:S01]  /*3e60*/  FMUL.FTZ R54, R54, UR10 ;  /* 0x0000000a36367c20 */ /* 0x000fe20008410000 */
[----:B------:R-:W-:-:S02]  /*3e70*/  FMUL.FTZ R195, R55, UR10 ;  /* 0x0000000a37c37c20 */ /* 0x000fc40008410000 */
[----:B------:R-:W-:Y:S01]  /*3e80*/  HMMA.16816.F32.BF16 R40, R12, R34, R40 ;  /* 0x000000220c28723c */ /* 0x000fe20000041828 */
[----:B------:R-:W5:Y:S01]  /*3e90*/  LDSM.16.M88.4 R32, [R100+0x2800] ;  /* 0x002800006420783b */ /* 0x000f620000000200 */
[----:B------:R-:W1:Y:S04]  /*3ea0*/  MUFU.TANH R107, R52 ;  /* 0x00000034006b7308 */ /* 0x000e680000002400 */
[----:B----4-:R-:W-:Y:S01]  /*3eb0*/  HMMA.16816.F32.BF16 R24, R8, R68, R24 ;  /* 0x000000440818723c */ /* 0x010fe20000041818 */
[----:B------:R-:W-:Y:S01]  /*3ec0*/  FMUL.FTZ R44, R44, UR10 ;  /* 0x0000000a2c2c7c20 */ /* 0x000fe20008410000 */
[----:B------:R-:W-:Y:S01]  /*3ed0*/  FMUL.FTZ R197, R45, UR10 ;  /* 0x0000000a2dc57c20 */ /* 0x000fe20008410000 */
[----:B------:R-:W-:Y:S01]  /*3ee0*/  FMUL.FTZ R137, R46, UR10 ;  /* 0x0000000a2e897c20 */ /* 0x000fe20008410000 */
[----:B------:R-:W4:Y:S01]  /*3ef0*/  MUFU.TANH R199, R53 ;  /* 0x0000003500c77308 */ /* 0x000f220000002400 */
[----:B------:R-:W-:Y:S01]  /*3f00*/  FMUL.FTZ R191, R47, UR10 ;  /* 0x0000000a2fbf7c20 */ /* 0x000fe20008410000 */
[----:B------:R-:W-:Y:S06]  /*3f10*/  HMMA.16816.F32.BF16 R20, R36, R74, R20 ;  /* 0x0000004a2414723c */ /* 0x000fec0000041814 */
[----:B------:R-:W-:Y:S01]  /*3f20*/  FMUL.FTZ R151, R64, UR10 ;  /* 0x0000000a40977c20 */ /* 0x000fe20008410000 */
[----:B------:R-:W-:Y:S01]  /*3f30*/  FMUL.FTZ R189, R65, UR10 ;  /* 0x0000000a41bd7c20 */ /* 0x000fe20008410000 */
[----:B------:R-:W-:Y:S01]  /*3f40*/  FMUL.FTZ R149, R66, UR10 ;  /* 0x0000000a42957c20 */ /* 0x000fe20008410000 */
[----:B------:R-:W-:Y:S01]  /*3f50*/  FMUL.FTZ R155, R67, UR10 ;  /* 0x0000000a439b7c20 */ /* 0x000fe20008410000 */
[----:B------:R3:W1:Y:S01]  /*3f60*/  MUFU.TANH R141, R54 ;  /* 0x00000036008d7308 */ /* 0x0006620000002400 */
[----:B------:R-:W4:Y:S01]  /*3f70*/  LDSM.16.M88.4 R64, [R165+0x5800] ;  /* 0x00580000a540783b */ /* 0x000f220000000200 */
[----:B------:R-:W-:Y:S06]  /*3f80*/  HMMA.16816.F32.BF16 R40, R8, R70, R40 ;  /* 0x000000460828723c */ /* 0x000fec0000041828 */
[C---:B--2---:R-:W-:Y:S01]  /*3f90*/  HMMA.16816.F32.BF16 R68, R16.reuse, R60, RZ ;  /* 0x0000003c1044723c */ /* 0x044fe200000418ff */
[----:B------:R2:W1:Y:S05]  /*3fa0*/  MUFU.TANH R139, R44 ;  /* 0x0000002c008b7308 */ /* 0x00046a0000002400 */
[----:B------:R-:W-:Y:S01]  /*3fb0*/  FMUL.FTZ R147, R20, UR10 ;  /* 0x0000000a14937c20 */ /* 0x000fe20008410000 */
[----:B------:R-:W-:Y:S01]  /*3fc0*/  FMUL.FTZ R187, R21, UR10 ;  /* 0x0000000a15bb7c20 */ /* 0x000fe20008410000 */
[----:B------:R-:W-:Y:S01]  /*3fd0*/  FMUL.FTZ R145, R22, UR10 ;  /* 0x0000000a16917c20 */ /* 0x000fe20008410000 */
[C---:B---3--:R-:W-:Y:S01]  /*3fe0*/  HMMA.16816.F32.BF16 R52, R16.reuse, R48, RZ ;  /* 0x000000301034723c */ /* 0x048fe200000418ff */
[----:B------:R-:W-:Y:S01]  /*3ff0*/  FMUL.FTZ R153, R23, UR10 ;  /* 0x0000000a17997c20 */ /* 0x000fe20008410000 */
[----:B------:R-:W3:Y:S01]  /*4000*/  MUFU.TANH R96, R96 ;  /* 0x0000006000607308 */ /* 0x000ee20000002400 */
[----:B------:R-:W-:Y:S03]  /*4010*/  LDSM.16.M88.4 R20, [R168+0x3800] ;  /* 0x00380000a814783b */ /* 0x000fe60000000200 */
[----:B------:R-:W-:Y:S01]  /*4020*/  HMMA.16816.F32.BF16 R48, R16, R50, RZ ;  /* 0x000000321030723c */ /* 0x000fe200000418ff */
[----:B--2---:R-:W2:Y:S03]  /*4030*/  LDSM.16.M88.4 R44, [R168+0x3000] ;  /* 0x00300000a82c783b */ /* 0x004ea60000000200 */
[----:B------:R-:W1:Y:S02]  /*4040*/  MUFU.TANH R97, R97 ;  /* 0x0000006100617308 */ /* 0x000e640000002400 */
[----:B-----5:R-:W-:Y:S06]  /*4050*/  HMMA.16816.F32.BF16 R24, R36, R32, R24 ;  /* 0x000000202418723c */ /* 0x020fec0000041818 */
[----:B------:R-:W-:Y:S01]  /*4060*/  HMMA.16816.F32.BF16 R16, R16, R62, RZ ;  /* 0x0000003e1010723c */ /* 0x000fe200000418ff */
[----:B------:R-:W1:Y:S05]  /*4070*/  MUFU.TANH R98, R98 ;  /* 0x0000006200627308 */ /* 0x000e6a0000002400 */
[C---:B------:R-:W-:Y:S03]  /*4080*/  HMMA.16816.F32.BF16 R52, R12.reuse, R56, R52 ;  /* 0x000000380c34723c */ /* 0x040fe60000041834 */
[----:B------:R-:W1:Y:S03]  /*4090*/  MUFU.TANH R99, R99 ;  /* 0x0000006300637308 */ /* 0x000e660000002400 */
[C---:B------:R-:W-:Y:S01]  /*40a0*/  HMMA.16816.F32.BF16 R48, R12.reuse, R58, R48 ;  /* 0x0000003a0c30723c */ /* 0x040fe20000041830 */
[----:B------:R-:W5:Y:S04]  /*40b0*/  LDSM.16.M88.4 R56, [R100+0x3000] ;  /* 0x003000006438783b */ /* 0x000f680000000200 */
[----:B------:R-:W1:Y:S01]  /*40c0*/  MUFU.TANH R104, R104 ;  /* 0x0000006800687308 */ /* 0x000e620000002400 */
[----:B----4-:R-:W-:Y:S01]  /*40d0*/  HMMA.16816.F32.BF16 R68, R12, R64, R68 ;  /* 0x000000400c44723c */ /* 0x010fe20000041844 */
[----:B------:R-:W-:Y:S01]  /*40e0*/  FMUL.FTZ R24, R24, UR10 ;  /* 0x0000000a18187c20 */ /* 0x000fe20008410000 */
[----:B------:R-:W-:Y:S01]  /*40f0*/  FMUL.FTZ R133, R25, UR10 ;  /* 0x0000000a19857c20 */ /* 0x000fe20008410000 */
[----:B------:R-:W-:Y:S01]  /*4100*/  FMUL.FTZ R125, R26, UR10 ;  /* 0x0000000a1a7d7c20 */ /* 0x000fe20008410000 */
[----:B------:R-:W-:-:S02]  /*4110*/  FMUL.FTZ R117, R27, UR10 ;  /* 0x0000000a1b757c20 */ /* 0x000fc40008410000 */
[----:B------:R-:W-:Y:S01]  /*4120*/  HMMA.16816.F32.BF16 R16, R12, R66, R16 ;  /* 0x000000420c10723c */ /* 0x000fe20000041810 */
[----:B------:R4:W1:Y:S05]  /*4130*/  MUFU.TANH R135, R24 ;  /* 0x0000001800877308 */ /* 0x00086a0000002400 */
[----:B------:R-:W-:Y:S03]  /*4140*/  HMMA.16816.F32.BF16 R40, R36, R34, R40 ;  /* 0x000000222428723c */ /* 0x000fe60000041828 */
[----:B------:R-:W1:Y:S03]  /*4150*/  MUFU.TANH R105, R105 ;  /* 0x0000006900697308 */ /* 0x000e660000002400 */
[C---:B--2---:R-:W-:Y:S05]  /*4160*/  HMMA.16816.F32.BF16 R48, R8.reuse, R46, R48 ;  /* 0x0000002e0830723c */ /* 0x044fea0000041830 */
[----:B------:R-:W2:Y:S01]  /*4170*/  MUFU.TANH R106, R106 ;  /* 0x0000006a006a7308 */ /* 0x000ea20000002400 */
[----:B----4-:R-:W4:Y:S01]  /*4180*/  LDSM.16.M88.4 R24, [R100+0x3800] ;  /* 0x003800006418783b */ /* 0x010f220000000200 */
[----:B------:R-:W-:Y:S01]  /*4190*/  HMMA.16816.F32.BF16 R52, R8, R44, R52 ;  /* 0x0000002c0834723c */ /* 0x000fe20000041834 */
[----:B------:R-:W-:-:S05]  /*41a0*/  DEPBAR.LE SB0, 0x0 ;  /* 0x000080000000791a */ /* 0x000fca0000000000 */
[C---:B------:R-:W-:Y:S01]  /*41b0*/  HMMA.16816.F32.BF16 R68, R8.reuse, R20, R68 ;  /* 0x000000140844723c */ /* 0x040fe20000041844 */
[----:B------:R-:W1:Y:S04]  /*41c0*/  MUFU.TANH R195, R195 ;  /* 0x000000c300c37308 */ /* 0x000e680000002400 */
[----:B------:R-:W-:Y:S01]  /*41d0*/  FMUL.FTZ R41, R41, UR10 ;  /* 0x0000000a29297c20 */ /* 0x000fe20008410000 */
[----:B------:R-:W-:Y:S01]  /*41e0*/  HMMA.16816.F32.BF16 R16, R8, R22, R16 ;  /* 0x000000160810723c */ /* 0x000fe20000041810 */
[----:B------:R-:W-:Y:S01]  /*41f0*/  FMUL.FTZ R40, R40, UR10 ;  /* 0x0000000a28287c20 */ /* 0x000fe20008410000 */
[----:B------:R-:W-:Y:S01]  /*4200*/  FMUL.FTZ R42, R42, UR10 ;  /* 0x0000000a2a2a7c20 */ /* 0x000fe20008410000 */
[----:B------:R3:W1:Y:S01]  /*4210*/  MUFU.TANH R127, R41 ;  /* 0x00000029007f7308 */ /* 0x0006620000002400 */
[----:B------:R-:W-:-:S02]  /*4220*/  FMUL.FTZ R43, R43, UR10 ;  /* 0x0000000a2b2b7c20 */ /* 0x000fc40008410000 */
[C---:B-----5:R-:W-:Y:S01]  /*4230*/  HMMA.16816.F32.BF16 R48, R36.reuse, R58, R48 ;  /* 0x0000003a2430723c */ /* 0x060fe20000041830 */
[----:B------:R-:W-:Y:S02]  /*4240*/  LOP3.LUT R9, R78, 0xffffffe0, RZ, 0xc0, !PT ;  /* 0xffffffe04e097812 */ /* 0x000fe400078ec0ff */
[----:B------:R-:W-:Y:S02]  /*4250*/  LEA R11, R76, R80, 0x4 ;  /* 0x000000504c0b7211 */ /* 0x000fe400078e20ff */
[----:B------:R-:W-:Y:S01]  /*4260*/  IADD3 R8, -R9, R4, RZ ;  /* 0x0000000409087210 */ /* 0x000fe20007ffe1ff */
[----:B------:R-:W-:Y:S01]  /*4270*/  HMMA.16816.F32.BF16 R52, R36, R56, R52 ;  /* 0x000000382434723c */ /* 0x000fe20000041834 */
[----:B------:R-:W1:Y:S02]  /*4280*/  MUFU.TANH R197, R197 ;  /* 0x000000c500c57308 */ /* 0x000e640000002400 */
[----:B------:R-:W-:-:S04]  /*4290*/  SHF.R.S32.HI R9, RZ, 0x1f, R8 ;  /* 0x0000001fff097819 */ /* 0x000fc80000011408 */
[----:B------:R-:W-:Y:S02]  /*42a0*/  LEA.HI R9, R9, R8, RZ, 0x2 ;  /* 0x0000000809097211 */ /* 0x000fe400078f10ff */
[----:B------:R-:W1:Y:S02]  /*42b0*/  MUFU.TANH R137, R137 ;  /* 0x0000008900897308 */ /* 0x000e640000002400 */
[----:B------:R-:W-:Y:S01]  /*42c0*/  SHF.R.S32.HI R186, RZ, 0x2, R9 ;  /* 0x00000002ffba7819 */ /* 0x000fe20000011409 */
[C---:B----4-:R-:W-:Y:S03]  /*42d0*/  HMMA.16816.F32.BF16 R68, R36.reuse, R24, R68 ;  /* 0x000000182444723c */ /* 0x050fe60000041844 */
[----:B------:R-:W-:Y:S02]  /*42e0*/  IADD3 R8, R11, 0x1, R186 ;  /* 0x000000010b087810 */ /* 0x000fe40007ffe0ba */
[----:B------:R-:W4:Y:S01]  /*42f0*/  MUFU.TANH R191, R191 ;  /* 0x000000bf00bf7308 */ /* 0x000f220000002400 */
[----:B------:R-:W-:Y:S01]  /*4300*/  FMUL.FTZ R59, R49, UR10 ;  /* 0x0000000a313b7c20 */ /* 0x000fe20008410000 */
[----:B------:R-:W-:Y:S01]  /*4310*/  FMUL.FTZ R47, R51, UR10 ;  /* 0x0000000a332f7c20 */ /* 0x000fe20008410000 */
[----:B------:R-:W-:Y:S01]  /*4320*/  FMUL.FTZ R49, R50, UR10 ;  /* 0x0000000a32317c20 */ /* 0x000fe20008410000 */
[----:B------:R-:W-:Y:S01]  /*4330*/  HMMA.16816.F32.BF16 R16, R36, R26, R16 ;  /* 0x0000001a2410723c */ /* 0x000fe20000041810 */
[----:B------:R-:W-:Y:S01]  /*4340*/  FMUL.FTZ R48, R48, UR10 ;  /* 0x0000000a30307c20 */ /* 0x000fe20008410000 */
[----:B------:R-:W-:Y:S01]  /*4350*/  IADD3 R8, R30, R8, -R181 ;  /* 0x000000081e087210 */ /* 0x000fe20007ffe8b5 */
[----:B------:R-:W-:Y:S01]  /*4360*/  FMUL.FTZ R55, R55, UR10 ;  /* 0x0000000a37377c20 */ /* 0x000fe20008410000 */
[----:B------:R-:W-:Y:S01]  /*4370*/  FMUL.FTZ R52, R52, UR10 ;  /* 0x0000000a34347c20 */ /* 0x000fe20008410000 */
[----:B------:R-:W-:Y:S01]  /*4380*/  FMUL.FTZ R53, R53, UR10 ;  /* 0x0000000a35357c20 */ /* 0x000fe20008410000 */
[----:B------:R-:W-:Y:S01]  /*4390*/  FMUL.FTZ R54, R54, UR10 ;  /* 0x0000000a36367c20 */ /* 0x000fe20008410000 */
[----:B------:R-:W1:Y:S01]  /*43a0*/  MUFU.TANH R151, R151 ;  /* 0x0000009700977308 */ /* 0x000e620000002400 */
[----:B------:R-:W-:-:S02]  /*43b0*/  IADD3 R77, R8, R77, RZ ;  /* 0x0000004d084d7210 */ /* 0x000fc40007ffe0ff */
[----:B------:R-:W-:Y:S02]  /*43c0*/  SHF.L.U32 R25, R4, 0x1, RZ ;  /* 0x0000000104197819 */ /* 0x000fe400000006ff */
[C---:B------:R-:W-:Y:S02]  /*43d0*/  VIMNMX R130, R77.reuse, R30, PT ;  /* 0x0000001e4d827248 */ /* 0x040fe40003fe0100 */
[----:B------:R-:W-:Y:S01]  /*43e0*/  VIADDMNMX R129, R77, 0x8, R30, PT ;  /* 0x000000084d817846 */ /* 0x000fe2000380011e */
[----:B------:R-:W1:Y:S01]  /*43f0*/  MUFU.TANH R189, R189 ;  /* 0x000000bd00bd7308 */ /* 0x000e620000002400 */
[----:B------:R-:W-:Y:S01]  /*4400*/  LOP3.LUT R25, R25, 0x6, RZ, 0xc0, !PT ;  /* 0x0000000619197812 */ /* 0x000fe200078ec0ff */
[----:B------:R-:W-:Y:S01]  /*4410*/  FMUL.FTZ R51, R68, UR10 ;  /* 0x0000000a44337c20 */ /* 0x000fe20008410000 */
[----:B---3--:R-:W-:Y:S01]  /*4420*/  FMUL.FTZ R41, R69, UR10 ;  /* 0x0000000a45297c20 */ /* 0x008fe20008410000 */
[----:B------:R-:W-:Y:S01]  /*4430*/  FMUL.FTZ R23, R70, UR10 ;  /* 0x0000000a46177c20 */ /* 0x000fe20008410000 */
[----:B------:R-:W-:-:S03]  /*4440*/  FMUL.FTZ R21, R71, UR10 ;  /* 0x0000000a47157c20 */ /* 0x000fc60008410000 */
[----:B------:R-:W3:Y:S01]  /*4450*/  MUFU.TANH R149, R149 ;  /* 0x0000009500957308 */ /* 0x000ee20000002400 */
[----:B------:R-:W-:Y:S01]  /*4460*/  FMUL.FTZ R16, R16, UR10 ;  /* 0x0000000a10107c20 */ /* 0x000fe20008410000 */
[----:B------:R-:W-:Y:S01]  /*4470*/  FMUL.FTZ R17, R17, UR10 ;  /* 0x0000000a11117c20 */ /* 0x000fe20008410000 */
[----:B------:R-:W-:Y:S01]  /*4480*/  FMUL.FTZ R18, R18, UR10 ;  /* 0x0000000a12127c20 */ /* 0x000fe20008410000 */
[----:B------:R-:W-:-:S04]  /*4490*/  FMUL.FTZ R19, R19, UR10 ;  /* 0x0000000a13137c20 */ /* 0x000fc80008410000 */
        /* <DEDUP_REMOVED lines=11> */
[----:B------:R1:W1:Y:S08]  /*4550*/  MUFU.TANH R65, R52 ;  /* 0x0000003400417308 */ /* 0x0002700000002400 */
[----:B------:R1:W1:Y:S08]  /*4560*/  MUFU.TANH R63, R53 ;  /* 0x00000035003f7308 */ /* 0x0002700000002400 */
[----:B------:R1:W1:Y:S08]  /*4570*/  MUFU.TANH R57, R54 ;  /* 0x0000003600397308 */ /* 0x0002700000002400 */
[----:B------:R-:W1:Y:S08]  /*4580*/  MUFU.TANH R55, R55 ;  /* 0x0000003700377308 */ /* 0x000e700000002400 */
[----:B------:R1:W1:Y:S08]  /*4590*/  MUFU.TANH R61, R48 ;  /* 0x00000030003d7308 */ /* 0x0002700000002400 */
        /* <DEDUP_REMOVED lines=14> */
[----:B------:R-:W2:Y:S01]  /*4680*/  LDC R7, c[0x0][0x380] ;  /* 0x0000e000ff077b82 */ /* 0x000ea20000000800 */
[----:B------:R-:W-:Y:S01]  /*4690*/  VIADD R12, R2, 0xffffff80 ;  /* 0xffffff80020c7836 */ /* 0x000fe20000000000 */
[----:B------:R-:W-:Y:S01]  /*46a0*/  IABS R8, R2 ;  /* 0x0000000200087213 */ /* 0x000fe20000000000 */
[----:B------:R-:W-:-:S03]  /*46b0*/  ULDC.64 UR8, c[0x0][0x230] ;  /* 0x00008c0000087ab9 */ /* 0x000fc60000000a00 */
[----:B------:R-:W-:Y:S02]  /*46c0*/  IABS R6, R12 ;  /* 0x0000000c00067213 */ /* 0x000fe40000000000 */
[-C--:B--2---:R-:W-:Y:S02]  /*46d0*/  IABS R4, R7.reuse ;  /* 0x0000000700047213 */ /* 0x084fe40000000000 */
[----:B------:R-:W-:Y:S02]  /*46e0*/  LOP3.LUT R12, R12, R7, RZ, 0x3c, !PT ;  /* 0x000000070c0c7212 */ /* 0x000fe400078e3cff */
[----:B------:R-:W2:Y:S08]  /*46f0*/  I2F.RP R13, R4 ;  /* 0x00000004000d7306 */ /* 0x000eb00000209400 */
[----:B--2---:R-:W2:Y:S02]  /*4700*/  MUFU.RCP R10, R13 ;  /* 0x0000000d000a7308 */ /* 0x004ea40000001000 */
[----:B--2---:R-:W-:-:S06]  /*4710*/  VIADD R10, R10, 0xffffffe ;  /* 0x0ffffffe0a0a7836 */ /* 0x004fcc0000000000 */
[----:B------:R-:W2:Y:S02]  /*4720*/  F2I.FTZ.U32.TRUNC.NTZ R11, R10 ;  /* 0x0000000a000b7305 */ /* 0x000ea4000021f000 */
[----:B--2---:R-:W-:Y:S02]  /*4730*/  IADD3 R9, RZ, -R11, RZ ;  /* 0x8000000bff097210 */ /* 0x004fe40007ffe0ff */
        /* <DEDUP_REMOVED lines=44> */
[----:B-1----:R-:W-:-:S03]  /*4a00*/  IMAD.MOV.U32 R19, RZ, RZ, R10 ;  /* 0x000000ffff137224 */ /* 0x002fc600078e000a */
[----:B------:R-:W-:Y:S01]  /*4a10*/  IADD3 R4, R11, R9, RZ ;  /* 0x000000090b047210 */ /* 0x000fe20007ffe0ff */
[----:B------:R-:W-:Y:S06]  /*4a20*/  BRA `(.L_x_5512) ;  /* 0x0000000000087947 */ /* 0x000fec0003800000 */
.L_x_5511:
[----:B-1----:R-:W-:-:S04]  /*4a30*/  LEA R19, -R120, RZ, 0x7 ;  /* 0x000000ff78137211 */ /* 0x002fc800078e39ff */
[----:B------:R-:W-:-:S07]  /*4a40*/  SHF.R.S32.HI R4, RZ, 0x1f, R19 ;  /* 0x0000001fff047819 */ /* 0x000fce0000011413 */
.L_x_5512:
        /* <DEDUP_REMOVED lines=12> */
[----:B------:R-:W-:Y:S01]  /*4b10*/  @!P1 IMAD.WIDE.U32 R52, R120, 0x50, R44 ;  /* 0x0000005078349825 */ /* 0x000fe200078e002c */
[C---:B------:R-:W-:Y:S02]  /*4b20*/  @!P1 IADD3 R18, P5, R19.reuse, R66, RZ ;  /* 0x0000004213129210 */ /* 0x040fe40007fbe0ff */
[----:B------:R-:W4:Y:S01]  /*4b30*/  @!P1 LDC.64 R14, c[0x0][0x218] ;  /* 0x00008600ff0e9b82 */ /* 0x000f220000000a00 */
[----:B------:R-:W-:Y:S01]  /*4b40*/  @!P1 IMAD.MOV.U32 R12, RZ, RZ, R128 ;  /* 0x000000ffff0c9224 */ /* 0x000fe200078e0080 */
[----:B------:R-:W-:Y:S01]  /*4b50*/  @!P1 IADD3 R20, P4, R19, R52, RZ ;  /* 0x0000003413149210 */ /* 0x000fe20007f9e0ff */
[--C-:B------:R-:W-:Y:S02]  /*4b60*/  @!P1 IMAD.MOV.U32 R13, RZ, RZ, R103.reuse ;  /* 0x000000ffff0d9224 */ /* 0x100fe400078e0067 */
[----:B------:R-:W-:Y:S02]  /*4b70*/  @!P1 IMAD R11, R121, 0x50, RZ ;  /* 0x00000050790b9824 */ /* 0x000fe400078e02ff */
[----:B------:R-:W-:Y:S01]  /*4b80*/  @!P1 IMAD.X R8, R4, 0x1, R103, P3 ;  /* 0x0000000104089824 */ /* 0x000fe200018e0667 */
[C---:B-1----:R-:W-:Y:S01]  /*4b90*/  @!P1 LEA R52, P6, R9.reuse, R6, 0x1 ;  /* 0x0000000609349211 */ /* 0x042fe200078c08ff */
[----:B------:R-:W-:Y:S01]  /*4ba0*/  @!P1 IMAD.WIDE.U32 R44, R120, 0x60, R12 ;  /* 0x00000060782c9825 */ /* 0x000fe200078e000c */
[----:B------:R-:W-:Y:S01]  /*4bb0*/  @!P1 IADD3.X R26, R4, R53, R11, P4, !PT ;  /* 0x00000035041a9210 */ /* 0x000fe200027fe40b */
[----:B------:R-:W1:Y:S01]  /*4bc0*/  @!P1 LDC.64 R12, c[0x0][0x218] ;  /* 0x00008600ff0c9b82 */ /* 0x000e620000000a00 */
[----:B------:R-:W-:Y:S01]  /*4bd0*/  @!P1 LEA.HI.X R53, R9, R7, R8, 0x1, P6 ;  /* 0x0000000709359211 */ /* 0x000fe200030f0c08 */
[----:B------:R-:W-:Y:S01]  /*4be0*/  @!P1 IMAD R43, R121, 0x30, RZ ;  /* 0x00000030792b9824 */ /* 0x000fe200078e02ff */
[----:B------:R-:W-:Y:S01]  /*4bf0*/  @!P1 IADD3 R22, P3, R19, R44, RZ ;  /* 0x0000002c13169210 */ /* 0x000fe20007f7e0ff */
[----:B------:R-:W-:Y:S01]  /*4c00*/  @!P1 IMAD R27, R121, 0x60, RZ ;  /* 0x00000060791b9824 */ /* 0x000fe200078e02ff */
[-C--:B------:R-:W-:Y:S01]  /*4c10*/  @!P1 LEA R32, P4, R120, R128.reuse, 0x5 ;  /* 0x0000008078209211 */ /* 0x080fe200078828ff */
[----:B------:R-:W-:Y:S01]  /*4c20*/  @!PT LDS RZ, [RZ] ;  /* 0x00000000fffff984 */ /* 0x000fe20000000800 */
[----:B------:R-:W-:Y:S01]  /*4c30*/  @!PT LDS RZ, [RZ] ;  /* 0x00000000fffff984 */ /* 0x000fe20000000800 */
[----:B------:R-:W-:Y:S01]  /*4c40*/  @!PT LDS RZ, [RZ] ;  /* 0x00000000fffff984 */ /* 0x000fe20000000800 */
[----:B------:R2:W-:Y:S01]  /*4c50*/  @!P1 LDGSTS.E.BYPASS.LTC128B.128 [R180+0x2000], desc[UR12][R52.64] ;  /* 0x0200000034b49fae */ /* 0x0005e2000b901d4c */
[C---:B------:R-:W-:Y:S01]  /*4c60*/  @!P1 IADD3.X R24, R4.reuse, R67, R43, P5, !PT ;  /* 0x0000004304189210 */ /* 0x040fe20002ffe42b */
[----:B------:R-:W5:Y:S01]  /*4c70*/  @!P1 LDC.64 R10, c[0x0][0x218] ;  /* 0x00008600ff0a9b82 */ /* 0x000f620000000a00 */
[----:B------:R-:W-:Y:S01]  /*4c80*/  @!P1 IADD3.X R27, R4, R45, R27, P3, !PT ;  /* 0x0000002d041b9210 */ /* 0x000fe20001ffe41b */
[----:B------:R2:W-:Y:S01]  /*4c90*/  @P1 STS.128 [R180+0x2800], RZ ;  /* 0x002800ffb4001388 */ /* 0x0005e20000000c00 */
[----:B------:R-:W-:-:S02]  /*4ca0*/  @!P1 IADD3 R43, P5, P3, R19, R128, R175 ;  /* 0x00000080132b9210 */ /* 0x000fc40007bbe0af */
[-C--:B------:R-:W-:Y:S02]  /*4cb0*/  @!P1 LEA.HI.X R45, R120, R103.reuse, R121, 0x5, P4 ;  /* 0x00000067782d9211 */ /* 0x080fe400020f2c79 */
[----:B------:R-:W-:Y:S01]  /*4cc0*/  @!P1 IADD3.X R34, R4, R103, R174, P5, P3 ;  /* 0x0000006704229210 */ /* 0x000fe20002fe64ae */
[----:B------:R-:W2:Y:S01]  /*4cd0*/  @!P1 LDC.64 R8, c[0x0][0x218] ;  /* 0x00008600ff089b82 */ /* 0x000ea20000000a00 */
[----:B---3--:R-:W-:Y:S02]  /*4ce0*/  @!P1 LEA R42, P5, R43, R16, 0x1 ;  /* 0x000000102b2a9211 */ /* 0x008fe400078a08ff */
[----:B------:R-:W-:Y:S02]  /*4cf0*/  @!P1 LEA R16, P3, R120, R128, 0x6 ;  /* 0x0000008078109211 */ /* 0x000fe400078630ff */
[----:B------:R-:W-:Y:S02]  /*4d00*/  @!P1 IADD3 R32, P4, R19, R32, RZ ;  /* 0x0000002013209210 */ /* 0x000fe40007f9e0ff */
[----:B------:R-:W-:Y:S01]  /*4d10*/  @!P1 LEA.HI.X R43, R43, R17, R34, 0x1, P5 ;  /* 0x000000112b2b9211 */ /* 0x000fe200028f0c22 */
[----:B------:R-:W3:Y:S01]  /*4d20*/  @!P1 LDC.64 R6, c[0x0][0x218] ;  /* 0x00008600ff069b82 */ /* 0x000ee20000000a00 */
        /* <DEDUP_REMOVED lines=18> */
[----:B------:R-:W-:Y:S02]  /*4e50*/  @!P1 LEA.HI.X R11, R16, R11, R17, 0x1, P5 ;  /* 0x0000000b100b9211 */ /* 0x000fe400028f0c11 */
[C---:B--2---:R-:W-:Y:S01]  /*4e60*/  @!P1 LEA R8, P4, R20.reuse, R8, 0x1 ;  /* 0x0000000814089211 */ /* 0x044fe200078808ff */
[----:B------:R1:W-:Y:S03]  /*4e70*/  @P1 STS.128 [R180+0x3800], RZ ;  /* 0x003800ffb4001388 */ /* 0x0003e60000000c00 */
[----:B------:R-:W-:Y:S01]  /*4e80*/  @!P1 LEA.HI.X R9, R20, R9, R26, 0x1, P4 ;  /* 0x0000000914099211 */ /* 0x000fe200020f0c1a */
        /* <DEDUP_REMOVED lines=36> */
.L_x_5514:
[----:B------:R-:W-:Y:S05]  /*50d0*/  BSYNC B0 ;  /* 0x0000000000007941 */ /* 0x000fea0003800000 */
.L_x_5513:
[----:B------:R-:W0:Y:S01]  /*50e0*/  LDGDEPBAR ;  /* 0x00000000000079af */ /* 0x000e220000000000 */
[----:B------:R-:W-:-:S04]  /*50f0*/  IADD3 R128, P1, R19, R128, RZ ;  /* 0x0000008013807210 */ /* 0x000fc80007f3e0ff */
[----:B------:R-:W-:-:S09]  /*5100*/  IADD3.X R103, R4, R103, RZ, P1, !PT ;  /* 0x0000006704677210 */ /* 0x000fd20000ffe4ff */
.L_x_5510:
[----:B------:R-:W-:Y:S01]  /*5110*/  IMAD.IADD R2, R2, 0x1, R25 ;  /* 0x0000000102027824 */ /* 0x000fe200078e0219 */
[----:B------:R-:W-:Y:S01]  /*5120*/  ULDC UR11, c[0x0][0x2ec] ;  /* 0x0000bb00000b7ab9 */ /* 0x000fe20000000800 */
[----:B------:R-:W-:Y:S01]  /*5130*/  LEA R166, R166, UR4, 0x1 ;  /* 0x00000004a6a67c11 */ /* 0x000fe2000f8e08ff */
[----:B------:R-:W-:Y:S01]  /*5140*/  ULDC.64 UR8, c[0x0][0x218] ;  /* 0x0000860000087ab9 */ /* 0x000fe20000000a00 */
[C---:B------:R-:W-:Y:S02]  /*5150*/  VIADD R4, R2.reuse, 0x8 ;  /* 0x0000000802047836 */ /* 0x040fe40000000000 */
[C---:B-1----:R-:W-:Y:S02]  /*5160*/  VIADD R6, R2.reuse, 0x1 ;  /* 0x0000000102067836 */ /* 0x042fe40000000000 */
[----:B------:R-:W-:Y:S01]  /*5170*/  VIADD R20, R2, 0x51 ;  /* 0x0000005102147836 */ /* 0x000fe20000000000 */
[-C--:B------:R-:W-:Y:S01]  /*5180*/  ISETP.GE.AND P3, PT, R4, R130.reuse, PT ;  /* 0x000000820400720c */ /* 0x080fe20003f66270 */
[----:B------:R-:W-:Y:S01]  /*5190*/  VIADD R18, R2, 0x58 ;  /* 0x0000005802127836 */ /* 0x000fe20000000000 */
[-C--:B------:R-:W-:Y:S01]  /*51a0*/  ISETP.GE.AND P1, PT, R4, R129.reuse, PT ;  /* 0x000000810400720c */ /* 0x080fe20003f26270 */
[----:B------:R-:W-:Y:S01]  /*51b0*/  VIADD R4, R2, 0x10 ;  /* 0x0000001002047836 */ /* 0x000fe20000000000 */
[-C--:B------:R-:W-:Y:S01]  /*51c0*/  ISETP.GE.AND P5, PT, R6, R130.reuse, PT ;  /* 0x000000820600720c */ /* 0x080fe20003fa6270 */
[----:B------:R-:W-:Y:S01]  /*51d0*/  VIADD R16, R2, 0x59 ;  /* 0x0000005902107836 */ /* 0x000fe20000000000 */
[-C--:B------:R-:W-:Y:S01]  /*51e0*/  ISETP.GE.AND P4, PT, R6, R129.reuse, PT ;  /* 0x000000810600720c */ /* 0x080fe20003f86270 */
[C---:B------:R-:W-:Y:S01]  /*51f0*/  VIADD R6, R2.reuse, 0x9 ;  /* 0x0000000902067836 */ /* 0x040fe20000000000 */
[----:B------:R-:W-:Y:S01]  /*5200*/  FSEL R83, R83, -INF , !P3 ;  /* 0xff80000053537808 */ /* 0x000fe20005800000 */
[----:B------:R-:W-:Y:S01]  /*5210*/  VIADD R14, R2, 0x60 ;  /* 0x00000060020e7836 */ /* 0x000fe20000000000 */
[----:B------:R-:W-:Y:S01]  /*5220*/  FSEL R11, R82, -INF , !P4 ;  /* 0xff800000520b7808 */ /* 0x000fe20006000000 */
[C---:B------:R-:W-:Y:S01]  /*5230*/  VIADD R12, R2.reuse, 0x61 ;  /* 0x00000061020c7836 */ /* 0x040fe20000000000 */
[----:B------:R-:W-:Y:S01]  /*5240*/  FSEL R79, R79, -INF , !P5 ;  /* 0xff8000004f4f7808 */ /* 0x000fe20006800000 */
[----:B------:R-:W-:Y:S01]  /*5250*/  VIADD R10, R2, 0x68 ;  /* 0x00000068020a7836 */ /* 0x000fe20000000000 */
[-C--:B------:R-:W-:Y:S01]  /*5260*/  ISETP.GE.AND P4, PT, R4, R130.reuse, PT ;  /* 0x000000820400720c */ /* 0x080fe20003f86270 */
[----:B--2---:R-:W-:Y:S01]  /*5270*/  VIADD R8, R2, 0x69 ;  /* 0x0000006902087836 */ /* 0x004fe20000000000 */
[-C--:B------:R-:W-:Y:S01]  /*5280*/  ISETP.GE.AND P3, PT, R4, R129.reuse, PT ;  /* 0x000000810400720c */ /* 0x080fe20003f66270 */
[----:B------:R-:W-:Y:S01]  /*5290*/  VIADD R4, R2, 0x18 ;  /* 0x0000001802047836 */ /* 0x000fe20000000000 */
[C---:B------:R-:W-:Y:S01]  /*52a0*/  ISETP.GE.AND P6, PT, R6.reuse, R130, PT ;  /* 0x000000820600720c */ /* 0x040fe20003fc6270 */
[--C-:B------:R-:W-:Y:S01]  /*52b0*/  IMAD R163, R5, 0x2, R166.reuse ;  /* 0x0000000205a37824 */ /* 0x100fe200078e02a6 */
[----:B------:R-:W-:Y:S01]  /*52c0*/  ISETP.GE.AND P5, PT, R6, R129, PT ;  /* 0x000000810600720c */ /* 0x000fe20003fa6270 */
[----:B------:R-:W-:Y:S01]  /*52d0*/  VIADD R6, R2, 0x11 ;  /* 0x0000001102067836 */ /* 0x000fe20000000000 */
[----:B------:R-:W-:Y:S01]  /*52e0*/  FSEL R87, R87, -INF , !P4 ;  /* 0xff80000057577808 */ /* 0x000fe20006000000 */
[C---:B------:R-:W-:Y:S01]  /*52f0*/  IMAD R164, R3.reuse, 0x2, R166 ;  /* 0x0000000203a47824 */ /* 0x040fe200078e02a6 */
[----:B------:R-:W-:Y:S01]  /*5300*/  FSEL R7, R86, -INF , !P5 ;  /* 0xff80000056077808 */ /* 0x000fe20006800000 */
[----:B------:R-:W-:Y:S01]  /*5310*/  IMAD R162, R3, 0x2, R163 ;  /* 0x0000000203a27824 */ /* 0x000fe200078e02a3 */
        /* <DEDUP_REMOVED lines=16> */
[-C--:B------:R-:W-:Y:S01]  /*5420*/  ISETP.GE.AND P1, PT, R6, R129.reuse, PT ;  /* 0x000000810600720c */ /* 0x080fe20003f26270 */
[----:B------:R-:W-:Y:S01]  /*5430*/  VIADD R6, R2, 0x21 ;  /* 0x0000002102067836 */ /* 0x000fe20000000000 */
[----:B------:R-:W-:Y:S02]  /*5440*/  FSEL R109, R95, -INF , !P6 ;  /* 0xff8000005f6d7808 */ /* 0x000fe40007000000 */
[----:B------:R-:W-:Y:S02]  /*5450*/  FSEL R13, R94, -INF , !P1 ;  /* 0xff8000005e0d7808 */ /* 0x000fe40004800000 */
[----:B------:R-:W-:Y:S02]  /*5460*/  FSEL R15, R93, -INF , !P4 ;  /* 0xff8000005d0f7808 */ /* 0x000fe40006000000 */
[----:B------:R-:W-:Y:S02]  /*5470*/  FSEL R43, R92, -INF , !P3 ;  /* 0xff8000005c2b7808 */ /* 0x000fe40005800000 */
[CC--:B------:R-:W-:Y:S01]  /*5480*/  ISETP.GE.AND P1, PT, R4.reuse, R130.reuse, PT ;  /* 0x000000820400720c */ /* 0x0c0fe20003f26270 */
[----:B------:R-:W-:Y:S01]  /*5490*/  LDSM.16.MT88.4 R92, [R166+0x6000] ;  /* 0x00600000a65c783b */ /* 0x000fe20000004200 */
        /* <DEDUP_REMOVED lines=11> */
[----:B------:R-:W-:Y:S01]  /*5550*/  VIADD R4, R2, 0x31 ;  /* 0x0000003102047836 */ /* 0x000fe20000000000 */
[----:B------:R-:W-:Y:S02]  /*5560*/  FSEL R205, R105, -INF , !P6 ;  /* 0xff80000069cd7808 */ /* 0x000fe40007000000 */
[CC--:B------:R-:W-:Y:S02]  /*5570*/  ISETP.GE.AND P5, PT, R6.reuse, R130.reuse, PT ;  /* 0x000000820600720c */ /* 0x0c0fe40003fa6270 */
[----:B------:R-:W-:Y:S02]  /*5580*/  ISETP.GE.AND P4, PT, R6, R129, PT ;  /* 0x000000810600720c */ /* 0x000fe40003f86270 */
[----:B------:R-:W-:Y:S02]  /*5590*/  ISETP.GE.AND P6, PT, R2, R130, PT ;  /* 0x000000820200720c */ /* 0x000fe40003fc6270 */
[----:B------:R-:W-:-:S02]  /*55a0*/  FSEL R211, R104, -INF , !P5 ;  /* 0xff80000068d37808 */ /* 0x000fc40006800000 */
[----:B------:R-:W-:Y:S02]  /*55b0*/  FSEL R201, R106, -INF , !P4 ;  /* 0xff8000006ac97808 */ /* 0x000fe40006000000 */
[----:B------:R-:W-:Y:S01]  /*55c0*/  FSEL R25, R0, -INF , !P6 ;  /* 0xff80000000197808 */ /* 0x000fe20007000000 */
[----:B------:R-:W-:Y:S01]  /*55d0*/  VIADD R0, R2, 0x39 ;  /* 0x0000003902007836 */ /* 0x000fe20000000000 */
[C---:B------:R-:W-:Y:S02]  /*55e0*/  ISETP.GE.AND P5, PT, R4.reuse, R130, PT ;  /* 0x000000820400720c */ /* 0x040fe40003fa6270 */
[----:B------:R-:W-:Y:S01]  /*55f0*/  ISETP.GE.AND P4, PT, R4, R129, PT ;  /* 0x000000810400720c */ /* 0x000fe20003f86270 */
[----:B------:R-:W-:Y:S01]  /*5600*/  VIADD R4, R2, 0x38 ;  /* 0x0000003802047836 */ /* 0x000fe20000000000 */
[----:B------:R-:W-:Y:S02]  /*5610*/  FMNMX.FTZ R6, R25, R79, !PT ;  /* 0x0000004f19067209 */ /* 0x000fe40007810000 */
        /* <DEDUP_REMOVED lines=9> */
[C---:B------:R-:W-:Y:S02]  /*56b0*/  ISETP.GE.AND P4, PT, R6.reuse, R130, PT ;  /* 0x000000820600720c */ /* 0x040fe40003f86270 */
[----:B------:R-:W-:Y:S02]  /*56c0*/  FMNMX.FTZ R4, R19, R4, !PT ;  /* 0x0000000413047209 */ /* 0x000fe40007810000 */
[----:B------:R-:W-:Y:S02]  /*56d0*/  ISETP.GE.AND P6, PT, R6, R129, PT ;  /* 0x000000810600720c */ /* 0x000fe40003fc6270 */
[----:B------:R-:W-:Y:S02]  /*56e0*/  FSEL R141, R141, -INF , !P1 ;  /* 0xff8000008d8d7808 */ /* 0x000fe40004800000 */
[----:B------:R-:W-:-:S02]  /*56f0*/  FSEL R199, R199, -INF , !P5 ;  /* 0xff800000c7c77808 */ /* 0x000fc40006800000 */
[----:B------:R-:W-:Y:S01]  /*5700*/  FMNMX.FTZ R6, R91, R4, !PT ;  /* 0x000000045b067209 */ /* 0x000fe20007810000 */
[----:B------:R-:W-:Y:S01]  /*5710*/  VIADD R4, R2, 0x48 ;  /* 0x0000004802047836 */ /* 0x000fe20000000000 */
[C---:B------:R-:W-:Y:S02]  /*5720*/  ISETP.GE.AND P1, PT, R0.reuse, R130, PT ;  /* 0x000000820000720c */ /* 0x040fe40003f26270 */
[----:B------:R-:W-:Y:S01]  /*5730*/  ISETP.GE.AND P5, PT, R0, R129, PT ;  /* 0x000000810000720c */ /* 0x000fe20003fa6270 */
[----:B------:R-:W-:Y:S01]  /*5740*/  VIADD R0, R2, 0x41 ;  /* 0x0000004102007836 */ /* 0x000fe20000000000 */
[----:B------:R-:W-:Y:S02]  /*5750*/  FMNMX.FTZ R6, R43, R6, !PT ;  /* 0x000000062b067209 */ /* 0x000fe40007810000 */
[----:B------:R-:W-:Y:S02]  /*5760*/  FSEL R197, R197, -INF , !P1 ;  /* 0xff800000c5c57808 */ /* 0x000fe40004800000 */
[----:B------:R-:W-:-:S02]  /*5770*/  FSEL R191, R191, -INF , !P5 ;  /* 0xff800000bfbf7808 */ /* 0x000fc40006800000 */
[----:B------:R-:W-:Y:S02]  /*5780*/  FSEL R151, R151, -INF , !P4 ;  /* 0xff80000097977808 */ /* 0x000fe40006000000 */
[-C--:B------:R-:W-:Y:S02]  /*5790*/  ISETP.GE.AND P1, PT, R0, R129.reuse, PT ;  /* 0x000000810000720c */ /* 0x080fe40003f26270 */
[C---:B------:R-:W-:Y:S02]  /*57a0*/  ISETP.GE.AND P5, PT, R4.reuse, R130, PT ;  /* 0x000000820400720c */ /* 0x040fe40003fa6270 */
[----:B------:R-:W-:Y:S02]  /*57b0*/  ISETP.GE.AND P4, PT, R4, R129, PT ;  /* 0x000000810400720c */ /* 0x000fe40003f86270 */
[----:B------:R-:W-:Y:S01]  /*57c0*/  FMNMX.FTZ R4, R109, R6, !PT ;  /* 0x000000066d047209 */ /* 0x000fe20007810000 */
[----:B------:R-:W-:Y:S01]  /*57d0*/  VIADD R6, R2, 0x70 ;  /* 0x0000007002067836 */ /* 0x000fe20000000000 */
[----:B------:R-:W-:-:S02]  /*57e0*/  FSEL R155, R155, -INF , !P1 ;  /* 0xff8000009b9b7808 */ /* 0x000fc40004800000 */
[----:B------:R-:W-:Y:S02]  /*57f0*/  FMNMX.FTZ R4, R207, R4, !PT ;  /* 0x00000004cf047209 */ /* 0x000fe40007810000 */
[C---:B------:R-:W-:Y:S02]  /*5800*/  ISETP.GE.AND P1, PT, R2.reuse, R129, PT ;  /* 0x000000810200720c */ /* 0x040fe40003f26270 */
[----:B------:R-:W-:Y:S02]  /*5810*/  FMNMX.FTZ R4, R209, R4, !PT ;  /* 0x00000004d1047209 */ /* 0x000fe40007810000 */
[----:B------:R-:W-:Y:S02]  /*5820*/  FSEL R81, R81, -INF , !P1 ;  /* 0xff80000051517808 */ /* 0x000fe40004800000 */
        /* <DEDUP_REMOVED lines=10> */
[----:B------:R-:W-:Y:S01]  /*58d0*/  ISETP.GE.AND P3, PT, R0, R130, PT ;  /* 0x000000820000720c */ /* 0x000fe20003f66270 */
[----:B------:R-:W-:Y:S01]  /*58e0*/  VIADD R0, R2, 0x49 ;  /* 0x0000004902007836 */ /* 0x000fe20000000000 */
[----:B------:R-:W-:Y:S02]  /*58f0*/  FMNMX.FTZ R24, R197, R24, !PT ;  /* 0x00000018c5187209 */ /* 0x000fe40007810000 */
[----:B------:R-:W-:Y:S02]  /*5900*/  FMNMX.FTZ R22, R9, R22, !PT ;  /* 0x0000001609167209 */ /* 0x000fe40007810000 */
[----:B------:R-:W-:Y:S02]  /*5910*/  FSEL R189, R189, -INF , !P3 ;  /* 0xff800000bdbd7808 */ /* 0x000fe40005800000 */
[----:B------:R-:W-:-:S02]  /*5920*/  FMNMX.FTZ R24, R151, R24, !PT ;  /* 0x0000001897187209 */ /* 0x000fc40007810000 */
[----:B------:R-:W-:Y:S02]  /*5930*/  FMNMX.FTZ R22, R15, R22, !PT ;  /* 0x000000160f167209 */ /* 0x000fe40007810000 */
[----:B------:R-:W-:Y:S02]  /*5940*/  FSEL R149, R149, -INF , !P6 ;  /* 0xff80000095957808 */ /* 0x000fe40007000000 */
[C---:B------:R-:W-:Y:S02]  /*5950*/  ISETP.GE.AND P6, PT, R0.reuse, R130, PT ;  /* 0x000000820000720c */ /* 0x040fe40003fc6270 */
[----:B------:R-:W-:Y:S01]  /*5960*/  ISETP.GE.AND P3, PT, R0, R129, PT ;  /* 0x000000810000720c */ /* 0x000fe20003f66270 */
[----:B------:R-:W-:Y:S01]  /*5970*/  VIADD R0, R2, 0x50 ;  /* 0x0000005002007836 */ /* 0x000fe20000000000 */
[----:B------:R-:W-:Y:S02]  /*5980*/  FSEL R147, R147, -INF , !P5 ;  /* 0xff80000093937808 */ /* 0x000fe40006800000 */
[----:B------:R-:W-:-:S02]  /*5990*/  FMNMX.FTZ R24, R189, R24, !PT ;  /* 0x00000018bd187209 */ /* 0x000fc40007810000 */
[----:B------:R-:W-:Y:S02]  /*59a0*/  FMNMX.FTZ R22, R13, R22, !PT ;  /* 0x000000160d167209 */ /* 0x000fe40007810000 */
[----:B------:R-:W-:Y:S02]  /*59b0*/  ISETP.GE.AND P5, PT, R0, R130, PT ;  /* 0x000000820000720c */ /* 0x000fe40003fa6270 */
[----:B------:R-:W-:Y:S02]  /*59c0*/  FSEL R187, R187, -INF , !P6 ;  /* 0xff800000bbbb7808 */ /* 0x000fe40007000000 */
[----:B------:R-:W-:Y:S02]  /*59d0*/  FMNMX.FTZ R24, R147, R24, !PT ;  /* 0x0000001893187209 */ /* 0x000fe40007810000 */
[----:B------:R-:W-:Y:S02]  /*59e0*/  FMNMX.FTZ R22, R67, R22, !PT ;  /* 0x0000001643167209 */ /* 0x000fe40007810000 */
[----:B------:R-:W-:-:S02]  /*59f0*/  FSEL R145, R145, -INF , !P4 ;  /* 0xff80000091917808 */ /* 0x000fc40006000000 */
        /* <DEDUP_REMOVED lines=32> */
[----:B------:R-:W-:Y:S01]  /*5c00*/  ISETP.GE.AND P1, PT, R0, R129, PT ;  /* 0x000000810000720c */ /* 0x000fe20003f26270 */
[----:B------:R-:W-:Y:S01]  /*5c10*/  VIADD R0, R2, 0x78 ;  /* 0x0000007802007836 */ /* 0x000fe20000000000 */
        /* <DEDUP_REMOVED lines=52> */
[----:B------:R-:W-:Y:S02]  /*5f60*/  FSEL R33, R33, -INF , !P3 ;  /* 0xff80000021217808 */ /* 0x000fe40005800000 */
        /* <DEDUP_REMOVED lines=9> */
[--C-:B------:R-:W-:Y:S01]  /*6000*/  FFMA.FTZ R48, R79, UR11, -R34.reuse ;  /* 0x0000000b4f307c23 */ /* 0x100fe20008010822 */
[--C-:B------:R-:W-:Y:S01]  /*6010*/  FFMA.FTZ R45, R83, UR11, -R34.reuse ;  /* 0x0000000b532d7c23 */ /* 0x100fe20008010822 */
[--C-:B------:R-:W-:Y:S01]  /*6020*/  FFMA.FTZ R38, R17, UR11, -R34.reuse ;  /* 0x0000000b11267c23 */ /* 0x100fe20008010822 */
[----:B------:R-:W1:Y:S01]  /*6030*/  SHFL.BFLY PT, R25, R4, 0x1, 0x1f ;  /* 0x0c201f0004197f89 */ /* 0x000e6200000e0000 */
        /* <DEDUP_REMOVED lines=25> */
[----:B------:R-:W1:Y:S01]  /*61d0*/  MUFU.EX2 R38, R38 ;  /* 0x0000002600267308 */ /* 0x000e620000000800 */
[----:B--2---:R-:W-:Y:S01]  /*61e0*/  F2FP.BF16.F32.PACK_AB R68, R48, R111 ;  /* 0x0000006f3044723e */ /* 0x004fe200000010ff */
[----:B------:R-:W-:Y:S01]  /*61f0*/  FFMA.FTZ R104, R127, UR11, -R34 ;  /* 0x0000000b7f687c23 */ /* 0x000fe20008010822 */
[C---:B------:R-:W-:Y:S01]  /*6200*/  FMUL.FTZ R32, R0.reuse, UR11 ;  /* 0x0000000b00207c20 */ /* 0x040fe20008410000 */
[----:B------:R-:W-:Y:S01]  /*6210*/  FSETP.NEU.FTZ.AND P1, PT, R0, -INF , PT ;  /* 0xff8000000000780b */ /* 0x000fe20003f3d000 */
[----:B------:R-:W-:Y:S01]  /*6220*/  FADD.FTZ R116, R111, R48 ;  /* 0x000000306f747221 */ /* 0x000fe20000010000 */
[--C-:B------:R-:W-:Y:S01]  /*6230*/  FFMA.FTZ R65, R65, UR11, -R34.reuse ;  /* 0x0000000b41417c23 */ /* 0x100fe20008010822 */
[--C-:B------:R-:W-:Y:S01]  /*6240*/  FFMA.FTZ R48, R61, UR11, -R34.reuse ;  /* 0x0000000b3d307c23 */ /* 0x100fe20008010822 */
[----:B------:R-:W-:Y:S01]  /*6250*/  FSEL R32, R32, RZ, P1 ;  /* 0x000000ff20207208 */ /* 0x000fe20000800000 */
[----:B------:R-:W-:Y:S01]  /*6260*/  MUFU.EX2 R27, R27 ;  /* 0x0000001b001b7308 */ /* 0x000fe20000000800 */
[----:B------:R-:W-:Y:S01]  /*6270*/  FFMA.FTZ R59, R59, UR11, -R34 ;  /* 0x0000000b3b3b7c23 */ /* 0x000fe20008010822 */
[----:B------:R-:W-:-:S02]  /*6280*/  LEA R190, P1, R128, UR8, 0x1 ;  /* 0x0000000880be7c11 */ /* 0x000fc4000f8208ff */
[--C-:B------:R-:W-:Y:S01]  /*6290*/  FFMA.FTZ R119, R81, UR11, -R32.reuse ;  /* 0x0000000b51777c23 */ /* 0x100fe20008010820 */
[--C-:B------:R-:W-:Y:S01]  /*62a0*/  FFMA.FTZ R52, R11, UR11, -R32.reuse ;  /* 0x0000000b0b347c23 */ /* 0x100fe20008010820 */
[--C-:B------:R-:W-:Y:S01]  /*62b0*/  FFMA.FTZ R53, R85, UR11, -R32.reuse ;  /* 0x0000000b55357c23 */ /* 0x100fe20008010820 */
[--C-:B------:R-:W-:Y:S01]  /*62c0*/  FFMA.FTZ R36, R7, UR11, -R32.reuse ;  /* 0x0000000b07247c23 */ /* 0x100fe20008010820 */
[----:B------:R-:W2:Y:S01]  /*62d0*/  LDSM.16.MT88.4 R84, [R164+0x6000] ;  /* 0x00600000a454783b */ /* 0x000ea20000004200 */
[--C-:B------:R-:W-:Y:S01]  /*62e0*/  FFMA.FTZ R24, R9, UR11, -R32.reuse ;  /* 0x0000000b09187c23 */ /* 0x100fe20008010820 */
[----:B------:R-:W-:Y:S01]  /*62f0*/  MUFU.EX2 R119, R119 ;  /* 0x0000007700777308 */ /* 0x000fe20000000800 */
[----:B-1----:R-:W-:Y:S01]  /*6300*/  F2FP.BF16.F32.PACK_AB R70, R38, R45 ;  /* 0x0000002d2646723e */ /* 0x002fe200000010ff */
[----:B------:R-:W1:Y:S01]  /*6310*/  LDSM.16.MT88.4 R4, [R162+0x6000] ;  /* 0x00600000a204783b */ /* 0x000e620000004200 */
[--C-:B------:R-:W-:Y:S01]  /*6320*/  FFMA.FTZ R43, R89, UR11, -R32.reuse ;  /* 0x0000000b592b7c23 */ /* 0x100fe20008010820 */
[--C-:B------:R-:W-:Y:S01]  /*6330*/  FFMA.FTZ R22, R15, UR11, -R32.reuse ;  /* 0x0000000b0f167c23 */ /* 0x100fe20008010820 */
[--C-:B------:R-:W-:Y:S01]  /*6340*/  FFMA.FTZ R3, R13, UR11, -R32.reuse ;  /* 0x0000000b0d037c23 */ /* 0x100fe20008010820 */
[----:B------:R-:W3:Y:S01]  /*6350*/  LDSM.16.MT88.4 R8, [R166+0x6800] ;  /* 0x00680000a608783b */ /* 0x000ee20000004200 */
[--C-:B------:R-:W-:Y:S01]  /*6360*/  FFMA.FTZ R107, R67, UR11, -R32.reuse ;  /* 0x0000000b436b7c23 */ /* 0x100fe20008010820 */
[----:B------:R-:W4:Y:S01]  /*6370*/  MUFU.EX2 R52, R52 ;  /* 0x0000003400347308 */ /* 0x000f220000000800 */
[--C-:B------:R-:W-:Y:S01]  /*6380*/  FFMA.FTZ R44, R203, UR11, -R32.reuse ;  /* 0x0000000bcb2c7c23 */ /* 0x100fe20008010820 */
[----:B------:R-:W5:Y:S01]  /*6390*/  LDSM.16.MT88.4 R12, [R162+0x6800] ;  /* 0x00680000a20c783b */ /* 0x000f620000004200 */
        /* <DEDUP_REMOVED lines=14> */
[----:B----4-:R-:W-:Y:S01]  /*6480*/  F2FP.BF16.F32.PACK_AB R69, R52, R119 ;  /* 0x000000773445723e */ /* 0x010fe200000010ff */
[--C-:B------:R-:W-:Y:S01]  /*6490*/  FFMA.FTZ R115, R115, UR11, -R32.reuse ;  /* 0x0000000b73737c23 */ /* 0x100fe20008010820 */
[----:B------:R-:W-:Y:S01]  /*64a0*/  FFMA.FTZ R106, R113, UR11, -R32 ;  /* 0x0000000b716a7c23 */ /* 0x000fe20008010820 */
[----:B------:R-:W-:Y:S01]  /*64b0*/  FADD.FTZ R118, R119, R52 ;  /* 0x0000003477767221 */ /* 0x000fe20000010000 */
[----:B------:R-:W-:Y:S01]  /*64c0*/  FFMA.FTZ R52, R63, UR11, -R34 ;  /* 0x0000000b3f347c23 */ /* 0x000fe20008010822 */
[--C-:B------:R-:W-:Y:S01]  /*64d0*/  FFMA.FTZ R57, R57, UR11, -R32.reuse ;  /* 0x0000000b39397c23 */ /* 0x100fe20008010820 */
[--C-:B------:R-:W-:Y:S01]  /*64e0*/  FFMA.FTZ R114, R55, UR11, -R32.reuse ;  /* 0x0000000b37727c23 */ /* 0x100fe20008010820 */
[----:B------:R-:W4:Y:S01]  /*64f0*/  MUFU.EX2 R26, R26 ;  /* 0x0000001a001a7308 */ /* 0x000f220000000800 */
[----:B------:R-:W-:Y:S01]  /*6500*/  FFMA.FTZ R112, R49, UR11, -R32 ;  /* 0x0000000b31707c23 */ /* 0x000fe20008010820 */
[----:B------:R-:W-:Y:S01]  /*6510*/  FFMA.FTZ R191, R37, UR11, -R34 ;  /* 0x0000000b25bf7c23 */ /* 0x000fe20008010822 */
[--C-:B------:R-:W-:Y:S01]  /*6520*/  FFMA.FTZ R35, R35, UR11, -R32.reuse ;  /* 0x0000000b23237c23 */ /* 0x100fe20008010820 */
[----:B------:R-:W-:Y:S01]  /*6530*/  FFMA.FTZ R192, R33, UR11, -R32 ;  /* 0x0000000b21c07c23 */ /* 0x000fe20008010820 */
[----:B------:R-:W-:-:S03]  /*6540*/  LEA.HI.X R189, R128, UR9, R103, 0x1, P1 ;  /* 0x0000000980bd7c11 */ /* 0x000fc600088f0c67 */
[----:B------:R-:W-:Y:S01]  /*6550*/  MUFU.EX2 R25, R25 ;  /* 0x0000001900197308 */ /* 0x000fe20000000800 */
[----:B--2---:R-:W-:Y:S01]  /*6560*/  F2FP.BF16.F32.PACK_AB R71, R36, R53 ;  /* 0x000000352447723e */ /* 0x004fe200000010ff */
[----:B------:R-:W-:-:S04]  /*6570*/  FADD.FTZ R53, R53, R118 ;  /* 0x0000007635357221 */ /* 0x000fc80000010000 */
[----:B------:R-:W-:Y:S02]  /*6580*/  FADD.FTZ R36, R36, R53 ;  /* 0x0000003524247221 */ /* 0x000fe40000010000 */
[C---:B------:R-:W-:Y:S01]  /*6590*/  HMMA.16816.F32.BF16 R96, R68.reuse, R92, RZ ;  /* 0x0000005c4460723c */ /* 0x040fe200000418ff */
[----:B------:R-:W-:Y:S05]  /*65a0*/  MUFU.EX2 R20, R20 ;  /* 0x0000001400147308 */ /* 0x000fea0000000800 */
[C---:B------:R-:W-:Y:S03]  /*65b0*/  HMMA.16816.F32.BF16 R92, R68.reuse, R94, RZ ;  /* 0x0000005e445c723c */ /* 0x040fe600000418ff */
[----:B------:R-:W-:Y:S03]  /*65c0*/  MUFU.EX2 R43, R43 ;  /* 0x0000002b002b7308 */ /* 0x000fe60000000800 */
[C---:B------:R-:W-:Y:S05]  /*65d0*/  HMMA.16816.F32.BF16 R88, R68.reuse, R84, RZ ;  /* 0x000000544458723c */ /* 0x040fea00000418ff */
[----:B------:R-:W2:Y:S01]  /*65e0*/  MUFU.EX2 R24, R24 ;  /* 0x0000001800187308 */ /* 0x000ea20000000800 */
[C---:B------:R-:W-:Y:S06]  /*65f0*/  HMMA.16816.F32.BF16 R80, R68.reuse, R76, RZ ;  /* 0x0000004c4450723c */ /* 0x040fec00000418ff */
[C---:B------:R-:W-:Y:S01]  /*6600*/  HMMA.16816.F32.BF16 R84, R68.reuse, R86, RZ ;  /* 0x000000564454723c */ /* 0x040fe200000418ff */
[----:B------:R-:W-:Y:S05]  /*6610*/  MUFU.EX2 R22, R22 ;  /* 0x0000001600167308 */ /* 0x000fea0000000800 */
[C---:B------:R-:W-:Y:S03]  /*6620*/  HMMA.16816.F32.BF16 R76, R68.reuse, R78, RZ ;  /* 0x0000004e444c723c */ /* 0x040fe600000418ff */
[----:B------:R-:W3:Y:S03]  /*6630*/  MUFU.EX2 R3, R3 ;  /* 0x0000000300037308 */ /* 0x000ee60000000800 */
[C---:B-1----:R-:W-:Y:S05]  /*6640*/  HMMA.16816.F32.BF16 R72, R68.reuse, R4, RZ ;  /* 0x000000044448723c */ /* 0x042fea00000418ff */
[----:B------:R-:W-:Y:S01]  /*6650*/  MUFU.EX2 R109, R109 ;  /* 0x0000006d006d7308 */ /* 0x000fe20000000800 */
[----:B------:R-:W-:Y:S01]  /*6660*/  HMMA.16816.F32.BF16 R68, R68, R6, RZ ;  /* 0x000000064444723c */ /* 0x000fe200000418ff */
[----:B----4-:R-:W-:-:S02]  /*6670*/  F2FP.BF16.F32.PACK_AB R4, R26, R27 ;  /* 0x0000001b1a04723e */ /* 0x010fc400000010ff */
[----:B--2---:R-:W-:Y:S01]  /*6680*/  F2FP.BF16.F32.PACK_AB R5, R24, R43 ;  /* 0x0000002b1805723e */ /* 0x004fe200000010ff */
[----:B------:R-:W-:Y:S01]  /*6690*/  FADD.FTZ R43, R43, R36 ;  /* 0x000000242b2b7221 */ /* 0x000fe20000010000 */
[----:B------:R-:W-:Y:S02]  /*66a0*/  FFMA.FTZ R36, R23, UR11, -R32 ;  /* 0x0000000b17247c23 */ /* 0x000fe40008010820 */
[----:B------:R-:W-:Y:S01]  /*66b0*/  F2FP.BF16.F32.PACK_AB R6, R20, R25 ;  /* 0x000000191406723e */ /* 0x000fe200000010ff */
[----:B------:R-:W1:Y:S01]  /*66c0*/  MUFU.EX2 R46, R46 ;  /* 0x0000002e002e7308 */ /* 0x000e620000000800 */
[----:B---3--:R-:W-:-:S07]  /*66d0*/  F2FP.BF16.F32.PACK_AB R7, R3, R22 ;  /* 0x000000160307723e */ /* 0x008fce00000010ff */
[C---:B------:R-:W-:Y:S01]  /*66e0*/  HMMA.16816.F32.BF16 R96, R4.reuse, R8, R96 ;  /* 0x000000080460723c */ /* 0x040fe20000041860 */
[----:B------:R-:W-:Y:S05]  /*66f0*/  MUFU.EX2 R105, R105 ;  /* 0x0000006900697308 */ /* 0x000fea0000000800 */
[C---:B------:R-:W-:Y:S01]  /*6700*/  HMMA.16816.F32.BF16 R92, R4.reuse, R10, R92 ;  /* 0x0000000a045c723c */ /* 0x040fe2000004185c */
[----:B------:R-:W2:Y:S02]  /*6710*/  LDSM.16.MT88.4 R8, [R163+0x6800] ;  /* 0x00680000a308783b */ /* 0x000ea40000004200 */
[----:B------:R-:W3:Y:S03]  /*6720*/  MUFU.EX2 R42, R42 ;  /* 0x0000002a002a7308 */ /* 0x000ee60000000800 */
[C---:B------:R-:W-:Y:S05]  /*6730*/  HMMA.16816.F32.BF16 R88, R4.reuse, R16, R88 ;  /* 0x000000100458723c */ /* 0x040fea0000041858 */
[----:B------:R-:W-:Y:S01]  /*6740*/  MUFU.EX2 R107, R107 ;  /* 0x0000006b006b7308 */ /* 0x000fe20000000800 */
[C---:B------:R-:W-:Y:S01]  /*6750*/  HMMA.16816.F32.BF16 R84, R4.reuse, R18, R84 ;  /* 0x000000120454723c */ /* 0x040fe20000041854 */
[----:B------:R-:W4:Y:S05]  /*6760*/  LDSM.16.MT88.4 R16, [R164+0x7000] ;  /* 0x00700000a410783b */ /* 0x000f2a0000004200 */
[C---:B-----5:R-:W-:Y:S01]  /*6770*/  HMMA.16816.F32.BF16 R72, R4.reuse, R12, R72 ;  /* 0x0000000c0448723c */ /* 0x060fe20000041848 */
        /* <DEDUP_REMOVED lines=12> */
[----:B-----5:R-:W-:-:S03]  /*6840*/  F2FP.BF16.F32.PACK_AB R5, R44, R107 ;  /* 0x0000006b2c05723e */ /* 0x020fc600000010ff */
[----:B------:R-:W-:Y:S01]  /*6850*/  MUFU.EX2 R139, R139 ;  /* 0x0000008b008b7308 */ /* 0x000fe20000000800 */
[----:B------:R-:W-:-:S07]  /*6860*/  F2FP.BF16.F32.PACK_AB R7, R40, R67 ;  /* 0x000000432807723e */ /* 0x000fce00000010ff */
[----:B------:R-:W1:Y:S01]  /*6870*/  MUFU.EX2 R54, R54 ;  /* 0x0000003600367308 */ /* 0x000e620000000800 */
[C---:B----4-:R-:W-:Y:S06]  /*6880*/  HMMA.16816.F32.BF16 R88, R4.reuse, R16, R88 ;  /* 0x000000100458723c */ /* 0x050fec0000041858 */
[C---:B------:R-:W-:Y:S01]  /*6890*/  HMMA.16816.F32.BF16 R84, R4.reuse, R18, R84 ;  /* 0x000000120454723c */ /* 0x040fe20000041854 */
[----:B------:R-:W-:Y:S01]  /*68a0*/  MUFU.EX2 R141, R141 ;  /* 0x0000008d008d7308 */ /* 0x000fe20000000800 */
[----:B------:R-:W-:Y:S04]  /*68b0*/  LDSM.16.MT88.4 R16, [R164+0x7800] ;  /* 0x00780000a410783b */ /* 0x000fe80000004200 */
[C---:B------:R-:W-:Y:S03]  /*68c0*/  HMMA.16816.F32.BF16 R72, R4.reuse, R12, R72 ;  /* 0x0000000c0448723c */ /* 0x040fe60000041848 */
[----:B------:R-:W3:Y:S03]  /*68d0*/  MUFU.EX2 R56, R56 ;  /* 0x0000003800387308 */ /* 0x000ee60000000800 */
[C---:B------:R-:W-:Y:S01]  /*68e0*/  HMMA.16816.F32.BF16 R68, R4.reuse, R14, R68 ;  /* 0x0000000e0444723c */ /* 0x040fe20000041844 */
[----:B------:R-:W-:Y:S04]  /*68f0*/  LDSM.16.MT88.4 R12, [R162+0x7800] ;  /* 0x00780000a20c783b */ /* 0x000fe80000004200 */
[----:B------:R-:W-:Y:S01]  /*6900*/  MUFU.EX2 R137, R137 ;  /* 0x0000008900897308 */ /* 0x000fe20000000800 */
[C---:B--2---:R-:W-:Y:S06]  /*6910*/  HMMA.16816.F32.BF16 R96, R4.reuse, R8, R96 ;  /* 0x000000080460723c */ /* 0x044fec0000041860 */
[C---:B------:R-:W-:Y:S01]  /*6920*/  HMMA.16816.F32.BF16 R92, R4.reuse, R10, R92 ;  /* 0x0000000a045c723c */ /* 0x040fe2000004185c */
[----:B------:R-:W2:Y:S01]  /*6930*/  LDSM.16.MT88.4 R8, [R163+0x7000] ;  /* 0x00700000a308783b */ /* 0x000ea20000004200 */
        /* <DEDUP_REMOVED lines=56> */
[----:B------:R-:W-:Y:S08]  /*6cc0*/  MUFU.EX2 R191, R191 ;  /* 0x000000bf00bf7308 */ /* 0x000ff00000000800 */
[----:B------:R-:W-:Y:S08]  /*6cd0*/  MUFU.EX2 R36, R36 ;  /* 0x0000002400247308 */ /* 0x000ff00000000800 */
        /* <DEDUP_REMOVED lines=22> */
[----:B------:R-:W-:Y:S01]  /*6e40*/  FFMA.FTZ R6, R47, UR11, -R32 ;  /* 0x0000000b2f067c23 */ /* 0x000fe20008010820 */
[----:B------:R-:W-:Y:S01]  /*6e50*/  FADD.FTZ R5, R45, R116 ;  /* 0x000000742d057221 */ /* 0x000fe20000010000 */
[----:B------:R-:W-:Y:S01]  /*6e60*/  F2FP.BF16.F32.PACK_AB R10, R59, R48 ;  /* 0x000000303b0a723e */ /* 0x000fe200000010ff */
[--C-:B------:R-:W-:Y:S01]  /*6e70*/  FFMA.FTZ R47, R41, UR11, -R34.reuse ;  /* 0x0000000b292f7c23 */ /* 0x100fe20008010822 */
[----:B------:R-:W1:Y:S01]  /*6e80*/  MUFU.EX2 R45, R6 ;  /* 0x00000006002d7308 */ /* 0x000e620000000800 */
[----:B------:R-:W-:Y:S01]  /*6e90*/  FADD.FTZ R4, R38, R5 ;  /* 0x0000000526047221 */ /* 0x000fe20000010000 */
[--C-:B------:R-:W-:Y:S01]  /*6ea0*/  FFMA.FTZ R41, R39, UR11, -R34.reuse ;  /* 0x0000000b27297c23 */ /* 0x100fe20008010822 */
[----:B------:R-:W-:Y:S02]  /*6eb0*/  FFMA.FTZ R38, R51, UR11, -R34 ;  /* 0x0000000b33267c23 */ /* 0x000fe40008010822 */
[----:B------:R-:W-:-:S03]  /*6ec0*/  FADD.FTZ R27, R27, R4 ;  /* 0x000000041b1b7221 */ /* 0x000fc60000010000 */
[----:B------:R-:W-:Y:S01]  /*6ed0*/  MUFU.EX2 R37, R47 ;  /* 0x0000002f00257308 */ /* 0x000fe20000000800 */
[----:B------:R-:W-:-:S04]  /*6ee0*/  FADD.FTZ R26, R26, R27 ;  /* 0x0000001b1a1a7221 */ /* 0x000fc80000010000 */
[----:B------:R-:W-:-:S03]  /*6ef0*/  FADD.FTZ R39, R25, R26 ;  /* 0x0000001a19277221 */ /* 0x000fc60000010000 */
[----:B------:R-:W2:Y:S01]  /*6f00*/  MUFU.EX2 R38, R38 ;  /* 0x0000002600267308 */ /* 0x000ea20000000800 */
[----:B-1----:R-:W-:Y:S01]  /*6f10*/  F2FP.BF16.F32.PACK_AB R11, R45, R112 ;  /* 0x000000702d0b723e */ /* 0x002fe200000010ff */
[----:B------:R-:W1:Y:S06]  /*6f20*/  LDSM.16.MT88.4 R4, [R163+0x9000] ;  /* 0x00900000a304783b */ /* 0x000e6c0000004200 */
[C---:B------:R-:W-:Y:S01]  /*6f30*/  HMMA.16816.F32.BF16 R96, R8.reuse, R16, R96 ;  /* 0x000000100860723c */ /* 0x040fe20000041860 */
[----:B------:R-:W3:Y:S05]  /*6f40*/  MUFU.EX2 R34, R41 ;  /* 0x0000002900227308 */ /* 0x000eea0000000800 */
[C---:B------:R-:W-:Y:S01]  /*6f50*/  HMMA.16816.F32.BF16 R92, R8.reuse, R18, R92 ;  /* 0x00000012085c723c */ /* 0x040fe2000004185c */
[----:B------:R-:W-:Y:S01]  /*6f60*/  FADD.FTZ R17, R24, R43 ;  /* 0x0000002b18117221 */ /* 0x000fe20000010000 */
[----:B------:R-:W-:Y:S01]  /*6f70*/  FADD.FTZ R16, R20, R39 ;  /* 0x0000002714107221 */ /* 0x000fe20000010000 */
[----:B------:R-:W4:Y:S03]  /*6f80*/  LDSM.16.MT88.4 R24, [R162+0x9000] ;  /* 0x00900000a218783b */ /* 0x000f260000004200 */
[----:B------:R-:W-:Y:S01]  /*6f90*/  FADD.FTZ R109, R109, R16 ;  /* 0x000000106d6d7221 */ /* 0x000fe20000010000 */
[----:B------:R-:W-:Y:S01]  /*6fa0*/  FADD.FTZ R18, R22, R17 ;  /* 0x0000001116127221 */ /* 0x000fe20000010000 */
[----:B------:R-:W-:Y:S01]  /*6fb0*/  FFMA.FTZ R17, R21, UR11, -R32 ;  /* 0x0000000b15117c23 */ /* 0x000fe20008010820 */
[C---:B------:R-:W-:Y:S01]  /*6fc0*/  HMMA.16816.F32.BF16 R88, R8.reuse, R12, R88 ;  /* 0x0000000c0858723c */ /* 0x040fe20000041858 */
[----:B------:R-:W-:Y:S01]  /*6fd0*/  FADD.FTZ R46, R46, R109 ;  /* 0x0000006d2e2e7221 */ /* 0x000fe20000010000 */
[----:B------:R-:W-:Y:S01]  /*6fe0*/  FADD.FTZ R18, R3, R18 ;  /* 0x0000001203127221 */ /* 0x000fe20000010000 */
[----:B------:R-:W-:Y:S01]  /*6ff0*/  LDSM.16.MT88.4 R20, [R166+0x9800] ;  /* 0x00980000a614783b */ /* 0x000fe20000004200 */
[----:B------:R5:W3:Y:S01]  /*7000*/  MUFU.EX2 R3, R17 ;  /* 0x0000001100037308 */ /* 0x000ae20000000800 */
[----:B------:R-:W-:Y:S01]  /*7010*/  FADD.FTZ R105, R105, R46 ;  /* 0x0000002e69697221 */ /* 0x000fe20000010000 */
[----:B------:R-:W-:Y:S01]  /*7020*/  FADD.FTZ R107, R107, R18 ;  /* 0x000000126b6b7221 */ /* 0x000fe20000010000 */
[----:B------:R-:W-:Y:S01]  /*7030*/  HMMA.16816.F32.BF16 R84, R8, R14, R84 ;  /* 0x0000000e0854723c */ /* 0x000fe20000041854 */
[----:B------:R-:W4:Y:S01]  /*7040*/  LDSM.16.MT88.4 R12, [R163+0x9800] ;  /* 0x00980000a30c783b */ /* 0x000f220000004200 */
[----:B------:R-:W-:Y:S01]  /*7050*/  FADD.FTZ R42, R42, R105 ;  /* 0x000000692a2a7221 */ /* 0x000fe20000010000 */
[----:B------:R-:W-:-:S03]  /*7060*/  FADD.FTZ R44, R44, R107 ;  /* 0x0000006b2c2c7221 */ /* 0x000fc60000010000 */
[----:B------:R-:W-:Y:S01]  /*7070*/  FADD.FTZ R143, R143, R42 ;  /* 0x0000002a8f8f7221 */ /* 0x000fe20000010000 */
[----:B------:R-:W-:-:S03]  /*7080*/  FADD.FTZ R67, R67, R44 ;  /* 0x0000002c43437221 */ /* 0x000fc60000010000 */
[----:B------:R-:W-:Y:S01]  /*7090*/  FADD.FTZ R58, R58, R143 ;  /* 0x0000008f3a3a7221 */ /* 0x000fe20000010000 */
[----:B------:R-:W-:Y:S01]  /*70a0*/  FADD.FTZ R40, R40, R67 ;  /* 0x0000004328287221 */ /* 0x000fe20000010000 */
[C---:B-1----:R-:W-:Y:S01]  /*70b0*/  HMMA.16816.F32.BF16 R80, R8.reuse, R4, R80 ;  /* 0x000000040850723c */ /* 0x042fe20000041850 */
[----:B-----5:R-:W1:Y:S02]  /*70c0*/  LDSM.16.MT88.4 R16, [R164+0x9800] ;  /* 0x00980000a410783b */ /* 0x020e640000004200 */
[----:B------:R-:W-:Y:S01]  /*70d0*/  FADD.FTZ R141, R141, R40 ;  /* 0x000000288d8d7221 */ /* 0x000fe20000010000 */
[----:B------:R-:W-:Y:S02]  /*70e0*/  FADD.FTZ R139, R139, R58 ;  /* 0x0000003a8b8b7221 */ /* 0x000fe40000010000 */
[----:B------:R-:W-:Y:S01]  /*70f0*/  HMMA.16816.F32.BF16 R76, R8, R6, R76 ;  /* 0x00000006084c723c */ /* 0x000fe2000004184c */
[----:B------:R-:W-:Y:S01]  /*7100*/  FADD.FTZ R56, R56, R141 ;  /* 0x0000008d38387221 */ /* 0x000fe20000010000 */
[----:B------:R-:W-:Y:S01]  /*7110*/  FADD.FTZ R54, R54, R139 ;  /* 0x0000008b36367221 */ /* 0x000fe20000010000 */
[----:B--2---:R-:W-:-:S02]  /*7120*/  F2FP.BF16.F32.PACK_AB R4, R37, R38 ;  /* 0x000000262504723e */ /* 0x004fc400000010ff */
[----:B------:R-:W-:Y:S01]  /*7130*/  FADD.FTZ R137, R137, R56 ;  /* 0x0000003889897221 */ /* 0x000fe20000010000 */
[----:B------:R-:W-:Y:S01]  /*7140*/  FADD.FTZ R151, R151, R54 ;  /* 0x0000003697977221 */ /* 0x000fe20000010000 */
[----:B---3--:R-:W-:Y:S02]  /*7150*/  F2FP.BF16.F32.PACK_AB R6, R191, R34 ;  /* 0x00000022bf06723e */ /* 0x008fe400000010ff */
[----:B------:R-:W-:Y:S01]  /*7160*/  FADD.FTZ R50, R50, R137 ;  /* 0x0000008932327221 */ /* 0x000fe20000010000 */
[----:B------:R-:W-:Y:S01]  /*7170*/  FADD.FTZ R66, R66, R151 ;  /* 0x0000009742427221 */ /* 0x000fe20000010000 */
[----:B------:R-:W-:Y:S01]  /*7180*/  F2FP.BF16.F32.PACK_AB R5, R3, R36 ;  /* 0x000000240305723e */ /* 0x000fe200000010ff */
[----:B----4-:R-:W-:Y:S01]  /*7190*/  HMMA.16816.F32.BF16 R72, R8, R24, R72 ;  /* 0x000000180848723c */ /* 0x010fe20000041848 */
[----:B------:R-:W-:Y:S01]  /*71a0*/  FADD.FTZ R149, R149, R50 ;  /* 0x0000003295957221 */ /* 0x000fe20000010000 */
[----:B------:R-:W-:Y:S01]  /*71b0*/  F2FP.BF16.F32.PACK_AB R7, R192, R35 ;  /* 0x00000023c007723e */ /* 0x000fe200000010ff */
[----:B------:R-:W-:-:S02]  /*71c0*/  FADD.FTZ R147, R147, R66 ;  /* 0x0000004293937221 */ /* 0x000fc40000010000 */
[----:B------:R-:W-:Y:S01]  /*71d0*/  FADD.FTZ R64, R64, R149 ;  /* 0x0000009540407221 */ /* 0x000fe20000010000 */
[----:B------:R-:W-:Y:S01]  /*71e0*/  HMMA.16816.F32.BF16 R68, R8, R26, R68 ;  /* 0x0000001a0844723c */ /* 0x000fe20000041844 */
[----:B------:R-:W-:Y:S01]  /*71f0*/  FADD.FTZ R147, R62, R147 ;  /* 0x000000933e937221 */ /* 0x000fe20000010000 */
[----:B------:R-:W2:Y:S01]  /*7200*/  LDSM.16.MT88.4 R8, [R162+0x9800] ;  /* 0x00980000a208783b */ /* 0x000ea20000004200 */
[----:B------:R-:W-:-:S03]  /*7210*/  FADD.FTZ R145, R145, R64 ;  /* 0x0000004091917221 */ /* 0x000fc60000010000 */
[----:B------:R-:W-:Y:S01]  /*7220*/  HMMA.16816.F32.BF16 R80, R4, R12, R80 ;  /* 0x0000000c0450723c */ /* 0x000fe20000041850 */
[----:B------:R-:W-:-:S04]  /*7230*/  FADD.FTZ R60, R60, R145 ;  /* 0x000000913c3c7221 */ /* 0x000fc80000010000 */
[----:B------:R-:W-:Y:S01]  /*7240*/  FADD.FTZ R125, R125, R60 ;  /* 0x0000003c7d7d7221 */ /* 0x000fe20000010000 */
[----:B------:R-:W-:Y:S03]  /*7250*/  HMMA.16816.F32.BF16 R96, R4, R20, R96 ;  /* 0x000000140460723c */ /* 0x000fe60000041860 */
[----:B------:R-:W-:-:S03]  /*7260*/  FADD.FTZ R110, R110, R125 ;  /* 0x0000007d6e6e7221 */ /* 0x000fc60000010000 */
[----:B-1----:R-:W-:Y:S01]  /*7270*/  HMMA.16816.F32.BF16 R88, R4, R16, R88 ;  /* 0x000000100458723c */ /* 0x002fe20000041858 */
        /* <DEDUP_REMOVED lines=10> */
[C---:B------:R-:W-:Y:S01]  /*7320*/  HMMA.16816.F32.BF16 R76, R4.reuse, R14, R76 ;  /* 0x0000000e044c723c */ /* 0x040fe2000004184c */
[----:B------:R-:W-:Y:S02]  /*7330*/  FADD.FTZ R104, R104, R131 ;  /* 0x0000008368687221 */ /* 0x000fe40000010000 */
[----:B------:R-:W-:Y:S02]  /*7340*/  FADD.FTZ R45, R45, R112 ;  /* 0x000000702d2d7221 */ /* 0x000fe40000010000 */
[----:B------:R-:W-:Y:S01]  /*7350*/  FADD.FTZ R65, R65, R104 ;  /* 0x0000006841417221 */ /* 0x000fe20000010000 */
[----:B--2---:R-:W-:Y:S01]  /*7360*/  HMMA.16816.F32.BF16 R72, R4, R8, R72 ;  /* 0x000000080448723c */ /* 0x004fe20000041848 */
        /* <DEDUP_REMOVED lines=8> */
[----:B------:R-:W-:-:S04]  /*73f0*/  FADD.FTZ R38, R38, R59 ;  /* 0x0000003b26267221 */ /* 0x000fc80000010000 */
[----:B------:R-:W-:-:S04]  /*7400*/  FADD.FTZ R37, R37, R38 ;  /* 0x0000002625257221 */ /* 0x000fc80000010000 */
[----:B------:R-:W-:-:S04]  /*7410*/  FADD.FTZ R34, R34, R37 ;  /* 0x0000002522227221 */ /* 0x000fc80000010000 */
[----:B------:R-:W-:Y:S01]  /*7420*/  FADD.FTZ R191, R191, R34 ;  /* 0x00000022bfbf7221 */ /* 0x000fe20000010000 */
[----:B------:R-:W-:Y:S06]  /*7430*/  @!P2 BRA `(.L_x_5515) ;  /* 0x0000004400e8a947 */ /* 0x000fec0003800000 */
        /* <DEDUP_REMOVED lines=63> */
.L_x_5516:
[----:B------:R-:W-:-:S04]  /*7830*/  LEA R4, -R122, RZ, 0x7 ;  /* 0x000000ff7a047211 */ /* 0x000fc800078e39ff */
[----:B------:R-:W-:-:S07]  /*7840*/  SHF.R.S32.HI R3, RZ, 0x1f, R4 ;  /* 0x0000001fff037819 */ /* 0x000fce0000011404 */
.L_x_5517:
        /* <DEDUP_REMOVED lines=28> */
[CCC-:B------:R-:W-:Y:S01]  /*7a10*/  @!P1 LEA.HI.X R12, R122.reuse, R31.reuse, R123.reuse, 0x5, P4 ;  /* 0x0000001f7a0c9211 */ /* 0x1c0fe200020f2c7b */
[----:B------:R-:W-:Y:S01]  /*7a20*/  @!P1 IMAD R10, R123, 0x60, RZ ;  /* 0x000000607b0a9824 */ /* 0x000fe200078e02ff */
[C---:B------:R-:W-:Y:S01]  /*7a30*/  @!P1 LEA.HI.X R30, R122.reuse, R31, R123, 0x6, P2 ;  /* 0x0000001f7a1e9211 */ /* 0x040fe200010f347b */
[----:B------:R-:W-:Y:S01]  /*7a40*/  @!P1 IMAD.WIDE.U32 R18, R122, 0x70, R18 ;  /* 0x000000707a129825 */ /* 0x000fe200078e0012 */
[----:B------:R-:W-:-:S03]  /*7a50*/  @!P1 IADD3 R11, P2, R4, R11, RZ ;  /* 0x0000000b040b9210 */ /* 0x000fc60007f5e0ff */
[----:B------:R-:W-:Y:S01]  /*7a60*/  @!P1 IMAD.X R12, R3, 0x1, R12, P3 ;  /* 0x00000001030c9824 */ /* 0x000fe200018e060c */
[C---:B------:R-:W-:Y:S01]  /*7a70*/  @!P1 IADD3 R13, P3, R4.reuse, R20, RZ ;  /* 0x00000014040d9210 */ /* 0x040fe20007f7e0ff */
[----:B------:R-:W-:Y:S01]  /*7a80*/  @!P1 IMAD R14, R123, 0x70, RZ ;  /* 0x000000707b0e9824 */ /* 0x000fe200078e02ff */
[----:B------:R-:W-:Y:S01]  /*7a90*/  @!P1 LEA R20, P5, R9, UR6, 0x1 ;  /* 0x0000000609149c11 */ /* 0x000fe2000f8a08ff */
[C---:B------:R-:W-:Y:S01]  /*7aa0*/  @!P1 IMAD.X R30, R3.reuse, 0x1, R30, P2 ;  /* 0x00000001031e9824 */ /* 0x040fe200010e061e */
[----:B------:R-:W-:Y:S01]  /*7ab0*/  @!P1 IADD3 R4, P2, R4, R18, RZ ;  /* 0x0000001204049210 */ /* 0x000fe20007f5e0ff */
[----:B------:R-:W-:Y:S01]  /*7ac0*/  @!P1 IMAD.MOV.U32 R195, RZ, RZ, R193 ;  /* 0x000000ffffc39224 */ /* 0x000fe200078e00c1 */
[----:B------:R-:W-:Y:S02]  /*7ad0*/  @!P1 IADD3.X R10, R3, R10, R21, P3, !PT ;  /* 0x0000000a030a9210 */ /* 0x000fe40001ffe415 */
[----:B------:R-:W-:Y:S02]  /*7ae0*/  @!P1 LEA R18, P4, R11, UR6, 0x1 ;  /* 0x000000060b129c11 */ /* 0x000fe4000f8808ff */
[----:B------:R-:W-:Y:S01]  /*7af0*/  @!P1 LEA.HI.X R21, R9, UR7, R12, 0x1, P5 ;  /* 0x0000000709159c11 */ /* 0x000fe2000a8f0c0c */
[----:B------:R-:W-:Y:S01]  /*7b00*/  @!PT LDS RZ, [RZ] ;  /* 0x00000000fffff984 */ /* 0x000fe20000000800 */
[----:B------:R-:W-:Y:S01]  /*7b10*/  @!PT LDS RZ, [RZ] ;  /* 0x00000000fffff984 */ /* 0x000fe20000000800 */
[----:B------:R-:W-:Y:S01]  /*7b20*/  @!PT LDS RZ, [RZ] ;  /* 0x00000000fffff984 */ /* 0x000fe20000000800 */
[----:B------:R-:W-:Y:S01]  /*7b30*/  @!P1 LDGSTS.E.BYPASS.LTC128B.128 [R180+0x6000], desc[UR12][R194.64] ;  /* 0x06000000c2b49fae */ /* 0x000fe2000b901d4c */
[----:B------:R-:W-:-:S02]  /*7b40*/  @!P1 LEA R24, P5, R6, UR6, 0x1 ;  /* 0x0000000606189c11 */ /* 0x000fc4000f8a08ff */
[----:B------:R-:W-:Y:S01]  /*7b50*/  @!P1 IADD3.X R3, R3, R19, R14, P2, !PT ;  /* 0x0000001303039210 */ /* 0x000fe200017fe40e */
        /* <DEDUP_REMOVED lines=8> */
[----:B------:R-:W-:Y:S01]  /*7be0*/  @!P1 LEA R34, P3, R13, UR6, 0x1 ;  /* 0x000000060d229c11 */ /* 0x000fe2000f8608ff */
[----:B------:R-:W-:Y:S01]  /*7bf0*/  @P1 STS.128 [R180+0x7000], RZ ;  /* 0x007000ffb4001388 */ /* 0x000fe20000000c00 */
[----:B------:R-:W-:-:S02]  /*7c00*/  @!P1 LEA R32, P2, R4, UR6, 0x1 ;  /* 0x0000000604209c11 */ /* 0x000fc4000f8408ff */
[----:B------:R-:W-:Y:S01]  /*7c10*/  @!P1 LEA.HI.X R37, R8, UR7, R7, 0x1, P4 ;  /* 0x0000000708259c11 */ /* 0x000fe2000a0f0c07 */
[----:B------:R-:W-:Y:S01]  /*7c20*/  @!PT LDS RZ, [RZ] ;  /* 0x00000000fffff984 */ /* 0x000fe20000000800 */
[----:B------:R-:W-:Y:S01]  /*7c30*/  @!PT LDS RZ, [RZ] ;  /* 0x00000000fffff984 */ /* 0x000fe20000000800 */
[----:B------:R-:W-:Y:S01]  /*7c40*/  @!PT LDS RZ, [RZ] ;  /* 0x00000000fffff984 */ /* 0x000fe20000000800 */
[----:B------:R1:W-:Y:S01]  /*7c50*/  @!P1 LDGSTS.E.BYPASS.LTC128B.128 [R180+0x7000], desc[UR12][R20.64] ;  /* 0x0700000014b49fae */ /* 0x0003e2000b901d4c */
        /* <DEDUP_REMOVED lines=29> */
[----:B------:R-:W1:Y:S04]  /*7e30*/  LDSM.16.M88.4 R12, [R171+0x2000] ;  /* 0x00200000ab0c783b */ /* 0x000e680000000200 */
[----:B------:R-:W-:Y:S04]  /*7e40*/  LDSM.16.M88.4 R104, [R170] ;  /* 0x00000000aa68783b */ /* 0x000fe80000000200 */
[----:B------:R-:W-:Y:S04]  /*7e50*/  LDSM.16.M88.4 R28, [R165+0x2000] ;  /* 0x00200000a51c783b */ /* 0x000fe80000000200 */
[----:B------:R-:W5:Y:S04]  /*7e60*/  LDSM.16.M88.4 R4, [R171+0x2800] ;  /* 0x00280000ab04783b */ /* 0x000f680000000200 */
[----:B------:R-:W4:Y:S04]  /*7e70*/  LDSM.16.M88.4 R52, [R171+0x3800] ;  /* 0x00380000ab34783b */ /* 0x000f280000000200 */
[----:B------:R-:W4:Y:S04]  /*7e80*/  LDSM.16.M88.4 R44, [R171+0x4000] ;  /* 0x00400000ab2c783b */ /* 0x000f280000000200 */
[----:B--2---:R-:W2:Y:S04]  /*7e90*/  LDSM.16.M88.4 R24, [R165+0x2800] ;  /* 0x00280000a518783b */ /* 0x004ea80000000200 */
[----:B------:R-:W2:Y:S04]  /*7ea0*/  LDSM.16.M88.4 R60, [R171+0x3000] ;  /* 0x00300000ab3c783b */ /* 0x000ea80000000200 */
[----:B---3--:R-:W3:Y:S04]  /*7eb0*/  LDSM.16.M88.4 R36, [R171+0x4800] ;  /* 0x00480000ab24783b */ /* 0x008ee80000000200 */
[----:B------:R-:W-:Y:S01]  /*7ec0*/  LDSM.16.M88.4 R116, [R171+0x5800] ;  /* 0x00580000ab74783b */ /* 0x000fe20000000200 */
[C---:B-1----:R-:W-:Y:S03]  /*7ed0*/  HMMA.16816.F32.BF16 R16, R20.reuse, R12, RZ ;  /* 0x0000000c1410723c */ /* 0x042fe600000418ff */
[----:B------:R-:W-:Y:S04]  /*7ee0*/  LDSM.16.M88.4 R112, [R165+0x3800] ;  /* 0x00380000a570783b */ /* 0x000fe80000000200 */
[----:B------:R-:W-:Y:S01]  /*7ef0*/  LDSM.16.M88.4 R108, [R165+0x4000] ;  /* 0x00400000a56c783b */ /* 0x000fe20000000200 */
[C---:B------:R-:W-:Y:S03]  /*7f00*/  HMMA.16816.F32.BF16 R12, R20.reuse, R14, RZ ;  /* 0x0000000e140c723c */ /* 0x040fe600000418ff */
[----:B------:R-:W-:Y:S03]  /*7f10*/  LDSM.16.M88.4 R124, [R165+0x3000] ;  /* 0x00300000a57c783b */ /* 0x000fe60000000200 */
[C---:B-----5:R-:W-:Y:S01]  /*7f20*/  HMMA.16816.F32.BF16 R8, R20.reuse, R4, RZ ;  /* 0x000000041408723c */ /* 0x060fe200000418ff */
[----:B------:R-:W0:Y:S05]  /*7f30*/  LDGDEPBAR ;  /* 0x00000000000079af */ /* 0x000e2a0000000000 */
[----:B------:R-:W-:Y:S06]  /*7f40*/  HMMA.16816.F32.BF16 R4, R20, R6, RZ ;  /* 0x000000061404723c */ /* 0x000fec00000418ff */
[C---:B------:R-:W-:Y:S06]  /*7f50*/  HMMA.16816.F32.BF16 R16, R104.reuse, R28, R16 ;  /* 0x0000001c6810723c */ /* 0x040fec0000041810 */
[----:B------:R-:W-:Y:S01]  /*7f60*/  HMMA.16816.F32.BF16 R12, R104, R30, R12 ;  /* 0x0000001e680c723c */ /* 0x000fe2000004180c */
[----:B------:R-:W1:Y:S05]  /*7f70*/  LDSM.16.M88.4 R28, [R171+0x5000] ;  /* 0x00500000ab1c783b */ /* 0x000e6a0000000200 */
[C---:B----4-:R-:W-:Y:S06]  /*7f80*/  HMMA.16816.F32.BF16 R56, R20.reuse, R52, RZ ;  /* 0x000000341438723c */ /* 0x050fec00000418ff */
[C---:B------:R-:W-:Y:S06]  /*7f90*/  HMMA.16816.F32.BF16 R48, R20.reuse, R44, RZ ;  /* 0x0000002c1430723c */ /* 0x040fec00000418ff */
[C---:B------:R-:W-:Y:S06]  /*7fa0*/  HMMA.16816.F32.BF16 R52, R20.reuse, R54, RZ ;  /* 0x000000361434723c */ /* 0x040fec00000418ff */
[----:B------:R-:W-:Y:S06]  /*7fb0*/  HMMA.16816.F32.BF16 R44, R20, R46, RZ ;  /* 0x0000002e142c723c */ /* 0x000fec00000418ff */
[----:B--2---:R-:W-:Y:S06]  /*7fc0*/  HMMA.16816.F32.BF16 R8, R104, R24, R8 ;  /* 0x000000186808723c */ /* 0x004fec0000041808 */
[----:B------:R-:W-:Y:S06]  /*7fd0*/  HMMA.16816.F32.BF16 R64, R20, R60, RZ ;  /* 0x0000003c1440723c */ /* 0x000fec00000418ff */
[----:B------:R-:W-:Y:S06]  /*7fe0*/  HMMA.16816.F32.BF16 R4, R104, R26, R4 ;  /* 0x0000001a6804723c */ /* 0x000fec0000041804 */
[C---:B---3--:R-:W-:Y:S06]  /*7ff0*/  HMMA.16816.F32.BF16 R40, R20.reuse, R36, RZ ;  /* 0x000000241428723c */ /* 0x048fec00000418ff */
[C---:B-1----:R-:W-:Y:S06]  /*8000*/  HMMA.16816.F32.BF16 R32, R20.reuse, R28, RZ ;  /* 0x0000001c1420723c */ /* 0x042fec00000418ff */
        /* <DEDUP_REMOVED lines=47> */
[----:B------:R-:W2:Y:S04]  /*8300*/  LDSM.16.M88.4 R104, [R100+0x800] ;  /* 0x000800006468783b */ /* 0x000ea80000000200 */
[----:B------:R-:W3:Y:S01]  /*8310*/  LDSM.16.M88.4 R108, [R100] ;  /* 0x00000000646c783b */ /* 0x000ee20000000200 */
[C---:B-1----:R-:W-:Y:S06]  /*8320*/  HMMA.16816.F32.BF16 R64, R116.reuse, R112, R64 ;  /* 0x000000707440723c */ /* 0x042fec0000041840 */
[C---:B------:R-:W-:Y:S01]  /*8330*/  HMMA.16816.F32.BF16 R60, R116.reuse, R114, R60 ;  /* 0x00000072743c723c */ /* 0x040fe2000004183c */
[----:B------:R-:W1:Y:S05]  /*8340*/  LDSM.16.M88.4 R112, [R100+0x2800] ;  /* 0x002800006470783b */ /* 0x000e6a0000000200 */
[C---:B--2---:R-:W-:Y:S06]  /*8350*/  HMMA.16816.F32.BF16 R8, R116.reuse, R104, R8 ;  /* 0x000000687408723c */ /* 0x044fec0000041808 */
[C---:B------:R-:W-:Y:S01]  /*8360*/  HMMA.16816.F32.BF16 R4, R116.reuse, R106, R4 ;  /* 0x0000006a7404723c */ /* 0x040fe20000041804 */
[----:B------:R-:W2:Y:S05]  /*8370*/  LDSM.16.M88.4 R104, [R100+0x2000] ;  /* 0x002000006468783b */ /* 0x000eaa0000000200 */
[C---:B---3--:R-:W-:Y:S01]  /*8380*/  HMMA.16816.F32.BF16 R16, R116.reuse, R108, R16 ;  /* 0x0000006c7410723c */ /* 0x048fe20000041810 */
[----:B------:R-:W-:Y:S01]  /*8390*/  FMUL.FTZ R64, R64, UR10 ;  /* 0x0000000a40407c20 */ /* 0x000fe20008410000 */
[----:B------:R-:W-:Y:S01]  /*83a0*/  FMUL.FTZ R66, R66, UR10 ;  /* 0x0000000a42427c20 */ /* 0x000fe20008410000 */
[----:B------:R-:W-:Y:S01]  /*83b0*/  FMUL.FTZ R65, R65, UR10 ;  /* 0x0000000a41417c20 */ /* 0x000fe20008410000 */
[----:B------:R-:W-:Y:S01]  /*83c0*/  FMUL.FTZ R67, R67, UR10 ;  /* 0x0000000a43437c20 */ /* 0x000fe20008410000 */
[----:B------:R-:W-:Y:S01]  /*83d0*/  MUFU.TANH R153, R64 ;  /* 0x0000004000997308 */ /* 0x000fe20000002400 */
[----:B------:R-:W-:Y:S01]  /*83e0*/  HMMA.16816.F32.BF16 R12, R116, R110, R12 ;  /* 0x0000006e740c723c */ /* 0x000fe2000004180c */
[----:B------:R-:W3:Y:S01]  /*83f0*/  LDSM.16.M88.4 R108, [R100+0x1800] ;  /* 0x00180000646c783b */ /* 0x000ee20000000200 */
        /* <DEDUP_REMOVED lines=8> */
[----:B------:R-:W-:-:S02]  /*8480*/  FMUL.FTZ R9, R11, UR10 ;  /* 0x0000000a0b097c20 */ /* 0x000fc40008410000 */
[----:B------:R-:W-:Y:S01]  /*8490*/  FMUL.FTZ R6, R6, UR10 ;  /* 0x0000000a06067c20 */ /* 0x000fe20008410000 */
[C---:B-1----:R-:W-:Y:S05]  /*84a0*/  HMMA.16816.F32.BF16 R40, R116.reuse, R112, R40 ;  /* 0x000000707428723c */ /* 0x042fea0000041828 */
[----:B------:R-:W-:Y:S01]  /*84b0*/  FMUL.FTZ R3, R16, UR10 ;  /* 0x0000000a10037c20 */ /* 0x000fe20008410000 */
[----:B------:R-:W-:Y:S01]  /*84c0*/  FMUL.FTZ R16, R18, UR10 ;  /* 0x0000000a12107c20 */ /* 0x000fe20008410000 */
[----:B------:R-:W-:Y:S01]  /*84d0*/  FMUL.FTZ R18, R19, UR10 ;  /* 0x0000000a13127c20 */ /* 0x000fe20008410000 */
[----:B------:R-:W-:Y:S01]  /*84e0*/  MUFU.TANH R123, R123 ;  /* 0x0000007b007b7308 */ /* 0x000fe20000002400 */
[----:B------:R-:W-:Y:S01]  /*84f0*/  FMUL.FTZ R17, R17, UR10 ;  /* 0x0000000a11117c20 */ /* 0x000fe20008410000 */
[C---:B------:R-:W-:Y:S01]  /*8500*/  HMMA.16816.F32.BF16 R36, R116.reuse, R114, R36 ;  /* 0x000000727424723c */ /* 0x040fe20000041824 */
[----:B------:R-:W-:Y:S01]  /*8510*/  FMUL.FTZ R19, R12, UR10 ;  /* 0x0000000a0c137c20 */ /* 0x000fe20008410000 */
[----:B------:R-:W-:Y:S01]  /*8520*/  FMUL.FTZ R14, R14, UR10 ;  /* 0x0000000a0e0e7c20 */ /* 0x000fe20008410000 */
[----:B------:R-:W-:Y:S01]  /*8530*/  FMUL.FTZ R12, R13, UR10 ;  /* 0x0000000a0d0c7c20 */ /* 0x000fe20008410000 */
[----:B------:R-:W-:Y:S01]  /*8540*/  FMUL.FTZ R13, R15, UR10 ;  /* 0x0000000a0f0d7c20 */ /* 0x000fe20008410000 */
[----:B------:R-:W-:Y:S01]  /*8550*/  FMUL.FTZ R15, R4, UR10 ;  /* 0x0000000a040f7c20 */ /* 0x000fe20008410000 */
[----:B--2---:R-:W-:Y:S01]  /*8560*/  HMMA.16816.F32.BF16 R48, R116, R104, R48 ;  /* 0x000000687430723c */ /* 0x004fe20000041830 */
[----:B------:R-:W1:Y:S01]  /*8570*/  MUFU.TANH R19, R19 ;  /* 0x0000001300137308 */ /* 0x000e620000002400 */
[----:B------:R-:W-:Y:S01]  /*8580*/  FMUL.FTZ R4, R5, UR10 ;  /* 0x0000000a05047c20 */ /* 0x000fe20008410000 */
[----:B------:R-:W-:-:S03]  /*8590*/  FMUL.FTZ R5, R7, UR10 ;  /* 0x0000000a07057c20 */ /* 0x000fc60008410000 */
[C---:B------:R-:W-:Y:S01]  /*85a0*/  HMMA.16816.F32.BF16 R44, R116.reuse, R106, R44 ;  /* 0x0000006a742c723c */ /* 0x040fe2000004182c */
[----:B------:R-:W2:Y:S02]  /*85b0*/  LDSM.16.M88.4 R104, [R100+0x3800] ;  /* 0x003800006468783b */ /* 0x000ea40000000200 */
[----:B------:R-:W4:Y:S03]  /*85c0*/  MUFU.TANH R14, R14 ;  /* 0x0000000e000e7308 */ /* 0x000f260000002400 */
[C---:B---3--:R-:W-:Y:S01]  /*85d0*/  HMMA.16816.F32.BF16 R56, R116.reuse, R108, R56 ;  /* 0x0000006c7438723c */ /* 0x048fe20000041838 */
[----:B------:R-:W-:Y:S01]  /*85e0*/  FMUL.FTZ R139, R40, UR10 ;  /* 0x0000000a288b7c20 */ /* 0x000fe20008410000 */
[----:B------:R-:W-:Y:S01]  /*85f0*/  FMUL.FTZ R42, R42, UR10 ;  /* 0x0000000a2a2a7c20 */ /* 0x000fe20008410000 */
[----:B------:R-:W-:Y:S01]  /*8600*/  FMUL.FTZ R41, R41, UR10 ;  /* 0x0000000a29297c20 */ /* 0x000fe20008410000 */
[----:B------:R-:W-:Y:S01]  /*8610*/  FMUL.FTZ R43, R43, UR10 ;  /* 0x0000000a2b2b7c20 */ /* 0x000fe20008410000 */
[----:B------:R-:W3:Y:S01]  /*8620*/  MUFU.TANH R15, R15 ;  /* 0x0000000f000f7308 */ /* 0x000ee20000002400 */
[----:B------:R-:W-:Y:S01]  /*8630*/  HMMA.16816.F32.BF16 R52, R116, R110, R52 ;  /* 0x0000006e7434723c */ /* 0x000fe20000041834 */
[----:B------:R-:W5:Y:S01]  /*8640*/  LDSM.16.M88.4 R108, [R100+0x3000] ;  /* 0x00300000646c783b */ /* 0x000f620000000200 */
[----:B------:R-:W-:Y:S01]  /*8650*/  FMUL.FTZ R135, R36, UR10 ;  /* 0x0000000a24877c20 */ /* 0x000fe20008410000 */
[----:B------:R-:W-:Y:S01]  /*8660*/  FMUL.FTZ R38, R38, UR10 ;  /* 0x0000000a26267c20 */ /* 0x000fe20008410000 */
[----:B------:R-:W-:Y:S01]  /*8670*/  FMUL.FTZ R143, R37, UR10 ;  /* 0x0000000a258f7c20 */ /* 0x000fe20008410000 */
[----:B------:R-:W-:Y:S01]  /*8680*/  FMUL.FTZ R137, R39, UR10 ;  /* 0x0000000a27897c20 */ /* 0x000fe20008410000 */
[----:B------:R-:W-:Y:S01]  /*8690*/  FMUL.FTZ R205, R49, UR10 ;  /* 0x0000000a31cd7c20 */ /* 0x000fe20008410000 */
[----:B------:R-:W-:Y:S01]  /*86a0*/  MUFU.TANH R10, R10 ;  /* 0x0000000a000a7308 */ /* 0x000fe20000002400 */
[----:B------:R-:W-:Y:S01]  /*86b0*/  FMUL.FTZ R48, R48, UR10 ;  /* 0x0000000a30307c20 */ /* 0x000fe20008410000 */
[----:B------:R-:W-:Y:S01]  /*86c0*/  FMUL.FTZ R50, R50, UR10 ;  /* 0x0000000a32327c20 */ /* 0x000fe20008410000 */
[----:B------:R-:W-:Y:S01]  /*86d0*/  FMUL.FTZ R51, R51, UR10 ;  /* 0x0000000a33337c20 */ /* 0x000fe20008410000 */
[----:B------:R-:W-:-:S04]  /*86e0*/  DEPBAR.LE SB0, 0x0 ;  /* 0x000080000000791a */ /* 0x000fc80000000000 */
        /* <DEDUP_REMOVED lines=14> */
[C---:B--2---:R-:W-:Y:S02]  /*87d0*/  HMMA.16816.F32.BF16 R24, R116.reuse, R104, R24 ;  /* 0x000000687418723c */ /* 0x044fe40000041818 */
[----:B------:R2:W3:Y:S04]  /*87e0*/  MUFU.TANH R104, R6 ;  /* 0x0000000600687308 */ /* 0x0004e80000002400 */
[C---:B------:R-:W-:Y:S04]  /*87f0*/  HMMA.16816.F32.BF16 R20, R116.reuse, R106, R20 ;  /* 0x0000006a7414723c */ /* 0x040fe80000041814 */
[----:B------:R-:W3:Y:S02]  /*8800*/  MUFU.TANH R207, R52 ;  /* 0x0000003400cf7308 */ /* 0x000ee40000002400 */
[C---:B-----5:R-:W-:Y:S06]  /*8810*/  HMMA.16816.F32.BF16 R32, R116.reuse, R108, R32 ;  /* 0x0000006c7420723c */ /* 0x060fec0000041820 */
[----:B------:R-:W-:Y:S01]  /*8820*/  HMMA.16816.F32.BF16 R28, R116, R110, R28 ;  /* 0x0000006e741c723c */ /* 0x000fe2000004181c */
[----:B--2---:R-:W2:Y:S01]  /*8830*/  S2R R6, SR_TID.X ;  /* 0x0000000000067919 */ /* 0x004ea20000002100 */
[----:B------:R-:W5:Y:S04]  /*8840*/  MUFU.TANH R215, R54 ;  /* 0x0000003600d77308 */ /* 0x000f680000002400 */
[----:B------:R-:W-:Y:S01]  /*8850*/  FMUL.FTZ R26, R26, UR10 ;  /* 0x0000000a1a1a7c20 */ /* 0x000fe20008410000 */
[----:B------:R-:W-:Y:S01]  /*8860*/  FMUL.FTZ R24, R24, UR10 ;  /* 0x0000000a18187c20 */ /* 0x000fe20008410000 */
[----:B------:R-:W-:Y:S01]  /*8870*/  FMUL.FTZ R25, R25, UR10 ;  /* 0x0000000a19197c20 */ /* 0x000fe20008410000 */
[----:B------:R-:W-:Y:S01]  /*8880*/  FMUL.FTZ R27, R27, UR10 ;  /* 0x0000000a1b1b7c20 */ /* 0x000fe20008410000 */
[----:B------:R-:W5:Y:S02]  /*8890*/  MUFU.TANH R211, R56 ;  /* 0x0000003800d37308 */ /* 0x000f640000002400 */
[----:B------:R-:W-:Y:S01]  /*88a0*/  FMUL.FTZ R22, R22, UR10 ;  /* 0x0000000a16167c20 */ /* 0x000fe20008410000 */
[----:B------:R-:W-:Y:S01]  /*88b0*/  FMUL.FTZ R20, R20, UR10 ;  /* 0x0000000a14147c20 */ /* 0x000fe20008410000 */
[----:B------:R-:W-:Y:S01]  /*88c0*/  FMUL.FTZ R21, R21, UR10 ;  /* 0x0000000a15157c20 */ /* 0x000fe20008410000 */
[----:B------:R-:W-:-:S03]  /*88d0*/  FMUL.FTZ R23, R23, UR10 ;  /* 0x0000000a17177c20 */ /* 0x000fc60008410000 */
[----:B------:R-:W5:Y:S01]  /*88e0*/  MUFU.TANH R209, R58 ;  /* 0x0000003a00d17308 */ /* 0x000f620000002400 */
[----:B------:R-:W-:Y:S01]  /*88f0*/  FMUL.FTZ R32, R32, UR10 ;  /* 0x0000000a20207c20 */ /* 0x000fe20008410000 */
[----:B------:R-:W-:Y:S01]  /*8900*/  FMUL.FTZ R34, R34, UR10 ;  /* 0x0000000a22227c20 */ /* 0x000fe20008410000 */
[----:B------:R-:W-:Y:S01]  /*8910*/  FMUL.FTZ R33, R33, UR10 ;  /* 0x0000000a21217c20 */ /* 0x000fe20008410000 */
[----:B------:R-:W-:Y:S02]  /*8920*/  FMUL.FTZ R35, R35, UR10 ;  /* 0x0000000a23237c20 */ /* 0x000fe40008410000 */
[----:B------:R-:W-:Y:S01]  /*8930*/  FMUL.FTZ R30, R30, UR10 ;  /* 0x0000000a1e1e7c20 */ /* 0x000fe20008410000 */
[----:B------:R-:W-:Y:S01]  /*8940*/  FMUL.FTZ R28, R28, UR10 ;  /* 0x0000000a1c1c7c20 */ /* 0x000fe20008410000 */
[----:B------:R-:W5:Y:S01]  /*8950*/  MUFU.TANH R197, R44 ;  /* 0x0000002c00c57308 */ /* 0x000f620000002400 */
[----:B------:R-:W-:Y:S01]  /*8960*/  FMUL.FTZ R29, R29, UR10 ;  /* 0x0000000a1d1d7c20 */ /* 0x000fe20008410000 */
[----:B------:R-:W-:Y:S01]  /*8970*/  FMUL.FTZ R31, R31, UR10 ;  /* 0x0000000a1f1f7c20 */ /* 0x000fe20008410000 */
[----:B--2---:R-:W-:-:S05]  /*8980*/  IMAD.SHL.U32 R49, R6, 0x2, RZ ;  /* 0x0000000206317824 */ /* 0x004fca00078e00ff */
[----:B------:R-:W2:Y:S01]  /*8990*/  MUFU.TANH R155, R46 ;  /* 0x0000002e009b7308 */ /* 0x000ea20000002400 */
[----:B------:R-:W-:Y:S01]  /*89a0*/  IMAD.SHL.U32 R6, R179, 0x80, RZ ;  /* 0x00000080b3067824 */ /* 0x000fe200078e00ff */
[----:B------:R-:W-:-:S04]  /*89b0*/  LOP3.LUT R49, R49, 0x6, RZ, 0xc0, !PT ;  /* 0x0000000631317812 */ /* 0x000fc800078ec0ff */
[C-C-:B------:R-:W-:Y:S02]  /*89c0*/  LOP3.LUT R7, R6.reuse, 0x8, R49.reuse, 0xfe, !PT ;  /* 0x0000000806077812 */ /* 0x140fe400078efe31 */
[----:B------:R3:W-:Y:S01]  /*89d0*/  MUFU.TANH R223, R63 ;  /* 0x0000003f00df7308 */ /* 0x0007e20000002400 */
[C-C-:B------:R-:W-:Y:S02]  /*89e0*/  LOP3.LUT R11, R6.reuse, 0x10, R49.reuse, 0xfe, !PT ;  /* 0x00000010060b7812 */ /* 0x140fe400078efe31 */
[CC--:B------:R-:W-:Y:S02]  /*89f0*/  ISETP.GE.AND P6, PT, R7.reuse, R130.reuse, PT ;  /* 0x000000820700720c */ /* 0x0c0fe40003fc6270 */
[----:B------:R-:W-:Y:S02]  /*8a00*/  ISETP.GE.AND P4, PT, R7, R129, PT ;  /* 0x000000810700720c */ /* 0x000fe40003f86270 */
[----:B------:R-:W-:Y:S01]  /*8a10*/  LOP3.LUT R40, R6, 0x18, R49, 0xfe, !PT ;  /* 0x0000001806287812 */ /* 0x000fe200078efe31 */
[----:B------:R5:W-:Y:S01]  /*8a20*/  MUFU.TANH R219, R53 ;  /* 0x0000003500db7308 */ /* 0x000be20000002400 */
[----:B------:R-:W-:-:S02]  /*8a30*/  ISETP.GE.AND P5, PT, R11, R130, PT ;  /* 0x000000820b00720c */ /* 0x000fc40003fa6270 */
[-C--:B------:R-:W-:Y:S02]  /*8a40*/  ISETP.GE.AND P3, PT, R11, R129.reuse, PT ;  /* 0x000000810b00720c */ /* 0x080fe40003f66270 */
[----:B-1----:R-:W-:Y:S02]  /*8a50*/  FSEL R11, R19, -INF , !P6 ;  /* 0xff800000130b7808 */ /* 0x002fe40007000000 */
[----:B----4-:R-:W-:Y:S01]  /*8a60*/  FSEL R7, R14, -INF , !P4 ;  /* 0xff8000000e077808 */ /* 0x010fe20006000000 */
[----:B------:R-:W1:Y:S01]  /*8a70*/  MUFU.TANH R195, R48 ;  /* 0x0000003000c37308 */ /* 0x000e620000002400 */
[C---:B------:R-:W-:Y:S02]  /*8a80*/  ISETP.GE.AND P6, PT, R40.reuse, R130, PT ;  /* 0x000000822800720c */ /* 0x040fe40003fc6270 */
[----:B------:R-:W-:Y:S02]  /*8a90*/  ISETP.GE.AND P4, PT, R40, R129, PT ;  /* 0x000000812800720c */ /* 0x000fe40003f86270 */
[----:B------:R-:W-:-:S02]  /*8aa0*/  LOP3.LUT R14, R6, 0x28, R49, 0xfe, !PT ;  /* 0x00000028060e7812 */ /* 0x000fc400078efe31 */
[----:B---3--:R-:W-:Y:S01]  /*8ab0*/  FSEL R63, R15, -INF , !P6 ;  /* 0xff8000000f3f7808 */ /* 0x008fe20007000000 */
[----:B------:R-:W3:Y:S01]  /*8ac0*/  MUFU.TANH R187, R50 ;  /* 0x0000003200bb7308 */ /* 0x000ee20000002400 */
[----:B-----5:R-:W-:Y:S02]  /*8ad0*/  FSEL R53, R104, -INF , !P4 ;  /* 0xff80000068357808 */ /* 0x020fe40006000000 */
[--C-:B------:R-:W-:Y:S02]  /*8ae0*/  LOP3.LUT R36, R6, 0x20, R49.reuse, 0xfe, !PT ;  /* 0x0000002006247812 */ /* 0x100fe400078efe31 */
[C---:B------:R-:W-:Y:S02]  /*8af0*/  ISETP.GE.AND P6, PT, R14.reuse, R130, PT ;  /* 0x000000820e00720c */ /* 0x040fe40003fc6270 */
[----:B------:R-:W-:Y:S01]  /*8b00*/  ISETP.GE.AND P4, PT, R14, R129, PT ;  /* 0x000000810e00720c */ /* 0x000fe20003f86270 */
[----:B------:R4:W-:Y:S01]  /*8b10*/  MUFU.TANH R213, R55 ;  /* 0x0000003700d57308 */ /* 0x0009e20000002400 */
[----:B------:R-:W-:-:S02]  /*8b20*/  LOP3.LUT R14, R6, 0x38, R49, 0xfe, !PT ;  /* 0x00000038060e7812 */ /* 0x000fc400078efe31 */
[----:B------:R-:W-:Y:S02]  /*8b30*/  FSEL R123, R123, -INF , !P5 ;  /* 0xff8000007b7b7808 */ /* 0x000fe40006800000 */
[-C--:B------:R-:W-:Y:S02]  /*8b40*/  ISETP.GE.AND P5, PT, R36, R130.reuse, PT ;  /* 0x000000822400720c */ /* 0x080fe40003fa6270 */
[----:B------:R-:W-:Y:S01]  /*8b50*/  FSEL R145, R145, -INF , !P6 ;  /* 0xff80000091917808 */ /* 0x000fe20007000000 */
[----:B------:R-:W5:Y:S01]  /*8b60*/  MUFU.TANH R135, R135 ;  /* 0x0000008700877308 */ /* 0x000f620000002400 */
[----:B------:R-:W-:Y:S02]  /*8b70*/  FSEL R149, R149, -INF , !P4 ;  /* 0xff80000095957808 */ /* 0x000fe40006000000 */
[C---:B------:R-:W-:Y:S02]  /*8b80*/  ISETP.GE.AND P6, PT, R14.reuse, R130, PT ;  /* 0x000000820e00720c */ /* 0x040fe40003fc6270 */
[----:B------:R-:W-:-:S02]  /*8b90*/  ISETP.GE.AND P4, PT, R14, R129, PT ;  /* 0x000000810e00720c */ /* 0x000fc40003f86270 */
[--C-:B------:R-:W-:Y:S01]  /*8ba0*/  LOP3.LUT R14, R6, 0x48, R49.reuse, 0xfe, !PT ;  /* 0x00000048060e7812 */ /* 0x100fe200078efe31 */
[----:B------:R-:W5:Y:S01]  /*8bb0*/  MUFU.TANH R131, R38 ;  /* 0x0000002600837308 */ /* 0x000f620000002400 */
[----:B----4-:R-:W-:Y:S02]  /*8bc0*/  FSEL R55, R10, -INF , !P3 ;  /* 0xff8000000a377808 */ /* 0x010fe40005800000 */
[----:B------:R-:W-:Y:S02]  /*8bd0*/  ISETP.GE.AND P3, PT, R36, R129, PT ;  /* 0x000000812400720c */ /* 0x000fe40003f66270 */
[----:B------:R-:W-:Y:S02]  /*8be0*/  LOP3.LUT R10, R6, 0x30, R49, 0xfe, !PT ;  /* 0x00000030060a7812 */ /* 0x000fe400078efe31 */
[----:B------:R-:W-:Y:S01]  /*8bf0*/  FSEL R153, R153, -INF , !P5 ;  /* 0xff80000099997808 */ /* 0x000fe20006800000 */
[----:B------:R-:W4:Y:S01]  /*8c00*/  MUFU.TANH R139, R139 ;  /* 0x0000008b008b7308 */ /* 0x000f220000002400 */
[----:B------:R-:W-:-:S02]  /*8c10*/  FSEL R151, R151, -INF , !P3 ;  /* 0xff80000097977808 */ /* 0x000fc40005800000 */
[CC--:B------:R-:W-:Y:S02]  /*8c20*/  ISETP.GE.AND P5, PT, R10.reuse, R130.reuse, PT ;  /* 0x000000820a00720c */ /* 0x0c0fe40003fa6270 */
[----:B------:R-:W-:Y:S02]  /*8c30*/  ISETP.GE.AND P3, PT, R10, R129, PT ;  /* 0x000000810a00720c */ /* 0x000fe40003f66270 */
[----:B------:R-:W-:Y:S01]  /*8c40*/  FSEL R207, R207, -INF , !P6 ;  /* 0xff800000cfcf7808 */ /* 0x000fe20007000000 */
[----:B------:R-:W4:Y:S01]  /*8c50*/  MUFU.TANH R133, R42 ;  /* 0x0000002a00857308 */ /* 0x000f220000002400 */
[----:B------:R-:W-:Y:S02]  /*8c60*/  FSEL R215, R215, -INF , !P4 ;  /* 0xff800000d7d77808 */ /* 0x000fe40006000000 */
[----:B------:R-:W-:Y:S02]  /*8c70*/  LOP3.LUT R10, R6, 0x40, R49, 0xfe, !PT ;  /* 0x00000040060a7812 */ /* 0x000fe400078efe31 */
[----:B------:R-:W-:-:S02]  /*8c80*/  ISETP.GE.AND P6, PT, R14, R130, PT ;  /* 0x000000820e00720c */ /* 0x000fc40003fc6270 */
[-C--:B------:R-:W-:Y:S01]  /*8c90*/  ISETP.GE.AND P4, PT, R14, R129.reuse, PT ;  /* 0x000000810e00720c */ /* 0x080fe20003f86270 */
[----:B------:R-:W4:Y:S01]  /*8ca0*/  MUFU.TANH R113, R32 ;  /* 0x0000002000717308 */ /* 0x000f220000002400 */
[----:B------:R-:W-:Y:S02]  /*8cb0*/  LOP3.LUT R14, R6, 0x58, R49, 0xfe, !PT ;  /* 0x00000058060e7812 */ /* 0x000fe400078efe31 */
[----:B------:R-:W-:Y:S02]  /*8cc0*/  FSEL R211, R211, -INF , !P5 ;  /* 0xff800000d3d37808 */ /* 0x000fe40006800000 */
[----:B------:R-:W-:Y:S02]  /*8cd0*/  FSEL R209, R209, -INF , !P3 ;  /* 0xff800000d1d17808 */ /* 0x000fe40005800000 */
[C---:B------:R-:W-:Y:S01]  /*8ce0*/  ISETP.GE.AND P5, PT, R10.reuse, R130, PT ;  /* 0x000000820a00720c */ /* 0x040fe20003fa6270 */
[----:B------:R-:W4:Y:S01]  /*8cf0*/  MUFU.TANH R109, R34 ;  /* 0x00000022006d7308 */ /* 0x000f220000002400 */
[----:B------:R-:W-:-:S02]  /*8d00*/  ISETP.GE.AND P3, PT, R10, R129, PT ;  /* 0x000000810a00720c */ /* 0x000fc40003f66270 */
[----:B------:R-:W-:Y:S02]  /*8d10*/  FSEL R197, R197, -INF , !P6 ;  /* 0xff800000c5c57808 */ /* 0x000fe40007000000 */
[----:B--2---:R-:W-:Y:S02]  /*8d20*/  FSEL R155, R155, -INF , !P4 ;  /* 0xff8000009b9b7808 */ /* 0x004fe40006000000 */
[--C-:B------:R-:W-:Y:S01]  /*8d30*/  LOP3.LUT R10, R6, 0x50, R49.reuse, 0xfe, !PT ;  /* 0x00000050060a7812 */ /* 0x100fe200078efe31 */
[----:B------:R-:W-:Y:S01]  /*8d40*/  MUFU.TANH R229, R65 ;  /* 0x0000004100e57308 */ /* 0x000fe20000002400 */
[C---:B------:R-:W-:Y:S02]  /*8d50*/  ISETP.GE.AND P6, PT, R14.reuse, R130, PT ;  /* 0x000000820e00720c */ /* 0x040fe40003fc6270 */
[----:B------:R-:W-:Y:S02]  /*8d60*/  ISETP.GE.AND P4, PT, R14, R129, PT ;  /* 0x000000810e00720c */ /* 0x000fe40003f86270 */
[----:B------:R-:W-:-:S02]  /*8d70*/  LOP3.LUT R14, R6, 0x68, R49, 0xfe, !PT ;  /* 0x00000068060e7812 */ /* 0x000fc400078efe31 */
[----:B-1----:R-:W-:Y:S01]  /*8d80*/  FSEL R195, R195, -INF , !P5 ;  /* 0xff800000c3c37808 */ /* 0x002fe20006800000 */
[----:B------:R-:W1:Y:S01]  /*8d90*/  MUFU.TANH R65, R30 ;  /* 0x0000001e00417308 */ /* 0x000e620000002400 */
[----:B---3--:R-:W-:Y:S02]  /*8da0*/  FSEL R187, R187, -INF , !P3 ;  /* 0xff800000bbbb7808 */ /* 0x008fe40005800000 */
[C---:B------:R-:W-:Y:S02]  /*8db0*/  ISETP.GE.AND P5, PT, R10.reuse, R130, PT ;  /* 0x000000820a00720c */ /* 0x040fe40003fa6270 */
[----:B------:R-:W-:Y:S02]  /*8dc0*/  ISETP.GE.AND P3, PT, R10, R129, PT ;  /* 0x000000810a00720c */ /* 0x000fe40003f66270 */
[----:B------:R-:W-:Y:S01]  /*8dd0*/  LOP3.LUT R10, R6, 0x60, R49, 0xfe, !PT ;  /* 0x00000060060a7812 */ /* 0x000fe200078efe31 */
[----:B------:R-:W2:Y:S01]  /*8de0*/  MUFU.TANH R111, R28 ;  /* 0x0000001c006f7308 */ /* 0x000ea20000002400 */
[----:B-----5:R-:W-:-:S02]  /*8df0*/  FSEL R135, R135, -INF , !P6 ;  /* 0xff80000087877808 */ /* 0x020fc40007000000 */
[----:B------:R-:W-:Y:S02]  /*8e00*/  FSEL R131, R131, -INF , !P4 ;  /* 0xff80000083837808 */ /* 0x000fe40006000000 */
[CC--:B------:R-:W-:Y:S02]  /*8e10*/  ISETP.GE.AND P6, PT, R14.reuse, R130.reuse, PT ;  /* 0x000000820e00720c */ /* 0x0c0fe40003fc6270 */
[----:B------:R-:W-:Y:S01]  /*8e20*/  ISETP.GE.AND P4, PT, R14, R129, PT ;  /* 0x000000810e00720c */ /* 0x000fe20003f86270 */
[----:B------:R-:W-:Y:S01]  /*8e30*/  MUFU.TANH R201, R51 ;  /* 0x0000003300c97308 */ /* 0x000fe20000002400 */
[----:B----4-:R-:W-:Y:S02]  /*8e40*/  FSEL R139, R139, -INF , !P5 ;  /* 0xff8000008b8b7808 */ /* 0x010fe40006800000 */
[----:B------:R-:W-:Y:S02]  /*8e50*/  FSEL R133, R133, -INF , !P3 ;  /* 0xff80000085857808 */ /* 0x000fe40005800000 */
[----:B------:R-:W-:-:S02]  /*8e60*/  ISETP.GE.AND P5, PT, R10, R130, PT ;  /* 0x000000820a00720c */ /* 0x000fc40003fa6270 */
[-C--:B------:R-:W-:Y:S01]  /*8e70*/  ISETP.GE.AND P3, PT, R10, R129.reuse, PT ;  /* 0x000000810a00720c */ /* 0x080fe20003f66270 */
[----:B------:R-:W3:Y:S01]  /*8e80*/  MUFU.TANH R51, R26 ;  /* 0x0000001a00337308 */ /* 0x000ee20000002400 */
[----:B------:R-:W-:Y:S02]  /*8e90*/  LOP3.LUT R10, R6, 0x70, R49, 0xfe, !PT ;  /* 0x00000070060a7812 */ /* 0x000fe400078efe31 */
[----:B------:R-:W-:Y:S02]  /*8ea0*/  FSEL R113, R113, -INF , !P5 ;  /* 0xff80000071717808 */ /* 0x000fe40006800000 */
[----:B------:R-:W-:Y:S02]  /*8eb0*/  FSEL R109, R109, -INF , !P3 ;  /* 0xff8000006d6d7808 */ /* 0x000fe40005800000 */
[C---:B------:R-:W-:Y:S01]  /*8ec0*/  ISETP.GE.AND P5, PT, R10.reuse, R130, PT ;  /* 0x000000820a00720c */ /* 0x040fe20003fa6270 */
[----:B------:R-:W4:Y:S01]  /*8ed0*/  MUFU.TANH R14, R22 ;  /* 0x00000016000e7308 */ /* 0x000f220000002400 */
[----:B------:R-:W-:-:S02]  /*8ee0*/  ISETP.GE.AND P3, PT, R10, R129, PT ;  /* 0x000000810a00720c */ /* 0x000fc40003f66270 */
[C---:B------:R-:W-:Y:S02]  /*8ef0*/  LOP3.LUT R10, R6.reuse, R49, RZ, 0xfc, !PT ;  /* 0x00000031060a7212 */ /* 0x040fe400078efcff */
[----:B------:R-:W-:Y:S02]  /*8f00*/  LOP3.LUT R15, R6, 0x78, R49, 0xfe, !PT ;  /* 0x00000078060f7812 */ /* 0x000fe400078efe31 */
[----:B-1----:R-:W-:Y:S01]  /*8f10*/  FSEL R65, R65, -INF , !P4 ;  /* 0xff80000041417808 */ /* 0x002fe20006000000 */
[----:B------:R-:W-:Y:S01]  /*8f20*/  MUFU.TANH R217, R59 ;  /* 0x0000003b00d97308 */ /* 0x000fe20000002400 */
[-C--:B------:R-:W-:Y:S01]  /*8f30*/  ISETP.GE.AND P4, PT, R15, R129.reuse, PT ;  /* 0x000000810f00720c */ /* 0x080fe20003f86270 */
[C---:B------:R-:W-:Y:S01]  /*8f40*/  VIADD R19, R10.reuse, 0x1 ;  /* 0x000000010a137836 */ /* 0x040fe20000000000 */
[----:B--2---:R-:W-:Y:S02]  /*8f50*/  FSEL R111, R111, -INF , !P6 ;  /* 0xff8000006f6f7808 */ /* 0x004fe40007000000 */
[----:B------:R-:W-:Y:S01]  /*8f60*/  ISETP.GE.AND P6, PT, R15, R130, PT ;  /* 0x000000820f00720c */ /* 0x000fe20003fc6270 */
[----:B------:R-:W-:Y:S01]  /*8f70*/  VIADD R15, R10, 0x9 ;  /* 0x000000090a0f7836 */ /* 0x000fe20000000000 */
[----:B---3--:R-:W-:Y:S01]  /*8f80*/  FSEL R51, R51, -INF , !P3 ;  /* 0xff80000033337808 */ /* 0x008fe20005800000 */
[----:B------:R-:W1:Y:S01]  /*8f90*/  MUFU.TANH R59, R20 ;  /* 0x00000014003b7308 */ /* 0x000e620000002400 */
[----:B----4-:R-:W-:Y:S01]  /*8fa0*/  FSEL R49, R14, -INF , !P4 ;  /* 0xff8000000e317808 */ /* 0x010fe20006000000 */
[----:B------:R-:W-:Y:S01]  /*8fb0*/  VIADD R14, R10, 0x11 ;  /* 0x000000110a0e7836 */ /* 0x000fe20000000000 */
[----:B------:R-:W-:-:S02]  /*8fc0*/  ISETP.GE.AND P3, PT, R19, R129, PT ;  /* 0x000000811300720c */ /* 0x000fc40003f66270 */
[----:B------:R-:W-:-:S03]  /*8fd0*/  ISETP.GE.AND P4, PT, R15, R129, PT ;  /* 0x000000810f00720c */ /* 0x000fc60003f86270 */
[----:B------:R-:W2:Y:S08]  /*8fe0*/  MUFU.TANH R64, R24 ;  /* 0x0000001800407308 */ /* 0x000eb00000002400 */
[----:B------:R-:W3:Y:S01]  /*8ff0*/  MUFU.TANH R18, R18 ;  /* 0x0000001200127308 */ /* 0x000ee20000002400 */
[----:B-1----:R-:W-:Y:S02]  /*9000*/  FSEL R59, R59, -INF , !P6 ;  /* 0xff8000003b3b7808 */ /* 0x002fe40007000000 */
[----:B------:R-:W-:-:S05]  /*9010*/  ISETP.GE.AND P6, PT, R15, R130, PT ;  /* 0x000000820f00720c */ /* 0x000fca0003fc6270 */
[----:B------:R-:W1:Y:S01]  /*9020*/  MUFU.TANH R17, R17 ;  /* 0x0000001100117308 */ /* 0x000e620000002400 */
[----:B--2---:R-:W-:Y:S02]  /*9030*/  FSEL R64, R64, -INF , !P5 ;  /* 0xff80000040407808 */ /* 0x004fe40006800000 */
[----:B------:R-:W-:-:S05]  /*9040*/  ISETP.GE.AND P5, PT, R19, R130, PT ;  /* 0x000000821300720c */ /* 0x000fca0003fa6270 */
[----:B------:R-:W2:Y:S01]  /*9050*/  MUFU.TANH R12, R12 ;  /* 0x0000000c000c7308 */ /* 0x000ea20000002400 */
[----:B---3--:R-:W-:Y:S01]  /*9060*/  FSEL R15, R18, -INF , !P3 ;  /* 0xff800000120f7808 */ /* 0x008fe20005800000 */
[----:B------:R-:W-:Y:S01]  /*9070*/  VIADD R18, R10, 0x19 ;  /* 0x000000190a127836 */ /* 0x000fe20000000000 */
[----:B------:R-:W-:-:S05]  /*9080*/  ISETP.GE.AND P3, PT, R14, R129, PT ;  /* 0x000000810e00720c */ /* 0x000fca0003f66270 */
[----:B------:R-:W3:Y:S01]  /*9090*/  MUFU.TANH R13, R13 ;  /* 0x0000000d000d7308 */ /* 0x000ee20000002400 */
[----:B-1----:R-:W-:Y:S02]  /*90a0*/  FSEL R19, R17, -INF , !P5 ;  /* 0xff80000011137808 */ /* 0x002fe40006800000 */
[----:B------:R-:W-:Y:S01]  /*90b0*/  ISETP.GE.AND P5, PT, R14, R130, PT ;  /* 0x000000820e00720c */ /* 0x000fe20003fa6270 */
[----:B------:R-:W-:-:S04]  /*90c0*/  VIADD R14, R10, 0x21 ;  /* 0x000000210a0e7836 */ /* 0x000fc80000000000 */
[----:B------:R-:W1:Y:S01]  /*90d0*/  MUFU.TANH R9, R9 ;  /* 0x0000000900097308 */ /* 0x000e620000002400 */
[----:B--2---:R-:W-:Y:S02]  /*90e0*/  FSEL R17, R12, -INF , !P6 ;  /* 0xff8000000c117808 */ /* 0x004fe40007000000 */
[----:B------:R-:W-:-:S05]  /*90f0*/  ISETP.GE.AND P6, PT, R18, R130, PT ;  /* 0x000000821200720c */ /* 0x000fca0003fc6270 */
[----:B------:R-:W2:Y:S01]  /*9100*/  MUFU.TANH R4, R4 ;  /* 0x0000000400047308 */ /* 0x000ea20000002400 */
[----:B---3--:R-:W-:Y:S02]  /*9110*/  FSEL R13, R13, -INF , !P4 ;  /* 0xff8000000d0d7808 */ /* 0x008fe40006000000 */
[----:B------:R-:W-:-:S05]  /*9120*/  ISETP.GE.AND P4, PT, R18, R129, PT ;  /* 0x000000811200720c */ /* 0x000fca0003f86270 */
[----:B------:R-:W3:Y:S01]  /*9130*/  MUFU.TANH R5, R5 ;  /* 0x0000000500057308 */ /* 0x000ee20000002400 */
[----:B-1----:R-:W-:Y:S01]  /*9140*/  FSEL R37, R9, -INF , !P3 ;  /* 0xff80000009257808 */ /* 0x002fe20005800000 */
[----:B------:R-:W-:Y:S01]  /*9150*/  VIADD R9, R10, 0x29 ;  /* 0x000000290a097836 */ /* 0x000fe20000000000 */
[----:B------:R-:W-:-:S05]  /*9160*/  ISETP.GE.AND P3, PT, R14, R129, PT ;  /* 0x000000810e00720c */ /* 0x000fca0003f66270 */
[----:B------:R-:W-:Y:S01]  /*9170*/  MUFU.TANH R8, R8 ;  /* 0x0000000800087308 */ /* 0x000fe20000002400 */
[----:B--2---:R-:W-:Y:S01]  /*9180*/  FSEL R39, R4, -INF , !P6 ;  /* 0xff80000004277808 */ /* 0x004fe20007000000 */
[----:B------:R-:W-:Y:S01]  /*9190*/  VIADD R4, R10, 0x39 ;  /* 0x000000390a047836 */ /* 0x000fe20000000000 */
[----:B------:R-:W-:-:S05]  /*91a0*/  ISETP.GE.AND P6, PT, R9, R130, PT ;  /* 0x000000820900720c */ /* 0x000fca0003fc6270 */
[----:B------:R3:W1:Y:S08]  /*91b0*/  MUFU.TANH R227, R61 ;  /* 0x0000003d00e37308 */ /* 0x0006700000002400 */
[----:B------:R-:W2:Y:S08]  /*91c0*/  MUFU.TANH R225, R67 ;  /* 0x0000004300e17308 */ /* 0x000eb00000002400 */
[----:B------:R-:W-:Y:S01]  /*91d0*/  MUFU.TANH R221, R57 ;  /* 0x0000003900dd7308 */ /* 0x000fe20000002400 */
[----:B---3--:R-:W-:Y:S01]  /*91e0*/  FSEL R61, R5, -INF , !P4 ;  /* 0xff800000053d7808 */ /* 0x008fe20006000000 */
[----:B------:R-:W-:Y:S01]  /*91f0*/  VIADD R5, R10, 0x41 ;  /* 0x000000410a057836 */ /* 0x000fe20000000000 */
[----:B------:R-:W-:-:S02]  /*9200*/  ISETP.GE.AND P4, PT, R9, R129, PT ;  /* 0x000000810900720c */ /* 0x000fc40003f86270 */
[----:B-1----:R-:W-:Y:S02]  /*9210*/  FSEL R227, R227, -INF , !P6 ;  /* 0xff800000e3e37808 */ /* 0x002fe40007000000 */
[----:B------:R-:W-:Y:S01]  /*9220*/  FSEL R223, R223, -INF , !P4 ;  /* 0xff800000dfdf7808 */ /* 0x000fe20006000000 */
[----:B------:R1:W3:Y:S01]  /*9230*/  MUFU.TANH R203, R45 ;  /* 0x0000002d00cb7308 */ /* 0x0002e20000002400 */
[C---:B------:R-:W-:Y:S02]  /*9240*/  ISETP.GE.AND P6, PT, R4.reuse, R130, PT ;  /* 0x000000820400720c */ /* 0x040fe40003fc6270 */
[----:B------:R-:W-:Y:S01]  /*9250*/  ISETP.GE.AND P4, PT, R4, R129, PT ;  /* 0x000000810400720c */ /* 0x000fe20003f86270 */
[----:B------:R-:W-:Y:S01]  /*9260*/  VIADD R4, R10, 0x49 ;  /* 0x000000490a047836 */ /* 0x000fe20000000000 */
[----:B--2---:R-:W-:Y:S02]  /*9270*/  FSEL R225, R225, -INF , !P3 ;  /* 0xff800000e1e17808 */ /* 0x004fe40005800000 */
[----:B------:R-:W-:Y:S01]  /*9280*/  FSEL R219, R219, -INF , !P6 ;  /* 0xff800000dbdb7808 */ /* 0x000fe20007000000 */
[----:B------:R-:W2:Y:S01]  /*9290*/  MUFU.TANH R199, R47 ;  /* 0x0000002f00c77308 */ /* 0x000ea20000002400 */
[----:B------:R-:W-:-:S02]  /*92a0*/  FSEL R213, R213, -INF , !P4 ;  /* 0xff800000d5d57808 */ /* 0x000fc40006000000 */
[CC--:B------:R-:W-:Y:S02]  /*92b0*/  ISETP.GE.AND P6, PT, R4.reuse, R130.reuse, PT ;  /* 0x000000820400720c */ /* 0x0c0fe40003fc6270 */
[----:B------:R-:W-:Y:S01]  /*92c0*/  ISETP.GE.AND P4, PT, R4, R129, PT ;  /* 0x000000810400720c */ /* 0x000fe20003f86270 */
[----:B------:R-:W-:Y:S02]  /*92d0*/  VIADD R4, R10, 0x59 ;  /* 0x000000590a047836 */ /* 0x000fe40000000000 */
[----:B------:R-:W4:Y:S01]  /*92e0*/  MUFU.TANH R205, R205 ;  /* 0x000000cd00cd7308 */ /* 0x000f220000002400 */
[----:B-1----:R-:W-:Y:S01]  /*92f0*/  FSEL R45, R8, -INF , !P5 ;  /* 0xff800000082d7808 */ /* 0x002fe20006800000 */
[----:B------:R-:W-:Y:S01]  /*9300*/  VIADD R8, R10, 0x31 ;  /* 0x000000310a087836 */ /* 0x000fe20000000000 */
[----:B------:R-:W-:Y:S02]  /*9310*/  ISETP.GE.AND P5, PT, R14, R130, PT ;  /* 0x000000820e00720c */ /* 0x000fe40003fa6270 */
[----:B---3--:R-:W-:-:S02]  /*9320*/  FSEL R203, R203, -INF , !P6 ;  /* 0xff800000cbcb7808 */ /* 0x008fc40007000000 */
[----:B------:R-:W-:Y:S01]  /*9330*/  FSEL R229, R229, -INF , !P5 ;  /* 0xff800000e5e57808 */ /* 0x000fe20006800000 */
[----:B------:R-:W1:Y:S01]  /*9340*/  MUFU.TANH R143, R143 ;  /* 0x0000008f008f7308 */ /* 0x000e620000002400 */
[CC--:B------:R-:W-:Y:S02]  /*9350*/  ISETP.GE.AND P5, PT, R8.reuse, R130.reuse, PT ;  /* 0x000000820800720c */ /* 0x0c0fe40003fa6270 */
[----:B------:R-:W-:Y:S02]  /*9360*/  ISETP.GE.AND P3, PT, R8, R129, PT ;  /* 0x000000810800720c */ /* 0x000fe40003f66270 */
[----:B------:R-:W-:Y:S02]  /*9370*/  FSEL R221, R221, -INF , !P5 ;  /* 0xff800000dddd7808 */ /* 0x000fe40006800000 */
[----:B------:R-:W-:Y:S01]  /*9380*/  FSEL R217, R217, -INF , !P3 ;  /* 0xff800000d9d97808 */ /* 0x000fe20005800000 */
[----:B------:R-:W3:Y:S01]  /*9390*/  MUFU.TANH R137, R137 ;  /* 0x0000008900897308 */ /* 0x000ee20000002400 */
[----:B------:R-:W-:-:S02]  /*93a0*/  ISETP.GE.AND P5, PT, R5, R130, PT ;  /* 0x000000820500720c */ /* 0x000fc40003fa6270 */
[-C--:B------:R-:W-:Y:S01]  /*93b0*/  ISETP.GE.AND P3, PT, R5, R129.reuse, PT ;  /* 0x000000810500720c */ /* 0x080fe20003f66270 */
[----:B------:R-:W-:Y:S01]  /*93c0*/  VIADD R5, R10, 0x51 ;  /* 0x000000510a057836 */ /* 0x000fe20000000000 */
[----:B--2---:R-:W-:Y:S02]  /*93d0*/  FSEL R199, R199, -INF , !P4 ;  /* 0xff800000c7c77808 */ /* 0x004fe40006000000 */
[----:B----4-:R-:W-:Y:S01]  /*93e0*/  FSEL R205, R205, -INF , !P5 ;  /* 0xff800000cdcd7808 */ /* 0x010fe20006800000 */
[----:B------:R-:W2:Y:S01]  /*93f0*/  MUFU.TANH R147, R41 ;  /* 0x0000002900937308 */ /* 0x000ea20000002400 */
[----:B------:R-:W-:Y:S02]  /*9400*/  FSEL R201, R201, -INF , !P3 ;  /* 0xff800000c9c97808 */ /* 0x000fe40005800000 */
[CC--:B------:R-:W-:Y:S02]  /*9410*/  ISETP.GE.AND P6, PT, R4.reuse, R130.reuse, PT ;  /* 0x000000820400720c */ /* 0x0c0fe40003fc6270 */
[-C--:B------:R-:W-:Y:S01]  /*9420*/  ISETP.GE.AND P4, PT, R4, R129.reuse, PT ;  /* 0x000000810400720c */ /* 0x080fe20003f86270 */
[C---:B------:R-:W-:Y:S01]  /*9430*/  VIADD R4, R10.reuse, 0x69 ;  /* 0x000000690a047836 */ /* 0x040fe20000000000 */
[C---:B------:R-:W-:Y:S01]  /*9440*/  ISETP.GE.AND P5, PT, R5.reuse, R130, PT ;  /* 0x000000820500720c */ /* 0x040fe20003fa6270 */
[----:B------:R-:W4:Y:S01]  /*9450*/  MUFU.TANH R141, R43 ;  /* 0x0000002b008d7308 */ /* 0x000f220000002400 */
[----:B------:R-:W-:Y:S01]  /*9460*/  ISETP.GE.AND P3, PT, R5, R129, PT ;  /* 0x000000810500720c */ /* 0x000fe20003f66270 */
[----:B------:R-:W-:Y:S01]  /*9470*/  VIADD R5, R10, 0x61 ;  /* 0x000000610a057836 */ /* 0x000fe20000000000 */
[----:B-1----:R-:W-:-:S02]  /*9480*/  FSEL R143, R143, -INF , !P6 ;  /* 0xff8000008f8f7808 */ /* 0x002fc40007000000 */
[----:B---3--:R-:W-:Y:S02]  /*9490*/  FSEL R137, R137, -INF , !P4 ;  /* 0xff80000089897808 */ /* 0x008fe40006000000 */
[CC--:B------:R-:W-:Y:S01]  /*94a0*/  ISETP.GE.AND P6, PT, R4.reuse, R130.reuse, PT ;  /* 0x000000820400720c */ /* 0x0c0fe20003fc6270 */
[----:B------:R-:W1:Y:S01]  /*94b0*/  MUFU.TANH R119, R33 ;  /* 0x0000002100777308 */ /* 0x000e620000002400 */
[----:B--2---:R-:W-:Y:S02]  /*94c0*/  FSEL R147, R147, -INF , !P5 ;  /* 0xff80000093937808 */ /* 0x004fe40006800000 */
[----:B------:R-:W-:Y:S01]  /*94d0*/  ISETP.GE.AND P4, PT, R4, R129, PT ;  /* 0x000000810400720c */ /* 0x000fe20003f86270 */
[----:B------:R-:W-:Y:S01]  /*94e0*/  VIADD R4, R10, 0x71 ;  /* 0x000000710a047836 */ /* 0x000fe20000000000 */
[----:B------:R-:W-:-:S03]  /*94f0*/  ISETP.GE.AND P5, PT, R5, R130, PT ;  /* 0x000000820500720c */ /* 0x000fc60003fa6270 */
[----:B------:R-:W2:Y:S01]  /*9500*/  MUFU.TANH R115, R35 ;  /* 0x0000002300737308 */ /* 0x000ea20000002400 */
[----:B----4-:R-:W-:Y:S02]  /*9510*/  FSEL R141, R141, -INF , !P3 ;  /* 0xff8000008d8d7808 */ /* 0x010fe40005800000 */
[----:B------:R-:W-:-:S05]  /*9520*/  ISETP.GE.AND P3, PT, R5, R129, PT ;  /* 0x000000810500720c */ /* 0x000fca0003f66270 */
[----:B------:R-:W3:Y:S01]  /*9530*/  MUFU.TANH R117, R29 ;  /* 0x0000001d00757308 */ /* 0x000ee20000002400 */
[----:B-1----:R-:W-:Y:S02]  /*9540*/  FSEL R119, R119, -INF , !P5 ;  /* 0xff80000077777808 */ /* 0x002fe40006800000 */
[----:B------:R-:W-:-:S05]  /*9550*/  ISETP.GE.AND P5, PT, R4, R130, PT ;  /* 0x000000820400720c */ /* 0x000fca0003fa6270 */
[----:B------:R-:W1:Y:S01]  /*9560*/  MUFU.TANH R107, R31 ;  /* 0x0000001f006b7308 */ /* 0x000e620000002400 */
[----:B--2---:R-:W-:Y:S02]  /*9570*/  FSEL R115, R115, -INF , !P3 ;  /* 0xff80000073737808 */ /* 0x004fe40005800000 */
[----:B------:R-:W-:Y:S01]  /*9580*/  ISETP.GE.AND P3, PT, R4, R129, PT ;  /* 0x000000810400720c */ /* 0x000fe20003f66270 */
[----:B------:R-:W-:-:S04]  /*9590*/  VIADD R4, R10, 0x79 ;  /* 0x000000790a047836 */ /* 0x000fc80000000000 */
[----:B------:R-:W2:Y:S01]  /*95a0*/  MUFU.TANH R66, R25 ;  /* 0x0000001900427308 */ /* 0x000ea20000002400 */
[----:B---3--:R-:W-:Y:S02]  /*95b0*/  FSEL R117, R117, -INF , !P6 ;  /* 0xff80000075757808 */ /* 0x008fe40007000000 */
[----:B------:R-:W-:-:S05]  /*95c0*/  ISETP.GE.AND P6, PT, R10, R130, PT ;  /* 0x000000820a00720c */ /* 0x000fca0003fc6270 */
[----:B------:R-:W3:Y:S01]  /*95d0*/  MUFU.TANH R57, R27 ;  /* 0x0000001b00397308 */ /* 0x000ee20000002400 */
[----:B-1----:R-:W-:Y:S01]  /*95e0*/  FSEL R107, R107, -INF , !P4 ;  /* 0xff8000006b6b7808 */ /* 0x002fe20006000000 */
[----:B------:R-:W-:Y:S01]  /*95f0*/  BAR.SYNC.DEFER_BLOCKING 0x0 ;  /* 0x0000000000007b1d */ /* 0x000fe20000010000 */
[----:B------:R-:W-:-:S05]  /*9600*/  ISETP.GE.AND P4, PT, R10, R129, PT ;  /* 0x000000810a00720c */ /* 0x000fca0003f86270 */
[----:B------:R-:W1:Y:S01]  /*9610*/  MUFU.TANH R3, R3 ;  /* 0x0000000300037308 */ /* 0x000e620000002400 */
[----:B--2---:R-:W-:Y:S02]  /*9620*/  FSEL R66, R66, -INF , !P5 ;  /* 0xff80000042427808 */ /* 0x004fe40006800000 */
[----:B------:R-:W-:-:S05]  /*9630*/  ISETP.GE.AND P5, PT, R4, R130, PT ;  /* 0x000000820400720c */ /* 0x000fca0003fa6270 */
[----:B------:R-:W2:Y:S01]  /*9640*/  MUFU.TANH R16, R16 ;  /* 0x0000001000107308 */ /* 0x000ea20000002400 */
[----:B---3--:R-:W-:Y:S02]  /*9650*/  FSEL R57, R57, -INF , !P3 ;  /* 0xff80000039397808 */ /* 0x008fe40005800000 */
[----:B------:R-:W-:-:S05]  /*9660*/  ISETP.GE.AND P3, PT, R4, R129, PT ;  /* 0x000000810400720c */ /* 0x000fca0003f66270 */
[----:B------:R-:W3:Y:S01]  /*9670*/  MUFU.TANH R67, R21 ;  /* 0x0000001500437308 */ /* 0x000ee20000002400 */
[----:B-1----:R-:W-:-:S07]  /*9680*/  FSEL R3, R3, -INF , !P6 ;  /* 0xff80000003037808 */ /* 0x002fce0007000000 */
[----:B------:R-:W1:Y:S01]  /*9690*/  MUFU.TANH R50, R23 ;  /* 0x0000001700327308 */ /* 0x000e620000002400 */
[----:B--2---:R-:W-:Y:S02]  /*96a0*/  FSEL R5, R16, -INF , !P4 ;  /* 0xff80000010057808 */ /* 0x004fe40006000000 */
[----:B---3--:R-:W-:Y:S02]  /*96b0*/  FSEL R67, R67, -INF , !P5 ;  /* 0xff80000043437808 */ /* 0x008fe40006800000 */
[----:B-1----:R-:W-:Y:S01]  /*96c0*/  FSEL R50, R50, -INF , !P3 ;  /* 0xff80000032327808 */ /* 0x002fe20005800000 */
[----:B------:R-:W-:Y:S06]  /*96d0*/  @!P2 BRA `(.L_x_5518) ;  /* 0x000000080060a947 */ /* 0x000fec0003800000 */
[----:B------:R-:W-:Y:S05]  /*96e0*/  @!P0 BRA `(.L_x_5519) ;  /* 0x0000000000ec8947 */ /* 0x000fea0003800000 */
[----:B------:R-:W1:Y:S01]  /*96f0*/  LDC R9, c[0x0][0x380] ;  /* 0x0000e000ff097b82 */ /* 0x000e620000000800 */
[C---:B------:R-:W-:Y:S01]  /*9700*/  VIADD R14, R6.reuse, 0xffffff80 ;  /* 0xffffff80060e7836 */ /* 0x040fe20000000000 */
[----:B------:R-:W-:Y:S01]  /*9710*/  IABS R10, R6 ;  /* 0x00000006000a7213 */ /* 0x000fe20000000000 */
[----:B------:R-:W-:Y:S01]  /*9720*/  ULDC.64 UR4, c[0x0][0x230] ;  /* 0x00008c0000047ab9 */ /* 0x000fe20000000a00 */
[-C--:B-1----:R-:W-:Y:S02]  /*9730*/  IABS R4, R9.reuse ;  /* 0x0000000900047213 */ /* 0x082fe40000000000 */
[----:B------:R-:W-:Y:S02]  /*9740*/  LOP3.LUT R6, R6, R9, RZ, 0x3c, !PT ;  /* 0x0000000906067212 */ /* 0x000fe400078e3cff */
[----:B------:R-:W1:Y:S02]  /*9750*/  I2F.RP R12, R4 ;  /* 0x00000004000c7306 */ /* 0x000e640000209400 */
[----:B------:R-:W-:-:S06]  /*9760*/  ISETP.GE.AND P4, PT, R6, RZ, PT ;  /* 0x000000ff0600720c */ /* 0x000fcc0003f86270 */
[----:B-1----:R-:W1:Y:S02]  /*9770*/  MUFU.RCP R22, R12 ;  /* 0x0000000c00167308 */ /* 0x002e640000001000 */
[----:B-1----:R-:W-:-:S06]  /*9780*/  VIADD R22, R22, 0xffffffe ;  /* 0x0ffffffe16167836 */ /* 0x002fcc0000000000 */
[----:B------:R-:W1:Y:S02]  /*9790*/  F2I.FTZ.U32.TRUNC.NTZ R23, R22 ;  /* 0x0000001600177305 */ /* 0x000e64000021f000 */
[----:B-1----:R-:W-:Y:S02]  /*97a0*/  IADD3 R8, RZ, -R23, RZ ;  /* 0x80000017ff087210 */ /* 0x002fe40007ffe0ff */
[----:B------:R-:W-:-:S03]  /*97b0*/  MOV R22, RZ ;  /* 0x000000ff00167202 */ /* 0x000fc60000000f00 */
[----:B------:R-:W-:Y:S01]  /*97c0*/  IMAD R21, R8, R4, RZ ;  /* 0x0000000408157224 */ /* 0x000fe200078e02ff */
[----:B------:R-:W-:Y:S02]  /*97d0*/  IABS R8, R14 ;  /* 0x0000000e00087213 */ /* 0x000fe40000000000 */
[----:B------:R-:W-:Y:S01]  /*97e0*/  LOP3.LUT R14, R14, R9, RZ, 0x3c, !PT ;  /* 0x000000090e0e7212 */ /* 0x000fe200078e3cff */
        /* <DEDUP_REMOVED lines=31> */
[-C--:B------:R-:W-:Y:S02]  /*99e0*/  IMAD R4, R21, R120.reuse, RZ ;  /* 0x0000007815047224 */ /* 0x080fe400078e02ff */
[----:B------:R-:W-:-:S04]  /*99f0*/  IMAD.WIDE.U32 R20, R9, R120, RZ ;  /* 0x0000007809147225 */ /* 0x000fc800078e00ff */
[----:B------:R-:W-:-:S04]  /*9a00*/  IMAD R4, R9, R121, R4 ;  /* 0x0000007909047224 */ /* 0x000fc800078e0204 */
        /* <DEDUP_REMOVED lines=9> */
.L_x_5519:
[----:B------:R-:W-:-:S04]  /*9aa0*/  LEA R9, -R120, RZ, 0x7 ;  /* 0x000000ff78097211 */ /* 0x000fc800078e39ff */
[----:B------:R-:W-:-:S07]  /*9ab0*/  SHF.R.S32.HI R4, RZ, 0x1f, R9 ;  /* 0x0000001fff047819 */ /* 0x000fce0000011409 */
.L_x_5520:
[----:B------:R-:W-:Y:S01]  /*9ac0*/  @!P1 IMAD.MOV.U32 R129, RZ, RZ, R103 ;  /* 0x000000ffff819224 */ /* 0x000fe200078e0067 */
[----:B------:R-:W-:Y:S01]  /*9ad0*/  @!P1 LEA R28, P2, R9, R190, 0x1 ;  /* 0x000000be091c9211 */ /* 0x000fe200078408ff */
[----:B------:R-:W-:Y:S01]  /*9ae0*/  @!P1 IMAD R23, R121, 0x30, RZ ;  /* 0x0000003079179824 */ /* 0x000fe200078e02ff */
[CC--:B------:R-:W-:Y:S01]  /*9af0*/  @!P1 LEA R8, P3, R120.reuse, R128.reuse, 0x5 ;  /* 0x0000008078089211 */ /* 0x0c0fe200078628ff */
[C---:B------:R-:W-:Y:S01]  /*9b00*/  @!P1 IMAD.WIDE.U32 R26, R120.reuse, 0x30, R128 ;  /* 0x00000030781a9825 */ /* 0x040fe200078e0080 */
[C---:B------:R-:W-:Y:S01]  /*9b10*/  @!P1 LEA.HI.X R29, R9.reuse, R189, R4, 0x1, P2 ;  /* 0x000000bd091d9211 */ /* 0x040fe200010f0c04 */
[----:B------:R1:W-:Y:S01]  /*9b20*/  @P1 STS.128 [R180+0x2000], RZ ;  /* 0x002000ffb4001388 */ /* 0x0003e20000000c00 */
[C---:B------:R-:W-:Y:S01]  /*9b30*/  @!P1 IADD3 R21, P5, P4, R9.reuse, R128, R175 ;  /* 0x0000008009159210 */ /* 0x040fe20007cbe0af */
[----:B------:R-:W-:Y:S01]  /*9b40*/  @!P1 IMAD.WIDE.U32 R32, R120, 0x50, R128 ;  /* 0x0000005078209825 */ /* 0x000fe200078e0080 */
[C---:B------:R-:W-:Y:S01]  /*9b50*/  @!P1 IADD3 R25, P2, R9.reuse, R26, RZ ;  /* 0x0000001a09199210 */ /* 0x040fe20007f5e0ff */
[----:B------:R-:W-:Y:S01]  /*9b60*/  @!PT LDS RZ, [RZ] ;  /* 0x00000000fffff984 */ /* 0x000fe20000000800 */
[----:B------:R-:W-:Y:S01]  /*9b70*/  @!PT LDS RZ, [RZ] ;  /* 0x00000000fffff984 */ /* 0x000fe20000000800 */
[----:B------:R-:W-:Y:S01]  /*9b80*/  @!PT LDS RZ, [RZ] ;  /* 0x00000000fffff984 */ /* 0x000fe20000000800 */
[----:B------:R2:W-:Y:S01]  /*9b90*/  @!P1 LDGSTS.E.BYPASS.LTC128B.128 [R180+0x2000], desc[UR12][R28.64] ;  /* 0x020000001cb49fae */ /* 0x0005e2000b901d4c */
[C---:B------:R-:W-:Y:S01]  /*9ba0*/  @!P1 IADD3.X R6, R4.reuse, R103, R174, P5, P4 ;  /* 0x0000006704069210 */ /* 0x040fe20002fe84ae */
[----:B------:R-:W-:Y:S01]  /*9bb0*/  BSSY B0, `(.L_x_5521) ;  /* 0x0000047000007945 */ /* 0x000fe20003800000 */
[----:B------:R-:W-:Y:S01]  /*9bc0*/  @!P1 IADD3.X R10, R4, R23, R27, P2, !PT ;  /* 0x00000017040a9210 */ /* 0x000fe200017fe41b */
[C---:B------:R-:W-:Y:S01]  /*9bd0*/  @!P1 IMAD.WIDE.U32 R26, R120.reuse, 0x60, R128 ;  /* 0x00000060781a9825 */ /* 0x040fe200078e0080 */
[----:B------:R-:W-:Y:S01]  /*9be0*/  @!P1 IADD3 R8, P2, R9, R8, RZ ;  /* 0x0000000809089210 */ /* 0x000fe20007f5e0ff */
[----:B------:R1:W-:Y:S01]  /*9bf0*/  @P1 STS.128 [R180+0x2800], RZ ;  /* 0x002800ffb4001388 */ /* 0x0003e20000000c00 */
[----:B------:R-:W-:-:S02]  /*9c00*/  @!P1 LEA.HI.X R23, R120, R103, R121, 0x5, P3 ;  /* 0x0000006778179211 */ /* 0x000fc400018f2c79 */
[----:B------:R-:W-:Y:S02]  /*9c10*/  @!P1 LEA R30, P3, R8, UR8, 0x1 ;  /* 0x00000008081e9c11 */ /* 0x000fe4000f8608ff */
[----:B------:R-:W-:Y:S01]  /*9c20*/  @!P1 LEA R20, P4, R21, UR8, 0x1 ;  /* 0x0000000815149c11 */ /* 0x000fe2000f8808ff */
[----:B------:R-:W-:-:S03]  /*9c30*/  @!P1 IMAD.X R23, R4, 0x1, R23, P2 ;  /* 0x0000000104179824 */ /* 0x000fc600010e0617 */
[----:B------:R-:W-:Y:S02]  /*9c40*/  @!P1 LEA.HI.X R21, R21, UR9, R6, 0x1, P4 ;  /* 0x0000000915159c11 */ /* 0x000fe4000a0f0c06 */
[----:B------:R-:W-:Y:S01]  /*9c50*/  @!P1 LEA.HI.X R31, R8, UR9, R23, 0x1, P3 ;  /* 0x00000009081f9c11 */ /* 0x000fe200098f0c17 */
[----:B------:R-:W-:Y:S01]  /*9c60*/  @!P1 IMAD R23, R121, 0x50, RZ ;  /* 0x0000005079179824 */ /* 0x000fe200078e02ff */
[----:B------:R-:W-:Y:S01]  /*9c70*/  @!P1 LEA R6, P4, R120, R128, 0x6 ;  /* 0x0000008078069211 */ /* 0x000fe200078830ff */
[----:B------:R-:W-:Y:S01]  /*9c80*/  @!PT LDS RZ, [RZ] ;  /* 0x00000000fffff984 */ /* 0x000fe20000000800 */
[----:B------:R-:W-:Y:S01]  /*9c90*/  @!PT LDS RZ, [RZ] ;  /* 0x00000000fffff984 */ /* 0x000fe20000000800 */
[----:B------:R-:W-:Y:S01]  /*9ca0*/  @!PT LDS RZ, [RZ] ;  /* 0x00000000fffff984 */ /* 0x000fe20000000800 */
[----:B------:R3:W-:Y:S03]  /*9cb0*/  @!P1 LDGSTS.E.BYPASS.LTC128B.128 [R180+0x2800], desc[UR12][R20.64] ;  /* 0x0280000014b49fae */ /* 0x0007e6000b901d4c */
[----:B------:R-:W-:Y:S01]  /*9cc0*/  @!P1 IADD3 R6, P3, R9, R6, RZ ;  /* 0x0000000609069210 */ /* 0x000fe20007f7e0ff */
[----:B------:R1:W-:Y:S01]  /*9cd0*/  @P1 STS.128 [R180+0x3000], RZ ;  /* 0x003000ffb4001388 */ /* 0x0003e20000000c00 */
[----:B--2---:R-:W-:-:S03]  /*9ce0*/  @!P1 LEA R28, P2, R25, UR8, 0x1 ;  /* 0x00000008191c9c11 */ /* 0x004fc6000f8408ff */
[----:B------:R-:W-:Y:S01]  /*9cf0*/  @!PT LDS RZ, [RZ] ;  /* 0x00000000fffff984 */ /* 0x000fe20000000800 */
[----:B------:R-:W-:Y:S01]  /*9d00*/  @!PT LDS RZ, [RZ] ;  /* 0x00000000fffff984 */ /* 0x000fe20000000800 */
[----:B------:R-:W-:Y:S01]  /*9d10*/  @!PT LDS RZ, [RZ] ;  /* 0x00000000fffff984 */ /* 0x000fe20000000800 */
[----:B------:R1:W-:Y:S01]  /*9d20*/  @!P1 LDGSTS.E.BYPASS.LTC128B.128 [R180+0x3000], desc[UR12][R30.64] ;  /* 0x030000001eb49fae */ /* 0x0003e2000b901d4c */
[----:B------:R-:W-:-:S03]  /*9d30*/  @!P1 LEA.HI.X R29, R25, UR9, R10, 0x1, P2 ;  /* 0x00000009191d9c11 */ /* 0x000fc600090f0c0a */
[----:B------:R1:W-:Y:S01]  /*9d40*/  @P1 STS.128 [R180+0x3800], RZ ;  /* 0x003800ffb4001388 */ /* 0x0003e20000000c00 */
[----:B------:R-:W-:-:S03]  /*9d50*/  @!P1 IADD3 R25, P2, R9, R32, RZ ;  /* 0x0000002009199210 */ /* 0x000fc60007f5e0ff */
[----:B------:R-:W-:Y:S01]  /*9d60*/  @!PT LDS RZ, [RZ] ;  /* 0x00000000fffff984 */ /* 0x000fe20000000800 */
[----:B------:R-:W-:Y:S01]  /*9d70*/  @!PT LDS RZ, [RZ] ;  /* 0x00000000fffff984 */ /* 0x000fe20000000800 */
[----:B------:R-:W-:Y:S01]  /*9d80*/  @!PT LDS RZ, [RZ] ;  /* 0x00000000fffff984 */ /* 0x000fe20000000800 */
[----:B------:R1:W-:Y:S01]  /*9d90*/  @!P1 LDGSTS.E.BYPASS.LTC128B.128 [R180+0x3800], desc[UR12][R28.64] ;  /* 0x038000001cb49fae */ /* 0x0003e2000b901d4c */
[----:B------:R-:W-:Y:S02]  /*9da0*/  @!P1 IADD3.X R8, R4, R23, R33, P2, !PT ;  /* 0x0000001704089210 */ /* 0x000fe400017fe421 */
[----:B------:R-:W-:Y:S01]  /*9db0*/  @!P1 LEA.HI.X R23, R120, R103, R121, 0x6, P4 ;  /* 0x0000006778179211 */ /* 0x000fe200020f3479 */
[----:B------:R1:W-:Y:S01]  /*9dc0*/  @P1 STS.128 [R180+0x4000], RZ ;  /* 0x004000ffb4001388 */ /* 0x0003e20000000c00 */
[----:B------:R-:W-:-:S03]  /*9dd0*/  @!P1 IADD3 R10, P2, R9, R26, RZ ;  /* 0x0000001a090a9210 */ /* 0x000fc60007f5e0ff */
[----:B------:R-:W-:Y:S01]  /*9de0*/  @!P1 IMAD.X R23, R4, 0x1, R23, P3 ;  /* 0x0000000104179824 */ /* 0x000fe200018e0617 */
[----:B------:R-:W-:Y:S01]  /*9df0*/  @!P1 LEA R24, P3, R25, UR8, 0x1 ;  /* 0x0000000819189c11 */ /* 0x000fe2000f8608ff */
[----:B---3--:R-:W-:-:S03]  /*9e00*/  @!P1 IMAD R21, R121, 0x60, RZ ;  /* 0x0000006079159824 */ /* 0x008fc600078e02ff */
[----:B------:R-:W-:Y:S02]  /*9e10*/  @!P1 LEA.HI.X R25, R25, UR9, R8, 0x1, P3 ;  /* 0x0000000919199c11 */ /* 0x000fe400098f0c08 */
[----:B------:R-:W-:Y:S02]  /*9e20*/  @!P1 IADD3.X R21, R4, R21, R27, P2, !PT ;  /* 0x0000001504159210 */ /* 0x000fe400017fe41b */
[----:B------:R-:W-:-:S04]  /*9e30*/  @!P1 LEA R22, P2, R6, UR8, 0x1 ;  /* 0x0000000806169c11 */ /* 0x000fc8000f8408ff */
[----:B------:R-:W-:Y:S02]  /*9e40*/  @!P1 LEA.HI.X R23, R6, UR9, R23, 0x1, P2 ;  /* 0x0000000906179c11 */ /* 0x000fe400090f0c17 */
[----:B------:R-:W-:-:S03]  /*9e50*/  @!P1 LEA R20, P2, R10, UR8, 0x1 ;  /* 0x000000080a149c11 */ /* 0x000fc6000f8408ff */
        /* <DEDUP_REMOVED lines=28> */
.L_x_5522:
[----:B------:R-:W-:Y:S05]  /*a020*/  BSYNC B0 ;  /* 0x0000000000007941 */ /* 0x000fea0003800000 */
.L_x_5521:
[----:B------:R-:W0:Y:S01]  /*a030*/  LDGDEPBAR ;  /* 0x00000000000079af */ /* 0x000e220000000000 */
[----:B------:R-:W-:-:S04]  /*a040*/  LEA R190, P1, R9, R190, 0x1 ;  /* 0x000000be09be7211 */ /* 0x000fc800078208ff */
[----:B------:R-:W-:-:S09]  /*a050*/  LEA.HI.X R189, R9, R189, R4, 0x1, P1 ;  /* 0x000000bd09bd7211 */ /* 0x000fd200008f0c04 */
.L_x_5518:
[----:B------:R-:W-:Y:S01]  /*a060*/  FMNMX.FTZ R6, R2, R3, !PT ;  /* 0x0000000302067209 */ /* 0x000fe20007810000 */
[----:B-1----:R-:W-:Y:S01]  /*a070*/  LDSM.16.MT88.4 R24, [R163+0x6000] ;  /* 0x00600000a318783b */ /* 0x002fe20000004200 */
[----:B------:R-:W-:Y:S02]  /*a080*/  FMNMX.FTZ R4, R0, R5, !PT ;  /* 0x0000000500047209 */ /* 0x000fe40007810000 */
[----:B------:R-:W-:Y:S01]  /*a090*/  FMNMX.FTZ R6, R19, R6, !PT ;  /* 0x0000000613067209 */ /* 0x000fe20007810000 */
[----:B------:R-:W-:Y:S01]  /*a0a0*/  LDSM.16.MT88.4 R40, [R162+0x6000] ;  /* 0x00600000a228783b */ /* 0x000fe20000004200 */
        /* <DEDUP_REMOVED lines=61> */
[----:B--2---:R-:W1:Y:S04]  /*a480*/  SHFL.BFLY PT, R21, R8, 0x2, 0x1f ;  /* 0x0c401f0008157f89 */ /* 0x004e6800000e0000 */
[----:B------:R-:W2:Y:S01]  /*a490*/  SHFL.BFLY PT, R9, R6, 0x2, 0x1f ;  /* 0x0c401f0006097f89 */ /* 0x000ea200000e0000 */
[----:B-1----:R-:W-:Y:S02]  /*a4a0*/  FMNMX.FTZ R21, R8, R21, !PT ;  /* 0x0000001508157209 */ /* 0x002fe40007810000 */
[----:B--2---:R-:W-:-:S03]  /*a4b0*/  FMNMX.FTZ R9, R6, R9, !PT ;  /* 0x0000000906097209 */ /* 0x004fc60007810000 */
[----:B------:R-:W1:Y:S04]  /*a4c0*/  SHFL.BFLY PT, R48, R21, 0x1, 0x1f ;  /* 0x0c201f0015307f89 */ /* 0x000e6800000e0000 */
[----:B------:R-:W2:Y:S01]  /*a4d0*/  SHFL.BFLY PT, R4, R9, 0x1, 0x1f ;  /* 0x0c201f0009047f89 */ /* 0x000ea200000e0000 */
[----:B-1----:R-:W-:-:S03]  /*a4e0*/  FMNMX.FTZ R48, R21, R48, !PT ;  /* 0x0000003015307209 */ /* 0x002fc60007810000 */
[----:B------:R-:W-:Y:S01]  /*a4f0*/  LDSM.16.MT88.4 R20, [R164+0x6000] ;  /* 0x00600000a414783b */ /* 0x000fe20000004200 */
[C---:B------:R-:W-:Y:S01]  /*a500*/  FSETP.NEU.FTZ.AND P2, PT, R48.reuse, -INF , PT ;  /* 0xff8000003000780b */ /* 0x040fe20003f5d000 */
[----:B------:R-:W-:-:S05]  /*a510*/  FMUL.FTZ R104, R48, UR11 ;  /* 0x0000000b30687c20 */ /* 0x000fca0008410000 */
[----:B------:R-:W-:-:S05]  /*a520*/  FSEL R104, R104, RZ, P2 ;  /* 0x000000ff68687208 */ /* 0x000fca0001000000 */
[--C-:B------:R-:W-:Y:S01]  /*a530*/  FFMA.FTZ R126, R3, UR11, -R104.reuse ;  /* 0x0000000b037e7c23 */ /* 0x100fe20008010868 */
[----:B--2---:R-:W-:Y:S01]  /*a540*/  FMNMX.FTZ R3, R9, R4, !PT ;  /* 0x0000000409037209 */ /* 0x004fe20007810000 */
[--C-:B------:R-:W-:Y:S01]  /*a550*/  FFMA.FTZ R112, R19, UR11, -R104.reuse ;  /* 0x0000000b13707c23 */ /* 0x100fe20008010868 */
[--C-:B------:R-:W-:Y:S01]  /*a560*/  FFMA.FTZ R105, R11, UR11, -R104.reuse ;  /* 0x0000000b0b697c23 */ /* 0x100fe20008010868 */
        /* <DEDUP_REMOVED lines=8> */
[----:B------:R-:W-:Y:S01]  /*a5f0*/  LDSM.16.MT88.4 R44, [R164+0x6800] ;  /* 0x00680000a42c783b */ /* 0x000fe20000004200 */
[--C-:B------:R-:W-:Y:S01]  /*a600*/  FFMA.FTZ R153, R153, UR11, -R104.reuse ;  /* 0x0000000b99997c23 */ /* 0x100fe20008010868 */
[----:B------:R-:W-:Y:S01]  /*a610*/  FFMA.FTZ R124, R229, UR11, -R104 ;  /* 0x0000000be57c7c23 */ /* 0x000fe20008010868 */
[----:B------:R-:W1:Y:S01]  /*a620*/  MUFU.EX2 R112, R112 ;  /* 0x0000007000707308 */ /* 0x000e620000000800 */
[--C-:B------:R-:W-:Y:S01]  /*a630*/  FFMA.FTZ R129, R5, UR11, -R56.reuse ;  /* 0x0000000b05817c23 */ /* 0x100fe20008010838 */
[----:B------:R-:W-:Y:S01]  /*a640*/  FSEL R5, R48, RZ, P2 ;  /* 0x000000ff30057208 */ /* 0x000fe20001000000 */
[--C-:B------:R-:W-:Y:S01]  /*a650*/  FFMA.FTZ R103, R15, UR11, -R56.reuse ;  /* 0x0000000b0f677c23 */ /* 0x100fe20008010838 */
[--C-:B------:R-:W-:Y:S01]  /*a660*/  FFMA.FTZ R8, R13, UR11, -R56.reuse ;  /* 0x0000000b0d087c23 */ /* 0x100fe20008010838 */
[--C-:B------:R-:W-:Y:S01]  /*a670*/  FFMA.FTZ R101, R7, UR11, -R56.reuse ;  /* 0x0000000b07657c23 */ /* 0x100fe20008010838 */
[----:B------:R-:W2:Y:S01]  /*a680*/  LDSM.16.MT88.4 R12, [R166+0x6000] ;  /* 0x00600000a60c783b */ /* 0x000ea20000004200 */
[----:B------:R-:W-:Y:S01]  /*a690*/  FADD.FTZ R128, R2, -R5 ;  /* 0x8000000502807221 */ /* 0x000fe20000010000 */
[----:B------:R-:W-:Y:S01]  /*a6a0*/  FSEL R5, R3, RZ, P1 ;  /* 0x000000ff03057208 */ /* 0x000fe20000800000 */
[----:B------:R-:W-:Y:S01]  /*a6b0*/  MUFU.EX2 R105, R105 ;  /* 0x0000006900697308 */ /* 0x000fe20000000800 */
[--C-:B------:R-:W-:Y:S01]  /*a6c0*/  FFMA.FTZ R123, R55, UR11, -R56.reuse ;  /* 0x0000000b377b7c23 */ /* 0x100fe20008010838 */
[----:B------:R-:W-:Y:S01]  /*a6d0*/  FMUL.FTZ R128, R128, UR11 ;  /* 0x0000000b80807c20 */ /* 0x000fe20008410000 */
[--C-:B------:R-:W-:Y:S01]  /*a6e0*/  FFMA.FTZ R125, R53, UR11, -R56.reuse ;  /* 0x0000000b357d7c23 */ /* 0x100fe20008010838 */
[----:B------:R-:W-:Y:S01]  /*a6f0*/  FADD.FTZ R0, R0, -R5 ;  /* 0x8000000500007221 */ /* 0x000fe20000010000 */
[----:B------:R-:W3:Y:S01]  /*a700*/  LDSM.16.MT88.4 R52, [R166+0x6800] ;  /* 0x00680000a634783b */ /* 0x000ee20000004200 */
[--C-:B------:R-:W-:Y:S01]  /*a710*/  FFMA.FTZ R106, R61, UR11, -R56.reuse ;  /* 0x0000000b3d6a7c23 */ /* 0x100fe20008010838 */
[----:B------:R-:W-:Y:S01]  /*a720*/  FFMA.FTZ R108, R37, UR11, -R56 ;  /* 0x0000000b256c7c23 */ /* 0x000fe20008010838 */
[----:B------:R-:W-:Y:S01]  /*a730*/  FMUL.FTZ R0, R0, UR11 ;  /* 0x0000000b00007c20 */ /* 0x000fe20008410000 */
[----:B------:R-:W4:Y:S01]  /*a740*/  MUFU.EX2 R58, R58 ;  /* 0x0000003a003a7308 */ /* 0x000f220000000800 */
[----:B-1----:R-:W-:Y:S01]  /*a750*/  F2FP.BF16.F32.PACK_AB R4, R112, R126 ;  /* 0x0000007e7004723e */ /* 0x002fe200000010ff */
[----:B------:R-:W1:Y:S01]  /*a760*/  LDSM.16.MT88.4 R60, [R162+0x6800] ;  /* 0x00680000a23c783b */ /* 0x000e620000004200 */
[--C-:B------:R-:W-:Y:S01]  /*a770*/  FFMA.FTZ R145, R145, UR11, -R104.reuse ;  /* 0x0000000b91917c23 */ /* 0x100fe20008010868 */
[----:B------:R-:W-:Y:S01]  /*a780*/  FFMA.FTZ R118, R227, UR11, -R104 ;  /* 0x0000000be3767c23 */ /* 0x000fe20008010868 */
[--C-:B------:R-:W-:Y:S01]  /*a790*/  FFMA.FTZ R151, R151, UR11, -R56.reuse ;  /* 0x0000000b97977c23 */ /* 0x100fe20008010838 */
[--C-:B------:R-:W-:Y:S01]  /*a7a0*/  FFMA.FTZ R116, R225, UR11, -R56.reuse ;  /* 0x0000000be1747c23 */ /* 0x100fe20008010838 */
[--C-:B------:R-:W-:Y:S01]  /*a7b0*/  FFMA.FTZ R149, R149, UR11, -R56.reuse ;  /* 0x0000000b95957c23 */ /* 0x100fe20008010838 */
[----:B------:R-:W-:Y:S01]  /*a7c0*/  MUFU.EX2 R129, R129 ;  /* 0x0000008100817308 */ /* 0x000fe20000000800 */
[----:B------:R-:W-:Y:S01]  /*a7d0*/  FFMA.FTZ R120, R223, UR11, -R56 ;  /* 0x0000000bdf787c23 */ /* 0x000fe20008010838 */
[--C-:B------:R-:W-:Y:S01]  /*a7e0*/  FFMA.FTZ R211, R211, UR11, -R104.reuse ;  /* 0x0000000bd3d37c23 */ /* 0x100fe20008010868 */
[--C-:B------:R-:W-:Y:S01]  /*a7f0*/  FFMA.FTZ R134, R221, UR11, -R104.reuse ;  /* 0x0000000bdd867c23 */ /* 0x100fe20008010868 */
[--C-:B------:R-:W-:Y:S01]  /*a800*/  FFMA.FTZ R207, R207, UR11, -R104.reuse ;  /* 0x0000000bcfcf7c23 */ /* 0x100fe20008010868 */
[----:B------:R-:W-:Y:S01]  /*a810*/  FFMA.FTZ R130, R219, UR11, -R104 ;  /* 0x0000000bdb827c23 */ /* 0x000fe20008010868 */
[--C-:B------:R-:W-:Y:S01]  /*a820*/  FFMA.FTZ R209, R209, UR11, -R56.reuse ;  /* 0x0000000bd1d17c23 */ /* 0x100fe20008010838 */
[--C-:B------:R-:W-:Y:S01]  /*a830*/  FFMA.FTZ R132, R217, UR11, -R56.reuse ;  /* 0x0000000bd9847c23 */ /* 0x100fe20008010838 */
[----:B------:R-:W5:Y:S01]  /*a840*/  MUFU.EX2 R103, R103 ;  /* 0x0000006700677308 */ /* 0x000f620000000800 */
[----:B----4-:R-:W-:Y:S01]  /*a850*/  F2FP.BF16.F32.PACK_AB R6, R58, R105 ;  /* 0x000000693a06723e */ /* 0x010fe200000010ff */
[----:B------:R-:W-:Y:S01]  /*a860*/  FFMA.FTZ R215, R215, UR11, -R56 ;  /* 0x0000000bd7d77c23 */ /* 0x000fe20008010838 */
[----:B------:R-:W-:Y:S01]  /*a870*/  FFMA.FTZ R136, R195, UR11, -R104 ;  /* 0x0000000bc3887c23 */ /* 0x000fe20008010868 */
[----:B------:R-:W-:Y:S01]  /*a880*/  FFMA.FTZ R138, R187, UR11, -R56 ;  /* 0x0000000bbb8a7c23 */ /* 0x000fe20008010838 */
[----:B------:R-:W-:Y:S01]  /*a890*/  FFMA.FTZ R195, R205, UR11, -R104 ;  /* 0x0000000bcdc37c23 */ /* 0x000fe20008010868 */
[--C-:B------:R-:W-:Y:S01]  /*a8a0*/  FFMA.FTZ R187, R201, UR11, -R56.reuse ;  /* 0x0000000bc9bb7c23 */ /* 0x100fe20008010838 */
[--C-:B------:R-:W-:Y:S01]  /*a8b0*/  FFMA.FTZ R137, R137, UR11, -R56.reuse ;  /* 0x0000000b89897c23 */ /* 0x100fe20008010838 */
[----:B------:R-:W-:Y:S01]  /*a8c0*/  MUFU.EX2 R101, R101 ;  /* 0x0000006500657308 */ /* 0x000fe20000000800 */
[----:B------:R-:W-:Y:S01]  /*a8d0*/  FFMA.FTZ R115, R115, UR11, -R56 ;  /* 0x0000000b73737c23 */ /* 0x000fe20008010838 */
[----:B------:R-:W-:Y:S01]  /*a8e0*/  FFMA.FTZ R59, R59, UR11, -R104 ;  /* 0x0000000b3b3b7c23 */ /* 0x000fe20008010868 */
[--C-:B------:R-:W-:Y:S01]  /*a8f0*/  FFMA.FTZ R51, R51, UR11, -R56.reuse ;  /* 0x0000000b33337c23 */ /* 0x100fe20008010838 */
[----:B------:R-:W-:-:S04]  /*a900*/  FFMA.FTZ R49, R49, UR11, -R56 ;  /* 0x0000000b31317c23 */ /* 0x000fc80008010838 */
[----:B------:R-:W4:Y:S01]  /*a910*/  MUFU.EX2 R2, R8 ;  /* 0x0000000800027308 */ /* 0x000f220000000800 */
[----:B-----5:R-:W-:-:S07]  /*a920*/  F2FP.BF16.F32.PACK_AB R5, R103, R129 ;  /* 0x000000816705723e */ /* 0x020fce00000010ff */
[----:B------:R-:W5:Y:S08]  /*a930*/  MUFU.EX2 R128, R128 ;  /* 0x0000008000807308 */ /* 0x000f700000000800 */
[----:B------:R-:W2:Y:S01]  /*a940*/  MUFU.EX2 R114, R0 ;  /* 0x0000000000727308 */ /* 0x000ea20000000800 */
[----:B----4-:R-:W-:-:S07]  /*a950*/  F2FP.BF16.F32.PACK_AB R7, R2, R101 ;  /* 0x000000650207723e */ /* 0x010fce00000010ff */
[----:B------:R-:W-:Y:S01]  /*a960*/  MUFU.EX2 R127, R127 ;  /* 0x0000007f007f7308 */ /* 0x000fe20000000800 */
[-C--:B-----5:R-:W-:Y:S01]  /*a970*/  FMUL.FTZ R8, R96, R128.reuse ;  /* 0x0000008060087220 */ /* 0x0a0fe20000410000 */
[-C--:B------:R-:W-:Y:S01]  /*a980*/  FMUL.FTZ R9, R97, R128.reuse ;  /* 0x0000008061097220 */ /* 0x080fe20000410000 */
[-C--:B------:R-:W-:Y:S01]  /*a990*/  FMUL.FTZ R92, R92, R128.reuse ;  /* 0x000000805c5c7220 */ /* 0x080fe20000410000 */
[-C--:B------:R-:W-:Y:S01]  /*a9a0*/  FMUL.FTZ R93, R93, R128.reuse ;  /* 0x000000805d5d7220 */ /* 0x080fe20000410000 */
[-C--:B------:R-:W-:Y:S01]  /*a9b0*/  FMUL.FTZ R16, R88, R128.reuse ;  /* 0x0000008058107220 */ /* 0x080fe20000410000 */
[-C--:B------:R-:W-:Y:S01]  /*a9c0*/  FMUL.FTZ R17, R89, R128.reuse ;  /* 0x0000008059117220 */ /* 0x080fe20000410000 */
[----:B------:R-:W-:Y:S01]  /*a9d0*/  FMUL.FTZ R28, R80, R128 ;  /* 0x00000080501c7220 */ /* 0x000fe20000410000 */
[----:B------:R-:W4:Y:S01]  /*a9e0*/  MUFU.EX2 R110, R110 ;  /* 0x0000006e006e7308 */ /* 0x000f220000000800 */
[-C--:B--2---:R-:W-:Y:S01]  /*a9f0*/  FMUL.FTZ R10, R98, R114.reuse ;  /* 0x00000072620a7220 */ /* 0x084fe20000410000 */
[-C--:B------:R-:W-:Y:S01]  /*aa00*/  FMUL.FTZ R11, R99, R114.reuse ;  /* 0x00000072630b7220 */ /* 0x080fe20000410000 */
[-C--:B------:R-:W-:Y:S01]  /*aa10*/  FMUL.FTZ R94, R94, R114.reuse ;  /* 0x000000725e5e7220 */ /* 0x080fe20000410000 */
[-C--:B------:R-:W-:Y:S01]  /*aa20*/  FMUL.FTZ R95, R95, R114.reuse ;  /* 0x000000725f5f7220 */ /* 0x080fe20000410000 */
[----:B------:R-:W-:Y:S01]  /*aa30*/  FFMA.FTZ R0, R39, UR11, -R104 ;  /* 0x0000000b27007c23 */ /* 0x000fe20008010868 */
[-C--:B------:R-:W-:Y:S01]  /*aa40*/  FMUL.FTZ R18, R90, R114.reuse ;  /* 0x000000725a127220 */ /* 0x080fe20000410000 */
[----:B------:R-:W-:Y:S01]  /*aa50*/  FMUL.FTZ R19, R91, R114 ;  /* 0x000000725b137220 */ /* 0x000fe20000410000 */
[----:B------:R-:W-:Y:S01]  /*aa60*/  MUFU.EX2 R121, R121 ;  /* 0x0000007900797308 */ /* 0x000fe20000000800 */
[C---:B------:R-:W-:Y:S01]  /*aa70*/  HMMA.16816.F32.BF16 R8, R4.reuse, R12, R8 ;  /* 0x0000000c0408723c */ /* 0x040fe20000041808 */
[----:B------:R-:W-:Y:S01]  /*aa80*/  FMUL.FTZ R29, R81, R128 ;  /* 0x00000080511d7220 */ /* 0x000fe20000410000 */
[-C--:B------:R-:W-:Y:S01]  /*aa90*/  FMUL.FTZ R30, R82, R114.reuse ;  /* 0x00000072521e7220 */ /* 0x080fe20000410000 */
[----:B------:R-:W-:Y:S01]  /*aaa0*/  FMUL.FTZ R31, R83, R114 ;  /* 0x00000072531f7220 */ /* 0x000fe20000410000 */
[-C--:B------:R-:W-:Y:S01]  /*aab0*/  FMUL.FTZ R84, R84, R128.reuse ;  /* 0x0000008054547220 */ /* 0x080fe20000410000 */
[----:B------:R-:W-:Y:S01]  /*aac0*/  FMUL.FTZ R85, R85, R128 ;  /* 0x0000008055557220 */ /* 0x000fe20000410000 */
[C---:B------:R-:W-:Y:S01]  /*aad0*/  HMMA.16816.F32.BF16 R12, R4.reuse, R14, R92 ;  /* 0x0000000e040c723c */ /* 0x040fe2000004185c */
[----:B------:R-:W-:Y:S01]  /*aae0*/  MUFU.EX2 R0, R0 ;  /* 0x0000000000007308 */ /* 0x000fe20000000800 */
[-C--:B------:R-:W-:Y:S01]  /*aaf0*/  FMUL.FTZ R86, R86, R114.reuse ;  /* 0x0000007256567220 */ /* 0x080fe20000410000 */
[----:B------:R-:W-:Y:S01]  /*ab00*/  FMUL.FTZ R87, R87, R114 ;  /* 0x0000007257577220 */ /* 0x000fe20000410000 */
[-C--:B------:R-:W-:Y:S01]  /*ab10*/  FMUL.FTZ R76, R76, R128.reuse ;  /* 0x000000804c4c7220 */ /* 0x080fe20000410000 */
[----:B------:R-:W-:Y:S01]  /*ab20*/  FMUL.FTZ R77, R77, R128 ;  /* 0x000000804d4d7220 */ /* 0x000fe20000410000 */
[-C--:B------:R-:W-:Y:S01]  /*ab30*/  FMUL.FTZ R78, R78, R114.reuse ;  /* 0x000000724e4e7220 */ /* 0x080fe20000410000 */
[----:B------:R-:W-:Y:S01]  /*ab40*/  FMUL.FTZ R79, R79, R114 ;  /* 0x000000724f4f7220 */ /* 0x000fe20000410000 */
[-C--:B------:R-:W-:Y:S01]  /*ab50*/  FMUL.FTZ R32, R72, R128.reuse ;  /* 0x0000008048207220 */ /* 0x080fe20000410000 */
[----:B------:R-:W-:Y:S01]  /*ab60*/  MUFU.EX2 R123, R123 ;  /* 0x0000007b007b7308 */ /* 0x000fe20000000800 */
[----:B------:R-:W-:Y:S01]  /*ab70*/  FMUL.FTZ R33, R73, R128 ;  /* 0x0000008049217220 */ /* 0x000fe20000410000 */
[-C--:B------:R-:W-:Y:S01]  /*ab80*/  FMUL.FTZ R34, R74, R114.reuse ;  /* 0x000000724a227220 */ /* 0x080fe20000410000 */
[----:B------:R-:W-:Y:S01]  /*ab90*/  FMUL.FTZ R35, R75, R114 ;  /* 0x000000724b237220 */ /* 0x000fe20000410000 */
[-C--:B------:R-:W-:Y:S01]  /*aba0*/  FMUL.FTZ R68, R68, R128.reuse ;  /* 0x0000008044447220 */ /* 0x080fe20000410000 */
[----:B------:R-:W-:Y:S01]  /*abb0*/  FMUL.FTZ R69, R69, R128 ;  /* 0x0000008045457220 */ /* 0x000fe20000410000 */
[-C--:B------:R-:W-:Y:S01]  /*abc0*/  FMUL.FTZ R70, R70, R114.reuse ;  /* 0x0000007246467220 */ /* 0x080fe20000410000 */
[-C--:B------:R-:W-:Y:S01]  /*abd0*/  FMUL.FTZ R71, R71, R114.reuse ;  /* 0x0000007247477220 */ /* 0x080fe20000410000 */
[----:B------:R-:W2:Y:S01]  /*abe0*/  MUFU.EX2 R108, R108 ;  /* 0x0000006c006c7308 */ /* 0x000ea20000000800 */
[----:B------:R-:W-:Y:S01]  /*abf0*/  HMMA.16816.F32.BF16 R16, R4, R20, R16 ;  /* 0x000000140410723c */ /* 0x000fe20000041810 */
[----:B------:R-:W5:Y:S01]  /*ac00*/  LDSM.16.MT88.4 R36, [R163+0x6800] ;  /* 0x00680000a324783b */ /* 0x000f620000004200 */
[----:B------:R-:W-:Y:S01]  /*ac10*/  FFMA.FTZ R114, R192, R114, R129 ;  /* 0x00000072c0727223 */ /* 0x000fe20000010081 */
[----:B------:R-:W-:-:S02]  /*ac20*/  FFMA.FTZ R191, R191, R128, R126 ;  /* 0x00000080bfbf7223 */ /* 0x000fc4000001007e */
[----:B------:R-:W-:Y:S01]  /*ac30*/  LDSM.16.MT88.4 R92, [R166+0x8800] ;  /* 0x00880000a65c783b */ /* 0x000fe20000004200 */
[C---:B------:R-:W-:Y:S01]  /*ac40*/  HMMA.16816.F32.BF16 R28, R4.reuse, R24, R28 ;  /* 0x00000018041c723c */ /* 0x040fe2000004181c */
[----:B------:R-:W-:Y:S01]  /*ac50*/  MUFU.EX2 R125, R125 ;  /* 0x0000007d007d7308 */ /* 0x000fe20000000800 */
[----:B------:R-:W-:Y:S01]  /*ac60*/  FADD.FTZ R114, R103, R114 ;  /* 0x0000007267727221 */ /* 0x000fe20000010000 */
[----:B------:R-:W-:Y:S01]  /*ac70*/  FADD.FTZ R112, R112, R191 ;  /* 0x000000bf70707221 */ /* 0x000fe20000010000 */
[----:B------:R-:W-:Y:S02]  /*ac80*/  FFMA.FTZ R191, R67, UR11, -R104 ;  /* 0x0000000b43bf7c23 */ /* 0x000fe40008010868 */
[----:B------:R-:W-:Y:S01]  /*ac90*/  HMMA.16816.F32.BF16 R20, R4, R22, R84 ;  /* 0x000000160414723c */ /* 0x000fe20000041854 */
[----:B------:R-:W-:Y:S01]  /*aca0*/  LDSM.16.MT88.4 R84, [R164+0x8800] ;  /* 0x00880000a454783b */ /* 0x000fe20000004200 */
[----:B------:R-:W-:Y:S01]  /*acb0*/  FADD.FTZ R101, R101, R114 ;  /* 0x0000007265657221 */ /* 0x000fe20000010000 */
[----:B------:R-:W3:Y:S01]  /*acc0*/  MUFU.EX2 R106, R106 ;  /* 0x0000006a006a7308 */ /* 0x000ee20000000800 */
[----:B------:R-:W-:-:S02]  /*acd0*/  FADD.FTZ R105, R105, R112 ;  /* 0x0000007069697221 */ /* 0x000fc40000010000 */
[----:B------:R-:W-:Y:S01]  /*ace0*/  HMMA.16816.F32.BF16 R24, R4, R26, R76 ;  /* 0x0000001a0418723c */ /* 0x000fe2000004184c */
[----:B------:R-:W-:Y:S01]  /*acf0*/  LDSM.16.MT88.4 R76, [R163+0x8000] ;  /* 0x00800000a34c783b */ /* 0x000fe20000004200 */
[----:B------:R-:W-:-:S03]  /*ad00*/  FADD.FTZ R58, R58, R105 ;  /* 0x000000693a3a7221 */ /* 0x000fc60000010000 */
[----:B------:R-:W-:Y:S01]  /*ad10*/  MUFU.EX2 R153, R153 ;  /* 0x0000009900997308 */ /* 0x000fe20000000800 */
[C---:B------:R-:W-:Y:S06]  /*ad20*/  HMMA.16816.F32.BF16 R32, R4.reuse, R40, R32 ;  /* 0x000000280420723c */ /* 0x040fec0000041820 */
[----:B------:R-:W-:Y:S01]  /*ad30*/  HMMA.16816.F32.BF16 R4, R4, R42, R68 ;  /* 0x0000002a0404723c */ /* 0x000fe20000041844 */
[----:B----4-:R-:W-:Y:S01]  /*ad40*/  F2FP.BF16.F32.PACK_AB R40, R110, R127 ;  /* 0x0000007f6e28723e */ /* 0x010fe200000010ff */
[----:B------:R-:W4:Y:S01]  /*ad50*/  MUFU.EX2 R124, R124 ;  /* 0x0000007c007c7308 */ /* 0x000f220000000800 */
[----:B--2---:R-:W-:Y:S01]  /*ad60*/  F2FP.BF16.F32.PACK_AB R41, R108, R123 ;  /* 0x0000007b6c29723e */ /* 0x004fe200000010ff */
[----:B------:R-:W-:-:S03]  /*ad70*/  FADD.FTZ R127, R127, R58 ;  /* 0x0000003a7f7f7221 */ /* 0x000fc60000010000 */
[----:B------:R-:W-:Y:S01]  /*ad80*/  F2FP.BF16.F32.PACK_AB R42, R0, R121 ;  /* 0x00000079002a723e */ /* 0x000fe200000010ff */
[----:B------:R-:W-:Y:S01]  /*ad90*/  FADD.FTZ R110, R110, R127 ;  /* 0x0000007f6e6e7221 */ /* 0x000fe20000010000 */
[----:B---3--:R-:W-:Y:S01]  /*ada0*/  F2FP.BF16.F32.PACK_AB R43, R106, R125 ;  /* 0x0000007d6a2b723e */ /* 0x008fe200000010ff */
[----:B------:R-:W-:Y:S02]  /*adb0*/  MUFU.EX2 R145, R145 ;  /* 0x0000009100917308 */ /* 0x000fe40000000800 */
[----:B------:R-:W-:-:S04]  /*adc0*/  FADD.FTZ R121, R121, R110 ;  /* 0x0000006e79797221 */ /* 0x000fc80000010000 */
[C---:B------:R-:W-:Y:S02]  /*add0*/  HMMA.16816.F32.BF16 R8, R40.reuse, R52, R8 ;  /* 0x000000342808723c */ /* 0x040fe40000041808 */
[----:B------:R-:W-:Y:S04]  /*ade0*/  MUFU.EX2 R118, R118 ;  /* 0x0000007600767308 */ /* 0x000fe80000000800 */
[C---:B------:R-:W-:Y:S01]  /*adf0*/  HMMA.16816.F32.BF16 R12, R40.reuse, R54, R12 ;  /* 0x00000036280c723c */ /* 0x040fe2000004180c */
[----:B------:R-:W2:Y:S03]  /*ae00*/  LDSM.16.MT88.4 R52, [R166+0x7000] ;  /* 0x00700000a634783b */ /* 0x000ea60000004200 */
[----:B------:R-:W-:Y:S02]  /*ae10*/  MUFU.EX2 R151, R151 ;  /* 0x0000009700977308 */ /* 0x000fe40000000800 */
[C---:B-1----:R-:W-:Y:S06]  /*ae20*/  HMMA.16816.F32.BF16 R32, R40.reuse, R60, R32 ;  /* 0x0000003c2820723c */ /* 0x042fec0000041820 */
[C---:B------:R-:W-:Y:S01]  /*ae30*/  HMMA.16816.F32.BF16 R4, R40.reuse, R62, R4 ;  /* 0x0000003e2804723c */ /* 0x040fe20000041804 */
[----:B------:R-:W1:Y:S01]  /*ae40*/  LDSM.16.MT88.4 R60, [R162+0x7000] ;  /* 0x00700000a23c783b */ /* 0x000e620000004200 */
[----:B------:R-:W3:Y:S04]  /*ae50*/  MUFU.EX2 R116, R116 ;  /* 0x0000007400747308 */ /* 0x000ee80000000800 */
[C---:B-----5:R-:W-:Y:S04]  /*ae60*/  HMMA.16816.F32.BF16 R28, R40.reuse, R36, R28 ;  /* 0x00000024281c723c */ /* 0x060fe8000004181c */
        /* <DEDUP_REMOVED lines=8> */
[----:B----4-:R-:W-:-:S02]  /*aef0*/  F2FP.BF16.F32.PACK_AB R40, R124, R153 ;  /* 0x000000997c28723e */ /* 0x010fc400000010ff */
[----:B---3--:R-:W-:Y:S01]  /*af00*/  F2FP.BF16.F32.PACK_AB R41, R116, R151 ;  /* 0x000000977429723e */ /* 0x008fe200000010ff */
[----:B------:R-:W3:Y:S01]  /*af10*/  MUFU.EX2 R134, R134 ;  /* 0x0000008600867308 */ /* 0x000ee20000000800 */
[----:B------:R-:W-:Y:S02]  /*af20*/  F2FP.BF16.F32.PACK_AB R42, R118, R145 ;  /* 0x00000091762a723e */ /* 0x000fe400000010ff */
[----:B--2---:R-:W-:-:S05]  /*af30*/  F2FP.BF16.F32.PACK_AB R43, R120, R149 ;  /* 0x00000095782b723e */ /* 0x004fca00000010ff */
[----:B------:R-:W-:Y:S02]  /*af40*/  MUFU.EX2 R207, R207 ;  /* 0x000000cf00cf7308 */ /* 0x000fe40000000800 */
[C---:B------:R-:W-:Y:S06]  /*af50*/  HMMA.16816.F32.BF16 R8, R40.reuse, R52, R8 ;  /* 0x000000342808723c */ /* 0x040fec0000041808 */
[C---:B------:R-:W-:Y:S01]  /*af60*/  HMMA.16816.F32.BF16 R12, R40.reuse, R54, R12 ;  /* 0x00000036280c723c */ /* 0x040fe2000004180c */
[----:B------:R-:W2:Y:S01]  /*af70*/  LDSM.16.MT88.4 R52, [R166+0x7800] ;  /* 0x00780000a634783b */ /* 0x000ea20000004200 */
[----:B------:R-:W-:Y:S04]  /*af80*/  MUFU.EX2 R130, R130 ;  /* 0x0000008200827308 */ /* 0x000fe80000000800 */
[C---:B-1----:R-:W-:Y:S04]  /*af90*/  HMMA.16816.F32.BF16 R32, R40.reuse, R60, R32 ;  /* 0x0000003c2820723c */ /* 0x042fe80000041820 */
[----:B------:R-:W-:Y:S02]  /*afa0*/  MUFU.EX2 R209, R209 ;  /* 0x000000d100d17308 */ /* 0x000fe40000000800 */
[----:B-----5:R-:W-:Y:S01]  /*afb0*/  HMMA.16816.F32.BF16 R28, R40, R36, R28 ;  /* 0x00000024281c723c */ /* 0x020fe2000004181c */
[----:B------:R-:W-:-:S05]  /*afc0*/  FFMA.FTZ R60, R213, UR11, -R56 ;  /* 0x0000000bd53c7c23 */ /* 0x000fca0008010838 */
[----:B------:R-:W1:Y:S01]  /*afd0*/  MUFU.EX2 R132, R132 ;  /* 0x0000008400847308 */ /* 0x000e620000000800 */
[C---:B------:R-:W-:Y:S01]  /*afe0*/  HMMA.16816.F32.BF16 R24, R40.reuse, R38, R24 ;  /* 0x000000262818723c */ /* 0x040fe20000041818 */
[----:B------:R-:W4:Y:S05]  /*aff0*/  LDSM.16.MT88.4 R36, [R163+0x7800] ;  /* 0x00780000a324783b */ /* 0x000f2a0000004200 */
[C---:B------:R-:W-:Y:S01]  /*b000*/  HMMA.16816.F32.BF16 R16, R40.reuse, R44, R16 ;  /* 0x0000002c2810723c */ /* 0x040fe20000041810 */
[----:B------:R-:W-:Y:S05]  /*b010*/  MUFU.EX2 R61, R215 ;  /* 0x000000d7003d7308 */ /* 0x000fea0000000800 */
[C---:B------:R-:W-:Y:S01]  /*b020*/  HMMA.16816.F32.BF16 R20, R40.reuse, R46, R20 ;  /* 0x0000002e2814723c */ /* 0x040fe20000041814 */
[----:B------:R-:W5:Y:S02]  /*b030*/  LDSM.16.MT88.4 R44, [R164+0x7800] ;  /* 0x00780000a42c783b */ /* 0x000f640000004200 */
[----:B------:R-:W2:Y:S03]  /*b040*/  MUFU.EX2 R60, R60 ;  /* 0x0000003c003c7308 */ /* 0x000ea60000000800 */
[----:B------:R-:W-:Y:S05]  /*b050*/  HMMA.16816.F32.BF16 R4, R40, R62, R4 ;  /* 0x0000003e2804723c */ /* 0x000fea0000041804 */
[----:B------:R-:W-:Y:S02]  /*b060*/  MUFU.EX2 R136, R136 ;  /* 0x0000008800887308 */ /* 0x000fe40000000800 */
[----:B---3--:R-:W-:Y:S01]  /*b070*/  F2FP.BF16.F32.PACK_AB R40, R134, R211 ;  /* 0x000000d38628723e */ /* 0x008fe200000010ff */
[--C-:B------:R-:W-:Y:S01]  /*b080*/  FFMA.FTZ R62, R197, UR11, -R104.reuse ;  /* 0x0000000bc53e7c23 */ /* 0x100fe20008010868 */
[----:B-1----:R-:W-:Y:S01]  /*b090*/  F2FP.BF16.F32.PACK_AB R41, R132, R209 ;  /* 0x000000d18429723e */ /* 0x002fe200000010ff */
[----:B------:R-:W-:Y:S01]  /*b0a0*/  FFMA.FTZ R63, R203, UR11, -R104 ;  /* 0x0000000bcb3f7c23 */ /* 0x000fe20008010868 */
[----:B------:R-:W-:-:S02]  /*b0b0*/  F2FP.BF16.F32.PACK_AB R42, R130, R207 ;  /* 0x000000cf822a723e */ /* 0x000fc400000010ff */
        /* <DEDUP_REMOVED lines=12> */
[----:B-----5:R-:W-:Y:S01]  /*b180*/  HMMA.16816.F32.BF16 R16, R40, R44, R16 ;  /* 0x0000002c2810723c */ /* 0x020fe20000041810 */
[----:B------:R-:W4:Y:S01]  /*b190*/  MUFU.EX2 R187, R187 ;  /* 0x000000bb00bb7308 */ /* 0x000f220000000800 */
[----:B---3--:R-:W-:-:S04]  /*b1a0*/  F2FP.BF16.F32.PACK_AB R70, R63, R62 ;  /* 0x0000003e3f46723e */ /* 0x008fc800000010ff */
[C---:B------:R-:W-:Y:S01]  /*b1b0*/  HMMA.16816.F32.BF16 R20, R40.reuse, R46, R20 ;  /* 0x0000002e2814723c */ /* 0x040fe20000041814 */
[----:B------:R-:W3:Y:S02]  /*b1c0*/  LDSM.16.MT88.4 R44, [R166+0x8000] ;  /* 0x00800000a62c783b */ /* 0x000ee40000004200 */
[----:B------:R-:W-:Y:S01]  /*b1d0*/  MUFU.EX2 R191, R191 ;  /* 0x000000bf00bf7308 */ /* 0x000fe20000000800 */
[----:B----4-:R-:W-:Y:S02]  /*b1e0*/  F2FP.BF16.F32.PACK_AB R69, R187, R138 ;  /* 0x0000008abb45723e */ /* 0x010fe400000010ff */
        /* <DEDUP_REMOVED lines=23> */
[----:B------:R-:W-:Y:S01]  /*b360*/  FFMA.FTZ R47, R141, UR11, -R56 ;  /* 0x0000000b8d2f7c23 */ /* 0x000fe20008010838 */
        /* <DEDUP_REMOVED lines=27> */
[C---:B--2---:R-:W-:Y:S01]  /*b520*/  HMMA.16816.F32.BF16 R80, R4.reuse, R24, R28 ;  /* 0x000000180450723c */ /* 0x044fe2000004181c */
[----:B------:R-:W-:Y:S05]  /*b530*/  MUFU.EX2 R37, R37 ;  /* 0x0000002500257308 */ /* 0x000fea0000000800 */
[C---:B------:R-:W-:Y:S01]  /*b540*/  HMMA.16816.F32.BF16 R92, R4.reuse, R94, R12 ;  /* 0x0000005e045c723c */ /* 0x040fe2000004180c */
[--C-:B------:R-:W-:Y:S01]  /*b550*/  FFMA.FTZ R24, R65, UR11, -R56.reuse ;  /* 0x0000000b41187c23 */ /* 0x100fe20008010838 */
[----:B------:R-:W-:Y:S01]  /*b560*/  FFMA.FTZ R25, R107, UR11, -R56 ;  /* 0x0000000b6b197c23 */ /* 0x000fe20008010838 */
[----:B------:R-:W2:Y:S01]  /*b570*/  LDSM.16.MT88.4 R12, [R164+0x9000] ;  /* 0x00900000a40c783b */ /* 0x000ea20000004200 */
[----:B------:R-:W5:Y:S02]  /*b580*/  MUFU.EX2 R28, R115 ;  /* 0x00000073001c7308 */ /* 0x000f640000000800 */
[C---:B------:R-:W-:Y:S06]  /*b590*/  HMMA.16816.F32.BF16 R76, R4.reuse, R26, R76 ;  /* 0x0000001a044c723c */ /* 0x040fec000004184c */
[----:B------:R-:W-:Y:S01]  /*b5a0*/  MUFU.EX2 R24, R24 ;  /* 0x0000001800187308 */ /* 0x000fe20000000800 */
[--C-:B------:R-:W-:Y:S01]  /*b5b0*/  FFMA.FTZ R26, R64, UR11, -R104.reuse ;  /* 0x0000000b401a7c23 */ /* 0x100fe20008010868 */
[----:B------:R-:W-:Y:S01]  /*b5c0*/  FFMA.FTZ R27, R66, UR11, -R104 ;  /* 0x0000000b421b7c23 */ /* 0x000fe20008010868 */
[C---:B---3--:R-:W-:Y:S05]  /*b5d0*/  HMMA.16816.F32.BF16 R72, R4.reuse, R8, R72 ;  /* 0x000000080448723c */ /* 0x048fea0000041848 */
[----:B------:R-:W3:Y:S01]  /*b5e0*/  MUFU.EX2 R25, R25 ;  /* 0x0000001900197308 */ /* 0x000ee20000000800 */
[----:B------:R-:W-:Y:S01]  /*b5f0*/  HMMA.16816.F32.BF16 R68, R4, R10, R68 ;  /* 0x0000000a0444723c */ /* 0x000fe20000041844 */
[----:B------:R-:W2:Y:S06]  /*b600*/  LDSM.16.MT88.4 R8, [R163+0x9000] ;  /* 0x00900000a308783b */ /* 0x000eac0000004200 */
[----:B------:R-:W-:Y:S01]  /*b610*/  MUFU.EX2 R26, R26 ;  /* 0x0000001a001a7308 */ /* 0x000fe20000000800 */
[----:B-1----:R-:W-:-:S02]  /*b620*/  F2FP.BF16.F32.PACK_AB R4, R36, R33 ;  /* 0x000000212404723e */ /* 0x002fc400000010ff */
[----:B-----5:R-:W-:Y:S02]  /*b630*/  F2FP.BF16.F32.PACK_AB R5, R28, R37 ;  /* 0x000000251c05723e */ /* 0x020fe400000010ff */
[----:B------:R-:W-:-:S03]  /*b640*/  F2FP.BF16.F32.PACK_AB R6, R35, R34 ;  /* 0x000000222306723e */ /* 0x000fc600000010ff */
[----:B------:R-:W1:Y:S01]  /*b650*/  MUFU.EX2 R27, R27 ;  /* 0x0000001b001b7308 */ /* 0x000e620000000800 */
[----:B---3--:R-:W-:-:S07]  /*b660*/  F2FP.BF16.F32.PACK_AB R7, R25, R24 ;  /* 0x000000181907723e */ /* 0x008fce00000010ff */
[C---:B----4-:R-:W-:Y:S06]  /*b670*/  HMMA.16816.F32.BF16 R92, R4.reuse, R22, R92 ;  /* 0x00000016045c723c */ /* 0x050fec000004185c */
[C---:B--2---:R-:W-:Y:S01]  /*b680*/  HMMA.16816.F32.BF16 R88, R4.reuse, R12, R88 ;  /* 0x0000000c0458723c */ /* 0x044fe20000041858 */
[----:B------:R-:W-:Y:S01]  /*b690*/  FADD.FTZ R22, R2, R101 ;  /* 0x0000006502167221 */ /* 0x000fe20000010000 */
[----:B------:R-:W-:Y:S01]  /*b6a0*/  FFMA.FTZ R23, R50, UR11, -R56 ;  /* 0x0000000b32177c23 */ /* 0x000fe20008010838 */
[----:B------:R-:W-:Y:S02]  /*b6b0*/  MUFU.EX2 R2, R51 ;  /* 0x0000003300027308 */ /* 0x000fe40000000800 */
[----:B------:R-:W-:Y:S01]  /*b6c0*/  FADD.FTZ R123, R123, R22 ;  /* 0x000000167b7b7221 */ /* 0x000fe20000010000 */
[----:B------:R-:W-:Y:S01]  /*b6d0*/  HMMA.16816.F32.BF16 R84, R4, R14, R84 ;  /* 0x0000000e0454723c */ /* 0x000fe20000041854 */
[----:B------:R-:W2:Y:S02]  /*b6e0*/  LDSM.16.MT88.4 R12, [R166+0x9800] ;  /* 0x00980000a60c783b */ /* 0x000ea40000004200 */
[----:B------:R-:W-:-:S02]  /*b6f0*/  FADD.FTZ R108, R108, R123 ;  /* 0x0000007b6c6c7221 */ /* 0x000fc40000010000 */
[----:B------:R-:W-:Y:S01]  /*b700*/  MUFU.EX2 R23, R23 ;  /* 0x0000001700177308 */ /* 0x000fe20000000800 */
[----:B------:R-:W-:Y:S01]  /*b710*/  HMMA.16816.F32.BF16 R96, R4, R20, R96 ;  /* 0x000000140460723c */ /* 0x000fe20000041860 */
[----:B------:R-:W-:-:S04]  /*b720*/  FADD.FTZ R125, R125, R108 ;  /* 0x0000006c7d7d7221 */ /* 0x000fc80000010000 */
[----:B------:R-:W-:Y:S01]  /*b730*/  FADD.FTZ R106, R106, R125 ;  /* 0x0000007d6a6a7221 */ /* 0x000fe20000010000 */
[----:B------:R-:W-:Y:S01]  /*b740*/  HMMA.16816.F32.BF16 R80, R4, R8, R80 ;  /* 0x000000080450723c */ /* 0x000fe20000041850 */
[----:B------:R-:W-:Y:S01]  /*b750*/  FFMA.FTZ R21, R57, UR11, -R56 ;  /* 0x0000000b39157c23 */ /* 0x000fe20008010838 */
[----:B------:R-:W-:Y:S01]  /*b760*/  MUFU.EX2 R20, R59 ;  /* 0x0000003b00147308 */ /* 0x000fe20000000800 */
[----:B------:R-:W-:-:S03]  /*b770*/  FADD.FTZ R151, R151, R106 ;  /* 0x0000006a97977221 */ /* 0x000fc60000010000 */
[C---:B------:R-:W-:Y:S01]  /*b780*/  HMMA.16816.F32.BF16 R76, R4.reuse, R10, R76 ;  /* 0x0000000a044c723c */ /* 0x040fe2000004184c */
[----:B------:R-:W-:Y:S01]  /*b790*/  FADD.FTZ R8, R0, R121 ;  /* 0x0000007900087221 */ /* 0x000fe20000010000 */
[----:B------:R-:W-:Y:S02]  /*b7a0*/  FADD.FTZ R116, R116, R151 ;  /* 0x0000009774747221 */ /* 0x000fe40000010000 */
[----:B------:R-:W3:Y:S01]  /*b7b0*/  MUFU.EX2 R21, R21 ;  /* 0x0000001500157308 */ /* 0x000ee20000000800 */
[----:B------:R-:W-:Y:S01]  /*b7c0*/  FADD.FTZ R153, R153, R8 ;  /* 0x0000000899997221 */ /* 0x000fe20000010000 */
[----:B------:R-:W-:Y:S01]  /*b7d0*/  FADD.FTZ R149, R149, R116 ;  /* 0x0000007495957221 */ /* 0x000fe20000010000 */
[----:B------:R-:W4:Y:S01]  /*b7e0*/  LDSM.16.MT88.4 R8, [R164+0x9800] ;  /* 0x00980000a408783b */ /* 0x000f220000004200 */
[----:B------:R-:W-:Y:S01]  /*b7f0*/  HMMA.16816.F32.BF16 R72, R4, R16, R72 ;  /* 0x000000100448723c */ /* 0x000fe20000041848 */
[----:B------:R-:W-:Y:S01]  /*b800*/  FADD.FTZ R124, R124, R153 ;  /* 0x000000997c7c7221 */ /* 0x000fe20000010000 */
[----:B------:R-:W-:-:S02]  /*b810*/  FADD.FTZ R120, R120, R149 ;  /* 0x0000009578787221 */ /* 0x000fc40000010000 */
[----:B------:R-:W5:Y:S01]  /*b820*/  MUFU.EX2 R0, R49 ;  /* 0x0000003100007308 */ /* 0x000f620000000800 */
        /* <DEDUP_REMOVED lines=10> */
[----:B---3--:R-:W-:Y:S01]  /*b8d0*/  F2FP.BF16.F32.PACK_AB R5, R21, R2 ;  /* 0x000000021505723e */ /* 0x008fe200000010ff */
[----:B------:R-:W-:Y:S01]  /*b8e0*/  FADD.FTZ R31, R60, R31 ;  /* 0x0000001f3c1f7221 */ /* 0x000fe20000010000 */
[----:B------:R-:W-:Y:S01]  /*b8f0*/  F2FP.BF16.F32.PACK_AB R6, R191, R20 ;  /* 0x00000014bf06723e */ /* 0x000fe200000010ff */
[----:B------:R-:W-:Y:S01]  /*b900*/  FADD.FTZ R29, R207, R134 ;  /* 0x00000086cf1d7221 */ /* 0x000fe20000010000 */
[----:B-----5:R-:W-:Y:S01]  /*b910*/  F2FP.BF16.F32.PACK_AB R7, R23, R0 ;  /* 0x000000001707723e */ /* 0x020fe200000010ff */
[----:B------:R-:W-:-:S02]  /*b920*/  FADD.FTZ R138, R138, R31 ;  /* 0x0000001f8a8a7221 */ /* 0x000fc40000010000 */
[----:B------:R-:W-:Y:S02]  /*b930*/  FADD.FTZ R29, R130, R29 ;  /* 0x0000001d821d7221 */ /* 0x000fe40000010000 */
[----:B------:R-:W-:Y:S02]  /*b940*/  FADD.FTZ R187, R187, R138 ;  /* 0x0000008abbbb7221 */ /* 0x000fe40000010000 */
[----:B------:R-:W-:Y:S01]  /*b950*/  FADD.FTZ R136, R136, R29 ;  /* 0x0000001d88887221 */ /* 0x000fe20000010000 */
[C---:B--2---:R-:W-:Y:S01]  /*b960*/  HMMA.16816.F32.BF16 R96, R4.reuse, R12, R96 ;  /* 0x0000000c0460723c */ /* 0x044fe20000041860 */
[----:B------:R-:W-:Y:S02]  /*b970*/  FADD.FTZ R52, R52, R187 ;  /* 0x000000bb34347221 */ /* 0x000fe40000010000 */
[----:B------:R-:W-:Y:S02]  /*b980*/  FADD.FTZ R195, R195, R136 ;  /* 0x00000088c3c37221 */ /* 0x000fe40000010000 */
[----:B------:R-:W-:Y:S01]  /*b990*/  FADD.FTZ R53, R53, R52 ;  /* 0x0000003435357221 */ /* 0x000fe20000010000 */
[----:B------:R-:W-:Y:S01]  /*b9a0*/  HMMA.16816.F32.BF16 R92, R4, R14, R92 ;  /* 0x0000000e045c723c */ /* 0x000fe2000004185c */
[----:B------:R-:W1:Y:S01]  /*b9b0*/  LDSM.16.MT88.4 R12, [R162+0x9800] ;  /* 0x00980000a20c783b */ /* 0x000e620000004200 */
[----:B------:R-:W-:-:S04]  /*b9c0*/  FADD.FTZ R62, R62, R195 ;  /* 0x000000c33e3e7221 */ /* 0x000fc80000010000 */
[----:B------:R-:W-:Y:S01]  /*b9d0*/  FADD.FTZ R63, R63, R62 ;  /* 0x0000003e3f3f7221 */ /* 0x000fe20000010000 */
[C---:B----4-:R-:W-:Y:S06]  /*b9e0*/  HMMA.16816.F32.BF16 R84, R4.reuse, R10, R84 ;  /* 0x0000000a0454723c */ /* 0x050fec0000041854 */
[----:B------:R-:W-:Y:S01]  /*b9f0*/  HMMA.16816.F32.BF16 R88, R4, R8, R88 ;  /* 0x000000080458723c */ /* 0x000fe20000041858 */
        /* <DEDUP_REMOVED lines=15> */
[----:B-1----:R-:W-:Y:S01]  /*baf0*/  HMMA.16816.F32.BF16 R72, R4, R12, R72 ;  /* 0x0000000c0448723c */ /* 0x002fe20000041848 */
        /* <DEDUP_REMOVED lines=14> */
.L_x_5515:
[----:B------:R-:W-:-:S13]  /*bbe0*/  ISETP.GE.AND P1, PT, R179, 0x1, PT ;  /* 0x00000001b300780c */ /* 0x000fda0003f26270 */
[----:B------:R-:W-:Y:S05]  /*bbf0*/  @!P1 BRA `(.L_x_5523) ;  /* 0x0000003c00909947 */ /* 0x000fea0003800000 */
[----:B------:R-:W-:Y:S01]  /*bc00*/  IMAD.U32 R188, R122, -0x80, RZ ;  /* 0xffffff807abc7824 */ /* 0x000fe200078e00ff */
[----:B------:R-:W-:Y:S01]  /*bc10*/  MOV R101, R0 ;  /* 0x0000000000657202 */ /* 0x000fe20000000f00 */
[----:B------:R-:W-:Y:S01]  /*bc20*/  IMAD.MOV.U32 R103, RZ, RZ, R2 ;  /* 0x000000ffff677224 */ /* 0x000fe200078e0002 */
[----:B------:R-:W-:Y:S01]  /*bc30*/  ULDC UR6, c[0x0][0x2d0] ;  /* 0x0000b40000067ab9 */ /* 0x000fe20000000800 */
[----:B------:R-:W-:Y:S01]  /*bc40*/  ULDC UR5, c[0x0][0x39c] ;  /* 0x0000e70000057ab9 */ /* 0x000fe20000000800 */
[----:B------:R-:W-:Y:S01]  /*bc50*/  SHF.R.S32.HI R187, RZ, 0x1f, R188 ;  /* 0x0000001fffbb7819 */ /* 0x000fe200000114bc */
[----:B------:R-:W-:-:S06]  /*bc60*/  ULDC UR4, c[0x0][0x2ec] ;  /* 0x0000bb0000047ab9 */ /* 0x000fcc0000000800 */
.L_x_5527:
        /* <DEDUP_REMOVED lines=11> */
[----:B------:R-:W-:Y:S02]  /*bd20*/  IABS R8, R13 ;  /* 0x0000000d00087213 */ /* 0x000fe40000000000 */
[-C--:B----4-:R-:W-:Y:S04]  /*bd30*/  IABS R4, R0.reuse ;  /* 0x0000000000047213 */ /* 0x090fe80000000000 */
[----:B------:R-:W4:Y:S10]  /*bd40*/  I2F.RP R9, R4 ;  /* 0x0000000400097306 */ /* 0x000f340000209400 */
[----:B----4-:R-:W4:Y:S02]  /*bd50*/  MUFU.RCP R5, R9 ;  /* 0x0000000900057308 */ /* 0x010f240000001000 */
[----:B----4-:R-:W-:Y:S02]  /*bd60*/  VIADD R10, R5, 0xffffffe ;  /* 0x0ffffffe050a7836 */ /* 0x010fe40000000000 */
[C---:B------:R-:W-:Y:S01]  /*bd70*/  VIADD R5, R13.reuse, 0xffffff80 ;  /* 0xffffff800d057836 */ /* 0x040fe20000000000 */
[-C--:B------:R-:W-:Y:S05]  /*bd80*/  LOP3.LUT R13, R13, R0.reuse, RZ, 0x3c, !PT ;  /* 0x000000000d0d7212 */ /* 0x080fea00078e3cff */
[----:B------:R-:W4:Y:S01]  /*bd90*/  F2I.FTZ.U32.TRUNC.NTZ R11, R10 ;  /* 0x0000000a000b7305 */ /* 0x000f22000021f000 */
[----:B------:R-:W-:Y:S02]  /*bda0*/  IABS R6, R5 ;  /* 0x0000000500067213 */ /* 0x000fe40000000000 */
[----:B------:R-:W-:Y:S04]  /*bdb0*/  LOP3.LUT R5, R5, R0, RZ, 0x3c, !PT ;  /* 0x0000000005057212 */ /* 0x000fe800078e3cff */
        /* <DEDUP_REMOVED lines=19> */
[----:B------:R-:W-:Y:S01]  /*bef0*/  ISETP.GE.U32.AND P6, PT, R8, R4, PT ;  /* 0x000000040800720c */ /* 0x000fe20003fc6070 */
[----:B------:R-:W4:Y:S01]  /*bf00*/  LDC.64 R6, c[0x0][0x250] ;  /* 0x00009400ff067b82 */ /* 0x000f220000000a00 */
[----:B------:R-:W-:Y:S02]  /*bf10*/  ISETP.NE.AND P4, PT, R0, RZ, PT ;  /* 0x000000ff0000720c */ /* 0x000fe40003f85270 */
        /* <DEDUP_REMOVED lines=17> */
[-C--:B----4-:R-:W-:Y:S02]  /*c030*/  IMAD R0, R13, R6.reuse, RZ ;  /* 0x000000060d007224 */ /* 0x090fe400078e02ff */
[C---:B------:R-:W-:Y:S04]  /*c040*/  IMAD.WIDE.U32 R12, R11.reuse, R6, RZ ;  /* 0x000000060b0c7225 */ /* 0x040fe800078e00ff */
[----:B------:R-:W-:Y:S05]  /*c050*/  IMAD R0, R11, R7, R0 ;  /* 0x000000070b007224 */ /* 0x000fea00078e0200 */
[----:B------:R-:W-:Y:S01]  /*c060*/  IADD3 R13, R13, R0, RZ ;  /* 0x000000000d0d7210 */ /* 0x000fe20007ffe0ff */
[----:B-----5:R-:W-:Y:S04]  /*c070*/  IMAD.IADD R8, R8, 0x1, -R9 ;  /* 0x0000000108087824 */ /* 0x020fe800078e0a09 */
[C---:B-1----:R-:W-:Y:S01]  /*c080*/  IMAD.WIDE.U32 R12, R8.reuse, R4, R12 ;  /* 0x00000004080c7225 */ /* 0x042fe200078e000c */
[----:B------:R-:W-:Y:S02]  /*c090*/  SHF.R.S32.HI R7, RZ, 0x1f, R8 ;  /* 0x0000001fff077819 */ /* 0x000fe40000011408 */
[----:B------:R-:W-:Y:S03]  /*c0a0*/  MOV R0, R12 ;  /* 0x0000000c00007202 */ /* 0x000fe60000000f00 */
[----:B------:R-:W-:Y:S04]  /*c0b0*/  IMAD R7, R7, R4, RZ ;  /* 0x0000000407077224 */ /* 0x000fe800078e02ff */
[----:B------:R-:W-:Y:S04]  /*c0c0*/  IMAD R7, R8, R5, R7 ;  /* 0x0000000508077224 */ /* 0x000fe800078e0207 */
[----:B------:R-:W-:Y:S07]  /*c0d0*/  IMAD.IADD R195, R13, 0x1, R7 ;  /* 0x000000010dc37824 */ /* 0x000fee00078e0207 */
.L_x_5524:
[C---:B------:R-:W-:Y:S01]  /*c0e0*/  LEA R196, P3, R0.reuse, R194, 0x1 ;  /* 0x000000c200c47211 */ /* 0x040fe200078608ff */
[----:B------:R-:W-:Y:S01]  /*c0f0*/  @P1 STS.128 [R180+0x6000], RZ ;  /* 0x006000ffb4001388 */ /* 0x000fe20000000c00 */
[----:B------:R-:W-:Y:S01]  /*c100*/  @!P1 IADD3 R199, P2, R177, R0, RZ ;  /* 0x00000000b1c79210 */ /* 0x000fe20007f5e0ff */
[----:B--2---:R-:W-:Y:S01]  /*c110*/  @!P1 IMAD R205, R205, 0x30, RZ ;  /* 0x00000030cdcd9824 */ /* 0x004fe200078e02ff */
[----:B------:R-:W-:Y:S01]  /*c120*/  LEA.HI.X R197, R0, R193, R195, 0x1, P3 ;  /* 0x000000c100c57211 */ /* 0x000fe200018f0cc3 */
[----:B------:R-:W2:Y:S01]  /*c130*/  @!P1 LDC.64 R200, c[0x0][0x250] ;  /* 0x00009400ffc89b82 */ /* 0x000ea20000000a00 */
[-C--:B------:R-:W-:Y:S02]  /*c140*/  @!P1 IADD3.X R198, R176, R195.reuse, RZ, P2, !PT ;  /* 0x000000c3b0c69210 */ /* 0x080fe400017fe4ff */
[C---:B------:R-:W-:Y:S01]  /*c150*/  @!P1 LEA R208, P2, R199.reuse, R194, 0x1 ;  /* 0x000000c2c7d09211 */ /* 0x040fe200078408ff */
[----:B------:R-:W-:Y:S01]  /*c160*/  @!PT LDS RZ, [RZ] ;  /* 0x00000000fffff984 */ /* 0x000fe20000000800 */
[----:B------:R-:W-:Y:S01]  /*c170*/  @!PT LDS RZ, [RZ] ;  /* 0x00000000fffff984 */ /* 0x000fe20000000800 */
[----:B------:R-:W-:Y:S01]  /*c180*/  @!PT LDS RZ, [RZ] ;  /* 0x00000000fffff984 */ /* 0x000fe20000000800 */
[----:B------:R-:W-:Y:S01]  /*c190*/  @!P1 LDGSTS.E.BYPASS.LTC128B.128 [R180+0x6000], desc[UR12][R196.64] ;  /* 0x06000000c4b49fae */ /* 0x000fe2000b901d4c */
[----:B------:R-:W-:Y:S02]  /*c1a0*/  @!P1 MOV R211, R195 ;  /* 0x000000c300d39202 */ /* 0x000fe40000000f00 */
[----:B------:R-:W-:Y:S02]  /*c1b0*/  @!P1 LEA.HI.X R209, R199, R193, R198, 0x1, P2 ;  /* 0x000000c1c7d19211 */ /* 0x000fe400010f0cc6 */
[CC--:B-1----:R-:W-:Y:S01]  /*c1c0*/  @!P1 LEA R206, P2, R2.reuse, R0.reuse, 0x5 ;  /* 0x0000000002ce9211 */ /* 0x0c2fe200078428ff */
[----:B------:R-:W1:Y:S01]  /*c1d0*/  @!P1 LDC.64 R198, c[0x0][0x250] ;  /* 0x00009400ffc69b82 */ /* 0x000e620000000a00 */
[----:B------:R-:W-:Y:S01]  /*c1e0*/  @!P1 MOV R210, R0 ;  /* 0x0000000000d29202 */ /* 0x000fe20000000f00 */
[----:B------:R-:W-:Y:S01]  /*c1f0*/  @P1 STS.128 [R180+0x6800], RZ ;  /* 0x006800ffb4001388 */ /* 0x000fe20000000c00 */
[----:B------:R-:W-:Y:S02]  /*c200*/  @!P1 LEA.HI.X R207, R2, R195, R3, 0x5, P2 ;  /* 0x000000c302cf9211 */ /* 0x000fe400010f2c03 */
[----:B------:R-:W-:Y:S01]  /*c210*/  @!P1 LEA R212, P3, R206, R194, 0x1 ;  /* 0x000000c2ced49211 */ /* 0x000fe200078608ff */
[----:B------:R-:W-:Y:S01]  /*c220*/  @!P1 IMAD.WIDE.U32 R210, R204, 0x30, R210 ;  /* 0x00000030ccd29825 */ /* 0x000fe200078e00d2 */
[----:B---3--:R-:W-:Y:S01]  /*c230*/  @!P1 LEA R204, P2, R202, R0, 0x6 ;  /* 0x00000000cacc9211 */ /* 0x008fe200078430ff */
[----:B------:R-:W3:Y:S01]  /*c240*/  @!P1 LDC.64 R2, c[0x0][0x250] ;  /* 0x00009400ff029b82 */ /* 0x000ee20000000a00 */
[----:B------:R-:W-:Y:S01]  /*c250*/  @!P1 LEA.HI.X R213, R206, R193, R207, 0x1, P3 ;  /* 0x000000c1ced59211 */ /* 0x000fe200018f0ccf */
[----:B------:R-:W-:Y:S01]  /*c260*/  @!PT LDS RZ, [RZ] ;  /* 0x00000000fffff984 */ /* 0x000fe20000000800 */
[----:B------:R-:W-:Y:S01]  /*c270*/  @!PT LDS RZ, [RZ] ;  /* 0x00000000fffff984 */ /* 0x000fe20000000800 */
[----:B------:R-:W-:Y:S01]  /*c280*/  @!PT LDS RZ, [RZ] ;  /* 0x00000000fffff984 */ /* 0x000fe20000000800 */
[----:B------:R4:W-:Y:S01]  /*c290*/  @!P1 LDGSTS.E.BYPASS.LTC128B.128 [R180+0x6800], desc[UR12][R208.64] ;  /* 0x06800000d0b49fae */ /* 0x0009e2000b901d4c */
[-C--:B------:R-:W-:Y:S02]  /*c2a0*/  @!P1 LEA R206, P3, R210, R194.reuse, 0x1 ;  /* 0x000000c2d2ce9211 */ /* 0x080fe400078608ff */
[----:B------:R-:W-:Y:S02]  /*c2b0*/  @!P1 IADD3 R205, R205, R211, RZ ;  /* 0x000000d3cdcd9210 */ /* 0x000fe40007ffe0ff */
[----:B------:R-:W-:Y:S02]  /*c2c0*/  @!P1 LEA.HI.X R203, R202, R195, R203, 0x6, P2 ;  /* 0x000000c3cacb9211 */ /* 0x000fe400010f34cb */
[----:B------:R-:W-:Y:S01]  /*c2d0*/  @!P1 LEA.HI.X R207, R210, R193, R205, 0x1, P3 ;  /* 0x000000c1d2cf9211 */ /* 0x000fe200018f0ccd */
[----:B------:R-:W-:Y:S01]  /*c2e0*/  @P1 STS.128 [R180+0x7000], RZ ;  /* 0x007000ffb4001388 */ /* 0x000fe20000000c00 */
[C---:B------:R-:W-:Y:S02]  /*c2f0*/  @!P1 LEA R202, P2, R204.reuse, R194, 0x1 ;  /* 0x000000c2ccca9211 */ /* 0x040fe400078408ff */
[----:B------:R-:W-:Y:S02]  /*c300*/  @!P1 MOV R205, R195 ;  /* 0x000000c300cd9202 */ /* 0x000fe40000000f00 */
[----:B------:R-:W-:Y:S02]  /*c310*/  @!P1 LEA.HI.X R203, R204, R193, R203, 0x1, P2 ;  /* 0x000000c1cccb9211 */ /* 0x000fe400010f0ccb */
[-C--:B------:R-:W-:Y:S01]  /*c320*/  @!P1 MOV R204, R0.reuse ;  /* 0x0000000000cc9202 */ /* 0x080fe20000000f00 */
[----:B------:R-:W-:Y:S01]  /*c330*/  @!PT LDS RZ, [RZ] ;  /* 0x00000000fffff984 */ /* 0x000fe20000000800 */
[----:B------:R-:W-:Y:S01]  /*c340*/  @!PT LDS RZ, [RZ] ;  /* 0x00000000fffff984 */ /* 0x000fe20000000800 */
[----:B------:R-:W-:Y:S01]  /*c350*/  @!PT LDS RZ, [RZ] ;  /* 0x00000000fffff984 */ /* 0x000fe20000000800 */
[----:B------:R-:W-:Y:S01]  /*c360*/  @!P1 LDGSTS.E.BYPASS.LTC128B.128 [R180+0x7000], desc[UR12][R212.64] ;  /* 0x07000000d4b49fae */ /* 0x000fe2000b901d4c */
[-C--:B------:R-:W-:Y:S02]  /*c370*/  @!P1 MOV R210, R0.reuse ;  /* 0x0000000000d29202 */ /* 0x080fe40000000f00 */
[-C--:B------:R-:W-:Y:S01]  /*c380*/  @!P1 MOV R211, R195.reuse ;  /* 0x000000c300d39202 */ /* 0x080fe20000000f00 */
[----:B---3--:R-:W-:Y:S04]  /*c390*/  @!P1 IMAD R3, R3, 0x70, RZ ;  /* 0x0000007003039824 */ /* 0x008fe800078e02ff */
[----:B------:R-:W-:Y:S01]  /*c3a0*/  @P1 STS.128 [R180+0x7800], RZ ;  /* 0x007800ffb4001388 */ /* 0x000fe20000000c00 */
[----:B--2---:R-:W-:Y:S01]  /*c3b0*/  @!P1 IMAD.WIDE.U32 R204, R200, 0x50, R204 ;  /* 0x00000050c8cc9825 */ /* 0x004fe200078e00cc */
[----:B----4-:R-:W-:Y:S03]  /*c3c0*/  @!P1 MOV R209, R195 ;  /* 0x000000c300d19202 */ /* 0x010fe60000000f00 */
[----:B------:R-:W-:Y:S01]  /*c3d0*/  @!P1 IMAD R201, R201, 0x50, RZ ;  /* 0x00000050c9c99824 */ /* 0x000fe200078e02ff */
[----:B------:R-:W-:Y:S01]  /*c3e0*/  @!P1 MOV R208, R0 ;  /* 0x0000000000d09202 */ /* 0x000fe20000000f00 */
[----:B-1----:R-:W-:Y:S01]  /*c3f0*/  @!P1 IMAD R199, R199, 0x60, RZ ;  /* 0x00000060c7c79824 */ /* 0x002fe200078e02ff */
[----:B------:R-:W-:Y:S01]  /*c400*/  @!PT LDS RZ, [RZ] ;  /* 0x00000000fffff984 */ /* 0x000fe20000000800 */
[----:B------:R-:W-:Y:S01]  /*c410*/  @!PT LDS RZ, [RZ] ;  /* 0x00000000fffff984 */ /* 0x000fe20000000800 */
[----:B------:R-:W-:Y:S01]  /*c420*/  @!PT LDS RZ, [RZ] ;  /* 0x00000000fffff984 */ /* 0x000fe20000000800 */
[----:B------:R-:W-:Y:S01]  /*c430*/  @!P1 LDGSTS.E.BYPASS.LTC128B.128 [R180+0x7800], desc[UR12][R206.64] ;  /* 0x07800000ceb49fae */ /* 0x000fe2000b901d4c */
[----:B------:R-:W-:Y:S01]  /*c440*/  @!P1 IMAD.WIDE.U32 R210, R2, 0x70, R210 ;  /* 0x0000007002d29825 */ /* 0x000fe200078e00d2 */
[----:B------:R-:W-:Y:S03]  /*c450*/  @!P1 IADD3 R201, R201, R205, RZ ;  /* 0x000000cdc9c99210 */ /* 0x000fe60007ffe0ff */
[----:B------:R-:W-:Y:S01]  /*c460*/  @!P1 IMAD.WIDE.U32 R208, R198, 0x60, R208 ;  /* 0x00000060c6d09825 */ /* 0x000fe200078e00d0 */
[CC--:B------:R-:W-:Y:S02]  /*c470*/  @!P1 LEA R198, P4, R204.reuse, R194.reuse, 0x1 ;  /* 0x000000c2ccc69211 */ /* 0x0c0fe400078808ff */
[----:B------:R-:W-:Y:S01]  /*c480*/  @P1 STS.128 [R180+0x8000], RZ ;  /* 0x008000ffb4001388 */ /* 0x000fe20000000c00 */
[----:B------:R-:W-:Y:S02]  /*c490*/  @!P1 IADD3 R2, R3, R211, RZ ;  /* 0x000000d303029210 */ /* 0x000fe40007ffe0ff */
[----:B------:R-:W-:Y:S02]  /*c4a0*/  @!P1 IADD3 R0, R199, R209, RZ ;  /* 0x000000d1c7009210 */ /* 0x000fe40007ffe0ff */
[-C--:B------:R-:W-:Y:S02]  /*c4b0*/  @!P1 LEA.HI.X R199, R204, R193.reuse, R201, 0x1, P4 ;  /* 0x000000c1ccc79211 */ /* 0x080fe400020f0cc9 */
[-C--:B------:R-:W-:Y:S01]  /*c4c0*/  @!P1 LEA R200, P3, R208, R194.reuse, 0x1 ;  /* 0x000000c2d0c89211 */ /* 0x080fe200078608ff */
[----:B------:R-:W-:Y:S01]  /*c4d0*/  @!PT LDS RZ, [RZ] ;  /* 0x00000000fffff984 */ /* 0x000fe20000000800 */
[----:B------:R-:W-:Y:S01]  /*c4e0*/  @!PT LDS RZ, [RZ] ;  /* 0x00000000fffff984 */ /* 0x000fe20000000800 */
[----:B------:R-:W-:Y:S01]  /*c4f0*/  @!PT LDS RZ, [RZ] ;  /* 0x00000000fffff984 */ /* 0x000fe20000000800 */
[----:B------:R-:W-:Y:S01]  /*c500*/  @!P1 LDGSTS.E.BYPASS.LTC128B.128 [R180+0x8000], desc[UR12][R202.64] ;  /* 0x08000000cab49fae */ /* 0x000fe2000b901d4c */
[----:B------:R-:W-:Y:S02]  /*c510*/  @!P1 LEA R194, P2, R210, R194, 0x1 ;  /* 0x000000c2d2c29211 */ /* 0x000fe400078408ff */
[-C--:B------:R-:W-:Y:S02]  /*c520*/  @!P1 LEA.HI.X R201, R208, R193.reuse, R0, 0x1, P3 ;  /* 0x000000c1d0c99211 */ /* 0x080fe400018f0c00 */
[----:B------:R-:W-:Y:S02]  /*c530*/  @!P1 LEA.HI.X R195, R210, R193, R2, 0x1, P2 ;  /* 0x000000c1d2c39211 */ /* 0x000fe400010f0c02 */
[----:B------:R-:W-:Y:S01]  /*c540*/  ISETP.GE.AND P2, PT, R179, 0x2, PT ;  /* 0x00000002b300780c */ /* 0x000fe20003f46270 */
        /* <DEDUP_REMOVED lines=16> */
[----:B------:R-:W2:Y:S08]  /*c650*/  LDSM.16.M88.4 R108, [R171+0x2000] ;  /* 0x00200000ab6c783b */ /* 0x000eb00000000200 */
[----:B------:R-:W3:Y:S08]  /*c660*/  LDSM.16.M88.4 R112, [R171+0x2800] ;  /* 0x00280000ab70783b */ /* 0x000ef00000000200 */
[----:B------:R-:W4:Y:S08]  /*c670*/  LDSM.16.M88.4 R116, [R171+0x3000] ;  /* 0x00300000ab74783b */ /* 0x000f300000000200 */
[----:B------:R-:W5:Y:S08]  /*c680*/  LDSM.16.M88.4 R120, [R171+0x3800] ;  /* 0x00380000ab78783b */ /* 0x000f700000000200 */
[----:B------:R-:W1:Y:S01]  /*c690*/  LDSM.16.M88.4 R124, [R171+0x4000] ;  /* 0x00400000ab7c783b */ /* 0x000e620000000200 */
[C---:B--2---:R-:W-:Y:S07]  /*c6a0*/  HMMA.16816.F32.BF16 R4, R104.reuse, R108, RZ ;  /* 0x0000006c6804723c */ /* 0x044fee00000418ff */
[----:B------:R-:W0:Y:S08]  /*c6b0*/  LDGDEPBAR ;  /* 0x00000000000079af */ /* 0x000e300000000000 */
[----:B------:R-:W2:Y:S01]  /*c6c0*/  LDSM.16.M88.4 R128, [R171+0x4800] ;  /* 0x00480000ab80783b */ /* 0x000ea20000000200 */
[C---:B------:R-:W-:Y:S06]  /*c6d0*/  HMMA.16816.F32.BF16 R8, R104.reuse, R110, RZ ;  /* 0x0000006e6808723c */ /* 0x040fec00000418ff */
[C---:B---3--:R-:W-:Y:S01]  /*c6e0*/  HMMA.16816.F32.BF16 R12, R104.reuse, R112, RZ ;  /* 0x00000070680c723c */ /* 0x048fe200000418ff */
[----:B------:R-:W3:Y:S05]  /*c6f0*/  LDSM.16.M88.4 R132, [R171+0x5000] ;  /* 0x00500000ab84783b */ /* 0x000eea0000000200 */
[C---:B------:R-:W-:Y:S03]  /*c700*/  HMMA.16816.F32.BF16 R16, R104.reuse, R114, RZ ;  /* 0x000000726810723c */ /* 0x040fe600000418ff */
[----:B------:R-:W3:Y:S03]  /*c710*/  LDSM.16.M88.4 R136, [R171+0x5800] ;  /* 0x00580000ab88783b */ /* 0x000ee60000000200 */
[C---:B----4-:R-:W-:Y:S05]  /*c720*/  HMMA.16816.F32.BF16 R20, R104.reuse, R116, RZ ;  /* 0x000000746814723c */ /* 0x050fea00000418ff */
[----:B------:R-:W-:Y:S01]  /*c730*/  LDSM.16.M88.4 R140, [R170] ;  /* 0x00000000aa8c783b */ /* 0x000fe20000000200 */
[C---:B------:R-:W-:Y:S06]  /*c740*/  HMMA.16816.F32.BF16 R24, R104.reuse, R118, RZ ;  /* 0x000000766818723c */ /* 0x040fec00000418ff */
[C---:B-----5:R-:W-:Y:S01]  /*c750*/  HMMA.16816.F32.BF16 R28, R104.reuse, R120, RZ ;  /* 0x00000078681c723c */ /* 0x060fe200000418ff */
[----:B------:R-:W4:Y:S05]  /*c760*/  LDSM.16.M88.4 R144, [R165+0x2000] ;  /* 0x00200000a590783b */ /* 0x000f2a0000000200 */
[C---:B------:R-:W-:Y:S03]  /*c770*/  HMMA.16816.F32.BF16 R32, R104.reuse, R122, RZ ;  /* 0x0000007a6820723c */ /* 0x040fe600000418ff */
[----:B------:R-:W5:Y:S03]  /*c780*/  LDSM.16.M88.4 R148, [R165+0x2800] ;  /* 0x00280000a594783b */ /* 0x000f660000000200 */
[C---:B-1----:R-:W-:Y:S05]  /*c790*/  HMMA.16816.F32.BF16 R36, R104.reuse, R124, RZ ;  /* 0x0000007c6824723c */ /* 0x042fea00000418ff */
[----:B------:R-:W1:Y:S01]  /*c7a0*/  LDSM.16.M88.4 R152, [R165+0x3000] ;  /* 0x00300000a598783b */ /* 0x000e620000000200 */
[C---:B------:R-:W-:Y:S06]  /*c7b0*/  HMMA.16816.F32.BF16 R40, R104.reuse, R126, RZ ;  /* 0x0000007e6828723c */ /* 0x040fec00000418ff */
[C---:B--2---:R-:W-:Y:S01]  /*c7c0*/  HMMA.16816.F32.BF16 R44, R104.reuse, R128, RZ ;  /* 0x00000080682c723c */ /* 0x044fe200000418ff */
[----:B------:R-:W-:Y:S05]  /*c7d0*/  LDSM.16.M88.4 R108, [R165+0x4000] ;  /* 0x00400000a56c783b */ /* 0x000fea0000000200 */
[C---:B------:R-:W-:Y:S03]  /*c7e0*/  HMMA.16816.F32.BF16 R48, R104.reuse, R130, RZ ;  /* 0x000000826830723c */ /* 0x040fe600000418ff */
[----:B------:R-:W-:Y:S03]  /*c7f0*/  LDSM.16.M88.4 R112, [R165+0x4800] ;  /* 0x00480000a570783b */ /* 0x000fe60000000200 */
[C---:B---3--:R-:W-:Y:S05]  /*c800*/  HMMA.16816.F32.BF16 R52, R104.reuse, R132, RZ ;  /* 0x000000846834723c */ /* 0x048fea00000418ff */
[----:B------:R-:W-:Y:S01]  /*c810*/  LDSM.16.M88.4 R116, [R165+0x5000] ;  /* 0x00500000a574783b */ /* 0x000fe20000000200 */
[C---:B------:R-:W-:Y:S06]  /*c820*/  HMMA.16816.F32.BF16 R56, R104.reuse, R134, RZ ;  /* 0x000000866838723c */ /* 0x040fec00000418ff */
[C---:B------:R-:W-:Y:S01]  /*c830*/  HMMA.16816.F32.BF16 R60, R104.reuse, R136, RZ ;  /* 0x00000088683c723c */ /* 0x040fe200000418ff */
[----:B------:R-:W-:Y:S05]  /*c840*/  LDSM.16.M88.4 R120, [R168] ;  /* 0x00000000a878783b */ /* 0x000fea0000000200 */
[----:B------:R-:W-:Y:S03]  /*c850*/  HMMA.16816.F32.BF16 R64, R104, R138, RZ ;  /* 0x0000008a6840723c */ /* 0x000fe600000418ff */
[----:B------:R-:W2:Y:S03]  /*c860*/  LDSM.16.M88.4 R104, [R165+0x3800] ;  /* 0x00380000a568783b */ /* 0x000ea60000000200 */
[C---:B----4-:R-:W-:Y:S05]  /*c870*/  HMMA.16816.F32.BF16 R4, R140.reuse, R144, R4 ;  /* 0x000000908c04723c */ /* 0x050fea0000041804 */
[----:B------:R-:W-:Y:S01]  /*c880*/  LDSM.16.M88.4 R124, [R157] ;  /* 0x000000009d7c783b */ /* 0x000fe20000000200 */
[C---:B------:R-:W-:Y:S06]  /*c890*/  HMMA.16816.F32.BF16 R8, R140.reuse, R146, R8 ;  /* 0x000000928c08723c */ /* 0x040fec0000041808 */
[C---:B-----5:R-:W-:Y:S06]  /*c8a0*/  HMMA.16816.F32.BF16 R12, R140.reuse, R148, R12 ;  /* 0x000000948c0c723c */ /* 0x060fec000004180c */
[C---:B------:R-:W-:Y:S06]  /*c8b0*/  HMMA.16816.F32.BF16 R16, R140.reuse, R150, R16 ;  /* 0x000000968c10723c */ /* 0x040fec0000041810 */
[C---:B-1----:R-:W-:Y:S06]  /*c8c0*/  HMMA.16816.F32.BF16 R20, R140.reuse, R152, R20 ;  /* 0x000000988c14723c */ /* 0x042fec0000041814 */
[C---:B------:R-:W-:Y:S06]  /*c8d0*/  HMMA.16816.F32.BF16 R24, R140.reuse, R154, R24 ;  /* 0x0000009a8c18723c */ /* 0x040fec0000041818 */
[C---:B--2---:R-:W-:Y:S06]  /*c8e0*/  HMMA.16816.F32.BF16 R28, R140.reuse, R104, R28 ;  /* 0x000000688c1c723c */ /* 0x044fec000004181c */
[C---:B------:R-:W-:Y:S01]  /*c8f0*/  HMMA.16816.F32.BF16 R32, R140.reuse, R106, R32 ;  /* 0x0000006a8c20723c */ /* 0x040fe20000041820 */
[----:B------:R-:W1:Y:S05]  /*c900*/  LDSM.16.M88.4 R104, [R165+0x5800] ;  /* 0x00580000a568783b */ /* 0x000e6a0000000200 */
[C---:B------:R-:W-:Y:S06]  /*c910*/  HMMA.16816.F32.BF16 R36, R140.reuse, R108, R36 ;  /* 0x0000006c8c24723c */ /* 0x040fec0000041824 */
[C---:B------:R-:W-:Y:S01]  /*c920*/  HMMA.16816.F32.BF16 R40, R140.reuse, R110, R40 ;  /* 0x0000006e8c28723c */ /* 0x040fe20000041828 */
[----:B------:R-:W2:Y:S05]  /*c930*/  LDSM.16.M88.4 R108, [R169] ;  /* 0x00000000a96c783b */ /* 0x000eaa0000000200 */
[C---:B------:R-:W-:Y:S06]  /*c940*/  HMMA.16816.F32.BF16 R44, R140.reuse, R112, R44 ;  /* 0x000000708c2c723c */ /* 0x040fec000004182c */
[C---:B------:R-:W-:Y:S01]  /*c950*/  HMMA.16816.F32.BF16 R48, R140.reuse, R114, R48 ;  /* 0x000000728c30723c */ /* 0x040fe20000041830 */
[----:B------:R-:W3:Y:S05]  /*c960*/  LDSM.16.M88.4 R112, [R161] ;  /* 0x00000000a170783b */ /* 0x000eea0000000200 */
[C---:B------:R-:W-:Y:S06]  /*c970*/  HMMA.16816.F32.BF16 R52, R140.reuse, R116, R52 ;  /* 0x000000748c34723c */ /* 0x040fec0000041834 */
[C---:B------:R-:W-:Y:S01]  /*c980*/  HMMA.16816.F32.BF16 R56, R140.reuse, R118, R56 ;  /* 0x000000768c38723c */ /* 0x040fe20000041838 */
[----:B------:R-:W-:Y:S05]  /*c990*/  LDSM.16.M88.4 R116, [R159] ;  /* 0x000000009f74783b */ /* 0x000fea0000000200 */
[C---:B-1----:R-:W-:Y:S06]  /*c9a0*/  HMMA.16816.F32.BF16 R60, R140.reuse, R104, R60 ;  /* 0x000000688c3c723c */ /* 0x042fec000004183c */
[----:B------:R-:W-:Y:S01]  /*c9b0*/  HMMA.16816.F32.BF16 R64, R140, R106, R64 ;  /* 0x0000006a8c40723c */ /* 0x000fe20000041840 */
        /* <DEDUP_REMOVED lines=13> */
[C---:B--2---:R-:W-:Y:S06]  /*ca90*/  HMMA.16816.F32.BF16 R36, R108.reuse, R120, R36 ;  /* 0x000000786c24723c */ /* 0x044fec0000041824 */
[C---:B------:R-:W-:Y:S01]  /*caa0*/  HMMA.16816.F32.BF16 R40, R108.reuse, R122, R40 ;  /* 0x0000007a6c28723c */ /* 0x040fe20000041828 */
[----:B------:R-:W2:Y:S05]  /*cab0*/  LDSM.16.M88.4 R120, [R100] ;  /* 0x000000006478783b */ /* 0x000eaa0000000200 */
[C---:B------:R-:W-:Y:S06]  /*cac0*/  HMMA.16816.F32.BF16 R44, R108.reuse, R124, R44 ;  /* 0x0000007c6c2c723c */ /* 0x040fec000004182c */
[C---:B------:R-:W-:Y:S06]  /*cad0*/  HMMA.16816.F32.BF16 R48, R108.reuse, R126, R48 ;  /* 0x0000007e6c30723c */ /* 0x040fec0000041830 */
[C---:B-1----:R-:W-:Y:S06]  /*cae0*/  HMMA.16816.F32.BF16 R52, R108.reuse, R104, R52 ;  /* 0x000000686c34723c */ /* 0x042fec0000041834 */
[C---:B------:R-:W-:Y:S01]  /*caf0*/  HMMA.16816.F32.BF16 R56, R108.reuse, R106, R56 ;  /* 0x0000006a6c38723c */ /* 0x040fe20000041838 */
[----:B------:R-:W1:Y:S05]  /*cb00*/  LDSM.16.M88.4 R104, [R100+0x800] ;  /* 0x000800006468783b */ /* 0x000e6a0000000200 */
[C---:B------:R-:W-:Y:S06]  /*cb10*/  HMMA.16816.F32.BF16 R60, R108.reuse, R112, R60 ;  /* 0x000000706c3c723c */ /* 0x040fec000004183c */
[----:B------:R-:W-:Y:S01]  /*cb20*/  HMMA.16816.F32.BF16 R64, R108, R114, R64 ;  /* 0x000000726c40723c */ /* 0x000fe20000041840 */
[----:B------:R-:W3:Y:S05]  /*cb30*/  LDSM.16.M88.4 R108, [R100+0x1000] ;  /* 0x00100000646c783b */ /* 0x000eea0000000200 */
[C---:B--2---:R-:W-:Y:S06]  /*cb40*/  HMMA.16816.F32.BF16 R4, R116.reuse, R120, R4 ;  /* 0x000000787404723c */ /* 0x044fec0000041804 */
[C---:B------:R-:W-:Y:S06]  /*cb50*/  HMMA.16816.F32.BF16 R8, R116.reuse, R122, R8 ;  /* 0x0000007a7408723c */ /* 0x040fec0000041808 */
[C---:B-1----:R-:W-:Y:S11]  /*cb60*/  HMMA.16816.F32.BF16 R12, R116.reuse, R104, R12 ;  /* 0x00000068740c723c */ /* 0x042ff6000004180c */
[----:B------:R-:W-:Y:S01]  /*cb70*/  @!UPT UIADD3 URZ, URZ, URZ, URZ ;  /* 0x0000003f3f3ff290 */ /* 0x000fe2000fffe03f */
[----:B------:R-:W-:Y:S01]  /*cb80*/  FMUL.FTZ R2, R7, UR5 ;  /* 0x0000000507027c20 */ /* 0x000fe20008410000 */
[----:B------:R-:W-:Y:S01]  /*cb90*/  FMUL.FTZ R251, R4, UR5 ;  /* 0x0000000504fb7c20 */ /* 0x000fe20008410000 */
[----:B------:R-:W-:Y:S01]  /*cba0*/  FMUL.FTZ R249, R5, UR5 ;  /* 0x0000000505f97c20 */ /* 0x000fe20008410000 */
[C---:B------:R-:W-:Y:S01]  /*cbb0*/  HMMA.16816.F32.BF16 R16, R116.reuse, R106, R16 ;  /* 0x0000006a7410723c */ /* 0x040fe20000041810 */
[----:B------:R1:W2:Y:S01]  /*cbc0*/  MUFU.TANH R154, R2 ;  /* 0x00000002009a7308 */ /* 0x0002a20000002400 */
[----:B------:R-:W4:Y:S01]  /*cbd0*/  LDSM.16.M88.4 R104, [R100+0x1800] ;  /* 0x001800006468783b */ /* 0x000f220000000200 */
[----:B------:R-:W-:Y:S03]  /*cbe0*/  FMUL.FTZ R3, R10, UR5 ;  /* 0x000000050a037c20 */ /* 0x000fe60008410000 */
[C---:B---3--:R-:W-:Y:S05]  /*cbf0*/  HMMA.16816.F32.BF16 R20, R116.reuse, R108, R20 ;  /* 0x0000006c7414723c */ /* 0x048fea0000041814 */
[----:B------:R-:W3:Y:S01]  /*cc00*/  MUFU.TANH R150, R3 ;  /* 0x0000000300967308 */ /* 0x000ee20000002400 */
[----:B------:R-:W-:Y:S01]  /*cc10*/  FMUL.FTZ R0, R11, UR5 ;  /* 0x000000050b007c20 */ /* 0x000fe20008410000 */
[C---:B------:R-:W-:Y:S01]  /*cc20*/  HMMA.16816.F32.BF16 R24, R116.reuse, R110, R24 ;  /* 0x0000006e7418723c */ /* 0x040fe20000041818 */
[----:B------:R-:W5:Y:S07]  /*cc30*/  LDSM.16.M88.4 R108, [R100+0x2000] ;  /* 0x00200000646c783b */ /* 0x000f6e0000000200 */
[----:B------:R-:W1:Y:S03]  /*cc40*/  MUFU.TANH R114, R0 ;  /* 0x0000000000727308 */ /* 0x000e660000002400 */
[----:B------:R-:W-:Y:S01]  /*cc50*/  FMUL.FTZ R250, R6, UR5 ;  /* 0x0000000506fa7c20 */ /* 0x000fe20008410000 */
[----:B------:R-:W-:Y:S01]  /*cc60*/  FMUL.FTZ R247, R13, UR5 ;  /* 0x000000050df77c20 */ /* 0x000fe20008410000 */
[----:B------:R-:W-:Y:S01]  /*cc70*/  FMUL.FTZ R252, R14, UR5 ;  /* 0x000000050efc7c20 */ /* 0x000fe20008410000 */
[----:B------:R-:W-:Y:S01]  /*cc80*/  FMUL.FTZ R248, R15, UR5 ;  /* 0x000000050ff87c20 */ /* 0x000fe20008410000 */
[----:B------:R-:W-:Y:S03]  /*cc90*/  FMUL.FTZ R243, R16, UR5 ;  /* 0x0000000510f37c20 */ /* 0x000fe60008410000 */
[----:B------:R-:W1:Y:S01]  /*cca0*/  MUFU.TANH R251, R251 ;  /* 0x000000fb00fb7308 */ /* 0x000e620000002400 */
[----:B------:R-:W-:Y:S01]  /*ccb0*/  FMUL.FTZ R245, R17, UR5 ;  /* 0x0000000511f57c20 */ /* 0x000fe20008410000 */
[----:B------:R-:W-:Y:S01]  /*ccc0*/  FMUL.FTZ R246, R18, UR5 ;  /* 0x0000000512f67c20 */ /* 0x000fe20008410000 */
[----:B------:R-:W-:Y:S01]  /*ccd0*/  FMUL.FTZ R244, R19, UR5 ;  /* 0x0000000513f47c20 */ /* 0x000fe20008410000 */
[----:B------:R-:W-:Y:S01]  /*cce0*/  FMUL.FTZ R194, R8, UR5 ;  /* 0x0000000508c27c20 */ /* 0x000fe20008410000 */
[----:B------:R-:W-:Y:S01]  /*ccf0*/  FMUL.FTZ R241, R20, UR5 ;  /* 0x0000000514f17c20 */ /* 0x000fe20008410000 */
[----:B------:R-:W-:Y:S01]  /*cd00*/  FMUL.FTZ R239, R21, UR5 ;  /* 0x0000000515ef7c20 */ /* 0x000fe20008410000 */
[----:B------:R-:W-:Y:S03]  /*cd10*/  FMUL.FTZ R242, R22, UR5 ;  /* 0x0000000516f27c20 */ /* 0x000fe60008410000 */
[----:B------:R-:W2:Y:S01]  /*cd20*/  MUFU.TANH R249, R249 ;  /* 0x000000f900f97308 */ /* 0x000ea20000002400 */
[----:B------:R-:W-:Y:S01]  /*cd30*/  FMUL.FTZ R240, R23, UR5 ;  /* 0x0000000517f07c20 */ /* 0x000fe20008410000 */
[----:B------:R-:W-:Y:S01]  /*cd40*/  FMUL.FTZ R193, R9, UR5 ;  /* 0x0000000509c17c20 */ /* 0x000fe20008410000 */
[----:B------:R-:W-:Y:S01]  /*cd50*/  FMUL.FTZ R237, R24, UR5 ;  /* 0x0000000518ed7c20 */ /* 0x000fe20008410000 */
[----:B------:R-:W-:Y:S01]  /*cd60*/  FMUL.FTZ R235, R25, UR5 ;  /* 0x0000000519eb7c20 */ /* 0x000fe20008410000 */
[----:B------:R-:W-:Y:S01]  /*cd70*/  FMUL.FTZ R238, R26, UR5 ;  /* 0x000000051aee7c20 */ /* 0x000fe20008410000 */
[----:B------:R-:W-:Y:S01]  /*cd80*/  FMUL.FTZ R236, R27, UR5 ;  /* 0x000000051bec7c20 */ /* 0x000fe20008410000 */
[----:B-1----:R-:W-:Y:S03]  /*cd90*/  FMUL.FTZ R2, R12, UR5 ;  /* 0x000000050c027c20 */ /* 0x002fe60008410000 */
[----:B------:R-:W1:Y:S01]  /*cda0*/  MUFU.TANH R250, R250 ;  /* 0x000000fa00fa7308 */ /* 0x000e620000002400 */
[C---:B----4-:R-:W-:Y:S06]  /*cdb0*/  HMMA.16816.F32.BF16 R28, R116.reuse, R104, R28 ;  /* 0x00000068741c723c */ /* 0x050fec000004181c */
[C---:B------:R-:W-:Y:S03]  /*cdc0*/  HMMA.16816.F32.BF16 R32, R116.reuse, R106, R32 ;  /* 0x0000006a7420723c */ /* 0x040fe60000041820 */
[----:B------:R4:W1:Y:S01]  /*cdd0*/  MUFU.TANH R151, R194 ;  /* 0x000000c200977308 */ /* 0x0008620000002400 */
[----:B------:R-:W3:Y:S02]  /*cde0*/  LDSM.16.M88.4 R104, [R100+0x2800] ;  /* 0x002800006468783b */ /* 0x000ee40000000200 */
[C---:B-----5:R-:W-:Y:S07]  /*cdf0*/  HMMA.16816.F32.BF16 R36, R116.reuse, R108, R36 ;  /* 0x0000006c7424723c */ /* 0x060fee0000041824 */
[----:B------:R5:W1:Y:S01]  /*ce00*/  MUFU.TANH R149, R193 ;  /* 0x000000c100957308 */ /* 0x000a620000002400 */
[C---:B------:R-:W-:Y:S01]  /*ce10*/  HMMA.16816.F32.BF16 R40, R116.reuse, R110, R40 ;  /* 0x0000006e7428723c */ /* 0x040fe20000041828 */
[----:B------:R-:W2:Y:S08]  /*ce20*/  LDSM.16.M88.4 R108, [R100+0x3000] ;  /* 0x00300000646c783b */ /* 0x000eb00000000200 */
[----:B------:R1:W1:Y:S02]  /*ce30*/  MUFU.TANH R153, R2 ;  /* 0x0000000200997308 */ /* 0x0002640000002400 */
        /* <DEDUP_REMOVED lines=9> */
[----:B----4-:R-:W-:Y:S01]  /*ced0*/  MOV R194, R196 ;  /* 0x000000c400c27202 */ /* 0x010fe20000000f00 */
[----:B------:R-:W-:Y:S01]  /*cee0*/  FMUL.FTZ R225, R36, UR5 ;  /* 0x0000000524e17c20 */ /* 0x000fe20008410000 */
[----:B------:R-:W-:Y:S01]  /*cef0*/  FMUL.FTZ R223, R37, UR5 ;  /* 0x0000000525df7c20 */ /* 0x000fe20008410000 */
[----:B------:R-:W-:Y:S03]  /*cf00*/  FMUL.FTZ R226, R38, UR5 ;  /* 0x0000000526e27c20 */ /* 0x000fe60008410000 */
[----:B------:R-:W4:Y:S01]  /*cf10*/  MUFU.TANH R252, R252 ;  /* 0x000000fc00fc7308 */ /* 0x000f220000002400 */
[----:B------:R-:W-:Y:S01]  /*cf20*/  FMUL.FTZ R224, R39, UR5 ;  /* 0x0000000527e07c20 */ /* 0x000fe20008410000 */
[----:B-----5:R-:W-:Y:S01]  /*cf30*/  MOV R193, R197 ;  /* 0x000000c500c17202 */ /* 0x020fe20000000f00 */
[----:B------:R-:W-:Y:S01]  /*cf40*/  FMUL.FTZ R221, R40, UR5 ;  /* 0x0000000528dd7c20 */ /* 0x000fe20008410000 */
[----:B------:R-:W-:Y:S01]  /*cf50*/  FMUL.FTZ R219, R41, UR5 ;  /* 0x0000000529db7c20 */ /* 0x000fe20008410000 */
[----:B------:R-:W-:Y:S01]  /*cf60*/  FMUL.FTZ R220, R42, UR5 ;  /* 0x000000052adc7c20 */ /* 0x000fe20008410000 */
[----:B------:R-:W-:Y:S04]  /*cf70*/  FMUL.FTZ R222, R43, UR5 ;  /* 0x000000052bde7c20 */ /* 0x000fe80008410000 */
[----:B------:R-:W1:Y:S01]  /*cf80*/  MUFU.TANH R248, R248 ;  /* 0x000000f800f87308 */ /* 0x000e620000002400 */
[C---:B---3--:R-:W-:Y:S06]  /*cf90*/  HMMA.16816.F32.BF16 R44, R116.reuse, R104, R44 ;  /* 0x00000068742c723c */ /* 0x048fec000004182c */
[C---:B------:R-:W-:Y:S03]  /*cfa0*/  HMMA.16816.F32.BF16 R48, R116.reuse, R106, R48 ;  /* 0x0000006a7430723c */ /* 0x040fe60000041830 */
[----:B------:R-:W3:Y:S01]  /*cfb0*/  MUFU.TANH R243, R243 ;  /* 0x000000f300f37308 */ /* 0x000ee20000002400 */
[----:B------:R-:W5:Y:S02]  /*cfc0*/  LDSM.16.M88.4 R104, [R100+0x3800] ;  /* 0x003800006468783b */ /* 0x000f640000000200 */
[----:B------:R-:W-:Y:S07]  /*cfd0*/  DEPBAR.LE SB0, 0x0 ;  /* 0x000080000000791a */ /* 0x000fee0000000000 */
[----:B------:R-:W1:Y:S01]  /*cfe0*/  MUFU.TANH R245, R245 ;  /* 0x000000f500f57308 */ /* 0x000e620000002400 */
[----:B------:R-:W-:Y:S01]  /*cff0*/  BAR.SYNC.DEFER_BLOCKING 0x0 ;  /* 0x0000000000007b1d */ /* 0x000fe20000010000 */
[C---:B--2---:R-:W-:Y:S08]  /*d000*/  HMMA.16816.F32.BF16 R52, R116.reuse, R108, R52 ;  /* 0x0000006c7434723c */ /* 0x044ff00000041834 */
[----:B------:R-:W2:Y:S01]  /*d010*/  MUFU.TANH R246, R246 ;  /* 0x000000f600f67308 */ /* 0x000ea20000002400 */
        /* <DEDUP_REMOVED lines=20> */
[----:B------:R-:W-:Y:S03]  /*d160*/  HMMA.16816.F32.BF16 R64, R116, R106, R64 ;  /* 0x0000006a7440723c */ /* 0x000fe60000041840 */
[----:B------:R-:W1:Y:S02]  /*d170*/  MUFU.TANH R242, R242 ;  /* 0x000000f200f27308 */ /* 0x000e640000002400 */
        /* <DEDUP_REMOVED lines=53> */
[----:B------:R-:W1:Y:S01]  /*d4d0*/  MUFU.TANH R3, R3 ;  /* 0x0000000300037308 */ /* 0x000e620000002400 */
[----:B--234-:R-:W-:Y:S05]  /*d4e0*/  @!P2 BRA `(.L_x_5525) ;  /* 0x00000008006ca947 */ /* 0x01cfea0003800000 */
[----:B-1----:R-:W1:Y:S08]  /*d4f0*/  LDC R0, c[0x0][0x248] ;  /* 0x00009200ff007b82 */ /* 0x002e700000000800 */
        /* <DEDUP_REMOVED lines=8> */
[----:B------:R-:W-:Y:S03]  /*d580*/  VIADD R15, R15, 0xffffff80 ;  /* 0xffffff800f0f7836 */ /* 0x000fe60000000000 */
[----:B------:R-:W-:Y:S02]  /*d590*/  IABS R7, R13 ;  /* 0x0000000d00077213 */ /* 0x000fe40000000000 */
[----:B------:R-:W-:Y:S02]  /*d5a0*/  IABS R8, R15 ;  /* 0x0000000f00087213 */ /* 0x000fe40000000000 */
[-C--:B-1----:R-:W-:Y:S02]  /*d5b0*/  IABS R4, R2.reuse ;  /* 0x0000000200047213 */ /* 0x082fe40000000000 */
[-C--:B------:R-:W-:Y:S02]  /*d5c0*/  LOP3.LUT R15, R15, R2.reuse, RZ, 0x3c, !PT ;  /* 0x000000020f0f7212 */ /* 0x080fe400078e3cff */
[----:B------:R-:W1:Y:S01]  /*d5d0*/  I2F.RP R9, R4 ;  /* 0x0000000400097306 */ /* 0x000e620000209400 */
[----:B------:R-:W-:Y:S04]  /*d5e0*/  LOP3.LUT R13, R13, R2, RZ, 0x3c, !PT ;  /* 0x000000020d0d7212 */ /* 0x000fe800078e3cff */
[----:B------:R-:W-:Y:S05]  /*d5f0*/  ISETP.GE.AND P2, PT, R13, RZ, PT ;  /* 0x000000ff0d00720c */ /* 0x000fea0003f46270 */
[----:B-1----:R-:W1:Y:S02]  /*d600*/  MUFU.RCP R5, R9 ;  /* 0x0000000900057308 */ /* 0x002e640000001000 */
[----:B-1----:R-:W-:Y:S08]  /*d610*/  VIADD R16, R5, 0xffffffe ;  /* 0x0ffffffe05107836 */ /* 0x002ff00000000000 */
[----:B------:R-:W1:Y:S02]  /*d620*/  F2I.FTZ.U32.TRUNC.NTZ R17, R16 ;  /* 0x0000001000117305 */ /* 0x000e64000021f000 */
        /* <DEDUP_REMOVED lines=12> */
[----:B------:R-:W-:Y:S01]  /*d6f0*/  @!P4 IADD3 R12, R12, 0x1, RZ ;  /* 0x000000010c0cc810 */ /* 0x000fe20007ffe0ff */
[----:B------:R-:W-:Y:S01]  /*d700*/  @!P4 IMAD.IADD R8, R8, 0x1, -R4 ;  /* 0x000000010808c824 */ /* 0x000fe200078e0a04 */
[-C--:B------:R-:W-:Y:S01]  /*d710*/  @!P3 IADD3 R7, R7, -R4.reuse, RZ ;  /* 0x800000040707b210 */ /* 0x080fe20007ffe0ff */
[----:B------:R-:W-:Y:S01]  /*d720*/  @!P3 VIADD R11, R11, 0x1 ;  /* 0x000000010b0bb836 */ /* 0x000fe20000000000 */
[----:B------:R-:W-:Y:S02]  /*d730*/  ISETP.GE.AND P3, PT, R15, RZ, PT ;  /* 0x000000ff0f00720c */ /* 0x000fe40003f66270 */
[-C--:B------:R-:W-:Y:S02]  /*d740*/  ISETP.GE.U32.AND P5, PT, R7, R4.reuse, PT ;  /* 0x000000040700720c */ /* 0x080fe40003fa6070 */
[----:B------:R-:W-:Y:S01]  /*d750*/  ISETP.GE.U32.AND P6, PT, R8, R4, PT ;  /* 0x000000040800720c */ /* 0x000fe20003fc6070 */
[----:B------:R-:W1:Y:S01]  /*d760*/  LDC R7, c[0x0][0x24c] ;  /* 0x00009300ff077b82 */ /* 0x000e620000000800 */
[----:B------:R-:W-:Y:S02]  /*d770*/  LOP3.LUT R4, RZ, R2, RZ, 0x33, !PT ;  /* 0x00000002ff047212 */ /* 0x000fe400078e33ff */
[----:B------:R-:W-:Y:S07]  /*d780*/  ISETP.NE.AND P4, PT, R2, RZ, PT ;  /* 0x000000ff0200720c */ /* 0x000fee0003f85270 */
[----:B------:R-:W-:Y:S02]  /*d790*/  @P5 VIADD R11, R11, 0x1 ;  /* 0x000000010b0b5836 */ /* 0x000fe40000000000 */
[----:B------:R-:W-:Y:S03]  /*d7a0*/  @P6 VIADD R12, R12, 0x1 ;  /* 0x000000010c0c6836 */ /* 0x000fe60000000000 */
[----:B------:R-:W-:Y:S01]  /*d7b0*/  @!P2 IADD3 R11, -R11, RZ, RZ ;  /* 0x000000ff0b0ba210 */ /* 0x000fe20007ffe1ff */
[----:B------:R-:W-:Y:S03]  /*d7c0*/  @!P3 IMAD.MOV R12, RZ, RZ, -R12 ;  /* 0x000000ffff0cb224 */ /* 0x000fe600078e0a0c */
        /* <DEDUP_REMOVED lines=13> */
[----:B-1----:R-:W-:Y:S01]  /*d8a0*/  IMAD R2, R11, R7, R2 ;  /* 0x000000070b027224 */ /* 0x002fe200078e0202 */
        /* <DEDUP_REMOVED lines=8> */
.L_x_5526:
[----:B------:R4:W-:Y:S01]  /*d930*/  @P1 STS.128 [R180+0x2000], RZ ;  /* 0x002000ffb4001388 */ /* 0x0009e20000000c00 */
[----:B------:R-:W-:Y:S01]  /*d940*/  LEA R22, P3, R8, R190, 0x1 ;  /* 0x000000be08167211 */ /* 0x000fe200078608ff */
[----:B------:R-:W1:Y:S01]  /*d950*/  @!P1 LDC R7, c[0x0][0x24c] ;  /* 0x00009300ff079b82 */ /* 0x000e620000000800 */
[-C--:B------:R-:W-:Y:S01]  /*d960*/  @!P1 IADD3 R5, P2, R175, R8.reuse, RZ ;  /* 0x00000008af059210 */ /* 0x080fe20007f5e0ff */
[----:B------:R-:W-:Y:S01]  /*d970*/  @!P1 IMAD.WIDE.U32 R18, R0, 0x30, R8 ;  /* 0x0000003000129825 */ /* 0x000fe200078e0008 */
[--C-:B------:R-:W-:Y:S02]  /*d980*/  LEA.HI.X R23, R8, R189, R9.reuse, 0x1, P3 ;  /* 0x000000bd08177211 */ /* 0x100fe400018f0c09 */
[----:B------:R-:W-:Y:S01]  /*d990*/  @!P1 LEA R11, P3, R0, R8, 0x5 ;  /* 0x00000008000b9211 */ /* 0x000fe200078628ff */
[--C-:B------:R-:W-:Y:S01]  /*d9a0*/  @!P1 IMAD.X R2, R174, 0x1, R9.reuse, P2 ;  /* 0x00000001ae029824 */ /* 0x100fe200010e0609 */
[CC--:B------:R-:W-:Y:S01]  /*d9b0*/  @!P1 LEA R12, P2, R5.reuse, R190.reuse, 0x1 ;  /* 0x000000be050c9211 */ /* 0x0c0fe200078408ff */
[----:B------:R-:W-:Y:S01]  /*d9c0*/  @!PT LDS RZ, [RZ] ;  /* 0x00000000fffff984 */ /* 0x000fe20000000800 */
[----:B------:R-:W-:Y:S01]  /*d9d0*/  @!PT LDS RZ, [RZ] ;  /* 0x00000000fffff984 */ /* 0x000fe20000000800 */
[----:B------:R-:W-:Y:S01]  /*d9e0*/  @!PT LDS RZ, [RZ] ;  /* 0x00000000fffff984 */ /* 0x000fe20000000800 */
[----:B------:R-:W-:Y:S01]  /*d9f0*/  @!P1 LDGSTS.E.BYPASS.LTC128B.128 [R180+0x2000], desc[UR12][R22.64] ;  /* 0x0200000016b49fae */ /* 0x000fe2000b901d4c */
[----:B------:R-:W5:Y:S01]  /*da00*/  @!P1 LDC R4, c[0x0][0x24c] ;  /* 0x00009300ff049b82 */ /* 0x000f620000000800 */
[----:B--2---:R-:W-:Y:S01]  /*da10*/  @!P1 LEA.HI.X R10, R0, R9, R10, 0x5, P3 ;  /* 0x00000009000a9211 */ /* 0x004fe200018f2c0a */
[----:B------:R-:W-:Y:S01]  /*da20*/  @!P1 IMAD.MOV.U32 R16, RZ, RZ, R8 ;  /* 0x000000ffff109224 */ /* 0x000fe200078e0008 */
[----:B------:R4:W-:Y:S01]  /*da30*/  @P1 STS.128 [R180+0x2800], RZ ;  /* 0x002800ffb4001388 */ /* 0x0009e20000000c00 */
[-C--:B------:R-:W-:Y:S01]  /*da40*/  @!P1 LEA.HI.X R13, R5, R189.reuse, R2, 0x1, P2 ;  /* 0x000000bd050d9211 */ /* 0x080fe200010f0c02 */
[--C-:B------:R-:W-:Y:S01]  /*da50*/  @!P1 IMAD.MOV.U32 R17, RZ, RZ, R9.reuse ;  /* 0x000000ffff119224 */ /* 0x100fe200078e0009 */
[CC--:B------:R-:W-:Y:S01]  /*da60*/  @!P1 LEA R20, P2, R11.reuse, R190.reuse, 0x1 ;  /* 0x000000be0b149211 */ /* 0x0c0fe200078408ff */
[----:B------:R-:W-:Y:S01]  /*da70*/  @!P1 IMAD.MOV.U32 R14, RZ, RZ, R8 ;  /* 0x000000ffff0e9224 */ /* 0x000fe200078e0008 */
[----:B------:R-:W2:Y:S01]  /*da80*/  @!P1 LDC R5, c[0x0][0x24c] ;  /* 0x00009300ff059b82 */ /* 0x000ea20000000800 */
[----:B------:R-:W-:Y:S01]  /*da90*/  @!PT LDS RZ, [RZ] ;  /* 0x00000000fffff984 */ /* 0x000fe20000000800 */
[----:B------:R-:W-:Y:S01]  /*daa0*/  @!PT LDS RZ, [RZ] ;  /* 0x00000000fffff984 */ /* 0x000fe20000000800 */
[----:B------:R-:W-:Y:S01]  /*dab0*/  @!PT LDS RZ, [RZ] ;  /* 0x00000000fffff984 */ /* 0x000fe20000000800 */
[----:B------:R4:W-:Y:S01]  /*dac0*/  @!P1 LDGSTS.E.BYPASS.LTC128B.128 [R180+0x2800], desc[UR12][R12.64] ;  /* 0x028000000cb49fae */ /* 0x0009e2000b901d4c */
[----:B---3--:R-:W-:Y:S01]  /*dad0*/  @!P1 IMAD R6, R6, 0x30, RZ ;  /* 0x0000003006069824 */ /* 0x008fe200078e02ff */
[-C--:B------:R-:W-:Y:S01]  /*dae0*/  @!P1 LEA.HI.X R21, R11, R189.reuse, R10, 0x1, P2 ;  /* 0x000000bd0b159211 */ /* 0x080fe200010f0c0a */
[----:B------:R-:W-:Y:S01]  /*daf0*/  @!P1 IMAD.MOV.U32 R15, RZ, RZ, R9 ;  /* 0x000000ffff0f9224 */ /* 0x000fe200078e0009 */
        /* <DEDUP_REMOVED lines=8> */
[C---:B------:R-:W-:Y:S01]  /*db80*/  @!P1 LEA R10, P2, R0.reuse, R8, 0x6 ;  /* 0x00000008000a9211 */ /* 0x040fe200078430ff */
[----:B------:R-:W-:Y:S01]  /*db90*/  @!P1 IMAD.WIDE.U32 R16, R0, 0x50, R16 ;  /* 0x0000005000109825 */ /* 0x000fe200078e0010 */
[----:B------:R-:W-:Y:S01]  /*dba0*/  @!P1 LEA.HI.X R25, R18, R189, R6, 0x1, P3 ;  /* 0x000000bd12199211 */ /* 0x000fe200018f0c06 */
[----:B------:R1:W-:Y:S02]  /*dbb0*/  @P1 STS.128 [R180+0x3800], RZ ;  /* 0x003800ffb4001388 */ /* 0x0003e40000000c00 */
[----:B------:R-:W-:Y:S01]  /*dbc0*/  @!P1 IMAD.WIDE.U32 R14, R0, 0x60, R14 ;  /* 0x00000060000e9825 */ /* 0x000fe200078e000e */
[-C--:B------:R-:W-:Y:S01]  /*dbd0*/  @!P1 LEA R18, P4, R16, R190.reuse, 0x1 ;  /* 0x000000be10129211 */ /* 0x080fe200078808ff */
[----:B------:R-:W-:Y:S01]  /*dbe0*/  @!PT LDS RZ, [RZ] ;  /* 0x00000000fffff984 */ /* 0x000fe20000000800 */
[----:B------:R-:W-:Y:S01]  /*dbf0*/  @!PT LDS RZ, [RZ] ;  /* 0x00000000fffff984 */ /* 0x000fe20000000800 */
[----:B------:R-:W-:Y:S01]  /*dc00*/  @!PT LDS RZ, [RZ] ;  /* 0x00000000fffff984 */ /* 0x000fe20000000800 */
[----:B------:R1:W-:Y:S04]  /*dc10*/  @!P1 LDGSTS.E.BYPASS.LTC128B.128 [R180+0x3800], desc[UR12][R24.64] ;  /* 0x0380000018b49fae */ /* 0x0003e8000b901d4c */
[----:B------:R1:W-:Y:S01]  /*dc20*/  @P1 STS.128 [R180+0x4000], RZ ;  /* 0x004000ffb4001388 */ /* 0x0003e20000000c00 */
[----:B----4-:R-:W-:Y:S02]  /*dc30*/  @!P1 IMAD.MOV.U32 R12, RZ, RZ, R8 ;  /* 0x000000ffff0c9224 */ /* 0x010fe400078e0008 */
[----:B------:R-:W-:Y:S02]  /*dc40*/  @!P1 IMAD.MOV.U32 R13, RZ, RZ, R9 ;  /* 0x000000ffff0d9224 */ /* 0x000fe400078e0009 */
[----:B--2---:R-:W-:Y:S01]  /*dc50*/  @!P1 IMAD R5, R5, 0x50, RZ ;  /* 0x0000005005059824 */ /* 0x004fe200078e02ff */
[C---:B-1----:R-:W-:Y:S01]  /*dc60*/  @!P1 LEA.HI.X R7, R0.reuse, R9, R7, 0x6, P2 ;  /* 0x0000000900079211 */ /* 0x042fe200010f3407 */
[----:B------:R-:W-:Y:S01]  /*dc70*/  @!P1 IMAD.WIDE.U32 R12, R0, 0x70, R12 ;  /* 0x00000070000c9825 */ /* 0x000fe200078e000c */
[CC--:B------:R-:W-:Y:S03]  /*dc80*/  @!P1 LEA R8, P2, R10.reuse, R190.reuse, 0x1 ;  /* 0x000000be0a089211 */ /* 0x0c0fe600078408ff */
[----:B------:R-:W-:Y:S01]  /*dc90*/  @!P1 IMAD.IADD R5, R5, 0x1, R17 ;  /* 0x0000000105059824 */ /* 0x000fe200078e0211 */
[-C--:B------:R-:W-:Y:S01]  /*dca0*/  @!P1 LEA.HI.X R9, R10, R189.reuse, R7, 0x1, P2 ;  /* 0x000000bd0a099211 */ /* 0x080fe200010f0c07 */
[----:B-----5:R-:W-:Y:S01]  /*dcb0*/  @!P1 IMAD R7, R4, 0x60, RZ ;  /* 0x0000006004079824 */ /* 0x020fe200078e02ff */
[-C--:B------:R-:W-:Y:S01]  /*dcc0*/  @!P1 LEA R4, P3, R14, R190.reuse, 0x1 ;  /* 0x000000be0e049211 */ /* 0x080fe200078608ff */
[----:B---3--:R-:W-:Y:S01]  /*dcd0*/  @!P1 IMAD R11, R2, 0x70, RZ ;  /* 0x00000070020b9824 */ /* 0x008fe200078e02ff */
[-C--:B------:R-:W-:Y:S01]  /*dce0*/  @!P1 LEA.HI.X R19, R16, R189.reuse, R5, 0x1, P4 ;  /* 0x000000bd10139211 */ /* 0x080fe200020f0c05 */
[----:B------:R-:W-:Y:S01]  /*dcf0*/  @!PT LDS RZ, [RZ] ;  /* 0x00000000fffff984 */ /* 0x000fe20000000800 */
[----:B------:R-:W-:Y:S01]  /*dd00*/  @!PT LDS RZ, [RZ] ;  /* 0x00000000fffff984 */ /* 0x000fe20000000800 */
[----:B------:R-:W-:Y:S01]  /*dd10*/  @!PT LDS RZ, [RZ] ;  /* 0x00000000fffff984 */ /* 0x000fe20000000800 */
[----:B------:R2:W-:Y:S01]  /*dd20*/  @!P1 LDGSTS.E.BYPASS.LTC128B.128 [R180+0x4000], desc[UR12][R8.64] ;  /* 0x0400000008b49fae */ /* 0x0005e2000b901d4c */
[----:B------:R-:W-:Y:S01]  /*dd30*/  @!P1 LEA R6, P2, R12, R190, 0x1 ;  /* 0x000000be0c069211 */ /* 0x000fe200078408ff */
[----:B------:R-:W-:Y:S02]  /*dd40*/  @!P1 IMAD.IADD R7, R7, 0x1, R15 ;  /* 0x0000000107079824 */ /* 0x000fe400078e020f */
[----:B------:R2:W-:Y:S01]  /*dd50*/  @P1 STS.128 [R180+0x4800], RZ ;  /* 0x004800ffb4001388 */ /* 0x0005e20000000c00 */
[----:B------:R-:W-:Y:S02]  /*dd60*/  @!P1 IMAD.IADD R11, R11, 0x1, R13 ;  /* 0x000000010b0b9824 */ /* 0x000fe400078e020d */
[-C--:B------:R-:W-:Y:S01]  /*dd70*/  @!P1 LEA.HI.X R5, R14, R189.reuse, R7, 0x1, P3 ;  /* 0x000000bd0e059211 */ /* 0x080fe200018f0c07 */
[----:B------:R-:W-:Y:S01]  /*dd80*/  @!PT LDS RZ, [RZ] ;  /* 0x00000000fffff984 */ /* 0x000fe20000000800 */
[----:B------:R-:W-:Y:S01]  /*dd90*/  @!PT LDS RZ, [RZ] ;  /* 0x00000000fffff984 */ /* 0x000fe20000000800 */
[----:B------:R-:W-:Y:S01]  /*dda0*/  @!PT LDS RZ, [RZ] ;  /* 0x00000000fffff984 */ /* 0x000fe20000000800 */
[----:B------:R2:W-:Y:S01]  /*ddb0*/  @!P1 LDGSTS.E.BYPASS.LTC128B.128 [R180+0x4800], desc[UR12][R18.64] ;  /* 0x0480000012b49fae */ /* 0x0005e2000b901d4c */
[----:B------:R-:W-:Y:S01]  /*ddc0*/  IMAD.MOV.U32 R190, RZ, RZ, R22 ;  /* 0x000000ffffbe7224 */ /* 0x000fe200078e0016 */
[----:B------:R-:W-:Y:S01]  /*ddd0*/  @!P1 LEA.HI.X R7, R12, R189, R11, 0x1, P2 ;  /* 0x000000bd0c079211 */ /* 0x000fe200010f0c0b */
[----:B------:R-:W-:Y:S01]  /*dde0*/  IMAD.MOV.U32 R189, RZ, RZ, R23 ;  /* 0x000000ffffbd7224 */ /* 0x000fe200078e0017 */
        /* <DEDUP_REMOVED lines=11> */
.L_x_5525:
[----:B-1----:R-:W-:Y:S01]  /*dea0*/  FMNMX.FTZ R0, R251, R103, !PT ;  /* 0x00000067fb007209 */ /* 0x002fe20007810000 */
[----:B------:R-:W-:Y:S01]  /*deb0*/  LDSM.16.MT88.4 R12, [R166+0x6000] ;  /* 0x00600000a60c783b */ /* 0x000fe20000004200 */
[----:B--2---:R-:W-:Y:S02]  /*dec0*/  FMNMX.FTZ R9, R250, R101, !PT ;  /* 0x00000065fa097209 */ /* 0x004fe40007810000 */
        /* <DEDUP_REMOVED lines=76> */
[----:B------:R-:W-:Y:S01]  /*e390*/  FMUL.FTZ R39, R0, UR4 ;  /* 0x0000000400277c20 */ /* 0x000fe20008410000 */
[C---:B------:R-:W-:Y:S01]  /*e3a0*/  FSETP.NEU.FTZ.AND P1, PT, R2.reuse, -INF , PT ;  /* 0xff8000000200780b */ /* 0x040fe20003f3d000 */
[C---:B------:R-:W-:Y:S01]  /*e3b0*/  FMUL.FTZ R60, R2.reuse, UR4 ;  /* 0x00000004023c7c20 */ /* 0x040fe20008410000 */
[----:B------:R-:W-:Y:S01]  /*e3c0*/  FADD.FTZ R4, -R2, R103 ;  /* 0x0000006702047221 */ /* 0x000fe20000010100 */
[----:B------:R-:W-:Y:S03]  /*e3d0*/  MOV R103, R2 ;  /* 0x0000000200677202 */ /* 0x000fe60000000f00 */
[----:B------:R-:W-:Y:S01]  /*e3e0*/  FSEL R60, R60, RZ, P1 ;  /* 0x000000ff3c3c7208 */ /* 0x000fe20000800000 */
[----:B------:R-:W-:Y:S01]  /*e3f0*/  FMUL.FTZ R38, R4, UR4 ;  /* 0x0000000404267c20 */ /* 0x000fe20008410000 */
[C---:B------:R-:W-:Y:S01]  /*e400*/  FSETP.NEU.FTZ.AND P1, PT, R0.reuse, -INF , PT ;  /* 0xff8000000000780b */ /* 0x040fe20003f3d000 */
[----:B------:R-:W-:Y:S02]  /*e410*/  FADD.FTZ R4, -R0, R101 ;  /* 0x0000006500047221 */ /* 0x000fe40000010100 */
[--C-:B------:R-:W-:Y:S01]  /*e420*/  FFMA.FTZ R245, R245, UR4, -R60.reuse ;  /* 0x00000004f5f57c23 */ /* 0x100fe2000801083c */
[----:B------:R-:W-:Y:S01]  /*e430*/  FSEL R39, R39, RZ, P1 ;  /* 0x000000ff27277208 */ /* 0x000fe20000800000 */
[----:B------:R-:W1:Y:S01]  /*e440*/  MUFU.EX2 R38, R38 ;  /* 0x0000002600267308 */ /* 0x000e620000000800 */
[----:B------:R-:W-:Y:S01]  /*e450*/  FMUL.FTZ R37, R4, UR4 ;  /* 0x0000000404257c20 */ /* 0x000fe20008410000 */
        /* <DEDUP_REMOVED lines=18> */
[C---:B------:R-:W-:Y:S01]  /*e580*/  FMUL.FTZ R24, R38.reuse, R76 ;  /* 0x0000004c26187220 */ /* 0x040fe20000410000 */
[C---:B------:R-:W-:Y:S01]  /*e590*/  FMUL.FTZ R32, R38.reuse, R68 ;  /* 0x0000004426207220 */ /* 0x040fe20000410000 */
[----:B------:R-:W-:Y:S01]  /*e5a0*/  FMUL.FTZ R33, R38, R69 ;  /* 0x0000004526217220 */ /* 0x000fe20000410000 */
[--C-:B------:R-:W-:Y:S03]  /*e5b0*/  FFMA.FTZ R69, R240, UR4, -R39.reuse ;  /* 0x00000004f0457c23 */ /* 0x100fe60008010827 */
[----:B------:R-:W1:Y:S01]  /*e5c0*/  MUFU.EX2 R101, R101 ;  /* 0x0000006500657308 */ /* 0x000e620000000800 */
[--C-:B------:R-:W-:Y:S01]  /*e5d0*/  FFMA.FTZ R107, R251, UR4, -R60.reuse ;  /* 0x00000004fb6b7c23 */ /* 0x100fe2000801083c */
[--C-:B------:R-:W-:Y:S01]  /*e5e0*/  FFMA.FTZ R105, R249, UR4, -R60.reuse ;  /* 0x00000004f9697c23 */ /* 0x100fe2000801083c */
[--C-:B------:R-:W-:Y:S01]  /*e5f0*/  FFMA.FTZ R104, R151, UR4, -R60.reuse ;  /* 0x0000000497687c23 */ /* 0x100fe2000801083c */
[----:B------:R-:W-:Y:S01]  /*e600*/  FFMA.FTZ R63, R149, UR4, -R60 ;  /* 0x00000004953f7c23 */ /* 0x000fe2000801083c */
[C---:B--2---:R-:W-:Y:S01]  /*e610*/  FMUL.FTZ R10, R37.reuse, R94 ;  /* 0x0000005e250a7220 */ /* 0x044fe20000410000 */
[C---:B------:R-:W-:Y:S01]  /*e620*/  FMUL.FTZ R11, R37.reuse, R95 ;  /* 0x0000005f250b7220 */ /* 0x040fe20000410000 */
[C---:B------:R-:W-:Y:S03]  /*e630*/  FMUL.FTZ R18, R37.reuse, R86 ;  /* 0x0000005625127220 */ /* 0x040fe60000410000 */
[----:B------:R-:W-:Y:S01]  /*e640*/  MUFU.EX2 R107, R107 ;  /* 0x0000006b006b7308 */ /* 0x000fe20000000800 */
[C---:B------:R-:W-:Y:S01]  /*e650*/  FMUL.FTZ R34, R37.reuse, R70 ;  /* 0x0000004625227220 */ /* 0x040fe20000410000 */
[----:B------:R-:W-:Y:S01]  /*e660*/  FMUL.FTZ R35, R37, R71 ;  /* 0x0000004725237220 */ /* 0x000fe20000410000 */
[--C-:B------:R-:W-:Y:S01]  /*e670*/  FFMA.FTZ R118, R214, UR4, -R39.reuse ;  /* 0x00000004d6767c23 */ /* 0x100fe20008010827 */
[--C-:B------:R-:W-:Y:S01]  /*e680*/  FFMA.FTZ R119, R212, UR4, -R39.reuse ;  /* 0x00000004d4777c23 */ /* 0x100fe20008010827 */
[--C-:B------:R-:W-:Y:S01]  /*e690*/  FFMA.FTZ R122, R210, UR4, -R39.reuse ;  /* 0x00000004d27a7c23 */ /* 0x100fe20008010827 */
[--C-:B------:R-:W-:Y:S01]  /*e6a0*/  FFMA.FTZ R124, R204, UR4, -R39.reuse ;  /* 0x00000004cc7c7c23 */ /* 0x100fe20008010827 */
[--C-:B------:R-:W-:Y:S03]  /*e6b0*/  FFMA.FTZ R208, R208, UR4, -R39.reuse ;  /* 0x00000004d0d07c23 */ /* 0x100fe60008010827 */
[----:B------:R-:W2:Y:S01]  /*e6c0*/  MUFU.EX2 R105, R105 ;  /* 0x0000006900697308 */ /* 0x000ea20000000800 */
[----:B-1----:R-:W-:Y:S01]  /*e6d0*/  F2FP.BF16.F32.PACK_AB R41, R101, R106 ;  /* 0x0000006a6529723e */ /* 0x002fe200000010ff */
[C---:B------:R-:W-:Y:S01]  /*e6e0*/  FFMA.FTZ R106, R37.reuse, R192, R106 ;  /* 0x000000c0256a7223 */ /* 0x040fe2000001006a */
[--C-:B------:R-:W-:Y:S01]  /*e6f0*/  FFMA.FTZ R202, R202, UR4, -R39.reuse ;  /* 0x00000004caca7c23 */ /* 0x100fe20008010827 */
[----:B------:R-:W-:Y:S01]  /*e700*/  FMUL.FTZ R4, R38, R96 ;  /* 0x0000006026047220 */ /* 0x000fe20000410000 */
[--C-:B------:R-:W-:Y:S01]  /*e710*/  FFMA.FTZ R96, R224, UR4, -R39.reuse ;  /* 0x00000004e0607c23 */ /* 0x100fe20008010827 */
[C---:B------:R-:W-:Y:S01]  /*e720*/  FMUL.FTZ R5, R38.reuse, R97 ;  /* 0x0000006126057220 */ /* 0x040fe20000410000 */
[C---:B------:R-:W-:Y:S03]  /*e730*/  FMUL.FTZ R6, R37.reuse, R98 ;  /* 0x0000006225067220 */ /* 0x040fe60000410000 */
[----:B------:R-:W-:Y:S01]  /*e740*/  MUFU.EX2 R104, R104 ;  /* 0x0000006800687308 */ /* 0x000fe20000000800 */
[C---:B------:R-:W-:Y:S01]  /*e750*/  FMUL.FTZ R7, R37.reuse, R99 ;  /* 0x0000006325077220 */ /* 0x040fe20000410000 */
[----:B------:R-:W-:Y:S01]  /*e760*/  FMUL.FTZ R8, R38, R92 ;  /* 0x0000005c26087220 */ /* 0x000fe20000410000 */
[--C-:B------:R-:W-:Y:S01]  /*e770*/  FFMA.FTZ R92, R248, UR4, -R39.reuse ;  /* 0x00000004f85c7c23 */ /* 0x100fe20008010827 */
[C---:B------:R-:W-:Y:S01]  /*e780*/  FMUL.FTZ R19, R37.reuse, R87 ;  /* 0x0000005725137220 */ /* 0x040fe20000410000 */
[--C-:B------:R-:W-:Y:S01]  /*e790*/  FFMA.FTZ R87, R246, UR4, -R39.reuse ;  /* 0x00000004f6577c23 */ /* 0x100fe20008010827 */
[----:B------:R-:W-:Y:S01]  /*e7a0*/  FMUL.FTZ R25, R38, R77 ;  /* 0x0000004d26197220 */ /* 0x000fe20000410000 */
[----:B------:R-:W-:Y:S03]  /*e7b0*/  FMUL.FTZ R26, R37, R78 ;  /* 0x0000004e251a7220 */ /* 0x000fe60000410000 */
[----:B------:R-:W1:Y:S01]  /*e7c0*/  MUFU.EX2 R63, R63 ;  /* 0x0000003f003f7308 */ /* 0x000e620000000800 */
[----:B--2---:R-:W-:Y:S01]  /*e7d0*/  F2FP.BF16.F32.PACK_AB R40, R105, R107 ;  /* 0x0000006b6928723e */ /* 0x004fe200000010ff */
[----:B------:R-:W-:Y:S01]  /*e7e0*/  FMUL.FTZ R27, R37, R79 ;  /* 0x0000004f251b7220 */ /* 0x000fe20000410000 */
[----:B------:R-:W-:Y:S01]  /*e7f0*/  FFMA.FTZ R79, R234, UR4, -R39 ;  /* 0x00000004ea4f7c23 */ /* 0x000fe20008010827 */
        /* <DEDUP_REMOVED lines=19> */
[----:B------:R-:W-:Y:S03]  /*e930*/  ISETP.GT.AND P1, PT, R179, 0x1, PT ;  /* 0x00000001b300780c */ /* 0x000fe60003f24270 */
[----:B------:R-:W-:Y:S01]  /*e940*/  MUFU.EX2 R64, R64 ;  /* 0x0000004000407308 */ /* 0x000fe20000000800 */
[--C-:B------:R-:W-:Y:S01]  /*e950*/  FFMA.FTZ R199, R199, UR4, -R60.reuse ;  /* 0x00000004c7c77c23 */ /* 0x100fe2000801083c */
[--C-:B------:R-:W-:Y:S08]  /*e960*/  FFMA.FTZ R198, R198, UR4, -R60.reuse ;  /* 0x00000004c6c67c23 */ /* 0x100ff0000801083c */
[----:B------:R-:W-:Y:S01]  /*e970*/  MUFU.EX2 R61, R61 ;  /* 0x0000003d003d7308 */ /* 0x000fe20000000800 */
[----:B--2---:R-:W-:Y:S09]  /*e980*/  F2FP.BF16.F32.PACK_AB R43, R62, R67 ;  /* 0x000000433e2b723e */ /* 0x004ff200000010ff */
[----:B------:R-:W-:Y:S01]  /*e990*/  MUFU.EX2 R65, R65 ;  /* 0x0000004100417308 */ /* 0x000fe20000000800 */
[C---:B------:R-:W-:Y:S06]  /*e9a0*/  HMMA.16816.F32.BF16 R4, R40.reuse, R12, R4 ;  /* 0x0000000c2804723c */ /* 0x040fec0000041804 */
[C---:B------:R-:W-:Y:S03]  /*e9b0*/  HMMA.16816.F32.BF16 R8, R40.reuse, R14, R8 ;  /* 0x0000000e2808723c */ /* 0x040fe60000041808 */
[----:B------:R-:W-:Y:S02]  /*e9c0*/  MUFU.EX2 R92, R92 ;  /* 0x0000005c005c7308 */ /* 0x000fe40000000800 */
[C---:B------:R-:W-:Y:S01]  /*e9d0*/  FMUL.FTZ R12, R38.reuse, R88 ;  /* 0x00000058260c7220 */ /* 0x040fe20000410000 */
[----:B------:R-:W-:Y:S01]  /*e9e0*/  FMUL.FTZ R13, R38, R89 ;  /* 0x00000059260d7220 */ /* 0x000fe20000410000 */
[C---:B------:R-:W-:Y:S01]  /*e9f0*/  FMUL.FTZ R14, R37.reuse, R90 ;  /* 0x0000005a250e7220 */ /* 0x040fe20000410000 */
[----:B------:R-:W-:Y:S05]  /*ea00*/  FMUL.FTZ R15, R37, R91 ;  /* 0x0000005b250f7220 */ /* 0x000fea0000410000 */
[----:B------:R-:W-:Y:S01]  /*ea10*/  MUFU.EX2 R66, R66 ;  /* 0x0000004200427308 */ /* 0x000fe20000000800 */
[--C-:B------:R-:W-:Y:S01]  /*ea20*/  FFMA.FTZ R90, R230, UR4, -R39.reuse ;  /* 0x00000004e65a7c23 */ /* 0x100fe20008010827 */
[--C-:B------:R-:W-:Y:S01]  /*ea30*/  FFMA.FTZ R91, R226, UR4, -R39.reuse ;  /* 0x00000004e25b7c23 */ /* 0x100fe20008010827 */
[--C-:B------:R-:W-:Y:S01]  /*ea40*/  FFMA.FTZ R89, R225, UR4, -R60.reuse ;  /* 0x00000004e1597c23 */ /* 0x100fe2000801083c */
[--C-:B------:R-:W-:Y:S01]  /*ea50*/  FFMA.FTZ R88, R223, UR4, -R60.reuse ;  /* 0x00000004df587c23 */ /* 0x100fe2000801083c */
[C---:B------:R-:W-:Y:S05]  /*ea60*/  HMMA.16816.F32.BF16 R12, R40.reuse, R20, R12 ;  /* 0x00000014280c723c */ /* 0x040fea000004180c */
[----:B------:R-:W1:Y:S01]  /*ea70*/  MUFU.EX2 R85, R245 ;  /* 0x000000f500557308 */ /* 0x000e620000000800 */
[C---:B------:R-:W-:Y:S09]  /*ea80*/  HMMA.16816.F32.BF16 R16, R40.reuse, R22, R16 ;  /* 0x000000162810723c */ /* 0x040ff20000041810 */
[----:B------:R-:W-:Y:S02]  /*ea90*/  MUFU.EX2 R87, R87 ;  /* 0x0000005700577308 */ /* 0x000fe40000000800 */
[C---:B------:R-:W-:Y:S01]  /*eaa0*/  FMUL.FTZ R20, R38.reuse, R80 ;  /* 0x0000005026147220 */ /* 0x040fe20000410000 */
[----:B------:R-:W-:Y:S01]  /*eab0*/  FMUL.FTZ R21, R38, R81 ;  /* 0x0000005126157220 */ /* 0x000fe20000410000 */
[C---:B------:R-:W-:Y:S01]  /*eac0*/  FMUL.FTZ R22, R37.reuse, R82 ;  /* 0x0000005225167220 */ /* 0x040fe20000410000 */
[----:B------:R-:W-:Y:S01]  /*ead0*/  FMUL.FTZ R23, R37, R83 ;  /* 0x0000005325177220 */ /* 0x000fe20000410000 */
[--C-:B------:R-:W-:Y:S04]  /*eae0*/  FFMA.FTZ R82, R232, UR4, -R39.reuse ;  /* 0x00000004e8527c23 */ /* 0x100fe80008010827 */
[----:B------:R-:W2:Y:S01]  /*eaf0*/  MUFU.EX2 R76, R244 ;  /* 0x000000f4004c7308 */ /* 0x000ea20000000800 */
[--C-:B------:R-:W-:Y:S01]  /*eb00*/  FFMA.FTZ R83, R228, UR4, -R39.reuse ;  /* 0x00000004e4537c23 */ /* 0x100fe20008010827 */
[--C-:B------:R-:W-:Y:S01]  /*eb10*/  FFMA.FTZ R81, R229, UR4, -R60.reuse ;  /* 0x00000004e5517c23 */ /* 0x100fe2000801083c */
[C---:B------:R-:W-:Y:S03]  /*eb20*/  HMMA.16816.F32.BF16 R20, R40.reuse, R28, R20 ;  /* 0x0000001c2814723c */ /* 0x040fe60000041814 */
[----:B------:R-:W-:Y:S04]  /*eb30*/  FFMA.FTZ R80, R227, UR4, -R60 ;  /* 0x00000004e3507c23 */ /* 0x000fe8000801083c */
[----:B------:R-:W-:Y:S01]  /*eb40*/  MUFU.EX2 R77, R77 ;  /* 0x0000004d004d7308 */ /* 0x000fe20000000800 */
[C---:B------:R-:W-:Y:S03]  /*eb50*/  HMMA.16816.F32.BF16 R24, R40.reuse, R30, R24 ;  /* 0x0000001e2818723c */ /* 0x040fe60000041818 */
[C---:B------:R-:W-:Y:S01]  /*eb60*/  FMUL.FTZ R28, R38.reuse, R72 ;  /* 0x00000048261c7220 */ /* 0x040fe20000410000 */
[----:B------:R-:W-:Y:S05]  /*eb70*/  FMUL.FTZ R29, R38, R73 ;  /* 0x00000049261d7220 */ /* 0x000fea0000410000 */
[----:B------:R-:W3:Y:S02]  /*eb80*/  MUFU.EX2 R72, R239 ;  /* 0x000000ef00487308 */ /* 0x000ee40000000800 */
[C---:B------:R-:W-:Y:S01]  /*eb90*/  FMUL.FTZ R30, R37.reuse, R74 ;  /* 0x0000004a251e7220 */ /* 0x040fe20000410000 */
[----:B------:R-:W-:Y:S01]  /*eba0*/  FMUL.FTZ R31, R37, R75 ;  /* 0x0000004b251f7220 */ /* 0x000fe20000410000 */
[--C-:B------:R-:W-:Y:S01]  /*ebb0*/  FFMA.FTZ R73, R238, UR4, -R39.reuse ;  /* 0x00000004ee497c23 */ /* 0x100fe20008010827 */
[----:B------:R-:W-:Y:S01]  /*ebc0*/  FFMA.FTZ R74, R236, UR4, -R39 ;  /* 0x00000004ec4a7c23 */ /* 0x000fe20008010827 */
[----:B------:R-:W-:Y:S04]  /*ebd0*/  FADD.FTZ R37, R105, R107 ;  /* 0x0000006b69257221 */ /* 0x000fe80000010000 */
[----:B------:R-:W-:Y:S01]  /*ebe0*/  MUFU.EX2 R68, R242 ;  /* 0x000000f200447308 */ /* 0x000fe20000000800 */
[----:B------:R-:W-:Y:S01]  /*ebf0*/  FADD.FTZ R38, R101, R106 ;  /* 0x0000006a65267221 */ /* 0x000fe20000010000 */
[----:B------:R-:W-:Y:S01]  /*ec00*/  FFMA.FTZ R107, R206, UR4, -R39 ;  /* 0x00000004ce6b7c23 */ /* 0x000fe20008010827 */
[C---:B------:R-:W-:Y:S03]  /*ec10*/  HMMA.16816.F32.BF16 R28, R40.reuse, R44, R28 ;  /* 0x0000002c281c723c */ /* 0x040fe6000004181c */
[----:B------:R-:W-:Y:S01]  /*ec20*/  FADD.FTZ R104, R104, R37 ;  /* 0x0000002568687221 */ /* 0x000fe20000010000 */
[----:B------:R-:W-:Y:S03]  /*ec30*/  FADD.FTZ R67, R67, R38 ;  /* 0x0000002643437221 */ /* 0x000fe60000010000 */
[----:B------:R-:W4:Y:S01]  /*ec40*/  MUFU.EX2 R69, R69 ;  /* 0x0000004500457308 */ /* 0x000f220000000800 */
[----:B------:R-:W-:Y:S01]  /*ec50*/  HMMA.16816.F32.BF16 R32, R40, R46, R32 ;  /* 0x0000002e2820723c */ /* 0x000fe20000041820 */
[----:B------:R-:W5:Y:S02]  /*ec60*/  LDSM.16.MT88.4 R44, [R162+0x6800] ;  /* 0x00680000a22c783b */ /* 0x000f640000004200 */
[----:B------:R-:W-:Y:S01]  /*ec70*/  FADD.FTZ R63, R63, R104 ;  /* 0x000000683f3f7221 */ /* 0x000fe20000010000 */
[----:B------:R-:W-:Y:S05]  /*ec80*/  FADD.FTZ R62, R62, R67 ;  /* 0x000000433e3e7221 */ /* 0x000fea0000010000 */
[----:B------:R-:W-:Y:S02]  /*ec90*/  MUFU.EX2 R70, R70 ;  /* 0x0000004600467308 */ /* 0x000fe40000000800 */
[----:B-1----:R-:W-:Y:S02]  /*eca0*/  F2FP.BF16.F32.PACK_AB R42, R85, R66 ;  /* 0x00000042552a723e */ /* 0x002fe400000010ff */
[----:B--2---:R-:W-:Y:S01]  /*ecb0*/  F2FP.BF16.F32.PACK_AB R43, R76, R87 ;  /* 0x000000574c2b723e */ /* 0x004fe200000010ff */
[----:B------:R-:W-:Y:S01]  /*ecc0*/  FFMA.FTZ R75, R233, UR4, -R60 ;  /* 0x00000004e94b7c23 */ /* 0x000fe2000801083c */
[----:B------:R-:W-:Y:S01]  /*ecd0*/  F2FP.BF16.F32.PACK_AB R40, R61, R64 ;  /* 0x000000403d28723e */ /* 0x000fe200000010ff */
[----:B------:R-:W-:Y:S03]  /*ece0*/  FADD.FTZ R64, R64, R63 ;  /* 0x0000003f40407221 */ /* 0x000fe60000010000 */
[----:B------:R-:W1:Y:S01]  /*ecf0*/  MUFU.EX2 R71, R71 ;  /* 0x0000004700477308 */ /* 0x000e620000000800 */
[----:B------:R-:W-:Y:S01]  /*ed00*/  F2FP.BF16.F32.PACK_AB R41, R92, R65 ;  /* 0x000000415c29723e */ /* 0x000fe200000010ff */
[----:B------:R-:W-:Y:S01]  /*ed10*/  FADD.FTZ R65, R65, R62 ;  /* 0x0000003e41417221 */ /* 0x000fe20000010000 */
[----:B------:R-:W-:Y:S01]  /*ed20*/  FADD.FTZ R37, R61, R64 ;  /* 0x000000403d257221 */ /* 0x000fe20000010000 */
[----:B------:R-:W-:Y:S01]  /*ed30*/  FFMA.FTZ R62, R200, UR4, -R39 ;  /* 0x00000004c83e7c23 */ /* 0x000fe20008010827 */
[----:B------:R-:W-:Y:S01]  /*ed40*/  FFMA.FTZ R105, R205, UR4, -R60 ;  /* 0x00000004cd697c23 */ /* 0x000fe2000801083c */
[----:B------:R-:W-:Y:S01]  /*ed50*/  FADD.FTZ R92, R92, R65 ;  /* 0x000000415c5c7221 */ /* 0x000fe20000010000 */
[----:B------:R-:W-:Y:S03]  /*ed60*/  FADD.FTZ R38, R66, R37 ;  /* 0x0000002542267221 */ /* 0x000fe60000010000 */
[----:B------:R-:W-:Y:S01]  /*ed70*/  MUFU.EX2 R73, R73 ;  /* 0x0000004900497308 */ /* 0x000fe20000000800 */
[C---:B------:R-:W-:Y:S03]  /*ed80*/  HMMA.16816.F32.BF16 R4, R40.reuse, R48, R4 ;  /* 0x000000302804723c */ /* 0x040fe60000041804 */
[----:B------:R-:W-:Y:S01]  /*ed90*/  FADD.FTZ R87, R87, R92 ;  /* 0x0000005c57577221 */ /* 0x000fe20000010000 */
[----:B------:R-:W-:Y:S01]  /*eda0*/  FADD.FTZ R38, R85, R38 ;  /* 0x0000002655267221 */ /* 0x000fe20000010000 */
[----:B------:R-:W-:Y:S01]  /*edb0*/  LDSM.16.MT88.4 R92, [R166+0x9800] ;  /* 0x00980000a65c783b */ /* 0x000fe20000004200 */
[C---:B------:R-:W-:Y:S03]  /*edc0*/  HMMA.16816.F32.BF16 R8, R40.reuse, R50, R8 ;  /* 0x000000322808723c */ /* 0x040fe60000041808 */
[----:B------:R-:W2:Y:S02]  /*edd0*/  MUFU.EX2 R74, R74 ;  /* 0x0000004a004a7308 */ /* 0x000ea40000000800 */
[----:B------:R-:W-:Y:S01]  /*ede0*/  FADD.FTZ R87, R76, R87 ;  /* 0x000000574c577221 */ /* 0x000fe20000010000 */
[C---:B------:R-:W-:Y:S01]  /*edf0*/  HMMA.16816.F32.BF16 R12, R40.reuse, R52, R12 ;  /* 0x00000034280c723c */ /* 0x040fe2000004180c */
[----:B------:R-:W2:Y:S06]  /*ee00*/  LDSM.16.MT88.4 R48, [R166+0x7000] ;  /* 0x00700000a630783b */ /* 0x000eac0000004200 */
[----:B------:R-:W-:Y:S01]  /*ee10*/  MUFU.EX2 R75, R75 ;  /* 0x0000004b004b7308 */ /* 0x000fe20000000800 */
[--C-:B------:R-:W-:Y:S01]  /*ee20*/  FFMA.FTZ R106, R203, UR4, -R60.reuse ;  /* 0x00000004cb6a7c23 */ /* 0x100fe2000801083c */
[C---:B------:R-:W-:Y:S01]  /*ee30*/  HMMA.16816.F32.BF16 R16, R40.reuse, R54, R16 ;  /* 0x000000362810723c */ /* 0x040fe20000041810 */
[----:B------:R-:W2:Y:S07]  /*ee40*/  LDSM.16.MT88.4 R52, [R164+0x7000] ;  /* 0x00700000a434783b */ /* 0x000eae0000004200 */
[----:B------:R-:W2:Y:S01]  /*ee50*/  MUFU.EX2 R78, R78 ;  /* 0x0000004e004e7308 */ /* 0x000ea20000000800 */
[C---:B------:R-:W-:Y:S03]  /*ee60*/  HMMA.16816.F32.BF16 R20, R40.reuse, R56, R20 ;  /* 0x000000382814723c */ /* 0x040fe60000041814 */
[----:B------:R-:W-:Y:S03]  /*ee70*/  FFMA.FTZ R60, R195, UR4, -R60 ;  /* 0x00000004c33c7c23 */ /* 0x000fe6000801083c */
[C---:B------:R-:W-:Y:S03]  /*ee80*/  HMMA.16816.F32.BF16 R24, R40.reuse, R58, R24 ;  /* 0x0000003a2818723c */ /* 0x040fe60000041818 */
[----:B------:R-:W-:Y:S01]  /*ee90*/  MUFU.EX2 R79, R79 ;  /* 0x0000004f004f7308 */ /* 0x000fe20000000800 */
[----:B------:R-:W2:Y:S02]  /*eea0*/  LDSM.16.MT88.4 R56, [R163+0x7000] ;  /* 0x00700000a338783b */ /* 0x000ea40000004200 */
[C---:B-----5:R-:W-:Y:S07]  /*eeb0*/  HMMA.16816.F32.BF16 R28, R40.reuse, R44, R28 ;  /* 0x0000002c281c723c */ /* 0x060fee000004181c */
[----:B------:R-:W5:Y:S01]  /*eec0*/  MUFU.EX2 R82, R82 ;  /* 0x0000005200527308 */ /* 0x000f620000000800 */
[----:B------:R-:W-:Y:S01]  /*eed0*/  HMMA.16816.F32.BF16 R32, R40, R46, R32 ;  /* 0x0000002e2820723c */ /* 0x000fe20000041820 */
[----:B------:R-:W5:Y:S08]  /*eee0*/  LDSM.16.MT88.4 R44, [R162+0x7000] ;  /* 0x00700000a22c783b */ /* 0x000f700000004200 */
[----:B------:R-:W-:Y:S02]  /*eef0*/  MUFU.EX2 R81, R81 ;  /* 0x0000005100517308 */ /* 0x000fe40000000800 */
[----:B---3--:R-:W-:Y:S01]  /*ef00*/  F2FP.BF16.F32.PACK_AB R40, R72, R77 ;  /* 0x0000004d4828723e */ /* 0x008fe200000010ff */
[----:B------:R-:W-:Y:S01]  /*ef10*/  FADD.FTZ R77, R77, R38 ;  /* 0x000000264d4d7221 */ /* 0x000fe20000010000 */
[----:B----4-:R-:W-:Y:S01]  /*ef20*/  F2FP.BF16.F32.PACK_AB R41, R69, R68 ;  /* 0x000000444529723e */ /* 0x010fe200000010ff */
[----:B------:R-:W-:Y:S01]  /*ef30*/  FADD.FTZ R68, R68, R87 ;  /* 0x0000005744447221 */ /* 0x000fe20000010000 */
[----:B-1----:R-:W-:Y:S04]  /*ef40*/  F2FP.BF16.F32.PACK_AB R42, R71, R70 ;  /* 0x00000046472a723e */ /* 0x002fe800000010ff */
[----:B------:R-:W1:Y:S01]  /*ef50*/  MUFU.EX2 R80, R80 ;  /* 0x0000005000507308 */ /* 0x000e620000000800 */
[----:B--2---:R-:W-:Y:S01]  /*ef60*/  F2FP.BF16.F32.PACK_AB R43, R74, R73 ;  /* 0x000000494a2b723e */ /* 0x004fe200000010ff */
[----:B------:R-:W-:Y:S01]  /*ef70*/  LDSM.16.MT88.4 R84, [R164+0x9800] ;  /* 0x00980000a454783b */ /* 0x000fe20000004200 */
[----:B------:R-:W-:Y:S01]  /*ef80*/  FADD.FTZ R77, R72, R77 ;  /* 0x0000004d484d7221 */ /* 0x000fe20000010000 */
[----:B------:R-:W-:Y:S03]  /*ef90*/  FADD.FTZ R68, R69, R68 ;  /* 0x0000004445447221 */ /* 0x000fe60000010000 */
[----:B------:R-:W-:Y:S01]  /*efa0*/  FADD.FTZ R70, R70, R77 ;  /* 0x0000004d46467221 */ /* 0x000fe20000010000 */
[C---:B------:R-:W-:Y:S02]  /*efb0*/  HMMA.16816.F32.BF16 R4, R40.reuse, R48, R4 ;  /* 0x000000302804723c */ /* 0x040fe40000041804 */
[----:B------:R-:W-:Y:S01]  /*efc0*/  MUFU.EX2 R83, R83 ;  /* 0x0000005300537308 */ /* 0x000fe20000000800 */
[----:B------:R-:W-:Y:S01]  /*efd0*/  FADD.FTZ R73, R73, R68 ;  /* 0x0000004449497221 */ /* 0x000fe20000010000 */
[----:B------:R-:W-:Y:S02]  /*efe0*/  FADD.FTZ R70, R71, R70 ;  /* 0x0000004647467221 */ /* 0x000fe40000010000 */
[C---:B------:R-:W-:Y:S01]  /*eff0*/  HMMA.16816.F32.BF16 R8, R40.reuse, R50, R8 ;  /* 0x000000322808723c */ /* 0x040fe20000041808 */
[----:B------:R-:W2:Y:S05]  /*f000*/  LDSM.16.MT88.4 R48, [R166+0x7800] ;  /* 0x00780000a630783b */ /* 0x000eaa0000004200 */
[----:B------:R-:W3:Y:S01]  /*f010*/  MUFU.EX2 R90, R90 ;  /* 0x0000005a005a7308 */ /* 0x000ee20000000800 */
[----:B------:R-:W-:Y:S01]  /*f020*/  FADD.FTZ R74, R74, R73 ;  /* 0x000000494a4a7221 */ /* 0x000fe20000010000 */
[C---:B------:R-:W-:Y:S08]  /*f030*/  HMMA.16816.F32.BF16 R12, R40.reuse, R52, R12 ;  /* 0x00000034280c723c */ /* 0x040ff0000004180c */
[----:B------:R-:W-:Y:S01]  /*f040*/  MUFU.EX2 R89, R89 ;  /* 0x0000005900597308 */ /* 0x000fe20000000800 */
[C---:B------:R-:W-:Y:S01]  /*f050*/  HMMA.16816.F32.BF16 R16, R40.reuse, R54, R16 ;  /* 0x000000362810723c */ /* 0x040fe20000041810 */
[----:B------:R-:W4:Y:S05]  /*f060*/  LDSM.16.MT88.4 R52, [R164+0x7800] ;  /* 0x00780000a434783b */ /* 0x000f2a0000004200 */
[C---:B------:R-:W-:Y:S03]  /*f070*/  HMMA.16816.F32.BF16 R20, R40.reuse, R56, R20 ;  /* 0x000000382814723c */ /* 0x040fe60000041814 */
[----:B------:R-:W4:Y:S03]  /*f080*/  MUFU.EX2 R88, R88 ;  /* 0x0000005800587308 */ /* 0x000f260000000800 */
[C---:B------:R-:W-:Y:S01]  /*f090*/  HMMA.16816.F32.BF16 R24, R40.reuse, R58, R24 ;  /* 0x0000003a2818723c */ /* 0x040fe20000041818 */
[----:B------:R-:W4:Y:S06]  /*f0a0*/  LDSM.16.MT88.4 R56, [R163+0x7800] ;  /* 0x00780000a338783b */ /* 0x000f2c0000004200 */
[----:B------:R-:W-:Y:S01]  /*f0b0*/  MUFU.EX2 R91, R91 ;  /* 0x0000005b005b7308 */ /* 0x000fe20000000800 */
[C---:B-----5:R-:W-:Y:S09]  /*f0c0*/  HMMA.16816.F32.BF16 R28, R40.reuse, R44, R28 ;  /* 0x0000002c281c723c */ /* 0x060ff2000004181c */
[----:B------:R-:W5:Y:S01]  /*f0d0*/  MUFU.EX2 R96, R96 ;  /* 0x0000006000607308 */ /* 0x000f620000000800 */
[----:B------:R-:W-:Y:S01]  /*f0e0*/  HMMA.16816.F32.BF16 R32, R40, R46, R32 ;  /* 0x0000002e2820723c */ /* 0x000fe20000041820 */
[----:B------:R-:W5:Y:S06]  /*f0f0*/  LDSM.16.MT88.4 R44, [R162+0x7800] ;  /* 0x00780000a22c783b */ /* 0x000f6c0000004200 */
[----:B------:R-:W-:Y:S02]  /*f100*/  F2FP.BF16.F32.PACK_AB R40, R78, R75 ;  /* 0x0000004b4e28723e */ /* 0x000fe400000010ff */
[----:B------:R-:W-:Y:S02]  /*f110*/  MUFU.EX2 R108, R108 ;  /* 0x0000006c006c7308 */ /* 0x000fe40000000800 */
[----:B------:R-:W-:Y:S01]  /*f120*/  F2FP.BF16.F32.PACK_AB R41, R82, R79 ;  /* 0x0000004f5229723e */ /* 0x000fe200000010ff */
[----:B------:R-:W-:Y:S01]  /*f130*/  FADD.FTZ R79, R79, R74 ;  /* 0x0000004a4f4f7221 */ /* 0x000fe20000010000 */
[----:B-1----:R-:W-:Y:S01]  /*f140*/  F2FP.BF16.F32.PACK_AB R42, R80, R81 ;  /* 0x00000051502a723e */ /* 0x002fe200000010ff */
[----:B------:R-:W-:Y:S01]  /*f150*/  FADD.FTZ R75, R75, R70 ;  /* 0x000000464b4b7221 */ /* 0x000fe20000010000 */
[----:B---3--:R-:W-:Y:S01]  /*f160*/  F2FP.BF16.F32.PACK_AB R43, R90, R83 ;  /* 0x000000535a2b723e */ /* 0x008fe200000010ff */
[----:B------:R-:W-:Y:S03]  /*f170*/  FADD.FTZ R82, R82, R79 ;  /* 0x0000004f52527221 */ /* 0x000fe60000010000 */
[----:B------:R-:W1:Y:S01]  /*f180*/  MUFU.EX2 R109, R109 ;  /* 0x0000006d006d7308 */ /* 0x000e620000000800 */
[----:B------:R-:W-:Y:S01]  /*f190*/  FADD.FTZ R78, R78, R75 ;  /* 0x0000004b4e4e7221 */ /* 0x000fe20000010000 */
[----:B------:R-:W-:Y:S01]  /*f1a0*/  FADD.FTZ R83, R83, R82 ;  /* 0x0000005253537221 */ /* 0x000fe20000010000 */
[C---:B--2---:R-:W-:Y:S03]  /*f1b0*/  HMMA.16816.F32.BF16 R4, R40.reuse, R48, R4 ;  /* 0x000000302804723c */ /* 0x044fe60000041804 */
[----:B------:R-:W-:Y:S04]  /*f1c0*/  FADD.FTZ R81, R81, R78 ;  /* 0x0000004e51517221 */ /* 0x000fe80000010000 */
[----:B------:R-:W-:Y:S01]  /*f1d0*/  MUFU.EX2 R110, R110 ;  /* 0x0000006e006e7308 */ /* 0x000fe20000000800 */
[----:B------:R-:W-:Y:S01]  /*f1e0*/  LDSM.16.MT88.4 R76, [R163+0x9800] ;  /* 0x00980000a34c783b */ /* 0x000fe20000004200 */
[C---:B------:R-:W-:Y:S03]  /*f1f0*/  HMMA.16816.F32.BF16 R8, R40.reuse, R50, R8 ;  /* 0x000000322808723c */ /* 0x040fe60000041808 */
[----:B------:R-:W-:Y:S03]  /*f200*/  FADD.FTZ R90, R90, R83 ;  /* 0x000000535a5a7221 */ /* 0x000fe60000010000 */
[C---:B----4-:R-:W-:Y:S01]  /*f210*/  HMMA.16816.F32.BF16 R12, R40.reuse, R52, R12 ;  /* 0x00000034280c723c */ /* 0x050fe2000004180c */
[----:B------:R-:W2:Y:S01]  /*f220*/  LDSM.16.MT88.4 R48, [R166+0x8000] ;  /* 0x00800000a630783b */ /* 0x000ea20000004200 */
[----:B------:R-:W3:Y:S03]  /*f230*/  MUFU.EX2 R111, R111 ;  /* 0x0000006f006f7308 */ /* 0x000ee60000000800 */
[----:B------:R-:W-:Y:S01]  /*f240*/  FADD.FTZ R80, R80, R81 ;  /* 0x0000005150507221 */ /* 0x000fe20000010000 */
[C---:B------:R-:W-:Y:S03]  /*f250*/  HMMA.16816.F32.BF16 R16, R40.reuse, R54, R16 ;  /* 0x000000362810723c */ /* 0x040fe60000041810 */
[----:B------:R-:W4:Y:S03]  /*f260*/  LDSM.16.MT88.4 R52, [R164+0x8000] ;  /* 0x00800000a434783b */ /* 0x000f260000004200 */
[----:B------:R-:W-:Y:S01]  /*f270*/  MUFU.EX2 R112, R112 ;  /* 0x0000007000707308 */ /* 0x000fe20000000800 */
[C---:B------:R-:W-:Y:S06]  /*f280*/  HMMA.16816.F32.BF16 R20, R40.reuse, R56, R20 ;  /* 0x000000382814723c */ /* 0x040fec0000041814 */
[C---:B------:R-:W-:Y:S01]  /*f290*/  HMMA.16816.F32.BF16 R24, R40.reuse, R58, R24 ;  /* 0x0000003a2818723c */ /* 0x040fe20000041818 */
[----:B------:R-:W4:Y:S02]  /*f2a0*/  LDSM.16.MT88.4 R56, [R163+0x8000] ;  /* 0x00800000a338783b */ /* 0x000f240000004200 */
[----:B------:R-:W4:Y:S03]  /*f2b0*/  MUFU.EX2 R113, R113 ;  /* 0x0000007100717308 */ /* 0x000f260000000800 */
[C---:B-----5:R-:W-:Y:S07]  /*f2c0*/  HMMA.16816.F32.BF16 R28, R40.reuse, R44, R28 ;  /* 0x0000002c281c723c */ /* 0x060fee000004181c */
[----:B------:R-:W-:Y:S01]  /*f2d0*/  MUFU.EX2 R114, R114 ;  /* 0x0000007200727308 */ /* 0x000fe20000000800 */
[----:B------:R-:W-:Y:S01]  /*f2e0*/  HMMA.16816.F32.BF16 R32, R40, R46, R32 ;  /* 0x0000002e2820723c */ /* 0x000fe20000041820 */
[----:B------:R-:W5:Y:S08]  /*f2f0*/  LDSM.16.MT88.4 R44, [R162+0x8000] ;  /* 0x00800000a22c783b */ /* 0x000f700000004200 */
[----:B------:R-:W5:Y:S02]  /*f300*/  MUFU.EX2 R115, R115 ;  /* 0x0000007300737308 */ /* 0x000f640000000800 */
[----:B------:R-:W-:Y:S01]  /*f310*/  F2FP.BF16.F32.PACK_AB R40, R88, R89 ;  /* 0x000000595828723e */ /* 0x000fe200000010ff */
[----:B------:R-:W-:Y:S01]  /*f320*/  FADD.FTZ R89, R89, R80 ;  /* 0x0000005059597221 */ /* 0x000fe20000010000 */
[----:B------:R-:W-:Y:S03]  /*f330*/  F2FP.BF16.F32.PACK_AB R41, R96, R91 ;  /* 0x0000005b6029723e */ /* 0x000fe600000010ff */
[----:B------:R-:W-:Y:S01]  /*f340*/  FADD.FTZ R89, R88, R89 ;  /* 0x0000005958597221 */ /* 0x000fe20000010000 */
[----:B-1----:R-:W-:Y:S02]  /*f350*/  F2FP.BF16.F32.PACK_AB R42, R109, R108 ;  /* 0x0000006c6d2a723e */ /* 0x002fe400000010ff */
[----:B------:R-:W-:Y:S01]  /*f360*/  MUFU.EX2 R116, R116 ;  /* 0x0000007400747308 */ /* 0x000fe20000000800 */
[----:B---3--:R-:W-:Y:S01]  /*f370*/  F2FP.BF16.F32.PACK_AB R43, R111, R110 ;  /* 0x0000006e6f2b723e */ /* 0x008fe200000010ff */
[----:B------:R-:W-:Y:S04]  /*f380*/  FADD.FTZ R108, R108, R89 ;  /* 0x000000596c6c7221 */ /* 0x000fe80000010000 */
[----:B------:R-:W-:Y:S02]  /*f390*/  FADD.FTZ R109, R109, R108 ;  /* 0x0000006c6d6d7221 */ /* 0x000fe40000010000 */
[C---:B--2---:R-:W-:Y:S02]  /*f3a0*/  HMMA.16816.F32.BF16 R4, R40.reuse, R48, R4 ;  /* 0x000000302804723c */ /* 0x044fe40000041804 */
[----:B------:R-:W1:Y:S04]  /*f3b0*/  MUFU.EX2 R117, R117 ;  /* 0x0000007500757308 */ /* 0x000e680000000800 */
[C---:B------:R-:W-:Y:S01]  /*f3c0*/  HMMA.16816.F32.BF16 R8, R40.reuse, R50, R8 ;  /* 0x000000322808723c */ /* 0x040fe20000041808 */
[----:B------:R-:W2:Y:S05]  /*f3d0*/  LDSM.16.MT88.4 R48, [R166+0x8800] ;  /* 0x00880000a630783b */ /* 0x000eaa0000004200 */
[----:B------:R-:W-:Y:S01]  /*f3e0*/  MUFU.EX2 R118, R118 ;  /* 0x0000007600767308 */ /* 0x000fe20000000800 */
[C---:B----4-:R-:W-:Y:S09]  /*f3f0*/  HMMA.16816.F32.BF16 R12, R40.reuse, R52, R12 ;  /* 0x00000034280c723c */ /* 0x050ff2000004180c */
[----:B------:R-:W3:Y:S01]  /*f400*/  MUFU.EX2 R119, R119 ;  /* 0x0000007700777308 */ /* 0x000ee20000000800 */
[C---:B------:R-:W-:Y:S01]  /*f410*/  HMMA.16816.F32.BF16 R16, R40.reuse, R54, R16 ;  /* 0x000000362810723c */ /* 0x040fe20000041810 */
[----:B------:R-:W4:Y:S05]  /*f420*/  LDSM.16.MT88.4 R52, [R164+0x8800] ;  /* 0x00880000a434783b */ /* 0x000f2a0000004200 */
[C---:B------:R-:W-:Y:S03]  /*f430*/  HMMA.16816.F32.BF16 R20, R40.reuse, R56, R20 ;  /* 0x000000382814723c */ /* 0x040fe60000041814 */
[----:B------:R-:W-:Y:S03]  /*f440*/  MUFU.EX2 R120, R120 ;  /* 0x0000007800787308 */ /* 0x000fe60000000800 */
[C---:B------:R-:W-:Y:S01]  /*f450*/  HMMA.16816.F32.BF16 R24, R40.reuse, R58, R24 ;  /* 0x0000003a2818723c */ /* 0x040fe20000041818 */
[----:B------:R-:W4:Y:S06]  /*f460*/  LDSM.16.MT88.4 R56, [R163+0x8800] ;  /* 0x00880000a338783b */ /* 0x000f2c0000004200 */
[----:B------:R-:W4:Y:S01]  /*f470*/  MUFU.EX2 R121, R121 ;  /* 0x0000007900797308 */ /* 0x000f220000000800 */
[C---:B-----5:R-:W-:Y:S09]  /*f480*/  HMMA.16816.F32.BF16 R28, R40.reuse, R44, R28 ;  /* 0x0000002c281c723c */ /* 0x060ff2000004181c */
[----:B------:R-:W-:Y:S01]  /*f490*/  MUFU.EX2 R122, R122 ;  /* 0x0000007a007a7308 */ /* 0x000fe20000000800 */
[----:B------:R-:W-:Y:S01]  /*f4a0*/  HMMA.16816.F32.BF16 R32, R40, R46, R32 ;  /* 0x0000002e2820723c */ /* 0x000fe20000041820 */
[----:B------:R-:W5:Y:S06]  /*f4b0*/  LDSM.16.MT88.4 R44, [R162+0x8800] ;  /* 0x00880000a22c783b */ /* 0x000f6c0000004200 */
[----:B------:R-:W-:Y:S02]  /*f4c0*/  F2FP.BF16.F32.PACK_AB R40, R113, R112 ;  /* 0x000000707128723e */ /* 0x000fe400000010ff */
[----:B------:R-:W5:Y:S02]  /*f4d0*/  MUFU.EX2 R101, R208 ;  /* 0x000000d000657308 */ /* 0x000f640000000800 */
[----:B------:R-:W-:Y:S01]  /*f4e0*/  F2FP.BF16.F32.PACK_AB R41, R115, R114 ;  /* 0x000000727329723e */ /* 0x000fe200000010ff */
[----:B------:R-:W-:Y:S01]  /*f4f0*/  FADD.FTZ R112, R112, R109 ;  /* 0x0000006d70707221 */ /* 0x000fe20000010000 */
[----:B-1----:R-:W-:Y:S02]  /*f500*/  F2FP.BF16.F32.PACK_AB R42, R117, R116 ;  /* 0x00000074752a723e */ /* 0x002fe400000010ff */
[----:B---3--:R-:W-:Y:S04]  /*f510*/  F2FP.BF16.F32.PACK_AB R43, R119, R118 ;  /* 0x00000076772b723e */ /* 0x008fe800000010ff */
[----:B------:R-:W-:Y:S01]  /*f520*/  MUFU.EX2 R105, R105 ;  /* 0x0000006900697308 */ /* 0x000fe20000000800 */
[----:B------:R-:W-:Y:S04]  /*f530*/  FADD.FTZ R113, R113, R112 ;  /* 0x0000007071717221 */ /* 0x000fe80000010000 */
[----:B------:R-:W-:Y:S01]  /*f540*/  FADD.FTZ R116, R116, R113 ;  /* 0x0000007174747221 */ /* 0x000fe20000010000 */
[C---:B--2---:R-:W-:Y:S04]  /*f550*/  HMMA.16816.F32.BF16 R4, R40.reuse, R48, R4 ;  /* 0x000000302804723c */ /* 0x044fe80000041804 */
[----:B------:R-:W1:Y:S01]  /*f560*/  MUFU.EX2 R106, R106 ;  /* 0x0000006a006a7308 */ /* 0x000e620000000800 */
[----:B------:R-:W-:Y:S01]  /*f570*/  FADD.FTZ R117, R117, R116 ;  /* 0x0000007475757221 */ /* 0x000fe20000010000 */
[C---:B------:R-:W-:Y:S01]  /*f580*/  HMMA.16816.F32.BF16 R8, R40.reuse, R50, R8 ;  /* 0x000000322808723c */ /* 0x040fe20000041808 */
[----:B------:R-:W2:Y:S07]  /*f590*/  LDSM.16.MT88.4 R48, [R166+0x9000] ;  /* 0x00900000a630783b */ /* 0x000eae0000004200 */
[----:B------:R-:W-:Y:S01]  /*f5a0*/  MUFU.EX2 R107, R107 ;  /* 0x0000006b006b7308 */ /* 0x000fe20000000800 */
[C---:B----4-:R-:W-:Y:S06]  /*f5b0*/  HMMA.16816.F32.BF16 R12, R40.reuse, R52, R12 ;  /* 0x00000034280c723c */ /* 0x050fec000004180c */
[C---:B------:R-:W-:Y:S01]  /*f5c0*/  HMMA.16816.F32.BF16 R16, R40.reuse, R54, R16 ;  /* 0x000000362810723c */ /* 0x040fe20000041810 */
[----:B------:R-:W3:Y:S02]  /*f5d0*/  LDSM.16.MT88.4 R52, [R164+0x9000] ;  /* 0x00900000a434783b */ /* 0x000ee40000004200 */
[----:B------:R-:W4:Y:S03]  /*f5e0*/  MUFU.EX2 R124, R124 ;  /* 0x0000007c007c7308 */ /* 0x000f260000000800 */
[C---:B------:R-:W-:Y:S07]  /*f5f0*/  HMMA.16816.F32.BF16 R20, R40.reuse, R56, R20 ;  /* 0x000000382814723c */ /* 0x040fee0000041814 */
[----:B------:R-:W-:Y:S01]  /*f600*/  MUFU.EX2 R123, R123 ;  /* 0x0000007b007b7308 */ /* 0x000fe20000000800 */
[C---:B------:R-:W-:Y:S01]  /*f610*/  HMMA.16816.F32.BF16 R24, R40.reuse, R58, R24 ;  /* 0x0000003a2818723c */ /* 0x040fe20000041818 */
[----:B------:R-:W3:Y:S05]  /*f620*/  LDSM.16.MT88.4 R56, [R163+0x9000] ;  /* 0x00900000a338783b */ /* 0x000eea0000004200 */
[C---:B-----5:R-:W-:Y:S03]  /*f630*/  HMMA.16816.F32.BF16 R28, R40.reuse, R44, R28 ;  /* 0x0000002c281c723c */ /* 0x060fe6000004181c */
[----:B------:R-:W5:Y:S03]  /*f640*/  MUFU.EX2 R104, R199 ;  /* 0x000000c700687308 */ /* 0x000f660000000800 */
[----:B------:R-:W-:Y:S01]  /*f650*/  HMMA.16816.F32.BF16 R32, R40, R46, R32 ;  /* 0x0000002e2820723c */ /* 0x000fe20000041820 */
[----:B------:R-:W3:Y:S06]  /*f660*/  LDSM.16.MT88.4 R44, [R162+0x9000] ;  /* 0x00900000a22c783b */ /* 0x000eec0000004200 */
[----:B------:R-:W-:Y:S01]  /*f670*/  MUFU.EX2 R61, R202 ;  /* 0x000000ca003d7308 */ /* 0x000fe20000000800 */
[----:B------:R-:W-:Y:S03]  /*f680*/  F2FP.BF16.F32.PACK_AB R40, R121, R120 ;  /* 0x000000787928723e */ /* 0x000fe600000010ff */
[----:B------:R-:W-:Y:S06]  /*f690*/  F2FP.BF16.F32.PACK_AB R41, R101, R122 ;  /* 0x0000007a6529723e */ /* 0x000fec00000010ff */
[----:B------:R-:W3:Y:S01]  /*f6a0*/  MUFU.EX2 R62, R62 ;  /* 0x0000003e003e7308 */ /* 0x000ee20000000800 */
[----:B-1----:R-:W-:Y:S02]  /*f6b0*/  F2FP.BF16.F32.PACK_AB R42, R106, R105 ;  /* 0x000000696a2a723e */ /* 0x002fe400000010ff */
[----:B----4-:R-:W-:Y:S02]  /*f6c0*/  F2FP.BF16.F32.PACK_AB R43, R124, R107 ;  /* 0x0000006b7c2b723e */ /* 0x010fe400000010ff */
[----:B-----5:R-:W-:Y:S05]  /*f6d0*/  F2FP.BF16.F32.PACK_AB R68, R104, R123 ;  /* 0x0000007b6844723e */ /* 0x020fea00000010ff */
[----:B------:R-:W-:Y:S01]  /*f6e0*/  MUFU.EX2 R191, R60 ;  /* 0x0000003c00bf7308 */ /* 0x000fe20000000800 */
[C---:B--2---:R-:W-:Y:S06]  /*f6f0*/  HMMA.16816.F32.BF16 R4, R40.reuse, R48, R4 ;  /* 0x000000302804723c */ /* 0x044fec0000041804 */
[C---:B------:R-:W-:Y:S03]  /*f700*/  HMMA.16816.F32.BF16 R8, R40.reuse, R50, R8 ;  /* 0x000000322808723c */ /* 0x040fe60000041808 */
[----:B------:R-:W1:Y:S02]  /*f710*/  MUFU.EX2 R48, R198 ;  /* 0x000000c600307308 */ /* 0x000e640000000800 */
[--C-:B------:R-:W-:Y:S01]  /*f720*/  FFMA.FTZ R49, R36, UR4, -R39.reuse ;  /* 0x0000000424317c23 */ /* 0x100fe20008010827 */
[C---:B---3--:R-:W-:Y:S05]  /*f730*/  HMMA.16816.F32.BF16 R12, R40.reuse, R52, R12 ;  /* 0x00000034280c723c */ /* 0x048fea000004180c */
[----:B------:R-:W-:Y:S01]  /*f740*/  FFMA.FTZ R39, R3, UR4, -R39 ;  /* 0x0000000403277c23 */ /* 0x000fe20008010827 */
[C---:B------:R-:W-:Y:S01]  /*f750*/  HMMA.16816.F32.BF16 R16, R40.reuse, R54, R16 ;  /* 0x000000362810723c */ /* 0x040fe20000041810 */
[----:B------:R-:W-:Y:S04]  /*f760*/  MUFU.EX2 R49, R49 ;  /* 0x0000003100317308 */ /* 0x000fe80000000800 */
[----:B------:R-:W-:Y:S01]  /*f770*/  FADD.FTZ R3, R91, R90 ;  /* 0x0000005a5b037221 */ /* 0x000fe20000010000 */
[C---:B------:R-:W-:Y:S05]  /*f780*/  HMMA.16816.F32.BF16 R20, R40.reuse, R56, R20 ;  /* 0x000000382814723c */ /* 0x040fea0000041814 */
[----:B------:R2:W3:Y:S01]  /*f790*/  MUFU.EX2 R192, R39 ;  /* 0x0000002700c07308 */ /* 0x0004e20000000800 */
[----:B------:R-:W-:Y:S01]  /*f7a0*/  F2FP.BF16.F32.PACK_AB R69, R62, R61 ;  /* 0x0000003d3e45723e */ /* 0x000fe200000010ff */
[C---:B------:R-:W-:Y:S04]  /*f7b0*/  HMMA.16816.F32.BF16 R24, R40.reuse, R58, R24 ;  /* 0x0000003a2818723c */ /* 0x040fe80000041818 */
[----:B-1----:R-:W-:Y:S02]  /*f7c0*/  F2FP.BF16.F32.PACK_AB R70, R191, R48 ;  /* 0x00000030bf46723e */ /* 0x002fe400000010ff */
[C---:B------:R-:W-:Y:S05]  /*f7d0*/  HMMA.16816.F32.BF16 R28, R40.reuse, R44, R28 ;  /* 0x0000002c281c723c */ /* 0x040fea000004181c */
[----:B------:R-:W-:Y:S01]  /*f7e0*/  FADD.FTZ R3, R96, R3 ;  /* 0x0000000360037221 */ /* 0x000fe20000010000 */
[----:B------:R-:W-:Y:S01]  /*f7f0*/  HMMA.16816.F32.BF16 R32, R40, R46, R32 ;  /* 0x0000002e2820723c */ /* 0x000fe20000041820 */
[----:B--2---:R-:W1:Y:S04]  /*f800*/  LDSM.16.MT88.4 R36, [R162+0x9800] ;  /* 0x00980000a224783b */ /* 0x004e680000004200 */
[----:B---3--:R-:W-:Y:S01]  /*f810*/  F2FP.BF16.F32.PACK_AB R71, R192, R49 ;  /* 0x00000031c047723e */ /* 0x008fe200000010ff */
[----:B------:R-:W-:Y:S01]  /*f820*/  FADD.FTZ R110, R110, R3 ;  /* 0x000000036e6e7221 */ /* 0x000fe20000010000 */
[----:B------:R-:W-:Y:S04]  /*f830*/  IADD3 R3, R179, -0x1, RZ ;  /* 0xffffffffb3037810 */ /* 0x000fe80007ffe0ff */
        /* <DEDUP_REMOVED lines=19> */
[----:B------:R-:W-:Y:S01]  /*f970*/  FADD.FTZ R106, R106, R105 ;  /* 0x000000696a6a7221 */ /* 0x000fe20000010000 */
[----:B------:R-:W-:Y:S04]  /*f980*/  MOV R179, R3 ;  /* 0x0000000300b37202 */ /* 0x000fe80000000f00 */
        /* <DEDUP_REMOVED lines=11> */
.L_x_5523:
        /* <DEDUP_REMOVED lines=138> */
.L_x_5528:
        /* <DEDUP_REMOVED lines=10> */
.L_x_5529:
[----:B------:R-:W1:Y:S01]  /*10380*/  S2R R5, SR_CTAID.Y ;  /* 0x0000000000057919 */ /* 0x000e620000002600 */
[----:B------:R-:W1:Y:S08]  /*10390*/  S2UR UR6, SR_CTAID.Z ;  /* 0x00000000000679c3 */ /* 0x000e700000002700 */
[----:B------:R-:W1:Y:S08]  /*103a0*/  LDC R2, c[0x0][0x270] ;  /* 0x00009c00ff027b82 */ /* 0x000e700000000800 */
[----:B------:R-:W2:Y:S01]  /*103b0*/  LDC R0, c[0x0][0x2c4] ;  /* 0x0000b100ff007b82 */ /* 0x000ea20000000800 */
[----:B-1----:R-:W-:-:S04]  /*103c0*/  IMAD R5, R5, R2, UR6 ;  /* 0x0000000605057e24 */ /* 0x002fc8000f8e0202 */
[----:B--2---:R-:W-:-:S07]  /*103d0*/  IMAD R0, R5, R0, RZ ;  /* 0x0000000005007224 */ /* 0x004fce00078e02ff */
.L_x_5530:
        /* <DEDUP_REMOVED lines=24> */
.L_x_5532:
[----:B------:R-:W-:Y:S05]  /*10560*/  BSYNC B0 ;  /* 0x0000000000007941 */ /* 0x000fea0003800000 */
.L_x_5531:
        /* <DEDUP_REMOVED lines=46> */
.L_x_5534:
[----:B------:R-:W-:Y:S05]  /*10850*/  BSYNC B0 ;  /* 0x0000000000007941 */ /* 0x000fea0003800000 */
.L_x_5533:
        /* <DEDUP_REMOVED lines=15> */
.L_x_5536:
[----:B------:R-:W-:Y:S05]  /*10950*/  BSYNC B0 ;  /* 0x0000000000007941 */ /* 0x000fea0003800000 */
.L_x_5535:
        /* <DEDUP_REMOVED lines=15> */
.L_x_5538:
[----:B------:R-:W-:Y:S05]  /*10a50*/  BSYNC B0 ;  /* 0x0000000000007941 */ /* 0x000fea0003800000 */
.L_x_5537:
        /* <DEDUP_REMOVED lines=13> */
.L_x_5539:
        /* <DEDUP_REMOVED lines=13> */
.L_x_8035:


//--------------------- .text._ZN5flash24flash_fwd_splitkv_kernelI23Flash_fwd_kernel_traitsILi64ELi64ELi128ELi4ELb0ELb0EN7cutlass10bfloat16_tE19Flash_kernel_traitsILi64ELi64ELi128ELi4ES3_EELb1ELb0ELb0ELb0ELb0ELb0ELb0ELb1EEEvNS_16Flash_fwd_paramsE --------------------------
	.section	.text._ZN5flash24flash_fwd_splitkv_kernelI23Flash_fwd_kernel_traitsILi64ELi64ELi128ELi4ELb0ELb0EN7cutlass10bfloat16_tE19Flash_kernel_traitsILi64ELi64ELi128ELi4ES3_EELb1ELb0ELb0ELb0ELb0ELb0ELb0ELb1EEEvNS_16Flash_fwd_paramsE,"ax",@progbits
	.align	128
        .global         _ZN5flash24flash_fwd_splitkv_kernelI23Flash_fwd_kernel_traitsILi64ELi64ELi128ELi4ELb0ELb0EN7cutlass10bfloat16_tE19Flash_kernel_traitsILi64ELi64ELi128ELi4ES3_EELb1ELb0ELb0ELb0ELb0ELb0ELb0ELb1EEEvNS_16Flash_fwd_paramsE
        .type           _ZN5flash24flash_fwd_splitkv_kernelI23Flash_fwd_kernel_traitsILi64ELi64ELi128ELi4ELb0ELb0EN7cutlass10bfloat16_tE19Flash_kernel_traitsILi64ELi64ELi128ELi4ES3_EELb1ELb0ELb0ELb0ELb0ELb0ELb0ELb1EEEvNS_16Flash_fwd_paramsE,@function
        .size           _ZN5flash24flash_fwd_splitkv_kernelI23Flash_fwd_kernel_traitsILi64ELi64ELi128ELi4ELb0ELb0EN7cutlass10bfloat16_tE19Flash_kernel_traitsILi64ELi64ELi128ELi4ES3_EELb1ELb0ELb0ELb0ELb0ELb0ELb0ELb1EEEvNS_16Flash_fwd_paramsE,(.L_x_8036 - _ZN5flash24flash_fwd_splitkv_kernelI23Flash_fwd_kernel_traitsILi64ELi64ELi128ELi4ELb0ELb0EN7cutlass10bfloat16_tE19Flash_kernel_traitsILi64ELi64ELi128ELi4ES3_EELb1ELb0ELb0ELb0ELb0ELb0ELb0ELb1EEEvNS_16Flash_fwd_paramsE)
        .other          _ZN5flash24flash_fwd_splitkv_kernelI23Flash_fwd_kernel_traitsILi64ELi64ELi128ELi4ELb0ELb0EN7cutlass10bfloat16_tE19Flash_kernel_traitsILi64ELi64ELi128ELi4ES3_EELb1ELb0ELb0ELb0ELb0ELb0ELb0ELb1EEEvNS_16Flash_fwd_paramsE,@"STO_CUDA_ENTRY STV_DEFAULT"
_ZN5flash24flash_fwd_splitkv_kernelI23Flash_fwd_kernel_traitsILi64ELi64ELi128ELi4ELb0ELb0EN7cutlass10bfloat16_tE19Flash_kernel_traitsILi64ELi64ELi128ELi4ES3_EELb1ELb0ELb0ELb0ELb0ELb0ELb0ELb1EEEvNS_16Flash_fwd_paramsE:
.text._ZN5flash24flash_fwd_splitkv_kernelI23Flash_fwd_kernel_traitsILi64ELi64ELi128ELi4ELb0ELb0EN7cutlass10bfloat16_tE19Flash_kernel_traitsILi64ELi64ELi128ELi4ES3_EELb1ELb0ELb0ELb0ELb0ELb0ELb0ELb1EEEvNS_16Flash_fwd_paramsE:
[----:B------:R-:W-:Y:S08]  /*0000*/  LDC R1, c[0x0][0x28] ;  /* 0x00000a00ff017b82 */ /* 0x000ff00000000800 */
[----:B------:R-:W1:Y:S01]  /*0010*/  LDC.64 R2, c[0x0][0x2f0] ;  /* 0x0000bc00ff027b82 */ /* 0x000e620000000a00 */
[----:B------:R-:W2:Y:S01]  /*0020*/  S2R R25, SR_CTAID.Y ;  /* 0x0000000000197919 */ /* 0x000ea20000002600 */
[----:B------:R-:W-:Y:S01]  /*0030*/  IMAD.MOV.U32 R180, RZ, RZ, -0x1 ;  /* 0xffffffffffb47424 */ /* 0x000fe200078e00ff */
[----:B------:R-:W-:Y:S01]  /*0040*/  ULDC.64 UR6, c[0x0][0x208] ;  /* 0x0000820000067ab9 */ /* 0x000fe20000000a00 */
[----:B------:R-:W-:-:S04]  /*0050*/  ULDC.64 UR4, c[0x0][0x300] ;  /* 0x0000c00000047ab9 */ /* 0x000fc80000000a00 */
[----:B------:R-:W2:Y:S08]  /*0060*/  LDC.64 R4, c[0x0][0x2f0] ;  /* 0x0000bc00ff047b82 */ /* 0x000eb00000000a00 */
[----:B------:R-:W3:Y:S01]  /*0070*/  LDC.U8 R0, c[0x0][0x3c2] ;  /* 0x0000f080ff007b82 */ /* 0x000ee20000000000 */
[----:B-1----:R-:W-:-:S07]  /*0080*/  ISETP.NE.U32.AND P0, PT, R2, RZ, PT ;  /* 0x000000ff0200720c */ /* 0x002fce0003f05070 */
[----:B------:R-:W1:Y:S01]  /*0090*/  LDC.64 R46, c[0x0][0x300] ;  /* 0x0000c000ff2e7b82 */ /* 0x000e620000000a00 */
[----:B------:R-:W-:-:S07]  /*00a0*/  ISETP.NE.AND.EX P0, PT, R3, RZ, PT, P0 ;  /* 0x000000ff0300720c */ /* 0x000fce0003f05300 */
[----:B------:R-:W4:Y:S01]  /*00b0*/  LDC.64 R2, c[0x0][0x2f8] ;  /* 0x0000be00ff027b82 */ /* 0x000f220000000a00 */
[----:B--2---:R-:W-:-:S05]  /*00c0*/  IMAD.WIDE R6, R25, 0x4, R4 ;  /* 0x0000000419067825 */ /* 0x004fca00078e0204 */
[----:B------:R-:W2:Y:S02]  /*00d0*/  @P0 LDG.E R180, desc[UR6][R6.64] ;  /* 0x0000000606b40981 */ /* 0x000ea4000c1e1900 */
[----:B------:R-:W1:Y:S02]  /*00e0*/  LDC.64 R4, c[0x0][0x2f8] ;  /* 0x0000be00ff047b82 */ /* 0x000e640000000a00 */
[----:B------:R-:W2:Y:S01]  /*00f0*/  @P0 LDG.E R179, desc[UR6][R6.64+0x4] ;  /* 0x0000040606b30981 */ /* 0x000ea2000c1e1900 */
[----:B---3--:R-:W-:Y:S02]  /*0100*/  ISETP.NE.AND P3, PT, R0, RZ, PT ;  /* 0x000000ff0000720c */ /* 0x008fe40003f65270 */
[----:B------:R-:W-:-:S04]  /*0110*/  ISETP.NE.U32.AND P1, PT, RZ, UR4, PT ;  /* 0x00000004ff007c0c */ /* 0x000fc8000bf25070 */
[----:B------:R-:W-:Y:S02]  /*0120*/  ISETP.NE.AND.EX P4, PT, RZ, UR5, PT, P1 ;  /* 0x00000005ff007c0c */ /* 0x000fe4000bf85310 */
[----:B----4-:R-:W-:-:S04]  /*0130*/  ISETP.EQ.U32.AND P2, PT, R2, RZ, PT ;  /* 0x000000ff0200720c */ /* 0x010fc80003f42070 */
[----:B------:R-:W-:Y:S01]  /*0140*/  ISETP.EQ.OR.EX P2, PT, R3, RZ, !P3, P2 ;  /* 0x000000ff0300720c */ /* 0x000fe20005f42720 */
[----:B------:R-:W-:Y:S02]  /*0150*/  IMAD.MOV.U32 R15, RZ, RZ, -0x1 ;  /* 0xffffffffff0f7424 */ /* 0x000fe400078e00ff */
[----:B------:R-:W-:Y:S02]  /*0160*/  IMAD.MOV.U32 R0, RZ, RZ, RZ ;  /* 0x000000ffff007224 */ /* 0x000fe400078e00ff */
[----:B-1----:R-:W-:-:S04]  /*0170*/  IMAD.WIDE R4, R25, 0x4, R4 ;  /* 0x0000000419047825 */ /* 0x002fc800078e0204 */
[----:B------:R-:W-:-:S04]  /*0180*/  IMAD.WIDE R46, R25, 0x4, R46 ;  /* 0x00000004192e7825 */ /* 0x000fc800078e022e */
[----:B------:R1:W5:Y:S04]  /*0190*/  @!P2 LDG.E R15, desc[UR6][R4.64] ;  /* 0x00000006040fa981 */ /* 0x000368000c1e1900 */
[----:B------:R1:W5:Y:S01]  /*01a0*/  @P4 LDG.E R0, desc[UR6][R46.64] ;  /* 0x000000062e004981 */ /* 0x000362000c1e1900 */
[----:B------:R-:W3:Y:S01]  /*01b0*/  S2R R19, SR_CTAID.X ;  /* 0x0000000000137919 */ /* 0x000ee20000002500 */
[----:B------:R-:W4:Y:S01]  /*01c0*/  S2R R128, SR_CTAID.Z ;  /* 0x0000000000807919 */ /* 0x000f220000002700 */
[--C-:B------:R-:W-:Y:S01]  /*01d0*/  SHF.R.S32.HI R11, RZ, 0x1f, R25.reuse ;  /* 0x0000001fff0b7819 */ /* 0x100fe20000011419 */
[----:B------:R-:W-:Y:S02]  /*01e0*/  IMAD.MOV.U32 R9, RZ, RZ, R25 ;  /* 0x000000ffff097224 */ /* 0x000fe400078e0019 */
[----:B--2---:R-:W-:-:S06]  /*01f0*/  @P0 IMAD.IADD R179, R179, 0x1, -R180 ;  /* 0x00000001b3b30824 */ /* 0x004fcc00078e0ab4 */
[----:B------:R-:W2:Y:S01]  /*0200*/  @!P0 LDC R179, c[0x0][0x2c4] ;  /* 0x0000b100ffb38b82 */ /* 0x000ea20000000800 */
[----:B------:R-:W-:-:S04]  /*0210*/  ISETP.NE.U32.AND P0, PT, R2, RZ, PT ;  /* 0x000000ff0200720c */ /* 0x000fc80003f05070 */
[----:B------:R-:W-:-:S13]  /*0220*/  ISETP.NE.AND.EX P0, PT, R3, RZ, PT, P0 ;  /* 0x000000ff0300720c */ /* 0x000fda0003f05300 */
[----:B-1-34-:R-:W-:Y:S05]  /*0230*/  @!P0 BRA `(.L_x_5540) ;  /* 0x0000000000108947 */ /* 0x01afea0003800000 */
[----:B------:R-:W3:Y:S02]  /*0240*/  @P3 LDG.E R2, desc[UR6][R4.64+0x4] ;  /* 0x0000040604023981 */ /* 0x000ee4000c1e1900 */
[----:B---3-5:R-:W-:-:S06]  /*0250*/  @P3 IADD3 R7, R2, -R15, RZ ;  /* 0x8000000f02073210 */ /* 0x028fcc0007ffe0ff */
[----:B------:R3:W5:Y:S01]  /*0260*/  @!P3 LDG.E R7, desc[UR6][R4.64] ;  /* 0x000000060407b981 */ /* 0x000762000c1e1900 */
[----:B------:R-:W-:Y:S05]  /*0270*/  BRA `(.L_x_5541) ;  /* 0x0000000000047947 */ /* 0x000fea0003800000 */
.L_x_5540:
[----:B------:R-:W1:Y:S02]  /*0280*/  LDC R7, c[0x0][0x2c8] ;  /* 0x0000b200ff077b82 */ /* 0x000e640000000800 */
.L_x_5541:
[----:B------:R-:W4:Y:S02]  /*0290*/  LDC.64 R2, c[0x0][0x308] ;  /* 0x0000c200ff027b82 */ /* 0x000f240000000a00 */
[----:B----4-:R-:W-:-:S04]  /*02a0*/  ISETP.NE.U32.AND P0, PT, R2, RZ, PT ;  /* 0x000000ff0200720c */ /* 0x010fc80003f05070 */
[----:B------:R-:W-:-:S13]  /*02b0*/  ISETP.NE.AND.EX P0, PT, R3, RZ, PT, P0 ;  /* 0x000000ff0300720c */ /* 0x000fda0003f05300 */
[----:B------:R-:W4:Y:S01]  /*02c0*/  @P0 LDC.64 R2, c[0x0][0x308] ;  /* 0x0000c200ff020b82 */ /* 0x000f220000000a00 */
[----:B------:R-:W-:-:S07]  /*02d0*/  IMAD.SHL.U32 R6, R19, 0x40, RZ ;  /* 0x0000004013067824 */ /* 0x000fce00078e00ff */
[----:B---3--:R-:W3:Y:S01]  /*02e0*/  @!P0 LDC R5, c[0x0][0x2cc] ;  /* 0x0000b300ff058b82 */ /* 0x008ee20000000800 */
[----:B----4-:R-:W-:-:S07]  /*02f0*/  @P0 IMAD.WIDE R12, R25, 0x4, R2 ;  /* 0x00000004190c0825 */ /* 0x010fce00078e0202 */
[----:B------:R-:W4:Y:S01]  /*0300*/  @!P0 LDC.64 R2, c[0x0][0x318] ;  /* 0x0000c600ff028b82 */ /* 0x000f220000000a00 */
[----:B------:R1:W5:Y:S01]  /*0310*/  @P0 LDG.E R53, desc[UR6][R12.64] ;  /* 0x000000060c350981 */ /* 0x000362000c1e1900 */
[----:B--2---:R-:W-:-:S13]  /*0320*/  ISETP.GT.AND P1, PT, R179, R6, PT ;  /* 0x00000006b300720c */ /* 0x004fda0003f24270 */
[----:B---3--:R-:W-:Y:S05]  /*0330*/  @!P1 EXIT ;  /* 0x000000000000994d */ /* 0x008fea0003800000 */
[----:B------:R-:W2:Y:S01]  /*0340*/  LDC R4, c[0x0][0x398] ;  /* 0x0000e600ff047b82 */ /* 0x000ea20000000800 */
[----:B----4-:R-:W-:Y:S01]  /*0350*/  @!P0 ISETP.NE.U32.AND P1, PT, R2, RZ, PT ;  /* 0x000000ff0200820c */ /* 0x010fe20003f25070 */
[--C-:B-1---5:R-:W-:Y:S01]  /*0360*/  IMAD.IADD R56, R7, 0x1, -R0.reuse ;  /* 0x0000000107387824 */ /* 0x122fe200078e0a00 */
[----:B------:R-:W-:Y:S01]  /*0370*/  ULDC UR5, c[0x0][0x2c8] ;  /* 0x0000b20000057ab9 */ /* 0x000fe20000000800 */
[----:B------:R-:W-:Y:S01]  /*0380*/  @P0 IMAD.IADD R53, R53, 0x1, -R0 ;  /* 0x0000000135350824 */ /* 0x000fe200078e0a00 */
[----:B------:R-:W-:Y:S01]  /*0390*/  @!P0 ISETP.NE.AND.EX P1, PT, R3, RZ, PT, P1 ;  /* 0x000000ff0300820c */ /* 0x000fe20003f25310 */
[----:B------:R-:W-:Y:S01]  /*03a0*/  UIADD3 UR5, UR5, 0x7f, URZ ;  /* 0x0000007f05057890 */ /* 0x000fe2000fffe03f */
[----:B------:R-:W-:Y:S01]  /*03b0*/  IADD3 R3, -R179, 0xbf, R6 ;  /* 0x000000bfb3037810 */ /* 0x000fe20007ffe106 */
[----:B------:R-:W1:Y:S01]  /*03c0*/  S2R R8, SR_TID.X ;  /* 0x0000000000087919 */ /* 0x000e620000002100 */
[----:B------:R-:W-:Y:S01]  /*03d0*/  @!P0 SEL R5, R5, RZ, P1 ;  /* 0x000000ff05058207 */ /* 0x000fe20000800000 */
[----:B------:R-:W-:-:S04]  /*03e0*/  USHF.R.S32.HI UR4, URZ, 0x1f, UR5 ;  /* 0x0000001f3f047899 */ /* 0x000fc80008011405 */
[----:B------:R-:W-:Y:S01]  /*03f0*/  @!P0 IMAD.IADD R53, R56, 0x1, R5 ;  /* 0x0000000138358824 */ /* 0x000fe200078e0205 */
[----:B------:R-:W-:-:S03]  /*0400*/  ULEA.HI UR4, UR4, UR5, URZ, 0x7 ;  /* 0x0000000504047291 */ /* 0x000fc6000f8f383f */
[----:B------:R-:W-:Y:S01]  /*0410*/  VIADD R5, R53, 0x7f ;  /* 0x0000007f35057836 */ /* 0x000fe20000000000 */
[----:B------:R-:W-:Y:S01]  /*0420*/  USHF.R.S32.HI UR4, URZ, 0x7, UR4 ;  /* 0x000000073f047899 */ /* 0x000fe20008011404 */
[----:B--2---:R-:W-:-:S03]  /*0430*/  IADD3 R3, R3, R4, R53 ;  /* 0x0000000403037210 */ /* 0x004fc60007ffe035 */
[----:B------:R-:W-:Y:S02]  /*0440*/  SHF.R.S32.HI R4, RZ, 0x1f, R5 ;  /* 0x0000001fff047819 */ /* 0x000fe40000011405 */
[----:B------:R-:W-:Y:S02]  /*0450*/  SHF.R.S32.HI R2, RZ, 0x1f, R3 ;  /* 0x0000001fff027819 */ /* 0x000fe40000011403 */
[----:B------:R-:W-:Y:S02]  /*0460*/  LEA.HI R4, R4, R5, RZ, 0x7 ;  /* 0x0000000504047211 */ /* 0x000fe400078f38ff */
[----:B------:R-:W-:Y:S02]  /*0470*/  LEA.HI R2, R2, R3, RZ, 0x7 ;  /* 0x0000000302027211 */ /* 0x000fe400078f38ff */
[----:B------:R-:W-:Y:S02]  /*0480*/  SHF.R.S32.HI R4, RZ, 0x7, R4 ;  /* 0x00000007ff047819 */ /* 0x000fe40000011404 */
        /* <DEDUP_REMOVED lines=14> */
[----:B------:R-:W2:Y:S02]  /*0570*/  @!P0 LDC.64 R2, c[0x0][0x290] ;  /* 0x0000a400ff028b82 */ /* 0x000ea40000000a00 */
[----:B------:R-:W-:-:S04]  /*0580*/  IMAD.IADD R7, R8, 0x1, -R7 ;  /* 0x0000000108077824 */ /* 0x000fc800078e0a07 */
[----:B------:R-:W-:-:S05]  /*0590*/  IMAD.SHL.U32 R8, R7, 0x8, RZ ;  /* 0x0000000807087824 */ /* 0x000fca00078e00ff */
[----:B------:R-:W-:Y:S01]  /*05a0*/  SHF.R.S32.HI R9, RZ, 0x1f, R8 ;  /* 0x0000001fff097819 */ /* 0x000fe20000011408 */
[----:B-1----:R-:W-:Y:S01]  /*05b0*/  @P0 IMAD.WIDE.U32 R12, R180, R4, RZ ;  /* 0x00000004b40c0225 */ /* 0x002fe200078e00ff */
[----:B------:R-:W-:Y:S01]  /*05c0*/  ISETP.GE.AND P1, PT, R8, UR4, PT ;  /* 0x0000000408007c0c */ /* 0x000fe2000bf26270 */
[----:B------:R-:W-:Y:S02]  /*05d0*/  ULDC.64 UR4, c[0x0][0x2a0] ;  /* 0x0000a80000047ab9 */ /* 0x000fe40000000a00 */
[----:B------:R-:W-:Y:S02]  /*05e0*/  @P0 IMAD R180, R180, R5, R13 ;  /* 0x00000005b4b40224 */ /* 0x000fe400078e020d */
[-C--:B--2---:R-:W-:Y:S01]  /*05f0*/  @!P0 IMAD R10, R11, R2.reuse, RZ ;  /* 0x000000020b0a8224 */ /* 0x084fe200078e02ff */
[----:B------:R-:W-:Y:S01]  /*0600*/  SHF.R.S32.HI R11, RZ, 0x1f, R6 ;  /* 0x0000001fff0b7819 */ /* 0x000fe20000011406 */
[----:B------:R-:W-:-:S04]  /*0610*/  @!P0 IMAD.WIDE.U32 R14, R25, R2, RZ ;  /* 0x00000002190e8225 */ /* 0x000fc800078e00ff */
[----:B------:R-:W-:Y:S01]  /*0620*/  @!P0 IMAD R3, R25, R3, R10 ;  /* 0x0000000319038224 */ /* 0x000fe200078e020a */
[----:B------:R-:W-:Y:S01]  /*0630*/  @!P0 MOV R12, R14 ;  /* 0x0000000e000c8202 */ /* 0x000fe20000000f00 */
[----:B------:R-:W-:Y:S02]  /*0640*/  VIADD R10, R0, 0x10 ;  /* 0x00000010000a7836 */ /* 0x000fe40000000000 */
[----:B------:R-:W-:Y:S02]  /*0650*/  @!P0 IMAD.IADD R180, R15, 0x1, R3 ;  /* 0x000000010fb48824 */ /* 0x000fe400078e0203 */
[-C--:B------:R-:W-:Y:S01]  /*0660*/  IMAD R3, R11, R4.reuse, RZ ;  /* 0x000000040b037224 */ /* 0x080fe200078e02ff */
[-C--:B------:R-:W-:Y:S01]  /*0670*/  ISETP.GE.AND P2, PT, R10, R179.reuse, PT ;  /* 0x000000b30a00720c */ /* 0x080fe20003f46270 */
[----:B------:R-:W-:Y:S01]  /*0680*/  IMAD.WIDE.U32 R14, R6, R4, R8 ;  /* 0x00000004060e7225 */ /* 0x000fe200078e0008 */
[--C-:B------:R-:W-:Y:S02]  /*0690*/  SHF.R.S32.HI R8, RZ, 0x1f, R128.reuse ;  /* 0x0000001fff087819 */ /* 0x100fe40000011480 */
[----:B------:R-:W-:Y:S01]  /*06a0*/  ISETP.GE.OR P3, PT, R10, R179, P1 ;  /* 0x000000b30a00720c */ /* 0x000fe20000f66670 */
[----:B------:R-:W-:Y:S01]  /*06b0*/  IMAD R3, R6, R5, R3 ;  /* 0x0000000506037224 */ /* 0x000fe200078e0203 */
[----:B------:R-:W-:Y:S01]  /*06c0*/  IADD3 R12, P0, R12, R14, RZ ;  /* 0x0000000e0c0c7210 */ /* 0x000fe20007f1e0ff */
[----:B------:R-:W-:Y:S01]  /*06d0*/  VIADD R10, R0, 0x20 ;  /* 0x00000020000a7836 */ /* 0x000fe20000000000 */
[----:B------:R-:W-:Y:S01]  /*06e0*/  P2R R2, PR, RZ, 0x4 ;  /* 0x00000004ff027803 */ /* 0x000fe20000000000 */
[----:B------:R-:W-:Y:S01]  /*06f0*/  IMAD R9, R8, UR4, RZ ;  /* 0x0000000408097c24 */ /* 0x000fe2000f8e02ff */
[----:B------:R-:W-:Y:S01]  /*0700*/  IADD3.X R13, R180, R15, R3, P0, !PT ;  /* 0x0000000fb40d7210 */ /* 0x000fe200007fe403 */
[----:B------:R-:W-:Y:S01]  /*0710*/  IMAD R3, R25, UR8, R128 ;  /* 0x0000000819037c24 */ /* 0x000fe2000f8e0280 */
[-C--:B------:R-:W-:Y:S01]  /*0720*/  ISETP.GE.OR P0, PT, R0, R179.reuse, P1 ;  /* 0x000000b30000720c */ /* 0x080fe20000f06670 */
[----:B------:R-:W-:Y:S01]  /*0730*/  IMAD R9, R128, UR5, R9 ;  /* 0x0000000580097c24 */ /* 0x000fe2000f8e0209 */
[-C--:B------:R-:W-:Y:S01]  /*0740*/  ISETP.GE.OR P2, PT, R10, R179.reuse, P1 ;  /* 0x000000b30a00720c */ /* 0x080fe20000f46670 */
[----:B------:R-:W-:Y:S01]  /*0750*/  IMAD.WIDE.U32 R12, R128, UR4, R12 ;  /* 0x00000004800c7c25 */ /* 0x000fe2000f8e000c */
[----:B------:R-:W-:Y:S01]  /*0760*/  ULDC UR4, c[0x0][0x2c4] ;  /* 0x0000b10000047ab9 */ /* 0x000fe20000000800 */
[----:B------:R-:W-:-:S02]  /*0770*/  ISETP.GE.AND P6, PT, R10, R179, PT ;  /* 0x000000b30a00720c */ /* 0x000fc40003fc6270 */
[----:B------:R-:W-:Y:S01]  /*0780*/  IMAD R3, R3, UR4, R6 ;  /* 0x0000000403037c24 */ /* 0x000fe2000f8e0206 */
[----:B------:R-:W-:Y:S01]  /*0790*/  P2R R8, PR, RZ, 0x4 ;  /* 0x00000004ff087803 */ /* 0x000fe20000000000 */
[----:B------:R-:W-:Y:S01]  /*07a0*/  IMAD.IADD R15, R13, 0x1, R9 ;  /* 0x000000010d0f7824 */ /* 0x000fe200078e0209 */
[----:B------:R-:W-:Y:S02]  /*07b0*/  ISETP.NE.AND P2, PT, R7, RZ, PT ;  /* 0x000000ff0700720c */ /* 0x000fe40003f45270 */
[----:B------:R-:W-:Y:S02]  /*07c0*/  SHF.R.S32.HI R6, RZ, 0x1f, R0 ;  /* 0x0000001fff067819 */ /* 0x000fe40000011400 */
[----:B------:R-:W-:Y:S01]  /*07d0*/  IADD3 R10, R0, 0x30, RZ ;  /* 0x00000030000a7810 */ /* 0x000fe20007ffe0ff */
[----:B------:R-:W-:Y:S08]  /*07e0*/  @P0 BRA `(.L_x_5544) ;  /* 0x0000000000240947 */ /* 0x000ff00003800000 */
        /* <DEDUP_REMOVED lines=9> */
.L_x_5544:
[----:B------:R-:W-:Y:S05]  /*0880*/  BSYNC B0 ;  /* 0x0000000000007941 */ /* 0x000fea0003800000 */
.L_x_5543:
[-C--:B------:R-:W-:Y:S01]  /*0890*/  ISETP.GE.AND P0, PT, R10, R179.reuse, PT ;  /* 0x000000b30a00720c */ /* 0x080fe20003f06270 */
[----:B------:R-:W-:Y:S01]  /*08a0*/  BSSY B0, `(.L_x_5545) ;  /* 0x0000011000007945 */ /* 0x000fe20003800000 */
[-C--:B------:R-:W-:Y:S02]  /*08b0*/  ISETP.GE.OR P4, PT, R0, R179.reuse, P2 ;  /* 0x000000b30000720c */ /* 0x080fe40001786670 */
[----:B------:R-:W-:Y:S02]  /*08c0*/  ISETP.GE.OR P5, PT, R10, R179, P1 ;  /* 0x000000b30a00720c */ /* 0x000fe40000fa6670 */
[----:B------:R-:W-:Y:S01]  /*08d0*/  P2R R11, PR, RZ, 0x1 ;  /* 0x00000001ff0b7803 */ /* 0x000fe20000000000 */
[----:B------:R-:W-:Y:S10]  /*08e0*/  @P3 BRA `(.L_x_5546) ;  /* 0x0000000000303947 */ /* 0x000ff40003800000 */
        /* <DEDUP_REMOVED lines=12> */
.L_x_5546:
[----:B------:R-:W-:Y:S05]  /*09b0*/  BSYNC B0 ;  /* 0x0000000000007941 */ /* 0x000fea0003800000 */
.L_x_5545:
[----:B------:R-:W-:Y:S01]  /*09c0*/  ISETP.NE.AND P0, PT, R8, RZ, PT ;  /* 0x000000ff0800720c */ /* 0x000fe20003f05270 */
[----:B------:R-:W-:Y:S01]  /*09d0*/  BSSY B0, `(.L_x_5547) ;  /* 0x0000012000007945 */ /* 0x000fe20003800000 */
[----:B------:R-:W-:Y:S02]  /*09e0*/  ISETP.NE.AND P2, PT, R2, RZ, PT ;  /* 0x000000ff0200720c */ /* 0x000fe40003f45270 */
[----:B------:R-:W-:Y:S02]  /*09f0*/  IADD3 R8, P1, R3, R0, RZ ;  /* 0x0000000003087210 */ /* 0x000fe40007f3e0ff */
[C---:B------:R-:W-:Y:S02]  /*0a00*/  ISETP.NE.OR P3, PT, R7.reuse, RZ, P2 ;  /* 0x000000ff0700720c */ /* 0x040fe40001765670 */
[----:B------:R-:W-:-:S05]  /*0a10*/  ISETP.NE.OR P2, PT, R7, RZ, P6 ;  /* 0x000000ff0700720c */ /* 0x000fca0003745670 */
[----:B------:R-:W-:Y:S08]  /*0a20*/  @P0 BRA `(.L_x_5548) ;  /* 0x0000000000300947 */ /* 0x000ff00003800000 */
        /* <DEDUP_REMOVED lines=8> */
[----:B-12---:R-:W-:Y:S02]  /*0ab0*/  LEA R18, P0, R16, UR4, 0x1 ;  /* 0x0000000410127c11 */ /* 0x006fe4000f8008ff */
[----:B------:R-:W-:-:S04]  /*0ac0*/  IADD3 R9, R17, R2, RZ ;  /* 0x0000000211097210 */ /* 0x000fc80007ffe0ff */
[----:B------:R-:W-:-:S05]  /*0ad0*/  LEA.HI.X R19, R16, UR5, R9, 0x1, P0 ;  /* 0x0000000510137c11 */ /* 0x000fca00080f0c09 */
[----:B------:R3:W-:Y:S02]  /*0ae0*/  STG.E.128 desc[UR6][R18.64], RZ ;  /* 0x000000ff12007986 */ /* 0x0007e4000c101d06 */
.L_x_5548:
[----:B------:R-:W-:Y:S05]  /*0af0*/  BSYNC B0 ;  /* 0x0000000000007941 */ /* 0x000fea0003800000 */
.L_x_5547:
[----:B------:R-:W-:Y:S04]  /*0b00*/  BSSY B0, `(.L_x_5549) ;  /* 0x000000d000007945 */ /* 0x000fe80003800000 */
[----:B------:R-:W-:Y:S05]  /*0b10*/  @P5 BRA `(.L_x_5550) ;  /* 0x00000000002c5947 */ /* 0x000fea0003800000 */
[----:B------:R-:W-:Y:S01]  /*0b20*/  IADD3 R9, P0, R0, 0x30, RZ ;  /* 0x0000003000097810 */ /* 0x000fe20007f1e0ff */
[----:B------:R-:W-:-:S03]  /*0b30*/  ULDC.64 UR4, c[0x0][0x280] ;  /* 0x0000a00000047ab9 */ /* 0x000fc60000000a00 */
[----:B------:R-:W-:-:S05]  /*0b40*/  IADD3.X R13, RZ, R6, RZ, P0, !PT ;  /* 0x00000006ff0d7210 */ /* 0x000fca00007fe4ff */
        /* <DEDUP_REMOVED lines=8> */
.L_x_5550:
[----:B------:R-:W-:Y:S05]  /*0bd0*/  BSYNC B0 ;  /* 0x0000000000007941 */ /* 0x000fea0003800000 */
.L_x_5549:
[----:B------:R-:W-:Y:S01]  /*0be0*/  ISETP.NE.AND P5, PT, R11, RZ, PT ;  /* 0x000000ff0b00720c */ /* 0x000fe20003fa5270 */
[----:B------:R-:W-:Y:S01]  /*0bf0*/  ULDC.64 UR4, c[0x0][0x2b0] ;  /* 0x0000ac0000047ab9 */ /* 0x000fe20000000a00 */
[----:B------:R-:W-:Y:S01]  /*0c00*/  LEA.HI.X.SX32 R3, R3, R6, 0x1, P1 ;  /* 0x0000000603037211 */ /* 0x000fe200008f0eff */
[----:B------:R-:W-:Y:S01]  /*0c10*/  @!P4 IMAD.MOV.U32 R9, RZ, RZ, 0x7f800000 ;  /* 0x7f800000ff09c424 */ /* 0x000fe200078e00ff */
[----:B------:R-:W-:Y:S01]  /*0c20*/  ISETP.NE.OR P1, PT, R7, RZ, P5 ;  /* 0x000000ff0700720c */ /* 0x000fe20002f25670 */
[----:B------:R-:W-:Y:S01]  /*0c30*/  @!P3 IMAD.MOV.U32 R7, RZ, RZ, 0x7f800000 ;  /* 0x7f800000ff07b424 */ /* 0x000fe200078e00ff */
[----:B------:R-:W-:Y:S01]  /*0c40*/  LEA R2, P0, R8, UR4, 0x2 ;  /* 0x0000000408027c11 */ /* 0x000fe2000f8010ff */
[----:B----4-:R-:W-:-:S03]  /*0c50*/  @!P2 IMAD.MOV.U32 R5, RZ, RZ, 0x7f800000 ;  /* 0x7f800000ff05a424 */ /* 0x010fc600078e00ff */
[----:B------:R-:W-:-:S05]  /*0c60*/  LEA.HI.X R3, R8, UR5, R3, 0x2, P0 ;  /* 0x0000000508037c11 */ /* 0x000fca00080f1403 */
[----:B------:R4:W-:Y:S04]  /*0c70*/  @!P4 STG.E desc[UR6][R2.64], R9 ;  /* 0x000000090200c986 */ /* 0x0009e8000c101906 */
[----:B------:R4:W-:Y:S04]  /*0c80*/  @!P3 STG.E desc[UR6][R2.64+0x40], R7 ;  /* 0x000040070200b986 */ /* 0x0009e8000c101906 */
[----:B------:R4:W-:Y:S01]  /*0c90*/  @!P2 STG.E desc[UR6][R2.64+0x80], R5 ;  /* 0x000080050200a986 */ /* 0x0009e2000c101906 */
[----:B------:R-:W-:Y:S05]  /*0ca0*/  @P1 EXIT ;  /* 0x000000000000194d */ /* 0x000fea0003800000 */
[----:B----4-:R-:W-:-:S05]  /*0cb0*/  MOV R5, 0x7f800000 ;  /* 0x7f80000000057802 */ /* 0x010fca0000000f00 */
[----:B------:R-:W-:Y:S01]  /*0cc0*/  STG.E desc[UR6][R2.64+0xc0], R5 ;  /* 0x0000c00502007986 */ /* 0x000fe2000c101906 */
[----:B------:R-:W-:Y:S05]  /*0cd0*/  EXIT ;  /* 0x000000000000794d */ /* 0x000fea0003800000 */
.L_x_5542:
[----:B------:R-:W1:Y:S01]  /*0ce0*/  LDC.64 R2, c[0x0][0x368] ;  /* 0x0000da00ff027b82 */ /* 0x000e620000000a00 */
[----:B------:R-:W-:Y:S01]  /*0cf0*/  ULDC.64 UR4, c[0x0][0x370] ;  /* 0x0000dc0000047ab9 */ /* 0x000fe20000000a00 */
[----:B-1----:R-:W-:-:S04]  /*0d00*/  ISETP.NE.U32.AND P0, PT, R2, RZ, PT ;  /* 0x000000ff0200720c */ /* 0x002fc80003f05070 */
[----:B------:R-:W-:-:S13]  /*0d10*/  ISETP.NE.AND.EX P0, PT, R3, RZ, PT, P0 ;  /* 0x000000ff0300720c */ /* 0x000fda0003f05300 */
[----:B------:R-:W1:Y:S01]  /*0d20*/  @P0 LDC.64 R2, c[0x0][0x368] ;  /* 0x0000da00ff020b82 */ /* 0x000e620000000a00 */
[----:B------:R-:W-:Y:S01]  /*0d30*/  PLOP3.LUT P1, PT, PT, PT, PT, 0x8, 0x0 ;  /* 0x000000000000781c */ /* 0x000fe20003f2e170 */
[----:B-1----:R-:W-:-:S05]  /*0d40*/  @P0 IMAD.WIDE R2, R25, 0x4, R2 ;  /* 0x0000000419020825 */ /* 0x002fca00078e0202 */
[----:B------:R1:W5:Y:S01]  /*0d50*/  @P0 LDG.E R25, desc[UR6][R2.64] ;  /* 0x0000000602190981 */ /* 0x000362000c1e1900 */
[----:B------:R-:W-:Y:S02]  /*0d60*/  ISETP.NE.U32.AND P0, PT, RZ, UR4, PT ;  /* 0x00000004ff007c0c */ /* 0x000fe4000bf05070 */
[----:B------:R-:W-:Y:S02]  /*0d70*/  CS2R R182, SRZ ;  /* 0x0000000000b67805 */ /* 0x000fe4000001ff00 */
[----:B------:R-:W-:Y:S02]  /*0d80*/  P2R R181, PR, RZ, 0x2 ;  /* 0x00000002ffb57803 */ /* 0x000fe40000000000 */
[----:B------:R-:W-:Y:S02]  /*0d90*/  ISETP.NE.AND.EX P0, PT, RZ, UR5, PT, P0 ;  /* 0x00000005ff007c0c */ /* 0x000fe4000bf05300 */
[----:B------:R-:W-:-:S11]  /*0da0*/  ISETP.NE.AND P2, PT, R181, RZ, PT ;  /* 0x000000ffb500720c */ /* 0x000fd60003f45270 */
[----:B------:R-:W-:Y:S05]  /*0db0*/  @!P0 BRA `(.L_x_5551) ;  /* 0x00000000002c8947 */ /* 0x000fea0003800000 */
[----:B-1----:R-:W1:Y:S02]  /*0dc0*/  LDC.64 R2, c[0x0][0x378] ;  /* 0x0000de00ff027b82 */ /* 0x002e640000000a00 */
        /* <DEDUP_REMOVED lines=8> */
[----:B------:R-:W-:-:S04]  /*0e50*/  ISETP.NE.AND.EX P2, PT, R183, RZ, PT, P0 ;  /* 0x000000ffb700720c */ /* 0x000fc80003f45300 */
[----:B------:R-:W-:-:S09]  /*0e60*/  P2R R181, PR, RZ, 0x4 ;  /* 0x00000004ffb57803 */ /* 0x000fd20000000000 */
.L_x_5551:
[----:B------:R-:W-:Y:S05]  /*0e70*/  @!P2 BRA `(.L_x_5552) ;  /* 0x000000040044a947 */ /* 0x000fea0003800000 */
[----:B------:R-:W1:Y:S01]  /*0e80*/  LDC R10, c[0x0][0x380] ;  /* 0x0000e000ff0a7b82 */ /* 0x000e620000000800 */
[----:B------:R-:W-:Y:S01]  /*0e90*/  LEA R7, R52, 0xffffff80, 0x7 ;  /* 0xffffff8034077811 */ /* 0x000fe200078e38ff */
[----:B------:R-:W-:-:S06]  /*0ea0*/  ULDC.64 UR4, c[0x0][0x230] ;  /* 0x00008c0000047ab9 */ /* 0x000fcc0000000a00 */
[----:B------:R-:W2:Y:S01]  /*0eb0*/  LDC.64 R140, c[0x0][0x248] ;  /* 0x00009200ff8c7b82 */ /* 0x000ea20000000a00 */
[----:B-1----:R-:W-:-:S04]  /*0ec0*/  IABS R2, R10 ;  /* 0x0000000a00027213 */ /* 0x002fc80000000000 */
[----:B------:R-:W1:Y:S08]  /*0ed0*/  I2F.RP R6, R2 ;  /* 0x0000000200067306 */ /* 0x000e700000209400 */
[----:B-1----:R-:W1:Y:S02]  /*0ee0*/  MUFU.RCP R4, R6 ;  /* 0x0000000600047308 */ /* 0x002e640000001000 */
[----:B-1----:R-:W-:-:S06]  /*0ef0*/  IADD3 R4, R4, 0xffffffe, RZ ;  /* 0x0ffffffe04047810 */ /* 0x002fcc0007ffe0ff */
[----:B------:R-:W1:Y:S02]  /*0f00*/  F2I.FTZ.U32.TRUNC.NTZ R5, R4 ;  /* 0x0000000400057305 */ /* 0x000e64000021f000 */
[----:B-1----:R-:W-:Y:S01]  /*0f10*/  IMAD.MOV R3, RZ, RZ, -R5 ;  /* 0x000000ffff037224 */ /* 0x002fe200078e0a05 */
[----:B------:R-:W-:-:S03]  /*0f20*/  MOV R4, RZ ;  /* 0x000000ff00047202 */ /* 0x000fc60000000f00 */
[----:B------:R-:W-:Y:S01]  /*0f30*/  IMAD R0, R3, R2, RZ ;  /* 0x0000000203007224 */ /* 0x000fe200078e02ff */
[----:B------:R-:W-:-:S03]  /*0f40*/  IABS R3, R7 ;  /* 0x0000000700037213 */ /* 0x000fc60000000000 */
[----:B------:R-:W-:Y:S02]  /*0f50*/  IMAD.HI.U32 R0, R5, R0, R4 ;  /* 0x0000000005007227 */ /* 0x000fe400078e0004 */
[----:B------:R-:W1:Y:S04]  /*0f60*/  LDC R5, c[0x0][0x278] ;  /* 0x00009e00ff057b82 */ /* 0x000e680000000800 */
[----:B------:R-:W-:-:S04]  /*0f70*/  IMAD.HI.U32 R15, R0, R3, RZ ;  /* 0x00000003000f7227 */ /* 0x000fc800078e00ff */
[----:B------:R-:W-:-:S04]  /*0f80*/  IMAD.MOV R0, RZ, RZ, -R15 ;  /* 0x000000ffff007224 */ /* 0x000fc800078e0a0f */
        /* <DEDUP_REMOVED lines=8> */
[----:B------:R-:W-:-:S05]  /*1010*/  @P2 IADD3 R15, R15, 0x1, RZ ;  /* 0x000000010f0f2810 */ /* 0x000fca0007ffe0ff */
[----:B------:R-:W-:Y:S01]  /*1020*/  @!P1 IMAD.MOV R15, RZ, RZ, -R15 ;  /* 0x000000ffff0f9224 */ /* 0x000fe200078e0a0f */
[----:B------:R-:W-:-:S05]  /*1030*/  @!P0 LOP3.LUT R15, RZ, R10, RZ, 0x33, !PT ;  /* 0x0000000aff0f8212 */ /* 0x000fca00078e33ff */
[----:B------:R-:W-:-:S05]  /*1040*/  IMAD.WIDE R16, R15, 0x4, R182 ;  /* 0x000000040f107825 */ /* 0x000fca00078e02b6 */
[----:B------:R-:W3:Y:S01]  /*1050*/  LDG.E R0, desc[UR6][R16.64] ;  /* 0x0000000610007981 */ /* 0x000ee2000c1e1900 */
        /* <DEDUP_REMOVED lines=11> */
[----:B------:R-:W-:-:S05]  /*1110*/  IMAD.HI.U32 R4, R13, R6, RZ ;  /* 0x000000060d047227 */ /* 0x000fca00078e00ff */
[----:B------:R-:W-:-:S05]  /*1120*/  IADD3 R3, -R4, RZ, RZ ;  /* 0x000000ff04037210 */ /* 0x000fca0007ffe1ff */
[----:B------:R-:W-:Y:S02]  /*1130*/  IMAD R3, R2, R3, R6 ;  /* 0x0000000302037224 */ /* 0x000fe400078e0206 */
[----:B------:R-:W-:-:S03]  /*1140*/  IMAD.MOV R6, RZ, RZ, -R15 ;  /* 0x000000ffff067224 */ /* 0x000fc600078e0a0f */
[----:B------:R-:W-:Y:S01]  /*1150*/  ISETP.GT.U32.AND P0, PT, R2, R3, PT ;  /* 0x000000030200720c */ /* 0x000fe20003f04070 */
[----:B------:R-:W-:-:S12]  /*1160*/  IMAD R21, R10, R6, R7 ;  /* 0x000000060a157224 */ /* 0x000fd800078e0207 */
[----:B------:R-:W-:Y:S01]  /*1170*/  @!P0 IMAD.IADD R3, R3, 0x1, -R2 ;  /* 0x0000000103038824 */ /* 0x000fe200078e0a02 */
[----:B------:R-:W-:Y:S02]  /*1180*/  @!P0 IADD3 R4, R4, 0x1, RZ ;  /* 0x0000000104048810 */ /* 0x000fe40007ffe0ff */
[----:B------:R-:W-:Y:S02]  /*1190*/  ISETP.NE.AND P0, PT, R5, RZ, PT ;  /* 0x000000ff0500720c */ /* 0x000fe40003f05270 */
[----:B------:R-:W-:Y:S02]  /*11a0*/  ISETP.GE.U32.AND P2, PT, R3, R2, PT ;  /* 0x000000020300720c */ /* 0x000fe40003f46070 */
[----:B------:R-:W-:-:S04]  /*11b0*/  LOP3.LUT R2, R128, R5, RZ, 0x3c, !PT ;  /* 0x0000000580027212 */ /* 0x000fc800078e3cff */
[----:B------:R-:W-:Y:S02]  /*11c0*/  ISETP.GE.AND P1, PT, R2, RZ, PT ;  /* 0x000000ff0200720c */ /* 0x000fe40003f26270 */
[----:B------:R-:W1:Y:S05]  /*11d0*/  LDC.64 R2, c[0x0][0x238] ;  /* 0x00008e00ff027b82 */ /* 0x000e6a0000000a00 */
[----:B------:R-:W-:-:S06]  /*11e0*/  @P2 IADD3 R4, R4, 0x1, RZ ;  /* 0x0000000104042810 */ /* 0x000fcc0007ffe0ff */
[----:B------:R-:W-:Y:S01]  /*11f0*/  @!P1 IMAD.MOV R4, RZ, RZ, -R4 ;  /* 0x000000ffff049224 */ /* 0x000fe200078e0a04 */
[----:B------:R-:W-:-:S04]  /*1200*/  @!P0 LOP3.LUT R4, RZ, R5, RZ, 0x33, !PT ;  /* 0x00000005ff048212 */ /* 0x000fc800078e33ff */
[----:B------:R-:W-:Y:S02]  /*1210*/  SHF.R.S32.HI R5, RZ, 0x1f, R4 ;  /* 0x0000001fff057819 */ /* 0x000fe40000011404 */
[----:B---3--:R-:W-:Y:S01]  /*1220*/  SHF.R.S32.HI R13, RZ, 0x1f, R0 ;  /* 0x0000001fff0d7819 */ /* 0x008fe20000011400 */
[----:B------:R-:W-:-:S04]  /*1230*/  IMAD.WIDE.U32 R14, R0, UR4, RZ ;  /* 0x00000004000e7c25 */ /* 0x000fc8000f8e00ff */
[C---:B------:R-:W-:Y:S02]  /*1240*/  IMAD R17, R13.reuse, UR4, RZ ;  /* 0x000000040d117c24 */ /* 0x040fe4000f8e02ff */
[----:B-1----:R-:W-:Y:S02]  /*1250*/  IMAD R13, R13, R2, RZ ;  /* 0x000000020d0d7224 */ /* 0x002fe400078e02ff */
[C---:B------:R-:W-:Y:S01]  /*1260*/  IMAD R6, R0.reuse, UR5, R17 ;  /* 0x0000000500067c24 */ /* 0x040fe2000f8e0211 */
[----:B------:R-:W-:Y:S01]  /*1270*/  SHF.R.S32.HI R17, RZ, 0x1f, R21 ;  /* 0x0000001fff117819 */ /* 0x000fe20000011415 */
[----:B------:R-:W-:Y:S01]  /*1280*/  ULDC.64 UR4, c[0x0][0x260] ;  /* 0x0000980000047ab9 */ /* 0x000fe20000000a00 */
[----:B------:R-:W-:Y:S02]  /*1290*/  IMAD R3, R0, R3, R13 ;  /* 0x0000000300037224 */ /* 0x000fe400078e020d */
[----:B------:R-:W-:Y:S01]  /*12a0*/  IADD3 R15, R15, R6, RZ ;  /* 0x000000060f0f7210 */ /* 0x000fe20007ffe0ff */
[----:B--2---:R-:W-:-:S02]  /*12b0*/  IMAD R6, R17, R140, RZ ;  /* 0x0000008c11067224 */ /* 0x004fc400078e02ff */
[----:B------:R-:W-:-:S04]  /*12c0*/  IMAD.WIDE.U32 R12, R0, R2, RZ ;  /* 0x00000002000c7225 */ /* 0x000fc800078e00ff */
[----:B------:R-:W-:Y:S01]  /*12d0*/  IMAD.WIDE.U32 R14, R21, R140, R14 ;  /* 0x0000008c150e7225 */ /* 0x000fe200078e000e */
[----:B------:R-:W-:-:S03]  /*12e0*/  MOV R10, R12 ;  /* 0x0000000c000a7202 */ /* 0x000fc60000000f00 */
[----:B------:R-:W-:Y:S01]  /*12f0*/  IMAD R6, R21, R141, R6 ;  /* 0x0000008d15067224 */ /* 0x000fe200078e0206 */
[----:B------:R-:W-:-:S03]  /*1300*/  MOV R22, R14 ;  /* 0x0000000e00167202 */ /* 0x000fc60000000f00 */
[----:B------:R-:W-:Y:S02]  /*1310*/  IMAD.IADD R23, R15, 0x1, R6 ;  /* 0x000000010f177824 */ /* 0x000fe400078e0206 */
[----:B------:R-:W-:Y:S02]  /*1320*/  IMAD R15, R5, UR4, RZ ;  /* 0x00000004050f7c24 */ /* 0x000fe4000f8e02ff */
[----:B-----5:R-:W-:-:S04]  /*1330*/  IMAD.WIDE.U32 R24, R4, UR4, R22 ;  /* 0x0000000404187c25 */ /* 0x020fc8000f8e0016 */
[----:B------:R-:W-:Y:S01]  /*1340*/  IMAD R15, R4, UR5, R15 ;  /* 0x00000005040f7c24 */ /* 0x000fe2000f8e020f */
[----:B------:R-:W-:Y:S01]  /*1350*/  MOV R6, R24 ;  /* 0x0000001800067202 */ /* 0x000fe20000000f00 */
[----:B------:R-:W-:-:S03]  /*1360*/  IMAD.IADD R23, R13, 0x1, R3 ;  /* 0x000000010d177824 */ /* 0x000fc600078e0203 */
[----:B------:R-:W-:Y:S01]  /*1370*/  IADD3 R15, R25, R15, RZ ;  /* 0x0000000f190f7210 */ /* 0x000fe20007ffe0ff */
[----:B------:R-:W-:Y:S06]  /*1380*/  BRA `(.L_x_5553) ;  /* 0x0000000400487947 */ /* 0x000fec0003800000 */
.L_x_5552:
[----:B------:R-:W1:Y:S01]  /*1390*/  LDC R21, c[0x0][0x278] ;  /* 0x00009e00ff157b82 */ /* 0x000e620000000800 */
[----:B------:R-:W-:-:S13]  /*13a0*/  ISETP.NE.AND P0, PT, R15, -0x1, PT ;  /* 0xffffffff0f00780c */ /* 0x000fda0003f05270 */
[----:B------:R-:W2:Y:S01]  /*13b0*/  @P0 LDC.64 R140, c[0x0][0x248] ;  /* 0x00009200ff8c0b82 */ /* 0x000ea20000000a00 */
[----:B------:R-:W-:-:S07]  /*13c0*/  @P0 IMAD.IADD R22, R0, 0x1, R15 ;  /* 0x0000000100160824 */ /* 0x000fce00078e020f */
[----:B------:R-:W3:Y:S01]  /*13d0*/  @P0 LDC.64 R12, c[0x0][0x250] ;  /* 0x00009400ff0c0b82 */ /* 0x000ee20000000a00 */
[----:B-1----:R-:W-:-:S04]  /*13e0*/  IABS R3, R21 ;  /* 0x0000001500037213 */ /* 0x002fc80000000000 */
[----:B------:R-:W1:Y:S08]  /*13f0*/  I2F.RP R5, R3 ;  /* 0x0000000300057306 */ /* 0x000e700000209400 */
[----:B-1----:R-:W1:Y:S02]  /*1400*/  MUFU.RCP R6, R5 ;  /* 0x0000000500067308 */ /* 0x002e640000001000 */
[----:B-1----:R-:W-:-:S02]  /*1410*/  VIADD R6, R6, 0xffffffe ;  /* 0x0ffffffe06067836 */ /* 0x002fc40000000000 */
[----:B--2---:R-:W-:-:S04]  /*1420*/  @P0 IMAD R5, R22, R141, RZ ;  /* 0x0000008d16050224 */ /* 0x004fc800078e02ff */
[----:B------:R-:W1:Y:S01]  /*1430*/  F2I.FTZ.U32.TRUNC.NTZ R7, R6 ;  /* 0x0000000600077305 */ /* 0x000e62000021f000 */
[----:B------:R-:W-:-:S05]  /*1440*/  @P0 IMAD.WIDE.U32 R22, R22, R140, RZ ;  /* 0x0000008c16160225 */ /* 0x000fca00078e00ff */
[----:B------:R-:W-:Y:S01]  /*1450*/  @P0 IADD3 R5, R23, R5, RZ ;  /* 0x0000000517050210 */ /* 0x000fe20007ffe0ff */
[----:B-1----:R-:W-:Y:S01]  /*1460*/  IMAD.MOV R2, RZ, RZ, -R7 ;  /* 0x000000ffff027224 */ /* 0x002fe200078e0a07 */
[----:B------:R-:W-:-:S03]  /*1470*/  MOV R6, RZ ;  /* 0x000000ff00067202 */ /* 0x000fc60000000f00 */
[----:B------:R-:W-:Y:S01]  /*1480*/  IMAD R4, R2, R3, RZ ;  /* 0x0000000302047224 */ /* 0x000fe200078e02ff */
[----:B------:R-:W-:-:S03]  /*1490*/  IABS R2, R128 ;  /* 0x0000008000027213 */ /* 0x000fc60000000000 */
[----:B------:R-:W-:Y:S01]  /*14a0*/  IMAD.HI.U32 R7, R7, R4, R6 ;  /* 0x0000000407077227 */ /* 0x000fe200078e0006 */
[----:B------:R-:W-:-:S03]  /*14b0*/  @P0 MOV R6, R22 ;  /* 0x0000001600060202 */ /* 0x000fc60000000f00 */
[----:B------:R-:W-:-:S04]  /*14c0*/  IMAD.MOV.U32 R4, RZ, RZ, R2 ;  /* 0x000000ffff047224 */ /* 0x000fc800078e0002 */
[----:B------:R-:W-:Y:S01]  /*14d0*/  IMAD.HI.U32 R14, R7, R4, RZ ;  /* 0x00000004070e7227 */ /* 0x000fe200078e00ff */
[----:B------:R-:W-:-:S03]  /*14e0*/  LEA R7, R52, 0xffffff80, 0x7 ;  /* 0xffffff8034077811 */ /* 0x000fc600078e38ff */
[----:B------:R-:W-:Y:S01]  /*14f0*/  IMAD.MOV R2, RZ, RZ, -R14 ;  /* 0x000000ffff027224 */ /* 0x000fe200078e0a0e */
[----:B------:R-:W-:-:S03]  /*1500*/  SHF.R.S32.HI R17, RZ, 0x1f, R7 ;  /* 0x0000001fff117819 */ /* 0x000fc60000011407 */
[----:B------:R-:W-:Y:S01]  /*1510*/  IMAD R2, R3, R2, R4 ;  /* 0x0000000203027224 */ /* 0x000fe200078e0204 */
[----:B------:R-:W-:-:S04]  /*1520*/  LOP3.LUT R4, R128, R21, RZ, 0x3c, !PT ;  /* 0x0000001580047212 */ /* 0x000fc800078e3cff */
[----:B------:R-:W-:Y:S02]  /*1530*/  ISETP.GT.U32.AND P1, PT, R3, R2, PT ;  /* 0x000000020300720c */ /* 0x000fe40003f24070 */
[----:B------:R-:W-:-:S11]  /*1540*/  ISETP.GE.AND P2, PT, R4, RZ, PT ;  /* 0x000000ff0400720c */ /* 0x000fd60003f46270 */
[-C--:B------:R-:W-:Y:S02]  /*1550*/  @!P1 IADD3 R2, R2, -R3.reuse, RZ ;  /* 0x8000000302029210 */ /* 0x080fe40007ffe0ff */
[----:B------:R-:W-:Y:S02]  /*1560*/  @!P1 IADD3 R14, R14, 0x1, RZ ;  /* 0x000000010e0e9810 */ /* 0x000fe40007ffe0ff */
[----:B------:R-:W-:Y:S02]  /*1570*/  ISETP.GE.U32.AND P3, PT, R2, R3, PT ;  /* 0x000000030200720c */ /* 0x000fe40003f66070 */
[----:B------:R-:W1:Y:S01]  /*1580*/  LDC.64 R2, c[0x0][0x260] ;  /* 0x00009800ff027b82 */ /* 0x000e620000000a00 */
[----:B------:R-:W-:-:S10]  /*1590*/  ISETP.NE.AND P1, PT, R21, RZ, PT ;  /* 0x000000ff1500720c */ /* 0x000fd40003f25270 */
[----:B------:R-:W-:-:S04]  /*15a0*/  @P3 VIADD R14, R14, 0x1 ;  /* 0x000000010e0e3836 */ /* 0x000fc80000000000 */
[----:B------:R-:W-:Y:S01]  /*15b0*/  @!P2 IMAD.MOV R14, RZ, RZ, -R14 ;  /* 0x000000ffff0ea224 */ /* 0x000fe200078e0a0e */
[----:B---3--:R-:W-:Y:S06]  /*15c0*/  @P0 BRA `(.L_x_5554) ;  /* 0x0000000000340947 */ /* 0x008fec0003800000 */
[----:B------:R-:W2:Y:S01]  /*15d0*/  LDC.64 R140, c[0x0][0x248] ;  /* 0x00009200ff8c7b82 */ /* 0x000ea20000000a00 */
[----:B------:R-:W-:-:S07]  /*15e0*/  SHF.R.S32.HI R23, RZ, 0x1f, R0 ;  /* 0x0000001fff177819 */ /* 0x000fce0000011400 */
[----:B------:R-:W3:Y:S01]  /*15f0*/  LDC.64 R4, c[0x0][0x230] ;  /* 0x00008c00ff047b82 */ /* 0x000ee20000000a00 */
[-C--:B--2---:R-:W-:Y:S01]  /*1600*/  IMAD R10, R23, R140.reuse, RZ ;  /* 0x0000008c170a7224 */ /* 0x084fe200078e02ff */
[----:B-----5:R-:W-:Y:S01]  /*1610*/  SHF.R.S32.HI R23, RZ, 0x1f, R25 ;  /* 0x0000001fff177819 */ /* 0x020fe20000011419 */
[----:B------:R-:W-:-:S04]  /*1620*/  IMAD.WIDE.U32 R26, R0, R140, RZ ;  /* 0x0000008c001a7225 */ /* 0x000fc800078e00ff */
[----:B------:R-:W-:Y:S02]  /*1630*/  IMAD R10, R0, R141, R10 ;  /* 0x0000008d000a7224 */ /* 0x000fe400078e020a */
[----:B---3--:R-:W-:-:S03]  /*1640*/  IMAD R6, R23, R4, RZ ;  /* 0x0000000417067224 */ /* 0x008fc600078e02ff */
[----:B------:R-:W-:Y:S01]  /*1650*/  IADD3 R27, R27, R10, RZ ;  /* 0x0000000a1b1b7210 */ /* 0x000fe20007ffe0ff */
[C---:B------:R-:W-:Y:S02]  /*1660*/  IMAD R5, R25.reuse, R5, R6 ;  /* 0x0000000519057224 */ /* 0x040fe400078e0206 */
[----:B------:R-:W-:-:S05]  /*1670*/  IMAD.WIDE.U32 R26, R25, R4, R26 ;  /* 0x00000004191a7225 */ /* 0x000fca00078e001a */
[----:B------:R-:W-:Y:S02]  /*1680*/  IADD3 R5, R27, R5, RZ ;  /* 0x000000051b057210 */ /* 0x000fe40007ffe0ff */
[----:B------:R-:W-:-:S07]  /*1690*/  MOV R6, R26 ;  /* 0x0000001a00067202 */ /* 0x000fce0000000f00 */
.L_x_5554:
[----:B------:R-:W-:Y:S01]  /*16a0*/  @!P1 LOP3.LUT R14, RZ, R21, RZ, 0x33, !PT ;  /* 0x00000015ff0e9212 */ /* 0x000fe200078e33ff */
[----:B------:R-:W-:Y:S01]  /*16b0*/  IMAD R4, R17, R140, RZ ;  /* 0x0000008c11047224 */ /* 0x000fe200078e02ff */
[----:B------:R-:W-:Y:S02]  /*16c0*/  MOV R20, R6 ;  /* 0x0000000600147202 */ /* 0x000fe40000000f00 */
[----:B------:R-:W-:Y:S01]  /*16d0*/  MOV R21, R5 ;  /* 0x0000000500157202 */ /* 0x000fe20000000f00 */
[----:B------:R-:W-:Y:S01]  /*16e0*/  IMAD R4, R141, R7, R4 ;  /* 0x000000078d047224 */ /* 0x000fe200078e0204 */
[----:B------:R-:W-:Y:S02]  /*16f0*/  SHF.R.S32.HI R5, RZ, 0x1f, R14 ;  /* 0x0000001fff057819 */ /* 0x000fe4000001140e */
[----:B------:R-:W-:Y:S01]  /*1700*/  @P0 IADD3 R15, R0, R15, RZ ;  /* 0x0000000f000f0210 */ /* 0x000fe20007ffe0ff */
[----:B------:R-:W-:-:S04]  /*1710*/  IMAD.WIDE.U32 R20, R140, R7, R20 ;  /* 0x000000078c147225 */ /* 0x000fc800078e0014 */
[----:B------:R-:W-:Y:S01]  /*1720*/  @P0 IMAD.WIDE.U32 R22, R15, R12, RZ ;  /* 0x0000000c0f160225 */ /* 0x000fe200078e00ff */
[----:B------:R-:W-:-:S03]  /*1730*/  IADD3 R21, R21, R4, RZ ;  /* 0x0000000415157210 */ /* 0x000fc60007ffe0ff */
[----:B-1----:R-:W-:Y:S01]  /*1740*/  IMAD R4, R5, R2, RZ ;  /* 0x0000000205047224 */ /* 0x002fe200078e02ff */
[----:B------:R-:W-:Y:S01]  /*1750*/  @P0 MOV R10, R22 ;  /* 0x00000016000a0202 */ /* 0x000fe20000000f00 */
[----:B------:R-:W-:-:S04]  /*1760*/  IMAD.WIDE.U32 R20, R14, R2, R20 ;  /* 0x000000020e147225 */ /* 0x000fc800078e0014 */
[----:B------:R-:W-:Y:S01]  /*1770*/  IMAD R3, R14, R3, R4 ;  /* 0x000000030e037224 */ /* 0x000fe200078e0204 */
[----:B------:R-:W-:Y:S01]  /*1780*/  MOV R6, R20 ;  /* 0x0000001400067202 */ /* 0x000fe20000000f00 */
[----:B------:R-:W-:Y:S01]  /*1790*/  @P0 IMAD R23, R15, R13, R23 ;  /* 0x0000000d0f170224 */ /* 0x000fe200078e0217 */
[----:B------:R-:W-:Y:S02]  /*17a0*/  MOV R4, R14 ;  /* 0x0000000e00047202 */ /* 0x000fe40000000f00 */
[----:B------:R-:W-:Y:S02]  /*17b0*/  IADD3 R15, R21, R3, RZ ;  /* 0x00000003150f7210 */ /* 0x000fe40007ffe0ff */
[----:B------:R-:W-:Y:S01]  /*17c0*/  MOV R21, R7 ;  /* 0x0000000700157202 */ /* 0x000fe20000000f00 */
[----:B------:R-:W-:Y:S06]  /*17d0*/  @P0 BRA `(.L_x_5553) ;  /* 0x0000000000340947 */ /* 0x000fec0003800000 */
[----:B------:R-:W1:Y:S01]  /*17e0*/  LDC.64 R12, c[0x0][0x250] ;  /* 0x00009400ff0c7b82 */ /* 0x000e620000000a00 */
[----:B------:R-:W-:-:S07]  /*17f0*/  SHF.R.S32.HI R23, RZ, 0x1f, R0 ;  /* 0x0000001fff177819 */ /* 0x000fce0000011400 */
[----:B------:R-:W2:Y:S01]  /*1800*/  LDC.64 R2, c[0x0][0x238] ;  /* 0x00008e00ff027b82 */ /* 0x000ea20000000a00 */
[----:B-1----:R-:W-:Y:S01]  /*1810*/  IMAD R10, R23, R12, RZ ;  /* 0x0000000c170a7224 */ /* 0x002fe200078e02ff */
[----:B-----5:R-:W-:-:S03]  /*1820*/  SHF.R.S32.HI R23, RZ, 0x1f, R25 ;  /* 0x0000001fff177819 */ /* 0x020fc60000011419 */
[C---:B------:R-:W-:Y:S02]  /*1830*/  IMAD R10, R0.reuse, R13, R10 ;  /* 0x0000000d000a7224 */ /* 0x040fe400078e020a */
[----:B------:R-:W-:-:S04]  /*1840*/  IMAD.WIDE.U32 R12, R0, R12, RZ ;  /* 0x0000000c000c7225 */ /* 0x000fc800078e00ff */
[----:B--2---:R-:W-:Y:S01]  /*1850*/  IMAD R0, R23, R2, RZ ;  /* 0x0000000217007224 */ /* 0x004fe200078e02ff */
[----:B------:R-:W-:-:S03]  /*1860*/  IADD3 R13, R13, R10, RZ ;  /* 0x0000000a0d0d7210 */ /* 0x000fc60007ffe0ff */
[C---:B------:R-:W-:Y:S02]  /*1870*/  IMAD R0, R25.reuse, R3, R0 ;  /* 0x0000000319007224 */ /* 0x040fe400078e0200 */
[----:B------:R-:W-:-:S05]  /*1880*/  IMAD.WIDE.U32 R2, R25, R2, R12 ;  /* 0x0000000219027225 */ /* 0x000fca00078e000c */
[----:B------:R-:W-:Y:S02]  /*1890*/  IADD3 R23, R3, R0, RZ ;  /* 0x0000000003177210 */ /* 0x000fe40007ffe0ff */
[----:B------:R-:W-:-:S07]  /*18a0*/  MOV R10, R2 ;  /* 0x00000002000a7202 */ /* 0x000fce0000000f00 */
.L_x_5553:
[----:B------:R1:W5:Y:S01]  /*18b0*/  @P4 LDG.E R46, desc[UR6][R46.64] ;  /* 0x000000062e2e4981 */ /* 0x000362000c1e1900 */
[----:B------:R-:W-:Y:S01]  /*18c0*/  ISETP.NE.AND P0, PT, R180, -0x1, PT ;  /* 0xffffffffb400780c */ /* 0x000fe20003f05270 */
[----:B------:R-:W2:Y:S01]  /*18d0*/  LDC.64 R2, c[0x0][0x240] ;  /* 0x00009000ff027b82 */ /* 0x000ea20000000a00 */
[----:B------:R-:W-:Y:S01]  /*18e0*/  SHF.R.S32.HI R29, RZ, 0x1f, R8 ;  /* 0x0000001fff1d7819 */ /* 0x000fe20000011408 */
[----:B------:R-:W-:Y:S01]  /*18f0*/  ULDC.64 UR4, c[0x0][0x268] ;  /* 0x00009a0000047ab9 */ /* 0x000fe20000000a00 */
[C---:B------:R-:W-:Y:S01]  /*1900*/  SHF.L.U64.HI R177, R140.reuse, 0x4, R141 ;  /* 0x000000048cb17819 */ /* 0x040fe2000001028d */
[----:B------:R-:W-:Y:S01]  /*1910*/  IMAD.SHL.U32 R178, R140, 0x10, RZ ;  /* 0x000000108cb27824 */ /* 0x000fe200078e00ff */
[----:B------:R-:W-:-:S03]  /*1920*/  LEA.HI R27, R29, R8, RZ, 0x3 ;  /* 0x000000081d1b7211 */ /* 0x000fc600078f18ff */
[----:B------:R-:W3:Y:S01]  /*1930*/  LDC.64 R132, c[0x0][0x250] ;  /* 0x00009400ff847b82 */ /* 0x000ee20000000a00 */
[----:B------:R-:W-:Y:S02]  /*1940*/  SHF.R.S32.HI R126, RZ, 0x3, R27 ;  /* 0x00000003ff7e7819 */ /* 0x000fe4000001141b */
[----:B------:R-:W-:Y:S02]  /*1950*/  LOP3.LUT R27, R27, 0xfffffff8, RZ, 0xc0, !PT ;  /* 0xfffffff81b1b7812 */ /* 0x000fe400078ec0ff */
[--C-:B------:R-:W-:Y:S01]  /*1960*/  SHF.R.S32.HI R127, RZ, 0x1f, R126.reuse ;  /* 0x0000001fff7f7819 */ /* 0x100fe2000001147e */
[----:B-----5:R-:W-:Y:S02]  /*1970*/  IMAD.SHL.U32 R25, R126, 0x40, RZ ;  /* 0x000000407e197824 */ /* 0x020fe400078e00ff */
[----:B------:R-:W4:Y:S01]  /*1980*/  @!P0 LDC.64 R12, c[0x0][0x228] ;  /* 0x00008a00ff0c8b82 */ /* 0x000f220000000a00 */
[----:B------:R-:W-:Y:S02]  /*1990*/  IMAD.IADD R0, R8, 0x1, -R27 ;  /* 0x0000000108007824 */ /* 0x000fe400078e0a1b */
[----:B------:R-:W-:Y:S01]  /*19a0*/  LOP3.LUT R25, R25, 0x1c0, RZ, 0xc0, !PT ;  /* 0x000001c019197812 */ /* 0x000fe200078ec0ff */
[----:B------:R-:W-:-:S02]  /*19b0*/  IMAD.WIDE R26, R19, 0x40, R126 ;  /* 0x00000040131a7825 */ /* 0x000fc400078e027e */
[C---:B------:R-:W-:Y:S02]  /*19c0*/  SHF.L.U32 R59, R0.reuse, 0x2, RZ ;  /* 0x00000002003b7819 */ /* 0x040fe400000006ff */
[----:B------:R-:W-:Y:S01]  /*19d0*/  IMAD.SHL.U32 R100, R0, 0x8, RZ ;  /* 0x0000000800647824 */ /* 0x000fe200078e00ff */
[----:B------:R-:W-:Y:S01]  /*19e0*/  SHF.R.U32.HI R116, RZ, 0x3, R25 ;  /* 0x00000003ff747819 */ /* 0x000fe20000011619 */
[C---:B--2---:R-:W-:Y:S01]  /*19f0*/  @P0 IMAD.WIDE.U32 R18, R180.reuse, R2, RZ ;  /* 0x00000002b4120225 */ /* 0x044fe200078e00ff */
[----:B------:R-:W2:Y:S02]  /*1a00*/  LDC R62, c[0x0][0x2e0] ;  /* 0x0000b800ff3e7b82 */ /* 0x000ea40000000800 */
[--C-:B------:R-:W-:Y:S01]  /*1a10*/  LOP3.LUT R31, R25, 0x38, R100.reuse, 0xf8, !PT ;  /* 0x00000038191f7812 */ /* 0x100fe200078ef864 */
[----:B------:R-:W-:Y:S01]  /*1a20*/  @P0 IMAD R19, R180, R3, R19 ;  /* 0x00000003b4130224 */ /* 0x000fe200078e0213 */
[----:B------:R-:W-:Y:S01]  /*1a30*/  SHF.R.S32.HI R101, RZ, 0x1f, R100 ;  /* 0x0000001fff657819 */ /* 0x000fe20000011464 */
[----:B------:R-:W-:Y:S01]  /*1a40*/  IMAD R125, R127, R140, RZ ;  /* 0x0000008c7f7d7224 */ /* 0x000fe200078e02ff */
[----:B------:R-:W-:Y:S01]  /*1a50*/  LOP3.LUT R116, R31, R116, RZ, 0x3c, !PT ;  /* 0x000000741f747212 */ /* 0x000fe200078e3cff */
[----:B---3--:R-:W-:Y:S01]  /*1a60*/  IMAD.SHL.U32 R176, R132, 0x10, RZ ;  /* 0x0000001084b07824 */ /* 0x008fe200078e00ff */
[CC--:B------:R-:W-:Y:S01]  /*1a70*/  LEA.HI R25, R29.reuse, R8.reuse, RZ, 0x6 ;  /* 0x000000081d197211 */ /* 0x0c0fe200078f30ff */
[----:B------:R-:W-:Y:S01]  /*1a80*/  IMAD R125, R126, R141, R125 ;  /* 0x0000008d7e7d7224 */ /* 0x000fe200078e027d */
[----:B------:R-:W-:-:S02]  /*1a90*/  LEA.HI R29, R29, R8, RZ, 0x4 ;  /* 0x000000081d1d7211 */ /* 0x000fc400078f20ff */
[----:B------:R-:W-:Y:S01]  /*1aa0*/  SHF.L.U32 R25, R25, 0x3, RZ ;  /* 0x0000000319197819 */ /* 0x000fe200000006ff */
[-C--:B----4-:R-:W-:Y:S01]  /*1ab0*/  @!P0 IMAD R14, R11, R12.reuse, RZ ;  /* 0x0000000c0b0e8224 */ /* 0x090fe200078e02ff */
[----:B------:R-:W-:Y:S01]  /*1ac0*/  LOP3.LUT R29, R29, 0xfffffff0, RZ, 0xc0, !PT ;  /* 0xfffffff01d1d7812 */ /* 0x000fe200078ec0ff */
[C---:B------:R-:W-:Y:S01]  /*1ad0*/  @!P0 IMAD.WIDE.U32 R30, R9.reuse, R12, RZ ;  /* 0x0000000c091e8225 */ /* 0x040fe200078e00ff */
[----:B------:R-:W-:Y:S02]  /*1ae0*/  LOP3.LUT R116, R116, 0xfffffe00, R25, 0xf8, !PT ;  /* 0xfffffe0074747812 */ /* 0x000fe400078ef819 */
[----:B------:R-:W-:Y:S01]  /*1af0*/  SHF.L.U64.HI R175, R132, 0x4, R133 ;  /* 0x0000000484af7819 */ /* 0x000fe20000010285 */
[----:B------:R-:W-:Y:S02]  /*1b00*/  @P0 IMAD.MOV.U32 R12, RZ, RZ, R18 ;  /* 0x000000ffff0c0224 */ /* 0x000fe400078e0012 */
[----:B------:R-:W-:Y:S02]  /*1b10*/  @!P0 IMAD R13, R9, R13, R14 ;  /* 0x0000000d090d8224 */ /* 0x000fe400078e020e */
[----:B------:R-:W-:Y:S01]  /*1b20*/  @!P0 IMAD.MOV.U32 R12, RZ, RZ, R30 ;  /* 0x000000ffff0c8224 */ /* 0x000fe200078e001e */
[----:B--2---:R-:W-:Y:S01]  /*1b30*/  LEA.HI R62, R62, R62, RZ, 0x1 ;  /* 0x0000003e3e3e7211 */ /* 0x004fe200078f08ff */
[----:B------:R-:W-:Y:S01]  /*1b40*/  IMAD R14, R27, R2, RZ ;  /* 0x000000021b0e7224 */ /* 0x000fe200078e02ff */
[----:B------:R-:W-:Y:S01]  /*1b50*/  @!P0 IADD3 R19, R31, R13, RZ ;  /* 0x0000000d1f138210 */ /* 0x000fe20007ffe0ff */
[----:B------:R-:W-:Y:S01]  /*1b60*/  IMAD.IADD R8, R8, 0x1, -R29 ;  /* 0x0000000108087824 */ /* 0x000fe200078e0a1d */
[----:B------:R-:W-:Y:S01]  /*1b70*/  IADD3 R12, P1, R100, R12, RZ ;  /* 0x0000000c640c7210 */ /* 0x000fe20007f3e0ff */
[----:B------:R-:W-:Y:S01]  /*1b80*/  IMAD R14, R26, R3, R14 ;  /* 0x000000031a0e7224 */ /* 0x000fe200078e020e */
[----:B------:R-:W-:Y:S01]  /*1b90*/  IADD3 R18, P0, R100, R10, RZ ;  /* 0x0000000a64127210 */ /* 0x000fe20007f1e0ff */
[----:B------:R-:W-:Y:S01]  /*1ba0*/  IMAD R3, R5, UR4, RZ ;  /* 0x0000000405037c24 */ /* 0x000fe2000f8e02ff */
[----:B------:R-:W-:Y:S01]  /*1bb0*/  SHF.R.S32.HI R61, RZ, 0x1, R62 ;  /* 0x00000001ff3d7819 */ /* 0x000fe2000001143e */
[C---:B------:R-:W-:Y:S01]  /*1bc0*/  IMAD.X R13, R101.reuse, 0x1, R19, P1 ;  /* 0x00000001650d7824 */ /* 0x040fe200008e0613 */
[----:B------:R-:W-:Y:S01]  /*1bd0*/  SHF.R.S32.HI R55, RZ, 0x1f, R8 ;  /* 0x0000001fff377819 */ /* 0x000fe20000011408 */
[----:B------:R-:W-:Y:S01]  /*1be0*/  IMAD.X R19, R101, 0x1, R23, P0 ;  /* 0x0000000165137824 */ /* 0x000fe200000e0617 */
[----:B------:R-:W-:Y:S01]  /*1bf0*/  IADD3 R118, P0, R126, R21, RZ ;  /* 0x000000157e767210 */ /* 0x000fe20007f1e0ff */
[----:B------:R-:W-:Y:S01]  /*1c00*/  IMAD.WIDE.U32 R26, R26, R2, R12 ;  /* 0x000000021a1a7225 */ /* 0x000fe200078e000c */
[----:B------:R-:W-:-:S02]  /*1c10*/  SHF.R.S32.HI R2, RZ, 0x1f, R128 ;  /* 0x0000001fff027819 */ /* 0x000fc40000011480 */
[----:B------:R-:W-:Y:S01]  /*1c20*/  LEA.HI R55, R55, R8, RZ, 0x3 ;  /* 0x0000000837377211 */ /* 0x000fe200078f18ff */
[C---:B------:R-:W-:Y:S02]  /*1c30*/  IMAD R3, R4.reuse, UR5, R3 ;  /* 0x0000000504037c24 */ /* 0x040fe4000f8e0203 */
[----:B------:R-:W-:Y:S01]  /*1c40*/  IMAD.WIDE.U32 R18, R4, UR4, R18 ;  /* 0x0000000404127c25 */ /* 0x000fe2000f8e0012 */
[----:B------:R-:W-:Y:S01]  /*1c50*/  ULDC.64 UR4, c[0x0][0x258] ;  /* 0x0000960000047ab9 */ /* 0x000fe20000000a00 */
[----:B------:R-:W-:Y:S02]  /*1c60*/  LOP3.LUT R13, R55, 0xfffffff8, RZ, 0xc0, !PT ;  /* 0xfffffff8370d7812 */ /* 0x000fe400078ec0ff */
[----:B------:R-:W-:Y:S01]  /*1c70*/  IMAD.X R17, R127, 0x1, R17, P0 ;  /* 0x000000017f117824 */ /* 0x000fe200000e0611 */
[----:B------:R-:W-:Y:S01]  /*1c80*/  IADD3 R3, R19, R3, RZ ;  /* 0x0000000313037210 */ /* 0x000fe20007ffe0ff */
[----:B------:R-:W-:Y:S01]  /*1c90*/  IMAD R131, R2, UR4, RZ ;  /* 0x0000000402837c24 */ /* 0x000fe2000f8e02ff */
[----:B------:R-:W-:Y:S01]  /*1ca0*/  IADD3 R122, P0, R100, R6, RZ ;  /* 0x00000006647a7210 */ /* 0x000fe20007f1e0ff */
[----:B------:R-:W-:Y:S01]  /*1cb0*/  IMAD R17, R17, R132, RZ ;  /* 0x0000008411117224 */ /* 0x000fe200078e02ff */
[----:B------:R-:W-:Y:S01]  /*1cc0*/  IADD3 R54, R8, -R13, RZ ;  /* 0x8000000d08367210 */ /* 0x000fe20007ffe0ff */
[----:B------:R-:W-:-:S02]  /*1cd0*/  IMAD.MOV.U32 R2, RZ, RZ, R18 ;  /* 0x000000ffff027224 */ /* 0x000fc400078e0012 */
[C---:B------:R-:W-:Y:S02]  /*1ce0*/  IMAD R121, R118.reuse, R133, R17 ;  /* 0x0000008576797224 */ /* 0x040fe400078e0211 */
[----:B------:R-:W-:Y:S01]  /*1cf0*/  IMAD.WIDE.U32 R118, R118, R132, R2 ;  /* 0x0000008476767225 */ /* 0x000fe200078e0002 */
[----:B------:R-:W-:-:S03]  /*1d00*/  SHF.R.S32.HI R3, RZ, 0x1f, R56 ;  /* 0x0000001fff037819 */ /* 0x000fc60000011438 */
[----:B------:R-:W-:Y:S01]  /*1d10*/  IMAD.X R123, R101, 0x1, R15, P0 ;  /* 0x00000001657b7824 */ /* 0x000fe200000e060f */
[----:B------:R-:W-:Y:S01]  /*1d20*/  LEA.HI R66, R3, R56, RZ, 0x7 ;  /* 0x0000003803427211 */ /* 0x000fe200078f38ff */
[----:B------:R-:W-:Y:S02]  /*1d30*/  IMAD.IADD R27, R27, 0x1, R14 ;  /* 0x000000011b1b7824 */ /* 0x000fe400078e020e */
[----:B------:R-:W-:Y:S01]  /*1d40*/  IMAD R60, R126, R61, R59 ;  /* 0x0000003d7e3c7224 */ /* 0x000fe200078e023b */
[----:B------:R-:W-:Y:S01]  /*1d50*/  SHF.R.S32.HI R66, RZ, 0x7, R66 ;  /* 0x00000007ff427819 */ /* 0x000fe20000011442 */
[C---:B------:R-:W-:Y:S02]  /*1d60*/  IMAD R131, R128.reuse, UR5, R131 ;  /* 0x0000000580837c24 */ /* 0x040fe4000f8e0283 */
[----:B------:R-:W-:Y:S01]  /*1d70*/  IMAD.WIDE.U32 R128, R128, UR4, R26 ;  /* 0x0000000480807c25 */ /* 0x000fe2000f8e001a */
[----:B------:R-:W-:Y:S02]  /*1d80*/  VIMNMX R66, RZ, R66, !PT ;  /* 0x00000042ff427248 */ /* 0x000fe40007fe0100 */
[----:B------:R-:W-:Y:S01]  /*1d90*/  IADD3 R59, R59, R60, RZ ;  /* 0x0000003c3b3b7210 */ /* 0x000fe20007ffe0ff */
[----:B------:R-:W-:Y:S01]  /*1da0*/  IMAD.WIDE.U32 R122, R126, R140, R122 ;  /* 0x0000008c7e7a7225 */ /* 0x000fe200078e007a */
[----:B------:R-:W-:-:S02]  /*1db0*/  ISETP.GT.AND P0, PT, R52, R66, PT ;  /* 0x000000423400720c */ /* 0x000fc40003f04270 */
[----:B------:R-:W-:Y:S01]  /*1dc0*/  SHF.R.S32.HI R58, RZ, 0x1f, R60 ;  /* 0x0000001fff3a7819 */ /* 0x000fe2000001143c */
[----:B------:R-:W-:Y:S01]  /*1dd0*/  IMAD.IADD R125, R123, 0x1, R125 ;  /* 0x000000017b7d7824 */ /* 0x000fe200078e027d */
[----:B------:R-:W-:Y:S01]  /*1de0*/  SHF.R.S32.HI R57, RZ, 0x1f, R59 ;  /* 0x0000001fff397819 */ /* 0x000fe2000001143b */
[----:B------:R-:W-:Y:S01]  /*1df0*/  IMAD.IADD R121, R119, 0x1, R121 ;  /* 0x0000000177797824 */ /* 0x000fe200078e0279 */
[----:B------:R-:W-:Y:S01]  /*1e00*/  IADD3 R131, R129, R131, RZ ;  /* 0x0000008381837210 */ /* 0x000fe20007ffe0ff */
[----:B------:R-:W-:-:S06]  /*1e10*/  @!P4 IMAD.MOV.U32 R46, RZ, RZ, RZ ;  /* 0x000000ffff2ec224 */ /* 0x000fcc00078e00ff */
[----:B-1----:R-:W-:Y:S05]  /*1e20*/  @!P0 BRA `(.L_x_5555) ;  /* 0x0000006800048947 */ /* 0x002fea0003800000 */
[----:B------:R-:W1:Y:S01]  /*1e30*/  LDC.64 R2, c[0x0][0x338] ;  /* 0x0000ce00ff027b82 */ /* 0x000e620000000a00 */
[----:B------:R-:W-:Y:S01]  /*1e40*/  ULDC.64 UR8, c[0x0][0x330] ;  /* 0x0000cc0000087ab9 */ /* 0x000fe20000000a00 */
[----:B------:R-:W-:Y:S01]  /*1e50*/  ULDC.64 UR4, c[0x0][0x328] ;  /* 0x0000ca0000047ab9 */ /* 0x000fe20000000a00 */
[C---:B------:R-:W-:Y:S01]  /*1e60*/  IMAD R6, R11.reuse, UR8, RZ ;  /* 0x000000080b067c24 */ /* 0x040fe2000f8e02ff */
[--C-:B------:R-:W-:Y:S01]  /*1e70*/  SHF.R.S32.HI R10, RZ, 0x1f, R56.reuse ;  /* 0x0000001fff0a7819 */ /* 0x100fe20000011438 */
[----:B------:R-:W-:Y:S01]  /*1e80*/  IMAD R0, R11, UR4, RZ ;  /* 0x000000040b007c24 */ /* 0x000fe2000f8e02ff */
[----:B------:R-:W-:Y:S01]  /*1e90*/  IADD3 R8, P1, P0, R7, R126, -R56 ;  /* 0x0000007e07087210 */ /* 0x000fe2000783e838 */
[----:B------:R-:W-:Y:S01]  /*1ea0*/  IMAD.WIDE.U32 R14, R9, UR8, R100 ;  /* 0x00000008090e7c25 */ /* 0x000fe2000f8e0064 */
[----:B------:R-:W-:Y:S01]  /*1eb0*/  SHF.L.U32 R77, R133, 0x6, RZ ;  /* 0x00000006854d7819 */ /* 0x000fe200000006ff */
[----:B------:R-:W-:Y:S01]  /*1ec0*/  ULDC.64 UR10, c[0x0][0x350] ;  /* 0x0000d400000a7ab9 */ /* 0x000fe20000000a00 */
[----:B------:R-:W-:Y:S01]  /*1ed0*/  IADD3 R46, R46, R7, RZ ;  /* 0x000000072e2e7210 */ /* 0x000fe20007ffe0ff */
[C---:B------:R-:W-:Y:S01]  /*1ee0*/  IMAD R6, R9.reuse, UR9, R6 ;  /* 0x0000000909067c24 */ /* 0x040fe2000f8e0206 */
[----:B------:R-:W-:Y:S01]  /*1ef0*/  ULDC.64 UR8, c[0x0][0x348] ;  /* 0x0000d20000087ab9 */ /* 0x000fe20000000a00 */
[----:B------:R-:W-:Y:S01]  /*1f00*/  IMAD.WIDE.U32 R12, R9, UR4, R100 ;  /* 0x00000004090c7c25 */ /* 0x000fe2000f8e0064 */
[----:B------:R-:W2:Y:S01]  /*1f10*/  LDC R67, c[0x0][0x340] ;  /* 0x0000d000ff437b82 */ /* 0x000ea20000000800 */
[----:B------:R-:W-:Y:S01]  /*1f20*/  ULDC UR32, c[0x0][0x2d0] ;  /* 0x0000b40000207ab9 */ /* 0x000fe20000000800 */
[----:B------:R-:W-:Y:S01]  /*1f30*/  SHF.L.U32 R73, R141, 0x6, RZ ;  /* 0x000000068d497819 */ /* 0x000fe200000006ff */
[----:B------:R-:W-:Y:S01]  /*1f40*/  IMAD R0, R9, UR5, R0 ;  /* 0x0000000509007c24 */ /* 0x000fe2000f8e0200 */
[----:B------:R-:W-:Y:S01]  /*1f50*/  SHF.R.S32.HI R9, RZ, 0x1f, R7 ;  /* 0x0000001fff097819 */ /* 0x000fe20000011407 */
[----:B------:R-:W-:Y:S01]  /*1f60*/  ULDC.64 UR4, c[0x0][0x340] ;  /* 0x0000d00000047ab9 */ /* 0x000fe20000000a00 */
[----:B------:R-:W-:Y:S01]  /*1f70*/  IMAD.IADD R15, R15, 0x1, R6 ;  /* 0x000000010f0f7824 */ /* 0x000fe200078e0206 */
[----:B------:R-:W-:Y:S01]  /*1f80*/  USHF.L.U64.HI UR25, UR4, 0x4, UR5 ;  /* 0x0000000404197899 */ /* 0x000fe20008010205 */
[----:B------:R-:W-:Y:S01]  /*1f90*/  IADD3.X R11, R9, R127, ~R10, P1, P0 ;  /* 0x0000007f090b7210 */ /* 0x000fe20000fe0c0a */
[----:B------:R-:W-:Y:S01]  /*1fa0*/  IMAD.IADD R13, R13, 0x1, R0 ;  /* 0x000000010d0d7824 */ /* 0x000fe200078e0200 */
[----:B------:R-:W-:Y:S01]  /*1fb0*/  USHF.L.U32 UR26, UR4, 0x4, URZ ;  /* 0x00000004041a7899 */ /* 0x000fe2000800063f */
[----:B------:R-:W-:Y:S01]  /*1fc0*/  IMAD.WIDE.U32 R14, R8, UR4, R14 ;  /* 0x00000004080e7c25 */ /* 0x000fe2000f8e000e */
[----:B------:R-:W-:Y:S01]  /*1fd0*/  USHF.L.U64.HI UR13, UR4, 0x5, UR5 ;  /* 0x00000005040d7899 */ /* 0x000fe20008010205 */
[----:B------:R-:W-:Y:S01]  /*1fe0*/  SHF.L.U32 R111, R61, 0x4, RZ ;  /* 0x000000043d6f7819 */ /* 0x000fe200000006ff */
[----:B------:R-:W-:Y:S01]  /*1ff0*/  USHF.L.U32 UR22, UR4, 0x5, URZ ;  /* 0x0000000504167899 */ /* 0x000fe2000800063f */
[C---:B------:R-:W-:Y:S01]  /*2000*/  IMAD R9, R11.reuse, UR4, RZ ;  /* 0x000000040b097c24 */ /* 0x040fe2000f8e02ff */
[----:B------:R-:W-:Y:S01]  /*2010*/  UIMAD.WIDE.U32 UR20, UR4, 0x60, URZ ;  /* 0x00000060041478a5 */ /* 0x000fe2000f8e003f */
[-C--:B-1----:R-:W-:Y:S01]  /*2020*/  IMAD R0, R11, R2.reuse, RZ ;  /* 0x000000020b007224 */ /* 0x082fe200078e02ff */
[----:B------:R-:W-:Y:S01]  /*2030*/  UIMAD UR12, UR5, 0x60, URZ ;  /* 0x00000060050c78a4 */ /* 0x000fe2000f8e023f */
[----:B------:R-:W-:Y:S01]  /*2040*/  IMAD.WIDE.U32 R10, R132, 0x40, RZ ;  /* 0x00000040840a7825 */ /* 0x000fe200078e00ff */
[----:B------:R-:W-:Y:S01]  /*2050*/  USHF.L.U64.HI UR23, UR4, 0x6, UR5 ;  /* 0x0000000604177899 */ /* 0x000fe20008010205 */
[----:B------:R-:W-:Y:S01]  /*2060*/  SHF.L.U32 R108, R61, 0x6, RZ ;  /* 0x000000063d6c7819 */ /* 0x000fe200000006ff */
[----:B------:R-:W-:Y:S01]  /*2070*/  USHF.L.U32 UR24, UR4, 0x6, URZ ;  /* 0x0000000604187899 */ /* 0x000fe2000800063f */
[----:B------:R-:W-:Y:S01]  /*2080*/  IMAD R6, R8, UR5, R9 ;  /* 0x0000000508067c24 */ /* 0x000fe2000f8e0209 */
[----:B------:R-:W-:Y:S01]  /*2090*/  SHF.L.U32 R78, R10, 0x1, RZ ;  /* 0x000000010a4e7819 */ /* 0x000fe200000006ff */
[C---:B------:R-:W-:Y:S01]  /*20a0*/  IMAD R0, R8.reuse, R3, R0 ;  /* 0x0000000308007224 */ /* 0x040fe200078e0200 */
[----:B------:R-:W-:Y:S01]  /*20b0*/  UIMAD.WIDE.U32 UR18, UR4, 0xa0, URZ ;  /* 0x000000a0041278a5 */ /* 0x000fe2000f8e003f */
[----:B------:R-:W-:Y:S01]  /*20c0*/  IMAD.IADD R77, R11, 0x1, R77 ;  /* 0x000000010b4d7824 */ /* 0x000fe200078e024d */
[----:B------:R-:W-:Y:S01]  /*20d0*/  UIMAD.WIDE.U32 UR16, UR4, 0xc0, URZ ;  /* 0x000000c0041078a5 */ /* 0x000fe2000f8e003f */
[----:B------:R-:W-:Y:S01]  /*20e0*/  IMAD.WIDE.U32 R8, R8, R2, R12 ;  /* 0x0000000208087225 */ /* 0x000fe200078e000c */
[----:B------:R-:W-:Y:S01]  /*20f0*/  UIMAD UR27, UR5, 0xe0, URZ ;  /* 0x000000e0051b78a4 */ /* 0x000fe2000f8e023f */
[----:B------:R-:W-:Y:S01]  /*2100*/  SHF.L.U64.HI R68, R2, 0x5, R3 ;  /* 0x0000000502447819 */ /* 0x000fe20000010203 */
[----:B------:R-:W-:Y:S01]  /*2110*/  UIMAD.WIDE.U32 UR28, UR4, 0xe0, URZ ;  /* 0x000000e0041c78a5 */ /* 0x000fe2000f8e003f */
[----:B------:R-:W-:Y:S01]  /*2120*/  SHF.L.U64.HI R77, R10, 0x1, R77 ;  /* 0x000000010a4d7819 */ /* 0x000fe2000001024d */
[----:B------:R-:W-:Y:S01]  /*2130*/  IMAD.IADD R15, R15, 0x1, R6 ;  /* 0x000000010f0f7824 */ /* 0x000fe200078e0206 */
[----:B------:R-:W-:Y:S01]  /*2140*/  MOV R10, R8 ;  /* 0x00000008000a7202 */ /* 0x000fe20000000f00 */
[C---:B------:R-:W-:Y:S01]  /*2150*/  IMAD R87, R5.reuse, UR10, RZ ;  /* 0x0000000a05577c24 */ /* 0x040fe2000f8e02ff */
[C-C-:B------:R-:W-:Y:S01]  /*2160*/  SHF.L.U64.HI R71, R2.reuse, 0x6, R3.reuse ;  /* 0x0000000602477819 */ /* 0x140fe20000010203 */
[----:B------:R-:W-:Y:S01]  /*2170*/  IMAD R89, R5, UR8, RZ ;  /* 0x0000000805597c24 */ /* 0x000fe2000f8e02ff */
[C---:B------:R-:W-:Y:S01]  /*2180*/  SHF.L.U64.HI R94, R2.reuse, 0x4, R3 ;  /* 0x00000004025e7819 */ /* 0x040fe20000010203 */
[----:B------:R-:W-:Y:S01]  /*2190*/  IMAD.IADD R11, R9, 0x1, R0 ;  /* 0x00000001090b7824 */ /* 0x000fe200078e0200 */
[C---:B------:R-:W-:Y:S01]  /*21a0*/  SHF.L.U32 R69, R2.reuse, 0x5, RZ ;  /* 0x0000000502457819 */ /* 0x040fe200000006ff */
[----:B------:R-:W-:Y:S01]  /*21b0*/  IMAD R46, R61, R46, RZ ;  /* 0x0000002e3d2e7224 */ /* 0x000fe200078e02ff */
[----:B------:R-:W-:Y:S01]  /*21c0*/  SHF.L.U32 R95, R2, 0x4, RZ ;  /* 0x00000004025f7819 */ /* 0x000fe200000006ff */
[----:B------:R-:W-:Y:S01]  /*21d0*/  IMAD R87, R4, UR11, R87 ;  /* 0x0000000b04577c24 */ /* 0x000fe2000f8e0257 */
[----:B------:R-:W-:Y:S01]  /*21e0*/  IADD3 R64, R126, 0x20, RZ ;  /* 0x000000207e407810 */ /* 0x000fe20007ffe0ff */
[C---:B------:R-:W-:Y:S01]  /*21f0*/  IMAD.WIDE.U32 R6, R4.reuse, UR10, R14 ;  /* 0x0000000a04067c25 */ /* 0x040fe2000f8e000e */
[----:B------:R-:W-:Y:S01]  /*2200*/  SHF.R.S32.HI R45, RZ, 0x1f, R46 ;  /* 0x0000001fff2d7819 */ /* 0x000fe2000001142e */
[----:B------:R-:W-:Y:S01]  /*2210*/  ULDC.64 UR10, c[0x0][0x320] ;  /* 0x0000c800000a7ab9 */ /* 0x000fe20000000a00 */
[-C--:B------:R-:W-:Y:S01]  /*2220*/  IADD3 R92, P2, R59, R46.reuse, RZ ;  /* 0x0000002e3b5c7210 */ /* 0x080fe20007f5e0ff */
[----:B------:R-:W-:Y:S01]  /*2230*/  IMAD R89, R4, UR9, R89 ;  /* 0x0000000904597c24 */ /* 0x000fe2000f8e0259 */
[----:B------:R-:W-:Y:S01]  /*2240*/  IADD3 R46, P3, R60, R46, RZ ;  /* 0x0000002e3c2e7210 */ /* 0x000fe20007f7e0ff */
[----:B------:R-:W-:Y:S01]  /*2250*/  IMAD.WIDE.U32 R4, R4, UR8, R10 ;  /* 0x0000000804047c25 */ /* 0x000fe2000f8e000a */
[----:B------:R-:W-:Y:S01]  /*2260*/  ULDC.64 UR8, c[0x0][0x318] ;  /* 0x0000c60000087ab9 */ /* 0x000fe20000000a00 */
[----:B------:R-:W-:Y:S01]  /*2270*/  LEA R86, P1, R6, UR10, 0x1 ;  /* 0x0000000a06567c11 */ /* 0x000fe2000f8208ff */
[----:B------:R-:W-:Y:S01]  /*2280*/  UIMAD UR10, UR5, 0xc0, URZ ;  /* 0x000000c0050a78a4 */ /* 0x000fe2000f8e023f */
[----:B------:R-:W-:Y:S01]  /*2290*/  IMAD.IADD R87, R7, 0x1, R87 ;  /* 0x0000000107577824 */ /* 0x000fe200078e0257 */
[----:B------:R-:W-:Y:S01]  /*22a0*/  IADD3 R89, R5, R89, RZ ;  /* 0x0000005905597210 */ /* 0x000fe20007ffe0ff */
[----:B------:R-:W-:Y:S01]  /*22b0*/  IMAD.SHL.U32 R74, R133, 0x20, RZ ;  /* 0x00000020854a7824 */ /* 0x000fe200078e00ff */
[----:B------:R-:W-:Y:S01]  /*22c0*/  LEA R88, P0, R4, UR8, 0x1 ;  /* 0x0000000804587c11 */ /* 0x000fe2000f8008ff */
[----:B------:R-:W-:Y:S01]  /*22d0*/  IMAD.WIDE.U32 R8, R132, 0x20, RZ ;  /* 0x0000002084087825 */ /* 0x000fe200078e00ff */
[----:B------:R-:W-:Y:S01]  /*22e0*/  IADD3.X R93, R57, R45, RZ, P2, !PT ;  /* 0x0000002d395d7210 */ /* 0x000fe200017fe4ff */
[----:B------:R-:W-:Y:S01]  /*22f0*/  USHF.L.U64.HI UR25, UR26, 0x1, UR25 ;  /* 0x000000011a197899 */ /* 0x000fe20008010219 */
[----:B------:R-:W-:Y:S01]  /*2300*/  LEA.HI.X R87, R6, UR11, R87, 0x1, P1 ;  /* 0x0000000b06577c11 */ /* 0x000fe200088f0c57 */
[----:B------:R-:W-:Y:S01]  /*2310*/  IMAD.X R45, R58, 0x1, R45, P3 ;  /* 0x000000013a2d7824 */ /* 0x000fe200018e062d */
[----:B------:R-:W-:Y:S01]  /*2320*/  LEA.HI.X R89, R4, UR9, R89, 0x1, P0 ;  /* 0x0000000904597c11 */ /* 0x000fe200080f0c59 */
[----:B------:R-:W-:Y:S01]  /*2330*/  UIMAD UR11, UR5, 0xa0, URZ ;  /* 0x000000a0050b78a4 */ /* 0x000fe2000f8e023f */
[----:B------:R-:W-:Y:S01]  /*2340*/  SHF.L.U64.HI R93, R92, 0x1, R93 ;  /* 0x000000015c5d7819 */ /* 0x000fe2000001025d */
[----:B------:R-:W-:Y:S01]  /*2350*/  ULDC.64 UR8, c[0x0][0x218] ;  /* 0x0000860000087ab9 */ /* 0x000fe20000000a00 */
[----:B------:R-:W-:Y:S01]  /*2360*/  ULDC.64 UR4, c[0x0][0x220] ;  /* 0x0000880000047ab9 */ /* 0x000fe20000000a00 */
[----:B------:R-:W-:Y:S01]  /*2370*/  LEA R82, P1, R122, UR8, 0x1 ;  /* 0x000000087a527c11 */ /* 0x000fe2000f8208ff */
[----:B------:R-:W-:Y:S01]  /*2380*/  IMAD.SHL.U32 R13, R141, 0x20, RZ ;  /* 0x000000208d0d7824 */ /* 0x000fe200078e00ff */
[----:B------:R-:W-:Y:S01]  /*2390*/  LEA R84, P0, R118, UR4, 0x1 ;  /* 0x0000000476547c11 */ /* 0x000fe2000f8008ff */
[----:B------:R-:W-:Y:S01]  /*23a0*/  IMAD.WIDE.U32 R142, R140, 0x40, RZ ;  /* 0x000000408c8e7825 */ /* 0x000fe200078e00ff */
[----:B------:R-:W-:Y:S01]  /*23b0*/  SHF.L.U64.HI R45, R46, 0x1, R45 ;  /* 0x000000012e2d7819 */ /* 0x000fe2000001022d */
[----:B------:R-:W-:Y:S01]  /*23c0*/  UIADD3 UR33, UR21, UR12, URZ ;  /* 0x0000000c15217290 */ /* 0x000fe2000fffe03f */
[----:B------:R-:W-:Y:S01]  /*23d0*/  LEA.HI.X R83, R122, UR9, R125, 0x1, P1 ;  /* 0x000000097a537c11 */ /* 0x000fe200088f0c7d */
[----:B------:R-:W-:Y:S01]  /*23e0*/  IMAD.SHL.U32 R46, R46, 0x2, RZ ;  /* 0x000000022e2e7824 */ /* 0x000fe200078e00ff */
[----:B------:R-:W-:Y:S01]  /*23f0*/  LEA.HI.X R85, R118, UR5, R121, 0x1, P0 ;  /* 0x0000000576557c11 */ /* 0x000fe200080f0c79 */
[----:B------:R-:W-:Y:S01]  /*2400*/  ULDC.64 UR8, c[0x0][0x360] ;  /* 0x0000d80000087ab9 */ /* 0x000fe20000000a00 */
[----:B------:R-:W-:Y:S01]  /*2410*/  ULDC.64 UR4, c[0x0][0x358] ;  /* 0x0000d60000047ab9 */ /* 0x000fe20000000a00 */
[----:B------:R-:W-:Y:S01]  /*2420*/  IADD3 R74, R9, R74, RZ ;  /* 0x0000004a094a7210 */ /* 0x000fe20007ffe0ff */
[C---:B------:R-:W-:Y:S01]  /*2430*/  IMAD R7, R133.reuse, 0x60, RZ ;  /* 0x0000006085077824 */ /* 0x040fe200078e02ff */
[C---:B------:R-:W-:Y:S01]  /*2440*/  IADD3 R10, P1, R46.reuse, UR8, RZ ;  /* 0x000000082e0a7c10 */ /* 0x040fe2000ff3e0ff */
[C---:B------:R-:W-:Y:S01]  /*2450*/  IMAD R79, R133.reuse, 0xa0, RZ ;  /* 0x000000a0854f7824 */ /* 0x040fe200078e02ff */
[----:B------:R-:W-:Y:S01]  /*2460*/  IADD3 R46, P0, R46, UR4, RZ ;  /* 0x000000042e2e7c10 */ /* 0x000fe2000ff1e0ff */
[C---:B------:R-:W-:Y:S01]  /*2470*/  IMAD R5, R133.reuse, 0xc0, RZ ;  /* 0x000000c085057824 */ /* 0x040fe200078e02ff */
[----:B------:R-:W-:Y:S01]  /*2480*/  SHF.L.U32 R92, R92, 0x1, RZ ;  /* 0x000000015c5c7819 */ /* 0x000fe200000006ff */
[----:B------:R-:W-:Y:S01]  /*2490*/  IMAD R81, R133, 0xe0, RZ ;  /* 0x000000e085517824 */ /* 0x000fe200078e02ff */
[C---:B------:R-:W-:Y:S01]  /*24a0*/  IADD3.X R9, R45.reuse, UR9, RZ, P1, !PT ;  /* 0x000000092d097c10 */ /* 0x040fe20008ffe4ff */
[----:B------:R-:W-:Y:S01]  /*24b0*/  IMAD.WIDE.U32 R138, R132, 0x60, RZ ;  /* 0x00000060848a7825 */ /* 0x000fe200078e00ff */
[----:B------:R-:W-:Y:S01]  /*24c0*/  IADD3.X R45, R45, UR5, RZ, P0, !PT ;  /* 0x000000052d2d7c10 */ /* 0x000fe200087fe4ff */
[----:B------:R-:W-:Y:S01]  /*24d0*/  USHF.L.U64.HI UR23, UR24, 0x1, UR23 ;  /* 0x0000000118177899 */ /* 0x000fe20008010217 */
[----:B------:R-:W-:Y:S01]  /*24e0*/  ISETP.GE.AND P0, PT, R100, UR32, PT ;  /* 0x0000002064007c0c */ /* 0x000fe2000bf06270 */
[----:B------:R-:W-:Y:S01]  /*24f0*/  IMAD.WIDE.U32 R136, R132, 0xa0, RZ ;  /* 0x000000a084887825 */ /* 0x000fe200078e00ff */
[C---:B------:R-:W-:Y:S01]  /*2500*/  IADD3 R90, P3, R92.reuse, UR8, RZ ;  /* 0x000000085c5a7c10 */ /* 0x040fe2000ff7e0ff */
[----:B------:R-:W-:Y:S01]  /*2510*/  USHF.L.U64.HI UR32, UR22, 0x1, UR13 ;  /* 0x0000000116207899 */ /* 0x000fe2000801020d */
[----:B------:R-:W-:Y:S01]  /*2520*/  IADD3 R92, P2, R92, UR4, RZ ;  /* 0x000000045c5c7c10 */ /* 0x000fe2000ff5e0ff */
[----:B------:R-:W-:Y:S01]  /*2530*/  IMAD.WIDE.U32 R134, R132, 0xc0, RZ ;  /* 0x000000c084867825 */ /* 0x000fe200078e00ff */
[----:B------:R-:W-:Y:S01]  /*2540*/  SHF.L.U64.HI R74, R8, 0x1, R74 ;  /* 0x00000001084a7819 */ /* 0x000fe2000001024a */
[----:B------:R-:W-:Y:S01]  /*2550*/  UIADD3 UR34, UR19, UR11, URZ ;  /* 0x0000000b13227290 */ /* 0x000fe2000fffe03f */
[C---:B------:R-:W-:Y:S01]  /*2560*/  IADD3 R115, R126.reuse, 0x40, RZ ;  /* 0x000000407e737810 */ /* 0x040fe20007ffe0ff */
[C---:B------:R-:W-:Y:S01]  /*2570*/  IMAD.SHL.U32 R110, R61.reuse, 0x20, RZ ;  /* 0x000000203d6e7824 */ /* 0x040fe200078e00ff */
[----:B------:R-:W-:Y:S01]  /*2580*/  IADD3 R113, R126, 0x60, RZ ;  /* 0x000000607e717810 */ /* 0x000fe20007ffe0ff */
[----:B------:R-:W-:Y:S01]  /*2590*/  IMAD R109, R61, 0x30, RZ ;  /* 0x000000303d6d7824 */ /* 0x000fe200078e02ff */
[----:B------:R-:W-:Y:S01]  /*25a0*/  IADD3 R73, R143, R73, RZ ;  /* 0x000000498f497210 */ /* 0x000fe20007ffe0ff */
[C---:B------:R-:W-:Y:S01]  /*25b0*/  IMAD R107, R61.reuse, 0x50, RZ ;  /* 0x000000503d6b7824 */ /* 0x040fe200078e02ff */
[----:B------:R-:W-:Y:S01]  /*25c0*/  P2R R117, PR, RZ, 0x1 ;  /* 0x00000001ff757803 */ /* 0x000fe20000000000 */
[----:B------:R-:W-:Y:S01]  /*25d0*/  IMAD R106, R61, 0x60, RZ ;  /* 0x000000603d6a7824 */ /* 0x000fe200078e02ff */
[----:B------:R-:W-:Y:S01]  /*25e0*/  IADD3 R76, R139, R7, RZ ;  /* 0x000000078b4c7210 */ /* 0x000fe20007ffe0ff */
[----:B------:R-:W-:Y:S01]  /*25f0*/  IMAD R105, R61, 0x70, RZ ;  /* 0x000000703d697824 */ /* 0x000fe200078e02ff */
[----:B------:R-:W-:Y:S01]  /*2600*/  IADD3 R80, R135, R5, RZ ;  /* 0x0000000587507210 */ /* 0x000fe20007ffe0ff */
[----:B------:R-:W-:Y:S01]  /*2610*/  IMAD.WIDE.U32 R140, R140, 0x20, RZ ;  /* 0x000000208c8c7825 */ /* 0x000fe200078e00ff */
[----:B------:R-:W-:Y:S01]  /*2620*/  SHF.R.S32.HI R104, RZ, 0x1f, R111 ;  /* 0x0000001fff687819 */ /* 0x000fe2000001146f */
[----:B------:R-:W-:Y:S01]  /*2630*/  UIADD3 UR35, UR17, UR10, URZ ;  /* 0x0000000a11237290 */ /* 0x000fe2000fffe03f */
[----:B------:R-:W-:Y:S01]  /*2640*/  SHF.R.S32.HI R103, RZ, 0x1f, R110 ;  /* 0x0000001fff677819 */ /* 0x000fe2000001146e */
[----:B------:R-:W-:Y:S01]  /*2650*/  IMAD.WIDE.U32 R132, R132, 0xe0, RZ ;  /* 0x000000e084847825 */ /* 0x000fe200078e00ff */
[----:B------:R-:W-:Y:S01]  /*2660*/  SHF.R.S32.HI R102, RZ, 0x1f, R109 ;  /* 0x0000001fff667819 */ /* 0x000fe2000001146d */
[----:B------:R-:W-:Y:S01]  /*2670*/  ULDC UR4, c[0x0][0x2e0] ;  /* 0x0000b80000047ab9 */ /* 0x000fe20000000800 */
[----:B------:R-:W-:Y:S01]  /*2680*/  SHF.R.S32.HI R99, RZ, 0x1f, R108 ;  /* 0x0000001fff637819 */ /* 0x000fe2000001146c */
[----:B------:R-:W-:Y:S01]  /*2690*/  IMAD.SHL.U32 R75, R8, 0x2, RZ ;  /* 0x00000002084b7824 */ /* 0x000fe200078e00ff */
[----:B------:R-:W-:Y:S01]  /*26a0*/  SHF.R.S32.HI R98, RZ, 0x1f, R107 ;  /* 0x0000001fff627819 */ /* 0x000fe2000001146b */
[----:B------:R-:W-:Y:S01]  /*26b0*/  IMAD.SHL.U32 R72, R2, 0x40, RZ ;  /* 0x0000004002487824 */ /* 0x000fe200078e00ff */
[----:B------:R-:W-:Y:S01]  /*26c0*/  SHF.R.S32.HI R97, RZ, 0x1f, R106 ;  /* 0x0000001fff617819 */ /* 0x000fe2000001146a */
[C---:B------:R-:W-:Y:S01]  /*26d0*/  VIADD R65, R126.reuse, 0x10 ;  /* 0x000000107e417836 */ /* 0x040fe20000000000 */
[----:B------:R-:W-:Y:S01]  /*26e0*/  SHF.R.S32.HI R96, RZ, 0x1f, R105 ;  /* 0x0000001fff607819 */ /* 0x000fe20000011469 */
[C---:B------:R-:W-:Y:S01]  /*26f0*/  VIADD R63, R126.reuse, 0x30 ;  /* 0x000000307e3f7836 */ /* 0x040fe20000000000 */
[----:B--2---:R-:W-:Y:S01]  /*2700*/  LEA R67, -R67, RZ, 0x7 ;  /* 0x000000ff43437211 */ /* 0x004fe200078e39ff */
[C---:B------:R-:W-:Y:S01]  /*2710*/  VIADD R114, R126.reuse, 0x50 ;  /* 0x000000507e727836 */ /* 0x040fe20000000000 */
[C---:B------:R-:W-:Y:S01]  /*2720*/  IADD3.X R91, R93.reuse, UR9, RZ, P3, !PT ;  /* 0x000000095d5b7c10 */ /* 0x040fe20009ffe4ff */
[----:B------:R-:W-:Y:S01]  /*2730*/  VIADD R112, R126, 0x70 ;  /* 0x000000707e707836 */ /* 0x000fe20000000000 */
[----:B------:R-:W-:Y:S01]  /*2740*/  IADD3.X R93, R93, UR5, RZ, P2, !PT ;  /* 0x000000055d5d7c10 */ /* 0x000fe200097fe4ff */
[----:B------:R-:W-:Y:S01]  /*2750*/  IMAD.MOV.U32 R11, RZ, RZ, R52 ;  /* 0x000000ffff0b7224 */ /* 0x000fe200078e0034 */
[----:B------:R-:W-:Y:S01]  /*2760*/  ULDC.U8 UR31, c[0x0][0x3c3] ;  /* 0x0000f0c0001f7ab9 */ /* 0x000fe20000000000 */
[----:B------:R-:W-:Y:S01]  /*2770*/  IMAD.IADD R70, R141, 0x1, R13 ;  /* 0x000000018d467824 */ /* 0x000fe200078e020d */
[----:B------:R-:W-:Y:S01]  /*2780*/  ULDC UR30, c[0x0][0x2e0] ;  /* 0x0000b800001e7ab9 */ /* 0x000fe20000000800 */
[----:B------:R-:W-:Y:S01]  /*2790*/  IMAD.IADD R79, R137, 0x1, R79 ;  /* 0x00000001894f7824 */ /* 0x000fe200078e024f */
[----:B------:R-:W-:Y:S01]  /*27a0*/  ULDC UR5, c[0x0][0x2e0] ;  /* 0x0000b80000057ab9 */ /* 0x000fe20000000800 */
[----:B------:R-:W-:Y:S01]  /*27b0*/  IMAD.IADD R81, R133, 0x1, R81 ;  /* 0x0000000185517824 */ /* 0x000fe200078e0251 */
[----:B------:R-:W-:Y:S01]  /*27c0*/  ULDC.64 UR8, c[0x0][0x248] ;  /* 0x0000920000087ab9 */ /* 0x000fe20000000a00 */
[----:B------:R-:W-:Y:S01]  /*27d0*/  ULDC.64 UR14, c[0x0][0x250] ;  /* 0x00009400000e7ab9 */ /* 0x000fe20000000a00 */
[----:B------:R-:W-:-:S02]  /*27e0*/  USHF.L.U32 UR26, UR26, 0x1, URZ ;  /* 0x000000011a1a7899 */ /* 0x000fc4000800063f */
[----:B------:R-:W-:Y:S02]  /*27f0*/  USHF.L.U32 UR22, UR22, 0x1, URZ ;  /* 0x0000000116167899 */ /* 0x000fe4000800063f */
[----:B------:R-:W-:Y:S02]  /*2800*/  USHF.L.U32 UR24, UR24, 0x1, URZ ;  /* 0x0000000118187899 */ /* 0x000fe4000800063f */
[----:B------:R-:W-:Y:S01]  /*2810*/  UIADD3 UR36, UR29, UR27, URZ ;  /* 0x0000001b1d247290 */ /* 0x000fe2000fffe03f */
[----:B------:R-:W-:Y:S01]  /*2820*/  ULDC.64 UR10, c[0x0][0x230] ;  /* 0x00008c00000a7ab9 */ /* 0x000fe20000000a00 */
[----:B------:R-:W-:-:S10]  /*2830*/  ULDC.64 UR12, c[0x0][0x238] ;  /* 0x00008e00000c7ab9 */ /* 0x000fd40000000a00 */
.L_x_5609:
[----:B------:R-:W-:Y:S01]  /*2840*/  LEA R2, R11, 0xffffff80, 0x7 ;  /* 0xffffff800b027811 */ /* 0x000fe200078e38ff */
[----:B--234-:R-:W-:Y:S01]  /*2850*/  IMAD.MOV.U32 R12, RZ, RZ, R86 ;  /* 0x000000ffff0c7224 */ /* 0x01cfe200078e0056 */
[----:B------:R-:W-:Y:S01]  /*2860*/  ISETP.NE.AND P4, PT, R117, RZ, PT ;  /* 0x000000ff7500720c */ /* 0x000fe20003f85270 */
[----:B------:R-:W-:Y:S02]  /*2870*/  IMAD.MOV.U32 R13, RZ, RZ, R87 ;  /* 0x000000ffff0d7224 */ /* 0x000fe400078e0057 */
[--C-:B------:R-:W-:Y:S02]  /*2880*/  IMAD.IADD R3, R53, 0x1, -R2.reuse ;  /* 0x0000000135037824 */ /* 0x100fe400078e0a02 */
[----:B------:R-:W-:Y:S03]  /*2890*/  IMAD.IADD R2, R56, 0x1, -R2 ;  /* 0x0000000138027824 */ /* 0x000fe600078e0a02 */
[CC--:B------:R-:W-:Y:S04]  /*28a0*/  ISETP.GE.OR P0, PT, R65.reuse, R3.reuse, P4 ;  /* 0x000000034100720c */ /* 0x0c0fe80002706670 */
[-C--:B------:R-:W-:Y:S02]  /*28b0*/  ISETP.LT.OR P2, PT, R65, R2.reuse, P0 ;  /* 0x000000024100720c */ /* 0x080fe40000741670 */
[CC--:B------:R-:W-:Y:S02]  /*28c0*/  ISETP.GE.OR P0, PT, R64.reuse, R3.reuse, P4 ;  /* 0x000000034000720c */ /* 0x0c0fe40002706670 */
[----:B------:R-:W-:Y:S02]  /*28d0*/  P2R R4, PR, RZ, 0x4 ;  /* 0x00000004ff047803 */ /* 0x000fe40000000000 */
[-C--:B------:R-:W-:Y:S02]  /*28e0*/  ISETP.LT.OR P5, PT, R64, R2.reuse, P0 ;  /* 0x000000024000720c */ /* 0x080fe400007a1670 */
[C---:B------:R-:W-:Y:S04]  /*28f0*/  ISETP.GE.OR P0, PT, R63.reuse, R3, P4 ;  /* 0x000000033f00720c */ /* 0x040fe80002706670 */
[----:B------:R-:W-:Y:S02]  /*2900*/  ISETP.LT.OR P3, PT, R63, R2, P0 ;  /* 0x000000023f00720c */ /* 0x000fe40000761670 */
[----:B------:R-:W-:Y:S02]  /*2910*/  @!P2 LEA R146, P0, R176, R84, 0x1 ;  /* 0x00000054b092a211 */ /* 0x000fe400078008ff */
[----:B------:R-:W-:Y:S02]  /*2920*/  @!P2 IADD3 R6, P1, R86, UR26, RZ ;  /* 0x0000001a5606ac10 */ /* 0x000fe4000ff3e0ff */
[----:B------:R-:W-:Y:S02]  /*2930*/  @!P2 LEA.HI.X R147, R176, R85, R175, 0x1, P0 ;  /* 0x00000055b093a211 */ /* 0x000fe400000f0caf */
[----:B------:R-:W-:Y:S02]  /*2940*/  ISETP.GE.OR P0, PT, R115, R3, P4 ;  /* 0x000000037300720c */ /* 0x000fe40002706670 */
[----:B------:R-:W-:Y:S02]  /*2950*/  @!P2 IADD3.X R7, R87, UR25, RZ, P1, !PT ;  /* 0x000000195707ac10 */ /* 0x000fe40008ffe4ff */
[----:B------:R-:W-:Y:S02]  /*2960*/  ISETP.LT.OR P2, PT, R115, R2, P0 ;  /* 0x000000027300720c */ /* 0x000fe40000741670 */
[C---:B------:R-:W-:Y:S02]  /*2970*/  @!P3 IADD3 R24, P0, R86.reuse, UR20, RZ ;  /* 0x000000145618bc10 */ /* 0x040fe4000ff1e0ff */
[----:B------:R-:W-:Y:S02]  /*2980*/  @!P5 IADD3 R28, P1, R86, UR22, RZ ;  /* 0x00000016561cdc10 */ /* 0x000fe4000ff3e0ff */
[C---:B------:R-:W-:Y:S02]  /*2990*/  @!P3 IADD3.X R25, R87.reuse, UR33, RZ, P0, !PT ;  /* 0x000000215719bc10 */ /* 0x040fe400087fe4ff */
[C---:B------:R-:W-:Y:S02]  /*29a0*/  @!P3 IADD3 R48, P0, R84.reuse, R138, RZ ;  /* 0x0000008a5430b210 */ /* 0x040fe40007f1e0ff */
[----:B------:R-:W-:Y:S02]  /*29b0*/  @!P5 IADD3.X R29, R87, UR32, RZ, P1, !PT ;  /* 0x00000020571ddc10 */ /* 0x000fe40008ffe4ff */
[----:B------:R-:W-:Y:S01]  /*29c0*/  @!P5 IADD3 R50, P1, R84, R75, RZ ;  /* 0x0000004b5432d210 */ /* 0x000fe20007f3e0ff */
[C---:B------:R-:W-:Y:S01]  /*29d0*/  @!P3 IMAD.X R49, R85.reuse, 0x1, R76, P0 ;  /* 0x000000015531b824 */ /* 0x040fe200000e064c */
[----:B------:R-:W-:Y:S02]  /*29e0*/  @!P2 IADD3 R20, P0, R86, UR24, RZ ;  /* 0x000000185614ac10 */ /* 0x000fe4000ff1e0ff */
[----:B------:R-:W-:Y:S01]  /*29f0*/  P2R R145, PR, RZ, 0x4 ;  /* 0x00000004ff917803 */ /* 0x000fe20000000000 */
[----:B------:R-:W-:Y:S01]  /*2a00*/  @!P5 IMAD.X R51, R85, 0x1, R74, P1 ;  /* 0x000000015533d824 */ /* 0x000fe200008e064a */
[----:B------:R-:W-:Y:S02]  /*2a10*/  @!P2 IADD3.X R21, R87, UR23, RZ, P0, !PT ;  /* 0x000000175715ac10 */ /* 0x000fe400087fe4ff */
[----:B------:R-:W-:Y:S02]  /*2a20*/  @!P2 IADD3 R42, P0, R84, R78, RZ ;  /* 0x0000004e542aa210 */ /* 0x000fe40007f1e0ff */
[----:B------:R-:W-:Y:S03]  /*2a30*/  ISETP.NE.AND P1, PT, R117, RZ, PT ;  /* 0x000000ff7500720c */ /* 0x000fe60003f25270 */
[----:B------:R-:W-:Y:S01]  /*2a40*/  @!P2 IMAD.X R43, R85, 0x1, R77, P0 ;  /* 0x00000001552ba824 */ /* 0x000fe200000e064d */
[CC--:B------:R-:W-:Y:S04]  /*2a50*/  ISETP.GE.OR P0, PT, R114.reuse, R3.reuse, P1 ;  /* 0x000000037200720c */ /* 0x0c0fe80000f06670 */
[----:B------:R-:W-:Y:S04]  /*2a60*/  ISETP.LT.OR P4, PT, R114, R2, P0 ;  /* 0x000000027200720c */ /* 0x000fe80000781670 */
[----:B------:R-:W-:Y:S09]  /*2a70*/  P2R R0, PR, RZ, 0x10 ;  /* 0x00000010ff007803 */ /* 0x000ff20000000000 */
[----:B------:R-:W-:Y:S04]  /*2a80*/  @!P4 IADD3 R16, P0, R86, UR18, RZ ;  /* 0x000000125610cc10 */ /* 0x000fe8000ff1e0ff */
[----:B------:R-:W-:Y:S02]  /*2a90*/  @!P4 IADD3.X R17, R87, UR34, RZ, P0, !PT ;  /* 0x000000225711cc10 */ /* 0x000fe400087fe4ff */
[----:B------:R-:W-:Y:S05]  /*2aa0*/  @!P4 IADD3 R40, P0, R84, R136, RZ ;  /* 0x000000885428c210 */ /* 0x000fea0007f1e0ff */
[----:B------:R-:W-:Y:S01]  /*2ab0*/  @!P4 IMAD.X R41, R85, 0x1, R79, P0 ;  /* 0x000000015529c824 */ /* 0x000fe200000e064f */
[-C--:B------:R-:W-:Y:S02]  /*2ac0*/  ISETP.GE.OR P0, PT, R113, R3.reuse, P1 ;  /* 0x000000037100720c */ /* 0x080fe40000f06670 */
[----:B------:R-:W-:Y:S02]  /*2ad0*/  ISETP.NE.AND P4, PT, R145, RZ, PT ;  /* 0x000000ff9100720c */ /* 0x000fe40003f85270 */
[----:B------:R-:W-:Y:S11]  /*2ae0*/  ISETP.LT.OR P6, PT, R113, R2, P0 ;  /* 0x000000027100720c */ /* 0x000ff600007c1670 */
[----:B------:R-:W-:Y:S02]  /*2af0*/  @!UPT UIADD3 URZ, URZ, URZ, URZ ;  /* 0x0000003f3f3ff290 */ /* 0x000fe4000fffe03f */
[----:B------:R-:W-:Y:S04]  /*2b00*/  @!P6 IADD3 R38, P0, R86, UR16, RZ ;  /* 0x000000105626ec10 */ /* 0x000fe8000ff1e0ff */
[----:B------:R-:W-:Y:S02]  /*2b10*/  @!P6 IADD3.X R39, R87, UR35, RZ, P0, !PT ;  /* 0x000000235727ec10 */ /* 0x000fe400087fe4ff */
[----:B------:R-:W-:Y:S05]  /*2b20*/  @!P6 IADD3 R36, P0, R84, R134, RZ ;  /* 0x000000865424e210 */ /* 0x000fea0007f1e0ff */
[----:B------:R-:W-:Y:S01]  /*2b30*/  @!P6 IMAD.X R37, R85, 0x1, R80, P0 ;  /* 0x000000015525e824 */ /* 0x000fe200000e0650 */
[C---:B------:R-:W-:Y:S04]  /*2b40*/  ISETP.GE.OR P0, PT, R112.reuse, R3, P1 ;  /* 0x000000037000720c */ /* 0x040fe80000f06670 */
[----:B------:R-:W-:Y:S04]  /*2b50*/  ISETP.LT.OR P2, PT, R112, R2, P0 ;  /* 0x000000027000720c */ /* 0x000fe80000741670 */
[----:B------:R-:W-:Y:S09]  /*2b60*/  P2R R144, PR, RZ, 0x4 ;  /* 0x00000004ff907803 */ /* 0x000ff20000000000 */
[----:B------:R-:W-:Y:S04]  /*2b70*/  @!P2 IADD3 R34, P0, R86, UR28, RZ ;  /* 0x0000001c5622ac10 */ /* 0x000fe8000ff1e0ff */
[----:B------:R-:W-:Y:S02]  /*2b80*/  @!P2 IADD3.X R35, R87, UR36, RZ, P0, !PT ;  /* 0x000000245723ac10 */ /* 0x000fe400087fe4ff */
[----:B------:R-:W-:Y:S05]  /*2b90*/  @!P2 IADD3 R32, P0, R84, R132, RZ ;  /* 0x000000845420a210 */ /* 0x000fea0007f1e0ff */
[----:B------:R-:W-:Y:S01]  /*2ba0*/  @!P2 IMAD.X R33, R85, 0x1, R81, P0 ;  /* 0x000000015521a824 */ /* 0x000fe200000e0651 */
[C---:B------:R-:W-:Y:S02]  /*2bb0*/  LEA R86, P0, R67.reuse, R12, 0x1 ;  /* 0x0000000c43567211 */ /* 0x040fe400078008ff */
[----:B------:R-:W-:Y:S02]  /*2bc0*/  ISETP.NE.AND P2, PT, R4, RZ, PT ;  /* 0x000000ff0400720c */ /* 0x000fe40003f45270 */
[----:B------:R-:W-:Y:S02]  /*2bd0*/  LEA.HI.X.SX32 R87, R67, R13, 0x1, P0 ;  /* 0x0000000d43577211 */ /* 0x000fe400000f0eff */
[C---:B------:R-:W-:Y:S04]  /*2be0*/  ISETP.GE.OR P0, PT, R126.reuse, R3, P1 ;  /* 0x000000037e00720c */ /* 0x040fe80000f06670 */
[----:B------:R-:W-:Y:S02]  /*2bf0*/  ISETP.LT.OR P1, PT, R126, R2, P0 ;  /* 0x000000027e00720c */ /* 0x000fe40000721670 */
[----:B------:R-:W-:Y:S11]  /*2c00*/  ISETP.NE.AND P0, PT, R144, RZ, PT ;  /* 0x000000ff9000720c */ /* 0x000ff60003f05270 */
[----:B------:R-:W2:Y:S04]  /*2c10*/  @!P1 LDG.E.128 R12, desc[UR6][R12.64] ;  /* 0x000000060c0c9981 */ /* 0x000ea8000c1e1d00 */
[----:B--2---:R1:W-:Y:S04]  /*2c20*/  @!P1 STG.E.128 desc[UR6][R84.64], R12 ;  /* 0x0000000c54009986 */ /* 0x0043e8000c101d06 */
[----:B------:R-:W2:Y:S04]  /*2c30*/  @!P2 LDG.E.128 R4, desc[UR6][R6.64] ;  /* 0x000000060604a981 */ /* 0x000ea8000c1e1d00 */
[----:B--2---:R2:W-:Y:S04]  /*2c40*/  @!P2 STG.E.128 desc[UR6][R146.64], R4 ;  /* 0x000000049200a986 */ /* 0x0045e8000c101d06 */
[----:B------:R-:W3:Y:S04]  /*2c50*/  @!P5 LDG.E.128 R28, desc[UR6][R28.64] ;  /* 0x000000061c1cd981 */ /* 0x000ee8000c1e1d00 */
[----:B---3--:R3:W-:Y:S04]  /*2c60*/  @!P5 STG.E.128 desc[UR6][R50.64], R28 ;  /* 0x0000001c3200d986 */ /* 0x0087e8000c101d06 */
[----:B------:R-:W4:Y:S04]  /*2c70*/  @!P3 LDG.E.128 R24, desc[UR6][R24.64] ;  /* 0x000000061818b981 */ /* 0x000f28000c1e1d00 */
[----:B----4-:R3:W-:Y:S04]  /*2c80*/  @!P3 STG.E.128 desc[UR6][R48.64], R24 ;  /* 0x000000183000b986 */ /* 0x0107e8000c101d06 */
[----:B------:R-:W4:Y:S04]  /*2c90*/  @!P4 LDG.E.128 R20, desc[UR6][R20.64] ;  /* 0x000000061414c981 */ /* 0x000f28000c1e1d00 */
[----:B----4-:R3:W-:Y:S01]  /*2ca0*/  @!P4 STG.E.128 desc[UR6][R42.64], R20 ;  /* 0x000000142a00c986 */ /* 0x0107e2000c101d06 */
[----:B------:R-:W-:Y:S11]  /*2cb0*/  ISETP.NE.AND P4, PT, R0, RZ, PT ;  /* 0x000000ff0000720c */ /* 0x000ff60003f85270 */
[----:B------:R-:W-:Y:S02]  /*2cc0*/  @!UPT UIADD3 URZ, URZ, URZ, URZ ;  /* 0x0000003f3f3ff290 */ /* 0x000fe4000fffe03f */
[----:B------:R-:W4:Y:S04]  /*2cd0*/  @!P4 LDG.E.128 R16, desc[UR6][R16.64] ;  /* 0x000000061010c981 */ /* 0x000f28000c1e1d00 */
[----:B----4-:R3:W-:Y:S04]  /*2ce0*/  @!P4 STG.E.128 desc[UR6][R40.64], R16 ;  /* 0x000000102800c986 */ /* 0x0107e8000c101d06 */
[----:B-1----:R-:W4:Y:S04]  /*2cf0*/  @!P6 LDG.E.128 R12, desc[UR6][R38.64] ;  /* 0x00000006260ce981 */ /* 0x002f28000c1e1d00 */
[----:B----4-:R3:W-:Y:S04]  /*2d00*/  @!P6 STG.E.128 desc[UR6][R36.64], R12 ;  /* 0x0000000c2400e986 */ /* 0x0107e8000c101d06 */
[----:B--2---:R-:W2:Y:S04]  /*2d10*/  @!P0 LDG.E.128 R4, desc[UR6][R34.64] ;  /* 0x0000000622048981 */ /* 0x004ea8000c1e1d00 */
[----:B--2---:R3:W-:Y:S01]  /*2d20*/  @!P0 STG.E.128 desc[UR6][R32.64], R4 ;  /* 0x0000000420008986 */ /* 0x0047e2000c101d06 */
[----:B------:R-:W-:Y:S11]  /*2d30*/  ISETP.NE.AND P0, PT, RZ, UR4, PT ;  /* 0x00000004ff007c0c */ /* 0x000ff6000bf05270 */
[----:B------:R-:W-:Y:S02]  /*2d40*/  @!UPT UIADD3 URZ, URZ, URZ, URZ ;  /* 0x0000003f3f3ff290 */ /* 0x000fe4000fffe03f */
[----:B------:R-:W-:Y:S05]  /*2d50*/  @!P0 BRA `(.L_x_5556) ;  /* 0x0000004c00bc8947 */ /* 0x000fea0003800000 */
[----:B------:R-:W-:Y:S11]  /*2d60*/  ISETP.NE.AND P0, PT, RZ, UR31, PT ;  /* 0x0000001fff007c0c */ /* 0x000ff6000bf05270 */
[----:B------:R-:W-:Y:S02]  /*2d70*/  @!UPT UIADD3 URZ, URZ, URZ, URZ ;  /* 0x0000003f3f3ff290 */ /* 0x000fe4000fffe03f */
[----:B------:R-:W-:Y:S05]  /*2d80*/  @!P0 BRA `(.L_x_5557) ;  /* 0x0000001c00ac8947 */ /* 0x000fea0003800000 */
[----:B------:R-:W-:Y:S01]  /*2d90*/  MOV R44, R46 ;  /* 0x0000002e002c7202 */ /* 0x000fe20000000f00 */
[----:B---3--:R-:W1:Y:S01]  /*2da0*/  LDC R29, c[0x0][0x2e0] ;  /* 0x0000b800ff1d7b82 */ /* 0x008e620000000800 */
[----:B------:R-:W-:Y:S01]  /*2db0*/  BSSY B0, `(.L_x_5558) ;  /* 0x0000033000007945 */ /* 0x000fe20003800000 */
[----:B-1----:R-:W-:Y:S03]  /*2dc0*/  LEA R29, -R29, RZ, 0x6 ;  /* 0x000000ff1d1d7211 */ /* 0x002fe600078e31ff */
[----:B------:R-:W-:Y:S05]  /*2dd0*/  @P1 BRA `(.L_x_5559) ;  /* 0x0000000000c01947 */ /* 0x000fea0003800000 */
[----:B------:R-:W-:Y:S01]  /*2de0*/  ISETP.GE.AND P0, PT, R100, UR4, PT ;  /* 0x0000000464007c0c */ /* 0x000fe2000bf06270 */
[----:B------:R-:W2:Y:S11]  /*2df0*/  LDG.E.128 R12, desc[UR6][R88.64] ;  /* 0x00000006580c7981 */ /* 0x000eb6000c1e1d00 */
[----:B------:R-:W-:Y:S01]  /*2e00*/  @!UPT UIADD3 URZ, URZ, URZ, URZ ;  /* 0x0000003f3f3ff290 */ /* 0x000fe2000fffe03f */
[----:B------:R-:W-:Y:S01]  /*2e10*/  @!P0 MOV R47, R45 ;  /* 0x0000002d002f8202 */ /* 0x000fe20000000f00 */
[----:B------:R-:W-:Y:S04]  /*2e20*/  @!P0 IMAD.MOV.U32 R8, RZ, RZ, R10 ;  /* 0x000000ffff088224 */ /* 0x000fe800078e000a */
[----:B------:R-:W3:Y:S06]  /*2e30*/  @!P0 LDG.E.64 R22, desc[UR6][R46.64] ;  /* 0x000000062e168981 */ /* 0x000eec000c1e1b00 */
[----:B------:R1:W4:Y:S01]  /*2e40*/  @!P0 LDG.E.64 R6, desc[UR6][R8.64] ;  /* 0x0000000608068981 */ /* 0x000322000c1e1b00 */
[----:B--2---:R-:W-:Y:S01]  /*2e50*/  @!P0 LOP3.LUT R19, R12, 0xffff0000, RZ, 0xc0, !PT ;  /* 0xffff00000c138812 */ /* 0x004fe200078ec0ff */
[----:B-1----:R-:W-:Y:S01]  /*2e60*/  @!P0 IMAD.U32 R8, R14, 0x10000, RZ ;  /* 0x000100000e088824 */ /* 0x002fe200078e00ff */
[----:B------:R-:W-:Y:S02]  /*2e70*/  @!P0 SHF.L.U32 R17, R12, 0x10, RZ ;  /* 0x000000100c118819 */ /* 0x000fe400000006ff */
[C---:B---3--:R-:W-:Y:S01]  /*2e80*/  @!P0 LOP3.LUT R25, R23.reuse, 0xffff0000, RZ, 0xc0, !PT ;  /* 0xffff000017198812 */ /* 0x048fe200078ec0ff */
[C---:B------:R-:W-:Y:S01]  /*2e90*/  @!P0 IMAD.U32 R20, R22.reuse, 0x10000, RZ ;  /* 0x0001000016148824 */ /* 0x040fe200078e00ff */
[----:B------:R-:W-:Y:S01]  /*2ea0*/  @!P0 LOP3.LUT R22, R22, 0xffff0000, RZ, 0xc0, !PT ;  /* 0xffff000016168812 */ /* 0x000fe200078ec0ff */
[----:B------:R-:W-:Y:S01]  /*2eb0*/  @!P0 IMAD.U32 R21, R23, 0x10000, RZ ;  /* 0x0001000017158824 */ /* 0x000fe200078e00ff */
[----:B------:R-:W-:Y:S02]  /*2ec0*/  @!P0 LOP3.LUT R23, R15, 0xffff0000, RZ, 0xc0, !PT ;  /* 0xffff00000f178812 */ /* 0x000fe400078ec0ff */
[C---:B----4-:R-:W-:Y:S02]  /*2ed0*/  @!P0 SHF.L.U32 R18, R6.reuse, 0x10, RZ ;  /* 0x0000001006128819 */ /* 0x050fe400000006ff */
[----:B------:R-:W-:Y:S02]  /*2ee0*/  @!P0 LOP3.LUT R16, R6, 0xffff0000, RZ, 0xc0, !PT ;  /* 0xffff000006108812 */ /* 0x000fe400078ec0ff */
[----:B------:R-:W-:Y:S01]  /*2ef0*/  @!P0 SHF.L.U32 R5, R7, 0x10, RZ ;  /* 0x0000001007058819 */ /* 0x000fe200000006ff */
[-C--:B------:R-:W-:Y:S01]  /*2f00*/  @!P0 FMUL.FTZ R27, R19, R18.reuse ;  /* 0x00000012131b8220 */ /* 0x080fe20000410000 */
[----:B------:R-:W-:Y:S01]  /*2f10*/  @!P0 LOP3.LUT R7, R7, 0xffff0000, RZ, 0xc0, !PT ;  /* 0xffff000007078812 */ /* 0x000fe200078ec0ff */
[----:B------:R-:W-:Y:S01]  /*2f20*/  @!P0 FMUL.FTZ R0, R17, R18 ;  /* 0x0000001211008220 */ /* 0x000fe20000410000 */
[----:B------:R-:W-:Y:S01]  /*2f30*/  @!P0 SHF.L.U32 R6, R15, 0x10, RZ ;  /* 0x000000100f068819 */ /* 0x000fe200000006ff */
[-C--:B------:R-:W-:Y:S01]  /*2f40*/  @!P0 FFMA.FTZ R27, R17, R20.reuse, -R27 ;  /* 0x00000014111b8223 */ /* 0x080fe2000001081b */
[----:B------:R-:W-:Y:S01]  /*2f50*/  @!P0 SHF.L.U32 R17, R13, 0x10, RZ ;  /* 0x000000100d118819 */ /* 0x000fe200000006ff */
[----:B------:R-:W-:Y:S01]  /*2f60*/  @!P0 FFMA.FTZ R0, R19, R20, R0 ;  /* 0x0000001413008223 */ /* 0x000fe20000010000 */
[----:B------:R-:W-:Y:S01]  /*2f70*/  @!P0 LOP3.LUT R19, R13, 0xffff0000, RZ, 0xc0, !PT ;  /* 0xffff00000d138812 */ /* 0x000fe200078ec0ff */
[----:B------:R-:W-:Y:S01]  /*2f80*/  @!P0 FMUL.FTZ R3, R8, R5 ;  /* 0x0000000508038220 */ /* 0x000fe20000410000 */
[----:B------:R-:W-:Y:S01]  /*2f90*/  @!P0 LOP3.LUT R20, R14, 0xffff0000, RZ, 0xc0, !PT ;  /* 0xffff00000e148812 */ /* 0x000fe200078ec0ff */
[-C--:B------:R-:W-:Y:S01]  /*2fa0*/  @!P0 FMUL.FTZ R2, R17, R16.reuse ;  /* 0x0000001011028220 */ /* 0x080fe20000410000 */
[----:B------:R-:W-:Y:S01]  /*2fb0*/  @!P0 F2FP.BF16.F32.PACK_AB R27, R0, R27 ;  /* 0x0000001b001b823e */ /* 0x000fe200000010ff */
[----:B------:R-:W-:Y:S01]  /*2fc0*/  @!P0 FMUL.FTZ R31, R19, R16 ;  /* 0x00000010131f8220 */ /* 0x000fe20000410000 */
[----:B------:R-:W-:Y:S01]  /*2fd0*/  @!P0 FMUL.FTZ R33, R23, R7 ;  /* 0x0000000717218220 */ /* 0x000fe20000410000 */
[----:B------:R-:W-:Y:S01]  /*2fe0*/  @!P0 FMUL.FTZ R24, R20, R5 ;  /* 0x0000000514188220 */ /* 0x000fe20000410000 */
[----:B------:R-:W-:Y:S01]  /*2ff0*/  @!P0 MOV R12, R27 ;  /* 0x0000001b000c8202 */ /* 0x000fe20000000f00 */
[----:B------:R-:W-:Y:S01]  /*3000*/  @!P0 FMUL.FTZ R4, R6, R7 ;  /* 0x0000000706048220 */ /* 0x000fe20000410000 */
[-C--:B------:R-:W-:Y:S01]  /*3010*/  @!P0 FFMA.FTZ R2, R19, R22.reuse, R2 ;  /* 0x0000001613028223 */ /* 0x080fe20000010002 */
[----:B------:R-:W-:Y:S01]  /*3020*/  @!P0 FFMA.FTZ R31, R17, R22, -R31 ;  /* 0x00000016111f8223 */ /* 0x000fe2000001081f */
[-C--:B------:R-:W-:Y:S01]  /*3030*/  @!P0 FFMA.FTZ R3, R20, R21.reuse, R3 ;  /* 0x0000001514038223 */ /* 0x080fe20000010003 */
[----:B------:R-:W-:Y:S01]  /*3040*/  @!P0 FFMA.FTZ R24, R8, R21, -R24 ;  /* 0x0000001508188223 */ /* 0x000fe20000010818 */
[-C--:B------:R-:W-:Y:S01]  /*3050*/  @!P0 FFMA.FTZ R33, R6, R25.reuse, -R33 ;  /* 0x0000001906218223 */ /* 0x080fe20000010821 */
[----:B------:R-:W-:Y:S01]  /*3060*/  @!P0 FFMA.FTZ R4, R23, R25, R4 ;  /* 0x0000001917048223 */ /* 0x000fe20000010004 */
[----:B------:R-:W-:Y:S02]  /*3070*/  @!P0 F2FP.BF16.F32.PACK_AB R26, R2, R31 ;  /* 0x0000001f021a823e */ /* 0x000fe400000010ff */
[----:B------:R-:W-:Y:S02]  /*3080*/  @!P0 F2FP.BF16.F32.PACK_AB R24, R3, R24 ;  /* 0x000000180318823e */ /* 0x000fe400000010ff */
[----:B------:R-:W-:Y:S01]  /*3090*/  @!P0 F2FP.BF16.F32.PACK_AB R33, R4, R33 ;  /* 0x000000210421823e */ /* 0x000fe200000010ff */
[----:B------:R-:W-:Y:S01]  /*30a0*/  @!P0 IMAD.MOV.U32 R13, RZ, RZ, R26 ;  /* 0x000000ffff0d8224 */ /* 0x000fe200078e001a */
[----:B------:R-:W-:Y:S02]  /*30b0*/  @!P0 MOV R14, R24 ;  /* 0x00000018000e8202 */ /* 0x000fe40000000f00 */
[----:B------:R-:W-:Y:S05]  /*30c0*/  @!P0 MOV R15, R33 ;  /* 0x00000021000f8202 */ /* 0x000fea0000000f00 */
[----:B------:R1:W-:Y:S02]  /*30d0*/  STG.E.128 desc[UR6][R82.64], R12 ;  /* 0x0000000c52007986 */ /* 0x0003e4000c101d06 */
.L_x_5559:
[----:B------:R-:W-:Y:S05]  /*30e0*/  BSYNC B0 ;  /* 0x0000000000007941 */ /* 0x000fea0003800000 */
.L_x_5558:
[----:B------:R-:W-:Y:S04]  /*30f0*/  BSSY B0, `(.L_x_5560) ;  /* 0x0000039000007945 */ /* 0x000fe80003800000 */
[----:B------:R-:W-:Y:S05]  /*3100*/  @P2 BRA `(.L_x_5561) ;  /* 0x0000000000dc2947 */ /* 0x000fea0003800000 */
[C---:B------:R-:W-:Y:S04]  /*3110*/  LEA R32, P0, R95.reuse, R88, 0x1 ;  /* 0x000000585f207211 */ /* 0x040fe800078008ff */
[----:B------:R-:W-:Y:S02]  /*3120*/  LEA.HI.X R33, R95, R89, R94, 0x1, P0 ;  /* 0x000000595f217211 */ /* 0x000fe400000f0c5e */
[----:B------:R-:W-:Y:S03]  /*3130*/  ISETP.GE.AND P0, PT, R100, UR4, PT ;  /* 0x0000000464007c0c */ /* 0x000fe6000bf06270 */
[----:B-1----:R-:W2:Y:S10]  /*3140*/  LDG.E.128 R12, desc[UR6][R32.64] ;  /* 0x00000006200c7981 */ /* 0x002eb4000c1e1d00 */
[C---:B------:R-:W-:Y:S01]  /*3150*/  @!P0 SHF.L.U64.HI R22, R111.reuse, 0x1, R104 ;  /* 0x000000016f168819 */ /* 0x040fe20000010268 */
[----:B------:R-:W-:Y:S05]  /*3160*/  @!P0 IMAD.SHL.U32 R31, R111, 0x2, RZ ;  /* 0x000000026f1f8824 */ /* 0x000fea00078e00ff */
[C---:B------:R-:W-:Y:S05]  /*3170*/  @!P0 IADD3 R26, P1, R31.reuse, R46, RZ ;  /* 0x0000002e1f1a8210 */ /* 0x040fea0007f3e0ff */
[C---:B------:R-:W-:Y:S01]  /*3180*/  @!P0 IMAD.X R27, R22.reuse, 0x1, R45, P1 ;  /* 0x00000001161b8824 */ /* 0x040fe200008e062d */
[----:B------:R-:W-:Y:S04]  /*3190*/  @!P0 IADD3 R6, P1, R31, R10, RZ ;  /* 0x0000000a1f068210 */ /* 0x000fe80007f3e0ff */
[----:B------:R-:W-:Y:S01]  /*31a0*/  @!P0 IADD3.X R7, R22, R9, RZ, P1, !PT ;  /* 0x0000000916078210 */ /* 0x000fe20000ffe4ff */
[----:B------:R-:W3:Y:S01]  /*31b0*/  @!P0 LDG.E.64 R24, desc[UR6][R26.64] ;  /* 0x000000061a188981 */ /* 0x000ee2000c1e1b00 */
[C---:B------:R-:W-:Y:S04]  /*31c0*/  LEA R36, P1, R178.reuse, R82, 0x1 ;  /* 0x00000052b2247211 */ /* 0x040fe800078208ff */
[----:B------:R-:W-:Y:S01]  /*31d0*/  LEA.HI.X R37, R178, R83, R177, 0x1, P1 ;  /* 0x00000053b2257211 */ /* 0x000fe200008f0cb1 */
[----:B------:R-:W4:Y:S01]  /*31e0*/  @!P0 LDG.E.64 R6, desc[UR6][R6.64] ;  /* 0x0000000606068981 */ /* 0x000f22000c1e1b00 */
[C---:B--2---:R-:W-:Y:S01]  /*31f0*/  @!P0 LOP3.LUT R19, R12.reuse, 0xffff0000, RZ, 0xc0, !PT ;  /* 0xffff00000c138812 */ /* 0x044fe200078ec0ff */
[----:B------:R-:W-:Y:S01]  /*3200*/  @!P0 IMAD.U32 R16, R12, 0x10000, RZ ;  /* 0x000100000c108824 */ /* 0x000fe200078e00ff */
[----:B------:R-:W-:Y:S02]  /*3210*/  @!P0 SHF.L.U32 R17, R13, 0x10, RZ ;  /* 0x000000100d118819 */ /* 0x000fe400000006ff */
[----:B------:R-:W-:Y:S02]  /*3220*/  @!P0 LOP3.LUT R20, R14, 0xffff0000, RZ, 0xc0, !PT ;  /* 0xffff00000e148812 */ /* 0x000fe400078ec0ff */
[C---:B---3--:R-:W-:Y:S02]  /*3230*/  @!P0 SHF.L.U32 R21, R24.reuse, 0x10, RZ ;  /* 0x0000001018158819 */ /* 0x048fe400000006ff */
[----:B------:R-:W-:Y:S02]  /*3240*/  @!P0 LOP3.LUT R18, R24, 0xffff0000, RZ, 0xc0, !PT ;  /* 0xffff000018128812 */ /* 0x000fe400078ec0ff */
[----:B------:R-:W-:Y:S02]  /*3250*/  @!P0 SHF.L.U32 R23, R25, 0x10, RZ ;  /* 0x0000001019178819 */ /* 0x000fe400000006ff */
[C---:B----4-:R-:W-:Y:S01]  /*3260*/  @!P0 LOP3.LUT R8, R6.reuse, 0xffff0000, RZ, 0xc0, !PT ;  /* 0xffff000006088812 */ /* 0x050fe200078ec0ff */
[----:B------:R-:W-:Y:S01]  /*3270*/  @!P0 IMAD.U32 R5, R6, 0x10000, RZ ;  /* 0x0001000006058824 */ /* 0x000fe200078e00ff */
[----:B------:R-:W-:Y:S02]  /*3280*/  @!P0 SHF.L.U32 R6, R15, 0x10, RZ ;  /* 0x000000100f068819 */ /* 0x000fe400000006ff */
[----:B------:R-:W-:Y:S01]  /*3290*/  @!P0 LOP3.LUT R25, R25, 0xffff0000, RZ, 0xc0, !PT ;  /* 0xffff000019198812 */ /* 0x000fe200078ec0ff */
[-C--:B------:R-:W-:Y:S01]  /*32a0*/  @!P0 FMUL.FTZ R31, R19, R5.reuse ;  /* 0x00000005131f8220 */ /* 0x080fe20000410000 */
[C---:B------:R-:W-:Y:S01]  /*32b0*/  @!P0 FMUL.FTZ R0, R16.reuse, R5 ;  /* 0x0000000510008220 */ /* 0x040fe20000410000 */
[C---:B------:R-:W-:Y:S01]  /*32c0*/  @!P0 IMAD.U32 R5, R7.reuse, 0x10000, RZ ;  /* 0x0001000007058824 */ /* 0x040fe200078e00ff */
[----:B------:R-:W-:Y:S01]  /*32d0*/  @!P0 LOP3.LUT R7, R7, 0xffff0000, RZ, 0xc0, !PT ;  /* 0xffff000007078812 */ /* 0x000fe200078ec0ff */
[-C--:B------:R-:W-:Y:S01]  /*32e0*/  @!P0 FFMA.FTZ R31, R16, R21.reuse, -R31 ;  /* 0x00000015101f8223 */ /* 0x080fe2000001081f */
[----:B------:R-:W-:Y:S01]  /*32f0*/  @!P0 FFMA.FTZ R0, R19, R21, R0 ;  /* 0x0000001513008223 */ /* 0x000fe20000010000 */
[----:B------:R-:W-:Y:S01]  /*3300*/  @!P0 LOP3.LUT R19, R13, 0xffff0000, RZ, 0xc0, !PT ;  /* 0xffff00000d138812 */ /* 0x000fe200078ec0ff */
[----:B------:R-:W-:Y:S01]  /*3310*/  @!P0 IMAD.U32 R16, R14, 0x10000, RZ ;  /* 0x000100000e108824 */ /* 0x000fe200078e00ff */
[----:B------:R-:W-:Y:S01]  /*3320*/  @!P0 LOP3.LUT R21, R15, 0xffff0000, RZ, 0xc0, !PT ;  /* 0xffff00000f158812 */ /* 0x000fe200078ec0ff */
[-C--:B------:R-:W-:Y:S01]  /*3330*/  @!P0 FMUL.FTZ R2, R17, R8.reuse ;  /* 0x0000000811028220 */ /* 0x080fe20000410000 */
[----:B------:R-:W-:Y:S01]  /*3340*/  @!P0 F2FP.BF16.F32.PACK_AB R31, R0, R31 ;  /* 0x0000001f001f823e */ /* 0x000fe200000010ff */
[-C--:B------:R-:W-:Y:S01]  /*3350*/  @!P0 FMUL.FTZ R22, R20, R5.reuse ;  /* 0x0000000514168220 */ /* 0x080fe20000410000 */
[----:B------:R-:W-:Y:S01]  /*3360*/  @!P0 FMUL.FTZ R3, R16, R5 ;  /* 0x0000000510038220 */ /* 0x000fe20000410000 */
[----:B------:R-:W-:Y:S01]  /*3370*/  @!P0 FMUL.FTZ R33, R19, R8 ;  /* 0x0000000813218220 */ /* 0x000fe20000410000 */
[-C--:B------:R-:W-:Y:S01]  /*3380*/  @!P0 FMUL.FTZ R35, R21, R7.reuse ;  /* 0x0000000715238220 */ /* 0x080fe20000410000 */
[----:B------:R-:W-:Y:S01]  /*3390*/  @!P0 FMUL.FTZ R4, R6, R7 ;  /* 0x0000000706048220 */ /* 0x000fe20000410000 */
[-C--:B------:R-:W-:Y:S01]  /*33a0*/  @!P0 FFMA.FTZ R2, R19, R18.reuse, R2 ;  /* 0x0000001213028223 */ /* 0x080fe20000010002 */
[-C--:B------:R-:W-:Y:S01]  /*33b0*/  @!P0 FFMA.FTZ R22, R16, R23.reuse, -R22 ;  /* 0x0000001710168223 */ /* 0x080fe20000010816 */
[----:B------:R-:W-:Y:S01]  /*33c0*/  @!P0 FFMA.FTZ R3, R20, R23, R3 ;  /* 0x0000001714038223 */ /* 0x000fe20000010003 */
[----:B------:R-:W-:Y:S01]  /*33d0*/  @!P0 FFMA.FTZ R33, R17, R18, -R33 ;  /* 0x0000001211218223 */ /* 0x000fe20000010821 */
[-C--:B------:R-:W-:Y:S01]  /*33e0*/  @!P0 FFMA.FTZ R35, R6, R25.reuse, -R35 ;  /* 0x0000001906238223 */ /* 0x080fe20000010823 */
[----:B------:R-:W-:Y:S01]  /*33f0*/  @!P0 FFMA.FTZ R4, R21, R25, R4 ;  /* 0x0000001915048223 */ /* 0x000fe20000010004 */
[----:B------:R-:W-:Y:S01]  /*3400*/  @!P0 IMAD.MOV.U32 R12, RZ, RZ, R31 ;  /* 0x000000ffff0c8224 */ /* 0x000fe200078e001f */
[----:B------:R-:W-:Y:S02]  /*3410*/  @!P0 F2FP.BF16.F32.PACK_AB R22, R3, R22 ;  /* 0x000000160316823e */ /* 0x000fe400000010ff */
[----:B------:R-:W-:Y:S02]  /*3420*/  @!P0 F2FP.BF16.F32.PACK_AB R28, R2, R33 ;  /* 0x00000021021c823e */ /* 0x000fe400000010ff */
[----:B------:R-:W-:Y:S01]  /*3430*/  @!P0 F2FP.BF16.F32.PACK_AB R35, R4, R35 ;  /* 0x000000230423823e */ /* 0x000fe200000010ff */
[----:B------:R-:W-:Y:S01]  /*3440*/  @!P0 IMAD.MOV.U32 R14, RZ, RZ, R22 ;  /* 0x000000ffff0e8224 */ /* 0x000fe200078e0016 */
[----:B------:R-:W-:Y:S02]  /*3450*/  @!P0 MOV R13, R28 ;  /* 0x0000001c000d8202 */ /* 0x000fe40000000f00 */
[----:B------:R-:W-:Y:S05]  /*3460*/  @!P0 MOV R15, R35 ;  /* 0x00000023000f8202 */ /* 0x000fea0000000f00 */
[----:B------:R2:W-:Y:S02]  /*3470*/  STG.E.128 desc[UR6][R36.64], R12 ;  /* 0x0000000c24007986 */ /* 0x0005e4000c101d06 */
.L_x_5561:
[----:B------:R-:W-:Y:S05]  /*3480*/  BSYNC B0 ;  /* 0x0000000000007941 */ /* 0x000fea0003800000 */
.L_x_5560:
[----:B------:R-:W-:Y:S04]  /*3490*/  BSSY B0, `(.L_x_5562) ;  /* 0x0000039000007945 */ /* 0x000fe80003800000 */
[----:B------:R-:W-:Y:S05]  /*34a0*/  @P5 BRA `(.L_x_5563) ;  /* 0x0000000000dc5947 */ /* 0x000fea0003800000 */
[C---:B------:R-:W-:Y:S04]  /*34b0*/  LEA R32, P0, R69.reuse, R88, 0x1 ;  /* 0x0000005845207211 */ /* 0x040fe800078008ff */
[----:B------:R-:W-:Y:S02]  /*34c0*/  LEA.HI.X R33, R69, R89, R68, 0x1, P0 ;  /* 0x0000005945217211 */ /* 0x000fe400000f0c44 */
[----:B------:R-:W-:Y:S03]  /*34d0*/  ISETP.GE.AND P0, PT, R100, UR4, PT ;  /* 0x0000000464007c0c */ /* 0x000fe6000bf06270 */
[----:B-12---:R-:W2:Y:S10]  /*34e0*/  LDG.E.128 R12, desc[UR6][R32.64] ;  /* 0x00000006200c7981 */ /* 0x006eb4000c1e1d00 */
        /* <DEDUP_REMOVED lines=51> */
.L_x_5563:
[----:B------:R-:W-:Y:S05]  /*3820*/  BSYNC B0 ;  /* 0x0000000000007941 */ /* 0x000fea0003800000 */
.L_x_5562:
[----:B------:R-:W-:Y:S04]  /*3830*/  BSSY B0, `(.L_x_5564) ;  /* 0x000003e000007945 */ /* 0x000fe80003800000 */
[----:B------:R-:W-:Y:S05]  /*3840*/  @P3 BRA `(.L_x_5565) ;  /* 0x0000000000f03947 */ /* 0x000fea0003800000 */
[----:B------:R-:W-:Y:S11]  /*3850*/  ISETP.GE.AND P0, PT, R100, UR4, PT ;  /* 0x0000000464007c0c */ /* 0x000ff6000bf06270 */
[----:B------:R-:W-:Y:S02]  /*3860*/  @!UPT UIADD3 URZ, URZ, URZ, URZ ;  /* 0x0000003f3f3ff290 */ /* 0x000fe4000fffe03f */
[C---:B------:R-:W-:Y:S02]  /*3870*/  @!P0 SHF.L.U32 R31, R109.reuse, 0x1, RZ ;  /* 0x000000016d1f8819 */ /* 0x040fe400000006ff */
[----:B------:R-:W-:Y:S02]  /*3880*/  @!P0 SHF.L.U64.HI R22, R109, 0x1, R102 ;  /* 0x000000016d168819 */ /* 0x000fe40000010266 */
[C---:B------:R-:W-:Y:S05]  /*3890*/  @!P0 IADD3 R26, P1, R31.reuse, R46, RZ ;  /* 0x0000002e1f1a8210 */ /* 0x040fea0007f3e0ff */
[C---:B------:R-:W-:Y:S01]  /*38a0*/  @!P0 IMAD.X R27, R22.reuse, 0x1, R45, P1 ;  /* 0x00000001161b8824 */ /* 0x040fe200008e062d */
[----:B------:R-:W-:Y:S02]  /*38b0*/  @!P0 IADD3 R6, P1, R31, R10, RZ ;  /* 0x0000000a1f068210 */ /* 0x000fe40007f3e0ff */
[----:B------:R-:W4:Y:S02]  /*38c0*/  LDC.64 R30, c[0x0][0x338] ;  /* 0x0000ce00ff1e7b82 */ /* 0x000f240000000a00 */
[----:B------:R-:W-:Y:S01]  /*38d0*/  @!P0 IADD3.X R7, R22, R9, RZ, P1, !PT ;  /* 0x0000000916078210 */ /* 0x000fe20000ffe4ff */
[----:B------:R-:W5:Y:S06]  /*38e0*/  @!P0 LDG.E.64 R24, desc[UR6][R26.64] ;  /* 0x000000061a188981 */ /* 0x000f6c000c1e1b00 */
[----:B------:R-:W2:Y:S01]  /*38f0*/  @!P0 LDG.E.64 R6, desc[UR6][R6.64] ;  /* 0x0000000606068981 */ /* 0x000ea2000c1e1b00 */
[----:B-----5:R-:W-:Y:S01]  /*3900*/  @!P0 LOP3.LUT R18, R24, 0xffff0000, RZ, 0xc0, !PT ;  /* 0xffff000018128812 */ /* 0x020fe200078ec0ff */
[----:B----4-:R-:W-:Y:S01]  /*3910*/  IMAD.WIDE.U32 R32, R30, 0x60, R88 ;  /* 0x000000601e207825 */ /* 0x010fe200078e0058 */
[C---:B------:R-:W-:Y:S02]  /*3920*/  @!P0 SHF.L.U32 R23, R25.reuse, 0x10, RZ ;  /* 0x0000001019178819 */ /* 0x040fe400000006ff */
[----:B------:R-:W-:Y:S01]  /*3930*/  @!P0 LOP3.LUT R25, R25, 0xffff0000, RZ, 0xc0, !PT ;  /* 0xffff000019198812 */ /* 0x000fe200078ec0ff */
[----:B------:R-:W-:Y:S01]  /*3940*/  IMAD R31, R31, 0x60, RZ ;  /* 0x000000601f1f7824 */ /* 0x000fe200078e02ff */
[----:B--2---:R-:W-:Y:S01]  /*3950*/  @!P0 SHF.L.U32 R5, R6, 0x10, RZ ;  /* 0x0000001006058819 */ /* 0x004fe200000006ff */
[----:B------:R-:W-:Y:S01]  /*3960*/  @!P0 IMAD.U32 R21, R24, 0x10000, RZ ;  /* 0x0001000018158824 */ /* 0x000fe200078e00ff */
[----:B------:R-:W-:Y:S01]  /*3970*/  @!P0 LOP3.LUT R8, R6, 0xffff0000, RZ, 0xc0, !PT ;  /* 0xffff000006088812 */ /* 0x000fe200078ec0ff */
[----:B------:R-:W-:Y:S02]  /*3980*/  IMAD.IADD R33, R33, 0x1, R31 ;  /* 0x0000000121217824 */ /* 0x000fe400078e021f */
[----:B------:R-:W2:Y:S03]  /*3990*/  LDC.64 R30, c[0x0][0x248] ;  /* 0x00009200ff1e7b82 */ /* 0x000ea60000000a00 */
[----:B-1-3--:R-:W3:Y:S01]  /*39a0*/  LDG.E.128 R12, desc[UR6][R32.64] ;  /* 0x00000006200c7981 */ /* 0x00aee2000c1e1d00 */
[----:B--2---:R-:W-:Y:S04]  /*39b0*/  IMAD.WIDE.U32 R38, R30, 0x60, R82 ;  /* 0x000000601e267825 */ /* 0x004fe800078e0052 */
[----:B------:R-:W-:Y:S05]  /*39c0*/  IMAD R31, R31, 0x60, RZ ;  /* 0x000000601f1f7824 */ /* 0x000fea00078e02ff */
[----:B------:R-:W-:Y:S02]  /*39d0*/  IADD3 R39, R39, R31, RZ ;  /* 0x0000001f27277210 */ /* 0x000fe40007ffe0ff */
[C---:B---3--:R-:W-:Y:S01]  /*39e0*/  @!P0 LOP3.LUT R19, R12.reuse, 0xffff0000, RZ, 0xc0, !PT ;  /* 0xffff00000c138812 */ /* 0x048fe200078ec0ff */
[----:B------:R-:W-:Y:S01]  /*39f0*/  @!P0 IMAD.U32 R6, R15, 0x10000, RZ ;  /* 0x000100000f068824 */ /* 0x000fe200078e00ff */
[----:B------:R-:W-:Y:S02]  /*3a00*/  @!P0 SHF.L.U32 R16, R12, 0x10, RZ ;  /* 0x000000100c108819 */ /* 0x000fe400000006ff */
[----:B------:R-:W-:Y:S01]  /*3a10*/  @!P0 SHF.L.U32 R17, R13, 0x10, RZ ;  /* 0x000000100d118819 */ /* 0x000fe200000006ff */
[-C--:B------:R-:W-:Y:S01]  /*3a20*/  @!P0 FMUL.FTZ R33, R19, R5.reuse ;  /* 0x0000000513218220 */ /* 0x080fe20000410000 */
[----:B------:R-:W-:Y:S01]  /*3a30*/  @!P0 LOP3.LUT R20, R14, 0xffff0000, RZ, 0xc0, !PT ;  /* 0xffff00000e148812 */ /* 0x000fe200078ec0ff */
[C---:B------:R-:W-:Y:S01]  /*3a40*/  @!P0 FMUL.FTZ R0, R16.reuse, R5 ;  /* 0x0000000510008220 */ /* 0x040fe20000410000 */
[C---:B------:R-:W-:Y:S01]  /*3a50*/  @!P0 IMAD.U32 R5, R7.reuse, 0x10000, RZ ;  /* 0x0001000007058824 */ /* 0x040fe200078e00ff */
[----:B------:R-:W-:Y:S01]  /*3a60*/  @!P0 LOP3.LUT R7, R7, 0xffff0000, RZ, 0xc0, !PT ;  /* 0xffff000007078812 */ /* 0x000fe200078ec0ff */
[-C--:B------:R-:W-:Y:S01]  /*3a70*/  @!P0 FFMA.FTZ R33, R16, R21.reuse, -R33 ;  /* 0x0000001510218223 */ /* 0x080fe20000010821 */
[----:B------:R-:W-:Y:S01]  /*3a80*/  @!P0 SHF.L.U32 R16, R14, 0x10, RZ ;  /* 0x000000100e108819 */ /* 0x000fe200000006ff */
[----:B------:R-:W-:Y:S01]  /*3a90*/  @!P0 FFMA.FTZ R0, R19, R21, R0 ;  /* 0x0000001513008223 */ /* 0x000fe20000010000 */
[----:B------:R-:W-:Y:S01]  /*3aa0*/  @!P0 LOP3.LUT R19, R13, 0xffff0000, RZ, 0xc0, !PT ;  /* 0xffff00000d138812 */ /* 0x000fe200078ec0ff */
[-C--:B------:R-:W-:Y:S01]  /*3ab0*/  @!P0 FMUL.FTZ R2, R17, R8.reuse ;  /* 0x0000000811028220 */ /* 0x080fe20000410000 */
[----:B------:R-:W-:Y:S01]  /*3ac0*/  @!P0 LOP3.LUT R21, R15, 0xffff0000, RZ, 0xc0, !PT ;  /* 0xffff00000f158812 */ /* 0x000fe200078ec0ff */
[----:B------:R-:W-:Y:S01]  /*3ad0*/  @!P0 FMUL.FTZ R3, R16, R5 ;  /* 0x0000000510038220 */ /* 0x000fe20000410000 */
        /* <DEDUP_REMOVED lines=19> */
.L_x_5565:
[----:B------:R-:W-:Y:S05]  /*3c10*/  BSYNC B0 ;  /* 0x0000000000007941 */ /* 0x000fea0003800000 */
.L_x_5564:
[----:B------:R-:W-:Y:S01]  /*3c20*/  ISETP.NE.AND P0, PT, R145, RZ, PT ;  /* 0x000000ff9100720c */ /* 0x000fe20003f05270 */
[----:B------:R-:W-:Y:S11]  /*3c30*/  BSSY B0, `(.L_x_5566) ;  /* 0x000003a000007945 */ /* 0x000ff60003800000 */
[----:B------:R-:W-:Y:S01]  /*3c40*/  @!UPT UIADD3 URZ, URZ, URZ, URZ ;  /* 0x0000003f3f3ff290 */ /* 0x000fe2000fffe03f */
[----:B------:R-:W-:Y:S05]  /*3c50*/  @P0 BRA `(.L_x_5567) ;  /* 0x0000000000dc0947 */ /* 0x000fea0003800000 */
[----:B------:R-:W-:Y:S02]  /*3c60*/  ISETP.GE.AND P0, PT, R100, UR4, PT ;  /* 0x0000000464007c0c */ /* 0x000fe4000bf06270 */
[C---:B------:R-:W-:Y:S04]  /*3c70*/  LEA R32, P1, R72.reuse, R88, 0x1 ;  /* 0x0000005848207211 */ /* 0x040fe800078208ff */
[----:B------:R-:W-:Y:S05]  /*3c80*/  LEA.HI.X R33, R72, R89, R71, 0x1, P1 ;  /* 0x0000005948217211 */ /* 0x000fea00008f0c47 */
[----:B-1234-:R1:W2:Y:S02]  /*3c90*/  LDG.E.128 R12, desc[UR6][R32.64] ;  /* 0x00000006200c7981 */ /* 0x01e2a4000c1e1d00 */
[C---:B------:R-:W-:Y:S01]  /*3ca0*/  @!P0 SHF.L.U64.HI R22, R108.reuse, 0x1, R99 ;  /* 0x000000016c168819 */ /* 0x040fe20000010263 */
[----:B------:R-:W-:Y:S05]  /*3cb0*/  @!P0 IMAD.SHL.U32 R31, R108, 0x2, RZ ;  /* 0x000000026c1f8824 */ /* 0x000fea00078e00ff */
[C---:B------:R-:W-:Y:S05]  /*3cc0*/  @!P0 IADD3 R26, P1, R31.reuse, R46, RZ ;  /* 0x0000002e1f1a8210 */ /* 0x040fea0007f3e0ff */
[C---:B------:R-:W-:Y:S01]  /*3cd0*/  @!P0 IMAD.X R27, R22.reuse, 0x1, R45, P1 ;  /* 0x00000001161b8824 */ /* 0x040fe200008e062d */
[----:B------:R-:W-:Y:S04]  /*3ce0*/  @!P0 IADD3 R6, P1, R31, R10, RZ ;  /* 0x0000000a1f068210 */ /* 0x000fe80007f3e0ff */
[----:B------:R-:W-:Y:S01]  /*3cf0*/  @!P0 IADD3.X R7, R22, R9, RZ, P1, !PT ;  /* 0x0000000916078210 */ /* 0x000fe20000ffe4ff */
[----:B------:R-:W3:Y:S01]  /*3d00*/  @!P0 LDG.E.64 R24, desc[UR6][R26.64] ;  /* 0x000000061a188981 */ /* 0x000ee2000c1e1b00 */
[----:B-1----:R-:W-:Y:S05]  /*3d10*/  LEA R32, P1, R142, R82, 0x1 ;  /* 0x000000528e207211 */ /* 0x002fea00078208ff */
[----:B------:R-:W4:Y:S01]  /*3d20*/  @!P0 LDG.E.64 R6, desc[UR6][R6.64] ;  /* 0x0000000606068981 */ /* 0x000f22000c1e1b00 */
[C---:B--2---:R-:W-:Y:S01]  /*3d30*/  @!P0 LOP3.LUT R19, R12.reuse, 0xffff0000, RZ, 0xc0, !PT ;  /* 0xffff00000c138812 */ /* 0x044fe200078ec0ff */
[----:B------:R-:W-:Y:S01]  /*3d40*/  @!P0 IMAD.U32 R16, R12, 0x10000, RZ ;  /* 0x000100000c108824 */ /* 0x000fe200078e00ff */
[----:B------:R-:W-:Y:S02]  /*3d50*/  @!P0 SHF.L.U32 R17, R13, 0x10, RZ ;  /* 0x000000100d118819 */ /* 0x000fe400000006ff */
[----:B------:R-:W-:Y:S02]  /*3d60*/  @!P0 LOP3.LUT R20, R14, 0xffff0000, RZ, 0xc0, !PT ;  /* 0xffff00000e148812 */ /* 0x000fe400078ec0ff */
[C---:B---3--:R-:W-:Y:S02]  /*3d70*/  @!P0 SHF.L.U32 R21, R24.reuse, 0x10, RZ ;  /* 0x0000001018158819 */ /* 0x048fe400000006ff */
[----:B------:R-:W-:Y:S02]  /*3d80*/  @!P0 LOP3.LUT R18, R24, 0xffff0000, RZ, 0xc0, !PT ;  /* 0xffff000018128812 */ /* 0x000fe400078ec0ff */
[C---:B------:R-:W-:Y:S02]  /*3d90*/  @!P0 SHF.L.U32 R23, R25.reuse, 0x10, RZ ;  /* 0x0000001019178819 */ /* 0x040fe400000006ff */
[----:B------:R-:W-:Y:S01]  /*3da0*/  @!P0 LOP3.LUT R25, R25, 0xffff0000, RZ, 0xc0, !PT ;  /* 0xffff000019198812 */ /* 0x000fe200078ec0ff */
[C---:B----4-:R-:W-:Y:S01]  /*3db0*/  @!P0 IMAD.U32 R5, R6.reuse, 0x10000, RZ ;  /* 0x0001000006058824 */ /* 0x050fe200078e00ff */
[----:B------:R-:W-:Y:S02]  /*3dc0*/  @!P0 LOP3.LUT R8, R6, 0xffff0000, RZ, 0xc0, !PT ;  /* 0xffff000006088812 */ /* 0x000fe400078ec0ff */
[----:B------:R-:W-:Y:S01]  /*3dd0*/  @!P0 SHF.L.U32 R6, R15, 0x10, RZ ;  /* 0x000000100f068819 */ /* 0x000fe200000006ff */
        /* <DEDUP_REMOVED lines=27> */
[----:B------:R-:W-:Y:S02]  /*3f90*/  LEA.HI.X R33, R142, R83, R73, 0x1, P1 ;  /* 0x000000538e217211 */ /* 0x000fe400008f0c49 */
[----:B------:R-:W-:Y:S02]  /*3fa0*/  @!P0 MOV R13, R28 ;  /* 0x0000001c000d8202 */ /* 0x000fe40000000f00 */
[----:B------:R-:W-:Y:S05]  /*3fb0*/  @!P0 MOV R15, R35 ;  /* 0x00000023000f8202 */ /* 0x000fea0000000f00 */
[----:B------:R1:W-:Y:S02]  /*3fc0*/  STG.E.128 desc[UR6][R32.64], R12 ;  /* 0x0000000c20007986 */ /* 0x0003e4000c101d06 */
.L_x_5567:
[----:B------:R-:W-:Y:S05]  /*3fd0*/  BSYNC B0 ;  /* 0x0000000000007941 */ /* 0x000fea0003800000 */
.L_x_5566:
[----:B------:R-:W-:Y:S04]  /*3fe0*/  BSSY B0, `(.L_x_5568) ;  /* 0x000003e000007945 */ /* 0x000fe80003800000 */
[----:B------:R-:W-:Y:S05]  /*3ff0*/  @P4 BRA `(.L_x_5569) ;  /* 0x0000000000f04947 */ /* 0x000fea0003800000 */
[----:B------:R-:W-:Y:S01]  /*4000*/  ISETP.GE.AND P0, PT, R100, UR4, PT ;  /* 0x0000000464007c0c */ /* 0x000fe2000bf06270 */
[----:B------:R-:W5:Y:S11]  /*4010*/  LDC.64 R30, c[0x0][0x338] ;  /* 0x0000ce00ff1e7b82 */ /* 0x000f760000000a00 */
[----:B------:R-:W-:Y:S01]  /*4020*/  @!UPT UIADD3 URZ, URZ, URZ, URZ ;  /* 0x0000003f3f3ff290 */ /* 0x000fe2000fffe03f */
[C---:B-1----:R-:W-:Y:S02]  /*4030*/  @!P0 SHF.L.U32 R33, R107.reuse, 0x1, RZ ;  /* 0x000000016b218819 */ /* 0x042fe400000006ff */
[----:B------:R-:W-:Y:S02]  /*4040*/  @!P0 SHF.L.U64.HI R22, R107, 0x1, R98 ;  /* 0x000000016b168819 */ /* 0x000fe40000010262 */
[C---:B------:R-:W-:Y:S02]  /*4050*/  @!P0 IADD3 R6, P1, R33.reuse, R10, RZ ;  /* 0x0000000a21068210 */ /* 0x040fe40007f3e0ff */
[----:B------:R-:W-:Y:S03]  /*4060*/  @!P0 IADD3 R26, P2, R33, R46, RZ ;  /* 0x0000002e211a8210 */ /* 0x000fe60007f5e0ff */
[C---:B------:R-:W-:Y:S01]  /*4070*/  @!P0 IMAD.X R7, R22.reuse, 0x1, R9, P1 ;  /* 0x0000000116078824 */ /* 0x040fe200008e0609 */
[----:B------:R-:W-:Y:S01]  /*4080*/  @!P0 IADD3.X R27, R22, R45, RZ, P2, !PT ;  /* 0x0000002d161b8210 */ /* 0x000fe200017fe4ff */
[----:B-----5:R-:W-:Y:S04]  /*4090*/  IMAD.WIDE.U32 R34, R30, 0xa0, R88 ;  /* 0x000000a01e227825 */ /* 0x020fe800078e0058 */
[----:B------:R-:W5:Y:S01]  /*40a0*/  @!P0 LDG.E.64 R6, desc[UR6][R6.64] ;  /* 0x0000000606068981 */ /* 0x000f62000c1e1b00 */
[----:B------:R-:W-:Y:S04]  /*40b0*/  IMAD R31, R31, 0xa0, RZ ;  /* 0x000000a01f1f7824 */ /* 0x000fe800078e02ff */
[----:B------:R-:W-:Y:S01]  /*40c0*/  IMAD.IADD R35, R35, 0x1, R31 ;  /* 0x0000000123237824 */ /* 0x000fe200078e021f */
[----:B------:R-:W5:Y:S01]  /*40d0*/  @!P0 LDG.E.64 R24, desc[UR6][R26.64] ;  /* 0x000000061a188981 */ /* 0x000f62000c1e1b00 */
[----:B------:R-:W1:Y:S05]  /*40e0*/  LDC.64 R30, c[0x0][0x248] ;  /* 0x00009200ff1e7b82 */ /* 0x000e6a0000000a00 */
[----:B--234-:R-:W2:Y:S01]  /*40f0*/  LDG.E.128 R12, desc[UR6][R34.64] ;  /* 0x00000006220c7981 */ /* 0x01cea2000c1e1d00 */
[----:B-1----:R-:W-:Y:S04]  /*4100*/  IMAD.WIDE.U32 R38, R30, 0xa0, R82 ;  /* 0x000000a01e267825 */ /* 0x002fe800078e0052 */
[----:B------:R-:W-:Y:S05]  /*4110*/  IMAD R31, R31, 0xa0, RZ ;  /* 0x000000a01f1f7824 */ /* 0x000fea00078e02ff */
[----:B------:R-:W-:Y:S02]  /*4120*/  IADD3 R39, R39, R31, RZ ;  /* 0x0000001f27277210 */ /* 0x000fe40007ffe0ff */
[C---:B-----5:R-:W-:Y:S02]  /*4130*/  @!P0 SHF.L.U32 R5, R6.reuse, 0x10, RZ ;  /* 0x0000001006058819 */ /* 0x060fe400000006ff */
[----:B------:R-:W-:Y:S02]  /*4140*/  @!P0 LOP3.LUT R8, R6, 0xffff0000, RZ, 0xc0, !PT ;  /* 0xffff000006088812 */ /* 0x000fe400078ec0ff */
[C---:B------:R-:W-:Y:S01]  /*4150*/  @!P0 LOP3.LUT R18, R24.reuse, 0xffff0000, RZ, 0xc0, !PT ;  /* 0xffff000018128812 */ /* 0x040fe200078ec0ff */
[----:B------:R-:W-:Y:S01]  /*4160*/  @!P0 IMAD.U32 R21, R24, 0x10000, RZ ;  /* 0x0001000018158824 */ /* 0x000fe200078e00ff */
[C---:B------:R-:W-:Y:S02]  /*4170*/  @!P0 SHF.L.U32 R23, R25.reuse, 0x10, RZ ;  /* 0x0000001019178819 */ /* 0x040fe400000006ff */
[----:B------:R-:W-:Y:S02]  /*4180*/  @!P0 LOP3.LUT R25, R25, 0xffff0000, RZ, 0xc0, !PT ;  /* 0xffff000019198812 */ /* 0x000fe400078ec0ff */
[C---:B--2---:R-:W-:Y:S01]  /*4190*/  @!P0 LOP3.LUT R19, R12.reuse, 0xffff0000, RZ, 0xc0, !PT ;  /* 0xffff00000c138812 */ /* 0x044fe200078ec0ff */
        /* <DEDUP_REMOVED lines=34> */
.L_x_5569:
[----:B------:R-:W-:Y:S05]  /*43c0*/  BSYNC B0 ;  /* 0x0000000000007941 */ /* 0x000fea0003800000 */
.L_x_5568:
        /* <DEDUP_REMOVED lines=62> */
.L_x_5571:
[----:B------:R-:W-:Y:S05]  /*47b0*/  BSYNC B0 ;  /* 0x0000000000007941 */ /* 0x000fea0003800000 */
.L_x_5570:
[----:B------:R-:W-:Y:S01]  /*47c0*/  ISETP.NE.AND P0, PT, R144, RZ, PT ;  /* 0x000000ff9000720c */ /* 0x000fe20003f05270 */
[----:B------:R-:W-:Y:S11]  /*47d0*/  BSSY B0, `(.L_x_5572) ;  /* 0x000003f000007945 */ /* 0x000ff60003800000 */
[----:B------:R-:W-:Y:S01]  /*47e0*/  @!UPT UIADD3 URZ, URZ, URZ, URZ ;  /* 0x0000003f3f3ff290 */ /* 0x000fe2000fffe03f */
        /* <DEDUP_REMOVED lines=61> */
.L_x_5573:
[----:B------:R-:W-:Y:S05]  /*4bc0*/  BSYNC B0 ;  /* 0x0000000000007941 */ /* 0x000fea0003800000 */
.L_x_5572:
[C---:B------:R-:W-:Y:S01]  /*4bd0*/  LEA R46, P1, R29.reuse, R44, 0x1 ;  /* 0x0000002c1d2e7211 */ /* 0x040fe200078208ff */
[----:B------:R-:W-:Y:S01]  /*4be0*/  IMAD.MOV.U32 R8, RZ, RZ, R10 ;  /* 0x000000ffff087224 */ /* 0x000fe200078e000a */
[----:B------:R-:W-:Y:S02]  /*4bf0*/  UMOV UR4, UR30 ;  /* 0x0000001e00047c82 */ /* 0x000fe40008000000 */
[C---:B------:R-:W-:Y:S02]  /*4c00*/  LEA.HI.X.SX32 R45, R29.reuse, R45, 0x1, P1 ;  /* 0x0000002d1d2d7211 */ /* 0x040fe400008f0eff */
[C---:B------:R-:W-:Y:S04]  /*4c10*/  LEA R10, P0, R29.reuse, R8, 0x1 ;  /* 0x000000081d0a7211 */ /* 0x040fe800078008ff */
[----:B------:R-:W-:Y:S01]  /*4c20*/  LEA.HI.X.SX32 R9, R29, R9, 0x1, P0 ;  /* 0x000000091d097211 */ /* 0x000fe200000f0eff */
[----:B------:R-:W-:Y:S08]  /*4c30*/  BRA `(.L_x_5574) ;  /* 0x0000003400007947 */ /* 0x000ff00003800000 */
.L_x_5557:
[----:B------:R-:W-:Y:S01]  /*4c40*/  ULEA.HI UR27, UR4, UR4, URZ, 0x1 ;  /* 0x00000004041b7291 */ /* 0x000fe2000f8f083f */
[----:B------:R-:W-:Y:S03]  /*4c50*/  BSSY B1, `(.L_x_5575) ;  /* 0x0000057000017945 */ /* 0x000fe60003800000 */
[----:B------:R-:W-:Y:S06]  /*4c60*/  USHF.R.S32.HI UR27, URZ, 0x1, UR27 ;  /* 0x000000013f1b7899 */ /* 0x000fec000801141b */
[----:B------:R-:W-:Y:S01]  /*4c70*/  MOV R47, UR27 ;  /* 0x0000001b002f7c02 */ /* 0x000fe20008000f00 */
[----:B------:R-:W-:Y:S05]  /*4c80*/  @P1 BRA `(.L_x_5576) ;  /* 0x00000004004c1947 */ /* 0x000fea0003800000 */
[----:B---3--:R1:W5:Y:S01]  /*4c90*/  LDG.E.128 R40, desc[UR6][R88.64] ;  /* 0x0000000658287981 */ /* 0x008362000c1e1d00 */
[----:B------:R-:W-:Y:S01]  /*4ca0*/  ISETP.GE.AND P0, PT, R100, UR4, PT ;  /* 0x0000000464007c0c */ /* 0x000fe2000bf06270 */
[----:B------:R-:W-:Y:S11]  /*4cb0*/  BSSY B0, `(.L_x_5577) ;  /* 0x000004f000007945 */ /* 0x000ff60003800000 */
[----:B------:R-:W-:Y:S01]  /*4cc0*/  @!UPT UIADD3 URZ, URZ, URZ, URZ ;  /* 0x0000003f3f3ff290 */ /* 0x000fe2000fffe03f */
[----:B------:R-:W-:Y:S05]  /*4cd0*/  @P0 BRA `(.L_x_5578) ;  /* 0x0000000400300947 */ /* 0x000fea0003800000 */
[----:B------:R-:W-:Y:S01]  /*4ce0*/  ISETP.GE.AND P0, PT, R100, R47, PT ;  /* 0x0000002f6400720c */ /* 0x000fe20003f06270 */
[----:B------:R-:W-:Y:S01]  /*4cf0*/  IMAD.MOV.U32 R147, RZ, RZ, RZ ;  /* 0x000000ffff937224 */ /* 0x000fe200078e00ff */
[C---:B-----5:R-:W-:Y:S01]  /*4d00*/  SHF.L.U32 R29, R40.reuse, 0x10, RZ ;  /* 0x00000010281d7819 */ /* 0x060fe200000006ff */
[C---:B------:R-:W-:Y:S01]  /*4d10*/  IMAD.U32 R34, R41.reuse, 0x10000, RZ ;  /* 0x0001000029227824 */ /* 0x040fe200078e00ff */
[----:B------:R-:W-:Y:S02]  /*4d20*/  LOP3.LUT R31, R40, 0xffff0000, RZ, 0xc0, !PT ;  /* 0xffff0000281f7812 */ /* 0x000fe400078ec0ff */
[----:B------:R-:W-:Y:S02]  /*4d30*/  LOP3.LUT R35, R41, 0xffff0000, RZ, 0xc0, !PT ;  /* 0xffff000029237812 */ /* 0x000fe400078ec0ff */
[C---:B------:R-:W-:Y:S02]  /*4d40*/  SHF.L.U32 R38, R42.reuse, 0x10, RZ ;  /* 0x000000102a267819 */ /* 0x040fe400000006ff */
[----:B------:R-:W-:Y:S01]  /*4d50*/  LOP3.LUT R39, R42, 0xffff0000, RZ, 0xc0, !PT ;  /* 0xffff00002a277812 */ /* 0x000fe200078ec0ff */
[C---:B------:R-:W-:Y:S01]  /*4d60*/  IMAD.U32 R42, R43.reuse, 0x10000, RZ ;  /* 0x000100002b2a7824 */ /* 0x040fe200078e00ff */
[----:B------:R-:W-:Y:S01]  /*4d70*/  LOP3.LUT R43, R43, 0xffff0000, RZ, 0xc0, !PT ;  /* 0xffff00002b2b7812 */ /* 0x000fe200078ec0ff */
[----:B------:R-:W-:Y:S05]  /*4d80*/  @P0 IMAD R147, RZ, RZ, -UR27 ;  /* 0x8000001bff930e24 */ /* 0x000fea000f8e02ff */
[C---:B------:R-:W-:Y:S04]  /*4d90*/  LEA R148, P1, R147.reuse, R90, 0x1 ;  /* 0x0000005a93947211 */ /* 0x040fe800078208ff */
[----:B------:R-:W-:Y:S02]  /*4da0*/  LEA.HI.X.SX32 R149, R147, R91, 0x1, P1 ;  /* 0x0000005b93957211 */ /* 0x000fe400008f0eff */
[----:B------:R-:W-:Y:S01]  /*4db0*/  MOV R147, R47 ;  /* 0x0000002f00937202 */ /* 0x000fe20000000f00 */
[----:B------:R-:W-:Y:S03]  /*4dc0*/  @P0 IMAD R147, RZ, RZ, -UR27 ;  /* 0x8000001bff930e24 */ /* 0x000fe6000f8e02ff */
[----:B------:R-:W2:Y:S02]  /*4dd0*/  LDG.E.128 R148, desc[UR6][R148.64] ;  /* 0x0000000694947981 */ /* 0x000ea4000c1e1d00 */
[C---:B------:R-:W-:Y:S04]  /*4de0*/  LEA R16, P1, R147.reuse, R88, 0x1 ;  /* 0x0000005893107211 */ /* 0x040fe800078208ff */
[----:B------:R-:W-:Y:S02]  /*4df0*/  LEA.HI.X.SX32 R17, R147, R89, 0x1, P1 ;  /* 0x0000005993117211 */ /* 0x000fe400008f0eff */
[----:B------:R-:W-:Y:S01]  /*4e00*/  MOV R147, RZ ;  /* 0x000000ff00937202 */ /* 0x000fe20000000f00 */
[----:B------:R-:W-:Y:S03]  /*4e10*/  @P0 IMAD R147, RZ, RZ, -UR27 ;  /* 0x8000001bff930e24 */ /* 0x000fe6000f8e02ff */
[----:B------:R-:W3:Y:S02]  /*4e20*/  LDG.E.128 R16, desc[UR6][R16.64] ;  /* 0x0000000610107981 */ /* 0x000ee4000c1e1d00 */
[C---:B------:R-:W-:Y:S04]  /*4e30*/  LEA R32, P1, R147.reuse, R92, 0x1 ;  /* 0x0000005c93207211 */ /* 0x040fe800078208ff */
[----:B------:R-:W-:Y:S05]  /*4e40*/  LEA.HI.X.SX32 R33, R147, R93, 0x1, P1 ;  /* 0x0000005d93217211 */ /* 0x000fea00008f0eff */
[----:B------:R-:W4:Y:S01]  /*4e50*/  LDG.E.128 R48, desc[UR6][R32.64] ;  /* 0x0000000620307981 */ /* 0x000f22000c1e1d00 */
[C---:B--2---:R-:W-:Y:S01]  /*4e60*/  SHF.L.U32 R27, R148.reuse, 0x10, RZ ;  /* 0x00000010941b7819 */ /* 0x044fe200000006ff */
[----:B------:R-:W-:Y:S01]  /*4e70*/  IMAD.U32 R21, R149, 0x10000, RZ ;  /* 0x0001000095157824 */ /* 0x000fe200078e00ff */
        /* <DEDUP_REMOVED lines=10> */
[C---:B---3--:R-:W-:Y:S01]  /*4f20*/  SHF.L.U32 R28, R16.reuse, 0x10, RZ ;  /* 0x00000010101c7819 */ /* 0x048fe200000006ff */
[----:B------:R-:W-:Y:S01]  /*4f30*/  IMAD.U32 R24, R17, 0x10000, RZ ;  /* 0x0001000011187824 */ /* 0x000fe200078e00ff */
[----:B------:R-:W-:Y:S01]  /*4f40*/  LOP3.LUT R26, R16, 0xffff0000, RZ, 0xc0, !PT ;  /* 0xffff0000101a7812 */ /* 0x000fe200078ec0ff */
[----:B------:R-:W-:Y:S01]  /*4f50*/  @!P0 FADD.FTZ R15, -R15, -RZ ;  /* 0x800000ff0f0f8221 */ /* 0x000fe20000010100 */
[----:B------:R-:W-:Y:S01]  /*4f60*/  LOP3.LUT R25, R17, 0xffff0000, RZ, 0xc0, !PT ;  /* 0xffff000011197812 */ /* 0x000fe200078ec0ff */
[----:B------:R-:W-:Y:S01]  /*4f70*/  FMUL.FTZ R0, R28, R27 ;  /* 0x0000001b1c007220 */ /* 0x000fe20000410000 */
[----:B------:R-:W-:Y:S01]  /*4f80*/  SHF.L.U32 R22, R18, 0x10, RZ ;  /* 0x0000001012167819 */ /* 0x000fe200000006ff */
[----:B------:R-:W-:Y:S01]  /*4f90*/  @!P0 FADD.FTZ R14, -R14, -RZ ;  /* 0x800000ff0e0e8221 */ /* 0x000fe20000010100 */
[----:B------:R-:W-:Y:S01]  /*4fa0*/  LOP3.LUT R17, R18, 0xffff0000, RZ, 0xc0, !PT ;  /* 0xffff000012117812 */ /* 0x000fe200078ec0ff */
[C---:B------:R-:W-:Y:S01]  /*4fb0*/  IMAD.U32 R16, R19.reuse, 0x10000, RZ ;  /* 0x0001000013107824 */ /* 0x040fe200078e00ff */
[----:B------:R-:W-:Y:S01]  /*4fc0*/  LOP3.LUT R19, R19, 0xffff0000, RZ, 0xc0, !PT ;  /* 0xffff000013137812 */ /* 0x000fe200078ec0ff */
[----:B------:R-:W-:Y:S01]  /*4fd0*/  FMUL.FTZ R2, R26, R23 ;  /* 0x000000171a027220 */ /* 0x000fe20000410000 */
[C---:B----4-:R-:W-:Y:S01]  /*4fe0*/  SHF.L.U32 R30, R48.reuse, 0x10, RZ ;  /* 0x00000010301e7819 */ /* 0x050fe200000006ff */
[----:B------:R-:W-:Y:S01]  /*4ff0*/  @!P0 FADD.FTZ R13, -R13, -RZ ;  /* 0x800000ff0d0d8221 */ /* 0x000fe20000010100 */
[----:B------:R-:W-:Y:S01]  /*5000*/  LOP3.LUT R32, R48, 0xffff0000, RZ, 0xc0, !PT ;  /* 0xffff000030207812 */ /* 0x000fe200078ec0ff */
[----:B------:R-:W-:Y:S01]  /*5010*/  FMUL.FTZ R3, R24, R21 ;  /* 0x0000001518037220 */ /* 0x000fe20000410000 */
[C---:B------:R-:W-:Y:S01]  /*5020*/  LOP3.LUT R36, R49.reuse, 0xffff0000, RZ, 0xc0, !PT ;  /* 0xffff000031247812 */ /* 0x040fe200078ec0ff */
[----:B------:R-:W-:Y:S02]  /*5030*/  IMAD.U32 R33, R49, 0x10000, RZ ;  /* 0x0001000031217824 */ /* 0x000fe400078e00ff */
[----:B------:R-:W-:Y:S01]  /*5040*/  @!P0 FADD.FTZ R12, -R12, -RZ ;  /* 0x800000ff0c0c8221 */ /* 0x000fe20000010100 */
[----:B------:R-:W-:Y:S01]  /*5050*/  SHF.L.U32 R37, R50, 0x10, RZ ;  /* 0x0000001032257819 */ /* 0x000fe200000006ff */
[----:B------:R-:W-:Y:S01]  /*5060*/  FMUL.FTZ R4, R25, R20 ;  /* 0x0000001419047220 */ /* 0x000fe20000410000 */
[----:B------:R-:W-:Y:S01]  /*5070*/  FMUL.FTZ R5, R22, R15 ;  /* 0x0000000f16057220 */ /* 0x000fe20000410000 */
[----:B------:R-:W-:Y:S01]  /*5080*/  LOP3.LUT R40, R50, 0xffff0000, RZ, 0xc0, !PT ;  /* 0xffff000032287812 */ /* 0x000fe200078ec0ff */
[----:B------:R-:W-:Y:S01]  /*5090*/  FFMA.FTZ R0, R29, R30, R0 ;  /* 0x0000001e1d007223 */ /* 0x000fe20000010000 */
[----:B------:R-:W-:Y:S01]  /*50a0*/  FMUL.FTZ R6, R17, R14 ;  /* 0x0000000e11067220 */ /* 0x000fe20000410000 */
[----:B------:R-:W-:Y:S01]  /*50b0*/  LOP3.LUT R44, R51, 0xffff0000, RZ, 0xc0, !PT ;  /* 0xffff0000332c7812 */ /* 0x000fe200078ec0ff */
[----:B------:R-:W-:Y:S01]  /*50c0*/  FFMA.FTZ R2, R31, R32, R2 ;  /* 0x000000201f027223 */ /* 0x000fe20000010002 */
[----:B------:R-:W-:Y:S01]  /*50d0*/  FMUL.FTZ R7, R16, R13 ;  /* 0x0000000d10077220 */ /* 0x000fe20000410000 */
[----:B------:R-:W-:Y:S02]  /*50e0*/  IMAD.U32 R41, R51, 0x10000, RZ ;  /* 0x0001000033297824 */ /* 0x000fe400078e00ff */
[----:B------:R-:W-:Y:S01]  /*50f0*/  FFMA.FTZ R3, R34, R33, R3 ;  /* 0x0000002122037223 */ /* 0x000fe20000010003 */
[----:B------:R-:W-:Y:S01]  /*5100*/  FMUL.FTZ R8, R19, R12 ;  /* 0x0000000c13087220 */ /* 0x000fe20000410000 */
        /* <DEDUP_REMOVED lines=9> */
.L_x_5578:
[----:B------:R-:W-:Y:S05]  /*51a0*/  BSYNC B0 ;  /* 0x0000000000007941 */ /* 0x000fea0003800000 */
.L_x_5577:
[----:B-----5:R2:W-:Y:S02]  /*51b0*/  STG.E.128 desc[UR6][R82.64], R40 ;  /* 0x0000002852007986 */ /* 0x0205e4000c101d06 */
.L_x_5576:
[----:B------:R-:W-:Y:S05]  /*51c0*/  BSYNC B1 ;  /* 0x0000000000017941 */ /* 0x000fea0003800000 */
.L_x_5575:
[----:B------:R-:W-:Y:S04]  /*51d0*/  BSSY B1, `(.L_x_5579) ;  /* 0x000005d000017945 */ /* 0x000fe80003800000 */
[----:B------:R-:W-:Y:S05]  /*51e0*/  @P2 BRA `(.L_x_5580) ;  /* 0x00000004006c2947 */ /* 0x000fea0003800000 */
[C---:B------:R-:W-:Y:S01]  /*51f0*/  LEA R150, P0, R95.reuse, R88, 0x1 ;  /* 0x000000585f967211 */ /* 0x040fe200078008ff */
[----:B------:R-:W-:Y:S03]  /*5200*/  BSSY B0, `(.L_x_5581) ;  /* 0x0000058000007945 */ /* 0x000fe60003800000 */
[----:B------:R-:W-:Y:S02]  /*5210*/  LEA.HI.X R151, R95, R89, R94, 0x1, P0 ;  /* 0x000000595f977211 */ /* 0x000fe400000f0c5e */
[C---:B------:R-:W-:Y:S03]  /*5220*/  LEA R146, P0, R178.reuse, R82, 0x1 ;  /* 0x00000052b2927211 */ /* 0x040fe600078008ff */
[----:B--23--:R2:W5:Y:S01]  /*5230*/  LDG.E.128 R40, desc[UR6][R150.64] ;  /* 0x0000000696287981 */ /* 0x00c562000c1e1d00 */
[----:B------:R-:W-:Y:S02]  /*5240*/  LEA.HI.X R147, R178, R83, R177, 0x1, P0 ;  /* 0x00000053b2937211 */ /* 0x000fe400000f0cb1 */
[----:B------:R-:W-:Y:S11]  /*5250*/  ISETP.GE.AND P0, PT, R100, UR4, PT ;  /* 0x0000000464007c0c */ /* 0x000ff6000bf06270 */
[----:B------:R-:W-:Y:S02]  /*5260*/  @!UPT UIADD3 URZ, URZ, URZ, URZ ;  /* 0x0000003f3f3ff290 */ /* 0x000fe4000fffe03f */
[----:B------:R-:W-:Y:S05]  /*5270*/  @P0 BRA `(.L_x_5582) ;  /* 0x0000000400400947 */ /* 0x000fea0003800000 */
[----:B------:R-:W-:Y:S01]  /*5280*/  ISETP.GE.AND P0, PT, R100, R47, PT ;  /* 0x0000002f6400720c */ /* 0x000fe20003f06270 */
[----:B------:R-:W-:Y:S01]  /*5290*/  IMAD.MOV.U32 R148, RZ, RZ, R47 ;  /* 0x000000ffff947224 */ /* 0x000fe200078e002f */
        /* <DEDUP_REMOVED lines=8> */
[----:B------:R-:W-:Y:S05]  /*5320*/  @P0 IMAD R148, RZ, RZ, -UR27 ;  /* 0x8000001bff940e24 */ /* 0x000fea000f8e02ff */
[C---:B------:R-:W-:Y:S02]  /*5330*/  LEA R16, P1, R148.reuse, R150, 0x1 ;  /* 0x0000009694107211 */ /* 0x040fe400078208ff */
[----:B--2---:R-:W-:Y:S01]  /*5340*/  MOV R150, RZ ;  /* 0x000000ff00967202 */ /* 0x004fe20000000f00 */
[----:B------:R-:W-:Y:S01]  /*5350*/  @P0 IMAD R150, RZ, RZ, -UR27 ;  /* 0x8000001bff960e24 */ /* 0x000fe2000f8e02ff */
[----:B------:R-:W-:Y:S01]  /*5360*/  LEA.HI.X.SX32 R17, R148, R151, 0x1, P1 ;  /* 0x0000009794117211 */ /* 0x000fe200008f0eff */
[----:B------:R-:W-:Y:S01]  /*5370*/  IMAD.MOV.U32 R148, RZ, RZ, RZ ;  /* 0x000000ffff947224 */ /* 0x000fe200078e00ff */
[----:B------:R-:W-:Y:S02]  /*5380*/  @P0 IADD3 R148, RZ, -UR27, RZ ;  /* 0x8000001bff940c10 */ /* 0x000fe4000fffe0ff */
[C---:B------:R-:W-:Y:S02]  /*5390*/  IADD3 R151, P1, R111.reuse, R150, RZ ;  /* 0x000000966f977210 */ /* 0x040fe40007f3e0ff */
[----:B------:R-:W2:Y:S02]  /*53a0*/  LDG.E.128 R16, desc[UR6][R16.64] ;  /* 0x0000000610107981 */ /* 0x000ea4000c1e1d00 */
[----:B------:R-:W-:Y:S02]  /*53b0*/  LEA.HI.X.SX32 R150, R150, R104, 0x1, P1 ;  /* 0x0000006896967211 */ /* 0x000fe400008f0eff */
[----:B------:R-:W-:Y:S04]  /*53c0*/  IADD3 R149, P1, R111, R148, RZ ;  /* 0x000000946f957210 */ /* 0x000fe80007f3e0ff */
[----:B------:R-:W-:Y:S02]  /*53d0*/  LEA.HI.X.SX32 R148, R148, R104, 0x1, P1 ;  /* 0x0000006894947211 */ /* 0x000fe400008f0eff */
[C---:B------:R-:W-:Y:S04]  /*53e0*/  LEA R152, P1, R151.reuse, R90, 0x1 ;  /* 0x0000005a97987211 */ /* 0x040fe800078208ff */
[----:B------:R-:W-:Y:S02]  /*53f0*/  LEA.HI.X R153, R151, R91, R150, 0x1, P1 ;  /* 0x0000005b97997211 */ /* 0x000fe400008f0c96 */
[C---:B------:R-:W-:Y:S04]  /*5400*/  LEA R32, P1, R149.reuse, R92, 0x1 ;  /* 0x0000005c95207211 */ /* 0x040fe800078208ff */
[----:B------:R-:W-:Y:S02]  /*5410*/  LEA.HI.X R33, R149, R93, R148, 0x1, P1 ;  /* 0x0000005d95217211 */ /* 0x000fe400008f0c94 */
[----:B------:R-:W3:Y:S08]  /*5420*/  LDG.E.128 R148, desc[UR6][R152.64] ;  /* 0x0000000698947981 */ /* 0x000ef0000c1e1d00 */
[----:B------:R-:W4:Y:S01]  /*5430*/  LDG.E.128 R48, desc[UR6][R32.64] ;  /* 0x0000000620307981 */ /* 0x000f22000c1e1d00 */
[C---:B--2---:R-:W-:Y:S01]  /*5440*/  LOP3.LUT R26, R16.reuse, 0xffff0000, RZ, 0xc0, !PT ;  /* 0xffff0000101a7812 */ /* 0x044fe200078ec0ff */
[----:B------:R-:W-:Y:S01]  /*5450*/  IMAD.U32 R28, R16, 0x10000, RZ ;  /* 0x00010000101c7824 */ /* 0x000fe200078e00ff */
[C---:B------:R-:W-:Y:S01]  /*5460*/  SHF.L.U32 R24, R17.reuse, 0x10, RZ ;  /* 0x0000001011187819 */ /* 0x040fe200000006ff */
[C---:B------:R-:W-:Y:S01]  /*5470*/  IMAD.U32 R22, R18.reuse, 0x10000, RZ ;  /* 0x0001000012167824 */ /* 0x040fe200078e00ff */
[----:B------:R-:W-:Y:S02]  /*5480*/  LOP3.LUT R25, R17, 0xffff0000, RZ, 0xc0, !PT ;  /* 0xffff000011197812 */ /* 0x000fe400078ec0ff */
[----:B------:R-:W-:Y:S02]  /*5490*/  LOP3.LUT R17, R18, 0xffff0000, RZ, 0xc0, !PT ;  /* 0xffff000012117812 */ /* 0x000fe400078ec0ff */
[C---:B------:R-:W-:Y:S02]  /*54a0*/  SHF.L.U32 R16, R19.reuse, 0x10, RZ ;  /* 0x0000001013107819 */ /* 0x040fe400000006ff */
[----:B------:R-:W-:Y:S02]  /*54b0*/  LOP3.LUT R19, R19, 0xffff0000, RZ, 0xc0, !PT ;  /* 0xffff000013137812 */ /* 0x000fe400078ec0ff */
[C---:B---3--:R-:W-:Y:S01]  /*54c0*/  LOP3.LUT R23, R148.reuse, 0xffff0000, RZ, 0xc0, !PT ;  /* 0xffff000094177812 */ /* 0x048fe200078ec0ff */
[----:B------:R-:W-:Y:S01]  /*54d0*/  IMAD.U32 R27, R148, 0x10000, RZ ;  /* 0x00010000941b7824 */ /* 0x000fe200078e00ff */
[C---:B------:R-:W-:Y:S01]  /*54e0*/  LOP3.LUT R20, R149.reuse, 0xffff0000, RZ, 0xc0, !PT ;  /* 0xffff000095147812 */ /* 0x040fe200078ec0ff */
[----:B------:R-:W-:Y:S01]  /*54f0*/  IMAD.U32 R21, R149, 0x10000, RZ ;  /* 0x0001000095157824 */ /* 0x000fe200078e00ff */
[C---:B------:R-:W-:Y:S01]  /*5500*/  SHF.L.U32 R15, R150.reuse, 0x10, RZ ;  /* 0x00000010960f7819 */ /* 0x040fe200000006ff */
[----:B------:R-:W-:Y:S01]  /*5510*/  @!P0 FADD.FTZ R27, -R27, -RZ ;  /* 0x800000ff1b1b8221 */ /* 0x000fe20000010100 */
[----:B------:R-:W-:Y:S01]  /*5520*/  LOP3.LUT R14, R150, 0xffff0000, RZ, 0xc0, !PT ;  /* 0xffff0000960e7812 */ /* 0x000fe200078ec0ff */
[----:B------:R-:W-:Y:S01]  /*5530*/  @!P0 FADD.FTZ R23, -R23, -RZ ;  /* 0x800000ff17178221 */ /* 0x000fe20000010100 */
[C---:B------:R-:W-:Y:S01]  /*5540*/  IMAD.U32 R13, R151.reuse, 0x10000, RZ ;  /* 0x00010000970d7824 */ /* 0x040fe200078e00ff */
[----:B------:R-:W-:Y:S01]  /*5550*/  LOP3.LUT R12, R151, 0xffff0000, RZ, 0xc0, !PT ;  /* 0xffff0000970c7812 */ /* 0x000fe200078ec0ff */
[----:B------:R-:W-:Y:S01]  /*5560*/  @!P0 FADD.FTZ R21, -R21, -RZ ;  /* 0x800000ff15158221 */ /* 0x000fe20000010100 */
[----:B------:R-:W-:Y:S01]  /*5570*/  @!P0 FADD.FTZ R20, -R20, -RZ ;  /* 0x800000ff14148221 */ /* 0x000fe20000010100 */
[----:B------:R-:W-:Y:S01]  /*5580*/  @!P0 FADD.FTZ R15, -R15, -RZ ;  /* 0x800000ff0f0f8221 */ /* 0x000fe20000010100 */
[----:B----4-:R-:W-:Y:S01]  /*5590*/  LOP3.LUT R32, R48, 0xffff0000, RZ, 0xc0, !PT ;  /* 0xffff000030207812 */ /* 0x010fe200078ec0ff */
[----:B------:R-:W-:Y:S01]  /*55a0*/  FMUL.FTZ R0, R28, R27 ;  /* 0x0000001b1c007220 */ /* 0x000fe20000410000 */
[----:B------:R-:W-:Y:S02]  /*55b0*/  IMAD.U32 R30, R48, 0x10000, RZ ;  /* 0x00010000301e7824 */ /* 0x000fe400078e00ff */
[----:B------:R-:W-:Y:S01]  /*55c0*/  @!P0 FADD.FTZ R14, -R14, -RZ ;  /* 0x800000ff0e0e8221 */ /* 0x000fe20000010100 */
[----:B------:R-:W-:Y:S01]  /*55d0*/  SHF.L.U32 R33, R49, 0x10, RZ ;  /* 0x0000001031217819 */ /* 0x000fe200000006ff */
[----:B------:R-:W-:Y:S01]  /*55e0*/  FMUL.FTZ R2, R26, R23 ;  /* 0x000000171a027220 */ /* 0x000fe20000410000 */
[----:B------:R-:W-:Y:S01]  /*55f0*/  @!P0 FADD.FTZ R13, -R13, -RZ ;  /* 0x800000ff0d0d8221 */ /* 0x000fe20000010100 */
[----:B------:R-:W-:Y:S01]  /*5600*/  LOP3.LUT R36, R49, 0xffff0000, RZ, 0xc0, !PT ;  /* 0xffff000031247812 */ /* 0x000fe200078ec0ff */
[----:B------:R-:W-:Y:S01]  /*5610*/  FMUL.FTZ R3, R24, R21 ;  /* 0x0000001518037220 */ /* 0x000fe20000410000 */
[----:B------:R-:W-:Y:S01]  /*5620*/  @!P0 FADD.FTZ R12, -R12, -RZ ;  /* 0x800000ff0c0c8221 */ /* 0x000fe20000010100 */
[----:B------:R-:W-:Y:S01]  /*5630*/  LOP3.LUT R40, R50, 0xffff0000, RZ, 0xc0, !PT ;  /* 0xffff000032287812 */ /* 0x000fe200078ec0ff */
[----:B------:R-:W-:Y:S01]  /*5640*/  FMUL.FTZ R4, R25, R20 ;  /* 0x0000001419047220 */ /* 0x000fe20000410000 */
[----:B------:R-:W-:Y:S01]  /*5650*/  FMUL.FTZ R5, R22, R15 ;  /* 0x0000000f16057220 */ /* 0x000fe20000410000 */
[----:B------:R-:W-:Y:S01]  /*5660*/  SHF.L.U32 R41, R51, 0x10, RZ ;  /* 0x0000001033297819 */ /* 0x000fe200000006ff */
[----:B------:R-:W-:Y:S02]  /*5670*/  IMAD.U32 R37, R50, 0x10000, RZ ;  /* 0x0001000032257824 */ /* 0x000fe400078e00ff */
[----:B------:R-:W-:Y:S01]  /*5680*/  FFMA.FTZ R0, R29, R30, R0 ;  /* 0x0000001e1d007223 */ /* 0x000fe20000010000 */
[----:B------:R-:W-:Y:S01]  /*5690*/  FMUL.FTZ R6, R17, R14 ;  /* 0x0000000e11067220 */ /* 0x000fe20000410000 */
[----:B------:R-:W-:Y:S01]  /*56a0*/  LOP3.LUT R44, R51, 0xffff0000, RZ, 0xc0, !PT ;  /* 0xffff0000332c7812 */ /* 0x000fe200078ec0ff */
[----:B------:R-:W-:Y:S01]  /*56b0*/  FFMA.FTZ R2, R31, R32, R2 ;  /* 0x000000201f027223 */ /* 0x000fe20000010002 */
[----:B------:R-:W-:Y:S01]  /*56c0*/  FMUL.FTZ R7, R16, R13 ;  /* 0x0000000d10077220 */ /* 0x000fe20000410000 */
        /* <DEDUP_REMOVED lines=11> */
.L_x_5582:
[----:B------:R-:W-:Y:S05]  /*5780*/  BSYNC B0 ;  /* 0x0000000000007941 */ /* 0x000fea0003800000 */
.L_x_5581:
[----:B-----5:R4:W-:Y:S02]  /*5790*/  STG.E.128 desc[UR6][R146.64], R40 ;  /* 0x0000002892007986 */ /* 0x0209e4000c101d06 */
.L_x_5580:
[----:B------:R-:W-:Y:S05]  /*57a0*/  BSYNC B1 ;  /* 0x0000000000017941 */ /* 0x000fea0003800000 */
.L_x_5579:
[----:B------:R-:W-:Y:S04]  /*57b0*/  BSSY B1, `(.L_x_5583) ;  /* 0x000005d000017945 */ /* 0x000fe80003800000 */
[----:B------:R-:W-:Y:S05]  /*57c0*/  @P5 BRA `(.L_x_5584) ;  /* 0x00000004006c5947 */ /* 0x000fea0003800000 */
[C---:B--2---:R-:W-:Y:S01]  /*57d0*/  LEA R150, P0, R69.reuse, R88, 0x1 ;  /* 0x0000005845967211 */ /* 0x044fe200078008ff */
[----:B------:R-:W-:Y:S03]  /*57e0*/  BSSY B0, `(.L_x_5585) ;  /* 0x0000058000007945 */ /* 0x000fe60003800000 */
[----:B------:R-:W-:Y:S02]  /*57f0*/  LEA.HI.X R151, R69, R89, R68, 0x1, P0 ;  /* 0x0000005945977211 */ /* 0x000fe400000f0c44 */
[C---:B----4-:R-:W-:Y:S03]  /*5800*/  LEA R146, P0, R140.reuse, R82, 0x1 ;  /* 0x000000528c927211 */ /* 0x050fe600078008ff */
[----:B---3--:R2:W5:Y:S01]  /*5810*/  LDG.E.128 R40, desc[UR6][R150.64] ;  /* 0x0000000696287981 */ /* 0x008562000c1e1d00 */
        /* <DEDUP_REMOVED lines=21> */
[----:B------:R-:W-:Y:S02]  /*5970*/  IADD3 R151, P1, R110, R150, RZ ;  /* 0x000000966e977210 */ /* 0x000fe40007f3e0ff */
[----:B------:R-:W2:Y:S02]  /*5980*/  LDG.E.128 R16, desc[UR6][R16.64] ;  /* 0x0000000610107981 */ /* 0x000ea4000c1e1d00 */
[-C--:B------:R-:W-:Y:S02]  /*5990*/  LEA.HI.X.SX32 R150, R150, R103.reuse, 0x1, P1 ;  /* 0x0000006796967211 */ /* 0x080fe400008f0eff */
        /* <DEDUP_REMOVED lines=60> */
.L_x_5586:
[----:B------:R-:W-:Y:S05]  /*5d60*/  BSYNC B0 ;  /* 0x0000000000007941 */ /* 0x000fea0003800000 */
.L_x_5585:
[----:B-----5:R3:W-:Y:S02]  /*5d70*/  STG.E.128 desc[UR6][R146.64], R40 ;  /* 0x0000002892007986 */ /* 0x0207e4000c101d06 */
.L_x_5584:
[----:B------:R-:W-:Y:S05]  /*5d80*/  BSYNC B1 ;  /* 0x0000000000017941 */ /* 0x000fea0003800000 */
.L_x_5583:
[----:B------:R-:W-:Y:S04]  /*5d90*/  BSSY B1, `(.L_x_5587) ;  /* 0x0000060000017945 */ /* 0x000fe80003800000 */
[----:B------:R-:W-:Y:S05]  /*5da0*/  @P3 BRA `(.L_x_5588) ;  /* 0x0000000400783947 */ /* 0x000fea0003800000 */
[----:B------:R-:W1:Y:S01]  /*5db0*/  LDC.64 R2, c[0x0][0x338] ;  /* 0x0000ce00ff027b82 */ /* 0x000e620000000a00 */
[----:B------:R-:W-:Y:S01]  /*5dc0*/  ISETP.GE.AND P0, PT, R100, UR4, PT ;  /* 0x0000000464007c0c */ /* 0x000fe2000bf06270 */
[----:B------:R-:W-:Y:S01]  /*5dd0*/  BSSY B0, `(.L_x_5589) ;  /* 0x000005a000007945 */ /* 0x000fe20003800000 */
[----:B-1----:R-:W-:Y:S04]  /*5de0*/  IMAD.WIDE.U32 R148, R2, 0x60, R88 ;  /* 0x0000006002947825 */ /* 0x002fe800078e0058 */
[----:B------:R-:W-:Y:S05]  /*5df0*/  IMAD R3, R3, 0x60, RZ ;  /* 0x0000006003037824 */ /* 0x000fea00078e02ff */
[----:B------:R-:W-:Y:S02]  /*5e00*/  IADD3 R149, R149, R3, RZ ;  /* 0x0000000395957210 */ /* 0x000fe40007ffe0ff */
[----:B------:R-:W1:Y:S03]  /*5e10*/  LDC.64 R2, c[0x0][0x248] ;  /* 0x00009200ff027b82 */ /* 0x000e660000000a00 */
[----:B--234-:R2:W5:Y:S01]  /*5e20*/  LDG.E.128 R40, desc[UR6][R148.64] ;  /* 0x0000000694287981 */ /* 0x01c562000c1e1d00 */
[----:B-1----:R-:W-:Y:S04]  /*5e30*/  IMAD.WIDE.U32 R146, R2, 0x60, R82 ;  /* 0x0000006002927825 */ /* 0x002fe800078e0052 */
[----:B------:R-:W-:Y:S05]  /*5e40*/  IMAD R3, R3, 0x60, RZ ;  /* 0x0000006003037824 */ /* 0x000fea00078e02ff */
[----:B------:R-:W-:Y:S01]  /*5e50*/  IADD3 R147, R147, R3, RZ ;  /* 0x0000000393937210 */ /* 0x000fe20007ffe0ff */
[----:B--2---:R-:W-:Y:S06]  /*5e60*/  @P0 BRA `(.L_x_5590) ;  /* 0x0000000400400947 */ /* 0x004fec0003800000 */
[----:B------:R-:W-:Y:S01]  /*5e70*/  ISETP.GE.AND P0, PT, R100, R47, PT ;  /* 0x0000002f6400720c */ /* 0x000fe20003f06270 */
[----:B------:R-:W-:Y:S01]  /*5e80*/  IMAD.MOV.U32 R44, RZ, RZ, R47 ;  /* 0x000000ffff2c7224 */ /* 0x000fe200078e002f */
[C---:B-----5:R-:W-:Y:S01]  /*5e90*/  LOP3.LUT R31, R40.reuse, 0xffff0000, RZ, 0xc0, !PT ;  /* 0xffff0000281f7812 */ /* 0x060fe200078ec0ff */
[----:B------:R-:W-:Y:S01]  /*5ea0*/  IMAD.U32 R29, R40, 0x10000, RZ ;  /* 0x00010000281d7824 */ /* 0x000fe200078e00ff */
[C---:B------:R-:W-:Y:S01]  /*5eb0*/  LOP3.LUT R35, R41.reuse, 0xffff0000, RZ, 0xc0, !PT ;  /* 0xffff000029237812 */ /* 0x040fe200078ec0ff */
[----:B------:R-:W-:Y:S01]  /*5ec0*/  IMAD.U32 R32, R41, 0x10000, RZ ;  /* 0x0001000029207824 */ /* 0x000fe200078e00ff */
[C---:B------:R-:W-:Y:S01]  /*5ed0*/  SHF.L.U32 R36, R42.reuse, 0x10, RZ ;  /* 0x000000102a247819 */ /* 0x040fe200000006ff */
[C---:B------:R-:W-:Y:S01]  /*5ee0*/  IMAD.U32 R40, R43.reuse, 0x10000, RZ ;  /* 0x000100002b287824 */ /* 0x040fe200078e00ff */
[----:B------:R-:W-:Y:S02]  /*5ef0*/  LOP3.LUT R39, R42, 0xffff0000, RZ, 0xc0, !PT ;  /* 0xffff00002a277812 */ /* 0x000fe400078ec0ff */
[----:B------:R-:W-:Y:S03]  /*5f00*/  LOP3.LUT R43, R43, 0xffff0000, RZ, 0xc0, !PT ;  /* 0xffff00002b2b7812 */ /* 0x000fe600078ec0ff */
[----:B------:R-:W-:Y:S05]  /*5f10*/  @P0 IMAD R44, RZ, RZ, -UR27 ;  /* 0x8000001bff2c0e24 */ /* 0x000fea000f8e02ff */
[C---:B------:R-:W-:Y:S02]  /*5f20*/  LEA R12, P1, R44.reuse, R148, 0x1 ;  /* 0x000000942c0c7211 */ /* 0x040fe400078208ff */
[----:B------:R-:W-:Y:S01]  /*5f30*/  MOV R148, RZ ;  /* 0x000000ff00947202 */ /* 0x000fe20000000f00 */
[----:B------:R-:W-:Y:S01]  /*5f40*/  @P0 IMAD R148, RZ, RZ, -UR27 ;  /* 0x8000001bff940e24 */ /* 0x000fe2000f8e02ff */
[----:B------:R-:W-:Y:S01]  /*5f50*/  LEA.HI.X.SX32 R13, R44, R149, 0x1, P1 ;  /* 0x000000952c0d7211 */ /* 0x000fe200008f0eff */
[----:B------:R-:W-:Y:S01]  /*5f60*/  IMAD.MOV.U32 R44, RZ, RZ, RZ ;  /* 0x000000ffff2c7224 */ /* 0x000fe200078e00ff */
[----:B------:R-:W-:Y:S02]  /*5f70*/  @P0 IADD3 R44, RZ, -UR27, RZ ;  /* 0x8000001bff2c0c10 */ /* 0x000fe4000fffe0ff */
[C---:B------:R-:W-:Y:S01]  /*5f80*/  IADD3 R151, P1, R109.reuse, R148, RZ ;  /* 0x000000946d977210 */ /* 0x040fe20007f3e0ff */
[----:B------:R-:W2:Y:S03]  /*5f90*/  LDG.E.128 R20, desc[UR6][R12.64] ;  /* 0x000000060c147981 */ /* 0x000ea6000c1e1d00 */
        /* <DEDUP_REMOVED lines=9> */
[C---:B--2---:R-:W-:Y:S01]  /*6030*/  SHF.L.U32 R15, R23.reuse, 0x10, RZ ;  /* 0x00000010170f7819 */ /* 0x044fe200000006ff */
[----:B------:R-:W-:Y:S01]  /*6040*/  IMAD.U32 R18, R22, 0x10000, RZ ;  /* 0x0001000016127824 */ /* 0x000fe200078e00ff */
[----:B------:R-:W-:Y:S01]  /*6050*/  LOP3.LUT R13, R23, 0xffff0000, RZ, 0xc0, !PT ;  /* 0xffff0000170d7812 */ /* 0x000fe200078ec0ff */
[----:B------:R-:W-:Y:S01]  /*6060*/  IMAD.U32 R25, R20, 0x10000, RZ ;  /* 0x0001000014197824 */ /* 0x000fe200078e00ff */
[----:B------:R-:W-:Y:S02]  /*6070*/  LOP3.LUT R17, R22, 0xffff0000, RZ, 0xc0, !PT ;  /* 0xffff000016117812 */ /* 0x000fe400078ec0ff */
[----:B------:R-:W-:Y:S02]  /*6080*/  LOP3.LUT R24, R20, 0xffff0000, RZ, 0xc0, !PT ;  /* 0xffff000014187812 */ /* 0x000fe400078ec0ff */
[C---:B------:R-:W-:Y:S02]  /*6090*/  SHF.L.U32 R20, R21.reuse, 0x10, RZ ;  /* 0x0000001015147819 */ /* 0x040fe400000006ff */
[----:B------:R-:W-:Y:S02]  /*60a0*/  LOP3.LUT R19, R21, 0xffff0000, RZ, 0xc0, !PT ;  /* 0xffff000015137812 */ /* 0x000fe400078ec0ff */
[C---:B---3--:R-:W-:Y:S01]  /*60b0*/  LOP3.LUT R27, R148.reuse, 0xffff0000, RZ, 0xc0, !PT ;  /* 0xffff0000941b7812 */ /* 0x048fe200078ec0ff */
[----:B------:R-:W-:Y:S01]  /*60c0*/  IMAD.U32 R26, R148, 0x10000, RZ ;  /* 0x00010000941a7824 */ /* 0x000fe200078e00ff */
        /* <DEDUP_REMOVED lines=11> */
[C---:B----4-:R-:W-:Y:S01]  /*6180*/  LOP3.LUT R30, R48.reuse, 0xffff0000, RZ, 0xc0, !PT ;  /* 0xffff0000301e7812 */ /* 0x050fe200078ec0ff */
[----:B------:R-:W-:Y:S01]  /*6190*/  @!P0 FADD.FTZ R21, -R21, -RZ ;  /* 0x800000ff15158221 */ /* 0x000fe20000010100 */
[----:B------:R-:W-:Y:S02]  /*61a0*/  IMAD.U32 R28, R48, 0x10000, RZ ;  /* 0x00010000301c7824 */ /* 0x000fe400078e00ff */
[----:B------:R-:W-:Y:S01]  /*61b0*/  FMUL.FTZ R2, R24, R27 ;  /* 0x0000001b18027220 */ /* 0x000fe20000410000 */
[C---:B------:R-:W-:Y:S01]  /*61c0*/  SHF.L.U32 R33, R49.reuse, 0x10, RZ ;  /* 0x0000001031217819 */ /* 0x040fe200000006ff */
[----:B------:R-:W-:Y:S01]  /*61d0*/  @!P0 FADD.FTZ R16, -R16, -RZ ;  /* 0x800000ff10108221 */ /* 0x000fe20000010100 */
[----:B------:R-:W-:Y:S01]  /*61e0*/  FMUL.FTZ R3, R20, R23 ;  /* 0x0000001714037220 */ /* 0x000fe20000410000 */
[----:B------:R-:W-:Y:S01]  /*61f0*/  LOP3.LUT R34, R49, 0xffff0000, RZ, 0xc0, !PT ;  /* 0xffff000031227812 */ /* 0x000fe200078ec0ff */
[----:B------:R-:W-:Y:S01]  /*6200*/  @!P0 FADD.FTZ R14, -R14, -RZ ;  /* 0x800000ff0e0e8221 */ /* 0x000fe20000010100 */
[----:B------:R-:W-:Y:S01]  /*6210*/  FMUL.FTZ R4, R19, R22 ;  /* 0x0000001613047220 */ /* 0x000fe20000410000 */
[----:B------:R-:W-:Y:S01]  /*6220*/  LOP3.LUT R38, R50, 0xffff0000, RZ, 0xc0, !PT ;  /* 0xffff000032267812 */ /* 0x000fe200078ec0ff */
[----:B------:R-:W-:Y:S01]  /*6230*/  @!P0 FADD.FTZ R12, -R12, -RZ ;  /* 0x800000ff0c0c8221 */ /* 0x000fe20000010100 */
        /* <DEDUP_REMOVED lines=13> */
[----:B------:R-:W-:Y:S01]  /*6310*/  FFMA.FTZ R7, R40, R41, R7 ;  /* 0x0000002928077223 */ /* 0x000fe20000010007 */
[----:B------:R-:W-:Y:S01]  /*6320*/  F2FP.BF16.F32.PACK_AB R40, R2, R0 ;  /* 0x000000000228723e */ /* 0x000fe200000010ff */
[----:B------:R-:W-:Y:S01]  /*6330*/  FFMA.FTZ R8, R43, R42, R8 ;  /* 0x0000002a2b087223 */ /* 0x000fe20000010008 */
[----:B------:R-:W-:Y:S02]  /*6340*/  F2FP.BF16.F32.PACK_AB R41, R4, R3 ;  /* 0x000000030429723e */ /* 0x000fe400000010ff */
[----:B------:R-:W-:Y:S02]  /*6350*/  F2FP.BF16.F32.PACK_AB R42, R6, R5 ;  /* 0x00000005062a723e */ /* 0x000fe400000010ff */
[----:B------:R-:W-:Y:S02]  /*6360*/  F2FP.BF16.F32.PACK_AB R43, R8, R7 ;  /* 0x00000007082b723e */ /* 0x000fe400000010ff */
.L_x_5590:
[----:B------:R-:W-:Y:S05]  /*6370*/  BSYNC B0 ;  /* 0x0000000000007941 */ /* 0x000fea0003800000 */
.L_x_5589:
[----:B-----5:R1:W-:Y:S02]  /*6380*/  STG.E.128 desc[UR6][R146.64], R40 ;  /* 0x0000002892007986 */ /* 0x0203e4000c101d06 */
.L_x_5588:
[----:B------:R-:W-:Y:S05]  /*6390*/  BSYNC B1 ;  /* 0x0000000000017941 */ /* 0x000fea0003800000 */
.L_x_5587:
[----:B------:R-:W-:Y:S01]  /*63a0*/  ISETP.NE.AND P0, PT, R145, RZ, PT ;  /* 0x000000ff9100720c */ /* 0x000fe20003f05270 */
[----:B------:R-:W-:Y:S11]  /*63b0*/  BSSY B1, `(.L_x_5591) ;  /* 0x000005d000017945 */ /* 0x000ff60003800000 */
[----:B------:R-:W-:Y:S01]  /*63c0*/  @!UPT UIADD3 URZ, URZ, URZ, URZ ;  /* 0x0000003f3f3ff290 */ /* 0x000fe2000fffe03f */
[----:B------:R-:W-:Y:S05]  /*63d0*/  @P0 BRA `(.L_x_5592) ;  /* 0x0000000400680947 */ /* 0x000fea0003800000 */
[----:B------:R-:W-:Y:S01]  /*63e0*/  LEA R148, P0, R72, R88, 0x1 ;  /* 0x0000005848947211 */ /* 0x000fe200078008ff */
[----:B------:R-:W-:Y:S01]  /*63f0*/  BSSY B0, `(.L_x_5593) ;  /* 0x0000057000007945 */ /* 0x000fe20003800000 */
[----:B------:R-:W-:Y:S02]  /*6400*/  ISETP.GE.AND P1, PT, R100, UR4, PT ;  /* 0x0000000464007c0c */ /* 0x000fe4000bf26270 */
[----:B------:R-:W-:Y:S02]  /*6410*/  LEA.HI.X R149, R72, R89, R71, 0x1, P0 ;  /* 0x0000005948957211 */ /* 0x000fe400000f0c47 */
[C---:B-1-34-:R-:W-:Y:S03]  /*6420*/  LEA R146, P0, R142.reuse, R82, 0x1 ;  /* 0x000000528e927211 */ /* 0x05afe600078008ff */
[----:B--2---:R1:W5:Y:S01]  /*6430*/  LDG.E.128 R40, desc[UR6][R148.64] ;  /* 0x0000000694287981 */ /* 0x004362000c1e1d00 */
[----:B------:R-:W-:Y:S05]  /*6440*/  LEA.HI.X R147, R142, R83, R73, 0x1, P0 ;  /* 0x000000538e937211 */ /* 0x000fea00000f0c49 */
[----:B------:R-:W-:Y:S05]  /*6450*/  @P1 BRA `(.L_x_5594) ;  /* 0x0000000400401947 */ /* 0x000fea0003800000 */
[----:B------:R-:W-:Y:S01]  /*6460*/  ISETP.GE.AND P0, PT, R100, R47, PT ;  /* 0x0000002f6400720c */ /* 0x000fe20003f06270 */
[----:B------:R-:W-:Y:S01]  /*6470*/  IMAD.MOV.U32 R145, RZ, RZ, R47 ;  /* 0x000000ffff917224 */ /* 0x000fe200078e002f */
[----:B------:R-:W-:Y:S01]  /*6480*/  MOV R44, RZ ;  /* 0x000000ff002c7202 */ /* 0x000fe20000000f00 */
[C---:B-----5:R-:W-:Y:S01]  /*6490*/  IMAD.U32 R29, R40.reuse, 0x10000, RZ ;  /* 0x00010000281d7824 */ /* 0x060fe200078e00ff */
[----:B------:R-:W-:Y:S01]  /*64a0*/  LOP3.LUT R31, R40, 0xffff0000, RZ, 0xc0, !PT ;  /* 0xffff0000281f7812 */ /* 0x000fe200078ec0ff */
[C---:B------:R-:W-:Y:S01]  /*64b0*/  IMAD.U32 R32, R41.reuse, 0x10000, RZ ;  /* 0x0001000029207824 */ /* 0x040fe200078e00ff */
[----:B------:R-:W-:Y:S01]  /*64c0*/  LOP3.LUT R35, R41, 0xffff0000, RZ, 0xc0, !PT ;  /* 0xffff000029237812 */ /* 0x000fe200078ec0ff */
[C---:B------:R-:W-:Y:S01]  /*64d0*/  IMAD.U32 R40, R43.reuse, 0x10000, RZ ;  /* 0x000100002b287824 */ /* 0x040fe200078e00ff */
[C---:B------:R-:W-:Y:S02]  /*64e0*/  SHF.L.U32 R36, R42.reuse, 0x10, RZ ;  /* 0x000000102a247819 */ /* 0x040fe400000006ff */
[----:B------:R-:W-:Y:S02]  /*64f0*/  LOP3.LUT R39, R42, 0xffff0000, RZ, 0xc0, !PT ;  /* 0xffff00002a277812 */ /* 0x000fe400078ec0ff */
[----:B------:R-:W-:Y:S01]  /*6500*/  LOP3.LUT R43, R43, 0xffff0000, RZ, 0xc0, !PT ;  /* 0xffff00002b2b7812 */ /* 0x000fe200078ec0ff */
[----:B------:R-:W-:Y:S02]  /*6510*/  @P0 IMAD R145, RZ, RZ, -UR27 ;  /* 0x8000001bff910e24 */ /* 0x000fe4000f8e02ff */
[----:B------:R-:W-:Y:S03]  /*6520*/  @P0 IMAD R44, RZ, RZ, -UR27 ;  /* 0x8000001bff2c0e24 */ /* 0x000fe6000f8e02ff */
[C---:B------:R-:W-:Y:S04]  /*6530*/  LEA R12, P1, R145.reuse, R148, 0x1 ;  /* 0x00000094910c7211 */ /* 0x040fe800078208ff */
[----:B------:R-:W-:Y:S02]  /*6540*/  LEA.HI.X.SX32 R13, R145, R149, 0x1, P1 ;  /* 0x00000095910d7211 */ /* 0x000fe400008f0eff */
[----:B------:R-:W-:Y:S03]  /*6550*/  IADD3 R145, P1, R108, R44, RZ ;  /* 0x0000002c6c917210 */ /* 0x000fe60007f3e0ff */
[----:B------:R-:W2:Y:S01]  /*6560*/  LDG.E.128 R20, desc[UR6][R12.64] ;  /* 0x000000060c147981 */ /* 0x000ea2000c1e1d00 */
[----:B------:R-:W-:Y:S02]  /*6570*/  LEA.HI.X.SX32 R44, R44, R99, 0x1, P1 ;  /* 0x000000632c2c7211 */ /* 0x000fe400008f0eff */
[C---:B-1----:R-:W-:Y:S04]  /*6580*/  LEA R148, P1, R145.reuse, R90, 0x1 ;  /* 0x0000005a91947211 */ /* 0x042fe800078208ff */
[----:B------:R-:W-:Y:S01]  /*6590*/  LEA.HI.X R149, R145, R91, R44, 0x1, P1 ;  /* 0x0000005b91957211 */ /* 0x000fe200008f0c2c */
[----:B------:R-:W-:Y:S01]  /*65a0*/  IMAD.MOV.U32 R44, RZ, RZ, RZ ;  /* 0x000000ffff2c7224 */ /* 0x000fe200078e00ff */
[----:B------:R-:W-:Y:S04]  /*65b0*/  @P0 IADD3 R44, RZ, -UR27, RZ ;  /* 0x8000001bff2c0c10 */ /* 0x000fe8000fffe0ff */
[----:B------:R-:W-:Y:S01]  /*65c0*/  IADD3 R145, P1, R108, R44, RZ ;  /* 0x0000002c6c917210 */ /* 0x000fe20007f3e0ff */
[----:B------:R-:W3:Y:S03]  /*65d0*/  LDG.E.128 R148, desc[UR6][R148.64] ;  /* 0x0000000694947981 */ /* 0x000ee6000c1e1d00 */
[----:B------:R-:W-:Y:S02]  /*65e0*/  LEA.HI.X.SX32 R44, R44, R99, 0x1, P1 ;  /* 0x000000632c2c7211 */ /* 0x000fe400008f0eff */
[C---:B------:R-:W-:Y:S04]  /*65f0*/  LEA R48, P1, R145.reuse, R92, 0x1 ;  /* 0x0000005c91307211 */ /* 0x040fe800078208ff */
[----:B------:R-:W-:Y:S06]  /*6600*/  LEA.HI.X R49, R145, R93, R44, 0x1, P1 ;  /* 0x0000005d91317211 */ /* 0x000fec00008f0c2c */
        /* <DEDUP_REMOVED lines=24> */
[C---:B----4-:R-:W-:Y:S01]  /*6790*/  LOP3.LUT R30, R48.reuse, 0xffff0000, RZ, 0xc0, !PT ;  /* 0xffff0000301e7812 */ /* 0x050fe200078ec0ff */
[----:B------:R-:W-:Y:S01]  /*67a0*/  IMAD.U32 R28, R48, 0x10000, RZ ;  /* 0x00010000301c7824 */ /* 0x000fe200078e00ff */
        /* <DEDUP_REMOVED lines=27> */
.L_x_5594:
[----:B------:R-:W-:Y:S05]  /*6960*/  BSYNC B0 ;  /* 0x0000000000007941 */ /* 0x000fea0003800000 */
.L_x_5593:
[----:B-----5:R2:W-:Y:S02]  /*6970*/  STG.E.128 desc[UR6][R146.64], R40 ;  /* 0x0000002892007986 */ /* 0x0205e4000c101d06 */
.L_x_5592:
[----:B------:R-:W-:Y:S05]  /*6980*/  BSYNC B1 ;  /* 0x0000000000017941 */ /* 0x000fea0003800000 */
.L_x_5591:
[----:B------:R-:W-:Y:S04]  /*6990*/  BSSY B1, `(.L_x_5595) ;  /* 0x0000060000017945 */ /* 0x000fe80003800000 */
[----:B------:R-:W-:Y:S05]  /*69a0*/  @P4 BRA `(.L_x_5596) ;  /* 0x0000000400784947 */ /* 0x000fea0003800000 */
[----:B------:R-:W2:Y:S01]  /*69b0*/  LDC.64 R2, c[0x0][0x338] ;  /* 0x0000ce00ff027b82 */ /* 0x000ea20000000a00 */
[----:B------:R-:W-:Y:S01]  /*69c0*/  ISETP.GE.AND P0, PT, R100, UR4, PT ;  /* 0x0000000464007c0c */ /* 0x000fe2000bf06270 */
[----:B------:R-:W-:Y:S01]  /*69d0*/  BSSY B0, `(.L_x_5597) ;  /* 0x000005a000007945 */ /* 0x000fe20003800000 */
[----:B--2---:R-:W-:Y:S04]  /*69e0*/  IMAD.WIDE.U32 R150, R2, 0xa0, R88 ;  /* 0x000000a002967825 */ /* 0x004fe800078e0058 */
[----:B------:R-:W-:Y:S05]  /*69f0*/  IMAD R3, R3, 0xa0, RZ ;  /* 0x000000a003037824 */ /* 0x000fea00078e02ff */
[----:B------:R-:W-:Y:S02]  /*6a00*/  IADD3 R151, R151, R3, RZ ;  /* 0x0000000397977210 */ /* 0x000fe40007ffe0ff */
[----:B------:R-:W2:Y:S03]  /*6a10*/  LDC.64 R2, c[0x0][0x248] ;  /* 0x00009200ff027b82 */ /* 0x000ea60000000a00 */
[----:B-1-34-:R1:W5:Y:S01]  /*6a20*/  LDG.E.128 R40, desc[UR6][R150.64] ;  /* 0x0000000696287981 */ /* 0x01a362000c1e1d00 */
[----:B--2---:R-:W-:Y:S04]  /*6a30*/  IMAD.WIDE.U32 R146, R2, 0xa0, R82 ;  /* 0x000000a002927825 */ /* 0x004fe800078e0052 */
[----:B------:R-:W-:Y:S05]  /*6a40*/  IMAD R3, R3, 0xa0, RZ ;  /* 0x000000a003037824 */ /* 0x000fea00078e02ff */
[----:B------:R-:W-:Y:S01]  /*6a50*/  IADD3 R147, R147, R3, RZ ;  /* 0x0000000393937210 */ /* 0x000fe20007ffe0ff */
[----:B-1----:R-:W-:Y:S06]  /*6a60*/  @P0 BRA `(.L_x_5598) ;  /* 0x0000000400400947 */ /* 0x002fec0003800000 */
        /* <DEDUP_REMOVED lines=11> */
[----:B------:R-:W-:Y:S01]  /*6b20*/  @P0 IADD3 R148, RZ, -UR27, RZ ;  /* 0x8000001bff940c10 */ /* 0x000fe2000fffe0ff */
[----:B------:R-:W-:Y:S03]  /*6b30*/  @P0 IMAD R44, RZ, RZ, -UR27 ;  /* 0x8000001bff2c0e24 */ /* 0x000fe6000f8e02ff */
[C---:B------:R-:W-:Y:S02]  /*6b40*/  LEA R12, P1, R148.reuse, R150, 0x1 ;  /* 0x00000096940c7211 */ /* 0x040fe400078208ff */
[----:B------:R-:W-:Y:S02]  /*6b50*/  IADD3 R145, P2, R107, R44, RZ ;  /* 0x0000002c6b917210 */ /* 0x000fe40007f5e0ff */
[----:B------:R-:W-:Y:S02]  /*6b60*/  LEA.HI.X.SX32 R13, R148, R151, 0x1, P1 ;  /* 0x00000097940d7211 */ /* 0x000fe400008f0eff */
[----:B------:R-:W-:Y:S02]  /*6b70*/  LEA.HI.X.SX32 R44, R44, R98, 0x1, P2 ;  /* 0x000000622c2c7211 */ /* 0x000fe400010f0eff */
[C---:B------:R-:W-:Y:S01]  /*6b80*/  LEA R150, P1, R145.reuse, R90, 0x1 ;  /* 0x0000005a91967211 */ /* 0x040fe200078208ff */
[----:B------:R-:W2:Y:S03]  /*6b90*/  LDG.E.128 R20, desc[UR6][R12.64] ;  /* 0x000000060c147981 */ /* 0x000ea6000c1e1d00 */
        /* <DEDUP_REMOVED lines=15> */
[----:B------:R-:W-:Y:S02]  /*6c90*/  SHF.L.U32 R20, R21, 0x10, RZ ;  /* 0x0000001015147819 */ /* 0x000fe400000006ff */
[C---:B---3--:R-:W-:Y:S01]  /*6ca0*/  LOP3.LUT R27, R148.reuse, 0xffff0000, RZ, 0xc0, !PT ;  /* 0xffff0000941b7812 */ /* 0x048fe200078ec0ff */
[----:B------:R-:W-:Y:S01]  /*6cb0*/  IMAD.U32 R26, R148, 0x10000, RZ ;  /* 0x00010000941a7824 */ /* 0x000fe200078e00ff */
[C---:B------:R-:W-:Y:S02]  /*6cc0*/  SHF.L.U32 R23, R149.reuse, 0x10, RZ ;  /* 0x0000001095177819 */ /* 0x040fe400000006ff */
[----:B------:R-:W-:Y:S01]  /*6cd0*/  LOP3.LUT R22, R149, 0xffff0000, RZ, 0xc0, !PT ;  /* 0xffff000095167812 */ /* 0x000fe200078ec0ff */
[----:B------:R-:W-:Y:S01]  /*6ce0*/  @!P0 FADD.FTZ R26, -R26, -RZ ;  /* 0x800000ff1a1a8221 */ /* 0x000fe20000010100 */
[----:B------:R-:W-:Y:S01]  /*6cf0*/  LOP3.LUT R19, R21, 0xffff0000, RZ, 0xc0, !PT ;  /* 0xffff000015137812 */ /* 0x000fe200078ec0ff */
[C---:B------:R-:W-:Y:S01]  /*6d00*/  IMAD.U32 R21, R150.reuse, 0x10000, RZ ;  /* 0x0001000096157824 */ /* 0x040fe200078e00ff */
        /* <DEDUP_REMOVED lines=38> */
.L_x_5598:
[----:B------:R-:W-:Y:S05]  /*6f70*/  BSYNC B0 ;  /* 0x0000000000007941 */ /* 0x000fea0003800000 */
.L_x_5597:
[----:B-----5:R1:W-:Y:S02]  /*6f80*/  STG.E.128 desc[UR6][R146.64], R40 ;  /* 0x0000002892007986 */ /* 0x0203e4000c101d06 */
.L_x_5596:
[----:B------:R-:W-:Y:S05]  /*6f90*/  BSYNC B1 ;  /* 0x0000000000017941 */ /* 0x000fea0003800000 */
.L_x_5595:
        /* <DEDUP_REMOVED lines=27> */
[----:B------:R-:W-:Y:S02]  /*7150*/  LEA R12, P1, R148, R150, 0x1 ;  /* 0x00000096940c7211 */ /* 0x000fe400078208ff */
        /* <DEDUP_REMOVED lines=66> */
.L_x_5602:
[----:B------:R-:W-:Y:S05]  /*7580*/  BSYNC B0 ;  /* 0x0000000000007941 */ /* 0x000fea0003800000 */
.L_x_5601:
[----:B-----5:R1:W-:Y:S02]  /*7590*/  STG.E.128 desc[UR6][R146.64], R40 ;  /* 0x0000002892007986 */ /* 0x0203e4000c101d06 */
.L_x_5600:
[----:B------:R-:W-:Y:S05]  /*75a0*/  BSYNC B1 ;  /* 0x0000000000017941 */ /* 0x000fea0003800000 */
.L_x_5599:
[----:B------:R-:W-:Y:S01]  /*75b0*/  ISETP.NE.AND P0, PT, R144, RZ, PT ;  /* 0x000000ff9000720c */ /* 0x000fe20003f05270 */
[----:B------:R-:W-:Y:S11]  /*75c0*/  BSSY B1, `(.L_x_5603) ;  /* 0x0000060000017945 */ /* 0x000ff60003800000 */
[----:B------:R-:W-:Y:S01]  /*75d0*/  @!UPT UIADD3 URZ, URZ, URZ, URZ ;  /* 0x0000003f3f3ff290 */ /* 0x000fe2000fffe03f */
[----:B------:R-:W-:Y:S05]  /*75e0*/  @P0 BRA `(.L_x_5604) ;  /* 0x0000000400740947 */ /* 0x000fea0003800000 */
[----:B------:R-:W1:Y:S01]  /*75f0*/  LDC.64 R2, c[0x0][0x338] ;  /* 0x0000ce00ff027b82 */ /* 0x000e620000000a00 */
[----:B------:R-:W-:Y:S01]  /*7600*/  ISETP.GE.AND P0, PT, R100, UR4, PT ;  /* 0x0000000464007c0c */ /* 0x000fe2000bf06270 */
[----:B------:R-:W-:Y:S01]  /*7610*/  BSSY B0, `(.L_x_5605) ;  /* 0x0000059000007945 */ /* 0x000fe20003800000 */
[----:B-1234-:R-:W-:Y:S04]  /*7620*/  IMAD.WIDE.U32 R146, R2, 0xe0, R88 ;  /* 0x000000e002927825 */ /* 0x01efe800078e0058 */
[----:B------:R-:W-:Y:S05]  /*7630*/  IMAD R3, R3, 0xe0, RZ ;  /* 0x000000e003037824 */ /* 0x000fea00078e02ff */
[----:B------:R-:W-:Y:S02]  /*7640*/  IADD3 R147, R147, R3, RZ ;  /* 0x0000000393937210 */ /* 0x000fe40007ffe0ff */
[----:B------:R-:W1:Y:S03]  /*7650*/  LDC.64 R2, c[0x0][0x248] ;  /* 0x00009200ff027b82 */ /* 0x000e660000000a00 */
[----:B------:R2:W5:Y:S01]  /*7660*/  LDG.E.128 R40, desc[UR6][R146.64] ;  /* 0x0000000692287981 */ /* 0x000562000c1e1d00 */
[----:B-1----:R-:W-:Y:S04]  /*7670*/  IMAD.WIDE.U32 R148, R2, 0xe0, R82 ;  /* 0x000000e002947825 */ /* 0x002fe800078e0052 */
[----:B------:R-:W-:Y:S05]  /*7680*/  IMAD R3, R3, 0xe0, RZ ;  /* 0x000000e003037824 */ /* 0x000fea00078e02ff */
[----:B------:R-:W-:Y:S01]  /*7690*/  IADD3 R149, R149, R3, RZ ;  /* 0x0000000395957210 */ /* 0x000fe20007ffe0ff */
[----:B--2---:R-:W-:Y:S06]  /*76a0*/  @P0 BRA `(.L_x_5606) ;  /* 0x00000004003c0947 */ /* 0x004fec0003800000 */
[----:B------:R-:W-:Y:S01]  /*76b0*/  ISETP.GE.AND P0, PT, R100, R47, PT ;  /* 0x0000002f6400720c */ /* 0x000fe20003f06270 */
[----:B------:R-:W-:Y:S01]  /*76c0*/  IMAD.MOV.U32 R144, RZ, RZ, RZ ;  /* 0x000000ffff907224 */ /* 0x000fe200078e00ff */
[C---:B-----5:R-:W-:Y:S01]  /*76d0*/  SHF.L.U32 R29, R40.reuse, 0x10, RZ ;  /* 0x00000010281d7819 */ /* 0x060fe200000006ff */
[C---:B------:R-:W-:Y:S01]  /*76e0*/  IMAD.U32 R32, R41.reuse, 0x10000, RZ ;  /* 0x0001000029207824 */ /* 0x040fe200078e00ff */
[----:B------:R-:W-:Y:S01]  /*76f0*/  LOP3.LUT R31, R40, 0xffff0000, RZ, 0xc0, !PT ;  /* 0xffff0000281f7812 */ /* 0x000fe200078ec0ff */
[C---:B------:R-:W-:Y:S01]  /*7700*/  IMAD.U32 R36, R42.reuse, 0x10000, RZ ;  /* 0x000100002a247824 */ /* 0x040fe200078e00ff */
[----:B------:R-:W-:Y:S02]  /*7710*/  LOP3.LUT R35, R41, 0xffff0000, RZ, 0xc0, !PT ;  /* 0xffff000029237812 */ /* 0x000fe400078ec0ff */
[----:B------:R-:W-:Y:S02]  /*7720*/  LOP3.LUT R39, R42, 0xffff0000, RZ, 0xc0, !PT ;  /* 0xffff00002a277812 */ /* 0x000fe400078ec0ff */
[C---:B------:R-:W-:Y:S02]  /*7730*/  SHF.L.U32 R40, R43.reuse, 0x10, RZ ;  /* 0x000000102b287819 */ /* 0x040fe400000006ff */
[----:B------:R-:W-:Y:S01]  /*7740*/  LOP3.LUT R43, R43, 0xffff0000, RZ, 0xc0, !PT ;  /* 0xffff00002b2b7812 */ /* 0x000fe200078ec0ff */
[----:B------:R-:W-:Y:S01]  /*7750*/  @P0 IMAD R47, RZ, RZ, -UR27 ;  /* 0x8000001bff2f0e24 */ /* 0x000fe2000f8e02ff */
[----:B------:R-:W-:Y:S04]  /*7760*/  @P0 IADD3 R144, RZ, -UR27, RZ ;  /* 0x8000001bff900c10 */ /* 0x000fe8000fffe0ff */
[----:B------:R-:W-:Y:S02]  /*7770*/  LEA R12, P1, R47, R146, 0x1 ;  /* 0x000000922f0c7211 */ /* 0x000fe400078208ff */
[----:B------:R-:W-:Y:S02]  /*7780*/  IADD3 R44, P2, R105, R144, RZ ;  /* 0x00000090692c7210 */ /* 0x000fe40007f5e0ff */
[----:B------:R-:W-:Y:S02]  /*7790*/  LEA.HI.X.SX32 R13, R47, R147, 0x1, P1 ;  /* 0x000000932f0d7211 */ /* 0x000fe400008f0eff */
[----:B------:R-:W-:Y:S02]  /*77a0*/  LEA.HI.X.SX32 R47, R144, R96, 0x1, P2 ;  /* 0x00000060902f7211 */ /* 0x000fe400010f0eff */
[C---:B------:R-:W-:Y:S01]  /*77b0*/  LEA R146, P1, R44.reuse, R90, 0x1 ;  /* 0x0000005a2c927211 */ /* 0x040fe200078208ff */
[----:B------:R-:W2:Y:S03]  /*77c0*/  LDG.E.128 R20, desc[UR6][R12.64] ;  /* 0x000000060c147981 */ /* 0x000ea6000c1e1d00 */
[----:B------:R-:W-:Y:S01]  /*77d0*/  LEA.HI.X R147, R44, R91, R47, 0x1, P1 ;  /* 0x0000005b2c937211 */ /* 0x000fe200008f0c2f */
[----:B------:R-:W-:Y:S02]  /*77e0*/  IMAD.MOV.U32 R44, RZ, RZ, RZ ;  /* 0x000000ffff2c7224 */ /* 0x000fe400078e00ff */
[----:B------:R-:W-:Y:S03]  /*77f0*/  @P0 IMAD R44, RZ, RZ, -UR27 ;  /* 0x8000001bff2c0e24 */ /* 0x000fe6000f8e02ff */
[----:B------:R-:W3:Y:S02]  /*7800*/  LDG.E.128 R144, desc[UR6][R146.64] ;  /* 0x0000000692907981 */ /* 0x000ee4000c1e1d00 */
[----:B------:R-:W-:Y:S04]  /*7810*/  IADD3 R47, P1, R105, R44, RZ ;  /* 0x0000002c692f7210 */ /* 0x000fe80007f3e0ff */
[----:B------:R-:W-:Y:S02]  /*7820*/  LEA.HI.X.SX32 R44, R44, R96, 0x1, P1 ;  /* 0x000000602c2c7211 */ /* 0x000fe400008f0eff */
[C---:B------:R-:W-:Y:S04]  /*7830*/  LEA R48, P1, R47.reuse, R92, 0x1 ;  /* 0x0000005c2f307211 */ /* 0x040fe800078208ff */
[----:B------:R-:W-:Y:S06]  /*7840*/  LEA.HI.X R49, R47, R93, R44, 0x1, P1 ;  /* 0x0000005d2f317211 */ /* 0x000fec00008f0c2c */
[----:B------:R-:W4:Y:S01]  /*7850*/  LDG.E.128 R48, desc[UR6][R48.64] ;  /* 0x0000000630307981 */ /* 0x000f22000c1e1d00 */
[C---:B--2---:R-:W-:Y:S01]  /*7860*/  LOP3.LUT R13, R23.reuse, 0xffff0000, RZ, 0xc0, !PT ;  /* 0xffff0000170d7812 */ /* 0x044fe200078ec0ff */
[----:B------:R-:W-:Y:S01]  /*7870*/  IMAD.U32 R15, R23, 0x10000, RZ ;  /* 0x00010000170f7824 */ /* 0x000fe200078e00ff */
[----:B------:R-:W-:Y:S01]  /*7880*/  SHF.L.U32 R18, R22, 0x10, RZ ;  /* 0x0000001016127819 */ /* 0x000fe200000006ff */
[----:B------:R-:W-:Y:S01]  /*7890*/  IMAD.U32 R25, R20, 0x10000, RZ ;  /* 0x0001000014197824 */ /* 0x000fe200078e00ff */
[----:B------:R-:W-:Y:S02]  /*78a0*/  LOP3.LUT R17, R22, 0xffff0000, RZ, 0xc0, !PT ;  /* 0xffff000016117812 */ /* 0x000fe400078ec0ff */
[----:B------:R-:W-:Y:S01]  /*78b0*/  LOP3.LUT R24, R20, 0xffff0000, RZ, 0xc0, !PT ;  /* 0xffff000014187812 */ /* 0x000fe200078ec0ff */
[C---:B------:R-:W-:Y:S01]  /*78c0*/  IMAD.U32 R20, R21.reuse, 0x10000, RZ ;  /* 0x0001000015147824 */ /* 0x040fe200078e00ff */
[----:B------:R-:W-:Y:S01]  /*78d0*/  LOP3.LUT R19, R21, 0xffff0000, RZ, 0xc0, !PT ;  /* 0xffff000015137812 */ /* 0x000fe200078ec0ff */
[C---:B---3--:R-:W-:Y:S01]  /*78e0*/  IMAD.U32 R26, R144.reuse, 0x10000, RZ ;  /* 0x00010000901a7824 */ /* 0x048fe200078e00ff */
[----:B------:R-:W-:Y:S01]  /*78f0*/  LOP3.LUT R27, R144, 0xffff0000, RZ, 0xc0, !PT ;  /* 0xffff0000901b7812 */ /* 0x000fe200078ec0ff */
[----:B------:R-:W-:Y:S01]  /*7900*/  IMAD.U32 R21, R146, 0x10000, RZ ;  /* 0x0001000092157824 */ /* 0x000fe200078e00ff */
        /* <DEDUP_REMOVED lines=10> */
[----:B------:R-:W-:Y:S01]  /*79b0*/  @!P0 FADD.FTZ R21, -R21, -RZ ;  /* 0x800000ff15158221 */ /* 0x000fe20000010100 */
[----:B------:R-:W-:Y:S01]  /*79c0*/  FMUL.FTZ R2, R24, R27 ;  /* 0x0000001b18027220 */ /* 0x000fe20000410000 */
[----:B------:R-:W-:Y:S01]  /*79d0*/  @!P0 FADD.FTZ R16, -R16, -RZ ;  /* 0x800000ff10108221 */ /* 0x000fe20000010100 */
[----:B------:R-:W-:Y:S01]  /*79e0*/  FMUL.FTZ R3, R20, R23 ;  /* 0x0000001714037220 */ /* 0x000fe20000410000 */
[----:B------:R-:W-:Y:S01]  /*79f0*/  @!P0 FADD.FTZ R14, -R14, -RZ ;  /* 0x800000ff0e0e8221 */ /* 0x000fe20000010100 */
[C---:B----4-:R-:W-:Y:S01]  /*7a00*/  LOP3.LUT R30, R48.reuse, 0xffff0000, RZ, 0xc0, !PT ;  /* 0xffff0000301e7812 */ /* 0x050fe200078ec0ff */
[----:B------:R-:W-:Y:S01]  /*7a10*/  IMAD.U32 R28, R48, 0x10000, RZ ;  /* 0x00010000301c7824 */ /* 0x000fe200078e00ff */
[----:B------:R-:W-:Y:S01]  /*7a20*/  SHF.L.U32 R33, R49, 0x10, RZ ;  /* 0x0000001031217819 */ /* 0x000fe200000006ff */
[----:B------:R-:W-:Y:S01]  /*7a30*/  FMUL.FTZ R4, R19, R22 ;  /* 0x0000001613047220 */ /* 0x000fe20000410000 */
[----:B------:R-:W-:Y:S01]  /*7a40*/  LOP3.LUT R34, R49, 0xffff0000, RZ, 0xc0, !PT ;  /* 0xffff000031227812 */ /* 0x000fe200078ec0ff */
[----:B------:R-:W-:Y:S01]  /*7a50*/  @!P0 FADD.FTZ R12, -R12, -RZ ;  /* 0x800000ff0c0c8221 */ /* 0x000fe20000010100 */
[----:B------:R-:W-:Y:S01]  /*7a60*/  LOP3.LUT R38, R50, 0xffff0000, RZ, 0xc0, !PT ;  /* 0xffff000032267812 */ /* 0x000fe200078ec0ff */
        /* <DEDUP_REMOVED lines=19> */
.L_x_5606:
[----:B------:R-:W-:Y:S05]  /*7ba0*/  BSYNC B0 ;  /* 0x0000000000007941 */ /* 0x000fea0003800000 */
.L_x_5605:
[----:B-----5:R1:W-:Y:S02]  /*7bb0*/  STG.E.128 desc[UR6][R148.64], R40 ;  /* 0x0000002894007986 */ /* 0x0203e4000c101d06 */
.L_x_5604:
[----:B------:R-:W-:Y:S05]  /*7bc0*/  BSYNC B1 ;  /* 0x0000000000017941 */ /* 0x000fea0003800000 */
.L_x_5603:
[----:B------:R-:W5:Y:S01]  /*7bd0*/  LDC R3, c[0x0][0x2e0] ;  /* 0x0000b800ff037b82 */ /* 0x000f620000000800 */
[----:B------:R-:W-:Y:S01]  /*7be0*/  UMOV UR4, UR5 ;  /* 0x0000000500047c82 */ /* 0x000fe20008000000 */
[----:B-----5:R-:W-:Y:S05]  /*7bf0*/  IMAD.U32 R3, R3, -0x40, RZ ;  /* 0xffffffc003037824 */ /* 0x020fea00078e00ff */
[C---:B------:R-:W-:Y:S02]  /*7c00*/  LEA R92, P1, R3.reuse, R92, 0x1 ;  /* 0x0000005c035c7211 */ /* 0x040fe400078208ff */
[C---:B------:R-:W-:Y:S02]  /*7c10*/  LEA R90, P0, R3.reuse, R90, 0x1 ;  /* 0x0000005a035a7211 */ /* 0x040fe400078008ff */
[C---:B------:R-:W-:Y:S02]  /*7c20*/  LEA.HI.X.SX32 R93, R3.reuse, R93, 0x1, P1 ;  /* 0x0000005d035d7211 */ /* 0x040fe400008f0eff */
[----:B------:R-:W-:Y:S01]  /*7c30*/  LEA.HI.X.SX32 R91, R3, R91, 0x1, P0 ;  /* 0x0000005b035b7211 */ /* 0x000fe200000f0eff */
[----:B------:R-:W-:Y:S08]  /*7c40*/  BRA `(.L_x_5574) ;  /* 0x0000000000fc7947 */ /* 0x000ff00003800000 */
.L_x_5556:
[----:B------:R-:W1:Y:S01]  /*7c50*/  @!P3 LDC.64 R2, c[0x0][0x338] ;  /* 0x0000ce00ff02bb82 */ /* 0x000e620000000a00 */
[----:B---3--:R-:W2:Y:S01]  /*7c60*/  @!P1 LDG.E.128 R4, desc[UR6][R88.64] ;  /* 0x0000000658049981 */ /* 0x008ea2000c1e1d00 */
[C---:B------:R-:W-:Y:S01]  /*7c70*/  @!P2 LEA R12, P0, R95.reuse, R88, 0x1 ;  /* 0x000000585f0ca211 */ /* 0x040fe200078008ff */
[----:B------:R-:W-:Y:S03]  /*7c80*/  UMOV UR4, URZ ;  /* 0x0000003f00047c82 */ /* 0x000fe60008000000 */
[----:B------:R-:W-:Y:S02]  /*7c90*/  @!P2 LEA.HI.X R13, R95, R89, R94, 0x1, P0 ;  /* 0x000000595f0da211 */ /* 0x000fe400000f0c5e */
[C---:B------:R-:W-:Y:S04]  /*7ca0*/  @!P2 LEA R24, P0, R178.reuse, R82, 0x1 ;  /* 0x00000052b218a211 */ /* 0x040fe800078008ff */
[----:B------:R-:W-:Y:S02]  /*7cb0*/  @!P2 LEA.HI.X R25, R178, R83, R177, 0x1, P0 ;  /* 0x00000053b219a211 */ /* 0x000fe400000f0cb1 */
[C---:B------:R-:W-:Y:S04]  /*7cc0*/  @!P5 LEA R26, P0, R69.reuse, R88, 0x1 ;  /* 0x00000058451ad211 */ /* 0x040fe800078008ff */
[----:B------:R-:W-:Y:S02]  /*7cd0*/  @!P5 LEA.HI.X R27, R69, R89, R68, 0x1, P0 ;  /* 0x00000059451bd211 */ /* 0x000fe400000f0c44 */
[C---:B------:R-:W-:Y:S04]  /*7ce0*/  @!P5 LEA R22, P0, R140.reuse, R82, 0x1 ;  /* 0x000000528c16d211 */ /* 0x040fe800078008ff */
[----:B------:R-:W-:Y:S01]  /*7cf0*/  @!P5 LEA.HI.X R23, R140, R83, R70, 0x1, P0 ;  /* 0x000000538c17d211 */ /* 0x000fe200000f0c46 */
[----:B--2---:R2:W-:Y:S01]  /*7d00*/  @!P1 STG.E.128 desc[UR6][R82.64], R4 ;  /* 0x0000000452009986 */ /* 0x0045e2000c101d06 */
[----:B-1----:R-:W-:Y:S01]  /*7d10*/  @!P3 IMAD R3, R3, 0x60, RZ ;  /* 0x000000600303b824 */ /* 0x002fe200078e02ff */
[----:B------:R-:W-:Y:S03]  /*7d20*/  ISETP.NE.AND P1, PT, R144, RZ, PT ;  /* 0x000000ff9000720c */ /* 0x000fe60003f25270 */
[----:B------:R-:W3:Y:S01]  /*7d30*/  @!P2 LDG.E.128 R12, desc[UR6][R12.64] ;  /* 0x000000060c0ca981 */ /* 0x000ee2000c1e1d00 */
[----:B--2---:R-:W-:Y:S05]  /*7d40*/  @!P3 IMAD.WIDE.U32 R4, R2, 0x60, R88 ;  /* 0x000000600204b825 */ /* 0x004fea00078e0058 */
[----:B------:R-:W-:Y:S02]  /*7d50*/  @!P3 IADD3 R5, R5, R3, RZ ;  /* 0x000000030505b210 */ /* 0x000fe40007ffe0ff */
[----:B------:R-:W1:Y:S02]  /*7d60*/  @!P3 LDC.64 R2, c[0x0][0x248] ;  /* 0x00009200ff02bb82 */ /* 0x000e640000000a00 */
[----:B-1----:R-:W-:Y:S01]  /*7d70*/  @!P3 IMAD R3, R3, 0x60, RZ ;  /* 0x000000600303b824 */ /* 0x002fe200078e02ff */
[----:B---3--:R1:W-:Y:S01]  /*7d80*/  @!P2 STG.E.128 desc[UR6][R24.64], R12 ;  /* 0x0000000c1800a986 */ /* 0x0083e2000c101d06 */
[----:B------:R-:W-:Y:S04]  /*7d90*/  ISETP.NE.AND P2, PT, R145, RZ, PT ;  /* 0x000000ff9100720c */ /* 0x000fe80003f45270 */
[----:B------:R-:W2:Y:S09]  /*7da0*/  @!P5 LDG.E.128 R16, desc[UR6][R26.64] ;  /* 0x000000061a10d981 */ /* 0x000eb2000c1e1d00 */
[C---:B------:R-:W-:Y:S04]  /*7db0*/  @!P2 LEA R20, P0, R72.reuse, R88, 0x1 ;  /* 0x000000584814a211 */ /* 0x040fe800078008ff */
[----:B------:R-:W-:Y:S01]  /*7dc0*/  @!P2 LEA.HI.X R21, R72, R89, R71, 0x1, P0 ;  /* 0x000000594815a211 */ /* 0x000fe200000f0c47 */
[----:B-1----:R-:W-:Y:S04]  /*7dd0*/  @!P3 IMAD.WIDE.U32 R12, R2, 0x60, R82 ;  /* 0x00000060020cb825 */ /* 0x002fe800078e0052 */
[----:B------:R-:W-:Y:S02]  /*7de0*/  @!P3 IMAD.IADD R13, R13, 0x1, R3 ;  /* 0x000000010d0db824 */ /* 0x000fe400078e0203 */
[----:B------:R-:W1:Y:S02]  /*7df0*/  @!P4 LDC.64 R2, c[0x0][0x338] ;  /* 0x0000ce00ff02cb82 */ /* 0x000e640000000a00 */
[----:B-1----:R-:W-:Y:S01]  /*7e00*/  @!P4 IMAD R3, R3, 0xa0, RZ ;  /* 0x000000a00303c824 */ /* 0x002fe200078e02ff */
[----:B--2---:R1:W-:Y:S05]  /*7e10*/  @!P5 STG.E.128 desc[UR6][R22.64], R16 ;  /* 0x000000101600d986 */ /* 0x0043ea000c101d06 */
[----:B------:R-:W2:Y:S01]  /*7e20*/  @!P3 LDG.E.128 R4, desc[UR6][R4.64] ;  /* 0x000000060404b981 */ /* 0x000ea2000c1e1d00 */
[----:B-1----:R-:W-:Y:S01]  /*7e30*/  @!P2 LEA R22, P0, R142, R82, 0x1 ;  /* 0x000000528e16a211 */ /* 0x002fe200078008ff */
[----:B------:R-:W-:Y:S03]  /*7e40*/  @!P4 IMAD.WIDE.U32 R16, R2, 0xa0, R88 ;  /* 0x000000a00210c825 */ /* 0x000fe600078e0058 */
[----:B------:R-:W-:Y:S02]  /*7e50*/  @!P2 LEA.HI.X R23, R142, R83, R73, 0x1, P0 ;  /* 0x000000538e17a211 */ /* 0x000fe400000f0c49 */
[----:B------:R-:W-:Y:S02]  /*7e60*/  @!P4 IADD3 R17, R17, R3, RZ ;  /* 0x000000031111c210 */ /* 0x000fe40007ffe0ff */
[----:B------:R-:W1:Y:S02]  /*7e70*/  @!P6 LDC.64 R2, c[0x0][0x338] ;  /* 0x0000ce00ff02eb82 */ /* 0x000e640000000a00 */
[----:B-1----:R-:W-:Y:S01]  /*7e80*/  @!P6 IMAD R3, R3, 0xc0, RZ ;  /* 0x000000c00303e824 */ /* 0x002fe200078e02ff */
[----:B--2---:R1:W-:Y:S05]  /*7e90*/  @!P3 STG.E.128 desc[UR6][R12.64], R4 ;  /* 0x000000040c00b986 */ /* 0x0043ea000c101d06 */
[----:B-1----:R-:W1:Y:S01]  /*7ea0*/  @!P4 LDC.64 R4, c[0x0][0x248] ;  /* 0x00009200ff04cb82 */ /* 0x002e620000000a00 */
[----:B------:R2:W3:Y:S01]  /*7eb0*/  @!P2 LDG.E.128 R12, desc[UR6][R20.64] ;  /* 0x00000006140ca981 */ /* 0x0004e2000c1e1d00 */
[----:B-1----:R-:W-:Y:S04]  /*7ec0*/  @!P4 IMAD.WIDE.U32 R6, R4, 0xa0, R82 ;  /* 0x000000a00406c825 */ /* 0x002fe800078e0052 */
[----:B------:R-:W-:Y:S02]  /*7ed0*/  @!P4 IMAD R5, R5, 0xa0, RZ ;  /* 0x000000a00505c824 */ /* 0x000fe400078e02ff */
[----:B--2---:R-:W-:Y:S04]  /*7ee0*/  @!P6 IMAD.WIDE.U32 R20, R2, 0xc0, R88 ;  /* 0x000000c00214e825 */ /* 0x004fe800078e0058 */
[----:B------:R-:W-:Y:S01]  /*7ef0*/  @!P4 IMAD.IADD R7, R7, 0x1, R5 ;  /* 0x000000010707c824 */ /* 0x000fe200078e0205 */
[----:B------:R-:W-:Y:S01]  /*7f00*/  @!P6 IADD3 R21, R21, R3, RZ ;  /* 0x000000031515e210 */ /* 0x000fe20007ffe0ff */
[----:B------:R-:W1:Y:S08]  /*7f10*/  @!P6 LDC.64 R4, c[0x0][0x248] ;  /* 0x00009200ff04eb82 */ /* 0x000e700000000a00 */
[----:B------:R-:W2:Y:S01]  /*7f20*/  @!P1 LDC.64 R2, c[0x0][0x338] ;  /* 0x0000ce00ff029b82 */ /* 0x000ea20000000a00 */
[----:B-1----:R-:W-:Y:S02]  /*7f30*/  @!P6 IMAD R5, R5, 0xc0, RZ ;  /* 0x000000c00505e824 */ /* 0x002fe400078e02ff */
[----:B--2---:R-:W-:Y:S01]  /*7f40*/  @!P1 IMAD R3, R3, 0xe0, RZ ;  /* 0x000000e003039824 */ /* 0x004fe200078e02ff */
[----:B---3--:R1:W-:Y:S05]  /*7f50*/  @!P2 STG.E.128 desc[UR6][R22.64], R12 ;  /* 0x0000000c1600a986 */ /* 0x0083ea000c101d06 */
[----:B------:R-:W2:Y:S05]  /*7f60*/  @!P4 LDG.E.128 R16, desc[UR6][R16.64] ;  /* 0x000000061010c981 */ /* 0x000eaa000c1e1d00 */
[----:B--2---:R2:W-:Y:S05]  /*7f70*/  @!P4 STG.E.128 desc[UR6][R6.64], R16 ;  /* 0x000000100600c986 */ /* 0x0045ea000c101d06 */
[----:B-1----:R1:W3:Y:S02]  /*7f80*/  @!P6 LDG.E.128 R12, desc[UR6][R20.64] ;  /* 0x00000006140ce981 */ /* 0x0022e4000c1e1d00 */
[----:B-1----:R-:W-:Y:S04]  /*7f90*/  @!P1 IMAD.WIDE.U32 R20, R2, 0xe0, R88 ;  /* 0x000000e002149825 */ /* 0x002fe800078e0058 */
[----:B--2---:R-:W-:Y:S01]  /*7fa0*/  @!P6 IMAD.WIDE.U32 R6, R4, 0xc0, R82 ;  /* 0x000000c00406e825 */ /* 0x004fe200078e0052 */
[----:B------:R-:W-:Y:S02]  /*7fb0*/  @!P1 IADD3 R21, R21, R3, RZ ;  /* 0x0000000315159210 */ /* 0x000fe40007ffe0ff */
[----:B------:R-:W1:Y:S01]  /*7fc0*/  @!P1 LDC.64 R2, c[0x0][0x248] ;  /* 0x00009200ff029b82 */ /* 0x000e620000000a00 */
[----:B------:R-:W-:Y:S02]  /*7fd0*/  @!P6 IMAD.IADD R7, R7, 0x1, R5 ;  /* 0x000000010707e824 */ /* 0x000fe400078e0205 */
[----:B-1----:R-:W-:Y:S04]  /*7fe0*/  @!P1 IMAD.WIDE.U32 R16, R2, 0xe0, R82 ;  /* 0x000000e002109825 */ /* 0x002fe800078e0052 */
[----:B------:R-:W-:Y:S05]  /*7ff0*/  @!P1 IMAD R3, R3, 0xe0, RZ ;  /* 0x000000e003039824 */ /* 0x000fea00078e02ff */
[----:B------:R-:W-:Y:S01]  /*8000*/  @!P1 IADD3 R17, R17, R3, RZ ;  /* 0x0000000311119210 */ /* 0x000fe20007ffe0ff */
[----:B---3--:R1:W-:Y:S05]  /*8010*/  @!P6 STG.E.128 desc[UR6][R6.64], R12 ;  /* 0x0000000c0600e986 */ /* 0x0083ea000c101d06 */
[----:B-1----:R-:W2:Y:S05]  /*8020*/  @!P1 LDG.E.128 R4, desc[UR6][R20.64] ;  /* 0x0000000614049981 */ /* 0x002eaa000c1e1d00 */
[----:B--2---:R1:W-:Y:S02]  /*8030*/  @!P1 STG.E.128 desc[UR6][R16.64], R4 ;  /* 0x0000000410009986 */ /* 0x0043e4000c101d06 */
.L_x_5574:
[----:B------:R-:W-:Y:S01]  /*8040*/  ISETP.NE.AND P1, PT, R181, RZ, PT ;  /* 0x000000ffb500720c */ /* 0x000fe20003f25270 */
[----:B------:R-:W5:Y:S02]  /*8050*/  LDC R0, c[0x0][0x338] ;  /* 0x0000ce00ff007b82 */ /* 0x000f640000000800 */
[----:B-----5:R-:W-:Y:S05]  /*8060*/  IMAD.U32 R3, R0, -0x80, RZ ;  /* 0xffffff8000037824 */ /* 0x020fea00078e00ff */
[C---:B-1----:R-:W-:Y:S04]  /*8070*/  LEA R88, P0, R3.reuse, R88, 0x1 ;  /* 0x0000005803587211 */ /* 0x042fe800078008ff */
[----:B------:R-:W-:Y:S01]  /*8080*/  LEA.HI.X.SX32 R89, R3, R89, 0x1, P0 ;  /* 0x0000005903597211 */ /* 0x000fe200000f0eff */
[----:B------:R-:W-:Y:S08]  /*8090*/  @!P1 BRA `(.L_x_5607) ;  /* 0x0000000400389947 */ /* 0x000ff00003800000 */
[----:B------:R-:W-:Y:S04]  /*80a0*/  IADD3 R3, R11, -0x1, RZ ;  /* 0xffffffff0b037810 */ /* 0x000fe80007ffe0ff */
[----:B------:R-:W-:Y:S11]  /*80b0*/  ISETP.GT.AND P0, PT, R3, R66, PT ;  /* 0x000000420300720c */ /* 0x000ff60003f04270 */
[----:B------:R-:W-:Y:S02]  /*80c0*/  @!UPT UIADD3 URZ, URZ, URZ, URZ ;  /* 0x0000003f3f3ff290 */ /* 0x000fe4000fffe03f */
[----:B------:R-:W-:Y:S05]  /*80d0*/  @!P0 BRA `(.L_x_5608) ;  /* 0x0000000400488947 */ /* 0x000fea0003800000 */
[----:B---3--:R-:W1:Y:S01]  /*80e0*/  LDC R4, c[0x0][0x380] ;  /* 0x0000e000ff047b82 */ /* 0x008e620000000800 */
[----:B------:R-:W-:Y:S02]  /*80f0*/  SHF.L.U32 R3, R11, 0x7, RZ ;  /* 0x000000070b037819 */ /* 0x000fe400000006ff */
[----:B------:R-:W-:Y:S03]  /*8100*/  MOV R18, RZ ;  /* 0x000000ff00127202 */ /* 0x000fe60000000f00 */
[C---:B------:R-:W-:Y:S02]  /*8110*/  VIADD R2, R3.reuse, 0xffffff00 ;  /* 0xffffff0003027836 */ /* 0x040fe40000000000 */
[----:B------:R-:W-:Y:S03]  /*8120*/  VIADD R3, R3, 0xffffff80 ;  /* 0xffffff8003037836 */ /* 0x000fe60000000000 */
[-C--:B--2-4-:R-:W-:Y:S02]  /*8130*/  IABS R13, R2.reuse ;  /* 0x00000002000d7213 */ /* 0x094fe40000000000 */
[----:B------:R-:W-:Y:S02]  /*8140*/  IABS R15, R3 ;  /* 0x00000003000f7213 */ /* 0x000fe40000000000 */
[----:B------:R-:W-:Y:S02]  /*8150*/  IADD3 R0, -R3, R2, RZ ;  /* 0x0000000203007210 */ /* 0x000fe40007ffe1ff */
[-C--:B-1----:R-:W-:Y:S02]  /*8160*/  IABS R7, R4.reuse ;  /* 0x0000000400077213 */ /* 0x082fe40000000000 */
[----:B------:R-:W-:Y:S02]  /*8170*/  LOP3.LUT R5, RZ, R4, RZ, 0x33, !PT ;  /* 0x00000004ff057212 */ /* 0x000fe400078e33ff */
[----:B------:R-:W1:Y:S10]  /*8180*/  I2F.RP R16, R7 ;  /* 0x0000000700107306 */ /* 0x000e740000209400 */
[----:B-1----:R-:W1:Y:S02]  /*8190*/  MUFU.RCP R12, R16 ;  /* 0x00000010000c7308 */ /* 0x002e640000001000 */
[----:B-1----:R-:W-:Y:S08]  /*81a0*/  VIADD R14, R12, 0xffffffe ;  /* 0x0ffffffe0c0e7836 */ /* 0x002ff00000000000 */
[----:B------:R-:W1:Y:S02]  /*81b0*/  F2I.FTZ.U32.TRUNC.NTZ R19, R14 ;  /* 0x0000000e00137305 */ /* 0x000e64000021f000 */
[--C-:B-1----:R-:W-:Y:S04]  /*81c0*/  IMAD.MOV R12, RZ, RZ, -R19.reuse ;  /* 0x000000ffff0c7224 */ /* 0x102fe800078e0a13 */
[----:B------:R-:W-:Y:S04]  /*81d0*/  IMAD R12, R12, R7, RZ ;  /* 0x000000070c0c7224 */ /* 0x000fe800078e02ff */
[----:B------:R-:W-:Y:S06]  /*81e0*/  IMAD.HI.U32 R12, R19, R12, R18 ;  /* 0x0000000c130c7227 */ /* 0x000fec00078e0012 */
[C---:B------:R-:W-:Y:S04]  /*81f0*/  IMAD.HI.U32 R8, R12.reuse, R15, RZ ;  /* 0x0000000f0c087227 */ /* 0x040fe800078e00ff */
[----:B------:R-:W-:Y:S04]  /*8200*/  IMAD.HI.U32 R6, R12, R13, RZ ;  /* 0x0000000d0c067227 */ /* 0x000fe800078e00ff */
[----:B------:R-:W-:Y:S02]  /*8210*/  IMAD.MOV R14, RZ, RZ, -R8 ;  /* 0x000000ffff0e7224 */ /* 0x000fe400078e0a08 */
[----:B------:R-:W-:Y:S02]  /*8220*/  IMAD.MOV R12, RZ, RZ, -R6 ;  /* 0x000000ffff0c7224 */ /* 0x000fe400078e0a06 */
[C---:B------:R-:W-:Y:S02]  /*8230*/  IMAD R15, R7.reuse, R14, R15 ;  /* 0x0000000e070f7224 */ /* 0x040fe400078e020f */
[----:B------:R-:W-:Y:S01]  /*8240*/  IMAD R13, R7, R12, R13 ;  /* 0x0000000c070d7224 */ /* 0x000fe200078e020d */
[-C--:B------:R-:W-:Y:S02]  /*8250*/  LOP3.LUT R12, R3, R4.reuse, RZ, 0x3c, !PT ;  /* 0x00000004030c7212 */ /* 0x080fe400078e3cff */
[C---:B------:R-:W-:Y:S02]  /*8260*/  ISETP.GT.U32.AND P1, PT, R7.reuse, R15, PT ;  /* 0x0000000f0700720c */ /* 0x040fe40003f24070 */
[----:B------:R-:W-:Y:S02]  /*8270*/  ISETP.GT.U32.AND P0, PT, R7, R13, PT ;  /* 0x0000000d0700720c */ /* 0x000fe40003f04070 */
[----:B------:R-:W-:Y:S09]  /*8280*/  ISETP.GE.AND P2, PT, R12, RZ, PT ;  /* 0x000000ff0c00720c */ /* 0x000ff20003f46270 */
[----:B------:R-:W-:Y:S02]  /*8290*/  @!P1 IMAD.IADD R15, R15, 0x1, -R7 ;  /* 0x000000010f0f9824 */ /* 0x000fe400078e0a07 */
[-C--:B------:R-:W-:Y:S01]  /*82a0*/  @!P0 IADD3 R13, R13, -R7.reuse, RZ ;  /* 0x800000070d0d8210 */ /* 0x080fe20007ffe0ff */
[----:B------:R-:W-:Y:S01]  /*82b0*/  @!P1 VIADD R8, R8, 0x1 ;  /* 0x0000000108089836 */ /* 0x000fe20000000000 */
[----:B------:R-:W-:Y:S02]  /*82c0*/  @!P0 IADD3 R6, R6, 0x1, RZ ;  /* 0x0000000106068810 */ /* 0x000fe40007ffe0ff */
[-C--:B------:R-:W-:Y:S02]  /*82d0*/  ISETP.GE.U32.AND P3, PT, R13, R7.reuse, PT ;  /* 0x000000070d00720c */ /* 0x080fe40003f66070 */
[----:B------:R-:W-:Y:S02]  /*82e0*/  ISETP.GE.U32.AND P4, PT, R15, R7, PT ;  /* 0x000000070f00720c */ /* 0x000fe40003f86070 */
[----:B------:R-:W-:Y:S02]  /*82f0*/  LOP3.LUT R7, R2, R4, RZ, 0x3c, !PT ;  /* 0x0000000402077212 */ /* 0x000fe400078e3cff */
[----:B------:R-:W-:Y:S02]  /*8300*/  ISETP.NE.AND P0, PT, R4, RZ, PT ;  /* 0x000000ff0400720c */ /* 0x000fe40003f05270 */
[----:B------:R-:W-:Y:S05]  /*8310*/  ISETP.GE.AND P5, PT, R7, RZ, PT ;  /* 0x000000ff0700720c */ /* 0x000fea0003fa6270 */
[----:B------:R-:W-:Y:S02]  /*8320*/  @P3 IADD3 R6, R6, 0x1, RZ ;  /* 0x0000000106063810 */ /* 0x000fe40007ffe0ff */
[----:B------:R-:W-:Y:S04]  /*8330*/  @P4 VIADD R8, R8, 0x1 ;  /* 0x0000000108084836 */ /* 0x000fe80000000000 */
[----:B------:R-:W-:Y:S02]  /*8340*/  @!P2 IMAD.MOV R8, RZ, RZ, -R8 ;  /* 0x000000ffff08a224 */ /* 0x000fe400078e0a08 */
[----:B------:R-:W-:Y:S04]  /*8350*/  @!P5 IADD3 R6, -R6, RZ, RZ ;  /* 0x000000ff0606d210 */ /* 0x000fe80007ffe1ff */
        /* <DEDUP_REMOVED lines=8> */
[----:B------:R-:W-:Y:S02]  /*83e0*/  IMAD R0, R5, R4, R0 ;  /* 0x0000000405007224 */ /* 0x000fe400078e0200 */
[----:B------:R-:W2:Y:S02]  /*83f0*/  LDG.E R12, desc[UR6][R18.64] ;  /* 0x00000006120c7981 */ /* 0x000ea4000c1e1900 */
[----:B------:R-:W-:Y:S01]  /*8400*/  IMAD.WIDE.U32 R20, R0, UR14, RZ ;  /* 0x0000000e00147c25 */ /* 0x000fe2000f8e00ff */
[----:B------:R-:W-:Y:S02]  /*8410*/  SHF.R.S32.HI R13, RZ, 0x1f, R0 ;  /* 0x0000001fff0d7819 */ /* 0x000fe40000011400 */
[----:B--2---:R-:W-:Y:S03]  /*8420*/  IADD3 R16, -R12, R7, RZ ;  /* 0x000000070c107210 */ /* 0x004fe60007ffe1ff */
[C---:B------:R-:W-:Y:S02]  /*8430*/  IMAD R12, R13.reuse, UR14, RZ ;  /* 0x0000000e0d0c7c24 */ /* 0x040fe4000f8e02ff */
[----:B------:R-:W-:Y:S01]  /*8440*/  IMAD R13, R13, UR8, RZ ;  /* 0x000000080d0d7c24 */ /* 0x000fe2000f8e02ff */
[----:B------:R-:W-:Y:S01]  /*8450*/  SHF.R.S32.HI R14, RZ, 0x1f, R16 ;  /* 0x0000001fff0e7819 */ /* 0x000fe20000011410 */
[----:B------:R-:W-:Y:S04]  /*8460*/  IMAD.WIDE.U32 R18, R16, UR10, RZ ;  /* 0x0000000a10127c25 */ /* 0x000fe8000f8e00ff */
[----:B------:R-:W-:Y:S02]  /*8470*/  IMAD R7, R14, UR10, RZ ;  /* 0x0000000a0e077c24 */ /* 0x000fe4000f8e02ff */
[----:B------:R-:W-:Y:S02]  /*8480*/  IMAD R12, R0, UR15, R12 ;  /* 0x0000000f000c7c24 */ /* 0x000fe4000f8e020c */
[----:B------:R-:W-:Y:S02]  /*8490*/  IMAD R7, R16, UR11, R7 ;  /* 0x0000000b10077c24 */ /* 0x000fe4000f8e0207 */
[----:B------:R-:W-:Y:S02]  /*84a0*/  IMAD.IADD R21, R21, 0x1, R12 ;  /* 0x0000000115157824 */ /* 0x000fe400078e020c */
[----:B------:R-:W-:Y:S01]  /*84b0*/  IMAD R13, R0, UR9, R13 ;  /* 0x00000009000d7c24 */ /* 0x000fe2000f8e020d */
[----:B------:R-:W-:Y:S01]  /*84c0*/  IADD3 R19, R19, R7, RZ ;  /* 0x0000000713137210 */ /* 0x000fe20007ffe0ff */
[----:B------:R-:W-:Y:S02]  /*84d0*/  IMAD R7, R14, UR12, RZ ;  /* 0x0000000c0e077c24 */ /* 0x000fe4000f8e02ff */
[----:B------:R-:W-:Y:S04]  /*84e0*/  IMAD.WIDE.U32 R20, R16, UR12, R20 ;  /* 0x0000000c10147c25 */ /* 0x000fe8000f8e0014 */
[----:B------:R-:W-:Y:S01]  /*84f0*/  IMAD.WIDE.U32 R18, R0, UR8, R18 ;  /* 0x0000000800127c25 */ /* 0x000fe2000f8e0012 */
[----:B------:R-:W-:Y:S03]  /*8500*/  LEA R84, P1, R20, R84, 0x1 ;  /* 0x0000005414547211 */ /* 0x000fe600078208ff */
[----:B------:R-:W-:Y:S01]  /*8510*/  IMAD R7, R16, UR13, R7 ;  /* 0x0000000d10077c24 */ /* 0x000fe2000f8e0207 */
[C---:B------:R-:W-:Y:S02]  /*8520*/  LEA R82, P0, R18.reuse, R82, 0x1 ;  /* 0x0000005212527211 */ /* 0x040fe400078008ff */
[----:B------:R-:W-:Y:S01]  /*8530*/  IADD3 R14, R19, R13, RZ ;  /* 0x0000000d130e7210 */ /* 0x000fe20007ffe0ff */
[----:B------:R-:W-:Y:S03]  /*8540*/  IMAD.IADD R12, R21, 0x1, R7 ;  /* 0x00000001150c7824 */ /* 0x000fe600078e0207 */
[----:B------:R-:W-:Y:S02]  /*8550*/  LEA.HI.X R83, R18, R83, R14, 0x1, P0 ;  /* 0x0000005312537211 */ /* 0x000fe400000f0c0e */
[----:B------:R-:W-:Y:S01]  /*8560*/  LEA.HI.X R85, R20, R85, R12, 0x1, P1 ;  /* 0x0000005514557211 */ /* 0x000fe200008f0c0c */
[----:B------:R-:W-:Y:S06]  /*8570*/  BRA `(.L_x_5608) ;  /* 0x0000000000207947 */ /* 0x000fec0003800000 */
.L_x_5607:
[----:B------:R-:W1:Y:S08]  /*8580*/  LDC R2, c[0x0][0x250] ;  /* 0x00009400ff027b82 */ /* 0x000e700000000800 */
[----:B------:R-:W3:Y:S02]  /*8590*/  LDC R0, c[0x0][0x248] ;  /* 0x00009200ff007b82 */ /* 0x000ee40000000800 */
[----:B---3--:R-:W-:Y:S02]  /*85a0*/  IMAD.U32 R5, R0, -0x80, RZ ;  /* 0xffffff8000057824 */ /* 0x008fe400078e00ff */
[----:B-1----:R-:W-:Y:S03]  /*85b0*/  IMAD.U32 R3, R2, -0x80, RZ ;  /* 0xffffff8002037824 */ /* 0x002fe600078e00ff */
[----:B--2---:R-:W-:Y:S02]  /*85c0*/  LEA R82, P0, R5, R82, 0x1 ;  /* 0x0000005205527211 */ /* 0x004fe400078008ff */
[----:B------:R-:W-:Y:S02]  /*85d0*/  LEA R84, P1, R3, R84, 0x1 ;  /* 0x0000005403547211 */ /* 0x000fe400078208ff */
[----:B------:R-:W-:Y:S02]  /*85e0*/  LEA.HI.X.SX32 R83, R5, R83, 0x1, P0 ;  /* 0x0000005305537211 */ /* 0x000fe400000f0eff */
[----:B------:R-:W-:Y:S09]  /*85f0*/  LEA.HI.X.SX32 R85, R3, R85, 0x1, P1 ;  /* 0x0000005503557211 */ /* 0x000ff200008f0eff */
.L_x_5608:
[----:B------:R-:W-:Y:S04]  /*8600*/  IADD3 R11, R11, -0x1, RZ ;  /* 0xffffffff0b0b7810 */ /* 0x000fe80007ffe0ff */
[----:B------:R-:W-:Y:S11]  /*8610*/  ISETP.GT.AND P0, PT, R11, R66, PT ;  /* 0x000000420b00720c */ /* 0x000ff60003f04270 */
[----:B------:R-:W-:Y:S02]  /*8620*/  @!UPT UIADD3 URZ, URZ, URZ, URZ ;  /* 0x0000003f3f3ff290 */ /* 0x000fe4000fffe03f */
[----:B------:R-:W-:Y:S05]  /*8630*/  @P0 BRA `(.L_x_5609) ;  /* 0xffffffa000800947 */ /* 0x000fea000383ffff */
.L_x_5555:
[----:B------:R-:W1:Y:S01]  /*8640*/  S2UR UR4, SR_CgaCtaId ;  /* 0x00000000000479c3 */ /* 0x000e620000008800 */
[----:B------:R-:W-:Y:S01]  /*8650*/  ULDC UR5, c[0x0][0x2e0] ;  /* 0x0000b80000057ab9 */ /* 0x000fe20000000800 */
[----:B------:R-:W-:-:S06]  /*8660*/  UMOV UR8, 0x400 ;  /* 0x0000040000087882 */ /* 0x000fcc0000000000 */
[----:B------:R-:W-:Y:S01]  /*8670*/  BAR.SYNC.DEFER_BLOCKING 0x0 ;  /* 0x0000000000007b1d */ /* 0x000fe20000010000 */
[----:B------:R-:W-:-:S05]  /*8680*/  ISETP.NE.AND P0, PT, RZ, UR5, PT ;  /* 0x00000005ff007c0c */ /* 0x000fca000bf05270 */
[----:B------:R-:W-:Y:S01]  /*8690*/  BSSY B2, `(.L_x_5610) ;  /* 0x0000308000027945 */ /* 0x000fe20003800000 */
[----:B-1----:R-:W-:-:S06]  /*86a0*/  ULEA UR4, UR4, UR8, 0x18 ;  /* 0x0000000804047291 */ /* 0x002fcc000f8ec03f */
[----:B------:R-:W-:Y:S01]  /*86b0*/  LEA R187, R116, UR4, 0x1 ;  /* 0x0000000474bb7c11 */ /* 0x000fe2000f8e08ff */
[----:B------:R-:W-:Y:S06]  /*86c0*/  @!P0 BRA `(.L_x_5611) ;  /* 0x0000002800e48947 */ /* 0x000fec0003800000 */
[----:B------:R-:W-:Y:S01]  /*86d0*/  ULDC.64 UR8, c[0x0][0x300] ;  /* 0x0000c00000087ab9 */ /* 0x000fe20000000a00 */
[----:B------:R-:W-:Y:S01]  /*86e0*/  IMAD.MOV.U32 R0, RZ, RZ, RZ ;  /* 0x000000ffff007224 */ /* 0x000fe200078e00ff */
[----:B------:R-:W-:-:S04]  /*86f0*/  ISETP.NE.U32.AND P0, PT, RZ, UR8, PT ;  /* 0x00000008ff007c0c */ /* 0x000fc8000bf05070 */
[----:B------:R-:W-:Y:S01]  /*8700*/  ISETP.NE.AND.EX P0, PT, RZ, UR9, PT, P0 ;  /* 0x00000009ff007c0c */ /* 0x000fe2000bf05300 */
[----:B------:R-:W1:Y:S01]  /*8710*/  S2R R116, SR_CTAID.X ;  /* 0x0000000000747919 */ /* 0x000e620000002500 */
[----:B------:R-:W-:-:S11]  /*8720*/  ULDC.64 UR8, c[0x0][0x210] ;  /* 0x0000840000087ab9 */ /* 0x000fd60000000a00 */
[----:B------:R-:W5:Y:S01]  /*8730*/  @P0 S2R R2, SR_CTAID.Y ;  /* 0x0000000000020919 */ /* 0x000f620000002600 */
[----:B---3--:R-:W5:Y:S02]  /*8740*/  @P0 LDC.64 R4, c[0x0][0x300] ;  /* 0x0000c000ff040b82 */ /* 0x008f640000000a00 */
[----:B-----5:R-:W-:-:S06]  /*8750*/  @P0 IMAD.WIDE R8, R2, 0x4, R4 ;  /* 0x0000000402080825 */ /* 0x020fcc00078e0204 */
[----:B------:R-:W3:Y:S01]  /*8760*/  LDC.64 R2, c[0x0][0x240] ;  /* 0x00009000ff027b82 */ /* 0x000ee20000000a00 */
[----:B------:R5:W5:Y:S01]  /*8770*/  @P0 LDG.E R0, desc[UR6][R8.64] ;  /* 0x0000000608000981 */ /* 0x000b62000c1e1900 */
[----:B-1----:R-:W-:Y:S01]  /*8780*/  IMAD R5, R116, 0x40, R56 ;  /* 0x0000004074057824 */ /* 0x002fe200078e0238 */
[C---:B--2-4-:R-:W-:Y:S01]  /*8790*/  LEA R14, P0, R128.reuse, UR8, 0x1 ;  /* 0x00000008800e7c11 */ /* 0x054fe2000f8008ff */
[----:B------:R-:W-:Y:S01]  /*87a0*/  IMAD.MOV.U32 R130, RZ, RZ, R128 ;  /* 0x000000ffff827224 */ /* 0x000fe200078e0080 */
[----:B------:R-:W-:Y:S02]  /*87b0*/  ULDC.U8 UR10, c[0x0][0x3c3] ;  /* 0x0000f0c0000a7ab9 */ /* 0x000fe40000000000 */
[--C-:B------:R-:W-:Y:S01]  /*87c0*/  LEA.HI.X R15, R128, UR9, R131.reuse, 0x1, P0 ;  /* 0x00000009800f7c11 */ /* 0x100fe200080f0c83 */
[C---:B---3--:R-:W-:Y:S01]  /*87d0*/  IMAD.WIDE.U32 R12, R2.reuse, 0x30, R130 ;  /* 0x00000030020c7825 */ /* 0x048fe200078e0082 */
[----:B------:R-:W-:-:S03]  /*87e0*/  LEA R6, P2, R2, R128, 0x5 ;  /* 0x0000008002067211 */ /* 0x000fc600078428ff */
[----:B-----5:R-:W-:-:S04]  /*87f0*/  IMAD R8, R3, 0x30, RZ ;  /* 0x0000003003087824 */ /* 0x020fc800078e02ff */
[----:B------:R-:W-:Y:S02]  /*8800*/  IMAD.IADD R8, R13, 0x1, R8 ;  /* 0x000000010d087824 */ /* 0x000fe400078e0208 */
[----:B------:R-:W-:-:S04]  /*8810*/  IMAD.IADD R0, R5, 0x1, R0 ;  /* 0x0000000105007824 */ /* 0x000fc800078e0200 */
[----:B------:R-:W-:Y:S01]  /*8820*/  IMAD R5, R61, R0, RZ ;  /* 0x000000003d057224 */ /* 0x000fe200078e02ff */
[----:B------:R-:W-:-:S04]  /*8830*/  LEA R0, P3, R2, R128, 0x4 ;  /* 0x0000008002007211 */ /* 0x000fc800078620ff */
[-C--:B------:R-:W-:Y:S02]  /*8840*/  IADD3 R9, P1, R60, R5.reuse, RZ ;  /* 0x000000053c097210 */ /* 0x080fe40007f3e0ff */
[----:B------:R-:W-:Y:S02]  /*8850*/  IADD3 R4, P0, R59, R5, RZ ;  /* 0x000000053b047210 */ /* 0x000fe40007f1e0ff */
[----:B------:R-:W-:Y:S02]  /*8860*/  SHF.R.S32.HI R5, RZ, 0x1f, R5 ;  /* 0x0000001fff057819 */ /* 0x000fe40000011405 */
[CCC-:B------:R-:W-:Y:S02]  /*8870*/  LEA.HI.X R7, R2.reuse, R131.reuse, R3.reuse, 0x4, P3 ;  /* 0x0000008302077211 */ /* 0x1c0fe400018f2403 */
[----:B------:R-:W-:Y:S01]  /*8880*/  LEA.HI.X R3, R2, R131, R3, 0x5, P2 ;  /* 0x0000008302037211 */ /* 0x000fe200010f2c03 */
[--C-:B------:R-:W-:Y:S01]  /*8890*/  IMAD.X R10, R58, 0x1, R5.reuse, P1 ;  /* 0x000000013a0a7824 */ /* 0x100fe200008e0605 */
[----:B------:R-:W-:Y:S01]  /*88a0*/  LEA R40, P2, R0, UR8, 0x1 ;  /* 0x0000000800287c11 */ /* 0x000fe2000f8408ff */
[----:B------:R-:W-:Y:S01]  /*88b0*/  IMAD.X R5, R57, 0x1, R5, P0 ;  /* 0x0000000139057824 */ /* 0x000fe200000e0605 */
[----:B------:R-:W-:-:S02]  /*88c0*/  LEA R24, P0, R12, UR8, 0x1 ;  /* 0x000000080c187c11 */ /* 0x000fc4000f8008ff */
[----:B------:R-:W-:Y:S02]  /*88d0*/  LEA R26, P1, R6, UR8, 0x1 ;  /* 0x00000008061a7c11 */ /* 0x000fe4000f8208ff */
[----:B------:R-:W-:Y:S02]  /*88e0*/  LEA.HI.X R25, R12, UR9, R8, 0x1, P0 ;  /* 0x000000090c197c11 */ /* 0x000fe400080f0c08 */
[----:B------:R-:W-:Y:S02]  /*88f0*/  ISETP.NE.AND P0, PT, RZ, UR10, PT ;  /* 0x0000000aff007c0c */ /* 0x000fe4000bf05270 */
[----:B------:R-:W-:Y:S01]  /*8900*/  LEA.HI.X R41, R0, UR9, R7, 0x1, P2 ;  /* 0x0000000900297c11 */ /* 0x000fe200090f0c07 */
[----:B------:R-:W-:Y:S01]  /*8910*/  IMAD.SHL.U32 R0, R61, 0x10, RZ ;  /* 0x000000103d007824 */ /* 0x000fe200078e00ff */
[----:B------:R-:W-:Y:S01]  /*8920*/  LEA.HI.X R27, R6, UR9, R3, 0x1, P1 ;  /* 0x00000009061b7c11 */ /* 0x000fe200088f0c03 */
[----:B------:R-:W-:-:S08]  /*8930*/  IMAD R7, R116, -0x40, R179 ;  /* 0xffffffc074077824 */ /* 0x000fd000078e02b3 */
[----:B------:R-:W-:Y:S05]  /*8940*/  @!P0 BRA `(.L_x_5612) ;  /* 0x0000001000008947 */ /* 0x000fea0003800000 */
[----:B------:R-:W1:Y:S01]  /*8950*/  S2R R11, SR_TID.X ;  /* 0x00000000000b7919 */ /* 0x000e620000002100 */
[----:B------:R-:W-:Y:S01]  /*8960*/  ISETP.GE.AND P0, PT, R126, R7, PT ;  /* 0x000000077e00720c */ /* 0x000fe20003f06270 */
[----:B------:R-:W-:Y:S03]  /*8970*/  BSSY B1, `(.L_x_5613) ;  /* 0x000003b000017945 */ /* 0x000fe60003800000 */
[----:B-1----:R-:W-:-:S13]  /*8980*/  ISETP.LT.OR P0, PT, R11, -0x7, P0 ;  /* 0xfffffff90b00780c */ /* 0x002fda0000701670 */
[----:B------:R-:W-:Y:S05]  /*8990*/  @P0 BRA `(.L_x_5614) ;  /* 0x0000000000e00947 */ /* 0x000fea0003800000 */
[----:B------:R-:W-:Y:S02]  /*89a0*/  ULDC UR8, c[0x0][0x2d0] ;  /* 0x0000b40000087ab9 */ /* 0x000fe40000000800 */
[----:B------:R-:W-:-:S13]  /*89b0*/  ISETP.GE.AND P0, PT, R100, UR8, PT ;  /* 0x0000000864007c0c */ /* 0x000fda000bf06270 */
[----:B------:R1:W-:Y:S01]  /*89c0*/  @P0 STS.128 [R187], RZ ;  /* 0x000000ffbb000388 */ /* 0x0003e20000000c00 */
[----:B------:R-:W-:Y:S05]  /*89d0*/  @P0 BRA `(.L_x_5614) ;  /* 0x0000000000d00947 */ /* 0x000fea0003800000 */
[----:B------:R-:W5:Y:S01]  /*89e0*/  LDG.E.128 R12, desc[UR6][R14.64] ;  /* 0x000000060e0c7981 */ /* 0x000f62000c1e1d00 */
[----:B------:R-:W-:Y:S01]  /*89f0*/  ISETP.GE.AND P0, PT, R100, UR5, PT ;  /* 0x0000000564007c0c */ /* 0x000fe2000bf06270 */
[----:B------:R-:W-:-:S12]  /*8a00*/  BSSY B0, `(.L_x_5615) ;  /* 0x0000030000007945 */ /* 0x000fd80003800000 */
[----:B------:R-:W-:Y:S05]  /*8a10*/  @P0 BRA `(.L_x_5616) ;  /* 0x0000000000b80947 */ /* 0x000fea0003800000 */
[C---:B------:R-:W-:Y:S01]  /*8a20*/  IMAD.SHL.U32 R3, R9.reuse, 0x2, RZ ;  /* 0x0000000209037824 */ /* 0x040fe200078e00ff */
[----:B------:R-:W-:Y:S01]  /*8a30*/  ULDC.64 UR8, c[0x0][0x360] ;  /* 0x0000d80000087ab9 */ /* 0x000fe20000000a00 */
[----:B------:R-:W-:Y:S01]  /*8a40*/  SHF.L.U64.HI R2, R9, 0x1, R10 ;  /* 0x0000000109027819 */ /* 0x000fe2000001020a */
[----:B------:R-:W-:Y:S02]  /*8a50*/  ULDC.64 UR10, c[0x0][0x358] ;  /* 0x0000d600000a7ab9 */ /* 0x000fe40000000a00 */
[C---:B------:R-:W-:Y:S02]  /*8a60*/  IADD3 R20, P0, R3.reuse, UR8, RZ ;  /* 0x0000000803147c10 */ /* 0x040fe4000ff1e0ff */
[----:B------:R-:W-:Y:S02]  /*8a70*/  IADD3 R4, P1, R3, UR10, RZ ;  /* 0x0000000a03047c10 */ /* 0x000fe4000ff3e0ff */
[C---:B------:R-:W-:Y:S02]  /*8a80*/  IADD3.X R21, R2.reuse, UR9, RZ, P0, !PT ;  /* 0x0000000902157c10 */ /* 0x040fe400087fe4ff */
[----:B------:R-:W-:-:S03]  /*8a90*/  IADD3.X R5, R2, UR11, RZ, P1, !PT ;  /* 0x0000000b02057c10 */ /* 0x000fc60008ffe4ff */
[----:B------:R-:W2:Y:S04]  /*8aa0*/  LDG.E.64 R2, desc[UR6][R20.64] ;  /* 0x0000000614027981 */ /* 0x000ea8000c1e1b00 */
[----:B------:R-:W3:Y:S01]  /*8ab0*/  LDG.E.64 R4, desc[UR6][R4.64] ;  /* 0x0000000604047981 */ /* 0x000ee2000c1e1b00 */
[C---:B-----5:R-:W-:Y:S01]  /*8ac0*/  SHF.L.U32 R8, R13.reuse, 0x10, RZ ;  /* 0x000000100d087819 */ /* 0x060fe200000006ff */
[----:B------:R-:W-:Y:S01]  /*8ad0*/  IMAD.U32 R17, R14, 0x10000, RZ ;  /* 0x000100000e117824 */ /* 0x000fe200078e00ff */
[----:B------:R-:W-:Y:S01]  /*8ae0*/  LOP3.LUT R6, R13, 0xffff0000, RZ, 0xc0, !PT ;  /* 0xffff00000d067812 */ /* 0x000fe200078ec0ff */
[C---:B------:R-:W-:Y:S01]  /*8af0*/  IMAD.U32 R13, R12.reuse, 0x10000, RZ ;  /* 0x000100000c0d7824 */ /* 0x040fe200078e00ff */
[----:B------:R-:W-:Y:S02]  /*8b00*/  LOP3.LUT R18, R12, 0xffff0000, RZ, 0xc0, !PT ;  /* 0xffff00000c127812 */ /* 0x000fe400078ec0ff */
[----:B------:R-:W-:-:S02]  /*8b10*/  SHF.L.U32 R16, R15, 0x10, RZ ;  /* 0x000000100f107819 */ /* 0x000fc400000006ff */
[----:B------:R-:W-:Y:S02]  /*8b20*/  LOP3.LUT R12, R15, 0xffff0000, RZ, 0xc0, !PT ;  /* 0xffff00000f0c7812 */ /* 0x000fe400078ec0ff */
[----:B------:R-:W-:Y:S02]  /*8b30*/  LOP3.LUT R14, R14, 0xffff0000, RZ, 0xc0, !PT ;  /* 0xffff00000e0e7812 */ /* 0x000fe400078ec0ff */
[----:B--2---:R-:W-:Y:S02]  /*8b40*/  LOP3.LUT R15, R2, 0xffff0000, RZ, 0xc0, !PT ;  /* 0xffff0000020f7812 */ /* 0x004fe400078ec0ff */
[C---:B------:R-:W-:Y:S01]  /*8b50*/  LOP3.LUT R21, R3.reuse, 0xffff0000, RZ, 0xc0, !PT ;  /* 0xffff000003157812 */ /* 0x040fe200078ec0ff */
[----:B------:R-:W-:Y:S01]  /*8b60*/  IMAD.U32 R3, R3, 0x10000, RZ ;  /* 0x0001000003037824 */ /* 0x000fe200078e00ff */
[----:B---3--:R-:W-:Y:S01]  /*8b70*/  LOP3.LUT R29, R4, 0xffff0000, RZ, 0xc0, !PT ;  /* 0xffff0000041d7812 */ /* 0x008fe200078ec0ff */
[-C--:B------:R-:W-:Y:S01]  /*8b80*/  FMUL.FTZ R19, R6, R15.reuse ;  /* 0x0000000f06137220 */ /* 0x080fe20000410000 */
[----:B------:R-:W-:Y:S01]  /*8b90*/  FMUL.FTZ R31, R8, R15 ;  /* 0x0000000f081f7220 */ /* 0x000fe20000410000 */
[C---:B------:R-:W-:Y:S01]  /*8ba0*/  LOP3.LUT R23, R5.reuse, 0xffff0000, RZ, 0xc0, !PT ;  /* 0xffff000005177812 */ /* 0x040fe200078ec0ff */
[-C--:B------:R-:W-:Y:S01]  /*8bb0*/  FMUL.FTZ R15, R12, R21.reuse ;  /* 0x000000150c0f7220 */ /* 0x080fe20000410000 */
[----:B------:R-:W-:Y:S01]  /*8bc0*/  FMUL.FTZ R21, R16, R21 ;  /* 0x0000001510157220 */ /* 0x000fe20000410000 */
[----:B------:R-:W-:Y:S01]  /*8bd0*/  SHF.L.U32 R2, R2, 0x10, RZ ;  /* 0x0000001002027819 */ /* 0x000fe200000006ff */
[----:B------:R-:W-:Y:S01]  /*8be0*/  FFMA.FTZ R19, R8, R29, -R19 ;  /* 0x0000001d08137223 */ /* 0x000fe20000010813 */
[----:B------:R-:W-:Y:S01]  /*8bf0*/  SHF.L.U32 R4, R4, 0x10, RZ ;  /* 0x0000001004047819 */ /* 0x000fe200000006ff */
[----:B------:R-:W-:Y:S01]  /*8c00*/  FFMA.FTZ R12, R12, R23, R21 ;  /* 0x000000170c0c7223 */ /* 0x000fe20000010015 */
[----:B------:R-:W-:-:S02]  /*8c10*/  IMAD.U32 R5, R5, 0x10000, RZ ;  /* 0x0001000005057824 */ /* 0x000fc400078e00ff */
[-C--:B------:R-:W-:Y:S01]  /*8c20*/  FMUL.FTZ R8, R18, R2.reuse ;  /* 0x0000000212087220 */ /* 0x080fe20000410000 */
[----:B------:R-:W-:Y:S01]  /*8c30*/  FMUL.FTZ R21, R13, R2 ;  /* 0x000000020d157220 */ /* 0x000fe20000410000 */
[-C--:B------:R-:W-:Y:S01]  /*8c40*/  FMUL.FTZ R2, R14, R3.reuse ;  /* 0x000000030e027220 */ /* 0x080fe20000410000 */
[----:B------:R-:W-:Y:S01]  /*8c50*/  FMUL.FTZ R3, R17, R3 ;  /* 0x0000000311037220 */ /* 0x000fe20000410000 */
[----:B------:R-:W-:Y:S01]  /*8c60*/  FFMA.FTZ R15, R16, R23, -R15 ;  /* 0x00000017100f7223 */ /* 0x000fe2000001080f */
[----:B------:R-:W-:Y:S01]  /*8c70*/  FFMA.FTZ R6, R6, R29, R31 ;  /* 0x0000001d06067223 */ /* 0x000fe2000001001f */
[-C--:B------:R-:W-:Y:S01]  /*8c80*/  FFMA.FTZ R8, R13, R4.reuse, -R8 ;  /* 0x000000040d087223 */ /* 0x080fe20000010808 */
[----:B------:R-:W-:Y:S01]  /*8c90*/  FFMA.FTZ R21, R18, R4, R21 ;  /* 0x0000000412157223 */ /* 0x000fe20000010015 */
[-C--:B------:R-:W-:Y:S01]  /*8ca0*/  FFMA.FTZ R2, R17, R5.reuse, -R2 ;  /* 0x0000000511027223 */ /* 0x080fe20000010802 */
[----:B------:R-:W-:Y:S01]  /*8cb0*/  FFMA.FTZ R3, R14, R5, R3 ;  /* 0x000000050e037223 */ /* 0x000fe20000010003 */
[----:B------:R-:W-:-:S02]  /*8cc0*/  F2FP.BF16.F32.PACK_AB R15, R12, R15 ;  /* 0x0000000f0c0f723e */ /* 0x000fc400000010ff */
[----:B------:R-:W-:Y:S02]  /*8cd0*/  F2FP.BF16.F32.PACK_AB R13, R6, R19 ;  /* 0x00000013060d723e */ /* 0x000fe400000010ff */
[----:B------:R-:W-:Y:S02]  /*8ce0*/  F2FP.BF16.F32.PACK_AB R12, R21, R8 ;  /* 0x00000008150c723e */ /* 0x000fe400000010ff */
[----:B------:R-:W-:Y:S02]  /*8cf0*/  F2FP.BF16.F32.PACK_AB R14, R3, R2 ;  /* 0x00000002030e723e */ /* 0x000fe400000010ff */
.L_x_5616:
[----:B------:R-:W-:Y:S05]  /*8d00*/  BSYNC B0 ;  /* 0x0000000000007941 */ /* 0x000fea0003800000 */
.L_x_5615:
[----:B-----5:R2:W-:Y:S02]  /*8d10*/  STS.128 [R187], R12 ;  /* 0x0000000cbb007388 */ /* 0x0205e40000000c00 */
.L_x_5614:
[----:B------:R-:W-:Y:S05]  /*8d20*/  BSYNC B1 ;  /* 0x0000000000017941 */ /* 0x000fea0003800000 */
.L_x_5613:
[----:B------:R-:W-:Y:S01]  /*8d30*/  VIADD R6, R126, 0x10 ;  /* 0x000000107e067836 */ /* 0x000fe20000000000 */
[----:B------:R-:W-:Y:S04]  /*8d40*/  BSSY B1, `(.L_x_5617) ;  /* 0x000003e000017945 */ /* 0x000fe80003800000 */
[----:B------:R-:W-:-:S04]  /*8d50*/  ISETP.GE.AND P0, PT, R6, R7, PT ;  /* 0x000000070600720c */ /* 0x000fc80003f06270 */
[----:B------:R-:W-:-:S13]  /*8d60*/  ISETP.LT.OR P0, PT, R11, -0x87, P0 ;  /* 0xffffff790b00780c */ /* 0x000fda0000701670 */
[----:B------:R-:W-:Y:S05]  /*8d70*/  @P0 BRA `(.L_x_5618) ;  /* 0x0000000000e80947 */ /* 0x000fea0003800000 */
[----:B------:R-:W-:Y:S02]  /*8d80*/  ULDC UR8, c[0x0][0x2d0] ;  /* 0x0000b40000087ab9 */ /* 0x000fe40000000800 */
[----:B------:R-:W-:-:S13]  /*8d90*/  ISETP.GE.AND P0, PT, R100, UR8, PT ;  /* 0x0000000864007c0c */ /* 0x000fda000bf06270 */
[----:B------:R3:W-:Y:S01]  /*8da0*/  @P0 STS.128 [R187+0x800], RZ ;  /* 0x000800ffbb000388 */ /* 0x0007e20000000c00 */
[----:B------:R-:W-:Y:S05]  /*8db0*/  @P0 BRA `(.L_x_5618) ;  /* 0x0000000000d80947 */ /* 0x000fea0003800000 */
[----:B------:R-:W5:Y:S01]  /*8dc0*/  LDG.E.128 R40, desc[UR6][R40.64] ;  /* 0x0000000628287981 */ /* 0x000f62000c1e1d00 */
[----:B------:R-:W-:Y:S01]  /*8dd0*/  ISETP.GE.AND P0, PT, R100, UR5, PT ;  /* 0x0000000564007c0c */ /* 0x000fe2000bf06270 */
[----:B------:R-:W-:-:S12]  /*8de0*/  BSSY B0, `(.L_x_5619) ;  /* 0x0000032000007945 */ /* 0x000fd80003800000 */
[----:B------:R-:W-:Y:S05]  /*8df0*/  @P0 BRA `(.L_x_5620) ;  /* 0x0000000000c00947 */ /* 0x000fea0003800000 */
[C---:B------:R-:W-:Y:S01]  /*8e00*/  IADD3 R2, P0, R0.reuse, R9, RZ ;  /* 0x0000000900027210 */ /* 0x040fe20007f1e0ff */
[----:B------:R-:W-:Y:S01]  /*8e10*/  ULDC.64 UR8, c[0x0][0x360] ;  /* 0x0000d80000087ab9 */ /* 0x000fe20000000a00 */
[----:B------:R-:W-:Y:S02]  /*8e20*/  ULDC.64 UR10, c[0x0][0x358] ;  /* 0x0000d600000a7ab9 */ /* 0x000fe40000000a00 */
[----:B------:R-:W-:Y:S01]  /*8e30*/  LEA.HI.X.SX32 R3, R0, R10, 0x1, P0 ;  /* 0x0000000a00037211 */ /* 0x000fe200000f0eff */
[----:B------:R-:W-:-:S03]  /*8e40*/  IMAD.SHL.U32 R0, R2, 0x2, RZ ;  /* 0x0000000202007824 */ /* 0x000fc600078e00ff */
[----:B------:R-:W-:Y:S02]  /*8e50*/  SHF.L.U64.HI R3, R2, 0x1, R3 ;  /* 0x0000000102037819 */ /* 0x000fe40000010203 */
[C---:B------:R-:W-:Y:S02]  /*8e60*/  IADD3 R18, P0, R0.reuse, UR8, RZ ;  /* 0x0000000800127c10 */ /* 0x040fe4000ff1e0ff */
[----:B------:R-:W-:Y:S02]  /*8e70*/  IADD3 R4, P1, R0, UR10, RZ ;  /* 0x0000000a00047c10 */ /* 0x000fe4000ff3e0ff */
[C---:B------:R-:W-:Y:S02]  /*8e80*/  IADD3.X R19, R3.reuse, UR9, RZ, P0, !PT ;  /* 0x0000000903137c10 */ /* 0x040fe400087fe4ff */
[----:B------:R-:W-:-:S03]  /*8e90*/  IADD3.X R5, R3, UR11, RZ, P1, !PT ;  /* 0x0000000b03057c10 */ /* 0x000fc60008ffe4ff */
[----:B------:R-:W4:Y:S04]  /*8ea0*/  LDG.E.64 R2, desc[UR6][R18.64] ;  /* 0x0000000612027981 */ /* 0x000f28000c1e1b00 */
[----:B------:R-:W3:Y:S01]  /*8eb0*/  LDG.E.64 R4, desc[UR6][R4.64] ;  /* 0x0000000604047981 */ /* 0x000ee2000c1e1b00 */
[C---:B-----5:R-:W-:Y:S01]  /*8ec0*/  LOP3.LUT R0, R41.reuse, 0xffff0000, RZ, 0xc0, !PT ;  /* 0xffff000029007812 */ /* 0x060fe200078ec0ff */
[----:B------:R-:W-:Y:S01]  /*8ed0*/  IMAD.U32 R8, R41, 0x10000, RZ ;  /* 0x0001000029087824 */ /* 0x000fe200078e00ff */
[C---:B--2---:R-:W-:Y:S01]  /*8ee0*/  LOP3.LUT R14, R43.reuse, 0xffff0000, RZ, 0xc0, !PT ;  /* 0xffff00002b0e7812 */ /* 0x044fe200078ec0ff */
[----:B------:R-:W-:Y:S01]  /*8ef0*/  IMAD.U32 R15, R43, 0x10000, RZ ;  /* 0x000100002b0f7824 */ /* 0x000fe200078e00ff */
[C---:B------:R-:W-:Y:S02]  /*8f00*/  SHF.L.U32 R12, R40.reuse, 0x10, RZ ;  /* 0x00000010280c7819 */ /* 0x040fe400000006ff */
[----:B------:R-:W-:-:S02]  /*8f10*/  LOP3.LUT R40, R40, 0xffff0000, RZ, 0xc0, !PT ;  /* 0xffff000028287812 */ /* 0x000fc400078ec0ff */
[C---:B------:R-:W-:Y:S02]  /*8f20*/  SHF.L.U32 R16, R42.reuse, 0x10, RZ ;  /* 0x000000102a107819 */ /* 0x040fe400000006ff */
[----:B------:R-:W-:Y:S02]  /*8f30*/  LOP3.LUT R42, R42, 0xffff0000, RZ, 0xc0, !PT ;  /* 0xffff00002a2a7812 */ /* 0x000fe400078ec0ff */
[----:B----4-:R-:W-:Y:S02]  /*8f40*/  LOP3.LUT R13, R2, 0xffff0000, RZ, 0xc0, !PT ;  /* 0xffff0000020d7812 */ /* 0x010fe400078ec0ff */
[----:B------:R-:W-:Y:S02]  /*8f50*/  LOP3.LUT R18, R3, 0xffff0000, RZ, 0xc0, !PT ;  /* 0xffff000003127812 */ /* 0x000fe400078ec0ff */
[----:B---3--:R-:W-:Y:S01]  /*8f60*/  LOP3.LUT R21, R4, 0xffff0000, RZ, 0xc0, !PT ;  /* 0xffff000004157812 */ /* 0x008fe200078ec0ff */
[-C--:B------:R-:W-:Y:S01]  /*8f70*/  FMUL.FTZ R17, R0, R13.reuse ;  /* 0x0000000d00117220 */ /* 0x080fe20000410000 */
[----:B------:R-:W-:Y:S01]  /*8f80*/  FMUL.FTZ R13, R8, R13 ;  /* 0x0000000d080d7220 */ /* 0x000fe20000410000 */
[----:B------:R-:W-:Y:S01]  /*8f90*/  LOP3.LUT R19, R5, 0xffff0000, RZ, 0xc0, !PT ;  /* 0xffff000005137812 */ /* 0x000fe200078ec0ff */
[-C--:B------:R-:W-:Y:S01]  /*8fa0*/  FMUL.FTZ R20, R14, R18.reuse ;  /* 0x000000120e147220 */ /* 0x080fe20000410000 */
[----:B------:R-:W-:Y:S01]  /*8fb0*/  FMUL.FTZ R23, R15, R18 ;  /* 0x000000120f177220 */ /* 0x000fe20000410000 */
[----:B------:R-:W-:Y:S01]  /*8fc0*/  FFMA.FTZ R0, R0, R21, R13 ;  /* 0x0000001500007223 */ /* 0x000fe2000001000d */
[----:B------:R-:W-:Y:S01]  /*8fd0*/  IMAD.U32 R13, R2, 0x10000, RZ ;  /* 0x00010000020d7824 */ /* 0x000fe200078e00ff */
[----:B------:R-:W-:Y:S01]  /*8fe0*/  SHF.L.U32 R3, R3, 0x10, RZ ;  /* 0x0000001003037819 */ /* 0x000fe200000006ff */
[-C--:B------:R-:W-:Y:S01]  /*8ff0*/  FFMA.FTZ R20, R15, R19.reuse, -R20 ;  /* 0x000000130f147223 */ /* 0x080fe20000010814 */
[----:B------:R-:W-:Y:S01]  /*9000*/  FFMA.FTZ R23, R14, R19, R23 ;  /* 0x000000130e177223 */ /* 0x000fe20000010017 */
[----:B------:R-:W-:Y:S01]  /*9010*/  FFMA.FTZ R17, R8, R21, -R17 ;  /* 0x0000001508117223 */ /* 0x000fe20000010811 */
[----:B------:R-:W-:Y:S01]  /*9020*/  SHF.L.U32 R19, R5, 0x10, RZ ;  /* 0x0000001005137819 */ /* 0x000fe200000006ff */
[-C--:B------:R-:W-:Y:S01]  /*9030*/  FMUL.FTZ R5, R40, R13.reuse ;  /* 0x0000000d28057220 */ /* 0x080fe20000410000 */
[----:B------:R-:W-:Y:S01]  /*9040*/  FMUL.FTZ R21, R12, R13 ;  /* 0x0000000d0c157220 */ /* 0x000fe20000410000 */
[----:B------:R-:W-:Y:S01]  /*9050*/  FMUL.FTZ R13, R42, R3 ;  /* 0x000000032a0d7220 */ /* 0x000fe20000410000 */
[----:B------:R-:W-:-:S02]  /*9060*/  IMAD.U32 R15, R4, 0x10000, RZ ;  /* 0x00010000040f7824 */ /* 0x000fc400078e00ff */
[----:B------:R-:W-:Y:S01]  /*9070*/  FMUL.FTZ R3, R16, R3 ;  /* 0x0000000310037220 */ /* 0x000fe20000410000 */
[----:B------:R-:W-:Y:S01]  /*9080*/  F2FP.BF16.F32.PACK_AB R41, R0, R17 ;  /* 0x000000110029723e */ /* 0x000fe200000010ff */
[----:B------:R-:W-:Y:S01]  /*9090*/  FFMA.FTZ R13, R16, R19, -R13 ;  /* 0x00000013100d7223 */ /* 0x000fe2000001080d */
[-C--:B------:R-:W-:Y:S01]  /*90a0*/  FFMA.FTZ R5, R12, R15.reuse, -R5 ;  /* 0x0000000f0c057223 */ /* 0x080fe20000010805 */
[----:B------:R-:W-:Y:S01]  /*90b0*/  FFMA.FTZ R40, R40, R15, R21 ;  /* 0x0000000f28287223 */ /* 0x000fe20000010015 */
[----:B------:R-:W-:Y:S01]  /*90c0*/  FFMA.FTZ R42, R42, R19, R3 ;  /* 0x000000132a2a7223 */ /* 0x000fe20000010003 */
[----:B------:R-:W-:-:S03]  /*90d0*/  F2FP.BF16.F32.PACK_AB R43, R23, R20 ;  /* 0x00000014172b723e */ /* 0x000fc600000010ff */
[----:B------:R-:W-:Y:S02]  /*90e0*/  F2FP.BF16.F32.PACK_AB R40, R40, R5 ;  /* 0x000000052828723e */ /* 0x000fe400000010ff */
[----:B------:R-:W-:Y:S02]  /*90f0*/  F2FP.BF16.F32.PACK_AB R42, R42, R13 ;  /* 0x0000000d2a2a723e */ /* 0x000fe400000010ff */
.L_x_5620:
[----:B------:R-:W-:Y:S05]  /*9100*/  BSYNC B0 ;  /* 0x0000000000007941 */ /* 0x000fea0003800000 */
.L_x_5619:
[----:B-----5:R4:W-:Y:S02]  /*9110*/  STS.128 [R187+0x800], R40 ;  /* 0x00080028bb007388 */ /* 0x0209e40000000c00 */
.L_x_5618:
[----:B------:R-:W-:Y:S05]  /*9120*/  BSYNC B1 ;  /* 0x0000000000017941 */ /* 0x000fea0003800000 */
.L_x_5617:
        /* <DEDUP_REMOVED lines=9> */
[----:B--2---:R2:W5:Y:S01]  /*91c0*/  LDG.E.128 R12, desc[UR6][R26.64] ;  /* 0x000000061a0c7981 */ /* 0x004562000c1e1d00 */
[----:B------:R-:W-:Y:S01]  /*91d0*/  ISETP.GE.AND P0, PT, R100, UR5, PT ;  /* 0x0000000564007c0c */ /* 0x000fe2000bf06270 */
[----:B------:R-:W-:-:S12]  /*91e0*/  BSSY B0, `(.L_x_5623) ;  /* 0x0000034000007945 */ /* 0x000fd80003800000 */
[----:B------:R-:W-:Y:S05]  /*91f0*/  @P0 BRA `(.L_x_5624) ;  /* 0x0000000000c80947 */ /* 0x000fea0003800000 */
[----:B------:R-:W-:Y:S01]  /*9200*/  IMAD.SHL.U32 R2, R61, 0x20, RZ ;  /* 0x000000203d027824 */ /* 0x000fe200078e00ff */
[----:B------:R-:W-:Y:S01]  /*9210*/  ULDC.64 UR8, c[0x0][0x360] ;  /* 0x0000d80000087ab9 */ /* 0x000fe20000000a00 */
[----:B------:R-:W-:-:S03]  /*9220*/  ULDC.64 UR10, c[0x0][0x358] ;  /* 0x0000d600000a7ab9 */ /* 0x000fc60000000a00 */
[----:B------:R-:W-:-:S04]  /*9230*/  IADD3 R3, P0, R2, R9, RZ ;  /* 0x0000000902037210 */ /* 0x000fc80007f1e0ff */
[----:B------:R-:W-:Y:S01]  /*9240*/  LEA.HI.X.SX32 R2, R2, R10, 0x1, P0 ;  /* 0x0000000a02027211 */ /* 0x000fe200000f0eff */
[----:B------:R-:W-:-:S03]  /*9250*/  IMAD.SHL.U32 R4, R3, 0x2, RZ ;  /* 0x0000000203047824 */ /* 0x000fc600078e00ff */
[----:B------:R-:W-:Y:S02]  /*9260*/  SHF.L.U64.HI R2, R3, 0x1, R2 ;  /* 0x0000000103027819 */ /* 0x000fe40000010202 */
[C---:B------:R-:W-:Y:S02]  /*9270*/  IADD3 R20, P0, R4.reuse, UR8, RZ ;  /* 0x0000000804147c10 */ /* 0x040fe4000ff1e0ff */
[----:B------:R-:W-:Y:S02]  /*9280*/  IADD3 R4, P1, R4, UR10, RZ ;  /* 0x0000000a04047c10 */ /* 0x000fe4000ff3e0ff */
[C---:B------:R-:W-:Y:S02]  /*9290*/  IADD3.X R21, R2.reuse, UR9, RZ, P0, !PT ;  /* 0x0000000902157c10 */ /* 0x040fe400087fe4ff */
[----:B------:R-:W-:-:S03]  /*92a0*/  IADD3.X R5, R2, UR11, RZ, P1, !PT ;  /* 0x0000000b02057c10 */ /* 0x000fc60008ffe4ff */
[----:B------:R-:W3:Y:S04]  /*92b0*/  LDG.E.64 R2, desc[UR6][R20.64] ;  /* 0x0000000614027981 */ /* 0x000ee8000c1e1b00 */
[----:B------:R-:W4:Y:S01]  /*92c0*/  LDG.E.64 R4, desc[UR6][R4.64] ;  /* 0x0000000604047981 */ /* 0x000f22000c1e1b00 */
        /* <DEDUP_REMOVED lines=8> */
[----:B---3--:R-:W-:Y:S02]  /*9350*/  LOP3.LUT R15, R2, 0xffff0000, RZ, 0xc0, !PT ;  /* 0xffff0000020f7812 */ /* 0x008fe400078ec0ff */
[C---:B------:R-:W-:Y:S01]  /*9360*/  LOP3.LUT R14, R3.reuse, 0xffff0000, RZ, 0xc0, !PT ;  /* 0xffff0000030e7812 */ /* 0x040fe200078ec0ff */
[----:B------:R-:W-:Y:S01]  /*9370*/  IMAD.U32 R3, R3, 0x10000, RZ ;  /* 0x0001000003037824 */ /* 0x000fe200078e00ff */
[----:B----4-:R-:W-:Y:S01]  /*9380*/  LOP3.LUT R23, R4, 0xffff0000, RZ, 0xc0, !PT ;  /* 0xffff000004177812 */ /* 0x010fe200078ec0ff */
[-C--:B------:R-:W-:Y:S01]  /*9390*/  FMUL.FTZ R21, R8, R15.reuse ;  /* 0x0000000f08157220 */ /* 0x080fe20000410000 */
[----:B------:R-:W-:Y:S01]  /*93a0*/  LOP3.LUT R20, R5, 0xffff0000, RZ, 0xc0, !PT ;  /* 0xffff000005147812 */ /* 0x000fe200078ec0ff */
[----:B------:R-:W-:Y:S01]  /*93b0*/  FMUL.FTZ R15, R16, R15 ;  /* 0x0000000f100f7220 */ /* 0x000fe20000410000 */
[-C--:B--2---:R-:W-:Y:S01]  /*93c0*/  FMUL.FTZ R27, R17, R14.reuse ;  /* 0x0000000e111b7220 */ /* 0x084fe20000410000 */
[----:B------:R-:W-:Y:S01]  /*93d0*/  SHF.L.U32 R2, R2, 0x10, RZ ;  /* 0x0000001002027819 */ /* 0x000fe200000006ff */
[----:B------:R-:W-:Y:S01]  /*93e0*/  FMUL.FTZ R26, R12, R14 ;  /* 0x0000000e0c1a7220 */ /* 0x000fe20000410000 */
[----:B------:R-:W-:Y:S01]  /*93f0*/  FFMA.FTZ R8, R8, R23, R15 ;  /* 0x0000001708087223 */ /* 0x000fe2000001000f */
[----:B------:R-:W-:Y:S01]  /*9400*/  FFMA.FTZ R27, R12, R20, R27 ;  /* 0x000000140c1b7223 */ /* 0x000fe2000001001b */
[----:B------:R-:W-:Y:S01]  /*9410*/  FMUL.FTZ R15, R22, R3 ;  /* 0x00000003160f7220 */ /* 0x000fe20000410000 */
[----:B------:R-:W-:Y:S01]  /*9420*/  SHF.L.U32 R4, R4, 0x10, RZ ;  /* 0x0000001004047819 */ /* 0x000fe200000006ff */
[----:B------:R-:W-:-:S02]  /*9430*/  IMAD.U32 R5, R5, 0x10000, RZ ;  /* 0x0001000005057824 */ /* 0x000fc400078e00ff */
[----:B------:R-:W-:Y:S01]  /*9440*/  FMUL.FTZ R12, R19, R2 ;  /* 0x00000002130c7220 */ /* 0x000fe20000410000 */
[C---:B------:R-:W-:Y:S01]  /*9450*/  FMUL.FTZ R3, R18.reuse, R3 ;  /* 0x0000000312037220 */ /* 0x040fe20000410000 */
[----:B------:R-:W-:Y:S01]  /*9460*/  FFMA.FTZ R26, R17, R20, -R26 ;  /* 0x00000014111a7223 */ /* 0x000fe2000001081a */
[C---:B------:R-:W-:Y:S01]  /*9470*/  FMUL.FTZ R2, R13.reuse, R2 ;  /* 0x000000020d027220 */ /* 0x040fe20000410000 */
[-C--:B------:R-:W-:Y:S01]  /*9480*/  FFMA.FTZ R15, R18, R5.reuse, -R15 ;  /* 0x00000005120f7223 */ /* 0x080fe2000001080f */
[----:B------:R-:W-:Y:S01]  /*9490*/  FFMA.FTZ R22, R22, R5, R3 ;  /* 0x0000000516167223 */ /* 0x000fe20000010003 */
[----:B------:R-:W-:Y:S01]  /*94a0*/  FFMA.FTZ R21, R16, R23, -R21 ;  /* 0x0000001710157223 */ /* 0x000fe20000010815 */
[-C--:B------:R-:W-:Y:S01]  /*94b0*/  FFMA.FTZ R12, R13, R4.reuse, -R12 ;  /* 0x000000040d0c7223 */ /* 0x080fe2000001080c */
[----:B------:R-:W-:Y:S01]  /*94c0*/  FFMA.FTZ R19, R19, R4, R2 ;  /* 0x0000000413137223 */ /* 0x000fe20000010002 */
[----:B------:R-:W-:Y:S02]  /*94d0*/  F2FP.BF16.F32.PACK_AB R26, R27, R26 ;  /* 0x0000001a1b1a723e */ /* 0x000fe400000010ff */
[----:B------:R-:W-:-:S02]  /*94e0*/  F2FP.BF16.F32.PACK_AB R14, R22, R15 ;  /* 0x0000000f160e723e */ /* 0x000fc400000010ff */
[----:B------:R-:W-:Y:S02]  /*94f0*/  F2FP.BF16.F32.PACK_AB R13, R8, R21 ;  /* 0x00000015080d723e */ /* 0x000fe400000010ff */
[----:B------:R-:W-:Y:S02]  /*9500*/  F2FP.BF16.F32.PACK_AB R12, R19, R12 ;  /* 0x0000000c130c723e */ /* 0x000fe400000010ff */
[----:B------:R-:W-:Y:S02]  /*9510*/  MOV R15, R26 ;  /* 0x0000001a000f7202 */ /* 0x000fe40000000f00 */
.L_x_5624:
[----:B------:R-:W-:Y:S05]  /*9520*/  BSYNC B0 ;  /* 0x0000000000007941 */ /* 0x000fea0003800000 */
.L_x_5623:
[----:B-----5:R1:W-:Y:S02]  /*9530*/  STS.128 [R187+0x1000], R12 ;  /* 0x0010000cbb007388 */ /* 0x0203e40000000c00 */
.L_x_5622:
[----:B------:R-:W-:Y:S05]  /*9540*/  BSYNC B1 ;  /* 0x0000000000017941 */ /* 0x000fea0003800000 */
.L_x_5621:
[----:B------:R-:W-:-:S05]  /*9550*/  VIADD R8, R126, 0x30 ;  /* 0x000000307e087836 */ /* 0x000fca0000000000 */
[----:B------:R-:W-:-:S04]  /*9560*/  ISETP.GE.AND P0, PT, R8, R7, PT ;  /* 0x000000070800720c */ /* 0x000fc80003f06270 */
[----:B------:R-:W-:-:S13]  /*9570*/  ISETP.LT.OR P0, PT, R11, -0x187, P0 ;  /* 0xfffffe790b00780c */ /* 0x000fda0000701670 */
[----:B------:R-:W-:Y:S05]  /*9580*/  @P0 BRA `(.L_x_5625) ;  /* 0x0000002000600947 */ /* 0x000fea0003800000 */
[----:B------:R-:W-:Y:S02]  /*9590*/  ULDC UR8, c[0x0][0x2d0] ;  /* 0x0000b40000087ab9 */ /* 0x000fe40000000800 */
[----:B------:R-:W-:-:S13]  /*95a0*/  ISETP.GE.AND P0, PT, R100, UR8, PT ;  /* 0x0000000864007c0c */ /* 0x000fda000bf06270 */
[----:B------:R1:W-:Y:S01]  /*95b0*/  @P0 STS.128 [R187+0x1800], RZ ;  /* 0x001800ffbb000388 */ /* 0x0003e20000000c00 */
[----:B------:R-:W-:Y:S05]  /*95c0*/  @P0 BRA `(.L_x_5625) ;  /* 0x0000002000500947 */ /* 0x000fea0003800000 */
[----:B--2---:R-:W5:Y:S01]  /*95d0*/  LDG.E.128 R24, desc[UR6][R24.64] ;  /* 0x0000000618187981 */ /* 0x004f62000c1e1d00 */
[----:B------:R-:W-:Y:S01]  /*95e0*/  ISETP.GE.AND P0, PT, R100, UR5, PT ;  /* 0x0000000564007c0c */ /* 0x000fe2000bf06270 */
[----:B------:R-:W-:-:S12]  /*95f0*/  BSSY B0, `(.L_x_5626) ;  /* 0x0000033000007945 */ /* 0x000fd80003800000 */
[----:B------:R-:W-:Y:S05]  /*9600*/  @P0 BRA `(.L_x_5627) ;  /* 0x0000000000c40947 */ /* 0x000fea0003800000 */
[----:B------:R-:W-:Y:S01]  /*9610*/  IMAD R61, R61, 0x30, RZ ;  /* 0x000000303d3d7824 */ /* 0x000fe200078e02ff */
        /* <DEDUP_REMOVED lines=10> */
[----:B------:R-:W2:Y:S04]  /*96c0*/  LDG.E.64 R2, desc[UR6][R16.64] ;  /* 0x0000000610027981 */ /* 0x000ea8000c1e1b00 */
[----:B------:R-:W3:Y:S01]  /*96d0*/  LDG.E.64 R4, desc[UR6][R4.64] ;  /* 0x0000000604047981 */ /* 0x000ee2000c1e1b00 */
[C---:B-----5:R-:W-:Y:S01]  /*96e0*/  LOP3.LUT R7, R25.reuse, 0xffff0000, RZ, 0xc0, !PT ;  /* 0xffff000019077812 */ /* 0x060fe200078ec0ff */
[----:B------:R-:W-:Y:S01]  /*96f0*/  IMAD.U32 R10, R24, 0x10000, RZ ;  /* 0x00010000180a7824 */ /* 0x000fe200078e00ff */
[----:B------:R-:W-:Y:S01]  /*9700*/  SHF.L.U32 R9, R25, 0x10, RZ ;  /* 0x0000001019097819 */ /* 0x000fe200000006ff */
[----:B-1----:R-:W-:Y:S01]  /*9710*/  IMAD.U32 R14, R26, 0x10000, RZ ;  /* 0x000100001a0e7824 */ /* 0x002fe200078e00ff */
[----:B------:R-:W-:Y:S02]  /*9720*/  LOP3.LUT R11, R27, 0xffff0000, RZ, 0xc0, !PT ;  /* 0xffff00001b0b7812 */ /* 0x000fe400078ec0ff */
[----:B------:R-:W-:-:S02]  /*9730*/  LOP3.LUT R24, R24, 0xffff0000, RZ, 0xc0, !PT ;  /* 0xffff000018187812 */ /* 0x000fc400078ec0ff */
[----:B------:R-:W-:Y:S02]  /*9740*/  SHF.L.U32 R13, R27, 0x10, RZ ;  /* 0x000000101b0d7819 */ /* 0x000fe400000006ff */
[----:B------:R-:W-:Y:S02]  /*9750*/  LOP3.LUT R26, R26, 0xffff0000, RZ, 0xc0, !PT ;  /* 0xffff00001a1a7812 */ /* 0x000fe400078ec0ff */
[----:B--2---:R-:W-:Y:S02]  /*9760*/  LOP3.LUT R12, R2, 0xffff0000, RZ, 0xc0, !PT ;  /* 0xffff0000020c7812 */ /* 0x004fe400078ec0ff */
[C---:B------:R-:W-:Y:S01]  /*9770*/  LOP3.LUT R18, R3.reuse, 0xffff0000, RZ, 0xc0, !PT ;  /* 0xffff000003127812 */ /* 0x040fe200078ec0ff */
[----:B------:R-:W-:Y:S01]  /*9780*/  IMAD.U32 R3, R3, 0x10000, RZ ;  /* 0x0001000003037824 */ /* 0x000fe200078e00ff */
[----:B---3--:R-:W-:Y:S01]  /*9790*/  LOP3.LUT R22, R4, 0xffff0000, RZ, 0xc0, !PT ;  /* 0xffff000004167812 */ /* 0x008fe200078ec0ff */
[-C--:B------:R-:W-:Y:S01]  /*97a0*/  FMUL.FTZ R16, R7, R12.reuse ;  /* 0x0000000c07107220 */ /* 0x080fe20000410000 */
[----:B------:R-:W-:Y:S01]  /*97b0*/  FMUL.FTZ R28, R9, R12 ;  /* 0x0000000c091c7220 */ /* 0x000fe20000410000 */
[----:B------:R-:W-:Y:S01]  /*97c0*/  LOP3.LUT R20, R5, 0xffff0000, RZ, 0xc0, !PT ;  /* 0xffff000005147812 */ /* 0x000fe200078ec0ff */
[----:B------:R-:W-:Y:S01]  /*97d0*/  FMUL.FTZ R12, R11, R18 ;  /* 0x000000120b0c7220 */ /* 0x000fe20000410000 */
[----:B------:R-:W-:Y:S01]  /*97e0*/  FFMA.FTZ R16, R9, R22, -R16 ;  /* 0x0000001609107223 */ /* 0x000fe20000010810 */
[----:B------:R-:W-:Y:S01]  /*97f0*/  SHF.L.U32 R9, R2, 0x10, RZ ;  /* 0x0000001002097819 */ /* 0x000fe200000006ff */
[----:B------:R-:W-:-:S02]  /*9800*/  IMAD.U32 R15, R5, 0x10000, RZ ;  /* 0x00010000050f7824 */ /* 0x000fc400078e00ff */
[C---:B------:R-:W-:Y:S01]  /*9810*/  FMUL.FTZ R18, R13.reuse, R18 ;  /* 0x000000120d127220 */ /* 0x040fe20000410000 */
[----:B------:R-:W-:Y:S01]  /*9820*/  FFMA.FTZ R12, R13, R20, -R12 ;  /* 0x000000140d0c7223 */ /* 0x000fe2000001080c */
[----:B------:R-:W-:Y:S01]  /*9830*/  SHF.L.U32 R13, R4, 0x10, RZ ;  /* 0x00000010040d7819 */ /* 0x000fe200000006ff */
[-C--:B------:R-:W-:Y:S01]  /*9840*/  FMUL.FTZ R5, R24, R9.reuse ;  /* 0x0000000918057220 */ /* 0x080fe20000410000 */
[----:B------:R-:W-:Y:S01]  /*9850*/  FMUL.FTZ R17, R10, R9 ;  /* 0x000000090a117220 */ /* 0x000fe20000410000 */
[-C--:B------:R-:W-:Y:S01]  /*9860*/  FMUL.FTZ R9, R26, R3.reuse ;  /* 0x000000031a097220 */ /* 0x080fe20000410000 */
[----:B------:R-:W-:Y:S01]  /*9870*/  FMUL.FTZ R3, R14, R3 ;  /* 0x000000030e037220 */ /* 0x000fe20000410000 */
[----:B------:R-:W-:Y:S01]  /*9880*/  FFMA.FTZ R7, R7, R22, R28 ;  /* 0x0000001607077223 */ /* 0x000fe2000001001c */
        /* <DEDUP_REMOVED lines=9> */
.L_x_5627:
[----:B------:R-:W-:Y:S05]  /*9920*/  BSYNC B0 ;  /* 0x0000000000007941 */ /* 0x000fea0003800000 */
.L_x_5626:
[----:B-----5:R2:W-:Y:S01]  /*9930*/  STS.128 [R187+0x1800], R24 ;  /* 0x00180018bb007388 */ /* 0x0205e20000000c00 */
[----:B------:R-:W-:Y:S05]  /*9940*/  BRA `(.L_x_5625) ;  /* 0x0000001c00707947 */ /* 0x000fea0003800000 */
.L_x_5612:
        /* <DEDUP_REMOVED lines=9> */
[----:B------:R2:W5:Y:S01]  /*99e0*/  LDG.E.128 R20, desc[UR6][R14.64] ;  /* 0x000000060e147981 */ /* 0x000562000c1e1d00 */
[----:B------:R-:W-:Y:S01]  /*99f0*/  ISETP.GE.AND P0, PT, R100, UR5, PT ;  /* 0x0000000564007c0c */ /* 0x000fe2000bf06270 */
[----:B------:R-:W-:-:S12]  /*9a00*/  BSSY B0, `(.L_x_5630) ;  /* 0x0000054000007945 */ /* 0x000fd80003800000 */
[----:B------:R-:W-:Y:S05]  /*9a10*/  @P0 BRA `(.L_x_5631) ;  /* 0x0000000400480947 */ /* 0x000fea0003800000 */
[----:B------:R-:W-:Y:S01]  /*9a20*/  ISETP.GE.AND P0, PT, R100, R61, PT ;  /* 0x0000003d6400720c */ /* 0x000fe20003f06270 */
[----:B------:R-:W-:Y:S01]  /*9a30*/  IMAD.MOV.U32 R9, RZ, RZ, R61 ;  /* 0x000000ffff097224 */ /* 0x000fe200078e003d */
[----:B------:R-:W-:Y:S01]  /*9a40*/  ULDC.64 UR8, c[0x0][0x360] ;  /* 0x0000d80000087ab9 */ /* 0x000fe20000000a00 */
[----:B------:R-:W-:Y:S02]  /*9a50*/  IMAD.MOV.U32 R6, RZ, RZ, RZ ;  /* 0x000000ffff067224 */ /* 0x000fe400078e00ff */
[----:B------:R-:W-:-:S08]  /*9a60*/  IMAD.MOV.U32 R3, RZ, RZ, RZ ;  /* 0x000000ffff037224 */ /* 0x000fd000078e00ff */
[----:B------:R-:W-:-:S04]  /*9a70*/  @P0 SHF.R.S32.HI R61, RZ, 0x1, R62 ;  /* 0x00000001ff3d0819 */ /* 0x000fc8000001143e */
[C---:B------:R-:W-:Y:S01]  /*9a80*/  @P0 IADD3 R6, -R61.reuse, RZ, RZ ;  /* 0x000000ff3d060210 */ /* 0x040fe20007ffe1ff */
[----:B------:R-:W-:Y:S01]  /*9a90*/  @P0 IMAD.MOV R3, RZ, RZ, -R61 ;  /* 0x000000ffff030224 */ /* 0x000fe200078e0a3d */
[----:B------:R-:W-:Y:S02]  /*9aa0*/  @P0 IADD3 R9, -R61, RZ, RZ ;  /* 0x000000ff3d090210 */ /* 0x000fe40007ffe1ff */
[----:B------:R-:W-:-:S03]  /*9ab0*/  IADD3 R13, P1, R6, R4, RZ ;  /* 0x00000004060d7210 */ /* 0x000fc60007f3e0ff */
[----:B------:R-:W-:Y:S01]  /*9ac0*/  IMAD.WIDE R8, R9, 0x2, R14 ;  /* 0x0000000209087825 */ /* 0x000fe200078e020e */
[----:B------:R-:W-:Y:S02]  /*9ad0*/  LEA.HI.X.SX32 R6, R6, R5, 0x1, P1 ;  /* 0x0000000506067211 */ /* 0x000fe400008f0eff */
[----:B------:R-:W-:-:S03]  /*9ae0*/  LEA R12, P1, R13, UR8, 0x1 ;  /* 0x000000080d0c7c11 */ /* 0x000fc6000f8208ff */
[----:B------:R-:W3:Y:S01]  /*9af0*/  LDG.E.128 R8, desc[UR6][R8.64] ;  /* 0x0000000608087981 */ /* 0x000ee2000c1e1d00 */
[----:B------:R-:W-:Y:S01]  /*9b00*/  LEA.HI.X R13, R13, UR9, R6, 0x1, P1 ;  /* 0x000000090d0d7c11 */ /* 0x000fe200088f0c06 */
[----:B------:R-:W-:Y:S01]  /*9b10*/  ULDC.64 UR8, c[0x0][0x358] ;  /* 0x0000d60000087ab9 */ /* 0x000fe20000000a00 */
[----:B------:R-:W-:-:S04]  /*9b20*/  IADD3 R6, P1, R3, R4, RZ ;  /* 0x0000000403067210 */ /* 0x000fc80007f3e0ff */
[----:B--2---:R-:W2:Y:S01]  /*9b30*/  LDG.E.128 R12, desc[UR6][R12.64] ;  /* 0x000000060c0c7981 */ /* 0x004ea2000c1e1d00 */
[----:B------:R-:W-:Y:S02]  /*9b40*/  LEA.HI.X.SX32 R3, R3, R5, 0x1, P1 ;  /* 0x0000000503037211 */ /* 0x000fe400008f0eff */
[----:B------:R-:W-:-:S04]  /*9b50*/  LEA R16, P1, R6, UR8, 0x1 ;  /* 0x0000000806107c11 */ /* 0x000fc8000f8208ff */
[----:B------:R-:W-:-:S06]  /*9b60*/  LEA.HI.X R17, R6, UR9, R3, 0x1, P1 ;  /* 0x0000000906117c11 */ /* 0x000fcc00088f0c03 */
[----:B------:R-:W4:Y:S01]  /*9b70*/  LDG.E.128 R16, desc[UR6][R16.64] ;  /* 0x0000000610107981 */ /* 0x000f22000c1e1d00 */
[C---:B-----5:R-:W-:Y:S01]  /*9b80*/  IMAD.U32 R28, R20.reuse, 0x10000, RZ ;  /* 0x00010000141c7824 */ /* 0x060fe200078e00ff */
[----:B------:R-:W-:Y:S01]  /*9b90*/  LOP3.LUT R6, R20, 0xffff0000, RZ, 0xc0, !PT ;  /* 0xffff000014067812 */ /* 0x000fe200078ec0ff */
[C---:B------:R-:W-:Y:S01]  /*9ba0*/  IMAD.U32 R29, R22.reuse, 0x10000, RZ ;  /* 0x00010000161d7824 */ /* 0x040fe200078e00ff */
[C---:B------:R-:W-:Y:S02]  /*9bb0*/  LOP3.LUT R3, R21.reuse, 0xffff0000, RZ, 0xc0, !PT ;  /* 0xffff000015037812 */ /* 0x040fe400078ec0ff */
[----:B------:R-:W-:Y:S02]  /*9bc0*/  SHF.L.U32 R30, R21, 0x10, RZ ;  /* 0x00000010151e7819 */ /* 0x000fe400000006ff */
[----:B------:R-:W-:Y:S02]  /*9bd0*/  LOP3.LUT R21, R22, 0xffff0000, RZ, 0xc0, !PT ;  /* 0xffff000016157812 */ /* 0x000fe400078ec0ff */
[----:B------:R-:W-:-:S02]  /*9be0*/  LOP3.LUT R20, R23, 0xffff0000, RZ, 0xc0, !PT ;  /* 0xffff000017147812 */ /* 0x000fc400078ec0ff */
[----:B------:R-:W-:Y:S01]  /*9bf0*/  SHF.L.U32 R31, R23, 0x10, RZ ;  /* 0x00000010171f7819 */ /* 0x000fe200000006ff */
[C---:B---3--:R-:W-:Y:S01]  /*9c00*/  IMAD.U32 R23, R8.reuse, 0x10000, RZ ;  /* 0x0001000008177824 */ /* 0x048fe200078e00ff */
[----:B------:R-:W-:Y:S01]  /*9c10*/  LOP3.LUT R22, R8, 0xffff0000, RZ, 0xc0, !PT ;  /* 0xffff000008167812 */ /* 0x000fe200078ec0ff */
[----:B------:R-:W-:Y:S01]  /*9c20*/  IMAD.U32 R32, R10, 0x10000, RZ ;  /* 0x000100000a207824 */ /* 0x000fe200078e00ff */
[C---:B------:R-:W-:Y:S02]  /*9c30*/  SHF.L.U32 R8, R9.reuse, 0x10, RZ ;  /* 0x0000001009087819 */ /* 0x040fe400000006ff */
[----:B------:R-:W-:Y:S02]  /*9c40*/  LOP3.LUT R33, R9, 0xffff0000, RZ, 0xc0, !PT ;  /* 0xffff000009217812 */ /* 0x000fe400078ec0ff */
[C---:B------:R-:W-:Y:S01]  /*9c50*/  SHF.L.U32 R9, R11.reuse, 0x10, RZ ;  /* 0x000000100b097819 */ /* 0x040fe200000006ff */
[----:B--2---:R-:W-:Y:S01]  /*9c60*/  IMAD.U32 R34, R12, 0x10000, RZ ;  /* 0x000100000c227824 */ /* 0x004fe200078e00ff */
[----:B------:R-:W-:Y:S01]  /*9c70*/  LOP3.LUT R36, R11, 0xffff0000, RZ, 0xc0, !PT ;  /* 0xffff00000b247812 */ /* 0x000fe200078ec0ff */
[----:B------:R-:W-:Y:S01]  /*9c80*/  IMAD.U32 R37, R14, 0x10000, RZ ;  /* 0x000100000e257824 */ /* 0x000fe200078e00ff */
        /* <DEDUP_REMOVED lines=14> */
[----:B------:R-:W-:Y:S01]  /*9d70*/  FMUL.FTZ R35, R22, R35 ;  /* 0x0000002316237220 */ /* 0x000fe20000410000 */
[----:B------:R-:W-:Y:S01]  /*9d80*/  FMUL.FTZ R11, R8, R11 ;  /* 0x0000000b080b7220 */ /* 0x000fe20000410000 */
[----:B------:R-:W-:Y:S01]  /*9d90*/  FMUL.FTZ R10, R10, R13 ;  /* 0x0000000d0a0a7220 */ /* 0x000fe20000410000 */
[----:B------:R-:W-:Y:S01]  /*9da0*/  @!P0 FADD.FTZ R15, -R15, -RZ ;  /* 0x800000ff0f0f8221 */ /* 0x000fe20000010100 */
[----:B------:R-:W-:Y:S01]  /*9db0*/  FMUL.FTZ R12, R9, R12 ;  /* 0x0000000c090c7220 */ /* 0x000fe20000410000 */
[C---:B----4-:R-:W-:Y:S01]  /*9dc0*/  IMAD.U32 R13, R16.reuse, 0x10000, RZ ;  /* 0x00010000100d7824 */ /* 0x050fe200078e00ff */
        /* <DEDUP_REMOVED lines=23> */
.L_x_5631:
[----:B------:R-:W-:Y:S05]  /*9f40*/  BSYNC B0 ;  /* 0x0000000000007941 */ /* 0x000fea0003800000 */
.L_x_5630:
[----:B-----5:R3:W-:Y:S02]  /*9f50*/  STS.128 [R187], R20 ;  /* 0x00000014bb007388 */ /* 0x0207e40000000c00 */
.L_x_5629:
[----:B------:R-:W-:Y:S05]  /*9f60*/  BSYNC B1 ;  /* 0x0000000000017941 */ /* 0x000fea0003800000 */
.L_x_5628:
        /* <DEDUP_REMOVED lines=9> */
[----:B---3--:R3:W5:Y:S01]  /*a000*/  LDG.E.128 R20, desc[UR6][R40.64] ;  /* 0x0000000628147981 */ /* 0x008762000c1e1d00 */
[----:B------:R-:W-:Y:S01]  /*a010*/  ISETP.GE.AND P0, PT, R100, UR5, PT ;  /* 0x0000000564007c0c */ /* 0x000fe2000bf06270 */
[----:B------:R-:W-:-:S12]  /*a020*/  BSSY B0, `(.L_x_5634) ;  /* 0x0000056000007945 */ /* 0x000fd80003800000 */
[----:B------:R-:W-:Y:S05]  /*a030*/  @P0 BRA `(.L_x_5635) ;  /* 0x0000000400500947 */ /* 0x000fea0003800000 */
[----:B------:R-:W-:Y:S01]  /*a040*/  ISETP.GE.AND P0, PT, R100, R61, PT ;  /* 0x0000003d6400720c */ /* 0x000fe20003f06270 */
[----:B------:R-:W-:Y:S01]  /*a050*/  IMAD.MOV.U32 R9, RZ, RZ, R61 ;  /* 0x000000ffff097224 */ /* 0x000fe200078e003d */
[C---:B------:R-:W-:Y:S01]  /*a060*/  IADD3 R3, P1, R0.reuse, R4, RZ ;  /* 0x0000000400037210 */ /* 0x040fe20007f3e0ff */
[----:B------:R-:W-:Y:S01]  /*a070*/  IMAD.MOV.U32 R8, RZ, RZ, RZ ;  /* 0x000000ffff087224 */ /* 0x000fe200078e00ff */
[----:B------:R-:W-:Y:S01]  /*a080*/  ULDC.64 UR8, c[0x0][0x360] ;  /* 0x0000d80000087ab9 */ /* 0x000fe20000000a00 */
[----:B------:R-:W-:Y:S01]  /*a090*/  IMAD.MOV.U32 R16, RZ, RZ, RZ ;  /* 0x000000ffff107224 */ /* 0x000fe200078e00ff */
[----:B------:R-:W-:-:S07]  /*a0a0*/  LEA.HI.X.SX32 R17, R0, R5, 0x1, P1 ;  /* 0x0000000500117211 */ /* 0x000fce00008f0eff */
        /* <DEDUP_REMOVED lines=8> */
[----:B------:R-:W4:Y:S01]  /*a130*/  LDG.E.128 R8, desc[UR6][R10.64] ;  /* 0x000000060a087981 */ /* 0x000f22000c1e1d00 */
[----:B------:R-:W-:Y:S01]  /*a140*/  LEA.HI.X R13, R0, UR9, R13, 0x1, P1 ;  /* 0x00000009000d7c11 */ /* 0x000fe200088f0c0d */
[----:B------:R-:W-:Y:S01]  /*a150*/  ULDC.64 UR8, c[0x0][0x358] ;  /* 0x0000d60000087ab9 */ /* 0x000fe20000000a00 */
[----:B------:R-:W-:-:S04]  /*a160*/  IADD3 R3, P1, R16, R3, RZ ;  /* 0x0000000310037210 */ /* 0x000fc80007f3e0ff */
[----:B--2---:R-:W2:Y:S01]  /*a170*/  LDG.E.128 R12, desc[UR6][R12.64] ;  /* 0x000000060c0c7981 */ /* 0x004ea2000c1e1d00 */
[----:B------:R-:W-:Y:S02]  /*a180*/  LEA.HI.X.SX32 R16, R16, R17, 0x1, P1 ;  /* 0x0000001110107211 */ /* 0x000fe400008f0eff */
[----:B------:R-:W-:-:S04]  /*a190*/  LEA R18, P1, R3, UR8, 0x1 ;  /* 0x0000000803127c11 */ /* 0x000fc8000f8208ff */
[----:B------:R-:W-:-:S06]  /*a1a0*/  LEA.HI.X R19, R3, UR9, R16, 0x1, P1 ;  /* 0x0000000903137c11 */ /* 0x000fcc00088f0c10 */
[----:B------:R-:W3:Y:S01]  /*a1b0*/  LDG.E.128 R16, desc[UR6][R18.64] ;  /* 0x0000000612107981 */ /* 0x000ee2000c1e1d00 */
        /* <DEDUP_REMOVED lines=8> */
[C---:B----4-:R-:W-:Y:S01]  /*a240*/  IMAD.U32 R23, R8.reuse, 0x10000, RZ ;  /* 0x0001000008177824 */ /* 0x050fe200078e00ff */
[----:B------:R-:W-:Y:S01]  /*a250*/  LOP3.LUT R22, R8, 0xffff0000, RZ, 0xc0, !PT ;  /* 0xffff000008167812 */ /* 0x000fe200078ec0ff */
[----:B------:R-:W-:Y:S01]  /*a260*/  IMAD.U32 R32, R10, 0x10000, RZ ;  /* 0x000100000a207824 */ /* 0x000fe200078e00ff */
[----:B------:R-:W-:-:S02]  /*a270*/  SHF.L.U32 R8, R9, 0x10, RZ ;  /* 0x0000001009087819 */ /* 0x000fc400000006ff */
        /* <DEDUP_REMOVED lines=24> */
[C---:B---3--:R-:W-:Y:S01]  /*a400*/  IMAD.U32 R13, R16.reuse, 0x10000, RZ ;  /* 0x00010000100d7824 */ /* 0x048fe200078e00ff */
        /* <DEDUP_REMOVED lines=23> */
.L_x_5635:
[----:B------:R-:W-:Y:S05]  /*a580*/  BSYNC B0 ;  /* 0x0000000000007941 */ /* 0x000fea0003800000 */
.L_x_5634:
[----:B-----5:R1:W-:Y:S02]  /*a590*/  STS.128 [R187+0x800], R20 ;  /* 0x00080014bb007388 */ /* 0x0203e40000000c00 */
.L_x_5633:
[----:B------:R-:W-:Y:S05]  /*a5a0*/  BSYNC B1 ;  /* 0x0000000000017941 */ /* 0x000fea0003800000 */
.L_x_5632:
        /* <DEDUP_REMOVED lines=9> */
[----:B-1-3--:R1:W5:Y:S01]  /*a640*/  LDG.E.128 R20, desc[UR6][R26.64] ;  /* 0x000000061a147981 */ /* 0x00a362000c1e1d00 */
[----:B------:R-:W-:Y:S01]  /*a650*/  ISETP.GE.AND P0, PT, R100, UR5, PT ;  /* 0x0000000564007c0c */ /* 0x000fe2000bf06270 */
[----:B------:R-:W-:-:S12]  /*a660*/  BSSY B0, `(.L_x_5638) ;  /* 0x0000057000007945 */ /* 0x000fd80003800000 */
[----:B------:R-:W-:Y:S05]  /*a670*/  @P0 BRA `(.L_x_5639) ;  /* 0x0000000400540947 */ /* 0x000fea0003800000 */
[----:B------:R-:W-:Y:S01]  /*a680*/  ISETP.GE.AND P0, PT, R100, R61, PT ;  /* 0x0000003d6400720c */ /* 0x000fe20003f06270 */
[----:B------:R-:W-:Y:S01]  /*a690*/  IMAD.MOV.U32 R9, RZ, RZ, R61 ;  /* 0x000000ffff097224 */ /* 0x000fe200078e003d */
[----:B------:R-:W-:Y:S01]  /*a6a0*/  MOV R13, RZ ;  /* 0x000000ff000d7202 */ /* 0x000fe20000000f00 */
[----:B------:R-:W-:Y:S01]  /*a6b0*/  ULDC.64 UR8, c[0x0][0x360] ;  /* 0x0000d80000087ab9 */ /* 0x000fe20000000a00 */
[----:B------:R-:W-:-:S09]  /*a6c0*/  IMAD.MOV.U32 R17, RZ, RZ, RZ ;  /* 0x000000ffff117224 */ /* 0x000fd200078e00ff */
[----:B------:R-:W-:-:S04]  /*a6d0*/  @P0 SHF.R.S32.HI R61, RZ, 0x1, R62 ;  /* 0x00000001ff3d0819 */ /* 0x000fc8000001143e */
[C---:B------:R-:W-:Y:S01]  /*a6e0*/  @P0 IADD3 R9, -R61.reuse, RZ, RZ ;  /* 0x000000ff3d090210 */ /* 0x040fe20007ffe1ff */
[----:B------:R-:W-:Y:S02]  /*a6f0*/  IMAD.SHL.U32 R3, R61, 0x20, RZ ;  /* 0x000000203d037824 */ /* 0x000fe400078e00ff */
[--C-:B------:R-:W-:Y:S02]  /*a700*/  @P0 IMAD.MOV R13, RZ, RZ, -R61.reuse ;  /* 0x000000ffff0d0224 */ /* 0x100fe400078e0a3d */
[----:B------:R-:W-:Y:S01]  /*a710*/  @P0 IMAD.MOV R17, RZ, RZ, -R61 ;  /* 0x000000ffff110224 */ /* 0x000fe200078e0a3d */
[----:B------:R-:W-:Y:S01]  /*a720*/  IADD3 R16, P1, R3, R4, RZ ;  /* 0x0000000403107210 */ /* 0x000fe20007f3e0ff */
[----:B------:R-:W-:-:S03]  /*a730*/  IMAD.WIDE R8, R9, 0x2, R26 ;  /* 0x0000000209087825 */ /* 0x000fc600078e021a */
[----:B------:R-:W-:Y:S02]  /*a740*/  LEA.HI.X.SX32 R3, R3, R5, 0x1, P1 ;  /* 0x0000000503037211 */ /* 0x000fe400008f0eff */
[C---:B------:R-:W-:Y:S01]  /*a750*/  IADD3 R12, P1, R13.reuse, R16, RZ ;  /* 0x000000100d0c7210 */ /* 0x040fe20007f3e0ff */
[----:B------:R-:W3:Y:S03]  /*a760*/  LDG.E.128 R8, desc[UR6][R8.64] ;  /* 0x0000000608087981 */ /* 0x000ee6000c1e1d00 */
[----:B------:R-:W-:Y:S02]  /*a770*/  LEA.HI.X.SX32 R13, R13, R3, 0x1, P1 ;  /* 0x000000030d0d7211 */ /* 0x000fe400008f0eff */
[----:B--2---:R-:W-:-:S04]  /*a780*/  LEA R14, P1, R12, UR8, 0x1 ;  /* 0x000000080c0e7c11 */ /* 0x004fc8000f8208ff */
[----:B------:R-:W-:Y:S01]  /*a790*/  LEA.HI.X R15, R12, UR9, R13, 0x1, P1 ;  /* 0x000000090c0f7c11 */ /* 0x000fe200088f0c0d */
[----:B------:R-:W-:Y:S01]  /*a7a0*/  ULDC.64 UR8, c[0x0][0x358] ;  /* 0x0000d60000087ab9 */ /* 0x000fe20000000a00 */
[----:B------:R-:W-:-:S04]  /*a7b0*/  IADD3 R16, P1, R17, R16, RZ ;  /* 0x0000001011107210 */ /* 0x000fc80007f3e0ff */
[----:B------:R-:W2:Y:S01]  /*a7c0*/  LDG.E.128 R12, desc[UR6][R14.64] ;  /* 0x000000060e0c7981 */ /* 0x000ea2000c1e1d00 */
[----:B------:R-:W-:Y:S02]  /*a7d0*/  LEA.HI.X.SX32 R3, R17, R3, 0x1, P1 ;  /* 0x0000000311037211 */ /* 0x000fe400008f0eff */
[----:B------:R-:W-:-:S04]  /*a7e0*/  LEA R18, P1, R16, UR8, 0x1 ;  /* 0x0000000810127c11 */ /* 0x000fc8000f8208ff */
[----:B------:R-:W-:-:S06]  /*a7f0*/  LEA.HI.X R19, R16, UR9, R3, 0x1, P1 ;  /* 0x0000000910137c11 */ /* 0x000fcc00088f0c03 */
[----:B------:R-:W4:Y:S01]  /*a800*/  LDG.E.128 R16, desc[UR6][R18.64] ;  /* 0x0000000612107981 */ /* 0x000f22000c1e1d00 */
[----:B-----5:R-:W-:Y:S01]  /*a810*/  LOP3.LUT R3, R21, 0xffff0000, RZ, 0xc0, !PT ;  /* 0xffff000015037812 */ /* 0x020fe200078ec0ff */
[----:B------:R-:W-:Y:S01]  /*a820*/  IMAD.U32 R30, R23, 0x10000, RZ ;  /* 0x00010000171e7824 */ /* 0x000fe200078e00ff */
[----:B------:R-:W-:Y:S02]  /*a830*/  SHF.L.U32 R28, R21, 0x10, RZ ;  /* 0x00000010151c7819 */ /* 0x000fe400000006ff */
[----:B------:R-:W-:Y:S01]  /*a840*/  LOP3.LUT R21, R23, 0xffff0000, RZ, 0xc0, !PT ;  /* 0xffff000017157812 */ /* 0x000fe200078ec0ff */
[C---:B-1----:R-:W-:Y:S01]  /*a850*/  IMAD.U32 R26, R20.reuse, 0x10000, RZ ;  /* 0x00010000141a7824 */ /* 0x042fe200078e00ff */
[----:B------:R-:W-:Y:S01]  /*a860*/  LOP3.LUT R20, R20, 0xffff0000, RZ, 0xc0, !PT ;  /* 0xffff000014147812 */ /* 0x000fe200078ec0ff */
[C---:B------:R-:W-:Y:S01]  /*a870*/  IMAD.U32 R27, R22.reuse, 0x10000, RZ ;  /* 0x00010000161b7824 */ /* 0x040fe200078e00ff */
[----:B------:R-:W-:Y:S02]  /*a880*/  LOP3.LUT R22, R22, 0xffff0000, RZ, 0xc0, !PT ;  /* 0xffff000016167812 */ /* 0x000fe400078ec0ff */
[----:B---3--:R-:W-:-:S02]  /*a890*/  SHF.L.U32 R29, R8, 0x10, RZ ;  /* 0x00000010081d7819 */ /* 0x008fc400000006ff */
[----:B------:R-:W-:Y:S01]  /*a8a0*/  LOP3.LUT R23, R8, 0xffff0000, RZ, 0xc0, !PT ;  /* 0xffff000008177812 */ /* 0x000fe200078ec0ff */
[C---:B------:R-:W-:Y:S01]  /*a8b0*/  IMAD.U32 R8, R9.reuse, 0x10000, RZ ;  /* 0x0001000009087824 */ /* 0x040fe200078e00ff */
[----:B------:R-:W-:Y:S02]  /*a8c0*/  LOP3.LUT R32, R9, 0xffff0000, RZ, 0xc0, !PT ;  /* 0xffff000009207812 */ /* 0x000fe400078ec0ff */
[C---:B------:R-:W-:Y:S02]  /*a8d0*/  SHF.L.U32 R9, R11.reuse, 0x10, RZ ;  /* 0x000000100b097819 */ /* 0x040fe400000006ff */
[----:B------:R-:W-:Y:S01]  /*a8e0*/  LOP3.LUT R33, R11, 0xffff0000, RZ, 0xc0, !PT ;  /* 0xffff00000b217812 */ /* 0x000fe200078ec0ff */
[C---:B------:R-:W-:Y:S01]  /*a8f0*/  IMAD.U32 R31, R10.reuse, 0x10000, RZ ;  /* 0x000100000a1f7824 */ /* 0x040fe200078e00ff */
[----:B------:R-:W-:Y:S01]  /*a900*/  LOP3.LUT R10, R10, 0xffff0000, RZ, 0xc0, !PT ;  /* 0xffff00000a0a7812 */ /* 0x000fe200078ec0ff */
[----:B--2---:R-:W-:Y:S01]  /*a910*/  IMAD.U32 R34, R12, 0x10000, RZ ;  /* 0x000100000c227824 */ /* 0x004fe200078e00ff */
[----:B------:R-:W-:-:S02]  /*a920*/  SHF.L.U32 R11, R13, 0x10, RZ ;  /* 0x000000100d0b7819 */ /* 0x000fc400000006ff */
[----:B------:R-:W-:Y:S01]  /*a930*/  LOP3.LUT R35, R13, 0xffff0000, RZ, 0xc0, !PT ;  /* 0xffff00000d237812 */ /* 0x000fe200078ec0ff */
[----:B------:R-:W-:Y:S01]  /*a940*/  IMAD.U32 R36, R14, 0x10000, RZ ;  /* 0x000100000e247824 */ /* 0x000fe200078e00ff */
[----:B------:R-:W-:Y:S02]  /*a950*/  LOP3.LUT R12, R12, 0xffff0000, RZ, 0xc0, !PT ;  /* 0xffff00000c0c7812 */ /* 0x000fe400078ec0ff */
[----:B------:R-:W-:Y:S02]  /*a960*/  LOP3.LUT R13, R14, 0xffff0000, RZ, 0xc0, !PT ;  /* 0xffff00000e0d7812 */ /* 0x000fe400078ec0ff */
[C---:B------:R-:W-:Y:S01]  /*a970*/  SHF.L.U32 R14, R15.reuse, 0x10, RZ ;  /* 0x000000100f0e7819 */ /* 0x040fe200000006ff */
[----:B------:R-:W-:Y:S01]  /*a980*/  @!P0 FADD.FTZ R12, -R12, -RZ ;  /* 0x800000ff0c0c8221 */ /* 0x000fe20000010100 */
[----:B------:R-:W-:Y:S01]  /*a990*/  LOP3.LUT R38, R15, 0xffff0000, RZ, 0xc0, !PT ;  /* 0xffff00000f267812 */ /* 0x000fe200078ec0ff */
[----:B------:R-:W-:Y:S01]  /*a9a0*/  @!P0 FADD.FTZ R13, -R13, -RZ ;  /* 0x800000ff0d0d8221 */ /* 0x000fe20000010100 */
[----:B------:R-:W-:Y:S01]  /*a9b0*/  @!P0 FADD.FTZ R11, -R11, -RZ ;  /* 0x800000ff0b0b8221 */ /* 0x000fe20000010100 */
[----:B------:R-:W-:Y:S01]  /*a9c0*/  @!P0 FADD.FTZ R14, -R14, -RZ ;  /* 0x800000ff0e0e8221 */ /* 0x000fe20000010100 */
[----:B------:R-:W-:Y:S01]  /*a9d0*/  @!P0 FADD.FTZ R34, -R34, -RZ ;  /* 0x800000ff22228221 */ /* 0x000fe20000010100 */
[----:B------:R-:W-:Y:S01]  /*a9e0*/  @!P0 FADD.FTZ R35, -R35, -RZ ;  /* 0x800000ff23238221 */ /* 0x000fe20000010100 */
[----:B------:R-:W-:Y:S01]  /*a9f0*/  FMUL.FTZ R23, R23, R12 ;  /* 0x0000000c17177220 */ /* 0x000fe20000410000 */
[----:B------:R-:W-:Y:S01]  /*aa00*/  @!P0 FADD.FTZ R36, -R36, -RZ ;  /* 0x800000ff24248221 */ /* 0x000fe20000010100 */
[----:B------:R-:W-:Y:S01]  /*aa10*/  @!P0 FADD.FTZ R38, -R38, -RZ ;  /* 0x800000ff26268221 */ /* 0x000fe20000010100 */
        /* <DEDUP_REMOVED lines=9> */
[----:B------:R-:W-:Y:S01]  /*aab0*/  LOP3.LUT R17, R17, 0xffff0000, RZ, 0xc0, !PT ;  /* 0xffff000011117812 */ /* 0x000fe200078ec0ff */
[----:B------:R-:W-:Y:S01]  /*aac0*/  FMUL.FTZ R32, R32, R35 ;  /* 0x0000002320207220 */ /* 0x000fe20000410000 */
[----:B------:R-:W-:Y:S01]  /*aad0*/  SHF.L.U32 R14, R19, 0x10, RZ ;  /* 0x00000010130e7819 */ /* 0x000fe200000006ff */
[----:B------:R-:W-:Y:S01]  /*aae0*/  FMUL.FTZ R36, R31, R36 ;  /* 0x000000241f247220 */ /* 0x000fe20000410000 */
[----:B------:R-:W-:Y:S01]  /*aaf0*/  LOP3.LUT R18, R19, 0xffff0000, RZ, 0xc0, !PT ;  /* 0xffff000013127812 */ /* 0x000fe200078ec0ff */
[----:B------:R-:W-:Y:S01]  /*ab00*/  FMUL.FTZ R38, R33, R38 ;  /* 0x0000002621267220 */ /* 0x000fe20000410000 */
        /* <DEDUP_REMOVED lines=12> */
.L_x_5639:
[----:B------:R-:W-:Y:S05]  /*abd0*/  BSYNC B0 ;  /* 0x0000000000007941 */ /* 0x000fea0003800000 */
.L_x_5638:
[----:B-----5:R3:W-:Y:S02]  /*abe0*/  STS.128 [R187+0x1000], R20 ;  /* 0x00100014bb007388 */ /* 0x0207e40000000c00 */
.L_x_5637:
[----:B------:R-:W-:Y:S05]  /*abf0*/  BSYNC B1 ;  /* 0x0000000000017941 */ /* 0x000fea0003800000 */
.L_x_5636:
        /* <DEDUP_REMOVED lines=12> */
[----:B------:R-:W-:Y:S01]  /*acc0*/  ISETP.GE.AND P0, PT, R100, R61, PT ;  /* 0x0000003d6400720c */ /* 0x000fe20003f06270 */
[----:B------:R-:W-:Y:S01]  /*acd0*/  IMAD.MOV.U32 R7, RZ, RZ, R61 ;  /* 0x000000ffff077224 */ /* 0x000fe200078e003d */
[----:B------:R-:W-:Y:S01]  /*ace0*/  ULDC.64 UR8, c[0x0][0x360] ;  /* 0x0000d80000087ab9 */ /* 0x000fe20000000a00 */
[----:B------:R-:W-:-:S10]  /*acf0*/  IMAD.MOV.U32 R3, RZ, RZ, RZ ;  /* 0x000000ffff037224 */ /* 0x000fd400078e00ff */
[--C-:B------:R-:W-:Y:S02]  /*ad00*/  @P0 SHF.R.S32.HI R61, RZ, 0x1, R62.reuse ;  /* 0x00000001ff3d0819 */ /* 0x100fe4000001143e */
[----:B------:R-:W-:-:S03]  /*ad10*/  @P0 SHF.R.S32.HI R2, RZ, 0x1, R62 ;  /* 0x00000001ff020819 */ /* 0x000fc6000001143e */
[----:B------:R-:W-:Y:S01]  /*ad20*/  IMAD R9, R61, 0x30, RZ ;  /* 0x000000303d097824 */ /* 0x000fe200078e02ff */
[----:B------:R-:W-:Y:S01]  /*ad30*/  @P0 IADD3 R3, -R2, RZ, RZ ;  /* 0x000000ff02030210 */ /* 0x000fe20007ffe1ff */
[----:B------:R-:W-:-:S03]  /*ad40*/  @P0 IMAD.MOV R7, RZ, RZ, -R61 ;  /* 0x000000ffff070224 */ /* 0x000fc600078e0a3d */
[----:B------:R-:W-:Y:S01]  /*ad50*/  IADD3 R4, P1, R9, R4, RZ ;  /* 0x0000000409047210 */ /* 0x000fe20007f3e0ff */
[----:B------:R-:W-:-:S03]  /*ad60*/  IMAD.WIDE R16, R7, 0x2, R24 ;  /* 0x0000000207107825 */ /* 0x000fc600078e0218 */
[----:B------:R-:W-:Y:S02]  /*ad70*/  LEA.HI.X.SX32 R5, R9, R5, 0x1, P1 ;  /* 0x0000000509057211 */ /* 0x000fe400008f0eff */
[C---:B------:R-:W-:Y:S01]  /*ad80*/  IADD3 R2, P1, R3.reuse, R4, RZ ;  /* 0x0000000403027210 */ /* 0x040fe20007f3e0ff */
[----:B------:R-:W4:Y:S03]  /*ad90*/  LDG.E.128 R16, desc[UR6][R16.64] ;  /* 0x0000000610107981 */ /* 0x000f26000c1e1d00 */
[----:B------:R-:W-:Y:S02]  /*ada0*/  LEA.HI.X.SX32 R3, R3, R5, 0x1, P1 ;  /* 0x0000000503037211 */ /* 0x000fe400008f0eff */
[----:B-1-3--:R-:W-:Y:S02]  /*adb0*/  LEA R20, P1, R2, UR8, 0x1 ;  /* 0x0000000802147c11 */ /* 0x00afe4000f8208ff */
[----:B------:R-:W-:-:S02]  /*adc0*/  @P0 SHF.R.S32.HI R62, RZ, 0x1, R62 ;  /* 0x00000001ff3e0819 */ /* 0x000fc4000001143e */
[----:B------:R-:W-:Y:S01]  /*add0*/  LEA.HI.X R21, R2, UR9, R3, 0x1, P1 ;  /* 0x0000000902157c11 */ /* 0x000fe200088f0c03 */
[----:B------:R-:W-:Y:S01]  /*ade0*/  IMAD.MOV.U32 R2, RZ, RZ, RZ ;  /* 0x000000ffff027224 */ /* 0x000fe200078e00ff */
[----:B------:R-:W-:Y:S01]  /*adf0*/  @P0 IADD3 R2, -R62, RZ, RZ ;  /* 0x000000ff3e020210 */ /* 0x000fe20007ffe1ff */
[----:B------:R-:W-:-:S03]  /*ae00*/  ULDC.64 UR8, c[0x0][0x358] ;  /* 0x0000d60000087ab9 */ /* 0x000fc60000000a00 */
[C---:B------:R-:W-:Y:S01]  /*ae10*/  IADD3 R4, P1, R2.reuse, R4, RZ ;  /* 0x0000000402047210 */ /* 0x040fe20007f3e0ff */
[----:B------:R-:W3:Y:S03]  /*ae20*/  LDG.E.128 R20, desc[UR6][R20.64] ;  /* 0x0000000614147981 */ /* 0x000ee6000c1e1d00 */
[----:B------:R-:W-:Y:S02]  /*ae30*/  LEA.HI.X.SX32 R5, R2, R5, 0x1, P1 ;  /* 0x0000000502057211 */ /* 0x000fe400008f0eff */
[----:B--2---:R-:W-:-:S04]  /*ae40*/  LEA R24, P1, R4, UR8, 0x1 ;  /* 0x0000000804187c11 */ /* 0x004fc8000f8208ff */
[----:B------:R-:W-:-:S06]  /*ae50*/  LEA.HI.X R25, R4, UR9, R5, 0x1, P1 ;  /* 0x0000000904197c11 */ /* 0x000fcc00088f0c05 */
[----:B------:R-:W2:Y:S01]  /*ae60*/  LDG.E.128 R24, desc[UR6][R24.64] ;  /* 0x0000000618187981 */ /* 0x000ea2000c1e1d00 */
[C---:B-----5:R-:W-:Y:S01]  /*ae70*/  IMAD.U32 R4, R12.reuse, 0x10000, RZ ;  /* 0x000100000c047824 */ /* 0x060fe200078e00ff */
[----:B------:R-:W-:Y:S01]  /*ae80*/  LOP3.LUT R3, R12, 0xffff0000, RZ, 0xc0, !PT ;  /* 0xffff00000c037812 */ /* 0x000fe200078ec0ff */
[----:B------:R-:W-:Y:S01]  /*ae90*/  IMAD.U32 R12, R13, 0x10000, RZ ;  /* 0x000100000d0c7824 */ /* 0x000fe200078e00ff */
[C---:B------:R-:W-:Y:S02]  /*aea0*/  SHF.L.U32 R9, R14.reuse, 0x10, RZ ;  /* 0x000000100e097819 */ /* 0x040fe400000006ff */
[----:B------:R-:W-:Y:S01]  /*aeb0*/  LOP3.LUT R7, R14, 0xffff0000, RZ, 0xc0, !PT ;  /* 0xffff00000e077812 */ /* 0x000fe200078ec0ff */
[----:B------:R-:W-:Y:S01]  /*aec0*/  IMAD.U32 R14, R15, 0x10000, RZ ;  /* 0x000100000f0e7824 */ /* 0x000fe200078e00ff */
[----:B------:R-:W-:Y:S02]  /*aed0*/  LOP3.LUT R2, R13, 0xffff0000, RZ, 0xc0, !PT ;  /* 0xffff00000d027812 */ /* 0x000fe400078ec0ff */
[----:B------:R-:W-:Y:S01]  /*aee0*/  LOP3.LUT R5, R15, 0xffff0000, RZ, 0xc0, !PT ;  /* 0xffff00000f057812 */ /* 0x000fe200078ec0ff */
[C---:B----4-:R-:W-:Y:S01]  /*aef0*/  IMAD.U32 R13, R16.reuse, 0x10000, RZ ;  /* 0x00010000100d7824 */ /* 0x050fe200078e00ff */
[----:B------:R-:W-:Y:S01]  /*af00*/  LOP3.LUT R11, R16, 0xffff0000, RZ, 0xc0, !PT ;  /* 0xffff0000100b7812 */ /* 0x000fe200078ec0ff */
[----:B------:R-:W-:Y:S01]  /*af10*/  IMAD.U32 R15, R19, 0x10000, RZ ;  /* 0x00010000130f7824 */ /* 0x000fe200078e00ff */
[----:B------:R-:W-:-:S02]  /*af20*/  SHF.L.U32 R10, R17, 0x10, RZ ;  /* 0x00000010110a7819 */ /* 0x000fc400000006ff */
[----:B------:R-:W-:Y:S01]  /*af30*/  LOP3.LUT R28, R17, 0xffff0000, RZ, 0xc0, !PT ;  /* 0xffff0000111c7812 */ /* 0x000fe200078ec0ff */
[C---:B------:R-:W-:Y:S01]  /*af40*/  IMAD.U32 R17, R18.reuse, 0x10000, RZ ;  /* 0x0001000012117824 */ /* 0x040fe200078e00ff */
[----:B------:R-:W-:Y:S02]  /*af50*/  LOP3.LUT R29, R19, 0xffff0000, RZ, 0xc0, !PT ;  /* 0xffff0000131d7812 */ /* 0x000fe400078ec0ff */
[----:B------:R-:W-:Y:S01]  /*af60*/  LOP3.LUT R16, R18, 0xffff0000, RZ, 0xc0, !PT ;  /* 0xffff000012107812 */ /* 0x000fe200078ec0ff */
[C---:B---3--:R-:W-:Y:S01]  /*af70*/  IMAD.U32 R19, R21.reuse, 0x10000, RZ ;  /* 0x0001000015137824 */ /* 0x048fe200078e00ff */
[----:B------:R-:W-:Y:S02]  /*af80*/  LOP3.LUT R31, R21, 0xffff0000, RZ, 0xc0, !PT ;  /* 0xffff0000151f7812 */ /* 0x000fe400078ec0ff */
[C---:B------:R-:W-:Y:S02]  /*af90*/  SHF.L.U32 R30, R20.reuse, 0x10, RZ ;  /* 0x00000010141e7819 */ /* 0x040fe400000006ff */
[----:B------:R-:W-:-:S02]  /*afa0*/  LOP3.LUT R18, R20, 0xffff0000, RZ, 0xc0, !PT ;  /* 0xffff000014127812 */ /* 0x000fc400078ec0ff */
[C---:B------:R-:W-:Y:S01]  /*afb0*/  LOP3.LUT R21, R22.reuse, 0xffff0000, RZ, 0xc0, !PT ;  /* 0xffff000016157812 */ /* 0x040fe200078ec0ff */
[----:B------:R-:W-:Y:S01]  /*afc0*/  IMAD.U32 R32, R22, 0x10000, RZ ;  /* 0x0001000016207824 */ /* 0x000fe200078e00ff */
[C---:B------:R-:W-:Y:S02]  /*afd0*/  SHF.L.U32 R20, R23.reuse, 0x10, RZ ;  /* 0x0000001017147819 */ /* 0x040fe400000006ff */
[----:B------:R-:W-:Y:S01]  /*afe0*/  LOP3.LUT R22, R23, 0xffff0000, RZ, 0xc0, !PT ;  /* 0xffff000017167812 */ /* 0x000fe200078ec0ff */
[----:B------:R-:W-:Y:S01]  /*aff0*/  @!P0 FADD.FTZ R21, -R21, -RZ ;  /* 0x800000ff15158221 */ /* 0x000fe20000010100 */
[----:B------:R-:W-:Y:S01]  /*b000*/  @!P0 FADD.FTZ R18, -R18, -RZ ;  /* 0x800000ff12128221 */ /* 0x000fe20000010100 */
[----:B------:R-:W-:Y:S01]  /*b010*/  @!P0 FADD.FTZ R32, -R32, -RZ ;  /* 0x800000ff20208221 */ /* 0x000fe20000010100 */
[----:B------:R-:W-:Y:S01]  /*b020*/  @!P0 FADD.FTZ R20, -R20, -RZ ;  /* 0x800000ff14148221 */ /* 0x000fe20000010100 */
[----:B------:R-:W-:Y:S01]  /*b030*/  @!P0 FADD.FTZ R19, -R19, -RZ ;  /* 0x800000ff13138221 */ /* 0x000fe20000010100 */
[----:B------:R-:W-:Y:S01]  /*b040*/  @!P0 FADD.FTZ R22, -R22, -RZ ;  /* 0x800000ff16168221 */ /* 0x000fe20000010100 */
[----:B------:R-:W-:Y:S01]  /*b050*/  @!P0 FADD.FTZ R30, -R30, -RZ ;  /* 0x800000ff1e1e8221 */ /* 0x000fe20000010100 */
[----:B------:R-:W-:Y:S01]  /*b060*/  @!P0 FADD.FTZ R31, -R31, -RZ ;  /* 0x800000ff1f1f8221 */ /* 0x000fe20000010100 */
[----:B------:R-:W-:Y:S01]  /*b070*/  FMUL.FTZ R16, R16, R21 ;  /* 0x0000001510107220 */ /* 0x000fe20000410000 */
[----:B------:R-:W-:Y:S01]  /*b080*/  FMUL.FTZ R18, R11, R18 ;  /* 0x000000120b127220 */ /* 0x000fe20000410000 */
[----:B------:R-:W-:Y:S01]  /*b090*/  FMUL.FTZ R32, R17, R32 ;  /* 0x0000002011207220 */ /* 0x000fe20000410000 */
[----:B------:R-:W-:Y:S01]  /*b0a0*/  FMUL.FTZ R15, R15, R20 ;  /* 0x000000140f0f7220 */ /* 0x000fe20000410000 */
[C---:B--2---:R-:W-:Y:S01]  /*b0b0*/  IMAD.U32 R23, R26.reuse, 0x10000, RZ ;  /* 0x000100001a177824 */ /* 0x044fe200078e00ff */
[----:B------:R-:W-:Y:S01]  /*b0c0*/  LOP3.LUT R21, R26, 0xffff0000, RZ, 0xc0, !PT ;  /* 0xffff00001a157812 */ /* 0x000fe200078ec0ff */
[----:B------:R-:W-:Y:S01]  /*b0d0*/  FMUL.FTZ R19, R10, R19 ;  /* 0x000000130a137220 */ /* 0x000fe20000410000 */
[C---:B------:R-:W-:Y:S01]  /*b0e0*/  IMAD.U32 R17, R24.reuse, 0x10000, RZ ;  /* 0x0001000018117824 */ /* 0x040fe200078e00ff */
[----:B------:R-:W-:Y:S01]  /*b0f0*/  LOP3.LUT R11, R24, 0xffff0000, RZ, 0xc0, !PT ;  /* 0xffff0000180b7812 */ /* 0x000fe200078ec0ff */
[----:B------:R-:W-:Y:S01]  /*b100*/  FMUL.FTZ R22, R29, R22 ;  /* 0x000000161d167220 */ /* 0x000fe20000410000 */
[----:B------:R-:W-:-:S02]  /*b110*/  SHF.L.U32 R20, R27, 0x10, RZ ;  /* 0x000000101b147819 */ /* 0x000fc400000006ff */
        /* <DEDUP_REMOVED lines=17> */
.L_x_5641:
[----:B------:R-:W-:Y:S05]  /*b230*/  BSYNC B0 ;  /* 0x0000000000007941 */ /* 0x000fea0003800000 */
.L_x_5640:
[----:B-----5:R1:W-:Y:S01]  /*b240*/  STS.128 [R187+0x1800], R12 ;  /* 0x0018000cbb007388 */ /* 0x0203e20000000c00 */
[----:B------:R-:W-:Y:S05]  /*b250*/  BRA `(.L_x_5625) ;  /* 0x00000004002c7947 */ /* 0x000fea0003800000 */
.L_x_5611:
[----:B------:R-:W1:Y:S01]  /*b260*/  S2R R116, SR_CTAID.X ;  /* 0x0000000000747919 */ /* 0x000e620000002500 */
[C---:B---3--:R-:W-:Y:S01]  /*b270*/  VIADD R6, R126.reuse, 0x10 ;  /* 0x000000107e067836 */ /* 0x048fe20000000000 */
[----:B------:R-:W-:Y:S01]  /*b280*/  BSSY B0, `(.L_x_5642) ;  /* 0x0000014000007945 */ /* 0x000fe20003800000 */
[C---:B------:R-:W-:Y:S02]  /*b290*/  VIADD R0, R126.reuse, 0x20 ;  /* 0x000000207e007836 */ /* 0x040fe40000000000 */
[----:B------:R-:W-:Y:S02]  /*b2a0*/  VIADD R8, R126, 0x30 ;  /* 0x000000307e087836 */ /* 0x000fe40000000000 */
[----:B-1----:R-:W-:-:S05]  /*b2b0*/  IMAD R3, R116, -0x40, R179 ;  /* 0xffffffc074037824 */ /* 0x002fca00078e02b3 */
[-C--:B------:R-:W-:Y:S02]  /*b2c0*/  ISETP.GE.AND P0, PT, R126, R3.reuse, PT ;  /* 0x000000037e00720c */ /* 0x080fe40003f06270 */
[-C--:B------:R-:W-:Y:S02]  /*b2d0*/  ISETP.GE.AND P1, PT, R6, R3.reuse, PT ;  /* 0x000000030600720c */ /* 0x080fe40003f26270 */
[-C--:B------:R-:W-:Y:S02]  /*b2e0*/  ISETP.GE.AND P2, PT, R0, R3.reuse, PT ;  /* 0x000000030000720c */ /* 0x080fe40003f46270 */
[----:B------:R-:W-:-:S07]  /*b2f0*/  ISETP.GE.AND P3, PT, R8, R3, PT ;  /* 0x000000030800720c */ /* 0x000fce0003f66270 */
[----:B------:R-:W-:Y:S06]  /*b300*/  @P0 BRA `(.L_x_5643) ;  /* 0x00000000002c0947 */ /* 0x000fec0003800000 */
[----:B------:R-:W-:Y:S02]  /*b310*/  ULDC UR5, c[0x0][0x2d0] ;  /* 0x0000b40000057ab9 */ /* 0x000fe40000000800 */
[----:B------:R-:W-:-:S13]  /*b320*/  ISETP.GE.AND P0, PT, R100, UR5, PT ;  /* 0x0000000564007c0c */ /* 0x000fda000bf06270 */
[----:B------:R1:W-:Y:S01]  /*b330*/  @P0 STS.128 [R187], RZ ;  /* 0x000000ffbb000388 */ /* 0x0003e20000000c00 */
[----:B------:R-:W-:Y:S05]  /*b340*/  @P0 BRA `(.L_x_5643) ;  /* 0x00000000001c0947 */ /* 0x000fea0003800000 */
[----:B------:R-:W-:Y:S02]  /*b350*/  ULDC.64 UR8, c[0x0][0x210] ;  /* 0x0000840000087ab9 */ /* 0x000fe40000000a00 */
[----:B------:R-:W-:-:S04]  /*b360*/  LEA R2, P0, R128, UR8, 0x1 ;  /* 0x0000000880027c11 */ /* 0x000fc8000f8008ff */
[----:B------:R-:W-:-:S05]  /*b370*/  LEA.HI.X R3, R128, UR9, R131, 0x1, P0 ;  /* 0x0000000980037c11 */ /* 0x000fca00080f0c83 */
[----:B------:R-:W-:Y:S01]  /*b380*/  @!PT LDS RZ, [RZ] ;  /* 0x00000000fffff984 */ /* 0x000fe20000000800 */
[----:B------:R-:W-:Y:S01]  /*b390*/  @!PT LDS RZ, [RZ] ;  /* 0x00000000fffff984 */ /* 0x000fe20000000800 */
[----:B------:R-:W-:Y:S01]  /*b3a0*/  @!PT LDS RZ, [RZ] ;  /* 0x00000000fffff984 */ /* 0x000fe20000000800 */
[----:B------:R3:W-:Y:S04]  /*b3b0*/  LDGSTS.E.BYPASS.LTC128B.128 [R187], desc[UR6][R2.64] ;  /* 0x0000000002bb7fae */ /* 0x0007e8000b901d46 */
.L_x_5643:
[----:B------:R-:W-:Y:S05]  /*b3c0*/  BSYNC B0 ;  /* 0x0000000000007941 */ /* 0x000fea0003800000 */
.L_x_5642:
[----:B------:R-:W-:Y:S04]  /*b3d0*/  BSSY B0, `(.L_x_5644) ;  /* 0x0000010000007945 */ /* 0x000fe80003800000 */
[----:B------:R-:W-:Y:S05]  /*b3e0*/  @P1 BRA `(.L_x_5645) ;  /* 0x0000000000381947 */ /* 0x000fea0003800000 */
[----:B------:R-:W-:Y:S02]  /*b3f0*/  ULDC UR5, c[0x0][0x2d0] ;  /* 0x0000b40000057ab9 */ /* 0x000fe40000000800 */
[----:B------:R-:W-:-:S13]  /*b400*/  ISETP.GE.AND P0, PT, R100, UR5, PT ;  /* 0x0000000564007c0c */ /* 0x000fda000bf06270 */
[----:B------:R1:W-:Y:S01]  /*b410*/  @P0 STS.128 [R187+0x800], RZ ;  /* 0x000800ffbb000388 */ /* 0x0003e20000000c00 */
[----:B------:R-:W-:Y:S05]  /*b420*/  @P0 BRA `(.L_x_5645) ;  /* 0x0000000000280947 */ /* 0x000fea0003800000 */
[----:B---3--:R-:W3:Y:S01]  /*b430*/  LDC.64 R2, c[0x0][0x240] ;  /* 0x00009000ff027b82 */ /* 0x008ee20000000a00 */
[----:B------:R-:W-:Y:S01]  /*b440*/  ULDC.64 UR8, c[0x0][0x210] ;  /* 0x0000840000087ab9 */ /* 0x000fe20000000a00 */
[----:B---3--:R-:W-:-:S04]  /*b450*/  LEA R4, P0, R2, R128, 0x4 ;  /* 0x0000008002047211 */ /* 0x008fc800078020ff */
[----:B------:R-:W-:Y:S02]  /*b460*/  LEA.HI.X R3, R2, R131, R3, 0x4, P0 ;  /* 0x0000008302037211 */ /* 0x000fe400000f2403 */
[----:B------:R-:W-:-:S04]  /*b470*/  LEA R2, P0, R4, UR8, 0x1 ;  /* 0x0000000804027c11 */ /* 0x000fc8000f8008ff */
[----:B------:R-:W-:-:S05]  /*b480*/  LEA.HI.X R3, R4, UR9, R3, 0x1, P0 ;  /* 0x0000000904037c11 */ /* 0x000fca00080f0c03 */
[----:B------:R-:W-:Y:S01]  /*b490*/  @!PT LDS RZ, [RZ] ;  /* 0x00000000fffff984 */ /* 0x000fe20000000800 */
[----:B------:R-:W-:Y:S01]  /*b4a0*/  @!PT LDS RZ, [RZ] ;  /* 0x00000000fffff984 */ /* 0x000fe20000000800 */
[----:B------:R-:W-:Y:S01]  /*b4b0*/  @!PT LDS RZ, [RZ] ;  /* 0x00000000fffff984 */ /* 0x000fe20000000800 */
[----:B------:R3:W-:Y:S04]  /*b4c0*/  LDGSTS.E.BYPASS.LTC128B.128 [R187+0x800], desc[UR6][R2.64] ;  /* 0x0080000002bb7fae */ /* 0x0007e8000b901d46 */
.L_x_5645:
[----:B------:R-:W-:Y:S05]  /*b4d0*/  BSYNC B0 ;  /* 0x0000000000007941 */ /* 0x000fea0003800000 */
.L_x_5644:
        /* <DEDUP_REMOVED lines=16> */
.L_x_5647:
[----:B------:R-:W-:Y:S05]  /*b5e0*/  BSYNC B0 ;  /* 0x0000000000007941 */ /* 0x000fea0003800000 */
.L_x_5646:
[----:B------:R-:W-:Y:S05]  /*b5f0*/  @P3 BRA `(.L_x_5625) ;  /* 0x0000000000443947 */ /* 0x000fea0003800000 */
[----:B------:R-:W-:Y:S02]  /*b600*/  ULDC UR5, c[0x0][0x2d0] ;  /* 0x0000b40000057ab9 */ /* 0x000fe40000000800 */
[----:B------:R-:W-:-:S13]  /*b610*/  ISETP.GE.AND P0, PT, R100, UR5, PT ;  /* 0x0000000564007c0c */ /* 0x000fda000bf06270 */
[----:B------:R1:W-:Y:S01]  /*b620*/  @P0 STS.128 [R187+0x1800], RZ ;  /* 0x001800ffbb000388 */ /* 0x0003e20000000c00 */
[----:B------:R-:W-:Y:S05]  /*b630*/  @P0 BRA `(.L_x_5625) ;  /* 0x0000000000340947 */ /* 0x000fea0003800000 */
[----:B---3--:R-:W3:Y:S01]  /*b640*/  LDC.64 R2, c[0x0][0x240] ;  /* 0x00009000ff027b82 */ /* 0x008ee20000000a00 */
[----:B------:R-:W-:Y:S01]  /*b650*/  MOV R4, R128 ;  /* 0x0000008000047202 */ /* 0x000fe20000000f00 */
[----:B------:R-:W-:Y:S01]  /*b660*/  ULDC.64 UR8, c[0x0][0x210] ;  /* 0x0000840000087ab9 */ /* 0x000fe20000000a00 */
[----:B------:R-:W-:-:S03]  /*b670*/  MOV R5, R131 ;  /* 0x0000008300057202 */ /* 0x000fc60000000f00 */
[----:B---3--:R-:W-:-:S04]  /*b680*/  IMAD.WIDE.U32 R4, R2, 0x30, R4 ;  /* 0x0000003002047825 */ /* 0x008fc800078e0004 */
[----:B------:R-:W-:Y:S01]  /*b690*/  IMAD R2, R3, 0x30, RZ ;  /* 0x0000003003027824 */ /* 0x000fe200078e02ff */
[----:B------:R-:W-:-:S04]  /*b6a0*/  LEA R10, P0, R4, UR8, 0x1 ;  /* 0x00000008040a7c11 */ /* 0x000fc8000f8008ff */
[----:B------:R-:W-:-:S04]  /*b6b0*/  IADD3 R2, R5, R2, RZ ;  /* 0x0000000205027210 */ /* 0x000fc80007ffe0ff */
[----:B------:R-:W-:-:S05]  /*b6c0*/  LEA.HI.X R11, R4, UR9, R2, 0x1, P0 ;  /* 0x00000009040b7c11 */ /* 0x000fca00080f0c02 */
[----:B------:R-:W-:Y:S01]  /*b6d0*/  @!PT LDS RZ, [RZ] ;  /* 0x00000000fffff984 */ /* 0x000fe20000000800 */
[----:B------:R-:W-:Y:S01]  /*b6e0*/  @!PT LDS RZ, [RZ] ;  /* 0x00000000fffff984 */ /* 0x000fe20000000800 */
[----:B------:R-:W-:Y:S01]  /*b6f0*/  @!PT LDS RZ, [RZ] ;  /* 0x00000000fffff984 */ /* 0x000fe20000000800 */
[----:B------:R3:W-:Y:S02]  /*b700*/  LDGSTS.E.BYPASS.LTC128B.128 [R187+0x1800], desc[UR6][R10.64] ;  /* 0x018000000abb7fae */ /* 0x0007e4000b901d46 */
.L_x_5625:
[----:B------:R-:W-:Y:S05]  /*b710*/  BSYNC B2 ;  /* 0x0000000000027941 */ /* 0x000fea0003800000 */
.L_x_5610:
[----:B------:R-:W-:Y:S01]  /*b720*/  VIADD R186, R52, 0xffffffff ;  /* 0xffffffff34ba7836 */ /* 0x000fe20000000000 */
[----:B------:R-:W-:Y:S01]  /*b730*/  ULDC.64 UR12, c[0x0][0x218] ;  /* 0x00008600000c7ab9 */ /* 0x000fe20000000a00 */
[----:B------:R-:W1:Y:S01]  /*b740*/  S2R R103, SR_TID.X ;  /* 0x0000000000677919 */ /* 0x000e620000002100 */
[----:B------:R-:W-:Y:S01]  /*b750*/  LEA R184, P0, R122, UR12, 0x1 ;  /* 0x0000000c7ab87c11 */ /* 0x000fe2000f8008ff */
[----:B---3--:R-:W-:Y:S01]  /*b760*/  IMAD.SHL.U32 R2, R186, 0x80, RZ ;  /* 0x00000080ba027824 */ /* 0x008fe200078e00ff */
[----:B------:R-:W-:Y:S01]  /*b770*/  BSSY B0, `(.L_x_5648) ;  /* 0x0000015000007945 */ /* 0x000fe20003800000 */
[----:B-12-4-:R-:W-:Y:S01]  /*b780*/  VIADD R14, R126, 0x40 ;  /* 0x000000407e0e7836 */ /* 0x016fe20000000000 */
[----:B------:R-:W-:Y:S01]  /*b790*/  LEA.HI.X R185, R122, UR13, R125, 0x1, P0 ;  /* 0x0000000d7ab97c11 */ /* 0x000fe200080f0c7d */
[----:B------:R-:W-:Y:S02]  /*b7a0*/  IMAD.IADD R7, R53, 0x1, -R2 ;  /* 0x0000000135077824 */ /* 0x000fe400078e0a02 */
[----:B------:R-:W-:-:S02]  /*b7b0*/  VIADD R12, R126, 0x50 ;  /* 0x000000507e0c7836 */ /* 0x000fc40000000000 */
[C---:B------:R-:W-:Y:S01]  /*b7c0*/  VIADD R10, R126.reuse, 0x60 ;  /* 0x000000607e0a7836 */ /* 0x040fe20000000000 */
[-C--:B------:R-:W-:Y:S02]  /*b7d0*/  ISETP.GE.AND P0, PT, R126, R7.reuse, PT ;  /* 0x000000077e00720c */ /* 0x080fe40003f06270 */
[-C--:B------:R-:W-:Y:S02]  /*b7e0*/  ISETP.GE.AND P1, PT, R6, R7.reuse, PT ;  /* 0x000000070600720c */ /* 0x080fe40003f26270 */
[-C--:B------:R-:W-:Y:S02]  /*b7f0*/  ISETP.GE.AND P2, PT, R0, R7.reuse, PT ;  /* 0x000000070000720c */ /* 0x080fe40003f46270 */
[-C--:B------:R-:W-:Y:S02]  /*b800*/  ISETP.GE.AND P3, PT, R8, R7.reuse, PT ;  /* 0x000000070800720c */ /* 0x080fe40003f66270 */
[-C--:B------:R-:W-:Y:S02]  /*b810*/  ISETP.GE.AND P4, PT, R14, R7.reuse, PT ;  /* 0x000000070e00720c */ /* 0x080fe40003f86270 */
[----:B------:R-:W-:-:S03]  /*b820*/  ISETP.GE.AND P6, PT, R12, R7, PT ;  /* 0x000000070c00720c */ /* 0x000fc60003fc6270 */
[----:B------:R-:W-:Y:S10]  /*b830*/  @P0 BRA `(.L_x_5649) ;  /* 0x0000000000200947 */ /* 0x000ff40003800000 */
[----:B------:R-:W-:Y:S02]  /*b840*/  ULDC UR5, c[0x0][0x2d0] ;  /* 0x0000b40000057ab9 */ /* 0x000fe40000000800 */
[----:B------:R-:W-:-:S13]  /*b850*/  ISETP.GE.AND P0, PT, R100, UR5, PT ;  /* 0x0000000564007c0c */ /* 0x000fda000bf06270 */
[----:B------:R1:W-:Y:S01]  /*b860*/  @P0 STS.128 [R187+0x2000], RZ ;  /* 0x002000ffbb000388 */ /* 0x0003e20000000c00 */
[----:B------:R-:W-:Y:S05]  /*b870*/  @P0 BRA `(.L_x_5649) ;  /* 0x0000000000100947 */ /* 0x000fea0003800000 */
[----:B------:R-:W-:Y:S01]  /*b880*/  @!PT LDS RZ, [RZ] ;  /* 0x00000000fffff984 */ /* 0x000fe20000000800 */
[----:B------:R-:W-:Y:S01]  /*b890*/  @!PT LDS RZ, [RZ] ;  /* 0x00000000fffff984 */ /* 0x000fe20000000800 */
[----:B------:R-:W-:Y:S01]  /*b8a0*/  @!PT LDS RZ, [RZ] ;  /* 0x00000000fffff984 */ /* 0x000fe20000000800 */
[----:B------:R2:W-:Y:S02]  /*b8b0*/  LDGSTS.E.BYPASS.LTC128B.128 [R187+0x2000], desc[UR6][R184.64] ;  /* 0x02000000b8bb7fae */ /* 0x0005e4000b901d46 */
.L_x_5649:
[----:B------:R-:W-:Y:S05]  /*b8c0*/  BSYNC B0 ;  /* 0x0000000000007941 */ /* 0x000fea0003800000 */
.L_x_5648:
[----:B------:R-:W-:Y:S01]  /*b8d0*/  BSSY B0, `(.L_x_5650) ;  /* 0x000000e000007945 */ /* 0x000fe20003800000 */
[----:B------:R-:W-:Y:S02]  /*b8e0*/  ISETP.GE.AND P5, PT, R10, R7, PT ;  /* 0x000000070a00720c */ /* 0x000fe40003fa6270 */
[----:B------:R-:W-:Y:S01]  /*b8f0*/  IADD3 R3, R126, 0x70, RZ ;  /* 0x000000707e037810 */ /* 0x000fe20007ffe0ff */
        /* <DEDUP_REMOVED lines=11> */
.L_x_5651:
[----:B------:R-:W-:Y:S05]  /*b9b0*/  BSYNC B0 ;  /* 0x0000000000007941 */ /* 0x000fea0003800000 */
.L_x_5650:
[----:B------:R-:W-:Y:S01]  /*b9c0*/  BSSY B0, `(.L_x_5652) ;  /* 0x000000e000007945 */ /* 0x000fe20003800000 */
[----:B------:R-:W-:-:S03]  /*b9d0*/  ISETP.GE.AND P1, PT, R3, R7, PT ;  /* 0x000000070300720c */ /* 0x000fc60003f26270 */
[----:B------:R-:W-:Y:S10]  /*b9e0*/  @P2 BRA `(.L_x_5653) ;  /* 0x00000000002c2947 */ /* 0x000ff40003800000 */
[----:B------:R-:W-:Y:S02]  /*b9f0*/  ULDC UR5, c[0x0][0x2d0] ;  /* 0x0000b40000057ab9 */ /* 0x000fe40000000800 */
[----:B------:R-:W-:-:S13]  /*ba00*/  ISETP.GE.AND P0, PT, R100, UR5, PT ;  /* 0x0000000564007c0c */ /* 0x000fda000bf06270 */
[----:B------:R1:W-:Y:S01]  /*ba10*/  @P0 STS.128 [R187+0x3000], RZ ;  /* 0x003000ffbb000388 */ /* 0x0003e20000000c00 */
[----:B------:R-:W-:Y:S05]  /*ba20*/  @P0 BRA `(.L_x_5653) ;  /* 0x00000000001c0947 */ /* 0x000fea0003800000 */
[----:B----4-:R-:W4:Y:S02]  /*ba30*/  LDC.64 R4, c[0x0][0x248] ;  /* 0x00009200ff047b82 */ /* 0x010f240000000a00 */
[----:B----4-:R-:W-:-:S04]  /*ba40*/  LEA R16, P0, R4, R184, 0x6 ;  /* 0x000000b804107211 */ /* 0x010fc800078030ff */
[----:B------:R-:W-:-:S05]  /*ba50*/  LEA.HI.X R17, R4, R185, R5, 0x6, P0 ;  /* 0x000000b904117211 */ /* 0x000fca00000f3405 */
[----:B------:R-:W-:Y:S01]  /*ba60*/  @!PT LDS RZ, [RZ] ;  /* 0x00000000fffff984 */ /* 0x000fe20000000800 */
[----:B------:R-:W-:Y:S01]  /*ba70*/  @!PT LDS RZ, [RZ] ;  /* 0x00000000fffff984 */ /* 0x000fe20000000800 */
[----:B------:R-:W-:Y:S01]  /*ba80*/  @!PT LDS RZ, [RZ] ;  /* 0x00000000fffff984 */ /* 0x000fe20000000800 */
[----:B------:R4:W-:Y:S04]  /*ba90*/  LDGSTS.E.BYPASS.LTC128B.128 [R187+0x3000], desc[UR6][R16.64] ;  /* 0x0300000010bb7fae */ /* 0x0009e8000b901d46 */
.L_x_5653:
[----:B------:R-:W-:Y:S05]  /*baa0*/  BSYNC B0 ;  /* 0x0000000000007941 */ /* 0x000fea0003800000 */
.L_x_5652:
[----:B------:R-:W-:Y:S04]  /*bab0*/  BSSY B0, `(.L_x_5654) ;  /* 0x000000e000007945 */ /* 0x000fe80003800000 */
[----:B------:R-:W-:Y:S05]  /*bac0*/  @P3 BRA `(.L_x_5655) ;  /* 0x0000000000303947 */ /* 0x000fea0003800000 */
[----:B------:R-:W-:Y:S02]  /*bad0*/  ULDC UR5, c[0x0][0x2d0] ;  /* 0x0000b40000057ab9 */ /* 0x000fe40000000800 */
[----:B------:R-:W-:-:S13]  /*bae0*/  ISETP.GE.AND P0, PT, R100, UR5, PT ;  /* 0x0000000564007c0c */ /* 0x000fda000bf06270 */
[----:B------:R1:W-:Y:S01]  /*baf0*/  @P0 STS.128 [R187+0x3800], RZ ;  /* 0x003800ffbb000388 */ /* 0x0003e20000000c00 */
[----:B------:R-:W-:Y:S05]  /*bb00*/  @P0 BRA `(.L_x_5655) ;  /* 0x0000000000200947 */ /* 0x000fea0003800000 */
[----:B----4-:R-:W4:Y:S02]  /*bb10*/  LDC.64 R4, c[0x0][0x248] ;  /* 0x00009200ff047b82 */ /* 0x010f240000000a00 */
[----:B----4-:R-:W-:-:S04]  /*bb20*/  IMAD.WIDE.U32 R16, R4, 0x60, R184 ;  /* 0x0000006004107825 */ /* 0x010fc800078e00b8 */
[----:B------:R-:W-:-:S05]  /*bb30*/  IMAD R5, R5, 0x60, RZ ;  /* 0x0000006005057824 */ /* 0x000fca00078e02ff */
[----:B------:R-:W-:-:S05]  /*bb40*/  IADD3 R17, R5, R17, RZ ;  /* 0x0000001105117210 */ /* 0x000fca0007ffe0ff */
[----:B------:R-:W-:Y:S01]  /*bb50*/  @!PT LDS RZ, [RZ] ;  /* 0x00000000fffff984 */ /* 0x000fe20000000800 */
[----:B------:R-:W-:Y:S01]  /*bb60*/  @!PT LDS RZ, [RZ] ;  /* 0x00000000fffff984 */ /* 0x000fe20000000800 */
[----:B------:R-:W-:Y:S01]  /*bb70*/  @!PT LDS RZ, [RZ] ;  /* 0x00000000fffff984 */ /* 0x000fe20000000800 */
[----:B------:R4:W-:Y:S02]  /*bb80*/  LDGSTS.E.BYPASS.LTC128B.128 [R187+0x3800], desc[UR6][R16.64] ;  /* 0x0380000010bb7fae */ /* 0x0009e4000b901d46 */
.L_x_5655:
[----:B------:R-:W-:Y:S05]  /*bb90*/  BSYNC B0 ;  /* 0x0000000000007941 */ /* 0x000fea0003800000 */
.L_x_5654:
[----:B------:R-:W-:Y:S04]  /*bba0*/  BSSY B0, `(.L_x_5656) ;  /* 0x000000d000007945 */ /* 0x000fe80003800000 */
[----:B------:R-:W-:Y:S05]  /*bbb0*/  @P4 BRA `(.L_x_5657) ;  /* 0x00000000002c4947 */ /* 0x000fea0003800000 */
        /* <DEDUP_REMOVED lines=11> */
.L_x_5657:
[----:B------:R-:W-:Y:S05]  /*bc70*/  BSYNC B0 ;  /* 0x0000000000007941 */ /* 0x000fea0003800000 */
.L_x_5656:
        /* <DEDUP_REMOVED lines=14> */
.L_x_5659:
[----:B------:R-:W-:Y:S05]  /*bd60*/  BSYNC B0 ;  /* 0x0000000000007941 */ /* 0x000fea0003800000 */
.L_x_5658:
        /* <DEDUP_REMOVED lines=14> */
.L_x_5661:
[----:B------:R-:W-:Y:S05]  /*be50*/  BSYNC B0 ;  /* 0x0000000000007941 */ /* 0x000fea0003800000 */
.L_x_5660:
        /* <DEDUP_REMOVED lines=14> */
.L_x_5663:
[----:B------:R-:W-:Y:S05]  /*bf40*/  BSYNC B0 ;  /* 0x0000000000007941 */ /* 0x000fea0003800000 */
.L_x_5662:
[----:B------:R-:W0:Y:S01]  /*bf50*/  LDGDEPBAR ;  /* 0x00000000000079af */ /* 0x000e220000000000 */
[-C--:B------:R-:W-:Y:S01]  /*bf60*/  ISETP.GE.AND P0, PT, R126, R7.reuse, PT ;  /* 0x000000077e00720c */ /* 0x080fe20003f06270 */
[----:B------:R-:W-:Y:S01]  /*bf70*/  ULDC.64 UR10, c[0x0][0x220] ;  /* 0x00008800000a7ab9 */ /* 0x000fe20000000a00 */
[----:B----4-:R-:W-:Y:S01]  /*bf80*/  SHF.R.S32.HI R4, RZ, 0x1f, R103 ;  /* 0x0000001fff047819 */ /* 0x010fe20000011467 */
[----:B------:R-:W-:Y:S01]  /*bf90*/  BSSY B0, `(.L_x_5664) ;  /* 0x000001d000007945 */ /* 0x000fe20003800000 */
[----:B------:R-:W-:Y:S02]  /*bfa0*/  ISETP.GE.AND P3, PT, R0, R7, PT ;  /* 0x000000070000720c */ /* 0x000fe40003f66270 */
[----:B------:R-:W-:Y:S02]  /*bfb0*/  LEA.HI R0, R4, R103, RZ, 0x4 ;  /* 0x0000006704007211 */ /* 0x000fe400078f20ff */
[----:B------:R-:W-:Y:S02]  /*bfc0*/  ISETP.GE.AND P2, PT, R6, R7, PT ;  /* 0x000000070600720c */ /* 0x000fe40003f46270 */
[----:B------:R-:W-:-:S02]  /*bfd0*/  LEA.HI R6, R4, R103, RZ, 0x3 ;  /* 0x0000006704067211 */ /* 0x000fc400078f18ff */
[----:B------:R-:W-:Y:S02]  /*bfe0*/  LEA R194, P1, R118, UR10, 0x1 ;  /* 0x0000000a76c27c11 */ /* 0x000fe4000f8208ff */
[----:B------:R-:W-:Y:S02]  /*bff0*/  SHF.R.S32.HI R173, RZ, 0x4, R0 ;  /* 0x00000004ffad7819 */ /* 0x000fe40000011400 */
[----:B------:R-:W-:Y:S02]  /*c000*/  LOP3.LUT R6, R6, 0xfffffff8, RZ, 0xc0, !PT ;  /* 0xfffffff806067812 */ /* 0x000fe400078ec0ff */
[----:B------:R-:W-:Y:S02]  /*c010*/  LEA.HI.X R193, R118, UR11, R121, 0x1, P1 ;  /* 0x0000000b76c17c11 */ /* 0x000fe400088f0c79 */
[----:B------:R-:W-:Y:S01]  /*c020*/  LEA.HI R5, R0, R173, RZ, 0x1 ;  /* 0x000000ad00057211 */ /* 0x000fe200078f08ff */
[----:B------:R-:W-:Y:S01]  /*c030*/  IMAD.IADD R0, R103, 0x1, -R6 ;  /* 0x0000000167007824 */ /* 0x000fe200078e0a06 */
[----:B------:R-:W-:Y:S01]  /*c040*/  ISETP.GE.AND P1, PT, R12, R7, PT ;  /* 0x000000070c00720c */ /* 0x000fe20003f26270 */
[----:B------:R-:W-:-:S04]  /*c050*/  DEPBAR.LE SB0, 0x0 ;  /* 0x000080000000791a */ /* 0x000fc80000000000 */
[----:B------:R-:W-:Y:S01]  /*c060*/  BAR.SYNC.DEFER_BLOCKING 0x0 ;  /* 0x0000000000007b1d */ /* 0x000fe20000010000 */
[-C--:B------:R-:W-:Y:S02]  /*c070*/  ISETP.GE.AND P4, PT, R8, R7.reuse, PT ;  /* 0x000000070800720c */ /* 0x080fe40003f86270 */
[----:B------:R-:W-:Y:S02]  /*c080*/  ISETP.GE.AND P6, PT, R14, R7, PT ;  /* 0x000000070e00720c */ /* 0x000fe40003fc6270 */
[----:B------:R-:W-:Y:S02]  /*c090*/  LOP3.LUT R8, R5, 0xfffffffe, RZ, 0xc0, !PT ;  /* 0xfffffffe05087812 */ /* 0x000fe400078ec0ff */
[----:B------:R-:W-:Y:S01]  /*c0a0*/  P2R R6, PR, RZ, 0x2 ;  /* 0x00000002ff067803 */ /* 0x000fe20000000000 */
[----:B------:R4:W-:Y:S01]  /*c0b0*/  @P0 STS.128 [R187+0x6000], RZ ;  /* 0x006000ffbb000388 */ /* 0x0009e20000000c00 */
[----:B------:R-:W-:Y:S07]  /*c0c0*/  @P0 BRA `(.L_x_5665) ;  /* 0x0000000000240947 */ /* 0x000fee0003800000 */
        /* <DEDUP_REMOVED lines=9> */
.L_x_5665:
[----:B------:R-:W-:Y:S05]  /*c160*/  BSYNC B0 ;  /* 0x0000000000007941 */ /* 0x000fea0003800000 */
.L_x_5664:
[----:B------:R1:W-:Y:S01]  /*c170*/  @P2 STS.128 [R187+0x6800], RZ ;  /* 0x006800ffbb002388 */ /* 0x0003e20000000c00 */
[----:B------:R-:W-:Y:S01]  /*c180*/  IMAD.IADD R173, R173, 0x1, -R8 ;  /* 0x00000001adad7824 */ /* 0x000fe200078e0a08 */
[----:B------:R-:W-:Y:S01]  /*c190*/  ISETP.GE.AND P5, PT, R10, R7, PT ;  /* 0x000000070a00720c */ /* 0x000fe20003fa6270 */
[----:B------:R-:W-:Y:S01]  /*c1a0*/  IMAD.SHL.U32 R5, R0, 0x40, RZ ;  /* 0x0000004000057824 */ /* 0x000fe200078e00ff */
[----:B------:R-:W-:Y:S01]  /*c1b0*/  BSSY B0, `(.L_x_5666) ;  /* 0x000001c000007945 */ /* 0x000fe20003800000 */
[----:B------:R-:W-:Y:S02]  /*c1c0*/  IMAD.SHL.U32 R8, R54, 0x40, RZ ;  /* 0x0000004036087824 */ /* 0x000fe400078e00ff */
[----:B------:R-:W-:Y:S01]  /*c1d0*/  IMAD.SHL.U32 R102, R55, 0x40, RZ ;  /* 0x0000004037667824 */ /* 0x000fe200078e00ff */
[----:B------:R-:W-:Y:S01]  /*c1e0*/  LOP3.LUT R5, R5, 0x1c0, RZ, 0xc0, !PT ;  /* 0x000001c005057812 */ /* 0x000fe200078ec0ff */
[----:B------:R-:W-:Y:S01]  /*c1f0*/  IMAD.SHL.U32 R10, R126, 0x8, RZ ;  /* 0x000000087e0a7824 */ /* 0x000fe200078e00ff */
[----:B------:R-:W-:Y:S01]  /*c200*/  LOP3.LUT R8, R8, 0x1c0, RZ, 0xc0, !PT ;  /* 0x000001c008087812 */ /* 0x000fe200078ec0ff */
[----:B------:R-:W-:Y:S01]  /*c210*/  IMAD.SHL.U32 R55, R173, 0x8, RZ ;  /* 0x00000008ad377824 */ /* 0x000fe200078e00ff */
[----:B------:R-:W-:-:S02]  /*c220*/  LEA.HI R126, R4, R103, RZ, 0x5 ;  /* 0x00000067047e7211 */ /* 0x000fc400078f28ff */
[----:B------:R-:W-:Y:S02]  /*c230*/  LOP3.LUT R102, R102, 0xfffffe00, RZ, 0xc0, !PT ;  /* 0xfffffe0066667812 */ /* 0x000fe400078ec0ff */
[----:B------:R-:W-:Y:S02]  /*c240*/  LOP3.LUT R4, R5, 0x8, R10, 0xf8, !PT ;  /* 0x0000000805047812 */ /* 0x000fe400078ef80a */
[----:B------:R-:W-:Y:S02]  /*c250*/  LOP3.LUT R55, R8, 0x8, R55, 0xf8, !PT ;  /* 0x0000000808377812 */ /* 0x000fe400078ef837 */
[----:B------:R-:W-:Y:S02]  /*c260*/  SHF.R.S32.HI R117, RZ, 0x5, R126 ;  /* 0x00000005ff757819 */ /* 0x000fe4000001147e */
[----:B------:R-:W-:Y:S02]  /*c270*/  SHF.R.U32.HI R5, RZ, 0x3, R5 ;  /* 0x00000003ff057819 */ /* 0x000fe40000011605 */
[----:B------:R-:W-:Y:S01]  /*c280*/  SHF.R.U32.HI R8, RZ, 0x3, R8 ;  /* 0x00000003ff087819 */ /* 0x000fe20000011608 */
[----:B------:R-:W-:Y:S01]  /*c290*/  IMAD R174, R117, 0x400, R102 ;  /* 0x0000040075ae7824 */ /* 0x000fe200078e0266 */
[----:B------:R-:W-:-:S02]  /*c2a0*/  LOP3.LUT R4, R4, R5, RZ, 0x3c, !PT ;  /* 0x0000000504047212 */ /* 0x000fc400078e3cff */
[----:B------:R-:W-:Y:S01]  /*c2b0*/  LOP3.LUT R55, R55, R8, RZ, 0x3c, !PT ;  /* 0x0000000837377212 */ /* 0x000fe200078e3cff */
        /* <DEDUP_REMOVED lines=11> */
.L_x_5667:
[----:B------:R-:W-:Y:S05]  /*c370*/  BSYNC B0 ;  /* 0x0000000000007941 */ /* 0x000fea0003800000 */
.L_x_5666:
        /* <DEDUP_REMOVED lines=12> */
[----:B------:R-:W1:Y:S02]  /*c440*/  LDC.64 R4, c[0x0][0x250] ;  /* 0x00009400ff047b82 */ /* 0x000e640000000a00 */
[----:B-1----:R-:W-:-:S04]  /*c450*/  LEA R8, P0, R4, R194, 0x6 ;  /* 0x000000c204087211 */ /* 0x002fc800078030ff */
[----:B------:R-:W-:-:S05]  /*c460*/  LEA.HI.X R9, R4, R193, R5, 0x6, P0 ;  /* 0x000000c104097211 */ /* 0x000fca00000f3405 */
[----:B------:R-:W-:Y:S01]  /*c470*/  @!PT LDS RZ, [RZ] ;  /* 0x00000000fffff984 */ /* 0x000fe20000000800 */
[----:B------:R-:W-:Y:S01]  /*c480*/  @!PT LDS RZ, [RZ] ;  /* 0x00000000fffff984 */ /* 0x000fe20000000800 */
[----:B------:R-:W-:Y:S01]  /*c490*/  @!PT LDS RZ, [RZ] ;  /* 0x00000000fffff984 */ /* 0x000fe20000000800 */
[----:B------:R1:W-:Y:S04]  /*c4a0*/  LDGSTS.E.BYPASS.LTC128B.128 [R187+0x7000], desc[UR6][R8.64] ;  /* 0x0700000008bb7fae */ /* 0x0003e8000b901d46 */
.L_x_5669:
[----:B------:R-:W-:Y:S05]  /*c4b0*/  BSYNC B0 ;  /* 0x0000000000007941 */ /* 0x000fea0003800000 */
.L_x_5668:
[----:B------:R1:W-:Y:S01]  /*c4c0*/  @P4 STS.128 [R187+0x7800], RZ ;  /* 0x007800ffbb004388 */ /* 0x0003e20000000c00 */
[----:B------:R-:W-:Y:S04]  /*c4d0*/  BSSY B0, `(.L_x_5670) ;  /* 0x000000f000007945 */ /* 0x000fe80003800000 */
[----:B------:R-:W-:Y:S05]  /*c4e0*/  @P4 BRA `(.L_x_5671) ;  /* 0x0000000000344947 */ /* 0x000fea0003800000 */
[----:B------:R-:W-:Y:S02]  /*c4f0*/  ULDC UR5, c[0x0][0x2d0] ;  /* 0x0000b40000057ab9 */ /* 0x000fe40000000800 */
[----:B------:R-:W-:-:S13]  /*c500*/  ISETP.GE.AND P0, PT, R100, UR5, PT ;  /* 0x0000000564007c0c */ /* 0x000fda000bf06270 */
[----:B------:R1:W-:Y:S01]  /*c510*/  @P0 STS.128 [R187+0x7800], RZ ;  /* 0x007800ffbb000388 */ /* 0x0003e20000000c00 */
[----:B------:R-:W-:Y:S05]  /*c520*/  @P0 BRA `(.L_x_5671) ;  /* 0x0000000000240947 */ /* 0x000fea0003800000 */
[----:B------:R-:W1:Y:S01]  /*c530*/  LDC.64 R4, c[0x0][0x250] ;  /* 0x00009400ff047b82 */ /* 0x000e620000000a00 */
[----:B------:R-:W-:-:S05]  /*c540*/  MOV R192, R194 ;  /* 0x000000c200c07202 */ /* 0x000fca0000000f00 */
[----:B-1----:R-:W-:-:S04]  /*c550*/  IMAD.WIDE.U32 R8, R4, 0x60, R192 ;  /* 0x0000006004087825 */ /* 0x002fc800078e00c0 */
[----:B------:R-:W-:-:S05]  /*c560*/  IMAD R5, R5, 0x60, RZ ;  /* 0x0000006005057824 */ /* 0x000fca00078e02ff */
[----:B------:R-:W-:-:S05]  /*c570*/  IADD3 R9, R5, R9, RZ ;  /* 0x0000000905097210 */ /* 0x000fca0007ffe0ff */
[----:B------:R-:W-:Y:S01]  /*c580*/  @!PT LDS RZ, [RZ] ;  /* 0x00000000fffff984 */ /* 0x000fe20000000800 */
[----:B------:R-:W-:Y:S01]  /*c590*/  @!PT LDS RZ, [RZ] ;  /* 0x00000000fffff984 */ /* 0x000fe20000000800 */
[----:B------:R-:W-:Y:S01]  /*c5a0*/  @!PT LDS RZ, [RZ] ;  /* 0x00000000fffff984 */ /* 0x000fe20000000800 */
[----:B------:R1:W-:Y:S02]  /*c5b0*/  LDGSTS.E.BYPASS.LTC128B.128 [R187+0x7800], desc[UR6][R8.64] ;  /* 0x0780000008bb7fae */ /* 0x0003e4000b901d46 */
.L_x_5671:
[----:B------:R-:W-:Y:S05]  /*c5c0*/  BSYNC B0 ;  /* 0x0000000000007941 */ /* 0x000fea0003800000 */
.L_x_5670:
[----:B------:R1:W-:Y:S01]  /*c5d0*/  @P6 STS.128 [R187+0x8000], RZ ;  /* 0x008000ffbb006388 */ /* 0x0003e20000000c00 */
[----:B------:R-:W-:Y:S04]  /*c5e0*/  BSSY B0, `(.L_x_5672) ;  /* 0x000000d000007945 */ /* 0x000fe80003800000 */
        /* <DEDUP_REMOVED lines=12> */
.L_x_5673:
[----:B------:R-:W-:Y:S05]  /*c6b0*/  BSYNC B0 ;  /* 0x0000000000007941 */ /* 0x000fea0003800000 */
.L_x_5672:
[----:B------:R-:W-:Y:S01]  /*c6c0*/  ISETP.NE.AND P0, PT, R6, RZ, PT ;  /* 0x000000ff0600720c */ /* 0x000fe20003f05270 */
[----:B------:R-:W-:-:S12]  /*c6d0*/  BSSY B0, `(.L_x_5674) ;  /* 0x0000010000007945 */ /* 0x000fd80003800000 */
[----:B------:R1:W-:Y:S01]  /*c6e0*/  @P0 STS.128 [R187+0x8800], RZ ;  /* 0x008800ffbb000388 */ /* 0x0003e20000000c00 */
[----:B------:R-:W-:Y:S05]  /*c6f0*/  @P0 BRA `(.L_x_5675) ;  /* 0x0000000000340947 */ /* 0x000fea0003800000 */
[----:B------:R-:W-:Y:S02]  /*c700*/  ULDC UR5, c[0x0][0x2d0] ;  /* 0x0000b40000057ab9 */ /* 0x000fe40000000800 */
[----:B------:R-:W-:-:S13]  /*c710*/  ISETP.GE.AND P0, PT, R100, UR5, PT ;  /* 0x0000000564007c0c */ /* 0x000fda000bf06270 */
[----:B------:R1:W-:Y:S01]  /*c720*/  @P0 STS.128 [R187+0x8800], RZ ;  /* 0x008800ffbb000388 */ /* 0x0003e20000000c00 */
[----:B------:R-:W-:Y:S05]  /*c730*/  @P0 BRA `(.L_x_5675) ;  /* 0x0000000000240947 */ /* 0x000fea0003800000 */
[----:B------:R-:W5:Y:S01]  /*c740*/  LDC.64 R4, c[0x0][0x250] ;  /* 0x00009400ff047b82 */ /* 0x000f620000000a00 */
[----:B------:R-:W-:-:S05]  /*c750*/  MOV R192, R194 ;  /* 0x000000c200c07202 */ /* 0x000fca0000000f00 */
[----:B-----5:R-:W-:-:S04]  /*c760*/  IMAD.WIDE.U32 R6, R4, 0xa0, R192 ;  /* 0x000000a004067825 */ /* 0x020fc800078e00c0 */
[----:B------:R-:W-:-:S05]  /*c770*/  IMAD R5, R5, 0xa0, RZ ;  /* 0x000000a005057824 */ /* 0x000fca00078e02ff */
[----:B------:R-:W-:-:S05]  /*c780*/  IADD3 R7, R5, R7, RZ ;  /* 0x0000000705077210 */ /* 0x000fca0007ffe0ff */
[----:B------:R-:W-:Y:S01]  /*c790*/  @!PT LDS RZ, [RZ] ;  /* 0x00000000fffff984 */ /* 0x000fe20000000800 */
[----:B------:R-:W-:Y:S01]  /*c7a0*/  @!PT LDS RZ, [RZ] ;  /* 0x00000000fffff984 */ /* 0x000fe20000000800 */
[----:B------:R-:W-:Y:S01]  /*c7b0*/  @!PT LDS RZ, [RZ] ;  /* 0x00000000fffff984 */ /* 0x000fe20000000800 */
[----:B------:R1:W-:Y:S02]  /*c7c0*/  LDGSTS.E.BYPASS.LTC128B.128 [R187+0x8800], desc[UR6][R6.64] ;  /* 0x0880000006bb7fae */ /* 0x0003e4000b901d46 */
.L_x_5675:
[----:B------:R-:W-:Y:S05]  /*c7d0*/  BSYNC B0 ;  /* 0x0000000000007941 */ /* 0x000fea0003800000 */
.L_x_5674:
        /* <DEDUP_REMOVED lines=16> */
.L_x_5677:
[----:B------:R-:W-:Y:S05]  /*c8e0*/  BSYNC B0 ;  /* 0x0000000000007941 */ /* 0x000fea0003800000 */
.L_x_5676:
        /* <DEDUP_REMOVED lines=16> */
.L_x_5679:
[----:B------:R-:W-:Y:S05]  /*c9f0*/  BSYNC B0 ;  /* 0x0000000000007941 */ /* 0x000fea0003800000 */
.L_x_5678:
[----:B------:R-:W-:Y:S01]  /*ca00*/  LDSM.16.M88.4 R96, [R174] ;  /* 0x00000000ae60783b */ /* 0x000fe20000000200 */
[----:B------:R-:W-:Y:S01]  /*ca10*/  LOP3.LUT P0, RZ, R54, 0x2, RZ, 0xc0, !PT ;  /* 0x0000000236ff7812 */ /* 0x000fe2000780c0ff */
[----:B-1----:R-:W-:Y:S01]  /*ca20*/  IMAD.MOV.U32 R8, RZ, RZ, 0x20 ;  /* 0x00000020ff087424 */ /* 0x002fe200078e00ff */
[----:B------:R-:W-:Y:S01]  /*ca30*/  LOP3.LUT R126, R126, 0xffffffe0, RZ, 0xc0, !PT ;  /* 0xffffffe07e7e7812 */ /* 0x000fe200078ec0ff */
[----:B------:R-:W1:Y:S01]  /*ca40*/  LDSM.16.M88.4 R80, [R173+0x2000] ;  /* 0x00200000ad50783b */ /* 0x000e620000000200 */
[----:B------:R-:W-:Y:S01]  /*ca50*/  R2P PR, R0, 0x6 ;  /* 0x0000000600007804 */ /* 0x000fe20000000000 */
[----:B------:R-:W-:Y:S01]  /*ca60*/  VIADD R170, R173, 0x2040 ;  /* 0x00002040adaa7836 */ /* 0x000fe20000000000 */
[----:B------:R-:W-:Y:S01]  /*ca70*/  SEL R3, R8, 0xffffffe0, !P0 ;  /* 0xffffffe008037807 */ /* 0x000fe20004000000 */
[----:B------:R-:W5:Y:S01]  /*ca80*/  LDSM.16.M88.4 R4, [R173+0x5800] ;  /* 0x00580000ad04783b */ /* 0x000f620000000200 */
[----:B------:R-:W-:Y:S01]  /*ca90*/  LOP3.LUT P0, RZ, R54, 0x4, RZ, 0xc0, !PT ;  /* 0x0000000436ff7812 */ /* 0x000fe2000780c0ff */
[----:B------:R-:W-:Y:S01]  /*caa0*/  IMAD.IADD R126, R103, 0x1, -R126 ;  /* 0x00000001677e7824 */ /* 0x000fe200078e0a7e */
[----:B------:R-:W-:Y:S01]  /*cab0*/  SEL R0, R8, 0xffffffe0, !P1 ;  /* 0xffffffe008007807 */ /* 0x000fe20004800000 */
[----:B------:R-:W2:Y:S01]  /*cac0*/  LDSM.16.M88.4 R72, [R173+0x2800] ;  /* 0x00280000ad48783b */ /* 0x000ea20000000200 */
[----:B------:R-:W-:Y:S01]  /*cad0*/  IMAD.IADD R172, R174, 0x1, R3 ;  /* 0x00000001aeac7824 */ /* 0x000fe200078e0203 */
[----:B------:R-:W-:Y:S01]  /*cae0*/  ULDC UR5, c[0x0][0x398] ;  /* 0x0000e60000057ab9 */ /* 0x000fe20000000800 */
[----:B------:R-:W-:Y:S01]  /*caf0*/  IMAD R117, R116, 0x4, R117 ;  /* 0x0000000474757824 */ /* 0x000fe200078e0275 */
[----:B------:R-:W3:Y:S01]  /*cb00*/  LDSM.16.M88.4 R24, [R173+0x3000] ;  /* 0x00300000ad18783b */ /* 0x000ee20000000200 */
[----:B------:R-:W-:-:S03]  /*cb10*/  IMAD.IADD R167, R173, 0x1, R0 ;  /* 0x00000001ada77824 */ /* 0x000fc600078e0200 */
[----:B------:R-:W4:Y:S04]  /*cb20*/  LDSM.16.M88.4 R16, [R173+0x3800] ;  /* 0x00380000ad10783b */ /* 0x000f280000000200 */
[----:B------:R-:W4:Y:S04]  /*cb30*/  LDSM.16.M88.4 R48, [R173+0x4000] ;  /* 0x00400000ad30783b */ /* 0x000f280000000200 */
[----:B------:R-:W4:Y:S04]  /*cb40*/  LDSM.16.M88.4 R40, [R173+0x4800] ;  /* 0x00480000ad28783b */ /* 0x000f280000000200 */
[----:B------:R-:W4:Y:S04]  /*cb50*/  LDSM.16.M88.4 R32, [R173+0x5000] ;  /* 0x00500000ad20783b */ /* 0x000f280000000200 */
[----:B------:R-:W-:Y:S04]  /*cb60*/  LDSM.16.M88.4 R60, [R172] ;  /* 0x00000000ac3c783b */ /* 0x000fe80000000200 */
[----:B------:R-:W4:Y:S01]  /*cb70*/  LDSM.16.M88.4 R88, [R167+0x2000] ;  /* 0x00200000a758783b */ /* 0x000f220000000200 */
[C---:B-1----:R-:W-:Y:S03]  /*cb80*/  HMMA.16816.F32.BF16 R84, R96.reuse, R80, RZ ;  /* 0x000000506054723c */ /* 0x042fe600000418ff */
[----:B------:R-:W1:Y:S04]  /*cb90*/  LDSM.16.M88.4 R64, [R167+0x2800] ;  /* 0x00280000a740783b */ /* 0x000e680000000200 */
[----:B------:R-:W1:Y:S01]  /*cba0*/  LDSM.16.M88.4 R12, [R167+0x3000] ;  /* 0x00300000a70c783b */ /* 0x000e620000000200 */
[C---:B------:R-:W-:Y:S03]  /*cbb0*/  HMMA.16816.F32.BF16 R80, R96.reuse, R82, RZ ;  /* 0x000000526050723c */ /* 0x040fe600000418ff */
[----:B------:R-:W1:Y:S03]  /*cbc0*/  LDSM.16.M88.4 R136, [R167+0x3800] ;  /* 0x00380000a788783b */ /* 0x000e660000000200 */
[C---:B-----5:R-:W-:Y:S01]  /*cbd0*/  HMMA.16816.F32.BF16 R28, R96.reuse, R4, RZ ;  /* 0x00000004601c723c */ /* 0x060fe200000418ff */
[----:B------:R-:W5:Y:S04]  /*cbe0*/  LDSM.16.M88.4 R128, [R167+0x4000] ;  /* 0x00400000a780783b */ /* 0x000f680000000200 */
[----:B------:R-:W5:Y:S01]  /*cbf0*/  LDSM.16.M88.4 R112, [R167+0x4800] ;  /* 0x00480000a770783b */ /* 0x000f620000000200 */
[----:B--2---:R-:W-:Y:S01]  /*cc00*/  HMMA.16816.F32.BF16 R76, R96, R72, RZ ;  /* 0x00000048604c723c */ /* 0x004fe200000418ff */
[----:B------:R-:W-:-:S02]  /*cc10*/  IMAD.MOV.U32 R5, RZ, RZ, 0x40 ;  /* 0x00000040ff057424 */ /* 0x000fc400078e00ff */
[----:B------:R-:W-:Y:S01]  /*cc20*/  VIADD R4, R173, 0x2000 ;  /* 0x00002000ad047836 */ /* 0x000fe20000000000 */
[----:B------:R-:W2:Y:S02]  /*cc30*/  LDSM.16.M88.4 R108, [R167+0x5000] ;  /* 0x00500000a76c783b */ /* 0x000ea40000000200 */
[----:B------:R-:W-:Y:S01]  /*cc40*/  SEL R5, R5, 0xffffffc0, !P0 ;  /* 0xffffffc005057807 */ /* 0x000fe20004000000 */
[----:B------:R-:W-:Y:S01]  /*cc50*/  @P2 VIADD R170, R4, 0xffffffc0 ;  /* 0xffffffc004aa2836 */ /* 0x000fe20000000000 */
[----:B------:R-:W2:Y:S01]  /*cc60*/  LDSM.16.M88.4 R104, [R167+0x5800] ;  /* 0x00580000a768783b */ /* 0x000ea20000000200 */
[----:B---3--:R-:W-:Y:S02]  /*cc70*/  HMMA.16816.F32.BF16 R68, R96, R24, RZ ;  /* 0x000000186044723c */ /* 0x008fe400000418ff */
[----:B------:R-:W-:Y:S01]  /*cc80*/  IMAD.IADD R171, R174, 0x1, R5 ;  /* 0x00000001aeab7824 */ /* 0x000fe200078e0205 */
[----:B------:R-:W-:Y:S01]  /*cc90*/  LDSM.16.M88.4 R92, [R170] ;  /* 0x00000000aa5c783b */ /* 0x000fe20000000200 */
[----:B------:R-:W-:-:S02]  /*cca0*/  IMAD.IADD R156, R0, 0x1, R170 ;  /* 0x00000001009c7824 */ /* 0x000fc400078e02aa */
[C---:B------:R-:W-:Y:S01]  /*ccb0*/  HMMA.16816.F32.BF16 R72, R96.reuse, R74, RZ ;  /* 0x0000004a6048723c */ /* 0x040fe200000418ff */
[----:B------:R-:W3:Y:S01]  /*ccc0*/  LDSM.16.M88.4 R8, [R171] ;  /* 0x00000000ab08783b */ /* 0x000ee20000000200 */
[----:B------:R-:W-:Y:S02]  /*ccd0*/  IMAD.IADD R169, R3, 0x1, R171 ;  /* 0x0000000103a97824 */ /* 0x000fe400078e02ab */
[C---:B------:R-:W-:Y:S01]  /*cce0*/  VIADD R163, R170.reuse, 0x800 ;  /* 0x00000800aaa37836 */ /* 0x040fe20000000000 */
[----:B------:R-:W-:Y:S01]  /*ccf0*/  LDSM.16.M88.4 R132, [R170+0x1000] ;  /* 0x00100000aa84783b */ /* 0x000fe20000000200 */
[----:B------:R-:W-:Y:S01]  /*cd00*/  HMMA.16816.F32.BF16 R24, R96, R26, RZ ;  /* 0x0000001a6018723c */ /* 0x000fe200000418ff */
[C---:B------:R-:W-:Y:S02]  /*cd10*/  VIADD R162, R170.reuse, 0x1000 ;  /* 0x00001000aaa27836 */ /* 0x040fe40000000000 */
[----:B------:R-:W0:Y:S01]  /*cd20*/  LDGDEPBAR ;  /* 0x00000000000079af */ /* 0x000e220000000000 */
[----:B------:R-:W-:-:S02]  /*cd30*/  VIADD R161, R170, 0x1800 ;  /* 0x00001800aaa17836 */ /* 0x000fc40000000000 */
[C---:B----4-:R-:W-:Y:S01]  /*cd40*/  HMMA.16816.F32.BF16 R20, R96.reuse, R16, RZ ;  /* 0x000000106014723c */ /* 0x050fe200000418ff */
[C---:B------:R-:W-:Y:S02]  /*cd50*/  VIADD R160, R170.reuse, 0x2000 ;  /* 0x00002000aaa07836 */ /* 0x040fe40000000000 */
[C---:B------:R-:W-:Y:S02]  /*cd60*/  VIADD R159, R170.reuse, 0x2800 ;  /* 0x00002800aa9f7836 */ /* 0x040fe40000000000 */
        /* <DEDUP_REMOVED lines=8> */
[----:B------:R-:W-:Y:S06]  /*cdf0*/  HMMA.16816.F32.BF16 R32, R96, R34, RZ ;  /* 0x000000226020723c */ /* 0x000fec00000418ff */
[C---:B------:R-:W-:Y:S06]  /*ce00*/  HMMA.16816.F32.BF16 R84, R60.reuse, R88, R84 ;  /* 0x000000583c54723c */ /* 0x040fec0000041854 */
[----:B------:R-:W-:Y:S01]  /*ce10*/  HMMA.16816.F32.BF16 R80, R60, R90, R80 ;  /* 0x0000005a3c50723c */ /* 0x000fe20000041850 */
[----:B------:R-:W4:Y:S05]  /*ce20*/  LDSM.16.M88.4 R88, [R170+0x800] ;  /* 0x00080000aa58783b */ /* 0x000f2a0000000200 */
[----:B------:R-:W-:Y:S06]  /*ce30*/  HMMA.16816.F32.BF16 R96, R96, R6, RZ ;  /* 0x000000066060723c */ /* 0x000fec00000418ff */
[----:B-1----:R-:W-:Y:S01]  /*ce40*/  HMMA.16816.F32.BF16 R76, R60, R64, R76 ;  /* 0x000000403c4c723c */ /* 0x002fe2000004184c */
[----:B------:R-:W-:-:S04]  /*ce50*/  SHF.R.S32.HI R7, RZ, 0x1f, R126 ;  /* 0x0000001fff077819 */ /* 0x000fc8000001147e */
[----:B------:R-:W-:Y:S01]  /*ce60*/  LEA.HI R188, R7, R126, RZ, 0x2 ;  /* 0x0000007e07bc7211 */ /* 0x000fe200078f10ff */
[----:B------:R-:W-:Y:S01]  /*ce70*/  HMMA.16816.F32.BF16 R72, R60, R66, R72 ;  /* 0x000000423c48723c */ /* 0x000fe20000041848 */
[----:B------:R-:W-:Y:S01]  /*ce80*/  LDSM.16.M88.4 R64, [R156] ;  /* 0x000000009c40783b */ /* 0x000fe20000000200 */
[----:B------:R-:W-:Y:S01]  /*ce90*/  IMAD.SHL.U32 R7, R103, 0x2, RZ ;  /* 0x0000000267077824 */ /* 0x000fe200078e00ff */
[----:B------:R-:W-:-:S03]  /*cea0*/  SHF.R.S32.HI R188, RZ, 0x2, R188 ;  /* 0x00000002ffbc7819 */ /* 0x000fc600000114bc */
[----:B------:R-:W-:Y:S01]  /*ceb0*/  HMMA.16816.F32.BF16 R68, R60, R12, R68 ;  /* 0x0000000c3c44723c */ /* 0x000fe20000041844 */
[----:B------:R-:W-:Y:S01]  /*cec0*/  LOP3.LUT R7, R7, 0x6, RZ, 0xc0, !PT ;  /* 0x0000000607077812 */ /* 0x000fe200078ec0ff */
[----:B------:R-:W-:-:S04]  /*ced0*/  IMAD.U32 R4, R117, 0x10, R188 ;  /* 0x0000001075047824 */ /* 0x000fc800078e00bc */
[----:B------:R-:W-:Y:S01]  /*cee0*/  HMMA.16816.F32.BF16 R24, R60, R14, R24 ;  /* 0x0000000e3c18723c */ /* 0x000fe20000041818 */
[----:B------:R-:W1:Y:S01]  /*cef0*/  LDSM.16.M88.4 R12, [R169] ;  /* 0x00000000a90c783b */ /* 0x000e620000000200 */
[----:B------:R-:W-:Y:S01]  /*cf00*/  IADD3 R4, -R179, 0x1, R4 ;  /* 0x00000001b3047810 */ /* 0x000fe20007ffe104 */
[----:B------:R-:W-:-:S03]  /*cf10*/  IMAD.IADD R0, R2, 0x1, R7 ;  /* 0x0000000102007824 */ /* 0x000fc600078e0207 */
[C---:B------:R-:W-:Y:S01]  /*cf20*/  HMMA.16816.F32.BF16 R20, R60.reuse, R136, R20 ;  /* 0x000000883c14723c */ /* 0x040fe20000041814 */
[--C-:B------:R-:W-:Y:S01]  /*cf30*/  IADD3 R4, R4, UR5, R53.reuse ;  /* 0x0000000504047c10 */ /* 0x100fe2000fffe035 */
[C---:B------:R-:W-:Y:S02]  /*cf40*/  VIADD R6, R0.reuse, 0x1 ;  /* 0x0000000100067836 */ /* 0x040fe40000000000 */
[----:B------:R-:W-:Y:S01]  /*cf50*/  VIADD R7, R0, 0x8 ;  /* 0x0000000800077836 */ /* 0x000fe20000000000 */
[C---:B------:R-:W-:Y:S01]  /*cf60*/  VIMNMX R54, R4.reuse, R53, PT ;  /* 0x0000003504367248 */ /* 0x040fe20003fe0100 */
[C---:B------:R-:W-:Y:S01]  /*cf70*/  HMMA.16816.F32.BF16 R16, R60.reuse, R138, R16 ;  /* 0x0000008a3c10723c */ /* 0x040fe20000041810 */
[----:B------:R-:W-:Y:S02]  /*cf80*/  VIADDMNMX R53, R4, 0x8, R53, PT ;  /* 0x0000000804357846 */ /* 0x000fe40003800135 */
[C---:B------:R-:W-:Y:S02]  /*cf90*/  ISETP.GE.AND P1, PT, R6.reuse, R54, PT ;  /* 0x000000360600720c */ /* 0x040fe40003f26270 */
[-C--:B------:R-:W-:Y:S01]  /*cfa0*/  ISETP.GE.AND P0, PT, R6, R53.reuse, PT ;  /* 0x000000350600720c */ /* 0x080fe20003f06270 */
[----:B-----5:R-:W-:Y:S01]  /*cfb0*/  HMMA.16816.F32.BF16 R56, R60, R128, R56 ;  /* 0x000000803c38723c */ /* 0x020fe20000041838 */
[----:B------:R-:W-:-:S02]  /*cfc0*/  ISETP.GE.AND P2, PT, R7, R53, PT ;  /* 0x000000350700720c */ /* 0x000fc40003f46270 */
[----:B------:R-:W-:Y:S02]  /*cfd0*/  P2R R6, PR, RZ, 0x1 ;  /* 0x00000001ff067803 */ /* 0x000fe40000000000 */
[----:B------:R-:W-:Y:S01]  /*cfe0*/  ISETP.GE.AND P0, PT, R7, R54, PT ;  /* 0x000000360700720c */ /* 0x000fe20003f06270 */
[----:B------:R-:W-:Y:S01]  /*cff0*/  HMMA.16816.F32.BF16 R48, R60, R130, R48 ;  /* 0x000000823c30723c */ /* 0x000fe20000041830 */
[C---:B------:R-:W-:Y:S01]  /*d000*/  VIADD R7, R0.reuse, 0x10 ;  /* 0x0000001000077836 */ /* 0x040fe20000000000 */
[----:B------:R-:W-:Y:S01]  /*d010*/  LOP3.LUT R4, R55, R102, RZ, 0xfc, !PT ;  /* 0x0000006637047212 */ /* 0x000fe200078efcff */
[----:B------:R-:W-:-:S03]  /*d020*/  VIADD R55, R0, 0x9 ;  /* 0x0000000900377836 */ /* 0x000fc60000000000 */
[C---:B------:R-:W-:Y:S01]  /*d030*/  HMMA.16816.F32.BF16 R44, R60.reuse, R112, R44 ;  /* 0x000000703c2c723c */ /* 0x040fe2000004182c */
[-C--:B------:R-:W-:Y:S02]  /*d040*/  ISETP.GE.AND P5, PT, R7, R54.reuse, PT ;  /* 0x000000360700720c */ /* 0x080fe40003fa6270 */
[C---:B------:R-:W-:Y:S02]  /*d050*/  ISETP.GE.AND P3, PT, R55.reuse, R54, PT ;  /* 0x000000363700720c */ /* 0x040fe40003f66270 */
[----:B------:R-:W-:Y:S01]  /*d060*/  ISETP.GE.AND P4, PT, R55, R53, PT ;  /* 0x000000353700720c */ /* 0x000fe20003f86270 */
[----:B------:R-:W-:Y:S01]  /*d070*/  HMMA.16816.F32.BF16 R40, R60, R114, R40 ;  /* 0x000000723c28723c */ /* 0x000fe20000041828 */
[----:B------:R-:W-:-:S05]  /*d080*/  VIADD R55, R0, 0x18 ;  /* 0x0000001800377836 */ /* 0x000fca0000000000 */
[C---:B--2---:R-:W-:Y:S06]  /*d090*/  HMMA.16816.F32.BF16 R36, R60.reuse, R108, R36 ;  /* 0x0000006c3c24723c */ /* 0x044fec0000041824 */
[C---:B------:R-:W-:Y:S06]  /*d0a0*/  HMMA.16816.F32.BF16 R32, R60.reuse, R110, R32 ;  /* 0x0000006e3c20723c */ /* 0x040fec0000041820 */
[C---:B------:R-:W-:Y:S06]  /*d0b0*/  HMMA.16816.F32.BF16 R28, R60.reuse, R104, R28 ;  /* 0x000000683c1c723c */ /* 0x040fec000004181c */
[----:B------:R-:W-:Y:S01]  /*d0c0*/  HMMA.16816.F32.BF16 R96, R60, R106, R96 ;  /* 0x0000006a3c60723c */ /* 0x000fe20000041860 */
[----:B------:R-:W2:Y:S04]  /*d0d0*/  LDSM.16.M88.4 R60, [R156+0x800] ;  /* 0x000800009c3c783b */ /* 0x000ea80000000200 */
[----:B------:R-:W-:Y:S01]  /*d0e0*/  LDSM.16.M88.4 R104, [R170+0x2000] ;  /* 0x00200000aa68783b */ /* 0x000fe20000000200 */
[C---:B---3--:R-:W-:Y:S06]  /*d0f0*/  HMMA.16816.F32.BF16 R80, R8.reuse, R94, R80 ;  /* 0x0000005e0850723c */ /* 0x048fec0000041850 */
[C---:B------:R-:W-:Y:S01]  /*d100*/  HMMA.16816.F32.BF16 R84, R8.reuse, R92, R84 ;  /* 0x0000005c0854723c */ /* 0x040fe20000041854 */
[----:B------:R-:W-:Y:S05]  /*d110*/  LDSM.16.M88.4 R92, [R156+0x1000] ;  /* 0x001000009c5c783b */ /* 0x000fea0000000200 */
[C---:B----4-:R-:W-:Y:S06]  /*d120*/  HMMA.16816.F32.BF16 R76, R8.reuse, R88, R76 ;  /* 0x00000058084c723c */ /* 0x050fec000004184c */
[----:B------:R-:W-:Y:S01]  /*d130*/  HMMA.16816.F32.BF16 R72, R8, R90, R72 ;  /* 0x0000005a0848723c */ /* 0x000fe20000041848 */
[----:B------:R-:W3:Y:S05]  /*d140*/  LDSM.16.M88.4 R88, [R170+0x1800] ;  /* 0x00180000aa58783b */ /* 0x000eea0000000200 */
[C---:B-1----:R-:W-:Y:S06]  /*d150*/  HMMA.16816.F32.BF16 R80, R12.reuse, R66, R80 ;  /* 0x000000420c50723c */ /* 0x042fec0000041850 */
[----:B------:R-:W-:Y:S01]  /*d160*/  HMMA.16816.F32.BF16 R84, R12, R64, R84 ;  /* 0x000000400c54723c */ /* 0x000fe20000041854 */
[----:B------:R-:W1:Y:S05]  /*d170*/  LDSM.16.M88.4 R64, [R156+0x1800] ;  /* 0x001800009c40783b */ /* 0x000e6a0000000200 */
[C---:B------:R-:W-:Y:S06]  /*d180*/  HMMA.16816.F32.BF16 R68, R8.reuse, R132, R68 ;  /* 0x000000840844723c */ /* 0x040fec0000041844 */
[----:B------:R-:W-:Y:S06]  /*d190*/  HMMA.16816.F32.BF16 R24, R8, R134, R24 ;  /* 0x000000860818723c */ /* 0x000fec0000041818 */
[----:B--2---:R-:W-:Y:S01]  /*d1a0*/  HMMA.16816.F32.BF16 R76, R12, R60, R76 ;  /* 0x0000003c0c4c723c */ /* 0x004fe2000004184c */
[----:B------:R-:W-:-:S02]  /*d1b0*/  FSEL R165, R80, -INF , !P0 ;  /* 0xff80000050a57808 */ /* 0x000fc40004000000 */
[----:B------:R-:W-:Y:S02]  /*d1c0*/  ISETP.GE.AND P0, PT, R7, R53, PT ;  /* 0x000000350700720c */ /* 0x000fe40003f06270 */
[----:B------:R-:W-:Y:S01]  /*d1d0*/  FSEL R7, R82, -INF , !P2 ;  /* 0xff80000052077808 */ /* 0x000fe20005000000 */
[----:B------:R-:W-:Y:S01]  /*d1e0*/  HMMA.16816.F32.BF16 R72, R12, R62, R72 ;  /* 0x0000003e0c48723c */ /* 0x000fe20000041848 */
[----:B------:R-:W-:Y:S01]  /*d1f0*/  VIADD R60, R0, 0x11 ;  /* 0x00000011003c7836 */ /* 0x000fe20000000000 */
[----:B------:R-:W-:Y:S02]  /*d200*/  FSEL R213, R85, -INF , !P1 ;  /* 0xff80000055d57808 */ /* 0x000fe40004800000 */
[----:B------:R-:W-:Y:S02]  /*d210*/  FSEL R85, R83, -INF , !P4 ;  /* 0xff80000053557808 */ /* 0x000fe40006000000 */
[----:B---3--:R-:W-:Y:S01]  /*d220*/  HMMA.16816.F32.BF16 R20, R8, R88, R20 ;  /* 0x000000580814723c */ /* 0x008fe20000041814 */
[----:B------:R-:W-:-:S02]  /*d230*/  ISETP.GE.AND P1, PT, R60, R54, PT ;  /* 0x000000363c00720c */ /* 0x000fc40003f26270 */
[-C--:B------:R-:W-:Y:S02]  /*d240*/  ISETP.GE.AND P2, PT, R60, R53.reuse, PT ;  /* 0x000000353c00720c */ /* 0x080fe40003f46270 */
[----:B------:R-:W2:Y:S01]  /*d250*/  LDSM.16.M88.4 R60, [R170+0x2800] ;  /* 0x00280000aa3c783b */ /* 0x000ea20000000200 */
[----:B------:R-:W-:Y:S01]  /*d260*/  HMMA.16816.F32.BF16 R68, R12, R92, R68 ;  /* 0x0000005c0c44723c */ /* 0x000fe20000041844 */
[----:B------:R-:W-:Y:S02]  /*d270*/  FSEL R89, R81, -INF , !P3 ;  /* 0xff80000051597808 */ /* 0x000fe40005800000 */
[CC--:B------:R-:W-:Y:S01]  /*d280*/  ISETP.GE.AND P3, PT, R55.reuse, R54.reuse, PT ;  /* 0x000000363700720c */ /* 0x0c0fe20003f66270 */
[----:B------:R-:W3:Y:S01]  /*d290*/  LDSM.16.M88.4 R80, [R156+0x2000] ;  /* 0x002000009c50783b */ /* 0x000ee20000000200 */
[----:B------:R-:W-:Y:S01]  /*d2a0*/  ISETP.GE.AND P4, PT, R55, R53, PT ;  /* 0x000000353700720c */ /* 0x000fe20003f86270 */
[----:B------:R-:W-:Y:S01]  /*d2b0*/  HMMA.16816.F32.BF16 R16, R8, R90, R16 ;  /* 0x0000005a0810723c */ /* 0x000fe20000041810 */
[----:B------:R-:W-:Y:S01]  /*d2c0*/  FSEL R93, R76, -INF , !P5 ;  /* 0xff8000004c5d7808 */ /* 0x000fe20006800000 */
[----:B------:R-:W-:Y:S01]  /*d2d0*/  VIADD R76, R0, 0x19 ;  /* 0x00000019004c7836 */ /* 0x000fe20000000000 */
[----:B------:R-:W-:Y:S01]  /*d2e0*/  FSEL R211, R78, -INF , !P0 ;  /* 0xff8000004ed37808 */ /* 0x000fe20004000000 */
[----:B------:R-:W-:Y:S01]  /*d2f0*/  VIADD R55, R0, 0x20 ;  /* 0x0000002000377836 */ /* 0x000fe20000000000 */
[----:B------:R-:W-:Y:S01]  /*d300*/  FSEL R215, R77, -INF , !P1 ;  /* 0xff8000004dd77808 */ /* 0x000fe20004800000 */
[----:B------:R-:W-:Y:S01]  /*d310*/  HMMA.16816.F32.BF16 R24, R12, R94, R24 ;  /* 0x0000005e0c18723c */ /* 0x000fe20000041818 */
[----:B------:R-:W-:Y:S01]  /*d320*/  FSEL R219, R72, -INF , !P3 ;  /* 0xff80000048db7808 */ /* 0x000fe20005800000 */
[----:B------:R-:W-:Y:S01]  /*d330*/  VIADD R72, R0, 0x21 ;  /* 0x0000002100487836 */ /* 0x000fe20000000000 */
[----:B------:R-:W-:-:S02]  /*d340*/  ISETP.GE.AND P5, PT, R76, R54, PT ;  /* 0x000000364c00720c */ /* 0x000fc40003fa6270 */
[-C--:B------:R-:W-:Y:S01]  /*d350*/  ISETP.GE.AND P0, PT, R76, R53.reuse, PT ;  /* 0x000000354c00720c */ /* 0x080fe20003f06270 */
[----:B-1----:R-:W-:Y:S01]  /*d360*/  HMMA.16816.F32.BF16 R20, R12, R64, R20 ;  /* 0x000000400c14723c */ /* 0x002fe20000041814 */
[----:B------:R-:W-:Y:S02]  /*d370*/  FSEL R205, R74, -INF , !P4 ;  /* 0xff8000004acd7808 */ /* 0x000fe40006000000 */
[----:B------:R-:W-:Y:S02]  /*d380*/  FSEL R207, R79, -INF , !P2 ;  /* 0xff8000004fcf7808 */ /* 0x000fe40005000000 */
[----:B------:R-:W-:Y:S01]  /*d390*/  ISETP.GE.AND P3, PT, R72, R54, PT ;  /* 0x000000364800720c */ /* 0x000fe20003f66270 */
[----:B------:R-:W1:Y:S01]  /*d3a0*/  LDSM.16.M88.4 R76, [R156+0x2800] ;  /* 0x002800009c4c783b */ /* 0x000e620000000200 */
[----:B------:R-:W-:Y:S01]  /*d3b0*/  FSEL R217, R73, -INF , !P5 ;  /* 0xff80000049d97808 */ /* 0x000fe20006800000 */
[----:B------:R-:W-:Y:S01]  /*d3c0*/  VIADD R64, R0, 0x29 ;  /* 0x0000002900407836 */ /* 0x000fe20000000000 */
[----:B------:R-:W-:Y:S01]  /*d3d0*/  ISETP.GE.AND P4, PT, R72, R53, PT ;  /* 0x000000354800720c */ /* 0x000fe20003f86270 */
[----:B------:R-:W-:Y:S01]  /*d3e0*/  HMMA.16816.F32.BF16 R56, R8, R104, R56 ;  /* 0x000000680838723c */ /* 0x000fe20000041838 */
[----:B------:R-:W-:-:S02]  /*d3f0*/  FSEL R209, R75, -INF , !P0 ;  /* 0xff8000004bd17808 */ /* 0x000fc40004000000 */
[CC--:B------:R-:W-:Y:S01]  /*d400*/  ISETP.GE.AND P1, PT, R55.reuse, R54.reuse, PT ;  /* 0x000000363700720c */ /* 0x0c0fe20003f26270 */
[----:B------:R-:W4:Y:S01]  /*d410*/  LDSM.16.M88.4 R72, [R170+0x3000] ;  /* 0x00300000aa48783b */ /* 0x000f220000000200 */
[-C--:B------:R-:W-:Y:S01]  /*d420*/  ISETP.GE.AND P2, PT, R55, R53.reuse, PT ;  /* 0x000000353700720c */ /* 0x080fe20003f46270 */
[----:B------:R-:W-:Y:S01]  /*d430*/  VIADD R55, R0, 0x28 ;  /* 0x0000002800377836 */ /* 0x000fe20000000000 */
[----:B------:R-:W-:Y:S01]  /*d440*/  FSEL R65, R68, -INF , !P1 ;  /* 0xff80000044417808 */ /* 0x000fe20004800000 */
[----:B------:R-:W-:Y:S01]  /*d450*/  HMMA.16816.F32.BF16 R16, R12, R66, R16 ;  /* 0x000000420c10723c */ /* 0x000fe20000041810 */
[----:B------:R-:W-:Y:S02]  /*d460*/  FSEL R103, R70, -INF , !P2 ;  /* 0xff80000046677808 */ /* 0x000fe40005000000 */
[-C--:B------:R-:W-:Y:S02]  /*d470*/  ISETP.GE.AND P5, PT, R55, R54.reuse, PT ;  /* 0x000000363700720c */ /* 0x080fe40003fa6270 */
[----:B------:R-:W-:Y:S01]  /*d480*/  ISETP.GE.AND P1, PT, R64, R54, PT ;  /* 0x000000364000720c */ /* 0x000fe20003f26270 */
[----:B--2---:R-:W-:Y:S01]  /*d490*/  HMMA.16816.F32.BF16 R44, R8, R60, R44 ;  /* 0x0000003c082c723c */ /* 0x004fe2000004182c */
[----:B------:R-:W-:Y:S01]  /*d4a0*/  FSEL R201, R24, -INF , !P5 ;  /* 0xff80000018c97808 */ /* 0x000fe20006800000 */
[----:B------:R-:W-:Y:S01]  /*d4b0*/  VIADD R24, R0, 0x38 ;  /* 0x0000003800187836 */ /* 0x000fe20000000000 */
[----:B------:R-:W-:-:S02]  /*d4c0*/  ISETP.GE.AND P2, PT, R64, R53, PT ;  /* 0x000000354000720c */ /* 0x000fc40003f46270 */
[-C--:B------:R-:W-:Y:S01]  /*d4d0*/  ISETP.GE.AND P0, PT, R55, R53.reuse, PT ;  /* 0x000000353700720c */ /* 0x080fe20003f06270 */
[----:B------:R-:W-:Y:S01]  /*d4e0*/  VIADD R55, R0, 0x30 ;  /* 0x0000003000377836 */ /* 0x000fe20000000000 */
[----:B------:R-:W-:Y:S01]  /*d4f0*/  FSEL R203, R25, -INF , !P1 ;  /* 0xff80000019cb7808 */ /* 0x000fe20004800000 */
[C---:B------:R-:W-:Y:S01]  /*d500*/  HMMA.16816.F32.BF16 R40, R8.reuse, R62, R40 ;  /* 0x0000003e0828723c */ /* 0x040fe20000041828 */
[----:B------:R-:W-:Y:S01]  /*d510*/  FSEL R199, R27, -INF , !P2 ;  /* 0xff8000001bc77808 */ /* 0x000fe20005000000 */
[----:B------:R-:W-:Y:S01]  /*d520*/  LDSM.16.M88.4 R60, [R156+0x3000] ;  /* 0x003000009c3c783b */ /* 0x000fe20000000200 */
[----:B------:R-:W-:Y:S02]  /*d530*/  FSEL R195, R26, -INF , !P0 ;  /* 0xff8000001ac37808 */ /* 0x000fe40004000000 */
[C---:B------:R-:W-:Y:S01]  /*d540*/  ISETP.GE.AND P1, PT, R24.reuse, R54, PT ;  /* 0x000000361800720c */ /* 0x040fe20003f26270 */
[----:B------:R-:W-:Y:S01]  /*d550*/  HMMA.16816.F32.BF16 R48, R8, R106, R48 ;  /* 0x0000006a0830723c */ /* 0x000fe20000041830 */
[----:B------:R-:W-:-:S02]  /*d560*/  ISETP.GE.AND P2, PT, R24, R53, PT ;  /* 0x000000351800720c */ /* 0x000fc40003f46270 */
[----:B------:R-:W2:Y:S01]  /*d570*/  LDSM.16.M88.4 R24, [R170+0x3800] ;  /* 0x00380000aa18783b */ /* 0x000ea20000000200 */
[----:B------:R-:W-:Y:S02]  /*d580*/  FSEL R197, R69, -INF , !P3 ;  /* 0xff80000045c57808 */ /* 0x000fe40005800000 */
[----:B------:R-:W-:Y:S01]  /*d590*/  FSEL R67, R71, -INF , !P4 ;  /* 0xff80000047437808 */ /* 0x000fe20006000000 */
[C---:B---3--:R-:W-:Y:S01]  /*d5a0*/  HMMA.16816.F32.BF16 R56, R12.reuse, R80, R56 ;  /* 0x000000500c38723c */ /* 0x048fe20000041838 */
[CC--:B------:R-:W-:Y:S02]  /*d5b0*/  ISETP.GE.AND P3, PT, R55.reuse, R54.reuse, PT ;  /* 0x000000363700720c */ /* 0x0c0fe40003f66270 */
[----:B------:R-:W-:Y:S01]  /*d5c0*/  ISETP.GE.AND P4, PT, R55, R53, PT ;  /* 0x000000353700720c */ /* 0x000fe20003f86270 */
[----:B------:R-:W-:Y:S01]  /*d5d0*/  VIADD R55, R0, 0x31 ;  /* 0x0000003100377836 */ /* 0x000fe20000000000 */
[----:B------:R-:W-:Y:S01]  /*d5e0*/  FSEL R149, R20, -INF , !P3 ;  /* 0xff80000014957808 */ /* 0x000fe20005800000 */
[----:B------:R-:W-:Y:S01]  /*d5f0*/  VIADD R20, R0, 0x40 ;  /* 0x0000004000147836 */ /* 0x000fe20000000000 */
[----:B------:R-:W-:Y:S01]  /*d600*/  FSEL R145, R22, -INF , !P4 ;  /* 0xff80000016917808 */ /* 0x000fe20006000000 */
[----:B-1----:R-:W-:Y:S01]  /*d610*/  HMMA.16816.F32.BF16 R44, R12, R76, R44 ;  /* 0x0000004c0c2c723c */ /* 0x002fe2000004182c */
[----:B------:R-:W-:-:S02]  /*d620*/  ISETP.GE.AND P5, PT, R55, R54, PT ;  /* 0x000000363700720c */ /* 0x000fc40003fa6270 */
[-C--:B------:R-:W-:Y:S01]  /*d630*/  ISETP.GE.AND P0, PT, R55, R53.reuse, PT ;  /* 0x000000353700720c */ /* 0x080fe20003f06270 */
[----:B------:R-:W-:Y:S01]  /*d640*/  VIADD R55, R0, 0x39 ;  /* 0x0000003900377836 */ /* 0x000fe20000000000 */
[----:B------:R-:W-:Y:S01]  /*d650*/  FSEL R189, R16, -INF , !P1 ;  /* 0xff80000010bd7808 */ /* 0x000fe20004800000 */
[----:B------:R-:W-:Y:S01]  /*d660*/  VIADD R16, R0, 0x48 ;  /* 0x0000004800107836 */ /* 0x000fe20000000000 */
[C---:B----4-:R-:W-:Y:S01]  /*d670*/  HMMA.16816.F32.BF16 R36, R8.reuse, R72, R36 ;  /* 0x000000480824723c */ /* 0x050fe20000041824 */
[----:B------:R-:W-:Y:S02]  /*d680*/  FSEL R151, R18, -INF , !P2 ;  /* 0xff80000012977808 */ /* 0x000fe40005000000 */
[C---:B------:R-:W-:Y:S02]  /*d690*/  ISETP.GE.AND P3, PT, R55.reuse, R54, PT ;  /* 0x000000363700720c */ /* 0x040fe40003f66270 */
[----:B------:R-:W-:Y:S01]  /*d6a0*/  ISETP.GE.AND P4, PT, R55, R53, PT ;  /* 0x000000353700720c */ /* 0x000fe20003f86270 */
[----:B------:R-:W-:Y:S01]  /*d6b0*/  HMMA.16816.F32.BF16 R32, R8, R74, R32 ;  /* 0x0000004a0820723c */ /* 0x000fe20000041820 */
[----:B------:R-:W-:-:S02]  /*d6c0*/  FSEL R191, R17, -INF , !P3 ;  /* 0xff80000011bf7808 */ /* 0x000fc40005800000 */
[----:B------:R-:W-:Y:S02]  /*d6d0*/  FSEL R155, R19, -INF , !P4 ;  /* 0xff800000139b7808 */ /* 0x000fe40006000000 */
[CC--:B------:R-:W-:Y:S01]  /*d6e0*/  ISETP.GE.AND P3, PT, R16.reuse, R54.reuse, PT ;  /* 0x000000361000720c */ /* 0x0c0fe20003f66270 */
[C---:B------:R-:W-:Y:S01]  /*d6f0*/  HMMA.16816.F32.BF16 R48, R12.reuse, R82, R48 ;  /* 0x000000520c30723c */ /* 0x040fe20000041830 */
[----:B------:R-:W-:Y:S02]  /*d700*/  ISETP.GE.AND P4, PT, R16, R53, PT ;  /* 0x000000351000720c */ /* 0x000fe40003f86270 */
[----:B------:R-:W1:Y:S01]  /*d710*/  LDSM.16.M88.4 R16, [R156+0x3800] ;  /* 0x003800009c10783b */ /* 0x000e620000000200 */
[----:B------:R-:W-:Y:S01]  /*d720*/  FSEL R153, R21, -INF , !P5 ;  /* 0xff80000015997808 */ /* 0x000fe20006800000 */
[----:B------:R-:W-:Y:S01]  /*d730*/  VIADD R21, R0, 0x51 ;  /* 0x0000005100157836 */ /* 0x000fe20000000000 */
[----:B------:R-:W-:Y:S01]  /*d740*/  FSEL R143, R23, -INF , !P0 ;  /* 0xff800000178f7808 */ /* 0x000fe20004000000 */
[----:B------:R-:W-:Y:S01]  /*d750*/  HMMA.16816.F32.BF16 R40, R12, R78, R40 ;  /* 0x0000004e0c28723c */ /* 0x000fe20000041828 */
[----:B------:R-:W-:Y:S01]  /*d760*/  ISETP.GE.AND P5, PT, R20, R54, PT ;  /* 0x000000361400720c */ /* 0x000fe20003fa6270 */
[----:B------:R-:W-:-:S04]  /*d770*/  DEPBAR.LE SB0, 0x0 ;  /* 0x000080000000791a */ /* 0x000fc80000000000 */
[----:B--2---:R-:W-:Y:S01]  /*d780*/  HMMA.16816.F32.BF16 R28, R8, R24, R28 ;  /* 0x00000018081c723c */ /* 0x004fe2000004181c */
[-C--:B------:R-:W-:Y:S01]  /*d790*/  ISETP.GE.AND P0, PT, R20, R53.reuse, PT ;  /* 0x000000351400720c */ /* 0x080fe20003f06270 */
[----:B------:R-:W-:Y:S01]  /*d7a0*/  VIADD R20, R0, 0x41 ;  /* 0x0000004100147836 */ /* 0x000fe20000000000 */
[----:B------:R-:W-:Y:S02]  /*d7b0*/  FSEL R129, R56, -INF , !P5 ;  /* 0xff80000038817808 */ /* 0x000fe40006800000 */
[----:B------:R-:W-:Y:S01]  /*d7c0*/  FSEL R133, R58, -INF , !P0 ;  /* 0xff8000003a857808 */ /* 0x000fe20004000000 */
[C---:B------:R-:W-:Y:S01]  /*d7d0*/  HMMA.16816.F32.BF16 R36, R12.reuse, R60, R36 ;  /* 0x0000003c0c24723c */ /* 0x040fe20000041824 */
[----:B------:R-:W-:Y:S01]  /*d7e0*/  BAR.SYNC.DEFER_BLOCKING 0x0 ;  /* 0x0000000000007b1d */ /* 0x000fe20000010000 */
[C---:B------:R-:W-:Y:S02]  /*d7f0*/  ISETP.GE.AND P1, PT, R20.reuse, R54, PT ;  /* 0x000000361400720c */ /* 0x040fe40003f26270 */
[----:B------:R-:W-:Y:S01]  /*d800*/  ISETP.GE.AND P2, PT, R20, R53, PT ;  /* 0x000000351400720c */ /* 0x000fe20003f46270 */
[----:B------:R-:W-:Y:S01]  /*d810*/  VIADD R20, R0, 0x49 ;  /* 0x0000004900147836 */ /* 0x000fe20000000000 */
[----:B------:R-:W-:Y:S01]  /*d820*/  HMMA.16816.F32.BF16 R32, R12, R62, R32 ;  /* 0x0000003e0c20723c */ /* 0x000fe20000041820 */
[----:B------:R-:W-:-:S02]  /*d830*/  FSEL R135, R50, -INF , !P4 ;  /* 0xff80000032877808 */ /* 0x000fc40006000000 */
[-C--:B------:R-:W-:Y:S02]  /*d840*/  ISETP.GE.AND P4, PT, R21, R53.reuse, PT ;  /* 0x000000351500720c */ /* 0x080fe40003f86270 */
[CC--:B------:R-:W-:Y:S01]  /*d850*/  ISETP.GE.AND P5, PT, R20.reuse, R54.reuse, PT ;  /* 0x000000361400720c */ /* 0x0c0fe20003fa6270 */
[----:B------:R-:W-:Y:S01]  /*d860*/  HMMA.16816.F32.BF16 R96, R8, R26, R96 ;  /* 0x0000001a0860723c */ /* 0x000fe20000041860 */
[-C--:B------:R-:W-:Y:S01]  /*d870*/  ISETP.GE.AND P0, PT, R20, R53.reuse, PT ;  /* 0x000000351400720c */ /* 0x080fe20003f06270 */
[C---:B------:R-:W-:Y:S01]  /*d880*/  VIADD R20, R0.reuse, 0x50 ;  /* 0x0000005000147836 */ /* 0x040fe20000000000 */
[----:B------:R-:W-:Y:S02]  /*d890*/  FSEL R137, R57, -INF , !P1 ;  /* 0xff80000039897808 */ /* 0x000fe40004800000 */
[----:B------:R-:W-:Y:S02]  /*d8a0*/  FSEL R117, R59, -INF , !P2 ;  /* 0xff8000003b757808 */ /* 0x000fe40005000000 */
[----:B------:R-:W-:Y:S01]  /*d8b0*/  VIADD R8, R0, 0x60 ;  /* 0x0000006000087836 */ /* 0x000fe20000000000 */
[----:B------:R-:W-:Y:S01]  /*d8c0*/  ISETP.GE.AND P1, PT, R20, R54, PT ;  /* 0x000000361400720c */ /* 0x000fe20003f26270 */
[----:B------:R-:W-:Y:S01]  /*d8d0*/  VIADD R9, R0, 0x61 ;  /* 0x0000006100097836 */ /* 0x000fe20000000000 */
[----:B------:R-:W-:Y:S01]  /*d8e0*/  ISETP.GE.AND P2, PT, R20, R53, PT ;  /* 0x000000351400720c */ /* 0x000fe20003f46270 */
[----:B------:R-:W-:Y:S01]  /*d8f0*/  VIADD R20, R0, 0x58 ;  /* 0x0000005800147836 */ /* 0x000fe20000000000 */
[----:B-1----:R-:W-:Y:S01]  /*d900*/  HMMA.16816.F32.BF16 R28, R12, R16, R28 ;  /* 0x000000100c1c723c */ /* 0x002fe2000004181c */
[----:B------:R-:W-:-:S02]  /*d910*/  FSEL R107, R47, -INF , !P4 ;  /* 0xff8000002f6b7808 */ /* 0x000fc40006000000 */
[----:B------:R-:W-:Y:S02]  /*d920*/  FSEL R141, R48, -INF , !P3 ;  /* 0xff800000308d7808 */ /* 0x000fe40005800000 */
[CC--:B------:R-:W-:Y:S02]  /*d930*/  ISETP.GE.AND P4, PT, R8.reuse, R54.reuse, PT ;  /* 0x000000360800720c */ /* 0x0c0fe40003f86270 */
[-C--:B------:R-:W-:Y:S01]  /*d940*/  ISETP.GE.AND P6, PT, R8, R53.reuse, PT ;  /* 0x000000350800720c */ /* 0x080fe20003fc6270 */
[C---:B------:R-:W-:Y:S01]  /*d950*/  VIADD R8, R0.reuse, 0x68 ;  /* 0x0000006800087836 */ /* 0x040fe20000000000 */
        /* <DEDUP_REMOVED lines=8> */
[----:B------:R-:W-:Y:S01]  /*d9e0*/  ISETP.NE.AND P4, PT, R6, RZ, PT ;  /* 0x000000ff0600720c */ /* 0x000fe20003f85270 */
[----:B------:R-:W-:Y:S01]  /*d9f0*/  VIADD R6, R0, 0x70 ;  /* 0x0000007000067836 */ /* 0x000fe20000000000 */
[-C--:B------:R-:W-:Y:S02]  /*da00*/  ISETP.GE.AND P5, PT, R20, R54.reuse, PT ;  /* 0x000000361400720c */ /* 0x080fe40003fa6270 */
[----:B------:R-:W-:-:S02]  /*da10*/  ISETP.GE.AND P3, PT, R8, R54, PT ;  /* 0x000000360800720c */ /* 0x000fc40003f66270 */
[----:B------:R-:W-:Y:S02]  /*da20*/  FSEL R109, R42, -INF , !P1 ;  /* 0xff8000002a6d7808 */ /* 0x000fe40004800000 */
[----:B------:R-:W-:Y:S02]  /*da30*/  ISETP.GE.AND P1, PT, R9, R54, PT ;  /* 0x000000360900720c */ /* 0x000fe40003f26270 */
[----:B------:R-:W-:Y:S02]  /*da40*/  FSEL R139, R51, -INF , !P0 ;  /* 0xff800000338b7808 */ /* 0x000fe40004000000 */
[----:B------:R-:W-:Y:S02]  /*da50*/  FSEL R127, R40, -INF , !P5 ;  /* 0xff800000287f7808 */ /* 0x000fe40006800000 */
[----:B------:R-:W-:Y:S02]  /*da60*/  FSEL R47, R38, -INF , !P6 ;  /* 0xff800000262f7808 */ /* 0x000fe40007000000 */
[----:B------:R-:W-:-:S02]  /*da70*/  FSEL R49, R32, -INF , !P3 ;  /* 0xff80000020317808 */ /* 0x000fc40005800000 */
[-C--:B------:R-:W-:Y:S02]  /*da80*/  ISETP.GE.AND P0, PT, R21, R53.reuse, PT ;  /* 0x000000351500720c */ /* 0x080fe40003f06270 */
[-C--:B------:R-:W-:Y:S02]  /*da90*/  ISETP.GE.AND P5, PT, R9, R53.reuse, PT ;  /* 0x000000350900720c */ /* 0x080fe40003fa6270 */
[C---:B------:R-:W-:Y:S02]  /*daa0*/  ISETP.GE.AND P6, PT, R6.reuse, R54, PT ;  /* 0x000000360600720c */ /* 0x040fe40003fc6270 */
[----:B------:R-:W-:Y:S01]  /*dab0*/  ISETP.GE.AND P3, PT, R6, R53, PT ;  /* 0x000000350600720c */ /* 0x000fe20003f66270 */
[----:B------:R-:W-:Y:S01]  /*dac0*/  VIADD R6, R0, 0x71 ;  /* 0x0000007100067836 */ /* 0x000fe20000000000 */
[----:B------:R-:W-:Y:S02]  /*dad0*/  P2R R9, PR, RZ, 0x2 ;  /* 0x00000002ff097803 */ /* 0x000fe40000000000 */
[----:B------:R-:W-:-:S02]  /*dae0*/  FSEL R111, R46, -INF , !P2 ;  /* 0xff8000002e6f7808 */ /* 0x000fc40005000000 */
[-C--:B------:R-:W-:Y:S02]  /*daf0*/  ISETP.GE.AND P2, PT, R21, R54.reuse, PT ;  /* 0x000000361500720c */ /* 0x080fe40003f46270 */
[----:B------:R-:W-:Y:S02]  /*db00*/  FSEL R113, R43, -INF , !P0 ;  /* 0xff8000002b717808 */ /* 0x000fe40004000000 */
[----:B------:R-:W-:Y:S01]  /*db10*/  ISETP.NE.AND P0, PT, R9, RZ, PT ;  /* 0x000000ff0900720c */ /* 0x000fe20003f05270 */
[----:B------:R-:W-:Y:S01]  /*db20*/  VIADD R9, R0, 0x69 ;  /* 0x0000006900097836 */ /* 0x000fe20000000000 */
[----:B------:R-:W-:Y:S01]  /*db30*/  ISETP.GE.AND P1, PT, R8, R53, PT ;  /* 0x000000350800720c */ /* 0x000fe20003f26270 */
[----:B------:R-:W-:Y:S01]  /*db40*/  VIADD R8, R0, 0x78 ;  /* 0x0000007800087836 */ /* 0x000fe20000000000 */
[----:B------:R-:W-:Y:S02]  /*db50*/  FSEL R43, R39, -INF , !P5 ;  /* 0xff800000272b7808 */ /* 0x000fe40006800000 */
[----:B------:R-:W-:-:S02]  /*db60*/  ISETP.GE.AND P5, PT, R6, R54, PT ;  /* 0x000000360600720c */ /* 0x000fc40003fa6270 */
[----:B------:R-:W-:Y:S02]  /*db70*/  FSEL R131, R41, -INF , !P2 ;  /* 0xff80000029837808 */ /* 0x000fe40005000000 */
[----:B------:R-:W-:Y:S02]  /*db80*/  FSEL R41, R34, -INF , !P1 ;  /* 0xff80000022297808 */ /* 0x000fe40004800000 */
[----:B------:R-:W-:Y:S02]  /*db90*/  FSEL R51, R37, -INF , !P0 ;  /* 0xff80000025337808 */ /* 0x000fe40004000000 */
[----:B------:R-:W-:Y:S02]  /*dba0*/  FSEL R34, R29, -INF , !P5 ;  /* 0xff8000001d227808 */ /* 0x000fe40006800000 */
[C---:B------:R-:W-:Y:S02]  /*dbb0*/  ISETP.GE.AND P2, PT, R9.reuse, R54, PT ;  /* 0x000000360900720c */ /* 0x040fe40003f46270 */
[----:B------:R-:W-:-:S02]  /*dbc0*/  ISETP.GE.AND P0, PT, R9, R53, PT ;  /* 0x000000350900720c */ /* 0x000fc40003f06270 */
[----:B------:R-:W-:Y:S02]  /*dbd0*/  ISETP.GE.AND P5, PT, R52, 0x2, PT ;  /* 0x000000023400780c */ /* 0x000fe40003fa6270 */
[-C--:B------:R-:W-:Y:S02]  /*dbe0*/  ISETP.GE.AND P1, PT, R6, R53.reuse, PT ;  /* 0x000000350600720c */ /* 0x080fe40003f26270 */
[----:B------:R-:W-:Y:S02]  /*dbf0*/  FSEL R57, R33, -INF , !P2 ;  /* 0xff80000021397808 */ /* 0x000fe40005000000 */
[----:B------:R-:W-:Y:S02]  /*dc00*/  FSEL R39, R35, -INF , !P0 ;  /* 0xff80000023277808 */ /* 0x000fe40004000000 */
[C---:B------:R-:W-:Y:S02]  /*dc10*/  ISETP.GE.AND P0, PT, R0.reuse, R54, PT ;  /* 0x000000360000720c */ /* 0x040fe40003f06270 */
[C---:B------:R-:W-:Y:S01]  /*dc20*/  ISETP.GE.AND P2, PT, R0.reuse, R53, PT ;  /* 0x000000350000720c */ /* 0x040fe20003f46270 */
[----:B------:R-:W-:Y:S01]  /*dc30*/  VIADD R0, R0, 0x79 ;  /* 0x0000007900007836 */ /* 0x000fe20000000000 */
[----:B------:R-:W-:-:S02]  /*dc40*/  P2R R6, PR, RZ, 0x2 ;  /* 0x00000002ff067803 */ /* 0x000fc40000000000 */
[----:B------:R-:W-:Y:S02]  /*dc50*/  FSEL R87, R87, -INF , !P4 ;  /* 0xff80000057577808 */ /* 0x000fe40006000000 */
[----:B------:R-:W-:Y:S02]  /*dc60*/  FSEL R35, R28, -INF , !P6 ;  /* 0xff8000001c237808 */ /* 0x000fe40007000000 */
[----:B------:R-:W-:Y:S02]  /*dc70*/  FSEL R25, R30, -INF , !P3 ;  /* 0xff8000001e197808 */ /* 0x000fe40005800000 */
[----:B------:R-:W-:Y:S02]  /*dc80*/  FSEL R11, R84, -INF , !P0 ;  /* 0xff800000540b7808 */ /* 0x000fe40004000000 */
[C---:B------:R-:W-:Y:S02]  /*dc90*/  ISETP.GE.AND P4, PT, R8.reuse, R54, PT ;  /* 0x000000360800720c */ /* 0x040fe40003f86270 */
[----:B------:R-:W-:-:S02]  /*dca0*/  ISETP.GE.AND P1, PT, R8, R53, PT ;  /* 0x000000350800720c */ /* 0x000fc40003f26270 */
[----:B------:R-:W-:Y:S02]  /*dcb0*/  ISETP.NE.AND P6, PT, R6, RZ, PT ;  /* 0x000000ff0600720c */ /* 0x000fe40003fc5270 */
[C---:B------:R-:W-:Y:S02]  /*dcc0*/  ISETP.GE.AND P3, PT, R0.reuse, R54, PT ;  /* 0x000000360000720c */ /* 0x040fe40003f66270 */
[----:B------:R-:W-:Y:S02]  /*dcd0*/  ISETP.GE.AND P0, PT, R0, R53, PT ;  /* 0x000000350000720c */ /* 0x000fe40003f06270 */
[----:B------:R-:W-:Y:S02]  /*dce0*/  FSEL R9, R86, -INF , !P2 ;  /* 0xff80000056097808 */ /* 0x000fe40005000000 */
[----:B------:R-:W-:Y:S02]  /*dcf0*/  FSEL R27, R31, -INF , !P6 ;  /* 0xff8000001f1b7808 */ /* 0x000fe40007000000 */
[----:B------:R-:W-:-:S02]  /*dd00*/  FSEL R37, R96, -INF , !P4 ;  /* 0xff80000060257808 */ /* 0x000fc40006000000 */
[----:B------:R-:W-:Y:S02]  /*dd10*/  FSEL R21, R98, -INF , !P1 ;  /* 0xff80000062157808 */ /* 0x000fe40004800000 */
[----:B------:R-:W-:Y:S02]  /*dd20*/  FSEL R36, R97, -INF , !P3 ;  /* 0xff80000061247808 */ /* 0x000fe40005800000 */
[----:B------:R-:W-:Y:S01]  /*dd30*/  FSEL R20, R99, -INF , !P0 ;  /* 0xff80000063147808 */ /* 0x000fe20004000000 */
[----:B------:R-:W-:Y:S06]  /*dd40*/  @!P5 BRA `(.L_x_5680) ;  /* 0x0000000800a4d947 */ /* 0x000fec0003800000 */
[----:B------:R-:W-:-:S13]  /*dd50*/  ISETP.NE.AND P6, PT, R181, RZ, PT ;  /* 0x000000ffb500720c */ /* 0x000fda0003fc5270 */
[----:B------:R-:W-:Y:S05]  /*dd60*/  @!P6 BRA `(.L_x_5681) ;  /* 0x0000000000f4e947 */ /* 0x000fea0003800000 */
[----:B------:R-:W1:Y:S01]  /*dd70*/  LDC R13, c[0x0][0x380] ;  /* 0x0000e000ff0d7b82 */ /* 0x000e620000000800 */
[C---:B------:R-:W-:Y:S01]  /*dd80*/  IADD3 R12, R2.reuse, -0x80, RZ ;  /* 0xffffff80020c7810 */ /* 0x040fe20007ffe0ff */
[----:B------:R-:W-:Y:S01]  /*dd90*/  ULDC.64 UR8, c[0x0][0x248] ;  /* 0x0000920000087ab9 */ /* 0x000fe20000000a00 */
[----:B------:R-:W-:Y:S02]  /*dda0*/  IABS R8, R2 ;  /* 0x0000000200087213 */ /* 0x000fe40000000000 */
[----:B------:R-:W-:Y:S02]  /*ddb0*/  IABS R6, R12 ;  /* 0x0000000c00067213 */ /* 0x000fe40000000000 */
[-C--:B-1----:R-:W-:Y:S02]  /*ddc0*/  IABS R0, R13.reuse ;  /* 0x0000000d00007213 */ /* 0x082fe40000000000 */
[-C--:B------:R-:W-:Y:S02]  /*ddd0*/  LOP3.LUT R2, R2, R13.reuse, RZ, 0x3c, !PT ;  /* 0x0000000d02027212 */ /* 0x080fe400078e3cff */
[----:B------:R-:W1:Y:S01]  /*dde0*/  I2F.RP R10, R0 ;  /* 0x00000000000a7306 */ /* 0x000e620000209400 */
[----:B------:R-:W-:-:S02]  /*ddf0*/  LOP3.LUT R12, R12, R13, RZ, 0x3c, !PT ;  /* 0x0000000d0c0c7212 */ /* 0x000fc400078e3cff */
[----:B------:R-:W-:Y:S02]  /*de00*/  ISETP.GE.AND P4, PT, R2, RZ, PT ;  /* 0x000000ff0200720c */ /* 0x000fe40003f86270 */
[----:B------:R-:W-:-:S03]  /*de10*/  LOP3.LUT R2, RZ, R13, RZ, 0x33, !PT ;  /* 0x0000000dff027212 */ /* 0x000fc600078e33ff */
        /* <DEDUP_REMOVED lines=25> */
[----:B------:R-:W-:Y:S02]  /*dfb0*/  @!P4 IADD3 R14, -R14, RZ, RZ ;  /* 0x000000ff0e0ec210 */ /* 0x000fe40007ffe1ff */
[----:B------:R-:W-:Y:S02]  /*dfc0*/  @!P1 IMAD.MOV R10, RZ, RZ, -R10 ;  /* 0x000000ffff0a9224 */ /* 0x000fe400078e0a0a */
[----:B------:R-:W-:-:S03]  /*dfd0*/  SEL R15, R2, R14, !P0 ;  /* 0x0000000e020f7207 */ /* 0x000fc60004000000 */
[----:B------:R-:W-:Y:S02]  /*dfe0*/  SEL R2, R2, R10, !P0 ;  /* 0x0000000a02027207 */ /* 0x000fe40004000000 */
[----:B------:R-:W-:-:S04]  /*dff0*/  IMAD.WIDE R16, R15, 0x4, R182 ;  /* 0x000000040f107825 */ /* 0x000fc800078e02b6 */
[----:B------:R-:W-:Y:S02]  /*e000*/  IMAD.WIDE R22, R2, 0x4, R182 ;  /* 0x0000000402167825 */ /* 0x000fe400078e02b6 */
[----:B------:R-:W2:Y:S04]  /*e010*/  LDG.E R17, desc[UR6][R16.64] ;  /* 0x0000000610117981 */ /* 0x000ea8000c1e1900 */
[----:B------:R-:W2:Y:S01]  /*e020*/  LDG.E R0, desc[UR6][R22.64] ;  /* 0x0000000616007981 */ /* 0x000ea2000c1e1900 */
[----:B------:R-:W-:Y:S01]  /*e030*/  IADD3 R6, R15, -R2, RZ ;  /* 0x800000020f067210 */ /* 0x000fe20007ffe0ff */
[----:B------:R-:W-:-:S04]  /*e040*/  IMAD.U32 R15, RZ, RZ, UR8 ;  /* 0x00000008ff0f7e24 */ /* 0x000fc8000f8e00ff */
[----:B------:R-:W-:-:S04]  /*e050*/  IMAD R6, R6, R13, -0x80 ;  /* 0xffffff8006067424 */ /* 0x000fc800078e020d */
[----:B------:R-:W-:Y:S01]  /*e060*/  IMAD.WIDE.U32 R18, R6, R15, RZ ;  /* 0x0000000f06127225 */ /* 0x000fe200078e00ff */
[----:B------:R-:W-:-:S05]  /*e070*/  SHF.R.S32.HI R2, RZ, 0x1f, R6 ;  /* 0x0000001fff027819 */ /* 0x000fca0000011406 */
[----:B------:R-:W-:-:S04]  /*e080*/  IMAD R13, R2, R15, RZ ;  /* 0x0000000f020d7224 */ /* 0x000fc800078e02ff */
[----:B------:R-:W-:Y:S01]  /*e090*/  IMAD R13, R6, UR9, R13 ;  /* 0x00000009060d7c24 */ /* 0x000fe2000f8e020d */
[----:B------:R-:W-:-:S03]  /*e0a0*/  ULDC.64 UR8, c[0x0][0x230] ;  /* 0x00008c0000087ab9 */ /* 0x000fc60000000a00 */
        /* <DEDUP_REMOVED lines=9> */
.L_x_5681:
[----:B------:R-:W1:Y:S02]  /*e140*/  LDC R15, c[0x0][0x248] ;  /* 0x00009200ff0f7b82 */ /* 0x000e640000000800 */
[----:B-1----:R-:W-:-:S05]  /*e150*/  IMAD.SHL.U32 R17, R15, 0x80, RZ ;  /* 0x000000800f117824 */ /* 0x002fca00078e00ff */
[----:B------:R-:W-:-:S04]  /*e160*/  IADD3 R17, -R17, RZ, RZ ;  /* 0x000000ff11117210 */ /* 0x000fc80007ffe1ff */
[----:B------:R-:W-:-:S07]  /*e170*/  SHF.R.S32.HI R6, RZ, 0x1f, R17 ;  /* 0x0000001fff067819 */ /* 0x000fce0000011411 */
.L_x_5682:
[----:B------:R-:W-:Y:S01]  /*e180*/  ULDC UR5, c[0x0][0x2d0] ;  /* 0x0000b40000057ab9 */ /* 0x000fe20000000800 */
[----:B------:R-:W-:Y:S01]  /*e190*/  BSSY B0, `(.L_x_5683) ;  /* 0x0000061000007945 */ /* 0x000fe20003800000 */
[----:B------:R-:W-:-:S13]  /*e1a0*/  ISETP.GE.AND P0, PT, R100, UR5, PT ;  /* 0x0000000564007c0c */ /* 0x000fda000bf06270 */
[----:B------:R-:W1:Y:S01]  /*e1b0*/  @!P0 LDC R29, c[0x0][0x24c] ;  /* 0x00009300ff1d8b82 */ /* 0x000e620000000800 */
[-C--:B------:R-:W-:Y:S01]  /*e1c0*/  @!P0 IADD3 R13, P2, P1, R17, R122.reuse, R178 ;  /* 0x0000007a110d8210 */ /* 0x080fe2000795e0b2 */
[----:B------:R-:W-:Y:S01]  /*e1d0*/  @!P0 IMAD.MOV.U32 R124, RZ, RZ, R122 ;  /* 0x000000ffff7c8224 */ /* 0x000fe200078e007a */
[----:B------:R2:W-:Y:S02]  /*e1e0*/  @P0 STS.128 [R187+0x2000], RZ ;  /* 0x002000ffbb000388 */ /* 0x0005e40000000c00 */
[----:B------:R-:W-:Y:S01]  /*e1f0*/  @!P0 IADD3.X R0, R6, R125, R177, P2, P1 ;  /* 0x0000007d06008210 */ /* 0x000fe200017e24b1 */
[----:B------:R-:W-:Y:S01]  /*e200*/  @!P0 IMAD.WIDE.U32 R32, R15, 0x30, R124 ;  /* 0x000000300f208825 */ /* 0x000fe200078e007c */
[----:B------:R-:W-:Y:S01]  /*e210*/  @!P0 LEA R58, P1, R13, UR12, 0x1 ;  /* 0x0000000c0d3a8c11 */ /* 0x000fe2000f8208ff */
[----:B------:R-:W3:Y:S01]  /*e220*/  @!P0 LDC R31, c[0x0][0x24c] ;  /* 0x00009300ff1f8b82 */ /* 0x000ee20000000800 */
[----:B------:R-:W-:Y:S02]  /*e230*/  @!P0 LEA R8, P2, R15, R122, 0x5 ;  /* 0x0000007a0f088211 */ /* 0x000fe400078428ff */
[----:B------:R-:W-:-:S02]  /*e240*/  @!P0 LEA.HI.X R59, R13, UR13, R0, 0x1, P1 ;  /* 0x0000000d0d3b8c11 */ /* 0x000fc400088f0c00 */
[C---:B------:R-:W-:Y:S02]  /*e250*/  @!P0 LEA R44, P1, R17.reuse, R184, 0x1 ;  /* 0x000000b8112c8211 */ /* 0x040fe400078208ff */
[C---:B------:R-:W-:Y:S01]  /*e260*/  @!P0 IADD3 R19, P3, R17.reuse, R8, RZ ;  /* 0x0000000811138210 */ /* 0x040fe20007f7e0ff */
[----:B------:R-:W4:Y:S01]  /*e270*/  @!P0 LDC R13, c[0x0][0x24c] ;  /* 0x00009300ff0d8b82 */ /* 0x000f220000000800 */
[C---:B------:R-:W-:Y:S02]  /*e280*/  @!P0 LEA.HI.X R45, R17.reuse, R185, R6, 0x1, P1 ;  /* 0x000000b9112d8211 */ /* 0x040fe400008f0c06 */
[----:B------:R-:W-:Y:S01]  /*e290*/  @!P0 IADD3 R23, P1, R17, R32, RZ ;  /* 0x0000002011178210 */ /* 0x000fe20007f3e0ff */
[----:B------:R-:W-:Y:S02]  /*e2a0*/  @!P0 IMAD.MOV.U32 R32, RZ, RZ, R122 ;  /* 0x000000ffff208224 */ /* 0x000fe400078e007a */
[----:B------:R-:W-:Y:S01]  /*e2b0*/  @!PT LDS RZ, [RZ] ;  /* 0x00000000fffff984 */ /* 0x000fe20000000800 */
[----:B------:R-:W-:Y:S01]  /*e2c0*/  @!PT LDS RZ, [RZ] ;  /* 0x00000000fffff984 */ /* 0x000fe20000000800 */
[----:B------:R-:W-:Y:S01]  /*e2d0*/  @!PT LDS RZ, [RZ] ;  /* 0x00000000fffff984 */ /* 0x000fe20000000800 */
[----:B------:R5:W-:Y:S02]  /*e2e0*/  @!P0 LDGSTS.E.BYPASS.LTC128B.128 [R187+0x2000], desc[UR6][R44.64] ;  /* 0x020000002cbb8fae */ /* 0x000be4000b901d46 */
[----:B------:R-:W2:Y:S01]  /*e2f0*/  @!P0 LDC R2, c[0x0][0x24c] ;  /* 0x00009300ff028b82 */ /* 0x000ea20000000800 */
[----:B-1----:R-:W-:Y:S01]  /*e300*/  @!P0 LEA.HI.X R29, R15, R125, R29, 0x5, P2 ;  /* 0x0000007d0f1d8211 */ /* 0x002fe200010f2c1d */
[----:B------:R1:W-:Y:S01]  /*e310*/  @P0 STS.128 [R187+0x2800], RZ ;  /* 0x002800ffbb000388 */ /* 0x0003e20000000c00 */
[----:B------:R-:W-:-:S03]  /*e320*/  @!P0 LEA R30, P2, R19, UR12, 0x1 ;  /* 0x0000000c131e8c11 */ /* 0x000fc6000f8408ff */
[C---:B------:R-:W-:Y:S01]  /*e330*/  @!P0 IMAD.X R8, R6.reuse, 0x1, R29, P3 ;  /* 0x0000000106088824 */ /* 0x040fe200018e061d */
[----:B------:R-:W-:Y:S01]  /*e340*/  @!PT LDS RZ, [RZ] ;  /* 0x00000000fffff984 */ /* 0x000fe20000000800 */
[----:B------:R-:W-:Y:S01]  /*e350*/  @!PT LDS RZ, [RZ] ;  /* 0x00000000fffff984 */ /* 0x000fe20000000800 */
[----:B------:R-:W-:Y:S01]  /*e360*/  @!PT LDS RZ, [RZ] ;  /* 0x00000000fffff984 */ /* 0x000fe20000000800 */
[----:B------:R1:W-:Y:S01]  /*e370*/  @!P0 LDGSTS.E.BYPASS.LTC128B.128 [R187+0x2800], desc[UR6][R58.64] ;  /* 0x028000003abb8fae */ /* 0x0003e2000b901d46 */
[----:B------:R-:W1:Y:S01]  /*e380*/  @!P0 LDC R0, c[0x0][0x24c] ;  /* 0x00009300ff008b82 */ /* 0x000e620000000800 */
[----:B---3--:R-:W-:Y:S02]  /*e390*/  @!P0 IMAD R31, R31, 0x30, RZ ;  /* 0x000000301f1f8824 */ /* 0x008fe400078e02ff */
[----:B------:R3:W-:Y:S03]  /*e3a0*/  @P0 STS.128 [R187+0x3000], RZ ;  /* 0x003000ffbb000388 */ /* 0x0007e60000000c00 */
[----:B------:R-:W-:Y:S01]  /*e3b0*/  @!P0 IADD3.X R10, R6, R33, R31, P1, !PT ;  /* 0x00000021060a8210 */ /* 0x000fe20000ffe41f */
[----:B------:R-:W-:Y:S01]  /*e3c0*/  @!P0 IMAD.MOV.U32 R33, RZ, RZ, R125 ;  /* 0x000000ffff218224 */ /* 0x000fe200078e007d */
[----:B------:R-:W-:-:S02]  /*e3d0*/  @!P0 LEA.HI.X R31, R19, UR13, R8, 0x1, P2 ;  /* 0x0000000d131f8c11 */ /* 0x000fc400090f0c08 */
[C---:B------:R-:W-:Y:S01]  /*e3e0*/  @!P0 LEA R8, P3, R15.reuse, R122, 0x6 ;  /* 0x0000007a0f088211 */ /* 0x040fe200078630ff */
[----:B------:R-:W-:Y:S01]  /*e3f0*/  @!P0 IMAD.WIDE.U32 R32, R15, 0x60, R32 ;  /* 0x000000600f208825 */ /* 0x000fe200078e0020 */
[----:B------:R-:W-:Y:S01]  /*e400*/  @!P0 LEA R28, P1, R23, UR12, 0x1 ;  /* 0x0000000c171c8c11 */ /* 0x000fe2000f8208ff */
[----:B------:R-:W-:Y:S01]  /*e410*/  @!PT LDS RZ, [RZ] ;  /* 0x00000000fffff984 */ /* 0x000fe20000000800 */
[----:B------:R-:W-:Y:S01]  /*e420*/  @!PT LDS RZ, [RZ] ;  /* 0x00000000fffff984 */ /* 0x000fe20000000800 */
[----:B------:R-:W-:Y:S01]  /*e430*/  @!PT LDS RZ, [RZ] ;  /* 0x00000000fffff984 */ /* 0x000fe20000000800 */
[----:B------:R3:W-:Y:S01]  /*e440*/  @!P0 LDGSTS.E.BYPASS.LTC128B.128 [R187+0x3000], desc[UR6][R30.64] ;  /* 0x030000001ebb8fae */ /* 0x0007e2000b901d46 */
[----:B------:R-:W-:Y:S02]  /*e450*/  @!P0 IADD3 R8, P4, R17, R8, RZ ;  /* 0x0000000811088210 */ /* 0x000fe40007f9e0ff */
[----:B----4-:R-:W-:Y:S01]  /*e460*/  @!P0 LEA.HI.X R13, R15, R125, R13, 0x6, P3 ;  /* 0x0000007d0f0d8211 */ /* 0x010fe200018f340d */
[----:B-----5:R-:W-:Y:S01]  /*e470*/  @!P0 IMAD.MOV.U32 R44, RZ, RZ, R122 ;  /* 0x000000ffff2c8224 */ /* 0x020fe200078e007a */
[----:B------:R-:W-:Y:S01]  /*e480*/  @!P0 LEA.HI.X R29, R23, UR13, R10, 0x1, P1 ;  /* 0x0000000d171d8c11 */ /* 0x000fe200088f0c0a */
[----:B------:R-:W-:Y:S01]  /*e490*/  @!P0 IMAD.MOV.U32 R45, RZ, RZ, R125 ;  /* 0x000000ffff2d8224 */ /* 0x000fe200078e007d */
[----:B------:R-:W-:Y:S01]  /*e4a0*/  @!P0 LEA R12, P3, R8, UR12, 0x1 ;  /* 0x0000000c080c8c11 */ /* 0x000fe2000f8608ff */
[----:B--2---:R-:W-:Y:S01]  /*e4b0*/  @!P0 IMAD R19, R2, 0x50, RZ ;  /* 0x0000005002138824 */ /* 0x004fe200078e02ff */
[----:B------:R-:W-:Y:S01]  /*e4c0*/  @!P0 IADD3 R2, P1, R17, R32, RZ ;  /* 0x0000002011028210 */ /* 0x000fe20007f3e0ff */
[----:B------:R-:W-:Y:S01]  /*e4d0*/  @!P0 IMAD.WIDE.U32 R44, R15, 0x50, R44 ;  /* 0x000000500f2c8825 */ /* 0x000fe200078e002c */
[----:B------:R3:W-:Y:S03]  /*e4e0*/  @P0 STS.128 [R187+0x3800], RZ ;  /* 0x003800ffbb000388 */ /* 0x0007e60000000c00 */
[----:B-1----:R-:W-:Y:S01]  /*e4f0*/  @!P0 IMAD R23, R0, 0x60, RZ ;  /* 0x0000006000178824 */ /* 0x002fe200078e02ff */
[----:B------:R-:W-:Y:S01]  /*e500*/  @!P0 IADD3 R0, P2, R17, R44, RZ ;  /* 0x0000002c11008210 */ /* 0x000fe20007f5e0ff */
[C---:B------:R-:W-:Y:S01]  /*e510*/  @!P0 IMAD.X R13, R6.reuse, 0x1, R13, P4 ;  /* 0x00000001060d8824 */ /* 0x040fe200020e060d */
[----:B------:R-:W-:Y:S01]  /*e520*/  @!PT LDS RZ, [RZ] ;  /* 0x00000000fffff984 */ /* 0x000fe20000000800 */
[----:B------:R-:W-:Y:S01]  /*e530*/  @!PT LDS RZ, [RZ] ;  /* 0x00000000fffff984 */ /* 0x000fe20000000800 */
[----:B------:R-:W-:Y:S01]  /*e540*/  @!PT LDS RZ, [RZ] ;  /* 0x00000000fffff984 */ /* 0x000fe20000000800 */
[----:B------:R3:W-:Y:S02]  /*e550*/  @!P0 LDGSTS.E.BYPASS.LTC128B.128 [R187+0x3800], desc[UR6][R28.64] ;  /* 0x038000001cbb8fae */ /* 0x0007e4000b901d46 */
[----:B------:R-:W-:-:S02]  /*e560*/  @!P0 IADD3.X R19, R6, R45, R19, P2, !PT ;  /* 0x0000002d06138210 */ /* 0x000fc400017fe413 */
[----:B------:R-:W-:Y:S01]  /*e570*/  @!P0 LEA R32, P2, R0, UR12, 0x1 ;  /* 0x0000000c00208c11 */ /* 0x000fe2000f8408ff */
[----:B------:R3:W-:Y:S01]  /*e580*/  @P0 STS.128 [R187+0x4000], RZ ;  /* 0x004000ffbb000388 */ /* 0x0007e20000000c00 */
[----:B------:R-:W-:Y:S02]  /*e590*/  @!P0 IADD3.X R23, R6, R23, R33, P1, !PT ;  /* 0x0000001706178210 */ /* 0x000fe40000ffe421 */
[----:B------:R-:W-:Y:S02]  /*e5a0*/  @!P0 LEA R18, P1, R2, UR12, 0x1 ;  /* 0x0000000c02128c11 */ /* 0x000fe4000f8208ff */
[----:B------:R-:W-:Y:S02]  /*e5b0*/  @!P0 LEA.HI.X R13, R8, UR13, R13, 0x1, P3 ;  /* 0x0000000d080d8c11 */ /* 0x000fe400098f0c0d */
[----:B------:R-:W-:Y:S02]  /*e5c0*/  @!P0 LEA.HI.X R33, R0, UR13, R19, 0x1, P2 ;  /* 0x0000000d00218c11 */ /* 0x000fe400090f0c13 */
        /* <DEDUP_REMOVED lines=17> */
[----:B------:R-:W-:Y:S01]  /*e6e0*/  IMAD.MOV.U32 R123, RZ, RZ, R125 ;  /* 0x000000ffff7b7224 */ /* 0x000fe200078e007d */
[----:B------:R-:W-:Y:S02]  /*e6f0*/  ULDC UR5, c[0x0][0x24c] ;  /* 0x0000930000057ab9 */ /* 0x000fe40000000800 */
[----:B------:R-:W-:Y:S01]  /*e700*/  UIMAD UR5, UR5, 0x70, URZ ;  /* 0x00000070050578a4 */ /* 0x000fe2000f8e023f */
[----:B------:R-:W-:-:S03]  /*e710*/  IMAD.WIDE.U32 R122, R15, 0x70, R122 ;  /* 0x000000700f7a7825 */ /* 0x000fc600078e007a */
[----:B---3--:R-:W-:-:S04]  /*e720*/  IADD3 R13, P0, R17, R122, RZ ;  /* 0x0000007a110d7210 */ /* 0x008fc80007f1e0ff */
[----:B------:R-:W-:Y:S02]  /*e730*/  IADD3.X R0, R6, UR5, R123, P0, !PT ;  /* 0x0000000506007c10 */ /* 0x000fe400087fe47b */
[----:B------:R-:W-:-:S04]  /*e740*/  LEA R12, P0, R13, UR12, 0x1 ;  /* 0x0000000c0d0c7c11 */ /* 0x000fc8000f8008ff */
[----:B------:R-:W-:-:S05]  /*e750*/  LEA.HI.X R13, R13, UR13, R0, 0x1, P0 ;  /* 0x0000000d0d0d7c11 */ /* 0x000fca00080f0c00 */
[----:B------:R-:W-:Y:S01]  /*e760*/  @!PT LDS RZ, [RZ] ;  /* 0x00000000fffff984 */ /* 0x000fe20000000800 */
[----:B------:R-:W-:Y:S01]  /*e770*/  @!PT LDS RZ, [RZ] ;  /* 0x00000000fffff984 */ /* 0x000fe20000000800 */
[----:B------:R-:W-:Y:S01]  /*e780*/  @!PT LDS RZ, [RZ] ;  /* 0x00000000fffff984 */ /* 0x000fe20000000800 */
[----:B------:R1:W-:Y:S04]  /*e790*/  LDGSTS.E.BYPASS.LTC128B.128 [R187+0x5800], desc[UR6][R12.64] ;  /* 0x058000000cbb7fae */ /* 0x0003e8000b901d46 */
.L_x_5684:
[----:B------:R-:W-:Y:S05]  /*e7a0*/  BSYNC B0 ;  /* 0x0000000000007941 */ /* 0x000fea0003800000 */
.L_x_5683:
[----:B------:R-:W0:Y:S01]  /*e7b0*/  LDGDEPBAR ;  /* 0x00000000000079af */ /* 0x000e220000000000 */
[----:B------:R-:W-:-:S04]  /*e7c0*/  LEA R184, P0, R17, R184, 0x1 ;  /* 0x000000b811b87211 */ /* 0x000fc800078008ff */
[----:B------:R-:W-:-:S09]  /*e7d0*/  LEA.HI.X R185, R17, R185, R6, 0x1, P0 ;  /* 0x000000b911b97211 */ /* 0x000fd200000f0c06 */
.L_x_5680:
        /* <DEDUP_REMOVED lines=55> */
[----:B-1-3--:R-:W-:Y:S02]  /*eb50*/  FMNMX.FTZ R13, R35, R0, !PT ;  /* 0x00000000230d7209 */ /* 0x00afe40007810000 */
[----:B------:R-:W-:Y:S02]  /*eb60*/  FMNMX.FTZ R2, R25, R2, !PT ;  /* 0x0000000219027209 */ /* 0x000fe40007810000 */
[----:B------:R-:W-:Y:S02]  /*eb70*/  FMNMX.FTZ R0, R34, R13, !PT ;  /* 0x0000000d22007209 */ /* 0x000fe40007810000 */
[----:B------:R-:W-:Y:S02]  /*eb80*/  FMNMX.FTZ R2, R27, R2, !PT ;  /* 0x000000021b027209 */ /* 0x000fe40007810000 */
[----:B------:R-:W-:Y:S02]  /*eb90*/  FMNMX.FTZ R13, R37, R0, !PT ;  /* 0x00000000250d7209 */ /* 0x000fe40007810000 */
[----:B------:R-:W-:-:S02]  /*eba0*/  LEA R168, R4, UR4, 0x1 ;  /* 0x0000000404a87c11 */ /* 0x000fc4000f8e08ff */
[----:B------:R-:W-:Y:S02]  /*ebb0*/  FMNMX.FTZ R0, R36, R13, !PT ;  /* 0x0000000d24007209 */ /* 0x000fe40007810000 */
[----:B------:R-:W-:Y:S02]  /*ebc0*/  FMNMX.FTZ R13, R21, R2, !PT ;  /* 0x00000002150d7209 */ /* 0x000fe40007810000 */
[----:B------:R-:W-:Y:S01]  /*ebd0*/  IADD3 R166, R3, R168, RZ ;  /* 0x000000a803a67210 */ /* 0x000fe20007ffe0ff */
[----:B------:R-:W1:Y:S01]  /*ebe0*/  SHFL.BFLY PT, R15, R0, 0x2, 0x1f ;  /* 0x0c401f00000f7f89 */ /* 0x000e6200000e0000 */
[----:B------:R-:W-:-:S03]  /*ebf0*/  FMNMX.FTZ R6, R20, R13, !PT ;  /* 0x0000000d14067209 */ /* 0x000fc60007810000 */
[----:B------:R-:W-:Y:S04]  /*ec00*/  LDSM.16.MT88.4 R16, [R166+0x6800] ;  /* 0x00680000a610783b */ /* 0x000fe80000004200 */
[----:B------:R-:W2:Y:S01]  /*ec10*/  SHFL.BFLY PT, R13, R6, 0x2, 0x1f ;  /* 0x0c401f00060d7f89 */ /* 0x000ea200000e0000 */
[----:B-1----:R-:W-:-:S05]  /*ec20*/  FMNMX.FTZ R15, R0, R15, !PT ;  /* 0x0000000f000f7209 */ /* 0x002fca0007810000 */
[----:B------:R-:W1:Y:S01]  /*ec30*/  SHFL.BFLY PT, R2, R15, 0x1, 0x1f ;  /* 0x0c201f000f027f89 */ /* 0x000e6200000e0000 */
[----:B--2---:R-:W-:-:S05]  /*ec40*/  FMNMX.FTZ R13, R6, R13, !PT ;  /* 0x0000000d060d7209 */ /* 0x004fca0007810000 */
[----:B------:R-:W2:Y:S01]  /*ec50*/  SHFL.BFLY PT, R0, R13, 0x1, 0x1f ;  /* 0x0c201f000d007f89 */ /* 0x000ea200000e0000 */
[----:B-1----:R-:W-:-:S04]  /*ec60*/  FMNMX.FTZ R2, R15, R2, !PT ;  /* 0x000000020f027209 */ /* 0x002fc80007810000 */
[C---:B------:R-:W-:Y:S01]  /*ec70*/  FSETP.NEU.FTZ.AND P0, PT, R2.reuse, -INF , PT ;  /* 0xff8000000200780b */ /* 0x040fe20003f1d000 */
[----:B------:R-:W-:Y:S01]  /*ec80*/  FMUL.FTZ R38, R2, UR8 ;  /* 0x0000000802267c20 */ /* 0x000fe20008410000 */
[----:B--2---:R-:W-:-:S04]  /*ec90*/  FMNMX.FTZ R0, R13, R0, !PT ;  /* 0x000000000d007209 */ /* 0x004fc80007810000 */
[----:B------:R-:W-:Y:S02]  /*eca0*/  FSEL R38, R38, RZ, P0 ;  /* 0x000000ff26267208 */ /* 0x000fe40000000000 */
[C---:B------:R-:W-:Y:S01]  /*ecb0*/  FSETP.NEU.FTZ.AND P0, PT, R0.reuse, -INF , PT ;  /* 0xff8000000000780b */ /* 0x040fe20003f1d000 */
[----:B------:R-:W-:Y:S02]  /*ecc0*/  FMUL.FTZ R22, R0, UR8 ;  /* 0x0000000800167c20 */ /* 0x000fe40008410000 */
[--C-:B------:R-:W-:Y:S01]  /*ecd0*/  FFMA.FTZ R31, R93, UR8, -R38.reuse ;  /* 0x000000085d1f7c23 */ /* 0x100fe20008010826 */
[--C-:B------:R-:W-:Y:S01]  /*ece0*/  FFMA.FTZ R45, R165, UR8, -R38.reuse ;  /* 0x00000008a52d7c23 */ /* 0x100fe20008010826 */
[----:B------:R-:W1:Y:S01]  /*ecf0*/  LDSM.16.MT88.4 R92, [R168+0x6000] ;  /* 0x00600000a85c783b */ /* 0x000e620000004200 */
[----:B------:R-:W-:Y:S01]  /*ed00*/  FSEL R22, R22, RZ, P0 ;  /* 0x000000ff16167208 */ /* 0x000fe20000000000 */
[--C-:B------:R-:W-:Y:S01]  /*ed10*/  FFMA.FTZ R59, R11, UR8, -R38.reuse ;  /* 0x000000080b3b7c23 */ /* 0x100fe20008010826 */
[----:B------:R-:W-:Y:S01]  /*ed20*/  IADD3 R165, R5, R168, RZ ;  /* 0x000000a805a57210 */ /* 0x000fe20007ffe0ff */
[--C-:B------:R-:W-:Y:S01]  /*ed30*/  FFMA.FTZ R46, R213, UR8, -R38.reuse ;  /* 0x00000008d52e7c23 */ /* 0x100fe20008010826 */
[----:B------:R-:W-:Y:S01]  /*ed40*/  FFMA.FTZ R32, R89, UR8, -R38 ;  /* 0x0000000859207c23 */ /* 0x000fe20008010826 */
[--C-:B------:R-:W-:Y:S01]  /*ed50*/  FFMA.FTZ R44, R9, UR8, -R22.reuse ;  /* 0x00000008092c7c23 */ /* 0x100fe20008010816 */
[--C-:B------:R-:W-:Y:S01]  /*ed60*/  FFMA.FTZ R61, R87, UR8, -R22.reuse ;  /* 0x00000008573d7c23 */ /* 0x100fe20008010816 */
[--C-:B------:R-:W-:Y:S01]  /*ed70*/  FFMA.FTZ R40, R7, UR8, -R22.reuse ;  /* 0x0000000807287c23 */ /* 0x100fe20008010816 */
[----:B------:R-:W-:Y:S01]  /*ed80*/  FFMA.FTZ R33, R85, UR8, -R22 ;  /* 0x0000000855217c23 */ /* 0x000fe20008010816 */
[----:B------:R-:W-:Y:S01]  /*ed90*/  IADD3 R164, R3, R165, RZ ;  /* 0x000000a503a47210 */ /* 0x000fe20007ffe0ff */
[----:B------:R-:W2:Y:S01]  /*eda0*/  LDSM.16.MT88.4 R88, [R166+0x6000] ;  /* 0x00600000a658783b */ /* 0x000ea20000004200 */
[----:B------:R-:W-:Y:S01]  /*edb0*/  MUFU.EX2 R59, R59 ;  /* 0x0000003b003b7308 */ /* 0x000fe20000000800 */
[--C-:B------:R-:W-:Y:S01]  /*edc0*/  FFMA.FTZ R26, R215, UR8, -R38.reuse ;  /* 0x00000008d71a7c23 */ /* 0x100fe20008010826 */
[--C-:B------:R-:W-:Y:S01]  /*edd0*/  FFMA.FTZ R30, R219, UR8, -R38.reuse ;  /* 0x00000008db1e7c23 */ /* 0x100fe20008010826 */
[----:B------:R-:W3:Y:S01]  /*ede0*/  LDSM.16.MT88.4 R84, [R165+0x6000] ;  /* 0x00600000a554783b */ /* 0x000ee20000004200 */
[----:B------:R-:W-:Y:S01]  /*edf0*/  FFMA.FTZ R23, R217, UR8, -R38 ;  /* 0x00000008d9177c23 */ /* 0x000fe20008010826 */
[--C-:B------:R-:W-:Y:S01]  /*ee00*/  FFMA.FTZ R29, R211, UR8, -R22.reuse ;  /* 0x00000008d31d7c23 */ /* 0x100fe20008010816 */
[--C-:B------:R-:W-:Y:S01]  /*ee10*/  FFMA.FTZ R28, R207, UR8, -R22.reuse ;  /* 0x00000008cf1c7c23 */ /* 0x100fe20008010816 */
[----:B------:R-:W4:Y:S01]  /*ee20*/  LDSM.16.MT88.4 R4, [R164+0x6000] ;  /* 0x00600000a404783b */ /* 0x000f220000004200 */
[----:B------:R-:W5:Y:S01]  /*ee30*/  MUFU.EX2 R46, R46 ;  /* 0x0000002e002e7308 */ /* 0x000f620000000800 */
[--C-:B------:R-:W-:Y:S01]  /*ee40*/  FFMA.FTZ R24, R205, UR8, -R22.reuse ;  /* 0x00000008cd187c23 */ /* 0x100fe20008010816 */
[--C-:B------:R-:W-:Y:S01]  /*ee50*/  FFMA.FTZ R3, R209, UR8, -R22.reuse ;  /* 0x00000008d1037c23 */ /* 0x100fe20008010816 */
[----:B------:R-:W4:Y:S01]  /*ee60*/  LDSM.16.MT88.4 R8, [R168+0x6800] ;  /* 0x00680000a808783b */ /* 0x000f220000004200 */
[--C-:B------:R-:W-:Y:S01]  /*ee70*/  FFMA.FTZ R56, R103, UR8, -R22.reuse ;  /* 0x0000000867387c23 */ /* 0x100fe20008010816 */
[----:B------:R-:W-:Y:S01]  /*ee80*/  FFMA.FTZ R103, R67, UR8, -R22 ;  /* 0x0000000843677c23 */ /* 0x000fe20008010816 */
[--C-:B------:R-:W-:Y:S01]  /*ee90*/  FFMA.FTZ R65, R65, UR8, -R38.reuse ;  /* 0x0000000841417c23 */ /* 0x100fe20008010826 */
[----:B------:R-:W4:Y:S01]  /*eea0*/  LDSM.16.MT88.4 R12, [R165+0x6800] ;  /* 0x00680000a50c783b */ /* 0x000f220000004200 */
[----:B------:R-:W-:Y:S01]  /*eeb0*/  MUFU.EX2 R45, R45 ;  /* 0x0000002d002d7308 */ /* 0x000fe20000000800 */
[--C-:B------:R-:W-:Y:S01]  /*eec0*/  FFMA.FTZ R48, R197, UR8, -R38.reuse ;  /* 0x00000008c5307c23 */ /* 0x100fe20008010826 */
[--C-:B------:R-:W-:Y:S01]  /*eed0*/  FFMA.FTZ R63, R201, UR8, -R38.reuse ;  /* 0x00000008c93f7c23 */ /* 0x100fe20008010826 */
[----:B------:R-:W-:Y:S01]  /*eee0*/  FFMA.FTZ R42, R203, UR8, -R38 ;  /* 0x00000008cb2a7c23 */ /* 0x000fe20008010826 */
[--C-:B------:R-:W-:Y:S01]  /*eef0*/  FFMA.FTZ R67, R195, UR8, -R22.reuse ;  /* 0x00000008c3437c23 */ /* 0x100fe20008010816 */
[--C-:B------:R-:W-:Y:S01]  /*ef00*/  FFMA.FTZ R50, R199, UR8, -R22.reuse ;  /* 0x00000008c7327c23 */ /* 0x100fe20008010816 */
[----:B------:R-:W-:Y:S01]  /*ef10*/  FFMA.FTZ R64, R145, UR8, -R22 ;  /* 0x0000000891407c23 */ /* 0x000fe20008010816 */
[--C-:B------:R-:W-:Y:S01]  /*ef20*/  FFMA.FTZ R125, R149, UR8, -R38.reuse ;  /* 0x00000008957d7c23 */ /* 0x100fe20008010826 */
[----:B------:R-:W1:Y:S01]  /*ef30*/  MUFU.EX2 R32, R32 ;  /* 0x0000002000207308 */ /* 0x000e620000000800 */
[----:B-----5:R-:W-:Y:S01]  /*ef40*/  F2FP.BF16.F32.PACK_AB R80, R46, R59 ;  /* 0x0000003b2e50723e */ /* 0x020fe200000010ff */
[--C-:B------:R-:W-:Y:S01]  /*ef50*/  FFMA.FTZ R60, R153, UR8, -R38.reuse ;  /* 0x00000008993c7c23 */ /* 0x100fe20008010826 */
[--C-:B------:R-:W-:Y:S01]  /*ef60*/  FFMA.FTZ R123, R189, UR8, -R38.reuse ;  /* 0x00000008bd7b7c23 */ /* 0x100fe20008010826 */
[----:B------:R-:W-:Y:S01]  /*ef70*/  FFMA.FTZ R58, R191, UR8, -R38 ;  /* 0x00000008bf3a7c23 */ /* 0x000fe20008010826 */
[--C-:B------:R-:W-:Y:S01]  /*ef80*/  FFMA.FTZ R143, R143, UR8, -R22.reuse ;  /* 0x000000088f8f7c23 */ /* 0x100fe20008010816 */
[--C-:B------:R-:W-:Y:S01]  /*ef90*/  FFMA.FTZ R145, R151, UR8, -R22.reuse ;  /* 0x0000000897917c23 */ /* 0x100fe20008010816 */
[----:B------:R-:W-:Y:S01]  /*efa0*/  FFMA.FTZ R62, R155, UR8, -R22 ;  /* 0x000000089b3e7c23 */ /* 0x000fe20008010816 */
[----:B------:R-:W-:Y:S01]  /*efb0*/  MUFU.EX2 R44, R44 ;  /* 0x0000002c002c7308 */ /* 0x000fe20000000800 */
[----:B------:R-:W-:Y:S01]  /*efc0*/  FFMA.FTZ R149, R129, UR8, -R38 ;  /* 0x0000000881957c23 */ /* 0x000fe20008010826 */
[----:B------:R-:W-:Y:S01]  /*efd0*/  FFMA.FTZ R104, R133, UR8, -R22 ;  /* 0x0000000885687c23 */ /* 0x000fe20008010816 */
[--C-:B------:R-:W-:Y:S01]  /*efe0*/  FFMA.FTZ R102, R137, UR8, -R38.reuse ;  /* 0x0000000889667c23 */ /* 0x100fe20008010826 */
[--C-:B------:R-:W-:Y:S01]  /*eff0*/  FFMA.FTZ R129, R141, UR8, -R38.reuse ;  /* 0x000000088d817c23 */ /* 0x100fe20008010826 */
[----:B------:R-:W-:Y:S01]  /*f000*/  FFMA.FTZ R66, R147, UR8, -R38 ;  /* 0x0000000893427c23 */ /* 0x000fe20008010826 */
[--C-:B------:R-:W-:Y:S01]  /*f010*/  FFMA.FTZ R117, R117, UR8, -R22.reuse ;  /* 0x0000000875757c23 */ /* 0x100fe20008010816 */
[--C-:B------:R-:W-:Y:S01]  /*f020*/  FFMA.FTZ R133, R135, UR8, -R22.reuse ;  /* 0x0000000887857c23 */ /* 0x100fe20008010816 */
[----:B------:R-:W5:Y:S01]  /*f030*/  MUFU.EX2 R61, R61 ;  /* 0x0000003d003d7308 */ /* 0x000f620000000800 */
[----:B-1----:R-:W-:Y:S01]  /*f040*/  F2FP.BF16.F32.PACK_AB R82, R32, R45 ;  /* 0x0000002d2052723e */ /* 0x002fe200000010ff */
[----:B------:R-:W-:Y:S01]  /*f050*/  FFMA.FTZ R106, R139, UR8, -R22 ;  /* 0x000000088b6a7c23 */ /* 0x000fe20008010816 */
[----:B------:R-:W-:Y:S01]  /*f060*/  FFMA.FTZ R135, R105, UR8, -R38 ;  /* 0x0000000869877c23 */ /* 0x000fe20008010826 */
[----:B------:R-:W-:Y:S01]  /*f070*/  FFMA.FTZ R112, R107, UR8, -R22 ;  /* 0x000000086b707c23 */ /* 0x000fe20008010816 */
[--C-:B------:R-:W-:Y:S01]  /*f080*/  FFMA.FTZ R108, R115, UR8, -R38.reuse ;  /* 0x00000008736c7c23 */ /* 0x100fe20008010826 */
[--C-:B------:R-:W-:Y:S01]  /*f090*/  FFMA.FTZ R110, R127, UR8, -R38.reuse ;  /* 0x000000087f6e7c23 */ /* 0x100fe20008010826 */
[----:B------:R-:W-:Y:S01]  /*f0a0*/  FFMA.FTZ R105, R131, UR8, -R38 ;  /* 0x0000000883697c23 */ /* 0x000fe20008010826 */
[----:B------:R-:W-:Y:S01]  /*f0b0*/  MUFU.EX2 R40, R40 ;  /* 0x0000002800287308 */ /* 0x000fe20000000800 */
[--C-:B------:R-:W-:Y:S01]  /*f0c0*/  FFMA.FTZ R111, R111, UR8, -R22.reuse ;  /* 0x000000086f6f7c23 */ /* 0x100fe20008010816 */
[--C-:B------:R-:W-:Y:S01]  /*f0d0*/  FFMA.FTZ R114, R109, UR8, -R22.reuse ;  /* 0x000000086d727c23 */ /* 0x100fe20008010816 */
[----:B------:R-:W-:Y:S01]  /*f0e0*/  FFMA.FTZ R107, R113, UR8, -R22 ;  /* 0x00000008716b7c23 */ /* 0x000fe20008010816 */
[--C-:B------:R-:W-:Y:S01]  /*f0f0*/  FFMA.FTZ R116, R49, UR8, -R38.reuse ;  /* 0x0000000831747c23 */ /* 0x100fe20008010826 */
[--C-:B------:R-:W-:Y:S01]  /*f100*/  FFMA.FTZ R122, R55, UR8, -R38.reuse ;  /* 0x00000008377a7c23 */ /* 0x100fe20008010826 */
[--C-:B------:R-:W-:Y:S01]  /*f110*/  FFMA.FTZ R51, R51, UR8, -R38.reuse ;  /* 0x0000000833337c23 */ /* 0x100fe20008010826 */
[----:B------:R-:W-:Y:S01]  /*f120*/  FFMA.FTZ R49, R57, UR8, -R38 ;  /* 0x0000000839317c23 */ /* 0x000fe20008010826 */
[----:B------:R-:W1:Y:S01]  /*f130*/  MUFU.EX2 R33, R33 ;  /* 0x0000002100217308 */ /* 0x000e620000000800 */
[----:B-----5:R-:W-:Y:S01]  /*f140*/  F2FP.BF16.F32.PACK_AB R81, R61, R44 ;  /* 0x0000002c3d51723e */ /* 0x020fe200000010ff */
[--C-:B------:R-:W-:Y:S01]  /*f150*/  FFMA.FTZ R126, R47, UR8, -R22.reuse ;  /* 0x000000082f7e7c23 */ /* 0x100fe20008010816 */
[--C-:B------:R-:W-:Y:S01]  /*f160*/  FFMA.FTZ R43, R43, UR8, -R22.reuse ;  /* 0x000000082b2b7c23 */ /* 0x100fe20008010816 */
[--C-:B------:R-:W-:Y:S01]  /*f170*/  FFMA.FTZ R124, R41, UR8, -R22.reuse ;  /* 0x00000008297c7c23 */ /* 0x100fe20008010816 */
[----:B------:R-:W-:Y:S01]  /*f180*/  FFMA.FTZ R39, R39, UR8, -R22 ;  /* 0x0000000827277c23 */ /* 0x000fe20008010816 */
[----:B------:R-:W-:Y:S01]  /*f190*/  FADD.FTZ R46, R59, R46 ;  /* 0x0000002e3b2e7221 */ /* 0x000fe20000010000 */
[----:B------:R-:W-:Y:S01]  /*f1a0*/  FADD.FTZ R61, R44, R61 ;  /* 0x0000003d2c3d7221 */ /* 0x000fe20000010000 */
[----:B------:R-:W-:Y:S01]  /*f1b0*/  MUFU.EX2 R31, R31 ;  /* 0x0000001f001f7308 */ /* 0x000fe20000000800 */
[----:B------:R-:W-:Y:S01]  /*f1c0*/  FFMA.FTZ R35, R35, UR8, -R38 ;  /* 0x0000000823237c23 */ /* 0x000fe20008010826 */
[----:B------:R-:W-:Y:S01]  /*f1d0*/  FADD.FTZ R45, R45, R46 ;  /* 0x0000002e2d2d7221 */ /* 0x000fe20000010000 */
[--C-:B------:R-:W-:Y:S01]  /*f1e0*/  FFMA.FTZ R34, R34, UR8, -R38.reuse ;  /* 0x0000000822227c23 */ /* 0x100fe20008010826 */
[----:B------:R-:W-:Y:S01]  /*f1f0*/  FFMA.FTZ R191, R36, UR8, -R38 ;  /* 0x0000000824bf7c23 */ /* 0x000fe20008010826 */
[--C-:B------:R-:W-:Y:S01]  /*f200*/  FFMA.FTZ R25, R25, UR8, -R22.reuse ;  /* 0x0000000819197c23 */ /* 0x100fe20008010816 */
[--C-:B------:R-:W-:Y:S01]  /*f210*/  FFMA.FTZ R21, R21, UR8, -R22.reuse ;  /* 0x0000000815157c23 */ /* 0x100fe20008010816 */
[----:B------:R-:W-:Y:S01]  /*f220*/  FFMA.FTZ R192, R20, UR8, -R22 ;  /* 0x0000000814c07c23 */ /* 0x000fe20008010816 */
[----:B------:R-:W5:Y:S01]  /*f230*/  MUFU.EX2 R26, R26 ;  /* 0x0000001a001a7308 */ /* 0x000f620000000800 */
[----:B-1----:R-:W-:Y:S01]  /*f240*/  F2FP.BF16.F32.PACK_AB R83, R33, R40 ;  /* 0x000000282153723e */ /* 0x002fe200000010ff */
[----:B------:R-:W-:Y:S01]  /*f250*/  FADD.FTZ R40, R40, R61 ;  /* 0x0000003d28287221 */ /* 0x000fe20000010000 */
[----:B------:R-:W-:-:S03]  /*f260*/  FFMA.FTZ R37, R37, UR8, -R38 ;  /* 0x0000000825257c23 */ /* 0x000fc60008010826 */
[----:B------:R-:W-:Y:S02]  /*f270*/  FADD.FTZ R40, R33, R40 ;  /* 0x0000002821287221 */ /* 0x000fe40000010000 */
[C---:B------:R-:W-:Y:S01]  /*f280*/  HMMA.16816.F32.BF16 R96, R80.reuse, R92, RZ ;  /* 0x0000005c5060723c */ /* 0x040fe200000418ff */
[----:B------:R-:W-:Y:S05]  /*f290*/  MUFU.EX2 R30, R30 ;  /* 0x0000001e001e7308 */ /* 0x000fea0000000800 */
[C---:B------:R-:W-:Y:S03]  /*f2a0*/  HMMA.16816.F32.BF16 R92, R80.reuse, R94, RZ ;  /* 0x0000005e505c723c */ /* 0x040fe600000418ff */
[----:B------:R-:W-:Y:S03]  /*f2b0*/  MUFU.EX2 R23, R23 ;  /* 0x0000001700177308 */ /* 0x000fe60000000800 */
[C---:B--2---:R-:W-:Y:S05]  /*f2c0*/  HMMA.16816.F32.BF16 R68, R80.reuse, R88, RZ ;  /* 0x000000585044723c */ /* 0x044fea00000418ff */
[----:B------:R-:W-:Y:S01]  /*f2d0*/  MUFU.EX2 R29, R29 ;  /* 0x0000001d001d7308 */ /* 0x000fe20000000800 */
[C---:B---3--:R-:W-:Y:S06]  /*f2e0*/  HMMA.16816.F32.BF16 R72, R80.reuse, R84, RZ ;  /* 0x000000545048723c */ /* 0x048fec00000418ff */
[C---:B------:R-:W-:Y:S01]  /*f2f0*/  HMMA.16816.F32.BF16 R88, R80.reuse, R90, RZ ;  /* 0x0000005a5058723c */ /* 0x040fe200000418ff */
[----:B------:R-:W1:Y:S05]  /*f300*/  MUFU.EX2 R28, R28 ;  /* 0x0000001c001c7308 */ /* 0x000e6a0000000800 */
[C---:B------:R-:W-:Y:S03]  /*f310*/  HMMA.16816.F32.BF16 R84, R80.reuse, R86, RZ ;  /* 0x000000565054723c */ /* 0x040fe600000418ff */
[----:B------:R-:W-:Y:S03]  /*f320*/  MUFU.EX2 R24, R24 ;  /* 0x0000001800187308 */ /* 0x000fe60000000800 */
[C---:B----4-:R-:W-:Y:S05]  /*f330*/  HMMA.16816.F32.BF16 R76, R80.reuse, R4, RZ ;  /* 0x00000004504c723c */ /* 0x050fea00000418ff */
[----:B------:R-:W2:Y:S01]  /*f340*/  MUFU.EX2 R3, R3 ;  /* 0x0000000300037308 */ /* 0x000ea20000000800 */
[----:B------:R-:W-:Y:S01]  /*f350*/  HMMA.16816.F32.BF16 R80, R80, R6, RZ ;  /* 0x000000065050723c */ /* 0x000fe200000418ff */
[----:B-----5:R-:W-:-:S02]  /*f360*/  F2FP.BF16.F32.PACK_AB R4, R26, R31 ;  /* 0x0000001f1a04723e */ /* 0x020fc400000010ff */
[----:B-1----:R-:W-:-:S04]  /*f370*/  F2FP.BF16.F32.PACK_AB R5, R28, R29 ;  /* 0x0000001d1c05723e */ /* 0x002fc800000010ff */
[----:B------:R-:W-:Y:S01]  /*f380*/  F2FP.BF16.F32.PACK_AB R6, R23, R30 ;  /* 0x0000001e1706723e */ /* 0x000fe200000010ff */
[----:B------:R-:W-:Y:S01]  /*f390*/  MUFU.EX2 R65, R65 ;  /* 0x0000004100417308 */ /* 0x000fe20000000800 */
[----:B--2---:R-:W-:-:S07]  /*f3a0*/  F2FP.BF16.F32.PACK_AB R7, R3, R24 ;  /* 0x000000180307723e */ /* 0x004fce00000010ff */
[----:B------:R-:W1:Y:S01]  /*f3b0*/  MUFU.EX2 R48, R48 ;  /* 0x0000003000307308 */ /* 0x000e620000000800 */
[C---:B------:R-:W-:Y:S07]  /*f3c0*/  HMMA.16816.F32.BF16 R96, R4.reuse, R8, R96 ;  /* 0x000000080460723c */ /* 0x040fee0000041860 */
[----:B------:R-:W-:Y:S01]  /*f3d0*/  MUFU.EX2 R63, R63 ;  /* 0x0000003f003f7308 */ /* 0x000fe20000000800 */
[C---:B------:R-:W-:Y:S01]  /*f3e0*/  HMMA.16816.F32.BF16 R92, R4.reuse, R10, R92 ;  /* 0x0000000a045c723c */ /* 0x040fe2000004185c */
[----:B------:R-:W2:Y:S06]  /*f3f0*/  LDSM.16.MT88.4 R8, [R164+0x6800] ;  /* 0x00680000a408783b */ /* 0x000eac0000004200 */
[----:B------:R-:W-:Y:S01]  /*f400*/  MUFU.EX2 R42, R42 ;  /* 0x0000002a002a7308 */ /* 0x000fe20000000800 */
[C---:B------:R-:W-:Y:S07]  /*f410*/  HMMA.16816.F32.BF16 R68, R4.reuse, R16, R68 ;  /* 0x000000100444723c */ /* 0x040fee0000041844 */
[----:B------:R-:W-:Y:S01]  /*f420*/  MUFU.EX2 R56, R56 ;  /* 0x0000003800387308 */ /* 0x000fe20000000800 */
[C---:B------:R-:W-:Y:S01]  /*f430*/  HMMA.16816.F32.BF16 R88, R4.reuse, R18, R88 ;  /* 0x000000120458723c */ /* 0x040fe20000041858 */
[----:B------:R-:W3:Y:S05]  /*f440*/  LDSM.16.MT88.4 R16, [R166+0x7000] ;  /* 0x00700000a610783b */ /* 0x000eea0000004200 */
[C---:B------:R-:W-:Y:S01]  /*f450*/  HMMA.16816.F32.BF16 R72, R4.reuse, R12, R72 ;  /* 0x0000000c0448723c */ /* 0x040fe20000041848 */
[----:B------:R-:W4:Y:S05]  /*f460*/  MUFU.EX2 R103, R103 ;  /* 0x0000006700677308 */ /* 0x000f2a0000000800 */
[C---:B------:R-:W-:Y:S01]  /*f470*/  HMMA.16816.F32.BF16 R84, R4.reuse, R14, R84 ;  /* 0x0000000e0454723c */ /* 0x040fe20000041854 */
[----:B------:R-:W5:Y:S02]  /*f480*/  LDSM.16.MT88.4 R12, [R165+0x7000] ;  /* 0x00700000a50c783b */ /* 0x000f640000004200 */
[----:B------:R-:W-:Y:S08]  /*f490*/  MUFU.EX2 R67, R67 ;  /* 0x0000004300437308 */ /* 0x000ff00000000800 */
[----:B------:R-:W3:Y:S01]  /*f4a0*/  MUFU.EX2 R50, R50 ;  /* 0x0000003200327308 */ /* 0x000ee20000000800 */
[C---:B--2---:R-:W-:Y:S07]  /*f4b0*/  HMMA.16816.F32.BF16 R76, R4.reuse, R8, R76 ;  /* 0x00000008044c723c */ /* 0x044fee000004184c */
[----:B------:R-:W-:Y:S01]  /*f4c0*/  MUFU.EX2 R125, R125 ;  /* 0x0000007d007d7308 */ /* 0x000fe20000000800 */
[----:B------:R-:W-:Y:S01]  /*f4d0*/  HMMA.16816.F32.BF16 R80, R4, R10, R80 ;  /* 0x0000000a0450723c */ /* 0x000fe20000041850 */
[----:B------:R-:W2:Y:S06]  /*f4e0*/  LDSM.16.MT88.4 R8, [R168+0x7000] ;  /* 0x00700000a808783b */ /* 0x000eac0000004200 */
[----:B------:R-:W2:Y:S01]  /*f4f0*/  MUFU.EX2 R60, R60 ;  /* 0x0000003c003c7308 */ /* 0x000ea20000000800 */
[----:B-1----:R-:W-:-:S02]  /*f500*/  F2FP.BF16.F32.PACK_AB R4, R48, R65 ;  /* 0x000000413004723e */ /* 0x002fc400000010ff */
[----:B----4-:R-:W-:Y:S02]  /*f510*/  F2FP.BF16.F32.PACK_AB R5, R103, R56 ;  /* 0x000000386705723e */ /* 0x010fe400000010ff */
[----:B------:R-:W-:Y:S02]  /*f520*/  F2FP.BF16.F32.PACK_AB R6, R42, R63 ;  /* 0x0000003f2a06723e */ /* 0x000fe400000010ff */
[----:B---3--:R-:W-:Y:S01]  /*f530*/  F2FP.BF16.F32.PACK_AB R7, R50, R67 ;  /* 0x000000433207723e */ /* 0x008fe200000010ff */
[----:B------:R-:W-:Y:S06]  /*f540*/  MUFU.EX2 R123, R123 ;  /* 0x0000007b007b7308 */ /* 0x000fec0000000800 */
[C---:B------:R-:W-:Y:S02]  /*f550*/  HMMA.16816.F32.BF16 R68, R4.reuse, R16, R68 ;  /* 0x000000100444723c */ /* 0x040fe40000041844 */
[----:B------:R-:W-:Y:S04]  /*f560*/  MUFU.EX2 R58, R58 ;  /* 0x0000003a003a7308 */ /* 0x000fe80000000800 */
[C---:B------:R-:W-:Y:S01]  /*f570*/  HMMA.16816.F32.BF16 R88, R4.reuse, R18, R88 ;  /* 0x000000120458723c */ /* 0x040fe20000041858 */
[----:B------:R-:W-:Y:S03]  /*f580*/  LDSM.16.MT88.4 R16, [R166+0x7800] ;  /* 0x00780000a610783b */ /* 0x000fe60000004200 */
[----:B------:R-:W-:Y:S02]  /*f590*/  MUFU.EX2 R64, R64 ;  /* 0x0000004000407308 */ /* 0x000fe40000000800 */
[C---:B-----5:R-:W-:Y:S06]  /*f5a0*/  HMMA.16816.F32.BF16 R72, R4.reuse, R12, R72 ;  /* 0x0000000c0448723c */ /* 0x060fec0000041848 */
[----:B------:R-:W1:Y:S01]  /*f5b0*/  MUFU.EX2 R143, R143 ;  /* 0x0000008f008f7308 */ /* 0x000e620000000800 */
[C---:B------:R-:W-:Y:S01]  /*f5c0*/  HMMA.16816.F32.BF16 R84, R4.reuse, R14, R84 ;  /* 0x0000000e0454723c */ /* 0x040fe20000041854 */
[----:B------:R-:W-:Y:S05]  /*f5d0*/  LDSM.16.MT88.4 R12, [R165+0x7800] ;  /* 0x00780000a50c783b */ /* 0x000fea0000004200 */
[C---:B--2---:R-:W-:Y:S01]  /*f5e0*/  HMMA.16816.F32.BF16 R96, R4.reuse, R8, R96 ;  /* 0x000000080460723c */ /* 0x044fe20000041860 */
[----:B------:R-:W-:Y:S05]  /*f5f0*/  MUFU.EX2 R145, R145 ;  /* 0x0000009100917308 */ /* 0x000fea0000000800 */
[C---:B------:R-:W-:Y:S01]  /*f600*/  HMMA.16816.F32.BF16 R92, R4.reuse, R10, R92 ;  /* 0x0000000a045c723c */ /* 0x040fe2000004185c */
[----:B------:R-:W2:Y:S02]  /*f610*/  LDSM.16.MT88.4 R8, [R164+0x7000] ;  /* 0x00700000a408783b */ /* 0x000ea40000004200 */
[----:B------:R-:W3:Y:S08]  /*f620*/  MUFU.EX2 R62, R62 ;  /* 0x0000003e003e7308 */ /* 0x000ef00000000800 */
[----:B------:R-:W-:Y:S08]  /*f630*/  MUFU.EX2 R149, R149 ;  /* 0x0000009500957308 */ /* 0x000ff00000000800 */
[----:B------:R-:W4:Y:S08]  /*f640*/  MUFU.EX2 R102, R102 ;  /* 0x0000006600667308 */ /* 0x000f300000000800 */
[----:B------:R-:W-:Y:S08]  /*f650*/  MUFU.EX2 R129, R129 ;  /* 0x0000008100817308 */ /* 0x000ff00000000800 */
[----:B------:R-:W-:Y:S01]  /*f660*/  MUFU.EX2 R66, R66 ;  /* 0x0000004200427308 */ /* 0x000fe20000000800 */
[C---:B--2---:R-:W-:Y:S07]  /*f670*/  HMMA.16816.F32.BF16 R76, R4.reuse, R8, R76 ;  /* 0x00000008044c723c */ /* 0x044fee000004184c */
[----:B------:R-:W-:Y:S01]  /*f680*/  MUFU.EX2 R104, R104 ;  /* 0x0000006800687308 */ /* 0x000fe20000000800 */
[----:B------:R-:W-:Y:S01]  /*f690*/  HMMA.16816.F32.BF16 R80, R4, R10, R80 ;  /* 0x0000000a0450723c */ /* 0x000fe20000041850 */
[----:B------:R-:W2:Y:S06]  /*f6a0*/  LDSM.16.MT88.4 R8, [R168+0x7800] ;  /* 0x00780000a808783b */ /* 0x000eac0000004200 */
[----:B------:R-:W5:Y:S01]  /*f6b0*/  MUFU.EX2 R117, R117 ;  /* 0x0000007500757308 */ /* 0x000f620000000800 */
[----:B------:R-:W-:-:S02]  /*f6c0*/  F2FP.BF16.F32.PACK_AB R4, R60, R125 ;  /* 0x0000007d3c04723e */ /* 0x000fc400000010ff */
[----:B-1----:R-:W-:Y:S02]  /*f6d0*/  F2FP.BF16.F32.PACK_AB R5, R143, R64 ;  /* 0x000000408f05723e */ /* 0x002fe400000010ff */
[----:B------:R-:W-:-:S03]  /*f6e0*/  F2FP.BF16.F32.PACK_AB R6, R58, R123 ;  /* 0x0000007b3a06723e */ /* 0x000fc600000010ff */
[----:B------:R-:W-:Y:S01]  /*f6f0*/  MUFU.EX2 R133, R133 ;  /* 0x0000008500857308 */ /* 0x000fe20000000800 */
[----:B---3--:R-:W-:-:S07]  /*f700*/  F2FP.BF16.F32.PACK_AB R7, R62, R145 ;  /* 0x000000913e07723e */ /* 0x008fce00000010ff */
        /* <DEDUP_REMOVED lines=15> */
[----:B------:R-:W3:Y:S08]  /*f800*/  MUFU.EX2 R112, R112 ;  /* 0x0000007000707308 */ /* 0x000ef00000000800 */
[----:B------:R-:W-:Y:S08]  /*f810*/  MUFU.EX2 R114, R114 ;  /* 0x0000007200727308 */ /* 0x000ff00000000800 */
[----:B------:R-:W3:Y:S01]  /*f820*/  MUFU.EX2 R107, R107 ;  /* 0x0000006b006b7308 */ /* 0x000ee20000000800 */
[C---:B--2---:R-:W-:Y:S07]  /*f830*/  HMMA.16816.F32.BF16 R76, R4.reuse, R8, R76 ;  /* 0x00000008044c723c */ /* 0x044fee000004184c */
[----:B------:R-:W-:Y:S01]  /*f840*/  MUFU.EX2 R122, R122 ;  /* 0x0000007a007a7308 */ /* 0x000fe20000000800 */
[----:B------:R-:W-:Y:S01]  /*f850*/  HMMA.16816.F32.BF16 R80, R4, R10, R80 ;  /* 0x0000000a0450723c */ /* 0x000fe20000041850 */
[----:B------:R-:W2:Y:S06]  /*f860*/  LDSM.16.MT88.4 R8, [R168+0x8000] ;  /* 0x00800000a808783b */ /* 0x000eac0000004200 */
[----:B------:R-:W3:Y:S01]  /*f870*/  MUFU.EX2 R51, R51 ;  /* 0x0000003300337308 */ /* 0x000ee20000000800 */
[----:B----4-:R-:W-:-:S02]  /*f880*/  F2FP.BF16.F32.PACK_AB R4, R102, R149 ;  /* 0x000000956604723e */ /* 0x010fc400000010ff */
[----:B-----5:R-:W-:Y:S02]  /*f890*/  F2FP.BF16.F32.PACK_AB R5, R117, R104 ;  /* 0x000000687505723e */ /* 0x020fe400000010ff */
        /* <DEDUP_REMOVED lines=20> */
[----:B------:R-:W-:Y:S01]  /*f9e0*/  MUFU.EX2 R191, R191 ;  /* 0x000000bf00bf7308 */ /* 0x000fe20000000800 */
[C---:B--2---:R-:W-:Y:S07]  /*f9f0*/  HMMA.16816.F32.BF16 R76, R4.reuse, R8, R76 ;  /* 0x00000008044c723c */ /* 0x044fee000004184c */
[----:B------:R-:W-:Y:S01]  /*fa00*/  MUFU.EX2 R25, R25 ;  /* 0x0000001900197308 */ /* 0x000fe20000000800 */
[----:B------:R-:W-:Y:S01]  /*fa10*/  HMMA.16816.F32.BF16 R80, R4, R10, R80 ;  /* 0x0000000a0450723c */ /* 0x000fe20000041850 */
[----:B------:R-:W2:Y:S06]  /*fa20*/  LDSM.16.MT88.4 R8, [R166+0x8800] ;  /* 0x00880000a608783b */ /* 0x000eac0000004200 */
[----:B------:R-:W-:Y:S01]  /*fa30*/  MUFU.EX2 R21, R21 ;  /* 0x0000001500157308 */ /* 0x000fe20000000800 */
[----:B---3--:R-:W-:-:S02]  /*fa40*/  F2FP.BF16.F32.PACK_AB R4, R108, R135 ;  /* 0x000000876c04723e */ /* 0x008fc400000010ff */
[----:B------:R-:W-:Y:S02]  /*fa50*/  F2FP.BF16.F32.PACK_AB R5, R112, R111 ;  /* 0x0000006f7005723e */ /* 0x000fe400000010ff */
[----:B------:R-:W-:-:S03]  /*fa60*/  F2FP.BF16.F32.PACK_AB R6, R105, R110 ;  /* 0x0000006e6906723e */ /* 0x000fc600000010ff */
[----:B------:R-:W-:Y:S01]  /*fa70*/  MUFU.EX2 R192, R192 ;  /* 0x000000c000c07308 */ /* 0x000fe20000000800 */
        /* <DEDUP_REMOVED lines=12> */
[----:B------:R-:W2:Y:S06]  /*fb40*/  LDSM.16.MT88.4 R8, [R166+0x9000] ;  /* 0x00900000a608783b */ /* 0x000eac0000004200 */
[----:B------:R-:W-:-:S02]  /*fb50*/  F2FP.BF16.F32.PACK_AB R4, R51, R122 ;  /* 0x0000007a3304723e */ /* 0x000fc400000010ff */
[----:B-1----:R-:W-:Y:S02]  /*fb60*/  F2FP.BF16.F32.PACK_AB R5, R43, R126 ;  /* 0x0000007e2b05723e */ /* 0x002fe400000010ff */
[----:B------:R-:W-:Y:S02]  /*fb70*/  F2FP.BF16.F32.PACK_AB R6, R49, R116 ;  /* 0x000000743106723e */ /* 0x000fe400000010ff */
[----:B----4-:R-:W-:-:S07]  /*fb80*/  F2FP.BF16.F32.PACK_AB R7, R39, R124 ;  /* 0x0000007c2707723e */ /* 0x010fce00000010ff */
[C---:B------:R-:W-:Y:S06]  /*fb90*/  HMMA.16816.F32.BF16 R96, R4.reuse, R12, R96 ;  /* 0x0000000c0460723c */ /* 0x040fec0000041860 */
[C---:B------:R-:W-:Y:S01]  /*fba0*/  HMMA.16816.F32.BF16 R92, R4.reuse, R14, R92 ;  /* 0x0000000e045c723c */ /* 0x040fe2000004185c */
[----:B------:R-:W1:Y:S05]  /*fbb0*/  LDSM.16.MT88.4 R12, [R164+0x9000] ;  /* 0x00900000a40c783b */ /* 0x000e6a0000004200 */
[C---:B------:R-:W-:Y:S06]  /*fbc0*/  HMMA.16816.F32.BF16 R72, R4.reuse, R16, R72 ;  /* 0x000000100448723c */ /* 0x040fec0000041848 */
[C---:B------:R-:W-:Y:S01]  /*fbd0*/  HMMA.16816.F32.BF16 R84, R4.reuse, R18, R84 ;  /* 0x000000120454723c */ /* 0x040fe20000041854 */
[----:B------:R-:W-:Y:S05]  /*fbe0*/  LDSM.16.MT88.4 R16, [R166+0x9800] ;  /* 0x00980000a610783b */ /* 0x000fea0000004200 */
[C---:B--2---:R-:W-:Y:S06]  /*fbf0*/  HMMA.16816.F32.BF16 R68, R4.reuse, R8, R68 ;  /* 0x000000080444723c */ /* 0x044fec0000041844 */
[----:B------:R-:W-:Y:S01]  /*fc00*/  HMMA.16816.F32.BF16 R88, R4, R10, R88 ;  /* 0x0000000a0458723c */ /* 0x000fe20000041858 */
[----:B------:R-:W-:Y:S01]  /*fc10*/  FADD.FTZ R8, R32, R45 ;  /* 0x0000002d20087221 */ /* 0x000fe20000010000 */
[----:B------:R-:W-:Y:S01]  /*fc20*/  FFMA.FTZ R32, R27, UR8, -R22 ;  /* 0x000000081b207c23 */ /* 0x000fe20008010816 */
[----:B------:R-:W-:-:S02]  /*fc30*/  FADD.FTZ R27, R29, R40 ;  /* 0x000000281d1b7221 */ /* 0x000fc40000010000 */
[----:B------:R-:W-:Y:S02]  /*fc40*/  FADD.FTZ R31, R31, R8 ;  /* 0x000000081f1f7221 */ /* 0x000fe40000010000 */
[----:B------:R-:W-:Y:S01]  /*fc50*/  FADD.FTZ R27, R28, R27 ;  /* 0x0000001b1c1b7221 */ /* 0x000fe20000010000 */
[----:B------:R-:W2:Y:S01]  /*fc60*/  LDSM.16.MT88.4 R8, [R168+0x9800] ;  /* 0x00980000a808783b */ /* 0x000ea20000004200 */
[----:B------:R-:W-:Y:S01]  /*fc70*/  FADD.FTZ R31, R26, R31 ;  /* 0x0000001f1a1f7221 */ /* 0x000fe20000010000 */
[----:B------:R-:W3:Y:S01]  /*fc80*/  MUFU.EX2 R32, R32 ;  /* 0x0000002000207308 */ /* 0x000ee20000000800 */
[----:B------:R-:W-:Y:S02]  /*fc90*/  FADD.FTZ R24, R24, R27 ;  /* 0x0000001b18187221 */ /* 0x000fe40000010000 */
[----:B------:R-:W-:Y:S02]  /*fca0*/  FADD.FTZ R30, R30, R31 ;  /* 0x0000001f1e1e7221 */ /* 0x000fe40000010000 */
[----:B------:R-:W-:-:S02]  /*fcb0*/  FADD.FTZ R3, R3, R24 ;  /* 0x0000001803037221 */ /* 0x000fc40000010000 */
[----:B------:R-:W-:Y:S01]  /*fcc0*/  FADD.FTZ R30, R23, R30 ;  /* 0x0000001e171e7221 */ /* 0x000fe20000010000 */
[----:B-1----:R-:W-:Y:S03]  /*fcd0*/  HMMA.16816.F32.BF16 R76, R4, R12, R76 ;  /* 0x0000000c044c723c */ /* 0x002fe6000004184c */
[----:B------:R-:W-:-:S03]  /*fce0*/  FADD.FTZ R65, R65, R30 ;  /* 0x0000001e41417221 */ /* 0x000fc60000010000 */
[----:B------:R-:W-:Y:S01]  /*fcf0*/  HMMA.16816.F32.BF16 R80, R4, R14, R80 ;  /* 0x0000000e0450723c */ /* 0x000fe20000041850 */
[----:B------:R-:W-:Y:S01]  /*fd00*/  FADD.FTZ R12, R56, R3 ;  /* 0x00000003380c7221 */ /* 0x000fe20000010000 */
[----:B------:R-:W-:-:S03]  /*fd10*/  FADD.FTZ R48, R48, R65 ;  /* 0x0000004130307221 */ /* 0x000fc60000010000 */
[----:B------:R-:W-:Y:S01]  /*fd20*/  FADD.FTZ R12, R103, R12 ;  /* 0x0000000c670c7221 */ /* 0x000fe20000010000 */
[----:B------:R-:W-:Y:S01]  /*fd30*/  FADD.FTZ R63, R63, R48 ;  /* 0x000000303f3f7221 */ /* 0x000fe20000010000 */
[----:B-----5:R-:W-:Y:S02]  /*fd40*/  F2FP.BF16.F32.PACK_AB R4, R34, R35 ;  /* 0x000000232204723e */ /* 0x020fe400000010ff */
[----:B------:R-:W-:Y:S01]  /*fd50*/  FADD.FTZ R67, R67, R12 ;  /* 0x0000000c43437221 */ /* 0x000fe20000010000 */
[----:B------:R-:W-:Y:S01]  /*fd60*/  FADD.FTZ R42, R42, R63 ;  /* 0x0000003f2a2a7221 */ /* 0x000fe20000010000 */
[----:B---3--:R-:W-:Y:S01]  /*fd70*/  F2FP.BF16.F32.PACK_AB R5, R32, R25 ;  /* 0x000000192005723e */ /* 0x008fe200000010ff */
[----:B------:R-:W1:Y:S01]  /*fd80*/  LDSM.16.MT88.4 R12, [R165+0x9800] ;  /* 0x00980000a50c783b */ /* 0x000e620000004200 */
[----:B------:R-:W-:Y:S01]  /*fd90*/  FADD.FTZ R67, R50, R67 ;  /* 0x0000004332437221 */ /* 0x000fe20000010000 */
[----:B------:R-:W-:Y:S01]  /*fda0*/  FADD.FTZ R125, R125, R42 ;  /* 0x0000002a7d7d7221 */ /* 0x000fe20000010000 */
[----:B------:R-:W-:-:S02]  /*fdb0*/  F2FP.BF16.F32.PACK_AB R6, R191, R36 ;  /* 0x00000024bf06723e */ /* 0x000fc400000010ff */
[----:B------:R-:W-:Y:S01]  /*fdc0*/  FADD.FTZ R64, R64, R67 ;  /* 0x0000004340407221 */ /* 0x000fe20000010000 */
[----:B------:R-:W-:Y:S01]  /*fdd0*/  FADD.FTZ R60, R60, R125 ;  /* 0x0000007d3c3c7221 */ /* 0x000fe20000010000 */
[----:B------:R-:W-:Y:S02]  /*fde0*/  F2FP.BF16.F32.PACK_AB R7, R192, R21 ;  /* 0x00000015c007723e */ /* 0x000fe400000010ff */
        /* <DEDUP_REMOVED lines=46> */
[----:B------:R-:W-:-:S13]  /*100d0*/  @!P5 BRA `(.L_x_5685) ;  /* 0x000000400020d947 */ /* 0x000fda0003800000 */
[----:B------:R-:W-:Y:S01]  /*100e0*/  ISETP.NE.AND P1, PT, R181, RZ, PT ;  /* 0x000000ffb500720c */ /* 0x000fe20003f25270 */
[----:B------:R-:W-:-:S04]  /*100f0*/  DEPBAR.LE SB0, 0x0 ;  /* 0x000080000000791a */ /* 0x000fc80000000000 */
[----:B------:R-:W-:Y:S01]  /*10100*/  IADD3 R186, R52, -0x2, RZ ;  /* 0xfffffffe34ba7810 */ /* 0x000fe20007ffe0ff */
[----:B------:R-:W-:Y:S07]  /*10110*/  BAR.SYNC.DEFER_BLOCKING 0x0 ;  /* 0x0000000000007b1d */ /* 0x000fee0000010000 */
        /* <DEDUP_REMOVED lines=46> */
[----:B------:R-:W-:Y:S01]  /*10400*/  IADD3 R5, R5, -R7, RZ ;  /* 0x8000000705057210 */ /* 0x000fe20007ffe0ff */
[----:B------:R-:W-:-:S04]  /*10410*/  IMAD.U32 R9, RZ, RZ, UR4 ;  /* 0x00000004ff097e24 */ /* 0x000fc8000f8e00ff */
[----:B------:R-:W-:-:S05]  /*10420*/  IMAD R8, R5, R4, -0x80 ;  /* 0xffffff8005087424 */ /* 0x000fca00078e0204 */
[----:B------:R-:W-:-:S05]  /*10430*/  SHF.R.S32.HI R4, RZ, 0x1f, R8 ;  /* 0x0000001fff047819 */ /* 0x000fca0000011408 */
[----:B------:R-:W-:-:S04]  /*10440*/  IMAD R5, R4, R9, RZ ;  /* 0x0000000904057224 */ /* 0x000fc800078e02ff */
[----:B------:R-:W-:Y:S01]  /*10450*/  IMAD R5, R8, UR5, R5 ;  /* 0x0000000508057c24 */ /* 0x000fe2000f8e0205 */
[----:B------:R-:W-:Y:S01]  /*10460*/  ULDC.64 UR4, c[0x0][0x238] ;  /* 0x00008e0000047ab9 */ /* 0x000fe20000000a00 */
[----:B--2---:R-:W-:Y:S01]  /*10470*/  IADD3 R3, -R6, R3, RZ ;  /* 0x0000000306037210 */ /* 0x004fe20007ffe1ff */
[----:B------:R-:W-:-:S03]  /*10480*/  IMAD.WIDE.U32 R6, R8, R9, RZ ;  /* 0x0000000908067225 */ /* 0x000fc600078e00ff */
        /* <DEDUP_REMOVED lines=8> */
.L_x_5686:
[----:B------:R-:W1:Y:S02]  /*10510*/  LDC R9, c[0x0][0x250] ;  /* 0x00009400ff097b82 */ /* 0x000e640000000800 */
[----:B-1----:R-:W-:-:S05]  /*10520*/  IMAD.SHL.U32 R11, R9, 0x80, RZ ;  /* 0x00000080090b7824 */ /* 0x002fca00078e00ff */
[----:B------:R-:W-:-:S04]  /*10530*/  IADD3 R11, -R11, RZ, RZ ;  /* 0x000000ff0b0b7210 */ /* 0x000fc80007ffe1ff */
[----:B------:R-:W-:-:S07]  /*10540*/  SHF.R.S32.HI R6, RZ, 0x1f, R11 ;  /* 0x0000001fff067819 */ /* 0x000fce000001140b */
.L_x_5687:
[----:B------:R-:W-:Y:S01]  /*10550*/  ULDC UR4, c[0x0][0x2d0] ;  /* 0x0000b40000047ab9 */ /* 0x000fe20000000800 */
[C---:B------:R-:W-:Y:S01]  /*10560*/  LEA R194, P3, R11.reuse, R194, 0x1 ;  /* 0x000000c20bc27211 */ /* 0x040fe200078608ff */
[----:B------:R-:W-:Y:S01]  /*10570*/  IMAD.SHL.U32 R55, R186, 0x80, RZ ;  /* 0x00000080ba377824 */ /* 0x000fe200078e00ff */
[----:B------:R-:W-:Y:S02]  /*10580*/  ISETP.GE.AND P0, PT, R100, UR4, PT ;  /* 0x0000000464007c0c */ /* 0x000fe4000bf06270 */
[----:B------:R-:W-:Y:S02]  /*10590*/  LEA.HI.X R193, R11, R193, R6, 0x1, P3 ;  /* 0x000000c10bc17211 */ /* 0x000fe400018f0c06 */
[----:B------:R-:W-:-:S09]  /*105a0*/  ISETP.GE.AND P6, PT, R52, 0x3, PT ;  /* 0x000000033400780c */ /* 0x000fd20003fc6270 */
[----:B------:R-:W1:Y:S01]  /*105b0*/  @!P0 LDC R120, c[0x0][0x254] ;  /* 0x00009500ff788b82 */ /* 0x000e620000000800 */
[-C--:B------:R-:W-:Y:S01]  /*105c0*/  @!P0 IADD3 R10, P2, P1, R11, R118.reuse, R176 ;  /* 0x000000760b0a8210 */ /* 0x080fe2000795e0b0 */
[----:B------:R-:W-:Y:S01]  /*105d0*/  @!P0 IMAD.MOV.U32 R195, RZ, RZ, R193 ;  /* 0x000000ffffc38224 */ /* 0x000fe200078e00c1 */
[----:B------:R-:W-:Y:S01]  /*105e0*/  @!P0 LEA R4, P3, R9, R118, 0x5 ;  /* 0x0000007609048211 */ /* 0x000fe200078628ff */
[----:B------:R-:W-:Y:S01]  /*105f0*/  @P0 STS.128 [R187+0x6000], RZ ;  /* 0x006000ffbb000388 */ /* 0x000fe20000000c00 */
[----:B------:R-:W-:Y:S01]  /*10600*/  @!P0 IADD3.X R3, R6, R121, R175, P2, P1 ;  /* 0x0000007906038210 */ /* 0x000fe200017e24af */
[----:B------:R-:W-:Y:S01]  /*10610*/  @!P0 IMAD.MOV.U32 R14, RZ, RZ, R118 ;  /* 0x000000ffff0e8224 */ /* 0x000fe200078e0076 */
[C---:B------:R-:W-:Y:S01]  /*10620*/  @!P0 LEA R16, P1, R10.reuse, UR10, 0x1 ;  /* 0x0000000a0a108c11 */ /* 0x040fe2000f8208ff */
[----:B------:R-:W2:Y:S01]  /*10630*/  @!P0 LDC R8, c[0x0][0x254] ;  /* 0x00009500ff088b82 */ /* 0x000ea20000000800 */
[----:B------:R-:W-:Y:S01]  /*10640*/  @!P0 IADD3 R13, P2, R11, R4, RZ ;  /* 0x000000040b0d8210 */ /* 0x000fe20007f5e0ff */
[----:B------:R-:W-:Y:S01]  /*10650*/  @!PT LDS RZ, [RZ] ;  /* 0x00000000fffff984 */ /* 0x000fe20000000800 */
[----:B------:R-:W-:Y:S01]  /*10660*/  @!PT LDS RZ, [RZ] ;  /* 0x00000000fffff984 */ /* 0x000fe20000000800 */
[----:B------:R-:W-:Y:S01]  /*10670*/  @!PT LDS RZ, [RZ] ;  /* 0x00000000fffff984 */ /* 0x000fe20000000800 */
[----:B------:R-:W-:Y:S01]  /*10680*/  @!P0 LDGSTS.E.BYPASS.LTC128B.128 [R187+0x6000], desc[UR6][R194.64] ;  /* 0x06000000c2bb8fae */ /* 0x000fe2000b901d46 */
[----:B------:R-:W-:-:S02]  /*10690*/  @!P0 LEA.HI.X R17, R10, UR11, R3, 0x1, P1 ;  /* 0x0000000b0a118c11 */ /* 0x000fc400088f0c03 */
[----:B------:R-:W-:Y:S01]  /*106a0*/  @!P0 LEA R20, P1, R13, UR10, 0x1 ;  /* 0x0000000a0d148c11 */ /* 0x000fe2000f8208ff */
[----:B------:R-:W-:Y:S02]  /*106b0*/  @P0 STS.128 [R187+0x6800], RZ ;  /* 0x006800ffbb000388 */ /* 0x000fe40000000c00 */
[----:B------:R-:W3:Y:S02]  /*106c0*/  @!P0 LDC R7, c[0x0][0x254] ;  /* 0x00009500ff078b82 */ /* 0x000ee40000000800 */
[----:B------:R-:W-:Y:S01]  /*106d0*/  @!PT LDS RZ, [RZ] ;  /* 0x00000000fffff984 */ /* 0x000fe20000000800 */
[----:B------:R-:W-:Y:S01]  /*106e0*/  @!PT LDS RZ, [RZ] ;  /* 0x00000000fffff984 */ /* 0x000fe20000000800 */
[----:B------:R-:W-:Y:S01]  /*106f0*/  @!PT LDS RZ, [RZ] ;  /* 0x00000000fffff984 */ /* 0x000fe20000000800 */
[----:B------:R4:W-:Y:S04]  /*10700*/  @!P0 LDGSTS.E.BYPASS.LTC128B.128 [R187+0x6800], desc[UR6][R16.64] ;  /* 0x0680000010bb8fae */ /* 0x0009e8000b901d46 */
[----:B------:R-:W-:Y:S01]  /*10710*/  @P0 STS.128 [R187+0x7000], RZ ;  /* 0x007000ffbb000388 */ /* 0x000fe20000000c00 */
[----:B-1----:R-:W-:Y:S01]  /*10720*/  @!P0 LEA.HI.X R3, R9, R121, R120, 0x5, P3 ;  /* 0x0000007909038211 */ /* 0x002fe200018f2c78 */
[----:B------:R-:W-:Y:S01]  /*10730*/  @!P0 IMAD.MOV.U32 R120, RZ, RZ, R118 ;  /* 0x000000ffff788224 */ /* 0x000fe200078e0076 */
[----:B------:R-:W1:Y:S03]  /*10740*/  @!P0 LDC R5, c[0x0][0x254] ;  /* 0x00009500ff058b82 */ /* 0x000e660000000800 */
[----:B------:R-:W-:-:S02]  /*10750*/  @!P0 IMAD.X R10, R6, 0x1, R3, P2 ;  /* 0x00000001060a8824 */ /* 0x000fc400010e0603 */
[----:B------:R-:W-:-:S03]  /*10760*/  @!P0 IMAD.WIDE.U32 R18, R9, 0x30, R120 ;  /* 0x0000003009128825 */ /* 0x000fc600078e0078 */
[----:B------:R-:W5:Y:S01]  /*10770*/  @!P0 LDC R4, c[0x0][0x254] ;  /* 0x00009500ff048b82 */ /* 0x000f620000000800 */
[----:B------:R-:W-:Y:S01]  /*10780*/  @!P0 LEA.HI.X R21, R13, UR11, R10, 0x1, P1 ;  /* 0x0000000b0d158c11 */ /* 0x000fe200088f0c0a */
[----:B--2---:R-:W-:Y:S01]  /*10790*/  @!P0 IMAD R15, R8, 0x30, RZ ;  /* 0x00000030080f8824 */ /* 0x004fe200078e02ff */
[----:B------:R-:W-:Y:S01]  /*107a0*/  @!P0 IADD3 R13, P1, R11, R18, RZ ;  /* 0x000000120b0d8210 */ /* 0x000fe20007f3e0ff */
[--C-:B------:R-:W-:Y:S02]  /*107b0*/  @!P0 IMAD.MOV.U32 R18, RZ, RZ, R118.reuse ;  /* 0x000000ffff128224 */ /* 0x100fe400078e0076 */
[----:B------:R-:W-:Y:S01]  /*107c0*/  @!PT LDS RZ, [RZ] ;  /* 0x00000000fffff984 */ /* 0x000fe20000000800 */
[----:B------:R-:W-:Y:S01]  /*107d0*/  @!PT LDS RZ, [RZ] ;  /* 0x00000000fffff984 */ /* 0x000fe20000000800 */
[----:B------:R-:W-:Y:S01]  /*107e0*/  @!PT LDS RZ, [RZ] ;  /* 0x00000000fffff984 */ /* 0x000fe20000000800 */
[----:B------:R2:W-:Y:S01]  /*107f0*/  @!P0 LDGSTS.E.BYPASS.LTC128B.128 [R187+0x7000], desc[UR6][R20.64] ;  /* 0x0700000014bb8fae */ /* 0x0005e2000b901d46 */
[----:B------:R-:W-:Y:S01]  /*10800*/  @!P0 IADD3.X R8, R6, R19, R15, P1, !PT ;  /* 0x0000001306088210 */ /* 0x000fe20000ffe40f */
[----:B------:R-:W2:Y:S01]  /*10810*/  @!P0 LDC R3, c[0x0][0x254] ;  /* 0x00009500ff038b82 */ /* 0x000ea20000000800 */
[C---:B------:R-:W-:Y:S01]  /*10820*/  @!P0 LEA R12, P1, R13.reuse, UR10, 0x1 ;  /* 0x0000000a0d0c8c11 */ /* 0x040fe2000f8208ff */
[--C-:B------:R-:W-:Y:S01]  /*10830*/  @!P0 IMAD.MOV.U32 R19, RZ, RZ, R121.reuse ;  /* 0x000000ffff138224 */ /* 0x100fe200078e0079 */
[----:B------:R-:W-:Y:S01]  /*10840*/  @P0 STS.128 [R187+0x7800], RZ ;  /* 0x007800ffbb000388 */ /* 0x000fe20000000c00 */
[----:B----4-:R-:W-:Y:S01]  /*10850*/  @!P0 IMAD.MOV.U32 R16, RZ, RZ, R118 ;  /* 0x000000ffff108224 */ /* 0x010fe200078e0076 */
[----:B------:R-:W-:Y:S01]  /*10860*/  @!P0 LEA.HI.X R13, R13, UR11, R8, 0x1, P1 ;  /* 0x0000000b0d0d8c11 */ /* 0x000fe200088f0c08 */
[--C-:B------:R-:W-:Y:S01]  /*10870*/  @!P0 IMAD.MOV.U32 R17, RZ, RZ, R121.reuse ;  /* 0x000000ffff118224 */ /* 0x100fe200078e0079 */
[----:B------:R-:W-:Y:S01]  /*10880*/  @!P0 LEA R8, P1, R9, R118, 0x6 ;  /* 0x0000007609088211 */ /* 0x000fe200078230ff */
[----:B------:R-:W-:-:S02]  /*10890*/  @!P0 IMAD.MOV.U32 R15, RZ, RZ, R121 ;  /* 0x000000ffff0f8224 */ /* 0x000fc400078e0079 */
[C---:B------:R-:W-:Y:S01]  /*108a0*/  @!P0 IMAD.WIDE.U32 R18, R9.reuse, 0x50, R18 ;  /* 0x0000005009128825 */ /* 0x040fe200078e0012 */
[----:B---3--:R-:W-:Y:S01]  /*108b0*/  @!P0 LEA.HI.X R7, R9, R121, R7, 0x6, P1 ;  /* 0x0000007909078211 */ /* 0x008fe200008f3407 */
[----:B------:R-:W-:Y:S01]  /*108c0*/  @!PT LDS RZ, [RZ] ;  /* 0x00000000fffff984 */ /* 0x000fe20000000800 */
[----:B------:R-:W-:Y:S01]  /*108d0*/  @!PT LDS RZ, [RZ] ;  /* 0x00000000fffff984 */ /* 0x000fe20000000800 */
[----:B------:R-:W-:Y:S01]  /*108e0*/  @!PT LDS RZ, [RZ] ;  /* 0x00000000fffff984 */ /* 0x000fe20000000800 */
[----:B------:R-:W-:Y:S01]  /*108f0*/  @!P0 LDGSTS.E.BYPASS.LTC128B.128 [R187+0x7800], desc[UR6][R12.64] ;  /* 0x078000000cbb8fae */ /* 0x000fe2000b901d46 */
[----:B------:R-:W-:Y:S01]  /*10900*/  @!P0 IADD3 R8, P1, R11, R8, RZ ;  /* 0x000000080b088210 */ /* 0x000fe20007f3e0ff */
[C---:B------:R-:W-:Y:S02]  /*10910*/  @!P0 IMAD.WIDE.U32 R16, R9.reuse, 0x60, R16 ;  /* 0x0000006009108825 */ /* 0x040fe400078e0010 */
[----:B------:R-:W-:Y:S02]  /*10920*/  @P0 STS.128 [R187+0x8000], RZ ;  /* 0x008000ffbb000388 */ /* 0x000fe40000000c00 */
[----:B------:R-:W-:Y:S01]  /*10930*/  @!P0 IMAD.WIDE.U32 R14, R9, 0x70, R14 ;  /* 0x00000070090e8825 */ /* 0x000fe200078e000e */
[----:B------:R-:W-:-:S03]  /*10940*/  @!P0 IADD3 R10, P2, R11, R16, RZ ;  /* 0x000000100b0a8210 */ /* 0x000fc60007f5e0ff */
[----:B-1----:R-:W-:Y:S02]  /*10950*/  @!P0 IMAD R5, R5, 0x50, RZ ;  /* 0x0000005005058824 */ /* 0x002fe400078e02ff */
[----:B-----5:R-:W-:Y:S01]  /*10960*/  @!P0 IMAD R9, R4, 0x60, RZ ;  /* 0x0000006004098824 */ /* 0x020fe200078e02ff */
[----:B------:R-:W-:Y:S01]  /*10970*/  @!P0 IADD3 R4, P3, R11, R18, RZ ;  /* 0x000000120b048210 */ /* 0x000fe20007f7e0ff */
[----:B------:R-:W-:Y:S01]  /*10980*/  @!P0 IMAD.X R7, R6, 0x1, R7, P1 ;  /* 0x0000000106078824 */ /* 0x000fe200008e0607 */
[----:B--2---:R-:W-:Y:S01]  /*10990*/  @!P0 LEA R20, P4, R8, UR10, 0x1 ;  /* 0x0000000a08148c11 */ /* 0x004fe2000f8808ff */
[----:B------:R-:W-:Y:S01]  /*109a0*/  @!P0 IMAD R3, R3, 0x70, RZ ;  /* 0x0000007003038824 */ /* 0x000fe200078e02ff */
[----:B------:R-:W-:Y:S02]  /*109b0*/  @!P0 IADD3 R11, P1, R11, R14, RZ ;  /* 0x0000000e0b0b8210 */ /* 0x000fe40007f3e0ff */
[----:B------:R-:W-:Y:S02]  /*109c0*/  @!P0 IADD3.X R5, R6, R19, R5, P3, !PT ;  /* 0x0000001306058210 */ /* 0x000fe40001ffe405 */
[----:B------:R-:W-:-:S02]  /*109d0*/  @!P0 LEA R28, P3, R4, UR10, 0x1 ;  /* 0x0000000a041c8c11 */ /* 0x000fc4000f8608ff */
[----:B------:R-:W-:Y:S02]  /*109e0*/  @!P0 IADD3.X R9, R6, R9, R17, P2, !PT ;  /* 0x0000000906098210 */ /* 0x000fe400017fe411 */
[----:B------:R-:W-:Y:S02]  /*109f0*/  @!P0 LEA.HI.X R21, R8, UR11, R7, 0x1, P4 ;  /* 0x0000000b08158c11 */ /* 0x000fe4000a0f0c07 */
[----:B------:R-:W-:Y:S02]  /*10a00*/  @!P0 LEA R22, P2, R10, UR10, 0x1 ;  /* 0x0000000a0a168c11 */ /* 0x000fe4000f8408ff */
[----:B------:R-:W-:Y:S01]  /*10a10*/  @!P0 IADD3.X R6, R6, R15, R3, P1, !PT ;  /* 0x0000000f06068210 */ /* 0x000fe20000ffe403 */
[----:B------:R-:W-:Y:S01]  /*10a20*/  @!PT LDS RZ, [RZ] ;  /* 0x00000000fffff984 */ /* 0x000fe20000000800 */
[----:B------:R-:W-:Y:S01]  /*10a30*/  @!PT LDS RZ, [RZ] ;  /* 0x00000000fffff984 */ /* 0x000fe20000000800 */
[----:B------:R-:W-:Y:S01]  /*10a40*/  @!PT LDS RZ, [RZ] ;  /* 0x00000000fffff984 */ /* 0x000fe20000000800 */
[----:B------:R-:W-:Y:S01]  /*10a50*/  @!P0 LDGSTS.E.BYPASS.LTC128B.128 [R187+0x8000], desc[UR6][R20.64] ;  /* 0x0800000014bb8fae */ /* 0x000fe2000b901d46 */
[----:B------:R-:W-:Y:S02]  /*10a60*/  @!P0 LEA R14, P1, R11, UR10, 0x1 ;  /* 0x0000000a0b0e8c11 */ /* 0x000fe4000f8208ff */
[----:B------:R-:W-:Y:S01]  /*10a70*/  @!P0 LEA.HI.X R29, R4, UR11, R5, 0x1, P3 ;  /* 0x0000000b041d8c11 */ /* 0x000fe200098f0c05 */
[----:B------:R-:W-:Y:S01]  /*10a80*/  @P0 STS.128 [R187+0x8800], RZ ;  /* 0x008800ffbb000388 */ /* 0x000fe20000000c00 */
[----:B------:R-:W-:-:S02]  /*10a90*/  @!P0 LEA.HI.X R23, R10, UR11, R9, 0x1, P2 ;  /* 0x0000000b0a178c11 */ /* 0x000fc400090f0c09 */
[----:B------:R-:W-:Y:S01]  /*10aa0*/  @!P0 LEA.HI.X R15, R11, UR11, R6, 0x1, P1 ;  /* 0x0000000b0b0f8c11 */ /* 0x000fe200088f0c06 */
        /* <DEDUP_REMOVED lines=15> */
[----:B------:R-:W1:Y:S04]  /*10ba0*/  LDSM.16.M88.4 R24, [R173+0x2000] ;  /* 0x00200000ad18783b */ /* 0x000e680000000200 */
[----:B------:R-:W2:Y:S04]  /*10bb0*/  LDSM.16.M88.4 R16, [R173+0x2800] ;  /* 0x00280000ad10783b */ /* 0x000ea80000000200 */
[----:B------:R-:W3:Y:S04]  /*10bc0*/  LDSM.16.M88.4 R8, [R173+0x3000] ;  /* 0x00300000ad08783b */ /* 0x000ee80000000200 */
[----:B------:R-:W4:Y:S04]  /*10bd0*/  LDSM.16.M88.4 R104, [R173+0x3800] ;  /* 0x00380000ad68783b */ /* 0x000f280000000200 */
[----:B------:R-:W5:Y:S04]  /*10be0*/  LDSM.16.M88.4 R60, [R173+0x4000] ;  /* 0x00400000ad3c783b */ /* 0x000f680000000200 */
[----:B------:R-:W5:Y:S04]  /*10bf0*/  LDSM.16.M88.4 R48, [R173+0x4800] ;  /* 0x00480000ad30783b */ /* 0x000f680000000200 */
[----:B------:R-:W5:Y:S04]  /*10c00*/  LDSM.16.M88.4 R40, [R173+0x5000] ;  /* 0x00500000ad28783b */ /* 0x000f680000000200 */
[----:B------:R-:W5:Y:S04]  /*10c10*/  LDSM.16.M88.4 R124, [R173+0x5800] ;  /* 0x00580000ad7c783b */ /* 0x000f680000000200 */
[----:B------:R-:W-:Y:S04]  /*10c20*/  LDSM.16.M88.4 R108, [R172] ;  /* 0x00000000ac6c783b */ /* 0x000fe80000000200 */
[----:B------:R-:W5:Y:S04]  /*10c30*/  LDSM.16.M88.4 R120, [R167+0x2000] ;  /* 0x00200000a778783b */ /* 0x000f680000000200 */
[----:B------:R-:W5:Y:S01]  /*10c40*/  LDSM.16.M88.4 R116, [R167+0x2800] ;  /* 0x00280000a774783b */ /* 0x000f620000000200 */
[C---:B-1----:R-:W-:Y:S03]  /*10c50*/  HMMA.16816.F32.BF16 R28, R32.reuse, R24, RZ ;  /* 0x00000018201c723c */ /* 0x042fe600000418ff */
[----:B------:R-:W1:Y:S03]  /*10c60*/  LDSM.16.M88.4 R112, [R167+0x3000] ;  /* 0x00300000a770783b */ /* 0x000e660000000200 */
[C---:B--2---:R-:W-:Y:S01]  /*10c70*/  HMMA.16816.F32.BF16 R20, R32.reuse, R16, RZ ;  /* 0x000000102014723c */ /* 0x044fe200000418ff */
[----:B------:R-:W2:Y:S01]  /*10c80*/  LDSM.16.M88.4 R128, [R167+0x3800] ;  /* 0x00380000a780783b */ /* 0x000ea20000000200 */
[----:B------:R-:W5:Y:S04]  /*10c90*/  S2R R3, SR_TID.X ;  /* 0x0000000000037919 */ /* 0x000f680000002100 */
[C---:B---3--:R-:W-:Y:S01]  /*10ca0*/  HMMA.16816.F32.BF16 R12, R32.reuse, R8, RZ ;  /* 0x00000008200c723c */ /* 0x048fe200000418ff */
[----:B------:R-:W0:Y:S05]  /*10cb0*/  LDGDEPBAR ;  /* 0x00000000000079af */ /* 0x000e2a0000000000 */
[C---:B------:R-:W-:Y:S06]  /*10cc0*/  HMMA.16816.F32.BF16 R24, R32.reuse, R26, RZ ;  /* 0x0000001a2018723c */ /* 0x040fec00000418ff */
[C---:B------:R-:W-:Y:S06]  /*10cd0*/  HMMA.16816.F32.BF16 R16, R32.reuse, R18, RZ ;  /* 0x000000122010723c */ /* 0x040fec00000418ff */
[C---:B------:R-:W-:Y:S06]  /*10ce0*/  HMMA.16816.F32.BF16 R8, R32.reuse, R10, RZ ;  /* 0x0000000a2008723c */ /* 0x040fec00000418ff */
[C---:B----4-:R-:W-:Y:S06]  /*10cf0*/  HMMA.16816.F32.BF16 R4, R32.reuse, R104, RZ ;  /* 0x000000682004723c */ /* 0x050fec00000418ff */
[----:B-----5:R-:W-:Y:S01]  /*10d00*/  HMMA.16816.F32.BF16 R64, R32, R60, RZ ;  /* 0x0000003c2040723c */ /* 0x020fe200000418ff */
[----:B------:R-:W-:-:S05]  /*10d10*/  IMAD.SHL.U32 R3, R3, 0x2, RZ ;  /* 0x0000000203037824 */ /* 0x000fca00078e00ff */
        /* <DEDUP_REMOVED lines=20> */
[----:B------:R-:W-:Y:S05]  /*10e60*/  LDSM.16.M88.4 R128, [R161] ;  /* 0x00000000a180783b */ /* 0x000fea0000000200 */
[C---:B---3--:R-:W-:Y:S06]  /*10e70*/  HMMA.16816.F32.BF16 R64, R108.reuse, R124, R64 ;  /* 0x0000007c6c40723c */ /* 0x048fec0000041840 */
        /* <DEDUP_REMOVED lines=8> */
[C---:B-1----:R-:W-:Y:S06]  /*10f00*/  HMMA.16816.F32.BF16 R36, R108.reuse, R112, R36 ;  /* 0x000000706c24723c */ /* 0x042fec0000041824 */
[----:B------:R-:W-:Y:S01]  /*10f10*/  HMMA.16816.F32.BF16 R32, R108, R114, R32 ;  /* 0x000000726c20723c */ /* 0x000fe20000041820 */
[----:B------:R-:W1:Y:S04]  /*10f20*/  LDSM.16.M88.4 R112, [R163] ;  /* 0x00000000a370783b */ /* 0x000e680000000200 */
[----:B------:R-:W5:Y:S01]  /*10f30*/  LDSM.16.M88.4 R108, [R162] ;  /* 0x00000000a26c783b */ /* 0x000f620000000200 */
[C---:B--2---:R-:W-:Y:S06]  /*10f40*/  HMMA.16816.F32.BF16 R4, R124.reuse, R128, R4 ;  /* 0x000000807c04723c */ /* 0x044fec0000041804 */
[C---:B------:R-:W-:Y:S06]  /*10f50*/  HMMA.16816.F32.BF16 R104, R124.reuse, R130, R104 ;  /* 0x000000827c68723c */ /* 0x040fec0000041868 */
[C---:B---3--:R-:W-:Y:S06]  /*10f60*/  HMMA.16816.F32.BF16 R64, R124.reuse, R120, R64 ;  /* 0x000000787c40723c */ /* 0x048fec0000041840 */
[C---:B------:R-:W-:Y:S01]  /*10f70*/  HMMA.16816.F32.BF16 R60, R124.reuse, R122, R60 ;  /* 0x0000007a7c3c723c */ /* 0x040fe2000004183c */
[----:B------:R-:W-:Y:S05]  /*10f80*/  LDSM.16.M88.4 R120, [R156+0x800] ;  /* 0x000800009c78783b */ /* 0x000fea0000000200 */
[C---:B----4-:R-:W-:Y:S06]  /*10f90*/  HMMA.16816.F32.BF16 R28, R124.reuse, R116, R28 ;  /* 0x000000747c1c723c */ /* 0x050fec000004181c */
[C---:B------:R-:W-:Y:S01]  /*10fa0*/  HMMA.16816.F32.BF16 R24, R124.reuse, R118, R24 ;  /* 0x000000767c18723c */ /* 0x040fe20000041818 */
[----:B------:R-:W2:Y:S05]  /*10fb0*/  LDSM.16.M88.4 R116, [R159] ;  /* 0x000000009f74783b */ /* 0x000eaa0000000200 */
[C---:B-1----:R-:W-:Y:S06]  /*10fc0*/  HMMA.16816.F32.BF16 R20, R124.reuse, R112, R20 ;  /* 0x000000707c14723c */ /* 0x042fec0000041814 */
[C---:B------:R-:W-:Y:S01]  /*10fd0*/  HMMA.16816.F32.BF16 R16, R124.reuse, R114, R16 ;  /* 0x000000727c10723c */ /* 0x040fe20000041810 */
[----:B------:R-:W1:Y:S05]  /*10fe0*/  LDSM.16.M88.4 R112, [R158] ;  /* 0x000000009e70783b */ /* 0x000e6a0000000200 */
[C---:B-----5:R-:W-:Y:S06]  /*10ff0*/  HMMA.16816.F32.BF16 R12, R124.reuse, R108, R12 ;  /* 0x0000006c7c0c723c */ /* 0x060fec000004180c */
[C---:B------:R-:W-:Y:S01]  /*11000*/  HMMA.16816.F32.BF16 R8, R124.reuse, R110, R8 ;  /* 0x0000006e7c08723c */ /* 0x040fe20000041808 */
[----:B------:R-:W3:Y:S05]  /*11010*/  LDSM.16.M88.4 R108, [R157] ;  /* 0x000000009d6c783b */ /* 0x000eea0000000200 */
[C---:B--2---:R-:W-:Y:S06]  /*11020*/  HMMA.16816.F32.BF16 R56, R124.reuse, R116, R56 ;  /* 0x000000747c38723c */ /* 0x044fec0000041838 */
[C---:B------:R-:W-:Y:S01]  /*11030*/  HMMA.16816.F32.BF16 R48, R124.reuse, R118, R48 ;  /* 0x000000767c30723c */ /* 0x040fe20000041830 */
[----:B------:R-:W-:Y:S05]  /*11040*/  LDSM.16.M88.4 R116, [R156+0x1000] ;  /* 0x001000009c74783b */ /* 0x000fea0000000200 */
[C---:B-1----:R-:W-:Y:S06]  /*11050*/  HMMA.16816.F32.BF16 R44, R124.reuse, R112, R44 ;  /* 0x000000707c2c723c */ /* 0x042fec000004182c */
[C---:B------:R-:W-:Y:S01]  /*11060*/  HMMA.16816.F32.BF16 R40, R124.reuse, R114, R40 ;  /* 0x000000727c28723c */ /* 0x040fe20000041828 */
[----:B------:R-:W-:Y:S05]  /*11070*/  LDSM.16.M88.4 R112, [R156+0x1800] ;  /* 0x001800009c70783b */ /* 0x000fea0000000200 */
[C---:B---3--:R-:W-:Y:S06]  /*11080*/  HMMA.16816.F32.BF16 R36, R124.reuse, R108, R36 ;  /* 0x0000006c7c24723c */ /* 0x048fec0000041824 */
[----:B------:R-:W-:Y:S01]  /*11090*/  HMMA.16816.F32.BF16 R32, R124, R110, R32 ;  /* 0x0000006e7c20723c */ /* 0x000fe20000041820 */
[----:B------:R-:W1:Y:S04]  /*110a0*/  LDSM.16.M88.4 R124, [R169] ;  /* 0x00000000a97c783b */ /* 0x000e680000000200 */
[----:B------:R-:W2:Y:S01]  /*110b0*/  LDSM.16.M88.4 R108, [R156+0x2000] ;  /* 0x002000009c6c783b */ /* 0x000ea20000000200 */
        /* <DEDUP_REMOVED lines=9> */
[C---:B--2---:R-:W-:Y:S06]  /*11150*/  HMMA.16816.F32.BF16 R64, R124.reuse, R108, R64 ;  /* 0x0000006c7c40723c */ /* 0x044fec0000041840 */
[----:B------:R-:W-:Y:S01]  /*11160*/  HMMA.16816.F32.BF16 R60, R124, R110, R60 ;  /* 0x0000006e7c3c723c */ /* 0x000fe2000004183c */
[----:B------:R-:W2:Y:S01]  /*11170*/  LDSM.16.M88.4 R108, [R156+0x3800] ;  /* 0x003800009c6c783b */ /* 0x000ea20000000200 */
[----:B------:R-:W-:-:S04]  /*11180*/  DEPBAR.LE SB0, 0x0 ;  /* 0x000080000000791a */ /* 0x000fc80000000000 */
[C---:B-1----:R-:W-:Y:S06]  /*11190*/  HMMA.16816.F32.BF16 R24, R124.reuse, R122, R24 ;  /* 0x0000007a7c18723c */ /* 0x042fec0000041818 */
[C---:B------:R-:W-:Y:S06]  /*111a0*/  HMMA.16816.F32.BF16 R28, R124.reuse, R120, R28 ;  /* 0x000000787c1c723c */ /* 0x040fec000004181c */
[C---:B---3--:R-:W-:Y:S06]  /*111b0*/  HMMA.16816.F32.BF16 R40, R124.reuse, R118, R40 ;  /* 0x000000767c28723c */ /* 0x048fec0000041828 */
[----:B------:R-:W-:Y:S01]  /*111c0*/  HMMA.16816.F32.BF16 R44, R124, R116, R44 ;  /* 0x000000747c2c723c */ /* 0x000fe2000004182c */
[----:B------:R-:W-:-:S04]  /*111d0*/  LOP3.LUT R118, R3, 0x6, RZ, 0xc0, !PT ;  /* 0x0000000603767812 */ /* 0x000fc800078ec0ff */
[C-C-:B------:R-:W-:Y:S01]  /*111e0*/  LOP3.LUT R3, R55.reuse, 0x8, R118.reuse, 0xfe, !PT ;  /* 0x0000000837037812 */ /* 0x140fe200078efe76 */
[C---:B----4-:R-:W-:Y:S01]  /*111f0*/  HMMA.16816.F32.BF16 R56, R124.reuse, R112, R56 ;  /* 0x000000707c38723c */ /* 0x050fe20000041838 */
[--C-:B------:R-:W-:Y:S01]  /*11200*/  LOP3.LUT R52, R55, 0x10, R118.reuse, 0xfe, !PT ;  /* 0x0000001037347812 */ /* 0x100fe200078efe76 */
[----:B------:R-:W-:Y:S01]  /*11210*/  BAR.SYNC.DEFER_BLOCKING 0x0 ;  /* 0x0000000000007b1d */ /* 0x000fe20000010000 */
[CC--:B------:R-:W-:Y:S02]  /*11220*/  ISETP.GE.AND P2, PT, R3.reuse, R54.reuse, PT ;  /* 0x000000360300720c */ /* 0x0c0fe40003f46270 */
[----:B------:R-:W-:Y:S01]  /*11230*/  ISETP.GE.AND P1, PT, R3, R53, PT ;  /* 0x000000350300720c */ /* 0x000fe20003f26270 */
[----:B------:R-:W-:Y:S01]  /*11240*/  HMMA.16816.F32.BF16 R48, R124, R114, R48 ;  /* 0x000000727c30723c */ /* 0x000fe20000041830 */
[----:B------:R-:W-:Y:S02]  /*11250*/  LOP3.LUT R3, R55, 0x18, R118, 0xfe, !PT ;  /* 0x0000001837037812 */ /* 0x000fe400078efe76 */
[----:B------:R-:W-:-:S02]  /*11260*/  ISETP.GE.AND P3, PT, R52, R54, PT ;  /* 0x000000363400720c */ /* 0x000fc40003f66270 */
[-C--:B------:R-:W-:Y:S01]  /*11270*/  ISETP.GE.AND P4, PT, R52, R53.reuse, PT ;  /* 0x000000353400720c */ /* 0x080fe20003f86270 */
[C---:B--2---:R-:W-:Y:S01]  /*11280*/  HMMA.16816.F32.BF16 R36, R124.reuse, R108, R36 ;  /* 0x0000006c7c24723c */ /* 0x044fe20000041824 */
[----:B------:R-:W-:Y:S02]  /*11290*/  FSEL R204, R26, -INF , !P1 ;  /* 0xff8000001acc7808 */ /* 0x000fe40004800000 */
[--C-:B------:R-:W-:Y:S02]  /*112a0*/  LOP3.LUT R52, R55, 0x20, R118.reuse, 0xfe, !PT ;  /* 0x0000002037347812 */ /* 0x100fe400078efe76 */
[C---:B------:R-:W-:Y:S01]  /*112b0*/  ISETP.GE.AND P5, PT, R3.reuse, R54, PT ;  /* 0x000000360300720c */ /* 0x040fe20003fa6270 */
[----:B------:R-:W-:Y:S01]  /*112c0*/  HMMA.16816.F32.BF16 R32, R124, R110, R32 ;  /* 0x0000006e7c20723c */ /* 0x000fe20000041820 */
[----:B------:R-:W-:Y:S02]  /*112d0*/  ISETP.GE.AND P1, PT, R3, R53, PT ;  /* 0x000000350300720c */ /* 0x000fe40003f26270 */
[----:B------:R-:W-:-:S02]  /*112e0*/  LOP3.LUT R3, R55, 0x28, R118, 0xfe, !PT ;  /* 0x0000002837037812 */ /* 0x000fc400078efe76 */
[----:B------:R-:W-:Y:S02]  /*112f0*/  FSEL R206, R24, -INF , !P2 ;  /* 0xff80000018ce7808 */ /* 0x000fe40005000000 */
[----:B------:R-:W-:Y:S02]  /*11300*/  FSEL R200, R20, -INF , !P3 ;  /* 0xff80000014c87808 */ /* 0x000fe40005800000 */
[----:B------:R-:W-:Y:S02]  /*11310*/  ISETP.GE.AND P3, PT, R52, R54, PT ;  /* 0x000000363400720c */ /* 0x000fe40003f66270 */
[----:B------:R-:W-:Y:S02]  /*11320*/  FSEL R196, R22, -INF , !P4 ;  /* 0xff80000016c47808 */ /* 0x000fe40006000000 */
[----:B------:R-:W-:Y:S02]  /*11330*/  ISETP.GE.AND P2, PT, R52, R53, PT ;  /* 0x000000353400720c */ /* 0x000fe40003f46270 */
[----:B------:R-:W-:-:S02]  /*11340*/  FSEL R18, R18, -INF , !P1 ;  /* 0xff80000012127808 */ /* 0x000fc40004800000 */
[--C-:B------:R-:W-:Y:S02]  /*11350*/  LOP3.LUT R20, R55, 0x30, R118.reuse, 0xfe, !PT ;  /* 0x0000003037147812 */ /* 0x100fe400078efe76 */
[C---:B------:R-:W-:Y:S02]  /*11360*/  ISETP.GE.AND P4, PT, R3.reuse, R54, PT ;  /* 0x000000360300720c */ /* 0x040fe40003f86270 */
[----:B------:R-:W-:Y:S02]  /*11370*/  ISETP.GE.AND P1, PT, R3, R53, PT ;  /* 0x000000350300720c */ /* 0x000fe40003f26270 */
[----:B------:R-:W-:Y:S02]  /*11380*/  LOP3.LUT R3, R55, 0x38, R118, 0xfe, !PT ;  /* 0x0000003837037812 */ /* 0x000fe400078efe76 */
[----:B------:R-:W-:Y:S02]  /*11390*/  FSEL R116, R12, -INF , !P3 ;  /* 0xff8000000c747808 */ /* 0x000fe40005800000 */
[----:B------:R-:W-:-:S02]  /*113a0*/  FSEL R122, R14, -INF , !P2 ;  /* 0xff8000000e7a7808 */ /* 0x000fc40005000000 */
[CC--:B------:R-:W-:Y:S02]  /*113b0*/  ISETP.GE.AND P3, PT, R20.reuse, R54.reuse, PT ;  /* 0x000000361400720c */ /* 0x0c0fe40003f66270 */
[----:B------:R-:W-:Y:S02]  /*113c0*/  ISETP.GE.AND P2, PT, R20, R53, PT ;  /* 0x000000351400720c */ /* 0x000fe40003f46270 */
[----:B------:R-:W-:Y:S02]  /*113d0*/  FSEL R108, R8, -INF , !P4 ;  /* 0xff800000086c7808 */ /* 0x000fe40006000000 */
[----:B------:R-:W-:Y:S02]  /*113e0*/  FSEL R138, R10, -INF , !P1 ;  /* 0xff8000000a8a7808 */ /* 0x000fe40004800000 */
[----:B------:R-:W-:Y:S02]  /*113f0*/  LOP3.LUT R12, R55, 0x40, R118, 0xfe, !PT ;  /* 0x00000040370c7812 */ /* 0x000fe400078efe76 */
[----:B------:R-:W-:-:S02]  /*11400*/  ISETP.GE.AND P4, PT, R3, R54, PT ;  /* 0x000000360300720c */ /* 0x000fc40003f86270 */
        /* <DEDUP_REMOVED lines=8> */
[--C-:B------:R-:W-:Y:S02]  /*11490*/  LOP3.LUT R4, R55, 0x50, R118.reuse, 0xfe, !PT ;  /* 0x0000005037047812 */ /* 0x100fe400078efe76 */
[C---:B------:R-:W-:Y:S02]  /*114a0*/  ISETP.GE.AND P4, PT, R3.reuse, R54, PT ;  /* 0x000000360300720c */ /* 0x040fe40003f86270 */
[----:B------:R-:W-:Y:S02]  /*114b0*/  ISETP.GE.AND P1, PT, R3, R53, PT ;  /* 0x000000350300720c */ /* 0x000fe40003f26270 */
[----:B------:R-:W-:-:S02]  /*114c0*/  LOP3.LUT R3, R55, 0x58, R118, 0xfe, !PT ;  /* 0x0000005837037812 */ /* 0x000fc400078efe76 */
[----:B------:R-:W-:Y:S02]  /*114d0*/  FSEL R114, R64, -INF , !P3 ;  /* 0xff80000040727808 */ /* 0x000fe40005800000 */
[----:B------:R-:W-:Y:S02]  /*114e0*/  FSEL R102, R66, -INF , !P2 ;  /* 0xff80000042667808 */ /* 0x000fe40005000000 */
[----:B------:R-:W-:Y:S02]  /*114f0*/  FSEL R16, R16, -INF , !P5 ;  /* 0xff80000010107808 */ /* 0x000fe40006800000 */
[C---:B------:R-:W-:Y:S02]  /*11500*/  ISETP.GE.AND P3, PT, R4.reuse, R54, PT ;  /* 0x000000360400720c */ /* 0x040fe40003f66270 */
[----:B------:R-:W-:Y:S02]  /*11510*/  ISETP.GE.AND P2, PT, R4, R53, PT ;  /* 0x000000350400720c */ /* 0x000fe40003f46270 */
[----:B------:R-:W-:-:S02]  /*11520*/  FSEL R66, R62, -INF , !P1 ;  /* 0xff8000003e427808 */ /* 0x000fc40004800000 */
[C---:B------:R-:W-:Y:S02]  /*11530*/  ISETP.GE.AND P5, PT, R3.reuse, R54, PT ;  /* 0x000000360300720c */ /* 0x040fe40003fa6270 */
[----:B------:R-:W-:Y:S02]  /*11540*/  ISETP.GE.AND P1, PT, R3, R53, PT ;  /* 0x000000350300720c */ /* 0x000fe40003f26270 */
[C-C-:B------:R-:W-:Y:S02]  /*11550*/  LOP3.LUT R4, R55.reuse, 0x60, R118.reuse, 0xfe, !PT ;  /* 0x0000006037047812 */ /* 0x140fe400078efe76 */
[----:B------:R-:W-:Y:S02]  /*11560*/  LOP3.LUT R3, R55, 0x68, R118, 0xfe, !PT ;  /* 0x0000006837037812 */ /* 0x000fe400078efe76 */
[----:B------:R-:W-:Y:S02]  /*11570*/  FSEL R112, R60, -INF , !P4 ;  /* 0xff8000003c707808 */ /* 0x000fe40006000000 */
[----:B------:R-:W-:-:S02]  /*11580*/  FSEL R60, R56, -INF , !P3 ;  /* 0xff800000383c7808 */ /* 0x000fc40005800000 */
[-C--:B------:R-:W-:Y:S02]  /*11590*/  ISETP.GE.AND P4, PT, R4, R54.reuse, PT ;  /* 0x000000360400720c */ /* 0x080fe40003f86270 */
[----:B------:R-:W-:Y:S02]  /*115a0*/  FSEL R52, R58, -INF , !P2 ;  /* 0xff8000003a347808 */ /* 0x000fe40005000000 */
[-C--:B------:R-:W-:Y:S02]  /*115b0*/  ISETP.GE.AND P3, PT, R4, R53.reuse, PT ;  /* 0x000000350400720c */ /* 0x080fe40003f66270 */
[----:B------:R-:W-:Y:S02]  /*115c0*/  FSEL R62, R48, -INF , !P5 ;  /* 0xff800000303e7808 */ /* 0x000fe40006800000 */
[C---:B------:R-:W-:Y:S02]  /*115d0*/  ISETP.GE.AND P5, PT, R3.reuse, R54, PT ;  /* 0x000000360300720c */ /* 0x040fe40003fa6270 */
[----:B------:R-:W-:-:S02]  /*115e0*/  ISETP.GE.AND P2, PT, R3, R53, PT ;  /* 0x000000350300720c */ /* 0x000fc40003f46270 */
[C---:B------:R-:W-:Y:S02]  /*115f0*/  LOP3.LUT R4, R55.reuse, R118, RZ, 0xfc, !PT ;  /* 0x0000007637047212 */ /* 0x040fe400078efcff */
[--C-:B------:R-:W-:Y:S02]  /*11600*/  LOP3.LUT R3, R55, 0x70, R118.reuse, 0xfe, !PT ;  /* 0x0000007037037812 */ /* 0x100fe400078efe76 */
[----:B------:R-:W-:Y:S01]  /*11610*/  FSEL R50, R50, -INF , !P1 ;  /* 0xff80000032327808 */ /* 0x000fe20004800000 */
[----:B------:R-:W-:Y:S01]  /*11620*/  VIADD R6, R4, 0x1 ;  /* 0x0000000104067836 */ /* 0x000fe20000000000 */
[----:B------:R-:W-:Y:S01]  /*11630*/  FSEL R44, R44, -INF , !P4 ;  /* 0xff8000002c2c7808 */ /* 0x000fe20006000000 */
[C---:B------:R-:W-:Y:S01]  /*11640*/  VIADD R8, R4.reuse, 0x9 ;  /* 0x0000000904087836 */ /* 0x040fe20000000000 */
[----:B------:R-:W-:Y:S01]  /*11650*/  ISETP.GE.AND P1, PT, R3, R53, PT ;  /* 0x000000350300720c */ /* 0x000fe20003f26270 */
[C---:B------:R-:W-:Y:S01]  /*11660*/  VIADD R14, R4.reuse, 0x19 ;  /* 0x00000019040e7836 */ /* 0x040fe20000000000 */
[----:B------:R-:W-:Y:S01]  /*11670*/  LOP3.LUT R118, R55, 0x78, R118, 0xfe, !PT ;  /* 0x0000007837767812 */ /* 0x000fe200078efe76 */
[----:B------:R-:W-:Y:S01]  /*11680*/  VIADD R24, R4, 0x21 ;  /* 0x0000002104187836 */ /* 0x000fe20000000000 */
[----:B------:R-:W-:-:S02]  /*11690*/  ISETP.GE.AND P4, PT, R3, R54, PT ;  /* 0x000000360300720c */ /* 0x000fc40003f86270 */
[----:B------:R-:W-:Y:S02]  /*116a0*/  FSEL R20, R46, -INF , !P3 ;  /* 0xff8000002e147808 */ /* 0x000fe40005800000 */
[----:B------:R-:W-:Y:S02]  /*116b0*/  FSEL R22, R40, -INF , !P5 ;  /* 0xff80000028167808 */ /* 0x000fe40006800000 */
[----:B------:R-:W-:Y:S02]  /*116c0*/  FSEL R42, R42, -INF , !P2 ;  /* 0xff8000002a2a7808 */ /* 0x000fe40005000000 */
[----:B------:R-:W-:Y:S02]  /*116d0*/  FSEL R3, R38, -INF , !P1 ;  /* 0xff80000026037808 */ /* 0x000fe40004800000 */
[----:B------:R-:W-:Y:S02]  /*116e0*/  ISETP.GE.AND P3, PT, R118, R54, PT ;  /* 0x000000367600720c */ /* 0x000fe40003f66270 */
[----:B------:R-:W-:-:S02]  /*116f0*/  FSEL R40, R36, -INF , !P4 ;  /* 0xff80000024287808 */ /* 0x000fc40006000000 */
[CC--:B------:R-:W-:Y:S02]  /*11700*/  ISETP.GE.AND P2, PT, R6.reuse, R54.reuse, PT ;  /* 0x000000360600720c */ /* 0x0c0fe40003f46270 */
[-C--:B------:R-:W-:Y:S01]  /*11710*/  ISETP.GE.AND P1, PT, R6, R53.reuse, PT ;  /* 0x000000350600720c */ /* 0x080fe20003f26270 */
[----:B------:R-:W-:Y:S01]  /*11720*/  VIADD R6, R4, 0x11 ;  /* 0x0000001104067836 */ /* 0x000fe20000000000 */
[----:B------:R-:W-:Y:S02]  /*11730*/  ISETP.GE.AND P4, PT, R8, R54, PT ;  /* 0x000000360800720c */ /* 0x000fe40003f86270 */
[----:B------:R-:W-:Y:S02]  /*11740*/  FSEL R32, R32, -INF , !P3 ;  /* 0xff80000020207808 */ /* 0x000fe40005800000 */
[----:B------:R-:W-:Y:S02]  /*11750*/  FSEL R12, R29, -INF , !P2 ;  /* 0xff8000001d0c7808 */ /* 0x000fe40005000000 */
[----:B------:R-:W-:-:S02]  /*11760*/  ISETP.GE.AND P3, PT, R8, R53, PT ;  /* 0x000000350800720c */ /* 0x000fc40003f66270 */
[----:B------:R-:W-:Y:S02]  /*11770*/  FSEL R10, R25, -INF , !P4 ;  /* 0xff800000190a7808 */ /* 0x000fe40006000000 */
[-C--:B------:R-:W-:Y:S02]  /*11780*/  ISETP.GE.AND P2, PT, R6, R54.reuse, PT ;  /* 0x000000360600720c */ /* 0x080fe40003f46270 */
[----:B------:R-:W-:Y:S02]  /*11790*/  ISETP.GE.AND P4, PT, R14, R54, PT ;  /* 0x000000360e00720c */ /* 0x000fe40003f86270 */
[----:B------:R-:W-:Y:S02]  /*117a0*/  FSEL R8, R31, -INF , !P1 ;  /* 0xff8000001f087808 */ /* 0x000fe40004800000 */
[----:B------:R-:W-:Y:S02]  /*117b0*/  ISETP.GE.AND P1, PT, R6, R53, PT ;  /* 0x000000350600720c */ /* 0x000fe40003f26270 */
[----:B------:R-:W-:-:S02]  /*117c0*/  FSEL R6, R27, -INF , !P3 ;  /* 0xff8000001b067808 */ /* 0x000fc40005800000 */
[----:B------:R-:W-:Y:S02]  /*117d0*/  FSEL R208, R21, -INF , !P2 ;  /* 0xff80000015d07808 */ /* 0x000fe40005000000 */
[----:B------:R-:W-:Y:S01]  /*117e0*/  ISETP.GE.AND P3, PT, R14, R53, PT ;  /* 0x000000350e00720c */ /* 0x000fe20003f66270 */
[C---:B------:R-:W-:Y:S01]  /*117f0*/  VIADD R14, R4.reuse, 0x29 ;  /* 0x00000029040e7836 */ /* 0x040fe20000000000 */
[----:B------:R-:W-:Y:S01]  /*11800*/  FSEL R202, R17, -INF , !P4 ;  /* 0xff80000011ca7808 */ /* 0x000fe20006000000 */
[----:B------:R-:W-:Y:S01]  /*11810*/  VIADD R17, R4, 0x31 ;  /* 0x0000003104117836 */ /* 0x000fe20000000000 */
[----:B------:R-:W-:Y:S02]  /*11820*/  ISETP.GE.AND P2, PT, R24, R54, PT ;  /* 0x000000361800720c */ /* 0x000fe40003f46270 */
[----:B------:R-:W-:Y:S02]  /*11830*/  FSEL R64, R19, -INF , !P3 ;  /* 0xff80000013407808 */ /* 0x000fe40005800000 */
[----:B------:R-:W-:Y:S01]  /*11840*/  FSEL R190, R13, -INF , !P2 ;  /* 0xff8000000dbe7808 */ /* 0x000fe20005000000 */
[----:B------:R-:W-:Y:S01]  /*11850*/  VIADD R13, R4, 0x39 ;  /* 0x00000039040d7836 */ /* 0x000fe20000000000 */
[----:B------:R-:W-:-:S02]  /*11860*/  FSEL R198, R23, -INF , !P1 ;  /* 0xff80000017c67808 */ /* 0x000fc40004800000 */
[CC--:B------:R-:W-:Y:S02]  /*11870*/  ISETP.GE.AND P4, PT, R14.reuse, R54.reuse, PT ;  /* 0x000000360e00720c */ /* 0x0c0fe40003f86270 */
[-C--:B------:R-:W-:Y:S02]  /*11880*/  ISETP.GE.AND P3, PT, R14, R53.reuse, PT ;  /* 0x000000350e00720c */ /* 0x080fe40003f66270 */
[----:B------:R-:W-:Y:S02]  /*11890*/  ISETP.GE.AND P2, PT, R17, R54, PT ;  /* 0x000000361100720c */ /* 0x000fe40003f46270 */
[----:B------:R-:W-:Y:S02]  /*118a0*/  ISETP.GE.AND P1, PT, R24, R53, PT ;  /* 0x000000351800720c */ /* 0x000fe40003f26270 */
[----:B------:R-:W-:Y:S01]  /*118b0*/  FSEL R154, R9, -INF , !P4 ;  /* 0xff800000099a7808 */ /* 0x000fe20006000000 */
[----:B------:R-:W-:Y:S01]  /*118c0*/  VIADD R9, R4, 0x41 ;  /* 0x0000004104097836 */ /* 0x000fe20000000000 */
[----:B------:R-:W-:-:S02]  /*118d0*/  FSEL R152, R11, -INF , !P3 ;  /* 0xff8000000b987808 */ /* 0x000fc40005800000 */
[----:B------:R-:W-:Y:S01]  /*118e0*/  FSEL R150, R5, -INF , !P2 ;  /* 0xff80000005967808 */ /* 0x000fe20005000000 */
[----:B------:R-:W-:Y:S01]  /*118f0*/  VIADD R5, R4, 0x49 ;  /* 0x0000004904057836 */ /* 0x000fe20000000000 */
[----:B------:R-:W-:Y:S02]  /*11900*/  FSEL R124, R15, -INF , !P1 ;  /* 0xff8000000f7c7808 */ /* 0x000fe40004800000 */
[C---:B------:R-:W-:Y:S02]  /*11910*/  ISETP.GE.AND P4, PT, R13.reuse, R54, PT ;  /* 0x000000360d00720c */ /* 0x040fe40003f86270 */
[-C--:B------:R-:W-:Y:S02]  /*11920*/  ISETP.GE.AND P3, PT, R13, R53.reuse, PT ;  /* 0x000000350d00720c */ /* 0x080fe40003f66270 */
[----:B------:R-:W-:Y:S02]  /*11930*/  ISETP.GE.AND P1, PT, R17, R53, PT ;  /* 0x000000351100720c */ /* 0x000fe40003f26270 */
        /* <DEDUP_REMOVED lines=28> */
[-C--:B------:R-:W-:Y:S02]  /*11b00*/  ISETP.GE.AND P4, PT, R7, R54.reuse, PT ;  /* 0x000000360700720c */ /* 0x080fe40003f86270 */
[C---:B------:R-:W-:Y:S02]  /*11b10*/  ISETP.GE.AND P2, PT, R5.reuse, R54, PT ;  /* 0x000000360500720c */ /* 0x040fe40003f46270 */
[-C--:B------:R-:W-:Y:S01]  /*11b20*/  ISETP.GE.AND P1, PT, R5, R53.reuse, PT ;  /* 0x000000350500720c */ /* 0x080fe20003f26270 */
[----:B------:R-:W-:Y:S01]  /*11b30*/  VIADD R5, R4, 0x79 ;  /* 0x0000007904057836 */ /* 0x000fe20000000000 */
[----:B------:R-:W-:-:S02]  /*11b40*/  ISETP.GE.AND P3, PT, R7, R53, PT ;  /* 0x000000350700720c */ /* 0x000fc40003f66270 */
[----:B------:R-:W-:Y:S02]  /*11b50*/  FSEL R56, R41, -INF , !P4 ;  /* 0xff80000029387808 */ /* 0x000fe40006000000 */
[----:B------:R-:W-:Y:S02]  /*11b60*/  FSEL R46, R43, -INF , !P3 ;  /* 0xff8000002b2e7808 */ /* 0x000fe40005800000 */
[----:B------:R-:W-:Y:S02]  /*11b70*/  ISETP.GE.AND P4, PT, R4, R54, PT ;  /* 0x000000360400720c */ /* 0x000fe40003f86270 */
        /* <DEDUP_REMOVED lines=10> */
[----:B------:R-:W-:Y:S01]  /*11c20*/  FSEL R26, R35, -INF , !P1 ;  /* 0xff800000231a7808 */ /* 0x000fe20004800000 */
[----:B------:R-:W-:Y:S06]  /*11c30*/  @!P6 BRA `(.L_x_5688) ;  /* 0x000000080068e947 */ /* 0x000fec0003800000 */
[----:B------:R-:W-:-:S13]  /*11c40*/  ISETP.NE.AND P4, PT, R181, RZ, PT ;  /* 0x000000ffb500720c */ /* 0x000fda0003f85270 */
[----:B------:R-:W-:Y:S05]  /*11c50*/  @!P4 BRA `(.L_x_5689) ;  /* 0x0000000000f0c947 */ /* 0x000fea0003800000 */
[----:B------:R-:W1:Y:S01]  /*11c60*/  LDC R30, c[0x0][0x380] ;  /* 0x0000e000ff1e7b82 */ /* 0x000e620000000800 */
[----:B------:R-:W-:Y:S01]  /*11c70*/  VIADD R15, R55, 0xffffff80 ;  /* 0xffffff80370f7836 */ /* 0x000fe20000000000 */
[----:B------:R-:W-:Y:S01]  /*11c80*/  IABS R11, R55 ;  /* 0x00000037000b7213 */ /* 0x000fe20000000000 */
[----:B------:R-:W-:-:S03]  /*11c90*/  ULDC.64 UR4, c[0x0][0x248] ;  /* 0x0000920000047ab9 */ /* 0x000fc60000000a00 */
        /* <DEDUP_REMOVED lines=40> */
[----:B------:R-:W-:Y:S02]  /*11f20*/  IMAD.IADD R7, R7, 0x1, -R4 ;  /* 0x0000000107077824 */ /* 0x000fe400078e0a04 */
[----:B------:R-:W1:Y:S02]  /*11f30*/  LDC.64 R4, c[0x0][0x230] ;  /* 0x00008c00ff047b82 */ /* 0x000e640000000a00 */
[----:B------:R-:W-:Y:S01]  /*11f40*/  IMAD R54, R7, R30, -0x80 ;  /* 0xffffff8007367424 */ /* 0x000fe200078e021e */
[----:B------:R-:W-:-:S04]  /*11f50*/  MOV R7, UR4 ;  /* 0x0000000400077c02 */ /* 0x000fc80008000f00 */
[----:B------:R-:W-:-:S05]  /*11f60*/  SHF.R.S32.HI R30, RZ, 0x1f, R54 ;  /* 0x0000001fff1e7819 */ /* 0x000fca0000011436 */
[----:B------:R-:W-:-:S04]  /*11f70*/  IMAD R11, R30, R7, RZ ;  /* 0x000000071e0b7224 */ /* 0x000fc800078e02ff */
[C---:B------:R-:W-:Y:S02]  /*11f80*/  IMAD R11, R54.reuse, UR5, R11 ;  /* 0x00000005360b7c24 */ /* 0x040fe4000f8e020b */
[----:B------:R-:W-:-:S05]  /*11f90*/  IMAD.WIDE.U32 R54, R54, R7, RZ ;  /* 0x0000000736367225 */ /* 0x000fca00078e00ff */
[----:B------:R-:W-:Y:S01]  /*11fa0*/  IADD3 R55, R55, R11, RZ ;  /* 0x0000000b37377210 */ /* 0x000fe20007ffe0ff */
[----:B--2---:R-:W-:-:S04]  /*11fb0*/  IMAD.IADD R9, R9, 0x1, -R34 ;  /* 0x0000000109097824 */ /* 0x004fc800078e0a22 */
[----:B-1----:R-:W-:Y:S01]  /*11fc0*/  IMAD.WIDE.U32 R34, R9, R4, R54 ;  /* 0x0000000409227225 */ /* 0x002fe200078e0036 */
[----:B------:R-:W-:-:S05]  /*11fd0*/  SHF.R.S32.HI R13, RZ, 0x1f, R9 ;  /* 0x0000001fff0d7819 */ /* 0x000fca0000011409 */
[----:B------:R-:W-:-:S04]  /*11fe0*/  IMAD R30, R13, R4, RZ ;  /* 0x000000040d1e7224 */ /* 0x000fc800078e02ff */
[----:B------:R-:W-:-:S04]  /*11ff0*/  IMAD R5, R9, R5, R30 ;  /* 0x0000000509057224 */ /* 0x000fc800078e021e */
[----:B------:R-:W-:Y:S01]  /*12000*/  IMAD.IADD R5, R35, 0x1, R5 ;  /* 0x0000000123057824 */ /* 0x000fe200078e0205 */
[----:B------:R-:W-:Y:S06]  /*12010*/  BRA `(.L_x_5690) ;  /* 0x0000000000107947 */ /* 0x000fec0003800000 */
.L_x_5689:
[----:B------:R-:W1:Y:S02]  /*12020*/  LDC R7, c[0x0][0x248] ;  /* 0x00009200ff077b82 */ /* 0x000e640000000800 */
[----:B-1----:R-:W-:-:S05]  /*12030*/  IMAD.SHL.U32 R34, R7, 0x80, RZ ;  /* 0x0000008007227824 */ /* 0x002fca00078e00ff */
[----:B------:R-:W-:-:S04]  /*12040*/  IADD3 R34, -R34, RZ, RZ ;  /* 0x000000ff22227210 */ /* 0x000fc80007ffe1ff */
[----:B------:R-:W-:-:S07]  /*12050*/  SHF.R.S32.HI R5, RZ, 0x1f, R34 ;  /* 0x0000001fff057819 */ /* 0x000fce0000011422 */
.L_x_5690:
[----:B------:R-:W1:Y:S01]  /*12060*/  @!P0 LDC R118, c[0x0][0x24c] ;  /* 0x00009300ff768b82 */ /* 0x000e620000000800 */
[----:B------:R-:W-:Y:S01]  /*12070*/  @!P0 IADD3 R11, P1, R178, R34, RZ ;  /* 0x00000022b20b8210 */ /* 0x000fe20007f3e0ff */
[--C-:B------:R-:W-:Y:S01]  /*12080*/  @!P0 IMAD.MOV.U32 R35, RZ, RZ, R5.reuse ;  /* 0x000000ffff238224 */ /* 0x100fe200078e0005 */
[CC--:B------:R-:W-:Y:S01]  /*12090*/  @!P0 LEA R210, P2, R34.reuse, R184.reuse, 0x1 ;  /* 0x000000b822d28211 */ /* 0x0c0fe200078408ff */
[----:B------:R2:W-:Y:S01]  /*120a0*/  @P0 STS.128 [R187+0x2000], RZ ;  /* 0x002000ffbb000388 */ /* 0x0005e20000000c00 */
[----:B------:R-:W-:Y:S01]  /*120b0*/  BSSY B0, `(.L_x_5691) ;  /* 0x000004f000007945 */ /* 0x000fe20003800000 */
[--C-:B------:R-:W-:Y:S01]  /*120c0*/  @!P0 IMAD.X R4, R177, 0x1, R5.reuse, P1 ;  /* 0x00000001b1048824 */ /* 0x100fe200008e0605 */
[----:B------:R-:W-:Y:S01]  /*120d0*/  @!P0 LEA R218, P1, R11, R184, 0x1 ;  /* 0x000000b80bda8211 */ /* 0x000fe200078208ff */
[----:B------:R-:W3:Y:S01]  /*120e0*/  @!P0 LDC R9, c[0x0][0x24c] ;  /* 0x00009300ff098b82 */ /* 0x000ee20000000800 */
[-C--:B------:R-:W-:Y:S01]  /*120f0*/  @!P0 LEA.HI.X R211, R34, R185.reuse, R5, 0x1, P2 ;  /* 0x000000b922d38211 */ /* 0x080fe200010f0c05 */
[----:B------:R-:W-:Y:S01]  /*12100*/  @!P0 IMAD.WIDE.U32 R212, R7, 0x30, R34 ;  /* 0x0000003007d48825 */ /* 0x000fe200078e0022 */
[----:B------:R-:W-:-:S02]  /*12110*/  @!P0 LEA.HI.X R219, R11, R185, R4, 0x1, P1 ;  /* 0x000000b90bdb8211 */ /* 0x000fc400008f0c04 */
[C---:B------:R-:W-:Y:S01]  /*12120*/  @!P0 LEA R11, P2, R7.reuse, R34, 0x5 ;  /* 0x00000022070b8211 */ /* 0x040fe200078428ff */
[----:B------:R-:W-:Y:S01]  /*12130*/  @!PT LDS RZ, [RZ] ;  /* 0x00000000fffff984 */ /* 0x000fe20000000800 */
[----:B------:R-:W-:Y:S01]  /*12140*/  @!PT LDS RZ, [RZ] ;  /* 0x00000000fffff984 */ /* 0x000fe20000000800 */
[----:B------:R-:W-:Y:S01]  /*12150*/  @!PT LDS RZ, [RZ] ;  /* 0x00000000fffff984 */ /* 0x000fe20000000800 */
[----:B------:R4:W-:Y:S01]  /*12160*/  @!P0 LDGSTS.E.BYPASS.LTC128B.128 [R187+0x2000], desc[UR6][R210.64] ;  /* 0x02000000d2bb8fae */ /* 0x0009e2000b901d46 */
[----:B------:R-:W-:Y:S01]  /*12170*/  @!P0 IMAD.WIDE.U32 R214, R7, 0x50, R34 ;  /* 0x0000005007d68825 */ /* 0x000fe200078e0022 */
[----:B------:R-:W5:Y:S01]  /*12180*/  @!P0 LDC R54, c[0x0][0x24c] ;  /* 0x00009300ff368b82 */ /* 0x000f620000000800 */
[----:B------:R-:W-:Y:S01]  /*12190*/  @!P0 LEA R216, P1, R11, R184, 0x1 ;  /* 0x000000b80bd88211 */ /* 0x000fe200078208ff */
[----:B------:R2:W-:Y:S04]  /*121a0*/  @P0 STS.128 [R187+0x2800], RZ ;  /* 0x002800ffbb000388 */ /* 0x0005e80000000c00 */
[----:B------:R-:W-:Y:S01]  /*121b0*/  @!PT LDS RZ, [RZ] ;  /* 0x00000000fffff984 */ /* 0x000fe20000000800 */
[----:B------:R-:W-:Y:S01]  /*121c0*/  @!PT LDS RZ, [RZ] ;  /* 0x00000000fffff984 */ /* 0x000fe20000000800 */
[----:B------:R-:W-:Y:S01]  /*121d0*/  @!PT LDS RZ, [RZ] ;  /* 0x00000000fffff984 */ /* 0x000fe20000000800 */
[----:B------:R2:W-:Y:S02]  /*121e0*/  @!P0 LDGSTS.E.BYPASS.LTC128B.128 [R187+0x2800], desc[UR6][R218.64] ;  /* 0x02800000dabb8fae */ /* 0x0005e4000b901d46 */
[----:B------:R-:W2:Y:S01]  /*121f0*/  @!P0 LDC R4, c[0x0][0x24c] ;  /* 0x00009300ff048b82 */ /* 0x000ea20000000800 */
[----:B-1----:R-:W-:Y:S01]  /*12200*/  @!P0 LEA.HI.X R118, R7, R5, R118, 0x5, P2 ;  /* 0x0000000507768211 */ /* 0x002fe200010f2c76 */
[----:B------:R1:W-:Y:S03]  /*12210*/  @P0 STS.128 [R187+0x3000], RZ ;  /* 0x003000ffbb000388 */ /* 0x0003e60000000c00 */
[----:B------:R-:W-:-:S03]  /*12220*/  @!P0 LEA.HI.X R217, R11, R185, R118, 0x1, P1 ;  /* 0x000000b90bd98211 */ /* 0x000fc600008f0c76 */
[----:B------:R-:W1:Y:S01]  /*12230*/  @!P0 LDC R30, c[0x0][0x24c] ;  /* 0x00009300ff1e8b82 */ /* 0x000e620000000800 */
[----:B---3--:R-:W-:Y:S01]  /*12240*/  @!P0 IMAD R9, R9, 0x30, RZ ;  /* 0x0000003009098824 */ /* 0x008fe200078e02ff */
[----:B------:R-:W-:Y:S01]  /*12250*/  @!PT LDS RZ, [RZ] ;  /* 0x00000000fffff984 */ /* 0x000fe20000000800 */
[----:B------:R-:W-:Y:S01]  /*12260*/  @!PT LDS RZ, [RZ] ;  /* 0x00000000fffff984 */ /* 0x000fe20000000800 */
[----:B------:R-:W-:Y:S01]  /*12270*/  @!PT LDS RZ, [RZ] ;  /* 0x00000000fffff984 */ /* 0x000fe20000000800 */
[----:B------:R3:W-:Y:S03]  /*12280*/  @!P0 LDGSTS.E.BYPASS.LTC128B.128 [R187+0x3000], desc[UR6][R216.64] ;  /* 0x03000000d8bb8fae */ /* 0x0007e6000b901d46 */
[----:B------:R-:W-:Y:S01]  /*12290*/  @!P0 IMAD.IADD R118, R9, 0x1, R213 ;  /* 0x0000000109768824 */ /* 0x000fe200078e02d5 */
[----:B------:R-:W-:Y:S01]  /*122a0*/  @!P0 LEA R9, P3, R7, R34, 0x6 ;  /* 0x0000002207098211 */ /* 0x000fe200078630ff */
[----:B------:R3:W-:Y:S01]  /*122b0*/  @P0 STS.128 [R187+0x3800], RZ ;  /* 0x003800ffbb000388 */ /* 0x0007e20000000c00 */
[----:B-----5:R-:W-:Y:S01]  /*122c0*/  @!P0 IMAD R54, R54, 0x50, RZ ;  /* 0x0000005036368824 */ /* 0x020fe200078e02ff */
[----:B----4-:R-:W-:-:S03]  /*122d0*/  @!P0 LEA R210, P1, R212, R184, 0x1 ;  /* 0x000000b8d4d28211 */ /* 0x010fc600078208ff */
[----:B------:R-:W-:Y:S01]  /*122e0*/  @!P0 IMAD.IADD R54, R54, 0x1, R215 ;  /* 0x0000000136368824 */ /* 0x000fe200078e02d7 */
[----:B------:R-:W-:Y:S01]  /*122f0*/  @!P0 LEA.HI.X R211, R212, R185, R118, 0x1, P1 ;  /* 0x000000b9d4d38211 */ /* 0x000fe200008f0c76 */
[----:B------:R-:W-:Y:S01]  /*12300*/  @!P0 IMAD.WIDE.U32 R212, R7, 0x60, R34 ;  /* 0x0000006007d48825 */ /* 0x000fe200078e0022 */
[----:B------:R-:W-:-:S03]  /*12310*/  @!P0 LEA R118, P1, R214, R184, 0x1 ;  /* 0x000000b8d6768211 */ /* 0x000fc600078208ff */
[----:B--2---:R-:W-:Y:S01]  /*12320*/  @!P0 IMAD R4, R4, 0x60, RZ ;  /* 0x0000006004048824 */ /* 0x004fe200078e02ff */
[----:B------:R-:W-:Y:S01]  /*12330*/  @!P0 LEA.HI.X R119, R214, R185, R54, 0x1, P1 ;  /* 0x000000b9d6778211 */ /* 0x000fe200008f0c36 */
[----:B------:R-:W-:Y:S01]  /*12340*/  @!PT LDS RZ, [RZ] ;  /* 0x00000000fffff984 */ /* 0x000fe20000000800 */
[----:B------:R-:W-:Y:S01]  /*12350*/  @!PT LDS RZ, [RZ] ;  /* 0x00000000fffff984 */ /* 0x000fe20000000800 */
[----:B------:R-:W-:Y:S01]  /*12360*/  @!PT LDS RZ, [RZ] ;  /* 0x00000000fffff984 */ /* 0x000fe20000000800 */
[----:B------:R3:W-:Y:S01]  /*12370*/  @!P0 LDGSTS.E.BYPASS.LTC128B.128 [R187+0x3800], desc[UR6][R210.64] ;  /* 0x03800000d2bb8fae */ /* 0x0007e2000b901d46 */
[-C--:B------:R-:W-:Y:S01]  /*12380*/  @!P0 LEA R54, P2, R9, R184.reuse, 0x1 ;  /* 0x000000b809368211 */ /* 0x080fe200078408ff */
[----:B------:R-:W-:Y:S01]  /*12390*/  @!P0 IMAD.IADD R4, R4, 0x1, R213 ;  /* 0x0000000104048824 */ /* 0x000fe200078e02d5 */
[C---:B------:R-:W-:Y:S01]  /*123a0*/  @!P0 LEA R214, P1, R212.reuse, R184, 0x1 ;  /* 0x000000b8d4d68211 */ /* 0x040fe200078208ff */
[----:B------:R3:W-:Y:S01]  /*123b0*/  @P0 STS.128 [R187+0x4000], RZ ;  /* 0x004000ffbb000388 */ /* 0x0007e20000000c00 */
[----:B-1----:R-:W-:Y:S02]  /*123c0*/  @!P0 LEA.HI.X R30, R7, R5, R30, 0x6, P3 ;  /* 0x00000005071e8211 */ /* 0x002fe400018f341e */
[-C--:B------:R-:W-:Y:S02]  /*123d0*/  @!P0 LEA.HI.X R215, R212, R185.reuse, R4, 0x1, P1 ;  /* 0x000000b9d4d78211 */ /* 0x080fe400008f0c04 */
[----:B------:R-:W-:-:S05]  /*123e0*/  @!P0 LEA.HI.X R55, R9, R185, R30, 0x1, P2 ;  /* 0x000000b909378211 */ /* 0x000fca00010f0c1e */
        /* <DEDUP_REMOVED lines=19> */
[----:B---3--:R-:W-:-:S05]  /*12520*/  IMAD.WIDE.U32 R54, R7, 0x70, R4 ;  /* 0x0000007007367825 */ /* 0x008fca00078e0004 */
[----:B------:R-:W-:Y:S02]  /*12530*/  IADD3 R4, R55, UR4, RZ ;  /* 0x0000000437047c10 */ /* 0x000fe4000fffe0ff */
[----:B------:R-:W-:-:S04]  /*12540*/  LEA R30, P0, R54, R184, 0x1 ;  /* 0x000000b8361e7211 */ /* 0x000fc800078008ff */
[----:B------:R-:W-:-:S05]  /*12550*/  LEA.HI.X R31, R54, R185, R4, 0x1, P0 ;  /* 0x000000b9361f7211 */ /* 0x000fca00000f0c04 */
[----:B------:R-:W-:Y:S01]  /*12560*/  @!PT LDS RZ, [RZ] ;  /* 0x00000000fffff984 */ /* 0x000fe20000000800 */
[----:B------:R-:W-:Y:S01]  /*12570*/  @!PT LDS RZ, [RZ] ;  /* 0x00000000fffff984 */ /* 0x000fe20000000800 */
[----:B------:R-:W-:Y:S01]  /*12580*/  @!PT LDS RZ, [RZ] ;  /* 0x00000000fffff984 */ /* 0x000fe20000000800 */
[----:B------:R1:W-:Y:S04]  /*12590*/  LDGSTS.E.BYPASS.LTC128B.128 [R187+0x5800], desc[UR6][R30.64] ;  /* 0x058000001ebb7fae */ /* 0x0003e8000b901d46 */
.L_x_5692:
[----:B------:R-:W-:Y:S05]  /*125a0*/  BSYNC B0 ;  /* 0x0000000000007941 */ /* 0x000fea0003800000 */
.L_x_5691:
[----:B------:R-:W0:Y:S01]  /*125b0*/  LDGDEPBAR ;  /* 0x00000000000079af */ /* 0x000e220000000000 */
[----:B------:R-:W-:-:S04]  /*125c0*/  LEA R184, P0, R34, R184, 0x1 ;  /* 0x000000b822b87211 */ /* 0x000fc800078008ff */
[----:B------:R-:W-:-:S09]  /*125d0*/  LEA.HI.X R185, R34, R185, R5, 0x1, P0 ;  /* 0x000000b922b97211 */ /* 0x000fd200000f0c05 */
.L_x_5688:
        /* <DEDUP_REMOVED lines=56> */
[----:B------:R-:W-:Y:S02]  /*12960*/  FMNMX.FTZ R7, R37, R4, !PT ;  /* 0x0000000425077209 */ /* 0x000fe40007810000 */
[----:B------:R-:W-:Y:S02]  /*12970*/  FMNMX.FTZ R4, R46, R5, !PT ;  /* 0x000000052e047209 */ /* 0x000fe40007810000 */
[----:B------:R-:W-:Y:S02]  /*12980*/  FMNMX.FTZ R7, R32, R7, !PT ;  /* 0x0000000720077209 */ /* 0x000fe40007810000 */
[----:B------:R-:W-:Y:S02]  /*12990*/  FMNMX.FTZ R5, R3, R4, !PT ;  /* 0x0000000403057209 */ /* 0x000fe40007810000 */
[----:B------:R-:W-:Y:S02]  /*129a0*/  FMNMX.FTZ R7, R38, R7, !PT ;  /* 0x0000000726077209 */ /* 0x000fe40007810000 */
[----:B------:R-:W-:-:S03]  /*129b0*/  FMNMX.FTZ R5, R36, R5, !PT ;  /* 0x0000000524057209 */ /* 0x000fc60007810000 */
[----:B-1----:R-:W1:Y:S01]  /*129c0*/  SHFL.BFLY PT, R30, R7, 0x2, 0x1f ;  /* 0x0c401f00071e7f89 */ /* 0x002e6200000e0000 */
        /* <DEDUP_REMOVED lines=13> */
[--C-:B---3--:R-:W-:Y:S01]  /*12aa0*/  FFMA.FTZ R118, R24, UR8, -R43.reuse ;  /* 0x0000000818767c23 */ /* 0x108fe2000801082b */
[----:B--2---:R-:W-:Y:S01]  /*12ab0*/  FMNMX.FTZ R24, R5, R4, !PT ;  /* 0x0000000405187209 */ /* 0x004fe20007810000 */
[--C-:B------:R-:W-:Y:S01]  /*12ac0*/  FFMA.FTZ R41, R12, UR8, -R43.reuse ;  /* 0x000000080c297c23 */ /* 0x100fe2000801082b */
[--C-:B------:R-:W-:Y:S01]  /*12ad0*/  FFMA.FTZ R29, R10, UR8, -R43.reuse ;  /* 0x000000080a1d7c23 */ /* 0x100fe2000801082b */
[--C-:B------:R-:W-:Y:S01]  /*12ae0*/  FFMA.FTZ R30, R206, UR8, -R43.reuse ;  /* 0x00000008ce1e7c23 */ /* 0x100fe2000801082b */
[C---:B------:R-:W-:Y:S01]  /*12af0*/  FSETP.NEU.FTZ.AND P0, PT, R24.reuse, -INF , PT ;  /* 0xff8000001800780b */ /* 0x040fe20003f1d000 */
[C---:B------:R-:W-:Y:S01]  /*12b00*/  FMUL.FTZ R27, R24.reuse, UR8 ;  /* 0x00000008181b7c20 */ /* 0x040fe20008410000 */
[----:B------:R-:W-:Y:S01]  /*12b10*/  FMUL.FTZ R53, R53, UR8 ;  /* 0x0000000835357c20 */ /* 0x000fe20008410000 */
[----:B------:R-:W-:Y:S01]  /*12b20*/  MUFU.EX2 R118, R118 ;  /* 0x0000007600767308 */ /* 0x000fe20000000800 */
[----:B------:R-:W-:Y:S01]  /*12b30*/  FSEL R5, R24, RZ, P0 ;  /* 0x000000ff18057208 */ /* 0x000fe20000000000 */
[--C-:B------:R-:W-:Y:S01]  /*12b40*/  FFMA.FTZ R2, R16, UR8, -R43.reuse ;  /* 0x0000000810027c23 */ /* 0x100fe2000801082b */
[----:B------:R-:W-:Y:S01]  /*12b50*/  FSEL R27, R27, RZ, P0 ;  /* 0x000000ff1b1b7208 */ /* 0x000fe20000000000 */
[--C-:B------:R-:W-:Y:S01]  /*12b60*/  FFMA.FTZ R35, R200, UR8, -R43.reuse ;  /* 0x00000008c8237c23 */ /* 0x100fe2000801082b */
[----:B------:R-:W-:Y:S01]  /*12b70*/  FFMA.FTZ R34, R208, UR8, -R43 ;  /* 0x00000008d0227c23 */ /* 0x000fe2000801082b */
[----:B------:R-:W-:Y:S01]  /*12b80*/  FADD.FTZ R0, R0, -R5 ;  /* 0x8000000500007221 */ /* 0x000fe20000010000 */
[----:B------:R-:W-:Y:S01]  /*12b90*/  FFMA.FTZ R33, R202, UR8, -R43 ;  /* 0x00000008ca217c23 */ /* 0x000fe2000801082b */
[--C-:B------:R-:W-:Y:S01]  /*12ba0*/  FFMA.FTZ R21, R14, UR8, -R27.reuse ;  /* 0x000000080e157c23 */ /* 0x100fe2000801081b */
[--C-:B------:R-:W-:Y:S01]  /*12bb0*/  FFMA.FTZ R39, R8, UR8, -R27.reuse ;  /* 0x0000000808277c23 */ /* 0x100fe2000801081b */
[----:B------:R-:W1:Y:S01]  /*12bc0*/  LDSM.16.MT88.4 R12, [R168+0x6000] ;  /* 0x00600000a80c783b */ /* 0x000e620000004200 */
[----:B------:R-:W-:Y:S01]  /*12bd0*/  FMUL.FTZ R23, R0, UR8 ;  /* 0x0000000800177c20 */ /* 0x000fe20008410000 */
[--C-:B------:R-:W-:Y:S01]  /*12be0*/  FFMA.FTZ R31, R204, UR8, -R27.reuse ;  /* 0x00000008cc1f7c23 */ /* 0x100fe2000801081b */
[--C-:B------:R-:W-:Y:S01]  /*12bf0*/  FFMA.FTZ R0, R6, UR8, -R27.reuse ;  /* 0x0000000806007c23 */ /* 0x100fe2000801081b */
[----:B------:R-:W2:Y:S01]  /*12c00*/  LDSM.16.MT88.4 R8, [R166+0x6000] ;  /* 0x00600000a608783b */ /* 0x000ea20000004200 */
[----:B------:R-:W3:Y:S01]  /*12c10*/  MUFU.EX2 R41, R41 ;  /* 0x0000002900297308 */ /* 0x000ee20000000800 */
[--C-:B------:R-:W-:Y:S01]  /*12c20*/  FFMA.FTZ R47, R18, UR8, -R27.reuse ;  /* 0x00000008122f7c23 */ /* 0x100fe2000801081b */
[--C-:B------:R-:W-:Y:S01]  /*12c30*/  FFMA.FTZ R45, R196, UR8, -R27.reuse ;  /* 0x00000008c42d7c23 */ /* 0x100fe2000801081b */
[----:B------:R-:W-:Y:S01]  /*12c40*/  LDSM.16.MT88.4 R16, [R166+0x6800] ;  /* 0x00680000a610783b */ /* 0x000fe20000004200 */
[--C-:B------:R-:W-:Y:S01]  /*12c50*/  FFMA.FTZ R54, R198, UR8, -R27.reuse ;  /* 0x00000008c6367c23 */ /* 0x100fe2000801081b */
[----:B------:R-:W-:Y:S01]  /*12c60*/  FFMA.FTZ R64, R64, UR8, -R27 ;  /* 0x0000000840407c23 */ /* 0x000fe2000801081b */
[----:B------:R-:W-:Y:S01]  /*12c70*/  FFMA.FTZ R49, R108, UR8, -R43 ;  /* 0x000000086c317c23 */ /* 0x000fe2000801082b */
[----:B------:R-:W-:Y:S01]  /*12c80*/  FFMA.FTZ R55, R124, UR8, -R27 ;  /* 0x000000087c377c23 */ /* 0x000fe2000801081b */
[----:B------:R-:W-:Y:S01]  /*12c90*/  MUFU.EX2 R30, R30 ;  /* 0x0000001e001e7308 */ /* 0x000fe20000000800 */
[--C-:B------:R-:W-:Y:S01]  /*12ca0*/  FFMA.FTZ R116, R116, UR8, -R43.reuse ;  /* 0x0000000874747c23 */ /* 0x100fe2000801082b */
[--C-:B------:R-:W-:Y:S01]  /*12cb0*/  FFMA.FTZ R51, R190, UR8, -R43.reuse ;  /* 0x00000008be337c23 */ /* 0x100fe2000801082b */
[----:B------:R-:W-:Y:S01]  /*12cc0*/  FFMA.FTZ R108, R154, UR8, -R43 ;  /* 0x000000089a6c7c23 */ /* 0x000fe2000801082b */
[--C-:B------:R-:W-:Y:S01]  /*12cd0*/  FFMA.FTZ R122, R122, UR8, -R27.reuse ;  /* 0x000000087a7a7c23 */ /* 0x100fe2000801081b */
[--C-:B------:R-:W-:Y:S01]  /*12ce0*/  FFMA.FTZ R124, R138, UR8, -R27.reuse ;  /* 0x000000088a7c7c23 */ /* 0x100fe2000801081b */
[----:B------:R-:W-:Y:S01]  /*12cf0*/  FFMA.FTZ R57, R152, UR8, -R27 ;  /* 0x0000000898397c23 */ /* 0x000fe2000801081b */
[----:B------:R-:W-:Y:S01]  /*12d00*/  FFMA.FTZ R61, R134, UR8, -R43 ;  /* 0x00000008863d7c23 */ /* 0x000fe2000801082b */
[----:B------:R-:W4:Y:S01]  /*12d10*/  MUFU.EX2 R29, R29 ;  /* 0x0000001d001d7308 */ /* 0x000f220000000800 */
[----:B---3--:R-:W-:Y:S01]  /*12d20*/  F2FP.BF16.F32.PACK_AB R4, R41, R118 ;  /* 0x000000762904723e */ /* 0x008fe200000010ff */
[----:B------:R-:W-:Y:S01]  /*12d30*/  FFMA.FTZ R138, R132, UR8, -R27 ;  /* 0x00000008848a7c23 */ /* 0x000fe2000801081b */
[--C-:B------:R-:W-:Y:S01]  /*12d40*/  FFMA.FTZ R128, R128, UR8, -R43.reuse ;  /* 0x0000000880807c23 */ /* 0x100fe2000801082b */
[--C-:B------:R-:W-:Y:S01]  /*12d50*/  FFMA.FTZ R59, R150, UR8, -R43.reuse ;  /* 0x00000008963b7c23 */ /* 0x100fe2000801082b */
[----:B------:R-:W-:Y:S01]  /*12d60*/  FFMA.FTZ R134, R148, UR8, -R43 ;  /* 0x0000000894867c23 */ /* 0x000fe2000801082b */
        /* <DEDUP_REMOVED lines=10> */
[----:B------:R-:W3:Y:S01]  /*12e10*/  MUFU.EX2 R39, R39 ;  /* 0x0000002700277308 */ /* 0x000ee20000000800 */
[----:B----4-:R-:W-:Y:S01]  /*12e20*/  F2FP.BF16.F32.PACK_AB R6, R29, R30 ;  /* 0x0000001e1d06723e */ /* 0x010fe200000010ff */
        /* <DEDUP_REMOVED lines=8> */
[--C-:B------:R-:W-:Y:S01]  /*12eb0*/  FFMA.FTZ R115, R106, UR8, -R27.reuse ;  /* 0x000000086a737c23 */ /* 0x100fe2000801081b */
[--C-:B------:R-:W-:Y:S01]  /*12ec0*/  FFMA.FTZ R50, R50, UR8, -R27.reuse ;  /* 0x0000000832327c23 */ /* 0x100fe2000801081b */
[----:B------:R-:W-:Y:S01]  /*12ed0*/  FFMA.FTZ R113, R104, UR8, -R27 ;  /* 0x0000000868717c23 */ /* 0x000fe2000801081b */
[----:B------:R-:W-:Y:S01]  /*12ee0*/  FFMA.FTZ R117, R56, UR8, -R43 ;  /* 0x0000000838757c23 */ /* 0x000fe2000801082b */
[----:B------:R-:W-:Y:S01]  /*12ef0*/  FFMA.FTZ R56, R20, UR8, -R27 ;  /* 0x0000000814387c23 */ /* 0x000fe2000801081b */
[----:B------:R-:W-:Y:S01]  /*12f00*/  FFMA.FTZ R44, R44, UR8, -R43 ;  /* 0x000000082c2c7c23 */ /* 0x000fe2000801082b */
[----:B------:R-:W4:Y:S01]  /*12f10*/  MUFU.EX2 R53, R53 ;  /* 0x0000003500357308 */ /* 0x000f220000000800 */
[----:B---3--:R-:W-:Y:S01]  /*12f20*/  F2FP.BF16.F32.PACK_AB R5, R39, R21 ;  /* 0x000000152705723e */ /* 0x008fe200000010ff */
[--C-:B------:R-:W-:Y:S01]  /*12f30*/  FFMA.FTZ R119, R48, UR8, -R27.reuse ;  /* 0x0000000830777c23 */ /* 0x100fe2000801081b */
[--C-:B------:R-:W-:Y:S01]  /*12f40*/  FFMA.FTZ R42, R42, UR8, -R27.reuse ;  /* 0x000000082a2a7c23 */ /* 0x100fe2000801081b */
[----:B------:R-:W-:Y:S01]  /*12f50*/  FFMA.FTZ R121, R46, UR8, -R27 ;  /* 0x000000082e797c23 */ /* 0x000fe2000801081b */
[--C-:B------:R-:W-:Y:S01]  /*12f60*/  FFMA.FTZ R40, R40, UR8, -R43.reuse ;  /* 0x0000000828287c23 */ /* 0x100fe2000801082b */
[--C-:B------:R-:W-:Y:S01]  /*12f70*/  FFMA.FTZ R37, R37, UR8, -R43.reuse ;  /* 0x0000000825257c23 */ /* 0x100fe2000801082b */
[----:B------:R-:W-:Y:S01]  /*12f80*/  FFMA.FTZ R32, R32, UR8, -R43 ;  /* 0x0000000820207c23 */ /* 0x000fe2000801082b */
[----:B------:R-:W3:Y:S01]  /*12f90*/  MUFU.EX2 R23, R23 ;  /* 0x0000001700177308 */ /* 0x000ee20000000800 */
[----:B------:R-:W-:-:S07]  /*12fa0*/  FFMA.FTZ R28, R28, UR8, -R27 ;  /* 0x000000081c1c7c23 */ /* 0x000fce000801081b */
[----:B------:R-:W5:Y:S01]  /*12fb0*/  MUFU.EX2 R0, R0 ;  /* 0x0000000000007308 */ /* 0x000f620000000800 */
        /* <DEDUP_REMOVED lines=8> */
[-C--:B---3--:R-:W-:Y:S01]  /*13040*/  FMUL.FTZ R98, R98, R23.reuse ;  /* 0x0000001762627220 */ /* 0x088fe20000410000 */
[-C--:B------:R-:W-:Y:S01]  /*13050*/  FMUL.FTZ R99, R99, R23.reuse ;  /* 0x0000001763637220 */ /* 0x080fe20000410000 */
[-C--:B------:R-:W-:Y:S01]  /*13060*/  FMUL.FTZ R94, R94, R23.reuse ;  /* 0x000000175e5e7220 */ /* 0x080fe20000410000 */
[-C--:B------:R-:W-:Y:S01]  /*13070*/  FMUL.FTZ R95, R95, R23.reuse ;  /* 0x000000175f5f7220 */ /* 0x080fe20000410000 */
[-C--:B------:R-:W-:Y:S01]  /*13080*/  FMUL.FTZ R70, R70, R23.reuse ;  /* 0x0000001746467220 */ /* 0x080fe20000410000 */
[-C--:B------:R-:W-:Y:S01]  /*13090*/  FMUL.FTZ R71, R71, R23.reuse ;  /* 0x0000001747477220 */ /* 0x080fe20000410000 */
[-C--:B------:R-:W-:Y:S01]  /*130a0*/  FMUL.FTZ R90, R90, R23.reuse ;  /* 0x000000175a5a7220 */ /* 0x080fe20000410000 */
[----:B------:R-:W-:Y:S01]  /*130b0*/  FMUL.FTZ R91, R91, R23 ;  /* 0x000000175b5b7220 */ /* 0x000fe20000410000 */
[----:B-----5:R-:W-:Y:S01]  /*130c0*/  F2FP.BF16.F32.PACK_AB R7, R0, R31 ;  /* 0x0000001f0007723e */ /* 0x020fe200000010ff */
[-C--:B------:R-:W-:Y:S01]  /*130d0*/  FMUL.FTZ R72, R72, R53.reuse ;  /* 0x0000003548487220 */ /* 0x080fe20000410000 */
[----:B------:R-:W-:Y:S01]  /*130e0*/  FMUL.FTZ R73, R73, R53 ;  /* 0x0000003549497220 */ /* 0x000fe20000410000 */
[-C--:B------:R-:W-:Y:S01]  /*130f0*/  FMUL.FTZ R74, R74, R23.reuse ;  /* 0x000000174a4a7220 */ /* 0x080fe20000410000 */
[----:B------:R-:W-:Y:S01]  /*13100*/  FMUL.FTZ R75, R75, R23 ;  /* 0x000000174b4b7220 */ /* 0x000fe20000410000 */
[-C--:B------:R-:W-:Y:S01]  /*13110*/  FMUL.FTZ R84, R84, R53.reuse ;  /* 0x0000003554547220 */ /* 0x080fe20000410000 */
[----:B------:R-:W-:Y:S01]  /*13120*/  FMUL.FTZ R85, R85, R53 ;  /* 0x0000003555557220 */ /* 0x000fe20000410000 */
[C---:B-1----:R-:W-:Y:S01]  /*13130*/  HMMA.16816.F32.BF16 R96, R4.reuse, R12, R96 ;  /* 0x0000000c0460723c */ /* 0x042fe20000041860 */
[-C--:B------:R-:W-:Y:S01]  /*13140*/  FMUL.FTZ R86, R86, R23.reuse ;  /* 0x0000001756567220 */ /* 0x080fe20000410000 */
[----:B------:R-:W-:Y:S01]  /*13150*/  FMUL.FTZ R87, R87, R23 ;  /* 0x0000001757577220 */ /* 0x000fe20000410000 */
[-C--:B------:R-:W-:Y:S01]  /*13160*/  FMUL.FTZ R76, R76, R53.reuse ;  /* 0x000000354c4c7220 */ /* 0x080fe20000410000 */
[----:B------:R-:W-:Y:S01]  /*13170*/  FMUL.FTZ R77, R77, R53 ;  /* 0x000000354d4d7220 */ /* 0x000fe20000410000 */
[-C--:B------:R-:W-:Y:S01]  /*13180*/  FMUL.FTZ R78, R78, R23.reuse ;  /* 0x000000174e4e7220 */ /* 0x080fe20000410000 */
[C---:B------:R-:W-:Y:S01]  /*13190*/  HMMA.16816.F32.BF16 R92, R4.reuse, R14, R92 ;  /* 0x0000000e045c723c */ /* 0x040fe2000004185c */
[----:B------:R-:W1:Y:S01]  /*131a0*/  LDSM.16.MT88.4 R12, [R165+0x6000] ;  /* 0x00600000a50c783b */ /* 0x000e620000004200 */
[----:B------:R-:W-:Y:S01]  /*131b0*/  FMUL.FTZ R79, R79, R23 ;  /* 0x000000174f4f7220 */ /* 0x000fe20000410000 */
[-C--:B------:R-:W-:Y:S01]  /*131c0*/  FMUL.FTZ R80, R80, R53.reuse ;  /* 0x0000003550507220 */ /* 0x080fe20000410000 */
[----:B------:R-:W-:Y:S01]  /*131d0*/  FMUL.FTZ R81, R81, R53 ;  /* 0x0000003551517220 */ /* 0x000fe20000410000 */
[-C--:B------:R-:W-:Y:S01]  /*131e0*/  FMUL.FTZ R82, R82, R23.reuse ;  /* 0x0000001752527220 */ /* 0x080fe20000410000 */
[C---:B--2---:R-:W-:Y:S01]  /*131f0*/  HMMA.16816.F32.BF16 R68, R4.reuse, R8, R68 ;  /* 0x000000080444723c */ /* 0x044fe20000041844 */
[----:B------:R-:W-:Y:S01]  /*13200*/  FMUL.FTZ R83, R83, R23 ;  /* 0x0000001753537220 */ /* 0x000fe20000410000 */
[----:B------:R-:W-:Y:S01]  /*13210*/  MUFU.EX2 R35, R35 ;  /* 0x0000002300237308 */ /* 0x000fe20000000800 */
[----:B------:R-:W-:Y:S01]  /*13220*/  FFMA.FTZ R118, R191, R53, R118 ;  /* 0x00000035bf767223 */ /* 0x000fe20000010076 */
[----:B------:R-:W-:Y:S01]  /*13230*/  FFMA.FTZ R53, R58, UR8, -R43 ;  /* 0x000000083a357c23 */ /* 0x000fe2000801082b */
[----:B------:R-:W-:Y:S01]  /*13240*/  FFMA.FTZ R192, R192, R23, R21 ;  /* 0x00000017c0c07223 */ /* 0x000fe20000010015 */
[----:B------:R-:W-:Y:S01]  /*13250*/  HMMA.16816.F32.BF16 R88, R4, R10, R88 ;  /* 0x0000000a0458723c */ /* 0x000fe20000041858 */
[----:B------:R-:W2:Y:S01]  /*13260*/  LDSM.16.MT88.4 R8, [R164+0x6000] ;  /* 0x00600000a408783b */ /* 0x000ea20000004200 */
[--C-:B------:R-:W-:Y:S01]  /*13270*/  FFMA.FTZ R58, R22, UR8, -R43.reuse ;  /* 0x00000008163a7c23 */ /* 0x100fe2000801082b */
[----:B------:R-:W-:Y:S01]  /*13280*/  FADD.FTZ R192, R39, R192 ;  /* 0x000000c027c07221 */ /* 0x000fe20000010000 */
[----:B------:R-:W3:Y:S01]  /*13290*/  MUFU.EX2 R34, R34 ;  /* 0x0000002200227308 */ /* 0x000ee20000000800 */
[----:B------:R-:W-:Y:S01]  /*132a0*/  LDSM.16.MT88.4 R20, [R168+0x9000] ;  /* 0x00900000a814783b */ /* 0x000fe20000004200 */
[----:B------:R-:W-:Y:S01]  /*132b0*/  FADD.FTZ R41, R41, R118 ;  /* 0x0000007629297221 */ /* 0x000fe20000010000 */
[----:B------:R-:W-:Y:S01]  /*132c0*/  FADD.FTZ R31, R31, R192 ;  /* 0x000000c01f1f7221 */ /* 0x000fe20000010000 */
[----:B------:R-:W-:-:S02]  /*132d0*/  FFMA.FTZ R191, R38, UR8, -R43 ;  /* 0x0000000826bf7c23 */ /* 0x000fc4000801082b */
[----:B------:R-:W-:Y:S02]  /*132e0*/  FADD.FTZ R30, R30, R41 ;  /* 0x000000291e1e7221 */ /* 0x000fe40000010000 */
[----:B------:R-:W-:Y:S02]  /*132f0*/  MUFU.EX2 R2, R2 ;  /* 0x0000000200027308 */ /* 0x000fe40000000800 */
[----:B------:R-:W-:-:S06]  /*13300*/  FADD.FTZ R30, R29, R30 ;  /* 0x0000001e1d1e7221 */ /* 0x000fcc0000010000 */
[----:B------:R-:W-:Y:S08]  /*13310*/  MUFU.EX2 R33, R33 ;  /* 0x0000002100217308 */ /* 0x000ff00000000800 */
[----:B------:R-:W-:Y:S01]  /*13320*/  MUFU.EX2 R45, R45 ;  /* 0x0000002d002d7308 */ /* 0x000fe20000000800 */
[C---:B-1----:R-:W-:Y:S06]  /*13330*/  HMMA.16816.F32.BF16 R72, R4.reuse, R12, R72 ;  /* 0x0000000c0448723c */ /* 0x042fec0000041848 */
[C---:B------:R-:W-:Y:S01]  /*13340*/  HMMA.16816.F32.BF16 R84, R4.reuse, R14, R84 ;  /* 0x0000000e0454723c */ /* 0x040fe20000041854 */
[----:B------:R-:W1:Y:S01]  /*13350*/  LDSM.16.MT88.4 R12, [R168+0x6800] ;  /* 0x00680000a80c783b */ /* 0x000e620000004200 */
[----:B------:R-:W4:Y:S04]  /*13360*/  MUFU.EX2 R54, R54 ;  /* 0x0000003600367308 */ /* 0x000f280000000800 */
[C---:B--2---:R-:W-:Y:S04]  /*13370*/  HMMA.16816.F32.BF16 R76, R4.reuse, R8, R76 ;  /* 0x00000008044c723c */ /* 0x044fe8000004184c */
[----:B------:R-:W-:Y:S02]  /*13380*/  MUFU.EX2 R47, R47 ;  /* 0x0000002f002f7308 */ /* 0x000fe40000000800 */
[----:B------:R-:W-:Y:S01]  /*13390*/  HMMA.16816.F32.BF16 R80, R4, R10, R80 ;  /* 0x0000000a0450723c */ /* 0x000fe20000041850 */
[----:B------:R-:W2:Y:S05]  /*133a0*/  LDSM.16.MT88.4 R8, [R165+0x6800] ;  /* 0x00680000a508783b */ /* 0x000eaa0000004200 */
[----:B------:R-:W5:Y:S01]  /*133b0*/  MUFU.EX2 R64, R64 ;  /* 0x0000004000407308 */ /* 0x000f620000000800 */
[----:B---3--:R-:W-:Y:S01]  /*133c0*/  F2FP.BF16.F32.PACK_AB R4, R34, R35 ;  /* 0x000000232204723e */ /* 0x008fe200000010ff */
[----:B------:R-:W-:Y:S01]  /*133d0*/  FADD.FTZ R35, R35, R30 ;  /* 0x0000001e23237221 */ /* 0x000fe20000010000 */
[----:B----4-:R-:W-:-:S02]  /*133e0*/  F2FP.BF16.F32.PACK_AB R5, R54, R45 ;  /* 0x0000002d3605723e */ /* 0x010fc400000010ff */
[----:B------:R-:W-:Y:S01]  /*133f0*/  F2FP.BF16.F32.PACK_AB R6, R33, R2 ;  /* 0x000000022106723e */ /* 0x000fe200000010ff */
[----:B------:R-:W-:Y:S02]  /*13400*/  FADD.FTZ R35, R34, R35 ;  /* 0x0000002322237221 */ /* 0x000fe40000010000 */
[----:B------:R-:W-:Y:S02]  /*13410*/  MUFU.EX2 R116, R116 ;  /* 0x0000007400747308 */ /* 0x000fe40000000800 */
[----:B------:R-:W-:-:S04]  /*13420*/  FADD.FTZ R2, R2, R35 ;  /* 0x0000002302027221 */ /* 0x000fc80000010000 */
[----:B------:R-:W-:Y:S02]  /*13430*/  FADD.FTZ R33, R33, R2 ;  /* 0x0000000221217221 */ /* 0x000fe40000010000 */
[----:B------:R-:W3:Y:S01]  /*13440*/  MUFU.EX2 R51, R51 ;  /* 0x0000003300337308 */ /* 0x000ee20000000800 */
[----:B-----5:R-:W-:-:S07]  /*13450*/  F2FP.BF16.F32.PACK_AB R7, R64, R47 ;  /* 0x0000002f4007723e */ /* 0x020fce00000010ff */
[C---:B------:R-:W-:Y:S01]  /*13460*/  HMMA.16816.F32.BF16 R68, R4.reuse, R16, R68 ;  /* 0x000000100444723c */ /* 0x040fe20000041844 */
[----:B------:R-:W-:Y:S05]  /*13470*/  MUFU.EX2 R49, R49 ;  /* 0x0000003100317308 */ /* 0x000fea0000000800 */
[C---:B------:R-:W-:Y:S01]  /*13480*/  HMMA.16816.F32.BF16 R88, R4.reuse, R18, R88 ;  /* 0x000000120458723c */ /* 0x040fe20000041858 */
[----:B------:R-:W4:Y:S02]  /*13490*/  LDSM.16.MT88.4 R16, [R164+0x6800] ;  /* 0x00680000a410783b */ /* 0x000f240000004200 */
[----:B------:R-:W-:Y:S03]  /*134a0*/  MUFU.EX2 R108, R108 ;  /* 0x0000006c006c7308 */ /* 0x000fe60000000800 */
[C---:B-1----:R-:W-:Y:S05]  /*134b0*/  HMMA.16816.F32.BF16 R96, R4.reuse, R12, R96 ;  /* 0x0000000c0460723c */ /* 0x042fea0000041860 */
[----:B------:R-:W-:Y:S01]  /*134c0*/  MUFU.EX2 R122, R122 ;  /* 0x0000007a007a7308 */ /* 0x000fe20000000800 */
[C---:B------:R-:W-:Y:S01]  /*134d0*/  HMMA.16816.F32.BF16 R92, R4.reuse, R14, R92 ;  /* 0x0000000e045c723c */ /* 0x040fe2000004185c */
[----:B------:R-:W1:Y:S05]  /*134e0*/  LDSM.16.MT88.4 R12, [R168+0x7000] ;  /* 0x00700000a80c783b */ /* 0x000e6a0000004200 */
[C---:B--2---:R-:W-:Y:S01]  /*134f0*/  HMMA.16816.F32.BF16 R72, R4.reuse, R8, R72 ;  /* 0x000000080448723c */ /* 0x044fe20000041848 */
[----:B------:R-:W2:Y:S05]  /*13500*/  MUFU.EX2 R55, R55 ;  /* 0x0000003700377308 */ /* 0x000eaa0000000800 */
[C---:B------:R-:W-:Y:S01]  /*13510*/  HMMA.16816.F32.BF16 R84, R4.reuse, R10, R84 ;  /* 0x0000000a0454723c */ /* 0x040fe20000041854 */
[----:B------:R-:W5:Y:S02]  /*13520*/  LDSM.16.MT88.4 R8, [R166+0x7000] ;  /* 0x00700000a608783b */ /* 0x000f640000004200 */
[----:B------:R-:W-:Y:S08]  /*13530*/  MUFU.EX2 R124, R124 ;  /* 0x0000007c007c7308 */ /* 0x000ff00000000800 */
[----:B------:R-:W1:Y:S01]  /*13540*/  MUFU.EX2 R57, R57 ;  /* 0x0000003900397308 */ /* 0x000e620000000800 */
[C---:B----4-:R-:W-:Y:S07]  /*13550*/  HMMA.16816.F32.BF16 R76, R4.reuse, R16, R76 ;  /* 0x00000010044c723c */ /* 0x050fee000004184c */
[----:B------:R-:W-:Y:S01]  /*13560*/  MUFU.EX2 R128, R128 ;  /* 0x0000008000807308 */ /* 0x000fe20000000800 */
[----:B------:R-:W-:Y:S01]  /*13570*/  HMMA.16816.F32.BF16 R80, R4, R18, R80 ;  /* 0x000000120450723c */ /* 0x000fe20000041850 */
[----:B------:R-:W4:Y:S06]  /*13580*/  LDSM.16.MT88.4 R16, [R165+0x7000] ;  /* 0x00700000a510783b */ /* 0x000f2c0000004200 */
[----:B------:R-:W4:Y:S01]  /*13590*/  MUFU.EX2 R59, R59 ;  /* 0x0000003b003b7308 */ /* 0x000f220000000800 */
[----:B---3--:R-:W-:Y:S01]  /*135a0*/  F2FP.BF16.F32.PACK_AB R4, R51, R116 ;  /* 0x000000743304723e */ /* 0x008fe200000010ff */
[----:B------:R-:W-:Y:S01]  /*135b0*/  FADD.FTZ R116, R116, R33 ;  /* 0x0000002174747221 */ /* 0x000fe20000010000 */
[----:B--2---:R-:W-:-:S02]  /*135c0*/  F2FP.BF16.F32.PACK_AB R5, R55, R122 ;  /* 0x0000007a3705723e */ /* 0x004fc400000010ff */
[----:B------:R-:W-:-:S03]  /*135d0*/  F2FP.BF16.F32.PACK_AB R6, R108, R49 ;  /* 0x000000316c06723e */ /* 0x000fc600000010ff */
[----:B------:R-:W-:Y:S01]  /*135e0*/  MUFU.EX2 R61, R61 ;  /* 0x0000003d003d7308 */ /* 0x000fe20000000800 */
[----:B-1----:R-:W-:Y:S01]  /*135f0*/  F2FP.BF16.F32.PACK_AB R7, R57, R124 ;  /* 0x0000007c3907723e */ /* 0x002fe200000010ff */
[----:B------:R-:W-:-:S06]  /*13600*/  FADD.FTZ R116, R51, R116 ;  /* 0x0000007433747221 */ /* 0x000fcc0000010000 */
[C---:B------:R-:W-:Y:S01]  /*13610*/  HMMA.16816.F32.BF16 R96, R4.reuse, R12, R96 ;  /* 0x0000000c0460723c */ /* 0x040fe20000041860 */
[----:B------:R-:W-:Y:S05]  /*13620*/  MUFU.EX2 R134, R134 ;  /* 0x0000008600867308 */ /* 0x000fea0000000800 */
        /* <DEDUP_REMOVED lines=8> */
[----:B------:R-:W-:Y:S05]  /*136b0*/  MUFU.EX2 R132, R132 ;  /* 0x0000008400847308 */ /* 0x000fea0000000800 */
[C---:B------:R-:W-:Y:S01]  /*136c0*/  HMMA.16816.F32.BF16 R84, R4.reuse, R18, R84 ;  /* 0x000000120454723c */ /* 0x040fe20000041854 */
[----:B------:R-:W4:Y:S02]  /*136d0*/  LDSM.16.MT88.4 R16, [R166+0x7800] ;  /* 0x00780000a610783b */ /* 0x000f240000004200 */
[----:B------:R-:W5:Y:S08]  /*136e0*/  MUFU.EX2 R63, R63 ;  /* 0x0000003f003f7308 */ /* 0x000f700000000800 */
[----:B------:R-:W-:Y:S01]  /*136f0*/  MUFU.EX2 R67, R67 ;  /* 0x0000004300437308 */ /* 0x000fe20000000800 */
[C---:B-1----:R-:W-:Y:S07]  /*13700*/  HMMA.16816.F32.BF16 R76, R4.reuse, R12, R76 ;  /* 0x0000000c044c723c */ /* 0x042fee000004184c */
[----:B------:R-:W1:Y:S01]  /*13710*/  MUFU.EX2 R114, R114 ;  /* 0x0000007200727308 */ /* 0x000e620000000800 */
[----:B------:R-:W-:Y:S01]  /*13720*/  HMMA.16816.F32.BF16 R80, R4, R14, R80 ;  /* 0x0000000e0450723c */ /* 0x000fe20000041850 */
[----:B------:R-:W1:Y:S06]  /*13730*/  LDSM.16.MT88.4 R12, [R165+0x7800] ;  /* 0x00780000a50c783b */ /* 0x000e6c0000004200 */
[----:B------:R-:W-:Y:S01]  /*13740*/  MUFU.EX2 R103, R103 ;  /* 0x0000006700677308 */ /* 0x000fe20000000800 */
[----:B------:R-:W-:-:S02]  /*13750*/  F2FP.BF16.F32.PACK_AB R4, R59, R128 ;  /* 0x000000803b04723e */ /* 0x000fc400000010ff */
[----:B--2---:R-:W-:Y:S02]  /*13760*/  F2FP.BF16.F32.PACK_AB R5, R65, R138 ;  /* 0x0000008a4105723e */ /* 0x004fe400000010ff */
[----:B------:R-:W-:-:S03]  /*13770*/  F2FP.BF16.F32.PACK_AB R6, R134, R61 ;  /* 0x0000003d8606723e */ /* 0x000fc600000010ff */
[----:B------:R-:W-:Y:S01]  /*13780*/  MUFU.EX2 R112, R112 ;  /* 0x0000007000707308 */ /* 0x000fe20000000800 */
[----:B-----5:R-:W-:-:S07]  /*13790*/  F2FP.BF16.F32.PACK_AB R7, R63, R132 ;  /* 0x000000843f07723e */ /* 0x020fce00000010ff */
[C---:B---3--:R-:W-:Y:S01]  /*137a0*/  HMMA.16816.F32.BF16 R96, R4.reuse, R8, R96 ;  /* 0x000000080460723c */ /* 0x048fe20000041860 */
[----:B------:R-:W-:Y:S05]  /*137b0*/  MUFU.EX2 R102, R102 ;  /* 0x0000006600667308 */ /* 0x000fea0000000800 */
[C---:B------:R-:W-:Y:S01]  /*137c0*/  HMMA.16816.F32.BF16 R92, R4.reuse, R10, R92 ;  /* 0x0000000a045c723c */ /* 0x040fe2000004185c */
[----:B------:R-:W2:Y:S02]  /*137d0*/  LDSM.16.MT88.4 R8, [R164+0x7800] ;  /* 0x00780000a408783b */ /* 0x000ea40000004200 */
[----:B------:R-:W3:Y:S03]  /*137e0*/  MUFU.EX2 R107, R107 ;  /* 0x0000006b006b7308 */ /* 0x000ee60000000800 */
[C---:B----4-:R-:W-:Y:S05]  /*137f0*/  HMMA.16816.F32.BF16 R68, R4.reuse, R16, R68 ;  /* 0x000000100444723c */ /* 0x050fea0000041844 */
[----:B------:R-:W-:Y:S01]  /*13800*/  MUFU.EX2 R66, R66 ;  /* 0x0000004200427308 */ /* 0x000fe20000000800 */
[C---:B------:R-:W-:Y:S01]  /*13810*/  HMMA.16816.F32.BF16 R88, R4.reuse, R18, R88 ;  /* 0x000000120458723c */ /* 0x040fe20000041858 */
[----:B------:R-:W-:Y:S05]  /*13820*/  LDSM.16.MT88.4 R16, [R168+0x8000] ;  /* 0x00800000a810783b */ /* 0x000fea0000004200 */
[C---:B-1----:R-:W-:Y:S01]  /*13830*/  HMMA.16816.F32.BF16 R72, R4.reuse, R12, R72 ;  /* 0x0000000c0448723c */ /* 0x042fe20000041848 */
[----:B------:R-:W1:Y:S05]  /*13840*/  MUFU.EX2 R105, R105 ;  /* 0x0000006900697308 */ /* 0x000e6a0000000800 */
        /* <DEDUP_REMOVED lines=8> */
[----:B------:R-:W-:Y:S01]  /*138d0*/  MUFU.EX2 R111, R111 ;  /* 0x0000006f006f7308 */ /* 0x000fe20000000800 */
[----:B------:R-:W-:-:S02]  /*138e0*/  F2FP.BF16.F32.PACK_AB R4, R114, R67 ;  /* 0x000000437204723e */ /* 0x000fc400000010ff */
[----:B---3--:R-:W-:Y:S02]  /*138f0*/  F2FP.BF16.F32.PACK_AB R5, R107, R102 ;  /* 0x000000666b05723e */ /* 0x008fe400000010ff */
[----:B------:R-:W-:-:S03]  /*13900*/  F2FP.BF16.F32.PACK_AB R6, R112, R103 ;  /* 0x000000677006723e */ /* 0x000fc600000010ff */
[----:B------:R-:W-:Y:S01]  /*13910*/  MUFU.EX2 R52, R52 ;  /* 0x0000003400347308 */ /* 0x000fe20000000800 */
[----:B-1----:R-:W-:-:S07]  /*13920*/  F2FP.BF16.F32.PACK_AB R7, R105, R66 ;  /* 0x000000426907723e */ /* 0x002fce00000010ff */
[C---:B----4-:R-:W-:Y:S01]  /*13930*/  HMMA.16816.F32.BF16 R68, R4.reuse, R12, R68 ;  /* 0x0000000c0444723c */ /* 0x050fe20000041844 */
[----:B------:R-:W1:Y:S05]  /*13940*/  MUFU.EX2 R115, R115 ;  /* 0x0000007300737308 */ /* 0x000e6a0000000800 */
[C---:B------:R-:W-:Y:S01]  /*13950*/  HMMA.16816.F32.BF16 R88, R4.reuse, R14, R88 ;  /* 0x0000000e0458723c */ /* 0x040fe20000041858 */
[----:B------:R-:W3:Y:S02]  /*13960*/  LDSM.16.MT88.4 R12, [R164+0x8000] ;  /* 0x00800000a40c783b */ /* 0x000ee40000004200 */
[----:B------:R-:W-:Y:S03]  /*13970*/  MUFU.EX2 R50, R50 ;  /* 0x0000003200327308 */ /* 0x000fe60000000800 */
[C---:B------:R-:W-:Y:S05]  /*13980*/  HMMA.16816.F32.BF16 R96, R4.reuse, R16, R96 ;  /* 0x000000100460723c */ /* 0x040fea0000041860 */
[----:B------:R-:W4:Y:S01]  /*13990*/  MUFU.EX2 R113, R113 ;  /* 0x0000007100717308 */ /* 0x000f220000000800 */
[C---:B------:R-:W-:Y:S01]  /*139a0*/  HMMA.16816.F32.BF16 R92, R4.reuse, R18, R92 ;  /* 0x00000012045c723c */ /* 0x040fe2000004185c */
[----:B------:R-:W-:Y:S05]  /*139b0*/  LDSM.16.MT88.4 R16, [R166+0x8800] ;  /* 0x00880000a610783b */ /* 0x000fea0000004200 */
[C---:B--2---:R-:W-:Y:S01]  /*139c0*/  HMMA.16816.F32.BF16 R72, R4.reuse, R8, R72 ;  /* 0x000000080448723c */ /* 0x044fe20000041848 */
[----:B------:R-:W-:Y:S05]  /*139d0*/  MUFU.EX2 R44, R44 ;  /* 0x0000002c002c7308 */ /* 0x000fea0000000800 */
[C---:B------:R-:W-:Y:S01]  /*139e0*/  HMMA.16816.F32.BF16 R84, R4.reuse, R10, R84 ;  /* 0x0000000a0454723c */ /* 0x040fe20000041854 */
[----:B------:R-:W2:Y:S02]  /*139f0*/  LDSM.16.MT88.4 R8, [R168+0x8800] ;  /* 0x00880000a808783b */ /* 0x000ea40000004200 */
[----:B------:R-:W2:Y:S08]  /*13a00*/  MUFU.EX2 R53, R53 ;  /* 0x0000003500357308 */ /* 0x000eb00000000800 */
[----:B------:R-:W-:Y:S01]  /*13a10*/  MUFU.EX2 R58, R58 ;  /* 0x0000003a003a7308 */ /* 0x000fe20000000800 */
[C---:B---3--:R-:W-:Y:S07]  /*13a20*/  HMMA.16816.F32.BF16 R76, R4.reuse, R12, R76 ;  /* 0x0000000c044c723c */ /* 0x048fee000004184c */
[----:B------:R-:W-:Y:S01]  /*13a30*/  MUFU.EX2 R117, R117 ;  /* 0x0000007500757308 */ /* 0x000fe20000000800 */
[----:B------:R-:W-:Y:S01]  /*13a40*/  HMMA.16816.F32.BF16 R80, R4, R14, R80 ;  /* 0x0000000e0450723c */ /* 0x000fe20000041850 */
[----:B------:R-:W3:Y:S06]  /*13a50*/  LDSM.16.MT88.4 R12, [R165+0x8800] ;  /* 0x00880000a50c783b */ /* 0x000eec0000004200 */
[----:B------:R-:W-:Y:S01]  /*13a60*/  MUFU.EX2 R56, R56 ;  /* 0x0000003800387308 */ /* 0x000fe20000000800 */
[----:B-----5:R-:W-:-:S02]  /*13a70*/  F2FP.BF16.F32.PACK_AB R4, R109, R60 ;  /* 0x0000003c6d04723e */ /* 0x020fc400000010ff */
[----:B-1----:R-:W-:Y:S02]  /*13a80*/  F2FP.BF16.F32.PACK_AB R5, R115, R52 ;  /* 0x000000347305723e */ /* 0x002fe400000010ff */
[----:B------:R-:W-:-:S03]  /*13a90*/  F2FP.BF16.F32.PACK_AB R6, R111, R62 ;  /* 0x0000003e6f06723e */ /* 0x000fc600000010ff */
[----:B------:R-:W1:Y:S01]  /*13aa0*/  MUFU.EX2 R119, R119 ;  /* 0x0000007700777308 */ /* 0x000e620000000800 */
[----:B----4-:R-:W-:-:S07]  /*13ab0*/  F2FP.BF16.F32.PACK_AB R7, R113, R50 ;  /* 0x000000327107723e */ /* 0x010fce00000010ff */
[C---:B--2---:R-:W-:Y:S01]  /*13ac0*/  HMMA.16816.F32.BF16 R96, R4.reuse, R8, R96 ;  /* 0x000000080460723c */ /* 0x044fe20000041860 */
[----:B------:R-:W-:Y:S05]  /*13ad0*/  MUFU.EX2 R42, R42 ;  /* 0x0000002a002a7308 */ /* 0x000fea0000000800 */
[C---:B------:R-:W-:Y:S01]  /*13ae0*/  HMMA.16816.F32.BF16 R92, R4.reuse, R10, R92 ;  /* 0x0000000a045c723c */ /* 0x040fe2000004185c */
[----:B------:R-:W2:Y:S02]  /*13af0*/  LDSM.16.MT88.4 R8, [R164+0x8800] ;  /* 0x00880000a408783b */ /* 0x000ea40000004200 */
[----:B------:R-:W4:Y:S03]  /*13b00*/  MUFU.EX2 R121, R121 ;  /* 0x0000007900797308 */ /* 0x000f260000000800 */
[C---:B------:R-:W-:Y:S05]  /*13b10*/  HMMA.16816.F32.BF16 R68, R4.reuse, R16, R68 ;  /* 0x000000100444723c */ /* 0x040fea0000041844 */
[----:B------:R-:W-:Y:S01]  /*13b20*/  MUFU.EX2 R40, R40 ;  /* 0x0000002800287308 */ /* 0x000fe20000000800 */
[C---:B------:R-:W-:Y:S01]  /*13b30*/  HMMA.16816.F32.BF16 R88, R4.reuse, R18, R88 ;  /* 0x000000120458723c */ /* 0x040fe20000041858 */
[----:B------:R-:W-:Y:S05]  /*13b40*/  LDSM.16.MT88.4 R16, [R164+0x9000] ;  /* 0x00900000a410783b */ /* 0x000fea0000004200 */
[C---:B---3--:R-:W-:Y:S01]  /*13b50*/  HMMA.16816.F32.BF16 R72, R4.reuse, R12, R72 ;  /* 0x0000000c0448723c */ /* 0x048fe20000041848 */
[----:B------:R-:W3:Y:S05]  /*13b60*/  MUFU.EX2 R37, R37 ;  /* 0x0000002500257308 */ /* 0x000eea0000000800 */
[C---:B------:R-:W-:Y:S01]  /*13b70*/  HMMA.16816.F32.BF16 R84, R4.reuse, R14, R84 ;  /* 0x0000000e0454723c */ /* 0x040fe20000041854 */
[----:B------:R-:W5:Y:S02]  /*13b80*/  LDSM.16.MT88.4 R12, [R166+0x9000] ;  /* 0x00900000a60c783b */ /* 0x000f640000004200 */
[----:B------:R-:W-:Y:S08]  /*13b90*/  MUFU.EX2 R191, R191 ;  /* 0x000000bf00bf7308 */ /* 0x000ff00000000800 */
[----:B------:R-:W-:Y:S01]  /*13ba0*/  MUFU.EX2 R2, R28 ;  /* 0x0000001c00027308 */ /* 0x000fe20000000800 */
        /* <DEDUP_REMOVED lines=8> */
[----:B-----5:R-:W-:Y:S01]  /*13c30*/  HMMA.16816.F32.BF16 R68, R4, R12, R68 ;  /* 0x0000000c0444723c */ /* 0x020fe20000041844 */
[----:B------:R-:W-:-:S04]  /*13c40*/  FADD.FTZ R22, R0, R31 ;  /* 0x0000001f00167221 */ /* 0x000fc80000010000 */
[----:B------:R-:W-:Y:S01]  /*13c50*/  FADD.FTZ R45, R45, R22 ;  /* 0x000000162d2d7221 */ /* 0x000fe20000010000 */
[----:B------:R-:W-:Y:S01]  /*13c60*/  HMMA.16816.F32.BF16 R88, R4, R14, R88 ;  /* 0x0000000e0458723c */ /* 0x000fe20000041858 */
[----:B------:R-:W1:Y:S02]  /*13c70*/  LDSM.16.MT88.4 R12, [R168+0x9800] ;  /* 0x00980000a80c783b */ /* 0x000e640000004200 */
[----:B------:R-:W-:-:S03]  /*13c80*/  FADD.FTZ R54, R54, R45 ;  /* 0x0000002d36367221 */ /* 0x000fc60000010000 */
[C---:B------:R-:W-:Y:S01]  /*13c90*/  HMMA.16816.F32.BF16 R96, R4.reuse, R20, R96 ;  /* 0x000000140460723c */ /* 0x040fe20000041860 */
[----:B------:R-:W-:Y:S01]  /*13ca0*/  FADD.FTZ R47, R47, R54 ;  /* 0x000000362f2f7221 */ /* 0x000fe20000010000 */
[----:B------:R-:W4:Y:S03]  /*13cb0*/  MUFU.EX2 R20, R32 ;  /* 0x0000002000147308 */ /* 0x000f260000000800 */
[----:B------:R-:W-:Y:S01]  /*13cc0*/  FADD.FTZ R47, R64, R47 ;  /* 0x0000002f402f7221 */ /* 0x000fe20000010000 */
[C---:B--2---:R-:W-:Y:S01]  /*13cd0*/  HMMA.16816.F32.BF16 R72, R4.reuse, R8, R72 ;  /* 0x000000080448723c */ /* 0x044fe20000041848 */
[--C-:B------:R-:W-:Y:S01]  /*13ce0*/  FFMA.FTZ R21, R3, UR8, -R27.reuse ;  /* 0x0000000803157c23 */ /* 0x100fe2000801081b */
[----:B------:R-:W-:Y:S01]  /*13cf0*/  FFMA.FTZ R3, R36, UR8, -R27 ;  /* 0x0000000824037c23 */ /* 0x000fe2000801081b */
[----:B------:R-:W-:Y:S02]  /*13d00*/  FADD.FTZ R122, R122, R47 ;  /* 0x0000002f7a7a7221 */ /* 0x000fe40000010000 */
[----:B------:R2:W-:Y:S01]  /*13d10*/  MUFU.EX2 R0, R21 ;  /* 0x0000001500007308 */ /* 0x0005e20000000800 */
[----:B------:R-:W-:Y:S01]  /*13d20*/  HMMA.16816.F32.BF16 R84, R4, R10, R84 ;  /* 0x0000000a0454723c */ /* 0x000fe20000041854 */
[----:B------:R-:W5:Y:S01]  /*13d30*/  LDSM.16.MT88.4 R8, [R166+0x9800] ;  /* 0x00980000a608783b */ /* 0x000f620000004200 */
[----:B------:R-:W-:-:S04]  /*13d40*/  FADD.FTZ R55, R55, R122 ;  /* 0x0000007a37377221 */ /* 0x000fc80000010000 */
[C---:B------:R-:W-:Y:S01]  /*13d50*/  HMMA.16816.F32.BF16 R76, R4.reuse, R16, R76 ;  /* 0x00000010044c723c */ /* 0x040fe2000004184c */
[----:B------:R-:W-:Y:S01]  /*13d60*/  FADD.FTZ R124, R124, R55 ;  /* 0x000000377c7c7221 */ /* 0x000fe20000010000 */
[----:B------:R-:W1:Y:S03]  /*13d70*/  MUFU.EX2 R3, R3 ;  /* 0x0000000300037308 */ /* 0x000e660000000800 */
[----:B------:R-:W-:Y:S01]  /*13d80*/  FADD.FTZ R57, R57, R124 ;  /* 0x0000007c39397221 */ /* 0x000fe20000010000 */
[----:B------:R-:W-:Y:S01]  /*13d90*/  HMMA.16816.F32.BF16 R80, R4, R18, R80 ;  /* 0x000000120450723c */ /* 0x000fe20000041850 */
[----:B------:R-:W-:Y:S02]  /*13da0*/  FADD.FTZ R17, R49, R116 ;  /* 0x0000007431117221 */ /* 0x000fe40000010000 */
[----:B------:R-:W-:Y:S01]  /*13db0*/  FADD.FTZ R138, R138, R57 ;  /* 0x000000398a8a7221 */ /* 0x000fe20000010000 */
[----:B--2---:R-:W-:Y:S01]  /*13dc0*/  FFMA.FTZ R21, R26, UR8, -R27 ;  /* 0x000000081a157c23 */ /* 0x004fe2000801081b */
[----:B------:R-:W-:-:S02]  /*13dd0*/  FADD.FTZ R17, R108, R17 ;  /* 0x000000116c117221 */ /* 0x000fc40000010000 */
[----:B------:R-:W-:Y:S01]  /*13de0*/  FADD.FTZ R65, R65, R138 ;  /* 0x0000008a41417221 */ /* 0x000fe20000010000 */
[----:B---3--:R-:W-:Y:S01]  /*13df0*/  F2FP.BF16.F32.PACK_AB R4, R37, R40 ;  /* 0x000000282504723e */ /* 0x008fe200000010ff */
[----:B------:R-:W-:Y:S01]  /*13e00*/  FADD.FTZ R22, R128, R17 ;  /* 0x0000001180167221 */ /* 0x000fe20000010000 */
[----:B------:R-:W2:Y:S01]  /*13e10*/  MUFU.EX2 R21, R21 ;  /* 0x0000001500157308 */ /* 0x000ea20000000800 */
[----:B------:R-:W-:Y:S01]  /*13e20*/  FADD.FTZ R132, R132, R65 ;  /* 0x0000004184847221 */ /* 0x000fe20000010000 */
[----:B----4-:R-:W-:Y:S01]  /*13e30*/  F2FP.BF16.F32.PACK_AB R6, R191, R20 ;  /* 0x00000014bf06723e */ /* 0x010fe200000010ff */
[----:B------:R-:W-:Y:S01]  /*13e40*/  FADD.FTZ R22, R59, R22 ;  /* 0x000000163b167221 */ /* 0x000fe20000010000 */
[----:B-1----:R-:W-:Y:S01]  /*13e50*/  F2FP.BF16.F32.PACK_AB R5, R3, R0 ;  /* 0x000000000305723e */ /* 0x002fe200000010ff */
[----:B------:R-:W-:Y:S01]  /*13e60*/  FADD.FTZ R63, R63, R132 ;  /* 0x000000843f3f7221 */ /* 0x000fe20000010000 */
[----:B------:R-:W1:Y:S01]  /*13e70*/  LDSM.16.MT88.4 R16, [R165+0x9800] ;  /* 0x00980000a510783b */ /* 0x000e620000004200 */
[----:B------:R-:W-:-:S02]  /*13e80*/  FADD.FTZ R61, R61, R22 ;  /* 0x000000163d3d7221 */ /* 0x000fc40000010000 */
[----:B------:R-:W-:Y:S02]  /*13e90*/  FADD.FTZ R102, R102, R63 ;  /* 0x0000003f66667221 */ /* 0x000fe40000010000 */
[----:B------:R-:W-:Y:S02]  /*13ea0*/  FADD.FTZ R134, R134, R61 ;  /* 0x0000003d86867221 */ /* 0x000fe40000010000 */
[----:B------:R-:W-:Y:S02]  /*13eb0*/  FADD.FTZ R107, R107, R102 ;  /* 0x000000666b6b7221 */ /* 0x000fe40000010000 */
[----:B------:R-:W-:Y:S01]  /*13ec0*/  FADD.FTZ R67, R67, R134 ;  /* 0x0000008643437221 */ /* 0x000fe20000010000 */
[----:B--2---:R-:W-:Y:S01]  /*13ed0*/  F2FP.BF16.F32.PACK_AB R7, R21, R2 ;  /* 0x000000021507723e */ /* 0x004fe200000010ff */
[----:B------:R-:W-:Y:S02]  /*13ee0*/  FADD.FTZ R66, R66, R107 ;  /* 0x0000006b42427221 */ /* 0x000fe40000010000 */
[----:B------:R-:W-:-:S02]  /*13ef0*/  FADD.FTZ R114, R114, R67 ;  /* 0x0000004372727221 */ /* 0x000fc40000010000 */
[----:B------:R-:W-:Y:S02]  /*13f00*/  FADD.FTZ R105, R105, R66 ;  /* 0x0000004269697221 */ /* 0x000fe40000010000 */
[----:B------:R-:W-:Y:S02]  /*13f10*/  HMMA.16816.F32.BF16 R96, R4, R12, R96 ;  /* 0x0000000c0460723c */ /* 0x000fe40000041860 */
[----:B------:R-:W-:-:S04]  /*13f20*/  FADD.FTZ R52, R52, R105 ;  /* 0x0000006934347221 */ /* 0x000fc80000010000 */
[----:B------:R-:W-:Y:S01]  /*13f30*/  HMMA.16816.F32.BF16 R92, R4, R14, R92 ;  /* 0x0000000e045c723c */ /* 0x000fe2000004185c */
[----:B------:R-:W2:Y:S01]  /*13f40*/  LDSM.16.MT88.4 R12, [R164+0x9800] ;  /* 0x00980000a40c783b */ /* 0x000ea20000004200 */
[----:B------:R-:W-:-:S04]  /*13f50*/  FADD.FTZ R115, R115, R52 ;  /* 0x0000003473737221 */ /* 0x000fc80000010000 */
[----:B-----5:R-:W-:Y:S01]  /*13f60*/  HMMA.16816.F32.BF16 R68, R4, R8, R68 ;  /* 0x000000080444723c */ /* 0x020fe20000041844 */
[----:B------:R-:W-:-:S04]  /*13f70*/  FADD.FTZ R50, R50, R115 ;  /* 0x0000007332327221 */ /* 0x000fc80000010000 */
[----:B------:R-:W-:Y:S01]  /*13f80*/  FADD.FTZ R113, R113, R50 ;  /* 0x0000003271717221 */ /* 0x000fe20000010000 */
[C---:B------:R-:W-:Y:S01]  /*13f90*/  HMMA.16816.F32.BF16 R88, R4.reuse, R10, R88 ;  /* 0x0000000a0458723c */ /* 0x040fe20000041858 */
[----:B------:R-:W-:Y:S02]  /*13fa0*/  FADD.FTZ R9, R103, R114 ;  /* 0x0000007267097221 */ /* 0x000fe40000010000 */
[----:B------:R-:W-:Y:S02]  /*13fb0*/  FADD.FTZ R56, R56, R113 ;  /* 0x0000007138387221 */ /* 0x000fe40000010000 */
[----:B------:R-:W-:Y:S01]  /*13fc0*/  FADD.FTZ R9, R112, R9 ;  /* 0x0000000970097221 */ /* 0x000fe20000010000 */
[----:B-1----:R-:W-:Y:S01]  /*13fd0*/  HMMA.16816.F32.BF16 R72, R4, R16, R72 ;  /* 0x000000100448723c */ /* 0x002fe20000041848 */
        /* <DEDUP_REMOVED lines=9> */
[----:B------:R-:W-:Y:S01]  /*14070*/  FADD.FTZ R3, R3, R0 ;  /* 0x0000000003037221 */ /* 0x000fe20000010000 */
[----:B------:R-:W-:Y:S01]  /*14080*/  MOV R0, R24 ;  /* 0x0000001800007202 */ /* 0x000fe20000000f00 */
[----:B------:R-:W-:Y:S02]  /*14090*/  FADD.FTZ R44, R44, R111 ;  /* 0x0000006f2c2c7221 */ /* 0x000fe40000010000 */
[----:B------:R-:W-:Y:S02]  /*140a0*/  FADD.FTZ R2, R2, R3 ;  /* 0x0000000302027221 */ /* 0x000fe40000010000 */
[----:B------:R-:W-:Y:S01]  /*140b0*/  FADD.FTZ R53, R53, R44 ;  /* 0x0000002c35357221 */ /* 0x000fe20000010000 */
[----:B--2---:R-:W-:Y:S01]  /*140c0*/  HMMA.16816.F32.BF16 R76, R4, R12, R76 ;  /* 0x0000000c044c723c */ /* 0x004fe2000004184c */
[----:B------:R-:W-:Y:S01]  /*140d0*/  FADD.FTZ R192, R21, R2 ;  /* 0x0000000215c07221 */ /* 0x000fe20000010000 */
[----:B------:R-:W-:Y:S01]  /*140e0*/  MOV R2, R25 ;  /* 0x0000001900027202 */ /* 0x000fe20000000f00 */
[----:B------:R-:W-:-:S03]  /*140f0*/  FADD.FTZ R58, R58, R53 ;  /* 0x000000353a3a7221 */ /* 0x000fc60000010000 */
[----:B------:R-:W-:Y:S01]  /*14100*/  HMMA.16816.F32.BF16 R80, R4, R14, R80 ;  /* 0x0000000e0450723c */ /* 0x000fe20000041850 */
[----:B------:R-:W-:-:S04]  /*14110*/  FADD.FTZ R117, R117, R58 ;  /* 0x0000003a75757221 */ /* 0x000fc80000010000 */
[----:B------:R-:W-:-:S04]  /*14120*/  FADD.FTZ R40, R40, R117 ;  /* 0x0000007528287221 */ /* 0x000fc80000010000 */
[----:B------:R-:W-:-:S04]  /*14130*/  FADD.FTZ R37, R37, R40 ;  /* 0x0000002825257221 */ /* 0x000fc80000010000 */
[----:B------:R-:W-:-:S04]  /*14140*/  FADD.FTZ R20, R20, R37 ;  /* 0x0000002514147221 */ /* 0x000fc80000010000 */
[----:B------:R-:W-:-:S07]  /*14150*/  FADD.FTZ R191, R191, R20 ;  /* 0x00000014bfbf7221 */ /* 0x000fce0000010000 */
.L_x_5685:
[----:B------:R-:W-:-:S13]  /*14160*/  ISETP.GE.AND P0, PT, R186, 0x1, PT ;  /* 0x00000001ba00780c */ /* 0x000fda0003f06270 */
[----:B------:R-:W-:Y:S05]  /*14170*/  @!P0 BRA `(.L_x_5693) ;  /* 0x0000003400848947 */ /* 0x000fea0003800000 */
[----:B------:R-:W-:Y:S01]  /*14180*/  ULDC UR5, c[0x0][0x250] ;  /* 0x0000940000057ab9 */ /* 0x000fe20000000800 */
[----:B------:R-:W-:Y:S01]  /*14190*/  IMAD.MOV.U32 R3, RZ, RZ, R0 ;  /* 0x000000ffff037224 */ /* 0x000fe200078e0000 */
[----:B------:R-:W-:Y:S01]  /*141a0*/  ULEA UR5, -UR5, URZ, 0x7 ;  /* 0x0000003f05057291 */ /* 0x000fe2000f8e393f */
[----:B------:R-:W-:-:S03]  /*141b0*/  IMAD.MOV.U32 R103, RZ, RZ, R2 ;  /* 0x000000ffff677224 */ /* 0x000fc600078e0002 */
[----:B------:R-:W-:Y:S02]  /*141c0*/  USHF.R.S32.HI UR4, URZ, 0x1f, UR5 ;  /* 0x0000001f3f047899 */ /* 0x000fe40008011405 */
[----:B------:R-:W-:Y:S01]  /*141d0*/  MOV R190, UR5 ;  /* 0x0000000500be7c02 */ /* 0x000fe20008000f00 */
[----:B------:R-:W-:-:S03]  /*141e0*/  ULDC UR5, c[0x0][0x2d0] ;  /* 0x0000b40000057ab9 */ /* 0x000fc60000000800 */
[----:B------:R-:W-:Y:S01]  /*141f0*/  MOV R189, UR4 ;  /* 0x0000000400bd7c02 */ /* 0x000fe20008000f00 */
[----:B------:R-:W-:-:S06]  /*14200*/  ULDC UR4, c[0x0][0x2ec] ;  /* 0x0000bb0000047ab9 */ /* 0x000fcc0000000800 */
.L_x_5697:
[----:B------:R-:W-:Y:S01]  /*14210*/  ISETP.GE.AND P0, PT, R100, UR5, PT ;  /* 0x0000000564007c0c */ /* 0x000fe2000bf06270 */
[----:B------:R-:W-:Y:S04]  /*14220*/  DEPBAR.LE SB0, 0x0 ;  /* 0x000080000000791a */ /* 0x000fe80000000000 */
[----:B------:R-:W-:Y:S01]  /*14230*/  BAR.SYNC.DEFER_BLOCKING 0x0 ;  /* 0x0000000000007b1d */ /* 0x000fe20000010000 */
[----:B------:R-:W-:Y:S01]  /*14240*/  ISETP.NE.AND P1, PT, R181, RZ, PT ;  /* 0x000000ffb500720c */ /* 0x000fe20003f25270 */
[----:B------:R-:W-:Y:S02]  /*14250*/  IMAD.MOV.U32 R30, RZ, RZ, R190 ;  /* 0x000000ffff1e7224 */ /* 0x000fe400078e00be */
[----:B------:R-:W-:Y:S04]  /*14260*/  IMAD.MOV.U32 R31, RZ, RZ, R189 ;  /* 0x000000ffff1f7224 */ /* 0x000fe800078e00bd */
        /* <DEDUP_REMOVED lines=10> */
[----:B------:R-:W4:Y:S02]  /*14310*/  I2F.RP R10, R2 ;  /* 0x00000002000a7306 */ /* 0x000f240000209400 */
[----:B------:R-:W-:Y:S02]  /*14320*/  ISETP.GE.AND P3, PT, R11, RZ, PT ;  /* 0x000000ff0b00720c */ /* 0x000fe40003f66270 */
[-C--:B------:R-:W-:Y:S06]  /*14330*/  LOP3.LUT R11, RZ, R0.reuse, RZ, 0x33, !PT ;  /* 0x00000000ff0b7212 */ /* 0x080fec00078e33ff */
        /* <DEDUP_REMOVED lines=24> */
[----:B------:R-:W-:Y:S01]  /*144c0*/  ISETP.NE.AND P1, PT, R0, RZ, PT ;  /* 0x000000ff0000720c */ /* 0x000fe20003f25270 */
[----:B------:R-:W4:Y:S08]  /*144d0*/  LDC.64 R6, c[0x0][0x250] ;  /* 0x00009400ff067b82 */ /* 0x000f300000000a00 */
        /* <DEDUP_REMOVED lines=14> */
[----:B------:R-:W5:Y:S02]  /*145c0*/  LDG.E R9, desc[UR6][R14.64] ;  /* 0x000000060e097981 */ /* 0x000f64000c1e1900 */
[-C--:B----4-:R-:W-:Y:S01]  /*145d0*/  IMAD.WIDE.U32 R30, R11, R6.reuse, RZ ;  /* 0x000000060b1e7225 */ /* 0x090fe200078e00ff */
[----:B------:R-:W-:Y:S05]  /*145e0*/  SHF.R.S32.HI R13, RZ, 0x1f, R11 ;  /* 0x0000001fff0d7819 */ /* 0x000fea000001140b */
[----:B------:R-:W-:Y:S04]  /*145f0*/  IMAD R0, R13, R6, RZ ;  /* 0x000000060d007224 */ /* 0x000fe800078e02ff */
[----:B------:R-:W-:Y:S04]  /*14600*/  IMAD R0, R11, R7, R0 ;  /* 0x000000070b007224 */ /* 0x000fe800078e0200 */
[----:B------:R-:W-:Y:S01]  /*14610*/  IMAD.IADD R31, R31, 0x1, R0 ;  /* 0x000000011f1f7824 */ /* 0x000fe200078e0200 */
[----:B-----5:R-:W-:Y:S04]  /*14620*/  IADD3 R9, -R9, R2, RZ ;  /* 0x0000000209097210 */ /* 0x020fe80007ffe1ff */
[----:B------:R-:W-:Y:S01]  /*14630*/  SHF.R.S32.HI R7, RZ, 0x1f, R9 ;  /* 0x0000001fff077819 */ /* 0x000fe20000011409 */
[-C--:B-1----:R-:W-:Y:S04]  /*14640*/  IMAD.WIDE.U32 R30, R9, R4.reuse, R30 ;  /* 0x00000004091e7225 */ /* 0x082fe800078e001e */
[----:B------:R-:W-:Y:S04]  /*14650*/  IMAD R0, R7, R4, RZ ;  /* 0x0000000407007224 */ /* 0x000fe800078e02ff */
[----:B------:R-:W-:Y:S05]  /*14660*/  IMAD R0, R9, R5, R0 ;  /* 0x0000000509007224 */ /* 0x000fea00078e0200 */
[----:B------:R-:W-:Y:S07]  /*14670*/  IADD3 R31, R31, R0, RZ ;  /* 0x000000001f1f7210 */ /* 0x000fee0007ffe0ff */
.L_x_5694:
[----:B------:R-:W-:Y:S01]  /*14680*/  LEA R196, P2, R30, R194, 0x1 ;  /* 0x000000c21ec47211 */ /* 0x000fe200078408ff */
[----:B------:R-:W-:Y:S01]  /*14690*/  @P0 STS.128 [R187+0x6000], RZ ;  /* 0x006000ffbb000388 */ /* 0x000fe20000000c00 */
[----:B------:R-:W-:Y:S01]  /*146a0*/  @!P0 IADD3 R23, P1, R176, R30, RZ ;  /* 0x0000001eb0178210 */ /* 0x000fe20007f3e0ff */
[----:B------:R-:W4:Y:S01]  /*146b0*/  @!P0 LDC.64 R24, c[0x0][0x250] ;  /* 0x00009400ff188b82 */ /* 0x000f220000000a00 */
[-CC-:B------:R-:W-:Y:S01]  /*146c0*/  LEA.HI.X R197, R30, R193.reuse, R31.reuse, 0x1, P2 ;  /* 0x000000c11ec57211 */ /* 0x180fe200010f0c1f */
[----:B--2---:R-:W-:Y:S04]  /*146d0*/  @!P0 IMAD.WIDE.U32 R34, R28, 0x30, R30 ;  /* 0x000000301c228825 */ /* 0x004fe800078e001e */
[----:B------:R-:W-:Y:S01]  /*146e0*/  @!P0 IMAD.X R0, R175, 0x1, R31, P1 ;  /* 0x00000001af008824 */ /* 0x000fe200008e061f */
[----:B------:R-:W-:Y:S01]  /*146f0*/  @!P0 LEA R32, P1, R23, R194, 0x1 ;  /* 0x000000c217208211 */ /* 0x000fe200078208ff */
[----:B------:R-:W-:Y:S01]  /*14700*/  @!PT LDS RZ, [RZ] ;  /* 0x00000000fffff984 */ /* 0x000fe20000000800 */
[----:B------:R-:W-:Y:S01]  /*14710*/  @!PT LDS RZ, [RZ] ;  /* 0x00000000fffff984 */ /* 0x000fe20000000800 */
[----:B------:R-:W-:Y:S01]  /*14720*/  @!PT LDS RZ, [RZ] ;  /* 0x00000000fffff984 */ /* 0x000fe20000000800 */
[----:B------:R-:W-:Y:S01]  /*14730*/  @!P0 LDGSTS.E.BYPASS.LTC128B.128 [R187+0x6000], desc[UR6][R196.64] ;  /* 0x06000000c4bb8fae */ /* 0x000fe2000b901d46 */
[----:B------:R-:W-:Y:S02]  /*14740*/  @!P0 IMAD R29, R29, 0x30, RZ ;  /* 0x000000301d1d8824 */ /* 0x000fe400078e02ff */
[----:B------:R-:W-:Y:S01]  /*14750*/  @!P0 LEA.HI.X R33, R23, R193, R0, 0x1, P1 ;  /* 0x000000c117218211 */ /* 0x000fe200008f0c00 */
[----:B------:R-:W-:Y:S01]  /*14760*/  @P0 STS.128 [R187+0x6800], RZ ;  /* 0x006800ffbb000388 */ /* 0x000fe20000000c00 */
[C---:B-1----:R-:W-:Y:S01]  /*14770*/  @!P0 LEA R0, P1, R20.reuse, R30, 0x5 ;  /* 0x0000001e14008211 */ /* 0x042fe200078228ff */
[----:B------:R-:W1:Y:S01]  /*14780*/  @!P0 LDC.64 R22, c[0x0][0x250] ;  /* 0x00009400ff168b82 */ /* 0x000e620000000a00 */
[----:B------:R-:W-:Y:S01]  /*14790*/  @!P0 IMAD.IADD R29, R29, 0x1, R35 ;  /* 0x000000011d1d8824 */ /* 0x000fe200078e0223 */
[----:B------:R-:W-:Y:S01]  /*147a0*/  @!PT LDS RZ, [RZ] ;  /* 0x00000000fffff984 */ /* 0x000fe20000000800 */
[----:B------:R-:W-:Y:S01]  /*147b0*/  @!PT LDS RZ, [RZ] ;  /* 0x00000000fffff984 */ /* 0x000fe20000000800 */
[----:B------:R-:W-:Y:S01]  /*147c0*/  @!PT LDS RZ, [RZ] ;  /* 0x00000000fffff984 */ /* 0x000fe20000000800 */
[----:B------:R2:W-:Y:S01]  /*147d0*/  @!P0 LDGSTS.E.BYPASS.LTC128B.128 [R187+0x6800], desc[UR6][R32.64] ;  /* 0x0680000020bb8fae */ /* 0x0005e2000b901d46 */
[----:B------:R-:W-:Y:S02]  /*147e0*/  @!P0 LEA.HI.X R2, R20, R31, R21, 0x5, P1 ;  /* 0x0000001f14028211 */ /* 0x000fe400008f2c15 */
[----:B------:R-:W-:Y:S01]  /*147f0*/  @!P0 LEA R36, P2, R0, R194, 0x1 ;  /* 0x000000c200248211 */ /* 0x000fe200078408ff */
[----:B------:R-:W-:Y:S01]  /*14800*/  @P0 STS.128 [R187+0x7000], RZ ;  /* 0x007000ffbb000388 */ /* 0x000fe20000000c00 */
[----:B---3--:R-:W-:Y:S01]  /*14810*/  @!P0 LEA R28, P1, R26, R30, 0x6 ;  /* 0x0000001e1a1c8211 */ /* 0x008fe200078230ff */
[----:B------:R-:W3:Y:S01]  /*14820*/  @!P0 LDC.64 R20, c[0x0][0x250] ;  /* 0x00009400ff148b82 */ /* 0x000ee20000000a00 */
[----:B------:R-:W-:Y:S02]  /*14830*/  @!P0 LEA.HI.X R37, R0, R193, R2, 0x1, P2 ;  /* 0x000000c100258211 */ /* 0x000fe400010f0c02 */
[-C--:B------:R-:W-:Y:S02]  /*14840*/  @!P0 LEA R38, P2, R34, R194.reuse, 0x1 ;  /* 0x000000c222268211 */ /* 0x080fe400078408ff */
[----:B------:R-:W-:Y:S01]  /*14850*/  @!P0 LEA.HI.X R27, R26, R31, R27, 0x6, P1 ;  /* 0x0000001f1a1b8211 */ /* 0x000fe200008f341b */
[----:B------:R-:W-:Y:S01]  /*14860*/  @!PT LDS RZ, [RZ] ;  /* 0x00000000fffff984 */ /* 0x000fe20000000800 */
[----:B------:R-:W-:Y:S01]  /*14870*/  @!PT LDS RZ, [RZ] ;  /* 0x00000000fffff984 */ /* 0x000fe20000000800 */
[----:B------:R-:W-:Y:S01]  /*14880*/  @!PT LDS RZ, [RZ] ;  /* 0x00000000fffff984 */ /* 0x000fe20000000800 */
[----:B------:R-:W-:Y:S01]  /*14890*/  @!P0 LDGSTS.E.BYPASS.LTC128B.128 [R187+0x7000], desc[UR6][R36.64] ;  /* 0x0700000024bb8fae */ /* 0x000fe2000b901d46 */
[-C--:B------:R-:W-:Y:S02]  /*148a0*/  @!P0 LEA.HI.X R39, R34, R193.reuse, R29, 0x1, P2 ;  /* 0x000000c122278211 */ /* 0x080fe400010f0c1d */
[CC--:B------:R-:W-:Y:S01]  /*148b0*/  @!P0 LEA R26, P1, R28.reuse, R194.reuse, 0x1 ;  /* 0x000000c21c1a8211 */ /* 0x0c0fe200078208ff */
[----:B------:R-:W-:Y:S03]  /*148c0*/  @P0 STS.128 [R187+0x7800], RZ ;  /* 0x007800ffbb000388 */ /* 0x000fe60000000c00 */
[-C--:B------:R-:W-:Y:S01]  /*148d0*/  @!P0 LEA.HI.X R27, R28, R193.reuse, R27, 0x1, P1 ;  /* 0x000000c11c1b8211 */ /* 0x080fe200008f0c1b */
        /* <DEDUP_REMOVED lines=9> */
[----:B---3--:R-:W-:Y:S02]  /*14970*/  @!P0 IMAD R21, R21, 0x70, RZ ;  /* 0x0000007015158824 */ /* 0x008fe400078e02ff */
[--C-:B----4-:R-:W-:Y:S01]  /*14980*/  @!P0 IMAD.WIDE.U32 R28, R24, 0x50, R30.reuse ;  /* 0x00000050181c8825 */ /* 0x110fe200078e001e */
[----:B------:R-:W-:Y:S03]  /*14990*/  @P0 STS.128 [R187+0x8800], RZ ;  /* 0x008800ffbb000388 */ /* 0x000fe60000000c00 */
[----:B------:R-:W-:Y:S02]  /*149a0*/  @!P0 IMAD R25, R25, 0x50, RZ ;  /* 0x0000005019198824 */ /* 0x000fe400078e02ff */
[----:B-1----:R-:W-:Y:S02]  /*149b0*/  @!P0 IMAD R23, R23, 0x60, RZ ;  /* 0x0000006017178824 */ /* 0x002fe400078e02ff */
[----:B--2---:R-:W-:Y:S01]  /*149c0*/  @!P0 IMAD.WIDE.U32 R32, R22, 0x60, R30 ;  /* 0x0000006016208825 */ /* 0x004fe200078e001e */
[-C--:B------:R-:W-:Y:S03]  /*149d0*/  @!P0 LEA R22, P3, R28, R194.reuse, 0x1 ;  /* 0x000000c21c168211 */ /* 0x080fe600078608ff */
[----:B------:R-:W-:Y:S01]  /*149e0*/  @!P0 IMAD.IADD R25, R25, 0x1, R29 ;  /* 0x0000000119198824 */ /* 0x000fe200078e021d */
[-C--:B------:R-:W-:Y:S01]  /*149f0*/  @!P0 LEA R24, P2, R32, R194.reuse, 0x1 ;  /* 0x000000c220188211 */ /* 0x080fe200078408ff */
[----:B------:R-:W-:Y:S02]  /*14a00*/  @!P0 IMAD.IADD R0, R23, 0x1, R33 ;  /* 0x0000000117008824 */ /* 0x000fe400078e0221 */
[----:B------:R-:W-:Y:S01]  /*14a10*/  @!P0 IMAD.WIDE.U32 R30, R20, 0x70, R30 ;  /* 0x00000070141e8825 */ /* 0x000fe200078e001e */
[-C--:B------:R-:W-:Y:S02]  /*14a20*/  @!P0 LEA.HI.X R23, R28, R193.reuse, R25, 0x1, P3 ;  /* 0x000000c11c178211 */ /* 0x080fe400018f0c19 */
[-C--:B------:R-:W-:Y:S01]  /*14a30*/  @!P0 LEA.HI.X R25, R32, R193.reuse, R0, 0x1, P2 ;  /* 0x000000c120198211 */ /* 0x080fe200010f0c00 */
[----:B------:R-:W-:Y:S01]  /*14a40*/  @!P0 IMAD.IADD R21, R21, 0x1, R31 ;  /* 0x0000000115158824 */ /* 0x000fe200078e021f */
        /* <DEDUP_REMOVED lines=8> */
[----:B------:R-:W-:Y:S01]  /*14ad0*/  ISETP.GE.AND P1, PT, R186, 0x2, PT ;  /* 0x00000002ba00780c */ /* 0x000fe20003f26270 */
[----:B------:R-:W-:Y:S02]  /*14ae0*/  IMAD.MOV.U32 R193, RZ, RZ, R197 ;  /* 0x000000ffffc17224 */ /* 0x000fe400078e00c5 */
        /* <DEDUP_REMOVED lines=12> */
[----:B------:R-:W1:Y:S04]  /*14bb0*/  LDSM.16.M88.4 R116, [R173+0x3000] ;  /* 0x00300000ad74783b */ /* 0x000e680000000200 */
[----:B------:R-:W4:Y:S04]  /*14bc0*/  LDSM.16.M88.4 R120, [R173+0x3800] ;  /* 0x00380000ad78783b */ /* 0x000f280000000200 */
[----:B------:R-:W0:Y:S04]  /*14bd0*/  LDGDEPBAR ;  /* 0x00000000000079af */ /* 0x000e280000000000 */
[----:B------:R-:W5:Y:S04]  /*14be0*/  LDSM.16.M88.4 R124, [R173+0x4000] ;  /* 0x00400000ad7c783b */ /* 0x000f680000000200 */
[----:B------:R-:W5:Y:S04]  /*14bf0*/  LDSM.16.M88.4 R128, [R173+0x4800] ;  /* 0x00480000ad80783b */ /* 0x000f680000000200 */
[----:B------:R-:W5:Y:S04]  /*14c00*/  LDSM.16.M88.4 R132, [R173+0x5000] ;  /* 0x00500000ad84783b */ /* 0x000f680000000200 */
[----:B------:R-:W5:Y:S04]  /*14c10*/  LDSM.16.M88.4 R136, [R173+0x5800] ;  /* 0x00580000ad88783b */ /* 0x000f680000000200 */
        /* <DEDUP_REMOVED lines=10> */
[C---:B-1----:R-:W-:Y:S06]  /*14cc0*/  HMMA.16816.F32.BF16 R20, R104.reuse, R116, RZ ;  /* 0x000000746814723c */ /* 0x042fec00000418ff */
[C---:B------:R-:W-:Y:S01]  /*14cd0*/  HMMA.16816.F32.BF16 R24, R104.reuse, R118, RZ ;  /* 0x000000766818723c */ /* 0x040fe200000418ff */
[----:B------:R-:W-:Y:S05]  /*14ce0*/  LDSM.16.M88.4 R116, [R167+0x5000] ;  /* 0x00500000a774783b */ /* 0x000fea0000000200 */
[C---:B----4-:R-:W-:Y:S06]  /*14cf0*/  HMMA.16816.F32.BF16 R28, R104.reuse, R120, RZ ;  /* 0x00000078681c723c */ /* 0x050fec00000418ff */
[C---:B------:R-:W-:Y:S01]  /*14d00*/  HMMA.16816.F32.BF16 R32, R104.reuse, R122, RZ ;  /* 0x0000007a6820723c */ /* 0x040fe200000418ff */
[----:B------:R-:W-:Y:S05]  /*14d10*/  LDSM.16.M88.4 R120, [R167+0x5800] ;  /* 0x00580000a778783b */ /* 0x000fea0000000200 */
[C---:B-----5:R-:W-:Y:S06]  /*14d20*/  HMMA.16816.F32.BF16 R36, R104.reuse, R124, RZ ;  /* 0x0000007c6824723c */ /* 0x060fec00000418ff */
        /* <DEDUP_REMOVED lines=79> */
[----:B------:R-:W1:Y:S01]  /*15220*/  LDC R0, c[0x0][0x248] ;  /* 0x00009200ff007b82 */ /* 0x000e620000000800 */
[----:B------:R-:W-:Y:S07]  /*15230*/  ISETP.NE.AND P4, PT, R181, RZ, PT ;  /* 0x000000ffb500720c */ /* 0x000fee0003f85270 */
[----:B------:R-:W2:Y:S08]  /*15240*/  @!P0 LDC R108, c[0x0][0x24c] ;  /* 0x00009300ff6c8b82 */ /* 0x000eb00000000800 */
[----:B------:R-:W3:Y:S01]  /*15250*/  @!P0 LDC R106, c[0x0][0x24c] ;  /* 0x00009300ff6a8b82 */ /* 0x000ee20000000800 */
[----:B-1----:R-:W-:Y:S05]  /*15260*/  IMAD.U32 R110, R0, -0x80, RZ ;  /* 0xffffff80006e7824 */ /* 0x002fea00078e00ff */
        /* <DEDUP_REMOVED lines=9> */
[----:B------:R-:W1:Y:S02]  /*15300*/  I2F.RP R107, R102 ;  /* 0x00000066006b7306 */ /* 0x000e640000209400 */
[----:B------:R-:W-:Y:S08]  /*15310*/  ISETP.GE.AND P3, PT, R113, RZ, PT ;  /* 0x000000ff7100720c */ /* 0x000ff00003f66270 */
        /* <DEDUP_REMOVED lines=26> */
[----:B------:R-:W1:Y:S07]  /*154c0*/  LDC R102, c[0x0][0x24c] ;  /* 0x00009300ff667b82 */ /* 0x000e6e0000000800 */
        /* <DEDUP_REMOVED lines=26> */
.L_x_5696:
[----:B------:R1:W-:Y:S01]  /*15670*/  @P0 STS.128 [R187+0x2000], RZ ;  /* 0x002000ffbb000388 */ /* 0x0003e20000000c00 */
[----:B------:R-:W-:Y:S01]  /*15680*/  LEA R120, P2, R110, R184, 0x1 ;  /* 0x000000b86e787211 */ /* 0x000fe200078408ff */
[----:B------:R-:W4:Y:S01]  /*15690*/  @!P0 LDC R104, c[0x0][0x24c] ;  /* 0x00009300ff688b82 */ /* 0x000f220000000800 */
[-C--:B------:R-:W-:Y:S01]  /*156a0*/  @!P0 IADD3 R105, P1, R178, R110.reuse, RZ ;  /* 0x0000006eb2698210 */ /* 0x080fe20007f3e0ff */
[----:B------:R-:W-:Y:S01]  /*156b0*/  @!P0 IMAD.MOV.U32 R116, RZ, RZ, R110 ;  /* 0x000000ffff748224 */ /* 0x000fe200078e006e */
[--C-:B------:R-:W-:Y:S01]  /*156c0*/  LEA.HI.X R121, R110, R185, R107.reuse, 0x1, P2 ;  /* 0x000000b96e797211 */ /* 0x100fe200010f0c6b */
[--C-:B------:R-:W-:Y:S01]  /*156d0*/  @!P0 IMAD.MOV.U32 R117, RZ, RZ, R107.reuse ;  /* 0x000000ffff758224 */ /* 0x100fe200078e006b */
[C---:B------:R-:W-:Y:S01]  /*156e0*/  @!P0 LEA R109, P2, R0.reuse, R110, 0x5 ;  /* 0x0000006e006d8211 */ /* 0x040fe200078428ff */
        /* <DEDUP_REMOVED lines=80> */
.L_x_5695:
[----:B------:R-:W-:Y:S01]  /*15bf0*/  FMNMX.FTZ R0, R4, R103, !PT ;  /* 0x0000006704007209 */ /* 0x000fe20007810000 */
[----:B------:R-:W-:Y:S01]  /*15c00*/  LDSM.16.MT88.4 R112, [R165+0x6000] ;  /* 0x00600000a570783b */ /* 0x000fe20000004200 */
        /* <DEDUP_REMOVED lines=71> */
[C---:B------:R-:W-:Y:S02]  /*16080*/  FADD.FTZ R3, -R0.reuse, R3 ;  /* 0x0000000300037221 */ /* 0x040fe40000010100 */
[----:B------:R-:W-:Y:S01]  /*16090*/  LDSM.16.MT88.4 R108, [R166+0x6000] ;  /* 0x00600000a66c783b */ /* 0x000fe20000004200 */
[----:B------:R-:W-:Y:S01]  /*160a0*/  FMUL.FTZ R116, R0, UR4 ;  /* 0x0000000400747c20 */ /* 0x000fe20008410000 */
[C---:B------:R-:W-:Y:S01]  /*160b0*/  FSETP.NEU.FTZ.AND P0, PT, R2.reuse, -INF , PT ;  /* 0xff8000000200780b */ /* 0x040fe20003f1d000 */
[----:B------:R-:W-:Y:S01]  /*160c0*/  FMUL.FTZ R104, R3, UR4 ;  /* 0x0000000403687c20 */ /* 0x000fe20008410000 */
[C---:B------:R-:W-:Y:S01]  /*160d0*/  FMUL.FTZ R117, R2.reuse, UR4 ;  /* 0x0000000402757c20 */ /* 0x040fe20008410000 */
[----:B------:R-:W-:Y:S02]  /*160e0*/  FADD.FTZ R102, -R2, R103 ;  /* 0x0000006702667221 */ /* 0x000fe40000010100 */
[----:B------:R1:W2:Y:S02]  /*160f0*/  MUFU.EX2 R3, R104 ;  /* 0x0000006800037308 */ /* 0x0002a40000000800 */
[----:B------:R-:W-:Y:S01]  /*16100*/  FSEL R117, R117, RZ, P0 ;  /* 0x000000ff75757208 */ /* 0x000fe20000000000 */
[----:B------:R-:W-:Y:S01]  /*16110*/  FMUL.FTZ R103, R102, UR4 ;  /* 0x0000000466677c20 */ /* 0x000fe20008410000 */
[----:B------:R-:W-:Y:S03]  /*16120*/  FSETP.NEU.FTZ.AND P0, PT, R0, -INF , PT ;  /* 0xff8000000000780b */ /* 0x000fe60003f1d000 */
[--C-:B------:R-:W-:Y:S03]  /*16130*/  FFMA.FTZ R135, R40, UR4, -R117.reuse ;  /* 0x0000000428877c23 */ /* 0x100fe60008010875 */
[----:B------:R-:W3:Y:S01]  /*16140*/  MUFU.EX2 R102, R103 ;  /* 0x0000006700667308 */ /* 0x000ee20000000800 */
        /* <DEDUP_REMOVED lines=8> */
[----:B-1----:R-:W1:Y:S01]  /*161d0*/  LDSM.16.MT88.4 R104, [R168+0x6000] ;  /* 0x00600000a868783b */ /* 0x002e620000004200 */
[--C-:B------:R-:W-:Y:S01]  /*161e0*/  FFMA.FTZ R137, R42, UR4, -R116.reuse ;  /* 0x000000042a897c23 */ /* 0x100fe20008010874 */
[--C-:B------:R-:W-:Y:S01]  /*161f0*/  FFMA.FTZ R138, R43, UR4, -R116.reuse ;  /* 0x000000042b8a7c23 */ /* 0x100fe20008010874 */
[--C-:B------:R-:W-:Y:S01]  /*16200*/  FFMA.FTZ R141, R46, UR4, -R116.reuse ;  /* 0x000000042e8d7c23 */ /* 0x100fe20008010874 */
[--C-:B------:R-:W-:Y:S01]  /*16210*/  FFMA.FTZ R142, R47, UR4, -R116.reuse ;  /* 0x000000042f8e7c23 */ /* 0x100fe20008010874 */
[--C-:B------:R-:W-:Y:S01]  /*16220*/  FFMA.FTZ R121, R14, UR4, -R116.reuse ;  /* 0x000000040e797c23 */ /* 0x100fe20008010874 */
[----:B--2---:R-:W-:Y:S03]  /*16230*/  FMUL.FTZ R14, R3, R94 ;  /* 0x0000005e030e7220 */ /* 0x004fe60000410000 */
[----:B------:R-:W-:Y:S01]  /*16240*/  MUFU.EX2 R133, R133 ;  /* 0x0000008500857308 */ /* 0x000fe20000000800 */
[----:B------:R-:W-:Y:S01]  /*16250*/  LDSM.16.MT88.4 R40, [R166+0x8000] ;  /* 0x00800000a628783b */ /* 0x000fe20000004200 */
[C---:B---3--:R-:W-:Y:S01]  /*16260*/  FMUL.FTZ R12, R102.reuse, R92 ;  /* 0x0000005c660c7220 */ /* 0x048fe20000410000 */
[--C-:B------:R-:W-:Y:S01]  /*16270*/  FFMA.FTZ R118, R15, UR4, -R116.reuse ;  /* 0x000000040f767c23 */ /* 0x100fe20008010874 */
[C---:B------:R-:W-:Y:S01]  /*16280*/  FMUL.FTZ R15, R3.reuse, R95 ;  /* 0x0000005f030f7220 */ /* 0x040fe20000410000 */
[C---:B------:R-:W-:Y:S01]  /*16290*/  FMUL.FTZ R68, R102.reuse, R68 ;  /* 0x0000004466447220 */ /* 0x040fe20000410000 */
[----:B------:R-:W-:Y:S01]  /*162a0*/  FMUL.FTZ R69, R102, R69 ;  /* 0x0000004566457220 */ /* 0x000fe20000410000 */
[C---:B------:R-:W-:Y:S03]  /*162b0*/  FMUL.FTZ R70, R3.reuse, R70 ;  /* 0x0000004603467220 */ /* 0x040fe60000410000 */
[----:B------:R-:W2:Y:S01]  /*162c0*/  MUFU.EX2 R129, R129 ;  /* 0x0000008100817308 */ /* 0x000ea20000000800 */
[----:B------:R-:W-:Y:S01]  /*162d0*/  LDSM.16.MT88.4 R44, [R165+0x8800] ;  /* 0x00880000a52c783b */ /* 0x000fe20000004200 */
[C---:B------:R-:W-:Y:S01]  /*162e0*/  FMUL.FTZ R71, R3.reuse, R71 ;  /* 0x0000004703477220 */ /* 0x040fe20000410000 */
[--C-:B------:R-:W-:Y:S01]  /*162f0*/  FFMA.FTZ R5, R16, UR4, -R117.reuse ;  /* 0x0000000410057c23 */ /* 0x100fe20008010875 */
[----:B------:R-:W-:Y:S01]  /*16300*/  FMUL.FTZ R16, R102, R88 ;  /* 0x0000005866107220 */ /* 0x000fe20000410000 */
[--C-:B------:R-:W-:Y:S01]  /*16310*/  FFMA.FTZ R125, R18, UR4, -R116.reuse ;  /* 0x00000004127d7c23 */ /* 0x100fe20008010874 */
[----:B------:R-:W-:Y:S01]  /*16320*/  FMUL.FTZ R18, R3, R90 ;  /* 0x0000005a03127220 */ /* 0x000fe20000410000 */
[--C-:B------:R-:W-:Y:S03]  /*16330*/  FFMA.FTZ R128, R19, UR4, -R116.reuse ;  /* 0x0000000413807c23 */ /* 0x100fe60008010874 */
[----:B------:R-:W-:Y:S01]  /*16340*/  MUFU.EX2 R120, R120 ;  /* 0x0000007800787308 */ /* 0x000fe20000000800 */
[C---:B------:R-:W-:Y:S01]  /*16350*/  FMUL.FTZ R19, R3.reuse, R91 ;  /* 0x0000005b03137220 */ /* 0x040fe20000410000 */
        /* <DEDUP_REMOVED lines=9> */
[C---:B------:R-:W-:Y:S01]  /*163f0*/  FMUL.FTZ R80, R102.reuse, R80 ;  /* 0x0000005066507220 */ /* 0x040fe20000410000 */
[----:B------:R-:W-:Y:S01]  /*16400*/  FMUL.FTZ R81, R102, R81 ;  /* 0x0000005166517220 */ /* 0x000fe20000410000 */
[C---:B------:R-:W-:Y:S01]  /*16410*/  FMUL.FTZ R82, R3.reuse, R82 ;  /* 0x0000005203527220 */ /* 0x040fe20000410000 */
        /* <DEDUP_REMOVED lines=8> */
[C---:B------:R-:W-:Y:S01]  /*164a0*/  FMUL.FTZ R8, R102.reuse, R96 ;  /* 0x0000006066087220 */ /* 0x040fe20000410000 */
[----:B--2---:R-:W-:Y:S03]  /*164b0*/  F2FP.BF16.F32.PACK_AB R96, R129, R133 ;  /* 0x000000858160723e */ /* 0x004fe600000010ff */
[----:B------:R-:W-:Y:S01]  /*164c0*/  MUFU.EX2 R130, R130 ;  /* 0x0000008200827308 */ /* 0x000fe20000000800 */
[C---:B------:R-:W-:Y:S01]  /*164d0*/  FMUL.FTZ R9, R102.reuse, R97 ;  /* 0x0000006166097220 */ /* 0x040fe20000410000 */
[C---:B------:R-:W-:Y:S01]  /*164e0*/  FMUL.FTZ R10, R3.reuse, R98 ;  /* 0x00000062030a7220 */ /* 0x040fe20000410000 */
[----:B------:R-:W-:Y:S01]  /*164f0*/  FMUL.FTZ R11, R3, R99 ;  /* 0x00000063030b7220 */ /* 0x000fe20000410000 */
[--C-:B------:R-:W-:Y:S01]  /*16500*/  FFMA.FTZ R7, R13, UR4, -R117.reuse ;  /* 0x000000040d077c23 */ /* 0x100fe20008010875 */
[C---:B------:R-:W-:Y:S01]  /*16510*/  FMUL.FTZ R13, R102.reuse, R93 ;  /* 0x0000005d660d7220 */ /* 0x040fe20000410000 */
[--C-:B------:R-:W-:Y:S01]  /*16520*/  FFMA.FTZ R6, R17, UR4, -R117.reuse ;  /* 0x0000000411067c23 */ /* 0x100fe20008010875 */
[----:B------:R-:W2:Y:S03]  /*16530*/  LDSM.16.MT88.4 R92, [R164+0x6000] ;  /* 0x00600000a45c783b */ /* 0x000ea60000004200 */
[----:B------:R-:W3:Y:S01]  /*16540*/  MUFU.EX2 R124, R124 ;  /* 0x0000007c007c7308 */ /* 0x000ee20000000800 */
[----:B------:R-:W-:Y:S01]  /*16550*/  FMUL.FTZ R17, R102, R89 ;  /* 0x0000005966117220 */ /* 0x000fe20000410000 */
[--C-:B------:R-:W-:Y:S01]  /*16560*/  FFMA.FTZ R127, R20, UR4, -R117.reuse ;  /* 0x00000004147f7c23 */ /* 0x100fe20008010875 */
[----:B------:R-:W-:Y:S01]  /*16570*/  FMUL.FTZ R20, R102, R84 ;  /* 0x0000005466147220 */ /* 0x000fe20000410000 */
[--C-:B------:R-:W-:Y:S01]  /*16580*/  FFMA.FTZ R132, R22, UR4, -R116.reuse ;  /* 0x0000000416847c23 */ /* 0x100fe20008010874 */
[----:B------:R-:W-:Y:S01]  /*16590*/  FMUL.FTZ R22, R3, R86 ;  /* 0x0000005603167220 */ /* 0x000fe20000410000 */
[--C-:B------:R-:W-:Y:S01]  /*165a0*/  FFMA.FTZ R131, R23, UR4, -R116.reuse ;  /* 0x0000000417837c23 */ /* 0x100fe20008010874 */
[----:B------:R-:W4:Y:S03]  /*165b0*/  LDSM.16.MT88.4 R88, [R168+0x6800] ;  /* 0x00680000a858783b */ /* 0x000f260000004200 */
[----:B------:R-:W-:Y:S01]  /*165c0*/  MUFU.EX2 R126, R126 ;  /* 0x0000007e007e7308 */ /* 0x000fe20000000800 */
[----:B------:R-:W-:Y:S01]  /*165d0*/  FMUL.FTZ R23, R3, R87 ;  /* 0x0000005703177220 */ /* 0x000fe20000410000 */
[--C-:B------:R-:W-:Y:S01]  /*165e0*/  FFMA.FTZ R134, R27, UR4, -R116.reuse ;  /* 0x000000041b867c23 */ /* 0x100fe20008010874 */
[--C-:B------:R-:W-:Y:S01]  /*165f0*/  FFMA.FTZ R143, R48, UR4, -R117.reuse ;  /* 0x00000004308f7c23 */ /* 0x100fe20008010875 */
[--C-:B------:R-:W-:Y:S01]  /*16600*/  FFMA.FTZ R48, R49, UR4, -R117.reuse ;  /* 0x0000000431307c23 */ /* 0x100fe20008010875 */
[--C-:B------:R-:W-:Y:S01]  /*16610*/  FFMA.FTZ R49, R50, UR4, -R116.reuse ;  /* 0x0000000432317c23 */ /* 0x100fe20008010874 */
[----:B------:R-:W-:Y:S01]  /*16620*/  FFMA.FTZ R50, R51, UR4, -R116 ;  /* 0x0000000433327c23 */ /* 0x000fe20008010874 */
[--C-:B------:R-:W-:Y:S03]  /*16630*/  FFMA.FTZ R51, R52, UR4, -R117.reuse ;  /* 0x0000000434337c23 */ /* 0x100fe60008010875 */
[----:B------:R-:W5:Y:S01]  /*16640*/  MUFU.EX2 R119, R119 ;  /* 0x0000007700777308 */ /* 0x000f620000000800 */
[----:B---3--:R-:W-:Y:S01]  /*16650*/  F2FP.BF16.F32.PACK_AB R97, R124, R130 ;  /* 0x000000827c61723e */ /* 0x008fe200000010ff */
[----:B------:R-:W-:Y:S01]  /*16660*/  FFMA.FTZ R130, R3, R192, R130 ;  /* 0x000000c003827223 */ /* 0x000fe20000010082 */
        /* <DEDUP_REMOVED lines=8> */
[----:B------:R-:W-:Y:S01]  /*166f0*/  FFMA.FTZ R133, R102, R191, R133 ;  /* 0x000000bf66857223 */ /* 0x000fe20000010085 */
[----:B------:R-:W-:Y:S01]  /*16700*/  ISETP.GT.AND P0, PT, R186, 0x1, PT ;  /* 0x00000001ba00780c */ /* 0x000fe20003f04270 */
[----:B------:R-:W-:Y:S01]  /*16710*/  FFMA.FTZ R60, R60, UR4, -R117 ;  /* 0x000000043c3c7c23 */ /* 0x000fe20008010875 */
[----:B------:R-:W-:Y:S01]  /*16720*/  FFMA.FTZ R63, R63, UR4, -R116 ;  /* 0x000000043f3f7c23 */ /* 0x000fe20008010874 */
[----:B------:R-:W-:Y:S03]  /*16730*/  FADD.FTZ R133, R129, R133 ;  /* 0x0000008581857221 */ /* 0x000fe60000010000 */
[----:B------:R-:W3:Y:S01]  /*16740*/  MUFU.EX2 R123, R123 ;  /* 0x0000007b007b7308 */ /* 0x000ee20000000800 */
[C---:B-----5:R-:W-:Y:S02]  /*16750*/  F2FP.BF16.F32.PACK_AB R98, R119.reuse, R126 ;  /* 0x0000007e7762723e */ /* 0x060fe400000010ff */
[----:B------:R-:W-:Y:S01]  /*16760*/  MOV R103, R2 ;  /* 0x0000000200677202 */ /* 0x000fe20000000f00 */
[----:B------:R-:W-:Y:S06]  /*16770*/  FADD.FTZ R126, R126, R133 ;  /* 0x000000857e7e7221 */ /* 0x000fec0000010000 */
[----:B------:R-:W5:Y:S01]  /*16780*/  MUFU.EX2 R7, R7 ;  /* 0x0000000700077308 */ /* 0x000f620000000800 */
[----:B------:R-:W-:Y:S09]  /*16790*/  FADD.FTZ R119, R119, R126 ;  /* 0x0000007e77777221 */ /* 0x000ff20000010000 */
[----:B------:R-:W-:Y:S01]  /*167a0*/  MUFU.EX2 R5, R5 ;  /* 0x0000000500057308 */ /* 0x000fe20000000800 */
[----:B---3--:R-:W-:Y:S09]  /*167b0*/  F2FP.BF16.F32.PACK_AB R99, R123, R122 ;  /* 0x0000007a7b63723e */ /* 0x008ff200000010ff */
[----:B------:R-:W3:Y:S01]  /*167c0*/  MUFU.EX2 R6, R6 ;  /* 0x0000000600067308 */ /* 0x000ee20000000800 */
[C---:B-1----:R-:W-:Y:S05]  /*167d0*/  HMMA.16816.F32.BF16 R8, R96.reuse, R104, R8 ;  /* 0x000000686008723c */ /* 0x042fea0000041808 */
[----:B-----5:R-:W-:Y:S01]  /*167e0*/  F2FP.BF16.F32.PACK_AB R84, R7, R120 ;  /* 0x000000780754723e */ /* 0x020fe200000010ff */
[C---:B------:R-:W-:Y:S03]  /*167f0*/  HMMA.16816.F32.BF16 R12, R96.reuse, R106, R12 ;  /* 0x0000006a600c723c */ /* 0x040fe6000004180c */
[----:B------:R-:W-:Y:S01]  /*16800*/  MUFU.EX2 R125, R125 ;  /* 0x0000007d007d7308 */ /* 0x000fe20000000800 */
[----:B------:R-:W1:Y:S01]  /*16810*/  LDSM.16.MT88.4 R104, [R166+0x6800] ;  /* 0x00680000a668783b */ /* 0x000e620000004200 */
[----:B------:R-:W-:Y:S01]  /*16820*/  FADD.FTZ R120, R120, R119 ;  /* 0x0000007778787221 */ /* 0x000fe20000010000 */
[C---:B------:R-:W-:Y:S07]  /*16830*/  HMMA.16816.F32.BF16 R68, R96.reuse, R108, R68 ;  /* 0x0000006c6044723c */ /* 0x040fee0000041844 */
[----:B------:R-:W5:Y:S01]  /*16840*/  MUFU.EX2 R128, R128 ;  /* 0x0000008000807308 */ /* 0x000f620000000800 */
[----:B---3--:R-:W-:Y:S01]  /*16850*/  F2FP.BF16.F32.PACK_AB R86, R6, R5 ;  /* 0x000000050656723e */ /* 0x008fe200000010ff */
[C---:B------:R-:W-:Y:S08]  /*16860*/  HMMA.16816.F32.BF16 R16, R96.reuse, R110, R16 ;  /* 0x0000006e6010723c */ /* 0x040ff00000041810 */
[----:B------:R-:W-:Y:S03]  /*16870*/  MUFU.EX2 R127, R127 ;  /* 0x0000007f007f7308 */ /* 0x000fe60000000800 */
[--C-:B------:R-:W-:Y:S01]  /*16880*/  FFMA.FTZ R108, R21, UR4, -R117.reuse ;  /* 0x00000004156c7c23 */ /* 0x100fe20008010875 */
[C---:B------:R-:W-:Y:S03]  /*16890*/  HMMA.16816.F32.BF16 R72, R96.reuse, R112, R72 ;  /* 0x000000706048723c */ /* 0x040fe60000041848 */
[----:B------:R-:W-:Y:S01]  /*168a0*/  FMUL.FTZ R21, R102, R85 ;  /* 0x0000005566157220 */ /* 0x000fe20000410000 */
[----:B------:R-:W-:Y:S02]  /*168b0*/  F2FP.BF16.F32.PACK_AB R85, R118, R121 ;  /* 0x000000797655723e */ /* 0x000fe400000010ff */
[----:B------:R3:W1:Y:S01]  /*168c0*/  MUFU.EX2 R112, R108 ;  /* 0x0000006c00707308 */ /* 0x0006620000000800 */
[----:B-----5:R-:W-:Y:S01]  /*168d0*/  F2FP.BF16.F32.PACK_AB R87, R128, R125 ;  /* 0x0000007d8057723e */ /* 0x020fe200000010ff */
[----:B------:R-:W-:Y:S02]  /*168e0*/  FADD.FTZ R120, R7, R120 ;  /* 0x0000007807787221 */ /* 0x000fe40000010000 */
[C---:B------:R-:W-:Y:S06]  /*168f0*/  HMMA.16816.F32.BF16 R20, R96.reuse, R114, R20 ;  /* 0x000000726014723c */ /* 0x040fec0000041814 */
[----:B------:R5:W-:Y:S01]  /*16900*/  MUFU.EX2 R113, R132 ;  /* 0x0000008400717308 */ /* 0x000be20000000800 */
[C---:B--2---:R-:W-:Y:S09]  /*16910*/  HMMA.16816.F32.BF16 R76, R96.reuse, R92, R76 ;  /* 0x0000005c604c723c */ /* 0x044ff2000004184c */
[----:B------:R2:W1:Y:S01]  /*16920*/  MUFU.EX2 R114, R131 ;  /* 0x0000008300727308 */ /* 0x0004620000000800 */
[----:B---3--:R-:W3:Y:S01]  /*16930*/  LDSM.16.MT88.4 R108, [R165+0x6800] ;  /* 0x00680000a56c783b */ /* 0x008ee20000004200 */
[----:B------:R-:W-:Y:S03]  /*16940*/  HMMA.16816.F32.BF16 R80, R96, R94, R80 ;  /* 0x0000005e6050723c */ /* 0x000fe60000041850 */
[--C-:B------:R-:W-:Y:S05]  /*16950*/  FFMA.FTZ R115, R25, UR4, -R117.reuse ;  /* 0x0000000419737c23 */ /* 0x100fea0008010875 */
[----:B------:R-:W-:Y:S01]  /*16960*/  MUFU.EX2 R134, R134 ;  /* 0x0000008600867308 */ /* 0x000fe20000000800 */
[----:B------:R-:W3:Y:S01]  /*16970*/  LDSM.16.MT88.4 R92, [R164+0x6800] ;  /* 0x00680000a45c783b */ /* 0x000ee20000004200 */
[C---:B----4-:R-:W-:Y:S05]  /*16980*/  HMMA.16816.F32.BF16 R8, R84.reuse, R88, R8 ;  /* 0x000000585408723c */ /* 0x050fea0000041808 */
[--C-:B-----5:R-:W-:Y:S03]  /*16990*/  FFMA.FTZ R132, R24, UR4, -R117.reuse ;  /* 0x0000000418847c23 */ /* 0x120fe60008010875 */
[----:B------:R-:W-:Y:S01]  /*169a0*/  MUFU.EX2 R115, R115 ;  /* 0x0000007300737308 */ /* 0x000fe20000000800 */
[C---:B------:R-:W-:Y:S01]  /*169b0*/  HMMA.16816.F32.BF16 R12, R84.reuse, R90, R12 ;  /* 0x0000005a540c723c */ /* 0x040fe2000004180c */
[----:B------:R-:W4:Y:S02]  /*169c0*/  LDSM.16.MT88.4 R88, [R168+0x7000] ;  /* 0x00700000a858783b */ /* 0x000f240000004200 */
[--C-:B--2---:R-:W-:Y:S01]  /*169d0*/  FFMA.FTZ R131, R26, UR4, -R116.reuse ;  /* 0x000000041a837c23 */ /* 0x104fe20008010874 */
[----:B-1----:R-:W-:Y:S02]  /*169e0*/  F2FP.BF16.F32.PACK_AB R24, R112, R127 ;  /* 0x0000007f7018723e */ /* 0x002fe400000010ff */
[C---:B------:R-:W-:Y:S03]  /*169f0*/  HMMA.16816.F32.BF16 R68, R84.reuse, R104, R68 ;  /* 0x000000685444723c */ /* 0x040fe60000041844 */
[----:B------:R-:W1:Y:S01]  /*16a00*/  MUFU.EX2 R132, R132 ;  /* 0x0000008400847308 */ /* 0x000e620000000800 */
[----:B------:R-:W2:Y:S01]  /*16a10*/  LDSM.16.MT88.4 R96, [R166+0x7000] ;  /* 0x00700000a660783b */ /* 0x000ea20000004200 */
[----:B------:R-:W-:Y:S01]  /*16a20*/  F2FP.BF16.F32.PACK_AB R25, R114, R113 ;  /* 0x000000717219723e */ /* 0x000fe200000010ff */
[C---:B------:R-:W-:Y:S07]  /*16a30*/  HMMA.16816.F32.BF16 R16, R84.reuse, R106, R16 ;  /* 0x0000006a5410723c */ /* 0x040fee0000041810 */
[----:B------:R-:W5:Y:S01]  /*16a40*/  MUFU.EX2 R131, R131 ;  /* 0x0000008300837308 */ /* 0x000f620000000800 */
[--C-:B------:R-:W-:Y:S03]  /*16a50*/  FFMA.FTZ R104, R28, UR4, -R117.reuse ;  /* 0x000000041c687c23 */ /* 0x100fe60008010875 */
[--C-:B------:R-:W-:Y:S01]  /*16a60*/  FFMA.FTZ R105, R29, UR4, -R117.reuse ;  /* 0x000000041d697c23 */ /* 0x100fe20008010875 */
[--C-:B------:R-:W-:Y:S01]  /*16a70*/  FFMA.FTZ R106, R30, UR4, -R116.reuse ;  /* 0x000000041e6a7c23 */ /* 0x100fe20008010874 */
[--C-:B------:R-:W-:Y:S02]  /*16a80*/  FFMA.FTZ R107, R31, UR4, -R116.reuse ;  /* 0x000000041f6b7c23 */ /* 0x100fe40008010874 */
[----:B------:R-:W2:Y:S02]  /*16a90*/  LDSM.16.MT88.4 R28, [R165+0x7000] ;  /* 0x00700000a51c783b */ /* 0x000ea40000004200 */
[----:B------:R-:W-:Y:S01]  /*16aa0*/  MUFU.EX2 R104, R104 ;  /* 0x0000006800687308 */ /* 0x000fe20000000800 */
[C---:B---3--:R-:W-:Y:S03]  /*16ab0*/  HMMA.16816.F32.BF16 R72, R84.reuse, R108, R72 ;  /* 0x0000006c5448723c */ /* 0x048fe60000041848 */
[----:B-1----:R-:W-:Y:S03]  /*16ac0*/  F2FP.BF16.F32.PACK_AB R26, R115, R132 ;  /* 0x00000084731a723e */ /* 0x002fe600000010ff */
[C---:B------:R-:W-:Y:S03]  /*16ad0*/  HMMA.16816.F32.BF16 R20, R84.reuse, R110, R20 ;  /* 0x0000006e5414723c */ /* 0x040fe60000041814 */
[----:B------:R-:W1:Y:S02]  /*16ae0*/  MUFU.EX2 R105, R105 ;  /* 0x0000006900697308 */ /* 0x000e640000000800 */
[--C-:B------:R-:W-:Y:S01]  /*16af0*/  FFMA.FTZ R109, R32, UR4, -R117.reuse ;  /* 0x00000004206d7c23 */ /* 0x100fe20008010875 */
[C---:B------:R-:W-:Y:S07]  /*16b00*/  HMMA.16816.F32.BF16 R76, R84.reuse, R92, R76 ;  /* 0x0000005c544c723c */ /* 0x040fee000004184c */
[----:B------:R-:W-:Y:S01]  /*16b10*/  MUFU.EX2 R106, R106 ;  /* 0x0000006a006a7308 */ /* 0x000fe20000000800 */
[----:B-----5:R-:W-:Y:S01]  /*16b20*/  F2FP.BF16.F32.PACK_AB R27, R134, R131 ;  /* 0x00000083861b723e */ /* 0x020fe200000010ff */
[----:B------:R-:W-:Y:S01]  /*16b30*/  HMMA.16816.F32.BF16 R80, R84, R94, R80 ;  /* 0x0000005e5450723c */ /* 0x000fe20000041850 */
[----:B------:R-:W3:Y:S07]  /*16b40*/  LDSM.16.MT88.4 R84, [R164+0x7000] ;  /* 0x00700000a454783b */ /* 0x000eee0000004200 */
[----:B------:R-:W5:Y:S01]  /*16b50*/  MUFU.EX2 R107, R107 ;  /* 0x0000006b006b7308 */ /* 0x000f620000000800 */
[C---:B----4-:R-:W-:Y:S01]  /*16b60*/  HMMA.16816.F32.BF16 R8, R24.reuse, R88, R8 ;  /* 0x000000581808723c */ /* 0x050fe20000041808 */
[----:B------:R-:W-:Y:S04]  /*16b70*/  LDSM.16.MT88.4 R92, [R168+0x9800] ;  /* 0x00980000a85c783b */ /* 0x000fe80000004200 */
[--C-:B------:R-:W-:Y:S01]  /*16b80*/  FFMA.FTZ R108, R33, UR4, -R117.reuse ;  /* 0x00000004216c7c23 */ /* 0x100fe20008010875 */
[C---:B------:R-:W-:Y:S03]  /*16b90*/  HMMA.16816.F32.BF16 R12, R24.reuse, R90, R12 ;  /* 0x0000005a180c723c */ /* 0x040fe6000004180c */
[----:B------:R-:W-:Y:S01]  /*16ba0*/  MUFU.EX2 R109, R109 ;  /* 0x0000006d006d7308 */ /* 0x000fe20000000800 */
[----:B------:R-:W-:Y:S02]  /*16bb0*/  LDSM.16.MT88.4 R88, [R166+0x7800] ;  /* 0x00780000a658783b */ /* 0x000fe40000004200 */
[C---:B--2---:R-:W-:Y:S07]  /*16bc0*/  HMMA.16816.F32.BF16 R68, R24.reuse, R96, R68 ;  /* 0x000000601844723c */ /* 0x044fee0000041844 */
[----:B------:R-:W2:Y:S01]  /*16bd0*/  MUFU.EX2 R108, R108 ;  /* 0x0000006c006c7308 */ /* 0x000ea20000000800 */
[--C-:B------:R-:W-:Y:S01]  /*16be0*/  FFMA.FTZ R110, R34, UR4, -R116.reuse ;  /* 0x00000004226e7c23 */ /* 0x100fe20008010874 */
[C---:B------:R-:W-:Y:S08]  /*16bf0*/  HMMA.16816.F32.BF16 R16, R24.reuse, R98, R16 ;  /* 0x000000621810723c */ /* 0x040ff00000041810 */
[----:B------:R-:W-:Y:S01]  /*16c00*/  MUFU.EX2 R110, R110 ;  /* 0x0000006e006e7308 */ /* 0x000fe20000000800 */
[C---:B------:R-:W-:Y:S03]  /*16c10*/  HMMA.16816.F32.BF16 R72, R24.reuse, R28, R72 ;  /* 0x0000001c1848723c */ /* 0x040fe60000041848 */
[--C-:B------:R-:W-:Y:S03]  /*16c20*/  FFMA.FTZ R111, R35, UR4, -R116.reuse ;  /* 0x00000004236f7c23 */ /* 0x100fe60008010874 */
[C---:B------:R-:W-:Y:S03]  /*16c30*/  HMMA.16816.F32.BF16 R20, R24.reuse, R30, R20 ;  /* 0x0000001e1814723c */ /* 0x040fe60000041814 */
[----:B------:R-:W-:Y:S01]  /*16c40*/  MUFU.EX2 R136, R136 ;  /* 0x0000008800887308 */ /* 0x000fe20000000800 */
[----:B------:R-:W4:Y:S01]  /*16c50*/  LDSM.16.MT88.4 R32, [R168+0x7800] ;  /* 0x00780000a820783b */ /* 0x000f220000004200 */
[--C-:B------:R-:W-:Y:S01]  /*16c60*/  FFMA.FTZ R97, R36, UR4, -R117.reuse ;  /* 0x0000000424617c23 */ /* 0x100fe20008010875 */
[C---:B---3--:R-:W-:Y:S07]  /*16c70*/  HMMA.16816.F32.BF16 R76, R24.reuse, R84, R76 ;  /* 0x00000054184c723c */ /* 0x048fee000004184c */
[----:B------:R-:W3:Y:S01]  /*16c80*/  MUFU.EX2 R111, R111 ;  /* 0x0000006f006f7308 */ /* 0x000ee20000000800 */
[----:B------:R-:W4:Y:S03]  /*16c90*/  LDSM.16.MT88.4 R28, [R165+0x7800] ;  /* 0x00780000a51c783b */ /* 0x000f260000004200 */
[----:B------:R-:W-:Y:S01]  /*16ca0*/  FFMA.FTZ R96, R37, UR4, -R117 ;  /* 0x0000000425607c23 */ /* 0x000fe20008010875 */
[----:B------:R-:W-:Y:S05]  /*16cb0*/  HMMA.16816.F32.BF16 R80, R24, R86, R80 ;  /* 0x000000561850723c */ /* 0x000fea0000041850 */
[----:B------:R-:W-:Y:S01]  /*16cc0*/  MUFU.EX2 R97, R97 ;  /* 0x0000006100617308 */ /* 0x000fe20000000800 */
[--C-:B------:R-:W-:Y:S01]  /*16cd0*/  FFMA.FTZ R98, R38, UR4, -R116.reuse ;  /* 0x0000000426627c23 */ /* 0x100fe20008010874 */
[----:B-1----:R-:W-:Y:S01]  /*16ce0*/  F2FP.BF16.F32.PACK_AB R24, R105, R104 ;  /* 0x000000686918723e */ /* 0x002fe200000010ff */
[----:B------:R-:W-:Y:S01]  /*16cf0*/  FFMA.FTZ R99, R39, UR4, -R116 ;  /* 0x0000000427637c23 */ /* 0x000fe20008010874 */
[----:B------:R-:W-:Y:S02]  /*16d00*/  LDSM.16.MT88.4 R84, [R165+0x9800] ;  /* 0x00980000a554783b */ /* 0x000fe40000004200 */
[----:B-----5:R-:W-:Y:S02]  /*16d10*/  F2FP.BF16.F32.PACK_AB R25, R107, R106 ;  /* 0x0000006a6b19723e */ /* 0x020fe400000010ff */
[----:B--2---:R-:W-:Y:S02]  /*16d20*/  F2FP.BF16.F32.PACK_AB R26, R108, R109 ;  /* 0x0000006d6c1a723e */ /* 0x004fe400000010ff */
[----:B------:R-:W1:Y:S01]  /*16d30*/  MUFU.EX2 R96, R96 ;  /* 0x0000006000607308 */ /* 0x000e620000000800 */
[----:B---3--:R-:W-:Y:S01]  /*16d40*/  F2FP.BF16.F32.PACK_AB R27, R111, R110 ;  /* 0x0000006e6f1b723e */ /* 0x008fe200000010ff */
[----:B------:R-:W2:Y:S08]  /*16d50*/  LDSM.16.MT88.4 R36, [R164+0x7800] ;  /* 0x00780000a424783b */ /* 0x000eb00000004200 */
[----:B------:R-:W-:Y:S01]  /*16d60*/  MUFU.EX2 R98, R98 ;  /* 0x0000006200627308 */ /* 0x000fe20000000800 */
[C---:B----4-:R-:W-:Y:S09]  /*16d70*/  HMMA.16816.F32.BF16 R8, R24.reuse, R32, R8 ;  /* 0x000000201808723c */ /* 0x050ff20000041808 */
[----:B------:R-:W3:Y:S01]  /*16d80*/  MUFU.EX2 R99, R99 ;  /* 0x0000006300637308 */ /* 0x000ee20000000800 */
[C---:B------:R-:W-:Y:S01]  /*16d90*/  HMMA.16816.F32.BF16 R12, R24.reuse, R34, R12 ;  /* 0x00000022180c723c */ /* 0x040fe2000004180c */
[----:B------:R-:W4:Y:S08]  /*16da0*/  LDSM.16.MT88.4 R32, [R168+0x8000] ;  /* 0x00800000a820783b */ /* 0x000f300000004200 */
[----:B------:R-:W-:Y:S01]  /*16db0*/  MUFU.EX2 R137, R137 ;  /* 0x0000008900897308 */ /* 0x000fe20000000800 */
[C---:B------:R-:W-:Y:S09]  /*16dc0*/  HMMA.16816.F32.BF16 R68, R24.reuse, R88, R68 ;  /* 0x000000581844723c */ /* 0x040ff20000041844 */
[----:B------:R-:W5:Y:S01]  /*16dd0*/  MUFU.EX2 R138, R138 ;  /* 0x0000008a008a7308 */ /* 0x000f620000000800 */
[C---:B------:R-:W-:Y:S01]  /*16de0*/  HMMA.16816.F32.BF16 R16, R24.reuse, R90, R16 ;  /* 0x0000005a1810723c */ /* 0x040fe20000041810 */
[----:B------:R-:W-:Y:S05]  /*16df0*/  LDSM.16.MT88.4 R88, [R166+0x9800] ;  /* 0x00980000a658783b */ /* 0x000fea0000004200 */
[C---:B------:R-:W-:Y:S03]  /*16e00*/  HMMA.16816.F32.BF16 R72, R24.reuse, R28, R72 ;  /* 0x0000001c1848723c */ /* 0x040fe60000041848 */
[----:B------:R-:W-:Y:S03]  /*16e10*/  MUFU.EX2 R139, R139 ;  /* 0x0000008b008b7308 */ /* 0x000fe60000000800 */
[C---:B------:R-:W-:Y:S01]  /*16e20*/  HMMA.16816.F32.BF16 R20, R24.reuse, R30, R20 ;  /* 0x0000001e1814723c */ /* 0x040fe20000041814 */
[----:B------:R-:W4:Y:S06]  /*16e30*/  LDSM.16.MT88.4 R28, [R165+0x8000] ;  /* 0x00800000a51c783b */ /* 0x000f2c0000004200 */
[----:B------:R-:W4:Y:S01]  /*16e40*/  MUFU.EX2 R140, R140 ;  /* 0x0000008c008c7308 */ /* 0x000f220000000800 */
[C---:B--2---:R-:W-:Y:S09]  /*16e50*/  HMMA.16816.F32.BF16 R76, R24.reuse, R36, R76 ;  /* 0x00000024184c723c */ /* 0x044ff2000004184c */
[----:B------:R-:W-:Y:S01]  /*16e60*/  MUFU.EX2 R141, R141 ;  /* 0x0000008d008d7308 */ /* 0x000fe20000000800 */
[----:B------:R-:W-:Y:S01]  /*16e70*/  HMMA.16816.F32.BF16 R80, R24, R38, R80 ;  /* 0x000000261850723c */ /* 0x000fe20000041850 */
[----:B------:R-:W2:Y:S06]  /*16e80*/  LDSM.16.MT88.4 R36, [R164+0x8000] ;  /* 0x00800000a424783b */ /* 0x000eac0000004200 */
[----:B-1----:R-:W-:Y:S02]  /*16e90*/  F2FP.BF16.F32.PACK_AB R24, R96, R97 ;  /* 0x000000616018723e */ /* 0x002fe400000010ff */
[----:B------:R-:W1:Y:S02]  /*16ea0*/  MUFU.EX2 R142, R142 ;  /* 0x0000008e008e7308 */ /* 0x000e640000000800 */
[----:B---3--:R-:W-:Y:S02]  /*16eb0*/  F2FP.BF16.F32.PACK_AB R25, R99, R98 ;  /* 0x000000626319723e */ /* 0x008fe400000010ff */
[----:B------:R-:W-:Y:S02]  /*16ec0*/  F2FP.BF16.F32.PACK_AB R26, R136, R135 ;  /* 0x00000087881a723e */ /* 0x000fe400000010ff */
[----:B-----5:R-:W-:Y:S04]  /*16ed0*/  F2FP.BF16.F32.PACK_AB R27, R138, R137 ;  /* 0x000000898a1b723e */ /* 0x020fe800000010ff */
[----:B------:R-:W-:Y:S03]  /*16ee0*/  MUFU.EX2 R143, R143 ;  /* 0x0000008f008f7308 */ /* 0x000fe60000000800 */
[C---:B----4-:R-:W-:Y:S07]  /*16ef0*/  HMMA.16816.F32.BF16 R8, R24.reuse, R32, R8 ;  /* 0x000000201808723c */ /* 0x050fee0000041808 */
[----:B------:R-:W3:Y:S01]  /*16f00*/  MUFU.EX2 R48, R48 ;  /* 0x0000003000307308 */ /* 0x000ee20000000800 */
[C---:B------:R-:W-:Y:S01]  /*16f10*/  HMMA.16816.F32.BF16 R12, R24.reuse, R34, R12 ;  /* 0x00000022180c723c */ /* 0x040fe2000004180c */
[----:B------:R-:W4:Y:S08]  /*16f20*/  LDSM.16.MT88.4 R32, [R168+0x8800] ;  /* 0x00880000a820783b */ /* 0x000f300000004200 */
[----:B------:R-:W-:Y:S01]  /*16f30*/  MUFU.EX2 R49, R49 ;  /* 0x0000003100317308 */ /* 0x000fe20000000800 */
[C---:B------:R-:W-:Y:S06]  /*16f40*/  HMMA.16816.F32.BF16 R68, R24.reuse, R40, R68 ;  /* 0x000000281844723c */ /* 0x040fec0000041844 */
[C---:B------:R-:W-:Y:S01]  /*16f50*/  HMMA.16816.F32.BF16 R16, R24.reuse, R42, R16 ;  /* 0x0000002a1810723c */ /* 0x040fe20000041810 */
[----:B------:R-:W5:Y:S02]  /*16f60*/  LDSM.16.MT88.4 R40, [R166+0x8800] ;  /* 0x00880000a628783b */ /* 0x000f640000004200 */
[----:B------:R-:W3:Y:S03]  /*16f70*/  MUFU.EX2 R50, R50 ;  /* 0x0000003200327308 */ /* 0x000ee60000000800 */
[C---:B------:R-:W-:Y:S07]  /*16f80*/  HMMA.16816.F32.BF16 R72, R24.reuse, R28, R72 ;  /* 0x0000001c1848723c */ /* 0x040fee0000041848 */
[----:B------:R-:W-:Y:S01]  /*16f90*/  MUFU.EX2 R51, R51 ;  /* 0x0000003300337308 */ /* 0x000fe20000000800 */
[C---:B------:R-:W-:Y:S03]  /*16fa0*/  HMMA.16816.F32.BF16 R20, R24.reuse, R30, R20 ;  /* 0x0000001e1814723c */ /* 0x040fe60000041814 */
[----:B------:R-:W-:Y:S03]  /*16fb0*/  F2FP.BF16.F32.PACK_AB R28, R140, R139 ;  /* 0x0000008b8c1c723e */ /* 0x000fe600000010ff */
[C---:B--2---:R-:W-:Y:S03]  /*16fc0*/  HMMA.16816.F32.BF16 R76, R24.reuse, R36, R76 ;  /* 0x00000024184c723c */ /* 0x044fe6000004184c */
[----:B------:R-:W2:Y:S02]  /*16fd0*/  MUFU.EX2 R52, R52 ;  /* 0x0000003400347308 */ /* 0x000ea40000000800 */
[----:B-1----:R-:W-:Y:S01]  /*16fe0*/  F2FP.BF16.F32.PACK_AB R29, R142, R141 ;  /* 0x0000008d8e1d723e */ /* 0x002fe200000010ff */
[----:B------:R-:W-:Y:S01]  /*16ff0*/  HMMA.16816.F32.BF16 R80, R24, R38, R80 ;  /* 0x000000261850723c */ /* 0x000fe20000041850 */
[----:B------:R-:W1:Y:S06]  /*17000*/  LDSM.16.MT88.4 R24, [R164+0x8800] ;  /* 0x00880000a418783b */ /* 0x000e6c0000004200 */
[----:B------:R-:W-:Y:S01]  /*17010*/  MUFU.EX2 R53, R53 ;  /* 0x0000003500357308 */ /* 0x000fe20000000800 */
[----:B---3--:R-:W-:Y:S03]  /*17020*/  F2FP.BF16.F32.PACK_AB R30, R48, R143 ;  /* 0x0000008f301e723e */ /* 0x008fe600000010ff */
[----:B------:R-:W-:Y:S01]  /*17030*/  F2FP.BF16.F32.PACK_AB R31, R50, R49 ;  /* 0x00000031321f723e */ /* 0x000fe200000010ff */
[----:B------:R-:W-:Y:S05]  /*17040*/  LDSM.16.MT88.4 R36, [R166+0x9000] ;  /* 0x00900000a624783b */ /* 0x000fea0000004200 */
[----:B------:R-:W3:Y:S01]  /*17050*/  MUFU.EX2 R54, R54 ;  /* 0x0000003600367308 */ /* 0x000ee20000000800 */
[C---:B----4-:R-:W-:Y:S09]  /*17060*/  HMMA.16816.F32.BF16 R8, R28.reuse, R32, R8 ;  /* 0x000000201c08723c */ /* 0x050ff20000041808 */
[----:B------:R-:W-:Y:S01]  /*17070*/  MUFU.EX2 R3, R3 ;  /* 0x0000000300037308 */ /* 0x000fe20000000800 */
[C---:B------:R-:W-:Y:S01]  /*17080*/  HMMA.16816.F32.BF16 R12, R28.reuse, R34, R12 ;  /* 0x000000221c0c723c */ /* 0x040fe2000004180c */
[----:B------:R-:W4:Y:S05]  /*17090*/  LDSM.16.MT88.4 R32, [R168+0x9000] ;  /* 0x00900000a820783b */ /* 0x000f2a0000004200 */
[C---:B-----5:R-:W-:Y:S03]  /*170a0*/  HMMA.16816.F32.BF16 R68, R28.reuse, R40, R68 ;  /* 0x000000281c44723c */ /* 0x060fe60000041844 */
[----:B------:R-:W5:Y:S03]  /*170b0*/  MUFU.EX2 R56, R56 ;  /* 0x0000003800387308 */ /* 0x000f660000000800 */
[C---:B------:R-:W-:Y:S07]  /*170c0*/  HMMA.16816.F32.BF16 R16, R28.reuse, R42, R16 ;  /* 0x0000002a1c10723c */ /* 0x040fee0000041810 */
[----:B------:R-:W-:Y:S01]  /*170d0*/  MUFU.EX2 R55, R55 ;  /* 0x0000003700377308 */ /* 0x000fe20000000800 */
[----:B------:R-:W-:Y:S01]  /*170e0*/  FADD.FTZ R41, R124, R130 ;  /* 0x000000827c297221 */ /* 0x000fe20000010000 */
[C---:B------:R-:W-:Y:S03]  /*170f0*/  HMMA.16816.F32.BF16 R72, R28.reuse, R44, R72 ;  /* 0x0000002c1c48723c */ /* 0x040fe60000041848 */
[----:B------:R-:W-:Y:S03]  /*17100*/  FADD.FTZ R40, R122, R41 ;  /* 0x000000297a287221 */ /* 0x000fe60000010000 */
[C---:B------:R-:W-:Y:S02]  /*17110*/  HMMA.16816.F32.BF16 R20, R28.reuse, R46, R20 ;  /* 0x0000002e1c14723c */ /* 0x040fe40000041814 */
[----:B------:R-:W4:Y:S03]  /*17120*/  MUFU.EX2 R58, R58 ;  /* 0x0000003a003a7308 */ /* 0x000f260000000800 */
[----:B------:R-:W-:Y:S01]  /*17130*/  FADD.FTZ R40, R123, R40 ;  /* 0x000000287b287221 */ /* 0x000fe20000010000 */
[C---:B-1----:R-:W-:Y:S06]  /*17140*/  HMMA.16816.F32.BF16 R76, R28.reuse, R24, R76 ;  /* 0x000000181c4c723c */ /* 0x042fec000004184c */
[----:B------:R-:W-:Y:S01]  /*17150*/  MUFU.EX2 R44, R60 ;  /* 0x0000003c002c7308 */ /* 0x000fe20000000800 */
[----:B------:R-:W-:Y:S01]  /*17160*/  FADD.FTZ R121, R121, R40 ;  /* 0x0000002879797221 */ /* 0x000fe20000010000 */
[----:B------:R-:W-:Y:S01]  /*17170*/  HMMA.16816.F32.BF16 R80, R28, R26, R80 ;  /* 0x0000001a1c50723c */ /* 0x000fe20000041850 */
[----:B------:R-:W1:Y:S02]  /*17180*/  LDSM.16.MT88.4 R40, [R165+0x9000] ;  /* 0x00900000a528783b */ /* 0x000e640000004200 */
[----:B--2---:R-:W-:Y:S01]  /*17190*/  F2FP.BF16.F32.PACK_AB R24, R52, R51 ;  /* 0x000000333418723e */ /* 0x004fe200000010ff */
[----:B------:R-:W-:Y:S01]  /*171a0*/  FADD.FTZ R118, R118, R121 ;  /* 0x0000007976767221 */ /* 0x000fe20000010000 */
[----:B---3--:R-:W-:Y:S01]  /*171b0*/  F2FP.BF16.F32.PACK_AB R25, R54, R53 ;  /* 0x000000353619723e */ /* 0x008fe200000010ff */
[----:B------:R-:W-:Y:S03]  /*171c0*/  FADD.FTZ R47, R5, R120 ;  /* 0x00000078052f7221 */ /* 0x000fe60000010000 */
[----:B------:R-:W2:Y:S01]  /*171d0*/  LDSM.16.MT88.4 R28, [R164+0x9000] ;  /* 0x00900000a41c783b */ /* 0x000ea20000004200 */
[----:B------:R-:W-:Y:S01]  /*171e0*/  MUFU.EX2 R7, R63 ;  /* 0x0000003f00077308 */ /* 0x000fe20000000800 */
[----:B-----5:R-:W-:Y:S01]  /*171f0*/  F2FP.BF16.F32.PACK_AB R26, R56, R3 ;  /* 0x00000003381a723e */ /* 0x020fe200000010ff */
[----:B------:R-:W-:Y:S01]  /*17200*/  FADD.FTZ R125, R125, R118 ;  /* 0x000000767d7d7221 */ /* 0x000fe20000010000 */
[----:B----4-:R-:W-:Y:S01]  /*17210*/  F2FP.BF16.F32.PACK_AB R27, R58, R55 ;  /* 0x000000373a1b723e */ /* 0x010fe200000010ff */
[----:B------:R-:W-:Y:S01]  /*17220*/  FADD.FTZ R6, R6, R47 ;  /* 0x0000002f06067221 */ /* 0x000fe20000010000 */
[----:B------:R-:W-:Y:S01]  /*17230*/  FFMA.FTZ R45, R61, UR4, -R117 ;  /* 0x000000043d2d7c23 */ /* 0x000fe20008010875 */
[----:B------:R-:W-:Y:S01]  /*17240*/  FADD.FTZ R128, R128, R125 ;  /* 0x0000007d80807221 */ /* 0x000fe20000010000 */
[----:B------:R-:W-:Y:S01]  /*17250*/  FFMA.FTZ R46, R62, UR4, -R116 ;  /* 0x000000043e2e7c23 */ /* 0x000fe20008010874 */
[----:B------:R-:W-:Y:S01]  /*17260*/  FADD.FTZ R127, R127, R6 ;  /* 0x000000067f7f7221 */ /* 0x000fe20000010000 */
[----:B------:R-:W-:Y:S01]  /*17270*/  FFMA.FTZ R5, R64, UR4, -R117 ;  /* 0x0000000440057c23 */ /* 0x000fe20008010875 */
[C---:B------:R-:W-:Y:S01]  /*17280*/  HMMA.16816.F32.BF16 R8, R24.reuse, R32, R8 ;  /* 0x000000201808723c */ /* 0x040fe20000041808 */
[----:B------:R-:W3:Y:S04]  /*17290*/  MUFU.EX2 R45, R45 ;  /* 0x0000002d002d7308 */ /* 0x000ee80000000800 */
[----:B------:R-:W-:Y:S01]  /*172a0*/  FADD.FTZ R113, R113, R128 ;  /* 0x0000008071717221 */ /* 0x000fe20000010000 */
[C---:B------:R-:W-:Y:S05]  /*172b0*/  HMMA.16816.F32.BF16 R12, R24.reuse, R34, R12 ;  /* 0x00000022180c723c */ /* 0x040fea000004180c */
[----:B------:R-:W4:Y:S01]  /*172c0*/  MUFU.EX2 R46, R46 ;  /* 0x0000002e002e7308 */ /* 0x000f220000000800 */
[----:B------:R-:W-:Y:S01]  /*172d0*/  FADD.FTZ R127, R112, R127 ;  /* 0x0000007f707f7221 */ /* 0x000fe20000010000 */
[C---:B------:R-:W-:Y:S04]  /*172e0*/  HMMA.16816.F32.BF16 R68, R24.reuse, R36, R68 ;  /* 0x000000241844723c */ /* 0x040fe80000041844 */
[----:B------:R-:W-:Y:S02]  /*172f0*/  FADD.FTZ R114, R114, R113 ;  /* 0x0000007172727221 */ /* 0x000fe40000010000 */
[C---:B------:R-:W-:Y:S02]  /*17300*/  HMMA.16816.F32.BF16 R16, R24.reuse, R38, R16 ;  /* 0x000000261810723c */ /* 0x040fe40000041810 */
[----:B------:R-:W-:Y:S03]  /*17310*/  MUFU.EX2 R5, R5 ;  /* 0x0000000500057308 */ /* 0x000fe60000000800 */
[----:B---3--:R-:W-:Y:S01]  /*17320*/  F2FP.BF16.F32.PACK_AB R32, R45, R44 ;  /* 0x0000002c2d20723e */ /* 0x008fe200000010ff */
[C---:B-1----:R-:W-:Y:S05]  /*17330*/  HMMA.16816.F32.BF16 R72, R24.reuse, R40, R72 ;  /* 0x000000281848723c */ /* 0x042fea0000041848 */
[----:B------:R-:W-:Y:S01]  /*17340*/  FADD.FTZ R132, R132, R127 ;  /* 0x0000007f84847221 */ /* 0x000fe20000010000 */
[C---:B------:R-:W-:Y:S05]  /*17350*/  HMMA.16816.F32.BF16 R20, R24.reuse, R42, R20 ;  /* 0x0000002a1814723c */ /* 0x040fea0000041814 */
[----:B------:R-:W-:Y:S01]  /*17360*/  FFMA.FTZ R36, R66, UR4, -R116 ;  /* 0x0000000442247c23 */ /* 0x000fe20008010874 */
[C---:B--2---:R-:W-:Y:S05]  /*17370*/  HMMA.16816.F32.BF16 R76, R24.reuse, R28, R76 ;  /* 0x0000001c184c723c */ /* 0x044fea000004184c */
[----:B------:R-:W-:Y:S01]  /*17380*/  FADD.FTZ R131, R131, R114 ;  /* 0x0000007283837221 */ /* 0x000fe20000010000 */
[----:B------:R-:W-:Y:S01]  /*17390*/  HMMA.16816.F32.BF16 R80, R24, R30, R80 ;  /* 0x0000001e1850723c */ /* 0x000fe20000041850 */
[----:B------:R-:W-:Y:S01]  /*173a0*/  MUFU.EX2 R36, R36 ;  /* 0x0000002400247308 */ /* 0x000fe20000000800 */
[----:B------:R-:W1:Y:S03]  /*173b0*/  LDSM.16.MT88.4 R24, [R164+0x9800] ;  /* 0x00980000a418783b */ /* 0x000e660000004200 */
[----:B------:R-:W-:Y:S01]  /*173c0*/  FFMA.FTZ R117, R65, UR4, -R117 ;  /* 0x0000000441757c23 */ /* 0x000fe20008010875 */
[----:B------:R-:W-:Y:S01]  /*173d0*/  FFMA.FTZ R116, R67, UR4, -R116 ;  /* 0x0000000443747c23 */ /* 0x000fe20008010874 */
[----:B------:R-:W-:Y:S01]  /*173e0*/  FADD.FTZ R115, R115, R132 ;  /* 0x0000008473737221 */ /* 0x000fe20000010000 */
[----:B------:R-:W-:Y:S03]  /*173f0*/  FADD.FTZ R131, R134, R131 ;  /* 0x0000008386837221 */ /* 0x000fe60000010000 */
[----:B------:R-:W2:Y:S01]  /*17400*/  MUFU.EX2 R6, R117 ;  /* 0x0000007500067308 */ /* 0x000ea20000000800 */
[----:B------:R-:W-:Y:S01]  /*17410*/  FADD.FTZ R104, R104, R115 ;  /* 0x0000007368687221 */ /* 0x000fe20000010000 */
[----:B------:R-:W-:Y:S01]  /*17420*/  FADD.FTZ R106, R106, R131 ;  /* 0x000000836a6a7221 */ /* 0x000fe20000010000 */
[----:B----4-:R-:W-:Y:S02]  /*17430*/  F2FP.BF16.F32.PACK_AB R33, R7, R46 ;  /* 0x0000002e0721723e */ /* 0x010fe400000010ff */
[----:B------:R-:W-:Y:S01]  /*17440*/  FADD.FTZ R104, R105, R104 ;  /* 0x0000006869687221 */ /* 0x000fe20000010000 */
[----:B------:R-:W-:Y:S04]  /*17450*/  FADD.FTZ R107, R107, R106 ;  /* 0x0000006a6b6b7221 */ /* 0x000fe80000010000 */
[----:B------:R-:W3:Y:S01]  /*17460*/  MUFU.EX2 R37, R116 ;  /* 0x0000007400257308 */ /* 0x000ee20000000800 */
        /* <DEDUP_REMOVED lines=9> */
[----:B---3--:R-:W-:Y:S02]  /*17500*/  F2FP.BF16.F32.PACK_AB R35, R37, R36 ;  /* 0x000000242523723e */ /* 0x008fe400000010ff */
        /* <DEDUP_REMOVED lines=39> */
[----:B------:R-:W-:Y:S06]  /*17780*/  @P0 BRA `(.L_x_5697) ;  /* 0xffffffc800a00947 */ /* 0x000fec000383ffff */
.L_x_5693:
        /* <DEDUP_REMOVED lines=16> */
[-C--:B------:R-:W-:Y:S02]  /*17890*/  LEA.HI R9, R3, R4.reuse, RZ, 0x2 ;  /* 0x0000000403097211 */ /* 0x080fe400078f10ff */
[----:B------:R-:W-:Y:S02]  /*178a0*/  FSETP.NE.FTZ.AND P0, PT, R5, RZ, PT ;  /* 0x000000ff0500720b */ /* 0x000fe40003f15000 */
[--C-:B------:R-:W-:Y:S02]  /*178b0*/  SHF.R.S32.HI R11, RZ, 0x2, R9.reuse ;  /* 0x00000002ff0b7819 */ /* 0x100fe40000011409 */
[----:B------:R-:W-:Y:S02]  /*178c0*/  SHF.R.S32.HI R10, RZ, 0x1f, R9 ;  /* 0x0000001fff0a7819 */ /* 0x000fe40000011409 */
[----:B------:R-:W-:-:S02]  /*178d0*/  LEA.HI R3, R3, R4, RZ, 0x5 ;  /* 0x0000000403037211 */ /* 0x000fc400078f28ff */
[----:B------:R-:W-:Y:S01]  /*178e0*/  LEA.HI R10, R10, R11, RZ, 0x3 ;  /* 0x0000000b0a0a7211 */ /* 0x000fe200078f18ff */
[----:B------:R-:W1:Y:S01]  /*178f0*/  @P3 MUFU.RCP R7, R6 ;  /* 0x0000000600073308 */ /* 0x000e620000001000 */
[----:B------:R-:W-:Y:S02]  /*17900*/  LOP3.LUT R9, R9, 0x3ffffffc, RZ, 0xc0, !PT ;  /* 0x3ffffffc09097812 */ /* 0x000fe400078ec0ff */
[----:B------:R-:W-:Y:S02]  /*17910*/  LOP3.LUT R10, R10, 0xfffffff8, RZ, 0xc0, !PT ;  /* 0xfffffff80a0a7812 */ /* 0x000fe400078ec0ff */
[----:B------:R-:W-:Y:S02]  /*17920*/  SHF.R.S32.HI R12, RZ, 0x5, R3 ;  /* 0x00000005ff0c7819 */ /* 0x000fe40000011403 */
[----:B------:R-:W-:Y:S01]  /*17930*/  IADD3 R10, R11, -R10, RZ ;  /* 0x8000000a0b0a7210 */ /* 0x000fe20007ffe0ff */
[----:B------:R-:W2:Y:S01]  /*17940*/  @P0 MUFU.RCP R8, R5 ;  /* 0x0000000500080308 */ /* 0x000ea20000001000 */
[----:B------:R-:W-:-:S03]  /*17950*/  IADD3 R9, -R9, R4, RZ ;  /* 0x0000000409097210 */ /* 0x000fc60007ffe1ff */
[----:B------:R-:W-:Y:S02]  /*17960*/  IMAD.SHL.U32 R11, R10, 0x40, RZ ;  /* 0x000000400a0b7824 */ /* 0x000fe400078e00ff */
[----:B------:R-:W-:Y:S02]  /*17970*/  IMAD R9, R12, 0x200, R9 ;  /* 0x000002000c097824 */ /* 0x000fe400078e0209 */
[----:B------:R-:W3:Y:S01]  /*17980*/  @P3 MUFU.LG2 R6, R6 ;  /* 0x0000000600063308 */ /* 0x000ee20000000c00 */
[----:B------:R-:W-:Y:S01]  /*17990*/  LOP3.LUT R13, R11, 0x1c0, RZ, 0xc0, !PT ;  /* 0x000001c00b0d7812 */ /* 0x000fe200078ec0ff */
[C---:B-1----:R-:W-:Y:S01]  /*179a0*/  FMUL.FTZ R96, R7.reuse, R96 ;  /* 0x0000006007607220 */ /* 0x042fe20000410000 */
[C---:B------:R-:W-:Y:S01]  /*179b0*/  LOP3.LUT R11, R10.reuse, 0x1, RZ, 0xc0, !PT ;  /* 0x000000010a0b7812 */ /* 0x040fe200078ec0ff */
[----:B------:R-:W-:Y:S01]  /*179c0*/  FMUL.FTZ R97, R7, R97 ;  /* 0x0000006107617220 */ /* 0x000fe20000410000 */
[----:B------:R-:W-:Y:S01]  /*179d0*/  LEA.HI R14, R13, R13, RZ, 0x1d ;  /* 0x0000000d0d0e7211 */ /* 0x000fe200078fe8ff */
[----:B------:R-:W-:Y:S01]  /*179e0*/  FMUL.FTZ R92, R7, R92 ;  /* 0x0000005c075c7220 */ /* 0x000fe20000410000 */
[----:B------:R-:W-:Y:S01]  /*179f0*/  ISETP.NE.U32.AND P4, PT, R11, 0x1, PT ;  /* 0x000000010b00780c */ /* 0x000fe20003f85070 */
[----:B------:R-:W-:Y:S01]  /*17a00*/  FMUL.FTZ R93, R7, R93 ;  /* 0x0000005d075d7220 */ /* 0x000fe20000410000 */
[----:B------:R-:W-:Y:S01]  /*17a10*/  MOV R11, 0xfffffff0 ;  /* 0xfffffff0000b7802 */ /* 0x000fe20000000f00 */
[----:B------:R-:W-:Y:S01]  /*17a20*/  IMAD.U32 R9, R9, 0x2, R14 ;  /* 0x0000000209097824 */ /* 0x000fe200078e000e */
[----:B------:R-:W-:Y:S01]  /*17a30*/  R2P PR, R10, 0x6 ;  /* 0x000000060a007804 */ /* 0x000fe20000000000 */
[C---:B--2---:R-:W-:Y:S01]  /*17a40*/  FMUL.FTZ R99, R8.reuse, R99 ;  /* 0x0000006308637220 */ /* 0x044fe20000410000 */
[----:B------:R-:W-:Y:S01]  /*17a50*/  MOV R10, 0x20 ;  /* 0x00000020000a7802 */ /* 0x000fe20000000f00 */
[C---:B------:R-:W-:Y:S01]  /*17a60*/  FMUL.FTZ R98, R8.reuse, R98 ;  /* 0x0000006208627220 */ /* 0x040fe20000410000 */
[----:B------:R-:W-:Y:S01]  /*17a70*/  LEA R9, R9, UR4, 0x1 ;  /* 0x0000000409097c11 */ /* 0x000fe2000f8e08ff */
[C---:B------:R-:W-:Y:S01]  /*17a80*/  FMUL.FTZ R95, R8.reuse, R95 ;  /* 0x0000005f085f7220 */ /* 0x040fe20000410000 */
[----:B------:R-:W-:Y:S01]  /*17a90*/  SEL R11, R11, 0x10, !P4 ;  /* 0x000000100b0b7807 */ /* 0x000fe20006000000 */
[C---:B------:R-:W-:Y:S01]  /*17aa0*/  FMUL.FTZ R94, R8.reuse, R94 ;  /* 0x0000005e085e7220 */ /* 0x040fe20000410000 */
[----:B------:R-:W-:Y:S01]  /*17ab0*/  IADD3 R15, R9, 0x40, RZ ;  /* 0x00000040090f7810 */ /* 0x000fe20007ffe0ff */
[C---:B------:R-:W-:Y:S01]  /*17ac0*/  FMUL.FTZ R68, R7.reuse, R68 ;  /* 0x0000004407447220 */ /* 0x040fe20000410000 */
[----:B------:R-:W-:Y:S01]  /*17ad0*/  FMUL.FTZ R69, R7, R69 ;  /* 0x0000004507457220 */ /* 0x000fe20000410000 */
[C---:B------:R-:W-:Y:S01]  /*17ae0*/  FMUL.FTZ R71, R8.reuse, R71 ;  /* 0x0000004708477220 */ /* 0x040fe20000410000 */
[----:B------:R-:W-:Y:S01]  /*17af0*/  FMUL.FTZ R70, R8, R70 ;  /* 0x0000004608467220 */ /* 0x000fe20000410000 */
[----:B------:R-:W-:Y:S01]  /*17b00*/  SEL R10, R10, 0xffffffe0, !P1 ;  /* 0xffffffe00a0a7807 */ /* 0x000fe20004800000 */
[----:B------:R-:W-:-:S02]  /*17b10*/  @P2 VIADD R15, R9, 0xffffffc0 ;  /* 0xffffffc0090f2836 */ /* 0x000fc40000000000 */
[C---:B------:R-:W-:Y:S01]  /*17b20*/  FMUL.FTZ R88, R7.reuse, R88 ;  /* 0x0000005807587220 */ /* 0x040fe20000410000 */
[C---:B------:R-:W-:Y:S01]  /*17b30*/  FMUL.FTZ R89, R7.reuse, R89 ;  /* 0x0000005907597220 */ /* 0x040fe20000410000 */
[C---:B------:R-:W-:Y:S01]  /*17b40*/  FMUL.FTZ R91, R8.reuse, R91 ;  /* 0x0000005b085b7220 */ /* 0x040fe20000410000 */
[C---:B------:R-:W-:Y:S01]  /*17b50*/  FMUL.FTZ R90, R8.reuse, R90 ;  /* 0x0000005a085a7220 */ /* 0x040fe20000410000 */
[C---:B------:R-:W-:Y:S01]  /*17b60*/  FMUL.FTZ R72, R7.reuse, R72 ;  /* 0x0000004807487220 */ /* 0x040fe20000410000 */
[----:B------:R-:W-:Y:S01]  /*17b70*/  FMUL.FTZ R73, R7, R73 ;  /* 0x0000004907497220 */ /* 0x000fe20000410000 */
[C---:B------:R-:W-:Y:S01]  /*17b80*/  FMUL.FTZ R75, R8.reuse, R75 ;  /* 0x0000004b084b7220 */ /* 0x040fe20000410000 */
[C---:B------:R-:W-:Y:S01]  /*17b90*/  FMUL.FTZ R74, R8.reuse, R74 ;  /* 0x0000004a084a7220 */ /* 0x040fe20000410000 */
[----:B------:R-:W-:Y:S01]  /*17ba0*/  IADD3 R13, R9, R11, RZ ;  /* 0x0000000b090d7210 */ /* 0x000fe20007ffe0ff */
[C---:B------:R-:W-:Y:S01]  /*17bb0*/  FMUL.FTZ R84, R7.reuse, R84 ;  /* 0x0000005407547220 */ /* 0x040fe20000410000 */
[----:B------:R-:W-:Y:S01]  /*17bc0*/  FMUL.FTZ R85, R7, R85 ;  /* 0x0000005507557220 */ /* 0x000fe20000410000 */
[C---:B------:R-:W-:Y:S01]  /*17bd0*/  FMUL.FTZ R87, R8.reuse, R87 ;  /* 0x0000005708577220 */ /* 0x040fe20000410000 */
[C---:B------:R-:W-:Y:S01]  /*17be0*/  FMUL.FTZ R86, R8.reuse, R86 ;  /* 0x0000005608567220 */ /* 0x040fe20000410000 */
[----:B------:R-:W-:Y:S01]  /*17bf0*/  F2FP.BF16.F32.PACK_AB R96, R97, R96 ;  /* 0x000000606160723e */ /* 0x000fe200000010ff */
[----:B------:R-:W-:Y:S01]  /*17c00*/  FMUL.FTZ R76, R7, R76 ;  /* 0x0000004c074c7220 */ /* 0x000fe20000410000 */
[----:B------:R-:W-:Y:S01]  /*17c10*/  F2FP.BF16.F32.PACK_AB R98, R99, R98 ;  /* 0x000000626362723e */ /* 0x000fe200000010ff */
[C---:B------:R-:W-:Y:S01]  /*17c20*/  FMUL.FTZ R77, R7.reuse, R77 ;  /* 0x0000004d074d7220 */ /* 0x040fe20000410000 */
[----:B------:R-:W-:Y:S01]  /*17c30*/  FMUL.FTZ R80, R7, R80 ;  /* 0x0000005007507220 */ /* 0x000fe20000410000 */
[C---:B------:R-:W-:Y:S01]  /*17c40*/  FMUL.FTZ R79, R8.reuse, R79 ;  /* 0x0000004f084f7220 */ /* 0x040fe20000410000 */
[C---:B------:R-:W-:Y:S01]  /*17c50*/  FMUL.FTZ R78, R8.reuse, R78 ;  /* 0x0000004e084e7220 */ /* 0x040fe20000410000 */
[C---:B------:R-:W-:Y:S01]  /*17c60*/  FMUL.FTZ R83, R8.reuse, R83 ;  /* 0x0000005308537220 */ /* 0x040fe20000410000 */
[----:B------:R-:W-:Y:S01]  /*17c70*/  F2FP.BF16.F32.PACK_AB R92, R93, R92 ;  /* 0x0000005c5d5c723e */ /* 0x000fe200000010ff */
[----:B------:R-:W-:Y:S01]  /*17c80*/  FMUL.FTZ R7, R7, R81 ;  /* 0x0000005107077220 */ /* 0x000fe20000410000 */
[----:B------:R-:W-:Y:S01]  /*17c90*/  F2FP.BF16.F32.PACK_AB R94, R95, R94 ;  /* 0x0000005e5f5e723e */ /* 0x000fe200000010ff */
[----:B------:R-:W-:Y:S01]  /*17ca0*/  FMUL.FTZ R8, R8, R82 ;  /* 0x0000005208087220 */ /* 0x000fe20000410000 */
[----:B------:R-:W-:Y:S01]  /*17cb0*/  F2FP.BF16.F32.PACK_AB R68, R69, R68 ;  /* 0x000000444544723e */ /* 0x000fe200000010ff */
[----:B------:R-:W-:Y:S01]  /*17cc0*/  IMAD.IADD R17, R9, 0x1, R10 ;  /* 0x0000000109117824 */ /* 0x000fe200078e020a */
[----:B------:R-:W-:Y:S01]  /*17cd0*/  F2FP.BF16.F32.PACK_AB R70, R71, R70 ;  /* 0x000000464746723e */ /* 0x000fe200000010ff */
[----:B------:R-:W-:Y:S01]  /*17ce0*/  STS [R9], R96 ;  /* 0x0000006009007388 */ /* 0x000fe20000000800 */
[----:B------:R-:W-:Y:S01]  /*17cf0*/  IADD3 R11, R11, R15, RZ ;  /* 0x0000000f0b0b7210 */ /* 0x000fe20007ffe0ff */
[----:B------:R-:W1:Y:S01]  /*17d00*/  @P0 MUFU.LG2 R5, R5 ;  /* 0x0000000500050308 */ /* 0x000e620000000c00 */
[----:B------:R-:W-:Y:S01]  /*17d10*/  F2FP.BF16.F32.PACK_AB R88, R89, R88 ;  /* 0x000000585958723e */ /* 0x000fe200000010ff */
[----:B------:R2:W-:Y:S01]  /*17d20*/  STS [R9+0x400], R98 ;  /* 0x0004006209007388 */ /* 0x0005e20000000800 */
[----:B------:R-:W-:Y:S01]  /*17d30*/  F2FP.BF16.F32.PACK_AB R90, R91, R90 ;  /* 0x0000005a5b5a723e */ /* 0x000fe200000010ff */
[----:B------:R-:W-:Y:S01]  /*17d40*/  ULDC.U8 UR4, c[0x0][0x3d8] ;  /* 0x0000f60000047ab9 */ /* 0x000fe20000000000 */
[----:B------:R-:W-:Y:S01]  /*17d50*/  IADD3 R19, R13, R10, RZ ;  /* 0x0000000a0d137210 */ /* 0x000fe20007ffe0ff */
[----:B------:R-:W-:Y:S01]  /*17d60*/  STS [R13], R92 ;  /* 0x0000005c0d007388 */ /* 0x000fe20000000800 */
[----:B------:R-:W-:-:S02]  /*17d70*/  F2FP.BF16.F32.PACK_AB R72, R73, R72 ;  /* 0x000000484948723e */ /* 0x000fc400000010ff */
        /* <DEDUP_REMOVED lines=8> */
[C---:B------:R-:W-:Y:S01]  /*17e00*/  IADD3 R21, R10.reuse, R15, RZ ;  /* 0x0000000f0a157210 */ /* 0x040fe20007ffe0ff */
[----:B------:R-:W-:Y:S01]  /*17e10*/  IMAD.IADD R10, R10, 0x1, R11 ;  /* 0x000000010a0a7824 */ /* 0x000fe200078e020b */
[----:B------:R-:W-:Y:S01]  /*17e20*/  F2FP.BF16.F32.PACK_AB R7, R7, R80 ;  /* 0x000000500707723e */ /* 0x000fe200000010ff */
[----:B------:R-:W-:Y:S01]  /*17e30*/  STS [R19], R88 ;  /* 0x0000005813007388 */ /* 0x000fe20000000800 */
[----:B------:R-:W-:-:S02]  /*17e40*/  F2FP.BF16.F32.PACK_AB R8, R83, R8 ;  /* 0x000000085308723e */ /* 0x000fc400000010ff */
[----:B------:R-:W-:Y:S01]  /*17e50*/  ISETP.NE.AND P1, PT, RZ, UR4, PT ;  /* 0x00000004ff007c0c */ /* 0x000fe2000bf25270 */
[----:B------:R-:W-:Y:S01]  /*17e60*/  STS [R19+0x400], R90 ;  /* 0x0004005a13007388 */ /* 0x000fe20000000800 */
[----:B--2---:R-:W2:Y:S01]  /*17e70*/  @P3 LDC R9, c[0x0][0x2e8] ;  /* 0x0000ba00ff093b82 */ /* 0x004ea20000000800 */
[----:B------:R-:W-:Y:S02]  /*17e80*/  MOV R14, 0x7f800000 ;  /* 0x7f800000000e7802 */ /* 0x000fe40000000f00 */
[----:B------:R-:W-:Y:S04]  /*17e90*/  STS [R15], R72 ;  /* 0x000000480f007388 */ /* 0x000fe80000000800 */
[----:B------:R5:W-:Y:S01]  /*17ea0*/  STS [R15+0x400], R74 ;  /* 0x0004004a0f007388 */ /* 0x000be20000000800 */
[----:B----4-:R-:W4:Y:S03]  /*17eb0*/  @P0 LDC R13, c[0x0][0x2e8] ;  /* 0x0000ba00ff0d0b82 */ /* 0x010f260000000800 */
[----:B------:R-:W-:Y:S04]  /*17ec0*/  STS [R11], R84 ;  /* 0x000000540b007388 */ /* 0x000fe80000000800 */
[----:B------:R1:W-:Y:S01]  /*17ed0*/  STS [R11+0x400], R86 ;  /* 0x000400560b007388 */ /* 0x0003e20000000800 */
[----:B---3--:R-:W-:-:S03]  /*17ee0*/  @P3 FMUL.FTZ R17, R6, 0.69314718246459960938 ;  /* 0x3f31721806113820 */ /* 0x008fc60000410000 */
[----:B------:R3:W-:Y:S04]  /*17ef0*/  STS [R21], R76 ;  /* 0x0000004c15007388 */ /* 0x0007e80000000800 */
[----:B------:R3:W-:Y:S01]  /*17f00*/  STS [R21+0x400], R78 ;  /* 0x0004004e15007388 */ /* 0x0007e20000000800 */
[----:B--2---:R-:W-:-:S03]  /*17f10*/  @P3 FFMA.FTZ R14, R2, R9, R17 ;  /* 0x00000009020e3223 */ /* 0x004fc60000010011 */
[----:B------:R3:W-:Y:S04]  /*17f20*/  STS [R10], R7 ;  /* 0x000000070a007388 */ /* 0x0007e80000000800 */
[----:B------:R3:W-:Y:S01]  /*17f30*/  STS [R10+0x400], R8 ;  /* 0x000400080a007388 */ /* 0x0007e20000000800 */
[----:B-----5:R-:W-:Y:S01]  /*17f40*/  MOV R15, 0x7f800000 ;  /* 0x7f800000000f7802 */ /* 0x020fe20000000f00 */
[----:B-1----:R-:W-:-:S04]  /*17f50*/  @P0 FMUL.FTZ R11, R5, 0.69314718246459960938 ;  /* 0x3f317218050b0820 */ /* 0x002fc80000410000 */
[----:B----4-:R-:W-:Y:S01]  /*17f60*/  @P0 FFMA.FTZ R15, R0, R13, R11 ;  /* 0x0000000d000f0223 */ /* 0x010fe2000001000b */
[----:B------:R-:W-:Y:S06]  /*17f70*/  @!P1 BRA `(.L_x_5698) ;  /* 0x0000000000249947 */ /* 0x000fec0003800000 */
[----:B------:R-:W1:Y:S01]  /*17f80*/  S2R R0, SR_CTAID.Y ;  /* 0x0000000000007919 */ /* 0x000e620000002600 */
[----:B------:R-:W1:Y:S01]  /*17f90*/  LDC R5, c[0x0][0x2c4] ;  /* 0x0000b100ff057b82 */ /* 0x000e620000000800 */
[----:B------:R-:W-:Y:S01]  /*17fa0*/  ISETP.NE.AND P0, PT, R180, -0x1, PT ;  /* 0xffffffffb400780c */ /* 0x000fe20003f05270 */
[----:B---3--:R-:W2:Y:S06]  /*17fb0*/  S2R R7, SR_CTAID.Z ;  /* 0x0000000000077919 */ /* 0x008eac0000002700 */
[----:B------:R-:W2:Y:S01]  /*17fc0*/  LDC R2, c[0x0][0x2e4] ;  /* 0x0000b900ff027b82 */ /* 0x000ea20000000800 */
[----:B-1----:R-:W-:-:S05]  /*17fd0*/  IMAD R5, R0, R5, RZ ;  /* 0x0000000500057224 */ /* 0x002fca00078e02ff */
[----:B------:R-:W-:-:S05]  /*17fe0*/  SEL R5, R5, R180, !P0 ;  /* 0x000000b405057207 */ /* 0x000fca0004000000 */
[----:B--2---:R-:W-:Y:S01]  /*17ff0*/  IMAD R2, R7, R2, R5 ;  /* 0x0000000207027224 */ /* 0x004fe200078e0205 */
[----:B------:R-:W-:Y:S06]  /*18000*/  BRA `(.L_x_5699) ;  /* 0x0000000000187947 */ /* 0x000fec0003800000 */
.L_x_5698:
[----:B---3--:R-:W1:Y:S01]  /*18010*/  S2R R7, SR_CTAID.Z ;  /* 0x0000000000077919 */ /* 0x008e620000002700 */
[----:B------:R-:W1:Y:S01]  /*18020*/  LDC R5, c[0x0][0x270] ;  /* 0x00009c00ff057b82 */ /* 0x000e620000000800 */
[----:B------:R-:W1:Y:S07]  /*18030*/  S2R R0, SR_CTAID.Y ;  /* 0x0000000000007919 */ /* 0x000e6e0000002600 */
[----:B------:R-:W2:Y:S01]  /*18040*/  LDC R2, c[0x0][0x2c4] ;  /* 0x0000b100ff027b82 */ /* 0x000ea20000000800 */
[----:B-1----:R-:W-:-:S04]  /*18050*/  IMAD R5, R0, R5, R7 ;  /* 0x0000000500057224 */ /* 0x002fc800078e0207 */
[----:B--2---:R-:W-:-:S07]  /*18060*/  IMAD R2, R5, R2, RZ ;  /* 0x0000000205027224 */ /* 0x004fce00078e02ff */
.L_x_5699:
        /* <DEDUP_REMOVED lines=8> */
[----:B------:R-:W-:-:S05]  /*180f0*/  LOP3.LUT R5, R5, 0xffffffc, RZ, 0xc0, !PT ;  /* 0x0ffffffc05057812 */ /* 0x000fca00078ec0ff */
[----:B------:R-:W-:-:S04]  /*18100*/  IMAD.IADD R5, R12, 0x1, -R5 ;  /* 0x000000010c057824 */ /* 0x000fc800078e0a05 */
[----:B------:R-:W-:Y:S02]  /*18110*/  IMAD R188, R5, 0x10, R188 ;  /* 0x0000001005bc7824 */ /* 0x000fe400078e02bc */
[----:B------:R-:W-:Y:S05]  /*18120*/  @P0 BRA `(.L_x_5701) ;  /* 0x0000000000380947 */ /* 0x000fea0003800000 */
[----:B------:R-:W2:Y:S01]  /*18130*/  S2R R3, SR_CTAID.X ;  /* 0x0000000000037919 */ /* 0x000ea20000002500 */
[----:B------:R-:W-:Y:S01]  /*18140*/  VIADD R4, R188, 0x8 ;  /* 0x00000008bc047836 */ /* 0x000fe20000000000 */
[----:B------:R-:W-:Y:S01]  /*18150*/  ULDC.64 UR4, c[0x0][0x2b0] ;  /* 0x0000ac0000047ab9 */ /* 0x000fe20000000a00 */
[C---:B--2---:R-:W-:Y:S02]  /*18160*/  IMAD R9, R3.reuse, 0x40, R2 ;  /* 0x0000004003097824 */ /* 0x044fe400078e0202 */
[----:B------:R-:W-:-:S03]  /*18170*/  IMAD R3, R3, -0x40, R179 ;  /* 0xffffffc003037824 */ /* 0x000fc600078e02b3 */
[----:B------:R-:W-:Y:S02]  /*18180*/  SHF.R.S32.HI R5, RZ, 0x1f, R9 ;  /* 0x0000001fff057819 */ /* 0x000fe40000011409 */
[----:B------:R-:W-:Y:S02]  /*18190*/  IADD3 R2, P0, R188, R9, RZ ;  /* 0x00000009bc027210 */ /* 0x000fe40007f1e0ff */
[-C--:B------:R-:W-:Y:S02]  /*181a0*/  ISETP.GE.AND P1, PT, R4, R3.reuse, PT ;  /* 0x000000030400720c */ /* 0x080fe40003f26270 */
[C---:B------:R-:W-:Y:S02]  /*181b0*/  ISETP.GE.AND P2, PT, R188.reuse, R3, PT ;  /* 0x00000003bc00720c */ /* 0x040fe40003f46270 */
[----:B------:R-:W-:Y:S02]  /*181c0*/  LEA.HI.X.SX32 R5, R188, R5, 0x1, P0 ;  /* 0x00000005bc057211 */ /* 0x000fe400000f0eff */
[----:B------:R-:W-:-:S04]  /*181d0*/  LEA R4, P0, R2, UR4, 0x2 ;  /* 0x0000000402047c11 */ /* 0x000fc8000f8010ff */
[----:B------:R-:W-:-:S05]  /*181e0*/  LEA.HI.X R5, R2, UR5, R5, 0x2, P0 ;  /* 0x0000000502057c11 */ /* 0x000fca00080f1405 */
[----:B------:R2:W-:Y:S04]  /*181f0*/  @!P2 STG.E desc[UR6][R4.64], R14 ;  /* 0x0000000e0400a986 */ /* 0x0005e8000c101906 */
[----:B------:R2:W-:Y:S02]  /*18200*/  @!P1 STG.E desc[UR6][R4.64+0x20], R15 ;  /* 0x0000200f04009986 */ /* 0x0005e4000c101906 */
.L_x_5701:
[----:B------:R-:W-:Y:S05]  /*18210*/  BSYNC B0 ;  /* 0x0000000000007941 */ /* 0x000fea0003800000 */
.L_x_5700:
[----:B------:R-:W3:Y:S01]  /*18220*/  S2UR UR5, SR_CTAID.X ;  /* 0x00000000000579c3 */ /* 0x000ee20000002500 */
[----:B-1----:R-:W-:Y:S01]  /*18230*/  SHF.R.S32.HI R9, RZ, 0x1f, R6 ;  /* 0x0000001fff097819 */ /* 0x002fe20000011406 */
[----:B------:R-:W-:Y:S01]  /*18240*/  ULDC UR4, c[0x0][0x2d0] ;  /* 0x0000b40000047ab9 */ /* 0x000fe20000000800 */
[----:B------:R-:W-:Y:S01]  /*18250*/  SHF.R.S32.HI R13, RZ, 0x1f, R0 ;  /* 0x0000001fff0d7819 */ /* 0x000fe20000011400 */
[----:B------:R-:W-:Y:S01]  /*18260*/  BSSY B0, `(.L_x_5702) ;  /* 0x0000031000007945 */ /* 0x000fe20003800000 */
[----:B------:R-:W-:Y:S02]  /*18270*/  LEA.HI R6, R9, R6, RZ, 0x3 ;  /* 0x0000000609067211 */ /* 0x000fe400078f18ff */
[----:B------:R-:W-:Y:S01]  /*18280*/  ISETP.NE.AND P1, PT, R180, -0x1, PT ;  /* 0xffffffffb400780c */ /* 0x000fe20003f25270 */
[----:B------:R-:W1:Y:S01]  /*18290*/  LDC.64 R2, c[0x0][0x290] ;  /* 0x0000a400ff027b82 */ /* 0x000e620000000a00 */
[----:B------:R-:W-:Y:S01]  /*182a0*/  SHF.R.S32.HI R6, RZ, 0x3, R6 ;  /* 0x00000003ff067819 */ /* 0x000fe20000011406 */
[----:B------:R4:W1:Y:S01]  /*182b0*/  LDS.128 R8, [R187+0x1800] ;  /* 0x00180000bb087984 */ /* 0x0008620000000c00 */
[----:B------:R-:W-:-:S02]  /*182c0*/  ISETP.GE.AND P0, PT, R100, UR4, PT ;  /* 0x0000000464007c0c */ /* 0x000fc4000bf06270 */
[----:B------:R-:W-:Y:S01]  /*182d0*/  SHF.R.S32.HI R101, RZ, 0x1f, R100 ;  /* 0x0000001fff657819 */ /* 0x000fe20000011464 */
[----:B------:R-:W-:Y:S02]  /*182e0*/  VIADD R12, R6, 0x10 ;  /* 0x00000010060c7836 */ /* 0x000fe40000000000 */
[----:B--2---:R-:W2:Y:S01]  /*182f0*/  LDC.64 R4, c[0x0][0x298] ;  /* 0x0000a600ff047b82 */ /* 0x004ea20000000a00 */
[----:B---3--:R-:W-:-:S04]  /*18300*/  USHF.L.U32 UR5, UR5, 0x6, URZ ;  /* 0x0000000605057899 */ /* 0x008fc8000800063f */
[----:B------:R-:W-:Y:S02]  /*18310*/  USHF.R.S32.HI UR4, URZ, 0x1f, UR5 ;  /* 0x0000001f3f047899 */ /* 0x000fe40008011405 */
[----:B------:R-:W-:Y:S02]  /*18320*/  VIADD R179, R179, -UR5 ;  /* 0x80000005b3b37c36 */ /* 0x000fe40008000000 */
[----:B-1----:R-:W-:-:S03]  /*18330*/  IMAD R13, R13, R2, RZ ;  /* 0x000000020d0d7224 */ /* 0x002fc600078e02ff */
[----:B------:R-:W-:Y:S01]  /*18340*/  ISETP.GE.OR P2, PT, R12, R179, P0 ;  /* 0x000000b30c00720c */ /* 0x000fe20000746670 */
[C---:B------:R-:W-:Y:S02]  /*18350*/  IMAD R3, R0.reuse, R3, R13 ;  /* 0x0000000300037224 */ /* 0x040fe400078e020d */
[----:B------:R-:W-:Y:S01]  /*18360*/  IMAD.WIDE.U32 R12, R0, R2, RZ ;  /* 0x00000002000c7225 */ /* 0x000fe200078e00ff */
[----:B------:R-:W-:-:S03]  /*18370*/  SHF.R.S32.HI R2, RZ, 0x1f, R7 ;  /* 0x0000001fff027819 */ /* 0x000fc60000011407 */
[----:B--2---:R-:W-:-:S04]  /*18380*/  IMAD.WIDE.U32 R14, R180, R4, RZ ;  /* 0x00000004b40e7225 */ /* 0x004fc800078e00ff */
[----:B------:R-:W-:Y:S01]  /*18390*/  IMAD.WIDE.U32 R100, R4, UR5, R100 ;  /* 0x0000000504647c25 */ /* 0x000fe2000f8e0064 */
[----:B------:R-:W-:Y:S02]  /*183a0*/  SEL R14, R12, R14, !P1 ;  /* 0x0000000e0c0e7207 */ /* 0x000fe40004800000 */
[----:B------:R-:W-:Y:S01]  /*183b0*/  IADD3 R12, R6, 0x20, RZ ;  /* 0x00000020060c7810 */ /* 0x000fe20007ffe0ff */
[----:B------:R-:W-:Y:S02]  /*183c0*/  IMAD R0, R4, UR4, RZ ;  /* 0x0000000404007c24 */ /* 0x000fe4000f8e02ff */
[----:B------:R-:W-:Y:S02]  /*183d0*/  IMAD R180, R180, R5, R15 ;  /* 0x00000005b4b47224 */ /* 0x000fe400078e020f */
[----:B------:R-:W-:Y:S01]  /*183e0*/  @!P1 IMAD.IADD R180, R13, 0x1, R3 ;  /* 0x000000010db49824 */ /* 0x000fe200078e0203 */
[----:B------:R-:W-:Y:S01]  /*183f0*/  IADD3 R18, P1, R14, R100, RZ ;  /* 0x000000640e127210 */ /* 0x000fe20007f3e0ff */
[----:B------:R-:W-:Y:S01]  /*18400*/  IMAD R3, R5, UR5, R0 ;  /* 0x0000000505037c24 */ /* 0x000fe2000f8e0200 */
[----:B------:R-:W-:Y:S01]  /*18410*/  ULDC.64 UR4, c[0x0][0x2a0] ;  /* 0x0000a80000047ab9 */ /* 0x000fe20000000a00 */
[----:B------:R-:W-:-:S02]  /*18420*/  VIADD R0, R6, 0x30 ;  /* 0x0000003006007836 */ /* 0x000fc40000000000 */
[----:B------:R-:W-:Y:S01]  /*18430*/  IMAD R2, R2, UR4, RZ ;  /* 0x0000000402027c24 */ /* 0x000fe2000f8e02ff */
[----:B------:R-:W-:Y:S02]  /*18440*/  IADD3.X R19, R180, R101, R3, P1, !PT ;  /* 0x00000065b4137210 */ /* 0x000fe40000ffe403 */
[-C--:B------:R-:W-:Y:S01]  /*18450*/  ISETP.GE.OR P1, PT, R12, R179.reuse, P0 ;  /* 0x000000b30c00720c */ /* 0x080fe20000726670 */
[C---:B------:R-:W-:Y:S01]  /*18460*/  IMAD R21, R7.reuse, UR5, R2 ;  /* 0x0000000507157c24 */ /* 0x040fe2000f8e0202 */
[----:B------:R4:W1:Y:S01]  /*18470*/  LDS.128 R12, [R187] ;  /* 0x00000000bb0c7984 */ /* 0x0008620000000c00 */
[-C--:B------:R-:W-:Y:S01]  /*18480*/  ISETP.GE.OR P3, PT, R0, R179.reuse, P0 ;  /* 0x000000b30000720c */ /* 0x080fe20000766670 */
[----:B------:R-:W-:Y:S01]  /*18490*/  IMAD.WIDE.U32 R18, R7, UR4, R18 ;  /* 0x0000000407127c25 */ /* 0x000fe2000f8e0012 */
[----:B------:R-:W-:Y:S02]  /*184a0*/  ISETP.GE.OR P0, PT, R6, R179, P0 ;  /* 0x000000b30600720c */ /* 0x000fe40000706670 */
[----:B------:R-:W-:-:S02]  /*184b0*/  SHF.R.S32.HI R3, RZ, 0x1f, R6 ;  /* 0x0000001fff037819 */ /* 0x000fc40000011406 */
[----:B------:R-:W-:-:S09]  /*184c0*/  IADD3 R21, R21, R19, RZ ;  /* 0x0000001315157210 */ /* 0x000fd20007ffe0ff */
        /* <DEDUP_REMOVED lines=9> */
[----:B-1----:R2:W-:Y:S02]  /*18560*/  STG.E.128 desc[UR6][R22.64], R12 ;  /* 0x0000000c16007986 */ /* 0x0025e4000c101d06 */
.L_x_5703:
[----:B------:R-:W-:Y:S05]  /*18570*/  BSYNC B0 ;  /* 0x0000000000007941 */ /* 0x000fea0003800000 */
.L_x_5702:
[----:B-12---:R1:W2:Y:S01]  /*18580*/  LDS.128 R12, [R187+0x800] ;  /* 0x00080000bb0c7984 */ /* 0x0062a20000000c00 */
        /* <DEDUP_REMOVED lines=13> */
[----:B--2---:R3:W-:Y:S02]  /*18660*/  STG.E.128 desc[UR6][R22.64], R12 ;  /* 0x0000000c16007986 */ /* 0x0047e4000c101d06 */
.L_x_5705:
[----:B------:R-:W-:Y:S05]  /*18670*/  BSYNC B0 ;  /* 0x0000000000007941 */ /* 0x000fea0003800000 */
.L_x_5704:
        /* <DEDUP_REMOVED lines=15> */
.L_x_5707:
[----:B------:R-:W-:Y:S05]  /*18770*/  BSYNC B0 ;  /* 0x0000000000007941 */ /* 0x000fea0003800000 */
.L_x_5706:
        /* <DEDUP_REMOVED lines=13> */
.L_x_5708:
        /* <DEDUP_REMOVED lines=11> */
.L_x_8036:


//--------------------- .text._ZN5flash24flash_fwd_splitkv_kernelI23Flash_fwd_kernel_traitsILi64ELi64ELi128ELi4ELb0ELb0EN7cutlass10bfloat16_tE19Flash_kernel_traitsILi64ELi64ELi128ELi4ES3_EELb1ELb0ELb0ELb0ELb0ELb1ELb0ELb1EEEvNS_16Flash_fwd_paramsE --------------------------
	.section	.text._ZN5flash24flash_fwd_splitkv_kernelI23Flash_fwd_kernel_traitsILi64ELi64ELi128ELi4ELb0ELb0EN7cutlass10bfloat16_tE19Flash_kernel_traitsILi64ELi64ELi128ELi4ES3_EELb1ELb0ELb0ELb0ELb0ELb1ELb0ELb1EEEvNS_16Flash_fwd_paramsE,"ax",@progbits
	.align	128
        .global         _ZN5flash24flash_fwd_splitkv_kernelI23Flash_fwd_kernel_traitsILi64ELi64ELi128ELi4ELb0ELb0EN7cutlass10bfloat16_tE19Flash_kernel_traitsILi64ELi64ELi128ELi4ES3_EELb1ELb0ELb0ELb0ELb0ELb1ELb0ELb1EEEvNS_16Flash_fwd_paramsE
        .type           _ZN5flash24flash_fwd_splitkv_kernelI23Flash_fwd_kernel_traitsILi64ELi64ELi128ELi4ELb0ELb0EN7cutlass10bfloat16_tE19Flash_kernel_traitsILi64ELi64ELi128ELi4ES3_EELb1ELb0ELb0ELb0ELb0ELb1ELb0ELb1EEEvNS_16Flash_fwd_paramsE,@function
        .size           _ZN5flash24flash_fwd_splitkv_kernelI23Flash_fwd_kernel_traitsILi64ELi64ELi128ELi4ELb0ELb0EN7cutlass10bfloat16_tE19Flash_kernel_traitsILi64ELi64ELi128ELi4ES3_EELb1ELb0ELb0ELb0ELb0ELb1ELb0ELb1EEEvNS_16Flash_fwd_paramsE,(.L_x_8037 - _ZN5flash24flash_fwd_splitkv_kernelI23Flash_fwd_kernel_traitsILi64ELi64ELi128ELi4ELb0ELb0EN7cutlass10bfloat16_tE19Flash_kernel_traitsILi64ELi64ELi128ELi4ES3_EELb1ELb0ELb0ELb0ELb0ELb1ELb0ELb1EEEvNS_16Flash_fwd_paramsE)
        .other          _ZN5flash24flash_fwd_splitkv_kernelI23Flash_fwd_kernel_traitsILi64ELi64ELi128ELi4ELb0ELb0EN7cutlass10bfloat16_tE19Flash_kernel_traitsILi64ELi64ELi128ELi4ES3_EELb1ELb0ELb0ELb0ELb0ELb1ELb0ELb1EEEvNS_16Flash_fwd_paramsE,@"STO_CUDA_ENTRY STV_DEFAULT"
_ZN5flash24flash_fwd_splitkv_kernelI23Flash_fwd_kernel_traitsILi64ELi64ELi128ELi4ELb0ELb0EN7cutlass10bfloat16_tE19Flash_kernel_traitsILi64ELi64ELi128ELi4ES3_EELb1ELb0ELb0ELb0ELb0ELb1ELb0ELb1EEEvNS_16Flash_fwd_paramsE:
.text._ZN5flash24flash_fwd_splitkv_kernelI23Flash_fwd_kernel_traitsILi64ELi64ELi128ELi4ELb0ELb0EN7cutlass10bfloat16_tE19Flash_kernel_traitsILi64ELi64ELi128ELi4ES3_EELb1ELb0ELb0ELb0ELb0ELb1ELb0ELb1EEEvNS_16Flash_fwd_paramsE:
        /* <DEDUP_REMOVED lines=40> */
.L_x_5709:
[----:B------:R-:W1:Y:S02]  /*0280*/  LDC R7, c[0x0][0x2c8] ;  /* 0x0000b200ff077b82 */ /* 0x000e640000000800 */
.L_x_5710:
        /* <DEDUP_REMOVED lines=95> */
.L_x_5713:
[----:B------:R-:W-:Y:S05]  /*0880*/  BSYNC B0 ;  /* 0x0000000000007941 */ /* 0x000fea0003800000 */
.L_x_5712:
        /* <DEDUP_REMOVED lines=18> */
.L_x_5715:
[----:B------:R-:W-:Y:S05]  /*09b0*/  BSYNC B0 ;  /* 0x0000000000007941 */ /* 0x000fea0003800000 */
.L_x_5714:
        /* <DEDUP_REMOVED lines=19> */
.L_x_5717:
[----:B------:R-:W-:Y:S05]  /*0af0*/  BSYNC B0 ;  /* 0x0000000000007941 */ /* 0x000fea0003800000 */
.L_x_5716:
        /* <DEDUP_REMOVED lines=13> */
.L_x_5719:
[----:B------:R-:W-:Y:S05]  /*0bd0*/  BSYNC B0 ;  /* 0x0000000000007941 */ /* 0x000fea0003800000 */
.L_x_5718:
        /* <DEDUP_REMOVED lines=16> */
.L_x_5711:
        /* <DEDUP_REMOVED lines=25> */
.L_x_5720:
        /* <DEDUP_REMOVED lines=82> */
.L_x_5721:
        /* <DEDUP_REMOVED lines=49> */
.L_x_5723:
        /* <DEDUP_REMOVED lines=33> */
.L_x_5722:
        /* <DEDUP_REMOVED lines=249> */
.L_x_5778:
        /* <DEDUP_REMOVED lines=138> */
.L_x_5728:
[----:B------:R-:W-:Y:S05]  /*30e0*/  BSYNC B0 ;  /* 0x0000000000007941 */ /* 0x000fea0003800000 */
.L_x_5727:
        /* <DEDUP_REMOVED lines=57> */
.L_x_5730:
[----:B------:R-:W-:Y:S05]  /*3480*/  BSYNC B0 ;  /* 0x0000000000007941 */ /* 0x000fea0003800000 */
.L_x_5729:
        /* <DEDUP_REMOVED lines=57> */
.L_x_5732:
[----:B------:R-:W-:Y:S05]  /*3820*/  BSYNC B0 ;  /* 0x0000000000007941 */ /* 0x000fea0003800000 */
.L_x_5731:
        /* <DEDUP_REMOVED lines=62> */
.L_x_5734:
[----:B------:R-:W-:Y:S05]  /*3c10*/  BSYNC B0 ;  /* 0x0000000000007941 */ /* 0x000fea0003800000 */
.L_x_5733:
        /* <DEDUP_REMOVED lines=59> */
.L_x_5736:
[----:B------:R-:W-:Y:S05]  /*3fd0*/  BSYNC B0 ;  /* 0x0000000000007941 */ /* 0x000fea0003800000 */
.L_x_5735:
        /* <DEDUP_REMOVED lines=62> */
.L_x_5738:
[----:B------:R-:W-:Y:S05]  /*43c0*/  BSYNC B0 ;  /* 0x0000000000007941 */ /* 0x000fea0003800000 */
.L_x_5737:
        /* <DEDUP_REMOVED lines=62> */
.L_x_5740:
[----:B------:R-:W-:Y:S05]  /*47b0*/  BSYNC B0 ;  /* 0x0000000000007941 */ /* 0x000fea0003800000 */
.L_x_5739:
        /* <DEDUP_REMOVED lines=64> */
.L_x_5742:
[----:B------:R-:W-:Y:S05]  /*4bc0*/  BSYNC B0 ;  /* 0x0000000000007941 */ /* 0x000fea0003800000 */
.L_x_5741:
[C---:B------:R-:W-:Y:S01]  /*4bd0*/  LEA R46, P1, R29.reuse, R44, 0x1 ;  /* 0x0000002c1d2e7211 */ /* 0x040fe200078208ff */
[----:B------:R-:W-:Y:S01]  /*4be0*/  IMAD.MOV.U32 R8, RZ, RZ, R10 ;  /* 0x000000ffff087224 */ /* 0x000fe200078e000a */
[----:B------:R-:W-:Y:S02]  /*4bf0*/  UMOV UR4, UR30 ;  /* 0x0000001e00047c82 */ /* 0x000fe40008000000 */
[C---:B------:R-:W-:Y:S02]  /*4c00*/  LEA.HI.X.SX32 R45, R29.reuse, R45, 0x1, P1 ;  /* 0x0000002d1d2d7211 */ /* 0x040fe400008f0eff */
[C---:B------:R-:W-:Y:S04]  /*4c10*/  LEA R10, P0, R29.reuse, R8, 0x1 ;  /* 0x000000081d0a7211 */ /* 0x040fe800078008ff */
[----:B------:R-:W-:Y:S01]  /*4c20*/  LEA.HI.X.SX32 R9, R29, R9, 0x1, P0 ;  /* 0x000000091d097211 */ /* 0x000fe200000f0eff */
[----:B------:R-:W-:Y:S08]  /*4c30*/  BRA `(.L_x_5743) ;  /* 0x0000003400007947 */ /* 0x000ff00003800000 */
.L_x_5726:
        /* <DEDUP_REMOVED lines=86> */
.L_x_5747:
[----:B------:R-:W-:Y:S05]  /*51a0*/  BSYNC B0 ;  /* 0x0000000000007941 */ /* 0x000fea0003800000 */
.L_x_5746:
[----:B-----5:R2:W-:Y:S02]  /*51b0*/  STG.E.128 desc[UR6][R82.64], R40 ;  /* 0x0000002852007986 */ /* 0x0205e4000c101d06 */
.L_x_5745:
[----:B------:R-:W-:Y:S05]  /*51c0*/  BSYNC B1 ;  /* 0x0000000000017941 */ /* 0x000fea0003800000 */
.L_x_5744:
        /* <DEDUP_REMOVED lines=91> */
.L_x_5751:
[----:B------:R-:W-:Y:S05]  /*5780*/  BSYNC B0 ;  /* 0x0000000000007941 */ /* 0x000fea0003800000 */
.L_x_5750:
[----:B-----5:R4:W-:Y:S02]  /*5790*/  STG.E.128 desc[UR6][R146.64], R40 ;  /* 0x0000002892007986 */ /* 0x0209e4000c101d06 */
.L_x_5749:
[----:B------:R-:W-:Y:S05]  /*57a0*/  BSYNC B1 ;  /* 0x0000000000017941 */ /* 0x000fea0003800000 */
.L_x_5748:
        /* <DEDUP_REMOVED lines=91> */
.L_x_5755:
[----:B------:R-:W-:Y:S05]  /*5d60*/  BSYNC B0 ;  /* 0x0000000000007941 */ /* 0x000fea0003800000 */
.L_x_5754:
[----:B-----5:R3:W-:Y:S02]  /*5d70*/  STG.E.128 desc[UR6][R146.64], R40 ;  /* 0x0000002892007986 */ /* 0x0207e4000c101d06 */
.L_x_5753:
[----:B------:R-:W-:Y:S05]  /*5d80*/  BSYNC B1 ;  /* 0x0000000000017941 */ /* 0x000fea0003800000 */
.L_x_5752:
        /* <DEDUP_REMOVED lines=94> */
.L_x_5759:
[----:B------:R-:W-:Y:S05]  /*6370*/  BSYNC B0 ;  /* 0x0000000000007941 */ /* 0x000fea0003800000 */
.L_x_5758:
[----:B-----5:R1:W-:Y:S02]  /*6380*/  STG.E.128 desc[UR6][R146.64], R40 ;  /* 0x0000002892007986 */ /* 0x0203e4000c101d06 */
.L_x_5757:
[----:B------:R-:W-:Y:S05]  /*6390*/  BSYNC B1 ;  /* 0x0000000000017941 */ /* 0x000fea0003800000 */
.L_x_5756:
        /* <DEDUP_REMOVED lines=92> */
.L_x_5763:
[----:B------:R-:W-:Y:S05]  /*6960*/  BSYNC B0 ;  /* 0x0000000000007941 */ /* 0x000fea0003800000 */
.L_x_5762:
[----:B-----5:R2:W-:Y:S02]  /*6970*/  STG.E.128 desc[UR6][R146.64], R40 ;  /* 0x0000002892007986 */ /* 0x0205e4000c101d06 */
.L_x_5761:
[----:B------:R-:W-:Y:S05]  /*6980*/  BSYNC B1 ;  /* 0x0000000000017941 */ /* 0x000fea0003800000 */
.L_x_5760:
        /* <DEDUP_REMOVED lines=94> */
.L_x_5767:
[----:B------:R-:W-:Y:S05]  /*6f70*/  BSYNC B0 ;  /* 0x0000000000007941 */ /* 0x000fea0003800000 */
.L_x_5766:
[----:B-----5:R1:W-:Y:S02]  /*6f80*/  STG.E.128 desc[UR6][R146.64], R40 ;  /* 0x0000002892007986 */ /* 0x0203e4000c101d06 */
.L_x_5765:
[----:B------:R-:W-:Y:S05]  /*6f90*/  BSYNC B1 ;  /* 0x0000000000017941 */ /* 0x000fea0003800000 */
.L_x_5764:
        /* <DEDUP_REMOVED lines=94> */
.L_x_5771:
[----:B------:R-:W-:Y:S05]  /*7580*/  BSYNC B0 ;  /* 0x0000000000007941 */ /* 0x000fea0003800000 */
.L_x_5770:
[----:B-----5:R1:W-:Y:S02]  /*7590*/  STG.E.128 desc[UR6][R146.64], R40 ;  /* 0x0000002892007986 */ /* 0x0203e4000c101d06 */
.L_x_5769:
[----:B------:R-:W-:Y:S05]  /*75a0*/  BSYNC B1 ;  /* 0x0000000000017941 */ /* 0x000fea0003800000 */
.L_x_5768:
        /* <DEDUP_REMOVED lines=95> */
.L_x_5775:
[----:B------:R-:W-:Y:S05]  /*7ba0*/  BSYNC B0 ;  /* 0x0000000000007941 */ /* 0x000fea0003800000 */
.L_x_5774:
[----:B-----5:R1:W-:Y:S02]  /*7bb0*/  STG.E.128 desc[UR6][R148.64], R40 ;  /* 0x0000002894007986 */ /* 0x0203e4000c101d06 */
.L_x_5773:
[----:B------:R-:W-:Y:S05]  /*7bc0*/  BSYNC B1 ;  /* 0x0000000000017941 */ /* 0x000fea0003800000 */
.L_x_5772:
        /* <DEDUP_REMOVED lines=8> */
.L_x_5725:
        /* <DEDUP_REMOVED lines=63> */
.L_x_5743:
        /* <DEDUP_REMOVED lines=84> */
.L_x_5776:
        /* <DEDUP_REMOVED lines=8> */
.L_x_5777:
[----:B------:R-:W-:Y:S04]  /*8600*/  IADD3 R11, R11, -0x1, RZ ;  /* 0xffffffff0b0b7810 */ /* 0x000fe80007ffe0ff */
[----:B------:R-:W-:Y:S11]  /*8610*/  ISETP.GT.AND P0, PT, R11, R66, PT ;  /* 0x000000420b00720c */ /* 0x000ff60003f04270 */
[----:B------:R-:W-:Y:S02]  /*8620*/  @!UPT UIADD3 URZ, URZ, URZ, URZ ;  /* 0x0000003f3f3ff290 */ /* 0x000fe4000fffe03f */
[----:B------:R-:W-:Y:S05]  /*8630*/  @P0 BRA `(.L_x_5778) ;  /* 0xffffffa000800947 */ /* 0x000fea000383ffff */
.L_x_5724:
        /* <DEDUP_REMOVED lines=13> */
[----:B------:R-:W-:-:S12]  /*8710*/  ULDC.64 UR8, c[0x0][0x210] ;  /* 0x0000840000087ab9 */ /* 0x000fd80000000a00 */
[----:B------:R-:W1:Y:S01]  /*8720*/  @P0 S2R R2, SR_CTAID.Y ;  /* 0x0000000000020919 */ /* 0x000e620000002600 */
[----:B---3--:R-:W1:Y:S02]  /*8730*/  @P0 LDC.64 R4, c[0x0][0x300] ;  /* 0x0000c000ff040b82 */ /* 0x008e640000000a00 */
[----:B-1----:R-:W-:-:S06]  /*8740*/  @P0 IMAD.WIDE R8, R2, 0x4, R4 ;  /* 0x0000000402080825 */ /* 0x002fcc00078e0204 */
[----:B------:R-:W1:Y:S01]  /*8750*/  LDC.64 R2, c[0x0][0x240] ;  /* 0x00009000ff027b82 */ /* 0x000e620000000a00 */
[----:B------:R3:W5:Y:S01]  /*8760*/  @P0 LDG.E R0, desc[UR6][R8.64] ;  /* 0x0000000608000981 */ /* 0x000762000c1e1900 */
[C---:B--2-4-:R-:W-:Y:S01]  /*8770*/  LEA R14, P0, R128.reuse, UR8, 0x1 ;  /* 0x00000008800e7c11 */ /* 0x054fe2000f8008ff */
[----:B------:R-:W-:Y:S01]  /*8780*/  IMAD.MOV.U32 R130, RZ, RZ, R128 ;  /* 0x000000ffff827224 */ /* 0x000fe200078e0080 */
[----:B------:R-:W-:Y:S01]  /*8790*/  ULDC.U8 UR10, c[0x0][0x3c3] ;  /* 0x0000f0c0000a7ab9 */ /* 0x000fe20000000000 */
[----:B------:R-:W2:Y:S01]  /*87a0*/  S2R R4, SR_CTAID.X ;  /* 0x0000000000047919 */ /* 0x000ea20000002500 */
[--C-:B------:R-:W-:Y:S01]  /*87b0*/  LEA.HI.X R15, R128, UR9, R131.reuse, 0x1, P0 ;  /* 0x00000009800f7c11 */ /* 0x100fe200080f0c83 */
[----:B-1----:R-:W-:-:S04]  /*87c0*/  IMAD.WIDE.U32 R12, R2, 0x30, R130 ;  /* 0x00000030020c7825 */ /* 0x002fc800078e0082 */
[----:B---3--:R-:W-:-:S04]  /*87d0*/  IMAD R8, R3, 0x30, RZ ;  /* 0x0000003003087824 */ /* 0x008fc800078e02ff */
[----:B------:R-:W-:Y:S02]  /*87e0*/  IMAD.IADD R8, R13, 0x1, R8 ;  /* 0x000000010d087824 */ /* 0x000fe400078e0208 */
[C---:B--2---:R-:W-:Y:S02]  /*87f0*/  IMAD R5, R4.reuse, 0x40, R56 ;  /* 0x0000004004057824 */ /* 0x044fe400078e0238 */
[----:B------:R-:W-:Y:S02]  /*8800*/  IMAD R25, R4, -0x40, R179 ;  /* 0xffffffc004197824 */ /* 0x000fe400078e02b3 */
[----:B-----5:R-:W-:Y:S01]  /*8810*/  IMAD.IADD R0, R5, 0x1, R0 ;  /* 0x0000000105007824 */ /* 0x020fe200078e0200 */
[----:B------:R-:W-:-:S03]  /*8820*/  LEA R5, P2, R2, R128, 0x5 ;  /* 0x0000008002057211 */ /* 0x000fc600078428ff */
        /* <DEDUP_REMOVED lines=16> */
[----:B------:R-:W-:-:S09]  /*8930*/  LEA.HI.X R29, R5, UR9, R2, 0x1, P1 ;  /* 0x00000009051d7c11 */ /* 0x000fd200088f0c02 */
        /* <DEDUP_REMOVED lines=39> */
[C---:B------:R-:W-:Y:S01]  /*8bb0*/  FMUL.FTZ R12, R8.reuse, R12 ;  /* 0x0000000c080c7220 */ /* 0x040fe20000410000 */
[----:B------:R-:W-:Y:S01]  /*8bc0*/  FFMA.FTZ R19, R8, R22, -R19 ;  /* 0x0000001608137223 */ /* 0x000fe20000010813 */
[----:B------:R-:W-:Y:S01]  /*8bd0*/  FMUL.FTZ R14, R16, R14 ;  /* 0x0000000e100e7220 */ /* 0x000fe20000410000 */
[----:B------:R-:W-:-:S02]  /*8be0*/  IMAD.U32 R8, R3, 0x10000, RZ ;  /* 0x0001000003087824 */ /* 0x000fc400078e00ff */
[----:B------:R-:W-:Y:S01]  /*8bf0*/  FFMA.FTZ R23, R16, R20, -R23 ;  /* 0x0000001410177223 */ /* 0x000fe20000010817 */
[-C--:B------:R-:W-:Y:S01]  /*8c00*/  FMUL.FTZ R16, R18, R2.reuse ;  /* 0x0000000212107220 */ /* 0x080fe20000410000 */
[----:B------:R-:W-:Y:S01]  /*8c10*/  FMUL.FTZ R3, R13, R2 ;  /* 0x000000020d037220 */ /* 0x000fe20000410000 */
[----:B------:R-:W-:Y:S01]  /*8c20*/  FFMA.FTZ R14, R15, R20, R14 ;  /* 0x000000140f0e7223 */ /* 0x000fe2000001000e */
[----:B------:R-:W-:Y:S01]  /*8c30*/  SHF.L.U32 R6, R6, 0x10, RZ ;  /* 0x0000001006067819 */ /* 0x000fe200000006ff */
[-C--:B------:R-:W-:Y:S01]  /*8c40*/  FMUL.FTZ R2, R21, R8.reuse ;  /* 0x0000000815027220 */ /* 0x080fe20000410000 */
[----:B------:R-:W-:Y:S02]  /*8c50*/  IMAD.U32 R20, R7, 0x10000, RZ ;  /* 0x0001000007147824 */ /* 0x000fe400078e00ff */
[----:B------:R-:W-:Y:S01]  /*8c60*/  FMUL.FTZ R8, R17, R8 ;  /* 0x0000000811087220 */ /* 0x000fe20000410000 */
        /* <DEDUP_REMOVED lines=9> */
.L_x_5785:
[----:B------:R-:W-:Y:S05]  /*8d00*/  BSYNC B0 ;  /* 0x0000000000007941 */ /* 0x000fea0003800000 */
.L_x_5784:
[----:B-----5:R2:W-:Y:S02]  /*8d10*/  STS.128 [R187], R12 ;  /* 0x0000000cbb007388 */ /* 0x0205e40000000c00 */
.L_x_5783:
[----:B------:R-:W-:Y:S05]  /*8d20*/  BSYNC B1 ;  /* 0x0000000000017941 */ /* 0x000fea0003800000 */
.L_x_5782:
        /* <DEDUP_REMOVED lines=61> */
.L_x_5789:
[----:B------:R-:W-:Y:S05]  /*9100*/  BSYNC B0 ;  /* 0x0000000000007941 */ /* 0x000fea0003800000 */
.L_x_5788:
[----:B-----5:R4:W-:Y:S02]  /*9110*/  STS.128 [R187+0x800], R40 ;  /* 0x00080028bb007388 */ /* 0x0209e40000000c00 */
.L_x_5787:
[----:B------:R-:W-:Y:S05]  /*9120*/  BSYNC B1 ;  /* 0x0000000000017941 */ /* 0x000fea0003800000 */
.L_x_5786:
        /* <DEDUP_REMOVED lines=26> */
[C---:B--2--5:R-:W-:Y:S01]  /*92d0*/  SHF.L.U32 R12, R29.reuse, 0x10, RZ ;  /* 0x000000101d0c7819 */ /* 0x064fe200000006ff */
[----:B------:R-:W-:Y:S01]  /*92e0*/  IMAD.U32 R13, R28, 0x10000, RZ ;  /* 0x000100001c0d7824 */ /* 0x000fe200078e00ff */
[----:B------:R-:W-:Y:S01]  /*92f0*/  LOP3.LUT R8, R29, 0xffff0000, RZ, 0xc0, !PT ;  /* 0xffff00001d087812 */ /* 0x000fe200078ec0ff */
[----:B------:R-:W-:Y:S01]  /*9300*/  IMAD.U32 R17, R30, 0x10000, RZ ;  /* 0x000100001e117824 */ /* 0x000fe200078e00ff */
[C---:B------:R-:W-:Y:S02]  /*9310*/  LOP3.LUT R14, R31.reuse, 0xffff0000, RZ, 0xc0, !PT ;  /* 0xffff00001f0e7812 */ /* 0x040fe400078ec0ff */
        /* <DEDUP_REMOVED lines=21> */
[----:B------:R-:W-:Y:S01]  /*9470*/  FFMA.FTZ R8, R8, R29, R31 ;  /* 0x0000001d08087223 */ /* 0x000fe2000001001f */
[----:B------:R-:W-:Y:S01]  /*9480*/  FFMA.FTZ R15, R16, R23, -R15 ;  /* 0x00000017100f7223 */ /* 0x000fe2000001080f */
        /* <DEDUP_REMOVED lines=8> */
.L_x_5793:
[----:B------:R-:W-:Y:S05]  /*9510*/  BSYNC B0 ;  /* 0x0000000000007941 */ /* 0x000fea0003800000 */
.L_x_5792:
[----:B-----5:R1:W-:Y:S02]  /*9520*/  STS.128 [R187+0x1000], R28 ;  /* 0x0010001cbb007388 */ /* 0x0203e40000000c00 */
.L_x_5791:
[----:B------:R-:W-:Y:S05]  /*9530*/  BSYNC B1 ;  /* 0x0000000000017941 */ /* 0x000fea0003800000 */
.L_x_5790:
        /* <DEDUP_REMOVED lines=25> */
[C---:B-----5:R-:W-:Y:S01]  /*96d0*/  LOP3.LUT R9, R25.reuse, 0xffff0000, RZ, 0xc0, !PT ;  /* 0xffff000019097812 */ /* 0x060fe200078ec0ff */
[----:B------:R-:W-:Y:S01]  /*96e0*/  IMAD.U32 R11, R24, 0x10000, RZ ;  /* 0x00010000180b7824 */ /* 0x000fe200078e00ff */
[----:B------:R-:W-:Y:S01]  /*96f0*/  SHF.L.U32 R10, R25, 0x10, RZ ;  /* 0x00000010190a7819 */ /* 0x000fe200000006ff */
[----:B--2---:R-:W-:Y:S01]  /*9700*/  IMAD.U32 R15, R26, 0x10000, RZ ;  /* 0x000100001a0f7824 */ /* 0x004fe200078e00ff */
[----:B------:R-:W-:Y:S02]  /*9710*/  LOP3.LUT R24, R24, 0xffff0000, RZ, 0xc0, !PT ;  /* 0xffff000018187812 */ /* 0x000fe400078ec0ff */
[----:B------:R-:W-:-:S02]  /*9720*/  LOP3.LUT R13, R27, 0xffff0000, RZ, 0xc0, !PT ;  /* 0xffff00001b0d7812 */ /* 0x000fc400078ec0ff */
[----:B------:R-:W-:Y:S02]  /*9730*/  LOP3.LUT R26, R26, 0xffff0000, RZ, 0xc0, !PT ;  /* 0xffff00001a1a7812 */ /* 0x000fe400078ec0ff */
[----:B------:R-:W-:Y:S02]  /*9740*/  SHF.L.U32 R14, R27, 0x10, RZ ;  /* 0x000000101b0e7819 */ /* 0x000fe400000006ff */
[C---:B---3--:R-:W-:Y:S02]  /*9750*/  LOP3.LUT R12, R2.reuse, 0xffff0000, RZ, 0xc0, !PT ;  /* 0xffff0000020c7812 */ /* 0x048fe400078ec0ff */
[----:B------:R-:W-:Y:S02]  /*9760*/  SHF.L.U32 R2, R2, 0x10, RZ ;  /* 0x0000001002027819 */ /* 0x000fe400000006ff */
[----:B----4-:R-:W-:Y:S01]  /*9770*/  LOP3.LUT R20, R6, 0xffff0000, RZ, 0xc0, !PT ;  /* 0xffff000006147812 */ /* 0x010fe200078ec0ff */
[-C--:B------:R-:W-:Y:S01]  /*9780*/  FMUL.FTZ R17, R9, R12.reuse ;  /* 0x0000000c09117220 */ /* 0x080fe20000410000 */
[----:B------:R-:W-:Y:S01]  /*9790*/  FMUL.FTZ R12, R10, R12 ;  /* 0x0000000c0a0c7220 */ /* 0x000fe20000410000 */
[C---:B------:R-:W-:Y:S01]  /*97a0*/  LOP3.LUT R16, R3.reuse, 0xffff0000, RZ, 0xc0, !PT ;  /* 0xffff000003107812 */ /* 0x040fe200078ec0ff */
[----:B------:R-:W-:-:S02]  /*97b0*/  IMAD.U32 R3, R3, 0x10000, RZ ;  /* 0x0001000003037824 */ /* 0x000fc400078e00ff */
[-C--:B------:R-:W-:Y:S01]  /*97c0*/  FFMA.FTZ R17, R10, R20.reuse, -R17 ;  /* 0x000000140a117223 */ /* 0x080fe20000010811 */
[----:B------:R-:W-:Y:S01]  /*97d0*/  FFMA.FTZ R12, R9, R20, R12 ;  /* 0x00000014090c7223 */ /* 0x000fe2000001000c */
[-C--:B------:R-:W-:Y:S01]  /*97e0*/  FMUL.FTZ R10, R24, R2.reuse ;  /* 0x00000002180a7220 */ /* 0x080fe20000410000 */
[----:B------:R-:W-:Y:S01]  /*97f0*/  FMUL.FTZ R9, R11, R2 ;  /* 0x000000020b097220 */ /* 0x000fe20000410000 */
[----:B------:R-:W-:Y:S01]  /*9800*/  LOP3.LUT R18, R7, 0xffff0000, RZ, 0xc0, !PT ;  /* 0xffff000007127812 */ /* 0x000fe200078ec0ff */
[-C--:B------:R-:W-:Y:S01]  /*9810*/  FMUL.FTZ R19, R13, R16.reuse ;  /* 0x000000100d137220 */ /* 0x080fe20000410000 */
[----:B------:R-:W-:Y:S01]  /*9820*/  SHF.L.U32 R6, R6, 0x10, RZ ;  /* 0x0000001006067819 */ /* 0x000fe200000006ff */
[-C--:B------:R-:W-:Y:S01]  /*9830*/  FMUL.FTZ R2, R26, R3.reuse ;  /* 0x000000031a027220 */ /* 0x080fe20000410000 */
[C---:B------:R-:W-:Y:S01]  /*9840*/  FMUL.FTZ R16, R14.reuse, R16 ;  /* 0x000000100e107220 */ /* 0x040fe20000410000 */
[----:B------:R-:W-:Y:S02]  /*9850*/  IMAD.U32 R7, R7, 0x10000, RZ ;  /* 0x0001000007077824 */ /* 0x000fe400078e00ff */
[----:B------:R-:W-:Y:S01]  /*9860*/  FMUL.FTZ R3, R15, R3 ;  /* 0x000000030f037220 */ /* 0x000fe20000410000 */
[-C--:B------:R-:W-:Y:S01]  /*9870*/  FFMA.FTZ R19, R14, R18.reuse, -R19 ;  /* 0x000000120e137223 */ /* 0x080fe20000010813 */
        /* <DEDUP_REMOVED lines=9> */
.L_x_5796:
[----:B------:R-:W-:Y:S05]  /*9910*/  BSYNC B0 ;  /* 0x0000000000007941 */ /* 0x000fea0003800000 */
.L_x_5795:
[----:B-----5:R1:W-:Y:S01]  /*9920*/  STS.128 [R187+0x1800], R24 ;  /* 0x00180018bb007388 */ /* 0x0203e20000000c00 */
[----:B------:R-:W-:Y:S05]  /*9930*/  BRA `(.L_x_5794) ;  /* 0x0000001c00747947 */ /* 0x000fea0003800000 */
.L_x_5781:
        /* <DEDUP_REMOVED lines=25> */
[----:B--2---:R-:W-:-:S03]  /*9ad0*/  LEA R14, P1, R12, UR8, 0x1 ;  /* 0x000000080c0e7c11 */ /* 0x004fc6000f8208ff */
[----:B------:R-:W2:Y:S01]  /*9ae0*/  LDG.E.128 R8, desc[UR6][R8.64] ;  /* 0x0000000608087981 */ /* 0x000ea2000c1e1d00 */
[----:B------:R-:W-:Y:S01]  /*9af0*/  LEA.HI.X R15, R12, UR9, R5, 0x1, P1 ;  /* 0x000000090c0f7c11 */ /* 0x000fe200088f0c05 */
[----:B------:R-:W-:Y:S01]  /*9b00*/  ULDC.64 UR8, c[0x0][0x358] ;  /* 0x0000d60000087ab9 */ /* 0x000fe20000000a00 */
[----:B------:R-:W-:-:S04]  /*9b10*/  IADD3 R16, P1, R3, R6, RZ ;  /* 0x0000000603107210 */ /* 0x000fc80007f3e0ff */
[----:B------:R-:W3:Y:S01]  /*9b20*/  LDG.E.128 R12, desc[UR6][R14.64] ;  /* 0x000000060e0c7981 */ /* 0x000ee2000c1e1d00 */
        /* <DEDUP_REMOVED lines=12> */
[C---:B--2---:R-:W-:Y:S01]  /*9bf0*/  IMAD.U32 R23, R8.reuse, 0x10000, RZ ;  /* 0x0001000008177824 */ /* 0x044fe200078e00ff */
[----:B------:R-:W-:Y:S01]  /*9c00*/  LOP3.LUT R22, R8, 0xffff0000, RZ, 0xc0, !PT ;  /* 0xffff000008167812 */ /* 0x000fe200078ec0ff */
[----:B------:R-:W-:Y:S01]  /*9c10*/  IMAD.U32 R33, R10, 0x10000, RZ ;  /* 0x000100000a217824 */ /* 0x000fe200078e00ff */
[C---:B------:R-:W-:Y:S02]  /*9c20*/  SHF.L.U32 R8, R9.reuse, 0x10, RZ ;  /* 0x0000001009087819 */ /* 0x040fe400000006ff */
[----:B------:R-:W-:Y:S02]  /*9c30*/  LOP3.LUT R34, R9, 0xffff0000, RZ, 0xc0, !PT ;  /* 0xffff000009227812 */ /* 0x000fe400078ec0ff */
[C---:B------:R-:W-:Y:S01]  /*9c40*/  SHF.L.U32 R9, R11.reuse, 0x10, RZ ;  /* 0x000000100b097819 */ /* 0x040fe200000006ff */
[----:B---3--:R-:W-:Y:S01]  /*9c50*/  IMAD.U32 R36, R12, 0x10000, RZ ;  /* 0x000100000c247824 */ /* 0x008fe200078e00ff */
        /* <DEDUP_REMOVED lines=17> */
[----:B------:R-:W-:Y:S01]  /*9d70*/  @!P0 FADD.FTZ R14, -R14, -RZ ;  /* 0x800000ff0e0e8221 */ /* 0x000fe20000010100 */
[----:B----4-:R-:W-:Y:S01]  /*9d80*/  SHF.L.U32 R11, R17, 0x10, RZ ;  /* 0x00000010110b7819 */ /* 0x010fe200000006ff */
[----:B------:R-:W-:Y:S01]  /*9d90*/  FMUL.FTZ R10, R10, R13 ;  /* 0x0000000d0a0a7220 */ /* 0x000fe20000410000 */
[----:B------:R-:W-:Y:S01]  /*9da0*/  FMUL.FTZ R9, R9, R12 ;  /* 0x0000000c09097220 */ /* 0x000fe20000410000 */
[C---:B------:R-:W-:Y:S01]  /*9db0*/  IMAD.U32 R13, R16.reuse, 0x10000, RZ ;  /* 0x00010000100d7824 */ /* 0x040fe200078e00ff */
[----:B------:R-:W-:Y:S01]  /*9dc0*/  LOP3.LUT R12, R16, 0xffff0000, RZ, 0xc0, !PT ;  /* 0xffff0000100c7812 */ /* 0x000fe200078ec0ff */
[----:B------:R-:W-:Y:S01]  /*9dd0*/  FMUL.FTZ R37, R37, R14 ;  /* 0x0000000e25257220 */ /* 0x000fe20000410000 */
        /* <DEDUP_REMOVED lines=21> */
.L_x_5800:
[----:B------:R-:W-:Y:S05]  /*9f30*/  BSYNC B0 ;  /* 0x0000000000007941 */ /* 0x000fea0003800000 */
.L_x_5799:
[----:B-----5:R3:W-:Y:S02]  /*9f40*/  STS.128 [R187], R20 ;  /* 0x00000014bb007388 */ /* 0x0207e40000000c00 */
.L_x_5798:
[----:B------:R-:W-:Y:S05]  /*9f50*/  BSYNC B1 ;  /* 0x0000000000017941 */ /* 0x000fea0003800000 */
.L_x_5797:
        /* <DEDUP_REMOVED lines=70> */
[----:B---3--:R-:W-:Y:S01]  /*a3c0*/  SHF.L.U32 R11, R17, 0x10, RZ ;  /* 0x00000010110b7819 */ /* 0x008fe200000006ff */
        /* <DEDUP_REMOVED lines=26> */
.L_x_5804:
[----:B------:R-:W-:Y:S05]  /*a570*/  BSYNC B0 ;  /* 0x0000000000007941 */ /* 0x000fea0003800000 */
.L_x_5803:
[----:B-----5:R1:W-:Y:S02]  /*a580*/  STS.128 [R187+0x800], R20 ;  /* 0x00080014bb007388 */ /* 0x0203e40000000c00 */
.L_x_5802:
[----:B------:R-:W-:Y:S05]  /*a590*/  BSYNC B1 ;  /* 0x0000000000017941 */ /* 0x000fea0003800000 */
.L_x_5801:
        /* <DEDUP_REMOVED lines=40> */
[----:B-1----:R-:W-:Y:S02]  /*a820*/  SHF.L.U32 R29, R21, 0x10, RZ ;  /* 0x00000010151d7819 */ /* 0x002fe400000006ff */
[----:B------:R-:W-:Y:S01]  /*a830*/  LOP3.LUT R21, R23, 0xffff0000, RZ, 0xc0, !PT ;  /* 0xffff000017157812 */ /* 0x000fe200078ec0ff */
[C---:B------:R-:W-:Y:S01]  /*a840*/  IMAD.U32 R24, R20.reuse, 0x10000, RZ ;  /* 0x0001000014187824 */ /* 0x040fe200078e00ff */
[----:B------:R-:W-:Y:S01]  /*a850*/  LOP3.LUT R20, R20, 0xffff0000, RZ, 0xc0, !PT ;  /* 0xffff000014147812 */ /* 0x000fe200078ec0ff */
[C---:B------:R-:W-:Y:S01]  /*a860*/  IMAD.U32 R28, R22.reuse, 0x10000, RZ ;  /* 0x00010000161c7824 */ /* 0x040fe200078e00ff */
[----:B------:R-:W-:Y:S02]  /*a870*/  LOP3.LUT R22, R22, 0xffff0000, RZ, 0xc0, !PT ;  /* 0xffff000016167812 */ /* 0x000fe400078ec0ff */
[----:B---3--:R-:W-:-:S02]  /*a880*/  SHF.L.U32 R30, R8, 0x10, RZ ;  /* 0x00000010081e7819 */ /* 0x008fc400000006ff */
[----:B------:R-:W-:Y:S01]  /*a890*/  LOP3.LUT R23, R8, 0xffff0000, RZ, 0xc0, !PT ;  /* 0xffff000008177812 */ /* 0x000fe200078ec0ff */
[C---:B------:R-:W-:Y:S01]  /*a8a0*/  IMAD.U32 R8, R9.reuse, 0x10000, RZ ;  /* 0x0001000009087824 */ /* 0x040fe200078e00ff */
[----:B------:R-:W-:Y:S01]  /*a8b0*/  LOP3.LUT R33, R9, 0xffff0000, RZ, 0xc0, !PT ;  /* 0xffff000009217812 */ /* 0x000fe200078ec0ff */
[C---:B------:R-:W-:Y:S01]  /*a8c0*/  IMAD.U32 R9, R11.reuse, 0x10000, RZ ;  /* 0x000100000b097824 */ /* 0x040fe200078e00ff */
[----:B------:R-:W-:Y:S02]  /*a8d0*/  LOP3.LUT R34, R11, 0xffff0000, RZ, 0xc0, !PT ;  /* 0xffff00000b227812 */ /* 0x000fe400078ec0ff */
[----:B------:R-:W-:Y:S01]  /*a8e0*/  SHF.L.U32 R32, R10, 0x10, RZ ;  /* 0x000000100a207819 */ /* 0x000fe200000006ff */
[C---:B--2---:R-:W-:Y:S01]  /*a8f0*/  IMAD.U32 R11, R13.reuse, 0x10000, RZ ;  /* 0x000100000d0b7824 */ /* 0x044fe200078e00ff */
[----:B------:R-:W-:Y:S02]  /*a900*/  LOP3.LUT R36, R13, 0xffff0000, RZ, 0xc0, !PT ;  /* 0xffff00000d247812 */ /* 0x000fe400078ec0ff */
[----:B------:R-:W-:-:S02]  /*a910*/  SHF.L.U32 R37, R14, 0x10, RZ ;  /* 0x000000100e257819 */ /* 0x000fc400000006ff */
[----:B------:R-:W-:Y:S01]  /*a920*/  LOP3.LUT R13, R14, 0xffff0000, RZ, 0xc0, !PT ;  /* 0xffff00000e0d7812 */ /* 0x000fe200078ec0ff */
[C---:B------:R-:W-:Y:S01]  /*a930*/  IMAD.U32 R14, R15.reuse, 0x10000, RZ ;  /* 0x000100000f0e7824 */ /* 0x040fe200078e00ff */
[----:B------:R-:W-:Y:S02]  /*a940*/  LOP3.LUT R15, R15, 0xffff0000, RZ, 0xc0, !PT ;  /* 0xffff00000f0f7812 */ /* 0x000fe400078ec0ff */
[----:B------:R-:W-:Y:S01]  /*a950*/  SHF.L.U32 R35, R12, 0x10, RZ ;  /* 0x000000100c237819 */ /* 0x000fe200000006ff */
        /* <DEDUP_REMOVED lines=9> */
[----:B----4-:R-:W-:-:S02]  /*a9f0*/  IMAD.U32 R9, R17, 0x10000, RZ ;  /* 0x0001000011097824 */ /* 0x010fc400078e00ff */
[----:B------:R-:W-:Y:S01]  /*aa00*/  FMUL.FTZ R8, R8, R11 ;  /* 0x0000000b08087220 */ /* 0x000fe20000410000 */
[----:B------:R-:W-:Y:S01]  /*aa10*/  FMUL.FTZ R13, R10, R13 ;  /* 0x0000000d0a0d7220 */ /* 0x000fe20000410000 */
[----:B------:R-:W-:Y:S01]  /*aa20*/  LOP3.LUT R17, R17, 0xffff0000, RZ, 0xc0, !PT ;  /* 0xffff000011117812 */ /* 0x000fe200078ec0ff */
[----:B------:R-:W-:Y:S01]  /*aa30*/  @!P0 FADD.FTZ R35, -R35, -RZ ;  /* 0x800000ff23238221 */ /* 0x000fe20000010100 */
[----:B------:R-:W-:Y:S01]  /*aa40*/  FMUL.FTZ R36, R33, R36 ;  /* 0x0000002421247220 */ /* 0x000fe20000410000 */
[----:B------:R-:W-:Y:S01]  /*aa50*/  @!P0 FADD.FTZ R37, -R37, -RZ ;  /* 0x800000ff25258221 */ /* 0x000fe20000010100 */
[----:B------:R-:W-:Y:S01]  /*aa60*/  FMUL.FTZ R34, R34, R15 ;  /* 0x0000000f22227220 */ /* 0x000fe20000410000 */
[C---:B------:R-:W-:Y:S02]  /*aa70*/  SHF.L.U32 R11, R16.reuse, 0x10, RZ ;  /* 0x00000010100b7819 */ /* 0x040fe400000006ff */
[----:B------:R-:W-:Y:S01]  /*aa80*/  LOP3.LUT R10, R16, 0xffff0000, RZ, 0xc0, !PT ;  /* 0xffff0000100a7812 */ /* 0x000fe200078ec0ff */
[----:B------:R-:W-:Y:S01]  /*aa90*/  FMUL.FTZ R23, R23, R12 ;  /* 0x0000000c17177220 */ /* 0x000fe20000410000 */
[----:B------:R-:W-:-:S02]  /*aaa0*/  SHF.L.U32 R16, R18, 0x10, RZ ;  /* 0x0000001012107819 */ /* 0x000fc400000006ff */
[----:B------:R-:W-:Y:S01]  /*aab0*/  LOP3.LUT R15, R18, 0xffff0000, RZ, 0xc0, !PT ;  /* 0xffff0000120f7812 */ /* 0x000fe200078ec0ff */
[C---:B------:R-:W-:Y:S01]  /*aac0*/  IMAD.U32 R12, R19.reuse, 0x10000, RZ ;  /* 0x00010000130c7824 */ /* 0x040fe200078e00ff */
[----:B------:R-:W-:Y:S01]  /*aad0*/  LOP3.LUT R18, R19, 0xffff0000, RZ, 0xc0, !PT ;  /* 0xffff000013127812 */ /* 0x000fe200078ec0ff */
[----:B------:R-:W-:Y:S01]  /*aae0*/  FMUL.FTZ R35, R30, R35 ;  /* 0x000000231e237220 */ /* 0x000fe20000410000 */
        /* <DEDUP_REMOVED lines=13> */
[----:B------:R-:W-:Y:S02]  /*abc0*/  MOV R21, R3 ;  /* 0x0000000300157202 */ /* 0x000fe40000000f00 */
.L_x_5808:
[----:B------:R-:W-:Y:S05]  /*abd0*/  BSYNC B0 ;  /* 0x0000000000007941 */ /* 0x000fea0003800000 */
.L_x_5807:
[----:B-----5:R3:W-:Y:S02]  /*abe0*/  STS.128 [R187+0x1000], R20 ;  /* 0x00100014bb007388 */ /* 0x0207e40000000c00 */
.L_x_5806:
[----:B------:R-:W-:Y:S05]  /*abf0*/  BSYNC B1 ;  /* 0x0000000000017941 */ /* 0x000fea0003800000 */
.L_x_5805:
        /* <DEDUP_REMOVED lines=36> */
[----:B------:R-:W-:-:S04]  /*ae40*/  LEA R24, P1, R6, UR8, 0x1 ;  /* 0x0000000806187c11 */ /* 0x000fc8000f8208ff */
[----:B------:R-:W-:-:S06]  /*ae50*/  LEA.HI.X R25, R6, UR9, R7, 0x1, P1 ;  /* 0x0000000906197c11 */ /* 0x000fcc00088f0c07 */
[----:B--2---:R-:W2:Y:S01]  /*ae60*/  LDG.E.128 R24, desc[UR6][R24.64] ;  /* 0x0000000618187981 */ /* 0x004ea2000c1e1d00 */
[C---:B-----5:R-:W-:Y:S01]  /*ae70*/  IMAD.U32 R6, R12.reuse, 0x10000, RZ ;  /* 0x000100000c067824 */ /* 0x060fe200078e00ff */
[----:B------:R-:W-:Y:S01]  /*ae80*/  LOP3.LUT R3, R12, 0xffff0000, RZ, 0xc0, !PT ;  /* 0xffff00000c037812 */ /* 0x000fe200078ec0ff */
[C---:B------:R-:W-:Y:S01]  /*ae90*/  IMAD.U32 R12, R13.reuse, 0x10000, RZ ;  /* 0x000100000d0c7824 */ /* 0x040fe200078e00ff */
[----:B------:R-:W-:Y:S02]  /*aea0*/  LOP3.LUT R2, R13, 0xffff0000, RZ, 0xc0, !PT ;  /* 0xffff00000d027812 */ /* 0x000fe400078ec0ff */
[C---:B------:R-:W-:Y:S02]  /*aeb0*/  SHF.L.U32 R10, R14.reuse, 0x10, RZ ;  /* 0x000000100e0a7819 */ /* 0x040fe400000006ff */
[----:B------:R-:W-:Y:S02]  /*aec0*/  LOP3.LUT R9, R14, 0xffff0000, RZ, 0xc0, !PT ;  /* 0xffff00000e097812 */ /* 0x000fe400078ec0ff */
[C---:B------:R-:W-:Y:S01]  /*aed0*/  LOP3.LUT R7, R15.reuse, 0xffff0000, RZ, 0xc0, !PT ;  /* 0xffff00000f077812 */ /* 0x040fe200078ec0ff */
[----:B------:R-:W-:Y:S01]  /*aee0*/  IMAD.U32 R15, R15, 0x10000, RZ ;  /* 0x000100000f0f7824 */ /* 0x000fe200078e00ff */
[C---:B----4-:R-:W-:Y:S01]  /*aef0*/  SHF.L.U32 R11, R17.reuse, 0x10, RZ ;  /* 0x00000010110b7819 */ /* 0x050fe200000006ff */
[----:B------:R-:W-:Y:S01]  /*af00*/  IMAD.U32 R28, R18, 0x10000, RZ ;  /* 0x00010000121c7824 */ /* 0x000fe200078e00ff */
[----:B------:R-:W-:Y:S01]  /*af10*/  LOP3.LUT R29, R17, 0xffff0000, RZ, 0xc0, !PT ;  /* 0xffff0000111d7812 */ /* 0x000fe200078ec0ff */
[----:B------:R-:W-:Y:S01]  /*af20*/  IMAD.U32 R14, R16, 0x10000, RZ ;  /* 0x00010000100e7824 */ /* 0x000fe200078e00ff */
[----:B------:R-:W-:-:S02]  /*af30*/  LOP3.LUT R17, R18, 0xffff0000, RZ, 0xc0, !PT ;  /* 0xffff000012117812 */ /* 0x000fc400078ec0ff */
[----:B------:R-:W-:Y:S01]  /*af40*/  LOP3.LUT R13, R16, 0xffff0000, RZ, 0xc0, !PT ;  /* 0xffff0000100d7812 */ /* 0x000fe200078ec0ff */
[C---:B------:R-:W-:Y:S01]  /*af50*/  IMAD.U32 R16, R19.reuse, 0x10000, RZ ;  /* 0x0001000013107824 */ /* 0x040fe200078e00ff */
[----:B------:R-:W-:Y:S01]  /*af60*/  LOP3.LUT R30, R19, 0xffff0000, RZ, 0xc0, !PT ;  /* 0xffff0000131e7812 */ /* 0x000fe200078ec0ff */
[C---:B---3--:R-:W-:Y:S01]  /*af70*/  IMAD.U32 R18, R21.reuse, 0x10000, RZ ;  /* 0x0001000015127824 */ /* 0x048fe200078e00ff */
[----:B------:R-:W-:Y:S01]  /*af80*/  LOP3.LUT R32, R21, 0xffff0000, RZ, 0xc0, !PT ;  /* 0xffff000015207812 */ /* 0x000fe200078ec0ff */
[----:B------:R-:W-:Y:S01]  /*af90*/  IMAD.U32 R31, R22, 0x10000, RZ ;  /* 0x00010000161f7824 */ /* 0x000fe200078e00ff */
[----:B------:R-:W-:Y:S02]  /*afa0*/  SHF.L.U32 R21, R23, 0x10, RZ ;  /* 0x0000001017157819 */ /* 0x000fe400000006ff */
[----:B------:R-:W-:Y:S02]  /*afb0*/  SHF.L.U32 R19, R20, 0x10, RZ ;  /* 0x0000001014137819 */ /* 0x000fe400000006ff */
[----:B------:R-:W-:-:S02]  /*afc0*/  LOP3.LUT R22, R22, 0xffff0000, RZ, 0xc0, !PT ;  /* 0xffff000016167812 */ /* 0x000fc400078ec0ff */
[----:B------:R-:W-:Y:S02]  /*afd0*/  LOP3.LUT R23, R23, 0xffff0000, RZ, 0xc0, !PT ;  /* 0xffff000017177812 */ /* 0x000fe400078ec0ff */
        /* <DEDUP_REMOVED lines=20> */
[C---:B------:R-:W-:Y:S01]  /*b120*/  SHF.L.U32 R13, R25.reuse, 0x10, RZ ;  /* 0x00000010190d7819 */ /* 0x040fe200000006ff */
[----:B------:R-:W-:Y:S01]  /*b130*/  FMUL.FTZ R31, R28, R31 ;  /* 0x0000001f1c1f7220 */ /* 0x000fe20000410000 */
[----:B------:R-:W-:-:S02]  /*b140*/  LOP3.LUT R24, R25, 0xffff0000, RZ, 0xc0, !PT ;  /* 0xffff000019187812 */ /* 0x000fc400078ec0ff */
[C---:B------:R-:W-:Y:S02]  /*b150*/  SHF.L.U32 R18, R27.reuse, 0x10, RZ ;  /* 0x000000101b127819 */ /* 0x040fe400000006ff */
        /* <DEDUP_REMOVED lines=13> */
.L_x_5810:
[----:B------:R-:W-:Y:S05]  /*b230*/  BSYNC B0 ;  /* 0x0000000000007941 */ /* 0x000fea0003800000 */
.L_x_5809:
[----:B-----5:R1:W-:Y:S01]  /*b240*/  STS.128 [R187+0x1800], R12 ;  /* 0x0018000cbb007388 */ /* 0x0203e20000000c00 */
[----:B------:R-:W-:Y:S05]  /*b250*/  BRA `(.L_x_5794) ;  /* 0x00000004002c7947 */ /* 0x000fea0003800000 */
.L_x_5780:
[----:B---3--:R-:W1:Y:S01]  /*b260*/  S2R R4, SR_CTAID.X ;  /* 0x0000000000047919 */ /* 0x008e620000002500 */
[C---:B------:R-:W-:Y:S01]  /*b270*/  VIADD R5, R126.reuse, 0x10 ;  /* 0x000000107e057836 */ /* 0x040fe20000000000 */
        /* <DEDUP_REMOVED lines=20> */
.L_x_5812:
[----:B------:R-:W-:Y:S05]  /*b3c0*/  BSYNC B0 ;  /* 0x0000000000007941 */ /* 0x000fea0003800000 */
.L_x_5811:
        /* <DEDUP_REMOVED lines=16> */
.L_x_5814:
[----:B------:R-:W-:Y:S05]  /*b4d0*/  BSYNC B0 ;  /* 0x0000000000007941 */ /* 0x000fea0003800000 */
.L_x_5813:
        /* <DEDUP_REMOVED lines=16> */
.L_x_5816:
[----:B------:R-:W-:Y:S05]  /*b5e0*/  BSYNC B0 ;  /* 0x0000000000007941 */ /* 0x000fea0003800000 */
.L_x_5815:
        /* <DEDUP_REMOVED lines=18> */
.L_x_5794:
[----:B------:R-:W-:Y:S05]  /*b710*/  BSYNC B2 ;  /* 0x0000000000027941 */ /* 0x000fea0003800000 */
.L_x_5779:
        /* <DEDUP_REMOVED lines=26> */
.L_x_5818:
[----:B------:R-:W-:Y:S05]  /*b8c0*/  BSYNC B0 ;  /* 0x0000000000007941 */ /* 0x000fea0003800000 */
.L_x_5817:
        /* <DEDUP_REMOVED lines=14> */
.L_x_5820:
[----:B------:R-:W-:Y:S05]  /*b9b0*/  BSYNC B0 ;  /* 0x0000000000007941 */ /* 0x000fea0003800000 */
.L_x_5819:
        /* <DEDUP_REMOVED lines=14> */
.L_x_5822:
[----:B------:R-:W-:Y:S05]  /*baa0*/  BSYNC B0 ;  /* 0x0000000000007941 */ /* 0x000fea0003800000 */
.L_x_5821:
        /* <DEDUP_REMOVED lines=14> */
.L_x_5824:
[----:B------:R-:W-:Y:S05]  /*bb90*/  BSYNC B0 ;  /* 0x0000000000007941 */ /* 0x000fea0003800000 */
.L_x_5823:
        /* <DEDUP_REMOVED lines=13> */
.L_x_5826:
[----:B------:R-:W-:Y:S05]  /*bc70*/  BSYNC B0 ;  /* 0x0000000000007941 */ /* 0x000fea0003800000 */
.L_x_5825:
        /* <DEDUP_REMOVED lines=14> */
.L_x_5828:
[----:B------:R-:W-:Y:S05]  /*bd60*/  BSYNC B0 ;  /* 0x0000000000007941 */ /* 0x000fea0003800000 */
.L_x_5827:
        /* <DEDUP_REMOVED lines=14> */
.L_x_5830:
[----:B------:R-:W-:Y:S05]  /*be50*/  BSYNC B0 ;  /* 0x0000000000007941 */ /* 0x000fea0003800000 */
.L_x_5829:
        /* <DEDUP_REMOVED lines=14> */
.L_x_5832:
[----:B------:R-:W-:Y:S05]  /*bf40*/  BSYNC B0 ;  /* 0x0000000000007941 */ /* 0x000fea0003800000 */
.L_x_5831:
[----:B------:R-:W0:Y:S01]  /*bf50*/  LDGDEPBAR ;  /* 0x00000000000079af */ /* 0x000e220000000000 */
[-C--:B------:R-:W-:Y:S01]  /*bf60*/  ISETP.GE.AND P0, PT, R126, R9.reuse, PT ;  /* 0x000000097e00720c */ /* 0x080fe20003f06270 */
[----:B------:R-:W-:Y:S01]  /*bf70*/  ULDC.64 UR10, c[0x0][0x220] ;  /* 0x00008800000a7ab9 */ /* 0x000fe20000000a00 */
[----:B------:R-:W-:Y:S01]  /*bf80*/  SHF.R.S32.HI R78, RZ, 0x1f, R77 ;  /* 0x0000001fff4e7819 */ /* 0x000fe2000001144d */
[----:B------:R-:W-:Y:S01]  /*bf90*/  BSSY B0, `(.L_x_5833) ;  /* 0x000001c000007945 */ /* 0x000fe20003800000 */
[----:B------:R-:W-:Y:S02]  /*bfa0*/  ISETP.GE.AND P3, PT, R0, R9, PT ;  /* 0x000000090000720c */ /* 0x000fe40003f66270 */
[CC--:B------:R-:W-:Y:S02]  /*bfb0*/  LEA.HI R0, R78.reuse, R77.reuse, RZ, 0x4 ;  /* 0x0000004d4e007211 */ /* 0x0c0fe400078f20ff */
[----:B----4-:R-:W-:Y:S02]  /*bfc0*/  LEA.HI R6, R78, R77, RZ, 0x3 ;  /* 0x0000004d4e067211 */ /* 0x010fe400078f18ff */
[----:B------:R-:W-:-:S02]  /*bfd0*/  LEA R156, P1, R118, UR10, 0x1 ;  /* 0x0000000a769c7c11 */ /* 0x000fc4000f8208ff */
[----:B------:R-:W-:Y:S02]  /*bfe0*/  SHF.R.S32.HI R173, RZ, 0x4, R0 ;  /* 0x00000004ffad7819 */ /* 0x000fe40000011400 */
[----:B------:R-:W-:Y:S02]  /*bff0*/  LOP3.LUT R6, R6, 0xfffffff8, RZ, 0xc0, !PT ;  /* 0xfffffff806067812 */ /* 0x000fe400078ec0ff */
[----:B------:R-:W-:Y:S02]  /*c000*/  ISETP.GE.AND P2, PT, R5, R9, PT ;  /* 0x000000090500720c */ /* 0x000fe40003f46270 */
[----:B------:R-:W-:Y:S01]  /*c010*/  LEA.HI R5, R0, R173, RZ, 0x1 ;  /* 0x000000ad00057211 */ /* 0x000fe200078f08ff */
[----:B------:R-:W-:Y:S01]  /*c020*/  IMAD.IADD R0, R77, 0x1, -R6 ;  /* 0x000000014d007824 */ /* 0x000fe200078e0a06 */
[----:B------:R-:W-:Y:S02]  /*c030*/  LEA.HI.X R157, R118, UR11, R121, 0x1, P1 ;  /* 0x0000000b769d7c11 */ /* 0x000fe400088f0c79 */
[----:B------:R-:W-:Y:S01]  /*c040*/  ISETP.GE.AND P1, PT, R12, R9, PT ;  /* 0x000000090c00720c */ /* 0x000fe20003f26270 */
[----:B------:R-:W-:-:S04]  /*c050*/  DEPBAR.LE SB0, 0x0 ;  /* 0x000080000000791a */ /* 0x000fc80000000000 */
[----:B------:R-:W-:Y:S01]  /*c060*/  BAR.SYNC.DEFER_BLOCKING 0x0 ;  /* 0x0000000000007b1d */ /* 0x000fe20000010000 */
[----:B------:R-:W-:Y:S02]  /*c070*/  LOP3.LUT R6, R5, 0xfffffffe, RZ, 0xc0, !PT ;  /* 0xfffffffe05067812 */ /* 0x000fe400078ec0ff */
[-C--:B------:R-:W-:Y:S02]  /*c080*/  ISETP.GE.AND P4, PT, R8, R9.reuse, PT ;  /* 0x000000090800720c */ /* 0x080fe40003f86270 */
[----:B------:R-:W-:Y:S02]  /*c090*/  ISETP.GE.AND P6, PT, R14, R9, PT ;  /* 0x000000090e00720c */ /* 0x000fe40003fc6270 */
[----:B------:R-:W-:Y:S01]  /*c0a0*/  P2R R5, PR, RZ, 0x2 ;  /* 0x00000002ff057803 */ /* 0x000fe20000000000 */
[----:B------:R4:W-:Y:S01]  /*c0b0*/  @P0 STS.128 [R187+0x6000], RZ ;  /* 0x006000ffbb000388 */ /* 0x0009e20000000c00 */
[----:B------:R-:W-:Y:S09]  /*c0c0*/  @P0 BRA `(.L_x_5834) ;  /* 0x0000000000200947 */ /* 0x000ff20003800000 */
        /* <DEDUP_REMOVED lines=8> */
.L_x_5834:
[----:B------:R-:W-:Y:S05]  /*c150*/  BSYNC B0 ;  /* 0x0000000000007941 */ /* 0x000fea0003800000 */
.L_x_5833:
[----:B------:R1:W-:Y:S01]  /*c160*/  @P2 STS.128 [R187+0x6800], RZ ;  /* 0x006800ffbb002388 */ /* 0x0003e20000000c00 */
[----:B------:R-:W-:Y:S01]  /*c170*/  IMAD.IADD R173, R173, 0x1, -R6 ;  /* 0x00000001adad7824 */ /* 0x000fe200078e0a06 */
[----:B------:R-:W-:Y:S01]  /*c180*/  LEA.HI R78, R78, R77, RZ, 0x5 ;  /* 0x0000004d4e4e7211 */ /* 0x000fe200078f28ff */
[----:B------:R-:W-:Y:S01]  /*c190*/  IMAD.SHL.U32 R11, R0, 0x40, RZ ;  /* 0x00000040000b7824 */ /* 0x000fe200078e00ff */
[----:B------:R-:W-:Y:S01]  /*c1a0*/  BSSY B0, `(.L_x_5835) ;  /* 0x000001c000007945 */ /* 0x000fe20003800000 */
[----:B------:R-:W-:Y:S01]  /*c1b0*/  IMAD.SHL.U32 R8, R54, 0x40, RZ ;  /* 0x0000004036087824 */ /* 0x000fe200078e00ff */
[----:B------:R-:W-:Y:S01]  /*c1c0*/  ISETP.GE.AND P5, PT, R10, R9, PT ;  /* 0x000000090a00720c */ /* 0x000fe20003fa6270 */
[----:B------:R-:W-:Y:S01]  /*c1d0*/  IMAD.SHL.U32 R76, R55, 0x40, RZ ;  /* 0x00000040374c7824 */ /* 0x000fe200078e00ff */
[----:B------:R-:W-:Y:S01]  /*c1e0*/  LOP3.LUT R11, R11, 0x1c0, RZ, 0xc0, !PT ;  /* 0x000001c00b0b7812 */ /* 0x000fe200078ec0ff */
[----:B------:R-:W-:Y:S01]  /*c1f0*/  IMAD.SHL.U32 R6, R126, 0x8, RZ ;  /* 0x000000087e067824 */ /* 0x000fe200078e00ff */
[----:B------:R-:W-:Y:S01]  /*c200*/  LOP3.LUT R8, R8, 0x1c0, RZ, 0xc0, !PT ;  /* 0x000001c008087812 */ /* 0x000fe200078ec0ff */
[----:B------:R-:W-:Y:S01]  /*c210*/  IMAD.SHL.U32 R7, R173, 0x8, RZ ;  /* 0x00000008ad077824 */ /* 0x000fe200078e00ff */
[----:B------:R-:W-:-:S02]  /*c220*/  LOP3.LUT R76, R76, 0xfffffe00, RZ, 0xc0, !PT ;  /* 0xfffffe004c4c7812 */ /* 0x000fc400078ec0ff */
        /* <DEDUP_REMOVED lines=19> */
.L_x_5836:
[----:B------:R-:W-:Y:S05]  /*c360*/  BSYNC B0 ;  /* 0x0000000000007941 */ /* 0x000fea0003800000 */
.L_x_5835:
        /* <DEDUP_REMOVED lines=19> */
.L_x_5838:
[----:B------:R-:W-:Y:S05]  /*c4a0*/  BSYNC B0 ;  /* 0x0000000000007941 */ /* 0x000fea0003800000 */
.L_x_5837:
        /* <DEDUP_REMOVED lines=8> */
[----:B-1----:R-:W-:-:S04]  /*c530*/  IMAD.WIDE.U32 R10, R8, 0x60, R156 ;  /* 0x00000060080a7825 */ /* 0x002fc800078e009c */
[----:B------:R-:W-:-:S05]  /*c540*/  IMAD R9, R9, 0x60, RZ ;  /* 0x0000006009097824 */ /* 0x000fca00078e02ff */
[----:B------:R-:W-:-:S05]  /*c550*/  IADD3 R11, R9, R11, RZ ;  /* 0x0000000b090b7210 */ /* 0x000fca0007ffe0ff */
[----:B------:R-:W-:Y:S01]  /*c560*/  @!PT LDS RZ, [RZ] ;  /* 0x00000000fffff984 */ /* 0x000fe20000000800 */
[----:B------:R-:W-:Y:S01]  /*c570*/  @!PT LDS RZ, [RZ] ;  /* 0x00000000fffff984 */ /* 0x000fe20000000800 */
[----:B------:R-:W-:Y:S01]  /*c580*/  @!PT LDS RZ, [RZ] ;  /* 0x00000000fffff984 */ /* 0x000fe20000000800 */
[----:B------:R1:W-:Y:S02]  /*c590*/  LDGSTS.E.BYPASS.LTC128B.128 [R187+0x7800], desc[UR6][R10.64] ;  /* 0x078000000abb7fae */ /* 0x0003e4000b901d46 */
.L_x_5840:
[----:B------:R-:W-:Y:S05]  /*c5a0*/  BSYNC B0 ;  /* 0x0000000000007941 */ /* 0x000fea0003800000 */
.L_x_5839:
        /* <DEDUP_REMOVED lines=14> */
.L_x_5842:
[----:B------:R-:W-:Y:S05]  /*c690*/  BSYNC B0 ;  /* 0x0000000000007941 */ /* 0x000fea0003800000 */
.L_x_5841:
        /* <DEDUP_REMOVED lines=16> */
.L_x_5844:
[----:B------:R-:W-:Y:S05]  /*c7a0*/  BSYNC B0 ;  /* 0x0000000000007941 */ /* 0x000fea0003800000 */
.L_x_5843:
        /* <DEDUP_REMOVED lines=15> */
.L_x_5846:
[----:B------:R-:W-:Y:S05]  /*c8a0*/  BSYNC B0 ;  /* 0x0000000000007941 */ /* 0x000fea0003800000 */
.L_x_5845:
        /* <DEDUP_REMOVED lines=15> */
.L_x_5848:
[----:B------:R-:W-:Y:S05]  /*c9a0*/  BSYNC B0 ;  /* 0x0000000000007941 */ /* 0x000fea0003800000 */
.L_x_5847:
[----:B------:R-:W-:Y:S01]  /*c9b0*/  LDSM.16.M88.4 R20, [R174] ;  /* 0x00000000ae14783b */ /* 0x000fe20000000200 */
[----:B------:R-:W-:Y:S01]  /*c9c0*/  R2P PR, R0, 0x6 ;  /* 0x0000000600007804 */ /* 0x000fe20000000000 */
[----:B------:R-:W-:Y:S01]  /*c9d0*/  IMAD.MOV.U32 R0, RZ, RZ, 0x20 ;  /* 0x00000020ff007424 */ /* 0x000fe200078e00ff */
[----:B------:R-:W-:Y:S01]  /*c9e0*/  LOP3.LUT P0, RZ, R54, 0x2, RZ, 0xc0, !PT ;  /* 0x0000000236ff7812 */ /* 0x000fe2000780c0ff */
[----:B------:R-:W5:Y:S01]  /*c9f0*/  LDSM.16.M88.4 R60, [R173+0x2000] ;  /* 0x00200000ad3c783b */ /* 0x000f620000000200 */
[----:B------:R-:W-:Y:S01]  /*ca00*/  IMAD.MOV.U32 R5, RZ, RZ, 0x40 ;  /* 0x00000040ff057424 */ /* 0x000fe200078e00ff */
[----:B------:R-:W-:Y:S01]  /*ca10*/  ULDC.64 UR14, c[0x0][0x398] ;  /* 0x0000e600000e7ab9 */ /* 0x000fe20000000a00 */
[C---:B------:R-:W-:Y:S01]  /*ca20*/  SEL R3, R0.reuse, 0xffffffe0, !P0 ;  /* 0xffffffe000037807 */ /* 0x040fe20004000000 */
[----:B------:R-:W2:Y:S01]  /*ca30*/  LDSM.16.M88.4 R28, [R173+0x2800] ;  /* 0x00280000ad1c783b */ /* 0x000ea20000000200 */
[----:B------:R-:W-:Y:S01]  /*ca40*/  SEL R0, R0, 0xffffffe0, !P1 ;  /* 0xffffffe000007807 */ /* 0x000fe20004800000 */
[C---:B------:R-:W-:Y:S01]  /*ca50*/  VIADD R6, R173.reuse, 0x2000 ;  /* 0x00002000ad067836 */ /* 0x040fe20000000000 */
[----:B------:R-:W-:Y:S01]  /*ca60*/  LOP3.LUT P0, RZ, R54, 0x4, RZ, 0xc0, !PT ;  /* 0x0000000436ff7812 */ /* 0x000fe2000780c0ff */
[----:B------:R-:W-:Y:S01]  /*ca70*/  IMAD.IADD R172, R174, 0x1, R3 ;  /* 0x00000001aeac7824 */ /* 0x000fe200078e0203 */
[----:B------:R-:W-:Y:S01]  /*ca80*/  LDSM.16.M88.4 R48, [R173+0x3000] ;  /* 0x00300000ad30783b */ /* 0x000fe20000000200 */
[----:B------:R-:W-:Y:S01]  /*ca90*/  IMAD.IADD R167, R173, 0x1, R0 ;  /* 0x00000001ada77824 */ /* 0x000fe200078e0200 */
[----:B------:R-:W-:Y:S01]  /*caa0*/  SEL R5, R5, 0xffffffc0, !P0 ;  /* 0xffffffc005057807 */ /* 0x000fe20004000000 */
[----:B------:R-:W-:Y:S01]  /*cab0*/  VIADD R170, R173, 0x2040 ;  /* 0x00002040adaa7836 */ /* 0x000fe20000000000 */
[----:B-1----:R-:W-:Y:S01]  /*cac0*/  LDSM.16.M88.4 R8, [R172] ;  /* 0x00000000ac08783b */ /* 0x002fe20000000200 */
[----:B------:R-:W-:Y:S01]  /*cad0*/  @P2 VIADD R170, R6, 0xffffffc0 ;  /* 0xffffffc006aa2836 */ /* 0x000fe20000000000 */
[----:B------:R-:W-:Y:S01]  /*cae0*/  LOP3.LUT R78, R78, 0xffffffe0, RZ, 0xc0, !PT ;  /* 0xffffffe04e4e7812 */ /* 0x000fe200078ec0ff */
[----:B------:R-:W-:Y:S01]  /*caf0*/  IMAD.IADD R171, R174, 0x1, R5 ;  /* 0x00000001aeab7824 */ /* 0x000fe200078e0205 */
[----:B------:R-:W1:Y:S01]  /*cb00*/  LDSM.16.M88.4 R44, [R167+0x2000] ;  /* 0x00200000a72c783b */ /* 0x000e620000000200 */
[----:B------:R-:W-:-:S02]  /*cb10*/  IMAD.IADD R102, R0, 0x1, R170 ;  /* 0x0000000100667824 */ /* 0x000fc400078e02aa */
[----:B------:R-:W-:Y:S01]  /*cb20*/  IMAD.IADD R169, R3, 0x1, R171 ;  /* 0x0000000103a97824 */ /* 0x000fe200078e02ab */
[----:B------:R-:W-:Y:S01]  /*cb30*/  LDSM.16.M88.4 R12, [R171] ;  /* 0x00000000ab0c783b */ /* 0x000fe20000000200 */
[----:B------:R-:W-:Y:S01]  /*cb40*/  IMAD R55, R4, 0x4, R55 ;  /* 0x0000000404377824 */ /* 0x000fe200078e0237 */
[----:B------:R-:W-:Y:S01]  /*cb50*/  LOP3.LUT R4, R7, R76, RZ, 0xfc, !PT ;  /* 0x0000004c07047212 */ /* 0x000fe200078efcff */
[C---:B------:R-:W-:Y:S01]  /*cb60*/  VIADD R163, R170.reuse, 0x800 ;  /* 0x00000800aaa37836 */ /* 0x040fe20000000000 */
[----:B------:R-:W-:Y:S01]  /*cb70*/  LDSM.16.M88.4 R36, [R170] ;  /* 0x00000000aa24783b */ /* 0x000fe20000000200 */
[C---:B------:R-:W-:Y:S02]  /*cb80*/  VIADD R162, R170.reuse, 0x1000 ;  /* 0x00001000aaa27836 */ /* 0x040fe40000000000 */
[C---:B------:R-:W-:Y:S01]  /*cb90*/  VIADD R161, R170.reuse, 0x1800 ;  /* 0x00001800aaa17836 */ /* 0x040fe20000000000 */
[----:B------:R-:W3:Y:S01]  /*cba0*/  LDSM.16.M88.4 R56, [R167+0x2800] ;  /* 0x00280000a738783b */ /* 0x000ee20000000200 */
[----:B------:R-:W-:-:S02]  /*cbb0*/  VIADD R160, R170, 0x2000 ;  /* 0x00002000aaa07836 */ /* 0x000fc40000000000 */
[C---:B------:R-:W-:Y:S01]  /*cbc0*/  VIADD R107, R170.reuse, 0x2800 ;  /* 0x00002800aa6b7836 */ /* 0x040fe20000000000 */
[----:B------:R-:W-:Y:S01]  /*cbd0*/  LDSM.16.M88.4 R16, [R169] ;  /* 0x00000000a910783b */ /* 0x000fe20000000200 */
[C---:B------:R-:W-:Y:S02]  /*cbe0*/  VIADD R106, R170.reuse, 0x3000 ;  /* 0x00003000aa6a7836 */ /* 0x040fe40000000000 */
[----:B------:R-:W-:Y:S01]  /*cbf0*/  VIADD R104, R170, 0x3800 ;  /* 0x00003800aa687836 */ /* 0x000fe20000000000 */
[----:B------:R-:W4:Y:S01]  /*cc00*/  LDSM.16.M88.4 R40, [R102] ;  /* 0x000000006628783b */ /* 0x000f220000000200 */
[C---:B-----5:R-:W-:Y:S03]  /*cc10*/  HMMA.16816.F32.BF16 R32, R20.reuse, R60, RZ ;  /* 0x0000003c1420723c */ /* 0x060fe600000418ff */
[----:B------:R-:W-:Y:S04]  /*cc20*/  LDSM.16.M88.4 R72, [R167+0x3000] ;  /* 0x00300000a748783b */ /* 0x000fe80000000200 */
[----:B------:R-:W-:Y:S01]  /*cc30*/  LDSM.16.M88.4 R68, [R102+0x800] ;  /* 0x000800006644783b */ /* 0x000fe20000000200 */
[C---:B------:R-:W-:Y:S03]  /*cc40*/  HMMA.16816.F32.BF16 R60, R20.reuse, R62, RZ ;  /* 0x0000003e143c723c */ /* 0x040fe600000418ff */
[----:B------:R-:W-:Y:S03]  /*cc50*/  LDSM.16.M88.4 R64, [R173+0x3800] ;  /* 0x00380000ad40783b */ /* 0x000fe60000000200 */
[C---:B--2---:R-:W-:Y:S01]  /*cc60*/  HMMA.16816.F32.BF16 R24, R20.reuse, R28, RZ ;  /* 0x0000001c1418723c */ /* 0x044fe200000418ff */
[----:B------:R-:W0:Y:S05]  /*cc70*/  LDGDEPBAR ;  /* 0x00000000000079af */ /* 0x000e2a0000000000 */
[----:B------:R-:W-:Y:S06]  /*cc80*/  HMMA.16816.F32.BF16 R28, R20, R30, RZ ;  /* 0x0000001e141c723c */ /* 0x000fec00000418ff */
[C---:B-1----:R-:W-:Y:S06]  /*cc90*/  HMMA.16816.F32.BF16 R32, R8.reuse, R44, R32 ;  /* 0x0000002c0820723c */ /* 0x042fec0000041820 */
[C---:B------:R-:W-:Y:S01]  /*cca0*/  HMMA.16816.F32.BF16 R60, R8.reuse, R46, R60 ;  /* 0x0000002e083c723c */ /* 0x040fe2000004183c */
[----:B------:R-:W1:Y:S05]  /*ccb0*/  LDSM.16.M88.4 R44, [R170+0x800] ;  /* 0x00080000aa2c783b */ /* 0x000e6a0000000200 */
[C---:B---3--:R-:W-:Y:S06]  /*ccc0*/  HMMA.16816.F32.BF16 R24, R8.reuse, R56, R24 ;  /* 0x000000380818723c */ /* 0x048fec0000041818 */
[----:B------:R-:W-:Y:S01]  /*ccd0*/  HMMA.16816.F32.BF16 R28, R8, R58, R28 ;  /* 0x0000003a081c723c */ /* 0x000fe2000004181c */
[----:B------:R-:W-:Y:S05]  /*cce0*/  LDSM.16.M88.4 R56, [R167+0x3800] ;  /* 0x00380000a738783b */ /* 0x000fea0000000200 */
[C---:B------:R-:W-:Y:S06]  /*ccf0*/  HMMA.16816.F32.BF16 R32, R12.reuse, R36, R32 ;  /* 0x000000240c20723c */ /* 0x040fec0000041820 */
[----:B------:R-:W-:Y:S06]  /*cd00*/  HMMA.16816.F32.BF16 R60, R12, R38, R60 ;  /* 0x000000260c3c723c */ /* 0x000fec000004183c */
[C---:B------:R-:W-:Y:S06]  /*cd10*/  HMMA.16816.F32.BF16 R36, R20.reuse, R48, RZ ;  /* 0x000000301424723c */ /* 0x040fec00000418ff */
[----:B------:R-:W-:Y:S06]  /*cd20*/  HMMA.16816.F32.BF16 R48, R20, R50, RZ ;  /* 0x000000321430723c */ /* 0x000fec00000418ff */
[C---:B----4-:R-:W-:Y:S06]  /*cd30*/  HMMA.16816.F32.BF16 R32, R16.reuse, R40, R32 ;  /* 0x000000281020723c */ /* 0x050fec0000041820 */
[----:B------:R-:W-:Y:S01]  /*cd40*/  HMMA.16816.F32.BF16 R60, R16, R42, R60 ;  /* 0x0000002a103c723c */ /* 0x000fe2000004183c */
[----:B------:R-:W2:Y:S05]  /*cd50*/  LDSM.16.M88.4 R40, [R170+0x1000] ;  /* 0x00100000aa28783b */ /* 0x000eaa0000000200 */
[C---:B-1----:R-:W-:Y:S06]  /*cd60*/  HMMA.16816.F32.BF16 R24, R12.reuse, R44, R24 ;  /* 0x0000002c0c18723c */ /* 0x042fec0000041818 */
[----:B------:R-:W-:Y:S06]  /*cd70*/  HMMA.16816.F32.BF16 R28, R12, R46, R28 ;  /* 0x0000002e0c1c723c */ /* 0x000fec000004181c */
[----:B------:R-:W-:Y:S01]  /*cd80*/  HMMA.16816.F32.BF16 R36, R8, R72, R36 ;  /* 0x000000480824723c */ /* 0x000fe20000041824 */
[----:B------:R-:W-:Y:S01]  /*cd90*/  FMUL.FTZ R33, R33, UR15 ;  /* 0x0000000f21217c20 */ /* 0x000fe20008410000 */
[----:B------:R-:W-:Y:S01]  /*cda0*/  FMUL.FTZ R0, R32, UR15 ;  /* 0x0000000f20007c20 */ /* 0x000fe20008410000 */
[----:B------:R-:W-:-:S02]  /*cdb0*/  FMUL.FTZ R6, R34, UR15 ;  /* 0x0000000f22067c20 */ /* 0x000fc40008410000 */
[----:B------:R1:W-:Y:S01]  /*cdc0*/  MUFU.TANH R72, R33 ;  /* 0x0000002100487308 */ /* 0x0003e20000002400 */
[----:B------:R-:W-:Y:S01]  /*cdd0*/  HMMA.16816.F32.BF16 R48, R8, R74, R48 ;  /* 0x0000004a0830723c */ /* 0x000fe20000041830 */
[----:B------:R-:W-:Y:S01]  /*cde0*/  FMUL.FTZ R73, R35, UR15 ;  /* 0x0000000f23497c20 */ /* 0x000fe20008410000 */
[----:B------:R-:W-:Y:S01]  /*cdf0*/  FMUL.FTZ R60, R60, UR15 ;  /* 0x0000000f3c3c7c20 */ /* 0x000fe20008410000 */
[----:B------:R-:W-:-:S03]  /*ce00*/  FMUL.FTZ R79, R61, UR15 ;  /* 0x0000000f3d4f7c20 */ /* 0x000fc60008410000 */
[----:B------:R-:W-:Y:S01]  /*ce10*/  HMMA.16816.F32.BF16 R24, R16, R68, R24 ;  /* 0x000000441018723c */ /* 0x000fe20000041818 */
[----:B------:R3:W-:Y:S01]  /*ce20*/  MUFU.TANH R80, R60 ;  /* 0x0000003c00507308 */ /* 0x0007e20000002400 */
[----:B------:R-:W-:Y:S01]  /*ce30*/  FMUL.FTZ R74, R62, UR15 ;  /* 0x0000000f3e4a7c20 */ /* 0x000fe20008410000 */
[----:B------:R-:W-:-:S03]  /*ce40*/  FMUL.FTZ R75, R63, UR15 ;  /* 0x0000000f3f4b7c20 */ /* 0x000fc60008410000 */
[----:B------:R-:W-:Y:S01]  /*ce50*/  HMMA.16816.F32.BF16 R28, R16, R70, R28 ;  /* 0x00000046101c723c */ /* 0x000fe2000004181c */
[----:B------:R-:W-:Y:S02]  /*ce60*/  LDSM.16.M88.4 R68, [R173+0x4000] ;  /* 0x00400000ad44783b */ /* 0x000fe40000000200 */
[----:B------:R-:W4:Y:S02]  /*ce70*/  MUFU.TANH R73, R73 ;  /* 0x0000004900497308 */ /* 0x000f240000002400 */
[----:B-1----:R-:W1:Y:S01]  /*ce80*/  LDSM.16.M88.4 R32, [R102+0x1000] ;  /* 0x001000006620783b */ /* 0x002e620000000200 */
[----:B------:R-:W-:Y:S05]  /*ce90*/  HMMA.16816.F32.BF16 R44, R20, R64, RZ ;  /* 0x00000040142c723c */ /* 0x000fea00000418ff */
[----:B------:R-:W5:Y:S01]  /*cea0*/  MUFU.TANH R74, R74 ;  /* 0x0000004a004a7308 */ /* 0x000f620000002400 */
[C---:B--2---:R-:W-:Y:S01]  /*ceb0*/  HMMA.16816.F32.BF16 R36, R12.reuse, R40, R36 ;  /* 0x000000280c24723c */ /* 0x044fe20000041824 */
[----:B---3--:R-:W2:Y:S05]  /*cec0*/  LDSM.16.M88.4 R60, [R170+0x1800] ;  /* 0x00180000aa3c783b */ /* 0x008eaa0000000200 */
[----:B------:R-:W-:Y:S01]  /*ced0*/  HMMA.16816.F32.BF16 R48, R12, R42, R48 ;  /* 0x0000002a0c30723c */ /* 0x000fe20000041830 */
[----:B------:R-:W3:Y:S01]  /*cee0*/  LDSM.16.M88.4 R40, [R167+0x4000] ;  /* 0x00400000a728783b */ /* 0x000ee20000000200 */
[----:B------:R-:W-:Y:S01]  /*cef0*/  FMUL.FTZ R24, R24, UR15 ;  /* 0x0000000f18187c20 */ /* 0x000fe20008410000 */
[----:B------:R-:W-:Y:S01]  /*cf00*/  FMUL.FTZ R25, R25, UR15 ;  /* 0x0000000f19197c20 */ /* 0x000fe20008410000 */
[----:B------:R-:W-:Y:S01]  /*cf10*/  FMUL.FTZ R84, R26, UR15 ;  /* 0x0000000f1a547c20 */ /* 0x000fe20008410000 */
[----:B------:R-:W-:Y:S01]  /*cf20*/  FMUL.FTZ R86, R27, UR15 ;  /* 0x0000000f1b567c20 */ /* 0x000fe20008410000 */
[----:B------:R-:W-:Y:S01]  /*cf30*/  HMMA.16816.F32.BF16 R64, R20, R66, RZ ;  /* 0x000000421440723c */ /* 0x000fe200000418ff */
[----:B------:R-:W-:Y:S01]  /*cf40*/  FMUL.FTZ R28, R28, UR15 ;  /* 0x0000000f1c1c7c20 */ /* 0x000fe20008410000 */
[----:B------:R-:W-:Y:S01]  /*cf50*/  MUFU.TANH R81, R24 ;  /* 0x0000001800517308 */ /* 0x000fe20000002400 */
[----:B------:R-:W-:Y:S01]  /*cf60*/  FMUL.FTZ R83, R29, UR15 ;  /* 0x0000000f1d537c20 */ /* 0x000fe20008410000 */
[----:B------:R-:W-:Y:S01]  /*cf70*/  FMUL.FTZ R87, R30, UR15 ;  /* 0x0000000f1e577c20 */ /* 0x000fe20008410000 */
[----:B------:R-:W-:Y:S01]  /*cf80*/  FMUL.FTZ R88, R31, UR15 ;  /* 0x0000000f1f587c20 */ /* 0x000fe20008410000 */
[----:B------:R-:W-:Y:S04]  /*cf90*/  HMMA.16816.F32.BF16 R44, R8, R56, R44 ;  /* 0x00000038082c723c */ /* 0x000fe8000004182c */
[----:B------:R4:W-:Y:S08]  /*cfa0*/  MUFU.TANH R82, R25 ;  /* 0x0000001900527308 */ /* 0x0009f00000002400 */
[----:B------:R5:W-:Y:S01]  /*cfb0*/  MUFU.TANH R85, R28 ;  /* 0x0000001c00557308 */ /* 0x000be20000002400 */
[C---:B-1----:R-:W-:Y:S07]  /*cfc0*/  HMMA.16816.F32.BF16 R36, R16.reuse, R32, R36 ;  /* 0x000000201024723c */ /* 0x042fee0000041824 */
[----:B------:R-:W1:Y:S01]  /*cfd0*/  MUFU.TANH R75, R75 ;  /* 0x0000004b004b7308 */ /* 0x000e620000002400 */
[----:B------:R-:W-:Y:S01]  /*cfe0*/  HMMA.16816.F32.BF16 R48, R16, R34, R48 ;  /* 0x000000221030723c */ /* 0x000fe20000041830 */
[----:B----4-:R-:W4:Y:S05]  /*cff0*/  LDSM.16.M88.4 R24, [R102+0x1800] ;  /* 0x001800006618783b */ /* 0x010f2a0000000200 */
[----:B------:R-:W-:Y:S01]  /*d000*/  HMMA.16816.F32.BF16 R32, R20, R68, RZ ;  /* 0x000000441420723c */ /* 0x000fe200000418ff */
[----:B------:R-:W1:Y:S01]  /*d010*/  MUFU.TANH R79, R79 ;  /* 0x0000004f004f7308 */ /* 0x000e620000002400 */
[----:B-----5:R-:W5:Y:S04]  /*d020*/  LDSM.16.M88.4 R28, [R173+0x4800] ;  /* 0x00480000ad1c783b */ /* 0x020f680000000200 */
[----:B------:R-:W-:Y:S01]  /*d030*/  HMMA.16816.F32.BF16 R64, R8, R58, R64 ;  /* 0x0000003a0840723c */ /* 0x000fe20000041840 */
[----:B------:R-:W1:Y:S02]  /*d040*/  LDSM.16.M88.4 R56, [R170+0x2000] ;  /* 0x00200000aa38783b */ /* 0x000e640000000200 */
[----:B------:R-:W1:Y:S03]  /*d050*/  MUFU.TANH R84, R84 ;  /* 0x0000005400547308 */ /* 0x000e660000002400 */
[----:B------:R-:W-:Y:S01]  /*d060*/  HMMA.16816.F32.BF16 R68, R20, R70, RZ ;  /* 0x000000461444723c */ /* 0x000fe200000418ff */
[----:B------:R-:W-:Y:S01]  /*d070*/  FMUL.FTZ R36, R36, UR15 ;  /* 0x0000000f24247c20 */ /* 0x000fe20008410000 */
[----:B------:R-:W-:Y:S01]  /*d080*/  FMUL.FTZ R201, R37, UR15 ;  /* 0x0000000f25c97c20 */ /* 0x000fe20008410000 */
[----:B------:R-:W-:Y:S01]  /*d090*/  FMUL.FTZ R197, R38, UR15 ;  /* 0x0000000f26c57c20 */ /* 0x000fe20008410000 */
[----:B------:R-:W-:Y:S01]  /*d0a0*/  FMUL.FTZ R103, R39, UR15 ;  /* 0x0000000f27677c20 */ /* 0x000fe20008410000 */
[----:B------:R4:W-:Y:S01]  /*d0b0*/  MUFU.TANH R203, R36 ;  /* 0x0000002400cb7308 */ /* 0x0009e20000002400 */
[----:B--2---:R-:W-:Y:S01]  /*d0c0*/  HMMA.16816.F32.BF16 R44, R12, R60, R44 ;  /* 0x0000003c0c2c723c */ /* 0x004fe2000004182c */
[----:B------:R-:W-:Y:S01]  /*d0d0*/  FMUL.FTZ R48, R48, UR15 ;  /* 0x0000000f30307c20 */ /* 0x000fe20008410000 */
[----:B------:R-:W-:Y:S01]  /*d0e0*/  FMUL.FTZ R49, R49, UR15 ;  /* 0x0000000f31317c20 */ /* 0x000fe20008410000 */
[----:B------:R-:W-:Y:S01]  /*d0f0*/  FMUL.FTZ R50, R50, UR15 ;  /* 0x0000000f32327c20 */ /* 0x000fe20008410000 */
[----:B------:R-:W-:-:S02]  /*d100*/  FMUL.FTZ R51, R51, UR15 ;  /* 0x0000000f33337c20 */ /* 0x000fc40008410000 */
[----:B---3--:R-:W-:Y:S01]  /*d110*/  HMMA.16816.F32.BF16 R32, R8, R40, R32 ;  /* 0x000000280820723c */ /* 0x008fe20000041820 */
[----:B------:R-:W-:Y:S05]  /*d120*/  MUFU.TANH R199, R48 ;  /* 0x0000003000c77308 */ /* 0x000fea0000002400 */
[----:B------:R-:W-:Y:S03]  /*d130*/  HMMA.16816.F32.BF16 R64, R12, R62, R64 ;  /* 0x0000003e0c40723c */ /* 0x000fe60000041840 */
[----:B------:R-:W-:Y:S01]  /*d140*/  MUFU.TANH R205, R49 ;  /* 0x0000003100cd7308 */ /* 0x000fe20000002400 */
[----:B----4-:R-:W2:Y:S02]  /*d150*/  LDSM.16.M88.4 R36, [R167+0x4800] ;  /* 0x00480000a724783b */ /* 0x010ea40000000200 */
[----:B------:R-:W-:Y:S02]  /*d160*/  HMMA.16816.F32.BF16 R68, R8, R42, R68 ;  /* 0x0000002a0844723c */ /* 0x000fe40000041844 */
[----:B------:R-:W3:Y:S03]  /*d170*/  LDSM.16.M88.4 R40, [R102+0x2000] ;  /* 0x002000006628783b */ /* 0x000ee60000000200 */
[----:B------:R-:W-:Y:S01]  /*d180*/  MUFU.TANH R193, R50 ;  /* 0x0000003200c17308 */ /* 0x000fe20000002400 */
[----:B------:R-:W-:Y:S06]  /*d190*/  HMMA.16816.F32.BF16 R44, R16, R24, R44 ;  /* 0x00000018102c723c */ /* 0x000fec000004182c */
[----:B-----5:R-:W-:Y:S01]  /*d1a0*/  HMMA.16816.F32.BF16 R60, R20, R28, RZ ;  /* 0x0000001c143c723c */ /* 0x020fe200000418ff */
[----:B------:R4:W-:Y:S05]  /*d1b0*/  MUFU.TANH R195, R51 ;  /* 0x0000003300c37308 */ /* 0x0009ea0000002400 */
[----:B-1----:R-:W-:Y:S03]  /*d1c0*/  HMMA.16816.F32.BF16 R32, R12, R56, R32 ;  /* 0x000000380c20723c */ /* 0x002fe60000041820 */
[----:B------:R-:W1:Y:S03]  /*d1d0*/  MUFU.TANH R83, R83 ;  /* 0x0000005300537308 */ /* 0x000e660000002400 */
[----:B------:R-:W-:Y:S01]  /*d1e0*/  HMMA.16816.F32.BF16 R64, R16, R26, R64 ;  /* 0x0000001a1040723c */ /* 0x000fe20000041840 */
[----:B------:R-:W5:Y:S04]  /*d1f0*/  LDSM.16.M88.4 R24, [R170+0x2800] ;  /* 0x00280000aa18783b */ /* 0x000f680000000200 */
[----:B------:R-:W1:Y:S01]  /*d200*/  MUFU.TANH R88, R88 ;  /* 0x0000005800587308 */ /* 0x000e620000002400 */
[----:B------:R-:W-:Y:S01]  /*d210*/  FMUL.FTZ R44, R44, UR15 ;  /* 0x0000000f2c2c7c20 */ /* 0x000fe20008410000 */
[----:B----4-:R-:W4:Y:S01]  /*d220*/  LDSM.16.M88.4 R48, [R173+0x5000] ;  /* 0x00500000ad30783b */ /* 0x010f220000000200 */
[----:B------:R-:W-:Y:S01]  /*d230*/  HMMA.16816.F32.BF16 R28, R20, R30, RZ ;  /* 0x0000001e141c723c */ /* 0x000fe200000418ff */
[----:B------:R-:W-:Y:S01]  /*d240*/  FMUL.FTZ R113, R45, UR15 ;  /* 0x0000000f2d717c20 */ /* 0x000fe20008410000 */
[----:B------:R-:W-:Y:S01]  /*d250*/  FMUL.FTZ R159, R46, UR15 ;  /* 0x0000000f2e9f7c20 */ /* 0x000fe20008410000 */
[----:B------:R-:W-:-:S02]  /*d260*/  FMUL.FTZ R151, R47, UR15 ;  /* 0x0000000f2f977c20 */ /* 0x000fc40008410000 */
[----:B------:R3:W-:Y:S01]  /*d270*/  MUFU.TANH R115, R44 ;  /* 0x0000002c00737308 */ /* 0x0007e20000002400 */
[----:B--2---:R-:W-:Y:S06]  /*d280*/  HMMA.16816.F32.BF16 R60, R8, R36, R60 ;  /* 0x00000024083c723c */ /* 0x004fec000004183c */
[----:B------:R-:W-:Y:S01]  /*d290*/  HMMA.16816.F32.BF16 R68, R12, R58, R68 ;  /* 0x0000003a0c44723c */ /* 0x000fe20000041844 */
[----:B------:R-:W-:Y:S01]  /*d2a0*/  LDSM.16.M88.4 R56, [R167+0x5000] ;  /* 0x00500000a738783b */ /* 0x000fe20000000200 */
[----:B------:R-:W2:Y:S02]  /*d2b0*/  MUFU.TANH R197, R197 ;  /* 0x000000c500c57308 */ /* 0x000ea40000002400 */
[----:B------:R-:W-:Y:S01]  /*d2c0*/  FMUL.FTZ R64, R64, UR15 ;  /* 0x0000000f40407c20 */ /* 0x000fe20008410000 */
[----:B------:R-:W-:Y:S01]  /*d2d0*/  FMUL.FTZ R65, R65, UR15 ;  /* 0x0000000f41417c20 */ /* 0x000fe20008410000 */
[----:B------:R-:W-:Y:S01]  /*d2e0*/  FMUL.FTZ R66, R66, UR15 ;  /* 0x0000000f42427c20 */ /* 0x000fe20008410000 */
[----:B------:R-:W-:Y:S01]  /*d2f0*/  FMUL.FTZ R67, R67, UR15 ;  /* 0x0000000f43437c20 */ /* 0x000fe20008410000 */
[----:B---3--:R-:W-:Y:S01]  /*d300*/  HMMA.16816.F32.BF16 R44, R16, R40, R32 ;  /* 0x00000028102c723c */ /* 0x008fe20000041820 */
[----:B------:R-:W3:Y:S01]  /*d310*/  LDSM.16.M88.4 R32, [R173+0x5800] ;  /* 0x00580000ad20783b */ /* 0x000ee20000000200 */
[----:B------:R-:W-:Y:S04]  /*d320*/  MUFU.TANH R191, R64 ;  /* 0x0000004000bf7308 */ /* 0x000fe80000002400 */
[----:B------:R-:W-:Y:S01]  /*d330*/  HMMA.16816.F32.BF16 R28, R8, R38, R28 ;  /* 0x00000026081c723c */ /* 0x000fe2000004181c */
[----:B------:R-:W1:Y:S03]  /*d340*/  LDSM.16.M88.4 R36, [R102+0x2800] ;  /* 0x002800006624783b */ /* 0x000e660000000200 */
[----:B------:R-:W-:Y:S02]  /*d350*/  MUFU.TANH R189, R65 ;  /* 0x0000004100bd7308 */ /* 0x000fe40000002400 */
[----:B-----5:R-:W-:Y:S06]  /*d360*/  HMMA.16816.F32.BF16 R60, R12, R24, R60 ;  /* 0x000000180c3c723c */ /* 0x020fec000004183c */
[----:B------:R-:W-:Y:S01]  /*d370*/  HMMA.16816.F32.BF16 R68, R16, R42, R68 ;  /* 0x0000002a1044723c */ /* 0x000fe20000041844 */
[C---:B------:R-:W-:Y:S01]  /*d380*/  IMAD.IADD R25, R77.reuse, 0x1, -R78 ;  /* 0x000000014d197824 */ /* 0x040fe200078e0a4e */
[----:B------:R-:W-:Y:S01]  /*d390*/  MUFU.TANH R155, R66 ;  /* 0x00000042009b7308 */ /* 0x000fe20000002400 */
[----:B------:R-:W-:-:S03]  /*d3a0*/  IMAD.SHL.U32 R77, R77, 0x2, RZ ;  /* 0x000000024d4d7824 */ /* 0x000fc600078e00ff */
[----:B------:R-:W-:Y:S01]  /*d3b0*/  SHF.R.S32.HI R24, RZ, 0x1f, R25 ;  /* 0x0000001fff187819 */ /* 0x000fe20000011419 */
[C---:B----4-:R-:W-:Y:S01]  /*d3c0*/  HMMA.16816.F32.BF16 R40, R20.reuse, R48, RZ ;  /* 0x000000301428723c */ /* 0x050fe200000418ff */
[----:B------:R-:W-:Y:S01]  /*d3d0*/  LOP3.LUT R7, R77, 0x6, RZ, 0xc0, !PT ;  /* 0x000000064d077812 */ /* 0x000fe200078ec0ff */
[----:B------:R-:W-:Y:S01]  /*d3e0*/  FMUL.FTZ R44, R44, UR15 ;  /* 0x0000000f2c2c7c20 */ /* 0x000fe20008410000 */
[----:B------:R-:W-:Y:S01]  /*d3f0*/  LEA.HI R24, R24, R25, RZ, 0x2 ;  /* 0x0000001918187211 */ /* 0x000fe200078f10ff */
[----:B------:R3:W-:Y:S01]  /*d400*/  MUFU.TANH R153, R67 ;  /* 0x0000004300997308 */ /* 0x0007e20000002400 */
[----:B------:R-:W-:Y:S01]  /*d410*/  FMUL.FTZ R45, R45, UR15 ;  /* 0x0000000f2d2d7c20 */ /* 0x000fe20008410000 */
[----:B------:R-:W-:Y:S01]  /*d420*/  HMMA.16816.F32.BF16 R48, R20, R50, RZ ;  /* 0x000000321430723c */ /* 0x000fe200000418ff */
[----:B------:R-:W-:Y:S01]  /*d430*/  SHF.R.S32.HI R188, RZ, 0x2, R24 ;  /* 0x00000002ffbc7819 */ /* 0x000fe20000011418 */
[----:B------:R-:W-:Y:S02]  /*d440*/  IMAD.IADD R76, R2, 0x1, R7 ;  /* 0x00000001024c7824 */ /* 0x000fe400078e0207 */
[----:B------:R-:W-:Y:S01]  /*d450*/  FMUL.FTZ R46, R46, UR15 ;  /* 0x0000000f2e2e7c20 */ /* 0x000fe20008410000 */
[----:B------:R-:W-:Y:S01]  /*d460*/  FMUL.FTZ R47, R47, UR15 ;  /* 0x0000000f2f2f7c20 */ /* 0x000fe20008410000 */
[----:B------:R-:W-:Y:S01]  /*d470*/  IMAD.U32 R24, R55, 0x10, R188 ;  /* 0x0000001037187824 */ /* 0x000fe200078e00bc */
[----:B------:R-:W-:Y:S01]  /*d480*/  HMMA.16816.F32.BF16 R28, R12, R26, R28 ;  /* 0x0000001a0c1c723c */ /* 0x000fe2000004181c */
[C---:B------:R-:W-:Y:S01]  /*d490*/  VIADD R7, R76.reuse, 0x1 ;  /* 0x000000014c077836 */ /* 0x040fe20000000000 */
[----:B------:R-:W-:Y:S01]  /*d4a0*/  MUFU.TANH R139, R44 ;  /* 0x0000002c008b7308 */ /* 0x000fe20000002400 */
[----:B------:R-:W-:Y:S01]  /*d4b0*/  VIADD R55, R76, 0x21 ;  /* 0x000000214c377836 */ /* 0x000fe20000000000 */
[----:B------:R-:W-:Y:S01]  /*d4c0*/  IADD3 R24, -R179, 0x1, R24 ;  /* 0x00000001b3187810 */ /* 0x000fe20007ffe118 */
[----:B------:R-:W-:Y:S01]  /*d4d0*/  FMUL.FTZ R69, R69, UR15 ;  /* 0x0000000f45457c20 */ /* 0x000fe20008410000 */
[----:B------:R-:W-:Y:S01]  /*d4e0*/  FMUL.FTZ R71, R71, UR15 ;  /* 0x0000000f47477c20 */ /* 0x000fe20008410000 */
[----:B------:R-:W-:Y:S01]  /*d4f0*/  FMUL.FTZ R70, R70, UR15 ;  /* 0x0000000f46467c20 */ /* 0x000fe20008410000 */
[----:B---3--:R-:W-:Y:S01]  /*d500*/  HMMA.16816.F32.BF16 R64, R20, R32, RZ ;  /* 0x000000201440723c */ /* 0x008fe200000418ff */
[----:B------:R-:W-:Y:S01]  /*d510*/  IADD3 R24, R24, UR14, R53 ;  /* 0x0000000e18187c10 */ /* 0x000fe2000fffe035 */
[----:B------:R3:W-:Y:S01]  /*d520*/  MUFU.TANH R147, R69 ;  /* 0x0000004500937308 */ /* 0x0007e20000002400 */
[----:B------:R-:W-:-:S02]  /*d530*/  FMUL.FTZ R68, R68, UR15 ;  /* 0x0000000f44447c20 */ /* 0x000fc40008410000 */
[C---:B------:R-:W-:Y:S01]  /*d540*/  VIMNMX R54, R24.reuse, R53, PT ;  /* 0x0000003518367248 */ /* 0x040fe20003fe0100 */
[----:B------:R-:W-:Y:S01]  /*d550*/  HMMA.16816.F32.BF16 R20, R20, R34, RZ ;  /* 0x000000221414723c */ /* 0x000fe200000418ff */
[----:B------:R-:W4:Y:S01]  /*d560*/  LDSM.16.M88.4 R32, [R170+0x3000] ;  /* 0x00300000aa20783b */ /* 0x000f220000000200 */
[----:B------:R-:W-:Y:S01]  /*d570*/  VIADDMNMX R53, R24, 0x8, R53, PT ;  /* 0x0000000818357846 */ /* 0x000fe20003800135 */
[C---:B------:R-:W-:Y:S01]  /*d580*/  VIADD R24, R76.reuse, 0x9 ;  /* 0x000000094c187836 */ /* 0x040fe20000000000 */
[CC--:B------:R-:W-:Y:S01]  /*d590*/  ISETP.GE.AND P1, PT, R7.reuse, R54.reuse, PT ;  /* 0x000000360700720c */ /* 0x0c0fe20003f26270 */
[----:B------:R5:W-:Y:S01]  /*d5a0*/  MUFU.TANH R141, R71 ;  /* 0x00000047008d7308 */ /* 0x000be20000002400 */
[----:B------:R-:W-:Y:S01]  /*d5b0*/  ISETP.GE.AND P0, PT, R7, R53, PT ;  /* 0x000000350700720c */ /* 0x000fe20003f06270 */
[----:B------:R-:W-:Y:S01]  /*d5c0*/  VIADD R7, R76, 0x8 ;  /* 0x000000084c077836 */ /* 0x000fe20000000000 */
[----:B------:R-:W-:Y:S01]  /*d5d0*/  HMMA.16816.F32.BF16 R40, R8, R56, R40 ;  /* 0x000000380828723c */ /* 0x000fe20000041828 */
[----:B------:R-:W-:-:S02]  /*d5e0*/  ISETP.GE.AND P4, PT, R24, R54, PT ;  /* 0x000000361800720c */ /* 0x000fc40003f86270 */
[-C--:B------:R-:W-:Y:S02]  /*d5f0*/  ISETP.GE.AND P5, PT, R24, R53.reuse, PT ;  /* 0x000000351800720c */ /* 0x080fe40003fa6270 */
[CC--:B------:R-:W-:Y:S01]  /*d600*/  ISETP.GE.AND P2, PT, R7.reuse, R54.reuse, PT ;  /* 0x000000360700720c */ /* 0x0c0fe20003f46270 */
[C---:B-1----:R-:W-:Y:S01]  /*d610*/  HMMA.16816.F32.BF16 R60, R16.reuse, R36, R60 ;  /* 0x00000024103c723c */ /* 0x042fe2000004183c */
[----:B------:R-:W-:Y:S01]  /*d620*/  ISETP.GE.AND P3, PT, R7, R53, PT ;  /* 0x000000350700720c */ /* 0x000fe20003f66270 */
[----:B------:R-:W-:Y:S01]  /*d630*/  VIADD R7, R76, 0x10 ;  /* 0x000000104c077836 */ /* 0x000fe20000000000 */
[----:B---3--:R-:W-:Y:S01]  /*d640*/  FSEL R69, R73, -INF , !P0 ;  /* 0xff80000049457808 */ /* 0x008fe20004000000 */
[----:B------:R-:W1:Y:S01]  /*d650*/  LDSM.16.M88.4 R24, [R167+0x5800] ;  /* 0x00580000a718783b */ /* 0x000e620000000200 */
[----:B------:R-:W-:Y:S01]  /*d660*/  FSEL R77, R80, -INF , !P2 ;  /* 0xff800000504d7808 */ /* 0x000fe20005000000 */
[----:B------:R-:W-:Y:S01]  /*d670*/  HMMA.16816.F32.BF16 R28, R16, R38, R28 ;  /* 0x00000026101c723c */ /* 0x000fe2000004181c */
[----:B------:R-:W-:Y:S01]  /*d680*/  VIADD R36, R76, 0x11 ;  /* 0x000000114c247836 */ /* 0x000fe20000000000 */
[----:B------:R-:W-:Y:S01]  /*d690*/  FSEL R89, R72, -INF , !P1 ;  /* 0xff80000048597808 */ /* 0x000fe20004800000 */
[----:B------:R-:W-:Y:S01]  /*d6a0*/  MUFU.TANH R137, R45 ;  /* 0x0000002d00897308 */ /* 0x000fe20000002400 */
[----:B------:R-:W-:-:S02]  /*d6b0*/  ISETP.GE.AND P6, PT, R7, R54, PT ;  /* 0x000000360700720c */ /* 0x000fc40003fc6270 */
[CC--:B------:R-:W-:Y:S01]  /*d6c0*/  ISETP.GE.AND P2, PT, R36.reuse, R54.reuse, PT ;  /* 0x000000362400720c */ /* 0x0c0fe20003f46270 */
[----:B------:R-:W-:Y:S01]  /*d6d0*/  HMMA.16816.F32.BF16 R48, R8, R58, R48 ;  /* 0x0000003a0830723c */ /* 0x000fe20000041830 */
[-C--:B------:R-:W-:Y:S01]  /*d6e0*/  ISETP.GE.AND P0, PT, R36, R53.reuse, PT ;  /* 0x000000352400720c */ /* 0x080fe20003f06270 */
[----:B------:R-:W-:Y:S01]  /*d6f0*/  VIADD R36, R76, 0x18 ;  /* 0x000000184c247836 */ /* 0x000fe20000000000 */
[----:B------:R-:W-:Y:S01]  /*d700*/  ISETP.GE.AND P1, PT, R7, R53, PT ;  /* 0x000000350700720c */ /* 0x000fe20003f26270 */
[----:B------:R-:W-:Y:S01]  /*d710*/  MUFU.TANH R145, R46 ;  /* 0x0000002e00917308 */ /* 0x000fe20000002400 */
[----:B------:R-:W-:Y:S02]  /*d720*/  FSEL R7, R74, -INF , !P3 ;  /* 0xff8000004a077808 */ /* 0x000fe40005800000 */
[----:B-----5:R-:W-:Y:S02]  /*d730*/  FSEL R71, R75, -INF , !P5 ;  /* 0xff8000004b477808 */ /* 0x020fe40006800000 */
[----:B------:R-:W-:-:S02]  /*d740*/  ISETP.GE.AND P3, PT, R36, R54, PT ;  /* 0x000000362400720c */ /* 0x000fc40003f66270 */
[-C--:B------:R-:W-:Y:S01]  /*d750*/  ISETP.GE.AND P5, PT, R36, R53.reuse, PT ;  /* 0x000000352400720c */ /* 0x080fe20003fa6270 */
[----:B------:R-:W-:Y:S01]  /*d760*/  VIADD R36, R76, 0x19 ;  /* 0x000000194c247836 */ /* 0x000fe20000000000 */
[----:B------:R-:W-:Y:S01]  /*d770*/  FSEL R91, R79, -INF , !P4 ;  /* 0xff8000004f5b7808 */ /* 0x000fe20006000000 */
[C---:B----4-:R-:W-:Y:S01]  /*d780*/  HMMA.16816.F32.BF16 R40, R12.reuse, R32, R40 ;  /* 0x000000200c28723c */ /* 0x050fe20000041828 */
[----:B------:R3:W-:Y:S01]  /*d790*/  MUFU.TANH R135, R47 ;  /* 0x0000002f00877308 */ /* 0x0007e20000002400 */
[----:B------:R-:W-:Y:S01]  /*d7a0*/  FSEL R97, R85, -INF , !P3 ;  /* 0xff80000055617808 */ /* 0x000fe20005800000 */
[----:B------:R-:W-:Y:S01]  /*d7b0*/  FMUL.FTZ R28, R28, UR15 ;  /* 0x0000000f1c1c7c20 */ /* 0x000fe20008410000 */
[-C--:B------:R-:W-:Y:S01]  /*d7c0*/  ISETP.GE.AND P4, PT, R36, R54.reuse, PT ;  /* 0x000000362400720c */ /* 0x080fe20003f86270 */
[----:B------:R-:W-:Y:S01]  /*d7d0*/  FMUL.FTZ R29, R29, UR15 ;  /* 0x0000000f1d1d7c20 */ /* 0x000fe20008410000 */
[----:B------:R-:W-:Y:S01]  /*d7e0*/  FMUL.FTZ R111, R30, UR15 ;  /* 0x0000000f1e6f7c20 */ /* 0x000fe20008410000 */
[----:B------:R-:W-:Y:S01]  /*d7f0*/  FSEL R33, R81, -INF , !P6 ;  /* 0xff80000051217808 */ /* 0x000fe20007000000 */
[----:B------:R-:W-:Y:S01]  /*d800*/  FMUL.FTZ R109, R31, UR15 ;  /* 0x0000000f1f6d7c20 */ /* 0x000fe20008410000 */
[----:B------:R-:W-:Y:S01]  /*d810*/  P2R R32, PR, RZ, 0x10 ;  /* 0x00000010ff207803 */ /* 0x000fe20000000000 */
[----:B------:R-:W-:Y:S01]  /*d820*/  MUFU.TANH R133, R28 ;  /* 0x0000001c00857308 */ /* 0x000fe20000002400 */
[-C--:B------:R-:W-:Y:S01]  /*d830*/  ISETP.GE.AND P4, PT, R36, R53.reuse, PT ;  /* 0x000000352400720c */ /* 0x080fe20003f86270 */
[----:B------:R-:W-:Y:S01]  /*d840*/  VIADD R36, R76, 0x20 ;  /* 0x000000204c247836 */ /* 0x000fe20000000000 */
[----:B------:R-:W-:Y:S01]  /*d850*/  FSEL R81, R84, -INF , !P1 ;  /* 0xff80000054517808 */ /* 0x000fe20004800000 */
[----:B------:R-:W-:Y:S01]  /*d860*/  HMMA.16816.F32.BF16 R48, R12, R34, R48 ;  /* 0x000000220c30723c */ /* 0x000fe20000041830 */
[----:B------:R-:W-:Y:S01]  /*d870*/  ISETP.NE.AND P3, PT, R32, RZ, PT ;  /* 0x000000ff2000720c */ /* 0x000fe20003f65270 */
[----:B------:R-:W-:Y:S01]  /*d880*/  FMUL.FTZ R61, R61, UR15 ;  /* 0x0000000f3d3d7c20 */ /* 0x000fe20008410000 */
[CC--:B------:R-:W-:Y:S01]  /*d890*/  ISETP.GE.AND P6, PT, R36.reuse, R54.reuse, PT ;  /* 0x000000362400720c */ /* 0x0c0fe20003fc6270 */
[----:B---3--:R-:W3:Y:S01]  /*d8a0*/  LDSM.16.M88.4 R44, [R102+0x3000] ;  /* 0x00300000662c783b */ /* 0x008ee20000000200 */
[-C--:B------:R-:W-:Y:S01]  /*d8b0*/  ISETP.GE.AND P1, PT, R36, R53.reuse, PT ;  /* 0x000000352400720c */ /* 0x080fe20003f26270 */
[C---:B-1----:R-:W-:Y:S01]  /*d8c0*/  HMMA.16816.F32.BF16 R64, R8.reuse, R24, R64 ;  /* 0x000000180840723c */ /* 0x042fe20000041840 */
[----:B------:R1:W-:Y:S01]  /*d8d0*/  MUFU.TANH R131, R29 ;  /* 0x0000001d00837308 */ /* 0x0003e20000002400 */
[----:B------:R-:W4:Y:S01]  /*d8e0*/  LDSM.16.M88.4 R36, [R170+0x3800] ;  /* 0x00380000aa24783b */ /* 0x000f220000000200 */
[----:B------:R-:W-:Y:S01]  /*d8f0*/  FSEL R83, R83, -INF , !P3 ;  /* 0xff80000053537808 */ /* 0x000fe20005800000 */
[----:B------:R-:W-:Y:S01]  /*d900*/  FMUL.FTZ R63, R63, UR15 ;  /* 0x0000000f3f3f7c20 */ /* 0x000fe20008410000 */
[----:B------:R-:W-:Y:S01]  /*d910*/  FSEL R207, R88, -INF , !P4 ;  /* 0xff80000058cf7808 */ /* 0x000fe20006000000 */
[----:B------:R-:W-:Y:S01]  /*d920*/  HMMA.16816.F32.BF16 R20, R8, R26, R20 ;  /* 0x0000001a0814723c */ /* 0x000fe20000041814 */
[----:B------:R-:W-:Y:S01]  /*d930*/  VIADD R24, R76, 0x28 ;  /* 0x000000284c187836 */ /* 0x000fe20000000000 */
[----:B------:R-:W-:Y:S01]  /*d940*/  FSEL R203, R203, -INF , !P6 ;  /* 0xff800000cbcb7808 */ /* 0x000fe20007000000 */
[----:B------:R-:W5:Y:S01]  /*d950*/  MUFU.TANH R86, R86 ;  /* 0x0000005600567308 */ /* 0x000f620000002400 */
[----:B--2---:R-:W-:Y:S01]  /*d960*/  FSEL R197, R197, -INF , !P1 ;  /* 0xff800000c5c57808 */ /* 0x004fe20004800000 */
[----:B------:R-:W-:Y:S01]  /*d970*/  FMUL.FTZ R60, R60, UR15 ;  /* 0x0000000f3c3c7c20 */ /* 0x000fe20008410000 */
[-C--:B------:R-:W-:Y:S01]  /*d980*/  ISETP.GE.AND P3, PT, R24, R54.reuse, PT ;  /* 0x000000361800720c */ /* 0x080fe20003f66270 */
[----:B------:R-:W-:Y:S01]  /*d990*/  VIADD R8, R76, 0x48 ;  /* 0x000000484c087836 */ /* 0x000fe20000000000 */
[-C--:B------:R-:W-:Y:S01]  /*d9a0*/  ISETP.GE.AND P4, PT, R24, R53.reuse, PT ;  /* 0x000000351800720c */ /* 0x080fe20003f86270 */
[----:B------:R-:W-:Y:S01]  /*d9b0*/  VIADD R24, R76, 0x29 ;  /* 0x000000294c187836 */ /* 0x000fe20000000000 */
[----:B------:R-:W-:Y:S01]  /*d9c0*/  P2R R25, PR, RZ, 0x8 ;  /* 0x00000008ff197803 */ /* 0x000fe20000000000 */
[----:B------:R-:W2:Y:S01]  /*d9d0*/  MUFU.TANH R87, R87 ;  /* 0x0000005700577308 */ /* 0x000ea20000002400 */
[----:B-1----:R-:W1:Y:S01]  /*d9e0*/  LDSM.16.M88.4 R28, [R102+0x3800] ;  /* 0x00380000661c783b */ /* 0x002e620000000200 */
[----:B------:R-:W-:Y:S01]  /*d9f0*/  FSEL R79, R82, -INF , !P2 ;  /* 0xff800000524f7808 */ /* 0x000fe20005000000 */
[----:B------:R-:W-:Y:S01]  /*da00*/  VIADD R9, R76, 0x41 ;  /* 0x000000414c097836 */ /* 0x000fe20000000000 */
[----:B------:R-:W-:Y:S01]  /*da10*/  ISETP.GE.AND P6, PT, R24, R54, PT ;  /* 0x000000361800720c */ /* 0x000fe20003fc6270 */
[----:B------:R-:W-:Y:S01]  /*da20*/  FMUL.FTZ R62, R62, UR15 ;  /* 0x0000000f3e3e7c20 */ /* 0x000fe20008410000 */
[-C--:B------:R-:W-:Y:S01]  /*da30*/  ISETP.GE.AND P3, PT, R24, R53.reuse, PT ;  /* 0x000000351800720c */ /* 0x080fe20003f66270 */
[C---:B------:R-:W-:Y:S01]  /*da40*/  VIADD R24, R76.reuse, 0x31 ;  /* 0x000000314c187836 */ /* 0x040fe20000000000 */
[----:B------:R-:W4:Y:S01]  /*da50*/  MUFU.TANH R103, R103 ;  /* 0x0000006700677308 */ /* 0x000f220000002400 */
[----:B------:R-:W-:Y:S01]  /*da60*/  ISETP.NE.AND P1, PT, R25, RZ, PT ;  /* 0x000000ff1900720c */ /* 0x000fe20003f25270 */
[----:B------:R-:W-:Y:S01]  /*da70*/  VIADD R25, R76, 0x30 ;  /* 0x000000304c197836 */ /* 0x000fe20000000000 */
[----:B-----5:R-:W-:Y:S01]  /*da80*/  FSEL R73, R86, -INF , !P0 ;  /* 0xff80000056497808 */ /* 0x020fe20004000000 */
[----:B------:R-:W-:Y:S01]  /*da90*/  VIADD R10, R76, 0x71 ;  /* 0x000000714c0a7836 */ /* 0x000fe20000000000 */
[----:B------:R-:W-:Y:S01]  /*daa0*/  ISETP.GE.AND P0, PT, R55, R53, PT ;  /* 0x000000353700720c */ /* 0x000fe20003f06270 */
[----:B------:R-:W-:-:S04]  /*dab0*/  DEPBAR.LE SB0, 0x0 ;  /* 0x000080000000791a */ /* 0x000fc80000000000 */
[----:B------:R-:W5:Y:S01]  /*dac0*/  MUFU.TANH R201, R201 ;  /* 0x000000c900c97308 */ /* 0x000f620000002400 */
[----:B------:R-:W-:Y:S02]  /*dad0*/  FSEL R199, R199, -INF , !P1 ;  /* 0xff800000c7c77808 */ /* 0x000fe40004800000 */
[-C--:B------:R-:W-:Y:S01]  /*dae0*/  ISETP.GE.AND P1, PT, R24, R54.reuse, PT ;  /* 0x000000361800720c */ /* 0x080fe20003f26270 */
[----:B---3--:R-:W-:Y:S01]  /*daf0*/  HMMA.16816.F32.BF16 R40, R16, R44, R40 ;  /* 0x0000002c1028723c */ /* 0x008fe20000041828 */
[----:B--2---:R-:W-:Y:S02]  /*db00*/  FSEL R75, R87, -INF , !P5 ;  /* 0xff800000574b7808 */ /* 0x004fe40006800000 */
[----:B----4-:R-:W-:Y:S01]  /*db10*/  FSEL R103, R103, -INF , !P0 ;  /* 0xff80000067677808 */ /* 0x010fe20004000000 */
[----:B------:R-:W2:Y:S01]  /*db20*/  MUFU.TANH R159, R159 ;  /* 0x0000009f009f7308 */ /* 0x000ea20000002400 */
[C---:B------:R-:W-:Y:S01]  /*db30*/  ISETP.GE.AND P5, PT, R25.reuse, R54, PT ;  /* 0x000000361900720c */ /* 0x040fe20003fa6270 */
[----:B------:R-:W-:Y:S01]  /*db40*/  HMMA.16816.F32.BF16 R64, R12, R36, R64 ;  /* 0x000000240c40723c */ /* 0x000fe20000041840 */
[----:B------:R-:W-:-:S02]  /*db50*/  ISETP.GE.AND P0, PT, R25, R53, PT ;  /* 0x000000351900720c */ /* 0x000fc40003f06270 */
[----:B------:R-:W-:Y:S02]  /*db60*/  P2R R25, PR, RZ, 0x2 ;  /* 0x00000002ff197803 */ /* 0x000fe40000000000 */
[----:B------:R-:W-:Y:S01]  /*db70*/  FSEL R205, R205, -INF , !P6 ;  /* 0xff800000cdcd7808 */ /* 0x000fe20007000000 */
[----:B------:R-:W-:Y:S01]  /*db80*/  HMMA.16816.F32.BF16 R20, R12, R38, R20 ;  /* 0x000000260c14723c */ /* 0x000fe20000041814 */
[----:B------:R-:W3:Y:S01]  /*db90*/  MUFU.TANH R151, R151 ;  /* 0x0000009700977308 */ /* 0x000ee20000002400 */
[----:B------:R-:W-:Y:S01]  /*dba0*/  ISETP.GE.AND P1, PT, R24, R53, PT ;  /* 0x000000351800720c */ /* 0x000fe20003f26270 */
[C---:B------:R-:W-:Y:S01]  /*dbb0*/  VIADD R24, R76.reuse, 0x38 ;  /* 0x000000384c187836 */ /* 0x040fe20000000000 */
[----:B------:R-:W-:Y:S01]  /*dbc0*/  ISETP.NE.AND P6, PT, R25, RZ, PT ;  /* 0x000000ff1900720c */ /* 0x000fe20003fc5270 */
[----:B------:R-:W-:Y:S01]  /*dbd0*/  VIADD R25, R76, 0x39 ;  /* 0x000000394c197836 */ /* 0x000fe20000000000 */
[----:B------:R-:W-:Y:S01]  /*dbe0*/  HMMA.16816.F32.BF16 R48, R16, R46, R48 ;  /* 0x0000002e1030723c */ /* 0x000fe20000041830 */
[----:B------:R-:W-:-:S02]  /*dbf0*/  ISETP.GE.AND P2, PT, R55, R54, PT ;  /* 0x000000363700720c */ /* 0x000fc40003f46270 */
[----:B------:R-:W4:Y:S01]  /*dc00*/  MUFU.TANH R113, R113 ;  /* 0x0000007100717308 */ /* 0x000f220000002400 */
[----:B------:R-:W-:Y:S02]  /*dc10*/  FSEL R193, R193, -INF , !P4 ;  /* 0xff800000c1c17808 */ /* 0x000fe40006000000 */
[----:B-----5:R-:W-:Y:S01]  /*dc20*/  FSEL R201, R201, -INF , !P2 ;  /* 0xff800000c9c97808 */ /* 0x020fe20005000000 */
[----:B------:R-:W-:Y:S01]  /*dc30*/  FMUL.FTZ R42, R42, UR15 ;  /* 0x0000000f2a2a7c20 */ /* 0x000fe20008410000 */
[----:B------:R-:W-:Y:S01]  /*dc40*/  FSEL R195, R195, -INF , !P3 ;  /* 0xff800000c3c37808 */ /* 0x000fe20005800000 */
[----:B------:R-:W-:Y:S01]  /*dc50*/  FMUL.FTZ R40, R40, UR15 ;  /* 0x0000000f28287c20 */ /* 0x000fe20008410000 */
[----:B--2---:R-:W-:Y:S01]  /*dc60*/  FSEL R159, R159, -INF , !P0 ;  /* 0xff8000009f9f7808 */ /* 0x004fe20004000000 */
[----:B------:R-:W2:Y:S01]  /*dc70*/  MUFU.TANH R143, R70 ;  /* 0x00000046008f7308 */ /* 0x000ea20000002400 */
[C---:B-1----:R-:W-:Y:S01]  /*dc80*/  HMMA.16816.F32.BF16 R64, R16.reuse, R28, R64 ;  /* 0x0000001c1040723c */ /* 0x042fe20000041840 */
[CC--:B------:R-:W-:Y:S01]  /*dc90*/  ISETP.GE.AND P4, PT, R24.reuse, R54.reuse, PT ;  /* 0x000000361800720c */ /* 0x0c0fe20003f86270 */
[----:B------:R-:W-:Y:S01]  /*dca0*/  FMUL.FTZ R43, R43, UR15 ;  /* 0x0000000f2b2b7c20 */ /* 0x000fe20008410000 */
[-C--:B------:R-:W-:Y:S01]  /*dcb0*/  ISETP.GE.AND P2, PT, R24, R53.reuse, PT ;  /* 0x000000351800720c */ /* 0x080fe20003f46270 */
[----:B------:R-:W-:Y:S01]  /*dcc0*/  VIADD R24, R76, 0x40 ;  /* 0x000000404c187836 */ /* 0x000fe20000000000 */
[CC--:B------:R-:W-:Y:S01]  /*dcd0*/  ISETP.GE.AND P3, PT, R25.reuse, R54.reuse, PT ;  /* 0x000000361900720c */ /* 0x0c0fe20003f66270 */
[----:B------:R-:W-:Y:S01]  /*dce0*/  HMMA.16816.F32.BF16 R20, R16, R30, R20 ;  /* 0x0000001e1014723c */ /* 0x000fe20000041814 */
[----:B------:R-:W-:Y:S01]  /*dcf0*/  ISETP.GE.AND P0, PT, R25, R53, PT ;  /* 0x000000351900720c */ /* 0x000fe20003f06270 */
[----:B------:R-:W1:Y:S01]  /*dd00*/  MUFU.TANH R127, R61 ;  /* 0x0000003d007f7308 */ /* 0x000e620000002400 */
[----:B------:R-:W-:Y:S01]  /*dd10*/  FSEL R189, R189, -INF , !P3 ;  /* 0xff800000bdbd7808 */ /* 0x000fe20005800000 */
[----:B------:R-:W-:Y:S01]  /*dd20*/  FMUL.FTZ R41, R41, UR15 ;  /* 0x0000000f29297c20 */ /* 0x000fe20008410000 */
[----:B------:R-:W-:Y:S01]  /*dd30*/  FSEL R153, R153, -INF , !P0 ;  /* 0xff80000099997808 */ /* 0x000fe20004000000 */
[----:B------:R-:W-:Y:S01]  /*dd40*/  FMUL.FTZ R48, R48, UR15 ;  /* 0x0000000f30307c20 */ /* 0x000fe20008410000 */
[----:B------:R-:W-:Y:S01]  /*dd50*/  FSEL R115, R115, -INF , !P5 ;  /* 0xff80000073737808 */ /* 0x000fe20006800000 */
[----:B------:R-:W-:Y:S01]  /*dd60*/  FMUL.FTZ R49, R49, UR15 ;  /* 0x0000000f31317c20 */ /* 0x000fe20008410000 */
[----:B------:R-:W-:Y:S01]  /*dd70*/  FSEL R191, R191, -INF , !P4 ;  /* 0xff800000bfbf7808 */ /* 0x000fe20006000000 */
[----:B------:R-:W5:Y:S01]  /*dd80*/  MUFU.TANH R105, R63 ;  /* 0x0000003f00697308 */ /* 0x000f620000002400 */
[----:B------:R-:W-:Y:S01]  /*dd90*/  FSEL R155, R155, -INF , !P2 ;  /* 0xff8000009b9b7808 */ /* 0x000fe20005000000 */
[----:B------:R-:W-:Y:S01]  /*dda0*/  FMUL.FTZ R45, R50, UR15 ;  /* 0x0000000f322d7c20 */ /* 0x000fe20008410000 */
[----:B------:R-:W-:-:S02]  /*ddb0*/  ISETP.GE.AND P3, PT, R8, R54, PT ;  /* 0x000000360800720c */ /* 0x000fc40003f66270 */
[-C--:B------:R-:W-:Y:S01]  /*ddc0*/  ISETP.GE.AND P0, PT, R8, R53.reuse, PT ;  /* 0x000000350800720c */ /* 0x080fe20003f06270 */
[----:B------:R-:W-:Y:S01]  /*ddd0*/  VIADD R8, R76, 0x50 ;  /* 0x000000504c087836 */ /* 0x000fe20000000000 */
[-C--:B------:R-:W-:Y:S01]  /*dde0*/  ISETP.GE.AND P5, PT, R24, R54.reuse, PT ;  /* 0x000000361800720c */ /* 0x080fe20003fa6270 */
[----:B------:R-:W5:Y:S01]  /*ddf0*/  MUFU.TANH R149, R68 ;  /* 0x0000004400957308 */ /* 0x000f620000002400 */
[----:B---3--:R-:W-:Y:S01]  /*de00*/  FSEL R151, R151, -INF , !P1 ;  /* 0xff80000097977808 */ /* 0x008fe20004800000 */
[----:B------:R-:W-:Y:S01]  /*de10*/  FMUL.FTZ R29, R67, UR15 ;  /* 0x0000000f431d7c20 */ /* 0x000fe20008410000 */
[CC--:B------:R-:W-:Y:S01]  /*de20*/  ISETP.GE.AND P4, PT, R9.reuse, R54.reuse, PT ;  /* 0x000000360900720c */ /* 0x0c0fe20003f86270 */
[----:B------:R-:W-:Y:S01]  /*de30*/  FMUL.FTZ R37, R64, UR15 ;  /* 0x0000000f40257c20 */ /* 0x000fe20008410000 */
[-C--:B------:R-:W-:Y:S01]  /*de40*/  ISETP.GE.AND P2, PT, R9, R53.reuse, PT ;  /* 0x000000350900720c */ /* 0x080fe20003f46270 */
[----:B------:R-:W-:Y:S01]  /*de50*/  VIADD R9, R76, 0x49 ;  /* 0x000000494c097836 */ /* 0x000fe20000000000 */
[-C--:B------:R-:W-:Y:S01]  /*de60*/  ISETP.GE.AND P1, PT, R24, R53.reuse, PT ;  /* 0x000000351800720c */ /* 0x080fe20003f26270 */
[----:B------:R-:W3:Y:S01]  /*de70*/  MUFU.TANH R129, R60 ;  /* 0x0000003c00817308 */ /* 0x000ee20000002400 */
[----:B------:R-:W-:Y:S01]  /*de80*/  FSEL R139, R139, -INF , !P5 ;  /* 0xff8000008b8b7808 */ /* 0x000fe20006800000 */
[----:B------:R-:W-:Y:S01]  /*de90*/  FMUL.FTZ R36, R65, UR15 ;  /* 0x0000000f41247c20 */ /* 0x000fe20008410000 */
[----:B------:R-:W-:Y:S01]  /*dea0*/  FSEL R135, R135, -INF , !P2 ;  /* 0xff80000087877808 */ /* 0x000fe20005000000 */
[----:B------:R-:W-:Y:S01]  /*deb0*/  FMUL.FTZ R31, R66, UR15 ;  /* 0x0000000f421f7c20 */ /* 0x000fe20008410000 */
[----:B----4-:R-:W-:Y:S01]  /*dec0*/  FSEL R113, R113, -INF , !P6 ;  /* 0xff80000071717808 */ /* 0x010fe20007000000 */
[----:B------:R-:W-:Y:S01]  /*ded0*/  FMUL.FTZ R20, R20, UR15 ;  /* 0x0000000f14147c20 */ /* 0x000fe20008410000 */
[----:B------:R-:W-:Y:S01]  /*dee0*/  FSEL R145, R145, -INF , !P1 ;  /* 0xff80000091917808 */ /* 0x000fe20004800000 */
[----:B------:R-:W4:Y:S01]  /*def0*/  MUFU.TANH R109, R109 ;  /* 0x0000006d006d7308 */ /* 0x000f220000002400 */
[CC--:B------:R-:W-:Y:S01]  /*df00*/  ISETP.GE.AND P5, PT, R8.reuse, R54.reuse, PT ;  /* 0x000000360800720c */ /* 0x0c0fe20003fa6270 */
[----:B------:R-:W-:Y:S01]  /*df10*/  FMUL.FTZ R34, R21, UR15 ;  /* 0x0000000f15227c20 */ /* 0x000fe20008410000 */
[-C--:B------:R-:W-:Y:S01]  /*df20*/  ISETP.GE.AND P2, PT, R8, R53.reuse, PT ;  /* 0x000000350800720c */ /* 0x080fe20003f46270 */
[----:B------:R-:W-:Y:S01]  /*df30*/  VIADD R8, R76, 0x58 ;  /* 0x000000584c087836 */ /* 0x000fe20000000000 */
[C---:B------:R-:W-:Y:S01]  /*df40*/  ISETP.GE.AND P6, PT, R9.reuse, R54, PT ;  /* 0x000000360900720c */ /* 0x040fe20003fc6270 */
[----:B------:R-:W-:Y:S01]  /*df50*/  FMUL.FTZ R21, R22, UR15 ;  /* 0x0000000f16157c20 */ /* 0x000fe20008410000 */
[----:B------:R-:W-:Y:S01]  /*df60*/  ISETP.GE.AND P1, PT, R9, R53, PT ;  /* 0x000000350900720c */ /* 0x000fe20003f26270 */
[----:B------:R-:W-:Y:S01]  /*df70*/  VIADD R9, R76, 0x51 ;  /* 0x000000514c097836 */ /* 0x000fe20000000000 */
[----:B------:R-:W4:Y:S01]  /*df80*/  MUFU.TANH R117, R62 ;  /* 0x0000003e00757308 */ /* 0x000f220000002400 */
[----:B------:R-:W-:-:S02]  /*df90*/  FSEL R147, R147, -INF , !P6 ;  /* 0xff80000093937808 */ /* 0x000fc40007000000 */
[----:B------:R-:W-:Y:S02]  /*dfa0*/  FSEL R141, R141, -INF , !P1 ;  /* 0xff8000008d8d7808 */ /* 0x000fe40004800000 */
[----:B------:R-:W-:Y:S02]  /*dfb0*/  FSEL R137, R137, -INF , !P4 ;  /* 0xff80000089897808 */ /* 0x000fe40006000000 */
[----:B--2---:R-:W-:Y:S01]  /*dfc0*/  FSEL R143, R143, -INF , !P0 ;  /* 0xff8000008f8f7808 */ /* 0x004fe20004000000 */
[----:B------:R-:W2:Y:S01]  /*dfd0*/  MUFU.TANH R55, R42 ;  /* 0x0000002a00377308 */ /* 0x000ea20000002400 */
[CC--:B------:R-:W-:Y:S02]  /*dfe0*/  ISETP.GE.AND P6, PT, R8.reuse, R54.reuse, PT ;  /* 0x000000360800720c */ /* 0x0c0fe40003fc6270 */
[----:B------:R-:W-:Y:S01]  /*dff0*/  ISETP.GE.AND P1, PT, R8, R53, PT ;  /* 0x000000350800720c */ /* 0x000fe20003f26270 */
[----:B------:R-:W-:Y:S01]  /*e000*/  VIADD R8, R76, 0x60 ;  /* 0x000000604c087836 */ /* 0x000fe20000000000 */
[----:B------:R-:W-:-:S02]  /*e010*/  ISETP.GE.AND P4, PT, R9, R54, PT ;  /* 0x000000360900720c */ /* 0x000fc40003f86270 */
[----:B------:R-:W-:Y:S01]  /*e020*/  ISETP.GE.AND P0, PT, R9, R53, PT ;  /* 0x000000350900720c */ /* 0x000fe20003f06270 */
[----:B------:R-:W-:Y:S01]  /*e030*/  VIADD R9, R76, 0x59 ;  /* 0x000000594c097836 */ /* 0x000fe20000000000 */
[----:B------:R-:W2:Y:S01]  /*e040*/  MUFU.TANH R111, R111 ;  /* 0x0000006f006f7308 */ /* 0x000ea20000002400 */
[----:B-1----:R-:W-:Y:S02]  /*e050*/  FSEL R127, R127, -INF , !P4 ;  /* 0xff8000007f7f7808 */ /* 0x002fe40006000000 */
[----:B-----5:R-:W-:Y:S02]  /*e060*/  FSEL R105, R105, -INF , !P0 ;  /* 0xff80000069697808 */ /* 0x020fe40004000000 */
[----:B------:R-:W-:Y:S02]  /*e070*/  FSEL R149, R149, -INF , !P3 ;  /* 0xff80000095957808 */ /* 0x000fe40005800000 */
[----:B---3--:R-:W-:Y:S01]  /*e080*/  FSEL R129, R129, -INF , !P5 ;  /* 0xff80000081817808 */ /* 0x008fe20006800000 */
[----:B------:R-:W1:Y:S01]  /*e090*/  MUFU.TANH R63, R40 ;  /* 0x00000028003f7308 */ /* 0x000e620000002400 */
[----:B------:R-:W-:-:S02]  /*e0a0*/  ISETP.GE.AND P4, PT, R8, R54, PT ;  /* 0x000000360800720c */ /* 0x000fc40003f86270 */
[-C--:B------:R-:W-:Y:S01]  /*e0b0*/  ISETP.GE.AND P0, PT, R8, R53.reuse, PT ;  /* 0x000000350800720c */ /* 0x080fe20003f06270 */
[C---:B------:R-:W-:Y:S01]  /*e0c0*/  VIADD R8, R76.reuse, 0x68 ;  /* 0x000000684c087836 */ /* 0x040fe20000000000 */
[CC--:B------:R-:W-:Y:S02]  /*e0d0*/  ISETP.GE.AND P5, PT, R9.reuse, R54.reuse, PT ;  /* 0x000000360900720c */ /* 0x0c0fe40003fa6270 */
[----:B------:R-:W-:Y:S01]  /*e0e0*/  ISETP.GE.AND P3, PT, R9, R53, PT ;  /* 0x000000350900720c */ /* 0x000fe20003f66270 */
[----:B------:R-:W3:Y:S01]  /*e0f0*/  MUFU.TANH R59, R48 ;  /* 0x00000030003b7308 */ /* 0x000ee20000002400 */
[----:B------:R-:W-:Y:S01]  /*e100*/  VIADD R9, R76, 0x61 ;  /* 0x000000614c097836 */ /* 0x000fe20000000000 */
[----:B------:R-:W-:Y:S02]  /*e110*/  FSEL R131, R131, -INF , !P5 ;  /* 0xff80000083837808 */ /* 0x000fe40006800000 */
[----:B----4-:R-:W-:Y:S02]  /*e120*/  FSEL R109, R109, -INF , !P3 ;  /* 0xff8000006d6d7808 */ /* 0x010fe40005800000 */
[----:B------:R-:W-:-:S02]  /*e130*/  ISETP.GE.AND P5, PT, R8, R54, PT ;  /* 0x000000360800720c */ /* 0x000fc40003fa6270 */
[----:B------:R4:W-:Y:S01]  /*e140*/  MUFU.TANH R47, R43 ;  /* 0x0000002b002f7308 */ /* 0x0009e20000002400 */
[-C--:B------:R-:W-:Y:S01]  /*e150*/  ISETP.GE.AND P3, PT, R8, R53.reuse, PT ;  /* 0x000000350800720c */ /* 0x080fe20003f66270 */
[C---:B------:R-:W-:Y:S01]  /*e160*/  VIADD R8, R76.reuse, 0x70 ;  /* 0x000000704c087836 */ /* 0x040fe20000000000 */
[----:B------:R-:W-:Y:S02]  /*e170*/  FSEL R117, R117, -INF , !P2 ;  /* 0xff80000075757808 */ /* 0x000fe40005000000 */
[----:B------:R-:W-:Y:S02]  /*e180*/  FSEL R133, R133, -INF , !P6 ;  /* 0xff80000085857808 */ /* 0x000fe40007000000 */
[C---:B------:R-:W-:Y:S01]  /*e190*/  ISETP.GE.AND P6, PT, R9.reuse, R54, PT ;  /* 0x000000360900720c */ /* 0x040fe20003fc6270 */
[----:B------:R-:W5:Y:S01]  /*e1a0*/  MUFU.TANH R57, R49 ;  /* 0x0000003100397308 */ /* 0x000f620000002400 */
[----:B------:R-:W-:Y:S01]  /*e1b0*/  ISETP.GE.AND P2, PT, R9, R53, PT ;  /* 0x000000350900720c */ /* 0x000fe20003f46270 */
[----:B------:R-:W-:Y:S01]  /*e1c0*/  VIADD R9, R76, 0x69 ;  /* 0x000000694c097836 */ /* 0x000fe20000000000 */
[----:B--2---:R-:W-:-:S02]  /*e1d0*/  FSEL R55, R55, -INF , !P0 ;  /* 0xff80000037377808 */ /* 0x004fc40004000000 */
[-C--:B------:R-:W-:Y:S02]  /*e1e0*/  ISETP.GE.AND P0, PT, R8, R54.reuse, PT ;  /* 0x000000360800720c */ /* 0x080fe40003f06270 */
[----:B------:R-:W-:Y:S01]  /*e1f0*/  FSEL R111, R111, -INF , !P1 ;  /* 0xff8000006f6f7808 */ /* 0x000fe20004800000 */
[----:B------:R-:W2:Y:S01]  /*e200*/  MUFU.TANH R29, R29 ;  /* 0x0000001d001d7308 */ /* 0x000ea20000002400 */
[----:B----4-:R-:W-:Y:S01]  /*e210*/  FMUL.FTZ R43, R51, UR15 ;  /* 0x0000000f332b7c20 */ /* 0x010fe20008410000 */
[----:B-1----:R-:W-:Y:S02]  /*e220*/  FSEL R63, R63, -INF , !P4 ;  /* 0xff8000003f3f7808 */ /* 0x002fe40006000000 */
[----:B---3--:R-:W-:Y:S02]  /*e230*/  FSEL R59, R59, -INF , !P5 ;  /* 0xff8000003b3b7808 */ /* 0x008fe40006800000 */
[C---:B------:R-:W-:Y:S02]  /*e240*/  ISETP.GE.AND P4, PT, R9.reuse, R54, PT ;  /* 0x000000360900720c */ /* 0x040fe40003f86270 */
[----:B------:R-:W1:Y:S01]  /*e250*/  MUFU.TANH R43, R43 ;  /* 0x0000002b002b7308 */ /* 0x000e620000002400 */
[----:B------:R-:W-:-:S02]  /*e260*/  ISETP.GE.AND P1, PT, R9, R53, PT ;  /* 0x000000350900720c */ /* 0x000fc40003f26270 */
[----:B------:R-:W-:Y:S02]  /*e270*/  ISETP.GE.AND P5, PT, R10, R53, PT ;  /* 0x000000350a00720c */ /* 0x000fe40003fa6270 */
[----:B------:R-:W-:Y:S02]  /*e280*/  P2R R9, PR, RZ, 0x1 ;  /* 0x00000001ff097803 */ /* 0x000fe40000000000 */
[----:B-----5:R-:W-:Y:S01]  /*e290*/  FSEL R57, R57, -INF , !P4 ;  /* 0xff80000039397808 */ /* 0x020fe20006000000 */
[----:B------:R-:W3:Y:S01]  /*e2a0*/  MUFU.TANH R37, R37 ;  /* 0x0000002500257308 */ /* 0x000ee20000002400 */
[----:B--2---:R-:W-:Y:S02]  /*e2b0*/  FSEL R29, R29, -INF , !P5 ;  /* 0xff8000001d1d7808 */ /* 0x004fe40006800000 */
[----:B------:R-:W-:Y:S02]  /*e2c0*/  ISETP.NE.AND P4, PT, R9, RZ, PT ;  /* 0x000000ff0900720c */ /* 0x000fe40003f85270 */
[----:B------:R-:W-:-:S02]  /*e2d0*/  ISETP.GE.AND P5, PT, R52, 0x2, PT ;  /* 0x000000023400780c */ /* 0x000fc40003fa6270 */
[-C--:B------:R-:W-:Y:S01]  /*e2e0*/  ISETP.GE.AND P0, PT, R8, R53.reuse, PT ;  /* 0x000000350800720c */ /* 0x080fe20003f06270 */
[----:B------:R2:W-:Y:S01]  /*e2f0*/  MUFU.TANH R35, R20 ;  /* 0x0000001400237308 */ /* 0x0005e20000002400 */
[----:B-1----:R-:W-:Y:S01]  /*e300*/  FSEL R43, R43, -INF , !P1 ;  /* 0xff8000002b2b7808 */ /* 0x002fe20004800000 */
[C---:B------:R-:W-:Y:S01]  /*e310*/  VIADD R8, R76.reuse, 0x78 ;  /* 0x000000784c087836 */ /* 0x040fe20000000000 */
[----:B------:R-:W-:Y:S02]  /*e320*/  FSEL R47, R47, -INF , !P2 ;  /* 0xff8000002f2f7808 */ /* 0x000fe40005000000 */
[----:B------:R-:W-:Y:S02]  /*e330*/  ISETP.GE.AND P1, PT, R76, R53, PT ;  /* 0x000000354c00720c */ /* 0x000fe40003f26270 */
[----:B------:R-:W-:Y:S01]  /*e340*/  ISETP.GE.AND P2, PT, R10, R54, PT ;  /* 0x000000360a00720c */ /* 0x000fe20003f46270 */
[----:B------:R-:W1:Y:S01]  /*e350*/  MUFU.TANH R61, R41 ;  /* 0x00000029003d7308 */ /* 0x000e620000002400 */
[----:B---3--:R-:W-:-:S02]  /*e360*/  FSEL R37, R37, -INF , !P4 ;  /* 0xff80000025257808 */ /* 0x008fc40006000000 */
[C---:B------:R-:W-:Y:S01]  /*e370*/  ISETP.GE.AND P4, PT, R76.reuse, R54, PT ;  /* 0x000000364c00720c */ /* 0x040fe20003f86270 */
[----:B------:R-:W-:-:S04]  /*e380*/  VIADD R76, R76, 0x79 ;  /* 0x000000794c4c7836 */ /* 0x000fc80000000000 */
[----:B------:R-:W3:Y:S01]  /*e390*/  MUFU.TANH R45, R45 ;  /* 0x0000002d002d7308 */ /* 0x000ee20000002400 */
[----:B--2---:R-:W-:-:S07]  /*e3a0*/  FMUL.FTZ R20, R23, UR15 ;  /* 0x0000000f17147c20 */ /* 0x004fce0008410000 */
[----:B------:R-:W2:Y:S01]  /*e3b0*/  MUFU.TANH R36, R36 ;  /* 0x0000002400247308 */ /* 0x000ea20000002400 */
[----:B-1----:R-:W-:Y:S02]  /*e3c0*/  FSEL R61, R61, -INF , !P6 ;  /* 0xff8000003d3d7808 */ /* 0x002fe40007000000 */
[----:B------:R-:W-:-:S04]  /*e3d0*/  ISETP.GE.AND P6, PT, R8, R54, PT ;  /* 0x000000360800720c */ /* 0x000fc80003fc6270 */
[----:B------:R-:W-:Y:S01]  /*e3e0*/  FSEL R35, R35, -INF , !P6 ;  /* 0xff80000023237808 */ /* 0x000fe20007000000 */
[----:B------:R-:W1:Y:S01]  /*e3f0*/  MUFU.TANH R31, R31 ;  /* 0x0000001f001f7308 */ /* 0x000e620000002400 */
[----:B---3--:R-:W-:Y:S02]  /*e400*/  FSEL R45, R45, -INF , !P3 ;  /* 0xff8000002d2d7808 */ /* 0x008fe40005800000 */
[----:B------:R-:W-:-:S05]  /*e410*/  ISETP.GE.AND P3, PT, R8, R53, PT ;  /* 0x000000350800720c */ /* 0x000fca0003f66270 */
[----:B------:R-:W3:Y:S01]  /*e420*/  MUFU.TANH R0, R0 ;  /* 0x0000000000007308 */ /* 0x000ee20000002400 */
[----:B--2---:R-:W-:Y:S01]  /*e430*/  FSEL R36, R36, -INF , !P2 ;  /* 0xff80000024247808 */ /* 0x004fe20005000000 */
[----:B------:R-:W-:Y:S01]  /*e440*/  BAR.SYNC.DEFER_BLOCKING 0x0 ;  /* 0x0000000000007b1d */ /* 0x000fe20000010000 */
[----:B------:R-:W-:-:S05]  /*e450*/  ISETP.GE.AND P2, PT, R76, R54, PT ;  /* 0x000000364c00720c */ /* 0x000fca0003f46270 */
[----:B------:R-:W2:Y:S01]  /*e460*/  MUFU.TANH R6, R6 ;  /* 0x0000000600067308 */ /* 0x000ea20000002400 */
[----:B-1----:R-:W-:Y:S02]  /*e470*/  FSEL R31, R31, -INF , !P0 ;  /* 0xff8000001f1f7808 */ /* 0x002fe40004000000 */
[----:B------:R-:W-:-:S05]  /*e480*/  ISETP.GE.AND P0, PT, R76, R53, PT ;  /* 0x000000354c00720c */ /* 0x000fca0003f06270 */
[----:B------:R-:W1:Y:S01]  /*e490*/  MUFU.TANH R34, R34 ;  /* 0x0000002200227308 */ /* 0x000e620000002400 */
[----:B---3--:R-:W-:-:S07]  /*e4a0*/  FSEL R11, R0, -INF , !P4 ;  /* 0xff800000000b7808 */ /* 0x008fce0006000000 */
[----:B------:R-:W3:Y:S01]  /*e4b0*/  MUFU.TANH R21, R21 ;  /* 0x0000001500157308 */ /* 0x000ee20000002400 */
[----:B--2---:R-:W-:-:S07]  /*e4c0*/  FSEL R9, R6, -INF , !P1 ;  /* 0xff80000006097808 */ /* 0x004fce0004800000 */
[----:B------:R-:W2:Y:S01]  /*e4d0*/  MUFU.TANH R20, R20 ;  /* 0x0000001400147308 */ /* 0x000ea20000002400 */
[----:B-1----:R-:W-:Y:S02]  /*e4e0*/  FSEL R34, R34, -INF , !P2 ;  /* 0xff80000022227808 */ /* 0x002fe40005000000 */
[----:B---3--:R-:W-:Y:S02]  /*e4f0*/  FSEL R21, R21, -INF , !P3 ;  /* 0xff80000015157808 */ /* 0x008fe40005800000 */
[----:B--2---:R-:W-:Y:S01]  /*e500*/  FSEL R20, R20, -INF , !P0 ;  /* 0xff80000014147808 */ /* 0x004fe20004000000 */
        /* <DEDUP_REMOVED lines=64> */
.L_x_5850:
[----:B------:R-:W1:Y:S02]  /*e910*/  LDC R15, c[0x0][0x248] ;  /* 0x00009200ff0f7b82 */ /* 0x000e640000000800 */
[----:B-1----:R-:W-:-:S05]  /*e920*/  IMAD.SHL.U32 R17, R15, 0x80, RZ ;  /* 0x000000800f117824 */ /* 0x002fca00078e00ff */
[----:B------:R-:W-:-:S04]  /*e930*/  IADD3 R17, -R17, RZ, RZ ;  /* 0x000000ff11117210 */ /* 0x000fc80007ffe1ff */
[----:B------:R-:W-:-:S07]  /*e940*/  SHF.R.S32.HI R6, RZ, 0x1f, R17 ;  /* 0x0000001fff067819 */ /* 0x000fce0000011411 */
.L_x_5851:
        /* <DEDUP_REMOVED lines=98> */
.L_x_5853:
[----:B------:R-:W-:Y:S05]  /*ef70*/  BSYNC B0 ;  /* 0x0000000000007941 */ /* 0x000fea0003800000 */
.L_x_5852:
[----:B------:R-:W0:Y:S01]  /*ef80*/  LDGDEPBAR ;  /* 0x00000000000079af */ /* 0x000e220000000000 */
[----:B------:R-:W-:-:S04]  /*ef90*/  LEA R184, P0, R17, R184, 0x1 ;  /* 0x000000b811b87211 */ /* 0x000fc800078008ff */
[----:B------:R-:W-:-:S09]  /*efa0*/  LEA.HI.X R185, R17, R185, R6, 0x1, P0 ;  /* 0x000000b911b97211 */ /* 0x000fd200000f0c06 */
.L_x_5849:
        /* <DEDUP_REMOVED lines=62> */
[----:B------:R-:W-:Y:S01]  /*f390*/  FMNMX.FTZ R13, R21, R2, !PT ;  /* 0x00000002150d7209 */ /* 0x000fe20007810000 */
[----:B------:R-:W-:Y:S01]  /*f3a0*/  LDSM.16.MT88.4 R92, [R168+0x6000] ;  /* 0x00600000a85c783b */ /* 0x000fe20000004200 */
[-C--:B------:R-:W-:Y:S02]  /*f3b0*/  IADD3 R165, R5, R168.reuse, RZ ;  /* 0x000000a805a57210 */ /* 0x080fe40007ffe0ff */
[----:B------:R-:W-:Y:S01]  /*f3c0*/  FMNMX.FTZ R6, R20, R13, !PT ;  /* 0x0000000d14067209 */ /* 0x000fe20007810000 */
[----:B------:R-:W1:Y:S01]  /*f3d0*/  SHFL.BFLY PT, R15, R0, 0x2, 0x1f ;  /* 0x0c401f00000f7f89 */ /* 0x000e6200000e0000 */
[C---:B------:R-:W-:Y:S02]  /*f3e0*/  IADD3 R166, R3.reuse, R168, RZ ;  /* 0x000000a803a67210 */ /* 0x040fe40007ffe0ff */
[----:B------:R-:W-:Y:S01]  /*f3f0*/  IADD3 R164, R3, R165, RZ ;  /* 0x000000a503a47210 */ /* 0x000fe20007ffe0ff */
[----:B------:R-:W2:Y:S04]  /*f400*/  SHFL.BFLY PT, R13, R6, 0x2, 0x1f ;  /* 0x0c401f00060d7f89 */ /* 0x000ea800000e0000 */
[----:B------:R-:W-:Y:S04]  /*f410*/  LDSM.16.MT88.4 R84, [R166+0x6000] ;  /* 0x00600000a654783b */ /* 0x000fe80000004200 */
[----:B------:R-:W-:Y:S01]  /*f420*/  LDSM.16.MT88.4 R16, [R166+0x6800] ;  /* 0x00680000a610783b */ /* 0x000fe20000004200 */
[----:B-1----:R-:W-:-:S02]  /*f430*/  FMNMX.FTZ R15, R0, R15, !PT ;  /* 0x0000000f000f7209 */ /* 0x002fc40007810000 */
[----:B--2---:R-:W-:-:S03]  /*f440*/  FMNMX.FTZ R13, R6, R13, !PT ;  /* 0x0000000d060d7209 */ /* 0x004fc60007810000 */
[----:B------:R-:W1:Y:S04]  /*f450*/  SHFL.BFLY PT, R2, R15, 0x1, 0x1f ;  /* 0x0c201f000f027f89 */ /* 0x000e6800000e0000 */
[----:B------:R-:W2:Y:S01]  /*f460*/  SHFL.BFLY PT, R0, R13, 0x1, 0x1f ;  /* 0x0c201f000d007f89 */ /* 0x000ea200000e0000 */
[----:B-1----:R-:W-:Y:S02]  /*f470*/  FMNMX.FTZ R2, R15, R2, !PT ;  /* 0x000000020f027209 */ /* 0x002fe40007810000 */
[----:B--2---:R-:W-:-:S03]  /*f480*/  FMNMX.FTZ R0, R13, R0, !PT ;  /* 0x000000000d007209 */ /* 0x004fc60007810000 */
[C---:B------:R-:W-:Y:S01]  /*f490*/  FMUL.FTZ R38, R2.reuse, UR8 ;  /* 0x0000000802267c20 */ /* 0x040fe20008410000 */
[----:B------:R-:W-:Y:S01]  /*f4a0*/  FSETP.NEU.FTZ.AND P0, PT, R2, -INF , PT ;  /* 0xff8000000200780b */ /* 0x000fe20003f1d000 */
[----:B------:R-:W-:Y:S01]  /*f4b0*/  LDSM.16.MT88.4 R12, [R165+0x6800] ;  /* 0x00680000a50c783b */ /* 0x000fe20000004200 */
[----:B------:R-:W-:Y:S02]  /*f4c0*/  FMUL.FTZ R22, R0, UR8 ;  /* 0x0000000800167c20 */ /* 0x000fe40008410000 */
[----:B------:R-:W-:Y:S02]  /*f4d0*/  FSEL R38, R38, RZ, P0 ;  /* 0x000000ff26267208 */ /* 0x000fe40000000000 */
[----:B------:R-:W-:-:S03]  /*f4e0*/  FSETP.NEU.FTZ.AND P0, PT, R0, -INF , PT ;  /* 0xff8000000000780b */ /* 0x000fc60003f1d000 */
[--C-:B------:R-:W-:Y:S01]  /*f4f0*/  FFMA.FTZ R30, R33, UR8, -R38.reuse ;  /* 0x00000008211e7c23 */ /* 0x100fe20008010826 */
[----:B------:R-:W-:Y:S01]  /*f500*/  FSEL R22, R22, RZ, P0 ;  /* 0x000000ff16167208 */ /* 0x000fe20000000000 */
[--C-:B------:R-:W-:Y:S01]  /*f510*/  FFMA.FTZ R49, R11, UR8, -R38.reuse ;  /* 0x000000080b317c23 */ /* 0x100fe20008010826 */
[--C-:B------:R-:W-:Y:S01]  /*f520*/  FFMA.FTZ R48, R89, UR8, -R38.reuse ;  /* 0x0000000859307c23 */ /* 0x100fe20008010826 */
[--C-:B------:R-:W-:Y:S01]  /*f530*/  FFMA.FTZ R39, R77, UR8, -R38.reuse ;  /* 0x000000084d277c23 */ /* 0x100fe20008010826 */
[----:B------:R-:W-:Y:S01]  /*f540*/  FFMA.FTZ R32, R91, UR8, -R38 ;  /* 0x000000085b207c23 */ /* 0x000fe20008010826 */
[--C-:B------:R-:W-:Y:S01]  /*f550*/  FFMA.FTZ R46, R9, UR8, -R22.reuse ;  /* 0x00000008092e7c23 */ /* 0x100fe20008010816 */
[--C-:B------:R-:W-:Y:S01]  /*f560*/  FFMA.FTZ R51, R69, UR8, -R22.reuse ;  /* 0x0000000845337c23 */ /* 0x100fe20008010816 */
[--C-:B------:R-:W-:Y:S01]  /*f570*/  FFMA.FTZ R40, R7, UR8, -R22.reuse ;  /* 0x0000000807287c23 */ /* 0x100fe20008010816 */
[----:B------:R-:W-:Y:S01]  /*f580*/  FFMA.FTZ R33, R71, UR8, -R22 ;  /* 0x0000000847217c23 */ /* 0x000fe20008010816 */
[--C-:B------:R-:W-:Y:S01]  /*f590*/  FFMA.FTZ R25, R79, UR8, -R38.reuse ;  /* 0x000000084f197c23 */ /* 0x100fe20008010826 */
[----:B------:R-:W-:Y:S01]  /*f5a0*/  MUFU.EX2 R49, R49 ;  /* 0x0000003100317308 */ /* 0x000fe20000000800 */
[----:B------:R-:W1:Y:S01]  /*f5b0*/  LDSM.16.MT88.4 R76, [R165+0x6000] ;  /* 0x00600000a54c783b */ /* 0x000e620000004200 */
[--C-:B------:R-:W-:Y:S01]  /*f5c0*/  FFMA.FTZ R28, R97, UR8, -R38.reuse ;  /* 0x00000008611c7c23 */ /* 0x100fe20008010826 */
[----:B------:R-:W-:Y:S01]  /*f5d0*/  FFMA.FTZ R23, R83, UR8, -R38 ;  /* 0x0000000853177c23 */ /* 0x000fe20008010826 */
[--C-:B------:R-:W-:Y:S01]  /*f5e0*/  FFMA.FTZ R27, R81, UR8, -R22.reuse ;  /* 0x00000008511b7c23 */ /* 0x100fe20008010816 */
[----:B------:R-:W2:Y:S01]  /*f5f0*/  LDSM.16.MT88.4 R4, [R164+0x6000] ;  /* 0x00600000a404783b */ /* 0x000ea20000004200 */
[--C-:B------:R-:W-:Y:S01]  /*f600*/  FFMA.FTZ R26, R73, UR8, -R22.reuse ;  /* 0x00000008491a7c23 */ /* 0x100fe20008010816 */
[--C-:B------:R-:W-:Y:S01]  /*f610*/  FFMA.FTZ R24, R75, UR8, -R22.reuse ;  /* 0x000000084b187c23 */ /* 0x100fe20008010816 */
[----:B------:R-:W3:Y:S01]  /*f620*/  MUFU.EX2 R48, R48 ;  /* 0x0000003000307308 */ /* 0x000ee20000000800 */
[----:B------:R-:W4:Y:S01]  /*f630*/  LDSM.16.MT88.4 R8, [R168+0x6800] ;  /* 0x00680000a808783b */ /* 0x000f220000004200 */
[----:B------:R-:W-:Y:S01]  /*f640*/  FFMA.FTZ R3, R207, UR8, -R22 ;  /* 0x00000008cf037c23 */ /* 0x000fe20008010816 */
[--C-:B------:R-:W-:Y:S01]  /*f650*/  FFMA.FTZ R65, R203, UR8, -R38.reuse ;  /* 0x00000008cb417c23 */ /* 0x100fe20008010826 */
[--C-:B------:R-:W-:Y:S01]  /*f660*/  FFMA.FTZ R44, R201, UR8, -R38.reuse ;  /* 0x00000008c92c7c23 */ /* 0x100fe20008010826 */
[--C-:B------:R-:W-:Y:S01]  /*f670*/  FFMA.FTZ R42, R199, UR8, -R38.reuse ;  /* 0x00000008c72a7c23 */ /* 0x100fe20008010826 */
[----:B------:R-:W-:Y:S01]  /*f680*/  FFMA.FTZ R41, R205, UR8, -R38 ;  /* 0x00000008cd297c23 */ /* 0x000fe20008010826 */
[--C-:B------:R-:W-:Y:S01]  /*f690*/  FFMA.FTZ R56, R197, UR8, -R22.reuse ;  /* 0x00000008c5387c23 */ /* 0x100fe20008010816 */
        /* <DEDUP_REMOVED lines=8> */
[----:B------:R-:W5:Y:S01]  /*f720*/  MUFU.EX2 R32, R32 ;  /* 0x0000002000207308 */ /* 0x000f620000000800 */
[----:B---3--:R-:W-:Y:S01]  /*f730*/  F2FP.BF16.F32.PACK_AB R68, R48, R49 ;  /* 0x000000313044723e */ /* 0x008fe200000010ff */
[--C-:B------:R-:W-:Y:S01]  /*f740*/  FFMA.FTZ R64, R159, UR8, -R22.reuse ;  /* 0x000000089f407c23 */ /* 0x100fe20008010816 */
[--C-:B------:R-:W-:Y:S01]  /*f750*/  FFMA.FTZ R125, R151, UR8, -R22.reuse ;  /* 0x00000008977d7c23 */ /* 0x100fe20008010816 */
        /* <DEDUP_REMOVED lines=11> */
[----:B------:R-:W-:Y:S01]  /*f810*/  FFMA.FTZ R116, R127, UR8, -R38 ;  /* 0x000000087f747c23 */ /* 0x000fe20008010826 */
[----:B------:R-:W3:Y:S01]  /*f820*/  MUFU.EX2 R51, R51 ;  /* 0x0000003300337308 */ /* 0x000ee20000000800 */
[----:B-----5:R-:W-:Y:S01]  /*f830*/  F2FP.BF16.F32.PACK_AB R70, R32, R39 ;  /* 0x000000272046723e */ /* 0x020fe200000010ff */
        /* <DEDUP_REMOVED lines=15> */
[----:B---3--:R-:W-:Y:S01]  /*f930*/  F2FP.BF16.F32.PACK_AB R69, R51, R46 ;  /* 0x0000002e3345723e */ /* 0x008fe200000010ff */
[--C-:B------:R-:W-:Y:S01]  /*f940*/  FFMA.FTZ R130, R45, UR8, -R22.reuse ;  /* 0x000000082d827c23 */ /* 0x100fe20008010816 */
[----:B------:R-:W-:Y:S01]  /*f950*/  FFMA.FTZ R43, R43, UR8, -R22 ;  /* 0x000000082b2b7c23 */ /* 0x000fe20008010816 */
[----:B------:R-:W-:Y:S01]  /*f960*/  FADD.FTZ R48, R49, R48 ;  /* 0x0000003031307221 */ /* 0x000fe20000010000 */
[----:B------:R-:W-:Y:S01]  /*f970*/  FADD.FTZ R51, R46, R51 ;  /* 0x000000332e337221 */ /* 0x000fe20000010000 */
[--C-:B------:R-:W-:Y:S01]  /*f980*/  FFMA.FTZ R45, R37, UR8, -R38.reuse ;  /* 0x00000008252d7c23 */ /* 0x100fe20008010826 */
[----:B------:R-:W-:Y:S01]  /*f990*/  FFMA.FTZ R37, R36, UR8, -R38 ;  /* 0x0000000824257c23 */ /* 0x000fe20008010826 */
[----:B------:R-:W3:Y:S01]  /*f9a0*/  MUFU.EX2 R30, R30 ;  /* 0x0000001e001e7308 */ /* 0x000ee20000000800 */
[----:B------:R-:W-:Y:S01]  /*f9b0*/  FADD.FTZ R39, R39, R48 ;  /* 0x0000003027277221 */ /* 0x000fe20000010000 */
[--C-:B------:R-:W-:Y:S01]  /*f9c0*/  FFMA.FTZ R36, R35, UR8, -R38.reuse ;  /* 0x0000000823247c23 */ /* 0x100fe20008010826 */
[----:B------:R-:W-:Y:S01]  /*f9d0*/  FFMA.FTZ R191, R34, UR8, -R38 ;  /* 0x0000000822bf7c23 */ /* 0x000fe20008010826 */
[--C-:B------:R-:W-:Y:S01]  /*f9e0*/  FFMA.FTZ R31, R31, UR8, -R22.reuse ;  /* 0x000000081f1f7c23 */ /* 0x100fe20008010816 */
[----:B------:R-:W-:Y:S01]  /*f9f0*/  FADD.FTZ R39, R32, R39 ;  /* 0x0000002720277221 */ /* 0x000fe20000010000 */
[--C-:B------:R-:W-:Y:S01]  /*fa00*/  FFMA.FTZ R21, R21, UR8, -R22.reuse ;  /* 0x0000000815157c23 */ /* 0x100fe20008010816 */
[--C-:B------:R-:W-:Y:S01]  /*fa10*/  FFMA.FTZ R192, R20, UR8, -R22.reuse ;  /* 0x0000000814c07c23 */ /* 0x100fe20008010816 */
[----:B------:R-:W1:Y:S01]  /*fa20*/  MUFU.EX2 R25, R25 ;  /* 0x0000001900197308 */ /* 0x000e620000000800 */
[----:B-----5:R-:W-:Y:S01]  /*fa30*/  F2FP.BF16.F32.PACK_AB R71, R33, R40 ;  /* 0x000000282147723e */ /* 0x020fe200000010ff */
[----:B------:R-:W-:Y:S01]  /*fa40*/  FADD.FTZ R40, R40, R51 ;  /* 0x0000003328287221 */ /* 0x000fe20000010000 */
[----:B------:R-:W-:-:S03]  /*fa50*/  FFMA.FTZ R29, R29, UR8, -R22 ;  /* 0x000000081d1d7c23 */ /* 0x000fc60008010816 */
[----:B------:R-:W-:Y:S02]  /*fa60*/  FADD.FTZ R40, R33, R40 ;  /* 0x0000002821287221 */ /* 0x000fe40000010000 */
[----:B------:R-:W-:Y:S01]  /*fa70*/  HMMA.16816.F32.BF16 R96, R68, R92, RZ ;  /* 0x0000005c4460723c */ /* 0x000fe200000418ff */
[----:B------:R-:W-:Y:S01]  /*fa80*/  MUFU.EX2 R28, R28 ;  /* 0x0000001c001c7308 */ /* 0x000fe20000000800 */
[----:B---3--:R-:W-:-:S04]  /*fa90*/  FADD.FTZ R32, R30, R39 ;  /* 0x000000271e207221 */ /* 0x008fc80000010000 */
[C---:B------:R-:W-:Y:S03]  /*faa0*/  HMMA.16816.F32.BF16 R92, R68.reuse, R94, RZ ;  /* 0x0000005e445c723c */ /* 0x040fe600000418ff */
[----:B------:R-:W-:Y:S01]  /*fab0*/  MUFU.EX2 R23, R23 ;  /* 0x0000001700177308 */ /* 0x000fe20000000800 */
[C---:B-1----:R-:W-:Y:S02]  /*fac0*/  FADD.FTZ R33, R25.reuse, R32 ;  /* 0x0000002019217221 */ /* 0x042fe40000010000 */
[C---:B------:R-:W-:Y:S05]  /*fad0*/  HMMA.16816.F32.BF16 R88, R68.reuse, R84, RZ ;  /* 0x000000544458723c */ /* 0x040fea00000418ff */
[----:B------:R-:W-:Y:S01]  /*fae0*/  MUFU.EX2 R27, R27 ;  /* 0x0000001b001b7308 */ /* 0x000fe20000000800 */
[C---:B------:R-:W-:Y:S06]  /*faf0*/  HMMA.16816.F32.BF16 R80, R68.reuse, R76, RZ ;  /* 0x0000004c4450723c */ /* 0x040fec00000418ff */
[C---:B------:R-:W-:Y:S01]  /*fb00*/  HMMA.16816.F32.BF16 R84, R68.reuse, R86, RZ ;  /* 0x000000564454723c */ /* 0x040fe200000418ff */
[----:B------:R-:W1:Y:S05]  /*fb10*/  MUFU.EX2 R26, R26 ;  /* 0x0000001a001a7308 */ /* 0x000e6a0000000800 */
[C---:B------:R-:W-:Y:S03]  /*fb20*/  HMMA.16816.F32.BF16 R76, R68.reuse, R78, RZ ;  /* 0x0000004e444c723c */ /* 0x040fe600000418ff */
[----:B------:R-:W-:Y:S03]  /*fb30*/  MUFU.EX2 R24, R24 ;  /* 0x0000001800187308 */ /* 0x000fe60000000800 */
[C---:B--2---:R-:W-:Y:S05]  /*fb40*/  HMMA.16816.F32.BF16 R72, R68.reuse, R4, RZ ;  /* 0x000000044448723c */ /* 0x044fea00000418ff */
[----:B------:R-:W2:Y:S01]  /*fb50*/  MUFU.EX2 R3, R3 ;  /* 0x0000000300037308 */ /* 0x000ea20000000800 */
[----:B------:R-:W-:Y:S01]  /*fb60*/  HMMA.16816.F32.BF16 R68, R68, R6, RZ ;  /* 0x000000064444723c */ /* 0x000fe200000418ff */
[----:B------:R-:W-:-:S02]  /*fb70*/  F2FP.BF16.F32.PACK_AB R4, R25, R30 ;  /* 0x0000001e1904723e */ /* 0x000fc400000010ff */
[----:B-1----:R-:W-:Y:S01]  /*fb80*/  F2FP.BF16.F32.PACK_AB R5, R26, R27 ;  /* 0x0000001b1a05723e */ /* 0x002fe200000010ff */
[----:B------:R-:W-:-:S03]  /*fb90*/  FADD.FTZ R27, R27, R40 ;  /* 0x000000281b1b7221 */ /* 0x000fc60000010000 */
[----:B------:R-:W-:Y:S01]  /*fba0*/  F2FP.BF16.F32.PACK_AB R6, R23, R28 ;  /* 0x0000001c1706723e */ /* 0x000fe200000010ff */
[----:B------:R-:W-:Y:S01]  /*fbb0*/  MUFU.EX2 R65, R65 ;  /* 0x0000004100417308 */ /* 0x000fe20000000800 */
[----:B------:R-:W-:Y:S01]  /*fbc0*/  FADD.FTZ R25, R26, R27 ;  /* 0x0000001b1a197221 */ /* 0x000fe20000010000 */
[----:B------:R-:W-:-:S04]  /*fbd0*/  FADD.FTZ R28, R28, R33 ;  /* 0x000000211c1c7221 */ /* 0x000fc80000010000 */
[----:B------:R-:W-:Y:S01]  /*fbe0*/  FADD.FTZ R28, R23, R28 ;  /* 0x0000001c171c7221 */ /* 0x000fe20000010000 */
[----:B--2---:R-:W-:Y:S01]  /*fbf0*/  F2FP.BF16.F32.PACK_AB R7, R3, R24 ;  /* 0x000000180307723e */ /* 0x004fe200000010ff */
[----:B------:R-:W1:Y:S01]  /*fc00*/  MUFU.EX2 R44, R44 ;  /* 0x0000002c002c7308 */ /* 0x000e620000000800 */
[----:B------:R-:W-:-:S04]  /*fc10*/  FADD.FTZ R24, R24, R25 ;  /* 0x0000001918187221 */ /* 0x000fc80000010000 */
[----:B------:R-:W-:Y:S01]  /*fc20*/  FADD.FTZ R3, R3, R24 ;  /* 0x0000001803037221 */ /* 0x000fe20000010000 */
[C---:B----4-:R-:W-:Y:S02]  /*fc30*/  HMMA.16816.F32.BF16 R96, R4.reuse, R8, R96 ;  /* 0x000000080460723c */ /* 0x050fe40000041860 */
[----:B------:R-:W-:Y:S04]  /*fc40*/  MUFU.EX2 R42, R42 ;  /* 0x0000002a002a7308 */ /* 0x000fe80000000800 */
[C---:B------:R-:W-:Y:S01]  /*fc50*/  HMMA.16816.F32.BF16 R92, R4.reuse, R10, R92 ;  /* 0x0000000a045c723c */ /* 0x040fe2000004185c */
[----:B------:R-:W2:Y:S03]  /*fc60*/  LDSM.16.MT88.4 R8, [R164+0x6800] ;  /* 0x00680000a408783b */ /* 0x000ea60000004200 */
[----:B------:R-:W-:Y:S02]  /*fc70*/  MUFU.EX2 R41, R41 ;  /* 0x0000002900297308 */ /* 0x000fe40000000800 */
[C---:B------:R-:W-:Y:S06]  /*fc80*/  HMMA.16816.F32.BF16 R88, R4.reuse, R16, R88 ;  /* 0x000000100458723c */ /* 0x040fec0000041858 */
        /* <DEDUP_REMOVED lines=14> */
[----:B-1----:R-:W-:Y:S01]  /*fd70*/  F2FP.BF16.F32.PACK_AB R4, R44, R65 ;  /* 0x000000412c04723e */ /* 0x002fe200000010ff */
[----:B------:R-:W-:Y:S01]  /*fd80*/  FADD.FTZ R65, R65, R28 ;  /* 0x0000001c41417221 */ /* 0x000fe20000010000 */
[----:B----4-:R-:W-:-:S02]  /*fd90*/  F2FP.BF16.F32.PACK_AB R5, R103, R56 ;  /* 0x000000386705723e */ /* 0x010fc400000010ff */
[----:B------:R-:W-:Y:S01]  /*fda0*/  F2FP.BF16.F32.PACK_AB R6, R41, R42 ;  /* 0x0000002a2906723e */ /* 0x000fe200000010ff */
[----:B------:R-:W-:Y:S01]  /*fdb0*/  FADD.FTZ R65, R44, R65 ;  /* 0x000000412c417221 */ /* 0x000fe20000010000 */
[----:B---3--:R-:W-:Y:S01]  /*fdc0*/  F2FP.BF16.F32.PACK_AB R7, R50, R67 ;  /* 0x000000433207723e */ /* 0x008fe200000010ff */
[----:B------:R-:W-:Y:S02]  /*fdd0*/  MUFU.EX2 R113, R113 ;  /* 0x0000007100717308 */ /* 0x000fe40000000800 */
[----:B------:R-:W-:-:S04]  /*fde0*/  FADD.FTZ R42, R42, R65 ;  /* 0x000000412a2a7221 */ /* 0x000fc80000010000 */
[C---:B------:R-:W-:Y:S01]  /*fdf0*/  HMMA.16816.F32.BF16 R88, R4.reuse, R16, R88 ;  /* 0x000000100458723c */ /* 0x040fe20000041858 */
[----:B------:R-:W-:Y:S01]  /*fe00*/  FADD.FTZ R42, R41, R42 ;  /* 0x0000002a292a7221 */ /* 0x000fe20000010000 */
        /* <DEDUP_REMOVED lines=22> */
[----:B------:R-:W-:Y:S01]  /*ff70*/  F2FP.BF16.F32.PACK_AB R4, R60, R115 ;  /* 0x000000733c04723e */ /* 0x000fe200000010ff */
[----:B------:R-:W-:Y:S01]  /*ff80*/  FADD.FTZ R115, R115, R42 ;  /* 0x0000002a73737221 */ /* 0x000fe20000010000 */
[----:B-1----:R-:W-:-:S02]  /*ff90*/  F2FP.BF16.F32.PACK_AB R5, R125, R64 ;  /* 0x000000407d05723e */ /* 0x002fc400000010ff */
[----:B------:R-:W-:-:S03]  /*ffa0*/  F2FP.BF16.F32.PACK_AB R6, R58, R113 ;  /* 0x000000713a06723e */ /* 0x000fc600000010ff */
[----:B------:R-:W-:Y:S01]  /*ffb0*/  MUFU.EX2 R143, R143 ;  /* 0x0000008f008f7308 */ /* 0x000fe20000000800 */
[----:B---3--:R-:W-:Y:S01]  /*ffc0*/  F2FP.BF16.F32.PACK_AB R7, R62, R123 ;  /* 0x0000007b3e07723e */ /* 0x008fe200000010ff */
[----:B------:R-:W-:-:S04]  /*ffd0*/  FADD.FTZ R60, R60, R115 ;  /* 0x000000733c3c7221 */ /* 0x000fc80000010000 */
[----:B------:R-:W-:Y:S02]  /*ffe0*/  FADD.FTZ R113, R113, R60 ;  /* 0x0000003c71717221 */ /* 0x000fe40000010000 */
[----:B------:R-:W1:Y:S01]  /*fff0*/  MUFU.EX2 R112, R112 ;  /* 0x0000007000707308 */ /* 0x000e620000000800 */
[----:B------:R-:W-:Y:S01]  /*10000*/  HMMA.16816.F32.BF16 R88, R4, R16, R88 ;  /* 0x000000100458723c */ /* 0x000fe20000041858 */
[----:B------:R-:W-:-:S05]  /*10010*/  FADD.FTZ R58, R58, R113 ;  /* 0x000000713a3a7221 */ /* 0x000fca0000010000 */
        /* <DEDUP_REMOVED lines=21> */
[----:B----4-:R-:W-:Y:S01]  /*10170*/  F2FP.BF16.F32.PACK_AB R4, R108, R139 ;  /* 0x0000008b6c04723e */ /* 0x010fe200000010ff */
[----:B------:R-:W-:Y:S01]  /*10180*/  FADD.FTZ R139, R139, R58 ;  /* 0x0000003a8b8b7221 */ /* 0x000fe20000010000 */
[----:B-----5:R-:W-:-:S02]  /*10190*/  F2FP.BF16.F32.PACK_AB R5, R135, R110 ;  /* 0x0000006e8705723e */ /* 0x020fc400000010ff */
[----:B------:R-:W-:-:S03]  /*101a0*/  F2FP.BF16.F32.PACK_AB R6, R66, R137 ;  /* 0x000000894206723e */ /* 0x000fc600000010ff */
[----:B------:R-:W-:Y:S01]  /*101b0*/  MUFU.EX2 R126, R126 ;  /* 0x0000007e007e7308 */ /* 0x000fe20000000800 */
[----:B-1----:R-:W-:Y:S01]  /*101c0*/  F2FP.BF16.F32.PACK_AB R7, R112, R143 ;  /* 0x0000008f7007723e */ /* 0x002fe200000010ff */
[----:B------:R-:W-:-:S04]  /*101d0*/  FADD.FTZ R108, R108, R139 ;  /* 0x0000008b6c6c7221 */ /* 0x000fc80000010000 */
[----:B------:R-:W-:Y:S02]  /*101e0*/  FADD.FTZ R137, R137, R108 ;  /* 0x0000006c89897221 */ /* 0x000fe40000010000 */
[----:B------:R-:W-:Y:S01]  /*101f0*/  HMMA.16816.F32.BF16 R80, R4, R12, R80 ;  /* 0x0000000c0450723c */ /* 0x000fe20000041850 */
[----:B------:R-:W-:Y:S01]  /*10200*/  MUFU.EX2 R57, R57 ;  /* 0x0000003900397308 */ /* 0x000fe20000000800 */
[----:B------:R-:W-:-:S04]  /*10210*/  FADD.FTZ R66, R66, R137 ;  /* 0x0000008942427221 */ /* 0x000fc80000010000 */
        /* <DEDUP_REMOVED lines=20> */
[----:B------:R-:W5:Y:S01]  /*10360*/  MUFU.EX2 R30, R29 ;  /* 0x0000001d001e7308 */ /* 0x000f620000000800 */
[----:B---3--:R-:W-:Y:S01]  /*10370*/  F2FP.BF16.F32.PACK_AB R4, R116, R129 ;  /* 0x000000817404723e */ /* 0x008fe200000010ff */
[----:B------:R-:W-:Y:S01]  /*10380*/  FADD.FTZ R129, R129, R66 ;  /* 0x0000004281817221 */ /* 0x000fe20000010000 */
[----:B------:R-:W-:-:S02]  /*10390*/  F2FP.BF16.F32.PACK_AB R5, R122, R117 ;  /* 0x000000757a05723e */ /* 0x000fc400000010ff */
[----:B------:R-:W-:-:S03]  /*103a0*/  F2FP.BF16.F32.PACK_AB R6, R114, R127 ;  /* 0x0000007f7206723e */ /* 0x000fc600000010ff */
[----:B------:R-:W-:Y:S01]  /*103b0*/  MUFU.EX2 R21, R21 ;  /* 0x0000001500157308 */ /* 0x000fe20000000800 */
[----:B------:R-:W-:Y:S01]  /*103c0*/  F2FP.BF16.F32.PACK_AB R7, R105, R124 ;  /* 0x0000007c6907723e */ /* 0x000fe200000010ff */
[----:B------:R-:W-:-:S04]  /*103d0*/  FADD.FTZ R116, R116, R129 ;  /* 0x0000008174747221 */ /* 0x000fc80000010000 */
[----:B------:R-:W-:Y:S02]  /*103e0*/  FADD.FTZ R127, R127, R116 ;  /* 0x000000747f7f7221 */ /* 0x000fe40000010000 */
[----:B------:R-:W-:Y:S01]  /*103f0*/  HMMA.16816.F32.BF16 R80, R4, R12, R80 ;  /* 0x0000000c0450723c */ /* 0x000fe20000041850 */
[----:B------:R-:W3:Y:S01]  /*10400*/  MUFU.EX2 R192, R192 ;  /* 0x000000c000c07308 */ /* 0x000ee20000000800 */
[----:B------:R-:W-:-:S04]  /*10410*/  FADD.FTZ R127, R114, R127 ;  /* 0x0000007f727f7221 */ /* 0x000fc80000010000 */
        /* <DEDUP_REMOVED lines=11> */
[----:B------:R-:W-:Y:S01]  /*104d0*/  F2FP.BF16.F32.PACK_AB R4, R61, R128 ;  /* 0x000000803d04723e */ /* 0x000fe200000010ff */
[----:B------:R-:W-:Y:S01]  /*104e0*/  FADD.FTZ R128, R128, R127 ;  /* 0x0000007f80807221 */ /* 0x000fe20000010000 */
[----:B-1----:R-:W-:-:S02]  /*104f0*/  F2FP.BF16.F32.PACK_AB R5, R47, R132 ;  /* 0x000000842f05723e */ /* 0x002fc400000010ff */
[----:B------:R-:W-:Y:S01]  /*10500*/  F2FP.BF16.F32.PACK_AB R6, R57, R126 ;  /* 0x0000007e3906723e */ /* 0x000fe200000010ff */
[----:B------:R-:W-:Y:S01]  /*10510*/  FADD.FTZ R61, R61, R128 ;  /* 0x000000803d3d7221 */ /* 0x000fe20000010000 */
[----:B----4-:R-:W-:-:S03]  /*10520*/  F2FP.BF16.F32.PACK_AB R7, R43, R130 ;  /* 0x000000822b07723e */ /* 0x010fc600000010ff */
[----:B------:R-:W-:-:S04]  /*10530*/  FADD.FTZ R126, R126, R61 ;  /* 0x0000003d7e7e7221 */ /* 0x000fc80000010000 */
[----:B------:R-:W-:Y:S01]  /*10540*/  HMMA.16816.F32.BF16 R96, R4, R12, R96 ;  /* 0x0000000c0460723c */ /* 0x000fe20000041860 */
[----:B------:R-:W-:-:S05]  /*10550*/  FADD.FTZ R126, R57, R126 ;  /* 0x0000007e397e7221 */ /* 0x000fca0000010000 */
[C---:B------:R-:W-:Y:S01]  /*10560*/  HMMA.16816.F32.BF16 R92, R4.reuse, R14, R92 ;  /* 0x0000000e045c723c */ /* 0x040fe2000004185c */
[----:B------:R-:W1:Y:S05]  /*10570*/  LDSM.16.MT88.4 R12, [R164+0x9000] ;  /* 0x00900000a40c783b */ /* 0x000e6a0000004200 */
[C---:B------:R-:W-:Y:S06]  /*10580*/  HMMA.16816.F32.BF16 R80, R4.reuse, R16, R80 ;  /* 0x000000100450723c */ /* 0x040fec0000041850 */
[C---:B------:R-:W-:Y:S01]  /*10590*/  HMMA.16816.F32.BF16 R76, R4.reuse, R18, R76 ;  /* 0x00000012044c723c */ /* 0x040fe2000004184c */
[----:B------:R-:W-:Y:S05]  /*105a0*/  LDSM.16.MT88.4 R16, [R166+0x9800] ;  /* 0x00980000a610783b */ /* 0x000fea0000004200 */
[C---:B--2---:R-:W-:Y:S06]  /*105b0*/  HMMA.16816.F32.BF16 R88, R4.reuse, R8, R88 ;  /* 0x000000080458723c */ /* 0x044fec0000041858 */
[C---:B------:R-:W-:Y:S01]  /*105c0*/  HMMA.16816.F32.BF16 R84, R4.reuse, R10, R84 ;  /* 0x0000000a0454723c */ /* 0x040fe20000041854 */
[----:B------:R-:W2:Y:S05]  /*105d0*/  LDSM.16.MT88.4 R8, [R168+0x9800] ;  /* 0x00980000a808783b */ /* 0x000eaa0000004200 */
[C---:B-1----:R-:W-:Y:S06]  /*105e0*/  HMMA.16816.F32.BF16 R72, R4.reuse, R12, R72 ;  /* 0x0000000c0448723c */ /* 0x042fec0000041848 */
[----:B------:R-:W-:Y:S01]  /*105f0*/  HMMA.16816.F32.BF16 R68, R4, R14, R68 ;  /* 0x0000000e0444723c */ /* 0x000fe20000041844 */
[----:B------:R-:W-:-:S04]  /*10600*/  FADD.FTZ R12, R56, R3 ;  /* 0x00000003380c7221 */ /* 0x000fc80000010000 */
[----:B------:R-:W-:Y:S02]  /*10610*/  FADD.FTZ R12, R103, R12 ;  /* 0x0000000c670c7221 */ /* 0x000fe40000010000 */
[----:B-----5:R-:W-:Y:S01]  /*10620*/  F2FP.BF16.F32.PACK_AB R4, R34, R35 ;  /* 0x000000232204723e */ /* 0x020fe200000010ff */
[----:B------:R-:W-:Y:S01]  /*10630*/  FADD.FTZ R35, R35, R126 ;  /* 0x0000007e23237221 */ /* 0x000fe20000010000 */
[----:B------:R-:W-:Y:S01]  /*10640*/  FADD.FTZ R67, R67, R12 ;  /* 0x0000000c43437221 */ /* 0x000fe20000010000 */
[----:B------:R-:W-:Y:S01]  /*10650*/  F2FP.BF16.F32.PACK_AB R5, R30, R31 ;  /* 0x0000001f1e05723e */ /* 0x000fe200000010ff */
[----:B------:R-:W1:Y:S01]  /*10660*/  LDSM.16.MT88.4 R12, [R165+0x9800] ;  /* 0x00980000a50c783b */ /* 0x000e620000004200 */
[----:B------:R-:W-:Y:S01]  /*10670*/  F2FP.BF16.F32.PACK_AB R6, R191, R36 ;  /* 0x00000024bf06723e */ /* 0x000fe200000010ff */
[----:B------:R-:W-:Y:S01]  /*10680*/  FADD.FTZ R67, R50, R67 ;  /* 0x0000004332437221 */ /* 0x000fe20000010000 */
[----:B---3--:R-:W-:Y:S01]  /*10690*/  F2FP.BF16.F32.PACK_AB R7, R192, R21 ;  /* 0x00000015c007723e */ /* 0x008fe200000010ff */
[----:B------:R-:W-:-:S02]  /*106a0*/  FADD.FTZ R35, R34, R35 ;  /* 0x0000002322237221 */ /* 0x000fc40000010000 */
[----:B------:R-:W-:Y:S02]  /*106b0*/  FADD.FTZ R64, R64, R67 ;  /* 0x0000004340407221 */ /* 0x000fe40000010000 */
[----:B------:R-:W-:Y:S02]  /*106c0*/  FADD.FTZ R36, R36, R35 ;  /* 0x0000002324247221 */ /* 0x000fe40000010000 */
[----:B------:R-:W-:Y:S01]  /*106d0*/  FADD.FTZ R64, R125, R64 ;  /* 0x000000407d407221 */ /* 0x000fe20000010000 */
[----:B--2---:R-:W-:Y:S01]  /*106e0*/  HMMA.16816.F32.BF16 R96, R4, R8, R96 ;  /* 0x000000080460723c */ /* 0x004fe20000041860 */
[----:B------:R-:W-:Y:S02]  /*106f0*/  FADD.FTZ R191, R191, R36 ;  /* 0x00000024bfbf7221 */ /* 0x000fe40000010000 */
[----:B------:R-:W-:-:S03]  /*10700*/  FADD.FTZ R123, R123, R64 ;  /* 0x000000407b7b7221 */ /* 0x000fc60000010000 */
[C---:B------:R-:W-:Y:S01]  /*10710*/  HMMA.16816.F32.BF16 R92, R4.reuse, R10, R92 ;  /* 0x0000000a045c723c */ /* 0x040fe2000004185c */
[----:B------:R-:W-:Y:S01]  /*10720*/  FADD.FTZ R123, R62, R123 ;  /* 0x0000007b3e7b7221 */ /* 0x000fe20000010000 */
[----:B------:R-:W2:Y:S03]  /*10730*/  LDSM.16.MT88.4 R8, [R164+0x9800] ;  /* 0x00980000a408783b */ /* 0x000ea60000004200 */
[----:B------:R-:W-:Y:S01]  /*10740*/  FADD.FTZ R110, R110, R123 ;  /* 0x0000007b6e6e7221 */ /* 0x000fe20000010000 */
[----:B------:R-:W-:Y:S03]  /*10750*/  HMMA.16816.F32.BF16 R88, R4, R16, R88 ;  /* 0x000000100458723c */ /* 0x000fe60000041858 */
[----:B------:R-:W-:-:S03]  /*10760*/  FADD.FTZ R110, R135, R110 ;  /* 0x0000006e876e7221 */ /* 0x000fc60000010000 */
[----:B------:R-:W-:Y:S01]  /*10770*/  HMMA.16816.F32.BF16 R84, R4, R18, R84 ;  /* 0x000000120454723c */ /* 0x000fe20000041854 */
[----:B------:R-:W-:-:S04]  /*10780*/  FADD.FTZ R143, R143, R110 ;  /* 0x0000006e8f8f7221 */ /* 0x000fc80000010000 */
[----:B------:R-:W-:-:S04]  /*10790*/  FADD.FTZ R112, R112, R143 ;  /* 0x0000008f70707221 */ /* 0x000fc80000010000 */
[----:B------:R-:W-:Y:S01]  /*107a0*/  FADD.FTZ R117, R117, R112 ;  /* 0x0000007075757221 */ /* 0x000fe20000010000 */
[----:B-1----:R-:W-:Y:S03]  /*107b0*/  HMMA.16816.F32.BF16 R80, R4, R12, R80 ;  /* 0x0000000c0450723c */ /* 0x002fe60000041850 */
[----:B------:R-:W-:-:S04]  /*107c0*/  FADD.FTZ R117, R122, R117 ;  /* 0x000000757a757221 */ /* 0x000fc80000010000 */
[----:B------:R-:W-:Y:S01]  /*107d0*/  FADD.FTZ R124, R124, R117 ;  /* 0x000000757c7c7221 */ /* 0x000fe20000010000 */
[----:B------:R-:W-:Y:S03]  /*107e0*/  HMMA.16816.F32.BF16 R76, R4, R14, R76 ;  /* 0x0000000e044c723c */ /* 0x000fe6000004184c */
[----:B------:R-:W-:-:S04]  /*107f0*/  FADD.FTZ R105, R105, R124 ;  /* 0x0000007c69697221 */ /* 0x000fc80000010000 */
[----:B------:R-:W-:-:S04]  /*10800*/  FADD.FTZ R132, R132, R105 ;  /* 0x0000006984847221 */ /* 0x000fc80000010000 */
[----:B------:R-:W-:Y:S01]  /*10810*/  FADD.FTZ R47, R47, R132 ;  /* 0x000000842f2f7221 */ /* 0x000fe20000010000 */
[----:B--2---:R-:W-:Y:S03]  /*10820*/  HMMA.16816.F32.BF16 R72, R4, R8, R72 ;  /* 0x000000080448723c */ /* 0x004fe60000041848 */
[----:B------:R-:W-:-:S03]  /*10830*/  FADD.FTZ R130, R130, R47 ;  /* 0x0000002f82827221 */ /* 0x000fc60000010000 */
[----:B------:R-:W-:Y:S01]  /*10840*/  HMMA.16816.F32.BF16 R68, R4, R10, R68 ;  /* 0x0000000a0444723c */ /* 0x000fe20000041844 */
[----:B------:R-:W-:-:S04]  /*10850*/  FADD.FTZ R130, R43, R130 ;  /* 0x000000822b827221 */ /* 0x000fc80000010000 */
[----:B------:R-:W-:-:S04]  /*10860*/  FADD.FTZ R31, R31, R130 ;  /* 0x000000821f1f7221 */ /* 0x000fc80000010000 */
[----:B------:R-:W-:-:S04]  /*10870*/  FADD.FTZ R30, R30, R31 ;  /* 0x0000001f1e1e7221 */ /* 0x000fc80000010000 */
[----:B------:R-:W-:-:S04]  /*10880*/  FADD.FTZ R21, R21, R30 ;  /* 0x0000001e15157221 */ /* 0x000fc80000010000 */
[----:B------:R-:W-:Y:S01]  /*10890*/  FADD.FTZ R192, R192, R21 ;  /* 0x00000015c0c07221 */ /* 0x000fe20000010000 */
[----:B------:R-:W-:Y:S06]  /*108a0*/  @!P5 BRA `(.L_x_5854) ;  /* 0x00000048003cd947 */ /* 0x000fec0003800000 */
        /* <DEDUP_REMOVED lines=67> */
.L_x_5855:
[----:B------:R-:W1:Y:S02]  /*10ce0*/  LDC R9, c[0x0][0x250] ;  /* 0x00009400ff097b82 */ /* 0x000e640000000800 */
[----:B-1----:R-:W-:-:S05]  /*10cf0*/  IMAD.SHL.U32 R11, R9, 0x80, RZ ;  /* 0x00000080090b7824 */ /* 0x002fca00078e00ff */
[----:B------:R-:W-:-:S04]  /*10d00*/  IADD3 R11, -R11, RZ, RZ ;  /* 0x000000ff0b0b7210 */ /* 0x000fc80007ffe1ff */
[----:B------:R-:W-:-:S07]  /*10d10*/  SHF.R.S32.HI R6, RZ, 0x1f, R11 ;  /* 0x0000001fff067819 */ /* 0x000fce000001140b */
.L_x_5856:
[----:B------:R-:W-:Y:S01]  /*10d20*/  ULDC UR4, c[0x0][0x2d0] ;  /* 0x0000b40000047ab9 */ /* 0x000fe20000000800 */
[C---:B------:R-:W-:Y:S02]  /*10d30*/  LEA R156, P3, R11.reuse, R156, 0x1 ;  /* 0x0000009c0b9c7211 */ /* 0x040fe400078608ff */
[----:B------:R-:W-:Y:S02]  /*10d40*/  ISETP.GE.AND P0, PT, R100, UR4, PT ;  /* 0x0000000464007c0c */ /* 0x000fe4000bf06270 */
[----:B------:R-:W-:-:S11]  /*10d50*/  LEA.HI.X R157, R11, R157, R6, 0x1, P3 ;  /* 0x0000009d0b9d7211 */ /* 0x000fd600018f0c06 */
[----:B------:R-:W1:Y:S01]  /*10d60*/  @!P0 LDC R120, c[0x0][0x254] ;  /* 0x00009500ff788b82 */ /* 0x000e620000000800 */
[-C--:B------:R-:W-:Y:S01]  /*10d70*/  @!P0 IADD3 R10, P2, P1, R11, R118.reuse, R176 ;  /* 0x000000760b0a8210 */ /* 0x080fe2000795e0b0 */
[----:B------:R-:W-:Y:S01]  /*10d80*/  @P0 STS.128 [R187+0x6000], RZ ;  /* 0x006000ffbb000388 */ /* 0x000fe20000000c00 */
[----:B------:R-:W-:Y:S01]  /*10d90*/  @!P0 LEA R4, P3, R9, R118, 0x5 ;  /* 0x0000007609048211 */ /* 0x000fe200078628ff */
[----:B------:R-:W-:Y:S01]  /*10da0*/  @!P0 IMAD.MOV.U32 R14, RZ, RZ, R118 ;  /* 0x000000ffff0e8224 */ /* 0x000fe200078e0076 */
[----:B------:R-:W-:Y:S01]  /*10db0*/  @!P0 IADD3.X R3, R6, R121, R175, P2, P1 ;  /* 0x0000007906038210 */ /* 0x000fe200017e24af */
[----:B------:R-:W-:Y:S01]  /*10dc0*/  @!PT LDS RZ, [RZ] ;  /* 0x00000000fffff984 */ /* 0x000fe20000000800 */
[----:B------:R-:W-:Y:S01]  /*10dd0*/  @!PT LDS RZ, [RZ] ;  /* 0x00000000fffff984 */ /* 0x000fe20000000800 */
[----:B------:R-:W-:Y:S01]  /*10de0*/  @!PT LDS RZ, [RZ] ;  /* 0x00000000fffff984 */ /* 0x000fe20000000800 */
[----:B------:R-:W-:Y:S01]  /*10df0*/  @!P0 LDGSTS.E.BYPASS.LTC128B.128 [R187+0x6000], desc[UR6][R156.64] ;  /* 0x060000009cbb8fae */ /* 0x000fe2000b901d46 */
[C---:B------:R-:W-:Y:S01]  /*10e00*/  @!P0 LEA R16, P1, R10.reuse, UR10, 0x1 ;  /* 0x0000000a0a108c11 */ /* 0x040fe2000f8208ff */
[----:B------:R-:W2:Y:S01]  /*10e10*/  @!P0 LDC R8, c[0x0][0x254] ;  /* 0x00009500ff088b82 */ /* 0x000ea20000000800 */
[----:B------:R-:W-:Y:S01]  /*10e20*/  @!P0 IADD3 R13, P2, R11, R4, RZ ;  /* 0x000000040b0d8210 */ /* 0x000fe20007f5e0ff */
[----:B------:R-:W-:Y:S01]  /*10e30*/  @P0 STS.128 [R187+0x6800], RZ ;  /* 0x006800ffbb000388 */ /* 0x000fe20000000c00 */
[----:B------:R-:W-:-:S02]  /*10e40*/  @!P0 LEA.HI.X R17, R10, UR11, R3, 0x1, P1 ;  /* 0x0000000b0a118c11 */ /* 0x000fc400088f0c03 */
[----:B------:R-:W-:-:S03]  /*10e50*/  @!P0 LEA R20, P1, R13, UR10, 0x1 ;  /* 0x0000000a0d148c11 */ /* 0x000fc6000f8208ff */
[----:B------:R-:W3:Y:S01]  /*10e60*/  @!P0 LDC R7, c[0x0][0x254] ;  /* 0x00009500ff078b82 */ /* 0x000ee20000000800 */
        /* <DEDUP_REMOVED lines=34> */
[----:B------:R3:W-:Y:S01]  /*11090*/  @!P0 LDGSTS.E.BYPASS.LTC128B.128 [R187+0x7800], desc[UR6][R12.64] ;  /* 0x078000000cbb8fae */ /* 0x0007e2000b901d46 */
        /* <DEDUP_REMOVED lines=14> */
[----:B------:R-:W-:Y:S02]  /*11180*/  @!P0 LEA.HI.X R21, R8, UR11, R7, 0x1, P4 ;  /* 0x0000000b08158c11 */ /* 0x000fe4000a0f0c07 */
[----:B------:R-:W-:Y:S02]  /*11190*/  @!P0 IADD3.X R9, R6, R9, R17, P2, !PT ;  /* 0x0000000906098210 */ /* 0x000fe400017fe411 */
[----:B------:R-:W-:Y:S01]  /*111a0*/  @!P0 LEA R8, P2, R10, UR10, 0x1 ;  /* 0x0000000a0a088c11 */ /* 0x000fe2000f8408ff */
[----:B------:R-:W-:Y:S01]  /*111b0*/  @!PT LDS RZ, [RZ] ;  /* 0x00000000fffff984 */ /* 0x000fe20000000800 */
[----:B------:R-:W-:Y:S01]  /*111c0*/  @!PT LDS RZ, [RZ] ;  /* 0x00000000fffff984 */ /* 0x000fe20000000800 */
[----:B------:R-:W-:Y:S01]  /*111d0*/  @!PT LDS RZ, [RZ] ;  /* 0x00000000fffff984 */ /* 0x000fe20000000800 */
[----:B------:R1:W-:Y:S01]  /*111e0*/  @!P0 LDGSTS.E.BYPASS.LTC128B.128 [R187+0x8000], desc[UR6][R20.64] ;  /* 0x0800000014bb8fae */ /* 0x0003e2000b901d46 */
[----:B------:R-:W-:Y:S02]  /*111f0*/  @!P0 IADD3.X R6, R6, R15, R3, P1, !PT ;  /* 0x0000000f06068210 */ /* 0x000fe40000ffe403 */
[----:B------:R-:W-:Y:S01]  /*11200*/  @!P0 LEA R24, P1, R11, UR10, 0x1 ;  /* 0x0000000a0b188c11 */ /* 0x000fe2000f8208ff */
[----:B------:R-:W-:Y:S01]  /*11210*/  @P0 STS.128 [R187+0x8800], RZ ;  /* 0x008800ffbb000388 */ /* 0x000fe20000000c00 */
[----:B------:R-:W-:-:S02]  /*11220*/  @!P0 LEA.HI.X R17, R4, UR11, R5, 0x1, P3 ;  /* 0x0000000b04118c11 */ /* 0x000fc400098f0c05 */
[----:B------:R-:W-:Y:S02]  /*11230*/  @!P0 LEA.HI.X R9, R10, UR11, R9, 0x1, P2 ;  /* 0x0000000b0a098c11 */ /* 0x000fe400090f0c09 */
[----:B------:R-:W-:Y:S01]  /*11240*/  @!P0 LEA.HI.X R25, R11, UR11, R6, 0x1, P1 ;  /* 0x0000000b0b198c11 */ /* 0x000fe200088f0c06 */
[----:B------:R-:W-:Y:S01]  /*11250*/  @!PT LDS RZ, [RZ] ;  /* 0x00000000fffff984 */ /* 0x000fe20000000800 */
[----:B------:R-:W-:Y:S01]  /*11260*/  @!PT LDS RZ, [RZ] ;  /* 0x00000000fffff984 */ /* 0x000fe20000000800 */
[----:B------:R-:W-:Y:S01]  /*11270*/  @!PT LDS RZ, [RZ] ;  /* 0x00000000fffff984 */ /* 0x000fe20000000800 */
[----:B------:R-:W-:Y:S01]  /*11280*/  @!P0 LDGSTS.E.BYPASS.LTC128B.128 [R187+0x8800], desc[UR6][R16.64] ;  /* 0x0880000010bb8fae */ /* 0x000fe2000b901d46 */
[----:B------:R-:W-:-:S03]  /*11290*/  ISETP.GE.AND P1, PT, R52, 0x3, PT ;  /* 0x000000033400780c */ /* 0x000fc60003f26270 */
        /* <DEDUP_REMOVED lines=11> */
[----:B---3--:R-:W3:Y:S04]  /*11350*/  LDSM.16.M88.4 R12, [R173+0x2000] ;  /* 0x00200000ad0c783b */ /* 0x008ee80000000200 */
[----:B------:R-:W4:Y:S04]  /*11360*/  LDSM.16.M88.4 R4, [R173+0x2800] ;  /* 0x00280000ad04783b */ /* 0x000f280000000200 */
[----:B------:R-:W5:Y:S04]  /*11370*/  LDSM.16.M88.4 R48, [R173+0x3000] ;  /* 0x00300000ad30783b */ /* 0x000f680000000200 */
[----:B------:R-:W-:Y:S04]  /*11380*/  LDSM.16.M88.4 R120, [R172] ;  /* 0x00000000ac78783b */ /* 0x000fe80000000200 */
[----:B------:R-:W5:Y:S04]  /*11390*/  LDSM.16.M88.4 R28, [R167+0x2000] ;  /* 0x00200000a71c783b */ /* 0x000f680000000200 */
        /* <DEDUP_REMOVED lines=15> */
[----:B------:R-:W0:Y:S01]  /*11490*/  LDGDEPBAR ;  /* 0x00000000000079af */ /* 0x000e220000000000 */
[C---:B------:R-:W-:Y:S06]  /*114a0*/  HMMA.16816.F32.BF16 R4, R128.reuse, R6, RZ ;  /* 0x000000068004723c */ /* 0x040fec00000418ff */
[----:B------:R-:W-:Y:S06]  /*114b0*/  HMMA.16816.F32.BF16 R48, R128, R50, RZ ;  /* 0x000000328030723c */ /* 0x000fec00000418ff */
[C---:B------:R-:W-:Y:S06]  /*114c0*/  HMMA.16816.F32.BF16 R16, R120.reuse, R28, R16 ;  /* 0x0000001c7810723c */ /* 0x040fec0000041810 */
[C---:B------:R-:W-:Y:S06]  /*114d0*/  HMMA.16816.F32.BF16 R12, R120.reuse, R30, R12 ;  /* 0x0000001e780c723c */ /* 0x040fec000004180c */
[C---:B-1----:R-:W-:Y:S06]  /*114e0*/  HMMA.16816.F32.BF16 R8, R120.reuse, R20, R8 ;  /* 0x000000147808723c */ /* 0x042fec0000041808 */
[C---:B------:R-:W-:Y:S06]  /*114f0*/  HMMA.16816.F32.BF16 R4, R120.reuse, R22, R4 ;  /* 0x000000167804723c */ /* 0x040fec0000041804 */
[C---:B------:R-:W-:Y:S06]  /*11500*/  HMMA.16816.F32.BF16 R56, R120.reuse, R116, R56 ;  /* 0x000000747838723c */ /* 0x040fec0000041838 */
[----:B------:R-:W-:Y:S06]  /*11510*/  HMMA.16816.F32.BF16 R48, R120, R118, R48 ;  /* 0x000000767830723c */ /* 0x000fec0000041830 */
[C---:B------:R-:W-:Y:S06]  /*11520*/  HMMA.16816.F32.BF16 R44, R128.reuse, R40, RZ ;  /* 0x00000028802c723c */ /* 0x040fec00000418ff */
[C---:B------:R-:W-:Y:S06]  /*11530*/  HMMA.16816.F32.BF16 R36, R128.reuse, R32, RZ ;  /* 0x000000208024723c */ /* 0x040fec00000418ff */
[C---:B--2---:R-:W-:Y:S06]  /*11540*/  HMMA.16816.F32.BF16 R28, R128.reuse, R24, RZ ;  /* 0x00000018801c723c */ /* 0x044fec00000418ff */
        /* <DEDUP_REMOVED lines=8> */
[C---:B----4-:R-:W-:Y:S06]  /*115d0*/  HMMA.16816.F32.BF16 R44, R120.reuse, R112, R44 ;  /* 0x00000070782c723c */ /* 0x050fec000004182c */
[C---:B------:R-:W-:Y:S01]  /*115e0*/  HMMA.16816.F32.BF16 R40, R120.reuse, R114, R40 ;  /* 0x000000727828723c */ /* 0x040fe20000041828 */
[----:B------:R-:W-:Y:S05]  /*115f0*/  LDSM.16.M88.4 R112, [R171] ;  /* 0x00000000ab70783b */ /* 0x000fea0000000200 */
[C---:B------:R-:W-:Y:S06]  /*11600*/  HMMA.16816.F32.BF16 R36, R120.reuse, R108, R36 ;  /* 0x0000006c7824723c */ /* 0x040fec0000041824 */
[C---:B------:R-:W-:Y:S01]  /*11610*/  HMMA.16816.F32.BF16 R32, R120.reuse, R110, R32 ;  /* 0x0000006e7820723c */ /* 0x040fe20000041820 */
[----:B------:R-:W2:Y:S05]  /*11620*/  LDSM.16.M88.4 R108, [R170] ;  /* 0x00000000aa6c783b */ /* 0x000eaa0000000200 */
[C---:B-----5:R-:W-:Y:S06]  /*11630*/  HMMA.16816.F32.BF16 R28, R120.reuse, R64, R28 ;  /* 0x00000040781c723c */ /* 0x060fec000004181c */
[C---:B------:R-:W-:Y:S01]  /*11640*/  HMMA.16816.F32.BF16 R24, R120.reuse, R66, R24 ;  /* 0x000000427818723c */ /* 0x040fe20000041818 */
[----:B------:R-:W3:Y:S05]  /*11650*/  LDSM.16.M88.4 R64, [R163] ;  /* 0x00000000a340783b */ /* 0x000eea0000000200 */
[C---:B------:R-:W-:Y:S06]  /*11660*/  HMMA.16816.F32.BF16 R20, R120.reuse, R60, R20 ;  /* 0x0000003c7814723c */ /* 0x040fec0000041814 */
[C---:B------:R-:W-:Y:S01]  /*11670*/  HMMA.16816.F32.BF16 R132, R120.reuse, R62, R132 ;  /* 0x0000003e7884723c */ /* 0x040fe20000041884 */
[----:B------:R-:W4:Y:S05]  /*11680*/  LDSM.16.M88.4 R60, [R162] ;  /* 0x00000000a23c783b */ /* 0x000f2a0000000200 */
[C---:B-1----:R-:W-:Y:S06]  /*11690*/  HMMA.16816.F32.BF16 R116, R120.reuse, R128, R116 ;  /* 0x000000807874723c */ /* 0x042fec0000041874 */
[----:B------:R-:W-:Y:S01]  /*116a0*/  HMMA.16816.F32.BF16 R124, R120, R130, R124 ;  /* 0x00000082787c723c */ /* 0x000fe2000004187c */
[----:B------:R-:W1:Y:S04]  /*116b0*/  LDSM.16.M88.4 R120, [R160] ;  /* 0x00000000a078783b */ /* 0x000e680000000200 */
[----:B------:R-:W5:Y:S01]  /*116c0*/  LDSM.16.M88.4 R128, [R161] ;  /* 0x00000000a180783b */ /* 0x000f620000000200 */
        /* <DEDUP_REMOVED lines=8> */
[----:B------:R-:W-:Y:S05]  /*11750*/  LDSM.16.M88.4 R60, [R102+0x800] ;  /* 0x00080000663c783b */ /* 0x000fea0000000200 */
[C---:B-1----:R-:W-:Y:S06]  /*11760*/  HMMA.16816.F32.BF16 R36, R112.reuse, R120, R36 ;  /* 0x000000787024723c */ /* 0x042fec0000041824 */
[C---:B------:R-:W-:Y:S01]  /*11770*/  HMMA.16816.F32.BF16 R32, R112.reuse, R122, R32 ;  /* 0x0000007a7020723c */ /* 0x040fe20000041820 */
[----:B------:R-:W1:Y:S05]  /*11780*/  LDSM.16.M88.4 R120, [R169] ;  /* 0x00000000a978783b */ /* 0x000e6a0000000200 */
[C---:B-----5:R-:W-:Y:S06]  /*11790*/  HMMA.16816.F32.BF16 R44, R112.reuse, R128, R44 ;  /* 0x00000080702c723c */ /* 0x060fec000004182c */
[C---:B------:R-:W-:Y:S01]  /*117a0*/  HMMA.16816.F32.BF16 R40, R112.reuse, R130, R40 ;  /* 0x000000827028723c */ /* 0x040fe20000041828 */
[----:B------:R-:W3:Y:S05]  /*117b0*/  LDSM.16.M88.4 R128, [R106] ;  /* 0x000000006a80783b */ /* 0x000eea0000000200 */
[C---:B--2---:R-:W-:Y:S06]  /*117c0*/  HMMA.16816.F32.BF16 R28, R112.reuse, R108, R28 ;  /* 0x0000006c701c723c */ /* 0x044fec000004181c */
[----:B------:R-:W-:Y:S01]  /*117d0*/  HMMA.16816.F32.BF16 R24, R112, R110, R24 ;  /* 0x0000006e7018723c */ /* 0x000fe20000041818 */
[----:B------:R-:W2:Y:S05]  /*117e0*/  LDSM.16.M88.4 R108, [R102+0x1000] ;  /* 0x00100000666c783b */ /* 0x000eaa0000000200 */
[C---:B-1----:R-:W-:Y:S06]  /*117f0*/  HMMA.16816.F32.BF16 R16, R120.reuse, R64, R16 ;  /* 0x000000407810723c */ /* 0x042fec0000041810 */
[C---:B------:R-:W-:Y:S01]  /*11800*/  HMMA.16816.F32.BF16 R12, R120.reuse, R66, R12 ;  /* 0x00000042780c723c */ /* 0x040fe2000004180c */
[----:B------:R-:W1:Y:S05]  /*11810*/  LDSM.16.M88.4 R64, [R102+0x1800] ;  /* 0x001800006640783b */ /* 0x000e6a0000000200 */
[C---:B------:R-:W-:Y:S06]  /*11820*/  HMMA.16816.F32.BF16 R4, R120.reuse, R62, R4 ;  /* 0x0000003e7804723c */ /* 0x040fec0000041804 */
[----:B------:R-:W-:Y:S06]  /*11830*/  HMMA.16816.F32.BF16 R8, R120, R60, R8 ;  /* 0x0000003c7808723c */ /* 0x000fec0000041808 */
[----:B---3--:R-:W-:Y:S01]  /*11840*/  HMMA.16816.F32.BF16 R20, R112, R128, R20 ;  /* 0x000000807014723c */ /* 0x008fe20000041814 */
[----:B------:R-:W-:Y:S01]  /*11850*/  FMUL.FTZ R3, R16, UR15 ;  /* 0x0000000f10037c20 */ /* 0x000fe20008410000 */
[----:B------:R-:W-:Y:S01]  /*11860*/  FMUL.FTZ R16, R18, UR15 ;  /* 0x0000000f12107c20 */ /* 0x000fe20008410000 */
[----:B------:R-:W-:Y:S01]  /*11870*/  FMUL.FTZ R17, R17, UR15 ;  /* 0x0000000f11117c20 */ /* 0x000fe20008410000 */
[----:B------:R-:W-:-:S02]  /*11880*/  FMUL.FTZ R19, R19, UR15 ;  /* 0x0000000f13137c20 */ /* 0x000fc40008410000 */
[----:B------:R-:W-:Y:S01]  /*11890*/  HMMA.16816.F32.BF16 R132, R112, R130, R132 ;  /* 0x000000827084723c */ /* 0x000fe20000041884 */
[----:B------:R-:W3:Y:S01]  /*118a0*/  LDSM.16.M88.4 R128, [R104] ;  /* 0x000000006880783b */ /* 0x000ee20000000200 */
        /* <DEDUP_REMOVED lines=8> */
[C---:B--2---:R-:W-:Y:S02]  /*11930*/  HMMA.16816.F32.BF16 R56, R120.reuse, R108, R56 ;  /* 0x0000006c7838723c */ /* 0x044fe40000041838 */
[----:B------:R-:W-:Y:S01]  /*11940*/  FMUL.FTZ R8, R8, UR15 ;  /* 0x0000000f08087c20 */ /* 0x000fe20008410000 */
[----:B------:R-:W-:Y:S01]  /*11950*/  MUFU.TANH R60, R5 ;  /* 0x00000005003c7308 */ /* 0x000fe20000002400 */
[----:B------:R-:W-:Y:S01]  /*11960*/  FMUL.FTZ R9, R9, UR15 ;  /* 0x0000000f09097c20 */ /* 0x000fe20008410000 */
[----:B------:R-:W-:Y:S01]  /*11970*/  FMUL.FTZ R10, R10, UR15 ;  /* 0x0000000f0a0a7c20 */ /* 0x000fe20008410000 */
[----:B------:R-:W-:Y:S01]  /*11980*/  FMUL.FTZ R11, R11, UR15 ;  /* 0x0000000f0b0b7c20 */ /* 0x000fe20008410000 */
[C---:B-1----:R-:W-:Y:S04]  /*11990*/  HMMA.16816.F32.BF16 R44, R120.reuse, R64, R44 ;  /* 0x00000040782c723c */ /* 0x042fe8000004182c */
[----:B------:R-:W-:Y:S02]  /*119a0*/  MUFU.TANH R64, R4 ;  /* 0x0000000400407308 */ /* 0x000fe40000002400 */
[----:B------:R-:W-:Y:S01]  /*119b0*/  HMMA.16816.F32.BF16 R40, R120, R66, R40 ;  /* 0x000000427828723c */ /* 0x000fe20000041828 */
[----:B------:R-:W-:-:S05]  /*119c0*/  FMUL.FTZ R65, R14, UR15 ;  /* 0x0000000f0e417c20 */ /* 0x000fca0008410000 */
[----:B------:R-:W-:Y:S01]  /*119d0*/  MUFU.TANH R105, R6 ;  /* 0x0000000600697308 */ /* 0x000fe20000002400 */
[----:B------:R-:W-:Y:S04]  /*119e0*/  HMMA.16816.F32.BF16 R48, R120, R110, R48 ;  /* 0x0000006e7830723c */ /* 0x000fe80000041830 */
[----:B------:R-:W-:Y:S01]  /*119f0*/  FMUL.FTZ R55, R56, UR15 ;  /* 0x0000000f38377c20 */ /* 0x000fe20008410000 */
[----:B------:R-:W-:Y:S01]  /*11a00*/  FMUL.FTZ R56, R58, UR15 ;  /* 0x0000000f3a387c20 */ /* 0x000fe20008410000 */
[----:B------:R-:W-:Y:S01]  /*11a10*/  FMUL.FTZ R103, R57, UR15 ;  /* 0x0000000f39677c20 */ /* 0x000fe20008410000 */
[----:B------:R1:W-:Y:S01]  /*11a20*/  MUFU.TANH R61, R7 ;  /* 0x00000007003d7308 */ /* 0x0003e20000002400 */
[----:B------:R-:W-:Y:S01]  /*11a30*/  FMUL.FTZ R57, R59, UR15 ;  /* 0x0000000f3b397c20 */ /* 0x000fe20008410000 */
[----:B---3--:R-:W-:Y:S02]  /*11a40*/  HMMA.16816.F32.BF16 R116, R112, R128, R116 ;  /* 0x000000807074723c */ /* 0x008fe40000041874 */
[----:B------:R-:W-:Y:S01]  /*11a50*/  FMUL.FTZ R44, R44, UR15 ;  /* 0x0000000f2c2c7c20 */ /* 0x000fe20008410000 */
[----:B------:R-:W-:-:S03]  /*11a60*/  FMUL.FTZ R45, R45, UR15 ;  /* 0x0000000f2d2d7c20 */ /* 0x000fc60008410000 */
[----:B------:R-:W-:Y:S01]  /*11a70*/  MUFU.TANH R18, R8 ;  /* 0x0000000800127308 */ /* 0x000fe20000002400 */
[----:B------:R-:W-:Y:S01]  /*11a80*/  HMMA.16816.F32.BF16 R124, R112, R130, R124 ;  /* 0x00000082707c723c */ /* 0x000fe2000004187c */
[----:B------:R-:W-:Y:S01]  /*11a90*/  FMUL.FTZ R128, R46, UR15 ;  /* 0x0000000f2e807c20 */ /* 0x000fe20008410000 */
[----:B------:R-:W-:Y:S01]  /*11aa0*/  FMUL.FTZ R111, R40, UR15 ;  /* 0x0000000f286f7c20 */ /* 0x000fe20008410000 */
[----:B------:R-:W-:Y:S01]  /*11ab0*/  FMUL.FTZ R42, R42, UR15 ;  /* 0x0000000f2a2a7c20 */ /* 0x000fe20008410000 */
[----:B------:R-:W-:Y:S01]  /*11ac0*/  FMUL.FTZ R46, R47, UR15 ;  /* 0x0000000f2f2e7c20 */ /* 0x000fe20008410000 */
[----:B------:R-:W-:Y:S02]  /*11ad0*/  FMUL.FTZ R40, R43, UR15 ;  /* 0x0000000f2b287c20 */ /* 0x000fe40008410000 */
[----:B------:R-:W-:Y:S01]  /*11ae0*/  MUFU.TANH R14, R9 ;  /* 0x00000009000e7308 */ /* 0x000fe20000002400 */
[----:B-1----:R-:W1:Y:S01]  /*11af0*/  LDSM.16.M88.4 R4, [R102+0x2000] ;  /* 0x002000006604783b */ /* 0x002e620000000200 */
[----:B------:R-:W-:Y:S01]  /*11b00*/  FMUL.FTZ R113, R41, UR15 ;  /* 0x0000000f29717c20 */ /* 0x000fe20008410000 */
[----:B------:R-:W-:Y:S01]  /*11b10*/  FMUL.FTZ R48, R48, UR15 ;  /* 0x0000000f30307c20 */ /* 0x000fe20008410000 */
[----:B------:R-:W-:Y:S01]  /*11b20*/  FMUL.FTZ R50, R50, UR15 ;  /* 0x0000000f32327c20 */ /* 0x000fe20008410000 */
[----:B------:R-:W2:Y:S01]  /*11b30*/  S2R R41, SR_TID.X ;  /* 0x0000000000297919 */ /* 0x000ea20000002100 */
[----:B------:R-:W-:Y:S01]  /*11b40*/  FMUL.FTZ R49, R49, UR15 ;  /* 0x0000000f31317c20 */ /* 0x000fe20008410000 */
[----:B------:R-:W-:Y:S01]  /*11b50*/  FMUL.FTZ R51, R51, UR15 ;  /* 0x0000000f33337c20 */ /* 0x000fe20008410000 */
[----:B------:R-:W-:Y:S08]  /*11b60*/  MUFU.TANH R63, R10 ;  /* 0x0000000a003f7308 */ /* 0x000ff00000002400 */
[----:B------:R3:W-:Y:S08]  /*11b70*/  MUFU.TANH R15, R11 ;  /* 0x0000000b000f7308 */ /* 0x0007f00000002400 */
[----:B------:R-:W4:Y:S08]  /*11b80*/  MUFU.TANH R65, R65 ;  /* 0x0000004100417308 */ /* 0x000f300000002400 */
[----:B------:R-:W5:Y:S01]  /*11b90*/  MUFU.TANH R62, R62 ;  /* 0x0000003e003e7308 */ /* 0x000f620000002400 */
[----:B---3--:R-:W3:Y:S01]  /*11ba0*/  LDSM.16.M88.4 R8, [R102+0x2800] ;  /* 0x002800006608783b */ /* 0x008ee20000000200 */
[----:B--2---:R-:W-:-:S06]  /*11bb0*/  IMAD.SHL.U32 R41, R41, 0x2, RZ ;  /* 0x0000000229297824 */ /* 0x004fcc00078e00ff */
[----:B------:R-:W2:Y:S01]  /*11bc0*/  MUFU.TANH R55, R55 ;  /* 0x0000003700377308 */ /* 0x000ea20000002400 */
[----:B-1----:R-:W-:Y:S01]  /*11bd0*/  HMMA.16816.F32.BF16 R36, R120, R4, R36 ;  /* 0x000000047824723c */ /* 0x002fe20000041824 */
[----:B------:R-:W-:-:S05]  /*11be0*/  LOP3.LUT R41, R41, 0x6, RZ, 0xc0, !PT ;  /* 0x0000000629297812 */ /* 0x000fca00078ec0ff */
[C---:B------:R-:W-:Y:S01]  /*11bf0*/  HMMA.16816.F32.BF16 R32, R120.reuse, R6, R32 ;  /* 0x000000067820723c */ /* 0x040fe20000041820 */
[----:B------:R-:W1:Y:S01]  /*11c00*/  LDSM.16.M88.4 R4, [R102+0x3000] ;  /* 0x003000006604783b */ /* 0x000e620000000200 */
[----:B------:R-:W2:Y:S08]  /*11c10*/  MUFU.TANH R56, R56 ;  /* 0x0000003800387308 */ /* 0x000eb00000002400 */
[----:B------:R-:W2:Y:S08]  /*11c20*/  MUFU.TANH R109, R44 ;  /* 0x0000002c006d7308 */ /* 0x000eb00000002400 */
[----:B------:R-:W-:Y:S01]  /*11c30*/  FMUL.FTZ R114, R38, UR15 ;  /* 0x0000000f26727c20 */ /* 0x000fe20008410000 */
[----:B------:R-:W-:Y:S01]  /*11c40*/  FMUL.FTZ R131, R37, UR15 ;  /* 0x0000000f25837c20 */ /* 0x000fe20008410000 */
[----:B------:R-:W-:Y:S01]  /*11c50*/  FMUL.FTZ R37, R39, UR15 ;  /* 0x0000000f27257c20 */ /* 0x000fe20008410000 */
[----:B------:R-:W-:Y:S01]  /*11c60*/  P2R R39, PR, RZ, 0x2 ;  /* 0x00000002ff277803 */ /* 0x000fe20000000000 */
[----:B------:R-:W-:Y:S01]  /*11c70*/  FMUL.FTZ R36, R36, UR15 ;  /* 0x0000000f24247c20 */ /* 0x000fe20008410000 */
[----:B------:R-:W-:Y:S01]  /*11c80*/  MUFU.TANH R59, R48 ;  /* 0x00000030003b7308 */ /* 0x000fe20000002400 */
[----:B------:R-:W-:Y:S01]  /*11c90*/  FMUL.FTZ R38, R32, UR15 ;  /* 0x0000000f20267c20 */ /* 0x000fe20008410000 */
[----:B------:R-:W-:Y:S01]  /*11ca0*/  IMAD.SHL.U32 R32, R186, 0x80, RZ ;  /* 0x00000080ba207824 */ /* 0x000fe200078e00ff */
[----:B---3--:R-:W-:Y:S01]  /*11cb0*/  HMMA.16816.F32.BF16 R28, R120, R8, R28 ;  /* 0x00000008781c723c */ /* 0x008fe2000004181c */
[----:B------:R-:W-:Y:S01]  /*11cc0*/  FMUL.FTZ R34, R34, UR15 ;  /* 0x0000000f22227c20 */ /* 0x000fe20008410000 */
[----:B------:R-:W-:Y:S01]  /*11cd0*/  FMUL.FTZ R35, R35, UR15 ;  /* 0x0000000f23237c20 */ /* 0x000fe20008410000 */
[----:B------:R-:W-:-:S02]  /*11ce0*/  FMUL.FTZ R33, R33, UR15 ;  /* 0x0000000f21217c20 */ /* 0x000fc40008410000 */
[----:B------:R4:W-:Y:S01]  /*11cf0*/  MUFU.TANH R110, R34 ;  /* 0x00000022006e7308 */ /* 0x0009e20000002400 */
[----:B------:R-:W-:Y:S01]  /*11d00*/  HMMA.16816.F32.BF16 R24, R120, R10, R24 ;  /* 0x0000000a7818723c */ /* 0x000fe20000041818 */
[----:B------:R-:W3:Y:S01]  /*11d10*/  LDSM.16.M88.4 R8, [R102+0x3800] ;  /* 0x003800006608783b */ /* 0x000ee20000000200 */
[----:B------:R-:W-:-:S05]  /*11d20*/  DEPBAR.LE SB0, 0x0 ;  /* 0x000080000000791a */ /* 0x000fca0000000000 */
[----:B------:R-:W2:Y:S01]  /*11d30*/  MUFU.TANH R108, R50 ;  /* 0x00000032006c7308 */ /* 0x000ea20000002400 */
[C---:B-1----:R-:W-:Y:S06]  /*11d40*/  HMMA.16816.F32.BF16 R20, R120.reuse, R4, R20 ;  /* 0x000000047814723c */ /* 0x042fec0000041814 */
[----:B------:R-:W-:Y:S01]  /*11d50*/  HMMA.16816.F32.BF16 R132, R120, R6, R132 ;  /* 0x000000067884723c */ /* 0x000fe20000041884 */
[--C-:B------:R-:W-:Y:S01]  /*11d60*/  LOP3.LUT R4, R32, 0x8, R41.reuse, 0xfe, !PT ;  /* 0x0000000820047812 */ /* 0x100fe200078efe29 */
[----:B------:R-:W1:Y:S02]  /*11d70*/  MUFU.TANH R128, R128 ;  /* 0x0000008000807308 */ /* 0x000e640000002400 */
[----:B------:R-:W-:Y:S01]  /*11d80*/  FMUL.FTZ R5, R28, UR15 ;  /* 0x0000000f1c057c20 */ /* 0x000fe20008410000 */
[--C-:B------:R-:W-:Y:S01]  /*11d90*/  LOP3.LUT R28, R32, 0x18, R41.reuse, 0xfe, !PT ;  /* 0x00000018201c7812 */ /* 0x100fe200078efe29 */
[----:B------:R-:W-:Y:S01]  /*11da0*/  FMUL.FTZ R29, R29, UR15 ;  /* 0x0000000f1d1d7c20 */ /* 0x000fe20008410000 */
[CC--:B------:R-:W-:Y:S01]  /*11db0*/  ISETP.GE.AND P2, PT, R4.reuse, R54.reuse, PT ;  /* 0x000000360400720c */ /* 0x0c0fe20003f46270 */
[----:B------:R-:W-:Y:S01]  /*11dc0*/  FMUL.FTZ R31, R31, UR15 ;  /* 0x0000000f1f1f7c20 */ /* 0x000fe20008410000 */
[-C--:B------:R-:W-:Y:S01]  /*11dd0*/  ISETP.GE.AND P1, PT, R4, R53.reuse, PT ;  /* 0x000000350400720c */ /* 0x080fe20003f26270 */
[----:B------:R-:W-:Y:S01]  /*11de0*/  FMUL.FTZ R24, R24, UR15 ;  /* 0x0000000f18187c20 */ /* 0x000fe20008410000 */
[--C-:B------:R-:W-:Y:S01]  /*11df0*/  LOP3.LUT R4, R32, 0x10, R41.reuse, 0xfe, !PT ;  /* 0x0000001020047812 */ /* 0x100fe200078efe29 */
[----:B------:R-:W1:Y:S01]  /*11e00*/  MUFU.TANH R36, R36 ;  /* 0x0000002400247308 */ /* 0x000e620000002400 */
[----:B----4-:R-:W-:Y:S01]  /*11e10*/  FSEL R34, R65, -INF , !P1 ;  /* 0xff80000041227808 */ /* 0x010fe20004800000 */
[----:B------:R-:W-:Y:S01]  /*11e20*/  FMUL.FTZ R26, R26, UR15 ;  /* 0x0000000f1a1a7c20 */ /* 0x000fe20008410000 */
[CC--:B------:R-:W-:Y:S01]  /*11e30*/  ISETP.GE.AND P3, PT, R4.reuse, R54.reuse, PT ;  /* 0x000000360400720c */ /* 0x0c0fe20003f66270 */
[----:B------:R-:W-:Y:S01]  /*11e40*/  FMUL.FTZ R25, R25, UR15 ;  /* 0x0000000f19197c20 */ /* 0x000fe20008410000 */
[-C--:B------:R-:W-:Y:S01]  /*11e50*/  ISETP.GE.AND P4, PT, R4, R53.reuse, PT ;  /* 0x000000350400720c */ /* 0x080fe20003f86270 */
[----:B------:R-:W-:Y:S01]  /*11e60*/  FMUL.FTZ R4, R30, UR15 ;  /* 0x0000000f1e047c20 */ /* 0x000fe20008410000 */
[C---:B------:R-:W-:Y:S01]  /*11e70*/  ISETP.GE.AND P5, PT, R28.reuse, R54, PT ;  /* 0x000000361c00720c */ /* 0x040fe20003fa6270 */
[----:B------:R-:W-:Y:S01]  /*11e80*/  MUFU.TANH R111, R111 ;  /* 0x0000006f006f7308 */ /* 0x000fe20000002400 */
[----:B------:R-:W-:Y:S01]  /*11e90*/  ISETP.GE.AND P1, PT, R28, R53, PT ;  /* 0x000000351c00720c */ /* 0x000fe20003f26270 */
[----:B------:R-:W-:Y:S01]  /*11ea0*/  FMUL.FTZ R21, R21, UR15 ;  /* 0x0000000f15157c20 */ /* 0x000fe20008410000 */
[----:B------:R-:W-:-:S02]  /*11eb0*/  LOP3.LUT R28, R32, 0x20, R41, 0xfe, !PT ;  /* 0x00000020201c7812 */ /* 0x000fc400078efe29 */
[----:B------:R-:W-:Y:S01]  /*11ec0*/  LOP3.LUT R7, R32, 0x28, R41, 0xfe, !PT ;  /* 0x0000002820077812 */ /* 0x000fe200078efe29 */
[----:B------:R-:W-:Y:S01]  /*11ed0*/  FMUL.FTZ R44, R134, UR15 ;  /* 0x0000000f862c7c20 */ /* 0x000fe20008410000 */
[C---:B---3--:R-:W-:Y:S01]  /*11ee0*/  HMMA.16816.F32.BF16 R124, R120.reuse, R10, R124 ;  /* 0x0000000a787c723c */ /* 0x048fe2000004187c */
[----:B------:R-:W-:Y:S01]  /*11ef0*/  FSEL R47, R18, -INF , !P3 ;  /* 0xff800000122f7808 */ /* 0x000fe20005800000 */
[----:B------:R-:W3:Y:S01]  /*11f00*/  MUFU.TANH R130, R42 ;  /* 0x0000002a00827308 */ /* 0x000ee20000002400 */
[----:B-----5:R-:W-:Y:S02]  /*11f10*/  FSEL R137, R62, -INF , !P2 ;  /* 0xff8000003e897808 */ /* 0x020fe40005000000 */
[----:B------:R-:W-:Y:S01]  /*11f20*/  FSEL R48, R63, -INF , !P4 ;  /* 0xff8000003f307808 */ /* 0x000fe20006000000 */
[----:B------:R-:W-:Y:S01]  /*11f30*/  HMMA.16816.F32.BF16 R116, R120, R8, R116 ;  /* 0x000000087874723c */ /* 0x000fe20000041874 */
[----:B------:R-:W-:Y:S02]  /*11f40*/  FSEL R18, R105, -INF , !P1 ;  /* 0xff80000069127808 */ /* 0x000fe40004800000 */
[C---:B------:R-:W-:Y:S01]  /*11f50*/  ISETP.GE.AND P3, PT, R28.reuse, R54, PT ;  /* 0x000000361c00720c */ /* 0x040fe20003f66270 */
[----:B------:R-:W4:Y:S01]  /*11f60*/  MUFU.TANH R114, R114 ;  /* 0x0000007200727308 */ /* 0x000f220000002400 */
[----:B------:R-:W-:-:S02]  /*11f70*/  ISETP.GE.AND P2, PT, R28, R53, PT ;  /* 0x000000351c00720c */ /* 0x000fc40003f46270 */
[CC--:B------:R-:W-:Y:S02]  /*11f80*/  ISETP.GE.AND P4, PT, R7.reuse, R54.reuse, PT ;  /* 0x000000360700720c */ /* 0x0c0fe40003f86270 */
[-C--:B------:R-:W-:Y:S02]  /*11f90*/  ISETP.GE.AND P1, PT, R7, R53.reuse, PT ;  /* 0x000000350700720c */ /* 0x080fe40003f26270 */
[--C-:B------:R-:W-:Y:S01]  /*11fa0*/  LOP3.LUT R7, R32, 0x30, R41.reuse, 0xfe, !PT ;  /* 0x0000003020077812 */ /* 0x100fe200078efe29 */
[----:B------:R5:W-:Y:S01]  /*11fb0*/  MUFU.TANH R58, R49 ;  /* 0x00000031003a7308 */ /* 0x000be20000002400 */
[----:B--2---:R-:W-:Y:S02]  /*11fc0*/  FSEL R55, R55, -INF , !P3 ;  /* 0xff80000037377808 */ /* 0x004fe40005800000 */
[----:B------:R-:W-:Y:S02]  /*11fd0*/  FSEL R66, R56, -INF , !P2 ;  /* 0xff80000038427808 */ /* 0x000fe40005000000 */
[----:B------:R-:W-:Y:S01]  /*11fe0*/  ISETP.GE.AND P3, PT, R7, R54, PT ;  /* 0x000000360700720c */ /* 0x000fe20003f66270 */
[----:B------:R-:W-:Y:S01]  /*11ff0*/  FMUL.FTZ R125, R125, UR15 ;  /* 0x0000000f7d7d7c20 */ /* 0x000fe20008410000 */
[----:B------:R-:W-:Y:S01]  /*12000*/  ISETP.GE.AND P2, PT, R7, R53, PT ;  /* 0x000000350700720c */ /* 0x000fe20003f46270 */
[----:B------:R-:W-:Y:S01]  /*12010*/  MUFU.TANH R38, R38 ;  /* 0x0000002600267308 */ /* 0x000fe20000002400 */
[----:B------:R-:W-:-:S02]  /*12020*/  LOP3.LUT R7, R32, 0x40, R41, 0xfe, !PT ;  /* 0x0000004020077812 */ /* 0x000fc400078efe29 */
[----:B------:R-:W-:Y:S01]  /*12030*/  LOP3.LUT R8, R32, 0x38, R41, 0xfe, !PT ;  /* 0x0000003820087812 */ /* 0x000fe200078efe29 */
[----:B------:R-:W-:Y:S01]  /*12040*/  FMUL.FTZ R28, R118, UR15 ;  /* 0x0000000f761c7c20 */ /* 0x000fe20008410000 */
[----:B------:R-:W-:Y:S01]  /*12050*/  FSEL R109, R109, -INF , !P3 ;  /* 0xff8000006d6d7808 */ /* 0x000fe20005800000 */
[----:B------:R-:W-:Y:S01]  /*12060*/  FMUL.FTZ R116, R116, UR15 ;  /* 0x0000000f74747c20 */ /* 0x000fe20008410000 */
[----:B------:R-:W-:Y:S01]  /*12070*/  ISETP.GE.AND P3, PT, R7, R54, PT ;  /* 0x000000360700720c */ /* 0x000fe20003f66270 */
[----:B------:R-:W2:Y:S01]  /*12080*/  MUFU.TANH R4, R4 ;  /* 0x0000000400047308 */ /* 0x000ea20000002400 */
[----:B-----5:R-:W-:Y:S01]  /*12090*/  FMUL.FTZ R49, R20, UR15 ;  /* 0x0000000f14317c20 */ /* 0x020fe20008410000 */
[----:B------:R-:W-:Y:S01]  /*120a0*/  FMUL.FTZ R20, R22, UR15 ;  /* 0x0000000f16147c20 */ /* 0x000fe20008410000 */
[----:B------:R-:W-:Y:S01]  /*120b0*/  FSEL R108, R108, -INF , !P1 ;  /* 0xff8000006c6c7808 */ /* 0x000fe20004800000 */
[----:B------:R-:W-:Y:S01]  /*120c0*/  FMUL.FTZ R22, R23, UR15 ;  /* 0x0000000f17167c20 */ /* 0x000fe20008410000 */
[----:B-1----:R-:W-:Y:S01]  /*120d0*/  FSEL R128, R128, -INF , !P2 ;  /* 0xff80000080807808 */ /* 0x002fe20005000000 */
[----:B------:R-:W-:Y:S01]  /*120e0*/  FMUL.FTZ R30, R119, UR15 ;  /* 0x0000000f771e7c20 */ /* 0x000fe20008410000 */
[-C--:B------:R-:W-:Y:S01]  /*120f0*/  ISETP.GE.AND P1, PT, R8, R53.reuse, PT ;  /* 0x000000350800720c */ /* 0x080fe20003f26270 */
[----:B------:R-:W1:Y:S01]  /*12100*/  MUFU.TANH R5, R5 ;  /* 0x0000000500057308 */ /* 0x000e620000002400 */
[----:B------:R-:W-:-:S02]  /*12110*/  ISETP.GE.AND P2, PT, R7, R53, PT ;  /* 0x000000350700720c */ /* 0x000fc40003f46270 */
[--C-:B------:R-:W-:Y:S02]  /*12120*/  LOP3.LUT R7, R32, 0x50, R41.reuse, 0xfe, !PT ;  /* 0x0000005020077812 */ /* 0x100fe400078efe29 */
[----:B------:R-:W-:Y:S01]  /*12130*/  FSEL R123, R36, -INF , !P3 ;  /* 0xff800000247b7808 */ /* 0x000fe20005800000 */
[----:B------:R-:W-:Y:S01]  /*12140*/  FMUL.FTZ R36, R124, UR15 ;  /* 0x0000000f7c247c20 */ /* 0x000fe20008410000 */
[----:B---3--:R-:W-:Y:S01]  /*12150*/  FSEL R130, R130, -INF , !P1 ;  /* 0xff80000082827808 */ /* 0x008fe20004800000 */
[----:B------:R-:W3:Y:S01]  /*12160*/  MUFU.TANH R6, R24 ;  /* 0x0000001800067308 */ /* 0x000ee20000002400 */
[----:B----4-:R-:W-:Y:S02]  /*12170*/  FSEL R114, R114, -INF , !P2 ;  /* 0xff80000072727808 */ /* 0x010fe40005000000 */
[----:B------:R-:W-:Y:S02]  /*12180*/  ISETP.GE.AND P2, PT, R7, R53, PT ;  /* 0x000000350700720c */ /* 0x000fe40003f46270 */
[----:B------:R-:W-:-:S02]  /*12190*/  LOP3.LUT R9, R32, 0x58, R41, 0xfe, !PT ;  /* 0x0000005820097812 */ /* 0x000fc400078efe29 */
[----:B------:R-:W-:Y:S01]  /*121a0*/  ISETP.GE.AND P3, PT, R7, R54, PT ;  /* 0x000000360700720c */ /* 0x000fe20003f66270 */
[----:B------:R-:W4:Y:S01]  /*121b0*/  MUFU.TANH R20, R20 ;  /* 0x0000001400147308 */ /* 0x000f220000002400 */
[----:B--2---:R-:W-:Y:S02]  /*121c0*/  FSEL R56, R4, -INF , !P2 ;  /* 0xff80000004387808 */ /* 0x004fe40005000000 */
[----:B-1----:R-:W-:Y:S02]  /*121d0*/  FSEL R63, R5, -INF , !P3 ;  /* 0xff800000053f7808 */ /* 0x002fe40005800000 */
[C-C-:B------:R-:W-:Y:S02]  /*121e0*/  LOP3.LUT R4, R32.reuse, 0x70, R41.reuse, 0xfe, !PT ;  /* 0x0000007020047812 */ /* 0x140fe400078efe29 */
[----:B------:R-:W-:Y:S01]  /*121f0*/  LOP3.LUT R5, R32, 0x68, R41, 0xfe, !PT ;  /* 0x0000006820057812 */ /* 0x000fe200078efe29 */
[----:B------:R1:W-:Y:S01]  /*12200*/  MUFU.TANH R112, R51 ;  /* 0x0000003300707308 */ /* 0x0003e20000002400 */
[----:B------:R-:W-:-:S02]  /*12210*/  FSEL R43, R64, -INF , !P5 ;  /* 0xff800000402b7808 */ /* 0x000fc40006800000 */
[----:B------:R-:W-:-:S05]  /*12220*/  ISETP.GE.AND P5, PT, R5, R54, PT ;  /* 0x000000360500720c */ /* 0x000fca0003fa6270 */
[----:B------:R2:W5:Y:S08]  /*12230*/  MUFU.TANH R52, R26 ;  /* 0x0000001a00347308 */ /* 0x0005700000002400 */
[----:B------:R-:W5:Y:S01]  /*12240*/  MUFU.TANH R49, R49 ;  /* 0x0000003100317308 */ /* 0x000f620000002400 */
[----:B-1----:R-:W-:Y:S02]  /*12250*/  FSEL R51, R59, -INF , !P4 ;  /* 0xff8000003b337808 */ /* 0x002fe40006000000 */
[----:B------:R-:W-:-:S02]  /*12260*/  ISETP.GE.AND P4, PT, R8, R54, PT ;  /* 0x000000360800720c */ /* 0x000fc40003f86270 */
[--C-:B------:R-:W-:Y:S02]  /*12270*/  LOP3.LUT R8, R32, 0x48, R41.reuse, 0xfe, !PT ;  /* 0x0000004820087812 */ /* 0x100fe400078efe29 */
[----:B------:R-:W-:Y:S01]  /*12280*/  FSEL R111, R111, -INF , !P4 ;  /* 0xff8000006f6f7808 */ /* 0x000fe20006000000 */
[----:B------:R-:W1:Y:S01]  /*12290*/  MUFU.TANH R44, R44 ;  /* 0x0000002c002c7308 */ /* 0x000e620000002400 */
[----:B--2---:R-:W-:Y:S01]  /*122a0*/  FMUL.FTZ R26, R126, UR15 ;  /* 0x0000000f7e1a7c20 */ /* 0x004fe20008410000 */
[CC--:B------:R-:W-:Y:S02]  /*122b0*/  ISETP.GE.AND P4, PT, R8.reuse, R54.reuse, PT ;  /* 0x000000360800720c */ /* 0x0c0fe40003f86270 */
[----:B------:R-:W-:Y:S02]  /*122c0*/  ISETP.GE.AND P1, PT, R8, R53, PT ;  /* 0x000000350800720c */ /* 0x000fe40003f26270 */
[----:B------:R-:W-:Y:S02]  /*122d0*/  LOP3.LUT R8, R32, 0x60, R41, 0xfe, !PT ;  /* 0x0000006020087812 */ /* 0x000fe400078efe29 */
[----:B------:R-:W-:Y:S01]  /*122e0*/  FSEL R121, R38, -INF , !P4 ;  /* 0xff80000026797808 */ /* 0x000fe20006000000 */
[----:B------:R-:W2:Y:S01]  /*122f0*/  MUFU.TANH R36, R36 ;  /* 0x0000002400247308 */ /* 0x000ea20000002400 */
[----:B------:R-:W-:-:S02]  /*12300*/  ISETP.GE.AND P4, PT, R9, R54, PT ;  /* 0x000000360900720c */ /* 0x000fc40003f86270 */
[----:B------:R-:W-:Y:S02]  /*12310*/  FSEL R110, R110, -INF , !P1 ;  /* 0xff8000006e6e7808 */ /* 0x000fe40004800000 */
[-C--:B------:R-:W-:Y:S02]  /*12320*/  ISETP.GE.AND P2, PT, R8, R53.reuse, PT ;  /* 0x000000350800720c */ /* 0x080fe40003f46270 */
[----:B------:R-:W-:Y:S01]  /*12330*/  ISETP.GE.AND P1, PT, R9, R53, PT ;  /* 0x000000350900720c */ /* 0x000fe20003f26270 */
[----:B------:R-:W2:Y:S01]  /*12340*/  MUFU.TANH R26, R26 ;  /* 0x0000001a001a7308 */ /* 0x000ea20000002400 */
[----:B---3--:R-:W-:Y:S02]  /*12350*/  FSEL R59, R6, -INF , !P4 ;  /* 0xff800000063b7808 */ /* 0x008fe40006000000 */
[----:B----4-:R-:W-:Y:S02]  /*12360*/  FSEL R20, R20, -INF , !P2 ;  /* 0xff80000014147808 */ /* 0x010fe40005000000 */
[----:B-----5:R-:W-:-:S02]  /*12370*/  FSEL R52, R52, -INF , !P1 ;  /* 0xff80000034347808 */ /* 0x020fc40004800000 */
[CC--:B------:R-:W-:Y:S01]  /*12380*/  ISETP.GE.AND P4, PT, R4.reuse, R54.reuse, PT ;  /* 0x000000360400720c */ /* 0x0c0fe20003f86270 */
[----:B------:R-:W3:Y:S01]  /*12390*/  MUFU.TANH R7, R116 ;  /* 0x0000007400077308 */ /* 0x000ee20000002400 */
[-C--:B------:R-:W-:Y:S02]  /*123a0*/  ISETP.GE.AND P2, PT, R4, R53.reuse, PT ;  /* 0x000000350400720c */ /* 0x080fe40003f46270 */
[----:B------:R-:W-:Y:S02]  /*123b0*/  ISETP.GE.AND P3, PT, R8, R54, PT ;  /* 0x000000360800720c */ /* 0x000fe40003f66270 */
[----:B------:R-:W-:Y:S02]  /*123c0*/  ISETP.GE.AND P1, PT, R5, R53, PT ;  /* 0x000000350500720c */ /* 0x000fe40003f26270 */
[C---:B------:R-:W-:Y:S01]  /*123d0*/  LOP3.LUT R4, R32.reuse, 0x78, R41, 0xfe, !PT ;  /* 0x0000007820047812 */ /* 0x040fe200078efe29 */
[----:B------:R-:W4:Y:S01]  /*123e0*/  MUFU.TANH R28, R28 ;  /* 0x0000001c001c7308 */ /* 0x000f220000002400 */
[----:B------:R-:W-:-:S02]  /*123f0*/  LOP3.LUT R41, R32, R41, RZ, 0xfc, !PT ;  /* 0x0000002920297212 */ /* 0x000fc400078efcff */
[----:B------:R-:W-:Y:S02]  /*12400*/  FSEL R49, R49, -INF , !P3 ;  /* 0xff80000031317808 */ /* 0x000fe40005800000 */
[----:B-1----:R-:W-:Y:S01]  /*12410*/  FSEL R44, R44, -INF , !P1 ;  /* 0xff8000002c2c7808 */ /* 0x002fe20004800000 */
[C---:B------:R-:W-:Y:S01]  /*12420*/  VIADD R5, R41.reuse, 0x1 ;  /* 0x0000000129057836 */ /* 0x040fe20000000000 */
[C---:B------:R-:W-:Y:S01]  /*12430*/  ISETP.GE.AND P3, PT, R4.reuse, R54, PT ;  /* 0x000000360400720c */ /* 0x040fe20003f66270 */
[----:B------:R-:W1:Y:S01]  /*12440*/  MUFU.TANH R19, R19 ;  /* 0x0000001300137308 */ /* 0x000e620000002400 */
[----:B------:R-:W-:Y:S01]  /*12450*/  ISETP.GE.AND P1, PT, R4, R53, PT ;  /* 0x000000350400720c */ /* 0x000fe20003f26270 */
[C---:B------:R-:W-:Y:S01]  /*12460*/  VIADD R4, R41.reuse, 0x9 ;  /* 0x0000000929047836 */ /* 0x040fe20000000000 */
[----:B--2---:R-:W-:Y:S01]  /*12470*/  FSEL R36, R36, -INF , !P3 ;  /* 0xff80000024247808 */ /* 0x004fe20005800000 */
[C---:B------:R-:W-:Y:S01]  /*12480*/  VIADD R10, R41.reuse, 0x29 ;  /* 0x00000029290a7836 */ /* 0x040fe20000000000 */
[----:B------:R-:W-:Y:S01]  /*12490*/  FSEL R26, R26, -INF , !P1 ;  /* 0xff8000001a1a7808 */ /* 0x000fe20004800000 */
[----:B------:R-:W-:Y:S01]  /*124a0*/  VIADD R11, R41, 0x41 ;  /* 0x00000041290b7836 */ /* 0x000fe20000000000 */
[----:B---3--:R-:W-:Y:S01]  /*124b0*/  FSEL R38, R7, -INF , !P4 ;  /* 0xff80000007267808 */ /* 0x008fe20006000000 */
[----:B------:R-:W2:Y:S01]  /*124c0*/  MUFU.TANH R12, R12 ;  /* 0x0000000c000c7308 */ /* 0x000ea20000002400 */
[----:B----4-:R-:W-:-:S02]  /*124d0*/  FSEL R28, R28, -INF , !P2 ;  /* 0xff8000001c1c7808 */ /* 0x010fc40005000000 */
[CC--:B------:R-:W-:Y:S02]  /*124e0*/  ISETP.GE.AND P3, PT, R4.reuse, R54.reuse, PT ;  /* 0x000000360400720c */ /* 0x0c0fe40003f66270 */
[-C--:B------:R-:W-:Y:S01]  /*124f0*/  ISETP.GE.AND P1, PT, R4, R53.reuse, PT ;  /* 0x000000350400720c */ /* 0x080fe20003f26270 */
[----:B------:R-:W-:Y:S01]  /*12500*/  VIADD R4, R41, 0x11 ;  /* 0x0000001129047836 */ /* 0x000fe20000000000 */
[C---:B------:R-:W-:Y:S01]  /*12510*/  ISETP.GE.AND P4, PT, R5.reuse, R54, PT ;  /* 0x000000360500720c */ /* 0x040fe20003f86270 */
[----:B------:R-:W3:Y:S01]  /*12520*/  MUFU.TANH R13, R13 ;  /* 0x0000000d000d7308 */ /* 0x000ee20000002400 */
[----:B------:R-:W-:Y:S01]  /*12530*/  ISETP.GE.AND P2, PT, R5, R53, PT ;  /* 0x000000350500720c */ /* 0x000fe20003f46270 */
[----:B------:R-:W-:Y:S01]  /*12540*/  VIADD R5, R41, 0x19 ;  /* 0x0000001929057836 */ /* 0x000fe20000000000 */
[----:B------:R-:W-:Y:S02]  /*12550*/  FSEL R9, R17, -INF , !P4 ;  /* 0xff80000011097808 */ /* 0x000fe40006000000 */
[----:B-1----:R-:W-:-:S02]  /*12560*/  FSEL R8, R19, -INF , !P2 ;  /* 0xff80000013087808 */ /* 0x002fc40005000000 */
[CC--:B------:R-:W-:Y:S01]  /*12570*/  ISETP.GE.AND P4, PT, R4.reuse, R54.reuse, PT ;  /* 0x000000360400720c */ /* 0x0c0fe20003f86270 */
[----:B------:R-:W1:Y:S01]  /*12580*/  MUFU.TANH R103, R103 ;  /* 0x0000006700677308 */ /* 0x000e620000002400 */
[----:B------:R-:W-:Y:S01]  /*12590*/  ISETP.GE.AND P2, PT, R4, R53, PT ;  /* 0x000000350400720c */ /* 0x000fe20003f46270 */
[----:B------:R-:W-:Y:S01]  /*125a0*/  VIADD R4, R41, 0x21 ;  /* 0x0000002129047836 */ /* 0x000fe20000000000 */
[----:B--2---:R-:W-:Y:S02]  /*125b0*/  FSEL R7, R12, -INF , !P3 ;  /* 0xff8000000c077808 */ /* 0x004fe40005800000 */
[----:B------:R-:W-:Y:S02]  /*125c0*/  ISETP.GE.AND P3, PT, R5, R54, PT ;  /* 0x000000360500720c */ /* 0x000fe40003f66270 */
[----:B------:R-:W-:Y:S01]  /*125d0*/  FSEL R19, R14, -INF , !P4 ;  /* 0xff8000000e137808 */ /* 0x000fe20006000000 */
[----:B------:R-:W2:Y:S01]  /*125e0*/  MUFU.TANH R57, R57 ;  /* 0x0000003900397308 */ /* 0x000ea20000002400 */
[----:B---3--:R-:W-:-:S02]  /*125f0*/  FSEL R6, R13, -INF , !P1 ;  /* 0xff8000000d067808 */ /* 0x008fc40004800000 */
[-C--:B------:R-:W-:Y:S01]  /*12600*/  ISETP.GE.AND P1, PT, R5, R53.reuse, PT ;  /* 0x000000350500720c */ /* 0x080fe20003f26270 */
[----:B------:R-:W-:Y:S01]  /*12610*/  VIADD R5, R41, 0x31 ;  /* 0x0000003129057836 */ /* 0x000fe20000000000 */
[----:B------:R-:W-:Y:S02]  /*12620*/  FSEL R124, R15, -INF , !P2 ;  /* 0xff8000000f7c7808 */ /* 0x000fe40005000000 */
[C---:B------:R-:W-:Y:S01]  /*12630*/  ISETP.GE.AND P4, PT, R4.reuse, R54, PT ;  /* 0x000000360400720c */ /* 0x040fe20003f86270 */
[----:B------:R3:W4:Y:S01]  /*12640*/  MUFU.TANH R115, R45 ;  /* 0x0000002d00737308 */ /* 0x0007220000002400 */
[----:B------:R-:W-:Y:S01]  /*12650*/  ISETP.GE.AND P2, PT, R4, R53, PT ;  /* 0x000000350400720c */ /* 0x000fe20003f46270 */
[----:B------:R-:W-:Y:S01]  /*12660*/  FMUL.FTZ R4, R27, UR15 ;  /* 0x0000000f1b047c20 */ /* 0x000fe20008410000 */
[----:B------:R-:W-:Y:S02]  /*12670*/  FSEL R17, R60, -INF , !P3 ;  /* 0xff8000003c117808 */ /* 0x000fe40005800000 */
[----:B------:R-:W-:-:S02]  /*12680*/  FSEL R50, R61, -INF , !P1 ;  /* 0xff8000003d327808 */ /* 0x000fc40004800000 */
[CC--:B------:R-:W-:Y:S01]  /*12690*/  ISETP.GE.AND P3, PT, R10.reuse, R54.reuse, PT ;  /* 0x000000360a00720c */ /* 0x0c0fe20003f66270 */
[----:B------:R-:W5:Y:S01]  /*126a0*/  MUFU.TANH R46, R46 ;  /* 0x0000002e002e7308 */ /* 0x000f620000002400 */
[-C--:B------:R-:W-:Y:S01]  /*126b0*/  ISETP.GE.AND P1, PT, R10, R53.reuse, PT ;  /* 0x000000350a00720c */ /* 0x080fe20003f26270 */
[----:B------:R-:W-:Y:S01]  /*126c0*/  VIADD R10, R41, 0x39 ;  /* 0x00000039290a7836 */ /* 0x000fe20000000000 */
[----:B-1----:R-:W-:Y:S02]  /*126d0*/  FSEL R103, R103, -INF , !P4 ;  /* 0xff80000067677808 */ /* 0x002fe40006000000 */
[----:B--2---:R-:W-:Y:S02]  /*126e0*/  FSEL R120, R57, -INF , !P2 ;  /* 0xff80000039787808 */ /* 0x004fe40005000000 */
[C---:B------:R-:W-:Y:S01]  /*126f0*/  ISETP.GE.AND P4, PT, R5.reuse, R54, PT ;  /* 0x000000360500720c */ /* 0x040fe20003f86270 */
[----:B------:R-:W1:Y:S01]  /*12700*/  MUFU.TANH R113, R113 ;  /* 0x0000007100717308 */ /* 0x000e620000002400 */
[----:B---3--:R-:W-:Y:S01]  /*12710*/  FMUL.FTZ R45, R132, UR15 ;  /* 0x0000000f842d7c20 */ /* 0x008fe20008410000 */
[----:B------:R-:W-:-:S02]  /*12720*/  ISETP.GE.AND P2, PT, R5, R53, PT ;  /* 0x000000350500720c */ /* 0x000fc40003f46270 */
[----:B------:R-:W-:Y:S02]  /*12730*/  FSEL R67, R58, -INF , !P3 ;  /* 0xff8000003a437808 */ /* 0x000fe40005800000 */
[----:B------:R-:W-:Y:S02]  /*12740*/  FSEL R112, R112, -INF , !P1 ;  /* 0xff80000070707808 */ /* 0x000fe40004800000 */
[----:B------:R-:W2:Y:S01]  /*12750*/  MUFU.TANH R40, R40 ;  /* 0x0000002800287308 */ /* 0x000ea20000002400 */
[CC--:B------:R-:W-:Y:S02]  /*12760*/  ISETP.GE.AND P3, PT, R10.reuse, R54.reuse, PT ;  /* 0x000000360a00720c */ /* 0x0c0fe40003f66270 */
[-C--:B------:R-:W-:Y:S01]  /*12770*/  ISETP.GE.AND P1, PT, R10, R53.reuse, PT ;  /* 0x000000350a00720c */ /* 0x080fe20003f26270 */
[----:B------:R-:W-:Y:S01]  /*12780*/  VIADD R10, R41, 0x49 ;  /* 0x00000049290a7836 */ /* 0x000fe20000000000 */
[----:B----4-:R-:W-:Y:S02]  /*12790*/  FSEL R115, R115, -INF , !P4 ;  /* 0xff80000073737808 */ /* 0x010fe40006000000 */
[----:B-----5:R-:W-:Y:S01]  /*127a0*/  FSEL R118, R46, -INF , !P2 ;  /* 0xff8000002e767808 */ /* 0x020fe20005000000 */
[----:B------:R-:W3:Y:S01]  /*127b0*/  MUFU.TANH R37, R37 ;  /* 0x0000002500257308 */ /* 0x000ee20000002400 */
[----:B------:R-:W-:Y:S01]  /*127c0*/  ISETP.GE.AND P4, PT, R11, R54, PT ;  /* 0x000000360b00720c */ /* 0x000fe20003f86270 */
[----:B------:R-:W-:Y:S01]  /*127d0*/  FMUL.FTZ R46, R135, UR15 ;  /* 0x0000000f872e7c20 */ /* 0x000fe20008410000 */
[----:B------:R-:W-:Y:S01]  /*127e0*/  ISETP.GE.AND P2, PT, R11, R53, PT ;  /* 0x000000350b00720c */ /* 0x000fe20003f46270 */
[----:B------:R-:W-:Y:S01]  /*127f0*/  VIADD R11, R41, 0x51 ;  /* 0x00000051290b7836 */ /* 0x000fe20000000000 */
[----:B-1----:R-:W-:-:S02]  /*12800*/  FSEL R113, R113, -INF , !P3 ;  /* 0xff80000071717808 */ /* 0x002fc40005800000 */
[----:B------:R-:W-:Y:S01]  /*12810*/  ISETP.GE.AND P3, PT, R10, R54, PT ;  /* 0x000000360a00720c */ /* 0x000fe20003f66270 */
[----:B------:R-:W1:Y:S01]  /*12820*/  MUFU.TANH R45, R45 ;  /* 0x0000002d002d7308 */ /* 0x000e620000002400 */
[----:B--2---:R-:W-:Y:S02]  /*12830*/  FSEL R126, R40, -INF , !P1 ;  /* 0xff800000287e7808 */ /* 0x004fe40004800000 */
[----:B------:R-:W-:Y:S01]  /*12840*/  ISETP.GE.AND P1, PT, R10, R53, PT ;  /* 0x000000350a00720c */ /* 0x000fe20003f26270 */
[----:B------:R-:W-:-:S04]  /*12850*/  VIADD R10, R41, 0x59 ;  /* 0x00000059290a7836 */ /* 0x000fc80000000000 */
[----:B------:R-:W2:Y:S01]  /*12860*/  MUFU.TANH R122, R35 ;  /* 0x00000023007a7308 */ /* 0x000ea20000002400 */
[----:B---3--:R-:W-:Y:S01]  /*12870*/  FSEL R116, R37, -INF , !P2 ;  /* 0xff80000025747808 */ /* 0x008fe20005000000 */
[----:B------:R-:W-:Y:S01]  /*12880*/  FMUL.FTZ R37, R117, UR15 ;  /* 0x0000000f75257c20 */ /* 0x000fe20008410000 */
[----:B------:R-:W-:-:S05]  /*12890*/  ISETP.GE.AND P2, PT, R11, R53, PT ;  /* 0x000000350b00720c */ /* 0x000fca0003f46270 */
[----:B------:R-:W3:Y:S01]  /*128a0*/  MUFU.TANH R131, R131 ;  /* 0x0000008300837308 */ /* 0x000ee20000002400 */
[----:B-1----:R-:W-:Y:S02]  /*128b0*/  FSEL R45, R45, -INF , !P5 ;  /* 0xff8000002d2d7808 */ /* 0x002fe40006800000 */
[----:B------:R-:W-:Y:S01]  /*128c0*/  ISETP.GE.AND P5, PT, R11, R54, PT ;  /* 0x000000360b00720c */ /* 0x000fe20003fa6270 */
[----:B------:R-:W-:-:S04]  /*128d0*/  VIADD R11, R41, 0x61 ;  /* 0x00000061290b7836 */ /* 0x000fc80000000000 */
[----:B------:R-:W1:Y:S01]  /*128e0*/  MUFU.TANH R4, R4 ;  /* 0x0000000400047308 */ /* 0x000e620000002400 */
[----:B--2---:R-:W-:Y:S02]  /*128f0*/  FSEL R122, R122, -INF , !P1 ;  /* 0xff8000007a7a7808 */ /* 0x004fe40004800000 */
[----:B------:R-:W-:Y:S02]  /*12900*/  ISETP.GE.AND P1, PT, R10, R53, PT ;  /* 0x000000350a00720c */ /* 0x000fe40003f26270 */
[----:B------:R-:W-:-:S03]  /*12910*/  ISETP.GE.AND P6, PT, R11, R54, PT ;  /* 0x000000360b00720c */ /* 0x000fc60003fc6270 */
[----:B------:R-:W2:Y:S01]  /*12920*/  MUFU.TANH R105, R29 ;  /* 0x0000001d00697308 */ /* 0x000ea20000002400 */
[----:B---3--:R-:W-:Y:S02]  /*12930*/  FSEL R131, R131, -INF , !P4 ;  /* 0xff80000083837808 */ /* 0x008fe40006000000 */
[----:B------:R-:W-:Y:S01]  /*12940*/  ISETP.GE.AND P4, PT, R10, R54, PT ;  /* 0x000000360a00720c */ /* 0x000fe20003f86270 */
[----:B------:R-:W-:-:S04]  /*12950*/  VIADD R10, R41, 0x69 ;  /* 0x00000069290a7836 */ /* 0x000fc80000000000 */
[----:B------:R-:W3:Y:S01]  /*12960*/  MUFU.TANH R64, R31 ;  /* 0x0000001f00407308 */ /* 0x000ee20000002400 */
[----:B-1----:R-:W-:-:S07]  /*12970*/  FSEL R58, R4, -INF , !P1 ;  /* 0xff800000043a7808 */ /* 0x002fce0004800000 */
[----:B------:R1:W4:Y:S01]  /*12980*/  MUFU.TANH R5, R21 ;  /* 0x0000001500057308 */ /* 0x0003220000002400 */
[----:B--2---:R-:W-:Y:S02]  /*12990*/  FSEL R105, R105, -INF , !P5 ;  /* 0xff80000069697808 */ /* 0x004fe40006800000 */
[----:B------:R-:W-:-:S05]  /*129a0*/  ISETP.GE.AND P5, PT, R10, R54, PT ;  /* 0x000000360a00720c */ /* 0x000fca0003fa6270 */
[----:B------:R-:W2:Y:S01]  /*129b0*/  MUFU.TANH R129, R33 ;  /* 0x0000002100817308 */ /* 0x000ea20000002400 */
[----:B---3--:R-:W-:Y:S02]  /*129c0*/  FSEL R64, R64, -INF , !P2 ;  /* 0xff80000040407808 */ /* 0x008fe40005000000 */
[----:B------:R-:W-:Y:S01]  /*129d0*/  ISETP.GE.AND P2, PT, R10, R53, PT ;  /* 0x000000350a00720c */ /* 0x000fe20003f46270 */
[----:B------:R-:W-:-:S04]  /*129e0*/  VIADD R10, R41, 0x71 ;  /* 0x00000071290a7836 */ /* 0x000fc80000000000 */
[----:B------:R3:W5:Y:S01]  /*129f0*/  MUFU.TANH R65, R25 ;  /* 0x0000001900417308 */ /* 0x0007620000002400 */
[----:B-1----:R-:W-:Y:S01]  /*12a00*/  FMUL.FTZ R21, R133, UR15 ;  /* 0x0000000f85157c20 */ /* 0x002fe20008410000 */
[----:B----4-:R-:W-:Y:S01]  /*12a10*/  FSEL R23, R5, -INF , !P6 ;  /* 0xff80000005177808 */ /* 0x010fe20007000000 */
[----:B------:R-:W-:Y:S01]  /*12a20*/  VIADD R5, R41, 0x79 ;  /* 0x0000007929057836 */ /* 0x000fe20000000000 */
[----:B------:R-:W-:Y:S02]  /*12a30*/  ISETP.NE.AND P6, PT, R39, RZ, PT ;  /* 0x000000ff2700720c */ /* 0x000fe40003fc5270 */
[-C--:B------:R-:W-:Y:S02]  /*12a40*/  ISETP.GE.AND P1, PT, R10, R53.reuse, PT ;  /* 0x000000350a00720c */ /* 0x080fe40003f26270 */
[----:B------:R-:W1:Y:S01]  /*12a50*/  MUFU.TANH R22, R22 ;  /* 0x0000001600167308 */ /* 0x000e620000002400 */
[----:B--2---:R-:W-:Y:S02]  /*12a60*/  FSEL R129, R129, -INF , !P3 ;  /* 0xff80000081817808 */ /* 0x004fe40005800000 */
[----:B------:R-:W-:-:S05]  /*12a70*/  ISETP.GE.AND P3, PT, R11, R53, PT ;  /* 0x000000350b00720c */ /* 0x000fca0003f66270 */
[----:B------:R-:W2:Y:S01]  /*12a80*/  MUFU.TANH R21, R21 ;  /* 0x0000001500157308 */ /* 0x000ea20000002400 */
[----:B---3--:R-:W-:Y:S01]  /*12a90*/  FMUL.FTZ R25, R127, UR15 ;  /* 0x0000000f7f197c20 */ /* 0x008fe20008410000 */
[----:B-----5:R-:W-:Y:S02]  /*12aa0*/  FSEL R65, R65, -INF , !P4 ;  /* 0xff80000041417808 */ /* 0x020fe40006000000 */
[----:B------:R-:W-:-:S04]  /*12ab0*/  ISETP.GE.AND P4, PT, R10, R54, PT ;  /* 0x000000360a00720c */ /* 0x000fc80003f86270 */
        /* <DEDUP_REMOVED lines=8> */
[----:B------:R-:W-:Y:S01]  /*12b40*/  BAR.SYNC.DEFER_BLOCKING 0x0 ;  /* 0x0000000000007b1d */ /* 0x000fe20000010000 */
[----:B------:R-:W-:-:S05]  /*12b50*/  ISETP.GE.AND P2, PT, R41, R53, PT ;  /* 0x000000352900720c */ /* 0x000fca0003f46270 */
[----:B------:R-:W3:Y:S01]  /*12b60*/  MUFU.TANH R16, R16 ;  /* 0x0000001000107308 */ /* 0x000ee20000002400 */
[----:B-1----:R-:W-:Y:S02]  /*12b70*/  FSEL R30, R30, -INF , !P1 ;  /* 0xff8000001e1e7808 */ /* 0x002fe40004800000 */
[----:B------:R-:W-:-:S05]  /*12b80*/  ISETP.GE.AND P1, PT, R5, R53, PT ;  /* 0x000000350500720c */ /* 0x000fca0003f26270 */
[----:B------:R-:W1:Y:S01]  /*12b90*/  MUFU.TANH R37, R37 ;  /* 0x0000002500257308 */ /* 0x000e620000002400 */
[----:B--2---:R-:W-:-:S07]  /*12ba0*/  FSEL R3, R3, -INF , !P5 ;  /* 0xff80000003037808 */ /* 0x004fce0006800000 */
[----:B------:R-:W2:Y:S01]  /*12bb0*/  MUFU.TANH R4, R125 ;  /* 0x0000007d00047308 */ /* 0x000ea20000002400 */
[----:B---3--:R-:W-:-:S07]  /*12bc0*/  FSEL R16, R16, -INF , !P2 ;  /* 0xff80000010107808 */ /* 0x008fce0005000000 */
[----:B------:R-:W3:Y:S01]  /*12bd0*/  MUFU.TANH R25, R25 ;  /* 0x0000001900197308 */ /* 0x000ee20000002400 */
[----:B-1----:R-:W-:Y:S02]  /*12be0*/  FSEL R37, R37, -INF , !P4 ;  /* 0xff80000025257808 */ /* 0x002fe40006000000 */
[----:B--2---:R-:W-:Y:S02]  /*12bf0*/  FSEL R39, R4, -INF , !P3 ;  /* 0xff80000004277808 */ /* 0x004fe40005800000 */
[----:B---3--:R-:W-:Y:S01]  /*12c00*/  FSEL R25, R25, -INF , !P1 ;  /* 0xff80000019197808 */ /* 0x008fe20004800000 */
        /* <DEDUP_REMOVED lines=56> */
[----:B--2---:R-:W-:-:S05]  /*12f90*/  IMAD.IADD R12, R12, 0x1, -R13 ;  /* 0x000000010c0c7824 */ /* 0x004fca00078e0a0d */
[----:B------:R-:W-:-:S05]  /*12fa0*/  SHF.R.S32.HI R13, RZ, 0x1f, R12 ;  /* 0x0000001fff0d7819 */ /* 0x000fca000001140c */
[----:B-1----:R-:W-:-:S04]  /*12fb0*/  IMAD R13, R13, R4, RZ ;  /* 0x000000040d0d7224 */ /* 0x002fc800078e02ff */
[C---:B------:R-:W-:Y:S02]  /*12fc0*/  IMAD R5, R12.reuse, R5, R13 ;  /* 0x000000050c057224 */ /* 0x040fe400078e020d */
[----:B------:R-:W-:-:S04]  /*12fd0*/  IMAD.WIDE.U32 R12, R12, R4, R14 ;  /* 0x000000040c0c7225 */ /* 0x000fc800078e000e */
[----:B------:R-:W-:Y:S01]  /*12fe0*/  IMAD.IADD R11, R13, 0x1, R5 ;  /* 0x000000010d0b7824 */ /* 0x000fe200078e0205 */
[----:B------:R-:W-:Y:S06]  /*12ff0*/  BRA `(.L_x_5859) ;  /* 0x0000000000107947 */ /* 0x000fec0003800000 */
.L_x_5858:
[----:B------:R-:W1:Y:S02]  /*13000*/  LDC R10, c[0x0][0x248] ;  /* 0x00009200ff0a7b82 */ /* 0x000e640000000800 */
[----:B-1----:R-:W-:-:S05]  /*13010*/  IMAD.SHL.U32 R12, R10, 0x80, RZ ;  /* 0x000000800a0c7824 */ /* 0x002fca00078e00ff */
[----:B------:R-:W-:-:S04]  /*13020*/  IADD3 R12, -R12, RZ, RZ ;  /* 0x000000ff0c0c7210 */ /* 0x000fc80007ffe1ff */
[----:B------:R-:W-:-:S07]  /*13030*/  SHF.R.S32.HI R11, RZ, 0x1f, R12 ;  /* 0x0000001fff0b7819 */ /* 0x000fce000001140c */
.L_x_5859:
[----:B------:R-:W1:Y:S01]  /*13040*/  @!P0 LDC R15, c[0x0][0x24c] ;  /* 0x00009300ff0f8b82 */ /* 0x000e620000000800 */
[----:B------:R-:W-:Y:S01]  /*13050*/  @!P0 IADD3 R5, P1, R178, R12, RZ ;  /* 0x0000000cb2058210 */ /* 0x000fe20007f3e0ff */
[----:B------:R-:W-:Y:S01]  /*13060*/  @!P0 IMAD.MOV.U32 R32, RZ, RZ, R12 ;  /* 0x000000ffff208224 */ /* 0x000fe200078e000c */
[CC--:B------:R-:W-:Y:S01]  /*13070*/  @!P0 LEA R40, P2, R12.reuse, R184.reuse, 0x1 ;  /* 0x000000b80c288211 */ /* 0x0c0fe200078408ff */
[--C-:B------:R-:W-:Y:S01]  /*13080*/  @!P0 IMAD.MOV.U32 R33, RZ, RZ, R11.reuse ;  /* 0x000000ffff218224 */ /* 0x100fe200078e000b */
[----:B------:R2:W-:Y:S01]  /*13090*/  @P0 STS.128 [R187+0x2000], RZ ;  /* 0x002000ffbb000388 */ /* 0x0005e20000000c00 */
[--C-:B------:R-:W-:Y:S01]  /*130a0*/  @!P0 IMAD.X R4, R177, 0x1, R11.reuse, P1 ;  /* 0x00000001b1048824 */ /* 0x100fe200008e060b */
[C---:B------:R-:W-:Y:S01]  /*130b0*/  @!P0 LEA R60, P1, R5.reuse, R184, 0x1 ;  /* 0x000000b8053c8211 */ /* 0x040fe200078208ff */
[----:B------:R-:W3:Y:S01]  /*130c0*/  @!P0 LDC R13, c[0x0][0x24c] ;  /* 0x00009300ff0d8b82 */ /* 0x000ee20000000800 */
[-C--:B------:R-:W-:Y:S01]  /*130d0*/  @!P0 LEA.HI.X R41, R12, R185.reuse, R11, 0x1, P2 ;  /* 0x000000b90c298211 */ /* 0x080fe200010f0c0b */
[C---:B------:R-:W-:Y:S01]  /*130e0*/  @!P0 IMAD.WIDE.U32 R32, R10.reuse, 0x30, R32 ;  /* 0x000000300a208825 */ /* 0x040fe200078e0020 */
[----:B------:R-:W-:Y:S01]  /*130f0*/  @!P0 LEA.HI.X R61, R5, R185, R4, 0x1, P1 ;  /* 0x000000b9053d8211 */ /* 0x000fe200008f0c04 */
[----:B------:R-:W-:Y:S01]  /*13100*/  BSSY B0, `(.L_x_5860) ;  /* 0x000004d000007945 */ /* 0x000fe20003800000 */
[----:B------:R-:W-:Y:S01]  /*13110*/  @!P0 LEA R24, P2, R10, R12, 0x5 ;  /* 0x0000000c0a188211 */ /* 0x000fe200078428ff */
[----:B------:R-:W-:Y:S01]  /*13120*/  @!PT LDS RZ, [RZ] ;  /* 0x00000000fffff984 */ /* 0x000fe20000000800 */
[----:B------:R-:W-:Y:S01]  /*13130*/  @!PT LDS RZ, [RZ] ;  /* 0x00000000fffff984 */ /* 0x000fe20000000800 */
[----:B------:R-:W-:Y:S01]  /*13140*/  @!PT LDS RZ, [RZ] ;  /* 0x00000000fffff984 */ /* 0x000fe20000000800 */
[----:B------:R4:W-:Y:S02]  /*13150*/  @!P0 LDGSTS.E.BYPASS.LTC128B.128 [R187+0x2000], desc[UR6][R40.64] ;  /* 0x0200000028bb8fae */ /* 0x0009e4000b901d46 */
        /* <DEDUP_REMOVED lines=20> */
[----:B-----5:R-:W-:Y:S02]  /*132a0*/  @!P0 IMAD R14, R14, 0x50, RZ ;  /* 0x000000500e0e8824 */ /* 0x020fe400078e02ff */
[----:B----4-:R-:W-:-:S02]  /*132b0*/  @!P0 IMAD.MOV.U32 R40, RZ, RZ, R12 ;  /* 0x000000ffff288224 */ /* 0x010fc400078e000c */
[----:B------:R-:W-:Y:S02]  /*132c0*/  @!P0 IMAD.MOV.U32 R41, RZ, RZ, R11 ;  /* 0x000000ffff298224 */ /* 0x000fe400078e000b */
[----:B------:R-:W-:Y:S01]  /*132d0*/  @!P0 IMAD.WIDE.U32 R132, R10, 0x50, R40 ;  /* 0x000000500a848825 */ /* 0x000fe200078e0028 */
[----:B------:R-:W-:-:S03]  /*132e0*/  @!P0 LEA R40, P1, R32, R184, 0x1 ;  /* 0x000000b820288211 */ /* 0x000fc600078208ff */
[----:B------:R-:W-:Y:S01]  /*132f0*/  @!P0 IMAD.IADD R14, R14, 0x1, R133 ;  /* 0x000000010e0e8824 */ /* 0x000fe200078e0285 */
[-C--:B------:R-:W-:Y:S01]  /*13300*/  @!P0 LEA.HI.X R41, R32, R185.reuse, R24, 0x1, P1 ;  /* 0x000000b920298211 */ /* 0x080fe200008f0c18 */
[----:B--2---:R-:W-:Y:S01]  /*13310*/  @!P0 IMAD.MOV.U32 R60, RZ, RZ, R12 ;  /* 0x000000ffff3c8224 */ /* 0x004fe200078e000c */
[-C--:B------:R-:W-:Y:S01]  /*13320*/  @!P0 LEA R32, P1, R132, R184.reuse, 0x1 ;  /* 0x000000b884208211 */ /* 0x080fe200078208ff */
[----:B------:R-:W-:Y:S02]  /*13330*/  @!P0 IMAD.MOV.U32 R61, RZ, RZ, R11 ;  /* 0x000000ffff3d8224 */ /* 0x000fe400078e000b */
[----:B------:R-:W-:Y:S01]  /*13340*/  @!P0 IMAD R4, R4, 0x60, RZ ;  /* 0x0000006004048824 */ /* 0x000fe200078e02ff */
[----:B------:R-:W-:Y:S01]  /*13350*/  @!P0 LEA.HI.X R33, R132, R185, R14, 0x1, P1 ;  /* 0x000000b984218211 */ /* 0x000fe200008f0c0e */
[C---:B------:R-:W-:Y:S01]  /*13360*/  @!P0 IMAD.WIDE.U32 R60, R10.reuse, 0x60, R60 ;  /* 0x000000600a3c8825 */ /* 0x040fe200078e003c */
[CC--:B------:R-:W-:Y:S01]  /*13370*/  @!P0 LEA R132, P2, R13.reuse, R184.reuse, 0x1 ;  /* 0x000000b80d848211 */ /* 0x0c0fe200078408ff */
[----:B------:R-:W-:Y:S01]  /*13380*/  @!PT LDS RZ, [RZ] ;  /* 0x00000000fffff984 */ /* 0x000fe20000000800 */
[----:B------:R-:W-:Y:S01]  /*13390*/  @!PT LDS RZ, [RZ] ;  /* 0x00000000fffff984 */ /* 0x000fe20000000800 */
[----:B------:R-:W-:Y:S01]  /*133a0*/  @!PT LDS RZ, [RZ] ;  /* 0x00000000fffff984 */ /* 0x000fe20000000800 */
[----:B------:R2:W-:Y:S01]  /*133b0*/  @!P0 LDGSTS.E.BYPASS.LTC128B.128 [R187+0x3800], desc[UR6][R40.64] ;  /* 0x0380000028bb8fae */ /* 0x0005e2000b901d46 */
[----:B-1----:R-:W-:Y:S01]  /*133c0*/  @!P0 LEA.HI.X R14, R10, R11, R5, 0x6, P3 ;  /* 0x0000000b0a0e8211 */ /* 0x002fe200018f3405 */
[----:B------:R-:W-:Y:S01]  /*133d0*/  @!P0 IMAD.IADD R4, R4, 0x1, R61 ;  /* 0x0000000104048824 */ /* 0x000fe200078e023d */
[----:B---3--:R-:W-:Y:S01]  /*133e0*/  @!P0 LEA R134, P1, R60, R184, 0x1 ;  /* 0x000000b83c868211 */ /* 0x008fe200078208ff */
[----:B------:R2:W-:Y:S01]  /*133f0*/  @P0 STS.128 [R187+0x4000], RZ ;  /* 0x004000ffbb000388 */ /* 0x0005e20000000c00 */
[----:B------:R-:W-:-:S02]  /*13400*/  @!P0 LEA.HI.X R133, R13, R185, R14, 0x1, P2 ;  /* 0x000000b90d858211 */ /* 0x000fc400010f0c0e */
        /* <DEDUP_REMOVED lines=20> */
[----:B--2---:R-:W-:-:S05]  /*13550*/  IMAD.WIDE.U32 R32, R10, 0x70, R12 ;  /* 0x000000700a207825 */ /* 0x004fca00078e000c */
[----:B------:R-:W-:Y:S02]  /*13560*/  IADD3 R4, R33, UR4, RZ ;  /* 0x0000000421047c10 */ /* 0x000fe4000fffe0ff */
[----:B------:R-:W-:-:S04]  /*13570*/  LEA R14, P0, R32, R184, 0x1 ;  /* 0x000000b8200e7211 */ /* 0x000fc800078008ff */
[----:B------:R-:W-:-:S05]  /*13580*/  LEA.HI.X R15, R32, R185, R4, 0x1, P0 ;  /* 0x000000b9200f7211 */ /* 0x000fca00000f0c04 */
[----:B------:R-:W-:Y:S01]  /*13590*/  @!PT LDS RZ, [RZ] ;  /* 0x00000000fffff984 */ /* 0x000fe20000000800 */
[----:B------:R-:W-:Y:S01]  /*135a0*/  @!PT LDS RZ, [RZ] ;  /* 0x00000000fffff984 */ /* 0x000fe20000000800 */
[----:B------:R-:W-:Y:S01]  /*135b0*/  @!PT LDS RZ, [RZ] ;  /* 0x00000000fffff984 */ /* 0x000fe20000000800 */
[----:B------:R1:W-:Y:S04]  /*135c0*/  LDGSTS.E.BYPASS.LTC128B.128 [R187+0x5800], desc[UR6][R14.64] ;  /* 0x058000000ebb7fae */ /* 0x0003e8000b901d46 */
.L_x_5861:
[----:B------:R-:W-:Y:S05]  /*135d0*/  BSYNC B0 ;  /* 0x0000000000007941 */ /* 0x000fea0003800000 */
.L_x_5860:
[----:B------:R-:W0:Y:S01]  /*135e0*/  LDGDEPBAR ;  /* 0x00000000000079af */ /* 0x000e220000000000 */
[----:B------:R-:W-:-:S04]  /*135f0*/  LEA R184, P0, R12, R184, 0x1 ;  /* 0x000000b80cb87211 */ /* 0x000fc800078008ff */
[----:B------:R-:W-:-:S09]  /*13600*/  LEA.HI.X R185, R12, R185, R11, 0x1, P0 ;  /* 0x000000b90cb97211 */ /* 0x000fd200000f0c0b */
.L_x_5857:
        /* <DEDUP_REMOVED lines=64> */
[----:B------:R-:W3:Y:S04]  /*13a10*/  SHFL.BFLY PT, R11, R12, 0x2, 0x1f ;  /* 0x0c401f000c0b7f89 */ /* 0x000ee800000e0000 */
[----:B------:R-:W4:Y:S01]  /*13a20*/  SHFL.BFLY PT, R5, R10, 0x2, 0x1f ;  /* 0x0c401f000a057f89 */ /* 0x000f2200000e0000 */
[----:B---3--:R-:W-:-:S03]  /*13a30*/  FMNMX.FTZ R11, R12, R11, !PT ;  /* 0x0000000b0c0b7209 */ /* 0x008fc60007810000 */
[----:B-1----:R-:W-:Y:S01]  /*13a40*/  LDSM.16.MT88.4 R12, [R168+0x6000] ;  /* 0x00600000a80c783b */ /* 0x002fe20000004200 */
[----:B----4-:R-:W-:-:S03]  /*13a50*/  FMNMX.FTZ R5, R10, R5, !PT ;  /* 0x000000050a057209 */ /* 0x010fc60007810000 */
[----:B------:R-:W1:Y:S04]  /*13a60*/  SHFL.BFLY PT, R24, R11, 0x1, 0x1f ;  /* 0x0c201f000b187f89 */ /* 0x000e6800000e0000 */
[----:B------:R-:W3:Y:S01]  /*13a70*/  SHFL.BFLY PT, R4, R5, 0x1, 0x1f ;  /* 0x0c201f0005047f89 */ /* 0x000ee200000e0000 */
[----:B-1----:R-:W-:-:S04]  /*13a80*/  FMNMX.FTZ R24, R11, R24, !PT ;  /* 0x000000180b187209 */ /* 0x002fc80007810000 */
[C---:B------:R-:W-:Y:S01]  /*13a90*/  FSETP.NEU.FTZ.AND P1, PT, R24.reuse, -INF , PT ;  /* 0xff8000001800780b */ /* 0x040fe20003f3d000 */
[----:B------:R-:W-:-:S03]  /*13aa0*/  FMUL.FTZ R42, R24, UR8 ;  /* 0x00000008182a7c20 */ /* 0x000fc60008410000 */
[----:B------:R-:W-:Y:S02]  /*13ab0*/  FSEL R61, R24, RZ, P1 ;  /* 0x000000ff183d7208 */ /* 0x000fe40000800000 */
[----:B------:R-:W-:-:S03]  /*13ac0*/  FSEL R42, R42, RZ, P1 ;  /* 0x000000ff2a2a7208 */ /* 0x000fc60000800000 */
[----:B------:R-:W-:Y:S02]  /*13ad0*/  FADD.FTZ R61, R2, -R61 ;  /* 0x8000003d023d7221 */ /* 0x000fe40000010000 */
[--C-:B------:R-:W-:Y:S01]  /*13ae0*/  FFMA.FTZ R62, R3, UR8, -R42.reuse ;  /* 0x00000008033e7c23 */ /* 0x100fe2000801082a */
[----:B---3--:R-:W-:Y:S01]  /*13af0*/  FMNMX.FTZ R3, R5, R4, !PT ;  /* 0x0000000405037209 */ /* 0x008fe20007810000 */
[--C-:B--2---:R-:W-:Y:S01]  /*13b00*/  FFMA.FTZ R41, R9, UR8, -R42.reuse ;  /* 0x0000000809297c23 */ /* 0x104fe2000801082a */
[--C-:B------:R-:W-:Y:S01]  /*13b10*/  FFMA.FTZ R32, R137, UR8, -R42.reuse ;  /* 0x0000000889207c23 */ /* 0x100fe2000801082a */
[--C-:B------:R-:W-:Y:S01]  /*13b20*/  FFMA.FTZ R29, R7, UR8, -R42.reuse ;  /* 0x00000008071d7c23 */ /* 0x100fe2000801082a */
[C---:B------:R-:W-:Y:S01]  /*13b30*/  FSETP.NEU.FTZ.AND P0, PT, R3.reuse, -INF , PT ;  /* 0xff8000000300780b */ /* 0x040fe20003f1d000 */
[----:B------:R-:W-:Y:S01]  /*13b40*/  FMUL.FTZ R27, R3, UR8 ;  /* 0x00000008031b7c20 */ /* 0x000fe20008410000 */
[----:B------:R-:W-:Y:S01]  /*13b50*/  FMUL.FTZ R61, R61, UR8 ;  /* 0x000000083d3d7c20 */ /* 0x000fe20008410000 */
[----:B------:R-:W-:Y:S01]  /*13b60*/  MUFU.EX2 R62, R62 ;  /* 0x0000003e003e7308 */ /* 0x000fe20000000800 */
[----:B------:R-:W-:Y:S01]  /*13b70*/  FSEL R5, R3, RZ, P0 ;  /* 0x000000ff03057208 */ /* 0x000fe20000000000 */
[--C-:B------:R-:W-:Y:S01]  /*13b80*/  FFMA.FTZ R35, R47, UR8, -R42.reuse ;  /* 0x000000082f237c23 */ /* 0x100fe2000801082a */
[----:B------:R-:W-:Y:S01]  /*13b90*/  FSEL R27, R27, RZ, P0 ;  /* 0x000000ff1b1b7208 */ /* 0x000fe20000000000 */
[--C-:B------:R-:W-:Y:S01]  /*13ba0*/  FFMA.FTZ R33, R17, UR8, -R42.reuse ;  /* 0x0000000811217c23 */ /* 0x100fe2000801082a */
[--C-:B------:R-:W-:Y:S01]  /*13bb0*/  FFMA.FTZ R2, R43, UR8, -R42.reuse ;  /* 0x000000082b027c23 */ /* 0x100fe2000801082a */
[----:B------:R-:W-:Y:S01]  /*13bc0*/  FADD.FTZ R0, R0, -R5 ;  /* 0x8000000500007221 */ /* 0x000fe20000010000 */
[--C-:B------:R-:W-:Y:S01]  /*13bd0*/  FFMA.FTZ R60, R55, UR8, -R42.reuse ;  /* 0x00000008373c7c23 */ /* 0x100fe2000801082a */
[--C-:B------:R-:W-:Y:S01]  /*13be0*/  FFMA.FTZ R53, R16, UR8, -R27.reuse ;  /* 0x0000000810357c23 */ /* 0x100fe2000801081b */
[--C-:B------:R-:W-:Y:S01]  /*13bf0*/  FFMA.FTZ R40, R8, UR8, -R27.reuse ;  /* 0x0000000808287c23 */ /* 0x100fe2000801081b */
[----:B------:R-:W-:Y:S01]  /*13c00*/  FMUL.FTZ R57, R0, UR8 ;  /* 0x0000000800397c20 */ /* 0x000fe20008410000 */
[--C-:B------:R-:W-:Y:S01]  /*13c10*/  FFMA.FTZ R31, R34, UR8, -R27.reuse ;  /* 0x00000008221f7c23 */ /* 0x100fe2000801081b */
[--C-:B------:R-:W-:Y:S01]  /*13c20*/  FFMA.FTZ R0, R6, UR8, -R27.reuse ;  /* 0x0000000806007c23 */ /* 0x100fe2000801081b */
[----:B------:R-:W1:Y:S01]  /*13c30*/  MUFU.EX2 R41, R41 ;  /* 0x0000002900297308 */ /* 0x000e620000000800 */
[----:B------:R-:W2:Y:S01]  /*13c40*/  LDSM.16.MT88.4 R8, [R166+0x6000] ;  /* 0x00600000a608783b */ /* 0x000ea20000004200 */
[--C-:B------:R-:W-:Y:S01]  /*13c50*/  FFMA.FTZ R34, R19, UR8, -R42.reuse ;  /* 0x0000000813227c23 */ /* 0x100fe2000801082a */
[--C-:B------:R-:W-:Y:S01]  /*13c60*/  FFMA.FTZ R47, R18, UR8, -R27.reuse ;  /* 0x00000008122f7c23 */ /* 0x100fe2000801081b */
[--C-:B------:R-:W-:Y:S01]  /*13c70*/  FFMA.FTZ R43, R48, UR8, -R27.reuse ;  /* 0x00000008302b7c23 */ /* 0x100fe2000801081b */
[----:B------:R-:W-:Y:S01]  /*13c80*/  LDSM.16.MT88.4 R16, [R166+0x6800] ;  /* 0x00680000a610783b */ /* 0x000fe20000004200 */
        /* <DEDUP_REMOVED lines=49> */
[----:B------:R-:W-:Y:S01]  /*13fa0*/  FFMA.FTZ R36, R36, UR8, -R42 ;  /* 0x0000000824247c23 */ /* 0x000fe2000801082a */
[----:B------:R-:W1:Y:S01]  /*13fb0*/  MUFU.EX2 R57, R57 ;  /* 0x0000003900397308 */ /* 0x000e620000000800 */
[--C-:B------:R-:W-:Y:S01]  /*13fc0*/  FFMA.FTZ R28, R28, UR8, -R27.reuse ;  /* 0x000000081c1c7c23 */ /* 0x100fe2000801081b */
[----:B------:R-:W-:-:S06]  /*13fd0*/  FFMA.FTZ R26, R26, UR8, -R27 ;  /* 0x000000081a1a7c23 */ /* 0x000fcc000801081b */
[----:B------:R-:W4:Y:S01]  /*13fe0*/  MUFU.EX2 R0, R0 ;  /* 0x0000000000007308 */ /* 0x000f220000000800 */
        /* <DEDUP_REMOVED lines=16> */
[----:B----4-:R-:W-:Y:S01]  /*140f0*/  F2FP.BF16.F32.PACK_AB R7, R0, R31 ;  /* 0x0000001f0007723e */ /* 0x010fe200000010ff */
[-C--:B------:R-:W-:Y:S01]  /*14100*/  FMUL.FTZ R80, R80, R61.reuse ;  /* 0x0000003d50507220 */ /* 0x080fe20000410000 */
[----:B------:R-:W-:Y:S01]  /*14110*/  FMUL.FTZ R81, R81, R61 ;  /* 0x0000003d51517220 */ /* 0x000fe20000410000 */
[-C--:B------:R-:W-:Y:S01]  /*14120*/  FMUL.FTZ R82, R82, R57.reuse ;  /* 0x0000003952527220 */ /* 0x080fe20000410000 */
[----:B------:R-:W-:Y:S01]  /*14130*/  FMUL.FTZ R83, R83, R57 ;  /* 0x0000003953537220 */ /* 0x000fe20000410000 */
[-C--:B------:R-:W-:Y:S01]  /*14140*/  FMUL.FTZ R76, R76, R61.reuse ;  /* 0x0000003d4c4c7220 */ /* 0x080fe20000410000 */
[----:B------:R-:W-:Y:S01]  /*14150*/  FMUL.FTZ R77, R77, R61 ;  /* 0x0000003d4d4d7220 */ /* 0x000fe20000410000 */
[C---:B------:R-:W-:Y:S01]  /*14160*/  HMMA.16816.F32.BF16 R96, R4.reuse, R12, R96 ;  /* 0x0000000c0460723c */ /* 0x040fe20000041860 */
[-C--:B------:R-:W-:Y:S01]  /*14170*/  FMUL.FTZ R78, R78, R57.reuse ;  /* 0x000000394e4e7220 */ /* 0x080fe20000410000 */
[----:B------:R-:W-:Y:S01]  /*14180*/  FMUL.FTZ R79, R79, R57 ;  /* 0x000000394f4f7220 */ /* 0x000fe20000410000 */
[----:B------:R-:W-:Y:S01]  /*14190*/  MUFU.EX2 R35, R35 ;  /* 0x0000002300237308 */ /* 0x000fe20000000800 */
[-C--:B------:R-:W-:Y:S01]  /*141a0*/  FMUL.FTZ R72, R72, R61.reuse ;  /* 0x0000003d48487220 */ /* 0x080fe20000410000 */
[----:B------:R-:W-:Y:S01]  /*141b0*/  FMUL.FTZ R73, R73, R61 ;  /* 0x0000003d49497220 */ /* 0x000fe20000410000 */
[C---:B------:R-:W-:Y:S01]  /*141c0*/  HMMA.16816.F32.BF16 R92, R4.reuse, R14, R92 ;  /* 0x0000000e045c723c */ /* 0x040fe2000004185c */
[----:B------:R-:W1:Y:S01]  /*141d0*/  LDSM.16.MT88.4 R12, [R165+0x6000] ;  /* 0x00600000a50c783b */ /* 0x000e620000004200 */
[-C--:B------:R-:W-:Y:S01]  /*141e0*/  FMUL.FTZ R74, R74, R57.reuse ;  /* 0x000000394a4a7220 */ /* 0x080fe20000410000 */
[----:B------:R-:W-:Y:S01]  /*141f0*/  FMUL.FTZ R75, R75, R57 ;  /* 0x000000394b4b7220 */ /* 0x000fe20000410000 */
[-C--:B------:R-:W-:Y:S01]  /*14200*/  FMUL.FTZ R68, R68, R61.reuse ;  /* 0x0000003d44447220 */ /* 0x080fe20000410000 */
[----:B------:R-:W3:Y:S01]  /*14210*/  MUFU.EX2 R34, R34 ;  /* 0x0000002200227308 */ /* 0x000ee20000000800 */
[C---:B--2---:R-:W-:Y:S01]  /*14220*/  HMMA.16816.F32.BF16 R88, R4.reuse, R8, R88 ;  /* 0x000000080458723c */ /* 0x044fe20000041858 */
[----:B------:R-:W-:Y:S01]  /*14230*/  FMUL.FTZ R69, R69, R61 ;  /* 0x0000003d45457220 */ /* 0x000fe20000410000 */
[-C--:B------:R-:W-:Y:S01]  /*14240*/  FMUL.FTZ R70, R70, R57.reuse ;  /* 0x0000003946467220 */ /* 0x080fe20000410000 */
[----:B------:R-:W-:Y:S01]  /*14250*/  FMUL.FTZ R71, R71, R57 ;  /* 0x0000003947477220 */ /* 0x000fe20000410000 */
[----:B------:R-:W-:Y:S01]  /*14260*/  FFMA.FTZ R130, R191, R61, R62 ;  /* 0x0000003dbf827223 */ /* 0x000fe2000001003e */
[----:B------:R-:W-:Y:S01]  /*14270*/  FFMA.FTZ R61, R192, R57, R53 ;  /* 0x00000039c03d7223 */ /* 0x000fe20000010035 */
[----:B------:R-:W-:Y:S01]  /*14280*/  HMMA.16816.F32.BF16 R84, R4, R10, R84 ;  /* 0x0000000a0454723c */ /* 0x000fe20000041854 */
[----:B------:R-:W2:Y:S01]  /*14290*/  LDSM.16.MT88.4 R8, [R164+0x6000] ;  /* 0x00600000a408783b */ /* 0x000ea20000004200 */
[----:B------:R-:W-:Y:S01]  /*142a0*/  MUFU.EX2 R2, R2 ;  /* 0x0000000200027308 */ /* 0x000fe20000000800 */
[----:B------:R-:W-:Y:S01]  /*142b0*/  FFMA.FTZ R62, R21, UR8, -R42 ;  /* 0x00000008153e7c23 */ /* 0x000fe2000801082a */
[--C-:B------:R-:W-:Y:S01]  /*142c0*/  FFMA.FTZ R53, R20, UR8, -R27.reuse ;  /* 0x0000000814357c23 */ /* 0x100fe2000801081b */
[----:B------:R-:W-:Y:S01]  /*142d0*/  FFMA.FTZ R57, R46, UR8, -R27 ;  /* 0x000000082e397c23 */ /* 0x000fe2000801081b */
[----:B------:R-:W-:Y:S01]  /*142e0*/  LDSM.16.MT88.4 R20, [R168+0x9000] ;  /* 0x00900000a814783b */ /* 0x000fe20000004200 */
[----:B------:R-:W-:Y:S01]  /*142f0*/  FADD.FTZ R40, R40, R61 ;  /* 0x0000003d28287221 */ /* 0x000fe20000010000 */
[----:B------:R-:W-:Y:S01]  /*14300*/  FADD.FTZ R41, R41, R130 ;  /* 0x0000008229297221 */ /* 0x000fe20000010000 */
[----:B------:R-:W-:Y:S01]  /*14310*/  FFMA.FTZ R191, R39, UR8, -R42 ;  /* 0x0000000827bf7c23 */ /* 0x000fe2000801082a */
[----:B------:R-:W-:Y:S01]  /*14320*/  MUFU.EX2 R33, R33 ;  /* 0x0000002100217308 */ /* 0x000fe20000000800 */
[----:B------:R-:W-:Y:S01]  /*14330*/  FADD.FTZ R31, R31, R40 ;  /* 0x000000281f1f7221 */ /* 0x000fe20000010000 */
[----:B------:R-:W-:-:S04]  /*14340*/  FADD.FTZ R32, R32, R41 ;  /* 0x0000002920207221 */ /* 0x000fc80000010000 */
[----:B------:R-:W-:Y:S02]  /*14350*/  FADD.FTZ R32, R29, R32 ;  /* 0x000000201d207221 */ /* 0x000fe40000010000 */
[----:B------:R-:W-:Y:S08]  /*14360*/  MUFU.EX2 R43, R43 ;  /* 0x0000002b002b7308 */ /* 0x000ff00000000800 */
[----:B------:R-:W4:Y:S01]  /*14370*/  MUFU.EX2 R48, R48 ;  /* 0x0000003000307308 */ /* 0x000f220000000800 */
[C---:B-1----:R-:W-:Y:S07]  /*14380*/  HMMA.16816.F32.BF16 R80, R4.reuse, R12, R80 ;  /* 0x0000000c0450723c */ /* 0x042fee0000041850 */
[----:B------:R-:W-:Y:S01]  /*14390*/  MUFU.EX2 R47, R47 ;  /* 0x0000002f002f7308 */ /* 0x000fe20000000800 */
[C---:B------:R-:W-:Y:S01]  /*143a0*/  HMMA.16816.F32.BF16 R76, R4.reuse, R14, R76 ;  /* 0x0000000e044c723c */ /* 0x040fe2000004184c */
[----:B------:R-:W1:Y:S05]  /*143b0*/  LDSM.16.MT88.4 R12, [R168+0x6800] ;  /* 0x00680000a80c783b */ /* 0x000e6a0000004200 */
[C---:B--2---:R-:W-:Y:S01]  /*143c0*/  HMMA.16816.F32.BF16 R72, R4.reuse, R8, R72 ;  /* 0x000000080448723c */ /* 0x044fe20000041848 */
[----:B------:R-:W2:Y:S05]  /*143d0*/  MUFU.EX2 R50, R50 ;  /* 0x0000003200327308 */ /* 0x000eaa0000000800 */
[----:B------:R-:W-:Y:S01]  /*143e0*/  HMMA.16816.F32.BF16 R68, R4, R10, R68 ;  /* 0x0000000a0444723c */ /* 0x000fe20000041844 */
[----:B------:R-:W5:Y:S02]  /*143f0*/  LDSM.16.MT88.4 R8, [R165+0x6800] ;  /* 0x00680000a508783b */ /* 0x000f640000004200 */
[----:B------:R-:W-:Y:S04]  /*14400*/  MUFU.EX2 R60, R60 ;  /* 0x0000003c003c7308 */ /* 0x000fe80000000800 */
[----:B---3--:R-:W-:Y:S01]  /*14410*/  F2FP.BF16.F32.PACK_AB R4, R34, R35 ;  /* 0x000000232204723e */ /* 0x008fe200000010ff */
[----:B------:R-:W-:Y:S01]  /*14420*/  FADD.FTZ R35, R35, R32 ;  /* 0x0000002023237221 */ /* 0x000fe20000010000 */
[----:B----4-:R-:W-:-:S02]  /*14430*/  F2FP.BF16.F32.PACK_AB R5, R48, R43 ;  /* 0x0000002b3005723e */ /* 0x010fc400000010ff */
[----:B------:R-:W-:Y:S01]  /*14440*/  F2FP.BF16.F32.PACK_AB R6, R33, R2 ;  /* 0x000000022106723e */ /* 0x000fe200000010ff */
[----:B------:R-:W3:Y:S01]  /*14450*/  MUFU.EX2 R55, R55 ;  /* 0x0000003700377308 */ /* 0x000ee20000000800 */
[----:B--2---:R-:W-:Y:S01]  /*14460*/  F2FP.BF16.F32.PACK_AB R7, R50, R47 ;  /* 0x0000002f3207723e */ /* 0x004fe200000010ff */
[----:B------:R-:W-:-:S04]  /*14470*/  FADD.FTZ R35, R34, R35 ;  /* 0x0000002322237221 */ /* 0x000fc80000010000 */
[----:B------:R-:W-:Y:S02]  /*14480*/  FADD.FTZ R2, R2, R35 ;  /* 0x0000002302027221 */ /* 0x000fe40000010000 */
[----:B------:R-:W-:Y:S01]  /*14490*/  HMMA.16816.F32.BF16 R88, R4, R16, R88 ;  /* 0x000000100458723c */ /* 0x000fe20000041858 */
[----:B------:R-:W-:Y:S01]  /*144a0*/  MUFU.EX2 R51, R51 ;  /* 0x0000003300337308 */ /* 0x000fe20000000800 */
[----:B------:R-:W-:-:S04]  /*144b0*/  FADD.FTZ R33, R33, R2 ;  /* 0x0000000221217221 */ /* 0x000fc80000010000 */
[C---:B------:R-:W-:Y:S01]  /*144c0*/  HMMA.16816.F32.BF16 R84, R4.reuse, R18, R84 ;  /* 0x000000120454723c */ /* 0x040fe20000041854 */
[----:B------:R-:W2:Y:S02]  /*144d0*/  LDSM.16.MT88.4 R16, [R164+0x6800] ;  /* 0x00680000a410783b */ /* 0x000ea40000004200 */
[----:B------:R-:W-:Y:S03]  /*144e0*/  MUFU.EX2 R54, R54 ;  /* 0x0000003600367308 */ /* 0x000fe60000000800 */
[C---:B-1----:R-:W-:Y:S05]  /*144f0*/  HMMA.16816.F32.BF16 R96, R4.reuse, R12, R96 ;  /* 0x0000000c0460723c */ /* 0x042fea0000041860 */
[----:B------:R-:W-:Y:S01]  /*14500*/  MUFU.EX2 R103, R103 ;  /* 0x0000006700677308 */ /* 0x000fe20000000800 */
[C---:B------:R-:W-:Y:S01]  /*14510*/  HMMA.16816.F32.BF16 R92, R4.reuse, R14, R92 ;  /* 0x0000000e045c723c */ /* 0x040fe2000004185c */
[----:B------:R-:W1:Y:S05]  /*14520*/  LDSM.16.MT88.4 R12, [R168+0x7000] ;  /* 0x00700000a80c783b */ /* 0x000e6a0000004200 */
[C---:B-----5:R-:W-:Y:S01]  /*14530*/  HMMA.16816.F32.BF16 R80, R4.reuse, R8, R80 ;  /* 0x000000080450723c */ /* 0x060fe20000041850 */
[----:B------:R-:W4:Y:S05]  /*14540*/  MUFU.EX2 R66, R66 ;  /* 0x0000004200427308 */ /* 0x000f2a0000000800 */
[C---:B------:R-:W-:Y:S01]  /*14550*/  HMMA.16816.F32.BF16 R76, R4.reuse, R10, R76 ;  /* 0x0000000a044c723c */ /* 0x040fe2000004184c */
[----:B------:R-:W5:Y:S02]  /*14560*/  LDSM.16.MT88.4 R8, [R166+0x7000] ;  /* 0x00700000a608783b */ /* 0x000f640000004200 */
[----:B------:R-:W-:Y:S08]  /*14570*/  MUFU.EX2 R108, R108 ;  /* 0x0000006c006c7308 */ /* 0x000ff00000000800 */
[----:B------:R-:W1:Y:S01]  /*14580*/  MUFU.EX2 R67, R67 ;  /* 0x0000004300437308 */ /* 0x000e620000000800 */
[C---:B--2---:R-:W-:Y:S07]  /*14590*/  HMMA.16816.F32.BF16 R72, R4.reuse, R16, R72 ;  /* 0x000000100448723c */ /* 0x044fee0000041848 */
[----:B------:R-:W-:Y:S01]  /*145a0*/  MUFU.EX2 R112, R112 ;  /* 0x0000007000707308 */ /* 0x000fe20000000800 */
[----:B------:R-:W-:Y:S01]  /*145b0*/  HMMA.16816.F32.BF16 R68, R4, R18, R68 ;  /* 0x000000120444723c */ /* 0x000fe20000041844 */
[----:B------:R-:W2:Y:S06]  /*145c0*/  LDSM.16.MT88.4 R16, [R165+0x7000] ;  /* 0x00700000a510783b */ /* 0x000eac0000004200 */
[----:B------:R-:W2:Y:S01]  /*145d0*/  MUFU.EX2 R109, R109 ;  /* 0x0000006d006d7308 */ /* 0x000ea20000000800 */
[----:B---3--:R-:W-:Y:S01]  /*145e0*/  F2FP.BF16.F32.PACK_AB R4, R55, R60 ;  /* 0x0000003c3704723e */ /* 0x008fe200000010ff */
[----:B------:R-:W-:Y:S01]  /*145f0*/  FADD.FTZ R60, R60, R33 ;  /* 0x000000213c3c7221 */ /* 0x000fe20000010000 */
[----:B----4-:R-:W-:-:S02]  /*14600*/  F2FP.BF16.F32.PACK_AB R5, R66, R103 ;  /* 0x000000674205723e */ /* 0x010fc400000010ff */
        /* <DEDUP_REMOVED lines=10> */
[----:B------:R-:W3:Y:S01]  /*146b0*/  MUFU.EX2 R115, R115 ;  /* 0x0000007300737308 */ /* 0x000ee20000000800 */
[C---:B------:R-:W-:Y:S01]  /*146c0*/  HMMA.16816.F32.BF16 R84, R4.reuse, R10, R84 ;  /* 0x0000000a0454723c */ /* 0x040fe20000041854 */
[----:B------:R-:W4:Y:S05]  /*146d0*/  LDSM.16.MT88.4 R8, [R168+0x7800] ;  /* 0x00780000a808783b */ /* 0x000f2a0000004200 */
[C---:B--2---:R-:W-:Y:S01]  /*146e0*/  HMMA.16816.F32.BF16 R80, R4.reuse, R16, R80 ;  /* 0x000000100450723c */ /* 0x044fe20000041850 */
[----:B------:R-:W-:Y:S05]  /*146f0*/  MUFU.EX2 R118, R118 ;  /* 0x0000007600767308 */ /* 0x000fea0000000800 */
[C---:B------:R-:W-:Y:S01]  /*14700*/  HMMA.16816.F32.BF16 R76, R4.reuse, R18, R76 ;  /* 0x00000012044c723c */ /* 0x040fe2000004184c */
[----:B------:R-:W2:Y:S02]  /*14710*/  LDSM.16.MT88.4 R16, [R166+0x7800] ;  /* 0x00780000a610783b */ /* 0x000ea40000004200 */
        /* <DEDUP_REMOVED lines=8> */
[----:B---3--:R-:W-:Y:S02]  /*147a0*/  F2FP.BF16.F32.PACK_AB R5, R115, R124 ;  /* 0x0000007c7305723e */ /* 0x008fe400000010ff */
[----:B------:R-:W-:-:S03]  /*147b0*/  F2FP.BF16.F32.PACK_AB R6, R120, R111 ;  /* 0x0000006f7806723e */ /* 0x000fc600000010ff */
[----:B------:R-:W-:Y:S01]  /*147c0*/  MUFU.EX2 R128, R128 ;  /* 0x0000008000807308 */ /* 0x000fe20000000800 */
[----:B-----5:R-:W-:-:S07]  /*147d0*/  F2FP.BF16.F32.PACK_AB R7, R113, R118 ;  /* 0x000000767107723e */ /* 0x020fce00000010ff */
[C---:B----4-:R-:W-:Y:S01]  /*147e0*/  HMMA.16816.F32.BF16 R96, R4.reuse, R8, R96 ;  /* 0x000000080460723c */ /* 0x050fe20000041860 */
[----:B------:R-:W-:Y:S05]  /*147f0*/  MUFU.EX2 R114, R114 ;  /* 0x0000007200727308 */ /* 0x000fea0000000800 */
[C---:B------:R-:W-:Y:S01]  /*14800*/  HMMA.16816.F32.BF16 R92, R4.reuse, R10, R92 ;  /* 0x0000000a045c723c */ /* 0x040fe2000004185c */
[----:B------:R-:W3:Y:S02]  /*14810*/  LDSM.16.MT88.4 R8, [R164+0x7800] ;  /* 0x00780000a408783b */ /* 0x000ee40000004200 */
[----:B------:R-:W4:Y:S03]  /*14820*/  MUFU.EX2 R123, R123 ;  /* 0x0000007b007b7308 */ /* 0x000f260000000800 */
[C---:B--2---:R-:W-:Y:S05]  /*14830*/  HMMA.16816.F32.BF16 R88, R4.reuse, R16, R88 ;  /* 0x000000100458723c */ /* 0x044fea0000041858 */
[----:B------:R-:W-:Y:S01]  /*14840*/  MUFU.EX2 R110, R110 ;  /* 0x0000006e006e7308 */ /* 0x000fe20000000800 */
[C---:B------:R-:W-:Y:S01]  /*14850*/  HMMA.16816.F32.BF16 R84, R4.reuse, R18, R84 ;  /* 0x000000120454723c */ /* 0x040fe20000041854 */
[----:B------:R-:W-:Y:S05]  /*14860*/  LDSM.16.MT88.4 R16, [R168+0x8000] ;  /* 0x00800000a810783b */ /* 0x000fea0000004200 */
[C---:B-1----:R-:W-:Y:S01]  /*14870*/  HMMA.16816.F32.BF16 R80, R4.reuse, R12, R80 ;  /* 0x0000000c0450723c */ /* 0x042fe20000041850 */
[----:B------:R-:W1:Y:S05]  /*14880*/  MUFU.EX2 R121, R121 ;  /* 0x0000007900797308 */ /* 0x000e6a0000000800 */
[C---:B------:R-:W-:Y:S01]  /*14890*/  HMMA.16816.F32.BF16 R76, R4.reuse, R14, R76 ;  /* 0x0000000e044c723c */ /* 0x040fe2000004184c */
[----:B------:R-:W2:Y:S02]  /*148a0*/  LDSM.16.MT88.4 R12, [R166+0x8000] ;  /* 0x00800000a60c783b */ /* 0x000ea40000004200 */
[----:B------:R-:W-:Y:S08]  /*148b0*/  MUFU.EX2 R63, R63 ;  /* 0x0000003f003f7308 */ /* 0x000ff00000000800 */
[----:B------:R-:W5:Y:S01]  /*148c0*/  MUFU.EX2 R116, R116 ;  /* 0x0000007400747308 */ /* 0x000f620000000800 */
[C---:B---3--:R-:W-:Y:S07]  /*148d0*/  HMMA.16816.F32.BF16 R72, R4.reuse, R8, R72 ;  /* 0x000000080448723c */ /* 0x048fee0000041848 */
[----:B------:R-:W-:Y:S01]  /*148e0*/  MUFU.EX2 R59, R59 ;  /* 0x0000003b003b7308 */ /* 0x000fe20000000800 */
[----:B------:R-:W-:Y:S01]  /*148f0*/  HMMA.16816.F32.BF16 R68, R4, R10, R68 ;  /* 0x0000000a0444723c */ /* 0x000fe20000041844 */
[----:B------:R-:W3:Y:S06]  /*14900*/  LDSM.16.MT88.4 R8, [R165+0x8000] ;  /* 0x00800000a508783b */ /* 0x000eec0000004200 */
[----:B------:R-:W-:Y:S01]  /*14910*/  MUFU.EX2 R122, R122 ;  /* 0x0000007a007a7308 */ /* 0x000fe20000000800 */
[----:B------:R-:W-:-:S02]  /*14920*/  F2FP.BF16.F32.PACK_AB R4, R126, R117 ;  /* 0x000000757e04723e */ /* 0x000fc400000010ff */
[----:B----4-:R-:W-:Y:S02]  /*14930*/  F2FP.BF16.F32.PACK_AB R5, R123, R114 ;  /* 0x000000727b05723e */ /* 0x010fe400000010ff */
[----:B------:R-:W-:-:S03]  /*14940*/  F2FP.BF16.F32.PACK_AB R6, R128, R119 ;  /* 0x000000778006723e */ /* 0x000fc600000010ff */
[----:B------:R-:W-:Y:S01]  /*14950*/  MUFU.EX2 R56, R56 ;  /* 0x0000003800387308 */ /* 0x000fe20000000800 */
[----:B-1----:R-:W-:-:S07]  /*14960*/  F2FP.BF16.F32.PACK_AB R7, R121, R110 ;  /* 0x0000006e7907723e */ /* 0x002fce00000010ff */
[C---:B--2---:R-:W-:Y:S01]  /*14970*/  HMMA.16816.F32.BF16 R88, R4.reuse, R12, R88 ;  /* 0x0000000c0458723c */ /* 0x044fe20000041858 */
[----:B------:R-:W1:Y:S05]  /*14980*/  MUFU.EX2 R105, R105 ;  /* 0x0000006900697308 */ /* 0x000e6a0000000800 */
[C---:B------:R-:W-:Y:S01]  /*14990*/  HMMA.16816.F32.BF16 R84, R4.reuse, R14, R84 ;  /* 0x0000000e0454723c */ /* 0x040fe20000041854 */
[----:B------:R-:W2:Y:S02]  /*149a0*/  LDSM.16.MT88.4 R12, [R164+0x8000] ;  /* 0x00800000a40c783b */ /* 0x000ea40000004200 */
[----:B------:R-:W-:Y:S03]  /*149b0*/  MUFU.EX2 R52, R52 ;  /* 0x0000003400347308 */ /* 0x000fe60000000800 */
[C---:B------:R-:W-:Y:S05]  /*149c0*/  HMMA.16816.F32.BF16 R96, R4.reuse, R16, R96 ;  /* 0x000000100460723c */ /* 0x040fea0000041860 */
[----:B------:R-:W4:Y:S01]  /*149d0*/  MUFU.EX2 R65, R65 ;  /* 0x0000004100417308 */ /* 0x000f220000000800 */
[C---:B------:R-:W-:Y:S01]  /*149e0*/  HMMA.16816.F32.BF16 R92, R4.reuse, R18, R92 ;  /* 0x00000012045c723c */ /* 0x040fe2000004185c */
[----:B------:R-:W-:Y:S05]  /*149f0*/  LDSM.16.MT88.4 R16, [R166+0x8800] ;  /* 0x00880000a610783b */ /* 0x000fea0000004200 */
[C---:B---3--:R-:W-:Y:S01]  /*14a00*/  HMMA.16816.F32.BF16 R80, R4.reuse, R8, R80 ;  /* 0x000000080450723c */ /* 0x048fe20000041850 */
[----:B------:R-:W-:Y:S05]  /*14a10*/  MUFU.EX2 R49, R49 ;  /* 0x0000003100317308 */ /* 0x000fea0000000800 */
[C---:B------:R-:W-:Y:S01]  /*14a20*/  HMMA.16816.F32.BF16 R76, R4.reuse, R10, R76 ;  /* 0x0000000a044c723c */ /* 0x040fe2000004184c */
[----:B------:R-:W3:Y:S02]  /*14a30*/  LDSM.16.MT88.4 R8, [R168+0x8800] ;  /* 0x00880000a808783b */ /* 0x000ee40000004200 */
[----:B------:R-:W3:Y:S08]  /*14a40*/  MUFU.EX2 R58, R58 ;  /* 0x0000003a003a7308 */ /* 0x000ef00000000800 */
[----:B------:R-:W-:Y:S01]  /*14a50*/  MUFU.EX2 R45, R45 ;  /* 0x0000002d002d7308 */ /* 0x000fe20000000800 */
[C---:B--2---:R-:W-:Y:S07]  /*14a60*/  HMMA.16816.F32.BF16 R72, R4.reuse, R12, R72 ;  /* 0x0000000c0448723c */ /* 0x044fee0000041848 */
[----:B------:R-:W-:Y:S01]  /*14a70*/  MUFU.EX2 R62, R62 ;  /* 0x0000003e003e7308 */ /* 0x000fe20000000800 */
[----:B------:R-:W-:Y:S01]  /*14a80*/  HMMA.16816.F32.BF16 R68, R4, R14, R68 ;  /* 0x0000000e0444723c */ /* 0x000fe20000041844 */
[----:B------:R-:W2:Y:S06]  /*14a90*/  LDSM.16.MT88.4 R12, [R165+0x8800] ;  /* 0x00880000a50c783b */ /* 0x000eac0000004200 */
[----:B------:R-:W-:Y:S01]  /*14aa0*/  MUFU.EX2 R53, R53 ;  /* 0x0000003500357308 */ /* 0x000fe20000000800 */
[----:B-----5:R-:W-:-:S02]  /*14ab0*/  F2FP.BF16.F32.PACK_AB R4, R116, R63 ;  /* 0x0000003f7404723e */ /* 0x020fc400000010ff */
[----:B-1----:R-:W-:Y:S02]  /*14ac0*/  F2FP.BF16.F32.PACK_AB R5, R105, R56 ;  /* 0x000000386905723e */ /* 0x002fe400000010ff */
[----:B------:R-:W-:-:S03]  /*14ad0*/  F2FP.BF16.F32.PACK_AB R6, R122, R59 ;  /* 0x0000003b7a06723e */ /* 0x000fc600000010ff */
[----:B------:R-:W1:Y:S01]  /*14ae0*/  MUFU.EX2 R64, R64 ;  /* 0x0000004000407308 */ /* 0x000e620000000800 */
[----:B----4-:R-:W-:-:S07]  /*14af0*/  F2FP.BF16.F32.PACK_AB R7, R65, R52 ;  /* 0x000000344107723e */ /* 0x010fce00000010ff */
[C---:B---3--:R-:W-:Y:S01]  /*14b00*/  HMMA.16816.F32.BF16 R96, R4.reuse, R8, R96 ;  /* 0x000000080460723c */ /* 0x048fe20000041860 */
[----:B------:R-:W-:Y:S05]  /*14b10*/  MUFU.EX2 R44, R44 ;  /* 0x0000002c002c7308 */ /* 0x000fea0000000800 */
[C---:B------:R-:W-:Y:S01]  /*14b20*/  HMMA.16816.F32.BF16 R92, R4.reuse, R10, R92 ;  /* 0x0000000a045c723c */ /* 0x040fe2000004185c */
[----:B------:R-:W3:Y:S02]  /*14b30*/  LDSM.16.MT88.4 R8, [R164+0x8800] ;  /* 0x00880000a408783b */ /* 0x000ee40000004200 */
[----:B------:R-:W4:Y:S03]  /*14b40*/  MUFU.EX2 R57, R57 ;  /* 0x0000003900397308 */ /* 0x000f260000000800 */
[C---:B------:R-:W-:Y:S05]  /*14b50*/  HMMA.16816.F32.BF16 R88, R4.reuse, R16, R88 ;  /* 0x000000100458723c */ /* 0x040fea0000041858 */
[----:B------:R-:W-:Y:S01]  /*14b60*/  MUFU.EX2 R38, R38 ;  /* 0x0000002600267308 */ /* 0x000fe20000000800 */
[C---:B------:R-:W-:Y:S01]  /*14b70*/  HMMA.16816.F32.BF16 R84, R4.reuse, R18, R84 ;  /* 0x000000120454723c */ /* 0x040fe20000041854 */
[----:B------:R-:W-:Y:S05]  /*14b80*/  LDSM.16.MT88.4 R16, [R164+0x9000] ;  /* 0x00900000a410783b */ /* 0x000fea0000004200 */
[C---:B--2---:R-:W-:Y:S01]  /*14b90*/  HMMA.16816.F32.BF16 R80, R4.reuse, R12, R80 ;  /* 0x0000000c0450723c */ /* 0x044fe20000041850 */
[----:B------:R-:W2:Y:S05]  /*14ba0*/  MUFU.EX2 R37, R37 ;  /* 0x0000002500257308 */ /* 0x000eaa0000000800 */
[C---:B------:R-:W-:Y:S01]  /*14bb0*/  HMMA.16816.F32.BF16 R76, R4.reuse, R14, R76 ;  /* 0x0000000e044c723c */ /* 0x040fe2000004184c */
[----:B------:R-:W5:Y:S02]  /*14bc0*/  LDSM.16.MT88.4 R12, [R166+0x9000] ;  /* 0x00900000a60c783b */ /* 0x000f640000004200 */
[----:B------:R-:W-:Y:S08]  /*14bd0*/  MUFU.EX2 R191, R191 ;  /* 0x000000bf00bf7308 */ /* 0x000ff00000000800 */
[----:B------:R-:W-:Y:S01]  /*14be0*/  MUFU.EX2 R2, R26 ;  /* 0x0000001a00027308 */ /* 0x000fe20000000800 */
[C---:B---3--:R-:W-:Y:S06]  /*14bf0*/  HMMA.16816.F32.BF16 R72, R4.reuse, R8, R72 ;  /* 0x000000080448723c */ /* 0x048fec0000041848 */
[----:B------:R-:W-:Y:S01]  /*14c00*/  HMMA.16816.F32.BF16 R68, R4, R10, R68 ;  /* 0x0000000a0444723c */ /* 0x000fe20000041844 */
[----:B------:R-:W3:Y:S06]  /*14c10*/  LDSM.16.MT88.4 R8, [R165+0x9000] ;  /* 0x00900000a508783b */ /* 0x000eec0000004200 */
[----:B------:R-:W-:-:S02]  /*14c20*/  F2FP.BF16.F32.PACK_AB R4, R58, R49 ;  /* 0x000000313a04723e */ /* 0x000fc400000010ff */
[----:B-1----:R-:W-:Y:S02]  /*14c30*/  F2FP.BF16.F32.PACK_AB R5, R64, R53 ;  /* 0x000000354005723e */ /* 0x002fe400000010ff */
[----:B------:R-:W-:Y:S02]  /*14c40*/  F2FP.BF16.F32.PACK_AB R6, R62, R45 ;  /* 0x0000002d3e06723e */ /* 0x000fe400000010ff */
[----:B----4-:R-:W-:-:S07]  /*14c50*/  F2FP.BF16.F32.PACK_AB R7, R57, R44 ;  /* 0x0000002c3907723e */ /* 0x010fce00000010ff */
[C---:B------:R-:W-:Y:S06]  /*14c60*/  HMMA.16816.F32.BF16 R92, R4.reuse, R22, R92 ;  /* 0x00000016045c723c */ /* 0x040fec000004185c */
[C---:B-----5:R-:W-:Y:S01]  /*14c70*/  HMMA.16816.F32.BF16 R88, R4.reuse, R12, R88 ;  /* 0x0000000c0458723c */ /* 0x060fe20000041858 */
[----:B------:R-:W-:Y:S01]  /*14c80*/  FADD.FTZ R22, R0, R31 ;  /* 0x0000001f00167221 */ /* 0x000fe20000010000 */
[----:B------:R-:W-:Y:S01]  /*14c90*/  FFMA.FTZ R23, R25, UR8, -R27 ;  /* 0x0000000819177c23 */ /* 0x000fe2000801081b */
[----:B------:R-:W-:Y:S02]  /*14ca0*/  MUFU.EX2 R0, R28 ;  /* 0x0000001c00007308 */ /* 0x000fe40000000800 */
[----:B------:R-:W-:Y:S01]  /*14cb0*/  FADD.FTZ R43, R43, R22 ;  /* 0x000000162b2b7221 */ /* 0x000fe20000010000 */
[----:B------:R-:W-:Y:S01]  /*14cc0*/  HMMA.16816.F32.BF16 R84, R4, R14, R84 ;  /* 0x0000000e0454723c */ /* 0x000fe20000041854 */
[----:B------:R-:W1:Y:S02]  /*14cd0*/  LDSM.16.MT88.4 R12, [R168+0x9800] ;  /* 0x00980000a80c783b */ /* 0x000e640000004200 */
        /* <DEDUP_REMOVED lines=9> */
[C---:B---3--:R-:W-:Y:S01]  /*14d70*/  HMMA.16816.F32.BF16 R80, R4.reuse, R8, R80 ;  /* 0x000000080450723c */ /* 0x048fe20000041850 */
[----:B------:R-:W-:Y:S01]  /*14d80*/  FADD.FTZ R103, R66, R103 ;  /* 0x0000006742677221 */ /* 0x000fe20000010000 */
[----:B------:R-:W-:Y:S02]  /*14d90*/  FADD.FTZ R17, R51, R60 ;  /* 0x0000003c33117221 */ /* 0x000fe40000010000 */
[----:B------:R-:W3:Y:S01]  /*14da0*/  MUFU.EX2 R21, R21 ;  /* 0x0000001500157308 */ /* 0x000ee20000000800 */
        /* <DEDUP_REMOVED lines=8> */
[----:B------:R-:W-:Y:S01]  /*14e30*/  HMMA.16816.F32.BF16 R68, R4, R18, R68 ;  /* 0x000000120444723c */ /* 0x000fe20000041844 */
[----:B------:R-:W5:Y:S01]  /*14e40*/  LDSM.16.MT88.4 R16, [R165+0x9800] ;  /* 0x00980000a510783b */ /* 0x000f620000004200 */
[----:B------:R-:W-:Y:S01]  /*14e50*/  FADD.FTZ R115, R115, R124 ;  /* 0x0000007c73737221 */ /* 0x000fe20000010000 */
[----:B------:R-:W-:-:S03]  /*14e60*/  FADD.FTZ R111, R111, R22 ;  /* 0x000000166f6f7221 */ /* 0x000fc60000010000 */
[----:B------:R-:W-:Y:S01]  /*14e70*/  FADD.FTZ R118, R118, R115 ;  /* 0x0000007376767221 */ /* 0x000fe20000010000 */
[----:B--2---:R-:W-:Y:S01]  /*14e80*/  F2FP.BF16.F32.PACK_AB R4, R37, R38 ;  /* 0x000000262504723e */ /* 0x004fe200000010ff */
[----:B------:R-:W-:Y:S01]  /*14e90*/  FADD.FTZ R120, R120, R111 ;  /* 0x0000006f78787221 */ /* 0x000fe20000010000 */
[----:B---3--:R-:W-:Y:S01]  /*14ea0*/  F2FP.BF16.F32.PACK_AB R5, R21, R0 ;  /* 0x000000001505723e */ /* 0x008fe200000010ff */
[----:B------:R-:W-:Y:S01]  /*14eb0*/  FADD.FTZ R113, R113, R118 ;  /* 0x0000007671717221 */ /* 0x000fe20000010000 */
[----:B------:R-:W-:Y:S01]  /*14ec0*/  F2FP.BF16.F32.PACK_AB R6, R191, R20 ;  /* 0x00000014bf06723e */ /* 0x000fe200000010ff */
[----:B------:R-:W-:Y:S01]  /*14ed0*/  FADD.FTZ R117, R117, R120 ;  /* 0x0000007875757221 */ /* 0x000fe20000010000 */
[----:B------:R-:W-:Y:S01]  /*14ee0*/  F2FP.BF16.F32.PACK_AB R7, R23, R2 ;  /* 0x000000021707723e */ /* 0x000fe200000010ff */
[----:B------:R-:W-:Y:S02]  /*14ef0*/  FADD.FTZ R114, R114, R113 ;  /* 0x0000007172727221 */ /* 0x000fe40000010000 */
[----:B------:R-:W-:-:S02]  /*14f00*/  FADD.FTZ R126, R126, R117 ;  /* 0x000000757e7e7221 */ /* 0x000fc40000010000 */
[----:B------:R-:W-:Y:S02]  /*14f10*/  FADD.FTZ R123, R123, R114 ;  /* 0x000000727b7b7221 */ /* 0x000fe40000010000 */
[----:B-1----:R-:W-:Y:S01]  /*14f20*/  HMMA.16816.F32.BF16 R96, R4, R12, R96 ;  /* 0x0000000c0460723c */ /* 0x002fe20000041860 */
[----:B------:R-:W-:Y:S01]  /*14f30*/  FADD.FTZ R119, R119, R126 ;  /* 0x0000007e77777221 */ /* 0x000fe20000010000 */
[----:B------:R-:W-:-:S03]  /*14f40*/  FADD.FTZ R110, R110, R123 ;  /* 0x0000007b6e6e7221 */ /* 0x000fc60000010000 */
[----:B------:R-:W-:Y:S01]  /*14f50*/  FADD.FTZ R128, R128, R119 ;  /* 0x0000007780807221 */ /* 0x000fe20000010000 */
[----:B------:R-:W-:Y:S01]  /*14f60*/  HMMA.16816.F32.BF16 R92, R4, R14, R92 ;  /* 0x0000000e045c723c */ /* 0x000fe2000004185c */
[----:B------:R-:W1:Y:S01]  /*14f70*/  LDSM.16.MT88.4 R12, [R164+0x9800] ;  /* 0x00980000a40c783b */ /* 0x000e620000004200 */
        /* <DEDUP_REMOVED lines=23> */
[----:B------:R-:W-:Y:S01]  /*150f0*/  FADD.FTZ R37, R37, R38 ;  /* 0x0000002625257221 */ /* 0x000fe20000010000 */
[C---:B-1----:R-:W-:Y:S02]  /*15100*/  HMMA.16816.F32.BF16 R72, R4.reuse, R12, R72 ;  /* 0x0000000c0448723c */ /* 0x042fe40000041848 */
[----:B------:R-:W-:Y:S01]  /*15110*/  FADD.FTZ R21, R21, R0 ;  /* 0x0000000015157221 */ /* 0x000fe20000010000 */
[----:B------:R-:W-:Y:S01]  /*15120*/  FADD.FTZ R20, R20, R37 ;  /* 0x0000002514147221 */ /* 0x000fe20000010000 */
[----:B------:R-:W-:Y:S02]  /*15130*/  MOV R0, R3 ;  /* 0x0000000300007202 */ /* 0x000fe40000000f00 */
[----:B------:R-:W-:Y:S01]  /*15140*/  HMMA.16816.F32.BF16 R68, R4, R14, R68 ;  /* 0x0000000e0444723c */ /* 0x000fe20000041844 */
[----:B------:R-:W-:Y:S01]  /*15150*/  FADD.FTZ R2, R2, R21 ;  /* 0x0000001502027221 */ /* 0x000fe20000010000 */
[----:B------:R-:W-:-:S03]  /*15160*/  FADD.FTZ R191, R191, R20 ;  /* 0x00000014bfbf7221 */ /* 0x000fc60000010000 */
[----:B------:R-:W-:Y:S01]  /*15170*/  FADD.FTZ R192, R23, R2 ;  /* 0x0000000217c07221 */ /* 0x000fe20000010000 */
[----:B------:R-:W-:-:S15]  /*15180*/  MOV R2, R24 ;  /* 0x0000001800027202 */ /* 0x000fde0000000f00 */
[----:B------:R-:W-:-:S03]  /*15190*/  NOP ;  /* 0x0000000000007918 */ /* 0x000fc60000000000 */
.L_x_5854:
[----:B------:R-:W-:-:S13]  /*151a0*/  ISETP.GE.AND P0, PT, R186, 0x1, PT ;  /* 0x00000001ba00780c */ /* 0x000fda0003f06270 */
[----:B------:R-:W-:Y:S05]  /*151b0*/  @!P0 BRA `(.L_x_5862) ;  /* 0x0000003c00808947 */ /* 0x000fea0003800000 */
[----:B------:R-:W-:Y:S01]  /*151c0*/  ULDC UR5, c[0x0][0x250] ;  /* 0x0000940000057ab9 */ /* 0x000fe20000000800 */
[----:B------:R-:W-:Y:S01]  /*151d0*/  IMAD.MOV.U32 R103, RZ, RZ, R0 ;  /* 0x000000ffff677224 */ /* 0x000fe200078e0000 */
[----:B------:R-:W-:Y:S01]  /*151e0*/  ULEA UR5, -UR5, URZ, 0x7 ;  /* 0x0000003f05057291 */ /* 0x000fe2000f8e393f */
[----:B------:R-:W-:Y:S01]  /*151f0*/  IMAD.MOV.U32 R105, RZ, RZ, R2 ;  /* 0x000000ffff697224 */ /* 0x000fe200078e0002 */
[----:B------:R-:W-:Y:S02]  /*15200*/  ULDC UR8, c[0x0][0x2d0] ;  /* 0x0000b40000087ab9 */ /* 0x000fe40000000800 */
[----:B------:R-:W-:Y:S02]  /*15210*/  USHF.R.S32.HI UR4, URZ, 0x1f, UR5 ;  /* 0x0000001f3f047899 */ /* 0x000fe40008011405 */
[----:B------:R-:W-:Y:S01]  /*15220*/  MOV R190, UR5 ;  /* 0x0000000500be7c02 */ /* 0x000fe20008000f00 */
[----:B------:R-:W-:-:S03]  /*15230*/  ULDC UR5, c[0x0][0x39c] ;  /* 0x0000e70000057ab9 */ /* 0x000fc60000000800 */
[----:B------:R-:W-:Y:S01]  /*15240*/  MOV R189, UR4 ;  /* 0x0000000400bd7c02 */ /* 0x000fe20008000f00 */
[----:B------:R-:W-:-:S06]  /*15250*/  ULDC UR4, c[0x0][0x2ec] ;  /* 0x0000bb0000047ab9 */ /* 0x000fcc0000000800 */
.L_x_5866:
        /* <DEDUP_REMOVED lines=21> */
[----:B------:R-:W-:Y:S02]  /*153b0*/  LOP3.LUT R5, R5, R0, RZ, 0x3c, !PT ;  /* 0x0000000005057212 */ /* 0x000fe400078e3cff */
[----:B------:R-:W-:Y:S02]  /*153c0*/  ISETP.GE.AND P3, PT, R17, RZ, PT ;  /* 0x000000ff1100720c */ /* 0x000fe40003f66270 */
        /* <DEDUP_REMOVED lines=38> */
[----:B----4-:R-:W-:Y:S04]  /*15630*/  IMAD R0, R17, R6, RZ ;  /* 0x0000000611007224 */ /* 0x010fe800078e02ff */
[----:B------:R-:W-:Y:S01]  /*15640*/  IMAD R0, R15, R7, R0 ;  /* 0x000000070f007224 */ /* 0x000fe200078e0200 */
[----:B-----5:R-:W-:Y:S01]  /*15650*/  IADD3 R17, -R13, R12, RZ ;  /* 0x0000000c0d117210 */ /* 0x020fe20007ffe1ff */
[----:B------:R-:W-:Y:S03]  /*15660*/  IMAD.WIDE.U32 R12, R15, R6, RZ ;  /* 0x000000060f0c7225 */ /* 0x000fe600078e00ff */
[----:B------:R-:W-:Y:S01]  /*15670*/  SHF.R.S32.HI R7, RZ, 0x1f, R17 ;  /* 0x0000001fff077819 */ /* 0x000fe20000011411 */
[----:B------:R-:W-:Y:S04]  /*15680*/  IMAD.IADD R13, R13, 0x1, R0 ;  /* 0x000000010d0d7824 */ /* 0x000fe800078e0200 */
[-C--:B-1----:R-:W-:Y:S02]  /*15690*/  IMAD R0, R7, R4.reuse, RZ ;  /* 0x0000000407007224 */ /* 0x082fe400078e02ff */
[C---:B------:R-:W-:Y:S04]  /*156a0*/  IMAD.WIDE.U32 R12, R17.reuse, R4, R12 ;  /* 0x00000004110c7225 */ /* 0x040fe800078e000c */
[----:B------:R-:W-:Y:S05]  /*156b0*/  IMAD R0, R17, R5, R0 ;  /* 0x0000000511007224 */ /* 0x000fea00078e0200 */
[----:B------:R-:W-:Y:S07]  /*156c0*/  IADD3 R13, R13, R0, RZ ;  /* 0x000000000d0d7210 */ /* 0x000fee0007ffe0ff */
.L_x_5863:
[----:B------:R-:W-:Y:S01]  /*156d0*/  LEA R194, P2, R12, R156, 0x1 ;  /* 0x0000009c0cc27211 */ /* 0x000fe200078408ff */
[----:B------:R-:W-:Y:S01]  /*156e0*/  @P0 STS.128 [R187+0x6000], RZ ;  /* 0x006000ffbb000388 */ /* 0x000fe20000000c00 */
[----:B------:R-:W-:Y:S01]  /*156f0*/  @!P0 IADD3 R5, P1, R176, R12, RZ ;  /* 0x0000000cb0058210 */ /* 0x000fe20007f3e0ff */
[----:B--2---:R-:W-:Y:S01]  /*15700*/  @!P0 IMAD.WIDE.U32 R18, R10, 0x30, R12 ;  /* 0x000000300a128825 */ /* 0x004fe200078e000c */
[----:B------:R-:W-:Y:S01]  /*15710*/  LEA.HI.X R195, R12, R157, R13, 0x1, P2 ;  /* 0x0000009d0cc37211 */ /* 0x000fe200010f0c0d */
[----:B------:R-:W2:Y:S01]  /*15720*/  @!P0 LDC.64 R6, c[0x0][0x250] ;  /* 0x00009400ff068b82 */ /* 0x000ea20000000a00 */
[----:B------:R-:W-:Y:S01]  /*15730*/  @!P0 IADD3.X R0, R175, R13, RZ, P1, !PT ;  /* 0x0000000daf008210 */ /* 0x000fe20000ffe4ff */
[----:B------:R-:W-:Y:S01]  /*15740*/  @!P0 IMAD R11, R11, 0x30, RZ ;  /* 0x000000300b0b8824 */ /* 0x000fe200078e02ff */
[C---:B------:R-:W-:Y:S01]  /*15750*/  @!P0 LEA R16, P1, R5.reuse, R156, 0x1 ;  /* 0x0000009c05108211 */ /* 0x040fe200078208ff */
[----:B------:R-:W-:Y:S01]  /*15760*/  @!PT LDS RZ, [RZ] ;  /* 0x00000000fffff984 */ /* 0x000fe20000000800 */
[----:B------:R-:W-:Y:S01]  /*15770*/  @!PT LDS RZ, [RZ] ;  /* 0x00000000fffff984 */ /* 0x000fe20000000800 */
[----:B------:R-:W-:Y:S01]  /*15780*/  @!PT LDS RZ, [RZ] ;  /* 0x00000000fffff984 */ /* 0x000fe20000000800 */
[----:B------:R-:W-:Y:S03]  /*15790*/  @!P0 LDGSTS.E.BYPASS.LTC128B.128 [R187+0x6000], desc[UR6][R194.64] ;  /* 0x06000000c2bb8fae */ /* 0x000fe6000b901d46 */
[----:B------:R-:W-:Y:S02]  /*157a0*/  @!P0 LEA.HI.X R17, R5, R157, R0, 0x1, P1 ;  /* 0x0000009d05118211 */ /* 0x000fe400008f0c00 */
[C---:B-1----:R-:W-:Y:S01]  /*157b0*/  @!P0 LEA R0, P1, R2.reuse, R12, 0x5 ;  /* 0x0000000c02008211 */ /* 0x042fe200078228ff */
[----:B------:R-:W1:Y:S01]  /*157c0*/  @!P0 LDC.64 R4, c[0x0][0x250] ;  /* 0x00009400ff048b82 */ /* 0x000e620000000a00 */
[----:B------:R-:W-:Y:S01]  /*157d0*/  @!P0 IADD3 R11, R11, R19, RZ ;  /* 0x000000130b0b8210 */ /* 0x000fe20007ffe0ff */
[----:B------:R-:W-:Y:S01]  /*157e0*/  @P0 STS.128 [R187+0x6800], RZ ;  /* 0x006800ffbb000388 */ /* 0x000fe20000000c00 */
[----:B------:R-:W-:Y:S02]  /*157f0*/  @!P0 LEA.HI.X R14, R2, R13, R3, 0x5, P1 ;  /* 0x0000000d020e8211 */ /* 0x000fe400008f2c03 */
[----:B------:R-:W-:Y:S03]  /*15800*/  @!P0 LEA R20, P2, R0, R156, 0x1 ;  /* 0x0000009c00148211 */ /* 0x000fe600078408ff */
[----:B------:R-:W4:Y:S01]  /*15810*/  @!P0 LDC.64 R2, c[0x0][0x250] ;  /* 0x00009400ff028b82 */ /* 0x000f220000000a00 */
[----:B---3--:R-:W-:Y:S02]  /*15820*/  @!P0 LEA R10, P1, R8, R12, 0x6 ;  /* 0x0000000c080a8211 */ /* 0x008fe400078230ff */
[----:B------:R-:W-:Y:S01]  /*15830*/  @!P0 LEA.HI.X R21, R0, R157, R14, 0x1, P2 ;  /* 0x0000009d00158211 */ /* 0x000fe200010f0c0e */
[----:B------:R-:W-:Y:S01]  /*15840*/  @!PT LDS RZ, [RZ] ;  /* 0x00000000fffff984 */ /* 0x000fe20000000800 */
[----:B------:R-:W-:Y:S01]  /*15850*/  @!PT LDS RZ, [RZ] ;  /* 0x00000000fffff984 */ /* 0x000fe20000000800 */
[----:B------:R-:W-:Y:S01]  /*15860*/  @!PT LDS RZ, [RZ] ;  /* 0x00000000fffff984 */ /* 0x000fe20000000800 */
[----:B------:R3:W-:Y:S01]  /*15870*/  @!P0 LDGSTS.E.BYPASS.LTC128B.128 [R187+0x6800], desc[UR6][R16.64] ;  /* 0x0680000010bb8fae */ /* 0x0007e2000b901d46 */
[-C--:B------:R-:W-:Y:S02]  /*15880*/  @!P0 LEA R14, P2, R18, R156.reuse, 0x1 ;  /* 0x0000009c120e8211 */ /* 0x080fe400078408ff */
[----:B------:R-:W-:Y:S02]  /*15890*/  @!P0 LEA.HI.X R9, R8, R13, R9, 0x6, P1 ;  /* 0x0000000d08098211 */ /* 0x000fe400008f3409 */
[-C--:B------:R-:W-:Y:S02]  /*158a0*/  @!P0 LEA.HI.X R15, R18, R157.reuse, R11, 0x1, P2 ;  /* 0x0000009d120f8211 */ /* 0x080fe400010f0c0b */
[CC--:B------:R-:W-:Y:S01]  /*158b0*/  @!P0 LEA R8, P1, R10.reuse, R156.reuse, 0x1 ;  /* 0x0000009c0a088211 */ /* 0x0c0fe200078208ff */
[----:B------:R-:W-:Y:S03]  /*158c0*/  @P0 STS.128 [R187+0x7000], RZ ;  /* 0x007000ffbb000388 */ /* 0x000fe60000000c00 */
[----:B------:R-:W-:Y:S05]  /*158d0*/  @!P0 LEA.HI.X R9, R10, R157, R9, 0x1, P1 ;  /* 0x0000009d0a098211 */ /* 0x000fea00008f0c09 */
[----:B------:R-:W-:Y:S01]  /*158e0*/  @!PT LDS RZ, [RZ] ;  /* 0x00000000fffff984 */ /* 0x000fe20000000800 */
[----:B------:R-:W-:Y:S01]  /*158f0*/  @!PT LDS RZ, [RZ] ;  /* 0x00000000fffff984 */ /* 0x000fe20000000800 */
[----:B------:R-:W-:Y:S01]  /*15900*/  @!PT LDS RZ, [RZ] ;  /* 0x00000000fffff984 */ /* 0x000fe20000000800 */
[----:B------:R-:W-:Y:S01]  /*15910*/  @!P0 LDGSTS.E.BYPASS.LTC128B.128 [R187+0x7000], desc[UR6][R20.64] ;  /* 0x0700000014bb8fae */ /* 0x000fe2000b901d46 */
[----:B----4-:R-:W-:Y:S02]  /*15920*/  @!P0 IMAD R3, R3, 0x70, RZ ;  /* 0x0000007003038824 */ /* 0x010fe400078e02ff */
[--C-:B--2---:R-:W-:Y:S05]  /*15930*/  @!P0 IMAD.WIDE.U32 R10, R6, 0x50, R12.reuse ;  /* 0x00000050060a8825 */ /* 0x104fea00078e000c */
[----:B------:R-:W-:Y:S01]  /*15940*/  @P0 STS.128 [R187+0x7800], RZ ;  /* 0x007800ffbb000388 */ /* 0x000fe20000000c00 */
[----:B------:R-:W-:Y:S02]  /*15950*/  @!P0 IMAD R7, R7, 0x50, RZ ;  /* 0x0000005007078824 */ /* 0x000fe400078e02ff */
[----:B-1----:R-:W-:Y:S02]  /*15960*/  @!P0 IMAD R5, R5, 0x60, RZ ;  /* 0x0000006005058824 */ /* 0x002fe400078e02ff */
[--C-:B---3--:R-:W-:Y:S01]  /*15970*/  @!P0 IMAD.WIDE.U32 R16, R4, 0x60, R12.reuse ;  /* 0x0000006004108825 */ /* 0x108fe200078e000c */
[-C--:B------:R-:W-:Y:S02]  /*15980*/  @!P0 LEA R4, P3, R10, R156.reuse, 0x1 ;  /* 0x0000009c0a048211 */ /* 0x080fe400078608ff */
[----:B------:R-:W-:Y:S01]  /*15990*/  @!PT LDS RZ, [RZ] ;  /* 0x00000000fffff984 */ /* 0x000fe20000000800 */
[----:B------:R-:W-:Y:S01]  /*159a0*/  @!PT LDS RZ, [RZ] ;  /* 0x00000000fffff984 */ /* 0x000fe20000000800 */
[----:B------:R-:W-:Y:S01]  /*159b0*/  @!PT LDS RZ, [RZ] ;  /* 0x00000000fffff984 */ /* 0x000fe20000000800 */
[----:B------:R-:W-:Y:S01]  /*159c0*/  @!P0 LDGSTS.E.BYPASS.LTC128B.128 [R187+0x7800], desc[UR6][R14.64] ;  /* 0x078000000ebb8fae */ /* 0x000fe2000b901d46 */
[----:B------:R-:W-:Y:S01]  /*159d0*/  @!P0 IADD3 R7, R7, R11, RZ ;  /* 0x0000000b07078210 */ /* 0x000fe20007ffe0ff */
[----:B------:R-:W-:Y:S01]  /*159e0*/  @!P0 IMAD.WIDE.U32 R12, R2, 0x70, R12 ;  /* 0x00000070020c8825 */ /* 0x000fe200078e000c */
[----:B------:R-:W-:Y:S02]  /*159f0*/  @!P0 IADD3 R0, R5, R17, RZ ;  /* 0x0000001105008210 */ /* 0x000fe40007ffe0ff */
[-C--:B------:R-:W-:Y:S02]  /*15a00*/  @!P0 LEA.HI.X R5, R10, R157.reuse, R7, 0x1, P3 ;  /* 0x0000009d0a058211 */ /* 0x080fe400018f0c07 */
[-C--:B------:R-:W-:Y:S01]  /*15a10*/  @!P0 LEA R6, P2, R16, R156.reuse, 0x1 ;  /* 0x0000009c10068211 */ /* 0x080fe200078408ff */
[----:B------:R-:W-:Y:S01]  /*15a20*/  @P0 STS.128 [R187+0x8000], RZ ;  /* 0x008000ffbb000388 */ /* 0x000fe20000000c00 */
[----:B------:R-:W-:Y:S02]  /*15a30*/  @!P0 LEA R2, P1, R12, R156, 0x1 ;  /* 0x0000009c0c028211 */ /* 0x000fe400078208ff */
[----:B------:R-:W-:Y:S02]  /*15a40*/  @!P0 LEA.HI.X R7, R16, R157, R0, 0x1, P2 ;  /* 0x0000009d10078211 */ /* 0x000fe400010f0c00 */
[----:B------:R-:W-:Y:S03]  /*15a50*/  @!P0 IADD3 R3, R3, R13, RZ ;  /* 0x0000000d03038210 */ /* 0x000fe60007ffe0ff */
[----:B------:R-:W-:Y:S01]  /*15a60*/  @!PT LDS RZ, [RZ] ;  /* 0x00000000fffff984 */ /* 0x000fe20000000800 */
[----:B------:R-:W-:Y:S01]  /*15a70*/  @!PT LDS RZ, [RZ] ;  /* 0x00000000fffff984 */ /* 0x000fe20000000800 */
[----:B------:R-:W-:Y:S01]  /*15a80*/  @!PT LDS RZ, [RZ] ;  /* 0x00000000fffff984 */ /* 0x000fe20000000800 */
[----:B------:R-:W-:Y:S01]  /*15a90*/  @!P0 LDGSTS.E.BYPASS.LTC128B.128 [R187+0x8000], desc[UR6][R8.64] ;  /* 0x0800000008bb8fae */ /* 0x000fe2000b901d46 */
[----:B------:R-:W-:Y:S02]  /*15aa0*/  @!P0 LEA.HI.X R3, R12, R157, R3, 0x1, P1 ;  /* 0x0000009d0c038211 */ /* 0x000fe400008f0c03 */
[----:B------:R-:W-:Y:S05]  /*15ab0*/  ISETP.GE.AND P1, PT, R186, 0x2, PT ;  /* 0x00000002ba00780c */ /* 0x000fea0003f26270 */
        /* <DEDUP_REMOVED lines=16> */
[----:B------:R-:W1:Y:S08]  /*15bc0*/  LDSM.16.M88.4 R112, [R173+0x2000] ;  /* 0x00200000ad70783b */ /* 0x000e700000000200 */
[----:B------:R-:W3:Y:S08]  /*15bd0*/  LDSM.16.M88.4 R116, [R173+0x2800] ;  /* 0x00280000ad74783b */ /* 0x000ef00000000200 */
[----:B------:R-:W4:Y:S08]  /*15be0*/  LDSM.16.M88.4 R120, [R173+0x3000] ;  /* 0x00300000ad78783b */ /* 0x000f300000000200 */
[----:B------:R-:W5:Y:S08]  /*15bf0*/  LDSM.16.M88.4 R124, [R173+0x3800] ;  /* 0x00380000ad7c783b */ /* 0x000f700000000200 */
[----:B------:R-:W2:Y:S01]  /*15c00*/  LDSM.16.M88.4 R128, [R173+0x4000] ;  /* 0x00400000ad80783b */ /* 0x000ea20000000200 */
[C---:B-1----:R-:W-:Y:S07]  /*15c10*/  HMMA.16816.F32.BF16 R4, R108.reuse, R112, RZ ;  /* 0x000000706c04723c */ /* 0x042fee00000418ff */
[----:B------:R-:W1:Y:S01]  /*15c20*/  LDSM.16.M88.4 R132, [R173+0x4800] ;  /* 0x00480000ad84783b */ /* 0x000e620000000200 */
[C---:B------:R-:W-:Y:S07]  /*15c30*/  HMMA.16816.F32.BF16 R8, R108.reuse, R114, RZ ;  /* 0x000000726c08723c */ /* 0x040fee00000418ff */
[----:B------:R-:W0:Y:S01]  /*15c40*/  LDGDEPBAR ;  /* 0x00000000000079af */ /* 0x000e220000000000 */
[C---:B---3--:R-:W-:Y:S07]  /*15c50*/  HMMA.16816.F32.BF16 R12, R108.reuse, R116, RZ ;  /* 0x000000746c0c723c */ /* 0x048fee00000418ff */
[----:B------:R-:W3:Y:S01]  /*15c60*/  LDSM.16.M88.4 R136, [R173+0x5000] ;  /* 0x00500000ad88783b */ /* 0x000ee20000000200 */
[C---:B------:R-:W-:Y:S07]  /*15c70*/  HMMA.16816.F32.BF16 R16, R108.reuse, R118, RZ ;  /* 0x000000766c10723c */ /* 0x040fee00000418ff */
[----:B------:R-:W3:Y:S01]  /*15c80*/  LDSM.16.M88.4 R140, [R173+0x5800] ;  /* 0x00580000ad8c783b */ /* 0x000ee20000000200 */
[C---:B----4-:R-:W-:Y:S07]  /*15c90*/  HMMA.16816.F32.BF16 R20, R108.reuse, R120, RZ ;  /* 0x000000786c14723c */ /* 0x050fee00000418ff */
[----:B------:R-:W-:Y:S01]  /*15ca0*/  LDSM.16.M88.4 R144, [R172] ;  /* 0x00000000ac90783b */ /* 0x000fe20000000200 */
[C---:B------:R-:W-:Y:S06]  /*15cb0*/  HMMA.16816.F32.BF16 R24, R108.reuse, R122, RZ ;  /* 0x0000007a6c18723c */ /* 0x040fec00000418ff */
[C---:B-----5:R-:W-:Y:S01]  /*15cc0*/  HMMA.16816.F32.BF16 R28, R108.reuse, R124, RZ ;  /* 0x0000007c6c1c723c */ /* 0x060fe200000418ff */
[----:B------:R-:W4:Y:S05]  /*15cd0*/  LDSM.16.M88.4 R148, [R167+0x2000] ;  /* 0x00200000a794783b */ /* 0x000f2a0000000200 */
[C---:B------:R-:W-:Y:S03]  /*15ce0*/  HMMA.16816.F32.BF16 R32, R108.reuse, R126, RZ ;  /* 0x0000007e6c20723c */ /* 0x040fe600000418ff */
[----:B------:R-:W5:Y:S03]  /*15cf0*/  LDSM.16.M88.4 R152, [R167+0x2800] ;  /* 0x00280000a798783b */ /* 0x000f660000000200 */
[C---:B--2---:R-:W-:Y:S05]  /*15d00*/  HMMA.16816.F32.BF16 R36, R108.reuse, R128, RZ ;  /* 0x000000806c24723c */ /* 0x044fea00000418ff */
[----:B------:R-:W2:Y:S01]  /*15d10*/  LDSM.16.M88.4 R156, [R167+0x3000] ;  /* 0x00300000a79c783b */ /* 0x000ea20000000200 */
[C---:B------:R-:W-:Y:S06]  /*15d20*/  HMMA.16816.F32.BF16 R40, R108.reuse, R130, RZ ;  /* 0x000000826c28723c */ /* 0x040fec00000418ff */
[C---:B-1----:R-:W-:Y:S01]  /*15d30*/  HMMA.16816.F32.BF16 R44, R108.reuse, R132, RZ ;  /* 0x000000846c2c723c */ /* 0x042fe200000418ff */
        /* <DEDUP_REMOVED lines=9> */
[----:B------:R-:W1:Y:S03]  /*15dd0*/  LDSM.16.M88.4 R108, [R167+0x3800] ;  /* 0x00380000a76c783b */ /* 0x000e660000000200 */
[C---:B----4-:R-:W-:Y:S05]  /*15de0*/  HMMA.16816.F32.BF16 R4, R144.reuse, R148, R4 ;  /* 0x000000949004723c */ /* 0x050fea0000041804 */
[----:B------:R-:W-:Y:S01]  /*15df0*/  LDSM.16.M88.4 R128, [R107] ;  /* 0x000000006b80783b */ /* 0x000fe20000000200 */
[C---:B------:R-:W-:Y:S06]  /*15e00*/  HMMA.16816.F32.BF16 R8, R144.reuse, R150, R8 ;  /* 0x000000969008723c */ /* 0x040fec0000041808 */
[C---:B-----5:R-:W-:Y:S06]  /*15e10*/  HMMA.16816.F32.BF16 R12, R144.reuse, R152, R12 ;  /* 0x00000098900c723c */ /* 0x060fec000004180c */
[C---:B------:R-:W-:Y:S06]  /*15e20*/  HMMA.16816.F32.BF16 R16, R144.reuse, R154, R16 ;  /* 0x0000009a9010723c */ /* 0x040fec0000041810 */
[C---:B--2---:R-:W-:Y:S06]  /*15e30*/  HMMA.16816.F32.BF16 R20, R144.reuse, R156, R20 ;  /* 0x0000009c9014723c */ /* 0x044fec0000041814 */
[C---:B------:R-:W-:Y:S05]  /*15e40*/  HMMA.16816.F32.BF16 R24, R144.reuse, R158, R24 ;  /* 0x0000009e9018723c */ /* 0x040fea0000041818 */
[----:B------:R-:W-:Y:S01]  /*15e50*/  MOV R156, R194 ;  /* 0x000000c2009c7202 */ /* 0x000fe20000000f00 */
[C---:B-1----:R-:W-:Y:S05]  /*15e60*/  HMMA.16816.F32.BF16 R28, R144.reuse, R108, R28 ;  /* 0x0000006c901c723c */ /* 0x042fea000004181c */
[----:B------:R-:W-:Y:S01]  /*15e70*/  MOV R157, R195 ;  /* 0x000000c3009d7202 */ /* 0x000fe20000000f00 */
        /* <DEDUP_REMOVED lines=35> */
[----:B------:R-:W-:Y:S06]  /*160b0*/  HMMA.16816.F32.BF16 R64, R112, R118, R64 ;  /* 0x000000767040723c */ /* 0x000fec0000041840 */
[C---:B--2---:R-:W-:Y:S06]  /*160c0*/  HMMA.16816.F32.BF16 R4, R120.reuse, R124, R4 ;  /* 0x0000007c7804723c */ /* 0x044fec0000041804 */
[C---:B------:R-:W-:Y:S06]  /*160d0*/  HMMA.16816.F32.BF16 R8, R120.reuse, R126, R8 ;  /* 0x0000007e7808723c */ /* 0x040fec0000041808 */
[C---:B-1----:R-:W-:Y:S11]  /*160e0*/  HMMA.16816.F32.BF16 R12, R120.reuse, R108, R12 ;  /* 0x0000006c780c723c */ /* 0x042ff6000004180c */
[----:B------:R-:W-:Y:S01]  /*160f0*/  @!UPT UIADD3 URZ, URZ, URZ, URZ ;  /* 0x0000003f3f3ff290 */ /* 0x000fe2000fffe03f */
[----:B------:R-:W-:Y:S01]  /*16100*/  FMUL.FTZ R3, R4, UR5 ;  /* 0x0000000504037c20 */ /* 0x000fe20008410000 */
[----:B------:R-:W-:Y:S01]  /*16110*/  FMUL.FTZ R158, R5, UR5 ;  /* 0x00000005059e7c20 */ /* 0x000fe20008410000 */
[----:B------:R-:W-:Y:S01]  /*16120*/  FMUL.FTZ R2, R6, UR5 ;  /* 0x0000000506027c20 */ /* 0x000fe20008410000 */
[----:B------:R-:W-:Y:S01]  /*16130*/  FMUL.FTZ R0, R7, UR5 ;  /* 0x0000000507007c20 */ /* 0x000fe20008410000 */
[----:B------:R-:W1:Y:S01]  /*16140*/  MUFU.TANH R113, R3 ;  /* 0x0000000300717308 */ /* 0x000e620000002400 */
[----:B------:R-:W2:Y:S01]  /*16150*/  LDSM.16.M88.4 R4, [R102+0x1000] ;  /* 0x001000006604783b */ /* 0x000ea20000000200 */
[C---:B------:R-:W-:Y:S03]  /*16160*/  HMMA.16816.F32.BF16 R16, R120.reuse, R110, R16 ;  /* 0x0000006e7810723c */ /* 0x040fe60000041810 */
[----:B------:R-:W-:Y:S01]  /*16170*/  FMUL.FTZ R8, R8, UR5 ;  /* 0x0000000508087c20 */ /* 0x000fe20008410000 */
[----:B------:R-:W-:Y:S01]  /*16180*/  FMUL.FTZ R9, R9, UR5 ;  /* 0x0000000509097c20 */ /* 0x000fe20008410000 */
[----:B------:R-:W-:Y:S03]  /*16190*/  FMUL.FTZ R10, R10, UR5 ;  /* 0x000000050a0a7c20 */ /* 0x000fe60008410000 */
[----:B------:R-:W3:Y:S03]  /*161a0*/  MUFU.TANH R158, R158 ;  /* 0x0000009e009e7308 */ /* 0x000ee60000002400 */
[----:B------:R-:W-:Y:S07]  /*161b0*/  FMUL.FTZ R11, R11, UR5 ;  /* 0x000000050b0b7c20 */ /* 0x000fee0008410000 */
[----:B------:R-:W4:Y:S01]  /*161c0*/  MUFU.TANH R202, R8 ;  /* 0x0000000800ca7308 */ /* 0x000f220000002400 */
        /* <DEDUP_REMOVED lines=8> */
[----:B------:R-:W-:Y:S06]  /*16250*/  FMUL.FTZ R19, R19, UR5 ;  /* 0x0000000513137c20 */ /* 0x000fec0008410000 */
[----:B------:R-:W1:Y:S10]  /*16260*/  MUFU.TANH R198, R10 ;  /* 0x0000000a00c67308 */ /* 0x000e740000002400 */
[----:B------:R5:W1:Y:S01]  /*16270*/  MUFU.TANH R206, R11 ;  /* 0x0000000b00ce7308 */ /* 0x000a620000002400 */
[C---:B--2---:R-:W-:Y:S06]  /*16280*/  HMMA.16816.F32.BF16 R20, R120.reuse, R4, R20 ;  /* 0x000000047814723c */ /* 0x044fec0000041814 */
[C---:B------:R-:W-:Y:S03]  /*16290*/  HMMA.16816.F32.BF16 R24, R120.reuse, R6, R24 ;  /* 0x000000067818723c */ /* 0x040fe60000041818 */
[----:B------:R-:W2:Y:S01]  /*162a0*/  MUFU.TANH R155, R2 ;  /* 0x00000002009b7308 */ /* 0x000ea20000002400 */
[----:B------:R-:W-:Y:S09]  /*162b0*/  LDSM.16.M88.4 R4, [R102+0x2000] ;  /* 0x002000006604783b */ /* 0x000ff20000000200 */
[----:B------:R-:W1:Y:S01]  /*162c0*/  MUFU.TANH R109, R0 ;  /* 0x00000000006d7308 */ /* 0x000e620000002400 */
[----:B-----5:R-:W5:Y:S09]  /*162d0*/  LDSM.16.M88.4 R8, [R102+0x1800] ;  /* 0x001800006608783b */ /* 0x020f720000000200 */
        /* <DEDUP_REMOVED lines=12> */
[----:B------:R-:W1:Y:S01]  /*163a0*/  MUFU.TANH R149, R16 ;  /* 0x0000001000957308 */ /* 0x000e620000002400 */
[C---:B-----5:R-:W-:Y:S06]  /*163b0*/  HMMA.16816.F32.BF16 R28, R120.reuse, R8, R28 ;  /* 0x00000008781c723c */ /* 0x060fec000004181c */
[C---:B------:R-:W-:Y:S03]  /*163c0*/  HMMA.16816.F32.BF16 R32, R120.reuse, R10, R32 ;  /* 0x0000000a7820723c */ /* 0x040fe60000041820 */
[----:B------:R-:W1:Y:S01]  /*163d0*/  MUFU.TANH R17, R17 ;  /* 0x0000001100117308 */ /* 0x000e620000002400 */
[----:B------:R-:W5:Y:S02]  /*163e0*/  LDSM.16.M88.4 R8, [R102+0x2800] ;  /* 0x002800006608783b */ /* 0x000f640000000200 */
[C---:B------:R-:W-:Y:S07]  /*163f0*/  HMMA.16816.F32.BF16 R36, R120.reuse, R4, R36 ;  /* 0x000000047824723c */ /* 0x040fee0000041824 */
[----:B------:R-:W1:Y:S01]  /*16400*/  MUFU.TANH R147, R18 ;  /* 0x0000001200937308 */ /* 0x000e620000002400 */
[C---:B------:R-:W-:Y:S01]  /*16410*/  HMMA.16816.F32.BF16 R40, R120.reuse, R6, R40 ;  /* 0x000000067828723c */ /* 0x040fe20000041828 */
[----:B------:R-:W3:Y:S08]  /*16420*/  LDSM.16.M88.4 R4, [R102+0x3000] ;  /* 0x003000006604783b */ /* 0x000ef00000000200 */
        /* <DEDUP_REMOVED lines=18> */
[----:B------:R-:W-:Y:S05]  /*16550*/  FMUL.FTZ R43, R43, UR5 ;  /* 0x000000052b2b7c20 */ /* 0x000fea0008410000 */
[----:B------:R-:W1:Y:S01]  /*16560*/  MUFU.TANH R245, R36 ;  /* 0x0000002400f57308 */ /* 0x000e620000002400 */
[C---:B-----5:R-:W-:Y:S06]  /*16570*/  HMMA.16816.F32.BF16 R44, R120.reuse, R8, R44 ;  /* 0x00000008782c723c */ /* 0x060fec000004182c */
[C---:B------:R-:W-:Y:S03]  /*16580*/  HMMA.16816.F32.BF16 R48, R120.reuse, R10, R48 ;  /* 0x0000000a7830723c */ /* 0x040fe60000041830 */
[----:B------:R5:W1:Y:S01]  /*16590*/  MUFU.TANH R239, R39 ;  /* 0x0000002700ef7308 */ /* 0x000a620000002400 */
[----:B------:R-:W4:Y:S02]  /*165a0*/  LDSM.16.M88.4 R8, [R102+0x3800] ;  /* 0x003800006608783b */ /* 0x000f240000000200 */
[----:B------:R-:W-:Y:S07]  /*165b0*/  DEPBAR.LE SB0, 0x0 ;  /* 0x000080000000791a */ /* 0x000fee0000000000 */
[----:B------:R1:W1:Y:S01]  /*165c0*/  MUFU.TANH R139, R22 ;  /* 0x00000016008b7308 */ /* 0x0002620000002400 */
[----:B------:R-:W-:Y:S01]  /*165d0*/  BAR.SYNC.DEFER_BLOCKING 0x0 ;  /* 0x0000000000007b1d */ /* 0x000fe20000010000 */
[C---:B---3--:R-:W-:Y:S08]  /*165e0*/  HMMA.16816.F32.BF16 R52, R120.reuse, R4, R52 ;  /* 0x000000047834723c */ /* 0x048ff00000041834 */
[----:B------:R3:W1:Y:S01]  /*165f0*/  MUFU.TANH R137, R23 ;  /* 0x0000001700897308 */ /* 0x0006620000002400 */
        /* <DEDUP_REMOVED lines=16> */
[C---:B----4-:R-:W-:Y:S03]  /*16700*/  HMMA.16816.F32.BF16 R60, R120.reuse, R8, R60 ;  /* 0x00000008783c723c */ /* 0x050fe6000004183c */
[----:B------:R-:W-:Y:S01]  /*16710*/  FMUL.FTZ R56, R56, UR5 ;  /* 0x0000000538387c20 */ /* 0x000fe20008410000 */
[----:B------:R-:W-:Y:S01]  /*16720*/  FMUL.FTZ R57, R57, UR5 ;  /* 0x0000000539397c20 */ /* 0x000fe20008410000 */
[----:B------:R-:W-:Y:S01]  /*16730*/  FMUL.FTZ R58, R58, UR5 ;  /* 0x000000053a3a7c20 */ /* 0x000fe20008410000 */
[----:B------:R-:W-:Y:S03]  /*16740*/  HMMA.16816.F32.BF16 R64, R120, R10, R64 ;  /* 0x0000000a7840723c */ /* 0x000fe60000041840 */
[----:B------:R3:W4:Y:S02]  /*16750*/  MUFU.TANH R129, R27 ;  /* 0x0000001b00817308 */ /* 0x0007240000002400 */
        /* <DEDUP_REMOVED lines=9> */
[----:B-----5:R-:W-:Y:S01]  /*167f0*/  FMUL.FTZ R39, R65, UR5 ;  /* 0x0000000541277c20 */ /* 0x020fe20008410000 */
[----:B------:R-:W-:Y:S01]  /*16800*/  FMUL.FTZ R36, R66, UR5 ;  /* 0x0000000542247c20 */ /* 0x000fe20008410000 */
[----:B------:R-:W-:Y:S07]  /*16810*/  FMUL.FTZ R3, R67, UR5 ;  /* 0x0000000543037c20 */ /* 0x000fee0008410000 */
        /* <DEDUP_REMOVED lines=29> */
[----:B------:R3:W1:Y:S10]  /*169f0*/  MUFU.TANH R159, R62 ;  /* 0x0000003e009f7308 */ /* 0x0006740000002400 */
[----:B------:R-:W1:Y:S10]  /*16a00*/  MUFU.TANH R63, R63 ;  /* 0x0000003f003f7308 */ /* 0x000e740000002400 */
[----:B------:R-:W1:Y:S10]  /*16a10*/  MUFU.TANH R61, R61 ;  /* 0x0000003d003d7308 */ /* 0x000e740000002400 */
[----:B------:R-:W1:Y:S10]  /*16a20*/  MUFU.TANH R39, R39 ;  /* 0x0000002700277308 */ /* 0x000e740000002400 */
[----:B------:R-:W1:Y:S10]  /*16a30*/  MUFU.TANH R36, R36 ;  /* 0x0000002400247308 */ /* 0x000e740000002400 */
[----:B------:R-:W1:Y:S01]  /*16a40*/  MUFU.TANH R3, R3 ;  /* 0x0000000300037308 */ /* 0x000e620000002400 */
[----:B--234-:R-:W-:Y:S05]  /*16a50*/  @!P1 BRA `(.L_x_5864) ;  /* 0x0000000800709947 */ /* 0x01cfea0003800000 */
[----:B------:R-:W2:Y:S01]  /*16a60*/  LDC R0, c[0x0][0x248] ;  /* 0x00009200ff007b82 */ /* 0x000ea20000000800 */
[----:B------:R-:W-:Y:S07]  /*16a70*/  ISETP.NE.AND P4, PT, R181, RZ, PT ;  /* 0x000000ffb500720c */ /* 0x000fee0003f85270 */
[----:B------:R-:W3:Y:S08]  /*16a80*/  @!P0 LDC R10, c[0x0][0x24c] ;  /* 0x00009300ff0a8b82 */ /* 0x000ef00000000800 */
[----:B------:R-:W4:Y:S01]  /*16a90*/  @!P0 LDC R6, c[0x0][0x24c] ;  /* 0x00009300ff068b82 */ /* 0x000f220000000800 */
[----:B--2---:R-:W-:Y:S05]  /*16aa0*/  IMAD.U32 R8, R0, -0x80, RZ ;  /* 0xffffff8000087824 */ /* 0x004fea00078e00ff */
[----:B------:R-:W-:Y:S01]  /*16ab0*/  SHF.R.S32.HI R9, RZ, 0x1f, R8 ;  /* 0x0000001fff097819 */ /* 0x000fe20000011408 */
[----:B------:R-:W-:Y:S06]  /*16ac0*/  @!P4 BRA `(.L_x_5865) ;  /* 0x0000000000f8c947 */ /* 0x000fec0003800000 */
[----:B------:R-:W2:Y:S01]  /*16ad0*/  LDC R2, c[0x0][0x380] ;  /* 0x0000e000ff027b82 */ /* 0x000ea20000000800 */
[----:B------:R-:W-:Y:S05]  /*16ae0*/  SHF.L.U32 R15, R186, 0x7, RZ ;  /* 0x00000007ba0f7819 */ /* 0x000fea00000006ff */
[C---:B------:R-:W-:Y:S02]  /*16af0*/  VIADD R13, R15.reuse, 0xffffff00 ;  /* 0xffffff000f0d7836 */ /* 0x040fe40000000000 */
[----:B------:R-:W-:Y:S03]  /*16b00*/  VIADD R15, R15, 0xffffff80 ;  /* 0xffffff800f0f7836 */ /* 0x000fe60000000000 */
[----:B------:R-:W-:Y:S02]  /*16b10*/  IABS R7, R13 ;  /* 0x0000000d00077213 */ /* 0x000fe40000000000 */
        /* <DEDUP_REMOVED lines=10> */
[--C-:B--2---:R-:W-:Y:S01]  /*16bc0*/  IMAD.MOV R5, RZ, RZ, -R19.reuse ;  /* 0x000000ffff057224 */ /* 0x104fe200078e0a13 */
        /* <DEDUP_REMOVED lines=16> */
[----:B------:R-:W-:Y:S01]  /*16cd0*/  ISETP.NE.AND P1, PT, R2, RZ, PT ;  /* 0x000000ff0200720c */ /* 0x000fe20003f25270 */
[----:B------:R-:W2:Y:S01]  /*16ce0*/  LDC R7, c[0x0][0x24c] ;  /* 0x00009300ff077b82 */ /* 0x000ea20000000800 */
        /* <DEDUP_REMOVED lines=18> */
[----:B------:R-:W-:Y:S04]  /*16e10*/  IMAD R2, R13, R0, RZ ;  /* 0x000000000d027224 */ /* 0x000fe800078e02ff */
[----:B--2---:R-:W-:Y:S01]  /*16e20*/  IMAD R2, R11, R7, R2 ;  /* 0x000000070b027224 */ /* 0x004fe200078e0202 */
        /* <DEDUP_REMOVED lines=8> */
.L_x_5865:
[----:B------:R2:W-:Y:S01]  /*16eb0*/  @P0 STS.128 [R187+0x2000], RZ ;  /* 0x002000ffbb000388 */ /* 0x0005e20000000c00 */
[----:B------:R-:W-:Y:S01]  /*16ec0*/  LEA R24, P2, R8, R184, 0x1 ;  /* 0x000000b808187211 */ /* 0x000fe200078408ff */
[----:B------:R-:W5:Y:S01]  /*16ed0*/  @!P0 LDC R7, c[0x0][0x24c] ;  /* 0x00009300ff078b82 */ /* 0x000f620000000800 */
[-C--:B------:R-:W-:Y:S01]  /*16ee0*/  @!P0 IADD3 R5, P1, R178, R8.reuse, RZ ;  /* 0x00000008b2058210 */ /* 0x080fe20007f3e0ff */
[----:B------:R-:W-:Y:S01]  /*16ef0*/  @!P0 IMAD.WIDE.U32 R20, R0, 0x30, R8 ;  /* 0x0000003000148825 */ /* 0x000fe200078e0008 */
[--C-:B------:R-:W-:Y:S02]  /*16f00*/  LEA.HI.X R25, R8, R185, R9.reuse, 0x1, P2 ;  /* 0x000000b908197211 */ /* 0x100fe400010f0c09 */
[C---:B------:R-:W-:Y:S01]  /*16f10*/  @!P0 LEA R11, P2, R0.reuse, R8, 0x5 ;  /* 0x00000008000b8211 */ /* 0x040fe200078428ff */
[--C-:B------:R-:W-:Y:S01]  /*16f20*/  @!P0 IMAD.X R2, R177, 0x1, R9.reuse, P1 ;  /* 0x00000001b1028824 */ /* 0x100fe200008e0609 */
[CC--:B------:R-:W-:Y:S01]  /*16f30*/  @!P0 LEA R12, P1, R5.reuse, R184.reuse, 0x1 ;  /* 0x000000b8050c8211 */ /* 0x0c0fe200078208ff */
[----:B------:R-:W-:Y:S01]  /*16f40*/  @!PT LDS RZ, [RZ] ;  /* 0x00000000fffff984 */ /* 0x000fe20000000800 */
[----:B------:R-:W-:Y:S01]  /*16f50*/  @!PT LDS RZ, [RZ] ;  /* 0x00000000fffff984 */ /* 0x000fe20000000800 */
[----:B------:R-:W-:Y:S01]  /*16f60*/  @!PT LDS RZ, [RZ] ;  /* 0x00000000fffff984 */ /* 0x000fe20000000800 */
[----:B------:R-:W-:Y:S01]  /*16f70*/  @!P0 LDGSTS.E.BYPASS.LTC128B.128 [R187+0x2000], desc[UR6][R24.64] ;  /* 0x0200000018bb8fae */ /* 0x000fe2000b901d46 */
[----:B------:R-:W2:Y:S01]  /*16f80*/  @!P0 LDC R4, c[0x0][0x24c] ;  /* 0x00009300ff048b82 */ /* 0x000ea20000000800 */
[----:B---3--:R-:W-:Y:S01]  /*16f90*/  @!P0 LEA.HI.X R10, R0, R9, R10, 0x5, P2 ;  /* 0x00000009000a8211 */ /* 0x008fe200010f2c0a */
[----:B------:R-:W-:Y:S01]  /*16fa0*/  @!P0 IMAD.MOV.U32 R18, RZ, RZ, R8 ;  /* 0x000000ffff128224 */ /* 0x000fe200078e0008 */
[----:B------:R3:W-:Y:S01]  /*16fb0*/  @P0 STS.128 [R187+0x2800], RZ ;  /* 0x002800ffbb000388 */ /* 0x0007e20000000c00 */
[-C--:B------:R-:W-:Y:S01]  /*16fc0*/  @!P0 LEA.HI.X R13, R5, R185.reuse, R2, 0x1, P1 ;  /* 0x000000b9050d8211 */ /* 0x080fe200008f0c02 */
[--C-:B------:R-:W-:Y:S01]  /*16fd0*/  @!P0 IMAD.MOV.U32 R19, RZ, RZ, R9.reuse ;  /* 0x000000ffff138224 */ /* 0x100fe200078e0009 */
[CC--:B-1----:R-:W-:Y:S01]  /*16fe0*/  @!P0 LEA R22, P1, R11.reuse, R184.reuse, 0x1 ;  /* 0x000000b80b168211 */ /* 0x0c2fe200078208ff */
[----:B------:R-:W-:Y:S01]  /*16ff0*/  @!P0 IMAD.MOV.U32 R14, RZ, RZ, R8 ;  /* 0x000000ffff0e8224 */ /* 0x000fe200078e0008 */
[----:B------:R-:W1:Y:S01]  /*17000*/  @!P0 LDC R5, c[0x0][0x24c] ;  /* 0x00009300ff058b82 */ /* 0x000e620000000800 */
[----:B------:R-:W-:Y:S01]  /*17010*/  @!PT LDS RZ, [RZ] ;  /* 0x00000000fffff984 */ /* 0x000fe20000000800 */
[----:B------:R-:W-:Y:S01]  /*17020*/  @!PT LDS RZ, [RZ] ;  /* 0x00000000fffff984 */ /* 0x000fe20000000800 */
[----:B------:R-:W-:Y:S01]  /*17030*/  @!PT LDS RZ, [RZ] ;  /* 0x00000000fffff984 */ /* 0x000fe20000000800 */
[----:B------:R3:W-:Y:S01]  /*17040*/  @!P0 LDGSTS.E.BYPASS.LTC128B.128 [R187+0x2800], desc[UR6][R12.64] ;  /* 0x028000000cbb8fae */ /* 0x0007e2000b901d46 */
[----:B----4-:R-:W-:Y:S01]  /*17050*/  @!P0 IMAD R6, R6, 0x30, RZ ;  /* 0x0000003006068824 */ /* 0x010fe200078e02ff */
[-C--:B------:R-:W-:Y:S01]  /*17060*/  @!P0 LEA.HI.X R23, R11, R185.reuse, R10, 0x1, P1 ;  /* 0x000000b90b178211 */ /* 0x080fe200008f0c0a */
[----:B------:R-:W-:Y:S01]  /*17070*/  @!P0 IMAD.MOV.U32 R15, RZ, RZ, R9 ;  /* 0x000000ffff0f8224 */ /* 0x000fe200078e0009 */
[----:B------:R4:W-:Y:S01]  /*17080*/  @P0 STS.128 [R187+0x3000], RZ ;  /* 0x003000ffbb000388 */ /* 0x0009e20000000c00 */
[----:B------:R-:W-:Y:S01]  /*17090*/  @!P0 IMAD.IADD R6, R6, 0x1, R21 ;  /* 0x0000000106068824 */ /* 0x000fe200078e0215 */
[----:B------:R-:W-:Y:S01]  /*170a0*/  @!P0 LEA R26, P2, R20, R184, 0x1 ;  /* 0x000000b8141a8211 */ /* 0x000fe200078408ff */
[----:B------:R-:W4:Y:S01]  /*170b0*/  @!P0 LDC R2, c[0x0][0x24c] ;  /* 0x00009300ff028b82 */ /* 0x000f220000000800 */
        /* <DEDUP_REMOVED lines=15> */
[----:B---3--:R-:W-:Y:S02]  /*171b0*/  @!P0 IMAD.MOV.U32 R12, RZ, RZ, R8 ;  /* 0x000000ffff0c8224 */ /* 0x008fe400078e0008 */
[----:B------:R-:W-:Y:S02]  /*171c0*/  @!P0 IMAD.MOV.U32 R13, RZ, RZ, R9 ;  /* 0x000000ffff0d8224 */ /* 0x000fe400078e0009 */
[----:B-1----:R-:W-:Y:S01]  /*171d0*/  @!P0 IMAD R5, R5, 0x50, RZ ;  /* 0x0000005005058824 */ /* 0x002fe200078e02ff */
[C---:B-----5:R-:W-:Y:S01]  /*171e0*/  @!P0 LEA.HI.X R7, R0.reuse, R9, R7, 0x6, P1 ;  /* 0x0000000900078211 */ /* 0x060fe200008f3407 */
[----:B------:R-:W-:Y:S01]  /*171f0*/  @!P0 IMAD.WIDE.U32 R12, R0, 0x70, R12 ;  /* 0x00000070000c8825 */ /* 0x000fe200078e000c */
[CC--:B------:R-:W-:Y:S03]  /*17200*/  @!P0 LEA R8, P1, R10.reuse, R184.reuse, 0x1 ;  /* 0x000000b80a088211 */ /* 0x0c0fe600078208ff */
[----:B------:R-:W-:Y:S01]  /*17210*/  @!P0 IMAD.IADD R5, R5, 0x1, R19 ;  /* 0x0000000105058824 */ /* 0x000fe200078e0213 */
[-C--:B------:R-:W-:Y:S01]  /*17220*/  @!P0 LEA.HI.X R9, R10, R185.reuse, R7, 0x1, P1 ;  /* 0x000000b90a098211 */ /* 0x080fe200008f0c07 */
[----:B--2---:R-:W-:Y:S01]  /*17230*/  @!P0 IMAD R7, R4, 0x60, RZ ;  /* 0x0000006004078824 */ /* 0x004fe200078e02ff */
[-C--:B------:R-:W-:Y:S01]  /*17240*/  @!P0 LEA R4, P2, R14, R184.reuse, 0x1 ;  /* 0x000000b80e048211 */ /* 0x080fe200078408ff */
[----:B----4-:R-:W-:Y:S01]  /*17250*/  @!P0 IMAD R11, R2, 0x70, RZ ;  /* 0x00000070020b8824 */ /* 0x010fe200078e02ff */
        /* <DEDUP_REMOVED lines=28> */
.L_x_5864:
[----:B-12---:R-:W-:Y:S01]  /*17420*/  FMNMX.FTZ R7, R113, R105, !PT ;  /* 0x0000006971077209 */ /* 0x006fe20007810000 */
        /* <DEDUP_REMOVED lines=90> */
[--C-:B------:R-:W-:Y:S01]  /*179d0*/  FFMA.FTZ R111, R158, UR4, -R62.reuse ;  /* 0x000000049e6f7c23 */ /* 0x100fe2000801083e */
[--C-:B------:R-:W-:Y:S01]  /*179e0*/  FFMA.FTZ R103, R202, UR4, -R62.reuse ;  /* 0x00000004ca677c23 */ /* 0x100fe2000801083e */
[--C-:B------:R-:W-:Y:S01]  /*179f0*/  FFMA.FTZ R66, R200, UR4, -R62.reuse ;  /* 0x00000004c8427c23 */ /* 0x100fe2000801083e */
[--C-:B------:R-:W-:Y:S01]  /*17a00*/  FFMA.FTZ R25, R17, UR4, -R62.reuse ;  /* 0x0000000411197c23 */ /* 0x100fe2000801083e */
[--C-:B------:R-:W-:Y:S01]  /*17a10*/  FFMA.FTZ R67, R204, UR4, -R62.reuse ;  /* 0x00000004cc437c23 */ /* 0x100fe2000801083e */
[----:B------:R-:W-:Y:S01]  /*17a20*/  FFMA.FTZ R64, R153, UR4, -R62 ;  /* 0x0000000499407c23 */ /* 0x000fe2000801083e */
[----:B------:R-:W-:Y:S03]  /*17a30*/  FFMA.FTZ R196, R196, UR4, -R60 ;  /* 0x00000004c4c47c23 */ /* 0x000fe6000801083c */
[----:B------:R-:W-:Y:S01]  /*17a40*/  MUFU.EX2 R113, R113 ;  /* 0x0000007100717308 */ /* 0x000fe20000000800 */
[----:B------:R-:W-:Y:S01]  /*17a50*/  FFMA.FTZ R149, R149, UR4, -R62 ;  /* 0x0000000495957c23 */ /* 0x000fe2000801083e */
[----:B------:R-:W-:Y:S01]  /*17a60*/  FFMA.FTZ R145, R145, UR4, -R60 ;  /* 0x0000000491917c23 */ /* 0x000fe2000801083c */
[--C-:B------:R-:W-:Y:S01]  /*17a70*/  FFMA.FTZ R141, R141, UR4, -R62.reuse ;  /* 0x000000048d8d7c23 */ /* 0x100fe2000801083e */
[--C-:B------:R-:W-:Y:S01]  /*17a80*/  FFMA.FTZ R112, R237, UR4, -R62.reuse ;  /* 0x00000004ed707c23 */ /* 0x100fe2000801083e */
[--C-:B------:R-:W-:Y:S01]  /*17a90*/  FFMA.FTZ R116, R229, UR4, -R62.reuse ;  /* 0x00000004e5747c23 */ /* 0x100fe2000801083e */
[--C-:B------:R-:W-:Y:S01]  /*17aa0*/  FFMA.FTZ R120, R221, UR4, -R62.reuse ;  /* 0x00000004dd787c23 */ /* 0x100fe2000801083e */
[--C-:B------:R-:W-:Y:S03]  /*17ab0*/  FFMA.FTZ R123, R219, UR4, -R62.reuse ;  /* 0x00000004db7b7c23 */ /* 0x100fe6000801083e */
[----:B------:R-:W2:Y:S01]  /*17ac0*/  MUFU.EX2 R111, R111 ;  /* 0x0000006f006f7308 */ /* 0x000ea20000000800 */
[C---:B-1----:R-:W-:Y:S01]  /*17ad0*/  FMUL.FTZ R16, R38.reuse, R84 ;  /* 0x0000005426107220 */ /* 0x042fe20000410000 */
[C---:B------:R-:W-:Y:S01]  /*17ae0*/  FMUL.FTZ R8, R38.reuse, R92 ;  /* 0x0000005c26087220 */ /* 0x040fe20000410000 */
[C---:B------:R-:W-:Y:S01]  /*17af0*/  FMUL.FTZ R17, R38.reuse, R85 ;  /* 0x0000005526117220 */ /* 0x040fe20000410000 */
[C---:B------:R-:W-:Y:S01]  /*17b00*/  FMUL.FTZ R24, R38.reuse, R76 ;  /* 0x0000004c26187220 */ /* 0x040fe20000410000 */
[C---:B------:R-:W-:Y:S01]  /*17b10*/  FMUL.FTZ R32, R38.reuse, R68 ;  /* 0x0000004426207220 */ /* 0x040fe20000410000 */
[----:B------:R-:W-:Y:S01]  /*17b20*/  FMUL.FTZ R33, R38, R69 ;  /* 0x0000004526217220 */ /* 0x000fe20000410000 */
[----:B------:R-:W-:Y:S03]  /*17b30*/  FFMA.FTZ R124, R213, UR4, -R62 ;  /* 0x00000004d57c7c23 */ /* 0x000fe6000801083e */
[----:B------:R-:W-:Y:S01]  /*17b40*/  MUFU.EX2 R103, R103 ;  /* 0x0000006700677308 */ /* 0x000fe20000000800 */
[----:B------:R-:W-:Y:S01]  /*17b50*/  FMUL.FTZ R37, R4, UR4 ;  /* 0x0000000404257c20 */ /* 0x000fe20008410000 */
[--C-:B------:R-:W-:Y:S01]  /*17b60*/  FFMA.FTZ R110, R155, UR4, -R60.reuse ;  /* 0x000000049b6e7c23 */ /* 0x100fe2000801083c */
[--C-:B------:R-:W-:Y:S01]  /*17b70*/  FFMA.FTZ R109, R109, UR4, -R60.reuse ;  /* 0x000000046d6d7c23 */ /* 0x100fe2000801083c */
[--C-:B------:R-:W-:Y:S01]  /*17b80*/  FFMA.FTZ R108, R198, UR4, -R60.reuse ;  /* 0x00000004c66c7c23 */ /* 0x100fe2000801083c */
[----:B------:R-:W-:Y:S01]  /*17b90*/  FFMA.FTZ R65, R206, UR4, -R60 ;  /* 0x00000004ce417c23 */ /* 0x000fe2000801083c */
[--C-:B------:R-:W-:Y:S01]  /*17ba0*/  FFMA.FTZ R128, R203, UR4, -R62.reuse ;  /* 0x00000004cb807c23 */ /* 0x100fe2000801083e */
[--C-:B------:R-:W-:Y:S03]  /*17bb0*/  FFMA.FTZ R199, R199, UR4, -R62.reuse ;  /* 0x00000004c7c77c23 */ /* 0x100fe6000801083e */
[----:B------:R-:W1:Y:S01]  /*17bc0*/  MUFU.EX2 R37, R37 ;  /* 0x0000002500257308 */ /* 0x000e620000000800 */
[----:B--2---:R-:W-:Y:S01]  /*17bd0*/  F2FP.BF16.F32.PACK_AB R40, R111, R113 ;  /* 0x000000716f28723e */ /* 0x004fe200000010ff */
[--C-:B------:R-:W-:Y:S01]  /*17be0*/  FFMA.FTZ R193, R193, UR4, -R62.reuse ;  /* 0x00000004c1c17c23 */ /* 0x100fe2000801083e */
[--C-:B------:R-:W-:Y:S01]  /*17bf0*/  FFMA.FTZ R61, R61, UR4, -R62.reuse ;  /* 0x000000043d3d7c23 */ /* 0x100fe2000801083e */
[C---:B------:R-:W-:Y:S01]  /*17c00*/  FMUL.FTZ R4, R38.reuse, R96 ;  /* 0x0000006026047220 */ /* 0x040fe20000410000 */
[----:B------:R-:W-:Y:S01]  /*17c10*/  FFMA.FTZ R96, R245, UR4, -R62 ;  /* 0x00000004f5607c23 */ /* 0x000fe2000801083e */
[C---:B------:R-:W-:Y:S01]  /*17c20*/  FMUL.FTZ R5, R38.reuse, R97 ;  /* 0x0000006126057220 */ /* 0x040fe20000410000 */
[C---:B------:R-:W-:Y:S03]  /*17c30*/  FMUL.FTZ R9, R38.reuse, R93 ;  /* 0x0000005d26097220 */ /* 0x040fe60000410000 */
[----:B------:R-:W-:Y:S01]  /*17c40*/  MUFU.EX2 R110, R110 ;  /* 0x0000006e006e7308 */ /* 0x000fe20000000800 */
[--C-:B------:R-:W-:Y:S01]  /*17c50*/  FFMA.FTZ R93, R151, UR4, -R60.reuse ;  /* 0x00000004975d7c23 */ /* 0x100fe2000801083c */
[--C-:B------:R-:W-:Y:S01]  /*17c60*/  FFMA.FTZ R139, R139, UR4, -R60.reuse ;  /* 0x000000048b8b7c23 */ /* 0x100fe2000801083c */
[----:B------:R-:W-:Y:S01]  /*17c70*/  FFMA.FTZ R113, R38, R191, R113 ;  /* 0x000000bf26717223 */ /* 0x000fe20000010071 */
[--C-:B------:R-:W-:Y:S01]  /*17c80*/  FFMA.FTZ R69, R137, UR4, -R60.reuse ;  /* 0x0000000489457c23 */ /* 0x100fe2000801083c */
[--C-:B------:R-:W-:Y:S01]  /*17c90*/  FFMA.FTZ R114, R231, UR4, -R60.reuse ;  /* 0x00000004e7727c23 */ /* 0x100fe2000801083c */
[--C-:B------:R-:W-:Y:S01]  /*17ca0*/  FFMA.FTZ R118, R225, UR4, -R60.reuse ;  /* 0x00000004e1767c23 */ /* 0x100fe2000801083c */
[----:B------:R-:W-:Y:S03]  /*17cb0*/  FFMA.FTZ R121, R223, UR4, -R60 ;  /* 0x00000004df797c23 */ /* 0x000fe6000801083c */
[----:B------:R-:W2:Y:S01]  /*17cc0*/  MUFU.EX2 R109, R109 ;  /* 0x0000006d006d7308 */ /* 0x000ea20000000800 */
[C---:B-1----:R-:W-:Y:S01]  /*17cd0*/  FMUL.FTZ R10, R37.reuse, R94 ;  /* 0x0000005e250a7220 */ /* 0x042fe20000410000 */
[C---:B------:R-:W-:Y:S01]  /*17ce0*/  FMUL.FTZ R11, R37.reuse, R95 ;  /* 0x0000005f250b7220 */ /* 0x040fe20000410000 */
[C---:B------:R-:W-:Y:S01]  /*17cf0*/  FMUL.FTZ R18, R37.reuse, R86 ;  /* 0x0000005625127220 */ /* 0x040fe20000410000 */
[C---:B------:R-:W-:Y:S01]  /*17d00*/  FMUL.FTZ R34, R37.reuse, R70 ;  /* 0x0000004625227220 */ /* 0x040fe20000410000 */
[----:B------:R-:W-:Y:S01]  /*17d10*/  FMUL.FTZ R35, R37, R71 ;  /* 0x0000004725237220 */ /* 0x000fe20000410000 */
[--C-:B------:R-:W-:Y:S01]  /*17d20*/  FFMA.FTZ R70, R135, UR4, -R62.reuse ;  /* 0x0000000487467c23 */ /* 0x100fe2000801083e */
[--C-:B------:R-:W-:Y:S03]  /*17d30*/  FFMA.FTZ R71, R133, UR4, -R62.reuse ;  /* 0x0000000485477c23 */ /* 0x100fe6000801083e */
[----:B------:R-:W1:Y:S01]  /*17d40*/  MUFU.EX2 R66, R66 ;  /* 0x0000004200427308 */ /* 0x000e620000000800 */
[C---:B------:R-:W-:Y:S01]  /*17d50*/  FMUL.FTZ R6, R37.reuse, R98 ;  /* 0x0000006225067220 */ /* 0x040fe20000410000 */
[C---:B------:R-:W-:Y:S01]  /*17d60*/  FMUL.FTZ R7, R37.reuse, R99 ;  /* 0x0000006325077220 */ /* 0x040fe20000410000 */
[C---:B------:R-:W-:Y:S01]  /*17d70*/  FMUL.FTZ R19, R37.reuse, R87 ;  /* 0x0000005725137220 */ /* 0x040fe20000410000 */
[----:B------:R-:W-:Y:S01]  /*17d80*/  FMUL.FTZ R26, R37, R78 ;  /* 0x0000004e251a7220 */ /* 0x000fe20000410000 */
[----:B------:R-:W-:Y:S01]  /*17d90*/  FFMA.FTZ R78, R125, UR4, -R62 ;  /* 0x000000047d4e7c23 */ /* 0x000fe2000801083e */
[----:B------:R-:W-:Y:S01]  /*17da0*/  FMUL.FTZ R27, R37, R79 ;  /* 0x0000004f251b7220 */ /* 0x000fe20000410000 */
[--C-:B------:R-:W-:Y:S03]  /*17db0*/  FFMA.FTZ R87, R147, UR4, -R60.reuse ;  /* 0x0000000493577c23 */ /* 0x100fe6000801083c */
[----:B------:R-:W-:Y:S01]  /*17dc0*/  MUFU.EX2 R108, R108 ;  /* 0x0000006c006c7308 */ /* 0x000fe20000000800 */
[----:B--2---:R-:W-:Y:S01]  /*17dd0*/  F2FP.BF16.F32.PACK_AB R41, R109, R110 ;  /* 0x0000006e6d29723e */ /* 0x004fe200000010ff */
[----:B------:R-:W-:Y:S01]  /*17de0*/  FFMA.FTZ R79, R119, UR4, -R60 ;  /* 0x00000004774f7c23 */ /* 0x000fe2000801083c */
[----:B------:R-:W-:Y:S01]  /*17df0*/  FFMA.FTZ R119, R227, UR4, -R62 ;  /* 0x00000004e3777c23 */ /* 0x000fe2000801083e */
[--C-:B------:R-:W-:Y:S01]  /*17e00*/  FFMA.FTZ R98, R239, UR4, -R60.reuse ;  /* 0x00000004ef627c23 */ /* 0x100fe2000801083c */
[--C-:B------:R-:W-:Y:S01]  /*17e10*/  FFMA.FTZ R122, R217, UR4, -R60.reuse ;  /* 0x00000004d97a7c23 */ /* 0x100fe2000801083c */
[----:B------:R-:W-:Y:S01]  /*17e20*/  FFMA.FTZ R125, R215, UR4, -R60 ;  /* 0x00000004d77d7c23 */ /* 0x000fe2000801083c */
[----:B------:R-:W-:Y:S03]  /*17e30*/  FFMA.FTZ R110, R37, R192, R110 ;  /* 0x000000c0256e7223 */ /* 0x000fe6000001006e */
[----:B------:R-:W2:Y:S01]  /*17e40*/  MUFU.EX2 R65, R65 ;  /* 0x0000004100417308 */ /* 0x000ea20000000800 */
[----:B-1----:R-:W-:Y:S01]  /*17e50*/  F2FP.BF16.F32.PACK_AB R42, R66, R103 ;  /* 0x00000067422a723e */ /* 0x002fe200000010ff */
[--C-:B------:R-:W-:Y:S01]  /*17e60*/  FFMA.FTZ R126, R209, UR4, -R60.reuse ;  /* 0x00000004d17e7c23 */ /* 0x100fe2000801083c */
[--C-:B------:R-:W-:Y:S01]  /*17e70*/  FFMA.FTZ R130, R197, UR4, -R60.reuse ;  /* 0x00000004c5827c23 */ /* 0x100fe2000801083c */
[--C-:B------:R-:W-:Y:S01]  /*17e80*/  FFMA.FTZ R207, R207, UR4, -R60.reuse ;  /* 0x00000004cfcf7c23 */ /* 0x100fe2000801083c */
[--C-:B------:R-:W-:Y:S01]  /*17e90*/  FFMA.FTZ R159, R159, UR4, -R60.reuse ;  /* 0x000000049f9f7c23 */ /* 0x100fe2000801083c */
[----:B------:R-:W-:Y:S01]  /*17ea0*/  ISETP.GT.AND P0, PT, R186, 0x1, PT ;  /* 0x00000001ba00780c */ /* 0x000fe20003f04270 */
[----:B------:R-:W-:Y:S03]  /*17eb0*/  FFMA.FTZ R63, R63, UR4, -R60 ;  /* 0x000000043f3f7c23 */ /* 0x000fe6000801083c */
[----:B------:R1:W-:Y:S10]  /*17ec0*/  MUFU.EX2 R85, R25 ;  /* 0x0000001900557308 */ /* 0x0003f40000000800 */
[----:B------:R-:W-:Y:S01]  /*17ed0*/  MUFU.EX2 R67, R67 ;  /* 0x0000004300437308 */ /* 0x000fe20000000800 */
[----:B--2---:R-:W-:Y:S09]  /*17ee0*/  F2FP.BF16.F32.PACK_AB R43, R65, R108 ;  /* 0x0000006c412b723e */ /* 0x004ff200000010ff */
[----:B------:R-:W-:Y:S01]  /*17ef0*/  MUFU.EX2 R64, R64 ;  /* 0x0000004000407308 */ /* 0x000fe20000000800 */
[C---:B------:R-:W-:Y:S05]  /*17f00*/  HMMA.16816.F32.BF16 R4, R40.reuse, R12, R4 ;  /* 0x0000000c2804723c */ /* 0x040fea0000041804 */
[C---:B-1----:R-:W-:Y:S01]  /*17f10*/  FMUL.FTZ R25, R38.reuse, R77 ;  /* 0x0000004d26197220 */ /* 0x042fe20000410000 */
[C---:B------:R-:W-:Y:S03]  /*17f20*/  HMMA.16816.F32.BF16 R8, R40.reuse, R14, R8 ;  /* 0x0000000e2808723c */ /* 0x040fe60000041808 */
[----:B------:R-:W-:Y:S02]  /*17f30*/  MUFU.EX2 R92, R196 ;  /* 0x000000c4005c7308 */ /* 0x000fe40000000800 */
[C---:B------:R-:W-:Y:S01]  /*17f40*/  FMUL.FTZ R12, R38.reuse, R88 ;  /* 0x00000058260c7220 */ /* 0x040fe20000410000 */
[C---:B------:R-:W-:Y:S01]  /*17f50*/  FMUL.FTZ R13, R38.reuse, R89 ;  /* 0x00000059260d7220 */ /* 0x040fe20000410000 */
[C---:B------:R-:W-:Y:S01]  /*17f60*/  FMUL.FTZ R14, R37.reuse, R90 ;  /* 0x0000005a250e7220 */ /* 0x040fe20000410000 */
[----:B------:R-:W-:Y:S05]  /*17f70*/  FMUL.FTZ R15, R37, R91 ;  /* 0x0000005b250f7220 */ /* 0x000fea0000410000 */
[----:B------:R-:W1:Y:S01]  /*17f80*/  MUFU.EX2 R93, R93 ;  /* 0x0000005d005d7308 */ /* 0x000e620000000800 */
[--C-:B------:R-:W-:Y:S01]  /*17f90*/  FFMA.FTZ R77, R143, UR4, -R62.reuse ;  /* 0x000000048f4d7c23 */ /* 0x100fe2000801083e */
[----:B------:R-:W-:Y:S01]  /*17fa0*/  FFMA.FTZ R89, R243, UR4, -R62 ;  /* 0x00000004f3597c23 */ /* 0x000fe2000801083e */
[--C-:B------:R-:W-:Y:S01]  /*17fb0*/  FFMA.FTZ R90, R249, UR4, -R60.reuse ;  /* 0x00000004f95a7c23 */ /* 0x100fe2000801083c */
[----:B------:R-:W-:Y:S01]  /*17fc0*/  FFMA.FTZ R91, R241, UR4, -R60 ;  /* 0x00000004f15b7c23 */ /* 0x000fe2000801083c */
[C---:B------:R-:W-:Y:S05]  /*17fd0*/  HMMA.16816.F32.BF16 R12, R40.reuse, R20, R12 ;  /* 0x00000014280c723c */ /* 0x040fea000004180c */
[----:B------:R-:W2:Y:S01]  /*17fe0*/  MUFU.EX2 R88, R149 ;  /* 0x0000009500587308 */ /* 0x000ea20000000800 */
[C---:B------:R-:W-:Y:S09]  /*17ff0*/  HMMA.16816.F32.BF16 R16, R40.reuse, R22, R16 ;  /* 0x000000162810723c */ /* 0x040ff20000041810 */
[----:B------:R-:W-:Y:S02]  /*18000*/  MUFU.EX2 R87, R87 ;  /* 0x0000005700577308 */ /* 0x000fe40000000800 */
[C---:B------:R-:W-:Y:S01]  /*18010*/  FMUL.FTZ R20, R38.reuse, R80 ;  /* 0x0000005026147220 */ /* 0x040fe20000410000 */
[C---:B------:R-:W-:Y:S01]  /*18020*/  FMUL.FTZ R21, R38.reuse, R81 ;  /* 0x0000005126157220 */ /* 0x040fe20000410000 */
[C---:B------:R-:W-:Y:S01]  /*18030*/  FMUL.FTZ R22, R37.reuse, R82 ;  /* 0x0000005225167220 */ /* 0x040fe20000410000 */
[----:B------:R-:W-:Y:S01]  /*18040*/  FMUL.FTZ R23, R37, R83 ;  /* 0x0000005325177220 */ /* 0x000fe20000410000 */
[--C-:B------:R-:W-:Y:S04]  /*18050*/  FFMA.FTZ R81, R115, UR4, -R62.reuse ;  /* 0x0000000473517c23 */ /* 0x100fe8000801083e */
[----:B------:R-:W3:Y:S01]  /*18060*/  MUFU.EX2 R76, R145 ;  /* 0x00000091004c7308 */ /* 0x000ee20000000800 */
[--C-:B------:R-:W-:Y:S01]  /*18070*/  FFMA.FTZ R80, R251, UR4, -R62.reuse ;  /* 0x00000004fb507c23 */ /* 0x100fe2000801083e */
[----:B------:R-:W-:Y:S01]  /*18080*/  FFMA.FTZ R115, R235, UR4, -R62 ;  /* 0x00000004eb737c23 */ /* 0x000fe2000801083e */
[C---:B------:R-:W-:Y:S03]  /*18090*/  HMMA.16816.F32.BF16 R20, R40.reuse, R28, R20 ;  /* 0x0000001c2814723c */ /* 0x040fe60000041814 */
[--C-:B------:R-:W-:Y:S01]  /*180a0*/  FFMA.FTZ R82, R117, UR4, -R60.reuse ;  /* 0x0000000475527c23 */ /* 0x100fe2000801083c */
[----:B------:R-:W-:Y:S03]  /*180b0*/  FFMA.FTZ R83, R247, UR4, -R60 ;  /* 0x00000004f7537c23 */ /* 0x000fe6000801083c */
        /* <DEDUP_REMOVED lines=8> */
[----:B------:R-:W-:Y:S01]  /*18140*/  FFMA.FTZ R127, R211, UR4, -R62 ;  /* 0x00000004d37f7c23 */ /* 0x000fe2000801083e */
[----:B------:R-:W-:Y:S04]  /*18150*/  FADD.FTZ R38, R111, R113 ;  /* 0x000000716f267221 */ /* 0x000fe80000010000 */
[----:B------:R-:W-:Y:S01]  /*18160*/  MUFU.EX2 R68, R139 ;  /* 0x0000008b00447308 */ /* 0x000fe20000000800 */
[--C-:B------:R-:W-:Y:S01]  /*18170*/  FFMA.FTZ R73, R131, UR4, -R60.reuse ;  /* 0x0000000483497c23 */ /* 0x100fe2000801083c */
[----:B------:R-:W-:Y:S01]  /*18180*/  FFMA.FTZ R74, R129, UR4, -R60 ;  /* 0x00000004814a7c23 */ /* 0x000fe2000801083c */
[C---:B------:R-:W-:Y:S03]  /*18190*/  HMMA.16816.F32.BF16 R28, R40.reuse, R44, R28 ;  /* 0x0000002c281c723c */ /* 0x040fe6000004181c */
[--C-:B------:R-:W-:Y:S01]  /*181a0*/  FFMA.FTZ R113, R205, UR4, -R62.reuse ;  /* 0x00000004cd717c23 */ /* 0x100fe2000801083e */
[----:B------:R-:W-:Y:S03]  /*181b0*/  FFMA.FTZ R62, R39, UR4, -R62 ;  /* 0x00000004273e7c23 */ /* 0x000fe6000801083e */
[----:B------:R-:W5:Y:S01]  /*181c0*/  MUFU.EX2 R69, R69 ;  /* 0x0000004500457308 */ /* 0x000f620000000800 */
[----:B------:R-:W-:Y:S01]  /*181d0*/  HMMA.16816.F32.BF16 R32, R40, R46, R32 ;  /* 0x0000002e2820723c */ /* 0x000fe20000041820 */
[----:B------:R-:W4:Y:S02]  /*181e0*/  LDSM.16.MT88.4 R44, [R164+0x6800] ;  /* 0x00680000a42c783b */ /* 0x000f240000004200 */
[----:B------:R-:W-:Y:S01]  /*181f0*/  FADD.FTZ R37, R109, R110 ;  /* 0x0000006e6d257221 */ /* 0x000fe20000010000 */
[----:B------:R-:W-:Y:S05]  /*18200*/  FADD.FTZ R103, R103, R38 ;  /* 0x0000002667677221 */ /* 0x000fea0000010000 */
[----:B------:R-:W-:Y:S02]  /*18210*/  MUFU.EX2 R70, R70 ;  /* 0x0000004600467308 */ /* 0x000fe40000000800 */
[----:B-1----:R-:W-:Y:S02]  /*18220*/  F2FP.BF16.F32.PACK_AB R41, R93, R92 ;  /* 0x0000005c5d29723e */ /* 0x002fe400000010ff */
[----:B--2---:R-:W-:Y:S01]  /*18230*/  F2FP.BF16.F32.PACK_AB R42, R85, R88 ;  /* 0x00000058552a723e */ /* 0x004fe200000010ff */
[----:B------:R-:W-:Y:S01]  /*18240*/  FADD.FTZ R38, R66, R103 ;  /* 0x0000006742267221 */ /* 0x000fe20000010000 */
[----:B---3--:R-:W-:Y:S01]  /*18250*/  F2FP.BF16.F32.PACK_AB R43, R76, R87 ;  /* 0x000000574c2b723e */ /* 0x008fe200000010ff */
[----:B------:R-:W-:Y:S03]  /*18260*/  FADD.FTZ R108, R108, R37 ;  /* 0x000000256c6c7221 */ /* 0x000fe60000010000 */
[----:B------:R-:W1:Y:S01]  /*18270*/  MUFU.EX2 R71, R71 ;  /* 0x0000004700477308 */ /* 0x000e620000000800 */
[C---:B------:R-:W-:Y:S01]  /*18280*/  F2FP.BF16.F32.PACK_AB R40, R64.reuse, R67 ;  /* 0x000000434028723e */ /* 0x040fe200000010ff */
[----:B------:R-:W-:Y:S01]  /*18290*/  FADD.FTZ R37, R67, R38 ;  /* 0x0000002643257221 */ /* 0x000fe20000010000 */
[----:B------:R-:W-:Y:S01]  /*182a0*/  FADD.FTZ R65, R65, R108 ;  /* 0x0000006c41417221 */ /* 0x000fe20000010000 */
[--C-:B------:R-:W-:Y:S01]  /*182b0*/  FFMA.FTZ R117, R233, UR4, -R60.reuse ;  /* 0x00000004e9757c23 */ /* 0x100fe2000801083c */
        /* <DEDUP_REMOVED lines=12> */
[----:B------:R-:W3:Y:S06]  /*18380*/  LDSM.16.MT88.4 R48, [R168+0x7000] ;  /* 0x00700000a830783b */ /* 0x000eec0000004200 */
[----:B------:R-:W-:Y:S01]  /*18390*/  MUFU.EX2 R75, R75 ;  /* 0x0000004b004b7308 */ /* 0x000fe20000000800 */
[----:B------:R-:W-:Y:S01]  /*183a0*/  FADD.FTZ R38, R85, R88 ;  /* 0x0000005855267221 */ /* 0x000fe20000010000 */
[C---:B------:R-:W-:Y:S01]  /*183b0*/  HMMA.16816.F32.BF16 R16, R40.reuse, R54, R16 ;  /* 0x000000362810723c */ /* 0x040fe20000041810 */
[----:B------:R-:W3:Y:S07]  /*183c0*/  LDSM.16.MT88.4 R52, [R166+0x7000] ;  /* 0x00700000a634783b */ /* 0x000eee0000004200 */
[----:B------:R-:W3:Y:S01]  /*183d0*/  MUFU.EX2 R78, R78 ;  /* 0x0000004e004e7308 */ /* 0x000ee20000000800 */
[C---:B------:R-:W-:Y:S03]  /*183e0*/  HMMA.16816.F32.BF16 R20, R40.reuse, R56, R20 ;  /* 0x000000382814723c */ /* 0x040fe60000041814 */
[----:B------:R-:W-:Y:S03]  /*183f0*/  FADD.FTZ R87, R76, R87 ;  /* 0x000000574c577221 */ /* 0x000fe60000010000 */
[C---:B------:R-:W-:Y:S03]  /*18400*/  HMMA.16816.F32.BF16 R24, R40.reuse, R58, R24 ;  /* 0x0000003a2818723c */ /* 0x040fe60000041818 */
[----:B------:R-:W-:Y:S01]  /*18410*/  MUFU.EX2 R79, R79 ;  /* 0x0000004f004f7308 */ /* 0x000fe20000000800 */
[----:B------:R-:W3:Y:S01]  /*18420*/  LDSM.16.MT88.4 R56, [R165+0x7000] ;  /* 0x00700000a538783b */ /* 0x000ee20000004200 */
[----:B------:R-:W-:Y:S01]  /*18430*/  MOV R103, R0 ;  /* 0x0000000000677202 */ /* 0x000fe20000000f00 */
[C---:B----4-:R-:W-:Y:S07]  /*18440*/  HMMA.16816.F32.BF16 R28, R40.reuse, R44, R28 ;  /* 0x0000002c281c723c */ /* 0x050fee000004181c */
[----:B------:R-:W4:Y:S01]  /*18450*/  MUFU.EX2 R82, R82 ;  /* 0x0000005200527308 */ /* 0x000f220000000800 */
[----:B------:R-:W-:Y:S01]  /*18460*/  HMMA.16816.F32.BF16 R32, R40, R46, R32 ;  /* 0x0000002e2820723c */ /* 0x000fe20000041820 */
[----:B------:R-:W4:Y:S08]  /*18470*/  LDSM.16.MT88.4 R44, [R164+0x7000] ;  /* 0x00700000a42c783b */ /* 0x000f300000004200 */
[----:B------:R-:W-:Y:S02]  /*18480*/  MUFU.EX2 R81, R81 ;  /* 0x0000005100517308 */ /* 0x000fe40000000800 */
[----:B------:R-:W-:Y:S01]  /*18490*/  F2FP.BF16.F32.PACK_AB R40, R72, R77 ;  /* 0x0000004d4828723e */ /* 0x000fe200000010ff */
[----:B------:R-:W-:Y:S01]  /*184a0*/  FADD.FTZ R77, R77, R38 ;  /* 0x000000264d4d7221 */ /* 0x000fe20000010000 */
[----:B-----5:R-:W-:Y:S01]  /*184b0*/  F2FP.BF16.F32.PACK_AB R41, R69, R68 ;  /* 0x000000444529723e */ /* 0x020fe200000010ff */
        /* <DEDUP_REMOVED lines=8> */
[C---:B---3--:R-:W-:Y:S02]  /*18540*/  HMMA.16816.F32.BF16 R4, R40.reuse, R48, R4 ;  /* 0x000000302804723c */ /* 0x048fe40000041804 */
        /* <DEDUP_REMOVED lines=10> */
[----:B------:R-:W5:Y:S05]  /*185f0*/  LDSM.16.MT88.4 R52, [R166+0x7800] ;  /* 0x00780000a634783b */ /* 0x000f6a0000004200 */
[C---:B------:R-:W-:Y:S03]  /*18600*/  HMMA.16816.F32.BF16 R20, R40.reuse, R56, R20 ;  /* 0x000000382814723c */ /* 0x040fe60000041814 */
[----:B------:R-:W5:Y:S03]  /*18610*/  MUFU.EX2 R89, R89 ;  /* 0x0000005900597308 */ /* 0x000f660000000800 */
[C---:B------:R-:W-:Y:S01]  /*18620*/  HMMA.16816.F32.BF16 R24, R40.reuse, R58, R24 ;  /* 0x0000003a2818723c */ /* 0x040fe20000041818 */
[----:B------:R-:W5:Y:S06]  /*18630*/  LDSM.16.MT88.4 R56, [R165+0x7800] ;  /* 0x00780000a538783b */ /* 0x000f6c0000004200 */
[----:B------:R-:W-:Y:S01]  /*18640*/  MUFU.EX2 R91, R91 ;  /* 0x0000005b005b7308 */ /* 0x000fe20000000800 */
[C---:B----4-:R-:W-:Y:S09]  /*18650*/  HMMA.16816.F32.BF16 R28, R40.reuse, R44, R28 ;  /* 0x0000002c281c723c */ /* 0x050ff2000004181c */
[----:B------:R-:W4:Y:S01]  /*18660*/  MUFU.EX2 R98, R98 ;  /* 0x0000006200627308 */ /* 0x000f220000000800 */
[----:B------:R-:W-:Y:S01]  /*18670*/  HMMA.16816.F32.BF16 R32, R40, R46, R32 ;  /* 0x0000002e2820723c */ /* 0x000fe20000041820 */
[----:B------:R-:W4:Y:S06]  /*18680*/  LDSM.16.MT88.4 R44, [R164+0x7800] ;  /* 0x00780000a42c783b */ /* 0x000f2c0000004200 */
        /* <DEDUP_REMOVED lines=17> */
[C---:B-----5:R-:W-:Y:S01]  /*187a0*/  HMMA.16816.F32.BF16 R12, R40.reuse, R52, R12 ;  /* 0x00000034280c723c */ /* 0x060fe2000004180c */
[----:B------:R-:W2:Y:S01]  /*187b0*/  LDSM.16.MT88.4 R48, [R168+0x8000] ;  /* 0x00800000a830783b */ /* 0x000ea20000004200 */
[----:B------:R-:W3:Y:S03]  /*187c0*/  MUFU.EX2 R117, R117 ;  /* 0x0000007500757308 */ /* 0x000ee60000000800 */
[----:B------:R-:W-:Y:S01]  /*187d0*/  FADD.FTZ R90, R90, R83 ;  /* 0x000000535a5a7221 */ /* 0x000fe20000010000 */
[C---:B------:R-:W-:Y:S03]  /*187e0*/  HMMA.16816.F32.BF16 R16, R40.reuse, R54, R16 ;  /* 0x000000362810723c */ /* 0x040fe60000041810 */
[----:B------:R-:W5:Y:S03]  /*187f0*/  LDSM.16.MT88.4 R52, [R166+0x8000] ;  /* 0x00800000a634783b */ /* 0x000f660000004200 */
[----:B------:R-:W-:Y:S01]  /*18800*/  MUFU.EX2 R116, R116 ;  /* 0x0000007400747308 */ /* 0x000fe20000000800 */
[C---:B------:R-:W-:Y:S06]  /*18810*/  HMMA.16816.F32.BF16 R20, R40.reuse, R56, R20 ;  /* 0x000000382814723c */ /* 0x040fec0000041814 */
[C---:B------:R-:W-:Y:S01]  /*18820*/  HMMA.16816.F32.BF16 R24, R40.reuse, R58, R24 ;  /* 0x0000003a2818723c */ /* 0x040fe20000041818 */
[----:B------:R-:W5:Y:S02]  /*18830*/  LDSM.16.MT88.4 R56, [R165+0x8000] ;  /* 0x00800000a538783b */ /* 0x000f640000004200 */
[----:B------:R-:W5:Y:S03]  /*18840*/  MUFU.EX2 R119, R119 ;  /* 0x0000007700777308 */ /* 0x000f660000000800 */
[C---:B----4-:R-:W-:Y:S07]  /*18850*/  HMMA.16816.F32.BF16 R28, R40.reuse, R44, R28 ;  /* 0x0000002c281c723c */ /* 0x050fee000004181c */
[----:B------:R-:W-:Y:S01]  /*18860*/  MUFU.EX2 R118, R118 ;  /* 0x0000007600767308 */ /* 0x000fe20000000800 */
[----:B------:R-:W-:Y:S01]  /*18870*/  HMMA.16816.F32.BF16 R32, R40, R46, R32 ;  /* 0x0000002e2820723c */ /* 0x000fe20000041820 */
[----:B------:R-:W4:Y:S08]  /*18880*/  LDSM.16.MT88.4 R44, [R164+0x8000] ;  /* 0x00800000a42c783b */ /* 0x000f300000004200 */
[----:B------:R-:W4:Y:S02]  /*18890*/  MUFU.EX2 R121, R121 ;  /* 0x0000007900797308 */ /* 0x000f240000000800 */
[C---:B------:R-:W-:Y:S01]  /*188a0*/  F2FP.BF16.F32.PACK_AB R40, R89.reuse, R96 ;  /* 0x000000605928723e */ /* 0x040fe200000010ff */
        /* <DEDUP_REMOVED lines=13> */
[C---:B-----5:R-:W-:Y:S09]  /*18980*/  HMMA.16816.F32.BF16 R12, R40.reuse, R52, R12 ;  /* 0x00000034280c723c */ /* 0x060ff2000004180c */
[----:B------:R-:W3:Y:S01]  /*18990*/  MUFU.EX2 R125, R125 ;  /* 0x0000007d007d7308 */ /* 0x000ee20000000800 */
[C---:B------:R-:W-:Y:S01]  /*189a0*/  HMMA.16816.F32.BF16 R16, R40.reuse, R54, R16 ;  /* 0x000000362810723c */ /* 0x040fe20000041810 */
[----:B------:R-:W5:Y:S05]  /*189b0*/  LDSM.16.MT88.4 R52, [R166+0x8800] ;  /* 0x00880000a634783b */ /* 0x000f6a0000004200 */
[C---:B------:R-:W-:Y:S03]  /*189c0*/  HMMA.16816.F32.BF16 R20, R40.reuse, R56, R20 ;  /* 0x000000382814723c */ /* 0x040fe60000041814 */
[----:B------:R-:W-:Y:S03]  /*189d0*/  MUFU.EX2 R124, R124 ;  /* 0x0000007c007c7308 */ /* 0x000fe60000000800 */
[C---:B------:R-:W-:Y:S01]  /*189e0*/  HMMA.16816.F32.BF16 R24, R40.reuse, R58, R24 ;  /* 0x0000003a2818723c */ /* 0x040fe20000041818 */
[----:B------:R-:W5:Y:S06]  /*189f0*/  LDSM.16.MT88.4 R56, [R165+0x8800] ;  /* 0x00880000a538783b */ /* 0x000f6c0000004200 */
[----:B------:R-:W5:Y:S01]  /*18a00*/  MUFU.EX2 R127, R127 ;  /* 0x0000007f007f7308 */ /* 0x000f620000000800 */
[C---:B----4-:R-:W-:Y:S09]  /*18a10*/  HMMA.16816.F32.BF16 R28, R40.reuse, R44, R28 ;  /* 0x0000002c281c723c */ /* 0x050ff2000004181c */
[----:B------:R-:W-:Y:S01]  /*18a20*/  MUFU.EX2 R126, R126 ;  /* 0x0000007e007e7308 */ /* 0x000fe20000000800 */
[----:B------:R-:W-:Y:S01]  /*18a30*/  HMMA.16816.F32.BF16 R32, R40, R46, R32 ;  /* 0x0000002e2820723c */ /* 0x000fe20000041820 */
[----:B------:R-:W4:Y:S06]  /*18a40*/  LDSM.16.MT88.4 R44, [R164+0x8800] ;  /* 0x00880000a42c783b */ /* 0x000f2c0000004200 */
[----:B------:R-:W-:Y:S02]  /*18a50*/  F2FP.BF16.F32.PACK_AB R40, R119, R116 ;  /* 0x000000747728723e */ /* 0x000fe400000010ff */
[----:B------:R-:W4:Y:S02]  /*18a60*/  MUFU.EX2 R111, R207 ;  /* 0x000000cf006f7308 */ /* 0x000f240000000800 */
        /* <DEDUP_REMOVED lines=13> */
[C---:B-----5:R-:W-:Y:S06]  /*18b40*/  HMMA.16816.F32.BF16 R12, R40.reuse, R52, R12 ;  /* 0x00000034280c723c */ /* 0x060fec000004180c */
[C---:B------:R-:W-:Y:S01]  /*18b50*/  HMMA.16816.F32.BF16 R16, R40.reuse, R54, R16 ;  /* 0x000000362810723c */ /* 0x040fe20000041810 */
[----:B------:R-:W3:Y:S02]  /*18b60*/  LDSM.16.MT88.4 R52, [R166+0x9000] ;  /* 0x00900000a634783b */ /* 0x000ee40000004200 */
[----:B------:R-:W5:Y:S03]  /*18b70*/  MUFU.EX2 R130, R130 ;  /* 0x0000008200827308 */ /* 0x000f660000000800 */
[C---:B------:R-:W-:Y:S07]  /*18b80*/  HMMA.16816.F32.BF16 R20, R40.reuse, R56, R20 ;  /* 0x000000382814723c */ /* 0x040fee0000041814 */
[----:B------:R-:W-:Y:S01]  /*18b90*/  MUFU.EX2 R109, R199 ;  /* 0x000000c7006d7308 */ /* 0x000fe20000000800 */
[C---:B------:R-:W-:Y:S01]  /*18ba0*/  HMMA.16816.F32.BF16 R24, R40.reuse, R58, R24 ;  /* 0x0000003a2818723c */ /* 0x040fe20000041818 */
[----:B------:R-:W3:Y:S05]  /*18bb0*/  LDSM.16.MT88.4 R56, [R165+0x9000] ;  /* 0x00900000a538783b */ /* 0x000eea0000004200 */
[C---:B----4-:R-:W-:Y:S03]  /*18bc0*/  HMMA.16816.F32.BF16 R28, R40.reuse, R44, R28 ;  /* 0x0000002c281c723c */ /* 0x050fe6000004181c */
[----:B------:R-:W4:Y:S03]  /*18bd0*/  MUFU.EX2 R66, R193 ;  /* 0x000000c100427308 */ /* 0x000f260000000800 */
[----:B------:R-:W-:Y:S01]  /*18be0*/  HMMA.16816.F32.BF16 R32, R40, R46, R32 ;  /* 0x0000002e2820723c */ /* 0x000fe20000041820 */
[----:B------:R-:W3:Y:S06]  /*18bf0*/  LDSM.16.MT88.4 R44, [R164+0x9000] ;  /* 0x00900000a42c783b */ /* 0x000eec0000004200 */
[----:B------:R-:W-:Y:S01]  /*18c00*/  MUFU.EX2 R64, R159 ;  /* 0x0000009f00407308 */ /* 0x000fe20000000800 */
[----:B------:R-:W-:Y:S03]  /*18c10*/  F2FP.BF16.F32.PACK_AB R40, R127, R124 ;  /* 0x0000007c7f28723e */ /* 0x000fe600000010ff */
[----:B------:R-:W-:Y:S06]  /*18c20*/  F2FP.BF16.F32.PACK_AB R41, R111, R126 ;  /* 0x0000007e6f29723e */ /* 0x000fec00000010ff */
[----:B------:R-:W3:Y:S01]  /*18c30*/  MUFU.EX2 R63, R63 ;  /* 0x0000003f003f7308 */ /* 0x000ee20000000800 */
[----:B-1----:R-:W-:Y:S02]  /*18c40*/  F2FP.BF16.F32.PACK_AB R42, R128, R113 ;  /* 0x00000071802a723e */ /* 0x002fe400000010ff */
[----:B-----5:R-:W-:Y:S02]  /*18c50*/  F2FP.BF16.F32.PACK_AB R43, R130, R129 ;  /* 0x00000081822b723e */ /* 0x020fe400000010ff */
[----:B----4-:R-:W-:Y:S05]  /*18c60*/  F2FP.BF16.F32.PACK_AB R68, R66, R109 ;  /* 0x0000006d4244723e */ /* 0x010fea00000010ff */
[----:B------:R-:W-:Y:S01]  /*18c70*/  MUFU.EX2 R191, R62 ;  /* 0x0000003e00bf7308 */ /* 0x000fe20000000800 */
[C---:B--2---:R-:W-:Y:S06]  /*18c80*/  HMMA.16816.F32.BF16 R4, R40.reuse, R48, R4 ;  /* 0x000000302804723c */ /* 0x044fec0000041804 */
[C---:B------:R-:W-:Y:S03]  /*18c90*/  HMMA.16816.F32.BF16 R8, R40.reuse, R50, R8 ;  /* 0x000000322808723c */ /* 0x040fe60000041808 */
[----:B------:R-:W1:Y:S02]  /*18ca0*/  MUFU.EX2 R48, R61 ;  /* 0x0000003d00307308 */ /* 0x000e640000000800 */
[--C-:B------:R-:W-:Y:S01]  /*18cb0*/  FFMA.FTZ R49, R36, UR4, -R60.reuse ;  /* 0x0000000424317c23 */ /* 0x100fe2000801083c */
[C---:B---3--:R-:W-:Y:S01]  /*18cc0*/  HMMA.16816.F32.BF16 R12, R40.reuse, R52, R12 ;  /* 0x00000034280c723c */ /* 0x048fe2000004180c */
[----:B------:R-:W2:Y:S04]  /*18cd0*/  LDSM.16.MT88.4 R36, [R164+0x9800] ;  /* 0x00980000a424783b */ /* 0x000ea80000004200 */
[----:B------:R-:W-:Y:S01]  /*18ce0*/  FFMA.FTZ R60, R3, UR4, -R60 ;  /* 0x00000004033c7c23 */ /* 0x000fe2000801083c */
[C---:B------:R-:W-:Y:S01]  /*18cf0*/  HMMA.16816.F32.BF16 R16, R40.reuse, R54, R16 ;  /* 0x000000362810723c */ /* 0x040fe20000041810 */
[----:B------:R-:W-:Y:S04]  /*18d00*/  MUFU.EX2 R49, R49 ;  /* 0x0000003100317308 */ /* 0x000fe80000000800 */
[----:B------:R-:W-:Y:S01]  /*18d10*/  F2FP.BF16.F32.PACK_AB R69, R63, R64 ;  /* 0x000000403f45723e */ /* 0x000fe200000010ff */
[C---:B------:R-:W-:Y:S05]  /*18d20*/  HMMA.16816.F32.BF16 R20, R40.reuse, R56, R20 ;  /* 0x000000382814723c */ /* 0x040fea0000041814 */
[----:B------:R-:W3:Y:S01]  /*18d30*/  MUFU.EX2 R60, R60 ;  /* 0x0000003c003c7308 */ /* 0x000ee20000000800 */
[----:B-1----:R-:W-:Y:S01]  /*18d40*/  F2FP.BF16.F32.PACK_AB R70, R191, R48 ;  /* 0x00000030bf46723e */ /* 0x002fe200000010ff */
[C---:B------:R-:W-:Y:S04]  /*18d50*/  HMMA.16816.F32.BF16 R24, R40.reuse, R58, R24 ;  /* 0x0000003a2818723c */ /* 0x040fe80000041818 */
[----:B------:R-:W-:Y:S02]  /*18d60*/  FADD.FTZ R3, R91, R90 ;  /* 0x0000005a5b037221 */ /* 0x000fe40000010000 */
[C---:B------:R-:W-:Y:S05]  /*18d70*/  HMMA.16816.F32.BF16 R28, R40.reuse, R44, R28 ;  /* 0x0000002c281c723c */ /* 0x040fea000004181c */
[----:B------:R-:W-:Y:S01]  /*18d80*/  FADD.FTZ R3, R98, R3 ;  /* 0x0000000362037221 */ /* 0x000fe20000010000 */
[----:B------:R-:W-:Y:S05]  /*18d90*/  HMMA.16816.F32.BF16 R32, R40, R46, R32 ;  /* 0x0000002e2820723c */ /* 0x000fea0000041820 */
        /* <DEDUP_REMOVED lines=34> */
.L_x_5862:
        /* <DEDUP_REMOVED lines=136> */
.L_x_5867:
[----:B---3--:R-:W1:Y:S01]  /*19840*/  S2R R7, SR_CTAID.Z ;  /* 0x0000000000077919 */ /* 0x008e620000002700 */
[----:B------:R-:W1:Y:S01]  /*19850*/  LDC R5, c[0x0][0x270] ;  /* 0x00009c00ff057b82 */ /* 0x000e620000000800 */
[----:B------:R-:W1:Y:S07]  /*19860*/  S2R R0, SR_CTAID.Y ;  /* 0x0000000000007919 */ /* 0x000e6e0000002600 */
[----:B------:R-:W2:Y:S01]  /*19870*/  LDC R2, c[0x0][0x2c4] ;  /* 0x0000b100ff027b82 */ /* 0x000ea20000000800 */
[----:B-1----:R-:W-:-:S04]  /*19880*/  IMAD R5, R0, R5, R7 ;  /* 0x0000000500057224 */ /* 0x002fc800078e0207 */
[----:B--2---:R-:W-:-:S07]  /*19890*/  IMAD R2, R5, R2, RZ ;  /* 0x0000000205027224 */ /* 0x004fce00078e02ff */
.L_x_5868:
        /* <DEDUP_REMOVED lines=26> */
.L_x_5870:
[----:B------:R-:W-:Y:S05]  /*19a40*/  BSYNC B0 ;  /* 0x0000000000007941 */ /* 0x000fea0003800000 */
.L_x_5869:
        /* <DEDUP_REMOVED lines=53> */
.L_x_5872:
[----:B------:R-:W-:Y:S05]  /*19da0*/  BSYNC B0 ;  /* 0x0000000000007941 */ /* 0x000fea0003800000 */
.L_x_5871:
        /* <DEDUP_REMOVED lines=15> */
.L_x_5874:
[----:B------:R-:W-:Y:S05]  /*19ea0*/  BSYNC B0 ;  /* 0x0000000000007941 */ /* 0x000fea0003800000 */
.L_x_5873:
        /* <DEDUP_REMOVED lines=15> */
.L_x_5876:
[----:B------:R-:W-:Y:S05]  /*19fa0*/  BSYNC B0 ;  /* 0x0000000000007941 */ /* 0x000fea0003800000 */
.L_x_5875:
        /* <DEDUP_REMOVED lines=13> */
.L_x_5877:
        /* <DEDUP_REMOVED lines=16> */
.L_x_8037:


//--------------------- .text._ZN5flash24flash_fwd_splitkv_kernelI23Flash_fwd_kernel_traitsILi64ELi64ELi128ELi4ELb0ELb0EN7cutlass10bfloat16_tE19Flash_kernel_traitsILi64ELi64ELi128ELi4ES3_EELb1ELb0ELb0ELb0ELb0ELb0ELb1ELb0EEEvNS_16Flash_fwd_paramsE --------------------------
	.section	.text._ZN5flash24flash_fwd_splitkv_kernelI23Flash_fwd_kernel_traitsILi64ELi64ELi128ELi4ELb0ELb0EN7cutlass10bfloat16_tE19Flash_kernel_traitsILi64ELi64ELi128ELi4ES3_EELb1ELb0ELb0ELb0ELb0ELb0ELb1ELb0EEEvNS_16Flash_fwd_paramsE,"ax",@progbits
	.align	128
        .global         _ZN5flash24flash_fwd_splitkv_kernelI23Flash_fwd_kernel_traitsILi64ELi64ELi128ELi4ELb0ELb0EN7cutlass10bfloat16_tE19Flash_kernel_traitsILi64ELi64ELi128ELi4ES3_EELb1ELb0ELb0ELb0ELb0ELb0ELb1ELb0EEEvNS_16Flash_fwd_paramsE
        .type           _ZN5flash24flash_fwd_splitkv_kernelI23Flash_fwd_kernel_traitsILi64ELi64ELi128ELi4ELb0ELb0EN7cutlass10bfloat16_tE19Flash_kernel_traitsILi64ELi64ELi128ELi4ES3_EELb1ELb0ELb0ELb0ELb0ELb0ELb1ELb0EEEvNS_16Flash_fwd_paramsE,@function
        .size           _ZN5flash24flash_fwd_splitkv_kernelI23Flash_fwd_kernel_traitsILi64ELi64ELi128ELi4ELb0ELb0EN7cutlass10bfloat16_tE19Flash_kernel_traitsILi64ELi64ELi128ELi4ES3_EELb1ELb0ELb0ELb0ELb0ELb0ELb1ELb0EEEvNS_16Flash_fwd_paramsE,(.L_x_8038 - _ZN5flash24flash_fwd_splitkv_kernelI23Flash_fwd_kernel_traitsILi64ELi64ELi128ELi4ELb0ELb0EN7cutlass10bfloat16_tE19Flash_kernel_traitsILi64ELi64ELi128ELi4ES3_EELb1ELb0ELb0ELb0ELb0ELb0ELb1ELb0EEEvNS_16Flash_fwd_paramsE)
        .other          _ZN5flash24flash_fwd_splitkv_kernelI23Flash_fwd_kernel_traitsILi64ELi64ELi128ELi4ELb0ELb0EN7cutlass10bfloat16_tE19Flash_kernel_traitsILi64ELi64ELi128ELi4ES3_EELb1ELb0ELb0ELb0ELb0ELb0ELb1ELb0EEEvNS_16Flash_fwd_paramsE,@"STO_CUDA_ENTRY STV_DEFAULT"
_ZN5flash24flash_fwd_splitkv_kernelI23Flash_fwd_kernel_traitsILi64ELi64ELi128ELi4ELb0ELb0EN7cutlass10bfloat16_tE19Flash_kernel_traitsILi64ELi64ELi128ELi4ES3_EELb1ELb0ELb0ELb0ELb0ELb0ELb1ELb0EEEvNS_16Flash_fwd_paramsE:
.text._ZN5flash24flash_fwd_splitkv_kernelI23Flash_fwd_kernel_traitsILi64ELi64ELi128ELi4ELb0ELb0EN7cutlass10bfloat16_tE19Flash_kernel_traitsILi64ELi64ELi128ELi4ES3_EELb1ELb0ELb0ELb0ELb0ELb0ELb1ELb0EEEvNS_16Flash_fwd_paramsE:
[----:B------:R-:W-:Y:S08]  /*0000*/  LDC R1, c[0x0][0x28] ;  /* 0x00000a00ff017b82 */ /* 0x000ff00000000800 */
[----:B------:R-:W1:Y:S01]  /*0010*/  LDC R5, c[0x0][0x270] ;  /* 0x00009c00ff057b82 */ /* 0x000e620000000800 */
[----:B------:R-:W2:Y:S01]  /*0020*/  S2R R0, SR_CTAID.Z ;  /* 0x0000000000007919 */ /* 0x000ea20000002700 */
[----:B------:R-:W-:Y:S01]  /*0030*/  MOV R10, 0xffffffff ;  /* 0xffffffff000a7802 */ /* 0x000fe20000000f00 */
[----:B------:R-:W-:-:S05]  /*0040*/  ULDC.64 UR10, c[0x0][0x208] ;  /* 0x00008200000a7ab9 */ /* 0x000fca0000000a00 */
[----:B------:R-:W3:Y:S01]  /*0050*/  LDC.64 R16, c[0x0][0x2f8] ;  /* 0x0000be00ff107b82 */ /* 0x000ee20000000a00 */
[----:B-1----:R-:W1:Y:S01]  /*0060*/  I2F.U32.RP R8, R5 ;  /* 0x0000000500087306 */ /* 0x002e620000209000 */
[----:B------:R-:W-:-:S07]  /*0070*/  ISETP.NE.U32.AND P2, PT, R5, RZ, PT ;  /* 0x000000ff0500720c */ /* 0x000fce0003f45070 */
[----:B-1----:R-:W1:Y:S02]  /*0080*/  MUFU.RCP R6, R8 ;  /* 0x0000000800067308 */ /* 0x002e640000001000 */
[----:B-1----:R-:W-:Y:S01]  /*0090*/  VIADD R6, R6, 0xffffffe ;  /* 0x0ffffffe06067836 */ /* 0x002fe20000000000 */
[----:B------:R-:W1:Y:S05]  /*00a0*/  LDC.64 R8, c[0x0][0x2f0] ;  /* 0x0000bc00ff087b82 */ /* 0x000e6a0000000a00 */
[----:B------:R-:W4:Y:S02]  /*00b0*/  F2I.FTZ.U32.TRUNC.NTZ R3, R6 ;  /* 0x0000000600037305 */ /* 0x000f24000021f000 */
[----:B----4-:R-:W-:-:S04]  /*00c0*/  IMAD.MOV R2, RZ, RZ, -R3 ;  /* 0x000000ffff027224 */ /* 0x010fc800078e0a03 */
[----:B------:R-:W-:Y:S01]  /*00d0*/  IMAD R7, R2, R5, RZ ;  /* 0x0000000502077224 */ /* 0x000fe200078e02ff */
[----:B------:R-:W-:-:S05]  /*00e0*/  MOV R2, RZ ;  /* 0x000000ff00027202 */ /* 0x000fca0000000f00 */
[----:B------:R-:W-:Y:S02]  /*00f0*/  IMAD.HI.U32 R7, R3, R7, R2 ;  /* 0x0000000703077227 */ /* 0x000fe400078e0002 */
[----:B------:R-:W4:Y:S04]  /*0100*/  LDC.64 R2, c[0x0][0x300] ;  /* 0x0000c000ff027b82 */ /* 0x000f280000000a00 */
[----:B--2---:R-:W-:-:S04]  /*0110*/  IMAD.HI.U32 R185, R7, R0, RZ ;  /* 0x0000000007b97227 */ /* 0x004fc800078e00ff */
[----:B------:R-:W-:Y:S01]  /*0120*/  IMAD.MOV R4, RZ, RZ, -R185 ;  /* 0x000000ffff047224 */ /* 0x000fe200078e0ab9 */
[----:B------:R-:W2:Y:S03]  /*0130*/  LDC.64 R6, c[0x0][0x2f0] ;  /* 0x0000bc00ff067b82 */ /* 0x000ea60000000a00 */
[----:B------:R-:W-:-:S05]  /*0140*/  IMAD R4, R5, R4, R0 ;  /* 0x0000000405047224 */ /* 0x000fca00078e0200 */
[----:B------:R-:W-:Y:S02]  /*0150*/  ISETP.GE.U32.AND P4, PT, R4, R5, PT ;  /* 0x000000050400720c */ /* 0x000fe40003f86070 */
[----:B----4-:R-:W-:-:S04]  /*0160*/  ISETP.NE.U32.AND P0, PT, R2, RZ, PT ;  /* 0x000000ff0200720c */ /* 0x010fc80003f05070 */
[----:B------:R-:W-:-:S07]  /*0170*/  ISETP.NE.AND.EX P0, PT, R3, RZ, PT, P0 ;  /* 0x000000ff0300720c */ /* 0x000fce0003f05300 */
[----:B------:R-:W-:Y:S01]  /*0180*/  @P4 IMAD.IADD R4, R4, 0x1, -R5 ;  /* 0x0000000104044824 */ /* 0x000fe200078e0a05 */
[----:B------:R-:W-:Y:S01]  /*0190*/  @P4 IADD3 R185, R185, 0x1, RZ ;  /* 0x00000001b9b94810 */ /* 0x000fe20007ffe0ff */
[----:B------:R-:W4:Y:S01]  /*01a0*/  LDC.64 R2, c[0x0][0x2f8] ;  /* 0x0000be00ff027b82 */ /* 0x000f220000000a00 */
[----:B--2---:R-:W-:Y:S02]  /*01b0*/  ISETP.NE.U32.AND P1, PT, R6, RZ, PT ;  /* 0x000000ff0600720c */ /* 0x004fe40003f25070 */
[----:B------:R-:W-:Y:S02]  /*01c0*/  ISETP.GE.U32.AND P3, PT, R4, R5, PT ;  /* 0x000000050400720c */ /* 0x000fe40003f66070 */
[----:B------:R-:W-:-:S03]  /*01d0*/  ISETP.NE.AND.EX P1, PT, R7, RZ, PT, P1 ;  /* 0x000000ff0700720c */ /* 0x000fc60003f25310 */
[----:B------:R-:W2:Y:S08]  /*01e0*/  LDC.U8 R4, c[0x0][0x3c2] ;  /* 0x0000f080ff047b82 */ /* 0x000eb00000000000 */
[----:B------:R-:W-:Y:S01]  /*01f0*/  @P3 VIADD R185, R185, 0x1 ;  /* 0x00000001b9b93836 */ /* 0x000fe20000000000 */
[----:B------:R-:W-:Y:S01]  /*0200*/  @!P2 LOP3.LUT R185, RZ, R5, RZ, 0x33, !PT ;  /* 0x00000005ffb9a212 */ /* 0x000fe200078e33ff */
[----:B------:R-:W3:Y:S04]  /*0210*/  @P0 LDC.64 R6, c[0x0][0x300] ;  /* 0x0000c000ff060b82 */ /* 0x000ee80000000a00 */
[----:B-1----:R-:W-:-:S05]  /*0220*/  IMAD.WIDE R20, R185, 0x4, R8 ;  /* 0x00000004b9147825 */ /* 0x002fca00078e0208 */
[----:B------:R-:W3:Y:S04]  /*0230*/  @P1 LDG.E R10, desc[UR10][R20.64] ;  /* 0x0000000a140a1981 */ /* 0x000ee8000c1e1900 */
[----:B------:R-:W3:Y:S01]  /*0240*/  @P1 LDG.E R9, desc[UR10][R20.64+0x4] ;  /* 0x0000040a14091981 */ /* 0x000ee2000c1e1900 */
[----:B--2---:R-:W-:Y:S01]  /*0250*/  ISETP.NE.AND P3, PT, R4, RZ, PT ;  /* 0x000000ff0400720c */ /* 0x004fe20003f65270 */
[----:B------:R-:W-:Y:S01]  /*0260*/  IMAD.MOV.U32 R15, RZ, RZ, RZ ;  /* 0x000000ffff0f7224 */ /* 0x000fe200078e00ff */
[----:B----4-:R-:W-:Y:S02]  /*0270*/  ISETP.EQ.U32.AND P2, PT, R2, RZ, PT ;  /* 0x000000ff0200720c */ /* 0x010fe40003f42070 */
[----:B------:R-:W-:Y:S02]  /*0280*/  MOV R12, 0xffffffff ;  /* 0xffffffff000c7802 */ /* 0x000fe40000000f00 */
[----:B------:R-:W-:Y:S01]  /*0290*/  ISETP.EQ.OR.EX P2, PT, R3, RZ, !P3, P2 ;  /* 0x000000ff0300720c */ /* 0x000fe20005f42720 */
[----:B---3--:R-:W-:-:S04]  /*02a0*/  @P0 IMAD.WIDE R18, R185, 0x4, R6 ;  /* 0x00000004b9120825 */ /* 0x008fc800078e0206 */
[C---:B------:R-:W-:Y:S01]  /*02b0*/  IMAD.WIDE R6, R185.reuse, 0x4, R16 ;  /* 0x00000004b9067825 */ /* 0x040fe200078e0210 */
[----:B------:R1:W5:Y:S07]  /*02c0*/  @P0 LDG.E R15, desc[UR10][R18.64] ;  /* 0x0000000a120f0981 */ /* 0x00036e000c1e1900 */
[----:B------:R1:W5:Y:S01]  /*02d0*/  @!P2 LDG.E R12, desc[UR10][R6.64] ;  /* 0x0000000a060ca981 */ /* 0x000362000c1e1900 */
[----:B------:R-:W-:Y:S02]  /*02e0*/  ISETP.NE.U32.AND P0, PT, R2, RZ, PT ;  /* 0x000000ff0200720c */ /* 0x000fe40003f05070 */
[----:B------:R-:W-:Y:S01]  /*02f0*/  IADD3 R2, -R185, RZ, RZ ;  /* 0x000000ffb9027210 */ /* 0x000fe20007ffe1ff */
[----:B------:R-:W2:Y:S01]  /*0300*/  S2R R23, SR_CTAID.X ;  /* 0x0000000000177919 */ /* 0x000ea20000002500 */
[----:B------:R-:W-:Y:S01]  /*0310*/  ISETP.NE.AND.EX P0, PT, R3, RZ, PT, P0 ;  /* 0x000000ff0300720c */ /* 0x000fe20003f05300 */
[----:B------:R-:W3:Y:S02]  /*0320*/  S2R R4, SR_CTAID.Y ;  /* 0x0000000000047919 */ /* 0x000ee40000002600 */
[----:B------:R-:W-:Y:S01]  /*0330*/  IMAD R0, R5, R2, R0 ;  /* 0x0000000205007224 */ /* 0x000fe200078e0200 */
[----:B------:R-:W4:Y:S01]  /*0340*/  S2R R122, SR_TID.X ;  /* 0x00000000007a7919 */ /* 0x000f220000002100 */
[----:B------:R-:W-:-:S06]  /*0350*/  @P1 IMAD.IADD R126, R9, 0x1, -R10 ;  /* 0x00000001097e1824 */ /* 0x000fcc00078e0a0a */
[----:B------:R-:W1:Y:S02]  /*0360*/  @!P1 LDC R126, c[0x0][0x2c4] ;  /* 0x0000b100ff7e9b82 */ /* 0x000e640000000800 */
[----:B--234-:R-:W-:Y:S05]  /*0370*/  @!P0 BRA `(.L_x_5878) ;  /* 0x0000000000108947 */ /* 0x01cfea0003800000 */
[----:B------:R-:W2:Y:S02]  /*0380*/  @P3 LDG.E R3, desc[UR10][R6.64+0x4] ;  /* 0x0000040a06033981 */ /* 0x000ea4000c1e1900 */
[----:B--2--5:R-:W-:-:S06]  /*0390*/  @P3 IADD3 R8, R3, -R12, RZ ;  /* 0x8000000c03083210 */ /* 0x024fcc0007ffe0ff */
[----:B------:R3:W5:Y:S01]  /*03a0*/  @!P3 LDG.E R8, desc[UR10][R6.64] ;  /* 0x0000000a0608b981 */ /* 0x000762000c1e1900 */
[----:B------:R-:W-:Y:S05]  /*03b0*/  BRA `(.L_x_5879) ;  /* 0x0000000000047947 */ /* 0x000fea0003800000 */
.L_x_5878:
[----:B------:R-:W2:Y:S02]  /*03c0*/  LDC R8, c[0x0][0x2c8] ;  /* 0x0000b200ff087b82 */ /* 0x000ea40000000800 */
.L_x_5879:
[----:B------:R-:W4:Y:S02]  /*03d0*/  LDC.64 R2, c[0x0][0x308] ;  /* 0x0000c200ff027b82 */ /* 0x000f240000000a00 */
[----:B----4-:R-:W-:-:S04]  /*03e0*/  ISETP.NE.U32.AND P3, PT, R2, RZ, PT ;  /* 0x000000ff0200720c */ /* 0x010fc80003f65070 */
[----:B------:R-:W-:-:S13]  /*03f0*/  ISETP.NE.AND.EX P3, PT, R3, RZ, PT, P3 ;  /* 0x000000ff0300720c */ /* 0x000fda0003f65330 */
[----:B------:R-:W4:Y:S02]  /*0400*/  @P3 LDC.64 R2, c[0x0][0x308] ;  /* 0x0000c200ff023b82 */ /* 0x000f240000000a00 */
[----:B----4-:R-:W-:-:S05]  /*0410*/  @P3 IMAD.WIDE R2, R185, 0x4, R2 ;  /* 0x00000004b9023825 */ /* 0x010fca00078e0202 */
[----:B-1----:R1:W5:Y:S01]  /*0420*/  @P3 LDG.E R18, desc[UR10][R2.64] ;  /* 0x0000000a02123981 */ /* 0x002362000c1e1900 */
[----:B------:R-:W-:-:S05]  /*0430*/  IMAD.SHL.U32 R127, R23, 0x40, RZ ;  /* 0x00000040177f7824 */ /* 0x000fca00078e00ff */
[----:B------:R-:W-:-:S13]  /*0440*/  ISETP.GT.AND P0, PT, R126, R127, PT ;  /* 0x0000007f7e00720c */ /* 0x000fda0003f04270 */
[----:B------:R-:W-:Y:S05]  /*0450*/  @!P0 EXIT ;  /* 0x000000000000894d */ /* 0x000fea0003800000 */
[----:B------:R-:W4:Y:S01]  /*0460*/  LDC R9, c[0x0][0x10] ;  /* 0x00000400ff097b82 */ /* 0x000f220000000800 */
[----:B-----5:R-:W-:-:S07]  /*0470*/  @P3 IMAD.IADD R131, R18, 0x1, -R15 ;  /* 0x0000000112833824 */ /* 0x020fce00078e0a0f */
[----:B-1----:R-:W1:Y:S08]  /*0480*/  LDC R3, c[0x0][0x2c8] ;  /* 0x0000b200ff037b82 */ /* 0x002e700000000800 */
[----:B---3--:R-:W3:Y:S01]  /*0490*/  @!P3 LDC R7, c[0x0][0x2cc] ;  /* 0x0000b300ff07bb82 */ /* 0x008ee20000000800 */
[----:B----4-:R-:W-:-:S04]  /*04a0*/  IABS R13, R9 ;  /* 0x00000009000d7213 */ /* 0x010fc80000000000 */
[----:B------:R-:W4:Y:S01]  /*04b0*/  I2F.RP R2, R13 ;  /* 0x0000000d00027306 */ /* 0x000f220000209400 */
[----:B-1----:R-:W-:-:S05]  /*04c0*/  VIADD R3, R3, 0x7f ;  /* 0x0000007f03037836 */ /* 0x002fca0000000000 */
[----:B------:R-:W-:-:S04]  /*04d0*/  SHF.R.S32.HI R16, RZ, 0x1f, R3 ;  /* 0x0000001fff107819 */ /* 0x000fc80000011403 */
[----:B------:R-:W-:Y:S01]  /*04e0*/  LEA.HI R16, R16, R3, RZ, 0x7 ;  /* 0x0000000310107211 */ /* 0x000fe200078f38ff */
[----:B----4-:R-:W1:Y:S03]  /*04f0*/  MUFU.RCP R20, R2 ;  /* 0x0000000200147308 */ /* 0x010e660000001000 */
[----:B------:R-:W-:-:S05]  /*0500*/  LEA.HI.SX32 R16, R16, R9, 0x19 ;  /* 0x0000000910107211 */ /* 0x000fca00078fcaff */
[----:B------:R-:W-:-:S05]  /*0510*/  VIADD R16, R16, 0xffffffff ;  /* 0xffffffff10107836 */ /* 0x000fca0000000000 */
[----:B------:R-:W-:Y:S02]  /*0520*/  IABS R3, R16 ;  /* 0x0000001000037213 */ /* 0x000fe40000000000 */
[-C--:B------:R-:W-:Y:S01]  /*0530*/  LOP3.LUT R16, R16, R9.reuse, RZ, 0x3c, !PT ;  /* 0x0000000910107212 */ /* 0x080fe200078e3cff */
[----:B-1----:R-:W-:Y:S01]  /*0540*/  VIADD R20, R20, 0xffffffe ;  /* 0x0ffffffe14147836 */ /* 0x002fe20000000000 */
[----:B------:R-:W-:Y:S02]  /*0550*/  IABS R2, R9 ;  /* 0x0000000900027213 */ /* 0x000fe40000000000 */
[----:B------:R-:W-:Y:S01]  /*0560*/  ISETP.GE.AND P0, PT, R16, RZ, PT ;  /* 0x000000ff1000720c */ /* 0x000fe20003f06270 */
[----:B------:R-:W1:Y:S02]  /*0570*/  F2I.FTZ.U32.TRUNC.NTZ R21, R20 ;  /* 0x0000001400157305 */ /* 0x000e64000021f000 */
[----:B------:R-:W-:Y:S02]  /*0580*/  IMAD.MOV R2, RZ, RZ, -R2 ;  /* 0x000000ffff027224 */ /* 0x000fe400078e0a02 */
[----:B-1----:R-:W-:-:S02]  /*0590*/  IMAD.MOV R6, RZ, RZ, -R21 ;  /* 0x000000ffff067224 */ /* 0x002fc400078e0a15 */
[----:B------:R-:W-:Y:S02]  /*05a0*/  IMAD.MOV.U32 R20, RZ, RZ, RZ ;  /* 0x000000ffff147224 */ /* 0x000fe400078e00ff */
[----:B------:R-:W-:-:S04]  /*05b0*/  IMAD R6, R6, R13, RZ ;  /* 0x0000000d06067224 */ /* 0x000fc800078e02ff */
[----:B------:R-:W-:-:S06]  /*05c0*/  IMAD.HI.U32 R6, R21, R6, R20 ;  /* 0x0000000615067227 */ /* 0x000fcc00078e0014 */
[----:B------:R-:W-:Y:S02]  /*05d0*/  IMAD.HI.U32 R11, R6, R3, RZ ;  /* 0x00000003060b7227 */ /* 0x000fe400078e00ff */
[----:B------:R-:W1:Y:S02]  /*05e0*/  LDC R6, c[0x0][0x398] ;  /* 0x0000e600ff067b82 */ /* 0x000e640000000800 */
[----:B------:R-:W-:-:S05]  /*05f0*/  IMAD R14, R11, R2, R3 ;  /* 0x000000020b0e7224 */ /* 0x000fca00078e0203 */
[----:B------:R-:W-:Y:S01]  /*0600*/  ISETP.GT.U32.AND P1, PT, R13, R14, PT ;  /* 0x0000000e0d00720c */ /* 0x000fe20003f24070 */
[----:B------:R-:W4:-:S12]  /*0610*/  @!P3 LDC.64 R2, c[0x0][0x318] ;  /* 0x0000c600ff02bb82 */ /* 0x000f180000000a00 */
[----:B------:R-:W-:Y:S02]  /*0620*/  @!P1 IMAD.IADD R14, R14, 0x1, -R13 ;  /* 0x000000010e0e9824 */ /* 0x000fe400078e0a0d */
[----:B------:R-:W-:Y:S01]  /*0630*/  @!P1 VIADD R11, R11, 0x1 ;  /* 0x000000010b0b9836 */ /* 0x000fe20000000000 */
[----:B------:R-:W-:Y:S02]  /*0640*/  ISETP.NE.AND P1, PT, R9, RZ, PT ;  /* 0x000000ff0900720c */ /* 0x000fe40003f25270 */
[----:B------:R-:W-:Y:S02]  /*0650*/  ISETP.GE.U32.AND P4, PT, R14, R13, PT ;  /* 0x0000000d0e00720c */ /* 0x000fe40003f86070 */
[----:B----4-:R-:W-:-:S04]  /*0660*/  @!P3 ISETP.NE.U32.AND P2, PT, R2, RZ, PT ;  /* 0x000000ff0200b20c */ /* 0x010fc80003f45070 */
[----:B------:R-:W-:Y:S02]  /*0670*/  @!P3 ISETP.NE.AND.EX P2, PT, R3, RZ, PT, P2 ;  /* 0x000000ff0300b20c */ /* 0x000fe40003f45320 */
[----:B------:R-:W-:-:S05]  /*0680*/  IADD3 R3, -R126, 0xbf, R127 ;  /* 0x000000bf7e037810 */ /* 0x000fca0007ffe17f */
[----:B------:R-:W-:Y:S01]  /*0690*/  @P4 VIADD R11, R11, 0x1 ;  /* 0x000000010b0b4836 */ /* 0x000fe20000000000 */
[----:B---3--:R-:W-:-:S03]  /*06a0*/  @!P3 SEL R7, R7, RZ, P2 ;  /* 0x000000ff0707b207 */ /* 0x008fc60001000000 */
[----:B------:R-:W-:Y:S01]  /*06b0*/  @!P0 IMAD.MOV R11, RZ, RZ, -R11 ;  /* 0x000000ffff0b8224 */ /* 0x000fe200078e0a0b */
[----:B--2---:R-:W-:Y:S02]  /*06c0*/  @!P3 IADD3 R131, R7, R8, -R15 ;  /* 0x000000080783b210 */ /* 0x004fe40007ffe80f */
[----:B------:R-:W-:Y:S02]  /*06d0*/  @!P1 LOP3.LUT R11, RZ, R9, RZ, 0x33, !PT ;  /* 0x00000009ff0b9212 */ /* 0x000fe400078e33ff */
[----:B-1----:R-:W-:Y:S01]  /*06e0*/  IADD3 R3, R3, R6, R131 ;  /* 0x0000000603037210 */ /* 0x002fe20007ffe083 */
[----:B------:R-:W-:Y:S02]  /*06f0*/  VIADD R8, R131, 0x7f ;  /* 0x0000007f83087836 */ /* 0x000fe40000000000 */
[----:B------:R-:W-:Y:S01]  /*0700*/  IMAD R176, R11, R4, RZ ;  /* 0x000000040bb07224 */ /* 0x000fe200078e02ff */
[----:B------:R-:W-:Y:S02]  /*0710*/  SHF.R.S32.HI R2, RZ, 0x1f, R3 ;  /* 0x0000001fff027819 */ /* 0x000fe40000011403 */
[----:B------:R-:W-:-:S02]  /*0720*/  SHF.R.S32.HI R7, RZ, 0x1f, R8 ;  /* 0x0000001fff077819 */ /* 0x000fc40000011408 */
[----:B------:R-:W-:Y:S02]  /*0730*/  LEA.HI R2, R2, R3, RZ, 0x7 ;  /* 0x0000000302027211 */ /* 0x000fe400078f38ff */
[----:B------:R-:W-:Y:S02]  /*0740*/  LEA.HI R7, R7, R8, RZ, 0x7 ;  /* 0x0000000807077211 */ /* 0x000fe400078f38ff */
[----:B------:R-:W-:Y:S02]  /*0750*/  SHF.R.S32.HI R2, RZ, 0x7, R2 ;  /* 0x00000007ff027819 */ /* 0x000fe40000011402 */
[----:B------:R-:W-:-:S04]  /*0760*/  SHF.R.S32.HI R7, RZ, 0x7, R7 ;  /* 0x00000007ff077819 */ /* 0x000fc80000011407 */
[----:B------:R-:W-:-:S04]  /*0770*/  VIADDMNMX R7, R176, R11, R7, PT ;  /* 0x0000000bb0077246 */ /* 0x000fc80003800107 */
[----:B------:R-:W-:-:S04]  /*0780*/  VIMNMX R7, R7, R2, PT ;  /* 0x0000000207077248 */ /* 0x000fc80003fe0100 */
[----:B------:R-:W-:-:S13]  /*0790*/  ISETP.GE.AND P0, PT, R176, R7, PT ;  /* 0x00000007b000720c */ /* 0x000fda0003f06270 */
[----:B------:R-:W-:Y:S05]  /*07a0*/  @!P0 BRA `(.L_x_5880) ;  /* 0x0000000400548947 */ /* 0x000fea0003800000 */
[----:B------:R-:W1:Y:S01]  /*07b0*/  LDC.64 R2, c[0x0][0x2c0] ;  /* 0x0000b000ff027b82 */ /* 0x000e620000000a00 */
[----:B------:R-:W-:Y:S01]  /*07c0*/  SHF.R.S32.HI R7, RZ, 0x1f, R122 ;  /* 0x0000001fff077819 */ /* 0x000fe2000001147a */
[----:B------:R-:W-:-:S03]  /*07d0*/  ULDC UR4, c[0x0][0x2dc] ;  /* 0x0000b70000047ab9 */ /* 0x000fc60000000800 */
[----:B------:R-:W-:-:S04]  /*07e0*/  LEA.HI R6, R7, R122, RZ, 0x4 ;  /* 0x0000007a07067211 */ /* 0x000fc800078f20ff */
[----:B------:R-:W-:Y:S02]  /*07f0*/  LOP3.LUT R7, R6, 0xfffffff0, RZ, 0xc0, !PT ;  /* 0xfffffff006077812 */ /* 0x000fe400078ec0ff */
[----:B------:R-:W-:-:S03]  /*0800*/  SHF.R.S32.HI R6, RZ, 0x4, R6 ;  /* 0x00000004ff067819 */ /* 0x000fc60000011406 */
[----:B------:R-:W-:Y:S02]  /*0810*/  IMAD.IADD R122, R122, 0x1, -R7 ;  /* 0x000000017a7a7824 */ /* 0x000fe400078e0a07 */
[C---:B------:R-:W-:Y:S02]  /*0820*/  VIADD R12, R6.reuse, 0x10 ;  /* 0x00000010060c7836 */ /* 0x040fe40000000000 */
[----:B------:R-:W-:Y:S02]  /*0830*/  VIADD R10, R6, 0x18 ;  /* 0x00000018060a7836 */ /* 0x000fe40000000000 */
[----:B-1----:R-:W-:Y:S02]  /*0840*/  IMAD R2, R4, R2, R185 ;  /* 0x0000000204027224 */ /* 0x002fe400078e02b9 */
[----:B------:R-:W-:Y:S02]  /*0850*/  IMAD.SHL.U32 R4, R122, 0x4, RZ ;  /* 0x000000047a047824 */ /* 0x000fe400078e00ff */
[----:B------:R-:W-:-:S03]  /*0860*/  IMAD R2, R2, R5, R0 ;  /* 0x0000000502027224 */ /* 0x000fc600078e0200 */
[--C-:B------:R-:W-:Y:S01]  /*0870*/  SHF.R.S32.HI R5, RZ, 0x1f, R4.reuse ;  /* 0x0000001fff057819 */ /* 0x100fe20000011404 */
[--C-:B------:R-:W-:Y:S02]  /*0880*/  IMAD R3, R2, R3, R127.reuse ;  /* 0x0000000302037224 */ /* 0x100fe400078e027f */
[----:B------:R-:W-:Y:S02]  /*0890*/  IMAD.IADD R127, R126, 0x1, -R127 ;  /* 0x000000017e7f7824 */ /* 0x000fe400078e0a7f */
[----:B------:R-:W-:Y:S01]  /*08a0*/  IMAD R2, R3, UR4, RZ ;  /* 0x0000000403027c24 */ /* 0x000fe2000f8e02ff */
[----:B------:R-:W-:Y:S01]  /*08b0*/  ULDC UR4, c[0x0][0x2d0] ;  /* 0x0000b40000047ab9 */ /* 0x000fe20000000800 */
[----:B------:R-:W-:Y:S01]  /*08c0*/  IMAD.WIDE R8, R6, 0x40, R4 ;  /* 0x0000004006087825 */ /* 0x000fe200078e0204 */
[----:B------:R-:W-:Y:S01]  /*08d0*/  ISETP.GE.AND P0, PT, R4, UR4, PT ;  /* 0x0000000404007c0c */ /* 0x000fe2000bf06270 */
[----:B------:R-:W-:Y:S02]  /*08e0*/  ULDC.64 UR4, c[0x0][0x288] ;  /* 0x0000a20000047ab9 */ /* 0x000fe40000000a00 */
[----:B------:R-:W-:Y:S01]  /*08f0*/  VIADD R4, R6, 0x28 ;  /* 0x0000002806047836 */ /* 0x000fe20000000000 */
[----:B------:R-:W-:Y:S01]  /*0900*/  IADD3 R0, P1, R2, R8, RZ ;  /* 0x0000000802007210 */ /* 0x000fe20007f3e0ff */
[----:B------:R-:W-:Y:S01]  /*0910*/  VIADD R8, R6, 0x20 ;  /* 0x0000002006087836 */ /* 0x000fe20000000000 */
[----:B------:R-:W-:-:S02]  /*0920*/  ISETP.GE.OR P4, PT, R12, R127, P0 ;  /* 0x0000007f0c00720c */ /* 0x000fc40000786670 */
[----:B------:R-:W-:Y:S01]  /*0930*/  LEA.HI.X.SX32 R5, R2, R9, 0x1, P1 ;  /* 0x0000000902057211 */ /* 0x000fe200008f0eff */
[C---:B------:R-:W-:Y:S01]  /*0940*/  VIADD R2, R6.reuse, 0x8 ;  /* 0x0000000806027836 */ /* 0x040fe20000000000 */
[-C--:B------:R-:W-:Y:S02]  /*0950*/  ISETP.GE.OR P1, PT, R6, R127.reuse, P0 ;  /* 0x0000007f0600720c */ /* 0x080fe40000726670 */
[----:B------:R-:W-:Y:S02]  /*0960*/  LEA R14, P2, R0, UR4, 0x2 ;  /* 0x00000004000e7c11 */ /* 0x000fe4000f8410ff */
[-C--:B------:R-:W-:Y:S02]  /*0970*/  ISETP.GE.OR P5, PT, R2, R127.reuse, P0 ;  /* 0x0000007f0200720c */ /* 0x080fe400007a6670 */
[----:B------:R-:W-:Y:S01]  /*0980*/  LEA.HI.X R15, R0, UR5, R5, 0x2, P2 ;  /* 0x00000005000f7c11 */ /* 0x000fe200090f1405 */
[----:B------:R-:W-:Y:S01]  /*0990*/  VIADD R0, R6, 0x38 ;  /* 0x0000003806007836 */ /* 0x000fe20000000000 */
[-C--:B------:R-:W-:Y:S01]  /*09a0*/  ISETP.GE.AND P6, PT, R2, R127.reuse, PT ;  /* 0x0000007f0200720c */ /* 0x080fe20003fc6270 */
[----:B------:R-:W-:Y:S01]  /*09b0*/  VIADD R2, R6, 0x30 ;  /* 0x0000003006027836 */ /* 0x000fe20000000000 */
[-C--:B------:R-:W-:Y:S01]  /*09c0*/  ISETP.GE.OR P3, PT, R10, R127.reuse, P0 ;  /* 0x0000007f0a00720c */ /* 0x080fe20000766670 */
[----:B------:R-:W-:Y:S01]  /*09d0*/  @!P4 STG.E.128 desc[UR10][R14.64+0x1000], RZ ;  /* 0x001000ff0e00c986 */ /* 0x000fe2000c101d0a */
[-C--:B------:R-:W-:Y:S01]  /*09e0*/  ISETP.GE.OR P2, PT, R8, R127.reuse, P0 ;  /* 0x0000007f0800720c */ /* 0x080fe20000746670 */
[----:B------:R-:W-:Y:S01]  /*09f0*/  ULDC.64 UR4, c[0x0][0x2b8] ;  /* 0x0000ae0000047ab9 */ /* 0x000fe20000000a00 */
[-C--:B------:R-:W-:Y:S01]  /*0a00*/  ISETP.GE.OR P4, PT, R2, R127.reuse, P0 ;  /* 0x0000007f0200720c */ /* 0x080fe20000786670 */
[----:B------:R-:W-:Y:S01]  /*0a10*/  @!P1 STG.E.128 desc[UR10][R14.64], RZ ;  /* 0x000000ff0e009986 */ /* 0x000fe2000c101d0a */
[----:B------:R-:W-:-:S02]  /*0a20*/  ISETP.GE.OR P1, PT, R4, R127, P0 ;  /* 0x0000007f0400720c */ /* 0x000fc40000726670 */
[-C--:B------:R-:W-:Y:S01]  /*0a30*/  ISETP.GE.OR P0, PT, R0, R127.reuse, P0 ;  /* 0x0000007f0000720c */ /* 0x080fe20000706670 */
[----:B------:R-:W-:Y:S01]  /*0a40*/  @!P5 STG.E.128 desc[UR10][R14.64+0x800], RZ ;  /* 0x000800ff0e00d986 */ /* 0x000fe2000c101d0a */
[----:B------:R-:W-:Y:S02]  /*0a50*/  SHF.R.S32.HI R5, RZ, 0x1f, R3 ;  /* 0x0000001fff057819 */ /* 0x000fe40000011403 */
[-C--:B------:R-:W-:Y:S01]  /*0a60*/  ISETP.GE.AND P5, PT, R12, R127.reuse, PT ;  /* 0x0000007f0c00720c */ /* 0x080fe20003fa6270 */
[----:B------:R-:W-:Y:S01]  /*0a70*/  @!P3 STG.E.128 desc[UR10][R14.64+0x1800], RZ ;  /* 0x001800ff0e00b986 */ /* 0x000fe2000c101d0a */
[-C--:B------:R-:W-:Y:S02]  /*0a80*/  ISETP.GE.AND P3, PT, R10, R127.reuse, PT ;  /* 0x0000007f0a00720c */ /* 0x080fe40003f66270 */
[----:B------:R-:W-:Y:S01]  /*0a90*/  ISETP.NE.OR P6, PT, R122, RZ, P6 ;  /* 0x000000ff7a00720c */ /* 0x000fe200037c5670 */
[----:B------:R-:W-:Y:S01]  /*0aa0*/  @!P2 STG.E.128 desc[UR10][R14.64+0x2000], RZ ;  /* 0x002000ff0e00a986 */ /* 0x000fe2000c101d0a */
[----:B------:R-:W-:-:S02]  /*0ab0*/  ISETP.GE.AND P2, PT, R8, R127, PT ;  /* 0x0000007f0800720c */ /* 0x000fc40003f46270 */
[----:B------:R-:W-:Y:S01]  /*0ac0*/  ISETP.NE.OR P5, PT, R122, RZ, P5 ;  /* 0x000000ff7a00720c */ /* 0x000fe20002fa5670 */
[----:B------:R-:W-:Y:S01]  /*0ad0*/  @!P0 STG.E.128 desc[UR10][R14.64+0x3800], RZ ;  /* 0x003800ff0e008986 */ /* 0x000fe2000c101d0a */
[----:B------:R-:W-:Y:S02]  /*0ae0*/  ISETP.GE.AND P0, PT, R2, R127, PT ;  /* 0x0000007f0200720c */ /* 0x000fe40003f06270 */
[C---:B------:R-:W-:Y:S01]  /*0af0*/  ISETP.NE.OR P3, PT, R122.reuse, RZ, P3 ;  /* 0x000000ff7a00720c */ /* 0x040fe20001f65670 */
[----:B------:R-:W-:Y:S01]  /*0b00*/  @!P1 STG.E.128 desc[UR10][R14.64+0x2800], RZ ;  /* 0x002800ff0e009986 */ /* 0x000fe2000c101d0a */
[C---:B------:R-:W-:Y:S02]  /*0b10*/  ISETP.NE.OR P0, PT, R122.reuse, RZ, P0 ;  /* 0x000000ff7a00720c */ /* 0x040fe40000705670 */
[----:B------:R-:W-:Y:S01]  /*0b20*/  IADD3 R3, P1, R3, R6, RZ ;  /* 0x0000000603037210 */ /* 0x000fe20007f3e0ff */
[----:B------:R1:W-:Y:S01]  /*0b30*/  @!P4 STG.E.128 desc[UR10][R14.64+0x3000], RZ ;  /* 0x003000ff0e00c986 */ /* 0x0003e2000c101d0a */
[----:B------:R-:W-:Y:S01]  /*0b40*/  ISETP.NE.OR P2, PT, R122, RZ, P2 ;  /* 0x000000ff7a00720c */ /* 0x000fe20001745670 */
[----:B------:R-:W-:Y:S01]  /*0b50*/  @!P6 IMAD.MOV.U32 R17, RZ, RZ, -0x800000 ;  /* 0xff800000ff11e424 */ /* 0x000fe200078e00ff */
[----:B------:R-:W-:-:S02]  /*0b60*/  LEA.HI.X.SX32 R8, R6, R5, 0x1, P1 ;  /* 0x0000000506087211 */ /* 0x000fc400008f0eff */
[C---:B------:R-:W-:Y:S02]  /*0b70*/  LEA R10, P4, R3.reuse, UR4, 0x2 ;  /* 0x00000004030a7c11 */ /* 0x040fe4000f8810ff */
[-C--:B------:R-:W-:Y:S01]  /*0b80*/  ISETP.GE.AND P1, PT, R4, R127.reuse, PT ;  /* 0x0000007f0400720c */ /* 0x080fe20003f26270 */
[----:B------:R-:W-:Y:S01]  /*0b90*/  @!P3 IMAD.MOV.U32 R9, RZ, RZ, -0x800000 ;  /* 0xff800000ff09b424 */ /* 0x000fe200078e00ff */
[----:B------:R-:W-:Y:S01]  /*0ba0*/  LEA.HI.X R11, R3, UR5, R8, 0x2, P4 ;  /* 0x00000005030b7c11 */ /* 0x000fe2000a0f1408 */
[----:B------:R-:W-:Y:S01]  /*0bb0*/  @!P0 IMAD.MOV.U32 R3, RZ, RZ, -0x800000 ;  /* 0xff800000ff038424 */ /* 0x000fe200078e00ff */
[C---:B------:R-:W-:Y:S02]  /*0bc0*/  ISETP.NE.AND P4, PT, R122.reuse, RZ, PT ;  /* 0x000000ff7a00720c */ /* 0x040fe40003f85270 */
[----:B------:R-:W-:Y:S01]  /*0bd0*/  ISETP.NE.OR P1, PT, R122, RZ, P1 ;  /* 0x000000ff7a00720c */ /* 0x000fe20000f25670 */
[----:B------:R-:W-:Y:S01]  /*0be0*/  @!P2 IMAD.MOV.U32 R7, RZ, RZ, -0x800000 ;  /* 0xff800000ff07a424 */ /* 0x000fe200078e00ff */
[-C--:B------:R-:W-:Y:S01]  /*0bf0*/  ISETP.GE.OR P4, PT, R6, R127.reuse, P4 ;  /* 0x0000007f0600720c */ /* 0x080fe20002786670 */
[----:B------:R2:W-:Y:S01]  /*0c00*/  @!P0 STG.E desc[UR10][R10.64+0xc0], R3 ;  /* 0x0000c0030a008986 */ /* 0x0005e2000c10190a */
[----:B------:R-:W-:-:S03]  /*0c10*/  ISETP.GE.AND P0, PT, R0, R127, PT ;  /* 0x0000007f0000720c */ /* 0x000fc60003f06270 */
[----:B------:R2:W-:Y:S01]  /*0c20*/  @!P6 STG.E desc[UR10][R10.64+0x20], R17 ;  /* 0x000020110a00e986 */ /* 0x0005e2000c10190a */
[----:B------:R-:W-:-:S03]  /*0c30*/  ISETP.NE.OR P0, PT, R122, RZ, P0 ;  /* 0x000000ff7a00720c */ /* 0x000fc60000705670 */
[----:B------:R2:W-:Y:S01]  /*0c40*/  @!P3 STG.E desc[UR10][R10.64+0x60], R9 ;  /* 0x000060090a00b986 */ /* 0x0005e2000c10190a */
[----:B-1----:R-:W-:Y:S02]  /*0c50*/  @!P5 IMAD.MOV.U32 R15, RZ, RZ, -0x800000 ;  /* 0xff800000ff0fd424 */ /* 0x002fe400078e00ff */
[----:B------:R-:W-:Y:S01]  /*0c60*/  @!P1 IMAD.MOV.U32 R5, RZ, RZ, -0x800000 ;  /* 0xff800000ff059424 */ /* 0x000fe200078e00ff */
[----:B------:R2:W-:Y:S01]  /*0c70*/  @!P2 STG.E desc[UR10][R10.64+0x80], R7 ;  /* 0x000080070a00a986 */ /* 0x0005e2000c10190a */
[----:B------:R-:W-:-:S03]  /*0c80*/  @!P4 IMAD.MOV.U32 R13, RZ, RZ, -0x800000 ;  /* 0xff800000ff0dc424 */ /* 0x000fc600078e00ff */
[----:B------:R2:W-:Y:S04]  /*0c90*/  @!P5 STG.E desc[UR10][R10.64+0x40], R15 ;  /* 0x0000400f0a00d986 */ /* 0x0005e8000c10190a */
[----:B------:R2:W-:Y:S04]  /*0ca0*/  @!P1 STG.E desc[UR10][R10.64+0xa0], R5 ;  /* 0x0000a0050a009986 */ /* 0x0005e8000c10190a */
[----:B------:R2:W-:Y:S01]  /*0cb0*/  @!P4 STG.E desc[UR10][R10.64], R13 ;  /* 0x0000000d0a00c986 */ /* 0x0005e2000c10190a */
[----:B------:R-:W-:Y:S05]  /*0cc0*/  @P0 EXIT ;  /* 0x000000000000094d */ /* 0x000fea0003800000 */
[----:B--2---:R-:W-:-:S05]  /*0cd0*/  MOV R3, 0xff800000 ;  /* 0xff80000000037802 */ /* 0x004fca0000000f00 */
[----:B------:R-:W-:Y:S01]  /*0ce0*/  STG.E desc[UR10][R10.64+0xe0], R3 ;  /* 0x0000e0030a007986 */ /* 0x000fe2000c10190a */
[----:B------:R-:W-:Y:S05]  /*0cf0*/  EXIT ;  /* 0x000000000000794d */ /* 0x000fea0003800000 */
.L_x_5880:
        /* <DEDUP_REMOVED lines=24> */
.L_x_5881:
[----:B------:R-:W-:Y:S05]  /*0e80*/  @!P3 BRA `(.L_x_5882) ;  /* 0x000000040038b947 */ /* 0x000fea0003800000 */
[----:B------:R-:W2:Y:S01]  /*0e90*/  LDC R12, c[0x0][0x380] ;  /* 0x0000e000ff0c7b82 */ /* 0x000ea20000000800 */
[----:B------:R-:W-:Y:S01]  /*0ea0*/  LEA R11, R7, 0xffffff80, 0x7 ;  /* 0xffffff80070b7811 */ /* 0x000fe200078e38ff */
[----:B------:R-:W-:-:S03]  /*0eb0*/  ULDC.64 UR4, c[0x0][0x230] ;  /* 0x00008c0000047ab9 */ /* 0x000fc60000000a00 */
[----:B-1----:R-:W-:Y:S02]  /*0ec0*/  IABS R2, R11 ;  /* 0x0000000b00027213 */ /* 0x002fe40000000000 */
[----:B-----5:R-:W-:Y:S01]  /*0ed0*/  MOV R14, RZ ;  /* 0x000000ff000e7202 */ /* 0x020fe20000000f00 */
[----:B------:R-:W1:Y:S01]  /*0ee0*/  LDC.64 R116, c[0x0][0x248] ;  /* 0x00009200ff747b82 */ /* 0x000e620000000a00 */
[----:B--2---:R-:W-:-:S04]  /*0ef0*/  IABS R4, R12 ;  /* 0x0000000c00047213 */ /* 0x004fc80000000000 */
[----:B------:R-:W2:Y:S08]  /*0f00*/  I2F.RP R5, R4 ;  /* 0x0000000400057306 */ /* 0x000eb00000209400 */
[----:B--2---:R-:W2:Y:S02]  /*0f10*/  MUFU.RCP R8, R5 ;  /* 0x0000000500087308 */ /* 0x004ea40000001000 */
[----:B--2---:R-:W-:-:S06]  /*0f20*/  IADD3 R8, R8, 0xffffffe, RZ ;  /* 0x0ffffffe08087810 */ /* 0x004fcc0007ffe0ff */
[----:B------:R-:W2:Y:S02]  /*0f30*/  F2I.FTZ.U32.TRUNC.NTZ R9, R8 ;  /* 0x0000000800097305 */ /* 0x000ea4000021f000 */
[----:B--2---:R-:W-:Y:S01]  /*0f40*/  IMAD.MOV R3, RZ, RZ, -R9 ;  /* 0x000000ffff037224 */ /* 0x004fe200078e0a09 */
[----:B------:R-:W-:-:S03]  /*0f50*/  MOV R8, RZ ;  /* 0x000000ff00087202 */ /* 0x000fc60000000f00 */
[----:B------:R-:W-:-:S04]  /*0f60*/  IMAD R3, R3, R4, RZ ;  /* 0x0000000403037224 */ /* 0x000fc800078e02ff */
[----:B------:R-:W-:Y:S02]  /*0f70*/  IMAD.HI.U32 R3, R9, R3, R8 ;  /* 0x0000000309037227 */ /* 0x000fe400078e0008 */
[----:B------:R-:W2:Y:S04]  /*0f80*/  LDC R9, c[0x0][0x278] ;  /* 0x00009e00ff097b82 */ /* 0x000ea80000000800 */
        /* <DEDUP_REMOVED lines=15> */
[----:B--2---:R-:W-:-:S04]  /*1080*/  IABS R2, R9 ;  /* 0x0000000900027213 */ /* 0x004fc80000000000 */
[----:B------:R-:W2:Y:S08]  /*1090*/  I2F.RP R8, R2 ;  /* 0x0000000200087306 */ /* 0x000eb00000209400 */
[----:B--2---:R-:W2:Y:S02]  /*10a0*/  MUFU.RCP R15, R8 ;  /* 0x00000008000f7308 */ /* 0x004ea40000001000 */
[----:B--2---:R-:W-:Y:S01]  /*10b0*/  IADD3 R15, R15, 0xffffffe, RZ ;  /* 0x0ffffffe0f0f7810 */ /* 0x004fe20007ffe0ff */
[----:B------:R-:W-:-:S04]  /*10c0*/  IMAD.MOV R8, RZ, RZ, -R13 ;  /* 0x000000ffff087224 */ /* 0x000fc800078e0a0d */
[----:B------:R-:W-:Y:S01]  /*10d0*/  IMAD R11, R12, R8, R11 ;  /* 0x000000080c0b7224 */ /* 0x000fe200078e020b */
[----:B------:R-:W2:Y:S04]  /*10e0*/  F2I.FTZ.U32.TRUNC.NTZ R15, R15 ;  /* 0x0000000f000f7305 */ /* 0x000ea8000021f000 */
[----:B------:R-:W-:Y:S01]  /*10f0*/  SHF.R.S32.HI R21, RZ, 0x1f, R11 ;  /* 0x0000001fff157819 */ /* 0x000fe2000001140b */
[----:B--2---:R-:W-:-:S04]  /*1100*/  IMAD.MOV R3, RZ, RZ, -R15 ;  /* 0x000000ffff037224 */ /* 0x004fc800078e0a0f */
[----:B------:R-:W-:Y:S01]  /*1110*/  IMAD R5, R3, R2, RZ ;  /* 0x0000000203057224 */ /* 0x000fe200078e02ff */
[----:B------:R-:W-:-:S03]  /*1120*/  IABS R3, R0 ;  /* 0x0000000000037213 */ /* 0x000fc60000000000 */
        /* <DEDUP_REMOVED lines=12> */
[----:B------:R-:W2:Y:S05]  /*11f0*/  LDC.64 R2, c[0x0][0x238] ;  /* 0x00008e00ff027b82 */ /* 0x000eaa0000000a00 */
[----:B------:R-:W-:-:S06]  /*1200*/  @P2 IADD3 R28, R28, 0x1, RZ ;  /* 0x000000011c1c2810 */ /* 0x000fcc0007ffe0ff */
[----:B------:R-:W-:Y:S01]  /*1210*/  @!P0 IMAD.MOV R28, RZ, RZ, -R28 ;  /* 0x000000ffff1c8224 */ /* 0x000fe200078e0a1c */
[----:B------:R-:W-:Y:S02]  /*1220*/  @!P1 LOP3.LUT R28, RZ, R9, RZ, 0x33, !PT ;  /* 0x00000009ff1c9212 */ /* 0x000fe400078e33ff */
[----:B---3--:R-:W-:Y:S01]  /*1230*/  SHF.R.S32.HI R5, RZ, 0x1f, R4 ;  /* 0x0000001fff057819 */ /* 0x008fe20000011404 */
[----:B------:R-:W-:-:S04]  /*1240*/  IMAD.WIDE.U32 R12, R4, UR4, RZ ;  /* 0x00000004040c7c25 */ /* 0x000fc8000f8e00ff */
[C---:B------:R-:W-:Y:S02]  /*1250*/  IMAD R15, R5.reuse, UR4, RZ ;  /* 0x00000004050f7c24 */ /* 0x040fe4000f8e02ff */
[-C--:B--2---:R-:W-:Y:S02]  /*1260*/  IMAD R5, R5, R2.reuse, RZ ;  /* 0x0000000205057224 */ /* 0x084fe400078e02ff */
[C---:B------:R-:W-:Y:S01]  /*1270*/  IMAD R8, R4.reuse, UR5, R15 ;  /* 0x0000000504087c24 */ /* 0x040fe2000f8e020f */
[----:B------:R-:W-:Y:S01]  /*1280*/  ULDC.64 UR4, c[0x0][0x260] ;  /* 0x0000980000047ab9 */ /* 0x000fe20000000a00 */
[C---:B------:R-:W-:Y:S02]  /*1290*/  IMAD R3, R4.reuse, R3, R5 ;  /* 0x0000000304037224 */ /* 0x040fe400078e0205 */
[----:B------:R-:W-:Y:S01]  /*12a0*/  IMAD.WIDE.U32 R32, R4, R2, RZ ;  /* 0x0000000204207225 */ /* 0x000fe200078e00ff */
[----:B------:R-:W-:-:S03]  /*12b0*/  IADD3 R13, R13, R8, RZ ;  /* 0x000000080d0d7210 */ /* 0x000fc60007ffe0ff */
[-C--:B-1----:R-:W-:Y:S01]  /*12c0*/  IMAD R8, R21, R116.reuse, RZ ;  /* 0x0000007415087224 */ /* 0x082fe200078e02ff */
[----:B------:R-:W-:Y:S01]  /*12d0*/  IADD3 R4, R33, R3, RZ ;  /* 0x0000000321047210 */ /* 0x000fe20007ffe0ff */
[----:B------:R-:W-:Y:S01]  /*12e0*/  IMAD.WIDE.U32 R14, R11, R116, R12 ;  /* 0x000000740b0e7225 */ /* 0x000fe200078e000c */
[----:B------:R-:W-:-:S03]  /*12f0*/  SHF.R.S32.HI R13, RZ, 0x1f, R28 ;  /* 0x0000001fff0d7819 */ /* 0x000fc6000001141c */
[----:B------:R-:W-:Y:S02]  /*1300*/  IMAD R8, R11, R117, R8 ;  /* 0x000000750b087224 */ /* 0x000fe400078e0208 */
[----:B------:R-:W-:Y:S02]  /*1310*/  IMAD R9, R13, UR4, RZ ;  /* 0x000000040d097c24 */ /* 0x000fe4000f8e02ff */
[----:B------:R-:W-:Y:S02]  /*1320*/  IMAD.IADD R15, R15, 0x1, R8 ;  /* 0x000000010f0f7824 */ /* 0x000fe400078e0208 */
[C---:B------:R-:W-:Y:S02]  /*1330*/  IMAD R9, R28.reuse, UR5, R9 ;  /* 0x000000051c097c24 */ /* 0x040fe4000f8e0209 */
[----:B------:R-:W-:-:S05]  /*1340*/  IMAD.WIDE.U32 R16, R28, UR4, R14 ;  /* 0x000000041c107c25 */ /* 0x000fca000f8e000e */
[----:B------:R-:W-:Y:S01]  /*1350*/  IADD3 R12, R17, R9, RZ ;  /* 0x00000009110c7210 */ /* 0x000fe20007ffe0ff */
[----:B------:R-:W-:Y:S06]  /*1360*/  BRA `(.L_x_5883) ;  /* 0x0000000400287947 */ /* 0x000fec0003800000 */
.L_x_5882:
[----:B------:R-:W1:Y:S01]  /*1370*/  LDC R13, c[0x0][0x278] ;  /* 0x00009e00ff0d7b82 */ /* 0x000e620000000800 */
[----:B------:R-:W-:Y:S02]  /*1380*/  ISETP.NE.AND P4, PT, R12, -0x1, PT ;  /* 0xffffffff0c00780c */ /* 0x000fe40003f85270 */
[----:B------:R-:W-:-:S04]  /*1390*/  LEA R11, R7, 0xffffff80, 0x7 ;  /* 0xffffff80070b7811 */ /* 0x000fc800078e38ff */
[----:B------:R-:W-:-:S07]  /*13a0*/  SHF.R.S32.HI R21, RZ, 0x1f, R11 ;  /* 0x0000001fff157819 */ /* 0x000fce000001140b */
[----:B------:R-:W2:Y:S01]  /*13b0*/  @P4 LDC.64 R116, c[0x0][0x248] ;  /* 0x00009200ff744b82 */ /* 0x000ea20000000a00 */
[----:B------:R-:W-:Y:S02]  /*13c0*/  @P4 IADD3 R16, R15, R12, RZ ;  /* 0x0000000c0f104210 */ /* 0x000fe40007ffe0ff */
[----:B-1----:R-:W-:-:S04]  /*13d0*/  IABS R3, R13 ;  /* 0x0000000d00037213 */ /* 0x002fc80000000000 */
[----:B------:R-:W1:Y:S08]  /*13e0*/  I2F.RP R5, R3 ;  /* 0x0000000300057306 */ /* 0x000e700000209400 */
[----:B-1----:R-:W1:Y:S02]  /*13f0*/  MUFU.RCP R8, R5 ;  /* 0x0000000500087308 */ /* 0x002e640000001000 */
[----:B-1----:R-:W-:-:S02]  /*1400*/  VIADD R8, R8, 0xffffffe ;  /* 0x0ffffffe08087836 */ /* 0x002fc40000000000 */
[----:B--2---:R-:W-:-:S04]  /*1410*/  @P4 IMAD R5, R16, R117, RZ ;  /* 0x0000007510054224 */ /* 0x004fc800078e02ff */
[----:B------:R-:W1:Y:S01]  /*1420*/  F2I.FTZ.U32.TRUNC.NTZ R9, R8 ;  /* 0x0000000800097305 */ /* 0x000e62000021f000 */
[----:B------:R-:W-:-:S04]  /*1430*/  @P4 IMAD.WIDE.U32 R16, R16, R116, RZ ;  /* 0x0000007410104225 */ /* 0x000fc800078e00ff */
[----:B------:R-:W-:Y:S02]  /*1440*/  @P4 IMAD.IADD R5, R17, 0x1, R5 ;  /* 0x0000000111054824 */ /* 0x000fe400078e0205 */
[----:B-1----:R-:W-:Y:S01]  /*1450*/  IMAD.MOV R2, RZ, RZ, -R9 ;  /* 0x000000ffff027224 */ /* 0x002fe200078e0a09 */
[----:B------:R-:W-:-:S03]  /*1460*/  MOV R8, RZ ;  /* 0x000000ff00087202 */ /* 0x000fc60000000f00 */
[----:B------:R-:W-:Y:S01]  /*1470*/  IMAD R4, R2, R3, RZ ;  /* 0x0000000302047224 */ /* 0x000fe200078e02ff */
[----:B------:R-:W-:-:S03]  /*1480*/  IABS R2, R0 ;  /* 0x0000000000027213 */ /* 0x000fc60000000000 */
[----:B------:R-:W-:-:S04]  /*1490*/  IMAD.HI.U32 R9, R9, R4, R8 ;  /* 0x0000000409097227 */ /* 0x000fc800078e0008 */
[----:B------:R-:W-:-:S04]  /*14a0*/  IMAD.MOV.U32 R4, RZ, RZ, R2 ;  /* 0x000000ffff047224 */ /* 0x000fc800078e0002 */
[----:B------:R-:W-:Y:S02]  /*14b0*/  IMAD.HI.U32 R28, R9, R4, RZ ;  /* 0x00000004091c7227 */ /* 0x000fe400078e00ff */
[----:B------:R-:W1:Y:S03]  /*14c0*/  @P4 LDC.64 R8, c[0x0][0x250] ;  /* 0x00009400ff084b82 */ /* 0x000e660000000a00 */
[----:B------:R-:W-:-:S05]  /*14d0*/  IADD3 R2, -R28, RZ, RZ ;  /* 0x000000ff1c027210 */ /* 0x000fca0007ffe1ff */
[----:B------:R-:W-:Y:S01]  /*14e0*/  IMAD R2, R3, R2, R4 ;  /* 0x0000000203027224 */ /* 0x000fe200078e0204 */
[----:B------:R-:W-:-:S04]  /*14f0*/  LOP3.LUT R4, R0, R13, RZ, 0x3c, !PT ;  /* 0x0000000d00047212 */ /* 0x000fc800078e3cff */
[----:B------:R-:W-:Y:S02]  /*1500*/  ISETP.GT.U32.AND P0, PT, R3, R2, PT ;  /* 0x000000020300720c */ /* 0x000fe40003f04070 */
[----:B------:R-:W-:-:S11]  /*1510*/  ISETP.GE.AND P1, PT, R4, RZ, PT ;  /* 0x000000ff0400720c */ /* 0x000fd60003f26270 */
[----:B------:R-:W-:Y:S02]  /*1520*/  @!P0 IMAD.IADD R2, R2, 0x1, -R3 ;  /* 0x0000000102028824 */ /* 0x000fe400078e0a03 */
[----:B------:R-:W-:Y:S01]  /*1530*/  @!P0 VIADD R28, R28, 0x1 ;  /* 0x000000011c1c8836 */ /* 0x000fe20000000000 */
[----:B------:R-:W-:Y:S02]  /*1540*/  ISETP.NE.AND P0, PT, R13, RZ, PT ;  /* 0x000000ff0d00720c */ /* 0x000fe40003f05270 */
[----:B------:R-:W-:Y:S02]  /*1550*/  ISETP.GE.U32.AND P2, PT, R2, R3, PT ;  /* 0x000000030200720c */ /* 0x000fe40003f46070 */
[----:B------:R-:W2:Y:S11]  /*1560*/  LDC.64 R2, c[0x0][0x260] ;  /* 0x00009800ff027b82 */ /* 0x000eb60000000a00 */
[----:B------:R-:W-:-:S04]  /*1570*/  @P2 IADD3 R28, R28, 0x1, RZ ;  /* 0x000000011c1c2810 */ /* 0x000fc80007ffe0ff */
[----:B------:R-:W-:Y:S01]  /*1580*/  @!P1 IADD3 R28, -R28, RZ, RZ ;  /* 0x000000ff1c1c9210 */ /* 0x000fe20007ffe1ff */
[----:B-1----:R-:W-:Y:S06]  /*1590*/  @P4 BRA `(.L_x_5884) ;  /* 0x0000000000304947 */ /* 0x002fec0003800000 */
[----:B------:R-:W1:Y:S01]  /*15a0*/  LDC.64 R116, c[0x0][0x248] ;  /* 0x00009200ff747b82 */ /* 0x000e620000000a00 */
[----:B------:R-:W-:Y:S02]  /*15b0*/  SHF.R.S32.HI R17, RZ, 0x1f, R15 ;  /* 0x0000001fff117819 */ /* 0x000fe4000001140f */
[----:B-----5:R-:W-:-:S05]  /*15c0*/  SHF.R.S32.HI R19, RZ, 0x1f, R14 ;  /* 0x0000001fff137819 */ /* 0x020fca000001140e */
[----:B------:R-:W3:Y:S01]  /*15d0*/  LDC.64 R4, c[0x0][0x230] ;  /* 0x00008c00ff047b82 */ /* 0x000ee20000000a00 */
[-C--:B-1----:R-:W-:Y:S02]  /*15e0*/  IMAD R16, R17, R116.reuse, RZ ;  /* 0x0000007411107224 */ /* 0x082fe400078e02ff */
[----:B------:R-:W-:-:S04]  /*15f0*/  IMAD.WIDE.U32 R24, R15, R116, RZ ;  /* 0x000000740f187225 */ /* 0x000fc800078e00ff */
[----:B------:R-:W-:Y:S02]  /*1600*/  IMAD R17, R15, R117, R16 ;  /* 0x000000750f117224 */ /* 0x000fe400078e0210 */
[----:B---3--:R-:W-:-:S03]  /*1610*/  IMAD R16, R19, R4, RZ ;  /* 0x0000000413107224 */ /* 0x008fc600078e02ff */
[----:B------:R-:W-:Y:S01]  /*1620*/  IADD3 R25, R25, R17, RZ ;  /* 0x0000001119197210 */ /* 0x000fe20007ffe0ff */
[C---:B------:R-:W-:Y:S02]  /*1630*/  IMAD R5, R14.reuse, R5, R16 ;  /* 0x000000050e057224 */ /* 0x040fe400078e0210 */
[----:B------:R-:W-:-:S05]  /*1640*/  IMAD.WIDE.U32 R16, R14, R4, R24 ;  /* 0x000000040e107225 */ /* 0x000fca00078e0018 */
[----:B------:R-:W-:-:S07]  /*1650*/  IADD3 R5, R17, R5, RZ ;  /* 0x0000000511057210 */ /* 0x000fce0007ffe0ff */
.L_x_5884:
[----:B------:R-:W-:Y:S01]  /*1660*/  MOV R17, R5 ;  /* 0x0000000500117202 */ /* 0x000fe20000000f00 */
[----:B------:R-:W-:Y:S01]  /*1670*/  IMAD R4, R21, R116, RZ ;  /* 0x0000007415047224 */ /* 0x000fe200078e02ff */
[----:B------:R-:W-:Y:S01]  /*1680*/  @!P0 LOP3.LUT R28, RZ, R13, RZ, 0x33, !PT ;  /* 0x0000000dff1c8212 */ /* 0x000fe200078e33ff */
[----:B------:R-:W-:-:S03]  /*1690*/  IMAD.WIDE.U32 R16, R116, R11, R16 ;  /* 0x0000000b74107225 */ /* 0x000fc600078e0010 */
[----:B------:R-:W-:Y:S01]  /*16a0*/  SHF.R.S32.HI R13, RZ, 0x1f, R28 ;  /* 0x0000001fff0d7819 */ /* 0x000fe2000001141c */
[----:B------:R-:W-:Y:S01]  /*16b0*/  IMAD R5, R117, R11, R4 ;  /* 0x0000000b75057224 */ /* 0x000fe200078e0204 */
[----:B------:R-:W-:-:S04]  /*16c0*/  @P4 IADD3 R4, R15, R12, RZ ;  /* 0x0000000c0f044210 */ /* 0x000fc80007ffe0ff */
[----:B------:R-:W-:Y:S01]  /*16d0*/  IADD3 R17, R17, R5, RZ ;  /* 0x0000000511117210 */ /* 0x000fe20007ffe0ff */
[----:B--2---:R-:W-:Y:S02]  /*16e0*/  IMAD R5, R13, R2, RZ ;  /* 0x000000020d057224 */ /* 0x004fe400078e02ff */
[----:B------:R-:W-:-:S04]  /*16f0*/  @P4 IMAD.WIDE.U32 R32, R4, R8, RZ ;  /* 0x0000000804204225 */ /* 0x000fc800078e00ff */
[----:B------:R-:W-:-:S04]  /*1700*/  IMAD.WIDE.U32 R16, R28, R2, R16 ;  /* 0x000000021c107225 */ /* 0x000fc800078e0010 */
        /* <DEDUP_REMOVED lines=16> */
.L_x_5883:
[----:B------:R-:W-:Y:S01]  /*1810*/  ISETP.NE.AND P0, PT, R10, -0x1, PT ;  /* 0xffffffff0a00780c */ /* 0x000fe20003f05270 */
[----:B------:R-:W1:Y:S01]  /*1820*/  S2UR UR8, SR_CgaCtaId ;  /* 0x00000000000879c3 */ /* 0x000e620000008800 */
[----:B------:R-:W-:Y:S01]  /*1830*/  SHF.R.S32.HI R5, RZ, 0x1f, R122 ;  /* 0x0000001fff057819 */ /* 0x000fe2000001147a */
[----:B------:R-:W-:Y:S01]  /*1840*/  IMAD.IADD R175, R126, 0x1, -R127 ;  /* 0x000000017eaf7824 */ /* 0x000fe200078e0a7f */
[----:B------:R-:W-:Y:S01]  /*1850*/  ULDC.64 UR4, c[0x0][0x258] ;  /* 0x0000960000047ab9 */ /* 0x000fe20000000a00 */
[----:B------:R-:W-:Y:S01]  /*1860*/  ULDC.64 UR6, c[0x0][0x268] ;  /* 0x00009a0000067ab9 */ /* 0x000fe20000000a00 */
[----:B------:R-:W-:Y:S01]  /*1870*/  LEA.HI R19, R5, R122, RZ, 0x3 ;  /* 0x0000007a05137211 */ /* 0x000fe200078f18ff */
[----:B------:R-:W-:Y:S01]  /*1880*/  VIADD R181, R7, 0xffffffff ;  /* 0xffffffff07b57836 */ /* 0x000fe20000000000 */
[----:B------:R-:W-:Y:S02]  /*1890*/  BSSY B0, `(.L_x_5885) ;  /* 0x0000046000007945 */ /* 0x000fe40003800000 */
[----:B-----5:R-:W-:-:S02]  /*18a0*/  SHF.R.S32.HI R14, RZ, 0x3, R19 ;  /* 0x00000003ff0e7819 */ /* 0x020fc40000011413 */
[----:B------:R-:W-:Y:S01]  /*18b0*/  LOP3.LUT R19, R19, 0xfffffff8, RZ, 0xc0, !PT ;  /* 0xfffffff813137812 */ /* 0x000fe200078ec0ff */
[----:B------:R-:W2:Y:S01]  /*18c0*/  @P0 LDC.64 R8, c[0x0][0x240] ;  /* 0x00009000ff080b82 */ /* 0x000ea20000000a00 */
[----:B------:R-:W-:Y:S01]  /*18d0*/  @!P0 SHF.R.S32.HI R17, RZ, 0x1f, R185 ;  /* 0x0000001fff118819 */ /* 0x000fe200000114b9 */
[----:B------:R-:W-:Y:S01]  /*18e0*/  IMAD.SHL.U32 R18, R14, 0x40, RZ ;  /* 0x000000400e127824 */ /* 0x000fe200078e00ff */
[----:B------:R-:W-:Y:S01]  /*18f0*/  SHF.R.S32.HI R15, RZ, 0x1f, R14 ;  /* 0x0000001fff0f7819 */ /* 0x000fe2000001140e */
[----:B------:R-:W-:-:S03]  /*1900*/  IMAD.IADD R92, R122, 0x1, -R19 ;  /* 0x000000017a5c7824 */ /* 0x000fc600078e0a13 */
[----:B------:R-:W-:Y:S01]  /*1910*/  LOP3.LUT R18, R18, 0x1c0, RZ, 0xc0, !PT ;  /* 0x000001c012127812 */ /* 0x000fe200078ec0ff */
[----:B------:R-:W3:Y:S01]  /*1920*/  @!P0 LDC.64 R2, c[0x0][0x228] ;  /* 0x00008a00ff028b82 */ /* 0x000ee20000000a00 */
[----:B------:R-:W-:Y:S02]  /*1930*/  IMAD.SHL.U32 R183, R92, 0x8, RZ ;  /* 0x000000085cb77824 */ /* 0x000fe400078e00ff */
[----:B------:R-:W-:-:S03]  /*1940*/  IMAD.WIDE R22, R23, 0x40, R14 ;  /* 0x0000004017167825 */ /* 0x000fc600078e020e */
[----:B------:R-:W-:Y:S02]  /*1950*/  LOP3.LUT R182, R18, 0x38, R183, 0xf8, !PT ;  /* 0x0000003812b67812 */ /* 0x000fe400078ef8b7 */
[----:B------:R-:W-:Y:S01]  /*1960*/  IADD3 R32, P1, R183, R32, RZ ;  /* 0x00000020b7207210 */ /* 0x000fe20007f3e0ff */
[----:B--2---:R-:W-:-:S04]  /*1970*/  @P0 IMAD.WIDE.U32 R24, R10, R8, RZ ;  /* 0x000000080a180225 */ /* 0x004fc800078e00ff */
[----:B------:R-:W-:Y:S02]  /*1980*/  @P0 IMAD R9, R10, R9, R25 ;  /* 0x000000090a090224 */ /* 0x000fe400078e0219 */
[----:B------:R-:W-:Y:S02]  /*1990*/  VIADD R25, R14, 0x10 ;  /* 0x000000100e197836 */ /* 0x000fe40000000000 */
[-C--:B---3--:R-:W-:Y:S01]  /*19a0*/  @!P0 IMAD R8, R17, R2.reuse, RZ ;  /* 0x0000000211088224 */ /* 0x088fe200078e02ff */
[----:B------:R-:W-:Y:S01]  /*19b0*/  SHF.R.U32.HI R17, RZ, 0x3, R18 ;  /* 0x00000003ff117819 */ /* 0x000fe20000011612 */
[C---:B------:R-:W-:Y:S01]  /*19c0*/  @!P0 IMAD.WIDE.U32 R26, R185.reuse, R2, RZ ;  /* 0x00000002b91a8225 */ /* 0x040fe200078e00ff */
[----:B------:R-:W-:Y:S02]  /*19d0*/  SHF.R.S32.HI R2, RZ, 0x1f, R0 ;  /* 0x0000001fff027819 */ /* 0x000fe40000011400 */
[----:B------:R-:W-:Y:S01]  /*19e0*/  LOP3.LUT R182, R182, R17, RZ, 0x3c, !PT ;  /* 0x00000011b6b67212 */ /* 0x000fe200078e3cff */
[----:B------:R-:W-:Y:S01]  /*19f0*/  @!P0 IMAD R3, R185, R3, R8 ;  /* 0x00000003b9038224 */ /* 0x000fe200078e0208 */
[----:B------:R-:W-:-:S02]  /*1a00*/  @!P0 MOV R24, R26 ;  /* 0x0000001a00188202 */ /* 0x000fc40000000f00 */
[----:B------:R-:W-:Y:S01]  /*1a10*/  SHF.R.S32.HI R17, RZ, 0x1f, R183 ;  /* 0x0000001fff117819 */ /* 0x000fe200000114b7 */
[----:B------:R-:W-:Y:S01]  /*1a20*/  @!P0 IMAD.IADD R9, R27, 0x1, R3 ;  /* 0x000000011b098824 */ /* 0x000fe200078e0203 */
[----:B------:R-:W-:Y:S01]  /*1a30*/  IADD3 R30, P0, R183, R24, RZ ;  /* 0x00000018b71e7210 */ /* 0x000fe20007f1e0ff */
[----:B------:R-:W-:Y:S01]  /*1a40*/  IMAD R3, R2, UR4, RZ ;  /* 0x0000000402037c24 */ /* 0x000fe2000f8e02ff */
[----:B------:R-:W-:Y:S01]  /*1a50*/  LEA.HI R2, R5, R122, RZ, 0x6 ;  /* 0x0000007a05027211 */ /* 0x000fe200078f30ff */
[----:B------:R-:W-:Y:S01]  /*1a60*/  IMAD R27, R13, UR6, RZ ;  /* 0x000000060d1b7c24 */ /* 0x000fe2000f8e02ff */
[----:B------:R-:W-:Y:S01]  /*1a70*/  IADD3 R8, P2, R183, R16, RZ ;  /* 0x00000010b7087210 */ /* 0x000fe20007f5e0ff */
[C---:B------:R-:W-:Y:S01]  /*1a80*/  IMAD.X R31, R17.reuse, 0x1, R9, P0 ;  /* 0x00000001111f7824 */ /* 0x040fe200000e0609 */
[-C--:B------:R-:W-:Y:S01]  /*1a90*/  ISETP.GE.AND P0, PT, R14, R175.reuse, PT ;  /* 0x000000af0e00720c */ /* 0x080fe20003f06270 */
[----:B------:R-:W-:Y:S01]  /*1aa0*/  IMAD.SHL.U32 R19, R2, 0x8, RZ ;  /* 0x0000000802137824 */ /* 0x000fe200078e00ff */
[----:B------:R-:W-:Y:S01]  /*1ab0*/  IADD3.X R9, R17, R12, RZ, P2, !PT ;  /* 0x0000000c11097210 */ /* 0x000fe200017fe4ff */
[----:B------:R-:W-:Y:S01]  /*1ac0*/  IMAD.WIDE.U32 R30, R0, UR4, R30 ;  /* 0x00000004001e7c25 */ /* 0x000fe2000f8e001e */
[----:B------:R-:W-:Y:S01]  /*1ad0*/  UMOV UR4, 0x400 ;  /* 0x0000040000047882 */ /* 0x000fe20000000000 */
[-C--:B------:R-:W-:Y:S01]  /*1ae0*/  ISETP.GE.AND P4, PT, R25, R175.reuse, PT ;  /* 0x000000af1900720c */ /* 0x080fe20003f86270 */
[----:B-1----:R-:W-:Y:S01]  /*1af0*/  ULEA UR4, UR8, UR4, 0x18 ;  /* 0x0000000408047291 */ /* 0x002fe2000f8ec03f */
[----:B------:R-:W-:Y:S01]  /*1b00*/  IMAD.X R33, R17, 0x1, R4, P1 ;  /* 0x0000000111217824 */ /* 0x000fe200008e0604 */
[----:B------:R-:W-:Y:S01]  /*1b10*/  LOP3.LUT R182, R182, 0xfffffe00, R19, 0xf8, !PT ;  /* 0xfffffe00b6b67812 */ /* 0x000fe200078ef813 */
[C---:B------:R-:W-:Y:S01]  /*1b20*/  VIADD R17, R14.reuse, 0x30 ;  /* 0x000000300e117836 */ /* 0x040fe20000000000 */
[----:B------:R-:W-:Y:S01]  /*1b30*/  IADD3 R19, R14, 0x20, RZ ;  /* 0x000000200e137810 */ /* 0x000fe20007ffe0ff */
[----:B------:R-:W-:Y:S01]  /*1b40*/  IMAD.SHL.U32 R2, R181, 0x80, RZ ;  /* 0x00000080b5027824 */ /* 0x000fe200078e00ff */
[----:B------:R-:W-:Y:S01]  /*1b50*/  LEA R182, R182, UR4, 0x1 ;  /* 0x00000004b6b67c11 */ /* 0x000fe2000f8e08ff */
[----:B------:R-:W-:Y:S01]  /*1b60*/  IMAD R3, R0, UR5, R3 ;  /* 0x0000000500037c24 */ /* 0x000fe2000f8e0203 */
[-C--:B------:R-:W-:Y:S01]  /*1b70*/  ISETP.GE.AND P2, PT, R19, R175.reuse, PT ;  /* 0x000000af1300720c */ /* 0x080fe20003f46270 */
[C---:B------:R-:W-:Y:S01]  /*1b80*/  IMAD R27, R28.reuse, UR7, R27 ;  /* 0x000000071c1b7c24 */ /* 0x040fe2000f8e021b */
[----:B------:R-:W-:Y:S01]  /*1b90*/  ISETP.GE.AND P1, PT, R17, R175, PT ;  /* 0x000000af1100720c */ /* 0x000fe20003f26270 */
[----:B------:R-:W-:Y:S01]  /*1ba0*/  IMAD.WIDE.U32 R28, R28, UR6, R32 ;  /* 0x000000061c1c7c25 */ /* 0x000fe2000f8e0020 */
[----:B------:R-:W-:-:S03]  /*1bb0*/  IADD3 R4, -R2, R131, RZ ;  /* 0x0000008302047210 */ /* 0x000fc60007ffe1ff */
        /* <DEDUP_REMOVED lines=19> */
.L_x_5886:
[----:B------:R-:W-:Y:S05]  /*1cf0*/  BSYNC B0 ;  /* 0x0000000000007941 */ /* 0x000fea0003800000 */
.L_x_5885:
        /* <DEDUP_REMOVED lines=22> */
.L_x_5888:
[----:B------:R-:W-:Y:S05]  /*1e60*/  BSYNC B0 ;  /* 0x0000000000007941 */ /* 0x000fea0003800000 */
.L_x_5887:
        /* <DEDUP_REMOVED lines=22> */
.L_x_5890:
[----:B------:R-:W-:Y:S05]  /*1fd0*/  BSYNC B0 ;  /* 0x0000000000007941 */ /* 0x000fea0003800000 */
.L_x_5889:
        /* <DEDUP_REMOVED lines=21> */
.L_x_5892:
[----:B------:R-:W-:Y:S05]  /*2130*/  BSYNC B0 ;  /* 0x0000000000007941 */ /* 0x000fea0003800000 */
.L_x_5891:
[----:B------:R-:W1:Y:S01]  /*2140*/  LDC.64 R118, c[0x0][0x250] ;  /* 0x00009400ff767b82 */ /* 0x000e620000000a00 */
[C---:B------:R-:W-:Y:S01]  /*2150*/  ISETP.GE.AND P2, PT, R14.reuse, R4, PT ;  /* 0x000000040e00720c */ /* 0x040fe20003f46270 */
[----:B------:R-:W-:Y:S01]  /*2160*/  IMAD R125, R15, R116, RZ ;  /* 0x000000740f7d7224 */ /* 0x000fe200078e02ff */
[C---:B------:R-:W-:Y:S01]  /*2170*/  IADD3 R120, P0, R14.reuse, R11, RZ ;  /* 0x0000000b0e787210 */ /* 0x040fe20007f1e0ff */
[C---:B------:R-:W-:Y:S01]  /*2180*/  VIADD R3, R14.reuse, 0x40 ;  /* 0x000000400e037836 */ /* 0x040fe20000000000 */
[----:B------:R-:W-:Y:S01]  /*2190*/  BSSY B0, `(.L_x_5893) ;  /* 0x0000019000007945 */ /* 0x000fe20003800000 */
[C---:B------:R-:W-:Y:S01]  /*21a0*/  VIADD R13, R14.reuse, 0x50 ;  /* 0x000000500e0d7836 */ /* 0x040fe20000000000 */
[----:B------:R-:W-:Y:S01]  /*21b0*/  ISETP.GE.AND P1, PT, R25, R4, PT ;  /* 0x000000041900720c */ /* 0x000fe20003f26270 */
[C---:B------:R-:W-:Y:S01]  /*21c0*/  IMAD.WIDE.U32 R8, R14.reuse, R116, R8 ;  /* 0x000000740e087225 */ /* 0x040fe200078e0008 */
[-C--:B------:R-:W-:Y:S02]  /*21d0*/  ISETP.GE.AND P6, PT, R17, R4.reuse, PT ;  /* 0x000000041100720c */ /* 0x080fe40003fc6270 */
[-C--:B------:R-:W-:Y:S01]  /*21e0*/  ISETP.GE.AND P5, PT, R3, R4.reuse, PT ;  /* 0x000000040300720c */ /* 0x080fe20003fa6270 */
[C---:B------:R-:W-:Y:S01]  /*21f0*/  IMAD R125, R14.reuse, R117, R125 ;  /* 0x000000750e7d7224 */ /* 0x040fe200078e027d */
[-C--:B------:R-:W-:Y:S01]  /*2200*/  ISETP.GE.AND P4, PT, R13, R4.reuse, PT ;  /* 0x000000040d00720c */ /* 0x080fe20003f86270 */
[----:B------:R-:W-:Y:S01]  /*2210*/  IMAD.X R21, R15, 0x1, R21, P0 ;  /* 0x000000010f157824 */ /* 0x000fe200000e0615 */
[----:B------:R-:W-:Y:S01]  /*2220*/  ISETP.GE.AND P0, PT, R19, R4, PT ;  /* 0x000000041300720c */ /* 0x000fe20003f06270 */
[----:B------:R-:W-:Y:S01]  /*2230*/  IMAD.IADD R125, R9, 0x1, R125 ;  /* 0x00000001097d7824 */ /* 0x000fe200078e027d */
[----:B------:R-:W-:-:S02]  /*2240*/  IADD3 R11, R14, 0x60, RZ ;  /* 0x000000600e0b7810 */ /* 0x000fc40007ffe0ff */
[----:B------:R-:W-:Y:S01]  /*2250*/  MOV R124, R8 ;  /* 0x00000008007c7202 */ /* 0x000fe20000000f00 */
[----:B------:R-:W-:Y:S08]  /*2260*/  @P2 BRA `(.L_x_5894) ;  /* 0x00000000002c2947 */ /* 0x000ff00003800000 */
        /* <DEDUP_REMOVED lines=11> */
.L_x_5894:
[----:B------:R-:W-:Y:S05]  /*2320*/  BSYNC B0 ;  /* 0x0000000000007941 */ /* 0x000fea0003800000 */
.L_x_5893:
[----:B------:R-:W-:Y:S01]  /*2330*/  BSSY B0, `(.L_x_5895) ;  /* 0x0000013000007945 */ /* 0x000fe20003800000 */
[----:B------:R-:W-:Y:S01]  /*2340*/  ISETP.GE.AND P2, PT, R11, R4, PT ;  /* 0x000000040b00720c */ /* 0x000fe20003f46270 */
[----:B-1----:R-:W-:Y:S01]  /*2350*/  VIADD R9, R14, 0x70 ;  /* 0x000000700e097836 */ /* 0x002fe20000000000 */
[C---:B------:R-:W-:Y:S01]  /*2360*/  SHF.L.U64.HI R177, R116.reuse, 0x4, R117 ;  /* 0x0000000474b17819 */ /* 0x040fe20000010275 */
[----:B------:R-:W-:Y:S01]  /*2370*/  IMAD.SHL.U32 R178, R116, 0x10, RZ ;  /* 0x0000001074b27824 */ /* 0x000fe200078e00ff */
[----:B------:R-:W-:Y:S05]  /*2380*/  @P1 BRA `(.L_x_5896) ;  /* 0x0000000000341947 */ /* 0x000fea0003800000 */
[----:B------:R-:W-:Y:S02]  /*2390*/  ULDC UR5, c[0x0][0x2d0] ;  /* 0x0000b40000057ab9 */ /* 0x000fe40000000800 */
[----:B------:R-:W-:-:S13]  /*23a0*/  ISETP.GE.AND P1, PT, R183, UR5, PT ;  /* 0x00000005b7007c0c */ /* 0x000fda000bf26270 */
[----:B------:R1:W-:Y:S01]  /*23b0*/  @P1 STS.128 [R182+0x2800], RZ ;  /* 0x002800ffb6001388 */ /* 0x0003e20000000c00 */
[----:B------:R-:W-:Y:S05]  /*23c0*/  @P1 BRA `(.L_x_5896) ;  /* 0x0000000000241947 */ /* 0x000fea0003800000 */
[----:B------:R-:W-:Y:S01]  /*23d0*/  IADD3 R23, P1, R178, R124, RZ ;  /* 0x0000007cb2177210 */ /* 0x000fe20007f3e0ff */
        /* <DEDUP_REMOVED lines=8> */
.L_x_5896:
[----:B------:R-:W-:Y:S05]  /*2460*/  BSYNC B0 ;  /* 0x0000000000007941 */ /* 0x000fea0003800000 */
.L_x_5895:
[----:B------:R-:W-:Y:S01]  /*2470*/  BSSY B0, `(.L_x_5897) ;  /* 0x0000012000007945 */ /* 0x000fe20003800000 */
[----:B------:R-:W-:Y:S01]  /*2480*/  ISETP.GE.AND P1, PT, R9, R4, PT ;  /* 0x000000040900720c */ /* 0x000fe20003f26270 */
[----:B------:R-:W-:Y:S01]  /*2490*/  IMAD.IADD R27, R29, 0x1, R27 ;  /* 0x000000011d1b7824 */ /* 0x000fe200078e021b */
[----:B------:R-:W-:Y:S01]  /*24a0*/  LEA.HI R8, R5, R122, RZ, 0x4 ;  /* 0x0000007a05087211 */ /* 0x000fe200078f20ff */
        /* <DEDUP_REMOVED lines=14> */
.L_x_5898:
[----:B------:R-:W-:Y:S05]  /*2590*/  BSYNC B0 ;  /* 0x0000000000007941 */ /* 0x000fea0003800000 */
.L_x_5897:
[----:B------:R-:W-:Y:S04]  /*25a0*/  BSSY B0, `(.L_x_5899) ;  /* 0x0000010000007945 */ /* 0x000fe80003800000 */
[----:B------:R-:W-:Y:S05]  /*25b0*/  @P6 BRA `(.L_x_5900) ;  /* 0x0000000000386947 */ /* 0x000fea0003800000 */
[----:B------:R-:W-:Y:S02]  /*25c0*/  ULDC UR5, c[0x0][0x2d0] ;  /* 0x0000b40000057ab9 */ /* 0x000fe40000000800 */
[----:B------:R-:W-:-:S13]  /*25d0*/  ISETP.GE.AND P0, PT, R183, UR5, PT ;  /* 0x00000005b7007c0c */ /* 0x000fda000bf06270 */
[----:B------:R1:W-:Y:S01]  /*25e0*/  @P0 STS.128 [R182+0x3800], RZ ;  /* 0x003800ffb6000388 */ /* 0x0003e20000000c00 */
[----:B------:R-:W-:Y:S05]  /*25f0*/  @P0 BRA `(.L_x_5900) ;  /* 0x0000000000280947 */ /* 0x000fea0003800000 */
[----:B------:R-:W-:Y:S01]  /*2600*/  IMAD R0, R117, 0x30, RZ ;  /* 0x0000003075007824 */ /* 0x000fe200078e02ff */
[----:B------:R-:W-:Y:S01]  /*2610*/  ULDC.64 UR6, c[0x0][0x218] ;  /* 0x0000860000067ab9 */ /* 0x000fe20000000a00 */
        /* <DEDUP_REMOVED lines=8> */
.L_x_5900:
[----:B------:R-:W-:Y:S05]  /*26a0*/  BSYNC B0 ;  /* 0x0000000000007941 */ /* 0x000fea0003800000 */
.L_x_5899:
        /* <DEDUP_REMOVED lines=15> */
.L_x_5902:
[----:B------:R-:W-:Y:S05]  /*27a0*/  BSYNC B0 ;  /* 0x0000000000007941 */ /* 0x000fea0003800000 */
.L_x_5901:
        /* <DEDUP_REMOVED lines=16> */
.L_x_5904:
[----:B------:R-:W-:Y:S05]  /*28b0*/  BSYNC B0 ;  /* 0x0000000000007941 */ /* 0x000fea0003800000 */
.L_x_5903:
        /* <DEDUP_REMOVED lines=16> */
.L_x_5906:
[----:B------:R-:W-:Y:S05]  /*29c0*/  BSYNC B0 ;  /* 0x0000000000007941 */ /* 0x000fea0003800000 */
.L_x_5905:
        /* <DEDUP_REMOVED lines=16> */
.L_x_5908:
[----:B------:R-:W-:Y:S05]  /*2ad0*/  BSYNC B0 ;  /* 0x0000000000007941 */ /* 0x000fea0003800000 */
.L_x_5907:
[----:B------:R-:W0:Y:S01]  /*2ae0*/  LDGDEPBAR ;  /* 0x00000000000079af */ /* 0x000e220000000000 */
[----:B------:R-:W-:Y:S01]  /*2af0*/  ISETP.GE.AND P2, PT, R14, R4, PT ;  /* 0x000000040e00720c */ /* 0x000fe20003f46270 */
[----:B------:R-:W-:Y:S01]  /*2b00*/  IMAD R123, R21, R118, RZ ;  /* 0x00000076157b7224 */ /* 0x000fe200078e02ff */
[----:B------:R-:W-:Y:S01]  /*2b10*/  LOP3.LUT R21, R8, 0xfffffff0, RZ, 0xc0, !PT ;  /* 0xfffffff008157812 */ /* 0x000fe200078ec0ff */
[----:B------:R-:W-:Y:S01]  /*2b20*/  IMAD.MOV.U32 R26, RZ, RZ, R28 ;  /* 0x000000ffff1a7224 */ /* 0x000fe200078e001c */
[-C--:B------:R-:W-:Y:S01]  /*2b30*/  ISETP.GE.AND P1, PT, R19, R4.reuse, PT ;  /* 0x000000041300720c */ /* 0x080fe20003f26270 */
[----:B------:R-:W-:Y:S01]  /*2b40*/  IMAD R123, R120, R119, R123 ;  /* 0x00000077787b7224 */ /* 0x000fe200078e027b */
[----:B------:R-:W-:Y:S01]  /*2b50*/  ULDC.64 UR6, c[0x0][0x220] ;  /* 0x0000880000067ab9 */ /* 0x000fe20000000a00 */
[----:B------:R-:W-:Y:S01]  /*2b60*/  IMAD.IADD R0, R122, 0x1, -R21 ;  /* 0x000000017a007824 */ /* 0x000fe200078e0a15 */
[----:B------:R-:W-:Y:S01]  /*2b70*/  ISETP.GE.AND P5, PT, R3, R4, PT ;  /* 0x000000040300720c */ /* 0x000fe20003fa6270 */
[----:B------:R-:W-:Y:S01]  /*2b80*/  IMAD.WIDE.U32 R120, R120, R118, R26 ;  /* 0x0000007678787225 */ /* 0x000fe200078e001a */
[----:B------:R-:W-:Y:S01]  /*2b90*/  BSSY B0, `(.L_x_5909) ;  /* 0x0000017000007945 */ /* 0x000fe20003800000 */
[----:B------:R-:W-:-:S02]  /*2ba0*/  ISETP.GE.AND P0, PT, R25, R4, PT ;  /* 0x000000041900720c */ /* 0x000fc40003f06270 */
[----:B------:R-:W-:Y:S01]  /*2bb0*/  SHF.R.S32.HI R19, RZ, 0x1f, R0 ;  /* 0x0000001fff137819 */ /* 0x000fe20000011400 */
[----:B------:R-:W-:Y:S01]  /*2bc0*/  IMAD.IADD R123, R121, 0x1, R123 ;  /* 0x00000001797b7824 */ /* 0x000fe200078e027b */
[C---:B------:R-:W-:Y:S02]  /*2bd0*/  LEA R194, P4, R120.reuse, UR6, 0x1 ;  /* 0x0000000678c27c11 */ /* 0x040fe4000f8808ff */
[----:B------:R-:W-:Y:S02]  /*2be0*/  LEA.HI R3, R19, R0, RZ, 0x3 ;  /* 0x0000000013037211 */ /* 0x000fe400078f18ff */
[----:B------:R-:W-:Y:S02]  /*2bf0*/  LEA.HI.X R195, R120, UR7, R123, 0x1, P4 ;  /* 0x0000000778c37c11 */ /* 0x000fe4000a0f0c7b */
[----:B------:R-:W-:Y:S01]  /*2c00*/  ISETP.GE.AND P4, PT, R13, R4, PT ;  /* 0x000000040d00720c */ /* 0x000fe20003f86270 */
[----:B------:R-:W-:-:S04]  /*2c10*/  DEPBAR.LE SB0, 0x0 ;  /* 0x000080000000791a */ /* 0x000fc80000000000 */
[----:B------:R-:W-:Y:S01]  /*2c20*/  BAR.SYNC.DEFER_BLOCKING 0x0 ;  /* 0x0000000000007b1d */ /* 0x000fe20000010000 */
[----:B------:R-:W-:Y:S02]  /*2c30*/  ISETP.GE.AND P6, PT, R17, R4, PT ;  /* 0x000000041100720c */ /* 0x000fe40003fc6270 */
[----:B------:R-:W-:Y:S02]  /*2c40*/  SHF.R.S32.HI R8, RZ, 0x4, R8 ;  /* 0x00000004ff087819 */ /* 0x000fe40000011408 */
[----:B------:R-:W-:Y:S01]  /*2c50*/  LOP3.LUT R13, R3, 0xfffffff8, RZ, 0xc0, !PT ;  /* 0xfffffff8030d7812 */ /* 0x000fe200078ec0ff */
[----:B------:R1:W-:Y:S01]  /*2c60*/  @P2 STS.128 [R182+0x6000], RZ ;  /* 0x006000ffb6002388 */ /* 0x0003e20000000c00 */
[----:B------:R-:W-:Y:S07]  /*2c70*/  @P2 BRA `(.L_x_5910) ;  /* 0x0000000000202947 */ /* 0x000fee0003800000 */
        /* <DEDUP_REMOVED lines=8> */
.L_x_5910:
[----:B------:R-:W-:Y:S05]  /*2d00*/  BSYNC B0 ;  /* 0x0000000000007941 */ /* 0x000fea0003800000 */
.L_x_5909:
[----:B------:R1:W-:Y:S01]  /*2d10*/  @P0 STS.128 [R182+0x6800], RZ ;  /* 0x006800ffb6000388 */ /* 0x0003e20000000c00 */
[----:B------:R-:W-:Y:S01]  /*2d20*/  ISETP.GE.AND P2, PT, R11, R4, PT ;  /* 0x000000040b00720c */ /* 0x000fe20003f46270 */
[----:B------:R-:W-:Y:S01]  /*2d30*/  IMAD.SHL.U32 R10, R92, 0x40, RZ ;  /* 0x000000405c0a7824 */ /* 0x000fe200078e00ff */
[----:B------:R-:W-:Y:S01]  /*2d40*/  LEA.HI R11, R8, R8, RZ, 0x1 ;  /* 0x00000008080b7211 */ /* 0x000fe200078f08ff */
[----:B------:R-:W-:Y:S01]  /*2d50*/  BSSY B0, `(.L_x_5911) ;  /* 0x0000012000007945 */ /* 0x000fe20003800000 */
[----:B------:R-:W-:Y:S01]  /*2d60*/  IMAD.IADD R0, R0, 0x1, -R13 ;  /* 0x0000000100007824 */ /* 0x000fe200078e0a0d */
[C---:B------:R-:W-:Y:S01]  /*2d70*/  SHF.L.U64.HI R179, R118.reuse, 0x4, R119 ;  /* 0x0000000476b37819 */ /* 0x040fe20000010277 */
[----:B------:R-:W-:Y:S01]  /*2d80*/  IMAD.SHL.U32 R180, R118, 0x10, RZ ;  /* 0x0000001076b47824 */ /* 0x000fe200078e00ff */
        /* <DEDUP_REMOVED lines=14> */
.L_x_5912:
[----:B------:R-:W-:Y:S05]  /*2e70*/  BSYNC B0 ;  /* 0x0000000000007941 */ /* 0x000fea0003800000 */
.L_x_5911:
[----:B------:R1:W-:Y:S01]  /*2e80*/  @P1 STS.128 [R182+0x7000], RZ ;  /* 0x007000ffb6001388 */ /* 0x0003e20000000c00 */
[----:B------:R-:W-:Y:S01]  /*2e90*/  ISETP.GE.AND P0, PT, R9, R4, PT ;  /* 0x000000040900720c */ /* 0x000fe20003f06270 */
[----:B------:R-:W-:Y:S01]  /*2ea0*/  IMAD.IADD R11, R8, 0x1, -R11 ;  /* 0x00000001080b7824 */ /* 0x000fe200078e0a0b */
[----:B------:R-:W-:Y:S01]  /*2eb0*/  LEA.HI R130, R5, R122, RZ, 0x5 ;  /* 0x0000007a05827211 */ /* 0x000fe200078f28ff */
[----:B------:R-:W-:Y:S01]  /*2ec0*/  IMAD.SHL.U32 R4, R0, 0x40, RZ ;  /* 0x0000004000047824 */ /* 0x000fe200078e00ff */
[----:B------:R-:W-:Y:S01]  /*2ed0*/  LOP3.LUT R14, R13, 0x8, R14, 0xf8, !PT ;  /* 0x000000080d0e7812 */ /* 0x000fe200078ef80e */
[----:B------:R-:W-:Y:S01]  /*2ee0*/  IMAD.SHL.U32 R5, R11, 0x8, RZ ;  /* 0x000000080b057824 */ /* 0x000fe200078e00ff */
[----:B------:R-:W-:Y:S01]  /*2ef0*/  SHF.R.U32.HI R13, RZ, 0x3, R13 ;  /* 0x00000003ff0d7819 */ /* 0x000fe2000001160d */
[----:B------:R-:W-:Y:S01]  /*2f00*/  IMAD.SHL.U32 R129, R3, 0x40, RZ ;  /* 0x0000004003817824 */ /* 0x000fe200078e00ff */
[----:B------:R-:W-:Y:S01]  /*2f10*/  LOP3.LUT R4, R4, 0x1c0, RZ, 0xc0, !PT ;  /* 0x000001c004047812 */ /* 0x000fe200078ec0ff */
[----:B------:R-:W-:Y:S01]  /*2f20*/  BSSY B0, `(.L_x_5913) ;  /* 0x0000014000007945 */ /* 0x000fe20003800000 */
[----:B------:R-:W-:-:S02]  /*2f30*/  LOP3.LUT R14, R14, R13, RZ, 0x3c, !PT ;  /* 0x0000000d0e0e7212 */ /* 0x000fc400078e3cff */
[----:B------:R-:W-:Y:S02]  /*2f40*/  LOP3.LUT R5, R4, 0x8, R5, 0xf8, !PT ;  /* 0x0000000804057812 */ /* 0x000fe400078ef805 */
[----:B------:R-:W-:Y:S01]  /*2f50*/  SHF.R.S32.HI R128, RZ, 0x5, R130 ;  /* 0x00000005ff807819 */ /* 0x000fe20000011482 */
[----:B------:R-:W-:Y:S01]  /*2f60*/  IMAD R173, R11, 0x200, R14 ;  /* 0x000002000bad7824 */ /* 0x000fe200078e020e */
[----:B------:R-:W-:Y:S02]  /*2f70*/  SHF.R.U32.HI R4, RZ, 0x3, R4 ;  /* 0x00000003ff047819 */ /* 0x000fe40000011604 */
[----:B------:R-:W-:Y:S02]  /*2f80*/  LOP3.LUT R129, R129, 0xfffffe00, RZ, 0xc0, !PT ;  /* 0xfffffe0081817812 */ /* 0x000fe400078ec0ff */
[----:B------:R-:W-:-:S03]  /*2f90*/  LOP3.LUT R4, R5, R4, RZ, 0x3c, !PT ;  /* 0x0000000405047212 */ /* 0x000fc600078e3cff */
[----:B------:R-:W-:Y:S01]  /*2fa0*/  IMAD R5, R128, 0x400, R129 ;  /* 0x0000040080057824 */ /* 0x000fe200078e0281 */
        /* <DEDUP_REMOVED lines=11> */
.L_x_5914:
[----:B------:R-:W-:Y:S05]  /*3060*/  BSYNC B0 ;  /* 0x0000000000007941 */ /* 0x000fea0003800000 */
.L_x_5913:
[----:B------:R1:W-:Y:S01]  /*3070*/  @P6 STS.128 [R182+0x7800], RZ ;  /* 0x007800ffb6006388 */ /* 0x0003e20000000c00 */
[----:B------:R-:W-:Y:S04]  /*3080*/  BSSY B0, `(.L_x_5915) ;  /* 0x000000d000007945 */ /* 0x000fe80003800000 */
[----:B------:R-:W-:Y:S05]  /*3090*/  @P6 BRA `(.L_x_5916) ;  /* 0x00000000002c6947 */ /* 0x000fea0003800000 */
[----:B------:R-:W-:Y:S02]  /*30a0*/  ULDC UR5, c[0x0][0x2d0] ;  /* 0x0000b40000057ab9 */ /* 0x000fe40000000800 */
[----:B------:R-:W-:-:S13]  /*30b0*/  ISETP.GE.AND P1, PT, R183, UR5, PT ;  /* 0x00000005b7007c0c */ /* 0x000fda000bf26270 */
[----:B------:R1:W-:Y:S01]  /*30c0*/  @P1 STS.128 [R182+0x7800], RZ ;  /* 0x007800ffb6001388 */ /* 0x0003e20000000c00 */
[----:B------:R-:W-:Y:S05]  /*30d0*/  @P1 BRA `(.L_x_5916) ;  /* 0x00000000001c1947 */ /* 0x000fea0003800000 */
[----:B------:R-:W-:Y:S02]  /*30e0*/  IMAD R3, R119, 0x60, RZ ;  /* 0x0000006077037824 */ /* 0x000fe400078e02ff */
[----:B-1----:R-:W-:-:S05]  /*30f0*/  IMAD.WIDE.U32 R8, R118, 0x60, R194 ;  /* 0x0000006076087825 */ /* 0x002fca00078e00c2 */
[----:B------:R-:W-:-:S05]  /*3100*/  IADD3 R9, R9, R3, RZ ;  /* 0x0000000309097210 */ /* 0x000fca0007ffe0ff */
[----:B------:R-:W-:Y:S01]  /*3110*/  @!PT LDS RZ, [RZ] ;  /* 0x00000000fffff984 */ /* 0x000fe20000000800 */
[----:B------:R-:W-:Y:S01]  /*3120*/  @!PT LDS RZ, [RZ] ;  /* 0x00000000fffff984 */ /* 0x000fe20000000800 */
[----:B------:R-:W-:Y:S01]  /*3130*/  @!PT LDS RZ, [RZ] ;  /* 0x00000000fffff984 */ /* 0x000fe20000000800 */
[----:B------:R1:W-:Y:S02]  /*3140*/  LDGSTS.E.BYPASS.LTC128B.128 [R182+0x7800], desc[UR10][R8.64] ;  /* 0x0780000008b67fae */ /* 0x0003e4000b901d4a */
.L_x_5916:
[----:B------:R-:W-:Y:S05]  /*3150*/  BSYNC B0 ;  /* 0x0000000000007941 */ /* 0x000fea0003800000 */
.L_x_5915:
        /* <DEDUP_REMOVED lines=13> */
.L_x_5918:
[----:B------:R-:W-:Y:S05]  /*3230*/  BSYNC B0 ;  /* 0x0000000000007941 */ /* 0x000fea0003800000 */
.L_x_5917:
        /* <DEDUP_REMOVED lines=14> */
.L_x_5920:
[----:B------:R-:W-:Y:S05]  /*3320*/  BSYNC B0 ;  /* 0x0000000000007941 */ /* 0x000fea0003800000 */
.L_x_5919:
        /* <DEDUP_REMOVED lines=14> */
.L_x_5922:
[----:B------:R-:W-:Y:S05]  /*3410*/  BSYNC B0 ;  /* 0x0000000000007941 */ /* 0x000fea0003800000 */
.L_x_5921:
        /* <DEDUP_REMOVED lines=15> */
[----:B-1----:R-:W-:Y:S02]  /*3510*/  IMAD R8, R119, 0xe0, RZ ;  /* 0x000000e077087824 */ /* 0x002fe400078e02ff */
[----:B------:R-:W-:-:S05]  /*3520*/  IMAD.WIDE.U32 R10, R118, 0xe0, R194 ;  /* 0x000000e0760a7825 */ /* 0x000fca00078e00c2 */
[----:B------:R-:W-:-:S05]  /*3530*/  IADD3 R11, R11, R8, RZ ;  /* 0x000000080b0b7210 */ /* 0x000fca0007ffe0ff */
[----:B------:R-:W-:Y:S01]  /*3540*/  @!PT LDS RZ, [RZ] ;  /* 0x00000000fffff984 */ /* 0x000fe20000000800 */
[----:B------:R-:W-:Y:S01]  /*3550*/  @!PT LDS RZ, [RZ] ;  /* 0x00000000fffff984 */ /* 0x000fe20000000800 */
[----:B------:R-:W-:Y:S01]  /*3560*/  @!PT LDS RZ, [RZ] ;  /* 0x00000000fffff984 */ /* 0x000fe20000000800 */
[----:B------:R1:W-:Y:S02]  /*3570*/  LDGSTS.E.BYPASS.LTC128B.128 [R182+0x9800], desc[UR10][R10.64] ;  /* 0x098000000ab67fae */ /* 0x0003e4000b901d4a */
.L_x_5924:
[----:B------:R-:W-:Y:S05]  /*3580*/  BSYNC B0 ;  /* 0x0000000000007941 */ /* 0x000fea0003800000 */
.L_x_5923:
        /* <DEDUP_REMOVED lines=8> */
[----:B------:R-:W-:Y:S01]  /*3610*/  LDSM.16.M88.4 R96, [R172] ;  /* 0x00000000ac60783b */ /* 0x000fe20000000200 */
[----:B------:R-:W-:Y:S01]  /*3620*/  IMAD R169, R3, 0x2, R171 ;  /* 0x0000000203a97824 */ /* 0x000fe200078e02ab */
[----:B------:R-:W-:Y:S01]  /*3630*/  ISETP.GT.AND P1, PT, R181, R176, PT ;  /* 0x000000b0b500720c */ /* 0x000fe20003f24270 */
[----:B------:R-:W-:Y:S01]  /*3640*/  IMAD R167, R0, 0x2, R173 ;  /* 0x0000000200a77824 */ /* 0x000fe200078e02ad */
[----:B-1----:R-:W1:Y:S01]  /*3650*/  LDSM.16.M88.4 R8, [R173+0x2000] ;  /* 0x00200000ad08783b */ /* 0x002e620000000200 */
[----:B------:R-:W-:Y:S01]  /*3660*/  IMAD R127, R128, 0x10, R127 ;  /* 0x00000010807f7824 */ /* 0x000fe200078e027f */
[----:B------:R-:W-:-:S02]  /*3670*/  LOP3.LUT R4, R4, R129, RZ, 0xfc, !PT ;  /* 0x0000008104047212 */ /* 0x000fc400078efcff */
[----:B------:R-:W2:Y:S04]  /*3680*/  LDSM.16.M88.4 R52, [R167+0x2800] ;  /* 0x00280000a734783b */ /* 0x000ea80000000200 */
[----:B------:R-:W3:Y:S04]  /*3690*/  LDSM.16.M88.4 R36, [R173+0x3000] ;  /* 0x00300000ad24783b */ /* 0x000ee80000000200 */
[----:B------:R-:W4:Y:S04]  /*36a0*/  LDSM.16.M88.4 R28, [R173+0x3800] ;  /* 0x00380000ad1c783b */ /* 0x000f280000000200 */
[----:B------:R-:W4:Y:S04]  /*36b0*/  LDSM.16.M88.4 R76, [R173+0x4000] ;  /* 0x00400000ad4c783b */ /* 0x000f280000000200 */
[----:B------:R-:W4:Y:S04]  /*36c0*/  LDSM.16.M88.4 R68, [R173+0x4800] ;  /* 0x00480000ad44783b */ /* 0x000f280000000200 */
[----:B------:R-:W4:Y:S04]  /*36d0*/  LDSM.16.M88.4 R60, [R173+0x5000] ;  /* 0x00500000ad3c783b */ /* 0x000f280000000200 */
[----:B------:R-:W4:Y:S01]  /*36e0*/  LDSM.16.M88.4 R80, [R173+0x5800] ;  /* 0x00580000ad50783b */ /* 0x000f220000000200 */
[C---:B-----5:R-:W-:Y:S03]  /*36f0*/  HMMA.16816.F32.BF16 R48, R16.reuse, R44, RZ ;  /* 0x0000002c1030723c */ /* 0x060fe600000418ff */
[----:B------:R-:W5:Y:S04]  /*3700*/  LDSM.16.M88.4 R88, [R167+0x2000] ;  /* 0x00200000a758783b */ /* 0x000f680000000200 */
[----:B------:R-:W5:Y:S01]  /*3710*/  LDSM.16.M88.4 R84, [R167+0x3000] ;  /* 0x00300000a754783b */ /* 0x000f620000000200 */
[C---:B------:R-:W-:Y:S03]  /*3720*/  HMMA.16816.F32.BF16 R44, R16.reuse, R46, RZ ;  /* 0x0000002e102c723c */ /* 0x040fe600000418ff */
[----:B------:R-:W5:Y:S03]  /*3730*/  LDSM.16.M88.4 R56, [R167+0x3800] ;  /* 0x00380000a738783b */ /* 0x000f660000000200 */
[C---:B-1----:R-:W-:Y:S01]  /*3740*/  HMMA.16816.F32.BF16 R12, R16.reuse, R8, RZ ;  /* 0x00000008100c723c */ /* 0x042fe200000418ff */
[----:B------:R-:W-:Y:S04]  /*3750*/  LDSM.16.M88.4 R108, [R171] ;  /* 0x00000000ab6c783b */ /* 0x000fe80000000200 */
[----:B------:R-:W-:Y:S01]  /*3760*/  LDSM.16.M88.4 R112, [R167+0x4800] ;  /* 0x00480000a770783b */ /* 0x000fe20000000200 */
[----:B------:R-:W-:Y:S03]  /*3770*/  HMMA.16816.F32.BF16 R8, R16, R10, RZ ;  /* 0x0000000a1008723c */ /* 0x000fe600000418ff */
[----:B------:R-:W-:Y:S03]  /*3780*/  LDSM.16.M88.4 R104, [R167+0x5000] ;  /* 0x00500000a768783b */ /* 0x000fe60000000200 */
[----:B--2---:R-:W-:Y:S01]  /*3790*/  HMMA.16816.F32.BF16 R48, R96, R52, R48 ;  /* 0x000000346030723c */ /* 0x004fe20000041830 */
[----:B------:R-:W-:Y:S04]  /*37a0*/  LDSM.16.M88.4 R100, [R167+0x5800] ;  /* 0x00580000a764783b */ /* 0x000fe80000000200 */
[----:B------:R-:W0:Y:S01]  /*37b0*/  LDGDEPBAR ;  /* 0x00000000000079af */ /* 0x000e220000000000 */
[----:B---3--:R-:W-:Y:S01]  /*37c0*/  HMMA.16816.F32.BF16 R40, R16, R36, RZ ;  /* 0x000000241028723c */ /* 0x008fe200000418ff */
[----:B------:R-:W-:-:S04]  /*37d0*/  VIADD R52, R173, 0x2000 ;  /* 0x00002000ad347836 */ /* 0x000fc80000000000 */
[----:B------:R-:W-:Y:S01]  /*37e0*/  @P0 VIADD R170, R52, 0xffffffc0 ;  /* 0xffffffc034aa0836 */ /* 0x000fe20000000000 */
[C---:B----4-:R-:W-:Y:S03]  /*37f0*/  HMMA.16816.F32.BF16 R32, R16.reuse, R28, RZ ;  /* 0x0000001c1020723c */ /* 0x050fe600000418ff */
[----:B------:R-:W-:Y:S01]  /*3800*/  IMAD R156, R0, 0x2, R170 ;  /* 0x00000002009c7824 */ /* 0x000fe200078e02aa */
[----:B------:R-:W-:Y:S01]  /*3810*/  LDSM.16.M88.4 R92, [R170+0x800] ;  /* 0x00080000aa5c783b */ /* 0x000fe20000000200 */
[C---:B------:R-:W-:Y:S01]  /*3820*/  IADD3 R163, R170.reuse, 0x800, RZ ;  /* 0x00000800aaa37810 */ /* 0x040fe20007ffe0ff */
[----:B------:R-:W-:Y:S01]  /*3830*/  HMMA.16816.F32.BF16 R24, R16, R76, RZ ;  /* 0x0000004c1018723c */ /* 0x000fe200000418ff */
[C---:B------:R-:W-:Y:S01]  /*3840*/  VIADD R162, R170.reuse, 0x1000 ;  /* 0x00001000aaa27836 */ /* 0x040fe20000000000 */
[C---:B------:R-:W-:Y:S01]  /*3850*/  IADD3 R159, R170.reuse, 0x2800, RZ ;  /* 0x00002800aa9f7810 */ /* 0x040fe20007ffe0ff */
[----:B------:R-:W-:-:S02]  /*3860*/  VIADD R161, R170, 0x1800 ;  /* 0x00001800aaa17836 */ /* 0x000fc40000000000 */
[C---:B------:R-:W-:Y:S01]  /*3870*/  VIADD R160, R170.reuse, 0x2000 ;  /* 0x00002000aaa07836 */ /* 0x040fe20000000000 */
[----:B------:R-:W-:Y:S01]  /*3880*/  HMMA.16816.F32.BF16 R72, R16, R68, RZ ;  /* 0x000000441048723c */ /* 0x000fe200000418ff */
[C---:B------:R-:W-:Y:S02]  /*3890*/  VIADD R158, R170.reuse, 0x3000 ;  /* 0x00003000aa9e7836 */ /* 0x040fe40000000000 */
[----:B------:R-:W-:-:S03]  /*38a0*/  VIADD R157, R170, 0x3800 ;  /* 0x00003800aa9d7836 */ /* 0x000fc60000000000 */
        /* <DEDUP_REMOVED lines=9> */
[C---:B------:R-:W-:Y:S01]  /*3940*/  HMMA.16816.F32.BF16 R44, R96.reuse, R54, R44 ;  /* 0x00000036602c723c */ /* 0x040fe2000004182c */
[----:B------:R-:W2:Y:S05]  /*3950*/  LDSM.16.M88.4 R52, [R170] ;  /* 0x00000000aa34783b */ /* 0x000eaa0000000200 */
[C---:B-----5:R-:W-:Y:S06]  /*3960*/  HMMA.16816.F32.BF16 R12, R96.reuse, R88, R12 ;  /* 0x00000058600c723c */ /* 0x060fec000004180c */
[C---:B------:R-:W-:Y:S01]  /*3970*/  HMMA.16816.F32.BF16 R8, R96.reuse, R90, R8 ;  /* 0x0000005a6008723c */ /* 0x040fe20000041808 */
[----:B------:R-:W-:Y:S05]  /*3980*/  LDSM.16.M88.4 R88, [R170+0x1000] ;  /* 0x00100000aa58783b */ /* 0x000fea0000000200 */
[C---:B------:R-:W-:Y:S06]  /*3990*/  HMMA.16816.F32.BF16 R40, R96.reuse, R84, R40 ;  /* 0x000000546028723c */ /* 0x040fec0000041828 */
[C---:B------:R-:W-:Y:S01]  /*39a0*/  HMMA.16816.F32.BF16 R36, R96.reuse, R86, R36 ;  /* 0x000000566024723c */ /* 0x040fe20000041824 */
[----:B------:R-:W3:Y:S05]  /*39b0*/  LDSM.16.M88.4 R84, [R170+0x1800] ;  /* 0x00180000aa54783b */ /* 0x000eea0000000200 */
[C---:B------:R-:W-:Y:S06]  /*39c0*/  HMMA.16816.F32.BF16 R32, R96.reuse, R56, R32 ;  /* 0x000000386020723c */ /* 0x040fec0000041820 */
[C---:B------:R-:W-:Y:S01]  /*39d0*/  HMMA.16816.F32.BF16 R28, R96.reuse, R58, R28 ;  /* 0x0000003a601c723c */ /* 0x040fe2000004181c */
[----:B------:R-:W4:Y:S05]  /*39e0*/  LDSM.16.M88.4 R56, [R170+0x2000] ;  /* 0x00200000aa38783b */ /* 0x000f2a0000000200 */
[C---:B-1----:R-:W-:Y:S06]  /*39f0*/  HMMA.16816.F32.BF16 R24, R96.reuse, R80, R24 ;  /* 0x000000506018723c */ /* 0x042fec0000041818 */
[----:B------:R-:W-:Y:S01]  /*3a00*/  HMMA.16816.F32.BF16 R76, R96, R82, R76 ;  /* 0x00000052604c723c */ /* 0x000fe2000004184c */
[----:B------:R-:W1:Y:S05]  /*3a10*/  LDSM.16.M88.4 R80, [R170+0x2800] ;  /* 0x00280000aa50783b */ /* 0x000e6a0000000200 */
[C---:B--2---:R-:W-:Y:S06]  /*3a20*/  HMMA.16816.F32.BF16 R12, R108.reuse, R52, R12 ;  /* 0x000000346c0c723c */ /* 0x044fec000004180c */
[----:B------:R-:W-:Y:S01]  /*3a30*/  HMMA.16816.F32.BF16 R8, R108, R54, R8 ;  /* 0x000000366c08723c */ /* 0x000fe20000041808 */
[----:B------:R-:W2:Y:S05]  /*3a40*/  LDSM.16.M88.4 R52, [R170+0x3000] ;  /* 0x00300000aa34783b */ /* 0x000eaa0000000200 */
[C---:B------:R-:W-:Y:S06]  /*3a50*/  HMMA.16816.F32.BF16 R72, R96.reuse, R112, R72 ;  /* 0x000000706048723c */ /* 0x040fec0000041848 */
[C---:B------:R-:W-:Y:S01]  /*3a60*/  HMMA.16816.F32.BF16 R68, R96.reuse, R114, R68 ;  /* 0x000000726044723c */ /* 0x040fe20000041844 */
[----:B------:R-:W5:Y:S05]  /*3a70*/  LDSM.16.M88.4 R112, [R170+0x3800] ;  /* 0x00380000aa70783b */ /* 0x000f6a0000000200 */
[C---:B------:R-:W-:Y:S06]  /*3a80*/  HMMA.16816.F32.BF16 R64, R96.reuse, R104, R64 ;  /* 0x000000686040723c */ /* 0x040fec0000041840 */
[----:B------:R-:W-:Y:S01]  /*3a90*/  HMMA.16816.F32.BF16 R60, R96, R106, R60 ;  /* 0x0000006a603c723c */ /* 0x000fe2000004183c */
[----:B------:R-:W-:Y:S05]  /*3aa0*/  LDSM.16.M88.4 R104, [R156] ;  /* 0x000000009c68783b */ /* 0x000fea0000000200 */
[C---:B---3--:R-:W-:Y:S06]  /*3ab0*/  HMMA.16816.F32.BF16 R32, R108.reuse, R84, R32 ;  /* 0x000000546c20723c */ /* 0x048fec0000041820 */
[C---:B------:R-:W-:Y:S01]  /*3ac0*/  HMMA.16816.F32.BF16 R28, R108.reuse, R86, R28 ;  /* 0x000000566c1c723c */ /* 0x040fe2000004181c */
[----:B------:R-:W-:Y:S05]  /*3ad0*/  LDSM.16.M88.4 R84, [R156+0x2800] ;  /* 0x002800009c54783b */ /* 0x000fea0000000200 */
[C---:B----4-:R-:W-:Y:S06]  /*3ae0*/  HMMA.16816.F32.BF16 R24, R108.reuse, R56, R24 ;  /* 0x000000386c18723c */ /* 0x050fec0000041818 */
[----:B------:R-:W-:Y:S01]  /*3af0*/  HMMA.16816.F32.BF16 R76, R108, R58, R76 ;  /* 0x0000003a6c4c723c */ /* 0x000fe2000004184c */
[----:B------:R-:W3:Y:S05]  /*3b00*/  LDSM.16.M88.4 R56, [R169] ;  /* 0x00000000a938783b */ /* 0x000eea0000000200 */
[----:B------:R-:W-:Y:S06]  /*3b10*/  HMMA.16816.F32.BF16 R20, R96, R100, R20 ;  /* 0x000000646014723c */ /* 0x000fec0000041814 */
[C---:B-1----:R-:W-:Y:S06]  /*3b20*/  HMMA.16816.F32.BF16 R72, R108.reuse, R80, R72 ;  /* 0x000000506c48723c */ /* 0x042fec0000041848 */
[C---:B--2---:R-:W-:Y:S06]  /*3b30*/  HMMA.16816.F32.BF16 R64, R108.reuse, R52, R64 ;  /* 0x000000346c40723c */ /* 0x044fec0000041840 */
[----:B------:R-:W-:Y:S01]  /*3b40*/  HMMA.16816.F32.BF16 R60, R108, R54, R60 ;  /* 0x000000366c3c723c */ /* 0x000fe2000004183c */
[----:B------:R-:W1:Y:S05]  /*3b50*/  LDSM.16.M88.4 R52, [R156+0x3800] ;  /* 0x003800009c34783b */ /* 0x000e6a0000000200 */
[----:B------:R-:W-:Y:S01]  /*3b60*/  HMMA.16816.F32.BF16 R16, R96, R102, R16 ;  /* 0x000000666010723c */ /* 0x000fe20000041810 */
[----:B------:R-:W2:Y:S04]  /*3b70*/  LDSM.16.M88.4 R100, [R156+0x800] ;  /* 0x000800009c64783b */ /* 0x000ea80000000200 */
[----:B------:R-:W4:Y:S01]  /*3b80*/  LDSM.16.M88.4 R96, [R156+0x1000] ;  /* 0x001000009c60783b */ /* 0x000f220000000200 */
[C---:B------:R-:W-:Y:S06]  /*3b90*/  HMMA.16816.F32.BF16 R48, R108.reuse, R92, R48 ;  /* 0x0000005c6c30723c */ /* 0x040fec0000041830 */
[C---:B------:R-:W-:Y:S01]  /*3ba0*/  HMMA.16816.F32.BF16 R44, R108.reuse, R94, R44 ;  /* 0x0000005e6c2c723c */ /* 0x040fe2000004182c */
[----:B------:R-:W4:Y:S05]  /*3bb0*/  LDSM.16.M88.4 R92, [R156+0x1800] ;  /* 0x001800009c5c783b */ /* 0x000f2a0000000200 */
[C---:B------:R-:W-:Y:S06]  /*3bc0*/  HMMA.16816.F32.BF16 R40, R108.reuse, R88, R40 ;  /* 0x000000586c28723c */ /* 0x040fec0000041828 */
[C---:B------:R-:W-:Y:S01]  /*3bd0*/  HMMA.16816.F32.BF16 R36, R108.reuse, R90, R36 ;  /* 0x0000005a6c24723c */ /* 0x040fe20000041824 */
[----:B------:R-:W4:Y:S05]  /*3be0*/  LDSM.16.M88.4 R88, [R156+0x2000] ;  /* 0x002000009c58783b */ /* 0x000f2a0000000200 */
[----:B------:R-:W-:Y:S01]  /*3bf0*/  HMMA.16816.F32.BF16 R68, R108, R82, R68 ;  /* 0x000000526c44723c */ /* 0x000fe20000041844 */
[----:B------:R-:W4:Y:S01]  /*3c00*/  LDSM.16.M88.4 R80, [R156+0x3000] ;  /* 0x003000009c50783b */ /* 0x000f220000000200 */
[----:B------:R-:W-:-:S04]  /*3c10*/  DEPBAR.LE SB0, 0x0 ;  /* 0x000080000000791a */ /* 0x000fc80000000000 */
[----:B-----5:R-:W-:Y:S06]  /*3c20*/  HMMA.16816.F32.BF16 R20, R108, R112, R20 ;  /* 0x000000706c14723c */ /* 0x020fec0000041814 */
[----:B---3--:R-:W-:Y:S06]  /*3c30*/  HMMA.16816.F32.BF16 R72, R56, R84, R72 ;  /* 0x000000543848723c */ /* 0x008fec0000041848 */
[----:B------:R-:W-:Y:S01]  /*3c40*/  HMMA.16816.F32.BF16 R16, R108, R114, R16 ;  /* 0x000000726c10723c */ /* 0x000fe20000041810 */
[----:B------:R-:W-:-:S04]  /*3c50*/  LOP3.LUT R85, R130, 0xffffffe0, RZ, 0xc0, !PT ;  /* 0xffffffe082557812 */ /* 0x000fc800078ec0ff */
[----:B------:R-:W-:Y:S01]  /*3c60*/  IADD3 R85, -R85, R122, RZ ;  /* 0x0000007a55557210 */ /* 0x000fe20007ffe1ff */
[----:B------:R-:W-:Y:S03]  /*3c70*/  HMMA.16816.F32.BF16 R68, R56, R86, R68 ;  /* 0x000000563844723c */ /* 0x000fe60000041844 */
[----:B------:R-:W-:-:S03]  /*3c80*/  SHF.R.S32.HI R184, RZ, 0x1f, R85 ;  /* 0x0000001fffb87819 */ /* 0x000fc60000011455 */
[----:B-1----:R-:W-:Y:S01]  /*3c90*/  HMMA.16816.F32.BF16 R20, R56, R52, R20 ;  /* 0x000000343814723c */ /* 0x002fe20000041814 */
[----:B------:R-:W-:Y:S01]  /*3ca0*/  LEA.HI R184, R184, R85, RZ, 0x2 ;  /* 0x00000055b8b87211 */ /* 0x000fe200078f10ff */
[----:B------:R-:W-:-:S03]  /*3cb0*/  IMAD.SHL.U32 R87, R122, 0x2, RZ ;  /* 0x000000027a577824 */ /* 0x000fc600078e00ff */
[----:B------:R-:W-:Y:S01]  /*3cc0*/  SHF.R.S32.HI R184, RZ, 0x2, R184 ;  /* 0x00000002ffb87819 */ /* 0x000fe200000114b8 */
[----:B------:R-:W-:Y:S01]  /*3cd0*/  HMMA.16816.F32.BF16 R12, R56, R104, R12 ;  /* 0x00000068380c723c */ /* 0x000fe2000004180c */
[----:B------:R-:W-:Y:S02]  /*3ce0*/  LOP3.LUT R87, R87, 0x6, RZ, 0xc0, !PT ;  /* 0x0000000657577812 */ /* 0x000fe400078ec0ff */
[----:B------:R-:W-:-:S03]  /*3cf0*/  IADD3 R53, R127, 0x1, R184 ;  /* 0x000000017f357810 */ /* 0x000fc60007ffe0b8 */
[----:B------:R-:W-:Y:S01]  /*3d00*/  HMMA.16816.F32.BF16 R8, R56, R106, R8 ;  /* 0x0000006a3808723c */ /* 0x000fe20000041808 */
[----:B------:R-:W-:-:S05]  /*3d10*/  IADD3 R53, R131, R53, -R126 ;  /* 0x0000003583357210 */ /* 0x000fca0007ffe87e */
[----:B------:R-:W-:Y:S01]  /*3d20*/  IMAD.IADD R6, R53, 0x1, R6 ;  /* 0x0000000135067824 */ /* 0x000fe200078e0206 */
[C---:B--2---:R-:W-:Y:S04]  /*3d30*/  HMMA.16816.F32.BF16 R48, R56.reuse, R100, R48 ;  /* 0x000000643830723c */ /* 0x044fe80000041830 */
[C---:B------:R-:W-:Y:S02]  /*3d40*/  VIMNMX R127, R6.reuse, R131, PT ;  /* 0x00000083067f7248 */ /* 0x040fe40003fe0100 */
[----:B------:R-:W-:Y:S01]  /*3d50*/  HMMA.16816.F32.BF16 R44, R56, R102, R44 ;  /* 0x00000066382c723c */ /* 0x000fe2000004182c */
[----:B------:R-:W-:-:S05]  /*3d60*/  VIADDMNMX R126, R6, 0x8, R131, PT ;  /* 0x00000008067e7846 */ /* 0x000fca0003800183 */
        /* <DEDUP_REMOVED lines=72> */
.L_x_5926:
[----:B------:R-:W-:-:S04]  /*41f0*/  LEA R85, -R116, RZ, 0x7 ;  /* 0x000000ff74557211 */ /* 0x000fc800078e39ff */
[----:B------:R-:W-:-:S07]  /*4200*/  SHF.R.S32.HI R0, RZ, 0x1f, R85 ;  /* 0x0000001fff007819 */ /* 0x000fce0000011455 */
.L_x_5927:
[----:B------:R-:W-:Y:S01]  /*4210*/  ULDC UR5, c[0x0][0x2d0] ;  /* 0x0000b40000057ab9 */ /* 0x000fe20000000800 */
[----:B------:R-:W-:Y:S01]  /*4220*/  BSSY B0, `(.L_x_5928) ;  /* 0x0000063000007945 */ /* 0x000fe20003800000 */
[----:B------:R-:W-:-:S13]  /*4230*/  ISETP.GE.AND P0, PT, R183, UR5, PT ;  /* 0x00000005b7007c0c */ /* 0x000fda000bf06270 */
[----:B------:R-:W1:Y:S01]  /*4240*/  @!P0 LDC.64 R52, c[0x0][0x218] ;  /* 0x00008600ff348b82 */ /* 0x000e620000000a00 */
[--C-:B------:R-:W-:Y:S01]  /*4250*/  @!P0 IMAD.MOV.U32 R92, RZ, RZ, R124.reuse ;  /* 0x000000ffff5c8224 */ /* 0x100fe200078e007c */
[C---:B------:R-:W-:Y:S01]  /*4260*/  @!P0 IADD3 R55, P2, R85.reuse, R124, RZ ;  /* 0x0000007c55378210 */ /* 0x040fe20007f5e0ff */
[----:B------:R-:W-:Y:S01]  /*4270*/  @!P0 IMAD.MOV.U32 R93, RZ, RZ, R125 ;  /* 0x000000ffff5d8224 */ /* 0x000fe200078e007d */
[----:B------:R2:W-:Y:S01]  /*4280*/  @P0 STS.128 [R182+0x2000], RZ ;  /* 0x002000ffb6000388 */ /* 0x0005e20000000c00 */
[----:B------:R-:W-:Y:S02]  /*4290*/  @!P0 IMAD.MOV.U32 R58, RZ, RZ, R124 ;  /* 0x000000ffff3a8224 */ /* 0x000fe400078e007c */
[C---:B------:R-:W-:Y:S01]  /*42a0*/  @!P0 IMAD.WIDE.U32 R96, R116.reuse, 0x30, R92 ;  /* 0x0000003074608825 */ /* 0x040fe200078e005c */
[----:B------:R-:W3:Y:S03]  /*42b0*/  @!P0 LDC.64 R82, c[0x0][0x218] ;  /* 0x00008600ff528b82 */ /* 0x000ee60000000a00 */
[----:B------:R-:W-:Y:S01]  /*42c0*/  @!P0 IMAD.WIDE.U32 R92, R116, 0x60, R124 ;  /* 0x00000060745c8825 */ /* 0x000fe200078e007c */
[----:B------:R-:W-:-:S03]  /*42d0*/  @!P0 IADD3 R6, P5, R85, R96, RZ ;  /* 0x0000006055068210 */ /* 0x000fc60007fbe0ff */
[--C-:B------:R-:W-:Y:S01]  /*42e0*/  @!P0 IMAD.MOV.U32 R59, RZ, RZ, R125.reuse ;  /* 0x000000ffff3b8224 */ /* 0x100fe200078e007d */
[----:B------:R-:W4:Y:S01]  /*42f0*/  @!P0 LDC.64 R80, c[0x0][0x218] ;  /* 0x00008600ff508b82 */ /* 0x000f220000000a00 */
[----:B------:R-:W-:Y:S02]  /*4300*/  @!P0 IMAD R57, R117, 0x60, RZ ;  /* 0x0000006075398824 */ /* 0x000fe400078e02ff */
[----:B------:R-:W-:Y:S01]  /*4310*/  @!P0 IMAD.X R54, R0, 0x1, R125, P2 ;  /* 0x0000000100368824 */ /* 0x000fe200010e067d */
[----:B------:R-:W-:Y:S01]  /*4320*/  @!P0 IADD3 R86, P2, R85, R92, RZ ;  /* 0x0000005c55568210 */ /* 0x000fe20007f5e0ff */
[----:B------:R-:W-:Y:S01]  /*4330*/  @!P0 IMAD.WIDE.U32 R94, R116, 0x50, R58 ;  /* 0x00000050745e8825 */ /* 0x000fe200078e003a */
[----:B-1----:R-:W-:Y:S02]  /*4340*/  @!P0 LEA R98, P6, R55, R52, 0x1 ;  /* 0x0000003437628211 */ /* 0x002fe400078c08ff */
[----:B------:R-:W1:Y:S01]  /*4350*/  @!P0 LDC.64 R58, c[0x0][0x218] ;  /* 0x00008600ff3a8b82 */ /* 0x000e620000000a00 */
[----:B------:R-:W-:Y:S01]  /*4360*/  @!P0 IADD3.X R90, R0, R93, R57, P2, !PT ;  /* 0x0000005d005a8210 */ /* 0x000fe200017fe439 */
[----:B------:R-:W-:Y:S01]  /*4370*/  @!P0 IMAD R91, R117, 0x30, RZ ;  /* 0x00000030755b8824 */ /* 0x000fe200078e02ff */
[----:B------:R-:W-:Y:S01]  /*4380*/  @!P0 LEA.HI.X R99, R55, R53, R54, 0x1, P6 ;  /* 0x0000003537638211 */ /* 0x000fe200030f0c36 */
[----:B------:R-:W-:Y:S01]  /*4390*/  @!P0 IMAD R89, R117, 0x50, RZ ;  /* 0x0000005075598824 */ /* 0x000fe200078e02ff */
[----:B------:R-:W-:-:S02]  /*43a0*/  @!P0 IADD3 R84, P4, R85, R94, RZ ;  /* 0x0000005e55548210 */ /* 0x000fc40007f9e0ff */
[C---:B------:R-:W-:Y:S01]  /*43b0*/  @!P0 IADD3.X R88, R0.reuse, R97, R91, P5, !PT ;  /* 0x0000006100588210 */ /* 0x040fe20002ffe45b */
[----:B------:R-:W5:Y:S01]  /*43c0*/  @!P0 LDC.64 R56, c[0x0][0x218] ;  /* 0x00008600ff388b82 */ /* 0x000f620000000a00 */
[----:B------:R-:W-:Y:S01]  /*43d0*/  @!P0 IADD3.X R89, R0, R95, R89, P4, !PT ;  /* 0x0000005f00598210 */ /* 0x000fe200027fe459 */
[----:B------:R-:W-:Y:S01]  /*43e0*/  @!PT LDS RZ, [RZ] ;  /* 0x00000000fffff984 */ /* 0x000fe20000000800 */
[----:B------:R-:W-:Y:S01]  /*43f0*/  @!PT LDS RZ, [RZ] ;  /* 0x00000000fffff984 */ /* 0x000fe20000000800 */
[----:B------:R-:W-:Y:S01]  /*4400*/  @!PT LDS RZ, [RZ] ;  /* 0x00000000fffff984 */ /* 0x000fe20000000800 */
[----:B------:R2:W-:Y:S01]  /*4410*/  @!P0 LDGSTS.E.BYPASS.LTC128B.128 [R182+0x2000], desc[UR10][R98.64] ;  /* 0x0200000062b68fae */ /* 0x0005e2000b901d4a */
[-C--:B------:R-:W-:Y:S02]  /*4420*/  @!P0 IADD3 R91, P5, P2, R85, R124.reuse, R178 ;  /* 0x0000007c555b8210 */ /* 0x080fe40007abe0b2 */
[----:B------:R-:W-:Y:S01]  /*4430*/  @!P0 LEA R92, P4, R116, R124, 0x5 ;  /* 0x0000007c745c8211 */ /* 0x000fe200078828ff */
[----:B------:R2:W-:Y:S01]  /*4440*/  @P0 STS.128 [R182+0x2800], RZ ;  /* 0x002800ffb6000388 */ /* 0x0005e20000000c00 */
[----:B------:R-:W-:Y:S01]  /*4450*/  @!P0 IADD3.X R94, R0, R125, R177, P5, P2 ;  /* 0x0000007d005e8210 */ /* 0x000fe20002fe44b1 */
[----:B------:R-:W2:Y:S01]  /*4460*/  @!P0 LDC.64 R54, c[0x0][0x218] ;  /* 0x00008600ff368b82 */ /* 0x000ea20000000a00 */
[----:B---3--:R-:W-:-:S02]  /*4470*/  @!P0 LEA R96, P5, R91, R82, 0x1 ;  /* 0x000000525b608211 */ /* 0x008fc400078a08ff */
[C---:B------:R-:W-:Y:S02]  /*4480*/  @!P0 LEA.HI.X R93, R116.reuse, R125, R117, 0x5, P4 ;  /* 0x0000007d745d8211 */ /* 0x040fe400020f2c75 */
[----:B------:R-:W-:Y:S02]  /*4490*/  @!P0 LEA R82, P2, R116, R124, 0x6 ;  /* 0x0000007c74528211 */ /* 0x000fe400078430ff */
[----:B------:R-:W-:Y:S01]  /*44a0*/  @!P0 IADD3 R92, P4, R85, R92, RZ ;  /* 0x0000005c555c8210 */ /* 0x000fe20007f9e0ff */
[----:B------:R-:W3:Y:S01]  /*44b0*/  @!P0 LDC.64 R52, c[0x0][0x218] ;  /* 0x00008600ff348b82 */ /* 0x000ee20000000a00 */
        /* <DEDUP_REMOVED lines=22> */
[----:B------:R-:W-:-:S02]  /*4620*/  @!P0 LEA.HI.X R55, R84, R55, R89, 0x1, P4 ;  /* 0x0000003754378211 */ /* 0x000fc400020f0c59 */
[C---:B---3--:R-:W-:Y:S01]  /*4630*/  @!P0 LEA R52, P2, R86.reuse, R52, 0x1 ;  /* 0x0000003456348211 */ /* 0x048fe200078408ff */
[----:B------:R-:W-:Y:S01]  /*4640*/  @!PT LDS RZ, [RZ] ;  /* 0x00000000fffff984 */ /* 0x000fe20000000800 */
[----:B------:R-:W-:Y:S01]  /*4650*/  @!PT LDS RZ, [RZ] ;  /* 0x00000000fffff984 */ /* 0x000fe20000000800 */
[----:B------:R-:W-:Y:S01]  /*4660*/  @!PT LDS RZ, [RZ] ;  /* 0x00000000fffff984 */ /* 0x000fe20000000800 */
[----:B------:R1:W-:Y:S03]  /*4670*/  @!P0 LDGSTS.E.BYPASS.LTC128B.128 [R182+0x3800], desc[UR10][R58.64] ;  /* 0x038000003ab68fae */ /* 0x0003e6000b901d4a */
        /* <DEDUP_REMOVED lines=18> */
[----:B-1----:R-:W-:Y:S01]  /*47a0*/  IMAD.WIDE.U32 R54, R116, 0x70, R124 ;  /* 0x0000007074367825 */ /* 0x002fe200078e007c */
[----:B------:R-:W-:-:S03]  /*47b0*/  ULDC.64 UR8, c[0x0][0x218] ;  /* 0x0000860000087ab9 */ /* 0x000fc60000000a00 */
        /* <DEDUP_REMOVED lines=9> */
.L_x_5929:
[----:B------:R-:W-:Y:S05]  /*4850*/  BSYNC B0 ;  /* 0x0000000000007941 */ /* 0x000fea0003800000 */
.L_x_5928:
[----:B------:R-:W0:Y:S01]  /*4860*/  LDGDEPBAR ;  /* 0x00000000000079af */ /* 0x000e220000000000 */
[----:B------:R-:W-:-:S04]  /*4870*/  IADD3 R124, P0, R85, R124, RZ ;  /* 0x0000007c557c7210 */ /* 0x000fc80007f1e0ff */
[----:B------:R-:W-:-:S09]  /*4880*/  IADD3.X R125, R0, R125, RZ, P0, !PT ;  /* 0x0000007d007d7210 */ /* 0x000fd200007fe4ff */
.L_x_5925:
[----:B------:R-:W-:Y:S01]  /*4890*/  IMAD.IADD R2, R2, 0x1, R87 ;  /* 0x0000000102027824 */ /* 0x000fe200078e0257 */
[----:B------:R-:W-:Y:S01]  /*48a0*/  ULDC UR12, c[0x0][0x2ec] ;  /* 0x0000bb00000c7ab9 */ /* 0x000fe20000000800 */
[----:B------:R-:W-:Y:S01]  /*48b0*/  LEA R168, R4, UR4, 0x1 ;  /* 0x0000000404a87c11 */ /* 0x000fe2000f8e08ff */
[----:B------:R-:W-:Y:S01]  /*48c0*/  ULDC.64 UR8, c[0x0][0x218] ;  /* 0x0000860000087ab9 */ /* 0x000fe20000000a00 */
[C---:B------:R-:W-:Y:S02]  /*48d0*/  VIADD R0, R2.reuse, 0x1 ;  /* 0x0000000102007836 */ /* 0x040fe40000000000 */
[C---:B------:R-:W-:Y:S01]  /*48e0*/  VIADD R6, R2.reuse, 0x8 ;  /* 0x0000000802067836 */ /* 0x040fe20000000000 */
[----:B------:R-:W-:Y:S01]  /*48f0*/  LDSM.16.MT88.4 R92, [R168+0x6000] ;  /* 0x00600000a85c783b */ /* 0x000fe20000004200 */
[----:B-12---:R-:W-:Y:S01]  /*4900*/  VIADD R52, R2, 0x11 ;  /* 0x0000001102347836 */ /* 0x006fe20000000000 */
        /* <DEDUP_REMOVED lines=11> */
[-C--:B------:R-:W-:Y:S02]  /*49c0*/  ISETP.GE.AND P0, PT, R0, R126.reuse, PT ;  /* 0x0000007e0000720c */ /* 0x080fe40003f06270 */
[----:B------:R-:W-:Y:S01]  /*49d0*/  FSEL R83, R10, -INF , !P5 ;  /* 0xff8000000a537808 */ /* 0x000fe20006800000 */
[----:B------:R-:W-:Y:S01]  /*49e0*/  VIADD R10, R2, 0x18 ;  /* 0x00000018020a7836 */ /* 0x000fe20000000000 */
[----:B------:R-:W-:Y:S02]  /*49f0*/  ISETP.GE.AND P5, PT, R6, R127, PT ;  /* 0x0000007f0600720c */ /* 0x000fe40003fa6270 */
[----:B------:R-:W-:Y:S01]  /*4a00*/  FSEL R0, R9, -INF , !P2 ;  /* 0xff80000009007808 */ /* 0x000fe20005000000 */
[----:B------:R-:W-:Y:S01]  /*4a10*/  VIADD R9, R2, 0x19 ;  /* 0x0000001902097836 */ /* 0x000fe20000000000 */
[----:B------:R-:W-:Y:S02]  /*4a20*/  ISETP.GE.AND P2, PT, R6, R126, PT ;  /* 0x0000007e0600720c */ /* 0x000fe40003f46270 */
[----:B------:R-:W-:-:S02]  /*4a30*/  FSEL R11, R11, -INF , !P0 ;  /* 0xff8000000b0b7808 */ /* 0x000fc40004000000 */
[-C--:B------:R-:W-:Y:S02]  /*4a40*/  ISETP.GE.AND P0, PT, R52, R127.reuse, PT ;  /* 0x0000007f3400720c */ /* 0x080fe40003f06270 */
[----:B------:R-:W-:Y:S01]  /*4a50*/  FSEL R6, R48, -INF , !P5 ;  /* 0xff80000030067808 */ /* 0x000fe20006800000 */
[----:B------:R-:W-:Y:S01]  /*4a60*/  VIADD R48, R2, 0x20 ;  /* 0x0000002002307836 */ /* 0x000fe20000000000 */
[----:B------:R-:W-:Y:S02]  /*4a70*/  ISETP.GE.AND P5, PT, R52, R126, PT ;  /* 0x0000007e3400720c */ /* 0x000fe40003fa6270 */
[----:B------:R-:W-:Y:S02]  /*4a80*/  FSEL R57, R50, -INF , !P2 ;  /* 0xff80000032397808 */ /* 0x000fe40005000000 */
[----:B------:R-:W-:Y:S02]  /*4a90*/  ISETP.GE.AND P2, PT, R10, R127, PT ;  /* 0x0000007f0a00720c */ /* 0x000fe40003f46270 */
[----:B------:R-:W-:-:S02]  /*4aa0*/  FSEL R54, R49, -INF , !P0 ;  /* 0xff80000031367808 */ /* 0x000fc40004000000 */
[-C--:B------:R-:W-:Y:S02]  /*4ab0*/  ISETP.GE.AND P0, PT, R10, R126.reuse, PT ;  /* 0x0000007e0a00720c */ /* 0x080fe40003f06270 */
[----:B------:R-:W-:Y:S02]  /*4ac0*/  FSEL R81, R51, -INF , !P5 ;  /* 0xff80000033517808 */ /* 0x000fe40006800000 */
[C---:B------:R-:W-:Y:S02]  /*4ad0*/  ISETP.GE.AND P5, PT, R9.reuse, R127, PT ;  /* 0x0000007f0900720c */ /* 0x040fe40003fa6270 */
[----:B------:R-:W-:Y:S01]  /*4ae0*/  FSEL R10, R44, -INF , !P2 ;  /* 0xff8000002c0a7808 */ /* 0x000fe20005000000 */
[C---:B------:R-:W-:Y:S01]  /*4af0*/  VIADD R44, R2.reuse, 0x28 ;  /* 0x00000028022c7836 */ /* 0x040fe20000000000 */
[----:B------:R-:W-:Y:S01]  /*4b00*/  ISETP.GE.AND P2, PT, R9, R126, PT ;  /* 0x0000007e0900720c */ /* 0x000fe20003f46270 */
[----:B------:R-:W-:Y:S01]  /*4b10*/  VIADD R9, R2, 0x21 ;  /* 0x0000002102097836 */ /* 0x000fe20000000000 */
[----:B------:R-:W-:-:S02]  /*4b20*/  FSEL R55, R46, -INF , !P0 ;  /* 0xff8000002e377808 */ /* 0x000fc40004000000 */
[CC--:B------:R-:W-:Y:S02]  /*4b30*/  ISETP.GE.AND P0, PT, R48.reuse, R127.reuse, PT ;  /* 0x0000007f3000720c */ /* 0x0c0fe40003f06270 */
[----:B------:R-:W-:Y:S02]  /*4b40*/  FSEL R80, R45, -INF , !P5 ;  /* 0xff8000002d507808 */ /* 0x000fe40006800000 */
[----:B------:R-:W-:Y:S02]  /*4b50*/  ISETP.GE.AND P5, PT, R48, R126, PT ;  /* 0x0000007e3000720c */ /* 0x000fe40003fa6270 */
[----:B------:R-:W-:Y:S02]  /*4b60*/  FSEL R53, R47, -INF , !P2 ;  /* 0xff8000002f357808 */ /* 0x000fe40005000000 */
[----:B------:R-:W-:Y:S01]  /*4b70*/  FSEL R46, R40, -INF , !P0 ;  /* 0xff800000282e7808 */ /* 0x000fe20004000000 */
[----:B------:R-:W-:Y:S01]  /*4b80*/  VIADD R40, R2, 0x30 ;  /* 0x0000003002287836 */ /* 0x000fe20000000000 */
[----:B------:R-:W-:-:S02]  /*4b90*/  ISETP.GE.AND P2, PT, R9, R127, PT ;  /* 0x0000007f0900720c */ /* 0x000fc40003f46270 */
[-C--:B------:R-:W-:Y:S01]  /*4ba0*/  ISETP.GE.AND P0, PT, R9, R126.reuse, PT ;  /* 0x0000007e0900720c */ /* 0x080fe20003f06270 */
[----:B------:R-:W-:Y:S01]  /*4bb0*/  VIADD R9, R2, 0x29 ;  /* 0x0000002902097836 */ /* 0x000fe20000000000 */
        /* <DEDUP_REMOVED lines=10> */
[----:B------:R-:W-:Y:S01]  /*4c60*/  FSEL R109, R39, -INF , !P5 ;  /* 0xff800000276d7808 */ /* 0x000fe20006800000 */
[C---:B------:R-:W-:Y:S01]  /*4c70*/  VIADD R39, R2.reuse, 0x58 ;  /* 0x0000005802277836 */ /* 0x040fe20000000000 */
[----:B------:R-:W-:Y:S02]  /*4c80*/  ISETP.GE.AND P5, PT, R2, R127, PT ;  /* 0x0000007f0200720c */ /* 0x000fe40003fa6270 */
[----:B------:R-:W-:-:S02]  /*4c90*/  FSEL R130, R37, -INF , !P0 ;  /* 0xff80000025827808 */ /* 0x000fc40004000000 */
[----:B------:R-:W-:Y:S02]  /*4ca0*/  ISETP.GE.AND P0, PT, R40, R126, PT ;  /* 0x0000007e2800720c */ /* 0x000fe40003f06270 */
[----:B------:R-:W-:Y:S02]  /*4cb0*/  FSEL R113, R38, -INF , !P2 ;  /* 0xff80000026717808 */ /* 0x000fe40005000000 */
[----:B------:R-:W-:Y:S01]  /*4cc0*/  FSEL R38, R13, -INF , !P6 ;  /* 0xff8000000d267808 */ /* 0x000fe20007000000 */
[----:B------:R-:W-:Y:S01]  /*4cd0*/  VIADD R13, R2, 0x39 ;  /* 0x00000039020d7836 */ /* 0x000fe20000000000 */
[----:B------:R-:W-:Y:S02]  /*4ce0*/  FSEL R12, R12, -INF , !P5 ;  /* 0xff8000000c0c7808 */ /* 0x000fe40006800000 */
[----:B------:R-:W-:Y:S01]  /*4cf0*/  ISETP.GE.AND P2, PT, R40, R127, PT ;  /* 0x0000007f2800720c */ /* 0x000fe20003f46270 */
[----:B------:R-:W-:Y:S01]  /*4d00*/  VIADD R40, R2, 0x51 ;  /* 0x0000005102287836 */ /* 0x000fe20000000000 */
[----:B------:R-:W-:-:S02]  /*4d10*/  FSEL R107, R34, -INF , !P0 ;  /* 0xff800000226b7808 */ /* 0x000fc40004000000 */
[-C--:B------:R-:W-:Y:S02]  /*4d20*/  ISETP.GE.AND P6, PT, R36, R127.reuse, PT ;  /* 0x0000007f2400720c */ /* 0x080fe40003fc6270 */
[C---:B------:R-:W-:Y:S02]  /*4d30*/  ISETP.GE.AND P5, PT, R9.reuse, R127, PT ;  /* 0x0000007f0900720c */ /* 0x040fe40003fa6270 */
[----:B------:R-:W-:Y:S02]  /*4d40*/  ISETP.GE.AND P0, PT, R9, R126, PT ;  /* 0x0000007e0900720c */ /* 0x000fe40003f06270 */
[----:B------:R-:W-:Y:S02]  /*4d50*/  FMNMX.FTZ R9, R12, R38, !PT ;  /* 0x000000260c097209 */ /* 0x000fe40007810000 */
[----:B------:R-:W-:Y:S02]  /*4d60*/  FSEL R102, R32, -INF , !P2 ;  /* 0xff80000020667808 */ /* 0x000fe40005000000 */
[----:B------:R-:W-:-:S02]  /*4d70*/  ISETP.GE.AND P2, PT, R36, R126, PT ;  /* 0x0000007e2400720c */ /* 0x000fc40003f46270 */
[----:B------:R-:W-:Y:S02]  /*4d80*/  FSEL R104, R33, -INF , !P6 ;  /* 0xff80000021687808 */ /* 0x000fe40007000000 */
[----:B------:R-:W-:Y:S01]  /*4d90*/  FMNMX.FTZ R33, R8, R9, !PT ;  /* 0x0000000908217209 */ /* 0x000fe20007810000 */
[C---:B------:R-:W-:Y:S01]  /*4da0*/  VIADD R9, R2.reuse, 0x40 ;  /* 0x0000004002097836 */ /* 0x040fe20000000000 */
[----:B------:R-:W-:Y:S01]  /*4db0*/  FSEL R137, R35, -INF , !P2 ;  /* 0xff80000023897808 */ /* 0x000fe20005000000 */
[----:B------:R-:W-:Y:S01]  /*4dc0*/  VIADD R35, R2, 0x59 ;  /* 0x0000005902237836 */ /* 0x000fe20000000000 */
[C---:B------:R-:W-:Y:S02]  /*4dd0*/  ISETP.GE.AND P6, PT, R13.reuse, R127, PT ;  /* 0x0000007f0d00720c */ /* 0x040fe40003fc6270 */
[----:B------:R-:W-:Y:S02]  /*4de0*/  ISETP.GE.AND P2, PT, R13, R126, PT ;  /* 0x0000007e0d00720c */ /* 0x000fe40003f46270 */
[----:B------:R-:W-:Y:S01]  /*4df0*/  FMNMX.FTZ R13, R0, R33, !PT ;  /* 0x00000021000d7209 */ /* 0x000fe20007810000 */
[----:B------:R-:W-:Y:S01]  /*4e00*/  VIADD R33, R2, 0x60 ;  /* 0x0000006002217836 */ /* 0x000fe20000000000 */
[----:B------:R-:W-:-:S02]  /*4e10*/  FSEL R128, R29, -INF , !P6 ;  /* 0xff8000001d807808 */ /* 0x000fc40007000000 */
[----:B------:R-:W-:Y:S02]  /*4e20*/  FMNMX.FTZ R13, R6, R13, !PT ;  /* 0x0000000d060d7209 */ /* 0x000fe40007810000 */
[----:B------:R-:W-:Y:S02]  /*4e30*/  FSEL R114, R28, -INF , !P5 ;  /* 0xff8000001c727808 */ /* 0x000fe40006800000 */
[----:B------:R-:W-:Y:S02]  /*4e40*/  FSEL R139, R30, -INF , !P0 ;  /* 0xff8000001e8b7808 */ /* 0x000fe40004000000 */
[----:B------:R-:W-:Y:S01]  /*4e50*/  FMNMX.FTZ R29, R54, R13, !PT ;  /* 0x0000000d361d7209 */ /* 0x000fe20007810000 */
[C---:B------:R-:W-:Y:S01]  /*4e60*/  VIADD R13, R2.reuse, 0x48 ;  /* 0x00000048020d7836 */ /* 0x040fe20000000000 */
[C---:B------:R-:W-:Y:S02]  /*4e70*/  ISETP.GE.AND P5, PT, R9.reuse, R127, PT ;  /* 0x0000007f0900720c */ /* 0x040fe40003fa6270 */
[----:B------:R-:W-:Y:S01]  /*4e80*/  ISETP.GE.AND P0, PT, R9, R126, PT ;  /* 0x0000007e0900720c */ /* 0x000fe20003f06270 */
[----:B------:R-:W-:Y:S01]  /*4e90*/  VIADD R9, R2, 0x41 ;  /* 0x0000004102097836 */ /* 0x000fe20000000000 */
[----:B------:R-:W-:-:S02]  /*4ea0*/  FMNMX.FTZ R29, R10, R29, !PT ;  /* 0x0000001d0a1d7209 */ /* 0x000fc40007810000 */
[----:B------:R-:W-:Y:S02]  /*4eb0*/  FSEL R135, R31, -INF , !P2 ;  /* 0xff8000001f877808 */ /* 0x000fe40005000000 */
[C---:B------:R-:W-:Y:S02]  /*4ec0*/  ISETP.GE.AND P6, PT, R9.reuse, R127, PT ;  /* 0x0000007f0900720c */ /* 0x040fe40003fc6270 */
[----:B------:R-:W-:Y:S02]  /*4ed0*/  ISETP.GE.AND P2, PT, R9, R126, PT ;  /* 0x0000007e0900720c */ /* 0x000fe40003f46270 */
[----:B------:R-:W-:Y:S01]  /*4ee0*/  FMNMX.FTZ R9, R80, R29, !PT ;  /* 0x0000001d50097209 */ /* 0x000fe20007810000 */
[----:B------:R-:W-:Y:S01]  /*4ef0*/  VIADD R29, R2, 0x61 ;  /* 0x00000061021d7836 */ /* 0x000fe20000000000 */
[----:B------:R-:W-:Y:S01]  /*4f00*/  FSEL R106, R24, -INF , !P5 ;  /* 0xff800000186a7808 */ /* 0x000fe20006800000 */
[----:B------:R-:W-:Y:S01]  /*4f10*/  VIADD R24, R2, 0x50 ;  /* 0x0000005002187836 */ /* 0x000fe20000000000 */
[----:B------:R-:W-:-:S02]  /*4f20*/  FSEL R115, R26, -INF , !P0 ;  /* 0xff8000001a737808 */ /* 0x000fc40004000000 */
[C---:B------:R-:W-:Y:S02]  /*4f30*/  ISETP.GE.AND P5, PT, R13.reuse, R127, PT ;  /* 0x0000007f0d00720c */ /* 0x040fe40003fa6270 */
[-C--:B------:R-:W-:Y:S02]  /*4f40*/  ISETP.GE.AND P0, PT, R13, R126.reuse, PT ;  /* 0x0000007e0d00720c */ /* 0x080fe40003f06270 */
[----:B------:R-:W-:Y:S01]  /*4f50*/  FMNMX.FTZ R13, R46, R9, !PT ;  /* 0x000000092e0d7209 */ /* 0x000fe20007810000 */
[C---:B------:R-:W-:Y:S01]  /*4f60*/  VIADD R9, R2.reuse, 0x49 ;  /* 0x0000004902097836 */ /* 0x040fe20000000000 */
[----:B------:R-:W-:Y:S01]  /*4f70*/  FSEL R129, R27, -INF , !P2 ;  /* 0xff8000001b817808 */ /* 0x000fe20005000000 */
[----:B------:R-:W-:Y:S01]  /*4f80*/  VIADD R27, R2, 0x68 ;  /* 0x00000068021b7836 */ /* 0x000fe20000000000 */
[----:B------:R-:W-:Y:S02]  /*4f90*/  FMNMX.FTZ R13, R48, R13, !PT ;  /* 0x0000000d300d7209 */ /* 0x000fe40007810000 */
[----:B------:R-:W-:-:S02]  /*4fa0*/  ISETP.GE.AND P2, PT, R2, R126, PT ;  /* 0x0000007e0200720c */ /* 0x000fc40003f46270 */
[----:B------:R-:W-:Y:S02]  /*4fb0*/  FMNMX.FTZ R13, R50, R13, !PT ;  /* 0x0000000d320d7209 */ /* 0x000fe40007810000 */
[----:B------:R-:W-:Y:S01]  /*4fc0*/  FSEL R108, R25, -INF , !P6 ;  /* 0xff800000196c7808 */ /* 0x000fe20007000000 */
[----:B------:R-:W-:Y:S01]  /*4fd0*/  VIADD R25, R2, 0x69 ;  /* 0x0000006902197836 */ /* 0x000fe20000000000 */
[----:B------:R-:W-:Y:S02]  /*4fe0*/  FSEL R15, R15, -INF , !P4 ;  /* 0xff8000000f0f7808 */ /* 0x000fe40006000000 */
[----:B------:R-:W-:Y:S02]  /*4ff0*/  FMNMX.FTZ R13, R130, R13, !PT ;  /* 0x0000000d820d7209 */ /* 0x000fe40007810000 */
[C---:B------:R-:W-:Y:S02]  /*5000*/  ISETP.GE.AND P6, PT, R9.reuse, R127, PT ;  /* 0x0000007f0900720c */ /* 0x040fe40003fc6270 */
[----:B------:R-:W-:-:S02]  /*5010*/  ISETP.GE.AND P4, PT, R9, R126, PT ;  /* 0x0000007e0900720c */ /* 0x000fc40003f86270 */
[----:B------:R-:W-:Y:S01]  /*5020*/  FSEL R9, R14, -INF , !P2 ;  /* 0xff8000000e097808 */ /* 0x000fe20005000000 */
[----:B------:R-:W-:Y:S01]  /*5030*/  VIADD R14, R2, 0x71 ;  /* 0x00000071020e7836 */ /* 0x000fe20000000000 */
[----:B------:R-:W-:Y:S01]  /*5040*/  FMNMX.FTZ R31, R102, R13, !PT ;  /* 0x0000000d661f7209 */ /* 0x000fe20007810000 */
[----:B------:R-:W-:Y:S01]  /*5050*/  VIADD R13, R2, 0x78 ;  /* 0x00000078020d7836 */ /* 0x000fe20000000000 */
        /* <DEDUP_REMOVED lines=16> */
[----:B------:R-:W-:Y:S02]  /*5160*/  FSEL R131, R78, -INF , !P0 ;  /* 0xff8000004e837808 */ /* 0x000fe40004000000 */
        /* <DEDUP_REMOVED lines=20> */
[----:B------:R-:W-:Y:S01]  /*52b0*/  ISETP.GE.AND P2, PT, R24, R126, PT ;  /* 0x0000007e1800720c */ /* 0x000fe20003f46270 */
[C---:B------:R-:W-:Y:S01]  /*52c0*/  VIADD R24, R2.reuse, 0x70 ;  /* 0x0000007002187836 */ /* 0x040fe20000000000 */
        /* <DEDUP_REMOVED lines=8> */
[----:B------:R-:W-:-:S02]  /*5350*/  ISETP.GE.AND P5, PT, R24, R127, PT ;  /* 0x0000007f1800720c */ /* 0x000fc40003fa6270 */
[----:B------:R-:W-:Y:S02]  /*5360*/  FMNMX.FTZ R26, R139, R26, !PT ;  /* 0x0000001a8b1a7209 */ /* 0x000fe40007810000 */
[----:B------:R-:W-:Y:S02]  /*5370*/  FSEL R37, R61, -INF , !P0 ;  /* 0xff8000003d257808 */ /* 0x000fe40004000000 */
[----:B------:R-:W-:Y:S02]  /*5380*/  FMNMX.FTZ R28, R36, R31, !PT ;  /* 0x0000001f241c7209 */ /* 0x000fe40007810000 */
        /* <DEDUP_REMOVED lines=10> */
[----:B------:R-:W-:Y:S02]  /*5430*/  ISETP.GE.AND P0, PT, R2, R127, PT ;  /* 0x0000007f0200720c */ /* 0x000fe40003f06270 */
[----:B------:R-:W-:Y:S02]  /*5440*/  FMNMX.FTZ R21, R26, R21, !PT ;  /* 0x000000151a157209 */ /* 0x000fe40007810000 */
[----:B------:R-:W-:Y:S02]  /*5450*/  FSEL R133, R79, -INF , !P4 ;  /* 0xff8000004f857808 */ /* 0x000fe40006000000 */
[----:B------:R-:W-:Y:S01]  /*5460*/  FMNMX.FTZ R16, R131, R16, !PT ;  /* 0x0000001083107209 */ /* 0x000fe20007810000 */
[----:B------:R-:W-:Y:S01]  /*5470*/  LDSM.16.MT88.4 R76, [R165+0x6000] ;  /* 0x00600000a54c783b */ /* 0x000fe20000004200 */
[----:B------:R-:W-:-:S02]  /*5480*/  FSEL R30, R17, -INF , !P0 ;  /* 0xff800000111e7808 */ /* 0x000fc40004000000 */
[----:B------:R-:W-:Y:S02]  /*5490*/  FMNMX.FTZ R21, R28, R21, !PT ;  /* 0x000000151c157209 */ /* 0x000fe40007810000 */
[----:B------:R-:W-:Y:S02]  /*54a0*/  ISETP.GE.AND P0, PT, R40, R126, PT ;  /* 0x0000007e2800720c */ /* 0x000fe40003f06270 */
[----:B------:R-:W-:Y:S02]  /*54b0*/  FSEL R101, R74, -INF , !P2 ;  /* 0xff8000004a657808 */ /* 0x000fe40005000000 */
[----:B------:R-:W-:Y:S02]  /*54c0*/  FMNMX.FTZ R20, R133, R16, !PT ;  /* 0x0000001085147209 */ /* 0x000fe40007810000 */
[----:B------:R-:W-:Y:S02]  /*54d0*/  FMNMX.FTZ R16, R30, R21, !PT ;  /* 0x000000151e107209 */ /* 0x000fe40007810000 */
[----:B------:R-:W-:-:S02]  /*54e0*/  ISETP.GE.AND P2, PT, R39, R126, PT ;  /* 0x0000007e2700720c */ /* 0x000fc40003f46270 */
[----:B------:R-:W-:Y:S01]  /*54f0*/  FSEL R59, R75, -INF , !P0 ;  /* 0xff8000004b3b7808 */ /* 0x000fe20004000000 */
[----:B------:R-:W1:Y:S01]  /*5500*/  SHFL.BFLY PT, R17, R16, 0x2, 0x1f ;  /* 0x0c401f0010117f89 */ /* 0x000e6200000e0000 */
[----:B------:R-:W-:Y:S02]  /*5510*/  FMNMX.FTZ R20, R101, R20, !PT ;  /* 0x0000001465147209 */ /* 0x000fe40007810000 */
[----:B------:R-:W-:Y:S02]  /*5520*/  ISETP.GE.AND P0, PT, R35, R126, PT ;  /* 0x0000007e2300720c */ /* 0x000fe40003f06270 */
[----:B------:R-:W-:Y:S02]  /*5530*/  FSEL R61, R70, -INF , !P2 ;  /* 0xff800000463d7808 */ /* 0x000fe40005000000 */
[----:B------:R-:W-:Y:S02]  /*5540*/  FMNMX.FTZ R20, R59, R20, !PT ;  /* 0x000000143b147209 */ /* 0x000fe40007810000 */
[----:B------:R-:W-:-:S02]  /*5550*/  ISETP.GE.AND P2, PT, R33, R126, PT ;  /* 0x0000007e2100720c */ /* 0x000fc40003f46270 */
[----:B------:R-:W-:Y:S02]  /*5560*/  FSEL R65, R71, -INF , !P0 ;  /* 0xff80000047417808 */ /* 0x000fe40004000000 */
[----:B------:R-:W-:Y:S01]  /*5570*/  FMNMX.FTZ R20, R61, R20, !PT ;  /* 0x000000143d147209 */ /* 0x000fe20007810000 */
[----:B------:R-:W-:Y:S01]  /*5580*/  LDSM.16.MT88.4 R68, [R166+0x6000] ;  /* 0x00600000a644783b */ /* 0x000fe20000004200 */
        /* <DEDUP_REMOVED lines=12> */
[----:B-1----:R-:W-:Y:S02]  /*5650*/  FMNMX.FTZ R17, R16, R17, !PT ;  /* 0x0000001110117209 */ /* 0x002fe40007810000 */
[----:B------:R-:W-:Y:S02]  /*5660*/  ISETP.GE.AND P0, PT, R14, R126, PT ;  /* 0x0000007e0e00720c */ /* 0x000fe40003f06270 */
[----:B------:R-:W-:Y:S01]  /*5670*/  FSEL R25, R22, -INF , !P2 ;  /* 0xff80000016197808 */ /* 0x000fe20005000000 */
[----:B------:R-:W1:Y:S01]  /*5680*/  SHFL.BFLY PT, R14, R17, 0x1, 0x1f ;  /* 0x0c201f00110e7f89 */ /* 0x000e6200000e0000 */
[----:B------:R-:W-:-:S02]  /*5690*/  FMNMX.FTZ R16, R63, R20, !PT ;  /* 0x000000143f107209 */ /* 0x000fc40007810000 */
[----:B------:R-:W-:Y:S02]  /*56a0*/  ISETP.GE.AND P2, PT, R13, R126, PT ;  /* 0x0000007e0d00720c */ /* 0x000fe40003f46270 */
[----:B------:R-:W-:Y:S02]  /*56b0*/  FSEL R27, R23, -INF , !P0 ;  /* 0xff800000171b7808 */ /* 0x000fe40004000000 */
[----:B------:R-:W-:Y:S01]  /*56c0*/  FMNMX.FTZ R16, R25, R16, !PT ;  /* 0x0000001019107209 */ /* 0x000fe20007810000 */
[----:B------:R-:W-:Y:S01]  /*56d0*/  LDSM.16.MT88.4 R20, [R166+0x6800] ;  /* 0x00680000a614783b */ /* 0x000fe20000004200 */
[----:B------:R-:W-:Y:S02]  /*56e0*/  ISETP.GE.AND P0, PT, R2, R126, PT ;  /* 0x0000007e0200720c */ /* 0x000fe40003f06270 */
[----:B------:R-:W-:Y:S02]  /*56f0*/  FSEL R35, R18, -INF , !P2 ;  /* 0xff80000012237808 */ /* 0x000fe40005000000 */
[----:B------:R-:W-:-:S02]  /*5700*/  FMNMX.FTZ R16, R27, R16, !PT ;  /* 0x000000101b107209 */ /* 0x000fc40007810000 */
[----:B------:R-:W-:Y:S02]  /*5710*/  FSEL R33, R19, -INF , !P0 ;  /* 0xff80000013217808 */ /* 0x000fe40004000000 */
[----:B------:R-:W-:-:S04]  /*5720*/  FMNMX.FTZ R16, R35, R16, !PT ;  /* 0x0000001023107209 */ /* 0x000fc80007810000 */
[----:B------:R-:W-:Y:S02]  /*5730*/  FMNMX.FTZ R16, R33, R16, !PT ;  /* 0x0000001021107209 */ /* 0x000fe40007810000 */
[----:B-1----:R-:W-:-:S03]  /*5740*/  FMNMX.FTZ R2, R17, R14, !PT ;  /* 0x0000000e11027209 */ /* 0x002fc60007810000 */
[----:B------:R-:W1:Y:S01]  /*5750*/  SHFL.BFLY PT, R13, R16, 0x2, 0x1f ;  /* 0x0c401f00100d7f89 */ /* 0x000e6200000e0000 */
        /* <DEDUP_REMOVED lines=14> */
[----:B-1----:R-:W-:Y:S01]  /*5840*/  FMNMX.FTZ R12, R16, R13, !PT ;  /* 0x0000000d100c7209 */ /* 0x002fe20007810000 */
        /* <DEDUP_REMOVED lines=8> */
[----:B------:R-:W-:-:S02]  /*58d0*/  FFMA.FTZ R193, R30, UR12, -R43 ;  /* 0x0000000c1ec17c23 */ /* 0x000fc4000801082b */
[----:B------:R-:W-:Y:S08]  /*58e0*/  MUFU.EX2 R45, R45 ;  /* 0x0000002d002d7308 */ /* 0x000ff00000000800 */
[----:B------:R-:W3:Y:S01]  /*58f0*/  MUFU.EX2 R44, R44 ;  /* 0x0000002c002c7308 */ /* 0x000ee20000000800 */
[----:B-1----:R-:W-:-:S07]  /*5900*/  F2FP.BF16.F32.PACK_AB R80, R60, R103 ;  /* 0x000000673c50723e */ /* 0x002fce00000010ff */
[----:B------:R-:W-:Y:S01]  /*5910*/  MUFU.EX2 R41, R41 ;  /* 0x0000002900297308 */ /* 0x000fe20000000800 */
[----:B--2---:R-:W-:-:S04]  /*5920*/  FMNMX.FTZ R0, R12, R13, !PT ;  /* 0x0000000d0c007209 */ /* 0x004fc80007810000 */
[C---:B------:R-:W-:Y:S01]  /*5930*/  FSETP.NEU.FTZ.AND P0, PT, R0.reuse, -INF , PT ;  /* 0xff8000000000780b */ /* 0x040fe20003f1d000 */
[----:B------:R-:W-:Y:S01]  /*5940*/  FMUL.FTZ R6, R0, UR12 ;  /* 0x0000000c00067c20 */ /* 0x000fe20008410000 */
[----:B---3--:R-:W-:Y:S01]  /*5950*/  F2FP.BF16.F32.PACK_AB R82, R44, R45 ;  /* 0x0000002d2c52723e */ /* 0x008fe200000010ff */
[----:B------:R-:W-:Y:S03]  /*5960*/  MUFU.EX2 R38, R38 ;  /* 0x0000002600267308 */ /* 0x000fe60000000800 */
[----:B------:R-:W-:Y:S02]  /*5970*/  FSEL R6, R6, RZ, P0 ;  /* 0x000000ff06067208 */ /* 0x000fe40000000000 */
[----:B------:R-:W-:-:S03]  /*5980*/  LEA R190, P0, R124, UR8, 0x1 ;  /* 0x000000087cbe7c11 */ /* 0x000fc6000f8008ff */
        /* <DEDUP_REMOVED lines=8> */
[----:B------:R-:W1:Y:S01]  /*5a10*/  LDSM.16.MT88.4 R8, [R164+0x6000] ;  /* 0x00600000a408783b */ /* 0x000e620000004200 */
        /* <DEDUP_REMOVED lines=33> */
[----:B------:R-:W-:Y:S01]  /*5c30*/  FFMA.FTZ R56, R65, UR12, -R6 ;  /* 0x0000000c41387c23 */ /* 0x000fe20008010806 */
[--C-:B------:R-:W-:Y:S01]  /*5c40*/  FFMA.FTZ R61, R32, UR12, -R43.reuse ;  /* 0x0000000c203d7c23 */ /* 0x100fe2000801082b */
[----:B------:R-:W-:Y:S01]  /*5c50*/  FADD.FTZ R100, R103, R60 ;  /* 0x0000003c67647221 */ /* 0x000fe20000010000 */
[----:B------:R-:W-:Y:S01]  /*5c60*/  FFMA.FTZ R32, R36, UR12, -R43 ;  /* 0x0000000c24207c23 */ /* 0x000fe2000801082b */
[----:B------:R-:W-:Y:S01]  /*5c70*/  MUFU.EX2 R24, R24 ;  /* 0x0000001800187308 */ /* 0x000fe20000000800 */
[----:B---3--:R-:W-:Y:S01]  /*5c80*/  F2FP.BF16.F32.PACK_AB R83, R42, R49 ;  /* 0x000000312a53723e */ /* 0x008fe200000010ff */
[--C-:B------:R-:W-:Y:S01]  /*5c90*/  FFMA.FTZ R36, R47, UR12, -R6.reuse ;  /* 0x0000000c2f247c23 */ /* 0x100fe20008010806 */
[--C-:B------:R-:W-:Y:S01]  /*5ca0*/  FFMA.FTZ R60, R39, UR12, -R6.reuse ;  /* 0x0000000c273c7c23 */ /* 0x100fe20008010806 */
[--C-:B------:R-:W-:Y:S01]  /*5cb0*/  FFMA.FTZ R47, R67, UR12, -R6.reuse ;  /* 0x0000000c432f7c23 */ /* 0x100fe20008010806 */
[----:B------:R-:W-:Y:S01]  /*5cc0*/  FFMA.FTZ R39, R63, UR12, -R6 ;  /* 0x0000000c3f277c23 */ /* 0x000fe20008010806 */
[----:B------:R-:W-:Y:S01]  /*5cd0*/  FADD.FTZ R64, R105, R64 ;  /* 0x0000004069407221 */ /* 0x000fe20000010000 */
[----:B------:R-:W-:Y:S01]  /*5ce0*/  FADD.FTZ R45, R45, R100 ;  /* 0x000000642d2d7221 */ /* 0x000fe20000010000 */
[----:B------:R-:W-:Y:S01]  /*5cf0*/  HMMA.16816.F32.BF16 R96, R80, R92, RZ ;  /* 0x0000005c5060723c */ /* 0x000fe200000418ff */
[----:B------:R-:W-:Y:S01]  /*5d00*/  MUFU.EX2 R40, R40 ;  /* 0x0000002800287308 */ /* 0x000fe20000000800 */
[----:B------:R-:W-:Y:S01]  /*5d10*/  FADD.FTZ R49, R49, R64 ;  /* 0x0000004031317221 */ /* 0x000fe20000010000 */
[----:B------:R-:W-:Y:S01]  /*5d20*/  FFMA.FTZ R192, R33, UR12, -R6 ;  /* 0x0000000c21c07c23 */ /* 0x000fe20008010806 */
[----:B------:R-:W-:-:S02]  /*5d30*/  LEA.HI.X R191, R124, UR9, R125, 0x1, P0 ;  /* 0x000000097cbf7c11 */ /* 0x000fc400080f0c7d */
[C---:B------:R-:W-:Y:S01]  /*5d40*/  HMMA.16816.F32.BF16 R92, R80.reuse, R94, RZ ;  /* 0x0000005e505c723c */ /* 0x040fe200000418ff */
[----:B------:R-:W-:Y:S02]  /*5d50*/  FADD.FTZ R49, R42, R49 ;  /* 0x000000312a317221 */ /* 0x000fe40000010000 */
[----:B------:R-:W2:Y:S03]  /*5d60*/  MUFU.EX2 R5, R5 ;  /* 0x0000000500057308 */ /* 0x000ea60000000800 */
[C---:B------:R-:W-:Y:S05]  /*5d70*/  HMMA.16816.F32.BF16 R88, R80.reuse, R68, RZ ;  /* 0x000000445058723c */ /* 0x040fea00000418ff */
[----:B------:R-:W-:Y:S01]  /*5d80*/  MUFU.EX2 R4, R4 ;  /* 0x0000000400047308 */ /* 0x000fe20000000800 */
[C---:B------:R-:W-:Y:S06]  /*5d90*/  HMMA.16816.F32.BF16 R72, R80.reuse, R76, RZ ;  /* 0x0000004c5048723c */ /* 0x040fec00000418ff */
[C---:B------:R-:W-:Y:S01]  /*5da0*/  HMMA.16816.F32.BF16 R68, R80.reuse, R70, RZ ;  /* 0x000000465044723c */ /* 0x040fe200000418ff */
[----:B------:R-:W3:Y:S05]  /*5db0*/  MUFU.EX2 R3, R3 ;  /* 0x0000000300037308 */ /* 0x000eea0000000800 */
[C---:B------:R-:W-:Y:S03]  /*5dc0*/  HMMA.16816.F32.BF16 R76, R80.reuse, R78, RZ ;  /* 0x0000004e504c723c */ /* 0x040fe600000418ff */
[----:B------:R-:W-:Y:S03]  /*5dd0*/  MUFU.EX2 R57, R57 ;  /* 0x0000003900397308 */ /* 0x000fe60000000800 */
[C---:B-1----:R-:W-:Y:S05]  /*5de0*/  HMMA.16816.F32.BF16 R84, R80.reuse, R8, RZ ;  /* 0x000000085054723c */ /* 0x042fea00000418ff */
[----:B------:R-:W1:Y:S01]  /*5df0*/  MUFU.EX2 R54, R54 ;  /* 0x0000003600367308 */ /* 0x000e620000000800 */
[----:B------:R-:W-:Y:S01]  /*5e00*/  HMMA.16816.F32.BF16 R80, R80, R10, RZ ;  /* 0x0000000a5050723c */ /* 0x000fe200000418ff */
[----:B------:R-:W-:-:S02]  /*5e10*/  F2FP.BF16.F32.PACK_AB R8, R38, R41 ;  /* 0x000000292608723e */ /* 0x000fc400000010ff */
[----:B--2---:R-:W-:Y:S01]  /*5e20*/  F2FP.BF16.F32.PACK_AB R9, R5, R40 ;  /* 0x000000280509723e */ /* 0x004fe200000010ff */
[----:B------:R-:W-:-:S03]  /*5e30*/  FADD.FTZ R40, R40, R49 ;  /* 0x0000003128287221 */ /* 0x000fc60000010000 */
[----:B------:R-:W-:Y:S01]  /*5e40*/  F2FP.BF16.F32.PACK_AB R10, R24, R29 ;  /* 0x0000001d180a723e */ /* 0x000fe200000010ff */
[----:B------:R-:W-:Y:S01]  /*5e50*/  MUFU.EX2 R53, R53 ;  /* 0x0000003500357308 */ /* 0x000fe20000000800 */
[----:B---3--:R-:W-:Y:S01]  /*5e60*/  F2FP.BF16.F32.PACK_AB R11, R3, R4 ;  /* 0x00000004030b723e */ /* 0x008fe200000010ff */
[----:B------:R-:W-:-:S06]  /*5e70*/  FADD.FTZ R5, R5, R40 ;  /* 0x0000002805057221 */ /* 0x000fcc0000010000 */
[C---:B------:R-:W-:Y:S01]  /*5e80*/  HMMA.16816.F32.BF16 R96, R8.reuse, R12, R96 ;  /* 0x0000000c0860723c */ /* 0x040fe20000041860 */
[----:B------:R-:W2:Y:S05]  /*5e90*/  MUFU.EX2 R48, R48 ;  /* 0x0000003000307308 */ /* 0x000eaa0000000800 */
[C---:B------:R-:W-:Y:S01]  /*5ea0*/  HMMA.16816.F32.BF16 R92, R8.reuse, R14, R92 ;  /* 0x0000000e085c723c */ /* 0x040fe2000004185c */
[----:B------:R-:W3:Y:S02]  /*5eb0*/  LDSM.16.MT88.4 R12, [R165+0x6800] ;  /* 0x00680000a50c783b */ /* 0x000ee40000004200 */
[----:B------:R-:W-:Y:S03]  /*5ec0*/  MUFU.EX2 R55, R55 ;  /* 0x0000003700377308 */ /* 0x000fe60000000800 */
[C---:B------:R-:W-:Y:S05]  /*5ed0*/  HMMA.16816.F32.BF16 R88, R8.reuse, R20, R88 ;  /* 0x000000140858723c */ /* 0x040fea0000041858 */
[----:B------:R-:W4:Y:S01]  /*5ee0*/  MUFU.EX2 R50, R50 ;  /* 0x0000003200327308 */ /* 0x000f220000000800 */
[C---:B------:R-:W-:Y:S01]  /*5ef0*/  HMMA.16816.F32.BF16 R68, R8.reuse, R22, R68 ;  /* 0x000000160844723c */ /* 0x040fe20000041844 */
[----:B------:R-:W5:Y:S05]  /*5f00*/  LDSM.16.MT88.4 R20, [R166+0x7000] ;  /* 0x00700000a614783b */ /* 0x000f6a0000004200 */
[C---:B------:R-:W-:Y:S01]  /*5f10*/  HMMA.16816.F32.BF16 R84, R8.reuse, R16, R84 ;  /* 0x000000100854723c */ /* 0x040fe20000041854 */
[----:B------:R-:W-:Y:S05]  /*5f20*/  MUFU.EX2 R51, R51 ;  /* 0x0000003300337308 */ /* 0x000fea0000000800 */
[C---:B------:R-:W-:Y:S01]  /*5f30*/  HMMA.16816.F32.BF16 R80, R8.reuse, R18, R80 ;  /* 0x000000120850723c */ /* 0x040fe20000041850 */
[----:B------:R-:W5:Y:S02]  /*5f40*/  LDSM.16.MT88.4 R16, [R164+0x7000] ;  /* 0x00700000a410783b */ /* 0x000f640000004200 */
[----:B------:R-:W4:Y:S08]  /*5f50*/  MUFU.EX2 R46, R46 ;  /* 0x0000002e002e7308 */ /* 0x000f300000000800 */
[----:B------:R-:W-:Y:S01]  /*5f60*/  MUFU.EX2 R113, R113 ;  /* 0x0000007100717308 */ /* 0x000fe20000000800 */
[C---:B---3--:R-:W-:Y:S07]  /*5f70*/  HMMA.16816.F32.BF16 R72, R8.reuse, R12, R72 ;  /* 0x0000000c0848723c */ /* 0x048fee0000041848 */
[----:B------:R-:W3:Y:S01]  /*5f80*/  MUFU.EX2 R104, R104 ;  /* 0x0000006800687308 */ /* 0x000ee20000000800 */
[----:B------:R-:W-:Y:S01]  /*5f90*/  HMMA.16816.F32.BF16 R76, R8, R14, R76 ;  /* 0x0000000e084c723c */ /* 0x000fe2000004184c */
[----:B------:R-:W3:Y:S06]  /*5fa0*/  LDSM.16.MT88.4 R12, [R168+0x7000] ;  /* 0x00700000a80c783b */ /* 0x000eec0000004200 */
[----:B------:R-:W-:Y:S01]  /*5fb0*/  MUFU.EX2 R109, R109 ;  /* 0x0000006d006d7308 */ /* 0x000fe20000000800 */
[----:B-1----:R-:W-:-:S02]  /*5fc0*/  F2FP.BF16.F32.PACK_AB R8, R54, R57 ;  /* 0x000000393608723e */ /* 0x002fc400000010ff */
[----:B--2---:R-:W-:Y:S02]  /*5fd0*/  F2FP.BF16.F32.PACK_AB R10, R48, R53 ;  /* 0x00000035300a723e */ /* 0x004fe400000010ff */
[----:B----4-:R-:W-:-:S03]  /*5fe0*/  F2FP.BF16.F32.PACK_AB R9, R50, R55 ;  /* 0x000000373209723e */ /* 0x010fc600000010ff */
[----:B------:R-:W1:Y:S01]  /*5ff0*/  MUFU.EX2 R66, R66 ;  /* 0x0000004200427308 */ /* 0x000e620000000800 */
[----:B------:R-:W-:-:S07]  /*6000*/  F2FP.BF16.F32.PACK_AB R11, R46, R51 ;  /* 0x000000332e0b723e */ /* 0x000fce00000010ff */
[----:B------:R-:W-:Y:S01]  /*6010*/  MUFU.EX2 R111, R111 ;  /* 0x0000006f006f7308 */ /* 0x000fe20000000800 */
[C---:B-----5:R-:W-:Y:S06]  /*6020*/  HMMA.16816.F32.BF16 R88, R8.reuse, R20, R88 ;  /* 0x000000140858723c */ /* 0x060fec0000041858 */
[C---:B------:R-:W-:Y:S01]  /*6030*/  HMMA.16816.F32.BF16 R68, R8.reuse, R22, R68 ;  /* 0x000000160844723c */ /* 0x040fe20000041844 */
[----:B------:R-:W2:Y:S01]  /*6040*/  MUFU.EX2 R102, R102 ;  /* 0x0000006600667308 */ /* 0x000ea20000000800 */
[----:B------:R-:W-:Y:S04]  /*6050*/  LDSM.16.MT88.4 R20, [R166+0x7800] ;  /* 0x00780000a614783b */ /* 0x000fe80000004200 */
[C---:B------:R-:W-:Y:S03]  /*6060*/  HMMA.16816.F32.BF16 R84, R8.reuse, R16, R84 ;  /* 0x000000100854723c */ /* 0x040fe60000041854 */
[----:B------:R-:W-:Y:S03]  /*6070*/  MUFU.EX2 R107, R107 ;  /* 0x0000006b006b7308 */ /* 0x000fe60000000800 */
[C---:B------:R-:W-:Y:S01]  /*6080*/  HMMA.16816.F32.BF16 R80, R8.reuse, R18, R80 ;  /* 0x000000120850723c */ /* 0x040fe20000041850 */
[----:B------:R-:W-:Y:S04]  /*6090*/  LDSM.16.MT88.4 R16, [R164+0x7800] ;  /* 0x00780000a410783b */ /* 0x000fe80000004200 */
[----:B------:R-:W4:Y:S01]  /*60a0*/  MUFU.EX2 R62, R62 ;  /* 0x0000003e003e7308 */ /* 0x000f220000000800 */
[C---:B---3--:R-:W-:Y:S06]  /*60b0*/  HMMA.16816.F32.BF16 R96, R8.reuse, R12, R96 ;  /* 0x0000000c0860723c */ /* 0x048fec0000041860 */
[C---:B------:R-:W-:Y:S01]  /*60c0*/  HMMA.16816.F32.BF16 R92, R8.reuse, R14, R92 ;  /* 0x0000000e085c723c */ /* 0x040fe2000004185c */
[----:B------:R-:W3:Y:S01]  /*60d0*/  LDSM.16.MT88.4 R12, [R165+0x7000] ;  /* 0x00700000a50c783b */ /* 0x000ee20000004200 */
[----:B------:R-:W-:Y:S08]  /*60e0*/  MUFU.EX2 R137, R137 ;  /* 0x0000008900897308 */ /* 0x000ff00000000800 */
[----:B------:R-:W5:Y:S08]  /*60f0*/  MUFU.EX2 R108, R108 ;  /* 0x0000006c006c7308 */ /* 0x000f700000000800 */
[----:B------:R-:W-:Y:S08]  /*6100*/  MUFU.EX2 R135, R135 ;  /* 0x0000008700877308 */ /* 0x000ff00000000800 */
[----:B------:R-:W5:Y:S08]  /*6110*/  MUFU.EX2 R106, R106 ;  /* 0x0000006a006a7308 */ /* 0x000f700000000800 */
[----:B------:R-:W-:Y:S01]  /*6120*/  MUFU.EX2 R139, R139 ;  /* 0x0000008b008b7308 */ /* 0x000fe20000000800 */
[C---:B---3--:R-:W-:Y:S07]  /*6130*/  HMMA.16816.F32.BF16 R72, R8.reuse, R12, R72 ;  /* 0x0000000c0848723c */ /* 0x048fee0000041848 */
[----:B------:R-:W3:Y:S01]  /*6140*/  MUFU.EX2 R112, R112 ;  /* 0x0000007000707308 */ /* 0x000ee20000000800 */
[----:B------:R-:W-:Y:S01]  /*6150*/  HMMA.16816.F32.BF16 R76, R8, R14, R76 ;  /* 0x0000000e084c723c */ /* 0x000fe2000004184c */
[----:B------:R-:W5:Y:S06]  /*6160*/  LDSM.16.MT88.4 R12, [R168+0x7800] ;  /* 0x00780000a80c783b */ /* 0x000f6c0000004200 */
[----:B------:R-:W-:Y:S01]  /*6170*/  MUFU.EX2 R110, R110 ;  /* 0x0000006e006e7308 */ /* 0x000fe20000000800 */
[----:B------:R-:W-:-:S02]  /*6180*/  F2FP.BF16.F32.PACK_AB R8, R104, R113 ;  /* 0x000000716808723e */ /* 0x000fc400000010ff */
[----:B-1----:R-:W-:Y:S02]  /*6190*/  F2FP.BF16.F32.PACK_AB R10, R66, R109 ;  /* 0x0000006d420a723e */ /* 0x002fe400000010ff */
[----:B--2---:R-:W-:-:S03]  /*61a0*/  F2FP.BF16.F32.PACK_AB R9, R102, R111 ;  /* 0x0000006f6609723e */ /* 0x004fc600000010ff */
[----:B------:R-:W1:Y:S01]  /*61b0*/  MUFU.EX2 R115, R115 ;  /* 0x0000007300737308 */ /* 0x000e620000000800 */
[----:B----4-:R-:W-:-:S07]  /*61c0*/  F2FP.BF16.F32.PACK_AB R11, R62, R107 ;  /* 0x0000006b3e0b723e */ /* 0x010fce00000010ff */
[C---:B------:R-:W-:Y:S01]  /*61d0*/  HMMA.16816.F32.BF16 R88, R8.reuse, R20, R88 ;  /* 0x000000140858723c */ /* 0x040fe20000041858 */
[----:B------:R-:W-:Y:S05]  /*61e0*/  MUFU.EX2 R114, R114 ;  /* 0x0000007200727308 */ /* 0x000fea0000000800 */
[C---:B------:R-:W-:Y:S01]  /*61f0*/  HMMA.16816.F32.BF16 R68, R8.reuse, R22, R68 ;  /* 0x000000160844723c */ /* 0x040fe20000041844 */
[----:B------:R-:W-:Y:S02]  /*6200*/  LDSM.16.MT88.4 R20, [R166+0x8000] ;  /* 0x00800000a614783b */ /* 0x000fe40000004200 */
[----:B------:R-:W2:Y:S03]  /*6210*/  MUFU.EX2 R131, R131 ;  /* 0x0000008300837308 */ /* 0x000ea60000000800 */
[C---:B------:R-:W-:Y:S05]  /*6220*/  HMMA.16816.F32.BF16 R84, R8.reuse, R16, R84 ;  /* 0x000000100854723c */ /* 0x040fea0000041854 */
[----:B------:R-:W-:Y:S01]  /*6230*/  MUFU.EX2 R129, R129 ;  /* 0x0000008100817308 */ /* 0x000fe20000000800 */
[C---:B------:R-:W-:Y:S01]  /*6240*/  HMMA.16816.F32.BF16 R80, R8.reuse, R18, R80 ;  /* 0x000000120850723c */ /* 0x040fe20000041850 */
[----:B------:R-:W-:Y:S05]  /*6250*/  LDSM.16.MT88.4 R16, [R165+0x8000] ;  /* 0x00800000a510783b */ /* 0x000fea0000004200 */
[C---:B-----5:R-:W-:Y:S01]  /*6260*/  HMMA.16816.F32.BF16 R96, R8.reuse, R12, R96 ;  /* 0x0000000c0860723c */ /* 0x060fe20000041860 */
[----:B------:R-:W4:Y:S05]  /*6270*/  MUFU.EX2 R52, R52 ;  /* 0x0000003400347308 */ /* 0x000f2a0000000800 */
[C---:B------:R-:W-:Y:S01]  /*6280*/  HMMA.16816.F32.BF16 R92, R8.reuse, R14, R92 ;  /* 0x0000000e085c723c */ /* 0x040fe2000004185c */
[----:B------:R-:W5:Y:S02]  /*6290*/  LDSM.16.MT88.4 R12, [R165+0x7800] ;  /* 0x00780000a50c783b */ /* 0x000f640000004200 */
[----:B------:R-:W-:Y:S08]  /*62a0*/  MUFU.EX2 R101, R101 ;  /* 0x0000006500657308 */ /* 0x000ff00000000800 */
[----:B------:R-:W4:Y:S08]  /*62b0*/  MUFU.EX2 R58, R58 ;  /* 0x0000003a003a7308 */ /* 0x000f300000000800 */
[----:B------:R-:W-:Y:S08]  /*62c0*/  MUFU.EX2 R59, R59 ;  /* 0x0000003b003b7308 */ /* 0x000ff00000000800 */
[----:B------:R-:W4:Y:S08]  /*62d0*/  MUFU.EX2 R56, R56 ;  /* 0x0000003800387308 */ /* 0x000f300000000800 */
[----:B------:R-:W-:Y:S01]  /*62e0*/  MUFU.EX2 R61, R61 ;  /* 0x0000003d003d7308 */ /* 0x000fe20000000800 */
[C---:B-----5:R-:W-:Y:S07]  /*62f0*/  HMMA.16816.F32.BF16 R72, R8.reuse, R12, R72 ;  /* 0x0000000c0848723c */ /* 0x060fee0000041848 */
[----:B------:R-:W5:Y:S01]  /*6300*/  MUFU.EX2 R34, R34 ;  /* 0x0000002200227308 */ /* 0x000f620000000800 */
[----:B------:R-:W-:Y:S01]  /*6310*/  HMMA.16816.F32.BF16 R76, R8, R14, R76 ;  /* 0x0000000e084c723c */ /* 0x000fe2000004184c */
[----:B------:R-:W2:Y:S06]  /*6320*/  LDSM.16.MT88.4 R12, [R168+0x8000] ;  /* 0x00800000a80c783b */ /* 0x000eac0000004200 */
[----:B------:R-:W-:Y:S01]  /*6330*/  MUFU.EX2 R32, R32 ;  /* 0x0000002000207308 */ /* 0x000fe20000000800 */
[----:B------:R-:W-:-:S02]  /*6340*/  F2FP.BF16.F32.PACK_AB R8, R108, R137 ;  /* 0x000000896c08723e */ /* 0x000fc400000010ff */
[----:B------:R-:W-:Y:S02]  /*6350*/  F2FP.BF16.F32.PACK_AB R10, R106, R135 ;  /* 0x000000876a0a723e */ /* 0x000fe400000010ff */
[----:B---3--:R-:W-:-:S03]  /*6360*/  F2FP.BF16.F32.PACK_AB R9, R112, R139 ;  /* 0x0000008b7009723e */ /* 0x008fc600000010ff */
[----:B------:R-:W-:Y:S01]  /*6370*/  MUFU.EX2 R37, R37 ;  /* 0x0000002500257308 */ /* 0x000fe20000000800 */
[----:B-1----:R-:W-:-:S07]  /*6380*/  F2FP.BF16.F32.PACK_AB R11, R115, R110 ;  /* 0x0000006e730b723e */ /* 0x002fce00000010ff */
[C---:B------:R-:W-:Y:S01]  /*6390*/  HMMA.16816.F32.BF16 R88, R8.reuse, R20, R88 ;  /* 0x000000140858723c */ /* 0x040fe20000041858 */
[----:B------:R-:W-:Y:S05]  /*63a0*/  MUFU.EX2 R36, R36 ;  /* 0x0000002400247308 */ /* 0x000fea0000000800 */
[C---:B------:R-:W-:Y:S01]  /*63b0*/  HMMA.16816.F32.BF16 R68, R8.reuse, R22, R68 ;  /* 0x000000160844723c */ /* 0x040fe20000041844 */
[----:B------:R-:W-:Y:S02]  /*63c0*/  LDSM.16.MT88.4 R20, [R166+0x8800] ;  /* 0x00880000a614783b */ /* 0x000fe40000004200 */
[----:B------:R-:W1:Y:S03]  /*63d0*/  MUFU.EX2 R47, R47 ;  /* 0x0000002f002f7308 */ /* 0x000e660000000800 */
[C---:B------:R-:W-:Y:S05]  /*63e0*/  HMMA.16816.F32.BF16 R72, R8.reuse, R16, R72 ;  /* 0x000000100848723c */ /* 0x040fea0000041848 */
[----:B------:R-:W-:Y:S01]  /*63f0*/  MUFU.EX2 R60, R60 ;  /* 0x0000003c003c7308 */ /* 0x000fe20000000800 */
[C---:B------:R-:W-:Y:S01]  /*6400*/  HMMA.16816.F32.BF16 R76, R8.reuse, R18, R76 ;  /* 0x00000012084c723c */ /* 0x040fe2000004184c */
[----:B------:R-:W-:Y:S05]  /*6410*/  LDSM.16.MT88.4 R16, [R165+0x8800] ;  /* 0x00880000a510783b */ /* 0x000fea0000004200 */
[C---:B--2---:R-:W-:Y:S01]  /*6420*/  HMMA.16816.F32.BF16 R96, R8.reuse, R12, R96 ;  /* 0x0000000c0860723c */ /* 0x044fe20000041860 */
[----:B------:R-:W2:Y:S05]  /*6430*/  MUFU.EX2 R39, R39 ;  /* 0x0000002700277308 */ /* 0x000eaa0000000800 */
[C---:B------:R-:W-:Y:S01]  /*6440*/  HMMA.16816.F32.BF16 R92, R8.reuse, R14, R92 ;  /* 0x0000000e085c723c */ /* 0x040fe2000004185c */
[----:B------:R-:W3:Y:S02]  /*6450*/  LDSM.16.MT88.4 R12, [R164+0x8000] ;  /* 0x00800000a40c783b */ /* 0x000ee40000004200 */
[----:B------:R-:W-:Y:S08]  /*6460*/  MUFU.EX2 R193, R193 ;  /* 0x000000c100c17308 */ /* 0x000ff00000000800 */
[----:B------:R-:W-:Y:S01]  /*6470*/  MUFU.EX2 R192, R192 ;  /* 0x000000c000c07308 */ /* 0x000fe20000000800 */
[C---:B---3--:R-:W-:Y:S06]  /*6480*/  HMMA.16816.F32.BF16 R84, R8.reuse, R12, R84 ;  /* 0x0000000c0854723c */ /* 0x048fec0000041854 */
[----:B------:R-:W-:Y:S01]  /*6490*/  HMMA.16816.F32.BF16 R80, R8, R14, R80 ;  /* 0x0000000e0850723c */ /* 0x000fe20000041850 */
[----:B------:R-:W3:Y:S06]  /*64a0*/  LDSM.16.MT88.4 R12, [R168+0x8800] ;  /* 0x00880000a80c783b */ /* 0x000eec0000004200 */
[----:B------:R-:W-:-:S02]  /*64b0*/  F2FP.BF16.F32.PACK_AB R8, R131, R114 ;  /* 0x000000728308723e */ /* 0x000fc400000010ff */
        /* <DEDUP_REMOVED lines=9> */
[C---:B---3--:R-:W-:Y:S06]  /*6550*/  HMMA.16816.F32.BF16 R96, R8.reuse, R12, R96 ;  /* 0x0000000c0860723c */ /* 0x048fec0000041860 */
[C---:B------:R-:W-:Y:S01]  /*6560*/  HMMA.16816.F32.BF16 R92, R8.reuse, R14, R92 ;  /* 0x0000000e085c723c */ /* 0x040fe2000004185c */
[----:B------:R-:W3:Y:S05]  /*6570*/  LDSM.16.MT88.4 R12, [R164+0x8800] ;  /* 0x00880000a40c783b */ /* 0x000eea0000004200 */
[C---:B---3--:R-:W-:Y:S06]  /*6580*/  HMMA.16816.F32.BF16 R84, R8.reuse, R12, R84 ;  /* 0x0000000c0854723c */ /* 0x048fec0000041854 */
[----:B------:R-:W-:Y:S01]  /*6590*/  HMMA.16816.F32.BF16 R80, R8, R14, R80 ;  /* 0x0000000e0850723c */ /* 0x000fe20000041850 */
[----:B-----5:R-:W-:-:S02]  /*65a0*/  F2FP.BF16.F32.PACK_AB R12, R34, R61 ;  /* 0x0000003d220c723e */ /* 0x020fc400000010ff */
[----:B-1----:R-:W-:-:S04]  /*65b0*/  F2FP.BF16.F32.PACK_AB R13, R47, R36 ;  /* 0x000000242f0d723e */ /* 0x002fc800000010ff */
[----:B------:R-:W-:Y:S01]  /*65c0*/  FADD.FTZ R8, R44, R45 ;  /* 0x0000002d2c087221 */ /* 0x000fe20000010000 */
[----:B------:R-:W-:Y:S01]  /*65d0*/  F2FP.BF16.F32.PACK_AB R14, R37, R32 ;  /* 0x00000020250e723e */ /* 0x000fe200000010ff */
[--C-:B------:R-:W-:Y:S01]  /*65e0*/  FFMA.FTZ R44, R31, UR12, -R43.reuse ;  /* 0x0000000c1f2c7c23 */ /* 0x100fe2000801082b */
[----:B--2---:R-:W-:Y:S01]  /*65f0*/  F2FP.BF16.F32.PACK_AB R15, R39, R60 ;  /* 0x0000003c270f723e */ /* 0x004fe200000010ff */
        /* <DEDUP_REMOVED lines=9> */
[----:B------:R2:W3:Y:S03]  /*6690*/  MUFU.EX2 R41, R31 ;  /* 0x0000001f00297308 */ /* 0x0004e60000000800 */
[----:B------:R-:W-:Y:S01]  /*66a0*/  FADD.FTZ R20, R24, R21 ;  /* 0x0000001518147221 */ /* 0x000fe20000010000 */
[--C-:B------:R-:W-:Y:S01]  /*66b0*/  FFMA.FTZ R21, R27, UR12, -R6.reuse ;  /* 0x0000000c1b157c23 */ /* 0x100fe20008010806 */
[----:B------:R-:W-:Y:S01]  /*66c0*/  FADD.FTZ R22, R4, R5 ;  /* 0x0000000504167221 */ /* 0x000fe20000010000 */
[----:B------:R-:W-:Y:S01]  /*66d0*/  FFMA.FTZ R23, R25, UR12, -R6 ;  /* 0x0000000c19177c23 */ /* 0x000fe20008010806 */
[----:B------:R-:W-:Y:S01]  /*66e0*/  FADD.FTZ R57, R57, R20 ;  /* 0x0000001439397221 */ /* 0x000fe20000010000 */
[----:B------:R-:W-:Y:S01]  /*66f0*/  FFMA.FTZ R5, R35, UR12, -R6 ;  /* 0x0000000c23057c23 */ /* 0x000fe20008010806 */
[----:B------:R-:W-:Y:S01]  /*6700*/  FADD.FTZ R22, R3, R22 ;  /* 0x0000001603167221 */ /* 0x000fe20000010000 */
[----:B------:R4:W5:Y:S01]  /*6710*/  MUFU.EX2 R38, R26 ;  /* 0x0000001a00267308 */ /* 0x0009620000000800 */
[----:B------:R-:W-:Y:S01]  /*6720*/  FADD.FTZ R54, R54, R57 ;  /* 0x0000003936367221 */ /* 0x000fe20000010000 */
[----:B------:R-:W-:Y:S01]  /*6730*/  HMMA.16816.F32.BF16 R88, R12, R16, R88 ;  /* 0x000000100c58723c */ /* 0x000fe20000041858 */
[----:B------:R-:W-:-:S02]  /*6740*/  FADD.FTZ R55, R55, R22 ;  /* 0x0000001637377221 */ /* 0x000fc40000010000 */
[----:B------:R-:W-:Y:S02]  /*6750*/  FADD.FTZ R53, R53, R54 ;  /* 0x0000003635357221 */ /* 0x000fe40000010000 */
[----:B------:R-:W-:Y:S01]  /*6760*/  FADD.FTZ R50, R50, R55 ;  /* 0x0000003732327221 */ /* 0x000fe20000010000 */
[----:B--2---:R-:W2:Y:S01]  /*6770*/  LDSM.16.MT88.4 R28, [R164+0x9000] ;  /* 0x00900000a41c783b */ /* 0x004ea20000004200 */
[----:B------:R-:W-:Y:S01]  /*6780*/  FADD.FTZ R48, R48, R53 ;  /* 0x0000003530307221 */ /* 0x000fe20000010000 */
[----:B------:R-:W-:Y:S01]  /*6790*/  MUFU.EX2 R4, R23 ;  /* 0x0000001700047308 */ /* 0x000fe20000000800 */
[----:B------:R-:W-:Y:S01]  /*67a0*/  FADD.FTZ R51, R51, R50 ;  /* 0x0000003233337221 */ /* 0x000fe20000010000 */
[----:B------:R-:W-:Y:S01]  /*67b0*/  HMMA.16816.F32.BF16 R68, R12, R18, R68 ;  /* 0x000000120c44723c */ /* 0x000fe20000041844 */
[----:B------:R-:W-:Y:S01]  /*67c0*/  FADD.FTZ R113, R113, R48 ;  /* 0x0000003071717221 */ /* 0x000fe20000010000 */
[----:B------:R-:W-:Y:S01]  /*67d0*/  LDSM.16.MT88.4 R16, [R165+0x9800] ;  /* 0x00980000a510783b */ /* 0x000fe20000004200 */
[----:B------:R-:W-:-:S02]  /*67e0*/  FADD.FTZ R46, R46, R51 ;  /* 0x000000332e2e7221 */ /* 0x000fc40000010000 */
[----:B------:R-:W-:Y:S01]  /*67f0*/  FADD.FTZ R104, R104, R113 ;  /* 0x0000007168687221 */ /* 0x000fe20000010000 */
[----:B------:R5:W5:Y:S01]  /*6800*/  MUFU.EX2 R3, R21 ;  /* 0x0000001500037308 */ /* 0x000b620000000800 */
[----:B------:R-:W-:Y:S01]  /*6810*/  FADD.FTZ R111, R111, R46 ;  /* 0x0000002e6f6f7221 */ /* 0x000fe20000010000 */
[C---:B-1----:R-:W-:Y:S01]  /*6820*/  HMMA.16816.F32.BF16 R72, R12.reuse, R8, R72 ;  /* 0x000000080c48723c */ /* 0x042fe20000041848 */
[----:B------:R-:W-:Y:S01]  /*6830*/  FADD.FTZ R109, R109, R104 ;  /* 0x000000686d6d7221 */ /* 0x000fe20000010000 */
[----:B----4-:R-:W1:Y:S01]  /*6840*/  LDSM.16.MT88.4 R24, [R168+0x9800] ;  /* 0x00980000a818783b */ /* 0x010e620000004200 */
[----:B------:R-:W-:Y:S02]  /*6850*/  FADD.FTZ R102, R102, R111 ;  /* 0x0000006f66667221 */ /* 0x000fe40000010000 */
[----:B------:R-:W-:Y:S01]  /*6860*/  FADD.FTZ R66, R66, R109 ;  /* 0x0000006d42427221 */ /* 0x000fe20000010000 */
[----:B------:R-:W-:Y:S01]  /*6870*/  HMMA.16816.F32.BF16 R76, R12, R10, R76 ;  /* 0x0000000a0c4c723c */ /* 0x000fe2000004184c */
[----:B------:R-:W-:Y:S01]  /*6880*/  FADD.FTZ R107, R107, R102 ;  /* 0x000000666b6b7221 */ /* 0x000fe20000010000 */
[----:B------:R-:W4:Y:S01]  /*6890*/  MUFU.EX2 R5, R5 ;  /* 0x0000000500057308 */ /* 0x000f220000000800 */
[----:B------:R-:W-:Y:S01]  /*68a0*/  FADD.FTZ R137, R137, R66 ;  /* 0x0000004289897221 */ /* 0x000fe20000010000 */
[----:B---3--:R-:W-:Y:S01]  /*68b0*/  F2FP.BF16.F32.PACK_AB R8, R41, R44 ;  /* 0x0000002c2908723e */ /* 0x008fe200000010ff */
[----:B------:R-:W-:-:S02]  /*68c0*/  FADD.FTZ R62, R62, R107 ;  /* 0x0000006b3e3e7221 */ /* 0x000fc40000010000 */
[----:B------:R-:W-:Y:S01]  /*68d0*/  FADD.FTZ R108, R108, R137 ;  /* 0x000000896c6c7221 */ /* 0x000fe20000010000 */
[----:B-----5:R-:W-:Y:S01]  /*68e0*/  F2FP.BF16.F32.PACK_AB R10, R193, R38 ;  /* 0x00000026c10a723e */ /* 0x020fe200000010ff */
[----:B------:R-:W-:Y:S01]  /*68f0*/  FADD.FTZ R139, R139, R62 ;  /* 0x0000003e8b8b7221 */ /* 0x000fe20000010000 */
[----:B------:R-:W3:Y:S01]  /*6900*/  LDSM.16.MT88.4 R20, [R166+0x9800] ;  /* 0x00980000a614783b */ /* 0x000ee20000004200 */
[----:B------:R-:W-:Y:S01]  /*6910*/  FADD.FTZ R135, R135, R108 ;  /* 0x0000006c87877221 */ /* 0x000fe20000010000 */
[----:B------:R-:W-:Y:S01]  /*6920*/  F2FP.BF16.F32.PACK_AB R9, R3, R4 ;  /* 0x000000040309723e */ /* 0x000fe200000010ff */
[----:B------:R-:W-:Y:S02]  /*6930*/  FADD.FTZ R139, R112, R139 ;  /* 0x0000008b708b7221 */ /* 0x000fe40000010000 */
[----:B------:R-:W-:Y:S02]  /*6940*/  FADD.FTZ R135, R106, R135 ;  /* 0x000000876a877221 */ /* 0x000fe40000010000 */
[----:B------:R-:W-:-:S02]  /*6950*/  FADD.FTZ R6, R110, R139 ;  /* 0x0000008b6e067221 */ /* 0x000fc40000010000 */
[----:B------:R-:W-:Y:S01]  /*6960*/  FADD.FTZ R114, R114, R135 ;  /* 0x0000008772727221 */ /* 0x000fe20000010000 */
[----:B----4-:R-:W-:Y:S01]  /*6970*/  F2FP.BF16.F32.PACK_AB R11, R192, R5 ;  /* 0x00000005c00b723e */ /* 0x010fe200000010ff */
[----:B------:R-:W-:Y:S01]  /*6980*/  FADD.FTZ R6, R115, R6 ;  /* 0x0000000673067221 */ /* 0x000fe20000010000 */
[C---:B--2---:R-:W-:Y:S03]  /*6990*/  HMMA.16816.F32.BF16 R84, R12.reuse, R28, R84 ;  /* 0x0000001c0c54723c */ /* 0x044fe60000041854 */
[----:B------:R-:W-:Y:S01]  /*69a0*/  FADD.FTZ R101, R101, R6 ;  /* 0x0000000665657221 */ /* 0x000fe20000010000 */
[----:B------:R-:W-:Y:S02]  /*69b0*/  FADD.FTZ R6, R131, R114 ;  /* 0x0000007283067221 */ /* 0x000fe40000010000 */
[----:B------:R-:W-:Y:S01]  /*69c0*/  HMMA.16816.F32.BF16 R80, R12, R30, R80 ;  /* 0x0000001e0c50723c */ /* 0x000fe20000041850 */
[----:B------:R-:W2:Y:S01]  /*69d0*/  LDSM.16.MT88.4 R12, [R164+0x9800] ;  /* 0x00980000a40c783b */ /* 0x000ea20000004200 */
        /* <DEDUP_REMOVED lines=23> */
[----:B------:R-:W-:Y:S01]  /*6b50*/  HMMA.16816.F32.BF16 R72, R8, R16, R72 ;  /* 0x000000100848723c */ /* 0x000fe20000041848 */
[----:B------:R-:W-:Y:S02]  /*6b60*/  FADD.FTZ R193, R193, R38 ;  /* 0x00000026c1c17221 */ /* 0x000fe40000010000 */
[----:B------:R-:W-:-:S03]  /*6b70*/  FADD.FTZ R192, R192, R5 ;  /* 0x00000005c0c07221 */ /* 0x000fc60000010000 */
[C---:B------:R-:W-:Y:S06]  /*6b80*/  HMMA.16816.F32.BF16 R76, R8.reuse, R18, R76 ;  /* 0x00000012084c723c */ /* 0x040fec000004184c */
[C---:B--2---:R-:W-:Y:S06]  /*6b90*/  HMMA.16816.F32.BF16 R84, R8.reuse, R12, R84 ;  /* 0x0000000c0854723c */ /* 0x044fec0000041854 */
[----:B------:R-:W-:Y:S01]  /*6ba0*/  HMMA.16816.F32.BF16 R80, R8, R14, R80 ;  /* 0x0000000e0850723c */ /* 0x000fe20000041850 */
[----:B------:R-:W-:-:S08]  /*6bb0*/  NOP ;  /* 0x0000000000007918 */ /* 0x000fd00000000000 */
[----:B------:R-:W-:-:S15]  /*6bc0*/  @!P1 BRA `(.L_x_5930) ;  /* 0x0000003c00e49947 */ /* 0x000fde0003800000 */
[----:B------:R-:W-:-:S04]  /*6bd0*/  DEPBAR.LE SB0, 0x0 ;  /* 0x000080000000791a */ /* 0x000fc80000000000 */
[----:B------:R-:W-:Y:S01]  /*6be0*/  IADD3 R181, R7, -0x2, RZ ;  /* 0xfffffffe07b57810 */ /* 0x000fe20007ffe0ff */
[----:B------:R-:W-:Y:S06]  /*6bf0*/  BAR.SYNC.DEFER_BLOCKING 0x0 ;  /* 0x0000000000007b1d */ /* 0x000fec0000010000 */
[----:B------:R-:W-:Y:S05]  /*6c00*/  @!P3 BRA `(.L_x_5931) ;  /* 0x0000000000f0b947 */ /* 0x000fea0003800000 */
[----:B------:R-:W1:Y:S01]  /*6c10*/  LDC R4, c[0x0][0x380] ;  /* 0x0000e000ff047b82 */ /* 0x000e620000000800 */
[----:B------:R-:W-:Y:S01]  /*6c20*/  SHF.L.U32 R5, R181, 0x7, RZ ;  /* 0x00000007b5057819 */ /* 0x000fe200000006ff */
[----:B------:R-:W-:-:S03]  /*6c30*/  ULDC.64 UR4, c[0x0][0x238] ;  /* 0x00008e0000047ab9 */ /* 0x000fc60000000a00 */
[----:B------:R-:W-:Y:S01]  /*6c40*/  IABS R7, R5 ;  /* 0x0000000500077213 */ /* 0x000fe20000000000 */
[----:B------:R-:W-:-:S05]  /*6c50*/  VIADD R13, R5, 0x80 ;  /* 0x00000080050d7836 */ /* 0x000fca0000000000 */
[----:B------:R-:W-:Y:S02]  /*6c60*/  IABS R9, R13 ;  /* 0x0000000d00097213 */ /* 0x000fe40000000000 */
[-C--:B-1----:R-:W-:Y:S02]  /*6c70*/  IABS R3, R4.reuse ;  /* 0x0000000400037213 */ /* 0x082fe40000000000 */
[-C--:B------:R-:W-:Y:S02]  /*6c80*/  LOP3.LUT R13, R13, R4.reuse, RZ, 0x3c, !PT ;  /* 0x000000040d0d7212 */ /* 0x080fe400078e3cff */
[----:B------:R-:W1:Y:S01]  /*6c90*/  I2F.RP R6, R3 ;  /* 0x0000000300067306 */ /* 0x000e620000209400 */
[----:B------:R-:W-:Y:S02]  /*6ca0*/  LOP3.LUT R5, R5, R4, RZ, 0x3c, !PT ;  /* 0x0000000405057212 */ /* 0x000fe400078e3cff */
[----:B------:R-:W-:Y:S02]  /*6cb0*/  ISETP.GE.AND P2, PT, R13, RZ, PT ;  /* 0x000000ff0d00720c */ /* 0x000fe40003f46270 */
[----:B------:R-:W-:-:S03]  /*6cc0*/  ISETP.GE.AND P0, PT, R5, RZ, PT ;  /* 0x000000ff0500720c */ /* 0x000fc60003f06270 */
        /* <DEDUP_REMOVED lines=22> */
[----:B------:R-:W-:-:S09]  /*6e30*/  ISETP.NE.AND P1, PT, R4, RZ, PT ;  /* 0x000000ff0400720c */ /* 0x000fd20003f25270 */
        /* <DEDUP_REMOVED lines=25> */
.L_x_5931:
[----:B------:R-:W-:-:S04]  /*6fd0*/  LEA R3, -R118, RZ, 0x7 ;  /* 0x000000ff76037211 */ /* 0x000fc800078e39ff */
[----:B------:R-:W-:-:S07]  /*6fe0*/  SHF.R.S32.HI R4, RZ, 0x1f, R3 ;  /* 0x0000001fff047819 */ /* 0x000fce0000011403 */
.L_x_5932:
[----:B------:R-:W-:Y:S01]  /*6ff0*/  ULDC UR4, c[0x0][0x2d0] ;  /* 0x0000b40000047ab9 */ /* 0x000fe20000000800 */
[----:B------:R-:W-:Y:S02]  /*7000*/  LEA R194, P1, R3, R194, 0x1 ;  /* 0x000000c203c27211 */ /* 0x000fe400078208ff */
[----:B------:R-:W-:Y:S02]  /*7010*/  ISETP.GE.AND P0, PT, R183, UR4, PT ;  /* 0x00000004b7007c0c */ /* 0x000fe4000bf06270 */
[----:B------:R-:W-:-:S11]  /*7020*/  LEA.HI.X R195, R3, R195, R4, 0x1, P1 ;  /* 0x000000c303c37211 */ /* 0x000fd600008f0c04 */
[----:B------:R-:W-:Y:S01]  /*7030*/  @!P0 IMAD.MOV.U32 R14, RZ, RZ, R120 ;  /* 0x000000ffff0e8224 */ /* 0x000fe200078e0078 */
[C---:B------:R-:W-:Y:S01]  /*7040*/  @!P0 IADD3 R10, P2, P1, R3.reuse, R120, R180 ;  /* 0x00000078030a8210 */ /* 0x040fe2000795e0b4 */
[----:B------:R-:W-:Y:S01]  /*7050*/  @!P0 IMAD.MOV.U32 R15, RZ, RZ, R123 ;  /* 0x000000ffff0f8224 */ /* 0x000fe200078e007b */
[----:B------:R-:W-:Y:S01]  /*7060*/  @P0 STS.128 [R182+0x6000], RZ ;  /* 0x006000ffb6000388 */ /* 0x000fe20000000c00 */
[----:B------:R-:W-:Y:S01]  /*7070*/  @!P0 IMAD.MOV.U32 R122, RZ, RZ, R120 ;  /* 0x000000ffff7a8224 */ /* 0x000fe200078e0078 */
[----:B------:R-:W-:Y:S01]  /*7080*/  @!P0 IADD3.X R9, R4, R123, R179, P2, P1 ;  /* 0x0000007b04098210 */ /* 0x000fe200017e24b3 */
[----:B------:R-:W-:Y:S01]  /*7090*/  @!P0 IMAD.WIDE.U32 R14, R118, 0x50, R14 ;  /* 0x00000050760e8825 */ /* 0x000fe200078e000e */
[----:B------:R-:W-:Y:S01]  /*70a0*/  @!P0 LEA R12, P4, R10, UR6, 0x1 ;  /* 0x000000060a0c8c11 */ /* 0x000fe2000f8808ff */
[----:B------:R-:W-:Y:S01]  /*70b0*/  @!PT LDS RZ, [RZ] ;  /* 0x00000000fffff984 */ /* 0x000fe20000000800 */
[----:B------:R-:W-:Y:S01]  /*70c0*/  @!PT LDS RZ, [RZ] ;  /* 0x00000000fffff984 */ /* 0x000fe20000000800 */
[----:B------:R-:W-:Y:S01]  /*70d0*/  @!PT LDS RZ, [RZ] ;  /* 0x00000000fffff984 */ /* 0x000fe20000000800 */
[----:B------:R-:W-:Y:S02]  /*70e0*/  @!P0 LDGSTS.E.BYPASS.LTC128B.128 [R182+0x6000], desc[UR10][R194.64] ;  /* 0x06000000c2b68fae */ /* 0x000fe4000b901d4a */
[----:B------:R-:W-:Y:S01]  /*70f0*/  @!P0 IMAD.WIDE.U32 R16, R118, 0x30, R122 ;  /* 0x0000003076108825 */ /* 0x000fe200078e007a */
[----:B------:R-:W-:Y:S01]  /*7100*/  @!P0 IADD3 R8, P1, R3, R14, RZ ;  /* 0x0000000e03088210 */ /* 0x000fe20007f3e0ff */
[----:B------:R-:W-:Y:S01]  /*7110*/  @P0 STS.128 [R182+0x6800], RZ ;  /* 0x006800ffb6000388 */ /* 0x000fe20000000c00 */
[----:B------:R-:W-:Y:S01]  /*7120*/  @!P0 LEA.HI.X R13, R10, UR7, R9, 0x1, P4 ;  /* 0x000000070a0d8c11 */ /* 0x000fe2000a0f0c09 */
[----:B------:R-:W-:Y:S01]  /*7130*/  @!P0 IMAD R7, R119, 0x50, RZ ;  /* 0x0000005077078824 */ /* 0x000fe200078e02ff */
[----:B------:R-:W-:Y:S01]  /*7140*/  @!P0 IADD3 R6, P2, R3, R16, RZ ;  /* 0x0000001003068210 */ /* 0x000fe20007f5e0ff */
[----:B------:R-:W-:Y:S01]  /*7150*/  @!P0 IMAD R5, R119, 0x30, RZ ;  /* 0x0000003077058824 */ /* 0x000fe200078e02ff */
[-C--:B------:R-:W-:Y:S01]  /*7160*/  @!P0 LEA R10, P4, R118, R120.reuse, 0x5 ;  /* 0x00000078760a8211 */ /* 0x080fe200078828ff */
[--C-:B------:R-:W-:Y:S01]  /*7170*/  @!P0 IMAD.MOV.U32 R18, RZ, RZ, R120.reuse ;  /* 0x000000ffff128224 */ /* 0x100fe200078e0078 */
[----:B------:R-:W-:Y:S01]  /*7180*/  @!P0 IADD3.X R7, R4, R15, R7, P1, !PT ;  /* 0x0000000f04078210 */ /* 0x000fe20000ffe407 */
[----:B------:R-:W-:Y:S01]  /*7190*/  @!P0 IMAD.MOV.U32 R19, RZ, RZ, R123 ;  /* 0x000000ffff138224 */ /* 0x000fe200078e007b */
[----:B------:R-:W-:Y:S01]  /*71a0*/  @!P0 LEA R14, P1, R118, R120, 0x6 ;  /* 0x00000078760e8211 */ /* 0x000fe200078230ff */
[----:B------:R-:W-:Y:S01]  /*71b0*/  @!P0 IMAD.MOV.U32 R16, RZ, RZ, R120 ;  /* 0x000000ffff108224 */ /* 0x000fe200078e0078 */
[----:B------:R-:W-:Y:S01]  /*71c0*/  @!P0 IADD3.X R5, R4, R17, R5, P2, !PT ;  /* 0x0000001104058210 */ /* 0x000fe200017fe405 */
[----:B------:R-:W-:Y:S01]  /*71d0*/  @!P0 IMAD.MOV.U32 R17, RZ, RZ, R123 ;  /* 0x000000ffff118224 */ /* 0x000fe200078e007b */
[C---:B------:R-:W-:Y:S01]  /*71e0*/  @!P0 IADD3 R10, P2, R3.reuse, R10, RZ ;  /* 0x0000000a030a8210 */ /* 0x040fe20007f5e0ff */
[C---:B------:R-:W-:Y:S01]  /*71f0*/  @!P0 IMAD.WIDE.U32 R18, R118.reuse, 0x60, R18 ;  /* 0x0000006076128825 */ /* 0x040fe200078e0012 */
[CCC-:B------:R-:W-:Y:S01]  /*7200*/  @!P0 LEA.HI.X R11, R118.reuse, R123.reuse, R119.reuse, 0x5, P4 ;  /* 0x0000007b760b8211 */ /* 0x1c0fe200020f2c77 */
[----:B------:R-:W-:Y:S01]  /*7210*/  @!PT LDS RZ, [RZ] ;  /* 0x00000000fffff984 */ /* 0x000fe20000000800 */
[----:B------:R-:W-:Y:S01]  /*7220*/  @!PT LDS RZ, [RZ] ;  /* 0x00000000fffff984 */ /* 0x000fe20000000800 */
[----:B------:R-:W-:Y:S01]  /*7230*/  @!PT LDS RZ, [RZ] ;  /* 0x00000000fffff984 */ /* 0x000fe20000000800 */
[----:B------:R-:W-:Y:S01]  /*7240*/  @!P0 LDGSTS.E.BYPASS.LTC128B.128 [R182+0x6800], desc[UR10][R12.64] ;  /* 0x068000000cb68fae */ /* 0x000fe2000b901d4a */
[C---:B------:R-:W-:Y:S01]  /*7250*/  @!P0 LEA.HI.X R123, R118.reuse, R123, R119, 0x6, P1 ;  /* 0x0000007b767b8211 */ /* 0x040fe200008f3477 */
[----:B------:R-:W-:Y:S01]  /*7260*/  @!P0 IMAD.WIDE.U32 R16, R118, 0x70, R16 ;  /* 0x0000007076108825 */ /* 0x000fe200078e0010 */
[C---:B------:R-:W-:Y:S01]  /*7270*/  @!P0 IADD3 R14, P1, R3.reuse, R14, RZ ;  /* 0x0000000e030e8210 */ /* 0x040fe20007f3e0ff */
[----:B------:R-:W-:Y:S01]  /*7280*/  @P0 STS.128 [R182+0x7000], RZ ;  /* 0x007000ffb6000388 */ /* 0x000fe20000000c00 */
[----:B------:R-:W-:Y:S01]  /*7290*/  @!P0 LEA R20, P5, R10, UR6, 0x1 ;  /* 0x000000060a148c11 */ /* 0x000fe2000f8a08ff */
[----:B------:R-:W-:Y:S01]  /*72a0*/  @!P0 IMAD.X R11, R4, 0x1, R11, P2 ;  /* 0x00000001040b8824 */ /* 0x000fe200010e060b */
[----:B------:R-:W-:Y:S01]  /*72b0*/  @!P0 IADD3 R15, P2, R3, R18, RZ ;  /* 0x00000012030f8210 */ /* 0x000fe20007f5e0ff */
[----:B------:R-:W-:-:S02]  /*72c0*/  @!P0 IMAD R9, R119, 0x60, RZ ;  /* 0x0000006077098824 */ /* 0x000fc400078e02ff */
[----:B------:R-:W-:Y:S01]  /*72d0*/  @!P0 IMAD R119, R119, 0x70, RZ ;  /* 0x0000007077778824 */ /* 0x000fe200078e02ff */
[----:B------:R-:W-:Y:S01]  /*72e0*/  @!P0 LEA.HI.X R21, R10, UR7, R11, 0x1, P5 ;  /* 0x000000070a158c11 */ /* 0x000fe2000a8f0c0b */
[----:B------:R-:W-:Y:S01]  /*72f0*/  @!P0 IMAD.X R123, R4, 0x1, R123, P1 ;  /* 0x00000001047b8824 */ /* 0x000fe200008e067b */
[----:B------:R-:W-:Y:S02]  /*7300*/  @!P0 IADD3 R3, P1, R3, R16, RZ ;  /* 0x0000001003038210 */ /* 0x000fe40007f3e0ff */
[----:B------:R-:W-:Y:S01]  /*7310*/  @!P0 LEA R16, P4, R14, UR6, 0x1 ;  /* 0x000000060e108c11 */ /* 0x000fe2000f8808ff */
[----:B------:R-:W-:Y:S01]  /*7320*/  @!PT LDS RZ, [RZ] ;  /* 0x00000000fffff984 */ /* 0x000fe20000000800 */
[----:B------:R-:W-:Y:S01]  /*7330*/  @!PT LDS RZ, [RZ] ;  /* 0x00000000fffff984 */ /* 0x000fe20000000800 */
[----:B------:R-:W-:Y:S01]  /*7340*/  @!PT LDS RZ, [RZ] ;  /* 0x00000000fffff984 */ /* 0x000fe20000000800 */
[----:B------:R1:W-:Y:S01]  /*7350*/  @!P0 LDGSTS.E.BYPASS.LTC128B.128 [R182+0x7000], desc[UR10][R20.64] ;  /* 0x0700000014b68fae */ /* 0x0003e2000b901d4a */
[----:B------:R-:W-:Y:S02]  /*7360*/  @!P0 LEA R26, P5, R6, UR6, 0x1 ;  /* 0x00000006061a8c11 */ /* 0x000fe4000f8a08ff */
[C---:B------:R-:W-:Y:S01]  /*7370*/  @!P0 IADD3.X R18, R4.reuse, R9, R19, P2, !PT ;  /* 0x0000000904128210 */ /* 0x040fe200017fe413 */
[----:B------:R-:W-:Y:S01]  /*7380*/  @P0 STS.128 [R182+0x7800], RZ ;  /* 0x007800ffb6000388 */ /* 0x000fe20000000c00 */
[----:B------:R-:W-:-:S02]  /*7390*/  @!P0 IADD3.X R4, R4, R17, R119, P1, !PT ;  /* 0x0000001104048210 */ /* 0x000fc40000ffe477 */
[----:B------:R-:W-:Y:S02]  /*73a0*/  @!P0 LEA.HI.X R17, R14, UR7, R123, 0x1, P4 ;  /* 0x000000070e118c11 */ /* 0x000fe4000a0f0c7b */
[----:B------:R-:W-:Y:S02]  /*73b0*/  @!P0 LEA R24, P4, R8, UR6, 0x1 ;  /* 0x0000000608188c11 */ /* 0x000fe4000f8808ff */
[----:B------:R-:W-:Y:S02]  /*73c0*/  @!P0 LEA.HI.X R27, R6, UR7, R5, 0x1, P5 ;  /* 0x00000007061b8c11 */ /* 0x000fe4000a8f0c05 */
        /* <DEDUP_REMOVED lines=33> */
[----:B------:R-:W4:Y:S04]  /*75e0*/  LDSM.16.M88.4 R32, [R173+0x2800] ;  /* 0x00280000ad20783b */ /* 0x000f280000000200 */
[----:B------:R-:W5:Y:S04]  /*75f0*/  LDSM.16.M88.4 R52, [R173+0x3800] ;  /* 0x00380000ad34783b */ /* 0x000f680000000200 */
[----:B------:R-:W5:Y:S04]  /*7600*/  LDSM.16.M88.4 R44, [R173+0x4000] ;  /* 0x00400000ad2c783b */ /* 0x000f680000000200 */
[----:B------:R-:W5:Y:S04]  /*7610*/  LDSM.16.M88.4 R60, [R173+0x3000] ;  /* 0x00300000ad3c783b */ /* 0x000f680000000200 */
[----:B--2---:R-:W2:Y:S04]  /*7620*/  LDSM.16.M88.4 R24, [R167+0x2800] ;  /* 0x00280000a718783b */ /* 0x004ea80000000200 */
[----:B------:R-:W2:Y:S04]  /*7630*/  LDSM.16.M88.4 R36, [R173+0x4800] ;  /* 0x00480000ad24783b */ /* 0x000ea80000000200 */
[----:B---3--:R-:W3:Y:S01]  /*7640*/  LDSM.16.M88.4 R28, [R173+0x5000] ;  /* 0x00500000ad1c783b */ /* 0x008ee20000000200 */
[C---:B-1----:R-:W-:Y:S03]  /*7650*/  HMMA.16816.F32.BF16 R16, R20.reuse, R12, RZ ;  /* 0x0000000c1410723c */ /* 0x042fe600000418ff */
[----:B------:R-:W1:Y:S04]  /*7660*/  LDSM.16.M88.4 R112, [R173+0x5800] ;  /* 0x00580000ad70783b */ /* 0x000e680000000200 */
[----:B------:R-:W1:Y:S01]  /*7670*/  LDSM.16.M88.4 R108, [R167+0x3800] ;  /* 0x00380000a76c783b */ /* 0x000e620000000200 */
[C---:B------:R-:W-:Y:S03]  /*7680*/  HMMA.16816.F32.BF16 R12, R20.reuse, R14, RZ ;  /* 0x0000000e140c723c */ /* 0x040fe600000418ff */
[----:B------:R-:W1:Y:S03]  /*7690*/  LDSM.16.M88.4 R104, [R167+0x4000] ;  /* 0x00400000a768783b */ /* 0x000e660000000200 */
[C---:B----4-:R-:W-:Y:S01]  /*76a0*/  HMMA.16816.F32.BF16 R8, R20.reuse, R32, RZ ;  /* 0x000000201408723c */ /* 0x050fe200000418ff */
[----:B------:R-:W4:Y:S01]  /*76b0*/  LDSM.16.M88.4 R120, [R167+0x3000] ;  /* 0x00300000a778783b */ /* 0x000f220000000200 */
[----:B------:R-:W2:Y:S04]  /*76c0*/  S2R R3, SR_TID.X ;  /* 0x0000000000037919 */ /* 0x000ea80000002100 */
[----:B-----5:R-:W-:Y:S01]  /*76d0*/  HMMA.16816.F32.BF16 R56, R20, R52, RZ ;  /* 0x000000341438723c */ /* 0x020fe200000418ff */
[----:B------:R-:W0:Y:S05]  /*76e0*/  LDGDEPBAR ;  /* 0x00000000000079af */ /* 0x000e2a0000000000 */
[C---:B------:R-:W-:Y:S06]  /*76f0*/  HMMA.16816.F32.BF16 R16, R100.reuse, R4, R16 ;  /* 0x000000046410723c */ /* 0x040fec0000041810 */
[----:B------:R-:W-:Y:S06]  /*7700*/  HMMA.16816.F32.BF16 R12, R100, R6, R12 ;  /* 0x00000006640c723c */ /* 0x000fec000004180c */
[C---:B------:R-:W-:Y:S06]  /*7710*/  HMMA.16816.F32.BF16 R4, R20.reuse, R34, RZ ;  /* 0x000000221404723c */ /* 0x040fec00000418ff */
[C---:B------:R-:W-:Y:S06]  /*7720*/  HMMA.16816.F32.BF16 R48, R20.reuse, R44, RZ ;  /* 0x0000002c1430723c */ /* 0x040fec00000418ff */
[----:B------:R-:W-:Y:S01]  /*7730*/  HMMA.16816.F32.BF16 R52, R20, R54, RZ ;  /* 0x000000361434723c */ /* 0x000fe200000418ff */
[----:B--2---:R-:W-:-:S05]  /*7740*/  IMAD.SHL.U32 R3, R3, 0x2, RZ ;  /* 0x0000000203037824 */ /* 0x004fca00078e00ff */
[----:B------:R-:W-:Y:S01]  /*7750*/  HMMA.16816.F32.BF16 R44, R20, R46, RZ ;  /* 0x0000002e142c723c */ /* 0x000fe200000418ff */
[----:B------:R-:W-:-:S05]  /*7760*/  LOP3.LUT R3, R3, 0x6, RZ, 0xc0, !PT ;  /* 0x0000000603037812 */ /* 0x000fca00078ec0ff */
[----:B------:R-:W-:Y:S06]  /*7770*/  HMMA.16816.F32.BF16 R64, R20, R60, RZ ;  /* 0x0000003c1440723c */ /* 0x000fec00000418ff */
[C---:B------:R-:W-:Y:S06]  /*7780*/  HMMA.16816.F32.BF16 R8, R100.reuse, R24, R8 ;  /* 0x000000186408723c */ /* 0x040fec0000041808 */
[----:B------:R-:W-:Y:S06]  /*7790*/  HMMA.16816.F32.BF16 R4, R100, R26, R4 ;  /* 0x0000001a6404723c */ /* 0x000fec0000041804 */
[C---:B------:R-:W-:Y:S06]  /*77a0*/  HMMA.16816.F32.BF16 R40, R20.reuse, R36, RZ ;  /* 0x000000241428723c */ /* 0x040fec00000418ff */
[C---:B---3--:R-:W-:Y:S06]  /*77b0*/  HMMA.16816.F32.BF16 R32, R20.reuse, R28, RZ ;  /* 0x0000001c1420723c */ /* 0x048fec00000418ff */
[C---:B------:R-:W-:Y:S06]  /*77c0*/  HMMA.16816.F32.BF16 R60, R20.reuse, R62, RZ ;  /* 0x0000003e143c723c */ /* 0x040fec00000418ff */
[C---:B------:R-:W-:Y:S06]  /*77d0*/  HMMA.16816.F32.BF16 R36, R20.reuse, R38, RZ ;  /* 0x000000261424723c */ /* 0x040fec00000418ff */
[C---:B------:R-:W-:Y:S06]  /*77e0*/  HMMA.16816.F32.BF16 R28, R20.reuse, R30, RZ ;  /* 0x0000001e141c723c */ /* 0x040fec00000418ff */
[C---:B-1----:R-:W-:Y:S06]  /*77f0*/  HMMA.16816.F32.BF16 R24, R20.reuse, R112, RZ ;  /* 0x000000701418723c */ /* 0x042fec00000418ff */
        /* <DEDUP_REMOVED lines=8> */
[C---:B----4-:R-:W-:Y:S06]  /*7880*/  HMMA.16816.F32.BF16 R64, R100.reuse, R120, R64 ;  /* 0x000000786440723c */ /* 0x050fec0000041840 */
        /* <DEDUP_REMOVED lines=46> */
[C---:B------:R-:W-:Y:S06]  /*7b70*/  HMMA.16816.F32.BF16 R36, R112.reuse, R110, R36 ;  /* 0x0000006e7024723c */ /* 0x040fec0000041824 */
[C---:B--2---:R-:W-:Y:S06]  /*7b80*/  HMMA.16816.F32.BF16 R48, R112.reuse, R100, R48 ;  /* 0x000000647030723c */ /* 0x044fec0000041830 */
[C---:B------:R-:W-:Y:S01]  /*7b90*/  HMMA.16816.F32.BF16 R44, R112.reuse, R102, R44 ;  /* 0x00000066702c723c */ /* 0x040fe2000004182c */
[----:B------:R-:W1:Y:S05]  /*7ba0*/  LDSM.16.M88.4 R100, [R156+0x3800] ;  /* 0x003800009c64783b */ /* 0x000e6a0000000200 */
[C---:B---3--:R-:W-:Y:S06]  /*7bb0*/  HMMA.16816.F32.BF16 R56, R112.reuse, R104, R56 ;  /* 0x000000687038723c */ /* 0x048fec0000041838 */
[----:B------:R-:W-:Y:S01]  /*7bc0*/  HMMA.16816.F32.BF16 R52, R112, R106, R52 ;  /* 0x0000006a7034723c */ /* 0x000fe20000041834 */
[----:B------:R-:W2:Y:S01]  /*7bd0*/  LDSM.16.M88.4 R104, [R156+0x3000] ;  /* 0x003000009c68783b */ /* 0x000ea20000000200 */
[----:B------:R-:W-:-:S04]  /*7be0*/  DEPBAR.LE SB0, 0x0 ;  /* 0x000080000000791a */ /* 0x000fc80000000000 */
[C---:B-1----:R-:W-:Y:S06]  /*7bf0*/  HMMA.16816.F32.BF16 R20, R112.reuse, R102, R20 ;  /* 0x000000667014723c */ /* 0x042fec0000041814 */
[----:B------:R-:W-:Y:S01]  /*7c00*/  HMMA.16816.F32.BF16 R24, R112, R100, R24 ;  /* 0x000000647018723c */ /* 0x000fe20000041818 */
[----:B------:R-:W-:-:S05]  /*7c10*/  IMAD.SHL.U32 R102, R181, 0x80, RZ ;  /* 0x00000080b5667824 */ /* 0x000fca00078e00ff */
[C---:B--2---:R-:W-:Y:S01]  /*7c20*/  HMMA.16816.F32.BF16 R28, R112.reuse, R106, R28 ;  /* 0x0000006a701c723c */ /* 0x044fe2000004181c */
[C-C-:B------:R-:W-:Y:S02]  /*7c30*/  LOP3.LUT R100, R102.reuse, 0x8, R3.reuse, 0xfe, !PT ;  /* 0x0000000866647812 */ /* 0x140fe400078efe03 */
[--C-:B------:R-:W-:Y:S01]  /*7c40*/  LOP3.LUT R101, R102, 0x10, R3.reuse, 0xfe, !PT ;  /* 0x0000001066657812 */ /* 0x100fe200078efe03 */
[----:B------:R-:W-:Y:S01]  /*7c50*/  BAR.SYNC.DEFER_BLOCKING 0x0 ;  /* 0x0000000000007b1d */ /* 0x000fe20000010000 */
[C---:B------:R-:W-:Y:S01]  /*7c60*/  ISETP.GE.AND P1, PT, R100.reuse, R127, PT ;  /* 0x0000007f6400720c */ /* 0x040fe20003f26270 */
[----:B------:R-:W-:Y:S01]  /*7c70*/  HMMA.16816.F32.BF16 R32, R112, R104, R32 ;  /* 0x000000687020723c */ /* 0x000fe20000041820 */
[----:B------:R-:W-:Y:S02]  /*7c80*/  ISETP.GE.AND P6, PT, R100, R126, PT ;  /* 0x0000007e6400720c */ /* 0x000fe40003fc6270 */
[----:B------:R-:W-:Y:S02]  /*7c90*/  LOP3.LUT R100, R102, 0x18, R3, 0xfe, !PT ;  /* 0x0000001866647812 */ /* 0x000fe400078efe03 */
[----:B------:R-:W-:-:S02]  /*7ca0*/  FSEL R12, R12, -INF , !P1 ;  /* 0xff8000000c0c7808 */ /* 0x000fc40004800000 */
[CC--:B------:R-:W-:Y:S02]  /*7cb0*/  ISETP.GE.AND P2, PT, R101.reuse, R127.reuse, PT ;  /* 0x0000007f6500720c */ /* 0x0c0fe40003f46270 */
[-C--:B------:R-:W-:Y:S02]  /*7cc0*/  ISETP.GE.AND P5, PT, R101, R126.reuse, PT ;  /* 0x0000007e6500720c */ /* 0x080fe40003fa6270 */
[C---:B------:R-:W-:Y:S02]  /*7cd0*/  ISETP.GE.AND P4, PT, R100.reuse, R127, PT ;  /* 0x0000007f6400720c */ /* 0x040fe40003f86270 */
[----:B------:R-:W-:Y:S02]  /*7ce0*/  ISETP.GE.AND P1, PT, R100, R126, PT ;  /* 0x0000007e6400720c */ /* 0x000fe40003f26270 */
[C-C-:B------:R-:W-:Y:S02]  /*7cf0*/  LOP3.LUT R101, R102.reuse, 0x20, R3.reuse, 0xfe, !PT ;  /* 0x0000002066657812 */ /* 0x140fe400078efe03 */
[----:B------:R-:W-:-:S02]  /*7d00*/  LOP3.LUT R100, R102, 0x28, R3, 0xfe, !PT ;  /* 0x0000002866647812 */ /* 0x000fc400078efe03 */
[----:B------:R-:W-:Y:S02]  /*7d10*/  FSEL R107, R14, -INF , !P6 ;  /* 0xff8000000e6b7808 */ /* 0x000fe40007000000 */
[----:B------:R-:W-:Y:S02]  /*7d20*/  FSEL R120, R8, -INF , !P2 ;  /* 0xff80000008787808 */ /* 0x000fe40005000000 */
[----:B------:R-:W-:Y:S02]  /*7d30*/  FSEL R119, R10, -INF , !P5 ;  /* 0xff8000000a777808 */ /* 0x000fe40006800000 */
[CC--:B------:R-:W-:Y:S02]  /*7d40*/  ISETP.GE.AND P6, PT, R101.reuse, R127.reuse, PT ;  /* 0x0000007f6500720c */ /* 0x0c0fe40003fc6270 */
[----:B------:R-:W-:Y:S02]  /*7d50*/  ISETP.GE.AND P2, PT, R101, R126, PT ;  /* 0x0000007e6500720c */ /* 0x000fe40003f46270 */
[----:B------:R-:W-:-:S02]  /*7d60*/  ISETP.GE.AND P5, PT, R100, R127, PT ;  /* 0x0000007f6400720c */ /* 0x000fc40003fa6270 */
[----:B------:R-:W-:Y:S02]  /*7d70*/  FSEL R114, R4, -INF , !P4 ;  /* 0xff80000004727808 */ /* 0x000fe40006000000 */
[C-C-:B------:R-:W-:Y:S02]  /*7d80*/  LOP3.LUT R8, R102.reuse, 0x30, R3.reuse, 0xfe, !PT ;  /* 0x0000003066087812 */ /* 0x140fe400078efe03 */
[----:B------:R-:W-:Y:S02]  /*7d90*/  LOP3.LUT R4, R102, 0x38, R3, 0xfe, !PT ;  /* 0x0000003866047812 */ /* 0x000fe400078efe03 */
        /* <DEDUP_REMOVED lines=25> */
[----:B------:R-:W-:Y:S02]  /*7f30*/  ISETP.GE.AND P4, PT, R6, R126, PT ;  /* 0x0000007e0600720c */ /* 0x000fe40003f86270 */
[----:B------:R-:W-:-:S02]  /*7f40*/  ISETP.GE.AND P1, PT, R4, R127, PT ;  /* 0x0000007f0400720c */ /* 0x000fc40003f26270 */
[----:B------:R-:W-:Y:S02]  /*7f50*/  ISETP.GE.AND P6, PT, R4, R126, PT ;  /* 0x0000007e0400720c */ /* 0x000fe40003fc6270 */
[----:B------:R-:W-:Y:S02]  /*7f60*/  ISETP.GE.AND P5, PT, R6, R127, PT ;  /* 0x0000007f0600720c */ /* 0x000fe40003fa6270 */
[C-C-:B------:R-:W-:Y:S02]  /*7f70*/  LOP3.LUT R4, R102.reuse, 0x68, R3.reuse, 0xfe, !PT ;  /* 0x0000006866047812 */ /* 0x140fe400078efe03 */
[C---:B------:R-:W-:Y:S02]  /*7f80*/  LOP3.LUT R6, R102.reuse, 0x60, R3, 0xfe, !PT ;  /* 0x0000006066067812 */ /* 0x040fe400078efe03 */
[----:B------:R-:W-:Y:S02]  /*7f90*/  LOP3.LUT R8, R102, R3, RZ, 0xfc, !PT ;  /* 0x0000000366087212 */ /* 0x000fe400078efcff */
[----:B------:R-:W-:-:S02]  /*7fa0*/  FSEL R115, R42, -INF , !P4 ;  /* 0xff8000002a737808 */ /* 0x000fc40006000000 */
[----:B------:R-:W-:Y:S01]  /*7fb0*/  FSEL R110, R36, -INF , !P1 ;  /* 0xff800000246e7808 */ /* 0x000fe20004800000 */
[----:B------:R-:W-:Y:S01]  /*7fc0*/  VIADD R14, R8, 0x11 ;  /* 0x00000011080e7836 */ /* 0x000fe20000000000 */
[----:B------:R-:W-:Y:S01]  /*7fd0*/  FSEL R133, R46, -INF , !P2 ;  /* 0xff8000002e857808 */ /* 0x000fe20005000000 */
[----:B------:R-:W-:Y:S01]  /*7fe0*/  VIADD R10, R8, 0x19 ;  /* 0x00000019080a7836 */ /* 0x000fe20000000000 */
[----:B------:R-:W-:Y:S02]  /*7ff0*/  FSEL R112, R40, -INF , !P5 ;  /* 0xff80000028707808 */ /* 0x000fe40006800000 */
[CC--:B------:R-:W-:Y:S02]  /*8000*/  ISETP.GE.AND P4, PT, R4.reuse, R127.reuse, PT ;  /* 0x0000007f0400720c */ /* 0x0c0fe40003f86270 */
[----:B------:R-:W-:Y:S02]  /*8010*/  ISETP.GE.AND P1, PT, R4, R126, PT ;  /* 0x0000007e0400720c */ /* 0x000fe40003f26270 */
[----:B------:R-:W-:-:S02]  /*8020*/  ISETP.GE.AND P2, PT, R6, R127, PT ;  /* 0x0000007f0600720c */ /* 0x000fc40003f46270 */
[----:B------:R-:W-:Y:S01]  /*8030*/  ISETP.GE.AND P5, PT, R6, R126, PT ;  /* 0x0000007e0600720c */ /* 0x000fe20003fa6270 */
[----:B------:R-:W-:Y:S01]  /*8040*/  VIADD R6, R8, 0x1 ;  /* 0x0000000108067836 */ /* 0x000fe20000000000 */
[--C-:B------:R-:W-:Y:S02]  /*8050*/  LOP3.LUT R4, R102, 0x70, R3.reuse, 0xfe, !PT ;  /* 0x0000007066047812 */ /* 0x100fe400078efe03 */
[----:B------:R-:W-:Y:S02]  /*8060*/  FSEL R113, R38, -INF , !P6 ;  /* 0xff80000026717808 */ /* 0x000fe40007000000 */
[----:B------:R-:W-:Y:S02]  /*8070*/  ISETP.GE.AND P6, PT, R4, R127, PT ;  /* 0x0000007f0400720c */ /* 0x000fe40003fc6270 */
[----:B------:R-:W-:Y:S02]  /*8080*/  FSEL R66, R32, -INF , !P2 ;  /* 0xff80000020427808 */ /* 0x000fe40005000000 */
[----:B------:R-:W-:-:S02]  /*8090*/  LOP3.LUT R3, R102, 0x78, R3, 0xfe, !PT ;  /* 0x0000007866037812 */ /* 0x000fc400078efe03 */
        /* <DEDUP_REMOVED lines=8> */
[-C--:B------:R-:W-:Y:S02]  /*8120*/  ISETP.GE.AND P4, PT, R3, R126.reuse, PT ;  /* 0x0000007e0300720c */ /* 0x080fe40003f86270 */
[----:B------:R-:W-:Y:S02]  /*8130*/  ISETP.GE.AND P6, PT, R6, R126, PT ;  /* 0x0000007e0600720c */ /* 0x000fe40003fc6270 */
[----:B------:R-:W-:Y:S02]  /*8140*/  FSEL R3, R26, -INF , !P2 ;  /* 0xff8000001a037808 */ /* 0x000fe40005000000 */
[----:B------:R-:W-:Y:S02]  /*8150*/  FSEL R6, R17, -INF , !P1 ;  /* 0xff80000011067808 */ /* 0x000fe40004800000 */
[----:B------:R-:W-:-:S02]  /*8160*/  ISETP.GE.AND P2, PT, R4, R127, PT ;  /* 0x0000007f0400720c */ /* 0x000fc40003f46270 */
[-C--:B------:R-:W-:Y:S02]  /*8170*/  ISETP.GE.AND P1, PT, R4, R126.reuse, PT ;  /* 0x0000007e0400720c */ /* 0x080fe40003f26270 */
[----:B------:R-:W-:Y:S02]  /*8180*/  FSEL R19, R19, -INF , !P6 ;  /* 0xff80000013137808 */ /* 0x000fe40007000000 */
[----:B------:R-:W-:Y:S02]  /*8190*/  ISETP.GE.AND P6, PT, R14, R127, PT ;  /* 0x0000007f0e00720c */ /* 0x000fe40003fc6270 */
[----:B------:R-:W-:Y:S01]  /*81a0*/  FSEL R4, R13, -INF , !P2 ;  /* 0xff8000000d047808 */ /* 0x000fe20005000000 */
[----:B------:R-:W-:Y:S01]  /*81b0*/  VIADD R13, R8, 0x21 ;  /* 0x00000021080d7836 */ /* 0x000fe20000000000 */
[----:B------:R-:W-:Y:S02]  /*81c0*/  FSEL R15, R15, -INF , !P1 ;  /* 0xff8000000f0f7808 */ /* 0x000fe40004800000 */
[----:B------:R-:W-:-:S02]  /*81d0*/  ISETP.GE.AND P2, PT, R14, R126, PT ;  /* 0x0000007e0e00720c */ /* 0x000fc40003f46270 */
[-C--:B------:R-:W-:Y:S02]  /*81e0*/  ISETP.GE.AND P1, PT, R10, R127.reuse, PT ;  /* 0x0000007f0a00720c */ /* 0x080fe40003f26270 */
[----:B------:R-:W-:Y:S01]  /*81f0*/  FSEL R34, R9, -INF , !P6 ;  /* 0xff80000009227808 */ /* 0x000fe20007000000 */
[----:B------:R-:W-:Y:S01]  /*8200*/  VIADD R9, R8, 0x29 ;  /* 0x0000002908097836 */ /* 0x000fe20000000000 */
[----:B------:R-:W-:Y:S02]  /*8210*/  ISETP.GE.AND P6, PT, R10, R126, PT ;  /* 0x0000007e0a00720c */ /* 0x000fe40003fc6270 */
[----:B------:R-:W-:Y:S02]  /*8220*/  FSEL R199, R11, -INF , !P2 ;  /* 0xff8000000bc77808 */ /* 0x000fe40005000000 */
[----:B------:R-:W-:Y:S01]  /*8230*/  FSEL R32, R5, -INF , !P1 ;  /* 0xff80000005207808 */ /* 0x000fe20004800000 */
[----:B------:R-:W-:Y:S01]  /*8240*/  VIADD R5, R8, 0x31 ;  /* 0x0000003108057836 */ /* 0x000fe20000000000 */
[----:B------:R-:W-:-:S02]  /*8250*/  ISETP.GE.AND P2, PT, R13, R127, PT ;  /* 0x0000007f0d00720c */ /* 0x000fc40003f46270 */
[-C--:B------:R-:W-:Y:S02]  /*8260*/  ISETP.GE.AND P1, PT, R13, R126.reuse, PT ;  /* 0x0000007e0d00720c */ /* 0x080fe40003f26270 */
[----:B------:R-:W-:Y:S01]  /*8270*/  FSEL R141, R7, -INF , !P6 ;  /* 0xff800000078d7808 */ /* 0x000fe20007000000 */
[----:B------:R-:W-:Y:S01]  /*8280*/  VIADD R7, R8, 0x39 ;  /* 0x0000003908077836 */ /* 0x000fe20000000000 */
[----:B------:R-:W-:Y:S02]  /*8290*/  ISETP.GE.AND P6, PT, R9, R127, PT ;  /* 0x0000007f0900720c */ /* 0x000fe40003fc6270 */
[----:B------:R-:W-:Y:S02]  /*82a0*/  FSEL R140, R65, -INF , !P2 ;  /* 0xff800000418c7808 */ /* 0x000fe40005000000 */
[----:B------:R-:W-:Y:S02]  /*82b0*/  FSEL R155, R67, -INF , !P1 ;  /* 0xff800000439b7808 */ /* 0x000fe40004800000 */
[----:B------:R-:W-:-:S02]  /*82c0*/  ISETP.GE.AND P2, PT, R9, R126, PT ;  /* 0x0000007e0900720c */ /* 0x000fc40003f46270 */
[-C--:B------:R-:W-:Y:S02]  /*82d0*/  ISETP.GE.AND P1, PT, R5, R127.reuse, PT ;  /* 0x0000007f0500720c */ /* 0x080fe40003f26270 */
[----:B------:R-:W-:Y:S02]  /*82e0*/  FSEL R188, R61, -INF , !P6 ;  /* 0xff8000003dbc7808 */ /* 0x000fe40007000000 */
[----:B------:R-:W-:Y:S01]  /*82f0*/  ISETP.GE.AND P6, PT, R5, R126, PT ;  /* 0x0000007e0500720c */ /* 0x000fe20003fc6270 */
[----:B------:R-:W-:Y:S01]  /*8300*/  VIADD R5, R8, 0x41 ;  /* 0x0000004108057836 */ /* 0x000fe20000000000 */
        /* <DEDUP_REMOVED lines=29> */
[-C--:B------:R-:W-:Y:S02]  /*84e0*/  ISETP.GE.AND P1, PT, R7, R126.reuse, PT ;  /* 0x0000007e0700720c */ /* 0x080fe40003f26270 */
[----:B------:R-:W-:Y:S01]  /*84f0*/  ISETP.GE.AND P6, PT, R5, R126, PT ;  /* 0x0000007e0500720c */ /* 0x000fe20003fc6270 */
[----:B------:R-:W-:Y:S01]  /*8500*/  VIADD R5, R8, 0x71 ;  /* 0x0000007108057836 */ /* 0x000fe20000000000 */
[----:B------:R-:W-:-:S02]  /*8510*/  FSEL R105, R31, -INF , !P1 ;  /* 0xff8000001f697808 */ /* 0x000fc40004800000 */
[-C--:B------:R-:W-:Y:S02]  /*8520*/  ISETP.GE.AND P1, PT, R8, R127.reuse, PT ;  /* 0x0000007f0800720c */ /* 0x080fe40003f26270 */
[----:B------:R-:W-:Y:S02]  /*8530*/  FSEL R129, R39, -INF , !P2 ;  /* 0xff80000027817808 */ /* 0x000fe40005000000 */
[----:B------:R-:W-:Y:S02]  /*8540*/  FSEL R16, R16, -INF , !P1 ;  /* 0xff80000010107808 */ /* 0x000fe40004800000 */
[----:B------:R-:W-:Y:S02]  /*8550*/  ISETP.GE.AND P2, PT, R7, R127, PT ;  /* 0x0000007f0700720c */ /* 0x000fe40003f46270 */
[----:B------:R-:W-:Y:S02]  /*8560*/  ISETP.GT.AND P1, PT, R181, R176, PT ;  /* 0x000000b0b500720c */ /* 0x000fe40003f24270 */
        /* <DEDUP_REMOVED lines=8> */
[-C--:B------:R-:W-:Y:S02]  /*85f0*/  ISETP.GE.AND P5, PT, R8, R126.reuse, PT ;  /* 0x0000007e0800720c */ /* 0x080fe40003fa6270 */
[C---:B------:R-:W-:Y:S02]  /*8600*/  ISETP.GE.AND P6, PT, R5.reuse, R127, PT ;  /* 0x0000007f0500720c */ /* 0x040fe40003fc6270 */
        /* <DEDUP_REMOVED lines=8> */
[----:B------:R-:W-:Y:S01]  /*8690*/  MOV R10, RZ ;  /* 0x000000ff000a7202 */ /* 0x000fe20000000f00 */
[C---:B------:R-:W-:Y:S01]  /*86a0*/  VIADD R18, R102.reuse, 0xffffff80 ;  /* 0xffffff8066127836 */ /* 0x040fe20000000000 */
[----:B------:R-:W-:Y:S01]  /*86b0*/  IABS R14, R102 ;  /* 0x00000066000e7213 */ /* 0x000fe20000000000 */
[----:B------:R-:W-:Y:S01]  /*86c0*/  ULDC.64 UR4, c[0x0][0x230] ;  /* 0x00008c0000047ab9 */ /* 0x000fe20000000a00 */
[-C--:B-1----:R-:W-:Y:S02]  /*86d0*/  IABS R8, R9.reuse ;  /* 0x0000000900087213 */ /* 0x082fe40000000000 */
[----:B------:R-:W-:Y:S02]  /*86e0*/  LOP3.LUT R102, R102, R9, RZ, 0x3c, !PT ;  /* 0x0000000966667212 */ /* 0x000fe400078e3cff */
[----:B------:R-:W1:Y:S08]  /*86f0*/  I2F.RP R13, R8 ;  /* 0x00000008000d7306 */ /* 0x000e700000209400 */
[----:B-1----:R-:W1:Y:S02]  /*8700*/  MUFU.RCP R11, R13 ;  /* 0x0000000d000b7308 */ /* 0x002e640000001000 */
[----:B-1----:R-:W-:-:S06]  /*8710*/  VIADD R11, R11, 0xffffffe ;  /* 0x0ffffffe0b0b7836 */ /* 0x002fcc0000000000 */
[----:B------:R-:W1:Y:S02]  /*8720*/  F2I.FTZ.U32.TRUNC.NTZ R11, R11 ;  /* 0x0000000b000b7305 */ /* 0x000e64000021f000 */
[----:B-1----:R-:W-:-:S04]  /*8730*/  IMAD.MOV R7, RZ, RZ, -R11 ;  /* 0x000000ffff077224 */ /* 0x002fc800078e0a0b */
[----:B------:R-:W-:-:S04]  /*8740*/  IMAD R7, R7, R8, RZ ;  /* 0x0000000807077224 */ /* 0x000fc800078e02ff */
[----:B------:R-:W-:Y:S01]  /*8750*/  IMAD.HI.U32 R7, R11, R7, R10 ;  /* 0x000000070b077227 */ /* 0x000fe200078e000a */
[----:B------:R-:W-:Y:S02]  /*8760*/  IABS R10, R18 ;  /* 0x00000012000a7213 */ /* 0x000fe40000000000 */
[----:B------:R-:W-:-:S03]  /*8770*/  LOP3.LUT R18, R18, R9, RZ, 0x3c, !PT ;  /* 0x0000000912127212 */ /* 0x000fc600078e3cff */
[----:B------:R-:W-:-:S04]  /*8780*/  IMAD.HI.U32 R13, R7, R14, RZ ;  /* 0x0000000e070d7227 */ /* 0x000fc800078e00ff */
[----:B------:R-:W-:Y:S01]  /*8790*/  IMAD.HI.U32 R7, R7, R10, RZ ;  /* 0x0000000a07077227 */ /* 0x000fe200078e00ff */
[----:B------:R-:W-:-:S05]  /*87a0*/  IADD3 R11, -R13, RZ, RZ ;  /* 0x000000ff0d0b7210 */ /* 0x000fca0007ffe1ff */
[----:B------:R-:W-:Y:S02]  /*87b0*/  IMAD R17, R8, R11, R14 ;  /* 0x0000000b08117224 */ /* 0x000fe400078e020e */
[----:B------:R-:W-:-:S03]  /*87c0*/  IMAD.MOV R11, RZ, RZ, -R7 ;  /* 0x000000ffff0b7224 */ /* 0x000fc600078e0a07 */
[C---:B------:R-:W-:Y:S01]  /*87d0*/  ISETP.GT.U32.AND P5, PT, R8.reuse, R17, PT ;  /* 0x000000110800720c */ /* 0x040fe20003fa4070 */
[----:B------:R-:W-:-:S05]  /*87e0*/  IMAD R11, R8, R11, R10 ;  /* 0x0000000b080b7224 */ /* 0x000fca00078e020a */
[----:B------:R-:W-:-:S07]  /*87f0*/  ISETP.GT.U32.AND P4, PT, R8, R11, PT ;  /* 0x0000000b0800720c */ /* 0x000fce0003f84070 */
[-C--:B------:R-:W-:Y:S02]  /*8800*/  @!P5 IADD3 R17, R17, -R8.reuse, RZ ;  /* 0x800000081111d210 */ /* 0x080fe40007ffe0ff */
[----:B------:R-:W-:Y:S02]  /*8810*/  @!P5 IADD3 R13, R13, 0x1, RZ ;  /* 0x000000010d0dd810 */ /* 0x000fe40007ffe0ff */
[-C--:B------:R-:W-:Y:S02]  /*8820*/  ISETP.GE.U32.AND P2, PT, R17, R8.reuse, PT ;  /* 0x000000081100720c */ /* 0x080fe40003f46070 */
[----:B------:R-:W-:Y:S01]  /*8830*/  @!P4 IMAD.IADD R11, R11, 0x1, -R8 ;  /* 0x000000010b0bc824 */ /* 0x000fe200078e0a08 */
[----:B------:R-:W-:Y:S02]  /*8840*/  ISETP.GE.AND P5, PT, R102, RZ, PT ;  /* 0x000000ff6600720c */ /* 0x000fe40003fa6270 */
[----:B------:R-:W-:Y:S02]  /*8850*/  @!P4 IADD3 R7, R7, 0x1, RZ ;  /* 0x000000010707c810 */ /* 0x000fe40007ffe0ff */
[----:B------:R-:W-:-:S02]  /*8860*/  ISETP.GE.U32.AND P6, PT, R11, R8, PT ;  /* 0x000000080b00720c */ /* 0x000fc40003fc6070 */
[----:B------:R-:W-:Y:S02]  /*8870*/  ISETP.NE.AND P4, PT, R9, RZ, PT ;  /* 0x000000ff0900720c */ /* 0x000fe40003f85270 */
[----:B------:R-:W-:Y:S02]  /*8880*/  LOP3.LUT R8, RZ, R9, RZ, 0x33, !PT ;  /* 0x00000009ff087212 */ /* 0x000fe400078e33ff */
[----:B------:R-:W-:Y:S01]  /*8890*/  @P2 VIADD R13, R13, 0x1 ;  /* 0x000000010d0d2836 */ /* 0x000fe20000000000 */
[----:B------:R-:W-:-:S03]  /*88a0*/  ISETP.GE.AND P2, PT, R18, RZ, PT ;  /* 0x000000ff1200720c */ /* 0x000fc60003f46270 */
[----:B------:R-:W-:-:S03]  /*88b0*/  @!P5 IMAD.MOV R13, RZ, RZ, -R13 ;  /* 0x000000ffff0dd224 */ /* 0x000fc600078e0a0d */
[----:B------:R-:W-:-:S05]  /*88c0*/  @P6 VIADD R7, R7, 0x1 ;  /* 0x0000000107076836 */ /* 0x000fca0000000000 */
[----:B------:R-:W-:Y:S02]  /*88d0*/  MOV R11, R7 ;  /* 0x00000007000b7202 */ /* 0x000fe40000000f00 */
        /* <DEDUP_REMOVED lines=9> */
[----:B------:R-:W-:Y:S01]  /*8970*/  SHF.R.S32.HI R7, RZ, 0x1f, R9 ;  /* 0x0000001fff077819 */ /* 0x000fe20000011409 */
[----:B------:R-:W-:-:S04]  /*8980*/  IMAD.WIDE.U32 R20, R9, R116, RZ ;  /* 0x0000007409147225 */ /* 0x000fc800078e00ff */
[----:B------:R-:W-:-:S04]  /*8990*/  IMAD R8, R7, R116, RZ ;  /* 0x0000007407087224 */ /* 0x000fc800078e02ff */
[----:B------:R-:W-:-:S04]  /*89a0*/  IMAD R8, R9, R117, R8 ;  /* 0x0000007509087224 */ /* 0x000fc800078e0208 */
[----:B------:R-:W-:Y:S01]  /*89b0*/  IMAD.IADD R21, R21, 0x1, R8 ;  /* 0x0000000115157824 */ /* 0x000fe200078e0208 */
[----:B--2---:R-:W-:-:S04]  /*89c0*/  IADD3 R10, -R11, R10, RZ ;  /* 0x0000000a0b0a7210 */ /* 0x004fc80007ffe1ff */
[----:B------:R-:W-:-:S05]  /*89d0*/  SHF.R.S32.HI R7, RZ, 0x1f, R10 ;  /* 0x0000001fff077819 */ /* 0x000fca000001140a */
[----:B------:R-:W-:-:S04]  /*89e0*/  IMAD R7, R7, UR4, RZ ;  /* 0x0000000407077c24 */ /* 0x000fc8000f8e02ff */
[C---:B------:R-:W-:Y:S02]  /*89f0*/  IMAD R7, R10.reuse, UR5, R7 ;  /* 0x000000050a077c24 */ /* 0x040fe4000f8e0207 */
[----:B------:R-:W-:-:S04]  /*8a00*/  IMAD.WIDE.U32 R10, R10, UR4, R20 ;  /* 0x000000040a0a7c25 */ /* 0x000fc8000f8e0014 */
[----:B------:R-:W-:Y:S01]  /*8a10*/  IMAD.MOV.U32 R9, RZ, RZ, R10 ;  /* 0x000000ffff097224 */ /* 0x000fe200078e000a */
[----:B------:R-:W-:Y:S01]  /*8a20*/  IADD3 R8, R11, R7, RZ ;  /* 0x000000070b087210 */ /* 0x000fe20007ffe0ff */
[----:B------:R-:W-:Y:S06]  /*8a30*/  BRA `(.L_x_5935) ;  /* 0x0000000000087947 */ /* 0x000fec0003800000 */
.L_x_5934:
[----:B------:R-:W-:-:S04]  /*8a40*/  LEA R9, -R116, RZ, 0x7 ;  /* 0x000000ff74097211 */ /* 0x000fc800078e39ff */
[----:B------:R-:W-:-:S07]  /*8a50*/  SHF.R.S32.HI R8, RZ, 0x1f, R9 ;  /* 0x0000001fff087819 */ /* 0x000fce0000011409 */
.L_x_5935:
[C---:B------:R-:W-:Y:S01]  /*8a60*/  @!P0 LEA R20, P2, R9.reuse, R190, 0x1 ;  /* 0x000000be09148211 */ /* 0x040fe200078408ff */
[C---:B------:R-:W-:Y:S01]  /*8a70*/  @!P0 IMAD.WIDE.U32 R10, R116.reuse, 0x30, R124 ;  /* 0x00000030740a8825 */ /* 0x040fe200078e007c */
[----:B------:R-:W-:Y:S01]  /*8a80*/  @!P0 LEA R18, P4, R116, R124, 0x5 ;  /* 0x0000007c74128211 */ /* 0x000fe200078828ff */
[----:B------:R1:W-:Y:S01]  /*8a90*/  @P0 STS.128 [R182+0x2000], RZ ;  /* 0x002000ffb6000388 */ /* 0x0003e20000000c00 */
[----:B------:R-:W-:Y:S01]  /*8aa0*/  @!P0 LEA.HI.X R21, R9, R191, R8, 0x1, P2 ;  /* 0x000000bf09158211 */ /* 0x000fe200010f0c08 */
[----:B------:R-:W-:Y:S01]  /*8ab0*/  @!P0 IMAD R7, R117, 0x30, RZ ;  /* 0x0000003075078824 */ /* 0x000fe200078e02ff */
[C---:B------:R-:W-:Y:S01]  /*8ac0*/  @!P0 IADD3 R17, P2, R9.reuse, R10, RZ ;  /* 0x0000000a09118210 */ /* 0x040fe20007f5e0ff */
[----:B------:R-:W-:Y:S01]  /*8ad0*/  BSSY B0, `(.L_x_5936) ;  /* 0x000004d000007945 */ /* 0x000fe20003800000 */
[----:B------:R-:W-:Y:S01]  /*8ae0*/  @!P0 IADD3 R10, P6, P5, R9, R124, R178 ;  /* 0x0000007c090a8210 */ /* 0x000fe20007dde0b2 */
[----:B------:R-:W-:Y:S01]  /*8af0*/  @!PT LDS RZ, [RZ] ;  /* 0x00000000fffff984 */ /* 0x000fe20000000800 */
[----:B------:R-:W-:Y:S01]  /*8b00*/  @!PT LDS RZ, [RZ] ;  /* 0x00000000fffff984 */ /* 0x000fe20000000800 */
[----:B------:R-:W-:Y:S01]  /*8b10*/  @!PT LDS RZ, [RZ] ;  /* 0x00000000fffff984 */ /* 0x000fe20000000800 */
[----:B------:R2:W-:Y:S01]  /*8b20*/  @!P0 LDGSTS.E.BYPASS.LTC128B.128 [R182+0x2000], desc[UR10][R20.64] ;  /* 0x0200000014b68fae */ /* 0x0005e2000b901d4a */
[----:B------:R-:W-:-:S02]  /*8b30*/  @!P0 IADD3.X R14, R8, R7, R11, P2, !PT ;  /* 0x00000007080e8210 */ /* 0x000fc400017fe40b */
[-C--:B------:R-:W-:Y:S01]  /*8b40*/  @!P0 IADD3.X R7, R8, R125.reuse, R177, P6, P5 ;  /* 0x0000007d08078210 */ /* 0x080fe200037ea4b1 */
[----:B------:R1:W-:Y:S01]  /*8b50*/  @P0 STS.128 [R182+0x2800], RZ ;  /* 0x002800ffb6000388 */ /* 0x0003e20000000c00 */
[----:B------:R-:W-:Y:S02]  /*8b60*/  @!P0 IADD3 R13, P2, R9, R18, RZ ;  /* 0x00000012090d8210 */ /* 0x000fe40007f5e0ff */
[----:B------:R-:W-:Y:S02]  /*8b70*/  @!P0 LEA R22, P5, R10, UR8, 0x1 ;  /* 0x000000080a168c11 */ /* 0x000fe4000f8a08ff */
[----:B------:R-:W-:Y:S02]  /*8b80*/  @!P0 LEA.HI.X R11, R116, R125, R117, 0x5, P4 ;  /* 0x0000007d740b8211 */ /* 0x000fe400020f2c75 */
[----:B------:R-:W-:Y:S01]  /*8b90*/  @!P0 LEA.HI.X R23, R10, UR9, R7, 0x1, P5 ;  /* 0x000000090a178c11 */ /* 0x000fe2000a8f0c07 */
[----:B------:R-:W-:Y:S01]  /*8ba0*/  @!P0 IMAD R7, R117, 0x60, RZ ;  /* 0x0000006075078824 */ /* 0x000fe200078e02ff */
[----:B------:R-:W-:Y:S01]  /*8bb0*/  @!P0 LEA R26, P4, R13, UR8, 0x1 ;  /* 0x000000080d1a8c11 */ /* 0x000fe2000f8808ff */
[----:B------:R-:W-:Y:S01]  /*8bc0*/  @!P0 IMAD.X R10, R8, 0x1, R11, P2 ;  /* 0x00000001080a8824 */ /* 0x000fe200010e060b */
[----:B------:R-:W-:Y:S01]  /*8bd0*/  @!P0 LEA R24, P2, R17, UR8, 0x1 ;  /* 0x0000000811188c11 */ /* 0x000fe2000f8408ff */
[----:B------:R-:W-:Y:S01]  /*8be0*/  @!PT LDS RZ, [RZ] ;  /* 0x00000000fffff984 */ /* 0x000fe20000000800 */
[----:B------:R-:W-:Y:S01]  /*8bf0*/  @!PT LDS RZ, [RZ] ;  /* 0x00000000fffff984 */ /* 0x000fe20000000800 */
[----:B------:R-:W-:Y:S01]  /*8c00*/  @!PT LDS RZ, [RZ] ;  /* 0x00000000fffff984 */ /* 0x000fe20000000800 */
[----:B------:R3:W-:Y:S03]  /*8c10*/  @!P0 LDGSTS.E.BYPASS.LTC128B.128 [R182+0x2800], desc[UR10][R22.64] ;  /* 0x0280000016b68fae */ /* 0x0007e6000b901d4a */
[----:B------:R-:W-:Y:S01]  /*8c20*/  @!P0 LEA.HI.X R27, R13, UR9, R10, 0x1, P4 ;  /* 0x000000090d1b8c11 */ /* 0x000fe2000a0f0c0a */
[C---:B------:R-:W-:Y:S01]  /*8c30*/  @!P0 IMAD.WIDE.U32 R10, R116.reuse, 0x50, R124 ;  /* 0x00000050740a8825 */ /* 0x040fe200078e007c */
[----:B------:R-:W-:Y:S01]  /*8c40*/  @!P0 LEA.HI.X R25, R17, UR9, R14, 0x1, P2 ;  /* 0x0000000911198c11 */ /* 0x000fe200090f0c0e */
[----:B------:R1:W-:Y:S02]  /*8c50*/  @P0 STS.128 [R182+0x3000], RZ ;  /* 0x003000ffb6000388 */ /* 0x0003e40000000c00 */
[----:B------:R-:W-:Y:S01]  /*8c60*/  @!P0 IMAD R13, R117, 0x50, RZ ;  /* 0x00000050750d8824 */ /* 0x000fe200078e02ff */
[----:B------:R-:W-:Y:S01]  /*8c70*/  @!P0 IADD3 R14, P2, R9, R10, RZ ;  /* 0x0000000a090e8210 */ /* 0x000fe20007f5e0ff */
[----:B------:R-:W-:Y:S01]  /*8c80*/  @!PT LDS RZ, [RZ] ;  /* 0x00000000fffff984 */ /* 0x000fe20000000800 */
[----:B------:R-:W-:Y:S01]  /*8c90*/  @!PT LDS RZ, [RZ] ;  /* 0x00000000fffff984 */ /* 0x000fe20000000800 */
[----:B------:R-:W-:Y:S01]  /*8ca0*/  @!PT LDS RZ, [RZ] ;  /* 0x00000000fffff984 */ /* 0x000fe20000000800 */
[----:B------:R-:W-:Y:S01]  /*8cb0*/  @!P0 LDGSTS.E.BYPASS.LTC128B.128 [R182+0x3000], desc[UR10][R26.64] ;  /* 0x030000001ab68fae */ /* 0x000fe2000b901d4a */
[C---:B--2---:R-:W-:Y:S01]  /*8cc0*/  @!P0 IMAD.WIDE.U32 R20, R116.reuse, 0x60, R124 ;  /* 0x0000006074148825 */ /* 0x044fe200078e007c */
[----:B------:R-:W-:-:S02]  /*8cd0*/  @!P0 LEA R10, P5, R116, R124, 0x6 ;  /* 0x0000007c740a8211 */ /* 0x000fc400078a30ff */
[----:B------:R-:W-:Y:S01]  /*8ce0*/  @!P0 IADD3.X R13, R8, R13, R11, P2, !PT ;  /* 0x0000000d080d8210 */ /* 0x000fe200017fe40b */
[----:B------:R1:W-:Y:S01]  /*8cf0*/  @P0 STS.128 [R182+0x3800], RZ ;  /* 0x003800ffb6000388 */ /* 0x0003e20000000c00 */
[C---:B------:R-:W-:Y:S02]  /*8d00*/  @!P0 IADD3 R10, P4, R9.reuse, R10, RZ ;  /* 0x0000000a090a8210 */ /* 0x040fe40007f9e0ff */
[----:B------:R-:W-:Y:S01]  /*8d10*/  @!P0 LEA.HI.X R11, R116, R125, R117, 0x6, P5 ;  /* 0x0000007d740b8211 */ /* 0x000fe200028f3475 */
[----:B------:R-:W-:Y:S01]  /*8d20*/  @!PT LDS RZ, [RZ] ;  /* 0x00000000fffff984 */ /* 0x000fe20000000800 */
[----:B------:R-:W-:Y:S01]  /*8d30*/  @!PT LDS RZ, [RZ] ;  /* 0x00000000fffff984 */ /* 0x000fe20000000800 */
[----:B------:R-:W-:Y:S01]  /*8d40*/  @!PT LDS RZ, [RZ] ;  /* 0x00000000fffff984 */ /* 0x000fe20000000800 */
[----:B------:R2:W-:Y:S01]  /*8d50*/  @!P0 LDGSTS.E.BYPASS.LTC128B.128 [R182+0x3800], desc[UR10][R24.64] ;  /* 0x0380000018b68fae */ /* 0x0005e2000b901d4a */
[----:B------:R-:W-:-:S03]  /*8d60*/  @!P0 IADD3 R17, P2, R9, R20, RZ ;  /* 0x0000001409118210 */ /* 0x000fc60007f5e0ff */
[C---:B------:R-:W-:Y:S01]  /*8d70*/  @!P0 IMAD.X R11, R8.reuse, 0x1, R11, P4 ;  /* 0x00000001080b8824 */ /* 0x040fe200020e060b */
[----:B------:R-:W-:Y:S01]  /*8d80*/  @!P0 IADD3.X R20, R8, R7, R21, P2, !PT ;  /* 0x0000000708148210 */ /* 0x000fe200017fe415 */
[----:B------:R1:W-:Y:S01]  /*8d90*/  @P0 STS.128 [R182+0x4000], RZ ;  /* 0x004000ffb6000388 */ /* 0x0003e20000000c00 */
        /* <DEDUP_REMOVED lines=22> */
[----:B-1----:R-:W-:-:S04]  /*8f00*/  IMAD.WIDE.U32 R10, R116, 0x70, R124 ;  /* 0x00000070740a7825 */ /* 0x002fc800078e007c */
        /* <DEDUP_REMOVED lines=9> */
.L_x_5937:
[----:B------:R-:W-:Y:S05]  /*8fa0*/  BSYNC B0 ;  /* 0x0000000000007941 */ /* 0x000fea0003800000 */
.L_x_5936:
[----:B------:R-:W0:Y:S01]  /*8fb0*/  LDGDEPBAR ;  /* 0x00000000000079af */ /* 0x000e220000000000 */
[----:B------:R-:W-:-:S04]  /*8fc0*/  LEA R190, P0, R9, R190, 0x1 ;  /* 0x000000be09be7211 */ /* 0x000fc800078008ff */
[----:B------:R-:W-:-:S09]  /*8fd0*/  LEA.HI.X R191, R9, R191, R8, 0x1, P0 ;  /* 0x000000bf09bf7211 */ /* 0x000fd200000f0c08 */
.L_x_5933:
[----:B------:R-:W-:Y:S01]  /*8fe0*/  FMNMX.FTZ R7, R2, R16, !PT ;  /* 0x0000001002077209 */ /* 0x000fe20007810000 */
[----:B-12---:R-:W-:Y:S01]  /*8ff0*/  LDSM.16.MT88.4 R20, [R166+0x6000] ;  /* 0x00600000a614783b */ /* 0x006fe20000004200 */
[----:B------:R-:W-:Y:S02]  /*9000*/  FMNMX.FTZ R10, R0, R5, !PT ;  /* 0x00000005000a7209 */ /* 0x000fe40007810000 */
        /* <DEDUP_REMOVED lines=74> */
[----:B-1----:R-:W-:Y:S02]  /*94b0*/  FMNMX.FTZ R49, R8, R49, !PT ;  /* 0x0000003108317209 */ /* 0x002fe40007810000 */
[----:B--2---:R-:W-:-:S03]  /*94c0*/  FMNMX.FTZ R48, R7, R48, !PT ;  /* 0x0000003007307209 */ /* 0x004fc60007810000 */
[C---:B------:R-:W-:Y:S01]  /*94d0*/  FMUL.FTZ R109, R49.reuse, UR12 ;  /* 0x0000000c316d7c20 */ /* 0x040fe20008410000 */
[----:B------:R-:W-:Y:S02]  /*94e0*/  FSETP.NEU.FTZ.AND P2, PT, R49, -INF , PT ;  /* 0xff8000003100780b */ /* 0x000fe40003f5d000 */
[C---:B------:R-:W-:Y:S01]  /*94f0*/  FSETP.NEU.FTZ.AND P0, PT, R48.reuse, -INF , PT ;  /* 0xff8000003000780b */ /* 0x040fe20003f1d000 */
[----:B------:R-:W-:Y:S01]  /*9500*/  FMUL.FTZ R58, R48, UR12 ;  /* 0x0000000c303a7c20 */ /* 0x000fe20008410000 */
[----:B------:R-:W-:Y:S02]  /*9510*/  FSEL R109, R109, RZ, P2 ;  /* 0x000000ff6d6d7208 */ /* 0x000fe40001000000 */
[----:B------:R-:W-:Y:S02]  /*9520*/  FSEL R147, R49, RZ, P2 ;  /* 0x000000ff31937208 */ /* 0x000fe40001000000 */
[----:B------:R-:W-:Y:S01]  /*9530*/  FSEL R58, R58, RZ, P0 ;  /* 0x000000ff3a3a7208 */ /* 0x000fe20000000000 */
[--C-:B------:R-:W-:Y:S01]  /*9540*/  FFMA.FTZ R104, R12, UR12, -R109.reuse ;  /* 0x0000000c0c687c23 */ /* 0x100fe2000801086d */
[----:B------:R-:W-:Y:S01]  /*9550*/  FFMA.FTZ R146, R16, UR12, -R109 ;  /* 0x0000000c10927c23 */ /* 0x000fe2000801086d */
[----:B------:R-:W-:Y:S01]  /*9560*/  FADD.FTZ R147, R2, -R147 ;  /* 0x8000009302937221 */ /* 0x000fe20000010000 */
[--C-:B------:R-:W-:Y:S01]  /*9570*/  FFMA.FTZ R122, R6, UR12, -R109.reuse ;  /* 0x0000000c067a7c23 */ /* 0x100fe2000801086d */
[--C-:B------:R-:W-:Y:S01]  /*9580*/  FFMA.FTZ R8, R15, UR12, -R58.reuse ;  /* 0x0000000c0f087c23 */ /* 0x100fe2000801083a */
[--C-:B------:R-:W-:Y:S01]  /*9590*/  FFMA.FTZ R125, R5, UR12, -R58.reuse ;  /* 0x0000000c057d7c23 */ /* 0x100fe2000801083a */
[----:B------:R-:W1:Y:S01]  /*95a0*/  LDSM.16.MT88.4 R12, [R168+0x6000] ;  /* 0x00600000a80c783b */ /* 0x000e620000004200 */
[----:B------:R-:W-:Y:S01]  /*95b0*/  FSEL R5, R48, RZ, P0 ;  /* 0x000000ff30057208 */ /* 0x000fe20000000000 */
[----:B------:R-:W-:Y:S01]  /*95c0*/  FFMA.FTZ R59, R4, UR12, -R109 ;  /* 0x0000000c043b7c23 */ /* 0x000fe2000801086d */
[--C-:B------:R-:W-:Y:S01]  /*95d0*/  FFMA.FTZ R102, R19, UR12, -R58.reuse ;  /* 0x0000000c13667c23 */ /* 0x100fe2000801083a */
[--C-:B------:R-:W-:Y:S01]  /*95e0*/  FFMA.FTZ R107, R107, UR12, -R58.reuse ;  /* 0x0000000c6b6b7c23 */ /* 0x100fe2000801083a */
[----:B------:R-:W-:Y:S01]  /*95f0*/  FMUL.FTZ R147, R147, UR12 ;  /* 0x0000000c93937c20 */ /* 0x000fe20008410000 */
[----:B------:R-:W-:Y:S01]  /*9600*/  FADD.FTZ R0, R0, -R5 ;  /* 0x8000000500007221 */ /* 0x000fe20000010000 */
[----:B------:R-:W-:Y:S01]  /*9610*/  MUFU.EX2 R146, R146 ;  /* 0x0000009200927308 */ /* 0x000fe20000000800 */
[--C-:B------:R-:W-:Y:S01]  /*9620*/  FFMA.FTZ R123, R120, UR12, -R109.reuse ;  /* 0x0000000c787b7c23 */ /* 0x100fe2000801086d */
[--C-:B------:R-:W-:Y:S01]  /*9630*/  FFMA.FTZ R117, R114, UR12, -R109.reuse ;  /* 0x0000000c72757c23 */ /* 0x100fe2000801086d */
[----:B------:R-:W-:Y:S01]  /*9640*/  FMUL.FTZ R0, R0, UR12 ;  /* 0x0000000c00007c20 */ /* 0x000fe20008410000 */
        /* <DEDUP_REMOVED lines=30> */
[----:B------:R-:W2:Y:S01]  /*9830*/  MUFU.EX2 R102, R102 ;  /* 0x0000006600667308 */ /* 0x000ea20000000800 */
[----:B---3--:R-:W-:-:S07]  /*9840*/  F2FP.BF16.F32.PACK_AB R6, R59, R104 ;  /* 0x000000683b06723e */ /* 0x008fce00000010ff */
[----:B------:R-:W-:Y:S08]  /*9850*/  MUFU.EX2 R107, R107 ;  /* 0x0000006b006b7308 */ /* 0x000ff00000000800 */
[----:B------:R-:W3:Y:S01]  /*9860*/  MUFU.EX2 R2, R8 ;  /* 0x0000000800027308 */ /* 0x000ee20000000800 */
[----:B--2---:R-:W-:-:S07]  /*9870*/  F2FP.BF16.F32.PACK_AB R5, R102, R125 ;  /* 0x0000007d6605723e */ /* 0x004fce00000010ff */
[----:B------:R-:W2:Y:S08]  /*9880*/  MUFU.EX2 R147, R147 ;  /* 0x0000009300937308 */ /* 0x000eb00000000800 */
[----:B------:R-:W4:Y:S01]  /*9890*/  MUFU.EX2 R124, R0 ;  /* 0x00000000007c7308 */ /* 0x000f220000000800 */
[----:B---3--:R-:W-:-:S07]  /*98a0*/  F2FP.BF16.F32.PACK_AB R7, R2, R107 ;  /* 0x0000006b0207723e */ /* 0x008fce00000010ff */
        /* <DEDUP_REMOVED lines=8> */
[----:B------:R-:W2:Y:S01]  /*9930*/  MUFU.EX2 R120, R120 ;  /* 0x0000007800787308 */ /* 0x000ea20000000800 */
        /* <DEDUP_REMOVED lines=8> */
[C---:B-1----:R-:W-:Y:S01]  /*99c0*/  HMMA.16816.F32.BF16 R8, R4.reuse, R12, R8 ;  /* 0x0000000c0408723c */ /* 0x042fe20000041808 */
        /* <DEDUP_REMOVED lines=22> */
[----:B------:R-:W1:Y:S01]  /*9b30*/  MUFU.EX2 R116, R116 ;  /* 0x0000007400747308 */ /* 0x000e620000000800 */
        /* <DEDUP_REMOVED lines=12> */
[----:B------:R-:W3:Y:S01]  /*9c00*/  MUFU.EX2 R114, R114 ;  /* 0x0000007200727308 */ /* 0x000ee20000000800 */
[----:B------:R-:W-:Y:S02]  /*9c10*/  FADD.FTZ R104, R104, R147 ;  /* 0x0000009368687221 */ /* 0x000fe40000010000 */
[----:B------:R-:W-:Y:S01]  /*9c20*/  HMMA.16816.F32.BF16 R24, R4, R26, R76 ;  /* 0x0000001a0418723c */ /* 0x000fe2000004184c */
[----:B------:R-:W-:Y:S01]  /*9c30*/  LDSM.16.MT88.4 R76, [R165+0x8000] ;  /* 0x00800000a54c783b */ /* 0x000fe20000004200 */
[----:B------:R-:W-:-:S03]  /*9c40*/  FADD.FTZ R104, R59, R104 ;  /* 0x000000683b687221 */ /* 0x000fc60000010000 */
[----:B------:R-:W-:Y:S01]  /*9c50*/  MUFU.EX2 R141, R141 ;  /* 0x0000008d008d7308 */ /* 0x000fe20000000800 */
[C---:B------:R-:W-:Y:S06]  /*9c60*/  HMMA.16816.F32.BF16 R32, R4.reuse, R40, R32 ;  /* 0x000000280420723c */ /* 0x040fec0000041820 */
[----:B------:R-:W-:Y:S01]  /*9c70*/  HMMA.16816.F32.BF16 R4, R4, R42, R80 ;  /* 0x0000002a0404723c */ /* 0x000fe20000041850 */
[----:B--2---:R-:W-:Y:S01]  /*9c80*/  F2FP.BF16.F32.PACK_AB R40, R120, R123 ;  /* 0x0000007b7828723e */ /* 0x004fe200000010ff */
[----:B------:R-:W2:Y:S01]  /*9c90*/  MUFU.EX2 R140, R140 ;  /* 0x0000008c008c7308 */ /* 0x000ea20000000800 */
[----:B-1----:R-:W-:Y:S01]  /*9ca0*/  F2FP.BF16.F32.PACK_AB R41, R116, R119 ;  /* 0x000000777429723e */ /* 0x002fe200000010ff */
        /* <DEDUP_REMOVED lines=9> */
[----:B------:R-:W1:Y:S03]  /*9d40*/  LDSM.16.MT88.4 R52, [R168+0x7000] ;  /* 0x00700000a834783b */ /* 0x000e660000004200 */
        /* <DEDUP_REMOVED lines=9> */
[----:B------:R-:W1:Y:S01]  /*9de0*/  MUFU.EX2 R137, R137 ;  /* 0x0000008900897308 */ /* 0x000e620000000800 */
[C---:B------:R-:W-:Y:S06]  /*9df0*/  HMMA.16816.F32.BF16 R16, R40.reuse, R44, R16 ;  /* 0x0000002c2810723c */ /* 0x040fec0000041810 */
[----:B------:R-:W-:Y:S01]  /*9e00*/  HMMA.16816.F32.BF16 R20, R40, R46, R20 ;  /* 0x0000002e2814723c */ /* 0x000fe20000041814 */
[----:B------:R-:W5:Y:S01]  /*9e10*/  LDSM.16.MT88.4 R44, [R166+0x7000] ;  /* 0x00700000a62c783b */ /* 0x000f620000004200 */
[----:B------:R-:W-:Y:S05]  /*9e20*/  MUFU.EX2 R155, R155 ;  /* 0x0000009b009b7308 */ /* 0x000fea0000000800 */
[----:B--2---:R-:W-:-:S02]  /*9e30*/  F2FP.BF16.F32.PACK_AB R40, R140, R141 ;  /* 0x0000008d8c28723e */ /* 0x004fc400000010ff */
[----:B----4-:R-:W-:Y:S01]  /*9e40*/  F2FP.BF16.F32.PACK_AB R41, R126, R139 ;  /* 0x0000008b7e29723e */ /* 0x010fe200000010ff */
[----:B------:R-:W2:Y:S01]  /*9e50*/  MUFU.EX2 R152, R152 ;  /* 0x0000009800987308 */ /* 0x000ea20000000800 */
[----:B------:R-:W-:Y:S02]  /*9e60*/  F2FP.BF16.F32.PACK_AB R42, R127, R136 ;  /* 0x000000887f2a723e */ /* 0x000fe400000010ff */
[----:B-1----:R-:W-:-:S05]  /*9e70*/  F2FP.BF16.F32.PACK_AB R43, R137, R138 ;  /* 0x0000008a892b723e */ /* 0x002fca00000010ff */
[----:B------:R-:W-:Y:S02]  /*9e80*/  MUFU.EX2 R149, R149 ;  /* 0x0000009500957308 */ /* 0x000fe40000000800 */
[C---:B------:R-:W-:Y:S06]  /*9e90*/  HMMA.16816.F32.BF16 R8, R40.reuse, R52, R8 ;  /* 0x000000342808723c */ /* 0x040fec0000041808 */
[C---:B------:R-:W-:Y:S01]  /*9ea0*/  HMMA.16816.F32.BF16 R12, R40.reuse, R54, R12 ;  /* 0x00000036280c723c */ /* 0x040fe2000004180c */
[----:B------:R-:W1:Y:S01]  /*9eb0*/  LDSM.16.MT88.4 R52, [R168+0x7800] ;  /* 0x00780000a834783b */ /* 0x000e620000004200 */
        /* <DEDUP_REMOVED lines=12> */
[----:B------:R-:W1:Y:S03]  /*9f80*/  MUFU.EX2 R60, R60 ;  /* 0x0000003c003c7308 */ /* 0x000e660000000800 */
[----:B------:R-:W-:Y:S05]  /*9f90*/  HMMA.16816.F32.BF16 R4, R40, R62, R4 ;  /* 0x0000003e2804723c */ /* 0x000fea0000041804 */
[----:B------:R-:W-:Y:S01]  /*9fa0*/  MUFU.EX2 R132, R132 ;  /* 0x0000008400847308 */ /* 0x000fe20000000800 */
[--C-:B-----5:R-:W-:Y:S01]  /*9fb0*/  FFMA.FTZ R153, R142, UR12, -R109.reuse ;  /* 0x0000000c8e997c23 */ /* 0x120fe2000801086d */
[----:B--2---:R-:W-:Y:S01]  /*9fc0*/  F2FP.BF16.F32.PACK_AB R40, R152, R155 ;  /* 0x0000009b9828723e */ /* 0x004fe200000010ff */
[--C-:B------:R-:W-:Y:S01]  /*9fd0*/  FFMA.FTZ R62, R134, UR12, -R109.reuse ;  /* 0x0000000c863e7c23 */ /* 0x100fe2000801086d */
[----:B---3--:R-:W-:Y:S01]  /*9fe0*/  F2FP.BF16.F32.PACK_AB R41, R150, R151 ;  /* 0x000000979629723e */ /* 0x008fe200000010ff */
[--C-:B------:R-:W-:Y:S01]  /*9ff0*/  FFMA.FTZ R134, R135, UR12, -R58.reuse ;  /* 0x0000000c87867c23 */ /* 0x100fe2000801083a */
[----:B------:R-:W-:Y:S01]  /*a000*/  F2FP.BF16.F32.PACK_AB R42, R148, R149 ;  /* 0x00000095942a723e */ /* 0x000fe200000010ff */
[----:B------:R-:W-:Y:S01]  /*a010*/  FFMA.FTZ R63, R144, UR12, -R109 ;  /* 0x0000000c903f7c23 */ /* 0x000fe2000801086d */
[----:B------:R-:W-:Y:S01]  /*a020*/  FFMA.FTZ R135, R145, UR12, -R58 ;  /* 0x0000000c91877c23 */ /* 0x000fe2000801083a */
[----:B-1----:R-:W-:Y:S01]  /*a030*/  F2FP.BF16.F32.PACK_AB R43, R60, R61 ;  /* 0x0000003d3c2b723e */ /* 0x002fe200000010ff */
[----:B------:R-:W1:Y:S06]  /*a040*/  MUFU.EX2 R153, R153 ;  /* 0x0000009900997308 */ /* 0x000e6c0000000800 */
[C---:B------:R-:W-:Y:S02]  /*a050*/  HMMA.16816.F32.BF16 R8, R40.reuse, R52, R8 ;  /* 0x000000342808723c */ /* 0x040fe40000041808 */
[----:B------:R-:W-:Y:S04]  /*a060*/  MUFU.EX2 R62, R62 ;  /* 0x0000003e003e7308 */ /* 0x000fe80000000800 */
[C---:B------:R-:W-:Y:S01]  /*a070*/  HMMA.16816.F32.BF16 R12, R40.reuse, R54, R12 ;  /* 0x00000036280c723c */ /* 0x040fe2000004180c */
[----:B------:R-:W2:Y:S03]  /*a080*/  LDSM.16.MT88.4 R52, [R164+0x7800] ;  /* 0x00780000a434783b */ /* 0x000ea60000004200 */
[----:B------:R-:W3:Y:S01]  /*a090*/  MUFU.EX2 R63, R63 ;  /* 0x0000003f003f7308 */ /* 0x000ee20000000800 */
[----:B-1----:R-:W-:Y:S01]  /*a0a0*/  F2FP.BF16.F32.PACK_AB R80, R153, R132 ;  /* 0x000000849950723e */ /* 0x002fe200000010ff */
[C---:B----4-:R-:W-:Y:S06]  /*a0b0*/  HMMA.16816.F32.BF16 R28, R40.reuse, R36, R28 ;  /* 0x00000024281c723c */ /* 0x050fec000004181c */
[C---:B------:R-:W-:Y:S01]  /*a0c0*/  HMMA.16816.F32.BF16 R24, R40.reuse, R38, R24 ;  /* 0x000000262818723c */ /* 0x040fe20000041818 */
[----:B------:R-:W1:Y:S01]  /*a0d0*/  LDSM.16.MT88.4 R36, [R166+0x8000] ;  /* 0x00800000a624783b */ /* 0x000e620000004200 */
[----:B------:R-:W-:Y:S04]  /*a0e0*/  MUFU.EX2 R134, R134 ;  /* 0x0000008600867308 */ /* 0x000fe80000000800 */
[----:B------:R-:W-:Y:S01]  /*a0f0*/  HMMA.16816.F32.BF16 R16, R40, R44, R16 ;  /* 0x0000002c2810723c */ /* 0x000fe20000041810 */
[----:B---3--:R-:W-:-:S03]  /*a100*/  F2FP.BF16.F32.PACK_AB R82, R63, R62 ;  /* 0x0000003e3f52723e */ /* 0x008fc600000010ff */
[----:B------:R-:W3:Y:S02]  /*a110*/  MUFU.EX2 R135, R135 ;  /* 0x0000008700877308 */ /* 0x000ee40000000800 */
[C---:B------:R-:W-:Y:S01]  /*a120*/  HMMA.16816.F32.BF16 R20, R40.reuse, R46, R20 ;  /* 0x0000002e2814723c */ /* 0x040fe20000041814 */
[----:B------:R-:W4:Y:S05]  /*a130*/  LDSM.16.MT88.4 R44, [R168+0x8000] ;  /* 0x00800000a82c783b */ /* 0x000f2a0000004200 */
[----:B------:R-:W-:Y:S01]  /*a140*/  MUFU.EX2 R193, R193 ;  /* 0x000000c100c17308 */ /* 0x000fe20000000800 */
[----:B---3--:R-:W-:Y:S01]  /*a150*/  F2FP.BF16.F32.PACK_AB R81, R135, R134 ;  /* 0x000000868751723e */ /* 0x008fe200000010ff */
        /* <DEDUP_REMOVED lines=11> */
[----:B------:R-:W3:Y:S01]  /*a210*/  MUFU.EX2 R43, R43 ;  /* 0x0000002b002b7308 */ /* 0x000ee20000000800 */
[----:B--2---:R-:W-:-:S07]  /*a220*/  F2FP.BF16.F32.PACK_AB R83, R53, R52 ;  /* 0x000000343553723e */ /* 0x004fce00000010ff */
[C---:B-1----:R-:W-:Y:S01]  /*a230*/  HMMA.16816.F32.BF16 R16, R80.reuse, R36, R16 ;  /* 0x000000245010723c */ /* 0x042fe20000041810 */
[----:B------:R-:W-:Y:S05]  /*a240*/  MUFU.EX2 R41, R41 ;  /* 0x0000002900297308 */ /* 0x000fea0000000800 */
[C---:B------:R-:W-:Y:S01]  /*a250*/  HMMA.16816.F32.BF16 R20, R80.reuse, R38, R20 ;  /* 0x000000265014723c */ /* 0x040fe20000041814 */
[----:B------:R-:W1:Y:S02]  /*a260*/  LDSM.16.MT88.4 R36, [R164+0x8000] ;  /* 0x00800000a424783b */ /* 0x000e640000004200 */
[----:B------:R-:W-:Y:S03]  /*a270*/  MUFU.EX2 R42, R42 ;  /* 0x0000002a002a7308 */ /* 0x000fe60000000800 */
[C---:B----4-:R-:W-:Y:S06]  /*a280*/  HMMA.16816.F32.BF16 R8, R80.reuse, R44, R8 ;  /* 0x0000002c5008723c */ /* 0x050fec0000041808 */
        /* <DEDUP_REMOVED lines=8> */
[----:B------:R-:W4:Y:S08]  /*a310*/  MUFU.EX2 R47, R47 ;  /* 0x0000002f002f7308 */ /* 0x000f300000000800 */
        /* <DEDUP_REMOVED lines=9> */
[----:B---3--:R-:W-:Y:S01]  /*a3b0*/  F2FP.BF16.F32.PACK_AB R4, R43, R40 ;  /* 0x000000282b04723e */ /* 0x008fe200000010ff */
[----:B------:R-:W-:Y:S01]  /*a3c0*/  MUFU.EX2 R33, R33 ;  /* 0x0000002100217308 */ /* 0x000fe20000000800 */
[----:B----4-:R-:W-:Y:S02]  /*a3d0*/  F2FP.BF16.F32.PACK_AB R5, R47, R44 ;  /* 0x0000002c2f05723e */ /* 0x010fe400000010ff */
        /* <DEDUP_REMOVED lines=33> */
[----:B--2---:R-:W-:Y:S01]  /*a5f0*/  HMMA.16816.F32.BF16 R88, R4, R12, R88 ;  /* 0x0000000c0458723c */ /* 0x004fe20000041858 */
[----:B------:R-:W-:-:S04]  /*a600*/  FADD.FTZ R22, R2, R107 ;  /* 0x0000006b02167221 */ /* 0x000fc80000010000 */
[----:B------:R-:W-:Y:S01]  /*a610*/  FADD.FTZ R119, R119, R22 ;  /* 0x0000001677777221 */ /* 0x000fe20000010000 */
[----:B------:R-:W-:Y:S01]  /*a620*/  HMMA.16816.F32.BF16 R68, R4, R14, R68 ;  /* 0x0000000e0444723c */ /* 0x000fe20000041844 */
[----:B------:R-:W2:Y:S02]  /*a630*/  LDSM.16.MT88.4 R12, [R168+0x9800] ;  /* 0x00980000a80c783b */ /* 0x000ea40000004200 */
[----:B------:R-:W-:-:S03]  /*a640*/  FADD.FTZ R116, R116, R119 ;  /* 0x0000007774747221 */ /* 0x000fc60000010000 */
[C---:B------:R-:W-:Y:S01]  /*a650*/  HMMA.16816.F32.BF16 R96, R4.reuse, R20, R96 ;  /* 0x000000140460723c */ /* 0x040fe20000041860 */
[----:B------:R-:W-:Y:S01]  /*a660*/  FADD.FTZ R121, R121, R116 ;  /* 0x0000007479797221 */ /* 0x000fe20000010000 */
[----:B------:R-:W3:Y:S03]  /*a670*/  MUFU.EX2 R20, R65 ;  /* 0x0000004100147308 */ /* 0x000ee60000000800 */
[----:B------:R-:W-:Y:S01]  /*a680*/  FADD.FTZ R114, R114, R121 ;  /* 0x0000007972727221 */ /* 0x000fe20000010000 */
[C---:B------:R-:W-:Y:S01]  /*a690*/  HMMA.16816.F32.BF16 R72, R4.reuse, R8, R72 ;  /* 0x000000080448723c */ /* 0x040fe20000041848 */
[--C-:B------:R-:W-:Y:S01]  /*a6a0*/  FFMA.FTZ R21, R3, UR12, -R58.reuse ;  /* 0x0000000c03157c23 */ /* 0x100fe2000801083a */
[----:B------:R-:W-:Y:S01]  /*a6b0*/  FFMA.FTZ R3, R57, UR12, -R58 ;  /* 0x0000000c39037c23 */ /* 0x000fe2000801083a */
[----:B------:R-:W-:Y:S02]  /*a6c0*/  FADD.FTZ R139, R139, R114 ;  /* 0x000000728b8b7221 */ /* 0x000fe40000010000 */
[----:B------:R4:W-:Y:S01]  /*a6d0*/  MUFU.EX2 R2, R21 ;  /* 0x0000001500027308 */ /* 0x0009e20000000800 */
[----:B------:R-:W-:Y:S01]  /*a6e0*/  HMMA.16816.F32.BF16 R76, R4, R10, R76 ;  /* 0x0000000a044c723c */ /* 0x000fe2000004184c */
[----:B------:R-:W-:Y:S01]  /*a6f0*/  FADD.FTZ R8, R0, R117 ;  /* 0x0000007500087221 */ /* 0x000fe20000010000 */
[----:B------:R-:W-:-:S03]  /*a700*/  FADD.FTZ R139, R126, R139 ;  /* 0x0000008b7e8b7221 */ /* 0x000fc60000010000 */
[----:B------:R-:W-:Y:S01]  /*a710*/  FADD.FTZ R141, R141, R8 ;  /* 0x000000088d8d7221 */ /* 0x000fe20000010000 */
[C---:B------:R-:W-:Y:S01]  /*a720*/  HMMA.16816.F32.BF16 R84, R4.reuse, R16, R84 ;  /* 0x000000100454723c */ /* 0x040fe20000041854 */
[----:B------:R-:W5:Y:S01]  /*a730*/  LDSM.16.MT88.4 R8, [R166+0x9800] ;  /* 0x00980000a608783b */ /* 0x000f620000004200 */
[----:B------:R-:W-:Y:S01]  /*a740*/  FADD.FTZ R138, R138, R139 ;  /* 0x0000008b8a8a7221 */ /* 0x000fe20000010000 */
[----:B------:R-:W-:Y:S01]  /*a750*/  FADD.FTZ R141, R140, R141 ;  /* 0x0000008d8c8d7221 */ /* 0x000fe20000010000 */
[----:B------:R-:W2:Y:S02]  /*a760*/  MUFU.EX2 R3, R3 ;  /* 0x0000000300037308 */ /* 0x000ea40000000800 */
[----:B------:R-:W-:Y:S01]  /*a770*/  FADD.FTZ R138, R137, R138 ;  /* 0x0000008a898a7221 */ /* 0x000fe20000010000 */
[----:B------:R-:W-:Y:S01]  /*a780*/  FADD.FTZ R16, R136, R141 ;  /* 0x0000008d88107221 */ /* 0x000fe20000010000 */
[----:B------:R-:W-:Y:S01]  /*a790*/  HMMA.16816.F32.BF16 R80, R4, R18, R80 ;  /* 0x000000120450723c */ /* 0x000fe20000041850 */
[----:B----4-:R-:W-:-:S02]  /*a7a0*/  FFMA.FTZ R21, R50, UR12, -R58 ;  /* 0x0000000c32157c23 */ /* 0x010fc4000801083a */
[----:B------:R-:W-:Y:S01]  /*a7b0*/  FADD.FTZ R16, R127, R16 ;  /* 0x000000107f107221 */ /* 0x000fe20000010000 */
[----:B------:R-:W-:Y:S01]  /*a7c0*/  MUFU.EX2 R0, R51 ;  /* 0x0000003300007308 */ /* 0x000fe20000000800 */
[----:B------:R-:W-:Y:S02]  /*a7d0*/  FADD.FTZ R151, R151, R138 ;  /* 0x0000008a97977221 */ /* 0x000fe40000010000 */
[----:B------:R-:W-:Y:S01]  /*a7e0*/  FADD.FTZ R155, R155, R16 ;  /* 0x000000109b9b7221 */ /* 0x000fe20000010000 */
[----:B-1----:R-:W-:Y:S01]  /*a7f0*/  F2FP.BF16.F32.PACK_AB R4, R27, R26 ;  /* 0x0000001a1b04723e */ /* 0x002fe200000010ff */
[----:B------:R-:W-:Y:S01]  /*a800*/  FADD.FTZ R150, R150, R151 ;  /* 0x0000009796967221 */ /* 0x000fe20000010000 */
[----:B---3--:R-:W-:Y:S01]  /*a810*/  F2FP.BF16.F32.PACK_AB R6, R193, R20 ;  /* 0x00000014c106723e */ /* 0x008fe200000010ff */
[----:B------:R-:W-:Y:S01]  /*a820*/  FADD.FTZ R152, R152, R155 ;  /* 0x0000009b98987221 */ /* 0x000fe20000010000 */
[----:B------:R-:W1:Y:S01]  /*a830*/  MUFU.EX2 R21, R21 ;  /* 0x0000001500157308 */ /* 0x000e620000000800 */
[----:B------:R-:W-:Y:S01]  /*a840*/  FADD.FTZ R29, R61, R150 ;  /* 0x000000963d1d7221 */ /* 0x000fe20000010000 */
[----:B--2---:R-:W-:Y:S01]  /*a850*/  F2FP.BF16.F32.PACK_AB R5, R3, R2 ;  /* 0x000000020305723e */ /* 0x004fe200000010ff */
[----:B------:R-:W-:Y:S01]  /*a860*/  FADD.FTZ R23, R149, R152 ;  /* 0x0000009895177221 */ /* 0x000fe20000010000 */
[----:B------:R-:W2:Y:S01]  /*a870*/  LDSM.16.MT88.4 R16, [R165+0x9800] ;  /* 0x00980000a510783b */ /* 0x000ea20000004200 */
[----:B------:R-:W-:-:S02]  /*a880*/  FADD.FTZ R29, R60, R29 ;  /* 0x0000001d3c1d7221 */ /* 0x000fc40000010000 */
[----:B------:R-:W-:Y:S02]  /*a890*/  FADD.FTZ R23, R148, R23 ;  /* 0x0000001794177221 */ /* 0x000fe40000010000 */
[----:B------:R-:W-:Y:S02]  /*a8a0*/  FADD.FTZ R134, R134, R29 ;  /* 0x0000001d86867221 */ /* 0x000fe40000010000 */
[----:B------:R-:W-:Y:S02]  /*a8b0*/  FADD.FTZ R132, R132, R23 ;  /* 0x0000001784847221 */ /* 0x000fe40000010000 */
[----:B------:R-:W-:Y:S02]  /*a8c0*/  FADD.FTZ R135, R135, R134 ;  /* 0x0000008687877221 */ /* 0x000fe40000010000 */
[----:B------:R-:W-:Y:S01]  /*a8d0*/  FADD.FTZ R153, R153, R132 ;  /* 0x0000008499997221 */ /* 0x000fe20000010000 */
[----:B-1----:R-:W-:Y:S01]  /*a8e0*/  F2FP.BF16.F32.PACK_AB R7, R21, R0 ;  /* 0x000000001507723e */ /* 0x002fe200000010ff */
[----:B------:R-:W-:-:S02]  /*a8f0*/  FADD.FTZ R52, R52, R135 ;  /* 0x0000008734347221 */ /* 0x000fc40000010000 */
[----:B------:R-:W-:Y:S02]  /*a900*/  FADD.FTZ R62, R62, R153 ;  /* 0x000000993e3e7221 */ /* 0x000fe40000010000 */
[----:B------:R-:W-:Y:S02]  /*a910*/  FADD.FTZ R53, R53, R52 ;  /* 0x0000003435357221 */ /* 0x000fe40000010000 */
[----:B------:R-:W-:Y:S01]  /*a920*/  FADD.FTZ R63, R63, R62 ;  /* 0x0000003e3f3f7221 */ /* 0x000fe20000010000 */
[C---:B------:R-:W-:Y:S06]  /*a930*/  HMMA.16816.F32.BF16 R96, R4.reuse, R12, R96 ;  /* 0x0000000c0460723c */ /* 0x040fec0000041860 */
[C---:B------:R-:W-:Y:S01]  /*a940*/  HMMA.16816.F32.BF16 R92, R4.reuse, R14, R92 ;  /* 0x0000000e045c723c */ /* 0x040fe2000004185c */
[----:B------:R-:W1:Y:S05]  /*a950*/  LDSM.16.MT88.4 R12, [R164+0x9800] ;  /* 0x00980000a40c783b */ /* 0x000e6a0000004200 */
[C---:B-----5:R-:W-:Y:S06]  /*a960*/  HMMA.16816.F32.BF16 R68, R4.reuse, R10, R68 ;  /* 0x0000000a0444723c */ /* 0x060fec0000041844 */
[----:B------:R-:W-:Y:S01]  /*a970*/  HMMA.16816.F32.BF16 R88, R4, R8, R88 ;  /* 0x000000080458723c */ /* 0x000fe20000041858 */
[----:B------:R-:W-:-:S04]  /*a980*/  FADD.FTZ R10, R44, R53 ;  /* 0x000000352c0a7221 */ /* 0x000fc80000010000 */
        /* <DEDUP_REMOVED lines=29> */
.L_x_5930:
[----:B------:R-:W-:Y:S05]  /*ab60*/  @!P1 BRA `(.L_x_5938) ;  /* 0x0000003400689947 */ /* 0x000fea0003800000 */
[----:B------:R-:W-:Y:S01]  /*ab70*/  IMAD.U32 R189, R118, -0x80, RZ ;  /* 0xffffff8076bd7824 */ /* 0x000fe200078e00ff */
[----:B------:R-:W-:Y:S01]  /*ab80*/  MOV R3, R0 ;  /* 0x0000000000037202 */ /* 0x000fe20000000f00 */
[----:B------:R-:W-:Y:S01]  /*ab90*/  IMAD.MOV.U32 R101, RZ, RZ, R2 ;  /* 0x000000ffff657224 */ /* 0x000fe200078e0002 */
[----:B------:R-:W-:Y:S01]  /*aba0*/  ULDC UR5, c[0x0][0x2d0] ;  /* 0x0000b40000057ab9 */ /* 0x000fe20000000800 */
[----:B------:R-:W-:Y:S01]  /*abb0*/  ULDC UR4, c[0x0][0x2ec] ;  /* 0x0000bb0000047ab9 */ /* 0x000fe20000000800 */
[----:B------:R-:W-:-:S07]  /*abc0*/  SHF.R.S32.HI R188, RZ, 0x1f, R189 ;  /* 0x0000001fffbc7819 */ /* 0x000fce00000114bd */
.L_x_5942:
[----:B------:R-:W-:Y:S01]  /*abd0*/  ISETP.GE.AND P0, PT, R183, UR5, PT ;  /* 0x00000005b7007c0c */ /* 0x000fe2000bf06270 */
[----:B------:R-:W-:Y:S04]  /*abe0*/  DEPBAR.LE SB0, 0x0 ;  /* 0x000080000000791a */ /* 0x000fe80000000000 */
[----:B------:R-:W-:Y:S01]  /*abf0*/  BAR.SYNC.DEFER_BLOCKING 0x0 ;  /* 0x0000000000007b1d */ /* 0x000fe20000010000 */
[----:B------:R-:W-:Y:S01]  /*ac00*/  VIADD R181, R181, 0xffffffff ;  /* 0xffffffffb5b57836 */ /* 0x000fe20000000000 */
[----:B------:R-:W-:Y:S01]  /*ac10*/  MOV R206, R189 ;  /* 0x000000bd00ce7202 */ /* 0x000fe20000000f00 */
[----:B------:R-:W-:Y:S05]  /*ac20*/  IMAD.MOV.U32 R207, RZ, RZ, R188 ;  /* 0x000000ffffcf7224 */ /* 0x000fea00078e00bc */
[----:B------:R-:W1:Y:S08]  /*ac30*/  @!P0 LDC.64 R196, c[0x0][0x250] ;  /* 0x00009400ffc48b82 */ /* 0x000e700000000a00 */
[----:B------:R-:W2:Y:S08]  /*ac40*/  @!P0 LDC.64 R204, c[0x0][0x250] ;  /* 0x00009400ffcc8b82 */ /* 0x000eb00000000a00 */
[----:B------:R-:W3:Y:S01]  /*ac50*/  @!P0 LDC.64 R202, c[0x0][0x250] ;  /* 0x00009400ffca8b82 */ /* 0x000ee20000000a00 */
[----:B------:R-:W-:Y:S05]  /*ac60*/  @!P3 BRA `(.L_x_5939) ;  /* 0x0000000000f4b947 */ /* 0x000fea0003800000 */
[----:B------:R-:W4:Y:S01]  /*ac70*/  LDC R0, c[0x0][0x380] ;  /* 0x0000e000ff007b82 */ /* 0x000f220000000800 */
[----:B------:R-:W-:Y:S05]  /*ac80*/  SHF.L.U32 R5, R181, 0x7, RZ ;  /* 0x00000007b5057819 */ /* 0x000fea00000006ff */
[----:B------:R-:W-:Y:S05]  /*ac90*/  VIADD R11, R5, 0x80 ;  /* 0x00000080050b7836 */ /* 0x000fea0000000000 */
[----:B------:R-:W-:Y:S02]  /*aca0*/  IABS R6, R11 ;  /* 0x0000000b00067213 */ /* 0x000fe40000000000 */
        /* <DEDUP_REMOVED lines=57> */
.L_x_5939:
        /* <DEDUP_REMOVED lines=26> */
[----:B------:R-:W2:Y:S01]  /*b1e0*/  @!P0 LDC.64 R196, c[0x0][0x250] ;  /* 0x00009400ffc48b82 */ /* 0x000ea20000000a00 */
        /* <DEDUP_REMOVED lines=20> */
[----:B--2---:R-:W-:Y:S02]  /*b330*/  @!P0 IMAD R197, R197, 0x70, RZ ;  /* 0x00000070c5c58824 */ /* 0x004fe400078e02ff */
[--C-:B----4-:R-:W-:Y:S01]  /*b340*/  @!P0 IMAD.WIDE.U32 R208, R200, 0x50, R206.reuse ;  /* 0x00000050c8d08825 */ /* 0x110fe200078e00ce */
[----:B------:R-:W-:Y:S03]  /*b350*/  @P0 STS.128 [R182+0x8800], RZ ;  /* 0x008800ffb6000388 */ /* 0x000fe60000000c00 */
[----:B------:R-:W-:Y:S01]  /*b360*/  @!P0 IMAD R201, R201, 0x50, RZ ;  /* 0x00000050c9c98824 */ /* 0x000fe200078e02ff */
[-C--:B------:R-:W-:Y:S01]  /*b370*/  @!P0 LEA R200, P4, R208, R194.reuse, 0x1 ;  /* 0x000000c2d0c88211 */ /* 0x080fe200078808ff */
[----:B-1----:R-:W-:Y:S04]  /*b380*/  @!P0 IMAD.WIDE.U32 R210, R198, 0x60, R206 ;  /* 0x00000060c6d28825 */ /* 0x002fe800078e00ce */
[----:B------:R-:W-:Y:S01]  /*b390*/  @!P0 IMAD.IADD R201, R201, 0x1, R209 ;  /* 0x00000001c9c98824 */ /* 0x000fe200078e02d1 */
[-C--:B------:R-:W-:Y:S01]  /*b3a0*/  @!P0 LEA R198, P2, R210, R194.reuse, 0x1 ;  /* 0x000000c2d2c68211 */ /* 0x080fe200078408ff */
[----:B------:R-:W-:Y:S02]  /*b3b0*/  @!P0 IMAD R199, R199, 0x60, RZ ;  /* 0x00000060c7c78824 */ /* 0x000fe400078e02ff */
[----:B------:R-:W-:Y:S01]  /*b3c0*/  @!P0 IMAD.WIDE.U32 R206, R196, 0x70, R206 ;  /* 0x00000070c4ce8825 */ /* 0x000fe200078e00ce */
[-C--:B------:R-:W-:Y:S03]  /*b3d0*/  @!P0 LEA.HI.X R201, R208, R195.reuse, R201, 0x1, P4 ;  /* 0x000000c3d0c98211 */ /* 0x080fe600020f0cc9 */
[----:B------:R-:W-:Y:S01]  /*b3e0*/  @!P0 IMAD.IADD R199, R199, 0x1, R211 ;  /* 0x00000001c7c78824 */ /* 0x000fe200078e02d3 */
[----:B------:R-:W-:Y:S01]  /*b3f0*/  @!P0 LEA R194, P1, R206, R194, 0x1 ;  /* 0x000000c2cec28211 */ /* 0x000fe200078208ff */
[----:B------:R-:W-:Y:S01]  /*b400*/  @!PT LDS RZ, [RZ] ;  /* 0x00000000fffff984 */ /* 0x000fe20000000800 */
[----:B------:R-:W-:Y:S01]  /*b410*/  @!PT LDS RZ, [RZ] ;  /* 0x00000000fffff984 */ /* 0x000fe20000000800 */
[----:B------:R-:W-:Y:S01]  /*b420*/  @!PT LDS RZ, [RZ] ;  /* 0x00000000fffff984 */ /* 0x000fe20000000800 */
[----:B------:R-:W-:Y:S01]  /*b430*/  @!P0 LDGSTS.E.BYPASS.LTC128B.128 [R182+0x8800], desc[UR10][R200.64] ;  /* 0x08800000c8b68fae */ /* 0x000fe2000b901d4a */
[----:B------:R-:W-:Y:S02]  /*b440*/  @!P0 IMAD.IADD R197, R197, 0x1, R207 ;  /* 0x00000001c5c58824 */ /* 0x000fe400078e02cf */
[-C--:B------:R-:W-:Y:S01]  /*b450*/  @!P0 LEA.HI.X R199, R210, R195.reuse, R199, 0x1, P2 ;  /* 0x000000c3d2c78211 */ /* 0x080fe200010f0cc7 */
[----:B------:R-:W-:Y:S02]  /*b460*/  @P0 STS.128 [R182+0x9000], RZ ;  /* 0x009000ffb6000388 */ /* 0x000fe40000000c00 */
[----:B------:R-:W-:Y:S02]  /*b470*/  @!P0 LEA.HI.X R195, R206, R195, R197, 0x1, P1 ;  /* 0x000000c3cec38211 */ /* 0x000fe400008f0cc5 */
[----:B------:R-:W-:Y:S01]  /*b480*/  @!PT LDS RZ, [RZ] ;  /* 0x00000000fffff984 */ /* 0x000fe20000000800 */
[----:B------:R-:W-:Y:S01]  /*b490*/  @!PT LDS RZ, [RZ] ;  /* 0x00000000fffff984 */ /* 0x000fe20000000800 */
[----:B------:R-:W-:Y:S01]  /*b4a0*/  @!PT LDS RZ, [RZ] ;  /* 0x00000000fffff984 */ /* 0x000fe20000000800 */
[----:B------:R-:W-:Y:S01]  /*b4b0*/  @!P0 LDGSTS.E.BYPASS.LTC128B.128 [R182+0x9000], desc[UR10][R198.64] ;  /* 0x09000000c6b68fae */ /* 0x000fe2000b901d4a */
[----:B------:R-:W-:Y:S03]  /*b4c0*/  ISETP.GT.AND P1, PT, R181, R176, PT ;  /* 0x000000b0b500720c */ /* 0x000fe60003f24270 */
        /* <DEDUP_REMOVED lines=12> */
[----:B------:R-:W1:Y:S01]  /*b590*/  LDSM.16.M88.4 R124, [R173+0x4000] ;  /* 0x00400000ad7c783b */ /* 0x000e620000000200 */
[----:B------:R-:W-:Y:S03]  /*b5a0*/  IMAD.MOV.U32 R195, RZ, RZ, R103 ;  /* 0x000000ffffc37224 */ /* 0x000fe600078e0067 */
        /* <DEDUP_REMOVED lines=106> */
[----:B------:R-:W-:Y:S04]  /*bc50*/  SHF.L.U32 R103, R181, 0x7, RZ ;  /* 0x00000007b5677819 */ /* 0x000fe800000006ff */
[----:B------:R-:W-:Y:S01]  /*bc60*/  IABS R108, R103 ;  /* 0x00000067006c7213 */ /* 0x000fe20000000000 */
[C---:B------:R-:W-:Y:S01]  /*bc70*/  VIADD R111, R103.reuse, 0xffffff80 ;  /* 0xffffff80676f7836 */ /* 0x040fe20000000000 */
[-C--:B-1----:R-:W-:Y:S02]  /*bc80*/  IABS R100, R2.reuse ;  /* 0x0000000200647213 */ /* 0x082fe40000000000 */
[-C--:B------:R-:W-:Y:S02]  /*bc90*/  LOP3.LUT R103, R103, R2.reuse, RZ, 0x3c, !PT ;  /* 0x0000000267677212 */ /* 0x080fe400078e3cff */
[----:B------:R-:W1:Y:S10]  /*bca0*/  I2F.RP R107, R100 ;  /* 0x00000064006b7306 */ /* 0x000e740000209400 */
[----:B-1----:R-:W1:Y:S02]  /*bcb0*/  MUFU.RCP R102, R107 ;  /* 0x0000006b00667308 */ /* 0x002e640000001000 */
[----:B-1----:R-:W-:Y:S01]  /*bcc0*/  VIADD R112, R102, 0xffffffe ;  /* 0x0ffffffe66707836 */ /* 0x002fe20000000000 */
[----:B------:R-:W-:Y:S02]  /*bcd0*/  IABS R102, R111 ;  /* 0x0000006f00667213 */ /* 0x000fe40000000000 */
[----:B------:R-:W-:Y:S05]  /*bce0*/  LOP3.LUT R111, R111, R2, RZ, 0x3c, !PT ;  /* 0x000000026f6f7212 */ /* 0x000fea00078e3cff */
[----:B------:R-:W1:Y:S01]  /*bcf0*/  F2I.FTZ.U32.TRUNC.NTZ R113, R112 ;  /* 0x0000007000717305 */ /* 0x000e62000021f000 */
[----:B------:R-:W-:Y:S01]  /*bd00*/  ISETP.GE.AND P1, PT, R111, RZ, PT ;  /* 0x000000ff6f00720c */ /* 0x000fe20003f26270 */
        /* <DEDUP_REMOVED lines=27> */
[-C--:B------:R-:W-:Y:S01]  /*bec0*/  LEA R114, P2, R103, R186.reuse, 0x2 ;  /* 0x000000ba67727211 */ /* 0x080fe200078410ff */
[----:B------:R-:W1:Y:S01]  /*bed0*/  LDC R100, c[0x0][0x24c] ;  /* 0x00009300ff647b82 */ /* 0x000e620000000800 */
        /* <DEDUP_REMOVED lines=19> */
.L_x_5941:
        /* <DEDUP_REMOVED lines=88> */
.L_x_5940:
        /* <DEDUP_REMOVED lines=85> */
[----:B------:R-:W-:Y:S01]  /*cae0*/  FSEL R103, R103, RZ, P0 ;  /* 0x000000ff67677208 */ /* 0x000fe20000000000 */
        /* <DEDUP_REMOVED lines=27> */
[----:B------:R-:W-:Y:S01]  /*cca0*/  FMUL.FTZ R102, R3, UR4 ;  /* 0x0000000403667c20 */ /* 0x000fe20008410000 */
[C---:B------:R-:W-:Y:S03]  /*ccb0*/  FMUL.FTZ R72, R100.reuse, R72 ;  /* 0x0000004864487220 */ /* 0x040fe60000410000 */
[----:B------:R-:W2:Y:S01]  /*ccc0*/  MUFU.EX2 R124, R124 ;  /* 0x0000007c007c7308 */ /* 0x000ea20000000800 */
[C---:B------:R-:W-:Y:S01]  /*ccd0*/  FMUL.FTZ R73, R100.reuse, R73 ;  /* 0x0000004964497220 */ /* 0x040fe20000410000 */
[C---:B------:R-:W-:Y:S01]  /*cce0*/  FMUL.FTZ R76, R100.reuse, R76 ;  /* 0x0000004c644c7220 */ /* 0x040fe20000410000 */
[----:B------:R-:W-:Y:S01]  /*ccf0*/  FMUL.FTZ R77, R100, R77 ;  /* 0x0000004d644d7220 */ /* 0x000fe20000410000 */
[--C-:B------:R-:W-:Y:S01]  /*cd00*/  FFMA.FTZ R127, R20, UR4, -R116.reuse ;  /* 0x00000004147f7c23 */ /* 0x100fe20008010874 */
[C---:B------:R-:W-:Y:S01]  /*cd10*/  FMUL.FTZ R20, R100.reuse, R84 ;  /* 0x0000005464147220 */ /* 0x040fe20000410000 */
[--C-:B------:R-:W-:Y:S01]  /*cd20*/  FFMA.FTZ R130, R21, UR4, -R116.reuse ;  /* 0x0000000415827c23 */ /* 0x100fe20008010874 */
[----:B------:R-:W-:Y:S03]  /*cd30*/  FMUL.FTZ R21, R100, R85 ;  /* 0x0000005564157220 */ /* 0x000fe60000410000 */
        /* <DEDUP_REMOVED lines=10> */
[----:B------:R-:W-:Y:S01]  /*cde0*/  FFMA.FTZ R52, R53, UR4, -R116 ;  /* 0x0000000435347c23 */ /* 0x000fe20008010874 */
[--C-:B------:R-:W-:Y:S01]  /*cdf0*/  FFMA.FTZ R53, R54, UR4, -R103.reuse ;  /* 0x0000000436357c23 */ /* 0x100fe20008010867 */
[--C-:B------:R-:W-:Y:S01]  /*ce00*/  FFMA.FTZ R54, R55, UR4, -R103.reuse ;  /* 0x0000000437367c23 */ /* 0x100fe20008010867 */
[--C-:B------:R-:W-:Y:S01]  /*ce10*/  FFMA.FTZ R55, R58, UR4, -R103.reuse ;  /* 0x000000043a377c23 */ /* 0x100fe20008010867 */
[--C-:B------:R-:W-:Y:S01]  /*ce20*/  FFMA.FTZ R58, R59, UR4, -R103.reuse ;  /* 0x000000043b3a7c23 */ /* 0x100fe20008010867 */
[--C-:B------:R-:W-:Y:S03]  /*ce30*/  FFMA.FTZ R59, R66, UR4, -R103.reuse ;  /* 0x00000004423b7c23 */ /* 0x100fe60008010867 */
[----:B------:R-:W-:Y:S01]  /*ce40*/  MUFU.EX2 R126, R126 ;  /* 0x0000007e007e7308 */ /* 0x000fe20000000800 */
[C---:B---3--:R-:W-:Y:S01]  /*ce50*/  FMUL.FTZ R15, R3.reuse, R95 ;  /* 0x0000005f030f7220 */ /* 0x048fe20000410000 */
[C---:B------:R-:W-:Y:S01]  /*ce60*/  FMUL.FTZ R18, R3.reuse, R90 ;  /* 0x0000005a03127220 */ /* 0x040fe20000410000 */
[C---:B------:R-:W-:Y:S01]  /*ce70*/  FMUL.FTZ R19, R3.reuse, R91 ;  /* 0x0000005b03137220 */ /* 0x040fe20000410000 */
[C---:B------:R-:W-:Y:S01]  /*ce80*/  FMUL.FTZ R10, R3.reuse, R98 ;  /* 0x00000062030a7220 */ /* 0x040fe20000410000 */
[----:B------:R-:W-:Y:S01]  /*ce90*/  LDSM.16.MT88.4 R88, [R168+0x6800] ;  /* 0x00680000a858783b */ /* 0x000fe20000004200 */
[C---:B------:R-:W-:Y:S01]  /*cea0*/  FMUL.FTZ R11, R3.reuse, R99 ;  /* 0x00000063030b7220 */ /* 0x040fe20000410000 */
[----:B------:R-:W-:Y:S03]  /*ceb0*/  FFMA.FTZ R102, R14, UR4, -R103 ;  /* 0x000000040e667c23 */ /* 0x000fe60008010867 */
[----:B------:R-:W2:Y:S01]  /*cec0*/  MUFU.EX2 R119, R119 ;  /* 0x0000007700777308 */ /* 0x000ea20000000800 */
[----:B------:R-:W-:Y:S01]  /*ced0*/  FMUL.FTZ R14, R3, R94 ;  /* 0x0000005e030e7220 */ /* 0x000fe20000410000 */
[----:B----4-:R-:W-:Y:S01]  /*cee0*/  F2FP.BF16.F32.PACK_AB R96, R125, R131 ;  /* 0x000000837d60723e */ /* 0x010fe200000010ff */
[C---:B------:R-:W-:Y:S01]  /*cef0*/  FMUL.FTZ R70, R3.reuse, R70 ;  /* 0x0000004603467220 */ /* 0x040fe20000410000 */
[C---:B------:R-:W-:Y:S01]  /*cf00*/  FMUL.FTZ R71, R3.reuse, R71 ;  /* 0x0000004703477220 */ /* 0x040fe20000410000 */
[----:B------:R-:W3:Y:S01]  /*cf10*/  LDSM.16.MT88.4 R92, [R164+0x6000] ;  /* 0x00600000a45c783b */ /* 0x000ee20000004200 */
[C---:B------:R-:W-:Y:S01]  /*cf20*/  FMUL.FTZ R22, R3.reuse, R86 ;  /* 0x0000005603167220 */ /* 0x040fe20000410000 */
[C---:B------:R-:W-:Y:S03]  /*cf30*/  FMUL.FTZ R82, R3.reuse, R82 ;  /* 0x0000005203527220 */ /* 0x040fe60000410000 */
[----:B------:R-:W-:Y:S01]  /*cf40*/  MUFU.EX2 R121, R121 ;  /* 0x0000007900797308 */ /* 0x000fe20000000800 */
[C---:B------:R-:W-:Y:S01]  /*cf50*/  FMUL.FTZ R83, R3.reuse, R83 ;  /* 0x0000005303537220 */ /* 0x040fe20000410000 */
[C---:B------:R-:W-:Y:S01]  /*cf60*/  FMUL.FTZ R74, R3.reuse, R74 ;  /* 0x0000004a034a7220 */ /* 0x040fe20000410000 */
[C---:B------:R-:W-:Y:S01]  /*cf70*/  FMUL.FTZ R75, R3.reuse, R75 ;  /* 0x0000004b034b7220 */ /* 0x040fe20000410000 */
[C---:B------:R-:W-:Y:S01]  /*cf80*/  FMUL.FTZ R78, R3.reuse, R78 ;  /* 0x0000004e034e7220 */ /* 0x040fe20000410000 */
[C---:B------:R-:W-:Y:S01]  /*cf90*/  FMUL.FTZ R79, R3.reuse, R79 ;  /* 0x0000004f034f7220 */ /* 0x040fe20000410000 */
[----:B------:R-:W-:Y:S01]  /*cfa0*/  FFMA.FTZ R128, R3, R192, R128 ;  /* 0x000000c003807223 */ /* 0x000fe20000010080 */
[----:B------:R-:W-:Y:S03]  /*cfb0*/  FFMA.FTZ R131, R100, R193, R131 ;  /* 0x000000c164837223 */ /* 0x000fe60000010083 */
[----:B------:R-:W4:Y:S01]  /*cfc0*/  MUFU.EX2 R118, R118 ;  /* 0x0000007600767308 */ /* 0x000f220000000800 */
[----:B--2---:R-:W-:Y:S01]  /*cfd0*/  F2FP.BF16.F32.PACK_AB R98, R119, R126 ;  /* 0x0000007e7762723e */ /* 0x004fe200000010ff */
[----:B------:R-:W-:Y:S01]  /*cfe0*/  FADD.FTZ R128, R124, R128 ;  /* 0x000000807c807221 */ /* 0x000fe20000010000 */
[----:B------:R-:W-:Y:S01]  /*cff0*/  FADD.FTZ R131, R125, R131 ;  /* 0x000000837d837221 */ /* 0x000fe20000010000 */
[----:B------:R-:W-:Y:S02]  /*d000*/  ISETP.GT.AND P0, PT, R181, R176, PT ;  /* 0x000000b0b500720c */ /* 0x000fe40003f04270 */
[----:B------:R-:W-:Y:S01]  /*d010*/  MOV R101, R2 ;  /* 0x0000000200657202 */ /* 0x000fe20000000f00 */
[----:B------:R-:W-:Y:S03]  /*d020*/  FADD.FTZ R126, R126, R131 ;  /* 0x000000837e7e7221 */ /* 0x000fe60000010000 */
[----:B------:R-:W2:Y:S01]  /*d030*/  MUFU.EX2 R7, R7 ;  /* 0x0000000700077308 */ /* 0x000ea20000000800 */
[----:B------:R-:W-:Y:S09]  /*d040*/  FADD.FTZ R119, R119, R126 ;  /* 0x0000007e77777221 */ /* 0x000ff20000010000 */
[----:B------:R-:W-:Y:S01]  /*d050*/  MUFU.EX2 R102, R102 ;  /* 0x0000006600667308 */ /* 0x000fe20000000800 */
[C---:B----4-:R-:W-:Y:S01]  /*d060*/  F2FP.BF16.F32.PACK_AB R99, R118.reuse, R121 ;  /* 0x000000797663723e */ /* 0x050fe200000010ff */
[----:B------:R-:W-:Y:S04]  /*d070*/  FADD.FTZ R121, R121, R128 ;  /* 0x0000008079797221 */ /* 0x000fe80000010000 */
[----:B------:R-:W-:Y:S04]  /*d080*/  FADD.FTZ R121, R118, R121 ;  /* 0x0000007976797221 */ /* 0x000fe80000010000 */
[----:B------:R-:W4:Y:S01]  /*d090*/  MUFU.EX2 R5, R5 ;  /* 0x0000000500057308 */ /* 0x000f220000000800 */
[C---:B------:R-:W-:Y:S05]  /*d0a0*/  HMMA.16816.F32.BF16 R8, R96.reuse, R104, R8 ;  /* 0x000000686008723c */ /* 0x040fea0000041808 */
[----:B--2---:R-:W-:Y:S01]  /*d0b0*/  F2FP.BF16.F32.PACK_AB R84, R7, R120 ;  /* 0x000000780754723e */ /* 0x004fe200000010ff */
[C---:B------:R-:W-:Y:S03]  /*d0c0*/  HMMA.16816.F32.BF16 R12, R96.reuse, R106, R12 ;  /* 0x0000006a600c723c */ /* 0x040fe6000004180c */
[----:B------:R-:W-:Y:S01]  /*d0d0*/  MUFU.EX2 R117, R117 ;  /* 0x0000007500757308 */ /* 0x000fe20000000800 */
[----:B------:R-:W2:Y:S01]  /*d0e0*/  LDSM.16.MT88.4 R104, [R166+0x6800] ;  /* 0x00680000a668783b */ /* 0x000ea20000004200 */
[----:B------:R-:W-:Y:S01]  /*d0f0*/  FADD.FTZ R120, R120, R119 ;  /* 0x0000007778787221 */ /* 0x000fe20000010000 */
[C---:B-1----:R-:W-:Y:S07]  /*d100*/  HMMA.16816.F32.BF16 R16, R96.reuse, R108, R16 ;  /* 0x0000006c6010723c */ /* 0x042fee0000041810 */
[----:B------:R-:W1:Y:S01]  /*d110*/  MUFU.EX2 R6, R6 ;  /* 0x0000000600067308 */ /* 0x000e620000000800 */
[----:B----4-:R-:W-:Y:S01]  /*d120*/  F2FP.BF16.F32.PACK_AB R85, R5, R102 ;  /* 0x000000660555723e */ /* 0x010fe200000010ff */
[C---:B------:R-:W-:Y:S01]  /*d130*/  HMMA.16816.F32.BF16 R68, R96.reuse, R110, R68 ;  /* 0x0000006e6044723c */ /* 0x040fe20000041844 */
[----:B------:R-:W4:Y:S07]  /*d140*/  LDSM.16.MT88.4 R108, [R165+0x6800] ;  /* 0x00680000a56c783b */ /* 0x000f2e0000004200 */
[----:B------:R-:W-:Y:S01]  /*d150*/  MUFU.EX2 R122, R122 ;  /* 0x0000007a007a7308 */ /* 0x000fe20000000800 */
[C---:B------:R-:W-:Y:S03]  /*d160*/  HMMA.16816.F32.BF16 R72, R96.reuse, R112, R72 ;  /* 0x000000706048723c */ /* 0x040fe60000041848 */
[----:B------:R-:W-:Y:S03]  /*d170*/  FADD.FTZ R120, R7, R120 ;  /* 0x0000007807787221 */ /* 0x000fe60000010000 */
[C---:B------:R-:W-:Y:S03]  /*d180*/  HMMA.16816.F32.BF16 R76, R96.reuse, R114, R76 ;  /* 0x00000072604c723c */ /* 0x040fe6000004184c */
[----:B------:R-:W5:Y:S02]  /*d190*/  MUFU.EX2 R123, R123 ;  /* 0x0000007b007b7308 */ /* 0x000f640000000800 */
[--C-:B------:R-:W-:Y:S01]  /*d1a0*/  FFMA.FTZ R112, R23, UR4, -R103.reuse ;  /* 0x0000000417707c23 */ /* 0x100fe20008010867 */
[----:B------:R-:W-:Y:S01]  /*d1b0*/  FMUL.FTZ R23, R3, R87 ;  /* 0x0000005703177220 */ /* 0x000fe20000410000 */
[----:B-1----:R-:W-:Y:S01]  /*d1c0*/  F2FP.BF16.F32.PACK_AB R86, R6, R117 ;  /* 0x000000750656723e */ /* 0x002fe200000010ff */
[--C-:B------:R-:W-:Y:S05]  /*d1d0*/  FFMA.FTZ R114, R24, UR4, -R116.reuse ;  /* 0x0000000418727c23 */ /* 0x100fea0008010874 */
[----:B------:R-:W-:Y:S01]  /*d1e0*/  MUFU.EX2 R127, R127 ;  /* 0x0000007f007f7308 */ /* 0x000fe20000000800 */
[--C-:B------:R-:W-:Y:S01]  /*d1f0*/  FFMA.FTZ R113, R25, UR4, -R116.reuse ;  /* 0x0000000419717c23 */ /* 0x100fe20008010874 */
[----:B------:R-:W-:Y:S01]  /*d200*/  FFMA.FTZ R115, R43, UR4, -R103 ;  /* 0x000000042b737c23 */ /* 0x000fe20008010867 */
[C---:B---3--:R-:W-:Y:S03]  /*d210*/  HMMA.16816.F32.BF16 R20, R96.reuse, R92, R20 ;  /* 0x0000005c6014723c */ /* 0x048fe60000041814 */
[----:B------:R-:W-:Y:S04]  /*d220*/  FADD.FTZ R102, R102, R121 ;  /* 0x0000007966667221 */ /* 0x000fe80000010000 */
[----:B------:R-:W1:Y:S01]  /*d230*/  MUFU.EX2 R130, R130 ;  /* 0x0000008200827308 */ /* 0x000e620000000800 */
[----:B-----5:R-:W-:Y:S01]  /*d240*/  F2FP.BF16.F32.PACK_AB R87, R123, R122 ;  /* 0x0000007a7b57723e */ /* 0x020fe200000010ff */
[----:B------:R-:W-:Y:S03]  /*d250*/  HMMA.16816.F32.BF16 R80, R96, R94, R80 ;  /* 0x0000005e6050723c */ /* 0x000fe60000041850 */
[--C-:B------:R-:W-:Y:S05]  /*d260*/  FFMA.FTZ R92, R26, UR4, -R103.reuse ;  /* 0x000000041a5c7c23 */ /* 0x100fea0008010867 */
[----:B------:R-:W-:Y:S03]  /*d270*/  MUFU.EX2 R129, R129 ;  /* 0x0000008100817308 */ /* 0x000fe60000000800 */
[--C-:B------:R-:W-:Y:S01]  /*d280*/  FFMA.FTZ R96, R27, UR4, -R103.reuse ;  /* 0x000000041b607c23 */ /* 0x100fe20008010867 */
[C---:B------:R-:W-:Y:S01]  /*d290*/  HMMA.16816.F32.BF16 R8, R84.reuse, R88, R8 ;  /* 0x000000585408723c */ /* 0x040fe20000041808 */
[----:B------:R-:W3:Y:S04]  /*d2a0*/  LDSM.16.MT88.4 R24, [R164+0x6800] ;  /* 0x00680000a418783b */ /* 0x000ee80000004200 */
[--C-:B------:R-:W-:Y:S01]  /*d2b0*/  FFMA.FTZ R98, R28, UR4, -R116.reuse ;  /* 0x000000041c627c23 */ /* 0x100fe20008010874 */
[----:B------:R5:W-:Y:S01]  /*d2c0*/  MUFU.EX2 R97, R92 ;  /* 0x0000005c00617308 */ /* 0x000be20000000800 */
[C---:B------:R-:W-:Y:S02]  /*d2d0*/  HMMA.16816.F32.BF16 R12, R84.reuse, R90, R12 ;  /* 0x0000005a540c723c */ /* 0x040fe4000004180c */
[----:B------:R-:W1:Y:S02]  /*d2e0*/  LDSM.16.MT88.4 R88, [R168+0x7000] ;  /* 0x00700000a858783b */ /* 0x000e640000004200 */
[----:B------:R-:W-:Y:S01]  /*d2f0*/  FFMA.FTZ R99, R29, UR4, -R116 ;  /* 0x000000041d637c23 */ /* 0x000fe20008010874 */
[----:B------:R-:W-:Y:S01]  /*d300*/  FADD.FTZ R5, R5, R102 ;  /* 0x0000006605057221 */ /* 0x000fe20000010000 */
[C---:B--2---:R-:W-:Y:S03]  /*d310*/  HMMA.16816.F32.BF16 R16, R84.reuse, R104, R16 ;  /* 0x000000685410723c */ /* 0x044fe60000041810 */
[----:B------:R-:W2:Y:S02]  /*d320*/  MUFU.EX2 R112, R112 ;  /* 0x0000007000707308 */ /* 0x000ea40000000800 */
[----:B------:R-:W-:Y:S01]  /*d330*/  FADD.FTZ R117, R117, R120 ;  /* 0x0000007875757221 */ /* 0x000fe20000010000 */
[C---:B------:R-:W-:Y:S07]  /*d340*/  HMMA.16816.F32.BF16 R68, R84.reuse, R106, R68 ;  /* 0x0000006a5444723c */ /* 0x040fee0000041844 */
[----:B------:R-:W-:Y:S01]  /*d350*/  MUFU.EX2 R114, R114 ;  /* 0x0000007200727308 */ /* 0x000fe20000000800 */
[----:B-----5:R-:W-:Y:S03]  /*d360*/  LDSM.16.MT88.4 R92, [R165+0x7000] ;  /* 0x00700000a55c783b */ /* 0x020fe60000004200 */
[--C-:B------:R-:W-:Y:S01]  /*d370*/  FFMA.FTZ R105, R30, UR4, -R103.reuse ;  /* 0x000000041e697c23 */ /* 0x100fe20008010867 */
[C---:B----4-:R-:W-:Y:S05]  /*d380*/  HMMA.16816.F32.BF16 R72, R84.reuse, R108, R72 ;  /* 0x0000006c5448723c */ /* 0x050fea0000041848 */
[----:B------:R-:W4:Y:S01]  /*d390*/  MUFU.EX2 R113, R113 ;  /* 0x0000007100717308 */ /* 0x000f220000000800 */
[--C-:B------:R-:W-:Y:S01]  /*d3a0*/  FFMA.FTZ R104, R31, UR4, -R103.reuse ;  /* 0x000000041f687c23 */ /* 0x100fe20008010867 */
[C---:B------:R-:W-:Y:S01]  /*d3b0*/  HMMA.16816.F32.BF16 R76, R84.reuse, R110, R76 ;  /* 0x0000006e544c723c */ /* 0x040fe2000004184c */
[----:B------:R-:W5:Y:S03]  /*d3c0*/  LDSM.16.MT88.4 R28, [R166+0x7000] ;  /* 0x00700000a61c783b */ /* 0x000f660000004200 */
[--C-:B------:R-:W-:Y:S01]  /*d3d0*/  FFMA.FTZ R107, R32, UR4, -R116.reuse ;  /* 0x00000004206b7c23 */ /* 0x100fe20008010874 */
[--C-:B------:R-:W-:Y:S03]  /*d3e0*/  FFMA.FTZ R106, R33, UR4, -R116.reuse ;  /* 0x00000004216a7c23 */ /* 0x100fe60008010874 */
[----:B------:R-:W4:Y:S03]  /*d3f0*/  MUFU.EX2 R96, R96 ;  /* 0x0000006000607308 */ /* 0x000f260000000800 */
[--C-:B------:R-:W-:Y:S01]  /*d400*/  FFMA.FTZ R109, R34, UR4, -R103.reuse ;  /* 0x00000004226d7c23 */ /* 0x100fe20008010867 */
[----:B------:R-:W-:Y:S01]  /*d410*/  FFMA.FTZ R108, R35, UR4, -R103 ;  /* 0x00000004236c7c23 */ /* 0x000fe20008010867 */
[C---:B---3--:R-:W-:Y:S01]  /*d420*/  HMMA.16816.F32.BF16 R20, R84.reuse, R24, R20 ;  /* 0x000000185414723c */ /* 0x048fe20000041814 */
[----:B------:R-:W3:Y:S02]  /*d430*/  LDSM.16.MT88.4 R32, [R164+0x7000] ;  /* 0x00700000a420783b */ /* 0x000ee40000004200 */
[--C-:B------:R-:W-:Y:S01]  /*d440*/  FFMA.FTZ R111, R40, UR4, -R116.reuse ;  /* 0x00000004286f7c23 */ /* 0x100fe20008010874 */
[----:B------:R-:W-:Y:S01]  /*d450*/  FFMA.FTZ R110, R41, UR4, -R116 ;  /* 0x00000004296e7c23 */ /* 0x000fe20008010874 */
[----:B------:R-:W-:Y:S01]  /*d460*/  MUFU.EX2 R98, R98 ;  /* 0x0000006200627308 */ /* 0x000fe20000000800 */
[----:B------:R-:W-:Y:S03]  /*d470*/  HMMA.16816.F32.BF16 R80, R84, R26, R80 ;  /* 0x0000001a5450723c */ /* 0x000fe60000041850 */
[----:B------:R-:W3:Y:S02]  /*d480*/  LDSM.16.MT88.4 R84, [R168+0x7800] ;  /* 0x00780000a854783b */ /* 0x000ee40000004200 */
[----:B-1----:R-:W-:Y:S01]  /*d490*/  F2FP.BF16.F32.PACK_AB R24, R130, R127 ;  /* 0x0000007f8218723e */ /* 0x002fe200000010ff */
[----:B------:R-:W-:Y:S03]  /*d4a0*/  FADD.FTZ R6, R6, R117 ;  /* 0x0000007506067221 */ /* 0x000fe60000010000 */
[----:B------:R-:W1:Y:S02]  /*d4b0*/  MUFU.EX2 R99, R99 ;  /* 0x0000006300637308 */ /* 0x000e640000000800 */
[----:B--2---:R-:W-:Y:S02]  /*d4c0*/  F2FP.BF16.F32.PACK_AB R25, R112, R129 ;  /* 0x000000817019723e */ /* 0x004fe400000010ff */
[----:B----4-:R-:W-:Y:S01]  /*d4d0*/  F2FP.BF16.F32.PACK_AB R26, R113, R114 ;  /* 0x00000072711a723e */ /* 0x010fe200000010ff */
[----:B------:R-:W-:Y:S01]  /*d4e0*/  LDSM.16.MT88.4 R40, [R168+0x8000] ;  /* 0x00800000a828783b */ /* 0x000fe20000004200 */
[----:B------:R-:W-:Y:S01]  /*d4f0*/  F2FP.BF16.F32.PACK_AB R27, R96, R97 ;  /* 0x00000061601b723e */ /* 0x000fe200000010ff */
[----:B------:R-:W-:Y:S03]  /*d500*/  FADD.FTZ R127, R127, R6 ;  /* 0x000000067f7f7221 */ /* 0x000fe60000010000 */
[----:B------:R-:W-:Y:S01]  /*d510*/  MUFU.EX2 R105, R105 ;  /* 0x0000006900697308 */ /* 0x000fe20000000800 */
[----:B------:R-:W-:Y:S01]  /*d520*/  FFMA.FTZ R6, R63, UR4, -R103 ;  /* 0x000000043f067c23 */ /* 0x000fe20008010867 */
[----:B------:R-:W-:Y:S01]  /*d530*/  FADD.FTZ R127, R130, R127 ;  /* 0x0000007f827f7221 */ /* 0x000fe20000010000 */
[C---:B------:R-:W-:Y:S07]  /*d540*/  HMMA.16816.F32.BF16 R8, R24.reuse, R88, R8 ;  /* 0x000000581808723c */ /* 0x040fee0000041808 */
[----:B------:R-:W2:Y:S01]  /*d550*/  MUFU.EX2 R104, R104 ;  /* 0x0000006800687308 */ /* 0x000ea20000000800 */
[----:B------:R-:W-:Y:S01]  /*d560*/  FADD.FTZ R114, R114, R127 ;  /* 0x0000007f72727221 */ /* 0x000fe20000010000 */
[C---:B------:R-:W-:Y:S08]  /*d570*/  HMMA.16816.F32.BF16 R12, R24.reuse, R90, R12 ;  /* 0x0000005a180c723c */ /* 0x040ff0000004180c */
[----:B------:R-:W-:Y:S01]  /*d580*/  MUFU.EX2 R107, R107 ;  /* 0x0000006b006b7308 */ /* 0x000fe20000000800 */
[C---:B-----5:R-:W-:Y:S03]  /*d590*/  HMMA.16816.F32.BF16 R16, R24.reuse, R28, R16 ;  /* 0x0000001c1810723c */ /* 0x060fe60000041810 */
[--C-:B------:R-:W-:Y:S03]  /*d5a0*/  FFMA.FTZ R89, R36, UR4, -R116.reuse ;  /* 0x0000000424597c23 */ /* 0x100fe60008010874 */
[C---:B------:R-:W-:Y:S03]  /*d5b0*/  HMMA.16816.F32.BF16 R68, R24.reuse, R30, R68 ;  /* 0x0000001e1844723c */ /* 0x040fe60000041844 */
[----:B------:R-:W4:Y:S01]  /*d5c0*/  MUFU.EX2 R106, R106 ;  /* 0x0000006a006a7308 */ /* 0x000f220000000800 */
[----:B------:R-:W5:Y:S01]  /*d5d0*/  LDSM.16.MT88.4 R28, [R166+0x7800] ;  /* 0x00780000a61c783b */ /* 0x000f620000004200 */
[----:B------:R-:W-:Y:S01]  /*d5e0*/  FFMA.FTZ R88, R37, UR4, -R116 ;  /* 0x0000000425587c23 */ /* 0x000fe20008010874 */
[C---:B------:R-:W-:Y:S07]  /*d5f0*/  HMMA.16816.F32.BF16 R72, R24.reuse, R92, R72 ;  /* 0x0000005c1848723c */ /* 0x040fee0000041848 */
[----:B------:R-:W-:Y:S01]  /*d600*/  MUFU.EX2 R109, R109 ;  /* 0x0000006d006d7308 */ /* 0x000fe20000000800 */
[--C-:B------:R-:W-:Y:S01]  /*d610*/  FFMA.FTZ R91, R38, UR4, -R103.reuse ;  /* 0x00000004265b7c23 */ /* 0x100fe20008010867 */
[C---:B------:R-:W-:Y:S01]  /*d620*/  HMMA.16816.F32.BF16 R76, R24.reuse, R94, R76 ;  /* 0x0000005e184c723c */ /* 0x040fe2000004184c */
[----:B------:R-:W-:Y:S07]  /*d630*/  LDSM.16.MT88.4 R92, [R168+0x9800] ;  /* 0x00980000a85c783b */ /* 0x000fee0000004200 */
[----:B------:R-:W4:Y:S01]  /*d640*/  MUFU.EX2 R108, R108 ;  /* 0x0000006c006c7308 */ /* 0x000f220000000800 */
[C---:B---3--:R-:W-:Y:S03]  /*d650*/  HMMA.16816.F32.BF16 R20, R24.reuse, R32, R20 ;  /* 0x000000201814723c */ /* 0x048fe60000041814 */
[--C-:B------:R-:W-:Y:S03]  /*d660*/  FFMA.FTZ R90, R39, UR4, -R103.reuse ;  /* 0x00000004275a7c23 */ /* 0x100fe60008010867 */
[----:B------:R-:W-:Y:S03]  /*d670*/  HMMA.16816.F32.BF16 R80, R24, R34, R80 ;  /* 0x000000221850723c */ /* 0x000fe60000041850 */
[----:B------:R-:W-:Y:S01]  /*d680*/  MUFU.EX2 R89, R89 ;  /* 0x0000005900597308 */ /* 0x000fe20000000800 */
[----:B------:R-:W3:Y:S01]  /*d690*/  LDSM.16.MT88.4 R36, [R165+0x7800] ;  /* 0x00780000a524783b */ /* 0x000ee20000004200 */
[----:B------:R-:W-:Y:S02]  /*d6a0*/  FADD.FTZ R113, R113, R114 ;  /* 0x0000007271717221 */ /* 0x000fe40000010000 */
[----:B-1----:R-:W-:Y:S06]  /*d6b0*/  F2FP.BF16.F32.PACK_AB R24, R99, R98 ;  /* 0x000000626318723e */ /* 0x002fec00000010ff */
[----:B------:R-:W1:Y:S01]  /*d6c0*/  MUFU.EX2 R88, R88 ;  /* 0x0000005800587308 */ /* 0x000e620000000800 */
[----:B------:R-:W1:Y:S01]  /*d6d0*/  LDSM.16.MT88.4 R32, [R164+0x7800] ;  /* 0x00780000a420783b */ /* 0x000e620000004200 */
[----:B--2---:R-:W-:Y:S02]  /*d6e0*/  F2FP.BF16.F32.PACK_AB R25, R104, R105 ;  /* 0x000000696819723e */ /* 0x004fe400000010ff */
[----:B----4-:R-:W-:Y:S02]  /*d6f0*/  F2FP.BF16.F32.PACK_AB R26, R106, R107 ;  /* 0x0000006b6a1a723e */ /* 0x010fe400000010ff */
[----:B------:R-:W-:Y:S04]  /*d700*/  F2FP.BF16.F32.PACK_AB R27, R108, R109 ;  /* 0x0000006d6c1b723e */ /* 0x000fe800000010ff */
[----:B------:R-:W-:Y:S03]  /*d710*/  MUFU.EX2 R91, R91 ;  /* 0x0000005b005b7308 */ /* 0x000fe60000000800 */
[C---:B------:R-:W-:Y:S07]  /*d720*/  HMMA.16816.F32.BF16 R8, R24.reuse, R84, R8 ;  /* 0x000000541808723c */ /* 0x040fee0000041808 */
[----:B------:R-:W2:Y:S01]  /*d730*/  MUFU.EX2 R90, R90 ;  /* 0x0000005a005a7308 */ /* 0x000ea20000000800 */
[C---:B------:R-:W-:Y:S03]  /*d740*/  HMMA.16816.F32.BF16 R12, R24.reuse, R86, R12 ;  /* 0x00000056180c723c */ /* 0x040fe6000004180c */
[--C-:B------:R-:W-:Y:S03]  /*d750*/  FFMA.FTZ R84, R44, UR4, -R116.reuse ;  /* 0x000000042c547c23 */ /* 0x100fe60008010874 */
[C---:B-----5:R-:W-:Y:S03]  /*d760*/  HMMA.16816.F32.BF16 R16, R24.reuse, R28, R16 ;  /* 0x0000001c1810723c */ /* 0x060fe60000041810 */
[----:B------:R-:W-:Y:S02]  /*d770*/  MUFU.EX2 R111, R111 ;  /* 0x0000006f006f7308 */ /* 0x000fe40000000800 */
[--C-:B------:R-:W-:Y:S01]  /*d780*/  FFMA.FTZ R85, R45, UR4, -R116.reuse ;  /* 0x000000042d557c23 */ /* 0x100fe20008010874 */
[C---:B------:R-:W-:Y:S01]  /*d790*/  HMMA.16816.F32.BF16 R68, R24.reuse, R30, R68 ;  /* 0x0000001e1844723c */ /* 0x040fe20000041844 */
[----:B------:R-:W4:Y:S06]  /*d7a0*/  LDSM.16.MT88.4 R28, [R166+0x8000] ;  /* 0x00800000a61c783b */ /* 0x000f2c0000004200 */
[----:B------:R-:W5:Y:S01]  /*d7b0*/  MUFU.EX2 R110, R110 ;  /* 0x0000006e006e7308 */ /* 0x000f620000000800 */
[--C-:B------:R-:W-:Y:S01]  /*d7c0*/  FFMA.FTZ R86, R46, UR4, -R103.reuse ;  /* 0x000000042e567c23 */ /* 0x100fe20008010867 */
[C---:B---3--:R-:W-:Y:S03]  /*d7d0*/  HMMA.16816.F32.BF16 R72, R24.reuse, R36, R72 ;  /* 0x000000241848723c */ /* 0x048fe60000041848 */
[----:B------:R-:W-:Y:S03]  /*d7e0*/  FFMA.FTZ R87, R47, UR4, -R103 ;  /* 0x000000042f577c23 */ /* 0x000fe60008010867 */
[C---:B------:R-:W-:Y:S02]  /*d7f0*/  HMMA.16816.F32.BF16 R76, R24.reuse, R38, R76 ;  /* 0x00000026184c723c */ /* 0x040fe4000004184c */
[----:B------:R-:W-:Y:S01]  /*d800*/  MUFU.EX2 R132, R132 ;  /* 0x0000008400847308 */ /* 0x000fe20000000800 */
[----:B------:R-:W3:Y:S03]  /*d810*/  LDSM.16.MT88.4 R36, [R165+0x8000] ;  /* 0x00800000a524783b */ /* 0x000ee60000004200 */
[C---:B-1----:R-:W-:Y:S06]  /*d820*/  HMMA.16816.F32.BF16 R20, R24.reuse, R32, R20 ;  /* 0x000000201814723c */ /* 0x042fec0000041814 */
[----:B------:R-:W1:Y:S01]  /*d830*/  MUFU.EX2 R115, R115 ;  /* 0x0000007300737308 */ /* 0x000e620000000800 */
[----:B------:R-:W-:Y:S01]  /*d840*/  LDSM.16.MT88.4 R44, [R166+0x8800] ;  /* 0x00880000a62c783b */ /* 0x000fe20000004200 */
[----:B------:R-:W-:Y:S08]  /*d850*/  HMMA.16816.F32.BF16 R80, R24, R34, R80 ;  /* 0x000000221850723c */ /* 0x000ff00000041850 */
[----:B------:R-:W-:Y:S01]  /*d860*/  MUFU.EX2 R84, R84 ;  /* 0x0000005400547308 */ /* 0x000fe20000000800 */
[----:B------:R-:W3:Y:S02]  /*d870*/  LDSM.16.MT88.4 R32, [R164+0x8000] ;  /* 0x00800000a420783b */ /* 0x000ee40000004200 */
[----:B------:R-:W-:Y:S02]  /*d880*/  F2FP.BF16.F32.PACK_AB R24, R88, R89 ;  /* 0x000000595818723e */ /* 0x000fe400000010ff */
[----:B--2---:R-:W-:Y:S02]  /*d890*/  F2FP.BF16.F32.PACK_AB R25, R90, R91 ;  /* 0x0000005b5a19723e */ /* 0x004fe400000010ff */
[----:B-----5:R-:W-:Y:S03]  /*d8a0*/  F2FP.BF16.F32.PACK_AB R26, R110, R111 ;  /* 0x0000006f6e1a723e */ /* 0x020fe600000010ff */
[----:B------:R-:W2:Y:S01]  /*d8b0*/  MUFU.EX2 R85, R85 ;  /* 0x0000005500557308 */ /* 0x000ea20000000800 */
[----:B-1----:R-:W-:Y:S07]  /*d8c0*/  F2FP.BF16.F32.PACK_AB R27, R115, R132 ;  /* 0x00000084731b723e */ /* 0x002fee00000010ff */
[C---:B------:R-:W-:Y:S02]  /*d8d0*/  HMMA.16816.F32.BF16 R8, R24.reuse, R40, R8 ;  /* 0x000000281808723c */ /* 0x040fe40000041808 */
[----:B------:R-:W-:Y:S04]  /*d8e0*/  MUFU.EX2 R86, R86 ;  /* 0x0000005600567308 */ /* 0x000fe80000000800 */
[C---:B------:R-:W-:Y:S01]  /*d8f0*/  HMMA.16816.F32.BF16 R12, R24.reuse, R42, R12 ;  /* 0x0000002a180c723c */ /* 0x040fe2000004180c */
[----:B------:R-:W1:Y:S05]  /*d900*/  LDSM.16.MT88.4 R40, [R168+0x8800] ;  /* 0x00880000a828783b */ /* 0x000e6a0000004200 */
[----:B------:R-:W5:Y:S01]  /*d910*/  MUFU.EX2 R87, R87 ;  /* 0x0000005700577308 */ /* 0x000f620000000800 */
[C---:B----4-:R-:W-:Y:S09]  /*d920*/  HMMA.16816.F32.BF16 R16, R24.reuse, R28, R16 ;  /* 0x0000001c1810723c */ /* 0x050ff20000041810 */
[----:B------:R-:W-:Y:S01]  /*d930*/  MUFU.EX2 R48, R48 ;  /* 0x0000003000307308 */ /* 0x000fe20000000800 */
[C---:B------:R-:W-:Y:S03]  /*d940*/  HMMA.16816.F32.BF16 R68, R24.reuse, R30, R68 ;  /* 0x0000001e1844723c */ /* 0x040fe60000041844 */
[----:B--2---:R-:W-:Y:S03]  /*d950*/  F2FP.BF16.F32.PACK_AB R28, R85, R84 ;  /* 0x00000054551c723e */ /* 0x004fe600000010ff */
[C---:B---3--:R-:W-:Y:S03]  /*d960*/  HMMA.16816.F32.BF16 R72, R24.reuse, R36, R72 ;  /* 0x000000241848723c */ /* 0x048fe60000041848 */
[----:B------:R-:W-:Y:S02]  /*d970*/  MUFU.EX2 R49, R49 ;  /* 0x0000003100317308 */ /* 0x000fe40000000800 */
[--C-:B------:R-:W-:Y:S01]  /*d980*/  FFMA.FTZ R30, R56, UR4, -R116.reuse ;  /* 0x00000004381e7c23 */ /* 0x100fe20008010874 */
[C---:B------:R-:W-:Y:S01]  /*d990*/  HMMA.16816.F32.BF16 R76, R24.reuse, R38, R76 ;  /* 0x00000026184c723c */ /* 0x040fe2000004184c */
[----:B------:R-:W2:Y:S06]  /*d9a0*/  LDSM.16.MT88.4 R36, [R165+0x8800] ;  /* 0x00880000a524783b */ /* 0x000eac0000004200 */
[----:B------:R-:W-:Y:S01]  /*d9b0*/  MUFU.EX2 R133, R133 ;  /* 0x0000008500857308 */ /* 0x000fe20000000800 */
[----:B-----5:R-:W-:Y:S01]  /*d9c0*/  F2FP.BF16.F32.PACK_AB R29, R87, R86 ;  /* 0x00000056571d723e */ /* 0x020fe200000010ff */
[C---:B------:R-:W-:Y:S08]  /*d9d0*/  HMMA.16816.F32.BF16 R20, R24.reuse, R32, R20 ;  /* 0x000000201814723c */ /* 0x040ff00000041814 */
[----:B------:R-:W3:Y:S01]  /*d9e0*/  MUFU.EX2 R50, R50 ;  /* 0x0000003200327308 */ /* 0x000ee20000000800 */
[----:B------:R-:W-:Y:S01]  /*d9f0*/  HMMA.16816.F32.BF16 R80, R24, R34, R80 ;  /* 0x000000221850723c */ /* 0x000fe20000041850 */
[----:B------:R-:W4:Y:S02]  /*da00*/  LDSM.16.MT88.4 R24, [R164+0x8800] ;  /* 0x00880000a418783b */ /* 0x000f240000004200 */
[--C-:B------:R-:W-:Y:S01]  /*da10*/  FFMA.FTZ R32, R60, UR4, -R116.reuse ;  /* 0x000000043c207c23 */ /* 0x100fe20008010874 */
[--C-:B------:R-:W-:Y:S05]  /*da20*/  FFMA.FTZ R56, R57, UR4, -R116.reuse ;  /* 0x0000000439387c23 */ /* 0x100fea0008010874 */
[----:B------:R5:W-:Y:S02]  /*da30*/  MUFU.EX2 R3, R30 ;  /* 0x0000001e00037308 */ /* 0x000be40000000800 */
[----:B------:R-:W-:Y:S01]  /*da40*/  FADD.FTZ R34, R122, R5 ;  /* 0x000000057a227221 */ /* 0x000fe20000010000 */
[----:B------:R-:W-:Y:S03]  /*da50*/  FFMA.FTZ R60, R61, UR4, -R116 ;  /* 0x000000043d3c7c23 */ /* 0x000fe60008010874 */
[----:B------:R-:W-:Y:S01]  /*da60*/  FADD.FTZ R34, R123, R34 ;  /* 0x000000227b227221 */ /* 0x000fe20000010000 */
[----:B------:R-:W-:Y:S01]  /*da70*/  FFMA.FTZ R57, R64, UR4, -R116 ;  /* 0x0000000440397c23 */ /* 0x000fe20008010874 */
[--C-:B------:R-:W-:Y:S02]  /*da80*/  FFMA.FTZ R5, R62, UR4, -R103.reuse ;  /* 0x000000043e057c23 */ /* 0x100fe40008010867 */
[----:B------:R-:W-:Y:S01]  /*da90*/  MUFU.EX2 R51, R51 ;  /* 0x0000003300337308 */ /* 0x000fe20000000800 */
[----:B---3--:R-:W-:Y:S01]  /*daa0*/  F2FP.BF16.F32.PACK_AB R31, R50, R133 ;  /* 0x00000085321f723e */ /* 0x008fe200000010ff */
[----:B------:R-:W-:Y:S01]  /*dab0*/  FADD.FTZ R129, R129, R34 ;  /* 0x0000002281817221 */ /* 0x000fe20000010000 */
[----:B------:R-:W-:Y:S01]  /*dac0*/  FFMA.FTZ R116, R65, UR4, -R116 ;  /* 0x0000000441747c23 */ /* 0x000fe20008010874 */
[----:B------:R-:W-:Y:S02]  /*dad0*/  FFMA.FTZ R103, R67, UR4, -R103 ;  /* 0x0000000443677c23 */ /* 0x000fe40008010867 */
[----:B------:R-:W-:Y:S04]  /*dae0*/  FADD.FTZ R112, R112, R129 ;  /* 0x0000008170707221 */ /* 0x000fe80000010000 */
[----:B------:R-:W-:Y:S01]  /*daf0*/  MUFU.EX2 R52, R52 ;  /* 0x0000003400347308 */ /* 0x000fe20000000800 */
[----:B-----5:R-:W-:Y:S01]  /*db00*/  F2FP.BF16.F32.PACK_AB R30, R49, R48 ;  /* 0x00000030311e723e */ /* 0x020fe200000010ff */
[----:B------:R-:W-:Y:S04]  /*db10*/  FADD.FTZ R97, R97, R112 ;  /* 0x0000007061617221 */ /* 0x000fe80000010000 */
[----:B------:R-:W-:Y:S02]  /*db20*/  FADD.FTZ R96, R96, R97 ;  /* 0x0000006160607221 */ /* 0x000fe40000010000 */
[C---:B-1----:R-:W-:Y:S02]  /*db30*/  HMMA.16816.F32.BF16 R8, R28.reuse, R40, R8 ;  /* 0x000000281c08723c */ /* 0x042fe40000041808 */
[----:B------:R-:W-:Y:S03]  /*db40*/  MUFU.EX2 R53, R53 ;  /* 0x0000003500357308 */ /* 0x000fe60000000800 */
[----:B------:R-:W-:Y:S01]  /*db50*/  FADD.FTZ R105, R105, R96 ;  /* 0x0000006069697221 */ /* 0x000fe20000010000 */
[C---:B------:R-:W-:Y:S01]  /*db60*/  HMMA.16816.F32.BF16 R12, R28.reuse, R42, R12 ;  /* 0x0000002a1c0c723c */ /* 0x040fe2000004180c */
[----:B------:R-:W1:Y:S05]  /*db70*/  LDSM.16.MT88.4 R40, [R168+0x9000] ;  /* 0x00900000a828783b */ /* 0x000e6a0000004200 */
[----:B------:R-:W3:Y:S01]  /*db80*/  MUFU.EX2 R54, R54 ;  /* 0x0000003600367308 */ /* 0x000ee20000000800 */
[----:B------:R-:W-:Y:S01]  /*db90*/  FADD.FTZ R104, R104, R105 ;  /* 0x0000006968687221 */ /* 0x000fe20000010000 */
[C---:B------:R-:W-:Y:S08]  /*dba0*/  HMMA.16816.F32.BF16 R16, R28.reuse, R44, R16 ;  /* 0x0000002c1c10723c */ /* 0x040ff00000041810 */
[----:B------:R-:W5:Y:S01]  /*dbb0*/  MUFU.EX2 R56, R56 ;  /* 0x0000003800387308 */ /* 0x000f620000000800 */
[C---:B------:R-:W-:Y:S01]  /*dbc0*/  HMMA.16816.F32.BF16 R68, R28.reuse, R46, R68 ;  /* 0x0000002e1c44723c */ /* 0x040fe20000041844 */
[----:B------:R-:W1:Y:S02]  /*dbd0*/  LDSM.16.MT88.4 R44, [R166+0x9000] ;  /* 0x00900000a62c783b */ /* 0x000e640000004200 */
[----:B------:R-:W-:Y:S03]  /*dbe0*/  FADD.FTZ R109, R109, R104 ;  /* 0x000000686d6d7221 */ /* 0x000fe60000010000 */
[C---:B--2---:R-:W-:Y:S03]  /*dbf0*/  HMMA.16816.F32.BF16 R72, R28.reuse, R36, R72 ;  /* 0x000000241c48723c */ /* 0x044fe60000041848 */
[----:B------:R-:W-:Y:S02]  /*dc00*/  MUFU.EX2 R55, R55 ;  /* 0x0000003700377308 */ /* 0x000fe40000000800 */
[----:B---3--:R-:W-:Y:S01]  /*dc10*/  F2FP.BF16.F32.PACK_AB R33, R54, R53 ;  /* 0x000000353621723e */ /* 0x008fe200000010ff */
[C---:B------:R-:W-:Y:S01]  /*dc20*/  HMMA.16816.F32.BF16 R76, R28.reuse, R38, R76 ;  /* 0x000000261c4c723c */ /* 0x040fe2000004184c */
[----:B------:R-:W2:Y:S06]  /*dc30*/  LDSM.16.MT88.4 R36, [R165+0x9000] ;  /* 0x00900000a524783b */ /* 0x000eac0000004200 */
[----:B------:R-:W3:Y:S01]  /*dc40*/  MUFU.EX2 R58, R58 ;  /* 0x0000003a003a7308 */ /* 0x000ee20000000800 */
[----:B-----5:R-:W-:Y:S01]  /*dc50*/  F2FP.BF16.F32.PACK_AB R34, R56, R3 ;  /* 0x000000033822723e */ /* 0x020fe200000010ff */
[C---:B----4-:R-:W-:Y:S08]  /*dc60*/  HMMA.16816.F32.BF16 R20, R28.reuse, R24, R20 ;  /* 0x000000181c14723c */ /* 0x050ff00000041814 */
[----:B------:R4:W-:Y:S01]  /*dc70*/  MUFU.EX2 R7, R32 ;  /* 0x0000002000077308 */ /* 0x0009e20000000800 */
[----:B------:R-:W-:Y:S01]  /*dc80*/  HMMA.16816.F32.BF16 R80, R28, R26, R80 ;  /* 0x0000001a1c50723c */ /* 0x000fe20000041850 */
[----:B------:R-:W5:Y:S02]  /*dc90*/  LDSM.16.MT88.4 R24, [R164+0x9000] ;  /* 0x00900000a418783b */ /* 0x000f640000004200 */
[----:B------:R-:W-:Y:S06]  /*dca0*/  FADD.FTZ R108, R108, R109 ;  /* 0x0000006d6c6c7221 */ /* 0x000fec0000010000 */
[----:B------:R-:W2:Y:S02]  /*dcb0*/  MUFU.EX2 R60, R60 ;  /* 0x0000003c003c7308 */ /* 0x000ea40000000800 */
[----:B---3--:R-:W-:Y:S01]  /*dcc0*/  F2FP.BF16.F32.PACK_AB R35, R58, R55 ;  /* 0x000000373a23723e */ /* 0x008fe200000010ff */
[----:B------:R-:W-:Y:S01]  /*dcd0*/  FADD.FTZ R28, R98, R113 ;  /* 0x00000071621c7221 */ /* 0x000fe20000010000 */
[----:B------:R-:W-:Y:S06]  /*dce0*/  FADD.FTZ R91, R91, R108 ;  /* 0x0000006c5b5b7221 */ /* 0x000fec0000010000 */
[----:B------:R-:W-:Y:S01]  /*dcf0*/  MUFU.EX2 R5, R5 ;  /* 0x0000000500057308 */ /* 0x000fe20000000800 */
[----:B----4-:R-:W-:Y:S01]  /*dd00*/  F2FP.BF16.F32.PACK_AB R32, R52, R51 ;  /* 0x000000333420723e */ /* 0x010fe200000010ff */
[----:B------:R-:W-:Y:S01]  /*dd10*/  FADD.FTZ R28, R99, R28 ;  /* 0x0000001c631c7221 */ /* 0x000fe20000010000 */
[----:B------:R-:W-:Y:S03]  /*dd20*/  FADD.FTZ R91, R90, R91 ;  /* 0x0000005b5a5b7221 */ /* 0x000fe60000010000 */
[----:B------:R-:W-:Y:S01]  /*dd30*/  FADD.FTZ R107, R107, R28 ;  /* 0x0000001c6b6b7221 */ /* 0x000fe20000010000 */
[----:B------:R-:W-:Y:S01]  /*dd40*/  FADD.FTZ R132, R132, R91 ;  /* 0x0000005b84847221 */ /* 0x000fe20000010000 */
[C---:B-1----:R-:W-:Y:S02]  /*dd50*/  HMMA.16816.F32.BF16 R8, R32.reuse, R40, R8 ;  /* 0x000000282008723c */ /* 0x042fe40000041808 */
[----:B------:R-:W1:Y:S03]  /*dd60*/  MUFU.EX2 R6, R6 ;  /* 0x0000000600067308 */ /* 0x000e660000000800 */
[----:B--2---:R-:W-:Y:S01]  /*dd70*/  F2FP.BF16.F32.PACK_AB R28, R60, R7 ;  /* 0x000000073c1c723e */ /* 0x004fe200000010ff */
[C---:B------:R-:W-:Y:S01]  /*dd80*/  HMMA.16816.F32.BF16 R12, R32.reuse, R42, R12 ;  /* 0x0000002a200c723c */ /* 0x040fe2000004180c */
[----:B------:R-:W2:Y:S05]  /*dd90*/  LDSM.16.MT88.4 R40, [R166+0x9800] ;  /* 0x00980000a628783b */ /* 0x000eaa0000004200 */
[----:B------:R-:W-:Y:S01]  /*dda0*/  MUFU.EX2 R57, R57 ;  /* 0x0000003900397308 */ /* 0x000fe20000000800 */
[----:B------:R-:W-:Y:S01]  /*ddb0*/  FADD.FTZ R106, R106, R107 ;  /* 0x0000006b6a6a7221 */ /* 0x000fe20000010000 */
[C---:B------:R-:W-:Y:S08]  /*ddc0*/  HMMA.16816.F32.BF16 R16, R32.reuse, R44, R16 ;  /* 0x0000002c2010723c */ /* 0x040ff00000041810 */
[----:B------:R-:W3:Y:S01]  /*ddd0*/  MUFU.EX2 R116, R116 ;  /* 0x0000007400747308 */ /* 0x000ee20000000800 */
[C---:B------:R-:W-:Y:S01]  /*dde0*/  HMMA.16816.F32.BF16 R68, R32.reuse, R46, R68 ;  /* 0x0000002e2044723c */ /* 0x040fe20000041844 */
[----:B------:R-:W4:Y:S02]  /*ddf0*/  LDSM.16.MT88.4 R44, [R165+0x9800] ;  /* 0x00980000a52c783b */ /* 0x000f240000004200 */
[----:B-1----:R-:W-:Y:S03]  /*de00*/  F2FP.BF16.F32.PACK_AB R29, R6, R5 ;  /* 0x00000005061d723e */ /* 0x002fe600000010ff */
[C---:B------:R-:W-:Y:S03]  /*de10*/  HMMA.16816.F32.BF16 R72, R32.reuse, R36, R72 ;  /* 0x000000242048723c */ /* 0x040fe60000041848 */
[----:B------:R-:W-:Y:S02]  /*de20*/  MUFU.EX2 R59, R59 ;  /* 0x0000003b003b7308 */ /* 0x000fe40000000800 */
[----:B------:R-:W-:Y:S01]  /*de30*/  FADD.FTZ R89, R89, R106 ;  /* 0x0000006a59597221 */ /* 0x000fe20000010000 */
[C---:B------:R-:W-:Y:S01]  /*de40*/  HMMA.16816.F32.BF16 R76, R32.reuse, R38, R76 ;  /* 0x00000026204c723c */ /* 0x040fe2000004184c */
[----:B------:R-:W1:Y:S06]  /*de50*/  LDSM.16.MT88.4 R36, [R164+0x9800] ;  /* 0x00980000a424783b */ /* 0x000e6c0000004200 */
[----:B------:R-:W2:Y:S01]  /*de60*/  MUFU.EX2 R192, R103 ;  /* 0x0000006700c07308 */ /* 0x000ea20000000800 */
[----:B---3--:R-:W-:Y:S01]  /*de70*/  F2FP.BF16.F32.PACK_AB R30, R116, R57 ;  /* 0x00000039741e723e */ /* 0x008fe200000010ff */
[C---:B-----5:R-:W-:Y:S03]  /*de80*/  HMMA.16816.F32.BF16 R20, R32.reuse, R24, R20 ;  /* 0x000000182014723c */ /* 0x060fe60000041814 */
[----:B------:R-:W-:Y:S03]  /*de90*/  FADD.FTZ R88, R88, R89 ;  /* 0x0000005958587221 */ /* 0x000fe60000010000 */
[----:B------:R-:W-:Y:S05]  /*dea0*/  HMMA.16816.F32.BF16 R80, R32, R26, R80 ;  /* 0x0000001a2050723c */ /* 0x000fea0000041850 */
[----:B------:R-:W-:Y:S01]  /*deb0*/  FADD.FTZ R61, R111, R88 ;  /* 0x000000586f3d7221 */ /* 0x000fe20000010000 */
[----:B------:R-:W-:Y:S01]  /*dec0*/  FADD.FTZ R115, R115, R132 ;  /* 0x0000008473737221 */ /* 0x000fe20000010000 */
[----:B--2---:R-:W-:Y:S04]  /*ded0*/  F2FP.BF16.F32.PACK_AB R31, R192, R59 ;  /* 0x0000003bc01f723e */ /* 0x004fe800000010ff */
[----:B------:R-:W-:Y:S01]  /*dee0*/  FADD.FTZ R61, R110, R61 ;  /* 0x0000003d6e3d7221 */ /* 0x000fe20000010000 */
        /* <DEDUP_REMOVED lines=34> */
.L_x_5938:
[----:B------:R-:W1:Y:S01]  /*e110*/  SHFL.BFLY PT, R4, R193, 0x2, 0x1f ;  /* 0x0c401f00c1047f89 */ /* 0x000e6200000e0000 */
[----:B------:R-:W-:Y:S01]  /*e120*/  MOV R11, 0x3f800000 ;  /* 0x3f800000000b7802 */ /* 0x000fe20000000f00 */
[----:B------:R-:W-:Y:S01]  /*e130*/  IMAD.MOV.U32 R9, RZ, RZ, 0x3f800000 ;  /* 0x3f800000ff097424 */ /* 0x000fe200078e00ff */
[----:B------:R-:W2:Y:S01]  /*e140*/  S2UR UR4, SR_CgaCtaId ;  /* 0x00000000000479c3 */ /* 0x000ea20000008800 */
[----:B------:R-:W3:Y:S01]  /*e150*/  SHFL.BFLY PT, R5, R192, 0x2, 0x1f ;  /* 0x0c401f00c0057f89 */ /* 0x000ee200000e0000 */
[----:B------:R-:W-:Y:S01]  /*e160*/  UMOV UR5, 0x400 ;  /* 0x0000040000057882 */ /* 0x000fe20000000000 */
[----:B------:R-:W-:Y:S01]  /*e170*/  BSSY B0, `(.L_x_5943) ;  /* 0x000009c000007945 */ /* 0x000fe20003800000 */
[----:B------:R-:W4:Y:S01]  /*e180*/  S2R R3, SR_TID.X ;  /* 0x0000000000037919 */ /* 0x000f220000002100 */
[----:B------:R-:W5:Y:S03]  /*e190*/  S2R R13, SR_TID.X ;  /* 0x00000000000d7919 */ /* 0x000f660000002100 */
[----:B------:R-:W-:Y:S01]  /*e1a0*/  BAR.SYNC.DEFER_BLOCKING 0x0 ;  /* 0x0000000000007b1d */ /* 0x000fe20000010000 */
[----:B-1----:R-:W-:Y:S01]  /*e1b0*/  FADD.FTZ R7, R4, R193 ;  /* 0x000000c104077221 */ /* 0x002fe20000010000 */
[----:B--2---:R-:W-:Y:S01]  /*e1c0*/  ULEA UR4, UR4, UR5, 0x18 ;  /* 0x0000000504047291 */ /* 0x004fe2000f8ec03f */
[----:B---3--:R-:W-:-:S03]  /*e1d0*/  FADD.FTZ R10, R5, R192 ;  /* 0x000000c0050a7221 */ /* 0x008fc60000010000 */
[----:B------:R-:W1:Y:S04]  /*e1e0*/  SHFL.BFLY PT, R6, R7, 0x1, 0x1f ;  /* 0x0c201f0007067f89 */ /* 0x000e6800000e0000 */
[----:B------:R-:W2:Y:S01]  /*e1f0*/  SHFL.BFLY PT, R5, R10, 0x1, 0x1f ;  /* 0x0c201f000a057f89 */ /* 0x000ea200000e0000 */
[----:B----4-:R-:W-:-:S04]  /*e200*/  SHF.R.S32.HI R4, RZ, 0x1f, R3 ;  /* 0x0000001fff047819 */ /* 0x010fc80000011403 */
[----:B------:R-:W-:-:S04]  /*e210*/  LEA.HI R8, R4, R3, RZ, 0x2 ;  /* 0x0000000304087211 */ /* 0x000fc800078f10ff */
[----:B------:R-:W-:Y:S01]  /*e220*/  SHF.R.S32.HI R12, RZ, 0x2, R8 ;  /* 0x00000002ff0c7819 */ /* 0x000fe20000011408 */
[----:B-1----:R-:W-:Y:S01]  /*e230*/  FADD.FTZ R6, R7, R6 ;  /* 0x0000000607067221 */ /* 0x002fe20000010000 */
[----:B------:R-:W-:Y:S02]  /*e240*/  SHF.R.S32.HI R7, RZ, 0x1f, R8 ;  /* 0x0000001fff077819 */ /* 0x000fe40000011408 */
[----:B------:R-:W-:Y:S01]  /*e250*/  LOP3.LUT R8, R8, 0x1ffffffc, RZ, 0xc0, !PT ;  /* 0x1ffffffc08087812 */ /* 0x000fe200078ec0ff */
[----:B--2---:R-:W-:Y:S01]  /*e260*/  FADD.FTZ R5, R10, R5 ;  /* 0x000000050a057221 */ /* 0x004fe20000010000 */
[----:B------:R-:W-:Y:S02]  /*e270*/  FSETP.NE.FTZ.AND P4, PT, R6, RZ, PT ;  /* 0x000000ff0600720b */ /* 0x000fe40003f95000 */
[----:B------:R-:W-:Y:S01]  /*e280*/  LEA.HI R7, R7, R12, RZ, 0x3 ;  /* 0x0000000c07077211 */ /* 0x000fe200078f18ff */
[----:B------:R-:W-:Y:S01]  /*e290*/  IMAD.IADD R15, R3, 0x1, -R8 ;  /* 0x00000001030f7824 */ /* 0x000fe200078e0a08 */
[----:B------:R-:W-:-:S02]  /*e2a0*/  FSETP.NE.FTZ.AND P3, PT, R5, RZ, PT ;  /* 0x000000ff0500720b */ /* 0x000fc40003f75000 */
[----:B------:R-:W-:Y:S02]  /*e2b0*/  LOP3.LUT R7, R7, 0xfffffff8, RZ, 0xc0, !PT ;  /* 0xfffffff807077812 */ /* 0x000fe400078ec0ff */
[----:B-----5:R-:W-:Y:S02]  /*e2c0*/  SHF.R.S32.HI R10, RZ, 0x1f, R13 ;  /* 0x0000001fff0a7819 */ /* 0x020fe4000001140d */
[----:B------:R-:W-:Y:S02]  /*e2d0*/  IADD3 R7, R12, -R7, RZ ;  /* 0x800000070c077210 */ /* 0x000fe40007ffe0ff */
[----:B------:R-:W-:Y:S01]  /*e2e0*/  LEA.HI R10, R10, R13, RZ, 0x4 ;  /* 0x0000000d0a0a7211 */ /* 0x000fe200078f20ff */
[----:B------:R-:W1:Y:S01]  /*e2f0*/  @P4 MUFU.RCP R11, R6 ;  /* 0x00000006000b4308 */ /* 0x000e620000001000 */
[----:B------:R-:W2:Y:S02]  /*e300*/  @P4 LDC R23, c[0x0][0x2e8] ;  /* 0x0000ba00ff174b82 */ /* 0x000ea40000000800 */
[----:B------:R-:W-:-:S04]  /*e310*/  SHF.R.S32.HI R10, RZ, 0x4, R10 ;  /* 0x00000004ff0a7819 */ /* 0x000fc8000001140a */
[----:B------:R-:W-:Y:S01]  /*e320*/  SHF.L.U32 R13, R10, 0x6, RZ ;  /* 0x000000060a0d7819 */ /* 0x000fe200000006ff */
[----:B------:R-:W3:Y:S08]  /*e330*/  @P3 MUFU.RCP R9, R5 ;  /* 0x0000000500093308 */ /* 0x000ef00000001000 */
[----:B------:R-:W-:Y:S01]  /*e340*/  @P4 MUFU.LG2 R6, R6 ;  /* 0x0000000600064308 */ /* 0x000fe20000000c00 */
        /* <DEDUP_REMOVED lines=17> */
[C---:B---3--:R-:W-:Y:S01]  /*e460*/  FMUL.FTZ R99, R9.reuse, R99 ;  /* 0x0000006309637220 */ /* 0x048fe20000410000 */
        /* <DEDUP_REMOVED lines=19> */
[----:B------:R-:W1:Y:S01]  /*e5a0*/  @P3 MUFU.LG2 R5, R5 ;  /* 0x0000000500053308 */ /* 0x000e620000000c00 */
[----:B------:R-:W-:-:S02]  /*e5b0*/  ISETP.NE.U32.AND P0, PT, R12, 0x1, PT ;  /* 0x000000010c00780c */ /* 0x000fc40003f05070 */
[----:B------:R-:W-:Y:S01]  /*e5c0*/  LOP3.LUT R12, R13, 0x1c0, RZ, 0xc0, !PT ;  /* 0x000001c00d0c7812 */ /* 0x000fe200078ec0ff */
[----:B------:R-:W-:Y:S01]  /*e5d0*/  IMAD.SHL.U32 R13, R9, 0x4, RZ ;  /* 0x00000004090d7824 */ /* 0x000fe200078e00ff */
[C---:B------:R-:W-:Y:S02]  /*e5e0*/  R2P PR, R7.reuse, 0x6 ;  /* 0x0000000607007804 */ /* 0x040fe40000000000 */
[----:B------:R-:W-:Y:S02]  /*e5f0*/  LEA.HI R4, R4, R3, RZ, 0x5 ;  /* 0x0000000304047211 */ /* 0x000fe400078f28ff */
[----:B------:R-:W-:Y:S02]  /*e600*/  SHF.L.U32 R7, R7, 0x6, RZ ;  /* 0x0000000607077819 */ /* 0x000fe400000006ff */
[----:B------:R-:W-:Y:S02]  /*e610*/  LOP3.LUT R13, R12, 0x38, R13, 0xf8, !PT ;  /* 0x000000380c0d7812 */ /* 0x000fe400078ef80d */
[----:B------:R-:W-:-:S02]  /*e620*/  SHF.R.U32.HI R14, RZ, 0x3, R12 ;  /* 0x00000003ff0e7819 */ /* 0x000fc4000001160c */
[----:B------:R-:W-:Y:S02]  /*e630*/  SHF.R.S32.HI R12, RZ, 0x5, R4 ;  /* 0x00000005ff0c7819 */ /* 0x000fe40000011404 */
[----:B------:R-:W-:Y:S01]  /*e640*/  LOP3.LUT R7, R7, 0x1c0, RZ, 0xc0, !PT ;  /* 0x000001c007077812 */ /* 0x000fe200078ec0ff */
[----:B-1----:R-:W-:Y:S01]  /*e650*/  @P3 FMUL.FTZ R5, R5, 0.69314718246459960938 ;  /* 0x3f31721805053820 */ /* 0x002fe20000410000 */
[----:B------:R-:W-:Y:S02]  /*e660*/  LEA R15, R12, R15, 0x9 ;  /* 0x0000000f0c0f7211 */ /* 0x000fe400078e48ff */
[----:B------:R-:W-:Y:S01]  /*e670*/  LEA.HI R8, R7, R7, RZ, 0x1d ;  /* 0x0000000707087211 */ /* 0x000fe200078fe8ff */
[----:B------:R-:W-:Y:S01]  /*e680*/  IMAD.MOV.U32 R7, RZ, RZ, 0x20 ;  /* 0x00000020ff077424 */ /* 0x000fe200078e00ff */
[----:B------:R-:W-:Y:S02]  /*e690*/  LOP3.LUT R13, R13, R14, RZ, 0x3c, !PT ;  /* 0x0000000e0d0d7212 */ /* 0x000fe400078e3cff */
[----:B------:R-:W-:-:S02]  /*e6a0*/  LEA R8, R15, R8, 0x1 ;  /* 0x000000080f087211 */ /* 0x000fc400078e08ff */
[----:B------:R-:W-:Y:S01]  /*e6b0*/  LOP3.LUT R14, R9, 0xffffffe, RZ, 0xc0, !PT ;  /* 0x0ffffffe090e7812 */ /* 0x000fe200078ec0ff */
[----:B------:R-:W-:Y:S01]  /*e6c0*/  IMAD.MOV.U32 R9, RZ, RZ, 0x40 ;  /* 0x00000040ff097424 */ /* 0x000fe200078e00ff */
[----:B------:R-:W-:Y:S02]  /*e6d0*/  LEA R8, R8, UR4, 0x2 ;  /* 0x0000000408087c11 */ /* 0x000fe4000f8e10ff */
[----:B------:R-:W-:Y:S02]  /*e6e0*/  IADD3 R14, R11, -R14, RZ ;  /* 0x8000000e0b0e7210 */ /* 0x000fe40007ffe0ff */
[----:B------:R-:W-:Y:S01]  /*e6f0*/  SEL R7, R7, 0xffffffe0, P0 ;  /* 0xffffffe007077807 */ /* 0x000fe20000000000 */
[----:B------:R-:W-:Y:S01]  /*e700*/  STS.64 [R8], R96 ;  /* 0x0000006008007388 */ /* 0x000fe20000000a00 */
[C---:B------:R-:W-:Y:S01]  /*e710*/  IADD3 R16, R8.reuse, 0x80, RZ ;  /* 0x0000008008107810 */ /* 0x040fe20007ffe0ff */
[----:B------:R-:W-:Y:S01]  /*e720*/  @P2 VIADD R16, R8, 0xffffff80 ;  /* 0xffffff8008102836 */ /* 0x000fe20000000000 */
[----:B------:R-:W-:Y:S01]  /*e730*/  SEL R9, R9, 0xffffffc0, !P1 ;  /* 0xffffffc009097807 */ /* 0x000fe20004800000 */
[----:B------:R1:W-:Y:S01]  /*e740*/  STS.64 [R8+0x800], R98 ;  /* 0x0008006208007388 */ /* 0x0003e20000000a00 */
[----:B------:R-:W-:-:S02]  /*e750*/  LEA R13, R14, R13, 0x2 ;  /* 0x0000000d0e0d7211 */ /* 0x000fc400078e10ff */
[C---:B------:R-:W-:Y:S01]  /*e760*/  IADD3 R14, R8.reuse, R7, RZ ;  /* 0x00000007080e7210 */ /* 0x040fe20007ffe0ff */
[----:B------:R-:W-:Y:S01]  /*e770*/  IMAD.IADD R15, R8, 0x1, R9 ;  /* 0x00000001080f7824 */ /* 0x000fe200078e0209 */
[-C--:B------:R-:W-:Y:S02]  /*e780*/  IADD3 R20, R7, R16.reuse, RZ ;  /* 0x0000001007147210 */ /* 0x080fe40007ffe0ff */
[----:B------:R-:W-:Y:S01]  /*e790*/  IADD3 R17, R14, R9, RZ ;  /* 0x000000090e117210 */ /* 0x000fe20007ffe0ff */
[----:B------:R-:W-:Y:S01]  /*e7a0*/  STS.64 [R14], R92 ;  /* 0x0000005c0e007388 */ /* 0x000fe20000000a00 */
[C---:B------:R-:W-:Y:S01]  /*e7b0*/  IADD3 R21, R9.reuse, R16, RZ ;  /* 0x0000001009157210 */ /* 0x040fe20007ffe0ff */
[----:B------:R-:W-:Y:S01]  /*e7c0*/  IMAD.IADD R22, R9, 0x1, R20 ;  /* 0x0000000109167824 */ /* 0x000fe200078e0214 */
[----:B------:R-:W-:Y:S01]  /*e7d0*/  LEA R7, R13, UR4, 0x2 ;  /* 0x000000040d077c11 */ /* 0x000fe2000f8e10ff */
[----:B------:R-:W-:Y:S01]  /*e7e0*/  STS.64 [R14+0x800], R94 ;  /* 0x0008005e0e007388 */ /* 0x000fe20000000a00 */
[----:B------:R-:W3:Y:S01]  /*e7f0*/  S2UR UR4, SR_CTAID.Z ;  /* 0x00000000000479c3 */ /* 0x000ee20000002700 */
[----:B------:R-:W-:-:S02]  /*e800*/  SHF.R.S32.HI R25, RZ, 0x1f, R12 ;  /* 0x0000001fff197819 */ /* 0x000fc4000001140c */
[----:B------:R-:W-:Y:S01]  /*e810*/  STS.64 [R15], R88 ;  /* 0x000000580f007388 */ /* 0x000fe20000000a00 */
[----:B------:R-:W-:-:S03]  /*e820*/  LOP3.LUT R4, R4, 0xffffffe0, RZ, 0xc0, !PT ;  /* 0xffffffe004047812 */ /* 0x000fc600078ec0ff */
[----:B------:R4:W-:Y:S01]  /*e830*/  STS.64 [R15+0x800], R90 ;  /* 0x0008005a0f007388 */ /* 0x0009e20000000a00 */
[----:B------:R-:W-:Y:S02]  /*e840*/  IADD3 R4, -R4, R3, RZ ;  /* 0x0000000304047210 */ /* 0x000fe40007ffe1ff */
[----:B------:R-:W-:Y:S01]  /*e850*/  MOV R3, 0xff800000 ;  /* 0xff80000000037802 */ /* 0x000fe20000000f00 */
[----:B------:R-:W-:Y:S01]  /*e860*/  STS.64 [R17], R68 ;  /* 0x0000004411007388 */ /* 0x000fe20000000a00 */
[----:B------:R-:W-:Y:S01]  /*e870*/  LOP3.LUT P0, RZ, R4, 0x3, RZ, 0xc0, !PT ;  /* 0x0000000304ff7812 */ /* 0x000fe2000780c0ff */
[----:B------:R-:W-:Y:S01]  /*e880*/  IMAD.MOV R4, RZ, RZ, -R185 ;  /* 0x000000ffff047224 */ /* 0x000fe200078e0ab9 */
[----:B-1----:R-:W1:Y:S01]  /*e890*/  LDC.64 R8, c[0x0][0x2c0] ;  /* 0x0000b000ff087b82 */ /* 0x002e620000000a00 */
[----:B------:R-:W-:Y:S04]  /*e8a0*/  STS.64 [R17+0x800], R70 ;  /* 0x0008004611007388 */ /* 0x000fe80000000a00 */
[----:B------:R-:W-:Y:S04]  /*e8b0*/  STS.64 [R16], R72 ;  /* 0x0000004810007388 */ /* 0x000fe80000000a00 */
[----:B------:R-:W-:Y:S04]  /*e8c0*/  STS.64 [R16+0x800], R74 ;  /* 0x0008004a10007388 */ /* 0x000fe80000000a00 */
[----:B------:R-:W-:Y:S04]  /*e8d0*/  STS.64 [R20], R76 ;  /* 0x0000004c14007388 */ /* 0x000fe80000000a00 */
[----:B------:R5:W-:Y:S01]  /*e8e0*/  STS.64 [R20+0x800], R78 ;  /* 0x0008004e14007388 */ /* 0x000be20000000a00 */
[----:B----4-:R-:W3:Y:S03]  /*e8f0*/  LDC R15, c[0x0][0x270] ;  /* 0x00009c00ff0f7b82 */ /* 0x010ee60000000800 */
[----:B------:R-:W-:Y:S04]  /*e900*/  STS.64 [R21], R84 ;  /* 0x0000005415007388 */ /* 0x000fe80000000a00 */
[----:B------:R4:W-:Y:S04]  /*e910*/  STS.64 [R21+0x800], R86 ;  /* 0x0008005615007388 */ /* 0x0009e80000000a00 */
[----:B------:R1:W-:Y:S04]  /*e920*/  STS.64 [R22], R80 ;  /* 0x0000005016007388 */ /* 0x0003e80000000a00 */
[----:B------:R1:W-:Y:S01]  /*e930*/  STS.64 [R22+0x800], R82 ;  /* 0x0008005216007388 */ /* 0x0003e20000000a00 */
[----:B------:R-:W-:Y:S01]  /*e940*/  BAR.SYNC.DEFER_BLOCKING 0x0 ;  /* 0x0000000000007b1d */ /* 0x000fe20000010000 */
[----:B-----5:R-:W-:-:S05]  /*e950*/  LEA.HI R20, R25, R12, RZ, 0x2 ;  /* 0x0000000c19147211 */ /* 0x020fca00078f10ff */
[----:B------:R-:W1:Y:S01]  /*e960*/  S2R R14, SR_CTAID.Y ;  /* 0x00000000000e7919 */ /* 0x000e620000002600 */
[----:B---3--:R-:W-:Y:S01]  /*e970*/  IMAD R4, R15, R4, UR4 ;  /* 0x000000040f047e24 */ /* 0x008fe2000f8e0204 */
[----:B------:R-:W-:Y:S01]  /*e980*/  LOP3.LUT R25, R20, 0xffffffc, RZ, 0xc0, !PT ;  /* 0x0ffffffc14197812 */ /* 0x000fe200078ec0ff */
[----:B------:R-:W3:Y:S01]  /*e990*/  S2R R13, SR_CTAID.X ;  /* 0x00000000000d7919 */ /* 0x000ee20000002500 */
[----:B----4-:R-:W4:Y:S02]  /*e9a0*/  @P3 LDC R21, c[0x0][0x2e8] ;  /* 0x0000ba00ff153b82 */ /* 0x010f240000000800 */
[----:B------:R-:W-:-:S04]  /*e9b0*/  IADD3 R25, R12, -R25, RZ ;  /* 0x800000190c197210 */ /* 0x000fc80007ffe0ff */
[----:B------:R-:W-:Y:S01]  /*e9c0*/  LEA R184, R25, R184, 0x4 ;  /* 0x000000b819b87211 */ /* 0x000fe200078e20ff */
[----:B------:R-:W-:Y:S01]  /*e9d0*/  @P4 FMUL.FTZ R25, R6, 0.69314718246459960938 ;  /* 0x3f31721806194820 */ /* 0x000fe20000410000 */
[----:B------:R3:W3:Y:S03]  /*e9e0*/  LDS.128 R16, [R7] ;  /* 0x0000000007107984 */ /* 0x0006e60000000c00 */
[----:B--2---:R-:W-:Y:S01]  /*e9f0*/  @P4 FFMA.FTZ R3, R2, R23, R25 ;  /* 0x0000001702034223 */ /* 0x004fe20000010019 */
[----:B-1----:R-:W-:Y:S02]  /*ea00*/  IMAD R14, R14, R8, R185 ;  /* 0x000000080e0e7224 */ /* 0x002fe400078e02b9 */
[----:B------:R-:W-:Y:S02]  /*ea10*/  IMAD.MOV.U32 R8, RZ, RZ, -0x800000 ;  /* 0xff800000ff087424 */ /* 0x000fe400078e00ff */
[----:B----4-:R-:W-:Y:S01]  /*ea20*/  @P3 FFMA.FTZ R8, R0, R21, R5 ;  /* 0x0000001500083223 */ /* 0x010fe20000010005 */
[----:B---3--:R-:W-:Y:S01]  /*ea30*/  SHF.L.U32 R6, R13, 0x6, RZ ;  /* 0x000000060d067819 */ /* 0x008fe200000006ff */
[----:B------:R-:W-:Y:S01]  /*ea40*/  IMAD R14, R14, R15, R4 ;  /* 0x0000000f0e0e7224 */ /* 0x000fe200078e0204 */
[----:B------:R-:W-:-:S03]  /*ea50*/  SHF.L.U32 R4, R11, 0x2, RZ ;  /* 0x000000020b047819 */ /* 0x000fc600000006ff */
[----:B------:R-:W-:Y:S01]  /*ea60*/  IMAD R9, R14, R9, R6 ;  /* 0x000000090e097224 */ /* 0x000fe200078e0206 */
[----:B------:R-:W-:Y:S06]  /*ea70*/  @P0 BRA `(.L_x_5944) ;  /* 0x00000000002c0947 */ /* 0x000fec0003800000 */
[C---:B------:R-:W-:Y:S01]  /*ea80*/  VIADD R6, R184.reuse, 0x8 ;  /* 0x00000008b8067836 */ /* 0x040fe20000000000 */
[----:B------:R-:W-:Y:S01]  /*ea90*/  SHF.R.S32.HI R2, RZ, 0x1f, R184 ;  /* 0x0000001fff027819 */ /* 0x000fe200000114b8 */
[----:B------:R-:W-:Y:S01]  /*eaa0*/  ULDC.64 UR4, c[0x0][0x2b8] ;  /* 0x0000ae0000047ab9 */ /* 0x000fe20000000a00 */
[C---:B------:R-:W-:Y:S02]  /*eab0*/  IADD3 R0, P0, R9.reuse, R184, RZ ;  /* 0x000000b809007210 */ /* 0x040fe40007f1e0ff */
[-C--:B------:R-:W-:Y:S02]  /*eac0*/  ISETP.GE.AND P2, PT, R184, R175.reuse, PT ;  /* 0x000000afb800720c */ /* 0x080fe40003f46270 */
[----:B------:R-:W-:Y:S02]  /*ead0*/  ISETP.GE.AND P1, PT, R6, R175, PT ;  /* 0x000000af0600720c */ /* 0x000fe40003f26270 */
[----:B------:R-:W-:Y:S02]  /*eae0*/  LEA.HI.X.SX32 R11, R9, R2, 0x1, P0 ;  /* 0x00000002090b7211 */ /* 0x000fe400000f0eff */
[----:B------:R-:W-:-:S04]  /*eaf0*/  LEA R12, P0, R0, UR4, 0x2 ;  /* 0x00000004000c7c11 */ /* 0x000fc8000f8010ff */
[----:B------:R-:W-:-:S05]  /*eb00*/  LEA.HI.X R13, R0, UR5, R11, 0x2, P0 ;  /* 0x00000005000d7c11 */ /* 0x000fca00080f140b */
[----:B------:R1:W-:Y:S04]  /*eb10*/  @!P2 STG.E desc[UR10][R12.64], R3 ;  /* 0x000000030c00a986 */ /* 0x0003e8000c10190a */
[----:B------:R1:W-:Y:S02]  /*eb20*/  @!P1 STG.E desc[UR10][R12.64+0x20], R8 ;  /* 0x000020080c009986 */ /* 0x0003e4000c10190a */
.L_x_5944:
[----:B------:R-:W-:Y:S05]  /*eb30*/  BSYNC B0 ;  /* 0x0000000000007941 */ /* 0x000fea0003800000 */
.L_x_5943:
        /* <DEDUP_REMOVED lines=9> */
[-C--:B------:R-:W-:Y:S02]  /*ebd0*/  ISETP.GE.OR P1, PT, R10, R175.reuse, P0 ;  /* 0x000000af0a00720c */ /* 0x080fe40000726670 */
[----:B-1----:R-:W-:Y:S01]  /*ebe0*/  IMAD R3, R9, UR4, RZ ;  /* 0x0000000409037c24 */ /* 0x002fe2000f8e02ff */
[----:B------:R-:W1:Y:S01]  /*ebf0*/  LDS.128 R24, [R7+0x2000] ;  /* 0x0020000007187984 */ /* 0x000e620000000c00 */
[----:B------:R-:W-:Y:S01]  /*ec00*/  ULDC.64 UR4, c[0x0][0x288] ;  /* 0x0000a20000047ab9 */ /* 0x000fe20000000a00 */
[----:B------:R-:W-:Y:S01]  /*ec10*/  ISETP.GE.OR P5, PT, R0, R175, P0 ;  /* 0x000000af0000720c */ /* 0x000fe200007a6670 */
[C---:B------:R-:W-:Y:S01]  /*ec20*/  VIADD R2, R10.reuse, 0x8 ;  /* 0x000000080a027836 */ /* 0x040fe20000000000 */
[----:B------:R-:W5:Y:S01]  /*ec30*/  LDS.128 R20, [R7+0x2800] ;  /* 0x0028000007147984 */ /* 0x000f620000000c00 */
[----:B------:R-:W-:Y:S01]  /*ec40*/  IADD3 R6, P2, R3, R4, RZ ;  /* 0x0000000403067210 */ /* 0x000fe20007f5e0ff */
[----:B------:R-:W-:-:S02]  /*ec50*/  VIADD R0, R10, 0x28 ;  /* 0x000000280a007836 */ /* 0x000fc40000000000 */
[----:B------:R-:W5:Y:S01]  /*ec60*/  LDS.128 R12, [R7+0x3000] ;  /* 0x00300000070c7984 */ /* 0x000f620000000c00 */
[----:B------:R-:W-:Y:S01]  /*ec70*/  LEA.HI.X.SX32 R3, R3, R5, 0x1, P2 ;  /* 0x0000000503037211 */ /* 0x000fe200010f0eff */
[----:B------:R-:W-:Y:S01]  /*ec80*/  VIADD R4, R10, 0x18 ;  /* 0x000000180a047836 */ /* 0x000fe20000000000 */
[----:B------:R-:W-:Y:S01]  /*ec90*/  LEA R8, P2, R6, UR4, 0x2 ;  /* 0x0000000406087c11 */ /* 0x000fe2000f8410ff */
[----:B------:R1:W5:Y:S01]  /*eca0*/  LDS.128 R40, [R7+0x3800] ;  /* 0x0038000007287984 */ /* 0x0003620000000c00 */
[-C--:B------:R-:W-:Y:S01]  /*ecb0*/  ISETP.GE.OR P6, PT, R2, R175.reuse, P0 ;  /* 0x000000af0200720c */ /* 0x080fe200007c6670 */
[----:B------:R-:W-:Y:S01]  /*ecc0*/  VIADD R2, R10, 0x20 ;  /* 0x000000200a027836 */ /* 0x000fe20000000000 */
[----:B------:R-:W-:Y:S02]  /*ecd0*/  LEA.HI.X R9, R6, UR5, R3, 0x2, P2 ;  /* 0x0000000506097c11 */ /* 0x000fe400090f1403 */
[-C--:B------:R-:W-:Y:S01]  /*ece0*/  ISETP.GE.OR P2, PT, R0, R175.reuse, P0 ;  /* 0x000000af0000720c */ /* 0x080fe20000746670 */
[----:B------:R-:W-:Y:S01]  /*ecf0*/  VIADD R0, R10, 0x30 ;  /* 0x000000300a007836 */ /* 0x000fe20000000000 */
[-C--:B------:R-:W-:Y:S01]  /*ed00*/  ISETP.GE.OR P4, PT, R4, R175.reuse, P0 ;  /* 0x000000af0400720c */ /* 0x080fe20000786670 */
[----:B------:R-:W-:Y:S01]  /*ed10*/  VIADD R10, R10, 0x38 ;  /* 0x000000380a0a7836 */ /* 0x000fe20000000000 */
[----:B------:R5:W-:Y:S01]  /*ed20*/  @!P1 STG.E.64 desc[UR10][R8.64], R16 ;  /* 0x0000001008009986 */ /* 0x000be2000c101b0a */
[----:B------:R-:W-:-:S03]  /*ed30*/  ISETP.GE.OR P3, PT, R2, R175, P0 ;  /* 0x000000af0200720c */ /* 0x000fc60000766670 */
[----:B------:R5:W-:Y:S01]  /*ed40*/  @!P1 STG.E.64 desc[UR10][R8.64+0x8], R18 ;  /* 0x0000081208009986 */ /* 0x000be2000c101b0a */
[-C--:B------:R-:W-:Y:S02]  /*ed50*/  ISETP.GE.OR P1, PT, R0, R175.reuse, P0 ;  /* 0x000000af0000720c */ /* 0x080fe40000726670 */
[----:B------:R-:W-:Y:S01]  /*ed60*/  ISETP.GE.OR P0, PT, R10, R175, P0 ;  /* 0x000000af0a00720c */ /* 0x000fe20000706670 */
[----:B--2---:R2:W-:Y:S04]  /*ed70*/  @!P6 STG.E.128 desc[UR10][R8.64+0x800], R36 ;  /* 0x000800240800e986 */ /* 0x0045e8000c101d0a */
[----:B---3--:R2:W-:Y:S04]  /*ed80*/  @!P5 STG.E.128 desc[UR10][R8.64+0x1000], R32 ;  /* 0x001000200800d986 */ /* 0x0085e8000c101d0a */
[----:B----4-:R2:W-:Y:S04]  /*ed90*/  @!P4 STG.E.128 desc[UR10][R8.64+0x1800], R28 ;  /* 0x0018001c0800c986 */ /* 0x0105e8000c101d0a */
[----:B-1----:R2:W-:Y:S04]  /*eda0*/  @!P3 STG.E.128 desc[UR10][R8.64+0x2000], R24 ;  /* 0x002000180800b986 */ /* 0x0025e8000c101d0a */
[----:B-----5:R2:W-:Y:S04]  /*edb0*/  @!P2 STG.E.128 desc[UR10][R8.64+0x2800], R20 ;  /* 0x002800140800a986 */ /* 0x0205e8000c101d0a */
[----:B------:R2:W-:Y:S01]  /*edc0*/  @!P1 STG.E.128 desc[UR10][R8.64+0x3000], R12 ;  /* 0x0030000c08009986 */ /* 0x0005e2000c101d0a */
[----:B------:R-:W-:Y:S05]  /*edd0*/  @P0 EXIT ;  /* 0x000000000000094d */ /* 0x000fea0003800000 */
[----:B------:R-:W-:Y:S01]  /*ede0*/  STG.E.128 desc[UR10][R8.64+0x3800], R40 ;  /* 0x0038002808007986 */ /* 0x000fe2000c101d0a */
[----:B------:R-:W-:Y:S05]  /*edf0*/  EXIT ;  /* 0x000000000000794d */ /* 0x000fea0003800000 */
.L_x_5945:
        /* <DEDUP_REMOVED lines=16> */
.L_x_8038:


//--------------------- .text._ZN5flash24flash_fwd_splitkv_kernelI23Flash_fwd_kernel_traitsILi64ELi64ELi128ELi4ELb0ELb0EN7cutlass10bfloat16_tE19Flash_kernel_traitsILi64ELi64ELi128ELi4ES3_EELb1ELb0ELb0ELb0ELb0ELb1ELb1ELb0EEEvNS_16Flash_fwd_paramsE --------------------------
	.section	.text._ZN5flash24flash_fwd_splitkv_kernelI23Flash_fwd_kernel_traitsILi64ELi64ELi128ELi4ELb0ELb0EN7cutlass10bfloat16_tE19Flash_kernel_traitsILi64ELi64ELi128ELi4ES3_EELb1ELb0ELb0ELb0ELb0ELb1ELb1ELb0EEEvNS_16Flash_fwd_paramsE,"ax",@progbits
	.align	128
        .global         _ZN5flash24flash_fwd_splitkv_kernelI23Flash_fwd_kernel_traitsILi64ELi64ELi128ELi4ELb0ELb0EN7cutlass10bfloat16_tE19Flash_kernel_traitsILi64ELi64ELi128ELi4ES3_EELb1ELb0ELb0ELb0ELb0ELb1ELb1ELb0EEEvNS_16Flash_fwd_paramsE
        .type           _ZN5flash24flash_fwd_splitkv_kernelI23Flash_fwd_kernel_traitsILi64ELi64ELi128ELi4ELb0ELb0EN7cutlass10bfloat16_tE19Flash_kernel_traitsILi64ELi64ELi128ELi4ES3_EELb1ELb0ELb0ELb0ELb0ELb1ELb1ELb0EEEvNS_16Flash_fwd_paramsE,@function
        .size           _ZN5flash24flash_fwd_splitkv_kernelI23Flash_fwd_kernel_traitsILi64ELi64ELi128ELi4ELb0ELb0EN7cutlass10bfloat16_tE19Flash_kernel_traitsILi64ELi64ELi128ELi4ES3_EELb1ELb0ELb0ELb0ELb0ELb1ELb1ELb0EEEvNS_16Flash_fwd_paramsE,(.L_x_8039 - _ZN5flash24flash_fwd_splitkv_kernelI23Flash_fwd_kernel_traitsILi64ELi64ELi128ELi4ELb0ELb0EN7cutlass10bfloat16_tE19Flash_kernel_traitsILi64ELi64ELi128ELi4ES3_EELb1ELb0ELb0ELb0ELb0ELb1ELb1ELb0EEEvNS_16Flash_fwd_paramsE)
        .other          _ZN5flash24flash_fwd_splitkv_kernelI23Flash_fwd_kernel_traitsILi64ELi64ELi128ELi4ELb0ELb0EN7cutlass10bfloat16_tE19Flash_kernel_traitsILi64ELi64ELi128ELi4ES3_EELb1ELb0ELb0ELb0ELb0ELb1ELb1ELb0EEEvNS_16Flash_fwd_paramsE,@"STO_CUDA_ENTRY STV_DEFAULT"
_ZN5flash24flash_fwd_splitkv_kernelI23Flash_fwd_kernel_traitsILi64ELi64ELi128ELi4ELb0ELb0EN7cutlass10bfloat16_tE19Flash_kernel_traitsILi64ELi64ELi128ELi4ES3_EELb1ELb0ELb0ELb0ELb0ELb1ELb1ELb0EEEvNS_16Flash_fwd_paramsE:
.text._ZN5flash24flash_fwd_splitkv_kernelI23Flash_fwd_kernel_traitsILi64ELi64ELi128ELi4ELb0ELb0EN7cutlass10bfloat16_tE19Flash_kernel_traitsILi64ELi64ELi128ELi4ES3_EELb1ELb0ELb0ELb0ELb0ELb1ELb1ELb0EEEvNS_16Flash_fwd_paramsE:
        /* <DEDUP_REMOVED lines=60> */
.L_x_5946:
[----:B------:R-:W2:Y:S02]  /*03c0*/  LDC R8, c[0x0][0x2c8] ;  /* 0x0000b200ff087b82 */ /* 0x000ea40000000800 */
.L_x_5947:
[----:B------:R-:W4:Y:S02]  /*03d0*/  LDC.64 R2, c[0x0][0x308] ;  /* 0x0000c200ff027b82 */ /* 0x000f240000000a00 */
[----:B----4-:R-:W-:-:S04]  /*03e0*/  ISETP.NE.U32.AND P3, PT, R2, RZ, PT ;  /* 0x000000ff0200720c */ /* 0x010fc80003f65070 */
[----:B------:R-:W-:-:S13]  /*03f0*/  ISETP.NE.AND.EX P3, PT, R3, RZ, PT, P3 ;  /* 0x000000ff0300720c */ /* 0x000fda0003f65330 */
[----:B------:R-:W4:Y:S02]  /*0400*/  @P3 LDC.64 R2, c[0x0][0x308] ;  /* 0x0000c200ff023b82 */ /* 0x000f240000000a00 */
[----:B----4-:R-:W-:-:S05]  /*0410*/  @P3 IMAD.WIDE R2, R183, 0x4, R2 ;  /* 0x00000004b7023825 */ /* 0x010fca00078e0202 */
[----:B------:R4:W5:Y:S01]  /*0420*/  @P3 LDG.E R20, desc[UR12][R2.64] ;  /* 0x0000000c02143981 */ /* 0x000962000c1e1900 */
[----:B------:R-:W-:-:S05]  /*0430*/  IMAD.SHL.U32 R81, R23, 0x40, RZ ;  /* 0x0000004017517824 */ /* 0x000fca00078e00ff */
[----:B-1----:R-:W-:-:S13]  /*0440*/  ISETP.GT.AND P0, PT, R32, R81, PT ;  /* 0x000000512000720c */ /* 0x002fda0003f04270 */
[----:B------:R-:W-:Y:S05]  /*0450*/  @!P0 EXIT ;  /* 0x000000000000894d */ /* 0x000fea0003800000 */
[----:B------:R-:W1:Y:S01]  /*0460*/  LDC R9, c[0x0][0x10] ;  /* 0x00000400ff097b82 */ /* 0x000e620000000800 */
[----:B-----5:R-:W-:-:S07]  /*0470*/  @P3 IMAD.IADD R35, R20, 0x1, -R11 ;  /* 0x0000000114233824 */ /* 0x020fce00078e0a0b */
[----:B----4-:R-:W4:Y:S08]  /*0480*/  LDC R3, c[0x0][0x2c8] ;  /* 0x0000b200ff037b82 */ /* 0x010f300000000800 */
[----:B---3--:R-:W3:Y:S01]  /*0490*/  @!P3 LDC R7, c[0x0][0x2cc] ;  /* 0x0000b300ff07bb82 */ /* 0x008ee20000000800 */
[----:B-1----:R-:W-:-:S04]  /*04a0*/  IABS R13, R9 ;  /* 0x00000009000d7213 */ /* 0x002fc80000000000 */
[----:B------:R-:W1:Y:S01]  /*04b0*/  I2F.RP R2, R13 ;  /* 0x0000000d00027306 */ /* 0x000e620000209400 */
[----:B----4-:R-:W-:-:S05]  /*04c0*/  VIADD R3, R3, 0x7f ;  /* 0x0000007f03037836 */ /* 0x010fca0000000000 */
[----:B------:R-:W-:-:S04]  /*04d0*/  SHF.R.S32.HI R18, RZ, 0x1f, R3 ;  /* 0x0000001fff127819 */ /* 0x000fc80000011403 */
[----:B------:R-:W-:Y:S01]  /*04e0*/  LEA.HI R18, R18, R3, RZ, 0x7 ;  /* 0x0000000312127211 */ /* 0x000fe200078f38ff */
[----:B-1----:R-:W1:Y:S03]  /*04f0*/  MUFU.RCP R16, R2 ;  /* 0x0000000200107308 */ /* 0x002e660000001000 */
        /* <DEDUP_REMOVED lines=128> */
.L_x_5948:
        /* <DEDUP_REMOVED lines=24> */
.L_x_5949:
[----:B------:R-:W-:Y:S05]  /*0e80*/  @!P3 BRA `(.L_x_5950) ;  /* 0x000000040038b947 */ /* 0x000fea0003800000 */
[----:B-----5:R-:W2:Y:S01]  /*0e90*/  LDC R10, c[0x0][0x380] ;  /* 0x0000e000ff0a7b82 */ /* 0x020ea20000000800 */
[----:B------:R-:W-:Y:S01]  /*0ea0*/  LEA R7, R29, 0xffffff80, 0x7 ;  /* 0xffffff801d077811 */ /* 0x000fe200078e38ff */
[----:B------:R-:W-:-:S03]  /*0eb0*/  ULDC.64 UR4, c[0x0][0x230] ;  /* 0x00008c0000047ab9 */ /* 0x000fc60000000a00 */
[----:B-1----:R-:W-:Y:S02]  /*0ec0*/  IABS R2, R7 ;  /* 0x0000000700027213 */ /* 0x002fe40000000000 */
[----:B------:R-:W-:Y:S01]  /*0ed0*/  MOV R14, RZ ;  /* 0x000000ff000e7202 */ /* 0x000fe20000000f00 */
        /* <DEDUP_REMOVED lines=56> */
[----:B--2---:R-:W-:Y:S02]  /*1260*/  IMAD R5, R5, R2, RZ ;  /* 0x0000000205057224 */ /* 0x004fe400078e02ff */
[C---:B------:R-:W-:Y:S01]  /*1270*/  IMAD R8, R4.reuse, UR5, R13 ;  /* 0x0000000504087c24 */ /* 0x040fe2000f8e020d */
[----:B------:R-:W-:Y:S01]  /*1280*/  SHF.R.S32.HI R13, RZ, 0x1f, R36 ;  /* 0x0000001fff0d7819 */ /* 0x000fe20000011424 */
[----:B------:R-:W-:Y:S01]  /*1290*/  ULDC.64 UR4, c[0x0][0x260] ;  /* 0x0000980000047ab9 */ /* 0x000fe20000000a00 */
[----:B------:R-:W-:Y:S02]  /*12a0*/  IMAD R3, R4, R3, R5 ;  /* 0x0000000304037224 */ /* 0x000fe400078e0205 */
[----:B------:R-:W-:Y:S01]  /*12b0*/  IADD3 R11, R11, R8, RZ ;  /* 0x000000080b0b7210 */ /* 0x000fe20007ffe0ff */
[----:B-1----:R-:W-:-:S02]  /*12c0*/  IMAD R8, R21, R120, RZ ;  /* 0x0000007815087224 */ /* 0x002fc400078e02ff */
[----:B------:R-:W-:Y:S02]  /*12d0*/  IMAD R9, R13, UR4, RZ ;  /* 0x000000040d097c24 */ /* 0x000fe4000f8e02ff */
[C---:B------:R-:W-:Y:S02]  /*12e0*/  IMAD R8, R7.reuse, R121, R8 ;  /* 0x0000007907087224 */ /* 0x040fe400078e0208 */
[----:B------:R-:W-:-:S04]  /*12f0*/  IMAD.WIDE.U32 R10, R7, R120, R10 ;  /* 0x00000078070a7225 */ /* 0x000fc800078e000a */
[----:B------:R-:W-:Y:S02]  /*1300*/  IMAD.IADD R11, R11, 0x1, R8 ;  /* 0x000000010b0b7824 */ /* 0x000fe400078e0208 */
[----:B------:R-:W-:-:S04]  /*1310*/  IMAD.WIDE.U32 R38, R4, R2, RZ ;  /* 0x0000000204267225 */ /* 0x000fc800078e00ff */
[C---:B------:R-:W-:Y:S01]  /*1320*/  IMAD R9, R36.reuse, UR5, R9 ;  /* 0x0000000524097c24 */ /* 0x040fe2000f8e0209 */
[----:B------:R-:W-:Y:S01]  /*1330*/  IADD3 R4, R39, R3, RZ ;  /* 0x0000000327047210 */ /* 0x000fe20007ffe0ff */
[----:B------:R-:W-:-:S05]  /*1340*/  IMAD.WIDE.U32 R16, R36, UR4, R10 ;  /* 0x0000000424107c25 */ /* 0x000fca000f8e000a */
[----:B------:R-:W-:Y:S01]  /*1350*/  IADD3 R9, R17, R9, RZ ;  /* 0x0000000911097210 */ /* 0x000fe20007ffe0ff */
[----:B------:R-:W-:Y:S06]  /*1360*/  BRA `(.L_x_5951) ;  /* 0x0000000400287947 */ /* 0x000fec0003800000 */
.L_x_5950:
        /* <DEDUP_REMOVED lines=47> */
.L_x_5952:
        /* <DEDUP_REMOVED lines=27> */
.L_x_5951:
[----:B------:R-:W-:Y:S01]  /*1810*/  ISETP.NE.AND P0, PT, R12, -0x1, PT ;  /* 0xffffffff0c00780c */ /* 0x000fe20003f05270 */
[----:B------:R-:W1:Y:S01]  /*1820*/  S2UR UR8, SR_CgaCtaId ;  /* 0x00000000000879c3 */ /* 0x000e620000008800 */
[----:B------:R-:W-:Y:S01]  /*1830*/  SHF.R.S32.HI R5, RZ, 0x1f, R28 ;  /* 0x0000001fff057819 */ /* 0x000fe2000001141c */
[----:B------:R-:W-:Y:S01]  /*1840*/  ULDC.64 UR4, c[0x0][0x258] ;  /* 0x0000960000047ab9 */ /* 0x000fe20000000a00 */
[----:B------:R-:W-:Y:S01]  /*1850*/  IMAD.IADD R173, R32, 0x1, -R81 ;  /* 0x0000000120ad7824 */ /* 0x000fe200078e0a51 */
[----:B------:R-:W-:Y:S01]  /*1860*/  ULDC.64 UR6, c[0x0][0x268] ;  /* 0x00009a0000067ab9 */ /* 0x000fe20000000a00 */
[----:B------:R-:W-:Y:S01]  /*1870*/  LEA.HI R19, R5, R28, RZ, 0x3 ;  /* 0x0000001c05137211 */ /* 0x000fe200078f18ff */
[----:B------:R-:W-:Y:S01]  /*1880*/  VIADD R179, R29, 0xffffffff ;  /* 0xffffffff1db37836 */ /* 0x000fe20000000000 */
[----:B------:R-:W-:Y:S02]  /*1890*/  BSSY B0, `(.L_x_5953) ;  /* 0x0000046000007945 */ /* 0x000fe40003800000 */
[----:B------:R-:W-:-:S02]  /*18a0*/  SHF.R.S32.HI R14, RZ, 0x3, R19 ;  /* 0x00000003ff0e7819 */ /* 0x000fc40000011413 */
[----:B------:R-:W-:Y:S01]  /*18b0*/  LOP3.LUT R19, R19, 0xfffffff8, RZ, 0xc0, !PT ;  /* 0xfffffff813137812 */ /* 0x000fe200078ec0ff */
[----:B-----5:R-:W2:Y:S01]  /*18c0*/  @P0 LDC.64 R10, c[0x0][0x240] ;  /* 0x00009000ff0a0b82 */ /* 0x020ea20000000a00 */
[----:B------:R-:W-:Y:S01]  /*18d0*/  @!P0 SHF.R.S32.HI R17, RZ, 0x1f, R183 ;  /* 0x0000001fff118819 */ /* 0x000fe200000114b7 */
[----:B------:R-:W-:Y:S01]  /*18e0*/  IMAD.SHL.U32 R18, R14, 0x40, RZ ;  /* 0x000000400e127824 */ /* 0x000fe200078e00ff */
[----:B------:R-:W-:Y:S01]  /*18f0*/  SHF.R.S32.HI R15, RZ, 0x1f, R14 ;  /* 0x0000001fff0f7819 */ /* 0x000fe2000001140e */
[----:B------:R-:W-:Y:S01]  /*1900*/  IMAD.IADD R8, R28, 0x1, -R19 ;  /* 0x000000011c087824 */ /* 0x000fe200078e0a13 */
[----:B------:R-:W-:Y:S02]  /*1910*/  IADD3 R19, R14, 0x20, RZ ;  /* 0x000000200e137810 */ /* 0x000fe40007ffe0ff */
[----:B------:R-:W-:Y:S01]  /*1920*/  LOP3.LUT R18, R18, 0x1c0, RZ, 0xc0, !PT ;  /* 0x000001c012127812 */ /* 0x000fe200078ec0ff */
[----:B------:R-:W3:Y:S01]  /*1930*/  @!P0 LDC.64 R2, c[0x0][0x228] ;  /* 0x00008a00ff028b82 */ /* 0x000ee20000000a00 */
[----:B------:R-:W-:-:S02]  /*1940*/  IMAD.SHL.U32 R181, R8, 0x8, RZ ;  /* 0x0000000808b57824 */ /* 0x000fc400078e00ff */
[----:B------:R-:W-:-:S03]  /*1950*/  IMAD.WIDE R22, R23, 0x40, R14 ;  /* 0x0000004017167825 */ /* 0x000fc600078e020e */
[----:B------:R-:W-:Y:S02]  /*1960*/  LOP3.LUT R180, R18, 0x38, R181, 0xf8, !PT ;  /* 0x0000003812b47812 */ /* 0x000fe400078ef8b5 */
[----:B------:R-:W-:Y:S01]  /*1970*/  IADD3 R38, P1, R181, R38, RZ ;  /* 0x00000026b5267210 */ /* 0x000fe20007f3e0ff */
[----:B--2---:R-:W-:-:S04]  /*1980*/  @P0 IMAD.WIDE.U32 R24, R12, R10, RZ ;  /* 0x0000000a0c180225 */ /* 0x004fc800078e00ff */
[----:B------:R-:W-:Y:S01]  /*1990*/  @P0 IMAD R11, R12, R11, R25 ;  /* 0x0000000b0c0b0224 */ /* 0x000fe200078e0219 */
[----:B------:R-:W-:Y:S01]  /*19a0*/  LEA.HI R12, R5, R28, RZ, 0x6 ;  /* 0x0000001c050c7211 */ /* 0x000fe200078f30ff */
[----:B------:R-:W-:Y:S02]  /*19b0*/  VIADD R25, R14, 0x10 ;  /* 0x000000100e197836 */ /* 0x000fe40000000000 */
[-C--:B---3--:R-:W-:Y:S01]  /*19c0*/  @!P0 IMAD R10, R17, R2.reuse, RZ ;  /* 0x00000002110a8224 */ /* 0x088fe200078e02ff */
[----:B------:R-:W-:Y:S01]  /*19d0*/  SHF.R.U32.HI R17, RZ, 0x3, R18 ;  /* 0x00000003ff117819 */ /* 0x000fe20000011612 */
[C---:B------:R-:W-:Y:S01]  /*19e0*/  @!P0 IMAD.WIDE.U32 R26, R183.reuse, R2, RZ ;  /* 0x00000002b71a8225 */ /* 0x040fe200078e00ff */
[----:B------:R-:W-:Y:S02]  /*19f0*/  SHF.R.S32.HI R2, RZ, 0x1f, R0 ;  /* 0x0000001fff027819 */ /* 0x000fe40000011400 */
[----:B------:R-:W-:Y:S01]  /*1a00*/  LOP3.LUT R180, R180, R17, RZ, 0x3c, !PT ;  /* 0x00000011b4b47212 */ /* 0x000fe200078e3cff */
[----:B------:R-:W-:Y:S01]  /*1a10*/  @!P0 IMAD R3, R183, R3, R10 ;  /* 0x00000003b7038224 */ /* 0x000fe200078e020a */
[----:B------:R-:W-:Y:S01]  /*1a20*/  @!P0 MOV R24, R26 ;  /* 0x0000001a00188202 */ /* 0x000fe20000000f00 */
[----:B------:R-:W-:Y:S01]  /*1a30*/  IMAD.SHL.U32 R17, R12, 0x8, RZ ;  /* 0x000000080c117824 */ /* 0x000fe200078e00ff */
[----:B------:R-:W-:Y:S01]  /*1a40*/  IADD3 R10, P2, R181, R16, RZ ;  /* 0x00000010b50a7210 */ /* 0x000fe20007f5e0ff */
[----:B------:R-:W-:Y:S01]  /*1a50*/  @!P0 IMAD.IADD R11, R27, 0x1, R3 ;  /* 0x000000011b0b8824 */ /* 0x000fe200078e0203 */
[----:B------:R-:W-:Y:S01]  /*1a60*/  IADD3 R30, P0, R181, R24, RZ ;  /* 0x00000018b51e7210 */ /* 0x000fe20007f1e0ff */
[----:B------:R-:W-:Y:S01]  /*1a70*/  IMAD R3, R2, UR4, RZ ;  /* 0x0000000402037c24 */ /* 0x000fe2000f8e02ff */
[----:B------:R-:W-:Y:S01]  /*1a80*/  SHF.R.S32.HI R2, RZ, 0x1f, R181 ;  /* 0x0000001fff027819 */ /* 0x000fe200000114b5 */
[----:B------:R-:W-:Y:S01]  /*1a90*/  IMAD R27, R13, UR6, RZ ;  /* 0x000000060d1b7c24 */ /* 0x000fe2000f8e02ff */
[----:B------:R-:W-:Y:S01]  /*1aa0*/  LOP3.LUT R180, R180, 0xfffffe00, R17, 0xf8, !PT ;  /* 0xfffffe00b4b47812 */ /* 0x000fe200078ef811 */
[----:B------:R-:W-:Y:S01]  /*1ab0*/  VIADD R17, R14, 0x30 ;  /* 0x000000300e117836 */ /* 0x000fe20000000000 */
[-C--:B------:R-:W-:Y:S01]  /*1ac0*/  ISETP.GE.AND P4, PT, R25, R173.reuse, PT ;  /* 0x000000ad1900720c */ /* 0x080fe20003f86270 */
[----:B------:R-:W-:Y:S01]  /*1ad0*/  IMAD.X R31, R2, 0x1, R11, P0 ;  /* 0x00000001021f7824 */ /* 0x000fe200000e060b */
[----:B------:R-:W-:Y:S01]  /*1ae0*/  ISETP.GE.AND P0, PT, R14, R173, PT ;  /* 0x000000ad0e00720c */ /* 0x000fe20003f06270 */
[C---:B------:R-:W-:Y:S01]  /*1af0*/  IMAD.X R39, R2.reuse, 0x1, R4, P1 ;  /* 0x0000000102277824 */ /* 0x040fe200008e0604 */
[----:B------:R-:W-:Y:S01]  /*1b00*/  IADD3.X R11, R2, R9, RZ, P2, !PT ;  /* 0x00000009020b7210 */ /* 0x000fe200017fe4ff */
[C---:B------:R-:W-:Y:S01]  /*1b10*/  IMAD.WIDE.U32 R30, R0.reuse, UR4, R30 ;  /* 0x00000004001e7c25 */ /* 0x040fe2000f8e001e */
[----:B------:R-:W-:Y:S01]  /*1b20*/  UMOV UR4, 0x400 ;  /* 0x0000040000047882 */ /* 0x000fe20000000000 */
[-C--:B------:R-:W-:Y:S01]  /*1b30*/  ISETP.GE.AND P2, PT, R19, R173.reuse, PT ;  /* 0x000000ad1300720c */ /* 0x080fe20003f46270 */
[----:B-1----:R-:W-:Y:S01]  /*1b40*/  ULEA UR4, UR8, UR4, 0x18 ;  /* 0x0000000408047291 */ /* 0x002fe2000f8ec03f */
[----:B------:R-:W-:Y:S01]  /*1b50*/  IMAD.SHL.U32 R2, R179, 0x80, RZ ;  /* 0x00000080b3027824 */ /* 0x000fe200078e00ff */
[----:B------:R-:W-:Y:S01]  /*1b60*/  ISETP.GE.AND P1, PT, R17, R173, PT ;  /* 0x000000ad1100720c */ /* 0x000fe20003f26270 */
[----:B------:R-:W-:-:S02]  /*1b70*/  IMAD R3, R0, UR5, R3 ;  /* 0x0000000500037c24 */ /* 0x000fc4000f8e0203 */
[----:B------:R-:W-:Y:S01]  /*1b80*/  IMAD R27, R36, UR7, R27 ;  /* 0x00000007241b7c24 */ /* 0x000fe2000f8e021b */
[----:B------:R-:W-:Y:S01]  /*1b90*/  IADD3 R4, -R2, R35, RZ ;  /* 0x0000002302047210 */ /* 0x000fe20007ffe1ff */
[----:B------:R-:W-:Y:S01]  /*1ba0*/  IMAD.WIDE.U32 R36, R36, UR6, R38 ;  /* 0x0000000624247c25 */ /* 0x000fe2000f8e0026 */
[----:B------:R-:W-:-:S03]  /*1bb0*/  LEA R180, R180, UR4, 0x1 ;  /* 0x00000004b4b47c11 */ /* 0x000fc6000f8e08ff */
[----:B------:R-:W-:Y:S01]  /*1bc0*/  IMAD.IADD R13, R31, 0x1, R3 ;  /* 0x000000011f0d7824 */ /* 0x000fe200078e0203 */
        /* <DEDUP_REMOVED lines=18> */
.L_x_5954:
[----:B------:R-:W-:Y:S05]  /*1cf0*/  BSYNC B0 ;  /* 0x0000000000007941 */ /* 0x000fea0003800000 */
.L_x_5953:
        /* <DEDUP_REMOVED lines=22> */
.L_x_5956:
[----:B------:R-:W-:Y:S05]  /*1e60*/  BSYNC B0 ;  /* 0x0000000000007941 */ /* 0x000fea0003800000 */
.L_x_5955:
        /* <DEDUP_REMOVED lines=22> */
.L_x_5958:
[----:B------:R-:W-:Y:S05]  /*1fd0*/  BSYNC B0 ;  /* 0x0000000000007941 */ /* 0x000fea0003800000 */
.L_x_5957:
        /* <DEDUP_REMOVED lines=21> */
.L_x_5960:
[----:B------:R-:W-:Y:S05]  /*2130*/  BSYNC B0 ;  /* 0x0000000000007941 */ /* 0x000fea0003800000 */
.L_x_5959:
[----:B------:R-:W1:Y:S01]  /*2140*/  LDC.64 R122, c[0x0][0x250] ;  /* 0x00009400ff7a7b82 */ /* 0x000e620000000a00 */
[C---:B------:R-:W-:Y:S01]  /*2150*/  ISETP.GE.AND P2, PT, R14.reuse, R4, PT ;  /* 0x000000040e00720c */ /* 0x040fe20003f46270 */
[C---:B------:R-:W-:Y:S01]  /*2160*/  IMAD R101, R15.reuse, R120, RZ ;  /* 0x000000780f657224 */ /* 0x040fe200078e02ff */
[C---:B------:R-:W-:Y:S01]  /*2170*/  IADD3 R30, P0, R14.reuse, R7, RZ ;  /* 0x000000070e1e7210 */ /* 0x040fe20007f1e0ff */
[C---:B------:R-:W-:Y:S01]  /*2180*/  VIADD R3, R14.reuse, 0x40 ;  /* 0x000000400e037836 */ /* 0x040fe20000000000 */
[----:B------:R-:W-:Y:S01]  /*2190*/  BSSY B0, `(.L_x_5961) ;  /* 0x0000018000007945 */ /* 0x000fe20003800000 */
[C---:B------:R-:W-:Y:S01]  /*21a0*/  VIADD R13, R14.reuse, 0x50 ;  /* 0x000000500e0d7836 */ /* 0x040fe20000000000 */
[----:B------:R-:W-:Y:S01]  /*21b0*/  IADD3.X R21, R15, R21, RZ, P0, !PT ;  /* 0x000000150f157210 */ /* 0x000fe200007fe4ff */
[C---:B------:R-:W-:Y:S01]  /*21c0*/  IMAD R101, R14.reuse, R121, R101 ;  /* 0x000000790e657224 */ /* 0x040fe200078e0265 */
[----:B------:R-:W-:Y:S01]  /*21d0*/  ISETP.GE.AND P1, PT, R25, R4, PT ;  /* 0x000000041900720c */ /* 0x000fe20003f26270 */
[----:B------:R-:W-:Y:S01]  /*21e0*/  IMAD.WIDE.U32 R128, R14, R120, R10 ;  /* 0x000000780e807225 */ /* 0x000fe200078e000a */
[----:B------:R-:W-:-:S02]  /*21f0*/  ISETP.GE.AND P0, PT, R19, R4, PT ;  /* 0x000000041300720c */ /* 0x000fc40003f06270 */
[-C--:B------:R-:W-:Y:S01]  /*2200*/  ISETP.GE.AND P6, PT, R17, R4.reuse, PT ;  /* 0x000000041100720c */ /* 0x080fe20003fc6270 */
[----:B------:R-:W-:Y:S01]  /*2210*/  VIADD R11, R14, 0x60 ;  /* 0x000000600e0b7836 */ /* 0x000fe20000000000 */
        /* <DEDUP_REMOVED lines=9> */
[----:B-1----:R-:W-:-:S04]  /*22b0*/  LEA R22, P2, R128, UR6, 0x1 ;  /* 0x0000000680167c11 */ /* 0x002fc8000f8408ff */
[----:B------:R-:W-:-:S05]  /*22c0*/  LEA.HI.X R23, R128, UR7, R101, 0x1, P2 ;  /* 0x0000000780177c11 */ /* 0x000fca00090f0c65 */
[----:B------:R-:W-:Y:S01]  /*22d0*/  @!PT LDS RZ, [RZ] ;  /* 0x00000000fffff984 */ /* 0x000fe20000000800 */
[----:B------:R-:W-:Y:S01]  /*22e0*/  @!PT LDS RZ, [RZ] ;  /* 0x00000000fffff984 */ /* 0x000fe20000000800 */
[----:B------:R-:W-:Y:S01]  /*22f0*/  @!PT LDS RZ, [RZ] ;  /* 0x00000000fffff984 */ /* 0x000fe20000000800 */
[----:B------:R1:W-:Y:S04]  /*2300*/  LDGSTS.E.BYPASS.LTC128B.128 [R180+0x2000], desc[UR12][R22.64] ;  /* 0x0200000016b47fae */ /* 0x0003e8000b901d4c */
.L_x_5962:
[----:B------:R-:W-:Y:S05]  /*2310*/  BSYNC B0 ;  /* 0x0000000000007941 */ /* 0x000fea0003800000 */
.L_x_5961:
        /* <DEDUP_REMOVED lines=13> */
[----:B-1----:R-:W-:-:S04]  /*23f0*/  LEA R22, P1, R9, UR6, 0x1 ;  /* 0x0000000609167c11 */ /* 0x002fc8000f8208ff */
[----:B------:R-:W-:-:S05]  /*2400*/  LEA.HI.X R23, R9, UR7, R0, 0x1, P1 ;  /* 0x0000000709177c11 */ /* 0x000fca00088f0c00 */
[----:B------:R-:W-:Y:S01]  /*2410*/  @!PT LDS RZ, [RZ] ;  /* 0x00000000fffff984 */ /* 0x000fe20000000800 */
[----:B------:R-:W-:Y:S01]  /*2420*/  @!PT LDS RZ, [RZ] ;  /* 0x00000000fffff984 */ /* 0x000fe20000000800 */
[----:B------:R-:W-:Y:S01]  /*2430*/  @!PT LDS RZ, [RZ] ;  /* 0x00000000fffff984 */ /* 0x000fe20000000800 */
[----:B------:R1:W-:Y:S04]  /*2440*/  LDGSTS.E.BYPASS.LTC128B.128 [R180+0x2800], desc[UR12][R22.64] ;  /* 0x0280000016b47fae */ /* 0x0003e8000b901d4c */
.L_x_5964:
[----:B------:R-:W-:Y:S05]  /*2450*/  BSYNC B0 ;  /* 0x0000000000007941 */ /* 0x000fea0003800000 */
.L_x_5963:
        /* <DEDUP_REMOVED lines=18> */
.L_x_5966:
[----:B------:R-:W-:Y:S05]  /*2580*/  BSYNC B0 ;  /* 0x0000000000007941 */ /* 0x000fea0003800000 */
.L_x_5965:
        /* <DEDUP_REMOVED lines=17> */
.L_x_5968:
[----:B------:R-:W-:Y:S05]  /*26a0*/  BSYNC B0 ;  /* 0x0000000000007941 */ /* 0x000fea0003800000 */
.L_x_5967:
        /* <DEDUP_REMOVED lines=15> */
.L_x_5970:
[----:B------:R-:W-:Y:S05]  /*27a0*/  BSYNC B0 ;  /* 0x0000000000007941 */ /* 0x000fea0003800000 */
.L_x_5969:
        /* <DEDUP_REMOVED lines=17> */
.L_x_5972:
[----:B------:R-:W-:Y:S05]  /*28c0*/  BSYNC B0 ;  /* 0x0000000000007941 */ /* 0x000fea0003800000 */
.L_x_5971:
        /* <DEDUP_REMOVED lines=17> */
.L_x_5974:
[----:B------:R-:W-:Y:S05]  /*29e0*/  BSYNC B0 ;  /* 0x0000000000007941 */ /* 0x000fea0003800000 */
.L_x_5973:
        /* <DEDUP_REMOVED lines=17> */
.L_x_5976:
[----:B------:R-:W-:Y:S05]  /*2b00*/  BSYNC B0 ;  /* 0x0000000000007941 */ /* 0x000fea0003800000 */
.L_x_5975:
[----:B------:R-:W0:Y:S01]  /*2b10*/  LDGDEPBAR ;  /* 0x00000000000079af */ /* 0x000e220000000000 */
[----:B------:R-:W-:Y:S01]  /*2b20*/  ISETP.GE.AND P2, PT, R14, R4, PT ;  /* 0x000000040e00720c */ /* 0x000fe20003f46270 */
[----:B-1----:R-:W-:Y:S01]  /*2b30*/  IMAD R33, R21, R122, RZ ;  /* 0x0000007a15217224 */ /* 0x002fe200078e02ff */
        /* <DEDUP_REMOVED lines=31> */
.L_x_5978:
[----:B------:R-:W-:Y:S05]  /*2d30*/  BSYNC B0 ;  /* 0x0000000000007941 */ /* 0x000fea0003800000 */
.L_x_5977:
        /* <DEDUP_REMOVED lines=22> */
.L_x_5980:
[----:B------:R-:W-:Y:S05]  /*2ea0*/  BSYNC B0 ;  /* 0x0000000000007941 */ /* 0x000fea0003800000 */
.L_x_5979:
        /* <DEDUP_REMOVED lines=30> */
.L_x_5982:
[----:B------:R-:W-:Y:S05]  /*3090*/  BSYNC B0 ;  /* 0x0000000000007941 */ /* 0x000fea0003800000 */
.L_x_5981:
        /* <DEDUP_REMOVED lines=14> */
.L_x_5984:
[----:B------:R-:W-:Y:S05]  /*3180*/  BSYNC B0 ;  /* 0x0000000000007941 */ /* 0x000fea0003800000 */
.L_x_5983:
        /* <DEDUP_REMOVED lines=13> */
.L_x_5986:
[----:B------:R-:W-:Y:S05]  /*3260*/  BSYNC B0 ;  /* 0x0000000000007941 */ /* 0x000fea0003800000 */
.L_x_5985:
        /* <DEDUP_REMOVED lines=14> */
.L_x_5988:
[----:B------:R-:W-:Y:S05]  /*3350*/  BSYNC B0 ;  /* 0x0000000000007941 */ /* 0x000fea0003800000 */
.L_x_5987:
        /* <DEDUP_REMOVED lines=14> */
.L_x_5990:
[----:B------:R-:W-:Y:S05]  /*3440*/  BSYNC B0 ;  /* 0x0000000000007941 */ /* 0x000fea0003800000 */
.L_x_5989:
        /* <DEDUP_REMOVED lines=22> */
.L_x_5992:
[----:B------:R-:W-:Y:S05]  /*35b0*/  BSYNC B0 ;  /* 0x0000000000007941 */ /* 0x000fea0003800000 */
.L_x_5991:
[----:B------:R-:W-:Y:S01]  /*35c0*/  LDSM.16.M88.4 R16, [R172] ;  /* 0x00000000ac10783b */ /* 0x000fe20000000200 */
[----:B------:R-:W-:Y:S01]  /*35d0*/  LOP3.LUT P0, RZ, R8, 0x2, RZ, 0xc0, !PT ;  /* 0x0000000208ff7812 */ /* 0x000fe2000780c0ff */
[----:B------:R-:W-:Y:S01]  /*35e0*/  ULDC UR10, c[0x0][0x39c] ;  /* 0x0000e700000a7ab9 */ /* 0x000fe20000000800 */
[----:B------:R-:W-:Y:S01]  /*35f0*/  LEA R170, R3, R172, 0x1 ;  /* 0x000000ac03aa7211 */ /* 0x000fe200078e08ff */
[----:B------:R-:W5:Y:S01]  /*3600*/  LDSM.16.M88.4 R20, [R171+0x2000] ;  /* 0x00200000ab14783b */ /* 0x000f620000000200 */
[----:B------:R-:W-:Y:S02]  /*3610*/  SEL R0, R0, 0xfffffff0, !P0 ;  /* 0xfffffff000007807 */ /* 0x000fe40004000000 */
[----:B------:R-:W-:Y:S01]  /*3620*/  LOP3.LUT P0, RZ, R8, 0x4, RZ, 0xc0, !PT ;  /* 0x0000000408ff7812 */ /* 0x000fe2000780c0ff */
[----:B------:R-:W-:Y:S01]  /*3630*/  LDSM.16.M88.4 R12, [R170] ;  /* 0x00000000aa0c783b */ /* 0x000fe20000000200 */
[----:B------:R-:W-:Y:S02]  /*3640*/  LEA R165, R0, R171, 0x1 ;  /* 0x000000ab00a57211 */ /* 0x000fe400078e08ff */
[C---:B------:R-:W-:Y:S01]  /*3650*/  IADD3 R8, R171.reuse, 0x2000, RZ ;  /* 0x00002000ab087810 */ /* 0x040fe20007ffe0ff */
[----:B------:R-:W3:Y:S01]  /*3660*/  LDSM.16.M88.4 R44, [R171+0x2800] ;  /* 0x00280000ab2c783b */ /* 0x000ee20000000200 */
[----:B------:R-:W-:-:S02]  /*3670*/  IADD3 R168, R171, 0x2040, RZ ;  /* 0x00002040aba87810 */ /* 0x000fc40007ffe0ff */
[----:B------:R-:W-:Y:S01]  /*3680*/  LEA R169, R5, R172, 0x1 ;  /* 0x000000ac05a97211 */ /* 0x000fe200078e08ff */
[----:B------:R-:W3:Y:S01]  /*3690*/  LDSM.16.M88.4 R52, [R165+0x2000] ;  /* 0x00200000a534783b */ /* 0x000ee20000000200 */
[----:B------:R-:W-:Y:S02]  /*36a0*/  LEA R81, R34, R81, 0x4 ;  /* 0x0000005122517211 */ /* 0x000fe400078e20ff */
[----:B------:R-:W-:Y:S01]  /*36b0*/  LEA R167, R3, R169, 0x1 ;  /* 0x000000a903a77211 */ /* 0x000fe200078e08ff */
[----:B------:R-:W3:Y:S01]  /*36c0*/  LDSM.16.M88.4 R48, [R165+0x2800] ;  /* 0x00280000a530783b */ /* 0x000ee20000000200 */
[----:B------:R-:W-:Y:S02]  /*36d0*/  @P0 IADD3 R168, R8, -0x40, RZ ;  /* 0xffffffc008a80810 */ /* 0x000fe40007ffe0ff */
[----:B------:R-:W-:Y:S01]  /*36e0*/  ISETP.GT.AND P1, PT, R179, R174, PT ;  /* 0x000000aeb300720c */ /* 0x000fe20003f24270 */
[----:B-1----:R-:W-:Y:S01]  /*36f0*/  LDSM.16.M88.4 R8, [R169] ;  /* 0x00000000a908783b */ /* 0x002fe20000000200 */
[----:B------:R-:W-:-:S02]  /*3700*/  LEA R100, R0, R168, 0x1 ;  /* 0x000000a800647211 */ /* 0x000fc400078e08ff */
[----:B------:R-:W-:Y:S01]  /*3710*/  LOP3.LUT R166, R4, R7, RZ, 0xfc, !PT ;  /* 0x0000000704a67212 */ /* 0x000fe200078efcff */
[----:B------:R-:W1:Y:S01]  /*3720*/  LDSM.16.M88.4 R36, [R168] ;  /* 0x00000000a824783b */ /* 0x000e620000000200 */
[C---:B------:R-:W-:Y:S02]  /*3730*/  IADD3 R161, R168.reuse, 0x800, RZ ;  /* 0x00000800a8a17810 */ /* 0x040fe40007ffe0ff */
[C---:B------:R-:W-:Y:S01]  /*3740*/  IADD3 R160, R168.reuse, 0x1000, RZ ;  /* 0x00001000a8a07810 */ /* 0x040fe20007ffe0ff */
[----:B--2-4-:R-:W-:Y:S01]  /*3750*/  LDSM.16.M88.4 R40, [R167] ;  /* 0x00000000a728783b */ /* 0x014fe20000000200 */
[C---:B------:R-:W-:Y:S02]  /*3760*/  IADD3 R159, R168.reuse, 0x1800, RZ ;  /* 0x00001800a89f7810 */ /* 0x040fe40007ffe0ff */
[C---:B------:R-:W-:Y:S01]  /*3770*/  IADD3 R158, R168.reuse, 0x2000, RZ ;  /* 0x00002000a89e7810 */ /* 0x040fe20007ffe0ff */
[----:B------:R-:W-:Y:S01]  /*3780*/  LDSM.16.M88.4 R68, [R100] ;  /* 0x000000006444783b */ /* 0x000fe20000000200 */
[----:B------:R-:W-:-:S02]  /*3790*/  IADD3 R157, R168, 0x2800, RZ ;  /* 0x00002800a89d7810 */ /* 0x000fc40007ffe0ff */
[C---:B------:R-:W-:Y:S01]  /*37a0*/  IADD3 R156, R168.reuse, 0x3000, RZ ;  /* 0x00003000a89c7810 */ /* 0x040fe20007ffe0ff */
[----:B------:R-:W2:Y:S01]  /*37b0*/  LDSM.16.M88.4 R64, [R168+0x800] ;  /* 0x00080000a840783b */ /* 0x000ea20000000200 */
[----:B------:R-:W-:Y:S01]  /*37c0*/  IADD3 R102, R168, 0x3800, RZ ;  /* 0x00003800a8667810 */ /* 0x000fe20007ffe0ff */
[C---:B-----5:R-:W-:Y:S02]  /*37d0*/  HMMA.16816.F32.BF16 R60, R16.reuse, R20, RZ ;  /* 0x00000014103c723c */ /* 0x060fe400000418ff */
[----:B------:R-:W-:Y:S04]  /*37e0*/  LDSM.16.M88.4 R56, [R165+0x3000] ;  /* 0x00300000a538783b */ /* 0x000fe80000000200 */
[----:B------:R-:W-:Y:S01]  /*37f0*/  LDSM.16.M88.4 R72, [R100+0x800] ;  /* 0x000800006448783b */ /* 0x000fe20000000200 */
[C---:B------:R-:W-:Y:S03]  /*3800*/  HMMA.16816.F32.BF16 R20, R16.reuse, R22, RZ ;  /* 0x000000161014723c */ /* 0x040fe600000418ff */
[----:B------:R-:W-:Y:S03]  /*3810*/  LDSM.16.M88.4 R76, [R100+0x2000] ;  /* 0x00200000644c783b */ /* 0x000fe60000000200 */
[C---:B---3--:R-:W-:Y:S01]  /*3820*/  HMMA.16816.F32.BF16 R24, R16.reuse, R44, RZ ;  /* 0x0000002c1018723c */ /* 0x048fe200000418ff */
[----:B------:R-:W0:Y:S05]  /*3830*/  LDGDEPBAR ;  /* 0x00000000000079af */ /* 0x000e2a0000000000 */
[----:B------:R-:W-:Y:S06]  /*3840*/  HMMA.16816.F32.BF16 R44, R16, R46, RZ ;  /* 0x0000002e102c723c */ /* 0x000fec00000418ff */
[C---:B------:R-:W-:Y:S06]  /*3850*/  HMMA.16816.F32.BF16 R60, R12.reuse, R52, R60 ;  /* 0x000000340c3c723c */ /* 0x040fec000004183c */
[C---:B------:R-:W-:Y:S01]  /*3860*/  HMMA.16816.F32.BF16 R20, R12.reuse, R54, R20 ;  /* 0x000000360c14723c */ /* 0x040fe20000041814 */
[----:B------:R-:W3:Y:S05]  /*3870*/  LDSM.16.M88.4 R52, [R171+0x3000] ;  /* 0x00300000ab34783b */ /* 0x000eea0000000200 */
[C---:B------:R-:W-:Y:S06]  /*3880*/  HMMA.16816.F32.BF16 R24, R12.reuse, R48, R24 ;  /* 0x000000300c18723c */ /* 0x040fec0000041818 */
[----:B------:R-:W-:Y:S01]  /*3890*/  HMMA.16816.F32.BF16 R44, R12, R50, R44 ;  /* 0x000000320c2c723c */ /* 0x000fe2000004182c */
[----:B------:R-:W4:Y:S05]  /*38a0*/  LDSM.16.M88.4 R48, [R171+0x3800] ;  /* 0x00380000ab30783b */ /* 0x000f2a0000000200 */
[C---:B-1----:R-:W-:Y:S06]  /*38b0*/  HMMA.16816.F32.BF16 R60, R8.reuse, R36, R60 ;  /* 0x00000024083c723c */ /* 0x042fec000004183c */
[C---:B------:R-:W-:Y:S06]  /*38c0*/  HMMA.16816.F32.BF16 R20, R8.reuse, R38, R20 ;  /* 0x000000260814723c */ /* 0x040fec0000041814 */
[C---:B--2---:R-:W-:Y:S06]  /*38d0*/  HMMA.16816.F32.BF16 R24, R8.reuse, R64, R24 ;  /* 0x000000400818723c */ /* 0x044fec0000041818 */
[----:B------:R-:W-:Y:S01]  /*38e0*/  HMMA.16816.F32.BF16 R44, R8, R66, R44 ;  /* 0x00000042082c723c */ /* 0x000fe2000004182c */
[----:B------:R-:W-:Y:S05]  /*38f0*/  LDSM.16.M88.4 R64, [R165+0x3800] ;  /* 0x00380000a540783b */ /* 0x000fea0000000200 */
[----:B---3--:R-:W-:Y:S06]  /*3900*/  HMMA.16816.F32.BF16 R36, R16, R52, RZ ;  /* 0x000000341024723c */ /* 0x008fec00000418ff */
        /* <DEDUP_REMOVED lines=9> */
[----:B------:R2:W3:Y:S01]  /*39a0*/  MUFU.TANH R82, R61 ;  /* 0x0000003d00527308 */ /* 0x0004e20000002400 */
[----:B------:R-:W-:Y:S01]  /*39b0*/  FMUL.FTZ R84, R63, UR10 ;  /* 0x0000000a3f547c20 */ /* 0x000fe20008410000 */
[----:B------:R-:W-:Y:S01]  /*39c0*/  FMUL.FTZ R85, R20, UR10 ;  /* 0x0000000a14557c20 */ /* 0x000fe20008410000 */
[----:B------:R-:W-:Y:S01]  /*39d0*/  FMUL.FTZ R86, R21, UR10 ;  /* 0x0000000a15567c20 */ /* 0x000fe20008410000 */
[----:B------:R-:W-:Y:S01]  /*39e0*/  FMUL.FTZ R87, R22, UR10 ;  /* 0x0000000a16577c20 */ /* 0x000fe20008410000 */
[----:B------:R-:W-:Y:S01]  /*39f0*/  FMUL.FTZ R88, R23, UR10 ;  /* 0x0000000a17587c20 */ /* 0x000fe20008410000 */
[----:B------:R-:W-:Y:S01]  /*3a00*/  HMMA.16816.F32.BF16 R44, R40, R74, R44 ;  /* 0x0000004a282c723c */ /* 0x000fe2000004182c */
[----:B------:R-:W5:Y:S01]  /*3a10*/  LDSM.16.M88.4 R20, [R171+0x4000] ;  /* 0x00400000ab14783b */ /* 0x000f620000000200 */
[----:B------:R-:W3:Y:S03]  /*3a20*/  MUFU.TANH R0, R0 ;  /* 0x0000000000007308 */ /* 0x000ee60000002400 */
[----:B------:R-:W-:Y:S01]  /*3a30*/  LDSM.16.M88.4 R72, [R168+0x1800] ;  /* 0x00180000a848783b */ /* 0x000fe20000000200 */
[----:B------:R-:W-:Y:S04]  /*3a40*/  HMMA.16816.F32.BF16 R52, R12, R58, R52 ;  /* 0x0000003a0c34723c */ /* 0x000fe80000041834 */
[----:B------:R-:W3:Y:S01]  /*3a50*/  MUFU.TANH R83, R83 ;  /* 0x0000005300537308 */ /* 0x000ee20000002400 */
[----:B--2---:R-:W2:Y:S01]  /*3a60*/  LDSM.16.M88.4 R60, [R100+0x1000] ;  /* 0x00100000643c783b */ /* 0x004ea20000000200 */
[----:B----4-:R-:W-:Y:S03]  /*3a70*/  HMMA.16816.F32.BF16 R56, R16, R48, RZ ;  /* 0x000000301038723c */ /* 0x010fe600000418ff */
[----:B------:R-:W-:Y:S01]  /*3a80*/  FMUL.FTZ R89, R24, UR10 ;  /* 0x0000000a18597c20 */ /* 0x000fe20008410000 */
[----:B------:R-:W-:Y:S01]  /*3a90*/  FMUL.FTZ R90, R25, UR10 ;  /* 0x0000000a195a7c20 */ /* 0x000fe20008410000 */
[----:B------:R-:W-:Y:S01]  /*3aa0*/  FMUL.FTZ R91, R26, UR10 ;  /* 0x0000000a1a5b7c20 */ /* 0x000fe20008410000 */
[----:B-1----:R-:W-:Y:S01]  /*3ab0*/  HMMA.16816.F32.BF16 R36, R8, R68, R36 ;  /* 0x000000440824723c */ /* 0x002fe20000041824 */
[----:B------:R-:W-:Y:S01]  /*3ac0*/  FMUL.FTZ R92, R27, UR10 ;  /* 0x0000000a1b5c7c20 */ /* 0x000fe20008410000 */
[----:B------:R-:W1:Y:S01]  /*3ad0*/  MUFU.TANH R84, R84 ;  /* 0x0000005400547308 */ /* 0x000e620000002400 */
[----:B------:R-:W4:Y:S03]  /*3ae0*/  LDSM.16.M88.4 R24, [R165+0x4000] ;  /* 0x00400000a518783b */ /* 0x000f260000000200 */
[----:B------:R-:W-:Y:S01]  /*3af0*/  HMMA.16816.F32.BF16 R48, R16, R50, RZ ;  /* 0x000000321030723c */ /* 0x000fe200000418ff */
[----:B------:R-:W-:Y:S01]  /*3b00*/  FMUL.FTZ R93, R44, UR10 ;  /* 0x0000000a2c5d7c20 */ /* 0x000fe20008410000 */
[----:B------:R-:W-:Y:S01]  /*3b10*/  FMUL.FTZ R94, R45, UR10 ;  /* 0x0000000a2d5e7c20 */ /* 0x000fe20008410000 */
[----:B------:R-:W-:Y:S01]  /*3b20*/  FMUL.FTZ R95, R46, UR10 ;  /* 0x0000000a2e5f7c20 */ /* 0x000fe20008410000 */
[----:B------:R-:W-:Y:S01]  /*3b30*/  FMUL.FTZ R96, R47, UR10 ;  /* 0x0000000a2f607c20 */ /* 0x000fe20008410000 */
[----:B------:R-:W1:Y:S01]  /*3b40*/  MUFU.TANH R85, R85 ;  /* 0x0000005500557308 */ /* 0x000e620000002400 */
[----:B------:R-:W-:Y:S01]  /*3b50*/  HMMA.16816.F32.BF16 R52, R8, R70, R52 ;  /* 0x000000460834723c */ /* 0x000fe20000041834 */
[----:B------:R-:W3:Y:S05]  /*3b60*/  LDSM.16.M88.4 R44, [R171+0x4800] ;  /* 0x00480000ab2c783b */ /* 0x000eea0000000200 */
[----:B------:R-:W-:Y:S01]  /*3b70*/  HMMA.16816.F32.BF16 R56, R12, R64, R56 ;  /* 0x000000400c38723c */ /* 0x000fe20000041838 */
[----:B------:R-:W1:Y:S05]  /*3b80*/  MUFU.TANH R86, R86 ;  /* 0x0000005600567308 */ /* 0x000e6a0000002400 */
[C---:B-----5:R-:W-:Y:S03]  /*3b90*/  HMMA.16816.F32.BF16 R68, R16.reuse, R20, RZ ;  /* 0x000000141044723c */ /* 0x060fe600000418ff */
[----:B------:R-:W1:Y:S03]  /*3ba0*/  MUFU.TANH R87, R87 ;  /* 0x0000005700577308 */ /* 0x000e660000002400 */
[----:B------:R-:W-:Y:S05]  /*3bb0*/  HMMA.16816.F32.BF16 R20, R16, R22, RZ ;  /* 0x000000161014723c */ /* 0x000fea00000418ff */
[----:B------:R-:W1:Y:S01]  /*3bc0*/  MUFU.TANH R88, R88 ;  /* 0x0000005800587308 */ /* 0x000e620000002400 */
[C---:B--2---:R-:W-:Y:S06]  /*3bd0*/  HMMA.16816.F32.BF16 R36, R40.reuse, R60, R36 ;  /* 0x0000003c2824723c */ /* 0x044fec0000041824 */
[----:B------:R-:W-:Y:S01]  /*3be0*/  HMMA.16816.F32.BF16 R52, R40, R62, R52 ;  /* 0x0000003e2834723c */ /* 0x000fe20000041834 */
[----:B------:R-:W2:Y:S01]  /*3bf0*/  LDSM.16.M88.4 R60, [R168+0x2000] ;  /* 0x00200000a83c783b */ /* 0x000ea20000000200 */
[----:B------:R-:W1:Y:S04]  /*3c00*/  MUFU.TANH R89, R89 ;  /* 0x0000005900597308 */ /* 0x000e680000002400 */
[C---:B------:R-:W-:Y:S01]  /*3c10*/  HMMA.16816.F32.BF16 R48, R12.reuse, R66, R48 ;  /* 0x000000420c30723c */ /* 0x040fe20000041830 */
[----:B------:R-:W5:Y:S03]  /*3c20*/  LDSM.16.M88.4 R64, [R100+0x1800] ;  /* 0x001800006440783b */ /* 0x000f660000000200 */
[----:B------:R-:W1:Y:S02]  /*3c30*/  MUFU.TANH R90, R90 ;  /* 0x0000005a005a7308 */ /* 0x000e640000002400 */
[C---:B----4-:R-:W-:Y:S06]  /*3c40*/  HMMA.16816.F32.BF16 R68, R12.reuse, R24, R68 ;  /* 0x000000180c44723c */ /* 0x050fec0000041844 */
[----:B------:R-:W-:Y:S01]  /*3c50*/  FMUL.FTZ R97, R36, UR10 ;  /* 0x0000000a24617c20 */ /* 0x000fe20008410000 */
[----:B------:R-:W-:Y:S01]  /*3c60*/  FMUL.FTZ R98, R37, UR10 ;  /* 0x0000000a25627c20 */ /* 0x000fe20008410000 */
[----:B------:R-:W-:Y:S01]  /*3c70*/  FMUL.FTZ R99, R38, UR10 ;  /* 0x0000000a26637c20 */ /* 0x000fe20008410000 */
[----:B------:R-:W-:Y:S01]  /*3c80*/  FMUL.FTZ R104, R39, UR10 ;  /* 0x0000000a27687c20 */ /* 0x000fe20008410000 */
[----:B------:R-:W-:Y:S01]  /*3c90*/  HMMA.16816.F32.BF16 R20, R12, R26, R20 ;  /* 0x0000001a0c14723c */ /* 0x000fe20000041814 */
[----:B------:R-:W4:Y:S01]  /*3ca0*/  LDSM.16.M88.4 R36, [R165+0x4800] ;  /* 0x00480000a524783b */ /* 0x000f220000000200 */
[----:B------:R-:W-:Y:S01]  /*3cb0*/  FMUL.FTZ R105, R52, UR10 ;  /* 0x0000000a34697c20 */ /* 0x000fe20008410000 */
[----:B------:R-:W-:Y:S01]  /*3cc0*/  FMUL.FTZ R106, R53, UR10 ;  /* 0x0000000a356a7c20 */ /* 0x000fe20008410000 */
[----:B------:R-:W-:Y:S01]  /*3cd0*/  FMUL.FTZ R107, R54, UR10 ;  /* 0x0000000a366b7c20 */ /* 0x000fe20008410000 */
[----:B------:R-:W-:Y:S01]  /*3ce0*/  FMUL.FTZ R108, R55, UR10 ;  /* 0x0000000a376c7c20 */ /* 0x000fe20008410000 */
[----:B---3--:R-:W-:Y:S01]  /*3cf0*/  HMMA.16816.F32.BF16 R24, R16, R44, RZ ;  /* 0x0000002c1018723c */ /* 0x008fe200000418ff */
[----:B------:R-:W-:Y:S01]  /*3d00*/  LDSM.16.M88.4 R52, [R171+0x5000] ;  /* 0x00500000ab34783b */ /* 0x000fe20000000200 */
[----:B------:R-:W3:Y:S04]  /*3d10*/  MUFU.TANH R91, R91 ;  /* 0x0000005b005b7308 */ /* 0x000ee80000002400 */
[C---:B------:R-:W-:Y:S04]  /*3d20*/  HMMA.16816.F32.BF16 R56, R8.reuse, R72, R56 ;  /* 0x000000480838723c */ /* 0x040fe80000041838 */
[----:B------:R-:W1:Y:S02]  /*3d30*/  MUFU.TANH R92, R92 ;  /* 0x0000005c005c7308 */ /* 0x000e640000002400 */
[C---:B------:R-:W-:Y:S01]  /*3d40*/  HMMA.16816.F32.BF16 R48, R8.reuse, R74, R48 ;  /* 0x0000004a0830723c */ /* 0x040fe20000041830 */
[----:B------:R-:W3:Y:S05]  /*3d50*/  LDSM.16.M88.4 R72, [R168+0x2800] ;  /* 0x00280000a848783b */ /* 0x000eea0000000200 */
[----:B--2---:R-:W-:Y:S01]  /*3d60*/  HMMA.16816.F32.BF16 R68, R8, R60, R68 ;  /* 0x0000003c0844723c */ /* 0x004fe20000041844 */
[----:B------:R-:W2:Y:S05]  /*3d70*/  MUFU.TANH R93, R93 ;  /* 0x0000005d005d7308 */ /* 0x000eaa0000002400 */
[----:B------:R-:W-:Y:S03]  /*3d80*/  HMMA.16816.F32.BF16 R44, R16, R46, RZ ;  /* 0x0000002e102c723c */ /* 0x000fe600000418ff */
[----:B------:R-:W1:Y:S03]  /*3d90*/  MUFU.TANH R94, R94 ;  /* 0x0000005e005e7308 */ /* 0x000e660000002400 */
[----:B-----5:R-:W-:Y:S05]  /*3da0*/  HMMA.16816.F32.BF16 R56, R40, R64, R56 ;  /* 0x000000402838723c */ /* 0x020fea0000041838 */
[----:B------:R-:W1:Y:S01]  /*3db0*/  MUFU.TANH R95, R95 ;  /* 0x0000005f005f7308 */ /* 0x000e620000002400 */
[----:B----4-:R-:W-:Y:S06]  /*3dc0*/  HMMA.16816.F32.BF16 R24, R12, R36, R24 ;  /* 0x000000240c18723c */ /* 0x010fec0000041818 */
[----:B------:R-:W-:Y:S01]  /*3dd0*/  HMMA.16816.F32.BF16 R48, R40, R66, R48 ;  /* 0x000000422830723c */ /* 0x000fe20000041830 */
[----:B------:R-:W4:Y:S01]  /*3de0*/  LDSM.16.M88.4 R64, [R171+0x5800] ;  /* 0x00580000ab40783b */ /* 0x000f220000000200 */
        /* <DEDUP_REMOVED lines=12> */
[----:B---3--:R-:W-:Y:S01]  /*3eb0*/  HMMA.16816.F32.BF16 R24, R8, R72, R24 ;  /* 0x000000480818723c */ /* 0x008fe20000041818 */
[----:B------:R-:W-:Y:S01]  /*3ec0*/  FMUL.FTZ R48, R48, UR10 ;  /* 0x0000000a30307c20 */ /* 0x000fe20008410000 */
[----:B------:R-:W-:Y:S01]  /*3ed0*/  FMUL.FTZ R199, R49, UR10 ;  /* 0x0000000a31c77c20 */ /* 0x000fe20008410000 */
[----:B------:R-:W-:Y:S01]  /*3ee0*/  FMUL.FTZ R139, R50, UR10 ;  /* 0x0000000a328b7c20 */ /* 0x000fe20008410000 */
[----:B------:R-:W3:Y:S01]  /*3ef0*/  MUFU.TANH R110, R57 ;  /* 0x00000039006e7308 */ /* 0x000ee20000002400 */
[----:B------:R-:W-:Y:S01]  /*3f00*/  FMUL.FTZ R195, R51, UR10 ;  /* 0x0000000a33c37c20 */ /* 0x000fe20008410000 */
[----:B------:R-:W-:Y:S06]  /*3f10*/  HMMA.16816.F32.BF16 R20, R40, R78, R20 ;  /* 0x0000004e2814723c */ /* 0x000fec0000041814 */
[----:B------:R-:W-:Y:S01]  /*3f20*/  FMUL.FTZ R153, R68, UR10 ;  /* 0x0000000a44997c20 */ /* 0x000fe20008410000 */
[----:B------:R-:W-:Y:S01]  /*3f30*/  FMUL.FTZ R191, R69, UR10 ;  /* 0x0000000a45bf7c20 */ /* 0x000fe20008410000 */
[----:B------:R-:W-:Y:S01]  /*3f40*/  FMUL.FTZ R151, R70, UR10 ;  /* 0x0000000a46977c20 */ /* 0x000fe20008410000 */
[----:B------:R-:W-:Y:S01]  /*3f50*/  FMUL.FTZ R187, R71, UR10 ;  /* 0x0000000a47bb7c20 */ /* 0x000fe20008410000 */
[----:B------:R2:W1:Y:S01]  /*3f60*/  MUFU.TANH R143, R58 ;  /* 0x0000003a008f7308 */ /* 0x0004620000002400 */
[----:B------:R-:W3:Y:S01]  /*3f70*/  LDSM.16.M88.4 R68, [R165+0x5800] ;  /* 0x00580000a544783b */ /* 0x000ee20000000200 */
[----:B------:R-:W-:Y:S06]  /*3f80*/  HMMA.16816.F32.BF16 R44, R8, R74, R44 ;  /* 0x0000004a082c723c */ /* 0x000fec000004182c */
[C---:B----4-:R-:W-:Y:S01]  /*3f90*/  HMMA.16816.F32.BF16 R72, R16.reuse, R64, RZ ;  /* 0x000000401048723c */ /* 0x050fe200000418ff */
[----:B------:R4:W1:Y:S05]  /*3fa0*/  MUFU.TANH R141, R48 ;  /* 0x00000030008d7308 */ /* 0x00086a0000002400 */
[----:B------:R-:W-:Y:S01]  /*3fb0*/  FMUL.FTZ R149, R20, UR10 ;  /* 0x0000000a14957c20 */ /* 0x000fe20008410000 */
[----:B------:R-:W-:Y:S01]  /*3fc0*/  FMUL.FTZ R189, R21, UR10 ;  /* 0x0000000a15bd7c20 */ /* 0x000fe20008410000 */
[----:B------:R-:W-:Y:S01]  /*3fd0*/  FMUL.FTZ R147, R22, UR10 ;  /* 0x0000000a16937c20 */ /* 0x000fe20008410000 */
[C---:B--2---:R-:W-:Y:S01]  /*3fe0*/  HMMA.16816.F32.BF16 R56, R16.reuse, R52, RZ ;  /* 0x000000341038723c */ /* 0x044fe200000418ff */
[----:B------:R-:W-:Y:S01]  /*3ff0*/  FMUL.FTZ R155, R23, UR10 ;  /* 0x0000000a179b7c20 */ /* 0x000fe20008410000 */
[----:B------:R-:W2:Y:S01]  /*4000*/  MUFU.TANH R98, R98 ;  /* 0x0000006200627308 */ /* 0x000ea20000002400 */
[----:B------:R-:W-:Y:S03]  /*4010*/  LDSM.16.M88.4 R20, [R168+0x3800] ;  /* 0x00380000a814783b */ /* 0x000fe60000000200 */
[----:B------:R-:W-:Y:S01]  /*4020*/  HMMA.16816.F32.BF16 R52, R16, R54, RZ ;  /* 0x000000361034723c */ /* 0x000fe200000418ff */
[----:B----4-:R-:W4:Y:S03]  /*4030*/  LDSM.16.M88.4 R48, [R168+0x3000] ;  /* 0x00300000a830783b */ /* 0x010f260000000200 */
        /* <DEDUP_REMOVED lines=9> */
[----:B---3--:R-:W-:Y:S01]  /*40d0*/  HMMA.16816.F32.BF16 R72, R12, R68, R72 ;  /* 0x000000440c48723c */ /* 0x008fe20000041848 */
        /* <DEDUP_REMOVED lines=8> */
[C---:B----4-:R-:W-:Y:S05]  /*4160*/  HMMA.16816.F32.BF16 R56, R8.reuse, R48, R56 ;  /* 0x000000300838723c */ /* 0x050fea0000041838 */
[----:B------:R-:W4:Y:S01]  /*4170*/  MUFU.TANH R108, R108 ;  /* 0x0000006c006c7308 */ /* 0x000f220000002400 */
[----:B---3--:R-:W3:Y:S01]  /*4180*/  LDSM.16.M88.4 R24, [R100+0x3800] ;  /* 0x003800006418783b */ /* 0x008ee20000000200 */
        /* <DEDUP_REMOVED lines=8> */
[----:B------:R-:W-:Y:S01]  /*4210*/  FMUL.FTZ R47, R47, UR10 ;  /* 0x0000000a2f2f7c20 */ /* 0x000fe20008410000 */
[----:B------:R-:W1:Y:S02]  /*4220*/  MUFU.TANH R199, R199 ;  /* 0x000000c700c77308 */ /* 0x000e640000002400 */
[----:B-----5:R-:W-:Y:S01]  /*4230*/  HMMA.16816.F32.BF16 R56, R40, R60, R56 ;  /* 0x0000003c2838723c */ /* 0x020fe20000041838 */
[----:B------:R-:W-:-:S04]  /*4240*/  LOP3.LUT R9, R80, 0xffffffe0, RZ, 0xc0, !PT ;  /* 0xffffffe050097812 */ /* 0x000fc800078ec0ff */
[----:B------:R-:W-:Y:S01]  /*4250*/  IADD3 R9, -R9, R28, RZ ;  /* 0x0000001c09097210 */ /* 0x000fe20007ffe1ff */
[----:B------:R-:W-:Y:S01]  /*4260*/  HMMA.16816.F32.BF16 R52, R40, R62, R52 ;  /* 0x0000003e2834723c */ /* 0x000fe20000041834 */
[----:B------:R-:W1:Y:S02]  /*4270*/  MUFU.TANH R139, R139 ;  /* 0x0000008b008b7308 */ /* 0x000e640000002400 */
[----:B------:R-:W-:-:S04]  /*4280*/  SHF.R.S32.HI R8, RZ, 0x1f, R9 ;  /* 0x0000001fff087819 */ /* 0x000fc80000011409 */
[----:B------:R-:W-:Y:S02]  /*4290*/  LEA.HI R8, R8, R9, RZ, 0x2 ;  /* 0x0000000908087211 */ /* 0x000fe400078f10ff */
[----:B------:R-:W1:Y:S02]  /*42a0*/  MUFU.TANH R195, R195 ;  /* 0x000000c300c37308 */ /* 0x000e640000002400 */
[----:B------:R-:W-:Y:S01]  /*42b0*/  SHF.R.S32.HI R182, RZ, 0x2, R8 ;  /* 0x00000002ffb67819 */ /* 0x000fe20000011408 */
[C---:B---3--:R-:W-:Y:S03]  /*42c0*/  HMMA.16816.F32.BF16 R72, R40.reuse, R24, R72 ;  /* 0x000000182848723c */ /* 0x048fe60000041848 */
[----:B------:R-:W-:Y:S02]  /*42d0*/  IADD3 R81, R81, 0x1, R182 ;  /* 0x0000000151517810 */ /* 0x000fe40007ffe0b6 */
[----:B------:R-:W3:Y:S01]  /*42e0*/  MUFU.TANH R153, R153 ;  /* 0x0000009900997308 */ /* 0x000ee20000002400 */
[----:B------:R-:W-:Y:S01]  /*42f0*/  FMUL.FTZ R65, R57, UR10 ;  /* 0x0000000a39417c20 */ /* 0x000fe20008410000 */
[----:B------:R-:W-:Y:S01]  /*4300*/  FMUL.FTZ R20, R58, UR10 ;  /* 0x0000000a3a147c20 */ /* 0x000fe20008410000 */
[----:B------:R-:W-:Y:S01]  /*4310*/  IADD3 R81, R35, R81, -R32 ;  /* 0x0000005123517210 */ /* 0x000fe20007ffe820 */
[----:B------:R-:W-:Y:S01]  /*4320*/  HMMA.16816.F32.BF16 R16, R40, R26, R16 ;  /* 0x0000001a2810723c */ /* 0x000fe20000041810 */
[----:B------:R-:W-:Y:S01]  /*4330*/  FMUL.FTZ R57, R59, UR10 ;  /* 0x0000000a3b397c20 */ /* 0x000fe20008410000 */
[----:B------:R-:W-:Y:S01]  /*4340*/  FMUL.FTZ R56, R56, UR10 ;  /* 0x0000000a38387c20 */ /* 0x000fe20008410000 */
[----:B------:R-:W-:Y:S01]  /*4350*/  FMUL.FTZ R61, R53, UR10 ;  /* 0x0000000a353d7c20 */ /* 0x000fe20008410000 */
[----:B------:R-:W-:Y:S01]  /*4360*/  FMUL.FTZ R51, R54, UR10 ;  /* 0x0000000a36337c20 */ /* 0x000fe20008410000 */
[----:B------:R-:W-:Y:S01]  /*4370*/  FMUL.FTZ R49, R55, UR10 ;  /* 0x0000000a37317c20 */ /* 0x000fe20008410000 */
[----:B------:R-:W-:Y:S01]  /*4380*/  IADD3 R6, R81, R6, RZ ;  /* 0x0000000651067210 */ /* 0x000fe20007ffe0ff */
[----:B------:R-:W-:Y:S01]  /*4390*/  FMUL.FTZ R52, R52, UR10 ;  /* 0x0000000a34347c20 */ /* 0x000fe20008410000 */
[----:B------:R-:W1:Y:S01]  /*43a0*/  MUFU.TANH R191, R191 ;  /* 0x000000bf00bf7308 */ /* 0x000e620000002400 */
[----:B------:R-:W-:-:S02]  /*43b0*/  SHF.L.U32 R25, R28, 0x1, RZ ;  /* 0x000000011c197819 */ /* 0x000fc400000006ff */
[C---:B------:R-:W-:Y:S02]  /*43c0*/  VIMNMX R129, R6.reuse, R35, PT ;  /* 0x0000002306817248 */ /* 0x040fe40003fe0100 */
[----:B------:R-:W-:Y:S02]  /*43d0*/  VIADDMNMX R103, R6, 0x8, R35, PT ;  /* 0x0000000806677846 */ /* 0x000fe40003800123 */
[----:B------:R-:W-:Y:S01]  /*43e0*/  LOP3.LUT R25, R25, 0x6, RZ, 0xc0, !PT ;  /* 0x0000000619197812 */ /* 0x000fe200078ec0ff */
[----:B------:R-:W1:Y:S01]  /*43f0*/  MUFU.TANH R151, R151 ;  /* 0x0000009700977308 */ /* 0x000e620000002400 */
[----:B------:R-:W-:Y:S01]  /*4400*/  FMUL.FTZ R53, R72, UR10 ;  /* 0x0000000a48357c20 */ /* 0x000fe20008410000 */
[----:B------:R-:W-:Y:S01]  /*4410*/  FMUL.FTZ R43, R73, UR10 ;  /* 0x0000000a492b7c20 */ /* 0x000fe20008410000 */
[----:B------:R-:W-:Y:S01]  /*4420*/  FMUL.FTZ R23, R74, UR10 ;  /* 0x0000000a4a177c20 */ /* 0x000fe20008410000 */
[----:B------:R-:W-:-:S04]  /*4430*/  FMUL.FTZ R21, R75, UR10 ;  /* 0x0000000a4b157c20 */ /* 0x000fc80008410000 */
[----:B------:R-:W-:Y:S01]  /*4440*/  FMUL.FTZ R16, R16, UR10 ;  /* 0x0000000a10107c20 */ /* 0x000fe20008410000 */
[----:B------:R-:W-:Y:S01]  /*4450*/  FMUL.FTZ R17, R17, UR10 ;  /* 0x0000000a11117c20 */ /* 0x000fe20008410000 */
[----:B------:R-:W-:Y:S01]  /*4460*/  FMUL.FTZ R18, R18, UR10 ;  /* 0x0000000a12127c20 */ /* 0x000fe20008410000 */
[----:B------:R-:W-:Y:S01]  /*4470*/  FMUL.FTZ R19, R19, UR10 ;  /* 0x0000000a13137c20 */ /* 0x000fe20008410000 */
        /* <DEDUP_REMOVED lines=13> */
[----:B------:R-:W1:Y:S08]  /*4550*/  MUFU.TANH R65, R65 ;  /* 0x0000004100417308 */ /* 0x000e700000002400 */
[----:B------:R-:W1:Y:S08]  /*4560*/  MUFU.TANH R20, R20 ;  /* 0x0000001400147308 */ /* 0x000e700000002400 */
        /* <DEDUP_REMOVED lines=75> */
.L_x_5994:
[----:B-1----:R-:W-:-:S04]  /*4a20*/  LEA R19, -R120, RZ, 0x7 ;  /* 0x000000ff78137211 */ /* 0x002fc800078e39ff */
[----:B------:R-:W-:-:S07]  /*4a30*/  SHF.R.S32.HI R4, RZ, 0x1f, R19 ;  /* 0x0000001fff047819 */ /* 0x000fce0000011413 */
.L_x_5995:
        /* <DEDUP_REMOVED lines=8> */
[--C-:B------:R-:W-:Y:S02]  /*4ac0*/  @!P0 IMAD.MOV.U32 R46, RZ, RZ, R128.reuse ;  /* 0x000000ffff2e8224 */ /* 0x100fe400078e0080 */
[--C-:B------:R-:W-:Y:S01]  /*4ad0*/  @!P0 IMAD.MOV.U32 R47, RZ, RZ, R101.reuse ;  /* 0x000000ffff2f8224 */ /* 0x100fe200078e0065 */
[----:B------:R-:W3:Y:S01]  /*4ae0*/  @!P0 LDC.64 R16, c[0x0][0x218] ;  /* 0x00008600ff108b82 */ /* 0x000ee20000000a00 */
[----:B------:R-:W-:Y:S02]  /*4af0*/  @!P0 IMAD.MOV.U32 R12, RZ, RZ, R128 ;  /* 0x000000ffff0c8224 */ /* 0x000fe400078e0080 */
[----:B------:R-:W-:-:S02]  /*4b00*/  @!P0 IMAD.MOV.U32 R13, RZ, RZ, R101 ;  /* 0x000000ffff0d8224 */ /* 0x000fc400078e0065 */
[----:B------:R-:W-:-:S03]  /*4b10*/  @!P0 IMAD.WIDE.U32 R58, R120, 0x30, R54 ;  /* 0x00000030783a8825 */ /* 0x000fc600078e0036 */
[----:B------:R-:W4:Y:S01]  /*4b20*/  @!P0 LDC.64 R14, c[0x0][0x218] ;  /* 0x00008600ff0e8b82 */ /* 0x000f220000000a00 */
[----:B------:R-:W-:Y:S01]  /*4b30*/  @!P0 IMAD.WIDE.U32 R54, R120, 0x50, R46 ;  /* 0x0000005078368825 */ /* 0x000fe200078e002e */
[----:B------:R-:W-:-:S03]  /*4b40*/  @!P0 IADD3 R18, P5, R19, R58, RZ ;  /* 0x0000003a13128210 */ /* 0x000fc60007fbe0ff */
[----:B------:R-:W-:Y:S01]  /*4b50*/  @!P0 IMAD.WIDE.U32 R46, R120, 0x60, R12 ;  /* 0x00000060782e8825 */ /* 0x000fe200078e000c */
[----:B------:R-:W-:Y:S02]  /*4b60*/  @!P0 IADD3 R22, P4, R19, R54, RZ ;  /* 0x0000003613168210 */ /* 0x000fe40007f9e0ff */
[----:B-1----:R-:W-:Y:S01]  /*4b70*/  @!P0 LEA R54, P6, R9, R6, 0x1 ;  /* 0x0000000609368211 */ /* 0x002fe200078c08ff */
[----:B------:R-:W-:Y:S01]  /*4b80*/  @!P0 IMAD R11, R121, 0x60, RZ ;  /* 0x00000060790b8824 */ /* 0x000fe200078e02ff */
[----:B------:R-:W1:Y:S01]  /*4b90*/  @!P0 LDC.64 R12, c[0x0][0x218] ;  /* 0x00008600ff0c8b82 */ /* 0x000e620000000a00 */
[C---:B------:R-:W-:Y:S01]  /*4ba0*/  @!P0 IMAD.X R8, R4.reuse, 0x1, R101, P2 ;  /* 0x0000000104088824 */ /* 0x040fe200010e0665 */
[----:B------:R-:W-:Y:S01]  /*4bb0*/  @!P0 IADD3 R24, P2, R19, R46, RZ ;  /* 0x0000002e13188210 */ /* 0x000fe20007f5e0ff */
[C---:B------:R-:W-:Y:S02]  /*4bc0*/  @!P0 IMAD R27, R121.reuse, 0x50, RZ ;  /* 0x00000050791b8824 */ /* 0x040fe400078e02ff */
[----:B------:R-:W-:Y:S01]  /*4bd0*/  @!P0 IMAD R45, R121, 0x30, RZ ;  /* 0x00000030792d8824 */ /* 0x000fe200078e02ff */
[----:B------:R-:W-:-:S02]  /*4be0*/  @!P0 IADD3.X R28, R4, R47, R11, P2, !PT ;  /* 0x0000002f041c8210 */ /* 0x000fc400017fe40b */
[C---:B------:R-:W-:Y:S01]  /*4bf0*/  @!P0 IADD3.X R27, R4.reuse, R55, R27, P4, !PT ;  /* 0x00000037041b8210 */ /* 0x040fe200027fe41b */
[----:B------:R-:W5:Y:S01]  /*4c00*/  @!P0 LDC.64 R10, c[0x0][0x218] ;  /* 0x00008600ff0a8b82 */ /* 0x000f620000000a00 */
[----:B------:R-:W-:Y:S02]  /*4c10*/  @!P0 LEA.HI.X R55, R9, R7, R8, 0x1, P6 ;  /* 0x0000000709378211 */ /* 0x000fe400030f0c08 */
[----:B------:R-:W-:Y:S02]  /*4c20*/  @!P0 IADD3.X R26, R4, R59, R45, P5, !PT ;  /* 0x0000003b041a8210 */ /* 0x000fe40002ffe42d */
[-C--:B------:R-:W-:Y:S01]  /*4c30*/  @!P0 IADD3 R45, P5, P2, R19, R128.reuse, R176 ;  /* 0x00000080132d8210 */ /* 0x080fe20007abe0b0 */
[----:B------:R-:W-:Y:S01]  /*4c40*/  @!PT LDS RZ, [RZ] ;  /* 0x00000000fffff984 */ /* 0x000fe20000000800 */
[----:B------:R-:W-:Y:S01]  /*4c50*/  @!PT LDS RZ, [RZ] ;  /* 0x00000000fffff984 */ /* 0x000fe20000000800 */
[----:B------:R-:W-:Y:S01]  /*4c60*/  @!PT LDS RZ, [RZ] ;  /* 0x00000000fffff984 */ /* 0x000fe20000000800 */
[----:B------:R2:W-:Y:S01]  /*4c70*/  @!P0 LDGSTS.E.BYPASS.LTC128B.128 [R180+0x2000], desc[UR12][R54.64] ;  /* 0x0200000036b48fae */ /* 0x0005e2000b901d4c */
[----:B------:R-:W-:Y:S01]  /*4c80*/  @!P0 LEA R34, P4, R120, R128, 0x5 ;  /* 0x0000008078228211 */ /* 0x000fe200078828ff */
[----:B------:R-:W2:Y:S01]  /*4c90*/  @!P0 LDC.64 R8, c[0x0][0x218] ;  /* 0x00008600ff088b82 */ /* 0x000ea20000000a00 */
[----:B------:R-:W-:Y:S01]  /*4ca0*/  @!P0 IADD3.X R36, R4, R101, R175, P5, P2 ;  /* 0x0000006504248210 */ /* 0x000fe20002fe44af */
[----:B------:R1:W-:Y:S01]  /*4cb0*/  @P0 STS.128 [R180+0x2800], RZ ;  /* 0x002800ffb4000388 */ /* 0x0003e20000000c00 */
[----:B---3--:R-:W-:-:S02]  /*4cc0*/  @!P0 LEA R44, P5, R45, R16, 0x1 ;  /* 0x000000102d2c8211 */ /* 0x008fc400078a08ff */
[C---:B------:R-:W-:Y:S02]  /*4cd0*/  @!P0 LEA.HI.X R47, R120.reuse, R101, R121, 0x5, P4 ;  /* 0x00000065782f8211 */ /* 0x040fe400020f2c79 */
[----:B------:R-:W-:Y:S01]  /*4ce0*/  @!P0 LEA R16, P2, R120, R128, 0x6 ;  /* 0x0000008078108211 */ /* 0x000fe200078430ff */
[----:B------:R-:W3:Y:S01]  /*4cf0*/  @!P0 LDC.64 R6, c[0x0][0x218] ;  /* 0x00008600ff068b82 */ /* 0x000ee20000000a00 */
        /* <DEDUP_REMOVED lines=60> */
.L_x_5997:
[----:B------:R-:W-:Y:S05]  /*50c0*/  BSYNC B0 ;  /* 0x0000000000007941 */ /* 0x000fea0003800000 */
.L_x_5996:
[----:B------:R-:W0:Y:S01]  /*50d0*/  LDGDEPBAR ;  /* 0x00000000000079af */ /* 0x000e220000000000 */
[----:B------:R-:W-:-:S04]  /*50e0*/  IADD3 R128, P0, R19, R128, RZ ;  /* 0x0000008013807210 */ /* 0x000fc80007f1e0ff */
[----:B------:R-:W-:-:S09]  /*50f0*/  IADD3.X R101, R4, R101, RZ, P0, !PT ;  /* 0x0000006504657210 */ /* 0x000fd200007fe4ff */
.L_x_5993:
[----:B------:R-:W-:Y:S01]  /*5100*/  IMAD.IADD R2, R2, 0x1, R25 ;  /* 0x0000000102027824 */ /* 0x000fe200078e0219 */
[----:B------:R-:W-:Y:S01]  /*5110*/  ULDC UR11, c[0x0][0x2ec] ;  /* 0x0000bb00000b7ab9 */ /* 0x000fe20000000800 */
[----:B------:R-:W-:Y:S01]  /*5120*/  LEA R166, R166, UR4, 0x1 ;  /* 0x00000004a6a67c11 */ /* 0x000fe2000f8e08ff */
[----:B------:R-:W-:Y:S01]  /*5130*/  ULDC.64 UR8, c[0x0][0x218] ;  /* 0x0000860000087ab9 */ /* 0x000fe20000000a00 */
[C---:B------:R-:W-:Y:S02]  /*5140*/  VIADD R4, R2.reuse, 0x8 ;  /* 0x0000000802047836 */ /* 0x040fe40000000000 */
[C---:B-1----:R-:W-:Y:S02]  /*5150*/  VIADD R6, R2.reuse, 0x1 ;  /* 0x0000000102067836 */ /* 0x042fe40000000000 */
[----:B------:R-:W-:Y:S01]  /*5160*/  VIADD R22, R2, 0x51 ;  /* 0x0000005102167836 */ /* 0x000fe20000000000 */
[----:B------:R-:W-:Y:S01]  /*5170*/  ISETP.GE.AND P2, PT, R4, R129, PT ;  /* 0x000000810400720c */ /* 0x000fe20003f46270 */
[----:B------:R-:W-:Y:S01]  /*5180*/  VIADD R18, R2, 0x58 ;  /* 0x0000005802127836 */ /* 0x000fe20000000000 */
[----:B------:R-:W-:Y:S01]  /*5190*/  ISETP.GE.AND P0, PT, R4, R103, PT ;  /* 0x000000670400720c */ /* 0x000fe20003f06270 */
[----:B------:R-:W-:Y:S01]  /*51a0*/  VIADD R4, R2, 0x10 ;  /* 0x0000001002047836 */ /* 0x000fe20000000000 */
[----:B------:R-:W-:Y:S01]  /*51b0*/  ISETP.GE.AND P5, PT, R6, R129, PT ;  /* 0x000000810600720c */ /* 0x000fe20003fa6270 */
[----:B------:R-:W-:Y:S01]  /*51c0*/  VIADD R16, R2, 0x59 ;  /* 0x0000005902107836 */ /* 0x000fe20000000000 */
[----:B------:R-:W-:Y:S01]  /*51d0*/  ISETP.GE.AND P4, PT, R6, R103, PT ;  /* 0x000000670600720c */ /* 0x000fe20003f86270 */
[C---:B------:R-:W-:Y:S01]  /*51e0*/  VIADD R6, R2.reuse, 0x9 ;  /* 0x0000000902067836 */ /* 0x040fe20000000000 */
[----:B------:R-:W-:Y:S01]  /*51f0*/  FSEL R85, R85, -INF , !P2 ;  /* 0xff80000055557808 */ /* 0x000fe20005000000 */
[----:B------:R-:W-:Y:S01]  /*5200*/  VIADD R14, R2, 0x60 ;  /* 0x00000060020e7836 */ /* 0x000fe20000000000 */
[----:B------:R-:W-:Y:S01]  /*5210*/  FSEL R11, R84, -INF , !P4 ;  /* 0xff800000540b7808 */ /* 0x000fe20006000000 */
[----:B------:R-:W-:Y:S01]  /*5220*/  VIADD R12, R2, 0x61 ;  /* 0x00000061020c7836 */ /* 0x000fe20000000000 */
[----:B------:R-:W-:Y:S01]  /*5230*/  FSEL R17, R82, -INF , !P5 ;  /* 0xff80000052117808 */ /* 0x000fe20006800000 */
[----:B------:R-:W-:Y:S01]  /*5240*/  VIADD R10, R2, 0x68 ;  /* 0x00000068020a7836 */ /* 0x000fe20000000000 */
[----:B------:R-:W-:Y:S01]  /*5250*/  ISETP.GE.AND P4, PT, R4, R129, PT ;  /* 0x000000810400720c */ /* 0x000fe20003f86270 */
[----:B--2---:R-:W-:Y:S01]  /*5260*/  VIADD R8, R2, 0x69 ;  /* 0x0000006902087836 */ /* 0x004fe20000000000 */
[----:B------:R-:W-:Y:S01]  /*5270*/  ISETP.GE.AND P2, PT, R4, R103, PT ;  /* 0x000000670400720c */ /* 0x000fe20003f46270 */
        /* <DEDUP_REMOVED lines=9> */
[----:B------:R-:W-:Y:S01]  /*5310*/  FSEL R87, R87, -INF , !P0 ;  /* 0xff80000057577808 */ /* 0x000fe20004000000 */
[----:B------:R-:W-:Y:S01]  /*5320*/  LDSM.16.MT88.4 R76, [R163+0x6000] ;  /* 0x00600000a34c783b */ /* 0x000fe20000004200 */
[----:B------:R-:W-:-:S02]  /*5330*/  FSEL R19, R86, -INF , !P6 ;  /* 0xff80000056137808 */ /* 0x000fc40007000000 */
[C---:B------:R-:W-:Y:S02]  /*5340*/  ISETP.GE.AND P5, PT, R4.reuse, R129, PT ;  /* 0x000000810400720c */ /* 0x040fe40003fa6270 */
[----:B------:R-:W-:Y:S01]  /*5350*/  ISETP.GE.AND P4, PT, R4, R103, PT ;  /* 0x000000670400720c */ /* 0x000fe20003f86270 */
        /* <DEDUP_REMOVED lines=8> */
[C---:B------:R-:W-:Y:S02]  /*53e0*/  ISETP.GE.AND P6, PT, R4.reuse, R129, PT ;  /* 0x000000810400720c */ /* 0x040fe40003fc6270 */
[----:B------:R-:W-:Y:S01]  /*53f0*/  ISETP.GE.AND P5, PT, R4, R103, PT ;  /* 0x000000670400720c */ /* 0x000fe20003fa6270 */
        /* <DEDUP_REMOVED lines=20> */
[----:B------:R-:W-:Y:S01]  /*5540*/  VIADD R4, R2, 0x31 ;  /* 0x0000003102047836 */ /* 0x000fe20000000000 */
[----:B------:R-:W-:Y:S02]  /*5550*/  FSEL R105, R107, -INF , !P6 ;  /* 0xff8000006b697808 */ /* 0x000fe40007000000 */
[C---:B------:R-:W-:Y:S02]  /*5560*/  ISETP.GE.AND P5, PT, R6.reuse, R129, PT ;  /* 0x000000810600720c */ /* 0x040fe40003fa6270 */
        /* <DEDUP_REMOVED lines=33> */
[----:B------:R-:W-:Y:S02]  /*5780*/  ISETP.GE.AND P0, PT, R0, R103, PT ;  /* 0x000000670000720c */ /* 0x000fe40003f06270 */
        /* <DEDUP_REMOVED lines=139> */
[--C-:B------:R-:W-:Y:S01]  /*6040*/  FFMA.FTZ R38, R19, UR11, -R34.reuse ;  /* 0x0000000b13267c23 */ /* 0x100fe20008010822 */
[----:B------:R-:W-:Y:S01]  /*6050*/  MUFU.EX2 R48, R48 ;  /* 0x0000003000307308 */ /* 0x000fe20000000800 */
[----:B------:R-:W2:Y:S01]  /*6060*/  LDSM.16.MT88.4 R92, [R166+0x6000] ;  /* 0x00600000a65c783b */ /* 0x000ea20000004200 */
        /* <DEDUP_REMOVED lines=20> */
[----:B------:R-:W-:Y:S01]  /*61b0*/  FFMA.FTZ R104, R131, UR11, -R34 ;  /* 0x0000000b83687c23 */ /* 0x000fe20008010822 */
[----:B------:R-:W-:Y:S01]  /*61c0*/  LDSM.16.MT88.4 R16, [R164+0x6800] ;  /* 0x00680000a410783b */ /* 0x000fe20000004200 */
[----:B------:R-:W1:Y:S01]  /*61d0*/  MUFU.EX2 R38, R38 ;  /* 0x0000002600267308 */ /* 0x000e620000000800 */
[C---:B------:R-:W-:Y:S01]  /*61e0*/  FSETP.NEU.FTZ.AND P0, PT, R0.reuse, -INF , PT ;  /* 0xff8000000000780b */ /* 0x040fe20003f1d000 */
[----:B------:R-:W-:Y:S01]  /*61f0*/  FMUL.FTZ R28, R0, UR11 ;  /* 0x0000000b001c7c20 */ /* 0x000fe20008410000 */
[----:B---3--:R-:W-:Y:S01]  /*6200*/  F2FP.BF16.F32.PACK_AB R68, R48, R113 ;  /* 0x000000713044723e */ /* 0x008fe200000010ff */
[----:B------:R-:W-:Y:S01]  /*6210*/  FADD.FTZ R116, R113, R48 ;  /* 0x0000003071747221 */ /* 0x000fe20000010000 */
[--C-:B------:R-:W-:Y:S01]  /*6220*/  FFMA.FTZ R67, R67, UR11, -R34.reuse ;  /* 0x0000000b43437c23 */ /* 0x100fe20008010822 */
[--C-:B------:R-:W-:Y:S01]  /*6230*/  FFMA.FTZ R48, R63, UR11, -R34.reuse ;  /* 0x0000000b3f307c23 */ /* 0x100fe20008010822 */
[----:B------:R-:W-:Y:S01]  /*6240*/  FSEL R28, R28, RZ, P0 ;  /* 0x000000ff1c1c7208 */ /* 0x000fe20000000000 */
[----:B------:R-:W-:Y:S01]  /*6250*/  MUFU.EX2 R27, R27 ;  /* 0x0000001b001b7308 */ /* 0x000fe20000000800 */
[--C-:B------:R-:W-:Y:S01]  /*6260*/  FFMA.FTZ R61, R61, UR11, -R34.reuse ;  /* 0x0000000b3d3d7c23 */ /* 0x100fe20008010822 */
[----:B------:R-:W-:Y:S01]  /*6270*/  FFMA.FTZ R191, R39, UR11, -R34 ;  /* 0x0000000b27bf7c23 */ /* 0x000fe20008010822 */
[----:B------:R-:W-:Y:S01]  /*6280*/  LEA R188, P0, R128, UR8, 0x1 ;  /* 0x0000000880bc7c11 */ /* 0x000fe2000f8008ff */
[--C-:B------:R-:W-:Y:S01]  /*6290*/  FFMA.FTZ R125, R83, UR11, -R28.reuse ;  /* 0x0000000b537d7c23 */ /* 0x100fe2000801081c */
[--C-:B------:R-:W-:Y:S01]  /*62a0*/  FFMA.FTZ R52, R11, UR11, -R28.reuse ;  /* 0x0000000b0b347c23 */ /* 0x100fe2000801081c */
[--C-:B------:R-:W-:Y:S01]  /*62b0*/  FFMA.FTZ R55, R87, UR11, -R28.reuse ;  /* 0x0000000b57377c23 */ /* 0x100fe2000801081c */
[--C-:B------:R-:W-:Y:S01]  /*62c0*/  FFMA.FTZ R36, R7, UR11, -R28.reuse ;  /* 0x0000000b07247c23 */ /* 0x100fe2000801081c */
[----:B------:R-:W3:Y:S01]  /*62d0*/  LDSM.16.MT88.4 R84, [R164+0x6000] ;  /* 0x00600000a454783b */ /* 0x000ee20000004200 */
[--C-:B------:R-:W-:Y:S01]  /*62e0*/  FFMA.FTZ R24, R9, UR11, -R28.reuse ;  /* 0x0000000b09187c23 */ /* 0x100fe2000801081c */
[----:B------:R-:W-:Y:S01]  /*62f0*/  MUFU.EX2 R125, R125 ;  /* 0x0000007d007d7308 */ /* 0x000fe20000000800 */
[----:B-1----:R-:W-:Y:S01]  /*6300*/  F2FP.BF16.F32.PACK_AB R70, R38, R47 ;  /* 0x0000002f2646723e */ /* 0x002fe200000010ff */
[----:B------:R-:W1:Y:S01]  /*6310*/  LDSM.16.MT88.4 R4, [R162+0x6000] ;  /* 0x00600000a204783b */ /* 0x000e620000004200 */
[--C-:B------:R-:W-:Y:S01]  /*6320*/  FFMA.FTZ R45, R91, UR11, -R28.reuse ;  /* 0x0000000b5b2d7c23 */ /* 0x100fe2000801081c */
[--C-:B------:R-:W-:Y:S01]  /*6330*/  FFMA.FTZ R22, R15, UR11, -R28.reuse ;  /* 0x0000000b0f167c23 */ /* 0x100fe2000801081c */
[--C-:B------:R-:W-:Y:S01]  /*6340*/  FFMA.FTZ R3, R13, UR11, -R28.reuse ;  /* 0x0000000b0d037c23 */ /* 0x100fe2000801081c */
[----:B------:R-:W4:Y:S01]  /*6350*/  LDSM.16.MT88.4 R8, [R166+0x6800] ;  /* 0x00680000a608783b */ /* 0x000f220000004200 */
[--C-:B------:R-:W-:Y:S01]  /*6360*/  FFMA.FTZ R109, R205, UR11, -R28.reuse ;  /* 0x0000000bcd6d7c23 */ /* 0x100fe2000801081c */
[----:B------:R-:W5:Y:S01]  /*6370*/  MUFU.EX2 R52, R52 ;  /* 0x0000003400347308 */ /* 0x000f620000000800 */
[--C-:B------:R-:W-:Y:S01]  /*6380*/  FFMA.FTZ R44, R207, UR11, -R28.reuse ;  /* 0x0000000bcf2c7c23 */ /* 0x100fe2000801081c */
[----:B------:R-:W4:Y:S01]  /*6390*/  LDSM.16.MT88.4 R12, [R162+0x6800] ;  /* 0x00680000a20c783b */ /* 0x000f220000004200 */
        /* <DEDUP_REMOVED lines=14> */
[----:B-----5:R-:W-:Y:S01]  /*6480*/  F2FP.BF16.F32.PACK_AB R69, R52, R125 ;  /* 0x0000007d3445723e */ /* 0x020fe200000010ff */
[--C-:B------:R-:W-:Y:S01]  /*6490*/  FFMA.FTZ R117, R117, UR11, -R28.reuse ;  /* 0x0000000b75757c23 */ /* 0x100fe2000801081c */
[----:B------:R-:W-:Y:S01]  /*64a0*/  FFMA.FTZ R106, R115, UR11, -R28 ;  /* 0x0000000b736a7c23 */ /* 0x000fe2000801081c */
[----:B------:R-:W-:Y:S01]  /*64b0*/  FADD.FTZ R118, R125, R52 ;  /* 0x000000347d767221 */ /* 0x000fe20000010000 */
[----:B------:R-:W-:Y:S01]  /*64c0*/  FFMA.FTZ R52, R65, UR11, -R34 ;  /* 0x0000000b41347c23 */ /* 0x000fe20008010822 */
[--C-:B------:R-:W-:Y:S01]  /*64d0*/  FFMA.FTZ R59, R59, UR11, -R28.reuse ;  /* 0x0000000b3b3b7c23 */ /* 0x100fe2000801081c */
[--C-:B------:R-:W-:Y:S01]  /*64e0*/  FFMA.FTZ R114, R57, UR11, -R28.reuse ;  /* 0x0000000b39727c23 */ /* 0x100fe2000801081c */
[----:B------:R-:W5:Y:S01]  /*64f0*/  MUFU.EX2 R26, R26 ;  /* 0x0000001a001a7308 */ /* 0x000f620000000800 */
[--C-:B------:R-:W-:Y:S01]  /*6500*/  FFMA.FTZ R112, R51, UR11, -R28.reuse ;  /* 0x0000000b33707c23 */ /* 0x100fe2000801081c */
[--C-:B------:R-:W-:Y:S01]  /*6510*/  FFMA.FTZ R37, R37, UR11, -R28.reuse ;  /* 0x0000000b25257c23 */ /* 0x100fe2000801081c */
[----:B------:R-:W-:Y:S01]  /*6520*/  FFMA.FTZ R190, R35, UR11, -R28 ;  /* 0x0000000b23be7c23 */ /* 0x000fe2000801081c */
[----:B------:R-:W-:-:S04]  /*6530*/  LEA.HI.X R189, R128, UR9, R101, 0x1, P0 ;  /* 0x0000000980bd7c11 */ /* 0x000fc800080f0c65 */
        /* <DEDUP_REMOVED lines=8> */
[C---:B---3--:R-:W-:Y:S05]  /*65c0*/  HMMA.16816.F32.BF16 R88, R68.reuse, R84, RZ ;  /* 0x000000544458723c */ /* 0x048fea00000418ff */
        /* <DEDUP_REMOVED lines=9> */
[----:B-----5:R-:W-:-:S02]  /*6660*/  F2FP.BF16.F32.PACK_AB R4, R26, R27 ;  /* 0x0000001b1a04723e */ /* 0x020fc400000010ff */
[----:B--2---:R-:W-:Y:S01]  /*6670*/  F2FP.BF16.F32.PACK_AB R5, R24, R45 ;  /* 0x0000002d1805723e */ /* 0x004fe200000010ff */
[----:B------:R-:W-:Y:S01]  /*6680*/  FADD.FTZ R45, R45, R36 ;  /* 0x000000242d2d7221 */ /* 0x000fe20000010000 */
[----:B------:R-:W-:Y:S02]  /*6690*/  FFMA.FTZ R36, R23, UR11, -R28 ;  /* 0x0000000b17247c23 */ /* 0x000fe4000801081c */
[----:B------:R-:W-:Y:S01]  /*66a0*/  F2FP.BF16.F32.PACK_AB R6, R20, R25 ;  /* 0x000000191406723e */ /* 0x000fe200000010ff */
[----:B------:R-:W1:Y:S01]  /*66b0*/  MUFU.EX2 R46, R46 ;  /* 0x0000002e002e7308 */ /* 0x000e620000000800 */
[----:B---3--:R-:W-:-:S07]  /*66c0*/  F2FP.BF16.F32.PACK_AB R7, R3, R22 ;  /* 0x000000160307723e */ /* 0x008fce00000010ff */
[C---:B----4-:R-:W-:Y:S01]  /*66d0*/  HMMA.16816.F32.BF16 R96, R4.reuse, R8, R96 ;  /* 0x000000080460723c */ /* 0x050fe20000041860 */
        /* <DEDUP_REMOVED lines=212> */
[----:B------:R-:W-:Y:S05]  /*7420*/  @!P1 BRA `(.L_x_5998) ;  /* 0x0000004400ec9947 */ /* 0x000fea0003800000 */
        /* <DEDUP_REMOVED lines=64> */
.L_x_5999:
[----:B------:R-:W-:-:S04]  /*7830*/  LEA R3, -R122, RZ, 0x7 ;  /* 0x000000ff7a037211 */ /* 0x000fc800078e39ff */
[----:B------:R-:W-:-:S07]  /*7840*/  SHF.R.S32.HI R4, RZ, 0x1f, R3 ;  /* 0x0000001fff047819 */ /* 0x000fce0000011403 */
.L_x_6000:
        /* <DEDUP_REMOVED lines=37> */
[----:B------:R1:W-:Y:S01]  /*7aa0*/  @!P0 LDGSTS.E.BYPASS.LTC128B.128 [R180+0x6800], desc[UR12][R12.64] ;  /* 0x068000000cb48fae */ /* 0x0003e2000b901d4c */
        /* <DEDUP_REMOVED lines=16> */
[----:B------:R-:W-:Y:S01]  /*7bb0*/  @!P0 LDGSTS.E.BYPASS.LTC128B.128 [R180+0x7000], desc[UR12][R20.64] ;  /* 0x0700000014b48fae */ /* 0x000fe2000b901d4c */
        /* <DEDUP_REMOVED lines=16> */
[----:B------:R-:W-:-:S03]  /*7cc0*/  @!P0 LEA.HI.X R11, R3, UR7, R4, 0x1, P1 ;  /* 0x00000007030b8c11 */ /* 0x000fc600088f0c04 */
        /* <DEDUP_REMOVED lines=20> */
[----:B------:R-:W5:Y:S04]  /*7e10*/  LDSM.16.M88.4 R52, [R171+0x2800] ;  /* 0x00280000ab34783b */ /* 0x000f680000000200 */
[----:B------:R-:W-:Y:S04]  /*7e20*/  LDSM.16.M88.4 R108, [R170] ;  /* 0x00000000aa6c783b */ /* 0x000fe80000000200 */
[----:B-1----:R-:W-:Y:S04]  /*7e30*/  LDSM.16.M88.4 R12, [R165+0x2800] ;  /* 0x00280000a50c783b */ /* 0x002fe80000000200 */
[----:B------:R-:W1:Y:S04]  /*7e40*/  LDSM.16.M88.4 R60, [R171+0x2000] ;  /* 0x00200000ab3c783b */ /* 0x000e680000000200 */
[----:B------:R-:W1:Y:S04]  /*7e50*/  LDSM.16.M88.4 R44, [R171+0x3000] ;  /* 0x00300000ab2c783b */ /* 0x000e680000000200 */
[----:B------:R-:W1:Y:S04]  /*7e60*/  LDSM.16.M88.4 R36, [R171+0x3800] ;  /* 0x00380000ab24783b */ /* 0x000e680000000200 */
[----:B--2---:R-:W2:Y:S04]  /*7e70*/  LDSM.16.M88.4 R24, [R165+0x2000] ;  /* 0x00200000a518783b */ /* 0x004ea80000000200 */
[----:B---3--:R-:W3:Y:S04]  /*7e80*/  LDSM.16.M88.4 R16, [R165+0x3000] ;  /* 0x00300000a510783b */ /* 0x008ee80000000200 */
[----:B----4-:R-:W4:Y:S04]  /*7e90*/  LDSM.16.M88.4 R28, [R171+0x4000] ;  /* 0x00400000ab1c783b */ /* 0x010f280000000200 */
[----:B-----5:R-:W5:Y:S01]  /*7ea0*/  LDSM.16.M88.4 R8, [R165+0x3800] ;  /* 0x00380000a508783b */ /* 0x020f620000000200 */
[C---:B------:R-:W-:Y:S03]  /*7eb0*/  HMMA.16816.F32.BF16 R56, R4.reuse, R52, RZ ;  /* 0x000000340438723c */ /* 0x040fe600000418ff */
[----:B------:R-:W5:Y:S04]  /*7ec0*/  LDSM.16.M88.4 R20, [R171+0x4800] ;  /* 0x00480000ab14783b */ /* 0x000f680000000200 */
[----:B------:R-:W-:Y:S01]  /*7ed0*/  LDSM.16.M88.4 R116, [R171+0x5800] ;  /* 0x00580000ab74783b */ /* 0x000fe20000000200 */
[C---:B------:R-:W-:Y:S03]  /*7ee0*/  HMMA.16816.F32.BF16 R52, R4.reuse, R54, RZ ;  /* 0x000000360434723c */ /* 0x040fe600000418ff */
[----:B------:R-:W-:Y:S03]  /*7ef0*/  LDSM.16.M88.4 R112, [R165+0x4800] ;  /* 0x00480000a570783b */ /* 0x000fe60000000200 */
[C---:B-1----:R-:W-:Y:S01]  /*7f00*/  HMMA.16816.F32.BF16 R64, R4.reuse, R60, RZ ;  /* 0x0000003c0440723c */ /* 0x042fe200000418ff */
[----:B------:R-:W-:Y:S04]  /*7f10*/  LDSM.16.M88.4 R104, [R165+0x5000] ;  /* 0x00500000a568783b */ /* 0x000fe80000000200 */
[----:B------:R-:W-:Y:S01]  /*7f20*/  LDSM.16.M88.4 R124, [R165+0x4000] ;  /* 0x00400000a57c783b */ /* 0x000fe20000000200 */
[----:B------:R-:W-:Y:S03]  /*7f30*/  HMMA.16816.F32.BF16 R48, R4, R44, RZ ;  /* 0x0000002c0430723c */ /* 0x000fe600000418ff */
[----:B------:R-:W0:Y:S03]  /*7f40*/  LDGDEPBAR ;  /* 0x00000000000079af */ /* 0x000e260000000000 */
[C---:B------:R-:W-:Y:S06]  /*7f50*/  HMMA.16816.F32.BF16 R56, R108.reuse, R12, R56 ;  /* 0x0000000c6c38723c */ /* 0x040fec0000041838 */
[----:B------:R-:W-:Y:S01]  /*7f60*/  HMMA.16816.F32.BF16 R52, R108, R14, R52 ;  /* 0x0000000e6c34723c */ /* 0x000fe20000041834 */
[----:B------:R-:W1:Y:S05]  /*7f70*/  LDSM.16.M88.4 R12, [R171+0x5000] ;  /* 0x00500000ab0c783b */ /* 0x000e6a0000000200 */
[C---:B------:R-:W-:Y:S06]  /*7f80*/  HMMA.16816.F32.BF16 R60, R4.reuse, R62, RZ ;  /* 0x0000003e043c723c */ /* 0x040fec00000418ff */
[C---:B------:R-:W-:Y:S06]  /*7f90*/  HMMA.16816.F32.BF16 R44, R4.reuse, R46, RZ ;  /* 0x0000002e042c723c */ /* 0x040fec00000418ff */
[C---:B------:R-:W-:Y:S06]  /*7fa0*/  HMMA.16816.F32.BF16 R40, R4.reuse, R36, RZ ;  /* 0x000000240428723c */ /* 0x040fec00000418ff */
[----:B------:R-:W-:Y:S06]  /*7fb0*/  HMMA.16816.F32.BF16 R36, R4, R38, RZ ;  /* 0x000000260424723c */ /* 0x000fec00000418ff */
[C---:B--2---:R-:W-:Y:S06]  /*7fc0*/  HMMA.16816.F32.BF16 R64, R108.reuse, R24, R64 ;  /* 0x000000186c40723c */ /* 0x044fec0000041840 */
[C---:B------:R-:W-:Y:S06]  /*7fd0*/  HMMA.16816.F32.BF16 R60, R108.reuse, R26, R60 ;  /* 0x0000001a6c3c723c */ /* 0x040fec000004183c */
[C---:B---3--:R-:W-:Y:S06]  /*7fe0*/  HMMA.16816.F32.BF16 R48, R108.reuse, R16, R48 ;  /* 0x000000106c30723c */ /* 0x048fec0000041830 */
[----:B------:R-:W-:Y:S06]  /*7ff0*/  HMMA.16816.F32.BF16 R44, R108, R18, R44 ;  /* 0x000000126c2c723c */ /* 0x000fec000004182c */
[----:B----4-:R-:W-:Y:S06]  /*8000*/  HMMA.16816.F32.BF16 R32, R4, R28, RZ ;  /* 0x0000001c0420723c */ /* 0x010fec00000418ff */
[C---:B-----5:R-:W-:Y:S06]  /*8010*/  HMMA.16816.F32.BF16 R40, R108.reuse, R8, R40 ;  /* 0x000000086c28723c */ /* 0x060fec0000041828 */
[----:B------:R-:W-:Y:S06]  /*8020*/  HMMA.16816.F32.BF16 R36, R108, R10, R36 ;  /* 0x0000000a6c24723c */ /* 0x000fec0000041824 */
[C---:B------:R-:W-:Y:S06]  /*8030*/  HMMA.16816.F32.BF16 R24, R4.reuse, R20, RZ ;  /* 0x000000140418723c */ /* 0x040fec00000418ff */
        /* <DEDUP_REMOVED lines=9> */
[----:B------:R-:W-:Y:S05]  /*80d0*/  LDSM.16.M88.4 R112, [R168] ;  /* 0x00000000a870783b */ /* 0x000fea0000000200 */
[C---:B------:R-:W-:Y:S06]  /*80e0*/  HMMA.16816.F32.BF16 R16, R108.reuse, R104, R16 ;  /* 0x000000686c10723c */ /* 0x040fec0000041810 */
[C---:B------:R-:W-:Y:S01]  /*80f0*/  HMMA.16816.F32.BF16 R12, R108.reuse, R106, R12 ;  /* 0x0000006a6c0c723c */ /* 0x040fe2000004180c */
[----:B------:R-:W2:Y:S05]  /*8100*/  LDSM.16.M88.4 R104, [R169] ;  /* 0x00000000a968783b */ /* 0x000eaa0000000200 */
[C---:B------:R-:W-:Y:S06]  /*8110*/  HMMA.16816.F32.BF16 R32, R108.reuse, R124, R32 ;  /* 0x0000007c6c20723c */ /* 0x040fec0000041820 */
[C---:B------:R-:W-:Y:S06]  /*8120*/  HMMA.16816.F32.BF16 R28, R108.reuse, R126, R28 ;  /* 0x0000007e6c1c723c */ /* 0x040fec000004181c */
[C---:B-1----:R-:W-:Y:S06]  /*8130*/  HMMA.16816.F32.BF16 R8, R108.reuse, R116, R8 ;  /* 0x000000746c08723c */ /* 0x042fec0000041808 */
[----:B------:R-:W-:Y:S01]  /*8140*/  HMMA.16816.F32.BF16 R4, R108, R118, R4 ;  /* 0x000000766c04723c */ /* 0x000fe20000041804 */
[----:B------:R-:W1:Y:S04]  /*8150*/  LDSM.16.M88.4 R108, [R160] ;  /* 0x00000000a06c783b */ /* 0x000e680000000200 */
[----:B------:R-:W3:Y:S01]  /*8160*/  LDSM.16.M88.4 R116, [R161] ;  /* 0x00000000a174783b */ /* 0x000ee20000000200 */
        /* <DEDUP_REMOVED lines=18> */
[C---:B--2---:R-:W-:Y:S06]  /*8290*/  HMMA.16816.F32.BF16 R16, R104.reuse, R112, R16 ;  /* 0x000000706810723c */ /* 0x044fec0000041810 */
[C---:B------:R-:W-:Y:S01]  /*82a0*/  HMMA.16816.F32.BF16 R12, R104.reuse, R114, R12 ;  /* 0x00000072680c723c */ /* 0x040fe2000004180c */
[----:B------:R-:W2:Y:S05]  /*82b0*/  LDSM.16.M88.4 R112, [R100] ;  /* 0x000000006470783b */ /* 0x000eaa0000000200 */
[C---:B-1----:R-:W-:Y:S06]  /*82c0*/  HMMA.16816.F32.BF16 R8, R104.reuse, R108, R8 ;  /* 0x0000006c6808723c */ /* 0x042fec0000041808 */
[----:B------:R-:W-:Y:S01]  /*82d0*/  HMMA.16816.F32.BF16 R4, R104, R110, R4 ;  /* 0x0000006e6804723c */ /* 0x000fe20000041804 */
[----:B------:R-:W1:Y:S04]  /*82e0*/  LDSM.16.M88.4 R104, [R100+0x1000] ;  /* 0x001000006468783b */ /* 0x000e680000000200 */
[----:B------:R-:W3:Y:S01]  /*82f0*/  LDSM.16.M88.4 R108, [R100+0x800] ;  /* 0x00080000646c783b */ /* 0x000ee20000000200 */
[C---:B--2---:R-:W-:Y:S06]  /*8300*/  HMMA.16816.F32.BF16 R64, R116.reuse, R112, R64 ;  /* 0x000000707440723c */ /* 0x044fec0000041840 */
[C---:B------:R-:W-:Y:S01]  /*8310*/  HMMA.16816.F32.BF16 R60, R116.reuse, R114, R60 ;  /* 0x00000072743c723c */ /* 0x040fe2000004183c */
[----:B------:R-:W2:Y:S05]  /*8320*/  LDSM.16.M88.4 R112, [R100+0x1800] ;  /* 0x001800006470783b */ /* 0x000eaa0000000200 */
[----:B-1----:R-:W-:-:S12]  /*8330*/  HMMA.16816.F32.BF16 R48, R116, R104, R48 ;  /* 0x000000687430723c */ /* 0x002fd80000041830 */
[----:B------:R-:W-:Y:S01]  /*8340*/  FMUL.FTZ R65, R65, UR10 ;  /* 0x0000000a41417c20 */ /* 0x000fe20008410000 */
[----:B------:R-:W-:Y:S01]  /*8350*/  FMUL.FTZ R3, R64, UR10 ;  /* 0x0000000a40037c20 */ /* 0x000fe20008410000 */
[C---:B------:R-:W-:Y:S01]  /*8360*/  HMMA.16816.F32.BF16 R44, R116.reuse, R106, R44 ;  /* 0x0000006a742c723c */ /* 0x040fe2000004182c */
[----:B------:R-:W1:Y:S04]  /*8370*/  LDSM.16.M88.4 R104, [R100+0x2000] ;  /* 0x002000006468783b */ /* 0x000e680000000200 */
[----:B------:R-:W-:Y:S01]  /*8380*/  MUFU.TANH R3, R3 ;  /* 0x0000000300037308 */ /* 0x000fe20000002400 */
[C---:B---3--:R-:W-:Y:S06]  /*8390*/  HMMA.16816.F32.BF16 R56, R116.reuse, R108, R56 ;  /* 0x0000006c7438723c */ /* 0x048fec0000041838 */
[----:B------:R-:W-:Y:S01]  /*83a0*/  HMMA.16816.F32.BF16 R52, R116, R110, R52 ;  /* 0x0000006e7434723c */ /* 0x000fe20000041834 */
[----:B------:R3:W-:Y:S01]  /*83b0*/  MUFU.TANH R110, R65 ;  /* 0x00000041006e7308 */ /* 0x0007e20000002400 */
[----:B------:R-:W-:-:S04]  /*83c0*/  FMUL.FTZ R108, R66, UR10 ;  /* 0x0000000a426c7c20 */ /* 0x000fc80008410000 */
[C---:B--2---:R-:W-:Y:S01]  /*83d0*/  HMMA.16816.F32.BF16 R40, R116.reuse, R112, R40 ;  /* 0x000000707428723c */ /* 0x044fe20000041828 */
[----:B------:R-:W-:Y:S01]  /*83e0*/  FMUL.FTZ R48, R48, UR10 ;  /* 0x0000000a30307c20 */ /* 0x000fe20008410000 */
[----:B------:R-:W-:Y:S01]  /*83f0*/  FMUL.FTZ R50, R50, UR10 ;  /* 0x0000000a32327c20 */ /* 0x000fe20008410000 */
[----:B------:R-:W-:Y:S01]  /*8400*/  FMUL.FTZ R51, R51, UR10 ;  /* 0x0000000a33337c20 */ /* 0x000fe20008410000 */
[----:B------:R-:W-:Y:S01]  /*8410*/  FMUL.FTZ R49, R49, UR10 ;  /* 0x0000000a31317c20 */ /* 0x000fe20008410000 */
[----:B------:R-:W-:Y:S01]  /*8420*/  MUFU.TANH R153, R48 ;  /* 0x0000003000997308 */ /* 0x000fe20000002400 */
[C---:B------:R-:W-:Y:S01]  /*8430*/  HMMA.16816.F32.BF16 R36, R116.reuse, R114, R36 ;  /* 0x000000727424723c */ /* 0x040fe20000041824 */
[----:B------:R-:W-:Y:S01]  /*8440*/  FMUL.FTZ R112, R67, UR10 ;  /* 0x0000000a43707c20 */ /* 0x000fe20008410000 */
[----:B------:R-:W-:Y:S01]  /*8450*/  FMUL.FTZ R145, R44, UR10 ;  /* 0x0000000a2c917c20 */ /* 0x000fe20008410000 */
[----:B------:R-:W-:Y:S01]  /*8460*/  FMUL.FTZ R227, R45, UR10 ;  /* 0x0000000a2de37c20 */ /* 0x000fe20008410000 */
[----:B------:R-:W-:Y:S01]  /*8470*/  FMUL.FTZ R149, R46, UR10 ;  /* 0x0000000a2e957c20 */ /* 0x000fe20008410000 */
[----:B------:R-:W-:Y:S01]  /*8480*/  FMUL.FTZ R223, R47, UR10 ;  /* 0x0000000a2fdf7c20 */ /* 0x000fe20008410000 */
[----:B---3--:R-:W2:Y:S01]  /*8490*/  LDSM.16.M88.4 R64, [R100+0x2800] ;  /* 0x002800006440783b */ /* 0x008ea20000000200 */
[----:B------:R-:W-:Y:S01]  /*84a0*/  FMUL.FTZ R56, R56, UR10 ;  /* 0x0000000a38387c20 */ /* 0x000fe20008410000 */
[----:B------:R-:W-:Y:S01]  /*84b0*/  FMUL.FTZ R57, R57, UR10 ;  /* 0x0000000a39397c20 */ /* 0x000fe20008410000 */
[----:B------:R-:W-:Y:S01]  /*84c0*/  FMUL.FTZ R58, R58, UR10 ;  /* 0x0000000a3a3a7c20 */ /* 0x000fe20008410000 */
[----:B------:R-:W3:Y:S01]  /*84d0*/  LDSM.16.M88.4 R44, [R100+0x3800] ;  /* 0x00380000642c783b */ /* 0x000ee20000000200 */
[----:B------:R-:W-:Y:S01]  /*84e0*/  MUFU.TANH R151, R50 ;  /* 0x0000003200977308 */ /* 0x000fe20000002400 */
[----:B------:R-:W-:Y:S01]  /*84f0*/  FMUL.FTZ R109, R52, UR10 ;  /* 0x0000000a346d7c20 */ /* 0x000fe20008410000 */
[----:B------:R-:W-:Y:S01]  /*8500*/  FMUL.FTZ R52, R53, UR10 ;  /* 0x0000000a35347c20 */ /* 0x000fe20008410000 */
[----:B------:R-:W-:Y:S01]  /*8510*/  FMUL.FTZ R53, R54, UR10 ;  /* 0x0000000a36357c20 */ /* 0x000fe20008410000 */
[----:B------:R-:W-:Y:S01]  /*8520*/  FMUL.FTZ R54, R55, UR10 ;  /* 0x0000000a37367c20 */ /* 0x000fe20008410000 */
[C---:B-1----:R-:W-:Y:S02]  /*8530*/  HMMA.16816.F32.BF16 R32, R116.reuse, R104, R32 ;  /* 0x000000687420723c */ /* 0x042fe40000041820 */
[----:B------:R-:W-:Y:S01]  /*8540*/  FMUL.FTZ R43, R43, UR10 ;  /* 0x0000000a2b2b7c20 */ /* 0x000fe20008410000 */
[----:B------:R-:W-:Y:S01]  /*8550*/  MUFU.TANH R109, R109 ;  /* 0x0000006d006d7308 */ /* 0x000fe20000002400 */
[----:B------:R-:W-:Y:S01]  /*8560*/  FMUL.FTZ R40, R40, UR10 ;  /* 0x0000000a28287c20 */ /* 0x000fe20008410000 */
[----:B------:R-:W-:Y:S01]  /*8570*/  FMUL.FTZ R42, R42, UR10 ;  /* 0x0000000a2a2a7c20 */ /* 0x000fe20008410000 */
[----:B------:R-:W-:Y:S01]  /*8580*/  FMUL.FTZ R41, R41, UR10 ;  /* 0x0000000a29297c20 */ /* 0x000fe20008410000 */
[----:B------:R-:W-:Y:S01]  /*8590*/  HMMA.16816.F32.BF16 R28, R116, R106, R28 ;  /* 0x0000006a741c723c */ /* 0x000fe2000004181c */
        /* <DEDUP_REMOVED lines=8> */
[----:B------:R-:W1:Y:S01]  /*8620*/  S2R R36, SR_TID.X ;  /* 0x0000000000247919 */ /* 0x000e620000002100 */
[----:B------:R-:W-:Y:S01]  /*8630*/  FMUL.FTZ R39, R39, UR10 ;  /* 0x0000000a27277c20 */ /* 0x000fe20008410000 */
[----:B------:R-:W-:-:S02]  /*8640*/  FMUL.FTZ R37, R37, UR10 ;  /* 0x0000000a25257c20 */ /* 0x000fc40008410000 */
[----:B------:R-:W-:Y:S04]  /*8650*/  MUFU.TANH R62, R57 ;  /* 0x00000039003e7308 */ /* 0x000fe80000002400 */
[----:B------:R-:W-:Y:S01]  /*8660*/  FMUL.FTZ R32, R32, UR10 ;  /* 0x0000000a20207c20 */ /* 0x000fe20008410000 */
[----:B------:R-:W-:Y:S01]  /*8670*/  FMUL.FTZ R33, R33, UR10 ;  /* 0x0000000a21217c20 */ /* 0x000fe20008410000 */
[----:B------:R-:W-:Y:S02]  /*8680*/  FMUL.FTZ R35, R35, UR10 ;  /* 0x0000000a23237c20 */ /* 0x000fe40008410000 */
[----:B------:R4:W-:Y:S01]  /*8690*/  MUFU.TANH R107, R58 ;  /* 0x0000003a006b7308 */ /* 0x0009e20000002400 */
[----:B------:R-:W-:Y:S01]  /*86a0*/  FMUL.FTZ R34, R34, UR10 ;  /* 0x0000000a22227c20 */ /* 0x000fe20008410000 */
[----:B--2---:R-:W-:Y:S01]  /*86b0*/  HMMA.16816.F32.BF16 R24, R116, R64, R24 ;  /* 0x000000407418723c */ /* 0x004fe20000041818 */
[----:B------:R-:W-:Y:S01]  /*86c0*/  FMUL.FTZ R197, R28, UR10 ;  /* 0x0000000a1cc57c20 */ /* 0x000fe20008410000 */
[----:B------:R-:W-:-:S02]  /*86d0*/  IMAD.SHL.U32 R28, R179, 0x80, RZ ;  /* 0x00000080b31c7824 */ /* 0x000fc400078e00ff */
[----:B------:R-:W-:Y:S01]  /*86e0*/  FMUL.FTZ R155, R30, UR10 ;  /* 0x0000000a1e9b7c20 */ /* 0x000fe20008410000 */
[----:B------:R-:W-:Y:S01]  /*86f0*/  FMUL.FTZ R29, R29, UR10 ;  /* 0x0000000a1d1d7c20 */ /* 0x000fe20008410000 */
[----:B------:R-:W-:Y:S01]  /*8700*/  FMUL.FTZ R31, R31, UR10 ;  /* 0x0000000a1f1f7c20 */ /* 0x000fe20008410000 */
[C---:B------:R-:W-:Y:S01]  /*8710*/  HMMA.16816.F32.BF16 R20, R116.reuse, R66, R20 ;  /* 0x000000427414723c */ /* 0x040fe20000041814 */
[----:B------:R-:W2:Y:S05]  /*8720*/  MUFU.TANH R104, R104 ;  /* 0x0000006800687308 */ /* 0x000eaa0000002400 */
[----:B---3--:R-:W-:Y:S01]  /*8730*/  HMMA.16816.F32.BF16 R8, R116, R44, R8 ;  /* 0x0000002c7408723c */ /* 0x008fe20000041808 */
[----:B----4-:R-:W3:Y:S02]  /*8740*/  LDSM.16.M88.4 R56, [R100+0x3000] ;  /* 0x003000006438783b */ /* 0x010ee40000000200 */
[----:B------:R-:W4:Y:S01]  /*8750*/  MUFU.TANH R105, R105 ;  /* 0x0000006900697308 */ /* 0x000f220000002400 */
[----:B------:R-:W-:-:S04]  /*8760*/  DEPBAR.LE SB0, 0x0 ;  /* 0x000080000000791a */ /* 0x000fc80000000000 */
[----:B-1----:R-:W-:Y:S01]  /*8770*/  IMAD.SHL.U32 R36, R36, 0x2, RZ ;  /* 0x0000000224247824 */ /* 0x002fe200078e00ff */
[----:B------:R-:W-:Y:S02]  /*8780*/  HMMA.16816.F32.BF16 R4, R116, R46, R4 ;  /* 0x0000002e7404723c */ /* 0x000fe40000041804 */
[----:B------:R1:W-:Y:S01]  /*8790*/  MUFU.TANH R217, R43 ;  /* 0x0000002b00d97308 */ /* 0x0003e20000002400 */
[----:B------:R-:W-:Y:S01]  /*87a0*/  FMUL.FTZ R139, R24, UR10 ;  /* 0x0000000a188b7c20 */ /* 0x000fe20008410000 */
[----:B------:R-:W-:Y:S01]  /*87b0*/  FMUL.FTZ R26, R26, UR10 ;  /* 0x0000000a1a1a7c20 */ /* 0x000fe20008410000 */
[----:B------:R-:W-:Y:S01]  /*87c0*/  FMUL.FTZ R147, R25, UR10 ;  /* 0x0000000a19937c20 */ /* 0x000fe20008410000 */
[----:B------:R-:W-:-:S03]  /*87d0*/  FMUL.FTZ R141, R27, UR10 ;  /* 0x0000000a1b8d7c20 */ /* 0x000fc60008410000 */
[----:B------:R-:W-:Y:S01]  /*87e0*/  FMUL.FTZ R135, R20, UR10 ;  /* 0x0000000a14877c20 */ /* 0x000fe20008410000 */
[----:B------:R-:W-:Y:S01]  /*87f0*/  FMUL.FTZ R22, R22, UR10 ;  /* 0x0000000a16167c20 */ /* 0x000fe20008410000 */
[----:B------:R-:W-:Y:S01]  /*8800*/  MUFU.TANH R53, R53 ;  /* 0x0000003500357308 */ /* 0x000fe20000002400 */
[----:B------:R-:W-:Y:S01]  /*8810*/  FMUL.FTZ R143, R21, UR10 ;  /* 0x0000000a158f7c20 */ /* 0x000fe20008410000 */
[----:B------:R-:W-:Y:S02]  /*8820*/  FMUL.FTZ R23, R23, UR10 ;  /* 0x0000000a17177c20 */ /* 0x000fe40008410000 */
[----:B------:R-:W-:Y:S01]  /*8830*/  FMUL.FTZ R11, R11, UR10 ;  /* 0x0000000a0b0b7c20 */ /* 0x000fe20008410000 */
[----:B------:R-:W-:-:S03]  /*8840*/  FMUL.FTZ R9, R9, UR10 ;  /* 0x0000000a09097c20 */ /* 0x000fc60008410000 */
[----:B------:R-:W-:Y:S01]  /*8850*/  MUFU.TANH R145, R145 ;  /* 0x0000009100917308 */ /* 0x000fe20000002400 */
[----:B-1----:R-:W-:-:S04]  /*8860*/  LOP3.LUT R43, R36, 0x6, RZ, 0xc0, !PT ;  /* 0x00000006242b7812 */ /* 0x002fc800078ec0ff */
[--C-:B------:R-:W-:Y:S01]  /*8870*/  LOP3.LUT R30, R28, 0x8, R43.reuse, 0xfe, !PT ;  /* 0x000000081c1e7812 */ /* 0x100fe200078efe2b */
[----:B------:R-:W-:Y:S01]  /*8880*/  FMUL.FTZ R64, R4, UR10 ;  /* 0x0000000a04407c20 */ /* 0x000fe20008410000 */
[----:B------:R-:W-:Y:S01]  /*8890*/  LOP3.LUT R24, R28, 0x10, R43, 0xfe, !PT ;  /* 0x000000101c187812 */ /* 0x000fe200078efe2b */
[----:B------:R-:W-:Y:S01]  /*88a0*/  MUFU.TANH R149, R149 ;  /* 0x0000009500957308 */ /* 0x000fe20000002400 */
[C---:B------:R-:W-:Y:S01]  /*88b0*/  ISETP.GE.AND P2, PT, R30.reuse, R129, PT ;  /* 0x000000811e00720c */ /* 0x040fe20003f46270 */
[----:B------:R-:W-:Y:S01]  /*88c0*/  FMUL.FTZ R5, R5, UR10 ;  /* 0x0000000a05057c20 */ /* 0x000fe20008410000 */
[----:B------:R-:W-:Y:S01]  /*88d0*/  ISETP.GE.AND P1, PT, R30, R103, PT ;  /* 0x000000671e00720c */ /* 0x000fe20003f26270 */
[----:B------:R-:W-:Y:S01]  /*88e0*/  FMUL.FTZ R7, R7, UR10 ;  /* 0x0000000a07077c20 */ /* 0x000fe20008410000 */
[C---:B------:R-:W-:Y:S01]  /*88f0*/  ISETP.GE.AND P5, PT, R24.reuse, R129, PT ;  /* 0x000000811800720c */ /* 0x040fe20003fa6270 */
[----:B---3--:R-:W-:Y:S02]  /*8900*/  HMMA.16816.F32.BF16 R16, R116, R56, R16 ;  /* 0x000000387410723c */ /* 0x008fe40000041810 */
[----:B------:R-:W-:Y:S01]  /*8910*/  MUFU.TANH R211, R40 ;  /* 0x0000002800d37308 */ /* 0x000fe20000002400 */
[----:B------:R-:W-:-:S02]  /*8920*/  ISETP.GE.AND P6, PT, R24, R103, PT ;  /* 0x000000671800720c */ /* 0x000fc40003fc6270 */
[C-C-:B------:R-:W-:Y:S01]  /*8930*/  LOP3.LUT R30, R28.reuse, 0x18, R43.reuse, 0xfe, !PT ;  /* 0x000000181c1e7812 */ /* 0x140fe200078efe2b */
[----:B------:R-:W-:Y:S01]  /*8940*/  HMMA.16816.F32.BF16 R12, R116, R58, R12 ;  /* 0x0000003a740c723c */ /* 0x000fe2000004180c */
[----:B------:R-:W-:-:S03]  /*8950*/  LOP3.LUT R24, R28, 0x20, R43, 0xfe, !PT ;  /* 0x000000201c187812 */ /* 0x000fc600078efe2b */
[----:B------:R-:W1:Y:S01]  /*8960*/  MUFU.TANH R209, R42 ;  /* 0x0000002a00d17308 */ /* 0x000e620000002400 */
[----:B------:R-:W-:Y:S02]  /*8970*/  ISETP.GE.AND P4, PT, R30, R129, PT ;  /* 0x000000811e00720c */ /* 0x000fe40003f86270 */
[--C-:B------:R-:W-:Y:S01]  /*8980*/  LOP3.LUT R20, R28, 0x30, R43.reuse, 0xfe, !PT ;  /* 0x000000301c147812 */ /* 0x100fe200078efe2b */
[----:B------:R-:W-:Y:S01]  /*8990*/  FMUL.FTZ R59, R8, UR10 ;  /* 0x0000000a083b7c20 */ /* 0x000fe20008410000 */
[C---:B------:R-:W-:Y:S02]  /*89a0*/  LOP3.LUT R8, R28.reuse, 0x70, R43, 0xfe, !PT ;  /* 0x000000701c087812 */ /* 0x040fe400078efe2b */
[----:B------:R-:W-:Y:S01]  /*89b0*/  LOP3.LUT R4, R28, R43, RZ, 0xfc, !PT ;  /* 0x0000002b1c047212 */ /* 0x000fe200078efcff */
[----:B------:R-:W3:Y:S06]  /*89c0*/  MUFU.TANH R205, R205 ;  /* 0x000000cd00cd7308 */ /* 0x000eec0000002400 */
[----:B------:R-:W-:-:S02]  /*89d0*/  FMUL.FTZ R113, R16, UR10 ;  /* 0x0000000a10717c20 */ /* 0x000fc40008410000 */
[----:B------:R-:W5:Y:S01]  /*89e0*/  MUFU.TANH R215, R38 ;  /* 0x0000002600d77308 */ /* 0x000f620000002400 */
[--C-:B------:R-:W-:Y:S01]  /*89f0*/  LOP3.LUT R16, R28, 0x40, R43.reuse, 0xfe, !PT ;  /* 0x000000401c107812 */ /* 0x100fe200078efe2b */
[----:B------:R-:W-:Y:S01]  /*8a00*/  FMUL.FTZ R18, R18, UR10 ;  /* 0x0000000a12127c20 */ /* 0x000fe20008410000 */
[----:B------:R-:W-:Y:S01]  /*8a10*/  FMUL.FTZ R17, R17, UR10 ;  /* 0x0000000a11117c20 */ /* 0x000fe20008410000 */
[----:B------:R-:W-:Y:S01]  /*8a20*/  FMUL.FTZ R19, R19, UR10 ;  /* 0x0000000a13137c20 */ /* 0x000fe20008410000 */
[----:B------:R-:W-:Y:S01]  /*8a30*/  FMUL.FTZ R111, R12, UR10 ;  /* 0x0000000a0c6f7c20 */ /* 0x000fe20008410000 */
[--C-:B------:R-:W-:Y:S01]  /*8a40*/  LOP3.LUT R12, R28, 0x50, R43.reuse, 0xfe, !PT ;  /* 0x000000501c0c7812 */ /* 0x100fe200078efe2b */
[----:B------:R-:W-:Y:S01]  /*8a50*/  FMUL.FTZ R65, R14, UR10 ;  /* 0x0000000a0e417c20 */ /* 0x000fe20008410000 */
[----:B------:R-:W5:Y:S01]  /*8a60*/  MUFU.TANH R187, R32 ;  /* 0x0000002000bb7308 */ /* 0x000f620000002400 */
[----:B------:R-:W-:Y:S01]  /*8a70*/  LOP3.LUT R14, R28, 0x58, R43, 0xfe, !PT ;  /* 0x000000581c0e7812 */ /* 0x000fe200078efe2b */
[----:B------:R-:W-:Y:S01]  /*8a80*/  FMUL.FTZ R13, R13, UR10 ;  /* 0x0000000a0d0d7c20 */ /* 0x000fe20008410000 */
[----:B------:R-:W-:-:S05]  /*8a90*/  FMUL.FTZ R15, R15, UR10 ;  /* 0x0000000a0f0f7c20 */ /* 0x000fca0008410000 */
[----:B------:R2:W-:Y:S08]  /*8aa0*/  MUFU.TANH R221, R41 ;  /* 0x0000002900dd7308 */ /* 0x0005f00000002400 */
[----:B------:R4:W-:Y:S08]  /*8ab0*/  MUFU.TANH R213, R39 ;  /* 0x0000002700d57308 */ /* 0x0009f00000002400 */
[----:B------:R1:W-:Y:S01]  /*8ac0*/  MUFU.TANH R207, R29 ;  /* 0x0000001d00cf7308 */ /* 0x0003e20000002400 */
[----:B--2---:R-:W-:-:S02]  /*8ad0*/  FSEL R41, R104, -INF , !P2 ;  /* 0xff80000068297808 */ /* 0x004fc40005000000 */
[----:B------:R-:W-:-:S05]  /*8ae0*/  ISETP.GE.AND P2, PT, R30, R103, PT ;  /* 0x000000671e00720c */ /* 0x000fca0003f46270 */
[----:B------:R-:W2:Y:S01]  /*8af0*/  MUFU.TANH R197, R197 ;  /* 0x000000c500c57308 */ /* 0x000ea20000002400 */
[----:B----4-:R-:W-:Y:S02]  /*8b00*/  FSEL R39, R106, -INF , !P5 ;  /* 0xff8000006a277808 */ /* 0x010fe40006800000 */
[----:B------:R-:W-:-:S04]  /*8b10*/  ISETP.GE.AND P5, PT, R24, R103, PT ;  /* 0x000000671800720c */ /* 0x000fc80003fa6270 */
[----:B------:R-:W-:Y:S01]  /*8b20*/  FSEL R151, R151, -INF , !P5 ;  /* 0xff80000097977808 */ /* 0x000fe20006800000 */
[----:B------:R-:W4:Y:S01]  /*8b30*/  MUFU.TANH R155, R155 ;  /* 0x0000009b009b7308 */ /* 0x000f220000002400 */
[----:B-1----:R-:W-:Y:S02]  /*8b40*/  FSEL R29, R105, -INF , !P1 ;  /* 0xff800000691d7808 */ /* 0x002fe40004800000 */
[----:B------:R-:W-:Y:S02]  /*8b50*/  ISETP.GE.AND P1, PT, R24, R129, PT ;  /* 0x000000811800720c */ /* 0x000fe40003f26270 */
[----:B------:R-:W-:Y:S02]  /*8b60*/  LOP3.LUT R24, R28, 0x28, R43, 0xfe, !PT ;  /* 0x000000281c187812 */ /* 0x000fe400078efe2b */
[----:B------:R-:W-:Y:S01]  /*8b70*/  FSEL R153, R153, -INF , !P1 ;  /* 0xff80000099997808 */ /* 0x000fe20004800000 */
[----:B------:R1:W-:Y:S01]  /*8b80*/  MUFU.TANH R219, R37 ;  /* 0x0000002500db7308 */ /* 0x0003e20000002400 */
[----:B------:R-:W-:-:S04]  /*8b90*/  ISETP.GE.AND P1, PT, R20, R103, PT ;  /* 0x000000671400720c */ /* 0x000fc80003f26270 */
[----:B------:R-:W-:-:S03]  /*8ba0*/  FSEL R209, R209, -INF , !P1 ;  /* 0xff800000d1d17808 */ /* 0x000fc60004800000 */
[----:B------:R3:W-:Y:S08]  /*8bb0*/  MUFU.TANH R203, R33 ;  /* 0x0000002100cb7308 */ /* 0x0007f00000002400 */
[----:B------:R5:W-:Y:S01]  /*8bc0*/  MUFU.TANH R201, R35 ;  /* 0x0000002300c97308 */ /* 0x000be20000002400 */
[----:B-1----:R-:W-:Y:S02]  /*8bd0*/  FSEL R37, R53, -INF , !P2 ;  /* 0xff80000035257808 */ /* 0x002fe40005000000 */
[----:B------:R-:W-:-:S02]  /*8be0*/  ISETP.GE.AND P2, PT, R20, R129, PT ;  /* 0x000000811400720c */ /* 0x000fc40003f46270 */
[----:B------:R-:W-:Y:S02]  /*8bf0*/  LOP3.LUT R20, R28, 0x38, R43, 0xfe, !PT ;  /* 0x000000381c147812 */ /* 0x000fe400078efe2b */
[----:B------:R-:W-:Y:S01]  /*8c00*/  FSEL R211, R211, -INF , !P2 ;  /* 0xff800000d3d37808 */ /* 0x000fe20005000000 */
[----:B------:R-:W1:Y:S01]  /*8c10*/  MUFU.TANH R139, R139 ;  /* 0x0000008b008b7308 */ /* 0x000e620000002400 */
[----:B---3--:R-:W-:Y:S02]  /*8c20*/  FSEL R33, R107, -INF , !P6 ;  /* 0xff8000006b217808 */ /* 0x008fe40007000000 */
[-C--:B------:R-:W-:Y:S02]  /*8c30*/  ISETP.GE.AND P6, PT, R24, R129.reuse, PT ;  /* 0x000000811800720c */ /* 0x080fe40003fc6270 */
[----:B------:R-:W-:Y:S02]  /*8c40*/  ISETP.GE.AND P5, PT, R20, R129, PT ;  /* 0x000000811400720c */ /* 0x000fe40003fa6270 */
[----:B------:R-:W-:Y:S01]  /*8c50*/  FSEL R145, R145, -INF , !P6 ;  /* 0xff80000091917808 */ /* 0x000fe20007000000 */
[----:B------:R-:W3:Y:S01]  /*8c60*/  MUFU.TANH R133, R26 ;  /* 0x0000001a00857308 */ /* 0x000ee20000002400 */
[----:B-----5:R-:W-:-:S02]  /*8c70*/  FSEL R35, R109, -INF , !P4 ;  /* 0xff8000006d237808 */ /* 0x020fc40006000000 */
[-C--:B------:R-:W-:Y:S02]  /*8c80*/  ISETP.GE.AND P4, PT, R24, R103.reuse, PT ;  /* 0x000000671800720c */ /* 0x080fe40003f86270 */
[----:B------:R-:W-:Y:S02]  /*8c90*/  ISETP.GE.AND P6, PT, R20, R103, PT ;  /* 0x000000671400720c */ /* 0x000fe40003fc6270 */
[----:B------:R-:W-:Y:S01]  /*8ca0*/  FSEL R149, R149, -INF , !P4 ;  /* 0xff80000095957808 */ /* 0x000fe20006000000 */
[----:B------:R-:W5:Y:S01]  /*8cb0*/  MUFU.TANH R131, R22 ;  /* 0x0000001600837308 */ /* 0x000f620000002400 */
[C---:B------:R-:W-:Y:S02]  /*8cc0*/  ISETP.GE.AND P4, PT, R16.reuse, R129, PT ;  /* 0x000000811000720c */ /* 0x040fe40003f86270 */
[----:B------:R-:W-:Y:S02]  /*8cd0*/  ISETP.GE.AND P2, PT, R16, R103, PT ;  /* 0x000000671000720c */ /* 0x000fe40003f46270 */
[----:B------:R-:W-:-:S02]  /*8ce0*/  LOP3.LUT R16, R28, 0x48, R43, 0xfe, !PT ;  /* 0x000000481c107812 */ /* 0x000fc400078efe2b */
[----:B------:R-:W-:Y:S01]  /*8cf0*/  FSEL R205, R205, -INF , !P5 ;  /* 0xff800000cdcd7808 */ /* 0x000fe20006800000 */
[----:B------:R-:W5:Y:S01]  /*8d00*/  MUFU.TANH R113, R113 ;  /* 0x0000007100717308 */ /* 0x000f620000002400 */
[----:B------:R-:W-:Y:S02]  /*8d10*/  FSEL R215, R215, -INF , !P6 ;  /* 0xff800000d7d77808 */ /* 0x000fe40007000000 */
[----:B------:R-:W-:Y:S02]  /*8d20*/  FSEL R187, R187, -INF , !P4 ;  /* 0xff800000bbbb7808 */ /* 0x000fe40006000000 */
[C---:B------:R-:W-:Y:S02]  /*8d30*/  ISETP.GE.AND P1, PT, R16.reuse, R129, PT ;  /* 0x000000811000720c */ /* 0x040fe40003f26270 */
[----:B------:R-:W-:Y:S01]  /*8d40*/  ISETP.GE.AND P5, PT, R16, R103, PT ;  /* 0x000000671000720c */ /* 0x000fe20003fa6270 */
[----:B------:R-:W5:Y:S01]  /*8d50*/  MUFU.TANH R195, R34 ;  /* 0x0000002200c37308 */ /* 0x000f620000002400 */
[----:B------:R-:W-:-:S02]  /*8d60*/  ISETP.GE.AND P6, PT, R12, R129, PT ;  /* 0x000000810c00720c */ /* 0x000fc40003fc6270 */
[-C--:B------:R-:W-:Y:S02]  /*8d70*/  ISETP.GE.AND P4, PT, R12, R103.reuse, PT ;  /* 0x000000670c00720c */ /* 0x080fe40003f86270 */
[----:B------:R-:W-:Y:S02]  /*8d80*/  LOP3.LUT R12, R28, 0x60, R43, 0xfe, !PT ;  /* 0x000000601c0c7812 */ /* 0x000fe400078efe2b */
[----:B--2---:R-:W-:Y:S01]  /*8d90*/  FSEL R197, R197, -INF , !P1 ;  /* 0xff800000c5c57808 */ /* 0x004fe20004800000 */
[----:B------:R2:W-:Y:S01]  /*8da0*/  MUFU.TANH R225, R51 ;  /* 0x0000003300e17308 */ /* 0x0005e20000002400 */
[----:B----4-:R-:W-:Y:S02]  /*8db0*/  FSEL R155, R155, -INF , !P5 ;  /* 0xff8000009b9b7808 */ /* 0x010fe40006800000 */
[----:B------:R-:W-:Y:S02]  /*8dc0*/  ISETP.GE.AND P1, PT, R14, R103, PT ;  /* 0x000000670e00720c */ /* 0x000fe40003f26270 */
[----:B------:R-:W-:-:S02]  /*8dd0*/  ISETP.GE.AND P5, PT, R12, R129, PT ;  /* 0x000000810c00720c */ /* 0x000fc40003fa6270 */
[----:B-1----:R-:W-:Y:S01]  /*8de0*/  FSEL R139, R139, -INF , !P6 ;  /* 0xff8000008b8b7808 */ /* 0x002fe20007000000 */
[----:B------:R-:W1:Y:S01]  /*8df0*/  MUFU.TANH R109, R18 ;  /* 0x00000012006d7308 */ /* 0x000e620000002400 */
[----:B---3--:R-:W-:Y:S02]  /*8e00*/  FSEL R133, R133, -INF , !P4 ;  /* 0xff80000085857808 */ /* 0x008fe40006000000 */
[----:B-----5:R-:W-:Y:S02]  /*8e10*/  FSEL R131, R131, -INF , !P1 ;  /* 0xff80000083837808 */ /* 0x020fe40004800000 */
[----:B------:R-:W-:Y:S02]  /*8e20*/  FSEL R113, R113, -INF , !P5 ;  /* 0xff80000071717808 */ /* 0x000fe40006800000 */
[----:B------:R-:W-:Y:S01]  /*8e30*/  FSEL R195, R195, -INF , !P2 ;  /* 0xff800000c3c37808 */ /* 0x000fe20005000000 */
[----:B------:R-:W3:Y:S01]  /*8e40*/  MUFU.TANH R111, R111 ;  /* 0x0000006f006f7308 */ /* 0x000ee20000002400 */
[----:B--2---:R-:W-:Y:S01]  /*8e50*/  FMUL.FTZ R51, R10, UR10 ;  /* 0x0000000a0a337c20 */ /* 0x004fe20008410000 */
[----:B------:R-:W-:-:S02]  /*8e60*/  LOP3.LUT R10, R28, 0x68, R43, 0xfe, !PT ;  /* 0x000000681c0a7812 */ /* 0x000fc400078efe2b */
[----:B------:R-:W-:Y:S02]  /*8e70*/  ISETP.GE.AND P6, PT, R12, R103, PT ;  /* 0x000000670c00720c */ /* 0x000fe40003fc6270 */
[-C--:B------:R-:W-:Y:S02]  /*8e80*/  ISETP.GE.AND P4, PT, R10, R129.reuse, PT ;  /* 0x000000810a00720c */ /* 0x080fe40003f86270 */
[----:B------:R-:W2:Y:S01]  /*8e90*/  MUFU.TANH R135, R135 ;  /* 0x0000008700877308 */ /* 0x000ea20000002400 */
[C---:B------:R-:W-:Y:S02]  /*8ea0*/  ISETP.GE.AND P1, PT, R8.reuse, R129, PT ;  /* 0x000000810800720c */ /* 0x040fe40003f26270 */
[----:B------:R-:W-:Y:S02]  /*8eb0*/  ISETP.GE.AND P5, PT, R8, R103, PT ;  /* 0x000000670800720c */ /* 0x000fe40003fa6270 */
[----:B------:R-:W-:Y:S02]  /*8ec0*/  ISETP.GE.AND P2, PT, R14, R129, PT ;  /* 0x000000810e00720c */ /* 0x000fe40003f46270 */
[----:B------:R-:W-:Y:S01]  /*8ed0*/  LOP3.LUT R8, R28, 0x78, R43, 0xfe, !PT ;  /* 0x000000781c087812 */ /* 0x000fe200078efe2b */
[----:B------:R4:W-:Y:S01]  /*8ee0*/  MUFU.TANH R229, R49 ;  /* 0x0000003100e57308 */ /* 0x0009e20000002400 */
[----:B-1----:R-:W-:-:S02]  /*8ef0*/  FSEL R109, R109, -INF , !P6 ;  /* 0xff8000006d6d7808 */ /* 0x002fc40007000000 */
[----:B---3--:R-:W-:Y:S02]  /*8f00*/  FSEL R111, R111, -INF , !P4 ;  /* 0xff8000006f6f7808 */ /* 0x008fe40006000000 */
[C---:B------:R-:W-:Y:S02]  /*8f10*/  ISETP.GE.AND P6, PT, R8.reuse, R129, PT ;  /* 0x000000810800720c */ /* 0x040fe40003fc6270 */
[-C--:B------:R-:W-:Y:S01]  /*8f20*/  ISETP.GE.AND P4, PT, R8, R103.reuse, PT ;  /* 0x000000670800720c */ /* 0x080fe20003f86270 */
[----:B------:R-:W1:Y:S01]  /*8f30*/  MUFU.TANH R51, R51 ;  /* 0x0000003300337308 */ /* 0x000e620000002400 */
[----:B--2---:R-:W-:Y:S01]  /*8f40*/  FSEL R135, R135, -INF , !P2 ;  /* 0xff80000087877808 */ /* 0x004fe20005000000 */
[----:B------:R-:W-:Y:S01]  /*8f50*/  VIADD R8, R4, 0x1 ;  /* 0x0000000104087836 */ /* 0x000fe20000000000 */
[----:B------:R-:W-:-:S05]  /*8f60*/  ISETP.GE.AND P2, PT, R10, R103, PT ;  /* 0x000000670a00720c */ /* 0x000fca0003f46270 */
[----:B------:R-:W2:Y:S01]  /*8f70*/  MUFU.TANH R64, R64 ;  /* 0x0000004000407308 */ /* 0x000ea20000002400 */
[----:B----4-:R-:W-:Y:S01]  /*8f80*/  FMUL.FTZ R49, R6, UR10 ;  /* 0x0000000a06317c20 */ /* 0x010fe20008410000 */
[----:B------:R-:W-:-:S06]  /*8f90*/  VIADD R6, R4, 0x9 ;  /* 0x0000000904067836 */ /* 0x000fcc0000000000 */
        /* <DEDUP_REMOVED lines=11> */
[----:B-1----:R-:W-:Y:S02]  /*9050*/  FSEL R49, R49, -INF , !P4 ;  /* 0xff80000031317808 */ /* 0x002fe40006000000 */
[----:B------:R-:W-:-:S04]  /*9060*/  ISETP.GE.AND P4, PT, R6, R129, PT ;  /* 0x000000810600720c */ /* 0x000fc80003f86270 */
[----:B------:R-:W-:Y:S01]  /*9070*/  FSEL R53, R62, -INF , !P4 ;  /* 0xff8000003e357808 */ /* 0x000fe20006000000 */
[----:B------:R-:W1:Y:S01]  /*9080*/  MUFU.TANH R112, R112 ;  /* 0x0000007000707308 */ /* 0x000e620000002400 */
[----:B--2---:R-:W-:Y:S02]  /*9090*/  FSEL R59, R59, -INF , !P1 ;  /* 0xff8000003b3b7808 */ /* 0x004fe40004800000 */
[----:B------:R-:W-:Y:S01]  /*90a0*/  ISETP.GE.AND P1, PT, R8, R103, PT ;  /* 0x000000670800720c */ /* 0x000fe20003f26270 */
[----:B------:R-:W-:-:S04]  /*90b0*/  VIADD R8, R4, 0x19 ;  /* 0x0000001904087836 */ /* 0x000fc80000000000 */
[----:B------:R-:W2:Y:S01]  /*90c0*/  MUFU.TANH R60, R60 ;  /* 0x0000003c003c7308 */ /* 0x000ea20000002400 */
[----:B---3--:R-:W-:-:S07]  /*90d0*/  FSEL R21, R61, -INF , !P6 ;  /* 0xff8000003d157808 */ /* 0x008fce0007000000 */
[----:B------:R-:W3:Y:S01]  /*90e0*/  MUFU.TANH R54, R54 ;  /* 0x0000003600367308 */ /* 0x000ee20000002400 */
[----:B-1----:R-:W-:Y:S02]  /*90f0*/  FSEL R25, R112, -INF , !P1 ;  /* 0xff80000070197808 */ /* 0x002fe40004800000 */
[----:B------:R-:W-:-:S05]  /*9100*/  ISETP.GE.AND P1, PT, R8, R129, PT ;  /* 0x000000810800720c */ /* 0x000fca0003f26270 */
[----:B------:R-:W1:Y:S01]  /*9110*/  MUFU.TANH R63, R63 ;  /* 0x0000003f003f7308 */ /* 0x000e620000002400 */
[----:B--2---:R-:W-:Y:S02]  /*9120*/  FSEL R27, R60, -INF , !P5 ;  /* 0xff8000003c1b7808 */ /* 0x004fe40006800000 */
[----:B------:R-:W-:Y:S01]  /*9130*/  ISETP.GE.AND P5, PT, R8, R103, PT ;  /* 0x000000670800720c */ /* 0x000fe20003fa6270 */
[----:B------:R-:W-:-:S04]  /*9140*/  VIADD R8, R4, 0x29 ;  /* 0x0000002904087836 */ /* 0x000fc80000000000 */
[----:B------:R2:W-:Y:S01]  /*9150*/  MUFU.TANH R199, R31 ;  /* 0x0000001f00c77308 */ /* 0x0005e20000002400 */
[----:B---3--:R-:W-:-:S07]  /*9160*/  FSEL R61, R54, -INF , !P5 ;  /* 0xff800000363d7808 */ /* 0x008fce0006800000 */
[----:B------:R-:W3:Y:S08]  /*9170*/  MUFU.TANH R227, R227 ;  /* 0x000000e300e37308 */ /* 0x000ef00000002400 */
[----:B------:R-:W4:Y:S01]  /*9180*/  MUFU.TANH R52, R52 ;  /* 0x0000003400347308 */ /* 0x000f220000002400 */
[----:B--2---:R-:W-:Y:S02]  /*9190*/  FSEL R31, R110, -INF , !P2 ;  /* 0xff8000006e1f7808 */ /* 0x004fe40005000000 */
[----:B------:R-:W-:Y:S01]  /*91a0*/  ISETP.GE.AND P2, PT, R6, R103, PT ;  /* 0x000000670600720c */ /* 0x000fe20003f46270 */
[----:B------:R-:W-:-:S03]  /*91b0*/  VIADD R6, R4, 0x21 ;  /* 0x0000002104067836 */ /* 0x000fc60000000000 */
[----:B-1----:R-:W-:Y:S01]  /*91c0*/  FSEL R45, R63, -INF , !P2 ;  /* 0xff8000003f2d7808 */ /* 0x002fe20005000000 */
[----:B------:R-:W1:Y:S01]  /*91d0*/  MUFU.TANH R223, R223 ;  /* 0x000000df00df7308 */ /* 0x000e620000002400 */
[C---:B------:R-:W-:Y:S02]  /*91e0*/  ISETP.GE.AND P6, PT, R6.reuse, R129, PT ;  /* 0x000000810600720c */ /* 0x040fe40003fc6270 */
[----:B------:R-:W-:Y:S01]  /*91f0*/  ISETP.GE.AND P4, PT, R6, R103, PT ;  /* 0x000000670600720c */ /* 0x000fe20003f86270 */
[----:B------:R-:W-:Y:S01]  /*9200*/  VIADD R6, R4, 0x31 ;  /* 0x0000003104067836 */ /* 0x000fe20000000000 */
[----:B------:R-:W-:Y:S02]  /*9210*/  FSEL R229, R229, -INF , !P6 ;  /* 0xff800000e5e57808 */ /* 0x000fe40007000000 */
[-C--:B------:R-:W-:Y:S01]  /*9220*/  ISETP.GE.AND P2, PT, R8, R129.reuse, PT ;  /* 0x000000810800720c */ /* 0x080fe20003f46270 */
[----:B------:R-:W-:Y:S01]  /*9230*/  MUFU.TANH R141, R141 ;  /* 0x0000008d008d7308 */ /* 0x000fe20000002400 */
[----:B------:R-:W-:-:S02]  /*9240*/  ISETP.GE.AND P5, PT, R6, R129, PT ;  /* 0x000000810600720c */ /* 0x000fc40003fa6270 */
[----:B------:R-:W-:Y:S01]  /*9250*/  ISETP.GE.AND P6, PT, R6, R103, PT ;  /* 0x000000670600720c */ /* 0x000fe20003fc6270 */
[----:B------:R-:W-:Y:S01]  /*9260*/  VIADD R6, R4, 0x39 ;  /* 0x0000003904067836 */ /* 0x000fe20000000000 */
[----:B------:R-:W-:Y:S02]  /*9270*/  FSEL R225, R225, -INF , !P4 ;  /* 0xff800000e1e17808 */ /* 0x000fe40006000000 */
[----:B---3--:R-:W-:Y:S01]  /*9280*/  FSEL R227, R227, -INF , !P2 ;  /* 0xff800000e3e37808 */ /* 0x008fe20005000000 */
[----:B------:R-:W2:Y:S01]  /*9290*/  MUFU.TANH R143, R143 ;  /* 0x0000008f008f7308 */ /* 0x000ea20000002400 */
[----:B----4-:R-:W-:Y:S02]  /*92a0*/  FSEL R47, R52, -INF , !P1 ;  /* 0xff800000342f7808 */ /* 0x010fe40004800000 */
[C---:B------:R-:W-:Y:S02]  /*92b0*/  ISETP.GE.AND P4, PT, R6.reuse, R129, PT ;  /* 0x000000810600720c */ /* 0x040fe40003f86270 */
[-C--:B------:R-:W-:Y:S01]  /*92c0*/  ISETP.GE.AND P2, PT, R6, R103.reuse, PT ;  /* 0x000000670600720c */ /* 0x080fe20003f46270 */
[----:B------:R-:W-:Y:S01]  /*92d0*/  VIADD R6, R4, 0x49 ;  /* 0x0000004904067836 */ /* 0x000fe20000000000 */
[----:B------:R-:W-:Y:S01]  /*92e0*/  ISETP.GE.AND P1, PT, R8, R103, PT ;  /* 0x000000670800720c */ /* 0x000fe20003f26270 */
[----:B------:R-:W-:Y:S01]  /*92f0*/  VIADD R8, R4, 0x41 ;  /* 0x0000004104087836 */ /* 0x000fe20000000000 */
[----:B------:R-:W-:Y:S01]  /*9300*/  FSEL R217, R217, -INF , !P6 ;  /* 0xff800000d9d97808 */ /* 0x000fe20007000000 */
[----:B------:R-:W3:Y:S01]  /*9310*/  MUFU.TANH R117, R13 ;  /* 0x0000000d00757308 */ /* 0x000ee20000002400 */
[----:B------:R-:W-:-:S02]  /*9320*/  FSEL R219, R219, -INF , !P4 ;  /* 0xff800000dbdb7808 */ /* 0x000fc40006000000 */
[----:B-1----:R-:W-:Y:S02]  /*9330*/  FSEL R223, R223, -INF , !P1 ;  /* 0xff800000dfdf7808 */ /* 0x002fe40004800000 */
[----:B------:R-:W-:Y:S02]  /*9340*/  FSEL R221, R221, -INF , !P5 ;  /* 0xff800000dddd7808 */ /* 0x000fe40006800000 */
[C---:B------:R-:W-:Y:S01]  /*9350*/  ISETP.GE.AND P6, PT, R6.reuse, R129, PT ;  /* 0x000000810600720c */ /* 0x040fe20003fc6270 */
[----:B------:R-:W1:Y:S01]  /*9360*/  MUFU.TANH R57, R11 ;  /* 0x0000000b00397308 */ /* 0x000e620000002400 */
[----:B------:R-:W-:Y:S01]  /*9370*/  ISETP.GE.AND P4, PT, R6, R103, PT ;  /* 0x000000670600720c */ /* 0x000fe20003f86270 */
[----:B------:R-:W-:Y:S01]  /*9380*/  VIADD R6, R4, 0x59 ;  /* 0x0000005904067836 */ /* 0x000fe20000000000 */
[C---:B------:R-:W-:Y:S02]  /*9390*/  ISETP.GE.AND P1, PT, R8.reuse, R129, PT ;  /* 0x000000810800720c */ /* 0x040fe40003f26270 */
[----:B------:R-:W-:Y:S01]  /*93a0*/  ISETP.GE.AND P5, PT, R8, R103, PT ;  /* 0x000000670800720c */ /* 0x000fe20003fa6270 */
[----:B------:R-:W-:Y:S01]  /*93b0*/  VIADD R8, R4, 0x51 ;  /* 0x0000005104087836 */ /* 0x000fe20000000000 */
[----:B------:R-:W-:Y:S01]  /*93c0*/  FSEL R207, R207, -INF , !P6 ;  /* 0xff800000cfcf7808 */ /* 0x000fe20007000000 */
[----:B------:R-:W4:Y:S01]  /*93d0*/  MUFU.TANH R147, R147 ;  /* 0x0000009300937308 */ /* 0x000f220000002400 */
[----:B------:R-:W-:-:S02]  /*93e0*/  FSEL R201, R201, -INF , !P5 ;  /* 0xff800000c9c97808 */ /* 0x000fc40006800000 */
[----:B------:R-:W-:Y:S02]  /*93f0*/  FSEL R203, R203, -INF , !P1 ;  /* 0xff800000cbcb7808 */ /* 0x000fe40004800000 */
[C---:B------:R-:W-:Y:S02]  /*9400*/  ISETP.GE.AND P5, PT, R6.reuse, R129, PT ;  /* 0x000000810600720c */ /* 0x040fe40003fa6270 */
[-C--:B------:R-:W-:Y:S01]  /*9410*/  ISETP.GE.AND P6, PT, R6, R103.reuse, PT ;  /* 0x000000670600720c */ /* 0x080fe20003fc6270 */
[----:B------:R-:W-:Y:S01]  /*9420*/  VIADD R6, R4, 0x69 ;  /* 0x0000006904067836 */ /* 0x000fe20000000000 */
[----:B------:R-:W-:Y:S01]  /*9430*/  ISETP.GE.AND P1, PT, R8, R103, PT ;  /* 0x000000670800720c */ /* 0x000fe20003f26270 */
[----:B------:R-:W5:Y:S01]  /*9440*/  MUFU.TANH R137, R23 ;  /* 0x0000001700897308 */ /* 0x000f620000002400 */
[----:B--2---:R-:W-:Y:S02]  /*9450*/  FSEL R143, R143, -INF , !P5 ;  /* 0xff8000008f8f7808 */ /* 0x004fe40006800000 */
[----:B------:R-:W-:-:S02]  /*9460*/  FSEL R141, R141, -INF , !P1 ;  /* 0xff8000008d8d7808 */ /* 0x000fc40004800000 */
[C---:B------:R-:W-:Y:S02]  /*9470*/  ISETP.GE.AND P1, PT, R6.reuse, R129, PT ;  /* 0x000000810600720c */ /* 0x040fe40003f26270 */
[----:B------:R-:W-:Y:S01]  /*9480*/  ISETP.GE.AND P5, PT, R6, R103, PT ;  /* 0x000000670600720c */ /* 0x000fe20003fa6270 */
[----:B------:R-:W2:Y:S01]  /*9490*/  MUFU.TANH R119, R17 ;  /* 0x0000001100777308 */ /* 0x000ea20000002400 */
[----:B------:R-:W-:Y:S01]  /*94a0*/  VIADD R6, R4, 0x71 ;  /* 0x0000007104067836 */ /* 0x000fe20000000000 */
[----:B------:R-:W-:Y:S02]  /*94b0*/  FSEL R213, R213, -INF , !P2 ;  /* 0xff800000d5d57808 */ /* 0x000fe40005000000 */
[----:B------:R-:W-:Y:S01]  /*94c0*/  ISETP.GE.AND P2, PT, R8, R129, PT ;  /* 0x000000810800720c */ /* 0x000fe20003f46270 */
[----:B------:R-:W-:Y:S01]  /*94d0*/  VIADD R8, R4, 0x61 ;  /* 0x0000006104087836 */ /* 0x000fe20000000000 */
[----:B---3--:R-:W-:Y:S02]  /*94e0*/  FSEL R117, R117, -INF , !P1 ;  /* 0xff80000075757808 */ /* 0x008fe40004800000 */
[----:B------:R-:W3:Y:S01]  /*94f0*/  MUFU.TANH R115, R19 ;  /* 0x0000001300737308 */ /* 0x000ee20000002400 */
[----:B------:R-:W-:-:S02]  /*9500*/  ISETP.GE.AND P1, PT, R6, R103, PT ;  /* 0x000000670600720c */ /* 0x000fc40003f26270 */
[----:B------:R-:W-:Y:S02]  /*9510*/  FSEL R199, R199, -INF , !P4 ;  /* 0xff800000c7c77808 */ /* 0x000fe40006000000 */
[----:B-1----:R-:W-:Y:S02]  /*9520*/  FSEL R57, R57, -INF , !P1 ;  /* 0xff80000039397808 */ /* 0x002fe40004800000 */
[C---:B------:R-:W-:Y:S01]  /*9530*/  ISETP.GE.AND P4, PT, R8.reuse, R129, PT ;  /* 0x000000810800720c */ /* 0x040fe20003f86270 */
[----:B------:R-:W1:Y:S01]  /*9540*/  MUFU.TANH R107, R15 ;  /* 0x0000000f006b7308 */ /* 0x000e620000002400 */
[----:B----4-:R-:W-:Y:S02]  /*9550*/  FSEL R147, R147, -INF , !P2 ;  /* 0xff80000093937808 */ /* 0x010fe40005000000 */
[----:B------:R-:W-:Y:S02]  /*9560*/  ISETP.GT.AND P1, PT, R179, R174, PT ;  /* 0x000000aeb300720c */ /* 0x000fe40003f24270 */
[----:B------:R-:W-:-:S02]  /*9570*/  ISETP.GE.AND P2, PT, R8, R103, PT ;  /* 0x000000670800720c */ /* 0x000fc40003f46270 */
[----:B-----5:R-:W-:Y:S01]  /*9580*/  FSEL R137, R137, -INF , !P6 ;  /* 0xff80000089897808 */ /* 0x020fe20007000000 */
[----:B------:R-:W4:Y:S01]  /*9590*/  MUFU.TANH R66, R9 ;  /* 0x0000000900427308 */ /* 0x000f220000002400 */
[----:B--2---:R-:W-:Y:S01]  /*95a0*/  FSEL R119, R119, -INF , !P4 ;  /* 0xff80000077777808 */ /* 0x004fe20006000000 */
[----:B------:R-:W-:Y:S01]  /*95b0*/  BAR.SYNC.DEFER_BLOCKING 0x0 ;  /* 0x0000000000007b1d */ /* 0x000fe20000010000 */
[C---:B------:R-:W-:Y:S02]  /*95c0*/  ISETP.GE.AND P6, PT, R4.reuse, R129, PT ;  /* 0x000000810400720c */ /* 0x040fe40003fc6270 */
[C---:B------:R-:W-:Y:S01]  /*95d0*/  ISETP.GE.AND P4, PT, R4.reuse, R103, PT ;  /* 0x000000670400720c */ /* 0x040fe20003f86270 */
[----:B------:R-:W-:Y:S01]  /*95e0*/  VIADD R4, R4, 0x79 ;  /* 0x0000007904047836 */ /* 0x000fe20000000000 */
[----:B---3--:R-:W-:Y:S01]  /*95f0*/  FSEL R115, R115, -INF , !P2 ;  /* 0xff80000073737808 */ /* 0x008fe20005000000 */
[----:B------:R-:W-:Y:S01]  /*9600*/  MUFU.TANH R108, R108 ;  /* 0x0000006c006c7308 */ /* 0x000fe20000002400 */
[----:B------:R-:W-:-:S02]  /*9610*/  ISETP.GE.AND P2, PT, R6, R129, PT ;  /* 0x000000810600720c */ /* 0x000fc40003f46270 */
[----:B-1----:R-:W-:Y:S02]  /*9620*/  FSEL R107, R107, -INF , !P5 ;  /* 0xff8000006b6b7808 */ /* 0x002fe40006800000 */
[----:B------:R-:W-:Y:S02]  /*9630*/  ISETP.GE.AND P5, PT, R4, R129, PT ;  /* 0x000000810400720c */ /* 0x000fe40003fa6270 */
[----:B------:R-:W-:Y:S01]  /*9640*/  FSEL R3, R3, -INF , !P6 ;  /* 0xff80000003037808 */ /* 0x000fe20007000000 */
[----:B------:R-:W1:Y:S01]  /*9650*/  MUFU.TANH R67, R5 ;  /* 0x0000000500437308 */ /* 0x000e620000002400 */
[----:B----4-:R-:W-:Y:S02]  /*9660*/  FSEL R66, R66, -INF , !P2 ;  /* 0xff80000042427808 */ /* 0x010fe40005000000 */
[----:B------:R-:W-:-:S05]  /*9670*/  ISETP.GE.AND P2, PT, R4, R103, PT ;  /* 0x000000670400720c */ /* 0x000fca0003f46270 */
[----:B------:R-:W2:Y:S01]  /*9680*/  MUFU.TANH R50, R7 ;  /* 0x0000000700327308 */ /* 0x000ea20000002400 */
[----:B-1----:R-:W-:Y:S02]  /*9690*/  FSEL R67, R67, -INF , !P5 ;  /* 0xff80000043437808 */ /* 0x002fe40006800000 */
[----:B------:R-:W-:Y:S02]  /*96a0*/  FSEL R5, R108, -INF , !P4 ;  /* 0xff8000006c057808 */ /* 0x000fe40006000000 */
[----:B--2---:R-:W-:Y:S01]  /*96b0*/  FSEL R50, R50, -INF , !P2 ;  /* 0xff80000032327808 */ /* 0x004fe20005000000 */
[----:B------:R-:W-:Y:S06]  /*96c0*/  @!P1 BRA `(.L_x_6001) ;  /* 0x0000000800649947 */ /* 0x000fec0003800000 */
[----:B------:R-:W-:Y:S05]  /*96d0*/  @!P3 BRA `(.L_x_6002) ;  /* 0x0000000000f0b947 */ /* 0x000fea0003800000 */
[----:B------:R-:W1:Y:S01]  /*96e0*/  LDC R7, c[0x0][0x380] ;  /* 0x0000e000ff077b82 */ /* 0x000e620000000800 */
[----:B------:R-:W-:Y:S01]  /*96f0*/  MOV R8, RZ ;  /* 0x000000ff00087202 */ /* 0x000fe20000000f00 */
[----:B------:R-:W-:Y:S01]  /*9700*/  ULDC.64 UR4, c[0x0][0x230] ;  /* 0x00008c0000047ab9 */ /* 0x000fe20000000a00 */
[----:B------:R-:W-:Y:S02]  /*9710*/  IABS R13, R28 ;  /* 0x0000001c000d7213 */ /* 0x000fe40000000000 */
[----:B-1----:R-:W-:-:S04]  /*9720*/  IABS R6, R7 ;  /* 0x0000000700067213 */ /* 0x002fc80000000000 */
[----:B------:R-:W1:Y:S08]  /*9730*/  I2F.RP R10, R6 ;  /* 0x00000006000a7306 */ /* 0x000e700000209400 */
[----:B-1----:R-:W1:Y:S02]  /*9740*/  MUFU.RCP R11, R10 ;  /* 0x0000000a000b7308 */ /* 0x002e640000001000 */
[----:B-1----:R-:W-:-:S06]  /*9750*/  VIADD R11, R11, 0xffffffe ;  /* 0x0ffffffe0b0b7836 */ /* 0x002fcc0000000000 */
[----:B------:R-:W1:Y:S02]  /*9760*/  F2I.FTZ.U32.TRUNC.NTZ R9, R11 ;  /* 0x0000000b00097305 */ /* 0x000e64000021f000 */
[----:B-1----:R-:W-:-:S04]  /*9770*/  IMAD.MOV R4, RZ, RZ, -R9 ;  /* 0x000000ffff047224 */ /* 0x002fc800078e0a09 */
[----:B------:R-:W-:-:S04]  /*9780*/  IMAD R4, R4, R6, RZ ;  /* 0x0000000604047224 */ /* 0x000fc800078e02ff */
[----:B------:R-:W-:-:S04]  /*9790*/  IMAD.HI.U32 R4, R9, R4, R8 ;  /* 0x0000000409047227 */ /* 0x000fc800078e0008 */
[C---:B------:R-:W-:Y:S01]  /*97a0*/  VIADD R8, R28.reuse, 0xffffff80 ;  /* 0xffffff801c087836 */ /* 0x040fe20000000000 */
[----:B------:R-:W-:Y:S01]  /*97b0*/  LOP3.LUT R28, R28, R7, RZ, 0x3c, !PT ;  /* 0x000000071c1c7212 */ /* 0x000fe200078e3cff */
[----:B------:R-:W-:-:S03]  /*97c0*/  IMAD.HI.U32 R10, R4, R13, RZ ;  /* 0x0000000d040a7227 */ /* 0x000fc600078e00ff */
[----:B------:R-:W-:Y:S02]  /*97d0*/  IABS R9, R8 ;  /* 0x0000000800097213 */ /* 0x000fe40000000000 */
[----:B------:R-:W-:Y:S02]  /*97e0*/  IADD3 R11, -R10, RZ, RZ ;  /* 0x000000ff0a0b7210 */ /* 0x000fe40007ffe1ff */
[----:B------:R-:W-:Y:S01]  /*97f0*/  LOP3.LUT R8, R8, R7, RZ, 0x3c, !PT ;  /* 0x0000000708087212 */ /* 0x000fe200078e3cff */
[----:B------:R-:W-:-:S04]  /*9800*/  IMAD.HI.U32 R4, R4, R9, RZ ;  /* 0x0000000904047227 */ /* 0x000fc800078e00ff */
        /* <DEDUP_REMOVED lines=12> */
[----:B------:R-:W-:-:S04]  /*98d0*/  ISETP.NE.AND P4, PT, R7, RZ, PT ;  /* 0x000000ff0700720c */ /* 0x000fc80003f85270 */
[----:B------:R-:W-:Y:S01]  /*98e0*/  @P2 VIADD R10, R10, 0x1 ;  /* 0x000000010a0a2836 */ /* 0x000fe20000000000 */
[----:B------:R-:W-:-:S03]  /*98f0*/  ISETP.GE.AND P2, PT, R8, RZ, PT ;  /* 0x000000ff0800720c */ /* 0x000fc60003f46270 */
[----:B------:R-:W-:-:S03]  /*9900*/  @!P5 IMAD.MOV R10, RZ, RZ, -R10 ;  /* 0x000000ffff0ad224 */ /* 0x000fc600078e0a0a */
[----:B------:R-:W-:-:S05]  /*9910*/  @P6 VIADD R4, R4, 0x1 ;  /* 0x0000000104046836 */ /* 0x000fca0000000000 */
[----:B------:R-:W-:Y:S02]  /*9920*/  MOV R11, R4 ;  /* 0x00000004000b7202 */ /* 0x000fe40000000f00 */
[----:B------:R-:W-:Y:S02]  /*9930*/  LOP3.LUT R4, RZ, R7, RZ, 0x33, !PT ;  /* 0x00000007ff047212 */ /* 0x000fe400078e33ff */
        /* <DEDUP_REMOVED lines=11> */
[----:B------:R-:W-:Y:S01]  /*99f0*/  IMAD R4, R7, R121, R4 ;  /* 0x0000007907047224 */ /* 0x000fe200078e0204 */
[----:B--2---:R-:W-:Y:S01]  /*9a00*/  IADD3 R8, -R11, R8, RZ ;  /* 0x000000080b087210 */ /* 0x004fe20007ffe1ff */
[----:B------:R-:W-:-:S03]  /*9a10*/  IMAD.WIDE.U32 R10, R7, R120, RZ ;  /* 0x00000078070a7225 */ /* 0x000fc600078e00ff */
[----:B------:R-:W-:Y:S01]  /*9a20*/  SHF.R.S32.HI R6, RZ, 0x1f, R8 ;  /* 0x0000001fff067819 */ /* 0x000fe20000011408 */
[----:B------:R-:W-:-:S04]  /*9a30*/  IMAD.IADD R11, R11, 0x1, R4 ;  /* 0x000000010b0b7824 */ /* 0x000fc800078e0204 */
[----:B------:R-:W-:-:S04]  /*9a40*/  IMAD R7, R6, UR4, RZ ;  /* 0x0000000406077c24 */ /* 0x000fc8000f8e02ff */
[C---:B------:R-:W-:Y:S02]  /*9a50*/  IMAD R7, R8.reuse, UR5, R7 ;  /* 0x0000000508077c24 */ /* 0x040fe4000f8e0207 */
[----:B------:R-:W-:-:S05]  /*9a60*/  IMAD.WIDE.U32 R8, R8, UR4, R10 ;  /* 0x0000000408087c25 */ /* 0x000fca000f8e000a */
[----:B------:R-:W-:Y:S01]  /*9a70*/  IADD3 R6, R9, R7, RZ ;  /* 0x0000000709067210 */ /* 0x000fe20007ffe0ff */
[----:B------:R-:W-:Y:S01]  /*9a80*/  IMAD.MOV.U32 R7, RZ, RZ, R8 ;  /* 0x000000ffff077224 */ /* 0x000fe200078e0008 */
[----:B------:R-:W-:Y:S06]  /*9a90*/  BRA `(.L_x_6003) ;  /* 0x0000000000087947 */ /* 0x000fec0003800000 */
.L_x_6002:
[----:B------:R-:W-:-:S04]  /*9aa0*/  LEA R7, -R120, RZ, 0x7 ;  /* 0x000000ff78077211 */ /* 0x000fc800078e39ff */
[----:B------:R-:W-:-:S07]  /*9ab0*/  SHF.R.S32.HI R6, RZ, 0x1f, R7 ;  /* 0x0000001fff067819 */ /* 0x000fce0000011407 */
.L_x_6003:
        /* <DEDUP_REMOVED lines=17> */
[----:B------:R1:W-:Y:S01]  /*9bd0*/  @P0 STS.128 [R180+0x2800], RZ ;  /* 0x002800ffb4000388 */ /* 0x0003e20000000c00 */
[----:B------:R-:W-:-:S02]  /*9be0*/  @!P0 IADD3 R8, P2, R7, R8, RZ ;  /* 0x0000000807088210 */ /* 0x000fc40007f5e0ff */
[----:B------:R-:W-:Y:S02]  /*9bf0*/  @!P0 LEA.HI.X R11, R120, R101, R121, 0x5, P4 ;  /* 0x00000065780b8211 */ /* 0x000fe400020f2c79 */
[C---:B------:R-:W-:Y:S02]  /*9c00*/  @!P0 LEA R14, P5, R9.reuse, UR8, 0x1 ;  /* 0x00000008090e8c11 */ /* 0x040fe4000f8a08ff */
[----:B------:R-:W-:Y:S01]  /*9c10*/  @!P0 LEA R18, P4, R8, UR8, 0x1 ;  /* 0x0000000808128c11 */ /* 0x000fe2000f8808ff */
[----:B------:R-:W-:Y:S01]  /*9c20*/  @!P0 IMAD.X R11, R6, 0x1, R11, P2 ;  /* 0x00000001060b8824 */ /* 0x000fe200010e060b */
[----:B------:R-:W-:Y:S01]  /*9c30*/  @!P0 LEA.HI.X R15, R9, UR9, R4, 0x1, P5 ;  /* 0x00000009090f8c11 */ /* 0x000fe2000a8f0c04 */
[C---:B------:R-:W-:Y:S02]  /*9c40*/  @!P0 IMAD R9, R121.reuse, 0x50, RZ ;  /* 0x0000005079098824 */ /* 0x040fe400078e02ff */
[----:B------:R-:W-:Y:S01]  /*9c50*/  @!P0 IMAD R4, R121, 0x60, RZ ;  /* 0x0000006079048824 */ /* 0x000fe200078e02ff */
[----:B------:R-:W-:Y:S01]  /*9c60*/  @!P0 LEA.HI.X R19, R8, UR9, R11, 0x1, P4 ;  /* 0x0000000908138c11 */ /* 0x000fe2000a0f0c0b */
[----:B------:R-:W-:Y:S01]  /*9c70*/  @!PT LDS RZ, [RZ] ;  /* 0x00000000fffff984 */ /* 0x000fe20000000800 */
[----:B------:R-:W-:Y:S01]  /*9c80*/  @!PT LDS RZ, [RZ] ;  /* 0x00000000fffff984 */ /* 0x000fe20000000800 */
[----:B------:R-:W-:Y:S01]  /*9c90*/  @!PT LDS RZ, [RZ] ;  /* 0x00000000fffff984 */ /* 0x000fe20000000800 */
[----:B------:R3:W-:Y:S01]  /*9ca0*/  @!P0 LDGSTS.E.BYPASS.LTC128B.128 [R180+0x2800], desc[UR12][R14.64] ;  /* 0x028000000eb48fae */ /* 0x0007e2000b901d4c */
[----:B------:R-:W-:-:S03]  /*9cb0*/  @!P0 LEA R8, P5, R120, R128, 0x6 ;  /* 0x0000008078088211 */ /* 0x000fc600078a30ff */
[----:B------:R1:W-:Y:S01]  /*9cc0*/  @P0 STS.128 [R180+0x3000], RZ ;  /* 0x003000ffb4000388 */ /* 0x0003e20000000c00 */
[----:B------:R-:W-:-:S03]  /*9cd0*/  @!P0 IADD3 R8, P4, R7, R8, RZ ;  /* 0x0000000807088210 */ /* 0x000fc60007f9e0ff */
[----:B------:R-:W-:Y:S01]  /*9ce0*/  @!PT LDS RZ, [RZ] ;  /* 0x00000000fffff984 */ /* 0x000fe20000000800 */
[----:B------:R-:W-:Y:S01]  /*9cf0*/  @!PT LDS RZ, [RZ] ;  /* 0x00000000fffff984 */ /* 0x000fe20000000800 */
[----:B------:R-:W-:Y:S01]  /*9d00*/  @!PT LDS RZ, [RZ] ;  /* 0x00000000fffff984 */ /* 0x000fe20000000800 */
[----:B------:R-:W-:Y:S01]  /*9d10*/  @!P0 LDGSTS.E.BYPASS.LTC128B.128 [R180+0x3000], desc[UR12][R18.64] ;  /* 0x0300000012b48fae */ /* 0x000fe2000b901d4c */
[----:B--2---:R-:W-:-:S03]  /*9d20*/  @!P0 LEA R16, P2, R13, UR8, 0x1 ;  /* 0x000000080d108c11 */ /* 0x004fc6000f8408ff */
[----:B------:R1:W-:Y:S01]  /*9d30*/  @P0 STS.128 [R180+0x3800], RZ ;  /* 0x003800ffb4000388 */ /* 0x0003e20000000c00 */
[----:B------:R-:W-:Y:S01]  /*9d40*/  @!P0 LEA.HI.X R17, R13, UR9, R10, 0x1, P2 ;  /* 0x000000090d118c11 */ /* 0x000fe200090f0c0a */
[----:B------:R-:W-:Y:S01]  /*9d50*/  @!P0 IMAD.WIDE.U32 R12, R120, 0x60, R128 ;  /* 0x00000060780c8825 */ /* 0x000fe200078e0080 */
        /* <DEDUP_REMOVED lines=44> */
.L_x_6005:
[----:B------:R-:W-:Y:S05]  /*a020*/  BSYNC B0 ;  /* 0x0000000000007941 */ /* 0x000fea0003800000 */
.L_x_6004:
[----:B------:R-:W0:Y:S01]  /*a030*/  LDGDEPBAR ;  /* 0x00000000000079af */ /* 0x000e220000000000 */
[----:B------:R-:W-:-:S04]  /*a040*/  LEA R188, P0, R7, R188, 0x1 ;  /* 0x000000bc07bc7211 */ /* 0x000fc800078008ff */
[----:B------:R-:W-:-:S09]  /*a050*/  LEA.HI.X R189, R7, R189, R6, 0x1, P0 ;  /* 0x000000bd07bd7211 */ /* 0x000fd200000f0c06 */
.L_x_6001:
[----:B------:R-:W-:Y:S01]  /*a060*/  FMNMX.FTZ R6, R2, R3, !PT ;  /* 0x0000000302067209 */ /* 0x000fe20007810000 */
[----:B-1----:R-:W-:Y:S01]  /*a070*/  LDSM.16.MT88.4 R12, [R166+0x6000] ;  /* 0x00600000a60c783b */ /* 0x002fe20000004200 */
        /* <DEDUP_REMOVED lines=59> */
[----:B--2---:R-:W-:Y:S02]  /*a430*/  FMNMX.FTZ R8, R64, R7, !PT ;  /* 0x0000000740087209 */ /* 0x004fe40007810000 */
        /* <DEDUP_REMOVED lines=20> */
[----:B------:R-:W-:Y:S01]  /*a580*/  LDSM.16.MT88.4 R40, [R162+0x6000] ;  /* 0x00600000a228783b */ /* 0x000fe20000004200 */
[----:B------:R-:W-:Y:S01]  /*a590*/  MUFU.EX2 R126, R126 ;  /* 0x0000007e007e7308 */ /* 0x000fe20000000800 */
[--C-:B------:R-:W-:Y:S01]  /*a5a0*/  FFMA.FTZ R110, R53, UR11, -R104.reuse ;  /* 0x0000000b356e7c23 */ /* 0x100fe20008010868 */
[--C-:B------:R-:W-:Y:S01]  /*a5b0*/  FFMA.FTZ R127, R39, UR11, -R104.reuse ;  /* 0x0000000b277f7c23 */ /* 0x100fe20008010868 */
[----:B------:R-:W-:Y:S01]  /*a5c0*/  FSEL R56, R56, RZ, P0 ;  /* 0x000000ff38387208 */ /* 0x000fe20000000000 */
[----:B------:R-:W-:Y:S01]  /*a5d0*/  LDSM.16.MT88.4 R52, [R166+0x6800] ;  /* 0x00680000a634783b */ /* 0x000fe20000004200 */
[--C-:B------:R-:W-:Y:S01]  /*a5e0*/  FFMA.FTZ R121, R35, UR11, -R104.reuse ;  /* 0x0000000b23797c23 */ /* 0x100fe20008010868 */
[--C-:B------:R-:W-:Y:S01]  /*a5f0*/  FFMA.FTZ R153, R153, UR11, -R104.reuse ;  /* 0x0000000b99997c23 */ /* 0x100fe20008010868 */
[----:B------:R-:W-:Y:S01]  /*a600*/  FFMA.FTZ R124, R229, UR11, -R104 ;  /* 0x0000000be57c7c23 */ /* 0x000fe20008010868 */
[--C-:B------:R-:W-:Y:S01]  /*a610*/  FFMA.FTZ R129, R5, UR11, -R56.reuse ;  /* 0x0000000b05817c23 */ /* 0x100fe20008010838 */
[----:B------:R-:W-:Y:S01]  /*a620*/  FSEL R5, R48, RZ, P2 ;  /* 0x000000ff30057208 */ /* 0x000fe20001000000 */
[--C-:B------:R-:W-:Y:S01]  /*a630*/  FFMA.FTZ R21, R21, UR11, -R56.reuse ;  /* 0x0000000b15157c23 */ /* 0x100fe20008010838 */
[--C-:B------:R-:W-:Y:S01]  /*a640*/  FFMA.FTZ R103, R25, UR11, -R56.reuse ;  /* 0x0000000b19677c23 */ /* 0x100fe20008010838 */
[--C-:B------:R-:W-:Y:S01]  /*a650*/  FFMA.FTZ R101, R29, UR11, -R56.reuse ;  /* 0x0000000b1d657c23 */ /* 0x100fe20008010838 */
[----:B------:R-:W-:Y:S01]  /*a660*/  LDSM.16.MT88.4 R24, [R163+0x6000] ;  /* 0x00600000a318783b */ /* 0x000fe20000004200 */
[----:B------:R-:W-:Y:S01]  /*a670*/  FADD.FTZ R128, R2, -R5 ;  /* 0x8000000502807221 */ /* 0x000fe20000010000 */
[----:B------:R-:W-:Y:S01]  /*a680*/  FSEL R5, R3, RZ, P0 ;  /* 0x000000ff03057208 */ /* 0x000fe20000000000 */
[----:B------:R1:W-:Y:S01]  /*a690*/  MUFU.EX2 R2, R21 ;  /* 0x0000001500027308 */ /* 0x0003e20000000800 */
[--C-:B------:R-:W-:Y:S01]  /*a6a0*/  FFMA.FTZ R106, R61, UR11, -R56.reuse ;  /* 0x0000000b3d6a7c23 */ /* 0x100fe20008010838 */
[----:B------:R-:W-:Y:S01]  /*a6b0*/  FMUL.FTZ R128, R128, UR11 ;  /* 0x0000000b80807c20 */ /* 0x000fe20008410000 */
[--C-:B------:R-:W-:Y:S01]  /*a6c0*/  FFMA.FTZ R123, R33, UR11, -R56.reuse ;  /* 0x0000000b217b7c23 */ /* 0x100fe20008010838 */
[----:B------:R-:W-:Y:S01]  /*a6d0*/  FADD.FTZ R0, R0, -R5 ;  /* 0x8000000500007221 */ /* 0x000fe20000010000 */
[--C-:B------:R-:W-:Y:S01]  /*a6e0*/  FFMA.FTZ R108, R45, UR11, -R56.reuse ;  /* 0x0000000b2d6c7c23 */ /* 0x100fe20008010838 */
[----:B------:R-:W-:Y:S01]  /*a6f0*/  FFMA.FTZ R125, R37, UR11, -R56 ;  /* 0x0000000b257d7c23 */ /* 0x000fe20008010838 */
[----:B------:R-:W-:Y:S01]  /*a700*/  LDSM.16.MT88.4 R60, [R162+0x6800] ;  /* 0x00680000a23c783b */ /* 0x000fe20000004200 */
[----:B------:R-:W-:Y:S01]  /*a710*/  FMUL.FTZ R0, R0, UR11 ;  /* 0x0000000b00007c20 */ /* 0x000fe20008410000 */
[----:B------:R-:W2:Y:S01]  /*a720*/  MUFU.EX2 R112, R112 ;  /* 0x0000007000707308 */ /* 0x000ea20000000800 */
[--C-:B------:R-:W-:Y:S01]  /*a730*/  FFMA.FTZ R145, R145, UR11, -R104.reuse ;  /* 0x0000000b91917c23 */ /* 0x100fe20008010868 */
[----:B------:R-:W-:Y:S01]  /*a740*/  LDSM.16.MT88.4 R36, [R163+0x6800] ;  /* 0x00680000a324783b */ /* 0x000fe20000004200 */
[----:B------:R-:W-:Y:S01]  /*a750*/  FFMA.FTZ R118, R227, UR11, -R104 ;  /* 0x0000000be3767c23 */ /* 0x000fe20008010868 */
[--C-:B------:R-:W-:Y:S01]  /*a760*/  FFMA.FTZ R151, R151, UR11, -R56.reuse ;  /* 0x0000000b97977c23 */ /* 0x100fe20008010838 */
[--C-:B------:R-:W-:Y:S01]  /*a770*/  FFMA.FTZ R116, R225, UR11, -R56.reuse ;  /* 0x0000000be1747c23 */ /* 0x100fe20008010838 */
[--C-:B------:R-:W-:Y:S01]  /*a780*/  FFMA.FTZ R149, R149, UR11, -R56.reuse ;  /* 0x0000000b95957c23 */ /* 0x100fe20008010838 */
[----:B------:R-:W-:Y:S01]  /*a790*/  FFMA.FTZ R120, R223, UR11, -R56 ;  /* 0x0000000bdf787c23 */ /* 0x000fe20008010838 */
[----:B-1----:R-:W1:Y:S01]  /*a7a0*/  LDSM.16.MT88.4 R20, [R164+0x6000] ;  /* 0x00600000a414783b */ /* 0x002e620000004200 */
[----:B------:R-:W-:Y:S01]  /*a7b0*/  MUFU.EX2 R105, R105 ;  /* 0x0000006900697308 */ /* 0x000fe20000000800 */
[--C-:B------:R-:W-:Y:S01]  /*a7c0*/  FFMA.FTZ R211, R211, UR11, -R104.reuse ;  /* 0x0000000bd3d37c23 */ /* 0x100fe20008010868 */
[--C-:B------:R-:W-:Y:S01]  /*a7d0*/  FFMA.FTZ R134, R221, UR11, -R104.reuse ;  /* 0x0000000bdd867c23 */ /* 0x100fe20008010868 */
[--C-:B------:R-:W-:Y:S01]  /*a7e0*/  FFMA.FTZ R205, R205, UR11, -R104.reuse ;  /* 0x0000000bcdcd7c23 */ /* 0x100fe20008010868 */
[----:B------:R-:W-:Y:S01]  /*a7f0*/  FFMA.FTZ R130, R219, UR11, -R104 ;  /* 0x0000000bdb827c23 */ /* 0x000fe20008010868 */
[--C-:B------:R-:W-:Y:S01]  /*a800*/  FFMA.FTZ R209, R209, UR11, -R56.reuse ;  /* 0x0000000bd1d17c23 */ /* 0x100fe20008010838 */
[--C-:B------:R-:W-:Y:S01]  /*a810*/  FFMA.FTZ R132, R217, UR11, -R56.reuse ;  /* 0x0000000bd9847c23 */ /* 0x100fe20008010838 */
[----:B------:R-:W-:Y:S01]  /*a820*/  FFMA.FTZ R215, R215, UR11, -R56 ;  /* 0x0000000bd7d77c23 */ /* 0x000fe20008010838 */
[----:B------:R-:W3:Y:S01]  /*a830*/  MUFU.EX2 R58, R58 ;  /* 0x0000003a003a7308 */ /* 0x000ee20000000800 */
[----:B--2---:R-:W-:Y:S01]  /*a840*/  F2FP.BF16.F32.PACK_AB R4, R112, R126 ;  /* 0x0000007e7004723e */ /* 0x004fe200000010ff */
[----:B------:R-:W-:Y:S01]  /*a850*/  FFMA.FTZ R136, R187, UR11, -R104 ;  /* 0x0000000bbb887c23 */ /* 0x000fe20008010868 */
[----:B------:R-:W-:Y:S01]  /*a860*/  FFMA.FTZ R138, R195, UR11, -R56 ;  /* 0x0000000bc38a7c23 */ /* 0x000fe20008010838 */
[----:B------:R-:W-:Y:S01]  /*a870*/  FFMA.FTZ R187, R203, UR11, -R104 ;  /* 0x0000000bcbbb7c23 */ /* 0x000fe20008010868 */
[--C-:B------:R-:W-:Y:S01]  /*a880*/  FFMA.FTZ R195, R201, UR11, -R56.reuse ;  /* 0x0000000bc9c37c23 */ /* 0x100fe20008010838 */
[--C-:B------:R-:W-:Y:S01]  /*a890*/  FFMA.FTZ R137, R137, UR11, -R56.reuse ;  /* 0x0000000b89897c23 */ /* 0x100fe20008010838 */
[----:B------:R-:W-:Y:S01]  /*a8a0*/  FFMA.FTZ R115, R115, UR11, -R56 ;  /* 0x0000000b73737c23 */ /* 0x000fe20008010838 */
[----:B------:R-:W-:Y:S01]  /*a8b0*/  MUFU.EX2 R129, R129 ;  /* 0x0000008100817308 */ /* 0x000fe20000000800 */
[----:B------:R-:W-:Y:S01]  /*a8c0*/  FFMA.FTZ R64, R64, UR11, -R104 ;  /* 0x0000000b40407c23 */ /* 0x000fe20008010868 */
[--C-:B------:R-:W-:Y:S01]  /*a8d0*/  FFMA.FTZ R51, R51, UR11, -R56.reuse ;  /* 0x0000000b33337c23 */ /* 0x100fe20008010838 */
[----:B------:R-:W-:-:S05]  /*a8e0*/  FFMA.FTZ R49, R49, UR11, -R56 ;  /* 0x0000000b31317c23 */ /* 0x000fca0008010838 */
[----:B------:R-:W2:Y:S01]  /*a8f0*/  MUFU.EX2 R103, R103 ;  /* 0x0000006700677308 */ /* 0x000ea20000000800 */
[----:B---3--:R-:W-:-:S07]  /*a900*/  F2FP.BF16.F32.PACK_AB R6, R58, R105 ;  /* 0x000000693a06723e */ /* 0x008fce00000010ff */
[----:B------:R-:W3:Y:S08]  /*a910*/  MUFU.EX2 R101, R101 ;  /* 0x0000006500657308 */ /* 0x000ef00000000800 */
[----:B------:R-:W4:Y:S01]  /*a920*/  MUFU.EX2 R128, R128 ;  /* 0x0000008000807308 */ /* 0x000f220000000800 */
[----:B--2---:R-:W-:-:S07]  /*a930*/  F2FP.BF16.F32.PACK_AB R5, R103, R129 ;  /* 0x000000816705723e */ /* 0x004fce00000010ff */
[----:B------:R-:W2:Y:S01]  /*a940*/  MUFU.EX2 R114, R0 ;  /* 0x0000000000727308 */ /* 0x000ea20000000800 */
[----:B---3--:R-:W-:-:S07]  /*a950*/  F2FP.BF16.F32.PACK_AB R7, R2, R101 ;  /* 0x000000650207723e */ /* 0x008fce00000010ff */
[----:B------:R-:W-:Y:S01]  /*a960*/  MUFU.EX2 R127, R127 ;  /* 0x0000007f007f7308 */ /* 0x000fe20000000800 */
[-C--:B----4-:R-:W-:Y:S01]  /*a970*/  FMUL.FTZ R8, R96, R128.reuse ;  /* 0x0000008060087220 */ /* 0x090fe20000410000 */
[-C--:B------:R-:W-:Y:S01]  /*a980*/  FMUL.FTZ R9, R97, R128.reuse ;  /* 0x0000008061097220 */ /* 0x080fe20000410000 */
[-C--:B------:R-:W-:Y:S01]  /*a990*/  FMUL.FTZ R92, R92, R128.reuse ;  /* 0x000000805c5c7220 */ /* 0x080fe20000410000 */
[-C--:B------:R-:W-:Y:S01]  /*a9a0*/  FMUL.FTZ R93, R93, R128.reuse ;  /* 0x000000805d5d7220 */ /* 0x080fe20000410000 */
[-C--:B------:R-:W-:Y:S01]  /*a9b0*/  FMUL.FTZ R16, R88, R128.reuse ;  /* 0x0000008058107220 */ /* 0x080fe20000410000 */
[-C--:B------:R-:W-:Y:S01]  /*a9c0*/  FMUL.FTZ R17, R89, R128.reuse ;  /* 0x0000008059117220 */ /* 0x080fe20000410000 */
[----:B------:R-:W-:Y:S01]  /*a9d0*/  FMUL.FTZ R28, R80, R128 ;  /* 0x00000080501c7220 */ /* 0x000fe20000410000 */
[----:B------:R-:W3:Y:S01]  /*a9e0*/  MUFU.EX2 R110, R110 ;  /* 0x0000006e006e7308 */ /* 0x000ee20000000800 */
        /* <DEDUP_REMOVED lines=32> */
[----:B-1----:R-:W-:Y:S01]  /*abf0*/  HMMA.16816.F32.BF16 R16, R4, R20, R16 ;  /* 0x000000140410723c */ /* 0x002fe20000041810 */
[----:B------:R-:W1:Y:S01]  /*ac00*/  LDSM.16.MT88.4 R44, [R164+0x6800] ;  /* 0x00680000a42c783b */ /* 0x000e620000004200 */
        /* <DEDUP_REMOVED lines=11> */
[----:B------:R-:W4:Y:S01]  /*acc0*/  MUFU.EX2 R106, R106 ;  /* 0x0000006a006a7308 */ /* 0x000f220000000800 */
[----:B------:R-:W-:-:S02]  /*acd0*/  FADD.FTZ R105, R105, R112 ;  /* 0x0000007069697221 */ /* 0x000fc40000010000 */
[----:B------:R-:W-:Y:S01]  /*ace0*/  HMMA.16816.F32.BF16 R24, R4, R26, R76 ;  /* 0x0000001a0418723c */ /* 0x000fe2000004184c */
[----:B------:R-:W-:Y:S01]  /*acf0*/  LDSM.16.MT88.4 R76, [R163+0x8000] ;  /* 0x00800000a34c783b */ /* 0x000fe20000004200 */
[----:B------:R-:W-:-:S03]  /*ad00*/  FADD.FTZ R58, R58, R105 ;  /* 0x000000693a3a7221 */ /* 0x000fc60000010000 */
[----:B------:R-:W-:Y:S01]  /*ad10*/  MUFU.EX2 R153, R153 ;  /* 0x0000009900997308 */ /* 0x000fe20000000800 */
[C---:B------:R-:W-:Y:S06]  /*ad20*/  HMMA.16816.F32.BF16 R32, R4.reuse, R40, R32 ;  /* 0x000000280420723c */ /* 0x040fec0000041820 */
[----:B------:R-:W-:Y:S01]  /*ad30*/  HMMA.16816.F32.BF16 R4, R4, R42, R68 ;  /* 0x0000002a0404723c */ /* 0x000fe20000041844 */
[----:B---3--:R-:W-:Y:S01]  /*ad40*/  F2FP.BF16.F32.PACK_AB R40, R110, R127 ;  /* 0x0000007f6e28723e */ /* 0x008fe200000010ff */
[----:B------:R-:W3:Y:S01]  /*ad50*/  MUFU.EX2 R124, R124 ;  /* 0x0000007c007c7308 */ /* 0x000ee20000000800 */
[----:B--2---:R-:W-:Y:S01]  /*ad60*/  F2FP.BF16.F32.PACK_AB R41, R108, R123 ;  /* 0x0000007b6c29723e */ /* 0x004fe200000010ff */
[----:B------:R-:W-:-:S03]  /*ad70*/  FADD.FTZ R127, R127, R58 ;  /* 0x0000003a7f7f7221 */ /* 0x000fc60000010000 */
[----:B------:R-:W-:Y:S01]  /*ad80*/  F2FP.BF16.F32.PACK_AB R42, R0, R121 ;  /* 0x00000079002a723e */ /* 0x000fe200000010ff */
[----:B------:R-:W-:Y:S01]  /*ad90*/  FADD.FTZ R110, R110, R127 ;  /* 0x0000007f6e6e7221 */ /* 0x000fe20000010000 */
[----:B----4-:R-:W-:Y:S01]  /*ada0*/  F2FP.BF16.F32.PACK_AB R43, R106, R125 ;  /* 0x0000007d6a2b723e */ /* 0x010fe200000010ff */
[----:B------:R-:W-:Y:S02]  /*adb0*/  MUFU.EX2 R145, R145 ;  /* 0x0000009100917308 */ /* 0x000fe40000000800 */
[----:B------:R-:W-:-:S04]  /*adc0*/  FADD.FTZ R121, R121, R110 ;  /* 0x0000006e79797221 */ /* 0x000fc80000010000 */
[C---:B------:R-:W-:Y:S02]  /*add0*/  HMMA.16816.F32.BF16 R8, R40.reuse, R52, R8 ;  /* 0x000000342808723c */ /* 0x040fe40000041808 */
[----:B------:R-:W-:Y:S04]  /*ade0*/  MUFU.EX2 R118, R118 ;  /* 0x0000007600767308 */ /* 0x000fe80000000800 */
[C---:B------:R-:W-:Y:S01]  /*adf0*/  HMMA.16816.F32.BF16 R12, R40.reuse, R54, R12 ;  /* 0x00000036280c723c */ /* 0x040fe2000004180c */
[----:B------:R-:W2:Y:S03]  /*ae00*/  LDSM.16.MT88.4 R52, [R166+0x7000] ;  /* 0x00700000a634783b */ /* 0x000ea60000004200 */
[----:B------:R-:W-:Y:S02]  /*ae10*/  MUFU.EX2 R151, R151 ;  /* 0x0000009700977308 */ /* 0x000fe40000000800 */
[C---:B------:R-:W-:Y:S06]  /*ae20*/  HMMA.16816.F32.BF16 R32, R40.reuse, R60, R32 ;  /* 0x0000003c2820723c */ /* 0x040fec0000041820 */
[C---:B------:R-:W-:Y:S01]  /*ae30*/  HMMA.16816.F32.BF16 R4, R40.reuse, R62, R4 ;  /* 0x0000003e2804723c */ /* 0x040fe20000041804 */
[----:B------:R-:W4:Y:S01]  /*ae40*/  LDSM.16.MT88.4 R60, [R162+0x7000] ;  /* 0x00700000a23c783b */ /* 0x000f220000004200 */
[----:B------:R-:W5:Y:S04]  /*ae50*/  MUFU.EX2 R116, R116 ;  /* 0x0000007400747308 */ /* 0x000f680000000800 */
[C---:B------:R-:W-:Y:S04]  /*ae60*/  HMMA.16816.F32.BF16 R28, R40.reuse, R36, R28 ;  /* 0x00000024281c723c */ /* 0x040fe8000004181c */
[----:B------:R-:W-:Y:S02]  /*ae70*/  MUFU.EX2 R149, R149 ;  /* 0x0000009500957308 */ /* 0x000fe40000000800 */
[C---:B------:R-:W-:Y:S01]  /*ae80*/  HMMA.16816.F32.BF16 R24, R40.reuse, R38, R24 ;  /* 0x000000262818723c */ /* 0x040fe20000041818 */
[----:B------:R-:W4:Y:S05]  /*ae90*/  LDSM.16.MT88.4 R36, [R163+0x7000] ;  /* 0x00700000a324783b */ /* 0x000f2a0000004200 */
[----:B------:R-:W2:Y:S01]  /*aea0*/  MUFU.EX2 R120, R120 ;  /* 0x0000007800787308 */ /* 0x000ea20000000800 */
[C---:B-1----:R-:W-:Y:S06]  /*aeb0*/  HMMA.16816.F32.BF16 R16, R40.reuse, R44, R16 ;  /* 0x0000002c2810723c */ /* 0x042fec0000041810 */
[----:B------:R-:W-:Y:S01]  /*aec0*/  HMMA.16816.F32.BF16 R20, R40, R46, R20 ;  /* 0x0000002e2814723c */ /* 0x000fe20000041814 */
[----:B------:R-:W1:Y:S01]  /*aed0*/  LDSM.16.MT88.4 R44, [R164+0x7000] ;  /* 0x00700000a42c783b */ /* 0x000e620000004200 */
[----:B------:R-:W-:Y:S05]  /*aee0*/  MUFU.EX2 R211, R211 ;  /* 0x000000d300d37308 */ /* 0x000fea0000000800 */
[----:B---3--:R-:W-:-:S02]  /*aef0*/  F2FP.BF16.F32.PACK_AB R40, R124, R153 ;  /* 0x000000997c28723e */ /* 0x008fc400000010ff */
[----:B-----5:R-:W-:Y:S01]  /*af00*/  F2FP.BF16.F32.PACK_AB R41, R116, R151 ;  /* 0x000000977429723e */ /* 0x020fe200000010ff */
        /* <DEDUP_REMOVED lines=8> */
[C---:B----4-:R-:W-:Y:S04]  /*af90*/  HMMA.16816.F32.BF16 R32, R40.reuse, R60, R32 ;  /* 0x0000003c2820723c */ /* 0x050fe80000041820 */
[----:B------:R-:W-:Y:S02]  /*afa0*/  MUFU.EX2 R209, R209 ;  /* 0x000000d100d17308 */ /* 0x000fe40000000800 */
[----:B------:R-:W-:Y:S01]  /*afb0*/  HMMA.16816.F32.BF16 R28, R40, R36, R28 ;  /* 0x00000024281c723c */ /* 0x000fe2000004181c */
[----:B------:R-:W-:-:S05]  /*afc0*/  FFMA.FTZ R60, R213, UR11, -R56 ;  /* 0x0000000bd53c7c23 */ /* 0x000fca0008010838 */
[----:B------:R-:W4:Y:S01]  /*afd0*/  MUFU.EX2 R132, R132 ;  /* 0x0000008400847308 */ /* 0x000f220000000800 */
[C---:B------:R-:W-:Y:S01]  /*afe0*/  HMMA.16816.F32.BF16 R24, R40.reuse, R38, R24 ;  /* 0x000000262818723c */ /* 0x040fe20000041818 */
[----:B------:R-:W5:Y:S05]  /*aff0*/  LDSM.16.MT88.4 R36, [R163+0x7800] ;  /* 0x00780000a324783b */ /* 0x000f6a0000004200 */
[C---:B-1----:R-:W-:Y:S01]  /*b000*/  HMMA.16816.F32.BF16 R16, R40.reuse, R44, R16 ;  /* 0x0000002c2810723c */ /* 0x042fe20000041810 */
[----:B------:R-:W-:Y:S05]  /*b010*/  MUFU.EX2 R61, R215 ;  /* 0x000000d7003d7308 */ /* 0x000fea0000000800 */
[C---:B------:R-:W-:Y:S01]  /*b020*/  HMMA.16816.F32.BF16 R20, R40.reuse, R46, R20 ;  /* 0x0000002e2814723c */ /* 0x040fe20000041814 */
[----:B------:R-:W1:Y:S02]  /*b030*/  LDSM.16.MT88.4 R44, [R164+0x7800] ;  /* 0x00780000a42c783b */ /* 0x000e640000004200 */
[----:B------:R-:W2:Y:S03]  /*b040*/  MUFU.EX2 R60, R60 ;  /* 0x0000003c003c7308 */ /* 0x000ea60000000800 */
[----:B------:R-:W-:Y:S05]  /*b050*/  HMMA.16816.F32.BF16 R4, R40, R62, R4 ;  /* 0x0000003e2804723c */ /* 0x000fea0000041804 */
[----:B------:R-:W-:Y:S02]  /*b060*/  MUFU.EX2 R136, R136 ;  /* 0x0000008800887308 */ /* 0x000fe40000000800 */
[----:B---3--:R-:W-:Y:S01]  /*b070*/  F2FP.BF16.F32.PACK_AB R40, R134, R211 ;  /* 0x000000d38628723e */ /* 0x008fe200000010ff */
[--C-:B------:R-:W-:Y:S01]  /*b080*/  FFMA.FTZ R62, R197, UR11, -R104.reuse ;  /* 0x0000000bc53e7c23 */ /* 0x100fe20008010868 */
[----:B----4-:R-:W-:Y:S01]  /*b090*/  F2FP.BF16.F32.PACK_AB R41, R132, R209 ;  /* 0x000000d18429723e */ /* 0x010fe200000010ff */
[----:B------:R-:W-:Y:S01]  /*b0a0*/  FFMA.FTZ R63, R207, UR11, -R104 ;  /* 0x0000000bcf3f7c23 */ /* 0x000fe20008010868 */
[----:B------:R-:W-:-:S02]  /*b0b0*/  F2FP.BF16.F32.PACK_AB R42, R130, R205 ;  /* 0x000000cd822a723e */ /* 0x000fc400000010ff */
[----:B------:R-:W3:Y:S01]  /*b0c0*/  MUFU.EX2 R187, R187 ;  /* 0x000000bb00bb7308 */ /* 0x000ee20000000800 */
[----:B--2---:R-:W-:-:S07]  /*b0d0*/  F2FP.BF16.F32.PACK_AB R43, R60, R61 ;  /* 0x0000003d3c2b723e */ /* 0x004fce00000010ff */
[C---:B------:R-:W-:Y:S01]  /*b0e0*/  HMMA.16816.F32.BF16 R8, R40.reuse, R52, R8 ;  /* 0x000000342808723c */ /* 0x040fe20000041808 */
[----:B------:R-:W-:Y:S05]  /*b0f0*/  MUFU.EX2 R62, R62 ;  /* 0x0000003e003e7308 */ /* 0x000fea0000000800 */
[----:B------:R-:W-:Y:S01]  /*b100*/  HMMA.16816.F32.BF16 R12, R40, R54, R12 ;  /* 0x00000036280c723c */ /* 0x000fe2000004180c */
[----:B------:R-:W2:Y:S02]  /*b110*/  LDSM.16.MT88.4 R52, [R162+0x7800] ;  /* 0x00780000a234783b */ /* 0x000ea40000004200 */
[----:B------:R-:W4:Y:S01]  /*b120*/  MUFU.EX2 R63, R63 ;  /* 0x0000003f003f7308 */ /* 0x000f220000000800 */
[----:B---3--:R-:W-:-:S02]  /*b130*/  F2FP.BF16.F32.PACK_AB R68, R187, R136 ;  /* 0x00000088bb44723e */ /* 0x008fc400000010ff */
[C---:B-----5:R-:W-:Y:S05]  /*b140*/  HMMA.16816.F32.BF16 R28, R40.reuse, R36, R28 ;  /* 0x00000024281c723c */ /* 0x060fea000004181c */
[----:B------:R-:W-:Y:S01]  /*b150*/  MUFU.EX2 R138, R138 ;  /* 0x0000008a008a7308 */ /* 0x000fe20000000800 */
[C---:B------:R-:W-:Y:S01]  /*b160*/  HMMA.16816.F32.BF16 R24, R40.reuse, R38, R24 ;  /* 0x000000262818723c */ /* 0x040fe20000041818 */
[----:B------:R-:W3:Y:S05]  /*b170*/  LDSM.16.MT88.4 R36, [R164+0x8000] ;  /* 0x00800000a424783b */ /* 0x000eea0000004200 */
[----:B-1----:R-:W-:Y:S01]  /*b180*/  HMMA.16816.F32.BF16 R16, R40, R44, R16 ;  /* 0x0000002c2810723c */ /* 0x002fe20000041810 */
[----:B------:R-:W1:Y:S01]  /*b190*/  MUFU.EX2 R195, R195 ;  /* 0x000000c300c37308 */ /* 0x000e620000000800 */
[----:B----4-:R-:W-:-:S04]  /*b1a0*/  F2FP.BF16.F32.PACK_AB R70, R63, R62 ;  /* 0x0000003e3f46723e */ /* 0x010fc800000010ff */
[C---:B------:R-:W-:Y:S01]  /*b1b0*/  HMMA.16816.F32.BF16 R20, R40.reuse, R46, R20 ;  /* 0x0000002e2814723c */ /* 0x040fe20000041814 */
[----:B------:R-:W4:Y:S02]  /*b1c0*/  LDSM.16.MT88.4 R44, [R166+0x8000] ;  /* 0x00800000a62c783b */ /* 0x000f240000004200 */
[----:B------:R-:W-:Y:S01]  /*b1d0*/  MUFU.EX2 R191, R191 ;  /* 0x000000bf00bf7308 */ /* 0x000fe20000000800 */
[----:B-1----:R-:W-:Y:S02]  /*b1e0*/  F2FP.BF16.F32.PACK_AB R69, R195, R138 ;  /* 0x0000008ac345723e */ /* 0x002fe400000010ff */
        /* <DEDUP_REMOVED lines=9> */
[----:B------:R-:W1:Y:S08]  /*b280*/  MUFU.EX2 R53, R53 ;  /* 0x0000003500357308 */ /* 0x000e700000000800 */
[----:B------:R-:W-:Y:S08]  /*b290*/  MUFU.EX2 R40, R40 ;  /* 0x0000002800287308 */ /* 0x000ff00000000800 */
[----:B------:R-:W2:Y:S01]  /*b2a0*/  MUFU.EX2 R43, R43 ;  /* 0x0000002b002b7308 */ /* 0x000ea20000000800 */
[----:B-1----:R-:W-:-:S07]  /*b2b0*/  F2FP.BF16.F32.PACK_AB R71, R53, R52 ;  /* 0x000000343547723e */ /* 0x002fce00000010ff */
[C---:B---3--:R-:W-:Y:S01]  /*b2c0*/  HMMA.16816.F32.BF16 R16, R68.reuse, R36, R16 ;  /* 0x000000244410723c */ /* 0x048fe20000041810 */
        /* <DEDUP_REMOVED lines=9> */
[----:B------:R-:W-:Y:S01]  /*b360*/  FFMA.FTZ R47, R141, UR11, -R56 ;  /* 0x0000000b8d2f7c23 */ /* 0x000fe20008010838 */
[----:B------:R-:W-:Y:S04]  /*b370*/  MUFU.EX2 R44, R44 ;  /* 0x0000002c002c7308 */ /* 0x000fe80000000800 */
[C---:B------:R-:W-:Y:S01]  /*b380*/  HMMA.16816.F32.BF16 R76, R68.reuse, R78, R24 ;  /* 0x0000004e444c723c */ /* 0x040fe20000041818 */
[----:B------:R-:W3:Y:S03]  /*b390*/  LDSM.16.MT88.4 R24, [R163+0x8800] ;  /* 0x00880000a318783b */ /* 0x000ee60000004200 */
        /* <DEDUP_REMOVED lines=10> */
[----:B--2---:R-:W-:Y:S01]  /*b440*/  F2FP.BF16.F32.PACK_AB R4, R43, R40 ;  /* 0x000000282b04723e */ /* 0x004fe200000010ff */
[----:B------:R-:W-:Y:S01]  /*b450*/  MUFU.EX2 R33, R33 ;  /* 0x0000002100217308 */ /* 0x000fe20000000800 */
[----:B----4-:R-:W-:Y:S02]  /*b460*/  F2FP.BF16.F32.PACK_AB R5, R47, R44 ;  /* 0x0000002c2f05723e */ /* 0x010fe400000010ff */
[----:B------:R-:W-:Y:S02]  /*b470*/  F2FP.BF16.F32.PACK_AB R6, R42, R41 ;  /* 0x000000292a06723e */ /* 0x000fe400000010ff */
[----:B-1----:R-:W-:-:S03]  /*b480*/  F2FP.BF16.F32.PACK_AB R7, R32, R45 ;  /* 0x0000002d2007723e */ /* 0x002fc600000010ff */
[----:B------:R-:W1:Y:S04]  /*b490*/  MUFU.EX2 R36, R36 ;  /* 0x0000002400247308 */ /* 0x000e680000000800 */
[C---:B------:R-:W-:Y:S01]  /*b4a0*/  HMMA.16816.F32.BF16 R96, R4.reuse, R92, R8 ;  /* 0x0000005c0460723c */ /* 0x040fe20000041808 */
[----:B------:R-:W2:Y:S03]  /*b4b0*/  LDSM.16.MT88.4 R8, [R162+0x8800] ;  /* 0x00880000a208783b */ /* 0x000ea60000004200 */
[----:B------:R-:W-:Y:S02]  /*b4c0*/  MUFU.EX2 R34, R34 ;  /* 0x0000002200227308 */ /* 0x000fe40000000800 */
[C---:B------:R-:W-:Y:S01]  /*b4d0*/  HMMA.16816.F32.BF16 R88, R4.reuse, R84, R16 ;  /* 0x000000540458723c */ /* 0x040fe20000041810 */
[----:B------:R-:W-:Y:S05]  /*b4e0*/  LDSM.16.MT88.4 R16, [R162+0x9000] ;  /* 0x00900000a210783b */ /* 0x000fea0000004200 */
[----:B------:R-:W-:Y:S01]  /*b4f0*/  MUFU.EX2 R35, R35 ;  /* 0x0000002300237308 */ /* 0x000fe20000000800 */
[C---:B------:R-:W-:Y:S01]  /*b500*/  HMMA.16816.F32.BF16 R84, R4.reuse, R86, R20 ;  /* 0x000000560454723c */ /* 0x040fe20000041814 */
[----:B------:R-:W4:Y:S05]  /*b510*/  LDSM.16.MT88.4 R20, [R166+0x9000] ;  /* 0x00900000a614783b */ /* 0x000f2a0000004200 */
[C---:B---3--:R-:W-:Y:S01]  /*b520*/  HMMA.16816.F32.BF16 R80, R4.reuse, R24, R28 ;  /* 0x000000180450723c */ /* 0x048fe2000004181c */
[----:B------:R-:W-:Y:S05]  /*b530*/  MUFU.EX2 R37, R37 ;  /* 0x0000002500257308 */ /* 0x000fea0000000800 */
[C---:B------:R-:W-:Y:S01]  /*b540*/  HMMA.16816.F32.BF16 R92, R4.reuse, R94, R12 ;  /* 0x0000005e045c723c */ /* 0x040fe2000004180c */
[--C-:B------:R-:W-:Y:S01]  /*b550*/  FFMA.FTZ R24, R65, UR11, -R56.reuse ;  /* 0x0000000b41187c23 */ /* 0x100fe20008010838 */
[----:B------:R-:W-:Y:S01]  /*b560*/  FFMA.FTZ R25, R107, UR11, -R56 ;  /* 0x0000000b6b197c23 */ /* 0x000fe20008010838 */
[----:B------:R-:W3:Y:S01]  /*b570*/  LDSM.16.MT88.4 R12, [R164+0x9000] ;  /* 0x00900000a40c783b */ /* 0x000ee20000004200 */
[----:B------:R-:W5:Y:S02]  /*b580*/  MUFU.EX2 R28, R115 ;  /* 0x00000073001c7308 */ /* 0x000f640000000800 */
[C---:B------:R-:W-:Y:S06]  /*b590*/  HMMA.16816.F32.BF16 R76, R4.reuse, R26, R76 ;  /* 0x0000001a044c723c */ /* 0x040fec000004184c */
[----:B------:R-:W-:Y:S01]  /*b5a0*/  MUFU.EX2 R24, R24 ;  /* 0x0000001800187308 */ /* 0x000fe20000000800 */
[--C-:B------:R-:W-:Y:S01]  /*b5b0*/  FFMA.FTZ R26, R59, UR11, -R104.reuse ;  /* 0x0000000b3b1a7c23 */ /* 0x100fe20008010868 */
[----:B------:R-:W-:Y:S01]  /*b5c0*/  FFMA.FTZ R27, R66, UR11, -R104 ;  /* 0x0000000b421b7c23 */ /* 0x000fe20008010868 */
[C---:B--2---:R-:W-:Y:S05]  /*b5d0*/  HMMA.16816.F32.BF16 R72, R4.reuse, R8, R72 ;  /* 0x000000080448723c */ /* 0x044fea0000041848 */
[----:B------:R-:W2:Y:S01]  /*b5e0*/  MUFU.EX2 R25, R25 ;  /* 0x0000001900197308 */ /* 0x000ea20000000800 */
[----:B------:R-:W-:Y:S01]  /*b5f0*/  HMMA.16816.F32.BF16 R68, R4, R10, R68 ;  /* 0x0000000a0444723c */ /* 0x000fe20000041844 */
[----:B------:R-:W3:Y:S06]  /*b600*/  LDSM.16.MT88.4 R8, [R163+0x9000] ;  /* 0x00900000a308783b */ /* 0x000eec0000004200 */
[----:B------:R-:W-:Y:S01]  /*b610*/  MUFU.EX2 R26, R26 ;  /* 0x0000001a001a7308 */ /* 0x000fe20000000800 */
[----:B-1----:R-:W-:-:S02]  /*b620*/  F2FP.BF16.F32.PACK_AB R4, R36, R33 ;  /* 0x000000212404723e */ /* 0x002fc400000010ff */
[----:B-----5:R-:W-:Y:S02]  /*b630*/  F2FP.BF16.F32.PACK_AB R5, R28, R37 ;  /* 0x000000251c05723e */ /* 0x020fe400000010ff */
[----:B------:R-:W-:-:S03]  /*b640*/  F2FP.BF16.F32.PACK_AB R6, R35, R34 ;  /* 0x000000222306723e */ /* 0x000fc600000010ff */
[----:B------:R-:W1:Y:S01]  /*b650*/  MUFU.EX2 R27, R27 ;  /* 0x0000001b001b7308 */ /* 0x000e620000000800 */
[----:B--2---:R-:W-:-:S07]  /*b660*/  F2FP.BF16.F32.PACK_AB R7, R25, R24 ;  /* 0x000000181907723e */ /* 0x004fce00000010ff */
[C---:B----4-:R-:W-:Y:S06]  /*b670*/  HMMA.16816.F32.BF16 R92, R4.reuse, R22, R92 ;  /* 0x00000016045c723c */ /* 0x050fec000004185c */
[C---:B---3--:R-:W-:Y:S01]  /*b680*/  HMMA.16816.F32.BF16 R88, R4.reuse, R12, R88 ;  /* 0x0000000c0458723c */ /* 0x048fe20000041858 */
        /* <DEDUP_REMOVED lines=85> */
.L_x_5998:
        /* <DEDUP_REMOVED lines=8> */
.L_x_6010:
        /* <DEDUP_REMOVED lines=10> */
[----:B------:R-:W4:Y:S02]  /*bd00*/  LDC R0, c[0x0][0x380] ;  /* 0x0000e000ff007b82 */ /* 0x000f240000000800 */
[-C--:B----4-:R-:W-:Y:S04]  /*bd10*/  IABS R4, R0.reuse ;  /* 0x0000000000047213 */ /* 0x090fe80000000000 */
[----:B------:R-:W4:Y:S10]  /*bd20*/  I2F.RP R9, R4 ;  /* 0x0000000400097306 */ /* 0x000f340000209400 */
[----:B----4-:R-:W4:Y:S02]  /*bd30*/  MUFU.RCP R5, R9 ;  /* 0x0000000900057308 */ /* 0x010f240000001000 */
[----:B----4-:R-:W-:Y:S01]  /*bd40*/  VIADD R10, R5, 0xffffffe ;  /* 0x0ffffffe050a7836 */ /* 0x010fe20000000000 */
[----:B------:R-:W-:Y:S07]  /*bd50*/  SHF.L.U32 R5, R179, 0x7, RZ ;  /* 0x00000007b3057819 */ /* 0x000fee00000006ff */
[----:B------:R-:W4:Y:S01]  /*bd60*/  F2I.FTZ.U32.TRUNC.NTZ R11, R10 ;  /* 0x0000000a000b7305 */ /* 0x000f22000021f000 */
[----:B------:R-:W-:Y:S01]  /*bd70*/  IABS R6, R5 ;  /* 0x0000000500067213 */ /* 0x000fe20000000000 */
[C---:B------:R-:W-:Y:S01]  /*bd80*/  VIADD R13, R5.reuse, 0x80 ;  /* 0x00000080050d7836 */ /* 0x040fe20000000000 */
[-C--:B------:R-:W-:Y:S04]  /*bd90*/  LOP3.LUT R5, R5, R0.reuse, RZ, 0x3c, !PT ;  /* 0x0000000005057212 */ /* 0x080fe800078e3cff */
[----:B------:R-:W-:Y:S02]  /*bda0*/  IABS R8, R13 ;  /* 0x0000000d00087213 */ /* 0x000fe40000000000 */
[----:B------:R-:W-:Y:S02]  /*bdb0*/  ISETP.GE.AND P1, PT, R5, RZ, PT ;  /* 0x000000ff0500720c */ /* 0x000fe40003f26270 */
[----:B------:R-:W-:Y:S01]  /*bdc0*/  LOP3.LUT R13, R13, R0, RZ, 0x3c, !PT ;  /* 0x000000000d0d7212 */ /* 0x000fe200078e3cff */
        /* <DEDUP_REMOVED lines=48> */
.L_x_6007:
        /* <DEDUP_REMOVED lines=40> */
[----:B------:R-:W-:Y:S01]  /*c350*/  @!P0 IMAD R199, R199, 0x50, RZ ;  /* 0x00000050c7c78824 */ /* 0x000fe200078e02ff */
[-C--:B------:R-:W-:Y:S01]  /*c360*/  @!P0 LEA R198, P4, R202, R192.reuse, 0x1 ;  /* 0x000000c0cac68211 */ /* 0x080fe200078808ff */
[--C-:B-1----:R-:W-:Y:S03]  /*c370*/  @!P0 IMAD.WIDE.U32 R208, R196, 0x60, R204.reuse ;  /* 0x00000060c4d08825 */ /* 0x102fe600078e00cc */
[----:B------:R-:W-:Y:S02]  /*c380*/  @!P0 IADD3 R199, R199, R203, RZ ;  /* 0x000000cbc7c78210 */ /* 0x000fe40007ffe0ff */
[----:B------:R-:W-:Y:S01]  /*c390*/  @!PT LDS RZ, [RZ] ;  /* 0x00000000fffff984 */ /* 0x000fe20000000800 */
[----:B------:R-:W-:Y:S01]  /*c3a0*/  @!PT LDS RZ, [RZ] ;  /* 0x00000000fffff984 */ /* 0x000fe20000000800 */
[----:B------:R-:W-:Y:S01]  /*c3b0*/  @!PT LDS RZ, [RZ] ;  /* 0x00000000fffff984 */ /* 0x000fe20000000800 */
[----:B------:R-:W-:Y:S01]  /*c3c0*/  @!P0 LDGSTS.E.BYPASS.LTC128B.128 [R180+0x7800], desc[UR12][R206.64] ;  /* 0x07800000ceb48fae */ /* 0x000fe2000b901d4c */
[----:B------:R-:W-:Y:S01]  /*c3d0*/  @!P0 IMAD R197, R197, 0x60, RZ ;  /* 0x00000060c5c58824 */ /* 0x000fe200078e02ff */
[-C--:B------:R-:W-:Y:S01]  /*c3e0*/  @!P0 LEA R196, P2, R208, R192.reuse, 0x1 ;  /* 0x000000c0d0c48211 */ /* 0x080fe200078408ff */
[----:B------:R-:W-:Y:S01]  /*c3f0*/  @!P0 IMAD.WIDE.U32 R204, R2, 0x70, R204 ;  /* 0x0000007002cc8825 */ /* 0x000fe200078e00cc */
[----:B------:R-:W-:Y:S02]  /*c400*/  @!P0 LEA.HI.X R199, R202, R193, R199, 0x1, P4 ;  /* 0x000000c1cac78211 */ /* 0x000fe400020f0cc7 */
[----:B------:R-:W-:Y:S02]  /*c410*/  @!P0 IADD3 R197, R197, R209, RZ ;  /* 0x000000d1c5c58210 */ /* 0x000fe40007ffe0ff */
        /* <DEDUP_REMOVED lines=9> */
[----:B------:R-:W-:Y:S02]  /*c4b0*/  ISETP.GT.AND P1, PT, R179, R174, PT ;  /* 0x000000aeb300720c */ /* 0x000fe40003f24270 */
[----:B------:R-:W-:Y:S03]  /*c4c0*/  MOV R193, R195 ;  /* 0x000000c300c17202 */ /* 0x000fe60000000f00 */
        /* <DEDUP_REMOVED lines=103> */
[----:B------:R-:W1:Y:S02]  /*cb40*/  LDSM.16.M88.4 R104, [R100+0x1800] ;  /* 0x001800006468783b */ /* 0x000e640000000200 */
[----:B------:R-:W2:Y:S01]  /*cb50*/  MUFU.TANH R245, R245 ;  /* 0x000000f500f57308 */ /* 0x000ea20000002400 */
[----:B------:R-:W-:Y:S02]  /*cb60*/  FMUL.FTZ R0, R11, UR5 ;  /* 0x000000050b007c20 */ /* 0x000fe40008410000 */
[C---:B---3--:R-:W-:Y:S07]  /*cb70*/  HMMA.16816.F32.BF16 R20, R116.reuse, R108, R20 ;  /* 0x0000006c7414723c */ /* 0x048fee0000041814 */
[----:B------:R3:W4:Y:S01]  /*cb80*/  MUFU.TANH R154, R0 ;  /* 0x00000000009a7308 */ /* 0x0007220000002400 */
[C---:B------:R-:W-:Y:S01]  /*cb90*/  HMMA.16816.F32.BF16 R24, R116.reuse, R110, R24 ;  /* 0x0000006e7418723c */ /* 0x040fe20000041818 */
[----:B------:R-:W5:Y:S02]  /*cba0*/  LDSM.16.M88.4 R108, [R100+0x2000] ;  /* 0x00200000646c783b */ /* 0x000f640000000200 */
[----:B------:R-:W-:Y:S01]  /*cbb0*/  FMUL.FTZ R250, R7, UR5 ;  /* 0x0000000507fa7c20 */ /* 0x000fe20008410000 */
[----:B------:R-:W-:Y:S05]  /*cbc0*/  FMUL.FTZ R3, R13, UR5 ;  /* 0x000000050d037c20 */ /* 0x000fea0008410000 */
[----:B------:R-:W1:Y:S02]  /*cbd0*/  MUFU.TANH R243, R243 ;  /* 0x000000f300f37308 */ /* 0x000e640000002400 */
[----:B------:R-:W-:Y:S01]  /*cbe0*/  FMUL.FTZ R251, R8, UR5 ;  /* 0x0000000508fb7c20 */ /* 0x000fe20008410000 */
[----:B------:R-:W-:Y:S01]  /*cbf0*/  FMUL.FTZ R249, R9, UR5 ;  /* 0x0000000509f97c20 */ /* 0x000fe20008410000 */
[----:B------:R-:W-:Y:S01]  /*cc00*/  FMUL.FTZ R248, R10, UR5 ;  /* 0x000000050af87c20 */ /* 0x000fe20008410000 */
[----:B------:R-:W-:Y:S01]  /*cc10*/  FMUL.FTZ R252, R15, UR5 ;  /* 0x000000050ffc7c20 */ /* 0x000fe20008410000 */
[----:B------:R-:W-:Y:S04]  /*cc20*/  FMUL.FTZ R247, R16, UR5 ;  /* 0x0000000510f77c20 */ /* 0x000fe80008410000 */
[----:B------:R-:W2:Y:S01]  /*cc30*/  MUFU.TANH R149, R3 ;  /* 0x0000000300957308 */ /* 0x000ea20000002400 */
[----:B---3--:R-:W-:Y:S01]  /*cc40*/  FMUL.FTZ R0, R17, UR5 ;  /* 0x0000000511007c20 */ /* 0x008fe20008410000 */
[----:B------:R-:W-:Y:S01]  /*cc50*/  FMUL.FTZ R244, R18, UR5 ;  /* 0x0000000512f47c20 */ /* 0x000fe20008410000 */
[----:B------:R-:W-:Y:S01]  /*cc60*/  FMUL.FTZ R242, R19, UR5 ;  /* 0x0000000513f27c20 */ /* 0x000fe20008410000 */
[----:B------:R-:W-:Y:S01]  /*cc70*/  FMUL.FTZ R241, R20, UR5 ;  /* 0x0000000514f17c20 */ /* 0x000fe20008410000 */
[----:B------:R-:W-:Y:S01]  /*cc80*/  FMUL.FTZ R239, R21, UR5 ;  /* 0x0000000515ef7c20 */ /* 0x000fe20008410000 */
[----:B------:R-:W-:Y:S01]  /*cc90*/  FMUL.FTZ R240, R22, UR5 ;  /* 0x0000000516f07c20 */ /* 0x000fe20008410000 */
[----:B------:R-:W-:Y:S03]  /*cca0*/  FMUL.FTZ R238, R23, UR5 ;  /* 0x0000000517ee7c20 */ /* 0x000fe60008410000 */
[----:B------:R-:W3:Y:S01]  /*ccb0*/  MUFU.TANH R17, R0 ;  /* 0x0000000000117308 */ /* 0x000ee20000002400 */
[----:B------:R-:W-:Y:S01]  /*ccc0*/  FMUL.FTZ R237, R24, UR5 ;  /* 0x0000000518ed7c20 */ /* 0x000fe20008410000 */
[----:B------:R-:W-:Y:S01]  /*ccd0*/  FMUL.FTZ R235, R25, UR5 ;  /* 0x0000000519eb7c20 */ /* 0x000fe20008410000 */
[----:B------:R-:W-:Y:S01]  /*cce0*/  FMUL.FTZ R236, R26, UR5 ;  /* 0x000000051aec7c20 */ /* 0x000fe20008410000 */
[----:B------:R-:W-:Y:S01]  /*ccf0*/  FMUL.FTZ R234, R27, UR5 ;  /* 0x000000051bea7c20 */ /* 0x000fe20008410000 */
[----:B------:R-:W-:Y:S01]  /*cd00*/  FMUL.FTZ R192, R12, UR5 ;  /* 0x000000050cc07c20 */ /* 0x000fe20008410000 */
[C---:B-1----:R-:W-:Y:S04]  /*cd10*/  HMMA.16816.F32.BF16 R28, R116.reuse, R104, R28 ;  /* 0x00000068741c723c */ /* 0x042fe8000004181c */
[----:B------:R-:W1:Y:S01]  /*cd20*/  MUFU.TANH R246, R246 ;  /* 0x000000f600f67308 */ /* 0x000e620000002400 */
[----:B------:R-:W-:Y:S01]  /*cd30*/  FMUL.FTZ R2, R14, UR5 ;  /* 0x000000050e027c20 */ /* 0x000fe20008410000 */
[C---:B------:R-:W-:Y:S01]  /*cd40*/  HMMA.16816.F32.BF16 R32, R116.reuse, R106, R32 ;  /* 0x0000006a7420723c */ /* 0x040fe20000041820 */
[----:B------:R-:W4:Y:S07]  /*cd50*/  LDSM.16.M88.4 R104, [R100+0x2800] ;  /* 0x002800006468783b */ /* 0x000f2e0000000200 */
[----:B------:R-:W1:Y:S01]  /*cd60*/  MUFU.TANH R250, R250 ;  /* 0x000000fa00fa7308 */ /* 0x000e620000002400 */
[C---:B-----5:R-:W-:Y:S09]  /*cd70*/  HMMA.16816.F32.BF16 R36, R116.reuse, R108, R36 ;  /* 0x0000006c7424723c */ /* 0x060ff20000041824 */
[----:B------:R-:W1:Y:S01]  /*cd80*/  MUFU.TANH R251, R251 ;  /* 0x000000fb00fb7308 */ /* 0x000e620000002400 */
        /* <DEDUP_REMOVED lines=20> */
[----:B------:R-:W-:Y:S01]  /*ced0*/  FMUL.FTZ R218, R43, UR5 ;  /* 0x000000052bda7c20 */ /* 0x000fe20008410000 */
[C---:B----4-:R-:W-:Y:S05]  /*cee0*/  HMMA.16816.F32.BF16 R44, R116.reuse, R104, R44 ;  /* 0x00000068742c723c */ /* 0x050fea000004182c */
[----:B------:R4:W1:Y:S01]  /*cef0*/  MUFU.TANH R150, R2 ;  /* 0x0000000200967308 */ /* 0x0008620000002400 */
[C---:B------:R-:W-:Y:S01]  /*cf00*/  HMMA.16816.F32.BF16 R48, R116.reuse, R106, R48 ;  /* 0x0000006a7430723c */ /* 0x040fe20000041830 */
[----:B------:R-:W3:Y:S01]  /*cf10*/  LDSM.16.M88.4 R104, [R100+0x3800] ;  /* 0x003800006468783b */ /* 0x000ee20000000200 */
[----:B------:R-:W-:Y:S07]  /*cf20*/  DEPBAR.LE SB0, 0x0 ;  /* 0x000080000000791a */ /* 0x000fee0000000000 */
[----:B------:R-:W1:Y:S01]  /*cf30*/  MUFU.TANH R252, R252 ;  /* 0x000000fc00fc7308 */ /* 0x000e620000002400 */
[C---:B-----5:R-:W-:Y:S05]  /*cf40*/  HMMA.16816.F32.BF16 R52, R116.reuse, R108, R52 ;  /* 0x0000006c7434723c */ /* 0x060fea0000041834 */
[----:B--2---:R-:W-:Y:S04]  /*cf50*/  MOV R192, R194 ;  /* 0x000000c200c07202 */ /* 0x004fe80000000f00 */
[----:B------:R-:W2:Y:S01]  /*cf60*/  MUFU.TANH R247, R247 ;  /* 0x000000f700f77308 */ /* 0x000ea20000002400 */
[----:B------:R-:W-:Y:S01]  /*cf70*/  BAR.SYNC.DEFER_BLOCKING 0x0 ;  /* 0x0000000000007b1d */ /* 0x000fe20000010000 */
[C---:B------:R-:W-:Y:S03]  /*cf80*/  HMMA.16816.F32.BF16 R56, R116.reuse, R110, R56 ;  /* 0x0000006e7438723c */ /* 0x040fe60000041838 */
[----:B------:R-:W-:Y:S01]  /*cf90*/  FMUL.FTZ R217, R44, UR5 ;  /* 0x000000052cd97c20 */ /* 0x000fe20008410000 */
[----:B------:R-:W-:Y:S01]  /*cfa0*/  FMUL.FTZ R215, R45, UR5 ;  /* 0x000000052dd77c20 */ /* 0x000fe20008410000 */
[----:B------:R-:W-:Y:S03]  /*cfb0*/  FMUL.FTZ R216, R46, UR5 ;  /* 0x000000052ed87c20 */ /* 0x000fe60008410000 */
        /* <DEDUP_REMOVED lines=10> */
[----:B------:R-:W-:Y:S06]  /*d060*/  FMUL.FTZ R206, R55, UR5 ;  /* 0x0000000537ce7c20 */ /* 0x000fec0008410000 */
[----:B------:R-:W1:Y:S01]  /*d070*/  MUFU.TANH R241, R241 ;  /* 0x000000f100f17308 */ /* 0x000e620000002400 */
[----:B------:R-:W-:Y:S01]  /*d080*/  FMUL.FTZ R205, R56, UR5 ;  /* 0x0000000538cd7c20 */ /* 0x000fe20008410000 */
[C---:B---3--:R-:W-:Y:S03]  /*d090*/  HMMA.16816.F32.BF16 R60, R116.reuse, R104, R60 ;  /* 0x00000068743c723c */ /* 0x048fe6000004183c */
[----:B------:R-:W-:Y:S01]  /*d0a0*/  FMUL.FTZ R203, R57, UR5 ;  /* 0x0000000539cb7c20 */ /* 0x000fe20008410000 */
[----:B------:R-:W-:Y:S04]  /*d0b0*/  FMUL.FTZ R204, R58, UR5 ;  /* 0x000000053acc7c20 */ /* 0x000fe80008410000 */
[----:B------:R-:W3:Y:S01]  /*d0c0*/  MUFU.TANH R239, R239 ;  /* 0x000000ef00ef7308 */ /* 0x000ee20000002400 */
[----:B------:R-:W-:Y:S03]  /*d0d0*/  HMMA.16816.F32.BF16 R64, R116, R106, R64 ;  /* 0x0000006a7440723c */ /* 0x000fe60000041840 */
[----:B------:R-:W-:Y:S06]  /*d0e0*/  FMUL.FTZ R202, R59, UR5 ;  /* 0x000000053bca7c20 */ /* 0x000fec0008410000 */
[----:B------:R-:W1:Y:S10]  /*d0f0*/  MUFU.TANH R240, R240 ;  /* 0x000000f000f07308 */ /* 0x000e740000002400 */
        /* <DEDUP_REMOVED lines=53> */
[----:B--23--:R-:W-:Y:S05]  /*d450*/  @!P1 BRA `(.L_x_6008) ;  /* 0x0000000800689947 */ /* 0x00cfea0003800000 */
[----:B----4-:R-:W2:Y:S08]  /*d460*/  LDC R0, c[0x0][0x248] ;  /* 0x00009200ff007b82 */ /* 0x010eb00000000800 */
[----:B------:R-:W3:Y:S08]  /*d470*/  @!P0 LDC R10, c[0x0][0x24c] ;  /* 0x00009300ff0a8b82 */ /* 0x000ef00000000800 */
[----:B------:R-:W4:Y:S01]  /*d480*/  @!P0 LDC R6, c[0x0][0x24c] ;  /* 0x00009300ff068b82 */ /* 0x000f220000000800 */
[----:B--2---:R-:W-:Y:S04]  /*d490*/  LEA R8, -R0, RZ, 0x7 ;  /* 0x000000ff00087211 */ /* 0x004fe800078e39ff */
[----:B------:R-:W-:Y:S01]  /*d4a0*/  SHF.R.S32.HI R9, RZ, 0x1f, R8 ;  /* 0x0000001fff097819 */ /* 0x000fe20000011408 */
[----:B------:R-:W-:Y:S06]  /*d4b0*/  @!P3 BRA `(.L_x_6009) ;  /* 0x0000000000f4b947 */ /* 0x000fec0003800000 */
[----:B------:R-:W2:Y:S02]  /*d4c0*/  LDC R2, c[0x0][0x380] ;  /* 0x0000e000ff027b82 */ /* 0x000ea40000000800 */
[-C--:B--2---:R-:W-:Y:S04]  /*d4d0*/  IABS R4, R2.reuse ;  /* 0x0000000200047213 */ /* 0x084fe80000000000 */
[----:B------:R-:W2:Y:S10]  /*d4e0*/  I2F.RP R9, R4 ;  /* 0x0000000400097306 */ /* 0x000eb40000209400 */
[----:B--2---:R-:W2:Y:S02]  /*d4f0*/  MUFU.RCP R5, R9 ;  /* 0x0000000900057308 */ /* 0x004ea40000001000 */
[----:B--2---:R-:W-:Y:S01]  /*d500*/  VIADD R18, R5, 0xffffffe ;  /* 0x0ffffffe05127836 */ /* 0x004fe20000000000 */
[----:B------:R-:W-:Y:S07]  /*d510*/  SHF.L.U32 R5, R179, 0x7, RZ ;  /* 0x00000007b3057819 */ /* 0x000fee00000006ff */
[----:B------:R-:W2:Y:S01]  /*d520*/  F2I.FTZ.U32.TRUNC.NTZ R19, R18 ;  /* 0x0000001200137305 */ /* 0x000ea2000021f000 */
[----:B------:R-:W-:Y:S01]  /*d530*/  IABS R11, R5 ;  /* 0x00000005000b7213 */ /* 0x000fe20000000000 */
[C---:B------:R-:W-:Y:S01]  /*d540*/  VIADD R13, R5.reuse, 0xffffff80 ;  /* 0xffffff80050d7836 */ /* 0x040fe20000000000 */
[-C--:B------:R-:W-:Y:S04]  /*d550*/  LOP3.LUT R5, R5, R2.reuse, RZ, 0x3c, !PT ;  /* 0x0000000205057212 */ /* 0x080fe800078e3cff */
[----:B------:R-:W-:Y:S02]  /*d560*/  IABS R8, R13 ;  /* 0x0000000d00087213 */ /* 0x000fe40000000000 */
[----:B------:R-:W-:Y:S04]  /*d570*/  LOP3.LUT R13, R13, R2, RZ, 0x3c, !PT ;  /* 0x000000020d0d7212 */ /* 0x000fe800078e3cff */
[----:B------:R-:W-:Y:S01]  /*d580*/  ISETP.GE.AND P1, PT, R13, RZ, PT ;  /* 0x000000ff0d00720c */ /* 0x000fe20003f26270 */
        /* <DEDUP_REMOVED lines=9> */
[C---:B------:R-:W-:Y:S01]  /*d620*/  IMAD R11, R4.reuse, R9, R11 ;  /* 0x00000009040b7224 */ /* 0x040fe200078e020b */
[----:B------:R-:W2:Y:S02]  /*d630*/  LDC R7, c[0x0][0x24c] ;  /* 0x00009300ff077b82 */ /* 0x000ea40000000800 */
        /* <DEDUP_REMOVED lines=37> */
.L_x_6009:
        /* <DEDUP_REMOVED lines=13> */
[----:B------:R-:W1:Y:S01]  /*d960*/  @!P0 LDC R4, c[0x0][0x24c] ;  /* 0x00009300ff048b82 */ /* 0x000e620000000800 */
[----:B---3--:R-:W-:Y:S01]  /*d970*/  @!P0 LEA.HI.X R10, R0, R9, R10, 0x5, P2 ;  /* 0x00000009000a8211 */ /* 0x008fe200010f2c0a */
[----:B------:R-:W-:Y:S01]  /*d980*/  @!P0 IMAD.MOV.U32 R18, RZ, RZ, R8 ;  /* 0x000000ffff128224 */ /* 0x000fe200078e0008 */
[----:B------:R2:W-:Y:S01]  /*d990*/  @P0 STS.128 [R180+0x2800], RZ ;  /* 0x002800ffb4000388 */ /* 0x0005e20000000c00 */
[-C--:B------:R-:W-:Y:S01]  /*d9a0*/  @!P0 LEA.HI.X R13, R5, R189.reuse, R2, 0x1, P1 ;  /* 0x000000bd050d8211 */ /* 0x080fe200008f0c02 */
[--C-:B------:R-:W-:Y:S01]  /*d9b0*/  @!P0 IMAD.MOV.U32 R19, RZ, RZ, R9.reuse ;  /* 0x000000ffff138224 */ /* 0x100fe200078e0009 */
[CC--:B------:R-:W-:Y:S01]  /*d9c0*/  @!P0 LEA R22, P1, R11.reuse, R188.reuse, 0x1 ;  /* 0x000000bc0b168211 */ /* 0x0c0fe200078208ff */
[----:B------:R-:W-:Y:S01]  /*d9d0*/  @!P0 IMAD.MOV.U32 R14, RZ, RZ, R8 ;  /* 0x000000ffff0e8224 */ /* 0x000fe200078e0008 */
[----:B------:R-:W3:Y:S01]  /*d9e0*/  @!P0 LDC R5, c[0x0][0x24c] ;  /* 0x00009300ff058b82 */ /* 0x000ee20000000800 */
        /* <DEDUP_REMOVED lines=26> */
[----:B--2---:R-:W-:Y:S02]  /*db90*/  @!P0 IMAD.MOV.U32 R12, RZ, RZ, R8 ;  /* 0x000000ffff0c8224 */ /* 0x004fe400078e0008 */
[----:B------:R-:W-:Y:S02]  /*dba0*/  @!P0 IMAD.MOV.U32 R13, RZ, RZ, R9 ;  /* 0x000000ffff0d8224 */ /* 0x000fe400078e0009 */
[----:B---3--:R-:W-:Y:S01]  /*dbb0*/  @!P0 IMAD R5, R5, 0x50, RZ ;  /* 0x0000005005058824 */ /* 0x008fe200078e02ff */
[C---:B-----5:R-:W-:Y:S01]  /*dbc0*/  @!P0 LEA.HI.X R7, R0.reuse, R9, R7, 0x6, P1 ;  /* 0x0000000900078211 */ /* 0x060fe200008f3407 */
[----:B------:R-:W-:Y:S01]  /*dbd0*/  @!P0 IMAD.WIDE.U32 R12, R0, 0x70, R12 ;  /* 0x00000070000c8825 */ /* 0x000fe200078e000c */
[CC--:B------:R-:W-:Y:S03]  /*dbe0*/  @!P0 LEA R8, P1, R10.reuse, R188.reuse, 0x1 ;  /* 0x000000bc0a088211 */ /* 0x0c0fe600078208ff */
[----:B------:R-:W-:Y:S01]  /*dbf0*/  @!P0 IMAD.IADD R5, R5, 0x1, R19 ;  /* 0x0000000105058824 */ /* 0x000fe200078e0213 */
[-C--:B------:R-:W-:Y:S01]  /*dc00*/  @!P0 LEA.HI.X R9, R10, R189.reuse, R7, 0x1, P1 ;  /* 0x000000bd0a098211 */ /* 0x080fe200008f0c07 */
[----:B-1----:R-:W-:Y:S01]  /*dc10*/  @!P0 IMAD R7, R4, 0x60, RZ ;  /* 0x0000006004078824 */ /* 0x002fe200078e02ff */
        /* <DEDUP_REMOVED lines=30> */
.L_x_6008:
[----:B----4-:R-:W-:Y:S01]  /*de00*/  FMNMX.FTZ R0, R245, R103, !PT ;  /* 0x00000067f5007209 */ /* 0x010fe20007810000 */
[----:B--2---:R-:W-:Y:S01]  /*de10*/  LDSM.16.MT88.4 R20, [R164+0x6000] ;  /* 0x00600000a414783b */ /* 0x004fe20000004200 */
[----:B-1----:R-:W-:Y:S02]  /*de20*/  FMNMX.FTZ R9, R246, R101, !PT ;  /* 0x00000065f6097209 */ /* 0x002fe40007810000 */
        /* <DEDUP_REMOVED lines=66> */
[----:B------:R-:W-:Y:S01]  /*e250*/  FMNMX.FTZ R7, R3, R0, !PT ;  /* 0x0000000003077209 */ /* 0x000fe20007810000 */
[----:B------:R-:W-:Y:S08]  /*e260*/  LDSM.16.MT88.4 R12, [R166+0x6000] ;  /* 0x00600000a60c783b */ /* 0x000ff00000004200 */
        /* <DEDUP_REMOVED lines=11> */
[----:B------:R-:W-:Y:S01]  /*e320*/  MOV R103, R2 ;  /* 0x0000000200677202 */ /* 0x000fe20000000f00 */
[----:B------:R-:W-:Y:S01]  /*e330*/  FMUL.FTZ R39, R0, UR4 ;  /* 0x0000000400277c20 */ /* 0x000fe20008410000 */
        /* <DEDUP_REMOVED lines=31> */
[C---:B--2---:R-:W-:Y:S01]  /*e530*/  FMUL.FTZ R10, R37.reuse, R94 ;  /* 0x0000005e250a7220 */ /* 0x044fe20000410000 */
[C---:B------:R-:W-:Y:S01]  /*e540*/  FMUL.FTZ R11, R37.reuse, R95 ;  /* 0x0000005f250b7220 */ /* 0x040fe20000410000 */
[C---:B------:R-:W-:Y:S01]  /*e550*/  FMUL.FTZ R18, R37.reuse, R86 ;  /* 0x0000005625127220 */ /* 0x040fe20000410000 */
[C---:B------:R-:W-:Y:S01]  /*e560*/  FMUL.FTZ R19, R37.reuse, R87 ;  /* 0x0000005725137220 */ /* 0x040fe20000410000 */
[----:B------:R-:W-:Y:S01]  /*e570*/  FMUL.FTZ R25, R38, R77 ;  /* 0x0000004d26197220 */ /* 0x000fe20000410000 */
[--C-:B------:R-:W-:Y:S01]  /*e580*/  FFMA.FTZ R93, R244, UR4, -R39.reuse ;  /* 0x00000004f45d7c23 */ /* 0x100fe20008010827 */
[C---:B------:R-:W-:Y:S03]  /*e590*/  FMUL.FTZ R32, R38.reuse, R68 ;  /* 0x0000004426207220 */ /* 0x040fe60000410000 */
[----:B------:R-:W-:Y:S01]  /*e5a0*/  MUFU.EX2 R112, R112 ;  /* 0x0000007000707308 */ /* 0x000fe20000000800 */
[----:B------:R-:W-:Y:S01]  /*e5b0*/  FMUL.FTZ R33, R38, R69 ;  /* 0x0000004526217220 */ /* 0x000fe20000410000 */
[C---:B------:R-:W-:Y:S01]  /*e5c0*/  FMUL.FTZ R34, R37.reuse, R70 ;  /* 0x0000004625227220 */ /* 0x040fe20000410000 */
[----:B------:R-:W-:Y:S01]  /*e5d0*/  FMUL.FTZ R35, R37, R71 ;  /* 0x0000004725237220 */ /* 0x000fe20000410000 */
[--C-:B------:R-:W-:Y:S01]  /*e5e0*/  FFMA.FTZ R85, R239, UR4, -R64.reuse ;  /* 0x00000004ef557c23 */ /* 0x100fe20008010840 */
[--C-:B------:R-:W-:Y:S01]  /*e5f0*/  FFMA.FTZ R76, R238, UR4, -R39.reuse ;  /* 0x00000004ee4c7c23 */ /* 0x100fe20008010827 */
[--C-:B------:R-:W-:Y:S01]  /*e600*/  FFMA.FTZ R69, R234, UR4, -R39.reuse ;  /* 0x00000004ea457c23 */ /* 0x100fe20008010827 */
[--C-:B------:R-:W-:Y:S03]  /*e610*/  FFMA.FTZ R97, R218, UR4, -R39.reuse ;  /* 0x00000004da617c23 */ /* 0x100fe60008010827 */
[----:B------:R-:W2:Y:S01]  /*e620*/  MUFU.EX2 R109, R109 ;  /* 0x0000006d006d7308 */ /* 0x000ea20000000800 */
[--C-:B------:R-:W-:Y:S01]  /*e630*/  FFMA.FTZ R110, R251, UR4, -R64.reuse ;  /* 0x00000004fb6e7c23 */ /* 0x100fe20008010840 */
[--C-:B------:R-:W-:Y:S01]  /*e640*/  FFMA.FTZ R107, R249, UR4, -R64.reuse ;  /* 0x00000004f96b7c23 */ /* 0x100fe20008010840 */
[----:B-1----:R-:W-:Y:S01]  /*e650*/  F2FP.BF16.F32.PACK_AB R40, R111, R61 ;  /* 0x0000003d6f28723e */ /* 0x002fe200000010ff */
[--C-:B------:R-:W-:Y:S01]  /*e660*/  FFMA.FTZ R117, R210, UR4, -R39.reuse ;  /* 0x00000004d2757c23 */ /* 0x100fe20008010827 */
[--C-:B------:R-:W-:Y:S01]  /*e670*/  FFMA.FTZ R121, R208, UR4, -R39.reuse ;  /* 0x00000004d0797c23 */ /* 0x100fe20008010827 */
[--C-:B------:R-:W-:Y:S01]  /*e680*/  FFMA.FTZ R124, R206, UR4, -R39.reuse ;  /* 0x00000004ce7c7c23 */ /* 0x100fe20008010827 */
[--C-:B------:R-:W-:Y:S03]  /*e690*/  FFMA.FTZ R202, R202, UR4, -R39.reuse ;  /* 0x00000004caca7c23 */ /* 0x100fe60008010827 */
[----:B------:R-:W-:Y:S01]  /*e6a0*/  MUFU.EX2 R110, R110 ;  /* 0x0000006e006e7308 */ /* 0x000fe20000000800 */
[C---:B------:R-:W-:Y:S01]  /*e6b0*/  FMUL.FTZ R6, R37.reuse, R98 ;  /* 0x0000006225067220 */ /* 0x040fe20000410000 */
[C---:B------:R-:W-:Y:S01]  /*e6c0*/  FMUL.FTZ R7, R37.reuse, R99 ;  /* 0x0000006325077220 */ /* 0x040fe20000410000 */
[--C-:B------:R-:W-:Y:S01]  /*e6d0*/  FFMA.FTZ R99, R216, UR4, -R39.reuse ;  /* 0x00000004d8637c23 */ /* 0x100fe20008010827 */
[----:B------:R-:W-:Y:S01]  /*e6e0*/  FMUL.FTZ R26, R37, R78 ;  /* 0x0000004e251a7220 */ /* 0x000fe20000410000 */
[--C-:B------:R-:W-:Y:S01]  /*e6f0*/  FFMA.FTZ R78, R227, UR4, -R64.reuse ;  /* 0x00000004e34e7c23 */ /* 0x100fe20008010840 */
[----:B------:R-:W-:Y:S01]  /*e700*/  FMUL.FTZ R27, R37, R79 ;  /* 0x0000004f251b7220 */ /* 0x000fe20000410000 */
[----:B------:R-:W-:Y:S03]  /*e710*/  FFMA.FTZ R241, R241, UR4, -R64 ;  /* 0x00000004f1f17c23 */ /* 0x000fe60008010840 */
[----:B------:R-:W1:Y:S01]  /*e720*/  MUFU.EX2 R107, R107 ;  /* 0x0000006b006b7308 */ /* 0x000e620000000800 */
[----:B--2---:R-:W-:Y:S01]  /*e730*/  F2FP.BF16.F32.PACK_AB R41, R109, R112 ;  /* 0x000000706d29723e */ /* 0x004fe200000010ff */
[----:B------:R-:W-:Y:S01]  /*e740*/  FFMA.FTZ R112, R37, R190, R112 ;  /* 0x000000be25707223 */ /* 0x000fe20000010070 */
        /* <DEDUP_REMOVED lines=17> */
[----:B------:R-:W-:Y:S01]  /*e860*/  ISETP.GT.AND P0, PT, R179, R174, PT ;  /* 0x000000aeb300720c */ /* 0x000fe20003f04270 */
[--C-:B------:R-:W-:Y:S01]  /*e870*/  FFMA.FTZ R122, R207, UR4, -R64.reuse ;  /* 0x00000004cf7a7c23 */ /* 0x100fe20008010840 */
[--C-:B------:R-:W-:Y:S01]  /*e880*/  FFMA.FTZ R123, R205, UR4, -R64.reuse ;  /* 0x00000004cd7b7c23 */ /* 0x100fe20008010840 */
[--C-:B------:R-:W-:Y:S03]  /*e890*/  FFMA.FTZ R203, R203, UR4, -R64.reuse ;  /* 0x00000004cbcb7c23 */ /* 0x100fe60008010840 */
[----:B------:R-:W-:Y:S01]  /*e8a0*/  MUFU.EX2 R106, R106 ;  /* 0x0000006a006a7308 */ /* 0x000fe20000000800 */
[--C-:B------:R-:W-:Y:S01]  /*e8b0*/  FFMA.FTZ R201, R201, UR4, -R64.reuse ;  /* 0x00000004c9c97c23 */ /* 0x100fe20008010840 */
[--C-:B------:R-:W-:Y:S08]  /*e8c0*/  FFMA.FTZ R199, R199, UR4, -R64.reuse ;  /* 0x00000004c7c77c23 */ /* 0x100ff00008010840 */
[----:B------:R-:W1:Y:S01]  /*e8d0*/  MUFU.EX2 R101, R101 ;  /* 0x0000006500657308 */ /* 0x000e620000000800 */
[----:B--2---:R-:W-:Y:S09]  /*e8e0*/  F2FP.BF16.F32.PACK_AB R43, R105, R108 ;  /* 0x0000006c692b723e */ /* 0x004ff200000010ff */
[----:B------:R-:W-:Y:S01]  /*e8f0*/  MUFU.EX2 R104, R104 ;  /* 0x0000006800687308 */ /* 0x000fe20000000800 */
[C---:B------:R-:W-:Y:S06]  /*e900*/  HMMA.16816.F32.BF16 R4, R40.reuse, R12, R4 ;  /* 0x0000000c2804723c */ /* 0x040fec0000041804 */
[C---:B------:R-:W-:Y:S03]  /*e910*/  HMMA.16816.F32.BF16 R8, R40.reuse, R14, R8 ;  /* 0x0000000e2808723c */ /* 0x040fe60000041808 */
[----:B------:R-:W2:Y:S02]  /*e920*/  MUFU.EX2 R65, R65 ;  /* 0x0000004100417308 */ /* 0x000ea40000000800 */
        /* <DEDUP_REMOVED lines=8> */
[C---:B------:R-:W-:Y:S06]  /*e9b0*/  HMMA.16816.F32.BF16 R12, R40.reuse, R20, R12 ;  /* 0x00000014280c723c */ /* 0x040fec000004180c */
[----:B------:R-:W3:Y:S01]  /*e9c0*/  MUFU.EX2 R66, R66 ;  /* 0x0000004200427308 */ /* 0x000ee20000000800 */
[C---:B------:R-:W-:Y:S09]  /*e9d0*/  HMMA.16816.F32.BF16 R16, R40.reuse, R22, R16 ;  /* 0x000000162810723c */ /* 0x040ff20000041810 */
[----:B------:R-:W-:Y:S02]  /*e9e0*/  MUFU.EX2 R93, R93 ;  /* 0x0000005d005d7308 */ /* 0x000fe40000000800 */
[C---:B------:R-:W-:Y:S01]  /*e9f0*/  FMUL.FTZ R20, R38.reuse, R80 ;  /* 0x0000005026147220 */ /* 0x040fe20000410000 */
[----:B------:R-:W-:Y:S01]  /*ea00*/  FMUL.FTZ R21, R38, R81 ;  /* 0x0000005126157220 */ /* 0x000fe20000410000 */
[C---:B------:R-:W-:Y:S01]  /*ea10*/  FMUL.FTZ R22, R37.reuse, R82 ;  /* 0x0000005225167220 */ /* 0x040fe20000410000 */
[----:B------:R-:W-:Y:S01]  /*ea20*/  FMUL.FTZ R23, R37, R83 ;  /* 0x0000005325177220 */ /* 0x000fe20000410000 */
[--C-:B------:R-:W-:Y:S04]  /*ea30*/  FFMA.FTZ R83, R228, UR4, -R39.reuse ;  /* 0x00000004e4537c23 */ /* 0x100fe80008010827 */
[----:B------:R-:W4:Y:S01]  /*ea40*/  MUFU.EX2 R88, R242 ;  /* 0x000000f200587308 */ /* 0x000f220000000800 */
[----:B------:R-:W-:Y:S01]  /*ea50*/  FFMA.FTZ R80, R226, UR4, -R39 ;  /* 0x00000004e2507c23 */ /* 0x000fe20008010827 */
[--C-:B------:R-:W-:Y:S01]  /*ea60*/  FFMA.FTZ R82, R225, UR4, -R64.reuse ;  /* 0x00000004e1527c23 */ /* 0x100fe20008010840 */
[C---:B------:R-:W-:Y:S03]  /*ea70*/  HMMA.16816.F32.BF16 R20, R40.reuse, R28, R20 ;  /* 0x0000001c2814723c */ /* 0x040fe60000041814 */
[----:B------:R-:W-:Y:S04]  /*ea80*/  FFMA.FTZ R81, R223, UR4, -R64 ;  /* 0x00000004df517c23 */ /* 0x000fe80008010840 */
[----:B------:R-:W-:Y:S01]  /*ea90*/  MUFU.EX2 R84, R241 ;  /* 0x000000f100547308 */ /* 0x000fe20000000800 */
[C---:B------:R-:W-:Y:S03]  /*eaa0*/  HMMA.16816.F32.BF16 R24, R40.reuse, R30, R24 ;  /* 0x0000001e2818723c */ /* 0x040fe60000041818 */
[C---:B------:R-:W-:Y:S01]  /*eab0*/  FMUL.FTZ R28, R38.reuse, R72 ;  /* 0x00000048261c7220 */ /* 0x040fe20000410000 */
[C---:B------:R-:W-:Y:S05]  /*eac0*/  FMUL.FTZ R29, R38.reuse, R73 ;  /* 0x00000049261d7220 */ /* 0x040fea0000410000 */
[----:B------:R-:W-:Y:S02]  /*ead0*/  MUFU.EX2 R85, R85 ;  /* 0x0000005500557308 */ /* 0x000fe40000000800 */
[C---:B------:R-:W-:Y:S01]  /*eae0*/  FMUL.FTZ R30, R37.reuse, R74 ;  /* 0x0000004a251e7220 */ /* 0x040fe20000410000 */
[----:B------:R-:W-:Y:S01]  /*eaf0*/  FMUL.FTZ R31, R37, R75 ;  /* 0x0000004b251f7220 */ /* 0x000fe20000410000 */
[----:B------:R-:W-:Y:S01]  /*eb00*/  FFMA.FTZ R38, R38, R191, R61 ;  /* 0x000000bf26267223 */ /* 0x000fe2000001003d */
[--C-:B------:R-:W-:Y:S01]  /*eb10*/  FFMA.FTZ R72, R236, UR4, -R39.reuse ;  /* 0x00000004ec487c23 */ /* 0x100fe20008010827 */
[----:B------:R-:W-:Y:S04]  /*eb20*/  LDSM.16.MT88.4 R60, [R166+0x8800] ;  /* 0x00880000a63c783b */ /* 0x000fe80000004200 */
[----:B------:R-:W5:Y:S01]  /*eb30*/  MUFU.EX2 R77, R240 ;  /* 0x000000f0004d7308 */ /* 0x000f620000000800 */
[--C-:B------:R-:W-:Y:S01]  /*eb40*/  FFMA.FTZ R75, R232, UR4, -R39.reuse ;  /* 0x00000004e84b7c23 */ /* 0x100fe20008010827 */
[--C-:B------:R-:W-:Y:S01]  /*eb50*/  FFMA.FTZ R74, R230, UR4, -R39.reuse ;  /* 0x00000004e64a7c23 */ /* 0x100fe20008010827 */
[C---:B------:R-:W-:Y:S03]  /*eb60*/  HMMA.16816.F32.BF16 R28, R40.reuse, R44, R28 ;  /* 0x0000002c281c723c */ /* 0x040fe6000004181c */
[----:B------:R-:W-:Y:S01]  /*eb70*/  FADD.FTZ R37, R109, R112 ;  /* 0x000000706d257221 */ /* 0x000fe20000010000 */
[----:B------:R-:W-:Y:S03]  /*eb80*/  FFMA.FTZ R109, R204, UR4, -R39 ;  /* 0x00000004cc6d7c23 */ /* 0x000fe60008010827 */
[----:B------:R-:W5:Y:S01]  /*eb90*/  MUFU.EX2 R76, R76 ;  /* 0x0000004c004c7308 */ /* 0x000f620000000800 */
[----:B------:R-:W-:Y:S01]  /*eba0*/  HMMA.16816.F32.BF16 R32, R40, R46, R32 ;  /* 0x0000002e2820723c */ /* 0x000fe20000041820 */
[----:B------:R-:W5:Y:S02]  /*ebb0*/  LDSM.16.MT88.4 R44, [R162+0x6800] ;  /* 0x00680000a22c783b */ /* 0x000f640000004200 */
        /* <DEDUP_REMOVED lines=9> */
[----:B----4-:R-:W-:Y:S01]  /*ec50*/  F2FP.BF16.F32.PACK_AB R43, R88, R93 ;  /* 0x0000005d582b723e */ /* 0x010fe200000010ff */
[----:B------:R-:W-:Y:S01]  /*ec60*/  FADD.FTZ R104, R104, R105 ;  /* 0x0000006968687221 */ /* 0x000fe20000010000 */
[----:B------:R-:W-:Y:S03]  /*ec70*/  FADD.FTZ R107, R107, R38 ;  /* 0x000000266b6b7221 */ /* 0x000fe60000010000 */
[----:B------:R-:W-:Y:S01]  /*ec80*/  FADD.FTZ R104, R65, R104 ;  /* 0x0000006841687221 */ /* 0x000fe20000010000 */
[----:B------:R-:W-:Y:S03]  /*ec90*/  FFMA.FTZ R65, R200, UR4, -R39 ;  /* 0x00000004c8417c23 */ /* 0x000fe60008010827 */
[----:B------:R-:W-:Y:S01]  /*eca0*/  MUFU.EX2 R72, R72 ;  /* 0x0000004800487308 */ /* 0x000fe20000000800 */
[C---:B------:R-:W-:Y:S03]  /*ecb0*/  HMMA.16816.F32.BF16 R4, R40.reuse, R48, R4 ;  /* 0x000000302804723c */ /* 0x040fe60000041804 */
[----:B------:R-:W-:Y:S01]  /*ecc0*/  FADD.FTZ R93, R93, R104 ;  /* 0x000000685d5d7221 */ /* 0x000fe20000010000 */
[----:B------:R-:W-:Y:S02]  /*ecd0*/  FADD.FTZ R38, R106, R107 ;  /* 0x0000006b6a267221 */ /* 0x000fe40000010000 */
[C---:B------:R-:W-:Y:S03]  /*ece0*/  HMMA.16816.F32.BF16 R8, R40.reuse, R50, R8 ;  /* 0x000000322808723c */ /* 0x040fe60000041808 */
[----:B------:R-:W2:Y:S01]  /*ecf0*/  MUFU.EX2 R69, R69 ;  /* 0x0000004500457308 */ /* 0x000ea20000000800 */
[----:B------:R-:W3:Y:S01]  /*ed00*/  LDSM.16.MT88.4 R48, [R166+0x7000] ;  /* 0x00700000a630783b */ /* 0x000ee20000004200 */
[----:B------:R-:W-:Y:S01]  /*ed10*/  FADD.FTZ R88, R88, R93 ;  /* 0x0000005d58587221 */ /* 0x000fe20000010000 */
[C---:B------:R-:W-:Y:S07]  /*ed20*/  HMMA.16816.F32.BF16 R12, R40.reuse, R52, R12 ;  /* 0x00000034280c723c */ /* 0x040fee000004180c */
[----:B------:R-:W-:Y:S01]  /*ed30*/  MUFU.EX2 R70, R70 ;  /* 0x0000004600467308 */ /* 0x000fe20000000800 */
[----:B------:R-:W-:Y:S03]  /*ed40*/  LDSM.16.MT88.4 R92, [R166+0x9800] ;  /* 0x00980000a65c783b */ /* 0x000fe60000004200 */
[----:B-----5:R-:W-:Y:S01]  /*ed50*/  FADD.FTZ R37, R77, R88 ;  /* 0x000000584d257221 */ /* 0x020fe20000010000 */
[C---:B------:R-:W-:Y:S05]  /*ed60*/  HMMA.16816.F32.BF16 R16, R40.reuse, R54, R16 ;  /* 0x000000362810723c */ /* 0x040fea0000041810 */
[----:B------:R-:W-:Y:S01]  /*ed70*/  MUFU.EX2 R71, R71 ;  /* 0x0000004700477308 */ /* 0x000fe20000000800 */
[C---:B------:R-:W-:Y:S01]  /*ed80*/  HMMA.16816.F32.BF16 R20, R40.reuse, R56, R20 ;  /* 0x000000382814723c */ /* 0x040fe20000041814 */
[----:B------:R-:W4:Y:S04]  /*ed90*/  LDSM.16.MT88.4 R52, [R164+0x7000] ;  /* 0x00700000a434783b */ /* 0x000f280000004200 */
[----:B------:R-:W-:Y:S01]  /*eda0*/  FADD.FTZ R37, R76, R37 ;  /* 0x000000254c257221 */ /* 0x000fe20000010000 */
[C---:B------:R-:W-:Y:S03]  /*edb0*/  HMMA.16816.F32.BF16 R24, R40.reuse, R58, R24 ;  /* 0x0000003a2818723c */ /* 0x040fe60000041818 */
[----:B------:R-:W-:Y:S01]  /*edc0*/  MUFU.EX2 R75, R75 ;  /* 0x0000004b004b7308 */ /* 0x000fe20000000800 */
[----:B------:R-:W5:Y:S01]  /*edd0*/  LDSM.16.MT88.4 R56, [R163+0x7000] ;  /* 0x00700000a338783b */ /* 0x000f620000004200 */
[----:B------:R-:W-:Y:S01]  /*ede0*/  FADD.FTZ R38, R101, R38 ;  /* 0x0000002665267221 */ /* 0x000fe20000010000 */
[C---:B------:R-:W-:Y:S07]  /*edf0*/  HMMA.16816.F32.BF16 R28, R40.reuse, R44, R28 ;  /* 0x0000002c281c723c */ /* 0x040fee000004181c */
[----:B------:R-:W-:Y:S01]  /*ee00*/  MUFU.EX2 R74, R74 ;  /* 0x0000004a004a7308 */ /* 0x000fe20000000800 */
[----:B------:R-:W-:Y:S01]  /*ee10*/  FADD.FTZ R67, R67, R38 ;  /* 0x0000002643437221 */ /* 0x000fe20000010000 */
[----:B------:R-:W-:Y:S01]  /*ee20*/  HMMA.16816.F32.BF16 R32, R40, R46, R32 ;  /* 0x0000002e2820723c */ /* 0x000fe20000041820 */
[----:B------:R-:W5:Y:S07]  /*ee30*/  LDSM.16.MT88.4 R44, [R162+0x7000] ;  /* 0x00700000a22c783b */ /* 0x000f6e0000004200 */
[----:B------:R-:W-:Y:S03]  /*ee40*/  MUFU.EX2 R79, R79 ;  /* 0x0000004f004f7308 */ /* 0x000fe60000000800 */
[----:B------:R-:W-:Y:S01]  /*ee50*/  FADD.FTZ R67, R66, R67 ;  /* 0x0000004342437221 */ /* 0x000fe20000010000 */
[----:B------:R-:W-:Y:S01]  /*ee60*/  F2FP.BF16.F32.PACK_AB R40, R85, R84 ;  /* 0x000000545528723e */ /* 0x000fe200000010ff */
[----:B------:R-:W-:Y:S01]  /*ee70*/  FFMA.FTZ R66, R198, UR4, -R39 ;  /* 0x00000004c6427c23 */ /* 0x000fe20008010827 */
[----:B------:R-:W-:Y:S01]  /*ee80*/  F2FP.BF16.F32.PACK_AB R41, R76, R77 ;  /* 0x0000004d4c29723e */ /* 0x000fe200000010ff */
[----:B------:R-:W-:Y:S01]  /*ee90*/  FADD.FTZ R84, R84, R67 ;  /* 0x0000004354547221 */ /* 0x000fe20000010000 */
[----:B-1----:R-:W-:Y:S02]  /*eea0*/  F2FP.BF16.F32.PACK_AB R42, R68, R73 ;  /* 0x00000049442a723e */ /* 0x002fe400000010ff */
[----:B------:R-:W1:Y:S01]  /*eeb0*/  MUFU.EX2 R78, R78 ;  /* 0x0000004e004e7308 */ /* 0x000e620000000800 */
[----:B--2---:R-:W-:Y:S01]  /*eec0*/  F2FP.BF16.F32.PACK_AB R43, R69, R72 ;  /* 0x00000048452b723e */ /* 0x004fe200000010ff */
[----:B------:R-:W-:Y:S01]  /*eed0*/  FADD.FTZ R84, R85, R84 ;  /* 0x0000005455547221 */ /* 0x000fe20000010000 */
[----:B------:R-:W-:Y:S03]  /*eee0*/  FADD.FTZ R38, R72, R37 ;  /* 0x0000002548267221 */ /* 0x000fe60000010000 */
[----:B------:R-:W-:Y:S01]  /*eef0*/  FADD.FTZ R73, R73, R84 ;  /* 0x0000005449497221 */ /* 0x000fe20000010000 */
[----:B------:R-:W-:Y:S01]  /*ef00*/  FADD.FTZ R38, R69, R38 ;  /* 0x0000002645267221 */ /* 0x000fe20000010000 */
[C---:B---3--:R-:W-:Y:S01]  /*ef10*/  HMMA.16816.F32.BF16 R4, R40.reuse, R48, R4 ;  /* 0x000000302804723c */ /* 0x048fe20000041804 */
[----:B------:R-:W-:Y:S01]  /*ef20*/  LDSM.16.MT88.4 R84, [R164+0x9800] ;  /* 0x00980000a454783b */ /* 0x000fe20000004200 */
[----:B------:R-:W-:Y:S01]  /*ef30*/  MUFU.EX2 R80, R80 ;  /* 0x0000005000507308 */ /* 0x000fe20000000800 */
[----:B------:R-:W-:Y:S03]  /*ef40*/  FADD.FTZ R73, R68, R73 ;  /* 0x0000004944497221 */ /* 0x000fe60000010000 */
[C---:B------:R-:W-:Y:S03]  /*ef50*/  HMMA.16816.F32.BF16 R8, R40.reuse, R50, R8 ;  /* 0x000000322808723c */ /* 0x040fe60000041808 */
[----:B------:R-:W2:Y:S03]  /*ef60*/  LDSM.16.MT88.4 R48, [R166+0x7800] ;  /* 0x00780000a630783b */ /* 0x000ea60000004200 */
[----:B------:R-:W-:Y:S01]  /*ef70*/  MUFU.EX2 R82, R82 ;  /* 0x0000005200527308 */ /* 0x000fe20000000800 */
[C---:B----4-:R-:W-:Y:S06]  /*ef80*/  HMMA.16816.F32.BF16 R12, R40.reuse, R52, R12 ;  /* 0x00000034280c723c */ /* 0x050fec000004180c */
[C---:B------:R-:W-:Y:S01]  /*ef90*/  HMMA.16816.F32.BF16 R16, R40.reuse, R54, R16 ;  /* 0x000000362810723c */ /* 0x040fe20000041810 */
[----:B------:R-:W3:Y:S02]  /*efa0*/  LDSM.16.MT88.4 R52, [R164+0x7800] ;  /* 0x00780000a434783b */ /* 0x000ee40000004200 */
[----:B------:R-:W-:Y:S03]  /*efb0*/  MUFU.EX2 R81, R81 ;  /* 0x0000005100517308 */ /* 0x000fe60000000800 */
[C---:B-----5:R-:W-:Y:S07]  /*efc0*/  HMMA.16816.F32.BF16 R20, R40.reuse, R56, R20 ;  /* 0x000000382814723c */ /* 0x060fee0000041814 */
[----:B------:R-:W-:Y:S01]  /*efd0*/  MUFU.EX2 R90, R90 ;  /* 0x0000005a005a7308 */ /* 0x000fe20000000800 */
[C---:B------:R-:W-:Y:S01]  /*efe0*/  HMMA.16816.F32.BF16 R24, R40.reuse, R58, R24 ;  /* 0x0000003a2818723c */ /* 0x040fe20000041818 */
[----:B------:R-:W4:Y:S05]  /*eff0*/  LDSM.16.MT88.4 R56, [R163+0x7800] ;  /* 0x00780000a338783b */ /* 0x000f2a0000004200 */
[C---:B------:R-:W-:Y:S03]  /*f000*/  HMMA.16816.F32.BF16 R28, R40.reuse, R44, R28 ;  /* 0x0000002c281c723c */ /* 0x040fe6000004181c */
[----:B------:R-:W5:Y:S03]  /*f010*/  MUFU.EX2 R83, R83 ;  /* 0x0000005300537308 */ /* 0x000f660000000800 */
[----:B------:R-:W-:Y:S01]  /*f020*/  HMMA.16816.F32.BF16 R32, R40, R46, R32 ;  /* 0x0000002e2820723c */ /* 0x000fe20000041820 */
[----:B------:R-:W4:Y:S06]  /*f030*/  LDSM.16.MT88.4 R44, [R162+0x7800] ;  /* 0x00780000a22c783b */ /* 0x000f2c0000004200 */
[----:B------:R-:W4:Y:S01]  /*f040*/  MUFU.EX2 R89, R89 ;  /* 0x0000005900597308 */ /* 0x000f220000000800 */
[----:B-1----:R-:W-:Y:S03]  /*f050*/  F2FP.BF16.F32.PACK_AB R42, R78, R79 ;  /* 0x0000004f4e2a723e */ /* 0x002fe600000010ff */
[----:B------:R-:W-:Y:S06]  /*f060*/  F2FP.BF16.F32.PACK_AB R40, R71, R70 ;  /* 0x000000464728723e */ /* 0x000fec00000010ff */
[----:B------:R-:W-:Y:S01]  /*f070*/  MUFU.EX2 R96, R96 ;  /* 0x0000006000607308 */ /* 0x000fe20000000800 */
[----:B------:R-:W-:Y:S01]  /*f080*/  F2FP.BF16.F32.PACK_AB R41, R74, R75 ;  /* 0x0000004b4a29723e */ /* 0x000fe200000010ff */
[----:B------:R-:W-:Y:S01]  /*f090*/  FADD.FTZ R70, R70, R73 ;  /* 0x0000004946467221 */ /* 0x000fe20000010000 */
[----:B-----5:R-:W-:Y:S01]  /*f0a0*/  F2FP.BF16.F32.PACK_AB R43, R80, R83 ;  /* 0x00000053502b723e */ /* 0x020fe200000010ff */
[----:B------:R-:W-:Y:S02]  /*f0b0*/  FADD.FTZ R75, R75, R38 ;  /* 0x000000264b4b7221 */ /* 0x000fe40000010000 */
[----:B------:R-:W-:Y:S04]  /*f0c0*/  FADD.FTZ R38, R71, R70 ;  /* 0x0000004647267221 */ /* 0x000fe80000010000 */
[----:B------:R-:W1:Y:S01]  /*f0d0*/  MUFU.EX2 R91, R91 ;  /* 0x0000005b005b7308 */ /* 0x000e620000000800 */
[----:B------:R-:W-:Y:S01]  /*f0e0*/  FADD.FTZ R74, R74, R75 ;  /* 0x0000004b4a4a7221 */ /* 0x000fe20000010000 */
[C---:B--2---:R-:W-:Y:S03]  /*f0f0*/  HMMA.16816.F32.BF16 R4, R40.reuse, R48, R4 ;  /* 0x000000302804723c */ /* 0x044fe60000041804 */
[----:B------:R-:W-:Y:S01]  /*f100*/  FADD.FTZ R79, R79, R38 ;  /* 0x000000264f4f7221 */ /* 0x000fe20000010000 */
[----:B------:R-:W-:Y:S02]  /*f110*/  FADD.FTZ R37, R83, R74 ;  /* 0x0000004a53257221 */ /* 0x000fe40000010000 */
[C---:B------:R-:W-:Y:S01]  /*f120*/  HMMA.16816.F32.BF16 R8, R40.reuse, R50, R8 ;  /* 0x000000322808723c */ /* 0x040fe20000041808 */
[----:B------:R-:W2:Y:S01]  /*f130*/  LDSM.16.MT88.4 R48, [R166+0x8000] ;  /* 0x00800000a630783b */ /* 0x000ea20000004200 */
[----:B------:R-:W-:Y:S03]  /*f140*/  MUFU.EX2 R114, R114 ;  /* 0x0000007200727308 */ /* 0x000fe60000000800 */
[----:B------:R-:W-:Y:S01]  /*f150*/  FADD.FTZ R79, R78, R79 ;  /* 0x0000004f4e4f7221 */ /* 0x000fe20000010000 */
[C---:B---3--:R-:W-:Y:S06]  /*f160*/  HMMA.16816.F32.BF16 R12, R40.reuse, R52, R12 ;  /* 0x00000034280c723c */ /* 0x048fec000004180c */
[----:B------:R-:W3:Y:S01]  /*f170*/  MUFU.EX2 R97, R97 ;  /* 0x0000006100617308 */ /* 0x000ee20000000800 */
[----:B------:R-:W-:Y:S01]  /*f180*/  FADD.FTZ R37, R80, R37 ;  /* 0x0000002550257221 */ /* 0x000fe20000010000 */
[C---:B------:R-:W-:Y:S01]  /*f190*/  HMMA.16816.F32.BF16 R16, R40.reuse, R54, R16 ;  /* 0x000000362810723c */ /* 0x040fe20000041810 */
[----:B------:R-:W5:Y:S05]  /*f1a0*/  LDSM.16.MT88.4 R52, [R164+0x8000] ;  /* 0x00800000a434783b */ /* 0x000f6a0000004200 */
[C---:B----4-:R-:W-:Y:S02]  /*f1b0*/  HMMA.16816.F32.BF16 R20, R40.reuse, R56, R20 ;  /* 0x000000382814723c */ /* 0x050fe40000041814 */
[----:B------:R-:W-:Y:S04]  /*f1c0*/  MUFU.EX2 R98, R98 ;  /* 0x0000006200627308 */ /* 0x000fe80000000800 */
[C---:B------:R-:W-:Y:S01]  /*f1d0*/  HMMA.16816.F32.BF16 R24, R40.reuse, R58, R24 ;  /* 0x0000003a2818723c */ /* 0x040fe20000041818 */
[----:B------:R-:W4:Y:S05]  /*f1e0*/  LDSM.16.MT88.4 R56, [R163+0x8000] ;  /* 0x00800000a338783b */ /* 0x000f2a0000004200 */
[----:B------:R-:W5:Y:S01]  /*f1f0*/  MUFU.EX2 R113, R113 ;  /* 0x0000007100717308 */ /* 0x000f620000000800 */
[C---:B------:R-:W-:Y:S09]  /*f200*/  HMMA.16816.F32.BF16 R28, R40.reuse, R44, R28 ;  /* 0x0000002c281c723c */ /* 0x040ff2000004181c */
[----:B------:R-:W-:Y:S01]  /*f210*/  MUFU.EX2 R99, R99 ;  /* 0x0000006300637308 */ /* 0x000fe20000000800 */
[----:B------:R-:W-:Y:S01]  /*f220*/  HMMA.16816.F32.BF16 R32, R40, R46, R32 ;  /* 0x0000002e2820723c */ /* 0x000fe20000041820 */
[----:B------:R-:W4:Y:S06]  /*f230*/  LDSM.16.MT88.4 R44, [R162+0x8000] ;  /* 0x00800000a22c783b */ /* 0x000f2c0000004200 */
[----:B------:R-:W-:Y:S01]  /*f240*/  F2FP.BF16.F32.PACK_AB R40, R81, R82 ;  /* 0x000000525128723e */ /* 0x000fe200000010ff */
[----:B------:R-:W-:Y:S01]  /*f250*/  FADD.FTZ R82, R82, R79 ;  /* 0x0000004f52527221 */ /* 0x000fe20000010000 */
[----:B------:R-:W5:Y:S01]  /*f260*/  MUFU.EX2 R116, R116 ;  /* 0x0000007400747308 */ /* 0x000f620000000800 */
[----:B------:R-:W-:Y:S01]  /*f270*/  LDSM.16.MT88.4 R76, [R163+0x9800] ;  /* 0x00980000a34c783b */ /* 0x000fe20000004200 */
[----:B------:R-:W-:Y:S01]  /*f280*/  F2FP.BF16.F32.PACK_AB R41, R89, R90 ;  /* 0x0000005a5929723e */ /* 0x000fe200000010ff */
[----:B------:R-:W-:Y:S01]  /*f290*/  FADD.FTZ R90, R90, R37 ;  /* 0x000000255a5a7221 */ /* 0x000fe20000010000 */
[----:B-1----:R-:W-:Y:S01]  /*f2a0*/  F2FP.BF16.F32.PACK_AB R42, R91, R96 ;  /* 0x000000605b2a723e */ /* 0x002fe200000010ff */
[----:B------:R-:W-:Y:S01]  /*f2b0*/  FADD.FTZ R81, R81, R82 ;  /* 0x0000005251517221 */ /* 0x000fe20000010000 */
[----:B---3--:R-:W-:Y:S01]  /*f2c0*/  F2FP.BF16.F32.PACK_AB R43, R97, R114 ;  /* 0x00000072612b723e */ /* 0x008fe200000010ff */
[----:B------:R-:W-:Y:S03]  /*f2d0*/  FADD.FTZ R89, R89, R90 ;  /* 0x0000005a59597221 */ /* 0x000fe60000010000 */
[----:B------:R-:W-:Y:S01]  /*f2e0*/  MUFU.EX2 R115, R115 ;  /* 0x0000007300737308 */ /* 0x000fe20000000800 */
[----:B------:R-:W-:Y:S01]  /*f2f0*/  FADD.FTZ R96, R96, R81 ;  /* 0x0000005160607221 */ /* 0x000fe20000010000 */
[----:B------:R-:W-:Y:S01]  /*f300*/  FADD.FTZ R114, R114, R89 ;  /* 0x0000005972727221 */ /* 0x000fe20000010000 */
[C---:B--2---:R-:W-:Y:S07]  /*f310*/  HMMA.16816.F32.BF16 R4, R40.reuse, R48, R4 ;  /* 0x000000302804723c */ /* 0x044fee0000041804 */
[----:B------:R-:W1:Y:S01]  /*f320*/  MUFU.EX2 R118, R118 ;  /* 0x0000007600767308 */ /* 0x000e620000000800 */
[----:B------:R-:W-:Y:S03]  /*f330*/  FADD.FTZ R91, R91, R96 ;  /* 0x000000605b5b7221 */ /* 0x000fe60000010000 */
[----:B------:R-:W-:Y:S01]  /*f340*/  FADD.FTZ R114, R97, R114 ;  /* 0x0000007261727221 */ /* 0x000fe20000010000 */
[C---:B------:R-:W-:Y:S03]  /*f350*/  HMMA.16816.F32.BF16 R8, R40.reuse, R50, R8 ;  /* 0x000000322808723c */ /* 0x040fe60000041808 */
[----:B-----5:R-:W-:Y:S03]  /*f360*/  F2FP.BF16.F32.PACK_AB R48, R113, R98 ;  /* 0x000000627130723e */ /* 0x020fe600000010ff */
[C---:B------:R-:W-:Y:S01]  /*f370*/  HMMA.16816.F32.BF16 R12, R40.reuse, R52, R12 ;  /* 0x00000034280c723c */ /* 0x040fe2000004180c */
[----:B------:R-:W-:Y:S04]  /*f380*/  MUFU.EX2 R120, R120 ;  /* 0x0000007800787308 */ /* 0x000fe80000000800 */
[----:B------:R-:W-:Y:S01]  /*f390*/  F2FP.BF16.F32.PACK_AB R49, R116, R99 ;  /* 0x000000637431723e */ /* 0x000fe200000010ff */
[C---:B------:R-:W-:Y:S01]  /*f3a0*/  HMMA.16816.F32.BF16 R16, R40.reuse, R54, R16 ;  /* 0x000000362810723c */ /* 0x040fe20000041810 */
[----:B------:R-:W2:Y:S04]  /*f3b0*/  LDSM.16.MT88.4 R52, [R164+0x8800] ;  /* 0x00880000a434783b */ /* 0x000ea80000004200 */
[----:B------:R-:W3:Y:S01]  /*f3c0*/  MUFU.EX2 R117, R117 ;  /* 0x0000007500757308 */ /* 0x000ee20000000800 */
[----:B-1----:R-:W-:Y:S01]  /*f3d0*/  F2FP.BF16.F32.PACK_AB R50, R118, R115 ;  /* 0x000000737632723e */ /* 0x002fe200000010ff */
[C---:B----4-:R-:W-:Y:S08]  /*f3e0*/  HMMA.16816.F32.BF16 R20, R40.reuse, R56, R20 ;  /* 0x000000382814723c */ /* 0x050ff00000041814 */
[----:B------:R-:W-:Y:S01]  /*f3f0*/  MUFU.EX2 R119, R119 ;  /* 0x0000007700777308 */ /* 0x000fe20000000800 */
[C---:B------:R-:W-:Y:S01]  /*f400*/  HMMA.16816.F32.BF16 R24, R40.reuse, R58, R24 ;  /* 0x0000003a2818723c */ /* 0x040fe20000041818 */
[----:B------:R-:W1:Y:S05]  /*f410*/  LDSM.16.MT88.4 R56, [R163+0x8800] ;  /* 0x00880000a338783b */ /* 0x000e6a0000004200 */
[C---:B------:R-:W-:Y:S03]  /*f420*/  HMMA.16816.F32.BF16 R28, R40.reuse, R44, R28 ;  /* 0x0000002c281c723c */ /* 0x040fe6000004181c */
[----:B------:R-:W4:Y:S02]  /*f430*/  MUFU.EX2 R122, R122 ;  /* 0x0000007a007a7308 */ /* 0x000f240000000800 */
[----:B---3--:R-:W-:Y:S01]  /*f440*/  F2FP.BF16.F32.PACK_AB R51, R117, R120 ;  /* 0x000000787533723e */ /* 0x008fe200000010ff */
[----:B------:R-:W-:Y:S01]  /*f450*/  HMMA.16816.F32.BF16 R32, R40, R46, R32 ;  /* 0x0000002e2820723c */ /* 0x000fe20000041820 */
[----:B------:R-:W3:Y:S06]  /*f460*/  LDSM.16.MT88.4 R40, [R162+0x8800] ;  /* 0x00880000a228783b */ /* 0x000eec0000004200 */
[----:B------:R-:W-:Y:S01]  /*f470*/  MUFU.EX2 R121, R121 ;  /* 0x0000007900797308 */ /* 0x000fe20000000800 */
[C---:B------:R-:W-:Y:S09]  /*f480*/  HMMA.16816.F32.BF16 R4, R48.reuse, R60, R4 ;  /* 0x0000003c3004723c */ /* 0x040ff20000041804 */
[----:B------:R-:W5:Y:S01]  /*f490*/  MUFU.EX2 R124, R124 ;  /* 0x0000007c007c7308 */ /* 0x000f620000000800 */
[C---:B------:R-:W-:Y:S01]  /*f4a0*/  HMMA.16816.F32.BF16 R8, R48.reuse, R62, R8 ;  /* 0x0000003e3008723c */ /* 0x040fe20000041808 */
[----:B------:R-:W3:Y:S02]  /*f4b0*/  LDSM.16.MT88.4 R60, [R166+0x9000] ;  /* 0x00900000a63c783b */ /* 0x000ee40000004200 */
[----:B----4-:R-:W-:Y:S03]  /*f4c0*/  F2FP.BF16.F32.PACK_AB R44, R122, R119 ;  /* 0x000000777a2c723e */ /* 0x010fe600000010ff */
[C---:B--2---:R-:W-:Y:S03]  /*f4d0*/  HMMA.16816.F32.BF16 R12, R48.reuse, R52, R12 ;  /* 0x00000034300c723c */ /* 0x044fe6000004180c */
[----:B------:R-:W-:Y:S03]  /*f4e0*/  MUFU.EX2 R123, R123 ;  /* 0x0000007b007b7308 */ /* 0x000fe60000000800 */
[C---:B------:R-:W-:Y:S01]  /*f4f0*/  HMMA.16816.F32.BF16 R16, R48.reuse, R54, R16 ;  /* 0x000000363010723c */ /* 0x040fe20000041810 */
[----:B------:R-:W2:Y:S06]  /*f500*/  LDSM.16.MT88.4 R52, [R164+0x9000] ;  /* 0x00900000a434783b */ /* 0x000eac0000004200 */
[----:B------:R-:W4:Y:S01]  /*f510*/  MUFU.EX2 R110, R203 ;  /* 0x000000cb006e7308 */ /* 0x000f220000000800 */
[----:B-----5:R-:W-:Y:S01]  /*f520*/  F2FP.BF16.F32.PACK_AB R45, R124, R121 ;  /* 0x000000797c2d723e */ /* 0x020fe200000010ff */
[C---:B-1----:R-:W-:Y:S08]  /*f530*/  HMMA.16816.F32.BF16 R20, R48.reuse, R56, R20 ;  /* 0x000000383014723c */ /* 0x042ff00000041814 */
[----:B------:R-:W-:Y:S01]  /*f540*/  MUFU.EX2 R109, R109 ;  /* 0x0000006d006d7308 */ /* 0x000fe20000000800 */
[C---:B------:R-:W-:Y:S01]  /*f550*/  HMMA.16816.F32.BF16 R24, R48.reuse, R58, R24 ;  /* 0x0000003a3018723c */ /* 0x040fe20000041818 */
[----:B------:R-:W1:Y:S05]  /*f560*/  LDSM.16.MT88.4 R56, [R163+0x9000] ;  /* 0x00900000a338783b */ /* 0x000e6a0000004200 */
[C---:B---3--:R-:W-:Y:S03]  /*f570*/  HMMA.16816.F32.BF16 R28, R48.reuse, R40, R28 ;  /* 0x00000028301c723c */ /* 0x048fe6000004181c */
[----:B------:R-:W3:Y:S02]  /*f580*/  MUFU.EX2 R106, R202 ;  /* 0x000000ca006a7308 */ /* 0x000ee40000000800 */
[----:B----4-:R-:W-:Y:S01]  /*f590*/  F2FP.BF16.F32.PACK_AB R46, R110, R123 ;  /* 0x0000007b6e2e723e */ /* 0x010fe200000010ff */
[----:B------:R-:W-:Y:S01]  /*f5a0*/  HMMA.16816.F32.BF16 R32, R48, R42, R32 ;  /* 0x0000002a3020723c */ /* 0x000fe20000041820 */
[----:B------:R-:W4:Y:S06]  /*f5b0*/  LDSM.16.MT88.4 R40, [R162+0x9000] ;  /* 0x00900000a228783b */ /* 0x000f2c0000004200 */
[----:B------:R-:W-:Y:S01]  /*f5c0*/  MUFU.EX2 R101, R201 ;  /* 0x000000c900657308 */ /* 0x000fe20000000800 */
[--C-:B------:R-:W-:Y:S03]  /*f5d0*/  FFMA.FTZ R49, R36, UR4, -R39.reuse ;  /* 0x0000000424317c23 */ /* 0x100fe60008010827 */
[----:B------:R-:W-:Y:S01]  /*f5e0*/  FFMA.FTZ R39, R3, UR4, -R39 ;  /* 0x0000000403277c23 */ /* 0x000fe20008010827 */
[--C-:B------:R-:W-:Y:S01]  /*f5f0*/  FFMA.FTZ R48, R197, UR4, -R64.reuse ;  /* 0x00000004c5307c23 */ /* 0x100fe20008010840 */
[----:B---3--:R-:W-:Y:S04]  /*f600*/  F2FP.BF16.F32.PACK_AB R47, R106, R109 ;  /* 0x0000006d6a2f723e */ /* 0x008fe800000010ff */
[----:B------:R3:W-:Y:S01]  /*f610*/  MUFU.EX2 R190, R39 ;  /* 0x0000002700be7308 */ /* 0x0007e20000000800 */
[----:B------:R-:W-:Y:S01]  /*f620*/  FFMA.FTZ R64, R196, UR4, -R64 ;  /* 0x00000004c4407c23 */ /* 0x000fe20008010840 */
[----:B------:R-:W-:Y:S01]  /*f630*/  FADD.FTZ R3, R99, R114 ;  /* 0x0000007263037221 */ /* 0x000fe20000010000 */
[C---:B------:R-:W-:Y:S07]  /*f640*/  HMMA.16816.F32.BF16 R4, R44.reuse, R60, R4 ;  /* 0x0000003c2c04723c */ /* 0x040fee0000041804 */
[----:B------:R-:W5:Y:S01]  /*f650*/  MUFU.EX2 R104, R199 ;  /* 0x000000c700687308 */ /* 0x000f620000000800 */
[----:B------:R-:W-:Y:S01]  /*f660*/  FADD.FTZ R3, R116, R3 ;  /* 0x0000000374037221 */ /* 0x000fe20000010000 */
[C---:B------:R-:W-:Y:S08]  /*f670*/  HMMA.16816.F32.BF16 R8, R44.reuse, R62, R8 ;  /* 0x0000003e2c08723c */ /* 0x040ff00000041808 */
[----:B------:R-:W-:Y:S01]  /*f680*/  MUFU.EX2 R65, R65 ;  /* 0x0000004100417308 */ /* 0x000fe20000000800 */
[----:B---3--:R-:W3:Y:S01]  /*f690*/  LDSM.16.MT88.4 R36, [R162+0x9800] ;  /* 0x00980000a224783b */ /* 0x008ee20000004200 */
[C---:B--2---:R-:W-:Y:S03]  /*f6a0*/  HMMA.16816.F32.BF16 R12, R44.reuse, R52, R12 ;  /* 0x000000342c0c723c */ /* 0x044fe6000004180c */
[----:B------:R-:W-:Y:S03]  /*f6b0*/  FADD.FTZ R120, R120, R3 ;  /* 0x0000000378787221 */ /* 0x000fe60000010000 */
[C---:B------:R-:W-:Y:S02]  /*f6c0*/  HMMA.16816.F32.BF16 R16, R44.reuse, R54, R16 ;  /* 0x000000362c10723c */ /* 0x040fe40000041810 */
[----:B------:R-:W2:Y:S03]  /*f6d0*/  MUFU.EX2 R66, R66 ;  /* 0x0000004200427308 */ /* 0x000ea60000000800 */
[----:B-----5:R-:W-:Y:S01]  /*f6e0*/  F2FP.BF16.F32.PACK_AB R68, R104, R101 ;  /* 0x000000656844723e */ /* 0x020fe200000010ff */
[C---:B-1----:R-:W-:Y:S06]  /*f6f0*/  HMMA.16816.F32.BF16 R20, R44.reuse, R56, R20 ;  /* 0x000000382c14723c */ /* 0x042fec0000041814 */
[----:B------:R-:W-:Y:S01]  /*f700*/  MUFU.EX2 R48, R48 ;  /* 0x0000003000307308 */ /* 0x000fe20000000800 */
[----:B------:R-:W-:Y:S01]  /*f710*/  FADD.FTZ R120, R117, R120 ;  /* 0x0000007875787221 */ /* 0x000fe20000010000 */
[C---:B------:R-:W-:Y:S08]  /*f720*/  HMMA.16816.F32.BF16 R24, R44.reuse, R58, R24 ;  /* 0x0000003a2c18723c */ /* 0x040ff00000041818 */
[----:B------:R-:W1:Y:S01]  /*f730*/  MUFU.EX2 R191, R64 ;  /* 0x0000004000bf7308 */ /* 0x000e620000000800 */
[C---:B----4-:R-:W-:Y:S03]  /*f740*/  HMMA.16816.F32.BF16 R28, R44.reuse, R40, R28 ;  /* 0x000000282c1c723c */ /* 0x050fe6000004181c */
[----:B--2---:R-:W-:Y:S03]  /*f750*/  F2FP.BF16.F32.PACK_AB R69, R66, R65 ;  /* 0x000000414245723e */ /* 0x004fe600000010ff */
[----:B------:R-:W-:Y:S03]  /*f760*/  HMMA.16816.F32.BF16 R32, R44, R42, R32 ;  /* 0x0000002a2c20723c */ /* 0x000fe60000041820 */
[----:B------:R-:W2:Y:S02]  /*f770*/  MUFU.EX2 R49, R49 ;  /* 0x0000003100317308 */ /* 0x000ea40000000800 */
[----:B------:R-:W-:Y:S01]  /*f780*/  FADD.FTZ R40, R98, R91 ;  /* 0x0000005b62287221 */ /* 0x000fe20000010000 */
[----:B------:R-:W-:Y:S01]  /*f790*/  FADD.FTZ R121, R121, R120 ;  /* 0x0000007879797221 */ /* 0x000fe20000010000 */
[----:B-1----:R-:W-:Y:S04]  /*f7a0*/  F2FP.BF16.F32.PACK_AB R70, R191, R48 ;  /* 0x00000030bf46723e */ /* 0x002fe800000010ff */
        /* <DEDUP_REMOVED lines=20> */
[C---:B---3--:R-:W-:Y:S05]  /*f8f0*/  HMMA.16816.F32.BF16 R72, R68.reuse, R36, R28 ;  /* 0x000000244448723c */ /* 0x048fea000004181c */
[----:B------:R-:W-:Y:S01]  /*f900*/  FADD.FTZ R66, R66, R65 ;  /* 0x0000004142427221 */ /* 0x000fe20000010000 */
[----:B------:R-:W-:Y:S05]  /*f910*/  HMMA.16816.F32.BF16 R68, R68, R38, R32 ;  /* 0x000000264444723c */ /* 0x000fea0000041820 */
[----:B------:R-:W-:Y:S01]  /*f920*/  FADD.FTZ R48, R48, R101 ;  /* 0x0000006530307221 */ /* 0x000fe20000010000 */
[----:B------:R-:W-:Y:S01]  /*f930*/  FADD.FTZ R49, R49, R66 ;  /* 0x0000004231317221 */ /* 0x000fe20000010000 */
[----:B------:R-:W-:Y:S04]  /*f940*/  MOV R101, R0 ;  /* 0x0000000000657202 */ /* 0x000fe80000000f00 */
[----:B------:R-:W-:Y:S01]  /*f950*/  FADD.FTZ R191, R191, R48 ;  /* 0x00000030bfbf7221 */ /* 0x000fe20000010000 */
[----:B------:R-:W-:Y:S01]  /*f960*/  FADD.FTZ R190, R190, R49 ;  /* 0x00000031bebe7221 */ /* 0x000fe20000010000 */
[----:B------:R-:W-:Y:S11]  /*f970*/  @P0 BRA `(.L_x_6010) ;  /* 0xffffffc000b80947 */ /* 0x000ff6000383ffff */
.L_x_6006:
        /* <DEDUP_REMOVED lines=162> */
.L_x_6012:
[----:B------:R-:W-:Y:S05]  /*103a0*/  BSYNC B0 ;  /* 0x0000000000007941 */ /* 0x000fea0003800000 */
.L_x_6011:
        /* <DEDUP_REMOVED lines=44> */
.L_x_6013:
        /* <DEDUP_REMOVED lines=9> */
.L_x_8039:


//--------------------- .text._ZN5flash24flash_fwd_splitkv_kernelI23Flash_fwd_kernel_traitsILi64ELi64ELi128ELi4ELb0ELb0EN7cutlass10bfloat16_tE19Flash_kernel_traitsILi64ELi64ELi128ELi4ES3_EELb1ELb0ELb0ELb0ELb0ELb0ELb1ELb1EEEvNS_16Flash_fwd_paramsE --------------------------
	.section	.text._ZN5flash24flash_fwd_splitkv_kernelI23Flash_fwd_kernel_traitsILi64ELi64ELi128ELi4ELb0ELb0EN7cutlass10bfloat16_tE19Flash_kernel_traitsILi64ELi64ELi128ELi4ES3_EELb1ELb0ELb0ELb0ELb0ELb0ELb1ELb1EEEvNS_16Flash_fwd_paramsE,"ax",@progbits
	.align	128
        .global         _ZN5flash24flash_fwd_splitkv_kernelI23Flash_fwd_kernel_traitsILi64ELi64ELi128ELi4ELb0ELb0EN7cutlass10bfloat16_tE19Flash_kernel_traitsILi64ELi64ELi128ELi4ES3_EELb1ELb0ELb0ELb0ELb0ELb0ELb1ELb1EEEvNS_16Flash_fwd_paramsE
        .type           _ZN5flash24flash_fwd_splitkv_kernelI23Flash_fwd_kernel_traitsILi64ELi64ELi128ELi4ELb0ELb0EN7cutlass10bfloat16_tE19Flash_kernel_traitsILi64ELi64ELi128ELi4ES3_EELb1ELb0ELb0ELb0ELb0ELb0ELb1ELb1EEEvNS_16Flash_fwd_paramsE,@function
        .size           _ZN5flash24flash_fwd_splitkv_kernelI23Flash_fwd_kernel_traitsILi64ELi64ELi128ELi4ELb0ELb0EN7cutlass10bfloat16_tE19Flash_kernel_traitsILi64ELi64ELi128ELi4ES3_EELb1ELb0ELb0ELb0ELb0ELb0ELb1ELb1EEEvNS_16Flash_fwd_paramsE,(.L_x_8040 - _ZN5flash24flash_fwd_splitkv_kernelI23Flash_fwd_kernel_traitsILi64ELi64ELi128ELi4ELb0ELb0EN7cutlass10bfloat16_tE19Flash_kernel_traitsILi64ELi64ELi128ELi4ES3_EELb1ELb0ELb0ELb0ELb0ELb0ELb1ELb1EEEvNS_16Flash_fwd_paramsE)
        .other          _ZN5flash24flash_fwd_splitkv_kernelI23Flash_fwd_kernel_traitsILi64ELi64ELi128ELi4ELb0ELb0EN7cutlass10bfloat16_tE19Flash_kernel_traitsILi64ELi64ELi128ELi4ES3_EELb1ELb0ELb0ELb0ELb0ELb0ELb1ELb1EEEvNS_16Flash_fwd_paramsE,@"STO_CUDA_ENTRY STV_DEFAULT"
_ZN5flash24flash_fwd_splitkv_kernelI23Flash_fwd_kernel_traitsILi64ELi64ELi128ELi4ELb0ELb0EN7cutlass10bfloat16_tE19Flash_kernel_traitsILi64ELi64ELi128ELi4ES3_EELb1ELb0ELb0ELb0ELb0ELb0ELb1ELb1EEEvNS_16Flash_fwd_paramsE:
.text._ZN5flash24flash_fwd_splitkv_kernelI23Flash_fwd_kernel_traitsILi64ELi64ELi128ELi4ELb0ELb0EN7cutlass10bfloat16_tE19Flash_kernel_traitsILi64ELi64ELi128ELi4ES3_EELb1ELb0ELb0ELb0ELb0ELb0ELb1ELb1EEEvNS_16Flash_fwd_paramsE:
[----:B------:R-:W-:Y:S08]  /*0000*/  LDC R1, c[0x0][0x28] ;  /* 0x00000a00ff017b82 */ /* 0x000ff00000000800 */
[----:B------:R-:W1:Y:S01]  /*0010*/  LDC R5, c[0x0][0x270] ;  /* 0x00009c00ff057b82 */ /* 0x000e620000000800 */
[----:B------:R-:W2:Y:S01]  /*0020*/  S2R R130, SR_CTAID.Z ;  /* 0x0000000000827919 */ /* 0x000ea20000002700 */
[----:B------:R-:W-:Y:S01]  /*0030*/  MOV R2, RZ ;  /* 0x000000ff00027202 */ /* 0x000fe20000000f00 */
[----:B------:R-:W-:Y:S01]  /*0040*/  ULDC.64 UR6, c[0x0][0x208] ;  /* 0x0000820000067ab9 */ /* 0x000fe20000000a00 */
[----:B------:R-:W-:Y:S01]  /*0050*/  MOV R12, 0xffffffff ;  /* 0xffffffff000c7802 */ /* 0x000fe20000000f00 */
[----:B------:R-:W-:-:S03]  /*0060*/  ULDC.64 UR4, c[0x0][0x300] ;  /* 0x0000c00000047ab9 */ /* 0x000fc60000000a00 */
[----:B------:R-:W3:Y:S01]  /*0070*/  LDC.64 R22, c[0x0][0x300] ;  /* 0x0000c000ff167b82 */ /* 0x000ee20000000a00 */
[----:B-1----:R-:W1:Y:S01]  /*0080*/  I2F.U32.RP R6, R5 ;  /* 0x0000000500067306 */ /* 0x002e620000209000 */
[----:B------:R-:W-:-:S07]  /*0090*/  ISETP.NE.U32.AND P3, PT, R5, RZ, PT ;  /* 0x000000ff0500720c */ /* 0x000fce0003f65070 */
[----:B-1----:R-:W1:Y:S02]  /*00a0*/  MUFU.RCP R4, R6 ;  /* 0x0000000600047308 */ /* 0x002e640000001000 */
[----:B-1----:R-:W-:-:S06]  /*00b0*/  VIADD R4, R4, 0xffffffe ;  /* 0x0ffffffe04047836 */ /* 0x002fcc0000000000 */
[----:B------:R-:W1:Y:S02]  /*00c0*/  F2I.FTZ.U32.TRUNC.NTZ R3, R4 ;  /* 0x0000000400037305 */ /* 0x000e64000021f000 */
[----:B-1----:R-:W-:-:S04]  /*00d0*/  IMAD.MOV R0, RZ, RZ, -R3 ;  /* 0x000000ffff007224 */ /* 0x002fc800078e0a03 */
[----:B------:R-:W-:-:S04]  /*00e0*/  IMAD R7, R0, R5, RZ ;  /* 0x0000000500077224 */ /* 0x000fc800078e02ff */
[----:B------:R-:W-:Y:S02]  /*00f0*/  IMAD.HI.U32 R7, R3, R7, R2 ;  /* 0x0000000703077227 */ /* 0x000fe400078e0002 */
[----:B------:R-:W1:Y:S04]  /*0100*/  LDC.64 R2, c[0x0][0x2f0] ;  /* 0x0000bc00ff027b82 */ /* 0x000e680000000a00 */
[----:B--2---:R-:W-:-:S04]  /*0110*/  IMAD.HI.U32 R181, R7, R130, RZ ;  /* 0x0000008207b57227 */ /* 0x004fc800078e00ff */
[----:B------:R-:W-:Y:S01]  /*0120*/  IMAD.MOV R0, RZ, RZ, -R181 ;  /* 0x000000ffff007224 */ /* 0x000fe200078e0ab5 */
[----:B------:R-:W2:Y:S03]  /*0130*/  LDC.64 R6, c[0x0][0x2f0] ;  /* 0x0000bc00ff067b82 */ /* 0x000ea60000000a00 */
[----:B------:R-:W-:-:S05]  /*0140*/  IMAD R0, R5, R0, R130 ;  /* 0x0000000005007224 */ /* 0x000fca00078e0282 */
[----:B------:R-:W-:Y:S02]  /*0150*/  ISETP.GE.U32.AND P0, PT, R0, R5, PT ;  /* 0x000000050000720c */ /* 0x000fe40003f06070 */
[----:B-1----:R-:W-:-:S11]  /*0160*/  ISETP.NE.U32.AND P1, PT, R2, RZ, PT ;  /* 0x000000ff0200720c */ /* 0x002fd60003f25070 */
[----:B------:R-:W-:Y:S01]  /*0170*/  @P0 IMAD.IADD R0, R0, 0x1, -R5 ;  /* 0x0000000100000824 */ /* 0x000fe200078e0a05 */
[----:B------:R-:W-:Y:S02]  /*0180*/  @P0 IADD3 R181, R181, 0x1, RZ ;  /* 0x00000001b5b50810 */ /* 0x000fe40007ffe0ff */
[----:B------:R-:W-:Y:S02]  /*0190*/  ISETP.NE.AND.EX P0, PT, R3, RZ, PT, P1 ;  /* 0x000000ff0300720c */ /* 0x000fe40003f05310 */
[-C--:B------:R-:W-:Y:S01]  /*01a0*/  ISETP.GE.U32.AND P2, PT, R0, R5.reuse, PT ;  /* 0x000000050000720c */ /* 0x080fe20003f46070 */
[----:B------:R-:W1:Y:S08]  /*01b0*/  LDC.64 R2, c[0x0][0x2f8] ;  /* 0x0000be00ff027b82 */ /* 0x000e700000000a00 */
[----:B------:R-:W4:Y:S04]  /*01c0*/  LDC.U8 R0, c[0x0][0x3c2] ;  /* 0x0000f080ff007b82 */ /* 0x000f280000000000 */
[----:B------:R-:W-:Y:S01]  /*01d0*/  @P2 VIADD R181, R181, 0x1 ;  /* 0x00000001b5b52836 */ /* 0x000fe20000000000 */
[----:B------:R-:W-:-:S05]  /*01e0*/  @!P3 LOP3.LUT R181, RZ, R5, RZ, 0x33, !PT ;  /* 0x00000005ffb5b212 */ /* 0x000fca00078e33ff */
[C---:B--2---:R-:W-:Y:S02]  /*01f0*/  IMAD.WIDE R14, R181.reuse, 0x4, R6 ;  /* 0x00000004b50e7825 */ /* 0x044fe400078e0206 */
[----:B------:R-:W2:Y:S03]  /*0200*/  LDC.64 R6, c[0x0][0x2f8] ;  /* 0x0000be00ff067b82 */ /* 0x000ea60000000a00 */
[----:B------:R-:W2:Y:S04]  /*0210*/  @P0 LDG.E R12, desc[UR6][R14.64] ;  /* 0x000000060e0c0981 */ /* 0x000ea8000c1e1900 */
[----:B------:R-:W2:Y:S01]  /*0220*/  @P0 LDG.E R9, desc[UR6][R14.64+0x4] ;  /* 0x000004060e090981 */ /* 0x000ea2000c1e1900 */
[----:B-1----:R-:W-:Y:S01]  /*0230*/  ISETP.EQ.U32.AND P2, PT, R2, RZ, PT ;  /* 0x000000ff0200720c */ /* 0x002fe20003f42070 */
[----:B---3--:R-:W-:Y:S01]  /*0240*/  IMAD.WIDE R22, R181, 0x4, R22 ;  /* 0x00000004b5167825 */ /* 0x008fe200078e0216 */
[----:B------:R-:W-:-:S02]  /*0250*/  ISETP.NE.U32.AND P1, PT, RZ, UR4, PT ;  /* 0x00000004ff007c0c */ /* 0x000fc4000bf25070 */
[----:B----4-:R-:W-:Y:S01]  /*0260*/  ISETP.NE.AND P3, PT, R0, RZ, PT ;  /* 0x000000ff0000720c */ /* 0x010fe20003f65270 */
[----:B------:R-:W-:Y:S01]  /*0270*/  IMAD.MOV.U32 R0, RZ, RZ, -0x1 ;  /* 0xffffffffff007424 */ /* 0x000fe200078e00ff */
[----:B------:R-:W-:Y:S02]  /*0280*/  ISETP.NE.AND.EX P5, PT, RZ, UR5, PT, P1 ;  /* 0x00000005ff007c0c */ /* 0x000fe4000bfa5310 */
[----:B------:R-:W-:Y:S02]  /*0290*/  ISETP.EQ.OR.EX P2, PT, R3, RZ, !P3, P2 ;  /* 0x000000ff0300720c */ /* 0x000fe40005f42720 */
[----:B------:R-:W-:Y:S01]  /*02a0*/  MOV R11, RZ ;  /* 0x000000ff000b7202 */ /* 0x000fe20000000f00 */
[----:B--2---:R-:W-:-:S08]  /*02b0*/  IMAD.WIDE R6, R181, 0x4, R6 ;  /* 0x00000004b5067825 */ /* 0x004fd000078e0206 */
[----:B------:R1:W5:Y:S04]  /*02c0*/  @P5 LDG.E R11, desc[UR6][R22.64] ;  /* 0x00000006160b5981 */ /* 0x000368000c1e1900 */
[----:B------:R1:W5:Y:S01]  /*02d0*/  @!P2 LDG.E R0, desc[UR6][R6.64] ;  /* 0x000000060600a981 */ /* 0x000362000c1e1900 */
[----:B------:R-:W2:Y:S01]  /*02e0*/  S2R R17, SR_CTAID.X ;  /* 0x0000000000117919 */ /* 0x000ea20000002500 */
[----:B------:R-:W3:Y:S01]  /*02f0*/  S2R R4, SR_CTAID.Y ;  /* 0x0000000000047919 */ /* 0x000ee20000002600 */
[----:B------:R-:W-:-:S06]  /*0300*/  @P0 IMAD.IADD R180, R9, 0x1, -R12 ;  /* 0x0000000109b40824 */ /* 0x000fcc00078e0a0c */
[----:B------:R-:W4:Y:S01]  /*0310*/  @!P0 LDC R180, c[0x0][0x2c4] ;  /* 0x0000b100ffb48b82 */ /* 0x000f220000000800 */
[----:B------:R-:W-:-:S04]  /*0320*/  ISETP.NE.U32.AND P0, PT, R2, RZ, PT ;  /* 0x000000ff0200720c */ /* 0x000fc80003f05070 */
[----:B------:R-:W-:Y:S02]  /*0330*/  ISETP.NE.AND.EX P0, PT, R3, RZ, PT, P0 ;  /* 0x000000ff0300720c */ /* 0x000fe40003f05300 */
[----:B------:R-:W-:-:S05]  /*0340*/  IADD3 R2, -R181, RZ, RZ ;  /* 0x000000ffb5027210 */ /* 0x000fca0007ffe1ff */
[----:B------:R-:W-:-:S06]  /*0350*/  IMAD R130, R5, R2, R130 ;  /* 0x0000000205827224 */ /* 0x000fcc00078e0282 */
[----:B-123--:R-:W-:Y:S05]  /*0360*/  @!P0 BRA `(.L_x_6014) ;  /* 0x0000000000108947 */ /* 0x00efea0003800000 */
[----:B------:R-:W2:Y:S02]  /*0370*/  @P3 LDG.E R3, desc[UR6][R6.64+0x4] ;  /* 0x0000040606033981 */ /* 0x000ea4000c1e1900 */
[----:B--2--5:R-:W-:-:S06]  /*0380*/  @P3 IADD3 R14, R3, -R0, RZ ;  /* 0x80000000030e3210 */ /* 0x024fcc0007ffe0ff */
[----:B------:R2:W5:Y:S01]  /*0390*/  @!P3 LDG.E R14, desc[UR6][R6.64] ;  /* 0x00000006060eb981 */ /* 0x000562000c1e1900 */
[----:B------:R-:W-:Y:S05]  /*03a0*/  BRA `(.L_x_6015) ;  /* 0x0000000000047947 */ /* 0x000fea0003800000 */
.L_x_6014:
[----:B------:R-:W1:Y:S02]  /*03b0*/  LDC R14, c[0x0][0x2c8] ;  /* 0x0000b200ff0e7b82 */ /* 0x000e640000000800 */
.L_x_6015:
[----:B------:R-:W3:Y:S02]  /*03c0*/  LDC.64 R2, c[0x0][0x308] ;  /* 0x0000c200ff027b82 */ /* 0x000ee40000000a00 */
[----:B---3--:R-:W-:-:S04]  /*03d0*/  ISETP.NE.U32.AND P0, PT, R2, RZ, PT ;  /* 0x000000ff0200720c */ /* 0x008fc80003f05070 */
[----:B------:R-:W-:-:S13]  /*03e0*/  ISETP.NE.AND.EX P0, PT, R3, RZ, PT, P0 ;  /* 0x000000ff0300720c */ /* 0x000fda0003f05300 */
[----:B------:R-:W3:Y:S02]  /*03f0*/  @P0 LDC.64 R2, c[0x0][0x308] ;  /* 0x0000c200ff020b82 */ /* 0x000ee40000000a00 */
[----:B---3--:R-:W-:-:S05]  /*0400*/  @P0 IMAD.WIDE R2, R181, 0x4, R2 ;  /* 0x00000004b5020825 */ /* 0x008fca00078e0202 */
[----:B------:R3:W5:Y:S01]  /*0410*/  @P0 LDG.E R16, desc[UR6][R2.64] ;  /* 0x0000000602100981 */ /* 0x000762000c1e1900 */
[----:B--2---:R-:W-:-:S05]  /*0420*/  IMAD.SHL.U32 R7, R17, 0x40, RZ ;  /* 0x0000004011077824 */ /* 0x004fca00078e00ff */
[----:B----4-:R-:W-:-:S13]  /*0430*/  ISETP.GT.AND P1, PT, R180, R7, PT ;  /* 0x00000007b400720c */ /* 0x010fda0003f24270 */
[----:B------:R-:W-:Y:S05]  /*0440*/  @!P1 EXIT ;  /* 0x000000000000994d */ /* 0x000fea0003800000 */
[----:B------:R-:W2:Y:S01]  /*0450*/  LDC R9, c[0x0][0x10] ;  /* 0x00000400ff097b82 */ /* 0x000ea20000000800 */
[--C-:B-1---5:R-:W-:Y:S02]  /*0460*/  IMAD.IADD R57, R14, 0x1, -R11.reuse ;  /* 0x000000010e397824 */ /* 0x122fe400078e0a0b */
[----:B------:R-:W-:-:S05]  /*0470*/  @P0 IMAD.IADD R53, R16, 0x1, -R11 ;  /* 0x0000000110350824 */ /* 0x000fca00078e0a0b */
[----:B---3--:R-:W1:Y:S08]  /*0480*/  LDC R3, c[0x0][0x2c8] ;  /* 0x0000b200ff037b82 */ /* 0x008e700000000800 */
[----:B------:R-:W3:Y:S01]  /*0490*/  @!P0 LDC R8, c[0x0][0x2cc] ;  /* 0x0000b300ff088b82 */ /* 0x000ee20000000800 */
[-C--:B--2---:R-:W-:Y:S02]  /*04a0*/  IABS R13, R9.reuse ;  /* 0x00000009000d7213 */ /* 0x084fe40000000000 */
[----:B------:R-:W-:-:S02]  /*04b0*/  IABS R15, R9 ;  /* 0x00000009000f7213 */ /* 0x000fc40000000000 */
[----:B------:R-:W2:Y:S03]  /*04c0*/  I2F.RP R6, R13 ;  /* 0x0000000d00067306 */ /* 0x000ea60000209400 */
[----:B------:R-:W-:Y:S02]  /*04d0*/  IMAD.MOV R15, RZ, RZ, -R15 ;  /* 0x000000ffff0f7224 */ /* 0x000fe400078e0a0f */
[----:B-1----:R-:W-:-:S05]  /*04e0*/  VIADD R3, R3, 0x7f ;  /* 0x0000007f03037836 */ /* 0x002fca0000000000 */
[----:B------:R-:W-:-:S04]  /*04f0*/  SHF.R.S32.HI R20, RZ, 0x1f, R3 ;  /* 0x0000001fff147819 */ /* 0x000fc80000011403 */
[----:B------:R-:W-:Y:S01]  /*0500*/  LEA.HI R20, R20, R3, RZ, 0x7 ;  /* 0x0000000314147211 */ /* 0x000fe200078f38ff */
[----:B--2---:R-:W1:Y:S03]  /*0510*/  MUFU.RCP R24, R6 ;  /* 0x0000000600187308 */ /* 0x004e660000001000 */
[----:B------:R-:W-:-:S05]  /*0520*/  LEA.HI.SX32 R20, R20, R9, 0x19 ;  /* 0x0000000914147211 */ /* 0x000fca00078fcaff */
[----:B------:R-:W-:-:S05]  /*0530*/  VIADD R20, R20, 0xffffffff ;  /* 0xffffffff14147836 */ /* 0x000fca0000000000 */
[----:B------:R-:W-:Y:S02]  /*0540*/  IABS R18, R20 ;  /* 0x0000001400127213 */ /* 0x000fe40000000000 */
[----:B------:R-:W-:Y:S01]  /*0550*/  LOP3.LUT R20, R20, R9, RZ, 0x3c, !PT ;  /* 0x0000000914147212 */ /* 0x000fe200078e3cff */
[----:B-1----:R-:W-:Y:S01]  /*0560*/  VIADD R24, R24, 0xffffffe ;  /* 0x0ffffffe18187836 */ /* 0x002fe20000000000 */
[----:B------:R-:W1:Y:S02]  /*0570*/  LDC R6, c[0x0][0x398] ;  /* 0x0000e600ff067b82 */ /* 0x000e640000000800 */
[----:B------:R-:W-:Y:S01]  /*0580*/  ISETP.GE.AND P3, PT, R20, RZ, PT ;  /* 0x000000ff1400720c */ /* 0x000fe20003f66270 */
[----:B------:R-:W2:Y:S02]  /*0590*/  F2I.FTZ.U32.TRUNC.NTZ R25, R24 ;  /* 0x0000001800197305 */ /* 0x000ea4000021f000 */
[----:B--2---:R-:W-:Y:S02]  /*05a0*/  IMAD.MOV R2, RZ, RZ, -R25 ;  /* 0x000000ffff027224 */ /* 0x004fe400078e0a19 */
[----:B------:R-:W-:-:S02]  /*05b0*/  IMAD.MOV.U32 R24, RZ, RZ, RZ ;  /* 0x000000ffff187224 */ /* 0x000fc400078e00ff */
[----:B------:R-:W-:-:S04]  /*05c0*/  IMAD R3, R2, R13, RZ ;  /* 0x0000000d02037224 */ /* 0x000fc800078e02ff */
[----:B------:R-:W-:-:S06]  /*05d0*/  IMAD.HI.U32 R3, R25, R3, R24 ;  /* 0x0000000319037227 */ /* 0x000fcc00078e0018 */
[----:B------:R-:W-:Y:S02]  /*05e0*/  IMAD.HI.U32 R10, R3, R18, RZ ;  /* 0x00000012030a7227 */ /* 0x000fe400078e00ff */
[----:B------:R-:W2:Y:S02]  /*05f0*/  @!P0 LDC.64 R2, c[0x0][0x318] ;  /* 0x0000c600ff028b82 */ /* 0x000ea40000000a00 */
[----:B------:R-:W-:-:S05]  /*0600*/  IMAD R18, R10, R15, R18 ;  /* 0x0000000f0a127224 */ /* 0x000fca00078e0212 */
[----:B------:R-:W-:-:S13]  /*0610*/  ISETP.GT.U32.AND P1, PT, R13, R18, PT ;  /* 0x000000120d00720c */ /* 0x000fda0003f24070 */
[----:B------:R-:W-:Y:S02]  /*0620*/  @!P1 IMAD.IADD R18, R18, 0x1, -R13 ;  /* 0x0000000112129824 */ /* 0x000fe400078e0a0d */
[----:B------:R-:W-:Y:S01]  /*0630*/  @!P1 VIADD R10, R10, 0x1 ;  /* 0x000000010a0a9836 */ /* 0x000fe20000000000 */
[----:B------:R-:W-:Y:S02]  /*0640*/  ISETP.NE.AND P1, PT, R9, RZ, PT ;  /* 0x000000ff0900720c */ /* 0x000fe40003f25270 */
[----:B--2---:R-:W-:Y:S02]  /*0650*/  @!P0 ISETP.NE.U32.AND P2, PT, R2, RZ, PT ;  /* 0x000000ff0200820c */ /* 0x004fe40003f45070 */
[----:B------:R-:W-:Y:S02]  /*0660*/  ISETP.GE.U32.AND P4, PT, R18, R13, PT ;  /* 0x0000000d1200720c */ /* 0x000fe40003f86070 */
[----:B------:R-:W-:Y:S02]  /*0670*/  @!P0 ISETP.NE.AND.EX P2, PT, R3, RZ, PT, P2 ;  /* 0x000000ff0300820c */ /* 0x000fe40003f45320 */
[----:B------:R-:W-:-:S02]  /*0680*/  IADD3 R2, -R180, 0xbf, R7 ;  /* 0x000000bfb4027810 */ /* 0x000fc40007ffe107 */
[----:B---3--:R-:W-:-:S05]  /*0690*/  @!P0 SEL R8, R8, RZ, P2 ;  /* 0x000000ff08088207 */ /* 0x008fca0001000000 */
[----:B------:R-:W-:Y:S02]  /*06a0*/  @!P0 IMAD.IADD R53, R57, 0x1, R8 ;  /* 0x0000000139358824 */ /* 0x000fe400078e0208 */
[----:B------:R-:W-:Y:S01]  /*06b0*/  @P4 VIADD R10, R10, 0x1 ;  /* 0x000000010a0a4836 */ /* 0x000fe20000000000 */
[----:B------:R-:W2:Y:S01]  /*06c0*/  S2R R8, SR_TID.X ;  /* 0x0000000000087919 */ /* 0x000ea20000002100 */
[----:B------:R-:W-:Y:S01]  /*06d0*/  VIADD R3, R53, 0x7f ;  /* 0x0000007f35037836 */ /* 0x000fe20000000000 */
[----:B-1----:R-:W-:Y:S01]  /*06e0*/  IADD3 R13, R2, R6, R53 ;  /* 0x00000006020d7210 */ /* 0x002fe20007ffe035 */
[----:B------:R-:W-:Y:S01]  /*06f0*/  @!P3 IMAD.MOV R10, RZ, RZ, -R10 ;  /* 0x000000ffff0ab224 */ /* 0x000fe200078e0a0a */
[----:B------:R-:W-:Y:S02]  /*0700*/  @!P1 LOP3.LUT R10, RZ, R9, RZ, 0x33, !PT ;  /* 0x00000009ff0a9212 */ /* 0x000fe400078e33ff */
[----:B------:R-:W-:Y:S02]  /*0710*/  SHF.R.S32.HI R6, RZ, 0x1f, R3 ;  /* 0x0000001fff067819 */ /* 0x000fe40000011403 */
[----:B------:R-:W-:Y:S01]  /*0720*/  SHF.R.S32.HI R2, RZ, 0x1f, R13 ;  /* 0x0000001fff027819 */ /* 0x000fe2000001140d */
[----:B------:R-:W-:Y:S01]  /*0730*/  IMAD R175, R10, R4, RZ ;  /* 0x000000040aaf7224 */ /* 0x000fe200078e02ff */
[----:B------:R-:W-:-:S02]  /*0740*/  LEA.HI R6, R6, R3, RZ, 0x7 ;  /* 0x0000000306067211 */ /* 0x000fc400078f38ff */
[----:B------:R-:W-:Y:S02]  /*0750*/  LEA.HI R2, R2, R13, RZ, 0x7 ;  /* 0x0000000d02027211 */ /* 0x000fe400078f38ff */
[----:B------:R-:W-:Y:S02]  /*0760*/  SHF.R.S32.HI R6, RZ, 0x7, R6 ;  /* 0x00000007ff067819 */ /* 0x000fe40000011406 */
[----:B------:R-:W-:Y:S02]  /*0770*/  SHF.R.S32.HI R2, RZ, 0x7, R2 ;  /* 0x00000007ff027819 */ /* 0x000fe40000011402 */
[----:B------:R-:W-:-:S04]  /*0780*/  VIADDMNMX R3, R175, R10, R6, PT ;  /* 0x0000000aaf037246 */ /* 0x000fc80003800106 */
[----:B------:R-:W-:-:S04]  /*0790*/  VIMNMX R52, R3, R2, PT ;  /* 0x0000000203347248 */ /* 0x000fc80003fe0100 */
[----:B------:R-:W-:-:S13]  /*07a0*/  ISETP.GE.AND P0, PT, R175, R52, PT ;  /* 0x00000034af00720c */ /* 0x000fda0003f06270 */
[----:B--2---:R-:W-:Y:S05]  /*07b0*/  @!P0 BRA `(.L_x_6016) ;  /* 0x00000004006c8947 */ /* 0x004fea0003800000 */
        /* <DEDUP_REMOVED lines=25> */
[----:B------:R-:W-:Y:S01]  /*0950*/  VIADD R6, R0, 0x28 ;  /* 0x0000002800067836 */ /* 0x000fe20000000000 */
[----:B------:R-:W-:Y:S02]  /*0960*/  LEA R16, P1, R2, UR4, 0x2 ;  /* 0x0000000402107c11 */ /* 0x000fe4000f8210ff */
[-C--:B------:R-:W-:Y:S02]  /*0970*/  ISETP.GE.OR P2, PT, R4, R7.reuse, P0 ;  /* 0x000000070400720c */ /* 0x080fe40000746670 */
[----:B------:R-:W-:Y:S01]  /*0980*/  LEA.HI.X R17, R2, UR5, R5, 0x2, P1 ;  /* 0x0000000502117c11 */ /* 0x000fe200088f1405 */
[----:B------:R-:W-:Y:S01]  /*0990*/  VIADD R2, R0, 0x38 ;  /* 0x0000003800027836 */ /* 0x000fe20000000000 */
[-C--:B------:R-:W-:Y:S01]  /*09a0*/  ISETP.GE.OR P1, PT, R14, R7.reuse, P0 ;  /* 0x000000070e00720c */ /* 0x080fe20000726670 */
[----:B------:R-:W-:Y:S01]  /*09b0*/  ULDC.64 UR4, c[0x0][0x2b8] ;  /* 0x0000ae0000047ab9 */ /* 0x000fe20000000a00 */
[-C--:B------:R-:W-:Y:S01]  /*09c0*/  ISETP.GE.AND P4, PT, R4, R7.reuse, PT ;  /* 0x000000070400720c */ /* 0x080fe20003f86270 */
[C---:B------:R-:W-:Y:S01]  /*09d0*/  VIADD R4, R0.reuse, 0x30 ;  /* 0x0000003000047836 */ /* 0x040fe20000000000 */
[----:B------:R-:W-:Y:S01]  /*09e0*/  ISETP.GE.OR P3, PT, R0, R7, P0 ;  /* 0x000000070000720c */ /* 0x000fe20000766670 */
[----:B------:R-:W-:Y:S01]  /*09f0*/  @!P6 STG.E.128 desc[UR6][R16.64+0x1800], RZ ;  /* 0x001800ff1000e986 */ /* 0x000fe2000c101d06 */
[----:B------:R-:W-:-:S02]  /*0a00*/  P2R R5, PR, RZ, 0x10 ;  /* 0x00000010ff057803 */ /* 0x000fc40000000000 */
[-C--:B------:R-:W-:Y:S01]  /*0a10*/  ISETP.GE.OR P5, PT, R10, R7.reuse, P0 ;  /* 0x000000070a00720c */ /* 0x080fe200007a6670 */
[----:B------:R-:W-:Y:S01]  /*0a20*/  @!P2 STG.E.128 desc[UR6][R16.64+0x800], RZ ;  /* 0x000800ff1000a986 */ /* 0x000fe2000c101d06 */
[-C--:B------:R-:W-:Y:S02]  /*0a30*/  ISETP.GE.OR P2, PT, R2, R7.reuse, P0 ;  /* 0x000000070200720c */ /* 0x080fe40000746670 */
[-C--:B------:R-:W-:Y:S01]  /*0a40*/  ISETP.GE.OR P4, PT, R6, R7.reuse, P0 ;  /* 0x000000070600720c */ /* 0x080fe20000786670 */
[----:B------:R-:W-:Y:S01]  /*0a50*/  @!P1 STG.E.128 desc[UR6][R16.64+0x1000], RZ ;  /* 0x001000ff10009986 */ /* 0x000fe2000c101d06 */
[-C--:B------:R-:W-:Y:S02]  /*0a60*/  ISETP.GE.OR P1, PT, R4, R7.reuse, P0 ;  /* 0x000000070400720c */ /* 0x080fe40000726670 */
[----:B------:R-:W-:Y:S01]  /*0a70*/  ISETP.GE.AND P0, PT, R10, R7, PT ;  /* 0x000000070a00720c */ /* 0x000fe20003f06270 */
[----:B------:R-:W-:Y:S01]  /*0a80*/  @!P3 STG.E.128 desc[UR6][R16.64], RZ ;  /* 0x000000ff1000b986 */ /* 0x000fe2000c101d06 */
[----:B------:R-:W-:-:S02]  /*0a90*/  ISETP.NE.AND P6, PT, R5, RZ, PT ;  /* 0x000000ff0500720c */ /* 0x000fc40003fc5270 */
[----:B------:R-:W-:Y:S01]  /*0aa0*/  SHF.R.S32.HI R5, RZ, 0x1f, R3 ;  /* 0x0000001fff057819 */ /* 0x000fe20000011403 */
[----:B------:R-:W-:Y:S01]  /*0ab0*/  @!P5 STG.E.128 desc[UR6][R16.64+0x2000], RZ ;  /* 0x002000ff1000d986 */ /* 0x000fe2000c101d06 */
[----:B------:R-:W-:Y:S02]  /*0ac0*/  P2R R9, PR, RZ, 0x1 ;  /* 0x00000001ff097803 */ /* 0x000fe40000000000 */
[----:B------:R-:W-:Y:S01]  /*0ad0*/  IADD3 R3, P0, R3, R0, RZ ;  /* 0x0000000003037210 */ /* 0x000fe20007f1e0ff */
[----:B------:R-:W-:Y:S01]  /*0ae0*/  @!P2 STG.E.128 desc[UR6][R16.64+0x3800], RZ ;  /* 0x003800ff1000a986 */ /* 0x000fe2000c101d06 */
[----:B------:R-:W-:Y:S02]  /*0af0*/  ISETP.GE.AND P3, PT, R14, R7, PT ;  /* 0x000000070e00720c */ /* 0x000fe40003f66270 */
[----:B------:R-:W-:Y:S01]  /*0b00*/  LEA.HI.X.SX32 R10, R0, R5, 0x1, P0 ;  /* 0x00000005000a7211 */ /* 0x000fe200000f0eff */
[----:B------:R-:W-:Y:S01]  /*0b10*/  @!P1 STG.E.128 desc[UR6][R16.64+0x3000], RZ ;  /* 0x003000ff10009986 */ /* 0x000fe2000c101d06 */
[----:B------:R-:W-:-:S02]  /*0b20*/  LEA R14, P1, R3, UR4, 0x2 ;  /* 0x00000004030e7c11 */ /* 0x000fc4000f8210ff */
[-C--:B------:R-:W-:Y:S01]  /*0b30*/  ISETP.GE.AND P0, PT, R6, R7.reuse, PT ;  /* 0x000000070600720c */ /* 0x080fe20003f06270 */
[----:B------:R1:W-:Y:S01]  /*0b40*/  @!P4 STG.E.128 desc[UR6][R16.64+0x2800], RZ ;  /* 0x002800ff1000c986 */ /* 0x0003e2000c101d06 */
[----:B------:R-:W-:Y:S02]  /*0b50*/  ISETP.GE.AND P2, PT, R4, R7, PT ;  /* 0x000000070400720c */ /* 0x000fe40003f46270 */
[----:B------:R-:W-:Y:S02]  /*0b60*/  LEA.HI.X R15, R3, UR5, R10, 0x2, P1 ;  /* 0x00000005030f7c11 */ /* 0x000fe400088f140a */
[C---:B------:R-:W-:Y:S02]  /*0b70*/  ISETP.NE.OR P1, PT, R8.reuse, RZ, P0 ;  /* 0x000000ff0800720c */ /* 0x040fe40000725670 */
[C---:B------:R-:W-:Y:S02]  /*0b80*/  ISETP.NE.OR P0, PT, R8.reuse, RZ, P2 ;  /* 0x000000ff0800720c */ /* 0x040fe40001705670 */
[----:B------:R-:W-:-:S02]  /*0b90*/  ISETP.NE.OR P4, PT, R8, RZ, P6 ;  /* 0x000000ff0800720c */ /* 0x000fc40003785670 */
[C---:B------:R-:W-:Y:S02]  /*0ba0*/  ISETP.NE.OR P6, PT, R8.reuse, RZ, P3 ;  /* 0x000000ff0800720c */ /* 0x040fe40001fc5670 */
[----:B------:R-:W-:Y:S02]  /*0bb0*/  ISETP.NE.AND P3, PT, R9, RZ, PT ;  /* 0x000000ff0900720c */ /* 0x000fe40003f65270 */
[----:B------:R-:W-:Y:S02]  /*0bc0*/  P2R R9, PR, RZ, 0x10 ;  /* 0x00000010ff097803 */ /* 0x000fe40000000000 */
[----:B------:R-:W-:Y:S01]  /*0bd0*/  ISETP.NE.AND P5, PT, R8, RZ, PT ;  /* 0x000000ff0800720c */ /* 0x000fe20003fa5270 */
[----:B------:R-:W-:Y:S01]  /*0be0*/  @!P1 IMAD.MOV.U32 R5, RZ, RZ, -0x800000 ;  /* 0xff800000ff059424 */ /* 0x000fe200078e00ff */
[-C--:B------:R-:W-:Y:S01]  /*0bf0*/  ISETP.GE.AND P4, PT, R12, R7.reuse, PT ;  /* 0x000000070c00720c */ /* 0x080fe20003f86270 */
[----:B------:R-:W-:Y:S01]  /*0c00*/  @!P0 IMAD.MOV.U32 R3, RZ, RZ, -0x800000 ;  /* 0xff800000ff038424 */ /* 0x000fe200078e00ff */
[----:B------:R-:W-:-:S02]  /*0c10*/  ISETP.GE.OR P2, PT, R0, R7, P5 ;  /* 0x000000070000720c */ /* 0x000fc40002f46670 */
[C---:B------:R-:W-:Y:S01]  /*0c20*/  ISETP.NE.OR P4, PT, R8.reuse, RZ, P4 ;  /* 0x000000ff0800720c */ /* 0x040fe20002785670 */
[----:B------:R2:W-:Y:S01]  /*0c30*/  @!P1 STG.E desc[UR6][R14.64+0xa0], R5 ;  /* 0x0000a0050e009986 */ /* 0x0005e2000c101906 */
[----:B------:R-:W-:Y:S01]  /*0c40*/  ISETP.NE.OR P3, PT, R8, RZ, P3 ;  /* 0x000000ff0800720c */ /* 0x000fe20001f65670 */
[----:B-1----:R-:W-:Y:S01]  /*0c50*/  @!P6 IMAD.MOV.U32 R17, RZ, RZ, -0x800000 ;  /* 0xff800000ff11e424 */ /* 0x002fe200078e00ff */
[----:B------:R-:W-:Y:S01]  /*0c60*/  ISETP.NE.AND P5, PT, R9, RZ, PT ;  /* 0x000000ff0900720c */ /* 0x000fe20003fa5270 */
[----:B------:R2:W-:Y:S01]  /*0c70*/  @!P0 STG.E desc[UR6][R14.64+0xc0], R3 ;  /* 0x0000c0030e008986 */ /* 0x0005e2000c101906 */
[----:B------:R-:W-:-:S03]  /*0c80*/  ISETP.GE.AND P0, PT, R2, R7, PT ;  /* 0x000000070200720c */ /* 0x000fc60003f06270 */
[----:B------:R2:W-:Y:S01]  /*0c90*/  @!P6 STG.E desc[UR6][R14.64+0x40], R17 ;  /* 0x000040110e00e986 */ /* 0x0005e2000c101906 */
[----:B------:R-:W-:Y:S01]  /*0ca0*/  ISETP.NE.OR P0, PT, R8, RZ, P0 ;  /* 0x000000ff0800720c */ /* 0x000fe20000705670 */
[----:B------:R-:W-:Y:S02]  /*0cb0*/  @!P2 IMAD.MOV.U32 R13, RZ, RZ, -0x800000 ;  /* 0xff800000ff0da424 */ /* 0x000fe400078e00ff */
[----:B------:R-:W-:Y:S02]  /*0cc0*/  @!P4 IMAD.MOV.U32 R11, RZ, RZ, -0x800000 ;  /* 0xff800000ff0bc424 */ /* 0x000fe400078e00ff */
        /* <DEDUP_REMOVED lines=10> */
.L_x_6016:
[----:B------:R-:W1:Y:S01]  /*0d70*/  LDC.64 R2, c[0x0][0x368] ;  /* 0x0000da00ff027b82 */ /* 0x000e620000000a00 */
[----:B------:R-:W-:Y:S01]  /*0d80*/  IMAD.MOV.U32 R10, RZ, RZ, R181 ;  /* 0x000000ffff0a7224 */ /* 0x000fe200078e00b5 */
        /* <DEDUP_REMOVED lines=11> */
[----:B------:R-:W-:Y:S02]  /*0e40*/  ISETP.NE.AND P2, PT, R182, RZ, PT ;  /* 0x000000ffb600720c */ /* 0x000fe40003f45270 */
[----:B------:R-:W-:-:S09]  /*0e50*/  SHF.R.S32.HI R9, RZ, 0x1f, R181 ;  /* 0x0000001fff097819 */ /* 0x000fd200000114b5 */
        /* <DEDUP_REMOVED lines=12> */
.L_x_6017:
        /* <DEDUP_REMOVED lines=30> */
[----:B------:R3:W4:Y:S01]  /*1100*/  LDG.E R0, desc[UR6][R14.64] ;  /* 0x000000060e007981 */ /* 0x000722000c1e1900 */
[----:B-1----:R-:W-:Y:S01]  /*1110*/  IABS R2, R5 ;  /* 0x0000000500027213 */ /* 0x002fe20000000000 */
[----:B------:R-:W-:Y:S01]  /*1120*/  IMAD.MOV R19, RZ, RZ, -R19 ;  /* 0x000000ffff137224 */ /* 0x000fe200078e0a13 */
[----:B------:R-:W-:Y:S02]  /*1130*/  MOV R6, RZ ;  /* 0x000000ff00067202 */ /* 0x000fe40000000f00 */
[----:B------:R-:W1:Y:S01]  /*1140*/  I2F.RP R13, R2 ;  /* 0x00000002000d7306 */ /* 0x000e620000209400 */
[----:B------:R-:W-:-:S07]  /*1150*/  IMAD R19, R11, R19, R46 ;  /* 0x000000130b137224 */ /* 0x000fce00078e022e */
[----:B-1---5:R-:W1:Y:S01]  /*1160*/  MUFU.RCP R10, R13 ;  /* 0x0000000d000a7308 */ /* 0x022e620000001000 */
[----:B---3--:R-:W-:Y:S02]  /*1170*/  SHF.R.S32.HI R15, RZ, 0x1f, R19 ;  /* 0x0000001fff0f7819 */ /* 0x008fe40000011413 */
[----:B-1----:R-:W-:-:S05]  /*1180*/  IADD3 R10, R10, 0xffffffe, RZ ;  /* 0x0ffffffe0a0a7810 */ /* 0x002fca0007ffe0ff */
[----:B------:R-:W1:Y:S02]  /*1190*/  F2I.FTZ.U32.TRUNC.NTZ R7, R10 ;  /* 0x0000000a00077305 */ /* 0x000e64000021f000 */
[----:B-1----:R-:W-:-:S04]  /*11a0*/  IMAD.MOV R3, RZ, RZ, -R7 ;  /* 0x000000ffff037224 */ /* 0x002fc800078e0a07 */
        /* <DEDUP_REMOVED lines=19> */
[----:B----4-:R-:W-:Y:S01]  /*12e0*/  SHF.R.S32.HI R7, RZ, 0x1f, R0 ;  /* 0x0000001fff077819 */ /* 0x010fe20000011400 */
[----:B------:R-:W-:-:S04]  /*12f0*/  IMAD.WIDE.U32 R10, R0, UR4, RZ ;  /* 0x00000004000a7c25 */ /* 0x000fc8000f8e00ff */
[C---:B------:R-:W-:Y:S02]  /*1300*/  IMAD R13, R7.reuse, UR4, RZ ;  /* 0x00000004070d7c24 */ /* 0x040fe4000f8e02ff */
[----:B-1----:R-:W-:Y:S02]  /*1310*/  IMAD R7, R7, R2, RZ ;  /* 0x0000000207077224 */ /* 0x002fe400078e02ff */
[C---:B------:R-:W-:Y:S01]  /*1320*/  IMAD R6, R0.reuse, UR5, R13 ;  /* 0x0000000500067c24 */ /* 0x040fe2000f8e020d */
[----:B------:R-:W-:Y:S01]  /*1330*/  ULDC.64 UR4, c[0x0][0x260] ;  /* 0x0000980000047ab9 */ /* 0x000fe20000000a00 */
[----:B------:R-:W-:-:S03]  /*1340*/  IMAD R3, R0, R3, R7 ;  /* 0x0000000300037224 */ /* 0x000fc600078e0207 */
[----:B------:R-:W-:Y:S01]  /*1350*/  IADD3 R11, R11, R6, RZ ;  /* 0x000000060b0b7210 */ /* 0x000fe20007ffe0ff */
[-C--:B--2---:R-:W-:Y:S02]  /*1360*/  IMAD R6, R15, R142.reuse, RZ ;  /* 0x0000008e0f067224 */ /* 0x084fe400078e02ff */
[----:B------:R-:W-:-:S04]  /*1370*/  IMAD.WIDE.U32 R10, R19, R142, R10 ;  /* 0x0000008e130a7225 */ /* 0x000fc800078e000a */
[----:B------:R-:W-:Y:S01]  /*1380*/  IMAD R6, R19, R143, R6 ;  /* 0x0000008f13067224 */ /* 0x000fe200078e0206 */
[----:B------:R-:W-:-:S03]  /*1390*/  MOV R20, R10 ;  /* 0x0000000a00147202 */ /* 0x000fc60000000f00 */
[----:B------:R-:W-:Y:S02]  /*13a0*/  IMAD.IADD R21, R11, 0x1, R6 ;  /* 0x000000010b157824 */ /* 0x000fe400078e0206 */
[----:B------:R-:W-:Y:S02]  /*13b0*/  IMAD R11, R5, UR4, RZ ;  /* 0x00000004050b7c24 */ /* 0x000fe4000f8e02ff */
[----:B------:R-:W-:-:S04]  /*13c0*/  IMAD.WIDE.U32 R6, R0, R2, RZ ;  /* 0x0000000200067225 */ /* 0x000fc800078e00ff */
[C---:B------:R-:W-:Y:S01]  /*13d0*/  IMAD R11, R4.reuse, UR5, R11 ;  /* 0x00000005040b7c24 */ /* 0x040fe2000f8e020b */
[----:B------:R-:W-:Y:S01]  /*13e0*/  MOV R14, R6 ;  /* 0x00000006000e7202 */ /* 0x000fe20000000f00 */
[----:B------:R-:W-:-:S04]  /*13f0*/  IMAD.WIDE.U32 R24, R4, UR4, R20 ;  /* 0x0000000404187c25 */ /* 0x000fc8000f8e0014 */
[----:B------:R-:W-:Y:S01]  /*1400*/  IMAD.IADD R21, R7, 0x1, R3 ;  /* 0x0000000107157824 */ /* 0x000fe200078e0203 */
[----:B------:R-:W-:Y:S02]  /*1410*/  IADD3 R13, R25, R11, RZ ;  /* 0x0000000b190d7210 */ /* 0x000fe40007ffe0ff */
[----:B------:R-:W-:Y:S01]  /*1420*/  MOV R0, R24 ;  /* 0x0000001800007202 */ /* 0x000fe20000000f00 */
[----:B------:R-:W-:Y:S06]  /*1430*/  BRA `(.L_x_6019) ;  /* 0x0000000400487947 */ /* 0x000fec0003800000 */
.L_x_6018:
        /* <DEDUP_REMOVED lines=9> */
[----:B-1----:R-:W-:-:S02]  /*14d0*/  VIADD R6, R6, 0xffffffe ;  /* 0x0ffffffe06067836 */ /* 0x002fc40000000000 */
[----:B--2---:R-:W-:-:S04]  /*14e0*/  @P0 IMAD R5, R18, R143, RZ ;  /* 0x0000008f12050224 */ /* 0x004fc800078e02ff */
[----:B------:R-:W1:Y:S01]  /*14f0*/  F2I.FTZ.U32.TRUNC.NTZ R7, R6 ;  /* 0x0000000600077305 */ /* 0x000e62000021f000 */
[----:B------:R-:W-:-:S05]  /*1500*/  @P0 IMAD.WIDE.U32 R18, R18, R142, RZ ;  /* 0x0000008e12120225 */ /* 0x000fca00078e00ff */
[----:B------:R-:W-:Y:S02]  /*1510*/  @P0 IADD3 R5, R19, R5, RZ ;  /* 0x0000000513050210 */ /* 0x000fe40007ffe0ff */
[----:B------:R-:W-:Y:S01]  /*1520*/  @P0 MOV R14, R18 ;  /* 0x00000012000e0202 */ /* 0x000fe20000000f00 */
        /* <DEDUP_REMOVED lines=9> */
[----:B------:R-:W-:Y:S01]  /*15c0*/  IMAD R2, R3, R2, R4 ;  /* 0x0000000203027224 */ /* 0x000fe200078e0204 */
[----:B------:R-:W-:-:S04]  /*15d0*/  LOP3.LUT R4, R130, R13, RZ, 0x3c, !PT ;  /* 0x0000000d82047212 */ /* 0x000fc800078e3cff */
[----:B------:R-:W-:Y:S02]  /*15e0*/  ISETP.GT.U32.AND P1, PT, R3, R2, PT ;  /* 0x000000020300720c */ /* 0x000fe40003f24070 */
[----:B------:R-:W-:-:S11]  /*15f0*/  ISETP.GE.AND P2, PT, R4, RZ, PT ;  /* 0x000000ff0400720c */ /* 0x000fd60003f46270 */
        /* <DEDUP_REMOVED lines=21> */
.L_x_6020:
[----:B------:R-:W-:Y:S01]  /*1750*/  MOV R18, R14 ;  /* 0x0000000e00127202 */ /* 0x000fe20000000f00 */
[----:B------:R-:W-:Y:S01]  /*1760*/  IMAD R4, R15, R142, RZ ;  /* 0x0000008e0f047224 */ /* 0x000fe200078e02ff */
[----:B------:R-:W-:Y:S02]  /*1770*/  MOV R19, R5 ;  /* 0x0000000500137202 */ /* 0x000fe40000000f00 */
[----:B------:R-:W-:Y:S01]  /*1780*/  @!P1 LOP3.LUT R16, RZ, R13, RZ, 0x33, !PT ;  /* 0x0000000dff109212 */ /* 0x000fe200078e33ff */
[----:B------:R-:W-:Y:S01]  /*1790*/  IMAD R4, R143, R46, R4 ;  /* 0x0000002e8f047224 */ /* 0x000fe200078e0204 */
[----:B------:R-:W-:Y:S01]  /*17a0*/  @P0 IADD3 R0, R11, R0, RZ ;  /* 0x000000000b000210 */ /* 0x000fe20007ffe0ff */
[----:B------:R-:W-:Y:S01]  /*17b0*/  IMAD.WIDE.U32 R18, R142, R46, R18 ;  /* 0x0000002e8e127225 */ /* 0x000fe200078e0012 */
[----:B------:R-:W-:-:S03]  /*17c0*/  SHF.R.S32.HI R5, RZ, 0x1f, R16 ;  /* 0x0000001fff057819 */ /* 0x000fc60000011410 */
[----:B-1----:R-:W-:Y:S01]  /*17d0*/  @P0 IMAD.WIDE.U32 R20, R0, R6, RZ ;  /* 0x0000000600140225 */ /* 0x002fe200078e00ff */
[----:B------:R-:W-:-:S03]  /*17e0*/  IADD3 R19, R19, R4, RZ ;  /* 0x0000000413137210 */ /* 0x000fc60007ffe0ff */
[----:B--2---:R-:W-:Y:S01]  /*17f0*/  IMAD R4, R5, R2, RZ ;  /* 0x0000000205047224 */ /* 0x004fe200078e02ff */
        /* <DEDUP_REMOVED lines=22> */
.L_x_6019:
[----:B------:R1:W5:Y:S01]  /*1960*/  @P5 LDG.E R7, desc[UR6][R22.64] ;  /* 0x0000000616075981 */ /* 0x000362000c1e1900 */
[----:B------:R-:W-:Y:S01]  /*1970*/  ISETP.NE.AND P0, PT, R12, -0x1, PT ;  /* 0xffffffff0c00780c */ /* 0x000fe20003f05270 */
[----:B------:R-:W2:Y:S01]  /*1980*/  LDC.64 R2, c[0x0][0x240] ;  /* 0x00009000ff027b82 */ /* 0x000ea20000000a00 */
[----:B------:R-:W-:Y:S01]  /*1990*/  SHF.R.S32.HI R27, RZ, 0x1f, R8 ;  /* 0x0000001fff1b7819 */ /* 0x000fe20000011408 */
[----:B------:R-:W-:Y:S01]  /*19a0*/  ULDC.64 UR4, c[0x0][0x268] ;  /* 0x00009a0000047ab9 */ /* 0x000fe20000000a00 */
[----:B------:R-:W-:Y:S01]  /*19b0*/  SHF.R.S32.HI R64, RZ, 0x1f, R57 ;  /* 0x0000001fff407819 */ /* 0x000fe20000011439 */
[----:B------:R-:W-:Y:S01]  /*19c0*/  IMAD.SHL.U32 R179, R142, 0x10, RZ ;  /* 0x000000108eb37824 */ /* 0x000fe200078e00ff */
[CC--:B------:R-:W-:Y:S02]  /*19d0*/  LEA.HI R25, R27.reuse, R8.reuse, RZ, 0x3 ;  /* 0x000000081b197211 */ /* 0x0c0fe400078f18ff */
[----:B------:R-:W-:Y:S01]  /*19e0*/  LEA.HI R55, R27, R8, RZ, 0x4 ;  /* 0x000000081b377211 */ /* 0x000fe200078f20ff */
[----:B------:R-:W3:Y:S01]  /*19f0*/  LDC R62, c[0x0][0x2e0] ;  /* 0x0000b800ff3e7b82 */ /* 0x000ee20000000800 */
[----:B------:R-:W-:-:S02]  /*1a00*/  SHF.R.S32.HI R128, RZ, 0x3, R25 ;  /* 0x00000003ff807819 */ /* 0x000fc40000011419 */
[----:B------:R-:W-:Y:S02]  /*1a10*/  LOP3.LUT R25, R25, 0xfffffff8, RZ, 0xc0, !PT ;  /* 0xfffffff819197812 */ /* 0x000fe400078ec0ff */
[----:B------:R-:W-:Y:S01]  /*1a20*/  LEA.HI R18, R27, R8, RZ, 0x6 ;  /* 0x000000081b127211 */ /* 0x000fe200078f30ff */
[----:B------:R-:W-:Y:S01]  /*1a30*/  IMAD.SHL.U32 R29, R128, 0x40, RZ ;  /* 0x00000040801d7824 */ /* 0x000fe200078e00ff */
[----:B------:R-:W-:Y:S01]  /*1a40*/  SHF.R.S32.HI R129, RZ, 0x1f, R128 ;  /* 0x0000001fff817819 */ /* 0x000fe20000011480 */
[----:B-----5:R-:W4:Y:S01]  /*1a50*/  @!P0 LDC.64 R10, c[0x0][0x228] ;  /* 0x00008a00ff0a8b82 */ /* 0x020f220000000a00 */
[----:B------:R-:W-:Y:S01]  /*1a60*/  IMAD.IADD R6, R8, 0x1, -R25 ;  /* 0x0000000108067824 */ /* 0x000fe200078e0a19 */
[----:B------:R-:W-:Y:S01]  /*1a70*/  LOP3.LUT R25, R55, 0xfffffff0, RZ, 0xc0, !PT ;  /* 0xfffffff037197812 */ /* 0x000fe200078ec0ff */
[----:B------:R-:W-:Y:S01]  /*1a80*/  IMAD.SHL.U32 R117, R18, 0x8, RZ ;  /* 0x0000000812757824 */ /* 0x000fe200078e00ff */
[----:B------:R-:W-:Y:S01]  /*1a90*/  LOP3.LUT R29, R29, 0x1c0, RZ, 0xc0, !PT ;  /* 0x000001c01d1d7812 */ /* 0x000fe200078ec0ff */
[----:B------:R-:W-:Y:S01]  /*1aa0*/  IMAD.SHL.U32 R100, R6, 0x8, RZ ;  /* 0x0000000806647824 */ /* 0x000fe200078e00ff */
[----:B------:R-:W-:Y:S01]  /*1ab0*/  LEA.HI R64, R64, R57, RZ, 0x7 ;  /* 0x0000003940407211 */ /* 0x000fe200078f38ff */
[----:B------:R-:W-:Y:S01]  /*1ac0*/  IMAD.SHL.U32 R6, R6, 0x4, RZ ;  /* 0x0000000406067824 */ /* 0x000fe200078e00ff */
[----:B------:R-:W-:Y:S01]  /*1ad0*/  SHF.R.U32.HI R16, RZ, 0x3, R29 ;  /* 0x00000003ff107819 */ /* 0x000fe2000001161d */
[----:B------:R-:W4:Y:S01]  /*1ae0*/  LDC.64 R134, c[0x0][0x250] ;  /* 0x00009400ff867b82 */ /* 0x000f220000000a00 */
[--C-:B-1----:R-:W-:Y:S01]  /*1af0*/  LOP3.LUT R23, R29, 0x38, R100.reuse, 0xf8, !PT ;  /* 0x000000381d177812 */ /* 0x102fe200078ef864 */
[----:B--2---:R-:W-:Y:S01]  /*1b00*/  @P0 IMAD.WIDE.U32 R28, R12, R2, RZ ;  /* 0x000000020c1c0225 */ /* 0x004fe200078e00ff */
[----:B------:R-:W-:-:S02]  /*1b10*/  SHF.R.S32.HI R101, RZ, 0x1f, R100 ;  /* 0x0000001fff657819 */ /* 0x000fc40000011464 */
[----:B------:R-:W-:Y:S01]  /*1b20*/  LOP3.LUT R16, R23, R16, RZ, 0x3c, !PT ;  /* 0x0000001017107212 */ /* 0x000fe200078e3cff */
[----:B------:R-:W-:Y:S01]  /*1b30*/  @P0 IMAD R23, R12, R3, R29 ;  /* 0x000000030c170224 */ /* 0x000fe200078e021d */
[----:B------:R-:W-:Y:S01]  /*1b40*/  IADD3 R8, -R25, R8, RZ ;  /* 0x0000000819087210 */ /* 0x000fe20007ffe1ff */
[----:B------:R-:W-:Y:S01]  /*1b50*/  IMAD.WIDE R24, R17, 0x40, R128 ;  /* 0x0000004011187825 */ /* 0x000fe200078e0280 */
[----:B------:R-:W-:Y:S02]  /*1b60*/  SHF.R.S32.HI R64, RZ, 0x7, R64 ;  /* 0x00000007ff407819 */ /* 0x000fe40000011440 */
[----:B---3--:R-:W-:Y:S01]  /*1b70*/  LEA.HI R62, R62, R62, RZ, 0x1 ;  /* 0x0000003e3e3e7211 */ /* 0x008fe200078f08ff */
[----:B------:R-:W-:Y:S01]  /*1b80*/  IMAD R17, R5, UR4, RZ ;  /* 0x0000000405117c24 */ /* 0x000fe2000f8e02ff */
[----:B------:R-:W-:Y:S01]  /*1b90*/  VIMNMX R64, R175, R64, !PT ;  /* 0x00000040af407248 */ /* 0x000fe20007fe0100 */
[----:B------:R-:W-:Y:S01]  /*1ba0*/  IMAD R127, R129, R142, RZ ;  /* 0x0000008e817f7224 */ /* 0x000fe200078e02ff */
[----:B------:R-:W-:Y:S01]  /*1bb0*/  SHF.R.S32.HI R63, RZ, 0x1, R62 ;  /* 0x00000001ff3f7819 */ /* 0x000fe2000001143e */
[-C--:B----4-:R-:W-:Y:S01]  /*1bc0*/  @!P0 IMAD R12, R9, R10.reuse, RZ ;  /* 0x0000000a090c8224 */ /* 0x090fe200078e02ff */
[----:B------:R-:W-:Y:S01]  /*1bd0*/  LOP3.LUT R117, R16, 0xfffffe00, R117, 0xf8, !PT ;  /* 0xfffffe0010757812 */ /* 0x000fe200078ef875 */
[----:B------:R-:W-:Y:S01]  /*1be0*/  @!P0 IMAD.WIDE.U32 R26, R181, R10, RZ ;  /* 0x0000000ab51a8225 */ /* 0x000fe200078e00ff */
[----:B------:R-:W-:-:S02]  /*1bf0*/  SHF.L.U64.HI R178, R142, 0x4, R143 ;  /* 0x000000048eb27819 */ /* 0x000fc4000001028f */
[----:B------:R-:W-:Y:S01]  /*1c00*/  SHF.R.S32.HI R55, RZ, 0x4, R55 ;  /* 0x00000004ff377819 */ /* 0x000fe20000011437 */
[----:B------:R-:W-:Y:S02]  /*1c10*/  @!P0 IMAD R11, R181, R11, R12 ;  /* 0x0000000bb50b8224 */ /* 0x000fe400078e020c */
[----:B------:R-:W-:Y:S01]  /*1c20*/  @!P0 IMAD.MOV.U32 R28, RZ, RZ, R26 ;  /* 0x000000ffff1c8224 */ /* 0x000fe200078e001a */
[----:B------:R-:W-:Y:S01]  /*1c30*/  SHF.L.U64.HI R176, R134, 0x4, R135 ;  /* 0x0000000486b07819 */ /* 0x000fe20000010287 */
[----:B------:R-:W-:Y:S01]  /*1c40*/  @!P0 IMAD.IADD R23, R27, 0x1, R11 ;  /* 0x000000011b178824 */ /* 0x000fe200078e020b */
[C---:B------:R-:W-:Y:S01]  /*1c50*/  IADD3 R22, P0, R100.reuse, R14, RZ ;  /* 0x0000000e64167210 */ /* 0x040fe20007f1e0ff */
[----:B------:R-:W-:Y:S01]  /*1c60*/  IMAD R10, R25, R2, RZ ;  /* 0x00000002190a7224 */ /* 0x000fe200078e02ff */
[----:B------:R-:W-:Y:S01]  /*1c70*/  IADD3 R28, P1, R100, R28, RZ ;  /* 0x0000001c641c7210 */ /* 0x000fe20007f3e0ff */
[----:B------:R-:W-:Y:S01]  /*1c80*/  IMAD R61, R128, R63, R6 ;  /* 0x0000003f803d7224 */ /* 0x000fe200078e0206 */
[----:B------:R-:W-:Y:S01]  /*1c90*/  SHF.R.S32.HI R11, RZ, 0x1f, R8 ;  /* 0x0000001fff0b7819 */ /* 0x000fe20000011408 */
[----:B------:R-:W-:Y:S01]  /*1ca0*/  IMAD R3, R24, R3, R10 ;  /* 0x0000000318037224 */ /* 0x000fe200078e020a */
[C---:B------:R-:W-:Y:S01]  /*1cb0*/  IADD3.X R29, R101.reuse, R23, RZ, P1, !PT ;  /* 0x00000017651d7210 */ /* 0x040fe20000ffe4ff */
[----:B------:R-:W-:Y:S01]  /*1cc0*/  IMAD.X R23, R101, 0x1, R21, P0 ;  /* 0x0000000165177824 */ /* 0x000fe200000e0615 */
[----:B------:R-:W-:Y:S01]  /*1cd0*/  IADD3 R120, P0, R128, R19, RZ ;  /* 0x0000001380787210 */ /* 0x000fe20007f1e0ff */
[----:B------:R-:W-:Y:S01]  /*1ce0*/  IMAD R10, R4, UR5, R17 ;  /* 0x00000005040a7c24 */ /* 0x000fe2000f8e0211 */
[----:B------:R-:W-:Y:S01]  /*1cf0*/  LEA.HI R56, R11, R8, RZ, 0x3 ;  /* 0x000000080b387211 */ /* 0x000fe200078f18ff */
[----:B------:R-:W-:Y:S01]  /*1d00*/  IMAD.WIDE.U32 R20, R24, R2, R28 ;  /* 0x0000000218147225 */ /* 0x000fe200078e001c */
[----:B------:R-:W-:-:S02]  /*1d10*/  SHF.R.S32.HI R2, RZ, 0x1f, R130 ;  /* 0x0000001fff027819 */ /* 0x000fc40000011482 */
[----:B------:R-:W-:Y:S01]  /*1d20*/  LOP3.LUT R17, R56, 0xfffffff8, RZ, 0xc0, !PT ;  /* 0xfffffff838117812 */ /* 0x000fe200078ec0ff */
[----:B------:R-:W-:Y:S01]  /*1d30*/  IMAD.X R15, R129, 0x1, R15, P0 ;  /* 0x00000001810f7824 */ /* 0x000fe200000e060f */
[----:B------:R-:W-:Y:S01]  /*1d40*/  IADD3 R124, P0, R100, R0, RZ ;  /* 0x00000000647c7210 */ /* 0x000fe20007f1e0ff */
[----:B------:R-:W-:Y:S01]  /*1d50*/  IMAD.WIDE.U32 R22, R4, UR4, R22 ;  /* 0x0000000404167c25 */ /* 0x000fe2000f8e0016 */
[----:B------:R-:W-:Y:S01]  /*1d60*/  ULDC.64 UR4, c[0x0][0x258] ;  /* 0x0000960000047ab9 */ /* 0x000fe20000000a00 */
[----:B------:R-:W-:Y:S02]  /*1d70*/  IADD3 R21, R21, R3, RZ ;  /* 0x0000000315157210 */ /* 0x000fe40007ffe0ff */
[----:B------:R-:W-:Y:S01]  /*1d80*/  IMAD.X R125, R101, 0x1, R13, P0 ;  /* 0x00000001657d7824 */ /* 0x000fe200000e060d */
[----:B------:R-:W-:Y:S01]  /*1d90*/  ISETP.GT.AND P0, PT, R52, R64, PT ;  /* 0x000000403400720c */ /* 0x000fe20003f04270 */
[----:B------:R-:W-:Y:S01]  /*1da0*/  IMAD R133, R2, UR4, RZ ;  /* 0x0000000402857c24 */ /* 0x000fe2000f8e02ff */
[----:B------:R-:W-:Y:S01]  /*1db0*/  SHF.L.U32 R177, R134, 0x4, RZ ;  /* 0x0000000486b17819 */ /* 0x000fe200000006ff */
[----:B------:R-:W-:Y:S01]  /*1dc0*/  IMAD.IADD R11, R23, 0x1, R10 ;  /* 0x00000001170b7824 */ /* 0x000fe200078e020a */
[----:B------:R-:W-:Y:S01]  /*1dd0*/  SHF.R.S32.HI R59, RZ, 0x1f, R61 ;  /* 0x0000001fff3b7819 */ /* 0x000fe2000001143d */
[----:B------:R-:W-:-:S02]  /*1de0*/  IMAD R15, R15, R134, RZ ;  /* 0x000000860f0f7224 */ /* 0x000fc400078e02ff */
[----:B------:R-:W-:Y:S02]  /*1df0*/  IMAD.MOV.U32 R10, RZ, RZ, R22 ;  /* 0x000000ffff0a7224 */ /* 0x000fe400078e0016 */
[C---:B------:R-:W-:Y:S02]  /*1e00*/  IMAD R133, R130.reuse, UR5, R133 ;  /* 0x0000000582857c24 */ /* 0x040fe4000f8e0285 */
[----:B------:R-:W-:-:S04]  /*1e10*/  IMAD.WIDE.U32 R130, R130, UR4, R20 ;  /* 0x0000000482827c25 */ /* 0x000fc8000f8e0014 */
[----:B------:R-:W-:Y:S01]  /*1e20*/  IMAD R123, R120, R135, R15 ;  /* 0x00000087787b7224 */ /* 0x000fe200078e020f */
[----:B------:R-:W-:Y:S01]  /*1e30*/  IADD3 R133, R131, R133, RZ ;  /* 0x0000008583857210 */ /* 0x000fe20007ffe0ff */
[----:B------:R-:W-:Y:S02]  /*1e40*/  IMAD.IADD R60, R6, 0x1, R61 ;  /* 0x00000001063c7824 */ /* 0x000fe400078e023d */
[----:B------:R-:W-:-:S03]  /*1e50*/  IMAD.WIDE.U32 R120, R120, R134, R10 ;  /* 0x0000008678787225 */ /* 0x000fc600078e000a */
[----:B------:R-:W-:Y:S01]  /*1e60*/  SHF.R.S32.HI R58, RZ, 0x1f, R60 ;  /* 0x0000001fff3a7819 */ /* 0x000fe2000001143c */
[C---:B------:R-:W-:Y:S02]  /*1e70*/  IMAD R127, R128.reuse, R143, R127 ;  /* 0x0000008f807f7224 */ /* 0x040fe400078e027f */
[----:B------:R-:W-:-:S04]  /*1e80*/  IMAD.WIDE.U32 R124, R128, R142, R124 ;  /* 0x0000008e807c7225 */ /* 0x000fc800078e007c */
[----:B------:R-:W-:Y:S02]  /*1e90*/  IMAD.IADD R54, R8, 0x1, -R17 ;  /* 0x0000000108367824 */ /* 0x000fe400078e0a11 */
[----:B------:R-:W-:Y:S02]  /*1ea0*/  IMAD.IADD R127, R125, 0x1, R127 ;  /* 0x000000017d7f7824 */ /* 0x000fe400078e027f */
[----:B------:R-:W-:Y:S01]  /*1eb0*/  IMAD.IADD R123, R121, 0x1, R123 ;  /* 0x00000001797b7824 */ /* 0x000fe200078e027b */
[----:B------:R-:W-:Y:S01]  /*1ec0*/  @!P5 MOV R7, RZ ;  /* 0x000000ff0007d202 */ /* 0x000fe20000000f00 */
[----:B------:R-:W-:Y:S06]  /*1ed0*/  @!P0 BRA `(.L_x_6021) ;  /* 0x0000006800048947 */ /* 0x000fec0003800000 */
[----:B------:R-:W1:Y:S01]  /*1ee0*/  LDC.64 R2, c[0x0][0x338] ;  /* 0x0000ce00ff027b82 */ /* 0x000e620000000a00 */
[----:B------:R-:W-:Y:S01]  /*1ef0*/  ULDC.64 UR8, c[0x0][0x330] ;  /* 0x0000cc0000087ab9 */ /* 0x000fe20000000a00 */
[----:B------:R-:W-:Y:S01]  /*1f00*/  ULDC.64 UR4, c[0x0][0x328] ;  /* 0x0000ca0000047ab9 */ /* 0x000fe20000000a00 */
[C---:B------:R-:W-:Y:S01]  /*1f10*/  IMAD R6, R9.reuse, UR8, RZ ;  /* 0x0000000809067c24 */ /* 0x040fe2000f8e02ff */
[----:B------:R-:W-:Y:S01]  /*1f20*/  SHF.R.S32.HI R10, RZ, 0x1f, R57 ;  /* 0x0000001fff0a7819 */ /* 0x000fe20000011439 */
[----:B------:R-:W-:Y:S01]  /*1f30*/  IMAD R0, R9, UR4, RZ ;  /* 0x0000000409007c24 */ /* 0x000fe2000f8e02ff */
[----:B------:R-:W-:Y:S01]  /*1f40*/  SHF.R.S32.HI R9, RZ, 0x1f, R46 ;  /* 0x0000001fff097819 */ /* 0x000fe2000001142e */
[----:B------:R-:W-:Y:S01]  /*1f50*/  IMAD.WIDE.U32 R12, R181, UR4, R100 ;  /* 0x00000004b50c7c25 */ /* 0x000fe2000f8e0064 */
[----:B------:R-:W-:Y:S01]  /*1f60*/  IADD3 R8, P1, P0, R46, R128, -R57 ;  /* 0x000000802e087210 */ /* 0x000fe2000783e839 */
[----:B------:R-:W-:Y:S01]  /*1f70*/  ULDC.64 UR10, c[0x0][0x350] ;  /* 0x0000d400000a7ab9 */ /* 0x000fe20000000a00 */
[----:B------:R-:W-:Y:S01]  /*1f80*/  SHF.L.U32 R75, R135, 0x6, RZ ;  /* 0x00000006874b7819 */ /* 0x000fe200000006ff */
[----:B------:R-:W-:Y:S01]  /*1f90*/  IMAD R0, R181, UR5, R0 ;  /* 0x00000005b5007c24 */ /* 0x000fe2000f8e0200 */
[----:B------:R-:W-:Y:S01]  /*1fa0*/  IADD3.X R11, R9, R129, ~R10, P1, P0 ;  /* 0x00000081090b7210 */ /* 0x000fe20000fe0c0a */
[----:B------:R-:W-:Y:S01]  /*1fb0*/  IMAD.WIDE.U32 R14, R181, UR8, R100 ;  /* 0x00000008b50e7c25 */ /* 0x000fe2000f8e0064 */
[----:B------:R-:W-:Y:S01]  /*1fc0*/  ULDC.64 UR4, c[0x0][0x340] ;  /* 0x0000d00000047ab9 */ /* 0x000fe20000000a00 */
[----:B------:R-:W-:Y:S01]  /*1fd0*/  IADD3 R46, R7, R46, RZ ;  /* 0x0000002e072e7210 */ /* 0x000fe20007ffe0ff */
[----:B------:R-:W2:Y:S01]  /*1fe0*/  LDC R65, c[0x0][0x340] ;  /* 0x0000d000ff417b82 */ /* 0x000ea20000000800 */
[----:B------:R-:W-:Y:S01]  /*1ff0*/  IMAD R6, R181, UR9, R6 ;  /* 0x00000009b5067c24 */ /* 0x000fe2000f8e0206 */
[----:B------:R-:W-:Y:S01]  /*2000*/  ULDC.64 UR8, c[0x0][0x348] ;  /* 0x0000d20000087ab9 */ /* 0x000fe20000000a00 */
[----:B------:R-:W-:Y:S01]  /*2010*/  IMAD.IADD R13, R13, 0x1, R0 ;  /* 0x000000010d0d7824 */ /* 0x000fe200078e0200 */
[----:B------:R-:W-:Y:S01]  /*2020*/  USHF.L.U64.HI UR25, UR4, 0x4, UR5 ;  /* 0x0000000404197899 */ /* 0x000fe20008010205 */
[----:B------:R-:W-:Y:S01]  /*2030*/  IMAD R9, R11, UR4, RZ ;  /* 0x000000040b097c24 */ /* 0x000fe2000f8e02ff */
[----:B------:R-:W-:Y:S01]  /*2040*/  USHF.L.U32 UR26, UR4, 0x4, URZ ;  /* 0x00000004041a7899 */ /* 0x000fe2000800063f */
[----:B------:R-:W-:Y:S01]  /*2050*/  IMAD.IADD R15, R15, 0x1, R6 ;  /* 0x000000010f0f7824 */ /* 0x000fe200078e0206 */
[----:B------:R-:W-:Y:S01]  /*2060*/  USHF.L.U64.HI UR13, UR4, 0x5, UR5 ;  /* 0x00000005040d7899 */ /* 0x000fe20008010205 */
[-C--:B-1----:R-:W-:Y:S01]  /*2070*/  IMAD R0, R11, R2.reuse, RZ ;  /* 0x000000020b007224 */ /* 0x082fe200078e02ff */
[----:B------:R-:W-:Y:S01]  /*2080*/  USHF.L.U32 UR22, UR4, 0x5, URZ ;  /* 0x0000000504167899 */ /* 0x000fe2000800063f */
[----:B------:R-:W-:Y:S01]  /*2090*/  IMAD.WIDE.U32 R10, R134, 0x40, RZ ;  /* 0x00000040860a7825 */ /* 0x000fe200078e00ff */
[----:B------:R-:W-:Y:S01]  /*20a0*/  UIMAD.WIDE.U32 UR20, UR4, 0x60, URZ ;  /* 0x00000060041478a5 */ /* 0x000fe2000f8e003f */
[----:B------:R-:W-:Y:S01]  /*20b0*/  SHF.L.U32 R71, R143, 0x6, RZ ;  /* 0x000000068f477819 */ /* 0x000fe200000006ff */
[----:B------:R-:W-:Y:S01]  /*20c0*/  UIMAD UR12, UR5, 0x60, URZ ;  /* 0x00000060050c78a4 */ /* 0x000fe2000f8e023f */
[----:B------:R-:W-:Y:S01]  /*20d0*/  IMAD R6, R8, UR5, R9 ;  /* 0x0000000508067c24 */ /* 0x000fe2000f8e0209 */
[----:B------:R-:W-:Y:S01]  /*20e0*/  SHF.L.U32 R76, R10, 0x1, RZ ;  /* 0x000000010a4c7819 */ /* 0x000fe200000006ff */
[C---:B------:R-:W-:Y:S01]  /*20f0*/  IMAD.WIDE.U32 R14, R8.reuse, UR4, R14 ;  /* 0x00000004080e7c25 */ /* 0x040fe2000f8e000e */
[----:B------:R-:W-:Y:S01]  /*2100*/  USHF.L.U64.HI UR23, UR4, 0x6, UR5 ;  /* 0x0000000604177899 */ /* 0x000fe20008010205 */
[----:B------:R-:W-:Y:S01]  /*2110*/  SHF.L.U32 R109, R63, 0x4, RZ ;  /* 0x000000043f6d7819 */ /* 0x000fe200000006ff */
[----:B------:R-:W-:Y:S01]  /*2120*/  USHF.L.U32 UR24, UR4, 0x6, URZ ;  /* 0x0000000604187899 */ /* 0x000fe2000800063f */
[C---:B------:R-:W-:Y:S01]  /*2130*/  IMAD R0, R8.reuse, R3, R0 ;  /* 0x0000000308007224 */ /* 0x040fe200078e0200 */
[----:B------:R-:W-:Y:S01]  /*2140*/  UIMAD.WIDE.U32 UR18, UR4, 0xa0, URZ ;  /* 0x000000a0041278a5 */ /* 0x000fe2000f8e003f */
[----:B------:R-:W-:Y:S01]  /*2150*/  IMAD.IADD R75, R11, 0x1, R75 ;  /* 0x000000010b4b7824 */ /* 0x000fe200078e024b */
[----:B------:R-:W-:Y:S01]  /*2160*/  UIMAD.WIDE.U32 UR16, UR4, 0xc0, URZ ;  /* 0x000000c0041078a5 */ /* 0x000fe2000f8e003f */
[----:B------:R-:W-:Y:S01]  /*2170*/  IMAD.WIDE.U32 R8, R8, R2, R12 ;  /* 0x0000000208087225 */ /* 0x000fe200078e000c */
[----:B------:R-:W-:Y:S01]  /*2180*/  UIMAD UR27, UR5, 0xe0, URZ ;  /* 0x000000e0051b78a4 */ /* 0x000fe2000f8e023f */
[----:B------:R-:W-:Y:S01]  /*2190*/  SHF.L.U32 R106, R63, 0x6, RZ ;  /* 0x000000063f6a7819 */ /* 0x000fe200000006ff */
[----:B------:R-:W-:Y:S01]  /*21a0*/  UIMAD.WIDE.U32 UR28, UR4, 0xe0, URZ ;  /* 0x000000e0041c78a5 */ /* 0x000fe2000f8e003f */
[----:B------:R-:W-:Y:S01]  /*21b0*/  SHF.L.U64.HI R75, R10, 0x1, R75 ;  /* 0x000000010a4b7819 */ /* 0x000fe2000001024b */
[----:B------:R-:W-:Y:S01]  /*21c0*/  IMAD.IADD R15, R15, 0x1, R6 ;  /* 0x000000010f0f7824 */ /* 0x000fe200078e0206 */
[----:B------:R-:W-:Y:S01]  /*21d0*/  MOV R10, R8 ;  /* 0x00000008000a7202 */ /* 0x000fe20000000f00 */
[C---:B------:R-:W-:Y:S01]  /*21e0*/  IMAD R85, R5.reuse, UR10, RZ ;  /* 0x0000000a05557c24 */ /* 0x040fe2000f8e02ff */
[----:B------:R-:W-:Y:S01]  /*21f0*/  ULDC UR32, c[0x0][0x2d0] ;  /* 0x0000b40000207ab9 */ /* 0x000fe20000000800 */
[----:B------:R-:W-:Y:S01]  /*2200*/  IMAD R87, R5, UR8, RZ ;  /* 0x0000000805577c24 */ /* 0x000fe2000f8e02ff */
[C-C-:B------:R-:W-:Y:S01]  /*2210*/  SHF.L.U64.HI R66, R2.reuse, 0x5, R3.reuse ;  /* 0x0000000502427819 */ /* 0x140fe20000010203 */
[----:B------:R-:W-:Y:S01]  /*2220*/  IMAD.IADD R11, R9, 0x1, R0 ;  /* 0x00000001090b7824 */ /* 0x000fe200078e0200 */
[C-C-:B------:R-:W-:Y:S01]  /*2230*/  SHF.L.U64.HI R69, R2.reuse, 0x6, R3.reuse ;  /* 0x0000000602457819 */ /* 0x140fe20000010203 */
[----:B------:R-:W-:Y:S01]  /*2240*/  IMAD R46, R63, R46, RZ ;  /* 0x0000002e3f2e7224 */ /* 0x000fe200078e02ff */
[----:B------:R-:W-:Y:S01]  /*2250*/  SHF.L.U64.HI R92, R2, 0x4, R3 ;  /* 0x00000004025c7819 */ /* 0x000fe20000010203 */
[----:B------:R-:W-:Y:S01]  /*2260*/  IMAD R85, R4, UR11, R85 ;  /* 0x0000000b04557c24 */ /* 0x000fe2000f8e0255 */
[----:B------:R-:W-:Y:S01]  /*2270*/  SHF.L.U32 R67, R2, 0x5, RZ ;  /* 0x0000000502437819 */ /* 0x000fe200000006ff */
[----:B------:R-:W-:Y:S01]  /*2280*/  IMAD.WIDE.U32 R6, R4, UR10, R14 ;  /* 0x0000000a04067c25 */ /* 0x000fe2000f8e000e */
[----:B------:R-:W-:Y:S01]  /*2290*/  SHF.R.S32.HI R45, RZ, 0x1f, R46 ;  /* 0x0000001fff2d7819 */ /* 0x000fe2000001142e */
[----:B------:R-:W-:Y:S01]  /*22a0*/  ULDC.64 UR10, c[0x0][0x320] ;  /* 0x0000c800000a7ab9 */ /* 0x000fe20000000a00 */
[-C--:B------:R-:W-:Y:S01]  /*22b0*/  IADD3 R90, P2, R60, R46.reuse, RZ ;  /* 0x0000002e3c5a7210 */ /* 0x080fe20007f5e0ff */
[C---:B------:R-:W-:Y:S01]  /*22c0*/  IMAD R87, R4.reuse, UR9, R87 ;  /* 0x0000000904577c24 */ /* 0x040fe2000f8e0257 */
        /* <DEDUP_REMOVED lines=50> */
[----:B------:R-:W-:Y:S01]  /*25f0*/  SHF.L.U32 R93, R2, 0x4, RZ ;  /* 0x00000004025d7819 */ /* 0x000fe200000006ff */
[C---:B------:R-:W-:Y:S01]  /*2600*/  IMAD.SHL.U32 R108, R63.reuse, 0x20, RZ ;  /* 0x000000203f6c7824 */ /* 0x040fe200078e00ff */
[C---:B------:R-:W-:Y:S01]  /*2610*/  IADD3 R115, R128.reuse, 0x20, RZ ;  /* 0x0000002080737810 */ /* 0x040fe20007ffe0ff */
[C---:B------:R-:W-:Y:S01]  /*2620*/  IMAD R107, R63.reuse, 0x30, RZ ;  /* 0x000000303f6b7824 */ /* 0x040fe200078e02ff */
[C---:B------:R-:W-:Y:S01]  /*2630*/  IADD3 R113, R128.reuse, 0x40, RZ ;  /* 0x0000004080717810 */ /* 0x040fe20007ffe0ff */
[C---:B------:R-:W-:Y:S01]  /*2640*/  IMAD R105, R63.reuse, 0x50, RZ ;  /* 0x000000503f697824 */ /* 0x040fe200078e02ff */
[----:B------:R-:W-:Y:S01]  /*2650*/  IADD3 R111, R128, 0x60, RZ ;  /* 0x00000060806f7810 */ /* 0x000fe20007ffe0ff */
[----:B------:R-:W-:Y:S01]  /*2660*/  IMAD R104, R63, 0x60, RZ ;  /* 0x000000603f687824 */ /* 0x000fe200078e02ff */
[----:B------:R-:W-:Y:S01]  /*2670*/  IADD3 R71, R145, R71, RZ ;  /* 0x0000004791477210 */ /* 0x000fe20007ffe0ff */
[----:B------:R-:W-:Y:S01]  /*2680*/  IMAD R103, R63, 0x70, RZ ;  /* 0x000000703f677824 */ /* 0x000fe200078e02ff */
[----:B------:R-:W-:Y:S01]  /*2690*/  P2R R118, PR, RZ, 0x1 ;  /* 0x00000001ff767803 */ /* 0x000fe20000000000 */
[----:B------:R-:W-:Y:S01]  /*26a0*/  IMAD.WIDE.U32 R142, R142, 0x20, RZ ;  /* 0x000000208e8e7825 */ /* 0x000fe200078e00ff */
[----:B------:R-:W-:Y:S01]  /*26b0*/  IADD3 R74, R141, R7, RZ ;  /* 0x000000078d4a7210 */ /* 0x000fe20007ffe0ff */
[----:B------:R-:W-:Y:S01]  /*26c0*/  UIADD3 UR35, UR17, UR10, URZ ;  /* 0x0000000a11237290 */ /* 0x000fe2000fffe03f */
[----:B------:R-:W-:Y:S01]  /*26d0*/  IADD3 R78, R137, R5, RZ ;  /* 0x00000005894e7210 */ /* 0x000fe20007ffe0ff */
        /* <DEDUP_REMOVED lines=11> */
[----:B------:R-:W-:Y:S01]  /*2790*/  SHF.R.S32.HI R95, RZ, 0x1f, R104 ;  /* 0x0000001fff5f7819 */ /* 0x000fe20000011468 */
[C---:B------:R-:W-:Y:S01]  /*27a0*/  VIADD R112, R128.reuse, 0x50 ;  /* 0x0000005080707836 */ /* 0x040fe20000000000 */
[----:B------:R-:W-:Y:S01]  /*27b0*/  SHF.R.S32.HI R94, RZ, 0x1f, R103 ;  /* 0x0000001fff5e7819 */ /* 0x000fe20000011467 */
[----:B------:R-:W-:Y:S01]  /*27c0*/  VIADD R110, R128, 0x70 ;  /* 0x00000070806e7836 */ /* 0x000fe20000000000 */
[----:B--2---:R-:W-:Y:S01]  /*27d0*/  LEA R65, -R65, RZ, 0x7 ;  /* 0x000000ff41417211 */ /* 0x004fe200078e39ff */
[----:B------:R-:W-:Y:S01]  /*27e0*/  IMAD.MOV.U32 R11, RZ, RZ, R52 ;  /* 0x000000ffff0b7224 */ /* 0x000fe200078e0034 */
[----:B------:R-:W-:Y:S01]  /*27f0*/  IADD3.X R89, R91, UR9, RZ, P3, !PT ;  /* 0x000000095b597c10 */ /* 0x000fe20009ffe4ff */
[----:B------:R-:W-:Y:S01]  /*2800*/  IMAD.IADD R68, R143, 0x1, R13 ;  /* 0x000000018f447824 */ /* 0x000fe200078e020d */
[----:B------:R-:W-:Y:S01]  /*2810*/  IADD3.X R91, R91, UR5, RZ, P2, !PT ;  /* 0x000000055b5b7c10 */ /* 0x000fe200097fe4ff */
[----:B------:R-:W-:Y:S01]  /*2820*/  IMAD.IADD R77, R139, 0x1, R77 ;  /* 0x000000018b4d7824 */ /* 0x000fe200078e024d */
[----:B------:R-:W-:Y:S01]  /*2830*/  ULDC.U8 UR31, c[0x0][0x3c3] ;  /* 0x0000f0c0001f7ab9 */ /* 0x000fe20000000000 */
[----:B------:R-:W-:Y:S01]  /*2840*/  IMAD.IADD R79, R135, 0x1, R79 ;  /* 0x00000001874f7824 */ /* 0x000fe200078e024f */
[----:B------:R-:W-:Y:S01]  /*2850*/  ULDC UR30, c[0x0][0x2e0] ;  /* 0x0000b800001e7ab9 */ /* 0x000fe20000000800 */
[----:B------:R-:W-:Y:S01]  /*2860*/  ULDC UR5, c[0x0][0x2e0] ;  /* 0x0000b80000057ab9 */ /* 0x000fe20000000800 */
        /* <DEDUP_REMOVED lines=8> */
.L_x_6075:
[----:B------:R-:W-:Y:S01]  /*28f0*/  LEA R0, R11, 0xffffff80, 0x7 ;  /* 0xffffff800b007811 */ /* 0x000fe200078e38ff */
[----:B--234-:R-:W-:Y:S01]  /*2900*/  IMAD.MOV.U32 R12, RZ, RZ, R84 ;  /* 0x000000ffff0c7224 */ /* 0x01cfe200078e0054 */
[----:B------:R-:W-:Y:S01]  /*2910*/  ISETP.NE.AND P4, PT, R118, RZ, PT ;  /* 0x000000ff7600720c */ /* 0x000fe20003f85270 */
[----:B------:R-:W-:Y:S02]  /*2920*/  IMAD.MOV.U32 R13, RZ, RZ, R85 ;  /* 0x000000ffff0d7224 */ /* 0x000fe400078e0055 */
[--C-:B------:R-:W-:Y:S02]  /*2930*/  IMAD.IADD R5, R53, 0x1, -R0.reuse ;  /* 0x0000000135057824 */ /* 0x100fe400078e0a00 */
[----:B------:R-:W-:Y:S03]  /*2940*/  IMAD.IADD R3, R57, 0x1, -R0 ;  /* 0x0000000139037824 */ /* 0x000fe600078e0a00 */
[C---:B------:R-:W-:Y:S04]  /*2950*/  ISETP.GE.OR P0, PT, R116.reuse, R5, P4 ;  /* 0x000000057400720c */ /* 0x040fe80002706670 */
[----:B------:R-:W-:Y:S02]  /*2960*/  ISETP.LT.OR P2, PT, R116, R3, P0 ;  /* 0x000000037400720c */ /* 0x000fe40000741670 */
[C---:B------:R-:W-:Y:S02]  /*2970*/  ISETP.GE.OR P0, PT, R115.reuse, R5, P4 ;  /* 0x000000057300720c */ /* 0x040fe40002706670 */
[----:B------:R-:W-:Y:S02]  /*2980*/  P2R R2, PR, RZ, 0x4 ;  /* 0x00000004ff027803 */ /* 0x000fe40000000000 */
[----:B------:R-:W-:Y:S02]  /*2990*/  ISETP.LT.OR P5, PT, R115, R3, P0 ;  /* 0x000000037300720c */ /* 0x000fe400007a1670 */
[C---:B------:R-:W-:Y:S04]  /*29a0*/  ISETP.GE.OR P0, PT, R114.reuse, R5, P4 ;  /* 0x000000057200720c */ /* 0x040fe80002706670 */
[----:B------:R-:W-:Y:S02]  /*29b0*/  ISETP.LT.OR P3, PT, R114, R3, P0 ;  /* 0x000000037200720c */ /* 0x000fe40000761670 */
[C---:B------:R-:W-:Y:S02]  /*29c0*/  @!P2 LEA R148, P0, R177.reuse, R82, 0x1 ;  /* 0x00000052b194a211 */ /* 0x040fe400078008ff */
[C---:B------:R-:W-:Y:S02]  /*29d0*/  @!P2 IADD3 R6, P1, R84.reuse, UR26, RZ ;  /* 0x0000001a5406ac10 */ /* 0x040fe4000ff3e0ff */
        /* <DEDUP_REMOVED lines=25> */
[C---:B------:R-:W-:Y:S02]  /*2b70*/  ISETP.GE.OR P0, PT, R111.reuse, R5, P1 ;  /* 0x000000056f00720c */ /* 0x040fe40000f06670 */
        /* <DEDUP_REMOVED lines=97> */
.L_x_6025:
[----:B------:R-:W-:Y:S05]  /*3190*/  BSYNC B0 ;  /* 0x0000000000007941 */ /* 0x000fea0003800000 */
.L_x_6024:
        /* <DEDUP_REMOVED lines=57> */
.L_x_6027:
[----:B------:R-:W-:Y:S05]  /*3530*/  BSYNC B0 ;  /* 0x0000000000007941 */ /* 0x000fea0003800000 */
.L_x_6026:
        /* <DEDUP_REMOVED lines=57> */
.L_x_6029:
[----:B------:R-:W-:Y:S05]  /*38d0*/  BSYNC B0 ;  /* 0x0000000000007941 */ /* 0x000fea0003800000 */
.L_x_6028:
        /* <DEDUP_REMOVED lines=62> */
.L_x_6031:
[----:B------:R-:W-:Y:S05]  /*3cc0*/  BSYNC B0 ;  /* 0x0000000000007941 */ /* 0x000fea0003800000 */
.L_x_6030:
        /* <DEDUP_REMOVED lines=59> */
.L_x_6033:
[----:B------:R-:W-:Y:S05]  /*4080*/  BSYNC B0 ;  /* 0x0000000000007941 */ /* 0x000fea0003800000 */
.L_x_6032:
        /* <DEDUP_REMOVED lines=62> */
.L_x_6035:
[----:B------:R-:W-:Y:S05]  /*4470*/  BSYNC B0 ;  /* 0x0000000000007941 */ /* 0x000fea0003800000 */
.L_x_6034:
        /* <DEDUP_REMOVED lines=62> */
.L_x_6037:
[----:B------:R-:W-:Y:S05]  /*4860*/  BSYNC B0 ;  /* 0x0000000000007941 */ /* 0x000fea0003800000 */
.L_x_6036:
        /* <DEDUP_REMOVED lines=64> */
.L_x_6039:
[----:B------:R-:W-:Y:S05]  /*4c70*/  BSYNC B0 ;  /* 0x0000000000007941 */ /* 0x000fea0003800000 */
.L_x_6038:
[C---:B------:R-:W-:Y:S01]  /*4c80*/  LEA R46, P1, R29.reuse, R44, 0x1 ;  /* 0x0000002c1d2e7211 */ /* 0x040fe200078208ff */
[----:B------:R-:W-:Y:S01]  /*4c90*/  IMAD.MOV.U32 R8, RZ, RZ, R10 ;  /* 0x000000ffff087224 */ /* 0x000fe200078e000a */
[----:B------:R-:W-:Y:S02]  /*4ca0*/  UMOV UR4, UR30 ;  /* 0x0000001e00047c82 */ /* 0x000fe40008000000 */
[C---:B------:R-:W-:Y:S02]  /*4cb0*/  LEA.HI.X.SX32 R45, R29.reuse, R45, 0x1, P1 ;  /* 0x0000002d1d2d7211 */ /* 0x040fe400008f0eff */
[C---:B------:R-:W-:Y:S04]  /*4cc0*/  LEA R10, P0, R29.reuse, R8, 0x1 ;  /* 0x000000081d0a7211 */ /* 0x040fe800078008ff */
[----:B------:R-:W-:Y:S01]  /*4cd0*/  LEA.HI.X.SX32 R9, R29, R9, 0x1, P0 ;  /* 0x000000091d097211 */ /* 0x000fe200000f0eff */
[----:B------:R-:W-:Y:S08]  /*4ce0*/  BRA `(.L_x_6040) ;  /* 0x0000003400007947 */ /* 0x000ff00003800000 */
.L_x_6023:
        /* <DEDUP_REMOVED lines=86> */
.L_x_6044:
[----:B------:R-:W-:Y:S05]  /*5250*/  BSYNC B0 ;  /* 0x0000000000007941 */ /* 0x000fea0003800000 */
.L_x_6043:
[----:B-----5:R2:W-:Y:S02]  /*5260*/  STG.E.128 desc[UR6][R80.64], R40 ;  /* 0x0000002850007986 */ /* 0x0205e4000c101d06 */
.L_x_6042:
[----:B------:R-:W-:Y:S05]  /*5270*/  BSYNC B1 ;  /* 0x0000000000017941 */ /* 0x000fea0003800000 */
.L_x_6041:
        /* <DEDUP_REMOVED lines=13> */
[----:B------:R-:W-:Y:S01]  /*5350*/  MOV R150, RZ ;  /* 0x000000ff00967202 */ /* 0x000fe20000000f00 */
[C---:B-----5:R-:W-:Y:S01]  /*5360*/  IMAD.U32 R29, R40.reuse, 0x10000, RZ ;  /* 0x00010000281d7824 */ /* 0x060fe200078e00ff */
[----:B------:R-:W-:Y:S01]  /*5370*/  LOP3.LUT R31, R40, 0xffff0000, RZ, 0xc0, !PT ;  /* 0xffff0000281f7812 */ /* 0x000fe200078ec0ff */
[C---:B------:R-:W-:Y:S01]  /*5380*/  IMAD.U32 R38, R42.reuse, 0x10000, RZ ;  /* 0x000100002a267824 */ /* 0x040fe200078e00ff */
[C---:B------:R-:W-:Y:S02]  /*5390*/  SHF.L.U32 R34, R41.reuse, 0x10, RZ ;  /* 0x0000001029227819 */ /* 0x040fe400000006ff */
[----:B------:R-:W-:Y:S02]  /*53a0*/  LOP3.LUT R35, R41, 0xffff0000, RZ, 0xc0, !PT ;  /* 0xffff000029237812 */ /* 0x000fe400078ec0ff */
[----:B------:R-:W-:Y:S02]  /*53b0*/  LOP3.LUT R39, R42, 0xffff0000, RZ, 0xc0, !PT ;  /* 0xffff00002a277812 */ /* 0x000fe400078ec0ff */
[C---:B------:R-:W-:Y:S01]  /*53c0*/  SHF.L.U32 R42, R43.reuse, 0x10, RZ ;  /* 0x000000102b2a7819 */ /* 0x040fe200000006ff */
[----:B------:R-:W-:Y:S01]  /*53d0*/  @P0 IMAD R147, RZ, RZ, -UR27 ;  /* 0x8000001bff930e24 */ /* 0x000fe2000f8e02ff */
[----:B------:R-:W-:Y:S01]  /*53e0*/  LOP3.LUT R43, R43, 0xffff0000, RZ, 0xc0, !PT ;  /* 0xffff00002b2b7812 */ /* 0x000fe200078ec0ff */
[----:B------:R-:W-:Y:S03]  /*53f0*/  @P0 IMAD R150, RZ, RZ, -UR27 ;  /* 0x8000001bff960e24 */ /* 0x000fe6000f8e02ff */
[C---:B------:R-:W-:Y:S01]  /*5400*/  LEA R16, P1, R147.reuse, R148, 0x1 ;  /* 0x0000009493107211 */ /* 0x040fe200078208ff */
[----:B--2---:R-:W-:Y:S01]  /*5410*/  IMAD.MOV.U32 R148, RZ, RZ, RZ ;  /* 0x000000ffff947224 */ /* 0x004fe200078e00ff */
[----:B------:R-:W-:Y:S02]  /*5420*/  @P0 IADD3 R148, RZ, -UR27, RZ ;  /* 0x8000001bff940c10 */ /* 0x000fe4000fffe0ff */
[----:B------:R-:W-:Y:S02]  /*5430*/  LEA.HI.X.SX32 R17, R147, R149, 0x1, P1 ;  /* 0x0000009593117211 */ /* 0x000fe400008f0eff */
[C---:B------:R-:W-:Y:S04]  /*5440*/  IADD3 R149, P1, R109.reuse, R150, RZ ;  /* 0x000000966d957210 */ /* 0x040fe80007f3e0ff */
[----:B------:R-:W-:Y:S01]  /*5450*/  LEA.HI.X.SX32 R150, R150, R102, 0x1, P1 ;  /* 0x0000006696967211 */ /* 0x000fe200008f0eff */
[----:B------:R-:W2:Y:S01]  /*5460*/  LDG.E.128 R16, desc[UR6][R16.64] ;  /* 0x0000000610107981 */ /* 0x000ea2000c1e1d00 */
        /* <DEDUP_REMOVED lines=60> */
.L_x_6048:
[----:B------:R-:W-:Y:S05]  /*5830*/  BSYNC B0 ;  /* 0x0000000000007941 */ /* 0x000fea0003800000 */
.L_x_6047:
[----:B-----5:R4:W-:Y:S02]  /*5840*/  STG.E.128 desc[UR6][R152.64], R40 ;  /* 0x0000002898007986 */ /* 0x0209e4000c101d06 */
.L_x_6046:
[----:B------:R-:W-:Y:S05]  /*5850*/  BSYNC B1 ;  /* 0x0000000000017941 */ /* 0x000fea0003800000 */
.L_x_6045:
        /* <DEDUP_REMOVED lines=28> */
[----:B------:R-:W-:Y:S04]  /*5a20*/  IADD3 R149, P1, R108, R150, RZ ;  /* 0x000000966c957210 */ /* 0x000fe80007f3e0ff */
[-C--:B------:R-:W-:Y:S01]  /*5a30*/  LEA.HI.X.SX32 R150, R150, R99.reuse, 0x1, P1 ;  /* 0x0000006396967211 */ /* 0x080fe200008f0eff */
        /* <DEDUP_REMOVED lines=61> */
.L_x_6052:
[----:B------:R-:W-:Y:S05]  /*5e10*/  BSYNC B0 ;  /* 0x0000000000007941 */ /* 0x000fea0003800000 */
.L_x_6051:
[----:B-----5:R3:W-:Y:S02]  /*5e20*/  STG.E.128 desc[UR6][R152.64], R40 ;  /* 0x0000002898007986 */ /* 0x0207e4000c101d06 */
.L_x_6050:
[----:B------:R-:W-:Y:S05]  /*5e30*/  BSYNC B1 ;  /* 0x0000000000017941 */ /* 0x000fea0003800000 */
.L_x_6049:
        /* <DEDUP_REMOVED lines=9> */
[----:B---34-:R3:W5:Y:S01]  /*5ed0*/  LDG.E.128 R40, desc[UR6][R148.64] ;  /* 0x0000000694287981 */ /* 0x018762000c1e1d00 */
[----:B--2---:R-:W-:Y:S04]  /*5ee0*/  IMAD.WIDE.U32 R152, R2, 0x60, R80 ;  /* 0x0000006002987825 */ /* 0x004fe800078e0050 */
[----:B------:R-:W-:Y:S05]  /*5ef0*/  IMAD R3, R3, 0x60, RZ ;  /* 0x0000006003037824 */ /* 0x000fea00078e02ff */
[----:B------:R-:W-:Y:S01]  /*5f00*/  IADD3 R153, R153, R3, RZ ;  /* 0x0000000399997210 */ /* 0x000fe20007ffe0ff */
[----:B---3--:R-:W-:Y:S06]  /*5f10*/  @P0 BRA `(.L_x_6056) ;  /* 0x0000000400400947 */ /* 0x008fec0003800000 */
        /* <DEDUP_REMOVED lines=25> */
[----:B------:R-:W-:Y:S01]  /*60b0*/  LEA.HI.X R49, R147, R91, R44, 0x1, P1 ;  /* 0x0000005b93317211 */ /* 0x000fe200008f0c2c */
        /* <DEDUP_REMOVED lines=54> */
.L_x_6056:
[----:B------:R-:W-:Y:S05]  /*6420*/  BSYNC B0 ;  /* 0x0000000000007941 */ /* 0x000fea0003800000 */
.L_x_6055:
[----:B-----5:R2:W-:Y:S02]  /*6430*/  STG.E.128 desc[UR6][R152.64], R40 ;  /* 0x0000002898007986 */ /* 0x0205e4000c101d06 */
.L_x_6054:
[----:B------:R-:W-:Y:S05]  /*6440*/  BSYNC B1 ;  /* 0x0000000000017941 */ /* 0x000fea0003800000 */
.L_x_6053:
        /* <DEDUP_REMOVED lines=8> */
[C---:B------:R-:W-:Y:S03]  /*64d0*/  LEA R146, P0, R144.reuse, R80, 0x1 ;  /* 0x0000005090927211 */ /* 0x040fe600078008ff */
[----:B--234-:R2:W5:Y:S01]  /*64e0*/  LDG.E.128 R40, desc[UR6][R150.64] ;  /* 0x0000000696287981 */ /* 0x01c562000c1e1d00 */
        /* <DEDUP_REMOVED lines=18> */
[----:B------:R-:W3:Y:S01]  /*6610*/  LDG.E.128 R20, desc[UR6][R12.64] ;  /* 0x000000060c147981 */ /* 0x000ee2000c1e1d00 */
[----:B------:R-:W-:Y:S02]  /*6620*/  LEA.HI.X.SX32 R44, R44, R97, 0x1, P1 ;  /* 0x000000612c2c7211 */ /* 0x000fe400008f0eff */
[C---:B--2---:R-:W-:Y:S04]  /*6630*/  LEA R150, P1, R149.reuse, R88, 0x1 ;  /* 0x0000005895967211 */ /* 0x044fe800078208ff */
[----:B------:R-:W-:Y:S01]  /*6640*/  LEA.HI.X R151, R149, R89, R44, 0x1, P1 ;  /* 0x0000005995977211 */ /* 0x000fe200008f0c2c */
[----:B------:R-:W-:Y:S01]  /*6650*/  IMAD.MOV.U32 R44, RZ, RZ, RZ ;  /* 0x000000ffff2c7224 */ /* 0x000fe200078e00ff */
[----:B------:R-:W-:Y:S04]  /*6660*/  @P0 IADD3 R44, RZ, -UR27, RZ ;  /* 0x8000001bff2c0c10 */ /* 0x000fe8000fffe0ff */
[----:B------:R-:W-:Y:S01]  /*6670*/  IADD3 R153, P1, R106, R44, RZ ;  /* 0x0000002c6a997210 */ /* 0x000fe20007f3e0ff */
[----:B------:R-:W2:Y:S03]  /*6680*/  LDG.E.128 R148, desc[UR6][R150.64] ;  /* 0x0000000696947981 */ /* 0x000ea6000c1e1d00 */
[----:B------:R-:W-:Y:S02]  /*6690*/  LEA.HI.X.SX32 R44, R44, R97, 0x1, P1 ;  /* 0x000000612c2c7211 */ /* 0x000fe400008f0eff */
[C---:B------:R-:W-:Y:S04]  /*66a0*/  LEA R48, P1, R153.reuse, R90, 0x1 ;  /* 0x0000005a99307211 */ /* 0x040fe800078208ff */
[----:B------:R-:W-:Y:S06]  /*66b0*/  LEA.HI.X R49, R153, R91, R44, 0x1, P1 ;  /* 0x0000005b99317211 */ /* 0x000fec00008f0c2c */
[----:B------:R-:W4:Y:S01]  /*66c0*/  LDG.E.128 R48, desc[UR6][R48.64] ;  /* 0x0000000630307981 */ /* 0x000f22000c1e1d00 */
[C---:B---3--:R-:W-:Y:S01]  /*66d0*/  SHF.L.U32 R15, R23.reuse, 0x10, RZ ;  /* 0x00000010170f7819 */ /* 0x048fe200000006ff */
[----:B------:R-:W-:Y:S01]  /*66e0*/  IMAD.U32 R18, R22, 0x10000, RZ ;  /* 0x0001000016127824 */ /* 0x000fe200078e00ff */
[----:B------:R-:W-:Y:S01]  /*66f0*/  LOP3.LUT R13, R23, 0xffff0000, RZ, 0xc0, !PT ;  /* 0xffff0000170d7812 */ /* 0x000fe200078ec0ff */
[----:B------:R-:W-:Y:S01]  /*6700*/  IMAD.U32 R25, R20, 0x10000, RZ ;  /* 0x0001000014197824 */ /* 0x000fe200078e00ff */
[----:B------:R-:W-:Y:S02]  /*6710*/  LOP3.LUT R17, R22, 0xffff0000, RZ, 0xc0, !PT ;  /* 0xffff000016117812 */ /* 0x000fe400078ec0ff */
[----:B------:R-:W-:Y:S02]  /*6720*/  LOP3.LUT R24, R20, 0xffff0000, RZ, 0xc0, !PT ;  /* 0xffff000014187812 */ /* 0x000fe400078ec0ff */
[C---:B------:R-:W-:Y:S02]  /*6730*/  SHF.L.U32 R20, R21.reuse, 0x10, RZ ;  /* 0x0000001015147819 */ /* 0x040fe400000006ff */
[----:B------:R-:W-:Y:S02]  /*6740*/  LOP3.LUT R19, R21, 0xffff0000, RZ, 0xc0, !PT ;  /* 0xffff000015137812 */ /* 0x000fe400078ec0ff */
[C---:B--2---:R-:W-:Y:S01]  /*6750*/  LOP3.LUT R27, R148.reuse, 0xffff0000, RZ, 0xc0, !PT ;  /* 0xffff0000941b7812 */ /* 0x044fe200078ec0ff */
        /* <DEDUP_REMOVED lines=43> */
.L_x_6060:
[----:B------:R-:W-:Y:S05]  /*6a10*/  BSYNC B0 ;  /* 0x0000000000007941 */ /* 0x000fea0003800000 */
.L_x_6059:
[----:B-----5:R3:W-:Y:S02]  /*6a20*/  STG.E.128 desc[UR6][R146.64], R40 ;  /* 0x0000002892007986 */ /* 0x0207e4000c101d06 */
.L_x_6058:
[----:B------:R-:W-:Y:S05]  /*6a30*/  BSYNC B1 ;  /* 0x0000000000017941 */ /* 0x000fea0003800000 */
.L_x_6057:
        /* <DEDUP_REMOVED lines=94> */
.L_x_6064:
[----:B------:R-:W-:Y:S05]  /*7020*/  BSYNC B0 ;  /* 0x0000000000007941 */ /* 0x000fea0003800000 */
.L_x_6063:
[----:B-----5:R2:W-:Y:S02]  /*7030*/  STG.E.128 desc[UR6][R146.64], R40 ;  /* 0x0000002892007986 */ /* 0x0205e4000c101d06 */
.L_x_6062:
[----:B------:R-:W-:Y:S05]  /*7040*/  BSYNC B1 ;  /* 0x0000000000017941 */ /* 0x000fea0003800000 */
.L_x_6061:
        /* <DEDUP_REMOVED lines=94> */
.L_x_6068:
[----:B------:R-:W-:Y:S05]  /*7630*/  BSYNC B0 ;  /* 0x0000000000007941 */ /* 0x000fea0003800000 */
.L_x_6067:
[----:B-----5:R2:W-:Y:S02]  /*7640*/  STG.E.128 desc[UR6][R146.64], R40 ;  /* 0x0000002892007986 */ /* 0x0205e4000c101d06 */
.L_x_6066:
[----:B------:R-:W-:Y:S05]  /*7650*/  BSYNC B1 ;  /* 0x0000000000017941 */ /* 0x000fea0003800000 */
.L_x_6065:
[----:B------:R-:W-:Y:S01]  /*7660*/  ISETP.NE.AND P0, PT, R119, RZ, PT ;  /* 0x000000ff7700720c */ /* 0x000fe20003f05270 */
[----:B------:R-:W-:Y:S11]  /*7670*/  BSSY B1, `(.L_x_6069) ;  /* 0x0000060000017945 */ /* 0x000ff60003800000 */
[----:B------:R-:W-:Y:S01]  /*7680*/  @!UPT UIADD3 URZ, URZ, URZ, URZ ;  /* 0x0000003f3f3ff290 */ /* 0x000fe2000fffe03f */
        /* <DEDUP_REMOVED lines=92> */
.L_x_6072:
[----:B------:R-:W-:Y:S05]  /*7c50*/  BSYNC B0 ;  /* 0x0000000000007941 */ /* 0x000fea0003800000 */
.L_x_6071:
[----:B-----5:R2:W-:Y:S02]  /*7c60*/  STG.E.128 desc[UR6][R146.64], R40 ;  /* 0x0000002892007986 */ /* 0x0205e4000c101d06 */
.L_x_6070:
[----:B------:R-:W-:Y:S05]  /*7c70*/  BSYNC B1 ;  /* 0x0000000000017941 */ /* 0x000fea0003800000 */
.L_x_6069:
        /* <DEDUP_REMOVED lines=8> */
.L_x_6022:
        /* <DEDUP_REMOVED lines=63> */
.L_x_6040:
        /* <DEDUP_REMOVED lines=84> */
.L_x_6073:
        /* <DEDUP_REMOVED lines=8> */
.L_x_6074:
[----:B------:R-:W-:Y:S04]  /*86b0*/  IADD3 R11, R11, -0x1, RZ ;  /* 0xffffffff0b0b7810 */ /* 0x000fe80007ffe0ff */
[----:B------:R-:W-:Y:S11]  /*86c0*/  ISETP.GT.AND P0, PT, R11, R64, PT ;  /* 0x000000400b00720c */ /* 0x000ff60003f04270 */
[----:B------:R-:W-:Y:S02]  /*86d0*/  @!UPT UIADD3 URZ, URZ, URZ, URZ ;  /* 0x0000003f3f3ff290 */ /* 0x000fe4000fffe03f */
[----:B------:R-:W-:Y:S05]  /*86e0*/  @P0 BRA `(.L_x_6075) ;  /* 0xffffffa000800947 */ /* 0x000fea000383ffff */
.L_x_6021:
        /* <DEDUP_REMOVED lines=9> */
[----:B------:R-:W1:Y:S01]  /*8780*/  LDC.64 R2, c[0x0][0x300] ;  /* 0x0000c000ff027b82 */ /* 0x000e620000000a00 */
[----:B------:R-:W-:Y:S01]  /*8790*/  IMAD.MOV.U32 R0, RZ, RZ, RZ ;  /* 0x000000ffff007224 */ /* 0x000fe200078e00ff */
[----:B------:R-:W5:Y:S01]  /*87a0*/  S2R R103, SR_CTAID.X ;  /* 0x0000000000677919 */ /* 0x000f620000002500 */
[----:B------:R-:W-:Y:S01]  /*87b0*/  ULDC.64 UR8, c[0x0][0x210] ;  /* 0x0000840000087ab9 */ /* 0x000fe20000000a00 */
[----:B-1----:R-:W-:-:S04]  /*87c0*/  ISETP.NE.U32.AND P0, PT, R2, RZ, PT ;  /* 0x000000ff0200720c */ /* 0x002fc80003f05070 */
[----:B------:R-:W-:Y:S02]  /*87d0*/  ISETP.NE.AND.EX P0, PT, R3, RZ, PT, P0 ;  /* 0x000000ff0300720c */ /* 0x000fe40003f05300 */
[----:B------:R-:W3:Y:S11]  /*87e0*/  LDC.64 R2, c[0x0][0x240] ;  /* 0x00009000ff027b82 */ /* 0x000ef60000000a00 */
[----:B------:R-:W1:Y:S02]  /*87f0*/  @P0 LDC.64 R10, c[0x0][0x300] ;  /* 0x0000c000ff0a0b82 */ /* 0x000e640000000a00 */
[----:B-1----:R-:W-:-:S05]  /*8800*/  @P0 IMAD.WIDE R10, R181, 0x4, R10 ;  /* 0x00000004b50a0825 */ /* 0x002fca00078e020a */
[----:B------:R1:W2:Y:S01]  /*8810*/  @P0 LDG.E R0, desc[UR6][R10.64] ;  /* 0x000000060a000981 */ /* 0x0002a2000c1e1900 */
[----:B-----5:R-:W-:Y:S01]  /*8820*/  IMAD R57, R103, 0x40, R57 ;  /* 0x0000004067397824 */ /* 0x020fe200078e0239 */
[----:B------:R-:W-:Y:S01]  /*8830*/  LEA R8, P0, R130, UR8, 0x1 ;  /* 0x0000000882087c11 */ /* 0x000fe2000f8008ff */
[----:B------:R-:W-:Y:S01]  /*8840*/  IMAD.MOV.U32 R132, RZ, RZ, R130 ;  /* 0x000000ffff847224 */ /* 0x000fe200078e0082 */
[----:B------:R-:W-:Y:S01]  /*8850*/  ULDC.U8 UR10, c[0x0][0x3c3] ;  /* 0x0000f0c0000a7ab9 */ /* 0x000fe20000000000 */
[----:B---3--:R-:W-:Y:S02]  /*8860*/  LEA R6, P2, R2, R130, 0x5 ;  /* 0x0000008202067211 */ /* 0x008fe400078428ff */
[--C-:B------:R-:W-:Y:S01]  /*8870*/  LEA.HI.X R9, R130, UR9, R133.reuse, 0x1, P0 ;  /* 0x0000000982097c11 */ /* 0x100fe200080f0c85 */
[----:B--2-4-:R-:W-:-:S04]  /*8880*/  IMAD.WIDE.U32 R14, R2, 0x30, R132 ;  /* 0x00000030020e7825 */ /* 0x014fc800078e0084 */
[----:B-1----:R-:W-:-:S04]  /*8890*/  IMAD R10, R3, 0x30, RZ ;  /* 0x00000030030a7824 */ /* 0x002fc800078e02ff */
        /* <DEDUP_REMOVED lines=44> */
[C---:B-----5:R-:W-:Y:S01]  /*8b60*/  IMAD.U32 R15, R9.reuse, 0x10000, RZ ;  /* 0x00010000090f7824 */ /* 0x060fe200078e00ff */
[----:B------:R-:W-:Y:S01]  /*8b70*/  LOP3.LUT R6, R9, 0xffff0000, RZ, 0xc0, !PT ;  /* 0xffff000009067812 */ /* 0x000fe200078ec0ff */
[----:B------:R-:W-:Y:S01]  /*8b80*/  IMAD.U32 R16, R11, 0x10000, RZ ;  /* 0x000100000b107824 */ /* 0x000fe200078e00ff */
[C---:B------:R-:W-:Y:S02]  /*8b90*/  SHF.L.U32 R9, R8.reuse, 0x10, RZ ;  /* 0x0000001008097819 */ /* 0x040fe400000006ff */
[----:B------:R-:W-:-:S02]  /*8ba0*/  LOP3.LUT R18, R8, 0xffff0000, RZ, 0xc0, !PT ;  /* 0xffff000008127812 */ /* 0x000fc400078ec0ff */
[----:B------:R-:W-:Y:S02]  /*8bb0*/  LOP3.LUT R11, R11, 0xffff0000, RZ, 0xc0, !PT ;  /* 0xffff00000b0b7812 */ /* 0x000fe400078ec0ff */
[C---:B------:R-:W-:Y:S02]  /*8bc0*/  SHF.L.U32 R17, R10.reuse, 0x10, RZ ;  /* 0x000000100a117819 */ /* 0x040fe400000006ff */
[----:B------:R-:W-:Y:S02]  /*8bd0*/  LOP3.LUT R22, R10, 0xffff0000, RZ, 0xc0, !PT ;  /* 0xffff00000a167812 */ /* 0x000fe400078ec0ff */
[C---:B--2---:R-:W-:Y:S01]  /*8be0*/  LOP3.LUT R8, R2.reuse, 0xffff0000, RZ, 0xc0, !PT ;  /* 0xffff000002087812 */ /* 0x044fe200078ec0ff */
[----:B------:R-:W-:Y:S01]  /*8bf0*/  IMAD.U32 R2, R2, 0x10000, RZ ;  /* 0x0001000002027824 */ /* 0x000fe200078e00ff */
[----:B------:R-:W-:Y:S02]  /*8c00*/  LOP3.LUT R19, R3, 0xffff0000, RZ, 0xc0, !PT ;  /* 0xffff000003137812 */ /* 0x000fe400078ec0ff */
[----:B---3--:R-:W-:Y:S01]  /*8c10*/  LOP3.LUT R21, R4, 0xffff0000, RZ, 0xc0, !PT ;  /* 0xffff000004157812 */ /* 0x008fe200078ec0ff */
[-C--:B------:R-:W-:Y:S01]  /*8c20*/  FMUL.FTZ R10, R6, R8.reuse ;  /* 0x00000008060a7220 */ /* 0x080fe20000410000 */
[----:B------:R-:W-:Y:S01]  /*8c30*/  LOP3.LUT R20, R5, 0xffff0000, RZ, 0xc0, !PT ;  /* 0xffff000005147812 */ /* 0x000fe200078ec0ff */
[----:B------:R-:W-:Y:S01]  /*8c40*/  FMUL.FTZ R29, R15, R8 ;  /* 0x000000080f1d7220 */ /* 0x000fe20000410000 */
[-C--:B------:R-:W-:Y:S01]  /*8c50*/  FMUL.FTZ R8, R16, R19.reuse ;  /* 0x0000001310087220 */ /* 0x080fe20000410000 */
[----:B------:R-:W-:Y:S01]  /*8c60*/  SHF.L.U32 R3, R3, 0x10, RZ ;  /* 0x0000001003037819 */ /* 0x000fe200000006ff */
[C---:B------:R-:W-:Y:S01]  /*8c70*/  FMUL.FTZ R23, R11.reuse, R19 ;  /* 0x000000130b177220 */ /* 0x040fe20000410000 */
[----:B------:R-:W-:Y:S01]  /*8c80*/  FFMA.FTZ R29, R6, R21, R29 ;  /* 0x00000015061d7223 */ /* 0x000fe2000001001d */
[----:B------:R-:W-:Y:S01]  /*8c90*/  FFMA.FTZ R8, R11, R20, R8 ;  /* 0x000000140b087223 */ /* 0x000fe20000010008 */
[-C--:B------:R-:W-:Y:S01]  /*8ca0*/  FMUL.FTZ R6, R18, R2.reuse ;  /* 0x0000000212067220 */ /* 0x080fe20000410000 */
[----:B------:R-:W-:Y:S01]  /*8cb0*/  FMUL.FTZ R11, R9, R2 ;  /* 0x00000002090b7220 */ /* 0x000fe20000410000 */
[----:B------:R-:W-:Y:S01]  /*8cc0*/  IMAD.U32 R4, R4, 0x10000, RZ ;  /* 0x0001000004047824 */ /* 0x000fe200078e00ff */
[----:B------:R-:W-:Y:S01]  /*8cd0*/  SHF.L.U32 R5, R5, 0x10, RZ ;  /* 0x0000001005057819 */ /* 0x000fe200000006ff */
[-C--:B------:R-:W-:Y:S01]  /*8ce0*/  FMUL.FTZ R2, R22, R3.reuse ;  /* 0x0000000316027220 */ /* 0x080fe20000410000 */
[----:B------:R-:W-:Y:S01]  /*8cf0*/  FFMA.FTZ R23, R16, R20, -R23 ;  /* 0x0000001410177223 */ /* 0x000fe20000010817 */
[----:B------:R-:W-:Y:S01]  /*8d00*/  FMUL.FTZ R3, R17, R3 ;  /* 0x0000000311037220 */ /* 0x000fe20000410000 */
        /* <DEDUP_REMOVED lines=9> */
[----:B------:R-:W-:Y:S02]  /*8da0*/  MOV R11, R23 ;  /* 0x00000017000b7202 */ /* 0x000fe40000000f00 */
.L_x_6082:
[----:B------:R-:W-:Y:S05]  /*8db0*/  BSYNC B0 ;  /* 0x0000000000007941 */ /* 0x000fea0003800000 */
.L_x_6081:
[----:B-----5:R2:W-:Y:S02]  /*8dc0*/  STS.128 [R187], R8 ;  /* 0x00000008bb007388 */ /* 0x0205e40000000c00 */
.L_x_6080:
[----:B------:R-:W-:Y:S05]  /*8dd0*/  BSYNC B1 ;  /* 0x0000000000017941 */ /* 0x000fea0003800000 */
.L_x_6079:
        /* <DEDUP_REMOVED lines=33> */
[C---:B----4-:R-:W-:Y:S01]  /*8ff0*/  LOP3.LUT R8, R2.reuse, 0xffff0000, RZ, 0xc0, !PT ;  /* 0xffff000002087812 */ /* 0x050fe200078ec0ff */
        /* <DEDUP_REMOVED lines=13> */
[----:B------:R-:W-:Y:S01]  /*90d0*/  FFMA.FTZ R23, R16, R20, -R23 ;  /* 0x0000001410177223 */ /* 0x000fe20000010817 */
[----:B------:R-:W-:Y:S01]  /*90e0*/  IMAD.U32 R4, R4, 0x10000, RZ ;  /* 0x0001000004047824 */ /* 0x000fe200078e00ff */
[----:B------:R-:W-:Y:S01]  /*90f0*/  SHF.L.U32 R5, R5, 0x10, RZ ;  /* 0x0000001005057819 */ /* 0x000fe200000006ff */
[-C--:B------:R-:W-:Y:S01]  /*9100*/  FMUL.FTZ R2, R22, R3.reuse ;  /* 0x0000000316027220 */ /* 0x080fe20000410000 */
        /* <DEDUP_REMOVED lines=8> */
[----:B------:R-:W-:Y:S01]  /*9190*/  F2FP.BF16.F32.PACK_AB R8, R11, R0 ;  /* 0x000000000b08723e */ /* 0x000fe200000010ff */
[----:B------:R-:W-:Y:S01]  /*91a0*/  IMAD.MOV.U32 R11, RZ, RZ, R23 ;  /* 0x000000ffff0b7224 */ /* 0x000fe200078e0017 */
[----:B------:R-:W-:Y:S02]  /*91b0*/  F2FP.BF16.F32.PACK_AB R10, R3, R2 ;  /* 0x00000002030a723e */ /* 0x000fe400000010ff */
.L_x_6086:
[----:B------:R-:W-:Y:S05]  /*91c0*/  BSYNC B0 ;  /* 0x0000000000007941 */ /* 0x000fea0003800000 */
.L_x_6085:
[----:B-----5:R4:W-:Y:S02]  /*91d0*/  STS.128 [R187+0x800], R8 ;  /* 0x00080008bb007388 */ /* 0x0209e40000000c00 */
.L_x_6084:
[----:B------:R-:W-:Y:S05]  /*91e0*/  BSYNC B1 ;  /* 0x0000000000017941 */ /* 0x000fea0003800000 */
.L_x_6083:
        /* <DEDUP_REMOVED lines=9> */
[----:B--2-4-:R2:W5:Y:S01]  /*9280*/  LDG.E.128 R8, desc[UR6][R26.64] ;  /* 0x000000061a087981 */ /* 0x014562000c1e1d00 */
        /* <DEDUP_REMOVED lines=15> */
[----:B------:R-:W2:Y:S01]  /*9380*/  LDG.E.64 R4, desc[UR6][R4.64] ;  /* 0x0000000604047981 */ /* 0x000ea2000c1e1b00 */
[C---:B-----5:R-:W-:Y:S01]  /*9390*/  SHF.L.U32 R15, R9.reuse, 0x10, RZ ;  /* 0x00000010090f7819 */ /* 0x060fe200000006ff */
[C---:B------:R-:W-:Y:S01]  /*93a0*/  IMAD.U32 R16, R8.reuse, 0x10000, RZ ;  /* 0x0001000008107824 */ /* 0x040fe200078e00ff */
[----:B------:R-:W-:Y:S01]  /*93b0*/  LOP3.LUT R19, R8, 0xffff0000, RZ, 0xc0, !PT ;  /* 0xffff000008137812 */ /* 0x000fe200078ec0ff */
[----:B------:R-:W-:Y:S01]  /*93c0*/  IMAD.U32 R18, R10, 0x10000, RZ ;  /* 0x000100000a127824 */ /* 0x000fe200078e00ff */
[----:B------:R-:W-:Y:S02]  /*93d0*/  LOP3.LUT R9, R9, 0xffff0000, RZ, 0xc0, !PT ;  /* 0xffff000009097812 */ /* 0x000fe400078ec0ff */
[----:B------:R-:W-:-:S02]  /*93e0*/  SHF.L.U32 R17, R11, 0x10, RZ ;  /* 0x000000100b117819 */ /* 0x000fc400000006ff */
[----:B------:R-:W-:Y:S02]  /*93f0*/  LOP3.LUT R11, R11, 0xffff0000, RZ, 0xc0, !PT ;  /* 0xffff00000b0b7812 */ /* 0x000fe400078ec0ff */
[----:B------:R-:W-:Y:S02]  /*9400*/  LOP3.LUT R21, R10, 0xffff0000, RZ, 0xc0, !PT ;  /* 0xffff00000a157812 */ /* 0x000fe400078ec0ff */
[----:B----4-:R-:W-:Y:S02]  /*9410*/  LOP3.LUT R8, R2, 0xffff0000, RZ, 0xc0, !PT ;  /* 0xffff000002087812 */ /* 0x010fe400078ec0ff */
[C---:B------:R-:W-:Y:S01]  /*9420*/  LOP3.LUT R20, R3.reuse, 0xffff0000, RZ, 0xc0, !PT ;  /* 0xffff000003147812 */ /* 0x040fe200078ec0ff */
[----:B------:R-:W-:Y:S01]  /*9430*/  IMAD.U32 R3, R3, 0x10000, RZ ;  /* 0x0001000003037824 */ /* 0x000fe200078e00ff */
[----:B--2---:R-:W-:Y:S01]  /*9440*/  LOP3.LUT R26, R4, 0xffff0000, RZ, 0xc0, !PT ;  /* 0xffff0000041a7812 */ /* 0x004fe200078ec0ff */
[-C--:B------:R-:W-:Y:S01]  /*9450*/  FMUL.FTZ R10, R9, R8.reuse ;  /* 0x00000008090a7220 */ /* 0x080fe20000410000 */
[----:B------:R-:W-:Y:S01]  /*9460*/  FMUL.FTZ R28, R15, R8 ;  /* 0x000000080f1c7220 */ /* 0x000fe20000410000 */
[----:B------:R-:W-:Y:S01]  /*9470*/  LOP3.LUT R22, R5, 0xffff0000, RZ, 0xc0, !PT ;  /* 0xffff000005167812 */ /* 0x000fe200078ec0ff */
[-C--:B------:R-:W-:Y:S01]  /*9480*/  FMUL.FTZ R8, R11, R20.reuse ;  /* 0x000000140b087220 */ /* 0x080fe20000410000 */
[----:B------:R-:W-:Y:S01]  /*9490*/  SHF.L.U32 R2, R2, 0x10, RZ ;  /* 0x0000001002027819 */ /* 0x000fe200000006ff */
[----:B------:R-:W-:Y:S01]  /*94a0*/  FMUL.FTZ R20, R17, R20 ;  /* 0x0000001411147220 */ /* 0x000fe20000410000 */
[----:B------:R-:W-:Y:S01]  /*94b0*/  FFMA.FTZ R10, R15, R26, -R10 ;  /* 0x0000001a0f0a7223 */ /* 0x000fe2000001080a */
[----:B------:R-:W-:-:S02]  /*94c0*/  IMAD.U32 R15, R5, 0x10000, RZ ;  /* 0x00010000050f7824 */ /* 0x000fc400078e00ff */
[-C--:B------:R-:W-:Y:S01]  /*94d0*/  FFMA.FTZ R8, R17, R22.reuse, -R8 ;  /* 0x0000001611087223 */ /* 0x080fe20000010808 */
[----:B------:R-:W-:Y:S01]  /*94e0*/  FFMA.FTZ R11, R11, R22, R20 ;  /* 0x000000160b0b7223 */ /* 0x000fe20000010014 */
[----:B------:R-:W-:Y:S01]  /*94f0*/  SHF.L.U32 R4, R4, 0x10, RZ ;  /* 0x0000001004047819 */ /* 0x000fe200000006ff */
[-C--:B------:R-:W-:Y:S01]  /*9500*/  FMUL.FTZ R5, R19, R2.reuse ;  /* 0x0000000213057220 */ /* 0x080fe20000410000 */
[----:B------:R-:W-:Y:S01]  /*9510*/  FMUL.FTZ R2, R16, R2 ;  /* 0x0000000210027220 */ /* 0x000fe20000410000 */
[-C--:B------:R-:W-:Y:S01]  /*9520*/  FMUL.FTZ R17, R21, R3.reuse ;  /* 0x0000000315117220 */ /* 0x080fe20000410000 */
        /* <DEDUP_REMOVED lines=10> */
.L_x_6090:
[----:B------:R-:W-:Y:S05]  /*95d0*/  BSYNC B0 ;  /* 0x0000000000007941 */ /* 0x000fea0003800000 */
.L_x_6089:
[----:B-----5:R4:W-:Y:S02]  /*95e0*/  STS.128 [R187+0x1000], R8 ;  /* 0x00100008bb007388 */ /* 0x0209e40000000c00 */
.L_x_6088:
[----:B------:R-:W-:Y:S05]  /*95f0*/  BSYNC B1 ;  /* 0x0000000000017941 */ /* 0x000fea0003800000 */
.L_x_6087:
[----:B--2-4-:R-:W-:-:S05]  /*9600*/  VIADD R8, R128, 0x30 ;  /* 0x0000003080087836 */ /* 0x014fca0000000000 */
        /* <DEDUP_REMOVED lines=24> */
[C---:B-----5:R-:W-:Y:S01]  /*9790*/  LOP3.LUT R7, R25.reuse, 0xffff0000, RZ, 0xc0, !PT ;  /* 0xffff000019077812 */ /* 0x060fe200078ec0ff */
[----:B------:R-:W-:Y:S01]  /*97a0*/  IMAD.U32 R10, R24, 0x10000, RZ ;  /* 0x00010000180a7824 */ /* 0x000fe200078e00ff */
[----:B------:R-:W-:Y:S01]  /*97b0*/  SHF.L.U32 R9, R25, 0x10, RZ ;  /* 0x0000001019097819 */ /* 0x000fe200000006ff */
[----:B------:R-:W-:Y:S01]  /*97c0*/  IMAD.U32 R14, R26, 0x10000, RZ ;  /* 0x000100001a0e7824 */ /* 0x000fe200078e00ff */
[----:B------:R-:W-:Y:S02]  /*97d0*/  LOP3.LUT R11, R27, 0xffff0000, RZ, 0xc0, !PT ;  /* 0xffff00001b0b7812 */ /* 0x000fe400078ec0ff */
[----:B------:R-:W-:-:S02]  /*97e0*/  LOP3.LUT R24, R24, 0xffff0000, RZ, 0xc0, !PT ;  /* 0xffff000018187812 */ /* 0x000fc400078ec0ff */
[----:B------:R-:W-:Y:S02]  /*97f0*/  SHF.L.U32 R13, R27, 0x10, RZ ;  /* 0x000000101b0d7819 */ /* 0x000fe400000006ff */
        /* <DEDUP_REMOVED lines=29> */
.L_x_6093:
[----:B------:R-:W-:Y:S05]  /*99d0*/  BSYNC B0 ;  /* 0x0000000000007941 */ /* 0x000fea0003800000 */
.L_x_6092:
[----:B-----5:R4:W-:Y:S01]  /*99e0*/  STS.128 [R187+0x1800], R24 ;  /* 0x00180018bb007388 */ /* 0x0209e20000000c00 */
[----:B------:R-:W-:Y:S05]  /*99f0*/  BRA `(.L_x_6091) ;  /* 0x0000001c00707947 */ /* 0x000fea0003800000 */
.L_x_6078:
        /* <DEDUP_REMOVED lines=23> */
[----:B--2---:R-:W-:Y:S01]  /*9b70*/  IMAD.WIDE R8, R11, 0x2, R8 ;  /* 0x000000020b087825 */ /* 0x004fe200078e0208 */
[----:B------:R-:W-:Y:S02]  /*9b80*/  LEA.HI.X.SX32 R6, R6, R5, 0x1, P1 ;  /* 0x0000000506067211 */ /* 0x000fe400008f0eff */
[----:B------:R-:W-:-:S03]  /*9b90*/  LEA R12, P1, R13, UR8, 0x1 ;  /* 0x000000080d0c7c11 */ /* 0x000fc6000f8208ff */
        /* <DEDUP_REMOVED lines=69> */
.L_x_6097:
[----:B------:R-:W-:Y:S05]  /*9ff0*/  BSYNC B0 ;  /* 0x0000000000007941 */ /* 0x000fea0003800000 */
.L_x_6096:
[----:B-----5:R3:W-:Y:S02]  /*a000*/  STS.128 [R187], R20 ;  /* 0x00000014bb007388 */ /* 0x0207e40000000c00 */
.L_x_6095:
[----:B------:R-:W-:Y:S05]  /*a010*/  BSYNC B1 ;  /* 0x0000000000017941 */ /* 0x000fea0003800000 */
.L_x_6094:
        /* <DEDUP_REMOVED lines=14> */
[----:B--2---:R-:W-:Y:S01]  /*a100*/  IMAD.MOV.U32 R9, RZ, RZ, R63 ;  /* 0x000000ffff097224 */ /* 0x004fe200078e003f */
        /* <DEDUP_REMOVED lines=30> */
[C---:B--2---:R-:W-:Y:S01]  /*a2f0*/  IMAD.U32 R23, R8.reuse, 0x10000, RZ ;  /* 0x0001000008177824 */ /* 0x044fe200078e00ff */
[----:B------:R-:W-:Y:S01]  /*a300*/  LOP3.LUT R22, R8, 0xffff0000, RZ, 0xc0, !PT ;  /* 0xffff000008167812 */ /* 0x000fe200078ec0ff */
[----:B------:R-:W-:Y:S01]  /*a310*/  IMAD.U32 R32, R10, 0x10000, RZ ;  /* 0x000100000a207824 */ /* 0x000fe200078e00ff */
[----:B------:R-:W-:-:S02]  /*a320*/  SHF.L.U32 R8, R9, 0x10, RZ ;  /* 0x0000001009087819 */ /* 0x000fc400000006ff */
        /* <DEDUP_REMOVED lines=48> */
.L_x_6101:
[----:B------:R-:W-:Y:S05]  /*a630*/  BSYNC B0 ;  /* 0x0000000000007941 */ /* 0x000fea0003800000 */
.L_x_6100:
[----:B-----5:R1:W-:Y:S02]  /*a640*/  STS.128 [R187+0x800], R20 ;  /* 0x00080014bb007388 */ /* 0x0203e40000000c00 */
.L_x_6099:
[----:B------:R-:W-:Y:S05]  /*a650*/  BSYNC B1 ;  /* 0x0000000000017941 */ /* 0x000fea0003800000 */
.L_x_6098:
        /* <DEDUP_REMOVED lines=14> */
[----:B--2---:R-:W-:Y:S01]  /*a740*/  IMAD.MOV.U32 R9, RZ, RZ, R63 ;  /* 0x000000ffff097224 */ /* 0x004fe200078e003f */
        /* <DEDUP_REMOVED lines=12> */
[----:B------:R-:W2:Y:S03]  /*a810*/  LDG.E.128 R8, desc[UR6][R8.64] ;  /* 0x0000000608087981 */ /* 0x000ea6000c1e1d00 */
[----:B------:R-:W-:Y:S02]  /*a820*/  LEA.HI.X.SX32 R13, R13, R3, 0x1, P1 ;  /* 0x000000030d0d7211 */ /* 0x000fe400008f0eff */
[----:B------:R-:W-:-:S04]  /*a830*/  LEA R14, P1, R12, UR8, 0x1 ;  /* 0x000000080c0e7c11 */ /* 0x000fc8000f8208ff */
        /* <DEDUP_REMOVED lines=16> */
[----:B--2---:R-:W-:-:S02]  /*a940*/  SHF.L.U32 R29, R8, 0x10, RZ ;  /* 0x00000010081d7819 */ /* 0x004fc400000006ff */
[----:B------:R-:W-:Y:S01]  /*a950*/  LOP3.LUT R23, R8, 0xffff0000, RZ, 0xc0, !PT ;  /* 0xffff000008177812 */ /* 0x000fe200078ec0ff */
[C---:B------:R-:W-:Y:S01]  /*a960*/  IMAD.U32 R8, R9.reuse, 0x10000, RZ ;  /* 0x0001000009087824 */ /* 0x040fe200078e00ff */
[----:B------:R-:W-:Y:S02]  /*a970*/  LOP3.LUT R32, R9, 0xffff0000, RZ, 0xc0, !PT ;  /* 0xffff000009207812 */ /* 0x000fe400078ec0ff */
[C---:B------:R-:W-:Y:S02]  /*a980*/  SHF.L.U32 R9, R11.reuse, 0x10, RZ ;  /* 0x000000100b097819 */ /* 0x040fe400000006ff */
[----:B------:R-:W-:Y:S01]  /*a990*/  LOP3.LUT R33, R11, 0xffff0000, RZ, 0xc0, !PT ;  /* 0xffff00000b217812 */ /* 0x000fe200078ec0ff */
[C---:B------:R-:W-:Y:S01]  /*a9a0*/  IMAD.U32 R31, R10.reuse, 0x10000, RZ ;  /* 0x000100000a1f7824 */ /* 0x040fe200078e00ff */
[----:B------:R-:W-:Y:S01]  /*a9b0*/  LOP3.LUT R10, R10, 0xffff0000, RZ, 0xc0, !PT ;  /* 0xffff00000a0a7812 */ /* 0x000fe200078ec0ff */
[----:B---3--:R-:W-:Y:S01]  /*a9c0*/  IMAD.U32 R34, R12, 0x10000, RZ ;  /* 0x000100000c227824 */ /* 0x008fe200078e00ff */
        /* <DEDUP_REMOVED lines=43> */
.L_x_6105:
[----:B------:R-:W-:Y:S05]  /*ac80*/  BSYNC B0 ;  /* 0x0000000000007941 */ /* 0x000fea0003800000 */
.L_x_6104:
[----:B-----5:R3:W-:Y:S02]  /*ac90*/  STS.128 [R187+0x1000], R20 ;  /* 0x00100014bb007388 */ /* 0x0207e40000000c00 */
.L_x_6103:
[----:B------:R-:W-:Y:S05]  /*aca0*/  BSYNC B1 ;  /* 0x0000000000017941 */ /* 0x000fea0003800000 */
.L_x_6102:
[----:B--2---:R-:W-:-:S05]  /*acb0*/  VIADD R8, R128, 0x30 ;  /* 0x0000003080087836 */ /* 0x004fca0000000000 */
[----:B------:R-:W-:-:S04]  /*acc0*/  ISETP.GE.AND P0, PT, R8, R7, PT ;  /* 0x000000070800720c */ /* 0x000fc80003f06270 */
[----:B------:R-:W-:-:S13]  /*acd0*/  ISETP.LT.OR P0, PT, R2, -0x187, P0 ;  /* 0xfffffe790200780c */ /* 0x000fda0000701670 */
[----:B------:R-:W-:Y:S05]  /*ace0*/  @P0 BRA `(.L_x_6091) ;  /* 0x0000000800b40947 */ /* 0x000fea0003800000 */
[----:B------:R-:W-:Y:S02]  /*acf0*/  ULDC UR8, c[0x0][0x2d0] ;  /* 0x0000b40000087ab9 */ /* 0x000fe40000000800 */
[----:B------:R-:W-:-:S13]  /*ad00*/  ISETP.GE.AND P0, PT, R100, UR8, PT ;  /* 0x0000000864007c0c */ /* 0x000fda000bf06270 */
[----:B------:R2:W-:Y:S01]  /*ad10*/  @P0 STS.128 [R187+0x1800], RZ ;  /* 0x001800ffbb000388 */ /* 0x0005e20000000c00 */
        /* <DEDUP_REMOVED lines=18> */
[----:B------:R-:W2:Y:S03]  /*ae40*/  LDG.E.128 R16, desc[UR6][R16.64] ;  /* 0x0000000610107981 */ /* 0x000ea6000c1e1d00 */
        /* <DEDUP_REMOVED lines=12> */
[----:B------:R-:W4:Y:S01]  /*af10*/  LDG.E.128 R24, desc[UR6][R24.64] ;  /* 0x0000000618187981 */ /* 0x000f22000c1e1d00 */
        /* <DEDUP_REMOVED lines=8> */
[C---:B--2---:R-:W-:Y:S01]  /*afa0*/  IMAD.U32 R13, R16.reuse, 0x10000, RZ ;  /* 0x00010000100d7824 */ /* 0x044fe200078e00ff */
        /* <DEDUP_REMOVED lines=51> */
.L_x_6107:
[----:B------:R-:W-:Y:S05]  /*b2e0*/  BSYNC B0 ;  /* 0x0000000000007941 */ /* 0x000fea0003800000 */
.L_x_6106:
[----:B-----5:R1:W-:Y:S01]  /*b2f0*/  STS.128 [R187+0x1800], R12 ;  /* 0x0018000cbb007388 */ /* 0x0203e20000000c00 */
[----:B------:R-:W-:Y:S05]  /*b300*/  BRA `(.L_x_6091) ;  /* 0x00000004002c7947 */ /* 0x000fea0003800000 */
.L_x_6077:
        /* <DEDUP_REMOVED lines=22> */
.L_x_6109:
[----:B------:R-:W-:Y:S05]  /*b470*/  BSYNC B0 ;  /* 0x0000000000007941 */ /* 0x000fea0003800000 */
.L_x_6108:
        /* <DEDUP_REMOVED lines=16> */
.L_x_6111:
[----:B------:R-:W-:Y:S05]  /*b580*/  BSYNC B0 ;  /* 0x0000000000007941 */ /* 0x000fea0003800000 */
.L_x_6110:
        /* <DEDUP_REMOVED lines=16> */
.L_x_6113:
[----:B------:R-:W-:Y:S05]  /*b690*/  BSYNC B0 ;  /* 0x0000000000007941 */ /* 0x000fea0003800000 */
.L_x_6112:
        /* <DEDUP_REMOVED lines=18> */
.L_x_6091:
[----:B------:R-:W-:Y:S05]  /*b7c0*/  BSYNC B2 ;  /* 0x0000000000027941 */ /* 0x000fea0003800000 */
.L_x_6076:
        /* <DEDUP_REMOVED lines=28> */
.L_x_6115:
[----:B------:R-:W-:Y:S05]  /*b990*/  BSYNC B0 ;  /* 0x0000000000007941 */ /* 0x000fea0003800000 */
.L_x_6114:
        /* <DEDUP_REMOVED lines=14> */
.L_x_6117:
[----:B------:R-:W-:Y:S05]  /*ba80*/  BSYNC B0 ;  /* 0x0000000000007941 */ /* 0x000fea0003800000 */
.L_x_6116:
[----:B------:R-:W-:Y:S01]  /*ba90*/  BSSY B0, `(.L_x_6118) ;  /* 0x000000f000007945 */ /* 0x000fe20003800000 */
[----:B------:R-:W-:Y:S02]  /*baa0*/  ISETP.GE.AND P1, PT, R3, R7, PT ;  /* 0x000000070300720c */ /* 0x000fe40003f26270 */
[----:B------:R-:W-:Y:S01]  /*bab0*/  LEA.HI R9, R55, R55, RZ, 0x1 ;  /* 0x0000003737097211 */ /* 0x000fe200078f08ff */
[----:B------:R-:W-:Y:S05]  /*bac0*/  @P2 BRA `(.L_x_6119) ;  /* 0x00000000002c2947 */ /* 0x000fea0003800000 */
[----:B------:R-:W-:Y:S02]  /*bad0*/  ULDC UR5, c[0x0][0x2d0] ;  /* 0x0000b40000057ab9 */ /* 0x000fe40000000800 */
[----:B------:R-:W-:-:S13]  /*bae0*/  ISETP.GE.AND P0, PT, R100, UR5, PT ;  /* 0x0000000564007c0c */ /* 0x000fda000bf06270 */
[----:B------:R1:W-:Y:S01]  /*baf0*/  @P0 STS.128 [R187+0x3000], RZ ;  /* 0x003000ffbb000388 */ /* 0x0003e20000000c00 */
[----:B------:R-:W-:Y:S05]  /*bb00*/  @P0 BRA `(.L_x_6119) ;  /* 0x00000000001c0947 */ /* 0x000fea0003800000 */
[----:B--2-4-:R-:W2:Y:S02]  /*bb10*/  LDC.64 R4, c[0x0][0x248] ;  /* 0x00009200ff047b82 */ /* 0x014ea40000000a00 */
[----:B--2---:R-:W-:-:S04]  /*bb20*/  LEA R16, P0, R4, R186, 0x6 ;  /* 0x000000ba04107211 */ /* 0x004fc800078030ff */
[----:B------:R-:W-:-:S05]  /*bb30*/  LEA.HI.X R17, R4, R183, R5, 0x6, P0 ;  /* 0x000000b704117211 */ /* 0x000fca00000f3405 */
[----:B------:R-:W-:Y:S01]  /*bb40*/  @!PT LDS RZ, [RZ] ;  /* 0x00000000fffff984 */ /* 0x000fe20000000800 */
[----:B------:R-:W-:Y:S01]  /*bb50*/  @!PT LDS RZ, [RZ] ;  /* 0x00000000fffff984 */ /* 0x000fe20000000800 */
[----:B------:R-:W-:Y:S01]  /*bb60*/  @!PT LDS RZ, [RZ] ;  /* 0x00000000fffff984 */ /* 0x000fe20000000800 */
[----:B------:R2:W-:Y:S04]  /*bb70*/  LDGSTS.E.BYPASS.LTC128B.128 [R187+0x3000], desc[UR6][R16.64] ;  /* 0x0300000010bb7fae */ /* 0x0005e8000b901d46 */
.L_x_6119:
[----:B------:R-:W-:Y:S05]  /*bb80*/  BSYNC B0 ;  /* 0x0000000000007941 */ /* 0x000fea0003800000 */
.L_x_6118:
[----:B------:R-:W-:Y:S04]  /*bb90*/  BSSY B0, `(.L_x_6120) ;  /* 0x0000010000007945 */ /* 0x000fe80003800000 */
[----:B------:R-:W-:Y:S05]  /*bba0*/  @P3 BRA `(.L_x_6121) ;  /* 0x0000000000383947 */ /* 0x000fea0003800000 */
[----:B------:R-:W-:Y:S02]  /*bbb0*/  ULDC UR5, c[0x0][0x2d0] ;  /* 0x0000b40000057ab9 */ /* 0x000fe40000000800 */
[----:B------:R-:W-:-:S13]  /*bbc0*/  ISETP.GE.AND P0, PT, R100, UR5, PT ;  /* 0x0000000564007c0c */ /* 0x000fda000bf06270 */
[----:B------:R1:W-:Y:S01]  /*bbd0*/  @P0 STS.128 [R187+0x3800], RZ ;  /* 0x003800ffbb000388 */ /* 0x0003e20000000c00 */
[----:B------:R-:W-:Y:S05]  /*bbe0*/  @P0 BRA `(.L_x_6121) ;  /* 0x0000000000280947 */ /* 0x000fea0003800000 */
[----:B--2-4-:R-:W2:Y:S01]  /*bbf0*/  LDC.64 R4, c[0x0][0x248] ;  /* 0x00009200ff047b82 */ /* 0x014ea20000000a00 */
[----:B------:R-:W-:Y:S02]  /*bc00*/  MOV R16, R186 ;  /* 0x000000ba00107202 */ /* 0x000fe40000000f00 */
[----:B------:R-:W-:-:S03]  /*bc10*/  MOV R17, R183 ;  /* 0x000000b700117202 */ /* 0x000fc60000000f00 */
[----:B--2---:R-:W-:-:S04]  /*bc20*/  IMAD.WIDE.U32 R16, R4, 0x60, R16 ;  /* 0x0000006004107825 */ /* 0x004fc800078e0010 */
[----:B------:R-:W-:-:S05]  /*bc30*/  IMAD R5, R5, 0x60, RZ ;  /* 0x0000006005057824 */ /* 0x000fca00078e02ff */
[----:B------:R-:W-:-:S05]  /*bc40*/  IADD3 R17, R5, R17, RZ ;  /* 0x0000001105117210 */ /* 0x000fca0007ffe0ff */
[----:B------:R-:W-:Y:S01]  /*bc50*/  @!PT LDS RZ, [RZ] ;  /* 0x00000000fffff984 */ /* 0x000fe20000000800 */
[----:B------:R-:W-:Y:S01]  /*bc60*/  @!PT LDS RZ, [RZ] ;  /* 0x00000000fffff984 */ /* 0x000fe20000000800 */
[----:B------:R-:W-:Y:S01]  /*bc70*/  @!PT LDS RZ, [RZ] ;  /* 0x00000000fffff984 */ /* 0x000fe20000000800 */
[----:B------:R2:W-:Y:S02]  /*bc80*/  LDGSTS.E.BYPASS.LTC128B.128 [R187+0x3800], desc[UR6][R16.64] ;  /* 0x0380000010bb7fae */ /* 0x0005e4000b901d46 */
.L_x_6121:
[----:B------:R-:W-:Y:S05]  /*bc90*/  BSYNC B0 ;  /* 0x0000000000007941 */ /* 0x000fea0003800000 */
.L_x_6120:
[----:B------:R-:W-:Y:S04]  /*bca0*/  BSSY B0, `(.L_x_6122) ;  /* 0x000000d000007945 */ /* 0x000fe80003800000 */
        /* <DEDUP_REMOVED lines=12> */
.L_x_6123:
[----:B------:R-:W-:Y:S05]  /*bd70*/  BSYNC B0 ;  /* 0x0000000000007941 */ /* 0x000fea0003800000 */
.L_x_6122:
        /* <DEDUP_REMOVED lines=16> */
.L_x_6125:
[----:B------:R-:W-:Y:S05]  /*be80*/  BSYNC B0 ;  /* 0x0000000000007941 */ /* 0x000fea0003800000 */
.L_x_6124:
        /* <DEDUP_REMOVED lines=16> */
.L_x_6127:
[----:B------:R-:W-:Y:S05]  /*bf90*/  BSYNC B0 ;  /* 0x0000000000007941 */ /* 0x000fea0003800000 */
.L_x_6126:
        /* <DEDUP_REMOVED lines=16> */
.L_x_6129:
[----:B------:R-:W-:Y:S05]  /*c0a0*/  BSYNC B0 ;  /* 0x0000000000007941 */ /* 0x000fea0003800000 */
.L_x_6128:
[----:B------:R-:W0:Y:S01]  /*c0b0*/  LDGDEPBAR ;  /* 0x00000000000079af */ /* 0x000e220000000000 */
[----:B------:R-:W-:Y:S01]  /*c0c0*/  ISETP.GE.AND P0, PT, R128, R7, PT ;  /* 0x000000078000720c */ /* 0x000fe20003f06270 */
[----:B------:R-:W-:Y:S01]  /*c0d0*/  ULDC.64 UR10, c[0x0][0x220] ;  /* 0x00008800000a7ab9 */ /* 0x000fe20000000a00 */
[----:B--2-4-:R-:W-:Y:S01]  /*c0e0*/  LOP3.LUT R4, R9, 0xfffffffe, RZ, 0xc0, !PT ;  /* 0xfffffffe09047812 */ /* 0x014fe200078ec0ff */
[----:B------:R-:W-:Y:S01]  /*c0f0*/  BSSY B0, `(.L_x_6130) ;  /* 0x000001a000007945 */ /* 0x000fe20003800000 */
[----:B------:R-:W-:Y:S01]  /*c100*/  LEA R194, P1, R120, UR10, 0x1 ;  /* 0x0000000a78c27c11 */ /* 0x000fe2000f8208ff */
[----:B------:R-:W-:Y:S01]  /*c110*/  IMAD.SHL.U32 R132, R56, 0x40, RZ ;  /* 0x0000004038847824 */ /* 0x000fe200078e00ff */
[----:B------:R-:W-:Y:S01]  /*c120*/  SHF.R.S32.HI R5, RZ, 0x1f, R102 ;  /* 0x0000001fff057819 */ /* 0x000fe20000011466 */
[----:B------:R-:W-:Y:S01]  /*c130*/  IMAD.IADD R173, R55, 0x1, -R4 ;  /* 0x0000000137ad7824 */ /* 0x000fe200078e0a04 */
[----:B------:R-:W-:Y:S02]  /*c140*/  LEA.HI.X R195, R120, UR11, R123, 0x1, P1 ;  /* 0x0000000b78c37c11 */ /* 0x000fe400088f0c7b */
[----:B------:R-:W-:-:S02]  /*c150*/  LEA.HI R4, R5, R102, RZ, 0x3 ;  /* 0x0000006605047211 */ /* 0x000fc400078f18ff */
[-C--:B------:R-:W-:Y:S02]  /*c160*/  ISETP.GE.AND P1, PT, R12, R7.reuse, PT ;  /* 0x000000070c00720c */ /* 0x080fe40003f26270 */
[-C--:B------:R-:W-:Y:S02]  /*c170*/  ISETP.GE.AND P2, PT, R6, R7.reuse, PT ;  /* 0x000000070600720c */ /* 0x080fe40003f46270 */
[-C--:B------:R-:W-:Y:S02]  /*c180*/  ISETP.GE.AND P3, PT, R0, R7.reuse, PT ;  /* 0x000000070000720c */ /* 0x080fe40003f66270 */
[-C--:B------:R-:W-:Y:S02]  /*c190*/  ISETP.GE.AND P4, PT, R8, R7.reuse, PT ;  /* 0x000000070800720c */ /* 0x080fe40003f86270 */
[----:B------:R-:W-:Y:S02]  /*c1a0*/  ISETP.GE.AND P6, PT, R14, R7, PT ;  /* 0x000000070e00720c */ /* 0x000fe40003fc6270 */
[----:B------:R-:W-:Y:S01]  /*c1b0*/  LOP3.LUT R9, R4, 0xfffffff8, RZ, 0xc0, !PT ;  /* 0xfffffff804097812 */ /* 0x000fe200078ec0ff */
[----:B------:R-:W-:-:S04]  /*c1c0*/  DEPBAR.LE SB0, 0x0 ;  /* 0x000080000000791a */ /* 0x000fc80000000000 */
[----:B------:R-:W-:Y:S01]  /*c1d0*/  BAR.SYNC.DEFER_BLOCKING 0x0 ;  /* 0x0000000000007b1d */ /* 0x000fe20000010000 */
[----:B------:R-:W-:-:S05]  /*c1e0*/  P2R R6, PR, RZ, 0x2 ;  /* 0x00000002ff067803 */ /* 0x000fca0000000000 */
[----:B------:R2:W-:Y:S01]  /*c1f0*/  @P0 STS.128 [R187+0x6000], RZ ;  /* 0x006000ffbb000388 */ /* 0x0005e20000000c00 */
[----:B------:R-:W-:Y:S05]  /*c200*/  @P0 BRA `(.L_x_6131) ;  /* 0x0000000000200947 */ /* 0x000fea0003800000 */
        /* <DEDUP_REMOVED lines=8> */
.L_x_6131:
[----:B------:R-:W-:Y:S05]  /*c290*/  BSYNC B0 ;  /* 0x0000000000007941 */ /* 0x000fea0003800000 */
.L_x_6130:
[----:B------:R1:W-:Y:S01]  /*c2a0*/  @P2 STS.128 [R187+0x6800], RZ ;  /* 0x006800ffbb002388 */ /* 0x0003e20000000c00 */
[----:B------:R-:W-:Y:S01]  /*c2b0*/  IMAD.IADD R0, R102, 0x1, -R9 ;  /* 0x0000000166007824 */ /* 0x000fe200078e0a09 */
[----:B------:R-:W-:Y:S01]  /*c2c0*/  SHF.R.S32.HI R4, RZ, 0x3, R4 ;  /* 0x00000003ff047819 */ /* 0x000fe20000011404 */
[----:B------:R-:W-:Y:S01]  /*c2d0*/  IMAD.SHL.U32 R8, R54, 0x40, RZ ;  /* 0x0000004036087824 */ /* 0x000fe200078e00ff */
[----:B------:R-:W-:Y:S01]  /*c2e0*/  LEA.HI R134, R5, R102, RZ, 0x5 ;  /* 0x0000006605867211 */ /* 0x000fe200078f28ff */
[----:B------:R-:W-:Y:S01]  /*c2f0*/  IMAD.SHL.U32 R9, R0, 0x40, RZ ;  /* 0x0000004000097824 */ /* 0x000fe200078e00ff */
[----:B------:R-:W-:Y:S01]  /*c300*/  LOP3.LUT R132, R132, 0xfffffe00, RZ, 0xc0, !PT ;  /* 0xfffffe0084847812 */ /* 0x000fe200078ec0ff */
[----:B------:R-:W-:Y:S01]  /*c310*/  IMAD.SHL.U32 R55, R173, 0x8, RZ ;  /* 0x00000008ad377824 */ /* 0x000fe200078e00ff */
[----:B------:R-:W-:Y:S01]  /*c320*/  LOP3.LUT R8, R8, 0x1c0, RZ, 0xc0, !PT ;  /* 0x000001c008087812 */ /* 0x000fe200078ec0ff */
[----:B------:R-:W-:Y:S01]  /*c330*/  IMAD.SHL.U32 R4, R4, 0x8, RZ ;  /* 0x0000000804047824 */ /* 0x000fe200078e00ff */
[----:B------:R-:W-:Y:S01]  /*c340*/  LOP3.LUT R9, R9, 0x1c0, RZ, 0xc0, !PT ;  /* 0x000001c009097812 */ /* 0x000fe200078ec0ff */
[----:B------:R-:W-:Y:S01]  /*c350*/  BSSY B0, `(.L_x_6132) ;  /* 0x0000015000007945 */ /* 0x000fe20003800000 */
[----:B------:R-:W-:-:S02]  /*c360*/  LOP3.LUT R55, R8, 0x8, R55, 0xf8, !PT ;  /* 0x0000000808377812 */ /* 0x000fc400078ef837 */
[----:B------:R-:W-:Y:S02]  /*c370*/  SHF.R.S32.HI R133, RZ, 0x5, R134 ;  /* 0x00000005ff857819 */ /* 0x000fe40000011486 */
[----:B------:R-:W-:Y:S02]  /*c380*/  SHF.R.U32.HI R8, RZ, 0x3, R8 ;  /* 0x00000003ff087819 */ /* 0x000fe40000011608 */
[----:B------:R-:W-:Y:S01]  /*c390*/  LOP3.LUT R4, R9, 0x8, R4, 0xf8, !PT ;  /* 0x0000000809047812 */ /* 0x000fe200078ef804 */
[----:B------:R-:W-:Y:S01]  /*c3a0*/  IMAD R174, R133, 0x400, R132 ;  /* 0x0000040085ae7824 */ /* 0x000fe200078e0284 */
[----:B------:R-:W-:Y:S02]  /*c3b0*/  SHF.R.U32.HI R5, RZ, 0x3, R9 ;  /* 0x00000003ff057819 */ /* 0x000fe40000011609 */
[----:B------:R-:W-:Y:S02]  /*c3c0*/  ISETP.GE.AND P5, PT, R10, R7, PT ;  /* 0x000000070a00720c */ /* 0x000fe40003fa6270 */
        /* <DEDUP_REMOVED lines=13> */
.L_x_6133:
[----:B------:R-:W-:Y:S05]  /*c4a0*/  BSYNC B0 ;  /* 0x0000000000007941 */ /* 0x000fea0003800000 */
.L_x_6132:
[----:B------:R1:W-:Y:S01]  /*c4b0*/  @P3 STS.128 [R187+0x7000], RZ ;  /* 0x007000ffbb003388 */ /* 0x0003e20000000c00 */
[----:B------:R-:W-:Y:S01]  /*c4c0*/  IMAD.IADD R174, R55, 0x1, R174 ;  /* 0x0000000137ae7824 */ /* 0x000fe200078e02ae */
[----:B------:R-:W-:Y:S01]  /*c4d0*/  BSSY B0, `(.L_x_6134) ;  /* 0x0000011000007945 */ /* 0x000fe20003800000 */
[----:B------:R-:W-:Y:S01]  /*c4e0*/  IMAD R173, R173, 0x200, R4 ;  /* 0x00000200adad7824 */ /* 0x000fe200078e0204 */
        /* <DEDUP_REMOVED lines=15> */
.L_x_6135:
[----:B------:R-:W-:Y:S05]  /*c5e0*/  BSYNC B0 ;  /* 0x0000000000007941 */ /* 0x000fea0003800000 */
.L_x_6134:
        /* <DEDUP_REMOVED lines=15> */
.L_x_6137:
[----:B------:R-:W-:Y:S05]  /*c6e0*/  BSYNC B0 ;  /* 0x0000000000007941 */ /* 0x000fea0003800000 */
.L_x_6136:
        /* <DEDUP_REMOVED lines=14> */
.L_x_6139:
[----:B------:R-:W-:Y:S05]  /*c7d0*/  BSYNC B0 ;  /* 0x0000000000007941 */ /* 0x000fea0003800000 */
.L_x_6138:
        /* <DEDUP_REMOVED lines=8> */
[----:B------:R-:W5:Y:S02]  /*c860*/  LDC.64 R4, c[0x0][0x250] ;  /* 0x00009400ff047b82 */ /* 0x000f640000000a00 */
[----:B-----5:R-:W-:-:S04]  /*c870*/  IMAD.WIDE.U32 R6, R4, 0xa0, R194 ;  /* 0x000000a004067825 */ /* 0x020fc800078e00c2 */
[----:B------:R-:W-:-:S05]  /*c880*/  IMAD R5, R5, 0xa0, RZ ;  /* 0x000000a005057824 */ /* 0x000fca00078e02ff */
[----:B------:R-:W-:-:S05]  /*c890*/  IADD3 R7, R5, R7, RZ ;  /* 0x0000000705077210 */ /* 0x000fca0007ffe0ff */
[----:B------:R-:W-:Y:S01]  /*c8a0*/  @!PT LDS RZ, [RZ] ;  /* 0x00000000fffff984 */ /* 0x000fe20000000800 */
[----:B------:R-:W-:Y:S01]  /*c8b0*/  @!PT LDS RZ, [RZ] ;  /* 0x00000000fffff984 */ /* 0x000fe20000000800 */
[----:B------:R-:W-:Y:S01]  /*c8c0*/  @!PT LDS RZ, [RZ] ;  /* 0x00000000fffff984 */ /* 0x000fe20000000800 */
[----:B------:R1:W-:Y:S02]  /*c8d0*/  LDGSTS.E.BYPASS.LTC128B.128 [R187+0x8800], desc[UR6][R6.64] ;  /* 0x0880000006bb7fae */ /* 0x0003e4000b901d46 */
.L_x_6141:
[----:B------:R-:W-:Y:S05]  /*c8e0*/  BSYNC B0 ;  /* 0x0000000000007941 */ /* 0x000fea0003800000 */
.L_x_6140:
        /* <DEDUP_REMOVED lines=15> */
.L_x_6143:
[----:B------:R-:W-:Y:S05]  /*c9e0*/  BSYNC B0 ;  /* 0x0000000000007941 */ /* 0x000fea0003800000 */
.L_x_6142:
        /* <DEDUP_REMOVED lines=15> */
.L_x_6145:
[----:B------:R-:W-:Y:S05]  /*cae0*/  BSYNC B0 ;  /* 0x0000000000007941 */ /* 0x000fea0003800000 */
.L_x_6144:
[----:B------:R-:W-:Y:S01]  /*caf0*/  LDSM.16.M88.4 R28, [R174] ;  /* 0x00000000ae1c783b */ /* 0x000fe20000000200 */
[----:B------:R-:W-:Y:S01]  /*cb00*/  R2P PR, R0, 0x6 ;  /* 0x0000000600007804 */ /* 0x000fe20000000000 */
[----:B------:R-:W-:Y:S01]  /*cb10*/  IMAD.MOV.U32 R0, RZ, RZ, 0x20 ;  /* 0x00000020ff007424 */ /* 0x000fe200078e00ff */
[----:B------:R-:W-:Y:S01]  /*cb20*/  LOP3.LUT P0, RZ, R54, 0x2, RZ, 0xc0, !PT ;  /* 0x0000000236ff7812 */ /* 0x000fe2000780c0ff */
[----:B------:R-:W5:Y:S01]  /*cb30*/  LDSM.16.M88.4 R84, [R173+0x2000] ;  /* 0x00200000ad54783b */ /* 0x000f620000000200 */
[C---:B------:R-:W-:Y:S01]  /*cb40*/  VIADD R170, R173.reuse, 0x2040 ;  /* 0x00002040adaa7836 */ /* 0x040fe20000000000 */
[----:B------:R-:W-:Y:S01]  /*cb50*/  ULDC UR5, c[0x0][0x398] ;  /* 0x0000e60000057ab9 */ /* 0x000fe20000000800 */
[C---:B------:R-:W-:Y:S01]  /*cb60*/  SEL R3, R0.reuse, 0xffffffe0, !P0 ;  /* 0xffffffe000037807 */ /* 0x040fe20004000000 */
[----:B------:R-:W2:Y:S01]  /*cb70*/  LDSM.16.M88.4 R76, [R173+0x2800] ;  /* 0x00280000ad4c783b */ /* 0x000ea20000000200 */
[----:B------:R-:W-:Y:S02]  /*cb80*/  SEL R0, R0, 0xffffffe0, !P1 ;  /* 0xffffffe000007807 */ /* 0x000fe40004800000 */
[----:B------:R-:W-:Y:S01]  /*cb90*/  LOP3.LUT P0, RZ, R54, 0x4, RZ, 0xc0, !PT ;  /* 0x0000000436ff7812 */ /* 0x000fe2000780c0ff */
[----:B------:R-:W-:Y:S01]  /*cba0*/  IMAD.IADD R172, R174, 0x1, R3 ;  /* 0x00000001aeac7824 */ /* 0x000fe200078e0203 */
[----:B------:R-:W3:Y:S01]  /*cbb0*/  LDSM.16.M88.4 R12, [R173+0x5800] ;  /* 0x00580000ad0c783b */ /* 0x000ee20000000200 */
[----:B------:R-:W-:-:S03]  /*cbc0*/  IMAD.IADD R167, R173, 0x1, R0 ;  /* 0x00000001ada77824 */ /* 0x000fc600078e0200 */
[----:B------:R-:W-:Y:S04]  /*cbd0*/  LDSM.16.M88.4 R64, [R172] ;  /* 0x00000000ac40783b */ /* 0x000fe80000000200 */
[----:B-1----:R-:W1:Y:S04]  /*cbe0*/  LDSM.16.M88.4 R4, [R167+0x2000] ;  /* 0x00200000a704783b */ /* 0x002e680000000200 */
        /* <DEDUP_REMOVED lines=8> */
[C---:B--2---:R-:W-:Y:S03]  /*cc70*/  HMMA.16816.F32.BF16 R80, R28.reuse, R76, RZ ;  /* 0x0000004c1c50723c */ /* 0x044fe600000418ff */
[----:B------:R-:W2:Y:S03]  /*cc80*/  LDSM.16.M88.4 R16, [R167+0x3800] ;  /* 0x00380000a710783b */ /* 0x000ea60000000200 */
[C---:B------:R-:W-:Y:S01]  /*cc90*/  HMMA.16816.F32.BF16 R76, R28.reuse, R78, RZ ;  /* 0x0000004e1c4c723c */ /* 0x040fe200000418ff */
[----:B------:R-:W-:Y:S04]  /*cca0*/  LDSM.16.M88.4 R116, [R167+0x4000] ;  /* 0x00400000a774783b */ /* 0x000fe80000000200 */
[----:B------:R-:W-:Y:S01]  /*ccb0*/  LDSM.16.M88.4 R112, [R167+0x4800] ;  /* 0x00480000a770783b */ /* 0x000fe20000000200 */
[----:B---3--:R-:W-:Y:S03]  /*ccc0*/  HMMA.16816.F32.BF16 R32, R28, R12, RZ ;  /* 0x0000000c1c20723c */ /* 0x008fe600000418ff */
[----:B------:R-:W-:Y:S03]  /*ccd0*/  LDSM.16.M88.4 R108, [R167+0x5000] ;  /* 0x00500000a76c783b */ /* 0x000fe60000000200 */
[----:B-1----:R-:W-:Y:S01]  /*cce0*/  HMMA.16816.F32.BF16 R88, R64, R4, R88 ;  /* 0x000000044058723c */ /* 0x002fe20000041858 */
[----:B------:R-:W-:Y:S01]  /*ccf0*/  IMAD.MOV.U32 R12, RZ, RZ, 0x40 ;  /* 0x00000040ff0c7424 */ /* 0x000fe200078e00ff */
[----:B------:R-:W-:Y:S04]  /*cd00*/  LDSM.16.M88.4 R104, [R167+0x5800] ;  /* 0x00580000a768783b */ /* 0x000fe80000000200 */
[C---:B----4-:R-:W-:Y:S01]  /*cd10*/  HMMA.16816.F32.BF16 R72, R28.reuse, R24, RZ ;  /* 0x000000181c48723c */ /* 0x050fe200000418ff */
[----:B------:R-:W-:Y:S01]  /*cd20*/  SEL R5, R12, 0xffffffc0, !P0 ;  /* 0xffffffc00c057807 */ /* 0x000fe20004000000 */
[----:B------:R-:W-:Y:S01]  /*cd30*/  VIADD R4, R173, 0x2000 ;  /* 0x00002000ad047836 */ /* 0x000fe20000000000 */
[----:B------:R-:W0:Y:S03]  /*cd40*/  LDGDEPBAR ;  /* 0x00000000000079af */ /* 0x000e260000000000 */
[----:B------:R-:W-:Y:S01]  /*cd50*/  IMAD.IADD R171, R174, 0x1, R5 ;  /* 0x00000001aeab7824 */ /* 0x000fe200078e0205 */
[----:B------:R-:W-:Y:S01]  /*cd60*/  HMMA.16816.F32.BF16 R8, R28, R20, RZ ;  /* 0x000000141c08723c */ /* 0x000fe200000418ff */
[----:B------:R-:W-:-:S02]  /*cd70*/  @P2 VIADD R170, R4, 0xffffffc0 ;  /* 0xffffffc004aa2836 */ /* 0x000fc40000000000 */
[----:B------:R-:W-:Y:S02]  /*cd80*/  IMAD.IADD R169, R3, 0x1, R171 ;  /* 0x0000000103a97824 */ /* 0x000fe400078e02ab */
[----:B------:R-:W-:Y:S01]  /*cd90*/  IMAD.IADD R156, R0, 0x1, R170 ;  /* 0x00000001009c7824 */ /* 0x000fe200078e02aa */
[C---:B------:R-:W-:Y:S01]  /*cda0*/  HMMA.16816.F32.BF16 R60, R28.reuse, R56, RZ ;  /* 0x000000381c3c723c */ /* 0x040fe200000418ff */
[----:B------:R-:W-:Y:S01]  /*cdb0*/  LDSM.16.M88.4 R96, [R170] ;  /* 0x00000000aa60783b */ /* 0x000fe20000000200 */
[C---:B------:R-:W-:Y:S02]  /*cdc0*/  VIADD R163, R170.reuse, 0x800 ;  /* 0x00000800aaa37836 */ /* 0x040fe40000000000 */
[C---:B------:R-:W-:Y:S01]  /*cdd0*/  VIADD R162, R170.reuse, 0x1000 ;  /* 0x00001000aaa27836 */ /* 0x040fe20000000000 */
[----:B------:R-:W-:Y:S01]  /*cde0*/  LDSM.16.M88.4 R128, [R170+0x1000] ;  /* 0x00100000aa80783b */ /* 0x000fe20000000200 */
[----:B------:R-:W-:Y:S01]  /*cdf0*/  HMMA.16816.F32.BF16 R48, R28, R44, RZ ;  /* 0x0000002c1c30723c */ /* 0x000fe200000418ff */
[----:B------:R-:W-:-:S02]  /*ce00*/  VIADD R161, R170, 0x1800 ;  /* 0x00001800aaa17836 */ /* 0x000fc40000000000 */
[C---:B------:R-:W-:Y:S02]  /*ce10*/  VIADD R160, R170.reuse, 0x2000 ;  /* 0x00002000aaa07836 */ /* 0x040fe40000000000 */
        /* <DEDUP_REMOVED lines=10> */
[----:B------:R-:W-:Y:S01]  /*cec0*/  HMMA.16816.F32.BF16 R28, R28, R14, RZ ;  /* 0x0000000e1c1c723c */ /* 0x000fe200000418ff */
[----:B------:R-:W1:Y:S05]  /*ced0*/  LDSM.16.M88.4 R12, [R171] ;  /* 0x00000000ab0c783b */ /* 0x000e6a0000000200 */
[C---:B-----5:R-:W-:Y:S06]  /*cee0*/  HMMA.16816.F32.BF16 R80, R64.reuse, R92, R80 ;  /* 0x0000005c4050723c */ /* 0x060fec0000041850 */
[C---:B------:R-:W-:Y:S01]  /*cef0*/  HMMA.16816.F32.BF16 R76, R64.reuse, R94, R76 ;  /* 0x0000005e404c723c */ /* 0x040fe2000004184c */
[----:B------:R-:W3:Y:S05]  /*cf00*/  LDSM.16.M88.4 R92, [R170+0x800] ;  /* 0x00080000aa5c783b */ /* 0x000eea0000000200 */
[C---:B------:R-:W-:Y:S06]  /*cf10*/  HMMA.16816.F32.BF16 R84, R64.reuse, R6, R84 ;  /* 0x000000064054723c */ /* 0x040fec0000041854 */
[----:B------:R-:W-:Y:S01]  /*cf20*/  HMMA.16816.F32.BF16 R72, R64, R68, R72 ;  /* 0x000000444048723c */ /* 0x000fe20000041848 */
[----:B------:R-:W-:-:S05]  /*cf30*/  LOP3.LUT R7, R134, 0xffffffe0, RZ, 0xc0, !PT ;  /* 0xffffffe086077812 */ /* 0x000fca00078ec0ff */
[----:B------:R-:W-:Y:S01]  /*cf40*/  HMMA.16816.F32.BF16 R24, R64, R70, R24 ;  /* 0x000000464018723c */ /* 0x000fe20000041818 */
[----:B------:R-:W-:Y:S01]  /*cf50*/  LDSM.16.M88.4 R68, [R156] ;  /* 0x000000009c44783b */ /* 0x000fe20000000200 */
[----:B------:R-:W-:-:S04]  /*cf60*/  IMAD.IADD R7, R102, 0x1, -R7 ;  /* 0x0000000166077824 */ /* 0x000fc800078e0a07 */
[----:B--2---:R-:W-:Y:S01]  /*cf70*/  HMMA.16816.F32.BF16 R8, R64, R16, R8 ;  /* 0x000000104008723c */ /* 0x004fe20000041808 */
[----:B------:R-:W-:-:S04]  /*cf80*/  SHF.R.S32.HI R0, RZ, 0x1f, R7 ;  /* 0x0000001fff007819 */ /* 0x000fc80000011407 */
[----:B------:R-:W-:Y:S01]  /*cf90*/  LEA.HI R189, R0, R7, RZ, 0x2 ;  /* 0x0000000700bd7211 */ /* 0x000fe200078f10ff */
[----:B------:R-:W-:Y:S01]  /*cfa0*/  HMMA.16816.F32.BF16 R20, R64, R18, R20 ;  /* 0x000000124014723c */ /* 0x000fe20000041814 */
[----:B------:R-:W2:Y:S01]  /*cfb0*/  LDSM.16.M88.4 R16, [R169] ;  /* 0x00000000a910783b */ /* 0x000ea20000000200 */
[----:B------:R-:W-:Y:S01]  /*cfc0*/  IMAD R0, R103, 0x4, R133 ;  /* 0x0000000467007824 */ /* 0x000fe200078e0285 */
[----:B------:R-:W-:Y:S01]  /*cfd0*/  SHF.R.S32.HI R189, RZ, 0x2, R189 ;  /* 0x00000002ffbd7819 */ /* 0x000fe200000114bd */
[----:B------:R-:W-:Y:S02]  /*cfe0*/  IMAD.SHL.U32 R7, R102, 0x2, RZ ;  /* 0x0000000266077824 */ /* 0x000fe400078e00ff */
[----:B-1----:R-:W-:Y:S03]  /*cff0*/  HMMA.16816.F32.BF16 R88, R12, R96, R88 ;  /* 0x000000600c58723c */ /* 0x002fe60000041858 */
[----:B------:R-:W-:-:S03]  /*d000*/  LOP3.LUT R7, R7, 0x6, RZ, 0xc0, !PT ;  /* 0x0000000607077812 */ /* 0x000fc600078ec0ff */
        /* <DEDUP_REMOVED lines=8> */
[----:B------:R-:W1:Y:S04]  /*d090*/  LDSM.16.M88.4 R64, [R156+0x800] ;  /* 0x000800009c40783b */ /* 0x000e680000000200 */
[----:B------:R-:W-:Y:S01]  /*d0a0*/  LDSM.16.M88.4 R104, [R170+0x2000] ;  /* 0x00200000aa68783b */ /* 0x000fe20000000200 */
[C---:B------:R-:W-:Y:S03]  /*d0b0*/  HMMA.16816.F32.BF16 R84, R12.reuse, R98, R84 ;  /* 0x000000620c54723c */ /* 0x040fe60000041854 */
[----:B------:R-:W-:Y:S03]  /*d0c0*/  LDSM.16.M88.4 R96, [R156+0x1000] ;  /* 0x001000009c60783b */ /* 0x000fe60000000200 */
[C---:B---3--:R-:W-:Y:S06]  /*d0d0*/  HMMA.16816.F32.BF16 R80, R12.reuse, R92, R80 ;  /* 0x0000005c0c50723c */ /* 0x048fec0000041850 */
[----:B------:R-:W-:Y:S01]  /*d0e0*/  HMMA.16816.F32.BF16 R76, R12, R94, R76 ;  /* 0x0000005e0c4c723c */ /* 0x000fe2000004184c */
[----:B------:R-:W3:Y:S05]  /*d0f0*/  LDSM.16.M88.4 R92, [R170+0x1800] ;  /* 0x00180000aa5c783b */ /* 0x000eea0000000200 */
[----:B--2---:R-:W-:Y:S06]  /*d100*/  HMMA.16816.F32.BF16 R88, R16, R68, R88 ;  /* 0x000000441058723c */ /* 0x004fec0000041858 */
[----:B------:R-:W-:Y:S01]  /*d110*/  HMMA.16816.F32.BF16 R72, R12, R128, R72 ;  /* 0x000000800c48723c */ /* 0x000fe20000041848 */
[----:B------:R-:W-:-:S02]  /*d120*/  IMAD.U32 R69, R0, 0x10, R189 ;  /* 0x0000001000457824 */ /* 0x000fc400078e00bd */
[----:B------:R-:W-:-:S03]  /*d130*/  IMAD.IADD R0, R2, 0x1, R7 ;  /* 0x0000000102007824 */ /* 0x000fc600078e0207 */
[----:B------:R-:W-:Y:S01]  /*d140*/  HMMA.16816.F32.BF16 R24, R12, R130, R24 ;  /* 0x000000820c18723c */ /* 0x000fe20000041818 */
[----:B------:R-:W-:Y:S01]  /*d150*/  IADD3 R4, -R180, 0x1, R69 ;  /* 0x00000001b4047810 */ /* 0x000fe20007ffe145 */
[C---:B------:R-:W-:Y:S02]  /*d160*/  VIADD R6, R0.reuse, 0x1 ;  /* 0x0000000100067836 */ /* 0x040fe40000000000 */
[----:B------:R-:W-:Y:S01]  /*d170*/  VIADD R7, R0, 0x10 ;  /* 0x0000001000077836 */ /* 0x000fe20000000000 */
[--C-:B------:R-:W-:Y:S01]  /*d180*/  IADD3 R4, R4, UR5, R53.reuse ;  /* 0x0000000504047c10 */ /* 0x100fe2000fffe035 */
[C---:B------:R-:W-:Y:S01]  /*d190*/  HMMA.16816.F32.BF16 R84, R16.reuse, R70, R84 ;  /* 0x000000461054723c */ /* 0x040fe20000041854 */
[----:B------:R-:W2:Y:S02]  /*d1a0*/  LDSM.16.M88.4 R68, [R156+0x1800] ;  /* 0x001800009c44783b */ /* 0x000ea40000000200 */
[C---:B------:R-:W-:Y:S02]  /*d1b0*/  VIMNMX R102, R4.reuse, R53, PT ;  /* 0x0000003504667248 */ /* 0x040fe40003fe0100 */
[----:B------:R-:W-:Y:S01]  /*d1c0*/  VIADDMNMX R103, R4, 0x8, R53, PT ;  /* 0x0000000804677846 */ /* 0x000fe20003800135 */
[C---:B-1----:R-:W-:Y:S01]  /*d1d0*/  HMMA.16816.F32.BF16 R80, R16.reuse, R64, R80 ;  /* 0x000000401050723c */ /* 0x042fe20000041850 */
[----:B------:R-:W-:Y:S01]  /*d1e0*/  ISETP.GE.AND P1, PT, R6, R102, PT ;  /* 0x000000660600720c */ /* 0x000fe20003f26270 */
[----:B------:R-:W-:Y:S01]  /*d1f0*/  VIADD R53, R0, 0x9 ;  /* 0x0000000900357836 */ /* 0x000fe20000000000 */
[-C--:B------:R-:W-:Y:S01]  /*d200*/  ISETP.GE.AND P0, PT, R6, R103.reuse, PT ;  /* 0x000000670600720c */ /* 0x080fe20003f06270 */
[C---:B------:R-:W-:Y:S01]  /*d210*/  VIADD R6, R0.reuse, 0x8 ;  /* 0x0000000800067836 */ /* 0x040fe20000000000 */
[----:B------:R-:W-:Y:S01]  /*d220*/  LOP3.LUT R4, R55, R132, RZ, 0xfc, !PT ;  /* 0x0000008437047212 */ /* 0x000fe200078efcff */
[----:B------:R-:W-:Y:S01]  /*d230*/  HMMA.16816.F32.BF16 R76, R16, R66, R76 ;  /* 0x00000042104c723c */ /* 0x000fe2000004184c */
[----:B------:R-:W-:Y:S01]  /*d240*/  P2R R54, PR, RZ, 0x1 ;  /* 0x00000001ff367803 */ /* 0x000fe20000000000 */
[----:B------:R-:W-:Y:S01]  /*d250*/  VIADD R55, R0, 0x11 ;  /* 0x0000001100377836 */ /* 0x000fe20000000000 */
[CC--:B------:R-:W-:Y:S01]  /*d260*/  ISETP.GE.AND P0, PT, R6.reuse, R102.reuse, PT ;  /* 0x000000660600720c */ /* 0x0c0fe20003f06270 */
[----:B------:R-:W1:Y:S01]  /*d270*/  LDSM.16.M88.4 R64, [R170+0x2800] ;  /* 0x00280000aa40783b */ /* 0x000e620000000200 */
[----:B------:R-:W-:Y:S01]  /*d280*/  ISETP.GE.AND P2, PT, R6, R103, PT ;  /* 0x000000670600720c */ /* 0x000fe20003f46270 */
[----:B---3--:R-:W-:Y:S01]  /*d290*/  HMMA.16816.F32.BF16 R8, R12, R92, R8 ;  /* 0x0000005c0c08723c */ /* 0x008fe20000041808 */
[----:B------:R-:W-:-:S02]  /*d2a0*/  ISETP.GE.AND P3, PT, R53, R102, PT ;  /* 0x000000663500720c */ /* 0x000fc40003f66270 */
[-C--:B------:R-:W-:Y:S01]  /*d2b0*/  ISETP.GE.AND P4, PT, R53, R103.reuse, PT ;  /* 0x000000673500720c */ /* 0x080fe20003f86270 */
[----:B------:R-:W-:Y:S01]  /*d2c0*/  VIADD R53, R0, 0x18 ;  /* 0x0000001800357836 */ /* 0x000fe20000000000 */
[C---:B------:R-:W-:Y:S01]  /*d2d0*/  ISETP.GE.AND P5, PT, R7.reuse, R102, PT ;  /* 0x000000660700720c */ /* 0x040fe20003fa6270 */
[C---:B------:R-:W-:Y:S01]  /*d2e0*/  HMMA.16816.F32.BF16 R72, R16.reuse, R96, R72 ;  /* 0x000000601048723c */ /* 0x040fe20000041848 */
[----:B------:R-:W-:Y:S02]  /*d2f0*/  FSEL R6, R84, -INF , !P0 ;  /* 0xff80000054067808 */ /* 0x000fe40004000000 */
[----:B------:R-:W-:Y:S02]  /*d300*/  ISETP.GE.AND P0, PT, R7, R103, PT ;  /* 0x000000670700720c */ /* 0x000fe40003f06270 */
[----:B------:R-:W-:Y:S01]  /*d310*/  FSEL R144, R89, -INF , !P1 ;  /* 0xff80000059907808 */ /* 0x000fe20004800000 */
[----:B------:R-:W-:Y:S01]  /*d320*/  HMMA.16816.F32.BF16 R24, R16, R98, R24 ;  /* 0x000000621018723c */ /* 0x000fe20000041818 */
[----:B------:R-:W-:-:S02]  /*d330*/  FSEL R7, R86, -INF , !P2 ;  /* 0xff80000056077808 */ /* 0x000fc40005000000 */
[CC--:B------:R-:W-:Y:S02]  /*d340*/  ISETP.GE.AND P1, PT, R55.reuse, R102.reuse, PT ;  /* 0x000000663700720c */ /* 0x0c0fe40003f26270 */
[-C--:B------:R-:W-:Y:S01]  /*d350*/  ISETP.GE.AND P2, PT, R55, R103.reuse, PT ;  /* 0x000000673700720c */ /* 0x080fe20003f46270 */
[----:B------:R-:W-:Y:S01]  /*d360*/  HMMA.16816.F32.BF16 R20, R12, R94, R20 ;  /* 0x0000005e0c14723c */ /* 0x000fe20000041814 */
[----:B------:R-:W-:Y:S01]  /*d370*/  VIADD R55, R0, 0x19 ;  /* 0x0000001900377836 */ /* 0x000fe20000000000 */
[----:B------:R-:W-:Y:S02]  /*d380*/  FSEL R92, R85, -INF , !P3 ;  /* 0xff800000555c7808 */ /* 0x000fe40005800000 */
[-C--:B------:R-:W-:Y:S02]  /*d390*/  ISETP.GE.AND P3, PT, R53, R102.reuse, PT ;  /* 0x000000663500720c */ /* 0x080fe40003f66270 */
[----:B------:R-:W-:Y:S01]  /*d3a0*/  FSEL R145, R87, -INF , !P4 ;  /* 0xff80000057917808 */ /* 0x000fe20006000000 */
[----:B--2---:R-:W-:Y:S01]  /*d3b0*/  HMMA.16816.F32.BF16 R8, R16, R68, R8 ;  /* 0x000000441008723c */ /* 0x004fe20000041808 */
[----:B------:R-:W-:Y:S01]  /*d3c0*/  FSEL R146, R80, -INF , !P5 ;  /* 0xff80000050927808 */ /* 0x000fe20006800000 */
[----:B------:R-:W2:Y:S01]  /*d3d0*/  LDSM.16.M88.4 R84, [R156+0x2000] ;  /* 0x002000009c54783b */ /* 0x000ea20000000200 */
[-C--:B------:R-:W-:Y:S01]  /*d3e0*/  ISETP.GE.AND P4, PT, R53, R103.reuse, PT ;  /* 0x000000673500720c */ /* 0x080fe20003f86270 */
[----:B------:R-:W-:Y:S01]  /*d3f0*/  VIADD R53, R0, 0x20 ;  /* 0x0000002000357836 */ /* 0x000fe20000000000 */
[----:B------:R-:W-:Y:S01]  /*d400*/  FSEL R89, R82, -INF , !P0 ;  /* 0xff80000052597808 */ /* 0x000fe20004000000 */
[C---:B------:R-:W-:Y:S01]  /*d410*/  HMMA.16816.F32.BF16 R60, R12.reuse, R104, R60 ;  /* 0x000000680c3c723c */ /* 0x040fe2000004183c */
[C---:B------:R-:W-:Y:S01]  /*d420*/  ISETP.GE.AND P5, PT, R55.reuse, R102, PT ;  /* 0x000000663700720c */ /* 0x040fe20003fa6270 */
[C---:B------:R-:W-:Y:S01]  /*d430*/  VIADD R68, R0.reuse, 0x29 ;  /* 0x0000002900447836 */ /* 0x040fe20000000000 */
[----:B------:R-:W-:Y:S01]  /*d440*/  ISETP.GE.AND P0, PT, R55, R103, PT ;  /* 0x000000673700720c */ /* 0x000fe20003f06270 */
[----:B------:R-:W-:Y:S01]  /*d450*/  VIADD R55, R0, 0x28 ;  /* 0x0000002800377836 */ /* 0x000fe20000000000 */
[----:B------:R-:W-:Y:S01]  /*d460*/  FSEL R96, R76, -INF , !P3 ;  /* 0xff8000004c607808 */ /* 0x000fe20005800000 */
[----:B------:R-:W-:Y:S01]  /*d470*/  VIADD R76, R0, 0x21 ;  /* 0x00000021004c7836 */ /* 0x000fe20000000000 */
[----:B------:R-:W-:Y:S01]  /*d480*/  FSEL R94, R81, -INF , !P1 ;  /* 0xff800000515e7808 */ /* 0x000fe20004800000 */
[----:B-1----:R-:W-:Y:S01]  /*d490*/  HMMA.16816.F32.BF16 R48, R12, R64, R48 ;  /* 0x000000400c30723c */ /* 0x002fe20000041830 */
[----:B------:R-:W-:-:S02]  /*d4a0*/  FSEL R97, R83, -INF , !P2 ;  /* 0xff80000053617808 */ /* 0x000fc40005000000 */
[CC--:B------:R-:W-:Y:S01]  /*d4b0*/  ISETP.GE.AND P1, PT, R53.reuse, R102.reuse, PT ;  /* 0x000000663500720c */ /* 0x0c0fe20003f26270 */
[----:B------:R-:W1:Y:S01]  /*d4c0*/  LDSM.16.M88.4 R80, [R156+0x2800] ;  /* 0x002800009c50783b */ /* 0x000e620000000200 */
[-C--:B------:R-:W-:Y:S01]  /*d4d0*/  ISETP.GE.AND P2, PT, R53, R103.reuse, PT ;  /* 0x000000673500720c */ /* 0x080fe20003f46270 */
[----:B------:R-:W-:Y:S01]  /*d4e0*/  HMMA.16816.F32.BF16 R20, R16, R70, R20 ;  /* 0x000000461014723c */ /* 0x000fe20000041814 */
[----:B------:R-:W-:Y:S02]  /*d4f0*/  FSEL R98, R77, -INF , !P5 ;  /* 0xff8000004d627808 */ /* 0x000fe40006800000 */
[----:B------:R-:W-:Y:S02]  /*d500*/  FSEL R53, R78, -INF , !P4 ;  /* 0xff8000004e357808 */ /* 0x000fe40006000000 */
[-C--:B------:R-:W-:Y:S01]  /*d510*/  ISETP.GE.AND P5, PT, R55, R102.reuse, PT ;  /* 0x000000663700720c */ /* 0x080fe20003fa6270 */
[----:B------:R-:W-:Y:S01]  /*d520*/  HMMA.16816.F32.BF16 R44, R12, R66, R44 ;  /* 0x000000420c2c723c */ /* 0x000fe2000004182c */
[C---:B------:R-:W-:Y:S01]  /*d530*/  ISETP.GE.AND P3, PT, R76.reuse, R102, PT ;  /* 0x000000664c00720c */ /* 0x040fe20003f66270 */
[----:B------:R-:W-:Y:S01]  /*d540*/  LDSM.16.M88.4 R64, [R156+0x3000] ;  /* 0x003000009c40783b */ /* 0x000fe20000000200 */
[----:B------:R-:W-:-:S02]  /*d550*/  ISETP.GE.AND P4, PT, R76, R103, PT ;  /* 0x000000674c00720c */ /* 0x000fc40003f86270 */
[----:B------:R-:W-:Y:S01]  /*d560*/  FSEL R143, R79, -INF , !P0 ;  /* 0xff8000004f8f7808 */ /* 0x000fe20004000000 */
[----:B------:R-:W-:Y:S01]  /*d570*/  HMMA.16816.F32.BF16 R56, R12, R106, R56 ;  /* 0x0000006a0c38723c */ /* 0x000fe20000041838 */
[----:B------:R-:W3:Y:S01]  /*d580*/  LDSM.16.M88.4 R76, [R170+0x3000] ;  /* 0x00300000aa4c783b */ /* 0x000ee20000000200 */
[----:B------:R-:W-:Y:S02]  /*d590*/  FSEL R136, R72, -INF , !P1 ;  /* 0xff80000048887808 */ /* 0x000fe40004800000 */
[----:B------:R-:W-:Y:S02]  /*d5a0*/  FSEL R115, R74, -INF , !P2 ;  /* 0xff8000004a737808 */ /* 0x000fe40005000000 */
[----:B------:R-:W-:Y:S01]  /*d5b0*/  FSEL R140, R24, -INF , !P5 ;  /* 0xff800000188c7808 */ /* 0x000fe20006800000 */
[----:B------:R-:W-:Y:S01]  /*d5c0*/  VIADD R24, R0, 0x38 ;  /* 0x0000003800187836 */ /* 0x000fe20000000000 */
[C---:B------:R-:W-:Y:S02]  /*d5d0*/  ISETP.GE.AND P1, PT, R68.reuse, R102, PT ;  /* 0x000000664400720c */ /* 0x040fe40003f26270 */
[-C--:B------:R-:W-:Y:S01]  /*d5e0*/  ISETP.GE.AND P2, PT, R68, R103.reuse, PT ;  /* 0x000000674400720c */ /* 0x080fe20003f46270 */
[----:B--2---:R-:W-:Y:S01]  /*d5f0*/  HMMA.16816.F32.BF16 R60, R16, R84, R60 ;  /* 0x00000054103c723c */ /* 0x004fe2000004183c */
[----:B------:R-:W-:Y:S01]  /*d600*/  ISETP.GE.AND P0, PT, R55, R103, PT ;  /* 0x000000673700720c */ /* 0x000fe20003f06270 */
[----:B------:R-:W-:Y:S01]  /*d610*/  VIADD R55, R0, 0x30 ;  /* 0x0000003000377836 */ /* 0x000fe20000000000 */
[----:B------:R-:W-:-:S02]  /*d620*/  FSEL R142, R25, -INF , !P1 ;  /* 0xff800000198e7808 */ /* 0x000fc40004800000 */
[----:B------:R-:W-:Y:S02]  /*d630*/  FSEL R137, R27, -INF , !P2 ;  /* 0xff8000001b897808 */ /* 0x000fe40005000000 */
[----:B------:R-:W-:Y:S02]  /*d640*/  FSEL R141, R26, -INF , !P0 ;  /* 0xff8000001a8d7808 */ /* 0x000fe40004000000 */
[C---:B------:R-:W-:Y:S02]  /*d650*/  ISETP.GE.AND P1, PT, R24.reuse, R102, PT ;  /* 0x000000661800720c */ /* 0x040fe40003f26270 */
[----:B------:R-:W-:Y:S02]  /*d660*/  ISETP.GE.AND P2, PT, R24, R103, PT ;  /* 0x000000671800720c */ /* 0x000fe40003f46270 */
[----:B------:R-:W2:Y:S01]  /*d670*/  LDSM.16.M88.4 R24, [R170+0x3800] ;  /* 0x00380000aa18783b */ /* 0x000ea20000000200 */
[----:B------:R-:W-:Y:S01]  /*d680*/  FSEL R138, R73, -INF , !P3 ;  /* 0xff800000498a7808 */ /* 0x000fe20005800000 */
[----:B------:R-:W-:Y:S01]  /*d690*/  HMMA.16816.F32.BF16 R56, R16, R86, R56 ;  /* 0x000000561038723c */ /* 0x000fe20000041838 */
[----:B------:R-:W-:-:S02]  /*d6a0*/  FSEL R139, R75, -INF , !P4 ;  /* 0xff8000004b8b7808 */ /* 0x000fc40006000000 */
[CC--:B------:R-:W-:Y:S02]  /*d6b0*/  ISETP.GE.AND P3, PT, R55.reuse, R102.reuse, PT ;  /* 0x000000663700720c */ /* 0x0c0fe40003f66270 */
[-C--:B------:R-:W-:Y:S01]  /*d6c0*/  ISETP.GE.AND P4, PT, R55, R103.reuse, PT ;  /* 0x000000673700720c */ /* 0x080fe20003f86270 */
[----:B------:R-:W-:Y:S01]  /*d6d0*/  VIADD R55, R0, 0x31 ;  /* 0x0000003100377836 */ /* 0x000fe20000000000 */
[----:B------:R-:W-:Y:S01]  /*d6e0*/  FSEL R114, R8, -INF , !P3 ;  /* 0xff80000008727808 */ /* 0x000fe20005800000 */
[----:B------:R-:W-:Y:S01]  /*d6f0*/  VIADD R8, R0, 0x40 ;  /* 0x0000004000087836 */ /* 0x000fe20000000000 */
[----:B------:R-:W-:Y:S01]  /*d700*/  FSEL R111, R10, -INF , !P4 ;  /* 0xff8000000a6f7808 */ /* 0x000fe20006000000 */
[----:B-1----:R-:W-:Y:S01]  /*d710*/  HMMA.16816.F32.BF16 R48, R16, R80, R48 ;  /* 0x000000501030723c */ /* 0x002fe20000041830 */
[CC--:B------:R-:W-:Y:S02]  /*d720*/  ISETP.GE.AND P5, PT, R55.reuse, R102.reuse, PT ;  /* 0x000000663700720c */ /* 0x0c0fe40003fa6270 */
[----:B------:R-:W-:Y:S01]  /*d730*/  ISETP.GE.AND P0, PT, R55, R103, PT ;  /* 0x000000673700720c */ /* 0x000fe20003f06270 */
[C---:B------:R-:W-:Y:S01]  /*d740*/  VIADD R55, R0.reuse, 0x39 ;  /* 0x0000003900377836 */ /* 0x040fe20000000000 */
[----:B------:R-:W-:Y:S01]  /*d750*/  FSEL R118, R9, -INF , !P5 ;  /* 0xff80000009767808 */ /* 0x000fe20006800000 */
[----:B------:R-:W-:Y:S01]  /*d760*/  VIADD R9, R0, 0x41 ;  /* 0x0000004100097836 */ /* 0x000fe20000000000 */
[----:B------:R-:W-:Y:S01]  /*d770*/  FSEL R113, R11, -INF , !P0 ;  /* 0xff8000000b717808 */ /* 0x000fe20004000000 */
[----:B---3--:R-:W-:Y:S01]  /*d780*/  HMMA.16816.F32.BF16 R40, R12, R76, R40 ;  /* 0x0000004c0c28723c */ /* 0x008fe20000041828 */
[----:B------:R-:W-:-:S02]  /*d790*/  ISETP.GE.AND P5, PT, R8, R102, PT ;  /* 0x000000660800720c */ /* 0x000fc40003fa6270 */
[-C--:B------:R-:W-:Y:S01]  /*d7a0*/  ISETP.GE.AND P0, PT, R8, R103.reuse, PT ;  /* 0x000000670800720c */ /* 0x080fe20003f06270 */
[----:B------:R-:W-:Y:S01]  /*d7b0*/  VIADD R8, R0, 0x48 ;  /* 0x0000004800087836 */ /* 0x000fe20000000000 */
[C---:B------:R-:W-:Y:S01]  /*d7c0*/  ISETP.GE.AND P3, PT, R55.reuse, R102, PT ;  /* 0x000000663700720c */ /* 0x040fe20003f66270 */
[----:B------:R-:W-:Y:S01]  /*d7d0*/  HMMA.16816.F32.BF16 R36, R12, R78, R36 ;  /* 0x0000004e0c24723c */ /* 0x000fe20000041824 */
[----:B------:R-:W-:Y:S02]  /*d7e0*/  ISETP.GE.AND P4, PT, R55, R103, PT ;  /* 0x000000673700720c */ /* 0x000fe40003f86270 */
        /* <DEDUP_REMOVED lines=8> */
[-C--:B------:R-:W-:Y:S01]  /*d870*/  ISETP.GE.AND P2, PT, R9, R103.reuse, PT ;  /* 0x000000670900720c */ /* 0x080fe20003f46270 */
[----:B--2---:R-:W-:Y:S01]  /*d880*/  HMMA.16816.F32.BF16 R32, R12, R24, R32 ;  /* 0x000000180c20723c */ /* 0x004fe20000041820 */
[C---:B------:R-:W-:Y:S02]  /*d890*/  ISETP.GE.AND P3, PT, R8.reuse, R102, PT ;  /* 0x000000660800720c */ /* 0x040fe40003f66270 */
[----:B------:R-:W-:Y:S02]  /*d8a0*/  ISETP.GE.AND P4, PT, R8, R103, PT ;  /* 0x000000670800720c */ /* 0x000fe40003f86270 */
[----:B------:R-:W1:Y:S01]  /*d8b0*/  LDSM.16.M88.4 R8, [R156+0x3800] ;  /* 0x003800009c08783b */ /* 0x000e620000000200 */
[----:B------:R-:W-:Y:S01]  /*d8c0*/  FSEL R110, R60, -INF , !P5 ;  /* 0xff8000003c6e7808 */ /* 0x000fe20006800000 */
[----:B------:R-:W-:Y:S01]  /*d8d0*/  HMMA.16816.F32.BF16 R40, R16, R64, R40 ;  /* 0x000000401028723c */ /* 0x000fe20000041828 */
[----:B------:R-:W-:Y:S01]  /*d8e0*/  FSEL R117, R62, -INF , !P0 ;  /* 0xff8000003e757808 */ /* 0x000fe20004000000 */
[----:B------:R-:W-:-:S04]  /*d8f0*/  DEPBAR.LE SB0, 0x0 ;  /* 0x000080000000791a */ /* 0x000fc80000000000 */
[CC--:B------:R-:W-:Y:S01]  /*d900*/  ISETP.GE.AND P5, PT, R20.reuse, R102.reuse, PT ;  /* 0x000000661400720c */ /* 0x0c0fe20003fa6270 */
[----:B------:R-:W-:Y:S01]  /*d910*/  HMMA.16816.F32.BF16 R36, R16, R66, R36 ;  /* 0x000000421024723c */ /* 0x000fe20000041824 */
[-C--:B------:R-:W-:Y:S01]  /*d920*/  ISETP.GE.AND P0, PT, R20, R103.reuse, PT ;  /* 0x000000671400720c */ /* 0x080fe20003f06270 */
[----:B------:R-:W-:Y:S01]  /*d930*/  VIADD R20, R0, 0x50 ;  /* 0x0000005000147836 */ /* 0x000fe20000000000 */
[----:B------:R-:W-:Y:S02]  /*d940*/  FSEL R116, R61, -INF , !P1 ;  /* 0xff8000003d747808 */ /* 0x000fe40004800000 */
[----:B------:R-:W-:Y:S01]  /*d950*/  FSEL R129, R63, -INF , !P2 ;  /* 0xff8000003f817808 */ /* 0x000fe20005000000 */
[----:B------:R-:W-:Y:S01]  /*d960*/  HMMA.16816.F32.BF16 R28, R12, R26, R28 ;  /* 0x0000001a0c1c723c */ /* 0x000fe2000004181c */
[C---:B------:R-:W-:Y:S02]  /*d970*/  ISETP.GE.AND P1, PT, R20.reuse, R102, PT ;  /* 0x000000661400720c */ /* 0x040fe40003f26270 */
[----:B------:R-:W-:Y:S01]  /*d980*/  ISETP.GE.AND P2, PT, R20, R103, PT ;  /* 0x000000671400720c */ /* 0x000fe20003f46270 */
[----:B------:R-:W-:Y:S01]  /*d990*/  VIADD R20, R0, 0x58 ;  /* 0x0000005800147836 */ /* 0x000fe20000000000 */
[----:B------:R-:W-:-:S02]  /*d9a0*/  FSEL R131, R58, -INF , !P4 ;  /* 0xff8000003a837808 */ /* 0x000fc40006000000 */
[-C--:B------:R-:W-:Y:S01]  /*d9b0*/  ISETP.GE.AND P4, PT, R21, R103.reuse, PT ;  /* 0x000000671500720c */ /* 0x080fe20003f86270 */
[----:B------:R-:W-:Y:S01]  /*d9c0*/  VIADD R12, R0, 0x60 ;  /* 0x00000060000c7836 */ /* 0x000fe20000000000 */
[----:B------:R-:W-:Y:S01]  /*d9d0*/  FSEL R104, R48, -INF , !P1 ;  /* 0xff80000030687808 */ /* 0x000fe20004800000 */
[----:B------:R-:W-:Y:S01]  /*d9e0*/  VIADD R13, R0, 0x61 ;  /* 0x00000061000d7836 */ /* 0x000fe20000000000 */
[----:B------:R-:W-:Y:S02]  /*d9f0*/  ISETP.GE.AND P1, PT, R20, R103, PT ;  /* 0x000000671400720c */ /* 0x000fe40003f26270 */
[----:B------:R-:W-:Y:S02]  /*da00*/  FSEL R128, R56, -INF , !P3 ;  /* 0xff80000038807808 */ /* 0x000fe40005800000 */
[----:B------:R-:W-:Y:S02]  /*da10*/  FSEL R130, R57, -INF , !P5 ;  /* 0xff80000039827808 */ /* 0x000fe40006800000 */
[-C--:B------:R-:W-:Y:S01]  /*da20*/  ISETP.GE.AND P3, PT, R21, R102.reuse, PT ;  /* 0x000000661500720c */ /* 0x080fe20003f66270 */
[----:B------:R-:W-:Y:S01]  /*da30*/  VIADD R21, R0, 0x59 ;  /* 0x0000005900157836 */ /* 0x000fe20000000000 */
[----:B------:R-:W-:-:S02]  /*da40*/  ISETP.GE.AND P5, PT, R20, R102, PT ;  /* 0x000000661400720c */ /* 0x000fc40003fa6270 */
[----:B------:R-:W-:Y:S02]  /*da50*/  FSEL R107, R51, -INF , !P4 ;  /* 0xff800000336b7808 */ /* 0x000fe40006000000 */
[CC--:B------:R-:W-:Y:S01]  /*da60*/  ISETP.GE.AND P4, PT, R12.reuse, R102.reuse, PT ;  /* 0x000000660c00720c */ /* 0x0c0fe20003f86270 */
[----:B-1----:R-:W-:Y:S01]  /*da70*/  HMMA.16816.F32.BF16 R32, R16, R8, R32 ;  /* 0x000000081020723c */ /* 0x002fe20000041820 */
[-C--:B------:R-:W-:Y:S01]  /*da80*/  ISETP.GE.AND P6, PT, R12, R103.reuse, PT ;  /* 0x000000670c00720c */ /* 0x080fe20003fc6270 */
[----:B------:R-:W-:Y:S01]  /*da90*/  VIADD R12, R0, 0x68 ;  /* 0x00000068000c7836 */ /* 0x000fe20000000000 */
[----:B------:R-:W-:Y:S01]  /*daa0*/  FSEL R109, R46, -INF , !P1 ;  /* 0xff8000002e6d7808 */ /* 0x000fe20004800000 */
[----:B------:R-:W-:Y:S01]  /*dab0*/  BAR.SYNC.DEFER_BLOCKING 0x0 ;  /* 0x0000000000007b1d */ /* 0x000fe20000010000 */
[----:B------:R-:W-:Y:S02]  /*dac0*/  ISETP.GE.AND P1, PT, R13, R102, PT ;  /* 0x000000660d00720c */ /* 0x000fe40003f26270 */
[----:B------:R-:W-:Y:S01]  /*dad0*/  FSEL R108, R44, -INF , !P5 ;  /* 0xff8000002c6c7808 */ /* 0x000fe20006800000 */
[C---:B------:R-:W-:Y:S01]  /*dae0*/  VIADD R8, R0.reuse, 0x69 ;  /* 0x0000006900087836 */ /* 0x040fe20000000000 */
[----:B------:R-:W-:Y:S01]  /*daf0*/  FSEL R119, R59, -INF , !P0 ;  /* 0xff8000003b777808 */ /* 0x000fe20004000000 */
[----:B------:R-:W-:Y:S01]  /*db00*/  VIADD R9, R0, 0x70 ;  /* 0x0000007000097836 */ /* 0x000fe20000000000 */
[----:B------:R-:W-:-:S02]  /*db10*/  ISETP.GE.AND P5, PT, R13, R103, PT ;  /* 0x000000670d00720c */ /* 0x000fc40003fa6270 */
[----:B------:R-:W-:Y:S02]  /*db20*/  FSEL R106, R49, -INF , !P3 ;  /* 0xff800000316a7808 */ /* 0x000fe40005800000 */
[-C--:B------:R-:W-:Y:S02]  /*db30*/  ISETP.GE.AND P0, PT, R21, R103.reuse, PT ;  /* 0x000000671500720c */ /* 0x080fe40003f06270 */
[----:B------:R-:W-:Y:S02]  /*db40*/  P2R R13, PR, RZ, 0x2 ;  /* 0x00000002ff0d7803 */ /* 0x000fe40000000000 */
[C---:B------:R-:W-:Y:S02]  /*db50*/  ISETP.GE.AND P3, PT, R12.reuse, R102, PT ;  /* 0x000000660c00720c */ /* 0x040fe40003f66270 */
[----:B------:R-:W-:Y:S01]  /*db60*/  ISETP.GE.AND P1, PT, R12, R103, PT ;  /* 0x000000670c00720c */ /* 0x000fe20003f26270 */
[----:B------:R-:W-:Y:S01]  /*db70*/  VIADD R12, R0, 0x71 ;  /* 0x00000071000c7836 */ /* 0x000fe20000000000 */
[----:B------:R-:W-:-:S02]  /*db80*/  FSEL R105, R50, -INF , !P2 ;  /* 0xff80000032697808 */ /* 0x000fc40005000000 */
[----:B------:R-:W-:Y:S02]  /*db90*/  FSEL R65, R47, -INF , !P0 ;  /* 0xff8000002f417808 */ /* 0x000fe40004000000 */
[----:B------:R-:W-:Y:S02]  /*dba0*/  ISETP.GE.AND P2, PT, R21, R102, PT ;  /* 0x000000661500720c */ /* 0x000fe40003f46270 */
[----:B------:R-:W-:Y:S01]  /*dbb0*/  ISETP.NE.AND P0, PT, R13, RZ, PT ;  /* 0x000000ff0d00720c */ /* 0x000fe20003f05270 */
[----:B------:R-:W-:Y:S01]  /*dbc0*/  VIADD R13, R0, 0x78 ;  /* 0x00000078000d7836 */ /* 0x000fe20000000000 */
[----:B------:R-:W-:Y:S02]  /*dbd0*/  FSEL R47, R43, -INF , !P5 ;  /* 0xff8000002b2f7808 */ /* 0x000fe40006800000 */
        /* <DEDUP_REMOVED lines=8> */
[CC--:B------:R-:W-:Y:S02]  /*dc60*/  ISETP.GE.AND P6, PT, R9.reuse, R102.reuse, PT ;  /* 0x000000660900720c */ /* 0x0c0fe40003fc6270 */
[----:B------:R-:W-:Y:S02]  /*dc70*/  ISETP.GE.AND P3, PT, R9, R103, PT ;  /* 0x000000670900720c */ /* 0x000fe40003f66270 */
[----:B------:R-:W-:Y:S01]  /*dc80*/  ISETP.GE.AND P5, PT, R12, R102, PT ;  /* 0x000000660c00720c */ /* 0x000fe20003fa6270 */
[----:B------:R-:W-:Y:S01]  /*dc90*/  HMMA.16816.F32.BF16 R8, R16, R10, R28 ;  /* 0x0000000a1008723c */ /* 0x000fe2000004181c */
[----:B------:R-:W-:Y:S02]  /*dca0*/  P2R R12, PR, RZ, 0x2 ;  /* 0x00000002ff0c7803 */ /* 0x000fe40000000000 */
[----:B------:R-:W-:Y:S02]  /*dcb0*/  FSEL R38, R32, -INF , !P6 ;  /* 0xff80000020267808 */ /* 0x000fe40007000000 */
[----:B------:R-:W-:-:S02]  /*dcc0*/  ISETP.NE.AND P6, PT, R12, RZ, PT ;  /* 0x000000ff0c00720c */ /* 0x000fc40003fc5270 */
[----:B------:R-:W-:Y:S02]  /*dcd0*/  FSEL R36, R33, -INF , !P5 ;  /* 0xff80000021247808 */ /* 0x000fe40006800000 */
[----:B------:R-:W-:Y:S02]  /*dce0*/  FSEL R33, R35, -INF , !P6 ;  /* 0xff80000023217808 */ /* 0x000fe40007000000 */
[----:B------:R-:W-:Y:S02]  /*dcf0*/  ISETP.GT.AND P6, PT, R188, R175, PT ;  /* 0x000000afbc00720c */ /* 0x000fe40003fc4270 */
[----:B------:R-:W-:Y:S02]  /*dd00*/  FSEL R50, R40, -INF , !P4 ;  /* 0xff80000028327808 */ /* 0x000fe40006000000 */
[----:B------:R-:W-:Y:S02]  /*dd10*/  ISETP.NE.AND P4, PT, R54, RZ, PT ;  /* 0x000000ff3600720c */ /* 0x000fe40003f85270 */
[----:B------:R-:W-:-:S02]  /*dd20*/  FSEL R54, R37, -INF , !P2 ;  /* 0xff80000025367808 */ /* 0x000fc40005000000 */
[----:B------:R-:W-:Y:S02]  /*dd30*/  FSEL R41, R39, -INF , !P0 ;  /* 0xff80000027297808 */ /* 0x000fe40004000000 */
[C---:B------:R-:W-:Y:S02]  /*dd40*/  ISETP.GE.AND P0, PT, R0.reuse, R102, PT ;  /* 0x000000660000720c */ /* 0x040fe40003f06270 */
[C---:B------:R-:W-:Y:S01]  /*dd50*/  ISETP.GE.AND P2, PT, R0.reuse, R103, PT ;  /* 0x000000670000720c */ /* 0x040fe20003f46270 */
[----:B------:R-:W-:Y:S01]  /*dd60*/  VIADD R0, R0, 0x79 ;  /* 0x0000007900007836 */ /* 0x000fe20000000000 */
[----:B------:R-:W-:Y:S02]  /*dd70*/  FSEL R91, R91, -INF , !P4 ;  /* 0xff8000005b5b7808 */ /* 0x000fe40006000000 */
[----:B------:R-:W-:Y:S02]  /*dd80*/  FSEL R31, R34, -INF , !P3 ;  /* 0xff800000221f7808 */ /* 0x000fe40005800000 */
        /* <DEDUP_REMOVED lines=74> */
.L_x_6147:
[----:B------:R-:W1:Y:S02]  /*e230*/  LDC R11, c[0x0][0x248] ;  /* 0x00009200ff0b7b82 */ /* 0x000e640000000800 */
[----:B-1----:R-:W-:-:S05]  /*e240*/  IMAD.SHL.U32 R15, R11, 0x80, RZ ;  /* 0x000000800b0f7824 */ /* 0x002fca00078e00ff */
[----:B------:R-:W-:-:S04]  /*e250*/  IADD3 R15, -R15, RZ, RZ ;  /* 0x000000ff0f0f7210 */ /* 0x000fc80007ffe1ff */
[----:B------:R-:W-:-:S07]  /*e260*/  SHF.R.S32.HI R8, RZ, 0x1f, R15 ;  /* 0x0000001fff087819 */ /* 0x000fce000001140f */
.L_x_6148:
        /* <DEDUP_REMOVED lines=50> */
[----:B------:R3:W-:Y:S01]  /*e590*/  @P0 STS.128 [R187+0x3800], RZ ;  /* 0x003800ffbb000388 */ /* 0x0007e20000000c00 */
[----:B--2---:R-:W-:Y:S01]  /*e5a0*/  @!P0 IMAD R17, R2, 0x50, RZ ;  /* 0x0000005002118824 */ /* 0x004fe200078e02ff */
[----:B------:R-:W-:Y:S01]  /*e5b0*/  @!P0 IADD3 R2, P1, R15, R26, RZ ;  /* 0x0000001a0f028210 */ /* 0x000fe20007f3e0ff */
[----:B------:R-:W-:Y:S01]  /*e5c0*/  @!P0 IMAD.WIDE.U32 R28, R11, 0x50, R28 ;  /* 0x000000500b1c8825 */ /* 0x000fe200078e001c */
[----:B------:R-:W-:Y:S01]  /*e5d0*/  @!P0 LEA R26, P3, R10, UR12, 0x1 ;  /* 0x0000000c0a1a8c11 */ /* 0x000fe2000f8608ff */
[----:B------:R-:W-:Y:S01]  /*e5e0*/  @!PT LDS RZ, [RZ] ;  /* 0x00000000fffff984 */ /* 0x000fe20000000800 */
[----:B------:R-:W-:Y:S01]  /*e5f0*/  @!PT LDS RZ, [RZ] ;  /* 0x00000000fffff984 */ /* 0x000fe20000000800 */
[----:B------:R-:W-:Y:S01]  /*e600*/  @!PT LDS RZ, [RZ] ;  /* 0x00000000fffff984 */ /* 0x000fe20000000800 */
[----:B------:R3:W-:Y:S02]  /*e610*/  @!P0 LDGSTS.E.BYPASS.LTC128B.128 [R187+0x3800], desc[UR6][R20.64] ;  /* 0x0380000014bb8fae */ /* 0x0007e4000b901d46 */
[----:B-1----:R-:W-:Y:S01]  /*e620*/  @!P0 IMAD R19, R0, 0x60, RZ ;  /* 0x0000006000138824 */ /* 0x002fe200078e02ff */
[----:B------:R-:W-:Y:S01]  /*e630*/  @!P0 IADD3 R0, P2, R15, R28, RZ ;  /* 0x0000001c0f008210 */ /* 0x000fe20007f5e0ff */
[C---:B------:R-:W-:Y:S01]  /*e640*/  @!P0 IMAD.X R9, R8.reuse, 0x1, R9, P4 ;  /* 0x0000000108098824 */ /* 0x040fe200020e0609 */
[----:B------:R3:W-:Y:S02]  /*e650*/  @P0 STS.128 [R187+0x4000], RZ ;  /* 0x004000ffbb000388 */ /* 0x0007e40000000c00 */
[----:B------:R-:W-:-:S02]  /*e660*/  @!P0 IADD3.X R17, R8, R29, R17, P2, !PT ;  /* 0x0000001d08118210 */ /* 0x000fc400017fe411 */
[----:B------:R-:W-:Y:S02]  /*e670*/  @!P0 LEA R28, P2, R0, UR12, 0x1 ;  /* 0x0000000c001c8c11 */ /* 0x000fe4000f8408ff */
        /* <DEDUP_REMOVED lines=33> */
.L_x_6150:
[----:B------:R-:W-:Y:S05]  /*e890*/  BSYNC B0 ;  /* 0x0000000000007941 */ /* 0x000fea0003800000 */
.L_x_6149:
[----:B------:R-:W0:Y:S01]  /*e8a0*/  LDGDEPBAR ;  /* 0x00000000000079af */ /* 0x000e220000000000 */
[----:B------:R-:W-:-:S04]  /*e8b0*/  LEA R186, P0, R15, R186, 0x1 ;  /* 0x000000ba0fba7211 */ /* 0x000fc800078008ff */
[----:B------:R-:W-:-:S09]  /*e8c0*/  LEA.HI.X R183, R15, R183, R8, 0x1, P0 ;  /* 0x000000b70fb77211 */ /* 0x000fd200000f0c08 */
.L_x_6146:
        /* <DEDUP_REMOVED lines=64> */
[----:B-1----:R-:W1:Y:S03]  /*ecd0*/  SHFL.BFLY PT, R11, R0, 0x2, 0x1f ;  /* 0x0c401f00000b7f89 */ /* 0x002e6600000e0000 */
[-C--:B------:R-:W-:Y:S01]  /*ece0*/  IADD3 R165, R5, R168.reuse, RZ ;  /* 0x000000a805a57210 */ /* 0x080fe20007ffe0ff */
[----:B------:R-:W2:Y:S01]  /*ecf0*/  SHFL.BFLY PT, R9, R8, 0x2, 0x1f ;  /* 0x0c401f0008097f89 */ /* 0x000ea200000e0000 */
[----:B------:R-:W-:-:S02]  /*ed00*/  IADD3 R166, R3, R168, RZ ;  /* 0x000000a803a67210 */ /* 0x000fc40007ffe0ff */
[----:B------:R-:W-:Y:S01]  /*ed10*/  IADD3 R164, R3, R165, RZ ;  /* 0x000000a503a47210 */ /* 0x000fe20007ffe0ff */
[----:B------:R-:W-:Y:S04]  /*ed20*/  LDSM.16.MT88.4 R76, [R165+0x6000] ;  /* 0x00600000a54c783b */ /* 0x000fe80000004200 */
[----:B------:R-:W-:Y:S04]  /*ed30*/  LDSM.16.MT88.4 R68, [R166+0x6000] ;  /* 0x00600000a644783b */ /* 0x000fe80000004200 */
[----:B---3--:R-:W-:Y:S04]  /*ed40*/  LDSM.16.MT88.4 R20, [R164+0x6800] ;  /* 0x00680000a414783b */ /* 0x008fe80000004200 */
        /* <DEDUP_REMOVED lines=10> */
[C---:B------:R-:W-:Y:S02]  /*edf0*/  FMUL.FTZ R26, R0.reuse, UR8 ;  /* 0x00000008001a7c20 */ /* 0x040fe40008410000 */
[----:B------:R-:W-:Y:S02]  /*ee00*/  FSEL R45, R45, RZ, P0 ;  /* 0x000000ff2d2d7208 */ /* 0x000fe40000000000 */
[----:B------:R-:W-:-:S03]  /*ee10*/  FSETP.NEU.FTZ.AND P0, PT, R0, -INF , PT ;  /* 0xff8000000000780b */ /* 0x000fc60003f1d000 */
[--C-:B------:R-:W-:Y:S01]  /*ee20*/  FFMA.FTZ R42, R92, UR8, -R45.reuse ;  /* 0x000000085c2a7c23 */ /* 0x100fe2000801082d */
[----:B------:R-:W-:Y:S01]  /*ee30*/  FSEL R26, R26, RZ, P0 ;  /* 0x000000ff1a1a7208 */ /* 0x000fe20000000000 */
[--C-:B------:R-:W-:Y:S01]  /*ee40*/  FFMA.FTZ R29, R94, UR8, -R45.reuse ;  /* 0x000000085e1d7c23 */ /* 0x100fe2000801082d */
[--C-:B------:R-:W-:Y:S01]  /*ee50*/  FFMA.FTZ R55, R6, UR8, -R45.reuse ;  /* 0x0000000806377c23 */ /* 0x100fe2000801082d */
[----:B------:R-:W1:Y:S01]  /*ee60*/  LDSM.16.MT88.4 R92, [R168+0x6000] ;  /* 0x00600000a85c783b */ /* 0x000e620000004200 */
[--C-:B------:R-:W-:Y:S01]  /*ee70*/  FFMA.FTZ R57, R88, UR8, -R45.reuse ;  /* 0x0000000858397c23 */ /* 0x100fe2000801082d */
[--C-:B------:R-:W-:Y:S01]  /*ee80*/  FFMA.FTZ R44, R7, UR8, -R26.reuse ;  /* 0x00000008072c7c23 */ /* 0x100fe2000801081a */
        /* <DEDUP_REMOVED lines=14> */
[----:B------:R-:W4:Y:S01]  /*ef70*/  LDSM.16.MT88.4 R12, [R166+0x6800] ;  /* 0x00680000a60c783b */ /* 0x000f220000004200 */
        /* <DEDUP_REMOVED lines=40> */
[----:B------:R-:W-:Y:S01]  /*f200*/  FFMA.FTZ R41, R41, UR8, -R26 ;  /* 0x0000000829297c23 */ /* 0x000fe2000801081a */
[----:B------:R-:W-:Y:S01]  /*f210*/  FADD.FTZ R56, R57, R56 ;  /* 0x0000003839387221 */ /* 0x000fe20000010000 */
[--C-:B------:R-:W-:Y:S01]  /*f220*/  FFMA.FTZ R36, R36, UR8, -R45.reuse ;  /* 0x0000000824247c23 */ /* 0x100fe2000801082d */
[----:B------:R-:W-:Y:S01]  /*f230*/  FFMA.FTZ R193, R39, UR8, -R45 ;  /* 0x0000000827c17c23 */ /* 0x000fe2000801082d */
[--C-:B------:R-:W-:Y:S01]  /*f240*/  FFMA.FTZ R31, R31, UR8, -R26.reuse ;  /* 0x000000081f1f7c23 */ /* 0x100fe2000801081a */
[----:B------:R-:W-:Y:S01]  /*f250*/  FFMA.FTZ R25, R25, UR8, -R26 ;  /* 0x0000000819197c23 */ /* 0x000fe2000801081a */
[----:B------:R-:W5:Y:S01]  /*f260*/  MUFU.EX2 R35, R35 ;  /* 0x0000002300237308 */ /* 0x000f620000000800 */
[----:B---3--:R-:W-:Y:S01]  /*f270*/  F2FP.BF16.F32.PACK_AB R81, R58, R59 ;  /* 0x0000003b3a51723e */ /* 0x008fe200000010ff */
[----:B------:R-:W-:Y:S01]  /*f280*/  FADD.FTZ R59, R59, R58 ;  /* 0x0000003a3b3b7221 */ /* 0x000fe20000010000 */
[----:B------:R-:W-:-:S05]  /*f290*/  FFMA.FTZ R192, R24, UR8, -R26 ;  /* 0x0000000818c07c23 */ /* 0x000fca000801081a */
[----:B------:R-:W-:Y:S08]  /*f2a0*/  MUFU.EX2 R34, R34 ;  /* 0x0000002200227308 */ /* 0x000ff00000000800 */
[----:B------:R-:W3:Y:S01]  /*f2b0*/  MUFU.EX2 R29, R29 ;  /* 0x0000001d001d7308 */ /* 0x000ee20000000800 */
[----:B-----5:R-:W-:Y:S01]  /*f2c0*/  F2FP.BF16.F32.PACK_AB R83, R35, R44 ;  /* 0x0000002c2353723e */ /* 0x020fe200000010ff */
[----:B------:R-:W-:-:S04]  /*f2d0*/  FADD.FTZ R44, R44, R59 ;  /* 0x0000003b2c2c7221 */ /* 0x000fc80000010000 */
[----:B------:R-:W-:Y:S02]  /*f2e0*/  FADD.FTZ R44, R35, R44 ;  /* 0x0000002c232c7221 */ /* 0x000fe40000010000 */
[C---:B------:R-:W-:Y:S01]  /*f2f0*/  HMMA.16816.F32.BF16 R72, R80.reuse, R76, RZ ;  /* 0x0000004c5048723c */ /* 0x040fe200000418ff */
[----:B------:R-:W-:Y:S05]  /*f300*/  MUFU.EX2 R30, R30 ;  /* 0x0000001e001e7308 */ /* 0x000fea0000000800 */
[C---:B------:R-:W-:Y:S03]  /*f310*/  HMMA.16816.F32.BF16 R76, R80.reuse, R78, RZ ;  /* 0x0000004e504c723c */ /* 0x040fe600000418ff */
[----:B------:R-:W-:Y:S03]  /*f320*/  MUFU.EX2 R27, R27 ;  /* 0x0000001b001b7308 */ /* 0x000fe60000000800 */
[C---:B-1----:R-:W-:Y:S05]  /*f330*/  HMMA.16816.F32.BF16 R96, R80.reuse, R92, RZ ;  /* 0x0000005c5060723c */ /* 0x042fea00000418ff */
        /* <DEDUP_REMOVED lines=9> */
[----:B---3--:R-:W-:-:S02]  /*f3d0*/  F2FP.BF16.F32.PACK_AB R4, R29, R34 ;  /* 0x000000221d04723e */ /* 0x008fc400000010ff */
[----:B-1----:R-:W-:Y:S01]  /*f3e0*/  F2FP.BF16.F32.PACK_AB R5, R32, R37 ;  /* 0x000000252005723e */ /* 0x002fe200000010ff */
[----:B------:R-:W-:-:S03]  /*f3f0*/  FADD.FTZ R37, R37, R44 ;  /* 0x0000002c25257221 */ /* 0x000fc60000010000 */
[----:B------:R-:W-:Y:S01]  /*f400*/  F2FP.BF16.F32.PACK_AB R6, R27, R30 ;  /* 0x0000001e1b06723e */ /* 0x000fe200000010ff */
[----:B------:R-:W-:Y:S01]  /*f410*/  MUFU.EX2 R66, R66 ;  /* 0x0000004200427308 */ /* 0x000fe20000000800 */
[----:B------:R-:W-:Y:S01]  /*f420*/  FADD.FTZ R37, R32, R37 ;  /* 0x0000002520257221 */ /* 0x000fe20000010000 */
[----:B--2---:R-:W-:-:S06]  /*f430*/  F2FP.BF16.F32.PACK_AB R7, R3, R28 ;  /* 0x0000001c0307723e */ /* 0x004fcc00000010ff */
[----:B------:R-:W-:Y:S01]  /*f440*/  MUFU.EX2 R63, R63 ;  /* 0x0000003f003f7308 */ /* 0x000fe20000000800 */
[----:B------:R-:W-:-:S04]  /*f450*/  FADD.FTZ R28, R28, R37 ;  /* 0x000000251c1c7221 */ /* 0x000fc80000010000 */
[----:B------:R-:W-:Y:S01]  /*f460*/  FADD.FTZ R28, R3, R28 ;  /* 0x0000001c031c7221 */ /* 0x000fe20000010000 */
[C---:B------:R-:W-:Y:S02]  /*f470*/  HMMA.16816.F32.BF16 R72, R4.reuse, R8, R72 ;  /* 0x000000080448723c */ /* 0x040fe40000041848 */
[----:B------:R-:W-:Y:S04]  /*f480*/  MUFU.EX2 R62, R62 ;  /* 0x0000003e003e7308 */ /* 0x000fe80000000800 */
[C---:B------:R-:W-:Y:S01]  /*f490*/  HMMA.16816.F32.BF16 R76, R4.reuse, R10, R76 ;  /* 0x0000000a044c723c */ /* 0x040fe2000004184c */
[----:B------:R-:W1:Y:S03]  /*f4a0*/  LDSM.16.MT88.4 R8, [R165+0x7000] ;  /* 0x00700000a508783b */ /* 0x000e660000004200 */
[----:B------:R-:W-:Y:S02]  /*f4b0*/  MUFU.EX2 R53, R53 ;  /* 0x0000003500357308 */ /* 0x000fe40000000800 */
[C---:B------:R-:W-:Y:S06]  /*f4c0*/  HMMA.16816.F32.BF16 R84, R4.reuse, R20, R84 ;  /* 0x000000140454723c */ /* 0x040fec0000041854 */
[C---:B------:R-:W-:Y:S01]  /*f4d0*/  HMMA.16816.F32.BF16 R80, R4.reuse, R22, R80 ;  /* 0x000000160450723c */ /* 0x040fe20000041850 */
[----:B------:R-:W2:Y:S01]  /*f4e0*/  LDSM.16.MT88.4 R20, [R164+0x7000] ;  /* 0x00700000a414783b */ /* 0x000ea20000004200 */
[----:B------:R-:W3:Y:S04]  /*f4f0*/  MUFU.EX2 R61, R61 ;  /* 0x0000003d003d7308 */ /* 0x000ee80000000800 */
[C---:B----4-:R-:W-:Y:S04]  /*f500*/  HMMA.16816.F32.BF16 R88, R4.reuse, R12, R88 ;  /* 0x0000000c0458723c */ /* 0x050fe80000041858 */
[----:B------:R-:W4:Y:S02]  /*f510*/  MUFU.EX2 R60, R60 ;  /* 0x0000003c003c7308 */ /* 0x000f240000000800 */
[C---:B------:R-:W-:Y:S01]  /*f520*/  HMMA.16816.F32.BF16 R68, R4.reuse, R14, R68 ;  /* 0x0000000e0444723c */ /* 0x040fe20000041844 */
[----:B------:R-:W5:Y:S05]  /*f530*/  LDSM.16.MT88.4 R12, [R166+0x7000] ;  /* 0x00700000a60c783b */ /* 0x000f6a0000004200 */
[----:B------:R-:W-:Y:S01]  /*f540*/  MUFU.EX2 R64, R64 ;  /* 0x0000004000407308 */ /* 0x000fe20000000800 */
[----:B------:R-:W-:Y:S01]  /*f550*/  HMMA.16816.F32.BF16 R96, R4, R16, R96 ;  /* 0x000000100460723c */ /* 0x000fe20000041860 */
[----:B---3--:R-:W-:-:S05]  /*f560*/  FADD.FTZ R3, R61, R28 ;  /* 0x0000001c3d037221 */ /* 0x008fca0000010000 */
[----:B------:R-:W-:Y:S01]  /*f570*/  HMMA.16816.F32.BF16 R92, R4, R18, R92 ;  /* 0x00000012045c723c */ /* 0x000fe2000004185c */
[----:B------:R-:W3:Y:S01]  /*f580*/  MUFU.EX2 R51, R51 ;  /* 0x0000003300337308 */ /* 0x000ee20000000800 */
[----:B------:R-:W5:Y:S01]  /*f590*/  LDSM.16.MT88.4 R16, [R168+0x7000] ;  /* 0x00700000a810783b */ /* 0x000f620000004200 */
[----:B----4-:R-:W-:-:S04]  /*f5a0*/  FADD.FTZ R3, R60, R3 ;  /* 0x000000033c037221 */ /* 0x010fc80000010000 */
[----:B------:R-:W-:Y:S02]  /*f5b0*/  F2FP.BF16.F32.PACK_AB R4, R63, R66 ;  /* 0x000000423f04723e */ /* 0x000fe400000010ff */
[----:B------:R-:W-:Y:S01]  /*f5c0*/  F2FP.BF16.F32.PACK_AB R5, R60, R61 ;  /* 0x0000003d3c05723e */ /* 0x000fe200000010ff */
[----:B------:R-:W-:Y:S01]  /*f5d0*/  MUFU.EX2 R124, R124 ;  /* 0x0000007c007c7308 */ /* 0x000fe20000000800 */
[----:B------:R-:W-:Y:S02]  /*f5e0*/  F2FP.BF16.F32.PACK_AB R6, R53, R62 ;  /* 0x0000003e3506723e */ /* 0x000fe400000010ff */
[----:B---3--:R-:W-:-:S05]  /*f5f0*/  F2FP.BF16.F32.PACK_AB R7, R51, R64 ;  /* 0x000000403307723e */ /* 0x008fca00000010ff */
[----:B------:R-:W3:Y:S01]  /*f600*/  MUFU.EX2 R115, R115 ;  /* 0x0000007300737308 */ /* 0x000ee20000000800 */
[----:B------:R-:W-:-:S04]  /*f610*/  FADD.FTZ R64, R64, R3 ;  /* 0x0000000340407221 */ /* 0x000fc80000010000 */
[----:B------:R-:W-:Y:S01]  /*f620*/  FADD.FTZ R51, R51, R64 ;  /* 0x0000004033337221 */ /* 0x000fe20000010000 */
[C---:B-1----:R-:W-:Y:S02]  /*f630*/  HMMA.16816.F32.BF16 R72, R4.reuse, R8, R72 ;  /* 0x000000080448723c */ /* 0x042fe40000041848 */
[----:B------:R-:W-:Y:S04]  /*f640*/  MUFU.EX2 R114, R114 ;  /* 0x0000007200727308 */ /* 0x000fe80000000800 */
[C---:B------:R-:W-:Y:S01]  /*f650*/  HMMA.16816.F32.BF16 R76, R4.reuse, R10, R76 ;  /* 0x0000000a044c723c */ /* 0x040fe2000004184c */
[----:B------:R-:W1:Y:S03]  /*f660*/  LDSM.16.MT88.4 R8, [R165+0x7800] ;  /* 0x00780000a508783b */ /* 0x000e660000004200 */
[----:B------:R-:W-:Y:S02]  /*f670*/  MUFU.EX2 R67, R67 ;  /* 0x0000004300437308 */ /* 0x000fe40000000800 */
[C---:B--2---:R-:W-:Y:S06]  /*f680*/  HMMA.16816.F32.BF16 R84, R4.reuse, R20, R84 ;  /* 0x000000140454723c */ /* 0x044fec0000041854 */
[C---:B------:R-:W-:Y:S01]  /*f690*/  HMMA.16816.F32.BF16 R80, R4.reuse, R22, R80 ;  /* 0x000000160450723c */ /* 0x040fe20000041850 */
[----:B------:R-:W2:Y:S01]  /*f6a0*/  LDSM.16.MT88.4 R20, [R164+0x7800] ;  /* 0x00780000a414783b */ /* 0x000ea20000004200 */
[----:B------:R-:W-:Y:S04]  /*f6b0*/  MUFU.EX2 R118, R118 ;  /* 0x0000007600767308 */ /* 0x000fe80000000800 */
[C---:B-----5:R-:W-:Y:S04]  /*f6c0*/  HMMA.16816.F32.BF16 R88, R4.reuse, R12, R88 ;  /* 0x0000000c0458723c */ /* 0x060fe80000041858 */
[----:B------:R-:W4:Y:S02]  /*f6d0*/  MUFU.EX2 R113, R113 ;  /* 0x0000007100717308 */ /* 0x000f240000000800 */
[C---:B------:R-:W-:Y:S01]  /*f6e0*/  HMMA.16816.F32.BF16 R68, R4.reuse, R14, R68 ;  /* 0x0000000e0444723c */ /* 0x040fe20000041844 */
[----:B------:R-:W5:Y:S05]  /*f6f0*/  LDSM.16.MT88.4 R12, [R166+0x7800] ;  /* 0x00780000a60c783b */ /* 0x000f6a0000004200 */
[----:B------:R-:W-:Y:S01]  /*f700*/  MUFU.EX2 R126, R126 ;  /* 0x0000007e007e7308 */ /* 0x000fe20000000800 */
[C---:B------:R-:W-:Y:S06]  /*f710*/  HMMA.16816.F32.BF16 R96, R4.reuse, R16, R96 ;  /* 0x000000100460723c */ /* 0x040fec0000041860 */
[----:B------:R-:W-:Y:S01]  /*f720*/  HMMA.16816.F32.BF16 R92, R4, R18, R92 ;  /* 0x00000012045c723c */ /* 0x000fe2000004185c */
[----:B------:R-:W1:Y:S01]  /*f730*/  MUFU.EX2 R111, R111 ;  /* 0x0000006f006f7308 */ /* 0x000e620000000800 */
[----:B------:R-:W5:Y:S05]  /*f740*/  LDSM.16.MT88.4 R16, [R168+0x7800] ;  /* 0x00780000a810783b */ /* 0x000f6a0000004200 */
[----:B---3--:R-:W-:-:S02]  /*f750*/  F2FP.BF16.F32.PACK_AB R4, R115, R124 ;  /* 0x0000007c7304723e */ /* 0x008fc400000010ff */
[----:B----4-:R-:W-:Y:S01]  /*f760*/  F2FP.BF16.F32.PACK_AB R5, R113, R118 ;  /* 0x000000767105723e */ /* 0x010fe200000010ff */
[----:B------:R-:W-:Y:S01]  /*f770*/  MUFU.EX2 R127, R127 ;  /* 0x0000007f007f7308 */ /* 0x000fe20000000800 */
[----:B------:R-:W-:Y:S01]  /*f780*/  F2FP.BF16.F32.PACK_AB R6, R67, R114 ;  /* 0x000000724306723e */ /* 0x000fe200000010ff */
[----:B------:R-:W-:-:S04]  /*f790*/  FADD.FTZ R118, R118, R51 ;  /* 0x0000003376767221 */ /* 0x000fc80000010000 */
[----:B------:R-:W-:Y:S01]  /*f7a0*/  FADD.FTZ R113, R113, R118 ;  /* 0x0000007671717221 */ /* 0x000fe20000010000 */
[----:B-1----:R-:W-:Y:S01]  /*f7b0*/  F2FP.BF16.F32.PACK_AB R7, R111, R126 ;  /* 0x0000007e6f07723e */ /* 0x002fe200000010ff */
[----:B------:R-:W1:Y:S02]  /*f7c0*/  MUFU.EX2 R116, R116 ;  /* 0x0000007400747308 */ /* 0x000e640000000800 */
[----:B------:R-:W-:-:S04]  /*f7d0*/  FADD.FTZ R126, R126, R113 ;  /* 0x000000717e7e7221 */ /* 0x000fc80000010000 */
[----:B------:R-:W-:Y:S01]  /*f7e0*/  FADD.FTZ R111, R111, R126 ;  /* 0x0000007e6f6f7221 */ /* 0x000fe20000010000 */
[C---:B------:R-:W-:Y:S01]  /*f7f0*/  HMMA.16816.F32.BF16 R72, R4.reuse, R8, R72 ;  /* 0x000000080448723c */ /* 0x040fe20000041848 */
[----:B------:R-:W-:Y:S05]  /*f800*/  MUFU.EX2 R125, R125 ;  /* 0x0000007d007d7308 */ /* 0x000fea0000000800 */
[C---:B------:R-:W-:Y:S01]  /*f810*/  HMMA.16816.F32.BF16 R76, R4.reuse, R10, R76 ;  /* 0x0000000a044c723c */ /* 0x040fe2000004184c */
[----:B------:R-:W3:Y:S02]  /*f820*/  LDSM.16.MT88.4 R8, [R165+0x8000] ;  /* 0x00800000a508783b */ /* 0x000ee40000004200 */
[----:B------:R-:W-:Y:S03]  /*f830*/  MUFU.EX2 R110, R110 ;  /* 0x0000006e006e7308 */ /* 0x000fe60000000800 */
        /* <DEDUP_REMOVED lines=11> */
[----:B------:R-:W3:Y:S01]  /*f8f0*/  MUFU.EX2 R119, R119 ;  /* 0x0000007700777308 */ /* 0x000ee20000000800 */
[----:B------:R-:W5:Y:S05]  /*f900*/  LDSM.16.MT88.4 R16, [R168+0x8000] ;  /* 0x00800000a810783b */ /* 0x000f6a0000004200 */
[----:B-1----:R-:W-:-:S02]  /*f910*/  F2FP.BF16.F32.PACK_AB R4, R116, R127 ;  /* 0x0000007f7404723e */ /* 0x002fc400000010ff */
[----:B----4-:R-:W-:Y:S01]  /*f920*/  F2FP.BF16.F32.PACK_AB R5, R117, R128 ;  /* 0x000000807505723e */ /* 0x010fe200000010ff */
[----:B------:R-:W-:Y:S01]  /*f930*/  MUFU.EX2 R131, R131 ;  /* 0x0000008300837308 */ /* 0x000fe20000000800 */
[----:B------:R-:W-:Y:S01]  /*f940*/  F2FP.BF16.F32.PACK_AB R6, R110, R125 ;  /* 0x0000007d6e06723e */ /* 0x000fe200000010ff */
[----:B------:R-:W-:-:S04]  /*f950*/  FADD.FTZ R128, R128, R111 ;  /* 0x0000006f80807221 */ /* 0x000fc80000010000 */
[----:B------:R-:W-:Y:S01]  /*f960*/  FADD.FTZ R117, R117, R128 ;  /* 0x0000008075757221 */ /* 0x000fe20000010000 */
[----:B---3--:R-:W-:Y:S01]  /*f970*/  F2FP.BF16.F32.PACK_AB R7, R119, R130 ;  /* 0x000000827707723e */ /* 0x008fe200000010ff */
        /* <DEDUP_REMOVED lines=9> */
[C---:B-----5:R-:W-:Y:S01]  /*fa10*/  HMMA.16816.F32.BF16 R88, R4.reuse, R12, R88 ;  /* 0x0000000c0458723c */ /* 0x060fe20000041858 */
[--C-:B------:R-:W-:Y:S01]  /*fa20*/  FFMA.FTZ R20, R65, UR8, -R26.reuse ;  /* 0x0000000841147c23 */ /* 0x100fe2000801081a */
[----:B------:R-:W-:Y:S01]  /*fa30*/  MUFU.EX2 R108, R108 ;  /* 0x0000006c006c7308 */ /* 0x000fe20000000800 */
[--C-:B------:R-:W-:Y:S01]  /*fa40*/  FFMA.FTZ R65, R46, UR8, -R45.reuse ;  /* 0x000000082e417c23 */ /* 0x100fe2000801082d */
[----:B------:R-:W-:Y:S01]  /*fa50*/  FFMA.FTZ R46, R49, UR8, -R26 ;  /* 0x00000008312e7c23 */ /* 0x000fe2000801081a */
[--C-:B------:R-:W-:Y:S01]  /*fa60*/  FFMA.FTZ R49, R38, UR8, -R45.reuse ;  /* 0x0000000826317c23 */ /* 0x100fe2000801082d */
[----:B------:R-:W-:Y:S01]  /*fa70*/  HMMA.16816.F32.BF16 R68, R4, R14, R68 ;  /* 0x0000000e0444723c */ /* 0x000fe20000041844 */
[----:B------:R-:W2:Y:S01]  /*fa80*/  LDSM.16.MT88.4 R12, [R165+0x8800] ;  /* 0x00880000a50c783b */ /* 0x000ea20000004200 */
[----:B------:R-:W-:-:S02]  /*fa90*/  FFMA.FTZ R38, R40, UR8, -R45 ;  /* 0x0000000828267c23 */ /* 0x000fc4000801082d */
[----:B------:R-:W4:Y:S02]  /*faa0*/  MUFU.EX2 R105, R105 ;  /* 0x0000006900697308 */ /* 0x000f240000000800 */
[C---:B------:R-:W-:Y:S06]  /*fab0*/  HMMA.16816.F32.BF16 R96, R4.reuse, R16, R96 ;  /* 0x000000100460723c */ /* 0x040fec0000041860 */
[----:B------:R-:W-:Y:S01]  /*fac0*/  MUFU.EX2 R21, R109 ;  /* 0x0000006d00157308 */ /* 0x000fe20000000800 */
[C---:B------:R-:W-:Y:S01]  /*fad0*/  HMMA.16816.F32.BF16 R92, R4.reuse, R18, R92 ;  /* 0x00000012045c723c */ /* 0x040fe2000004185c */
[----:B------:R-:W5:Y:S05]  /*fae0*/  LDSM.16.MT88.4 R16, [R168+0x8800] ;  /* 0x00880000a810783b */ /* 0x000f6a0000004200 */
[----:B------:R-:W-:Y:S01]  /*faf0*/  HMMA.16816.F32.BF16 R80, R4, R22, R80 ;  /* 0x000000160450723c */ /* 0x000fe20000041850 */
[----:B------:R-:W3:Y:S06]  /*fb00*/  MUFU.EX2 R20, R20 ;  /* 0x0000001400147308 */ /* 0x000eec0000000800 */
[----:B-1----:R-:W-:Y:S01]  /*fb10*/  F2FP.BF16.F32.PACK_AB R4, R106, R131 ;  /* 0x000000836a04723e */ /* 0x002fe200000010ff */
[--C-:B------:R-:W-:Y:S01]  /*fb20*/  FFMA.FTZ R23, R48, UR8, -R45.reuse ;  /* 0x0000000830177c23 */ /* 0x100fe2000801082d */
[----:B----4-:R-:W-:Y:S01]  /*fb30*/  F2FP.BF16.F32.PACK_AB R5, R105, R108 ;  /* 0x0000006c6905723e */ /* 0x010fe200000010ff */
[----:B------:R-:W-:Y:S01]  /*fb40*/  FFMA.FTZ R22, R54, UR8, -R45 ;  /* 0x0000000836167c23 */ /* 0x000fe2000801082d */
[----:B------:R-:W-:Y:S01]  /*fb50*/  F2FP.BF16.F32.PACK_AB R6, R104, R129 ;  /* 0x000000816806723e */ /* 0x000fe200000010ff */
[----:B------:R-:W-:Y:S01]  /*fb60*/  FFMA.FTZ R48, R43, UR8, -R26 ;  /* 0x000000082b307c23 */ /* 0x000fe2000801081a */
[----:B------:R-:W-:Y:S01]  /*fb70*/  MUFU.EX2 R50, R50 ;  /* 0x0000003200327308 */ /* 0x000fe20000000800 */
[----:B------:R-:W-:Y:S01]  /*fb80*/  FADD.FTZ R43, R55, R56 ;  /* 0x00000038372b7221 */ /* 0x000fe20000010000 */
[----:B------:R-:W-:Y:S01]  /*fb90*/  FADD.FTZ R108, R108, R119 ;  /* 0x000000776c6c7221 */ /* 0x000fe20000010000 */
[----:B---3--:R-:W-:-:S02]  /*fba0*/  F2FP.BF16.F32.PACK_AB R7, R20, R21 ;  /* 0x000000151407723e */ /* 0x008fc400000010ff */
[----:B------:R-:W-:Y:S01]  /*fbb0*/  FADD.FTZ R43, R42, R43 ;  /* 0x0000002b2a2b7221 */ /* 0x000fe20000010000 */
[----:B------:R-:W-:Y:S02]  /*fbc0*/  FADD.FTZ R108, R105, R108 ;  /* 0x0000006c696c7221 */ /* 0x000fe40000010000 */
[----:B------:R-:W1:Y:S01]  /*fbd0*/  MUFU.EX2 R23, R23 ;  /* 0x0000001700177308 */ /* 0x000e620000000800 */
[----:B------:R-:W-:Y:S01]  /*fbe0*/  FADD.FTZ R40, R34, R43 ;  /* 0x0000002b22287221 */ /* 0x000fe20000010000 */
[----:B------:R-:W-:Y:S01]  /*fbf0*/  FFMA.FTZ R34, R33, UR8, -R26 ;  /* 0x0000000821227c23 */ /* 0x000fe2000801081a */
[----:B------:R-:W-:Y:S01]  /*fc00*/  HMMA.16816.F32.BF16 R88, R4, R8, R88 ;  /* 0x000000080458723c */ /* 0x000fe20000041858 */
[----:B------:R-:W-:Y:S01]  /*fc10*/  FADD.FTZ R21, R21, R108 ;  /* 0x0000006c15157221 */ /* 0x000fe20000010000 */
[----:B------:R-:W-:-:S03]  /*fc20*/  FADD.FTZ R29, R29, R40 ;  /* 0x000000281d1d7221 */ /* 0x000fc60000010000 */
[----:B------:R-:W-:Y:S01]  /*fc30*/  MUFU.EX2 R65, R65 ;  /* 0x0000004100417308 */ /* 0x000fe20000000800 */
[----:B------:R-:W-:Y:S01]  /*fc40*/  FADD.FTZ R21, R20, R21 ;  /* 0x0000001514157221 */ /* 0x000fe20000010000 */
[----:B------:R-:W-:Y:S01]  /*fc50*/  HMMA.16816.F32.BF16 R68, R4, R10, R68 ;  /* 0x0000000a0444723c */ /* 0x000fe20000041844 */
[----:B------:R-:W3:Y:S01]  /*fc60*/  LDSM.16.MT88.4 R8, [R164+0x8800] ;  /* 0x00880000a408783b */ /* 0x000ee20000004200 */
[----:B------:R-:W-:-:S04]  /*fc70*/  FADD.FTZ R30, R30, R29 ;  /* 0x0000001d1e1e7221 */ /* 0x000fc80000010000 */
[----:B--2---:R-:W-:Y:S01]  /*fc80*/  HMMA.16816.F32.BF16 R72, R4, R12, R72 ;  /* 0x0000000c0448723c */ /* 0x004fe20000041848 */
[----:B------:R-:W-:Y:S01]  /*fc90*/  MUFU.EX2 R22, R22 ;  /* 0x0000001600167308 */ /* 0x000fe20000000800 */
[----:B------:R-:W-:-:S04]  /*fca0*/  FADD.FTZ R27, R27, R30 ;  /* 0x0000001e1b1b7221 */ /* 0x000fc80000010000 */
[C---:B------:R-:W-:Y:S01]  /*fcb0*/  HMMA.16816.F32.BF16 R76, R4.reuse, R14, R76 ;  /* 0x0000000e044c723c */ /* 0x040fe2000004184c */
[----:B------:R-:W2:Y:S01]  /*fcc0*/  LDSM.16.MT88.4 R12, [R168+0x9000] ;  /* 0x00900000a80c783b */ /* 0x000ea20000004200 */
[----:B------:R-:W-:Y:S01]  /*fcd0*/  FADD.FTZ R66, R66, R27 ;  /* 0x0000001b42427221 */ /* 0x000fe20000010000 */
[----:B------:R-:W-:Y:S03]  /*fce0*/  MUFU.EX2 R46, R46 ;  /* 0x0000002e002e7308 */ /* 0x000fe60000000800 */
[----:B-----5:R-:W-:Y:S01]  /*fcf0*/  HMMA.16816.F32.BF16 R96, R4, R16, R96 ;  /* 0x000000100460723c */ /* 0x020fe20000041860 */
[----:B------:R-:W-:-:S04]  /*fd00*/  FADD.FTZ R63, R63, R66 ;  /* 0x000000423f3f7221 */ /* 0x000fc80000010000 */
[----:B------:R-:W4:Y:S01]  /*fd10*/  MUFU.EX2 R47, R47 ;  /* 0x0000002f002f7308 */ /* 0x000f220000000800 */
[----:B------:R-:W-:Y:S01]  /*fd20*/  HMMA.16816.F32.BF16 R92, R4, R18, R92 ;  /* 0x00000012045c723c */ /* 0x000fe2000004185c */
[----:B------:R-:W5:Y:S01]  /*fd30*/  LDSM.16.MT88.4 R16, [R165+0x9000] ;  /* 0x00900000a510783b */ /* 0x000f620000004200 */
[----:B------:R-:W-:-:S04]  /*fd40*/  FADD.FTZ R62, R62, R63 ;  /* 0x0000003f3e3e7221 */ /* 0x000fc80000010000 */
[----:B------:R-:W-:Y:S01]  /*fd50*/  FADD.FTZ R53, R53, R62 ;  /* 0x0000003e35357221 */ /* 0x000fe20000010000 */
[----:B------:R-:W-:Y:S03]  /*fd60*/  MUFU.EX2 R48, R48 ;  /* 0x0000003000307308 */ /* 0x000fe60000000800 */
[----:B------:R-:W-:-:S04]  /*fd70*/  FADD.FTZ R124, R124, R53 ;  /* 0x000000357c7c7221 */ /* 0x000fc80000010000 */
[----:B------:R-:W-:Y:S01]  /*fd80*/  FADD.FTZ R115, R115, R124 ;  /* 0x0000007c73737221 */ /* 0x000fe20000010000 */
[----:B------:R-:W2:Y:S01]  /*fd90*/  MUFU.EX2 R41, R41 ;  /* 0x0000002900297308 */ /* 0x000ea20000000800 */
[----:B---3--:R-:W-:Y:S02]  /*fda0*/  HMMA.16816.F32.BF16 R84, R4, R8, R84 ;  /* 0x000000080454723c */ /* 0x008fe40000041854 */
[----:B------:R-:W-:-:S04]  /*fdb0*/  FADD.FTZ R114, R114, R115 ;  /* 0x0000007372727221 */ /* 0x000fc80000010000 */
[----:B------:R-:W-:Y:S01]  /*fdc0*/  FADD.FTZ R114, R67, R114 ;  /* 0x0000007243727221 */ /* 0x000fe20000010000 */
[----:B------:R-:W-:Y:S01]  /*fdd0*/  HMMA.16816.F32.BF16 R80, R4, R10, R80 ;  /* 0x0000000a0450723c */ /* 0x000fe20000041850 */
[----:B------:R-:W3:Y:S01]  /*fde0*/  LDSM.16.MT88.4 R8, [R166+0x9000] ;  /* 0x00900000a608783b */ /* 0x000ee20000004200 */
[----:B------:R-:W-:Y:S01]  /*fdf0*/  MUFU.EX2 R39, R49 ;  /* 0x0000003100277308 */ /* 0x000fe20000000800 */
[----:B------:R-:W-:-:S04]  /*fe00*/  FADD.FTZ R127, R127, R114 ;  /* 0x000000727f7f7221 */ /* 0x000fc80000010000 */
[----:B-1----:R-:W-:Y:S01]  /*fe10*/  F2FP.BF16.F32.PACK_AB R4, R23, R50 ;  /* 0x000000321704723e */ /* 0x002fe200000010ff */
[----:B------:R-:W-:Y:S01]  /*fe20*/  FADD.FTZ R116, R116, R127 ;  /* 0x0000007f74747221 */ /* 0x000fe20000010000 */
[----:B----4-:R-:W-:Y:S01]  /*fe30*/  F2FP.BF16.F32.PACK_AB R5, R47, R46 ;  /* 0x0000002e2f05723e */ /* 0x010fe200000010ff */
[----:B------:R-:W1:Y:S01]  /*fe40*/  MUFU.EX2 R36, R36 ;  /* 0x0000002400247308 */ /* 0x000e620000000800 */
[----:B------:R-:W-:Y:S01]  /*fe50*/  F2FP.BF16.F32.PACK_AB R6, R22, R65 ;  /* 0x000000411606723e */ /* 0x000fe200000010ff */
[----:B------:R-:W-:Y:S01]  /*fe60*/  FADD.FTZ R125, R125, R116 ;  /* 0x000000747d7d7221 */ /* 0x000fe20000010000 */
[----:B--2---:R-:W-:Y:S01]  /*fe70*/  F2FP.BF16.F32.PACK_AB R7, R41, R48 ;  /* 0x000000302907723e */ /* 0x004fe200000010ff */
[----:B------:R-:W-:Y:S02]  /*fe80*/  FADD.FTZ R46, R46, R21 ;  /* 0x000000152e2e7221 */ /* 0x000fe40000010000 */
[----:B------:R-:W-:Y:S02]  /*fe90*/  FADD.FTZ R110, R110, R125 ;  /* 0x0000007d6e6e7221 */ /* 0x000fe40000010000 */
[----:B------:R-:W-:Y:S01]  /*fea0*/  MUFU.EX2 R38, R38 ;  /* 0x0000002600267308 */ /* 0x000fe20000000800 */
[----:B------:R-:W-:Y:S01]  /*feb0*/  FADD.FTZ R47, R47, R46 ;  /* 0x0000002e2f2f7221 */ /* 0x000fe20000010000 */
[----:B------:R-:W-:Y:S01]  /*fec0*/  HMMA.16816.F32.BF16 R96, R4, R12, R96 ;  /* 0x0000000c0460723c */ /* 0x000fe20000041860 */
[----:B------:R-:W-:-:S02]  /*fed0*/  FADD.FTZ R131, R131, R110 ;  /* 0x0000006e83837221 */ /* 0x000fc40000010000 */
[----:B------:R-:W-:Y:S02]  /*fee0*/  FADD.FTZ R48, R48, R47 ;  /* 0x0000002f30307221 */ /* 0x000fe40000010000 */
[----:B------:R-:W-:Y:S01]  /*fef0*/  FADD.FTZ R106, R106, R131 ;  /* 0x000000836a6a7221 */ /* 0x000fe20000010000 */
[C---:B------:R-:W-:Y:S01]  /*ff00*/  HMMA.16816.F32.BF16 R92, R4.reuse, R14, R92 ;  /* 0x0000000e045c723c */ /* 0x040fe2000004185c */
[----:B------:R-:W2:Y:S01]  /*ff10*/  LDSM.16.MT88.4 R12, [R164+0x9000] ;  /* 0x00900000a40c783b */ /* 0x000ea20000004200 */
[----:B------:R-:W-:Y:S01]  /*ff20*/  MUFU.EX2 R193, R193 ;  /* 0x000000c100c17308 */ /* 0x000fe20000000800 */
[----:B------:R-:W-:Y:S01]  /*ff30*/  FADD.FTZ R129, R129, R106 ;  /* 0x0000006a81817221 */ /* 0x000fe20000010000 */
[----:B------:R-:W-:Y:S02]  /*ff40*/  FADD.FTZ R48, R41, R48 ;  /* 0x0000003029307221 */ /* 0x000fe40000010000 */
[----:B-----5:R-:W-:Y:S01]  /*ff50*/  HMMA.16816.F32.BF16 R72, R4, R16, R72 ;  /* 0x000000100448723c */ /* 0x020fe20000041848 */
[----:B------:R-:W-:-:S03]  /*ff60*/  FADD.FTZ R129, R104, R129 ;  /* 0x0000008168817221 */ /* 0x000fc60000010000 */
[----:B------:R-:W-:Y:S01]  /*ff70*/  MUFU.EX2 R31, R31 ;  /* 0x0000001f001f7308 */ /* 0x000fe20000000800 */
[----:B------:R-:W-:Y:S01]  /*ff80*/  FADD.FTZ R50, R50, R129 ;  /* 0x0000008132327221 */ /* 0x000fe20000010000 */
[----:B------:R-:W-:Y:S01]  /*ff90*/  HMMA.16816.F32.BF16 R76, R4, R18, R76 ;  /* 0x00000012044c723c */ /* 0x000fe2000004184c */
[----:B------:R-:W-:Y:S02]  /*ffa0*/  LDSM.16.MT88.4 R16, [R166+0x9800] ;  /* 0x00980000a610783b */ /* 0x000fe40000004200 */
[----:B------:R-:W-:-:S03]  /*ffb0*/  FADD.FTZ R50, R23, R50 ;  /* 0x0000003217327221 */ /* 0x000fc60000010000 */
[----:B---3--:R-:W-:Y:S01]  /*ffc0*/  HMMA.16816.F32.BF16 R88, R4, R8, R88 ;  /* 0x000000080458723c */ /* 0x008fe20000041858 */
[----:B------:R-:W3:Y:S01]  /*ffd0*/  MUFU.EX2 R34, R34 ;  /* 0x0000002200227308 */ /* 0x000ee20000000800 */
[----:B------:R-:W-:-:S04]  /*ffe0*/  FADD.FTZ R65, R65, R50 ;  /* 0x0000003241417221 */ /* 0x000fc80000010000 */
[C---:B------:R-:W-:Y:S01]  /*fff0*/  HMMA.16816.F32.BF16 R68, R4.reuse, R10, R68 ;  /* 0x0000000a0444723c */ /* 0x040fe20000041844 */
[----:B------:R-:W4:Y:S01]  /*10000*/  LDSM.16.MT88.4 R8, [R168+0x9800] ;  /* 0x00980000a808783b */ /* 0x000f220000004200 */
[----:B------:R-:W-:Y:S01]  /*10010*/  FADD.FTZ R22, R22, R65 ;  /* 0x0000004116167221 */ /* 0x000fe20000010000 */
[----:B------:R-:W-:Y:S08]  /*10020*/  MUFU.EX2 R25, R25 ;  /* 0x0000001900197308 */ /* 0x000ff00000000800 */
[----:B------:R-:W5:Y:S01]  /*10030*/  MUFU.EX2 R192, R192 ;  /* 0x000000c000c07308 */ /* 0x000f620000000800 */
[C---:B--2---:R-:W-:Y:S06]  /*10040*/  HMMA.16816.F32.BF16 R84, R4.reuse, R12, R84 ;  /* 0x0000000c0454723c */ /* 0x044fec0000041854 */
[----:B------:R-:W-:Y:S01]  /*10050*/  HMMA.16816.F32.BF16 R80, R4, R14, R80 ;  /* 0x0000000e0450723c */ /* 0x000fe20000041850 */
[----:B------:R-:W2:Y:S06]  /*10060*/  LDSM.16.MT88.4 R12, [R165+0x9800] ;  /* 0x00980000a50c783b */ /* 0x000eac0000004200 */
[----:B-1----:R-:W-:Y:S01]  /*10070*/  F2FP.BF16.F32.PACK_AB R4, R36, R39 ;  /* 0x000000272404723e */ /* 0x002fe200000010ff */
        /* <DEDUP_REMOVED lines=9> */
[----:B----4-:R-:W-:Y:S01]  /*10110*/  HMMA.16816.F32.BF16 R96, R4, R8, R96 ;  /* 0x000000080460723c */ /* 0x010fe20000041860 */
[----:B------:R-:W-:Y:S01]  /*10120*/  FADD.FTZ R193, R193, R38 ;  /* 0x00000026c1c17221 */ /* 0x000fe20000010000 */
[----:B------:R-:W-:-:S04]  /*10130*/  FADD.FTZ R192, R192, R25 ;  /* 0x00000019c0c07221 */ /* 0x000fc80000010000 */
[C---:B------:R-:W-:Y:S01]  /*10140*/  HMMA.16816.F32.BF16 R92, R4.reuse, R10, R92 ;  /* 0x0000000a045c723c */ /* 0x040fe2000004185c */
[----:B------:R-:W1:Y:S05]  /*10150*/  LDSM.16.MT88.4 R8, [R164+0x9800] ;  /* 0x00980000a408783b */ /* 0x000e6a0000004200 */
        /* <DEDUP_REMOVED lines=8> */
[----:B------:R-:W-:Y:S01]  /*101e0*/  ISETP.NE.AND P1, PT, R182, RZ, PT ;  /* 0x000000ffb600720c */ /* 0x000fe20003f25270 */
[----:B------:R-:W-:-:S04]  /*101f0*/  DEPBAR.LE SB0, 0x0 ;  /* 0x000080000000791a */ /* 0x000fc80000000000 */
[----:B------:R-:W-:Y:S01]  /*10200*/  IADD3 R188, R52, -0x2, RZ ;  /* 0xfffffffe34bc7810 */ /* 0x000fe20007ffe0ff */
[----:B------:R-:W-:Y:S07]  /*10210*/  BAR.SYNC.DEFER_BLOCKING 0x0 ;  /* 0x0000000000007b1d */ /* 0x000fee0000010000 */
        /* <DEDUP_REMOVED lines=46> */
[----:B------:R-:W-:Y:S01]  /*10500*/  IMAD.IADD R5, R5, 0x1, -R7 ;  /* 0x0000000105057824 */ /* 0x000fe200078e0a07 */
[----:B------:R-:W-:-:S03]  /*10510*/  MOV R9, UR4 ;  /* 0x0000000400097c02 */ /* 0x000fc60008000f00 */
[----:B------:R-:W-:-:S05]  /*10520*/  IMAD R8, R5, R4, -0x80 ;  /* 0xffffff8005087424 */ /* 0x000fca00078e0204 */
[----:B------:R-:W-:-:S05]  /*10530*/  SHF.R.S32.HI R4, RZ, 0x1f, R8 ;  /* 0x0000001fff047819 */ /* 0x000fca0000011408 */
[----:B------:R-:W-:-:S04]  /*10540*/  IMAD R5, R4, R9, RZ ;  /* 0x0000000904057224 */ /* 0x000fc800078e02ff */
[C---:B------:R-:W-:Y:S01]  /*10550*/  IMAD R5, R8.reuse, UR5, R5 ;  /* 0x0000000508057c24 */ /* 0x040fe2000f8e0205 */
[----:B------:R-:W-:Y:S01]  /*10560*/  ULDC.64 UR4, c[0x0][0x238] ;  /* 0x00008e0000047ab9 */ /* 0x000fe20000000a00 */
[----:B--2---:R-:W-:Y:S02]  /*10570*/  IMAD.IADD R3, R3, 0x1, -R6 ;  /* 0x0000000103037824 */ /* 0x004fe400078e0a06 */
[----:B------:R-:W-:-:S03]  /*10580*/  IMAD.WIDE.U32 R6, R8, R9, RZ ;  /* 0x0000000908067225 */ /* 0x000fc600078e00ff */
[----:B------:R-:W-:Y:S02]  /*10590*/  SHF.R.S32.HI R4, RZ, 0x1f, R3 ;  /* 0x0000001fff047819 */ /* 0x000fe40000011403 */
[----:B------:R-:W-:-:S03]  /*105a0*/  IADD3 R7, R7, R5, RZ ;  /* 0x0000000507077210 */ /* 0x000fc60007ffe0ff */
[----:B------:R-:W-:Y:S02]  /*105b0*/  IMAD R4, R4, UR4, RZ ;  /* 0x0000000404047c24 */ /* 0x000fe4000f8e02ff */
[----:B------:R-:W-:-:S04]  /*105c0*/  IMAD.WIDE.U32 R6, R3, UR4, R6 ;  /* 0x0000000403067c25 */ /* 0x000fc8000f8e0006 */
[----:B------:R-:W-:-:S04]  /*105d0*/  IMAD R4, R3, UR5, R4 ;  /* 0x0000000503047c24 */ /* 0x000fc8000f8e0204 */
[----:B------:R-:W-:Y:S01]  /*105e0*/  IMAD.IADD R11, R7, 0x1, R4 ;  /* 0x00000001070b7824 */ /* 0x000fe200078e0204 */
[----:B------:R-:W-:Y:S06]  /*105f0*/  BRA `(.L_x_6153) ;  /* 0x0000000000107947 */ /* 0x000fec0003800000 */
.L_x_6152:
[----:B------:R-:W1:Y:S02]  /*10600*/  LDC R9, c[0x0][0x250] ;  /* 0x00009400ff097b82 */ /* 0x000e640000000800 */
[----:B-1----:R-:W-:-:S05]  /*10610*/  IMAD.SHL.U32 R6, R9, 0x80, RZ ;  /* 0x0000008009067824 */ /* 0x002fca00078e00ff */
[----:B------:R-:W-:-:S04]  /*10620*/  IADD3 R6, -R6, RZ, RZ ;  /* 0x000000ff06067210 */ /* 0x000fc80007ffe1ff */
[----:B------:R-:W-:-:S07]  /*10630*/  SHF.R.S32.HI R11, RZ, 0x1f, R6 ;  /* 0x0000001fff0b7819 */ /* 0x000fce0000011406 */
.L_x_6153:
[----:B------:R-:W-:Y:S01]  /*10640*/  ULDC UR4, c[0x0][0x2d0] ;  /* 0x0000b40000047ab9 */ /* 0x000fe20000000800 */
[----:B------:R-:W-:Y:S01]  /*10650*/  LEA R194, P3, R6, R194, 0x1 ;  /* 0x000000c206c27211 */ /* 0x000fe200078608ff */
[----:B------:R-:W-:Y:S01]  /*10660*/  IMAD.SHL.U32 R130, R188, 0x80, RZ ;  /* 0x00000080bc827824 */ /* 0x000fe200078e00ff */
[----:B------:R-:W-:Y:S02]  /*10670*/  ISETP.GE.AND P0, PT, R100, UR4, PT ;  /* 0x0000000464007c0c */ /* 0x000fe4000bf06270 */
[----:B------:R-:W-:-:S11]  /*10680*/  LEA.HI.X R195, R6, R195, R11, 0x1, P3 ;  /* 0x000000c306c37211 */ /* 0x000fd600018f0c0b */
[----:B------:R-:W1:Y:S01]  /*10690*/  @!P0 LDC R122, c[0x0][0x254] ;  /* 0x00009500ff7a8b82 */ /* 0x000e620000000800 */
[CC--:B------:R-:W-:Y:S01]  /*106a0*/  @!P0 IADD3 R4, P2, P1, R6.reuse, R120.reuse, R177 ;  /* 0x0000007806048210 */ /* 0x0c0fe2000795e0b1 */
[----:B------:R-:W-:Y:S01]  /*106b0*/  @P0 STS.128 [R187+0x6000], RZ ;  /* 0x006000ffbb000388 */ /* 0x000fe20000000c00 */
[----:B------:R-:W-:Y:S01]  /*106c0*/  @!P0 LEA R13, P3, R9, R120, 0x5 ;  /* 0x00000078090d8211 */ /* 0x000fe200078628ff */
[----:B------:R-:W-:Y:S01]  /*106d0*/  @!P0 IMAD.MOV.U32 R20, RZ, RZ, R120 ;  /* 0x000000ffff148224 */ /* 0x000fe200078e0078 */
[----:B------:R-:W-:Y:S01]  /*106e0*/  @!P0 IADD3.X R3, R11, R123, R176, P2, P1 ;  /* 0x0000007b0b038210 */ /* 0x000fe200017e24b0 */
[----:B------:R-:W-:Y:S01]  /*106f0*/  @!P0 IMAD.MOV.U32 R21, RZ, RZ, R123 ;  /* 0x000000ffff158224 */ /* 0x000fe200078e007b */
[----:B------:R-:W-:Y:S01]  /*10700*/  @!P0 IADD3 R13, P2, R6, R13, RZ ;  /* 0x0000000d060d8210 */ /* 0x000fe20007f5e0ff */
[----:B------:R-:W2:Y:S01]  /*10710*/  @!P0 LDC R8, c[0x0][0x254] ;  /* 0x00009500ff088b82 */ /* 0x000ea20000000800 */
[----:B------:R-:W-:Y:S01]  /*10720*/  @!P0 LEA R16, P1, R4, UR10, 0x1 ;  /* 0x0000000a04108c11 */ /* 0x000fe2000f8208ff */
[----:B------:R-:W-:Y:S01]  /*10730*/  @!PT LDS RZ, [RZ] ;  /* 0x00000000fffff984 */ /* 0x000fe20000000800 */
[----:B------:R-:W-:Y:S01]  /*10740*/  @!PT LDS RZ, [RZ] ;  /* 0x00000000fffff984 */ /* 0x000fe20000000800 */
[----:B------:R-:W-:Y:S01]  /*10750*/  @!PT LDS RZ, [RZ] ;  /* 0x00000000fffff984 */ /* 0x000fe20000000800 */
[----:B------:R-:W-:Y:S01]  /*10760*/  @!P0 LDGSTS.E.BYPASS.LTC128B.128 [R187+0x6000], desc[UR6][R194.64] ;  /* 0x06000000c2bb8fae */ /* 0x000fe2000b901d46 */
[----:B------:R-:W-:-:S02]  /*10770*/  @!P0 IMAD.MOV.U32 R18, RZ, RZ, R120 ;  /* 0x000000ffff128224 */ /* 0x000fc400078e0078 */
[----:B------:R-:W-:Y:S01]  /*10780*/  @!P0 LEA.HI.X R17, R4, UR11, R3, 0x1, P1 ;  /* 0x0000000b04118c11 */ /* 0x000fe200088f0c03 */
[----:B------:R-:W-:Y:S01]  /*10790*/  @P0 STS.128 [R187+0x6800], RZ ;  /* 0x006800ffbb000388 */ /* 0x000fe20000000c00 */
[----:B------:R-:W-:Y:S01]  /*107a0*/  @!P0 LEA R22, P1, R13, UR10, 0x1 ;  /* 0x0000000a0d168c11 */ /* 0x000fe2000f8208ff */
[----:B------:R-:W3:Y:S01]  /*107b0*/  @!P0 LDC R7, c[0x0][0x254] ;  /* 0x00009500ff078b82 */ /* 0x000ee20000000800 */
[----:B------:R-:W-:Y:S01]  /*107c0*/  @!P0 IMAD.MOV.U32 R19, RZ, RZ, R123 ;  /* 0x000000ffff138224 */ /* 0x000fe200078e007b */
[----:B------:R-:W-:Y:S01]  /*107d0*/  @!PT LDS RZ, [RZ] ;  /* 0x00000000fffff984 */ /* 0x000fe20000000800 */
[----:B------:R-:W-:Y:S01]  /*107e0*/  @!PT LDS RZ, [RZ] ;  /* 0x00000000fffff984 */ /* 0x000fe20000000800 */
[----:B------:R-:W-:Y:S01]  /*107f0*/  @!PT LDS RZ, [RZ] ;  /* 0x00000000fffff984 */ /* 0x000fe20000000800 */
[----:B------:R4:W-:Y:S01]  /*10800*/  @!P0 LDGSTS.E.BYPASS.LTC128B.128 [R187+0x6800], desc[UR6][R16.64] ;  /* 0x0680000010bb8fae */ /* 0x0009e2000b901d46 */
[----:B------:R-:W-:-:S03]  /*10810*/  @!P0 IMAD.WIDE.U32 R20, R9, 0x50, R20 ;  /* 0x0000005009148825 */ /* 0x000fc600078e0014 */
[----:B------:R-:W-:Y:S01]  /*10820*/  @P0 STS.128 [R187+0x7000], RZ ;  /* 0x007000ffbb000388 */ /* 0x000fe20000000c00 */
[C---:B------:R-:W-:Y:S01]  /*10830*/  @!P0 IMAD.WIDE.U32 R18, R9.reuse, 0x60, R18 ;  /* 0x0000006009128825 */ /* 0x040fe200078e0012 */
[----:B-1----:R-:W-:Y:S01]  /*10840*/  @!P0 LEA.HI.X R10, R9, R123, R122, 0x5, P3 ;  /* 0x0000007b090a8211 */ /* 0x002fe200018f2c7a */
[----:B------:R-:W1:Y:S02]  /*10850*/  @!P0 LDC R5, c[0x0][0x254] ;  /* 0x00009500ff058b82 */ /* 0x000e640000000800 */
[----:B------:R-:W-:Y:S02]  /*10860*/  @!P0 IMAD.MOV.U32 R122, RZ, RZ, R120 ;  /* 0x000000ffff7a8224 */ /* 0x000fe400078e0078 */
[----:B------:R-:W-:Y:S02]  /*10870*/  @!P0 IMAD.X R10, R11, 0x1, R10, P2 ;  /* 0x000000010b0a8824 */ /* 0x000fe400010e060a */
[----:B------:R-:W-:Y:S02]  /*10880*/  @!P0 IMAD.WIDE.U32 R14, R9, 0x30, R122 ;  /* 0x00000030090e8825 */ /* 0x000fe400078e007a */
[----:B------:R-:W5:Y:S01]  /*10890*/  @!P0 LDC R4, c[0x0][0x254] ;  /* 0x00009500ff048b82 */ /* 0x000f620000000800 */
[----:B------:R-:W-:Y:S01]  /*108a0*/  @!P0 LEA.HI.X R23, R13, UR11, R10, 0x1, P1 ;  /* 0x0000000b0d178c11 */ /* 0x000fe200088f0c0a */
[----:B--2---:R-:W-:Y:S01]  /*108b0*/  @!P0 IMAD R8, R8, 0x30, RZ ;  /* 0x0000003008088824 */ /* 0x004fe200078e02ff */
[----:B------:R-:W-:-:S03]  /*108c0*/  @!P0 IADD3 R13, P1, R6, R14, RZ ;  /* 0x0000000e060d8210 */ /* 0x000fc60007f3e0ff */
[----:B------:R-:W-:Y:S01]  /*108d0*/  @!PT LDS RZ, [RZ] ;  /* 0x00000000fffff984 */ /* 0x000fe20000000800 */
[----:B------:R-:W-:Y:S01]  /*108e0*/  @!PT LDS RZ, [RZ] ;  /* 0x00000000fffff984 */ /* 0x000fe20000000800 */
[----:B------:R-:W-:Y:S01]  /*108f0*/  @!PT LDS RZ, [RZ] ;  /* 0x00000000fffff984 */ /* 0x000fe20000000800 */
[----:B------:R2:W-:Y:S01]  /*10900*/  @!P0 LDGSTS.E.BYPASS.LTC128B.128 [R187+0x7000], desc[UR6][R22.64] ;  /* 0x0700000016bb8fae */ /* 0x0005e2000b901d46 */
[----:B------:R-:W-:Y:S01]  /*10910*/  @!P0 IADD3.X R8, R11, R15, R8, P1, !PT ;  /* 0x0000000f0b088210 */ /* 0x000fe20000ffe408 */
[----:B------:R-:W2:Y:S01]  /*10920*/  @!P0 LDC R3, c[0x0][0x254] ;  /* 0x00009500ff038b82 */ /* 0x000ea20000000800 */
[C---:B------:R-:W-:Y:S01]  /*10930*/  @!P0 LEA R14, P1, R13.reuse, UR10, 0x1 ;  /* 0x0000000a0d0e8c11 */ /* 0x040fe2000f8208ff */
[----:B------:R-:W-:Y:S01]  /*10940*/  @P0 STS.128 [R187+0x7800], RZ ;  /* 0x007800ffbb000388 */ /* 0x000fe20000000c00 */
[----:B----4-:R-:W-:Y:S02]  /*10950*/  @!P0 IMAD.MOV.U32 R16, RZ, RZ, R120 ;  /* 0x000000ffff108224 */ /* 0x010fe400078e0078 */
[----:B------:R-:W-:Y:S01]  /*10960*/  @!P0 LEA.HI.X R15, R13, UR11, R8, 0x1, P1 ;  /* 0x0000000b0d0f8c11 */ /* 0x000fe200088f0c08 */
[----:B------:R-:W-:Y:S01]  /*10970*/  @!P0 IMAD.MOV.U32 R17, RZ, RZ, R123 ;  /* 0x000000ffff118224 */ /* 0x000fe200078e007b */
[----:B------:R-:W-:Y:S01]  /*10980*/  @!P0 LEA R13, P1, R9, R120, 0x6 ;  /* 0x00000078090d8211 */ /* 0x000fe200078230ff */
[----:B-1----:R-:W-:Y:S01]  /*10990*/  @!P0 IMAD R8, R5, 0x50, RZ ;  /* 0x0000005005088824 */ /* 0x002fe200078e02ff */
[C---:B------:R-:W-:Y:S01]  /*109a0*/  @!P0 IADD3 R5, P3, R6.reuse, R20, RZ ;  /* 0x0000001406058210 */ /* 0x040fe20007f7e0ff */
[C---:B------:R-:W-:Y:S01]  /*109b0*/  @!P0 IMAD.WIDE.U32 R16, R9.reuse, 0x70, R16 ;  /* 0x0000007009108825 */ /* 0x040fe200078e0010 */
[----:B---3--:R-:W-:Y:S01]  /*109c0*/  @!P0 LEA.HI.X R122, R9, R123, R7, 0x6, P1 ;  /* 0x0000007b097a8211 */ /* 0x008fe200008f3407 */
[----:B------:R-:W-:Y:S01]  /*109d0*/  @!PT LDS RZ, [RZ] ;  /* 0x00000000fffff984 */ /* 0x000fe20000000800 */
[----:B------:R-:W-:Y:S01]  /*109e0*/  @!PT LDS RZ, [RZ] ;  /* 0x00000000fffff984 */ /* 0x000fe20000000800 */
[----:B------:R-:W-:Y:S01]  /*109f0*/  @!PT LDS RZ, [RZ] ;  /* 0x00000000fffff984 */ /* 0x000fe20000000800 */
[----:B------:R-:W-:Y:S01]  /*10a00*/  @!P0 LDGSTS.E.BYPASS.LTC128B.128 [R187+0x7800], desc[UR6][R14.64] ;  /* 0x078000000ebb8fae */ /* 0x000fe2000b901d46 */
[----:B------:R-:W-:-:S02]  /*10a10*/  @!P0 IADD3 R13, P1, R6, R13, RZ ;  /* 0x0000000d060d8210 */ /* 0x000fc40007f3e0ff */
[----:B------:R-:W-:Y:S01]  /*10a20*/  @!P0 IADD3 R7, P2, R6, R18, RZ ;  /* 0x0000001206078210 */ /* 0x000fe20007f5e0ff */
[----:B-----5:R-:W-:Y:S01]  /*10a30*/  @!P0 IMAD R4, R4, 0x60, RZ ;  /* 0x0000006004048824 */ /* 0x020fe200078e02ff */
[----:B------:R-:W-:Y:S01]  /*10a40*/  @!P0 LEA R12, P4, R13, UR10, 0x1 ;  /* 0x0000000a0d0c8c11 */ /* 0x000fe2000f8808ff */
[C---:B------:R-:W-:Y:S01]  /*10a50*/  @!P0 IMAD.X R122, R11.reuse, 0x1, R122, P1 ;  /* 0x000000010b7a8824 */ /* 0x040fe200008e067a */
[----:B------:R-:W-:Y:S01]  /*10a60*/  @!P0 IADD3 R6, P1, R6, R16, RZ ;  /* 0x0000001006068210 */ /* 0x000fe20007f3e0ff */
[----:B------:R-:W-:Y:S01]  /*10a70*/  @P0 STS.128 [R187+0x8000], RZ ;  /* 0x008000ffbb000388 */ /* 0x000fe20000000c00 */
[----:B------:R-:W-:Y:S02]  /*10a80*/  @!P0 IADD3.X R8, R11, R21, R8, P3, !PT ;  /* 0x000000150b088210 */ /* 0x000fe40001ffe408 */
[----:B------:R-:W-:Y:S01]  /*10a90*/  @!P0 LEA R28, P3, R5, UR10, 0x1 ;  /* 0x0000000a051c8c11 */ /* 0x000fe2000f8608ff */
[----:B--2---:R-:W-:Y:S01]  /*10aa0*/  @!P0 IMAD R3, R3, 0x70, RZ ;  /* 0x0000007003038824 */ /* 0x004fe200078e02ff */
[----:B------:R-:W-:-:S02]  /*10ab0*/  @!P0 IADD3.X R4, R11, R4, R19, P2, !PT ;  /* 0x000000040b048210 */ /* 0x000fc400017fe413 */
        /* <DEDUP_REMOVED lines=15> */
[----:B------:R1:W-:Y:S01]  /*10bb0*/  @!P0 LDGSTS.E.BYPASS.LTC128B.128 [R187+0x8800], desc[UR6][R28.64] ;  /* 0x088000001cbb8fae */ /* 0x0003e2000b901d46 */
[----:B------:R-:W-:-:S03]  /*10bc0*/  P2R R3, PR, RZ, 0x1 ;  /* 0x00000001ff037803 */ /* 0x000fc60000000000 */
        /* <DEDUP_REMOVED lines=25> */
[----:B------:R-:W2:Y:S04]  /*10d60*/  LDSM.16.M88.4 R124, [R167+0x3800] ;  /* 0x00380000a77c783b */ /* 0x000ea80000000200 */
[----:B------:R-:W0:Y:S01]  /*10d70*/  LDGDEPBAR ;  /* 0x00000000000079af */ /* 0x000e220000000000 */
[C---:B---3--:R-:W-:Y:S06]  /*10d80*/  HMMA.16816.F32.BF16 R12, R32.reuse, R8, RZ ;  /* 0x00000008200c723c */ /* 0x048fec00000418ff */
[C---:B------:R-:W-:Y:S06]  /*10d90*/  HMMA.16816.F32.BF16 R24, R32.reuse, R26, RZ ;  /* 0x0000001a2018723c */ /* 0x040fec00000418ff */
[C---:B------:R-:W-:Y:S06]  /*10da0*/  HMMA.16816.F32.BF16 R16, R32.reuse, R18, RZ ;  /* 0x000000122010723c */ /* 0x040fec00000418ff */
[C---:B------:R-:W-:Y:S06]  /*10db0*/  HMMA.16816.F32.BF16 R8, R32.reuse, R10, RZ ;  /* 0x0000000a2008723c */ /* 0x040fec00000418ff */
[C---:B----4-:R-:W-:Y:S06]  /*10dc0*/  HMMA.16816.F32.BF16 R4, R32.reuse, R64, RZ ;  /* 0x000000402004723c */ /* 0x050fec00000418ff */
        /* <DEDUP_REMOVED lines=35> */
[C---:B--2---:R-:W-:Y:S01]  /*11000*/  HMMA.16816.F32.BF16 R4, R120.reuse, R124, R4 ;  /* 0x0000007c7804723c */ /* 0x044fe20000041804 */
[----:B------:R-:W2:Y:S05]  /*11010*/  S2R R124, SR_TID.X ;  /* 0x00000000007c7919 */ /* 0x000eaa0000002100 */
[C---:B------:R-:W-:Y:S06]  /*11020*/  HMMA.16816.F32.BF16 R64, R120.reuse, R126, R64 ;  /* 0x0000007e7840723c */ /* 0x040fec0000041840 */
[C---:B---3--:R-:W-:Y:S06]  /*11030*/  HMMA.16816.F32.BF16 R60, R120.reuse, R116, R60 ;  /* 0x00000074783c723c */ /* 0x048fec000004183c */
[C---:B------:R-:W-:Y:S01]  /*11040*/  HMMA.16816.F32.BF16 R56, R120.reuse, R118, R56 ;  /* 0x000000767838723c */ /* 0x040fe20000041838 */
[----:B------:R-:W-:Y:S05]  /*11050*/  LDSM.16.M88.4 R116, [R156+0x800] ;  /* 0x000800009c74783b */ /* 0x000fea0000000200 */
[C---:B----4-:R-:W-:Y:S06]  /*11060*/  HMMA.16816.F32.BF16 R28, R120.reuse, R112, R28 ;  /* 0x00000070781c723c */ /* 0x050fec000004181c */
[C---:B------:R-:W-:Y:S01]  /*11070*/  HMMA.16816.F32.BF16 R24, R120.reuse, R114, R24 ;  /* 0x000000727818723c */ /* 0x040fe20000041818 */
[----:B------:R-:W3:Y:S05]  /*11080*/  LDSM.16.M88.4 R112, [R159] ;  /* 0x000000009f70783b */ /* 0x000eea0000000200 */
[C---:B-1----:R-:W-:Y:S06]  /*11090*/  HMMA.16816.F32.BF16 R20, R120.reuse, R108, R20 ;  /* 0x0000006c7814723c */ /* 0x042fec0000041814 */
[C---:B------:R-:W-:Y:S01]  /*110a0*/  HMMA.16816.F32.BF16 R16, R120.reuse, R110, R16 ;  /* 0x0000006e7810723c */ /* 0x040fe20000041810 */
[----:B------:R-:W1:Y:S05]  /*110b0*/  LDSM.16.M88.4 R108, [R158] ;  /* 0x000000009e6c783b */ /* 0x000e6a0000000200 */
[C---:B-----5:R-:W-:Y:S06]  /*110c0*/  HMMA.16816.F32.BF16 R12, R120.reuse, R104, R12 ;  /* 0x00000068780c723c */ /* 0x060fec000004180c */
[C---:B------:R-:W-:Y:S01]  /*110d0*/  HMMA.16816.F32.BF16 R8, R120.reuse, R106, R8 ;  /* 0x0000006a7808723c */ /* 0x040fe20000041808 */
[----:B------:R-:W4:Y:S05]  /*110e0*/  LDSM.16.M88.4 R104, [R157] ;  /* 0x000000009d68783b */ /* 0x000f2a0000000200 */
[C---:B---3--:R-:W-:Y:S06]  /*110f0*/  HMMA.16816.F32.BF16 R52, R120.reuse, R112, R52 ;  /* 0x000000707834723c */ /* 0x048fec0000041834 */
[C---:B------:R-:W-:Y:S01]  /*11100*/  HMMA.16816.F32.BF16 R48, R120.reuse, R114, R48 ;  /* 0x000000727830723c */ /* 0x040fe20000041830 */
[----:B------:R-:W-:Y:S05]  /*11110*/  LDSM.16.M88.4 R112, [R156+0x1000] ;  /* 0x001000009c70783b */ /* 0x000fea0000000200 */
[C---:B-1----:R-:W-:Y:S06]  /*11120*/  HMMA.16816.F32.BF16 R44, R120.reuse, R108, R44 ;  /* 0x0000006c782c723c */ /* 0x042fec000004182c */
[C---:B------:R-:W-:Y:S01]  /*11130*/  HMMA.16816.F32.BF16 R40, R120.reuse, R110, R40 ;  /* 0x0000006e7828723c */ /* 0x040fe20000041828 */
[----:B------:R-:W-:Y:S05]  /*11140*/  LDSM.16.M88.4 R108, [R156+0x1800] ;  /* 0x001800009c6c783b */ /* 0x000fea0000000200 */
[C---:B----4-:R-:W-:Y:S06]  /*11150*/  HMMA.16816.F32.BF16 R36, R120.reuse, R104, R36 ;  /* 0x000000687824723c */ /* 0x050fec0000041824 */
[----:B------:R-:W-:Y:S01]  /*11160*/  HMMA.16816.F32.BF16 R32, R120, R106, R32 ;  /* 0x0000006a7820723c */ /* 0x000fe20000041820 */
[----:B------:R-:W1:Y:S04]  /*11170*/  LDSM.16.M88.4 R120, [R169] ;  /* 0x00000000a978783b */ /* 0x000e680000000200 */
[----:B------:R-:W3:Y:S01]  /*11180*/  LDSM.16.M88.4 R104, [R156+0x2000] ;  /* 0x002000009c68783b */ /* 0x000ee20000000200 */
[C---:B-1----:R-:W-:Y:S06]  /*11190*/  HMMA.16816.F32.BF16 R20, R120.reuse, R116, R20 ;  /* 0x000000747814723c */ /* 0x042fec0000041814 */
[C---:B------:R-:W-:Y:S01]  /*111a0*/  HMMA.16816.F32.BF16 R16, R120.reuse, R118, R16 ;  /* 0x000000767810723c */ /* 0x040fe20000041810 */
[----:B------:R-:W1:Y:S05]  /*111b0*/  LDSM.16.M88.4 R116, [R156] ;  /* 0x000000009c74783b */ /* 0x000e6a0000000200 */
[C---:B------:R-:W-:Y:S06]  /*111c0*/  HMMA.16816.F32.BF16 R4, R120.reuse, R108, R4 ;  /* 0x0000006c7804723c */ /* 0x040fec0000041804 */
[C---:B------:R-:W-:Y:S01]  /*111d0*/  HMMA.16816.F32.BF16 R64, R120.reuse, R110, R64 ;  /* 0x0000006e7840723c */ /* 0x040fe20000041840 */
[----:B------:R-:W4:Y:S05]  /*111e0*/  LDSM.16.M88.4 R108, [R156+0x2800] ;  /* 0x002800009c6c783b */ /* 0x000f2a0000000200 */
[C---:B---3--:R-:W-:Y:S06]  /*111f0*/  HMMA.16816.F32.BF16 R60, R120.reuse, R104, R60 ;  /* 0x00000068783c723c */ /* 0x048fec000004183c */
[C---:B------:R-:W-:Y:S01]  /*11200*/  HMMA.16816.F32.BF16 R56, R120.reuse, R106, R56 ;  /* 0x0000006a7838723c */ /* 0x040fe20000041838 */
[----:B------:R-:W3:Y:S05]  /*11210*/  LDSM.16.M88.4 R104, [R156+0x3800] ;  /* 0x003800009c68783b */ /* 0x000eea0000000200 */
[C---:B------:R-:W-:Y:S06]  /*11220*/  HMMA.16816.F32.BF16 R12, R120.reuse, R112, R12 ;  /* 0x00000070780c723c */ /* 0x040fec000004180c */
[----:B------:R-:W-:Y:S01]  /*11230*/  HMMA.16816.F32.BF16 R8, R120, R114, R8 ;  /* 0x000000727808723c */ /* 0x000fe20000041808 */
[----:B------:R-:W5:Y:S01]  /*11240*/  LDSM.16.M88.4 R112, [R156+0x3000] ;  /* 0x003000009c70783b */ /* 0x000f620000000200 */
[----:B------:R-:W-:-:S04]  /*11250*/  DEPBAR.LE SB0, 0x0 ;  /* 0x000080000000791a */ /* 0x000fc80000000000 */
[C---:B-1----:R-:W-:Y:S06]  /*11260*/  HMMA.16816.F32.BF16 R24, R120.reuse, R118, R24 ;  /* 0x000000767818723c */ /* 0x042fec0000041818 */
[C---:B------:R-:W-:Y:S06]  /*11270*/  HMMA.16816.F32.BF16 R28, R120.reuse, R116, R28 ;  /* 0x00000074781c723c */ /* 0x040fec000004181c */
[C---:B----4-:R-:W-:Y:S06]  /*11280*/  HMMA.16816.F32.BF16 R52, R120.reuse, R108, R52 ;  /* 0x0000006c7834723c */ /* 0x050fec0000041834 */
[----:B------:R-:W-:Y:S01]  /*11290*/  HMMA.16816.F32.BF16 R48, R120, R110, R48 ;  /* 0x0000006e7830723c */ /* 0x000fe20000041830 */
[----:B--2---:R-:W-:-:S05]  /*112a0*/  IMAD.SHL.U32 R109, R124, 0x2, RZ ;  /* 0x000000027c6d7824 */ /* 0x004fca00078e00ff */
[----:B------:R-:W-:Y:S01]  /*112b0*/  LOP3.LUT R109, R109, 0x6, RZ, 0xc0, !PT ;  /* 0x000000066d6d7812 */ /* 0x000fe200078ec0ff */
[----:B---3--:R-:W-:Y:S03]  /*112c0*/  HMMA.16816.F32.BF16 R36, R120, R104, R36 ;  /* 0x000000687824723c */ /* 0x008fe60000041824 */
[----:B------:R-:W-:-:S04]  /*112d0*/  LOP3.LUT R108, R130, 0x8, R109, 0xfe, !PT ;  /* 0x00000008826c7812 */ /* 0x000fc800078efe6d */
[--C-:B------:R-:W-:Y:S01]  /*112e0*/  LOP3.LUT R104, R130, 0x10, R109.reuse, 0xfe, !PT ;  /* 0x0000001082687812 */ /* 0x100fe200078efe6d */
[----:B------:R-:W-:Y:S01]  /*112f0*/  BAR.SYNC.DEFER_BLOCKING 0x0 ;  /* 0x0000000000007b1d */ /* 0x000fe20000010000 */
[-C--:B------:R-:W-:Y:S01]  /*11300*/  ISETP.GE.AND P3, PT, R108, R102.reuse, PT ;  /* 0x000000666c00720c */ /* 0x080fe20003f66270 */
[C---:B-----5:R-:W-:Y:S01]  /*11310*/  HMMA.16816.F32.BF16 R44, R120.reuse, R112, R44 ;  /* 0x00000070782c723c */ /* 0x060fe2000004182c */
[----:B------:R-:W-:Y:S02]  /*11320*/  LOP3.LUT R105, R130, 0x18, R109, 0xfe, !PT ;  /* 0x0000001882697812 */ /* 0x000fe400078efe6d */
[----:B------:R-:W-:Y:S02]  /*11330*/  ISETP.GE.AND P2, PT, R104, R102, PT ;  /* 0x000000666800720c */ /* 0x000fe40003f46270 */
[-C--:B------:R-:W-:Y:S01]  /*11340*/  ISETP.GE.AND P1, PT, R108, R103.reuse, PT ;  /* 0x000000676c00720c */ /* 0x080fe20003f26270 */
[----:B------:R-:W-:Y:S01]  /*11350*/  HMMA.16816.F32.BF16 R40, R120, R114, R40 ;  /* 0x000000727828723c */ /* 0x000fe20000041828 */
[----:B------:R-:W-:-:S02]  /*11360*/  ISETP.GE.AND P4, PT, R104, R103, PT ;  /* 0x000000676800720c */ /* 0x000fc40003f86270 */
[--C-:B------:R-:W-:Y:S02]  /*11370*/  LOP3.LUT R104, R130, 0x20, R109.reuse, 0xfe, !PT ;  /* 0x0000002082687812 */ /* 0x100fe400078efe6d */
[----:B------:R-:W-:Y:S01]  /*11380*/  FSEL R132, R24, -INF , !P3 ;  /* 0xff80000018847808 */ /* 0x000fe20005800000 */
[----:B------:R-:W-:Y:S01]  /*11390*/  HMMA.16816.F32.BF16 R120, R120, R106, R32 ;  /* 0x0000006a7878723c */ /* 0x000fe20000041820 */
[----:B------:R-:W-:Y:S02]  /*113a0*/  ISETP.GE.AND P6, PT, R105, R103, PT ;  /* 0x000000676900720c */ /* 0x000fe40003fc6270 */
[----:B------:R-:W-:Y:S02]  /*113b0*/  FSEL R128, R20, -INF , !P2 ;  /* 0xff80000014807808 */ /* 0x000fe40005000000 */
[C-C-:B------:R-:W-:Y:S02]  /*113c0*/  LOP3.LUT R24, R130.reuse, 0x28, R109.reuse, 0xfe, !PT ;  /* 0x0000002882187812 */ /* 0x140fe400078efe6d */
[----:B------:R-:W-:-:S02]  /*113d0*/  LOP3.LUT R20, R130, 0x30, R109, 0xfe, !PT ;  /* 0x0000003082147812 */ /* 0x000fc400078efe6d */
[----:B------:R-:W-:Y:S02]  /*113e0*/  FSEL R147, R26, -INF , !P1 ;  /* 0xff8000001a937808 */ /* 0x000fe40004800000 */
[CC--:B------:R-:W-:Y:S02]  /*113f0*/  ISETP.GE.AND P5, PT, R104.reuse, R102.reuse, PT ;  /* 0x000000666800720c */ /* 0x0c0fe40003fa6270 */
[----:B------:R-:W-:Y:S02]  /*11400*/  ISETP.GE.AND P1, PT, R104, R103, PT ;  /* 0x000000676800720c */ /* 0x000fe40003f26270 */
[----:B------:R-:W-:Y:S02]  /*11410*/  FSEL R139, R18, -INF , !P6 ;  /* 0xff800000128b7808 */ /* 0x000fe40007000000 */
[-C--:B------:R-:W-:Y:S02]  /*11420*/  ISETP.GE.AND P2, PT, R24, R102.reuse, PT ;  /* 0x000000661800720c */ /* 0x080fe40003f46270 */
[----:B------:R-:W-:-:S02]  /*11430*/  ISETP.GE.AND P6, PT, R20, R102, PT ;  /* 0x000000661400720c */ /* 0x000fc40003fc6270 */
[----:B------:R-:W-:Y:S02]  /*11440*/  LOP3.LUT R18, R130, 0x38, R109, 0xfe, !PT ;  /* 0x0000003882127812 */ /* 0x000fe400078efe6d */
[----:B------:R-:W-:Y:S02]  /*11450*/  FSEL R141, R22, -INF , !P4 ;  /* 0xff800000168d7808 */ /* 0x000fe40006000000 */
[-C--:B------:R-:W-:Y:S02]  /*11460*/  ISETP.GE.AND P3, PT, R24, R103.reuse, PT ;  /* 0x000000671800720c */ /* 0x080fe40003f66270 */
[----:B------:R-:W-:Y:S02]  /*11470*/  FSEL R126, R12, -INF , !P5 ;  /* 0xff8000000c7e7808 */ /* 0x000fe40006800000 */
[----:B------:R-:W-:Y:S02]  /*11480*/  FSEL R133, R14, -INF , !P1 ;  /* 0xff8000000e857808 */ /* 0x000fe40004800000 */
[----:B------:R-:W-:-:S02]  /*11490*/  ISETP.GE.AND P5, PT, R20, R103, PT ;  /* 0x000000671400720c */ /* 0x000fc40003fa6270 */
[----:B------:R-:W-:Y:S02]  /*114a0*/  ISETP.GE.AND P4, PT, R18, R102, PT ;  /* 0x000000661200720c */ /* 0x000fe40003f86270 */
[--C-:B------:R-:W-:Y:S02]  /*114b0*/  LOP3.LUT R12, R130, 0x40, R109.reuse, 0xfe, !PT ;  /* 0x00000040820c7812 */ /* 0x100fe400078efe6d */
[----:B------:R-:W-:Y:S02]  /*114c0*/  FSEL R108, R8, -INF , !P2 ;  /* 0xff800000086c7808 */ /* 0x000fe40005000000 */
[----:B------:R-:W-:Y:S02]  /*114d0*/  ISETP.GE.AND P1, PT, R18, R103, PT ;  /* 0x000000671200720c */ /* 0x000fe40003f26270 */
[----:B------:R-:W-:Y:S02]  /*114e0*/  FSEL R112, R4, -INF , !P6 ;  /* 0xff80000004707808 */ /* 0x000fe40007000000 */
[----:B------:R-:W-:-:S02]  /*114f0*/  LOP3.LUT R8, R130, 0x48, R109, 0xfe, !PT ;  /* 0x0000004882087812 */ /* 0x000fc400078efe6d */
[----:B------:R-:W-:Y:S02]  /*11500*/  LOP3.LUT R4, R130, 0x50, R109, 0xfe, !PT ;  /* 0x0000005082047812 */ /* 0x000fe400078efe6d */
[----:B------:R-:W-:Y:S02]  /*11510*/  FSEL R131, R10, -INF , !P3 ;  /* 0xff8000000a837808 */ /* 0x000fe40005800000 */
[----:B------:R-:W-:Y:S02]  /*11520*/  ISETP.GE.AND P3, PT, R12, R103, PT ;  /* 0x000000670c00720c */ /* 0x000fe40003f66270 */
        /* <DEDUP_REMOVED lines=15> */
[C---:B------:R-:W-:Y:S02]  /*11620*/  ISETP.GE.AND P6, PT, R4.reuse, R102, PT ;  /* 0x000000660400720c */ /* 0x040fe40003fc6270 */
[-C--:B------:R-:W-:Y:S02]  /*11630*/  ISETP.GE.AND P5, PT, R4, R103.reuse, PT ;  /* 0x000000670400720c */ /* 0x080fe40003fa6270 */
[----:B------:R-:W-:Y:S02]  /*11640*/  LOP3.LUT R4, R130, 0x68, R109, 0xfe, !PT ;  /* 0x0000006882047812 */ /* 0x000fe400078efe6d */
[----:B------:R-:W-:Y:S02]  /*11650*/  FSEL R52, R52, -INF , !P4 ;  /* 0xff80000034347808 */ /* 0x000fe40006000000 */
[----:B------:R-:W-:Y:S02]  /*11660*/  FSEL R48, R48, -INF , !P2 ;  /* 0xff80000030307808 */ /* 0x000fe40005000000 */
[----:B------:R-:W-:-:S02]  /*11670*/  ISETP.GE.AND P3, PT, R6, R103, PT ;  /* 0x000000670600720c */ /* 0x000fc40003f66270 */
[CC--:B------:R-:W-:Y:S02]  /*11680*/  ISETP.GE.AND P4, PT, R4.reuse, R102.reuse, PT ;  /* 0x000000660400720c */ /* 0x0c0fe40003f86270 */
[----:B------:R-:W-:Y:S02]  /*11690*/  ISETP.GE.AND P2, PT, R4, R103, PT ;  /* 0x000000670400720c */ /* 0x000fe40003f46270 */
[C---:B------:R-:W-:Y:S02]  /*116a0*/  LOP3.LUT R8, R130.reuse, 0x70, R109, 0xfe, !PT ;  /* 0x0000007082087812 */ /* 0x040fe400078efe6d */
[----:B------:R-:W-:Y:S02]  /*116b0*/  LOP3.LUT R4, R130, R109, RZ, 0xfc, !PT ;  /* 0x0000006d82047212 */ /* 0x000fe400078efcff */
[----:B------:R-:W-:Y:S02]  /*116c0*/  FSEL R113, R54, -INF , !P1 ;  /* 0xff80000036717808 */ /* 0x000fe40004800000 */
[----:B------:R-:W-:Y:S01]  /*116d0*/  FSEL R111, R50, -INF , !P3 ;  /* 0xff800000326f7808 */ /* 0x000fe20005800000 */
[C---:B------:R-:W-:Y:S01]  /*116e0*/  VIADD R12, R4.reuse, 0x11 ;  /* 0x00000011040c7836 */ /* 0x040fe20000000000 */
[-C--:B------:R-:W-:Y:S01]  /*116f0*/  ISETP.GE.AND P0, PT, R105, R102.reuse, PT ;  /* 0x000000666900720c */ /* 0x080fe20003f06270 */
[----:B------:R-:W-:Y:S01]  /*11700*/  VIADD R10, R4, 0x19 ;  /* 0x00000019040a7836 */ /* 0x000fe20000000000 */
[----:B------:R-:W-:-:S02]  /*11710*/  ISETP.GE.AND P3, PT, R8, R102, PT ;  /* 0x000000660800720c */ /* 0x000fc40003f66270 */
[----:B------:R-:W-:Y:S01]  /*11720*/  ISETP.GE.AND P1, PT, R8, R103, PT ;  /* 0x000000670800720c */ /* 0x000fe20003f26270 */
[----:B------:R-:W-:Y:S01]  /*11730*/  VIADD R8, R4, 0x1 ;  /* 0x0000000104087836 */ /* 0x000fe20000000000 */
[----:B------:R-:W-:Y:S02]  /*11740*/  LOP3.LUT R6, R130, 0x78, R109, 0xfe, !PT ;  /* 0x0000007882067812 */ /* 0x000fe400078efe6d */
[----:B------:R-:W-:Y:S02]  /*11750*/  FSEL R16, R16, -INF , !P0 ;  /* 0xff80000010107808 */ /* 0x000fe40004000000 */
[----:B------:R-:W-:Y:S02]  /*11760*/  FSEL R109, R46, -INF , !P5 ;  /* 0xff8000002e6d7808 */ /* 0x000fe40006800000 */
[----:B------:R-:W-:Y:S02]  /*11770*/  ISETP.GE.AND P5, PT, R6, R102, PT ;  /* 0x000000660600720c */ /* 0x000fe40003fa6270 */
[----:B------:R-:W-:-:S02]  /*11780*/  FSEL R20, R40, -INF , !P4 ;  /* 0xff80000028147808 */ /* 0x000fc40006000000 */
[-C--:B------:R-:W-:Y:S01]  /*11790*/  ISETP.GE.AND P0, PT, R6, R103.reuse, PT ;  /* 0x000000670600720c */ /* 0x080fe20003f06270 */
[----:B------:R-:W-:Y:S01]  /*117a0*/  VIADD R6, R4, 0x9 ;  /* 0x0000000904067836 */ /* 0x000fe20000000000 */
[----:B------:R-:W-:Y:S02]  /*117b0*/  FSEL R26, R36, -INF , !P3 ;  /* 0xff800000241a7808 */ /* 0x000fe40005800000 */
[C---:B------:R-:W-:Y:S02]  /*117c0*/  ISETP.GE.AND P4, PT, R8.reuse, R102, PT ;  /* 0x000000660800720c */ /* 0x040fe40003f86270 */
        /* <DEDUP_REMOVED lines=14> */
[----:B------:R-:W-:Y:S02]  /*118b0*/  FSEL R44, R21, -INF , !P4 ;  /* 0xff800000152c7808 */ /* 0x000fe40006000000 */
[----:B------:R-:W-:Y:S01]  /*118c0*/  ISETP.GE.AND P1, PT, R10, R103, PT ;  /* 0x000000670a00720c */ /* 0x000fe20003f26270 */
[----:B------:R-:W-:Y:S01]  /*118d0*/  VIADD R10, R4, 0x29 ;  /* 0x00000029040a7836 */ /* 0x000fe20000000000 */
[----:B------:R-:W-:-:S02]  /*118e0*/  FSEL R145, R23, -INF , !P3 ;  /* 0xff80000017917808 */ /* 0x000fc40005800000 */
[CC--:B------:R-:W-:Y:S02]  /*118f0*/  ISETP.GE.AND P4, PT, R12.reuse, R102.reuse, PT ;  /* 0x000000660c00720c */ /* 0x0c0fe40003f86270 */
[----:B------:R-:W-:Y:S01]  /*11900*/  ISETP.GE.AND P3, PT, R12, R103, PT ;  /* 0x000000670c00720c */ /* 0x000fe20003f66270 */
[----:B------:R-:W-:Y:S01]  /*11910*/  VIADD R12, R4, 0x31 ;  /* 0x00000031040c7836 */ /* 0x000fe20000000000 */
[----:B------:R-:W-:Y:S02]  /*11920*/  FSEL R18, R17, -INF , !P2 ;  /* 0xff80000011127808 */ /* 0x000fe40005000000 */
[----:B------:R-:W-:Y:S02]  /*11930*/  FSEL R143, R19, -INF , !P1 ;  /* 0xff800000138f7808 */ /* 0x000fe40004800000 */
[----:B------:R-:W-:Y:S02]  /*11940*/  ISETP.GE.AND P2, PT, R10, R102, PT ;  /* 0x000000660a00720c */ /* 0x000fe40003f46270 */
[----:B------:R-:W-:-:S02]  /*11950*/  FSEL R116, R13, -INF , !P4 ;  /* 0xff8000000d747808 */ /* 0x000fc40006000000 */
[-C--:B------:R-:W-:Y:S01]  /*11960*/  ISETP.GE.AND P1, PT, R10, R103.reuse, PT ;  /* 0x000000670a00720c */ /* 0x080fe20003f26270 */
[----:B------:R-:W-:Y:S01]  /*11970*/  VIADD R10, R4, 0x39 ;  /* 0x00000039040a7836 */ /* 0x000fe20000000000 */
[----:B------:R-:W-:Y:S02]  /*11980*/  ISETP.GE.AND P4, PT, R12, R102, PT ;  /* 0x000000660c00720c */ /* 0x000fe40003f86270 */
[----:B------:R-:W-:Y:S02]  /*11990*/  FSEL R137, R15, -INF , !P3 ;  /* 0xff8000000f897808 */ /* 0x000fe40005800000 */
[----:B------:R-:W-:Y:S01]  /*119a0*/  FSEL R66, R9, -INF , !P2 ;  /* 0xff80000009427808 */ /* 0x000fe20005000000 */
[C---:B------:R-:W-:Y:S01]  /*119b0*/  VIADD R9, R4.reuse, 0x41 ;  /* 0x0000004104097836 */ /* 0x040fe20000000000 */
[----:B------:R-:W-:Y:S02]  /*119c0*/  FSEL R135, R11, -INF , !P1 ;  /* 0xff8000000b877808 */ /* 0x000fe40004800000 */
[----:B------:R-:W-:Y:S01]  /*119d0*/  FSEL R124, R5, -INF , !P4 ;  /* 0xff800000057c7808 */ /* 0x000fe20006000000 */
[----:B------:R-:W-:Y:S01]  /*119e0*/  VIADD R5, R4, 0x49 ;  /* 0x0000004904057836 */ /* 0x000fe20000000000 */
[----:B------:R-:W-:-:S02]  /*119f0*/  ISETP.GE.AND P3, PT, R12, R103, PT ;  /* 0x000000670c00720c */ /* 0x000fc40003f66270 */
[CC--:B------:R-:W-:Y:S02]  /*11a00*/  ISETP.GE.AND P2, PT, R10.reuse, R102.reuse, PT ;  /* 0x000000660a00720c */ /* 0x0c0fe40003f46270 */
[----:B------:R-:W-:Y:S02]  /*11a10*/  ISETP.GE.AND P1, PT, R10, R103, PT ;  /* 0x000000670a00720c */ /* 0x000fe40003f26270 */
[----:B------:R-:W-:Y:S01]  /*11a20*/  FSEL R117, R7, -INF , !P3 ;  /* 0xff80000007757808 */ /* 0x000fe20005800000 */
[----:B------:R-:W-:Y:S01]  /*11a30*/  VIADD R7, R4, 0x51 ;  /* 0x0000005104077836 */ /* 0x000fe20000000000 */
[----:B------:R-:W-:Y:S02]  /*11a40*/  FSEL R118, R65, -INF , !P2 ;  /* 0xff80000041767808 */ /* 0x000fe40005000000 */
[----:B------:R-:W-:Y:S02]  /*11a50*/  FSEL R129, R67, -INF , !P1 ;  /* 0xff80000043817808 */ /* 0x000fe40004800000 */
[----:B------:R-:W-:-:S02]  /*11a60*/  ISETP.GE.AND P4, PT, R9, R102, PT ;  /* 0x000000660900720c */ /* 0x000fc40003f86270 */
[-C--:B------:R-:W-:Y:S02]  /*11a70*/  ISETP.GE.AND P3, PT, R9, R103.reuse, PT ;  /* 0x000000670900720c */ /* 0x080fe40003f66270 */
[CC--:B------:R-:W-:Y:S02]  /*11a80*/  ISETP.GE.AND P2, PT, R5.reuse, R102.reuse, PT ;  /* 0x000000660500720c */ /* 0x0c0fe40003f46270 */
[----:B------:R-:W-:Y:S01]  /*11a90*/  ISETP.GE.AND P1, PT, R5, R103, PT ;  /* 0x000000670500720c */ /* 0x000fe20003f26270 */
[----:B------:R-:W-:Y:S01]  /*11aa0*/  VIADD R5, R4, 0x59 ;  /* 0x0000005904057836 */ /* 0x000fe20000000000 */
[----:B------:R-:W-:Y:S02]  /*11ab0*/  FSEL R110, R61, -INF , !P4 ;  /* 0xff8000003d6e7808 */ /* 0x000fe40006000000 */
[----:B------:R-:W-:Y:S02]  /*11ac0*/  FSEL R63, R63, -INF , !P3 ;  /* 0xff8000003f3f7808 */ /* 0x000fe40005800000 */
[----:B------:R-:W-:-:S02]  /*11ad0*/  ISETP.GE.AND P4, PT, R7, R102, PT ;  /* 0x000000660700720c */ /* 0x000fc40003f86270 */
[----:B------:R-:W-:Y:S02]  /*11ae0*/  FSEL R104, R57, -INF , !P2 ;  /* 0xff80000039687808 */ /* 0x000fe40005000000 */
[-C--:B------:R-:W-:Y:S01]  /*11af0*/  ISETP.GE.AND P3, PT, R7, R103.reuse, PT ;  /* 0x000000670700720c */ /* 0x080fe20003f66270 */
[C---:B------:R-:W-:Y:S01]  /*11b00*/  VIADD R7, R4.reuse, 0x61 ;  /* 0x0000006104077836 */ /* 0x040fe20000000000 */
        /* <DEDUP_REMOVED lines=10> */
[----:B------:R-:W-:Y:S02]  /*11bb0*/  ISETP.GT.AND P6, PT, R188, R175, PT ;  /* 0x000000afbc00720c */ /* 0x000fe40003fc4270 */
[----:B------:R-:W-:-:S02]  /*11bc0*/  ISETP.GE.AND P1, PT, R5, R102, PT ;  /* 0x000000660500720c */ /* 0x000fc40003f26270 */
[----:B------:R-:W-:Y:S02]  /*11bd0*/  FSEL R58, R49, -INF , !P2 ;  /* 0xff800000313a7808 */ /* 0x000fe40005000000 */
[-C--:B------:R-:W-:Y:S01]  /*11be0*/  ISETP.GE.AND P2, PT, R5, R103.reuse, PT ;  /* 0x000000670500720c */ /* 0x080fe20003f46270 */
[----:B------:R-:W-:Y:S01]  /*11bf0*/  VIADD R5, R4, 0x79 ;  /* 0x0000007904057836 */ /* 0x000fe20000000000 */
[----:B------:R-:W-:Y:S02]  /*11c00*/  FSEL R21, R47, -INF , !P3 ;  /* 0xff8000002f157808 */ /* 0x000fe40005800000 */
[----:B------:R-:W-:Y:S02]  /*11c10*/  FSEL R40, R41, -INF , !P1 ;  /* 0xff80000029287808 */ /* 0x000fe40004800000 */
[C---:B------:R-:W-:Y:S02]  /*11c20*/  ISETP.GE.AND P3, PT, R7.reuse, R102, PT ;  /* 0x000000660700720c */ /* 0x040fe40003f66270 */
        /* <DEDUP_REMOVED lines=9> */
[----:B------:R-:W-:Y:S02]  /*11cc0*/  FSEL R29, R122, -INF , !P0 ;  /* 0xff8000007a1d7808 */ /* 0x000fe40004000000 */
[----:B------:R-:W-:Y:S02]  /*11cd0*/  FSEL R32, R120, -INF , !P5 ;  /* 0xff80000078207808 */ /* 0x000fe40006800000 */
[----:B------:R-:W-:Y:S02]  /*11ce0*/  FSEL R28, R28, -INF , !P4 ;  /* 0xff8000001c1c7808 */ /* 0x000fe40006000000 */
[----:B------:R-:W-:-:S02]  /*11cf0*/  FSEL R7, R30, -INF , !P2 ;  /* 0xff8000001e077808 */ /* 0x000fc40005000000 */
[----:B------:R-:W-:Y:S02]  /*11d00*/  ISETP.NE.AND P0, PT, R3, RZ, PT ;  /* 0x000000ff0300720c */ /* 0x000fe40003f05270 */
[----:B------:R-:W-:Y:S02]  /*11d10*/  FSEL R35, R121, -INF , !P3 ;  /* 0xff80000079237808 */ /* 0x000fe40005800000 */
[----:B------:R-:W-:Y:S01]  /*11d20*/  FSEL R27, R123, -INF , !P1 ;  /* 0xff8000007b1b7808 */ /* 0x000fe20004800000 */
[----:B------:R-:W-:Y:S08]  /*11d30*/  @!P6 BRA `(.L_x_6154) ;  /* 0x000000080068e947 */ /* 0x000ff00003800000 */
[----:B------:R-:W-:-:S13]  /*11d40*/  ISETP.NE.AND P5, PT, R182, RZ, PT ;  /* 0x000000ffb600720c */ /* 0x000fda0003fa5270 */
        /* <DEDUP_REMOVED lines=10> */
[----:B-1----:R-:W-:Y:S01]  /*11df0*/  VIADD R14, R14, 0xffffffe ;  /* 0x0ffffffe0e0e7836 */ /* 0x002fe20000000000 */
[----:B------:R-:W-:Y:S02]  /*11e00*/  IABS R9, R12 ;  /* 0x0000000c00097213 */ /* 0x000fe40000000000 */
[----:B------:R-:W-:-:S03]  /*11e10*/  LOP3.LUT R12, R12, R3, RZ, 0x3c, !PT ;  /* 0x000000030c0c7212 */ /* 0x000fc600078e3cff */
[----:B------:R-:W1:Y:S02]  /*11e20*/  F2I.FTZ.U32.TRUNC.NTZ R15, R14 ;  /* 0x0000000e000f7305 */ /* 0x000e64000021f000 */
[----:B-1----:R-:W-:Y:S02]  /*11e30*/  IADD3 R4, RZ, -R15, RZ ;  /* 0x8000000fff047210 */ /* 0x002fe40007ffe0ff */
[----:B------:R-:W-:-:S03]  /*11e40*/  MOV R14, RZ ;  /* 0x000000ff000e7202 */ /* 0x000fc60000000f00 */
[----:B------:R-:W-:-:S04]  /*11e50*/  IMAD R4, R4, R5, RZ ;  /* 0x0000000504047224 */ /* 0x000fc800078e02ff */
[----:B------:R-:W-:-:S06]  /*11e60*/  IMAD.HI.U32 R4, R15, R4, R14 ;  /* 0x000000040f047227 */ /* 0x000fcc00078e000e */
[----:B------:R-:W-:-:S04]  /*11e70*/  IMAD.HI.U32 R13, R4, R11, RZ ;  /* 0x0000000b040d7227 */ /* 0x000fc800078e00ff */
[----:B------:R-:W-:Y:S02]  /*11e80*/  IMAD.MOV R10, RZ, RZ, -R13 ;  /* 0x000000ffff0a7224 */ /* 0x000fe400078e0a0d */
[----:B------:R-:W-:-:S04]  /*11e90*/  IMAD.HI.U32 R4, R4, R9, RZ ;  /* 0x0000000904047227 */ /* 0x000fc800078e00ff */
[----:B------:R-:W-:Y:S01]  /*11ea0*/  IMAD R14, R5, R10, R11 ;  /* 0x0000000a050e7224 */ /* 0x000fe200078e020b */
[----:B------:R-:W-:-:S04]  /*11eb0*/  IADD3 R10, -R4, RZ, RZ ;  /* 0x000000ff040a7210 */ /* 0x000fc80007ffe1ff */
[C---:B------:R-:W-:Y:S01]  /*11ec0*/  ISETP.GT.U32.AND P2, PT, R5.reuse, R14, PT ;  /* 0x0000000e0500720c */ /* 0x040fe20003f44070 */
[----:B------:R-:W-:-:S05]  /*11ed0*/  IMAD R10, R5, R10, R9 ;  /* 0x0000000a050a7224 */ /* 0x000fca00078e0209 */
[----:B------:R-:W-:-:S07]  /*11ee0*/  ISETP.GT.U32.AND P1, PT, R5, R10, PT ;  /* 0x0000000a0500720c */ /* 0x000fce0003f24070 */
[----:B------:R-:W-:Y:S02]  /*11ef0*/  @!P2 IMAD.IADD R14, R14, 0x1, -R5 ;  /* 0x000000010e0ea824 */ /* 0x000fe400078e0a05 */
[----:B------:R-:W-:Y:S01]  /*11f00*/  @!P2 VIADD R13, R13, 0x1 ;  /* 0x000000010d0da836 */ /* 0x000fe20000000000 */
[----:B------:R-:W-:Y:S02]  /*11f10*/  ISETP.GE.AND P2, PT, R12, RZ, PT ;  /* 0x000000ff0c00720c */ /* 0x000fe40003f46270 */
[-C--:B------:R-:W-:Y:S01]  /*11f20*/  ISETP.GE.U32.AND P3, PT, R14, R5.reuse, PT ;  /* 0x000000050e00720c */ /* 0x080fe20003f66070 */
[----:B------:R-:W-:Y:S01]  /*11f30*/  @!P1 VIADD R4, R4, 0x1 ;  /* 0x0000000104049836 */ /* 0x000fe20000000000 */
[-C--:B------:R-:W-:Y:S02]  /*11f40*/  @!P1 IADD3 R10, R10, -R5.reuse, RZ ;  /* 0x800000050a0a9210 */ /* 0x080fe40007ffe0ff */
[----:B------:R-:W-:Y:S02]  /*11f50*/  ISETP.NE.AND P1, PT, R3, RZ, PT ;  /* 0x000000ff0300720c */ /* 0x000fe40003f25270 */
[----:B------:R-:W-:-:S02]  /*11f60*/  ISETP.GE.U32.AND P5, PT, R10, R5, PT ;  /* 0x000000050a00720c */ /* 0x000fc40003fa6070 */
[----:B------:R-:W-:-:S05]  /*11f70*/  LOP3.LUT R14, RZ, R3, RZ, 0x33, !PT ;  /* 0x00000003ff0e7212 */ /* 0x000fca00078e33ff */
[----:B------:R-:W-:-:S05]  /*11f80*/  @P3 IADD3 R13, R13, 0x1, RZ ;  /* 0x000000010d0d3810 */ /* 0x000fca0007ffe0ff */
[----:B------:R-:W-:Y:S01]  /*11f90*/  @!P4 IMAD.MOV R13, RZ, RZ, -R13 ;  /* 0x000000ffff0dc224 */ /* 0x000fe200078e0a0d */
[----:B------:R-:W-:-:S04]  /*11fa0*/  @P5 IADD3 R4, R4, 0x1, RZ ;  /* 0x0000000104045810 */ /* 0x000fc80007ffe0ff */
[----:B------:R-:W-:Y:S02]  /*11fb0*/  @!P2 IADD3 R4, -R4, RZ, RZ ;  /* 0x000000ff0404a210 */ /* 0x000fe40007ffe1ff */
        /* <DEDUP_REMOVED lines=11> */
[-C--:B------:R-:W-:Y:S02]  /*12070*/  IMAD R13, R12, R3.reuse, RZ ;  /* 0x000000030c0d7224 */ /* 0x080fe400078e02ff */
[----:B--2---:R-:W-:Y:S02]  /*12080*/  IMAD.IADD R9, R9, 0x1, -R10 ;  /* 0x0000000109097824 */ /* 0x004fe400078e0a0a */
[C---:B------:R-:W-:Y:S02]  /*12090*/  IMAD R10, R14.reuse, UR5, R13 ;  /* 0x000000050e0a7c24 */ /* 0x040fe4000f8e020d */
[----:B------:R-:W-:Y:S01]  /*120a0*/  IMAD.WIDE.U32 R14, R14, R3, RZ ;  /* 0x000000030e0e7225 */ /* 0x000fe200078e00ff */
[----:B------:R-:W-:-:S04]  /*120b0*/  SHF.R.S32.HI R11, RZ, 0x1f, R9 ;  /* 0x0000001fff0b7819 */ /* 0x000fc80000011409 */
[----:B------:R-:W-:Y:S01]  /*120c0*/  IADD3 R15, R15, R10, RZ ;  /* 0x0000000a0f0f7210 */ /* 0x000fe20007ffe0ff */
[----:B-1----:R-:W-:-:S04]  /*120d0*/  IMAD R12, R11, R4, RZ ;  /* 0x000000040b0c7224 */ /* 0x002fc800078e02ff */
[C---:B------:R-:W-:Y:S02]  /*120e0*/  IMAD R5, R9.reuse, R5, R12 ;  /* 0x0000000509057224 */ /* 0x040fe400078e020c */
[----:B------:R-:W-:-:S04]  /*120f0*/  IMAD.WIDE.U32 R12, R9, R4, R14 ;  /* 0x00000004090c7225 */ /* 0x000fc800078e000e */
[----:B------:R-:W-:Y:S01]  /*12100*/  IMAD.IADD R9, R13, 0x1, R5 ;  /* 0x000000010d097824 */ /* 0x000fe200078e0205 */
[----:B------:R-:W-:Y:S06]  /*12110*/  BRA `(.L_x_6156) ;  /* 0x0000000000107947 */ /* 0x000fec0003800000 */
.L_x_6155:
[----:B------:R-:W1:Y:S02]  /*12120*/  LDC R3, c[0x0][0x248] ;  /* 0x00009200ff037b82 */ /* 0x000e640000000800 */
[----:B-1----:R-:W-:-:S05]  /*12130*/  IMAD.SHL.U32 R12, R3, 0x80, RZ ;  /* 0x00000080030c7824 */ /* 0x002fca00078e00ff */
[----:B------:R-:W-:-:S04]  /*12140*/  IADD3 R12, -R12, RZ, RZ ;  /* 0x000000ff0c0c7210 */ /* 0x000fc80007ffe1ff */
[----:B------:R-:W-:-:S07]  /*12150*/  SHF.R.S32.HI R9, RZ, 0x1f, R12 ;  /* 0x0000001fff097819 */ /* 0x000fce000001140c */
.L_x_6156:
[----:B------:R-:W1:Y:S01]  /*12160*/  @!P0 LDC R10, c[0x0][0x24c] ;  /* 0x00009300ff0a8b82 */ /* 0x000e620000000800 */
[-C--:B------:R-:W-:Y:S01]  /*12170*/  @!P0 IADD3 R11, P1, R179, R12.reuse, RZ ;  /* 0x0000000cb30b8210 */ /* 0x080fe20007f3e0ff */
[----:B------:R2:W-:Y:S01]  /*12180*/  @P0 STS.128 [R187+0x2000], RZ ;  /* 0x002000ffbb000388 */ /* 0x0005e20000000c00 */
[----:B------:R-:W-:Y:S01]  /*12190*/  @!P0 LEA R13, P3, R3, R12, 0x5 ;  /* 0x0000000c030d8211 */ /* 0x000fe200078628ff */
[----:B------:R-:W-:Y:S01]  /*121a0*/  BSSY B0, `(.L_x_6157) ;  /* 0x0000050000007945 */ /* 0x000fe20003800000 */
[-C--:B------:R-:W-:Y:S01]  /*121b0*/  @!P0 LEA R38, P2, R12, R186.reuse, 0x1 ;  /* 0x000000ba0c268211 */ /* 0x080fe200078408ff */
[--C-:B------:R-:W-:Y:S01]  /*121c0*/  @!P0 IMAD.X R14, R178, 0x1, R9.reuse, P1 ;  /* 0x00000001b20e8824 */ /* 0x100fe200008e0609 */
[C---:B------:R-:W-:Y:S01]  /*121d0*/  @!P0 LEA R36, P1, R11.reuse, R186, 0x1 ;  /* 0x000000ba0b248211 */ /* 0x040fe200078208ff */
[----:B------:R-:W3:Y:S01]  /*121e0*/  @!P0 LDC R5, c[0x0][0x24c] ;  /* 0x00009300ff058b82 */ /* 0x000ee20000000800 */
[-C--:B------:R-:W-:Y:S02]  /*121f0*/  @!P0 LEA.HI.X R39, R12, R183.reuse, R9, 0x1, P2 ;  /* 0x000000b70c278211 */ /* 0x080fe400010f0c09 */
[----:B------:R-:W-:-:S02]  /*12200*/  @!P0 LEA.HI.X R37, R11, R183, R14, 0x1, P1 ;  /* 0x000000b70b258211 */ /* 0x000fc400008f0c0e */
[----:B------:R-:W-:Y:S01]  /*12210*/  @!P0 LEA R46, P1, R13, R186, 0x1 ;  /* 0x000000ba0d2e8211 */ /* 0x000fe200078208ff */
[----:B------:R-:W-:Y:S01]  /*12220*/  @!PT LDS RZ, [RZ] ;  /* 0x00000000fffff984 */ /* 0x000fe20000000800 */
[----:B------:R-:W-:Y:S01]  /*12230*/  @!PT LDS RZ, [RZ] ;  /* 0x00000000fffff984 */ /* 0x000fe20000000800 */
[----:B------:R-:W-:Y:S01]  /*12240*/  @!PT LDS RZ, [RZ] ;  /* 0x00000000fffff984 */ /* 0x000fe20000000800 */
[----:B------:R4:W-:Y:S02]  /*12250*/  @!P0 LDGSTS.E.BYPASS.LTC128B.128 [R187+0x2000], desc[UR6][R38.64] ;  /* 0x0200000026bb8fae */ /* 0x0009e4000b901d46 */
[----:B------:R-:W5:Y:S02]  /*12260*/  @!P0 LDC R4, c[0x0][0x24c] ;  /* 0x00009300ff048b82 */ /* 0x000f640000000800 */
[----:B------:R2:W-:Y:S04]  /*12270*/  @P0 STS.128 [R187+0x2800], RZ ;  /* 0x002800ffbb000388 */ /* 0x0005e80000000c00 */
[----:B------:R-:W-:Y:S01]  /*12280*/  @!PT LDS RZ, [RZ] ;  /* 0x00000000fffff984 */ /* 0x000fe20000000800 */
[----:B------:R-:W-:Y:S01]  /*12290*/  @!PT LDS RZ, [RZ] ;  /* 0x00000000fffff984 */ /* 0x000fe20000000800 */
[----:B------:R-:W-:Y:S01]  /*122a0*/  @!PT LDS RZ, [RZ] ;  /* 0x00000000fffff984 */ /* 0x000fe20000000800 */
[----:B------:R2:W-:Y:S01]  /*122b0*/  @!P0 LDGSTS.E.BYPASS.LTC128B.128 [R187+0x2800], desc[UR6][R36.64] ;  /* 0x0280000024bb8fae */ /* 0x0005e2000b901d46 */
[----:B-1----:R-:W-:-:S02]  /*122c0*/  @!P0 LEA.HI.X R14, R3, R9, R10, 0x5, P3 ;  /* 0x00000009030e8211 */ /* 0x002fc400018f2c0a */
[----:B------:R-:W1:Y:S01]  /*122d0*/  @!P0 LDC R10, c[0x0][0x24c] ;  /* 0x00009300ff0a8b82 */ /* 0x000e620000000800 */
[----:B------:R1:W-:Y:S01]  /*122e0*/  @P0 STS.128 [R187+0x3000], RZ ;  /* 0x003000ffbb000388 */ /* 0x0003e20000000c00 */
[----:B------:R-:W-:Y:S01]  /*122f0*/  @!P0 LEA.HI.X R47, R13, R183, R14, 0x1, P1 ;  /* 0x000000b70d2f8211 */ /* 0x000fe200008f0c0e */
[----:B------:R-:W-:Y:S02]  /*12300*/  @!P0 IMAD.MOV.U32 R13, RZ, RZ, R9 ;  /* 0x000000ffff0d8224 */ /* 0x000fe400078e0009 */
[----:B---3--:R-:W-:Y:S02]  /*12310*/  @!P0 IMAD R5, R5, 0x30, RZ ;  /* 0x0000003005058824 */ /* 0x008fe400078e02ff */
[----:B------:R-:W-:Y:S01]  /*12320*/  @!PT LDS RZ, [RZ] ;  /* 0x00000000fffff984 */ /* 0x000fe20000000800 */
[----:B------:R-:W-:Y:S01]  /*12330*/  @!PT LDS RZ, [RZ] ;  /* 0x00000000fffff984 */ /* 0x000fe20000000800 */
[----:B------:R-:W-:Y:S01]  /*12340*/  @!PT LDS RZ, [RZ] ;  /* 0x00000000fffff984 */ /* 0x000fe20000000800 */
[----:B------:R3:W-:Y:S01]  /*12350*/  @!P0 LDGSTS.E.BYPASS.LTC128B.128 [R187+0x3000], desc[UR6][R46.64] ;  /* 0x030000002ebb8fae */ /* 0x0007e2000b901d46 */
[----:B------:R-:W3:Y:S01]  /*12360*/  @!P0 LDC R14, c[0x0][0x24c] ;  /* 0x00009300ff0e8b82 */ /* 0x000ee20000000800 */
[----:B------:R-:W-:Y:S02]  /*12370*/  @!P0 IMAD.WIDE.U32 R56, R3, 0x30, R12 ;  /* 0x0000003003388825 */ /* 0x000fe400078e000c */
[----:B------:R1:W-:Y:S02]  /*12380*/  @P0 STS.128 [R187+0x3800], RZ ;  /* 0x003800ffbb000388 */ /* 0x0003e40000000c00 */
[----:B------:R-:W-:Y:S01]  /*12390*/  @!P0 IMAD.IADD R5, R5, 0x1, R57 ;  /* 0x0000000105058824 */ /* 0x000fe200078e0239 */
[----:B------:R-:W-:Y:S01]  /*123a0*/  @!P0 LEA R64, P1, R56, R186, 0x1 ;  /* 0x000000ba38408211 */ /* 0x000fe200078208ff */
[----:B----4-:R-:W-:-:S03]  /*123b0*/  @!P0 IMAD.WIDE.U32 R38, R3, 0x50, R12 ;  /* 0x0000005003268825 */ /* 0x010fc600078e000c */
[----:B------:R-:W-:Y:S01]  /*123c0*/  @!P0 LEA.HI.X R65, R56, R183, R5, 0x1, P1 ;  /* 0x000000b738418211 */ /* 0x000fe200008f0c05 */
[----:B-----5:R-:W-:Y:S01]  /*123d0*/  @!P0 IMAD R4, R4, 0x50, RZ ;  /* 0x0000005004048824 */ /* 0x020fe200078e02ff */
[----:B------:R-:W-:-:S03]  /*123e0*/  @!P0 LEA R56, P1, R38, R186, 0x1 ;  /* 0x000000ba26388211 */ /* 0x000fc600078208ff */
[----:B------:R-:W-:Y:S01]  /*123f0*/  @!P0 IMAD.IADD R5, R4, 0x1, R39 ;  /* 0x0000000104058824 */ /* 0x000fe200078e0227 */
[C---:B------:R-:W-:Y:S01]  /*12400*/  @!P0 LEA R4, P3, R3.reuse, R12, 0x6 ;  /* 0x0000000c03048211 */ /* 0x040fe200078630ff */
[C---:B--2---:R-:W-:Y:S01]  /*12410*/  @!P0 IMAD.WIDE.U32 R36, R3.reuse, 0x60, R12 ;  /* 0x0000006003248825 */ /* 0x044fe200078e000c */
[----:B------:R-:W-:Y:S01]  /*12420*/  @!PT LDS RZ, [RZ] ;  /* 0x00000000fffff984 */ /* 0x000fe20000000800 */
[----:B------:R-:W-:Y:S01]  /*12430*/  @!PT LDS RZ, [RZ] ;  /* 0x00000000fffff984 */ /* 0x000fe20000000800 */
[----:B------:R-:W-:Y:S01]  /*12440*/  @!PT LDS RZ, [RZ] ;  /* 0x00000000fffff984 */ /* 0x000fe20000000800 */
[----:B------:R2:W-:Y:S02]  /*12450*/  @!P0 LDGSTS.E.BYPASS.LTC128B.128 [R187+0x3800], desc[UR6][R64.64] ;  /* 0x0380000040bb8fae */ /* 0x0005e4000b901d46 */
[----:B------:R-:W-:Y:S01]  /*12460*/  @!P0 LEA.HI.X R57, R38, R183, R5, 0x1, P1 ;  /* 0x000000b726398211 */ /* 0x000fe200008f0c05 */
[----:B-1----:R-:W-:Y:S01]  /*12470*/  @!P0 IMAD R10, R10, 0x60, RZ ;  /* 0x000000600a0a8824 */ /* 0x002fe200078e02ff */
[-C--:B------:R-:W-:Y:S01]  /*12480*/  @!P0 LEA R38, P2, R4, R186.reuse, 0x1 ;  /* 0x000000ba04268211 */ /* 0x080fe200078408ff */
[----:B------:R2:W-:Y:S01]  /*12490*/  @P0 STS.128 [R187+0x4000], RZ ;  /* 0x004000ffbb000388 */ /* 0x0005e20000000c00 */
[----:B---3--:R-:W-:Y:S01]  /*124a0*/  @!P0 LEA.HI.X R14, R3, R9, R14, 0x6, P3 ;  /* 0x00000009030e8211 */ /* 0x008fe200018f340e */
[----:B------:R-:W-:Y:S01]  /*124b0*/  @!P0 IMAD.IADD R10, R10, 0x1, R37 ;  /* 0x000000010a0a8824 */ /* 0x000fe200078e0225 */
[----:B------:R-:W-:-:S02]  /*124c0*/  @!P0 LEA R46, P1, R36, R186, 0x1 ;  /* 0x000000ba242e8211 */ /* 0x000fc400078208ff */
[-C--:B------:R-:W-:Y:S02]  /*124d0*/  @!P0 LEA.HI.X R39, R4, R183.reuse, R14, 0x1, P2 ;  /* 0x000000b704278211 */ /* 0x080fe400010f0c0e */
        /* <DEDUP_REMOVED lines=20> */
[----:B------:R-:W-:-:S05]  /*12620*/  IMAD.WIDE.U32 R14, R3, 0x70, R12 ;  /* 0x00000070030e7825 */ /* 0x000fca00078e000c */
[----:B------:R-:W-:Y:S02]  /*12630*/  IADD3 R4, R15, UR4, RZ ;  /* 0x000000040f047c10 */ /* 0x000fe4000fffe0ff */
[----:B------:R-:W-:-:S04]  /*12640*/  LEA R10, P0, R14, R186, 0x1 ;  /* 0x000000ba0e0a7211 */ /* 0x000fc800078008ff */
[----:B------:R-:W-:-:S05]  /*12650*/  LEA.HI.X R11, R14, R183, R4, 0x1, P0 ;  /* 0x000000b70e0b7211 */ /* 0x000fca00000f0c04 */
[----:B------:R-:W-:Y:S01]  /*12660*/  @!PT LDS RZ, [RZ] ;  /* 0x00000000fffff984 */ /* 0x000fe20000000800 */
[----:B------:R-:W-:Y:S01]  /*12670*/  @!PT LDS RZ, [RZ] ;  /* 0x00000000fffff984 */ /* 0x000fe20000000800 */
[----:B------:R-:W-:Y:S01]  /*12680*/  @!PT LDS RZ, [RZ] ;  /* 0x00000000fffff984 */ /* 0x000fe20000000800 */
[----:B------:R1:W-:Y:S04]  /*12690*/  LDGSTS.E.BYPASS.LTC128B.128 [R187+0x5800], desc[UR6][R10.64] ;  /* 0x058000000abb7fae */ /* 0x0003e8000b901d46 */
.L_x_6158:
[----:B------:R-:W-:Y:S05]  /*126a0*/  BSYNC B0 ;  /* 0x0000000000007941 */ /* 0x000fea0003800000 */
.L_x_6157:
[----:B------:R-:W0:Y:S01]  /*126b0*/  LDGDEPBAR ;  /* 0x00000000000079af */ /* 0x000e220000000000 */
[----:B------:R-:W-:-:S04]  /*126c0*/  LEA R186, P0, R12, R186, 0x1 ;  /* 0x000000ba0cba7211 */ /* 0x000fc800078008ff */
[----:B------:R-:W-:-:S09]  /*126d0*/  LEA.HI.X R183, R12, R183, R9, 0x1, P0 ;  /* 0x000000b70cb77211 */ /* 0x000fd200000f0c09 */
.L_x_6154:
        /* <DEDUP_REMOVED lines=58> */
[----:B-1----:R-:W-:Y:S02]  /*12a80*/  FMNMX.FTZ R10, R32, R3, !PT ;  /* 0x00000003200a7209 */ /* 0x002fe40007810000 */
[----:B------:R-:W-:Y:S02]  /*12a90*/  FMNMX.FTZ R3, R43, R4, !PT ;  /* 0x000000042b037209 */ /* 0x000fe40007810000 */
[----:B------:R-:W-:Y:S02]  /*12aa0*/  FMNMX.FTZ R9, R35, R10, !PT ;  /* 0x0000000a23097209 */ /* 0x000fe40007810000 */
[----:B------:R-:W-:-:S03]  /*12ab0*/  FMNMX.FTZ R4, R24, R3, !PT ;  /* 0x0000000318047209 */ /* 0x000fc60007810000 */
[----:B------:R-:W1:Y:S01]  /*12ac0*/  SHFL.BFLY PT, R10, R9, 0x2, 0x1f ;  /* 0x0c401f00090a7f89 */ /* 0x000e6200000e0000 */
[----:B------:R-:W-:-:S04]  /*12ad0*/  FMNMX.FTZ R4, R31, R4, !PT ;  /* 0x000000041f047209 */ /* 0x000fc80007810000 */
[----:B------:R-:W-:-:S04]  /*12ae0*/  FMNMX.FTZ R4, R29, R4, !PT ;  /* 0x000000041d047209 */ /* 0x000fc80007810000 */
[----:B------:R-:W-:-:S05]  /*12af0*/  FMNMX.FTZ R5, R27, R4, !PT ;  /* 0x000000041b057209 */ /* 0x000fca0007810000 */
[----:B------:R-:W3:Y:S01]  /*12b00*/  SHFL.BFLY PT, R4, R5, 0x2, 0x1f ;  /* 0x0c401f0005047f89 */ /* 0x000ee200000e0000 */
[----:B-1----:R-:W-:-:S05]  /*12b10*/  FMNMX.FTZ R10, R9, R10, !PT ;  /* 0x0000000a090a7209 */ /* 0x002fca0007810000 */
[----:B------:R-:W1:Y:S01]  /*12b20*/  SHFL.BFLY PT, R25, R10, 0x1, 0x1f ;  /* 0x0c201f000a197f89 */ /* 0x000e6200000e0000 */
[----:B---3--:R-:W-:-:S05]  /*12b30*/  FMNMX.FTZ R4, R5, R4, !PT ;  /* 0x0000000405047209 */ /* 0x008fca0007810000 */
[----:B------:R-:W3:Y:S01]  /*12b40*/  SHFL.BFLY PT, R3, R4, 0x1, 0x1f ;  /* 0x0c201f0004037f89 */ /* 0x000ee200000e0000 */
[----:B-1----:R-:W-:-:S04]  /*12b50*/  FMNMX.FTZ R25, R10, R25, !PT ;  /* 0x000000190a197209 */ /* 0x002fc80007810000 */
[C---:B------:R-:W-:Y:S01]  /*12b60*/  FSETP.NEU.FTZ.AND P1, PT, R25.reuse, -INF , PT ;  /* 0xff8000001900780b */ /* 0x040fe20003f3d000 */
[----:B--2---:R-:W-:-:S03]  /*12b70*/  FMUL.FTZ R39, R25, UR8 ;  /* 0x0000000819277c20 */ /* 0x004fc60008410000 */
[----:B------:R-:W-:Y:S02]  /*12b80*/  FSEL R5, R25, RZ, P1 ;  /* 0x000000ff19057208 */ /* 0x000fe40000800000 */
[----:B------:R-:W-:-:S03]  /*12b90*/  FSEL R39, R39, RZ, P1 ;  /* 0x000000ff27277208 */ /* 0x000fc60000800000 */
[----:B------:R-:W-:Y:S01]  /*12ba0*/  FADD.FTZ R56, R2, -R5 ;  /* 0x8000000502387221 */ /* 0x000fe20000010000 */
[----:B---3--:R-:W-:Y:S01]  /*12bb0*/  FMNMX.FTZ R3, R4, R3, !PT ;  /* 0x0000000304037209 */ /* 0x008fe20007810000 */
[--C-:B------:R-:W-:Y:S01]  /*12bc0*/  FFMA.FTZ R50, R28, UR8, -R39.reuse ;  /* 0x000000081c327c23 */ /* 0x100fe20008010827 */
[--C-:B------:R-:W-:Y:S01]  /*12bd0*/  FFMA.FTZ R38, R8, UR8, -R39.reuse ;  /* 0x0000000808267c23 */ /* 0x100fe20008010827 */
[--C-:B------:R-:W-:Y:S01]  /*12be0*/  FFMA.FTZ R37, R132, UR8, -R39.reuse ;  /* 0x0000000884257c23 */ /* 0x100fe20008010827 */
[C---:B------:R-:W-:Y:S01]  /*12bf0*/  FSETP.NEU.FTZ.AND P0, PT, R3.reuse, -INF , PT ;  /* 0xff8000000300780b */ /* 0x040fe20003f1d000 */
[C---:B------:R-:W-:Y:S01]  /*12c00*/  FMUL.FTZ R28, R3.reuse, UR8 ;  /* 0x00000008031c7c20 */ /* 0x040fe20008410000 */
[--C-:B------:R-:W-:Y:S01]  /*12c10*/  FFMA.FTZ R30, R6, UR8, -R39.reuse ;  /* 0x00000008061e7c23 */ /* 0x100fe20008010827 */
[----:B------:R-:W-:Y:S01]  /*12c20*/  FMUL.FTZ R56, R56, UR8 ;  /* 0x0000000838387c20 */ /* 0x000fe20008410000 */
[----:B------:R-:W-:Y:S01]  /*12c30*/  FSEL R5, R3, RZ, P0 ;  /* 0x000000ff03057208 */ /* 0x000fe20000000000 */
[----:B------:R-:W-:Y:S01]  /*12c40*/  MUFU.EX2 R50, R50 ;  /* 0x0000003200327308 */ /* 0x000fe20000000800 */
[----:B------:R-:W-:Y:S01]  /*12c50*/  FSEL R28, R28, RZ, P0 ;  /* 0x000000ff1c1c7208 */ /* 0x000fe20000000000 */
[----:B------:R-:W1:Y:S01]  /*12c60*/  LDSM.16.MT88.4 R8, [R168+0x6000] ;  /* 0x00600000a808783b */ /* 0x000e620000004200 */
[----:B------:R-:W-:Y:S01]  /*12c70*/  FFMA.FTZ R2, R44, UR8, -R39 ;  /* 0x000000082c027c23 */ /* 0x000fe20008010827 */
[----:B------:R-:W-:Y:S01]  /*12c80*/  FADD.FTZ R0, R0, -R5 ;  /* 0x8000000500007221 */ /* 0x000fe20000010000 */
[--C-:B------:R-:W-:Y:S01]  /*12c90*/  FFMA.FTZ R45, R128, UR8, -R39.reuse ;  /* 0x00000008802d7c23 */ /* 0x100fe20008010827 */
[--C-:B------:R-:W-:Y:S01]  /*12ca0*/  FFMA.FTZ R23, R7, UR8, -R28.reuse ;  /* 0x0000000807177c23 */ /* 0x100fe2000801081c */
[--C-:B------:R-:W-:Y:S01]  /*12cb0*/  FFMA.FTZ R36, R151, UR8, -R28.reuse ;  /* 0x0000000897247c23 */ /* 0x100fe2000801081c */
[----:B------:R-:W-:Y:S01]  /*12cc0*/  FMUL.FTZ R53, R0, UR8 ;  /* 0x0000000800357c20 */ /* 0x000fe20008410000 */
        /* <DEDUP_REMOVED lines=58> */
[----:B------:R-:W2:Y:S01]  /*13070*/  MUFU.EX2 R53, R53 ;  /* 0x0000003500357308 */ /* 0x000ea20000000800 */
[----:B------:R-:W-:-:S07]  /*13080*/  FFMA.FTZ R24, R24, UR8, -R28 ;  /* 0x0000000818187c23 */ /* 0x000fce000801081c */
        /* <DEDUP_REMOVED lines=27> */
[----:B------:R-:W-:Y:S01]  /*13240*/  MUFU.EX2 R45, R45 ;  /* 0x0000002d002d7308 */ /* 0x000fe20000000800 */
[-C--:B------:R-:W-:Y:S01]  /*13250*/  FMUL.FTZ R72, R72, R56.reuse ;  /* 0x0000003848487220 */ /* 0x080fe20000410000 */
[-C--:B------:R-:W-:Y:S01]  /*13260*/  FMUL.FTZ R73, R73, R56.reuse ;  /* 0x0000003849497220 */ /* 0x080fe20000410000 */
[C---:B------:R-:W-:Y:S01]  /*13270*/  HMMA.16816.F32.BF16 R68, R4.reuse, R14, R68 ;  /* 0x0000000e0444723c */ /* 0x040fe20000041844 */
[----:B------:R-:W2:Y:S01]  /*13280*/  LDSM.16.MT88.4 R12, [R164+0x6000] ;  /* 0x00600000a40c783b */ /* 0x000ea20000004200 */
[-C--:B------:R-:W-:Y:S01]  /*13290*/  FMUL.FTZ R74, R74, R53.reuse ;  /* 0x000000354a4a7220 */ /* 0x080fe20000410000 */
[-C--:B------:R-:W-:Y:S01]  /*132a0*/  FMUL.FTZ R75, R75, R53.reuse ;  /* 0x000000354b4b7220 */ /* 0x080fe20000410000 */
[-C--:B------:R-:W-:Y:S01]  /*132b0*/  FMUL.FTZ R76, R76, R56.reuse ;  /* 0x000000384c4c7220 */ /* 0x080fe20000410000 */
[----:B------:R-:W3:Y:S01]  /*132c0*/  MUFU.EX2 R2, R2 ;  /* 0x0000000200027308 */ /* 0x000ee20000000800 */
[C---:B-1----:R-:W-:Y:S01]  /*132d0*/  HMMA.16816.F32.BF16 R96, R4.reuse, R8, R96 ;  /* 0x000000080460723c */ /* 0x042fe20000041860 */
[-C--:B------:R-:W-:Y:S01]  /*132e0*/  FMUL.FTZ R77, R77, R56.reuse ;  /* 0x000000384d4d7220 */ /* 0x080fe20000410000 */
[-C--:B------:R-:W-:Y:S01]  /*132f0*/  FMUL.FTZ R78, R78, R53.reuse ;  /* 0x000000354e4e7220 */ /* 0x080fe20000410000 */
[-C--:B------:R-:W-:Y:S01]  /*13300*/  FMUL.FTZ R79, R79, R53.reuse ;  /* 0x000000354f4f7220 */ /* 0x080fe20000410000 */
[----:B------:R-:W-:Y:S01]  /*13310*/  FFMA.FTZ R111, R192, R53, R23 ;  /* 0x00000035c06f7223 */ /* 0x000fe20000010017 */
[----:B------:R-:W-:Y:S01]  /*13320*/  FFMA.FTZ R193, R193, R56, R50 ;  /* 0x00000038c1c17223 */ /* 0x000fe20000010032 */
[----:B------:R-:W-:Y:S01]  /*13330*/  HMMA.16816.F32.BF16 R92, R4, R10, R92 ;  /* 0x0000000a045c723c */ /* 0x000fe2000004185c */
[----:B------:R-:W1:Y:S01]  /*13340*/  LDSM.16.MT88.4 R8, [R165+0x6000] ;  /* 0x00600000a508783b */ /* 0x000e620000004200 */
[----:B------:R-:W-:Y:S01]  /*13350*/  MUFU.EX2 R44, R44 ;  /* 0x0000002c002c7308 */ /* 0x000fe20000000800 */
[--C-:B------:R-:W-:Y:S01]  /*13360*/  FFMA.FTZ R53, R42, UR8, -R39.reuse ;  /* 0x000000082a357c23 */ /* 0x100fe20008010827 */
[--C-:B------:R-:W-:Y:S01]  /*13370*/  FFMA.FTZ R50, R22, UR8, -R39.reuse ;  /* 0x0000000816327c23 */ /* 0x100fe20008010827 */
[----:B------:R-:W-:Y:S01]  /*13380*/  FFMA.FTZ R42, R20, UR8, -R39 ;  /* 0x00000008142a7c23 */ /* 0x000fe20008010827 */
[----:B------:R-:W-:Y:S01]  /*13390*/  FFMA.FTZ R56, R105, UR8, -R28 ;  /* 0x0000000869387c23 */ /* 0x000fe2000801081c */
[----:B------:R-:W-:Y:S01]  /*133a0*/  LDSM.16.MT88.4 R20, [R168+0x9000] ;  /* 0x00900000a814783b */ /* 0x000fe20000004200 */
[----:B------:R-:W-:Y:S01]  /*133b0*/  FADD.FTZ R36, R36, R111 ;  /* 0x0000006f24247221 */ /* 0x000fe20000010000 */
[----:B------:R-:W-:Y:S01]  /*133c0*/  FADD.FTZ R38, R38, R193 ;  /* 0x000000c126267221 */ /* 0x000fe20000010000 */
[----:B------:R-:W-:Y:S01]  /*133d0*/  MUFU.EX2 R41, R41 ;  /* 0x0000002900297308 */ /* 0x000fe20000000800 */
[----:B------:R-:W-:Y:S01]  /*133e0*/  FFMA.FTZ R193, R35, UR8, -R39 ;  /* 0x0000000823c17c23 */ /* 0x000fe20008010827 */
[----:B------:R-:W-:Y:S01]  /*133f0*/  FADD.FTZ R33, R33, R36 ;  /* 0x0000002421217221 */ /* 0x000fe20000010000 */
[----:B------:R-:W-:-:S04]  /*13400*/  FADD.FTZ R37, R37, R38 ;  /* 0x0000002625257221 */ /* 0x000fc80000010000 */
[----:B------:R-:W-:Y:S01]  /*13410*/  FADD.FTZ R30, R30, R37 ;  /* 0x000000251e1e7221 */ /* 0x000fe20000010000 */
[----:B------:R-:W-:Y:S08]  /*13420*/  MUFU.EX2 R47, R47 ;  /* 0x0000002f002f7308 */ /* 0x000ff00000000800 */
[----:B------:R-:W4:Y:S01]  /*13430*/  MUFU.EX2 R64, R64 ;  /* 0x0000004000407308 */ /* 0x000f220000000800 */
[C---:B--2---:R-:W-:Y:S07]  /*13440*/  HMMA.16816.F32.BF16 R84, R4.reuse, R12, R84 ;  /* 0x0000000c0454723c */ /* 0x044fee0000041854 */
[----:B------:R-:W-:Y:S01]  /*13450*/  MUFU.EX2 R49, R49 ;  /* 0x0000003100317308 */ /* 0x000fe20000000800 */
[C---:B------:R-:W-:Y:S01]  /*13460*/  HMMA.16816.F32.BF16 R80, R4.reuse, R14, R80 ;  /* 0x0000000e0450723c */ /* 0x040fe20000041850 */
[----:B------:R-:W2:Y:S05]  /*13470*/  LDSM.16.MT88.4 R12, [R168+0x6800] ;  /* 0x00680000a80c783b */ /* 0x000eaa0000004200 */
[C---:B-1----:R-:W-:Y:S01]  /*13480*/  HMMA.16816.F32.BF16 R72, R4.reuse, R8, R72 ;  /* 0x000000080448723c */ /* 0x042fe20000041848 */
[----:B------:R-:W1:Y:S05]  /*13490*/  MUFU.EX2 R46, R46 ;  /* 0x0000002e002e7308 */ /* 0x000e6a0000000800 */
        /* <DEDUP_REMOVED lines=8> */
[----:B-1----:R-:W-:Y:S01]  /*13520*/  F2FP.BF16.F32.PACK_AB R7, R46, R49 ;  /* 0x000000312e07723e */ /* 0x002fe200000010ff */
[----:B------:R-:W-:Y:S01]  /*13530*/  FADD.FTZ R45, R2, R45 ;  /* 0x0000002d022d7221 */ /* 0x000fe20000010000 */
[----:B------:R-:W-:-:S03]  /*13540*/  FFMA.FTZ R2, R29, UR8, -R28 ;  /* 0x000000081d027c23 */ /* 0x000fc6000801081c */
[----:B------:R-:W-:Y:S02]  /*13550*/  FADD.FTZ R44, R44, R45 ;  /* 0x0000002d2c2c7221 */ /* 0x000fe40000010000 */
[----:B------:R-:W-:Y:S01]  /*13560*/  MUFU.EX2 R57, R57 ;  /* 0x0000003900397308 */ /* 0x000fe20000000800 */
[----:B------:R-:W-:Y:S01]  /*13570*/  HMMA.16816.F32.BF16 R88, R4, R16, R88 ;  /* 0x000000100458723c */ /* 0x000fe20000041858 */
[----:B------:R-:W-:-:S05]  /*13580*/  FADD.FTZ R41, R41, R44 ;  /* 0x0000002c29297221 */ /* 0x000fca0000010000 */
[C---:B------:R-:W-:Y:S01]  /*13590*/  HMMA.16816.F32.BF16 R68, R4.reuse, R18, R68 ;  /* 0x000000120444723c */ /* 0x040fe20000041844 */
[----:B------:R-:W-:Y:S01]  /*135a0*/  MUFU.EX2 R66, R66 ;  /* 0x0000004200427308 */ /* 0x000fe20000000800 */
[----:B------:R-:W-:Y:S04]  /*135b0*/  LDSM.16.MT88.4 R16, [R166+0x7000] ;  /* 0x00700000a610783b */ /* 0x000fe80000004200 */
[C---:B--2---:R-:W-:Y:S03]  /*135c0*/  HMMA.16816.F32.BF16 R96, R4.reuse, R12, R96 ;  /* 0x0000000c0460723c */ /* 0x044fe60000041860 */
[----:B------:R-:W-:Y:S03]  /*135d0*/  MUFU.EX2 R67, R67 ;  /* 0x0000004300437308 */ /* 0x000fe60000000800 */
[C---:B------:R-:W-:Y:S01]  /*135e0*/  HMMA.16816.F32.BF16 R92, R4.reuse, R14, R92 ;  /* 0x0000000e045c723c */ /* 0x040fe2000004185c */
[----:B------:R-:W1:Y:S04]  /*135f0*/  LDSM.16.MT88.4 R12, [R164+0x6800] ;  /* 0x00680000a40c783b */ /* 0x000e680000004200 */
[----:B------:R-:W2:Y:S01]  /*13600*/  MUFU.EX2 R108, R108 ;  /* 0x0000006c006c7308 */ /* 0x000ea20000000800 */
[C---:B-----5:R-:W-:Y:S06]  /*13610*/  HMMA.16816.F32.BF16 R72, R4.reuse, R8, R72 ;  /* 0x000000080448723c */ /* 0x060fec0000041848 */
[C---:B------:R-:W-:Y:S01]  /*13620*/  HMMA.16816.F32.BF16 R76, R4.reuse, R10, R76 ;  /* 0x0000000a044c723c */ /* 0x040fe2000004184c */
[----:B------:R-:W-:Y:S01]  /*13630*/  MUFU.EX2 R106, R106 ;  /* 0x0000006a006a7308 */ /* 0x000fe20000000800 */
[----:B------:R-:W4:Y:S07]  /*13640*/  LDSM.16.MT88.4 R8, [R165+0x7000] ;  /* 0x00700000a508783b */ /* 0x000f2e0000004200 */
[----:B------:R-:W5:Y:S08]  /*13650*/  MUFU.EX2 R65, R65 ;  /* 0x0000004100417308 */ /* 0x000f700000000800 */
[----:B------:R-:W-:Y:S08]  /*13660*/  MUFU.EX2 R116, R116 ;  /* 0x0000007400747308 */ /* 0x000ff00000000800 */
[----:B------:R-:W4:Y:S01]  /*13670*/  MUFU.EX2 R107, R107 ;  /* 0x0000006b006b7308 */ /* 0x000f220000000800 */
[C---:B-1----:R-:W-:Y:S07]  /*13680*/  HMMA.16816.F32.BF16 R84, R4.reuse, R12, R84 ;  /* 0x0000000c0454723c */ /* 0x042fee0000041854 */
[----:B------:R-:W-:Y:S01]  /*13690*/  MUFU.EX2 R103, R103 ;  /* 0x0000006700677308 */ /* 0x000fe20000000800 */
[----:B------:R-:W-:Y:S01]  /*136a0*/  HMMA.16816.F32.BF16 R80, R4, R14, R80 ;  /* 0x0000000e0450723c */ /* 0x000fe20000041850 */
[----:B------:R-:W1:Y:S06]  /*136b0*/  LDSM.16.MT88.4 R12, [R168+0x7000] ;  /* 0x00700000a80c783b */ /* 0x000e6c0000004200 */
[----:B------:R-:W-:Y:S01]  /*136c0*/  MUFU.EX2 R112, R112 ;  /* 0x0000007000707308 */ /* 0x000fe20000000800 */
[----:B---3--:R-:W-:Y:S01]  /*136d0*/  F2FP.BF16.F32.PACK_AB R4, R59, R102 ;  /* 0x000000663b04723e */ /* 0x008fe200000010ff */
[----:B------:R-:W-:Y:S01]  /*136e0*/  FADD.FTZ R102, R102, R41 ;  /* 0x0000002966667221 */ /* 0x000fe20000010000 */
[----:B--2---:R-:W-:-:S02]  /*136f0*/  F2FP.BF16.F32.PACK_AB R5, R108, R67 ;  /* 0x000000436c05723e */ /* 0x004fc400000010ff */
[----:B------:R-:W-:Y:S01]  /*13700*/  F2FP.BF16.F32.PACK_AB R6, R66, R57 ;  /* 0x000000394206723e */ /* 0x000fe200000010ff */
[----:B------:R-:W-:Y:S01]  /*13710*/  FADD.FTZ R102, R59, R102 ;  /* 0x000000663b667221 */ /* 0x000fe20000010000 */
[----:B-----5:R-:W-:Y:S01]  /*13720*/  F2FP.BF16.F32.PACK_AB R7, R65, R106 ;  /* 0x0000006a4107723e */ /* 0x020fe200000010ff */
[----:B------:R-:W-:Y:S06]  /*13730*/  MUFU.EX2 R114, R114 ;  /* 0x0000007200727308 */ /* 0x000fec0000000800 */
[C---:B------:R-:W-:Y:S02]  /*13740*/  HMMA.16816.F32.BF16 R88, R4.reuse, R16, R88 ;  /* 0x000000100458723c */ /* 0x040fe40000041858 */
[----:B------:R-:W2:Y:S04]  /*13750*/  MUFU.EX2 R121, R121 ;  /* 0x0000007900797308 */ /* 0x000ea80000000800 */
[C---:B------:R-:W-:Y:S01]  /*13760*/  HMMA.16816.F32.BF16 R68, R4.reuse, R18, R68 ;  /* 0x000000120444723c */ /* 0x040fe20000041844 */
[----:B------:R-:W-:Y:S03]  /*13770*/  LDSM.16.MT88.4 R16, [R166+0x7800] ;  /* 0x00780000a610783b */ /* 0x000fe60000004200 */
[----:B------:R-:W-:Y:S02]  /*13780*/  MUFU.EX2 R117, R117 ;  /* 0x0000007500757308 */ /* 0x000fe40000000800 */
[C---:B----4-:R-:W-:Y:S06]  /*13790*/  HMMA.16816.F32.BF16 R72, R4.reuse, R8, R72 ;  /* 0x000000080448723c */ /* 0x050fec0000041848 */
[----:B------:R-:W3:Y:S01]  /*137a0*/  MUFU.EX2 R118, R118 ;  /* 0x0000007600767308 */ /* 0x000ee20000000800 */
[C---:B------:R-:W-:Y:S01]  /*137b0*/  HMMA.16816.F32.BF16 R76, R4.reuse, R10, R76 ;  /* 0x0000000a044c723c */ /* 0x040fe2000004184c */
[----:B------:R-:W-:Y:S05]  /*137c0*/  LDSM.16.MT88.4 R8, [R165+0x7800] ;  /* 0x00780000a508783b */ /* 0x000fea0000004200 */
[C---:B-1----:R-:W-:Y:S01]  /*137d0*/  HMMA.16816.F32.BF16 R96, R4.reuse, R12, R96 ;  /* 0x0000000c0460723c */ /* 0x042fe20000041860 */
[----:B------:R-:W-:Y:S05]  /*137e0*/  MUFU.EX2 R120, R120 ;  /* 0x0000007800787308 */ /* 0x000fea0000000800 */
[C---:B------:R-:W-:Y:S01]  /*137f0*/  HMMA.16816.F32.BF16 R92, R4.reuse, R14, R92 ;  /* 0x0000000e045c723c */ /* 0x040fe2000004185c */
[----:B------:R-:W1:Y:S02]  /*13800*/  LDSM.16.MT88.4 R12, [R164+0x7000] ;  /* 0x00700000a40c783b */ /* 0x000e640000004200 */
[----:B------:R-:W4:Y:S08]  /*13810*/  MUFU.EX2 R123, R123 ;  /* 0x0000007b007b7308 */ /* 0x000f300000000800 */
[----:B------:R-:W-:Y:S08]  /*13820*/  MUFU.EX2 R60, R60 ;  /* 0x0000003c003c7308 */ /* 0x000ff00000000800 */
[----:B------:R-:W-:Y:S08]  /*13830*/  MUFU.EX2 R125, R125 ;  /* 0x0000007d007d7308 */ /* 0x000ff00000000800 */
[----:B------:R-:W-:Y:S08]  /*13840*/  MUFU.EX2 R62, R62 ;  /* 0x0000003e003e7308 */ /* 0x000ff00000000800 */
[----:B------:R-:W5:Y:S01]  /*13850*/  MUFU.EX2 R119, R119 ;  /* 0x0000007700777308 */ /* 0x000f620000000800 */
[C---:B-1----:R-:W-:Y:S07]  /*13860*/  HMMA.16816.F32.BF16 R84, R4.reuse, R12, R84 ;  /* 0x0000000c0454723c */ /* 0x042fee0000041854 */
[----:B------:R-:W-:Y:S01]  /*13870*/  MUFU.EX2 R63, R63 ;  /* 0x0000003f003f7308 */ /* 0x000fe20000000800 */
[----:B------:R-:W-:Y:S01]  /*13880*/  HMMA.16816.F32.BF16 R80, R4, R14, R80 ;  /* 0x0000000e0450723c */ /* 0x000fe20000041850 */
[----:B------:R-:W1:Y:S06]  /*13890*/  LDSM.16.MT88.4 R12, [R168+0x7800] ;  /* 0x00780000a80c783b */ /* 0x000e6c0000004200 */
[----:B------:R-:W5:Y:S01]  /*138a0*/  MUFU.EX2 R104, R104 ;  /* 0x0000006800687308 */ /* 0x000f620000000800 */
[----:B------:R-:W-:-:S02]  /*138b0*/  F2FP.BF16.F32.PACK_AB R4, R107, R116 ;  /* 0x000000746b04723e */ /* 0x000fc400000010ff */
[----:B--2---:R-:W-:Y:S02]  /*138c0*/  F2FP.BF16.F32.PACK_AB R5, R121, R114 ;  /* 0x000000727905723e */ /* 0x004fe400000010ff */
[----:B------:R-:W-:-:S03]  /*138d0*/  F2FP.BF16.F32.PACK_AB R6, R112, R103 ;  /* 0x000000677006723e */ /* 0x000fc600000010ff */
[----:B------:R-:W-:Y:S01]  /*138e0*/  MUFU.EX2 R52, R52 ;  /* 0x0000003400347308 */ /* 0x000fe20000000800 */
[----:B---3--:R-:W-:-:S07]  /*138f0*/  F2FP.BF16.F32.PACK_AB R7, R118, R117 ;  /* 0x000000757607723e */ /* 0x008fce00000010ff */
[C---:B------:R-:W-:Y:S01]  /*13900*/  HMMA.16816.F32.BF16 R72, R4.reuse, R8, R72 ;  /* 0x000000080448723c */ /* 0x040fe20000041848 */
[----:B------:R-:W2:Y:S05]  /*13910*/  MUFU.EX2 R115, R115 ;  /* 0x0000007300737308 */ /* 0x000eaa0000000800 */
[C---:B------:R-:W-:Y:S01]  /*13920*/  HMMA.16816.F32.BF16 R76, R4.reuse, R10, R76 ;  /* 0x0000000a044c723c */ /* 0x040fe2000004184c */
[----:B------:R-:W-:Y:S02]  /*13930*/  LDSM.16.MT88.4 R8, [R165+0x8000] ;  /* 0x00800000a508783b */ /* 0x000fe40000004200 */
[----:B------:R-:W-:Y:S03]  /*13940*/  MUFU.EX2 R48, R48 ;  /* 0x0000003000307308 */ /* 0x000fe60000000800 */
[C---:B------:R-:W-:Y:S05]  /*13950*/  HMMA.16816.F32.BF16 R88, R4.reuse, R16, R88 ;  /* 0x000000100458723c */ /* 0x040fea0000041858 */
[----:B------:R-:W-:Y:S01]  /*13960*/  MUFU.EX2 R61, R61 ;  /* 0x0000003d003d7308 */ /* 0x000fe20000000800 */
[C---:B------:R-:W-:Y:S01]  /*13970*/  HMMA.16816.F32.BF16 R68, R4.reuse, R18, R68 ;  /* 0x000000120444723c */ /* 0x040fe20000041844 */
[----:B------:R-:W-:Y:S05]  /*13980*/  LDSM.16.MT88.4 R16, [R168+0x8000] ;  /* 0x00800000a810783b */ /* 0x000fea0000004200 */
[C---:B-1----:R-:W-:Y:S01]  /*13990*/  HMMA.16816.F32.BF16 R96, R4.reuse, R12, R96 ;  /* 0x0000000c0460723c */ /* 0x042fe20000041860 */
[----:B------:R-:W-:Y:S05]  /*139a0*/  MUFU.EX2 R54, R54 ;  /* 0x0000003600367308 */ /* 0x000fea0000000800 */
[C---:B------:R-:W-:Y:S01]  /*139b0*/  HMMA.16816.F32.BF16 R92, R4.reuse, R14, R92 ;  /* 0x0000000e045c723c */ /* 0x040fe2000004185c */
[----:B------:R-:W1:Y:S02]  /*139c0*/  LDSM.16.MT88.4 R12, [R164+0x7800] ;  /* 0x00780000a40c783b */ /* 0x000e640000004200 */
[----:B------:R-:W3:Y:S08]  /*139d0*/  MUFU.EX2 R113, R113 ;  /* 0x0000007100717308 */ /* 0x000ef00000000800 */
[----:B------:R-:W-:Y:S08]  /*139e0*/  MUFU.EX2 R55, R55 ;  /* 0x0000003700377308 */ /* 0x000ff00000000800 */
[----:B------:R-:W3:Y:S08]  /*139f0*/  MUFU.EX2 R58, R58 ;  /* 0x0000003a003a7308 */ /* 0x000ef00000000800 */
[----:B------:R-:W-:Y:S08]  /*13a00*/  MUFU.EX2 R50, R50 ;  /* 0x0000003200327308 */ /* 0x000ff00000000800 */
[----:B------:R-:W3:Y:S01]  /*13a10*/  MUFU.EX2 R53, R53 ;  /* 0x0000003500357308 */ /* 0x000ee20000000800 */
[C---:B-1----:R-:W-:Y:S07]  /*13a20*/  HMMA.16816.F32.BF16 R84, R4.reuse, R12, R84 ;  /* 0x0000000c0454723c */ /* 0x042fee0000041854 */
[----:B------:R-:W-:Y:S01]  /*13a30*/  MUFU.EX2 R42, R42 ;  /* 0x0000002a002a7308 */ /* 0x000fe20000000800 */
[----:B------:R-:W-:Y:S01]  /*13a40*/  HMMA.16816.F32.BF16 R80, R4, R14, R80 ;  /* 0x0000000e0450723c */ /* 0x000fe20000041850 */
[----:B------:R-:W1:Y:S06]  /*13a50*/  LDSM.16.MT88.4 R12, [R166+0x8000] ;  /* 0x00800000a60c783b */ /* 0x000e6c0000004200 */
[----:B------:R-:W-:Y:S01]  /*13a60*/  MUFU.EX2 R51, R51 ;  /* 0x0000003300337308 */ /* 0x000fe20000000800 */
[----:B----4-:R-:W-:-:S02]  /*13a70*/  F2FP.BF16.F32.PACK_AB R4, R123, R120 ;  /* 0x000000787b04723e */ /* 0x010fc400000010ff */
[----:B-----5:R-:W-:Y:S02]  /*13a80*/  F2FP.BF16.F32.PACK_AB R5, R119, R62 ;  /* 0x0000003e7705723e */ /* 0x020fe400000010ff */
[----:B------:R-:W-:-:S03]  /*13a90*/  F2FP.BF16.F32.PACK_AB R6, R125, R60 ;  /* 0x0000003c7d06723e */ /* 0x000fc600000010ff */
[----:B------:R-:W-:Y:S01]  /*13aa0*/  MUFU.EX2 R40, R40 ;  /* 0x0000002800287308 */ /* 0x000fe20000000800 */
[----:B------:R-:W-:-:S07]  /*13ab0*/  F2FP.BF16.F32.PACK_AB R7, R104, R63 ;  /* 0x0000003f6807723e */ /* 0x000fce00000010ff */
[C---:B------:R-:W-:Y:S01]  /*13ac0*/  HMMA.16816.F32.BF16 R72, R4.reuse, R8, R72 ;  /* 0x000000080448723c */ /* 0x040fe20000041848 */
[----:B------:R-:W4:Y:S05]  /*13ad0*/  MUFU.EX2 R109, R109 ;  /* 0x0000006d006d7308 */ /* 0x000f2a0000000800 */
[C---:B------:R-:W-:Y:S01]  /*13ae0*/  HMMA.16816.F32.BF16 R76, R4.reuse, R10, R76 ;  /* 0x0000000a044c723c */ /* 0x040fe2000004184c */
[----:B------:R-:W-:Y:S02]  /*13af0*/  LDSM.16.MT88.4 R8, [R168+0x8800] ;  /* 0x00880000a808783b */ /* 0x000fe40000004200 */
[----:B------:R-:W-:Y:S03]  /*13b00*/  MUFU.EX2 R56, R56 ;  /* 0x0000003800387308 */ /* 0x000fe60000000800 */
[C---:B------:R-:W-:Y:S05]  /*13b10*/  HMMA.16816.F32.BF16 R96, R4.reuse, R16, R96 ;  /* 0x000000100460723c */ /* 0x040fea0000041860 */
[----:B------:R-:W5:Y:S01]  /*13b20*/  MUFU.EX2 R43, R43 ;  /* 0x0000002b002b7308 */ /* 0x000f620000000800 */
[C---:B------:R-:W-:Y:S01]  /*13b30*/  HMMA.16816.F32.BF16 R92, R4.reuse, R18, R92 ;  /* 0x00000012045c723c */ /* 0x040fe2000004185c */
[----:B------:R-:W-:Y:S05]  /*13b40*/  LDSM.16.MT88.4 R16, [R166+0x8800] ;  /* 0x00880000a610783b */ /* 0x000fea0000004200 */
[C---:B-1----:R-:W-:Y:S01]  /*13b50*/  HMMA.16816.F32.BF16 R88, R4.reuse, R12, R88 ;  /* 0x0000000c0458723c */ /* 0x042fe20000041858 */
[----:B------:R-:W-:Y:S05]  /*13b60*/  MUFU.EX2 R26, R26 ;  /* 0x0000001a001a7308 */ /* 0x000fea0000000800 */
[C---:B------:R-:W-:Y:S01]  /*13b70*/  HMMA.16816.F32.BF16 R68, R4.reuse, R14, R68 ;  /* 0x0000000e0444723c */ /* 0x040fe20000041844 */
[----:B------:R-:W1:Y:S02]  /*13b80*/  LDSM.16.MT88.4 R12, [R164+0x8000] ;  /* 0x00800000a40c783b */ /* 0x000e640000004200 */
[----:B------:R-:W5:Y:S08]  /*13b90*/  MUFU.EX2 R35, R34 ;  /* 0x0000002200237308 */ /* 0x000f700000000800 */
[----:B------:R-:W-:Y:S08]  /*13ba0*/  MUFU.EX2 R193, R193 ;  /* 0x000000c100c17308 */ /* 0x000ff00000000800 */
[----:B------:R-:W-:Y:S01]  /*13bb0*/  MUFU.EX2 R2, R2 ;  /* 0x0000000200027308 */ /* 0x000fe20000000800 */
[C---:B-1----:R-:W-:Y:S06]  /*13bc0*/  HMMA.16816.F32.BF16 R84, R4.reuse, R12, R84 ;  /* 0x0000000c0454723c */ /* 0x042fec0000041854 */
[----:B------:R-:W-:Y:S01]  /*13bd0*/  HMMA.16816.F32.BF16 R80, R4, R14, R80 ;  /* 0x0000000e0450723c */ /* 0x000fe20000041850 */
[----:B------:R-:W1:Y:S06]  /*13be0*/  LDSM.16.MT88.4 R12, [R165+0x8800] ;  /* 0x00880000a50c783b */ /* 0x000e6c0000004200 */
[----:B--2---:R-:W-:-:S02]  /*13bf0*/  F2FP.BF16.F32.PACK_AB R4, R115, R52 ;  /* 0x000000347304723e */ /* 0x004fc400000010ff */
[----:B---3--:R-:W-:Y:S02]  /*13c00*/  F2FP.BF16.F32.PACK_AB R5, R113, R54 ;  /* 0x000000367105723e */ /* 0x008fe400000010ff */
[----:B------:R-:W-:Y:S02]  /*13c10*/  F2FP.BF16.F32.PACK_AB R6, R61, R48 ;  /* 0x000000303d06723e */ /* 0x000fe400000010ff */
[----:B------:R-:W-:-:S07]  /*13c20*/  F2FP.BF16.F32.PACK_AB R7, R58, R55 ;  /* 0x000000373a07723e */ /* 0x000fce00000010ff */
[C---:B------:R-:W-:Y:S06]  /*13c30*/  HMMA.16816.F32.BF16 R96, R4.reuse, R8, R96 ;  /* 0x000000080460723c */ /* 0x040fec0000041860 */
[C---:B------:R-:W-:Y:S01]  /*13c40*/  HMMA.16816.F32.BF16 R92, R4.reuse, R10, R92 ;  /* 0x0000000a045c723c */ /* 0x040fe2000004185c */
[----:B------:R-:W2:Y:S05]  /*13c50*/  LDSM.16.MT88.4 R8, [R164+0x8800] ;  /* 0x00880000a408783b */ /* 0x000eaa0000004200 */
[C---:B------:R-:W-:Y:S06]  /*13c60*/  HMMA.16816.F32.BF16 R88, R4.reuse, R16, R88 ;  /* 0x000000100458723c */ /* 0x040fec0000041858 */
[C---:B------:R-:W-:Y:S01]  /*13c70*/  HMMA.16816.F32.BF16 R68, R4.reuse, R18, R68 ;  /* 0x000000120444723c */ /* 0x040fe20000041844 */
[----:B------:R-:W-:Y:S05]  /*13c80*/  LDSM.16.MT88.4 R16, [R164+0x9000] ;  /* 0x00900000a410783b */ /* 0x000fea0000004200 */
[C---:B-1----:R-:W-:Y:S06]  /*13c90*/  HMMA.16816.F32.BF16 R72, R4.reuse, R12, R72 ;  /* 0x0000000c0448723c */ /* 0x042fec0000041848 */
[C---:B------:R-:W-:Y:S01]  /*13ca0*/  HMMA.16816.F32.BF16 R76, R4.reuse, R14, R76 ;  /* 0x0000000e044c723c */ /* 0x040fe2000004184c */
[----:B------:R-:W1:Y:S05]  /*13cb0*/  LDSM.16.MT88.4 R12, [R166+0x9000] ;  /* 0x00900000a60c783b */ /* 0x000e6a0000004200 */
[C---:B--2---:R-:W-:Y:S06]  /*13cc0*/  HMMA.16816.F32.BF16 R84, R4.reuse, R8, R84 ;  /* 0x000000080454723c */ /* 0x044fec0000041854 */
[----:B------:R-:W-:Y:S01]  /*13cd0*/  HMMA.16816.F32.BF16 R80, R4, R10, R80 ;  /* 0x0000000a0450723c */ /* 0x000fe20000041850 */
[----:B------:R-:W2:Y:S06]  /*13ce0*/  LDSM.16.MT88.4 R8, [R165+0x9000] ;  /* 0x00900000a508783b */ /* 0x000eac0000004200 */
[----:B------:R-:W-:-:S02]  /*13cf0*/  F2FP.BF16.F32.PACK_AB R4, R53, R50 ;  /* 0x000000323504723e */ /* 0x000fc400000010ff */
[----:B----4-:R-:W-:Y:S02]  /*13d00*/  F2FP.BF16.F32.PACK_AB R5, R109, R40 ;  /* 0x000000286d05723e */ /* 0x010fe400000010ff */
[----:B------:R-:W-:Y:S02]  /*13d10*/  F2FP.BF16.F32.PACK_AB R6, R51, R42 ;  /* 0x0000002a3306723e */ /* 0x000fe400000010ff */
[----:B-----5:R-:W-:-:S07]  /*13d20*/  F2FP.BF16.F32.PACK_AB R7, R43, R56 ;  /* 0x000000382b07723e */ /* 0x020fce00000010ff */
[C---:B------:R-:W-:Y:S06]  /*13d30*/  HMMA.16816.F32.BF16 R92, R4.reuse, R22, R92 ;  /* 0x00000016045c723c */ /* 0x040fec000004185c */
[C---:B-1----:R-:W-:Y:S01]  /*13d40*/  HMMA.16816.F32.BF16 R88, R4.reuse, R12, R88 ;  /* 0x0000000c0458723c */ /* 0x042fe20000041858 */
[----:B------:R-:W-:Y:S01]  /*13d50*/  FADD.FTZ R22, R0, R33 ;  /* 0x0000002100167221 */ /* 0x000fe20000010000 */
[----:B------:R-:W-:Y:S01]  /*13d60*/  FFMA.FTZ R23, R27, UR8, -R28 ;  /* 0x000000081b177c23 */ /* 0x000fe2000801081c */
[----:B------:R1:W-:Y:S02]  /*13d70*/  MUFU.EX2 R0, R24 ;  /* 0x0000001800007308 */ /* 0x0003e40000000800 */
[----:B------:R-:W-:Y:S01]  /*13d80*/  FADD.FTZ R47, R47, R22 ;  /* 0x000000162f2f7221 */ /* 0x000fe20000010000 */
[----:B------:R-:W-:Y:S01]  /*13d90*/  HMMA.16816.F32.BF16 R68, R4, R14, R68 ;  /* 0x0000000e0444723c */ /* 0x000fe20000041844 */
[----:B------:R-:W3:Y:S02]  /*13da0*/  LDSM.16.MT88.4 R12, [R168+0x9800] ;  /* 0x00980000a80c783b */ /* 0x000ee40000004200 */
[----:B------:R-:W-:-:S02]  /*13db0*/  FADD.FTZ R64, R64, R47 ;  /* 0x0000002f40407221 */ /* 0x000fc40000010000 */
[----:B------:R-:W-:Y:S01]  /*13dc0*/  MUFU.EX2 R23, R23 ;  /* 0x0000001700177308 */ /* 0x000fe20000000800 */
[----:B------:R-:W-:Y:S01]  /*13dd0*/  HMMA.16816.F32.BF16 R96, R4, R20, R96 ;  /* 0x000000140460723c */ /* 0x000fe20000041860 */
[----:B------:R-:W-:-:S04]  /*13de0*/  FADD.FTZ R49, R49, R64 ;  /* 0x0000004031317221 */ /* 0x000fc80000010000 */
[----:B------:R-:W-:Y:S01]  /*13df0*/  FADD.FTZ R46, R46, R49 ;  /* 0x000000312e2e7221 */ /* 0x000fe20000010000 */
[----:B--2---:R-:W-:Y:S01]  /*13e00*/  HMMA.16816.F32.BF16 R72, R4, R8, R72 ;  /* 0x000000080448723c */ /* 0x004fe20000041848 */
[----:B------:R-:W-:Y:S01]  /*13e10*/  FFMA.FTZ R21, R31, UR8, -R28 ;  /* 0x000000081f157c23 */ /* 0x000fe2000801081c */
[----:B------:R-:W-:Y:S01]  /*13e20*/  MUFU.EX2 R20, R32 ;  /* 0x0000002000147308 */ /* 0x000fe20000000800 */
[----:B------:R-:W-:-:S03]  /*13e30*/  FADD.FTZ R67, R67, R46 ;  /* 0x0000002e43437221 */ /* 0x000fc60000010000 */
[C---:B------:R-:W-:Y:S01]  /*13e40*/  HMMA.16816.F32.BF16 R76, R4.reuse, R10, R76 ;  /* 0x0000000a044c723c */ /* 0x040fe2000004184c */
[----:B------:R-:W2:Y:S01]  /*13e50*/  LDSM.16.MT88.4 R8, [R166+0x9800] ;  /* 0x00980000a608783b */ /* 0x000ea20000004200 */
[----:B------:R-:W-:Y:S02]  /*13e60*/  FADD.FTZ R67, R108, R67 ;  /* 0x000000436c437221 */ /* 0x000fe40000010000 */
[----:B------:R-:W4:Y:S02]  /*13e70*/  MUFU.EX2 R21, R21 ;  /* 0x0000001500157308 */ /* 0x000f240000000800 */
[----:B------:R-:W-:Y:S01]  /*13e80*/  HMMA.16816.F32.BF16 R84, R4, R16, R84 ;  /* 0x000000100454723c */ /* 0x000fe20000041854 */
[----:B------:R-:W-:-:S04]  /*13e90*/  FADD.FTZ R106, R106, R67 ;  /* 0x000000436a6a7221 */ /* 0x000fc80000010000 */
[----:B------:R-:W-:Y:S01]  /*13ea0*/  FADD.FTZ R65, R65, R106 ;  /* 0x0000006a41417221 */ /* 0x000fe20000010000 */
[----:B------:R-:W-:Y:S01]  /*13eb0*/  HMMA.16816.F32.BF16 R80, R4, R18, R80 ;  /* 0x000000120450723c */ /* 0x000fe20000041850 */
[----:B------:R-:W-:Y:S02]  /*13ec0*/  FADD.FTZ R17, R57, R102 ;  /* 0x0000006639117221 */ /* 0x000fe40000010000 */
[----:B-1----:R-:W-:Y:S02]  /*13ed0*/  FADD.FTZ R24, R114, R65 ;  /* 0x0000004172187221 */ /* 0x002fe40000010000 */
[----:B------:R-:W-:Y:S02]  /*13ee0*/  FADD.FTZ R17, R66, R17 ;  /* 0x0000001142117221 */ /* 0x000fe40000010000 */
[----:B------:R-:W-:Y:S01]  /*13ef0*/  FADD.FTZ R24, R121, R24 ;  /* 0x0000001879187221 */ /* 0x000fe20000010000 */
[----:B------:R-:W-:Y:S01]  /*13f00*/  F2FP.BF16.F32.PACK_AB R4, R35, R26 ;  /* 0x0000001a2304723e */ /* 0x000fe200000010ff */
[----:B------:R-:W-:Y:S01]  /*13f10*/  FADD.FTZ R22, R116, R17 ;  /* 0x0000001174167221 */ /* 0x000fe20000010000 */
[----:B----4-:R-:W-:Y:S01]  /*13f20*/  F2FP.BF16.F32.PACK_AB R5, R21, R0 ;  /* 0x000000001505723e */ /* 0x010fe200000010ff */
[----:B------:R-:W-:Y:S01]  /*13f30*/  FADD.FTZ R29, R117, R24 ;  /* 0x00000018751d7221 */ /* 0x000fe20000010000 */
[----:B------:R-:W-:Y:S01]  /*13f40*/  F2FP.BF16.F32.PACK_AB R6, R193, R20 ;  /* 0x00000014c106723e */ /* 0x000fe200000010ff */
[----:B------:R-:W-:Y:S01]  /*13f50*/  FADD.FTZ R22, R107, R22 ;  /* 0x000000166b167221 */ /* 0x000fe20000010000 */
[----:B------:R-:W-:Y:S01]  /*13f60*/  F2FP.BF16.F32.PACK_AB R7, R23, R2 ;  /* 0x000000021707723e */ /* 0x000fe200000010ff */
[----:B------:R-:W-:Y:S01]  /*13f70*/  FADD.FTZ R29, R118, R29 ;  /* 0x0000001d761d7221 */ /* 0x000fe20000010000 */
[----:B------:R-:W1:Y:S01]  /*13f80*/  LDSM.16.MT88.4 R16, [R165+0x9800] ;  /* 0x00980000a510783b */ /* 0x000e620000004200 */
[----:B------:R-:W-:-:S02]  /*13f90*/  FADD.FTZ R27, R103, R22 ;  /* 0x00000016671b7221 */ /* 0x000fc40000010000 */
[----:B------:R-:W-:Y:S02]  /*13fa0*/  FADD.FTZ R22, R62, R29 ;  /* 0x0000001d3e167221 */ /* 0x000fe40000010000 */
[----:B------:R-:W-:Y:S01]  /*13fb0*/  FADD.FTZ R27, R112, R27 ;  /* 0x0000001b701b7221 */ /* 0x000fe20000010000 */
[----:B---3--:R-:W-:Y:S01]  /*13fc0*/  HMMA.16816.F32.BF16 R96, R4, R12, R96 ;  /* 0x0000000c0460723c */ /* 0x008fe20000041860 */
[----:B------:R-:W-:Y:S02]  /*13fd0*/  FADD.FTZ R22, R119, R22 ;  /* 0x0000001677167221 */ /* 0x000fe40000010000 */
[----:B------:R-:W-:-:S03]  /*13fe0*/  FADD.FTZ R120, R120, R27 ;  /* 0x0000001b78787221 */ /* 0x000fc60000010000 */
[----:B------:R-:W-:Y:S01]  /*13ff0*/  HMMA.16816.F32.BF16 R92, R4, R14, R92 ;  /* 0x0000000e045c723c */ /* 0x000fe2000004185c */
[----:B------:R-:W3:Y:S01]  /*14000*/  LDSM.16.MT88.4 R12, [R164+0x9800] ;  /* 0x00980000a40c783b */ /* 0x000ee20000004200 */
[----:B------:R-:W-:-:S04]  /*14010*/  FADD.FTZ R123, R123, R120 ;  /* 0x000000787b7b7221 */ /* 0x000fc80000010000 */
[----:B--2---:R-:W-:Y:S01]  /*14020*/  HMMA.16816.F32.BF16 R88, R4, R8, R88 ;  /* 0x000000080458723c */ /* 0x004fe20000041858 */
[----:B------:R-:W-:-:S04]  /*14030*/  FADD.FTZ R60, R60, R123 ;  /* 0x0000007b3c3c7221 */ /* 0x000fc80000010000 */
        /* <DEDUP_REMOVED lines=9> */
[----:B------:R-:W-:Y:S01]  /*140d0*/  FADD.FTZ R61, R61, R48 ;  /* 0x000000303d3d7221 */ /* 0x000fe20000010000 */
[C---:B-1----:R-:W-:Y:S01]  /*140e0*/  HMMA.16816.F32.BF16 R72, R4.reuse, R16, R72 ;  /* 0x000000100448723c */ /* 0x042fe20000041848 */
[----:B------:R-:W-:Y:S02]  /*140f0*/  FADD.FTZ R9, R55, R8 ;  /* 0x0000000837097221 */ /* 0x000fe40000010000 */
[----:B------:R-:W-:Y:S02]  /*14100*/  FADD.FTZ R50, R50, R61 ;  /* 0x0000003d32327221 */ /* 0x000fe40000010000 */
[----:B------:R-:W-:Y:S01]  /*14110*/  FADD.FTZ R9, R58, R9 ;  /* 0x000000093a097221 */ /* 0x000fe20000010000 */
[----:B------:R-:W-:Y:S01]  /*14120*/  HMMA.16816.F32.BF16 R76, R4, R18, R76 ;  /* 0x00000012044c723c */ /* 0x000fe2000004184c */
[----:B------:R-:W-:-:S02]  /*14130*/  FADD.FTZ R53, R53, R50 ;  /* 0x0000003235357221 */ /* 0x000fc40000010000 */
[----:B------:R-:W-:Y:S02]  /*14140*/  FADD.FTZ R40, R40, R9 ;  /* 0x0000000928287221 */ /* 0x000fe40000010000 */
[----:B------:R-:W-:Y:S02]  /*14150*/  FADD.FTZ R42, R42, R53 ;  /* 0x000000352a2a7221 */ /* 0x000fe40000010000 */
[----:B------:R-:W-:Y:S01]  /*14160*/  FADD.FTZ R109, R109, R40 ;  /* 0x000000286d6d7221 */ /* 0x000fe20000010000 */
[C---:B---3--:R-:W-:Y:S01]  /*14170*/  HMMA.16816.F32.BF16 R84, R4.reuse, R12, R84 ;  /* 0x0000000c0454723c */ /* 0x048fe20000041854 */
[----:B------:R-:W-:Y:S02]  /*14180*/  FADD.FTZ R51, R51, R42 ;  /* 0x0000002a33337221 */ /* 0x000fe40000010000 */
[----:B------:R-:W-:Y:S02]  /*14190*/  FADD.FTZ R56, R56, R109 ;  /* 0x0000006d38387221 */ /* 0x000fe40000010000 */
[----:B------:R-:W-:Y:S01]  /*141a0*/  FADD.FTZ R26, R26, R51 ;  /* 0x000000331a1a7221 */ /* 0x000fe20000010000 */
[----:B------:R-:W-:Y:S01]  /*141b0*/  HMMA.16816.F32.BF16 R80, R4, R14, R80 ;  /* 0x0000000e0450723c */ /* 0x000fe20000041850 */
[----:B------:R-:W-:-:S02]  /*141c0*/  FADD.FTZ R43, R43, R56 ;  /* 0x000000382b2b7221 */ /* 0x000fc40000010000 */
[----:B------:R-:W-:Y:S02]  /*141d0*/  FADD.FTZ R35, R35, R26 ;  /* 0x0000001a23237221 */ /* 0x000fe40000010000 */
[----:B------:R-:W-:Y:S02]  /*141e0*/  FADD.FTZ R0, R0, R43 ;  /* 0x0000002b00007221 */ /* 0x000fe40000010000 */
[----:B------:R-:W-:Y:S02]  /*141f0*/  FADD.FTZ R20, R20, R35 ;  /* 0x0000002314147221 */ /* 0x000fe40000010000 */
[----:B------:R-:W-:Y:S01]  /*14200*/  FADD.FTZ R21, R21, R0 ;  /* 0x0000000015157221 */ /* 0x000fe20000010000 */
[----:B------:R-:W-:Y:S01]  /*14210*/  MOV R0, R3 ;  /* 0x0000000300007202 */ /* 0x000fe20000000f00 */
[----:B------:R-:W-:Y:S02]  /*14220*/  FADD.FTZ R193, R193, R20 ;  /* 0x00000014c1c17221 */ /* 0x000fe40000010000 */
[----:B------:R-:W-:-:S04]  /*14230*/  FADD.FTZ R2, R2, R21 ;  /* 0x0000001502027221 */ /* 0x000fc80000010000 */
[----:B------:R-:W-:Y:S01]  /*14240*/  FADD.FTZ R192, R23, R2 ;  /* 0x0000000217c07221 */ /* 0x000fe20000010000 */
[----:B------:R-:W-:Y:S02]  /*14250*/  MOV R2, R25 ;  /* 0x0000001900027202 */ /* 0x000fe40000000f00 */
.L_x_6151:
        /* <DEDUP_REMOVED lines=10> */
.L_x_6163:
[----:B------:R-:W-:Y:S01]  /*14300*/  ISETP.GE.AND P0, PT, R100, UR5, PT ;  /* 0x0000000564007c0c */ /* 0x000fe2000bf06270 */
[----:B------:R-:W-:Y:S04]  /*14310*/  DEPBAR.LE SB0, 0x0 ;  /* 0x000080000000791a */ /* 0x000fe80000000000 */
[----:B------:R-:W-:Y:S01]  /*14320*/  BAR.SYNC.DEFER_BLOCKING 0x0 ;  /* 0x0000000000007b1d */ /* 0x000fe20000010000 */
[----:B------:R-:W-:Y:S01]  /*14330*/  ISETP.NE.AND P1, PT, R182, RZ, PT ;  /* 0x000000ffb600720c */ /* 0x000fe20003f25270 */
[----:B------:R-:W-:Y:S01]  /*14340*/  VIADD R188, R188, 0xffffffff ;  /* 0xffffffffbcbc7836 */ /* 0x000fe20000000000 */
[----:B------:R-:W-:Y:S01]  /*14350*/  MOV R26, R191 ;  /* 0x000000bf001a7202 */ /* 0x000fe20000000f00 */
[----:B------:R-:W-:Y:S04]  /*14360*/  IMAD.MOV.U32 R27, RZ, RZ, R190 ;  /* 0x000000ffff1b7224 */ /* 0x000fe800078e00be */
        /* <DEDUP_REMOVED lines=65> */
.L_x_6160:
[C---:B------:R-:W-:Y:S01]  /*14780*/  LEA R196, P2, R26.reuse, R194, 0x1 ;  /* 0x000000c21ac47211 */ /* 0x040fe200078408ff */
        /* <DEDUP_REMOVED lines=68> */
[----:B------:R-:W-:Y:S01]  /*14bd0*/  ISETP.GT.AND P1, PT, R188, R175, PT ;  /* 0x000000afbc00720c */ /* 0x000fe20003f24270 */
        /* <DEDUP_REMOVED lines=28> */
[C---:B-1----:R-:W-:Y:S01]  /*14da0*/  HMMA.16816.F32.BF16 R16, R104.reuse, R114, RZ ;  /* 0x000000726810723c */ /* 0x042fe200000418ff */
[----:B------:R-:W-:Y:S05]  /*14db0*/  LDSM.16.M88.4 R112, [R167+0x4800] ;  /* 0x00480000a770783b */ /* 0x000fea0000000200 */
[C---:B----4-:R-:W-:Y:S06]  /*14dc0*/  HMMA.16816.F32.BF16 R20, R104.reuse, R116, RZ ;  /* 0x000000746814723c */ /* 0x050fec00000418ff */
[C---:B------:R-:W-:Y:S01]  /*14dd0*/  HMMA.16816.F32.BF16 R24, R104.reuse, R118, RZ ;  /* 0x000000766818723c */ /* 0x040fe200000418ff */
[----:B------:R-:W-:Y:S05]  /*14de0*/  LDSM.16.M88.4 R116, [R167+0x5000] ;  /* 0x00500000a774783b */ /* 0x000fea0000000200 */
[C---:B-----5:R-:W-:Y:S06]  /*14df0*/  HMMA.16816.F32.BF16 R28, R104.reuse, R120, RZ ;  /* 0x00000078681c723c */ /* 0x060fec00000418ff */
[C---:B------:R-:W-:Y:S01]  /*14e00*/  HMMA.16816.F32.BF16 R32, R104.reuse, R122, RZ ;  /* 0x0000007a6820723c */ /* 0x040fe200000418ff */
[----:B------:R-:W-:Y:S05]  /*14e10*/  LDSM.16.M88.4 R120, [R167+0x5800] ;  /* 0x00580000a778783b */ /* 0x000fea0000000200 */
[C---:B------:R-:W-:Y:S06]  /*14e20*/  HMMA.16816.F32.BF16 R36, R104.reuse, R124, RZ ;  /* 0x0000007c6824723c */ /* 0x040fec00000418ff */
        /* <DEDUP_REMOVED lines=92> */
[----:B------:R-:W1:Y:S02]  /*153f0*/  I2F.RP R109, R102 ;  /* 0x00000066006d7306 */ /* 0x000e640000209400 */
[----:B------:R-:W-:Y:S08]  /*15400*/  ISETP.GE.AND P3, PT, R105, RZ, PT ;  /* 0x000000ff6900720c */ /* 0x000ff00003f66270 */
        /* <DEDUP_REMOVED lines=53> */
.L_x_6162:
        /* <DEDUP_REMOVED lines=88> */
.L_x_6161:
        /* <DEDUP_REMOVED lines=86> */
[----:B------:R-:W-:Y:S01]  /*16240*/  FSEL R116, R116, RZ, P0 ;  /* 0x000000ff74747208 */ /* 0x000fe20000000000 */
[--C-:B------:R-:W-:Y:S01]  /*16250*/  FFMA.FTZ R119, R16, UR4, -R117.reuse ;  /* 0x0000000410777c23 */ /* 0x100fe20008010875 */
[--C-:B------:R-:W-:Y:S01]  /*16260*/  FFMA.FTZ R127, R5, UR4, -R117.reuse ;  /* 0x00000004057f7c23 */ /* 0x100fe20008010875 */
[--C-:B------:R-:W-:Y:S01]  /*16270*/  FFMA.FTZ R128, R8, UR4, -R117.reuse ;  /* 0x0000000408807c23 */ /* 0x100fe20008010875 */
[--C-:B------:R-:W-:Y:S01]  /*16280*/  FFMA.FTZ R121, R9, UR4, -R117.reuse ;  /* 0x0000000409797c23 */ /* 0x100fe20008010875 */
[--C-:B------:R-:W-:Y:S01]  /*16290*/  FFMA.FTZ R134, R42, UR4, -R116.reuse ;  /* 0x000000042a867c23 */ /* 0x100fe20008010874 */
[--C-:B------:R-:W-:Y:S03]  /*162a0*/  FFMA.FTZ R118, R14, UR4, -R116.reuse ;  /* 0x000000040e767c23 */ /* 0x100fe60008010874 */
[----:B------:R-:W-:Y:S01]  /*162b0*/  MUFU.EX2 R122, R122 ;  /* 0x0000007a007a7308 */ /* 0x000fe20000000800 */
[----:B-1----:R-:W1:Y:S01]  /*162c0*/  LDSM.16.MT88.4 R104, [R168+0x6000] ;  /* 0x00600000a868783b */ /* 0x002e620000004200 */
[----:B--2---:R-:W-:Y:S01]  /*162d0*/  FMUL.FTZ R14, R3, R94 ;  /* 0x0000005e030e7220 */ /* 0x004fe20000410000 */
[--C-:B------:R-:W-:Y:S01]  /*162e0*/  FFMA.FTZ R5, R15, UR4, -R116.reuse ;  /* 0x000000040f057c23 */ /* 0x100fe20008010874 */
[C---:B------:R-:W-:Y:S01]  /*162f0*/  FMUL.FTZ R15, R3.reuse, R95 ;  /* 0x0000005f030f7220 */ /* 0x040fe20000410000 */
[--C-:B------:R-:W-:Y:S01]  /*16300*/  FFMA.FTZ R124, R18, UR4, -R116.reuse ;  /* 0x00000004127c7c23 */ /* 0x100fe20008010874 */
[----:B------:R-:W-:Y:S01]  /*16310*/  FMUL.FTZ R18, R3, R90 ;  /* 0x0000005a03127220 */ /* 0x000fe20000410000 */
[--C-:B------:R-:W-:Y:S03]  /*16320*/  FFMA.FTZ R125, R19, UR4, -R116.reuse ;  /* 0x00000004137d7c23 */ /* 0x100fe60008010874 */
[----:B------:R-:W-:Y:S01]  /*16330*/  MUFU.EX2 R127, R127 ;  /* 0x0000007f007f7308 */ /* 0x000fe20000000800 */
        /* <DEDUP_REMOVED lines=15> */
[----:B------:R-:W2:Y:S01]  /*16430*/  MUFU.EX2 R121, R121 ;  /* 0x0000007900797308 */ /* 0x000ea20000000800 */
[--C-:B------:R-:W-:Y:S01]  /*16440*/  FFMA.FTZ R6, R17, UR4, -R117.reuse ;  /* 0x0000000411067c23 */ /* 0x100fe20008010875 */
[C---:B------:R-:W-:Y:S01]  /*16450*/  FMUL.FTZ R17, R102.reuse, R89 ;  /* 0x0000005966117220 */ /* 0x040fe20000410000 */
[--C-:B------:R-:W-:Y:S01]  /*16460*/  FFMA.FTZ R126, R7, UR4, -R116.reuse ;  /* 0x00000004077e7c23 */ /* 0x100fe20008010874 */
[----:B------:R-:W-:Y:S01]  /*16470*/  LDSM.16.MT88.4 R88, [R168+0x6800] ;  /* 0x00680000a858783b */ /* 0x000fe20000004200 */
[--C-:B------:R-:W-:Y:S01]  /*16480*/  FFMA.FTZ R7, R13, UR4, -R117.reuse ;  /* 0x000000040d077c23 */ /* 0x100fe20008010875 */
[----:B------:R-:W-:Y:S01]  /*16490*/  FMUL.FTZ R13, R102, R93 ;  /* 0x0000005d660d7220 */ /* 0x000fe20000410000 */
[--C-:B------:R-:W-:Y:S03]  /*164a0*/  FFMA.FTZ R123, R10, UR4, -R116.reuse ;  /* 0x000000040a7b7c23 */ /* 0x100fe60008010874 */
[----:B------:R-:W-:Y:S01]  /*164b0*/  MUFU.EX2 R130, R130 ;  /* 0x0000008200827308 */ /* 0x000fe20000000800 */
[----:B------:R-:W-:Y:S01]  /*164c0*/  FMUL.FTZ R10, R3, R98 ;  /* 0x00000062030a7220 */ /* 0x000fe20000410000 */
[--C-:B------:R-:W-:Y:S01]  /*164d0*/  FFMA.FTZ R120, R11, UR4, -R116.reuse ;  /* 0x000000040b787c23 */ /* 0x100fe20008010874 */
[C---:B------:R-:W-:Y:S01]  /*164e0*/  FMUL.FTZ R11, R3.reuse, R99 ;  /* 0x00000063030b7220 */ /* 0x040fe20000410000 */
[----:B------:R-:W3:Y:S01]  /*164f0*/  LDSM.16.MT88.4 R92, [R164+0x6000] ;  /* 0x00600000a45c783b */ /* 0x000ee20000004200 */
[C---:B------:R-:W-:Y:S01]  /*16500*/  FMUL.FTZ R72, R102.reuse, R72 ;  /* 0x0000004866487220 */ /* 0x040fe20000410000 */
[----:B------:R-:W-:Y:S01]  /*16510*/  FMUL.FTZ R73, R102, R73 ;  /* 0x0000004966497220 */ /* 0x000fe20000410000 */
[----:B------:R-:W-:Y:S03]  /*16520*/  FMUL.FTZ R74, R3, R74 ;  /* 0x0000004a034a7220 */ /* 0x000fe60000410000 */
[----:B------:R-:W4:Y:S01]  /*16530*/  MUFU.EX2 R126, R126 ;  /* 0x0000007e007e7308 */ /* 0x000f220000000800 */
[--C-:B------:R-:W-:Y:S01]  /*16540*/  FFMA.FTZ R133, R4, UR4, -R117.reuse ;  /* 0x0000000404857c23 */ /* 0x100fe20008010875 */
[----:B--2---:R-:W-:Y:S01]  /*16550*/  F2FP.BF16.F32.PACK_AB R98, R121, R128 ;  /* 0x000000807962723e */ /* 0x004fe200000010ff */
[C---:B------:R-:W-:Y:S01]  /*16560*/  FMUL.FTZ R75, R3.reuse, R75 ;  /* 0x0000004b034b7220 */ /* 0x040fe20000410000 */
[C---:B------:R-:W-:Y:S01]  /*16570*/  FMUL.FTZ R76, R102.reuse, R76 ;  /* 0x0000004c664c7220 */ /* 0x040fe20000410000 */
[----:B------:R-:W-:Y:S01]  /*16580*/  FMUL.FTZ R77, R102, R77 ;  /* 0x0000004d664d7220 */ /* 0x000fe20000410000 */
[C---:B------:R-:W-:Y:S01]  /*16590*/  FMUL.FTZ R78, R3.reuse, R78 ;  /* 0x0000004e034e7220 */ /* 0x040fe20000410000 */
[----:B------:R-:W-:Y:S03]  /*165a0*/  FMUL.FTZ R79, R3, R79 ;  /* 0x0000004f034f7220 */ /* 0x000fe60000410000 */
[----:B------:R-:W2:Y:S01]  /*165b0*/  MUFU.EX2 R133, R133 ;  /* 0x0000008500857308 */ /* 0x000ea20000000800 */
[--C-:B------:R-:W-:Y:S01]  /*165c0*/  FFMA.FTZ R129, R20, UR4, -R117.reuse ;  /* 0x0000000414817c23 */ /* 0x100fe20008010875 */
[C---:B------:R-:W-:Y:S01]  /*165d0*/  FMUL.FTZ R20, R102.reuse, R84 ;  /* 0x0000005466147220 */ /* 0x040fe20000410000 */
[--C-:B------:R-:W-:Y:S01]  /*165e0*/  FFMA.FTZ R132, R21, UR4, -R117.reuse ;  /* 0x0000000415847c23 */ /* 0x100fe20008010875 */
[----:B------:R-:W-:Y:S01]  /*165f0*/  FMUL.FTZ R21, R102, R85 ;  /* 0x0000005566157220 */ /* 0x000fe20000410000 */
[--C-:B------:R-:W-:Y:S01]  /*16600*/  FFMA.FTZ R131, R22, UR4, -R116.reuse ;  /* 0x0000000416837c23 */ /* 0x100fe20008010874 */
[----:B------:R-:W-:Y:S01]  /*16610*/  FMUL.FTZ R22, R3, R86 ;  /* 0x0000005603167220 */ /* 0x000fe20000410000 */
[--C-:B------:R-:W-:Y:S03]  /*16620*/  FFMA.FTZ R135, R50, UR4, -R116.reuse ;  /* 0x0000000432877c23 */ /* 0x100fe60008010874 */
[----:B------:R-:W-:Y:S01]  /*16630*/  MUFU.EX2 R123, R123 ;  /* 0x0000007b007b7308 */ /* 0x000fe20000000800 */
[----:B----4-:R-:W-:Y:S01]  /*16640*/  F2FP.BF16.F32.PACK_AB R97, R126, R130 ;  /* 0x000000827e61723e */ /* 0x010fe200000010ff */
[--C-:B------:R-:W-:Y:S01]  /*16650*/  FFMA.FTZ R48, R48, UR4, -R117.reuse ;  /* 0x0000000430307c23 */ /* 0x100fe20008010875 */
[--C-:B------:R-:W-:Y:S01]  /*16660*/  FFMA.FTZ R49, R49, UR4, -R117.reuse ;  /* 0x0000000431317c23 */ /* 0x100fe20008010875 */
[----:B------:R-:W-:Y:S01]  /*16670*/  FFMA.FTZ R50, R51, UR4, -R116 ;  /* 0x0000000433327c23 */ /* 0x000fe20008010874 */
[----:B------:R-:W-:Y:S01]  /*16680*/  FFMA.FTZ R130, R3, R192, R130 ;  /* 0x000000c003827223 */ /* 0x000fe20000010082 */
[--C-:B------:R-:W-:Y:S01]  /*16690*/  FFMA.FTZ R51, R52, UR4, -R117.reuse ;  /* 0x0000000434337c23 */ /* 0x100fe20008010875 */
[----:B------:R-:W-:Y:S03]  /*166a0*/  FFMA.FTZ R52, R53, UR4, -R117 ;  /* 0x0000000435347c23 */ /* 0x000fe60008010875 */
[----:B------:R-:W4:Y:S01]  /*166b0*/  MUFU.EX2 R120, R120 ;  /* 0x0000007800787308 */ /* 0x000f220000000800 */
[----:B--2---:R-:W-:Y:S01]  /*166c0*/  F2FP.BF16.F32.PACK_AB R96, R127, R133 ;  /* 0x000000857f60723e */ /* 0x004fe200000010ff */
[--C-:B------:R-:W-:Y:S01]  /*166d0*/  FFMA.FTZ R53, R54, UR4, -R116.reuse ;  /* 0x0000000436357c23 */ /* 0x100fe20008010874 */
[--C-:B------:R-:W-:Y:S01]  /*166e0*/  FFMA.FTZ R54, R55, UR4, -R116.reuse ;  /* 0x0000000437367c23 */ /* 0x100fe20008010874 */
[--C-:B------:R-:W-:Y:S01]  /*166f0*/  FFMA.FTZ R55, R58, UR4, -R116.reuse ;  /* 0x000000043a377c23 */ /* 0x100fe20008010874 */
[----:B------:R-:W-:Y:S01]  /*16700*/  FFMA.FTZ R58, R59, UR4, -R116 ;  /* 0x000000043b3a7c23 */ /* 0x000fe20008010874 */
[----:B------:R-:W-:Y:S01]  /*16710*/  FFMA.FTZ R133, R102, R193, R133 ;  /* 0x000000c166857223 */ /* 0x000fe20000010085 */
[----:B------:R-:W-:Y:S03]  /*16720*/  FADD.FTZ R130, R126, R130 ;  /* 0x000000827e827221 */ /* 0x000fe60000010000 */
[----:B------:R-:W2:Y:S01]  /*16730*/  MUFU.EX2 R7, R7 ;  /* 0x0000000700077308 */ /* 0x000ea20000000800 */
[----:B------:R-:W-:Y:S01]  /*16740*/  FFMA.FTZ R59, R66, UR4, -R116 ;  /* 0x00000004423b7c23 */ /* 0x000fe20008010874 */
[----:B------:R-:W-:Y:S01]  /*16750*/  FADD.FTZ R133, R127, R133 ;  /* 0x000000857f857221 */ /* 0x000fe20000010000 */
[----:B------:R-:W-:Y:S02]  /*16760*/  ISETP.GT.AND P0, PT, R188, R175, PT ;  /* 0x000000afbc00720c */ /* 0x000fe40003f04270 */
[----:B------:R-:W-:Y:S01]  /*16770*/  MOV R103, R2 ;  /* 0x0000000200677202 */ /* 0x000fe20000000f00 */
[----:B------:R-:W-:Y:S04]  /*16780*/  FADD.FTZ R128, R128, R133 ;  /* 0x0000008580807221 */ /* 0x000fe80000010000 */
[----:B------:R-:W-:Y:S01]  /*16790*/  MUFU.EX2 R118, R118 ;  /* 0x0000007600767308 */ /* 0x000fe20000000800 */
[C---:B----4-:R-:W-:Y:S01]  /*167a0*/  F2FP.BF16.F32.PACK_AB R99, R120.reuse, R123 ;  /* 0x0000007b7863723e */ /* 0x050fe200000010ff */
[----:B------:R-:W-:Y:S01]  /*167b0*/  FADD.FTZ R121, R121, R128 ;  /* 0x0000008079797221 */ /* 0x000fe20000010000 */
[----:B------:R-:W-:Y:S04]  /*167c0*/  FADD.FTZ R123, R123, R130 ;  /* 0x000000827b7b7221 */ /* 0x000fe80000010000 */
[----:B------:R-:W-:Y:S03]  /*167d0*/  FADD.FTZ R123, R120, R123 ;  /* 0x0000007b787b7221 */ /* 0x000fe60000010000 */
[----:B------:R-:W4:Y:S01]  /*167e0*/  MUFU.EX2 R5, R5 ;  /* 0x0000000500057308 */ /* 0x000f220000000800 */
[C---:B-1----:R-:W-:Y:S05]  /*167f0*/  HMMA.16816.F32.BF16 R8, R96.reuse, R104, R8 ;  /* 0x000000686008723c */ /* 0x042fea0000041808 */
[----:B--2---:R-:W-:Y:S01]  /*16800*/  F2FP.BF16.F32.PACK_AB R84, R7, R122 ;  /* 0x0000007a0754723e */ /* 0x004fe200000010ff */
[C---:B------:R-:W-:Y:S03]  /*16810*/  HMMA.16816.F32.BF16 R12, R96.reuse, R106, R12 ;  /* 0x0000006a600c723c */ /* 0x040fe6000004180c */
[----:B------:R-:W-:Y:S01]  /*16820*/  MUFU.EX2 R119, R119 ;  /* 0x0000007700777308 */ /* 0x000fe20000000800 */
[----:B------:R-:W1:Y:S01]  /*16830*/  LDSM.16.MT88.4 R104, [R166+0x6800] ;  /* 0x00680000a668783b */ /* 0x000e620000004200 */
[----:B------:R-:W-:Y:S01]  /*16840*/  FADD.FTZ R122, R122, R121 ;  /* 0x000000797a7a7221 */ /* 0x000fe20000010000 */
[C---:B------:R-:W-:Y:S07]  /*16850*/  HMMA.16816.F32.BF16 R16, R96.reuse, R108, R16 ;  /* 0x0000006c6010723c */ /* 0x040fee0000041810 */
[----:B------:R-:W2:Y:S01]  /*16860*/  MUFU.EX2 R6, R6 ;  /* 0x0000000600067308 */ /* 0x000ea20000000800 */
        /* <DEDUP_REMOVED lines=10> */
[----:B--2---:R-:W-:Y:S01]  /*16910*/  F2FP.BF16.F32.PACK_AB R86, R6, R119 ;  /* 0x000000770656723e */ /* 0x004fe200000010ff */
[--C-:B------:R-:W-:Y:S05]  /*16920*/  FFMA.FTZ R114, R24, UR4, -R117.reuse ;  /* 0x0000000418727c23 */ /* 0x100fea0008010875 */
[----:B------:R-:W-:Y:S01]  /*16930*/  MUFU.EX2 R129, R129 ;  /* 0x0000008100817308 */ /* 0x000fe20000000800 */
[----:B------:R-:W-:Y:S01]  /*16940*/  FFMA.FTZ R113, R25, UR4, -R117 ;  /* 0x0000000419717c23 */ /* 0x000fe20008010875 */
[--C-:B------:R-:W-:Y:S01]  /*16950*/  FFMA.FTZ R115, R43, UR4, -R116.reuse ;  /* 0x000000042b737c23 */ /* 0x100fe20008010874 */
[C---:B---3--:R-:W-:Y:S03]  /*16960*/  HMMA.16816.F32.BF16 R20, R96.reuse, R92, R20 ;  /* 0x0000005c6014723c */ /* 0x048fe60000041814 */
[----:B------:R-:W-:Y:S04]  /*16970*/  FADD.FTZ R118, R118, R123 ;  /* 0x0000007b76767221 */ /* 0x000fe80000010000 */
[----:B------:R-:W2:Y:S01]  /*16980*/  MUFU.EX2 R132, R132 ;  /* 0x0000008400847308 */ /* 0x000ea20000000800 */
[----:B-----5:R-:W-:Y:S01]  /*16990*/  F2FP.BF16.F32.PACK_AB R87, R125, R124 ;  /* 0x0000007c7d57723e */ /* 0x020fe200000010ff */
[----:B------:R-:W-:Y:S03]  /*169a0*/  HMMA.16816.F32.BF16 R80, R96, R94, R80 ;  /* 0x0000005e6050723c */ /* 0x000fe60000041850 */
[--C-:B------:R-:W-:Y:S05]  /*169b0*/  FFMA.FTZ R92, R26, UR4, -R116.reuse ;  /* 0x000000041a5c7c23 */ /* 0x100fea0008010874 */
[----:B------:R-:W-:Y:S03]  /*169c0*/  MUFU.EX2 R131, R131 ;  /* 0x0000008300837308 */ /* 0x000fe60000000800 */
[----:B------:R-:W-:Y:S01]  /*169d0*/  FFMA.FTZ R96, R27, UR4, -R116 ;  /* 0x000000041b607c23 */ /* 0x000fe20008010874 */
[C---:B------:R-:W-:Y:S01]  /*169e0*/  HMMA.16816.F32.BF16 R8, R84.reuse, R88, R8 ;  /* 0x000000585408723c */ /* 0x040fe20000041808 */
[----:B------:R-:W3:Y:S04]  /*169f0*/  LDSM.16.MT88.4 R24, [R164+0x6800] ;  /* 0x00680000a418783b */ /* 0x000ee80000004200 */
[--C-:B------:R-:W-:Y:S01]  /*16a00*/  FFMA.FTZ R98, R28, UR4, -R117.reuse ;  /* 0x000000041c627c23 */ /* 0x100fe20008010875 */
[----:B------:R5:W-:Y:S01]  /*16a10*/  MUFU.EX2 R97, R92 ;  /* 0x0000005c00617308 */ /* 0x000be20000000800 */
[C---:B------:R-:W-:Y:S02]  /*16a20*/  HMMA.16816.F32.BF16 R12, R84.reuse, R90, R12 ;  /* 0x0000005a540c723c */ /* 0x040fe4000004180c */
[----:B------:R-:W2:Y:S02]  /*16a30*/  LDSM.16.MT88.4 R88, [R168+0x7000] ;  /* 0x00700000a858783b */ /* 0x000ea40000004200 */
[--C-:B------:R-:W-:Y:S01]  /*16a40*/  FFMA.FTZ R99, R29, UR4, -R117.reuse ;  /* 0x000000041d637c23 */ /* 0x100fe20008010875 */
[----:B------:R-:W-:Y:S01]  /*16a50*/  FADD.FTZ R5, R5, R118 ;  /* 0x0000007605057221 */ /* 0x000fe20000010000 */
[C---:B-1----:R-:W-:Y:S03]  /*16a60*/  HMMA.16816.F32.BF16 R16, R84.reuse, R104, R16 ;  /* 0x000000685410723c */ /* 0x042fe60000041810 */
[----:B------:R-:W1:Y:S02]  /*16a70*/  MUFU.EX2 R112, R112 ;  /* 0x0000007000707308 */ /* 0x000e640000000800 */
        /* <DEDUP_REMOVED lines=22> */
[----:B--2---:R-:W-:Y:S01]  /*16be0*/  F2FP.BF16.F32.PACK_AB R24, R132, R129 ;  /* 0x000000818418723e */ /* 0x004fe200000010ff */
[----:B------:R-:W-:Y:S03]  /*16bf0*/  FADD.FTZ R6, R6, R119 ;  /* 0x0000007706067221 */ /* 0x000fe60000010000 */
[----:B------:R-:W2:Y:S02]  /*16c00*/  MUFU.EX2 R99, R99 ;  /* 0x0000006300637308 */ /* 0x000ea40000000800 */
[----:B-1----:R-:W-:Y:S02]  /*16c10*/  F2FP.BF16.F32.PACK_AB R25, R112, R131 ;  /* 0x000000837019723e */ /* 0x002fe400000010ff */
[----:B----4-:R-:W-:Y:S01]  /*16c20*/  F2FP.BF16.F32.PACK_AB R26, R113, R114 ;  /* 0x00000072711a723e */ /* 0x010fe200000010ff */
[----:B------:R-:W-:Y:S01]  /*16c30*/  LDSM.16.MT88.4 R40, [R168+0x8000] ;  /* 0x00800000a828783b */ /* 0x000fe20000004200 */
[----:B------:R-:W-:Y:S01]  /*16c40*/  F2FP.BF16.F32.PACK_AB R27, R96, R97 ;  /* 0x00000061601b723e */ /* 0x000fe200000010ff */
[----:B------:R-:W-:Y:S03]  /*16c50*/  FADD.FTZ R129, R129, R6 ;  /* 0x0000000681817221 */ /* 0x000fe60000010000 */
[----:B------:R-:W-:Y:S01]  /*16c60*/  MUFU.EX2 R105, R105 ;  /* 0x0000006900697308 */ /* 0x000fe20000000800 */
[--C-:B------:R-:W-:Y:S01]  /*16c70*/  FFMA.FTZ R6, R63, UR4, -R116.reuse ;  /* 0x000000043f067c23 */ /* 0x100fe20008010874 */
[----:B------:R-:W-:Y:S01]  /*16c80*/  FADD.FTZ R129, R132, R129 ;  /* 0x0000008184817221 */ /* 0x000fe20000010000 */
[C---:B------:R-:W-:Y:S07]  /*16c90*/  HMMA.16816.F32.BF16 R8, R24.reuse, R88, R8 ;  /* 0x000000581808723c */ /* 0x040fee0000041808 */
[----:B------:R-:W1:Y:S01]  /*16ca0*/  MUFU.EX2 R104, R104 ;  /* 0x0000006800687308 */ /* 0x000e620000000800 */
        /* <DEDUP_REMOVED lines=8> */
[--C-:B------:R-:W-:Y:S01]  /*16d30*/  FFMA.FTZ R88, R37, UR4, -R117.reuse ;  /* 0x0000000425587c23 */ /* 0x100fe20008010875 */
[C---:B------:R-:W-:Y:S07]  /*16d40*/  HMMA.16816.F32.BF16 R72, R24.reuse, R92, R72 ;  /* 0x0000005c1848723c */ /* 0x040fee0000041848 */
[----:B------:R-:W-:Y:S01]  /*16d50*/  MUFU.EX2 R109, R109 ;  /* 0x0000006d006d7308 */ /* 0x000fe20000000800 */
[--C-:B------:R-:W-:Y:S01]  /*16d60*/  FFMA.FTZ R91, R38, UR4, -R116.reuse ;  /* 0x00000004265b7c23 */ /* 0x100fe20008010874 */
[C---:B------:R-:W-:Y:S01]  /*16d70*/  HMMA.16816.F32.BF16 R76, R24.reuse, R94, R76 ;  /* 0x0000005e184c723c */ /* 0x040fe2000004184c */
[----:B------:R-:W-:Y:S07]  /*16d80*/  LDSM.16.MT88.4 R92, [R168+0x9800] ;  /* 0x00980000a85c783b */ /* 0x000fee0000004200 */
[----:B------:R-:W4:Y:S01]  /*16d90*/  MUFU.EX2 R108, R108 ;  /* 0x0000006c006c7308 */ /* 0x000f220000000800 */
[C---:B---3--:R-:W-:Y:S03]  /*16da0*/  HMMA.16816.F32.BF16 R20, R24.reuse, R32, R20 ;  /* 0x000000201814723c */ /* 0x048fe60000041814 */
[----:B------:R-:W-:Y:S03]  /*16db0*/  FFMA.FTZ R90, R39, UR4, -R116 ;  /* 0x00000004275a7c23 */ /* 0x000fe60008010874 */
[----:B------:R-:W-:Y:S03]  /*16dc0*/  HMMA.16816.F32.BF16 R80, R24, R34, R80 ;  /* 0x000000221850723c */ /* 0x000fe60000041850 */
[----:B------:R-:W-:Y:S01]  /*16dd0*/  MUFU.EX2 R89, R89 ;  /* 0x0000005900597308 */ /* 0x000fe20000000800 */
[----:B------:R-:W3:Y:S01]  /*16de0*/  LDSM.16.MT88.4 R36, [R165+0x7800] ;  /* 0x00780000a524783b */ /* 0x000ee20000004200 */
[----:B------:R-:W-:Y:S02]  /*16df0*/  FADD.FTZ R113, R113, R114 ;  /* 0x0000007271717221 */ /* 0x000fe40000010000 */
[----:B--2---:R-:W-:Y:S06]  /*16e00*/  F2FP.BF16.F32.PACK_AB R24, R99, R98 ;  /* 0x000000626318723e */ /* 0x004fec00000010ff */
[----:B------:R-:W2:Y:S01]  /*16e10*/  MUFU.EX2 R88, R88 ;  /* 0x0000005800587308 */ /* 0x000ea20000000800 */
[----:B------:R-:W2:Y:S01]  /*16e20*/  LDSM.16.MT88.4 R32, [R164+0x7800] ;  /* 0x00780000a420783b */ /* 0x000ea20000004200 */
[----:B-1----:R-:W-:Y:S02]  /*16e30*/  F2FP.BF16.F32.PACK_AB R25, R104, R105 ;  /* 0x000000696819723e */ /* 0x002fe400000010ff */
[----:B----4-:R-:W-:Y:S02]  /*16e40*/  F2FP.BF16.F32.PACK_AB R26, R106, R107 ;  /* 0x0000006b6a1a723e */ /* 0x010fe400000010ff */
[----:B------:R-:W-:Y:S04]  /*16e50*/  F2FP.BF16.F32.PACK_AB R27, R108, R109 ;  /* 0x0000006d6c1b723e */ /* 0x000fe800000010ff */
[----:B------:R-:W-:Y:S03]  /*16e60*/  MUFU.EX2 R91, R91 ;  /* 0x0000005b005b7308 */ /* 0x000fe60000000800 */
[C---:B------:R-:W-:Y:S07]  /*16e70*/  HMMA.16816.F32.BF16 R8, R24.reuse, R84, R8 ;  /* 0x000000541808723c */ /* 0x040fee0000041808 */
[----:B------:R-:W1:Y:S01]  /*16e80*/  MUFU.EX2 R90, R90 ;  /* 0x0000005a005a7308 */ /* 0x000e620000000800 */
        /* <DEDUP_REMOVED lines=10> */
[--C-:B------:R-:W-:Y:S03]  /*16f30*/  FFMA.FTZ R87, R47, UR4, -R116.reuse ;  /* 0x000000042f577c23 */ /* 0x100fe60008010874 */
[C---:B------:R-:W-:Y:S02]  /*16f40*/  HMMA.16816.F32.BF16 R76, R24.reuse, R38, R76 ;  /* 0x00000026184c723c */ /* 0x040fe4000004184c */
[----:B------:R-:W-:Y:S01]  /*16f50*/  MUFU.EX2 R134, R134 ;  /* 0x0000008600867308 */ /* 0x000fe20000000800 */
[----:B------:R-:W3:Y:S03]  /*16f60*/  LDSM.16.MT88.4 R36, [R165+0x8000] ;  /* 0x00800000a524783b */ /* 0x000ee60000004200 */
[C---:B--2---:R-:W-:Y:S06]  /*16f70*/  HMMA.16816.F32.BF16 R20, R24.reuse, R32, R20 ;  /* 0x000000201814723c */ /* 0x044fec0000041814 */
[----:B------:R-:W2:Y:S01]  /*16f80*/  MUFU.EX2 R115, R115 ;  /* 0x0000007300737308 */ /* 0x000ea20000000800 */
[----:B------:R-:W-:Y:S01]  /*16f90*/  LDSM.16.MT88.4 R44, [R166+0x8800] ;  /* 0x00880000a62c783b */ /* 0x000fe20000004200 */
[----:B------:R-:W-:Y:S08]  /*16fa0*/  HMMA.16816.F32.BF16 R80, R24, R34, R80 ;  /* 0x000000221850723c */ /* 0x000ff00000041850 */
[----:B------:R-:W-:Y:S01]  /*16fb0*/  MUFU.EX2 R84, R84 ;  /* 0x0000005400547308 */ /* 0x000fe20000000800 */
[----:B------:R-:W3:Y:S02]  /*16fc0*/  LDSM.16.MT88.4 R32, [R164+0x8000] ;  /* 0x00800000a420783b */ /* 0x000ee40000004200 */
[----:B------:R-:W-:Y:S02]  /*16fd0*/  F2FP.BF16.F32.PACK_AB R24, R88, R89 ;  /* 0x000000595818723e */ /* 0x000fe400000010ff */
[----:B-1----:R-:W-:Y:S02]  /*16fe0*/  F2FP.BF16.F32.PACK_AB R25, R90, R91 ;  /* 0x0000005b5a19723e */ /* 0x002fe400000010ff */
[----:B-----5:R-:W-:Y:S03]  /*16ff0*/  F2FP.BF16.F32.PACK_AB R26, R110, R111 ;  /* 0x0000006f6e1a723e */ /* 0x020fe600000010ff */
[----:B------:R-:W1:Y:S01]  /*17000*/  MUFU.EX2 R85, R85 ;  /* 0x0000005500557308 */ /* 0x000e620000000800 */
[----:B--2---:R-:W-:Y:S07]  /*17010*/  F2FP.BF16.F32.PACK_AB R27, R115, R134 ;  /* 0x00000086731b723e */ /* 0x004fee00000010ff */
[C---:B------:R-:W-:Y:S02]  /*17020*/  HMMA.16816.F32.BF16 R8, R24.reuse, R40, R8 ;  /* 0x000000281808723c */ /* 0x040fe40000041808 */
[----:B------:R-:W-:Y:S04]  /*17030*/  MUFU.EX2 R86, R86 ;  /* 0x0000005600567308 */ /* 0x000fe80000000800 */
[C---:B------:R-:W-:Y:S01]  /*17040*/  HMMA.16816.F32.BF16 R12, R24.reuse, R42, R12 ;  /* 0x0000002a180c723c */ /* 0x040fe2000004180c */
[----:B------:R-:W2:Y:S05]  /*17050*/  LDSM.16.MT88.4 R40, [R168+0x8800] ;  /* 0x00880000a828783b */ /* 0x000eaa0000004200 */
[----:B------:R-:W5:Y:S01]  /*17060*/  MUFU.EX2 R87, R87 ;  /* 0x0000005700577308 */ /* 0x000f620000000800 */
[C---:B----4-:R-:W-:Y:S09]  /*17070*/  HMMA.16816.F32.BF16 R16, R24.reuse, R28, R16 ;  /* 0x0000001c1810723c */ /* 0x050ff20000041810 */
[----:B------:R-:W-:Y:S01]  /*17080*/  MUFU.EX2 R48, R48 ;  /* 0x0000003000307308 */ /* 0x000fe20000000800 */
[C---:B------:R-:W-:Y:S03]  /*17090*/  HMMA.16816.F32.BF16 R68, R24.reuse, R30, R68 ;  /* 0x0000001e1844723c */ /* 0x040fe60000041844 */
[----:B-1----:R-:W-:Y:S03]  /*170a0*/  F2FP.BF16.F32.PACK_AB R28, R85, R84 ;  /* 0x00000054551c723e */ /* 0x002fe600000010ff */
[C---:B---3--:R-:W-:Y:S03]  /*170b0*/  HMMA.16816.F32.BF16 R72, R24.reuse, R36, R72 ;  /* 0x000000241848723c */ /* 0x048fe60000041848 */
[----:B------:R-:W-:Y:S02]  /*170c0*/  MUFU.EX2 R49, R49 ;  /* 0x0000003100317308 */ /* 0x000fe40000000800 */
[--C-:B------:R-:W-:Y:S01]  /*170d0*/  FFMA.FTZ R30, R56, UR4, -R117.reuse ;  /* 0x00000004381e7c23 */ /* 0x100fe20008010875 */
[C---:B------:R-:W-:Y:S01]  /*170e0*/  HMMA.16816.F32.BF16 R76, R24.reuse, R38, R76 ;  /* 0x00000026184c723c */ /* 0x040fe2000004184c */
[----:B------:R-:W1:Y:S06]  /*170f0*/  LDSM.16.MT88.4 R36, [R165+0x8800] ;  /* 0x00880000a524783b */ /* 0x000e6c0000004200 */
[----:B------:R-:W-:Y:S01]  /*17100*/  MUFU.EX2 R135, R135 ;  /* 0x0000008700877308 */ /* 0x000fe20000000800 */
[----:B-----5:R-:W-:Y:S01]  /*17110*/  F2FP.BF16.F32.PACK_AB R29, R87, R86 ;  /* 0x00000056571d723e */ /* 0x020fe200000010ff */
[C---:B------:R-:W-:Y:S08]  /*17120*/  HMMA.16816.F32.BF16 R20, R24.reuse, R32, R20 ;  /* 0x000000201814723c */ /* 0x040ff00000041814 */
[----:B------:R-:W3:Y:S01]  /*17130*/  MUFU.EX2 R50, R50 ;  /* 0x0000003200327308 */ /* 0x000ee20000000800 */
[----:B------:R-:W-:Y:S01]  /*17140*/  HMMA.16816.F32.BF16 R80, R24, R34, R80 ;  /* 0x000000221850723c */ /* 0x000fe20000041850 */
[----:B------:R-:W4:Y:S02]  /*17150*/  LDSM.16.MT88.4 R24, [R164+0x8800] ;  /* 0x00880000a418783b */ /* 0x000f240000004200 */
[--C-:B------:R-:W-:Y:S01]  /*17160*/  FFMA.FTZ R32, R60, UR4, -R117.reuse ;  /* 0x000000043c207c23 */ /* 0x100fe20008010875 */
[----:B------:R-:W-:Y:S05]  /*17170*/  FFMA.FTZ R56, R57, UR4, -R117 ;  /* 0x0000000439387c23 */ /* 0x000fea0008010875 */
[----:B------:R5:W-:Y:S02]  /*17180*/  MUFU.EX2 R3, R30 ;  /* 0x0000001e00037308 */ /* 0x000be40000000800 */
[----:B------:R-:W-:Y:S01]  /*17190*/  FADD.FTZ R34, R124, R5 ;  /* 0x000000057c227221 */ /* 0x000fe20000010000 */
[----:B------:R-:W-:Y:S03]  /*171a0*/  FFMA.FTZ R5, R62, UR4, -R116 ;  /* 0x000000043e057c23 */ /* 0x000fe60008010874 */
[----:B------:R-:W-:Y:S01]  /*171b0*/  FADD.FTZ R34, R125, R34 ;  /* 0x000000227d227221 */ /* 0x000fe20000010000 */
[--C-:B------:R-:W-:Y:S01]  /*171c0*/  FFMA.FTZ R60, R61, UR4, -R117.reuse ;  /* 0x000000043d3c7c23 */ /* 0x100fe20008010875 */
        /* <DEDUP_REMOVED lines=11> */
[C---:B--2---:R-:W-:Y:S02]  /*17280*/  HMMA.16816.F32.BF16 R8, R28.reuse, R40, R8 ;  /* 0x000000281c08723c */ /* 0x044fe40000041808 */
[----:B------:R-:W-:Y:S03]  /*17290*/  MUFU.EX2 R53, R53 ;  /* 0x0000003500357308 */ /* 0x000fe60000000800 */
[----:B------:R-:W-:Y:S01]  /*172a0*/  FADD.FTZ R105, R105, R96 ;  /* 0x0000006069697221 */ /* 0x000fe20000010000 */
[C---:B------:R-:W-:Y:S01]  /*172b0*/  HMMA.16816.F32.BF16 R12, R28.reuse, R42, R12 ;  /* 0x0000002a1c0c723c */ /* 0x040fe2000004180c */
[----:B------:R-:W2:Y:S05]  /*172c0*/  LDSM.16.MT88.4 R40, [R168+0x9000] ;  /* 0x00900000a828783b */ /* 0x000eaa0000004200 */
[----:B------:R-:W3:Y:S01]  /*172d0*/  MUFU.EX2 R54, R54 ;  /* 0x0000003600367308 */ /* 0x000ee20000000800 */
[----:B------:R-:W-:Y:S01]  /*172e0*/  FADD.FTZ R104, R104, R105 ;  /* 0x0000006968687221 */ /* 0x000fe20000010000 */
[C---:B------:R-:W-:Y:S08]  /*172f0*/  HMMA.16816.F32.BF16 R16, R28.reuse, R44, R16 ;  /* 0x0000002c1c10723c */ /* 0x040ff00000041810 */
[----:B------:R-:W5:Y:S01]  /*17300*/  MUFU.EX2 R56, R56 ;  /* 0x0000003800387308 */ /* 0x000f620000000800 */
[C---:B------:R-:W-:Y:S01]  /*17310*/  HMMA.16816.F32.BF16 R68, R28.reuse, R46, R68 ;  /* 0x0000002e1c44723c */ /* 0x040fe20000041844 */
[----:B------:R-:W2:Y:S02]  /*17320*/  LDSM.16.MT88.4 R44, [R166+0x9000] ;  /* 0x00900000a62c783b */ /* 0x000ea40000004200 */
[----:B------:R-:W-:Y:S03]  /*17330*/  FADD.FTZ R109, R109, R104 ;  /* 0x000000686d6d7221 */ /* 0x000fe60000010000 */
[C---:B-1----:R-:W-:Y:S03]  /*17340*/  HMMA.16816.F32.BF16 R72, R28.reuse, R36, R72 ;  /* 0x000000241c48723c */ /* 0x042fe60000041848 */
[----:B------:R-:W-:Y:S02]  /*17350*/  MUFU.EX2 R55, R55 ;  /* 0x0000003700377308 */ /* 0x000fe40000000800 */
[----:B---3--:R-:W-:Y:S01]  /*17360*/  F2FP.BF16.F32.PACK_AB R33, R54, R53 ;  /* 0x000000353621723e */ /* 0x008fe200000010ff */
[C---:B------:R-:W-:Y:S01]  /*17370*/  HMMA.16816.F32.BF16 R76, R28.reuse, R38, R76 ;  /* 0x000000261c4c723c */ /* 0x040fe2000004184c */
[----:B------:R-:W1:Y:S06]  /*17380*/  LDSM.16.MT88.4 R36, [R165+0x9000] ;  /* 0x00900000a524783b */ /* 0x000e6c0000004200 */
[----:B------:R-:W3:Y:S01]  /*17390*/  MUFU.EX2 R58, R58 ;  /* 0x0000003a003a7308 */ /* 0x000ee20000000800 */
[----:B-----5:R-:W-:Y:S01]  /*173a0*/  F2FP.BF16.F32.PACK_AB R34, R56, R3 ;  /* 0x000000033822723e */ /* 0x020fe200000010ff */
[C---:B----4-:R-:W-:Y:S08]  /*173b0*/  HMMA.16816.F32.BF16 R20, R28.reuse, R24, R20 ;  /* 0x000000181c14723c */ /* 0x050ff00000041814 */
[----:B------:R4:W-:Y:S01]  /*173c0*/  MUFU.EX2 R7, R32 ;  /* 0x0000002000077308 */ /* 0x0009e20000000800 */
[----:B------:R-:W-:Y:S01]  /*173d0*/  HMMA.16816.F32.BF16 R80, R28, R26, R80 ;  /* 0x0000001a1c50723c */ /* 0x000fe20000041850 */
[----:B------:R-:W5:Y:S02]  /*173e0*/  LDSM.16.MT88.4 R24, [R164+0x9000] ;  /* 0x00900000a418783b */ /* 0x000f640000004200 */
[----:B------:R-:W-:Y:S06]  /*173f0*/  FADD.FTZ R108, R108, R109 ;  /* 0x0000006d6c6c7221 */ /* 0x000fec0000010000 */
[----:B------:R-:W1:Y:S02]  /*17400*/  MUFU.EX2 R60, R60 ;  /* 0x0000003c003c7308 */ /* 0x000e640000000800 */
        /* <DEDUP_REMOVED lines=9> */
[C---:B--2---:R-:W-:Y:S02]  /*174a0*/  HMMA.16816.F32.BF16 R8, R32.reuse, R40, R8 ;  /* 0x000000282008723c */ /* 0x044fe40000041808 */
[----:B------:R-:W2:Y:S03]  /*174b0*/  MUFU.EX2 R6, R6 ;  /* 0x0000000600067308 */ /* 0x000ea60000000800 */
[----:B-1----:R-:W-:Y:S01]  /*174c0*/  F2FP.BF16.F32.PACK_AB R28, R60, R7 ;  /* 0x000000073c1c723e */ /* 0x002fe200000010ff */
[C---:B------:R-:W-:Y:S01]  /*174d0*/  HMMA.16816.F32.BF16 R12, R32.reuse, R42, R12 ;  /* 0x0000002a200c723c */ /* 0x040fe2000004180c */
[----:B------:R-:W1:Y:S05]  /*174e0*/  LDSM.16.MT88.4 R40, [R166+0x9800] ;  /* 0x00980000a628783b */ /* 0x000e6a0000004200 */
[----:B------:R-:W-:Y:S01]  /*174f0*/  MUFU.EX2 R57, R57 ;  /* 0x0000003900397308 */ /* 0x000fe20000000800 */
[----:B------:R-:W-:Y:S01]  /*17500*/  FADD.FTZ R106, R106, R107 ;  /* 0x0000006b6a6a7221 */ /* 0x000fe20000010000 */
[C---:B------:R-:W-:Y:S08]  /*17510*/  HMMA.16816.F32.BF16 R16, R32.reuse, R44, R16 ;  /* 0x0000002c2010723c */ /* 0x040ff00000041810 */
[----:B------:R-:W3:Y:S01]  /*17520*/  MUFU.EX2 R62, R117 ;  /* 0x00000075003e7308 */ /* 0x000ee20000000800 */
[C---:B------:R-:W-:Y:S01]  /*17530*/  HMMA.16816.F32.BF16 R68, R32.reuse, R46, R68 ;  /* 0x0000002e2044723c */ /* 0x040fe20000041844 */
[----:B------:R-:W4:Y:S02]  /*17540*/  LDSM.16.MT88.4 R44, [R165+0x9800] ;  /* 0x00980000a52c783b */ /* 0x000f240000004200 */
[----:B--2---:R-:W-:Y:S03]  /*17550*/  F2FP.BF16.F32.PACK_AB R29, R6, R5 ;  /* 0x00000005061d723e */ /* 0x004fe600000010ff */
[C---:B------:R-:W-:Y:S03]  /*17560*/  HMMA.16816.F32.BF16 R72, R32.reuse, R36, R72 ;  /* 0x000000242048723c */ /* 0x040fe60000041848 */
[----:B------:R-:W-:Y:S02]  /*17570*/  MUFU.EX2 R59, R59 ;  /* 0x0000003b003b7308 */ /* 0x000fe40000000800 */
[----:B------:R-:W-:Y:S01]  /*17580*/  FADD.FTZ R89, R89, R106 ;  /* 0x0000006a59597221 */ /* 0x000fe20000010000 */
[C---:B------:R-:W-:Y:S01]  /*17590*/  HMMA.16816.F32.BF16 R76, R32.reuse, R38, R76 ;  /* 0x00000026204c723c */ /* 0x040fe2000004184c */
[----:B------:R-:W2:Y:S06]  /*175a0*/  LDSM.16.MT88.4 R36, [R164+0x9800] ;  /* 0x00980000a424783b */ /* 0x000eac0000004200 */
[----:B------:R-:W1:Y:S01]  /*175b0*/  MUFU.EX2 R116, R116 ;  /* 0x0000007400747308 */ /* 0x000e620000000800 */
[----:B---3--:R-:W-:Y:S01]  /*175c0*/  F2FP.BF16.F32.PACK_AB R30, R62, R57 ;  /* 0x000000393e1e723e */ /* 0x008fe200000010ff */
[C---:B-----5:R-:W-:Y:S03]  /*175d0*/  HMMA.16816.F32.BF16 R20, R32.reuse, R24, R20 ;  /* 0x000000182014723c */ /* 0x060fe60000041814 */
[----:B------:R-:W-:Y:S03]  /*175e0*/  FADD.FTZ R88, R88, R89 ;  /* 0x0000005958587221 */ /* 0x000fe60000010000 */
[----:B------:R-:W-:Y:S05]  /*175f0*/  HMMA.16816.F32.BF16 R80, R32, R26, R80 ;  /* 0x0000001a2050723c */ /* 0x000fea0000041850 */
[----:B------:R-:W-:Y:S01]  /*17600*/  FADD.FTZ R61, R111, R88 ;  /* 0x000000586f3d7221 */ /* 0x000fe20000010000 */
[----:B------:R-:W-:Y:S01]  /*17610*/  FADD.FTZ R115, R115, R134 ;  /* 0x0000008673737221 */ /* 0x000fe20000010000 */
[----:B-1----:R-:W-:Y:S04]  /*17620*/  F2FP.BF16.F32.PACK_AB R31, R116, R59 ;  /* 0x0000003b741f723e */ /* 0x002fe800000010ff */
        /* <DEDUP_REMOVED lines=35> */
.L_x_6159:
[----:B------:R-:W1:Y:S01]  /*17860*/  SHFL.BFLY PT, R4, R193, 0x2, 0x1f ;  /* 0x0c401f00c1047f89 */ /* 0x000e6200000e0000 */
[----:B------:R-:W-:Y:S01]  /*17870*/  MOV R11, 0x3f800000 ;  /* 0x3f800000000b7802 */ /* 0x000fe20000000f00 */
[----:B------:R-:W2:Y:S01]  /*17880*/  S2UR UR4, SR_CgaCtaId ;  /* 0x00000000000479c3 */ /* 0x000ea20000008800 */
[----:B------:R-:W-:Y:S01]  /*17890*/  MOV R9, 0x3f800000 ;  /* 0x3f80000000097802 */ /* 0x000fe20000000f00 */
[----:B------:R-:W3:Y:S01]  /*178a0*/  SHFL.BFLY PT, R5, R192, 0x2, 0x1f ;  /* 0x0c401f00c0057f89 */ /* 0x000ee200000e0000 */
[----:B------:R-:W-:Y:S01]  /*178b0*/  UMOV UR5, 0x400 ;  /* 0x0000040000057882 */ /* 0x000fe20000000000 */
[----:B------:R-:W-:Y:S01]  /*178c0*/  BSSY B0, `(.L_x_6164) ;  /* 0x000009e000007945 */ /* 0x000fe20003800000 */
[----:B------:R-:W4:Y:S01]  /*178d0*/  S2R R3, SR_TID.X ;  /* 0x0000000000037919 */ /* 0x000f220000002100 */
[----:B------:R-:W5:Y:S02]  /*178e0*/  S2R R13, SR_TID.X ;  /* 0x00000000000d7919 */ /* 0x000f640000002100 */
        /* <DEDUP_REMOVED lines=14> */
[----:B------:R-:W-:Y:S02]  /*179d0*/  LEA.HI R7, R7, R12, RZ, 0x3 ;  /* 0x0000000c07077211 */ /* 0x000fe400078f18ff */
[----:B------:R-:W-:-:S02]  /*179e0*/  FSETP.NE.FTZ.AND P0, PT, R5, RZ, PT ;  /* 0x000000ff0500720b */ /* 0x000fc40003f15000 */
[----:B------:R-:W-:Y:S02]  /*179f0*/  LOP3.LUT R7, R7, 0xfffffff8, RZ, 0xc0, !PT ;  /* 0xfffffff807077812 */ /* 0x000fe400078ec0ff */
[----:B-----5:R-:W-:Y:S02]  /*17a00*/  SHF.R.S32.HI R10, RZ, 0x1f, R13 ;  /* 0x0000001fff0a7819 */ /* 0x020fe4000001140d */
[----:B------:R-:W-:Y:S01]  /*17a10*/  IADD3 R15, -R8, R3, RZ ;  /* 0x00000003080f7210 */ /* 0x000fe20007ffe1ff */
[----:B------:R-:W-:Y:S01]  /*17a20*/  IMAD.IADD R7, R12, 0x1, -R7 ;  /* 0x000000010c077824 */ /* 0x000fe200078e0a07 */
[----:B------:R-:W-:Y:S01]  /*17a30*/  LEA.HI R10, R10, R13, RZ, 0x4 ;  /* 0x0000000d0a0a7211 */ /* 0x000fe200078f20ff */
[----:B------:R-:W1:Y:S01]  /*17a40*/  @P3 MUFU.RCP R11, R6 ;  /* 0x00000006000b3308 */ /* 0x000e620000001000 */
[----:B------:R-:W2:Y:S02]  /*17a50*/  @P3 LDC R23, c[0x0][0x2e8] ;  /* 0x0000ba00ff173b82 */ /* 0x000ea40000000800 */
[----:B------:R-:W-:-:S05]  /*17a60*/  SHF.R.S32.HI R10, RZ, 0x4, R10 ;  /* 0x00000004ff0a7819 */ /* 0x000fca000001140a */
[----:B------:R-:W3:Y:S01]  /*17a70*/  @P0 MUFU.RCP R9, R5 ;  /* 0x0000000500090308 */ /* 0x000ee20000001000 */
[----:B------:R-:W-:-:S07]  /*17a80*/  IMAD.SHL.U32 R13, R10, 0x40, RZ ;  /* 0x000000400a0d7824 */ /* 0x000fce00078e00ff */
        /* <DEDUP_REMOVED lines=25> */
[----:B------:R-:W-:Y:S01]  /*17c20*/  IADD3 R11, -R12, R3, RZ ;  /* 0x000000030c0b7210 */ /* 0x000fe20007ffe1ff */
        /* <DEDUP_REMOVED lines=11> */
[----:B------:R-:W-:Y:S01]  /*17ce0*/  ISETP.NE.U32.AND P4, PT, R12, 0x1, PT ;  /* 0x000000010c00780c */ /* 0x000fe20003f85070 */
[----:B------:R-:W1:Y:S01]  /*17cf0*/  @P0 MUFU.LG2 R5, R5 ;  /* 0x0000000500050308 */ /* 0x000e620000000c00 */
[----:B------:R-:W-:-:S02]  /*17d00*/  LEA.HI R9, R11, R11, RZ, 0x1 ;  /* 0x0000000b0b097211 */ /* 0x000fc400078f08ff */
[----:B------:R-:W-:Y:S02]  /*17d10*/  LOP3.LUT R12, R13, 0x1c0, RZ, 0xc0, !PT ;  /* 0x000001c00d0c7812 */ /* 0x000fe400078ec0ff */
[C---:B------:R-:W-:Y:S01]  /*17d20*/  R2P PR, R7.reuse, 0x6 ;  /* 0x0000000607007804 */ /* 0x040fe20000000000 */
[----:B------:R-:W-:Y:S01]  /*17d30*/  IMAD.SHL.U32 R7, R7, 0x40, RZ ;  /* 0x0000004007077824 */ /* 0x000fe200078e00ff */
[----:B------:R-:W-:Y:S02]  /*17d40*/  SHF.L.U32 R13, R9, 0x2, RZ ;  /* 0x00000002090d7819 */ /* 0x000fe400000006ff */
[----:B------:R-:W-:Y:S02]  /*17d50*/  LEA.HI R4, R4, R3, RZ, 0x5 ;  /* 0x0000000304047211 */ /* 0x000fe400078f28ff */
        /* <DEDUP_REMOVED lines=33> */
[----:B------:R-:W-:Y:S02]  /*17f70*/  LOP3.LUT R4, R4, 0xffffffe0, RZ, 0xc0, !PT ;  /* 0xffffffe004047812 */ /* 0x000fe400078ec0ff */
[----:B------:R-:W-:Y:S01]  /*17f80*/  SHF.L.U32 R44, R11, 0x2, RZ ;  /* 0x000000020b2c7819 */ /* 0x000fe200000006ff */
[----:B------:R4:W-:Y:S01]  /*17f90*/  STS.64 [R15+0x800], R90 ;  /* 0x0008005a0f007388 */ /* 0x0009e20000000a00 */
[----:B------:R-:W-:Y:S01]  /*17fa0*/  IADD3 R4, -R4, R3, RZ ;  /* 0x0000000304047210 */ /* 0x000fe20007ffe1ff */
[----:B------:R-:W-:Y:S01]  /*17fb0*/  @P3 FMUL.FTZ R3, R6, 0.69314718246459960938 ;  /* 0x3f31721806033820 */ /* 0x000fe20000410000 */
[----:B------:R-:W-:Y:S01]  /*17fc0*/  IMAD.MOV.U32 R6, RZ, RZ, -0x800000 ;  /* 0xff800000ff067424 */ /* 0x000fe200078e00ff */
[----:B------:R-:W-:Y:S01]  /*17fd0*/  STS.64 [R17], R68 ;  /* 0x0000004411007388 */ /* 0x000fe20000000a00 */
[----:B------:R-:W-:Y:S01]  /*17fe0*/  LOP3.LUT P1, RZ, R4, 0x3, RZ, 0xc0, !PT ;  /* 0x0000000304ff7812 */ /* 0x000fe2000782c0ff */
[----:B-1----:R-:W1:Y:S02]  /*17ff0*/  LDC.64 R8, c[0x0][0x2c0] ;  /* 0x0000b000ff087b82 */ /* 0x002e640000000a00 */
[----:B------:R-:W-:Y:S04]  /*18000*/  STS.64 [R17+0x800], R70 ;  /* 0x0008004611007388 */ /* 0x000fe80000000a00 */
[----:B------:R-:W-:Y:S04]  /*18010*/  STS.64 [R16], R72 ;  /* 0x0000004810007388 */ /* 0x000fe80000000a00 */
[----:B------:R-:W-:Y:S04]  /*18020*/  STS.64 [R16+0x800], R74 ;  /* 0x0008004a10007388 */ /* 0x000fe80000000a00 */
[----:B------:R-:W-:Y:S04]  /*18030*/  STS.64 [R18], R76 ;  /* 0x0000004c12007388 */ /* 0x000fe80000000a00 */
[----:B------:R-:W-:Y:S01]  /*18040*/  STS.64 [R18+0x800], R78 ;  /* 0x0008004e12007388 */ /* 0x000fe20000000a00 */
[----:B----4-:R-:W3:Y:S03]  /*18050*/  LDC R15, c[0x0][0x270] ;  /* 0x00009c00ff0f7b82 */ /* 0x010ee60000000800 */
[----:B------:R-:W-:Y:S04]  /*18060*/  STS.64 [R20], R84 ;  /* 0x0000005414007388 */ /* 0x000fe80000000a00 */
[----:B------:R4:W-:Y:S04]  /*18070*/  STS.64 [R20+0x800], R86 ;  /* 0x0008005614007388 */ /* 0x0009e80000000a00 */
[----:B------:R-:W-:Y:S04]  /*18080*/  STS.64 [R21], R80 ;  /* 0x0000005015007388 */ /* 0x000fe80000000a00 */
[----:B------:R5:W-:Y:S01]  /*18090*/  STS.64 [R21+0x800], R82 ;  /* 0x0008005215007388 */ /* 0x000be20000000a00 */
[----:B------:R-:W-:Y:S06]  /*180a0*/  BAR.SYNC.DEFER_BLOCKING 0x0 ;  /* 0x0000000000007b1d */ /* 0x000fec0000010000 */
[----:B------:R-:W1:Y:S01]  /*180b0*/  S2R R14, SR_CTAID.Y ;  /* 0x00000000000e7919 */ /* 0x000e620000002600 */
[----:B------:R-:W2:Y:S01]  /*180c0*/  S2R R13, SR_CTAID.X ;  /* 0x00000000000d7919 */ /* 0x000ea20000002500 */
[----:B----4-:R-:W-:-:S04]  /*180d0*/  LEA.HI R20, R25, R12, RZ, 0x2 ;  /* 0x0000000c19147211 */ /* 0x010fc800078f10ff */
[----:B------:R-:W-:Y:S01]  /*180e0*/  LOP3.LUT R25, R20, 0xffffffc, RZ, 0xc0, !PT ;  /* 0x0ffffffc14197812 */ /* 0x000fe200078ec0ff */
[----:B-----5:R-:W4:Y:S01]  /*180f0*/  @P0 LDC R21, c[0x0][0x2e8] ;  /* 0x0000ba00ff150b82 */ /* 0x020f220000000800 */
[----:B------:R4:W4:Y:S02]  /*18100*/  LDS.128 R16, [R7] ;  /* 0x0000000007107984 */ /* 0x0009240000000c00 */
[----:B------:R-:W-:-:S05]  /*18110*/  IADD3 R12, R12, -R25, RZ ;  /* 0x800000190c0c7210 */ /* 0x000fca0007ffe0ff */
[----:B------:R-:W-:Y:S01]  /*18120*/  IMAD R4, R12, 0x10, R189 ;  /* 0x000000100c047824 */ /* 0x000fe200078e02bd */
[----:B------:R-:W-:-:S05]  /*18130*/  IADD3 R12, -R181, RZ, RZ ;  /* 0x000000ffb50c7210 */ /* 0x000fca0007ffe1ff */
[----:B---3--:R-:W-:Y:S02]  /*18140*/  IMAD R12, R15, R12, UR4 ;  /* 0x000000040f0c7e24 */ /* 0x008fe4000f8e020c */
[----:B-1----:R-:W-:Y:S01]  /*18150*/  IMAD R14, R14, R8, R181 ;  /* 0x000000080e0e7224 */ /* 0x002fe200078e02b5 */
[----:B------:R-:W-:Y:S01]  /*18160*/  MOV R8, 0xff800000 ;  /* 0xff80000000087802 */ /* 0x000fe20000000f00 */
[----:B--2---:R-:W-:Y:S01]  /*18170*/  @P3 FFMA.FTZ R8, R2, R23, R3 ;  /* 0x0000001702083223 */ /* 0x004fe20000010003 */
[C---:B------:R-:W-:Y:S01]  /*18180*/  SHF.L.U32 R2, R13.reuse, 0x6, RZ ;  /* 0x000000060d027819 */ /* 0x040fe200000006ff */
[----:B------:R-:W-:Y:S02]  /*18190*/  IMAD R12, R14, R15, R12 ;  /* 0x0000000f0e0c7224 */ /* 0x000fe400078e020c */
[----:B----4-:R-:W-:Y:S01]  /*181a0*/  @P0 FFMA.FTZ R6, R0, R21, R5 ;  /* 0x0000001500060223 */ /* 0x010fe20000010005 */
[----:B------:R-:W-:Y:S02]  /*181b0*/  IMAD R3, R13, -0x40, R180 ;  /* 0xffffffc00d037824 */ /* 0x000fe400078e02b4 */
[----:B------:R-:W-:Y:S01]  /*181c0*/  IMAD R9, R12, R9, R2 ;  /* 0x000000090c097224 */ /* 0x000fe200078e0202 */
[----:B------:R-:W-:Y:S06]  /*181d0*/  @P1 BRA `(.L_x_6165) ;  /* 0x0000000000301947 */ /* 0x000fec0003800000 */
        /* <DEDUP_REMOVED lines=12> */
.L_x_6165:
[----:B------:R-:W-:Y:S05]  /*182a0*/  BSYNC B0 ;  /* 0x0000000000007941 */ /* 0x000fea0003800000 */
.L_x_6164:
[----:B------:R-:W-:Y:S01]  /*182b0*/  LDS.128 R36, [R7+0x800] ;  /* 0x0008000007247984 */ /* 0x000fe20000000c00 */
[--C-:B------:R-:W-:Y:S01]  /*182c0*/  SHF.R.S32.HI R45, RZ, 0x1f, R44.reuse ;  /* 0x0000001fff2d7819 */ /* 0x100fe2000001142c */
[----:B------:R-:W-:Y:S01]  /*182d0*/  ULDC UR4, c[0x0][0x2d0] ;  /* 0x0000b40000047ab9 */ /* 0x000fe20000000800 */
[----:B------:R-:W-:Y:S01]  /*182e0*/  VIADD R2, R10, 0x8 ;  /* 0x000000080a027836 */ /* 0x000fe20000000000 */
[----:B------:R-:W2:Y:S01]  /*182f0*/  LDS.128 R32, [R7+0x1000] ;  /* 0x0010000007207984 */ /* 0x000ea20000000c00 */
[----:B------:R-:W-:Y:S01]  /*18300*/  ISETP.GE.AND P0, PT, R44, UR4, PT ;  /* 0x000000042c007c0c */ /* 0x000fe2000bf06270 */
[----:B------:R-:W-:Y:S01]  /*18310*/  ULDC UR4, c[0x0][0x2dc] ;  /* 0x0000b70000047ab9 */ /* 0x000fe20000000800 */
[----:B------:R-:W-:Y:S01]  /*18320*/  IMAD.WIDE R44, R10, 0x40, R44 ;  /* 0x000000400a2c7825 */ /* 0x000fe200078e022c */
[----:B------:R-:W3:Y:S01]  /*18330*/  LDS.128 R28, [R7+0x1800] ;  /* 0x00180000071c7984 */ /* 0x000ee20000000c00 */
[-C--:B------:R-:W-:Y:S02]  /*18340*/  ISETP.GE.OR P2, PT, R2, R3.reuse, P0 ;  /* 0x000000030200720c */ /* 0x080fe40000746670 */
[----:B-1----:R-:W-:Y:S01]  /*18350*/  IMAD R5, R9, UR4, RZ ;  /* 0x0000000409057c24 */ /* 0x002fe2000f8e02ff */
[----:B------:R-:W1:Y:S01]  /*18360*/  LDS.128 R24, [R7+0x2000] ;  /* 0x0020000007187984 */ /* 0x000e620000000c00 */
[C---:B------:R-:W-:Y:S01]  /*18370*/  VIADD R0, R10.reuse, 0x10 ;  /* 0x000000100a007836 */ /* 0x040fe20000000000 */
[----:B------:R-:W-:Y:S01]  /*18380*/  ULDC.64 UR4, c[0x0][0x288] ;  /* 0x0000a20000047ab9 */ /* 0x000fe20000000a00 */
[C---:B------:R-:W-:Y:S01]  /*18390*/  VIADD R4, R10.reuse, 0x18 ;  /* 0x000000180a047836 */ /* 0x040fe20000000000 */
[----:B------:R-:W4:Y:S01]  /*183a0*/  LDS.128 R20, [R7+0x2800] ;  /* 0x0028000007147984 */ /* 0x000f220000000c00 */
[C---:B------:R-:W-:Y:S01]  /*183b0*/  IADD3 R6, P1, R5.reuse, R44, RZ ;  /* 0x0000002c05067210 */ /* 0x040fe20007f3e0ff */
[----:B------:R-:W-:Y:S01]  /*183c0*/  VIADD R2, R10, 0x20 ;  /* 0x000000200a027836 */ /* 0x000fe20000000000 */
[----:B------:R-:W-:Y:S01]  /*183d0*/  ISETP.GE.OR P6, PT, R0, R3, P0 ;  /* 0x000000030000720c */ /* 0x000fe200007c6670 */
[----:B------:R-:W5:Y:S01]  /*183e0*/  LDS.128 R12, [R7+0x3000] ;  /* 0x00300000070c7984 */ /* 0x000f620000000c00 */
[----:B------:R-:W-:Y:S01]  /*183f0*/  LEA.HI.X.SX32 R5, R5, R45, 0x1, P1 ;  /* 0x0000002d05057211 */ /* 0x000fe200008f0eff */
[----:B------:R-:W-:Y:S01]  /*18400*/  VIADD R0, R10, 0x28 ;  /* 0x000000280a007836 */ /* 0x000fe20000000000 */
[----:B------:R-:W-:Y:S01]  /*18410*/  LEA R8, P1, R6, UR4, 0x2 ;  /* 0x0000000406087c11 */ /* 0x000fe2000f8210ff */
[----:B------:R3:W5:Y:S01]  /*18420*/  LDS.128 R40, [R7+0x3800] ;  /* 0x0038000007287984 */ /* 0x0007620000000c00 */
[----:B------:R-:W-:-:S02]  /*18430*/  ISETP.GE.OR P5, PT, R4, R3, P0 ;  /* 0x000000030400720c */ /* 0x000fc400007a6670 */
[----:B------:R-:W-:Y:S02]  /*18440*/  LEA.HI.X R9, R6, UR5, R5, 0x2, P1 ;  /* 0x0000000506097c11 */ /* 0x000fe400088f1405 */
[-C--:B------:R-:W-:Y:S01]  /*18450*/  ISETP.GE.OR P3, PT, R0, R3.reuse, P0 ;  /* 0x000000030000720c */ /* 0x080fe20000766670 */
[----:B------:R-:W-:Y:S01]  /*18460*/  VIADD R0, R10, 0x30 ;  /* 0x000000300a007836 */ /* 0x000fe20000000000 */
[----:B------:R-:W-:-:S04]  /*18470*/  ISETP.GE.OR P4, PT, R2, R3, P0 ;  /* 0x000000030200720c */ /* 0x000fc80000786670 */
[----:B------:R-:W-:Y:S01]  /*18480*/  ISETP.GE.OR P1, PT, R0, R3, P0 ;  /* 0x000000030000720c */ /* 0x000fe20000726670 */
[----:B--2---:R2:W-:Y:S01]  /*18490*/  @!P6 STG.E.128 desc[UR6][R8.64+0x1000], R32 ;  /* 0x001000200800e986 */ /* 0x0045e2000c101d06 */
[----:B---3--:R-:W-:-:S03]  /*184a0*/  P2R R7, PR, RZ, 0x4 ;  /* 0x00000004ff077803 */ /* 0x008fc60000000000 */
[----:B------:R2:W-:Y:S01]  /*184b0*/  @!P5 STG.E.128 desc[UR6][R8.64+0x1800], R28 ;  /* 0x0018001c0800d986 */ /* 0x0005e2000c101d06 */
[CC--:B------:R-:W-:Y:S01]  /*184c0*/  ISETP.GE.OR P2, PT, R10.reuse, R3.reuse, P0 ;  /* 0x000000030a00720c */ /* 0x0c0fe20000746670 */
[----:B------:R-:W-:Y:S02]  /*184d0*/  VIADD R10, R10, 0x38 ;  /* 0x000000380a0a7836 */ /* 0x000fe40000000000 */
[----:B-1----:R2:W-:Y:S03]  /*184e0*/  @!P4 STG.E.128 desc[UR6][R8.64+0x2000], R24 ;  /* 0x002000180800c986 */ /* 0x0025e6000c101d06 */
[----:B------:R-:W-:Y:S01]  /*184f0*/  ISETP.GE.OR P0, PT, R10, R3, P0 ;  /* 0x000000030a00720c */ /* 0x000fe20000706670 */
[----:B----4-:R2:W-:Y:S04]  /*18500*/  @!P3 STG.E.128 desc[UR6][R8.64+0x2800], R20 ;  /* 0x002800140800b986 */ /* 0x0105e8000c101d06 */
[----:B-----5:R2:W-:Y:S04]  /*18510*/  @!P1 STG.E.128 desc[UR6][R8.64+0x3000], R12 ;  /* 0x0030000c08009986 */ /* 0x0205e8000c101d06 */
[----:B------:R2:W-:Y:S04]  /*18520*/  @!P2 STG.E.64 desc[UR6][R8.64], R16 ;  /* 0x000000100800a986 */ /* 0x0005e8000c101b06 */
[----:B------:R2:W-:Y:S01]  /*18530*/  @!P2 STG.E.64 desc[UR6][R8.64+0x8], R18 ;  /* 0x000008120800a986 */ /* 0x0005e2000c101b06 */
[----:B------:R-:W-:-:S13]  /*18540*/  ISETP.NE.AND P2, PT, R7, RZ, PT ;  /* 0x000000ff0700720c */ /* 0x000fda0003f45270 */
[----:B------:R2:W-:Y:S01]  /*18550*/  @!P2 STG.E.128 desc[UR6][R8.64+0x800], R36 ;  /* 0x000800240800a986 */ /* 0x0005e2000c101d06 */
[----:B------:R-:W-:Y:S05]  /*18560*/  @P0 EXIT ;  /* 0x000000000000094d */ /* 0x000fea0003800000 */
[----:B------:R-:W-:Y:S01]  /*18570*/  STG.E.128 desc[UR6][R8.64+0x3800], R40 ;  /* 0x0038002808007986 */ /* 0x000fe2000c101d06 */
[----:B------:R-:W-:Y:S05]  /*18580*/  EXIT ;  /* 0x000000000000794d */ /* 0x000fea0003800000 */
.L_x_6166:
        /* <DEDUP_REMOVED lines=15> */
.L_x_8040:


//--------------------- .text._ZN5flash24flash_fwd_splitkv_kernelI23Flash_fwd_kernel_traitsILi64ELi64ELi128ELi4ELb0ELb0EN7cutlass10bfloat16_tE19Flash_kernel_traitsILi64ELi64ELi128ELi4ES3_EELb1ELb0ELb0ELb0ELb0ELb1ELb1ELb1EEEvNS_16Flash_fwd_paramsE --------------------------
	.section	.text._ZN5flash24flash_fwd_splitkv_kernelI23Flash_fwd_kernel_traitsILi64ELi64ELi128ELi4ELb0ELb0EN7cutlass10bfloat16_tE19Flash_kernel_traitsILi64ELi64ELi128ELi4ES3_EELb1ELb0ELb0ELb0ELb0ELb1ELb1ELb1EEEvNS_16Flash_fwd_paramsE,"ax",@progbits
	.align	128
        .global         _ZN5flash24flash_fwd_splitkv_kernelI23Flash_fwd_kernel_traitsILi64ELi64ELi128ELi4ELb0ELb0EN7cutlass10bfloat16_tE19Flash_kernel_traitsILi64ELi64ELi128ELi4ES3_EELb1ELb0ELb0ELb0ELb0ELb1ELb1ELb1EEEvNS_16Flash_fwd_paramsE
        .type           _ZN5flash24flash_fwd_splitkv_kernelI23Flash_fwd_kernel_traitsILi64ELi64ELi128ELi4ELb0ELb0EN7cutlass10bfloat16_tE19Flash_kernel_traitsILi64ELi64ELi128ELi4ES3_EELb1ELb0ELb0ELb0ELb0ELb1ELb1ELb1EEEvNS_16Flash_fwd_paramsE,@function
        .size           _ZN5flash24flash_fwd_splitkv_kernelI23Flash_fwd_kernel_traitsILi64ELi64ELi128ELi4ELb0ELb0EN7cutlass10bfloat16_tE19Flash_kernel_traitsILi64ELi64ELi128ELi4ES3_EELb1ELb0ELb0ELb0ELb0ELb1ELb1ELb1EEEvNS_16Flash_fwd_paramsE,(.L_x_8041 - _ZN5flash24flash_fwd_splitkv_kernelI23Flash_fwd_kernel_traitsILi64ELi64ELi128ELi4ELb0ELb0EN7cutlass10bfloat16_tE19Flash_kernel_traitsILi64ELi64ELi128ELi4ES3_EELb1ELb0ELb0ELb0ELb0ELb1ELb1ELb1EEEvNS_16Flash_fwd_paramsE)
        .other          _ZN5flash24flash_fwd_splitkv_kernelI23Flash_fwd_kernel_traitsILi64ELi64ELi128ELi4ELb0ELb0EN7cutlass10bfloat16_tE19Flash_kernel_traitsILi64ELi64ELi128ELi4ES3_EELb1ELb0ELb0ELb0ELb0ELb1ELb1ELb1EEEvNS_16Flash_fwd_paramsE,@"STO_CUDA_ENTRY STV_DEFAULT"
_ZN5flash24flash_fwd_splitkv_kernelI23Flash_fwd_kernel_traitsILi64ELi64ELi128ELi4ELb0ELb0EN7cutlass10bfloat16_tE19Flash_kernel_traitsILi64ELi64ELi128ELi4ES3_EELb1ELb0ELb0ELb0ELb0ELb1ELb1ELb1EEEvNS_16Flash_fwd_paramsE:
.text._ZN5flash24flash_fwd_splitkv_kernelI23Flash_fwd_kernel_traitsILi64ELi64ELi128ELi4ELb0ELb0EN7cutlass10bfloat16_tE19Flash_kernel_traitsILi64ELi64ELi128ELi4ES3_EELb1ELb0ELb0ELb0ELb0ELb1ELb1ELb1EEEvNS_16Flash_fwd_paramsE:
        /* <DEDUP_REMOVED lines=59> */
.L_x_6167:
[----:B------:R-:W1:Y:S02]  /*03b0*/  LDC R14, c[0x0][0x2c8] ;  /* 0x0000b200ff0e7b82 */ /* 0x000e640000000800 */
.L_x_6168:
        /* <DEDUP_REMOVED lines=155> */
.L_x_6169:
[----:B------:R-:W1:Y:S01]  /*0d70*/  LDC.64 R2, c[0x0][0x368] ;  /* 0x0000da00ff027b82 */ /* 0x000e620000000a00 */
[----:B------:R-:W-:Y:S01]  /*0d80*/  IMAD.MOV.U32 R10, RZ, RZ, R181 ;  /* 0x000000ffff0a7224 */ /* 0x000fe200078e00b5 */
[----:B------:R-:W-:Y:S01]  /*0d90*/  ULDC.64 UR4, c[0x0][0x370] ;  /* 0x0000dc0000047ab9 */ /* 0x000fe20000000a00 */
[----:B-1----:R-:W-:-:S04]  /*0da0*/  ISETP.NE.U32.AND P0, PT, R2, RZ, PT ;  /* 0x000000ff0200720c */ /* 0x002fc80003f05070 */
[----:B------:R-:W-:-:S13]  /*0db0*/  ISETP.NE.AND.EX P0, PT, R3, RZ, PT, P0 ;  /* 0x000000ff0300720c */ /* 0x000fda0003f05300 */
[----:B------:R-:W1:Y:S01]  /*0dc0*/  @P0 LDC.64 R2, c[0x0][0x368] ;  /* 0x0000da00ff020b82 */ /* 0x000e620000000a00 */
[----:B------:R-:W-:Y:S02]  /*0dd0*/  PLOP3.LUT P1, PT, PT, PT, PT, 0x8, 0x0 ;  /* 0x000000000000781c */ /* 0x000fe40003f2e170 */
[----:B------:R-:W-:Y:S01]  /*0de0*/  LOP3.LUT R182, R182, 0xfffffff7, RZ, 0xc0, !PT ;  /* 0xfffffff7b6b67812 */ /* 0x000fe200078ec0ff */
[----:B-1----:R-:W-:-:S05]  /*0df0*/  @P0 IMAD.WIDE R2, R181, 0x4, R2 ;  /* 0x00000004b5020825 */ /* 0x002fca00078e0202 */
[----:B------:R1:W5:Y:S01]  /*0e00*/  @P0 LDG.E R10, desc[UR6][R2.64] ;  /* 0x00000006020a0981 */ /* 0x000362000c1e1900 */
[----:B------:R-:W-:Y:S02]  /*0e10*/  ISETP.NE.U32.AND P0, PT, RZ, UR4, PT ;  /* 0x00000004ff007c0c */ /* 0x000fe4000bf05070 */
[----:B------:R-:W-:Y:S02]  /*0e20*/  CS2R R184, SRZ ;  /* 0x0000000000b87805 */ /* 0x000fe4000001ff00 */
[----:B------:R-:W-:Y:S02]  /*0e30*/  @P1 LOP3.LUT R182, R182, 0x8, RZ, 0xfc, !PT ;  /* 0x00000008b6b61812 */ /* 0x000fe400078efcff */
[----:B------:R-:W-:Y:S02]  /*0e40*/  ISETP.NE.AND.EX P0, PT, RZ, UR5, PT, P0 ;  /* 0x00000005ff007c0c */ /* 0x000fe4000bf05300 */
[----:B------:R-:W-:Y:S02]  /*0e50*/  LOP3.LUT P2, RZ, R182, 0x8, RZ, 0xc0, !PT ;  /* 0x00000008b6ff7812 */ /* 0x000fe4000784c0ff */
[----:B------:R-:W-:-:S09]  /*0e60*/  SHF.R.S32.HI R9, RZ, 0x1f, R181 ;  /* 0x0000001fff097819 */ /* 0x000fd200000114b5 */
[----:B------:R-:W-:Y:S05]  /*0e70*/  @!P0 BRA `(.L_x_6170) ;  /* 0x0000000000308947 */ /* 0x000fea0003800000 */
[----:B-1----:R-:W1:Y:S01]  /*0e80*/  LDC.64 R2, c[0x0][0x378] ;  /* 0x0000de00ff027b82 */ /* 0x002e620000000a00 */
[----:B------:R-:W-:Y:S01]  /*0e90*/  LOP3.LUT R182, R182, 0xfffffff7, RZ, 0xc0, !PT ;  /* 0xfffffff7b6b67812 */ /* 0x000fe200078ec0ff */
        /* <DEDUP_REMOVED lines=9> */
[----:B------:R-:W-:-:S07]  /*0f30*/  @P2 LOP3.LUT R182, R182, 0x8, RZ, 0xfc, !PT ;  /* 0x00000008b6b62812 */ /* 0x000fce00078efcff */
.L_x_6170:
        /* <DEDUP_REMOVED lines=82> */
.L_x_6171:
        /* <DEDUP_REMOVED lines=49> */
.L_x_6173:
        /* <DEDUP_REMOVED lines=33> */
.L_x_6172:
        /* <DEDUP_REMOVED lines=101> */
[C---:B------:R-:W-:Y:S01]  /*1fd0*/  IMAD.WIDE.U32 R14, R181.reuse, UR8, R100 ;  /* 0x00000008b50e7c25 */ /* 0x040fe2000f8e0064 */
[----:B------:R-:W-:Y:S01]  /*1fe0*/  ULDC.64 UR4, c[0x0][0x340] ;  /* 0x0000d00000047ab9 */ /* 0x000fe20000000a00 */
[----:B------:R-:W2:Y:S01]  /*1ff0*/  LDC R65, c[0x0][0x340] ;  /* 0x0000d000ff417b82 */ /* 0x000ea20000000800 */
[----:B------:R-:W-:Y:S01]  /*2000*/  USHF.L.U64.HI UR25, UR4, 0x4, UR5 ;  /* 0x0000000404197899 */ /* 0x000fe20008010205 */
[----:B------:R-:W-:Y:S01]  /*2010*/  IMAD R6, R181, UR9, R6 ;  /* 0x00000009b5067c24 */ /* 0x000fe2000f8e0206 */
[----:B------:R-:W-:Y:S01]  /*2020*/  ULDC.64 UR8, c[0x0][0x348] ;  /* 0x0000d20000087ab9 */ /* 0x000fe20000000a00 */
[----:B------:R-:W-:Y:S01]  /*2030*/  IMAD.IADD R13, R13, 0x1, R0 ;  /* 0x000000010d0d7824 */ /* 0x000fe200078e0200 */
[----:B------:R-:W-:Y:S01]  /*2040*/  USHF.L.U32 UR26, UR4, 0x4, URZ ;  /* 0x00000004041a7899 */ /* 0x000fe2000800063f */
[----:B------:R-:W-:Y:S01]  /*2050*/  IMAD R9, R11, UR4, RZ ;  /* 0x000000040b097c24 */ /* 0x000fe2000f8e02ff */
[----:B------:R-:W-:Y:S01]  /*2060*/  USHF.L.U64.HI UR13, UR4, 0x5, UR5 ;  /* 0x00000005040d7899 */ /* 0x000fe20008010205 */
[----:B------:R-:W-:Y:S01]  /*2070*/  IMAD.IADD R15, R15, 0x1, R6 ;  /* 0x000000010f0f7824 */ /* 0x000fe200078e0206 */
[----:B------:R-:W-:Y:S01]  /*2080*/  USHF.L.U32 UR22, UR4, 0x5, URZ ;  /* 0x0000000504167899 */ /* 0x000fe2000800063f */
[----:B-1----:R-:W-:Y:S01]  /*2090*/  IMAD R0, R11, R2, RZ ;  /* 0x000000020b007224 */ /* 0x002fe200078e02ff */
[----:B------:R-:W-:Y:S01]  /*20a0*/  UIMAD.WIDE.U32 UR20, UR4, 0x60, URZ ;  /* 0x00000060041478a5 */ /* 0x000fe2000f8e003f */
[----:B------:R-:W-:Y:S01]  /*20b0*/  IMAD.WIDE.U32 R10, R132, 0x40, RZ ;  /* 0x00000040840a7825 */ /* 0x000fe200078e00ff */
[----:B------:R-:W-:Y:S01]  /*20c0*/  UIMAD UR12, UR5, 0x60, URZ ;  /* 0x00000060050c78a4 */ /* 0x000fe2000f8e023f */
[----:B------:R-:W-:Y:S01]  /*20d0*/  SHF.L.U32 R71, R141, 0x6, RZ ;  /* 0x000000068d477819 */ /* 0x000fe200000006ff */
[----:B------:R-:W-:Y:S01]  /*20e0*/  USHF.L.U64.HI UR23, UR4, 0x6, UR5 ;  /* 0x0000000604177899 */ /* 0x000fe20008010205 */
[C---:B------:R-:W-:Y:S01]  /*20f0*/  IMAD R6, R8.reuse, UR5, R9 ;  /* 0x0000000508067c24 */ /* 0x040fe2000f8e0209 */
[----:B------:R-:W-:Y:S01]  /*2100*/  USHF.L.U32 UR24, UR4, 0x6, URZ ;  /* 0x0000000604187899 */ /* 0x000fe2000800063f */
[C---:B------:R-:W-:Y:S01]  /*2110*/  IMAD.WIDE.U32 R14, R8.reuse, UR4, R14 ;  /* 0x00000004080e7c25 */ /* 0x040fe2000f8e000e */
[----:B------:R-:W-:Y:S01]  /*2120*/  UIMAD.WIDE.U32 UR18, UR4, 0xa0, URZ ;  /* 0x000000a0041278a5 */ /* 0x000fe2000f8e003f */
[----:B------:R-:W-:Y:S01]  /*2130*/  SHF.L.U32 R109, R63, 0x4, RZ ;  /* 0x000000043f6d7819 */ /* 0x000fe200000006ff */
[----:B------:R-:W-:Y:S01]  /*2140*/  UIMAD.WIDE.U32 UR16, UR4, 0xc0, URZ ;  /* 0x000000c0041078a5 */ /* 0x000fe2000f8e003f */
[C---:B------:R-:W-:Y:S01]  /*2150*/  IMAD R0, R8.reuse, R3, R0 ;  /* 0x0000000308007224 */ /* 0x040fe200078e0200 */
[----:B------:R-:W-:Y:S01]  /*2160*/  IADD3 R15, R15, R6, RZ ;  /* 0x000000060f0f7210 */ /* 0x000fe20007ffe0ff */
[----:B------:R-:W-:Y:S01]  /*2170*/  IMAD.IADD R75, R11, 0x1, R75 ;  /* 0x000000010b4b7824 */ /* 0x000fe200078e024b */
[----:B------:R-:W-:Y:S01]  /*2180*/  UIMAD UR27, UR5, 0xe0, URZ ;  /* 0x000000e0051b78a4 */ /* 0x000fe2000f8e023f */
[----:B------:R-:W-:Y:S01]  /*2190*/  IMAD.WIDE.U32 R8, R8, R2, R12 ;  /* 0x0000000208087225 */ /* 0x000fe200078e000c */
[----:B------:R-:W-:Y:S01]  /*21a0*/  UIMAD.WIDE.U32 UR28, UR4, 0xe0, URZ ;  /* 0x000000e0041c78a5 */ /* 0x000fe2000f8e003f */
[----:B------:R-:W-:Y:S01]  /*21b0*/  SHF.L.U32 R106, R63, 0x6, RZ ;  /* 0x000000063f6a7819 */ /* 0x000fe200000006ff */
[----:B------:R-:W-:Y:S01]  /*21c0*/  ULDC UR32, c[0x0][0x2d0] ;  /* 0x0000b40000207ab9 */ /* 0x000fe20000000800 */
[----:B------:R-:W-:Y:S01]  /*21d0*/  IMAD.IADD R46, R7, 0x1, R46 ;  /* 0x00000001072e7824 */ /* 0x000fe200078e022e */
[C---:B------:R-:W-:Y:S01]  /*21e0*/  SHF.L.U64.HI R75, R10.reuse, 0x1, R75 ;  /* 0x000000010a4b7819 */ /* 0x040fe2000001024b */
[----:B------:R-:W-:Y:S01]  /*21f0*/  IMAD.SHL.U32 R76, R10, 0x2, RZ ;  /* 0x000000020a4c7824 */ /* 0x000fe200078e00ff */
[----:B------:R-:W-:Y:S01]  /*2200*/  MOV R10, R8 ;  /* 0x00000008000a7202 */ /* 0x000fe20000000f00 */
[C---:B------:R-:W-:Y:S01]  /*2210*/  IMAD R85, R5.reuse, UR10, RZ ;  /* 0x0000000a05557c24 */ /* 0x040fe2000f8e02ff */
[----:B------:R-:W-:Y:S01]  /*2220*/  LOP3.LUT R182, R182, 0xfffffffb, RZ, 0xc0, !PT ;  /* 0xfffffffbb6b67812 */ /* 0x000fe200078ec0ff */
        /* <DEDUP_REMOVED lines=29> */
[----:B------:R-:W-:Y:S01]  /*2400*/  IADD3 R72, R9, R72, RZ ;  /* 0x0000004809487210 */ /* 0x000fe20007ffe0ff */
        /* <DEDUP_REMOVED lines=13> */
[----:B------:R-:W-:Y:S01]  /*24e0*/  SHF.L.U64.HI R91, R90, 0x1, R91 ;  /* 0x000000015a5b7819 */ /* 0x000fe2000001025b */
[C---:B------:R-:W-:Y:S01]  /*24f0*/  IMAD R7, R133.reuse, 0x60, RZ ;  /* 0x0000006085077824 */ /* 0x040fe200078e02ff */
[C---:B------:R-:W-:Y:S01]  /*2500*/  IADD3 R10, P1, R46.reuse, UR8, RZ ;  /* 0x000000082e0a7c10 */ /* 0x040fe2000ff3e0ff */
[C---:B------:R-:W-:Y:S01]  /*2510*/  IMAD R77, R133.reuse, 0xa0, RZ ;  /* 0x000000a0854d7824 */ /* 0x040fe200078e02ff */
[----:B------:R-:W-:Y:S01]  /*2520*/  IADD3 R46, P0, R46, UR4, RZ ;  /* 0x000000042e2e7c10 */ /* 0x000fe2000ff1e0ff */
[----:B------:R-:W-:Y:S01]  /*2530*/  IMAD R5, R133, 0xc0, RZ ;  /* 0x000000c085057824 */ /* 0x000fe200078e02ff */
[----:B------:R-:W-:Y:S01]  /*2540*/  IADD3.X R9, R45, UR9, RZ, P1, !PT ;  /* 0x000000092d097c10 */ /* 0x000fe20008ffe4ff */
[----:B------:R-:W-:Y:S01]  /*2550*/  IMAD R79, R133, 0xe0, RZ ;  /* 0x000000e0854f7824 */ /* 0x000fe200078e02ff */
[----:B------:R-:W-:Y:S01]  /*2560*/  IADD3.X R45, R45, UR5, RZ, P0, !PT ;  /* 0x000000052d2d7c10 */ /* 0x000fe200087fe4ff */
[----:B------:R-:W-:Y:S01]  /*2570*/  IMAD.WIDE.U32 R138, R132, 0x60, RZ ;  /* 0x00000060848a7825 */ /* 0x000fe200078e00ff */
[----:B------:R-:W-:Y:S01]  /*2580*/  ISETP.GE.AND P0, PT, R100, UR32, PT ;  /* 0x0000002064007c0c */ /* 0x000fe2000bf06270 */
[----:B------:R-:W-:Y:S01]  /*2590*/  USHF.L.U64.HI UR32, UR22, 0x1, UR13 ;  /* 0x0000000116207899 */ /* 0x000fe2000801020d */
[----:B------:R-:W-:Y:S01]  /*25a0*/  SHF.L.U32 R90, R90, 0x1, RZ ;  /* 0x000000015a5a7819 */ /* 0x000fe200000006ff */
[----:B------:R-:W-:Y:S01]  /*25b0*/  IMAD.WIDE.U32 R136, R132, 0xa0, RZ ;  /* 0x000000a084887825 */ /* 0x000fe200078e00ff */
[----:B------:R-:W-:Y:S01]  /*25c0*/  SHF.L.U64.HI R72, R8, 0x1, R72 ;  /* 0x0000000108487819 */ /* 0x000fe20000010248 */
[----:B------:R-:W-:Y:S01]  /*25d0*/  USHF.L.U64.HI UR23, UR24, 0x1, UR23 ;  /* 0x0000000118177899 */ /* 0x000fe20008010217 */
[----:B------:R-:W-:Y:S01]  /*25e0*/  IADD3 R88, P3, R90, UR8, RZ ;  /* 0x000000085a587c10 */ /* 0x000fe2000ff7e0ff */
[----:B------:R-:W-:Y:S01]  /*25f0*/  IMAD.WIDE.U32 R134, R132, 0xc0, RZ ;  /* 0x000000c084867825 */ /* 0x000fe200078e00ff */
[----:B------:R-:W-:Y:S01]  /*2600*/  IADD3 R90, P2, R90, UR4, RZ ;  /* 0x000000045a5a7c10 */ /* 0x000fe2000ff5e0ff */
        /* <DEDUP_REMOVED lines=11> */
[----:B------:R-:W-:Y:S01]  /*26c0*/  @P0 LOP3.LUT R182, R182, 0x4, RZ, 0xfc, !PT ;  /* 0x00000004b6b60812 */ /* 0x000fe200078efcff */
        /* <DEDUP_REMOVED lines=37> */
.L_x_6228:
[----:B------:R-:W-:Y:S01]  /*2920*/  LEA R0, R11, 0xffffff80, 0x7 ;  /* 0xffffff800b007811 */ /* 0x000fe200078e38ff */
[----:B--234-:R-:W-:Y:S01]  /*2930*/  IMAD.MOV.U32 R12, RZ, RZ, R84 ;  /* 0x000000ffff0c7224 */ /* 0x01cfe200078e0054 */
[----:B------:R-:W-:Y:S01]  /*2940*/  LOP3.LUT P4, RZ, R182, 0x4, RZ, 0xc0, !PT ;  /* 0x00000004b6ff7812 */ /* 0x000fe2000788c0ff */
        /* <DEDUP_REMOVED lines=23> */
[----:B------:R-:W-:Y:S03]  /*2ac0*/  @!P2 IADD3 R20, P0, R84, UR24, RZ ;  /* 0x000000185414ac10 */ /* 0x000fe6000ff1e0ff */
[----:B------:R-:W-:Y:S01]  /*2ad0*/  @!P5 IMAD.X R51, R83, 0x1, R72, P1 ;  /* 0x000000015333d824 */ /* 0x000fe200008e0648 */
[----:B------:R-:W-:Y:S02]  /*2ae0*/  @!P2 IADD3.X R21, R85, UR23, RZ, P0, !PT ;  /* 0x000000175515ac10 */ /* 0x000fe400087fe4ff */
[----:B------:R-:W-:Y:S02]  /*2af0*/  @!P2 IADD3 R42, P0, R82, R76, RZ ;  /* 0x0000004c522aa210 */ /* 0x000fe40007f1e0ff */
[C---:B------:R-:W-:Y:S02]  /*2b00*/  LOP3.LUT P1, RZ, R182.reuse, 0x4, RZ, 0xc0, !PT ;  /* 0x00000004b6ff7812 */ /* 0x040fe4000782c0ff */
[----:B------:R-:W-:Y:S01]  /*2b10*/  LOP3.LUT R182, R182, 0xfffffffd, RZ, 0xc0, !PT ;  /* 0xfffffffdb6b67812 */ /* 0x000fe200078ec0ff */
[----:B------:R-:W-:Y:S01]  /*2b20*/  @!P2 IMAD.X R43, R83, 0x1, R75, P0 ;  /* 0x00000001532ba824 */ /* 0x000fe200000e064b */
[----:B------:R-:W-:Y:S02]  /*2b30*/  ISETP.GE.OR P0, PT, R112, R5, P1 ;  /* 0x000000057000720c */ /* 0x000fe40000f06670 */
[----:B------:R-:W-:Y:S02]  /*2b40*/  @P2 LOP3.LUT R182, R182, 0x2, RZ, 0xfc, !PT ;  /* 0x00000002b6b62812 */ /* 0x000fe400078efcff */
[----:B------:R-:W-:Y:S04]  /*2b50*/  ISETP.LT.OR P4, PT, R112, R3, P0 ;  /* 0x000000037000720c */ /* 0x000fe80000781670 */
[----:B------:R-:W-:Y:S09]  /*2b60*/  P2R R0, PR, RZ, 0x10 ;  /* 0x00000010ff007803 */ /* 0x000ff20000000000 */
[----:B------:R-:W-:Y:S04]  /*2b70*/  @!P4 IADD3 R16, P0, R84, UR18, RZ ;  /* 0x000000125410cc10 */ /* 0x000fe8000ff1e0ff */
[----:B------:R-:W-:Y:S02]  /*2b80*/  @!P4 IADD3.X R17, R85, UR34, RZ, P0, !PT ;  /* 0x000000225511cc10 */ /* 0x000fe400087fe4ff */
[----:B------:R-:W-:Y:S05]  /*2b90*/  @!P4 IADD3 R40, P0, R82, R136, RZ ;  /* 0x000000885228c210 */ /* 0x000fea0007f1e0ff */
[----:B------:R-:W-:Y:S01]  /*2ba0*/  @!P4 IMAD.X R41, R83, 0x1, R77, P0 ;  /* 0x000000015329c824 */ /* 0x000fe200000e064d */
[C---:B------:R-:W-:Y:S02]  /*2bb0*/  ISETP.GE.OR P0, PT, R111.reuse, R5, P1 ;  /* 0x000000056f00720c */ /* 0x040fe40000f06670 */
[C---:B------:R-:W-:Y:S02]  /*2bc0*/  LOP3.LUT P4, RZ, R182.reuse, 0x2, RZ, 0xc0, !PT ;  /* 0x00000002b6ff7812 */ /* 0x040fe4000788c0ff */
[----:B------:R-:W-:Y:S02]  /*2bd0*/  ISETP.LT.OR P6, PT, R111, R3, P0 ;  /* 0x000000036f00720c */ /* 0x000fe400007c1670 */
[----:B------:R-:W-:Y:S11]  /*2be0*/  LOP3.LUT R182, R182, 0xfffffffe, RZ, 0xc0, !PT ;  /* 0xfffffffeb6b67812 */ /* 0x000ff600078ec0ff */
[----:B------:R-:W-:Y:S04]  /*2bf0*/  @!P6 IADD3 R38, P0, R84, UR16, RZ ;  /* 0x000000105426ec10 */ /* 0x000fe8000ff1e0ff */
[----:B------:R-:W-:Y:S02]  /*2c00*/  @!P6 IADD3.X R39, R85, UR35, RZ, P0, !PT ;  /* 0x000000235527ec10 */ /* 0x000fe400087fe4ff */
[----:B------:R-:W-:Y:S05]  /*2c10*/  @!P6 IADD3 R36, P0, R82, R134, RZ ;  /* 0x000000865224e210 */ /* 0x000fea0007f1e0ff */
[----:B------:R-:W-:Y:S01]  /*2c20*/  @!P6 IMAD.X R37, R83, 0x1, R78, P0 ;  /* 0x000000015325e824 */ /* 0x000fe200000e064e */
[C---:B------:R-:W-:Y:S04]  /*2c30*/  ISETP.GE.OR P0, PT, R110.reuse, R5, P1 ;  /* 0x000000056e00720c */ /* 0x040fe80000f06670 */
[----:B------:R-:W-:Y:S11]  /*2c40*/  ISETP.LT.OR P2, PT, R110, R3, P0 ;  /* 0x000000036e00720c */ /* 0x000ff60000741670 */
[----:B------:R-:W-:Y:S02]  /*2c50*/  @!UPT UIADD3 URZ, URZ, URZ, URZ ;  /* 0x0000003f3f3ff290 */ /* 0x000fe4000fffe03f */
[----:B------:R-:W-:Y:S02]  /*2c60*/  @!P2 IADD3 R34, P0, R84, UR28, RZ ;  /* 0x0000001c5422ac10 */ /* 0x000fe4000ff1e0ff */
[----:B------:R-:W-:Y:S02]  /*2c70*/  @P2 LOP3.LUT R182, R182, 0x1, RZ, 0xfc, !PT ;  /* 0x00000001b6b62812 */ /* 0x000fe400078efcff */
        /* <DEDUP_REMOVED lines=8> */
[----:B------:R-:W-:Y:S11]  /*2d00*/  LOP3.LUT P0, RZ, R182, 0x1, RZ, 0xc0, !PT ;  /* 0x00000001b6ff7812 */ /* 0x000ff6000780c0ff */
        /* <DEDUP_REMOVED lines=77> */
.L_x_6178:
[----:B------:R-:W-:Y:S05]  /*31e0*/  BSYNC B0 ;  /* 0x0000000000007941 */ /* 0x000fea0003800000 */
.L_x_6177:
        /* <DEDUP_REMOVED lines=57> */
.L_x_6180:
[----:B------:R-:W-:Y:S05]  /*3580*/  BSYNC B0 ;  /* 0x0000000000007941 */ /* 0x000fea0003800000 */
.L_x_6179:
        /* <DEDUP_REMOVED lines=57> */
.L_x_6182:
[----:B------:R-:W-:Y:S05]  /*3920*/  BSYNC B0 ;  /* 0x0000000000007941 */ /* 0x000fea0003800000 */
.L_x_6181:
        /* <DEDUP_REMOVED lines=62> */
.L_x_6184:
[----:B------:R-:W-:Y:S05]  /*3d10*/  BSYNC B0 ;  /* 0x0000000000007941 */ /* 0x000fea0003800000 */
.L_x_6183:
[----:B------:R-:W-:Y:S01]  /*3d20*/  LOP3.LUT P0, RZ, R182, 0x2, RZ, 0xc0, !PT ;  /* 0x00000002b6ff7812 */ /* 0x000fe2000780c0ff */
        /* <DEDUP_REMOVED lines=58> */
.L_x_6186:
[----:B------:R-:W-:Y:S05]  /*40d0*/  BSYNC B0 ;  /* 0x0000000000007941 */ /* 0x000fea0003800000 */
.L_x_6185:
        /* <DEDUP_REMOVED lines=62> */
.L_x_6188:
[----:B------:R-:W-:Y:S05]  /*44c0*/  BSYNC B0 ;  /* 0x0000000000007941 */ /* 0x000fea0003800000 */
.L_x_6187:
        /* <DEDUP_REMOVED lines=62> */
.L_x_6190:
[----:B------:R-:W-:Y:S05]  /*48b0*/  BSYNC B0 ;  /* 0x0000000000007941 */ /* 0x000fea0003800000 */
.L_x_6189:
[----:B------:R-:W-:Y:S01]  /*48c0*/  LOP3.LUT P0, RZ, R182, 0x1, RZ, 0xc0, !PT ;  /* 0x00000001b6ff7812 */ /* 0x000fe2000780c0ff */
        /* <DEDUP_REMOVED lines=63> */
.L_x_6192:
[----:B------:R-:W-:Y:S05]  /*4cc0*/  BSYNC B0 ;  /* 0x0000000000007941 */ /* 0x000fea0003800000 */
.L_x_6191:
[C---:B------:R-:W-:Y:S01]  /*4cd0*/  LEA R46, P1, R29.reuse, R44, 0x1 ;  /* 0x0000002c1d2e7211 */ /* 0x040fe200078208ff */
[----:B------:R-:W-:Y:S01]  /*4ce0*/  IMAD.MOV.U32 R8, RZ, RZ, R10 ;  /* 0x000000ffff087224 */ /* 0x000fe200078e000a */
[----:B------:R-:W-:Y:S02]  /*4cf0*/  UMOV UR4, UR30 ;  /* 0x0000001e00047c82 */ /* 0x000fe40008000000 */
[C---:B------:R-:W-:Y:S02]  /*4d00*/  LEA.HI.X.SX32 R45, R29.reuse, R45, 0x1, P1 ;  /* 0x0000002d1d2d7211 */ /* 0x040fe400008f0eff */
[C---:B------:R-:W-:Y:S04]  /*4d10*/  LEA R10, P0, R29.reuse, R8, 0x1 ;  /* 0x000000081d0a7211 */ /* 0x040fe800078008ff */
[----:B------:R-:W-:Y:S01]  /*4d20*/  LEA.HI.X.SX32 R9, R29, R9, 0x1, P0 ;  /* 0x000000091d097211 */ /* 0x000fe200000f0eff */
[----:B------:R-:W-:Y:S08]  /*4d30*/  BRA `(.L_x_6193) ;  /* 0x0000003400007947 */ /* 0x000ff00003800000 */
.L_x_6176:
        /* <DEDUP_REMOVED lines=24> */
[----:B------:R-:W-:Y:S05]  /*4ec0*/  @P0 IMAD R145, RZ, RZ, -UR27 ;  /* 0x8000001bff910e24 */ /* 0x000fea000f8e02ff */
[C---:B------:R-:W-:Y:S04]  /*4ed0*/  LEA R16, P1, R145.reuse, R86, 0x1 ;  /* 0x0000005691107211 */ /* 0x040fe800078208ff */
[----:B------:R-:W-:Y:S02]  /*4ee0*/  LEA.HI.X.SX32 R17, R145, R87, 0x1, P1 ;  /* 0x0000005791117211 */ /* 0x000fe400008f0eff */
[----:B------:R-:W-:Y:S01]  /*4ef0*/  MOV R145, RZ ;  /* 0x000000ff00917202 */ /* 0x000fe20000000f00 */
[----:B------:R-:W-:Y:S03]  /*4f00*/  @P0 IMAD R145, RZ, RZ, -UR27 ;  /* 0x8000001bff910e24 */ /* 0x000fe6000f8e02ff */
[----:B------:R-:W2:Y:S02]  /*4f10*/  LDG.E.128 R16, desc[UR6][R16.64] ;  /* 0x0000000610107981 */ /* 0x000ea4000c1e1d00 */
[C---:B------:R-:W-:Y:S04]  /*4f20*/  LEA R32, P1, R145.reuse, R90, 0x1 ;  /* 0x0000005a91207211 */ /* 0x040fe800078208ff */
[----:B------:R-:W-:Y:S02]  /*4f30*/  LEA.HI.X.SX32 R33, R145, R91, 0x1, P1 ;  /* 0x0000005b91217211 */ /* 0x000fe400008f0eff */
[----:B------:R-:W3:Y:S08]  /*4f40*/  LDG.E.128 R144, desc[UR6][R146.64] ;  /* 0x0000000692907981 */ /* 0x000ef0000c1e1d00 */
[----:B------:R-:W4:Y:S01]  /*4f50*/  LDG.E.128 R48, desc[UR6][R32.64] ;  /* 0x0000000620307981 */ /* 0x000f22000c1e1d00 */
[C---:B--2---:R-:W-:Y:S01]  /*4f60*/  SHF.L.U32 R28, R16.reuse, 0x10, RZ ;  /* 0x00000010101c7819 */ /* 0x044fe200000006ff */
[----:B------:R-:W-:Y:S01]  /*4f70*/  IMAD.U32 R24, R17, 0x10000, RZ ;  /* 0x0001000011187824 */ /* 0x000fe200078e00ff */
[----:B------:R-:W-:Y:S01]  /*4f80*/  LOP3.LUT R26, R16, 0xffff0000, RZ, 0xc0, !PT ;  /* 0xffff0000101a7812 */ /* 0x000fe200078ec0ff */
[----:B------:R-:W-:Y:S01]  /*4f90*/  IMAD.U32 R16, R19, 0x10000, RZ ;  /* 0x0001000013107824 */ /* 0x000fe200078e00ff */
[----:B------:R-:W-:Y:S02]  /*4fa0*/  LOP3.LUT R25, R17, 0xffff0000, RZ, 0xc0, !PT ;  /* 0xffff000011197812 */ /* 0x000fe400078ec0ff */
[----:B------:R-:W-:Y:S02]  /*4fb0*/  SHF.L.U32 R22, R18, 0x10, RZ ;  /* 0x0000001012167819 */ /* 0x000fe400000006ff */
[C---:B---3--:R-:W-:Y:S01]  /*4fc0*/  SHF.L.U32 R27, R144.reuse, 0x10, RZ ;  /* 0x00000010901b7819 */ /* 0x048fe200000006ff */
        /* <DEDUP_REMOVED lines=11> */
[----:B----4-:R-:W-:Y:S01]  /*5080*/  SHF.L.U32 R30, R48, 0x10, RZ ;  /* 0x00000010301e7819 */ /* 0x010fe200000006ff */
[----:B------:R-:W-:Y:S01]  /*5090*/  @!P0 FADD.FTZ R15, -R15, -RZ ;  /* 0x800000ff0f0f8221 */ /* 0x000fe20000010100 */
[----:B------:R-:W-:Y:S01]  /*50a0*/  LOP3.LUT R17, R18, 0xffff0000, RZ, 0xc0, !PT ;  /* 0xffff000012117812 */ /* 0x000fe200078ec0ff */
[----:B------:R-:W-:Y:S01]  /*50b0*/  FMUL.FTZ R0, R28, R27 ;  /* 0x0000001b1c007220 */ /* 0x000fe20000410000 */
[----:B------:R-:W-:Y:S01]  /*50c0*/  LOP3.LUT R32, R48, 0xffff0000, RZ, 0xc0, !PT ;  /* 0xffff000030207812 */ /* 0x000fe200078ec0ff */
[----:B------:R-:W-:Y:S01]  /*50d0*/  @!P0 FADD.FTZ R14, -R14, -RZ ;  /* 0x800000ff0e0e8221 */ /* 0x000fe20000010100 */
[----:B------:R-:W-:Y:S01]  /*50e0*/  LOP3.LUT R19, R19, 0xffff0000, RZ, 0xc0, !PT ;  /* 0xffff000013137812 */ /* 0x000fe200078ec0ff */
[----:B------:R-:W-:Y:S01]  /*50f0*/  FMUL.FTZ R2, R26, R23 ;  /* 0x000000171a027220 */ /* 0x000fe20000410000 */
[----:B------:R-:W-:Y:S01]  /*5100*/  @!P0 FADD.FTZ R13, -R13, -RZ ;  /* 0x800000ff0d0d8221 */ /* 0x000fe20000010100 */
[C---:B------:R-:W-:Y:S01]  /*5110*/  LOP3.LUT R36, R49.reuse, 0xffff0000, RZ, 0xc0, !PT ;  /* 0xffff000031247812 */ /* 0x040fe200078ec0ff */
[----:B------:R-:W-:Y:S01]  /*5120*/  FMUL.FTZ R3, R24, R21 ;  /* 0x0000001518037220 */ /* 0x000fe20000410000 */
        /* <DEDUP_REMOVED lines=23> */
.L_x_6197:
[----:B------:R-:W-:Y:S05]  /*52a0*/  BSYNC B0 ;  /* 0x0000000000007941 */ /* 0x000fea0003800000 */
.L_x_6196:
[----:B-----5:R2:W-:Y:S02]  /*52b0*/  STG.E.128 desc[UR6][R80.64], R40 ;  /* 0x0000002850007986 */ /* 0x0205e4000c101d06 */
.L_x_6195:
[----:B------:R-:W-:Y:S05]  /*52c0*/  BSYNC B1 ;  /* 0x0000000000017941 */ /* 0x000fea0003800000 */
.L_x_6194:
        /* <DEDUP_REMOVED lines=91> */
.L_x_6201:
[----:B------:R-:W-:Y:S05]  /*5880*/  BSYNC B0 ;  /* 0x0000000000007941 */ /* 0x000fea0003800000 */
.L_x_6200:
[----:B-----5:R4:W-:Y:S02]  /*5890*/  STG.E.128 desc[UR6][R148.64], R40 ;  /* 0x0000002894007986 */ /* 0x0209e4000c101d06 */
.L_x_6199:
[----:B------:R-:W-:Y:S05]  /*58a0*/  BSYNC B1 ;  /* 0x0000000000017941 */ /* 0x000fea0003800000 */
.L_x_6198:
        /* <DEDUP_REMOVED lines=91> */
.L_x_6205:
[----:B------:R-:W-:Y:S05]  /*5e60*/  BSYNC B0 ;  /* 0x0000000000007941 */ /* 0x000fea0003800000 */
.L_x_6204:
[----:B-----5:R3:W-:Y:S02]  /*5e70*/  STG.E.128 desc[UR6][R148.64], R40 ;  /* 0x0000002894007986 */ /* 0x0207e4000c101d06 */
.L_x_6203:
[----:B------:R-:W-:Y:S05]  /*5e80*/  BSYNC B1 ;  /* 0x0000000000017941 */ /* 0x000fea0003800000 */
.L_x_6202:
        /* <DEDUP_REMOVED lines=94> */
.L_x_6209:
[----:B------:R-:W-:Y:S05]  /*6470*/  BSYNC B0 ;  /* 0x0000000000007941 */ /* 0x000fea0003800000 */
.L_x_6208:
[----:B-----5:R1:W-:Y:S02]  /*6480*/  STG.E.128 desc[UR6][R148.64], R40 ;  /* 0x0000002894007986 */ /* 0x0203e4000c101d06 */
.L_x_6207:
[----:B------:R-:W-:Y:S05]  /*6490*/  BSYNC B1 ;  /* 0x0000000000017941 */ /* 0x000fea0003800000 */
.L_x_6206:
[----:B------:R-:W-:Y:S01]  /*64a0*/  LOP3.LUT P0, RZ, R182, 0x2, RZ, 0xc0, !PT ;  /* 0x00000002b6ff7812 */ /* 0x000fe2000780c0ff */
[----:B------:R-:W-:Y:S11]  /*64b0*/  BSSY B1, `(.L_x_6210) ;  /* 0x000005d000017945 */ /* 0x000ff60003800000 */
[----:B------:R-:W-:Y:S01]  /*64c0*/  @!UPT UIADD3 URZ, URZ, URZ, URZ ;  /* 0x0000003f3f3ff290 */ /* 0x000fe2000fffe03f */
[----:B------:R-:W-:Y:S05]  /*64d0*/  @P0 BRA `(.L_x_6211) ;  /* 0x0000000400680947 */ /* 0x000fea0003800000 */
[----:B--2---:R-:W-:Y:S01]  /*64e0*/  LEA R146, P0, R70, R86, 0x1 ;  /* 0x0000005646927211 */ /* 0x004fe200078008ff */
[----:B------:R-:W-:Y:S01]  /*64f0*/  BSSY B0, `(.L_x_6212) ;  /* 0x0000057000007945 */ /* 0x000fe20003800000 */
[----:B------:R-:W-:Y:S02]  /*6500*/  ISETP.GE.AND P1, PT, R100, UR4, PT ;  /* 0x0000000464007c0c */ /* 0x000fe4000bf26270 */
[----:B------:R-:W-:Y:S02]  /*6510*/  LEA.HI.X R147, R70, R87, R69, 0x1, P0 ;  /* 0x0000005746937211 */ /* 0x000fe400000f0c45 */
[C---:B-1-34-:R-:W-:Y:S03]  /*6520*/  LEA R148, P0, R142.reuse, R80, 0x1 ;  /* 0x000000508e947211 */ /* 0x05afe600078008ff */
[----:B------:R1:W5:Y:S01]  /*6530*/  LDG.E.128 R40, desc[UR6][R146.64] ;  /* 0x0000000692287981 */ /* 0x000362000c1e1d00 */
        /* <DEDUP_REMOVED lines=82> */
.L_x_6213:
[----:B------:R-:W-:Y:S05]  /*6a60*/  BSYNC B0 ;  /* 0x0000000000007941 */ /* 0x000fea0003800000 */
.L_x_6212:
[----:B-----5:R2:W-:Y:S02]  /*6a70*/  STG.E.128 desc[UR6][R148.64], R40 ;  /* 0x0000002894007986 */ /* 0x0205e4000c101d06 */
.L_x_6211:
[----:B------:R-:W-:Y:S05]  /*6a80*/  BSYNC B1 ;  /* 0x0000000000017941 */ /* 0x000fea0003800000 */
.L_x_6210:
[----:B------:R-:W-:Y:S04]  /*6a90*/  BSSY B1, `(.L_x_6214) ;  /* 0x0000060000017945 */ /* 0x000fe80003800000 */
[----:B------:R-:W-:Y:S05]  /*6aa0*/  @P4 BRA `(.L_x_6215) ;  /* 0x0000000400784947 */ /* 0x000fea0003800000 */
[----:B------:R-:W1:Y:S01]  /*6ab0*/  LDC.64 R2, c[0x0][0x338] ;  /* 0x0000ce00ff027b82 */ /* 0x000e620000000a00 */
[----:B------:R-:W-:Y:S01]  /*6ac0*/  ISETP.GE.AND P0, PT, R100, UR4, PT ;  /* 0x0000000464007c0c */ /* 0x000fe2000bf06270 */
[----:B------:R-:W-:Y:S01]  /*6ad0*/  BSSY B0, `(.L_x_6216) ;  /* 0x000005a000007945 */ /* 0x000fe20003800000 */
[----:B-12---:R-:W-:Y:S04]  /*6ae0*/  IMAD.WIDE.U32 R146, R2, 0xa0, R86 ;  /* 0x000000a002927825 */ /* 0x006fe800078e0056 */
[----:B------:R-:W-:Y:S05]  /*6af0*/  IMAD R3, R3, 0xa0, RZ ;  /* 0x000000a003037824 */ /* 0x000fea00078e02ff */
[----:B------:R-:W-:Y:S02]  /*6b00*/  IADD3 R147, R147, R3, RZ ;  /* 0x0000000393937210 */ /* 0x000fe40007ffe0ff */
[----:B------:R-:W1:Y:S03]  /*6b10*/  LDC.64 R2, c[0x0][0x248] ;  /* 0x00009200ff027b82 */ /* 0x000e660000000a00 */
[----:B---34-:R2:W5:Y:S01]  /*6b20*/  LDG.E.128 R40, desc[UR6][R146.64] ;  /* 0x0000000692287981 */ /* 0x018562000c1e1d00 */
[----:B-1----:R-:W-:Y:S04]  /*6b30*/  IMAD.WIDE.U32 R148, R2, 0xa0, R80 ;  /* 0x000000a002947825 */ /* 0x002fe800078e0050 */
[----:B------:R-:W-:Y:S05]  /*6b40*/  IMAD R3, R3, 0xa0, RZ ;  /* 0x000000a003037824 */ /* 0x000fea00078e02ff */
[----:B------:R-:W-:Y:S01]  /*6b50*/  IADD3 R149, R149, R3, RZ ;  /* 0x0000000395957210 */ /* 0x000fe20007ffe0ff */
[----:B--2---:R-:W-:Y:S06]  /*6b60*/  @P0 BRA `(.L_x_6217) ;  /* 0x0000000400400947 */ /* 0x004fec0003800000 */
        /* <DEDUP_REMOVED lines=80> */
.L_x_6217:
[----:B------:R-:W-:Y:S05]  /*7070*/  BSYNC B0 ;  /* 0x0000000000007941 */ /* 0x000fea0003800000 */
.L_x_6216:
[----:B-----5:R1:W-:Y:S02]  /*7080*/  STG.E.128 desc[UR6][R148.64], R40 ;  /* 0x0000002894007986 */ /* 0x0203e4000c101d06 */
.L_x_6215:
[----:B------:R-:W-:Y:S05]  /*7090*/  BSYNC B1 ;  /* 0x0000000000017941 */ /* 0x000fea0003800000 */
.L_x_6214:
        /* <DEDUP_REMOVED lines=94> */
.L_x_6221:
[----:B------:R-:W-:Y:S05]  /*7680*/  BSYNC B0 ;  /* 0x0000000000007941 */ /* 0x000fea0003800000 */
.L_x_6220:
[----:B-----5:R1:W-:Y:S02]  /*7690*/  STG.E.128 desc[UR6][R148.64], R40 ;  /* 0x0000002894007986 */ /* 0x0203e4000c101d06 */
.L_x_6219:
[----:B------:R-:W-:Y:S05]  /*76a0*/  BSYNC B1 ;  /* 0x0000000000017941 */ /* 0x000fea0003800000 */
.L_x_6218:
[----:B------:R-:W-:Y:S01]  /*76b0*/  LOP3.LUT P0, RZ, R182, 0x1, RZ, 0xc0, !PT ;  /* 0x00000001b6ff7812 */ /* 0x000fe2000780c0ff */
[----:B------:R-:W-:Y:S11]  /*76c0*/  BSSY B1, `(.L_x_6222) ;  /* 0x0000060000017945 */ /* 0x000ff60003800000 */
[----:B------:R-:W-:Y:S01]  /*76d0*/  @!UPT UIADD3 URZ, URZ, URZ, URZ ;  /* 0x0000003f3f3ff290 */ /* 0x000fe2000fffe03f */
        /* <DEDUP_REMOVED lines=92> */
.L_x_6225:
[----:B------:R-:W-:Y:S05]  /*7ca0*/  BSYNC B0 ;  /* 0x0000000000007941 */ /* 0x000fea0003800000 */
.L_x_6224:
[----:B-----5:R1:W-:Y:S02]  /*7cb0*/  STG.E.128 desc[UR6][R148.64], R40 ;  /* 0x0000002894007986 */ /* 0x0203e4000c101d06 */
.L_x_6223:
[----:B------:R-:W-:Y:S05]  /*7cc0*/  BSYNC B1 ;  /* 0x0000000000017941 */ /* 0x000fea0003800000 */
.L_x_6222:
        /* <DEDUP_REMOVED lines=8> */
.L_x_6175:
        /* <DEDUP_REMOVED lines=13> */
[----:B------:R-:W-:Y:S03]  /*7e20*/  LOP3.LUT P1, RZ, R182, 0x1, RZ, 0xc0, !PT ;  /* 0x00000001b6ff7812 */ /* 0x000fe6000782c0ff */
[----:B------:R-:W3:Y:S01]  /*7e30*/  @!P2 LDG.E.128 R4, desc[UR6][R4.64] ;  /* 0x000000060404a981 */ /* 0x000ee2000c1e1d00 */
[----:B--2---:R-:W-:Y:S05]  /*7e40*/  @!P3 IMAD.WIDE.U32 R16, R2, 0x60, R86 ;  /* 0x000000600210b825 */ /* 0x004fea00078e0056 */
[----:B------:R-:W-:Y:S02]  /*7e50*/  @!P3 IADD3 R17, R17, R3, RZ ;  /* 0x000000031111b210 */ /* 0x000fe40007ffe0ff */
[----:B------:R-:W1:Y:S02]  /*7e60*/  @!P3 LDC.64 R2, c[0x0][0x248] ;  /* 0x00009200ff02bb82 */ /* 0x000e640000000a00 */
[----:B-1----:R-:W-:Y:S01]  /*7e70*/  @!P3 IMAD R3, R3, 0x60, RZ ;  /* 0x000000600303b824 */ /* 0x002fe200078e02ff */
[----:B---3--:R1:W-:Y:S01]  /*7e80*/  @!P2 STG.E.128 desc[UR6][R24.64], R4 ;  /* 0x000000041800a986 */ /* 0x0083e2000c101d06 */
[----:B------:R-:W-:Y:S04]  /*7e90*/  LOP3.LUT P2, RZ, R182, 0x2, RZ, 0xc0, !PT ;  /* 0x00000002b6ff7812 */ /* 0x000fe8000784c0ff */
[----:B------:R-:W2:Y:S09]  /*7ea0*/  @!P5 LDG.E.128 R12, desc[UR6][R26.64] ;  /* 0x000000061a0cd981 */ /* 0x000eb2000c1e1d00 */
[C---:B------:R-:W-:Y:S04]  /*7eb0*/  @!P2 LEA R20, P0, R70.reuse, R86, 0x1 ;  /* 0x000000564614a211 */ /* 0x040fe800078008ff */
[----:B------:R-:W-:Y:S01]  /*7ec0*/  @!P2 LEA.HI.X R21, R70, R87, R69, 0x1, P0 ;  /* 0x000000574615a211 */ /* 0x000fe200000f0c45 */
[----:B--2---:R2:W-:Y:S05]  /*7ed0*/  @!P5 STG.E.128 desc[UR6][R22.64], R12 ;  /* 0x0000000c1600d986 */ /* 0x0045ea000c101d06 */
[----:B-1----:R1:W3:Y:S02]  /*7ee0*/  @!P3 LDG.E.128 R4, desc[UR6][R16.64] ;  /* 0x000000061004b981 */ /* 0x0022e4000c1e1d00 */
[----:B-1----:R-:W-:Y:S04]  /*7ef0*/  @!P3 IMAD.WIDE.U32 R16, R2, 0x60, R80 ;  /* 0x000000600210b825 */ /* 0x002fe800078e0050 */
[----:B------:R-:W-:Y:S01]  /*7f00*/  @!P3 IMAD.IADD R17, R17, 0x1, R3 ;  /* 0x000000011111b824 */ /* 0x000fe200078e0203 */
[C---:B--2---:R-:W-:Y:S01]  /*7f10*/  @!P2 LEA R22, P0, R142.reuse, R80, 0x1 ;  /* 0x000000508e16a211 */ /* 0x044fe200078008ff */
[----:B------:R-:W1:Y:S03]  /*7f20*/  @!P4 LDC.64 R2, c[0x0][0x338] ;  /* 0x0000ce00ff02cb82 */ /* 0x000e660000000a00 */
[----:B------:R-:W-:Y:S01]  /*7f30*/  @!P2 LEA.HI.X R23, R142, R81, R71, 0x1, P0 ;  /* 0x000000518e17a211 */ /* 0x000fe200000f0c47 */
[--C-:B-1----:R-:W-:Y:S04]  /*7f40*/  @!P4 IMAD.WIDE.U32 R18, R2, 0xa0, R86.reuse ;  /* 0x000000a00212c825 */ /* 0x102fe800078e0056 */
[----:B------:R-:W-:Y:S05]  /*7f50*/  @!P4 IMAD R3, R3, 0xa0, RZ ;  /* 0x000000a00303c824 */ /* 0x000fea00078e02ff */
[----:B------:R-:W-:Y:S02]  /*7f60*/  @!P4 IADD3 R19, R19, R3, RZ ;  /* 0x000000031313c210 */ /* 0x000fe40007ffe0ff */
[----:B------:R-:W1:Y:S02]  /*7f70*/  @!P6 LDC.64 R2, c[0x0][0x338] ;  /* 0x0000ce00ff02eb82 */ /* 0x000e640000000a00 */
[----:B-1----:R-:W-:Y:S01]  /*7f80*/  @!P6 IMAD R3, R3, 0xc0, RZ ;  /* 0x000000c00303e824 */ /* 0x002fe200078e02ff */
[----:B---3--:R1:W-:Y:S05]  /*7f90*/  @!P3 STG.E.128 desc[UR6][R16.64], R4 ;  /* 0x000000041000b986 */ /* 0x0083ea000c101d06 */
[----:B------:R2:W3:Y:S02]  /*7fa0*/  @!P2 LDG.E.128 R12, desc[UR6][R20.64] ;  /* 0x00000006140ca981 */ /* 0x0004e4000c1e1d00 */
[----:B--2---:R-:W-:Y:S01]  /*7fb0*/  @!P6 IMAD.WIDE.U32 R20, R2, 0xc0, R86 ;  /* 0x000000c00214e825 */ /* 0x004fe200078e0056 */
[----:B-1----:R-:W1:Y:S04]  /*7fc0*/  @!P4 LDC.64 R4, c[0x0][0x248] ;  /* 0x00009200ff04cb82 */ /* 0x002e680000000a00 */
[----:B------:R-:W-:Y:S04]  /*7fd0*/  @!P6 IADD3 R21, R21, R3, RZ ;  /* 0x000000031515e210 */ /* 0x000fe80007ffe0ff */
[----:B------:R-:W2:Y:S01]  /*7fe0*/  @!P1 LDC.64 R2, c[0x0][0x338] ;  /* 0x0000ce00ff029b82 */ /* 0x000ea20000000a00 */
[----:B-1----:R-:W-:Y:S04]  /*7ff0*/  @!P4 IMAD.WIDE.U32 R6, R4, 0xa0, R80 ;  /* 0x000000a00406c825 */ /* 0x002fe800078e0050 */
[----:B------:R-:W-:Y:S04]  /*8000*/  @!P4 IMAD R5, R5, 0xa0, RZ ;  /* 0x000000a00505c824 */ /* 0x000fe800078e02ff */
[----:B------:R-:W-:Y:S02]  /*8010*/  @!P4 IMAD.IADD R7, R7, 0x1, R5 ;  /* 0x000000010707c824 */ /* 0x000fe400078e0205 */
[----:B------:R-:W1:Y:S01]  /*8020*/  @!P6 LDC.64 R4, c[0x0][0x248] ;  /* 0x00009200ff04eb82 */ /* 0x000e620000000a00 */
[----:B--2---:R-:W-:Y:S02]  /*8030*/  @!P1 IMAD R3, R3, 0xe0, RZ ;  /* 0x000000e003039824 */ /* 0x004fe400078e02ff */
[----:B-1----:R-:W-:Y:S01]  /*8040*/  @!P6 IMAD R5, R5, 0xc0, RZ ;  /* 0x000000c00505e824 */ /* 0x002fe200078e02ff */
        /* <DEDUP_REMOVED lines=15> */
.L_x_6193:
[----:B------:R-:W-:Y:S01]  /*8140*/  LOP3.LUT P1, RZ, R182, 0x8, RZ, 0xc0, !PT ;  /* 0x00000008b6ff7812 */ /* 0x000fe2000782c0ff */
        /* <DEDUP_REMOVED lines=83> */
.L_x_6226:
        /* <DEDUP_REMOVED lines=8> */
.L_x_6227:
[----:B------:R-:W-:Y:S04]  /*8700*/  IADD3 R11, R11, -0x1, RZ ;  /* 0xffffffff0b0b7810 */ /* 0x000fe80007ffe0ff */
[----:B------:R-:W-:Y:S11]  /*8710*/  ISETP.GT.AND P0, PT, R11, R64, PT ;  /* 0x000000400b00720c */ /* 0x000ff60003f04270 */
[----:B------:R-:W-:Y:S02]  /*8720*/  @!UPT UIADD3 URZ, URZ, URZ, URZ ;  /* 0x0000003f3f3ff290 */ /* 0x000fe4000fffe03f */
[----:B------:R-:W-:Y:S05]  /*8730*/  @P0 BRA `(.L_x_6228) ;  /* 0xffffffa000780947 */ /* 0x000fea000383ffff */
.L_x_6174:
        /* <DEDUP_REMOVED lines=11> */
[----:B---3--:R-:W3:Y:S01]  /*87f0*/  S2R R7, SR_CTAID.X ;  /* 0x0000000000077919 */ /* 0x008ee20000002500 */
[----:B------:R-:W-:Y:S01]  /*8800*/  ULDC.64 UR8, c[0x0][0x210] ;  /* 0x0000840000087ab9 */ /* 0x000fe20000000a00 */
[----:B-1----:R-:W-:-:S04]  /*8810*/  ISETP.NE.U32.AND P0, PT, R2, RZ, PT ;  /* 0x000000ff0200720c */ /* 0x002fc80003f05070 */
[----:B------:R-:W-:Y:S02]  /*8820*/  ISETP.NE.AND.EX P0, PT, R3, RZ, PT, P0 ;  /* 0x000000ff0300720c */ /* 0x000fe40003f05300 */
[----:B------:R-:W1:Y:S11]  /*8830*/  LDC.64 R2, c[0x0][0x240] ;  /* 0x00009000ff027b82 */ /* 0x000e760000000a00 */
[----:B------:R-:W5:Y:S02]  /*8840*/  @P0 LDC.64 R10, c[0x0][0x300] ;  /* 0x0000c000ff0a0b82 */ /* 0x000f640000000a00 */
[----:B-----5:R-:W-:-:S05]  /*8850*/  @P0 IMAD.WIDE R10, R181, 0x4, R10 ;  /* 0x00000004b50a0825 */ /* 0x020fca00078e020a */
[----:B------:R5:W5:Y:S01]  /*8860*/  @P0 LDG.E R0, desc[UR6][R10.64] ;  /* 0x000000060a000981 */ /* 0x000b62000c1e1900 */
[C---:B---3--:R-:W-:Y:S01]  /*8870*/  IMAD R57, R7.reuse, 0x40, R57 ;  /* 0x0000004007397824 */ /* 0x048fe200078e0239 */
[----:B------:R-:W-:Y:S01]  /*8880*/  LEA R8, P0, R128, UR8, 0x1 ;  /* 0x0000000880087c11 */ /* 0x000fe2000f8008ff */
[----:B------:R-:W-:Y:S01]  /*8890*/  IMAD.MOV.U32 R130, RZ, RZ, R128 ;  /* 0x000000ffff827224 */ /* 0x000fe200078e0080 */
[----:B------:R-:W-:Y:S01]  /*88a0*/  ULDC.U8 UR10, c[0x0][0x3c3] ;  /* 0x0000f0c0000a7ab9 */ /* 0x000fe20000000000 */
[----:B-1----:R-:W-:Y:S01]  /*88b0*/  LEA R6, P2, R2, R128, 0x5 ;  /* 0x0000008002067211 */ /* 0x002fe200078428ff */
[----:B------:R-:W-:Y:S01]  /*88c0*/  IMAD R25, R7, -0x40, R180 ;  /* 0xffffffc007197824 */ /* 0x000fe200078e02b4 */
[--C-:B------:R-:W-:Y:S01]  /*88d0*/  LEA.HI.X R9, R128, UR9, R131.reuse, 0x1, P0 ;  /* 0x0000000980097c11 */ /* 0x100fe200080f0c83 */
[----:B--2-4-:R-:W-:-:S04]  /*88e0*/  IMAD.WIDE.U32 R14, R2, 0x30, R130 ;  /* 0x00000030020e7825 */ /* 0x014fc800078e0082 */
        /* <DEDUP_REMOVED lines=81> */
.L_x_6235:
[----:B------:R-:W-:Y:S05]  /*8e00*/  BSYNC B0 ;  /* 0x0000000000007941 */ /* 0x000fea0003800000 */
.L_x_6234:
[----:B-----5:R2:W-:Y:S02]  /*8e10*/  STS.128 [R187], R8 ;  /* 0x00000008bb007388 */ /* 0x0205e40000000c00 */
.L_x_6233:
[----:B------:R-:W-:Y:S05]  /*8e20*/  BSYNC B1 ;  /* 0x0000000000017941 */ /* 0x000fea0003800000 */
.L_x_6232:
        /* <DEDUP_REMOVED lines=62> */
.L_x_6239:
[----:B------:R-:W-:Y:S05]  /*9210*/  BSYNC B0 ;  /* 0x0000000000007941 */ /* 0x000fea0003800000 */
.L_x_6238:
[----:B-----5:R4:W-:Y:S02]  /*9220*/  STS.128 [R187+0x800], R8 ;  /* 0x00080008bb007388 */ /* 0x0209e40000000c00 */
.L_x_6237:
[----:B------:R-:W-:Y:S05]  /*9230*/  BSYNC B1 ;  /* 0x0000000000017941 */ /* 0x000fea0003800000 */
.L_x_6236:
        /* <DEDUP_REMOVED lines=25> */
[----:B------:R-:W3:Y:S01]  /*93d0*/  LDG.E.64 R4, desc[UR6][R4.64] ;  /* 0x0000000604047981 */ /* 0x000ee2000c1e1b00 */
[C---:B--2-45:R-:W-:Y:S01]  /*93e0*/  LOP3.LUT R8, R29.reuse, 0xffff0000, RZ, 0xc0, !PT ;  /* 0xffff00001d087812 */ /* 0x074fe200078ec0ff */
[----:B------:R-:W-:Y:S01]  /*93f0*/  IMAD.U32 R10, R28, 0x10000, RZ ;  /* 0x000100001c0a7824 */ /* 0x000fe200078e00ff */
[----:B------:R-:W-:Y:S01]  /*9400*/  SHF.L.U32 R9, R29, 0x10, RZ ;  /* 0x000000101d097819 */ /* 0x000fe200000006ff */
[----:B------:R-:W-:Y:S01]  /*9410*/  IMAD.U32 R17, R30, 0x10000, RZ ;  /* 0x000100001e117824 */ /* 0x000fe200078e00ff */
[C---:B------:R-:W-:Y:S02]  /*9420*/  SHF.L.U32 R16, R31.reuse, 0x10, RZ ;  /* 0x000000101f107819 */ /* 0x040fe400000006ff */
[----:B------:R-:W-:-:S02]  /*9430*/  LOP3.LUT R15, R31, 0xffff0000, RZ, 0xc0, !PT ;  /* 0xffff00001f0f7812 */ /* 0x000fc400078ec0ff */
[----:B------:R-:W-:Y:S02]  /*9440*/  LOP3.LUT R28, R28, 0xffff0000, RZ, 0xc0, !PT ;  /* 0xffff00001c1c7812 */ /* 0x000fe400078ec0ff */
[----:B------:R-:W-:Y:S02]  /*9450*/  LOP3.LUT R30, R30, 0xffff0000, RZ, 0xc0, !PT ;  /* 0xffff00001e1e7812 */ /* 0x000fe400078ec0ff */
[----:B---3--:R-:W-:Y:S02]  /*9460*/  LOP3.LUT R11, R2, 0xffff0000, RZ, 0xc0, !PT ;  /* 0xffff0000020b7812 */ /* 0x008fe400078ec0ff */
[C---:B------:R-:W-:Y:S01]  /*9470*/  LOP3.LUT R19, R3.reuse, 0xffff0000, RZ, 0xc0, !PT ;  /* 0xffff000003137812 */ /* 0x040fe200078ec0ff */
[----:B------:R-:W-:Y:S01]  /*9480*/  IMAD.U32 R3, R3, 0x10000, RZ ;  /* 0x0001000003037824 */ /* 0x000fe200078e00ff */
[----:B------:R-:W-:Y:S01]  /*9490*/  LOP3.LUT R21, R4, 0xffff0000, RZ, 0xc0, !PT ;  /* 0xffff000004157812 */ /* 0x000fe200078ec0ff */
[-C--:B------:R-:W-:Y:S01]  /*94a0*/  FMUL.FTZ R18, R8, R11.reuse ;  /* 0x0000000b08127220 */ /* 0x080fe20000410000 */
[----:B------:R-:W-:Y:S01]  /*94b0*/  LOP3.LUT R20, R5, 0xffff0000, RZ, 0xc0, !PT ;  /* 0xffff000005147812 */ /* 0x000fe200078ec0ff */
[C---:B------:R-:W-:Y:S01]  /*94c0*/  FMUL.FTZ R23, R9.reuse, R11 ;  /* 0x0000000b09177220 */ /* 0x040fe20000410000 */
[----:B------:R-:W-:Y:S01]  /*94d0*/  FMUL.FTZ R22, R16, R19 ;  /* 0x0000001310167220 */ /* 0x000fe20000410000 */
[----:B------:R-:W-:Y:S01]  /*94e0*/  FFMA.FTZ R18, R9, R21, -R18 ;  /* 0x0000001509127223 */ /* 0x000fe20000010812 */
[----:B------:R-:W-:Y:S01]  /*94f0*/  SHF.L.U32 R9, R2, 0x10, RZ ;  /* 0x0000001002097819 */ /* 0x000fe200000006ff */
[C---:B------:R-:W-:Y:S01]  /*9500*/  FMUL.FTZ R11, R15.reuse, R19 ;  /* 0x000000130f0b7220 */ /* 0x040fe20000410000 */
[----:B------:R-:W-:Y:S01]  /*9510*/  FFMA.FTZ R22, R15, R20, R22 ;  /* 0x000000140f167223 */ /* 0x000fe20000010016 */
[----:B------:R-:W-:Y:S01]  /*9520*/  SHF.L.U32 R15, R4, 0x10, RZ ;  /* 0x00000010040f7819 */ /* 0x000fe200000006ff */
[----:B------:R-:W-:-:S02]  /*9530*/  IMAD.U32 R2, R5, 0x10000, RZ ;  /* 0x0001000005027824 */ /* 0x000fc400078e00ff */
[----:B------:R-:W-:Y:S01]  /*9540*/  FMUL.FTZ R5, R28, R9 ;  /* 0x000000091c057220 */ /* 0x000fe20000410000 */
[----:B------:R-:W-:Y:S01]  /*9550*/  FMUL.FTZ R4, R30, R3 ;  /* 0x000000031e047220 */ /* 0x000fe20000410000 */
[----:B------:R-:W-:Y:S01]  /*9560*/  FMUL.FTZ R9, R10, R9 ;  /* 0x000000090a097220 */ /* 0x000fe20000410000 */
[C---:B------:R-:W-:Y:S01]  /*9570*/  FMUL.FTZ R3, R17.reuse, R3 ;  /* 0x0000000311037220 */ /* 0x040fe20000410000 */
        /* <DEDUP_REMOVED lines=10> */
.L_x_6243:
[----:B------:R-:W-:Y:S05]  /*9620*/  BSYNC B0 ;  /* 0x0000000000007941 */ /* 0x000fea0003800000 */
.L_x_6242:
[----:B-----5:R1:W-:Y:S02]  /*9630*/  STS.128 [R187+0x1000], R28 ;  /* 0x0010001cbb007388 */ /* 0x0203e40000000c00 */
.L_x_6241:
[----:B------:R-:W-:Y:S05]  /*9640*/  BSYNC B1 ;  /* 0x0000000000017941 */ /* 0x000fea0003800000 */
.L_x_6240:
        /* <DEDUP_REMOVED lines=26> */
[----:B------:R-:W-:Y:S01]  /*97f0*/  IMAD.U32 R11, R24, 0x10000, RZ ;  /* 0x00010000180b7824 */ /* 0x000fe200078e00ff */
[----:B------:R-:W-:Y:S01]  /*9800*/  LOP3.LUT R8, R25, 0xffff0000, RZ, 0xc0, !PT ;  /* 0xffff000019087812 */ /* 0x000fe200078ec0ff */
[----:B------:R-:W-:Y:S01]  /*9810*/  IMAD.U32 R15, R26, 0x10000, RZ ;  /* 0x000100001a0f7824 */ /* 0x000fe200078e00ff */
[----:B------:R-:W-:Y:S02]  /*9820*/  LOP3.LUT R24, R24, 0xffff0000, RZ, 0xc0, !PT ;  /* 0xffff000018187812 */ /* 0x000fe400078ec0ff */
[----:B------:R-:W-:-:S02]  /*9830*/  LOP3.LUT R26, R26, 0xffff0000, RZ, 0xc0, !PT ;  /* 0xffff00001a1a7812 */ /* 0x000fc400078ec0ff */
[C---:B------:R-:W-:Y:S02]  /*9840*/  SHF.L.U32 R14, R27.reuse, 0x10, RZ ;  /* 0x000000101b0e7819 */ /* 0x040fe400000006ff */
[----:B------:R-:W-:Y:S02]  /*9850*/  LOP3.LUT R13, R27, 0xffff0000, RZ, 0xc0, !PT ;  /* 0xffff00001b0d7812 */ /* 0x000fe400078ec0ff */
[C---:B----4-:R-:W-:Y:S02]  /*9860*/  LOP3.LUT R12, R2.reuse, 0xffff0000, RZ, 0xc0, !PT ;  /* 0xffff0000020c7812 */ /* 0x050fe400078ec0ff */
[----:B------:R-:W-:Y:S02]  /*9870*/  SHF.L.U32 R2, R2, 0x10, RZ ;  /* 0x0000001002027819 */ /* 0x000fe400000006ff */
[----:B--2---:R-:W-:Y:S01]  /*9880*/  LOP3.LUT R19, R4, 0xffff0000, RZ, 0xc0, !PT ;  /* 0xffff000004137812 */ /* 0x004fe200078ec0ff */
        /* <DEDUP_REMOVED lines=9> */
[----:B------:R-:W-:Y:S01]  /*9920*/  FMUL.FTZ R2, R26, R3 ;  /* 0x000000031a027220 */ /* 0x000fe20000410000 */
        /* <DEDUP_REMOVED lines=15> */
.L_x_6246:
[----:B------:R-:W-:Y:S05]  /*9a20*/  BSYNC B0 ;  /* 0x0000000000007941 */ /* 0x000fea0003800000 */
.L_x_6245:
[----:B-----5:R4:W-:Y:S01]  /*9a30*/  STS.128 [R187+0x1800], R24 ;  /* 0x00180018bb007388 */ /* 0x0209e20000000c00 */
[----:B------:R-:W-:Y:S05]  /*9a40*/  BRA `(.L_x_6244) ;  /* 0x0000001c00747947 */ /* 0x000fea0003800000 */
.L_x_6231:
        /* <DEDUP_REMOVED lines=95> */
.L_x_6250:
[----:B------:R-:W-:Y:S05]  /*a040*/  BSYNC B0 ;  /* 0x0000000000007941 */ /* 0x000fea0003800000 */
.L_x_6249:
[----:B-----5:R3:W-:Y:S02]  /*a050*/  STS.128 [R187], R20 ;  /* 0x00000014bb007388 */ /* 0x0207e40000000c00 */
.L_x_6248:
[----:B------:R-:W-:Y:S05]  /*a060*/  BSYNC B1 ;  /* 0x0000000000017941 */ /* 0x000fea0003800000 */
.L_x_6247:
        /* <DEDUP_REMOVED lines=97> */
.L_x_6254:
[----:B------:R-:W-:Y:S05]  /*a680*/  BSYNC B0 ;  /* 0x0000000000007941 */ /* 0x000fea0003800000 */
.L_x_6253:
[----:B-----5:R1:W-:Y:S02]  /*a690*/  STS.128 [R187+0x800], R20 ;  /* 0x00080014bb007388 */ /* 0x0203e40000000c00 */
.L_x_6252:
[----:B------:R-:W-:Y:S05]  /*a6a0*/  BSYNC B1 ;  /* 0x0000000000017941 */ /* 0x000fea0003800000 */
.L_x_6251:
        /* <DEDUP_REMOVED lines=46> */
[----:B--2---:R-:W-:-:S02]  /*a990*/  SHF.L.U32 R30, R8, 0x10, RZ ;  /* 0x00000010081e7819 */ /* 0x004fc400000006ff */
[----:B------:R-:W-:Y:S01]  /*a9a0*/  LOP3.LUT R23, R8, 0xffff0000, RZ, 0xc0, !PT ;  /* 0xffff000008177812 */ /* 0x000fe200078ec0ff */
[C---:B------:R-:W-:Y:S01]  /*a9b0*/  IMAD.U32 R8, R9.reuse, 0x10000, RZ ;  /* 0x0001000009087824 */ /* 0x040fe200078e00ff */
[----:B------:R-:W-:Y:S01]  /*a9c0*/  LOP3.LUT R33, R9, 0xffff0000, RZ, 0xc0, !PT ;  /* 0xffff000009217812 */ /* 0x000fe200078ec0ff */
[C---:B------:R-:W-:Y:S01]  /*a9d0*/  IMAD.U32 R9, R11.reuse, 0x10000, RZ ;  /* 0x000100000b097824 */ /* 0x040fe200078e00ff */
[----:B------:R-:W-:Y:S02]  /*a9e0*/  LOP3.LUT R34, R11, 0xffff0000, RZ, 0xc0, !PT ;  /* 0xffff00000b227812 */ /* 0x000fe400078ec0ff */
[----:B------:R-:W-:Y:S01]  /*a9f0*/  SHF.L.U32 R32, R10, 0x10, RZ ;  /* 0x000000100a207819 */ /* 0x000fe200000006ff */
[C---:B---3--:R-:W-:Y:S01]  /*aa00*/  IMAD.U32 R11, R13.reuse, 0x10000, RZ ;  /* 0x000100000d0b7824 */ /* 0x048fe200078e00ff */
        /* <DEDUP_REMOVED lines=45> */
.L_x_6258:
[----:B------:R-:W-:Y:S05]  /*ace0*/  BSYNC B0 ;  /* 0x0000000000007941 */ /* 0x000fea0003800000 */
.L_x_6257:
[----:B-----5:R3:W-:Y:S02]  /*acf0*/  STS.128 [R187+0x1000], R20 ;  /* 0x00100014bb007388 */ /* 0x0207e40000000c00 */
.L_x_6256:
[----:B------:R-:W-:Y:S05]  /*ad00*/  BSYNC B1 ;  /* 0x0000000000017941 */ /* 0x000fea0003800000 */
.L_x_6255:
        /* <DEDUP_REMOVED lines=13> */
[----:B--2---:R-:W-:Y:S01]  /*ade0*/  IMAD.MOV.U32 R9, RZ, RZ, R63 ;  /* 0x000000ffff097224 */ /* 0x004fe200078e003f */
        /* <DEDUP_REMOVED lines=33> */
[C---:B--2---:R-:W-:Y:S01]  /*b000*/  SHF.L.U32 R11, R17.reuse, 0x10, RZ ;  /* 0x00000010110b7819 */ /* 0x044fe200000006ff */
        /* <DEDUP_REMOVED lines=29> */
[C---:B----4-:R-:W-:Y:S01]  /*b1e0*/  IMAD.U32 R18, R24.reuse, 0x10000, RZ ;  /* 0x0001000018127824 */ /* 0x050fe200078e00ff */
        /* <DEDUP_REMOVED lines=21> */
.L_x_6260:
[----:B------:R-:W-:Y:S05]  /*b340*/  BSYNC B0 ;  /* 0x0000000000007941 */ /* 0x000fea0003800000 */
.L_x_6259:
[----:B-----5:R1:W-:Y:S01]  /*b350*/  STS.128 [R187+0x1800], R12 ;  /* 0x0018000cbb007388 */ /* 0x0203e20000000c00 */
[----:B------:R-:W-:Y:S05]  /*b360*/  BRA `(.L_x_6244) ;  /* 0x00000004002c7947 */ /* 0x000fea0003800000 */
.L_x_6230:
        /* <DEDUP_REMOVED lines=22> */
.L_x_6262:
[----:B------:R-:W-:Y:S05]  /*b4d0*/  BSYNC B0 ;  /* 0x0000000000007941 */ /* 0x000fea0003800000 */
.L_x_6261:
        /* <DEDUP_REMOVED lines=16> */
.L_x_6264:
[----:B------:R-:W-:Y:S05]  /*b5e0*/  BSYNC B0 ;  /* 0x0000000000007941 */ /* 0x000fea0003800000 */
.L_x_6263:
        /* <DEDUP_REMOVED lines=16> */
.L_x_6266:
[----:B------:R-:W-:Y:S05]  /*b6f0*/  BSYNC B0 ;  /* 0x0000000000007941 */ /* 0x000fea0003800000 */
.L_x_6265:
        /* <DEDUP_REMOVED lines=18> */
.L_x_6244:
[----:B------:R-:W-:Y:S05]  /*b820*/  BSYNC B2 ;  /* 0x0000000000027941 */ /* 0x000fea0003800000 */
.L_x_6229:
[----:B------:R-:W-:Y:S01]  /*b830*/  VIADD R188, R52, 0xffffffff ;  /* 0xffffffff34bc7836 */ /* 0x000fe20000000000 */
[----:B------:R-:W-:Y:S01]  /*b840*/  ULDC.64 UR12, c[0x0][0x218] ;  /* 0x00008600000c7ab9 */ /* 0x000fe20000000a00 */
[----:B------:R-:W1:Y:S01]  /*b850*/  S2R R4, SR_TID.X ;  /* 0x0000000000047919 */ /* 0x000e620000002100 */
[----:B------:R-:W-:Y:S01]  /*b860*/  LEA R186, P0, R122, UR12, 0x1 ;  /* 0x0000000c7aba7c11 */ /* 0x000fe2000f8008ff */
[----:B---3--:R-:W-:Y:S01]  /*b870*/  IMAD.SHL.U32 R2, R188, 0x80, RZ ;  /* 0x00000080bc027824 */ /* 0x008fe200078e00ff */
[----:B------:R-:W-:Y:S01]  /*b880*/  BSSY B0, `(.L_x_6267) ;  /* 0x0000017000007945 */ /* 0x000fe20003800000 */
[----:B------:R-:W-:Y:S01]  /*b890*/  VIADD R16, R126, 0x40 ;  /* 0x000000407e107836 */ /* 0x000fe20000000000 */
[----:B------:R-:W-:Y:S01]  /*b8a0*/  LEA.HI.X R183, R122, UR13, R125, 0x1, P0 ;  /* 0x0000000d7ab77c11 */ /* 0x000fe200080f0c7d */
[----:B------:R-:W-:Y:S02]  /*b8b0*/  IMAD.IADD R5, R53, 0x1, -R2 ;  /* 0x0000000135057824 */ /* 0x000fe400078e0a02 */
[----:B-12-4-:R-:W-:-:S02]  /*b8c0*/  VIADD R14, R126, 0x50 ;  /* 0x000000507e0e7836 */ /* 0x016fc40000000000 */
        /* <DEDUP_REMOVED lines=18> */
.L_x_6268:
[----:B------:R-:W-:Y:S05]  /*b9f0*/  BSYNC B0 ;  /* 0x0000000000007941 */ /* 0x000fea0003800000 */
.L_x_6267:
        /* <DEDUP_REMOVED lines=14> */
.L_x_6270:
[----:B------:R-:W-:Y:S05]  /*bae0*/  BSYNC B0 ;  /* 0x0000000000007941 */ /* 0x000fea0003800000 */
.L_x_6269:
        /* <DEDUP_REMOVED lines=15> */
.L_x_6272:
[----:B------:R-:W-:Y:S05]  /*bbe0*/  BSYNC B0 ;  /* 0x0000000000007941 */ /* 0x000fea0003800000 */
.L_x_6271:
        /* <DEDUP_REMOVED lines=16> */
.L_x_6274:
[----:B------:R-:W-:Y:S05]  /*bcf0*/  BSYNC B0 ;  /* 0x0000000000007941 */ /* 0x000fea0003800000 */
.L_x_6273:
        /* <DEDUP_REMOVED lines=13> */
.L_x_6276:
[----:B------:R-:W-:Y:S05]  /*bdd0*/  BSYNC B0 ;  /* 0x0000000000007941 */ /* 0x000fea0003800000 */
.L_x_6275:
        /* <DEDUP_REMOVED lines=16> */
.L_x_6278:
[----:B------:R-:W-:Y:S05]  /*bee0*/  BSYNC B0 ;  /* 0x0000000000007941 */ /* 0x000fea0003800000 */
.L_x_6277:
        /* <DEDUP_REMOVED lines=16> */
.L_x_6280:
[----:B------:R-:W-:Y:S05]  /*bff0*/  BSYNC B0 ;  /* 0x0000000000007941 */ /* 0x000fea0003800000 */
.L_x_6279:
        /* <DEDUP_REMOVED lines=16> */
.L_x_6282:
[----:B------:R-:W-:Y:S05]  /*c100*/  BSYNC B0 ;  /* 0x0000000000007941 */ /* 0x000fea0003800000 */
.L_x_6281:
        /* <DEDUP_REMOVED lines=30> */
.L_x_6284:
[----:B------:R-:W-:Y:S05]  /*c2f0*/  BSYNC B0 ;  /* 0x0000000000007941 */ /* 0x000fea0003800000 */
.L_x_6283:
        /* <DEDUP_REMOVED lines=32> */
.L_x_6286:
[----:B------:R-:W-:Y:S05]  /*c500*/  BSYNC B0 ;  /* 0x0000000000007941 */ /* 0x000fea0003800000 */
.L_x_6285:
        /* <DEDUP_REMOVED lines=19> */
.L_x_6288:
[----:B------:R-:W-:Y:S05]  /*c640*/  BSYNC B0 ;  /* 0x0000000000007941 */ /* 0x000fea0003800000 */
.L_x_6287:
        /* <DEDUP_REMOVED lines=15> */
.L_x_6290:
[----:B------:R-:W-:Y:S05]  /*c740*/  BSYNC B0 ;  /* 0x0000000000007941 */ /* 0x000fea0003800000 */
.L_x_6289:
        /* <DEDUP_REMOVED lines=14> */
.L_x_6292:
[----:B------:R-:W-:Y:S05]  /*c830*/  BSYNC B0 ;  /* 0x0000000000007941 */ /* 0x000fea0003800000 */
.L_x_6291:
        /* <DEDUP_REMOVED lines=16> */
.L_x_6294:
[----:B------:R-:W-:Y:S05]  /*c940*/  BSYNC B0 ;  /* 0x0000000000007941 */ /* 0x000fea0003800000 */
.L_x_6293:
        /* <DEDUP_REMOVED lines=15> */
.L_x_6296:
[----:B------:R-:W-:Y:S05]  /*ca40*/  BSYNC B0 ;  /* 0x0000000000007941 */ /* 0x000fea0003800000 */
.L_x_6295:
        /* <DEDUP_REMOVED lines=15> */
.L_x_6298:
[----:B------:R-:W-:Y:S05]  /*cb40*/  BSYNC B0 ;  /* 0x0000000000007941 */ /* 0x000fea0003800000 */
.L_x_6297:
        /* <DEDUP_REMOVED lines=8> */
[C---:B------:R-:W-:Y:S01]  /*cbd0*/  VIADD R6, R173.reuse, 0x2000 ;  /* 0x00002000ad067836 */ /* 0x040fe20000000000 */
[----:B------:R-:W-:Y:S01]  /*cbe0*/  SEL R0, R0, 0xffffffe0, !P1 ;  /* 0xffffffe000007807 */ /* 0x000fe20004800000 */
[C---:B------:R-:W-:Y:S01]  /*cbf0*/  VIADD R170, R173.reuse, 0x2040 ;  /* 0x00002040adaa7836 */ /* 0x040fe20000000000 */
[----:B------:R-:W-:Y:S01]  /*cc00*/  LOP3.LUT P0, RZ, R54, 0x4, RZ, 0xc0, !PT ;  /* 0x0000000436ff7812 */ /* 0x000fe2000780c0ff */
[----:B------:R-:W-:Y:S01]  /*cc10*/  IMAD.IADD R172, R174, 0x1, R3 ;  /* 0x00000001aeac7824 */ /* 0x000fe200078e0203 */
[----:B------:R-:W2:Y:S01]  /*cc20*/  LDSM.16.M88.4 R28, [R173+0x2800] ;  /* 0x00280000ad1c783b */ /* 0x000ea20000000200 */
[----:B------:R-:W-:Y:S01]  /*cc30*/  IMAD.IADD R167, R173, 0x1, R0 ;  /* 0x00000001ada77824 */ /* 0x000fe200078e0200 */
[----:B------:R-:W-:Y:S01]  /*cc40*/  SEL R5, R5, 0xffffffc0, !P0 ;  /* 0xffffffc005057807 */ /* 0x000fe20004000000 */
[----:B------:R-:W-:Y:S01]  /*cc50*/  @P2 VIADD R170, R6, 0xffffffc0 ;  /* 0xffffffc006aa2836 */ /* 0x000fe20000000000 */
[----:B-1----:R-:W-:Y:S01]  /*cc60*/  LDSM.16.M88.4 R8, [R172] ;  /* 0x00000000ac08783b */ /* 0x002fe20000000200 */
[----:B------:R-:W-:-:S02]  /*cc70*/  LOP3.LUT R182, R182, 0xfffffffe, RZ, 0xc0, !PT ;  /* 0xfffffffeb6b67812 */ /* 0x000fc400078ec0ff */
[----:B------:R-:W-:Y:S01]  /*cc80*/  IMAD.IADD R171, R174, 0x1, R5 ;  /* 0x00000001aeab7824 */ /* 0x000fe200078e0205 */
[----:B------:R-:W1:Y:S01]  /*cc90*/  LDSM.16.M88.4 R44, [R167+0x2000] ;  /* 0x00200000a72c783b */ /* 0x000e620000000200 */
[----:B------:R-:W-:Y:S02]  /*cca0*/  IMAD.IADD R102, R0, 0x1, R170 ;  /* 0x0000000100667824 */ /* 0x000fe400078e02aa */
[----:B------:R-:W-:Y:S01]  /*ccb0*/  IMAD.IADD R169, R3, 0x1, R171 ;  /* 0x0000000103a97824 */ /* 0x000fe200078e02ab */
[----:B------:R-:W-:Y:S01]  /*ccc0*/  LDSM.16.M88.4 R12, [R171] ;  /* 0x00000000ab0c783b */ /* 0x000fe20000000200 */
[C---:B------:R-:W-:Y:S02]  /*ccd0*/  VIADD R163, R170.reuse, 0x800 ;  /* 0x00000800aaa37836 */ /* 0x040fe40000000000 */
[C---:B------:R-:W-:Y:S01]  /*cce0*/  VIADD R162, R170.reuse, 0x1000 ;  /* 0x00001000aaa27836 */ /* 0x040fe20000000000 */
[----:B------:R-:W-:Y:S01]  /*ccf0*/  LDSM.16.M88.4 R36, [R170] ;  /* 0x00000000aa24783b */ /* 0x000fe20000000200 */
[----:B------:R-:W-:-:S02]  /*cd00*/  VIADD R161, R170, 0x1800 ;  /* 0x00001800aaa17836 */ /* 0x000fc40000000000 */
[C---:B------:R-:W-:Y:S01]  /*cd10*/  VIADD R160, R170.reuse, 0x2000 ;  /* 0x00002000aaa07836 */ /* 0x040fe20000000000 */
[----:B------:R-:W3:Y:S01]  /*cd20*/  LDSM.16.M88.4 R56, [R167+0x2800] ;  /* 0x00280000a738783b */ /* 0x000ee20000000200 */
[C---:B------:R-:W-:Y:S02]  /*cd30*/  VIADD R107, R170.reuse, 0x2800 ;  /* 0x00002800aa6b7836 */ /* 0x040fe40000000000 */
[C---:B------:R-:W-:Y:S01]  /*cd40*/  VIADD R106, R170.reuse, 0x3000 ;  /* 0x00003000aa6a7836 */ /* 0x040fe20000000000 */
[----:B------:R-:W4:Y:S01]  /*cd50*/  LDSM.16.M88.4 R48, [R173+0x3000] ;  /* 0x00300000ad30783b */ /* 0x000f220000000200 */
[----:B------:R-:W-:-:S03]  /*cd60*/  VIADD R104, R170, 0x3800 ;  /* 0x00003800aa687836 */ /* 0x000fc60000000000 */
[----:B------:R-:W-:Y:S01]  /*cd70*/  LDSM.16.M88.4 R16, [R169] ;  /* 0x00000000a910783b */ /* 0x000fe20000000200 */
[C---:B-----5:R-:W-:Y:S03]  /*cd80*/  HMMA.16816.F32.BF16 R32, R20.reuse, R60, RZ ;  /* 0x0000003c1420723c */ /* 0x060fe600000418ff */
[----:B------:R-:W5:Y:S04]  /*cd90*/  LDSM.16.M88.4 R40, [R102] ;  /* 0x000000006628783b */ /* 0x000f680000000200 */
[----:B------:R-:W5:Y:S01]  /*cda0*/  LDSM.16.M88.4 R72, [R167+0x3000] ;  /* 0x00300000a748783b */ /* 0x000f620000000200 */
[C---:B------:R-:W-:Y:S03]  /*cdb0*/  HMMA.16816.F32.BF16 R60, R20.reuse, R62, RZ ;  /* 0x0000003e143c723c */ /* 0x040fe600000418ff */
[----:B------:R-:W-:Y:S03]  /*cdc0*/  LDSM.16.M88.4 R68, [R102+0x800] ;  /* 0x000800006644783b */ /* 0x000fe60000000200 */
[C---:B--2---:R-:W-:Y:S01]  /*cdd0*/  HMMA.16816.F32.BF16 R24, R20.reuse, R28, RZ ;  /* 0x0000001c1418723c */ /* 0x044fe200000418ff */
[----:B------:R-:W-:Y:S04]  /*cde0*/  LDSM.16.M88.4 R64, [R173+0x3800] ;  /* 0x00380000ad40783b */ /* 0x000fe80000000200 */
[----:B------:R-:W0:Y:S01]  /*cdf0*/  LDGDEPBAR ;  /* 0x00000000000079af */ /* 0x000e220000000000 */
        /* <DEDUP_REMOVED lines=9> */
[C---:B----4-:R-:W-:Y:S06]  /*ce90*/  HMMA.16816.F32.BF16 R36, R20.reuse, R48, RZ ;  /* 0x000000301424723c */ /* 0x050fec00000418ff */
[----:B------:R-:W-:Y:S06]  /*cea0*/  HMMA.16816.F32.BF16 R48, R20, R50, RZ ;  /* 0x000000321430723c */ /* 0x000fec00000418ff */
[C---:B-----5:R-:W-:Y:S06]  /*ceb0*/  HMMA.16816.F32.BF16 R32, R16.reuse, R40, R32 ;  /* 0x000000281020723c */ /* 0x060fec0000041820 */
[----:B------:R-:W-:Y:S01]  /*cec0*/  HMMA.16816.F32.BF16 R60, R16, R42, R60 ;  /* 0x0000002a103c723c */ /* 0x000fe2000004183c */
[----:B------:R-:W2:Y:S05]  /*ced0*/  LDSM.16.M88.4 R40, [R170+0x1000] ;  /* 0x00100000aa28783b */ /* 0x000eaa0000000200 */
[----:B------:R-:W-:Y:S06]  /*cee0*/  HMMA.16816.F32.BF16 R36, R8, R72, R36 ;  /* 0x000000480824723c */ /* 0x000fec0000041824 */
[C---:B-1----:R-:W-:Y:S06]  /*cef0*/  HMMA.16816.F32.BF16 R28, R12.reuse, R46, R28 ;  /* 0x0000002e0c1c723c */ /* 0x042fec000004181c */
[----:B------:R-:W-:Y:S01]  /*cf00*/  FMUL.FTZ R33, R33, UR15 ;  /* 0x0000000f21217c20 */ /* 0x000fe20008410000 */
[----:B------:R-:W-:Y:S01]  /*cf10*/  HMMA.16816.F32.BF16 R24, R12, R44, R24 ;  /* 0x0000002c0c18723c */ /* 0x000fe20000041818 */
[----:B------:R-:W-:Y:S01]  /*cf20*/  FMUL.FTZ R0, R32, UR15 ;  /* 0x0000000f20007c20 */ /* 0x000fe20008410000 */
[----:B------:R-:W-:Y:S01]  /*cf30*/  FMUL.FTZ R6, R34, UR15 ;  /* 0x0000000f22067c20 */ /* 0x000fe20008410000 */
[----:B------:R1:W3:Y:S01]  /*cf40*/  MUFU.TANH R54, R33 ;  /* 0x0000002100367308 */ /* 0x0002e20000002400 */
[----:B------:R-:W-:Y:S01]  /*cf50*/  FMUL.FTZ R72, R35, UR15 ;  /* 0x0000000f23487c20 */ /* 0x000fe20008410000 */
[----:B------:R-:W-:Y:S01]  /*cf60*/  FMUL.FTZ R60, R60, UR15 ;  /* 0x0000000f3c3c7c20 */ /* 0x000fe20008410000 */
[----:B------:R-:W-:Y:S01]  /*cf70*/  HMMA.16816.F32.BF16 R48, R8, R74, R48 ;  /* 0x0000004a0830723c */ /* 0x000fe20000041830 */
[----:B------:R-:W-:-:S04]  /*cf80*/  FMUL.FTZ R73, R61, UR15 ;  /* 0x0000000f3d497c20 */ /* 0x000fc80008410000 */
[----:B------:R4:W-:Y:S01]  /*cf90*/  MUFU.TANH R79, R60 ;  /* 0x0000003c004f7308 */ /* 0x0009e20000002400 */
[----:B------:R-:W-:Y:S01]  /*cfa0*/  HMMA.16816.F32.BF16 R44, R20, R64, RZ ;  /* 0x00000040142c723c */ /* 0x000fe200000418ff */
[----:B------:R-:W-:Y:S01]  /*cfb0*/  FMUL.FTZ R74, R62, UR15 ;  /* 0x0000000f3e4a7c20 */ /* 0x000fe20008410000 */
[----:B------:R-:W-:-:S04]  /*cfc0*/  FMUL.FTZ R75, R63, UR15 ;  /* 0x0000000f3f4b7c20 */ /* 0x000fc80008410000 */
[----:B------:R-:W-:Y:S01]  /*cfd0*/  HMMA.16816.F32.BF16 R28, R16, R70, R28 ;  /* 0x00000046101c723c */ /* 0x000fe2000004181c */
[----:B------:R-:W5:Y:S01]  /*cfe0*/  MUFU.TANH R72, R72 ;  /* 0x0000004800487308 */ /* 0x000f620000002400 */
[----:B-1----:R-:W1:Y:S04]  /*cff0*/  LDSM.16.M88.4 R32, [R102+0x1000] ;  /* 0x001000006620783b */ /* 0x002e680000000200 */
[----:B--2---:R-:W-:Y:S03]  /*d000*/  HMMA.16816.F32.BF16 R36, R12, R40, R36 ;  /* 0x000000280c24723c */ /* 0x004fe60000041824 */
[----:B------:R-:W2:Y:S01]  /*d010*/  MUFU.TANH R74, R74 ;  /* 0x0000004a004a7308 */ /* 0x000ea20000002400 */
[----:B----4-:R-:W4:Y:S02]  /*d020*/  LDSM.16.M88.4 R60, [R170+0x1800] ;  /* 0x00180000aa3c783b */ /* 0x010f240000000200 */
[----:B------:R-:W-:Y:S05]  /*d030*/  HMMA.16816.F32.BF16 R64, R20, R66, RZ ;  /* 0x000000421440723c */ /* 0x000fea00000418ff */
[----:B------:R-:W2:Y:S01]  /*d040*/  MUFU.TANH R75, R75 ;  /* 0x0000004b004b7308 */ /* 0x000ea20000002400 */
[----:B------:R-:W-:Y:S01]  /*d050*/  HMMA.16816.F32.BF16 R24, R16, R68, R24 ;  /* 0x000000441018723c */ /* 0x000fe20000041818 */
[----:B------:R-:W3:Y:S05]  /*d060*/  LDSM.16.M88.4 R68, [R173+0x4000] ;  /* 0x00400000ad44783b */ /* 0x000eea0000000200 */
[----:B------:R-:W-:Y:S01]  /*d070*/  FMUL.FTZ R28, R28, UR15 ;  /* 0x0000000f1c1c7c20 */ /* 0x000fe20008410000 */
[----:B------:R-:W-:Y:S01]  /*d080*/  HMMA.16816.F32.BF16 R48, R12, R42, R48 ;  /* 0x0000002a0c30723c */ /* 0x000fe20000041830 */
[----:B------:R-:W-:Y:S01]  /*d090*/  FMUL.FTZ R82, R29, UR15 ;  /* 0x0000000f1d527c20 */ /* 0x000fe20008410000 */
[----:B------:R-:W-:Y:S01]  /*d0a0*/  FMUL.FTZ R86, R30, UR15 ;  /* 0x0000000f1e567c20 */ /* 0x000fe20008410000 */
[----:B------:R5:W-:Y:S01]  /*d0b0*/  MUFU.TANH R84, R28 ;  /* 0x0000001c00547308 */ /* 0x000be20000002400 */
[----:B------:R-:W-:Y:S01]  /*d0c0*/  FMUL.FTZ R87, R31, UR15 ;  /* 0x0000000f1f577c20 */ /* 0x000fe20008410000 */
[----:B------:R-:W-:Y:S01]  /*d0d0*/  LDSM.16.M88.4 R40, [R167+0x4000] ;  /* 0x00400000a728783b */ /* 0x000fe20000000200 */
[C---:B------:R-:W-:Y:S05]  /*d0e0*/  HMMA.16816.F32.BF16 R44, R8.reuse, R56, R44 ;  /* 0x00000038082c723c */ /* 0x040fea000004182c */
[----:B------:R-:W2:Y:S01]  /*d0f0*/  MUFU.TANH R73, R73 ;  /* 0x0000004900497308 */ /* 0x000ea20000002400 */
[----:B------:R-:W-:Y:S01]  /*d100*/  HMMA.16816.F32.BF16 R64, R8, R58, R64 ;  /* 0x0000003a0840723c */ /* 0x000fe20000041840 */
[----:B------:R-:W-:Y:S04]  /*d110*/  LDSM.16.M88.4 R56, [R170+0x2000] ;  /* 0x00200000aa38783b */ /* 0x000fe80000000200 */
[----:B------:R-:W-:Y:S01]  /*d120*/  FMUL.FTZ R24, R24, UR15 ;  /* 0x0000000f18187c20 */ /* 0x000fe20008410000 */
[C---:B-1----:R-:W-:Y:S01]  /*d130*/  HMMA.16816.F32.BF16 R36, R16.reuse, R32, R36 ;  /* 0x000000201024723c */ /* 0x042fe20000041824 */
[----:B------:R-:W-:Y:S01]  /*d140*/  FMUL.FTZ R25, R25, UR15 ;  /* 0x0000000f19197c20 */ /* 0x000fe20008410000 */
[----:B-----5:R-:W1:Y:S01]  /*d150*/  LDSM.16.M88.4 R28, [R173+0x4800] ;  /* 0x00480000ad1c783b */ /* 0x020e620000000200 */
[----:B------:R-:W5:Y:S01]  /*d160*/  MUFU.TANH R80, R24 ;  /* 0x0000001800507308 */ /* 0x000f620000002400 */
[----:B------:R-:W-:Y:S01]  /*d170*/  FMUL.FTZ R83, R26, UR15 ;  /* 0x0000000f1a537c20 */ /* 0x000fe20008410000 */
[----:B------:R-:W-:Y:S01]  /*d180*/  FMUL.FTZ R85, R27, UR15 ;  /* 0x0000000f1b557c20 */ /* 0x000fe20008410000 */
[----:B------:R-:W-:Y:S05]  /*d190*/  HMMA.16816.F32.BF16 R48, R16, R34, R48 ;  /* 0x000000221030723c */ /* 0x000fea0000041830 */
[----:B------:R2:W-:Y:S01]  /*d1a0*/  MUFU.TANH R81, R25 ;  /* 0x0000001900517308 */ /* 0x0005e20000002400 */
[----:B----4-:R-:W-:Y:S06]  /*d1b0*/  HMMA.16816.F32.BF16 R44, R12, R60, R44 ;  /* 0x0000003c0c2c723c */ /* 0x010fec000004182c */
[----:B---3--:R-:W-:Y:S01]  /*d1c0*/  HMMA.16816.F32.BF16 R32, R20, R68, RZ ;  /* 0x000000441420723c */ /* 0x008fe200000418ff */
[----:B------:R-:W3:Y:S05]  /*d1d0*/  MUFU.TANH R83, R83 ;  /* 0x0000005300537308 */ /* 0x000eea0000002400 */
[----:B------:R-:W-:Y:S01]  /*d1e0*/  FMUL.FTZ R36, R36, UR15 ;  /* 0x0000000f24247c20 */ /* 0x000fe20008410000 */
[----:B------:R-:W-:Y:S01]  /*d1f0*/  FMUL.FTZ R88, R37, UR15 ;  /* 0x0000000f25587c20 */ /* 0x000fe20008410000 */
[----:B------:R-:W-:Y:S01]  /*d200*/  FMUL.FTZ R203, R38, UR15 ;  /* 0x0000000f26cb7c20 */ /* 0x000fe20008410000 */
[----:B------:R-:W-:Y:S01]  /*d210*/  HMMA.16816.F32.BF16 R64, R12, R62, R64 ;  /* 0x0000003e0c40723c */ /* 0x000fe20000041840 */
[----:B--2---:R-:W2:Y:S01]  /*d220*/  LDSM.16.M88.4 R24, [R102+0x1800] ;  /* 0x001800006618783b */ /* 0x004ea20000000200 */
[----:B------:R4:W-:Y:S01]  /*d230*/  MUFU.TANH R205, R36 ;  /* 0x0000002400cd7308 */ /* 0x0009e20000002400 */
[----:B------:R-:W-:Y:S01]  /*d240*/  FMUL.FTZ R89, R39, UR15 ;  /* 0x0000000f27597c20 */ /* 0x000fe20008410000 */
[----:B------:R-:W-:Y:S01]  /*d250*/  FMUL.FTZ R48, R48, UR15 ;  /* 0x0000000f30307c20 */ /* 0x000fe20008410000 */
[----:B------:R-:W-:Y:S01]  /*d260*/  FMUL.FTZ R49, R49, UR15 ;  /* 0x0000000f31317c20 */ /* 0x000fe20008410000 */
[----:B------:R-:W-:Y:S01]  /*d270*/  HMMA.16816.F32.BF16 R68, R20, R70, RZ ;  /* 0x000000461444723c */ /* 0x000fe200000418ff */
[----:B------:R-:W-:Y:S01]  /*d280*/  FMUL.FTZ R50, R50, UR15 ;  /* 0x0000000f32327c20 */ /* 0x000fe20008410000 */
[----:B------:R-:W-:-:S02]  /*d290*/  FMUL.FTZ R51, R51, UR15 ;  /* 0x0000000f33337c20 */ /* 0x000fc40008410000 */
[----:B------:R-:W-:Y:S02]  /*d2a0*/  MUFU.TANH R90, R48 ;  /* 0x00000030005a7308 */ /* 0x000fe40000002400 */
[----:B-1----:R-:W-:Y:S06]  /*d2b0*/  HMMA.16816.F32.BF16 R60, R20, R28, RZ ;  /* 0x0000001c143c723c */ /* 0x002fec00000418ff */
[----:B------:R-:W-:Y:S01]  /*d2c0*/  MUFU.TANH R207, R49 ;  /* 0x0000003100cf7308 */ /* 0x000fe20000002400 */
[----:B----4-:R-:W1:Y:S01]  /*d2d0*/  LDSM.16.M88.4 R36, [R167+0x4800] ;  /* 0x00480000a724783b */ /* 0x010e620000000200 */
[----:B------:R-:W-:Y:S06]  /*d2e0*/  HMMA.16816.F32.BF16 R32, R8, R40, R32 ;  /* 0x000000280820723c */ /* 0x000fec0000041820 */
[----:B------:R-:W-:Y:S01]  /*d2f0*/  MUFU.TANH R111, R50 ;  /* 0x00000032006f7308 */ /* 0x000fe20000002400 */
[----:B------:R-:W-:Y:S06]  /*d300*/  HMMA.16816.F32.BF16 R28, R20, R30, RZ ;  /* 0x0000001e141c723c */ /* 0x000fec00000418ff */
[----:B------:R-:W-:Y:S01]  /*d310*/  HMMA.16816.F32.BF16 R68, R8, R42, R68 ;  /* 0x0000002a0844723c */ /* 0x000fe20000041844 */
[----:B------:R-:W4:Y:S01]  /*d320*/  LDSM.16.M88.4 R40, [R102+0x2000] ;  /* 0x002000006628783b */ /* 0x000f220000000200 */
[----:B------:R5:W-:Y:S04]  /*d330*/  MUFU.TANH R201, R51 ;  /* 0x0000003300c97308 */ /* 0x000be80000002400 */
[C---:B--2---:R-:W-:Y:S04]  /*d340*/  HMMA.16816.F32.BF16 R44, R16.reuse, R24, R44 ;  /* 0x00000018102c723c */ /* 0x044fe8000004182c */
[----:B------:R-:W2:Y:S02]  /*d350*/  MUFU.TANH R85, R85 ;  /* 0x0000005500557308 */ /* 0x000ea40000002400 */
[----:B------:R-:W-:Y:S01]  /*d360*/  HMMA.16816.F32.BF16 R64, R16, R26, R64 ;  /* 0x0000001a1040723c */ /* 0x000fe20000041840 */
[----:B------:R-:W3:Y:S05]  /*d370*/  LDSM.16.M88.4 R24, [R170+0x2800] ;  /* 0x00280000aa18783b */ /* 0x000eea0000000200 */
[----:B------:R-:W-:Y:S01]  /*d380*/  MUFU.TANH R82, R82 ;  /* 0x0000005200527308 */ /* 0x000fe20000002400 */
[----:B-----5:R-:W5:Y:S01]  /*d390*/  LDSM.16.M88.4 R48, [R173+0x5000] ;  /* 0x00500000ad30783b */ /* 0x020f620000000200 */
[----:B------:R-:W-:Y:S06]  /*d3a0*/  HMMA.16816.F32.BF16 R32, R12, R56, R32 ;  /* 0x000000380c20723c */ /* 0x000fec0000041820 */
[----:B-1----:R-:W-:Y:S01]  /*d3b0*/  HMMA.16816.F32.BF16 R60, R8, R36, R60 ;  /* 0x00000024083c723c */ /* 0x002fe2000004183c */
[----:B------:R-:W1:Y:S03]  /*d3c0*/  MUFU.TANH R86, R86 ;  /* 0x0000005600567308 */ /* 0x000e660000002400 */
[----:B------:R-:W-:-:S02]  /*d3d0*/  FMUL.FTZ R44, R44, UR15 ;  /* 0x0000000f2c2c7c20 */ /* 0x000fc40008410000 */
[----:B------:R-:W-:Y:S01]  /*d3e0*/  HMMA.16816.F32.BF16 R28, R8, R38, R28 ;  /* 0x00000026081c723c */ /* 0x000fe2000004181c */
[----:B------:R-:W2:Y:S01]  /*d3f0*/  LDSM.16.M88.4 R36, [R102+0x2800] ;  /* 0x002800006624783b */ /* 0x000ea20000000200 */
[----:B------:R-:W-:Y:S01]  /*d400*/  FMUL.FTZ R115, R45, UR15 ;  /* 0x0000000f2d737c20 */ /* 0x000fe20008410000 */
[----:B------:R4:W-:Y:S01]  /*d410*/  MUFU.TANH R193, R44 ;  /* 0x0000002c00c17308 */ /* 0x0009e20000002400 */
[----:B------:R-:W-:Y:S01]  /*d420*/  FMUL.FTZ R117, R46, UR15 ;  /* 0x0000000f2e757c20 */ /* 0x000fe20008410000 */
[----:B------:R-:W-:Y:S01]  /*d430*/  FMUL.FTZ R191, R47, UR15 ;  /* 0x0000000f2fbf7c20 */ /* 0x000fe20008410000 */
[----:B------:R-:W-:Y:S01]  /*d440*/  HMMA.16816.F32.BF16 R68, R12, R58, R68 ;  /* 0x0000003a0c44723c */ /* 0x000fe20000041844 */
[----:B------:R-:W-:Y:S01]  /*d450*/  LDSM.16.M88.4 R56, [R167+0x5000] ;  /* 0x00500000a738783b */ /* 0x000fe20000000200 */
[----:B------:R-:W-:Y:S01]  /*d460*/  FMUL.FTZ R64, R64, UR15 ;  /* 0x0000000f40407c20 */ /* 0x000fe20008410000 */
[----:B------:R-:W-:Y:S01]  /*d470*/  FMUL.FTZ R65, R65, UR15 ;  /* 0x0000000f41417c20 */ /* 0x000fe20008410000 */
[----:B------:R-:W-:Y:S01]  /*d480*/  FMUL.FTZ R66, R66, UR15 ;  /* 0x0000000f42427c20 */ /* 0x000fe20008410000 */
[----:B------:R-:W-:Y:S01]  /*d490*/  FMUL.FTZ R67, R67, UR15 ;  /* 0x0000000f43437c20 */ /* 0x000fe20008410000 */
[----:B------:R-:W-:Y:S01]  /*d4a0*/  MUFU.TANH R199, R64 ;  /* 0x0000004000c77308 */ /* 0x000fe20000002400 */
[----:B----4-:R-:W-:Y:S01]  /*d4b0*/  HMMA.16816.F32.BF16 R44, R16, R40, R32 ;  /* 0x00000028102c723c */ /* 0x010fe20000041820 */
[----:B------:R-:W4:Y:S06]  /*d4c0*/  LDSM.16.M88.4 R32, [R173+0x5800] ;  /* 0x00580000ad20783b */ /* 0x000f2c0000000200 */
[----:B------:R-:W-:Y:S01]  /*d4d0*/  MUFU.TANH R197, R65 ;  /* 0x0000004100c57308 */ /* 0x000fe20000002400 */
[----:B---3--:R-:W-:Y:S07]  /*d4e0*/  HMMA.16816.F32.BF16 R60, R12, R24, R60 ;  /* 0x000000180c3c723c */ /* 0x008fee000004183c */
[----:B------:R-:W-:Y:S02]  /*d4f0*/  MUFU.TANH R195, R66 ;  /* 0x0000004200c37308 */ /* 0x000fe40000002400 */
[----:B------:R-:W-:Y:S01]  /*d500*/  HMMA.16816.F32.BF16 R68, R16, R42, R68 ;  /* 0x0000002a1044723c */ /* 0x000fe20000041844 */
[----:B------:R-:W-:-:S05]  /*d510*/  LOP3.LUT R25, R78, 0xffffffe0, RZ, 0xc0, !PT ;  /* 0xffffffe04e197812 */ /* 0x000fca00078ec0ff */
[----:B------:R-:W-:Y:S01]  /*d520*/  IMAD.IADD R25, R4, 0x1, -R25 ;  /* 0x0000000104197824 */ /* 0x000fe200078e0a19 */
[C---:B-----5:R-:W-:Y:S01]  /*d530*/  HMMA.16816.F32.BF16 R40, R20.reuse, R48, RZ ;  /* 0x000000301428723c */ /* 0x060fe200000418ff */
[----:B------:R4:W-:Y:S03]  /*d540*/  MUFU.TANH R159, R67 ;  /* 0x00000043009f7308 */ /* 0x0009e60000002400 */
[----:B------:R-:W-:Y:S01]  /*d550*/  SHF.R.S32.HI R24, RZ, 0x1f, R25 ;  /* 0x0000001fff187819 */ /* 0x000fe20000011419 */
[----:B------:R-:W-:Y:S01]  /*d560*/  FMUL.FTZ R44, R44, UR15 ;  /* 0x0000000f2c2c7c20 */ /* 0x000fe20008410000 */
[----:B------:R-:W-:Y:S01]  /*d570*/  HMMA.16816.F32.BF16 R48, R20, R50, RZ ;  /* 0x000000321430723c */ /* 0x000fe200000418ff */
[----:B------:R-:W-:Y:S01]  /*d580*/  FMUL.FTZ R45, R45, UR15 ;  /* 0x0000000f2d2d7c20 */ /* 0x000fe20008410000 */
[----:B------:R-:W-:Y:S01]  /*d590*/  LEA.HI R189, R24, R25, RZ, 0x2 ;  /* 0x0000001918bd7211 */ /* 0x000fe200078f10ff */
[----:B------:R-:W-:-:S02]  /*d5a0*/  IMAD R24, R7, 0x4, R77 ;  /* 0x0000000407187824 */ /* 0x000fc400078e024d */
[----:B------:R-:W-:Y:S01]  /*d5b0*/  FMUL.FTZ R46, R46, UR15 ;  /* 0x0000000f2e2e7c20 */ /* 0x000fe20008410000 */
[----:B------:R-:W-:Y:S01]  /*d5c0*/  IMAD.SHL.U32 R7, R4, 0x2, RZ ;  /* 0x0000000204077824 */ /* 0x000fe200078e00ff */
[----:B------:R-:W-:Y:S01]  /*d5d0*/  SHF.R.S32.HI R189, RZ, 0x2, R189 ;  /* 0x00000002ffbd7819 */ /* 0x000fe200000114bd */
[----:B--2---:R-:W-:Y:S01]  /*d5e0*/  HMMA.16816.F32.BF16 R60, R16, R36, R60 ;  /* 0x00000024103c723c */ /* 0x004fe2000004183c */
[----:B------:R-:W-:Y:S01]  /*d5f0*/  LOP3.LUT R4, R55, R76, RZ, 0xfc, !PT ;  /* 0x0000004c37047212 */ /* 0x000fe200078efcff */
[----:B------:R-:W-:Y:S01]  /*d600*/  FMUL.FTZ R47, R47, UR15 ;  /* 0x0000000f2f2f7c20 */ /* 0x000fe20008410000 */
[----:B------:R-:W-:Y:S01]  /*d610*/  LOP3.LUT R7, R7, 0x6, RZ, 0xc0, !PT ;  /* 0x0000000607077812 */ /* 0x000fe200078ec0ff */
[----:B------:R-:W-:Y:S02]  /*d620*/  IMAD.U32 R25, R24, 0x10, R189 ;  /* 0x0000001018197824 */ /* 0x000fe400078e00bd */
[----:B------:R-:W-:Y:S01]  /*d630*/  FMUL.FTZ R69, R69, UR15 ;  /* 0x0000000f45457c20 */ /* 0x000fe20008410000 */
[----:B------:R-:W-:Y:S01]  /*d640*/  HMMA.16816.F32.BF16 R28, R12, R26, R28 ;  /* 0x0000001a0c1c723c */ /* 0x000fe2000004181c */
[----:B------:R-:W-:Y:S01]  /*d650*/  FMUL.FTZ R71, R71, UR15 ;  /* 0x0000000f47477c20 */ /* 0x000fe20008410000 */
[----:B------:R-:W-:Y:S01]  /*d660*/  IMAD.IADD R76, R2, 0x1, R7 ;  /* 0x00000001024c7824 */ /* 0x000fe200078e0207 */
[----:B------:R-:W-:Y:S01]  /*d670*/  IADD3 R24, -R180, 0x1, R25 ;  /* 0x00000001b4187810 */ /* 0x000fe20007ffe119 */
[----:B------:R2:W-:Y:S01]  /*d680*/  MUFU.TANH R153, R69 ;  /* 0x0000004500997308 */ /* 0x0005e20000002400 */
[----:B------:R-:W-:Y:S01]  /*d690*/  FMUL.FTZ R70, R70, UR15 ;  /* 0x0000000f46467c20 */ /* 0x000fe20008410000 */
[----:B------:R-:W-:Y:S01]  /*d6a0*/  VIADD R36, R76, 0x10 ;  /* 0x000000104c247836 */ /* 0x000fe20000000000 */
[----:B------:R-:W-:Y:S01]  /*d6b0*/  IADD3 R24, R24, UR14, R53 ;  /* 0x0000000e18187c10 */ /* 0x000fe2000fffe035 */
[----:B----4-:R-:W-:Y:S01]  /*d6c0*/  HMMA.16816.F32.BF16 R64, R20, R32, RZ ;  /* 0x000000201440723c */ /* 0x010fe200000418ff */
[----:B------:R-:W-:-:S02]  /*d6d0*/  VIADD R26, R76, 0x9 ;  /* 0x000000094c1a7836 */ /* 0x000fc40000000000 */
[----:B------:R-:W-:Y:S01]  /*d6e0*/  FMUL.FTZ R68, R68, UR15 ;  /* 0x0000000f44447c20 */ /* 0x000fe20008410000 */
[C---:B------:R-:W-:Y:S01]  /*d6f0*/  VIMNMX R103, R24.reuse, R53, PT ;  /* 0x0000003518677248 */ /* 0x040fe20003fe0100 */
[----:B------:R3:W-:Y:S01]  /*d700*/  MUFU.TANH R149, R71 ;  /* 0x0000004700957308 */ /* 0x0007e20000002400 */
[----:B------:R-:W-:Y:S01]  /*d710*/  VIADDMNMX R105, R24, 0x8, R53, PT ;  /* 0x0000000818697846 */ /* 0x000fe20003800135 */
[----:B------:R-:W-:Y:S01]  /*d720*/  VIADD R24, R76, 0x1 ;  /* 0x000000014c187836 */ /* 0x000fe20000000000 */
[----:B------:R-:W-:Y:S01]  /*d730*/  HMMA.16816.F32.BF16 R20, R20, R34, RZ ;  /* 0x000000221414723c */ /* 0x000fe200000418ff */
[----:B------:R-:W4:Y:S01]  /*d740*/  LDSM.16.M88.4 R32, [R170+0x3000] ;  /* 0x00300000aa20783b */ /* 0x000f220000000200 */
[-C--:B------:R-:W-:Y:S01]  /*d750*/  ISETP.GE.AND P6, PT, R36, R103.reuse, PT ;  /* 0x000000672400720c */ /* 0x080fe20003fc6270 */
[----:B------:R-:W-:Y:S01]  /*d760*/  FMUL.FTZ R61, R61, UR15 ;  /* 0x0000000f3d3d7c20 */ /* 0x000fe20008410000 */
[C---:B------:R-:W-:Y:S01]  /*d770*/  ISETP.GE.AND P1, PT, R24.reuse, R103, PT ;  /* 0x000000671800720c */ /* 0x040fe20003f26270 */
[----:B------:R-:W-:Y:S01]  /*d780*/  MUFU.TANH R89, R89 ;  /* 0x0000005900597308 */ /* 0x000fe20000002400 */
[-C--:B------:R-:W-:Y:S01]  /*d790*/  ISETP.GE.AND P0, PT, R24, R105.reuse, PT ;  /* 0x000000691800720c */ /* 0x080fe20003f06270 */
[----:B------:R-:W-:Y:S01]  /*d7a0*/  VIADD R24, R76, 0x8 ;  /* 0x000000084c187836 */ /* 0x000fe20000000000 */
[----:B------:R-:W-:Y:S01]  /*d7b0*/  FSEL R77, R54, -INF , !P1 ;  /* 0xff800000364d7808 */ /* 0x000fe20004800000 */
[----:B------:R-:W-:Y:S01]  /*d7c0*/  HMMA.16816.F32.BF16 R40, R8, R56, R40 ;  /* 0x000000380828723c */ /* 0x000fe20000041828 */
[----:B------:R-:W-:Y:S01]  /*d7d0*/  ISETP.GE.AND P1, PT, R36, R105, PT ;  /* 0x000000692400720c */ /* 0x000fe20003f26270 */
[----:B------:R-:W-:Y:S01]  /*d7e0*/  VIADD R36, R76, 0x11 ;  /* 0x000000114c247836 */ /* 0x000fe20000000000 */
[C---:B------:R-:W-:Y:S01]  /*d7f0*/  ISETP.GE.AND P2, PT, R24.reuse, R103, PT ;  /* 0x000000671800720c */ /* 0x040fe20003f46270 */
[----:B------:R-:W-:Y:S01]  /*d800*/  MUFU.TANH R145, R44 ;  /* 0x0000002c00917308 */ /* 0x000fe20000002400 */
[----:B------:R-:W-:Y:S01]  /*d810*/  ISETP.GE.AND P3, PT, R24, R105, PT ;  /* 0x000000691800720c */ /* 0x000fe20003f66270 */
[----:B------:R-:W-:Y:S01]  /*d820*/  HMMA.16816.F32.BF16 R28, R16, R38, R28 ;  /* 0x00000026101c723c */ /* 0x000fe2000004181c */
[C---:B------:R-:W-:Y:S01]  /*d830*/  ISETP.GE.AND P4, PT, R26.reuse, R103, PT ;  /* 0x000000671a00720c */ /* 0x040fe20003f86270 */
[----:B------:R-:W-:Y:S01]  /*d840*/  FMUL.FTZ R63, R63, UR15 ;  /* 0x0000000f3f3f7c20 */ /* 0x000fe20008410000 */
[----:B------:R-:W-:Y:S01]  /*d850*/  ISETP.GE.AND P5, PT, R26, R105, PT ;  /* 0x000000691a00720c */ /* 0x000fe20003fa6270 */
[----:B------:R-:W-:Y:S01]  /*d860*/  FMUL.FTZ R60, R60, UR15 ;  /* 0x0000000f3c3c7c20 */ /* 0x000fe20008410000 */
[----:B------:R-:W5:Y:S01]  /*d870*/  LDSM.16.M88.4 R24, [R167+0x5800] ;  /* 0x00580000a718783b */ /* 0x000f620000000200 */
[----:B------:R-:W-:Y:S01]  /*d880*/  FSEL R7, R72, -INF , !P0 ;  /* 0xff80000048077808 */ /* 0x000fe20004000000 */
[----:B------:R-:W-:Y:S01]  /*d890*/  MUFU.TANH R141, R45 ;  /* 0x0000002d008d7308 */ /* 0x000fe20000002400 */
[----:B------:R-:W-:Y:S01]  /*d8a0*/  FSEL R79, R79, -INF , !P2 ;  /* 0xff8000004f4f7808 */ /* 0x000fe20005000000 */
[----:B------:R-:W-:Y:S01]  /*d8b0*/  HMMA.16816.F32.BF16 R48, R8, R58, R48 ;  /* 0x0000003a0830723c */ /* 0x000fe20000041830 */
[----:B------:R-:W-:Y:S01]  /*d8c0*/  ISETP.GE.AND P2, PT, R36, R103, PT ;  /* 0x000000672400720c */ /* 0x000fe20003f46270 */
[----:B------:R-:W-:Y:S01]  /*d8d0*/  FMUL.FTZ R62, R62, UR15 ;  /* 0x0000000f3e3e7c20 */ /* 0x000fe20008410000 */
[----:B------:R-:W-:Y:S01]  /*d8e0*/  ISETP.GE.AND P0, PT, R36, R105, PT ;  /* 0x000000692400720c */ /* 0x000fe20003f06270 */
[----:B------:R-:W-:Y:S01]  /*d8f0*/  VIADD R36, R76, 0x18 ;  /* 0x000000184c247836 */ /* 0x000fe20000000000 */
[----:B--2---:R-:W-:Y:S01]  /*d900*/  FSEL R69, R74, -INF , !P3 ;  /* 0xff8000004a457808 */ /* 0x004fe20005800000 */
[----:B------:R-:W-:Y:S01]  /*d910*/  MUFU.TANH R143, R46 ;  /* 0x0000002e008f7308 */ /* 0x000fe20000002400 */
[----:B---3--:R-:W-:-:S02]  /*d920*/  FSEL R71, R75, -INF , !P5 ;  /* 0xff8000004b477808 */ /* 0x008fc40006800000 */
[C---:B------:R-:W-:Y:S02]  /*d930*/  ISETP.GE.AND P3, PT, R36.reuse, R103, PT ;  /* 0x000000672400720c */ /* 0x040fe40003f66270 */
[----:B------:R-:W-:Y:S01]  /*d940*/  ISETP.GE.AND P5, PT, R36, R105, PT ;  /* 0x000000692400720c */ /* 0x000fe20003fa6270 */
[----:B------:R-:W-:Y:S01]  /*d950*/  VIADD R36, R76, 0x19 ;  /* 0x000000194c247836 */ /* 0x000fe20000000000 */
[----:B------:R-:W-:Y:S01]  /*d960*/  FSEL R91, R73, -INF , !P4 ;  /* 0xff800000495b7808 */ /* 0x000fe20006000000 */
[----:B------:R2:W-:Y:S01]  /*d970*/  MUFU.TANH R147, R47 ;  /* 0x0000002f00937308 */ /* 0x0005e20000002400 */
[----:B------:R-:W-:Y:S01]  /*d980*/  FSEL R93, R80, -INF , !P6 ;  /* 0xff800000505d7808 */ /* 0x000fe20007000000 */
[----:B------:R-:W-:Y:S01]  /*d990*/  FMUL.FTZ R28, R28, UR15 ;  /* 0x0000000f1c1c7c20 */ /* 0x000fe20008410000 */
[----:B------:R-:W-:Y:S01]  /*d9a0*/  ISETP.GE.AND P4, PT, R36, R103, PT ;  /* 0x000000672400720c */ /* 0x000fe20003f86270 */
[C---:B----4-:R-:W-:Y:S01]  /*d9b0*/  HMMA.16816.F32.BF16 R40, R12.reuse, R32, R40 ;  /* 0x000000200c28723c */ /* 0x050fe20000041828 */
[----:B------:R-:W-:Y:S01]  /*d9c0*/  FSEL R83, R83, -INF , !P1 ;  /* 0xff80000053537808 */ /* 0x000fe20004800000 */
[----:B------:R-:W-:Y:S01]  /*d9d0*/  FMUL.FTZ R29, R29, UR15 ;  /* 0x0000000f1d1d7c20 */ /* 0x000fe20008410000 */
[----:B------:R-:W-:Y:S01]  /*d9e0*/  FSEL R97, R84, -INF , !P3 ;  /* 0xff80000054617808 */ /* 0x000fe20005800000 */
[----:B------:R-:W3:Y:S01]  /*d9f0*/  MUFU.TANH R87, R87 ;  /* 0x0000005700577308 */ /* 0x000ee20000002400 */
[----:B------:R-:W-:Y:S01]  /*da00*/  FSEL R95, R81, -INF , !P2 ;  /* 0xff800000515f7808 */ /* 0x000fe20005000000 */
[----:B------:R-:W-:Y:S01]  /*da10*/  FMUL.FTZ R135, R30, UR15 ;  /* 0x0000000f1e877c20 */ /* 0x000fe20008410000 */
[----:B------:R-:W-:Y:S01]  /*da20*/  VIADD R32, R76, 0x20 ;  /* 0x000000204c207836 */ /* 0x000fe20000000000 */
[----:B------:R-:W-:Y:S01]  /*da30*/  FSEL R81, R85, -INF , !P0 ;  /* 0xff80000055517808 */ /* 0x000fe20004000000 */
[----:B------:R-:W-:Y:S01]  /*da40*/  FMUL.FTZ R113, R31, UR15 ;  /* 0x0000000f1f717c20 */ /* 0x000fe20008410000 */
[----:B-1----:R-:W-:Y:S01]  /*da50*/  FSEL R73, R86, -INF , !P5 ;  /* 0xff80000056497808 */ /* 0x002fe20006800000 */
[----:B------:R-:W-:Y:S01]  /*da60*/  HMMA.16816.F32.BF16 R48, R12, R34, R48 ;  /* 0x000000220c30723c */ /* 0x000fe20000041830 */
[----:B------:R-:W-:Y:S01]  /*da70*/  @P4 LOP3.LUT R182, R182, 0x1, RZ, 0xfc, !PT ;  /* 0x00000001b6b64812 */ /* 0x000fe200078efcff */
[----:B--2---:R-:W1:Y:S01]  /*da80*/  LDSM.16.M88.4 R44, [R102+0x3000] ;  /* 0x00300000662c783b */ /* 0x004e620000000200 */
[----:B------:R-:W-:Y:S01]  /*da90*/  ISETP.GE.AND P4, PT, R36, R105, PT ;  /* 0x000000692400720c */ /* 0x000fe20003f86270 */
[----:B------:R-:W2:Y:S01]  /*daa0*/  MUFU.TANH R203, R203 ;  /* 0x000000cb00cb7308 */ /* 0x000ea20000002400 */
[C---:B------:R-:W-:Y:S01]  /*dab0*/  ISETP.GE.AND P6, PT, R32.reuse, R103, PT ;  /* 0x000000672000720c */ /* 0x040fe20003fc6270 */
[----:B------:R-:W4:Y:S01]  /*dac0*/  LDSM.16.M88.4 R36, [R170+0x3800] ;  /* 0x00380000aa24783b */ /* 0x000f220000000200 */
[----:B------:R-:W-:Y:S01]  /*dad0*/  ISETP.GE.AND P1, PT, R32, R105, PT ;  /* 0x000000692000720c */ /* 0x000fe20003f26270 */
[C---:B-----5:R-:W-:Y:S01]  /*dae0*/  HMMA.16816.F32.BF16 R64, R8.reuse, R24, R64 ;  /* 0x000000180840723c */ /* 0x060fe20000041840 */
[----:B------:R-:W-:Y:S01]  /*daf0*/  VIADD R32, R76, 0x21 ;  /* 0x000000214c207836 */ /* 0x000fe20000000000 */
[----:B------:R-:W-:Y:S01]  /*db00*/  LOP3.LUT P3, RZ, R182, 0x1, RZ, 0xc0, !PT ;  /* 0x00000001b6ff7812 */ /* 0x000fe2000786c0ff */
[C---:B------:R-:W-:Y:S01]  /*db10*/  VIADD R34, R76.reuse, 0x39 ;  /* 0x000000394c227836 */ /* 0x040fe20000000000 */
[----:B------:R5:W-:Y:S01]  /*db20*/  MUFU.TANH R139, R28 ;  /* 0x0000001c008b7308 */ /* 0x000be20000002400 */
[----:B---3--:R-:W-:Y:S01]  /*db30*/  FSEL R75, R87, -INF , !P4 ;  /* 0xff800000574b7808 */ /* 0x008fe20006000000 */
[----:B------:R-:W-:Y:S01]  /*db40*/  HMMA.16816.F32.BF16 R20, R8, R26, R20 ;  /* 0x0000001a0814723c */ /* 0x000fe20000041814 */
[----:B------:R-:W-:Y:S01]  /*db50*/  VIADD R24, R76, 0x28 ;  /* 0x000000284c187836 */ /* 0x000fe20000000000 */
[----:B------:R-:W-:-:S02]  /*db60*/  FSEL R99, R82, -INF , !P3 ;  /* 0xff80000052637808 */ /* 0x000fc40005800000 */
[----:B------:R-:W-:Y:S02]  /*db70*/  ISETP.GE.AND P0, PT, R32, R105, PT ;  /* 0x000000692000720c */ /* 0x000fe40003f06270 */
[----:B------:R-:W-:Y:S01]  /*db80*/  ISETP.GE.AND P3, PT, R24, R103, PT ;  /* 0x000000671800720c */ /* 0x000fe20003f66270 */
[----:B------:R3:W-:Y:S01]  /*db90*/  MUFU.TANH R137, R29 ;  /* 0x0000001d00897308 */ /* 0x0007e20000002400 */
[----:B------:R-:W-:Y:S01]  /*dba0*/  FSEL R53, R89, -INF , !P0 ;  /* 0xff80000059357808 */ /* 0x000fe20004000000 */
[----:B------:R-:W-:Y:S01]  /*dbb0*/  VIADD R10, R76, 0x41 ;  /* 0x000000414c0a7836 */ /* 0x000fe20000000000 */
[----:B------:R-:W-:Y:S01]  /*dbc0*/  LOP3.LUT R182, R182, 0xfffffffe, RZ, 0xc0, !PT ;  /* 0xfffffffeb6b67812 */ /* 0x000fe200078ec0ff */
[----:B------:R-:W-:Y:S01]  /*dbd0*/  VIADD R26, R76, 0x49 ;  /* 0x000000494c1a7836 */ /* 0x000fe20000000000 */
[----:B------:R-:W-:Y:S01]  /*dbe0*/  ISETP.GE.AND P4, PT, R24, R105, PT ;  /* 0x000000691800720c */ /* 0x000fe20003f86270 */
[C---:B------:R-:W-:Y:S01]  /*dbf0*/  VIADD R24, R76.reuse, 0x29 ;  /* 0x000000294c187836 */ /* 0x040fe20000000000 */
[----:B------:R-:W-:Y:S01]  /*dc00*/  FSEL R205, R205, -INF , !P6 ;  /* 0xff800000cdcd7808 */ /* 0x000fe20007000000 */
[----:B-----5:R-:W-:Y:S01]  /*dc10*/  VIADD R28, R76, 0x30 ;  /* 0x000000304c1c7836 */ /* 0x020fe20000000000 */
[----:B--2---:R-:W-:Y:S01]  /*dc20*/  FSEL R203, R203, -INF , !P1 ;  /* 0xff800000cbcb7808 */ /* 0x004fe20004800000 */
[----:B------:R-:W2:Y:S01]  /*dc30*/  MUFU.TANH R88, R88 ;  /* 0x0000005800587308 */ /* 0x000ea20000002400 */
[-C--:B------:R-:W-:Y:S01]  /*dc40*/  ISETP.GE.AND P6, PT, R24, R103.reuse, PT ;  /* 0x000000671800720c */ /* 0x080fe20003fc6270 */
[----:B------:R-:W-:Y:S01]  /*dc50*/  VIADD R8, R76, 0x48 ;  /* 0x000000484c087836 */ /* 0x000fe20000000000 */
[----:B------:R-:W-:-:S02]  /*dc60*/  ISETP.GE.AND P5, PT, R28, R103, PT ;  /* 0x000000671c00720c */ /* 0x000fc40003fa6270 */
[-C--:B------:R-:W-:Y:S02]  /*dc70*/  ISETP.GE.AND P0, PT, R28, R105.reuse, PT ;  /* 0x000000691c00720c */ /* 0x080fe40003f06270 */
[----:B---3--:R-:W3:Y:S01]  /*dc80*/  LDSM.16.M88.4 R28, [R102+0x3800] ;  /* 0x00380000661c783b */ /* 0x008ee20000000200 */
[----:B------:R-:W-:Y:S01]  /*dc90*/  @P3 LOP3.LUT R182, R182, 0x1, RZ, 0xfc, !PT ;  /* 0x00000001b6b63812 */ /* 0x000fe200078efcff */
[----:B------:R-:W5:Y:S01]  /*dca0*/  MUFU.TANH R191, R191 ;  /* 0x000000bf00bf7308 */ /* 0x000f620000002400 */
[----:B------:R-:W-:Y:S01]  /*dcb0*/  ISETP.GE.AND P3, PT, R24, R105, PT ;  /* 0x000000691800720c */ /* 0x000fe20003f66270 */
[----:B------:R-:W-:Y:S01]  /*dcc0*/  VIADD R24, R76, 0x31 ;  /* 0x000000314c187836 */ /* 0x000fe20000000000 */
[C---:B------:R-:W-:Y:S01]  /*dcd0*/  LOP3.LUT P1, RZ, R182.reuse, 0x1, RZ, 0xc0, !PT ;  /* 0x00000001b6ff7812 */ /* 0x040fe2000782c0ff */
[----:B-1----:R-:W-:Y:S01]  /*dce0*/  HMMA.16816.F32.BF16 R40, R16, R44, R40 ;  /* 0x0000002c1028723c */ /* 0x002fe20000041828 */
[----:B------:R-:W-:Y:S01]  /*dcf0*/  LOP3.LUT R182, R182, 0xfffffffe, RZ, 0xc0, !PT ;  /* 0xfffffffeb6b67812 */ /* 0x000fe200078ec0ff */
[----:B------:R-:W-:-:S04]  /*dd00*/  DEPBAR.LE SB0, 0x0 ;  /* 0x000080000000791a */ /* 0x000fc80000000000 */
[----:B------:R-:W-:Y:S01]  /*dd10*/  FSEL R55, R90, -INF , !P1 ;  /* 0xff8000005a377808 */ /* 0x000fe20004800000 */
[C---:B----4-:R-:W-:Y:S01]  /*dd20*/  HMMA.16816.F32.BF16 R64, R12.reuse, R36, R64 ;  /* 0x000000240c40723c */ /* 0x050fe20000041840 */
[-C--:B------:R-:W-:Y:S01]  /*dd30*/  ISETP.GE.AND P1, PT, R24, R103.reuse, PT ;  /* 0x000000671800720c */ /* 0x080fe20003f26270 */
[----:B------:R-:W1:Y:S01]  /*dd40*/  MUFU.TANH R117, R117 ;  /* 0x0000007500757308 */ /* 0x000e620000002400 */
[-C--:B------:R-:W-:Y:S01]  /*dd50*/  ISETP.GE.AND P2, PT, R32, R103.reuse, PT ;  /* 0x000000672000720c */ /* 0x080fe20003f46270 */
[----:B------:R-:W-:Y:S01]  /*dd60*/  VIADD R32, R76, 0x40 ;  /* 0x000000404c207836 */ /* 0x000fe20000000000 */
[----:B------:R-:W-:Y:S01]  /*dd70*/  FSEL R111, R111, -INF , !P4 ;  /* 0xff8000006f6f7808 */ /* 0x000fe20006000000 */
[----:B------:R-:W-:Y:S01]  /*dd80*/  HMMA.16816.F32.BF16 R20, R12, R38, R20 ;  /* 0x000000260c14723c */ /* 0x000fe20000041814 */
[----:B--2---:R-:W-:Y:S02]  /*dd90*/  FSEL R57, R88, -INF , !P2 ;  /* 0xff80000058397808 */ /* 0x004fe40005000000 */
[----:B------:R-:W-:Y:S01]  /*dda0*/  FSEL R193, R193, -INF , !P5 ;  /* 0xff800000c1c17808 */ /* 0x000fe20006800000 */
[----:B------:R-:W2:Y:S01]  /*ddb0*/  MUFU.TANH R115, R115 ;  /* 0x0000007300737308 */ /* 0x000ea20000002400 */
[----:B------:R-:W-:Y:S01]  /*ddc0*/  FSEL R207, R207, -INF , !P6 ;  /* 0xff800000cfcf7808 */ /* 0x000fe20007000000 */
[----:B------:R-:W-:Y:S01]  /*ddd0*/  HMMA.16816.F32.BF16 R48, R16, R46, R48 ;  /* 0x0000002e1030723c */ /* 0x000fe20000041830 */
[----:B------:R-:W-:Y:S01]  /*dde0*/  ISETP.GE.AND P5, PT, R32, R103, PT ;  /* 0x000000672000720c */ /* 0x000fe20003fa6270 */
[----:B------:R-:W-:Y:S01]  /*ddf0*/  VIADD R12, R76, 0x51 ;  /* 0x000000514c0c7836 */ /* 0x000fe20000000000 */
[----:B------:R-:W-:-:S02]  /*de00*/  @P1 LOP3.LUT R182, R182, 0x1, RZ, 0xfc, !PT ;  /* 0x00000001b6b61812 */ /* 0x000fc400078efcff */
[----:B------:R-:W-:Y:S01]  /*de10*/  ISETP.GE.AND P1, PT, R24, R105, PT ;  /* 0x000000691800720c */ /* 0x000fe20003f26270 */
[----:B------:R-:W-:Y:S01]  /*de20*/  VIADD R24, R76, 0x38 ;  /* 0x000000384c187836 */ /* 0x000fe20000000000 */
[----:B------:R-:W4:Y:S01]  /*de30*/  MUFU.TANH R151, R70 ;  /* 0x0000004600977308 */ /* 0x000f220000002400 */
[----:B------:R-:W-:Y:S01]  /*de40*/  LOP3.LUT P6, RZ, R182, 0x1, RZ, 0xc0, !PT ;  /* 0x00000001b6ff7812 */ /* 0x000fe200078cc0ff */
[----:B------:R-:W-:Y:S01]  /*de50*/  FMUL.FTZ R42, R42, UR15 ;  /* 0x0000000f2a2a7c20 */ /* 0x000fe20008410000 */
[----:B-----5:R-:W-:Y:S01]  /*de60*/  FSEL R191, R191, -INF , !P1 ;  /* 0xff800000bfbf7808 */ /* 0x020fe20004800000 */
[----:B------:R-:W-:Y:S01]  /*de70*/  FMUL.FTZ R40, R40, UR15 ;  /* 0x0000000f28287c20 */ /* 0x000fe20008410000 */
[C---:B------:R-:W-:Y:S01]  /*de80*/  ISETP.GE.AND P4, PT, R24.reuse, R103, PT ;  /* 0x000000671800720c */ /* 0x040fe20003f86270 */
[----:B------:R-:W-:Y:S01]  /*de90*/  FMUL.FTZ R43, R43, UR15 ;  /* 0x0000000f2b2b7c20 */ /* 0x000fe20008410000 */
[----:B------:R-:W-:Y:S01]  /*dea0*/  ISETP.GE.AND P2, PT, R24, R105, PT ;  /* 0x000000691800720c */ /* 0x000fe20003f46270 */
[C---:B---3--:R-:W-:Y:S01]  /*deb0*/  HMMA.16816.F32.BF16 R64, R16.reuse, R28, R64 ;  /* 0x0000001c1040723c */ /* 0x048fe20000041840 */
[----:B------:R-:W-:Y:S01]  /*dec0*/  FSEL R199, R199, -INF , !P4 ;  /* 0xff800000c7c77808 */ /* 0x000fe20006000000 */
[----:B------:R-:W3:Y:S01]  /*ded0*/  MUFU.TANH R131, R61 ;  /* 0x0000003d00837308 */ /* 0x000ee20000002400 */
[----:B------:R-:W-:Y:S01]  /*dee0*/  FSEL R195, R195, -INF , !P2 ;  /* 0xff800000c3c37808 */ /* 0x000fe20005000000 */
[----:B------:R-:W-:Y:S01]  /*def0*/  FMUL.FTZ R24, R41, UR15 ;  /* 0x0000000f29187c20 */ /* 0x000fe20008410000 */
[C---:B------:R-:W-:Y:S01]  /*df00*/  ISETP.GE.AND P4, PT, R10.reuse, R103, PT ;  /* 0x000000670a00720c */ /* 0x040fe20003f86270 */
[----:B------:R-:W-:Y:S01]  /*df10*/  HMMA.16816.F32.BF16 R20, R16, R30, R20 ;  /* 0x0000001e1014723c */ /* 0x000fe20000041814 */
[-C--:B------:R-:W-:Y:S01]  /*df20*/  ISETP.GE.AND P2, PT, R10, R105.reuse, PT ;  /* 0x000000690a00720c */ /* 0x080fe20003f46270 */
[----:B------:R-:W-:Y:S01]  /*df30*/  VIADD R10, R76, 0x50 ;  /* 0x000000504c0a7836 */ /* 0x000fe20000000000 */
[----:B-1----:R-:W-:Y:S01]  /*df40*/  FSEL R117, R117, -INF , !P0 ;  /* 0xff80000075757808 */ /* 0x002fe20004000000 */
[----:B------:R-:W1:Y:S01]  /*df50*/  MUFU.TANH R127, R63 ;  /* 0x0000003f007f7308 */ /* 0x000e620000002400 */
[-C--:B------:R-:W-:Y:S01]  /*df60*/  ISETP.GE.AND P1, PT, R32, R105.reuse, PT ;  /* 0x000000692000720c */ /* 0x080fe20003f26270 */
[----:B------:R-:W-:Y:S01]  /*df70*/  FMUL.FTZ R49, R49, UR15 ;  /* 0x0000000f31317c20 */ /* 0x000fe20008410000 */
[----:B------:R-:W-:Y:S01]  /*df80*/  ISETP.GE.AND P0, PT, R34, R105, PT ;  /* 0x000000692200720c */ /* 0x000fe20003f06270 */
[----:B------:R-:W-:Y:S01]  /*df90*/  FMUL.FTZ R45, R51, UR15 ;  /* 0x0000000f332d7c20 */ /* 0x000fe20008410000 */
[----:B------:R-:W-:Y:S01]  /*dfa0*/  FSEL R145, R145, -INF , !P5 ;  /* 0xff80000091917808 */ /* 0x000fe20006800000 */
[----:B------:R-:W-:Y:S01]  /*dfb0*/  FMUL.FTZ R47, R50, UR15 ;  /* 0x0000000f322f7c20 */ /* 0x000fe20008410000 */
[----:B------:R-:W-:Y:S01]  /*dfc0*/  FSEL R147, R147, -INF , !P2 ;  /* 0xff80000093937808 */ /* 0x000fe20005000000 */
[----:B------:R-:W5:Y:S01]  /*dfd0*/  MUFU.TANH R155, R68 ;  /* 0x00000044009b7308 */ /* 0x000f620000002400 */
[----:B--2---:R-:W-:-:S02]  /*dfe0*/  FSEL R115, R115, -INF , !P6 ;  /* 0xff80000073737808 */ /* 0x004fc40007000000 */
[----:B------:R-:W-:Y:S02]  /*dff0*/  FSEL R143, R143, -INF , !P1 ;  /* 0xff8000008f8f7808 */ /* 0x000fe40004800000 */
[C---:B------:R-:W-:Y:S01]  /*e000*/  ISETP.GE.AND P5, PT, R10.reuse, R103, PT ;  /* 0x000000670a00720c */ /* 0x040fe20003fa6270 */
[----:B------:R-:W-:Y:S01]  /*e010*/  FMUL.FTZ R33, R67, UR15 ;  /* 0x0000000f43217c20 */ /* 0x000fe20008410000 */
[----:B------:R-:W-:Y:S01]  /*e020*/  ISETP.GE.AND P2, PT, R10, R105, PT ;  /* 0x000000690a00720c */ /* 0x000fe20003f46270 */
[----:B------:R-:W2:Y:S01]  /*e030*/  MUFU.TANH R133, R60 ;  /* 0x0000003c00857308 */ /* 0x000ea20000002400 */
[----:B------:R-:W-:Y:S01]  /*e040*/  FSEL R159, R159, -INF , !P0 ;  /* 0xff8000009f9f7808 */ /* 0x000fe20004000000 */
[----:B------:R-:W-:Y:S01]  /*e050*/  VIADD R10, R76, 0x58 ;  /* 0x000000584c0a7836 */ /* 0x000fe20000000000 */
[C---:B------:R-:W-:Y:S01]  /*e060*/  ISETP.GE.AND P6, PT, R26.reuse, R103, PT ;  /* 0x000000671a00720c */ /* 0x040fe20003fc6270 */
[----:B------:R-:W-:Y:S01]  /*e070*/  FMUL.FTZ R39, R65, UR15 ;  /* 0x0000000f41277c20 */ /* 0x000fe20008410000 */
[-C--:B------:R-:W-:Y:S01]  /*e080*/  ISETP.GE.AND P1, PT, R26, R105.reuse, PT ;  /* 0x000000691a00720c */ /* 0x080fe20003f26270 */
[----:B------:R-:W-:Y:S01]  /*e090*/  FMUL.FTZ R35, R66, UR15 ;  /* 0x0000000f42237c20 */ /* 0x000fe20008410000 */
[----:B------:R-:W-:Y:S01]  /*e0a0*/  FSEL R201, R201, -INF , !P3 ;  /* 0xff800000c9c97808 */ /* 0x000fe20005800000 */
[----:B------:R-:W2:Y:S01]  /*e0b0*/  MUFU.TANH R113, R113 ;  /* 0x0000007100717308 */ /* 0x000ea20000002400 */
[----:B------:R-:W-:Y:S01]  /*e0c0*/  ISETP.GE.AND P0, PT, R8, R105, PT ;  /* 0x000000690800720c */ /* 0x000fe20003f06270 */
[----:B------:R-:W-:Y:S01]  /*e0d0*/  FMUL.FTZ R20, R20, UR15 ;  /* 0x0000000f14147c20 */ /* 0x000fe20008410000 */
[----:B------:R-:W-:Y:S01]  /*e0e0*/  ISETP.GE.AND P3, PT, R34, R103, PT ;  /* 0x000000672200720c */ /* 0x000fe20003f66270 */
[----:B------:R-:W-:Y:S01]  /*e0f0*/  FMUL.FTZ R21, R21, UR15 ;  /* 0x0000000f15157c20 */ /* 0x000fe20008410000 */
[----:B------:R-:W-:Y:S01]  /*e100*/  FSEL R153, R153, -INF , !P6 ;  /* 0xff80000099997808 */ /* 0x000fe20007000000 */
[----:B------:R-:W-:Y:S01]  /*e110*/  FMUL.FTZ R22, R22, UR15 ;  /* 0x0000000f16167c20 */ /* 0x000fe20008410000 */
[----:B------:R-:W-:Y:S01]  /*e120*/  FSEL R149, R149, -INF , !P1 ;  /* 0xff80000095957808 */ /* 0x000fe20004800000 */
[----:B------:R-:W2:Y:S01]  /*e130*/  MUFU.TANH R129, R62 ;  /* 0x0000003e00817308 */ /* 0x000ea20000002400 */
[----:B------:R-:W-:Y:S01]  /*e140*/  FSEL R141, R141, -INF , !P4 ;  /* 0xff8000008d8d7808 */ /* 0x000fe20006000000 */
[----:B------:R-:W-:Y:S01]  /*e150*/  FMUL.FTZ R23, R23, UR15 ;  /* 0x0000000f17177c20 */ /* 0x000fe20008410000 */
[----:B----4-:R-:W-:-:S02]  /*e160*/  FSEL R151, R151, -INF , !P0 ;  /* 0xff80000097977808 */ /* 0x010fc40004000000 */
[C---:B------:R-:W-:Y:S02]  /*e170*/  ISETP.GE.AND P6, PT, R10.reuse, R103, PT ;  /* 0x000000670a00720c */ /* 0x040fe40003fc6270 */
[----:B------:R-:W-:Y:S01]  /*e180*/  ISETP.GE.AND P1, PT, R10, R105, PT ;  /* 0x000000690a00720c */ /* 0x000fe20003f26270 */
[----:B------:R-:W4:Y:S01]  /*e190*/  MUFU.TANH R61, R42 ;  /* 0x0000002a003d7308 */ /* 0x000f220000002400 */
[----:B------:R-:W-:Y:S01]  /*e1a0*/  FSEL R197, R197, -INF , !P3 ;  /* 0xff800000c5c57808 */ /* 0x000fe20005800000 */
[----:B------:R-:W-:Y:S01]  /*e1b0*/  VIADD R10, R76, 0x60 ;  /* 0x000000604c0a7836 */ /* 0x000fe20000000000 */
[C---:B------:R-:W-:Y:S02]  /*e1c0*/  ISETP.GE.AND P4, PT, R12.reuse, R103, PT ;  /* 0x000000670c00720c */ /* 0x040fe40003f86270 */
[----:B------:R-:W-:Y:S01]  /*e1d0*/  ISETP.GE.AND P0, PT, R12, R105, PT ;  /* 0x000000690c00720c */ /* 0x000fe20003f06270 */
[----:B------:R-:W-:Y:S01]  /*e1e0*/  VIADD R12, R76, 0x59 ;  /* 0x000000594c0c7836 */ /* 0x000fe20000000000 */
[----:B------:R-:W-:Y:S01]  /*e1f0*/  ISETP.GE.AND P3, PT, R8, R103, PT ;  /* 0x000000670800720c */ /* 0x000fe20003f66270 */
[----:B------:R-:W4:Y:S01]  /*e200*/  MUFU.TANH R135, R135 ;  /* 0x0000008700877308 */ /* 0x000f220000002400 */
[----:B---3--:R-:W-:Y:S01]  /*e210*/  FSEL R131, R131, -INF , !P4 ;  /* 0xff80000083837808 */ /* 0x008fe20006000000 */
[----:B------:R-:W-:Y:S01]  /*e220*/  FMUL.FTZ R8, R48, UR15 ;  /* 0x0000000f30087c20 */ /* 0x000fe20008410000 */
[----:B-1----:R-:W-:-:S02]  /*e230*/  FSEL R127, R127, -INF , !P0 ;  /* 0xff8000007f7f7808 */ /* 0x002fc40004000000 */
[----:B-----5:R-:W-:Y:S02]  /*e240*/  FSEL R155, R155, -INF , !P3 ;  /* 0xff8000009b9b7808 */ /* 0x020fe40005800000 */
[----:B--2---:R-:W-:Y:S01]  /*e250*/  FSEL R133, R133, -INF , !P5 ;  /* 0xff80000085857808 */ /* 0x004fe20006800000 */
[----:B------:R1:W2:Y:S01]  /*e260*/  MUFU.TANH R109, R40 ;  /* 0x00000028006d7308 */ /* 0x0002a20000002400 */
[C---:B------:R-:W-:Y:S02]  /*e270*/  ISETP.GE.AND P4, PT, R10.reuse, R103, PT ;  /* 0x000000670a00720c */ /* 0x040fe40003f86270 */
[----:B------:R-:W-:Y:S01]  /*e280*/  ISETP.GE.AND P0, PT, R10, R105, PT ;  /* 0x000000690a00720c */ /* 0x000fe20003f06270 */
[----:B------:R-:W-:Y:S01]  /*e290*/  VIADD R10, R76, 0x68 ;  /* 0x000000684c0a7836 */ /* 0x000fe20000000000 */
[C---:B------:R-:W-:Y:S02]  /*e2a0*/  ISETP.GE.AND P5, PT, R12.reuse, R103, PT ;  /* 0x000000670c00720c */ /* 0x040fe40003fa6270 */
[----:B------:R-:W-:Y:S01]  /*e2b0*/  ISETP.GE.AND P3, PT, R12, R105, PT ;  /* 0x000000690c00720c */ /* 0x000fe20003f66270 */
[----:B------:R-:W3:Y:S01]  /*e2c0*/  MUFU.TANH R8, R8 ;  /* 0x0000000800087308 */ /* 0x000ee20000002400 */
[----:B------:R-:W-:Y:S01]  /*e2d0*/  FSEL R137, R137, -INF , !P5 ;  /* 0xff80000089897808 */ /* 0x000fe20006800000 */
[----:B------:R-:W-:Y:S01]  /*e2e0*/  VIADD R12, R76, 0x61 ;  /* 0x000000614c0c7836 */ /* 0x000fe20000000000 */
[----:B------:R-:W-:-:S02]  /*e2f0*/  FSEL R113, R113, -INF , !P3 ;  /* 0xff80000071717808 */ /* 0x000fc40005800000 */
[C---:B------:R-:W-:Y:S02]  /*e300*/  ISETP.GE.AND P5, PT, R10.reuse, R103, PT ;  /* 0x000000670a00720c */ /* 0x040fe40003fa6270 */
[----:B------:R-:W-:Y:S01]  /*e310*/  ISETP.GE.AND P3, PT, R10, R105, PT ;  /* 0x000000690a00720c */ /* 0x000fe20003f66270 */
[----:B------:R-:W-:Y:S01]  /*e320*/  VIADD R10, R76, 0x70 ;  /* 0x000000704c0a7836 */ /* 0x000fe20000000000 */
[----:B------:R-:W5:Y:S01]  /*e330*/  MUFU.TANH R24, R24 ;  /* 0x0000001800187308 */ /* 0x000f620000002400 */
[----:B-1----:R-:W-:Y:S01]  /*e340*/  FMUL.FTZ R40, R64, UR15 ;  /* 0x0000000f40287c20 */ /* 0x002fe20008410000 */
[----:B------:R-:W-:Y:S02]  /*e350*/  FSEL R129, R129, -INF , !P2 ;  /* 0xff80000081817808 */ /* 0x000fe40005000000 */
[----:B------:R-:W-:Y:S02]  /*e360*/  FSEL R139, R139, -INF , !P6 ;  /* 0xff8000008b8b7808 */ /* 0x000fe40007000000 */
[----:B----4-:R-:W-:-:S02]  /*e370*/  FSEL R61, R61, -INF , !P0 ;  /* 0xff8000003d3d7808 */ /* 0x010fc40004000000 */
[----:B------:R-:W1:Y:S01]  /*e380*/  MUFU.TANH R63, R49 ;  /* 0x00000031003f7308 */ /* 0x000e620000002400 */
[C---:B------:R-:W-:Y:S02]  /*e390*/  ISETP.GE.AND P6, PT, R12.reuse, R103, PT ;  /* 0x000000670c00720c */ /* 0x040fe40003fc6270 */
[----:B------:R-:W-:Y:S01]  /*e3a0*/  ISETP.GE.AND P2, PT, R12, R105, PT ;  /* 0x000000690c00720c */ /* 0x000fe20003f46270 */
[----:B------:R-:W-:Y:S01]  /*e3b0*/  VIADD R12, R76, 0x69 ;  /* 0x000000694c0c7836 */ /* 0x000fe20000000000 */
[-C--:B------:R-:W-:Y:S02]  /*e3c0*/  ISETP.GE.AND P0, PT, R10, R103.reuse, PT ;  /* 0x000000670a00720c */ /* 0x080fe40003f06270 */
[----:B------:R-:W-:Y:S01]  /*e3d0*/  FSEL R135, R135, -INF , !P1 ;  /* 0xff80000087877808 */ /* 0x000fe20004800000 */
[----:B------:R-:W4:Y:S01]  /*e3e0*/  MUFU.TANH R33, R33 ;  /* 0x0000002100217308 */ /* 0x000f220000002400 */
[----:B--2---:R-:W-:Y:S02]  /*e3f0*/  FSEL R109, R109, -INF , !P4 ;  /* 0xff8000006d6d7808 */ /* 0x004fe40006000000 */
[----:B------:R-:W-:-:S02]  /*e400*/  ISETP.GE.AND P4, PT, R12, R103, PT ;  /* 0x000000670c00720c */ /* 0x000fc40003f86270 */
[-C--:B------:R-:W-:Y:S01]  /*e410*/  ISETP.GE.AND P1, PT, R12, R105.reuse, PT ;  /* 0x000000690c00720c */ /* 0x080fe20003f26270 */
[----:B------:R-:W-:Y:S01]  /*e420*/  VIADD R12, R76, 0x71 ;  /* 0x000000714c0c7836 */ /* 0x000fe20000000000 */
[----:B------:R-:W-:Y:S01]  /*e430*/  LOP3.LUT R182, R182, 0xfffffffe, RZ, 0xc0, !PT ;  /* 0xfffffffeb6b67812 */ /* 0x000fe200078ec0ff */
[----:B------:R-:W2:Y:S01]  /*e440*/  MUFU.TANH R45, R45 ;  /* 0x0000002d002d7308 */ /* 0x000ea20000002400 */
[----:B---3--:R-:W-:Y:S02]  /*e450*/  FSEL R65, R8, -INF , !P5 ;  /* 0xff80000008417808 */ /* 0x008fe40006800000 */
[----:B------:R-:W-:Y:S02]  /*e460*/  ISETP.GE.AND P5, PT, R12, R105, PT ;  /* 0x000000690c00720c */ /* 0x000fe40003fa6270 */
[----:B------:R-:W-:Y:S02]  /*e470*/  @P0 LOP3.LUT R182, R182, 0x1, RZ, 0xfc, !PT ;  /* 0x00000001b6b60812 */ /* 0x000fe400078efcff */
[----:B-----5:R-:W-:Y:S01]  /*e480*/  FSEL R67, R24, -INF , !P6 ;  /* 0xff80000018437808 */ /* 0x020fe20007000000 */
[----:B------:R-:W3:Y:S01]  /*e490*/  MUFU.TANH R40, R40 ;  /* 0x0000002800287308 */ /* 0x000ee20000002400 */
[----:B-1----:R-:W-:-:S02]  /*e4a0*/  FSEL R63, R63, -INF , !P4 ;  /* 0xff8000003f3f7808 */ /* 0x002fc40006000000 */
[----:B----4-:R-:W-:Y:S02]  /*e4b0*/  FSEL R33, R33, -INF , !P5 ;  /* 0xff80000021217808 */ /* 0x010fe40006800000 */
[----:B------:R-:W-:Y:S02]  /*e4c0*/  LOP3.LUT P4, RZ, R182, 0x1, RZ, 0xc0, !PT ;  /* 0x00000001b6ff7812 */ /* 0x000fe4000788c0ff */
[----:B------:R-:W-:Y:S01]  /*e4d0*/  ISETP.GT.AND P5, PT, R188, R175, PT ;  /* 0x000000afbc00720c */ /* 0x000fe20003fa4270 */
[----:B------:R-:W1:Y:S01]  /*e4e0*/  MUFU.TANH R59, R43 ;  /* 0x0000002b003b7308 */ /* 0x000e620000002400 */
[-C--:B------:R-:W-:Y:S01]  /*e4f0*/  ISETP.GE.AND P0, PT, R10, R105.reuse, PT ;  /* 0x000000690a00720c */ /* 0x080fe20003f06270 */
[C---:B------:R-:W-:Y:S01]  /*e500*/  VIADD R10, R76.reuse, 0x78 ;  /* 0x000000784c0a7836 */ /* 0x040fe20000000000 */
[----:B--2---:R-:W-:Y:S02]  /*e510*/  FSEL R45, R45, -INF , !P1 ;  /* 0xff8000002d2d7808 */ /* 0x004fe40004800000 */
[----:B------:R-:W-:-:S02]  /*e520*/  ISETP.GE.AND P1, PT, R76, R105, PT ;  /* 0x000000694c00720c */ /* 0x000fc40003f26270 */
[-C--:B------:R-:W-:Y:S01]  /*e530*/  ISETP.GE.AND P6, PT, R10, R103.reuse, PT ;  /* 0x000000670a00720c */ /* 0x080fe20003fc6270 */
[----:B------:R-:W2:Y:S01]  /*e540*/  MUFU.TANH R47, R47 ;  /* 0x0000002f002f7308 */ /* 0x000ea20000002400 */
[----:B---3--:R-:W-:Y:S02]  /*e550*/  FSEL R40, R40, -INF , !P4 ;  /* 0xff80000028287808 */ /* 0x008fe40006000000 */
[C---:B------:R-:W-:Y:S01]  /*e560*/  ISETP.GE.AND P4, PT, R76.reuse, R103, PT ;  /* 0x000000674c00720c */ /* 0x040fe20003f86270 */
[----:B------:R-:W-:Y:S01]  /*e570*/  VIADD R76, R76, 0x79 ;  /* 0x000000794c4c7836 */ /* 0x000fe20000000000 */
[----:B------:R-:W-:-:S03]  /*e580*/  LOP3.LUT R182, R182, 0xfffffffe, RZ, 0xc0, !PT ;  /* 0xfffffffeb6b67812 */ /* 0x000fc600078ec0ff */
[----:B------:R-:W3:Y:S01]  /*e590*/  MUFU.TANH R39, R39 ;  /* 0x0000002700277308 */ /* 0x000ee20000002400 */
[----:B-1----:R-:W-:Y:S02]  /*e5a0*/  FSEL R59, R59, -INF , !P2 ;  /* 0xff8000003b3b7808 */ /* 0x002fe40005000000 */
[----:B------:R-:W-:Y:S02]  /*e5b0*/  ISETP.GE.AND P2, PT, R12, R103, PT ;  /* 0x000000670c00720c */ /* 0x000fe40003f46270 */
[----:B------:R-:W-:-:S03]  /*e5c0*/  @P5 LOP3.LUT R182, R182, 0x1, RZ, 0xfc, !PT ;  /* 0x00000001b6b65812 */ /* 0x000fc600078efcff */
        /* <DEDUP_REMOVED lines=11> */
[----:B--2---:R-:W-:-:S07]  /*e680*/  FSEL R11, R0, -INF , !P4 ;  /* 0xff800000000b7808 */ /* 0x004fce0006000000 */
[----:B------:R-:W2:Y:S01]  /*e690*/  MUFU.TANH R37, R21 ;  /* 0x0000001500257308 */ /* 0x000ea20000002400 */
[----:B---3--:R-:W-:-:S07]  /*e6a0*/  FSEL R9, R6, -INF , !P1 ;  /* 0xff80000006097808 */ /* 0x008fce0004800000 */
[----:B------:R-:W3:Y:S01]  /*e6b0*/  MUFU.TANH R25, R22 ;  /* 0x0000001600197308 */ /* 0x000ee20000002400 */
[----:B-1----:R-:W-:-:S07]  /*e6c0*/  FSEL R38, R38, -INF , !P6 ;  /* 0xff80000026267808 */ /* 0x002fce0007000000 */
[----:B------:R-:W1:Y:S01]  /*e6d0*/  MUFU.TANH R24, R23 ;  /* 0x0000001700187308 */ /* 0x000e620000002400 */
[----:B--2---:R-:W-:Y:S02]  /*e6e0*/  FSEL R37, R37, -INF , !P2 ;  /* 0xff80000025257808 */ /* 0x004fe40005000000 */
[----:B---3--:R-:W-:Y:S02]  /*e6f0*/  FSEL R25, R25, -INF , !P3 ;  /* 0xff80000019197808 */ /* 0x008fe40005800000 */
[----:B-1----:R-:W-:Y:S01]  /*e700*/  FSEL R24, R24, -INF , !P0 ;  /* 0xff80000018187808 */ /* 0x002fe20004000000 */
[----:B------:R-:W-:Y:S06]  /*e710*/  @!P5 BRA `(.L_x_6299) ;  /* 0x0000000800a4d947 */ /* 0x000fec0003800000 */
[----:B------:R-:W-:-:S13]  /*e720*/  LOP3.LUT P6, RZ, R182, 0x8, RZ, 0xc0, !PT ;  /* 0x00000008b6ff7812 */ /* 0x000fda00078cc0ff */
        /* <DEDUP_REMOVED lines=62> */
.L_x_6300:
[----:B------:R-:W1:Y:S02]  /*eb10*/  LDC R15, c[0x0][0x248] ;  /* 0x00009200ff0f7b82 */ /* 0x000e640000000800 */
[----:B-1----:R-:W-:-:S05]  /*eb20*/  IMAD.SHL.U32 R17, R15, 0x80, RZ ;  /* 0x000000800f117824 */ /* 0x002fca00078e00ff */
[----:B------:R-:W-:-:S04]  /*eb30*/  IADD3 R17, -R17, RZ, RZ ;  /* 0x000000ff11117210 */ /* 0x000fc80007ffe1ff */
[----:B------:R-:W-:-:S07]  /*eb40*/  SHF.R.S32.HI R6, RZ, 0x1f, R17 ;  /* 0x0000001fff067819 */ /* 0x000fce0000011411 */
.L_x_6301:
        /* <DEDUP_REMOVED lines=98> */
.L_x_6303:
[----:B------:R-:W-:Y:S05]  /*f170*/  BSYNC B0 ;  /* 0x0000000000007941 */ /* 0x000fea0003800000 */
.L_x_6302:
[----:B------:R-:W0:Y:S01]  /*f180*/  LDGDEPBAR ;  /* 0x00000000000079af */ /* 0x000e220000000000 */
[----:B------:R-:W-:-:S04]  /*f190*/  LEA R186, P0, R17, R186, 0x1 ;  /* 0x000000ba11ba7211 */ /* 0x000fc800078008ff */
[----:B------:R-:W-:-:S09]  /*f1a0*/  LEA.HI.X R183, R17, R183, R6, 0x1, P0 ;  /* 0x000000b711b77211 */ /* 0x000fd200000f0c06 */
.L_x_6299:
        /* <DEDUP_REMOVED lines=53> */
[----:B-1-3--:R-:W-:Y:S02]  /*f500*/  FMNMX.FTZ R13, R63, R0, !PT ;  /* 0x000000003f0d7209 */ /* 0x00afe40007810000 */
        /* <DEDUP_REMOVED lines=10> */
[----:B------:R-:W1:Y:S03]  /*f5b0*/  SHFL.BFLY PT, R15, R0, 0x2, 0x1f ;  /* 0x0c401f00000f7f89 */ /* 0x000e6600000e0000 */
[-C--:B------:R-:W-:Y:S01]  /*f5c0*/  IADD3 R165, R5, R168.reuse, RZ ;  /* 0x000000a805a57210 */ /* 0x080fe20007ffe0ff */
[----:B------:R-:W2:Y:S01]  /*f5d0*/  SHFL.BFLY PT, R13, R6, 0x2, 0x1f ;  /* 0x0c401f00060d7f89 */ /* 0x000ea200000e0000 */
[----:B------:R-:W-:-:S02]  /*f5e0*/  IADD3 R166, R3, R168, RZ ;  /* 0x000000a803a67210 */ /* 0x000fc40007ffe0ff */
[----:B------:R-:W-:Y:S01]  /*f5f0*/  IADD3 R164, R3, R165, RZ ;  /* 0x000000a503a47210 */ /* 0x000fe20007ffe0ff */
[----:B------:R-:W-:Y:S04]  /*f600*/  LDSM.16.MT88.4 R16, [R168+0x6800] ;  /* 0x00680000a810783b */ /* 0x000fe80000004200 */
[----:B------:R-:W-:Y:S04]  /*f610*/  LDSM.16.MT88.4 R84, [R166+0x6000] ;  /* 0x00600000a654783b */ /* 0x000fe80000004200 */
[----:B------:R-:W-:Y:S01]  /*f620*/  LDSM.16.MT88.4 R20, [R164+0x6800] ;  /* 0x00680000a414783b */ /* 0x000fe20000004200 */
[----:B-1----:R-:W-:-:S02]  /*f630*/  FMNMX.FTZ R15, R0, R15, !PT ;  /* 0x0000000f000f7209 */ /* 0x002fc40007810000 */
[----:B--2---:R-:W-:-:S03]  /*f640*/  FMNMX.FTZ R13, R6, R13, !PT ;  /* 0x0000000d060d7209 */ /* 0x004fc60007810000 */
[----:B------:R-:W1:Y:S04]  /*f650*/  SHFL.BFLY PT, R2, R15, 0x1, 0x1f ;  /* 0x0c201f000f027f89 */ /* 0x000e6800000e0000 */
[----:B------:R-:W2:Y:S01]  /*f660*/  SHFL.BFLY PT, R0, R13, 0x1, 0x1f ;  /* 0x0c201f000d007f89 */ /* 0x000ea200000e0000 */
[----:B-1----:R-:W-:-:S04]  /*f670*/  FMNMX.FTZ R2, R15, R2, !PT ;  /* 0x000000020f027209 */ /* 0x002fc80007810000 */
[C---:B------:R-:W-:Y:S01]  /*f680*/  FSETP.NEU.FTZ.AND P0, PT, R2.reuse, -INF , PT ;  /* 0xff8000000200780b */ /* 0x040fe20003f1d000 */
[----:B------:R-:W-:Y:S01]  /*f690*/  FMUL.FTZ R42, R2, UR8 ;  /* 0x00000008022a7c20 */ /* 0x000fe20008410000 */
[----:B--2---:R-:W-:Y:S02]  /*f6a0*/  FMNMX.FTZ R0, R13, R0, !PT ;  /* 0x000000000d007209 */ /* 0x004fe40007810000 */
[----:B------:R-:W-:Y:S02]  /*f6b0*/  LDSM.16.MT88.4 R12, [R166+0x6800] ;  /* 0x00680000a60c783b */ /* 0x000fe40000004200 */
[----:B------:R-:W-:Y:S01]  /*f6c0*/  FSEL R42, R42, RZ, P0 ;  /* 0x000000ff2a2a7208 */ /* 0x000fe20000000000 */
[C---:B------:R-:W-:Y:S01]  /*f6d0*/  FMUL.FTZ R26, R0.reuse, UR8 ;  /* 0x00000008001a7c20 */ /* 0x040fe20008410000 */
[----:B------:R-:W-:-:S03]  /*f6e0*/  FSETP.NEU.FTZ.AND P0, PT, R0, -INF , PT ;  /* 0xff8000000000780b */ /* 0x000fc60003f1d000 */
[--C-:B------:R-:W-:Y:S01]  /*f6f0*/  FFMA.FTZ R49, R77, UR8, -R42.reuse ;  /* 0x000000084d317c23 */ /* 0x100fe2000801082a */
[--C-:B------:R-:W-:Y:S01]  /*f700*/  FFMA.FTZ R48, R79, UR8, -R42.reuse ;  /* 0x000000084f307c23 */ /* 0x100fe2000801082a */
[----:B------:R-:W-:Y:S01]  /*f710*/  FSEL R26, R26, RZ, P0 ;  /* 0x000000ff1a1a7208 */ /* 0x000fe20000000000 */
[----:B------:R-:W1:Y:S01]  /*f720*/  LDSM.16.MT88.4 R76, [R165+0x6000] ;  /* 0x00600000a54c783b */ /* 0x000e620000004200 */
[--C-:B------:R-:W-:Y:S01]  /*f730*/  FFMA.FTZ R32, R93, UR8, -R42.reuse ;  /* 0x000000085d207c23 */ /* 0x100fe2000801082a */
[--C-:B------:R-:W-:Y:S01]  /*f740*/  FFMA.FTZ R29, R95, UR8, -R42.reuse ;  /* 0x000000085f1d7c23 */ /* 0x100fe2000801082a */
[----:B------:R-:W-:Y:S01]  /*f750*/  FFMA.FTZ R50, R11, UR8, -R42 ;  /* 0x000000080b327c23 */ /* 0x000fe2000801082a */
[----:B------:R-:W2:Y:S01]  /*f760*/  LDSM.16.MT88.4 R92, [R168+0x6000] ;  /* 0x00600000a85c783b */ /* 0x000ea20000004200 */
[----:B------:R-:W-:Y:S01]  /*f770*/  FFMA.FTZ R51, R7, UR8, -R26 ;  /* 0x0000000807337c23 */ /* 0x000fe2000801081a */
[----:B------:R-:W-:Y:S01]  /*f780*/  FFMA.FTZ R41, R91, UR8, -R42 ;  /* 0x000000085b297c23 */ /* 0x000fe2000801082a */
[--C-:B------:R-:W-:Y:S01]  /*f790*/  FFMA.FTZ R54, R9, UR8, -R26.reuse ;  /* 0x0000000809367c23 */ /* 0x100fe2000801081a */
[--C-:B------:R-:W-:Y:S01]  /*f7a0*/  FFMA.FTZ R43, R69, UR8, -R26.reuse ;  /* 0x00000008452b7c23 */ /* 0x100fe2000801081a */
[----:B------:R-:W-:Y:S01]  /*f7b0*/  FFMA.FTZ R34, R71, UR8, -R26 ;  /* 0x0000000847227c23 */ /* 0x000fe2000801081a */
[----:B------:R-:W3:Y:S01]  /*f7c0*/  LDSM.16.MT88.4 R4, [R164+0x6000] ;  /* 0x00600000a404783b */ /* 0x000ee20000004200 */
[----:B------:R-:W-:Y:S01]  /*f7d0*/  MUFU.EX2 R50, R50 ;  /* 0x0000003200327308 */ /* 0x000fe20000000800 */
[--C-:B------:R-:W-:Y:S01]  /*f7e0*/  FFMA.FTZ R30, R97, UR8, -R42.reuse ;  /* 0x00000008611e7c23 */ /* 0x100fe2000801082a */
[----:B------:R-:W-:Y:S01]  /*f7f0*/  FFMA.FTZ R27, R99, UR8, -R42 ;  /* 0x00000008631b7c23 */ /* 0x000fe2000801082a */
[----:B------:R-:W4:Y:S01]  /*f800*/  LDSM.16.MT88.4 R8, [R165+0x6800] ;  /* 0x00680000a508783b */ /* 0x000f220000004200 */
[--C-:B------:R-:W-:Y:S01]  /*f810*/  FFMA.FTZ R36, R83, UR8, -R26.reuse ;  /* 0x0000000853247c23 */ /* 0x100fe2000801081a */
[--C-:B------:R-:W-:Y:S01]  /*f820*/  FFMA.FTZ R31, R81, UR8, -R26.reuse ;  /* 0x00000008511f7c23 */ /* 0x100fe2000801081a */
[--C-:B------:R-:W-:Y:S01]  /*f830*/  FFMA.FTZ R28, R73, UR8, -R26.reuse ;  /* 0x00000008491c7c23 */ /* 0x100fe2000801081a */
[----:B------:R-:W-:Y:S01]  /*f840*/  FFMA.FTZ R3, R75, UR8, -R26 ;  /* 0x000000084b037c23 */ /* 0x000fe2000801081a */
[----:B------:R-:W5:Y:S01]  /*f850*/  MUFU.EX2 R49, R49 ;  /* 0x0000003100317308 */ /* 0x000f620000000800 */
[--C-:B------:R-:W-:Y:S01]  /*f860*/  FFMA.FTZ R58, R205, UR8, -R42.reuse ;  /* 0x00000008cd3a7c23 */ /* 0x100fe2000801082a */
[--C-:B------:R-:W-:Y:S01]  /*f870*/  FFMA.FTZ R57, R57, UR8, -R42.reuse ;  /* 0x0000000839397c23 */ /* 0x100fe2000801082a */
        /* <DEDUP_REMOVED lines=13> */
[----:B------:R-:W1:Y:S01]  /*f950*/  MUFU.EX2 R41, R41 ;  /* 0x0000002900297308 */ /* 0x000e620000000800 */
[----:B-----5:R-:W-:Y:S01]  /*f960*/  F2FP.BF16.F32.PACK_AB R68, R49, R50 ;  /* 0x000000323144723e */ /* 0x020fe200000010ff */
[--C-:B------:R-:W-:Y:S01]  /*f970*/  FFMA.FTZ R125, R195, UR8, -R26.reuse ;  /* 0x00000008c37d7c23 */ /* 0x100fe2000801081a */
[----:B------:R-:W-:Y:S01]  /*f980*/  FFMA.FTZ R62, R159, UR8, -R26 ;  /* 0x000000089f3e7c23 */ /* 0x000fe2000801081a */
[----:B------:R-:W-:Y:S01]  /*f990*/  FFMA.FTZ R112, R141, UR8, -R42 ;  /* 0x000000088d707c23 */ /* 0x000fe2000801082a */
[----:B------:R-:W-:Y:S01]  /*f9a0*/  FFMA.FTZ R110, R147, UR8, -R26 ;  /* 0x00000008936e7c23 */ /* 0x000fe2000801081a */
[--C-:B------:R-:W-:Y:S01]  /*f9b0*/  FFMA.FTZ R145, R145, UR8, -R42.reuse ;  /* 0x0000000891917c23 */ /* 0x100fe2000801082a */
        /* <DEDUP_REMOVED lines=9> */
[----:B------:R-:W5:Y:S01]  /*fa50*/  MUFU.EX2 R51, R51 ;  /* 0x0000003300337308 */ /* 0x000f620000000800 */
[----:B-1----:R-:W-:Y:S01]  /*fa60*/  F2FP.BF16.F32.PACK_AB R70, R41, R48 ;  /* 0x000000302946723e */ /* 0x002fe200000010ff */
[----:B------:R-:W-:Y:S01]  /*fa70*/  FFMA.FTZ R116, R137, UR8, -R42 ;  /* 0x0000000889747c23 */ /* 0x000fe2000801082a */
[--C-:B------:R-:W-:Y:S01]  /*fa80*/  FFMA.FTZ R129, R129, UR8, -R26.reuse ;  /* 0x0000000881817c23 */ /* 0x100fe2000801081a */
[--C-:B------:R-:W-:Y:S01]  /*fa90*/  FFMA.FTZ R124, R127, UR8, -R26.reuse ;  /* 0x000000087f7c7c23 */ /* 0x100fe2000801081a */
[----:B------:R-:W-:Y:S01]  /*faa0*/  FFMA.FTZ R135, R135, UR8, -R26 ;  /* 0x0000000887877c23 */ /* 0x000fe2000801081a */
[--C-:B------:R-:W-:Y:S01]  /*fab0*/  FFMA.FTZ R126, R109, UR8, -R42.reuse ;  /* 0x000000086d7e7c23 */ /* 0x100fe2000801082a */
[----:B------:R-:W-:Y:S01]  /*fac0*/  FFMA.FTZ R65, R65, UR8, -R42 ;  /* 0x0000000841417c23 */ /* 0x000fe2000801082a */
[----:B------:R-:W-:Y:S01]  /*fad0*/  MUFU.EX2 R43, R43 ;  /* 0x0000002b002b7308 */ /* 0x000fe20000000800 */
[--C-:B------:R-:W-:Y:S01]  /*fae0*/  FFMA.FTZ R61, R61, UR8, -R26.reuse ;  /* 0x000000083d3d7c23 */ /* 0x100fe2000801081a */
[--C-:B------:R-:W-:Y:S01]  /*faf0*/  FFMA.FTZ R128, R59, UR8, -R26.reuse ;  /* 0x000000083b807c23 */ /* 0x100fe2000801081a */
[--C-:B------:R-:W-:Y:S01]  /*fb00*/  FFMA.FTZ R130, R47, UR8, -R26.reuse ;  /* 0x000000082f827c23 */ /* 0x100fe2000801081a */
[----:B------:R-:W-:Y:S01]  /*fb10*/  FFMA.FTZ R45, R45, UR8, -R26 ;  /* 0x000000082d2d7c23 */ /* 0x000fe2000801081a */
[----:B------:R-:W-:Y:S01]  /*fb20*/  FADD.FTZ R49, R50, R49 ;  /* 0x0000003132317221 */ /* 0x000fe20000010000 */
[--C-:B------:R-:W-:Y:S01]  /*fb30*/  FFMA.FTZ R47, R39, UR8, -R42.reuse ;  /* 0x00000008272f7c23 */ /* 0x100fe2000801082a */
[--C-:B------:R-:W-:Y:S01]  /*fb40*/  FFMA.FTZ R39, R38, UR8, -R42.reuse ;  /* 0x0000000826277c23 */ /* 0x100fe2000801082a */
[----:B------:R-:W1:Y:S01]  /*fb50*/  MUFU.EX2 R34, R34 ;  /* 0x0000002200227308 */ /* 0x000e620000000800 */
[----:B-----5:R-:W-:Y:S01]  /*fb60*/  F2FP.BF16.F32.PACK_AB R69, R51, R54 ;  /* 0x000000363345723e */ /* 0x020fe200000010ff */
[----:B------:R-:W-:Y:S01]  /*fb70*/  FADD.FTZ R54, R54, R51 ;  /* 0x0000003336367221 */ /* 0x000fe20000010000 */
[----:B------:R-:W-:Y:S01]  /*fb80*/  FADD.FTZ R48, R48, R49 ;  /* 0x0000003130307221 */ /* 0x000fe20000010000 */
[--C-:B------:R-:W-:Y:S01]  /*fb90*/  FFMA.FTZ R49, R40, UR8, -R42.reuse ;  /* 0x0000000828317c23 */ /* 0x100fe2000801082a */
[----:B------:R-:W-:Y:S01]  /*fba0*/  FFMA.FTZ R40, R37, UR8, -R42 ;  /* 0x0000000825287c23 */ /* 0x000fe2000801082a */
[----:B------:R-:W-:Y:S01]  /*fbb0*/  FFMA.FTZ R33, R33, UR8, -R26 ;  /* 0x0000000821217c23 */ /* 0x000fe2000801081a */
[----:B------:R-:W-:Y:S01]  /*fbc0*/  FADD.FTZ R41, R41, R48 ;  /* 0x0000003029297221 */ /* 0x000fe20000010000 */
[----:B------:R-:W-:Y:S01]  /*fbd0*/  MUFU.EX2 R32, R32 ;  /* 0x0000002000207308 */ /* 0x000fe20000000800 */
[--C-:B------:R-:W-:Y:S01]  /*fbe0*/  FFMA.FTZ R25, R25, UR8, -R26.reuse ;  /* 0x0000000819197c23 */ /* 0x100fe2000801081a */
[--C-:B------:R-:W-:Y:S01]  /*fbf0*/  FFMA.FTZ R192, R24, UR8, -R26.reuse ;  /* 0x0000000818c07c23 */ /* 0x100fe2000801081a */
[----:B------:R-:W-:-:S05]  /*fc00*/  FFMA.FTZ R35, R35, UR8, -R26 ;  /* 0x0000000823237c23 */ /* 0x000fca000801081a */
[----:B------:R-:W5:Y:S01]  /*fc10*/  MUFU.EX2 R29, R29 ;  /* 0x0000001d001d7308 */ /* 0x000f620000000800 */
[----:B-1----:R-:W-:Y:S01]  /*fc20*/  F2FP.BF16.F32.PACK_AB R71, R34, R43 ;  /* 0x0000002b2247723e */ /* 0x002fe200000010ff */
[----:B------:R-:W-:-:S04]  /*fc30*/  FADD.FTZ R43, R43, R54 ;  /* 0x000000362b2b7221 */ /* 0x000fc80000010000 */
[----:B------:R-:W-:Y:S02]  /*fc40*/  FADD.FTZ R43, R34, R43 ;  /* 0x0000002b222b7221 */ /* 0x000fe40000010000 */
[C---:B------:R-:W-:Y:S01]  /*fc50*/  HMMA.16816.F32.BF16 R80, R68.reuse, R76, RZ ;  /* 0x0000004c4450723c */ /* 0x040fe200000418ff */
[----:B------:R-:W-:Y:S05]  /*fc60*/  MUFU.EX2 R30, R30 ;  /* 0x0000001e001e7308 */ /* 0x000fea0000000800 */
[C---:B------:R-:W-:Y:S03]  /*fc70*/  HMMA.16816.F32.BF16 R76, R68.reuse, R78, RZ ;  /* 0x0000004e444c723c */ /* 0x040fe600000418ff */
[----:B------:R-:W-:Y:S03]  /*fc80*/  MUFU.EX2 R27, R27 ;  /* 0x0000001b001b7308 */ /* 0x000fe60000000800 */
[C---:B------:R-:W-:Y:S05]  /*fc90*/  HMMA.16816.F32.BF16 R88, R68.reuse, R84, RZ ;  /* 0x000000544458723c */ /* 0x040fea00000418ff */
[----:B------:R-:W-:Y:S01]  /*fca0*/  MUFU.EX2 R36, R36 ;  /* 0x0000002400247308 */ /* 0x000fe20000000800 */
[C---:B--2---:R-:W-:Y:S06]  /*fcb0*/  HMMA.16816.F32.BF16 R96, R68.reuse, R92, RZ ;  /* 0x0000005c4460723c */ /* 0x044fec00000418ff */
[C---:B------:R-:W-:Y:S01]  /*fcc0*/  HMMA.16816.F32.BF16 R84, R68.reuse, R86, RZ ;  /* 0x000000564454723c */ /* 0x040fe200000418ff */
[----:B------:R-:W1:Y:S05]  /*fcd0*/  MUFU.EX2 R31, R31 ;  /* 0x0000001f001f7308 */ /* 0x000e6a0000000800 */
[C---:B------:R-:W-:Y:S03]  /*fce0*/  HMMA.16816.F32.BF16 R92, R68.reuse, R94, RZ ;  /* 0x0000005e445c723c */ /* 0x040fe600000418ff */
[----:B------:R-:W-:Y:S03]  /*fcf0*/  MUFU.EX2 R28, R28 ;  /* 0x0000001c001c7308 */ /* 0x000fe60000000800 */
[C---:B---3--:R-:W-:Y:S05]  /*fd00*/  HMMA.16816.F32.BF16 R72, R68.reuse, R4, RZ ;  /* 0x000000044448723c */ /* 0x048fea00000418ff */
[----:B------:R-:W2:Y:S01]  /*fd10*/  MUFU.EX2 R3, R3 ;  /* 0x0000000300037308 */ /* 0x000ea20000000800 */
[----:B------:R-:W-:Y:S01]  /*fd20*/  HMMA.16816.F32.BF16 R68, R68, R6, RZ ;  /* 0x000000064444723c */ /* 0x000fe200000418ff */
[----:B-----5:R-:W-:Y:S01]  /*fd30*/  F2FP.BF16.F32.PACK_AB R4, R29, R32 ;  /* 0x000000201d04723e */ /* 0x020fe200000010ff */
[----:B------:R-:W-:Y:S01]  /*fd40*/  FADD.FTZ R32, R32, R41 ;  /* 0x0000002920207221 */ /* 0x000fe20000010000 */
[----:B-1----:R-:W-:Y:S01]  /*fd50*/  F2FP.BF16.F32.PACK_AB R5, R31, R36 ;  /* 0x000000241f05723e */ /* 0x002fe200000010ff */
[----:B------:R-:W-:-:S02]  /*fd60*/  FADD.FTZ R36, R36, R43 ;  /* 0x0000002b24247221 */ /* 0x000fc40000010000 */
[----:B------:R-:W-:Y:S01]  /*fd70*/  FADD.FTZ R29, R29, R32 ;  /* 0x000000201d1d7221 */ /* 0x000fe20000010000 */
        /* <DEDUP_REMOVED lines=15> */
[C---:B------:R-:W-:Y:S01]  /*fe70*/  HMMA.16816.F32.BF16 R84, R4.reuse, R14, R84 ;  /* 0x0000000e0454723c */ /* 0x040fe20000041854 */
[----:B------:R-:W3:Y:S01]  /*fe80*/  LDSM.16.MT88.4 R12, [R166+0x7000] ;  /* 0x00700000a60c783b */ /* 0x000ee20000004200 */
[----:B------:R-:W-:Y:S04]  /*fe90*/  MUFU.EX2 R56, R56 ;  /* 0x0000003800387308 */ /* 0x000fe80000000800 */
[C---:B------:R-:W-:Y:S04]  /*fea0*/  HMMA.16816.F32.BF16 R72, R4.reuse, R20, R72 ;  /* 0x000000140448723c */ /* 0x040fe80000041848 */
[----:B------:R-:W4:Y:S02]  /*feb0*/  MUFU.EX2 R53, R53 ;  /* 0x0000003500357308 */ /* 0x000f240000000800 */
[C---:B------:R-:W-:Y:S01]  /*fec0*/  HMMA.16816.F32.BF16 R68, R4.reuse, R22, R68 ;  /* 0x000000160444723c */ /* 0x040fe20000041844 */
[----:B------:R-:W5:Y:S05]  /*fed0*/  LDSM.16.MT88.4 R20, [R164+0x7000] ;  /* 0x00700000a414783b */ /* 0x000f6a0000004200 */
[----:B------:R-:W-:Y:S01]  /*fee0*/  MUFU.EX2 R111, R111 ;  /* 0x0000006f006f7308 */ /* 0x000fe20000000800 */
[C---:B------:R-:W-:Y:S06]  /*fef0*/  HMMA.16816.F32.BF16 R96, R4.reuse, R16, R96 ;  /* 0x000000100460723c */ /* 0x040fec0000041860 */
[----:B------:R-:W-:Y:S01]  /*ff00*/  HMMA.16816.F32.BF16 R92, R4, R18, R92 ;  /* 0x00000012045c723c */ /* 0x000fe2000004185c */
[----:B------:R-:W2:Y:S01]  /*ff10*/  MUFU.EX2 R44, R44 ;  /* 0x0000002c002c7308 */ /* 0x000ea20000000800 */
[----:B------:R-:W5:Y:S05]  /*ff20*/  LDSM.16.MT88.4 R16, [R168+0x7000] ;  /* 0x00700000a810783b */ /* 0x000f6a0000004200 */
[----:B-1----:R-:W-:Y:S01]  /*ff30*/  F2FP.BF16.F32.PACK_AB R4, R57, R58 ;  /* 0x0000003a3904723e */ /* 0x002fe200000010ff */
[----:B------:R-:W-:Y:S01]  /*ff40*/  FADD.FTZ R58, R58, R27 ;  /* 0x0000001b3a3a7221 */ /* 0x000fe20000010000 */
[----:B----4-:R-:W-:Y:S01]  /*ff50*/  F2FP.BF16.F32.PACK_AB R5, R53, R56 ;  /* 0x000000383505723e */ /* 0x010fe200000010ff */
[----:B------:R-:W-:Y:S01]  /*ff60*/  MUFU.EX2 R123, R123 ;  /* 0x0000007b007b7308 */ /* 0x000fe20000000800 */
[----:B------:R-:W-:Y:S01]  /*ff70*/  F2FP.BF16.F32.PACK_AB R6, R46, R55 ;  /* 0x000000372e06723e */ /* 0x000fe200000010ff */
[----:B------:R-:W-:-:S04]  /*ff80*/  FADD.FTZ R58, R57, R58 ;  /* 0x0000003a393a7221 */ /* 0x000fc80000010000 */
[----:B------:R-:W-:Y:S01]  /*ff90*/  FADD.FTZ R55, R55, R58 ;  /* 0x0000003a37377221 */ /* 0x000fe20000010000 */
[----:B--2---:R-:W-:Y:S01]  /*ffa0*/  F2FP.BF16.F32.PACK_AB R7, R44, R111 ;  /* 0x0000006f2c07723e */ /* 0x004fe200000010ff */
[----:B------:R-:W1:Y:S02]  /*ffb0*/  MUFU.EX2 R66, R66 ;  /* 0x0000004200427308 */ /* 0x000e640000000800 */
[----:B------:R-:W-:-:S04]  /*ffc0*/  FADD.FTZ R46, R46, R55 ;  /* 0x000000372e2e7221 */ /* 0x000fc80000010000 */
[C---:B------:R-:W-:Y:S02]  /*ffd0*/  HMMA.16816.F32.BF16 R80, R4.reuse, R8, R80 ;  /* 0x000000080450723c */ /* 0x040fe40000041850 */
[----:B------:R-:W-:Y:S04]  /*ffe0*/  MUFU.EX2 R115, R115 ;  /* 0x0000007300737308 */ /* 0x000fe80000000800 */
[C---:B------:R-:W-:Y:S01]  /*fff0*/  HMMA.16816.F32.BF16 R76, R4.reuse, R10, R76 ;  /* 0x0000000a044c723c */ /* 0x040fe2000004184c */
[----:B------:R-:W2:Y:S03]  /*10000*/  LDSM.16.MT88.4 R8, [R165+0x7800] ;  /* 0x00780000a508783b */ /* 0x000ea60000004200 */
[----:B------:R-:W-:Y:S02]  /*10010*/  MUFU.EX2 R60, R60 ;  /* 0x0000003c003c7308 */ /* 0x000fe40000000800 */
[C---:B---3--:R-:W-:Y:S06]  /*10020*/  HMMA.16816.F32.BF16 R88, R4.reuse, R12, R88 ;  /* 0x0000000c0458723c */ /* 0x048fec0000041858 */
[C---:B------:R-:W-:Y:S01]  /*10030*/  HMMA.16816.F32.BF16 R84, R4.reuse, R14, R84 ;  /* 0x0000000e0454723c */ /* 0x040fe20000041854 */
[----:B------:R-:W3:Y:S01]  /*10040*/  LDSM.16.MT88.4 R12, [R166+0x7800] ;  /* 0x00780000a60c783b */ /* 0x000ee20000004200 */
        /* <DEDUP_REMOVED lines=59> */
[----:B------:R-:W-:Y:S01]  /*10400*/  HMMA.16816.F32.BF16 R96, R4, R16, R96 ;  /* 0x000000100460723c */ /* 0x000fe20000041860 */
[----:B------:R-:W-:-:S05]  /*10410*/  FFMA.FTZ R20, R113, UR8, -R26 ;  /* 0x0000000871147c23 */ /* 0x000fca000801081a */
[----:B------:R-:W-:Y:S01]  /*10420*/  MUFU.EX2 R21, R135 ;  /* 0x0000008700157308 */ /* 0x000fe20000000800 */
[C---:B------:R-:W-:Y:S01]  /*10430*/  HMMA.16816.F32.BF16 R92, R4.reuse, R18, R92 ;  /* 0x00000012045c723c */ /* 0x040fe2000004185c */
[----:B------:R-:W5:Y:S05]  /*10440*/  LDSM.16.MT88.4 R16, [R168+0x8800] ;  /* 0x00880000a810783b */ /* 0x000f6a0000004200 */
[----:B------:R-:W-:Y:S01]  /*10450*/  HMMA.16816.F32.BF16 R68, R4, R22, R68 ;  /* 0x000000160444723c */ /* 0x000fe20000041844 */
[----:B------:R-:W2:Y:S06]  /*10460*/  MUFU.EX2 R20, R20 ;  /* 0x0000001400147308 */ /* 0x000eac0000000800 */
[----:B-1----:R-:W-:Y:S01]  /*10470*/  F2FP.BF16.F32.PACK_AB R4, R122, R133 ;  /* 0x000000857a04723e */ /* 0x002fe200000010ff */
[--C-:B------:R-:W-:Y:S01]  /*10480*/  FFMA.FTZ R23, R67, UR8, -R42.reuse ;  /* 0x0000000843177c23 */ /* 0x100fe2000801082a */
[----:B----4-:R-:W-:Y:S01]  /*10490*/  F2FP.BF16.F32.PACK_AB R5, R124, R129 ;  /* 0x000000817c05723e */ /* 0x010fe200000010ff */
[----:B------:R-:W-:Y:S01]  /*104a0*/  FFMA.FTZ R22, R63, UR8, -R42 ;  /* 0x000000083f167c23 */ /* 0x000fe2000801082a */
[----:B------:R-:W-:Y:S01]  /*104b0*/  F2FP.BF16.F32.PACK_AB R6, R116, R131 ;  /* 0x000000837406723e */ /* 0x000fe200000010ff */
[----:B------:R-:W-:Y:S01]  /*104c0*/  MUFU.EX2 R126, R126 ;  /* 0x0000007e007e7308 */ /* 0x000fe20000000800 */
[----:B------:R-:W-:-:S04]  /*104d0*/  FADD.FTZ R133, R133, R108 ;  /* 0x0000006c85857221 */ /* 0x000fc80000010000 */
[----:B------:R-:W-:Y:S01]  /*104e0*/  FADD.FTZ R122, R122, R133 ;  /* 0x000000857a7a7221 */ /* 0x000fe20000010000 */
[----:B--2---:R-:W-:Y:S02]  /*104f0*/  F2FP.BF16.F32.PACK_AB R7, R20, R21 ;  /* 0x000000151407723e */ /* 0x004fe400000010ff */
[----:B------:R-:W1:Y:S01]  /*10500*/  MUFU.EX2 R23, R23 ;  /* 0x0000001700177308 */ /* 0x000e620000000800 */
[----:B------:R-:W-:-:S04]  /*10510*/  FADD.FTZ R131, R131, R122 ;  /* 0x0000007a83837221 */ /* 0x000fc80000010000 */
[C---:B------:R-:W-:Y:S01]  /*10520*/  HMMA.16816.F32.BF16 R88, R4.reuse, R8, R88 ;  /* 0x000000080458723c */ /* 0x040fe20000041858 */
[----:B------:R-:W-:Y:S02]  /*10530*/  FADD.FTZ R131, R116, R131 ;  /* 0x0000008374837221 */ /* 0x000fe40000010000 */
[----:B------:R-:W-:Y:S03]  /*10540*/  MUFU.EX2 R65, R65 ;  /* 0x0000004100417308 */ /* 0x000fe60000000800 */
[C---:B------:R-:W-:Y:S01]  /*10550*/  HMMA.16816.F32.BF16 R84, R4.reuse, R10, R84 ;  /* 0x0000000a0454723c */ /* 0x040fe20000041854 */
[----:B------:R-:W2:Y:S04]  /*10560*/  LDSM.16.MT88.4 R8, [R164+0x8800] ;  /* 0x00880000a408783b */ /* 0x000ea80000004200 */
[----:B------:R-:W-:Y:S01]  /*10570*/  MUFU.EX2 R22, R22 ;  /* 0x0000001600167308 */ /* 0x000fe20000000800 */
        /* <DEDUP_REMOVED lines=8> */
[----:B------:R-:W-:Y:S08]  /*10600*/  MUFU.EX2 R130, R130 ;  /* 0x0000008200827308 */ /* 0x000ff00000000800 */
[----:B------:R-:W3:Y:S01]  /*10610*/  MUFU.EX2 R45, R45 ;  /* 0x0000002d002d7308 */ /* 0x000ee20000000800 */
[C---:B--2---:R-:W-:Y:S07]  /*10620*/  HMMA.16816.F32.BF16 R72, R4.reuse, R8, R72 ;  /* 0x000000080448723c */ /* 0x044fee0000041848 */
[----:B------:R-:W-:Y:S01]  /*10630*/  MUFU.EX2 R38, R49 ;  /* 0x0000003100267308 */ /* 0x000fe20000000800 */
[----:B------:R-:W-:Y:S01]  /*10640*/  HMMA.16816.F32.BF16 R68, R4, R10, R68 ;  /* 0x0000000a0444723c */ /* 0x000fe20000041844 */
[----:B------:R-:W2:Y:S06]  /*10650*/  LDSM.16.MT88.4 R8, [R166+0x9000] ;  /* 0x00900000a608783b */ /* 0x000eac0000004200 */
[----:B-1----:R-:W-:Y:S01]  /*10660*/  F2FP.BF16.F32.PACK_AB R4, R23, R126 ;  /* 0x0000007e1704723e */ /* 0x002fe200000010ff */
[----:B------:R-:W1:Y:S01]  /*10670*/  MUFU.EX2 R37, R47 ;  /* 0x0000002f00257308 */ /* 0x000e620000000800 */
[----:B----4-:R-:W-:Y:S01]  /*10680*/  F2FP.BF16.F32.PACK_AB R5, R128, R61 ;  /* 0x0000003d8005723e */ /* 0x010fe200000010ff */
[----:B------:R-:W-:Y:S01]  /*10690*/  FADD.FTZ R126, R126, R131 ;  /* 0x000000837e7e7221 */ /* 0x000fe20000010000 */
[----:B------:R-:W-:-:S02]  /*106a0*/  F2FP.BF16.F32.PACK_AB R6, R22, R65 ;  /* 0x000000411606723e */ /* 0x000fc400000010ff */
[----:B---3--:R-:W-:Y:S01]  /*106b0*/  F2FP.BF16.F32.PACK_AB R7, R45, R130 ;  /* 0x000000822d07723e */ /* 0x008fe200000010ff */
[----:B------:R-:W-:Y:S02]  /*106c0*/  FADD.FTZ R126, R23, R126 ;  /* 0x0000007e177e7221 */ /* 0x000fe40000010000 */
[----:B------:R-:W-:Y:S02]  /*106d0*/  MUFU.EX2 R39, R39 ;  /* 0x0000002700277308 */ /* 0x000fe40000000800 */
[----:B------:R-:W-:Y:S02]  /*106e0*/  FADD.FTZ R65, R65, R126 ;  /* 0x0000007e41417221 */ /* 0x000fe40000010000 */
[C---:B------:R-:W-:Y:S02]  /*106f0*/  HMMA.16816.F32.BF16 R96, R4.reuse, R12, R96 ;  /* 0x0000000c0460723c */ /* 0x040fe40000041860 */
[----:B------:R-:W-:Y:S02]  /*10700*/  FADD.FTZ R65, R22, R65 ;  /* 0x0000004116417221 */ /* 0x000fe40000010000 */
[----:B------:R-:W-:Y:S02]  /*10710*/  MUFU.EX2 R40, R40 ;  /* 0x0000002800287308 */ /* 0x000fe40000000800 */
[C---:B------:R-:W-:Y:S01]  /*10720*/  HMMA.16816.F32.BF16 R92, R4.reuse, R14, R92 ;  /* 0x0000000e045c723c */ /* 0x040fe2000004185c */
[----:B------:R-:W3:Y:S05]  /*10730*/  LDSM.16.MT88.4 R12, [R164+0x9000] ;  /* 0x00900000a40c783b */ /* 0x000eea0000004200 */
[----:B------:R-:W-:Y:S01]  /*10740*/  MUFU.EX2 R34, R35 ;  /* 0x0000002300227308 */ /* 0x000fe20000000800 */
[C---:B-----5:R-:W-:Y:S06]  /*10750*/  HMMA.16816.F32.BF16 R80, R4.reuse, R16, R80 ;  /* 0x000000100450723c */ /* 0x060fec0000041850 */
[C---:B------:R-:W-:Y:S01]  /*10760*/  HMMA.16816.F32.BF16 R76, R4.reuse, R18, R76 ;  /* 0x00000012044c723c */ /* 0x040fe2000004184c */
[----:B------:R-:W4:Y:S01]  /*10770*/  MUFU.EX2 R33, R33 ;  /* 0x0000002100217308 */ /* 0x000f220000000800 */
[----:B------:R-:W-:Y:S04]  /*10780*/  LDSM.16.MT88.4 R16, [R166+0x9800] ;  /* 0x00980000a610783b */ /* 0x000fe80000004200 */
[C---:B--2---:R-:W-:Y:S03]  /*10790*/  HMMA.16816.F32.BF16 R88, R4.reuse, R8, R88 ;  /* 0x000000080458723c */ /* 0x044fe60000041858 */
[----:B------:R-:W-:Y:S03]  /*107a0*/  MUFU.EX2 R25, R25 ;  /* 0x0000001900197308 */ /* 0x000fe60000000800 */
[C---:B------:R-:W-:Y:S01]  /*107b0*/  HMMA.16816.F32.BF16 R84, R4.reuse, R10, R84 ;  /* 0x0000000a0454723c */ /* 0x040fe20000041854 */
[----:B------:R-:W2:Y:S04]  /*107c0*/  LDSM.16.MT88.4 R8, [R168+0x9800] ;  /* 0x00980000a808783b */ /* 0x000ea80000004200 */
[----:B------:R-:W5:Y:S01]  /*107d0*/  MUFU.EX2 R192, R192 ;  /* 0x000000c000c07308 */ /* 0x000f620000000800 */
[C---:B---3--:R-:W-:Y:S06]  /*107e0*/  HMMA.16816.F32.BF16 R72, R4.reuse, R12, R72 ;  /* 0x0000000c0448723c */ /* 0x048fec0000041848 */
[----:B------:R-:W-:Y:S01]  /*107f0*/  HMMA.16816.F32.BF16 R68, R4, R14, R68 ;  /* 0x0000000e0444723c */ /* 0x000fe20000041844 */
[----:B------:R-:W-:-:S04]  /*10800*/  FADD.FTZ R12, R56, R3 ;  /* 0x00000003380c7221 */ /* 0x000fc80000010000 */
[----:B------:R-:W-:Y:S02]  /*10810*/  FADD.FTZ R12, R53, R12 ;  /* 0x0000000c350c7221 */ /* 0x000fe40000010000 */
[----:B-1----:R-:W-:Y:S01]  /*10820*/  F2FP.BF16.F32.PACK_AB R4, R37, R38 ;  /* 0x000000262504723e */ /* 0x002fe200000010ff */
[----:B------:R-:W-:Y:S01]  /*10830*/  FADD.FTZ R38, R38, R65 ;  /* 0x0000004126267221 */ /* 0x000fe20000010000 */
[----:B------:R-:W-:Y:S01]  /*10840*/  FADD.FTZ R111, R111, R12 ;  /* 0x0000000c6f6f7221 */ /* 0x000fe20000010000 */
[----:B----4-:R-:W-:Y:S01]  /*10850*/  F2FP.BF16.F32.PACK_AB R5, R33, R34 ;  /* 0x000000222105723e */ /* 0x010fe200000010ff */
[----:B------:R-:W1:Y:S01]  /*10860*/  LDSM.16.MT88.4 R12, [R165+0x9800] ;  /* 0x00980000a50c783b */ /* 0x000e620000004200 */
[----:B------:R-:W-:Y:S01]  /*10870*/  F2FP.BF16.F32.PACK_AB R6, R40, R39 ;  /* 0x000000272806723e */ /* 0x000fe200000010ff */
[----:B------:R-:W-:Y:S01]  /*10880*/  FADD.FTZ R44, R44, R111 ;  /* 0x0000006f2c2c7221 */ /* 0x000fe20000010000 */
[----:B-----5:R-:W-:Y:S01]  /*10890*/  F2FP.BF16.F32.PACK_AB R7, R192, R25 ;  /* 0x00000019c007723e */ /* 0x020fe200000010ff */
        /* <DEDUP_REMOVED lines=33> */
[----:B------:R-:W-:Y:S01]  /*10ab0*/  LOP3.LUT P1, RZ, R182, 0x8, RZ, 0xc0, !PT ;  /* 0x00000008b6ff7812 */ /* 0x000fe2000782c0ff */
        /* <DEDUP_REMOVED lines=65> */
.L_x_6305:
[----:B------:R-:W1:Y:S02]  /*10ed0*/  LDC R9, c[0x0][0x250] ;  /* 0x00009400ff097b82 */ /* 0x000e640000000800 */
[----:B-1----:R-:W-:-:S05]  /*10ee0*/  IMAD.SHL.U32 R6, R9, 0x80, RZ ;  /* 0x0000008009067824 */ /* 0x002fca00078e00ff */
[----:B------:R-:W-:-:S04]  /*10ef0*/  IADD3 R6, -R6, RZ, RZ ;  /* 0x000000ff06067210 */ /* 0x000fc80007ffe1ff */
[----:B------:R-:W-:-:S07]  /*10f00*/  SHF.R.S32.HI R11, RZ, 0x1f, R6 ;  /* 0x0000001fff0b7819 */ /* 0x000fce0000011406 */
.L_x_6306:
[----:B------:R-:W-:Y:S01]  /*10f10*/  ULDC UR4, c[0x0][0x2d0] ;  /* 0x0000b40000047ab9 */ /* 0x000fe20000000800 */
[----:B------:R-:W-:Y:S02]  /*10f20*/  LEA R156, P3, R6, R156, 0x1 ;  /* 0x0000009c069c7211 */ /* 0x000fe400078608ff */
[----:B------:R-:W-:Y:S02]  /*10f30*/  ISETP.GE.AND P0, PT, R100, UR4, PT ;  /* 0x0000000464007c0c */ /* 0x000fe4000bf06270 */
[----:B------:R-:W-:Y:S02]  /*10f40*/  LEA.HI.X R157, R6, R157, R11, 0x1, P3 ;  /* 0x0000009d069d7211 */ /* 0x000fe400018f0c0b */
[----:B------:R-:W-:-:S09]  /*10f50*/  LOP3.LUT R182, R182, 0xfffffffe, RZ, 0xc0, !PT ;  /* 0xfffffffeb6b67812 */ /* 0x000fd200078ec0ff */
        /* <DEDUP_REMOVED lines=55> */
[----:B------:R1:W-:Y:S01]  /*112d0*/  @!P0 LDGSTS.E.BYPASS.LTC128B.128 [R187+0x7800], desc[UR6][R14.64] ;  /* 0x078000000ebb8fae */ /* 0x0003e2000b901d46 */
[----:B------:R-:W-:-:S02]  /*112e0*/  @!P0 IADD3 R13, P1, R6, R13, RZ ;  /* 0x0000000d060d8210 */ /* 0x000fc40007f3e0ff */
[----:B------:R-:W-:Y:S01]  /*112f0*/  @!P0 IADD3 R7, P2, R6, R18, RZ ;  /* 0x0000001206078210 */ /* 0x000fe20007f5e0ff */
[----:B-----5:R-:W-:Y:S01]  /*11300*/  @!P0 IMAD R4, R4, 0x60, RZ ;  /* 0x0000006004048824 */ /* 0x020fe200078e02ff */
[C---:B------:R-:W-:Y:S01]  /*11310*/  @!P0 IADD3.X R8, R11.reuse, R21, R8, P3, !PT ;  /* 0x000000150b088210 */ /* 0x040fe20001ffe408 */
[----:B------:R-:W-:Y:S01]  /*11320*/  @!P0 IMAD.X R120, R11, 0x1, R120, P1 ;  /* 0x000000010b788824 */ /* 0x000fe200008e0678 */
[----:B------:R-:W-:Y:S01]  /*11330*/  @!P0 IADD3 R6, P1, R6, R16, RZ ;  /* 0x0000001006068210 */ /* 0x000fe20007f3e0ff */
[----:B------:R-:W-:Y:S01]  /*11340*/  @P0 STS.128 [R187+0x8000], RZ ;  /* 0x008000ffbb000388 */ /* 0x000fe20000000c00 */
[----:B------:R-:W-:Y:S02]  /*11350*/  @!P0 LEA R16, P3, R5, UR10, 0x1 ;  /* 0x0000000a05108c11 */ /* 0x000fe4000f8608ff */
[----:B------:R-:W-:Y:S01]  /*11360*/  @!P0 IADD3.X R4, R11, R4, R19, P2, !PT ;  /* 0x000000040b048210 */ /* 0x000fe200017fe413 */
[----:B--2---:R-:W-:Y:S01]  /*11370*/  @!P0 IMAD R3, R3, 0x70, RZ ;  /* 0x0000007003038824 */ /* 0x004fe200078e02ff */
[----:B------:R-:W-:-:S02]  /*11380*/  @!P0 LEA R22, P4, R13, UR10, 0x1 ;  /* 0x0000000a0d168c11 */ /* 0x000fc4000f8808ff */
[----:B------:R-:W-:Y:S02]  /*11390*/  @!P0 LEA R10, P2, R7, UR10, 0x1 ;  /* 0x0000000a070a8c11 */ /* 0x000fe4000f8408ff */
[----:B------:R-:W-:Y:S02]  /*113a0*/  @!P0 LEA.HI.X R23, R13, UR11, R120, 0x1, P4 ;  /* 0x0000000b0d178c11 */ /* 0x000fe4000a0f0c78 */
[----:B------:R-:W-:Y:S02]  /*113b0*/  @!P0 IADD3.X R3, R11, R17, R3, P1, !PT ;  /* 0x000000110b038210 */ /* 0x000fe40000ffe403 */
[C---:B------:R-:W-:Y:S01]  /*113c0*/  @!P0 LEA R24, P1, R6.reuse, UR10, 0x1 ;  /* 0x0000000a06188c11 */ /* 0x040fe2000f8208ff */
[----:B------:R-:W-:Y:S01]  /*113d0*/  @!PT LDS RZ, [RZ] ;  /* 0x00000000fffff984 */ /* 0x000fe20000000800 */
[----:B------:R-:W-:Y:S01]  /*113e0*/  @!PT LDS RZ, [RZ] ;  /* 0x00000000fffff984 */ /* 0x000fe20000000800 */
[----:B------:R-:W-:Y:S01]  /*113f0*/  @!PT LDS RZ, [RZ] ;  /* 0x00000000fffff984 */ /* 0x000fe20000000800 */
[----:B------:R2:W-:Y:S01]  /*11400*/  @!P0 LDGSTS.E.BYPASS.LTC128B.128 [R187+0x8000], desc[UR6][R22.64] ;  /* 0x0800000016bb8fae */ /* 0x0005e2000b901d46 */
[----:B------:R-:W-:Y:S02]  /*11410*/  @!P0 LEA.HI.X R17, R5, UR11, R8, 0x1, P3 ;  /* 0x0000000b05118c11 */ /* 0x000fe400098f0c08 */
[----:B------:R-:W-:Y:S01]  /*11420*/  @!P0 LEA.HI.X R11, R7, UR11, R4, 0x1, P2 ;  /* 0x0000000b070b8c11 */ /* 0x000fe200090f0c04 */
[----:B------:R-:W-:Y:S01]  /*11430*/  @P0 STS.128 [R187+0x8800], RZ ;  /* 0x008800ffbb000388 */ /* 0x000fe20000000c00 */
[----:B------:R-:W-:-:S02]  /*11440*/  @!P0 LEA.HI.X R25, R6, UR11, R3, 0x1, P1 ;  /* 0x0000000b06198c11 */ /* 0x000fc400088f0c03 */
[----:B------:R-:W-:Y:S01]  /*11450*/  P2R R3, PR, RZ, 0x1 ;  /* 0x00000001ff037803 */ /* 0x000fe20000000000 */
        /* <DEDUP_REMOVED lines=15> */
[----:B-1----:R-:W1:Y:S04]  /*11550*/  LDSM.16.M88.4 R12, [R173+0x2000] ;  /* 0x00200000ad0c783b */ /* 0x002e680000000200 */
[----:B------:R-:W4:Y:S04]  /*11560*/  LDSM.16.M88.4 R4, [R173+0x2800] ;  /* 0x00280000ad04783b */ /* 0x000f280000000200 */
[----:B------:R-:W5:Y:S04]  /*11570*/  LDSM.16.M88.4 R48, [R173+0x3000] ;  /* 0x00300000ad30783b */ /* 0x000f680000000200 */
[----:B------:R-:W-:Y:S04]  /*11580*/  LDSM.16.M88.4 R116, [R172] ;  /* 0x00000000ac74783b */ /* 0x000fe80000000200 */
[----:B------:R-:W5:Y:S04]  /*11590*/  LDSM.16.M88.4 R28, [R167+0x2000] ;  /* 0x00200000a71c783b */ /* 0x000f680000000200 */
[----:B--2---:R-:W2:Y:S04]  /*115a0*/  LDSM.16.M88.4 R20, [R167+0x2800] ;  /* 0x00280000a714783b */ /* 0x004ea80000000200 */
[----:B------:R-:W2:Y:S04]  /*115b0*/  LDSM.16.M88.4 R112, [R167+0x3000] ;  /* 0x00300000a770783b */ /* 0x000ea80000000200 */
[----:B------:R-:W2:Y:S04]  /*115c0*/  LDSM.16.M88.4 R40, [R173+0x3800] ;  /* 0x00380000ad28783b */ /* 0x000ea80000000200 */
[----:B------:R-:W2:Y:S04]  /*115d0*/  LDSM.16.M88.4 R32, [R173+0x4000] ;  /* 0x00400000ad20783b */ /* 0x000ea80000000200 */
[----:B---3--:R-:W3:Y:S04]  /*115e0*/  LDSM.16.M88.4 R24, [R173+0x4800] ;  /* 0x00480000ad18783b */ /* 0x008ee80000000200 */
[----:B------:R-:W3:Y:S01]  /*115f0*/  LDSM.16.M88.4 R128, [R173+0x5000] ;  /* 0x00500000ad80783b */ /* 0x000ee20000000200 */
[C---:B-1----:R-:W-:Y:S03]  /*11600*/  HMMA.16816.F32.BF16 R16, R124.reuse, R12, RZ ;  /* 0x0000000c7c10723c */ /* 0x042fe600000418ff */
[----:B------:R-:W1:Y:S03]  /*11610*/  LDSM.16.M88.4 R120, [R173+0x5800] ;  /* 0x00580000ad78783b */ /* 0x000e660000000200 */
        /* <DEDUP_REMOVED lines=12> */
[C---:B--2---:R-:W-:Y:S06]  /*116e0*/  HMMA.16816.F32.BF16 R8, R116.reuse, R20, R8 ;  /* 0x000000147408723c */ /* 0x044fec0000041808 */
[C---:B------:R-:W-:Y:S06]  /*116f0*/  HMMA.16816.F32.BF16 R4, R116.reuse, R22, R4 ;  /* 0x000000167404723c */ /* 0x040fec0000041804 */
[C---:B------:R-:W-:Y:S06]  /*11700*/  HMMA.16816.F32.BF16 R52, R116.reuse, R112, R52 ;  /* 0x000000707434723c */ /* 0x040fec0000041834 */
[----:B------:R-:W-:Y:S06]  /*11710*/  HMMA.16816.F32.BF16 R48, R116, R114, R48 ;  /* 0x000000727430723c */ /* 0x000fec0000041830 */
[C---:B------:R-:W-:Y:S06]  /*11720*/  HMMA.16816.F32.BF16 R44, R124.reuse, R40, RZ ;  /* 0x000000287c2c723c */ /* 0x040fec00000418ff */
[C---:B------:R-:W-:Y:S06]  /*11730*/  HMMA.16816.F32.BF16 R36, R124.reuse, R32, RZ ;  /* 0x000000207c24723c */ /* 0x040fec00000418ff */
[C---:B---3--:R-:W-:Y:S06]  /*11740*/  HMMA.16816.F32.BF16 R28, R124.reuse, R24, RZ ;  /* 0x000000187c1c723c */ /* 0x048fec00000418ff */
        /* <DEDUP_REMOVED lines=36> */
[C---:B--2---:R-:W-:Y:S06]  /*11990*/  HMMA.16816.F32.BF16 R28, R108.reuse, R64, R28 ;  /* 0x000000406c1c723c */ /* 0x044fec000004181c */
[C---:B------:R-:W-:Y:S01]  /*119a0*/  HMMA.16816.F32.BF16 R24, R108.reuse, R66, R24 ;  /* 0x000000426c18723c */ /* 0x040fe20000041818 */
[----:B------:R-:W2:Y:S05]  /*119b0*/  LDSM.16.M88.4 R64, [R102+0x1000] ;  /* 0x001000006640783b */ /* 0x000eaa0000000200 */
[C---:B------:R-:W-:Y:S06]  /*119c0*/  HMMA.16816.F32.BF16 R44, R108.reuse, R124, R44 ;  /* 0x0000007c6c2c723c */ /* 0x040fec000004182c */
[----:B------:R-:W-:Y:S01]  /*119d0*/  HMMA.16816.F32.BF16 R40, R108, R126, R40 ;  /* 0x0000007e6c28723c */ /* 0x000fe20000041828 */
[----:B------:R-:W3:Y:S05]  /*119e0*/  LDSM.16.M88.4 R124, [R106] ;  /* 0x000000006a7c783b */ /* 0x000eea0000000200 */
[C---:B-1----:R-:W-:Y:S06]  /*119f0*/  HMMA.16816.F32.BF16 R16, R116.reuse, R60, R16 ;  /* 0x0000003c7410723c */ /* 0x042fec0000041810 */
[C---:B------:R-:W-:Y:S01]  /*11a00*/  HMMA.16816.F32.BF16 R12, R116.reuse, R62, R12 ;  /* 0x0000003e740c723c */ /* 0x040fe2000004180c */
[----:B------:R-:W1:Y:S05]  /*11a10*/  LDSM.16.M88.4 R60, [R102+0x1800] ;  /* 0x00180000663c783b */ /* 0x000e6a0000000200 */
[C---:B------:R-:W-:Y:S06]  /*11a20*/  HMMA.16816.F32.BF16 R4, R116.reuse, R58, R4 ;  /* 0x0000003a7404723c */ /* 0x040fec0000041804 */
[C---:B--2---:R-:W-:Y:S06]  /*11a30*/  HMMA.16816.F32.BF16 R52, R116.reuse, R64, R52 ;  /* 0x000000407434723c */ /* 0x044fec0000041834 */
[----:B------:R-:W-:Y:S01]  /*11a40*/  HMMA.16816.F32.BF16 R8, R116, R56, R8 ;  /* 0x000000387408723c */ /* 0x000fe20000041808 */
[----:B------:R-:W-:-:S05]  /*11a50*/  FMUL.FTZ R19, R19, UR15 ;  /* 0x0000000f13137c20 */ /* 0x000fca0008410000 */
[C---:B---3--:R-:W-:Y:S01]  /*11a60*/  HMMA.16816.F32.BF16 R20, R108.reuse, R124, R20 ;  /* 0x0000007c6c14723c */ /* 0x048fe20000041814 */
        /* <DEDUP_REMOVED lines=12> */
[----:B------:R-:W-:Y:S01]  /*11b30*/  HMMA.16816.F32.BF16 R128, R108, R126, R128 ;  /* 0x0000007e6c80723c */ /* 0x000fe20000041880 */
[----:B------:R-:W2:Y:S01]  /*11b40*/  LDSM.16.M88.4 R124, [R104] ;  /* 0x00000000687c783b */ /* 0x000ea20000000200 */
[----:B------:R-:W-:Y:S01]  /*11b50*/  FMUL.FTZ R52, R52, UR15 ;  /* 0x0000000f34347c20 */ /* 0x000fe20008410000 */
[----:B------:R-:W-:Y:S01]  /*11b60*/  FMUL.FTZ R54, R54, UR15 ;  /* 0x0000000f36367c20 */ /* 0x000fe20008410000 */
[----:B------:R-:W-:Y:S01]  /*11b70*/  FMUL.FTZ R53, R53, UR15 ;  /* 0x0000000f35357c20 */ /* 0x000fe20008410000 */
[----:B------:R-:W-:Y:S01]  /*11b80*/  MUFU.TANH R59, R5 ;  /* 0x00000005003b7308 */ /* 0x000fe20000002400 */
[C---:B-1----:R-:W-:Y:S01]  /*11b90*/  HMMA.16816.F32.BF16 R44, R116.reuse, R60, R44 ;  /* 0x0000003c742c723c */ /* 0x042fe2000004182c */
[----:B------:R-:W-:Y:S01]  /*11ba0*/  FMUL.FTZ R8, R8, UR15 ;  /* 0x0000000f08087c20 */ /* 0x000fe20008410000 */
[----:B------:R-:W-:Y:S01]  /*11bb0*/  FMUL.FTZ R9, R9, UR15 ;  /* 0x0000000f09097c20 */ /* 0x000fe20008410000 */
[----:B------:R-:W-:Y:S01]  /*11bc0*/  FMUL.FTZ R10, R10, UR15 ;  /* 0x0000000f0a0a7c20 */ /* 0x000fe20008410000 */
[----:B------:R-:W-:Y:S01]  /*11bd0*/  FMUL.FTZ R11, R11, UR15 ;  /* 0x0000000f0b0b7c20 */ /* 0x000fe20008410000 */
[----:B------:R-:W-:Y:S01]  /*11be0*/  FMUL.FTZ R55, R55, UR15 ;  /* 0x0000000f37377c20 */ /* 0x000fe20008410000 */
[C---:B------:R-:W-:Y:S01]  /*11bf0*/  HMMA.16816.F32.BF16 R40, R116.reuse, R62, R40 ;  /* 0x0000003e7428723c */ /* 0x040fe20000041828 */
[----:B------:R-:W-:Y:S05]  /*11c00*/  MUFU.TANH R65, R6 ;  /* 0x0000000600417308 */ /* 0x000fea0000002400 */
[----:B------:R-:W-:Y:S03]  /*11c10*/  HMMA.16816.F32.BF16 R48, R116, R66, R48 ;  /* 0x000000427430723c */ /* 0x000fe60000041830 */
[----:B------:R1:W-:Y:S08]  /*11c20*/  MUFU.TANH R61, R7 ;  /* 0x00000007003d7308 */ /* 0x0003f00000002400 */
[----:B------:R-:W-:Y:S01]  /*11c30*/  MUFU.TANH R58, R8 ;  /* 0x00000008003a7308 */ /* 0x000fe20000002400 */
[----:B------:R-:W-:Y:S01]  /*11c40*/  FMUL.FTZ R44, R44, UR15 ;  /* 0x0000000f2c2c7c20 */ /* 0x000fe20008410000 */
[----:B------:R-:W-:Y:S01]  /*11c50*/  FMUL.FTZ R46, R46, UR15 ;  /* 0x0000000f2e2e7c20 */ /* 0x000fe20008410000 */
[----:B------:R-:W-:Y:S01]  /*11c60*/  FMUL.FTZ R47, R47, UR15 ;  /* 0x0000000f2f2f7c20 */ /* 0x000fe20008410000 */
[----:B------:R-:W-:-:S03]  /*11c70*/  FMUL.FTZ R45, R45, UR15 ;  /* 0x0000000f2d2d7c20 */ /* 0x000fc60008410000 */
[----:B------:R-:W-:Y:S01]  /*11c80*/  FMUL.FTZ R136, R40, UR15 ;  /* 0x0000000f28887c20 */ /* 0x000fe20008410000 */
[----:B------:R-:W-:Y:S01]  /*11c90*/  MUFU.TANH R14, R9 ;  /* 0x00000009000e7308 */ /* 0x000fe20000002400 */
[----:B-1----:R-:W1:Y:S01]  /*11ca0*/  LDSM.16.M88.4 R4, [R102+0x2000] ;  /* 0x002000006604783b */ /* 0x002e620000000200 */
[----:B------:R-:W-:Y:S01]  /*11cb0*/  FMUL.FTZ R42, R42, UR15 ;  /* 0x0000000f2a2a7c20 */ /* 0x000fe20008410000 */
[----:B------:R-:W-:Y:S01]  /*11cc0*/  FMUL.FTZ R43, R43, UR15 ;  /* 0x0000000f2b2b7c20 */ /* 0x000fe20008410000 */
[C---:B--2---:R-:W-:Y:S01]  /*11cd0*/  HMMA.16816.F32.BF16 R112, R108.reuse, R124, R112 ;  /* 0x0000007c6c70723c */ /* 0x044fe20000041870 */
[----:B------:R-:W2:Y:S01]  /*11ce0*/  S2R R40, SR_TID.X ;  /* 0x0000000000287919 */ /* 0x000ea20000002100 */
[----:B------:R-:W-:Y:S01]  /*11cf0*/  FMUL.FTZ R194, R48, UR15 ;  /* 0x0000000f30c27c20 */ /* 0x000fe20008410000 */
[----:B------:R-:W-:Y:S01]  /*11d00*/  FMUL.FTZ R50, R50, UR15 ;  /* 0x0000000f32327c20 */ /* 0x000fe20008410000 */
[----:B------:R-:W-:Y:S01]  /*11d10*/  MUFU.TANH R60, R10 ;  /* 0x0000000a003c7308 */ /* 0x000fe20000002400 */
[----:B------:R-:W-:Y:S01]  /*11d20*/  FMUL.FTZ R51, R51, UR15 ;  /* 0x0000000f33337c20 */ /* 0x000fe20008410000 */
[----:B------:R-:W-:Y:S01]  /*11d30*/  HMMA.16816.F32.BF16 R120, R108, R126, R120 ;  /* 0x0000007e6c78723c */ /* 0x000fe20000041878 */
[----:B------:R-:W-:Y:S01]  /*11d40*/  FMUL.FTZ R48, R49, UR15 ;  /* 0x0000000f31307c20 */ /* 0x000fe20008410000 */
[----:B------:R-:W-:-:S04]  /*11d50*/  FMUL.FTZ R41, R41, UR15 ;  /* 0x0000000f29297c20 */ /* 0x000fc80008410000 */
[----:B------:R3:W-:Y:S08]  /*11d60*/  MUFU.TANH R15, R11 ;  /* 0x0000000b000f7308 */ /* 0x0007f00000002400 */
[----:B------:R-:W4:Y:S08]  /*11d70*/  MUFU.TANH R16, R16 ;  /* 0x0000001000107308 */ /* 0x000f300000002400 */
[----:B------:R-:W5:Y:S01]  /*11d80*/  MUFU.TANH R18, R18 ;  /* 0x0000001200127308 */ /* 0x000f620000002400 */
[----:B---3--:R-:W3:Y:S07]  /*11d90*/  LDSM.16.M88.4 R8, [R102+0x2800] ;  /* 0x002800006608783b */ /* 0x008eee0000000200 */
[----:B------:R-:W5:Y:S01]  /*11da0*/  MUFU.TANH R196, R52 ;  /* 0x0000003400c47308 */ /* 0x000f620000002400 */
[C---:B-1----:R-:W-:Y:S06]  /*11db0*/  HMMA.16816.F32.BF16 R36, R116.reuse, R4, R36 ;  /* 0x000000047424723c */ /* 0x042fec0000041824 */
[----:B------:R-:W-:Y:S01]  /*11dc0*/  HMMA.16816.F32.BF16 R32, R116, R6, R32 ;  /* 0x000000067420723c */ /* 0x000fe20000041820 */
[----:B------:R-:W1:Y:S01]  /*11dd0*/  LDSM.16.M88.4 R4, [R102+0x3000] ;  /* 0x003000006604783b */ /* 0x000e620000000200 */
[----:B------:R-:W5:Y:S08]  /*11de0*/  MUFU.TANH R190, R54 ;  /* 0x0000003600be7308 */ /* 0x000f700000002400 */
[----:B------:R-:W5:Y:S08]  /*11df0*/  MUFU.TANH R140, R44 ;  /* 0x0000002c008c7308 */ /* 0x000f700000002400 */
[----:B------:R-:W-:Y:S01]  /*11e00*/  FMUL.FTZ R36, R36, UR15 ;  /* 0x0000000f24247c20 */ /* 0x000fe20008410000 */
[----:B------:R-:W5:Y:S01]  /*11e10*/  MUFU.TANH R146, R46 ;  /* 0x0000002e00927308 */ /* 0x000f620000002400 */
[----:B------:R-:W-:Y:S01]  /*11e20*/  FMUL.FTZ R38, R38, UR15 ;  /* 0x0000000f26267c20 */ /* 0x000fe20008410000 */
[----:B------:R-:W-:-:S03]  /*11e30*/  FMUL.FTZ R37, R37, UR15 ;  /* 0x0000000f25257c20 */ /* 0x000fc60008410000 */
[----:B------:R-:W-:Y:S01]  /*11e40*/  FMUL.FTZ R32, R32, UR15 ;  /* 0x0000000f20207c20 */ /* 0x000fe20008410000 */
[----:B------:R-:W-:Y:S01]  /*11e50*/  FMUL.FTZ R34, R34, UR15 ;  /* 0x0000000f22227c20 */ /* 0x000fe20008410000 */
[----:B---3--:R-:W-:Y:S01]  /*11e60*/  HMMA.16816.F32.BF16 R24, R116, R10, R24 ;  /* 0x0000000a7418723c */ /* 0x008fe20000041818 */
[----:B------:R-:W-:Y:S01]  /*11e70*/  MUFU.TANH R132, R36 ;  /* 0x0000002400847308 */ /* 0x000fe20000002400 */
[----:B------:R-:W-:Y:S01]  /*11e80*/  FMUL.FTZ R33, R33, UR15 ;  /* 0x0000000f21217c20 */ /* 0x000fe20008410000 */
[----:B------:R-:W-:-:S03]  /*11e90*/  FMUL.FTZ R35, R35, UR15 ;  /* 0x0000000f23237c20 */ /* 0x000fc60008410000 */
[C---:B------:R-:W-:Y:S01]  /*11ea0*/  HMMA.16816.F32.BF16 R28, R116.reuse, R8, R28 ;  /* 0x00000008741c723c */ /* 0x040fe2000004181c */
[----:B--2---:R-:W-:Y:S02]  /*11eb0*/  IMAD.SHL.U32 R11, R40, 0x2, RZ ;  /* 0x00000002280b7824 */ /* 0x004fe400078e00ff */
[----:B------:R2:W-:Y:S03]  /*11ec0*/  MUFU.TANH R134, R32 ;  /* 0x0000002000867308 */ /* 0x0005e60000002400 */
[----:B------:R-:W-:Y:S01]  /*11ed0*/  LOP3.LUT R11, R11, 0x6, RZ, 0xc0, !PT ;  /* 0x000000060b0b7812 */ /* 0x000fe200078ec0ff */
[----:B------:R-:W-:Y:S02]  /*11ee0*/  IMAD.SHL.U32 R8, R188, 0x80, RZ ;  /* 0x00000080bc087824 */ /* 0x000fe400078e00ff */
[----:B------:R-:W-:Y:S01]  /*11ef0*/  FMUL.FTZ R9, R39, UR15 ;  /* 0x0000000f27097c20 */ /* 0x000fe20008410000 */
[----:B-1----:R-:W-:Y:S01]  /*11f00*/  HMMA.16816.F32.BF16 R20, R116, R4, R20 ;  /* 0x000000047414723c */ /* 0x002fe20000041814 */
[----:B------:R-:W1:Y:S01]  /*11f10*/  MUFU.TANH R194, R194 ;  /* 0x000000c200c27308 */ /* 0x000e620000002400 */
[----:B------:R-:W-:-:S04]  /*11f20*/  LOP3.LUT R10, R8, 0x18, R11, 0xfe, !PT ;  /* 0x00000018080a7812 */ /* 0x000fc800078efe0b */
[----:B------:R-:W-:Y:S01]  /*11f30*/  HMMA.16816.F32.BF16 R128, R116, R6, R128 ;  /* 0x000000067480723c */ /* 0x000fe20000041880 */
[--C-:B------:R-:W-:Y:S02]  /*11f40*/  LOP3.LUT R4, R8, 0x8, R11.reuse, 0xfe, !PT ;  /* 0x0000000808047812 */ /* 0x100fe400078efe0b */
[-C--:B------:R-:W-:Y:S01]  /*11f50*/  ISETP.GE.AND P0, PT, R10, R103.reuse, PT ;  /* 0x000000670a00720c */ /* 0x080fe20003f06270 */
[----:B------:R-:W3:Y:S01]  /*11f60*/  MUFU.TANH R136, R136 ;  /* 0x0000008800887308 */ /* 0x000ee20000002400 */
[----:B------:R-:W-:Y:S01]  /*11f70*/  ISETP.GE.AND P3, PT, R4, R103, PT ;  /* 0x000000670400720c */ /* 0x000fe20003f66270 */
[----:B------:R-:W-:Y:S01]  /*11f80*/  FMUL.FTZ R62, R24, UR15 ;  /* 0x0000000f183e7c20 */ /* 0x000fe20008410000 */
[-C--:B------:R-:W-:Y:S01]  /*11f90*/  ISETP.GE.AND P1, PT, R4, R105.reuse, PT ;  /* 0x000000690400720c */ /* 0x080fe20003f26270 */
[----:B------:R-:W-:Y:S01]  /*11fa0*/  FMUL.FTZ R26, R26, UR15 ;  /* 0x0000000f1a1a7c20 */ /* 0x000fe20008410000 */
[----:B------:R-:W1:Y:S01]  /*11fb0*/  LDSM.16.M88.4 R4, [R102+0x3800] ;  /* 0x003800006604783b */ /* 0x000e620000000200 */
[--C-:B--2---:R-:W-:Y:S01]  /*11fc0*/  LOP3.LUT R32, R8, 0x10, R11.reuse, 0xfe, !PT ;  /* 0x0000001008207812 */ /* 0x104fe200078efe0b */
[----:B------:R-:W-:Y:S01]  /*11fd0*/  FMUL.FTZ R28, R28, UR15 ;  /* 0x0000000f1c1c7c20 */ /* 0x000fe20008410000 */
[----:B----4-:R-:W-:Y:S01]  /*11fe0*/  FSEL R36, R16, -INF , !P3 ;  /* 0xff80000010247808 */ /* 0x010fe20005800000 */
[----:B------:R-:W2:Y:S01]  /*11ff0*/  MUFU.TANH R158, R50 ;  /* 0x00000032009e7308 */ /* 0x000ea20000002400 */
[--C-:B------:R-:W-:Y:S01]  /*12000*/  LOP3.LUT R16, R8, 0x20, R11.reuse, 0xfe, !PT ;  /* 0x0000002008107812 */ /* 0x100fe200078efe0b */
[----:B------:R-:W-:Y:S01]  /*12010*/  FMUL.FTZ R30, R30, UR15 ;  /* 0x0000000f1e1e7c20 */ /* 0x000fe20008410000 */
[-C--:B------:R-:W-:Y:S01]  /*12020*/  ISETP.GE.AND P4, PT, R32, R105.reuse, PT ;  /* 0x000000692000720c */ /* 0x080fe20003f86270 */
[----:B------:R-:W-:Y:S01]  /*12030*/  FMUL.FTZ R25, R25, UR15 ;  /* 0x0000000f19197c20 */ /* 0x000fe20008410000 */
[----:B------:R-:W-:Y:S01]  /*12040*/  ISETP.GE.AND P6, PT, R10, R105, PT ;  /* 0x000000690a00720c */ /* 0x000fe20003fc6270 */
[----:B------:R-:W-:Y:S01]  /*12050*/  FMUL.FTZ R46, R20, UR15 ;  /* 0x0000000f142e7c20 */ /* 0x000fe20008410000 */
[----:B------:R-:W-:Y:S01]  /*12060*/  ISETP.GE.AND P5, PT, R16, R103, PT ;  /* 0x000000671000720c */ /* 0x000fe20003fa6270 */
[----:B------:R-:W4:Y:S01]  /*12070*/  MUFU.TANH R28, R28 ;  /* 0x0000001c001c7308 */ /* 0x000f220000002400 */
[----:B-----5:R-:W-:Y:S01]  /*12080*/  FSEL R10, R18, -INF , !P1 ;  /* 0xff800000120a7808 */ /* 0x020fe20004800000 */
[----:B------:R-:W-:Y:S01]  /*12090*/  FMUL.FTZ R20, R22, UR15 ;  /* 0x0000000f16147c20 */ /* 0x000fe20008410000 */
[--C-:B------:R-:W-:Y:S01]  /*120a0*/  LOP3.LUT R24, R8, 0x30, R11.reuse, 0xfe, !PT ;  /* 0x0000003008187812 */ /* 0x100fe200078efe0b */
[----:B------:R-:W-:Y:S01]  /*120b0*/  FMUL.FTZ R40, R130, UR15 ;  /* 0x0000000f82287c20 */ /* 0x000fe20008410000 */
[----:B------:R-:W-:Y:S01]  /*120c0*/  ISETP.GE.AND P1, PT, R16, R105, PT ;  /* 0x000000691000720c */ /* 0x000fe20003f26270 */
[----:B------:R-:W-:Y:S01]  /*120d0*/  FMUL.FTZ R22, R128, UR15 ;  /* 0x0000000f80167c20 */ /* 0x000fe20008410000 */
[----:B------:R-:W-:Y:S01]  /*120e0*/  FSEL R16, R60, -INF , !P4 ;  /* 0xff8000003c107808 */ /* 0x000fe20006000000 */
[----:B------:R5:W4:Y:S01]  /*120f0*/  MUFU.TANH R144, R42 ;  /* 0x0000002a00907308 */ /* 0x000b220000002400 */
[----:B------:R-:W-:Y:S01]  /*12100*/  FSEL R60, R65, -INF , !P6 ;  /* 0xff800000413c7808 */ /* 0x000fe20007000000 */
[----:B------:R-:W-:Y:S01]  /*12110*/  FMUL.FTZ R31, R31, UR15 ;  /* 0x0000000f1f1f7c20 */ /* 0x000fe20008410000 */
[----:B------:R-:W-:Y:S01]  /*12120*/  FSEL R196, R196, -INF , !P5 ;  /* 0xff800000c4c47808 */ /* 0x000fe20006800000 */
[----:B------:R-:W-:Y:S01]  /*12130*/  FMUL.FTZ R29, R29, UR15 ;  /* 0x0000000f1d1d7c20 */ /* 0x000fe20008410000 */
[-C--:B------:R-:W-:Y:S01]  /*12140*/  ISETP.GE.AND P2, PT, R32, R103.reuse, PT ;  /* 0x000000672000720c */ /* 0x080fe20003f46270 */
[----:B------:R-:W-:Y:S01]  /*12150*/  FMUL.FTZ R27, R27, UR15 ;  /* 0x0000000f1b1b7c20 */ /* 0x000fe20008410000 */
[C---:B------:R-:W-:Y:S01]  /*12160*/  ISETP.GE.AND P6, PT, R24.reuse, R103, PT ;  /* 0x000000671800720c */ /* 0x040fe20003fc6270 */
[----:B------:R-:W4:Y:S01]  /*12170*/  MUFU.TANH R126, R38 ;  /* 0x00000026007e7308 */ /* 0x000f220000002400 */
[----:B------:R-:W-:Y:S01]  /*12180*/  ISETP.GE.AND P5, PT, R24, R105, PT ;  /* 0x000000691800720c */ /* 0x000fe20003fa6270 */
[----:B------:R-:W-:Y:S01]  /*12190*/  FMUL.FTZ R23, R23, UR15 ;  /* 0x0000000f17177c20 */ /* 0x000fe20008410000 */
[C-C-:B------:R-:W-:Y:S01]  /*121a0*/  LOP3.LUT R32, R8.reuse, 0x28, R11.reuse, 0xfe, !PT ;  /* 0x0000002808207812 */ /* 0x140fe200078efe0b */
[----:B------:R-:W-:Y:S01]  /*121b0*/  FMUL.FTZ R21, R21, UR15 ;  /* 0x0000000f15157c20 */ /* 0x000fe20008410000 */
[----:B------:R-:W-:Y:S01]  /*121c0*/  LOP3.LUT R24, R8, 0x38, R11, 0xfe, !PT ;  /* 0x0000003808187812 */ /* 0x000fe200078efe0b */
[----:B------:R-:W-:-:S04]  /*121d0*/  DEPBAR.LE SB0, 0x0 ;  /* 0x000080000000791a */ /* 0x000fc80000000000 */
[----:B------:R2:W4:Y:S01]  /*121e0*/  MUFU.TANH R124, R34 ;  /* 0x00000022007c7308 */ /* 0x0005220000002400 */
[----:B------:R-:W-:Y:S01]  /*121f0*/  FSEL R52, R58, -INF , !P2 ;  /* 0xff8000003a347808 */ /* 0x000fe20005000000 */
[C---:B-1----:R-:W-:Y:S01]  /*12200*/  HMMA.16816.F32.BF16 R112, R116.reuse, R4, R112 ;  /* 0x000000047470723c */ /* 0x042fe20000041870 */
[----:B------:R-:W-:Y:S01]  /*12210*/  FSEL R190, R190, -INF , !P1 ;  /* 0xff800000bebe7808 */ /* 0x000fe20004800000 */
[----:B-----5:R-:W-:Y:S01]  /*12220*/  FMUL.FTZ R42, R131, UR15 ;  /* 0x0000000f832a7c20 */ /* 0x020fe20008410000 */
[-C--:B------:R-:W-:Y:S02]  /*12230*/  ISETP.GE.AND P2, PT, R32, R103.reuse, PT ;  /* 0x000000672000720c */ /* 0x080fe40003f46270 */
[----:B------:R-:W-:Y:S01]  /*12240*/  ISETP.GE.AND P4, PT, R24, R103, PT ;  /* 0x000000671800720c */ /* 0x000fe20003f86270 */
[----:B------:R-:W-:Y:S01]  /*12250*/  HMMA.16816.F32.BF16 R120, R116, R6, R120 ;  /* 0x000000067478723c */ /* 0x000fe20000041878 */
[----:B------:R-:W-:Y:S01]  /*12260*/  LOP3.LUT R4, R8, 0x48, R11, 0xfe, !PT ;  /* 0x0000004808047812 */ /* 0x000fe200078efe0b */
[----:B------:R-:W1:Y:S01]  /*12270*/  MUFU.TANH R62, R62 ;  /* 0x0000003e003e7308 */ /* 0x000e620000002400 */
[----:B------:R-:W-:-:S02]  /*12280*/  ISETP.GE.AND P1, PT, R24, R105, PT ;  /* 0x000000691800720c */ /* 0x000fc40003f26270 */
[----:B------:R-:W-:Y:S02]  /*12290*/  LOP3.LUT R24, R8, 0x40, R11, 0xfe, !PT ;  /* 0x0000004008187812 */ /* 0x000fe400078efe0b */
[----:B------:R-:W-:Y:S02]  /*122a0*/  FSEL R140, R140, -INF , !P6 ;  /* 0xff8000008c8c7808 */ /* 0x000fe40007000000 */
[----:B------:R-:W-:Y:S01]  /*122b0*/  FSEL R146, R146, -INF , !P5 ;  /* 0xff80000092927808 */ /* 0x000fe20006800000 */
[----:B------:R5:W1:Y:S01]  /*122c0*/  MUFU.TANH R54, R26 ;  /* 0x0000001a00367308 */ /* 0x000a620000002400 */
[C---:B------:R-:W-:Y:S02]  /*122d0*/  ISETP.GE.AND P6, PT, R4.reuse, R103, PT ;  /* 0x000000670400720c */ /* 0x040fe40003fc6270 */
[----:B------:R-:W-:Y:S02]  /*122e0*/  ISETP.GE.AND P5, PT, R4, R105, PT ;  /* 0x000000690400720c */ /* 0x000fe40003fa6270 */
[----:B------:R-:W-:-:S02]  /*122f0*/  FSEL R194, R194, -INF , !P2 ;  /* 0xff800000c2c27808 */ /* 0x000fc40005000000 */
[----:B------:R-:W-:Y:S01]  /*12300*/  LOP3.LUT R4, R8, 0x50, R11, 0xfe, !PT ;  /* 0x0000005008047812 */ /* 0x000fe200078efe0b */
[----:B------:R-:W1:Y:S01]  /*12310*/  MUFU.TANH R30, R30 ;  /* 0x0000001e001e7308 */ /* 0x000e620000002400 */
[----:B------:R-:W-:Y:S01]  /*12320*/  ISETP.GE.AND P3, PT, R32, R105, PT ;  /* 0x000000692000720c */ /* 0x000fe20003f66270 */
[----:B------:R-:W-:Y:S01]  /*12330*/  FMUL.FTZ R114, R114, UR15 ;  /* 0x0000000f72727c20 */ /* 0x000fe20008410000 */
[-C--:B------:R-:W-:Y:S01]  /*12340*/  ISETP.GE.AND P2, PT, R24, R103.reuse, PT ;  /* 0x000000671800720c */ /* 0x080fe20003f46270 */
[----:B------:R-:W-:Y:S01]  /*12350*/  FMUL.FTZ R32, R112, UR15 ;  /* 0x0000000f70207c20 */ /* 0x000fe20008410000 */
[----:B---3--:R-:W-:Y:S01]  /*12360*/  FSEL R136, R136, -INF , !P4 ;  /* 0xff80000088887808 */ /* 0x008fe20006000000 */
[----:B--2---:R-:W-:Y:S01]  /*12370*/  FMUL.FTZ R34, R113, UR15 ;  /* 0x0000000f71227c20 */ /* 0x004fe20008410000 */
[----:B------:R-:W-:Y:S01]  /*12380*/  ISETP.GE.AND P4, PT, R4, R103, PT ;  /* 0x000000670400720c */ /* 0x000fe20003f86270 */
[----:B------:R-:W2:Y:S01]  /*12390*/  MUFU.TANH R20, R20 ;  /* 0x0000001400147308 */ /* 0x000ea20000002400 */
[----:B------:R-:W-:Y:S01]  /*123a0*/  FSEL R158, R158, -INF , !P3 ;  /* 0xff8000009e9e7808 */ /* 0x000fe20005800000 */
[----:B-----5:R-:W-:Y:S01]  /*123b0*/  FMUL.FTZ R26, R122, UR15 ;  /* 0x0000000f7a1a7c20 */ /* 0x020fe20008410000 */
[----:B------:R-:W-:-:S02]  /*123c0*/  FSEL R132, R132, -INF , !P2 ;  /* 0xff80000084847808 */ /* 0x000fc40005000000 */
[-C--:B------:R-:W-:Y:S02]  /*123d0*/  ISETP.GE.AND P3, PT, R24, R105.reuse, PT ;  /* 0x000000691800720c */ /* 0x080fe40003f66270 */
[----:B------:R-:W-:Y:S01]  /*123e0*/  ISETP.GE.AND P2, PT, R4, R105, PT ;  /* 0x000000690400720c */ /* 0x000fe20003f46270 */
[----:B------:R3:W-:Y:S01]  /*123f0*/  MUFU.TANH R138, R33 ;  /* 0x00000021008a7308 */ /* 0x0007e20000002400 */
[----:B------:R-:W-:Y:S02]  /*12400*/  FSEL R18, R64, -INF , !P0 ;  /* 0xff80000040127808 */ /* 0x000fe40004000000 */
[C-C-:B------:R-:W-:Y:S02]  /*12410*/  LOP3.LUT R6, R8.reuse, 0x58, R11.reuse, 0xfe, !PT ;  /* 0x0000005808067812 */ /* 0x140fe400078efe0b */
[----:B------:R-:W-:Y:S02]  /*12420*/  LOP3.LUT R4, R8, 0x60, R11, 0xfe, !PT ;  /* 0x0000006008047812 */ /* 0x000fe400078efe0b */
[----:B----4-:R-:W-:Y:S01]  /*12430*/  FSEL R64, R28, -INF , !P4 ;  /* 0xff8000001c407808 */ /* 0x010fe20006000000 */
[----:B------:R-:W4:Y:S01]  /*12440*/  MUFU.TANH R40, R40 ;  /* 0x0000002800287308 */ /* 0x000f220000002400 */
[----:B------:R-:W-:-:S02]  /*12450*/  FSEL R144, R144, -INF , !P1 ;  /* 0xff80000090907808 */ /* 0x000fc40004800000 */
[----:B------:R-:W-:Y:S02]  /*12460*/  FSEL R126, R126, -INF , !P3 ;  /* 0xff8000007e7e7808 */ /* 0x000fe40005800000 */
[----:B------:R-:W-:Y:S02]  /*12470*/  FSEL R124, R124, -INF , !P5 ;  /* 0xff8000007c7c7808 */ /* 0x000fe40006800000 */
[----:B------:R-:W-:Y:S01]  /*12480*/  ISETP.GE.AND P3, PT, R6, R103, PT ;  /* 0x000000670600720c */ /* 0x000fe20003f66270 */
[----:B------:R-:W5:Y:S01]  /*12490*/  MUFU.TANH R28, R114 ;  /* 0x00000072001c7308 */ /* 0x000f620000002400 */
[----:B---3--:R-:W-:Y:S01]  /*124a0*/  FMUL.FTZ R33, R120, UR15 ;  /* 0x0000000f78217c20 */ /* 0x008fe20008410000 */
[----:B------:R-:W-:Y:S02]  /*124b0*/  ISETP.GE.AND P1, PT, R6, R105, PT ;  /* 0x000000690600720c */ /* 0x000fe40003f26270 */
[C---:B------:R-:W-:Y:S02]  /*124c0*/  ISETP.GE.AND P0, PT, R4.reuse, R103, PT ;  /* 0x000000670400720c */ /* 0x040fe40003f06270 */
[----:B------:R-:W-:-:S02]  /*124d0*/  ISETP.GE.AND P5, PT, R4, R105, PT ;  /* 0x000000690400720c */ /* 0x000fc40003fa6270 */
[C-C-:B------:R-:W-:Y:S01]  /*124e0*/  LOP3.LUT R6, R8.reuse, 0x68, R11.reuse, 0xfe, !PT ;  /* 0x0000006808067812 */ /* 0x140fe200078efe0b */
[----:B------:R-:W3:Y:S01]  /*124f0*/  MUFU.TANH R32, R32 ;  /* 0x0000002000207308 */ /* 0x000ee20000002400 */
[----:B------:R-:W-:Y:S02]  /*12500*/  LOP3.LUT R4, R8, 0x70, R11, 0xfe, !PT ;  /* 0x0000007008047812 */ /* 0x000fe400078efe0b */
[----:B------:R-:W-:Y:S02]  /*12510*/  FSEL R134, R134, -INF , !P6 ;  /* 0xff80000086867808 */ /* 0x000fe40007000000 */
[----:B-1----:R-:W-:Y:S02]  /*12520*/  FSEL R62, R62, -INF , !P3 ;  /* 0xff8000003e3e7808 */ /* 0x002fe40005800000 */
[----:B------:R-:W-:Y:S01]  /*12530*/  FSEL R54, R54, -INF , !P1 ;  /* 0xff80000036367808 */ /* 0x000fe20004800000 */
[----:B------:R-:W1:Y:S01]  /*12540*/  MUFU.TANH R33, R33 ;  /* 0x0000002100217308 */ /* 0x000e620000002400 */
[----:B------:R-:W-:-:S02]  /*12550*/  ISETP.GE.AND P6, PT, R6, R103, PT ;  /* 0x000000670600720c */ /* 0x000fc40003fc6270 */
[----:B------:R-:W-:Y:S02]  /*12560*/  ISETP.GE.AND P4, PT, R6, R105, PT ;  /* 0x000000690600720c */ /* 0x000fe40003f86270 */
[C---:B------:R-:W-:Y:S02]  /*12570*/  ISETP.GE.AND P3, PT, R4.reuse, R103, PT ;  /* 0x000000670400720c */ /* 0x040fe40003f66270 */
[----:B------:R-:W-:Y:S01]  /*12580*/  ISETP.GE.AND P1, PT, R4, R105, PT ;  /* 0x000000690400720c */ /* 0x000fe20003f26270 */
[----:B------:R-:W1:Y:S01]  /*12590*/  MUFU.TANH R22, R22 ;  /* 0x0000001600167308 */ /* 0x000e620000002400 */
[C---:B------:R-:W-:Y:S02]  /*125a0*/  LOP3.LUT R6, R8.reuse, 0x78, R11, 0xfe, !PT ;  /* 0x0000007808067812 */ /* 0x040fe400078efe0b */
[----:B------:R-:W-:Y:S02]  /*125b0*/  LOP3.LUT R4, R8, R11, RZ, 0xfc, !PT ;  /* 0x0000000b08047212 */ /* 0x000fe400078efcff */
[----:B------:R-:W-:Y:S01]  /*125c0*/  FSEL R58, R30, -INF , !P2 ;  /* 0xff8000001e3a7808 */ /* 0x000fe20005000000 */
[----:B------:R-:W-:Y:S01]  /*125d0*/  FMUL.FTZ R30, R115, UR15 ;  /* 0x0000000f731e7c20 */ /* 0x000fe20008410000 */
[----:B--2---:R-:W-:Y:S01]  /*125e0*/  FSEL R20, R20, -INF , !P5 ;  /* 0xff80000014147808 */ /* 0x004fe20006800000 */
[----:B------:R-:W-:Y:S01]  /*125f0*/  MUFU.TANH R19, R19 ;  /* 0x0000001300137308 */ /* 0x000fe20000002400 */
[----:B------:R-:W-:Y:S01]  /*12600*/  ISETP.GE.AND P2, PT, R6, R103, PT ;  /* 0x000000670600720c */ /* 0x000fe20003f46270 */
[----:B------:R-:W-:Y:S01]  /*12610*/  VIADD R24, R4, 0x1 ;  /* 0x0000000104187836 */ /* 0x000fe20000000000 */
[----:B------:R-:W-:Y:S01]  /*12620*/  ISETP.GE.AND P5, PT, R6, R105, PT ;  /* 0x000000690600720c */ /* 0x000fe20003fa6270 */
[----:B------:R-:W-:Y:S01]  /*12630*/  VIADD R6, R4, 0x9 ;  /* 0x0000000904067836 */ /* 0x000fe20000000000 */
[----:B----4-:R-:W-:-:S02]  /*12640*/  FSEL R40, R40, -INF , !P4 ;  /* 0xff80000028287808 */ /* 0x010fc40006000000 */
[----:B-----5:R-:W-:Y:S01]  /*12650*/  FSEL R28, R28, -INF , !P1 ;  /* 0xff8000001c1c7808 */ /* 0x020fe20004800000 */
[----:B------:R-:W2:Y:S01]  /*12660*/  MUFU.TANH R46, R46 ;  /* 0x0000002e002e7308 */ /* 0x000ea20000002400 */
[C---:B------:R-:W-:Y:S02]  /*12670*/  ISETP.GE.AND P4, PT, R6.reuse, R103, PT ;  /* 0x000000670600720c */ /* 0x040fe40003f86270 */
[----:B------:R-:W-:Y:S01]  /*12680*/  ISETP.GE.AND P1, PT, R6, R105, PT ;  /* 0x000000690600720c */ /* 0x000fe20003f26270 */
[----:B------:R-:W-:Y:S01]  /*12690*/  VIADD R6, R4, 0x11 ;  /* 0x0000001104067836 */ /* 0x000fe20000000000 */
[----:B---3--:R-:W-:Y:S02]  /*126a0*/  FSEL R32, R32, -INF , !P3 ;  /* 0xff80000020207808 */ /* 0x008fe40005800000 */
[----:B-1----:R-:W-:Y:S01]  /*126b0*/  FSEL R33, R33, -INF , !P2 ;  /* 0xff80000021217808 */ /* 0x002fe20005000000 */
[----:B------:R-:W1:Y:S01]  /*126c0*/  MUFU.TANH R57, R57 ;  /* 0x0000003900397308 */ /* 0x000e620000002400 */
[----:B------:R-:W-:-:S02]  /*126d0*/  FSEL R22, R22, -INF , !P6 ;  /* 0xff80000016167808 */ /* 0x000fc40007000000 */
[C---:B------:R-:W-:Y:S02]  /*126e0*/  ISETP.GE.AND P2, PT, R6.reuse, R103, PT ;  /* 0x000000670600720c */ /* 0x040fe40003f46270 */
[-C--:B------:R-:W-:Y:S01]  /*126f0*/  ISETP.GE.AND P3, PT, R6, R105.reuse, PT ;  /* 0x000000690600720c */ /* 0x080fe20003f66270 */
[----:B------:R-:W-:Y:S01]  /*12700*/  VIADD R6, R4, 0x19 ;  /* 0x0000001904067836 */ /* 0x000fe20000000000 */
[----:B------:R-:W-:Y:S01]  /*12710*/  ISETP.GE.AND P6, PT, R24, R105, PT ;  /* 0x000000691800720c */ /* 0x000fe20003fc6270 */
[----:B------:R-:W3:Y:S01]  /*12720*/  MUFU.TANH R12, R12 ;  /* 0x0000000c000c7308 */ /* 0x000ee20000002400 */
[----:B--2---:R-:W-:Y:S02]  /*12730*/  FSEL R46, R46, -INF , !P0 ;  /* 0xff8000002e2e7808 */ /* 0x004fe40004000000 */
[----:B------:R-:W-:Y:S02]  /*12740*/  FSEL R204, R19, -INF , !P6 ;  /* 0xff80000013cc7808 */ /* 0x000fe40007000000 */
[----:B------:R-:W-:Y:S01]  /*12750*/  FSEL R202, R14, -INF , !P2 ;  /* 0xff8000000eca7808 */ /* 0x000fe20005000000 */
[----:B------:R-:W-:Y:S01]  /*12760*/  VIADD R14, R4, 0x31 ;  /* 0x00000031040e7836 */ /* 0x000fe20000000000 */
[-C--:B------:R-:W-:Y:S01]  /*12770*/  ISETP.GE.AND P0, PT, R24, R103.reuse, PT ;  /* 0x000000671800720c */ /* 0x080fe20003f06270 */
[----:B------:R-:W2:Y:S01]  /*12780*/  MUFU.TANH R26, R26 ;  /* 0x0000001a001a7308 */ /* 0x000ea20000002400 */
[----:B------:R-:W-:Y:S01]  /*12790*/  ISETP.GE.AND P6, PT, R6, R103, PT ;  /* 0x000000670600720c */ /* 0x000fe20003fc6270 */
[----:B------:R-:W-:Y:S01]  /*127a0*/  VIADD R24, R4, 0x21 ;  /* 0x0000002104187836 */ /* 0x000fe20000000000 */
[----:B-1----:R-:W-:-:S02]  /*127b0*/  FSEL R38, R57, -INF , !P0 ;  /* 0xff80000039267808 */ /* 0x002fc40004000000 */
[----:B------:R-:W-:Y:S02]  /*127c0*/  FSEL R200, R59, -INF , !P6 ;  /* 0xff8000003bc87808 */ /* 0x000fe40007000000 */
[----:B------:R-:W-:Y:S01]  /*127d0*/  ISETP.GE.AND P0, PT, R14, R103, PT ;  /* 0x000000670e00720c */ /* 0x000fe20003f06270 */
[----:B------:R-:W1:Y:S01]  /*127e0*/  MUFU.TANH R53, R53 ;  /* 0x0000003500357308 */ /* 0x000e620000002400 */
[----:B---3--:R-:W-:Y:S02]  /*127f0*/  FSEL R12, R12, -INF , !P4 ;  /* 0xff8000000c0c7808 */ /* 0x008fe40006000000 */
[----:B------:R-:W-:Y:S01]  /*12800*/  ISETP.GE.AND P6, PT, R14, R105, PT ;  /* 0x000000690e00720c */ /* 0x000fe20003fc6270 */
[----:B------:R-:W-:Y:S01]  /*12810*/  VIADD R14, R4, 0x39 ;  /* 0x00000039040e7836 */ /* 0x000fe20000000000 */
[C---:B------:R-:W-:Y:S02]  /*12820*/  ISETP.GE.AND P4, PT, R24.reuse, R103, PT ;  /* 0x000000671800720c */ /* 0x040fe40003f86270 */
[-C--:B------:R-:W-:Y:S01]  /*12830*/  ISETP.GE.AND P2, PT, R24, R105.reuse, PT ;  /* 0x000000691800720c */ /* 0x080fe20003f46270 */
[----:B------:R-:W3:Y:S01]  /*12840*/  MUFU.TANH R13, R13 ;  /* 0x0000000d000d7308 */ /* 0x000ee20000002400 */
[----:B--2---:R-:W-:Y:S01]  /*12850*/  FSEL R26, R26, -INF , !P5 ;  /* 0xff8000001a1a7808 */ /* 0x004fe20006800000 */
[----:B------:R-:W-:Y:S01]  /*12860*/  VIADD R24, R4, 0x29 ;  /* 0x0000002904187836 */ /* 0x000fe20000000000 */
[----:B------:R-:W-:-:S02]  /*12870*/  ISETP.GE.AND P5, PT, R6, R105, PT ;  /* 0x000000690600720c */ /* 0x000fc40003fa6270 */
[----:B------:R-:W-:Y:S02]  /*12880*/  FSEL R110, R15, -INF , !P3 ;  /* 0xff8000000f6e7808 */ /* 0x000fe40005800000 */
[----:B------:R-:W-:Y:S01]  /*12890*/  FSEL R118, R61, -INF , !P5 ;  /* 0xff8000003d767808 */ /* 0x000fe20006800000 */
[----:B------:R-:W2:Y:S01]  /*128a0*/  MUFU.TANH R198, R51 ;  /* 0x0000003300c67308 */ /* 0x000ea20000002400 */
[----:B-1----:R-:W-:Y:S02]  /*128b0*/  FSEL R122, R53, -INF , !P4 ;  /* 0xff800000357a7808 */ /* 0x002fe40006000000 */
[C---:B------:R-:W-:Y:S02]  /*128c0*/  ISETP.GE.AND P5, PT, R14.reuse, R103, PT ;  /* 0x000000670e00720c */ /* 0x040fe40003fa6270 */
[----:B------:R-:W-:Y:S01]  /*128d0*/  ISETP.GE.AND P4, PT, R14, R105, PT ;  /* 0x000000690e00720c */ /* 0x000fe20003f86270 */
[----:B------:R-:W-:Y:S01]  /*128e0*/  VIADD R14, R4, 0x49 ;  /* 0x00000049040e7836 */ /* 0x000fe20000000000 */
[----:B------:R-:W-:Y:S01]  /*128f0*/  ISETP.GE.AND P3, PT, R24, R103, PT ;  /* 0x000000671800720c */ /* 0x000fe20003f66270 */
[----:B------:R-:W1:Y:S01]  /*12900*/  MUFU.TANH R150, R47 ;  /* 0x0000002f00967308 */ /* 0x000e620000002400 */
[----:B---3--:R-:W-:-:S02]  /*12910*/  FSEL R6, R13, -INF , !P1 ;  /* 0xff8000000d067808 */ /* 0x008fc40004800000 */
[----:B------:R-:W-:Y:S01]  /*12920*/  ISETP.GE.AND P1, PT, R24, R105, PT ;  /* 0x000000691800720c */ /* 0x000fe20003f26270 */
[----:B------:R-:W-:-:S04]  /*12930*/  VIADD R24, R4, 0x41 ;  /* 0x0000004104187836 */ /* 0x000fc80000000000 */
[----:B------:R-:W3:Y:S01]  /*12940*/  MUFU.TANH R48, R48 ;  /* 0x0000003000307308 */ /* 0x000ee20000002400 */
[----:B--2---:R-:W-:Y:S02]  /*12950*/  FSEL R198, R198, -INF , !P1 ;  /* 0xff800000c6c67808 */ /* 0x004fe40004800000 */
[----:B------:R-:W-:-:S05]  /*12960*/  ISETP.GE.AND P1, PT, R14, R105, PT ;  /* 0x000000690e00720c */ /* 0x000fca0003f26270 */
[----:B------:R-:W2:Y:S01]  /*12970*/  MUFU.TANH R55, R55 ;  /* 0x0000003700377308 */ /* 0x000ea20000002400 */
[----:B-1----:R-:W-:Y:S02]  /*12980*/  FSEL R150, R150, -INF , !P6 ;  /* 0xff80000096967808 */ /* 0x002fe40007000000 */
[----:B------:R-:W-:Y:S01]  /*12990*/  ISETP.GE.AND P6, PT, R14, R103, PT ;  /* 0x000000670e00720c */ /* 0x000fe20003fc6270 */
[----:B------:R-:W-:-:S03]  /*129a0*/  VIADD R14, R4, 0x59 ;  /* 0x00000059040e7836 */ /* 0x000fc60000000000 */
[----:B------:R-:W-:Y:S01]  /*129b0*/  FSEL R138, R138, -INF , !P6 ;  /* 0xff8000008a8a7808 */ /* 0x000fe20007000000 */
[----:B------:R-:W1:Y:S01]  /*129c0*/  MUFU.TANH R148, R43 ;  /* 0x0000002b00947308 */ /* 0x000e620000002400 */
[----:B---3--:R-:W-:Y:S01]  /*129d0*/  FSEL R116, R48, -INF , !P3 ;  /* 0xff80000030747808 */ /* 0x008fe20005800000 */
[----:B------:R-:W-:Y:S01]  /*129e0*/  FMUL.FTZ R48, R129, UR15 ;  /* 0x0000000f81307c20 */ /* 0x000fe20008410000 */
[----:B------:R-:W-:Y:S02]  /*129f0*/  ISETP.GE.AND P3, PT, R24, R103, PT ;  /* 0x000000671800720c */ /* 0x000fe40003f66270 */
[----:B------:R-:W-:-:S03]  /*12a00*/  ISETP.GE.AND P6, PT, R14, R105, PT ;  /* 0x000000690e00720c */ /* 0x000fc60003fc6270 */
[----:B------:R-:W3:Y:S01]  /*12a10*/  MUFU.TANH R152, R41 ;  /* 0x0000002900987308 */ /* 0x000ee20000002400 */
[----:B--2---:R-:W-:Y:S02]  /*12a20*/  FSEL R120, R55, -INF , !P2 ;  /* 0xff80000037787808 */ /* 0x004fe40005000000 */
[----:B------:R-:W-:Y:S01]  /*12a30*/  ISETP.GE.AND P2, PT, R24, R105, PT ;  /* 0x000000691800720c */ /* 0x000fe20003f46270 */
[----:B------:R-:W-:-:S04]  /*12a40*/  VIADD R24, R4, 0x51 ;  /* 0x0000005104187836 */ /* 0x000fc80000000000 */
[----:B------:R-:W2:Y:S01]  /*12a50*/  MUFU.TANH R142, R37 ;  /* 0x00000025008e7308 */ /* 0x000ea20000002400 */
[----:B-1----:R-:W-:Y:S02]  /*12a60*/  FSEL R148, R148, -INF , !P4 ;  /* 0xff80000094947808 */ /* 0x002fe40006000000 */
[----:B------:R-:W-:Y:S01]  /*12a70*/  ISETP.GE.AND P4, PT, R14, R103, PT ;  /* 0x000000670e00720c */ /* 0x000fe20003f86270 */
[----:B------:R-:W-:-:S04]  /*12a80*/  VIADD R14, R4, 0x69 ;  /* 0x00000069040e7836 */ /* 0x000fc80000000000 */
[----:B------:R1:W4:Y:S01]  /*12a90*/  MUFU.TANH R112, R25 ;  /* 0x0000001900707308 */ /* 0x0003220000002400 */
[----:B---3--:R-:W-:Y:S02]  /*12aa0*/  FSEL R152, R152, -INF , !P5 ;  /* 0xff80000098987808 */ /* 0x008fe40006800000 */
[----:B------:R-:W-:-:S05]  /*12ab0*/  ISETP.GE.AND P5, PT, R24, R103, PT ;  /* 0x000000671800720c */ /* 0x000fca0003fa6270 */
[----:B------:R-:W3:Y:S01]  /*12ac0*/  MUFU.TANH R66, R31 ;  /* 0x0000001f00427308 */ /* 0x000ee20000002400 */
[----:B--2---:R-:W-:Y:S02]  /*12ad0*/  FSEL R142, R142, -INF , !P3 ;  /* 0xff8000008e8e7808 */ /* 0x004fe40005800000 */
[----:B------:R-:W-:Y:S01]  /*12ae0*/  ISETP.GE.AND P3, PT, R24, R105, PT ;  /* 0x000000691800720c */ /* 0x000fe20003f66270 */
[----:B------:R-:W-:-:S04]  /*12af0*/  VIADD R24, R4, 0x61 ;  /* 0x0000006104187836 */ /* 0x000fc80000000000 */
[----:B------:R-:W2:Y:S01]  /*12b00*/  MUFU.TANH R42, R42 ;  /* 0x0000002a002a7308 */ /* 0x000ea20000002400 */
[----:B-1----:R-:W-:Y:S01]  /*12b10*/  FMUL.FTZ R25, R123, UR15 ;  /* 0x0000000f7b197c20 */ /* 0x002fe20008410000 */
[----:B----4-:R-:W-:Y:S02]  /*12b20*/  FSEL R112, R112, -INF , !P4 ;  /* 0xff80000070707808 */ /* 0x010fe40006000000 */
[----:B------:R-:W-:-:S04]  /*12b30*/  ISETP.GE.AND P4, PT, R14, R105, PT ;  /* 0x000000690e00720c */ /* 0x000fc80003f86270 */
[----:B------:R1:W4:Y:S01]  /*12b40*/  MUFU.TANH R130, R35 ;  /* 0x0000002300827308 */ /* 0x0003220000002400 */
[----:B---3--:R-:W-:Y:S02]  /*12b50*/  FSEL R66, R66, -INF , !P3 ;  /* 0xff80000042427808 */ /* 0x008fe40005800000 */
[----:B------:R-:W-:Y:S01]  /*12b60*/  ISETP.GE.AND P3, PT, R14, R103, PT ;  /* 0x000000670e00720c */ /* 0x000fe20003f66270 */
[----:B------:R-:W-:-:S04]  /*12b70*/  VIADD R14, R4, 0x71 ;  /* 0x00000071040e7836 */ /* 0x000fc80000000000 */
[----:B------:R-:W3:Y:S01]  /*12b80*/  MUFU.TANH R114, R29 ;  /* 0x0000001d00727308 */ /* 0x000ee20000002400 */
[----:B--2---:R-:W-:Y:S02]  /*12b90*/  FSEL R42, R42, -INF , !P4 ;  /* 0xff8000002a2a7808 */ /* 0x004fe40006000000 */
[----:B------:R-:W-:-:S05]  /*12ba0*/  ISETP.GT.AND P4, PT, R188, R175, PT ;  /* 0x000000afbc00720c */ /* 0x000fca0003f84270 */
[----:B------:R-:W2:Y:S01]  /*12bb0*/  MUFU.TANH R108, R27 ;  /* 0x0000001b006c7308 */ /* 0x000ea20000002400 */
[----:B-1----:R-:W-:Y:S01]  /*12bc0*/  FMUL.FTZ R35, R121, UR15 ;  /* 0x0000000f79237c20 */ /* 0x002fe20008410000 */
[----:B----4-:R-:W-:Y:S02]  /*12bd0*/  FSEL R130, R130, -INF , !P1 ;  /* 0xff80000082827808 */ /* 0x010fe40004800000 */
[----:B------:R-:W-:-:S04]  /*12be0*/  ISETP.GE.AND P1, PT, R24, R105, PT ;  /* 0x000000691800720c */ /* 0x000fc80003f26270 */
[----:B------:R-:W1:Y:S01]  /*12bf0*/  MUFU.TANH R9, R9 ;  /* 0x0000000900097308 */ /* 0x000e620000002400 */
[----:B---3--:R-:W-:Y:S02]  /*12c00*/  FSEL R114, R114, -INF , !P5 ;  /* 0xff80000072727808 */ /* 0x008fe40006800000 */
[----:B------:R-:W-:Y:S02]  /*12c10*/  ISETP.GE.AND P5, PT, R4, R105, PT ;  /* 0x000000690400720c */ /* 0x000fe40003fa6270 */
[----:B------:R-:W-:-:S03]  /*12c20*/  @P4 LOP3.LUT R182, R182, 0x1, RZ, 0xfc, !PT ;  /* 0x00000001b6b64812 */ /* 0x000fc600078efcff */
[----:B------:R-:W3:Y:S01]  /*12c30*/  MUFU.TANH R44, R23 ;  /* 0x00000017002c7308 */ /* 0x000ee20000002400 */
[----:B--2---:R-:W-:Y:S02]  /*12c40*/  FSEL R108, R108, -INF , !P6 ;  /* 0xff8000006c6c7808 */ /* 0x004fe40007000000 */
[C---:B------:R-:W-:Y:S01]  /*12c50*/  ISETP.GE.AND P6, PT, R4.reuse, R103, PT ;  /* 0x000000670400720c */ /* 0x040fe20003fc6270 */
[----:B------:R-:W-:-:S04]  /*12c60*/  VIADD R4, R4, 0x79 ;  /* 0x0000007904047836 */ /* 0x000fc80000000000 */
[----:B------:R-:W2:Y:S01]  /*12c70*/  MUFU.TANH R50, R21 ;  /* 0x0000001500327308 */ /* 0x000ea20000002400 */
[----:B-1----:R-:W-:Y:S02]  /*12c80*/  FSEL R128, R9, -INF , !P2 ;  /* 0xff80000009807808 */ /* 0x002fe40005000000 */
[----:B------:R-:W-:-:S05]  /*12c90*/  ISETP.GE.AND P2, PT, R24, R103, PT ;  /* 0x000000671800720c */ /* 0x000fca0003f46270 */
[----:B------:R-:W1:Y:S01]  /*12ca0*/  MUFU.TANH R48, R48 ;  /* 0x0000003000307308 */ /* 0x000e620000002400 */
[----:B---3--:R-:W-:Y:S02]  /*12cb0*/  FSEL R44, R44, -INF , !P1 ;  /* 0xff8000002c2c7808 */ /* 0x008fe40004800000 */
[----:B------:R-:W-:-:S05]  /*12cc0*/  ISETP.GE.AND P1, PT, R14, R103, PT ;  /* 0x000000670e00720c */ /* 0x000fca0003f26270 */
[----:B------:R-:W3:Y:S01]  /*12cd0*/  MUFU.TANH R34, R34 ;  /* 0x0000002200227308 */ /* 0x000ee20000002400 */
[----:B--2---:R-:W-:Y:S02]  /*12ce0*/  FSEL R50, R50, -INF , !P2 ;  /* 0xff80000032327808 */ /* 0x004fe40005000000 */
[----:B------:R-:W-:-:S05]  /*12cf0*/  ISETP.GE.AND P2, PT, R14, R105, PT ;  /* 0x000000690e00720c */ /* 0x000fca0003f46270 */
[----:B------:R-:W2:Y:S01]  /*12d00*/  MUFU.TANH R154, R45 ;  /* 0x0000002d009a7308 */ /* 0x000ea20000002400 */
[----:B-1----:R-:W-:Y:S02]  /*12d10*/  FSEL R48, R48, -INF , !P3 ;  /* 0xff80000030307808 */ /* 0x002fe40005800000 */
[----:B------:R-:W-:-:S05]  /*12d20*/  ISETP.GE.AND P3, PT, R4, R103, PT ;  /* 0x000000670400720c */ /* 0x000fca0003f66270 */
[----:B------:R-:W1:Y:S01]  /*12d30*/  MUFU.TANH R56, R56 ;  /* 0x0000003800387308 */ /* 0x000e620000002400 */
[----:B---3--:R-:W-:Y:S01]  /*12d40*/  FSEL R34, R34, -INF , !P1 ;  /* 0xff80000022227808 */ /* 0x008fe20004800000 */
[----:B------:R-:W-:Y:S01]  /*12d50*/  BAR.SYNC.DEFER_BLOCKING 0x0 ;  /* 0x0000000000007b1d */ /* 0x000fe20000010000 */
[----:B------:R-:W-:-:S05]  /*12d60*/  ISETP.GE.AND P1, PT, R4, R105, PT ;  /* 0x000000690400720c */ /* 0x000fca0003f26270 */
[----:B------:R-:W3:Y:S01]  /*12d70*/  MUFU.TANH R17, R17 ;  /* 0x0000001100117308 */ /* 0x000ee20000002400 */
[----:B--2---:R-:W-:Y:S02]  /*12d80*/  FSEL R154, R154, -INF , !P0 ;  /* 0xff8000009a9a7808 */ /* 0x004fe40004000000 */
[----:B------:R-:W-:-:S05]  /*12d90*/  ISETP.NE.AND P0, PT, R3, RZ, PT ;  /* 0x000000ff0300720c */ /* 0x000fca0003f05270 */
[----:B------:R-:W2:Y:S01]  /*12da0*/  MUFU.TANH R30, R30 ;  /* 0x0000001e001e7308 */ /* 0x000ea20000002400 */
[----:B-1----:R-:W-:-:S07]  /*12db0*/  FSEL R56, R56, -INF , !P6 ;  /* 0xff80000038387808 */ /* 0x002fce0007000000 */
[----:B------:R-:W1:Y:S01]  /*12dc0*/  MUFU.TANH R35, R35 ;  /* 0x0000002300237308 */ /* 0x000e620000002400 */
[----:B---3--:R-:W-:-:S07]  /*12dd0*/  FSEL R14, R17, -INF , !P5 ;  /* 0xff800000110e7808 */ /* 0x008fce0006800000 */
[----:B------:R-:W3:Y:S01]  /*12de0*/  MUFU.TANH R25, R25 ;  /* 0x0000001900197308 */ /* 0x000ee20000002400 */
[----:B--2---:R-:W-:Y:S02]  /*12df0*/  FSEL R30, R30, -INF , !P2 ;  /* 0xff8000001e1e7808 */ /* 0x004fe40005000000 */
[----:B-1----:R-:W-:Y:S02]  /*12e00*/  FSEL R35, R35, -INF , !P3 ;  /* 0xff80000023237808 */ /* 0x002fe40005800000 */
[----:B---3--:R-:W-:Y:S01]  /*12e10*/  FSEL R25, R25, -INF , !P1 ;  /* 0xff80000019197808 */ /* 0x008fe20004800000 */
[----:B------:R-:W-:Y:S06]  /*12e20*/  @!P4 BRA `(.L_x_6307) ;  /* 0x000000080074c947 */ /* 0x000fec0003800000 */
[----:B------:R-:W-:-:S13]  /*12e30*/  LOP3.LUT P4, RZ, R182, 0x8, RZ, 0xc0, !PT ;  /* 0x00000008b6ff7812 */ /* 0x000fda000788c0ff */
[----:B------:R-:W-:Y:S05]  /*12e40*/  @!P4 BRA `(.L_x_6308) ;  /* 0x0000000000f4c947 */ /* 0x000fea0003800000 */
[----:B------:R-:W1:Y:S01]  /*12e50*/  LDC R3, c[0x0][0x380] ;  /* 0x0000e000ff037b82 */ /* 0x000e620000000800 */
[----:B------:R-:W-:Y:S01]  /*12e60*/  IABS R9, R8 ;  /* 0x0000000800097213 */ /* 0x000fe20000000000 */
[----:B------:R-:W-:Y:S01]  /*12e70*/  ULDC.64 UR4, c[0x0][0x248] ;  /* 0x0000920000047ab9 */ /* 0x000fe20000000a00 */
[C---:B------:R-:W-:Y:S02]  /*12e80*/  IADD3 R206, R8.reuse, -0x80, RZ ;  /* 0xffffff8008ce7810 */ /* 0x040fe40007ffe0ff */
        /* <DEDUP_REMOVED lines=30> */
[----:B------:R-:W-:-:S05]  /*13070*/  @P3 VIADD R11, R11, 0x1 ;  /* 0x000000010b0b3836 */ /* 0x000fca0000000000 */
[----:B------:R-:W-:Y:S02]  /*13080*/  @!P4 IADD3 R11, -R11, RZ, RZ ;  /* 0x000000ff0b0bc210 */ /* 0x000fe40007ffe1ff */
[----:B------:R-:W-:Y:S02]  /*13090*/  @P5 VIADD R4, R4, 0x1 ;  /* 0x0000000104045836 */ /* 0x000fe40000000000 */
[----:B------:R-:W-:Y:S02]  /*130a0*/  SEL R5, R206, R11, !P1 ;  /* 0x0000000bce057207 */ /* 0x000fe40004800000 */
[----:B------:R-:W-:-:S03]  /*130b0*/  @!P2 IMAD.MOV R4, RZ, RZ, -R4 ;  /* 0x000000ffff04a224 */ /* 0x000fc600078e0a04 */
[----:B------:R-:W-:Y:S02]  /*130c0*/  IMAD.WIDE R210, R5, 0x4, R184 ;  /* 0x0000000405d27825 */ /* 0x000fe400078e02b8 */
[----:B------:R-:W-:-:S03]  /*130d0*/  SEL R206, R206, R4, !P1 ;  /* 0x00000004cece7207 */ /* 0x000fc60004800000 */
[----:B------:R-:W2:Y:S02]  /*130e0*/  LDG.E R8, desc[UR6][R210.64] ;  /* 0x00000006d2087981 */ /* 0x000ea4000c1e1900 */
[----:B------:R-:W-:-:S05]  /*130f0*/  IMAD.WIDE R208, R206, 0x4, R184 ;  /* 0x00000004ced07825 */ /* 0x000fca00078e02b8 */
[----:B------:R-:W2:Y:S01]  /*13100*/  LDG.E R7, desc[UR6][R208.64] ;  /* 0x00000006d0077981 */ /* 0x000ea2000c1e1900 */
[----:B------:R-:W-:Y:S02]  /*13110*/  IADD3 R206, R5, -R206, RZ ;  /* 0x800000ce05ce7210 */ /* 0x000fe40007ffe0ff */
[----:B------:R-:W1:Y:S03]  /*13120*/  LDC.64 R4, c[0x0][0x230] ;  /* 0x00008c00ff047b82 */ /* 0x000e660000000a00 */
[----:B------:R-:W-:Y:S02]  /*13130*/  IMAD R206, R206, R3, -0x80 ;  /* 0xffffff80cece7424 */ /* 0x000fe400078e0203 */
[----:B------:R-:W-:-:S03]  /*13140*/  IMAD.U32 R3, RZ, RZ, UR4 ;  /* 0x00000004ff037e24 */ /* 0x000fc6000f8e00ff */
[----:B------:R-:W-:-:S05]  /*13150*/  SHF.R.S32.HI R24, RZ, 0x1f, R206 ;  /* 0x0000001fff187819 */ /* 0x000fca00000114ce */
[----:B------:R-:W-:Y:S01]  /*13160*/  IMAD R11, R24, R3, RZ ;  /* 0x00000003180b7224 */ /* 0x000fe200078e02ff */
[----:B--2---:R-:W-:-:S03]  /*13170*/  IADD3 R7, -R8, R7, RZ ;  /* 0x0000000708077210 */ /* 0x004fc60007ffe1ff */
[C---:B------:R-:W-:Y:S02]  /*13180*/  IMAD R8, R206.reuse, UR5, R11 ;  /* 0x00000005ce087c24 */ /* 0x040fe4000f8e020b */
[----:B------:R-:W-:Y:S01]  /*13190*/  IMAD.WIDE.U32 R206, R206, R3, RZ ;  /* 0x00000003cece7225 */ /* 0x000fe200078e00ff */
[----:B------:R-:W-:-:S03]  /*131a0*/  SHF.R.S32.HI R9, RZ, 0x1f, R7 ;  /* 0x0000001fff097819 */ /* 0x000fc60000011407 */
[----:B------:R-:W-:Y:S02]  /*131b0*/  IMAD.IADD R207, R207, 0x1, R8 ;  /* 0x00000001cfcf7824 */ /* 0x000fe400078e0208 */
[-C--:B-1----:R-:W-:Y:S02]  /*131c0*/  IMAD R24, R9, R4.reuse, RZ ;  /* 0x0000000409187224 */ /* 0x082fe400078e02ff */
[----:B------:R-:W-:-:S04]  /*131d0*/  IMAD.WIDE.U32 R206, R7, R4, R206 ;  /* 0x0000000407ce7225 */ /* 0x000fc800078e00ce */
[----:B------:R-:W-:Y:S02]  /*131e0*/  IMAD R5, R7, R5, R24 ;  /* 0x0000000507057224 */ /* 0x000fe400078e0218 */
[----:B------:R-:W-:-:S03]  /*131f0*/  IMAD.MOV.U32 R24, RZ, RZ, R206 ;  /* 0x000000ffff187224 */ /* 0x000fc600078e00ce */
[----:B------:R-:W-:Y:S01]  /*13200*/  IADD3 R7, R207, R5, RZ ;  /* 0x00000005cf077210 */ /* 0x000fe20007ffe0ff */
[----:B------:R-:W-:Y:S06]  /*13210*/  BRA `(.L_x_6309) ;  /* 0x0000000000107947 */ /* 0x000fec0003800000 */
.L_x_6308:
[----:B------:R-:W1:Y:S02]  /*13220*/  LDC R3, c[0x0][0x248] ;  /* 0x00009200ff037b82 */ /* 0x000e640000000800 */
[----:B-1----:R-:W-:-:S05]  /*13230*/  IMAD.SHL.U32 R24, R3, 0x80, RZ ;  /* 0x0000008003187824 */ /* 0x002fca00078e00ff */
[----:B------:R-:W-:-:S04]  /*13240*/  IADD3 R24, -R24, RZ, RZ ;  /* 0x000000ff18187210 */ /* 0x000fc80007ffe1ff */
[----:B------:R-:W-:-:S07]  /*13250*/  SHF.R.S32.HI R7, RZ, 0x1f, R24 ;  /* 0x0000001fff077819 */ /* 0x000fce0000011418 */
.L_x_6309:
        /* <DEDUP_REMOVED lines=15> */
[----:B------:R-:W-:Y:S02]  /*13350*/  @!P0 LDGSTS.E.BYPASS.LTC128B.128 [R187+0x2000], desc[UR6][R210.64] ;  /* 0x02000000d2bb8fae */ /* 0x000fe4000b901d46 */
[----:B------:R-:W4:Y:S02]  /*13360*/  @!P0 LDC R4, c[0x0][0x24c] ;  /* 0x00009300ff048b82 */ /* 0x000f240000000800 */
        /* <DEDUP_REMOVED lines=9> */
[----:B---3--:R-:W-:-:S04]  /*13400*/  @!P0 IMAD R5, R5, 0x30, RZ ;  /* 0x0000003005058824 */ /* 0x008fc800078e02ff */
[----:B------:R-:W-:Y:S01]  /*13410*/  @!PT LDS RZ, [RZ] ;  /* 0x00000000fffff984 */ /* 0x000fe20000000800 */
[----:B------:R-:W-:Y:S01]  /*13420*/  @!PT LDS RZ, [RZ] ;  /* 0x00000000fffff984 */ /* 0x000fe20000000800 */
[----:B------:R-:W-:Y:S01]  /*13430*/  @!PT LDS RZ, [RZ] ;  /* 0x00000000fffff984 */ /* 0x000fe20000000800 */
[----:B------:R3:W-:Y:S01]  /*13440*/  @!P0 LDGSTS.E.BYPASS.LTC128B.128 [R187+0x3000], desc[UR6][R212.64] ;  /* 0x03000000d4bb8fae */ /* 0x0007e2000b901d46 */
[----:B------:R-:W2:Y:S03]  /*13450*/  @!P0 LDC R206, c[0x0][0x24c] ;  /* 0x00009300ffce8b82 */ /* 0x000ea60000000800 */
[----:B------:R1:W-:Y:S01]  /*13460*/  @P0 STS.128 [R187+0x3800], RZ ;  /* 0x003800ffbb000388 */ /* 0x0003e20000000c00 */
[----:B----4-:R-:W-:Y:S02]  /*13470*/  @!P0 IMAD R4, R4, 0x50, RZ ;  /* 0x0000005004048824 */ /* 0x010fe400078e02ff */
[----:B-----5:R-:W-:Y:S02]  /*13480*/  @!P0 IMAD.MOV.U32 R208, RZ, RZ, R24 ;  /* 0x000000ffffd08224 */ /* 0x020fe400078e0018 */
[----:B------:R-:W-:Y:S02]  /*13490*/  @!P0 IMAD.MOV.U32 R209, RZ, RZ, R7 ;  /* 0x000000ffffd18224 */ /* 0x000fe400078e0007 */
[----:B-1----:R-:W-:-:S02]  /*134a0*/  @!P0 IMAD R8, R8, 0x60, RZ ;  /* 0x0000006008088824 */ /* 0x002fc400078e02ff */
[----:B------:R-:W-:-:S04]  /*134b0*/  @!P0 IMAD.WIDE.U32 R214, R3, 0x30, R208 ;  /* 0x0000003003d68825 */ /* 0x000fc800078e00d0 */
[----:B------:R-:W-:Y:S01]  /*134c0*/  @!P0 IMAD.IADD R5, R5, 0x1, R215 ;  /* 0x0000000105058824 */ /* 0x000fe200078e02d7 */
[----:B------:R-:W-:Y:S01]  /*134d0*/  @!P0 LEA R216, P1, R214, R186, 0x1 ;  /* 0x000000bad6d88211 */ /* 0x000fe200078208ff */
[----:B------:R-:W-:-:S03]  /*134e0*/  @!P0 IMAD.WIDE.U32 R210, R3, 0x50, R208 ;  /* 0x0000005003d28825 */ /* 0x000fc600078e00d0 */
[-C--:B------:R-:W-:Y:S01]  /*134f0*/  @!P0 LEA.HI.X R217, R214, R183.reuse, R5, 0x1, P1 ;  /* 0x000000b7d6d98211 */ /* 0x080fe200008f0c05 */
[----:B------:R-:W-:Y:S01]  /*13500*/  @!P0 IMAD.IADD R5, R4, 0x1, R211 ;  /* 0x0000000104058824 */ /* 0x000fe200078e02d3 */
[C---:B------:R-:W-:Y:S01]  /*13510*/  @!P0 LEA R214, P1, R210.reuse, R186, 0x1 ;  /* 0x000000bad2d68211 */ /* 0x040fe200078208ff */
[C---:B------:R-:W-:Y:S01]  /*13520*/  @!P0 IMAD.WIDE.U32 R208, R3.reuse, 0x60, R208 ;  /* 0x0000006003d08825 */ /* 0x040fe200078e00d0 */
[C---:B------:R-:W-:Y:S01]  /*13530*/  @!P0 LEA R4, P3, R3.reuse, R24, 0x6 ;  /* 0x0000001803048211 */ /* 0x040fe200078630ff */
[----:B------:R-:W-:Y:S01]  /*13540*/  @!PT LDS RZ, [RZ] ;  /* 0x00000000fffff984 */ /* 0x000fe20000000800 */
[----:B------:R-:W-:Y:S01]  /*13550*/  @!PT LDS RZ, [RZ] ;  /* 0x00000000fffff984 */ /* 0x000fe20000000800 */
[----:B------:R-:W-:Y:S01]  /*13560*/  @!PT LDS RZ, [RZ] ;  /* 0x00000000fffff984 */ /* 0x000fe20000000800 */
[----:B------:R1:W-:Y:S01]  /*13570*/  @!P0 LDGSTS.E.BYPASS.LTC128B.128 [R187+0x3800], desc[UR6][R216.64] ;  /* 0x03800000d8bb8fae */ /* 0x0003e2000b901d46 */
[----:B------:R-:W-:Y:S01]  /*13580*/  @!P0 LEA.HI.X R215, R210, R183, R5, 0x1, P1 ;  /* 0x000000b7d2d78211 */ /* 0x000fe200008f0c05 */
[----:B------:R-:W-:Y:S01]  /*13590*/  @!P0 IMAD.IADD R8, R8, 0x1, R209 ;  /* 0x0000000108088824 */ /* 0x000fe200078e02d1 */
[----:B------:R-:W-:Y:S01]  /*135a0*/  @!P0 LEA R210, P2, R4, R186, 0x1 ;  /* 0x000000ba04d28211 */ /* 0x000fe200078408ff */
[----:B------:R1:W-:Y:S01]  /*135b0*/  @P0 STS.128 [R187+0x4000], RZ ;  /* 0x004000ffbb000388 */ /* 0x0003e20000000c00 */
[----:B--2---:R-:W-:-:S02]  /*135c0*/  @!P0 LEA.HI.X R206, R3, R7, R206, 0x6, P3 ;  /* 0x0000000703ce8211 */ /* 0x004fc400018f34ce */
[----:B---3--:R-:W-:Y:S02]  /*135d0*/  @!P0 LEA R212, P1, R208, R186, 0x1 ;  /* 0x000000bad0d48211 */ /* 0x008fe400078208ff */
        /* <DEDUP_REMOVED lines=19> */
[----:B------:R-:W-:Y:S01]  /*13710*/  ULDC UR4, c[0x0][0x24c] ;  /* 0x0000930000047ab9 */ /* 0x000fe20000000800 */
[----:B------:R-:W-:Y:S01]  /*13720*/  IMAD.MOV.U32 R4, RZ, RZ, R24 ;  /* 0x000000ffff047224 */ /* 0x000fe200078e0018 */
[----:B------:R-:W-:-:S03]  /*13730*/  UIMAD UR4, UR4, 0x70, URZ ;  /* 0x00000070040478a4 */ /* 0x000fc6000f8e023f */
[----:B------:R-:W-:-:S04]  /*13740*/  IMAD.WIDE.U32 R206, R3, 0x70, R4 ;  /* 0x0000007003ce7825 */ /* 0x000fc800078e0004 */
[----:B------:R-:W-:Y:S01]  /*13750*/  VIADD R4, R207, UR4 ;  /* 0x00000004cf047c36 */ /* 0x000fe20008000000 */
[----:B------:R-:W-:-:S04]  /*13760*/  LEA R8, P0, R206, R186, 0x1 ;  /* 0x000000bace087211 */ /* 0x000fc800078008ff */
[----:B------:R-:W-:-:S05]  /*13770*/  LEA.HI.X R9, R206, R183, R4, 0x1, P0 ;  /* 0x000000b7ce097211 */ /* 0x000fca00000f0c04 */
[----:B------:R-:W-:Y:S01]  /*13780*/  @!PT LDS RZ, [RZ] ;  /* 0x00000000fffff984 */ /* 0x000fe20000000800 */
[----:B------:R-:W-:Y:S01]  /*13790*/  @!PT LDS RZ, [RZ] ;  /* 0x00000000fffff984 */ /* 0x000fe20000000800 */
[----:B------:R-:W-:Y:S01]  /*137a0*/  @!PT LDS RZ, [RZ] ;  /* 0x00000000fffff984 */ /* 0x000fe20000000800 */
[----:B------:R2:W-:Y:S04]  /*137b0*/  LDGSTS.E.BYPASS.LTC128B.128 [R187+0x5800], desc[UR6][R8.64] ;  /* 0x0580000008bb7fae */ /* 0x0005e8000b901d46 */
.L_x_6311:
[----:B------:R-:W-:Y:S05]  /*137c0*/  BSYNC B0 ;  /* 0x0000000000007941 */ /* 0x000fea0003800000 */
.L_x_6310:
[----:B------:R-:W0:Y:S01]  /*137d0*/  LDGDEPBAR ;  /* 0x00000000000079af */ /* 0x000e220000000000 */
[----:B------:R-:W-:-:S04]  /*137e0*/  LEA R186, P0, R24, R186, 0x1 ;  /* 0x000000ba18ba7211 */ /* 0x000fc800078008ff */
[----:B------:R-:W-:-:S09]  /*137f0*/  LEA.HI.X R183, R24, R183, R7, 0x1, P0 ;  /* 0x000000b718b77211 */ /* 0x000fd200000f0c07 */
.L_x_6307:
        /* <DEDUP_REMOVED lines=58> */
[----:B--2---:R-:W-:Y:S02]  /*13ba0*/  FMNMX.FTZ R8, R34, R5, !PT ;  /* 0x0000000522087209 */ /* 0x004fe40007810000 */
[----:B------:R-:W-:-:S02]  /*13bb0*/  FMNMX.FTZ R3, R30, R3, !PT ;  /* 0x000000031e037209 */ /* 0x000fc40007810000 */
[----:B------:R-:W-:Y:S02]  /*13bc0*/  FMNMX.FTZ R8, R33, R8, !PT ;  /* 0x0000000821087209 */ /* 0x000fe40007810000 */
[----:B------:R-:W-:Y:S02]  /*13bd0*/  FMNMX.FTZ R4, R26, R3, !PT ;  /* 0x000000031a047209 */ /* 0x000fe40007810000 */
[----:B------:R-:W-:Y:S02]  /*13be0*/  FMNMX.FTZ R8, R35, R8, !PT ;  /* 0x0000000823087209 */ /* 0x000fe40007810000 */
[----:B------:R-:W-:-:S03]  /*13bf0*/  FMNMX.FTZ R7, R25, R4, !PT ;  /* 0x0000000419077209 */ /* 0x000fc60007810000 */
[----:B------:R-:W2:Y:S04]  /*13c00*/  SHFL.BFLY PT, R5, R8, 0x2, 0x1f ;  /* 0x0c401f0008057f89 */ /* 0x000ea800000e0000 */
[----:B------:R-:W3:Y:S01]  /*13c10*/  SHFL.BFLY PT, R4, R7, 0x2, 0x1f ;  /* 0x0c401f0007047f89 */ /* 0x000ee200000e0000 */
[----:B--2---:R-:W-:Y:S02]  /*13c20*/  FMNMX.FTZ R5, R8, R5, !PT ;  /* 0x0000000508057209 */ /* 0x004fe40007810000 */
[----:B---3--:R-:W-:-:S03]  /*13c30*/  FMNMX.FTZ R4, R7, R4, !PT ;  /* 0x0000000407047209 */ /* 0x008fc60007810000 */
[----:B------:R-:W2:Y:S04]  /*13c40*/  SHFL.BFLY PT, R24, R5, 0x1, 0x1f ;  /* 0x0c201f0005187f89 */ /* 0x000ea800000e0000 */
[----:B------:R-:W3:Y:S01]  /*13c50*/  SHFL.BFLY PT, R3, R4, 0x1, 0x1f ;  /* 0x0c201f0004037f89 */ /* 0x000ee200000e0000 */
[----:B--2---:R-:W-:Y:S02]  /*13c60*/  FMNMX.FTZ R24, R5, R24, !PT ;  /* 0x0000001805187209 */ /* 0x004fe40007810000 */
[----:B---3--:R-:W-:-:S03]  /*13c70*/  FMNMX.FTZ R3, R4, R3, !PT ;  /* 0x0000000304037209 */ /* 0x008fc60007810000 */
[C---:B------:R-:W-:Y:S01]  /*13c80*/  FMUL.FTZ R39, R24.reuse, UR8 ;  /* 0x0000000818277c20 */ /* 0x040fe20008410000 */
[----:B------:R-:W-:Y:S02]  /*13c90*/  FSETP.NEU.FTZ.AND P1, PT, R24, -INF , PT ;  /* 0xff8000001800780b */ /* 0x000fe40003f3d000 */
[C---:B------:R-:W-:Y:S01]  /*13ca0*/  FSETP.NEU.FTZ.AND P0, PT, R3.reuse, -INF , PT ;  /* 0xff8000000300780b */ /* 0x040fe20003f1d000 */
[----:B------:R-:W-:Y:S01]  /*13cb0*/  FMUL.FTZ R27, R3, UR8 ;  /* 0x00000008031b7c20 */ /* 0x000fe20008410000 */
[----:B------:R-:W-:Y:S02]  /*13cc0*/  FSEL R39, R39, RZ, P1 ;  /* 0x000000ff27277208 */ /* 0x000fe40000800000 */
[----:B------:R-:W-:Y:S02]  /*13cd0*/  FSEL R5, R3, RZ, P0 ;  /* 0x000000ff03057208 */ /* 0x000fe40000000000 */
[----:B------:R-:W-:Y:S01]  /*13ce0*/  FSEL R27, R27, RZ, P0 ;  /* 0x000000ff1b1b7208 */ /* 0x000fe20000000000 */
[----:B------:R-:W-:Y:S01]  /*13cf0*/  FFMA.FTZ R29, R12, UR8, -R39 ;  /* 0x000000080c1d7c23 */ /* 0x000fe20008010827 */
[----:B------:R-:W-:Y:S01]  /*13d00*/  FSEL R49, R24, RZ, P1 ;  /* 0x000000ff18317208 */ /* 0x000fe20000800000 */
[----:B------:R-:W-:Y:S01]  /*13d10*/  FADD.FTZ R0, R0, -R5 ;  /* 0x8000000500007221 */ /* 0x000fe20000010000 */
[----:B------:R-:W-:Y:S01]  /*13d20*/  FFMA.FTZ R37, R38, UR8, -R39 ;  /* 0x0000000826257c23 */ /* 0x000fe20008010827 */
[----:B------:R-:W-:Y:S01]  /*13d30*/  FFMA.FTZ R21, R14, UR8, -R27 ;  /* 0x000000080e157c23 */ /* 0x000fe2000801081b */
[----:B------:R-:W-:Y:S01]  /*13d40*/  FFMA.FTZ R38, R36, UR8, -R39 ;  /* 0x0000000824267c23 */ /* 0x000fe20008010827 */
[----:B------:R-:W2:Y:S01]  /*13d50*/  LDSM.16.MT88.4 R12, [R166+0x6000] ;  /* 0x00600000a60c783b */ /* 0x000ea20000004200 */
[----:B------:R-:W-:Y:S01]  /*13d60*/  FADD.FTZ R49, R2, -R49 ;  /* 0x8000003102317221 */ /* 0x000fe20000010000 */
[----:B------:R-:W-:Y:S01]  /*13d70*/  FMUL.FTZ R23, R0, UR8 ;  /* 0x0000000800177c20 */ /* 0x000fe20008410000 */
[----:B------:R-:W-:Y:S01]  /*13d80*/  FFMA.FTZ R56, R56, UR8, -R39 ;  /* 0x0000000838387c23 */ /* 0x000fe20008010827 */
[--C-:B------:R-:W-:Y:S01]  /*13d90*/  FFMA.FTZ R36, R204, UR8, -R27.reuse ;  /* 0x00000008cc247c23 */ /* 0x100fe2000801081b */
[--C-:B------:R-:W-:Y:S01]  /*13da0*/  FFMA.FTZ R31, R10, UR8, -R27.reuse ;  /* 0x000000080a1f7c23 */ /* 0x100fe2000801081b */
[----:B------:R-:W-:Y:S01]  /*13db0*/  FMUL.FTZ R49, R49, UR8 ;  /* 0x0000000831317c20 */ /* 0x000fe20008410000 */
[----:B------:R-:W-:Y:S01]  /*13dc0*/  FFMA.FTZ R0, R6, UR8, -R27 ;  /* 0x0000000806007c23 */ /* 0x000fe2000801081b */
[----:B------:R-:W-:Y:S01]  /*13dd0*/  MUFU.EX2 R37, R37 ;  /* 0x0000002500257308 */ /* 0x000fe20000000800 */
[----:B------:R-:W3:Y:S01]  /*13de0*/  LDSM.16.MT88.4 R8, [R168+0x6000] ;  /* 0x00600000a808783b */ /* 0x000ee20000004200 */
[--C-:B------:R-:W-:Y:S01]  /*13df0*/  FFMA.FTZ R43, R52, UR8, -R39.reuse ;  /* 0x00000008342b7c23 */ /* 0x100fe20008010827 */
[--C-:B------:R-:W-:Y:S01]  /*13e00*/  FFMA.FTZ R2, R202, UR8, -R39.reuse ;  /* 0x00000008ca027c23 */ /* 0x100fe20008010827 */
[--C-:B------:R-:W-:Y:S01]  /*13e10*/  FFMA.FTZ R52, R18, UR8, -R39.reuse ;  /* 0x0000000812347c23 */ /* 0x100fe20008010827 */
[----:B------:R-:W-:Y:S01]  /*13e20*/  FFMA.FTZ R41, R200, UR8, -R39 ;  /* 0x00000008c8297c23 */ /* 0x000fe20008010827 */
[--C-:B------:R-:W-:Y:S01]  /*13e30*/  FFMA.FTZ R47, R16, UR8, -R27.reuse ;  /* 0x00000008102f7c23 */ /* 0x100fe2000801081b */
[--C-:B------:R-:W-:Y:S01]  /*13e40*/  FFMA.FTZ R110, R110, UR8, -R27.reuse ;  /* 0x000000086e6e7c23 */ /* 0x100fe2000801081b */
[----:B------:R-:W4:Y:S01]  /*13e50*/  MUFU.EX2 R56, R56 ;  /* 0x0000003800387308 */ /* 0x000f220000000800 */
[--C-:B------:R-:W-:Y:S01]  /*13e60*/  FFMA.FTZ R60, R60, UR8, -R27.reuse ;  /* 0x000000083c3c7c23 */ /* 0x100fe2000801081b */
[----:B------:R-:W-:Y:S01]  /*13e70*/  FFMA.FTZ R45, R118, UR8, -R27 ;  /* 0x00000008762d7c23 */ /* 0x000fe2000801081b */
[----:B------:R-:W-:Y:S01]  /*13e80*/  LDSM.16.MT88.4 R16, [R166+0x6800] ;  /* 0x00680000a610783b */ /* 0x000fe20000004200 */
        /* <DEDUP_REMOVED lines=9> */
[----:B------:R-:W-:Y:S01]  /*13f20*/  FFMA.FTZ R59, R136, UR8, -R39 ;  /* 0x00000008883b7c23 */ /* 0x000fe20008010827 */
[----:B------:R-:W-:Y:S01]  /*13f30*/  FFMA.FTZ R63, R146, UR8, -R27 ;  /* 0x00000008923f7c23 */ /* 0x000fe2000801081b */
[--C-:B------:R-:W-:Y:S01]  /*13f40*/  FFMA.FTZ R140, R140, UR8, -R39.reuse ;  /* 0x000000088c8c7c23 */ /* 0x100fe20008010827 */
[----:B------:R-:W5:Y:S01]  /*13f50*/  MUFU.EX2 R29, R29 ;  /* 0x0000001d001d7308 */ /* 0x000f620000000800 */
[----:B----4-:R-:W-:Y:S01]  /*13f60*/  F2FP.BF16.F32.PACK_AB R4, R37, R56 ;  /* 0x000000382504723e */ /* 0x010fe200000010ff */
[--C-:B------:R-:W-:Y:S01]  /*13f70*/  FFMA.FTZ R61, R154, UR8, -R39.reuse ;  /* 0x000000089a3d7c23 */ /* 0x100fe20008010827 */
[----:B------:R-:W-:Y:S01]  /*13f80*/  FFMA.FTZ R136, R152, UR8, -R39 ;  /* 0x0000000898887c23 */ /* 0x000fe20008010827 */
[--C-:B------:R-:W-:Y:S01]  /*13f90*/  FFMA.FTZ R146, R150, UR8, -R27.reuse ;  /* 0x0000000896927c23 */ /* 0x100fe2000801081b */
[--C-:B------:R-:W-:Y:S01]  /*13fa0*/  FFMA.FTZ R144, R144, UR8, -R27.reuse ;  /* 0x0000000890907c23 */ /* 0x100fe2000801081b */
[----:B------:R-:W-:Y:S01]  /*13fb0*/  FFMA.FTZ R65, R148, UR8, -R27 ;  /* 0x0000000894417c23 */ /* 0x000fe2000801081b */
[--C-:B------:R-:W-:Y:S01]  /*13fc0*/  FFMA.FTZ R103, R132, UR8, -R39.reuse ;  /* 0x0000000884677c23 */ /* 0x100fe20008010827 */
[----:B------:R-:W-:Y:S01]  /*13fd0*/  MUFU.EX2 R21, R21 ;  /* 0x0000001500157308 */ /* 0x000fe20000000800 */
[----:B------:R-:W-:Y:S01]  /*13fe0*/  FFMA.FTZ R67, R134, UR8, -R39 ;  /* 0x0000000886437c23 */ /* 0x000fe20008010827 */
[--C-:B------:R-:W-:Y:S01]  /*13ff0*/  FFMA.FTZ R105, R126, UR8, -R27.reuse ;  /* 0x000000087e697c23 */ /* 0x100fe2000801081b */
[----:B------:R-:W-:Y:S01]  /*14000*/  FFMA.FTZ R109, R124, UR8, -R27 ;  /* 0x000000087c6d7c23 */ /* 0x000fe2000801081b */
[--C-:B------:R-:W-:Y:S01]  /*14010*/  FFMA.FTZ R132, R142, UR8, -R39.reuse ;  /* 0x000000088e847c23 */ /* 0x100fe20008010827 */
[----:B------:R-:W-:Y:S01]  /*14020*/  FFMA.FTZ R134, R138, UR8, -R39 ;  /* 0x000000088a867c23 */ /* 0x000fe20008010827 */
[--C-:B------:R-:W-:Y:S01]  /*14030*/  FFMA.FTZ R126, R128, UR8, -R27.reuse ;  /* 0x00000008807e7c23 */ /* 0x100fe2000801081b */
[----:B------:R-:W-:Y:S01]  /*14040*/  FFMA.FTZ R124, R130, UR8, -R27 ;  /* 0x00000008827c7c23 */ /* 0x000fe2000801081b */
[----:B------:R-:W4:Y:S01]  /*14050*/  MUFU.EX2 R36, R36 ;  /* 0x0000002400247308 */ /* 0x000f220000000800 */
[----:B-----5:R-:W-:Y:S01]  /*14060*/  F2FP.BF16.F32.PACK_AB R6, R29, R38 ;  /* 0x000000261d06723e */ /* 0x020fe200000010ff */
        /* <DEDUP_REMOVED lines=17> */
[----:B------:R-:W-:Y:S01]  /*14180*/  FFMA.FTZ R123, R42, UR8, -R27 ;  /* 0x000000082a7b7c23 */ /* 0x000fe2000801081b */
[----:B------:R-:W-:Y:S01]  /*14190*/  FFMA.FTZ R32, R32, UR8, -R39 ;  /* 0x0000000820207c23 */ /* 0x000fe20008010827 */
[----:B------:R-:W-:-:S03]  /*141a0*/  FFMA.FTZ R28, R28, UR8, -R27 ;  /* 0x000000081c1c7c23 */ /* 0x000fc6000801081b */
[----:B------:R-:W4:Y:S08]  /*141b0*/  MUFU.EX2 R23, R23 ;  /* 0x0000001700177308 */ /* 0x000f300000000800 */
[----:B------:R-:W1:Y:S01]  /*141c0*/  MUFU.EX2 R0, R0 ;  /* 0x0000000000007308 */ /* 0x000e620000000800 */
[-C--:B-----5:R-:W-:Y:S01]  /*141d0*/  FMUL.FTZ R88, R88, R49.reuse ;  /* 0x0000003158587220 */ /* 0x0a0fe20000410000 */
[-C--:B------:R-:W-:Y:S01]  /*141e0*/  FMUL.FTZ R89, R89, R49.reuse ;  /* 0x0000003159597220 */ /* 0x080fe20000410000 */
[-C--:B------:R-:W-:Y:S01]  /*141f0*/  FMUL.FTZ R84, R84, R49.reuse ;  /* 0x0000003154547220 */ /* 0x080fe20000410000 */
[-C--:B------:R-:W-:Y:S01]  /*14200*/  FMUL.FTZ R85, R85, R49.reuse ;  /* 0x0000003155557220 */ /* 0x080fe20000410000 */
[-C--:B------:R-:W-:Y:S01]  /*14210*/  FMUL.FTZ R96, R96, R49.reuse ;  /* 0x0000003160607220 */ /* 0x080fe20000410000 */
[-C--:B------:R-:W-:Y:S01]  /*14220*/  FMUL.FTZ R97, R97, R49.reuse ;  /* 0x0000003161617220 */ /* 0x080fe20000410000 */
[-C--:B------:R-:W-:Y:S01]  /*14230*/  FMUL.FTZ R92, R92, R49.reuse ;  /* 0x000000315c5c7220 */ /* 0x080fe20000410000 */
[----:B------:R-:W-:Y:S01]  /*14240*/  FMUL.FTZ R93, R93, R49 ;  /* 0x000000315d5d7220 */ /* 0x000fe20000410000 */
        /* <DEDUP_REMOVED lines=10> */
[----:B------:R-:W-:Y:S01]  /*142f0*/  FMUL.FTZ R73, R73, R49 ;  /* 0x0000003149497220 */ /* 0x000fe20000410000 */
[-C--:B------:R-:W-:Y:S01]  /*14300*/  FMUL.FTZ R74, R74, R23.reuse ;  /* 0x000000174a4a7220 */ /* 0x080fe20000410000 */
[----:B------:R-:W-:Y:S01]  /*14310*/  FMUL.FTZ R75, R75, R23 ;  /* 0x000000174b4b7220 */ /* 0x000fe20000410000 */
[-C--:B------:R-:W-:Y:S01]  /*14320*/  FMUL.FTZ R68, R68, R49.reuse ;  /* 0x0000003144447220 */ /* 0x080fe20000410000 */
[----:B------:R-:W-:Y:S01]  /*14330*/  FMUL.FTZ R69, R69, R49 ;  /* 0x0000003145457220 */ /* 0x000fe20000410000 */
[C---:B--2---:R-:W-:Y:S01]  /*14340*/  HMMA.16816.F32.BF16 R88, R4.reuse, R12, R88 ;  /* 0x0000000c0458723c */ /* 0x044fe20000041858 */
        /* <DEDUP_REMOVED lines=10> */
[----:B------:R-:W2:Y:S01]  /*143f0*/  MUFU.EX2 R2, R2 ;  /* 0x0000000200027308 */ /* 0x000ea20000000800 */
[C---:B---3--:R-:W-:Y:S01]  /*14400*/  HMMA.16816.F32.BF16 R96, R4.reuse, R8, R96 ;  /* 0x000000080460723c */ /* 0x048fe20000041860 */
[----:B------:R-:W-:Y:S01]  /*14410*/  FMUL.FTZ R77, R77, R49 ;  /* 0x000000314d4d7220 */ /* 0x000fe20000410000 */
[-C--:B------:R-:W-:Y:S01]  /*14420*/  FMUL.FTZ R78, R78, R23.reuse ;  /* 0x000000174e4e7220 */ /* 0x080fe20000410000 */
[----:B------:R-:W-:Y:S01]  /*14430*/  FMUL.FTZ R79, R79, R23 ;  /* 0x000000174f4f7220 */ /* 0x000fe20000410000 */
[----:B------:R-:W-:Y:S01]  /*14440*/  FFMA.FTZ R56, R193, R49, R56 ;  /* 0x00000031c1387223 */ /* 0x000fe20000010038 */
[----:B------:R-:W-:Y:S01]  /*14450*/  FFMA.FTZ R125, R192, R23, R21 ;  /* 0x00000017c07d7223 */ /* 0x000fe20000010015 */
[----:B------:R-:W-:Y:S01]  /*14460*/  HMMA.16816.F32.BF16 R92, R4, R10, R92 ;  /* 0x0000000a045c723c */ /* 0x000fe2000004185c */
[----:B------:R-:W3:Y:S01]  /*14470*/  LDSM.16.MT88.4 R8, [R165+0x6000] ;  /* 0x00600000a508783b */ /* 0x000ee20000004200 */
[----:B------:R-:W-:Y:S01]  /*14480*/  MUFU.EX2 R52, R52 ;  /* 0x0000003400347308 */ /* 0x000fe20000000800 */
[----:B------:R-:W-:Y:S01]  /*14490*/  FFMA.FTZ R49, R22, UR8, -R39 ;  /* 0x0000000816317c23 */ /* 0x000fe20008010827 */
[----:B------:R-:W-:Y:S01]  /*144a0*/  FADD.FTZ R36, R36, R125 ;  /* 0x0000007d24247221 */ /* 0x000fe20000010000 */
[----:B------:R-:W-:Y:S01]  /*144b0*/  LDSM.16.MT88.4 R20, [R168+0x9000] ;  /* 0x00900000a814783b */ /* 0x000fe20000004200 */
[----:B------:R-:W-:-:S02]  /*144c0*/  FFMA.FTZ R193, R35, UR8, -R39 ;  /* 0x0000000823c17c23 */ /* 0x000fc40008010827 */
[----:B------:R-:W-:Y:S02]  /*144d0*/  FADD.FTZ R31, R31, R36 ;  /* 0x000000241f1f7221 */ /* 0x000fe40000010000 */
[----:B------:R-:W-:Y:S08]  /*144e0*/  MUFU.EX2 R41, R41 ;  /* 0x0000002900297308 */ /* 0x000ff00000000800 */
[----:B------:R-:W-:Y:S08]  /*144f0*/  MUFU.EX2 R47, R47 ;  /* 0x0000002f002f7308 */ /* 0x000ff00000000800 */
[----:B------:R-:W4:Y:S01]  /*14500*/  MUFU.EX2 R110, R110 ;  /* 0x0000006e006e7308 */ /* 0x000f220000000800 */
[C---:B-1----:R-:W-:Y:S07]  /*14510*/  HMMA.16816.F32.BF16 R72, R4.reuse, R12, R72 ;  /* 0x0000000c0448723c */ /* 0x042fee0000041848 */
[----:B------:R-:W-:Y:S01]  /*14520*/  MUFU.EX2 R60, R60 ;  /* 0x0000003c003c7308 */ /* 0x000fe20000000800 */
[C---:B------:R-:W-:Y:S01]  /*14530*/  HMMA.16816.F32.BF16 R68, R4.reuse, R14, R68 ;  /* 0x0000000e0444723c */ /* 0x040fe20000041844 */
[----:B------:R-:W1:Y:S05]  /*14540*/  LDSM.16.MT88.4 R12, [R168+0x6800] ;  /* 0x00680000a80c783b */ /* 0x000e6a0000004200 */
[C---:B---3--:R-:W-:Y:S01]  /*14550*/  HMMA.16816.F32.BF16 R80, R4.reuse, R8, R80 ;  /* 0x000000080450723c */ /* 0x048fe20000041850 */
[----:B------:R-:W3:Y:S05]  /*14560*/  MUFU.EX2 R45, R45 ;  /* 0x0000002d002d7308 */ /* 0x000eea0000000800 */
[----:B------:R-:W-:Y:S01]  /*14570*/  HMMA.16816.F32.BF16 R76, R4, R10, R76 ;  /* 0x0000000a044c723c */ /* 0x000fe2000004184c */
[----:B------:R-:W5:Y:S02]  /*14580*/  LDSM.16.MT88.4 R8, [R165+0x6800] ;  /* 0x00680000a508783b */ /* 0x000f640000004200 */
[----:B------:R-:W-:Y:S04]  /*14590*/  MUFU.EX2 R118, R118 ;  /* 0x0000007600767308 */ /* 0x000fe80000000800 */
[----:B--2---:R-:W-:-:S02]  /*145a0*/  F2FP.BF16.F32.PACK_AB R4, R2, R43 ;  /* 0x0000002b0204723e */ /* 0x004fc400000010ff */
[----:B----4-:R-:W-:Y:S02]  /*145b0*/  F2FP.BF16.F32.PACK_AB R5, R110, R47 ;  /* 0x0000002f6e05723e */ /* 0x010fe400000010ff */
[----:B------:R-:W-:Y:S01]  /*145c0*/  F2FP.BF16.F32.PACK_AB R6, R41, R52 ;  /* 0x000000342906723e */ /* 0x000fe200000010ff */
[----:B------:R-:W2:Y:S01]  /*145d0*/  MUFU.EX2 R53, R53 ;  /* 0x0000003500357308 */ /* 0x000ea20000000800 */
[----:B---3--:R-:W-:-:S07]  /*145e0*/  F2FP.BF16.F32.PACK_AB R7, R45, R60 ;  /* 0x0000003c2d07723e */ /* 0x008fce00000010ff */
[----:B------:R-:W-:Y:S01]  /*145f0*/  MUFU.EX2 R51, R51 ;  /* 0x0000003300337308 */ /* 0x000fe20000000800 */
[C---:B------:R-:W-:Y:S06]  /*14600*/  HMMA.16816.F32.BF16 R88, R4.reuse, R16, R88 ;  /* 0x000000100458723c */ /* 0x040fec0000041858 */
[C---:B------:R-:W-:Y:S01]  /*14610*/  HMMA.16816.F32.BF16 R84, R4.reuse, R18, R84 ;  /* 0x000000120454723c */ /* 0x040fe20000041854 */
[----:B------:R-:W-:Y:S01]  /*14620*/  MUFU.EX2 R116, R116 ;  /* 0x0000007400747308 */ /* 0x000fe20000000800 */
[----:B------:R-:W-:Y:S04]  /*14630*/  LDSM.16.MT88.4 R16, [R166+0x7000] ;  /* 0x00700000a610783b */ /* 0x000fe80000004200 */
[C---:B-1----:R-:W-:Y:S03]  /*14640*/  HMMA.16816.F32.BF16 R96, R4.reuse, R12, R96 ;  /* 0x0000000c0460723c */ /* 0x042fe60000041860 */
[----:B------:R-:W-:Y:S03]  /*14650*/  MUFU.EX2 R57, R57 ;  /* 0x0000003900397308 */ /* 0x000fe60000000800 */
[C---:B------:R-:W-:Y:S01]  /*14660*/  HMMA.16816.F32.BF16 R92, R4.reuse, R14, R92 ;  /* 0x0000000e045c723c */ /* 0x040fe2000004185c */
[----:B------:R-:W1:Y:S04]  /*14670*/  LDSM.16.MT88.4 R12, [R164+0x6800] ;  /* 0x00680000a40c783b */ /* 0x000e680000004200 */
[----:B------:R-:W3:Y:S01]  /*14680*/  MUFU.EX2 R122, R122 ;  /* 0x0000007a007a7308 */ /* 0x000ee20000000800 */
        /* <DEDUP_REMOVED lines=12> */
[----:B--2---:R-:W-:-:S02]  /*14750*/  F2FP.BF16.F32.PACK_AB R4, R53, R118 ;  /* 0x000000763504723e */ /* 0x004fc400000010ff */
[----:B---3--:R-:W-:Y:S02]  /*14760*/  F2FP.BF16.F32.PACK_AB R5, R122, R57 ;  /* 0x000000397a05723e */ /* 0x008fe400000010ff */
[----:B------:R-:W-:Y:S02]  /*14770*/  F2FP.BF16.F32.PACK_AB R6, R116, R51 ;  /* 0x000000337406723e */ /* 0x000fe400000010ff */
        /* <DEDUP_REMOVED lines=71> */
[----:B------:R-:W-:Y:S03]  /*14bf0*/  MUFU.EX2 R193, R193 ;  /* 0x000000c100c17308 */ /* 0x000fe60000000800 */
        /* <DEDUP_REMOVED lines=18> */
[----:B------:R-:W-:Y:S01]  /*14d20*/  FADD.FTZ R9, R37, R56 ;  /* 0x0000003825097221 */ /* 0x000fe20000010000 */
[--C-:B------:R-:W-:Y:S01]  /*14d30*/  FFMA.FTZ R37, R34, UR8, -R39.reuse ;  /* 0x0000000822257c23 */ /* 0x100fe20008010827 */
[----:B------:R-:W-:-:S02]  /*14d40*/  FFMA.FTZ R34, R33, UR8, -R39 ;  /* 0x0000000821227c23 */ /* 0x000fc40008010827 */
[----:B------:R-:W-:Y:S01]  /*14d50*/  FADD.FTZ R38, R38, R9 ;  /* 0x0000000926267221 */ /* 0x000fe20000010000 */
[----:B------:R-:W2:Y:S01]  /*14d60*/  MUFU.EX2 R33, R37 ;  /* 0x0000002500217308 */ /* 0x000ea20000000800 */
[----:B------:R-:W3:Y:S01]  /*14d70*/  LDSM.16.MT88.4 R8, [R165+0x9000] ;  /* 0x00900000a508783b */ /* 0x000ee20000004200 */
[----:B------:R-:W-:Y:S01]  /*14d80*/  F2FP.BF16.F32.PACK_AB R4, R119, R46 ;  /* 0x0000002e7704723e */ /* 0x000fe200000010ff */
[----:B------:R-:W-:Y:S01]  /*14d90*/  FADD.FTZ R38, R29, R38 ;  /* 0x000000261d267221 */ /* 0x000fe20000010000 */
[----:B----4-:R-:W-:Y:S02]  /*14da0*/  F2FP.BF16.F32.PACK_AB R5, R121, R50 ;  /* 0x000000327905723e */ /* 0x010fe400000010ff */
[----:B------:R-:W-:Y:S01]  /*14db0*/  F2FP.BF16.F32.PACK_AB R6, R48, R49 ;  /* 0x000000313006723e */ /* 0x000fe200000010ff */
[----:B------:R-:W-:Y:S01]  /*14dc0*/  FADD.FTZ R43, R43, R38 ;  /* 0x000000262b2b7221 */ /* 0x000fe20000010000 */
[----:B-----5:R-:W-:-:S03]  /*14dd0*/  F2FP.BF16.F32.PACK_AB R7, R123, R40 ;  /* 0x000000287b07723e */ /* 0x020fc600000010ff */
[----:B------:R-:W-:Y:S01]  /*14de0*/  FADD.FTZ R43, R2, R43 ;  /* 0x0000002b022b7221 */ /* 0x000fe20000010000 */
[----:B------:R-:W-:-:S03]  /*14df0*/  FFMA.FTZ R2, R26, UR8, -R27 ;  /* 0x000000081a027c23 */ /* 0x000fc6000801081b */
[C---:B------:R-:W-:Y:S01]  /*14e00*/  HMMA.16816.F32.BF16 R92, R4.reuse, R22, R92 ;  /* 0x00000016045c723c */ /* 0x040fe2000004185c */
[----:B------:R-:W-:Y:S02]  /*14e10*/  FADD.FTZ R52, R52, R43 ;  /* 0x0000002b34347221 */ /* 0x000fe40000010000 */
[----:B------:R-:W-:Y:S02]  /*14e20*/  MUFU.EX2 R2, R2 ;  /* 0x0000000200027308 */ /* 0x000fe40000000800 */
[----:B------:R-:W-:Y:S01]  /*14e30*/  FADD.FTZ R41, R41, R52 ;  /* 0x0000003429297221 */ /* 0x000fe20000010000 */
[C---:B-1----:R-:W-:Y:S01]  /*14e40*/  HMMA.16816.F32.BF16 R88, R4.reuse, R12, R88 ;  /* 0x0000000c0458723c */ /* 0x042fe20000041858 */
[----:B------:R-:W-:Y:S02]  /*14e50*/  FADD.FTZ R22, R0, R31 ;  /* 0x0000001f00167221 */ /* 0x000fe40000010000 */
[----:B------:R-:W-:Y:S02]  /*14e60*/  FADD.FTZ R118, R118, R41 ;  /* 0x0000002976767221 */ /* 0x000fe40000010000 */
[----:B------:R-:W-:Y:S01]  /*14e70*/  FADD.FTZ R23, R47, R22 ;  /* 0x000000162f177221 */ /* 0x000fe20000010000 */
[C---:B------:R-:W-:Y:S01]  /*14e80*/  HMMA.16816.F32.BF16 R84, R4.reuse, R14, R84 ;  /* 0x0000000e0454723c */ /* 0x040fe20000041854 */
[----:B------:R-:W1:Y:S01]  /*14e90*/  LDSM.16.MT88.4 R12, [R168+0x9800] ;  /* 0x00980000a80c783b */ /* 0x000e620000004200 */
[----:B------:R-:W-:Y:S01]  /*14ea0*/  FADD.FTZ R118, R53, R118 ;  /* 0x0000007635767221 */ /* 0x000fe20000010000 */
[----:B------:R-:W-:Y:S01]  /*14eb0*/  FADD.FTZ R23, R110, R23 ;  /* 0x000000176e177221 */ /* 0x000fe20000010000 */
[----:B------:R-:W-:Y:S02]  /*14ec0*/  MUFU.EX2 R0, R28 ;  /* 0x0000001c00007308 */ /* 0x000fe40000000800 */
[----:B------:R-:W-:Y:S01]  /*14ed0*/  HMMA.16816.F32.BF16 R96, R4, R20, R96 ;  /* 0x000000140460723c */ /* 0x000fe20000041860 */
[----:B------:R-:W-:Y:S01]  /*14ee0*/  FADD.FTZ R60, R60, R23 ;  /* 0x000000173c3c7221 */ /* 0x000fe20000010000 */
[----:B------:R-:W-:-:S03]  /*14ef0*/  FFMA.FTZ R23, R25, UR8, -R27 ;  /* 0x0000000819177c23 */ /* 0x000fc6000801081b */
        /* <DEDUP_REMOVED lines=10> */
[----:B------:R-:W-:Y:S01]  /*14fa0*/  HMMA.16816.F32.BF16 R76, R4, R10, R76 ;  /* 0x0000000a044c723c */ /* 0x000fe2000004184c */
[----:B------:R-:W4:Y:S01]  /*14fb0*/  LDSM.16.MT88.4 R8, [R166+0x9800] ;  /* 0x00980000a608783b */ /* 0x000f220000004200 */
[----:B------:R-:W-:Y:S01]  /*14fc0*/  FADD.FTZ R17, R116, R17 ;  /* 0x0000001174117221 */ /* 0x000fe20000010000 */
[----:B------:R-:W-:-:S03]  /*14fd0*/  FADD.FTZ R120, R55, R120 ;  /* 0x0000007837787221 */ /* 0x000fc60000010000 */
        /* <DEDUP_REMOVED lines=14> */
[----:B-----5:R-:W-:Y:S01]  /*150c0*/  F2FP.BF16.F32.PACK_AB R7, R23, R2 ;  /* 0x000000021707723e */ /* 0x020fe200000010ff */
[----:B------:R-:W-:Y:S02]  /*150d0*/  FADD.FTZ R105, R105, R22 ;  /* 0x0000001669697221 */ /* 0x000fe40000010000 */
[----:B------:R-:W-:-:S02]  /*150e0*/  FADD.FTZ R103, R103, R136 ;  /* 0x0000008867677221 */ /* 0x000fc40000010000 */
[----:B------:R-:W-:Y:S02]  /*150f0*/  FADD.FTZ R126, R126, R105 ;  /* 0x000000697e7e7221 */ /* 0x000fe40000010000 */
[----:B-1----:R-:W-:Y:S01]  /*15100*/  HMMA.16816.F32.BF16 R96, R4, R12, R96 ;  /* 0x0000000c0460723c */ /* 0x002fe20000041860 */
[----:B------:R-:W-:Y:S01]  /*15110*/  FADD.FTZ R132, R132, R103 ;  /* 0x0000006784847221 */ /* 0x000fe20000010000 */
[----:B------:R-:W-:-:S04]  /*15120*/  FADD.FTZ R25, R109, R126 ;  /* 0x0000007e6d197221 */ /* 0x000fc80000010000 */
        /* <DEDUP_REMOVED lines=25> */
[----:B------:R-:W-:Y:S01]  /*152c0*/  FADD.FTZ R21, R21, R0 ;  /* 0x0000000015157221 */ /* 0x000fe20000010000 */
[----:B------:R-:W-:Y:S01]  /*152d0*/  MOV R0, R3 ;  /* 0x0000000300007202 */ /* 0x000fe20000000f00 */
[----:B------:R-:W-:-:S02]  /*152e0*/  FADD.FTZ R9, R49, R8 ;  /* 0x0000000831097221 */ /* 0x000fc40000010000 */
[----:B------:R-:W-:Y:S01]  /*152f0*/  FADD.FTZ R2, R2, R21 ;  /* 0x0000001502027221 */ /* 0x000fe20000010000 */
[----:B------:R-:W-:Y:S01]  /*15300*/  HMMA.16816.F32.BF16 R68, R4, R14, R68 ;  /* 0x0000000e0444723c */ /* 0x000fe20000041844 */
[----:B------:R-:W-:Y:S02]  /*15310*/  FADD.FTZ R9, R48, R9 ;  /* 0x0000000930097221 */ /* 0x000fe40000010000 */
[----:B------:R-:W-:Y:S01]  /*15320*/  FADD.FTZ R192, R23, R2 ;  /* 0x0000000217c07221 */ /* 0x000fe20000010000 */
[----:B------:R-:W-:Y:S01]  /*15330*/  MOV R2, R24 ;  /* 0x0000001800027202 */ /* 0x000fe20000000f00 */
[----:B------:R-:W-:-:S04]  /*15340*/  FADD.FTZ R32, R32, R9 ;  /* 0x0000000920207221 */ /* 0x000fc80000010000 */
[----:B------:R-:W-:-:S04]  /*15350*/  FADD.FTZ R33, R33, R32 ;  /* 0x0000002021217221 */ /* 0x000fc80000010000 */
[----:B------:R-:W-:-:S04]  /*15360*/  FADD.FTZ R20, R20, R33 ;  /* 0x0000002114147221 */ /* 0x000fc80000010000 */
[----:B------:R-:W-:-:S07]  /*15370*/  FADD.FTZ R193, R193, R20 ;  /* 0x00000014c1c17221 */ /* 0x000fce0000010000 */
.L_x_6304:
[----:B------:R-:W-:-:S13]  /*15380*/  LOP3.LUT P0, RZ, R182, 0x1, RZ, 0xc0, !PT ;  /* 0x00000001b6ff7812 */ /* 0x000fda000780c0ff */
        /* <DEDUP_REMOVED lines=11> */
.L_x_6316:
[----:B------:R-:W-:Y:S01]  /*15440*/  ISETP.GE.AND P0, PT, R100, UR8, PT ;  /* 0x0000000864007c0c */ /* 0x000fe2000bf06270 */
[----:B------:R-:W-:Y:S04]  /*15450*/  DEPBAR.LE SB0, 0x0 ;  /* 0x000080000000791a */ /* 0x000fe80000000000 */
[----:B------:R-:W-:Y:S01]  /*15460*/  BAR.SYNC.DEFER_BLOCKING 0x0 ;  /* 0x0000000000007b1d */ /* 0x000fe20000010000 */
[----:B------:R-:W-:Y:S01]  /*15470*/  LOP3.LUT P1, RZ, R182, 0x8, RZ, 0xc0, !PT ;  /* 0x00000008b6ff7812 */ /* 0x000fe2000782c0ff */
[----:B------:R-:W-:Y:S01]  /*15480*/  VIADD R188, R188, 0xffffffff ;  /* 0xffffffffbcbc7836 */ /* 0x000fe20000000000 */
[----:B------:R-:W-:Y:S01]  /*15490*/  MOV R12, R191 ;  /* 0x000000bf000c7202 */ /* 0x000fe20000000f00 */
[----:B------:R-:W-:Y:S04]  /*154a0*/  IMAD.MOV.U32 R13, RZ, RZ, R190 ;  /* 0x000000ffff0d7224 */ /* 0x000fe800078e00be */
        /* <DEDUP_REMOVED lines=17> */
[--C-:B----4-:R-:W-:Y:S03]  /*155c0*/  IMAD.MOV R7, RZ, RZ, -R15.reuse ;  /* 0x000000ffff077224 */ /* 0x110fe600078e0a0f */
[----:B------:R-:W-:Y:S01]  /*155d0*/  ISETP.GE.AND P3, PT, R17, RZ, PT ;  /* 0x000000ff1100720c */ /* 0x000fe20003f66270 */
        /* <DEDUP_REMOVED lines=46> */
.L_x_6313:
        /* <DEDUP_REMOVED lines=62> */
[----:B------:R-:W-:Y:S05]  /*15ca0*/  ISETP.GT.AND P1, PT, R188, R175, PT ;  /* 0x000000afbc00720c */ /* 0x000fea0003f24270 */
        /* <DEDUP_REMOVED lines=24> */
[----:B------:R-:W1:Y:S01]  /*15e30*/  LDSM.16.M88.4 R136, [R173+0x5000] ;  /* 0x00500000ad88783b */ /* 0x000e620000000200 */
[C---:B---3--:R-:W-:Y:S07]  /*15e40*/  HMMA.16816.F32.BF16 R12, R108.reuse, R116, RZ ;  /* 0x000000746c0c723c */ /* 0x048fee00000418ff */
[----:B------:R-:W0:Y:S01]  /*15e50*/  LDGDEPBAR ;  /* 0x00000000000079af */ /* 0x000e220000000000 */
        /* <DEDUP_REMOVED lines=16> */
[C---:B------:R-:W-:Y:S05]  /*15f60*/  HMMA.16816.F32.BF16 R52, R108.reuse, R136, RZ ;  /* 0x000000886c34723c */ /* 0x040fea00000418ff */
[----:B------:R-:W-:Y:S01]  /*15f70*/  LDSM.16.M88.4 R120, [R167+0x5000] ;  /* 0x00500000a778783b */ /* 0x000fe20000000200 */
[C---:B------:R-:W-:Y:S06]  /*15f80*/  HMMA.16816.F32.BF16 R56, R108.reuse, R138, RZ ;  /* 0x0000008a6c38723c */ /* 0x040fec00000418ff */
[C---:B---3--:R-:W-:Y:S01]  /*15f90*/  HMMA.16816.F32.BF16 R60, R108.reuse, R140, RZ ;  /* 0x0000008c6c3c723c */ /* 0x048fe200000418ff */
        /* <DEDUP_REMOVED lines=56> */
[----:B------:R-:W-:Y:S03]  /*16320*/  FMUL.FTZ R217, R7, UR5 ;  /* 0x0000000507d97c20 */ /* 0x000fe60008410000 */
[----:B------:R-:W-:Y:S01]  /*16330*/  FMUL.FTZ R8, R8, UR5 ;  /* 0x0000000508087c20 */ /* 0x000fe20008410000 */
[----:B------:R-:W1:Y:S01]  /*16340*/  MUFU.TANH R114, R0 ;  /* 0x0000000000727308 */ /* 0x000e620000002400 */
[----:B------:R-:W2:Y:S01]  /*16350*/  LDSM.16.M88.4 R4, [R102+0x1000] ;  /* 0x001000006604783b */ /* 0x000ea20000000200 */
[C---:B------:R-:W-:Y:S03]  /*16360*/  HMMA.16816.F32.BF16 R16, R120.reuse, R110, R16 ;  /* 0x0000006e7810723c */ /* 0x040fe60000041810 */
[----:B------:R-:W-:Y:S01]  /*16370*/  FMUL.FTZ R9, R9, UR5 ;  /* 0x0000000509097c20 */ /* 0x000fe20008410000 */
[----:B------:R-:W-:Y:S01]  /*16380*/  FMUL.FTZ R10, R10, UR5 ;  /* 0x000000050a0a7c20 */ /* 0x000fe20008410000 */
[----:B------:R-:W-:Y:S03]  /*16390*/  FMUL.FTZ R11, R11, UR5 ;  /* 0x000000050b0b7c20 */ /* 0x000fe60008410000 */
[----:B------:R-:W3:Y:S10]  /*163a0*/  MUFU.TANH R215, R8 ;  /* 0x0000000800d77308 */ /* 0x000ef40000002400 */
        /* <DEDUP_REMOVED lines=10> */
[----:B------:R5:W1:Y:S10]  /*16450*/  MUFU.TANH R229, R11 ;  /* 0x0000000b00e57308 */ /* 0x000a740000002400 */
[----:B------:R-:W1:Y:S01]  /*16460*/  MUFU.TANH R207, R207 ;  /* 0x000000cf00cf7308 */ /* 0x000e620000002400 */
[C---:B--2---:R-:W-:Y:S06]  /*16470*/  HMMA.16816.F32.BF16 R20, R120.reuse, R4, R20 ;  /* 0x000000047814723c */ /* 0x044fec0000041814 */
[C---:B------:R-:W-:Y:S03]  /*16480*/  HMMA.16816.F32.BF16 R24, R120.reuse, R6, R24 ;  /* 0x000000067818723c */ /* 0x040fe60000041818 */
[----:B------:R-:W2:Y:S01]  /*16490*/  MUFU.TANH R205, R205 ;  /* 0x000000cd00cd7308 */ /* 0x000ea20000002400 */
[----:B-----5:R-:W5:Y:S09]  /*164a0*/  LDSM.16.M88.4 R8, [R102+0x1800] ;  /* 0x001800006608783b */ /* 0x020f720000000200 */
[----:B------:R-:W1:Y:S01]  /*164b0*/  MUFU.TANH R217, R217 ;  /* 0x000000d900d97308 */ /* 0x000e620000002400 */
[----:B------:R-:W3:Y:S09]  /*164c0*/  LDSM.16.M88.4 R4, [R102+0x2000] ;  /* 0x002000006604783b */ /* 0x000ef20000000200 */
        /* <DEDUP_REMOVED lines=11> */
[----:B------:R-:W1:Y:S01]  /*16580*/  MUFU.TANH R221, R15 ;  /* 0x0000000f00dd7308 */ /* 0x000e620000002400 */
[C---:B-----5:R-:W-:Y:S06]  /*16590*/  HMMA.16816.F32.BF16 R28, R120.reuse, R8, R28 ;  /* 0x00000008781c723c */ /* 0x060fec000004181c */
[C---:B------:R-:W-:Y:S03]  /*165a0*/  HMMA.16816.F32.BF16 R32, R120.reuse, R10, R32 ;  /* 0x0000000a7820723c */ /* 0x040fe60000041820 */
[----:B------:R-:W1:Y:S01]  /*165b0*/  MUFU.TANH R209, R209 ;  /* 0x000000d100d17308 */ /* 0x000e620000002400 */
[----:B------:R-:W5:Y:S02]  /*165c0*/  LDSM.16.M88.4 R8, [R102+0x2800] ;  /* 0x002800006608783b */ /* 0x000f640000000200 */
[C---:B---3--:R-:W-:Y:S07]  /*165d0*/  HMMA.16816.F32.BF16 R36, R120.reuse, R4, R36 ;  /* 0x000000047824723c */ /* 0x048fee0000041824 */
[----:B------:R-:W3:Y:S01]  /*165e0*/  MUFU.TANH R219, R219 ;  /* 0x000000db00db7308 */ /* 0x000ee20000002400 */
[C---:B------:R-:W-:Y:S01]  /*165f0*/  HMMA.16816.F32.BF16 R40, R120.reuse, R6, R40 ;  /* 0x000000067828723c */ /* 0x040fe20000041828 */
[----:B------:R-:W4:Y:S08]  /*16600*/  LDSM.16.M88.4 R4, [R102+0x3000] ;  /* 0x003000006604783b */ /* 0x000f300000000200 */
        /* <DEDUP_REMOVED lines=20> */
[C---:B-----5:R-:W-:Y:S06]  /*16750*/  HMMA.16816.F32.BF16 R44, R120.reuse, R8, R44 ;  /* 0x00000008782c723c */ /* 0x060fec000004182c */
[C---:B------:R-:W-:Y:S03]  /*16760*/  HMMA.16816.F32.BF16 R48, R120.reuse, R10, R48 ;  /* 0x0000000a7830723c */ /* 0x040fe60000041830 */
[----:B------:R1:W1:Y:S01]  /*16770*/  MUFU.TANH R203, R21 ;  /* 0x0000001500cb7308 */ /* 0x0002620000002400 */
[----:B------:R-:W5:Y:S02]  /*16780*/  LDSM.16.M88.4 R8, [R102+0x3800] ;  /* 0x003800006608783b */ /* 0x000f640000000200 */
[----:B------:R-:W-:Y:S07]  /*16790*/  DEPBAR.LE SB0, 0x0 ;  /* 0x000080000000791a */ /* 0x000fee0000000000 */
[----:B------:R1:W1:Y:S01]  /*167a0*/  MUFU.TANH R201, R22 ;  /* 0x0000001600c97308 */ /* 0x0002620000002400 */
[----:B------:R-:W-:Y:S01]  /*167b0*/  BAR.SYNC.DEFER_BLOCKING 0x0 ;  /* 0x0000000000007b1d */ /* 0x000fe20000010000 */
[C---:B----4-:R-:W-:Y:S08]  /*167c0*/  HMMA.16816.F32.BF16 R52, R120.reuse, R4, R52 ;  /* 0x000000047834723c */ /* 0x050ff00000041834 */
        /* <DEDUP_REMOVED lines=17> */
[C---:B-----5:R-:W-:Y:S03]  /*168e0*/  HMMA.16816.F32.BF16 R60, R120.reuse, R8, R60 ;  /* 0x00000008783c723c */ /* 0x060fe6000004183c */
[----:B------:R-:W-:Y:S01]  /*168f0*/  FMUL.FTZ R56, R56, UR5 ;  /* 0x0000000538387c20 */ /* 0x000fe20008410000 */
[----:B------:R-:W-:Y:S01]  /*16900*/  FMUL.FTZ R57, R57, UR5 ;  /* 0x0000000539397c20 */ /* 0x000fe20008410000 */
[----:B------:R-:W-:Y:S01]  /*16910*/  FMUL.FTZ R58, R58, UR5 ;  /* 0x000000053a3a7c20 */ /* 0x000fe20008410000 */
[----:B------:R-:W-:Y:S03]  /*16920*/  HMMA.16816.F32.BF16 R64, R120, R10, R64 ;  /* 0x0000000a7840723c */ /* 0x000fe60000041840 */
[----:B------:R4:W1:Y:S02]  /*16930*/  MUFU.TANH R150, R27 ;  /* 0x0000001b00967308 */ /* 0x0008640000002400 */
        /* <DEDUP_REMOVED lines=10> */
[----:B--2---:R-:W-:Y:S01]  /*169e0*/  FMUL.FTZ R36, R66, UR5 ;  /* 0x0000000542247c20 */ /* 0x004fe20008410000 */
[----:B------:R-:W-:Y:S07]  /*169f0*/  FMUL.FTZ R3, R67, UR5 ;  /* 0x0000000543037c20 */ /* 0x000fee0008410000 */
[----:B------:R4:W2:Y:S10]  /*16a00*/  MUFU.TANH R134, R31 ;  /* 0x0000001f00867308 */ /* 0x0008b40000002400 */
        /* <DEDUP_REMOVED lines=34> */
[----:B------:R-:W1:Y:S01]  /*16c30*/  MUFU.TANH R3, R3 ;  /* 0x0000000300037308 */ /* 0x000e620000002400 */
[----:B--234-:R-:W-:Y:S05]  /*16c40*/  @!P1 BRA `(.L_x_6314) ;  /* 0x00000008006c9947 */ /* 0x01cfea0003800000 */
[----:B------:R-:W2:Y:S01]  /*16c50*/  LDC R0, c[0x0][0x248] ;  /* 0x00009200ff007b82 */ /* 0x000ea20000000800 */
[----:B------:R-:W-:Y:S07]  /*16c60*/  LOP3.LUT P4, RZ, R182, 0x8, RZ, 0xc0, !PT ;  /* 0x00000008b6ff7812 */ /* 0x000fee000788c0ff */
[----:B------:R-:W3:Y:S08]  /*16c70*/  @!P0 LDC R10, c[0x0][0x24c] ;  /* 0x00009300ff0a8b82 */ /* 0x000ef00000000800 */
[----:B------:R-:W4:Y:S01]  /*16c80*/  @!P0 LDC R6, c[0x0][0x24c] ;  /* 0x00009300ff068b82 */ /* 0x000f220000000800 */
[----:B--2---:R-:W-:Y:S05]  /*16c90*/  IMAD.U32 R8, R0, -0x80, RZ ;  /* 0xffffff8000087824 */ /* 0x004fea00078e00ff */
        /* <DEDUP_REMOVED lines=8> */
[----:B-1----:R-:W1:Y:S01]  /*16d20*/  F2I.FTZ.U32.TRUNC.NTZ R21, R20 ;  /* 0x0000001400157305 */ /* 0x002e62000021f000 */
[----:B------:R-:W-:Y:S01]  /*16d30*/  IABS R11, R5 ;  /* 0x00000005000b7213 */ /* 0x000fe20000000000 */
[C---:B------:R-:W-:Y:S01]  /*16d40*/  VIADD R13, R5.reuse, 0xffffff80 ;  /* 0xffffff80050d7836 */ /* 0x040fe20000000000 */
[-C--:B------:R-:W-:Y:S04]  /*16d50*/  LOP3.LUT R5, R5, R2.reuse, RZ, 0x3c, !PT ;  /* 0x0000000205057212 */ /* 0x080fe800078e3cff */
[----:B------:R-:W-:Y:S02]  /*16d60*/  IABS R8, R13 ;  /* 0x0000000d00087213 */ /* 0x000fe40000000000 */
[----:B------:R-:W-:Y:S02]  /*16d70*/  ISETP.GE.AND P3, PT, R5, RZ, PT ;  /* 0x000000ff0500720c */ /* 0x000fe40003f66270 */
[----:B------:R-:W-:Y:S01]  /*16d80*/  LOP3.LUT R13, R13, R2, RZ, 0x3c, !PT ;  /* 0x000000020d0d7212 */ /* 0x000fe200078e3cff */
[--C-:B-1----:R-:W-:Y:S03]  /*16d90*/  IMAD.MOV R7, RZ, RZ, -R21.reuse ;  /* 0x000000ffff077224 */ /* 0x102fe600078e0a15 */
        /* <DEDUP_REMOVED lines=10> */
[----:B------:R-:W1:Y:S02]  /*16e40*/  LDC R7, c[0x0][0x24c] ;  /* 0x00009300ff077b82 */ /* 0x000e640000000800 */
        /* <DEDUP_REMOVED lines=23> */
[----:B------:R-:W-:Y:S02]  /*16fc0*/  IMAD R11, R11, R2, -0x80 ;  /* 0xffffff800b0b7424 */ /* 0x000fe400078e0202 */
[----:B------:R-:W2:Y:S03]  /*16fd0*/  LDG.E R9, desc[UR6][R20.64] ;  /* 0x0000000614097981 */ /* 0x000ea6000c1e1900 */
[----:B------:R-:W-:Y:S05]  /*16fe0*/  SHF.R.S32.HI R13, RZ, 0x1f, R11 ;  /* 0x0000001fff0d7819 */ /* 0x000fea000001140b */
[----:B------:R-:W-:Y:S04]  /*16ff0*/  IMAD R2, R13, R0, RZ ;  /* 0x000000000d027224 */ /* 0x000fe800078e02ff */
[----:B-1----:R-:W-:Y:S01]  /*17000*/  IMAD R2, R11, R7, R2 ;  /* 0x000000070b027224 */ /* 0x002fe200078e0202 */
[----:B--2---:R-:W-:Y:S01]  /*17010*/  IADD3 R13, -R9, R8, RZ ;  /* 0x00000008090d7210 */ /* 0x004fe20007ffe1ff */
[----:B------:R-:W-:Y:S03]  /*17020*/  IMAD.WIDE.U32 R8, R11, R0, RZ ;  /* 0x000000000b087225 */ /* 0x000fe600078e00ff */
[----:B------:R-:W-:Y:S01]  /*17030*/  SHF.R.S32.HI R7, RZ, 0x1f, R13 ;  /* 0x0000001fff077819 */ /* 0x000fe2000001140d */
[----:B------:R-:W-:Y:S04]  /*17040*/  IMAD.IADD R9, R9, 0x1, R2 ;  /* 0x0000000109097824 */ /* 0x000fe800078e0202 */
[-C--:B-----5:R-:W-:Y:S02]  /*17050*/  IMAD R2, R7, R4.reuse, RZ ;  /* 0x0000000407027224 */ /* 0x0a0fe400078e02ff */
[C---:B------:R-:W-:Y:S04]  /*17060*/  IMAD.WIDE.U32 R8, R13.reuse, R4, R8 ;  /* 0x000000040d087225 */ /* 0x040fe800078e0008 */
[----:B------:R-:W-:Y:S05]  /*17070*/  IMAD R2, R13, R5, R2 ;  /* 0x000000050d027224 */ /* 0x000fea00078e0202 */
[----:B------:R-:W-:Y:S07]  /*17080*/  IADD3 R9, R9, R2, RZ ;  /* 0x0000000209097210 */ /* 0x000fee0007ffe0ff */
.L_x_6315:
[----:B------:R2:W-:Y:S01]  /*17090*/  @P0 STS.128 [R187+0x2000], RZ ;  /* 0x002000ffbb000388 */ /* 0x0005e20000000c00 */
[----:B------:R-:W-:Y:S01]  /*170a0*/  LEA R26, P2, R8, R186, 0x1 ;  /* 0x000000ba081a7211 */ /* 0x000fe200078408ff */
[----:B------:R-:W5:Y:S01]  /*170b0*/  @!P0 LDC R7, c[0x0][0x24c] ;  /* 0x00009300ff078b82 */ /* 0x000f620000000800 */
[-C--:B------:R-:W-:Y:S01]  /*170c0*/  @!P0 IADD3 R5, P1, R179, R8.reuse, RZ ;  /* 0x00000008b3058210 */ /* 0x080fe20007f3e0ff */
[----:B-1----:R-:W-:Y:S01]  /*170d0*/  @!P0 IMAD.WIDE.U32 R22, R0, 0x30, R8 ;  /* 0x0000003000168825 */ /* 0x002fe200078e0008 */
        /* <DEDUP_REMOVED lines=82> */
.L_x_6314:
        /* <DEDUP_REMOVED lines=92> */
[----:B------:R-:W-:Y:S01]  /*17bc0*/  FMUL.FTZ R37, R4, UR4 ;  /* 0x0000000404257c20 */ /* 0x000fe20008410000 */
[----:B------:R-:W-:Y:S01]  /*17bd0*/  FFMA.FTZ R114, R114, UR4, -R65 ;  /* 0x0000000472727c23 */ /* 0x000fe20008010841 */
        /* <DEDUP_REMOVED lines=13> */
[C---:B-1----:R-:W-:Y:S01]  /*17cb0*/  FMUL.FTZ R8, R38.reuse, R92 ;  /* 0x0000005c26087220 */ /* 0x042fe20000410000 */
[C---:B------:R-:W-:Y:S01]  /*17cc0*/  FMUL.FTZ R32, R38.reuse, R68 ;  /* 0x0000004426207220 */ /* 0x040fe20000410000 */
[----:B------:R-:W-:Y:S01]  /*17cd0*/  FMUL.FTZ R33, R38, R69 ;  /* 0x0000004526217220 */ /* 0x000fe20000410000 */
[--C-:B------:R-:W-:Y:S01]  /*17ce0*/  FFMA.FTZ R69, R150, UR4, -R39.reuse ;  /* 0x0000000496457c23 */ /* 0x100fe20008010827 */
        /* <DEDUP_REMOVED lines=10> */
[----:B------:R-:W-:Y:S03]  /*17d90*/  FFMA.FTZ R198, R198, UR4, -R39 ;  /* 0x00000004c6c67c23 */ /* 0x000fe60008010827 */
[----:B------:R-:W-:Y:S01]  /*17da0*/  MUFU.EX2 R116, R116 ;  /* 0x0000007400747308 */ /* 0x000fe20000000800 */
[C---:B---3--:R-:W-:Y:S01]  /*17db0*/  FFMA.FTZ R193, R38.reuse, R193, R61 ;  /* 0x000000c126c17223 */ /* 0x048fe2000001003d */
[C---:B------:R-:W-:Y:S01]  /*17dc0*/  FMUL.FTZ R4, R38.reuse, R96 ;  /* 0x0000006026047220 */ /* 0x040fe20000410000 */
[----:B------:R-:W-:Y:S01]  /*17dd0*/  FMUL.FTZ R5, R38, R97 ;  /* 0x0000006126057220 */ /* 0x000fe20000410000 */
[----:B------:R-:W-:Y:S01]  /*17de0*/  FFMA.FTZ R97, R236, UR4, -R39 ;  /* 0x00000004ec617c23 */ /* 0x000fe20008010827 */
[C---:B------:R-:W-:Y:S01]  /*17df0*/  FMUL.FTZ R6, R37.reuse, R98 ;  /* 0x0000006225067220 */ /* 0x040fe20000410000 */
[----:B------:R-:W-:Y:S01]  /*17e00*/  FMUL.FTZ R7, R37, R99 ;  /* 0x0000006325077220 */ /* 0x000fe20000410000 */
[----:B------:R-:W-:Y:S03]  /*17e10*/  FMUL.FTZ R9, R38, R93 ;  /* 0x0000005d26097220 */ /* 0x000fe60000410000 */
[----:B------:R-:W2:Y:S01]  /*17e20*/  MUFU.EX2 R113, R113 ;  /* 0x0000007100717308 */ /* 0x000ea20000000800 */
[--C-:B------:R-:W-:Y:S01]  /*17e30*/  FFMA.FTZ R115, R215, UR4, -R65.reuse ;  /* 0x00000004d7737c23 */ /* 0x100fe20008010841 */
[----:B------:R-:W-:Y:S01]  /*17e40*/  FFMA.FTZ R112, R213, UR4, -R65 ;  /* 0x00000004d5707c23 */ /* 0x000fe20008010841 */
[----:B-1----:R-:W-:Y:S01]  /*17e50*/  F2FP.BF16.F32.PACK_AB R40, R114, R61 ;  /* 0x0000003d7228723e */ /* 0x002fe200000010ff */
[----:B------:R-:W-:Y:S01]  /*17e60*/  FFMA.FTZ R93, R17, UR4, -R39 ;  /* 0x00000004115d7c23 */ /* 0x000fe20008010827 */
[----:B------:R-:W-:Y:S01]  /*17e70*/  LDSM.16.MT88.4 R60, [R168+0x8800] ;  /* 0x00880000a83c783b */ /* 0x000fe20000004200 */
[C---:B------:R-:W-:Y:S01]  /*17e80*/  FMUL.FTZ R16, R38.reuse, R84 ;  /* 0x0000005426107220 */ /* 0x040fe20000410000 */
[----:B------:R-:W-:Y:S03]  /*17e90*/  FMUL.FTZ R17, R38, R85 ;  /* 0x0000005526117220 */ /* 0x000fe60000410000 */
[----:B------:R-:W-:Y:S01]  /*17ea0*/  MUFU.EX2 R115, R115 ;  /* 0x0000007300737308 */ /* 0x000fe20000000800 */
[--C-:B------:R-:W-:Y:S01]  /*17eb0*/  FFMA.FTZ R85, R203, UR4, -R65.reuse ;  /* 0x00000004cb557c23 */ /* 0x100fe20008010841 */
[C---:B------:R-:W-:Y:S01]  /*17ec0*/  FMUL.FTZ R26, R37.reuse, R78 ;  /* 0x0000004e251a7220 */ /* 0x040fe20000410000 */
[----:B------:R-:W-:Y:S01]  /*17ed0*/  FFMA.FTZ R78, R126, UR4, -R65 ;  /* 0x000000047e4e7c23 */ /* 0x000fe20008010841 */
[----:B------:R-:W-:Y:S01]  /*17ee0*/  FFMA.FTZ R126, R222, UR4, -R39 ;  /* 0x00000004de7e7c23 */ /* 0x000fe20008010827 */
[----:B------:R-:W-:Y:S01]  /*17ef0*/  FMUL.FTZ R27, R37, R79 ;  /* 0x0000004f251b7220 */ /* 0x000fe20000410000 */
[--C-:B------:R-:W-:Y:S01]  /*17f00*/  FFMA.FTZ R199, R199, UR4, -R65.reuse ;  /* 0x00000004c7c77c23 */ /* 0x100fe20008010841 */
[--C-:B------:R-:W-:Y:S03]  /*17f10*/  FFMA.FTZ R71, R142, UR4, -R65.reuse ;  /* 0x000000048e477c23 */ /* 0x100fe60008010841 */
[----:B------:R-:W1:Y:S01]  /*17f20*/  MUFU.EX2 R112, R112 ;  /* 0x0000007000707308 */ /* 0x000e620000000800 */
[----:B--2---:R-:W-:Y:S01]  /*17f30*/  F2FP.BF16.F32.PACK_AB R41, R113, R116 ;  /* 0x000000747129723e */ /* 0x004fe200000010ff */
[----:B------:R-:W-:Y:S01]  /*17f40*/  FFMA.FTZ R116, R37, R192, R116 ;  /* 0x000000c025747223 */ /* 0x000fe20000010074 */
[----:B------:R-:W-:Y:S01]  /*17f50*/  FFMA.FTZ R79, R130, UR4, -R65 ;  /* 0x00000004824f7c23 */ /* 0x000fe20008010841 */
[----:B------:R-:W-:Y:S01]  /*17f60*/  FFMA.FTZ R130, R212, UR4, -R39 ;  /* 0x00000004d4827c23 */ /* 0x000fe20008010827 */
        /* <DEDUP_REMOVED lines=14> */
[----:B------:R-:W-:Y:S01]  /*18050*/  ISETP.GT.AND P0, PT, R188, R175, PT ;  /* 0x000000afbc00720c */ /* 0x000fe20003f04270 */
[--C-:B------:R-:W-:Y:S01]  /*18060*/  FFMA.FTZ R128, R216, UR4, -R65.reuse ;  /* 0x00000004d8807c23 */ /* 0x100fe20008010841 */
[--C-:B------:R-:W-:Y:S01]  /*18070*/  FFMA.FTZ R127, R210, UR4, -R65.reuse ;  /* 0x00000004d27f7c23 */ /* 0x100fe20008010841 */
[----:B------:R-:W-:Y:S04]  /*18080*/  FFMA.FTZ R204, R204, UR4, -R65 ;  /* 0x00000004cccc7c23 */ /* 0x000fe80008010841 */
[----:B------:R1:W-:Y:S10]  /*18090*/  MUFU.EX2 R84, R25 ;  /* 0x0000001900547308 */ /* 0x0003f40000000800 */
[----:B------:R-:W-:Y:S01]  /*180a0*/  MUFU.EX2 R111, R111 ;  /* 0x0000006f006f7308 */ /* 0x000fe20000000800 */
[----:B--2---:R-:W-:Y:S09]  /*180b0*/  F2FP.BF16.F32.PACK_AB R43, R109, R110 ;  /* 0x0000006e6d2b723e */ /* 0x004ff200000010ff */
[----:B------:R-:W2:Y:S01]  /*180c0*/  MUFU.EX2 R108, R108 ;  /* 0x0000006c006c7308 */ /* 0x000ea20000000800 */
[C---:B------:R-:W-:Y:S05]  /*180d0*/  HMMA.16816.F32.BF16 R4, R40.reuse, R12, R4 ;  /* 0x0000000c2804723c */ /* 0x040fea0000041804 */
[C---:B-1----:R-:W-:Y:S01]  /*180e0*/  FMUL.FTZ R25, R38.reuse, R77 ;  /* 0x0000004d26197220 */ /* 0x042fe20000410000 */
[C---:B------:R-:W-:Y:S03]  /*180f0*/  HMMA.16816.F32.BF16 R8, R40.reuse, R14, R8 ;  /* 0x0000000e2808723c */ /* 0x040fe60000041808 */
[----:B------:R-:W-:Y:S02]  /*18100*/  MUFU.EX2 R103, R103 ;  /* 0x0000006700677308 */ /* 0x000fe40000000800 */
[C---:B------:R-:W-:Y:S01]  /*18110*/  FMUL.FTZ R12, R38.reuse, R88 ;  /* 0x00000058260c7220 */ /* 0x040fe20000410000 */
[----:B------:R-:W-:Y:S01]  /*18120*/  FMUL.FTZ R13, R38, R89 ;  /* 0x00000059260d7220 */ /* 0x000fe20000410000 */
[C---:B------:R-:W-:Y:S01]  /*18130*/  FMUL.FTZ R14, R37.reuse, R90 ;  /* 0x0000005a250e7220 */ /* 0x040fe20000410000 */
[C---:B------:R-:W-:Y:S05]  /*18140*/  FMUL.FTZ R15, R37.reuse, R91 ;  /* 0x0000005b250f7220 */ /* 0x040fea0000410000 */
[----:B------:R1:W-:Y:S01]  /*18150*/  MUFU.EX2 R88, R24 ;  /* 0x0000001800587308 */ /* 0x0003e20000000800 */
[--C-:B------:R-:W-:Y:S01]  /*18160*/  FFMA.FTZ R90, R246, UR4, -R39.reuse ;  /* 0x00000004f65a7c23 */ /* 0x100fe20008010827 */
[----:B------:R-:W-:Y:S01]  /*18170*/  FFMA.FTZ R89, R244, UR4, -R39 ;  /* 0x00000004f4597c23 */ /* 0x000fe20008010827 */
[----:B------:R-:W-:Y:S01]  /*18180*/  FFMA.FTZ R91, R240, UR4, -R65 ;  /* 0x00000004f05b7c23 */ /* 0x000fe20008010841 */
[C---:B------:R-:W-:Y:S06]  /*18190*/  HMMA.16816.F32.BF16 R12, R40.reuse, R20, R12 ;  /* 0x00000014280c723c */ /* 0x040fec000004180c */
[----:B------:R-:W3:Y:S01]  /*181a0*/  MUFU.EX2 R66, R66 ;  /* 0x0000004200427308 */ /* 0x000ee20000000800 */
[C---:B------:R-:W-:Y:S09]  /*181b0*/  HMMA.16816.F32.BF16 R16, R40.reuse, R22, R16 ;  /* 0x000000162810723c */ /* 0x040ff20000041810 */
[----:B------:R-:W-:Y:S02]  /*181c0*/  MUFU.EX2 R96, R209 ;  /* 0x000000d100607308 */ /* 0x000fe40000000800 */
[C---:B------:R-:W-:Y:S01]  /*181d0*/  FMUL.FTZ R20, R38.reuse, R80 ;  /* 0x0000005026147220 */ /* 0x040fe20000410000 */
[C---:B------:R-:W-:Y:S01]  /*181e0*/  FMUL.FTZ R21, R38.reuse, R81 ;  /* 0x0000005126157220 */ /* 0x040fe20000410000 */
[C---:B------:R-:W-:Y:S01]  /*181f0*/  FMUL.FTZ R22, R37.reuse, R82 ;  /* 0x0000005225167220 */ /* 0x040fe20000410000 */
[----:B------:R-:W-:Y:S01]  /*18200*/  FMUL.FTZ R23, R37, R83 ;  /* 0x0000005325177220 */ /* 0x000fe20000410000 */
[----:B-1----:R-:W-:Y:S04]  /*18210*/  FMUL.FTZ R24, R38, R76 ;  /* 0x0000004c26187220 */ /* 0x002fe80000410000 */
[----:B------:R-:W1:Y:S01]  /*18220*/  MUFU.EX2 R67, R67 ;  /* 0x0000004300437308 */ /* 0x000e620000000800 */
[--C-:B------:R-:W-:Y:S01]  /*18230*/  FFMA.FTZ R76, R197, UR4, -R39.reuse ;  /* 0x00000004c54c7c23 */ /* 0x100fe20008010827 */
[--C-:B------:R-:W-:Y:S01]  /*18240*/  FFMA.FTZ R83, R118, UR4, -R39.reuse ;  /* 0x0000000476537c23 */ /* 0x100fe20008010827 */
[C---:B------:R-:W-:Y:S03]  /*18250*/  HMMA.16816.F32.BF16 R20, R40.reuse, R28, R20 ;  /* 0x0000001c2814723c */ /* 0x040fe60000041814 */
[----:B------:R-:W-:Y:S01]  /*18260*/  FFMA.FTZ R80, R252, UR4, -R39 ;  /* 0x00000004fc507c23 */ /* 0x000fe20008010827 */
[----:B------:R-:W-:Y:S03]  /*18270*/  FFMA.FTZ R82, R250, UR4, -R65 ;  /* 0x00000004fa527c23 */ /* 0x000fe60008010841 */
[----:B------:R-:W4:Y:S01]  /*18280*/  MUFU.EX2 R93, R93 ;  /* 0x0000005d005d7308 */ /* 0x000f220000000800 */
[C---:B------:R-:W-:Y:S03]  /*18290*/  HMMA.16816.F32.BF16 R24, R40.reuse, R30, R24 ;  /* 0x0000001e2818723c */ /* 0x040fe60000041818 */
[C---:B------:R-:W-:Y:S01]  /*182a0*/  FMUL.FTZ R28, R38.reuse, R72 ;  /* 0x00000048261c7220 */ /* 0x040fe20000410000 */
[----:B------:R-:W-:Y:S05]  /*182b0*/  FMUL.FTZ R29, R38, R73 ;  /* 0x00000049261d7220 */ /* 0x000fea0000410000 */
[----:B------:R-:W-:Y:S02]  /*182c0*/  MUFU.EX2 R85, R85 ;  /* 0x0000005500557308 */ /* 0x000fe40000000800 */
[C---:B------:R-:W-:Y:S01]  /*182d0*/  FMUL.FTZ R30, R37.reuse, R74 ;  /* 0x0000004a251e7220 */ /* 0x040fe20000410000 */
[----:B------:R-:W-:Y:S01]  /*182e0*/  FMUL.FTZ R31, R37, R75 ;  /* 0x0000004b251f7220 */ /* 0x000fe20000410000 */
[--C-:B------:R-:W-:Y:S01]  /*182f0*/  FFMA.FTZ R72, R154, UR4, -R39.reuse ;  /* 0x000000049a487c23 */ /* 0x100fe20008010827 */
[--C-:B------:R-:W-:Y:S01]  /*18300*/  FFMA.FTZ R75, R138, UR4, -R39.reuse ;  /* 0x000000048a4b7c23 */ /* 0x100fe20008010827 */
[----:B------:R-:W-:Y:S04]  /*18310*/  FFMA.FTZ R74, R134, UR4, -R39 ;  /* 0x00000004864a7c23 */ /* 0x000fe80008010827 */
[----:B------:R-:W5:Y:S01]  /*18320*/  MUFU.EX2 R77, R201 ;  /* 0x000000c9004d7308 */ /* 0x000f620000000800 */
[----:B------:R-:W-:Y:S01]  /*18330*/  FFMA.FTZ R81, R248, UR4, -R65 ;  /* 0x00000004f8517c23 */ /* 0x000fe20008010841 */
[----:B------:R-:W-:Y:S01]  /*18340*/  FADD.FTZ R37, R113, R116 ;  /* 0x0000007471257221 */ /* 0x000fe20000010000 */
[C---:B------:R-:W-:Y:S03]  /*18350*/  HMMA.16816.F32.BF16 R28, R40.reuse, R44, R28 ;  /* 0x0000002c281c723c */ /* 0x040fe6000004181c */
[----:B------:R-:W-:Y:S01]  /*18360*/  FFMA.FTZ R113, R206, UR4, -R39 ;  /* 0x00000004ce717c23 */ /* 0x000fe20008010827 */
[----:B------:R-:W-:Y:S03]  /*18370*/  FADD.FTZ R110, R110, R37 ;  /* 0x000000256e6e7221 */ /* 0x000fe60000010000 */
[----:B------:R-:W5:Y:S01]  /*18380*/  MUFU.EX2 R76, R76 ;  /* 0x0000004c004c7308 */ /* 0x000f620000000800 */
[----:B------:R-:W-:Y:S01]  /*18390*/  HMMA.16816.F32.BF16 R32, R40, R46, R32 ;  /* 0x0000002e2820723c */ /* 0x000fe20000041820 */
[----:B------:R-:W5:Y:S02]  /*183a0*/  LDSM.16.MT88.4 R44, [R164+0x6800] ;  /* 0x00680000a42c783b */ /* 0x000f640000004200 */
[----:B------:R-:W-:Y:S01]  /*183b0*/  FFMA.FTZ R118, R232, UR4, -R65 ;  /* 0x00000004e8767c23 */ /* 0x000fe20008010841 */
[----:B------:R-:W-:Y:S05]  /*183c0*/  FADD.FTZ R38, R114, R193 ;  /* 0x000000c172267221 */ /* 0x000fea0000010000 */
[----:B------:R-:W-:Y:S02]  /*183d0*/  MUFU.EX2 R73, R199 ;  /* 0x000000c700497308 */ /* 0x000fe40000000800 */
[----:B--2---:R-:W-:Y:S02]  /*183e0*/  F2FP.BF16.F32.PACK_AB R40, R108, R111 ;  /* 0x0000006f6c28723e */ /* 0x004fe400000010ff */
[----:B---3--:R-:W-:Y:S01]  /*183f0*/  F2FP.BF16.F32.PACK_AB R41, R66, R103 ;  /* 0x000000674229723e */ /* 0x008fe200000010ff */
[----:B------:R-:W-:Y:S01]  /*18400*/  FADD.FTZ R115, R115, R38 ;  /* 0x0000002673737221 */ /* 0x000fe20000010000 */
[----:B-1----:R-:W-:Y:S01]  /*18410*/  F2FP.BF16.F32.PACK_AB R42, R67, R96 ;  /* 0x00000060432a723e */ /* 0x002fe200000010ff */
[----:B------:R-:W-:Y:S03]  /*18420*/  FADD.FTZ R38, R109, R110 ;  /* 0x0000006e6d267221 */ /* 0x000fe60000010000 */
[----:B------:R-:W-:Y:S01]  /*18430*/  MUFU.EX2 R68, R159 ;  /* 0x0000009f00447308 */ /* 0x000fe20000000800 */
[----:B----4-:R-:W-:Y:S01]  /*18440*/  F2FP.BF16.F32.PACK_AB R43, R88, R93 ;  /* 0x0000005d582b723e */ /* 0x010fe200000010ff */
[----:B------:R-:W-:Y:S01]  /*18450*/  FADD.FTZ R112, R112, R115 ;  /* 0x0000007370707221 */ /* 0x000fe20000010000 */
[----:B------:R-:W-:Y:S01]  /*18460*/  FADD.FTZ R37, R103, R38 ;  /* 0x0000002667257221 */ /* 0x000fe20000010000 */
[----:B------:R-:W-:Y:S02]  /*18470*/  FFMA.FTZ R114, R208, UR4, -R65 ;  /* 0x00000004d0727c23 */ /* 0x000fe40008010841 */
[----:B------:R-:W-:Y:S01]  /*18480*/  FADD.FTZ R111, R111, R112 ;  /* 0x000000706f6f7221 */ /* 0x000fe20000010000 */
[----:B------:R-:W-:Y:S03]  /*18490*/  FADD.FTZ R38, R66, R37 ;  /* 0x0000002542267221 */ /* 0x000fe60000010000 */
[----:B------:R-:W1:Y:S01]  /*184a0*/  MUFU.EX2 R72, R72 ;  /* 0x0000004800487308 */ /* 0x000e620000000800 */
[C---:B------:R-:W-:Y:S03]  /*184b0*/  HMMA.16816.F32.BF16 R4, R40.reuse, R48, R4 ;  /* 0x000000302804723c */ /* 0x040fe60000041804 */
[----:B------:R-:W-:Y:S01]  /*184c0*/  FADD.FTZ R93, R93, R38 ;  /* 0x000000265d5d7221 */ /* 0x000fe20000010000 */
[----:B------:R-:W-:Y:S01]  /*184d0*/  FADD.FTZ R111, R108, R111 ;  /* 0x0000006f6c6f7221 */ /* 0x000fe20000010000 */
[----:B------:R-:W-:Y:S01]  /*184e0*/  FFMA.FTZ R108, R196, UR4, -R39 ;  /* 0x00000004c46c7c23 */ /* 0x000fe20008010827 */
        /* <DEDUP_REMOVED lines=16> */
[----:B-1----:R-:W-:Y:S01]  /*185f0*/  FADD.FTZ R38, R72, R37 ;  /* 0x0000002548267221 */ /* 0x002fe20000010000 */
[C---:B------:R-:W-:Y:S07]  /*18600*/  HMMA.16816.F32.BF16 R28, R40.reuse, R44, R28 ;  /* 0x0000002c281c723c */ /* 0x040fee000004181c */
[----:B------:R-:W-:Y:S01]  /*18610*/  MUFU.EX2 R74, R74 ;  /* 0x0000004a004a7308 */ /* 0x000fe20000000800 */
[----:B--2---:R-:W-:Y:S01]  /*18620*/  FADD.FTZ R38, R69, R38 ;  /* 0x0000002645267221 */ /* 0x004fe20000010000 */
[----:B------:R-:W-:Y:S01]  /*18630*/  HMMA.16816.F32.BF16 R32, R40, R46, R32 ;  /* 0x0000002e2820723c */ /* 0x000fe20000041820 */
[----:B------:R-:W1:Y:S07]  /*18640*/  LDSM.16.MT88.4 R44, [R164+0x7000] ;  /* 0x00700000a42c783b */ /* 0x000e6e0000004200 */
[----:B------:R-:W-:Y:S03]  /*18650*/  MUFU.EX2 R79, R79 ;  /* 0x0000004f004f7308 */ /* 0x000fe60000000800 */
[----:B------:R-:W-:Y:S01]  /*18660*/  FADD.FTZ R96, R96, R111 ;  /* 0x0000006f60607221 */ /* 0x000fe20000010000 */
[----:B------:R-:W-:Y:S01]  /*18670*/  F2FP.BF16.F32.PACK_AB R40, R85, R84 ;  /* 0x000000545528723e */ /* 0x000fe200000010ff */
[----:B------:R-:W-:Y:S01]  /*18680*/  FFMA.FTZ R66, R200, UR4, -R65 ;  /* 0x00000004c8427c23 */ /* 0x000fe20008010841 */
[----:B------:R-:W-:Y:S01]  /*18690*/  F2FP.BF16.F32.PACK_AB R41, R76, R77 ;  /* 0x0000004d4c29723e */ /* 0x000fe200000010ff */
[----:B------:R-:W-:Y:S01]  /*186a0*/  FADD.FTZ R67, R67, R96 ;  /* 0x0000006043437221 */ /* 0x000fe20000010000 */
[----:B------:R-:W-:Y:S02]  /*186b0*/  F2FP.BF16.F32.PACK_AB R42, R68, R73 ;  /* 0x00000049442a723e */ /* 0x000fe400000010ff */
[----:B------:R-:W2:Y:S01]  /*186c0*/  MUFU.EX2 R78, R78 ;  /* 0x0000004e004e7308 */ /* 0x000ea20000000800 */
[----:B------:R-:W-:Y:S01]  /*186d0*/  F2FP.BF16.F32.PACK_AB R43, R69, R72 ;  /* 0x00000048452b723e */ /* 0x000fe200000010ff */
[----:B------:R-:W-:Y:S04]  /*186e0*/  FADD.FTZ R84, R84, R67 ;  /* 0x0000004354547221 */ /* 0x000fe80000010000 */
[----:B------:R-:W-:Y:S02]  /*186f0*/  FADD.FTZ R84, R85, R84 ;  /* 0x0000005455547221 */ /* 0x000fe40000010000 */
[C---:B---3--:R-:W-:Y:S02]  /*18700*/  HMMA.16816.F32.BF16 R4, R40.reuse, R48, R4 ;  /* 0x000000302804723c */ /* 0x048fe40000041804 */
[----:B------:R-:W-:Y:S01]  /*18710*/  MUFU.EX2 R80, R80 ;  /* 0x0000005000507308 */ /* 0x000fe20000000800 */
[----:B------:R-:W-:Y:S02]  /*18720*/  FADD.FTZ R73, R73, R84 ;  /* 0x0000005449497221 */ /* 0x000fe40000010000 */
[----:B------:R-:W-:Y:S01]  /*18730*/  LDSM.16.MT88.4 R84, [R166+0x9800] ;  /* 0x00980000a654783b */ /* 0x000fe20000004200 */
[C---:B------:R-:W-:Y:S06]  /*18740*/  HMMA.16816.F32.BF16 R8, R40.reuse, R50, R8 ;  /* 0x000000322808723c */ /* 0x040fec0000041808 */
[----:B------:R-:W-:Y:S01]  /*18750*/  MUFU.EX2 R82, R82 ;  /* 0x0000005200527308 */ /* 0x000fe20000000800 */
[----:B------:R-:W-:Y:S01]  /*18760*/  FADD.FTZ R73, R68, R73 ;  /* 0x0000004944497221 */ /* 0x000fe20000010000 */
[C---:B----4-:R-:W-:Y:S01]  /*18770*/  HMMA.16816.F32.BF16 R12, R40.reuse, R52, R12 ;  /* 0x00000034280c723c */ /* 0x050fe2000004180c */
[----:B------:R-:W3:Y:S07]  /*18780*/  LDSM.16.MT88.4 R48, [R168+0x7800] ;  /* 0x00780000a830783b */ /* 0x000eee0000004200 */
[----:B------:R-:W-:Y:S01]  /*18790*/  MUFU.EX2 R81, R81 ;  /* 0x0000005100517308 */ /* 0x000fe20000000800 */
[C---:B------:R-:W-:Y:S01]  /*187a0*/  HMMA.16816.F32.BF16 R16, R40.reuse, R54, R16 ;  /* 0x000000362810723c */ /* 0x040fe20000041810 */
[----:B------:R-:W4:Y:S05]  /*187b0*/  LDSM.16.MT88.4 R52, [R166+0x7800] ;  /* 0x00780000a634783b */ /* 0x000f2a0000004200 */
[C---:B-----5:R-:W-:Y:S03]  /*187c0*/  HMMA.16816.F32.BF16 R20, R40.reuse, R56, R20 ;  /* 0x000000382814723c */ /* 0x060fe60000041814 */
[----:B------:R-:W-:Y:S03]  /*187d0*/  MUFU.EX2 R90, R90 ;  /* 0x0000005a005a7308 */ /* 0x000fe60000000800 */
[C---:B------:R-:W-:Y:S01]  /*187e0*/  HMMA.16816.F32.BF16 R24, R40.reuse, R58, R24 ;  /* 0x0000003a2818723c */ /* 0x040fe20000041818 */
[----:B------:R-:W5:Y:S06]  /*187f0*/  LDSM.16.MT88.4 R56, [R165+0x7800] ;  /* 0x00780000a538783b */ /* 0x000f6c0000004200 */
[----:B------:R-:W3:Y:S01]  /*18800*/  MUFU.EX2 R83, R83 ;  /* 0x0000005300537308 */ /* 0x000ee20000000800 */
[C---:B-1----:R-:W-:Y:S09]  /*18810*/  HMMA.16816.F32.BF16 R28, R40.reuse, R44, R28 ;  /* 0x0000002c281c723c */ /* 0x042ff2000004181c */
[----:B------:R-:W1:Y:S01]  /*18820*/  MUFU.EX2 R89, R89 ;  /* 0x0000005900597308 */ /* 0x000e620000000800 */
[----:B------:R-:W-:Y:S01]  /*18830*/  HMMA.16816.F32.BF16 R32, R40, R46, R32 ;  /* 0x0000002e2820723c */ /* 0x000fe20000041820 */
[----:B------:R-:W1:Y:S06]  /*18840*/  LDSM.16.MT88.4 R44, [R164+0x7800] ;  /* 0x00780000a42c783b */ /* 0x000e6c0000004200 */
[----:B--2---:R-:W-:Y:S02]  /*18850*/  F2FP.BF16.F32.PACK_AB R42, R78, R79 ;  /* 0x0000004f4e2a723e */ /* 0x004fe400000010ff */
[----:B------:R-:W-:Y:S02]  /*18860*/  MUFU.EX2 R98, R98 ;  /* 0x0000006200627308 */ /* 0x000fe40000000800 */
[----:B------:R-:W-:Y:S01]  /*18870*/  F2FP.BF16.F32.PACK_AB R40, R71, R70 ;  /* 0x000000464728723e */ /* 0x000fe200000010ff */
[----:B------:R-:W-:Y:S01]  /*18880*/  FADD.FTZ R70, R70, R73 ;  /* 0x0000004946467221 */ /* 0x000fe20000010000 */
[----:B------:R-:W-:Y:S01]  /*18890*/  F2FP.BF16.F32.PACK_AB R41, R74, R75 ;  /* 0x0000004b4a29723e */ /* 0x000fe200000010ff */
[----:B------:R-:W-:Y:S01]  /*188a0*/  FADD.FTZ R75, R75, R38 ;  /* 0x000000264b4b7221 */ /* 0x000fe20000010000 */
[----:B---3--:R-:W-:Y:S01]  /*188b0*/  F2FP.BF16.F32.PACK_AB R43, R80, R83 ;  /* 0x00000053502b723e */ /* 0x008fe200000010ff */
[----:B------:R-:W-:Y:S03]  /*188c0*/  FADD.FTZ R38, R71, R70 ;  /* 0x0000004647267221 */ /* 0x000fe60000010000 */
[----:B------:R-:W2:Y:S01]  /*188d0*/  MUFU.EX2 R91, R91 ;  /* 0x0000005b005b7308 */ /* 0x000ea20000000800 */
[----:B------:R-:W-:Y:S01]  /*188e0*/  FADD.FTZ R74, R74, R75 ;  /* 0x0000004b4a4a7221 */ /* 0x000fe20000010000 */
[----:B------:R-:W-:Y:S01]  /*188f0*/  FADD.FTZ R79, R79, R38 ;  /* 0x000000264f4f7221 */ /* 0x000fe20000010000 */
[C---:B------:R-:W-:Y:S03]  /*18900*/  HMMA.16816.F32.BF16 R4, R40.reuse, R48, R4 ;  /* 0x000000302804723c */ /* 0x040fe60000041804 */
[----:B------:R-:W-:Y:S04]  /*18910*/  FADD.FTZ R79, R78, R79 ;  /* 0x0000004f4e4f7221 */ /* 0x000fe80000010000 */
[----:B------:R-:W-:Y:S01]  /*18920*/  MUFU.EX2 R120, R120 ;  /* 0x0000007800787308 */ /* 0x000fe20000000800 */
[----:B------:R-:W-:Y:S01]  /*18930*/  FADD.FTZ R37, R83, R74 ;  /* 0x0000004a53257221 */ /* 0x000fe20000010000 */
[C---:B------:R-:W-:Y:S01]  /*18940*/  HMMA.16816.F32.BF16 R8, R40.reuse, R50, R8 ;  /* 0x000000322808723c */ /* 0x040fe20000041808 */
[----:B------:R-:W3:Y:S02]  /*18950*/  LDSM.16.MT88.4 R48, [R168+0x8000] ;  /* 0x00800000a830783b */ /* 0x000ee40000004200 */
[----:B------:R-:W-:Y:S03]  /*18960*/  FADD.FTZ R37, R80, R37 ;  /* 0x0000002550257221 */ /* 0x000fe60000010000 */
[C---:B----4-:R-:W-:Y:S02]  /*18970*/  HMMA.16816.F32.BF16 R12, R40.reuse, R52, R12 ;  /* 0x00000034280c723c */ /* 0x050fe4000004180c */
[----:B------:R-:W4:Y:S04]  /*18980*/  MUFU.EX2 R97, R97 ;  /* 0x0000006100617308 */ /* 0x000f280000000800 */
[C---:B------:R-:W-:Y:S01]  /*18990*/  HMMA.16816.F32.BF16 R16, R40.reuse, R54, R16 ;  /* 0x000000362810723c */ /* 0x040fe20000041810 */
[----:B------:R-:W3:Y:S05]  /*189a0*/  LDSM.16.MT88.4 R52, [R166+0x8000] ;  /* 0x00800000a634783b */ /* 0x000eea0000004200 */
[----:B------:R-:W-:Y:S01]  /*189b0*/  MUFU.EX2 R99, R99 ;  /* 0x0000006300637308 */ /* 0x000fe20000000800 */
[C---:B-----5:R-:W-:Y:S09]  /*189c0*/  HMMA.16816.F32.BF16 R20, R40.reuse, R56, R20 ;  /* 0x000000382814723c */ /* 0x060ff20000041814 */
[----:B------:R-:W5:Y:S01]  /*189d0*/  MUFU.EX2 R118, R118 ;  /* 0x0000007600767308 */ /* 0x000f620000000800 */
[C---:B------:R-:W-:Y:S01]  /*189e0*/  HMMA.16816.F32.BF16 R24, R40.reuse, R58, R24 ;  /* 0x0000003a2818723c */ /* 0x040fe20000041818 */
[----:B------:R-:W5:Y:S05]  /*189f0*/  LDSM.16.MT88.4 R56, [R165+0x8000] ;  /* 0x00800000a538783b */ /* 0x000f6a0000004200 */
[C---:B-1----:R-:W-:Y:S03]  /*18a00*/  HMMA.16816.F32.BF16 R28, R40.reuse, R44, R28 ;  /* 0x0000002c281c723c */ /* 0x042fe6000004181c */
[----:B------:R-:W-:Y:S03]  /*18a10*/  MUFU.EX2 R117, R117 ;  /* 0x0000007500757308 */ /* 0x000fe60000000800 */
[----:B------:R-:W-:Y:S01]  /*18a20*/  HMMA.16816.F32.BF16 R32, R40, R46, R32 ;  /* 0x0000002e2820723c */ /* 0x000fe20000041820 */
[----:B------:R-:W1:Y:S06]  /*18a30*/  LDSM.16.MT88.4 R44, [R164+0x8000] ;  /* 0x00800000a42c783b */ /* 0x000e6c0000004200 */
[----:B------:R-:W5:Y:S01]  /*18a40*/  MUFU.EX2 R122, R122 ;  /* 0x0000007a007a7308 */ /* 0x000f620000000800 */
[----:B------:R-:W-:Y:S03]  /*18a50*/  F2FP.BF16.F32.PACK_AB R40, R81, R82 ;  /* 0x000000525128723e */ /* 0x000fe600000010ff */
[----:B------:R-:W-:Y:S02]  /*18a60*/  FADD.FTZ R82, R82, R79 ;  /* 0x0000004f52527221 */ /* 0x000fe40000010000 */
[----:B------:R-:W-:Y:S01]  /*18a70*/  LDSM.16.MT88.4 R76, [R165+0x9800] ;  /* 0x00980000a54c783b */ /* 0x000fe20000004200 */
[----:B------:R-:W-:Y:S01]  /*18a80*/  F2FP.BF16.F32.PACK_AB R41, R89, R90 ;  /* 0x0000005a5929723e */ /* 0x000fe200000010ff */
[----:B------:R-:W-:Y:S01]  /*18a90*/  FADD.FTZ R90, R90, R37 ;  /* 0x000000255a5a7221 */ /* 0x000fe20000010000 */
[----:B--2---:R-:W-:Y:S01]  /*18aa0*/  F2FP.BF16.F32.PACK_AB R42, R91, R98 ;  /* 0x000000625b2a723e */ /* 0x004fe200000010ff */
[----:B------:R-:W-:Y:S01]  /*18ab0*/  MUFU.EX2 R119, R119 ;  /* 0x0000007700777308 */ /* 0x000fe20000000800 */
[----:B----4-:R-:W-:Y:S01]  /*18ac0*/  F2FP.BF16.F32.PACK_AB R43, R97, R120 ;  /* 0x00000078612b723e */ /* 0x010fe200000010ff */
[----:B------:R-:W-:Y:S01]  /*18ad0*/  FADD.FTZ R81, R81, R82 ;  /* 0x0000005251517221 */ /* 0x000fe20000010000 */
[----:B------:R-:W-:Y:S04]  /*18ae0*/  FADD.FTZ R89, R89, R90 ;  /* 0x0000005a59597221 */ /* 0x000fe80000010000 */
[----:B------:R-:W-:Y:S01]  /*18af0*/  FADD.FTZ R120, R120, R89 ;  /* 0x0000005978787221 */ /* 0x000fe20000010000 */
[C---:B---3--:R-:W-:Y:S02]  /*18b00*/  HMMA.16816.F32.BF16 R4, R40.reuse, R48, R4 ;  /* 0x000000302804723c */ /* 0x048fe40000041804 */
[----:B------:R-:W2:Y:S01]  /*18b10*/  MUFU.EX2 R124, R124 ;  /* 0x0000007c007c7308 */ /* 0x000ea20000000800 */
[----:B------:R-:W-:Y:S03]  /*18b20*/  FADD.FTZ R120, R97, R120 ;  /* 0x0000007861787221 */ /* 0x000fe60000010000 */
[C---:B------:R-:W-:Y:S06]  /*18b30*/  HMMA.16816.F32.BF16 R8, R40.reuse, R50, R8 ;  /* 0x000000322808723c */ /* 0x040fec0000041808 */
[----:B------:R-:W-:Y:S01]  /*18b40*/  MUFU.EX2 R126, R126 ;  /* 0x0000007e007e7308 */ /* 0x000fe20000000800 */
[----:B-----5:R-:W-:Y:S01]  /*18b50*/  F2FP.BF16.F32.PACK_AB R48, R118, R99 ;  /* 0x000000637630723e */ /* 0x020fe200000010ff */
[C---:B------:R-:W-:Y:S03]  /*18b60*/  HMMA.16816.F32.BF16 R12, R40.reuse, R52, R12 ;  /* 0x00000034280c723c */ /* 0x040fe6000004180c */
[----:B------:R-:W-:Y:S03]  /*18b70*/  F2FP.BF16.F32.PACK_AB R49, R122, R117 ;  /* 0x000000757a31723e */ /* 0x000fe600000010ff */
[C---:B------:R-:W-:Y:S01]  /*18b80*/  HMMA.16816.F32.BF16 R16, R40.reuse, R54, R16 ;  /* 0x000000362810723c */ /* 0x040fe20000041810 */
[----:B------:R-:W3:Y:S01]  /*18b90*/  LDSM.16.MT88.4 R52, [R166+0x8800] ;  /* 0x00880000a634783b */ /* 0x000ee20000004200 */
[----:B------:R-:W4:Y:S03]  /*18ba0*/  MUFU.EX2 R121, R121 ;  /* 0x0000007900797308 */ /* 0x000f260000000800 */
[----:B--2---:R-:W-:Y:S01]  /*18bb0*/  F2FP.BF16.F32.PACK_AB R50, R124, R119 ;  /* 0x000000777c32723e */ /* 0x004fe200000010ff */
[C---:B------:R-:W-:Y:S06]  /*18bc0*/  HMMA.16816.F32.BF16 R20, R40.reuse, R56, R20 ;  /* 0x000000382814723c */ /* 0x040fec0000041814 */
[----:B------:R-:W-:Y:S01]  /*18bd0*/  MUFU.EX2 R123, R123 ;  /* 0x0000007b007b7308 */ /* 0x000fe20000000800 */
[----:B------:R-:W-:Y:S01]  /*18be0*/  FADD.FTZ R117, R117, R120 ;  /* 0x0000007875757221 */ /* 0x000fe20000010000 */
[C---:B------:R-:W-:Y:S01]  /*18bf0*/  HMMA.16816.F32.BF16 R24, R40.reuse, R58, R24 ;  /* 0x0000003a2818723c */ /* 0x040fe20000041818 */
[----:B------:R-:W2:Y:S02]  /*18c00*/  LDSM.16.MT88.4 R56, [R165+0x8800] ;  /* 0x00880000a538783b */ /* 0x000ea40000004200 */
[----:B------:R-:W-:Y:S03]  /*18c10*/  FADD.FTZ R117, R122, R117 ;  /* 0x000000757a757221 */ /* 0x000fe60000010000 */
[C---:B-1----:R-:W-:Y:S02]  /*18c20*/  HMMA.16816.F32.BF16 R28, R40.reuse, R44, R28 ;  /* 0x0000002c281c723c */ /* 0x042fe4000004181c */
[----:B------:R-:W1:Y:S03]  /*18c30*/  MUFU.EX2 R128, R128 ;  /* 0x0000008000807308 */ /* 0x000e660000000800 */
[C---:B----4-:R-:W-:Y:S01]  /*18c40*/  F2FP.BF16.F32.PACK_AB R51, R121.reuse, R126 ;  /* 0x0000007e7933723e */ /* 0x050fe200000010ff */
[----:B------:R-:W-:Y:S01]  /*18c50*/  HMMA.16816.F32.BF16 R32, R40, R46, R32 ;  /* 0x0000002e2820723c */ /* 0x000fe20000041820 */
[----:B------:R-:W4:Y:S05]  /*18c60*/  LDSM.16.MT88.4 R40, [R164+0x8800] ;  /* 0x00880000a428783b */ /* 0x000f2a0000004200 */
[----:B------:R-:W-:Y:S01]  /*18c70*/  MUFU.EX2 R125, R125 ;  /* 0x0000007d007d7308 */ /* 0x000fe20000000800 */
[----:B------:R-:W-:Y:S01]  /*18c80*/  FADD.FTZ R126, R126, R117 ;  /* 0x000000757e7e7221 */ /* 0x000fe20000010000 */
[C---:B------:R-:W-:Y:S08]  /*18c90*/  HMMA.16816.F32.BF16 R4, R48.reuse, R60, R4 ;  /* 0x0000003c3004723c */ /* 0x040ff00000041804 */
[----:B------:R-:W5:Y:S01]  /*18ca0*/  MUFU.EX2 R130, R130 ;  /* 0x0000008200827308 */ /* 0x000f620000000800 */
[C---:B------:R-:W-:Y:S01]  /*18cb0*/  HMMA.16816.F32.BF16 R8, R48.reuse, R62, R8 ;  /* 0x0000003e3008723c */ /* 0x040fe20000041808 */
[----:B------:R-:W4:Y:S02]  /*18cc0*/  LDSM.16.MT88.4 R60, [R168+0x9000] ;  /* 0x00900000a83c783b */ /* 0x000f240000004200 */
[----:B-1----:R-:W-:Y:S03]  /*18cd0*/  F2FP.BF16.F32.PACK_AB R44, R128, R123 ;  /* 0x0000007b802c723e */ /* 0x002fe600000010ff */
[C---:B---3--:R-:W-:Y:S03]  /*18ce0*/  HMMA.16816.F32.BF16 R12, R48.reuse, R52, R12 ;  /* 0x00000034300c723c */ /* 0x048fe6000004180c */
[----:B------:R-:W-:Y:S02]  /*18cf0*/  MUFU.EX2 R127, R127 ;  /* 0x0000007f007f7308 */ /* 0x000fe40000000800 */
[----:B------:R-:W-:Y:S01]  /*18d00*/  FADD.FTZ R126, R121, R126 ;  /* 0x0000007e797e7221 */ /* 0x000fe20000010000 */
[C---:B------:R-:W-:Y:S01]  /*18d10*/  HMMA.16816.F32.BF16 R16, R48.reuse, R54, R16 ;  /* 0x000000363010723c */ /* 0x040fe20000041810 */
[----:B------:R-:W1:Y:S06]  /*18d20*/  LDSM.16.MT88.4 R52, [R166+0x9000] ;  /* 0x00900000a634783b */ /* 0x000e6c0000004200 */
[----:B------:R-:W3:Y:S01]  /*18d30*/  MUFU.EX2 R114, R114 ;  /* 0x0000007200727308 */ /* 0x000ee20000000800 */
[----:B-----5:R-:W-:Y:S01]  /*18d40*/  F2FP.BF16.F32.PACK_AB R45, R130, R125 ;  /* 0x0000007d822d723e */ /* 0x020fe200000010ff */
[C---:B--2---:R-:W-:Y:S08]  /*18d50*/  HMMA.16816.F32.BF16 R20, R48.reuse, R56, R20 ;  /* 0x000000383014723c */ /* 0x044ff00000041814 */
[----:B------:R-:W-:Y:S01]  /*18d60*/  MUFU.EX2 R113, R113 ;  /* 0x0000007100717308 */ /* 0x000fe20000000800 */
[C---:B------:R-:W-:Y:S01]  /*18d70*/  HMMA.16816.F32.BF16 R24, R48.reuse, R58, R24 ;  /* 0x0000003a3018723c */ /* 0x040fe20000041818 */
[----:B------:R-:W2:Y:S02]  /*18d80*/  LDSM.16.MT88.4 R56, [R165+0x9000] ;  /* 0x00900000a538783b */ /* 0x000ea40000004200 */
[----:B------:R-:W-:Y:S03]  /*18d90*/  FADD.FTZ R125, R125, R126 ;  /* 0x0000007e7d7d7221 */ /* 0x000fe60000010000 */
[C---:B----4-:R-:W-:Y:S03]  /*18da0*/  HMMA.16816.F32.BF16 R28, R48.reuse, R40, R28 ;  /* 0x00000028301c723c */ /* 0x050fe6000004181c */
[----:B------:R-:W4:Y:S02]  /*18db0*/  MUFU.EX2 R110, R202 ;  /* 0x000000ca006e7308 */ /* 0x000f240000000800 */
[----:B---3--:R-:W-:Y:S01]  /*18dc0*/  F2FP.BF16.F32.PACK_AB R46, R114, R127 ;  /* 0x0000007f722e723e */ /* 0x008fe200000010ff */
[----:B------:R-:W-:Y:S01]  /*18dd0*/  HMMA.16816.F32.BF16 R32, R48, R42, R32 ;  /* 0x0000002a3020723c */ /* 0x000fe20000041820 */
[----:B------:R-:W3:Y:S06]  /*18de0*/  LDSM.16.MT88.4 R40, [R164+0x9000] ;  /* 0x00900000a428783b */ /* 0x000eec0000004200 */
[----:B------:R-:W-:Y:S01]  /*18df0*/  MUFU.EX2 R103, R204 ;  /* 0x000000cc00677308 */ /* 0x000fe20000000800 */
[----:B------:R-:W-:Y:S03]  /*18e00*/  FADD.FTZ R130, R130, R125 ;  /* 0x0000007d82827221 */ /* 0x000fe60000010000 */
[--C-:B------:R-:W-:Y:S01]  /*18e10*/  FFMA.FTZ R49, R36, UR4, -R39.reuse ;  /* 0x0000000424317c23 */ /* 0x100fe20008010827 */
[----:B------:R-:W-:Y:S01]  /*18e20*/  FFMA.FTZ R39, R3, UR4, -R39 ;  /* 0x0000000403277c23 */ /* 0x000fe20008010827 */
[--C-:B------:R-:W-:Y:S01]  /*18e30*/  FFMA.FTZ R48, R158, UR4, -R65.reuse ;  /* 0x000000049e307c23 */ /* 0x100fe20008010841 */
[----:B----4-:R-:W-:Y:S03]  /*18e40*/  F2FP.BF16.F32.PACK_AB R47, R110, R113 ;  /* 0x000000716e2f723e */ /* 0x010fe600000010ff */
[----:B------:R4:W-:Y:S01]  /*18e50*/  MUFU.EX2 R192, R39 ;  /* 0x0000002700c07308 */ /* 0x0009e20000000800 */
[----:B------:R-:W-:Y:S01]  /*18e60*/  FFMA.FTZ R65, R64, UR4, -R65 ;  /* 0x0000000440417c23 */ /* 0x000fe20008010841 */
[----:B------:R-:W-:Y:S01]  /*18e70*/  FADD.FTZ R50, R98, R81 ;  /* 0x0000005162327221 */ /* 0x000fe20000010000 */
[----:B------:R-:W-:Y:S01]  /*18e80*/  FADD.FTZ R113, R113, R130 ;  /* 0x0000008271717221 */ /* 0x000fe20000010000 */
[C---:B------:R-:W-:Y:S06]  /*18e90*/  HMMA.16816.F32.BF16 R4, R44.reuse, R60, R4 ;  /* 0x0000003c2c04723c */ /* 0x040fec0000041804 */
[----:B------:R-:W5:Y:S01]  /*18ea0*/  MUFU.EX2 R66, R66 ;  /* 0x0000004200427308 */ /* 0x000f620000000800 */
[----:B------:R-:W-:Y:S01]  /*18eb0*/  FADD.FTZ R50, R91, R50 ;  /* 0x000000325b327221 */ /* 0x000fe20000010000 */
[C---:B------:R-:W-:Y:S08]  /*18ec0*/  HMMA.16816.F32.BF16 R8, R44.reuse, R62, R8 ;  /* 0x0000003e2c08723c */ /* 0x040ff00000041808 */
[----:B------:R-:W-:Y:S01]  /*18ed0*/  MUFU.EX2 R67, R198 ;  /* 0x000000c600437308 */ /* 0x000fe20000000800 */
[----:B----4-:R-:W4:Y:S01]  /*18ee0*/  LDSM.16.MT88.4 R36, [R164+0x9800] ;  /* 0x00980000a424783b */ /* 0x010f220000004200 */
[C---:B-1----:R-:W-:Y:S03]  /*18ef0*/  HMMA.16816.F32.BF16 R12, R44.reuse, R52, R12 ;  /* 0x000000342c0c723c */ /* 0x042fe6000004180c */
[----:B------:R-:W-:Y:S03]  /*18f00*/  FADD.FTZ R3, R99, R50 ;  /* 0x0000003263037221 */ /* 0x000fe60000010000 */
[C---:B------:R-:W-:Y:S02]  /*18f10*/  HMMA.16816.F32.BF16 R16, R44.reuse, R54, R16 ;  /* 0x000000362c10723c */ /* 0x040fe40000041810 */
[----:B------:R-:W1:Y:S03]  /*18f20*/  MUFU.EX2 R108, R108 ;  /* 0x0000006c006c7308 */ /* 0x000e660000000800 */
[----:B-----5:R-:W-:Y:S01]  /*18f30*/  F2FP.BF16.F32.PACK_AB R68, R66, R103 ;  /* 0x000000674244723e */ /* 0x020fe200000010ff */
[C---:B--2---:R-:W-:Y:S06]  /*18f40*/  HMMA.16816.F32.BF16 R20, R44.reuse, R56, R20 ;  /* 0x000000382c14723c */ /* 0x044fec0000041814 */
[----:B------:R-:W-:Y:S01]  /*18f50*/  MUFU.EX2 R48, R48 ;  /* 0x0000003000307308 */ /* 0x000fe20000000800 */
[----:B------:R-:W-:Y:S01]  /*18f60*/  FADD.FTZ R118, R118, R3 ;  /* 0x0000000376767221 */ /* 0x000fe20000010000 */
[C---:B------:R-:W-:Y:S08]  /*18f70*/  HMMA.16816.F32.BF16 R24, R44.reuse, R58, R24 ;  /* 0x0000003a2c18723c */ /* 0x040ff00000041818 */
[----:B------:R-:W2:Y:S01]  /*18f80*/  MUFU.EX2 R65, R65 ;  /* 0x0000004100417308 */ /* 0x000ea20000000800 */
[C---:B---3--:R-:W-:Y:S03]  /*18f90*/  HMMA.16816.F32.BF16 R28, R44.reuse, R40, R28 ;  /* 0x000000282c1c723c */ /* 0x048fe6000004181c */
[----:B-1----:R-:W-:Y:S03]  /*18fa0*/  F2FP.BF16.F32.PACK_AB R69, R108, R67 ;  /* 0x000000436c45723e */ /* 0x002fe600000010ff */
[----:B------:R-:W-:Y:S03]  /*18fb0*/  HMMA.16816.F32.BF16 R32, R44, R42, R32 ;  /* 0x0000002a2c20723c */ /* 0x000fe60000041820 */
[----:B------:R-:W1:Y:S02]  /*18fc0*/  MUFU.EX2 R49, R49 ;  /* 0x0000003100317308 */ /* 0x000e640000000800 */
[----:B------:R-:W-:Y:S01]  /*18fd0*/  FADD.FTZ R119, R119, R118 ;  /* 0x0000007677777221 */ /* 0x000fe20000010000 */
[----:B------:R-:W-:Y:S01]  /*18fe0*/  FADD.FTZ R110, R110, R113 ;  /* 0x000000716e6e7221 */ /* 0x000fe20000010000 */
[----:B--2---:R-:W-:Y:S04]  /*18ff0*/  F2FP.BF16.F32.PACK_AB R70, R65, R48 ;  /* 0x000000304146723e */ /* 0x004fe800000010ff */
        /* <DEDUP_REMOVED lines=21> */
[----:B------:R-:W-:Y:S01]  /*19150*/  MOV R103, R0 ;  /* 0x0000000000677202 */ /* 0x000fe20000000f00 */
[----:B------:R-:W-:Y:S01]  /*19160*/  HMMA.16816.F32.BF16 R68, R68, R38, R32 ;  /* 0x000000264444723c */ /* 0x000fe20000041820 */
[----:B------:R-:W-:Y:S11]  /*19170*/  @!UPT UIADD3 URZ, URZ, URZ, URZ ;  /* 0x0000003f3f3ff290 */ /* 0x000ff6000fffe03f */
[----:B------:R-:W-:Y:S01]  /*19180*/  @!UPT UIADD3 URZ, URZ, URZ, URZ ;  /* 0x0000003f3f3ff290 */ /* 0x000fe2000fffe03f */
[----:B------:R-:W-:Y:S11]  /*19190*/  @P0 BRA `(.L_x_6316) ;  /* 0xffffffc000a80947 */ /* 0x000ff6000383ffff */
.L_x_6312:
        /* <DEDUP_REMOVED lines=164> */
.L_x_6318:
[----:B------:R-:W-:Y:S05]  /*19be0*/  BSYNC B0 ;  /* 0x0000000000007941 */ /* 0x000fea0003800000 */
.L_x_6317:
        /* <DEDUP_REMOVED lines=46> */
.L_x_6319:
        /* <DEDUP_REMOVED lines=11> */
.L_x_8041:


//--------------------- .text._ZN5flash24flash_fwd_splitkv_kernelI23Flash_fwd_kernel_traitsILi64ELi64ELi128ELi4ELb0ELb0EN7cutlass10bfloat16_tE19Flash_kernel_traitsILi64ELi64ELi128ELi4ES3_EELb1ELb0ELb0ELb1ELb1ELb0ELb0ELb0EEEvNS_16Flash_fwd_paramsE --------------------------
	.section	.text._ZN5flash24flash_fwd_splitkv_kernelI23Flash_fwd_kernel_traitsILi64ELi64ELi128ELi4ELb0ELb0EN7cutlass10bfloat16_tE19Flash_kernel_traitsILi64ELi64ELi128ELi4ES3_EELb1ELb0ELb0ELb1ELb1ELb0ELb0ELb0EEEvNS_16Flash_fwd_paramsE,"ax",@progbits
	.align	128
        .global         _ZN5flash24flash_fwd_splitkv_kernelI23Flash_fwd_kernel_traitsILi64ELi64ELi128ELi4ELb0ELb0EN7cutlass10bfloat16_tE19Flash_kernel_traitsILi64ELi64ELi128ELi4ES3_EELb1ELb0ELb0ELb1ELb1ELb0ELb0ELb0EEEvNS_16Flash_fwd_paramsE
        .type           _ZN5flash24flash_fwd_splitkv_kernelI23Flash_fwd_kernel_traitsILi64ELi64ELi128ELi4ELb0ELb0EN7cutlass10bfloat16_tE19Flash_kernel_traitsILi64ELi64ELi128ELi4ES3_EELb1ELb0ELb0ELb1ELb1ELb0ELb0ELb0EEEvNS_16Flash_fwd_paramsE,@function
        .size           _ZN5flash24flash_fwd_splitkv_kernelI23Flash_fwd_kernel_traitsILi64ELi64ELi128ELi4ELb0ELb0EN7cutlass10bfloat16_tE19Flash_kernel_traitsILi64ELi64ELi128ELi4ES3_EELb1ELb0ELb0ELb1ELb1ELb0ELb0ELb0EEEvNS_16Flash_fwd_paramsE,(.L_x_8042 - _ZN5flash24flash_fwd_splitkv_kernelI23Flash_fwd_kernel_traitsILi64ELi64ELi128ELi4ELb0ELb0EN7cutlass10bfloat16_tE19Flash_kernel_traitsILi64ELi64ELi128ELi4ES3_EELb1ELb0ELb0ELb1ELb1ELb0ELb0ELb0EEEvNS_16Flash_fwd_paramsE)
        .other          _ZN5flash24flash_fwd_splitkv_kernelI23Flash_fwd_kernel_traitsILi64ELi64ELi128ELi4ELb0ELb0EN7cutlass10bfloat16_tE19Flash_kernel_traitsILi64ELi64ELi128ELi4ES3_EELb1ELb0ELb0ELb1ELb1ELb0ELb0ELb0EEEvNS_16Flash_fwd_paramsE,@"STO_CUDA_ENTRY STV_DEFAULT"
_ZN5flash24flash_fwd_splitkv_kernelI23Flash_fwd_kernel_traitsILi64ELi64ELi128ELi4ELb0ELb0EN7cutlass10bfloat16_tE19Flash_kernel_traitsILi64ELi64ELi128ELi4ES3_EELb1ELb0ELb0ELb1ELb1ELb0ELb0ELb0EEEvNS_16Flash_fwd_paramsE:
.text._ZN5flash24flash_fwd_splitkv_kernelI23Flash_fwd_kernel_traitsILi64ELi64ELi128ELi4ELb0ELb0EN7cutlass10bfloat16_tE19Flash_kernel_traitsILi64ELi64ELi128ELi4ES3_EELb1ELb0ELb0ELb1ELb1ELb0ELb0ELb0EEEvNS_16Flash_fwd_paramsE:
        /* <DEDUP_REMOVED lines=13> */
[C---:B--2---:R-:W-:Y:S01]  /*00d0*/  @P0 IMAD.WIDE R6, R10.reuse, 0x4, R4 ;  /* 0x000000040a060825 */ /* 0x044fe200078e0204 */
[----:B------:R-:W2:Y:S06]  /*00e0*/  S2R R11, SR_CTAID.X ;  /* 0x00000000000b7919 */ /* 0x000eac0000002500 */
[----:B------:R-:W3:Y:S01]  /*00f0*/  @!P2 LDC.64 R4, c[0x0][0x318] ;  /* 0x0000c600ff04ab82 */ /* 0x000ee20000000a00 */
[----:B------:R-:W4:Y:S01]  /*0100*/  @P0 LDG.E R17, desc[UR18][R6.64] ;  /* 0x0000001206110981 */ /* 0x000f22000c1e1900 */
[----:B-1----:R-:W-:-:S06]  /*0110*/  @P2 IMAD.WIDE R8, R10, 0x4, R2 ;  /* 0x000000040a082825 */ /* 0x002fcc00078e0202 */
[----:B------:R-:W1:Y:S01]  /*0120*/  @!P2 LDC.64 R2, c[0x0][0x2c8] ;  /* 0x0000b200ff02ab82 */ /* 0x000e620000000a00 */
[----:B------:R-:W4:Y:S01]  /*0130*/  @P2 LDG.E R0, desc[UR18][R8.64] ;  /* 0x0000001208002981 */ /* 0x000f22000c1e1900 */
[----:B--2---:R-:W-:-:S05]  /*0140*/  IMAD.SHL.U32 R136, R11, 0x40, RZ ;  /* 0x000000400b887824 */ /* 0x004fca00078e00ff */
[----:B------:R-:W-:Y:S02]  /*0150*/  ISETP.GE.AND P1, PT, R136, UR17, PT ;  /* 0x0000001188007c0c */ /* 0x000fe4000bf26270 */
[----:B---3--:R-:W-:-:S04]  /*0160*/  @!P2 ISETP.NE.U32.AND P0, PT, R4, RZ, PT ;  /* 0x000000ff0400a20c */ /* 0x008fc80003f05070 */
[----:B------:R-:W-:-:S04]  /*0170*/  @!P2 ISETP.NE.AND.EX P0, PT, R5, RZ, PT, P0 ;  /* 0x000000ff0500a20c */ /* 0x000fc80003f05300 */
[----:B-1----:R-:W-:Y:S01]  /*0180*/  @!P2 SEL R3, R3, RZ, P0 ;  /* 0x000000ff0303a207 */ /* 0x002fe20000000000 */
[----:B----4-:R-:W-:Y:S02]  /*0190*/  @P2 IMAD.IADD R131, R0, 0x1, -R17 ;  /* 0x0000000100832824 */ /* 0x010fe400078e0a11 */
        /* <DEDUP_REMOVED lines=36> */
[----:B------:R-:W-:Y:S01]  /*03e0*/  SHF.R.S32.HI R3, RZ, 0x1f, R10 ;  /* 0x0000001fff037819 */ /* 0x000fe2000001140a */
[----:B------:R-:W-:Y:S01]  /*03f0*/  VIADD R8, R2, 0x10 ;  /* 0x0000001002087836 */ /* 0x000fe20000000000 */
[----:B------:R-:W-:Y:S01]  /*0400*/  SHF.R.S32.HI R0, RZ, 0x1f, R2 ;  /* 0x0000001fff007819 */ /* 0x000fe20000011402 */
[----:B------:R-:W-:-:S02]  /*0410*/  IMAD.SHL.U32 R4, R4, 0x8, RZ ;  /* 0x0000000804047824 */ /* 0x000fc400078e00ff */
[----:B------:R-:W-:-:S03]  /*0420*/  IMAD R3, R3, UR4, RZ ;  /* 0x0000000403037c24 */ /* 0x000fc6000f8e02ff */
[--C-:B------:R-:W-:Y:S01]  /*0430*/  SHF.R.S32.HI R5, RZ, 0x1f, R4.reuse ;  /* 0x0000001fff057819 */ /* 0x100fe20000011404 */
[----:B------:R-:W-:Y:S02]  /*0440*/  IMAD R3, R10, UR5, R3 ;  /* 0x000000050a037c24 */ /* 0x000fe4000f8e0203 */
[----:B------:R-:W-:-:S04]  /*0450*/  IMAD.WIDE.U32 R4, R136, UR6, R4 ;  /* 0x0000000688047c25 */ /* 0x000fc8000f8e0004 */
[----:B------:R-:W-:Y:S02]  /*0460*/  IMAD.IADD R5, R5, 0x1, R7 ;  /* 0x0000000105057824 */ /* 0x000fe400078e0207 */
[----:B------:R-:W-:Y:S01]  /*0470*/  IMAD.WIDE.U32 R4, R10, UR4, R4 ;  /* 0x000000040a047c25 */ /* 0x000fe2000f8e0004 */
[----:B------:R-:W-:-:S03]  /*0480*/  ULDC.64 UR4, c[0x0][0x2a0] ;  /* 0x0000a80000047ab9 */ /* 0x000fc60000000a00 */
[----:B------:R-:W-:Y:S02]  /*0490*/  IMAD R6, R6, UR4, RZ ;  /* 0x0000000406067c24 */ /* 0x000fe4000f8e02ff */
[----:B------:R-:W-:Y:S02]  /*04a0*/  IMAD.IADD R5, R5, 0x1, R3 ;  /* 0x0000000105057824 */ /* 0x000fe400078e0203 */
[C---:B------:R-:W-:Y:S02]  /*04b0*/  IMAD R6, R9.reuse, UR5, R6 ;  /* 0x0000000509067c24 */ /* 0x040fe4000f8e0206 */
[----:B------:R-:W-:Y:S01]  /*04c0*/  IMAD.WIDE.U32 R4, R9, UR4, R4 ;  /* 0x0000000409047c25 */ /* 0x000fe2000f8e0004 */
[----:B------:R-:W-:-:S03]  /*04d0*/  ULDC UR4, c[0x0][0x270] ;  /* 0x00009c0000047ab9 */ /* 0x000fc60000000800 */
[----:B------:R-:W-:Y:S02]  /*04e0*/  IMAD.IADD R7, R5, 0x1, R6 ;  /* 0x0000000105077824 */ /* 0x000fe400078e0206 */
[----:B------:R-:W-:Y:S01]  /*04f0*/  IMAD R5, R10, UR4, R9 ;  /* 0x000000040a057c24 */ /* 0x000fe2000f8e0209 */
[----:B------:R-:W-:Y:S01]  /*0500*/  ULDC.64 UR4, c[0x0][0x280] ;  /* 0x0000a00000047ab9 */ /* 0x000fe20000000a00 */
[----:B------:R-:W-:Y:S01]  /*0510*/  IMAD R3, R0, UR6, RZ ;  /* 0x0000000600037c24 */ /* 0x000fe2000f8e02ff */
[----:B------:R-:W-:Y:S01]  /*0520*/  IADD3 R9, -R136, UR17, RZ ;  /* 0x0000001188097c10 */ /* 0x000fe2000fffe1ff */
[----:B------:R-:W-:Y:S02]  /*0530*/  IMAD R5, R5, UR17, R136 ;  /* 0x0000001105057c24 */ /* 0x000fe4000f8e0288 */
[----:B------:R-:W-:Y:S01]  /*0540*/  IMAD.MOV.U32 R6, RZ, RZ, R4 ;  /* 0x000000ffff067224 */ /* 0x000fe200078e0004 */
[-C--:B------:R-:W-:Y:S01]  /*0550*/  ISETP.GE.OR P3, PT, R8, R9.reuse, P5 ;  /* 0x000000090800720c */ /* 0x080fe20002f66670 */
[C---:B------:R-:W-:Y:S01]  /*0560*/  IMAD R3, R2.reuse, UR7, R3 ;  /* 0x0000000702037c24 */ /* 0x040fe2000f8e0203 */
[----:B------:R-:W-:Y:S01]  /*0570*/  IADD3 R4, P1, R5, R2, RZ ;  /* 0x0000000205047210 */ /* 0x000fe20007f3e0ff */
[C---:B------:R-:W-:Y:S01]  /*0580*/  IMAD.WIDE.U32 R6, R2.reuse, UR6, R6 ;  /* 0x0000000602067c25 */ /* 0x040fe2000f8e0006 */
[----:B------:R-:W-:Y:S01]  /*0590*/  USHF.L.U32 UR6, UR7, 0x5, URZ ;  /* 0x0000000507067899 */ /* 0x000fe2000800063f */
[----:B------:R-:W-:-:S02]  /*05a0*/  ISETP.GE.OR P4, PT, R2, R9, P5 ;  /* 0x000000090200720c */ /* 0x000fc40002f86670 */
[----:B------:R-:W-:Y:S01]  /*05b0*/  IMAD.IADD R3, R7, 0x1, R3 ;  /* 0x0000000107037824 */ /* 0x000fe200078e0203 */
[----:B------:R-:W-:Y:S01]  /*05c0*/  LEA.HI.X.SX32 R5, R5, R0, 0x1, P1 ;  /* 0x0000000005057211 */ /* 0x000fe200008f0eff */
[----:B------:R-:W-:Y:S01]  /*05d0*/  VIADD R0, R2, 0x20 ;  /* 0x0000002002007836 */ /* 0x000fe20000000000 */
[----:B------:R-:W-:Y:S01]  /*05e0*/  LEA R10, P0, R6, UR4, 0x1 ;  /* 0x00000004060a7c11 */ /* 0x000fe2000f8008ff */
[----:B------:R-:W-:Y:S01]  /*05f0*/  UIADD3 UR6, UR9, UR6, URZ ;  /* 0x0000000609067290 */ /* 0x000fe2000fffe03f */
[----:B------:R-:W-:Y:S02]  /*0600*/  VIADD R2, R2, 0x30 ;  /* 0x0000003002027836 */ /* 0x000fe40000000000 */
[----:B------:R-:W-:Y:S01]  /*0610*/  LEA.HI.X R11, R6, UR5, R3, 0x1, P0 ;  /* 0x00000005060b7c11 */ /* 0x000fe200080f0c03 */
[----:B------:R-:W-:Y:S01]  /*0620*/  ULDC.64 UR4, c[0x0][0x2b0] ;  /* 0x0000ac0000047ab9 */ /* 0x000fe20000000a00 */
[----:B------:R-:W-:Y:S02]  /*0630*/  IADD3 R12, P1, R10, UR8, RZ ;  /* 0x000000080a0c7c10 */ /* 0x000fe4000ff3e0ff */
[----:B------:R-:W-:Y:S01]  /*0640*/  ISETP.GE.OR P2, PT, R0, R9, P5 ;  /* 0x000000090000720c */ /* 0x000fe20002f46670 */
[----:B------:R-:W-:Y:S01]  /*0650*/  @!P4 IMAD.MOV.U32 R17, RZ, RZ, 0x7f800000 ;  /* 0x7f800000ff11c424 */ /* 0x000fe200078e00ff */
[----:B------:R-:W-:Y:S01]  /*0660*/  LEA R14, P0, R4, UR4, 0x2 ;  /* 0x00000004040e7c11 */ /* 0x000fe2000f8010ff */
[----:B------:R1:W-:Y:S01]  /*0670*/  STG.E.128 desc[UR18][R10.64], RZ ;  /* 0x000000ff0a007986 */ /* 0x0003e2000c101d12 */
[----:B------:R-:W-:-:S02]  /*0680*/  IADD3.X R13, R11, UR6, RZ, P1, !PT ;  /* 0x000000060b0d7c10 */ /* 0x000fc40008ffe4ff */
[----:B------:R-:W-:Y:S02]  /*0690*/  IADD3 R6, P1, R12, UR8, RZ ;  /* 0x000000080c067c10 */ /* 0x000fe4000ff3e0ff */
[----:B------:R-:W-:Y:S01]  /*06a0*/  ISETP.GE.OR P5, PT, R2, R9, P5 ;  /* 0x000000090200720c */ /* 0x000fe20002fa6670 */
[----:B------:R1:W-:Y:S01]  /*06b0*/  STG.E.128 desc[UR18][R12.64], RZ ;  /* 0x000000ff0c007986 */ /* 0x0003e2000c101d12 */
[----:B------:R-:W-:Y:S01]  /*06c0*/  LEA.HI.X R15, R4, UR5, R5, 0x2, P0 ;  /* 0x00000005040f7c11 */ /* 0x000fe200080f1405 */
[----:B------:R-:W-:Y:S01]  /*06d0*/  @!P3 IMAD.MOV.U32 R5, RZ, RZ, 0x7f800000 ;  /* 0x7f800000ff05b424 */ /* 0x000fe200078e00ff */
[----:B------:R-:W-:Y:S01]  /*06e0*/  IADD3.X R7, R13, UR6, RZ, P1, !PT ;  /* 0x000000060d077c10 */ /* 0x000fe20008ffe4ff */
[----:B------:R-:W-:Y:S01]  /*06f0*/  @!P2 IMAD.MOV.U32 R3, RZ, RZ, 0x7f800000 ;  /* 0x7f800000ff03a424 */ /* 0x000fe200078e00ff */
[----:B------:R-:W-:-:S03]  /*0700*/  IADD3 R18, P0, R6, UR8, RZ ;  /* 0x0000000806127c10 */ /* 0x000fc6000ff1e0ff */
[----:B------:R1:W-:Y:S01]  /*0710*/  STG.E.128 desc[UR18][R6.64], RZ ;  /* 0x000000ff06007986 */ /* 0x0003e2000c101d12 */
[----:B------:R-:W-:-:S05]  /*0720*/  IADD3.X R19, R7, UR6, RZ, P0, !PT ;  /* 0x0000000607137c10 */ /* 0x000fca00087fe4ff */
[----:B------:R1:W-:Y:S04]  /*0730*/  STG.E.128 desc[UR18][R18.64], RZ ;  /* 0x000000ff12007986 */ /* 0x0003e8000c101d12 */
[----:B------:R1:W-:Y:S04]  /*0740*/  @!P4 STG.E desc[UR18][R14.64], R17 ;  /* 0x000000110e00c986 */ /* 0x0003e8000c101912 */
[----:B------:R1:W-:Y:S04]  /*0750*/  @!P3 STG.E desc[UR18][R14.64+0x40], R5 ;  /* 0x000040050e00b986 */ /* 0x0003e8000c101912 */
[----:B------:R1:W-:Y:S01]  /*0760*/  @!P2 STG.E desc[UR18][R14.64+0x80], R3 ;  /* 0x000080030e00a986 */ /* 0x0003e2000c101912 */
[----:B------:R-:W-:Y:S05]  /*0770*/  @P5 EXIT ;  /* 0x000000000000594d */ /* 0x000fea0003800000 */
[----:B-1----:R-:W-:-:S05]  /*0780*/  MOV R3, 0x7f800000 ;  /* 0x7f80000000037802 */ /* 0x002fca0000000f00 */
[----:B------:R-:W-:Y:S01]  /*0790*/  STG.E desc[UR18][R14.64+0xc0], R3 ;  /* 0x0000c0030e007986 */ /* 0x000fe2000c101912 */
[----:B------:R-:W-:Y:S05]  /*07a0*/  EXIT ;  /* 0x000000000000794d */ /* 0x000fea0003800000 */
.L_x_6320:
        /* <DEDUP_REMOVED lines=22> */
.L_x_6321:
        /* <DEDUP_REMOVED lines=9> */
[----:B-----5:R-:W1:Y:S08]  /*09a0*/  I2F.RP R12, R4 ;  /* 0x00000004000c7306 */ /* 0x020e700000209400 */
[----:B-1----:R-:W1:Y:S02]  /*09b0*/  MUFU.RCP R6, R12 ;  /* 0x0000000c00067308 */ /* 0x002e640000001000 */
[----:B-1----:R-:W-:-:S06]  /*09c0*/  IADD3 R6, R6, 0xffffffe, RZ ;  /* 0x0ffffffe06067810 */ /* 0x002fcc0007ffe0ff */
[----:B------:R-:W1:Y:S02]  /*09d0*/  F2I.FTZ.U32.TRUNC.NTZ R7, R6 ;  /* 0x0000000600077305 */ /* 0x000e64000021f000 */
[----:B-1----:R-:W-:Y:S01]  /*09e0*/  IMAD.MOV R5, RZ, RZ, -R7 ;  /* 0x000000ffff057224 */ /* 0x002fe200078e0a07 */
[----:B------:R-:W-:-:S03]  /*09f0*/  MOV R6, RZ ;  /* 0x000000ff00067202 */ /* 0x000fc60000000f00 */
[----:B------:R-:W-:-:S04]  /*0a00*/  IMAD R2, R5, R4, RZ ;  /* 0x0000000405027224 */ /* 0x000fc800078e02ff */
        /* <DEDUP_REMOVED lines=15> */
[----:B------:R-:W-:-:S06]  /*0b00*/  IMAD.WIDE R16, R7, 0x4, R180 ;  /* 0x0000000407107825 */ /* 0x000fcc00078e02b4 */
[----:B------:R-:W3:Y:S01]  /*0b10*/  LDG.E R16, desc[UR18][R16.64] ;  /* 0x0000001210107981 */ /* 0x000ee2000c1e1900 */
[----:B-1----:R-:W-:Y:S01]  /*0b20*/  IABS R0, R2 ;  /* 0x0000000200007213 */ /* 0x002fe20000000000 */
[----:B------:R-:W-:-:S03]  /*0b30*/  IMAD.MOV R7, RZ, RZ, -R7 ;  /* 0x000000ffff077224 */ /* 0x000fc600078e0a07 */
[----:B------:R-:W1:Y:S01]  /*0b40*/  I2F.RP R6, R0 ;  /* 0x0000000000067306 */ /* 0x000e620000209400 */
[----:B------:R-:W-:-:S07]  /*0b50*/  IMAD R8, R3, R7, R8 ;  /* 0x0000000703087224 */ /* 0x000fce00078e0208 */
[----:B-1----:R-:W1:Y:S02]  /*0b60*/  MUFU.RCP R12, R6 ;  /* 0x00000006000c7308 */ /* 0x002e640000001000 */
[----:B-1----:R-:W-:-:S06]  /*0b70*/  IADD3 R12, R12, 0xffffffe, RZ ;  /* 0x0ffffffe0c0c7810 */ /* 0x002fcc0007ffe0ff */
[----:B------:R-:W1:Y:S02]  /*0b80*/  F2I.FTZ.U32.TRUNC.NTZ R13, R12 ;  /* 0x0000000c000d7305 */ /* 0x000e64000021f000 */
[----:B-1----:R-:W-:Y:S01]  /*0b90*/  IMAD.MOV R4, RZ, RZ, -R13 ;  /* 0x000000ffff047224 */ /* 0x002fe200078e0a0d */
[----:B------:R-:W-:-:S03]  /*0ba0*/  MOV R12, RZ ;  /* 0x000000ff000c7202 */ /* 0x000fc60000000f00 */
[----:B------:R-:W-:Y:S01]  /*0bb0*/  IMAD R5, R4, R0, RZ ;  /* 0x0000000004057224 */ /* 0x000fe200078e02ff */
[----:B------:R-:W-:-:S03]  /*0bc0*/  IABS R4, R9 ;  /* 0x0000000900047213 */ /* 0x000fc60000000000 */
        /* <DEDUP_REMOVED lines=8> */
[----:B------:R-:W-:-:S04]  /*0c50*/  LOP3.LUT R0, R9, R2, RZ, 0x3c, !PT ;  /* 0x0000000209007212 */ /* 0x000fc800078e3cff */
[----:B------:R-:W-:Y:S02]  /*0c60*/  ISETP.GE.AND P0, PT, R0, RZ, PT ;  /* 0x000000ff0000720c */ /* 0x000fe40003f06270 */
[----:B------:R-:W-:-:S05]  /*0c70*/  SHF.R.S32.HI R0, RZ, 0x1f, R8 ;  /* 0x0000001fff007819 */ /* 0x000fca0000011408 */
[----:B------:R-:W-:Y:S01]  /*0c80*/  @P1 VIADD R5, R5, 0x1 ;  /* 0x0000000105051836 */ /* 0x000fe20000000000 */
[----:B------:R-:W-:-:S05]  /*0c90*/  ISETP.NE.AND P1, PT, R2, RZ, PT ;  /* 0x000000ff0200720c */ /* 0x000fca0003f25270 */
[----:B------:R-:W-:-:S08]  /*0ca0*/  @!P0 IADD3 R5, -R5, RZ, RZ ;  /* 0x000000ff05058210 */ /* 0x000fd00007ffe1ff */
[----:B------:R-:W-:Y:S02]  /*0cb0*/  @!P1 LOP3.LUT R5, RZ, R2, RZ, 0x33, !PT ;  /* 0x00000002ff059212 */ /* 0x000fe400078e33ff */
[----:B---3--:R-:W-:Y:S01]  /*0cc0*/  SHF.R.S32.HI R15, RZ, 0x1f, R16 ;  /* 0x0000001fff0f7819 */ /* 0x008fe20000011410 */
[----:B------:R-:W-:-:S04]  /*0cd0*/  IMAD.WIDE.U32 R6, R16, UR8, RZ ;  /* 0x0000000810067c25 */ /* 0x000fc8000f8e00ff */
[C---:B------:R-:W-:Y:S02]  /*0ce0*/  IMAD R3, R15.reuse, UR8, RZ ;  /* 0x000000080f037c24 */ /* 0x040fe4000f8e02ff */
[----:B------:R-:W-:Y:S02]  /*0cf0*/  IMAD R15, R15, UR4, RZ ;  /* 0x000000040f0f7c24 */ /* 0x000fe4000f8e02ff */
[----:B------:R-:W-:Y:S02]  /*0d00*/  IMAD R4, R16, UR9, R3 ;  /* 0x0000000910047c24 */ /* 0x000fe4000f8e0203 */
[----:B------:R-:W-:Y:S02]  /*0d10*/  IMAD R3, R0, UR6, RZ ;  /* 0x0000000600037c24 */ /* 0x000fe4000f8e02ff */
[----:B------:R-:W-:Y:S02]  /*0d20*/  IMAD.IADD R7, R7, 0x1, R4 ;  /* 0x0000000107077824 */ /* 0x000fe400078e0204 */
[----:B------:R-:W-:-:S02]  /*0d30*/  IMAD R3, R8, UR7, R3 ;  /* 0x0000000708037c24 */ /* 0x000fc4000f8e0203 */
[----:B------:R-:W-:Y:S01]  /*0d40*/  IMAD.WIDE.U32 R18, R8, UR6, R6 ;  /* 0x0000000608127c25 */ /* 0x000fe2000f8e0006 */
[----:B------:R-:W-:-:S03]  /*0d50*/  SHF.R.S32.HI R7, RZ, 0x1f, R5 ;  /* 0x0000001fff077819 */ /* 0x000fc60000011405 */
[C---:B------:R-:W-:Y:S01]  /*0d60*/  IMAD R15, R16.reuse, UR5, R15 ;  /* 0x00000005100f7c24 */ /* 0x040fe2000f8e020f */
[----:B------:R-:W-:Y:S01]  /*0d70*/  IADD3 R19, R19, R3, RZ ;  /* 0x0000000313137210 */ /* 0x000fe20007ffe0ff */
[----:B------:R-:W-:Y:S02]  /*0d80*/  IMAD R2, R7, UR10, RZ ;  /* 0x0000000a07027c24 */ /* 0x000fe4000f8e02ff */
        /* <DEDUP_REMOVED lines=8> */
.L_x_6322:
[----:B------:R-:W1:Y:S01]  /*0e10*/  LDC R16, c[0x0][0x278] ;  /* 0x00009e00ff107b82 */ /* 0x000e620000000800 */
[----:B------:R-:W-:Y:S01]  /*0e20*/  LEA R8, R128, 0xffffff80, 0x7 ;  /* 0xffffff8080087811 */ /* 0x000fe200078e38ff */
[----:B------:R-:W-:Y:S01]  /*0e30*/  ULDC.64 UR6, c[0x0][0x248] ;  /* 0x0000920000067ab9 */ /* 0x000fe20000000a00 */
[----:B------:R-:W-:Y:S01]  /*0e40*/  SHF.R.S32.HI R13, RZ, 0x1f, R17 ;  /* 0x0000001fff0d7819 */ /* 0x000fe20000011411 */
[----:B------:R-:W-:Y:S01]  /*0e50*/  ULDC.64 UR8, c[0x0][0x230] ;  /* 0x00008c0000087ab9 */ /* 0x000fe20000000a00 */
[----:B------:R-:W-:Y:S02]  /*0e60*/  IADD3 R20, P1, R17, R8, RZ ;  /* 0x0000000811147210 */ /* 0x000fe40007f3e0ff */
[----:B-1----:R-:W-:-:S04]  /*0e70*/  IABS R3, R16 ;  /* 0x0000001000037213 */ /* 0x002fc80000000000 */
[----:B------:R-:W1:Y:S08]  /*0e80*/  I2F.RP R6, R3 ;  /* 0x0000000300067306 */ /* 0x000e700000209400 */
[----:B-1----:R-:W1:Y:S02]  /*0e90*/  MUFU.RCP R4, R6 ;  /* 0x0000000600047308 */ /* 0x002e640000001000 */
[----:B-1----:R-:W-:Y:S01]  /*0ea0*/  IADD3 R4, R4, 0xffffffe, RZ ;  /* 0x0ffffffe04047810 */ /* 0x002fe20007ffe0ff */
[----:B------:R-:W1:Y:S05]  /*0eb0*/  LDC.64 R6, c[0x0][0x250] ;  /* 0x00009400ff067b82 */ /* 0x000e6a0000000a00 */
[----:B------:R-:W3:Y:S02]  /*0ec0*/  F2I.FTZ.U32.TRUNC.NTZ R5, R4 ;  /* 0x0000000400057305 */ /* 0x000ee4000021f000 */
[----:B---3--:R-:W-:Y:S01]  /*0ed0*/  IMAD.MOV R0, RZ, RZ, -R5 ;  /* 0x000000ffff007224 */ /* 0x008fe200078e0a05 */
[----:B------:R-:W-:-:S03]  /*0ee0*/  MOV R4, RZ ;  /* 0x000000ff00047202 */ /* 0x000fc60000000f00 */
[----:B------:R-:W-:Y:S01]  /*0ef0*/  IMAD R2, R0, R3, RZ ;  /* 0x0000000300027224 */ /* 0x000fe200078e02ff */
[----:B------:R-:W-:Y:S01]  /*0f00*/  IABS R0, R9 ;  /* 0x0000000900007213 */ /* 0x000fe20000000000 */
[----:B-1----:R-:W-:Y:S02]  /*0f10*/  IMAD R18, R13, R6, RZ ;  /* 0x000000060d127224 */ /* 0x002fe400078e02ff */
[----:B------:R-:W-:-:S04]  /*0f20*/  IMAD.HI.U32 R5, R5, R2, R4 ;  /* 0x0000000205057227 */ /* 0x000fc800078e0004 */
[----:B------:R-:W-:Y:S02]  /*0f30*/  IMAD.MOV.U32 R2, RZ, RZ, R0 ;  /* 0x000000ffff027224 */ /* 0x000fe400078e0000 */
[----:B------:R-:W-:Y:S02]  /*0f40*/  IMAD R7, R17, R7, R18 ;  /* 0x0000000711077224 */ /* 0x000fe400078e0212 */
[----:B------:R-:W-:Y:S02]  /*0f50*/  IMAD.HI.U32 R14, R5, R2, RZ ;  /* 0x00000002050e7227 */ /* 0x000fe400078e00ff */
[----:B------:R-:W1:Y:S02]  /*0f60*/  LDC.64 R4, c[0x0][0x260] ;  /* 0x00009800ff047b82 */ /* 0x000e640000000a00 */
[----:B------:R-:W-:Y:S01]  /*0f70*/  IMAD.WIDE.U32 R18, R17, R6, RZ ;  /* 0x0000000611127225 */ /* 0x000fe200078e00ff */
[----:B------:R-:W-:-:S03]  /*0f80*/  IADD3 R0, -R14, RZ, RZ ;  /* 0x000000ff0e007210 */ /* 0x000fc60007ffe1ff */
[----:B------:R-:W-:Y:S02]  /*0f90*/  IMAD.IADD R19, R19, 0x1, R7 ;  /* 0x0000000113137824 */ /* 0x000fe400078e0207 */
[----:B------:R-:W-:Y:S01]  /*0fa0*/  IMAD R0, R3, R0, R2 ;  /* 0x0000000003007224 */ /* 0x000fe200078e0202 */
[----:B------:R-:W-:-:S04]  /*0fb0*/  LOP3.LUT R2, R9, R16, RZ, 0x3c, !PT ;  /* 0x0000001009027212 */ /* 0x000fc800078e3cff */
[----:B------:R-:W-:-:S13]  /*0fc0*/  ISETP.GT.U32.AND P0, PT, R3, R0, PT ;  /* 0x000000000300720c */ /* 0x000fda0003f04070 */
[----:B------:R-:W-:Y:S01]  /*0fd0*/  @!P0 IMAD.IADD R0, R0, 0x1, -R3 ;  /* 0x0000000100008824 */ /* 0x000fe200078e0a03 */
[----:B------:R-:W-:Y:S02]  /*0fe0*/  @!P0 IADD3 R14, R14, 0x1, RZ ;  /* 0x000000010e0e8810 */ /* 0x000fe40007ffe0ff */
[----:B------:R-:W-:Y:S02]  /*0ff0*/  ISETP.NE.AND P0, PT, R16, RZ, PT ;  /* 0x000000ff1000720c */ /* 0x000fe40003f05270 */
[----:B------:R-:W-:Y:S02]  /*1000*/  ISETP.GE.U32.AND P2, PT, R0, R3, PT ;  /* 0x000000030000720c */ /* 0x000fe40003f46070 */
[----:B------:R-:W-:-:S04]  /*1010*/  SHF.R.S32.HI R0, RZ, 0x1f, R8 ;  /* 0x0000001fff007819 */ /* 0x000fc80000011408 */
[----:B------:R-:W-:Y:S02]  /*1020*/  IADD3.X R15, R13, R0, RZ, P1, !PT ;  /* 0x000000000d0f7210 */ /* 0x000fe40000ffe4ff */
[----:B------:R-:W-:Y:S02]  /*1030*/  ISETP.GE.AND P1, PT, R2, RZ, PT ;  /* 0x000000ff0200720c */ /* 0x000fe40003f26270 */
[----:B------:R-:W3:Y:S01]  /*1040*/  LDC.64 R2, c[0x0][0x238] ;  /* 0x00008e00ff027b82 */ /* 0x000ee20000000a00 */
[----:B------:R-:W-:Y:S01]  /*1050*/  IMAD R15, R15, UR6, RZ ;  /* 0x000000060f0f7c24 */ /* 0x000fe2000f8e02ff */
[----:B-----5:R-:W-:Y:S01]  /*1060*/  SHF.R.S32.HI R13, RZ, 0x1f, R12 ;  /* 0x0000001fff0d7819 */ /* 0x020fe2000001140c */
[----:B------:R-:W-:Y:S02]  /*1070*/  @P2 VIADD R14, R14, 0x1 ;  /* 0x000000010e0e2836 */ /* 0x000fe40000000000 */
[C---:B------:R-:W-:Y:S02]  /*1080*/  IMAD R15, R20.reuse, UR7, R15 ;  /* 0x00000007140f7c24 */ /* 0x040fe4000f8e020f */
[----:B------:R-:W-:-:S04]  /*1090*/  IMAD.WIDE.U32 R20, R20, UR6, RZ ;  /* 0x0000000614147c25 */ /* 0x000fc8000f8e00ff */
[----:B------:R-:W-:Y:S02]  /*10a0*/  @!P1 IADD3 R14, -R14, RZ, RZ ;  /* 0x000000ff0e0e9210 */ /* 0x000fe40007ffe1ff */
[----:B------:R-:W-:Y:S01]  /*10b0*/  IADD3 R21, R21, R15, RZ ;  /* 0x0000000f15157210 */ /* 0x000fe20007ffe0ff */
[----:B------:R-:W-:Y:S01]  /*10c0*/  IMAD R15, R13, UR8, RZ ;  /* 0x000000080d0f7c24 */ /* 0x000fe2000f8e02ff */
[----:B------:R-:W-:-:S03]  /*10d0*/  @!P0 LOP3.LUT R14, RZ, R16, RZ, 0x33, !PT ;  /* 0x00000010ff0e8212 */ /* 0x000fc600078e33ff */
[C---:B------:R-:W-:Y:S01]  /*10e0*/  IMAD R15, R12.reuse, UR9, R15 ;  /* 0x000000090c0f7c24 */ /* 0x040fe2000f8e020f */
[----:B------:R-:W-:Y:S01]  /*10f0*/  SHF.R.S32.HI R7, RZ, 0x1f, R14 ;  /* 0x0000001fff077819 */ /* 0x000fe2000001140e */
[----:B------:R-:W-:-:S04]  /*1100*/  IMAD.WIDE.U32 R20, R12, UR8, R20 ;  /* 0x000000080c147c25 */ /* 0x000fc8000f8e0014 */
[----:B---3--:R-:W-:Y:S01]  /*1110*/  IMAD R13, R13, R2, RZ ;  /* 0x000000020d0d7224 */ /* 0x008fe200078e02ff */
[----:B------:R-:W-:Y:S01]  /*1120*/  IADD3 R21, R21, R15, RZ ;  /* 0x0000000f15157210 */ /* 0x000fe20007ffe0ff */
[----:B-1----:R-:W-:Y:S02]  /*1130*/  IMAD R6, R7, R4, RZ ;  /* 0x0000000407067224 */ /* 0x002fe400078e02ff */
[C---:B------:R-:W-:Y:S02]  /*1140*/  IMAD R3, R12.reuse, R3, R13 ;  /* 0x000000030c037224 */ /* 0x040fe400078e020d */
[----:B------:R-:W-:-:S04]  /*1150*/  IMAD.WIDE.U32 R12, R12, R2, R18 ;  /* 0x000000020c0c7225 */ /* 0x000fc800078e0012 */
[----:B------:R-:W-:Y:S01]  /*1160*/  IMAD.WIDE.U32 R20, R14, R4, R20 ;  /* 0x000000040e147225 */ /* 0x000fe200078e0014 */
[----:B------:R-:W-:-:S03]  /*1170*/  IADD3 R15, R13, R3, RZ ;  /* 0x000000030d0f7210 */ /* 0x000fc60007ffe0ff */
[----:B------:R-:W-:Y:S02]  /*1180*/  IMAD R5, R14, R5, R6 ;  /* 0x000000050e057224 */ /* 0x000fe400078e0206 */
[----:B------:R-:W-:-:S03]  /*1190*/  IMAD.MOV.U32 R6, RZ, RZ, R20 ;  /* 0x000000ffff067224 */ /* 0x000fc600078e0014 */
[----:B------:R-:W-:Y:S02]  /*11a0*/  IADD3 R13, R21, R5, RZ ;  /* 0x00000005150d7210 */ /* 0x000fe40007ffe0ff */
[----:B------:R-:W-:-:S07]  /*11b0*/  MOV R5, R14 ;  /* 0x0000000e00057202 */ /* 0x000fce0000000f00 */
.L_x_6323:
[----:B--2---:R-:W-:Y:S01]  /*11c0*/  SHF.R.S32.HI R3, RZ, 0x1f, R132 ;  /* 0x0000001fff037819 */ /* 0x004fe20000011484 */
[----:B------:R-:W-:Y:S01]  /*11d0*/  ULDC.64 UR4, c[0x0][0x228] ;  /* 0x00008a0000047ab9 */ /* 0x000fe20000000a00 */
[----:B------:R-:W-:Y:S01]  /*11e0*/  SHF.R.S32.HI R2, RZ, 0x1f, R10 ;  /* 0x0000001fff027819 */ /* 0x000fe2000001140a */
[----:B------:R-:W1:Y:S01]  /*11f0*/  S2UR UR20, SR_CgaCtaId ;  /* 0x00000000001479c3 */ /* 0x000e620000008800 */
[CC--:B------:R-:W-:Y:S01]  /*1200*/  LEA.HI R4, R3.reuse, R132.reuse, RZ, 0x3 ;  /* 0x0000008403047211 */ /* 0x0c0fe200078f18ff */
[----:B------:R-:W-:Y:S01]  /*1210*/  ULDC.64 UR10, c[0x0][0x268] ;  /* 0x00009a00000a7ab9 */ /* 0x000fe20000000a00 */
[----:B------:R-:W-:Y:S01]  /*1220*/  LEA.HI R14, R3, R132, RZ, 0x4 ;  /* 0x00000084030e7211 */ /* 0x000fe200078f20ff */
[----:B------:R-:W-:Y:S01]  /*1230*/  ULDC.64 UR14, c[0x0][0x240] ;  /* 0x00009000000e7ab9 */ /* 0x000fe20000000a00 */
[----:B------:R-:W-:Y:S01]  /*1240*/  SHF.R.S32.HI R22, RZ, 0x3, R4 ;  /* 0x00000003ff167819 */ /* 0x000fe20000011404 */
[----:B------:R-:W-:Y:S01]  /*1250*/  ULDC.64 UR12, c[0x0][0x210] ;  /* 0x00008400000c7ab9 */ /* 0x000fe20000000a00 */
[----:B------:R-:W-:-:S02]  /*1260*/  LOP3.LUT R77, R4, 0xfffffff8, RZ, 0xc0, !PT ;  /* 0xfffffff8044d7812 */ /* 0x000fc400078ec0ff */
[----:B------:R-:W-:Y:S01]  /*1270*/  SHF.R.S32.HI R21, RZ, 0x4, R14 ;  /* 0x00000004ff157819 */ /* 0x000fe2000001140e */
[----:B------:R-:W-:Y:S01]  /*1280*/  IMAD.SHL.U32 R19, R22, 0x40, RZ ;  /* 0x0000004016137824 */ /* 0x000fe200078e00ff */
[----:B------:R-:W-:Y:S01]  /*1290*/  SHF.R.S32.HI R23, RZ, 0x1f, R22 ;  /* 0x0000001fff177819 */ /* 0x000fe20000011416 */
[----:B------:R-:W-:Y:S01]  /*12a0*/  IMAD.IADD R77, R132, 0x1, -R77 ;  /* 0x00000001844d7824 */ /* 0x000fe200078e0a4d */
[----:B------:R-:W-:Y:S02]  /*12b0*/  LEA.HI R20, R14, R21, RZ, 0x1 ;  /* 0x000000150e147211 */ /* 0x000fe400078f08ff */
[----:B------:R-:W-:Y:S01]  /*12c0*/  LOP3.LUT R19, R19, 0x1c0, RZ, 0xc0, !PT ;  /* 0x000001c013137812 */ /* 0x000fe200078ec0ff */
[----:B------:R-:W-:Y:S01]  /*12d0*/  IMAD.SHL.U32 R178, R77, 0x8, RZ ;  /* 0x000000084db27824 */ /* 0x000fe200078e00ff */
[----:B------:R-:W-:Y:S02]  /*12e0*/  LOP3.LUT R20, R20, 0xfffffffe, RZ, 0xc0, !PT ;  /* 0xfffffffe14147812 */ /* 0x000fe400078ec0ff */
[----:B------:R-:W-:-:S02]  /*12f0*/  SHF.R.U32.HI R16, RZ, 0x3, R19 ;  /* 0x00000003ff107819 */ /* 0x000fc40000011613 */
[----:B------:R-:W-:Y:S01]  /*1300*/  LOP3.LUT R17, R19, 0x38, R178, 0xf8, !PT ;  /* 0x0000003813117812 */ /* 0x000fe200078ef8b2 */
[----:B------:R-:W-:Y:S01]  /*1310*/  IMAD.WIDE R18, R11, 0x40, R22 ;  /* 0x000000400b127825 */ /* 0x000fe200078e0216 */
[----:B------:R-:W-:Y:S02]  /*1320*/  SHF.R.S32.HI R179, RZ, 0x1f, R178 ;  /* 0x0000001fffb37819 */ /* 0x000fe400000114b2 */
[----:B------:R-:W-:Y:S01]  /*1330*/  IADD3 R8, P1, R22, R8, RZ ;  /* 0x0000000816087210 */ /* 0x000fe20007f3e0ff */
[----:B------:R-:W-:Y:S01]  /*1340*/  IMAD R11, R2, UR4, RZ ;  /* 0x00000004020b7c24 */ /* 0x000fe2000f8e02ff */
[----:B------:R-:W-:Y:S01]  /*1350*/  LOP3.LUT R16, R17, R16, RZ, 0x3c, !PT ;  /* 0x0000001011107212 */ /* 0x000fe200078e3cff */
[----:B------:R-:W-:Y:S01]  /*1360*/  IMAD.IADD R2, R21, 0x1, -R20 ;  /* 0x0000000115027824 */ /* 0x000fe200078e0a14 */
[----:B------:R-:W-:Y:S01]  /*1370*/  IADD3 R20, P0, R178, R12, RZ ;  /* 0x0000000cb2147210 */ /* 0x000fe20007f1e0ff */
[----:B------:R-:W-:Y:S01]  /*1380*/  IMAD R11, R10, UR5, R11 ;  /* 0x000000050a0b7c24 */ /* 0x000fe2000f8e020b */
[----:B------:R-:W-:Y:S01]  /*1390*/  IADD3 R12, P2, R178, R6, RZ ;  /* 0x00000006b20c7210 */ /* 0x000fe20007f5e0ff */
[----:B------:R-:W-:Y:S01]  /*13a0*/  IMAD.WIDE.U32 R24, R10, UR4, R178 ;  /* 0x000000040a187c25 */ /* 0x000fe2000f8e00b2 */
[----:B------:R-:W-:Y:S01]  /*13b0*/  SHF.R.S32.HI R6, RZ, 0x1f, R9 ;  /* 0x0000001fff067819 */ /* 0x000fe20000011409 */
[----:B------:R-:W-:Y:S01]  /*13c0*/  ULDC.64 UR4, c[0x0][0x258] ;  /* 0x0000960000047ab9 */ /* 0x000fe20000000a00 */
[-C--:B------:R-:W-:Y:S01]  /*13d0*/  LEA.HI R17, R3, R132.reuse, RZ, 0x6 ;  /* 0x0000008403117211 */ /* 0x080fe200078f30ff */
[----:B------:R-:W-:Y:S01]  /*13e0*/  IMAD.IADD R25, R25, 0x1, R11 ;  /* 0x0000000119197824 */ /* 0x000fe200078e020b */
[----:B------:R-:W-:Y:S01]  /*13f0*/  LOP3.LUT R11, R14, 0xfffffff0, RZ, 0xc0, !PT ;  /* 0xfffffff00e0b7812 */ /* 0x000fe200078ec0ff */
[----:B------:R-:W-:Y:S01]  /*1400*/  IMAD.X R21, R179, 0x1, R15, P0 ;  /* 0x00000001b3157824 */ /* 0x000fe200000e060f */
[----:B------:R-:W-:Y:S01]  /*1410*/  LEA.HI R134, R3, R132, RZ, 0x5 ;  /* 0x0000008403867211 */ /* 0x000fe200078f28ff */
[----:B------:R-:W-:-:S02]  /*1420*/  IMAD.X R13, R179, 0x1, R13, P2 ;  /* 0x00000001b30d7824 */ /* 0x000fc400010e060d */
[----:B------:R-:W-:Y:S01]  /*1430*/  IMAD R15, R23, UR6, RZ ;  /* 0x00000006170f7c24 */ /* 0x000fe2000f8e02ff */
[----:B------:R-:W-:Y:S01]  /*1440*/  SHF.R.S32.HI R133, RZ, 0x5, R134 ;  /* 0x00000005ff857819 */ /* 0x000fe20000011486 */
[----:B------:R-:W-:Y:S02]  /*1450*/  IMAD R10, R6, UR4, RZ ;  /* 0x00000004060a7c24 */ /* 0x000fe4000f8e02ff */
[----:B------:R-:W-:Y:S02]  /*1460*/  IMAD.IADD R11, R132, 0x1, -R11 ;  /* 0x00000001840b7824 */ /* 0x000fe400078e0a0b */
[----:B------:R-:W-:Y:S02]  /*1470*/  IMAD R14, R7, UR10, RZ ;  /* 0x0000000a070e7c24 */ /* 0x000fe4000f8e02ff */
[----:B------:R-:W-:Y:S01]  /*1480*/  IMAD.X R0, R23, 0x1, R0, P1 ;  /* 0x0000000117007824 */ /* 0x000fe200008e0600 */
[----:B------:R-:W-:Y:S01]  /*1490*/  SHF.R.S32.HI R6, RZ, 0x1f, R11 ;  /* 0x0000001fff067819 */ /* 0x000fe2000001140b */
[----:B------:R-:W-:-:S02]  /*14a0*/  IMAD R15, R22, UR7, R15 ;  /* 0x00000007160f7c24 */ /* 0x000fc4000f8e020f */
[----:B------:R-:W-:Y:S01]  /*14b0*/  IMAD.WIDE.U32 R12, R22, UR6, R12 ;  /* 0x00000006160c7c25 */ /* 0x000fe2000f8e000c */
[----:B------:R-:W-:-:S03]  /*14c0*/  LEA.HI R6, R6, R11, RZ, 0x3 ;  /* 0x0000000b06067211 */ /* 0x000fc600078f18ff */
[C---:B------:R-:W-:Y:S01]  /*14d0*/  IMAD R10, R9.reuse, UR5, R10 ;  /* 0x00000005090a7c24 */ /* 0x040fe2000f8e020a */
[----:B------:R-:W-:Y:S01]  /*14e0*/  LOP3.LUT R76, R6, 0xfffffff8, RZ, 0xc0, !PT ;  /* 0xfffffff8064c7812 */ /* 0x000fe200078ec0ff */
[----:B------:R-:W-:Y:S01]  /*14f0*/  IMAD.WIDE.U32 R22, R9, UR4, R24 ;  /* 0x0000000409167c25 */ /* 0x000fe2000f8e0018 */
[----:B------:R-:W-:Y:S02]  /*1500*/  ULDC.64 UR4, c[0x0][0x218] ;  /* 0x0000860000047ab9 */ /* 0x000fe40000000a00 */
[----:B------:R-:W-:Y:S01]  /*1510*/  LEA R174, P0, R12, UR4, 0x1 ;  /* 0x000000040cae7c11 */ /* 0x000fe2000f8008ff */
[C---:B------:R-:W-:Y:S01]  /*1520*/  IMAD R7, R5.reuse, UR11, R14 ;  /* 0x0000000b05077c24 */ /* 0x040fe2000f8e020e */
[----:B------:R-:W-:Y:S01]  /*1530*/  USHF.L.U32 UR4, UR14, 0x5, URZ ;  /* 0x000000050e047899 */ /* 0x000fe2000800063f */
[----:B------:R-:W-:Y:S01]  /*1540*/  IMAD.WIDE.U32 R20, R5, UR10, R20 ;  /* 0x0000000a05147c25 */ /* 0x000fe2000f8e0014 */
[----:B------:R-:W-:-:S03]  /*1550*/  ULDC.64 UR10, c[0x0][0x250] ;  /* 0x00009400000a7ab9 */ /* 0x000fc60000000a00 */
[----:B------:R-:W-:Y:S02]  /*1560*/  IMAD.IADD R15, R13, 0x1, R15 ;  /* 0x000000010d0f7824 */ /* 0x000fe400078e020f */
[----:B------:R-:W-:Y:S02]  /*1570*/  IMAD R5, R19, UR14, RZ ;  /* 0x0000000e13057c24 */ /* 0x000fe4000f8e02ff */
[----:B------:R-:W-:Y:S01]  /*1580*/  IMAD.IADD R23, R23, 0x1, R10 ;  /* 0x0000000117177824 */ /* 0x000fe200078e020a */
[----:B------:R-:W-:Y:S01]  /*1590*/  LEA.HI.X R175, R12, UR5, R15, 0x1, P0 ;  /* 0x000000050caf7c11 */ /* 0x000fe200080f0c0f */
[C---:B------:R-:W-:Y:S01]  /*15a0*/  IMAD R5, R18.reuse, UR15, R5 ;  /* 0x0000000f12057c24 */ /* 0x040fe2000f8e0205 */
[----:B------:R-:W-:Y:S01]  /*15b0*/  UMOV UR5, 0x400 ;  /* 0x0000040000057882 */ /* 0x000fe20000000000 */
[----:B------:R-:W-:Y:S01]  /*15c0*/  IMAD.WIDE.U32 R18, R18, UR14, R22 ;  /* 0x0000000e12127c25 */ /* 0x000fe2000f8e0016 */
[----:B-1----:R-:W-:Y:S02]  /*15d0*/  ULEA UR5, UR20, UR5, 0x18 ;  /* 0x0000000514057291 */ /* 0x002fe4000f8ec03f */
[----:B------:R-:W-:Y:S01]  /*15e0*/  USHF.L.U32 UR20, UR6, 0x5, URZ ;  /* 0x0000000506147899 */ /* 0x000fe2000800063f */
[----:B------:R-:W-:Y:S01]  /*15f0*/  IMAD.IADD R5, R19, 0x1, R5 ;  /* 0x0000000113057824 */ /* 0x000fe200078e0205 */
[C---:B------:R-:W-:Y:S01]  /*1600*/  LEA R10, P0, R18.reuse, UR12, 0x1 ;  /* 0x0000000c120a7c11 */ /* 0x040fe2000f8008ff */
[----:B------:R-:W-:Y:S01]  /*1610*/  IMAD.SHL.U32 R17, R17, 0x8, RZ ;  /* 0x0000000811117824 */ /* 0x000fe200078e00ff */
[----:B------:R-:W-:Y:S01]  /*1620*/  USHF.L.U64.HI UR15, UR14, 0x5, UR15 ;  /* 0x000000050e0f7899 */ /* 0x000fe2000801020f */
[----:B------:R-:W-:Y:S01]  /*1630*/  IMAD.IADD R76, R11, 0x1, -R76 ;  /* 0x000000010b4c7824 */ /* 0x000fe200078e0a4c */
[----:B------:R-:W-:Y:S01]  /*1640*/  USHF.L.U64.HI UR14, UR6, 0x5, UR7 ;  /* 0x00000005060e7899 */ /* 0x000fe20008010207 */
[----:B------:R-:W-:Y:S01]  /*1650*/  LEA.HI.X R11, R18, UR13, R5, 0x1, P0 ;  /* 0x0000000d120b7c11 */ /* 0x000fe200080f0c05 */
[----:B------:R-:W-:Y:S01]  /*1660*/  IMAD.IADD R21, R21, 0x1, R7 ;  /* 0x0000000115157824 */ /* 0x000fe200078e0207 */
[----:B------:R-:W-:Y:S01]  /*1670*/  LOP3.LUT R16, R16, 0x7ffffe00, R17, 0xf8, !PT ;  /* 0x7ffffe0010107812 */ /* 0x000fe200078ef811 */
[----:B------:R-:W-:Y:S01]  /*1680*/  IMAD R7, R0, UR10, RZ ;  /* 0x0000000a00077c24 */ /* 0x000fe2000f8e02ff */
[----:B------:R-:W-:Y:S01]  /*1690*/  IADD3 R12, P0, R174, UR20, RZ ;  /* 0x00000014ae0c7c10 */ /* 0x000fe2000ff1e0ff */
[----:B------:R-:W-:Y:S01]  /*16a0*/  IMAD.SHL.U32 R5, R77, 0x40, RZ ;  /* 0x000000404d057824 */ /* 0x000fe200078e00ff */
[----:B------:R-:W-:Y:S01]  /*16b0*/  LEA R177, R16, UR5, 0x1 ;  /* 0x0000000510b17c11 */ /* 0x000fe2000f8e08ff */
[C---:B------:R-:W-:Y:S01]  /*16c0*/  IMAD R0, R8.reuse, UR11, R7 ;  /* 0x0000000b08007c24 */ /* 0x040fe2000f8e0207 */
[----:B------:R-:W-:Y:S01]  /*16d0*/  IADD3.X R13, R175, UR14, RZ, P0, !PT ;  /* 0x0000000eaf0d7c10 */ /* 0x000fe200087fe4ff */
[----:B------:R-:W-:Y:S01]  /*16e0*/  IMAD.WIDE.U32 R8, R8, UR10, R20 ;  /* 0x0000000a08087c25 */ /* 0x000fe2000f8e0014 */
[----:B------:R-:W-:Y:S01]  /*16f0*/  IADD3 R16, P0, R12, UR20, RZ ;  /* 0x000000140c107c10 */ /* 0x000fe2000ff1e0ff */
[----:B------:R-:W-:Y:S01]  /*1700*/  @!PT LDS RZ, [RZ] ;  /* 0x00000000fffff984 */ /* 0x000fe20000000800 */
[----:B------:R-:W-:Y:S01]  /*1710*/  @!PT LDS RZ, [RZ] ;  /* 0x00000000fffff984 */ /* 0x000fe20000000800 */
[----:B------:R-:W-:Y:S01]  /*1720*/  @!PT LDS RZ, [RZ] ;  /* 0x00000000fffff984 */ /* 0x000fe20000000800 */
[----:B------:R1:W-:Y:S01]  /*1730*/  LDGSTS.E.BYPASS.LTC128B.128 [R177], desc[UR18][R10.64] ;  /* 0x000000000ab17fae */ /* 0x0003e2000b901d52 */
[----:B------:R-:W-:Y:S01]  /*1740*/  IADD3 R14, P1, R10, UR4, RZ ;  /* 0x000000040a0e7c10 */ /* 0x000fe2000ff3e0ff */
[----:B------:R-:W-:Y:S01]  /*1750*/  ULDC.64 UR12, c[0x0][0x220] ;  /* 0x00008800000c7ab9 */ /* 0x000fe20000000a00 */
[----:B------:R-:W-:Y:S01]  /*1760*/  IADD3.X R17, R13, UR14, RZ, P0, !PT ;  /* 0x0000000e0d117c10 */ /* 0x000fe200087fe4ff */
[----:B------:R-:W-:Y:S01]  /*1770*/  IMAD.IADD R171, R9, 0x1, R0 ;  /* 0x0000000109ab7824 */ /* 0x000fe200078e0200 */
[----:B------:R-:W-:Y:S01]  /*1780*/  IADD3 R22, P0, R16, UR20, RZ ;  /* 0x0000001410167c10 */ /* 0x000fe2000ff1e0ff */
[----:B------:R-:W-:Y:S01]  /*1790*/  USHF.L.U64.HI UR11, UR10, 0x5, UR11 ;  /* 0x000000050a0b7899 */ /* 0x000fe2000801020b */
[----:B------:R-:W-:Y:S01]  /*17a0*/  IADD3.X R15, R11, UR15, RZ, P1, !PT ;  /* 0x0000000f0b0f7c10 */ /* 0x000fe20008ffe4ff */
[----:B------:R-:W-:Y:S01]  /*17b0*/  IMAD.SHL.U32 R0, R2, 0x8, RZ ;  /* 0x0000000802007824 */ /* 0x000fe200078e00ff */
[----:B------:R-:W-:Y:S01]  /*17c0*/  IADD3.X R23, R17, UR14, RZ, P0, !PT ;  /* 0x0000000e11177c10 */ /* 0x000fe200087fe4ff */
[----:B------:R-:W-:Y:S01]  /*17d0*/  IMAD.SHL.U32 R130, R6, 0x40, RZ ;  /* 0x0000004006827824 */ /* 0x000fe200078e00ff */
[----:B------:R-:W-:Y:S01]  /*17e0*/  IADD3 R20, P1, R14, UR4, RZ ;  /* 0x000000040e147c10 */ /* 0x000fe2000ff3e0ff */
[----:B------:R2:W-:Y:S01]  /*17f0*/  LDGSTS.E.BYPASS.LTC128B.128 [R177+0x800], desc[UR18][R14.64] ;  /* 0x008000000eb17fae */ /* 0x0005e2000b901d52 */
[----:B------:R-:W-:Y:S01]  /*1800*/  LOP3.LUT R7, R5, 0x1c0, RZ, 0xc0, !PT ;  /* 0x000001c005077812 */ /* 0x000fe200078ec0ff */
[----:B------:R-:W-:Y:S01]  /*1810*/  IMAD.MOV.U32 R3, RZ, RZ, 0x20 ;  /* 0x00000020ff037424 */ /* 0x000fe200078e00ff */
[----:B------:R-:W-:-:S02]  /*1820*/  IADD3.X R21, R15, UR15, RZ, P1, !PT ;  /* 0x0000000f0f157c10 */ /* 0x000fc40008ffe4ff */
[----:B------:R-:W-:Y:S01]  /*1830*/  IADD3 R18, P1, R20, UR4, RZ ;  /* 0x0000000414127c10 */ /* 0x000fe2000ff3e0ff */
[----:B------:R-:W-:Y:S01]  /*1840*/  UIADD3 UR4, UR5, 0x2000, URZ ;  /* 0x0000200005047890 */ /* 0x000fe2000fffe03f */
[----:B------:R-:W-:Y:S01]  /*1850*/  LOP3.LUT R5, R7, 0x8, R4, 0xf8, !PT ;  /* 0x0000000807057812 */ /* 0x000fe200078ef804 */
[----:B------:R-:W-:Y:S01]  /*1860*/  LDGSTS.E.BYPASS.LTC128B.128 [R177+0x1000], desc[UR18][R20.64] ;  /* 0x0100000014b17fae */ /* 0x000fe2000b901d52 */
[----:B------:R-:W-:Y:S01]  /*1870*/  IADD3.X R19, R21, UR15, RZ, P1, !PT ;  /* 0x0000000f15137c10 */ /* 0x000fe20008ffe4ff */
[----:B------:R-:W-:Y:S01]  /*1880*/  USHF.L.U32 UR15, UR10, 0x5, URZ ;  /* 0x000000050a0f7899 */ /* 0x000fe2000800063f */
[----:B------:R-:W-:Y:S01]  /*1890*/  SHF.R.U32.HI R4, RZ, 0x3, R7 ;  /* 0x00000003ff047819 */ /* 0x000fe20000011607 */
[----:B------:R-:W-:Y:S01]  /*18a0*/  IMAD.SHL.U32 R7, R76, 0x40, RZ ;  /* 0x000000404c077824 */ /* 0x000fe200078e00ff */
[----:B------:R-:W-:Y:S01]  /*18b0*/  LOP3.LUT R130, R130, 0xfffffe00, RZ, 0xc0, !PT ;  /* 0xfffffe0082827812 */ /* 0x000fe200078ec0ff */
[----:B------:R3:W-:Y:S01]  /*18c0*/  LDGSTS.E.BYPASS.LTC128B.128 [R177+0x1800], desc[UR18][R18.64] ;  /* 0x0180000012b17fae */ /* 0x0007e2000b901d52 */
[----:B-1----:R-:W-:-:S02]  /*18d0*/  IADD3 R10, P0, R22, UR20, RZ ;  /* 0x00000014160a7c10 */ /* 0x002fc4000ff1e0ff */
[----:B------:R-:W-:Y:S01]  /*18e0*/  LOP3.LUT R5, R5, R4, RZ, 0x3c, !PT ;  /* 0x0000000405057212 */ /* 0x000fe200078e3cff */
[----:B------:R-:W-:Y:S01]  /*18f0*/  LDGSTS.E.BYPASS.LTC128B.128 [R177+0x2000], desc[UR18][R174.64] ;  /* 0x02000000aeb17fae */ /* 0x000fe2000b901d52 */
[----:B------:R-:W-:Y:S02]  /*1900*/  IADD3.X R11, R23, UR14, RZ, P0, !PT ;  /* 0x0000000e170b7c10 */ /* 0x000fe400087fe4ff */
[----:B------:R-:W-:Y:S01]  /*1910*/  LOP3.LUT R7, R7, 0x1c0, RZ, 0xc0, !PT ;  /* 0x000001c007077812 */ /* 0x000fe200078ec0ff */
[----:B------:R-:W-:Y:S01]  /*1920*/  LDGSTS.E.BYPASS.LTC128B.128 [R177+0x2800], desc[UR18][R12.64] ;  /* 0x028000000cb17fae */ /* 0x000fe2000b901d52 */
[----:B------:R-:W-:Y:S01]  /*1930*/  IMAD R2, R2, 0x200, R5 ;  /* 0x0000020002027824 */ /* 0x000fe200078e0205 */
[----:B------:R-:W-:Y:S02]  /*1940*/  LOP3.LUT P1, RZ, R76, 0x2, RZ, 0xc0, !PT ;  /* 0x000000024cff7812 */ /* 0x000fe4000782c0ff */
[----:B------:R1:W-:Y:S01]  /*1950*/  LDGSTS.E.BYPASS.LTC128B.128 [R177+0x3000], desc[UR18][R16.64] ;  /* 0x0300000010b17fae */ /* 0x0003e2000b901d52 */
[----:B--2---:R-:W-:-:S02]  /*1960*/  IADD3 R14, P0, R10, UR20, RZ ;  /* 0x000000140a0e7c10 */ /* 0x004fc4000ff1e0ff */
[----:B------:R-:W-:Y:S01]  /*1970*/  LOP3.LUT R0, R7, 0x8, R0, 0xf8, !PT ;  /* 0x0000000807007812 */ /* 0x000fe200078ef800 */
[----:B------:R-:W-:Y:S01]  /*1980*/  LDGSTS.E.BYPASS.LTC128B.128 [R177+0x3800], desc[UR18][R22.64] ;  /* 0x0380000016b17fae */ /* 0x000fe2000b901d52 */
[----:B------:R-:W-:Y:S02]  /*1990*/  IADD3.X R15, R11, UR14, RZ, P0, !PT ;  /* 0x0000000e0b0f7c10 */ /* 0x000fe400087fe4ff */
[----:B------:R-:W-:Y:S01]  /*19a0*/  IADD3 R24, P0, R14, UR20, RZ ;  /* 0x000000140e187c10 */ /* 0x000fe2000ff1e0ff */
[----:B------:R-:W-:Y:S01]  /*19b0*/  LDGSTS.E.BYPASS.LTC128B.128 [R177+0x4000], desc[UR18][R10.64] ;  /* 0x040000000ab17fae */ /* 0x000fe2000b901d52 */
[----:B------:R-:W-:Y:S02]  /*19c0*/  SHF.R.U32.HI R129, RZ, 0x3, R7 ;  /* 0x00000003ff817819 */ /* 0x000fe40000011607 */
[----:B------:R-:W-:Y:S01]  /*19d0*/  IADD3.X R25, R15, UR14, RZ, P0, !PT ;  /* 0x0000000e0f197c10 */ /* 0x000fe200087fe4ff */
[----:B------:R2:W-:Y:S01]  /*19e0*/  LDGSTS.E.BYPASS.LTC128B.128 [R177+0x4800], desc[UR18][R14.64] ;  /* 0x048000000eb17fae */ /* 0x0005e2000b901d52 */
[----:B------:R-:W-:-:S02]  /*19f0*/  LOP3.LUT R129, R0, R129, RZ, 0x3c, !PT ;  /* 0x0000008100817212 */ /* 0x000fc400078e3cff */
[----:B---3--:R-:W-:Y:S01]  /*1a00*/  IADD3 R18, P0, R24, UR20, RZ ;  /* 0x0000001418127c10 */ /* 0x008fe2000ff1e0ff */
[----:B------:R-:W-:Y:S01]  /*1a10*/  LDGSTS.E.BYPASS.LTC128B.128 [R177+0x5000], desc[UR18][R24.64] ;  /* 0x0500000018b17fae */ /* 0x000fe2000b901d52 */
[----:B------:R-:W-:Y:S02]  /*1a20*/  LEA R169, R2, UR4, 0x1 ;  /* 0x0000000402a97c11 */ /* 0x000fe4000f8e08ff */
[----:B------:R-:W-:Y:S02]  /*1a30*/  IADD3.X R19, R25, UR14, RZ, P0, !PT ;  /* 0x0000000e19137c10 */ /* 0x000fe400087fe4ff */
[C---:B------:R-:W-:Y:S01]  /*1a40*/  LEA R172, P0, R8.reuse, UR12, 0x1 ;  /* 0x0000000c08ac7c11 */ /* 0x040fe2000f8008ff */
[----:B------:R-:W-:Y:S02]  /*1a50*/  VIADD R165, R169, 0x40 ;  /* 0x00000040a9a57836 */ /* 0x000fe40000000000 */
[----:B------:R-:W-:Y:S01]  /*1a60*/  LDGSTS.E.BYPASS.LTC128B.128 [R177+0x5800], desc[UR18][R18.64] ;  /* 0x0580000012b17fae */ /* 0x000fe2000b901d52 */
[----:B------:R-:W-:Y:S01]  /*1a70*/  LEA.HI.X R171, R8, UR13, R171, 0x1, P0 ;  /* 0x0000000d08ab7c11 */ /* 0x000fe200080f0cab */
[----:B------:R-:W-:Y:S01]  /*1a80*/  IMAD.MOV.U32 R170, RZ, RZ, R172 ;  /* 0x000000ffffaa7224 */ /* 0x000fe200078e00ac */
[----:B------:R-:W-:Y:S01]  /*1a90*/  IADD3 R4, P0, R172, UR15, RZ ;  /* 0x0000000fac047c10 */ /* 0x000fe2000ff1e0ff */
[----:B------:R-:W0:Y:S01]  /*1aa0*/  LDGDEPBAR ;  /* 0x00000000000079af */ /* 0x000e220000000000 */
[----:B-1----:R-:W-:-:S02]  /*1ab0*/  LEA R16, R2, UR5, 0x1 ;  /* 0x0000000502107c11 */ /* 0x002fc4000f8e08ff */
[----:B------:R-:W-:Y:S02]  /*1ac0*/  IADD3.X R5, R171, UR11, RZ, P0, !PT ;  /* 0x0000000bab057c10 */ /* 0x000fe400087fe4ff */
[----:B--2---:R-:W-:-:S04]  /*1ad0*/  IADD3 R14, P0, R4, UR15, RZ ;  /* 0x0000000f040e7c10 */ /* 0x004fc8000ff1e0ff */
[----:B------:R-:W-:Y:S02]  /*1ae0*/  IADD3.X R15, R5, UR11, RZ, P0, !PT ;  /* 0x0000000b050f7c10 */ /* 0x000fe400087fe4ff */
[----:B------:R-:W-:-:S04]  /*1af0*/  IADD3 R12, P0, R14, UR15, RZ ;  /* 0x0000000f0e0c7c10 */ /* 0x000fc8000ff1e0ff */
[----:B------:R-:W-:Y:S02]  /*1b00*/  IADD3.X R13, R15, UR11, RZ, P0, !PT ;  /* 0x0000000b0f0d7c10 */ /* 0x000fe400087fe4ff */
[----:B------:R-:W-:Y:S01]  /*1b10*/  IADD3 R10, P0, R12, UR15, RZ ;  /* 0x0000000f0c0a7c10 */ /* 0x000fe2000ff1e0ff */
[----:B------:R-:W-:-:S04]  /*1b20*/  DEPBAR.LE SB0, 0x0 ;  /* 0x000080000000791a */ /* 0x000fc80000000000 */
[----:B------:R-:W-:Y:S01]  /*1b30*/  BAR.SYNC.DEFER_BLOCKING 0x0 ;  /* 0x0000000000007b1d */ /* 0x000fe20000010000 */
[----:B------:R-:W-:Y:S02]  /*1b40*/  IADD3.X R11, R13, UR11, RZ, P0, !PT ;  /* 0x0000000b0d0b7c10 */ /* 0x000fe400087fe4ff */
[----:B------:R-:W-:-:S04]  /*1b50*/  IADD3 R8, P0, R10, UR15, RZ ;  /* 0x0000000f0a087c10 */ /* 0x000fc8000ff1e0ff */
[----:B------:R-:W-:Y:S02]  /*1b60*/  IADD3.X R9, R11, UR11, RZ, P0, !PT ;  /* 0x0000000b0b097c10 */ /* 0x000fe400087fe4ff */
[----:B------:R-:W-:-:S04]  /*1b70*/  IADD3 R6, P0, R8, UR15, RZ ;  /* 0x0000000f08067c10 */ /* 0x000fc8000ff1e0ff */
[----:B------:R-:W-:Y:S01]  /*1b80*/  IADD3.X R7, R9, UR11, RZ, P0, !PT ;  /* 0x0000000b09077c10 */ /* 0x000fe200087fe4ff */
[----:B------:R-:W-:Y:S01]  /*1b90*/  @!PT LDS RZ, [RZ] ;  /* 0x00000000fffff984 */ /* 0x000fe20000000800 */
[----:B------:R-:W-:Y:S01]  /*1ba0*/  @!PT LDS RZ, [RZ] ;  /* 0x00000000fffff984 */ /* 0x000fe20000000800 */
[----:B------:R-:W-:Y:S01]  /*1bb0*/  @!PT LDS RZ, [RZ] ;  /* 0x00000000fffff984 */ /* 0x000fe20000000800 */
[----:B------:R1:W-:Y:S04]  /*1bc0*/  LDGSTS.E.BYPASS.LTC128B.128 [R177+0x6000], desc[UR18][R170.64] ;  /* 0x06000000aab17fae */ /* 0x0003e8000b901d52 */
[----:B------:R2:W-:Y:S04]  /*1bd0*/  LDGSTS.E.BYPASS.LTC128B.128 [R177+0x6800], desc[UR18][R4.64] ;  /* 0x0680000004b17fae */ /* 0x0005e8000b901d52 */
[----:B------:R-:W-:Y:S04]  /*1be0*/  LDGSTS.E.BYPASS.LTC128B.128 [R177+0x7000], desc[UR18][R14.64] ;  /* 0x070000000eb17fae */ /* 0x000fe8000b901d52 */
[----:B------:R3:W-:Y:S04]  /*1bf0*/  LDGSTS.E.BYPASS.LTC128B.128 [R177+0x7800], desc[UR18][R12.64] ;  /* 0x078000000cb17fae */ /* 0x0007e8000b901d52 */
[----:B------:R-:W-:Y:S04]  /*1c00*/  LDGSTS.E.BYPASS.LTC128B.128 [R177+0x8000], desc[UR18][R10.64] ;  /* 0x080000000ab17fae */ /* 0x000fe8000b901d52 */
[----:B------:R-:W-:Y:S04]  /*1c10*/  LDGSTS.E.BYPASS.LTC128B.128 [R177+0x8800], desc[UR18][R8.64] ;  /* 0x0880000008b17fae */ /* 0x000fe8000b901d52 */
[----:B------:R-:W-:Y:S01]  /*1c20*/  LDGSTS.E.BYPASS.LTC128B.128 [R177+0x9000], desc[UR18][R6.64] ;  /* 0x0900000006b17fae */ /* 0x000fe2000b901d52 */
[----:B-1----:R-:W-:Y:S01]  /*1c30*/  IMAD R170, R133, 0x400, R130 ;  /* 0x0000040085aa7824 */ /* 0x002fe200078e0282 */
[----:B--2---:R-:W-:-:S03]  /*1c40*/  IADD3 R4, P0, R6, UR15, RZ ;  /* 0x0000000f06047c10 */ /* 0x004fc6000ff1e0ff */
[----:B------:R-:W-:Y:S01]  /*1c50*/  IMAD.IADD R170, R170, 0x1, R129 ;  /* 0x00000001aaaa7824 */ /* 0x000fe200078e0281 */
[----:B------:R-:W-:-:S04]  /*1c60*/  IADD3.X R5, R7, UR11, RZ, P0, !PT ;  /* 0x0000000b07057c10 */ /* 0x000fc800087fe4ff */
[----:B------:R-:W-:Y:S02]  /*1c70*/  LEA R170, R170, UR5, 0x1 ;  /* 0x00000005aaaa7c11 */ /* 0x000fe4000f8e08ff */
[----:B------:R-:W-:Y:S01]  /*1c80*/  LOP3.LUT P0, RZ, R77, 0x2, RZ, 0xc0, !PT ;  /* 0x000000024dff7812 */ /* 0x000fe2000780c0ff */
[----:B------:R1:W-:Y:S03]  /*1c90*/  LDGSTS.E.BYPASS.LTC128B.128 [R177+0x9800], desc[UR18][R4.64] ;  /* 0x0980000004b17fae */ /* 0x0003e6000b901d52 */
[C---:B------:R-:W-:Y:S01]  /*1ca0*/  SEL R0, R3.reuse, 0xffffffe0, !P0 ;  /* 0xffffffe003007807 */ /* 0x040fe20004000000 */
[----:B------:R-:W-:Y:S01]  /*1cb0*/  LDSM.16.M88.4 R100, [R170] ;  /* 0x00000000aa64783b */ /* 0x000fe20000000200 */
[----:B------:R-:W-:Y:S02]  /*1cc0*/  SEL R3, R3, 0xffffffe0, !P1 ;  /* 0xffffffe003037807 */ /* 0x000fe40004800000 */
[----:B------:R-:W-:Y:S01]  /*1cd0*/  LOP3.LUT P0, RZ, R77, 0x4, RZ, 0xc0, !PT ;  /* 0x000000044dff7812 */ /* 0x000fe2000780c0ff */
[----:B------:R-:W2:Y:S01]  /*1ce0*/  LDSM.16.M88.4 R56, [R16+0x2800] ;  /* 0x002800001038783b */ /* 0x000ea20000000200 */
[C---:B------:R-:W-:Y:S01]  /*1cf0*/  IMAD.IADD R167, R169.reuse, 0x1, R0 ;  /* 0x00000001a9a77824 */ /* 0x040fe200078e0200 */
[----:B------:R-:W-:Y:S01]  /*1d00*/  LOP3.LUT P1, RZ, R76, 0x4, RZ, 0xc0, !PT ;  /* 0x000000044cff7812 */ /* 0x000fe2000782c0ff */
[----:B------:R-:W-:Y:S01]  /*1d10*/  IMAD.IADD R168, R170, 0x1, R3 ;  /* 0x00000001aaa87824 */ /* 0x000fe200078e0203 */
[----:B------:R-:W4:Y:S04]  /*1d20*/  LDSM.16.M88.4 R64, [R16+0x2000] ;  /* 0x002000001040783b */ /* 0x000f280000000200 */
[----:B------:R-:W5:Y:S04]  /*1d30*/  LDSM.16.M88.4 R48, [R16+0x3000] ;  /* 0x003000001030783b */ /* 0x000f680000000200 */
[----:B------:R-:W5:Y:S01]  /*1d40*/  LDSM.16.M88.4 R40, [R16+0x3800] ;  /* 0x003800001028783b */ /* 0x000f620000000200 */
[----:B------:R-:W-:-:S03]  /*1d50*/  @P0 VIADD R165, R169, 0xffffffc0 ;  /* 0xffffffc0a9a50836 */ /* 0x000fc60000000000 */
[----:B------:R-:W5:Y:S01]  /*1d60*/  LDSM.16.M88.4 R32, [R16+0x4000] ;  /* 0x004000001020783b */ /* 0x000f620000000200 */
[----:B------:R-:W-:Y:S02]  /*1d70*/  IMAD.IADD R152, R0, 0x1, R165 ;  /* 0x0000000100987824 */ /* 0x000fe400078e02a5 */
[C---:B------:R-:W-:Y:S01]  /*1d80*/  VIADD R159, R165.reuse, 0x800 ;  /* 0x00000800a59f7836 */ /* 0x040fe20000000000 */
[----:B------:R-:W5:Y:S01]  /*1d90*/  LDSM.16.M88.4 R24, [R16+0x4800] ;  /* 0x004800001018783b */ /* 0x000f620000000200 */
[C---:B------:R-:W-:Y:S02]  /*1da0*/  VIADD R158, R165.reuse, 0x1000 ;  /* 0x00001000a59e7836 */ /* 0x040fe40000000000 */
[C---:B------:R-:W-:Y:S01]  /*1db0*/  VIADD R157, R165.reuse, 0x1800 ;  /* 0x00001800a59d7836 */ /* 0x040fe20000000000 */
[----:B------:R-:W5:Y:S01]  /*1dc0*/  LDSM.16.M88.4 R108, [R16+0x5000] ;  /* 0x00500000106c783b */ /* 0x000f620000000200 */
[C---:B------:R-:W-:Y:S02]  /*1dd0*/  VIADD R156, R165.reuse, 0x2000 ;  /* 0x00002000a59c7836 */ /* 0x040fe40000000000 */
[C---:B------:R-:W-:Y:S01]  /*1de0*/  VIADD R155, R165.reuse, 0x2800 ;  /* 0x00002800a59b7836 */ /* 0x040fe20000000000 */
[----:B---3--:R-:W3:Y:S01]  /*1df0*/  LDSM.16.M88.4 R12, [R16+0x5800] ;  /* 0x00580000100c783b */ /* 0x008ee20000000200 */
[----:B------:R-:W-:-:S02]  /*1e00*/  VIADD R154, R165, 0x3000 ;  /* 0x00003000a59a7836 */ /* 0x000fc40000000000 */
[----:B------:R-:W-:Y:S01]  /*1e10*/  VIADD R153, R165, 0x3800 ;  /* 0x00003800a5997836 */ /* 0x000fe20000000000 */
[----:B------:R-:W-:Y:S04]  /*1e20*/  LDSM.16.M88.4 R116, [R168] ;  /* 0x00000000a874783b */ /* 0x000fe80000000200 */
[----:B-1----:R-:W1:Y:S04]  /*1e30*/  LDSM.16.M88.4 R4, [R167+0x800] ;  /* 0x00080000a704783b */ /* 0x002e680000000200 */
[----:B------:R-:W1:Y:S01]  /*1e40*/  LDSM.16.M88.4 R8, [R167] ;  /* 0x00000000a708783b */ /* 0x000e620000000200 */
[C---:B--2---:R-:W-:Y:S03]  /*1e50*/  HMMA.16816.F32.BF16 R60, R100.reuse, R56, RZ ;  /* 0x00000038643c723c */ /* 0x044fe600000418ff */
[----:B------:R-:W2:Y:S03]  /*1e60*/  LDSM.16.M88.4 R72, [R167+0x1000] ;  /* 0x00100000a748783b */ /* 0x000ea60000000200 */
[C---:B----4-:R-:W-:Y:S01]  /*1e70*/  HMMA.16816.F32.BF16 R68, R100.reuse, R64, RZ ;  /* 0x000000406444723c */ /* 0x050fe200000418ff */
[----:B------:R-:W4:Y:S04]  /*1e80*/  LDSM.16.M88.4 R16, [R167+0x2000] ;  /* 0x00200000a710783b */ /* 0x000f280000000200 */
[----:B------:R-:W-:Y:S01]  /*1e90*/  LDSM.16.M88.4 R20, [R167+0x1800] ;  /* 0x00180000a714783b */ /* 0x000fe20000000200 */
[C---:B-----5:R-:W-:Y:S03]  /*1ea0*/  HMMA.16816.F32.BF16 R52, R100.reuse, R48, RZ ;  /* 0x000000306434723c */ /* 0x060fe600000418ff */
[----:B------:R-:W-:Y:S03]  /*1eb0*/  LDSM.16.M88.4 R124, [R167+0x3000] ;  /* 0x00300000a77c783b */ /* 0x000fe60000000200 */
[C---:B------:R-:W-:Y:S01]  /*1ec0*/  HMMA.16816.F32.BF16 R44, R100.reuse, R40, RZ ;  /* 0x00000028642c723c */ /* 0x040fe200000418ff */
[----:B------:R-:W-:Y:S04]  /*1ed0*/  LDSM.16.M88.4 R76, [R165+0x2800] ;  /* 0x00280000a54c783b */ /* 0x000fe80000000200 */
[----:B------:R-:W-:Y:S01]  /*1ee0*/  LDSM.16.M88.4 R112, [R167+0x3800] ;  /* 0x00380000a770783b */ /* 0x000fe20000000200 */
[C---:B------:R-:W-:Y:S03]  /*1ef0*/  HMMA.16816.F32.BF16 R36, R100.reuse, R32, RZ ;  /* 0x000000206424723c */ /* 0x040fe600000418ff */
[----:B------:R-:W-:Y:S03]  /*1f00*/  LDSM.16.M88.4 R96, [R165] ;  /* 0x00000000a560783b */ /* 0x000fe60000000200 */
        /* <DEDUP_REMOVED lines=16> */
[----:B------:R-:W3:Y:S05]  /*2010*/  LDSM.16.M88.4 R12, [R167+0x2800] ;  /* 0x00280000a70c783b */ /* 0x000eea0000000200 */
[C---:B-1----:R-:W-:Y:S06]  /*2020*/  HMMA.16816.F32.BF16 R60, R116.reuse, R4, R60 ;  /* 0x00000004743c723c */ /* 0x042fec000004183c */
[----:B------:R-:W-:Y:S01]  /*2030*/  HMMA.16816.F32.BF16 R68, R116, R8, R68 ;  /* 0x000000087444723c */ /* 0x000fe20000041844 */
[----:B------:R-:W-:Y:S01]  /*2040*/  IMAD.MOV.U32 R4, RZ, RZ, 0x40 ;  /* 0x00000040ff047424 */ /* 0x000fe200078e00ff */
[----:B------:R-:W-:-:S04]  /*2050*/  LOP3.LUT R5, R134, 0xffffffe0, RZ, 0xc0, !PT ;  /* 0xffffffe086057812 */ /* 0x000fc800078ec0ff */
[----:B------:R-:W-:Y:S01]  /*2060*/  SEL R4, R4, 0xffffffc0, !P1 ;  /* 0xffffffc004047807 */ /* 0x000fe20004800000 */
[----:B------:R-:W-:Y:S01]  /*2070*/  HMMA.16816.F32.BF16 R64, R116, R10, R64 ;  /* 0x0000000a7440723c */ /* 0x000fe20000041840 */
[----:B------:R-:W-:-:S03]  /*2080*/  IMAD.IADD R0, R132, 0x1, -R5 ;  /* 0x0000000184007824 */ /* 0x000fc600078e0a05 */
[----:B------:R-:W-:Y:S02]  /*2090*/  IMAD.IADD R166, R170, 0x1, R4 ;  /* 0x00000001aaa67824 */ /* 0x000fe400078e0204 */
[C---:B--2---:R-:W-:Y:S01]  /*20a0*/  HMMA.16816.F32.BF16 R52, R116.reuse, R72, R52 ;  /* 0x000000487434723c */ /* 0x044fe20000041834 */
[----:B------:R-:W-:Y:S01]  /*20b0*/  SHF.R.S32.HI R5, RZ, 0x1f, R0 ;  /* 0x0000001fff057819 */ /* 0x000fe20000011400 */
[----:B------:R-:W-:Y:S01]  /*20c0*/  IMAD.IADD R164, R3, 0x1, R166 ;  /* 0x0000000103a47824 */ /* 0x000fe200078e02a6 */
[----:B------:R-:W1:Y:S02]  /*20d0*/  LDSM.16.M88.4 R8, [R166] ;  /* 0x00000000a608783b */ /* 0x000e640000000200 */
[----:B------:R-:W-:Y:S01]  /*20e0*/  LEA.HI R5, R5, R0, RZ, 0x2 ;  /* 0x0000000005057211 */ /* 0x000fe200078f10ff */
[----:B------:R-:W-:Y:S01]  /*20f0*/  HMMA.16816.F32.BF16 R48, R116, R74, R48 ;  /* 0x0000004a7430723c */ /* 0x000fe20000041830 */
[----:B------:R-:W2:Y:S01]  /*2100*/  LDSM.16.M88.4 R72, [R165+0x3000] ;  /* 0x00300000a548783b */ /* 0x000ea20000000200 */
[----:B------:R-:W-:Y:S01]  /*2110*/  IMAD.SHL.U32 R0, R128, 0x80, RZ ;  /* 0x0000008080007824 */ /* 0x000fe200078e00ff */
[----:B------:R-:W-:Y:S01]  /*2120*/  SHF.R.S32.HI R176, RZ, 0x2, R5 ;  /* 0x00000002ffb07819 */ /* 0x000fe20000011405 */
[----:B------:R-:W-:-:S02]  /*2130*/  IMAD.SHL.U32 R5, R132, 0x2, RZ ;  /* 0x0000000284057824 */ /* 0x000fc400078e00ff */
[----:B----4-:R-:W-:Y:S03]  /*2140*/  HMMA.16816.F32.BF16 R36, R116, R16, R36 ;  /* 0x000000107424723c */ /* 0x010fe60000041824 */
[----:B------:R-:W-:-:S03]  /*2150*/  LOP3.LUT R5, R0, 0x6, R5, 0xf8, !PT ;  /* 0x0000000600057812 */ /* 0x000fc600078ef805 */
[C---:B---3--:R-:W-:Y:S06]  /*2160*/  HMMA.16816.F32.BF16 R28, R116.reuse, R12, R28 ;  /* 0x0000000c741c723c */ /* 0x048fec000004181c */
[C---:B------:R-:W-:Y:S01]  /*2170*/  HMMA.16816.F32.BF16 R24, R116.reuse, R14, R24 ;  /* 0x0000000e7418723c */ /* 0x040fe20000041818 */
[----:B------:R-:W-:Y:S05]  /*2180*/  LDSM.16.M88.4 R12, [R164] ;  /* 0x00000000a40c783b */ /* 0x000fea0000000200 */
[C---:B------:R-:W-:Y:S01]  /*2190*/  HMMA.16816.F32.BF16 R32, R116.reuse, R18, R32 ;  /* 0x000000127420723c */ /* 0x040fe20000041820 */
[----:B------:R-:W3:Y:S05]  /*21a0*/  LDSM.16.M88.4 R16, [R165+0x3800] ;  /* 0x00380000a510783b */ /* 0x000eea0000000200 */
[C---:B------:R-:W-:Y:S06]  /*21b0*/  HMMA.16816.F32.BF16 R44, R116.reuse, R20, R44 ;  /* 0x00000014742c723c */ /* 0x040fec000004182c */
[C---:B------:R-:W-:Y:S01]  /*21c0*/  HMMA.16816.F32.BF16 R40, R116.reuse, R22, R40 ;  /* 0x000000167428723c */ /* 0x040fe20000041828 */
[----:B------:R-:W4:Y:S05]  /*21d0*/  LDSM.16.M88.4 R20, [R152] ;  /* 0x000000009814783b */ /* 0x000f2a0000000200 */
[C---:B------:R-:W-:Y:S06]  /*21e0*/  HMMA.16816.F32.BF16 R120, R116.reuse, R124, R120 ;  /* 0x0000007c7478723c */ /* 0x040fec0000041878 */
[----:B------:R-:W-:Y:S06]  /*21f0*/  HMMA.16816.F32.BF16 R108, R116, R126, R108 ;  /* 0x0000007e746c723c */ /* 0x000fec000004186c */
[C---:B-1----:R-:W-:Y:S06]  /*2200*/  HMMA.16816.F32.BF16 R28, R8.reuse, R76, R28 ;  /* 0x0000004c081c723c */ /* 0x042fec000004181c */
[----:B------:R-:W-:Y:S01]  /*2210*/  HMMA.16816.F32.BF16 R24, R8, R78, R24 ;  /* 0x0000004e0818723c */ /* 0x000fe20000041818 */
[----:B------:R-:W1:Y:S05]  /*2220*/  LDSM.16.M88.4 R76, [R152+0x800] ;  /* 0x00080000984c783b */ /* 0x000e6a0000000200 */
[C---:B------:R-:W-:Y:S06]  /*2230*/  HMMA.16816.F32.BF16 R56, R116.reuse, R6, R56 ;  /* 0x000000067438723c */ /* 0x040fec0000041838 */
[----:B------:R-:W-:Y:S01]  /*2240*/  HMMA.16816.F32.BF16 R104, R116, R112, R104 ;  /* 0x000000707468723c */ /* 0x000fe20000041868 */
[----:B------:R-:W-:Y:S01]  /*2250*/  IMAD R7, R133, 0x10, R136 ;  /* 0x0000001085077824 */ /* 0x000fe200078e0288 */
[----:B------:R-:W-:-:S04]  /*2260*/  SHF.R.S32.HI R6, RZ, 0x1f, R134 ;  /* 0x0000001fff067819 */ /* 0x000fc80000011486 */
[----:B------:R-:W-:Y:S01]  /*2270*/  HMMA.16816.F32.BF16 R100, R116, R114, R100 ;  /* 0x000000727464723c */ /* 0x000fe20000041864 */
[----:B------:R-:W-:Y:S01]  /*2280*/  IADD3 R2, R7, 0x1, R176 ;  /* 0x0000000107027810 */ /* 0x000fe20007ffe0b0 */
[----:B------:R-:W-:Y:S01]  /*2290*/  VIADD R7, R5, 0xffffff81 ;  /* 0xffffff8105077836 */ /* 0x000fe20000000000 */
[----:B------:R-:W-:Y:S02]  /*22a0*/  LEA.HI R6, R6, R133, RZ, 0x2 ;  /* 0x0000008506067211 */ /* 0x000fe400078f10ff */
[----:B------:R-:W-:Y:S01]  /*22b0*/  IADD3 R2, R131, -UR17, R2 ;  /* 0x8000001183027c10 */ /* 0x000fe2000fffe002 */
[----:B------:R-:W-:Y:S01]  /*22c0*/  HMMA.16816.F32.BF16 R68, R8, R96, R68 ;  /* 0x000000600844723c */ /* 0x000fe20000041844 */
[----:B------:R-:W-:-:S05]  /*22d0*/  LOP3.LUT R6, R6, 0xfffffffc, RZ, 0xc0, !PT ;  /* 0xfffffffc06067812 */ /* 0x000fca00078ec0ff */
[----:B------:R-:W-:Y:S01]  /*22e0*/  HMMA.16816.F32.BF16 R64, R8, R98, R64 ;  /* 0x000000620840723c */ /* 0x000fe20000041840 */
[----:B------:R-:W-:Y:S02]  /*22f0*/  IMAD.IADD R183, R133, 0x1, -R6 ;  /* 0x0000000185b77824 */ /* 0x000fe400078e0a06 */
[----:B------:R-:W-:-:S03]  /*2300*/  VIADD R6, R5, 0xffffff80 ;  /* 0xffffff8005067836 */ /* 0x000fc60000000000 */
        /* <DEDUP_REMOVED lines=13> */
[----:B------:R-:W3:Y:S01]  /*23e0*/  LDSM.16.M88.4 R8, [R152+0x1800] ;  /* 0x001800009808783b */ /* 0x000ee20000000200 */
[----:B------:R-:W-:-:S04]  /*23f0*/  VIADD R16, R2, UR16 ;  /* 0x0000001002107c36 */ /* 0x000fc80008000000 */
[C---:B----4-:R-:W-:Y:S01]  /*2400*/  HMMA.16816.F32.BF16 R68, R12.reuse, R20, R68 ;  /* 0x000000140c44723c */ /* 0x050fe20000041844 */
[C---:B------:R-:W-:Y:S02]  /*2410*/  VIMNMX R2, R16.reuse, R131, PT ;  /* 0x0000008310027248 */ /* 0x040fe40003fe0100 */
[----:B------:R-:W-:Y:S02]  /*2420*/  VIADDMNMX R131, R16, 0x8, R131, PT ;  /* 0x0000000810837846 */ /* 0x000fe40003800183 */
[CC--:B------:R-:W-:Y:S01]  /*2430*/  ISETP.GE.AND P4, PT, R6.reuse, R2.reuse, PT ;  /* 0x000000020600720c */ /* 0x0c0fe20003f86270 */
[C---:B------:R-:W-:Y:S01]  /*2440*/  HMMA.16816.F32.BF16 R64, R12.reuse, R22, R64 ;  /* 0x000000160c40723c */ /* 0x040fe20000041840 */
[-C--:B------:R-:W-:Y:S01]  /*2450*/  ISETP.GE.AND P3, PT, R6, R131.reuse, PT ;  /* 0x000000830600720c */ /* 0x080fe20003f66270 */
[----:B------:R-:W-:Y:S01]  /*2460*/  VIADD R6, R5, 0xffffff88 ;  /* 0xffffff8805067836 */ /* 0x000fe20000000000 */
[CC--:B------:R-:W-:Y:S01]  /*2470*/  ISETP.GE.AND P1, PT, R7.reuse, R2.reuse, PT ;  /* 0x000000020700720c */ /* 0x0c0fe20003f26270 */
[----:B------:R-:W4:Y:S01]  /*2480*/  LDSM.16.M88.4 R16, [R152+0x2000] ;  /* 0x002000009810783b */ /* 0x000f220000000200 */
[-C--:B------:R-:W-:Y:S01]  /*2490*/  ISETP.GE.AND P0, PT, R7, R131.reuse, PT ;  /* 0x000000830700720c */ /* 0x080fe20003f06270 */
[C---:B-1----:R-:W-:Y:S01]  /*24a0*/  HMMA.16816.F32.BF16 R60, R12.reuse, R76, R60 ;  /* 0x0000004c0c3c723c */ /* 0x042fe2000004183c */
[C---:B------:R-:W-:Y:S01]  /*24b0*/  VIADD R7, R5.reuse, 0xffffff89 ;  /* 0xffffff8905077836 */ /* 0x040fe20000000000 */
[C---:B------:R-:W-:Y:S01]  /*24c0*/  ISETP.GE.AND P5, PT, R6.reuse, R2, PT ;  /* 0x000000020600720c */ /* 0x040fe20003fa6270 */
[----:B------:R-:W1:Y:S01]  /*24d0*/  LDSM.16.M88.4 R20, [R152+0x2800] ;  /* 0x002800009814783b */ /* 0x000e620000000200 */
[----:B------:R-:W-:Y:S01]  /*24e0*/  ISETP.GE.AND P2, PT, R6, R131, PT ;  /* 0x000000830600720c */ /* 0x000fe20003f46270 */
[----:B------:R-:W-:Y:S01]  /*24f0*/  VIADD R6, R5, 0xffffff91 ;  /* 0xffffff9105067836 */ /* 0x000fe20000000000 */
[C---:B------:R-:W-:Y:S06]  /*2500*/  HMMA.16816.F32.BF16 R56, R12.reuse, R78, R56 ;  /* 0x0000004e0c38723c */ /* 0x040fec0000041838 */
[----:B------:R-:W-:Y:S01]  /*2510*/  FSEL R77, R68, -INF , !P4 ;  /* 0xff800000444d7808 */ /* 0x000fe20006000000 */
[----:B--2---:R-:W-:Y:S01]  /*2520*/  HMMA.16816.F32.BF16 R52, R12, R72, R52 ;  /* 0x000000480c34723c */ /* 0x004fe20000041834 */
[----:B------:R-:W-:-:S02]  /*2530*/  FSEL R70, R70, -INF , !P3 ;  /* 0xff80000046467808 */ /* 0x000fc40005800000 */
[CC--:B------:R-:W-:Y:S02]  /*2540*/  ISETP.GE.AND P4, PT, R7.reuse, R2.reuse, PT ;  /* 0x000000020700720c */ /* 0x0c0fe40003f86270 */
[----:B------:R-:W-:Y:S01]  /*2550*/  ISETP.GE.AND P3, PT, R7, R131, PT ;  /* 0x000000830700720c */ /* 0x000fe20003f66270 */
[----:B------:R-:W-:Y:S01]  /*2560*/  VIADD R7, R5, 0xffffff90 ;  /* 0xffffff9005077836 */ /* 0x000fe20000000000 */
[----:B------:R-:W-:Y:S01]  /*2570*/  FSEL R68, R71, -INF , !P0 ;  /* 0xff80000047447808 */ /* 0x000fe20004000000 */
[C---:B------:R-:W-:Y:S01]  /*2580*/  HMMA.16816.F32.BF16 R48, R12.reuse, R74, R48 ;  /* 0x0000004a0c30723c */ /* 0x040fe20000041830 */
[----:B------:R-:W-:Y:S02]  /*2590*/  FSEL R71, R64, -INF , !P5 ;  /* 0xff80000040477808 */ /* 0x000fe40006800000 */
[----:B------:R-:W-:Y:S02]  /*25a0*/  FSEL R76, R66, -INF , !P2 ;  /* 0xff800000424c7808 */ /* 0x000fe40005000000 */
[----:B------:R-:W-:Y:S01]  /*25b0*/  FSEL R69, R69, -INF , !P1 ;  /* 0xff80000045457808 */ /* 0x000fe20004800000 */
[----:B---3--:R-:W-:Y:S01]  /*25c0*/  HMMA.16816.F32.BF16 R44, R12, R8, R44 ;  /* 0x000000080c2c723c */ /* 0x008fe2000004182c */
[----:B------:R-:W-:-:S02]  /*25d0*/  ISETP.GE.AND P5, PT, R6, R2, PT ;  /* 0x000000020600720c */ /* 0x000fc40003fa6270 */
[-C--:B------:R-:W-:Y:S01]  /*25e0*/  ISETP.GE.AND P2, PT, R6, R131.reuse, PT ;  /* 0x000000830600720c */ /* 0x080fe20003f46270 */
[----:B------:R-:W-:Y:S01]  /*25f0*/  VIADD R6, R5, 0xffffff99 ;  /* 0xffffff9905067836 */ /* 0x000fe20000000000 */
[CC--:B------:R-:W-:Y:S01]  /*2600*/  ISETP.GE.AND P1, PT, R7.reuse, R2.reuse, PT ;  /* 0x000000020700720c */ /* 0x0c0fe20003f26270 */
[C---:B------:R-:W-:Y:S01]  /*2610*/  HMMA.16816.F32.BF16 R40, R12.reuse, R10, R40 ;  /* 0x0000000a0c28723c */ /* 0x040fe20000041828 */
[----:B------:R-:W-:Y:S01]  /*2620*/  ISETP.GE.AND P0, PT, R7, R131, PT ;  /* 0x000000830700720c */ /* 0x000fe20003f06270 */
[C---:B------:R-:W-:Y:S01]  /*2630*/  VIADD R7, R5.reuse, 0xffffff98 ;  /* 0xffffff9805077836 */ /* 0x040fe20000000000 */
[----:B------:R-:W-:Y:S01]  /*2640*/  FSEL R85, R60, -INF , !P1 ;  /* 0xff8000003c557808 */ /* 0x000fe20004800000 */
[----:B------:R-:W-:Y:S01]  /*2650*/  VIADD R8, R5, 0xffffffa8 ;  /* 0xffffffa805087836 */ /* 0x000fe20000000000 */
[----:B------:R-:W-:Y:S01]  /*2660*/  FSEL R80, R62, -INF , !P0 ;  /* 0xff8000003e507808 */ /* 0x000fe20004000000 */
[----:B----4-:R-:W-:Y:S01]  /*2670*/  HMMA.16816.F32.BF16 R36, R12, R16, R36 ;  /* 0x000000100c24723c */ /* 0x010fe20000041824 */
[----:B------:R-:W-:-:S02]  /*2680*/  ISETP.GE.AND P1, PT, R6, R2, PT ;  /* 0x000000020600720c */ /* 0x000fc40003f26270 */
[-C--:B------:R-:W-:Y:S01]  /*2690*/  ISETP.GE.AND P0, PT, R6, R131.reuse, PT ;  /* 0x000000830600720c */ /* 0x080fe20003f06270 */
[----:B------:R-:W-:Y:S01]  /*26a0*/  VIADD R6, R5, 0xffffffa0 ;  /* 0xffffffa005067836 */ /* 0x000fe20000000000 */
[----:B------:R-:W-:Y:S01]  /*26b0*/  FSEL R83, R65, -INF , !P4 ;  /* 0xff80000041537808 */ /* 0x000fe20006000000 */
[C---:B------:R-:W-:Y:S01]  /*26c0*/  HMMA.16816.F32.BF16 R32, R12.reuse, R18, R32 ;  /* 0x000000120c20723c */ /* 0x040fe20000041820 */
[----:B------:R-:W-:Y:S01]  /*26d0*/  FSEL R78, R67, -INF , !P3 ;  /* 0xff800000434e7808 */ /* 0x000fe20005800000 */
[----:B------:R-:W-:Y:S01]  /*26e0*/  VIADD R17, R5, 0xffffffb8 ;  /* 0xffffffb805117836 */ /* 0x000fe20000000000 */
[----:B------:R-:W-:Y:S01]  /*26f0*/  ISETP.GE.AND P4, PT, R7, R2, PT ;  /* 0x000000020700720c */ /* 0x000fe20003f86270 */
[----:B------:R-:W-:Y:S01]  /*2700*/  VIADD R16, R5, 0xffffffb9 ;  /* 0xffffffb905107836 */ /* 0x000fe20000000000 */
[----:B------:R-:W-:Y:S01]  /*2710*/  ISETP.GE.AND P3, PT, R7, R131, PT ;  /* 0x000000830700720c */ /* 0x000fe20003f66270 */
[----:B------:R-:W-:Y:S01]  /*2720*/  VIADD R7, R5, 0xffffffa1 ;  /* 0xffffffa105077836 */ /* 0x000fe20000000000 */
[----:B------:R-:W-:Y:S01]  /*2730*/  FSEL R87, R61, -INF , !P5 ;  /* 0xff8000003d577808 */ /* 0x000fe20006800000 */
[----:B-1----:R-:W-:Y:S01]  /*2740*/  HMMA.16816.F32.BF16 R28, R12, R20, R28 ;  /* 0x000000140c1c723c */ /* 0x002fe2000004181c */
[----:B------:R-:W-:-:S02]  /*2750*/  FSEL R74, R63, -INF , !P2 ;  /* 0xff8000003f4a7808 */ /* 0x000fc40005000000 */
[CC--:B------:R-:W-:Y:S02]  /*2760*/  ISETP.GE.AND P5, PT, R6.reuse, R2.reuse, PT ;  /* 0x000000020600720c */ /* 0x0c0fe40003fa6270 */
[-C--:B------:R-:W-:Y:S01]  /*2770*/  ISETP.GE.AND P2, PT, R6, R131.reuse, PT ;  /* 0x000000830600720c */ /* 0x080fe20003f46270 */
[----:B------:R-:W-:Y:S01]  /*2780*/  HMMA.16816.F32.BF16 R24, R12, R22, R24 ;  /* 0x000000160c18723c */ /* 0x000fe20000041818 */
[----:B------:R-:W-:Y:S01]  /*2790*/  FSEL R89, R56, -INF , !P4 ;  /* 0xff80000038597808 */ /* 0x000fe20006000000 */
[C---:B------:R-:W-:Y:S01]  /*27a0*/  VIADD R21, R5.reuse, 0xffffffc8 ;  /* 0xffffffc805157836 */ /* 0x040fe20000000000 */
[----:B------:R-:W-:Y:S01]  /*27b0*/  FSEL R6, R58, -INF , !P3 ;  /* 0xff8000003a067808 */ /* 0x000fe20005800000 */
[----:B------:R-:W-:Y:S01]  /*27c0*/  VIADD R20, R5, 0xffffffc9 ;  /* 0xffffffc905147836 */ /* 0x000fe20000000000 */
        /* <DEDUP_REMOVED lines=19> */
[C---:B------:R-:W-:Y:S02]  /*2900*/  ISETP.GE.AND P1, PT, R8.reuse, R2, PT ;  /* 0x000000020800720c */ /* 0x040fe40003f26270 */
[----:B------:R-:W-:Y:S02]  /*2910*/  ISETP.GE.AND P0, PT, R8, R131, PT ;  /* 0x000000830800720c */ /* 0x000fe40003f06270 */
[----:B------:R-:W1:Y:S01]  /*2920*/  LDSM.16.M88.4 R8, [R152+0x3000] ;  /* 0x003000009808783b */ /* 0x000e620000000200 */
        /* <DEDUP_REMOVED lines=19> */
[----:B------:R-:W-:Y:S01]  /*2a60*/  FSEL R53, R41, -INF , !P4 ;  /* 0xff80000029357808 */ /* 0x000fe20006000000 */
[----:B------:R-:W-:-:S04]  /*2a70*/  DEPBAR.LE SB0, 0x0 ;  /* 0x000080000000791a */ /* 0x000fc80000000000 */
[----:B------:R-:W-:Y:S02]  /*2a80*/  FSEL R134, R43, -INF , !P3 ;  /* 0xff8000002b867808 */ /* 0x000fe40005800000 */
[----:B------:R-:W-:Y:S02]  /*2a90*/  FSEL R57, R36, -INF , !P1 ;  /* 0xff80000024397808 */ /* 0x000fe40004800000 */
[----:B------:R-:W-:Y:S01]  /*2aa0*/  FSEL R118, R38, -INF , !P0 ;  /* 0xff80000026767808 */ /* 0x000fe20004000000 */
[----:B------:R-:W-:Y:S01]  /*2ab0*/  BAR.SYNC.DEFER_BLOCKING 0x0 ;  /* 0x0000000000007b1d */ /* 0x000fe20000010000 */
        /* <DEDUP_REMOVED lines=14> */
[C---:B-1----:R-:W-:Y:S01]  /*2ba0*/  HMMA.16816.F32.BF16 R20, R12.reuse, R8, R120 ;  /* 0x000000080c14723c */ /* 0x042fe20000041878 */
[----:B------:R-:W-:Y:S01]  /*2bb0*/  FSEL R116, R30, -INF , !P2 ;  /* 0xff8000001e747808 */ /* 0x000fe20005000000 */
[----:B------:R-:W-:Y:S01]  /*2bc0*/  VIADD R30, R5, 0xffffffe0 ;  /* 0xffffffe0051e7836 */ /* 0x000fe20000000000 */
[----:B------:R-:W-:Y:S02]  /*2bd0*/  FSEL R119, R29, -INF , !P4 ;  /* 0xff8000001d777808 */ /* 0x000fe40006000000 */
[----:B------:R-:W-:Y:S01]  /*2be0*/  FSEL R114, R31, -INF , !P3 ;  /* 0xff8000001f727808 */ /* 0x000fe20005800000 */
[----:B--2---:R-:W-:Y:S01]  /*2bf0*/  HMMA.16816.F32.BF16 R48, R12, R16, R104 ;  /* 0x000000100c30723c */ /* 0x004fe20000041868 */
[----:B------:R-:W-:Y:S01]  /*2c00*/  VIADD R9, R5, 0xffffffd8 ;  /* 0xffffffd805097836 */ /* 0x000fe20000000000 */
[----:B------:R-:W-:Y:S01]  /*2c10*/  FSEL R123, R33, -INF , !P1 ;  /* 0xff800000217b7808 */ /* 0x000fe20004800000 */
[----:B------:R-:W-:Y:S01]  /*2c20*/  VIADD R8, R5, 0xffffffd9 ;  /* 0xffffffd905087836 */ /* 0x000fe20000000000 */
[----:B------:R-:W-:-:S02]  /*2c30*/  FSEL R120, R35, -INF , !P0 ;  /* 0xff80000023787808 */ /* 0x000fc40004000000 */
[----:B------:R-:W-:Y:S01]  /*2c40*/  FSEL R121, R28, -INF , !P5 ;  /* 0xff8000001c797808 */ /* 0x000fe20006800000 */
[----:B------:R-:W-:Y:S01]  /*2c50*/  VIADD R17, R5, 0xffffffe8 ;  /* 0xffffffe805117836 */ /* 0x000fe20000000000 */
[-C--:B------:R-:W-:Y:S01]  /*2c60*/  ISETP.GE.AND P1, PT, R9, R2.reuse, PT ;  /* 0x000000020900720c */ /* 0x080fe20003f26270 */
[----:B------:R-:W-:Y:S01]  /*2c70*/  VIADD R28, R5, 0xffffffe1 ;  /* 0xffffffe1051c7836 */ /* 0x000fe20000000000 */
[-C--:B------:R-:W-:Y:S01]  /*2c80*/  ISETP.GE.AND P0, PT, R9, R131.reuse, PT ;  /* 0x000000830900720c */ /* 0x080fe20003f06270 */
[----:B------:R-:W-:Y:S01]  /*2c90*/  VIADD R16, R5, 0xffffffe9 ;  /* 0xffffffe905107836 */ /* 0x000fe20000000000 */
[CC--:B------:R-:W-:Y:S02]  /*2ca0*/  ISETP.GE.AND P5, PT, R8.reuse, R2.reuse, PT ;  /* 0x000000020800720c */ /* 0x0c0fe40003fa6270 */
[----:B------:R-:W-:Y:S02]  /*2cb0*/  ISETP.GE.AND P2, PT, R8, R131, PT ;  /* 0x000000830800720c */ /* 0x000fe40003f46270 */
[----:B------:R-:W-:Y:S01]  /*2cc0*/  HMMA.16816.F32.BF16 R8, R12, R10, R108 ;  /* 0x0000000a0c08723c */ /* 0x000fe2000004186c */
[----:B------:R-:W-:-:S02]  /*2cd0*/  ISETP.GE.AND P4, PT, R30, R2, PT ;  /* 0x000000021e00720c */ /* 0x000fc40003f86270 */
[-C--:B------:R-:W-:Y:S02]  /*2ce0*/  ISETP.GE.AND P3, PT, R30, R131.reuse, PT ;  /* 0x000000831e00720c */ /* 0x080fe40003f66270 */
[----:B------:R-:W-:Y:S01]  /*2cf0*/  FSEL R115, R25, -INF , !P5 ;  /* 0xff80000019737808 */ /* 0x000fe20006800000 */
[----:B------:R-:W-:Y:S01]  /*2d00*/  HMMA.16816.F32.BF16 R12, R12, R18, R100 ;  /* 0x000000120c0c723c */ /* 0x000fe20000041864 */
        /* <DEDUP_REMOVED lines=9> */
[-C--:B------:R-:W-:Y:S01]  /*2da0*/  ISETP.GE.AND P3, PT, R16, R131.reuse, PT ;  /* 0x000000831000720c */ /* 0x080fe20003f66270 */
[C---:B------:R-:W-:Y:S01]  /*2db0*/  VIADD R16, R5.reuse, 0xfffffff1 ;  /* 0xfffffff105107836 */ /* 0x040fe20000000000 */
[----:B------:R-:W-:Y:S01]  /*2dc0*/  FSEL R103, R8, -INF , !P5 ;  /* 0xff80000008677808 */ /* 0x000fe20006800000 */
        /* <DEDUP_REMOVED lines=11> */
[-C--:B------:R-:W-:Y:S02]  /*2e80*/  ISETP.GE.AND P1, PT, R17, R2.reuse, PT ;  /* 0x000000021100720c */ /* 0x080fe40003f26270 */
[----:B------:R-:W-:Y:S02]  /*2e90*/  ISETP.GE.AND P5, PT, R16, R2, PT ;  /* 0x000000021000720c */ /* 0x000fe40003fa6270 */
[----:B------:R-:W-:Y:S02]  /*2ea0*/  FSEL R64, R10, -INF , !P2 ;  /* 0xff8000000a407808 */ /* 0x000fe40005000000 */
[----:B------:R-:W-:Y:S02]  /*2eb0*/  FSEL R101, R9, -INF , !P4 ;  /* 0xff80000009657808 */ /* 0x000fe40006000000 */
[----:B------:R-:W-:-:S02]  /*2ec0*/  FSEL R62, R11, -INF , !P3 ;  /* 0xff8000000b3e7808 */ /* 0x000fc40005800000 */
[----:B------:R-:W-:Y:S02]  /*2ed0*/  FSEL R65, R48, -INF , !P1 ;  /* 0xff80000030417808 */ /* 0x000fe40004800000 */
[-C--:B------:R-:W-:Y:S02]  /*2ee0*/  ISETP.GE.AND P2, PT, R16, R131.reuse, PT ;  /* 0x000000831000720c */ /* 0x080fe40003f46270 */
[CC--:B------:R-:W-:Y:S02]  /*2ef0*/  ISETP.GE.AND P4, PT, R8.reuse, R2.reuse, PT ;  /* 0x000000020800720c */ /* 0x0c0fe40003f86270 */
[----:B------:R-:W-:Y:S02]  /*2f00*/  ISETP.GE.AND P3, PT, R5, R2, PT ;  /* 0x000000020500720c */ /* 0x000fe40003f66270 */
[----:B------:R-:W-:Y:S02]  /*2f10*/  ISETP.GE.AND P1, PT, R8, R131, PT ;  /* 0x000000830800720c */ /* 0x000fe40003f26270 */
[----:B------:R-:W-:-:S02]  /*2f20*/  FSEL R59, R49, -INF , !P5 ;  /* 0xff800000313b7808 */ /* 0x000fc40006800000 */
[----:B------:R-:W-:Y:S02]  /*2f30*/  LOP3.LUT R5, R129, R130, RZ, 0xfc, !PT ;  /* 0x0000008281057212 */ /* 0x000fe400078efcff */
[----:B------:R-:W-:Y:S02]  /*2f40*/  FSEL R38, R51, -INF , !P2 ;  /* 0xff80000033267808 */ /* 0x000fe40005000000 */
[----:B------:R-:W-:Y:S02]  /*2f50*/  FSEL R55, R12, -INF , !P4 ;  /* 0xff8000000c377808 */ /* 0x000fe40006000000 */
[----:B------:R-:W-:Y:S02]  /*2f60*/  FSEL R49, R13, -INF , !P3 ;  /* 0xff8000000d317808 */ /* 0x000fe40005800000 */
[----:B------:R-:W-:Y:S01]  /*2f70*/  FSEL R34, R14, -INF , !P1 ;  /* 0xff8000000e227808 */ /* 0x000fe20004800000 */
[----:B------:R-:W-:Y:S06]  /*2f80*/  @!P0 BRA `(.L_x_6324) ;  /* 0x0000000400708947 */ /* 0x000fec0003800000 */
[----:B------:R-:W-:Y:S05]  /*2f90*/  @P6 BRA `(.L_x_6325) ;  /* 0x0000000000ec6947 */ /* 0x000fea0003800000 */
[----:B------:R-:W1:Y:S01]  /*2fa0*/  LDC R8, c[0x0][0x380] ;  /* 0x0000e000ff087b82 */ /* 0x000e620000000800 */
[C---:B------:R-:W-:Y:S01]  /*2fb0*/  IADD3 R9, R0.reuse, -0x80, RZ ;  /* 0xffffff8000097810 */ /* 0x040fe20007ffe0ff */
[----:B------:R-:W-:-:S03]  /*2fc0*/  VIADD R15, R0, 0xffffff00 ;  /* 0xffffff00000f7836 */ /* 0x000fc60000000000 */
        /* <DEDUP_REMOVED lines=56> */
.L_x_6325:
[----:B------:R-:W-:-:S04]  /*3350*/  ULEA UR6, -UR6, URZ, 0x7 ;  /* 0x0000003f06067291 */ /* 0x000fc8000f8e393f */
[----:B------:R-:W-:Y:S02]  /*3360*/  USHF.R.S32.HI UR4, URZ, 0x1f, UR6 ;  /* 0x0000001f3f047899 */ /* 0x000fe40008011406 */
[----:B------:R-:W-:-:S04]  /*3370*/  MOV R2, UR6 ;  /* 0x0000000600027c02 */ /* 0x000fc80008000f00 */
[----:B------:R-:W-:-:S07]  /*3380*/  MOV R0, UR4 ;  /* 0x0000000400007c02 */ /* 0x000fce0008000f00 */
.L_x_6326:
[----:B------:R-:W-:-:S04]  /*3390*/  LEA R174, P1, R2, R174, 0x1 ;  /* 0x000000ae02ae7211 */ /* 0x000fc800078208ff */
[----:B------:R-:W-:Y:S02]  /*33a0*/  LEA.HI.X R175, R2, R175, R0, 0x1, P1 ;  /* 0x000000af02af7211 */ /* 0x000fe400008f0c00 */
[----:B------:R-:W-:-:S03]  /*33b0*/  IADD3 R16, P1, R174, UR20, RZ ;  /* 0x00000014ae107c10 */ /* 0x000fc6000ff3e0ff */
[----:B------:R-:W-:Y:S01]  /*33c0*/  @!PT LDS RZ, [RZ] ;  /* 0x00000000fffff984 */ /* 0x000fe20000000800 */
[----:B------:R-:W-:Y:S01]  /*33d0*/  @!PT LDS RZ, [RZ] ;  /* 0x00000000fffff984 */ /* 0x000fe20000000800 */
[----:B------:R-:W-:Y:S01]  /*33e0*/  @!PT LDS RZ, [RZ] ;  /* 0x00000000fffff984 */ /* 0x000fe20000000800 */
        /* <DEDUP_REMOVED lines=19> */
[----:B------:R-:W-:-:S05]  /*3520*/  IADD3.X R21, R19, UR14, RZ, P1, !PT ;  /* 0x0000000e13157c10 */ /* 0x000fca0008ffe4ff */
[----:B------:R1:W-:Y:S04]  /*3530*/  LDGSTS.E.BYPASS.LTC128B.128 [R177+0x5800], desc[UR18][R20.64] ;  /* 0x0580000014b17fae */ /* 0x0003e8000b901d52 */
[----:B------:R-:W0:Y:S02]  /*3540*/  LDGDEPBAR ;  /* 0x00000000000079af */ /* 0x000e240000000000 */
.L_x_6324:
[----:B------:R-:W-:Y:S01]  /*3550*/  FMNMX.FTZ R0, R77, R69, !PT ;  /* 0x000000454d007209 */ /* 0x000fe20007810000 */
[----:B------:R-:W-:Y:S01]  /*3560*/  ULDC UR4, c[0x0][0x2ec] ;  /* 0x0000bb0000047ab9 */ /* 0x000fe20000000800 */
        /* <DEDUP_REMOVED lines=69> */
[----:B------:R-:W-:Y:S04]  /*39c0*/  LDSM.16.MT88.4 R20, [R162+0x6800] ;  /* 0x00680000a214783b */ /* 0x000fe80000004200 */
[----:B------:R-:W-:Y:S01]  /*39d0*/  LDSM.16.MT88.4 R16, [R161+0x6800] ;  /* 0x00680000a110783b */ /* 0x000fe20000004200 */
[----:B-1----:R-:W-:-:S02]  /*39e0*/  FMNMX.FTZ R9, R0, R9, !PT ;  /* 0x0000000900097209 */ /* 0x002fc40007810000 */
[----:B--2---:R-:W-:-:S03]  /*39f0*/  FMNMX.FTZ R8, R11, R8, !PT ;  /* 0x000000080b087209 */ /* 0x004fc60007810000 */
        /* <DEDUP_REMOVED lines=13> */
[----:B------:R-:W2:Y:S01]  /*3ad0*/  LDSM.16.MT88.4 R84, [R162+0x6000] ;  /* 0x00600000a254783b */ /* 0x000ea20000004200 */
[--C-:B------:R-:W-:Y:S01]  /*3ae0*/  FFMA.FTZ R29, R79, UR4, -R58.reuse ;  /* 0x000000044f1d7c23 */ /* 0x100fe2000801083a */
[--C-:B------:R-:W-:Y:S01]  /*3af0*/  FFMA.FTZ R35, R89, UR4, -R58.reuse ;  /* 0x0000000459237c23 */ /* 0x100fe2000801083a */
[--C-:B------:R-:W-:Y:S01]  /*3b00*/  FFMA.FTZ R32, R81, UR4, -R58.reuse ;  /* 0x0000000451207c23 */ /* 0x100fe2000801083a */
[----:B-1----:R-:W-:Y:S01]  /*3b10*/  FMNMX.FTZ R0, R8, R9, !PT ;  /* 0x0000000908007209 */ /* 0x002fe20007810000 */
[--C-:B------:R-:W-:Y:S01]  /*3b20*/  FFMA.FTZ R26, R75, UR4, -R58.reuse ;  /* 0x000000044b1a7c23 */ /* 0x100fe2000801083a */
[----:B------:R-:W-:Y:S01]  /*3b30*/  LDSM.16.MT88.4 R8, [R163+0x6800] ;  /* 0x00680000a308783b */ /* 0x000fe20000004200 */
[----:B------:R-:W1:Y:S01]  /*3b40*/  MUFU.EX2 R51, R51 ;  /* 0x0000003300337308 */ /* 0x000e620000000800 */
[C---:B------:R-:W-:Y:S01]  /*3b50*/  FSETP.NEU.FTZ.AND P1, PT, R0.reuse, -INF , PT ;  /* 0xff8000000000780b */ /* 0x040fe20003f3d000 */
[----:B------:R-:W-:Y:S01]  /*3b60*/  FMUL.FTZ R31, R0, UR4 ;  /* 0x00000004001f7c20 */ /* 0x000fe20008410000 */
[--C-:B------:R-:W-:Y:S01]  /*3b70*/  FFMA.FTZ R24, R73, UR4, -R58.reuse ;  /* 0x0000000449187c23 */ /* 0x100fe2000801083a */
[--C-:B------:R-:W-:Y:S01]  /*3b80*/  FFMA.FTZ R27, R7, UR4, -R58.reuse ;  /* 0x00000004071b7c23 */ /* 0x100fe2000801083a */
[--C-:B------:R-:W-:Y:S01]  /*3b90*/  FFMA.FTZ R48, R63, UR4, -R58.reuse ;  /* 0x000000043f307c23 */ /* 0x100fe2000801083a */
[--C-:B------:R-:W-:Y:S01]  /*3ba0*/  FFMA.FTZ R3, R127, UR4, -R58.reuse ;  /* 0x000000047f037c23 */ /* 0x100fe2000801083a */
[----:B------:R-:W-:Y:S01]  /*3bb0*/  FSEL R31, R31, RZ, P1 ;  /* 0x000000ff1f1f7208 */ /* 0x000fe20000800000 */
        /* <DEDUP_REMOVED lines=8> */
[----:B------:R-:W3:Y:S01]  /*3c40*/  LDSM.16.MT88.4 R68, [R161+0x6000] ;  /* 0x00600000a144783b */ /* 0x000ee20000004200 */
[----:B------:R-:W4:Y:S01]  /*3c50*/  MUFU.EX2 R41, R41 ;  /* 0x0000002900297308 */ /* 0x000f220000000800 */
        /* <DEDUP_REMOVED lines=42> */
[----:B------:R-:W-:Y:S01]  /*3f00*/  FFMA.FTZ R107, R62, UR4, -R31 ;  /* 0x000000043e6b7c23 */ /* 0x000fe2000801081f */
[----:B------:R-:W-:Y:S01]  /*3f10*/  FADD.FTZ R51, R56, R51 ;  /* 0x0000003338337221 */ /* 0x000fe20000010000 */
[----:B------:R-:W-:Y:S01]  /*3f20*/  FADD.FTZ R47, R54, R47 ;  /* 0x0000002f362f7221 */ /* 0x000fe20000010000 */
[--C-:B------:R-:W-:Y:S01]  /*3f30*/  FFMA.FTZ R65, R65, UR4, -R58.reuse ;  /* 0x0000000441417c23 */ /* 0x100fe2000801083a */
[--C-:B------:R-:W-:Y:S01]  /*3f40*/  FFMA.FTZ R62, R59, UR4, -R58.reuse ;  /* 0x000000043b3e7c23 */ /* 0x100fe2000801083a */
[----:B------:R-:W1:Y:S01]  /*3f50*/  MUFU.EX2 R36, R36 ;  /* 0x0000002400247308 */ /* 0x000e620000000800 */
[----:B----4-:R-:W-:Y:S01]  /*3f60*/  F2FP.BF16.F32.PACK_AB R79, R43, R46 ;  /* 0x0000002e2b4f723e */ /* 0x010fe200000010ff */
[----:B------:R-:W-:Y:S01]  /*3f70*/  FADD.FTZ R52, R52, R51 ;  /* 0x0000003334347221 */ /* 0x000fe20000010000 */
[--C-:B------:R-:W-:Y:S01]  /*3f80*/  FFMA.FTZ R55, R55, UR4, -R58.reuse ;  /* 0x0000000437377c23 */ /* 0x100fe2000801083a */
[----:B------:R-:W-:Y:S01]  /*3f90*/  FFMA.FTZ R49, R49, UR4, -R58 ;  /* 0x0000000431317c23 */ /* 0x000fe2000801083a */
[----:B------:R-:W-:Y:S01]  /*3fa0*/  FFMA.FTZ R50, R50, UR4, -R31 ;  /* 0x0000000432327c23 */ /* 0x000fe2000801081f */
[----:B------:R-:W-:-:S02]  /*3fb0*/  FADD.FTZ R52, R41, R52 ;  /* 0x0000003429347221 */ /* 0x000fc40000010000 */
[C---:B------:R-:W-:Y:S01]  /*3fc0*/  HMMA.16816.F32.BF16 R96, R76.reuse, R92, RZ ;  /* 0x0000005c4c60723c */ /* 0x040fe200000418ff */
[----:B------:R-:W-:Y:S05]  /*3fd0*/  MUFU.EX2 R35, R35 ;  /* 0x0000002300237308 */ /* 0x000fea0000000800 */
[C---:B------:R-:W-:Y:S03]  /*3fe0*/  HMMA.16816.F32.BF16 R92, R76.reuse, R94, RZ ;  /* 0x0000005e4c5c723c */ /* 0x040fe600000418ff */
[----:B------:R-:W4:Y:S01]  /*3ff0*/  MUFU.EX2 R32, R32 ;  /* 0x0000002000207308 */ /* 0x000f220000000800 */
[C---:B-1----:R-:W-:Y:S01]  /*4000*/  F2FP.BF16.F32.PACK_AB R4, R36.reuse, R39 ;  /* 0x000000272404723e */ /* 0x042fe200000010ff */
[----:B------:R-:W-:Y:S01]  /*4010*/  FADD.FTZ R39, R39, R52 ;  /* 0x0000003427277221 */ /* 0x000fe20000010000 */
[----:B--2---:R-:W-:Y:S03]  /*4020*/  HMMA.16816.F32.BF16 R88, R76, R84, RZ ;  /* 0x000000544c58723c */ /* 0x004fe600000418ff */
[----:B------:R-:W-:-:S02]  /*4030*/  FADD.FTZ R36, R36, R39 ;  /* 0x0000002724247221 */ /* 0x000fc40000010000 */
[----:B------:R-:W-:Y:S01]  /*4040*/  MUFU.EX2 R40, R40 ;  /* 0x0000002800287308 */ /* 0x000fe20000000800 */
[C---:B---3--:R-:W-:Y:S06]  /*4050*/  HMMA.16816.F32.BF16 R80, R76.reuse, R68, RZ ;  /* 0x000000444c50723c */ /* 0x048fec00000418ff */
[----:B------:R-:W-:Y:S01]  /*4060*/  HMMA.16816.F32.BF16 R84, R76, R86, RZ ;  /* 0x000000564c54723c */ /* 0x000fe200000418ff */
[----:B------:R-:W1:Y:S01]  /*4070*/  MUFU.EX2 R37, R37 ;  /* 0x0000002500257308 */ /* 0x000e620000000800 */
[----:B----4-:R-:W-:Y:S01]  /*4080*/  F2FP.BF16.F32.PACK_AB R6, R32, R35 ;  /* 0x000000232006723e */ /* 0x010fe200000010ff */
[----:B------:R-:W-:-:S03]  /*4090*/  FADD.FTZ R35, R35, R36 ;  /* 0x0000002423237221 */ /* 0x000fc60000010000 */
[C---:B------:R-:W-:Y:S01]  /*40a0*/  HMMA.16816.F32.BF16 R68, R76.reuse, R70, RZ ;  /* 0x000000464c44723c */ /* 0x040fe200000418ff */
[----:B------:R-:W-:Y:S02]  /*40b0*/  FADD.FTZ R32, R32, R35 ;  /* 0x0000002320207221 */ /* 0x000fe40000010000 */
[----:B------:R-:W-:Y:S03]  /*40c0*/  MUFU.EX2 R33, R33 ;  /* 0x0000002100217308 */ /* 0x000fe60000000800 */
[C---:B------:R-:W-:Y:S05]  /*40d0*/  HMMA.16816.F32.BF16 R72, R76.reuse, R12, RZ ;  /* 0x0000000c4c48723c */ /* 0x040fea00000418ff */
[----:B------:R-:W2:Y:S01]  /*40e0*/  MUFU.EX2 R28, R28 ;  /* 0x0000001c001c7308 */ /* 0x000ea20000000800 */
[----:B------:R-:W-:Y:S01]  /*40f0*/  HMMA.16816.F32.BF16 R76, R76, R14, RZ ;  /* 0x0000000e4c4c723c */ /* 0x000fe200000418ff */
[----:B-1----:R-:W-:Y:S01]  /*4100*/  F2FP.BF16.F32.PACK_AB R5, R37, R40 ;  /* 0x000000282505723e */ /* 0x002fe200000010ff */
[----:B------:R-:W1:Y:S05]  /*4110*/  LDSM.16.MT88.4 R12, [R160+0x6800] ;  /* 0x00680000a00c783b */ /* 0x000e6a0000004200 */
[----:B------:R-:W-:Y:S08]  /*4120*/  MUFU.EX2 R29, R29 ;  /* 0x0000001d001d7308 */ /* 0x000ff00000000800 */
[----:B------:R-:W3:Y:S01]  /*4130*/  MUFU.EX2 R26, R26 ;  /* 0x0000001a001a7308 */ /* 0x000ee20000000800 */
[----:B--2---:R-:W-:-:S07]  /*4140*/  F2FP.BF16.F32.PACK_AB R7, R28, R33 ;  /* 0x000000211c07723e */ /* 0x004fce00000010ff */
        /* <DEDUP_REMOVED lines=13> */
[----:B------:R-:W-:Y:S03]  /*4220*/  MUFU.EX2 R45, R45 ;  /* 0x0000002d002d7308 */ /* 0x000fe60000000800 */
[C---:B-1----:R-:W-:Y:S05]  /*4230*/  HMMA.16816.F32.BF16 R72, R4.reuse, R12, R72 ;  /* 0x0000000c0448723c */ /* 0x042fea0000041848 */
[----:B------:R-:W1:Y:S01]  /*4240*/  MUFU.EX2 R42, R42 ;  /* 0x0000002a002a7308 */ /* 0x000e620000000800 */
[----:B------:R-:W-:Y:S01]  /*4250*/  HMMA.16816.F32.BF16 R76, R4, R14, R76 ;  /* 0x0000000e044c723c */ /* 0x000fe2000004184c */
[----:B------:R-:W4:Y:S06]  /*4260*/  LDSM.16.MT88.4 R12, [R160+0x7000] ;  /* 0x00700000a00c783b */ /* 0x000f2c0000004200 */
[----:B---3--:R-:W-:Y:S01]  /*4270*/  F2FP.BF16.F32.PACK_AB R4, R26, R29 ;  /* 0x0000001d1a04723e */ /* 0x008fe200000010ff */
[----:B------:R-:W-:Y:S01]  /*4280*/  MUFU.EX2 R3, R3 ;  /* 0x0000000300037308 */ /* 0x000fe20000000800 */
[----:B-----5:R-:W-:Y:S01]  /*4290*/  F2FP.BF16.F32.PACK_AB R5, R44, R25 ;  /* 0x000000192c05723e */ /* 0x020fe200000010ff */
[----:B------:R-:W-:Y:S01]  /*42a0*/  FADD.FTZ R29, R29, R32 ;  /* 0x000000201d1d7221 */ /* 0x000fe20000010000 */
[----:B------:R-:W-:-:S03]  /*42b0*/  F2FP.BF16.F32.PACK_AB R6, R24, R27 ;  /* 0x0000001b1806723e */ /* 0x000fc600000010ff */
[----:B------:R-:W-:Y:S01]  /*42c0*/  FADD.FTZ R26, R26, R29 ;  /* 0x0000001d1a1a7221 */ /* 0x000fe20000010000 */
[----:B-1----:R-:W-:Y:S01]  /*42d0*/  F2FP.BF16.F32.PACK_AB R7, R42, R45 ;  /* 0x0000002d2a07723e */ /* 0x002fe200000010ff */
[----:B------:R-:W1:Y:S02]  /*42e0*/  MUFU.EX2 R48, R48 ;  /* 0x0000003000307308 */ /* 0x000e640000000800 */
[----:B------:R-:W-:-:S04]  /*42f0*/  FADD.FTZ R27, R27, R26 ;  /* 0x0000001a1b1b7221 */ /* 0x000fc80000010000 */
[----:B------:R-:W-:Y:S01]  /*4300*/  FADD.FTZ R24, R24, R27 ;  /* 0x0000001b18187221 */ /* 0x000fe20000010000 */
[C---:B--2---:R-:W-:Y:S01]  /*4310*/  HMMA.16816.F32.BF16 R96, R4.reuse, R8, R96 ;  /* 0x000000080460723c */ /* 0x044fe20000041860 */
[----:B------:R-:W-:Y:S05]  /*4320*/  MUFU.EX2 R60, R60 ;  /* 0x0000003c003c7308 */ /* 0x000fea0000000800 */
[C---:B------:R-:W-:Y:S01]  /*4330*/  HMMA.16816.F32.BF16 R92, R4.reuse, R10, R92 ;  /* 0x0000000a045c723c */ /* 0x040fe2000004185c */
[----:B------:R-:W2:Y:S02]  /*4340*/  LDSM.16.MT88.4 R8, [R163+0x7800] ;  /* 0x00780000a308783b */ /* 0x000ea40000004200 */
[----:B------:R-:W-:Y:S03]  /*4350*/  MUFU.EX2 R53, R53 ;  /* 0x0000003500357308 */ /* 0x000fe60000000800 */
[C---:B----4-:R-:W-:Y:S05]  /*4360*/  HMMA.16816.F32.BF16 R88, R4.reuse, R20, R88 ;  /* 0x000000140458723c */ /* 0x050fea0000041858 */
[----:B------:R-:W-:Y:S01]  /*4370*/  MUFU.EX2 R61, R61 ;  /* 0x0000003d003d7308 */ /* 0x000fe20000000800 */
[C---:B------:R-:W-:Y:S01]  /*4380*/  HMMA.16816.F32.BF16 R84, R4.reuse, R22, R84 ;  /* 0x000000160454723c */ /* 0x040fe20000041854 */
[----:B------:R-:W3:Y:S05]  /*4390*/  LDSM.16.MT88.4 R20, [R162+0x7800] ;  /* 0x00780000a214783b */ /* 0x000eea0000004200 */
[C---:B------:R-:W-:Y:S01]  /*43a0*/  HMMA.16816.F32.BF16 R80, R4.reuse, R16, R80 ;  /* 0x000000100450723c */ /* 0x040fe20000041850 */
[----:B------:R-:W4:Y:S05]  /*43b0*/  MUFU.EX2 R100, R100 ;  /* 0x0000006400647308 */ /* 0x000f2a0000000800 */
[C---:B------:R-:W-:Y:S01]  /*43c0*/  HMMA.16816.F32.BF16 R68, R4.reuse, R18, R68 ;  /* 0x000000120444723c */ /* 0x040fe20000041844 */
[----:B------:R-:W5:Y:S02]  /*43d0*/  LDSM.16.MT88.4 R16, [R161+0x7800] ;  /* 0x00780000a110783b */ /* 0x000f640000004200 */
[----:B------:R-:W-:Y:S03]  /*43e0*/  MUFU.EX2 R104, R104 ;  /* 0x0000006800687308 */ /* 0x000fe60000000800 */
[C---:B------:R-:W-:Y:S05]  /*43f0*/  HMMA.16816.F32.BF16 R72, R4.reuse, R12, R72 ;  /* 0x0000000c0448723c */ /* 0x040fea0000041848 */
[----:B------:R-:W2:Y:S01]  /*4400*/  MUFU.EX2 R63, R63 ;  /* 0x0000003f003f7308 */ /* 0x000ea20000000800 */
[----:B------:R-:W-:Y:S01]  /*4410*/  HMMA.16816.F32.BF16 R76, R4, R14, R76 ;  /* 0x0000000e044c723c */ /* 0x000fe2000004184c */
[----:B------:R-:W5:Y:S06]  /*4420*/  LDSM.16.MT88.4 R12, [R160+0x7800] ;  /* 0x00780000a00c783b */ /* 0x000f6c0000004200 */
[----:B-1----:R-:W-:Y:S01]  /*4430*/  F2FP.BF16.F32.PACK_AB R4, R48, R3 ;  /* 0x000000033004723e */ /* 0x002fe200000010ff */
[----:B------:R-:W-:Y:S01]  /*4440*/  MUFU.EX2 R57, R57 ;  /* 0x0000003900397308 */ /* 0x000fe20000000800 */
[----:B----4-:R-:W-:Y:S01]  /*4450*/  F2FP.BF16.F32.PACK_AB R5, R100, R61 ;  /* 0x0000003d6405723e */ /* 0x010fe200000010ff */
[----:B------:R-:W-:Y:S01]  /*4460*/  FADD.FTZ R3, R3, R24 ;  /* 0x0000001803037221 */ /* 0x000fe20000010000 */
[----:B------:R-:W-:-:S03]  /*4470*/  F2FP.BF16.F32.PACK_AB R6, R53, R60 ;  /* 0x0000003c3506723e */ /* 0x000fc600000010ff */
[----:B------:R-:W-:Y:S01]  /*4480*/  FADD.FTZ R3, R48, R3 ;  /* 0x0000000330037221 */ /* 0x000fe20000010000 */
[----:B--2---:R-:W-:Y:S01]  /*4490*/  F2FP.BF16.F32.PACK_AB R7, R63, R104 ;  /* 0x000000683f07723e */ /* 0x004fe200000010ff */
[----:B------:R-:W1:Y:S02]  /*44a0*/  MUFU.EX2 R106, R106 ;  /* 0x0000006a006a7308 */ /* 0x000e640000000800 */
[----:B------:R-:W-:-:S04]  /*44b0*/  FADD.FTZ R60, R60, R3 ;  /* 0x000000033c3c7221 */ /* 0x000fc80000010000 */
[----:B------:R-:W-:Y:S01]  /*44c0*/  FADD.FTZ R60, R53, R60 ;  /* 0x0000003c353c7221 */ /* 0x000fe20000010000 */
[C---:B------:R-:W-:Y:S01]  /*44d0*/  HMMA.16816.F32.BF16 R96, R4.reuse, R8, R96 ;  /* 0x000000080460723c */ /* 0x040fe20000041860 */
[----:B------:R-:W-:Y:S05]  /*44e0*/  MUFU.EX2 R108, R108 ;  /* 0x0000006c006c7308 */ /* 0x000fea0000000800 */
[C---:B------:R-:W-:Y:S01]  /*44f0*/  HMMA.16816.F32.BF16 R92, R4.reuse, R10, R92 ;  /* 0x0000000a045c723c */ /* 0x040fe2000004185c */
[----:B------:R-:W2:Y:S02]  /*4500*/  LDSM.16.MT88.4 R8, [R163+0x8000] ;  /* 0x00800000a308783b */ /* 0x000ea40000004200 */
[----:B------:R-:W-:Y:S03]  /*4510*/  MUFU.EX2 R67, R67 ;  /* 0x0000004300437308 */ /* 0x000fe60000000800 */
[C---:B---3--:R-:W-:Y:S05]  /*4520*/  HMMA.16816.F32.BF16 R88, R4.reuse, R20, R88 ;  /* 0x000000140458723c */ /* 0x048fea0000041858 */
[----:B------:R-:W-:Y:S01]  /*4530*/  MUFU.EX2 R109, R109 ;  /* 0x0000006d006d7308 */ /* 0x000fe20000000800 */
[C---:B------:R-:W-:Y:S01]  /*4540*/  HMMA.16816.F32.BF16 R84, R4.reuse, R22, R84 ;  /* 0x000000160454723c */ /* 0x040fe20000041854 */
[----:B------:R-:W3:Y:S05]  /*4550*/  LDSM.16.MT88.4 R20, [R162+0x8000] ;  /* 0x00800000a214783b */ /* 0x000eea0000004200 */
[C---:B-----5:R-:W-:Y:S01]  /*4560*/  HMMA.16816.F32.BF16 R80, R4.reuse, R16, R80 ;  /* 0x000000100450723c */ /* 0x060fe20000041850 */
        /* <DEDUP_REMOVED lines=77> */
[----:B------:R-:W-:Y:S02]  /*4a40*/  FADD.FTZ R8, R46, R47 ;  /* 0x0000002f2e087221 */ /* 0x000fe40000010000 */
[----:B------:R-:W-:Y:S02]  /*4a50*/  MUFU.EX2 R56, R49 ;  /* 0x0000003100387308 */ /* 0x000fe40000000800 */
[----:B------:R-:W-:Y:S01]  /*4a60*/  FADD.FTZ R43, R43, R8 ;  /* 0x000000082b2b7221 */ /* 0x000fe20000010000 */
[----:B---3--:R-:W-:Y:S01]  /*4a70*/  HMMA.16816.F32.BF16 R88, R4, R20, R88 ;  /* 0x000000140458723c */ /* 0x008fe20000041858 */
[----:B------:R-:W2:Y:S02]  /*4a80*/  LDSM.16.MT88.4 R8, [R163+0x9800] ;  /* 0x00980000a308783b */ /* 0x000ea40000004200 */
[----:B------:R-:W-:-:S03]  /*4a90*/  FADD.FTZ R40, R40, R43 ;  /* 0x0000002b28287221 */ /* 0x000fc60000010000 */
[C---:B------:R-:W-:Y:S01]  /*4aa0*/  HMMA.16816.F32.BF16 R84, R4.reuse, R22, R84 ;  /* 0x000000160454723c */ /* 0x040fe20000041854 */
[----:B------:R-:W-:Y:S01]  /*4ab0*/  FADD.FTZ R40, R37, R40 ;  /* 0x0000002825287221 */ /* 0x000fe20000010000 */
[--C-:B------:R-:W-:Y:S01]  /*4ac0*/  FFMA.FTZ R21, R38, UR4, -R31.reuse ;  /* 0x0000000426157c23 */ /* 0x100fe2000801081f */
[--C-:B------:R-:W-:Y:S01]  /*4ad0*/  FFMA.FTZ R20, R34, UR4, -R31.reuse ;  /* 0x0000000422147c23 */ /* 0x100fe2000801081f */
[----:B------:R-:W-:Y:S01]  /*4ae0*/  MUFU.EX2 R46, R50 ;  /* 0x00000032002e7308 */ /* 0x000fe20000000800 */
[----:B------:R-:W-:Y:S01]  /*4af0*/  FADD.FTZ R33, R33, R40 ;  /* 0x0000002821217221 */ /* 0x000fe20000010000 */
[----:B-----5:R-:W-:Y:S01]  /*4b00*/  HMMA.16816.F32.BF16 R80, R4, R16, R80 ;  /* 0x000000100450723c */ /* 0x020fe20000041850 */
[----:B------:R-:W-:Y:S02]  /*4b10*/  FFMA.FTZ R23, R30, UR4, -R31 ;  /* 0x000000041e177c23 */ /* 0x000fe4000801081f */
[----:B------:R-:W-:-:S03]  /*4b20*/  FADD.FTZ R28, R28, R33 ;  /* 0x000000211c1c7221 */ /* 0x000fc60000010000 */
[----:B------:R-:W3:Y:S01]  /*4b30*/  MUFU.EX2 R21, R21 ;  /* 0x0000001500157308 */ /* 0x000ee20000000800 */
        /* <DEDUP_REMOVED lines=8> */
[----:B------:R-:W5:Y:S01]  /*4bc0*/  MUFU.EX2 R23, R23 ;  /* 0x0000001700177308 */ /* 0x000f620000000800 */
[----:B------:R-:W-:Y:S01]  /*4bd0*/  FADD.FTZ R61, R61, R42 ;  /* 0x0000002a3d3d7221 */ /* 0x000fe20000010000 */
[----:B------:R-:W-:Y:S01]  /*4be0*/  HMMA.16816.F32.BF16 R76, R4, R14, R76 ;  /* 0x0000000e044c723c */ /* 0x000fe2000004184c */
[----:B------:R-:W4:Y:S02]  /*4bf0*/  LDSM.16.MT88.4 R12, [R161+0x9800] ;  /* 0x00980000a10c783b */ /* 0x000f240000004200 */
[----:B------:R-:W-:-:S04]  /*4c00*/  FADD.FTZ R61, R100, R61 ;  /* 0x0000003d643d7221 */ /* 0x000fc80000010000 */
[----:B------:R-:W-:Y:S01]  /*4c10*/  FADD.FTZ R104, R104, R61 ;  /* 0x0000003d68687221 */ /* 0x000fe20000010000 */
[----:B-1----:R-:W-:Y:S01]  /*4c20*/  F2FP.BF16.F32.PACK_AB R4, R62, R65 ;  /* 0x000000413e04723e */ /* 0x002fe200000010ff */
[----:B------:R-:W-:Y:S01]  /*4c30*/  FADD.FTZ R65, R65, R114 ;  /* 0x0000007241417221 */ /* 0x000fe20000010000 */
[----:B---3--:R-:W-:Y:S01]  /*4c40*/  F2FP.BF16.F32.PACK_AB R5, R21, R46 ;  /* 0x0000002e1505723e */ /* 0x008fe200000010ff */
[----:B------:R-:W-:Y:S01]  /*4c50*/  FADD.FTZ R104, R63, R104 ;  /* 0x000000683f687221 */ /* 0x000fe20000010000 */
[----:B------:R-:W-:Y:S01]  /*4c60*/  F2FP.BF16.F32.PACK_AB R6, R56, R55 ;  /* 0x000000373806723e */ /* 0x000fe200000010ff */
[----:B------:R-:W-:Y:S02]  /*4c70*/  FADD.FTZ R62, R62, R65 ;  /* 0x000000413e3e7221 */ /* 0x000fe40000010000 */
[----:B------:R-:W-:Y:S01]  /*4c80*/  FADD.FTZ R109, R109, R104 ;  /* 0x000000686d6d7221 */ /* 0x000fe20000010000 */
[----:B-----5:R-:W-:Y:S01]  /*4c90*/  F2FP.BF16.F32.PACK_AB R7, R23, R20 ;  /* 0x000000141707723e */ /* 0x020fe200000010ff */
[----:B------:R-:W-:-:S02]  /*4ca0*/  FADD.FTZ R55, R55, R62 ;  /* 0x0000003e37377221 */ /* 0x000fc40000010000 */
[----:B------:R-:W-:Y:S02]  /*4cb0*/  FADD.FTZ R118, R118, R109 ;  /* 0x0000006d76767221 */ /* 0x000fe40000010000 */
[----:B------:R-:W-:Y:S02]  /*4cc0*/  FADD.FTZ R187, R56, R55 ;  /* 0x0000003738bb7221 */ /* 0x000fe40000010000 */
[----:B------:R-:W-:Y:S01]  /*4cd0*/  FADD.FTZ R111, R111, R118 ;  /* 0x000000766f6f7221 */ /* 0x000fe20000010000 */
[----:B--2---:R-:W-:Y:S03]  /*4ce0*/  HMMA.16816.F32.BF16 R96, R4, R8, R96 ;  /* 0x000000080460723c */ /* 0x004fe60000041860 */
[----:B------:R-:W-:-:S03]  /*4cf0*/  FADD.FTZ R111, R120, R111 ;  /* 0x0000006f786f7221 */ /* 0x000fc60000010000 */
[C---:B------:R-:W-:Y:S01]  /*4d00*/  HMMA.16816.F32.BF16 R92, R4.reuse, R10, R92 ;  /* 0x0000000a045c723c */ /* 0x040fe2000004185c */
[----:B------:R-:W-:Y:S01]  /*4d10*/  FADD.FTZ R116, R116, R111 ;  /* 0x0000006f74747221 */ /* 0x000fe20000010000 */
[----:B------:R-:W1:Y:S03]  /*4d20*/  LDSM.16.MT88.4 R8, [R160+0x9800] ;  /* 0x00980000a008783b */ /* 0x000e660000004200 */
[----:B------:R-:W-:Y:S01]  /*4d30*/  FADD.FTZ R117, R117, R116 ;  /* 0x0000007475757221 */ /* 0x000fe20000010000 */
[----:B----4-:R-:W-:Y:S03]  /*4d40*/  HMMA.16816.F32.BF16 R88, R4, R16, R88 ;  /* 0x000000100458723c */ /* 0x010fe60000041858 */
        /* <DEDUP_REMOVED lines=26> */
.L_x_6331:
[----:B------:R-:W-:Y:S04]  /*4ef0*/  DEPBAR.LE SB0, 0x0 ;  /* 0x000080000000791a */ /* 0x000fe80000000000 */
[----:B------:R-:W-:Y:S01]  /*4f00*/  BAR.SYNC.DEFER_BLOCKING 0x0 ;  /* 0x0000000000007b1d */ /* 0x000fe20000010000 */
[----:B------:R-:W-:Y:S02]  /*4f10*/  MOV R8, R184 ;  /* 0x000000b800087202 */ /* 0x000fe40000000f00 */
[----:B------:R-:W-:Y:S03]  /*4f20*/  MOV R0, R182 ;  /* 0x000000b600007202 */ /* 0x000fe60000000f00 */
[----:B------:R-:W-:Y:S05]  /*4f30*/  @P6 BRA `(.L_x_6328) ;  /* 0x0000000000f46947 */ /* 0x000fea0003800000 */
[----:B------:R-:W1:Y:S01]  /*4f40*/  LDC R0, c[0x0][0x380] ;  /* 0x0000e000ff007b82 */ /* 0x000e620000000800 */
[----:B------:R-:W-:Y:S05]  /*4f50*/  SHF.L.U32 R5, R185, 0x7, RZ ;  /* 0x00000007b9057819 */ /* 0x000fea00000006ff */
[----:B------:R-:W-:Y:S05]  /*4f60*/  VIADD R11, R5, 0x80 ;  /* 0x00000080050b7836 */ /* 0x000fea0000000000 */
[----:B------:R-:W-:Y:S02]  /*4f70*/  IABS R6, R11 ;  /* 0x0000000b00067213 */ /* 0x000fe40000000000 */
[-C--:B-1----:R-:W-:Y:S02]  /*4f80*/  IABS R2, R0.reuse ;  /* 0x0000000000027213 */ /* 0x082fe40000000000 */
[-C--:B------:R-:W-:Y:S02]  /*4f90*/  LOP3.LUT R11, R11, R0.reuse, RZ, 0x3c, !PT ;  /* 0x000000000b0b7212 */ /* 0x080fe400078e3cff */
[----:B------:R-:W1:Y:S02]  /*4fa0*/  I2F.RP R10, R2 ;  /* 0x00000002000a7306 */ /* 0x000e640000209400 */
[----:B------:R-:W-:Y:S02]  /*4fb0*/  ISETP.GE.AND P2, PT, R11, RZ, PT ;  /* 0x000000ff0b00720c */ /* 0x000fe40003f46270 */
[-C--:B------:R-:W-:Y:S06]  /*4fc0*/  LOP3.LUT R11, RZ, R0.reuse, RZ, 0x33, !PT ;  /* 0x00000000ff0b7212 */ /* 0x080fec00078e33ff */
        /* <DEDUP_REMOVED lines=25> */
[----:B------:R-:W1:Y:S09]  /*5160*/  LDC.64 R6, c[0x0][0x250] ;  /* 0x00009400ff067b82 */ /* 0x000e720000000a00 */
        /* <DEDUP_REMOVED lines=16> */
[----:B-1----:R-:W-:Y:S04]  /*5270*/  IMAD R0, R13, R6, RZ ;  /* 0x000000060d007224 */ /* 0x002fe800078e02ff */
[----:B------:R-:W-:Y:S01]  /*5280*/  IMAD R0, R11, R7, R0 ;  /* 0x000000070b007224 */ /* 0x000fe200078e0200 */
[----:B--2---:R-:W-:Y:S01]  /*5290*/  IADD3 R2, -R9, R2, RZ ;  /* 0x0000000209027210 */ /* 0x004fe20007ffe1ff */
[----:B------:R-:W-:Y:S03]  /*52a0*/  IMAD.WIDE.U32 R8, R11, R6, RZ ;  /* 0x000000060b087225 */ /* 0x000fe600078e00ff */
[----:B------:R-:W-:Y:S01]  /*52b0*/  SHF.R.S32.HI R7, RZ, 0x1f, R2 ;  /* 0x0000001fff077819 */ /* 0x000fe20000011402 */
[----:B------:R-:W-:Y:S04]  /*52c0*/  IMAD.IADD R9, R9, 0x1, R0 ;  /* 0x0000000109097824 */ /* 0x000fe800078e0200 */
[-C--:B---3--:R-:W-:Y:S02]  /*52d0*/  IMAD R7, R7, R4.reuse, RZ ;  /* 0x0000000407077224 */ /* 0x088fe400078e02ff */
[C---:B------:R-:W-:Y:S04]  /*52e0*/  IMAD.WIDE.U32 R8, R2.reuse, R4, R8 ;  /* 0x0000000402087225 */ /* 0x040fe800078e0008 */
[----:B------:R-:W-:Y:S05]  /*52f0*/  IMAD R7, R2, R5, R7 ;  /* 0x0000000502077224 */ /* 0x000fea00078e0207 */
[----:B------:R-:W-:Y:S07]  /*5300*/  IADD3 R0, R9, R7, RZ ;  /* 0x0000000709007210 */ /* 0x000fee0007ffe0ff */
.L_x_6328:
        /* <DEDUP_REMOVED lines=27> */
[----:B------:R-:W-:Y:S03]  /*54c0*/  ISETP.GE.AND P0, PT, R185, 0x1, PT ;  /* 0x00000001b900780c */ /* 0x000fe60003f06270 */
[----:B------:R1:W-:Y:S04]  /*54d0*/  LDGSTS.E.BYPASS.LTC128B.128 [R177+0x9800], desc[UR18][R198.64] ;  /* 0x09800000c6b17fae */ /* 0x0003e8000b901d52 */
[----:B------:R-:W-:Y:S04]  /*54e0*/  LDSM.16.M88.4 R104, [R170] ;  /* 0x00000000aa68783b */ /* 0x000fe80000000200 */
[----:B------:R-:W2:Y:S04]  /*54f0*/  LDSM.16.M88.4 R108, [R169] ;  /* 0x00000000a96c783b */ /* 0x000ea80000000200 */
        /* <DEDUP_REMOVED lines=8> */
[----:B------:R-:W-:Y:S01]  /*5580*/  LDSM.16.M88.4 R140, [R168] ;  /* 0x00000000a88c783b */ /* 0x000fe20000000200 */
[C---:B--2---:R-:W-:Y:S03]  /*5590*/  HMMA.16816.F32.BF16 R4, R104.reuse, R108, RZ ;  /* 0x0000006c6804723c */ /* 0x044fe600000418ff */
[----:B------:R-:W2:Y:S04]  /*55a0*/  LDSM.16.M88.4 R144, [R167] ;  /* 0x00000000a790783b */ /* 0x000ea80000000200 */
[----:B------:R-:W2:Y:S01]  /*55b0*/  LDSM.16.M88.4 R148, [R167+0x800] ;  /* 0x00080000a794783b */ /* 0x000ea20000000200 */
[C---:B------:R-:W-:Y:S03]  /*55c0*/  HMMA.16816.F32.BF16 R8, R104.reuse, R110, RZ ;  /* 0x0000006e6808723c */ /* 0x040fe600000418ff */
[----:B------:R-:W-:Y:S03]  /*55d0*/  LDSM.16.M88.4 R108, [R167+0x1800] ;  /* 0x00180000a76c783b */ /* 0x000fe60000000200 */
[C---:B---3--:R-:W-:Y:S06]  /*55e0*/  HMMA.16816.F32.BF16 R12, R104.reuse, R112, RZ ;  /* 0x00000070680c723c */ /* 0x048fec00000418ff */
        /* <DEDUP_REMOVED lines=23> */
[C---:B-1----:R-:W-:Y:S06]  /*5760*/  HMMA.16816.F32.BF16 R20, R140.reuse, R104, R20 ;  /* 0x000000688c14723c */ /* 0x042fec0000041814 */
[C---:B------:R-:W-:Y:S01]  /*5770*/  HMMA.16816.F32.BF16 R24, R140.reuse, R106, R24 ;  /* 0x0000006a8c18723c */ /* 0x040fe20000041818 */
[----:B------:R-:W-:Y:S05]  /*5780*/  LDSM.16.M88.4 R104, [R166] ;  /* 0x00000000a668783b */ /* 0x000fea0000000200 */
[C---:B------:R-:W-:Y:S06]  /*5790*/  HMMA.16816.F32.BF16 R28, R140.reuse, R108, R28 ;  /* 0x0000006c8c1c723c */ /* 0x040fec000004181c */
        /* <DEDUP_REMOVED lines=10> */
[----:B------:R-:W4:Y:S05]  /*5840*/  LDSM.16.M88.4 R120, [R157] ;  /* 0x000000009d78783b */ /* 0x000f2a0000000200 */
[C---:B------:R-:W-:Y:S06]  /*5850*/  HMMA.16816.F32.BF16 R60, R140.reuse, R124, R60 ;  /* 0x0000007c8c3c723c */ /* 0x040fec000004183c */
[----:B------:R-:W-:Y:S01]  /*5860*/  HMMA.16816.F32.BF16 R64, R140, R126, R64 ;  /* 0x0000007e8c40723c */ /* 0x000fe20000041840 */
        /* <DEDUP_REMOVED lines=15> */
[----:B------:R-:W5:Y:S05]  /*5960*/  LDSM.16.M88.4 R124, [R152+0x800] ;  /* 0x00080000987c783b */ /* 0x000f6a0000000200 */
[C---:B-1----:R-:W-:Y:S06]  /*5970*/  HMMA.16816.F32.BF16 R44, R104.reuse, R108, R44 ;  /* 0x0000006c682c723c */ /* 0x042fec000004182c */
[C---:B------:R-:W-:Y:S01]  /*5980*/  HMMA.16816.F32.BF16 R48, R104.reuse, R110, R48 ;  /* 0x0000006e6830723c */ /* 0x040fe20000041830 */
[----:B------:R-:W-:Y:S05]  /*5990*/  LDSM.16.M88.4 R108, [R152+0x1800] ;  /* 0x00180000986c783b */ /* 0x000fea0000000200 */
[C---:B--2---:R-:W-:Y:S06]  /*59a0*/  HMMA.16816.F32.BF16 R52, R104.reuse, R112, R52 ;  /* 0x000000706834723c */ /* 0x044fec0000041834 */
[C---:B------:R-:W-:Y:S01]  /*59b0*/  HMMA.16816.F32.BF16 R56, R104.reuse, R114, R56 ;  /* 0x000000726838723c */ /* 0x040fe20000041838 */
[----:B------:R-:W-:Y:S05]  /*59c0*/  LDSM.16.M88.4 R112, [R152+0x2000] ;  /* 0x002000009870783b */ /* 0x000fea0000000200 */
[C---:B---3--:R-:W-:Y:S06]  /*59d0*/  HMMA.16816.F32.BF16 R60, R104.reuse, R116, R60 ;  /* 0x00000074683c723c */ /* 0x048fec000004183c */
[----:B------:R-:W-:Y:S01]  /*59e0*/  HMMA.16816.F32.BF16 R64, R104, R118, R64 ;  /* 0x000000766840723c */ /* 0x000fe20000041840 */
[----:B------:R-:W1:Y:S04]  /*59f0*/  LDSM.16.M88.4 R104, [R152+0x1000] ;  /* 0x001000009868783b */ /* 0x000e680000000200 */
[----:B------:R-:W2:Y:S01]  /*5a00*/  LDSM.16.M88.4 R116, [R152+0x2800] ;  /* 0x002800009874783b */ /* 0x000ea20000000200 */
[C---:B----4-:R-:W-:Y:S06]  /*5a10*/  HMMA.16816.F32.BF16 R4, R120.reuse, R128, R4 ;  /* 0x000000807804723c */ /* 0x050fec0000041804 */
[C---:B------:R-:W-:Y:S01]  /*5a20*/  HMMA.16816.F32.BF16 R8, R120.reuse, R130, R8 ;  /* 0x000000827808723c */ /* 0x040fe20000041808 */
[----:B------:R-:W3:Y:S05]  /*5a30*/  LDSM.16.M88.4 R128, [R152+0x3000] ;  /* 0x003000009880783b */ /* 0x000eea0000000200 */
[C---:B-----5:R-:W-:Y:S06]  /*5a40*/  HMMA.16816.F32.BF16 R12, R120.reuse, R124, R12 ;  /* 0x0000007c780c723c */ /* 0x060fec000004180c */
[C---:B------:R-:W-:Y:S01]  /*5a50*/  HMMA.16816.F32.BF16 R16, R120.reuse, R126, R16 ;  /* 0x0000007e7810723c */ /* 0x040fe20000041810 */
[----:B------:R-:W4:Y:S01]  /*5a60*/  LDSM.16.M88.4 R124, [R152+0x3800] ;  /* 0x00380000987c783b */ /* 0x000f220000000200 */
[----:B------:R-:W-:Y:S04]  /*5a70*/  DEPBAR.LE SB0, 0x0 ;  /* 0x000080000000791a */ /* 0x000fe80000000000 */
[----:B------:R-:W-:Y:S01]  /*5a80*/  BAR.SYNC.DEFER_BLOCKING 0x0 ;  /* 0x0000000000007b1d */ /* 0x000fe20000010000 */
[C---:B-1----:R-:W-:Y:S06]  /*5a90*/  HMMA.16816.F32.BF16 R20, R120.reuse, R104, R20 ;  /* 0x000000687814723c */ /* 0x042fec0000041814 */
        /* <DEDUP_REMOVED lines=43> */
[----:B------:R-:W-:Y:S02]  /*5d50*/  LOP3.LUT R107, RZ, R0, RZ, 0x33, !PT ;  /* 0x00000000ff6b7212 */ /* 0x000fe400078e33ff */
        /* <DEDUP_REMOVED lines=9> */
[----:B------:R-:W1:Y:S09]  /*5df0*/  LDC R2, c[0x0][0x24c] ;  /* 0x00009300ff027b82 */ /* 0x000e720000000800 */
        /* <DEDUP_REMOVED lines=14> */
[----:B------:R-:W2:Y:S02]  /*5ee0*/  LDG.E R105, desc[UR18][R110.64] ;  /* 0x000000126e697981 */ /* 0x000ea4000c1e1900 */
[C---:B------:R-:W-:Y:S01]  /*5ef0*/  IMAD.WIDE.U32 R108, R0.reuse, UR7, RZ ;  /* 0x00000007006c7c25 */ /* 0x040fe2000f8e00ff */
[----:B------:R-:W-:Y:S05]  /*5f00*/  SHF.R.S32.HI R107, RZ, 0x1f, R0 ;  /* 0x0000001fff6b7819 */ /* 0x000fea0000011400 */
[----:B------:R-:W-:Y:S04]  /*5f10*/  IMAD R107, R107, UR7, RZ ;  /* 0x000000076b6b7c24 */ /* 0x000fe8000f8e02ff */
[----:B-1----:R-:W-:Y:S04]  /*5f20*/  IMAD R107, R0, R2, R107 ;  /* 0x00000002006b7224 */ /* 0x002fe800078e026b */
[----:B------:R-:W-:Y:S01]  /*5f30*/  IMAD.IADD R109, R109, 0x1, R107 ;  /* 0x000000016d6d7824 */ /* 0x000fe200078e026b */
[----:B--2---:R-:W-:Y:S04]  /*5f40*/  IADD3 R100, -R105, R100, RZ ;  /* 0x0000006469647210 */ /* 0x004fe80007ffe1ff */
[----:B------:R-:W-:Y:S01]  /*5f50*/  SHF.R.S32.HI R105, RZ, 0x1f, R100 ;  /* 0x0000001fff697819 */ /* 0x000fe20000011464 */
[CC--:B---3--:R-:W-:Y:S04]  /*5f60*/  IMAD.WIDE.U32 R108, R100.reuse, R102.reuse, R108 ;  /* 0x00000066646c7225 */ /* 0x0c8fe800078e006c */
[----:B------:R-:W-:Y:S04]  /*5f70*/  IMAD R105, R105, R102, RZ ;  /* 0x0000006669697224 */ /* 0x000fe800078e02ff */
[----:B------:R-:W-:Y:S05]  /*5f80*/  IMAD R105, R100, R103, R105 ;  /* 0x0000006764697224 */ /* 0x000fea00078e0269 */
[----:B------:R-:W-:Y:S07]  /*5f90*/  IADD3 R105, R109, R105, RZ ;  /* 0x000000696d697210 */ /* 0x000fee0007ffe0ff */
.L_x_6330:
[C---:B------:R-:W-:Y:S04]  /*5fa0*/  LEA R174, P0, R108.reuse, R174, 0x1 ;  /* 0x000000ae6cae7211 */ /* 0x040fe800078008ff */
[----:B------:R-:W-:Y:S02]  /*5fb0*/  LEA.HI.X R175, R108, R175, R105, 0x1, P0 ;  /* 0x000000af6caf7211 */ /* 0x000fe400000f0c69 */
[----:B------:R-:W-:Y:S03]  /*5fc0*/  IADD3 R110, P0, R174, UR20, RZ ;  /* 0x00000014ae6e7c10 */ /* 0x000fe6000ff1e0ff */
[----:B------:R-:W-:Y:S01]  /*5fd0*/  @!PT LDS RZ, [RZ] ;  /* 0x00000000fffff984 */ /* 0x000fe20000000800 */
[----:B------:R-:W-:Y:S01]  /*5fe0*/  @!PT LDS RZ, [RZ] ;  /* 0x00000000fffff984 */ /* 0x000fe20000000800 */
[----:B------:R-:W-:Y:S01]  /*5ff0*/  @!PT LDS RZ, [RZ] ;  /* 0x00000000fffff984 */ /* 0x000fe20000000800 */
        /* <DEDUP_REMOVED lines=19> */
[----:B------:R-:W-:Y:S05]  /*6130*/  IADD3.X R115, R113, UR14, RZ, P0, !PT ;  /* 0x0000000e71737c10 */ /* 0x000fea00087fe4ff */
[----:B------:R1:W-:Y:S04]  /*6140*/  LDGSTS.E.BYPASS.LTC128B.128 [R177+0x5800], desc[UR18][R114.64] ;  /* 0x0580000072b17fae */ /* 0x0003e8000b901d52 */
[----:B------:R-:W0:Y:S02]  /*6150*/  LDGDEPBAR ;  /* 0x00000000000079af */ /* 0x000e240000000000 */
.L_x_6329:
        /* <DEDUP_REMOVED lines=88> */
[--C-:B------:R-:W-:Y:S01]  /*66e0*/  FFMA.FTZ R145, R48, UR4, -R116.reuse ;  /* 0x0000000430917c23 */ /* 0x100fe20008010874 */
[--C-:B------:R-:W-:Y:S01]  /*66f0*/  FFMA.FTZ R146, R49, UR4, -R116.reuse ;  /* 0x0000000431927c23 */ /* 0x100fe20008010874 */
[----:B------:R-:W-:Y:S03]  /*6700*/  FSEL R103, R103, RZ, P0 ;  /* 0x000000ff67677208 */ /* 0x000fe60000000000 */
[----:B------:R-:W-:Y:S01]  /*6710*/  MUFU.EX2 R137, R137 ;  /* 0x0000008900897308 */ /* 0x000fe20000000800 */
[--C-:B------:R-:W-:Y:S01]  /*6720*/  FFMA.FTZ R122, R12, UR4, -R116.reuse ;  /* 0x000000040c7a7c23 */ /* 0x100fe20008010874 */
[--C-:B------:R-:W-:Y:S01]  /*6730*/  FFMA.FTZ R119, R13, UR4, -R116.reuse ;  /* 0x000000040d777c23 */ /* 0x100fe20008010874 */
[--C-:B------:R-:W-:Y:S01]  /*6740*/  FFMA.FTZ R117, R16, UR4, -R116.reuse ;  /* 0x0000000410757c23 */ /* 0x100fe20008010874 */
[--C-:B------:R-:W-:Y:S01]  /*6750*/  FFMA.FTZ R139, R42, UR4, -R103.reuse ;  /* 0x000000042a8b7c23 */ /* 0x100fe20008010867 */
[--C-:B------:R-:W-:Y:S01]  /*6760*/  FFMA.FTZ R140, R43, UR4, -R103.reuse ;  /* 0x000000042b8c7c23 */ /* 0x100fe20008010867 */
[--C-:B------:R-:W-:Y:S01]  /*6770*/  FFMA.FTZ R143, R46, UR4, -R103.reuse ;  /* 0x000000042e8f7c23 */ /* 0x100fe20008010867 */
[----:B------:R-:W-:Y:S03]  /*6780*/  LDSM.16.MT88.4 R40, [R163+0x8000] ;  /* 0x00800000a328783b */ /* 0x000fe60000004200 */
[----:B------:R-:W-:Y:S01]  /*6790*/  MUFU.EX2 R122, R122 ;  /* 0x0000007a007a7308 */ /* 0x000fe20000000800 */
[C---:B--2---:R-:W-:Y:S01]  /*67a0*/  FMUL.FTZ R12, R100.reuse, R92 ;  /* 0x0000005c640c7220 */ /* 0x044fe20000410000 */
[C---:B------:R-:W-:Y:S01]  /*67b0*/  FMUL.FTZ R13, R100.reuse, R93 ;  /* 0x0000005d640d7220 */ /* 0x040fe20000410000 */
[----:B------:R-:W-:Y:S01]  /*67c0*/  FMUL.FTZ R16, R100, R88 ;  /* 0x0000005864107220 */ /* 0x000fe20000410000 */
[--C-:B------:R-:W-:Y:S01]  /*67d0*/  FFMA.FTZ R144, R47, UR4, -R103.reuse ;  /* 0x000000042f907c23 */ /* 0x100fe20008010867 */
[--C-:B------:R-:W-:Y:S01]  /*67e0*/  FFMA.FTZ R147, R50, UR4, -R103.reuse ;  /* 0x0000000432937c23 */ /* 0x100fe20008010867 */
[--C-:B------:R-:W-:Y:S01]  /*67f0*/  FFMA.FTZ R148, R51, UR4, -R103.reuse ;  /* 0x0000000433947c23 */ /* 0x100fe20008010867 */
[----:B------:R-:W-:Y:S03]  /*6800*/  LDSM.16.MT88.4 R44, [R161+0x8000] ;  /* 0x00800000a12c783b */ /* 0x000fe60000004200 */
[----:B------:R-:W-:Y:S01]  /*6810*/  MUFU.EX2 R119, R119 ;  /* 0x0000007700777308 */ /* 0x000fe20000000800 */
[--C-:B------:R-:W-:Y:S01]  /*6820*/  FFMA.FTZ R123, R14, UR4, -R103.reuse ;  /* 0x000000040e7b7c23 */ /* 0x100fe20008010867 */
[--C-:B------:R-:W-:Y:S01]  /*6830*/  FFMA.FTZ R120, R15, UR4, -R103.reuse ;  /* 0x000000040f787c23 */ /* 0x100fe20008010867 */
[--C-:B------:R-:W-:Y:S01]  /*6840*/  FFMA.FTZ R118, R21, UR4, -R116.reuse ;  /* 0x0000000415767c23 */ /* 0x100fe20008010874 */
[----:B------:R-:W-:Y:S01]  /*6850*/  FMUL.FTZ R21, R100, R85 ;  /* 0x0000005564157220 */ /* 0x000fe20000410000 */
[--C-:B------:R-:W-:Y:S01]  /*6860*/  FFMA.FTZ R125, R22, UR4, -R103.reuse ;  /* 0x00000004167d7c23 */ /* 0x100fe20008010867 */
[--C-:B------:R-:W-:Y:S01]  /*6870*/  FFMA.FTZ R128, R23, UR4, -R103.reuse ;  /* 0x0000000417807c23 */ /* 0x100fe20008010867 */
[----:B------:R-:W-:Y:S03]  /*6880*/  LDSM.16.MT88.4 R48, [R162+0x8800] ;  /* 0x00880000a230783b */ /* 0x000fe60000004200 */
[----:B------:R-:W-:Y:S01]  /*6890*/  MUFU.EX2 R123, R123 ;  /* 0x0000007b007b7308 */ /* 0x000fe20000000800 */
[--C-:B------:R-:W-:Y:S01]  /*68a0*/  FFMA.FTZ R134, R26, UR4, -R103.reuse ;  /* 0x000000041a867c23 */ /* 0x100fe20008010867 */
[--C-:B------:R-:W-:Y:S01]  /*68b0*/  FFMA.FTZ R133, R27, UR4, -R103.reuse ;  /* 0x000000041b857c23 */ /* 0x100fe20008010867 */
[C---:B------:R-:W-:Y:S01]  /*68c0*/  FMUL.FTZ R68, R100.reuse, R68 ;  /* 0x0000004464447220 */ /* 0x040fe20000410000 */
[C---:B------:R-:W-:Y:S01]  /*68d0*/  FMUL.FTZ R69, R100.reuse, R69 ;  /* 0x0000004564457220 */ /* 0x040fe20000410000 */
[C---:B------:R-:W-:Y:S01]  /*68e0*/  FMUL.FTZ R72, R100.reuse, R72 ;  /* 0x0000004864487220 */ /* 0x040fe20000410000 */
[C---:B------:R-:W-:Y:S01]  /*68f0*/  FMUL.FTZ R73, R100.reuse, R73 ;  /* 0x0000004964497220 */ /* 0x040fe20000410000 */
[C---:B------:R-:W-:Y:S03]  /*6900*/  FMUL.FTZ R76, R100.reuse, R76 ;  /* 0x0000004c644c7220 */ /* 0x040fe60000410000 */
[----:B------:R-:W-:Y:S01]  /*6910*/  MUFU.EX2 R120, R120 ;  /* 0x0000007800787308 */ /* 0x000fe20000000800 */
[----:B------:R-:W-:Y:S01]  /*6920*/  FMUL.FTZ R77, R100, R77 ;  /* 0x0000004d644d7220 */ /* 0x000fe20000410000 */
[--C-:B------:R-:W-:Y:S01]  /*6930*/  FFMA.FTZ R131, R4, UR4, -R116.reuse ;  /* 0x0000000404837c23 */ /* 0x100fe20008010874 */
[--C-:B------:R-:W-:Y:S01]  /*6940*/  FFMA.FTZ R126, R5, UR4, -R116.reuse ;  /* 0x00000004057e7c23 */ /* 0x100fe20008010874 */
[--C-:B------:R-:W-:Y:S01]  /*6950*/  FFMA.FTZ R5, R19, UR4, -R103.reuse ;  /* 0x0000000413057c23 */ /* 0x100fe20008010867 */
[--C-:B------:R-:W-:Y:S01]  /*6960*/  FFMA.FTZ R132, R6, UR4, -R103.reuse ;  /* 0x0000000406847c23 */ /* 0x100fe20008010867 */
[--C-:B------:R-:W-:Y:S01]  /*6970*/  FFMA.FTZ R6, R17, UR4, -R116.reuse ;  /* 0x0000000411067c23 */ /* 0x100fe20008010874 */
[----:B------:R-:W-:Y:S03]  /*6980*/  FMUL.FTZ R17, R100, R89 ;  /* 0x0000005964117220 */ /* 0x000fe60000410000 */
[----:B------:R-:W-:Y:S01]  /*6990*/  MUFU.EX2 R131, R131 ;  /* 0x0000008300837308 */ /* 0x000fe20000000800 */
[--C-:B------:R-:W-:Y:S01]  /*69a0*/  FFMA.FTZ R129, R7, UR4, -R103.reuse ;  /* 0x0000000407817c23 */ /* 0x100fe20008010867 */
[--C-:B------:R-:W-:Y:S01]  /*69b0*/  FFMA.FTZ R7, R20, UR4, -R116.reuse ;  /* 0x0000000414077c23 */ /* 0x100fe20008010874 */
[----:B------:R-:W-:Y:S01]  /*69c0*/  FMUL.FTZ R20, R100, R84 ;  /* 0x0000005464147220 */ /* 0x000fe20000410000 */
[--C-:B------:R-:W-:Y:S01]  /*69d0*/  FFMA.FTZ R130, R8, UR4, -R116.reuse ;  /* 0x0000000408827c23 */ /* 0x100fe20008010874 */
[C---:B------:R-:W-:Y:S01]  /*69e0*/  FMUL.FTZ R8, R100.reuse, R96 ;  /* 0x0000006064087220 */ /* 0x040fe20000410000 */
[--C-:B------:R-:W-:Y:S01]  /*69f0*/  FFMA.FTZ R121, R9, UR4, -R116.reuse ;  /* 0x0000000409797c23 */ /* 0x100fe20008010874 */
[----:B------:R-:W-:Y:S03]  /*6a00*/  FMUL.FTZ R9, R100, R97 ;  /* 0x0000006164097220 */ /* 0x000fe60000410000 */
[----:B------:R-:W2:Y:S01]  /*6a10*/  MUFU.EX2 R126, R126 ;  /* 0x0000007e007e7308 */ /* 0x000ea20000000800 */
[--C-:B------:R-:W-:Y:S01]  /*6a20*/  FFMA.FTZ R124, R10, UR4, -R103.reuse ;  /* 0x000000040a7c7c23 */ /* 0x100fe20008010867 */
[--C-:B------:R-:W-:Y:S01]  /*6a30*/  FFMA.FTZ R127, R11, UR4, -R103.reuse ;  /* 0x000000040b7f7c23 */ /* 0x100fe20008010867 */
[----:B------:R-:W-:Y:S01]  /*6a40*/  FMUL.FTZ R102, R3, UR4 ;  /* 0x0000000403667c20 */ /* 0x000fe20008410000 */
        /* <DEDUP_REMOVED lines=13> */
[----:B--2---:R-:W-:Y:S01]  /*6b20*/  F2FP.BF16.F32.PACK_AB R96, R126, R131 ;  /* 0x000000837e60723e */ /* 0x004fe200000010ff */
[----:B------:R-:W-:Y:S01]  /*6b30*/  FFMA.FTZ R131, R100, R187, R131 ;  /* 0x000000bb64837223 */ /* 0x000fe20000010083 */
[----:B------:R-:W-:Y:S02]  /*6b40*/  ISETP.GT.AND P0, PT, R185, RZ, PT ;  /* 0x000000ffb900720c */ /* 0x000fe40003f04270 */
[----:B------:R-:W-:Y:S01]  /*6b50*/  MOV R101, R2 ;  /* 0x0000000200657202 */ /* 0x000fe20000000f00 */
[----:B------:R-:W-:Y:S04]  /*6b60*/  FADD.FTZ R131, R126, R131 ;  /* 0x000000837e837221 */ /* 0x000fe80000010000 */
[----:B------:R-:W2:Y:S01]  /*6b70*/  MUFU.EX2 R129, R129 ;  /* 0x0000008100817308 */ /* 0x000ea20000000800 */
[C---:B---3--:R-:W-:Y:S01]  /*6b80*/  FMUL.FTZ R14, R3.reuse, R94 ;  /* 0x0000005e030e7220 */ /* 0x048fe20000410000 */
[C---:B------:R-:W-:Y:S01]  /*6b90*/  FMUL.FTZ R15, R3.reuse, R95 ;  /* 0x0000005f030f7220 */ /* 0x040fe20000410000 */
[C---:B------:R-:W-:Y:S01]  /*6ba0*/  FMUL.FTZ R19, R3.reuse, R91 ;  /* 0x0000005b03137220 */ /* 0x040fe20000410000 */
[----:B------:R-:W3:Y:S01]  /*6bb0*/  LDSM.16.MT88.4 R92, [R160+0x6000] ;  /* 0x00600000a05c783b */ /* 0x000ee20000004200 */
[C---:B------:R-:W-:Y:S01]  /*6bc0*/  FMUL.FTZ R22, R3.reuse, R86 ;  /* 0x0000005603167220 */ /* 0x040fe20000410000 */
[C---:B------:R-:W-:Y:S01]  /*6bd0*/  FMUL.FTZ R23, R3.reuse, R87 ;  /* 0x0000005703177220 */ /* 0x040fe20000410000 */
[C---:B------:R-:W-:Y:S03]  /*6be0*/  FMUL.FTZ R10, R3.reuse, R98 ;  /* 0x00000062030a7220 */ /* 0x040fe60000410000 */
[----:B------:R-:W-:Y:S01]  /*6bf0*/  MUFU.EX2 R130, R130 ;  /* 0x0000008200827308 */ /* 0x000fe20000000800 */
[C---:B------:R-:W-:Y:S01]  /*6c00*/  FMUL.FTZ R11, R3.reuse, R99 ;  /* 0x00000063030b7220 */ /* 0x040fe20000410000 */
[----:B------:R-:W-:Y:S01]  /*6c10*/  FFMA.FTZ R102, R18, UR4, -R103 ;  /* 0x0000000412667c23 */ /* 0x000fe20008010867 */
[C---:B------:R-:W-:Y:S01]  /*6c20*/  FMUL.FTZ R18, R3.reuse, R90 ;  /* 0x0000005a03127220 */ /* 0x040fe20000410000 */
[----:B------:R-:W4:Y:S01]  /*6c30*/  LDSM.16.MT88.4 R84, [R163+0x6800] ;  /* 0x00680000a354783b */ /* 0x000f220000004200 */
[C---:B------:R-:W-:Y:S01]  /*6c40*/  FMUL.FTZ R26, R3.reuse, R82 ;  /* 0x00000052031a7220 */ /* 0x040fe20000410000 */
[C---:B------:R-:W-:Y:S01]  /*6c50*/  FMUL.FTZ R27, R3.reuse, R83 ;  /* 0x00000053031b7220 */ /* 0x040fe20000410000 */
[----:B------:R-:W-:Y:S03]  /*6c60*/  FMUL.FTZ R70, R3, R70 ;  /* 0x0000004603467220 */ /* 0x000fe60000410000 */
[----:B------:R-:W5:Y:S01]  /*6c70*/  MUFU.EX2 R121, R121 ;  /* 0x0000007900797308 */ /* 0x000f620000000800 */
[----:B--2---:R-:W-:Y:S01]  /*6c80*/  F2FP.BF16.F32.PACK_AB R97, R129, R132 ;  /* 0x000000848161723e */ /* 0x004fe200000010ff */
[C---:B------:R-:W-:Y:S01]  /*6c90*/  FMUL.FTZ R71, R3.reuse, R71 ;  /* 0x0000004703477220 */ /* 0x040fe20000410000 */
[C---:B------:R-:W-:Y:S01]  /*6ca0*/  FMUL.FTZ R74, R3.reuse, R74 ;  /* 0x0000004a034a7220 */ /* 0x040fe20000410000 */
[----:B------:R-:W2:Y:S01]  /*6cb0*/  LDSM.16.MT88.4 R88, [R162+0x6800] ;  /* 0x00680000a258783b */ /* 0x000ea20000004200 */
[C---:B------:R-:W-:Y:S01]  /*6cc0*/  FMUL.FTZ R75, R3.reuse, R75 ;  /* 0x0000004b034b7220 */ /* 0x040fe20000410000 */
[C---:B------:R-:W-:Y:S01]  /*6cd0*/  FMUL.FTZ R78, R3.reuse, R78 ;  /* 0x0000004e034e7220 */ /* 0x040fe20000410000 */
[C---:B------:R-:W-:Y:S03]  /*6ce0*/  FMUL.FTZ R79, R3.reuse, R79 ;  /* 0x0000004f034f7220 */ /* 0x040fe60000410000 */
[----:B------:R-:W-:Y:S01]  /*6cf0*/  MUFU.EX2 R124, R124 ;  /* 0x0000007c007c7308 */ /* 0x000fe20000000800 */
[----:B------:R-:W-:Y:S04]  /*6d00*/  FFMA.FTZ R132, R3, R186, R132 ;  /* 0x000000ba03847223 */ /* 0x000fe80000010084 */
[----:B------:R-:W-:Y:S05]  /*6d10*/  FADD.FTZ R129, R129, R132 ;  /* 0x0000008481817221 */ /* 0x000fea0000010000 */
[----:B------:R-:W1:Y:S01]  /*6d20*/  MUFU.EX2 R127, R127 ;  /* 0x0000007f007f7308 */ /* 0x000e620000000800 */
[C---:B-----5:R-:W-:Y:S01]  /*6d30*/  F2FP.BF16.F32.PACK_AB R98, R121.reuse, R130 ;  /* 0x000000827962723e */ /* 0x060fe200000010ff */
[----:B------:R-:W-:Y:S04]  /*6d40*/  FADD.FTZ R130, R130, R131 ;  /* 0x0000008382827221 */ /* 0x000fe80000010000 */
[----:B------:R-:W-:Y:S04]  /*6d50*/  FADD.FTZ R121, R121, R130 ;  /* 0x0000008279797221 */ /* 0x000fe80000010000 */
[----:B------:R-:W-:Y:S10]  /*6d60*/  MUFU.EX2 R117, R117 ;  /* 0x0000007500757308 */ /* 0x000ff40000000800 */
[----:B------:R-:W5:Y:S01]  /*6d70*/  MUFU.EX2 R6, R6 ;  /* 0x0000000600067308 */ /* 0x000f620000000800 */
[----:B-1----:R-:W-:Y:S09]  /*6d80*/  F2FP.BF16.F32.PACK_AB R99, R127, R124 ;  /* 0x0000007c7f63723e */ /* 0x002ff200000010ff */
[----:B------:R-:W-:Y:S01]  /*6d90*/  MUFU.EX2 R102, R102 ;  /* 0x0000006600667308 */ /* 0x000fe20000000800 */
[C---:B------:R-:W-:Y:S06]  /*6da0*/  HMMA.16816.F32.BF16 R8, R96.reuse, R104, R8 ;  /* 0x000000686008723c */ /* 0x040fec0000041808 */
[C---:B------:R-:W-:Y:S03]  /*6db0*/  HMMA.16816.F32.BF16 R12, R96.reuse, R106, R12 ;  /* 0x0000006a600c723c */ /* 0x040fe6000004180c */
[----:B------:R-:W1:Y:S01]  /*6dc0*/  MUFU.EX2 R5, R5 ;  /* 0x0000000500057308 */ /* 0x000e620000000800 */
[----:B------:R-:W2:Y:S01]  /*6dd0*/  LDSM.16.MT88.4 R104, [R161+0x6800] ;  /* 0x00680000a168783b */ /* 0x000ea20000004200 */
[----:B-----5:R-:W-:Y:S01]  /*6de0*/  F2FP.BF16.F32.PACK_AB R82, R6, R117 ;  /* 0x000000750652723e */ /* 0x020fe200000010ff */
[C---:B------:R-:W-:Y:S07]  /*6df0*/  HMMA.16816.F32.BF16 R16, R96.reuse, R108, R16 ;  /* 0x0000006c6010723c */ /* 0x040fee0000041810 */
[----:B------:R-:W-:Y:S01]  /*6e00*/  MUFU.EX2 R7, R7 ;  /* 0x0000000700077308 */ /* 0x000fe20000000800 */
[C---:B------:R-:W-:Y:S09]  /*6e10*/  HMMA.16816.F32.BF16 R20, R96.reuse, R110, R20 ;  /* 0x0000006e6014723c */ /* 0x040ff20000041814 */
[----:B------:R-:W5:Y:S02]  /*6e20*/  MUFU.EX2 R118, R118 ;  /* 0x0000007600767308 */ /* 0x000f640000000800 */
[--C-:B------:R-:W-:Y:S01]  /*6e30*/  FFMA.FTZ R108, R24, UR4, -R116.reuse ;  /* 0x00000004186c7c23 */ /* 0x100fe20008010874 */
[----:B------:R-:W-:Y:S01]  /*6e40*/  FFMA.FTZ R109, R25, UR4, -R116 ;  /* 0x00000004196d7c23 */ /* 0x000fe20008010874 */
[C---:B------:R-:W-:Y:S01]  /*6e50*/  FMUL.FTZ R24, R100.reuse, R80 ;  /* 0x0000005064187220 */ /* 0x040fe20000410000 */
[----:B------:R-:W-:Y:S01]  /*6e60*/  FMUL.FTZ R25, R100, R81 ;  /* 0x0000005164197220 */ /* 0x000fe20000410000 */
[----:B------:R-:W-:Y:S04]  /*6e70*/  F2FP.BF16.F32.PACK_AB R80, R119, R122 ;  /* 0x0000007a7750723e */ /* 0x000fe800000010ff */
[----:B------:R-:W-:Y:S01]  /*6e80*/  MUFU.EX2 R125, R125 ;  /* 0x0000007d007d7308 */ /* 0x000fe20000000800 */
[----:B------:R-:W-:Y:S01]  /*6e90*/  F2FP.BF16.F32.PACK_AB R81, R120, R123 ;  /* 0x0000007b7851723e */ /* 0x000fe200000010ff */
[----:B------:R-:W-:Y:S01]  /*6ea0*/  FADD.FTZ R122, R122, R121 ;  /* 0x000000797a7a7221 */ /* 0x000fe20000010000 */
[----:B-1----:R-:W-:Y:S01]  /*6eb0*/  F2FP.BF16.F32.PACK_AB R83, R5, R102 ;  /* 0x000000660553723e */ /* 0x002fe200000010ff */
[C---:B------:R-:W-:Y:S06]  /*6ec0*/  HMMA.16816.F32.BF16 R24, R96.reuse, R112, R24 ;  /* 0x000000706018723c */ /* 0x040fec0000041818 */
[----:B------:R-:W1:Y:S01]  /*6ed0*/  MUFU.EX2 R128, R128 ;  /* 0x0000008000807308 */ /* 0x000e620000000800 */
[----:B------:R-:W-:Y:S01]  /*6ee0*/  FADD.FTZ R122, R119, R122 ;  /* 0x0000007a777a7221 */ /* 0x000fe20000010000 */
[C---:B------:R-:W-:Y:S03]  /*6ef0*/  HMMA.16816.F32.BF16 R68, R96.reuse, R114, R68 ;  /* 0x000000726044723c */ /* 0x040fe60000041844 */
[--C-:B------:R-:W-:Y:S03]  /*6f00*/  FFMA.FTZ R112, R28, UR4, -R116.reuse ;  /* 0x000000041c707c23 */ /* 0x100fe60008010874 */
[C---:B---3--:R-:W-:Y:S02]  /*6f10*/  HMMA.16816.F32.BF16 R72, R96.reuse, R92, R72 ;  /* 0x0000005c6048723c */ /* 0x048fe40000041848 */
[----:B------:R-:W-:Y:S03]  /*6f20*/  MUFU.EX2 R108, R108 ;  /* 0x0000006c006c7308 */ /* 0x000fe60000000800 */
[----:B-----5:R-:W-:Y:S01]  /*6f30*/  F2FP.BF16.F32.PACK_AB R28, R118, R7 ;  /* 0x00000007761c723e */ /* 0x020fe200000010ff */
[----:B------:R-:W-:Y:S01]  /*6f40*/  HMMA.16816.F32.BF16 R76, R96, R94, R76 ;  /* 0x0000005e604c723c */ /* 0x000fe2000004184c */
[----:B------:R-:W3:Y:S05]  /*6f50*/  LDSM.16.MT88.4 R92, [R160+0x6800] ;  /* 0x00680000a05c783b */ /* 0x000eea0000004200 */
[----:B------:R-:W5:Y:S01]  /*6f60*/  MUFU.EX2 R109, R109 ;  /* 0x0000006d006d7308 */ /* 0x000f620000000800 */
[--C-:B------:R-:W-:Y:S01]  /*6f70*/  FFMA.FTZ R113, R29, UR4, -R116.reuse ;  /* 0x000000041d717c23 */ /* 0x100fe20008010874 */
[C---:B----4-:R-:W-:Y:S01]  /*6f80*/  HMMA.16816.F32.BF16 R8, R80.reuse, R84, R8 ;  /* 0x000000545008723c */ /* 0x050fe20000041808 */
[----:B------:R-:W-:Y:S04]  /*6f90*/  LDSM.16.MT88.4 R96, [R161+0x7000] ;  /* 0x00700000a160783b */ /* 0x000fe80000004200 */
[----:B-1----:R-:W-:Y:S01]  /*6fa0*/  F2FP.BF16.F32.PACK_AB R29, R128, R125 ;  /* 0x0000007d801d723e */ /* 0x002fe200000010ff */
[C---:B------:R-:W-:Y:S02]  /*6fb0*/  HMMA.16816.F32.BF16 R12, R80.reuse, R86, R12 ;  /* 0x00000056500c723c */ /* 0x040fe4000004180c */
[----:B------:R-:W-:Y:S01]  /*6fc0*/  MUFU.EX2 R110, R134 ;  /* 0x00000086006e7308 */ /* 0x000fe20000000800 */
[----:B------:R-:W1:Y:S03]  /*6fd0*/  LDSM.16.MT88.4 R84, [R163+0x7000] ;  /* 0x00700000a354783b */ /* 0x000e660000004200 */
[C---:B--2---:R-:W-:Y:S06]  /*6fe0*/  HMMA.16816.F32.BF16 R16, R80.reuse, R88, R16 ;  /* 0x000000585010723c */ /* 0x044fec0000041810 */
[----:B------:R2:W4:Y:S01]  /*6ff0*/  MUFU.EX2 R111, R133 ;  /* 0x00000085006f7308 */ /* 0x0005220000000800 */
[--C-:B------:R-:W-:Y:S01]  /*7000*/  FFMA.FTZ R114, R30, UR4, -R103.reuse ;  /* 0x000000041e727c23 */ /* 0x100fe20008010867 */
[C---:B------:R-:W-:Y:S01]  /*7010*/  HMMA.16816.F32.BF16 R20, R80.reuse, R90, R20 ;  /* 0x0000005a5014723c */ /* 0x040fe20000041814 */
[----:B------:R-:W1:Y:S07]  /*7020*/  LDSM.16.MT88.4 R88, [R162+0x7000] ;  /* 0x00700000a258783b */ /* 0x000e6e0000004200 */
[----:B------:R-:W-:Y:S01]  /*7030*/  MUFU.EX2 R112, R112 ;  /* 0x0000007000707308 */ /* 0x000fe20000000800 */
[C---:B------:R-:W-:Y:S03]  /*7040*/  HMMA.16816.F32.BF16 R24, R80.reuse, R104, R24 ;  /* 0x000000685018723c */ /* 0x040fe60000041818 */
[----:B-----5:R-:W-:Y:S03]  /*7050*/  F2FP.BF16.F32.PACK_AB R30, R109, R108 ;  /* 0x0000006c6d1e723e */ /* 0x020fe600000010ff */
[C---:B------:R-:W-:Y:S03]  /*7060*/  HMMA.16816.F32.BF16 R68, R80.reuse, R106, R68 ;  /* 0x0000006a5044723c */ /* 0x040fe60000041844 */
[----:B------:R-:W5:Y:S02]  /*7070*/  MUFU.EX2 R113, R113 ;  /* 0x0000007100717308 */ /* 0x000f640000000800 */
[--C-:B--2---:R-:W-:Y:S01]  /*7080*/  FFMA.FTZ R133, R32, UR4, -R116.reuse ;  /* 0x0000000420857c23 */ /* 0x104fe20008010874 */
[C---:B---3--:R-:W-:Y:S07]  /*7090*/  HMMA.16816.F32.BF16 R72, R80.reuse, R92, R72 ;  /* 0x0000005c5048723c */ /* 0x048fee0000041848 */
[----:B------:R-:W-:Y:S01]  /*70a0*/  MUFU.EX2 R114, R114 ;  /* 0x0000007200727308 */ /* 0x000fe20000000800 */
[--C-:B------:R-:W-:Y:S01]  /*70b0*/  FFMA.FTZ R115, R31, UR4, -R103.reuse ;  /* 0x000000041f737c23 */ /* 0x100fe20008010867 */
[----:B------:R-:W-:Y:S01]  /*70c0*/  HMMA.16816.F32.BF16 R76, R80, R94, R76 ;  /* 0x0000005e504c723c */ /* 0x000fe2000004184c */
[----:B------:R-:W-:Y:S07]  /*70d0*/  LDSM.16.MT88.4 R80, [R163+0x7800] ;  /* 0x00780000a350783b */ /* 0x000fee0000004200 */
[----:B------:R-:W2:Y:S03]  /*70e0*/  MUFU.EX2 R115, R115 ;  /* 0x0000007300737308 */ /* 0x000ea60000000800 */
[----:B----4-:R-:W-:Y:S01]  /*70f0*/  F2FP.BF16.F32.PACK_AB R31, R111, R110 ;  /* 0x0000006e6f1f723e */ /* 0x010fe200000010ff */
[--C-:B------:R-:W-:Y:S01]  /*7100*/  FFMA.FTZ R104, R33, UR4, -R116.reuse ;  /* 0x0000000421687c23 */ /* 0x100fe20008010874 */
[--C-:B------:R-:W-:Y:S01]  /*7110*/  FFMA.FTZ R105, R34, UR4, -R103.reuse ;  /* 0x0000000422697c23 */ /* 0x100fe20008010867 */
[----:B------:R-:W-:Y:S01]  /*7120*/  LDSM.16.MT88.4 R92, [R163+0x9800] ;  /* 0x00980000a35c783b */ /* 0x000fe20000004200 */
[----:B------:R-:W-:Y:S01]  /*7130*/  FFMA.FTZ R134, R35, UR4, -R103 ;  /* 0x0000000423867c23 */ /* 0x000fe20008010867 */
[--C-:B------:R-:W-:Y:S02]  /*7140*/  FFMA.FTZ R107, R36, UR4, -R116.reuse ;  /* 0x00000004246b7c23 */ /* 0x100fe40008010874 */
[C---:B-1----:R-:W-:Y:S01]  /*7150*/  HMMA.16816.F32.BF16 R8, R28.reuse, R84, R8 ;  /* 0x000000541c08723c */ /* 0x042fe20000041808 */
[----:B------:R-:W-:Y:S03]  /*7160*/  MUFU.EX2 R135, R135 ;  /* 0x0000008700877308 */ /* 0x000fe60000000800 */
[----:B------:R-:W1:Y:S01]  /*7170*/  LDSM.16.MT88.4 R32, [R160+0x7000] ;  /* 0x00700000a020783b */ /* 0x000e620000004200 */
[----:B-----5:R-:W-:Y:S01]  /*7180*/  F2FP.BF16.F32.PACK_AB R36, R113, R112 ;  /* 0x000000707124723e */ /* 0x020fe200000010ff */
[C---:B------:R-:W-:Y:S05]  /*7190*/  HMMA.16816.F32.BF16 R12, R28.reuse, R86, R12 ;  /* 0x000000561c0c723c */ /* 0x040fea000004180c */
[----:B------:R-:W-:Y:S01]  /*71a0*/  MUFU.EX2 R107, R107 ;  /* 0x0000006b006b7308 */ /* 0x000fe20000000800 */
[----:B------:R-:W-:Y:S01]  /*71b0*/  FFMA.FTZ R106, R37, UR4, -R116 ;  /* 0x00000004256a7c23 */ /* 0x000fe20008010874 */
[C---:B------:R-:W-:Y:S01]  /*71c0*/  HMMA.16816.F32.BF16 R16, R28.reuse, R88, R16 ;  /* 0x000000581c10723c */ /* 0x040fe20000041810 */
[----:B------:R-:W3:Y:S03]  /*71d0*/  LDSM.16.MT88.4 R84, [R162+0x7800] ;  /* 0x00780000a254783b */ /* 0x000ee60000004200 */
[----:B--2---:R-:W-:Y:S02]  /*71e0*/  F2FP.BF16.F32.PACK_AB R37, R115, R114 ;  /* 0x000000727325723e */ /* 0x004fe400000010ff */
[C---:B------:R-:W-:Y:S02]  /*71f0*/  HMMA.16816.F32.BF16 R20, R28.reuse, R90, R20 ;  /* 0x0000005a1c14723c */ /* 0x040fe40000041814 */
[----:B------:R-:W-:Y:S01]  /*7200*/  MUFU.EX2 R133, R133 ;  /* 0x0000008500857308 */ /* 0x000fe20000000800 */
[----:B------:R-:W2:Y:S02]  /*7210*/  LDSM.16.MT88.4 R88, [R161+0x7800] ;  /* 0x00780000a158783b */ /* 0x000ea40000004200 */
[----:B------:R-:W-:Y:S01]  /*7220*/  FADD.FTZ R117, R117, R122 ;  /* 0x0000007a75757221 */ /* 0x000fe20000010000 */
[C---:B------:R-:W-:Y:S06]  /*7230*/  HMMA.16816.F32.BF16 R24, R28.reuse, R96, R24 ;  /* 0x000000601c18723c */ /* 0x040fec0000041818 */
[----:B------:R-:W4:Y:S01]  /*7240*/  MUFU.EX2 R104, R104 ;  /* 0x0000006800687308 */ /* 0x000f220000000800 */
[----:B------:R-:W-:Y:S01]  /*7250*/  FADD.FTZ R6, R6, R117 ;  /* 0x0000007506067221 */ /* 0x000fe20000010000 */
[C---:B------:R-:W-:Y:S08]  /*7260*/  HMMA.16816.F32.BF16 R68, R28.reuse, R98, R68 ;  /* 0x000000621c44723c */ /* 0x040ff00000041844 */
[----:B------:R-:W-:Y:S03]  /*7270*/  MUFU.EX2 R105, R105 ;  /* 0x0000006900697308 */ /* 0x000fe60000000800 */
[----:B------:R-:W-:Y:S01]  /*7280*/  FADD.FTZ R7, R7, R6 ;  /* 0x0000000607077221 */ /* 0x000fe20000010000 */
[----:B------:R-:W-:Y:S03]  /*7290*/  FFMA.FTZ R6, R66, UR4, -R103 ;  /* 0x0000000442067c23 */ /* 0x000fe60008010867 */
[----:B------:R-:W-:Y:S03]  /*72a0*/  FADD.FTZ R7, R118, R7 ;  /* 0x0000000776077221 */ /* 0x000fe60000010000 */
[----:B------:R-:W5:Y:S01]  /*72b0*/  MUFU.EX2 R134, R134 ;  /* 0x0000008600867308 */ /* 0x000f620000000800 */
[C---:B-1----:R-:W-:Y:S03]  /*72c0*/  HMMA.16816.F32.BF16 R72, R28.reuse, R32, R72 ;  /* 0x000000201c48723c */ /* 0x042fe60000041848 */
[----:B----4-:R-:W-:Y:S01]  /*72d0*/  F2FP.BF16.F32.PACK_AB R38, R104, R133 ;  /* 0x000000856826723e */ /* 0x010fe200000010ff */
[----:B------:R-:W-:Y:S02]  /*72e0*/  FADD.FTZ R108, R108, R7 ;  /* 0x000000076c6c7221 */ /* 0x000fe40000010000 */
[----:B------:R-:W-:Y:S01]  /*72f0*/  HMMA.16816.F32.BF16 R76, R28, R34, R76 ;  /* 0x000000221c4c723c */ /* 0x000fe2000004184c */
[----:B------:R-:W1:Y:S02]  /*7300*/  LDSM.16.MT88.4 R28, [R160+0x7800] ;  /* 0x00780000a01c783b */ /* 0x000e640000004200 */
[----:B------:R-:W4:Y:S02]  /*7310*/  MUFU.EX2 R106, R106 ;  /* 0x0000006a006a7308 */ /* 0x000f240000000800 */
[----:B------:R-:W-:Y:S08]  /*7320*/  FADD.FTZ R109, R109, R108 ;  /* 0x0000006c6d6d7221 */ /* 0x000ff00000010000 */
[----:B------:R-:W3:Y:S01]  /*7330*/  MUFU.EX2 R136, R136 ;  /* 0x0000008800887308 */ /* 0x000ee20000000800 */
[----:B-----5:R-:W-:Y:S01]  /*7340*/  F2FP.BF16.F32.PACK_AB R39, R134, R105 ;  /* 0x000000698627723e */ /* 0x020fe200000010ff */
[----:B------:R-:W-:Y:S04]  /*7350*/  FADD.FTZ R112, R112, R109 ;  /* 0x0000006d70707221 */ /* 0x000fe80000010000 */
[----:B------:R-:W-:Y:S02]  /*7360*/  FADD.FTZ R112, R113, R112 ;  /* 0x0000007071707221 */ /* 0x000fe40000010000 */
[C---:B------:R-:W-:Y:S02]  /*7370*/  HMMA.16816.F32.BF16 R8, R36.reuse, R80, R8 ;  /* 0x000000502408723c */ /* 0x040fe40000041808 */
[----:B------:R-:W5:Y:S03]  /*7380*/  MUFU.EX2 R138, R138 ;  /* 0x0000008a008a7308 */ /* 0x000f660000000800 */
[----:B----4-:R-:W-:Y:S01]  /*7390*/  F2FP.BF16.F32.PACK_AB R32, R106, R107 ;  /* 0x0000006b6a20723e */ /* 0x010fe200000010ff */
[C---:B------:R-:W-:Y:S01]  /*73a0*/  HMMA.16816.F32.BF16 R12, R36.reuse, R82, R12 ;  /* 0x00000052240c723c */ /* 0x040fe2000004180c */
[----:B------:R-:W4:Y:S05]  /*73b0*/  LDSM.16.MT88.4 R80, [R162+0x8000] ;  /* 0x00800000a250783b */ /* 0x000f2a0000004200 */
[----:B------:R-:W-:Y:S01]  /*73c0*/  MUFU.EX2 R139, R139 ;  /* 0x0000008b008b7308 */ /* 0x000fe20000000800 */
[----:B---3--:R-:W-:Y:S01]  /*73d0*/  F2FP.BF16.F32.PACK_AB R33, R136, R135 ;  /* 0x000000878821723e */ /* 0x008fe200000010ff */
[C---:B------:R-:W-:Y:S08]  /*73e0*/  HMMA.16816.F32.BF16 R16, R36.reuse, R84, R16 ;  /* 0x000000542410723c */ /* 0x040ff00000041810 */
[----:B------:R-:W3:Y:S01]  /*73f0*/  MUFU.EX2 R140, R140 ;  /* 0x0000008c008c7308 */ /* 0x000ee20000000800 */
[C---:B------:R-:W-:Y:S01]  /*7400*/  HMMA.16816.F32.BF16 R20, R36.reuse, R86, R20 ;  /* 0x000000562414723c */ /* 0x040fe20000041814 */
[----:B------:R-:W-:Y:S02]  /*7410*/  LDSM.16.MT88.4 R84, [R162+0x9800] ;  /* 0x00980000a254783b */ /* 0x000fe40000004200 */
[----:B-----5:R-:W-:Y:S03]  /*7420*/  F2FP.BF16.F32.PACK_AB R34, R138, R137 ;  /* 0x000000898a22723e */ /* 0x020fe600000010ff */
[C---:B--2---:R-:W-:Y:S03]  /*7430*/  HMMA.16816.F32.BF16 R24, R36.reuse, R88, R24 ;  /* 0x000000582418723c */ /* 0x044fe60000041818 */
[----:B------:R-:W-:Y:S02]  /*7440*/  MUFU.EX2 R141, R141 ;  /* 0x0000008d008d7308 */ /* 0x000fe40000000800 */
[----:B------:R-:W-:Y:S01]  /*7450*/  FADD.FTZ R133, R133, R112 ;  /* 0x0000007085857221 */ /* 0x000fe20000010000 */
[C---:B------:R-:W-:Y:S07]  /*7460*/  HMMA.16816.F32.BF16 R68, R36.reuse, R90, R68 ;  /* 0x0000005a2444723c */ /* 0x040fee0000041844 */
[----:B------:R-:W2:Y:S01]  /*7470*/  MUFU.EX2 R142, R142 ;  /* 0x0000008e008e7308 */ /* 0x000ea20000000800 */
[----:B---3--:R-:W-:Y:S01]  /*7480*/  F2FP.BF16.F32.PACK_AB R35, R140, R139 ;  /* 0x0000008b8c23723e */ /* 0x008fe200000010ff */
[C---:B-1----:R-:W-:Y:S08]  /*7490*/  HMMA.16816.F32.BF16 R72, R36.reuse, R28, R72 ;  /* 0x0000001c2448723c */ /* 0x042ff00000041848 */
[----:B------:R-:W-:Y:S01]  /*74a0*/  MUFU.EX2 R143, R143 ;  /* 0x0000008f008f7308 */ /* 0x000fe20000000800 */
[----:B------:R-:W-:Y:S01]  /*74b0*/  HMMA.16816.F32.BF16 R76, R36, R30, R76 ;  /* 0x0000001e244c723c */ /* 0x000fe2000004184c */
[----:B------:R-:W1:Y:S02]  /*74c0*/  LDSM.16.MT88.4 R28, [R160+0x8000] ;  /* 0x00800000a01c783b */ /* 0x000e640000004200 */
[----:B------:R-:W-:Y:S03]  /*74d0*/  FADD.FTZ R104, R104, R133 ;  /* 0x0000008568687221 */ /* 0x000fe60000010000 */
[C---:B------:R-:W-:Y:S03]  /*74e0*/  HMMA.16816.F32.BF16 R8, R32.reuse, R40, R8 ;  /* 0x000000282008723c */ /* 0x040fe60000041808 */
[----:B------:R-:W3:Y:S02]  /*74f0*/  MUFU.EX2 R144, R144 ;  /* 0x0000009000907308 */ /* 0x000ee40000000800 */
[----:B--2---:R-:W-:Y:S01]  /*7500*/  F2FP.BF16.F32.PACK_AB R36, R142, R141 ;  /* 0x0000008d8e24723e */ /* 0x004fe200000010ff */
[C---:B------:R-:W-:Y:S01]  /*7510*/  HMMA.16816.F32.BF16 R12, R32.reuse, R42, R12 ;  /* 0x0000002a200c723c */ /* 0x040fe2000004180c */
[----:B------:R-:W2:Y:S06]  /*7520*/  LDSM.16.MT88.4 R40, [R163+0x8800] ;  /* 0x00880000a328783b */ /* 0x000eac0000004200 */
[----:B------:R-:W-:Y:S01]  /*7530*/  MUFU.EX2 R145, R145 ;  /* 0x0000009100917308 */ /* 0x000fe20000000800 */
[----:B------:R-:W-:Y:S01]  /*7540*/  FADD.FTZ R107, R107, R104 ;  /* 0x000000686b6b7221 */ /* 0x000fe20000010000 */
[C---:B----4-:R-:W-:Y:S08]  /*7550*/  HMMA.16816.F32.BF16 R16, R32.reuse, R80, R16 ;  /* 0x000000502010723c */ /* 0x050ff00000041810 */
[----:B------:R-:W4:Y:S01]  /*7560*/  MUFU.EX2 R146, R146 ;  /* 0x0000009200927308 */ /* 0x000f220000000800 */
[C---:B------:R-:W-:Y:S03]  /*7570*/  HMMA.16816.F32.BF16 R20, R32.reuse, R82, R20 ;  /* 0x000000522014723c */ /* 0x040fe60000041814 */
[----:B---3--:R-:W-:Y:S03]  /*7580*/  F2FP.BF16.F32.PACK_AB R37, R144, R143 ;  /* 0x0000008f9025723e */ /* 0x008fe600000010ff */
[C---:B------:R-:W-:Y:S03]  /*7590*/  HMMA.16816.F32.BF16 R24, R32.reuse, R44, R24 ;  /* 0x0000002c2018723c */ /* 0x040fe60000041818 */
[----:B------:R-:W-:Y:S02]  /*75a0*/  MUFU.EX2 R147, R147 ;  /* 0x0000009300937308 */ /* 0x000fe40000000800 */
[----:B------:R-:W-:Y:S01]  /*75b0*/  FADD.FTZ R106, R106, R107 ;  /* 0x0000006b6a6a7221 */ /* 0x000fe20000010000 */
[C---:B------:R-:W-:Y:S01]  /*75c0*/  HMMA.16816.F32.BF16 R68, R32.reuse, R46, R68 ;  /* 0x0000002e2044723c */ /* 0x040fe20000041844 */
[----:B------:R-:W3:Y:S06]  /*75d0*/  LDSM.16.MT88.4 R44, [R161+0x8800] ;  /* 0x00880000a12c783b */ /* 0x000eec0000004200 */
[----:B------:R-:W5:Y:S01]  /*75e0*/  MUFU.EX2 R148, R148 ;  /* 0x0000009400947308 */ /* 0x000f620000000800 */
[----:B----4-:R-:W-:Y:S01]  /*75f0*/  F2FP.BF16.F32.PACK_AB R38, R146, R145 ;  /* 0x000000919226723e */ /* 0x010fe200000010ff */
[C---:B-1----:R-:W-:Y:S08]  /*7600*/  HMMA.16816.F32.BF16 R72, R32.reuse, R28, R72 ;  /* 0x0000001c2048723c */ /* 0x042ff00000041848 */
[----:B------:R-:W-:Y:S01]  /*7610*/  MUFU.EX2 R52, R52 ;  /* 0x0000003400347308 */ /* 0x000fe20000000800 */
[----:B------:R-:W-:Y:S01]  /*7620*/  HMMA.16816.F32.BF16 R76, R32, R30, R76 ;  /* 0x0000001e204c723c */ /* 0x000fe2000004184c */
[----:B------:R-:W1:Y:S02]  /*7630*/  LDSM.16.MT88.4 R28, [R160+0x8800] ;  /* 0x00880000a01c783b */ /* 0x000e640000004200 */
[----:B------:R-:W-:Y:S06]  /*7640*/  FADD.FTZ R137, R137, R106 ;  /* 0x0000006a89897221 */ /* 0x000fec0000010000 */
[----:B------:R-:W4:Y:S02]  /*7650*/  MUFU.EX2 R53, R53 ;  /* 0x0000003500357308 */ /* 0x000f240000000800 */
[----:B-----5:R-:W-:Y:S01]  /*7660*/  F2FP.BF16.F32.PACK_AB R39, R148, R147 ;  /* 0x000000939427723e */ /* 0x020fe200000010ff */
[----:B------:R-:W5:Y:S01]  /*7670*/  LDSM.16.MT88.4 R32, [R163+0x9000] ;  /* 0x00900000a320783b */ /* 0x000f620000004200 */
[----:B------:R-:W-:Y:S05]  /*7680*/  FADD.FTZ R138, R138, R137 ;  /* 0x000000898a8a7221 */ /* 0x000fea0000010000 */
[C---:B--2---:R-:W-:Y:S01]  /*7690*/  HMMA.16816.F32.BF16 R8, R36.reuse, R40, R8 ;  /* 0x000000282408723c */ /* 0x044fe20000041808 */
[----:B------:R-:W-:Y:S04]  /*76a0*/  MUFU.EX2 R54, R54 ;  /* 0x0000003600367308 */ /* 0x000fe80000000800 */
[----:B------:R-:W-:Y:S01]  /*76b0*/  FADD.FTZ R141, R141, R138 ;  /* 0x0000008a8d8d7221 */ /* 0x000fe20000010000 */
[C---:B------:R-:W-:Y:S01]  /*76c0*/  HMMA.16816.F32.BF16 R12, R36.reuse, R42, R12 ;  /* 0x0000002a240c723c */ /* 0x040fe2000004180c */
[----:B------:R-:W2:Y:S04]  /*76d0*/  LDSM.16.MT88.4 R40, [R162+0x9000] ;  /* 0x00900000a228783b */ /* 0x000ea80000004200 */
[----:B------:R-:W4:Y:S01]  /*76e0*/  MUFU.EX2 R55, R55 ;  /* 0x0000003700377308 */ /* 0x000f220000000800 */
[----:B------:R-:W-:Y:S01]  /*76f0*/  FADD.FTZ R142, R142, R141 ;  /* 0x0000008d8e8e7221 */ /* 0x000fe20000010000 */
[C---:B------:R-:W-:Y:S08]  /*7700*/  HMMA.16816.F32.BF16 R16, R36.reuse, R48, R16 ;  /* 0x000000302410723c */ /* 0x040ff00000041810 */
[----:B------:R-:W-:Y:S01]  /*7710*/  MUFU.EX2 R56, R56 ;  /* 0x0000003800387308 */ /* 0x000fe20000000800 */
[C---:B------:R-:W-:Y:S03]  /*7720*/  HMMA.16816.F32.BF16 R20, R36.reuse, R50, R20 ;  /* 0x000000322414723c */ /* 0x040fe60000041814 */
[--C-:B------:R-:W-:Y:S03]  /*7730*/  FFMA.FTZ R48, R60, UR4, -R116.reuse ;  /* 0x000000043c307c23 */ /* 0x100fe60008010874 */
[C---:B---3--:R-:W-:Y:S03]  /*7740*/  HMMA.16816.F32.BF16 R24, R36.reuse, R44, R24 ;  /* 0x0000002c2418723c */ /* 0x048fe60000041818 */
[----:B------:R-:W3:Y:S02]  /*7750*/  MUFU.EX2 R57, R57 ;  /* 0x0000003900397308 */ /* 0x000ee40000000800 */
[----:B------:R-:W-:Y:S01]  /*7760*/  FFMA.FTZ R49, R61, UR4, -R116 ;  /* 0x000000043d317c23 */ /* 0x000fe20008010874 */
[C---:B------:R-:W-:Y:S07]  /*7770*/  HMMA.16816.F32.BF16 R68, R36.reuse, R46, R68 ;  /* 0x0000002e2444723c */ /* 0x040fee0000041844 */
[----:B------:R-:W-:Y:S01]  /*7780*/  MUFU.EX2 R58, R58 ;  /* 0x0000003a003a7308 */ /* 0x000fe20000000800 */
[----:B------:R-:W-:Y:S01]  /*7790*/  FADD.FTZ R44, R124, R129 ;  /* 0x000000817c2c7221 */ /* 0x000fe20000010000 */
[C---:B-1----:R-:W-:Y:S08]  /*77a0*/  HMMA.16816.F32.BF16 R72, R36.reuse, R28, R72 ;  /* 0x0000001c2448723c */ /* 0x042ff00000041848 */
[----:B------:R-:W1:Y:S01]  /*77b0*/  MUFU.EX2 R3, R59 ;  /* 0x0000003b00037308 */ /* 0x000e620000000800 */
[----:B------:R-:W-:Y:S01]  /*77c0*/  HMMA.16816.F32.BF16 R76, R36, R30, R76 ;  /* 0x0000001e244c723c */ /* 0x000fe2000004184c */
[----:B------:R-:W-:Y:S02]  /*77d0*/  LDSM.16.MT88.4 R36, [R160+0x9000] ;  /* 0x00900000a024783b */ /* 0x000fe40000004200 */
[----:B------:R-:W-:Y:S01]  /*77e0*/  FADD.FTZ R44, R127, R44 ;  /* 0x0000002c7f2c7221 */ /* 0x000fe20000010000 */
[----:B----4-:R-:W-:Y:S01]  /*77f0*/  F2FP.BF16.F32.PACK_AB R28, R53, R52 ;  /* 0x00000034351c723e */ /* 0x010fe200000010ff */
[--C-:B------:R-:W-:Y:S01]  /*7800*/  FFMA.FTZ R50, R62, UR4, -R103.reuse ;  /* 0x000000043e327c23 */ /* 0x100fe20008010867 */
[----:B------:R-:W-:Y:S03]  /*7810*/  F2FP.BF16.F32.PACK_AB R29, R55, R54 ;  /* 0x00000036371d723e */ /* 0x000fe600000010ff */
[----:B------:R-:W-:Y:S02]  /*7820*/  MUFU.EX2 R48, R48 ;  /* 0x0000003000307308 */ /* 0x000fe40000000800 */
[----:B------:R-:W-:Y:S01]  /*7830*/  FADD.FTZ R123, R123, R44 ;  /* 0x0000002c7b7b7221 */ /* 0x000fe20000010000 */
[----:B---3--:R-:W-:Y:S01]  /*7840*/  F2FP.BF16.F32.PACK_AB R30, R57, R56 ;  /* 0x00000038391e723e */ /* 0x008fe200000010ff */
[----:B------:R-:W3:Y:S01]  /*7850*/  LDSM.16.MT88.4 R44, [R161+0x9000] ;  /* 0x00900000a12c783b */ /* 0x000ee20000004200 */
[----:B------:R-:W-:Y:S01]  /*7860*/  FFMA.FTZ R51, R63, UR4, -R103 ;  /* 0x000000043f337c23 */ /* 0x000fe20008010867 */
[----:B------:R-:W-:Y:S01]  /*7870*/  FADD.FTZ R123, R120, R123 ;  /* 0x0000007b787b7221 */ /* 0x000fe20000010000 */
[----:B-1----:R-:W-:Y:S01]  /*7880*/  F2FP.BF16.F32.PACK_AB R31, R3, R58 ;  /* 0x0000003a031f723e */ /* 0x002fe200000010ff */
[----:B------:R-:W-:Y:S01]  /*7890*/  FFMA.FTZ R116, R65, UR4, -R116 ;  /* 0x0000000441747c23 */ /* 0x000fe20008010874 */
[----:B------:R-:W-:Y:S01]  /*78a0*/  FFMA.FTZ R103, R67, UR4, -R103 ;  /* 0x0000000443677c23 */ /* 0x000fe20008010867 */
[----:B------:R-:W-:Y:S01]  /*78b0*/  FADD.FTZ R102, R102, R123 ;  /* 0x0000007b66667221 */ /* 0x000fe20000010000 */
[----:B------:R-:W1:Y:S01]  /*78c0*/  MUFU.EX2 R49, R49 ;  /* 0x0000003100317308 */ /* 0x000e620000000800 */
[----:B------:R-:W-:Y:S02]  /*78d0*/  FADD.FTZ R145, R145, R142 ;  /* 0x0000008e91917221 */ /* 0x000fe40000010000 */
[C---:B-----5:R-:W-:Y:S05]  /*78e0*/  HMMA.16816.F32.BF16 R8, R28.reuse, R32, R8 ;  /* 0x000000201c08723c */ /* 0x060fea0000041808 */
[----:B------:R-:W-:Y:S01]  /*78f0*/  FADD.FTZ R102, R5, R102 ;  /* 0x0000006605667221 */ /* 0x000fe20000010000 */
[C---:B------:R-:W-:Y:S01]  /*7900*/  HMMA.16816.F32.BF16 R12, R28.reuse, R34, R12 ;  /* 0x000000221c0c723c */ /* 0x040fe2000004180c */
[----:B------:R-:W-:Y:S04]  /*7910*/  MUFU.EX2 R50, R50 ;  /* 0x0000003200327308 */ /* 0x000fe80000000800 */
[----:B------:R-:W-:Y:S01]  /*7920*/  FADD.FTZ R125, R125, R102 ;  /* 0x000000667d7d7221 */ /* 0x000fe20000010000 */
[C---:B--2---:R-:W-:Y:S05]  /*7930*/  HMMA.16816.F32.BF16 R16, R28.reuse, R40, R16 ;  /* 0x000000281c10723c */ /* 0x044fea0000041810 */
[----:B------:R-:W2:Y:S01]  /*7940*/  MUFU.EX2 R51, R51 ;  /* 0x0000003300337308 */ /* 0x000ea20000000800 */
[----:B-1----:R-:W-:Y:S01]  /*7950*/  F2FP.BF16.F32.PACK_AB R32, R49, R48 ;  /* 0x000000303120723e */ /* 0x002fe200000010ff */
[C---:B------:R-:W-:Y:S01]  /*7960*/  HMMA.16816.F32.BF16 R20, R28.reuse, R42, R20 ;  /* 0x0000002a1c14723c */ /* 0x040fe20000041814 */
[----:B------:R-:W1:Y:S03]  /*7970*/  LDSM.16.MT88.4 R40, [R161+0x9800] ;  /* 0x00980000a128783b */ /* 0x000e660000004200 */
[----:B------:R-:W-:Y:S04]  /*7980*/  FADD.FTZ R125, R128, R125 ;  /* 0x0000007d807d7221 */ /* 0x000fe80000010000 */
[----:B------:R-:W-:Y:S03]  /*7990*/  MUFU.EX2 R5, R64 ;  /* 0x0000004000057308 */ /* 0x000fe60000000800 */
[----:B------:R-:W-:Y:S01]  /*79a0*/  FADD.FTZ R145, R146, R145 ;  /* 0x0000009192917221 */ /* 0x000fe20000010000 */
[----:B------:R-:W-:Y:S01]  /*79b0*/  FADD.FTZ R110, R110, R125 ;  /* 0x0000007d6e6e7221 */ /* 0x000fe20000010000 */
[C---:B---3--:R-:W-:Y:S05]  /*79c0*/  HMMA.16816.F32.BF16 R24, R28.reuse, R44, R24 ;  /* 0x0000002c1c18723c */ /* 0x048fea0000041818 */
[----:B------:R-:W3:Y:S01]  /*79d0*/  MUFU.EX2 R116, R116 ;  /* 0x0000007400747308 */ /* 0x000ee20000000800 */
[----:B------:R-:W-:Y:S01]  /*79e0*/  FADD.FTZ R111, R111, R110 ;  /* 0x0000006e6f6f7221 */ /* 0x000fe20000010000 */
[----:B--2---:R-:W-:Y:S01]  /*79f0*/  F2FP.BF16.F32.PACK_AB R33, R51, R50 ;  /* 0x000000323321723e */ /* 0x004fe200000010ff */
[----:B------:R-:W-:Y:S01]  /*7a00*/  FADD.FTZ R52, R52, R145 ;  /* 0x0000009134347221 */ /* 0x000fe20000010000 */
[C---:B------:R-:W-:Y:S06]  /*7a10*/  HMMA.16816.F32.BF16 R68, R28.reuse, R46, R68 ;  /* 0x0000002e1c44723c */ /* 0x040fec0000041844 */
[----:B------:R-:W-:Y:S01]  /*7a20*/  MUFU.EX2 R6, R6 ;  /* 0x0000000600067308 */ /* 0x000fe20000000800 */
[----:B------:R-:W-:Y:S01]  /*7a30*/  FADD.FTZ R114, R114, R111 ;  /* 0x0000006f72727221 */ /* 0x000fe20000010000 */
[C---:B------:R-:W-:Y:S03]  /*7a40*/  HMMA.16816.F32.BF16 R72, R28.reuse, R36, R72 ;  /* 0x000000241c48723c */ /* 0x040fe60000041848 */
[----:B------:R-:W-:Y:S03]  /*7a50*/  FADD.FTZ R114, R115, R114 ;  /* 0x0000007273727221 */ /* 0x000fe60000010000 */
[----:B------:R-:W-:Y:S02]  /*7a60*/  HMMA.16816.F32.BF16 R76, R28, R38, R76 ;  /* 0x000000261c4c723c */ /* 0x000fe4000004184c */
[----:B------:R-:W2:Y:S01]  /*7a70*/  MUFU.EX2 R103, R103 ;  /* 0x0000006700677308 */ /* 0x000ea20000000800 */
[----:B------:R-:W4:Y:S02]  /*7a80*/  LDSM.16.MT88.4 R28, [R160+0x9800] ;  /* 0x00980000a01c783b */ /* 0x000f240000004200 */
[----:B------:R-:W-:Y:S01]  /*7a90*/  FADD.FTZ R105, R105, R114 ;  /* 0x0000007269697221 */ /* 0x000fe20000010000 */
[----:B---3--:R-:W-:Y:S01]  /*7aa0*/  F2FP.BF16.F32.PACK_AB R34, R116, R5 ;  /* 0x000000057422723e */ /* 0x008fe200000010ff */
[----:B------:R-:W-:Y:S04]  /*7ab0*/  FADD.FTZ R53, R53, R52 ;  /* 0x0000003435357221 */ /* 0x000fe80000010000 */
        /* <DEDUP_REMOVED lines=19> */
[C---:B------:R-:W-:Y:S05]  /*7bf0*/  HMMA.16816.F32.BF16 R68, R32.reuse, R42, R68 ;  /* 0x0000002a2044723c */ /* 0x040fea0000041844 */
[----:B------:R-:W-:Y:S01]  /*7c00*/  FADD.FTZ R54, R54, R7 ;  /* 0x0000000736367221 */ /* 0x000fe20000010000 */
[C---:B----4-:R-:W-:Y:S05]  /*7c10*/  HMMA.16816.F32.BF16 R72, R32.reuse, R28, R72 ;  /* 0x0000001c2048723c */ /* 0x050fea0000041848 */
[----:B------:R-:W-:Y:S01]  /*7c20*/  FADD.FTZ R55, R55, R54 ;  /* 0x0000003637377221 */ /* 0x000fe20000010000 */
[----:B------:R-:W-:Y:S05]  /*7c30*/  HMMA.16816.F32.BF16 R76, R32, R30, R76 ;  /* 0x0000001e204c723c */ /* 0x000fea000004184c */
[----:B------:R-:W-:Y:S01]  /*7c40*/  FADD.FTZ R58, R58, R55 ;  /* 0x000000373a3a7221 */ /* 0x000fe20000010000 */
[----:B------:R-:W-:Y:S05]  /*7c50*/  FADD.FTZ R5, R5, R48 ;  /* 0x0000003005057221 */ /* 0x000fea0000010000 */
[----:B------:R-:W-:Y:S01]  /*7c60*/  FADD.FTZ R3, R3, R58 ;  /* 0x0000003a03037221 */ /* 0x000fe20000010000 */
[----:B------:R-:W-:Y:S03]  /*7c70*/  FADD.FTZ R187, R116, R5 ;  /* 0x0000000574bb7221 */ /* 0x000fe60000010000 */
[----:B------:R-:W-:Y:S01]  /*7c80*/  FADD.FTZ R50, R50, R3 ;  /* 0x0000000332327221 */ /* 0x000fe20000010000 */
[----:B------:R-:W-:Y:S03]  /*7c90*/  IADD3 R3, R185, -0x1, RZ ;  /* 0xffffffffb9037810 */ /* 0x000fe60007ffe0ff */
[----:B------:R-:W-:Y:S01]  /*7ca0*/  FADD.FTZ R51, R51, R50 ;  /* 0x0000003233337221 */ /* 0x000fe20000010000 */
[----:B------:R-:W-:Y:S02]  /*7cb0*/  MOV R185, R3 ;  /* 0x0000000300b97202 */ /* 0x000fe40000000f00 */
[----:B------:R-:W-:Y:S01]  /*7cc0*/  MOV R3, R0 ;  /* 0x0000000000037202 */ /* 0x000fe20000000f00 */
[----:B------:R-:W-:Y:S04]  /*7cd0*/  FADD.FTZ R6, R6, R51 ;  /* 0x0000003306067221 */ /* 0x000fe80000010000 */
[----:B------:R-:W-:Y:S01]  /*7ce0*/  FADD.FTZ R186, R103, R6 ;  /* 0x0000000667ba7221 */ /* 0x000fe20000010000 */
[----:B------:R-:W-:Y:S06]  /*7cf0*/  @P0 BRA `(.L_x_6331) ;  /* 0xffffffd0007c0947 */ /* 0x000fec000383ffff */
.L_x_6327:
[----:B------:R-:W1:Y:S01]  /*7d00*/  SHFL.BFLY PT, R4, R187, 0x2, 0x1f ;  /* 0x0c401f00bb047f89 */ /* 0x000e6200000e0000 */
[----:B------:R-:W2:Y:S01]  /*7d10*/  S2UR UR4, SR_CgaCtaId ;  /* 0x00000000000479c3 */ /* 0x000ea20000008800 */
[----:B------:R-:W-:Y:S01]  /*7d20*/  MOV R11, 0x3f800000 ;  /* 0x3f800000000b7802 */ /* 0x000fe20000000f00 */
[----:B------:R-:W-:Y:S01]  /*7d30*/  UMOV UR5, 0x400 ;  /* 0x0000040000057882 */ /* 0x000fe20000000000 */
[----:B------:R-:W3:Y:S01]  /*7d40*/  SHFL.BFLY PT, R7, R186, 0x2, 0x1f ;  /* 0x0c401f00ba077f89 */ /* 0x000ee200000e0000 */
[----:B------:R-:W-:Y:S01]  /*7d50*/  MOV R14, 0x7f800000 ;  /* 0x7f800000000e7802 */ /* 0x000fe20000000f00 */
[----:B------:R-:W4:Y:S01]  /*7d60*/  S2R R3, SR_TID.X ;  /* 0x0000000000037919 */ /* 0x000f220000002100 */
[----:B-1----:R-:W-:Y:S01]  /*7d70*/  FADD.FTZ R5, R4, R187 ;  /* 0x000000bb04057221 */ /* 0x002fe20000010000 */
[----:B--2---:R-:W-:Y:S01]  /*7d80*/  ULEA UR4, UR4, UR5, 0x18 ;  /* 0x0000000504047291 */ /* 0x004fe2000f8ec03f */
[----:B---3--:R-:W-:-:S03]  /*7d90*/  FADD.FTZ R4, R7, R186 ;  /* 0x000000ba07047221 */ /* 0x008fc60000010000 */
[----:B------:R-:W1:Y:S04]  /*7da0*/  SHFL.BFLY PT, R8, R5, 0x1, 0x1f ;  /* 0x0c201f0005087f89 */ /* 0x000e6800000e0000 */
[----:B------:R-:W2:Y:S01]  /*7db0*/  SHFL.BFLY PT, R7, R4, 0x1, 0x1f ;  /* 0x0c201f0004077f89 */ /* 0x000ea200000e0000 */
[----:B----4-:R-:W-:-:S04]  /*7dc0*/  SHF.R.S32.HI R6, RZ, 0x1f, R3 ;  /* 0x0000001fff067819 */ /* 0x010fc80000011403 */
[----:B------:R-:W-:-:S04]  /*7dd0*/  LEA.HI R10, R6, R3, RZ, 0x2 ;  /* 0x00000003060a7211 */ /* 0x000fc800078f10ff */
[----:B------:R-:W-:Y:S01]  /*7de0*/  LOP3.LUT R12, R10, 0x3ffffffc, RZ, 0xc0, !PT ;  /* 0x3ffffffc0a0c7812 */ /* 0x000fe200078ec0ff */
[----:B-1----:R-:W-:Y:S01]  /*7df0*/  FADD.FTZ R8, R5, R8 ;  /* 0x0000000805087221 */ /* 0x002fe20000010000 */
[----:B------:R-:W-:-:S03]  /*7e00*/  LEA.HI R5, R6, R3, RZ, 0x5 ;  /* 0x0000000306057211 */ /* 0x000fc600078f28ff */
[----:B------:R-:W-:Y:S01]  /*7e10*/  IMAD.IADD R9, R3, 0x1, -R12 ;  /* 0x0000000103097824 */ /* 0x000fe200078e0a0c */
[----:B------:R-:W-:Y:S01]  /*7e20*/  MOV R12, 0x3f800000 ;  /* 0x3f800000000c7802 */ /* 0x000fe20000000f00 */
[----:B--2---:R-:W-:Y:S01]  /*7e30*/  FADD.FTZ R7, R4, R7 ;  /* 0x0000000704077221 */ /* 0x004fe20000010000 */
[----:B------:R-:W-:Y:S02]  /*7e40*/  SHF.R.S32.HI R4, RZ, 0x5, R5 ;  /* 0x00000005ff047819 */ /* 0x000fe40000011405 */
[----:B------:R-:W-:Y:S02]  /*7e50*/  FSETP.NE.FTZ.AND P4, PT, R8, RZ, PT ;  /* 0x000000ff0800720b */ /* 0x000fe40003f95000 */
[----:B------:R-:W-:Y:S01]  /*7e60*/  FSETP.NE.FTZ.AND P3, PT, R7, RZ, PT ;  /* 0x000000ff0700720b */ /* 0x000fe20003f75000 */
[----:B------:R-:W-:Y:S01]  /*7e70*/  IMAD R4, R4, 0x200, R9 ;  /* 0x0000020004047824 */ /* 0x000fe200078e0209 */
[--C-:B------:R-:W-:Y:S02]  /*7e80*/  SHF.R.S32.HI R9, RZ, 0x2, R10.reuse ;  /* 0x00000002ff097819 */ /* 0x100fe4000001140a */
[----:B------:R-:W-:-:S04]  /*7e90*/  SHF.R.S32.HI R10, RZ, 0x1f, R10 ;  /* 0x0000001fff0a7819 */ /* 0x000fc8000001140a */
[----:B------:R-:W-:-:S03]  /*7ea0*/  LEA.HI R10, R10, R9, RZ, 0x3 ;  /* 0x000000090a0a7211 */ /* 0x000fc600078f18ff */
[----:B------:R-:W1:Y:S01]  /*7eb0*/  @P4 MUFU.RCP R11, R8 ;  /* 0x00000008000b4308 */ /* 0x000e620000001000 */
[----:B------:R-:W-:-:S04]  /*7ec0*/  LOP3.LUT R10, R10, 0xfffffff8, RZ, 0xc0, !PT ;  /* 0xfffffff80a0a7812 */ /* 0x000fc800078ec0ff */
[----:B------:R-:W-:-:S03]  /*7ed0*/  IADD3 R10, R9, -R10, RZ ;  /* 0x8000000a090a7210 */ /* 0x000fc60007ffe0ff */
[----:B------:R-:W2:Y:S02]  /*7ee0*/  @P3 MUFU.RCP R12, R7 ;  /* 0x00000007000c3308 */ /* 0x000ea40000001000 */
[----:B------:R-:W-:-:S05]  /*7ef0*/  IMAD.SHL.U32 R9, R10, 0x40, RZ ;  /* 0x000000400a097824 */ /* 0x000fca00078e00ff */
[----:B------:R-:W-:Y:S01]  /*7f00*/  LOP3.LUT R13, R9, 0x1c0, RZ, 0xc0, !PT ;  /* 0x000001c0090d7812 */ /* 0x000fe200078ec0ff */
[----:B------:R-:W3:Y:S01]  /*7f10*/  @P4 MUFU.LG2 R8, R8 ;  /* 0x0000000800084308 */ /* 0x000ee20000000c00 */
[----:B------:R-:W-:Y:S01]  /*7f20*/  LOP3.LUT R9, R10, 0x1, RZ, 0xc0, !PT ;  /* 0x000000010a097812 */ /* 0x000fe200078ec0ff */
[----:B-1----:R-:W-:Y:S01]  /*7f30*/  FMUL.FTZ R96, R11, R96 ;  /* 0x000000600b607220 */ /* 0x002fe20000410000 */
[----:B------:R-:W-:Y:S01]  /*7f40*/  LEA.HI R13, R13, R13, RZ, 0x1d ;  /* 0x0000000d0d0d7211 */ /* 0x000fe200078fe8ff */
[----:B------:R-:W-:Y:S01]  /*7f50*/  FMUL.FTZ R97, R11, R97 ;  /* 0x000000610b617220 */ /* 0x000fe20000410000 */
[----:B------:R-:W-:Y:S01]  /*7f60*/  ISETP.NE.U32.AND P0, PT, R9, 0x1, PT ;  /* 0x000000010900780c */ /* 0x000fe20003f05070 */
[C---:B------:R-:W-:Y:S01]  /*7f70*/  FMUL.FTZ R92, R11.reuse, R92 ;  /* 0x0000005c0b5c7220 */ /* 0x040fe20000410000 */
[----:B------:R-:W-:Y:S01]  /*7f80*/  MOV R9, 0xfffffff0 ;  /* 0xfffffff000097802 */ /* 0x000fe20000000f00 */
[----:B------:R-:W-:Y:S01]  /*7f90*/  IMAD.U32 R4, R4, 0x2, R13 ;  /* 0x0000000204047824 */ /* 0x000fe200078e000d */
[----:B------:R-:W-:Y:S01]  /*7fa0*/  R2P PR, R10, 0x6 ;  /* 0x000000060a007804 */ /* 0x000fe20000000000 */
[C---:B--2---:R-:W-:Y:S01]  /*7fb0*/  FMUL.FTZ R99, R12.reuse, R99 ;  /* 0x000000630c637220 */ /* 0x044fe20000410000 */
[----:B------:R-:W-:Y:S01]  /*7fc0*/  MOV R10, 0x20 ;  /* 0x00000020000a7802 */ /* 0x000fe20000000f00 */
[----:B------:R-:W-:Y:S01]  /*7fd0*/  FMUL.FTZ R98, R12, R98 ;  /* 0x000000620c627220 */ /* 0x000fe20000410000 */
[----:B------:R-:W-:Y:S01]  /*7fe0*/  LEA R13, R4, UR4, 0x1 ;  /* 0x00000004040d7c11 */ /* 0x000fe2000f8e08ff */
[----:B------:R-:W-:Y:S01]  /*7ff0*/  FMUL.FTZ R93, R11, R93 ;  /* 0x0000005d0b5d7220 */ /* 0x000fe20000410000 */
[----:B------:R-:W-:Y:S01]  /*8000*/  SEL R9, R9, 0x10, !P0 ;  /* 0x0000001009097807 */ /* 0x000fe20004000000 */
[C---:B------:R-:W-:Y:S01]  /*8010*/  FMUL.FTZ R95, R12.reuse, R95 ;  /* 0x0000005f0c5f7220 */ /* 0x040fe20000410000 */
        /* <DEDUP_REMOVED lines=53> */
[----:B------:R-:W-:Y:S01]  /*8370*/  STS [R19+0x400], R90 ;  /* 0x0004005a13007388 */ /* 0x000fe20000000800 */
        /* <DEDUP_REMOVED lines=13> */
[----:B------:R1:W-:Y:S04]  /*8450*/  STS [R9+0x400], R70 ;  /* 0x0004004609007388 */ /* 0x0003e80000000800 */
[----:B------:R1:W-:Y:S04]  /*8460*/  STS [R23], R72 ;  /* 0x0000004817007388 */ /* 0x0003e80000000800 */
[----:B------:R1:W-:Y:S04]  /*8470*/  STS [R23+0x400], R74 ;  /* 0x0004004a17007388 */ /* 0x0003e80000000800 */
[----:B------:R4:W-:Y:S04]  /*8480*/  STS [R10], R11 ;  /* 0x0000000b0a007388 */ /* 0x0009e80000000800 */
[----:B------:R4:W-:Y:S01]  /*8490*/  STS [R10+0x400], R12 ;  /* 0x0004000c0a007388 */ /* 0x0009e20000000800 */
[----:B---3--:R-:W-:-:S04]  /*84a0*/  @P4 FMUL.FTZ R17, R8, 0.69314718246459960938 ;  /* 0x3f31721808114820 */ /* 0x008fc80000410000 */
[----:B--2---:R-:W-:Y:S01]  /*84b0*/  @P4 FFMA.FTZ R4, R2, R13, R17 ;  /* 0x0000000d02044223 */ /* 0x004fe20000010011 */
[----:B-1----:R-:W-:-:S04]  /*84c0*/  @P3 FMUL.FTZ R9, R7, 0.69314718246459960938 ;  /* 0x3f31721807093820 */ /* 0x002fc80000410000 */
[----:B----4-:R-:W-:Y:S01]  /*84d0*/  @P3 FFMA.FTZ R14, R0, R15, R9 ;  /* 0x0000000f000e3223 */ /* 0x010fe20000010009 */
        /* <DEDUP_REMOVED lines=8> */
.L_x_6332:
[----:B------:R-:W-:Y:S01]  /*8560*/  S2UR UR8, SR_CTAID.Z ;  /* 0x00000000000879c3 */ /* 0x000fe20000002700 */
[----:B------:R-:W-:Y:S01]  /*8570*/  ULDC UR9, c[0x0][0x270] ;  /* 0x00009c0000097ab9 */ /* 0x000fe20000000800 */
[----:B------:R-:W-:-:S06]  /*8580*/  ULDC UR6, c[0x0][0x2c4] ;  /* 0x0000b10000067ab9 */ /* 0x000fcc0000000800 */
[----:B------:R-:W1:Y:S02]  /*8590*/  S2UR UR7, SR_CTAID.Y ;  /* 0x00000000000779c3 */ /* 0x000e640000002600 */
[----:B-1----:R-:W-:-:S04]  /*85a0*/  UIMAD UR9, UR7, UR9, UR8 ;  /* 0x00000009070972a4 */ /* 0x002fc8000f8e0208 */
[----:B------:R-:W-:Y:S02]  /*85b0*/  UIMAD UR9, UR9, UR6, URZ ;  /* 0x00000006090972a4 */ /* 0x000fe4000f8e023f */
.L_x_6333:
[----:B------:R-:W-:Y:S01]  /*85c0*/  LOP3.LUT R0, R5, 0xffffffe0, RZ, 0xc0, !PT ;  /* 0xffffffe005007812 */ /* 0x000fe200078ec0ff */
[----:B------:R-:W-:Y:S01]  /*85d0*/  BAR.SYNC.DEFER_BLOCKING 0x0 ;  /* 0x0000000000007b1d */ /* 0x000fe20000010000 */
[----:B------:R-:W-:-:S03]  /*85e0*/  IMAD R183, R183, 0x10, R176 ;  /* 0x00000010b7b77824 */ /* 0x000fc600078e02b0 */
[----:B------:R-:W-:Y:S02]  /*85f0*/  IMAD.IADD R0, R3, 0x1, -R0 ;  /* 0x0000000103007824 */ /* 0x000fe400078e0a00 */
[----:B------:R-:W-:Y:S03]  /*8600*/  BSSY B0, `(.L_x_6334) ;  /* 0x0000011000007945 */ /* 0x000fe60003800000 */
[----:B------:R-:W-:-:S13]  /*8610*/  LOP3.LUT P0, RZ, R0, 0x3, RZ, 0xc0, !PT ;  /* 0x0000000300ff7812 */ /* 0x000fda000780c0ff */
[----:B------:R-:W-:Y:S05]  /*8620*/  @P0 BRA `(.L_x_6335) ;  /* 0x0000000000380947 */ /* 0x000fea0003800000 */
        /* <DEDUP_REMOVED lines=14> */
.L_x_6335:
[----:B------:R-:W-:Y:S05]  /*8710*/  BSYNC B0 ;  /* 0x0000000000007941 */ /* 0x000fea0003800000 */
.L_x_6334:
[----:B------:R-:W2:Y:S01]  /*8720*/  S2UR UR5, SR_CTAID.X ;  /* 0x00000000000579c3 */ /* 0x000ea20000002500 */
[----:B------:R-:W-:Y:S01]  /*8730*/  SHF.R.S32.HI R179, RZ, 0x1f, R178 ;  /* 0x0000001fffb37819 */ /* 0x000fe200000114b2 */
[----:B------:R-:W-:Y:S04]  /*8740*/  LDS.128 R16, [R177+0x800] ;  /* 0x00080000b1107984 */ /* 0x000fe80000000c00 */
[----:B------:R-:W-:Y:S02]  /*8750*/  LDS.128 R20, [R177+0x1000] ;  /* 0x00100000b1147984 */ /* 0x000fe40000000c00 */
[----:B------:R-:W3:Y:S02]  /*8760*/  LDC.64 R10, c[0x0][0x298] ;  /* 0x0000a600ff0a7b82 */ /* 0x000ee40000000a00 */
[----:B------:R-:W-:Y:S06]  /*8770*/  LDS.128 R24, [R177+0x1800] ;  /* 0x00180000b1187984 */ /* 0x000fec0000000c00 */
[----:B-1----:R-:W1:Y:S01]  /*8780*/  LDC.64 R8, c[0x0][0x290] ;  /* 0x0000a400ff087b82 */ /* 0x002e620000000a00 */
[----:B--2---:R-:W-:-:S07]  /*8790*/  USHF.L.U32 UR5, UR5, 0x6, URZ ;  /* 0x0000000605057899 */ /* 0x004fce000800063f */
[----:B------:R-:W2:Y:S01]  /*87a0*/  LDC.64 R4, c[0x0][0x2a0] ;  /* 0x0000a800ff047b82 */ /* 0x000ea20000000a00 */
[----:B------:R-:W-:Y:S01]  /*87b0*/  USHF.R.S32.HI UR4, URZ, 0x1f, UR5 ;  /* 0x0000001f3f047899 */ /* 0x000fe20008011405 */
[----:B---3--:R-:W-:-:S05]  /*87c0*/  IMAD.WIDE.U32 R12, R10, UR5, R178 ;  /* 0x000000050a0c7c25 */ /* 0x008fca000f8e00b2 */
[----:B------:R-:W-:Y:S01]  /*87d0*/  IMAD R0, R10, UR4, RZ ;  /* 0x000000040a007c24 */ /* 0x000fe2000f8e02ff */
[----:B------:R-:W-:-:S03]  /*87e0*/  USHF.R.S32.HI UR4, URZ, 0x1f, UR7 ;  /* 0x0000001f3f047899 */ /* 0x000fc60008011407 */
[----:B------:R-:W-:-:S03]  /*87f0*/  IMAD R2, R11, UR5, R0 ;  /* 0x000000050b027c24 */ /* 0x000fc6000f8e0200 */
[----:B-1----:R-:W-:Y:S01]  /*8800*/  IMAD R0, R8, UR4, RZ ;  /* 0x0000000408007c24 */ /* 0x002fe2000f8e02ff */
[----:B------:R-:W-:Y:S01]  /*8810*/  USHF.R.S32.HI UR4, URZ, 0x1f, UR8 ;  /* 0x0000001f3f047899 */ /* 0x000fe20008011408 */
[----:B------:R-:W-:Y:S02]  /*8820*/  IADD3 R13, R2, R13, RZ ;  /* 0x0000000d020d7210 */ /* 0x000fe40007ffe0ff */
[----:B------:R-:W-:Y:S02]  /*8830*/  IMAD R0, R9, UR7, R0 ;  /* 0x0000000709007c24 */ /* 0x000fe4000f8e0200 */
[----:B------:R-:W-:Y:S02]  /*8840*/  IMAD.WIDE.U32 R8, R8, UR7, R12 ;  /* 0x0000000708087c25 */ /* 0x000fe4000f8e000c */
[----:B------:R-:W1:Y:S02]  /*8850*/  LDS.128 R12, [R177] ;  /* 0x00000000b10c7984 */ /* 0x000e640000000c00 */
[----:B--2---:R-:W-:Y:S01]  /*8860*/  IMAD R2, R4, UR4, RZ ;  /* 0x0000000404027c24 */ /* 0x004fe2000f8e02ff */
[----:B------:R-:W-:Y:S01]  /*8870*/  IADD3 R7, R0, R9, RZ ;  /* 0x0000000900077210 */ /* 0x000fe20007ffe0ff */
[----:B------:R-:W-:Y:S01]  /*8880*/  ULDC.64 UR4, c[0x0][0x280] ;  /* 0x0000a00000047ab9 */ /* 0x000fe20000000a00 */
[----:B------:R-:W-:Y:S01]  /*8890*/  LEA.HI R0, R6, R3, RZ, 0x3 ;  /* 0x0000000306007211 */ /* 0x000fe200078f18ff */
[----:B------:R-:W-:-:S02]  /*88a0*/  IMAD.MOV.U32 R6, RZ, RZ, R8 ;  /* 0x000000ffff067224 */ /* 0x000fc400078e0008 */
        /* <DEDUP_REMOVED lines=22> */
[----:B------:R-:W-:Y:S01]  /*8a10*/  STG.E.128 desc[UR18][R8.64], R24 ;  /* 0x0000001808007986 */ /* 0x000fe2000c101d12 */
[----:B------:R-:W-:Y:S05]  /*8a20*/  EXIT ;  /* 0x000000000000794d */ /* 0x000fea0003800000 */
.L_x_6336:
        /* <DEDUP_REMOVED lines=13> */
.L_x_8042:


//--------------------- .text._ZN5flash24flash_fwd_splitkv_kernelI23Flash_fwd_kernel_traitsILi64ELi64ELi128ELi4ELb0ELb0EN7cutlass10bfloat16_tE19Flash_kernel_traitsILi64ELi64ELi128ELi4ES3_EELb1ELb0ELb0ELb1ELb1ELb1ELb0ELb0EEEvNS_16Flash_fwd_paramsE --------------------------
	.section	.text._ZN5flash24flash_fwd_splitkv_kernelI23Flash_fwd_kernel_traitsILi64ELi64ELi128ELi4ELb0ELb0EN7cutlass10bfloat16_tE19Flash_kernel_traitsILi64ELi64ELi128ELi4ES3_EELb1ELb0ELb0ELb1ELb1ELb1ELb0ELb0EEEvNS_16Flash_fwd_paramsE,"ax",@progbits
	.align	128
        .global         _ZN5flash24flash_fwd_splitkv_kernelI23Flash_fwd_kernel_traitsILi64ELi64ELi128ELi4ELb0ELb0EN7cutlass10bfloat16_tE19Flash_kernel_traitsILi64ELi64ELi128ELi4ES3_EELb1ELb0ELb0ELb1ELb1ELb1ELb0ELb0EEEvNS_16Flash_fwd_paramsE
        .type           _ZN5flash24flash_fwd_splitkv_kernelI23Flash_fwd_kernel_traitsILi64ELi64ELi128ELi4ELb0ELb0EN7cutlass10bfloat16_tE19Flash_kernel_traitsILi64ELi64ELi128ELi4ES3_EELb1ELb0ELb0ELb1ELb1ELb1ELb0ELb0EEEvNS_16Flash_fwd_paramsE,@function
        .size           _ZN5flash24flash_fwd_splitkv_kernelI23Flash_fwd_kernel_traitsILi64ELi64ELi128ELi4ELb0ELb0EN7cutlass10bfloat16_tE19Flash_kernel_traitsILi64ELi64ELi128ELi4ES3_EELb1ELb0ELb0ELb1ELb1ELb1ELb0ELb0EEEvNS_16Flash_fwd_paramsE,(.L_x_8043 - _ZN5flash24flash_fwd_splitkv_kernelI23Flash_fwd_kernel_traitsILi64ELi64ELi128ELi4ELb0ELb0EN7cutlass10bfloat16_tE19Flash_kernel_traitsILi64ELi64ELi128ELi4ES3_EELb1ELb0ELb0ELb1ELb1ELb1ELb0ELb0EEEvNS_16Flash_fwd_paramsE)
        .other          _ZN5flash24flash_fwd_splitkv_kernelI23Flash_fwd_kernel_traitsILi64ELi64ELi128ELi4ELb0ELb0EN7cutlass10bfloat16_tE19Flash_kernel_traitsILi64ELi64ELi128ELi4ES3_EELb1ELb0ELb0ELb1ELb1ELb1ELb0ELb0EEEvNS_16Flash_fwd_paramsE,@"STO_CUDA_ENTRY STV_DEFAULT"
_ZN5flash24flash_fwd_splitkv_kernelI23Flash_fwd_kernel_traitsILi64ELi64ELi128ELi4ELb0ELb0EN7cutlass10bfloat16_tE19Flash_kernel_traitsILi64ELi64ELi128ELi4ES3_EELb1ELb0ELb0ELb1ELb1ELb1ELb0ELb0EEEvNS_16Flash_fwd_paramsE:
.text._ZN5flash24flash_fwd_splitkv_kernelI23Flash_fwd_kernel_traitsILi64ELi64ELi128ELi4ELb0ELb0EN7cutlass10bfloat16_tE19Flash_kernel_traitsILi64ELi64ELi128ELi4ES3_EELb1ELb0ELb0ELb1ELb1ELb1ELb0ELb0EEEvNS_16Flash_fwd_paramsE:
        /* <DEDUP_REMOVED lines=59> */
[C---:B------:R-:W-:Y:S01]  /*03b0*/  IMAD R3, R78.reuse, UR7, R3 ;  /* 0x000000074e037c24 */ /* 0x040fe2000f8e0203 */
[C---:B------:R-:W-:Y:S01]  /*03c0*/  LOP3.LUT P5, RZ, R25.reuse, 0x7, RZ, 0xc0, !PT ;  /* 0x0000000719ff7812 */ /* 0x040fe200078ac0ff */
[----:B------:R-:W-:Y:S01]  /*03d0*/  IMAD.IADD R4, R25, 0x1, -R4 ;  /* 0x0000000119047824 */ /* 0x000fe200078e0a04 */
[----:B------:R-:W-:Y:S01]  /*03e0*/  IADD3 R9, -R78, UR17, RZ ;  /* 0x000000114e097c10 */ /* 0x000fe2000fffe1ff */
[----:B------:R-:W-:-:S02]  /*03f0*/  IMAD R0, R0, UR4, RZ ;  /* 0x0000000400007c24 */ /* 0x000fc4000f8e02ff */
[----:B------:R-:W-:Y:S01]  /*0400*/  IMAD.SHL.U32 R4, R4, 0x8, RZ ;  /* 0x0000000804047824 */ /* 0x000fe200078e00ff */
[C---:B------:R-:W-:Y:S01]  /*0410*/  ISETP.GE.OR P4, PT, R2.reuse, R9, P5 ;  /* 0x000000090200720c */ /* 0x040fe20002f86670 */
[----:B------:R-:W-:Y:S01]  /*0420*/  IMAD R7, R11, UR5, R0 ;  /* 0x000000050b077c24 */ /* 0x000fe2000f8e0200 */
[----:B------:R-:W-:Y:S01]  /*0430*/  SHF.R.S32.HI R0, RZ, 0x1f, R2 ;  /* 0x0000001fff007819 */ /* 0x000fe20000011402 */
[----:B------:R-:W-:Y:S01]  /*0440*/  VIADD R8, R2, 0x10 ;  /* 0x0000001002087836 */ /* 0x000fe20000000000 */
[----:B------:R-:W-:-:S04]  /*0450*/  SHF.R.S32.HI R5, RZ, 0x1f, R4 ;  /* 0x0000001fff057819 */ /* 0x000fc80000011404 */
[----:B------:R-:W-:Y:S01]  /*0460*/  ISETP.GE.OR P3, PT, R8, R9, P5 ;  /* 0x000000090800720c */ /* 0x000fe20002f66670 */
[----:B------:R-:W-:-:S04]  /*0470*/  IMAD.WIDE.U32 R4, R78, UR6, R4 ;  /* 0x000000064e047c25 */ /* 0x000fc8000f8e0004 */
[----:B------:R-:W-:Y:S01]  /*0480*/  IMAD.IADD R5, R5, 0x1, R3 ;  /* 0x0000000105057824 */ /* 0x000fe200078e0203 */
[----:B------:R-:W-:Y:S01]  /*0490*/  SHF.R.S32.HI R3, RZ, 0x1f, R10 ;  /* 0x0000001fff037819 */ /* 0x000fe2000001140a */
[----:B------:R-:W-:Y:S02]  /*04a0*/  @!P4 IMAD.MOV.U32 R17, RZ, RZ, 0x7f800000 ;  /* 0x7f800000ff11c424 */ /* 0x000fe400078e00ff */
        /* <DEDUP_REMOVED lines=10> */
[----:B------:R-:W-:Y:S02]  /*0550*/  IMAD R3, R0, UR6, RZ ;  /* 0x0000000600037c24 */ /* 0x000fe4000f8e02ff */
[----:B------:R-:W-:Y:S02]  /*0560*/  IMAD R5, R5, UR17, R78 ;  /* 0x0000001105057c24 */ /* 0x000fe4000f8e024e */
[----:B------:R-:W-:Y:S02]  /*0570*/  IMAD.MOV.U32 R6, RZ, RZ, R4 ;  /* 0x000000ffff067224 */ /* 0x000fe400078e0004 */
[C---:B------:R-:W-:Y:S01]  /*0580*/  IMAD R3, R2.reuse, UR7, R3 ;  /* 0x0000000702037c24 */ /* 0x040fe2000f8e0203 */
[----:B------:R-:W-:Y:S01]  /*0590*/  IADD3 R4, P1, R5, R2, RZ ;  /* 0x0000000205047210 */ /* 0x000fe20007f3e0ff */
[----:B------:R-:W-:Y:S01]  /*05a0*/  IMAD.WIDE.U32 R6, R2, UR6, R6 ;  /* 0x0000000602067c25 */ /* 0x000fe2000f8e0006 */
[----:B------:R-:W-:-:S02]  /*05b0*/  USHF.L.U32 UR6, UR7, 0x5, URZ ;  /* 0x0000000507067899 */ /* 0x000fc4000800063f */
[----:B------:R-:W-:Y:S01]  /*05c0*/  LEA.HI.X.SX32 R5, R5, R0, 0x1, P1 ;  /* 0x0000000005057211 */ /* 0x000fe200008f0eff */
[----:B------:R-:W-:Y:S01]  /*05d0*/  IMAD.IADD R3, R7, 0x1, R3 ;  /* 0x0000000107037824 */ /* 0x000fe200078e0203 */
[----:B------:R-:W-:Y:S01]  /*05e0*/  LEA R10, P0, R6, UR4, 0x1 ;  /* 0x00000004060a7c11 */ /* 0x000fe2000f8008ff */
[C---:B------:R-:W-:Y:S01]  /*05f0*/  VIADD R0, R2.reuse, 0x20 ;  /* 0x0000002002007836 */ /* 0x040fe20000000000 */
[----:B------:R-:W-:Y:S01]  /*0600*/  UIADD3 UR6, UR9, UR6, URZ ;  /* 0x0000000609067290 */ /* 0x000fe2000fffe03f */
[----:B------:R-:W-:Y:S01]  /*0610*/  VIADD R2, R2, 0x30 ;  /* 0x0000003002027836 */ /* 0x000fe20000000000 */
[----:B------:R-:W-:Y:S01]  /*0620*/  LEA.HI.X R11, R6, UR5, R3, 0x1, P0 ;  /* 0x00000005060b7c11 */ /* 0x000fe200080f0c03 */
[----:B------:R-:W-:Y:S01]  /*0630*/  ULDC.64 UR4, c[0x0][0x2b0] ;  /* 0x0000ac0000047ab9 */ /* 0x000fe20000000a00 */
[----:B------:R-:W-:Y:S02]  /*0640*/  IADD3 R12, P1, R10, UR8, RZ ;  /* 0x000000080a0c7c10 */ /* 0x000fe4000ff3e0ff */
[----:B------:R-:W-:Y:S01]  /*0650*/  ISETP.GE.OR P2, PT, R0, R9, P5 ;  /* 0x000000090000720c */ /* 0x000fe20002f46670 */
[----:B------:R1:W-:Y:S01]  /*0660*/  STG.E.128 desc[UR18][R10.64], RZ ;  /* 0x000000ff0a007986 */ /* 0x0003e2000c101d12 */
[----:B------:R-:W-:-:S02]  /*0670*/  LEA R14, P0, R4, UR4, 0x2 ;  /* 0x00000004040e7c11 */ /* 0x000fc4000f8010ff */
[----:B------:R-:W-:Y:S02]  /*0680*/  IADD3.X R13, R11, UR6, RZ, P1, !PT ;  /* 0x000000060b0d7c10 */ /* 0x000fe40008ffe4ff */
        /* <DEDUP_REMOVED lines=18> */
.L_x_6337:
        /* <DEDUP_REMOVED lines=22> */
.L_x_6338:
[----:B------:R-:W-:Y:S05]  /*0910*/  @P6 BRA `(.L_x_6339) ;  /* 0x00000004003c6947 */ /* 0x000fea0003800000 */
[----:B------:R-:W3:Y:S01]  /*0920*/  LDC R0, c[0x0][0x380] ;  /* 0x0000e000ff007b82 */ /* 0x000ee20000000800 */
[----:B------:R-:W-:Y:S01]  /*0930*/  LEA R9, R24, 0xffffff80, 0x7 ;  /* 0xffffff8018097811 */ /* 0x000fe200078e38ff */
[----:B------:R-:W-:Y:S01]  /*0940*/  ULDC.64 UR8, c[0x0][0x230] ;  /* 0x00008c0000087ab9 */ /* 0x000fe20000000a00 */
[----:B------:R-:W-:Y:S01]  /*0950*/  ULDC.64 UR6, c[0x0][0x248] ;  /* 0x0000920000067ab9 */ /* 0x000fe20000000a00 */
[----:B------:R-:W-:Y:S01]  /*0960*/  ULDC.64 UR4, c[0x0][0x238] ;  /* 0x00008e0000047ab9 */ /* 0x000fe20000000a00 */
[----:B-1----:R-:W-:Y:S01]  /*0970*/  IABS R2, R9 ;  /* 0x0000000900027213 */ /* 0x002fe20000000000 */
[----:B------:R-:W-:Y:S01]  /*0980*/  ULDC.64 UR10, c[0x0][0x260] ;  /* 0x00009800000a7ab9 */ /* 0x000fe20000000a00 */
[----:B---3--:R-:W-:-:S04]  /*0990*/  IABS R4, R0 ;  /* 0x0000000000047213 */ /* 0x008fc80000000000 */
[----:B------:R-:W1:Y:S08]  /*09a0*/  I2F.RP R5, R4 ;  /* 0x0000000400057306 */ /* 0x000e700000209400 */
[----:B-1----:R-:W1:Y:S02]  /*09b0*/  MUFU.RCP R6, R5 ;  /* 0x0000000500067308 */ /* 0x002e640000001000 */
[----:B-1----:R-:W-:-:S06]  /*09c0*/  IADD3 R6, R6, 0xffffffe, RZ ;  /* 0x0ffffffe06067810 */ /* 0x002fcc0007ffe0ff */
[----:B------:R-:W1:Y:S02]  /*09d0*/  F2I.FTZ.U32.TRUNC.NTZ R7, R6 ;  /* 0x0000000600077305 */ /* 0x000e64000021f000 */
[----:B-1----:R-:W-:Y:S01]  /*09e0*/  IMAD.MOV R3, RZ, RZ, -R7 ;  /* 0x000000ffff037224 */ /* 0x002fe200078e0a07 */
[----:B------:R-:W-:-:S03]  /*09f0*/  MOV R6, RZ ;  /* 0x000000ff00067202 */ /* 0x000fc60000000f00 */
        /* <DEDUP_REMOVED lines=11> */
[----:B------:R-:W-:Y:S02]  /*0ab0*/  ISETP.GE.U32.AND P2, PT, R3, R4, PT ;  /* 0x000000040300720c */ /* 0x000fe40003f46070 */
[----:B------:R-:W1:Y:S11]  /*0ac0*/  LDC R3, c[0x0][0x278] ;  /* 0x00009e00ff037b82 */ /* 0x000e760000000800 */
[----:B------:R-:W-:-:S05]  /*0ad0*/  @P2 IADD3 R5, R5, 0x1, RZ ;  /* 0x0000000105052810 */ /* 0x000fca0007ffe0ff */
[----:B------:R-:W-:Y:S01]  /*0ae0*/  @!P0 IMAD.MOV R5, RZ, RZ, -R5 ;  /* 0x000000ffff058224 */ /* 0x000fe200078e0a05 */
[----:B------:R-:W-:-:S05]  /*0af0*/  @!P1 LOP3.LUT R5, RZ, R0, RZ, 0x33, !PT ;  /* 0x00000000ff059212 */ /* 0x000fca00078e33ff */
[----:B------:R-:W-:-:S06]  /*0b00*/  IMAD.WIDE R14, R5, 0x4, R174 ;  /* 0x00000004050e7825 */ /* 0x000fcc00078e02ae */
[----:B------:R-:W3:Y:S01]  /*0b10*/  LDG.E R14, desc[UR18][R14.64] ;  /* 0x000000120e0e7981 */ /* 0x000ee2000c1e1900 */
[----:B-1----:R-:W-:Y:S02]  /*0b20*/  IABS R2, R3 ;  /* 0x0000000300027213 */ /* 0x002fe40000000000 */
[----:B------:R-:W-:Y:S02]  /*0b30*/  IADD3 R5, -R5, RZ, RZ ;  /* 0x000000ff05057210 */ /* 0x000fe40007ffe1ff */
[----:B------:R-:W1:Y:S03]  /*0b40*/  I2F.RP R7, R2 ;  /* 0x0000000200077306 */ /* 0x000e660000209400 */
[----:B------:R-:W-:-:S05]  /*0b50*/  IMAD R9, R0, R5, R9 ;  /* 0x0000000500097224 */ /* 0x000fca00078e0209 */
[----:B------:R-:W-:Y:S01]  /*0b60*/  SHF.R.S32.HI R0, RZ, 0x1f, R9 ;  /* 0x0000001fff007819 */ /* 0x000fe20000011409 */
        /* <DEDUP_REMOVED lines=13> */
[----:B------:R-:W-:Y:S02]  /*0c40*/  @!P0 IMAD.IADD R7, R7, 0x1, -R2 ;  /* 0x0000000107078824 */ /* 0x000fe400078e0a02 */
[----:B------:R-:W-:-:S03]  /*0c50*/  @!P0 VIADD R4, R4, 0x1 ;  /* 0x0000000104048836 */ /* 0x000fc60000000000 */
[----:B------:R-:W-:Y:S02]  /*0c60*/  ISETP.GE.U32.AND P1, PT, R7, R2, PT ;  /* 0x000000020700720c */ /* 0x000fe40003f26070 */
[----:B------:R-:W-:-:S04]  /*0c70*/  LOP3.LUT R2, R10, R3, RZ, 0x3c, !PT ;  /* 0x000000030a027212 */ /* 0x000fc800078e3cff */
[----:B------:R-:W-:Y:S01]  /*0c80*/  ISETP.GE.AND P0, PT, R2, RZ, PT ;  /* 0x000000ff0200720c */ /* 0x000fe20003f06270 */
[----:B------:R-:W-:-:S06]  /*0c90*/  IMAD R2, R0, UR6, RZ ;  /* 0x0000000600027c24 */ /* 0x000fcc000f8e02ff */
[----:B------:R-:W-:Y:S02]  /*0ca0*/  @P1 IADD3 R4, R4, 0x1, RZ ;  /* 0x0000000104041810 */ /* 0x000fe40007ffe0ff */
[----:B------:R-:W-:-:S04]  /*0cb0*/  ISETP.NE.AND P1, PT, R3, RZ, PT ;  /* 0x000000ff0300720c */ /* 0x000fc80003f25270 */
[----:B------:R-:W-:-:S09]  /*0cc0*/  @!P0 IMAD.MOV R4, RZ, RZ, -R4 ;  /* 0x000000ffff048224 */ /* 0x000fd200078e0a04 */
[----:B------:R-:W-:Y:S02]  /*0cd0*/  @!P1 LOP3.LUT R4, RZ, R3, RZ, 0x33, !PT ;  /* 0x00000003ff049212 */ /* 0x000fe400078e33ff */
[----:B---3-5:R-:W-:Y:S01]  /*0ce0*/  SHF.R.S32.HI R13, RZ, 0x1f, R14 ;  /* 0x0000001fff0d7819 */ /* 0x028fe2000001140e */
[----:B------:R-:W-:-:S04]  /*0cf0*/  IMAD.WIDE.U32 R6, R14, UR8, RZ ;  /* 0x000000080e067c25 */ /* 0x000fc8000f8e00ff */
[C---:B------:R-:W-:Y:S02]  /*0d00*/  IMAD R5, R13.reuse, UR8, RZ ;  /* 0x000000080d057c24 */ /* 0x040fe4000f8e02ff */
[----:B------:R-:W-:Y:S02]  /*0d10*/  IMAD R13, R13, UR4, RZ ;  /* 0x000000040d0d7c24 */ /* 0x000fe4000f8e02ff */
[C---:B------:R-:W-:Y:S02]  /*0d20*/  IMAD R5, R14.reuse, UR9, R5 ;  /* 0x000000090e057c24 */ /* 0x040fe4000f8e0205 */
[C---:B------:R-:W-:Y:S02]  /*0d30*/  IMAD R13, R14.reuse, UR5, R13 ;  /* 0x000000050e0d7c24 */ /* 0x040fe4000f8e020d */
[----:B------:R-:W-:Y:S01]  /*0d40*/  IMAD.WIDE.U32 R14, R14, UR4, RZ ;  /* 0x000000040e0e7c25 */ /* 0x000fe2000f8e00ff */
[----:B------:R-:W-:-:S03]  /*0d50*/  IADD3 R7, R7, R5, RZ ;  /* 0x0000000507077210 */ /* 0x000fc60007ffe0ff */
[C---:B------:R-:W-:Y:S02]  /*0d60*/  IMAD R5, R9.reuse, UR7, R2 ;  /* 0x0000000709057c24 */ /* 0x040fe4000f8e0202 */
[----:B------:R-:W-:Y:S01]  /*0d70*/  IMAD.WIDE.U32 R2, R9, UR6, R6 ;  /* 0x0000000609027c25 */ /* 0x000fe2000f8e0006 */
[----:B------:R-:W-:-:S03]  /*0d80*/  SHF.R.S32.HI R7, RZ, 0x1f, R4 ;  /* 0x0000001fff077819 */ /* 0x000fc60000011404 */
[----:B------:R-:W-:Y:S01]  /*0d90*/  IMAD.IADD R13, R15, 0x1, R13 ;  /* 0x000000010f0d7824 */ /* 0x000fe200078e020d */
[----:B------:R-:W-:Y:S01]  /*0da0*/  IADD3 R3, R3, R5, RZ ;  /* 0x0000000503037210 */ /* 0x000fe20007ffe0ff */
[----:B------:R-:W-:-:S04]  /*0db0*/  IMAD R5, R7, UR10, RZ ;  /* 0x0000000a07057c24 */ /* 0x000fc8000f8e02ff */
[C---:B------:R-:W-:Y:S02]  /*0dc0*/  IMAD R5, R4.reuse, UR11, R5 ;  /* 0x0000000b04057c24 */ /* 0x040fe4000f8e0205 */
[----:B------:R-:W-:-:S05]  /*0dd0*/  IMAD.WIDE.U32 R2, R4, UR10, R2 ;  /* 0x0000000a04027c25 */ /* 0x000fca000f8e0002 */
[----:B------:R-:W-:Y:S02]  /*0de0*/  IADD3 R5, R3, R5, RZ ;  /* 0x0000000503057210 */ /* 0x000fe40007ffe0ff */
[----:B------:R-:W-:Y:S01]  /*0df0*/  MOV R6, R2 ;  /* 0x0000000200067202 */ /* 0x000fe20000000f00 */
[----:B------:R-:W-:Y:S06]  /*0e00*/  BRA `(.L_x_6340) ;  /* 0x0000000000ec7947 */ /* 0x000fec0003800000 */
.L_x_6339:
        /* <DEDUP_REMOVED lines=36> */
[----:B------:R-:W-:Y:S02]  /*1050*/  IMAD R17, R17, UR6, RZ ;  /* 0x0000000611117c24 */ /* 0x000fe4000f8e02ff */
[----:B------:R-:W-:Y:S02]  /*1060*/  @P2 VIADD R8, R8, 0x1 ;  /* 0x0000000108082836 */ /* 0x000fe40000000000 */
[C---:B------:R-:W-:Y:S01]  /*1070*/  IMAD R16, R20.reuse, UR7, R17 ;  /* 0x0000000714107c24 */ /* 0x040fe2000f8e0211 */
[----:B-----5:R-:W-:Y:S01]  /*1080*/  SHF.R.S32.HI R17, RZ, 0x1f, R13 ;  /* 0x0000001fff117819 */ /* 0x020fe2000001140d */
[----:B------:R-:W-:-:S04]  /*1090*/  IMAD.WIDE.U32 R20, R20, UR6, RZ ;  /* 0x0000000614147c25 */ /* 0x000fc8000f8e00ff */
[----:B------:R-:W-:Y:S01]  /*10a0*/  @!P1 IADD3 R8, -R8, RZ, RZ ;  /* 0x000000ff08089210 */ /* 0x000fe20007ffe1ff */
[----:B------:R-:W-:Y:S01]  /*10b0*/  IMAD R14, R17, UR8, RZ ;  /* 0x00000008110e7c24 */ /* 0x000fe2000f8e02ff */
[----:B------:R-:W-:Y:S02]  /*10c0*/  IADD3 R21, R21, R16, RZ ;  /* 0x0000001015157210 */ /* 0x000fe40007ffe0ff */
[----:B------:R-:W-:Y:S01]  /*10d0*/  @!P0 LOP3.LUT R8, RZ, R15, RZ, 0x33, !PT ;  /* 0x0000000fff088212 */ /* 0x000fe200078e33ff */
[C---:B------:R-:W-:Y:S02]  /*10e0*/  IMAD R14, R13.reuse, UR9, R14 ;  /* 0x000000090d0e7c24 */ /* 0x040fe4000f8e020e */
[----:B------:R-:W-:Y:S01]  /*10f0*/  IMAD.WIDE.U32 R20, R13, UR8, R20 ;  /* 0x000000080d147c25 */ /* 0x000fe2000f8e0014 */
[----:B------:R-:W-:-:S04]  /*1100*/  SHF.R.S32.HI R7, RZ, 0x1f, R8 ;  /* 0x0000001fff077819 */ /* 0x000fc80000011408 */
[----:B------:R-:W-:Y:S01]  /*1110*/  IADD3 R21, R21, R14, RZ ;  /* 0x0000000e15157210 */ /* 0x000fe20007ffe0ff */
[-C--:B---3--:R-:W-:Y:S02]  /*1120*/  IMAD R6, R17, R2.reuse, RZ ;  /* 0x0000000211067224 */ /* 0x088fe400078e02ff */
[----:B------:R-:W-:-:S04]  /*1130*/  IMAD.WIDE.U32 R14, R13, R2, R18 ;  /* 0x000000020d0e7225 */ /* 0x000fc800078e0012 */
[----:B------:R-:W-:Y:S02]  /*1140*/  IMAD R3, R13, R3, R6 ;  /* 0x000000030d037224 */ /* 0x000fe400078e0206 */
[-C--:B-1----:R-:W-:Y:S02]  /*1150*/  IMAD R6, R7, R4.reuse, RZ ;  /* 0x0000000407067224 */ /* 0x082fe400078e02ff */
[C---:B------:R-:W-:Y:S01]  /*1160*/  IMAD.WIDE.U32 R20, R8.reuse, R4, R20 ;  /* 0x0000000408147225 */ /* 0x040fe200078e0014 */
[----:B------:R-:W-:Y:S02]  /*1170*/  IADD3 R13, R15, R3, RZ ;  /* 0x000000030f0d7210 */ /* 0x000fe40007ffe0ff */
[----:B------:R-:W-:Y:S01]  /*1180*/  MOV R4, R8 ;  /* 0x0000000800047202 */ /* 0x000fe20000000f00 */
[----:B------:R-:W-:Y:S02]  /*1190*/  IMAD R5, R8, R5, R6 ;  /* 0x0000000508057224 */ /* 0x000fe400078e0206 */
[----:B------:R-:W-:-:S03]  /*11a0*/  IMAD.MOV.U32 R6, RZ, RZ, R20 ;  /* 0x000000ffff067224 */ /* 0x000fc600078e0014 */
[----:B------:R-:W-:-:S07]  /*11b0*/  IADD3 R5, R21, R5, RZ ;  /* 0x0000000515057210 */ /* 0x000fce0007ffe0ff */
.L_x_6340:
        /* <DEDUP_REMOVED lines=8> */
[----:B------:R-:W-:Y:S01]  /*1240*/  LOP3.LUT R8, R3, 0xfffffff8, RZ, 0xc0, !PT ;  /* 0xfffffff803087812 */ /* 0x000fe200078ec0ff */
[----:B------:R-:W-:Y:S01]  /*1250*/  ULDC.64 UR10, c[0x0][0x268] ;  /* 0x00009a00000a7ab9 */ /* 0x000fe20000000a00 */
[----:B------:R-:W-:Y:S01]  /*1260*/  SHF.R.S32.HI R22, RZ, 0x3, R3 ;  /* 0x00000003ff167819 */ /* 0x000fe20000011403 */
[----:B------:R-:W-:Y:S01]  /*1270*/  IMAD R7, R7, UR10, RZ ;  /* 0x0000000a07077c24 */ /* 0x000fe2000f8e02ff */
[----:B------:R-:W-:Y:S01]  /*1280*/  SHF.R.S32.HI R21, RZ, 0x4, R15 ;  /* 0x00000004ff157819 */ /* 0x000fe2000001140f */
[----:B------:R-:W-:Y:S01]  /*1290*/  IMAD.IADD R8, R25, 0x1, -R8 ;  /* 0x0000000119087824 */ /* 0x000fe200078e0a08 */
[----:B------:R-:W-:Y:S01]  /*12a0*/  SHF.R.S32.HI R23, RZ, 0x1f, R22 ;  /* 0x0000001fff177819 */ /* 0x000fe20000011416 */
[----:B------:R-:W-:Y:S01]  /*12b0*/  IMAD.SHL.U32 R19, R22, 0x40, RZ ;  /* 0x0000004016137824 */ /* 0x000fe200078e00ff */
[----:B------:R-:W-:Y:S01]  /*12c0*/  LEA.HI R20, R15, R21, RZ, 0x1 ;  /* 0x000000150f147211 */ /* 0x000fe200078f08ff */
[----:B------:R-:W-:Y:S01]  /*12d0*/  IMAD.SHL.U32 R172, R8, 0x8, RZ ;  /* 0x0000000808ac7824 */ /* 0x000fe200078e00ff */
[----:B------:R-:W-:Y:S01]  /*12e0*/  IADD3 R9, P1, R22, R9, RZ ;  /* 0x0000000916097210 */ /* 0x000fe20007f3e0ff */
[----:B------:R-:W-:Y:S01]  /*12f0*/  IMAD R7, R4, UR11, R7 ;  /* 0x0000000b04077c24 */ /* 0x000fe2000f8e0207 */
[----:B------:R-:W-:-:S02]  /*1300*/  LOP3.LUT R19, R19, 0x1c0, RZ, 0xc0, !PT ;  /* 0x000001c013137812 */ /* 0x000fc400078ec0ff */
[----:B------:R-:W-:Y:S01]  /*1310*/  SHF.R.S32.HI R173, RZ, 0x1f, R172 ;  /* 0x0000001fffad7819 */ /* 0x000fe200000114ac */
[----:B------:R-:W-:Y:S01]  /*1320*/  IMAD.X R0, R23, 0x1, R0, P1 ;  /* 0x0000000117007824 */ /* 0x000fe200008e0600 */
[----:B------:R-:W-:Y:S02]  /*1330*/  IADD3 R28, P2, R172, R6, RZ ;  /* 0x00000006ac1c7210 */ /* 0x000fe40007f5e0ff */
[--C-:B------:R-:W-:Y:S01]  /*1340*/  LOP3.LUT R17, R19, 0x38, R172.reuse, 0xf8, !PT ;  /* 0x0000003813117812 */ /* 0x100fe200078ef8ac */
[----:B------:R-:W-:Y:S01]  /*1350*/  IMAD.WIDE.U32 R30, R11, UR4, R172 ;  /* 0x000000040b1e7c25 */ /* 0x000fe2000f8e00ac */
[----:B------:R-:W-:Y:S02]  /*1360*/  SHF.R.U32.HI R16, RZ, 0x3, R19 ;  /* 0x00000003ff107819 */ /* 0x000fe40000011613 */
[----:B------:R-:W-:Y:S01]  /*1370*/  LOP3.LUT R20, R20, 0xfffffffe, RZ, 0xc0, !PT ;  /* 0xfffffffe14147812 */ /* 0x000fe200078ec0ff */
[----:B------:R-:W-:Y:S01]  /*1380*/  IMAD.WIDE R18, R12, 0x40, R22 ;  /* 0x000000400c127825 */ /* 0x000fe200078e0216 */
[----:B------:R-:W-:-:S02]  /*1390*/  LOP3.LUT R6, R15, 0xfffffff0, RZ, 0xc0, !PT ;  /* 0xfffffff00f067812 */ /* 0x000fc400078ec0ff */
[----:B------:R-:W-:Y:S01]  /*13a0*/  LOP3.LUT R16, R17, R16, RZ, 0x3c, !PT ;  /* 0x0000001011107212 */ /* 0x000fe200078e3cff */
[----:B------:R-:W-:Y:S01]  /*13b0*/  IMAD R12, R2, UR4, RZ ;  /* 0x00000004020c7c24 */ /* 0x000fe2000f8e02ff */
[CC--:B------:R-:W-:Y:S01]  /*13c0*/  LEA.HI R17, R26.reuse, R25.reuse, RZ, 0x6 ;  /* 0x000000191a117211 */ /* 0x0c0fe200078f30ff */
[----:B------:R-:W-:Y:S01]  /*13d0*/  IMAD.X R29, R173, 0x1, R5, P2 ;  /* 0x00000001ad1d7824 */ /* 0x000fe200010e0605 */
[----:B------:R-:W-:Y:S01]  /*13e0*/  SHF.R.S32.HI R5, RZ, 0x1f, R10 ;  /* 0x0000001fff057819 */ /* 0x000fe2000001140a */
[----:B------:R-:W-:Y:S01]  /*13f0*/  IMAD R12, R11, UR5, R12 ;  /* 0x000000050b0c7c24 */ /* 0x000fe2000f8e020c */
[----:B------:R-:W-:Y:S01]  /*1400*/  ULDC.64 UR4, c[0x0][0x258] ;  /* 0x0000960000047ab9 */ /* 0x000fe20000000a00 */
[----:B------:R-:W-:Y:S01]  /*1410*/  IMAD R11, R23, UR6, RZ ;  /* 0x00000006170b7c24 */ /* 0x000fe2000f8e02ff */
[----:B------:R-:W-:Y:S01]  /*1420*/  LEA.HI R26, R26, R25, RZ, 0x5 ;  /* 0x000000191a1a7211 */ /* 0x000fe200078f28ff */
[----:B------:R-:W-:Y:S02]  /*1430*/  IMAD.IADD R31, R31, 0x1, R12 ;  /* 0x000000011f1f7824 */ /* 0x000fe400078e020c */
[----:B------:R-:W-:Y:S01]  /*1440*/  IMAD R5, R5, UR4, RZ ;  /* 0x0000000405057c24 */ /* 0x000fe2000f8e02ff */
[----:B------:R-:W-:Y:S01]  /*1450*/  SHF.R.S32.HI R27, RZ, 0x5, R26 ;  /* 0x00000005ff1b7819 */ /* 0x000fe2000001141a */
[----:B------:R-:W-:Y:S01]  /*1460*/  IMAD.IADD R2, R21, 0x1, -R20 ;  /* 0x0000000115027824 */ /* 0x000fe200078e0a14 */
[----:B------:R-:W-:Y:S01]  /*1470*/  IADD3 R20, P0, R172, R14, RZ ;  /* 0x0000000eac147210 */ /* 0x000fe20007f1e0ff */
[----:B------:R-:W-:-:S02]  /*1480*/  IMAD R11, R22, UR7, R11 ;  /* 0x00000007160b7c24 */ /* 0x000fc4000f8e020b */
[----:B------:R-:W-:-:S04]  /*1490*/  IMAD.WIDE.U32 R28, R22, UR6, R28 ;  /* 0x00000006161c7c25 */ /* 0x000fc8000f8e001c */
[C---:B------:R-:W-:Y:S02]  /*14a0*/  IMAD R5, R10.reuse, UR5, R5 ;  /* 0x000000050a057c24 */ /* 0x040fe4000f8e0205 */
[----:B------:R-:W-:Y:S01]  /*14b0*/  IMAD.WIDE.U32 R14, R10, UR4, R30 ;  /* 0x000000040a0e7c25 */ /* 0x000fe2000f8e001e */
[----:B------:R-:W-:-:S03]  /*14c0*/  ULDC.64 UR4, c[0x0][0x218] ;  /* 0x0000860000047ab9 */ /* 0x000fc60000000a00 */
[----:B------:R-:W-:Y:S01]  /*14d0*/  IMAD.X R21, R173, 0x1, R13, P0 ;  /* 0x00000001ad157824 */ /* 0x000fe200000e060d */
[C---:B------:R-:W-:Y:S01]  /*14e0*/  LEA R168, P0, R28.reuse, UR4, 0x1 ;  /* 0x000000041ca87c11 */ /* 0x040fe2000f8008ff */
[----:B------:R-:W-:Y:S01]  /*14f0*/  IMAD.IADD R11, R29, 0x1, R11 ;  /* 0x000000011d0b7824 */ /* 0x000fe200078e020b */
[----:B------:R-:W-:Y:S01]  /*1500*/  USHF.L.U32 UR4, UR14, 0x5, URZ ;  /* 0x000000050e047899 */ /* 0x000fe2000800063f */
[----:B------:R-:W-:Y:S02]  /*1510*/  IMAD.IADD R15, R15, 0x1, R5 ;  /* 0x000000010f0f7824 */ /* 0x000fe400078e0205 */
[----:B------:R-:W-:Y:S01]  /*1520*/  IMAD R5, R19, UR14, RZ ;  /* 0x0000000e13057c24 */ /* 0x000fe2000f8e02ff */
[----:B------:R-:W-:Y:S01]  /*1530*/  LEA.HI.X R169, R28, UR5, R11, 0x1, P0 ;  /* 0x000000051ca97c11 */ /* 0x000fe200080f0c0b */
[C---:B------:R-:W-:Y:S01]  /*1540*/  IMAD.WIDE.U32 R14, R18.reuse, UR14, R14 ;  /* 0x0000000e120e7c25 */ /* 0x040fe2000f8e000e */
[----:B------:R-:W-:Y:S02]  /*1550*/  UMOV UR5, 0x400 ;  /* 0x0000040000057882 */ /* 0x000fe40000000000 */
[----:B-1----:R-:W-:Y:S01]  /*1560*/  ULEA UR5, UR20, UR5, 0x18 ;  /* 0x0000000514057291 */ /* 0x002fe2000f8ec03f */
[----:B------:R-:W-:Y:S01]  /*1570*/  IMAD R5, R18, UR15, R5 ;  /* 0x0000000f12057c24 */ /* 0x000fe2000f8e0205 */
[----:B------:R-:W-:Y:S01]  /*1580*/  USHF.L.U32 UR20, UR6, 0x5, URZ ;  /* 0x0000000506147899 */ /* 0x000fe2000800063f */
[----:B------:R-:W-:Y:S01]  /*1590*/  LEA R10, P0, R14, UR12, 0x1 ;  /* 0x0000000c0e0a7c11 */ /* 0x000fe2000f8008ff */
[----:B------:R-:W-:Y:S01]  /*15a0*/  USHF.L.U64.HI UR15, UR14, 0x5, UR15 ;  /* 0x000000050e0f7899 */ /* 0x000fe2000801020f */
[----:B------:R-:W-:Y:S01]  /*15b0*/  IMAD.IADD R5, R15, 0x1, R5 ;  /* 0x000000010f057824 */ /* 0x000fe200078e0205 */
[----:B------:R-:W-:Y:S01]  /*15c0*/  USHF.L.U64.HI UR14, UR6, 0x5, UR7 ;  /* 0x00000005060e7899 */ /* 0x000fe20008010207 */
[----:B------:R-:W-:-:S02]  /*15d0*/  IMAD.SHL.U32 R17, R17, 0x8, RZ ;  /* 0x0000000811117824 */ /* 0x000fc400078e00ff */
[----:B------:R-:W-:Y:S01]  /*15e0*/  IMAD.IADD R12, R25, 0x1, -R6 ;  /* 0x00000001190c7824 */ /* 0x000fe200078e0a06 */
[----:B------:R-:W-:Y:S01]  /*15f0*/  LEA.HI.X R11, R14, UR13, R5, 0x1, P0 ;  /* 0x0000000d0e0b7c11 */ /* 0x000fe200080f0c05 */
[----:B------:R-:W-:Y:S01]  /*1600*/  IMAD.WIDE.U32 R20, R4, UR10, R20 ;  /* 0x0000000a04147c25 */ /* 0x000fe2000f8e0014 */
[----:B------:R-:W-:Y:S01]  /*1610*/  IADD3 R14, P0, R168, UR20, RZ ;  /* 0x00000014a80e7c10 */ /* 0x000fe2000ff1e0ff */
[----:B------:R-:W-:Y:S01]  /*1620*/  ULDC.64 UR10, c[0x0][0x250] ;  /* 0x00009400000a7ab9 */ /* 0x000fe20000000a00 */
[----:B------:R-:W-:Y:S01]  /*1630*/  LOP3.LUT R16, R16, 0x7ffffe00, R17, 0xf8, !PT ;  /* 0x7ffffe0010107812 */ /* 0x000fe200078ef811 */
[----:B------:R-:W-:Y:S01]  /*1640*/  IMAD.IADD R21, R21, 0x1, R7 ;  /* 0x0000000115157824 */ /* 0x000fe200078e0207 */
[----:B------:R-:W-:Y:S01]  /*1650*/  IADD3.X R15, R169, UR14, RZ, P0, !PT ;  /* 0x0000000ea90f7c10 */ /* 0x000fe200087fe4ff */
[----:B------:R-:W-:Y:S01]  /*1660*/  IMAD.SHL.U32 R5, R8, 0x40, RZ ;  /* 0x0000004008057824 */ /* 0x000fe200078e00ff */
[----:B------:R-:W-:Y:S01]  /*1670*/  SHF.R.S32.HI R13, RZ, 0x1f, R12 ;  /* 0x0000001fff0d7819 */ /* 0x000fe2000001140c */
[----:B------:R-:W-:Y:S01]  /*1680*/  IMAD R0, R0, UR10, RZ ;  /* 0x0000000a00007c24 */ /* 0x000fe2000f8e02ff */
[----:B------:R-:W-:Y:S01]  /*1690*/  IADD3 R18, P0, R14, UR20, RZ ;  /* 0x000000140e127c10 */ /* 0x000fe2000ff1e0ff */
[----:B------:R-:W-:Y:S01]  /*16a0*/  ULDC.64 UR12, c[0x0][0x220] ;  /* 0x00008800000c7ab9 */ /* 0x000fe20000000a00 */
[----:B------:R-:W-:Y:S01]  /*16b0*/  LEA.HI R6, R13, R12, RZ, 0x3 ;  /* 0x0000000c0d067211 */ /* 0x000fe200078f18ff */
[----:B------:R-:W-:Y:S01]  /*16c0*/  IMAD R0, R9, UR11, R0 ;  /* 0x0000000b09007c24 */ /* 0x000fe2000f8e0200 */
[----:B------:R-:W-:Y:S01]  /*16d0*/  LEA R171, R16, UR5, 0x1 ;  /* 0x0000000510ab7c11 */ /* 0x000fe2000f8e08ff */
[----:B------:R-:W-:Y:S01]  /*16e0*/  USHF.L.U64.HI UR11, UR10, 0x5, UR11 ;  /* 0x000000050a0b7899 */ /* 0x000fe2000801020b */
[----:B------:R-:W-:-:S02]  /*16f0*/  IADD3.X R19, R15, UR14, RZ, P0, !PT ;  /* 0x0000000e0f137c10 */ /* 0x000fc400087fe4ff */
[----:B------:R-:W-:Y:S01]  /*1700*/  IADD3 R16, P1, R10, UR4, RZ ;  /* 0x000000040a107c10 */ /* 0x000fe2000ff3e0ff */
[----:B------:R-:W-:Y:S01]  /*1710*/  @!PT LDS RZ, [RZ] ;  /* 0x00000000fffff984 */ /* 0x000fe20000000800 */
[----:B------:R-:W-:Y:S01]  /*1720*/  @!PT LDS RZ, [RZ] ;  /* 0x00000000fffff984 */ /* 0x000fe20000000800 */
[----:B------:R-:W-:Y:S01]  /*1730*/  @!PT LDS RZ, [RZ] ;  /* 0x00000000fffff984 */ /* 0x000fe20000000800 */
[----:B------:R-:W-:Y:S01]  /*1740*/  LDGSTS.E.BYPASS.LTC128B.128 [R171], desc[UR18][R10.64] ;  /* 0x000000000aab7fae */ /* 0x000fe2000b901d52 */
[----:B------:R-:W-:Y:S02]  /*1750*/  IADD3 R28, P0, R18, UR20, RZ ;  /* 0x00000014121c7c10 */ /* 0x000fe4000ff1e0ff */
[C---:B------:R-:W-:Y:S01]  /*1760*/  LOP3.LUT R13, R6.reuse, 0xfffffff8, RZ, 0xc0, !PT ;  /* 0xfffffff8060d7812 */ /* 0x040fe200078ec0ff */
[----:B------:R-:W-:Y:S01]  /*1770*/  IMAD.SHL.U32 R6, R6, 0x40, RZ ;  /* 0x0000004006067824 */ /* 0x000fe200078e00ff */
[----:B------:R-:W-:Y:S02]  /*1780*/  IADD3.X R17, R11, UR15, RZ, P1, !PT ;  /* 0x0000000f0b117c10 */ /* 0x000fe40008ffe4ff */
[----:B------:R-:W-:Y:S01]  /*1790*/  IADD3.X R29, R19, UR14, RZ, P0, !PT ;  /* 0x0000000e131d7c10 */ /* 0x000fe200087fe4ff */
[----:B------:R-:W-:Y:S01]  /*17a0*/  IMAD.IADD R4, R12, 0x1, -R13 ;  /* 0x000000010c047824 */ /* 0x000fe200078e0a0d */
[----:B------:R-:W-:Y:S01]  /*17b0*/  IADD3 R22, P1, R16, UR4, RZ ;  /* 0x0000000410167c10 */ /* 0x000fe2000ff3e0ff */
[----:B------:R-:W-:Y:S01]  /*17c0*/  IMAD.WIDE.U32 R12, R9, UR10, R20 ;  /* 0x0000000a090c7c25 */ /* 0x000fe2000f8e0014 */
[----:B------:R-:W-:Y:S01]  /*17d0*/  IADD3 R30, P0, R28, UR20, RZ ;  /* 0x000000141c1e7c10 */ /* 0x000fe2000ff1e0ff */
[----:B------:R1:W-:Y:S01]  /*17e0*/  LDGSTS.E.BYPASS.LTC128B.128 [R171+0x800], desc[UR18][R16.64] ;  /* 0x0080000010ab7fae */ /* 0x0003e2000b901d52 */
[----:B------:R-:W-:Y:S01]  /*17f0*/  IADD3.X R23, R17, UR15, RZ, P1, !PT ;  /* 0x0000000f11177c10 */ /* 0x000fe20008ffe4ff */
[----:B------:R-:W-:Y:S01]  /*1800*/  IMAD.IADD R165, R13, 0x1, R0 ;  /* 0x000000010da57824 */ /* 0x000fe200078e0200 */
[----:B------:R-:W-:Y:S01]  /*1810*/  IADD3.X R31, R29, UR14, RZ, P0, !PT ;  /* 0x0000000e1d1f7c10 */ /* 0x000fe200087fe4ff */
[----:B------:R-:W-:Y:S01]  /*1820*/  IMAD.SHL.U32 R0, R2, 0x8, RZ ;  /* 0x0000000802007824 */ /* 0x000fe200078e00ff */
[----:B------:R-:W-:Y:S01]  /*1830*/  IADD3 R20, P1, R22, UR4, RZ ;  /* 0x0000000416147c10 */ /* 0x000fe2000ff3e0ff */
[----:B------:R-:W-:Y:S01]  /*1840*/  LDGSTS.E.BYPASS.LTC128B.128 [R171+0x1000], desc[UR18][R22.64] ;  /* 0x0100000016ab7fae */ /* 0x000fe2000b901d52 */
[----:B------:R-:W-:Y:S01]  /*1850*/  LOP3.LUT R6, R6, 0xfffffe00, RZ, 0xc0, !PT ;  /* 0xfffffe0006067812 */ /* 0x000fe200078ec0ff */
[----:B------:R-:W-:Y:S01]  /*1860*/  UIADD3 UR4, UR5, 0x2000, URZ ;  /* 0x0000200005047890 */ /* 0x000fe2000fffe03f */
[----:B------:R-:W-:Y:S01]  /*1870*/  IADD3.X R21, R23, UR15, RZ, P1, !PT ;  /* 0x0000000f17157c10 */ /* 0x000fe20008ffe4ff */
[----:B------:R-:W-:Y:S01]  /*1880*/  USHF.L.U32 UR15, UR10, 0x5, URZ ;  /* 0x000000050a0f7899 */ /* 0x000fe2000800063f */
[----:B------:R-:W-:-:S03]  /*1890*/  LOP3.LUT P1, RZ, R4, 0x2, RZ, 0xc0, !PT ;  /* 0x0000000204ff7812 */ /* 0x000fc6000782c0ff */
[----:B------:R2:W-:Y:S04]  /*18a0*/  LDGSTS.E.BYPASS.LTC128B.128 [R171+0x1800], desc[UR18][R20.64] ;  /* 0x0180000014ab7fae */ /* 0x0005e8000b901d52 */
[----:B------:R-:W-:Y:S04]  /*18b0*/  LDGSTS.E.BYPASS.LTC128B.128 [R171+0x2000], desc[UR18][R168.64] ;  /* 0x02000000a8ab7fae */ /* 0x000fe8000b901d52 */
[----:B------:R3:W-:Y:S04]  /*18c0*/  LDGSTS.E.BYPASS.LTC128B.128 [R171+0x2800], desc[UR18][R14.64] ;  /* 0x028000000eab7fae */ /* 0x0007e8000b901d52 */
[----:B------:R-:W-:Y:S01]  /*18d0*/  LDGSTS.E.BYPASS.LTC128B.128 [R171+0x3000], desc[UR18][R18.64] ;  /* 0x0300000012ab7fae */ /* 0x000fe2000b901d52 */
[----:B-1----:R-:W-:-:S03]  /*18e0*/  IADD3 R16, P0, R30, UR20, RZ ;  /* 0x000000141e107c10 */ /* 0x002fc6000ff1e0ff */
[----:B------:R-:W-:Y:S01]  /*18f0*/  LDGSTS.E.BYPASS.LTC128B.128 [R171+0x3800], desc[UR18][R28.64] ;  /* 0x038000001cab7fae */ /* 0x000fe2000b901d52 */
[----:B------:R-:W-:Y:S02]  /*1900*/  IADD3.X R17, R31, UR14, RZ, P0, !PT ;  /* 0x0000000e1f117c10 */ /* 0x000fe400087fe4ff */
[----:B------:R-:W-:Y:S01]  /*1910*/  IADD3 R32, P0, R16, UR20, RZ ;  /* 0x0000001410207c10 */ /* 0x000fe2000ff1e0ff */
[----:B------:R-:W-:Y:S03]  /*1920*/  LDGSTS.E.BYPASS.LTC128B.128 [R171+0x4000], desc[UR18][R30.64] ;  /* 0x040000001eab7fae */ /* 0x000fe6000b901d52 */
[----:B------:R-:W-:Y:S01]  /*1930*/  IADD3.X R33, R17, UR14, RZ, P0, !PT ;  /* 0x0000000e11217c10 */ /* 0x000fe200087fe4ff */
[----:B------:R-:W-:Y:S01]  /*1940*/  LDGSTS.E.BYPASS.LTC128B.128 [R171+0x4800], desc[UR18][R16.64] ;  /* 0x0480000010ab7fae */ /* 0x000fe2000b901d52 */
[----:B--2---:R-:W-:-:S03]  /*1950*/  IADD3 R20, P0, R32, UR20, RZ ;  /* 0x0000001420147c10 */ /* 0x004fc6000ff1e0ff */
[----:B------:R-:W-:Y:S01]  /*1960*/  LDGSTS.E.BYPASS.LTC128B.128 [R171+0x5000], desc[UR18][R32.64] ;  /* 0x0500000020ab7fae */ /* 0x000fe2000b901d52 */
[----:B------:R-:W-:Y:S02]  /*1970*/  IADD3.X R21, R33, UR14, RZ, P0, !PT ;  /* 0x0000000e21157c10 */ /* 0x000fe400087fe4ff */
[C---:B------:R-:W-:Y:S02]  /*1980*/  LEA R166, P0, R12.reuse, UR12, 0x1 ;  /* 0x0000000c0ca67c11 */ /* 0x040fe4000f8008ff */
[----:B---3--:R-:W-:Y:S01]  /*1990*/  LOP3.LUT R14, R5, 0x1c0, RZ, 0xc0, !PT ;  /* 0x000001c0050e7812 */ /* 0x008fe200078ec0ff */
[----:B------:R1:W-:Y:S01]  /*19a0*/  LDGSTS.E.BYPASS.LTC128B.128 [R171+0x5800], desc[UR18][R20.64] ;  /* 0x0580000014ab7fae */ /* 0x0003e2000b901d52 */
[----:B------:R-:W-:Y:S01]  /*19b0*/  LEA.HI.X R165, R12, UR13, R165, 0x1, P0 ;  /* 0x0000000d0ca57c11 */ /* 0x000fe200080f0ca5 */
[----:B------:R-:W-:Y:S01]  /*19c0*/  IMAD.SHL.U32 R5, R4, 0x40, RZ ;  /* 0x0000004004057824 */ /* 0x000fe200078e00ff */
[----:B------:R-:W-:Y:S01]  /*19d0*/  LOP3.LUT R10, R14, 0x8, R3, 0xf8, !PT ;  /* 0x000000080e0a7812 */ /* 0x000fe200078ef803 */
[----:B------:R-:W0:Y:S01]  /*19e0*/  LDGDEPBAR ;  /* 0x00000000000079af */ /* 0x000e220000000000 */
[----:B------:R-:W-:Y:S01]  /*19f0*/  SHF.R.U32.HI R3, RZ, 0x3, R14 ;  /* 0x00000003ff037819 */ /* 0x000fe2000001160e */
[----:B------:R-:W-:Y:S01]  /*1a00*/  IMAD.MOV.U32 R164, RZ, RZ, R166 ;  /* 0x000000ffffa47224 */ /* 0x000fe200078e00a6 */
[----:B------:R-:W-:-:S02]  /*1a10*/  LOP3.LUT R5, R5, 0x1c0, RZ, 0xc0, !PT ;  /* 0x000001c005057812 */ /* 0x000fc400078ec0ff */
[----:B------:R-:W-:Y:S02]  /*1a20*/  LOP3.LUT R3, R10, R3, RZ, 0x3c, !PT ;  /* 0x000000030a037212 */ /* 0x000fe400078e3cff */
[----:B------:R-:W-:Y:S02]  /*1a30*/  IADD3 R10, P0, R166, UR15, RZ ;  /* 0x0000000fa60a7c10 */ /* 0x000fe4000ff1e0ff */
[----:B------:R-:W-:Y:S01]  /*1a40*/  LOP3.LUT R0, R5, 0x8, R0, 0xf8, !PT ;  /* 0x0000000805007812 */ /* 0x000fe200078ef800 */
[----:B------:R-:W-:Y:S01]  /*1a50*/  IMAD R2, R2, 0x200, R3 ;  /* 0x0000020002027824 */ /* 0x000fe200078e0203 */
[----:B------:R-:W-:Y:S01]  /*1a60*/  IADD3.X R11, R165, UR11, RZ, P0, !PT ;  /* 0x0000000ba50b7c10 */ /* 0x000fe200087fe4ff */
[----:B------:R-:W-:Y:S01]  /*1a70*/  IMAD.MOV.U32 R3, RZ, RZ, 0x20 ;  /* 0x00000020ff037424 */ /* 0x000fe200078e00ff */
[----:B------:R-:W-:Y:S02]  /*1a80*/  IADD3 R14, P0, R10, UR15, RZ ;  /* 0x0000000f0a0e7c10 */ /* 0x000fe4000ff1e0ff */
[----:B------:R-:W-:-:S02]  /*1a90*/  SHF.R.U32.HI R5, RZ, 0x3, R5 ;  /* 0x00000003ff057819 */ /* 0x000fc40000011605 */
[----:B------:R-:W-:Y:S02]  /*1aa0*/  IADD3.X R15, R11, UR11, RZ, P0, !PT ;  /* 0x0000000b0b0f7c10 */ /* 0x000fe400087fe4ff */
[----:B------:R-:W-:Y:S02]  /*1ab0*/  IADD3 R12, P0, R14, UR15, RZ ;  /* 0x0000000f0e0c7c10 */ /* 0x000fe4000ff1e0ff */
[----:B------:R-:W-:Y:S02]  /*1ac0*/  LOP3.LUT R5, R0, R5, RZ, 0x3c, !PT ;  /* 0x0000000500057212 */ /* 0x000fe400078e3cff */
[----:B------:R-:W-:Y:S01]  /*1ad0*/  IADD3.X R13, R15, UR11, RZ, P0, !PT ;  /* 0x0000000b0f0d7c10 */ /* 0x000fe200087fe4ff */
[----:B------:R-:W-:-:S04]  /*1ae0*/  DEPBAR.LE SB0, 0x0 ;  /* 0x000080000000791a */ /* 0x000fc80000000000 */
[----:B------:R-:W-:Y:S01]  /*1af0*/  BAR.SYNC.DEFER_BLOCKING 0x0 ;  /* 0x0000000000007b1d */ /* 0x000fe20000010000 */
[----:B-1----:R-:W-:Y:S02]  /*1b00*/  IADD3 R20, P0, R12, UR15, RZ ;  /* 0x0000000f0c147c10 */ /* 0x002fe4000ff1e0ff */
[----:B------:R-:W-:Y:S02]  /*1b10*/  LEA R7, R2, UR5, 0x1 ;  /* 0x0000000502077c11 */ /* 0x000fe4000f8e08ff */
[----:B------:R-:W-:Y:S02]  /*1b20*/  IADD3.X R21, R13, UR11, RZ, P0, !PT ;  /* 0x0000000b0d157c10 */ /* 0x000fe400087fe4ff */
[----:B------:R-:W-:Y:S02]  /*1b30*/  IADD3 R18, P0, R20, UR15, RZ ;  /* 0x0000000f14127c10 */ /* 0x000fe4000ff1e0ff */
[----:B------:R-:W-:Y:S01]  /*1b40*/  LEA R163, R2, UR4, 0x1 ;  /* 0x0000000402a37c11 */ /* 0x000fe2000f8e08ff */
[----:B------:R-:W-:Y:S01]  /*1b50*/  ULDC UR4, c[0x0][0x39c] ;  /* 0x0000e70000047ab9 */ /* 0x000fe20000000800 */
[----:B------:R-:W-:-:S02]  /*1b60*/  IADD3.X R19, R21, UR11, RZ, P0, !PT ;  /* 0x0000000b15137c10 */ /* 0x000fc400087fe4ff */
[----:B------:R-:W-:Y:S01]  /*1b70*/  IADD3 R16, P0, R18, UR15, RZ ;  /* 0x0000000f12107c10 */ /* 0x000fe2000ff1e0ff */
[----:B------:R-:W-:Y:S01]  /*1b80*/  VIADD R159, R163, 0x40 ;  /* 0x00000040a39f7836 */ /* 0x000fe20000000000 */
[----:B------:R-:W-:Y:S02]  /*1b90*/  LOP3.LUT R157, R5, R6, RZ, 0xfc, !PT ;  /* 0x00000006059d7212 */ /* 0x000fe400078efcff */
        /* <DEDUP_REMOVED lines=8> */
[----:B------:R4:W-:Y:S04]  /*1c20*/  LDGSTS.E.BYPASS.LTC128B.128 [R171+0x8000], desc[UR18][R20.64] ;  /* 0x0800000014ab7fae */ /* 0x0009e8000b901d52 */
[----:B------:R-:W-:Y:S04]  /*1c30*/  LDGSTS.E.BYPASS.LTC128B.128 [R171+0x8800], desc[UR18][R18.64] ;  /* 0x0880000012ab7fae */ /* 0x000fe8000b901d52 */
[----:B------:R5:W-:Y:S01]  /*1c40*/  LDGSTS.E.BYPASS.LTC128B.128 [R171+0x9000], desc[UR18][R16.64] ;  /* 0x0900000010ab7fae */ /* 0x000be2000b901d52 */
[----:B-1----:R-:W-:Y:S01]  /*1c50*/  IMAD R164, R27, 0x400, R6 ;  /* 0x000004001ba47824 */ /* 0x002fe200078e0206 */
[----:B--2---:R-:W-:-:S03]  /*1c60*/  IADD3 R10, P0, R16, UR15, RZ ;  /* 0x0000000f100a7c10 */ /* 0x004fc6000ff1e0ff */
[----:B------:R-:W-:Y:S01]  /*1c70*/  IMAD.IADD R164, R164, 0x1, R5 ;  /* 0x00000001a4a47824 */ /* 0x000fe200078e0205 */
[----:B------:R-:W-:-:S04]  /*1c80*/  IADD3.X R11, R17, UR11, RZ, P0, !PT ;  /* 0x0000000b110b7c10 */ /* 0x000fc800087fe4ff */
[----:B------:R-:W-:Y:S02]  /*1c90*/  LEA R164, R164, UR5, 0x1 ;  /* 0x00000005a4a47c11 */ /* 0x000fe4000f8e08ff */
[C---:B------:R-:W-:Y:S01]  /*1ca0*/  LOP3.LUT P0, RZ, R8.reuse, 0x2, RZ, 0xc0, !PT ;  /* 0x0000000208ff7812 */ /* 0x040fe2000780c0ff */
[----:B------:R1:W-:Y:S03]  /*1cb0*/  LDGSTS.E.BYPASS.LTC128B.128 [R171+0x9800], desc[UR18][R10.64] ;  /* 0x098000000aab7fae */ /* 0x0003e6000b901d52 */
[C---:B------:R-:W-:Y:S01]  /*1cc0*/  SEL R0, R3.reuse, 0xffffffe0, !P0 ;  /* 0xffffffe003007807 */ /* 0x040fe20004000000 */
[----:B---3--:R-:W-:Y:S01]  /*1cd0*/  LDSM.16.M88.4 R12, [R164] ;  /* 0x00000000a40c783b */ /* 0x008fe20000000200 */
[----:B------:R-:W-:Y:S02]  /*1ce0*/  SEL R3, R3, 0xffffffe0, !P1 ;  /* 0xffffffe003037807 */ /* 0x000fe40004800000 */
[----:B------:R-:W-:Y:S01]  /*1cf0*/  LOP3.LUT P0, RZ, R8, 0x4, RZ, 0xc0, !PT ;  /* 0x0000000408ff7812 */ /* 0x000fe2000780c0ff */
[----:B------:R-:W2:Y:S01]  /*1d00*/  LDSM.16.M88.4 R60, [R7+0x2000] ;  /* 0x00200000073c783b */ /* 0x000ea20000000200 */
[----:B------:R-:W-:Y:S01]  /*1d10*/  IMAD.IADD R161, R163, 0x1, R0 ;  /* 0x00000001a3a17824 */ /* 0x000fe200078e0200 */
[----:B------:R-:W-:Y:S01]  /*1d20*/  LOP3.LUT P1, RZ, R4, 0x4, RZ, 0xc0, !PT ;  /* 0x0000000404ff7812 */ /* 0x000fe2000782c0ff */
[----:B------:R-:W-:Y:S01]  /*1d30*/  IMAD.IADD R162, R164, 0x1, R3 ;  /* 0x00000001a4a27824 */ /* 0x000fe200078e0203 */
[----:B------:R-:W3:Y:S01]  /*1d40*/  LDSM.16.M88.4 R32, [R7+0x2800] ;  /* 0x002800000720783b */ /* 0x000ee20000000200 */
[----:B------:R-:W-:-:S03]  /*1d50*/  IMAD.MOV.U32 R4, RZ, RZ, 0x40 ;  /* 0x00000040ff047424 */ /* 0x000fc600078e00ff */
[----:B----4-:R-:W-:Y:S02]  /*1d60*/  LDSM.16.M88.4 R20, [R162] ;  /* 0x00000000a214783b */ /* 0x010fe40000000200 */
[----:B------:R-:W-:Y:S02]  /*1d70*/  SEL R4, R4, 0xffffffc0, !P1 ;  /* 0xffffffc004047807 */ /* 0x000fe40004800000 */
[----:B------:R-:W4:Y:S01]  /*1d80*/  LDSM.16.M88.4 R48, [R161] ;  /* 0x00000000a130783b */ /* 0x000f220000000200 */
[----:B------:R-:W-:Y:S02]  /*1d90*/  @P0 VIADD R159, R163, 0xffffffc0 ;  /* 0xffffffc0a39f0836 */ /* 0x000fe40000000000 */
[----:B------:R-:W-:Y:S01]  /*1da0*/  IMAD.IADD R160, R164, 0x1, R4 ;  /* 0x00000001a4a07824 */ /* 0x000fe200078e0204 */
[----:B------:R-:W4:Y:S01]  /*1db0*/  LDSM.16.M88.4 R56, [R161+0x800] ;  /* 0x00080000a138783b */ /* 0x000f220000000200 */
[----:B------:R-:W-:Y:S02]  /*1dc0*/  IMAD.IADD R100, R0, 0x1, R159 ;  /* 0x0000000100647824 */ /* 0x000fe400078e029f */
[----:B------:R-:W-:Y:S01]  /*1dd0*/  IMAD.IADD R158, R3, 0x1, R160 ;  /* 0x00000001039e7824 */ /* 0x000fe200078e02a0 */
[----:B-----5:R-:W-:Y:S01]  /*1de0*/  LDSM.16.M88.4 R16, [R160] ;  /* 0x00000000a010783b */ /* 0x020fe20000000200 */
[----:B------:R-:W-:-:S02]  /*1df0*/  VIADD R153, R159, 0x800 ;  /* 0x000008009f997836 */ /* 0x000fc40000000000 */
[C---:B------:R-:W-:Y:S01]  /*1e00*/  VIADD R152, R159.reuse, 0x1000 ;  /* 0x000010009f987836 */ /* 0x040fe20000000000 */
[----:B------:R-:W5:Y:S01]  /*1e10*/  LDSM.16.M88.4 R40, [R159] ;  /* 0x000000009f28783b */ /* 0x000f620000000200 */
[C---:B------:R-:W-:Y:S02]  /*1e20*/  VIADD R151, R159.reuse, 0x1800 ;  /* 0x000018009f977836 */ /* 0x040fe40000000000 */
[C---:B------:R-:W-:Y:S01]  /*1e30*/  VIADD R150, R159.reuse, 0x2000 ;  /* 0x000020009f967836 */ /* 0x040fe20000000000 */
[----:B------:R-:W5:Y:S01]  /*1e40*/  LDSM.16.M88.4 R52, [R7+0x3000] ;  /* 0x003000000734783b */ /* 0x000f620000000200 */
[C---:B------:R-:W-:Y:S02]  /*1e50*/  VIADD R149, R159.reuse, 0x2800 ;  /* 0x000028009f957836 */ /* 0x040fe40000000000 */
[C---:B------:R-:W-:Y:S01]  /*1e60*/  VIADD R148, R159.reuse, 0x3000 ;  /* 0x000030009f947836 */ /* 0x040fe20000000000 */
[----:B-1----:R-:W-:Y:S01]  /*1e70*/  LDSM.16.M88.4 R8, [R158] ;  /* 0x000000009e08783b */ /* 0x002fe20000000200 */
[----:B------:R-:W-:-:S03]  /*1e80*/  VIADD R102, R159, 0x3800 ;  /* 0x000038009f667836 */ /* 0x000fc60000000000 */
[----:B------:R-:W1:Y:S01]  /*1e90*/  LDSM.16.M88.4 R44, [R100] ;  /* 0x00000000642c783b */ /* 0x000e620000000200 */
[C---:B--2---:R-:W-:Y:S03]  /*1ea0*/  HMMA.16816.F32.BF16 R36, R12.reuse, R60, RZ ;  /* 0x0000003c0c24723c */ /* 0x044fe600000418ff */
[----:B------:R-:W2:Y:S04]  /*1eb0*/  LDSM.16.M88.4 R72, [R161+0x1000] ;  /* 0x00100000a148783b */ /* 0x000ea80000000200 */
[----:B------:R-:W-:Y:S01]  /*1ec0*/  LDSM.16.M88.4 R68, [R100+0x800] ;  /* 0x000800006444783b */ /* 0x000fe20000000200 */
[C---:B------:R-:W-:Y:S03]  /*1ed0*/  HMMA.16816.F32.BF16 R60, R12.reuse, R62, RZ ;  /* 0x0000003e0c3c723c */ /* 0x040fe600000418ff */
[----:B------:R-:W-:Y:S03]  /*1ee0*/  LDSM.16.M88.4 R64, [R7+0x3800] ;  /* 0x003800000740783b */ /* 0x000fe60000000200 */
[C---:B---3--:R-:W-:Y:S01]  /*1ef0*/  HMMA.16816.F32.BF16 R28, R12.reuse, R32, RZ ;  /* 0x000000200c1c723c */ /* 0x048fe200000418ff */
[----:B------:R-:W0:Y:S05]  /*1f00*/  LDGDEPBAR ;  /* 0x00000000000079af */ /* 0x000e2a0000000000 */
[----:B------:R-:W-:Y:S06]  /*1f10*/  HMMA.16816.F32.BF16 R32, R12, R34, RZ ;  /* 0x000000220c20723c */ /* 0x000fec00000418ff */
[C---:B----4-:R-:W-:Y:S06]  /*1f20*/  HMMA.16816.F32.BF16 R36, R20.reuse, R48, R36 ;  /* 0x000000301424723c */ /* 0x050fec0000041824 */
[C---:B------:R-:W-:Y:S01]  /*1f30*/  HMMA.16816.F32.BF16 R60, R20.reuse, R50, R60 ;  /* 0x00000032143c723c */ /* 0x040fe2000004183c */
[----:B------:R-:W3:Y:S05]  /*1f40*/  LDSM.16.M88.4 R48, [R159+0x800] ;  /* 0x000800009f30783b */ /* 0x000eea0000000200 */
[C---:B------:R-:W-:Y:S06]  /*1f50*/  HMMA.16816.F32.BF16 R28, R20.reuse, R56, R28 ;  /* 0x00000038141c723c */ /* 0x040fec000004181c */
[----:B------:R-:W-:Y:S01]  /*1f60*/  HMMA.16816.F32.BF16 R32, R20, R58, R32 ;  /* 0x0000003a1420723c */ /* 0x000fe20000041820 */
[----:B------:R-:W-:Y:S05]  /*1f70*/  LDSM.16.M88.4 R56, [R161+0x1800] ;  /* 0x00180000a138783b */ /* 0x000fea0000000200 */
[C---:B-----5:R-:W-:Y:S06]  /*1f80*/  HMMA.16816.F32.BF16 R36, R16.reuse, R40, R36 ;  /* 0x000000281024723c */ /* 0x060fec0000041824 */
[----:B------:R-:W-:Y:S06]  /*1f90*/  HMMA.16816.F32.BF16 R60, R16, R42, R60 ;  /* 0x0000002a103c723c */ /* 0x000fec000004183c */
[C---:B------:R-:W-:Y:S06]  /*1fa0*/  HMMA.16816.F32.BF16 R40, R12.reuse, R52, RZ ;  /* 0x000000340c28723c */ /* 0x040fec00000418ff */
[----:B------:R-:W-:Y:S06]  /*1fb0*/  HMMA.16816.F32.BF16 R52, R12, R54, RZ ;  /* 0x000000360c34723c */ /* 0x000fec00000418ff */
[C---:B-1----:R-:W-:Y:S06]  /*1fc0*/  HMMA.16816.F32.BF16 R36, R8.reuse, R44, R36 ;  /* 0x0000002c0824723c */ /* 0x042fec0000041824 */
[----:B------:R-:W-:Y:S01]  /*1fd0*/  HMMA.16816.F32.BF16 R60, R8, R46, R60 ;  /* 0x0000002e083c723c */ /* 0x000fe2000004183c */
[----:B------:R-:W1:Y:S05]  /*1fe0*/  LDSM.16.M88.4 R44, [R159+0x1000] ;  /* 0x001000009f2c783b */ /* 0x000e6a0000000200 */
[----:B--2---:R-:W-:Y:S06]  /*1ff0*/  HMMA.16816.F32.BF16 R40, R20, R72, R40 ;  /* 0x000000481428723c */ /* 0x004fec0000041828 */
[C---:B---3--:R-:W-:Y:S06]  /*2000*/  HMMA.16816.F32.BF16 R32, R16.reuse, R50, R32 ;  /* 0x000000321020723c */ /* 0x048fec0000041820 */
[----:B------:R-:W-:Y:S01]  /*2010*/  HMMA.16816.F32.BF16 R28, R16, R48, R28 ;  /* 0x00000030101c723c */ /* 0x000fe2000004181c */
[----:B------:R-:W-:Y:S01]  /*2020*/  FMUL.FTZ R0, R36, UR4 ;  /* 0x0000000424007c20 */ /* 0x000fe20008410000 */
[----:B------:R-:W-:Y:S01]  /*2030*/  FMUL.FTZ R2, R37, UR4 ;  /* 0x0000000425027c20 */ /* 0x000fe20008410000 */
[----:B------:R-:W-:Y:S01]  /*2040*/  FMUL.FTZ R77, R38, UR4 ;  /* 0x00000004264d7c20 */ /* 0x000fe20008410000 */
[----:B------:R-:W-:-:S02]  /*2050*/  FMUL.FTZ R73, R39, UR4 ;  /* 0x0000000427497c20 */ /* 0x000fc40008410000 */
[----:B------:R-:W2:Y:S01]  /*2060*/  LDSM.16.M88.4 R36, [R100+0x1000] ;  /* 0x001000006424783b */ /* 0x000ea20000000200 */
[C---:B------:R-:W-:Y:S01]  /*2070*/  HMMA.16816.F32.BF16 R48, R12.reuse, R64, RZ ;  /* 0x000000400c30723c */ /* 0x040fe200000418ff */
[----:B------:R-:W-:Y:S01]  /*2080*/  FMUL.FTZ R60, R60, UR4 ;  /* 0x000000043c3c7c20 */ /* 0x000fe20008410000 */
[----:B------:R-:W-:Y:S01]  /*2090*/  FMUL.FTZ R72, R61, UR4 ;  /* 0x000000043d487c20 */ /* 0x000fe20008410000 */
[----:B------:R-:W3:Y:S03]  /*20a0*/  MUFU.TANH R0, R0 ;  /* 0x0000000000007308 */ /* 0x000ee60000002400 */
[----:B------:R-:W-:Y:S05]  /*20b0*/  HMMA.16816.F32.BF16 R64, R12, R66, RZ ;  /* 0x000000420c40723c */ /* 0x000fea00000418ff */
[----:B------:R4:W-:Y:S01]  /*20c0*/  MUFU.TANH R79, R60 ;  /* 0x0000003c004f7308 */ /* 0x0009e20000002400 */
[----:B------:R-:W-:Y:S06]  /*20d0*/  HMMA.16816.F32.BF16 R32, R8, R70, R32 ;  /* 0x000000460820723c */ /* 0x000fec0000041820 */
[----:B-1----:R-:W-:Y:S01]  /*20e0*/  HMMA.16816.F32.BF16 R40, R16, R44, R40 ;  /* 0x0000002c1028723c */ /* 0x002fe20000041828 */
[----:B------:R-:W1:Y:S05]  /*20f0*/  MUFU.TANH R77, R77 ;  /* 0x0000004d004d7308 */ /* 0x000e6a0000002400 */
[----:B------:R-:W-:Y:S01]  /*2100*/  HMMA.16816.F32.BF16 R28, R8, R68, R28 ;  /* 0x00000044081c723c */ /* 0x000fe2000004181c */
[----:B------:R-:W-:Y:S02]  /*2110*/  LDSM.16.M88.4 R68, [R7+0x4000] ;  /* 0x004000000744783b */ /* 0x000fe40000000200 */
[----:B------:R-:W5:Y:S03]  /*2120*/  MUFU.TANH R2, R2 ;  /* 0x0000000200027308 */ /* 0x000f660000002400 */
[C---:B------:R-:W-:Y:S05]  /*2130*/  HMMA.16816.F32.BF16 R52, R20.reuse, R74, R52 ;  /* 0x0000004a1434723c */ /* 0x040fea0000041834 */
[----:B------:R-:W5:Y:S01]  /*2140*/  MUFU.TANH R73, R73 ;  /* 0x0000004900497308 */ /* 0x000f620000002400 */
[----:B------:R-:W-:Y:S01]  /*2150*/  FMUL.FTZ R32, R32, UR4 ;  /* 0x0000000420207c20 */ /* 0x000fe20008410000 */
[----:B------:R-:W-:Y:S01]  /*2160*/  FMUL.FTZ R75, R62, UR4 ;  /* 0x000000043e4b7c20 */ /* 0x000fe20008410000 */
[----:B------:R-:W-:Y:S01]  /*2170*/  FMUL.FTZ R74, R63, UR4 ;  /* 0x000000043f4a7c20 */ /* 0x000fe20008410000 */
[----:B------:R-:W-:Y:S01]  /*2180*/  HMMA.16816.F32.BF16 R48, R20, R56, R48 ;  /* 0x000000381430723c */ /* 0x000fe20000041830 */
[----:B----4-:R-:W4:Y:S01]  /*2190*/  LDSM.16.M88.4 R60, [R159+0x1800] ;  /* 0x001800009f3c783b */ /* 0x010f220000000200 */
[----:B------:R-:W-:Y:S01]  /*21a0*/  FMUL.FTZ R82, R33, UR4 ;  /* 0x0000000421527c20 */ /* 0x000fe20008410000 */
[----:B------:R-:W-:Y:S01]  /*21b0*/  FMUL.FTZ R86, R34, UR4 ;  /* 0x0000000422567c20 */ /* 0x000fe20008410000 */
[----:B------:R3:W-:Y:S01]  /*21c0*/  MUFU.TANH R85, R32 ;  /* 0x0000002000557308 */ /* 0x0007e20000002400 */
[----:B------:R-:W-:Y:S01]  /*21d0*/  FMUL.FTZ R89, R35, UR4 ;  /* 0x0000000423597c20 */ /* 0x000fe20008410000 */
[----:B--2---:R-:W-:Y:S03]  /*21e0*/  HMMA.16816.F32.BF16 R40, R8, R36, R40 ;  /* 0x000000240828723c */ /* 0x004fe60000041828 */
[----:B------:R-:W-:Y:S01]  /*21f0*/  FMUL.FTZ R28, R28, UR4 ;  /* 0x000000041c1c7c20 */ /* 0x000fe20008410000 */
[----:B------:R-:W-:Y:S01]  /*2200*/  FMUL.FTZ R29, R29, UR4 ;  /* 0x000000041d1d7c20 */ /* 0x000fe20008410000 */
[----:B------:R-:W-:Y:S01]  /*2210*/  FMUL.FTZ R84, R30, UR4 ;  /* 0x000000041e547c20 */ /* 0x000fe20008410000 */
[----:B------:R-:W-:Y:S01]  /*2220*/  HMMA.16816.F32.BF16 R64, R20, R58, R64 ;  /* 0x0000003a1440723c */ /* 0x000fe20000041840 */
[----:B------:R-:W-:Y:S01]  /*2230*/  MUFU.TANH R81, R28 ;  /* 0x0000001c00517308 */ /* 0x000fe20000002400 */
[----:B------:R-:W-:Y:S01]  /*2240*/  FMUL.FTZ R83, R31, UR4 ;  /* 0x000000041f537c20 */ /* 0x000fe20008410000 */
[----:B------:R-:W-:Y:S03]  /*2250*/  LDSM.16.M88.4 R56, [R159+0x2000] ;  /* 0x002000009f38783b */ /* 0x000fe60000000200 */
[----:B------:R-:W-:Y:S01]  /*2260*/  HMMA.16816.F32.BF16 R52, R16, R46, R52 ;  /* 0x0000002e1034723c */ /* 0x000fe20000041834 */
[----:B------:R-:W-:Y:S02]  /*2270*/  LDSM.16.M88.4 R44, [R161+0x2000] ;  /* 0x00200000a12c783b */ /* 0x000fe40000000200 */
[----:B------:R2:W-:Y:S02]  /*2280*/  MUFU.TANH R80, R29 ;  /* 0x0000001d00507308 */ /* 0x0005e40000002400 */
[----:B---3--:R-:W3:Y:S06]  /*2290*/  LDSM.16.M88.4 R32, [R7+0x4800] ;  /* 0x004800000720783b */ /* 0x008eec0000000200 */
[----:B------:R-:W-:Y:S01]  /*22a0*/  MUFU.TANH R75, R75 ;  /* 0x0000004b004b7308 */ /* 0x000fe20000002400 */
[----:B------:R-:W-:Y:S01]  /*22b0*/  FMUL.FTZ R40, R40, UR4 ;  /* 0x0000000428287c20 */ /* 0x000fe20008410000 */
[----:B------:R-:W-:Y:S01]  /*22c0*/  FMUL.FTZ R87, R41, UR4 ;  /* 0x0000000429577c20 */ /* 0x000fe20008410000 */
[----:B------:R-:W-:Y:S01]  /*22d0*/  FMUL.FTZ R90, R42, UR4 ;  /* 0x000000042a5a7c20 */ /* 0x000fe20008410000 */
[----:B------:R-:W-:-:S04]  /*22e0*/  FMUL.FTZ R129, R43, UR4 ;  /* 0x000000042b817c20 */ /* 0x000fc80008410000 */
[----:B------:R1:W-:Y:S01]  /*22f0*/  MUFU.TANH R88, R40 ;  /* 0x0000002800587308 */ /* 0x0003e20000002400 */
[----:B--2---:R-:W2:Y:S01]  /*2300*/  LDSM.16.M88.4 R28, [R100+0x1800] ;  /* 0x00180000641c783b */ /* 0x004ea20000000200 */
[C---:B----4-:R-:W-:Y:S06]  /*2310*/  HMMA.16816.F32.BF16 R48, R16.reuse, R60, R48 ;  /* 0x0000003c1030723c */ /* 0x050fec0000041830 */
[----:B------:R-:W4:Y:S01]  /*2320*/  MUFU.TANH R72, R72 ;  /* 0x0000004800487308 */ /* 0x000f220000002400 */
[----:B------:R-:W-:Y:S06]  /*2330*/  HMMA.16816.F32.BF16 R64, R16, R62, R64 ;  /* 0x0000003e1040723c */ /* 0x000fec0000041840 */
[----:B------:R-:W-:Y:S01]  /*2340*/  HMMA.16816.F32.BF16 R52, R8, R38, R52 ;  /* 0x000000260834723c */ /* 0x000fe20000041834 */
[----:B-1----:R-:W1:Y:S01]  /*2350*/  LDSM.16.M88.4 R40, [R161+0x2800] ;  /* 0x00280000a128783b */ /* 0x002e620000000200 */
[----:B------:R-:W4:Y:S04]  /*2360*/  MUFU.TANH R74, R74 ;  /* 0x0000004a004a7308 */ /* 0x000f280000002400 */
[C---:B------:R-:W-:Y:S04]  /*2370*/  HMMA.16816.F32.BF16 R36, R12.reuse, R68, RZ ;  /* 0x000000440c24723c */ /* 0x040fe800000418ff */
[----:B------:R-:W4:Y:S02]  /*2380*/  MUFU.TANH R84, R84 ;  /* 0x0000005400547308 */ /* 0x000f240000002400 */
[C---:B------:R-:W-:Y:S06]  /*2390*/  HMMA.16816.F32.BF16 R68, R12.reuse, R70, RZ ;  /* 0x000000460c44723c */ /* 0x040fec00000418ff */
[----:B---3--:R-:W-:Y:S01]  /*23a0*/  HMMA.16816.F32.BF16 R60, R12, R32, RZ ;  /* 0x000000200c3c723c */ /* 0x008fe200000418ff */
[----:B------:R-:W3:Y:S05]  /*23b0*/  MUFU.TANH R82, R82 ;  /* 0x0000005200527308 */ /* 0x000eea0000002400 */
[----:B------:R-:W-:Y:S01]  /*23c0*/  FMUL.FTZ R52, R52, UR4 ;  /* 0x0000000434347c20 */ /* 0x000fe20008410000 */
[C---:B--2---:R-:W-:Y:S01]  /*23d0*/  HMMA.16816.F32.BF16 R48, R8.reuse, R28, R48 ;  /* 0x0000001c0830723c */ /* 0x044fe20000041830 */
[----:B------:R-:W-:Y:S01]  /*23e0*/  LOP3.LUT R32, R26, 0xffffffe0, RZ, 0xc0, !PT ;  /* 0xffffffe01a207812 */ /* 0x000fe200078ec0ff */
[----:B------:R-:W-:Y:S01]  /*23f0*/  FMUL.FTZ R53, R53, UR4 ;  /* 0x0000000435357c20 */ /* 0x000fe20008410000 */
[----:B------:R-:W-:Y:S01]  /*2400*/  FMUL.FTZ R54, R54, UR4 ;  /* 0x0000000436367c20 */ /* 0x000fe20008410000 */
[----:B------:R-:W-:Y:S01]  /*2410*/  FMUL.FTZ R55, R55, UR4 ;  /* 0x0000000437377c20 */ /* 0x000fe20008410000 */
[----:B------:R-:W-:Y:S01]  /*2420*/  MUFU.TANH R91, R52 ;  /* 0x00000034005b7308 */ /* 0x000fe20000002400 */
[----:B------:R-:W-:Y:S01]  /*2430*/  HMMA.16816.F32.BF16 R64, R8, R30, R64 ;  /* 0x0000001e0840723c */ /* 0x000fe20000041840 */
[----:B------:R-:W2:Y:S01]  /*2440*/  LDSM.16.M88.4 R28, [R159+0x2800] ;  /* 0x002800009f1c783b */ /* 0x000ea20000000200 */
[----:B------:R-:W-:-:S04]  /*2450*/  IMAD.IADD R32, R25, 0x1, -R32 ;  /* 0x0000000119207824 */ /* 0x000fc800078e0a20 */
[C---:B------:R-:W-:Y:S01]  /*2460*/  HMMA.16816.F32.BF16 R36, R20.reuse, R44, R36 ;  /* 0x0000002c1424723c */ /* 0x040fe20000041824 */
[----:B------:R-:W-:Y:S01]  /*2470*/  SHF.R.S32.HI R33, RZ, 0x1f, R32 ;  /* 0x0000001fff217819 */ /* 0x000fe20000011420 */
[----:B------:R-:W-:Y:S03]  /*2480*/  MUFU.TANH R92, R53 ;  /* 0x00000035005c7308 */ /* 0x000fe60000002400 */
[----:B------:R-:W-:Y:S01]  /*2490*/  LEA.HI R170, R33, R32, RZ, 0x2 ;  /* 0x0000002021aa7211 */ /* 0x000fe200078f10ff */
[C---:B------:R-:W-:Y:S01]  /*24a0*/  HMMA.16816.F32.BF16 R68, R20.reuse, R46, R68 ;  /* 0x0000002e1444723c */ /* 0x040fe20000041844 */
[----:B------:R-:W5:Y:S02]  /*24b0*/  LDSM.16.M88.4 R44, [R100+0x2000] ;  /* 0x00200000642c783b */ /* 0x000f640000000200 */
[----:B------:R-:W-:Y:S01]  /*24c0*/  SHF.R.S32.HI R170, RZ, 0x2, R170 ;  /* 0x00000002ffaa7819 */ /* 0x000fe200000114aa */
[----:B------:R-:W-:Y:S02]  /*24d0*/  MUFU.TANH R94, R54 ;  /* 0x00000036005e7308 */ /* 0x000fe40000002400 */
[----:B-1----:R-:W-:Y:S01]  /*24e0*/  HMMA.16816.F32.BF16 R60, R20, R40, R60 ;  /* 0x00000028143c723c */ /* 0x002fe2000004183c */
[----:B------:R-:W-:Y:S01]  /*24f0*/  FMUL.FTZ R48, R48, UR4 ;  /* 0x0000000430307c20 */ /* 0x000fe20008410000 */
[----:B------:R-:W-:Y:S01]  /*2500*/  FMUL.FTZ R49, R49, UR4 ;  /* 0x0000000431317c20 */ /* 0x000fe20008410000 */
[----:B------:R-:W-:Y:S01]  /*2510*/  FMUL.FTZ R50, R50, UR4 ;  /* 0x0000000432327c20 */ /* 0x000fe20008410000 */
[----:B------:R-:W-:-:S02]  /*2520*/  FMUL.FTZ R95, R51, UR4 ;  /* 0x00000004335f7c20 */ /* 0x000fc40008410000 */
[----:B------:R-:W-:Y:S01]  /*2530*/  HMMA.16816.F32.BF16 R32, R12, R34, RZ ;  /* 0x000000220c20723c */ /* 0x000fe200000418ff */
[----:B------:R-:W-:Y:S01]  /*2540*/  MUFU.TANH R93, R48 ;  /* 0x00000030005d7308 */ /* 0x000fe20000002400 */
[----:B------:R-:W-:Y:S01]  /*2550*/  FMUL.FTZ R66, R66, UR4 ;  /* 0x0000000442427c20 */ /* 0x000fe20008410000 */
[----:B------:R-:W-:Y:S01]  /*2560*/  FMUL.FTZ R64, R64, UR4 ;  /* 0x0000000440407c20 */ /* 0x000fe20008410000 */
[----:B------:R-:W-:Y:S01]  /*2570*/  FMUL.FTZ R65, R65, UR4 ;  /* 0x0000000441417c20 */ /* 0x000fe20008410000 */
[----:B------:R-:W-:Y:S01]  /*2580*/  FMUL.FTZ R67, R67, UR4 ;  /* 0x0000000443437c20 */ /* 0x000fe20008410000 */
[C---:B------:R-:W-:Y:S03]  /*2590*/  HMMA.16816.F32.BF16 R36, R16.reuse, R56, R36 ;  /* 0x000000381024723c */ /* 0x040fe60000041824 */
[----:B------:R-:W-:Y:S03]  /*25a0*/  MUFU.TANH R126, R49 ;  /* 0x00000031007e7308 */ /* 0x000fe60000002400 */
[C---:B------:R-:W-:Y:S05]  /*25b0*/  HMMA.16816.F32.BF16 R68, R16.reuse, R58, R68 ;  /* 0x0000003a1044723c */ /* 0x040fea0000041844 */
[----:B------:R1:W-:Y:S01]  /*25c0*/  MUFU.TANH R109, R50 ;  /* 0x00000032006d7308 */ /* 0x0003e20000002400 */
[----:B--2---:R-:W-:Y:S06]  /*25d0*/  HMMA.16816.F32.BF16 R60, R16, R28, R60 ;  /* 0x0000001c103c723c */ /* 0x004fec000004183c */
[----:B------:R-:W-:Y:S01]  /*25e0*/  HMMA.16816.F32.BF16 R32, R20, R42, R32 ;  /* 0x0000002a1420723c */ /* 0x000fe20000041820 */
[----:B------:R-:W-:Y:S01]  /*25f0*/  IMAD R29, R27, 0x10, R78 ;  /* 0x000000101b1d7824 */ /* 0x000fe200078e024e */
[----:B------:R2:W-:Y:S01]  /*2600*/  MUFU.TANH R127, R55 ;  /* 0x00000037007f7308 */ /* 0x0005e20000002400 */
[----:B------:R-:W-:Y:S01]  /*2610*/  IMAD.SHL.U32 R78, R25, 0x2, RZ ;  /* 0x00000002194e7824 */ /* 0x000fe200078e00ff */
[----:B------:R-:W-:Y:S01]  /*2620*/  SHF.R.S32.HI R28, RZ, 0x1f, R26 ;  /* 0x0000001fff1c7819 */ /* 0x000fe2000001141a */
[----:B------:R-:W-:Y:S01]  /*2630*/  IMAD.SHL.U32 R25, R24, 0x80, RZ ;  /* 0x0000008018197824 */ /* 0x000fe200078e00ff */
[----:B------:R-:W-:Y:S01]  /*2640*/  IADD3 R29, R29, 0x1, R170 ;  /* 0x000000011d1d7810 */ /* 0x000fe20007ffe0aa */
[C---:B-----5:R-:W-:Y:S01]  /*2650*/  HMMA.16816.F32.BF16 R36, R8.reuse, R44, R36 ;  /* 0x0000002c0824723c */ /* 0x060fe20000041824 */
[----:B------:R-:W-:Y:S01]  /*2660*/  LEA.HI R28, R28, R27, RZ, 0x2 ;  /* 0x0000001b1c1c7211 */ /* 0x000fe200078f10ff */
[----:B-1----:R-:W1:Y:S01]  /*2670*/  LDSM.16.M88.4 R48, [R7+0x5000] ;  /* 0x005000000730783b */ /* 0x002e620000000200 */
[----:B------:R-:W-:Y:S01]  /*2680*/  IADD3 R29, R76, -UR17, R29 ;  /* 0x800000114c1d7c10 */ /* 0x000fe2000fffe01d */
[----:B------:R-:W-:Y:S01]  /*2690*/  MUFU.TANH R103, R66 ;  /* 0x0000004200677308 */ /* 0x000fe20000002400 */
[----:B------:R-:W-:Y:S01]  /*26a0*/  LOP3.LUT R78, R25, 0x6, R78, 0xf8, !PT ;  /* 0x00000006194e7812 */ /* 0x000fe200078ef84e */
[----:B------:R-:W-:Y:S01]  /*26b0*/  HMMA.16816.F32.BF16 R68, R8, R46, R68 ;  /* 0x0000002e0844723c */ /* 0x000fe20000041844 */
[----:B------:R-:W-:Y:S01]  /*26c0*/  LDSM.16.M88.4 R44, [R161+0x3000] ;  /* 0x00300000a12c783b */ /* 0x000fe20000000200 */
[----:B------:R-:W-:Y:S01]  /*26d0*/  VIADD R29, R29, UR16 ;  /* 0x000000101d1d7c36 */ /* 0x000fe20008000000 */
[----:B------:R-:W-:-:S02]  /*26e0*/  LOP3.LUT R28, R28, 0xfffffffc, RZ, 0xc0, !PT ;  /* 0xfffffffc1c1c7812 */ /* 0x000fc400078ec0ff */
[----:B--2---:R-:W2:Y:S01]  /*26f0*/  LDSM.16.M88.4 R52, [R100+0x2800] ;  /* 0x002800006434783b */ /* 0x004ea20000000200 */
[----:B------:R-:W5:Y:S01]  /*2700*/  MUFU.TANH R89, R89 ;  /* 0x0000005900597308 */ /* 0x000f620000002400 */
[----:B------:R-:W-:Y:S01]  /*2710*/  VIMNMX R26, R29, R76, PT ;  /* 0x0000004c1d1a7248 */ /* 0x000fe20003fe0100 */
[----:B------:R-:W-:Y:S01]  /*2720*/  IMAD.IADD R177, R27, 0x1, -R28 ;  /* 0x000000011bb17824 */ /* 0x000fe200078e0a1c */
[----:B------:R-:W-:Y:S01]  /*2730*/  VIADDMNMX R76, R29, 0x8, R76, PT ;  /* 0x000000081d4c7846 */ /* 0x000fe2000380014c */
[C---:B------:R-:W-:Y:S01]  /*2740*/  VIADD R29, R78.reuse, 0xffffff80 ;  /* 0xffffff804e1d7836 */ /* 0x040fe20000000000 */
[----:B------:R-:W-:Y:S01]  /*2750*/  HMMA.16816.F32.BF16 R32, R16, R30, R32 ;  /* 0x0000001e1020723c */ /* 0x000fe20000041820 */
[----:B------:R-:W-:Y:S02]  /*2760*/  VIADD R27, R78, 0xffffff88 ;  /* 0xffffff884e1b7836 */ /* 0x000fe40000000000 */
[----:B------:R-:W5:Y:S01]  /*2770*/  MUFU.TANH R83, R83 ;  /* 0x0000005300537308 */ /* 0x000f620000002400 */
[----:B------:R-:W-:-:S02]  /*2780*/  ISETP.GE.AND P5, PT, R29, R26, PT ;  /* 0x0000001a1d00720c */ /* 0x000fc40003fa6270 */
[----:B------:R-:W-:Y:S01]  /*2790*/  ISETP.GE.AND P4, PT, R29, R76, PT ;  /* 0x0000004c1d00720c */ /* 0x000fe20003f86270 */
[----:B------:R-:W-:Y:S02]  /*27a0*/  VIADD R29, R78, 0xffffff81 ;  /* 0xffffff814e1d7836 */ /* 0x000fe40000000000 */
[----:B------:R-:W-:Y:S01]  /*27b0*/  FMUL.FTZ R36, R36, UR4 ;  /* 0x0000000424247c20 */ /* 0x000fe20008410000 */
[----:B------:R-:W-:Y:S01]  /*27c0*/  FMUL.FTZ R37, R37, UR4 ;  /* 0x0000000425257c20 */ /* 0x000fe20008410000 */
[----:B------:R-:W-:Y:S01]  /*27d0*/  FMUL.FTZ R38, R38, UR4 ;  /* 0x0000000426267c20 */ /* 0x000fe20008410000 */
[----:B------:R-:W-:Y:S01]  /*27e0*/  FMUL.FTZ R125, R39, UR4 ;  /* 0x00000004277d7c20 */ /* 0x000fe20008410000 */
[C---:B------:R-:W-:Y:S01]  /*27f0*/  ISETP.GE.AND P2, PT, R29.reuse, R26, PT ;  /* 0x0000001a1d00720c */ /* 0x040fe20003f46270 */
[----:B------:R-:W-:Y:S01]  /*2800*/  MUFU.TANH R97, R36 ;  /* 0x0000002400617308 */ /* 0x000fe20000002400 */
[----:B------:R-:W-:Y:S01]  /*2810*/  ISETP.GE.AND P1, PT, R29, R76, PT ;  /* 0x0000004c1d00720c */ /* 0x000fe20003f26270 */
[----:B------:R-:W-:Y:S01]  /*2820*/  FMUL.FTZ R116, R68, UR4 ;  /* 0x0000000444747c20 */ /* 0x000fe20008410000 */
[----:B------:R4:W3:Y:S01]  /*2830*/  LDSM.16.M88.4 R28, [R7+0x5800] ;  /* 0x00580000071c783b */ /* 0x0008e20000000200 */
[----:B------:R-:W-:Y:S01]  /*2840*/  ISETP.GE.AND P0, PT, R27, R26, PT ;  /* 0x0000001a1b00720c */ /* 0x000fe20003f06270 */
[----:B------:R-:W-:Y:S01]  /*2850*/  FMUL.FTZ R69, R69, UR4 ;  /* 0x0000000445457c20 */ /* 0x000fe20008410000 */
[----:B------:R-:W-:Y:S01]  /*2860*/  ISETP.GE.AND P3, PT, R27, R76, PT ;  /* 0x0000004c1b00720c */ /* 0x000fe20003f66270 */
[----:B------:R-:W-:Y:S01]  /*2870*/  VIADD R27, R78, 0xffffff89 ;  /* 0xffffff894e1b7836 */ /* 0x000fe20000000000 */
[----:B------:R-:W-:Y:S01]  /*2880*/  MUFU.TANH R66, R37 ;  /* 0x0000002500427308 */ /* 0x000fe20000002400 */
[----:B------:R-:W-:Y:S01]  /*2890*/  FSEL R0, R0, -INF , !P5 ;  /* 0xff80000000007808 */ /* 0x000fe20006800000 */
[----:B------:R-:W-:Y:S01]  /*28a0*/  FMUL.FTZ R123, R70, UR4 ;  /* 0x00000004467b7c20 */ /* 0x000fe20008410000 */
[----:B------:R-:W-:Y:S01]  /*28b0*/  FSEL R77, R77, -INF , !P4 ;  /* 0xff8000004d4d7808 */ /* 0x000fe20006000000 */
[C---:B-1----:R-:W-:Y:S01]  /*28c0*/  HMMA.16816.F32.BF16 R40, R12.reuse, R48, RZ ;  /* 0x000000300c28723c */ /* 0x042fe200000418ff */
[----:B------:R-:W-:Y:S01]  /*28d0*/  ISETP.GE.AND P5, PT, R27, R26, PT ;  /* 0x0000001a1b00720c */ /* 0x000fe20003fa6270 */
[----:B------:R-:W-:Y:S01]  /*28e0*/  FMUL.FTZ R117, R71, UR4 ;  /* 0x0000000447757c20 */ /* 0x000fe20008410000 */
[----:B------:R-:W-:Y:S01]  /*28f0*/  ISETP.GE.AND P4, PT, R27, R76, PT ;  /* 0x0000004c1b00720c */ /* 0x000fe20003f86270 */
[----:B------:R1:W-:Y:S01]  /*2900*/  MUFU.TANH R111, R38 ;  /* 0x00000026006f7308 */ /* 0x0003e20000002400 */
[----:B------:R-:W-:Y:S01]  /*2910*/  VIADD R27, R78, 0xffffff90 ;  /* 0xffffff904e1b7836 */ /* 0x000fe20000000000 */
[----:B------:R-:W-:Y:S01]  /*2920*/  HMMA.16816.F32.BF16 R48, R12, R50, RZ ;  /* 0x000000320c30723c */ /* 0x000fe200000418ff */
[----:B------:R-:W-:-:S02]  /*2930*/  FSEL R68, R2, -INF , !P2 ;  /* 0xff80000002447808 */ /* 0x000fc40005000000 */
[----:B------:R-:W-:Y:S02]  /*2940*/  FSEL R73, R73, -INF , !P1 ;  /* 0xff80000049497808 */ /* 0x000fe40004800000 */
[C---:B------:R-:W-:Y:S01]  /*2950*/  ISETP.GE.AND P2, PT, R27.reuse, R26, PT ;  /* 0x0000001a1b00720c */ /* 0x040fe20003f46270 */
[C---:B--2---:R-:W-:Y:S01]  /*2960*/  HMMA.16816.F32.BF16 R60, R8.reuse, R52, R60 ;  /* 0x00000034083c723c */ /* 0x044fe2000004183c */
[----:B------:R-:W-:Y:S01]  /*2970*/  ISETP.GE.AND P1, PT, R27, R76, PT ;  /* 0x0000004c1b00720c */ /* 0x000fe20003f26270 */
[C---:B------:R-:W-:Y:S01]  /*2980*/  VIADD R27, R78.reuse, 0xffffff91 ;  /* 0xffffff914e1b7836 */ /* 0x040fe20000000000 */
[----:B------:R2:W-:Y:S01]  /*2990*/  MUFU.TANH R106, R69 ;  /* 0x00000045006a7308 */ /* 0x0005e20000002400 */
[----:B------:R-:W-:Y:S01]  /*29a0*/  FSEL R70, R79, -INF , !P0 ;  /* 0xff8000004f467808 */ /* 0x000fe20004000000 */
[----:B----4-:R-:W-:Y:S01]  /*29b0*/  VIADD R7, R78, 0xffffff98 ;  /* 0xffffff984e077836 */ /* 0x010fe20000000000 */
[----:B------:R-:W-:Y:S01]  /*29c0*/  HMMA.16816.F32.BF16 R32, R8, R54, R32 ;  /* 0x000000360820723c */ /* 0x000fe20000041820 */
[----:B------:R-:W4:Y:S01]  /*29d0*/  LDSM.16.M88.4 R52, [R161+0x3800] ;  /* 0x00380000a134783b */ /* 0x000f220000000200 */
[----:B------:R-:W-:-:S02]  /*29e0*/  ISETP.GE.AND P0, PT, R27, R26, PT ;  /* 0x0000001a1b00720c */ /* 0x000fc40003f06270 */
[----:B------:R-:W-:Y:S01]  /*29f0*/  FSEL R96, R72, -INF , !P5 ;  /* 0xff80000048607808 */ /* 0x000fe20006800000 */
[----:B-1----:R-:W1:Y:S01]  /*2a00*/  LDSM.16.M88.4 R36, [R159+0x3000] ;  /* 0x003000009f24783b */ /* 0x002e620000000200 */
[C---:B------:R-:W-:Y:S01]  /*2a10*/  HMMA.16816.F32.BF16 R40, R20.reuse, R44, R40 ;  /* 0x0000002c1428723c */ /* 0x040fe20000041828 */
[----:B------:R-:W-:Y:S01]  /*2a20*/  FSEL R71, R74, -INF , !P4 ;  /* 0xff8000004a477808 */ /* 0x000fe20006000000 */
[----:B------:R-:W4:Y:S01]  /*2a30*/  MUFU.TANH R86, R86 ;  /* 0x0000005600567308 */ /* 0x000f220000002400 */
[C---:B------:R-:W-:Y:S02]  /*2a40*/  ISETP.GE.AND P5, PT, R7.reuse, R26, PT ;  /* 0x0000001a0700720c */ /* 0x040fe40003fa6270 */
[----:B------:R-:W-:Y:S01]  /*2a50*/  ISETP.GE.AND P4, PT, R7, R76, PT ;  /* 0x0000004c0700720c */ /* 0x000fe20003f86270 */
[----:B------:R-:W-:Y:S01]  /*2a60*/  HMMA.16816.F32.BF16 R48, R20, R46, R48 ;  /* 0x0000002e1430723c */ /* 0x000fe20000041830 */
[----:B------:R-:W1:Y:S01]  /*2a70*/  LDSM.16.M88.4 R44, [R100+0x3000] ;  /* 0x00300000642c783b */ /* 0x000e620000000200 */
[----:B--2---:R-:W-:-:S02]  /*2a80*/  FSEL R69, R75, -INF , !P3 ;  /* 0xff8000004b457808 */ /* 0x004fc40005800000 */
[----:B------:R-:W-:Y:S01]  /*2a90*/  ISETP.GE.AND P3, PT, R27, R76, PT ;  /* 0x0000004c1b00720c */ /* 0x000fe20003f66270 */
[----:B------:R-:W-:Y:S01]  /*2aa0*/  VIADD R27, R78, 0xffffff99 ;  /* 0xffffff994e1b7836 */ /* 0x000fe20000000000 */
[C---:B---3--:R-:W-:Y:S01]  /*2ab0*/  HMMA.16816.F32.BF16 R56, R12.reuse, R28, RZ ;  /* 0x0000001c0c38723c */ /* 0x048fe200000418ff */
[----:B------:R-:W-:Y:S01]  /*2ac0*/  FSEL R98, R81, -INF , !P2 ;  /* 0xff80000051627808 */ /* 0x000fe20005000000 */
[----:B------:R-:W2:Y:S01]  /*2ad0*/  MUFU.TANH R87, R87 ;  /* 0x0000005700577308 */ /* 0x000ea20000002400 */
[----:B------:R-:W-:Y:S01]  /*2ae0*/  FSEL R7, R84, -INF , !P1 ;  /* 0xff80000054077808 */ /* 0x000fe20004800000 */
[----:B------:R-:W-:Y:S01]  /*2af0*/  FMUL.FTZ R61, R61, UR4 ;  /* 0x000000043d3d7c20 */ /* 0x000fe20008410000 */
[C---:B------:R-:W-:Y:S01]  /*2b00*/  ISETP.GE.AND P2, PT, R27.reuse, R26, PT ;  /* 0x0000001a1b00720c */ /* 0x040fe20003f46270 */
[----:B------:R-:W-:Y:S01]  /*2b10*/  HMMA.16816.F32.BF16 R12, R12, R30, RZ ;  /* 0x0000001e0c0c723c */ /* 0x000fe200000418ff */
[----:B------:R-:W-:Y:S01]  /*2b20*/  ISETP.GE.AND P1, PT, R27, R76, PT ;  /* 0x0000004c1b00720c */ /* 0x000fe20003f26270 */
[----:B------:R-:W-:Y:S01]  /*2b30*/  VIADD R29, R78, 0xffffffa8 ;  /* 0xffffffa84e1d7836 */ /* 0x000fe20000000000 */
[----:B------:R-:W-:Y:S01]  /*2b40*/  FSEL R82, R82, -INF , !P2 ;  /* 0xff80000052527808 */ /* 0x000fe20005000000 */
[----:B------:R-:W3:Y:S01]  /*2b50*/  MUFU.TANH R129, R129 ;  /* 0x0000008100817308 */ /* 0x000ee20000002400 */
[----:B-----5:R-:W-:Y:S01]  /*2b60*/  FSEL R75, R89, -INF , !P1 ;  /* 0xff800000594b7808 */ /* 0x020fe20004800000 */
[C---:B------:R-:W-:Y:S01]  /*2b70*/  VIADD R27, R78.reuse, 0xffffffa0 ;  /* 0xffffffa04e1b7836 */ /* 0x040fe20000000000 */
[----:B------:R-:W-:Y:S01]  /*2b80*/  ISETP.GE.AND P2, PT, R29, R26, PT ;  /* 0x0000001a1d00720c */ /* 0x000fe20003f46270 */
[----:B------:R-:W-:Y:S01]  /*2b90*/  FMUL.FTZ R122, R33, UR4 ;  /* 0x00000004217a7c20 */ /* 0x000fe20008410000 */
[----:B------:R-:W-:Y:S01]  /*2ba0*/  ISETP.GE.AND P1, PT, R29, R76, PT ;  /* 0x0000004c1d00720c */ /* 0x000fe20003f26270 */
[----:B------:R-:W-:Y:S01]  /*2bb0*/  VIADD R33, R78, 0xffffffb0 ;  /* 0xffffffb04e217836 */ /* 0x000fe20000000000 */
[----:B------:R-:W5:Y:S01]  /*2bc0*/  LDSM.16.M88.4 R28, [R159+0x3800] ;  /* 0x003800009f1c783b */ /* 0x000f620000000200 */
[----:B------:R-:W3:Y:S01]  /*2bd0*/  MUFU.TANH R90, R90 ;  /* 0x0000005a005a7308 */ /* 0x000ee20000002400 */
[----:B------:R-:W-:Y:S01]  /*2be0*/  FSEL R80, R80, -INF , !P0 ;  /* 0xff80000050507808 */ /* 0x000fe20004000000 */
[----:B------:R-:W-:Y:S01]  /*2bf0*/  FMUL.FTZ R32, R32, UR4 ;  /* 0x0000000420207c20 */ /* 0x000fe20008410000 */
[----:B------:R-:W-:Y:S01]  /*2c00*/  FSEL R83, R83, -INF , !P3 ;  /* 0xff80000053537808 */ /* 0x000fe20005800000 */
[----:B------:R-:W-:Y:S01]  /*2c10*/  FMUL.FTZ R34, R34, UR4 ;  /* 0x0000000422227c20 */ /* 0x000fe20008410000 */
[C---:B------:R-:W-:Y:S01]  /*2c20*/  ISETP.GE.AND P0, PT, R27.reuse, R26, PT ;  /* 0x0000001a1b00720c */ /* 0x040fe20003f06270 */
[----:B----4-:R-:W-:Y:S01]  /*2c30*/  HMMA.16816.F32.BF16 R56, R20, R52, R56 ;  /* 0x000000341438723c */ /* 0x010fe20000041838 */
[----:B------:R-:W-:Y:S01]  /*2c40*/  ISETP.GE.AND P3, PT, R27, R76, PT ;  /* 0x0000004c1b00720c */ /* 0x000fe20003f66270 */
[----:B------:R4:W-:Y:S01]  /*2c50*/  MUFU.TANH R118, R61 ;  /* 0x0000003d00767308 */ /* 0x0009e20000002400 */
[----:B------:R-:W-:Y:S01]  /*2c60*/  FSEL R27, R86, -INF , !P4 ;  /* 0xff800000561b7808 */ /* 0x000fe20006000000 */
[----:B------:R-:W-:Y:S01]  /*2c70*/  FMUL.FTZ R35, R35, UR4 ;  /* 0x0000000423237c20 */ /* 0x000fe20008410000 */
[----:B------:R-:W-:Y:S01]  /*2c80*/  FSEL R72, R91, -INF , !P2 ;  /* 0xff8000005b487808 */ /* 0x000fe20005000000 */
[C---:B-1----:R-:W-:Y:S01]  /*2c90*/  HMMA.16816.F32.BF16 R40, R16.reuse, R36, R40 ;  /* 0x000000241028723c */ /* 0x042fe20000041828 */
[----:B------:R-:W-:Y:S01]  /*2ca0*/  FSEL R88, R88, -INF , !P0 ;  /* 0xff80000058587808 */ /* 0x000fe20004000000 */
[----:B------:R-:W-:Y:S01]  /*2cb0*/  FMUL.FTZ R63, R63, UR4 ;  /* 0x000000043f3f7c20 */ /* 0x000fe20008410000 */
[----:B------:R-:W-:Y:S01]  /*2cc0*/  FMUL.FTZ R60, R60, UR4 ;  /* 0x000000043c3c7c20 */ /* 0x000fe20008410000 */
[----:B------:R-:W-:Y:S01]  /*2cd0*/  MUFU.TANH R124, R32 ;  /* 0x00000020007c7308 */ /* 0x000fe20000002400 */
[----:B------:R-:W-:Y:S01]  /*2ce0*/  FMUL.FTZ R62, R62, UR4 ;  /* 0x000000043e3e7c20 */ /* 0x000fe20008410000 */
[----:B------:R-:W-:Y:S01]  /*2cf0*/  HMMA.16816.F32.BF16 R48, R16, R38, R48 ;  /* 0x000000261030723c */ /* 0x000fe20000041830 */
[----:B------:R-:W-:Y:S01]  /*2d00*/  VIADD R37, R78, 0xffffffa1 ;  /* 0xffffffa14e257836 */ /* 0x000fe20000000000 */
[----:B------:R-:W-:-:S04]  /*2d10*/  FSEL R36, R85, -INF , !P5 ;  /* 0xff80000055247808 */ /* 0x000fc80006800000 */
[C---:B------:R-:W-:Y:S01]  /*2d20*/  ISETP.GE.AND P5, PT, R37.reuse, R26, PT ;  /* 0x0000001a2500720c */ /* 0x040fe20003fa6270 */
[----:B------:R-:W-:Y:S01]  /*2d30*/  HMMA.16816.F32.BF16 R20, R20, R54, R12 ;  /* 0x000000361414723c */ /* 0x000fe2000004180c */
[----:B------:R-:W-:Y:S01]  /*2d40*/  ISETP.GE.AND P4, PT, R37, R76, PT ;  /* 0x0000004c2500720c */ /* 0x000fe20003f86270 */
[----:B------:R-:W-:Y:S01]  /*2d50*/  VIADD R37, R78, 0xffffffa9 ;  /* 0xffffffa94e257836 */ /* 0x000fe20000000000 */
[----:B--2---:R-:W-:Y:S01]  /*2d60*/  FSEL R74, R87, -INF , !P5 ;  /* 0xff800000574a7808 */ /* 0x004fe20006800000 */
[----:B------:R-:W1:Y:S01]  /*2d70*/  LDSM.16.M88.4 R12, [R100+0x3800] ;  /* 0x00380000640c783b */ /* 0x000e620000000200 */
[----:B---3--:R-:W-:Y:S01]  /*2d80*/  FSEL R129, R129, -INF , !P4 ;  /* 0xff80000081817808 */ /* 0x008fe20006000000 */
[----:B------:R-:W-:Y:S01]  /*2d90*/  MUFU.TANH R115, R34 ;  /* 0x0000002200737308 */ /* 0x000fe20000002400 */
[----:B------:R-:W-:Y:S01]  /*2da0*/  ISETP.GE.AND P5, PT, R33, R26, PT ;  /* 0x0000001a2100720c */ /* 0x000fe20003fa6270 */
[----:B------:R-:W-:-:S04]  /*2db0*/  DEPBAR.LE SB0, 0x0 ;  /* 0x000080000000791a */ /* 0x000fc80000000000 */
[----:B------:R-:W-:Y:S01]  /*2dc0*/  ISETP.GE.AND P4, PT, R33, R76, PT ;  /* 0x0000004c2100720c */ /* 0x000fe20003f86270 */
[----:B------:R-:W-:Y:S01]  /*2dd0*/  VIADD R33, R78, 0xffffffb1 ;  /* 0xffffffb14e217836 */ /* 0x000fe20000000000 */
[C---:B------:R-:W-:Y:S01]  /*2de0*/  HMMA.16816.F32.BF16 R40, R8.reuse, R44, R40 ;  /* 0x0000002c0828723c */ /* 0x040fe20000041828 */
[----:B----4-:R-:W-:Y:S01]  /*2df0*/  FSEL R61, R94, -INF , !P1 ;  /* 0xff8000005e3d7808 */ /* 0x010fe20004800000 */
[----:B------:R2:W-:Y:S01]  /*2e00*/  MUFU.TANH R113, R35 ;  /* 0x0000002300717308 */ /* 0x0005e20000002400 */
[-C--:B------:R-:W-:Y:S02]  /*2e10*/  ISETP.GE.AND P0, PT, R37, R26.reuse, PT ;  /* 0x0000001a2500720c */ /* 0x080fe40003f06270 */
[C---:B------:R-:W-:Y:S01]  /*2e20*/  ISETP.GE.AND P2, PT, R33.reuse, R26, PT ;  /* 0x0000001a2100720c */ /* 0x040fe20003f46270 */
[----:B------:R-:W-:Y:S01]  /*2e30*/  HMMA.16816.F32.BF16 R48, R8, R46, R48 ;  /* 0x0000002e0830723c */ /* 0x000fe20000041830 */
[----:B------:R-:W-:Y:S02]  /*2e40*/  FSEL R45, R90, -INF , !P3 ;  /* 0xff8000005a2d7808 */ /* 0x000fe40005800000 */
[-C--:B------:R-:W-:Y:S01]  /*2e50*/  ISETP.GE.AND P1, PT, R33, R76.reuse, PT ;  /* 0x0000004c2100720c */ /* 0x080fe20003f26270 */
[----:B------:R-:W-:Y:S01]  /*2e60*/  VIADD R33, R78, 0xffffffb8 ;  /* 0xffffffb84e217836 */ /* 0x000fe20000000000 */
[----:B------:R-:W-:Y:S01]  /*2e70*/  ISETP.GE.AND P3, PT, R37, R76, PT ;  /* 0x0000004c2500720c */ /* 0x000fe20003f66270 */
[----:B------:R-:W-:Y:S01]  /*2e80*/  MUFU.TANH R95, R95 ;  /* 0x0000005f005f7308 */ /* 0x000fe20000002400 */
[----:B------:R-:W-:Y:S01]  /*2e90*/  FSEL R128, R92, -INF , !P0 ;  /* 0xff8000005c807808 */ /* 0x000fe20004000000 */
[----:B-----5:R-:W-:Y:S01]  /*2ea0*/  HMMA.16816.F32.BF16 R20, R16, R30, R20 ;  /* 0x0000001e1014723c */ /* 0x020fe20000041814 */
[----:B------:R-:W-:Y:S01]  /*2eb0*/  FSEL R127, R127, -INF , !P3 ;  /* 0xff8000007f7f7808 */ /* 0x000fe20005800000 */
[----:B------:R-:W-:Y:S01]  /*2ec0*/  VIADD R37, R78, 0xffffffc0 ;  /* 0xffffffc04e257836 */ /* 0x000fe20000000000 */
[----:B------:R-:W-:-:S02]  /*2ed0*/  ISETP.GE.AND P0, PT, R33, R26, PT ;  /* 0x0000001a2100720c */ /* 0x000fc40003f06270 */
[----:B------:R-:W-:Y:S01]  /*2ee0*/  ISETP.GE.AND P3, PT, R33, R76, PT ;  /* 0x0000004c2100720c */ /* 0x000fe20003f66270 */
[----:B------:R-:W-:Y:S01]  /*2ef0*/  VIADD R33, R78, 0xffffffb9 ;  /* 0xffffffb94e217836 */ /* 0x000fe20000000000 */
[----:B------:R-:W-:Y:S01]  /*2f00*/  FSEL R46, R93, -INF , !P5 ;  /* 0xff8000005d2e7808 */ /* 0x000fe20006800000 */
[----:B------:R-:W3:Y:S01]  /*2f10*/  MUFU.TANH R64, R64 ;  /* 0x0000004000407308 */ /* 0x000ee20000002400 */
[----:B------:R-:W-:Y:S01]  /*2f20*/  FSEL R109, R109, -INF , !P4 ;  /* 0xff8000006d6d7808 */ /* 0x000fe20006000000 */
[----:B------:R-:W-:Y:S01]  /*2f30*/  FMUL.FTZ R40, R40, UR4 ;  /* 0x0000000428287c20 */ /* 0x000fe20008410000 */
[C---:B------:R-:W-:Y:S01]  /*2f40*/  ISETP.GE.AND P5, PT, R33.reuse, R26, PT ;  /* 0x0000001a2100720c */ /* 0x040fe20003fa6270 */
[----:B------:R-:W-:Y:S01]  /*2f50*/  FMUL.FTZ R42, R42, UR4 ;  /* 0x000000042a2a7c20 */ /* 0x000fe20008410000 */
[----:B------:R-:W-:Y:S01]  /*2f60*/  ISETP.GE.AND P4, PT, R33, R76, PT ;  /* 0x0000004c2100720c */ /* 0x000fe20003f86270 */
[----:B------:R-:W-:Y:S01]  /*2f70*/  FMUL.FTZ R41, R41, UR4 ;  /* 0x0000000429297c20 */ /* 0x000fe20008410000 */
[----:B--2---:R-:W-:Y:S01]  /*2f80*/  HMMA.16816.F32.BF16 R32, R16, R28, R56 ;  /* 0x0000001c1020723c */ /* 0x004fe20000041838 */
[----:B------:R-:W2:Y:S01]  /*2f90*/  MUFU.TANH R65, R65 ;  /* 0x0000004100417308 */ /* 0x000ea20000002400 */
[----:B------:R-:W-:Y:S01]  /*2fa0*/  FSEL R126, R126, -INF , !P2 ;  /* 0xff8000007e7e7808 */ /* 0x000fe20005000000 */
[----:B------:R-:W-:Y:S01]  /*2fb0*/  FMUL.FTZ R48, R48, UR4 ;  /* 0x0000000430307c20 */ /* 0x000fe20008410000 */
[----:B------:R-:W-:Y:S01]  /*2fc0*/  ISETP.GE.AND P2, PT, R37, R26, PT ;  /* 0x0000001a2500720c */ /* 0x000fe20003f46270 */
[----:B------:R-:W-:Y:S01]  /*2fd0*/  FMUL.FTZ R43, R43, UR4 ;  /* 0x000000042b2b7c20 */ /* 0x000fe20008410000 */
[----:B------:R-:W-:Y:S01]  /*2fe0*/  FSEL R103, R103, -INF , !P3 ;  /* 0xff80000067677808 */ /* 0x000fe20005800000 */
[----:B------:R-:W-:-:S02]  /*2ff0*/  VIADD R29, R78, 0xffffffc8 ;  /* 0xffffffc84e1d7836 */ /* 0x000fc40000000000 */
[----:B------:R-:W-:Y:S01]  /*3000*/  FMUL.FTZ R50, R50, UR4 ;  /* 0x0000000432327c20 */ /* 0x000fe20008410000 */
[----:B------:R4:W5:Y:S01]  /*3010*/  MUFU.TANH R107, R67 ;  /* 0x00000043006b7308 */ /* 0x0009620000002400 */
[----:B---3--:R-:W-:Y:S01]  /*3020*/  FSEL R64, R64, -INF , !P0 ;  /* 0xff80000040407808 */ /* 0x008fe20004000000 */
[----:B------:R-:W-:Y:S01]  /*3030*/  VIADD R17, R78, 0xffffffd0 ;  /* 0xffffffd04e117836 */ /* 0x000fe20000000000 */
[----:B-1----:R-:W-:Y:S01]  /*3040*/  HMMA.16816.F32.BF16 R20, R8, R14, R20 ;  /* 0x0000000e0814723c */ /* 0x002fe20000041814 */
[----:B------:R-:W-:Y:S01]  /*3050*/  FMUL.FTZ R49, R49, UR4 ;  /* 0x0000000431317c20 */ /* 0x000fe20008410000 */
[----:B------:R-:W-:-:S03]  /*3060*/  FMUL.FTZ R51, R51, UR4 ;  /* 0x0000000433337c20 */ /* 0x000fc60008410000 */
[----:B------:R-:W1:Y:S01]  /*3070*/  MUFU.TANH R125, R125 ;  /* 0x0000007d007d7308 */ /* 0x000e620000002400 */
[----:B--2---:R-:W-:Y:S02]  /*3080*/  FSEL R56, R65, -INF , !P5 ;  /* 0xff80000041387808 */ /* 0x004fe40006800000 */
[----:B------:R-:W-:-:S03]  /*3090*/  ISETP.GE.AND P5, PT, R29, R26, PT ;  /* 0x0000001a1d00720c */ /* 0x000fc60003fa6270 */
[----:B------:R-:W-:Y:S02]  /*30a0*/  HMMA.16816.F32.BF16 R32, R8, R12, R32 ;  /* 0x0000000c0820723c */ /* 0x000fe40000041820 */
[----:B------:R-:W-:Y:S01]  /*30b0*/  MUFU.TANH R117, R117 ;  /* 0x0000007500757308 */ /* 0x000fe20000002400 */
[----:B----4-:R-:W-:Y:S02]  /*30c0*/  FSEL R67, R95, -INF , !P1 ;  /* 0xff8000005f437808 */ /* 0x010fe40004800000 */
[-C--:B------:R-:W-:Y:S01]  /*30d0*/  ISETP.GE.AND P1, PT, R37, R76.reuse, PT ;  /* 0x0000004c2500720c */ /* 0x080fe20003f26270 */
[C---:B------:R-:W-:Y:S01]  /*30e0*/  VIADD R37, R78.reuse, 0xffffffc1 ;  /* 0xffffffc14e257836 */ /* 0x040fe20000000000 */
[----:B-----5:R-:W-:Y:S01]  /*30f0*/  FSEL R107, R107, -INF , !P4 ;  /* 0xff8000006b6b7808 */ /* 0x020fe20006000000 */
[C---:B------:R-:W-:Y:S01]  /*3100*/  VIADD R13, R78.reuse, 0xffffffd1 ;  /* 0xffffffd14e0d7836 */ /* 0x040fe20000000000 */
[----:B------:R-:W-:Y:S01]  /*3110*/  ISETP.GE.AND P4, PT, R29, R76, PT ;  /* 0x0000004c1d00720c */ /* 0x000fe20003f86270 */
[----:B------:R-:W2:Y:S01]  /*3120*/  MUFU.TANH R116, R116 ;  /* 0x0000007400747308 */ /* 0x000ea20000002400 */
[C---:B------:R-:W-:Y:S01]  /*3130*/  ISETP.GE.AND P0, PT, R37.reuse, R26, PT ;  /* 0x0000001a2500720c */ /* 0x040fe20003f06270 */
[C---:B------:R-:W-:Y:S01]  /*3140*/  VIADD R29, R78.reuse, 0xffffffc9 ;  /* 0xffffffc94e1d7836 */ /* 0x040fe20000000000 */
[----:B------:R-:W-:Y:S01]  /*3150*/  ISETP.GE.AND P3, PT, R37, R76, PT ;  /* 0x0000004c2500720c */ /* 0x000fe20003f66270 */
[----:B------:R-:W-:Y:S01]  /*3160*/  VIADD R9, R78, 0xffffffe1 ;  /* 0xffffffe14e097836 */ /* 0x000fe20000000000 */
[----:B------:R-:W-:Y:S01]  /*3170*/  FSEL R66, R66, -INF , !P0 ;  /* 0xff80000042427808 */ /* 0x000fe20004000000 */
[----:B------:R-:W-:Y:S01]  /*3180*/  VIADD R11, R78, 0xffffffe0 ;  /* 0xffffffe04e0b7836 */ /* 0x000fe20000000000 */
[----:B-1----:R-:W-:Y:S01]  /*3190*/  FSEL R125, R125, -INF , !P3 ;  /* 0xff8000007d7d7808 */ /* 0x002fe20005800000 */
[----:B------:R-:W1:Y:S01]  /*31a0*/  MUFU.TANH R123, R123 ;  /* 0x0000007b007b7308 */ /* 0x000e620000002400 */
[----:B------:R-:W-:Y:S01]  /*31b0*/  FSEL R111, R111, -INF , !P1 ;  /* 0xff8000006f6f7808 */ /* 0x000fe20004800000 */
[----:B------:R-:W-:Y:S01]  /*31c0*/  FMUL.FTZ R20, R20, UR4 ;  /* 0x0000000414147c20 */ /* 0x000fe20008410000 */
[----:B------:R-:W-:Y:S01]  /*31d0*/  ISETP.GE.AND P0, PT, R17, R26, PT ;  /* 0x0000001a1100720c */ /* 0x000fe20003f06270 */
[----:B------:R-:W-:Y:S01]  /*31e0*/  FMUL.FTZ R21, R21, UR4 ;  /* 0x0000000415157c20 */ /* 0x000fe20008410000 */
[-C--:B------:R-:W-:Y:S01]  /*31f0*/  ISETP.GE.AND P3, PT, R17, R76.reuse, PT ;  /* 0x0000004c1100720c */ /* 0x080fe20003f66270 */
[----:B------:R-:W-:Y:S01]  /*3200*/  VIADD R17, R78, 0xffffffd8 ;  /* 0xffffffd84e117836 */ /* 0x000fe20000000000 */
[-C--:B------:R-:W-:Y:S01]  /*3210*/  ISETP.GE.AND P1, PT, R29, R76.reuse, PT ;  /* 0x0000004c1d00720c */ /* 0x080fe20003f26270 */
[----:B------:R-:W3:Y:S01]  /*3220*/  MUFU.TANH R119, R63 ;  /* 0x0000003f00777308 */ /* 0x000ee20000002400 */
[----:B--2---:R-:W-:Y:S01]  /*3230*/  FSEL R116, R116, -INF , !P5 ;  /* 0xff80000074747808 */ /* 0x004fe20006800000 */
[----:B------:R-:W-:Y:S01]  /*3240*/  FMUL.FTZ R33, R33, UR4 ;  /* 0x0000000421217c20 */ /* 0x000fe20008410000 */
[----:B------:R-:W-:Y:S01]  /*3250*/  FSEL R117, R117, -INF , !P1 ;  /* 0xff80000075757808 */ /* 0x000fe20004800000 */
[----:B------:R-:W-:Y:S01]  /*3260*/  FMUL.FTZ R32, R32, UR4 ;  /* 0x0000000420207c20 */ /* 0x000fe20008410000 */
[----:B------:R-:W-:Y:S01]  /*3270*/  ISETP.GE.AND P1, PT, R17, R76, PT ;  /* 0x0000004c1100720c */ /* 0x000fe20003f26270 */
[----:B------:R-:W-:Y:S01]  /*3280*/  FMUL.FTZ R34, R34, UR4 ;  /* 0x0000000422227c20 */ /* 0x000fe20008410000 */
[----:B------:R-:W-:Y:S01]  /*3290*/  ISETP.GE.AND P5, PT, R13, R26, PT ;  /* 0x0000001a0d00720c */ /* 0x000fe20003fa6270 */
[----:B------:R-:W2:Y:S01]  /*32a0*/  MUFU.TANH R114, R60 ;  /* 0x0000003c00727308 */ /* 0x000ea20000002400 */
[----:B-1----:R-:W-:Y:S01]  /*32b0*/  FSEL R123, R123, -INF , !P4 ;  /* 0xff8000007b7b7808 */ /* 0x002fe20006000000 */
[----:B------:R-:W-:Y:S01]  /*32c0*/  FMUL.FTZ R35, R35, UR4 ;  /* 0x0000000423237c20 */ /* 0x000fe20008410000 */
[-C--:B------:R-:W-:Y:S01]  /*32d0*/  ISETP.GE.AND P4, PT, R13, R76.reuse, PT ;  /* 0x0000004c0d00720c */ /* 0x080fe20003f86270 */
[----:B------:R-:W-:Y:S01]  /*32e0*/  VIADD R13, R78, 0xffffffd9 ;  /* 0xffffffd94e0d7836 */ /* 0x000fe20000000000 */
[----:B------:R-:W-:Y:S01]  /*32f0*/  FSEL R115, R115, -INF , !P1 ;  /* 0xff80000073737808 */ /* 0x000fe20004800000 */
[----:B------:R-:W-:Y:S01]  /*3300*/  FMUL.FTZ R22, R22, UR4 ;  /* 0x0000000416167c20 */ /* 0x000fe20008410000 */
[----:B------:R-:W-:Y:S01]  /*3310*/  FSEL R118, R118, -INF , !P5 ;  /* 0xff80000076767808 */ /* 0x000fe20006800000 */
[----:B------:R1:W4:Y:S01]  /*3320*/  MUFU.TANH R121, R62 ;  /* 0x0000003e00797308 */ /* 0x0003220000002400 */
[----:B---3--:R-:W-:Y:S01]  /*3330*/  FSEL R119, R119, -INF , !P4 ;  /* 0xff80000077777808 */ /* 0x008fe20006000000 */
[----:B------:R-:W-:Y:S01]  /*3340*/  FMUL.FTZ R23, R23, UR4 ;  /* 0x0000000417177c20 */ /* 0x000fe20008410000 */
[----:B------:R-:W-:-:S02]  /*3350*/  ISETP.GE.AND P1, PT, R9, R76, PT ;  /* 0x0000004c0900720c */ /* 0x000fc40003f26270 */
[C---:B------:R-:W-:Y:S02]  /*3360*/  ISETP.GE.AND P5, PT, R11.reuse, R26, PT ;  /* 0x0000001a0b00720c */ /* 0x040fe40003fa6270 */
[----:B------:R-:W-:Y:S01]  /*3370*/  ISETP.GE.AND P4, PT, R11, R76, PT ;  /* 0x0000004c0b00720c */ /* 0x000fe20003f86270 */
[----:B------:R-:W3:Y:S01]  /*3380*/  MUFU.TANH R120, R40 ;  /* 0x0000002800787308 */ /* 0x000ee20000002400 */
[----:B--2---:R-:W-:Y:S01]  /*3390*/  FSEL R114, R114, -INF , !P0 ;  /* 0xff80000072727808 */ /* 0x004fe20004000000 */
[----:B------:R-:W-:Y:S01]  /*33a0*/  VIADD R11, R78, 0xffffffe8 ;  /* 0xffffffe84e0b7836 */ /* 0x000fe20000000000 */
[----:B------:R-:W-:-:S05]  /*33b0*/  ISETP.GE.AND P0, PT, R13, R26, PT ;  /* 0x0000001a0d00720c */ /* 0x000fca0003f06270 */
[----:B------:R-:W2:Y:S01]  /*33c0*/  MUFU.TANH R105, R42 ;  /* 0x0000002a00697308 */ /* 0x000ea20000002400 */
[----:B-1----:R-:W-:Y:S02]  /*33d0*/  FSEL R62, R97, -INF , !P2 ;  /* 0xff800000613e7808 */ /* 0x002fe40005000000 */
[-C--:B------:R-:W-:Y:S02]  /*33e0*/  ISETP.GE.AND P2, PT, R29, R26.reuse, PT ;  /* 0x0000001a1d00720c */ /* 0x080fe40003f46270 */
[----:B----4-:R-:W-:Y:S02]  /*33f0*/  FSEL R121, R121, -INF , !P3 ;  /* 0xff80000079797808 */ /* 0x010fe40005800000 */
[----:B------:R-:W-:Y:S01]  /*3400*/  FSEL R106, R106, -INF , !P2 ;  /* 0xff8000006a6a7808 */ /* 0x000fe20005000000 */
[----:B------:R-:W1:Y:S01]  /*3410*/  MUFU.TANH R122, R122 ;  /* 0x0000007a007a7308 */ /* 0x000e620000002400 */
[----:B------:R-:W-:Y:S02]  /*3420*/  ISETP.GE.AND P2, PT, R17, R26, PT ;  /* 0x0000001a1100720c */ /* 0x000fe40003f46270 */
[----:B---3--:R-:W-:-:S02]  /*3430*/  FSEL R120, R120, -INF , !P5 ;  /* 0xff80000078787808 */ /* 0x008fc40006800000 */
[----:B------:R-:W-:Y:S02]  /*3440*/  FSEL R124, R124, -INF , !P2 ;  /* 0xff8000007c7c7808 */ /* 0x000fe40005000000 */
[----:B------:R-:W-:Y:S01]  /*3450*/  ISETP.GE.AND P2, PT, R9, R26, PT ;  /* 0x0000001a0900720c */ /* 0x000fe20003f46270 */
[----:B------:R-:W3:Y:S01]  /*3460*/  MUFU.TANH R110, R48 ;  /* 0x00000030006e7308 */ /* 0x000ee20000002400 */
[----:B------:R-:W-:Y:S01]  /*3470*/  VIADD R9, R78, 0xffffffe9 ;  /* 0xffffffe94e097836 */ /* 0x000fe20000000000 */
[----:B--2---:R-:W-:Y:S02]  /*3480*/  FSEL R105, R105, -INF , !P4 ;  /* 0xff80000069697808 */ /* 0x004fe40006000000 */
[----:B------:R-:W-:Y:S02]  /*3490*/  ISETP.GE.AND P3, PT, R13, R76, PT ;  /* 0x0000004c0d00720c */ /* 0x000fe40003f66270 */
[----:B------:R-:W-:Y:S02]  /*34a0*/  ISETP.GE.AND P5, PT, R9, R26, PT ;  /* 0x0000001a0900720c */ /* 0x000fe40003fa6270 */
[----:B------:R-:W2:Y:S01]  /*34b0*/  MUFU.TANH R60, R33 ;  /* 0x00000021003c7308 */ /* 0x000ea20000002400 */
[----:B-1----:R-:W-:-:S02]  /*34c0*/  FSEL R122, R122, -INF , !P0 ;  /* 0xff8000007a7a7808 */ /* 0x002fc40004000000 */
[----:B------:R-:W-:Y:S01]  /*34d0*/  ISETP.GE.AND P4, PT, R9, R76, PT ;  /* 0x0000004c0900720c */ /* 0x000fe20003f86270 */
[----:B------:R-:W-:Y:S01]  /*34e0*/  VIADD R9, R78, 0xfffffff1 ;  /* 0xfffffff14e097836 */ /* 0x000fe20000000000 */
[-C--:B------:R-:W-:Y:S02]  /*34f0*/  ISETP.GE.AND P0, PT, R11, R26.reuse, PT ;  /* 0x0000001a0b00720c */ /* 0x080fe40003f06270 */
[----:B------:R-:W-:Y:S01]  /*3500*/  FSEL R113, R113, -INF , !P3 ;  /* 0xff80000071717808 */ /* 0x000fe20005800000 */
[----:B------:R-:W1:Y:S01]  /*3510*/  MUFU.TANH R112, R41 ;  /* 0x0000002900707308 */ /* 0x000e620000002400 */
[----:B---3--:R-:W-:Y:S02]  /*3520*/  FSEL R110, R110, -INF , !P0 ;  /* 0xff8000006e6e7808 */ /* 0x008fe40004000000 */
[----:B------:R-:W-:Y:S02]  /*3530*/  ISETP.GE.AND P0, PT, R9, R26, PT ;  /* 0x0000001a0900720c */ /* 0x000fe40003f06270 */
[----:B------:R-:W-:Y:S01]  /*3540*/  ISETP.GE.AND P3, PT, R11, R76, PT ;  /* 0x0000004c0b00720c */ /* 0x000fe20003f66270 */
[----:B------:R-:W-:-:S02]  /*3550*/  VIADD R11, R78, 0xfffffff0 ;  /* 0xfffffff04e0b7836 */ /* 0x000fc40000000000 */
[----:B------:R-:W3:Y:S01]  /*3560*/  MUFU.TANH R101, R43 ;  /* 0x0000002b00657308 */ /* 0x000ee20000002400 */
[----:B--2---:R-:W-:Y:S02]  /*3570*/  FSEL R60, R60, -INF , !P0 ;  /* 0xff8000003c3c7808 */ /* 0x004fe40004000000 */
[----:B------:R-:W-:-:S05]  /*3580*/  ISETP.GE.AND P0, PT, R24, 0x2, PT ;  /* 0x000000021800780c */ /* 0x000fca0003f06270 */
[----:B------:R-:W2:Y:S01]  /*3590*/  MUFU.TANH R65, R50 ;  /* 0x0000003200417308 */ /* 0x000ea20000002400 */
[----:B-1----:R-:W-:Y:S02]  /*35a0*/  FSEL R112, R112, -INF , !P2 ;  /* 0xff80000070707808 */ /* 0x002fe40005000000 */
[----:B------:R-:W-:-:S05]  /*35b0*/  ISETP.GE.AND P2, PT, R11, R26, PT ;  /* 0x0000001a0b00720c */ /* 0x000fca0003f46270 */
[----:B------:R-:W1:Y:S01]  /*35c0*/  MUFU.TANH R108, R49 ;  /* 0x00000031006c7308 */ /* 0x000e620000002400 */
[----:B---3--:R-:W-:Y:S02]  /*35d0*/  FSEL R101, R101, -INF , !P1 ;  /* 0xff80000065657808 */ /* 0x008fe40004800000 */
[----:B------:R-:W-:Y:S01]  /*35e0*/  ISETP.GE.AND P1, PT, R11, R76, PT ;  /* 0x0000004c0b00720c */ /* 0x000fe20003f26270 */
[----:B------:R-:W-:-:S04]  /*35f0*/  VIADD R11, R78, 0xfffffff8 ;  /* 0xfffffff84e0b7836 */ /* 0x000fc80000000000 */
[----:B------:R-:W3:Y:S01]  /*3600*/  MUFU.TANH R63, R51 ;  /* 0x00000033003f7308 */ /* 0x000ee20000002400 */
[----:B--2---:R-:W-:Y:S02]  /*3610*/  FSEL R65, R65, -INF , !P3 ;  /* 0xff80000041417808 */ /* 0x004fe40005800000 */
[----:B------:R-:W-:Y:S01]  /*3620*/  ISETP.GE.AND P3, PT, R9, R76, PT ;  /* 0x0000004c0900720c */ /* 0x000fe20003f66270 */
[----:B------:R-:W-:-:S04]  /*3630*/  VIADD R9, R78, 0xfffffff9 ;  /* 0xfffffff94e097836 */ /* 0x000fc80000000000 */
        /* <DEDUP_REMOVED lines=82> */
.L_x_6342:
[----:B------:R-:W-:-:S04]  /*3b60*/  ULEA UR6, -UR6, URZ, 0x7 ;  /* 0x0000003f06067291 */ /* 0x000fc8000f8e393f */
[----:B------:R-:W-:Y:S02]  /*3b70*/  USHF.R.S32.HI UR4, URZ, 0x1f, UR6 ;  /* 0x0000001f3f047899 */ /* 0x000fe40008011406 */
[----:B------:R-:W-:-:S04]  /*3b80*/  MOV R5, UR6 ;  /* 0x0000000600057c02 */ /* 0x000fc80008000f00 */
[----:B------:R-:W-:-:S07]  /*3b90*/  MOV R2, UR4 ;  /* 0x0000000400027c02 */ /* 0x000fce0008000f00 */
.L_x_6343:
        /* <DEDUP_REMOVED lines=28> */
.L_x_6341:
        /* <DEDUP_REMOVED lines=61> */
[----:B-1----:R-:W-:Y:S02]  /*4130*/  FMNMX.FTZ R8, R52, R5, !PT ;  /* 0x0000000534087209 */ /* 0x002fe40007810000 */
        /* <DEDUP_REMOVED lines=11> */
[----:B-1----:R-:W-:-:S03]  /*41f0*/  FMNMX.FTZ R9, R8, R9, !PT ;  /* 0x0000000908097209 */ /* 0x002fc60007810000 */
[----:B------:R-:W-:Y:S01]  /*4200*/  LDSM.16.MT88.4 R16, [R155+0x6800] ;  /* 0x006800009b10783b */ /* 0x000fe20000004200 */
[----:B--2---:R-:W-:-:S03]  /*4210*/  FMNMX.FTZ R5, R6, R5, !PT ;  /* 0x0000000506057209 */ /* 0x004fc60007810000 */
[----:B------:R-:W1:Y:S02]  /*4220*/  SHFL.BFLY PT, R2, R9, 0x1, 0x1f ;  /* 0x0c201f0009027f89 */ /* 0x000e6400000e0000 */
[----:B-1----:R-:W-:Y:S02]  /*4230*/  FMNMX.FTZ R2, R9, R2, !PT ;  /* 0x0000000209027209 */ /* 0x002fe40007810000 */
[----:B------:R-:W-:Y:S02]  /*4240*/  LDSM.16.MT88.4 R8, [R157+0x6800] ;  /* 0x006800009d08783b */ /* 0x000fe40000004200 */
[C---:B------:R-:W-:Y:S01]  /*4250*/  FSETP.NEU.FTZ.AND P1, PT, R2.reuse, -INF , PT ;  /* 0xff8000000200780b */ /* 0x040fe20003f3d000 */
[----:B------:R-:W-:-:S05]  /*4260*/  FMUL.FTZ R57, R2, UR4 ;  /* 0x0000000402397c20 */ /* 0x000fca0008410000 */
[----:B------:R-:W-:-:S05]  /*4270*/  FSEL R57, R57, RZ, P1 ;  /* 0x000000ff39397208 */ /* 0x000fca0000800000 */
        /* <DEDUP_REMOVED lines=26> */
[----:B-1----:R-:W-:Y:S01]  /*4420*/  FMNMX.FTZ R0, R5, R0, !PT ;  /* 0x0000000005007209 */ /* 0x002fe20007810000 */
[--C-:B------:R-:W-:Y:S01]  /*4430*/  FFMA.FTZ R58, R58, UR4, -R57.reuse ;  /* 0x000000043a3a7c23 */ /* 0x100fe20008010839 */
[----:B------:R-:W-:-:S02]  /*4440*/  FFMA.FTZ R181, R52, UR4, -R57 ;  /* 0x0000000434b57c23 */ /* 0x000fc40008010839 */
[C---:B------:R-:W-:Y:S01]  /*4450*/  FSETP.NEU.FTZ.AND P1, PT, R0.reuse, -INF , PT ;  /* 0xff8000000000780b */ /* 0x040fe20003f3d000 */
[----:B------:R-:W-:Y:S01]  /*4460*/  FMUL.FTZ R32, R0, UR4 ;  /* 0x0000000400207c20 */ /* 0x000fe20008410000 */
[----:B------:R-:W1:Y:S01]  /*4470*/  MUFU.EX2 R42, R42 ;  /* 0x0000002a002a7308 */ /* 0x000e620000000800 */
[----:B--2---:R-:W-:Y:S01]  /*4480*/  F2FP.BF16.F32.PACK_AB R68, R54, R55 ;  /* 0x000000373644723e */ /* 0x004fe200000010ff */
[----:B------:R-:W-:Y:S02]  /*4490*/  FADD.FTZ R54, R55, R54 ;  /* 0x0000003637367221 */ /* 0x000fe40000010000 */
[----:B------:R-:W-:-:S04]  /*44a0*/  FSEL R32, R32, RZ, P1 ;  /* 0x000000ff20207208 */ /* 0x000fc80000800000 */
[----:B------:R-:W-:Y:S01]  /*44b0*/  MUFU.EX2 R40, R40 ;  /* 0x0000002800287308 */ /* 0x000fe20000000800 */
[--C-:B------:R-:W-:Y:S01]  /*44c0*/  FFMA.FTZ R53, R77, UR4, -R32.reuse ;  /* 0x000000044d357c23 */ /* 0x100fe20008010820 */
[--C-:B------:R-:W-:Y:S01]  /*44d0*/  FFMA.FTZ R50, R73, UR4, -R32.reuse ;  /* 0x0000000449327c23 */ /* 0x100fe20008010820 */
[--C-:B------:R-:W-:Y:S01]  /*44e0*/  FFMA.FTZ R47, R69, UR4, -R32.reuse ;  /* 0x00000004452f7c23 */ /* 0x100fe20008010820 */
[--C-:B------:R-:W-:Y:S01]  /*44f0*/  FFMA.FTZ R44, R71, UR4, -R32.reuse ;  /* 0x00000004472c7c23 */ /* 0x100fe20008010820 */
[----:B------:R-:W2:Y:S01]  /*4500*/  LDSM.16.MT88.4 R76, [R155+0x6000] ;  /* 0x006000009b4c783b */ /* 0x000ea20000004200 */
[--C-:B------:R-:W-:Y:S01]  /*4510*/  FFMA.FTZ R41, R7, UR4, -R32.reuse ;  /* 0x0000000407297c23 */ /* 0x100fe20008010820 */
[--C-:B------:R-:W-:Y:S01]  /*4520*/  FFMA.FTZ R38, R83, UR4, -R32.reuse ;  /* 0x0000000453267c23 */ /* 0x100fe20008010820 */
[----:B------:R-:W-:Y:S01]  /*4530*/  MUFU.EX2 R53, R53 ;  /* 0x0000003500357308 */ /* 0x000fe20000000800 */
        /* <DEDUP_REMOVED lines=34> */
[----:B------:R-:W-:Y:S01]  /*4760*/  FFMA.FTZ R112, R63, UR4, -R32 ;  /* 0x000000043f707c23 */ /* 0x000fe20008010820 */
[----:B------:R-:W-:Y:S01]  /*4770*/  FADD.FTZ R50, R53, R50 ;  /* 0x0000003235327221 */ /* 0x000fe20000010000 */
[----:B------:R-:W-:Y:S01]  /*4780*/  FADD.FTZ R51, R51, R54 ;  /* 0x0000003633337221 */ /* 0x000fe20000010000 */
[----:B------:R-:W-:Y:S01]  /*4790*/  FFMA.FTZ R63, R60, UR4, -R57 ;  /* 0x000000043c3f7c23 */ /* 0x000fe20008010839 */
[--C-:B------:R-:W-:Y:S01]  /*47a0*/  FFMA.FTZ R180, R31, UR4, -R32.reuse ;  /* 0x000000041fb47c23 */ /* 0x100fe20008010820 */
[----:B------:R-:W-:Y:S01]  /*47b0*/  MUFU.EX2 R36, R36 ;  /* 0x0000002400247308 */ /* 0x000fe20000000800 */
[----:B---3--:R-:W-:Y:S01]  /*47c0*/  F2FP.BF16.F32.PACK_AB R71, R44, R47 ;  /* 0x0000002f2c47723e */ /* 0x008fe200000010ff */
[----:B------:R-:W-:Y:S01]  /*47d0*/  FADD.FTZ R51, R42, R51 ;  /* 0x000000332a337221 */ /* 0x000fe20000010000 */
[----:B------:R-:W-:-:S05]  /*47e0*/  FFMA.FTZ R49, R49, UR4, -R32 ;  /* 0x0000000431317c23 */ /* 0x000fca0008010820 */
[----:B------:R-:W-:Y:S01]  /*47f0*/  HMMA.16816.F32.BF16 R96, R68, R92, RZ ;  /* 0x0000005c4460723c */ /* 0x000fe200000418ff */
[----:B------:R-:W3:Y:S01]  /*4800*/  MUFU.EX2 R33, R33 ;  /* 0x0000002100217308 */ /* 0x000ee20000000800 */
[----:B-1----:R-:W-:Y:S01]  /*4810*/  F2FP.BF16.F32.PACK_AB R4, R37, R40 ;  /* 0x000000282504723e */ /* 0x002fe200000010ff */
[----:B------:R-:W-:-:S03]  /*4820*/  FADD.FTZ R40, R40, R51 ;  /* 0x0000003328287221 */ /* 0x000fc60000010000 */
[C---:B------:R-:W-:Y:S01]  /*4830*/  HMMA.16816.F32.BF16 R92, R68.reuse, R94, RZ ;  /* 0x0000005e445c723c */ /* 0x040fe200000418ff */
[----:B------:R-:W-:Y:S02]  /*4840*/  FADD.FTZ R37, R37, R40 ;  /* 0x0000002825257221 */ /* 0x000fe40000010000 */
[----:B------:R-:W-:Y:S03]  /*4850*/  MUFU.EX2 R41, R41 ;  /* 0x0000002900297308 */ /* 0x000fe60000000800 */
[C---:B------:R-:W-:Y:S05]  /*4860*/  HMMA.16816.F32.BF16 R88, R68.reuse, R84, RZ ;  /* 0x000000544458723c */ /* 0x040fea00000418ff */
[----:B------:R-:W1:Y:S01]  /*4870*/  MUFU.EX2 R38, R38 ;  /* 0x0000002600267308 */ /* 0x000e620000000800 */
[----:B--2---:R-:W-:Y:S01]  /*4880*/  HMMA.16816.F32.BF16 R80, R68, R76, RZ ;  /* 0x0000004c4450723c */ /* 0x004fe200000418ff */
[----:B---3--:R-:W-:Y:S01]  /*4890*/  F2FP.BF16.F32.PACK_AB R6, R33, R36 ;  /* 0x000000242106723e */ /* 0x008fe200000010ff */
[----:B------:R-:W-:-:S04]  /*48a0*/  FADD.FTZ R36, R36, R37 ;  /* 0x0000002524247221 */ /* 0x000fc80000010000 */
[----:B------:R-:W-:Y:S01]  /*48b0*/  HMMA.16816.F32.BF16 R84, R68, R86, RZ ;  /* 0x000000564454723c */ /* 0x000fe200000418ff */
[----:B------:R-:W-:Y:S01]  /*48c0*/  MUFU.EX2 R34, R34 ;  /* 0x0000002200227308 */ /* 0x000fe20000000800 */
[----:B------:R-:W-:-:S04]  /*48d0*/  FADD.FTZ R33, R33, R36 ;  /* 0x0000002421217221 */ /* 0x000fc80000010000 */
[C---:B------:R-:W-:Y:S03]  /*48e0*/  HMMA.16816.F32.BF16 R76, R68.reuse, R78, RZ ;  /* 0x0000004e444c723c */ /* 0x040fe600000418ff */
[----:B------:R-:W2:Y:S01]  /*48f0*/  MUFU.EX2 R29, R29 ;  /* 0x0000001d001d7308 */ /* 0x000ea20000000800 */
[----:B-1----:R-:W-:Y:S02]  /*4900*/  F2FP.BF16.F32.PACK_AB R5, R38, R41 ;  /* 0x000000292605723e */ /* 0x002fe400000010ff */
[C---:B------:R-:W-:Y:S05]  /*4910*/  HMMA.16816.F32.BF16 R72, R68.reuse, R12, RZ ;  /* 0x0000000c4448723c */ /* 0x040fea00000418ff */
[----:B------:R-:W-:Y:S01]  /*4920*/  MUFU.EX2 R30, R30 ;  /* 0x0000001e001e7308 */ /* 0x000fe20000000800 */
[----:B------:R-:W-:Y:S01]  /*4930*/  HMMA.16816.F32.BF16 R68, R68, R14, RZ ;  /* 0x0000000e4444723c */ /* 0x000fe200000418ff */
[----:B------:R-:W1:Y:S06]  /*4940*/  LDSM.16.MT88.4 R12, [R154+0x6800] ;  /* 0x006800009a0c783b */ /* 0x000e6c0000004200 */
        /* <DEDUP_REMOVED lines=150> */
[----:B------:R-:W-:-:S02]  /*52b0*/  FADD.FTZ R41, R41, R44 ;  /* 0x0000002c29297221 */ /* 0x000fc40000010000 */
[----:B------:R-:W-:Y:S02]  /*52c0*/  MUFU.EX2 R47, R49 ;  /* 0x00000031002f7308 */ /* 0x000fe40000000800 */
[----:B------:R-:W-:Y:S01]  /*52d0*/  FADD.FTZ R41, R38, R41 ;  /* 0x0000002926297221 */ /* 0x000fe20000010000 */
[--C-:B------:R-:W-:Y:S01]  /*52e0*/  FFMA.FTZ R20, R39, UR4, -R32.reuse ;  /* 0x0000000427147c23 */ /* 0x100fe20008010820 */
[----:B------:R-:W-:Y:S01]  /*52f0*/  FFMA.FTZ R21, R35, UR4, -R32 ;  /* 0x0000000423157c23 */ /* 0x000fe20008010820 */
[----:B------:R-:W-:Y:S01]  /*5300*/  HMMA.16816.F32.BF16 R84, R4, R22, R84 ;  /* 0x000000160454723c */ /* 0x000fe20000041854 */
[----:B------:R-:W-:-:S03]  /*5310*/  FADD.FTZ R34, R34, R41 ;  /* 0x0000002922227221 */ /* 0x000fc60000010000 */
[----:B------:R-:W3:Y:S01]  /*5320*/  MUFU.EX2 R20, R20 ;  /* 0x0000001400147308 */ /* 0x000ee20000000800 */
[----:B------:R-:W-:Y:S01]  /*5330*/  FADD.FTZ R29, R29, R34 ;  /* 0x000000221d1d7221 */ /* 0x000fe20000010000 */
[----:B-----5:R-:W-:Y:S03]  /*5340*/  HMMA.16816.F32.BF16 R80, R4, R16, R80 ;  /* 0x000000100450723c */ /* 0x020fe60000041850 */
[----:B------:R-:W-:-:S03]  /*5350*/  FADD.FTZ R26, R26, R29 ;  /* 0x0000001d1a1a7221 */ /* 0x000fc60000010000 */
[----:B------:R-:W-:Y:S01]  /*5360*/  MUFU.EX2 R21, R21 ;  /* 0x0000001500157308 */ /* 0x000fe20000000800 */
[----:B------:R-:W-:Y:S01]  /*5370*/  FADD.FTZ R45, R45, R26 ;  /* 0x0000001a2d2d7221 */ /* 0x000fe20000010000 */
[----:B------:R-:W-:Y:S01]  /*5380*/  HMMA.16816.F32.BF16 R76, R4, R18, R76 ;  /* 0x00000012044c723c */ /* 0x000fe2000004184c */
[----:B------:R-:W4:Y:S02]  /*5390*/  LDSM.16.MT88.4 R16, [R156+0x9800] ;  /* 0x009800009c10783b */ /* 0x000f240000004200 */
[----:B------:R-:W-:-:S03]  /*53a0*/  FADD.FTZ R46, R46, R45 ;  /* 0x0000002d2e2e7221 */ /* 0x000fc60000010000 */
[----:B------:R-:W5:Y:S01]  /*53b0*/  MUFU.EX2 R180, R180 ;  /* 0x000000b400b47308 */ /* 0x000f620000000800 */
[----:B------:R-:W-:Y:S01]  /*53c0*/  FADD.FTZ R43, R43, R46 ;  /* 0x0000002e2b2b7221 */ /* 0x000fe20000010000 */
[----:B------:R-:W-:Y:S03]  /*53d0*/  HMMA.16816.F32.BF16 R72, R4, R12, R72 ;  /* 0x0000000c0448723c */ /* 0x000fe60000041848 */
[----:B------:R-:W-:-:S03]  /*53e0*/  FADD.FTZ R62, R62, R43 ;  /* 0x0000002b3e3e7221 */ /* 0x000fc60000010000 */
[----:B------:R-:W-:Y:S01]  /*53f0*/  HMMA.16816.F32.BF16 R68, R4, R14, R68 ;  /* 0x0000000e0444723c */ /* 0x000fe20000041844 */
[----:B------:R-:W-:Y:S01]  /*5400*/  FADD.FTZ R62, R67, R62 ;  /* 0x0000003e433e7221 */ /* 0x000fe20000010000 */
[----:B------:R-:W4:Y:S03]  /*5410*/  LDSM.16.MT88.4 R12, [R155+0x9800] ;  /* 0x009800009b0c783b */ /* 0x000f260000004200 */
[----:B------:R-:W-:Y:S02]  /*5420*/  FADD.FTZ R103, R103, R62 ;  /* 0x0000003e67677221 */ /* 0x000fe40000010000 */
[----:B-1----:R-:W-:Y:S01]  /*5430*/  F2FP.BF16.F32.PACK_AB R4, R63, R104 ;  /* 0x000000683f04723e */ /* 0x002fe200000010ff */
[----:B------:R-:W-:Y:S01]  /*5440*/  FADD.FTZ R104, R104, R119 ;  /* 0x0000007768687221 */ /* 0x000fe20000010000 */
[----:B------:R-:W-:Y:S01]  /*5450*/  FADD.FTZ R64, R64, R103 ;  /* 0x0000006740407221 */ /* 0x000fe20000010000 */
[----:B---3--:R-:W-:-:S02]  /*5460*/  F2FP.BF16.F32.PACK_AB R5, R20, R47 ;  /* 0x0000002f1405723e */ /* 0x008fc400000010ff */
[----:B------:R-:W-:Y:S01]  /*5470*/  F2FP.BF16.F32.PACK_AB R6, R181, R58 ;  /* 0x0000003ab506723e */ /* 0x000fe200000010ff */
[----:B------:R-:W-:Y:S01]  /*5480*/  FADD.FTZ R111, R111, R64 ;  /* 0x000000406f6f7221 */ /* 0x000fe20000010000 */
[----:B-----5:R-:W-:Y:S01]  /*5490*/  F2FP.BF16.F32.PACK_AB R7, R180, R21 ;  /* 0x00000015b407723e */ /* 0x020fe200000010ff */
[----:B------:R-:W-:Y:S02]  /*54a0*/  FADD.FTZ R63, R63, R104 ;  /* 0x000000683f3f7221 */ /* 0x000fe40000010000 */
[----:B------:R-:W-:Y:S02]  /*54b0*/  FADD.FTZ R111, R114, R111 ;  /* 0x0000006f726f7221 */ /* 0x000fe40000010000 */
[----:B------:R-:W-:Y:S02]  /*54c0*/  FADD.FTZ R58, R58, R63 ;  /* 0x0000003f3a3a7221 */ /* 0x000fe40000010000 */
[----:B------:R-:W-:Y:S01]  /*54d0*/  FADD.FTZ R116, R116, R111 ;  /* 0x0000006f74747221 */ /* 0x000fe20000010000 */
[----:B--2---:R-:W-:Y:S01]  /*54e0*/  HMMA.16816.F32.BF16 R96, R4, R8, R96 ;  /* 0x000000080460723c */ /* 0x004fe20000041860 */
[----:B------:R-:W-:-:S02]  /*54f0*/  FADD.FTZ R181, R181, R58 ;  /* 0x0000003ab5b57221 */ /* 0x000fc40000010000 */
        /* <DEDUP_REMOVED lines=29> */
[----:B------:R-:W-:Y:S01]  /*56d0*/  ULDC UR8, c[0x0][0x39c] ;  /* 0x0000e70000087ab9 */ /* 0x000fe20000000800 */
[----:B------:R-:W-:Y:S02]  /*56e0*/  ULDC UR7, c[0x0][0x248] ;  /* 0x0000920000077ab9 */ /* 0x000fe40000000800 */
[----:B------:R-:W-:Y:S01]  /*56f0*/  IMAD.U32 R176, RZ, RZ, UR4 ;  /* 0x00000004ffb07e24 */ /* 0x000fe2000f8e00ff */
[----:B------:R-:W-:-:S06]  /*5700*/  ULDC UR4, c[0x0][0x2ec] ;  /* 0x0000bb0000047ab9 */ /* 0x000fcc0000000800 */
.L_x_6348:
[----:B------:R-:W-:Y:S04]  /*5710*/  DEPBAR.LE SB0, 0x0 ;  /* 0x000080000000791a */ /* 0x000fe80000000000 */
[----:B------:R-:W-:Y:S01]  /*5720*/  BAR.SYNC.DEFER_BLOCKING 0x0 ;  /* 0x0000000000007b1d */ /* 0x000fe20000010000 */
[----:B------:R-:W-:Y:S02]  /*5730*/  MOV R10, R178 ;  /* 0x000000b2000a7202 */ /* 0x000fe40000000f00 */
[----:B------:R-:W-:Y:S03]  /*5740*/  MOV R0, R176 ;  /* 0x000000b000007202 */ /* 0x000fe60000000f00 */
[----:B------:R-:W-:Y:S05]  /*5750*/  @P6 BRA `(.L_x_6345) ;  /* 0x0000000000f46947 */ /* 0x000fea0003800000 */
[----:B------:R-:W1:Y:S02]  /*5760*/  LDC R0, c[0x0][0x380] ;  /* 0x0000e000ff007b82 */ /* 0x000e640000000800 */
[-C--:B-1----:R-:W-:Y:S04]  /*5770*/  IABS R2, R0.reuse ;  /* 0x0000000000027213 */ /* 0x082fe80000000000 */
[----:B------:R-:W1:Y:S10]  /*5780*/  I2F.RP R7, R2 ;  /* 0x0000000200077306 */ /* 0x000e740000209400 */
[----:B-1----:R-:W1:Y:S02]  /*5790*/  MUFU.RCP R3, R7 ;  /* 0x0000000700037308 */ /* 0x002e640000001000 */
[----:B-1----:R-:W-:Y:S01]  /*57a0*/  VIADD R8, R3, 0xffffffe ;  /* 0x0ffffffe03087836 */ /* 0x002fe20000000000 */
[----:B------:R-:W-:Y:S07]  /*57b0*/  SHF.L.U32 R3, R179, 0x7, RZ ;  /* 0x00000007b3037819 */ /* 0x000fee00000006ff */
[----:B------:R-:W1:Y:S01]  /*57c0*/  F2I.FTZ.U32.TRUNC.NTZ R9, R8 ;  /* 0x0000000800097305 */ /* 0x000e62000021f000 */
        /* <DEDUP_REMOVED lines=25> */
[----:B------:R-:W-:Y:S01]  /*5960*/  ISETP.GE.U32.AND P5, PT, R6, R2, PT ;  /* 0x000000020600720c */ /* 0x000fe20003fa6070 */
[----:B------:R-:W1:Y:S01]  /*5970*/  LDC.64 R4, c[0x0][0x250] ;  /* 0x00009400ff047b82 */ /* 0x000e620000000a00 */
        /* <DEDUP_REMOVED lines=17> */
[-C--:B-1----:R-:W-:Y:S02]  /*5a90*/  IMAD R0, R11, R4.reuse, RZ ;  /* 0x000000040b007224 */ /* 0x082fe400078e02ff */
[C---:B------:R-:W-:Y:S04]  /*5aa0*/  IMAD.WIDE.U32 R10, R9.reuse, R4, RZ ;  /* 0x00000004090a7225 */ /* 0x040fe800078e00ff */
[----:B------:R-:W-:Y:S04]  /*5ab0*/  IMAD R0, R9, R5, R0 ;  /* 0x0000000509007224 */ /* 0x000fe800078e0200 */
[----:B------:R-:W-:Y:S01]  /*5ac0*/  IMAD.IADD R11, R11, 0x1, R0 ;  /* 0x000000010b0b7824 */ /* 0x000fe200078e0200 */
[----:B--2---:R-:W-:Y:S04]  /*5ad0*/  IADD3 R6, -R7, R6, RZ ;  /* 0x0000000607067210 */ /* 0x004fe80007ffe1ff */
[----:B------:R-:W-:Y:S01]  /*5ae0*/  SHF.R.S32.HI R5, RZ, 0x1f, R6 ;  /* 0x0000001fff057819 */ /* 0x000fe20000011406 */
[CC--:B---3--:R-:W-:Y:S04]  /*5af0*/  IMAD.WIDE.U32 R10, R6.reuse, R2.reuse, R10 ;  /* 0x00000002060a7225 */ /* 0x0c8fe800078e000a */
[----:B------:R-:W-:Y:S04]  /*5b00*/  IMAD R5, R5, R2, RZ ;  /* 0x0000000205057224 */ /* 0x000fe800078e02ff */
[----:B------:R-:W-:Y:S05]  /*5b10*/  IMAD R5, R6, R3, R5 ;  /* 0x0000000306057224 */ /* 0x000fea00078e0205 */
[----:B------:R-:W-:Y:S07]  /*5b20*/  IADD3 R0, R11, R5, RZ ;  /* 0x000000050b007210 */ /* 0x000fee0007ffe0ff */
.L_x_6345:
[C---:B------:R-:W-:Y:S04]  /*5b30*/  LEA R166, P0, R10.reuse, R166, 0x1 ;  /* 0x000000a60aa67211 */ /* 0x040fe800078008ff */
[----:B------:R-:W-:Y:S02]  /*5b40*/  LEA.HI.X R165, R10, R165, R0, 0x1, P0 ;  /* 0x000000a50aa57211 */ /* 0x000fe400000f0c00 */
[----:B------:R-:W-:Y:S02]  /*5b50*/  IADD3 R188, P0, R166, UR15, RZ ;  /* 0x0000000fa6bc7c10 */ /* 0x000fe4000ff1e0ff */
[----:B------:R-:W-:Y:S02]  /*5b60*/  MOV R167, R165 ;  /* 0x000000a500a77202 */ /* 0x000fe40000000f00 */
[----:B------:R-:W-:Y:S02]  /*5b70*/  IADD3.X R189, R165, UR11, RZ, P0, !PT ;  /* 0x0000000ba5bd7c10 */ /* 0x000fe400087fe4ff */
[----:B------:R-:W-:Y:S01]  /*5b80*/  IADD3 R186, P0, R188, UR15, RZ ;  /* 0x0000000fbcba7c10 */ /* 0x000fe2000ff1e0ff */
[----:B------:R-:W-:Y:S01]  /*5b90*/  @!PT LDS RZ, [RZ] ;  /* 0x00000000fffff984 */ /* 0x000fe20000000800 */
[----:B------:R-:W-:Y:S01]  /*5ba0*/  @!PT LDS RZ, [RZ] ;  /* 0x00000000fffff984 */ /* 0x000fe20000000800 */
[----:B------:R-:W-:Y:S01]  /*5bb0*/  @!PT LDS RZ, [RZ] ;  /* 0x00000000fffff984 */ /* 0x000fe20000000800 */
[----:B------:R-:W-:Y:S03]  /*5bc0*/  LDGSTS.E.BYPASS.LTC128B.128 [R171+0x6000], desc[UR18][R166.64] ;  /* 0x06000000a6ab7fae */ /* 0x000fe6000b901d52 */
[----:B------:R-:W-:Y:S02]  /*5bd0*/  IADD3.X R187, R189, UR11, RZ, P0, !PT ;  /* 0x0000000bbdbb7c10 */ /* 0x000fe400087fe4ff */
[----:B------:R-:W-:Y:S03]  /*5be0*/  IADD3 R184, P0, R186, UR15, RZ ;  /* 0x0000000fbab87c10 */ /* 0x000fe6000ff1e0ff */
[----:B------:R-:W-:Y:S01]  /*5bf0*/  LDGSTS.E.BYPASS.LTC128B.128 [R171+0x6800], desc[UR18][R188.64] ;  /* 0x06800000bcab7fae */ /* 0x000fe2000b901d52 */
[----:B------:R-:W-:Y:S02]  /*5c00*/  IADD3.X R185, R187, UR11, RZ, P0, !PT ;  /* 0x0000000bbbb97c10 */ /* 0x000fe400087fe4ff */
[----:B------:R-:W-:Y:S04]  /*5c10*/  IADD3 R182, P0, R184, UR15, RZ ;  /* 0x0000000fb8b67c10 */ /* 0x000fe8000ff1e0ff */
[----:B------:R-:W-:Y:S01]  /*5c20*/  IADD3.X R183, R185, UR11, RZ, P0, !PT ;  /* 0x0000000bb9b77c10 */ /* 0x000fe200087fe4ff */
[----:B------:R-:W-:Y:S01]  /*5c30*/  LDGSTS.E.BYPASS.LTC128B.128 [R171+0x7000], desc[UR18][R186.64] ;  /* 0x07000000baab7fae */ /* 0x000fe2000b901d52 */
        /* <DEDUP_REMOVED lines=8> */
[----:B------:R-:W-:Y:S05]  /*5cc0*/  ISETP.GE.AND P0, PT, R179, 0x1, PT ;  /* 0x00000001b300780c */ /* 0x000fea0003f06270 */
[----:B------:R-:W-:Y:S08]  /*5cd0*/  LDGSTS.E.BYPASS.LTC128B.128 [R171+0x8800], desc[UR18][R2.64] ;  /* 0x0880000002ab7fae */ /* 0x000ff0000b901d52 */
[----:B------:R-:W-:Y:S08]  /*5ce0*/  LDGSTS.E.BYPASS.LTC128B.128 [R171+0x9000], desc[UR18][R190.64] ;  /* 0x09000000beab7fae */ /* 0x000ff0000b901d52 */
[----:B------:R1:W-:Y:S08]  /*5cf0*/  LDGSTS.E.BYPASS.LTC128B.128 [R171+0x9800], desc[UR18][R192.64] ;  /* 0x09800000c0ab7fae */ /* 0x0003f0000b901d52 */
[----:B------:R-:W-:Y:S08]  /*5d00*/  LDSM.16.M88.4 R104, [R164] ;  /* 0x00000000a468783b */ /* 0x000ff00000000200 */
[----:B------:R-:W2:Y:S08]  /*5d10*/  LDSM.16.M88.4 R108, [R163] ;  /* 0x00000000a36c783b */ /* 0x000eb00000000200 */
[----:B------:R-:W3:Y:S08]  /*5d20*/  LDSM.16.M88.4 R112, [R163+0x800] ;  /* 0x00080000a370783b */ /* 0x000ef00000000200 */
[----:B------:R-:W4:Y:S08]  /*5d30*/  LDSM.16.M88.4 R116, [R163+0x1000] ;  /* 0x00100000a374783b */ /* 0x000f300000000200 */
[----:B------:R-:W5:Y:S08]  /*5d40*/  LDSM.16.M88.4 R120, [R163+0x1800] ;  /* 0x00180000a378783b */ /* 0x000f700000000200 */
[----:B------:R-:W1:Y:S08]  /*5d50*/  LDSM.16.M88.4 R124, [R163+0x2000] ;  /* 0x00200000a37c783b */ /* 0x000e700000000200 */
[----:B------:R-:W0:Y:S08]  /*5d60*/  LDGDEPBAR ;  /* 0x00000000000079af */ /* 0x000e300000000000 */
[----:B------:R-:W1:Y:S08]  /*5d70*/  LDSM.16.M88.4 R128, [R163+0x2800] ;  /* 0x00280000a380783b */ /* 0x000e700000000200 */
[----:B------:R-:W1:Y:S08]  /*5d80*/  LDSM.16.M88.4 R132, [R163+0x3000] ;  /* 0x00300000a384783b */ /* 0x000e700000000200 */
[----:B------:R-:W1:Y:S08]  /*5d90*/  LDSM.16.M88.4 R136, [R163+0x3800] ;  /* 0x00380000a388783b */ /* 0x000e700000000200 */
[----:B------:R-:W-:Y:S08]  /*5da0*/  LDSM.16.M88.4 R140, [R162] ;  /* 0x00000000a28c783b */ /* 0x000ff00000000200 */
[----:B------:R-:W1:Y:S01]  /*5db0*/  LDSM.16.M88.4 R144, [R161] ;  /* 0x00000000a190783b */ /* 0x000e620000000200 */
[C---:B--2---:R-:W-:Y:S06]  /*5dc0*/  HMMA.16816.F32.BF16 R4, R104.reuse, R108, RZ ;  /* 0x0000006c6804723c */ /* 0x044fec00000418ff */
[C---:B------:R-:W-:Y:S01]  /*5dd0*/  HMMA.16816.F32.BF16 R8, R104.reuse, R110, RZ ;  /* 0x0000006e6808723c */ /* 0x040fe200000418ff */
[----:B------:R-:W-:Y:S05]  /*5de0*/  LDSM.16.M88.4 R108, [R161+0x1000] ;  /* 0x00100000a16c783b */ /* 0x000fea0000000200 */
        /* <DEDUP_REMOVED lines=20> */
[C---:B------:R-:W-:Y:S06]  /*5f30*/  HMMA.16816.F32.BF16 R4, R140.reuse, R144, R4 ;  /* 0x000000908c04723c */ /* 0x040fec0000041804 */
[C---:B------:R-:W-:Y:S06]  /*5f40*/  HMMA.16816.F32.BF16 R8, R140.reuse, R146, R8 ;  /* 0x000000928c08723c */ /* 0x040fec0000041808 */
        /* <DEDUP_REMOVED lines=16> */
[C---:B------:R-:W-:Y:S01]  /*6050*/  HMMA.16816.F32.BF16 R56, R140.reuse, R126, R56 ;  /* 0x0000007e8c38723c */ /* 0x040fe20000041838 */
[----:B------:R-:W5:Y:S05]  /*6060*/  LDSM.16.M88.4 R124, [R151] ;  /* 0x00000000977c783b */ /* 0x000f6a0000000200 */
        /* <DEDUP_REMOVED lines=17> */
[----:B------:R-:W1:Y:S05]  /*6180*/  LDSM.16.M88.4 R104, [R100+0x800] ;  /* 0x000800006468783b */ /* 0x000e6a0000000200 */
[C---:B--2---:R-:W-:Y:S06]  /*6190*/  HMMA.16816.F32.BF16 R44, R108.reuse, R112, R44 ;  /* 0x000000706c2c723c */ /* 0x044fec000004182c */
[C---:B------:R-:W-:Y:S06]  /*61a0*/  HMMA.16816.F32.BF16 R48, R108.reuse, R114, R48 ;  /* 0x000000726c30723c */ /* 0x040fec0000041830 */
[C---:B---3--:R-:W-:Y:S06]  /*61b0*/  HMMA.16816.F32.BF16 R52, R108.reuse, R116, R52 ;  /* 0x000000746c34723c */ /* 0x048fec0000041834 */
[C---:B------:R-:W-:Y:S06]  /*61c0*/  HMMA.16816.F32.BF16 R56, R108.reuse, R118, R56 ;  /* 0x000000766c38723c */ /* 0x040fec0000041838 */
[C---:B----4-:R-:W-:Y:S06]  /*61d0*/  HMMA.16816.F32.BF16 R60, R108.reuse, R120, R60 ;  /* 0x000000786c3c723c */ /* 0x050fec000004183c */
[----:B------:R-:W-:Y:S01]  /*61e0*/  HMMA.16816.F32.BF16 R64, R108, R122, R64 ;  /* 0x0000007a6c40723c */ /* 0x000fe20000041840 */
[----:B------:R-:W2:Y:S05]  /*61f0*/  LDSM.16.M88.4 R108, [R100+0x1000] ;  /* 0x00100000646c783b */ /* 0x000eaa0000000200 */
[C---:B-----5:R-:W-:Y:S06]  /*6200*/  HMMA.16816.F32.BF16 R4, R124.reuse, R128, R4 ;  /* 0x000000807c04723c */ /* 0x060fec0000041804 */
[C---:B------:R-:W-:Y:S06]  /*6210*/  HMMA.16816.F32.BF16 R8, R124.reuse, R130, R8 ;  /* 0x000000827c08723c */ /* 0x040fec0000041808 */
[C---:B-1----:R-:W-:Y:S06]  /*6220*/  HMMA.16816.F32.BF16 R12, R124.reuse, R104, R12 ;  /* 0x000000687c0c723c */ /* 0x042fec000004180c */
[C---:B------:R-:W-:Y:S01]  /*6230*/  HMMA.16816.F32.BF16 R16, R124.reuse, R106, R16 ;  /* 0x0000006a7c10723c */ /* 0x040fe20000041810 */
[----:B------:R-:W1:Y:S05]  /*6240*/  LDSM.16.M88.4 R104, [R100+0x1800] ;  /* 0x001800006468783b */ /* 0x000e6a0000000200 */
[----:B------:R-:W-:Y:S01]  /*6250*/  FMUL.FTZ R229, R4, UR8 ;  /* 0x0000000804e57c20 */ /* 0x000fe20008410000 */
[----:B------:R-:W-:Y:S01]  /*6260*/  FMUL.FTZ R225, R5, UR8 ;  /* 0x0000000805e17c20 */ /* 0x000fe20008410000 */
[----:B------:R-:W-:Y:S03]  /*6270*/  FMUL.FTZ R228, R6, UR8 ;  /* 0x0000000806e47c20 */ /* 0x000fe60008410000 */
[----:B------:R-:W-:Y:S01]  /*6280*/  FMUL.FTZ R232, R7, UR8 ;  /* 0x0000000807e87c20 */ /* 0x000fe20008410000 */
[----:B------:R-:W3:Y:S01]  /*6290*/  MUFU.TANH R229, R229 ;  /* 0x000000e500e57308 */ /* 0x000ee20000002400 */
[----:B------:R-:W-:Y:S01]  /*62a0*/  FMUL.FTZ R233, R8, UR8 ;  /* 0x0000000808e97c20 */ /* 0x000fe20008410000 */
[----:B------:R-:W-:Y:S01]  /*62b0*/  FMUL.FTZ R231, R9, UR8 ;  /* 0x0000000809e77c20 */ /* 0x000fe20008410000 */
[----:B------:R-:W-:Y:S01]  /*62c0*/  FMUL.FTZ R230, R10, UR8 ;  /* 0x000000080ae67c20 */ /* 0x000fe20008410000 */
[----:B------:R-:W-:Y:S01]  /*62d0*/  FMUL.FTZ R242, R11, UR8 ;  /* 0x000000080bf27c20 */ /* 0x000fe20008410000 */
[C---:B--2---:R-:W-:Y:S05]  /*62e0*/  HMMA.16816.F32.BF16 R20, R124.reuse, R108, R20 ;  /* 0x0000006c7c14723c */ /* 0x044fea0000041814 */
[----:B------:R-:W2:Y:S01]  /*62f0*/  MUFU.TANH R225, R225 ;  /* 0x000000e100e17308 */ /* 0x000ea20000002400 */
[----:B------:R-:W-:Y:S01]  /*6300*/  FMUL.FTZ R239, R12, UR8 ;  /* 0x000000080cef7c20 */ /* 0x000fe20008410000 */
[----:B------:R-:W-:Y:S01]  /*6310*/  FMUL.FTZ R237, R13, UR8 ;  /* 0x000000080ded7c20 */ /* 0x000fe20008410000 */
[C---:B------:R-:W-:Y:S01]  /*6320*/  HMMA.16816.F32.BF16 R24, R124.reuse, R110, R24 ;  /* 0x0000006e7c18723c */ /* 0x040fe20000041818 */
[----:B------:R-:W4:Y:S06]  /*6330*/  LDSM.16.M88.4 R108, [R100+0x2000] ;  /* 0x00200000646c783b */ /* 0x000f2c0000000200 */
[----:B------:R-:W2:Y:S01]  /*6340*/  MUFU.TANH R228, R228 ;  /* 0x000000e400e47308 */ /* 0x000ea20000002400 */
[----:B------:R-:W-:Y:S03]  /*6350*/  FMUL.FTZ R236, R14, UR8 ;  /* 0x000000080eec7c20 */ /* 0x000fe60008410000 */
[----:B------:R-:W-:Y:S01]  /*6360*/  FMUL.FTZ R234, R15, UR8 ;  /* 0x000000080fea7c20 */ /* 0x000fe20008410000 */
[----:B------:R-:W-:Y:S01]  /*6370*/  FMUL.FTZ R241, R16, UR8 ;  /* 0x0000000810f17c20 */ /* 0x000fe20008410000 */
[----:B------:R-:W-:Y:S01]  /*6380*/  FMUL.FTZ R235, R17, UR8 ;  /* 0x0000000811eb7c20 */ /* 0x000fe20008410000 */
[----:B------:R-:W-:Y:S03]  /*6390*/  FMUL.FTZ R238, R18, UR8 ;  /* 0x0000000812ee7c20 */ /* 0x000fe60008410000 */
[----:B------:R-:W2:Y:S01]  /*63a0*/  MUFU.TANH R232, R232 ;  /* 0x000000e800e87308 */ /* 0x000ea20000002400 */
[----:B------:R-:W-:Y:S01]  /*63b0*/  FMUL.FTZ R240, R19, UR8 ;  /* 0x0000000813f07c20 */ /* 0x000fe20008410000 */
[C---:B-1----:R-:W-:Y:S08]  /*63c0*/  HMMA.16816.F32.BF16 R28, R124.reuse, R104, R28 ;  /* 0x000000687c1c723c */ /* 0x042ff0000004181c */
[----:B------:R-:W1:Y:S03]  /*63d0*/  MUFU.TANH R233, R233 ;  /* 0x000000e900e97308 */ /* 0x000e660000002400 */
[----:B------:R-:W-:Y:S01]  /*63e0*/  FMUL.FTZ R223, R20, UR8 ;  /* 0x0000000814df7c20 */ /* 0x000fe20008410000 */
[----:B------:R-:W-:Y:S01]  /*63f0*/  FMUL.FTZ R227, R21, UR8 ;  /* 0x0000000815e37c20 */ /* 0x000fe20008410000 */
[C---:B------:R-:W-:Y:S01]  /*6400*/  HMMA.16816.F32.BF16 R32, R124.reuse, R106, R32 ;  /* 0x0000006a7c20723c */ /* 0x040fe20000041820 */
[----:B------:R-:W5:Y:S04]  /*6410*/  LDSM.16.M88.4 R104, [R100+0x2800] ;  /* 0x002800006468783b */ /* 0x000f680000000200 */
[----:B------:R-:W1:Y:S01]  /*6420*/  MUFU.TANH R231, R231 ;  /* 0x000000e700e77308 */ /* 0x000e620000002400 */
[----:B------:R-:W-:Y:S01]  /*6430*/  FMUL.FTZ R226, R22, UR8 ;  /* 0x0000000816e27c20 */ /* 0x000fe20008410000 */
[----:B------:R-:W-:Y:S01]  /*6440*/  FMUL.FTZ R224, R23, UR8 ;  /* 0x0000000817e07c20 */ /* 0x000fe20008410000 */
[----:B------:R-:W-:Y:S03]  /*6450*/  FMUL.FTZ R221, R24, UR8 ;  /* 0x0000000818dd7c20 */ /* 0x000fe60008410000 */
[----:B------:R-:W-:Y:S01]  /*6460*/  FMUL.FTZ R219, R25, UR8 ;  /* 0x0000000819db7c20 */ /* 0x000fe20008410000 */
[----:B------:R-:W-:Y:S03]  /*6470*/  FMUL.FTZ R222, R26, UR8 ;  /* 0x000000081ade7c20 */ /* 0x000fe60008410000 */
[----:B------:R-:W1:Y:S01]  /*6480*/  MUFU.TANH R230, R230 ;  /* 0x000000e600e67308 */ /* 0x000e620000002400 */
[----:B------:R-:W-:Y:S01]  /*6490*/  FMUL.FTZ R220, R27, UR8 ;  /* 0x000000081bdc7c20 */ /* 0x000fe20008410000 */
[C---:B----4-:R-:W-:Y:S03]  /*64a0*/  HMMA.16816.F32.BF16 R36, R124.reuse, R108, R36 ;  /* 0x0000006c7c24723c */ /* 0x050fe60000041824 */
[----:B------:R-:W-:Y:S05]  /*64b0*/  FMUL.FTZ R217, R28, UR8 ;  /* 0x000000081cd97c20 */ /* 0x000fea0008410000 */
[----:B------:R-:W4:Y:S03]  /*64c0*/  MUFU.TANH R242, R242 ;  /* 0x000000f200f27308 */ /* 0x000f260000002400 */
[----:B------:R-:W-:Y:S01]  /*64d0*/  FMUL.FTZ R215, R29, UR8 ;  /* 0x000000081dd77c20 */ /* 0x000fe20008410000 */
[C---:B------:R-:W-:Y:S01]  /*64e0*/  HMMA.16816.F32.BF16 R40, R124.reuse, R110, R40 ;  /* 0x0000006e7c28723c */ /* 0x040fe20000041828 */
[----:B------:R-:W3:Y:S02]  /*64f0*/  LDSM.16.M88.4 R108, [R100+0x3000] ;  /* 0x00300000646c783b */ /* 0x000ee40000000200 */
[----:B------:R-:W-:Y:S03]  /*6500*/  FMUL.FTZ R218, R30, UR8 ;  /* 0x000000081eda7c20 */ /* 0x000fe60008410000 */
[----:B------:R-:W1:Y:S01]  /*6510*/  MUFU.TANH R239, R239 ;  /* 0x000000ef00ef7308 */ /* 0x000e620000002400 */
[----:B------:R-:W-:Y:S01]  /*6520*/  FMUL.FTZ R216, R31, UR8 ;  /* 0x000000081fd87c20 */ /* 0x000fe20008410000 */
[----:B------:R-:W-:Y:S03]  /*6530*/  FMUL.FTZ R213, R32, UR8 ;  /* 0x0000000820d57c20 */ /* 0x000fe60008410000 */
[----:B------:R-:W-:Y:S01]  /*6540*/  FMUL.FTZ R211, R33, UR8 ;  /* 0x0000000821d37c20 */ /* 0x000fe20008410000 */
[----:B------:R-:W-:Y:S01]  /*6550*/  FMUL.FTZ R214, R34, UR8 ;  /* 0x0000000822d67c20 */ /* 0x000fe20008410000 */
[----:B------:R-:W-:Y:S03]  /*6560*/  FMUL.FTZ R212, R35, UR8 ;  /* 0x0000000823d47c20 */ /* 0x000fe60008410000 */
[----:B------:R-:W1:Y:S01]  /*6570*/  MUFU.TANH R237, R237 ;  /* 0x000000ed00ed7308 */ /* 0x000e620000002400 */
[C---:B-----5:R-:W-:Y:S03]  /*6580*/  HMMA.16816.F32.BF16 R44, R124.reuse, R104, R44 ;  /* 0x000000687c2c723c */ /* 0x060fe6000004182c */
[----:B------:R-:W-:Y:S06]  /*6590*/  FMUL.FTZ R209, R36, UR8 ;  /* 0x0000000824d17c20 */ /* 0x000fec0008410000 */
[----:B------:R-:W1:Y:S02]  /*65a0*/  MUFU.TANH R236, R236 ;  /* 0x000000ec00ec7308 */ /* 0x000e640000002400 */
[----:B------:R-:W-:Y:S01]  /*65b0*/  FMUL.FTZ R207, R37, UR8 ;  /* 0x0000000825cf7c20 */ /* 0x000fe20008410000 */
[C---:B------:R-:W-:Y:S01]  /*65c0*/  HMMA.16816.F32.BF16 R48, R124.reuse, R106, R48 ;  /* 0x0000006a7c30723c */ /* 0x040fe20000041830 */
[----:B------:R-:W5:Y:S01]  /*65d0*/  LDSM.16.M88.4 R104, [R100+0x3800] ;  /* 0x003800006468783b */ /* 0x000f620000000200 */
[----:B------:R-:W-:Y:S05]  /*65e0*/  DEPBAR.LE SB0, 0x0 ;  /* 0x000080000000791a */ /* 0x000fea0000000000 */
[----:B------:R-:W1:Y:S01]  /*65f0*/  MUFU.TANH R234, R234 ;  /* 0x000000ea00ea7308 */ /* 0x000e620000002400 */
[----:B------:R-:W-:Y:S03]  /*6600*/  FMUL.FTZ R210, R38, UR8 ;  /* 0x0000000826d27c20 */ /* 0x000fe60008410000 */
[----:B------:R-:W-:Y:S01]  /*6610*/  FMUL.FTZ R208, R39, UR8 ;  /* 0x0000000827d07c20 */ /* 0x000fe20008410000 */
[----:B------:R-:W-:Y:S01]  /*6620*/  FMUL.FTZ R205, R40, UR8 ;  /* 0x0000000828cd7c20 */ /* 0x000fe20008410000 */
[----:B------:R-:W-:Y:S01]  /*6630*/  FMUL.FTZ R203, R41, UR8 ;  /* 0x0000000829cb7c20 */ /* 0x000fe20008410000 */
[----:B------:R-:W-:Y:S03]  /*6640*/  FMUL.FTZ R206, R42, UR8 ;  /* 0x000000082ace7c20 */ /* 0x000fe60008410000 */
[----:B------:R-:W1:Y:S01]  /*6650*/  MUFU.TANH R241, R241 ;  /* 0x000000f100f17308 */ /* 0x000e620000002400 */
[----:B------:R-:W-:Y:S01]  /*6660*/  BAR.SYNC.DEFER_BLOCKING 0x0 ;  /* 0x0000000000007b1d */ /* 0x000fe20000010000 */
[----:B------:R-:W-:Y:S01]  /*6670*/  FMUL.FTZ R204, R43, UR8 ;  /* 0x000000082bcc7c20 */ /* 0x000fe20008410000 */
[C---:B---3--:R-:W-:Y:S07]  /*6680*/  HMMA.16816.F32.BF16 R52, R124.reuse, R108, R52 ;  /* 0x0000006c7c34723c */ /* 0x048fee0000041834 */
[----:B------:R-:W3:Y:S01]  /*6690*/  MUFU.TANH R235, R235 ;  /* 0x000000eb00eb7308 */ /* 0x000ee20000002400 */
[C---:B------:R-:W-:Y:S03]  /*66a0*/  HMMA.16816.F32.BF16 R56, R124.reuse, R110, R56 ;  /* 0x0000006e7c38723c */ /* 0x040fe60000041838 */
        /* <DEDUP_REMOVED lines=10> */
[C---:B-----5:R-:W-:Y:S03]  /*6750*/  HMMA.16816.F32.BF16 R60, R124.reuse, R104, R60 ;  /* 0x000000687c3c723c */ /* 0x060fe6000004183c */
[----:B------:R-:W-:Y:S01]  /*6760*/  FMUL.FTZ R193, R52, UR8 ;  /* 0x0000000834c17c20 */ /* 0x000fe20008410000 */
[----:B------:R-:W-:Y:S04]  /*6770*/  FMUL.FTZ R191, R53, UR8 ;  /* 0x0000000835bf7c20 */ /* 0x000fe80008410000 */
[----:B------:R-:W1:Y:S01]  /*6780*/  MUFU.TANH R223, R223 ;  /* 0x000000df00df7308 */ /* 0x000e620000002400 */
[----:B------:R-:W-:Y:S03]  /*6790*/  HMMA.16816.F32.BF16 R64, R124, R106, R64 ;  /* 0x0000006a7c40723c */ /* 0x000fe60000041840 */
[----:B------:R-:W-:Y:S01]  /*67a0*/  FMUL.FTZ R194, R54, UR8 ;  /* 0x0000000836c27c20 */ /* 0x000fe20008410000 */
[----:B------:R-:W-:Y:S05]  /*67b0*/  FMUL.FTZ R192, R55, UR8 ;  /* 0x0000000837c07c20 */ /* 0x000fea0008410000 */
[----:B------:R-:W1:Y:S02]  /*67c0*/  MUFU.TANH R227, R227 ;  /* 0x000000e300e37308 */ /* 0x000e640000002400 */
        /* <DEDUP_REMOVED lines=59> */
[----:B------:R-:W-:Y:S04]  /*6b80*/  ULEA UR6, -UR7, URZ, 0x7 ;  /* 0x0000003f07067291 */ /* 0x000fe8000f8e393f */
[----:B------:R-:W-:Y:S02]  /*6b90*/  USHF.R.S32.HI UR5, URZ, 0x1f, UR6 ;  /* 0x0000001f3f057899 */ /* 0x000fe40008011406 */
[----:B------:R-:W-:Y:S04]  /*6ba0*/  MOV R10, UR6 ;  /* 0x00000006000a7c02 */ /* 0x000fe80008000f00 */
[----:B------:R-:W-:Y:S01]  /*6bb0*/  MOV R7, UR5 ;  /* 0x0000000500077c02 */ /* 0x000fe20008000f00 */
[----:B------:R-:W-:Y:S06]  /*6bc0*/  @P6 BRA `(.L_x_6347) ;  /* 0x0000000000f46947 */ /* 0x000fec0003800000 */
[----:B-1----:R-:W1:Y:S01]  /*6bd0*/  LDC R0, c[0x0][0x380] ;  /* 0x0000e000ff007b82 */ /* 0x002e620000000800 */
        /* <DEDUP_REMOVED lines=60> */
.L_x_6347:
        /* <DEDUP_REMOVED lines=28> */
.L_x_6346:
[----:B-1----:R-:W-:Y:S01]  /*7160*/  FMNMX.FTZ R0, R229, R103, !PT ;  /* 0x00000067e5007209 */ /* 0x002fe20007810000 */
[----:B--2---:R-:W-:Y:S01]  /*7170*/  LDSM.16.MT88.4 R16, [R157+0x6000] ;  /* 0x006000009d10783b */ /* 0x004fe20000004200 */
        /* <DEDUP_REMOVED lines=79> */
[C---:B------:R-:W-:Y:S01]  /*7670*/  FADD.FTZ R4, -R2.reuse, R103 ;  /* 0x0000006702047221 */ /* 0x040fe20000010100 */
[----:B------:R-:W-:Y:S01]  /*7680*/  FMUL.FTZ R64, R2, UR4 ;  /* 0x0000000402407c20 */ /* 0x000fe20008410000 */
[----:B------:R-:W-:Y:S02]  /*7690*/  MOV R103, R2 ;  /* 0x0000000200677202 */ /* 0x000fe40000000f00 */
[----:B------:R-:W-:Y:S01]  /*76a0*/  FMUL.FTZ R38, R4, UR4 ;  /* 0x0000000404267c20 */ /* 0x000fe20008410000 */
[----:B------:R-:W-:Y:S01]  /*76b0*/  FADD.FTZ R4, -R0, R101 ;  /* 0x0000006500047221 */ /* 0x000fe20000010100 */
[----:B------:R-:W-:Y:S02]  /*76c0*/  FSEL R64, R64, RZ, P0 ;  /* 0x000000ff40407208 */ /* 0x000fe40000000000 */
[----:B------:R-:W-:Y:S01]  /*76d0*/  FSETP.NEU.FTZ.AND P0, PT, R0, -INF , PT ;  /* 0xff8000000000780b */ /* 0x000fe20003f1d000 */
[----:B------:R-:W-:Y:S01]  /*76e0*/  FMUL.FTZ R37, R4, UR4 ;  /* 0x0000000404257c20 */ /* 0x000fe20008410000 */
[----:B------:R-:W1:Y:S01]  /*76f0*/  MUFU.EX2 R38, R38 ;  /* 0x0000002600267308 */ /* 0x000e620000000800 */
[--C-:B------:R-:W-:Y:S01]  /*7700*/  FFMA.FTZ R115, R229, UR4, -R64.reuse ;  /* 0x00000004e5737c23 */ /* 0x100fe20008010840 */
[----:B------:R-:W-:Y:S01]  /*7710*/  FSEL R39, R39, RZ, P0 ;  /* 0x000000ff27277208 */ /* 0x000fe20000000000 */
[--C-:B------:R-:W-:Y:S01]  /*7720*/  FFMA.FTZ R113, R225, UR4, -R64.reuse ;  /* 0x00000004e1717c23 */ /* 0x100fe20008010840 */
[--C-:B------:R-:W-:Y:S01]  /*7730*/  FFMA.FTZ R109, R233, UR4, -R64.reuse ;  /* 0x00000004e96d7c23 */ /* 0x100fe20008010840 */
[--C-:B------:R-:W-:Y:S01]  /*7740*/  FFMA.FTZ R108, R231, UR4, -R64.reuse ;  /* 0x00000004e76c7c23 */ /* 0x100fe20008010840 */
[----:B------:R-:W-:Y:S01]  /*7750*/  FFMA.FTZ R66, R235, UR4, -R64 ;  /* 0x00000004eb427c23 */ /* 0x000fe20008010840 */
        /* <DEDUP_REMOVED lines=53> */
[--C-:B------:R-:W-:Y:S01]  /*7ab0*/  FFMA.FTZ R128, R190, UR4, -R39.reuse ;  /* 0x00000004be807c23 */ /* 0x100fe20008010827 */
[----:B------:R-:W-:Y:S01]  /*7ac0*/  FFMA.FTZ R135, R188, UR4, -R39 ;  /* 0x00000004bc877c23 */ /* 0x000fe20008010827 */
[----:B------:R-:W-:Y:S01]  /*7ad0*/  FFMA.FTZ R115, R38, R181, R115 ;  /* 0x000000b526737223 */ /* 0x000fe20000010073 */
[----:B------:R-:W-:Y:S03]  /*7ae0*/  FFMA.FTZ R112, R37, R180, R112 ;  /* 0x000000b425707223 */ /* 0x000fe60000010070 */
        /* <DEDUP_REMOVED lines=23> */
[----:B------:R-:W-:Y:S03]  /*7c60*/  FFMA.FTZ R133, R187, UR4, -R64 ;  /* 0x00000004bb857c23 */ /* 0x000fe60008010840 */
[----:B------:R-:W-:Y:S01]  /*7c70*/  MUFU.EX2 R107, R107 ;  /* 0x0000006b006b7308 */ /* 0x000fe20000000800 */
[----:B--2---:R-:W-:Y:S01]  /*7c80*/  F2FP.BF16.F32.PACK_AB R43, R105, R110 ;  /* 0x0000006e692b723e */ /* 0x004fe200000010ff */
[----:B------:R-:W-:Y:S01]  /*7c90*/  FADD.FTZ R111, R111, R112 ;  /* 0x000000706f6f7221 */ /* 0x000fe20000010000 */
[--C-:B------:R-:W-:Y:S01]  /*7ca0*/  FFMA.FTZ R185, R185, UR4, -R64.reuse ;  /* 0x00000004b9b97c23 */ /* 0x100fe20008010840 */
[----:B------:R-:W-:Y:S01]  /*7cb0*/  ISETP.GT.AND P0, PT, R179, RZ, PT ;  /* 0x000000ffb300720c */ /* 0x000fe20003f04270 */
[----:B------:R-:W-:Y:S01]  /*7cc0*/  FFMA.FTZ R182, R182, UR4, -R64 ;  /* 0x00000004b6b67c23 */ /* 0x000fe20008010840 */
[----:B------:R-:W-:Y:S04]  /*7cd0*/  FADD.FTZ R110, R110, R111 ;  /* 0x0000006f6e6e7221 */ /* 0x000fe80000010000 */
[----:B------:R-:W1:Y:S01]  /*7ce0*/  MUFU.EX2 R104, R104 ;  /* 0x0000006800687308 */ /* 0x000e620000000800 */
[C---:B------:R-:W-:Y:S05]  /*7cf0*/  HMMA.16816.F32.BF16 R4, R40.reuse, R16, R4 ;  /* 0x000000102804723c */ /* 0x040fea0000041804 */
[----:B------:R-:W-:Y:S01]  /*7d00*/  FADD.FTZ R105, R105, R110 ;  /* 0x0000006e69697221 */ /* 0x000fe20000010000 */
[C---:B------:R-:W-:Y:S03]  /*7d10*/  HMMA.16816.F32.BF16 R8, R40.reuse, R18, R8 ;  /* 0x000000122808723c */ /* 0x040fe60000041808 */
[----:B------:R-:W2:Y:S02]  /*7d20*/  MUFU.EX2 R101, R101 ;  /* 0x0000006500657308 */ /* 0x000ea40000000800 */
[----:B------:R-:W-:Y:S01]  /*7d30*/  FMUL.FTZ R17, R38, R85 ;  /* 0x0000005526117220 */ /* 0x000fe20000410000 */
[C---:B------:R-:W-:Y:S07]  /*7d40*/  HMMA.16816.F32.BF16 R12, R40.reuse, R24, R12 ;  /* 0x00000018280c723c */ /* 0x040fee000004180c */
[----:B------:R-:W-:Y:S01]  /*7d50*/  MUFU.EX2 R67, R67 ;  /* 0x0000004300437308 */ /* 0x000fe20000000800 */
[C---:B------:R-:W-:Y:S03]  /*7d60*/  FMUL.FTZ R18, R37.reuse, R86 ;  /* 0x0000005625127220 */ /* 0x040fe60000410000 */
[----:B------:R-:W-:Y:S01]  /*7d70*/  FMUL.FTZ R19, R37, R87 ;  /* 0x0000005725137220 */ /* 0x000fe20000410000 */
[----:B-1----:R-:W-:Y:S01]  /*7d80*/  F2FP.BF16.F32.PACK_AB R48, R104, R107 ;  /* 0x0000006b6830723e */ /* 0x002fe200000010ff */
[C---:B------:R-:W-:Y:S04]  /*7d90*/  FMUL.FTZ R16, R38.reuse, R84 ;  /* 0x0000005426107220 */ /* 0x040fe80000410000 */
[----:B------:R-:W1:Y:S01]  /*7da0*/  MUFU.EX2 R66, R66 ;  /* 0x0000004200427308 */ /* 0x000e620000000800 */
[C---:B------:R-:W-:Y:S01]  /*7db0*/  FMUL.FTZ R24, R38.reuse, R76 ;  /* 0x0000004c26187220 */ /* 0x040fe20000410000 */
[----:B------:R-:W-:Y:S01]  /*7dc0*/  FMUL.FTZ R25, R38, R77 ;  /* 0x0000004d26197220 */ /* 0x000fe20000410000 */
[----:B--2---:R-:W-:Y:S01]  /*7dd0*/  F2FP.BF16.F32.PACK_AB R49, R101, R106 ;  /* 0x0000006a6531723e */ /* 0x004fe200000010ff */
[C---:B------:R-:W-:Y:S03]  /*7de0*/  HMMA.16816.F32.BF16 R16, R40.reuse, R26, R16 ;  /* 0x0000001a2810723c */ /* 0x040fe60000041810 */
[----:B------:R-:W-:Y:S03]  /*7df0*/  FFMA.FTZ R77, R219, UR4, -R64 ;  /* 0x00000004db4d7c23 */ /* 0x000fe60008010840 */
[----:B------:R-:W-:Y:S01]  /*7e00*/  MUFU.EX2 R96, R238 ;  /* 0x000000ee00607308 */ /* 0x000fe20000000800 */
[----:B------:R-:W-:Y:S01]  /*7e10*/  FADD.FTZ R106, R106, R105 ;  /* 0x000000696a6a7221 */ /* 0x000fe20000010000 */
[C---:B------:R-:W-:Y:S03]  /*7e20*/  HMMA.16816.F32.BF16 R20, R40.reuse, R28, R20 ;  /* 0x0000001c2814723c */ /* 0x040fe60000041814 */
[C---:B------:R-:W-:Y:S05]  /*7e30*/  FMUL.FTZ R27, R37.reuse, R79 ;  /* 0x0000004f251b7220 */ /* 0x040fea0000410000 */
[----:B------:R-:W2:Y:S03]  /*7e40*/  MUFU.EX2 R65, R65 ;  /* 0x0000004100417308 */ /* 0x000ea60000000800 */
[----:B------:R-:W-:Y:S01]  /*7e50*/  FMUL.FTZ R26, R37, R78 ;  /* 0x0000004e251a7220 */ /* 0x000fe20000410000 */
[C---:B------:R-:W-:Y:S01]  /*7e60*/  FMUL.FTZ R28, R38.reuse, R72 ;  /* 0x00000048261c7220 */ /* 0x040fe20000410000 */
[----:B------:R-:W-:Y:S01]  /*7e70*/  FMUL.FTZ R29, R38, R73 ;  /* 0x00000049261d7220 */ /* 0x000fe20000410000 */
[----:B------:R-:W-:Y:S01]  /*7e80*/  FADD.FTZ R38, R113, R115 ;  /* 0x0000007371267221 */ /* 0x000fe20000010000 */
[----:B-1----:R-:W-:Y:S03]  /*7e90*/  F2FP.BF16.F32.PACK_AB R50, R66, R67 ;  /* 0x000000434232723e */ /* 0x002fe600000010ff */
[----:B------:R-:W-:Y:S01]  /*7ea0*/  MUFU.EX2 R92, R223 ;  /* 0x000000df005c7308 */ /* 0x000fe20000000800 */
[C---:B------:R-:W-:Y:S03]  /*7eb0*/  HMMA.16816.F32.BF16 R24, R40.reuse, R30, R24 ;  /* 0x0000001e2818723c */ /* 0x040fe60000041818 */
[----:B------:R-:W-:Y:S01]  /*7ec0*/  FADD.FTZ R109, R109, R38 ;  /* 0x000000266d6d7221 */ /* 0x000fe20000010000 */
[--C-:B------:R-:W-:Y:S01]  /*7ed0*/  FFMA.FTZ R73, R216, UR4, -R39.reuse ;  /* 0x00000004d8497c23 */ /* 0x100fe20008010827 */
[----:B------:R-:W-:Y:S01]  /*7ee0*/  FFMA.FTZ R78, R214, UR4, -R39 ;  /* 0x00000004d64e7c23 */ /* 0x000fe20008010827 */
[----:B------:R-:W-:Y:S03]  /*7ef0*/  FADD.FTZ R101, R101, R106 ;  /* 0x0000006a65657221 */ /* 0x000fe60000010000 */
[----:B------:R-:W1:Y:S02]  /*7f00*/  MUFU.EX2 R89, R227 ;  /* 0x000000e300597308 */ /* 0x000e640000000800 */
[C---:B------:R-:W-:Y:S01]  /*7f10*/  FMUL.FTZ R30, R37.reuse, R74 ;  /* 0x0000004a251e7220 */ /* 0x040fe20000410000 */
[----:B------:R-:W-:Y:S01]  /*7f20*/  FMUL.FTZ R31, R37, R75 ;  /* 0x0000004b251f7220 */ /* 0x000fe20000410000 */
[----:B--2---:R-:W-:Y:S01]  /*7f30*/  F2FP.BF16.F32.PACK_AB R51, R65, R96 ;  /* 0x000000604133723e */ /* 0x004fe200000010ff */
[--C-:B------:R-:W-:Y:S01]  /*7f40*/  FFMA.FTZ R75, R213, UR4, -R64.reuse ;  /* 0x00000004d54b7c23 */ /* 0x100fe20008010840 */
[----:B------:R-:W-:Y:S04]  /*7f50*/  FFMA.FTZ R74, R211, UR4, -R64 ;  /* 0x00000004d34a7c23 */ /* 0x000fe80008010840 */
[----:B------:R-:W-:Y:S01]  /*7f60*/  MUFU.EX2 R91, R91 ;  /* 0x0000005b005b7308 */ /* 0x000fe20000000800 */
[----:B------:R-:W-:Y:S01]  /*7f70*/  FADD.FTZ R96, R96, R101 ;  /* 0x0000006560607221 */ /* 0x000fe20000010000 */
[----:B------:R-:W-:Y:S01]  /*7f80*/  FADD.FTZ R108, R108, R109 ;  /* 0x0000006d6c6c7221 */ /* 0x000fe20000010000 */
[C---:B------:R-:W-:Y:S03]  /*7f90*/  HMMA.16816.F32.BF16 R28, R40.reuse, R44, R28 ;  /* 0x0000002c281c723c */ /* 0x040fe6000004181c */
[----:B------:R-:W-:Y:S01]  /*7fa0*/  FADD.FTZ R96, R65, R96 ;  /* 0x0000006041607221 */ /* 0x000fe20000010000 */
[----:B------:R-:W-:Y:S03]  /*7fb0*/  FADD.FTZ R107, R107, R108 ;  /* 0x0000006c6b6b7221 */ /* 0x000fe60000010000 */
[----:B------:R-:W2:Y:S01]  /*7fc0*/  MUFU.EX2 R84, R224 ;  /* 0x000000e000547308 */ /* 0x000ea20000000800 */
[----:B------:R-:W-:Y:S01]  /*7fd0*/  HMMA.16816.F32.BF16 R32, R40, R46, R32 ;  /* 0x0000002e2820723c */ /* 0x000fe20000041820 */
[----:B------:R-:W3:Y:S02]  /*7fe0*/  LDSM.16.MT88.4 R40, [R154+0x6800] ;  /* 0x006800009a28783b */ /* 0x000ee40000004200 */
[----:B-1----:R-:W-:Y:S03]  /*7ff0*/  F2FP.BF16.F32.PACK_AB R44, R89, R92 ;  /* 0x0000005c592c723e */ /* 0x002fe600000010ff */
[C---:B------:R-:W-:Y:S03]  /*8000*/  HMMA.16816.F32.BF16 R4, R48.reuse, R52, R4 ;  /* 0x000000343004723c */ /* 0x040fe60000041804 */
[----:B------:R-:W-:Y:S02]  /*8010*/  MUFU.EX2 R76, R221 ;  /* 0x000000dd004c7308 */ /* 0x000fe40000000800 */
[----:B------:R-:W-:Y:S01]  /*8020*/  FADD.FTZ R104, R104, R107 ;  /* 0x0000006b68687221 */ /* 0x000fe20000010000 */
[C---:B------:R-:W-:Y:S01]  /*8030*/  HMMA.16816.F32.BF16 R8, R48.reuse, R54, R8 ;  /* 0x000000363008723c */ /* 0x040fe20000041808 */
[----:B------:R-:W1:Y:S06]  /*8040*/  LDSM.16.MT88.4 R52, [R157+0x7000] ;  /* 0x007000009d34783b */ /* 0x000e6c0000004200 */
[----:B------:R-:W4:Y:S01]  /*8050*/  MUFU.EX2 R77, R77 ;  /* 0x0000004d004d7308 */ /* 0x000f220000000800 */
[----:B--2---:R-:W-:Y:S01]  /*8060*/  F2FP.BF16.F32.PACK_AB R45, R84, R91 ;  /* 0x0000005b542d723e */ /* 0x004fe200000010ff */
[C---:B------:R-:W-:Y:S08]  /*8070*/  HMMA.16816.F32.BF16 R12, R48.reuse, R56, R12 ;  /* 0x00000038300c723c */ /* 0x040ff0000004180c */
[----:B------:R-:W-:Y:S01]  /*8080*/  MUFU.EX2 R72, R222 ;  /* 0x000000de00487308 */ /* 0x000fe20000000800 */
[C---:B------:R-:W-:Y:S01]  /*8090*/  HMMA.16816.F32.BF16 R16, R48.reuse, R58, R16 ;  /* 0x0000003a3010723c */ /* 0x040fe20000041810 */
[----:B------:R-:W2:Y:S02]  /*80a0*/  LDSM.16.MT88.4 R56, [R156+0x7000] ;  /* 0x007000009c38783b */ /* 0x000ea40000004200 */
[----:B------:R-:W-:Y:S03]  /*80b0*/  FADD.FTZ R37, R67, R104 ;  /* 0x0000006843257221 */ /* 0x000fe60000010000 */
[C---:B------:R-:W-:Y:S03]  /*80c0*/  HMMA.16816.F32.BF16 R20, R48.reuse, R60, R20 ;  /* 0x0000003c3014723c */ /* 0x040fe60000041814 */
[----:B------:R-:W5:Y:S02]  /*80d0*/  MUFU.EX2 R69, R220 ;  /* 0x000000dc00457308 */ /* 0x000f640000000800 */
[----:B------:R-:W-:Y:S01]  /*80e0*/  FADD.FTZ R37, R66, R37 ;  /* 0x0000002542257221 */ /* 0x000fe20000010000 */
[C---:B------:R-:W-:Y:S01]  /*80f0*/  HMMA.16816.F32.BF16 R24, R48.reuse, R62, R24 ;  /* 0x0000003e3018723c */ /* 0x040fe20000041818 */
[----:B------:R-:W2:Y:S06]  /*8100*/  LDSM.16.MT88.4 R60, [R155+0x7000] ;  /* 0x007000009b3c783b */ /* 0x000eac0000004200 */
[----:B------:R-:W-:Y:S01]  /*8110*/  MUFU.EX2 R68, R68 ;  /* 0x0000004400447308 */ /* 0x000fe20000000800 */
[----:B----4-:R-:W-:Y:S01]  /*8120*/  F2FP.BF16.F32.PACK_AB R46, R77, R76 ;  /* 0x0000004c4d2e723e */ /* 0x010fe200000010ff */
[C---:B---3--:R-:W-:Y:S08]  /*8130*/  HMMA.16816.F32.BF16 R28, R48.reuse, R40, R28 ;  /* 0x00000028301c723c */ /* 0x048ff0000004181c */
[----:B------:R-:W3:Y:S03]  /*8140*/  MUFU.EX2 R71, R71 ;  /* 0x0000004700477308 */ /* 0x000ee60000000800 */
[----:B-----5:R-:W-:Y:S01]  /*8150*/  F2FP.BF16.F32.PACK_AB R47, R69, R72 ;  /* 0x00000048452f723e */ /* 0x020fe200000010ff */
[----:B------:R-:W-:Y:S01]  /*8160*/  HMMA.16816.F32.BF16 R32, R48, R42, R32 ;  /* 0x0000002a3020723c */ /* 0x000fe20000041820 */
[----:B------:R-:W4:Y:S02]  /*8170*/  LDSM.16.MT88.4 R40, [R154+0x7000] ;  /* 0x007000009a28783b */ /* 0x000f240000004200 */
[----:B------:R-:W-:Y:S01]  /*8180*/  FADD.FTZ R92, R92, R37 ;  /* 0x000000255c5c7221 */ /* 0x000fe20000010000 */
[----:B------:R-:W-:Y:S02]  /*8190*/  FADD.FTZ R91, R91, R96 ;  /* 0x000000605b5b7221 */ /* 0x000fe40000010000 */
[----:B------:R-:W-:Y:S01]  /*81a0*/  MUFU.EX2 R70, R70 ;  /* 0x0000004600467308 */ /* 0x000fe20000000800 */
[C---:B-1----:R-:W-:Y:S05]  /*81b0*/  HMMA.16816.F32.BF16 R4, R44.reuse, R52, R4 ;  /* 0x000000342c04723c */ /* 0x042fea0000041804 */
[----:B------:R-:W-:Y:S01]  /*81c0*/  FADD.FTZ R89, R89, R92 ;  /* 0x0000005c59597221 */ /* 0x000fe20000010000 */
[C---:B------:R-:W-:Y:S03]  /*81d0*/  HMMA.16816.F32.BF16 R8, R44.reuse, R54, R8 ;  /* 0x000000362c08723c */ /* 0x040fe60000041808 */
[----:B------:R-:W1:Y:S01]  /*81e0*/  MUFU.EX2 R73, R73 ;  /* 0x0000004900497308 */ /* 0x000e620000000800 */
[----:B------:R-:W5:Y:S01]  /*81f0*/  LDSM.16.MT88.4 R52, [R157+0x7800] ;  /* 0x007800009d34783b */ /* 0x000f620000004200 */
[----:B------:R-:W-:Y:S01]  /*8200*/  FADD.FTZ R91, R84, R91 ;  /* 0x0000005b545b7221 */ /* 0x000fe20000010000 */
[C---:B--2---:R-:W-:Y:S07]  /*8210*/  HMMA.16816.F32.BF16 R12, R44.reuse, R56, R12 ;  /* 0x000000382c0c723c */ /* 0x044fee000004180c */
[----:B------:R-:W-:Y:S01]  /*8220*/  MUFU.EX2 R75, R75 ;  /* 0x0000004b004b7308 */ /* 0x000fe20000000800 */
[----:B------:R-:W-:Y:S03]  /*8230*/  LDSM.16.MT88.4 R92, [R157+0x9800] ;  /* 0x009800009d5c783b */ /* 0x000fe60000004200 */
[----:B------:R-:W-:Y:S01]  /*8240*/  FADD.FTZ R76, R76, R89 ;  /* 0x000000594c4c7221 */ /* 0x000fe20000010000 */
[C---:B------:R-:W-:Y:S05]  /*8250*/  HMMA.16816.F32.BF16 R16, R44.reuse, R58, R16 ;  /* 0x0000003a2c10723c */ /* 0x040fea0000041810 */
[----:B------:R-:W2:Y:S01]  /*8260*/  MUFU.EX2 R74, R74 ;  /* 0x0000004a004a7308 */ /* 0x000ea20000000800 */
[----:B------:R-:W5:Y:S01]  /*8270*/  LDSM.16.MT88.4 R56, [R156+0x7800] ;  /* 0x007800009c38783b */ /* 0x000f620000004200 */
[C---:B------:R-:W-:Y:S04]  /*8280*/  HMMA.16816.F32.BF16 R20, R44.reuse, R60, R20 ;  /* 0x0000003c2c14723c */ /* 0x040fe80000041814 */
[----:B------:R-:W-:Y:S01]  /*8290*/  FADD.FTZ R77, R77, R76 ;  /* 0x0000004c4d4d7221 */ /* 0x000fe20000010000 */
[----:B---3--:R-:W-:Y:S03]  /*82a0*/  F2FP.BF16.F32.PACK_AB R48, R71, R68 ;  /* 0x000000444730723e */ /* 0x008fe600000010ff */
[----:B------:R-:W-:Y:S01]  /*82b0*/  MUFU.EX2 R78, R78 ;  /* 0x0000004e004e7308 */ /* 0x000fe20000000800 */
[----:B------:R-:W-:Y:S01]  /*82c0*/  LDSM.16.MT88.4 R84, [R156+0x9800] ;  /* 0x009800009c54783b */ /* 0x000fe20000004200 */
[C---:B------:R-:W-:Y:S03]  /*82d0*/  HMMA.16816.F32.BF16 R24, R44.reuse, R62, R24 ;  /* 0x0000003e2c18723c */ /* 0x040fe60000041818 */
[----:B------:R-:W-:Y:S01]  /*82e0*/  FADD.FTZ R68, R68, R77 ;  /* 0x0000004d44447221 */ /* 0x000fe20000010000 */
[----:B-1----:R-:W-:Y:S01]  /*82f0*/  F2FP.BF16.F32.PACK_AB R49, R73, R70 ;  /* 0x000000464931723e */ /* 0x002fe200000010ff */
[----:B------:R-:W-:Y:S03]  /*8300*/  FADD.FTZ R72, R72, R91 ;  /* 0x0000005b48487221 */ /* 0x000fe60000010000 */
[----:B------:R-:W1:Y:S01]  /*8310*/  MUFU.EX2 R81, R81 ;  /* 0x0000005100517308 */ /* 0x000e620000000800 */
[----:B------:R-:W3:Y:S01]  /*8320*/  LDSM.16.MT88.4 R60, [R155+0x7800] ;  /* 0x007800009b3c783b */ /* 0x000ee20000004200 */
[C---:B----4-:R-:W-:Y:S03]  /*8330*/  HMMA.16816.F32.BF16 R28, R44.reuse, R40, R28 ;  /* 0x000000282c1c723c */ /* 0x050fe6000004181c */
[----:B--2---:R-:W-:Y:S01]  /*8340*/  F2FP.BF16.F32.PACK_AB R50, R74, R75 ;  /* 0x0000004b4a32723e */ /* 0x004fe200000010ff */
[----:B------:R-:W-:Y:S01]  /*8350*/  FADD.FTZ R69, R69, R72 ;  /* 0x0000004845457221 */ /* 0x000fe20000010000 */
[----:B------:R-:W-:Y:S03]  /*8360*/  FADD.FTZ R68, R71, R68 ;  /* 0x0000004447447221 */ /* 0x000fe60000010000 */
[----:B------:R-:W-:Y:S01]  /*8370*/  MUFU.EX2 R83, R83 ;  /* 0x0000005300537308 */ /* 0x000fe20000000800 */
[----:B------:R-:W-:Y:S01]  /*8380*/  HMMA.16816.F32.BF16 R32, R44, R42, R32 ;  /* 0x0000002a2c20723c */ /* 0x000fe20000041820 */
[----:B------:R-:W2:Y:S02]  /*8390*/  LDSM.16.MT88.4 R40, [R154+0x7800] ;  /* 0x007800009a28783b */ /* 0x000ea40000004200 */
[----:B------:R-:W-:Y:S01]  /*83a0*/  FADD.FTZ R70, R70, R69 ;  /* 0x0000004546467221 */ /* 0x000fe20000010000 */
[----:B------:R-:W-:Y:S01]  /*83b0*/  FADD.FTZ R75, R75, R68 ;  /* 0x000000444b4b7221 */ /* 0x000fe20000010000 */
[----:B------:R-:W-:Y:S04]  /*83c0*/  MOV R101, R0 ;  /* 0x0000000000657202 */ /* 0x000fe80000000f00 */
[----:B------:R-:W4:Y:S02]  /*83d0*/  MUFU.EX2 R80, R80 ;  /* 0x0000005000507308 */ /* 0x000f240000000800 */
[----:B-1----:R-:W-:Y:S01]  /*83e0*/  F2FP.BF16.F32.PACK_AB R51, R81, R78 ;  /* 0x0000004e5133723e */ /* 0x002fe200000010ff */
[----:B------:R-:W-:Y:S01]  /*83f0*/  FADD.FTZ R73, R73, R70 ;  /* 0x0000004649497221 */ /* 0x000fe20000010000 */
[----:B------:R-:W-:Y:S06]  /*8400*/  FADD.FTZ R74, R74, R75 ;  /* 0x0000004b4a4a7221 */ /* 0x000fec0000010000 */
[----:B------:R-:W-:Y:S01]  /*8410*/  MUFU.EX2 R82, R82 ;  /* 0x0000005200527308 */ /* 0x000fe20000000800 */
[C---:B-----5:R-:W-:Y:S06]  /*8420*/  HMMA.16816.F32.BF16 R4, R48.reuse, R52, R4 ;  /* 0x000000343004723c */ /* 0x060fec0000041804 */
[C---:B------:R-:W-:Y:S03]  /*8430*/  HMMA.16816.F32.BF16 R8, R48.reuse, R54, R8 ;  /* 0x000000363008723c */ /* 0x040fe60000041808 */
[----:B------:R-:W1:Y:S01]  /*8440*/  MUFU.EX2 R97, R97 ;  /* 0x0000006100617308 */ /* 0x000e620000000800 */
[----:B------:R-:W5:Y:S01]  /*8450*/  LDSM.16.MT88.4 R52, [R157+0x8000] ;  /* 0x008000009d34783b */ /* 0x000f620000004200 */
[C---:B----4-:R-:W-:Y:S01]  /*8460*/  F2FP.BF16.F32.PACK_AB R44, R80.reuse, R83 ;  /* 0x00000053502c723e */ /* 0x050fe200000010ff */
[C---:B------:R-:W-:Y:S07]  /*8470*/  HMMA.16816.F32.BF16 R12, R48.reuse, R56, R12 ;  /* 0x00000038300c723c */ /* 0x040fee000004180c */
[----:B------:R-:W-:Y:S01]  /*8480*/  MUFU.EX2 R88, R88 ;  /* 0x0000005800587308 */ /* 0x000fe20000000800 */
[----:B------:R-:W-:Y:S01]  /*8490*/  FADD.FTZ R83, R83, R74 ;  /* 0x0000004a53537221 */ /* 0x000fe20000010000 */
[C---:B------:R-:W-:Y:S01]  /*84a0*/  HMMA.16816.F32.BF16 R16, R48.reuse, R58, R16 ;  /* 0x0000003a3010723c */ /* 0x040fe20000041810 */
[----:B------:R-:W4:Y:S07]  /*84b0*/  LDSM.16.MT88.4 R56, [R156+0x8000] ;  /* 0x008000009c38783b */ /* 0x000f2e0000004200 */
[----:B------:R-:W5:Y:S01]  /*84c0*/  MUFU.EX2 R117, R117 ;  /* 0x0000007500757308 */ /* 0x000f620000000800 */
[C---:B---3--:R-:W-:Y:S03]  /*84d0*/  HMMA.16816.F32.BF16 R20, R48.reuse, R60, R20 ;  /* 0x0000003c3014723c */ /* 0x048fe60000041814 */
[----:B-1----:R-:W-:Y:S03]  /*84e0*/  F2FP.BF16.F32.PACK_AB R45, R97, R82 ;  /* 0x00000052612d723e */ /* 0x002fe600000010ff */
[C---:B------:R-:W-:Y:S03]  /*84f0*/  HMMA.16816.F32.BF16 R24, R48.reuse, R62, R24 ;  /* 0x0000003e3018723c */ /* 0x040fe60000041818 */
[----:B------:R-:W-:Y:S01]  /*8500*/  MUFU.EX2 R90, R90 ;  /* 0x0000005a005a7308 */ /* 0x000fe20000000800 */
[----:B------:R-:W1:Y:S01]  /*8510*/  LDSM.16.MT88.4 R60, [R155+0x8000] ;  /* 0x008000009b3c783b */ /* 0x000e620000004200 */
[----:B------:R-:W-:Y:S01]  /*8520*/  FADD.FTZ R83, R80, R83 ;  /* 0x0000005350537221 */ /* 0x000fe20000010000 */
[C---:B--2---:R-:W-:Y:S07]  /*8530*/  HMMA.16816.F32.BF16 R28, R48.reuse, R40, R28 ;  /* 0x00000028301c723c */ /* 0x044fee000004181c */
[----:B------:R-:W2:Y:S01]  /*8540*/  MUFU.EX2 R119, R119 ;  /* 0x0000007700777308 */ /* 0x000ea20000000800 */
[C---:B-----5:R-:W-:Y:S01]  /*8550*/  F2FP.BF16.F32.PACK_AB R46, R117.reuse, R88 ;  /* 0x00000058752e723e */ /* 0x060fe200000010ff */
[----:B------:R-:W-:Y:S01]  /*8560*/  HMMA.16816.F32.BF16 R32, R48, R42, R32 ;  /* 0x0000002a3020723c */ /* 0x000fe20000041820 */
[----:B------:R-:W3:Y:S07]  /*8570*/  LDSM.16.MT88.4 R40, [R154+0x8000] ;  /* 0x008000009a28783b */ /* 0x000eee0000004200 */
[----:B------:R-:W-:Y:S03]  /*8580*/  MUFU.EX2 R114, R114 ;  /* 0x0000007200727308 */ /* 0x000fe60000000800 */
[----:B------:R-:W-:Y:S04]  /*8590*/  FADD.FTZ R88, R88, R83 ;  /* 0x0000005358587221 */ /* 0x000fe80000010000 */
[----:B------:R-:W-:Y:S03]  /*85a0*/  FADD.FTZ R117, R117, R88 ;  /* 0x0000005875757221 */ /* 0x000fe60000010000 */
[----:B------:R-:W5:Y:S01]  /*85b0*/  MUFU.EX2 R121, R121 ;  /* 0x0000007900797308 */ /* 0x000f620000000800 */
[----:B--2---:R-:W-:Y:S07]  /*85c0*/  F2FP.BF16.F32.PACK_AB R47, R119, R90 ;  /* 0x0000005a772f723e */ /* 0x004fee00000010ff */
[C---:B------:R-:W-:Y:S02]  /*85d0*/  HMMA.16816.F32.BF16 R4, R44.reuse, R52, R4 ;  /* 0x000000342c04723c */ /* 0x040fe40000041804 */
[----:B------:R-:W-:Y:S04]  /*85e0*/  MUFU.EX2 R116, R116 ;  /* 0x0000007400747308 */ /* 0x000fe80000000800 */
[C---:B------:R-:W-:Y:S01]  /*85f0*/  HMMA.16816.F32.BF16 R8, R44.reuse, R54, R8 ;  /* 0x000000362c08723c */ /* 0x040fe20000041808 */
[----:B------:R-:W2:Y:S05]  /*8600*/  LDSM.16.MT88.4 R52, [R157+0x8800] ;  /* 0x008800009d34783b */ /* 0x000eaa0000004200 */
[----:B------:R-:W3:Y:S01]  /*8610*/  MUFU.EX2 R123, R123 ;  /* 0x0000007b007b7308 */ /* 0x000ee20000000800 */
[----:B-----5:R-:W-:Y:S01]  /*8620*/  F2FP.BF16.F32.PACK_AB R48, R121, R114 ;  /* 0x000000727930723e */ /* 0x020fe200000010ff */
[C---:B----4-:R-:W-:Y:S08]  /*8630*/  HMMA.16816.F32.BF16 R12, R44.reuse, R56, R12 ;  /* 0x000000382c0c723c */ /* 0x050ff0000004180c */
[----:B------:R-:W-:Y:S01]  /*8640*/  MUFU.EX2 R118, R118 ;  /* 0x0000007600767308 */ /* 0x000fe20000000800 */
[C---:B------:R-:W-:Y:S01]  /*8650*/  HMMA.16816.F32.BF16 R16, R44.reuse, R58, R16 ;  /* 0x0000003a2c10723c */ /* 0x040fe20000041810 */
[----:B------:R-:W4:Y:S02]  /*8660*/  LDSM.16.MT88.4 R56, [R156+0x8800] ;  /* 0x008800009c38783b */ /* 0x000f240000004200 */
[----:B------:R-:W-:Y:S03]  /*8670*/  FADD.FTZ R114, R114, R117 ;  /* 0x0000007572727221 */ /* 0x000fe60000010000 */
[C---:B-1----:R-:W-:Y:S03]  /*8680*/  HMMA.16816.F32.BF16 R20, R44.reuse, R60, R20 ;  /* 0x0000003c2c14723c */ /* 0x042fe60000041814 */
[----:B------:R-:W1:Y:S02]  /*8690*/  MUFU.EX2 R125, R125 ;  /* 0x0000007d007d7308 */ /* 0x000e640000000800 */
[----:B---3--:R-:W-:Y:S01]  /*86a0*/  F2FP.BF16.F32.PACK_AB R49, R123, R116 ;  /* 0x000000747b31723e */ /* 0x008fe200000010ff */
[C---:B------:R-:W-:Y:S01]  /*86b0*/  HMMA.16816.F32.BF16 R24, R44.reuse, R62, R24 ;  /* 0x0000003e2c18723c */ /* 0x040fe20000041818 */
[----:B------:R-:W3:Y:S06]  /*86c0*/  LDSM.16.MT88.4 R60, [R155+0x8800] ;  /* 0x008800009b3c783b */ /* 0x000eec0000004200 */
[----:B------:R-:W-:Y:S01]  /*86d0*/  MUFU.EX2 R120, R120 ;  /* 0x0000007800787308 */ /* 0x000fe20000000800 */
[----:B------:R-:W-:Y:S01]  /*86e0*/  FADD.FTZ R121, R121, R114 ;  /* 0x0000007279797221 */ /* 0x000fe20000010000 */
[C---:B------:R-:W-:Y:S08]  /*86f0*/  HMMA.16816.F32.BF16 R28, R44.reuse, R40, R28 ;  /* 0x000000282c1c723c */ /* 0x040ff0000004181c */
[----:B------:R-:W5:Y:S01]  /*8700*/  MUFU.EX2 R127, R127 ;  /* 0x0000007f007f7308 */ /* 0x000f620000000800 */
[----:B------:R-:W-:Y:S01]  /*8710*/  HMMA.16816.F32.BF16 R32, R44, R42, R32 ;  /* 0x0000002a2c20723c */ /* 0x000fe20000041820 */
[----:B------:R-:W3:Y:S02]  /*8720*/  LDSM.16.MT88.4 R40, [R154+0x8800] ;  /* 0x008800009a28783b */ /* 0x000ee40000004200 */
[C---:B-1----:R-:W-:Y:S01]  /*8730*/  F2FP.BF16.F32.PACK_AB R50, R125.reuse, R118 ;  /* 0x000000767d32723e */ /* 0x042fe200000010ff */
[----:B------:R-:W-:Y:S05]  /*8740*/  FADD.FTZ R118, R118, R121 ;  /* 0x0000007976767221 */ /* 0x000fea0000010000 */
[----:B------:R-:W-:Y:S01]  /*8750*/  MUFU.EX2 R122, R122 ;  /* 0x0000007a007a7308 */ /* 0x000fe20000000800 */
[----:B------:R-:W1:Y:S01]  /*8760*/  LDSM.16.MT88.4 R44, [R157+0x9000] ;  /* 0x009000009d2c783b */ /* 0x000e620000004200 */
[----:B------:R-:W-:Y:S08]  /*8770*/  FADD.FTZ R125, R125, R118 ;  /* 0x000000767d7d7221 */ /* 0x000ff00000010000 */
[----:B------:R-:W1:Y:S01]  /*8780*/  MUFU.EX2 R129, R129 ;  /* 0x0000008100817308 */ /* 0x000e620000000800 */
[----:B-----5:R-:W-:Y:S07]  /*8790*/  F2FP.BF16.F32.PACK_AB R51, R127, R120 ;  /* 0x000000787f33723e */ /* 0x020fee00000010ff */
[C---:B--2---:R-:W-:Y:S02]  /*87a0*/  HMMA.16816.F32.BF16 R4, R48.reuse, R52, R4 ;  /* 0x000000343004723c */ /* 0x044fe40000041804 */
[----:B------:R-:W-:Y:S04]  /*87b0*/  MUFU.EX2 R124, R124 ;  /* 0x0000007c007c7308 */ /* 0x000fe80000000800 */
[C---:B------:R-:W-:Y:S01]  /*87c0*/  HMMA.16816.F32.BF16 R8, R48.reuse, R54, R8 ;  /* 0x000000363008723c */ /* 0x040fe20000041808 */
[----:B------:R-:W2:Y:S05]  /*87d0*/  LDSM.16.MT88.4 R52, [R156+0x9000] ;  /* 0x009000009c34783b */ /* 0x000eaa0000004200 */
[----:B------:R-:W5:Y:S01]  /*87e0*/  MUFU.EX2 R131, R131 ;  /* 0x0000008300837308 */ /* 0x000f620000000800 */
[C---:B----4-:R-:W-:Y:S09]  /*87f0*/  HMMA.16816.F32.BF16 R12, R48.reuse, R56, R12 ;  /* 0x00000038300c723c */ /* 0x050ff2000004180c */
[----:B------:R-:W-:Y:S01]  /*8800*/  MUFU.EX2 R126, R126 ;  /* 0x0000007e007e7308 */ /* 0x000fe20000000800 */
[C---:B------:R-:W-:Y:S01]  /*8810*/  HMMA.16816.F32.BF16 R16, R48.reuse, R58, R16 ;  /* 0x0000003a3010723c */ /* 0x040fe20000041810 */
[----:B------:R-:W4:Y:S05]  /*8820*/  LDSM.16.MT88.4 R56, [R155+0x9000] ;  /* 0x009000009b38783b */ /* 0x000f2a0000004200 */
[C---:B---3--:R-:W-:Y:S03]  /*8830*/  HMMA.16816.F32.BF16 R20, R48.reuse, R60, R20 ;  /* 0x0000003c3014723c */ /* 0x048fe60000041814 */
[----:B------:R-:W3:Y:S03]  /*8840*/  MUFU.EX2 R133, R133 ;  /* 0x0000008500857308 */ /* 0x000ee60000000800 */
[C---:B------:R-:W-:Y:S07]  /*8850*/  HMMA.16816.F32.BF16 R24, R48.reuse, R62, R24 ;  /* 0x0000003e3018723c */ /* 0x040fee0000041818 */
[----:B------:R-:W-:Y:S01]  /*8860*/  MUFU.EX2 R128, R128 ;  /* 0x0000008000807308 */ /* 0x000fe20000000800 */
[--C-:B------:R-:W-:Y:S01]  /*8870*/  FFMA.FTZ R61, R183, UR4, -R64.reuse ;  /* 0x00000004b73d7c23 */ /* 0x100fe20008010840 */
[C---:B------:R-:W-:Y:S08]  /*8880*/  HMMA.16816.F32.BF16 R28, R48.reuse, R40, R28 ;  /* 0x00000028301c723c */ /* 0x040ff0000004181c */
[----:B------:R-:W2:Y:S01]  /*8890*/  MUFU.EX2 R135, R135 ;  /* 0x0000008700877308 */ /* 0x000ea20000000800 */
[----:B------:R-:W-:Y:S01]  /*88a0*/  HMMA.16816.F32.BF16 R32, R48, R42, R32 ;  /* 0x0000002a3020723c */ /* 0x000fe20000041820 */
[----:B------:R-:W4:Y:S02]  /*88b0*/  LDSM.16.MT88.4 R48, [R154+0x9000] ;  /* 0x009000009a30783b */ /* 0x000f240000004200 */
[----:B-1----:R-:W-:Y:S01]  /*88c0*/  F2FP.BF16.F32.PACK_AB R40, R129, R122 ;  /* 0x0000007a8128723e */ /* 0x002fe200000010ff */
[--C-:B------:R-:W-:Y:S01]  /*88d0*/  FFMA.FTZ R62, R186, UR4, -R39.reuse ;  /* 0x00000004ba3e7c23 */ /* 0x100fe20008010827 */
[----:B-----5:R-:W-:Y:S01]  /*88e0*/  F2FP.BF16.F32.PACK_AB R41, R131, R124 ;  /* 0x0000007c8329723e */ /* 0x020fe200000010ff */
[----:B------:R-:W-:Y:S03]  /*88f0*/  FFMA.FTZ R63, R184, UR4, -R39 ;  /* 0x00000004b83f7c23 */ /* 0x000fe60008010827 */
[----:B------:R-:W-:Y:S02]  /*8900*/  MUFU.EX2 R60, R185 ;  /* 0x000000b9003c7308 */ /* 0x000fe40000000800 */
[----:B---3--:R-:W-:Y:S01]  /*8910*/  F2FP.BF16.F32.PACK_AB R42, R133, R126 ;  /* 0x0000007e852a723e */ /* 0x008fe200000010ff */
[----:B------:R-:W-:Y:S01]  /*8920*/  FFMA.FTZ R64, R167, UR4, -R64 ;  /* 0x00000004a7407c23 */ /* 0x000fe20008010840 */
[----:B------:R-:W-:Y:S01]  /*8930*/  FADD.FTZ R122, R122, R125 ;  /* 0x0000007d7a7a7221 */ /* 0x000fe20000010000 */
[----:B--2---:R-:W-:Y:S05]  /*8940*/  F2FP.BF16.F32.PACK_AB R43, R135, R128 ;  /* 0x00000080872b723e */ /* 0x004fea00000010ff */
[----:B------:R-:W1:Y:S01]  /*8950*/  MUFU.EX2 R61, R61 ;  /* 0x0000003d003d7308 */ /* 0x000e620000000800 */
[----:B------:R-:W-:Y:S04]  /*8960*/  FADD.FTZ R129, R129, R122 ;  /* 0x0000007a81817221 */ /* 0x000fe80000010000 */
[----:B------:R-:W-:Y:S01]  /*8970*/  FADD.FTZ R126, R126, R129 ;  /* 0x000000817e7e7221 */ /* 0x000fe20000010000 */
[C---:B------:R-:W-:Y:S04]  /*8980*/  HMMA.16816.F32.BF16 R4, R40.reuse, R44, R4 ;  /* 0x0000002c2804723c */ /* 0x040fe80000041804 */
[----:B------:R-:W-:Y:S01]  /*8990*/  MUFU.EX2 R62, R62 ;  /* 0x0000003e003e7308 */ /* 0x000fe20000000800 */
[----:B------:R-:W-:Y:S01]  /*89a0*/  FADD.FTZ R133, R133, R126 ;  /* 0x0000007e85857221 */ /* 0x000fe20000010000 */
[C---:B------:R-:W-:Y:S08]  /*89b0*/  HMMA.16816.F32.BF16 R8, R40.reuse, R46, R8 ;  /* 0x0000002e2808723c */ /* 0x040ff00000041808 */
[----:B------:R-:W2:Y:S03]  /*89c0*/  MUFU.EX2 R63, R63 ;  /* 0x0000003f003f7308 */ /* 0x000ea60000000800 */
[--C-:B------:R-:W-:Y:S01]  /*89d0*/  FFMA.FTZ R45, R36, UR4, -R39.reuse ;  /* 0x00000004242d7c23 */ /* 0x100fe20008010827 */
[C---:B------:R-:W-:Y:S03]  /*89e0*/  HMMA.16816.F32.BF16 R12, R40.reuse, R52, R12 ;  /* 0x00000034280c723c */ /* 0x040fe6000004180c */
[----:B------:R-:W-:Y:S03]  /*89f0*/  FFMA.FTZ R39, R3, UR4, -R39 ;  /* 0x0000000403277c23 */ /* 0x000fe60008010827 */
[C---:B------:R-:W-:Y:S01]  /*8a00*/  HMMA.16816.F32.BF16 R16, R40.reuse, R54, R16 ;  /* 0x000000362810723c */ /* 0x040fe20000041810 */
[----:B------:R-:W-:Y:S04]  /*8a10*/  MUFU.EX2 R44, R182 ;  /* 0x000000b6002c7308 */ /* 0x000fe80000000800 */
[----:B------:R-:W-:Y:S01]  /*8a20*/  FADD.FTZ R36, R78, R73 ;  /* 0x000000494e247221 */ /* 0x000fe20000010000 */
[C---:B----4-:R-:W-:Y:S01]  /*8a30*/  HMMA.16816.F32.BF16 R20, R40.reuse, R56, R20 ;  /* 0x000000382814723c */ /* 0x050fe20000041814 */
[----:B------:R-:W3:Y:S04]  /*8a40*/  LDSM.16.MT88.4 R76, [R155+0x9800] ;  /* 0x009800009b4c783b */ /* 0x000ee80000004200 */
[----:B------:R4:W-:Y:S01]  /*8a50*/  MUFU.EX2 R180, R39 ;  /* 0x0000002700b47308 */ /* 0x0009e20000000800 */
[----:B------:R-:W-:Y:S01]  /*8a60*/  FADD.FTZ R81, R81, R36 ;  /* 0x0000002451517221 */ /* 0x000fe20000010000 */
[C---:B------:R-:W-:Y:S08]  /*8a70*/  HMMA.16816.F32.BF16 R24, R40.reuse, R58, R24 ;  /* 0x0000003a2818723c */ /* 0x040ff00000041818 */
[----:B------:R-:W5:Y:S01]  /*8a80*/  MUFU.EX2 R181, R64 ;  /* 0x0000004000b57308 */ /* 0x000f620000000800 */
[C---:B------:R-:W-:Y:S03]  /*8a90*/  HMMA.16816.F32.BF16 R28, R40.reuse, R48, R28 ;  /* 0x00000030281c723c */ /* 0x040fe6000004181c */
[----:B-1----:R-:W-:Y:S03]  /*8aa0*/  F2FP.BF16.F32.PACK_AB R68, R61, R60 ;  /* 0x0000003c3d44723e */ /* 0x002fe600000010ff */
[----:B------:R-:W-:Y:S03]  /*8ab0*/  HMMA.16816.F32.BF16 R32, R40, R50, R32 ;  /* 0x000000322820723c */ /* 0x000fe60000041820 */
[----:B------:R-:W1:Y:S01]  /*8ac0*/  MUFU.EX2 R45, R45 ;  /* 0x0000002d002d7308 */ /* 0x000e620000000800 */
[----:B----4-:R-:W4:Y:S01]  /*8ad0*/  LDSM.16.MT88.4 R36, [R154+0x9800] ;  /* 0x009800009a24783b */ /* 0x010f220000004200 */
[----:B--2---:R-:W-:Y:S01]  /*8ae0*/  F2FP.BF16.F32.PACK_AB R69, R63, R62 ;  /* 0x0000003e3f45723e */ /* 0x004fe200000010ff */
[----:B------:R-:W-:Y:S01]  /*8af0*/  FADD.FTZ R82, R82, R81 ;  /* 0x0000005152527221 */ /* 0x000fe20000010000 */
[----:B------:R-:W-:Y:S01]  /*8b00*/  FADD.FTZ R60, R60, R133 ;  /* 0x000000853c3c7221 */ /* 0x000fe20000010000 */
[----:B-----5:R-:W-:Y:S03]  /*8b10*/  F2FP.BF16.F32.PACK_AB R70, R181, R44 ;  /* 0x0000002cb546723e */ /* 0x020fe600000010ff */
[----:B------:R-:W-:Y:S01]  /*8b20*/  FADD.FTZ R3, R97, R82 ;  /* 0x0000005261037221 */ /* 0x000fe20000010000 */
[----:B------:R-:W-:Y:S03]  /*8b30*/  FADD.FTZ R61, R61, R60 ;  /* 0x0000003c3d3d7221 */ /* 0x000fe60000010000 */
[----:B------:R-:W-:Y:S01]  /*8b40*/  FADD.FTZ R90, R90, R3 ;  /* 0x000000035a5a7221 */ /* 0x000fe20000010000 */
[----:B------:R-:W-:Y:S01]  /*8b50*/  FADD.FTZ R44, R44, R61 ;  /* 0x0000003d2c2c7221 */ /* 0x000fe20000010000 */
[----:B-1----:R-:W-:Y:S02]  /*8b60*/  F2FP.BF16.F32.PACK_AB R71, R180, R45 ;  /* 0x0000002db447723e */ /* 0x002fe400000010ff */
[----:B------:R-:W-:Y:S01]  /*8b70*/  FADD.FTZ R119, R119, R90 ;  /* 0x0000005a77777221 */ /* 0x000fe20000010000 */
[----:B------:R-:W-:Y:S01]  /*8b80*/  IADD3 R3, R179, -0x1, RZ ;  /* 0xffffffffb3037810 */ /* 0x000fe20007ffe0ff */
        /* <DEDUP_REMOVED lines=12> */
[C---:B------:R-:W-:Y:S05]  /*8c50*/  HMMA.16816.F32.BF16 R76, R68.reuse, R78, R24 ;  /* 0x0000004e444c723c */ /* 0x040fea0000041818 */
[----:B------:R-:W-:Y:S01]  /*8c60*/  FADD.FTZ R128, R128, R131 ;  /* 0x0000008380807221 */ /* 0x000fe20000010000 */
[C---:B----4-:R-:W-:Y:S05]  /*8c70*/  HMMA.16816.F32.BF16 R72, R68.reuse, R36, R28 ;  /* 0x000000244448723c */ /* 0x050fea000004181c */
[----:B------:R-:W-:Y:S01]  /*8c80*/  FADD.FTZ R135, R135, R128 ;  /* 0x0000008087877221 */ /* 0x000fe20000010000 */
[----:B------:R-:W-:Y:S05]  /*8c90*/  HMMA.16816.F32.BF16 R68, R68, R38, R32 ;  /* 0x000000264444723c */ /* 0x000fea0000041820 */
[----:B------:R-:W-:Y:S01]  /*8ca0*/  FADD.FTZ R62, R62, R135 ;  /* 0x000000873e3e7221 */ /* 0x000fe20000010000 */
[----:B------:R-:W-:Y:S05]  /*8cb0*/  MOV R179, R3 ;  /* 0x0000000300b37202 */ /* 0x000fea0000000f00 */
[----:B------:R-:W-:Y:S04]  /*8cc0*/  FADD.FTZ R62, R63, R62 ;  /* 0x0000003e3f3e7221 */ /* 0x000fe80000010000 */
[----:B------:R-:W-:Y:S04]  /*8cd0*/  FADD.FTZ R45, R45, R62 ;  /* 0x0000003e2d2d7221 */ /* 0x000fe80000010000 */
[----:B------:R-:W-:Y:S01]  /*8ce0*/  FADD.FTZ R180, R180, R45 ;  /* 0x0000002db4b47221 */ /* 0x000fe20000010000 */
[----:B------:R-:W-:Y:S06]  /*8cf0*/  @P0 BRA `(.L_x_6348) ;  /* 0xffffffc800840947 */ /* 0x000fec000383ffff */
.L_x_6344:
        /* <DEDUP_REMOVED lines=134> */
.L_x_6349:
[----:B------:R-:W-:Y:S01]  /*9560*/  S2UR UR8, SR_CTAID.Z ;  /* 0x00000000000879c3 */ /* 0x000fe20000002700 */
[----:B------:R-:W-:Y:S01]  /*9570*/  ULDC UR9, c[0x0][0x270] ;  /* 0x00009c0000097ab9 */ /* 0x000fe20000000800 */
[----:B------:R-:W-:-:S06]  /*9580*/  ULDC UR6, c[0x0][0x2c4] ;  /* 0x0000b10000067ab9 */ /* 0x000fcc0000000800 */
[----:B------:R-:W1:Y:S02]  /*9590*/  S2UR UR7, SR_CTAID.Y ;  /* 0x00000000000779c3 */ /* 0x000e640000002600 */
[----:B-1----:R-:W-:-:S04]  /*95a0*/  UIMAD UR9, UR7, UR9, UR8 ;  /* 0x00000009070972a4 */ /* 0x002fc8000f8e0208 */
[----:B------:R-:W-:Y:S02]  /*95b0*/  UIMAD UR9, UR9, UR6, URZ ;  /* 0x00000006090972a4 */ /* 0x000fe4000f8e023f */
.L_x_6350:
        /* <DEDUP_REMOVED lines=21> */
.L_x_6352:
[----:B------:R-:W-:Y:S05]  /*9710*/  BSYNC B0 ;  /* 0x0000000000007941 */ /* 0x000fea0003800000 */
.L_x_6351:
        /* <DEDUP_REMOVED lines=49> */
.L_x_6353:
        /* <DEDUP_REMOVED lines=13> */
.L_x_8043:


//--------------------- .text._ZN5flash24flash_fwd_splitkv_kernelI23Flash_fwd_kernel_traitsILi64ELi64ELi128ELi4ELb0ELb0EN7cutlass10bfloat16_tE19Flash_kernel_traitsILi64ELi64ELi128ELi4ES3_EELb1ELb0ELb0ELb1ELb1ELb0ELb1ELb0EEEvNS_16Flash_fwd_paramsE --------------------------
	.section	.text._ZN5flash24flash_fwd_splitkv_kernelI23Flash_fwd_kernel_traitsILi64ELi64ELi128ELi4ELb0ELb0EN7cutlass10bfloat16_tE19Flash_kernel_traitsILi64ELi64ELi128ELi4ES3_EELb1ELb0ELb0ELb1ELb1ELb0ELb1ELb0EEEvNS_16Flash_fwd_paramsE,"ax",@progbits
	.align	128
        .global         _ZN5flash24flash_fwd_splitkv_kernelI23Flash_fwd_kernel_traitsILi64ELi64ELi128ELi4ELb0ELb0EN7cutlass10bfloat16_tE19Flash_kernel_traitsILi64ELi64ELi128ELi4ES3_EELb1ELb0ELb0ELb1ELb1ELb0ELb1ELb0EEEvNS_16Flash_fwd_paramsE
        .type           _ZN5flash24flash_fwd_splitkv_kernelI23Flash_fwd_kernel_traitsILi64ELi64ELi128ELi4ELb0ELb0EN7cutlass10bfloat16_tE19Flash_kernel_traitsILi64ELi64ELi128ELi4ES3_EELb1ELb0ELb0ELb1ELb1ELb0ELb1ELb0EEEvNS_16Flash_fwd_paramsE,@function
        .size           _ZN5flash24flash_fwd_splitkv_kernelI23Flash_fwd_kernel_traitsILi64ELi64ELi128ELi4ELb0ELb0EN7cutlass10bfloat16_tE19Flash_kernel_traitsILi64ELi64ELi128ELi4ES3_EELb1ELb0ELb0ELb1ELb1ELb0ELb1ELb0EEEvNS_16Flash_fwd_paramsE,(.L_x_8044 - _ZN5flash24flash_fwd_splitkv_kernelI23Flash_fwd_kernel_traitsILi64ELi64ELi128ELi4ELb0ELb0EN7cutlass10bfloat16_tE19Flash_kernel_traitsILi64ELi64ELi128ELi4ES3_EELb1ELb0ELb0ELb1ELb1ELb0ELb1ELb0EEEvNS_16Flash_fwd_paramsE)
        .other          _ZN5flash24flash_fwd_splitkv_kernelI23Flash_fwd_kernel_traitsILi64ELi64ELi128ELi4ELb0ELb0EN7cutlass10bfloat16_tE19Flash_kernel_traitsILi64ELi64ELi128ELi4ES3_EELb1ELb0ELb0ELb1ELb1ELb0ELb1ELb0EEEvNS_16Flash_fwd_paramsE,@"STO_CUDA_ENTRY STV_DEFAULT"
_ZN5flash24flash_fwd_splitkv_kernelI23Flash_fwd_kernel_traitsILi64ELi64ELi128ELi4ELb0ELb0EN7cutlass10bfloat16_tE19Flash_kernel_traitsILi64ELi64ELi128ELi4ES3_EELb1ELb0ELb0ELb1ELb1ELb0ELb1ELb0EEEvNS_16Flash_fwd_paramsE:
.text._ZN5flash24flash_fwd_splitkv_kernelI23Flash_fwd_kernel_traitsILi64ELi64ELi128ELi4ELb0ELb0EN7cutlass10bfloat16_tE19Flash_kernel_traitsILi64ELi64ELi128ELi4ES3_EELb1ELb0ELb0ELb1ELb1ELb0ELb1ELb0EEEvNS_16Flash_fwd_paramsE:
[----:B------:R-:W-:Y:S08]  /*0000*/  LDC R1, c[0x0][0x28] ;  /* 0x00000a00ff017b82 */ /* 0x000ff00000000800 */
[----:B------:R-:W1:Y:S01]  /*0010*/  LDC R0, c[0x0][0x270] ;  /* 0x00009c00ff007b82 */ /* 0x000e620000000800 */
[----:B------:R-:W-:-:S07]  /*0020*/  ULDC.64 UR18, c[0x0][0x208] ;  /* 0x0000820000127ab9 */ /* 0x000fce0000000a00 */
[----:B------:R-:W2:Y:S08]  /*0030*/  S2UR UR4, SR_CTAID.Z ;  /* 0x00000000000479c3 */ /* 0x000eb00000002700 */
[----:B------:R-:W3:Y:S08]  /*0040*/  LDC.64 R2, c[0x0][0x308] ;  /* 0x0000c200ff027b82 */ /* 0x000ef00000000a00 */
[----:B------:R-:W4:Y:S01]  /*0050*/  LDC.64 R4, c[0x0][0x300] ;  /* 0x0000c000ff047b82 */ /* 0x000f220000000a00 */
[----:B-1----:R-:W1:Y:S01]  /*0060*/  I2F.U32.RP R6, R0 ;  /* 0x0000000000067306 */ /* 0x002e620000209000 */
[----:B------:R-:W-:Y:S01]  /*0070*/  ISETP.NE.U32.AND P2, PT, R0, RZ, PT ;  /* 0x000000ff0000720c */ /* 0x000fe20003f45070 */
[----:B------:R-:W2:Y:S01]  /*0080*/  S2R R10, SR_CTAID.X ;  /* 0x00000000000a7919 */ /* 0x000ea20000002500 */
[----:B------:R-:W-:Y:S01]  /*0090*/  IMAD.MOV.U32 R19, RZ, RZ, RZ ;  /* 0x000000ffff137224 */ /* 0x000fe200078e00ff */
[----:B------:R-:W-:-:S04]  /*00a0*/  ULDC UR17, c[0x0][0x2c4] ;  /* 0x0000b10000117ab9 */ /* 0x000fc80000000800 */
[----:B-1----:R-:W1:Y:S01]  /*00b0*/  MUFU.RCP R8, R6 ;  /* 0x0000000600087308 */ /* 0x002e620000001000 */
[----:B---3--:R-:W-:-:S04]  /*00c0*/  ISETP.NE.U32.AND P0, PT, R2, RZ, PT ;  /* 0x000000ff0200720c */ /* 0x008fc80003f05070 */
[----:B------:R-:W-:Y:S02]  /*00d0*/  ISETP.NE.AND.EX P0, PT, R3, RZ, PT, P0 ;  /* 0x000000ff0300720c */ /* 0x000fe40003f05300 */
[----:B----4-:R-:W-:-:S04]  /*00e0*/  ISETP.NE.U32.AND P1, PT, R4, RZ, PT ;  /* 0x000000ff0400720c */ /* 0x010fc80003f25070 */
[----:B------:R-:W-:Y:S01]  /*00f0*/  ISETP.NE.AND.EX P1, PT, R5, RZ, PT, P1 ;  /* 0x000000ff0500720c */ /* 0x000fe20003f25310 */
[----:B-1----:R-:W-:-:S06]  /*0100*/  VIADD R8, R8, 0xffffffe ;  /* 0x0ffffffe08087836 */ /* 0x002fcc0000000000 */
[----:B------:R-:W1:Y:S01]  /*0110*/  @P0 LDC.64 R2, c[0x0][0x308] ;  /* 0x0000c200ff020b82 */ /* 0x000e620000000a00 */
[----:B------:R-:W3:Y:S07]  /*0120*/  F2I.FTZ.U32.TRUNC.NTZ R9, R8 ;  /* 0x0000000800097305 */ /* 0x000eee000021f000 */
[----:B------:R-:W4:Y:S01]  /*0130*/  @P1 LDC.64 R4, c[0x0][0x300] ;  /* 0x0000c000ff041b82 */ /* 0x000f220000000a00 */
[----:B---3--:R-:W-:Y:S01]  /*0140*/  IMAD.MOV R7, RZ, RZ, -R9 ;  /* 0x000000ffff077224 */ /* 0x008fe200078e0a09 */
[----:B------:R-:W-:-:S03]  /*0150*/  MOV R8, RZ ;  /* 0x000000ff00087202 */ /* 0x000fc60000000f00 */
[----:B------:R-:W-:-:S04]  /*0160*/  IMAD R7, R7, R0, RZ ;  /* 0x0000000007077224 */ /* 0x000fc800078e02ff */
[----:B------:R-:W-:-:S06]  /*0170*/  IMAD.HI.U32 R7, R9, R7, R8 ;  /* 0x0000000709077227 */ /* 0x000fcc00078e0008 */
[----:B--2---:R-:W-:-:S04]  /*0180*/  IMAD.HI.U32 R171, R7, UR4, RZ ;  /* 0x0000000407ab7c27 */ /* 0x004fc8000f8e00ff */
        /* <DEDUP_REMOVED lines=8> */
[----:B-1----:R-:W-:Y:S01]  /*0210*/  @P0 IMAD.WIDE R2, R171, 0x4, R2 ;  /* 0x00000004ab020825 */ /* 0x002fe200078e0202 */
[----:B------:R-:W-:-:S03]  /*0220*/  SHF.L.U32 R124, R10, 0x6, RZ ;  /* 0x000000060a7c7819 */ /* 0x000fc600000006ff */
[----:B----4-:R-:W-:Y:S01]  /*0230*/  @P1 IMAD.WIDE R4, R171, 0x4, R4 ;  /* 0x00000004ab041825 */ /* 0x010fe200078e0204 */
        /* <DEDUP_REMOVED lines=10> */
[----:B-1----:R-:W1:Y:S01]  /*02e0*/  LDC R2, c[0x0][0x2c8] ;  /* 0x0000b200ff027b82 */ /* 0x002e620000000800 */
[----:B--2---:R-:W-:-:S04]  /*02f0*/  IABS R8, R6 ;  /* 0x0000000600087213 */ /* 0x004fc80000000000 */
[----:B------:R-:W2:Y:S01]  /*0300*/  I2F.RP R7, R8 ;  /* 0x0000000800077306 */ /* 0x000ea20000209400 */
[----:B-1----:R-:W-:-:S05]  /*0310*/  VIADD R2, R2, 0x7f ;  /* 0x0000007f02027836 */ /* 0x002fca0000000000 */
[----:B------:R-:W-:-:S04]  /*0320*/  SHF.R.S32.HI R13, RZ, 0x1f, R2 ;  /* 0x0000001fff0d7819 */ /* 0x000fc80000011402 */
[----:B------:R-:W-:Y:S01]  /*0330*/  LEA.HI R13, R13, R2, RZ, 0x7 ;  /* 0x000000020d0d7211 */ /* 0x000fe200078f38ff */
[----:B--2---:R-:W1:Y:S01]  /*0340*/  MUFU.RCP R4, R7 ;  /* 0x0000000700047308 */ /* 0x004e620000001000 */
[-C--:B------:R-:W-:Y:S02]  /*0350*/  IABS R2, R6.reuse ;  /* 0x0000000600027213 */ /* 0x080fe40000000000 */
[----:B------:R-:W-:-:S03]  /*0360*/  LEA.HI.SX32 R13, R13, R6, 0x19 ;  /* 0x000000060d0d7211 */ /* 0x000fc600078fcaff */
[----:B------:R-:W-:Y:S02]  /*0370*/  IMAD.MOV R2, RZ, RZ, -R2 ;  /* 0x000000ffff027224 */ /* 0x000fe400078e0a02 */
        /* <DEDUP_REMOVED lines=12> */
[----:B------:R-:W2:Y:S03]  /*0440*/  @!P0 LDC.64 R2, c[0x0][0x2c8] ;  /* 0x0000b200ff028b82 */ /* 0x000ea60000000a00 */
[----:B------:R-:W-:Y:S02]  /*0450*/  ISETP.GT.U32.AND P2, PT, R8, R9, PT ;  /* 0x000000090800720c */ /* 0x000fe40003f44070 */
[----:B-1----:R-:W-:Y:S02]  /*0460*/  @!P0 ISETP.NE.U32.AND P1, PT, R4, RZ, PT ;  /* 0x000000ff0400820c */ /* 0x002fe40003f25070 */
[----:B------:R-:W1:Y:S09]  /*0470*/  S2R R4, SR_CTAID.Y ;  /* 0x0000000000047919 */ /* 0x000e720000002600 */
[----:B------:R-:W-:Y:S01]  /*0480*/  @!P2 IMAD.IADD R9, R9, 0x1, -R8 ;  /* 0x000000010909a824 */ /* 0x000fe200078e0a08 */
[----:B------:R-:W-:Y:S01]  /*0490*/  @!P0 ISETP.NE.AND.EX P1, PT, R5, RZ, PT, P1 ;  /* 0x000000ff0500820c */ /* 0x000fe20003f25310 */
[----:B------:R-:W-:-:S03]  /*04a0*/  @!P2 VIADD R7, R7, 0x1 ;  /* 0x000000010707a836 */ /* 0x000fc60000000000 */
[----:B------:R-:W-:Y:S02]  /*04b0*/  ISETP.GE.U32.AND P3, PT, R9, R8, PT ;  /* 0x000000080900720c */ /* 0x000fe40003f66070 */
[----:B--2---:R-:W-:Y:S02]  /*04c0*/  @!P0 SEL R3, R3, RZ, P1 ;  /* 0x000000ff03038207 */ /* 0x004fe40000800000 */
        /* <DEDUP_REMOVED lines=12> */
[----:B------:R-:W-:-:S03]  /*0590*/  SHF.R.S32.HI R5, RZ, 0x1f, R2 ;  /* 0x0000001fff057819 */ /* 0x000fc60000011402 */
[----:B-1----:R-:W-:Y:S01]  /*05a0*/  IMAD R163, R7, R4, RZ ;  /* 0x0000000407a37224 */ /* 0x002fe200078e02ff */
[----:B------:R-:W-:Y:S02]  /*05b0*/  LEA.HI R5, R5, R2, RZ, 0x7 ;  /* 0x0000000205057211 */ /* 0x000fe400078f38ff */
[----:B------:R-:W-:Y:S02]  /*05c0*/  SHF.R.S32.HI R2, RZ, 0x7, R3 ;  /* 0x00000007ff027819 */ /* 0x000fe40000011403 */
[----:B------:R-:W-:Y:S02]  /*05d0*/  SHF.R.S32.HI R5, RZ, 0x7, R5 ;  /* 0x00000007ff057819 */ /* 0x000fe40000011405 */
[----:B------:R-:W-:-:S04]  /*05e0*/  VIADDMNMX R2, R163, R7, R2, PT ;  /* 0x00000007a3027246 */ /* 0x000fc80003800102 */
[----:B------:R-:W-:-:S04]  /*05f0*/  VIMNMX R6, R2, R5, PT ;  /* 0x0000000502067248 */ /* 0x000fc80003fe0100 */
[----:B------:R-:W-:-:S13]  /*0600*/  ISETP.GE.AND P0, PT, R163, R6, PT ;  /* 0x00000006a300720c */ /* 0x000fda0003f06270 */
[----:B---3--:R-:W-:Y:S05]  /*0610*/  @!P0 BRA `(.L_x_6354) ;  /* 0x0000000400108947 */ /* 0x008fea0003800000 */
[----:B------:R-:W1:Y:S01]  /*0620*/  LDC R3, c[0x0][0x2c0] ;  /* 0x0000b000ff037b82 */ /* 0x000e620000000800 */
[----:B------:R-:W-:Y:S01]  /*0630*/  SHF.R.S32.HI R2, RZ, 0x1f, R123 ;  /* 0x0000001fff027819 */ /* 0x000fe2000001147b */
[----:B------:R-:W-:Y:S01]  /*0640*/  ULDC UR4, c[0x0][0x2dc] ;  /* 0x0000b70000047ab9 */ /* 0x000fe20000000800 */
[----:B------:R-:W-:Y:S02]  /*0650*/  LOP3.LUT P6, RZ, R123, 0xf, RZ, 0xc0, !PT ;  /* 0x0000000f7bff7812 */ /* 0x000fe400078cc0ff */
[----:B------:R-:W-:Y:S02]  /*0660*/  LEA.HI R2, R2, R123, RZ, 0x4 ;  /* 0x0000007b02027211 */ /* 0x000fe400078f20ff */
[----:B------:R-:W-:Y:S02]  /*0670*/  IADD3 R7, -R124, UR17, RZ ;  /* 0x000000117c077c10 */ /* 0x000fe4000fffe1ff */
[----:B------:R-:W-:-:S05]  /*0680*/  LOP3.LUT R6, R2, 0x3ffffff0, RZ, 0xc0, !PT ;  /* 0x3ffffff002067812 */ /* 0x000fca00078ec0ff */
[----:B------:R-:W-:-:S04]  /*0690*/  IMAD.IADD R6, R123, 0x1, -R6 ;  /* 0x000000017b067824 */ /* 0x000fc800078e0a06 */
[----:B------:R-:W-:-:S05]  /*06a0*/  IMAD.SHL.U32 R8, R6, 0x4, RZ ;  /* 0x0000000406087824 */ /* 0x000fca00078e00ff */
[----:B------:R-:W-:Y:S01]  /*06b0*/  SHF.R.S32.HI R9, RZ, 0x1f, R8 ;  /* 0x0000001fff097819 */ /* 0x000fe20000011408 */
[----:B-1----:R-:W-:-:S04]  /*06c0*/  IMAD R3, R4, R3, R171 ;  /* 0x0000000304037224 */ /* 0x002fc800078e02ab */
[----:B------:R-:W-:Y:S01]  /*06d0*/  IMAD R3, R3, R0, R11 ;  /* 0x0000000003037224 */ /* 0x000fe200078e020b */
[----:B------:R-:W-:-:S03]  /*06e0*/  SHF.R.S32.HI R0, RZ, 0x4, R2 ;  /* 0x00000004ff007819 */ /* 0x000fc60000011402 */
[----:B------:R-:W-:Y:S01]  /*06f0*/  IMAD R3, R3, UR17, R124 ;  /* 0x0000001103037c24 */ /* 0x000fe2000f8e027c */
[C---:B------:R-:W-:Y:S01]  /*0700*/  ISETP.GE.OR P5, PT, R0.reuse, R7, P6 ;  /* 0x000000070000720c */ /* 0x040fe200037a6670 */
[----:B------:R-:W-:-:S04]  /*0710*/  IMAD.WIDE R8, R0, 0x40, R8 ;  /* 0x0000004000087825 */ /* 0x000fc800078e0208 */
[----:B------:R-:W-:Y:S01]  /*0720*/  IMAD R5, R3, UR4, RZ ;  /* 0x0000000403057c24 */ /* 0x000fe2000f8e02ff */
[----:B------:R-:W-:Y:S01]  /*0730*/  ULDC.64 UR4, c[0x0][0x288] ;  /* 0x0000a20000047ab9 */ /* 0x000fe20000000a00 */
[C---:B------:R-:W-:Y:S02]  /*0740*/  VIADD R6, R0.reuse, 0x8 ;  /* 0x0000000800067836 */ /* 0x040fe40000000000 */
[C---:B------:R-:W-:Y:S01]  /*0750*/  VIADD R4, R0.reuse, 0x10 ;  /* 0x0000001000047836 */ /* 0x040fe20000000000 */
[C---:B------:R-:W-:Y:S01]  /*0760*/  IADD3 R2, P0, R5.reuse, R8, RZ ;  /* 0x0000000805027210 */ /* 0x040fe20007f1e0ff */
[----:B------:R-:W-:Y:S01]  /*0770*/  VIADD R10, R0, 0x18 ;  /* 0x00000018000a7836 */ /* 0x000fe20000000000 */
[----:B------:R-:W-:Y:S01]  /*0780*/  ISETP.GE.OR P4, PT, R6, R7, P6 ;  /* 0x000000070600720c */ /* 0x000fe20003786670 */
[----:B------:R-:W-:Y:S01]  /*0790*/  @!P5 IMAD.MOV.U32 R11, RZ, RZ, -0x800000 ;  /* 0xff800000ff0bd424 */ /* 0x000fe200078e00ff */
[----:B------:R-:W-:Y:S01]  /*07a0*/  LEA.HI.X.SX32 R5, R5, R9, 0x1, P0 ;  /* 0x0000000905057211 */ /* 0x000fe200000f0eff */
[----:B------:R-:W-:Y:S01]  /*07b0*/  VIADD R6, R0, 0x20 ;  /* 0x0000002000067836 */ /* 0x000fe20000000000 */
[----:B------:R-:W-:-:S02]  /*07c0*/  LEA R12, P0, R2, UR4, 0x2 ;  /* 0x00000004020c7c11 */ /* 0x000fc4000f8010ff */
[-C--:B------:R-:W-:Y:S01]  /*07d0*/  ISETP.GE.OR P3, PT, R4, R7.reuse, P6 ;  /* 0x000000070400720c */ /* 0x080fe20003766670 */
[----:B------:R-:W-:Y:S01]  /*07e0*/  VIADD R4, R0, 0x28 ;  /* 0x0000002800047836 */ /* 0x000fe20000000000 */
[----:B------:R-:W-:Y:S01]  /*07f0*/  LEA.HI.X R13, R2, UR5, R5, 0x2, P0 ;  /* 0x00000005020d7c11 */ /* 0x000fe200080f1405 */
[----:B------:R-:W-:Y:S01]  /*0800*/  ULDC.64 UR4, c[0x0][0x2b8] ;  /* 0x0000ae0000047ab9 */ /* 0x000fe20000000a00 */
[----:B------:R-:W-:Y:S02]  /*0810*/  SHF.R.S32.HI R5, RZ, 0x1f, R3 ;  /* 0x0000001fff057819 */ /* 0x000fe40000011403 */
[----:B------:R-:W-:Y:S01]  /*0820*/  IADD3 R3, P0, R3, R0, RZ ;  /* 0x0000000003037210 */ /* 0x000fe20007f1e0ff */
[----:B------:R1:W-:Y:S01]  /*0830*/  STG.E.128 desc[UR18][R12.64], RZ ;  /* 0x000000ff0c007986 */ /* 0x0003e2000c101d12 */
[----:B------:R-:W-:Y:S01]  /*0840*/  ISETP.GE.OR P2, PT, R10, R7, P6 ;  /* 0x000000070a00720c */ /* 0x000fe20003746670 */
[----:B------:R-:W-:Y:S01]  /*0850*/  @!P4 IMAD.MOV.U32 R15, RZ, RZ, -0x800000 ;  /* 0xff800000ff0fc424 */ /* 0x000fe200078e00ff */
[----:B------:R-:W-:Y:S01]  /*0860*/  LEA.HI.X.SX32 R2, R0, R5, 0x1, P0 ;  /* 0x0000000500027211 */ /* 0x000fe200000f0eff */
[----:B------:R1:W-:Y:S01]  /*0870*/  STG.E.128 desc[UR18][R12.64+0x800], RZ ;  /* 0x000800ff0c007986 */ /* 0x0003e2000c101d12 */
[----:B------:R-:W-:-:S02]  /*0880*/  LEA R8, P0, R3, UR4, 0x2 ;  /* 0x0000000403087c11 */ /* 0x000fc4000f8010ff */
[-C--:B------:R-:W-:Y:S01]  /*0890*/  ISETP.GE.OR P1, PT, R6, R7.reuse, P6 ;  /* 0x000000070600720c */ /* 0x080fe20003726670 */
[----:B------:R1:W-:Y:S01]  /*08a0*/  STG.E.128 desc[UR18][R12.64+0x1000], RZ ;  /* 0x001000ff0c007986 */ /* 0x0003e2000c101d12 */
[----:B------:R-:W-:Y:S01]  /*08b0*/  LEA.HI.X R9, R3, UR5, R2, 0x2, P0 ;  /* 0x0000000503097c11 */ /* 0x000fe200080f1402 */
[----:B------:R-:W-:Y:S01]  /*08c0*/  VIADD R2, R0, 0x30 ;  /* 0x0000003000027836 */ /* 0x000fe20000000000 */
[----:B------:R-:W-:Y:S01]  /*08d0*/  ISETP.GE.OR P0, PT, R4, R7, P6 ;  /* 0x000000070400720c */ /* 0x000fe20003706670 */
[----:B------:R1:W-:Y:S01]  /*08e0*/  STG.E.128 desc[UR18][R12.64+0x1800], RZ ;  /* 0x001800ff0c007986 */ /* 0x0003e2000c101d12 */
[----:B------:R-:W-:Y:S02]  /*08f0*/  VIADD R0, R0, 0x38 ;  /* 0x0000003800007836 */ /* 0x000fe40000000000 */
[----:B------:R-:W-:Y:S01]  /*0900*/  @!P3 IMAD.MOV.U32 R6, RZ, RZ, -0x800000 ;  /* 0xff800000ff06b424 */ /* 0x000fe200078e00ff */
[----:B------:R1:W-:Y:S01]  /*0910*/  STG.E.128 desc[UR18][R12.64+0x2000], RZ ;  /* 0x002000ff0c007986 */ /* 0x0003e2000c101d12 */
[----:B------:R-:W-:-:S03]  /*0920*/  @!P2 IMAD.MOV.U32 R5, RZ, RZ, -0x800000 ;  /* 0xff800000ff05a424 */ /* 0x000fc600078e00ff */
[----:B------:R1:W-:Y:S01]  /*0930*/  STG.E.128 desc[UR18][R12.64+0x2800], RZ ;  /* 0x002800ff0c007986 */ /* 0x0003e2000c101d12 */
[----:B------:R-:W-:-:S03]  /*0940*/  @!P1 IMAD.MOV.U32 R4, RZ, RZ, -0x800000 ;  /* 0xff800000ff049424 */ /* 0x000fc600078e00ff */
[----:B------:R1:W-:Y:S01]  /*0950*/  STG.E.128 desc[UR18][R12.64+0x3000], RZ ;  /* 0x003000ff0c007986 */ /* 0x0003e2000c101d12 */
[----:B------:R-:W-:-:S03]  /*0960*/  @!P0 IMAD.MOV.U32 R3, RZ, RZ, -0x800000 ;  /* 0xff800000ff038424 */ /* 0x000fc600078e00ff */
[----:B------:R1:W-:Y:S04]  /*0970*/  STG.E.128 desc[UR18][R12.64+0x3800], RZ ;  /* 0x003800ff0c007986 */ /* 0x0003e8000c101d12 */
[----:B------:R1:W-:Y:S01]  /*0980*/  @!P5 STG.E desc[UR18][R8.64], R11 ;  /* 0x0000000b0800d986 */ /* 0x0003e2000c101912 */
[-C--:B------:R-:W-:Y:S02]  /*0990*/  ISETP.GE.OR P5, PT, R2, R7.reuse, P6 ;  /* 0x000000070200720c */ /* 0x080fe400037a6670 */
[----:B------:R-:W-:Y:S01]  /*09a0*/  ISETP.GE.OR P6, PT, R0, R7, P6 ;  /* 0x000000070000720c */ /* 0x000fe200037c6670 */
[----:B------:R1:W-:Y:S04]  /*09b0*/  @!P4 STG.E desc[UR18][R8.64+0x20], R15 ;  /* 0x0000200f0800c986 */ /* 0x0003e8000c101912 */
[----:B------:R1:W-:Y:S04]  /*09c0*/  @!P3 STG.E desc[UR18][R8.64+0x40], R6 ;  /* 0x000040060800b986 */ /* 0x0003e8000c101912 */
[----:B------:R1:W-:Y:S02]  /*09d0*/  @!P2 STG.E desc[UR18][R8.64+0x60], R5 ;  /* 0x000060050800a986 */ /* 0x0003e4000c101912 */
[----:B------:R-:W-:-:S02]  /*09e0*/  @!P5 IMAD.MOV.U32 R2, RZ, RZ, -0x800000 ;  /* 0xff800000ff02d424 */ /* 0x000fc400078e00ff */
[----:B------:R1:W-:Y:S04]  /*09f0*/  @!P1 STG.E desc[UR18][R8.64+0x80], R4 ;  /* 0x0000800408009986 */ /* 0x0003e8000c101912 */
[----:B------:R1:W-:Y:S04]  /*0a00*/  @!P0 STG.E desc[UR18][R8.64+0xa0], R3 ;  /* 0x0000a00308008986 */ /* 0x0003e8000c101912 */
[----:B------:R1:W-:Y:S01]  /*0a10*/  @!P5 STG.E desc[UR18][R8.64+0xc0], R2 ;  /* 0x0000c0020800d986 */ /* 0x0003e2000c101912 */
[----:B------:R-:W-:Y:S05]  /*0a20*/  @P6 EXIT ;  /* 0x000000000000694d */ /* 0x000fea0003800000 */
[----:B-1----:R-:W-:-:S05]  /*0a30*/  MOV R3, 0xff800000 ;  /* 0xff80000000037802 */ /* 0x002fca0000000f00 */
[----:B------:R-:W-:Y:S01]  /*0a40*/  STG.E desc[UR18][R8.64+0xe0], R3 ;  /* 0x0000e00308007986 */ /* 0x000fe2000c101912 */
[----:B------:R-:W-:Y:S05]  /*0a50*/  EXIT ;  /* 0x000000000000794d */ /* 0x000fea0003800000 */
.L_x_6354:
        /* <DEDUP_REMOVED lines=22> */
.L_x_6355:
[----:B------:R-:W-:Y:S05]  /*0bc0*/  @P6 BRA `(.L_x_6356) ;  /* 0x00000004003c6947 */ /* 0x000fea0003800000 */
[----:B------:R-:W2:Y:S01]  /*0bd0*/  LDC R0, c[0x0][0x380] ;  /* 0x0000e000ff007b82 */ /* 0x000ea20000000800 */
[----:B------:R-:W-:Y:S01]  /*0be0*/  LEA R7, R6, 0xffffff80, 0x7 ;  /* 0xffffff8006077811 */ /* 0x000fe200078e38ff */
[----:B------:R-:W-:Y:S01]  /*0bf0*/  ULDC.64 UR8, c[0x0][0x230] ;  /* 0x00008c0000087ab9 */ /* 0x000fe20000000a00 */
[----:B------:R-:W-:Y:S01]  /*0c00*/  ULDC.64 UR6, c[0x0][0x248] ;  /* 0x0000920000067ab9 */ /* 0x000fe20000000a00 */
[----:B------:R-:W-:Y:S01]  /*0c10*/  ULDC.64 UR10, c[0x0][0x260] ;  /* 0x00009800000a7ab9 */ /* 0x000fe20000000a00 */
[----:B-1----:R-:W-:Y:S01]  /*0c20*/  IABS R2, R7 ;  /* 0x0000000700027213 */ /* 0x002fe20000000000 */
[----:B------:R-:W-:Y:S01]  /*0c30*/  ULDC.64 UR4, c[0x0][0x238] ;  /* 0x00008e0000047ab9 */ /* 0x000fe20000000a00 */
[----:B--2---:R-:W-:-:S04]  /*0c40*/  IABS R4, R0 ;  /* 0x0000000000047213 */ /* 0x004fc80000000000 */
        /* <DEDUP_REMOVED lines=13> */
[----:B------:R-:W-:Y:S02]  /*0d20*/  ISETP.GE.AND P0, PT, R2, RZ, PT ;  /* 0x000000ff0200720c */ /* 0x000fe40003f06270 */
[----:B------:R-:W1:Y:S09]  /*0d30*/  LDC R2, c[0x0][0x278] ;  /* 0x00009e00ff027b82 */ /* 0x000e720000000800 */
[----:B------:R-:W-:Y:S01]  /*0d40*/  @!P1 IADD3 R3, R3, -R4, RZ ;  /* 0x8000000403039210 */ /* 0x000fe20007ffe0ff */
[----:B------:R-:W-:Y:S01]  /*0d50*/  @!P1 VIADD R5, R5, 0x1 ;  /* 0x0000000105059836 */ /* 0x000fe20000000000 */
[----:B------:R-:W-:-:S02]  /*0d60*/  ISETP.NE.AND P1, PT, R0, RZ, PT ;  /* 0x000000ff0000720c */ /* 0x000fc40003f25270 */
[----:B------:R-:W-:-:S13]  /*0d70*/  ISETP.GE.U32.AND P2, PT, R3, R4, PT ;  /* 0x000000040300720c */ /* 0x000fda0003f46070 */
[----:B------:R-:W-:-:S05]  /*0d80*/  @P2 IADD3 R5, R5, 0x1, RZ ;  /* 0x0000000105052810 */ /* 0x000fca0007ffe0ff */
[----:B------:R-:W-:Y:S01]  /*0d90*/  @!P0 IMAD.MOV R5, RZ, RZ, -R5 ;  /* 0x000000ffff058224 */ /* 0x000fe200078e0a05 */
[----:B------:R-:W-:-:S05]  /*0da0*/  @!P1 LOP3.LUT R5, RZ, R0, RZ, 0x33, !PT ;  /* 0x00000000ff059212 */ /* 0x000fca00078e33ff */
[----:B------:R-:W-:-:S05]  /*0db0*/  IMAD.WIDE R16, R5, 0x4, R172 ;  /* 0x0000000405107825 */ /* 0x000fca00078e02ac */
[----:B------:R-:W2:Y:S01]  /*0dc0*/  LDG.E R14, desc[UR18][R16.64] ;  /* 0x00000012100e7981 */ /* 0x000ea2000c1e1900 */
[----:B-1----:R-:W-:Y:S02]  /*0dd0*/  IABS R3, R2 ;  /* 0x0000000200037213 */ /* 0x002fe40000000000 */
[----:B------:R-:W-:Y:S02]  /*0de0*/  IADD3 R5, -R5, RZ, RZ ;  /* 0x000000ff05057210 */ /* 0x000fe40007ffe1ff */
[----:B------:R-:W1:Y:S03]  /*0df0*/  I2F.RP R15, R3 ;  /* 0x00000003000f7306 */ /* 0x000e660000209400 */
[----:B------:R-:W-:-:S05]  /*0e00*/  IMAD R7, R0, R5, R7 ;  /* 0x0000000500077224 */ /* 0x000fca00078e0207 */
[----:B------:R-:W-:Y:S01]  /*0e10*/  SHF.R.S32.HI R0, RZ, 0x1f, R7 ;  /* 0x0000001fff007819 */ /* 0x000fe20000011407 */
[----:B-1---5:R-:W1:Y:S02]  /*0e20*/  MUFU.RCP R12, R15 ;  /* 0x0000000f000c7308 */ /* 0x022e640000001000 */
        /* <DEDUP_REMOVED lines=14> */
[----:B------:R-:W-:Y:S01]  /*0f10*/  ISETP.GE.U32.AND P1, PT, R8, R3, PT ;  /* 0x000000030800720c */ /* 0x000fe20003f26070 */
[----:B------:R-:W-:Y:S01]  /*0f20*/  IMAD R8, R0, UR6, RZ ;  /* 0x0000000600087c24 */ /* 0x000fe2000f8e02ff */
[----:B------:R-:W-:-:S04]  /*0f30*/  LOP3.LUT R3, R11, R2, RZ, 0x3c, !PT ;  /* 0x000000020b037212 */ /* 0x000fc800078e3cff */
[----:B------:R-:W-:-:S07]  /*0f40*/  ISETP.GE.AND P0, PT, R3, RZ, PT ;  /* 0x000000ff0300720c */ /* 0x000fce0003f06270 */
[----:B------:R-:W-:Y:S02]  /*0f50*/  @P1 IADD3 R4, R4, 0x1, RZ ;  /* 0x0000000104041810 */ /* 0x000fe40007ffe0ff */
[----:B------:R-:W-:-:S04]  /*0f60*/  ISETP.NE.AND P1, PT, R2, RZ, PT ;  /* 0x000000ff0200720c */ /* 0x000fc80003f25270 */
[----:B------:R-:W-:-:S09]  /*0f70*/  @!P0 IMAD.MOV R4, RZ, RZ, -R4 ;  /* 0x000000ffff048224 */ /* 0x000fd200078e0a04 */
[----:B------:R-:W-:-:S04]  /*0f80*/  @!P1 LOP3.LUT R4, RZ, R2, RZ, 0x33, !PT ;  /* 0x00000002ff049212 */ /* 0x000fc800078e33ff */
[----:B------:R-:W-:Y:S02]  /*0f90*/  SHF.R.S32.HI R9, RZ, 0x1f, R4 ;  /* 0x0000001fff097819 */ /* 0x000fe40000011404 */
[----:B--2---:R-:W-:Y:S01]  /*0fa0*/  SHF.R.S32.HI R13, RZ, 0x1f, R14 ;  /* 0x0000001fff0d7819 */ /* 0x004fe2000001140e */
        /* <DEDUP_REMOVED lines=8> */
[----:B------:R-:W-:-:S04]  /*1030*/  IMAD.WIDE.U32 R16, R7, UR6, R16 ;  /* 0x0000000607107c25 */ /* 0x000fc8000f8e0010 */
        /* <DEDUP_REMOVED lines=8> */
.L_x_6356:
[----:B------:R-:W1:Y:S01]  /*10c0*/  LDC R14, c[0x0][0x278] ;  /* 0x00009e00ff0e7b82 */ /* 0x000e620000000800 */
[----:B------:R-:W-:Y:S01]  /*10d0*/  SHF.R.S32.HI R13, RZ, 0x1f, R19 ;  /* 0x0000001fff0d7819 */ /* 0x000fe20000011413 */
[----:B------:R-:W-:Y:S01]  /*10e0*/  ULDC.64 UR6, c[0x0][0x248] ;  /* 0x0000920000067ab9 */ /* 0x000fe20000000a00 */
[----:B------:R-:W-:-:S05]  /*10f0*/  ULDC.64 UR8, c[0x0][0x230] ;  /* 0x00008c0000087ab9 */ /* 0x000fca0000000a00 */
[----:B------:R-:W2:Y:S01]  /*1100*/  LDC.64 R8, c[0x0][0x250] ;  /* 0x00009400ff087b82 */ /* 0x000ea20000000a00 */
[----:B-1----:R-:W-:-:S04]  /*1110*/  IABS R3, R14 ;  /* 0x0000000e00037213 */ /* 0x002fc80000000000 */
[----:B------:R-:W1:Y:S01]  /*1120*/  I2F.RP R7, R3 ;  /* 0x0000000300077306 */ /* 0x000e620000209400 */
[----:B--2---:R-:W-:-:S04]  /*1130*/  IMAD R16, R13, R8, RZ ;  /* 0x000000080d107224 */ /* 0x004fc800078e02ff */
[----:B------:R-:W-:-:S03]  /*1140*/  IMAD R9, R19, R9, R16 ;  /* 0x0000000913097224 */ /* 0x000fc600078e0210 */
[----:B-1----:R-:W1:Y:S02]  /*1150*/  MUFU.RCP R4, R7 ;  /* 0x0000000700047308 */ /* 0x002e640000001000 */
[----:B-1----:R-:W-:Y:S02]  /*1160*/  IADD3 R4, R4, 0xffffffe, RZ ;  /* 0x0ffffffe04047810 */ /* 0x002fe40007ffe0ff */
[----:B------:R-:W-:-:S04]  /*1170*/  LEA R7, R6, 0xffffff80, 0x7 ;  /* 0xffffff8006077811 */ /* 0x000fc800078e38ff */
[----:B------:R-:W1:Y:S01]  /*1180*/  F2I.FTZ.U32.TRUNC.NTZ R5, R4 ;  /* 0x0000000400057305 */ /* 0x000e62000021f000 */
[C---:B------:R-:W-:Y:S01]  /*1190*/  IADD3 R20, P1, R19.reuse, R7, RZ ;  /* 0x0000000713147210 */ /* 0x040fe20007f3e0ff */
[----:B------:R-:W-:-:S05]  /*11a0*/  IMAD.WIDE.U32 R18, R19, R8, RZ ;  /* 0x0000000813127225 */ /* 0x000fca00078e00ff */
[----:B------:R-:W-:Y:S02]  /*11b0*/  IADD3 R19, R19, R9, RZ ;  /* 0x0000000913137210 */ /* 0x000fe40007ffe0ff */
[----:B-1----:R-:W-:Y:S01]  /*11c0*/  IADD3 R0, RZ, -R5, RZ ;  /* 0x80000005ff007210 */ /* 0x002fe20007ffe0ff */
[----:B------:R-:W-:-:S04]  /*11d0*/  IMAD.MOV.U32 R4, RZ, RZ, RZ ;  /* 0x000000ffff047224 */ /* 0x000fc800078e00ff */
[----:B------:R-:W-:Y:S01]  /*11e0*/  IMAD R2, R0, R3, RZ ;  /* 0x0000000300027224 */ /* 0x000fe200078e02ff */
[----:B------:R-:W-:-:S03]  /*11f0*/  IABS R0, R11 ;  /* 0x0000000b00007213 */ /* 0x000fc60000000000 */
[----:B------:R-:W-:Y:S01]  /*1200*/  IMAD.HI.U32 R5, R5, R2, R4 ;  /* 0x0000000205057227 */ /* 0x000fe200078e0004 */
[----:B------:R-:W-:-:S05]  /*1210*/  MOV R2, R0 ;  /* 0x0000000000027202 */ /* 0x000fca0000000f00 */
[----:B------:R-:W-:Y:S02]  /*1220*/  IMAD.HI.U32 R15, R5, R2, RZ ;  /* 0x00000002050f7227 */ /* 0x000fe400078e00ff */
[----:B------:R-:W1:Y:S02]  /*1230*/  LDC.64 R4, c[0x0][0x260] ;  /* 0x00009800ff047b82 */ /* 0x000e640000000a00 */
[----:B------:R-:W-:-:S04]  /*1240*/  IMAD.MOV R0, RZ, RZ, -R15 ;  /* 0x000000ffff007224 */ /* 0x000fc800078e0a0f */
[----:B------:R-:W-:Y:S01]  /*1250*/  IMAD R0, R3, R0, R2 ;  /* 0x0000000003007224 */ /* 0x000fe200078e0202 */
[----:B------:R-:W-:-:S04]  /*1260*/  LOP3.LUT R2, R11, R14, RZ, 0x3c, !PT ;  /* 0x0000000e0b027212 */ /* 0x000fc800078e3cff */
[----:B------:R-:W-:-:S13]  /*1270*/  ISETP.GT.U32.AND P0, PT, R3, R0, PT ;  /* 0x000000000300720c */ /* 0x000fda0003f04070 */
[-C--:B------:R-:W-:Y:S02]  /*1280*/  @!P0 IADD3 R0, R0, -R3.reuse, RZ ;  /* 0x8000000300008210 */ /* 0x080fe40007ffe0ff */
[----:B------:R-:W-:Y:S02]  /*1290*/  @!P0 IADD3 R15, R15, 0x1, RZ ;  /* 0x000000010f0f8810 */ /* 0x000fe40007ffe0ff */
[----:B------:R-:W-:Y:S02]  /*12a0*/  ISETP.GE.U32.AND P2, PT, R0, R3, PT ;  /* 0x000000030000720c */ /* 0x000fe40003f46070 */
[----:B------:R-:W-:Y:S02]  /*12b0*/  SHF.R.S32.HI R0, RZ, 0x1f, R7 ;  /* 0x0000001fff007819 */ /* 0x000fe40000011407 */
[----:B------:R-:W-:-:S03]  /*12c0*/  ISETP.NE.AND P0, PT, R14, RZ, PT ;  /* 0x000000ff0e00720c */ /* 0x000fc60003f05270 */
[----:B------:R-:W-:Y:S01]  /*12d0*/  IMAD.X R17, R13, 0x1, R0, P1 ;  /* 0x000000010d117824 */ /* 0x000fe200008e0600 */
[----:B------:R-:W-:Y:S02]  /*12e0*/  ISETP.GE.AND P1, PT, R2, RZ, PT ;  /* 0x000000ff0200720c */ /* 0x000fe40003f26270 */
[----:B------:R-:W2:Y:S01]  /*12f0*/  LDC.64 R2, c[0x0][0x238] ;  /* 0x00008e00ff027b82 */ /* 0x000ea20000000a00 */
[----:B------:R-:W-:Y:S01]  /*1300*/  IMAD R17, R17, UR6, RZ ;  /* 0x0000000611117c24 */ /* 0x000fe2000f8e02ff */
[----:B-----5:R-:W-:Y:S02]  /*1310*/  SHF.R.S32.HI R13, RZ, 0x1f, R12 ;  /* 0x0000001fff0d7819 */ /* 0x020fe4000001140c */
[----:B------:R-:W-:Y:S01]  /*1320*/  @P2 IADD3 R15, R15, 0x1, RZ ;  /* 0x000000010f0f2810 */ /* 0x000fe20007ffe0ff */
[C---:B------:R-:W-:Y:S02]  /*1330*/  IMAD R17, R20.reuse, UR7, R17 ;  /* 0x0000000714117c24 */ /* 0x040fe4000f8e0211 */
[----:B------:R-:W-:-:S04]  /*1340*/  IMAD.WIDE.U32 R20, R20, UR6, RZ ;  /* 0x0000000614147c25 */ /* 0x000fc8000f8e00ff */
[----:B------:R-:W-:Y:S01]  /*1350*/  @!P1 IADD3 R15, -R15, RZ, RZ ;  /* 0x000000ff0f0f9210 */ /* 0x000fe20007ffe1ff */
[----:B------:R-:W-:Y:S01]  /*1360*/  IMAD.IADD R21, R21, 0x1, R17 ;  /* 0x0000000115157824 */ /* 0x000fe200078e0211 */
[----:B------:R-:W-:Y:S01]  /*1370*/  @!P0 LOP3.LUT R15, RZ, R14, RZ, 0x33, !PT ;  /* 0x0000000eff0f8212 */ /* 0x000fe200078e33ff */
[----:B------:R-:W-:Y:S02]  /*1380*/  IMAD R17, R13, UR8, RZ ;  /* 0x000000080d117c24 */ /* 0x000fe4000f8e02ff */
[----:B------:R-:W-:Y:S01]  /*1390*/  IMAD.WIDE.U32 R20, R12, UR8, R20 ;  /* 0x000000080c147c25 */ /* 0x000fe2000f8e0014 */
[----:B------:R-:W-:-:S03]  /*13a0*/  SHF.R.S32.HI R9, RZ, 0x1f, R15 ;  /* 0x0000001fff097819 */ /* 0x000fc6000001140f */
[C---:B------:R-:W-:Y:S02]  /*13b0*/  IMAD R17, R12.reuse, UR9, R17 ;  /* 0x000000090c117c24 */ /* 0x040fe4000f8e0211 */
[----:B-1----:R-:W-:Y:S02]  /*13c0*/  IMAD R8, R9, R4, RZ ;  /* 0x0000000409087224 */ /* 0x002fe400078e02ff */
[-C--:B--2---:R-:W-:Y:S02]  /*13d0*/  IMAD R13, R13, R2.reuse, RZ ;  /* 0x000000020d0d7224 */ /* 0x084fe400078e02ff */
[----:B------:R-:W-:Y:S02]  /*13e0*/  IMAD.IADD R21, R21, 0x1, R17 ;  /* 0x0000000115157824 */ /* 0x000fe400078e0211 */
[C---:B------:R-:W-:Y:S02]  /*13f0*/  IMAD R13, R12.reuse, R3, R13 ;  /* 0x000000030c0d7224 */ /* 0x040fe400078e020d */
[----:B------:R-:W-:-:S04]  /*1400*/  IMAD.WIDE.U32 R2, R12, R2, R18 ;  /* 0x000000020c027225 */ /* 0x000fc800078e0012 */
[----:B------:R-:W-:Y:S01]  /*1410*/  IMAD.WIDE.U32 R20, R15, R4, R20 ;  /* 0x000000040f147225 */ /* 0x000fe200078e0014 */
[----:B------:R-:W-:Y:S02]  /*1420*/  IADD3 R13, R3, R13, RZ ;  /* 0x0000000d030d7210 */ /* 0x000fe40007ffe0ff */
[----:B------:R-:W-:Y:S01]  /*1430*/  MOV R14, R2 ;  /* 0x00000002000e7202 */ /* 0x000fe20000000f00 */
[----:B------:R-:W-:Y:S01]  /*1440*/  IMAD R8, R15, R5, R8 ;  /* 0x000000050f087224 */ /* 0x000fe200078e0208 */
[----:B------:R-:W-:Y:S01]  /*1450*/  MOV R4, R15 ;  /* 0x0000000f00047202 */ /* 0x000fe20000000f00 */
[----:B------:R-:W-:-:S03]  /*1460*/  IMAD.MOV.U32 R12, RZ, RZ, R20 ;  /* 0x000000ffff0c7224 */ /* 0x000fc600078e0014 */
[----:B------:R-:W-:-:S07]  /*1470*/  IADD3 R8, R21, R8, RZ ;  /* 0x0000000815087210 */ /* 0x000fce0007ffe0ff */
.L_x_6357:
[----:B------:R-:W-:Y:S01]  /*1480*/  SHF.R.S32.HI R122, RZ, 0x1f, R123 ;  /* 0x0000001fff7a7819 */ /* 0x000fe2000001147b */
        /* <DEDUP_REMOVED lines=8> */
[----:B------:R-:W-:Y:S01]  /*1510*/  IMAD R9, R9, UR10, RZ ;  /* 0x0000000a09097c24 */ /* 0x000fe2000f8e02ff */
[----:B------:R-:W-:Y:S01]  /*1520*/  SHF.R.S32.HI R2, RZ, 0x4, R5 ;  /* 0x00000004ff027819 */ /* 0x000fe20000011405 */
[----:B------:R-:W-:Y:S01]  /*1530*/  ULDC.64 UR12, c[0x0][0x210] ;  /* 0x00008400000c7ab9 */ /* 0x000fe20000000a00 */
[----:B------:R-:W-:Y:S01]  /*1540*/  SHF.R.S32.HI R22, RZ, 0x3, R3 ;  /* 0x00000003ff167819 */ /* 0x000fe20000011403 */
[----:B------:R-:W-:Y:S01]  /*1550*/  IMAD.IADD R44, R123, 0x1, -R44 ;  /* 0x000000017b2c7824 */ /* 0x000fe200078e0a2c */
[----:B------:R-:W-:Y:S01]  /*1560*/  LEA.HI R21, R5, R2, RZ, 0x1 ;  /* 0x0000000205157211 */ /* 0x000fe200078f08ff */
[----:B------:R-:W-:Y:S01]  /*1570*/  IMAD R9, R4, UR11, R9 ;  /* 0x0000000b04097c24 */ /* 0x000fe2000f8e0209 */
[--C-:B------:R-:W-:Y:S01]  /*1580*/  SHF.R.S32.HI R23, RZ, 0x1f, R22.reuse ;  /* 0x0000001fff177819 */ /* 0x100fe20000011416 */
[----:B------:R-:W-:Y:S01]  /*1590*/  IMAD.SHL.U32 R20, R44, 0x8, RZ ;  /* 0x000000082c147824 */ /* 0x000fe200078e00ff */
[----:B------:R-:W-:Y:S01]  /*15a0*/  LOP3.LUT R21, R21, 0xfffffffe, RZ, 0xc0, !PT ;  /* 0xfffffffe15157812 */ /* 0x000fe200078ec0ff */
[C---:B------:R-:W-:Y:S01]  /*15b0*/  IMAD.SHL.U32 R15, R22.reuse, 0x40, RZ ;  /* 0x00000040160f7824 */ /* 0x040fe200078e00ff */
[----:B------:R-:W-:Y:S01]  /*15c0*/  IADD3 R7, P1, R22, R7, RZ ;  /* 0x0000000716077210 */ /* 0x000fe20007f3e0ff */
[----:B------:R-:W-:Y:S01]  /*15d0*/  IMAD.WIDE R16, R10, 0x40, R22 ;  /* 0x000000400a107825 */ /* 0x000fe200078e0216 */
[----:B------:R-:W-:-:S02]  /*15e0*/  IADD3 R24, P0, R20, R14, RZ ;  /* 0x0000000e14187210 */ /* 0x000fc40007f1e0ff */
[----:B------:R-:W-:Y:S01]  /*15f0*/  IADD3 R12, P2, R20, R12, RZ ;  /* 0x0000000c140c7210 */ /* 0x000fe20007f5e0ff */
[----:B------:R-:W-:Y:S01]  /*1600*/  IMAD.IADD R2, R2, 0x1, -R21 ;  /* 0x0000000102027824 */ /* 0x000fe200078e0a15 */
[--C-:B------:R-:W-:Y:S01]  /*1610*/  SHF.R.S32.HI R21, RZ, 0x1f, R20.reuse ;  /* 0x0000001fff157819 */ /* 0x100fe20000011414 */
[----:B------:R-:W-:Y:S01]  /*1620*/  IMAD R10, R19, UR4, RZ ;  /* 0x00000004130a7c24 */ /* 0x000fe2000f8e02ff */
[----:B------:R-:W-:Y:S01]  /*1630*/  LOP3.LUT R15, R15, 0x1c0, RZ, 0xc0, !PT ;  /* 0x000001c00f0f7812 */ /* 0x000fe200078ec0ff */
[----:B------:R-:W-:Y:S02]  /*1640*/  IMAD R19, R23, UR6, RZ ;  /* 0x0000000617137c24 */ /* 0x000fe4000f8e02ff */
[----:B------:R-:W-:Y:S01]  /*1650*/  IMAD.X R25, R21, 0x1, R13, P0 ;  /* 0x0000000115197824 */ /* 0x000fe200000e060d */
[----:B------:R-:W-:Y:S01]  /*1660*/  LOP3.LUT R18, R15, 0x38, R20, 0xf8, !PT ;  /* 0x000000380f127812 */ /* 0x000fe200078ef814 */
[----:B------:R-:W-:Y:S01]  /*1670*/  IMAD.X R13, R21, 0x1, R8, P2 ;  /* 0x00000001150d7824 */ /* 0x000fe200010e0608 */
[----:B------:R-:W-:Y:S01]  /*1680*/  SHF.R.S32.HI R8, RZ, 0x1f, R11 ;  /* 0x0000001fff087819 */ /* 0x000fe2000001140b */
[C---:B------:R-:W-:Y:S01]  /*1690*/  IMAD R10, R171.reuse, UR5, R10 ;  /* 0x00000005ab0a7c24 */ /* 0x040fe2000f8e020a */
[----:B------:R-:W-:Y:S01]  /*16a0*/  SHF.R.U32.HI R15, RZ, 0x3, R15 ;  /* 0x00000003ff0f7819 */ /* 0x000fe2000001160f */
[----:B------:R-:W-:Y:S01]  /*16b0*/  IMAD.WIDE.U32 R20, R171, UR4, R20 ;  /* 0x00000004ab147c25 */ /* 0x000fe2000f8e0014 */
[----:B------:R-:W-:-:S02]  /*16c0*/  ULDC.64 UR4, c[0x0][0x258] ;  /* 0x0000960000047ab9 */ /* 0x000fc40000000a00 */
[----:B------:R-:W-:Y:S01]  /*16d0*/  LOP3.LUT R15, R18, R15, RZ, 0x3c, !PT ;  /* 0x0000000f120f7212 */ /* 0x000fe200078e3cff */
[----:B------:R-:W-:Y:S01]  /*16e0*/  IMAD.IADD R21, R21, 0x1, R10 ;  /* 0x0000000115157824 */ /* 0x000fe200078e020a */
[----:B------:R-:W-:Y:S01]  /*16f0*/  LOP3.LUT R10, R5, 0xfffffff0, RZ, 0xc0, !PT ;  /* 0xfffffff0050a7812 */ /* 0x000fe200078ec0ff */
[----:B------:R-:W-:Y:S01]  /*1700*/  IMAD R8, R8, UR4, RZ ;  /* 0x0000000408087c24 */ /* 0x000fe2000f8e02ff */
[CC--:B------:R-:W-:Y:S01]  /*1710*/  LEA.HI R18, R122.reuse, R123.reuse, RZ, 0x6 ;  /* 0x0000007b7a127211 */ /* 0x0c0fe200078f30ff */
[----:B------:R-:W-:Y:S01]  /*1720*/  IMAD.X R0, R23, 0x1, R0, P1 ;  /* 0x0000000117007824 */ /* 0x000fe200008e0600 */
[----:B------:R-:W-:Y:S01]  /*1730*/  LEA.HI R122, R122, R123, RZ, 0x5 ;  /* 0x0000007b7a7a7211 */ /* 0x000fe200078f28ff */
[----:B------:R-:W-:Y:S02]  /*1740*/  IMAD.IADD R10, R123, 0x1, -R10 ;  /* 0x000000017b0a7824 */ /* 0x000fe400078e0a0a */
[C---:B------:R-:W-:Y:S02]  /*1750*/  IMAD R5, R11.reuse, UR5, R8 ;  /* 0x000000050b057c24 */ /* 0x040fe4000f8e0208 */
[----:B------:R-:W-:Y:S01]  /*1760*/  IMAD.WIDE.U32 R20, R11, UR4, R20 ;  /* 0x000000040b147c25 */ /* 0x000fe2000f8e0014 */
[----:B------:R-:W-:Y:S01]  /*1770*/  SHF.R.S32.HI R23, RZ, 0x1f, R10 ;  /* 0x0000001fff177819 */ /* 0x000fe2000001140a */
[----:B------:R-:W-:-:S02]  /*1780*/  ULDC.64 UR4, c[0x0][0x218] ;  /* 0x0000860000047ab9 */ /* 0x000fc40000000a00 */
[C---:B------:R-:W-:Y:S01]  /*1790*/  IMAD R19, R22.reuse, UR7, R19 ;  /* 0x0000000716137c24 */ /* 0x040fe2000f8e0213 */
[----:B------:R-:W-:Y:S01]  /*17a0*/  LEA.HI R8, R23, R10, RZ, 0x3 ;  /* 0x0000000a17087211 */ /* 0x000fe200078f18ff */
[----:B------:R-:W-:-:S03]  /*17b0*/  IMAD.WIDE.U32 R12, R22, UR6, R12 ;  /* 0x00000006160c7c25 */ /* 0x000fc6000f8e000c */
[----:B------:R-:W-:Y:S01]  /*17c0*/  LOP3.LUT R11, R8, 0xfffffff8, RZ, 0xc0, !PT ;  /* 0xfffffff8080b7812 */ /* 0x000fe200078ec0ff */
[----:B------:R-:W-:Y:S01]  /*17d0*/  IMAD.IADD R21, R21, 0x1, R5 ;  /* 0x0000000115157824 */ /* 0x000fe200078e0205 */
[----:B------:R-:W-:Y:S01]  /*17e0*/  LEA R167, P0, R12, UR4, 0x1 ;  /* 0x000000040ca77c11 */ /* 0x000fe2000f8008ff */
[----:B------:R-:W-:Y:S01]  /*17f0*/  IMAD.IADD R19, R13, 0x1, R19 ;  /* 0x000000010d137824 */ /* 0x000fe200078e0213 */
[----:B------:R-:W-:Y:S01]  /*1800*/  USHF.L.U32 UR4, UR14, 0x5, URZ ;  /* 0x000000050e047899 */ /* 0x000fe2000800063f */
[----:B------:R-:W-:Y:S02]  /*1810*/  IMAD R5, R17, UR14, RZ ;  /* 0x0000000e11057c24 */ /* 0x000fe4000f8e02ff */
[----:B------:R-:W-:Y:S01]  /*1820*/  IMAD.WIDE.U32 R24, R4, UR10, R24 ;  /* 0x0000000a04187c25 */ /* 0x000fe2000f8e0018 */
[----:B------:R-:W-:Y:S01]  /*1830*/  LEA.HI.X R166, R12, UR5, R19, 0x1, P0 ;  /* 0x000000050ca67c11 */ /* 0x000fe200080f0c13 */
[----:B------:R-:W-:Y:S01]  /*1840*/  UMOV UR5, 0x400 ;  /* 0x0000040000057882 */ /* 0x000fe20000000000 */
[----:B------:R-:W-:Y:S01]  /*1850*/  ULDC.64 UR10, c[0x0][0x250] ;  /* 0x00009400000a7ab9 */ /* 0x000fe20000000a00 */
[C---:B------:R-:W-:Y:S01]  /*1860*/  IMAD R5, R16.reuse, UR15, R5 ;  /* 0x0000000f10057c24 */ /* 0x040fe2000f8e0205 */
[----:B-1----:R-:W-:Y:S01]  /*1870*/  ULEA UR5, UR20, UR5, 0x18 ;  /* 0x0000000514057291 */ /* 0x002fe2000f8ec03f */
[----:B------:R-:W-:Y:S01]  /*1880*/  IMAD.WIDE.U32 R16, R16, UR14, R20 ;  /* 0x0000000e10107c25 */ /* 0x000fe2000f8e0014 */
[----:B------:R-:W-:-:S02]  /*1890*/  USHF.L.U32 UR20, UR6, 0x5, URZ ;  /* 0x0000000506147899 */ /* 0x000fc4000800063f */
[----:B------:R-:W-:Y:S01]  /*18a0*/  USHF.L.U64.HI UR15, UR14, 0x5, UR15 ;  /* 0x000000050e0f7899 */ /* 0x000fe2000801020f */
[----:B------:R-:W-:Y:S01]  /*18b0*/  IMAD.IADD R4, R10, 0x1, -R11 ;  /* 0x000000010a047824 */ /* 0x000fe200078e0a0b */
[----:B------:R-:W-:Y:S01]  /*18c0*/  LEA R10, P0, R16, UR12, 0x1 ;  /* 0x0000000c100a7c11 */ /* 0x000fe2000f8008ff */
[----:B------:R-:W-:Y:S01]  /*18d0*/  IMAD.IADD R5, R17, 0x1, R5 ;  /* 0x0000000111057824 */ /* 0x000fe200078e0205 */
[----:B------:R-:W-:Y:S01]  /*18e0*/  USHF.L.U64.HI UR14, UR6, 0x5, UR7 ;  /* 0x00000005060e7899 */ /* 0x000fe20008010207 */
[----:B------:R-:W-:Y:S01]  /*18f0*/  IMAD.SHL.U32 R18, R18, 0x8, RZ ;  /* 0x0000000812127824 */ /* 0x000fe200078e00ff */
[----:B------:R-:W-:Y:S01]  /*1900*/  IADD3 R14, P1, R10, UR4, RZ ;  /* 0x000000040a0e7c10 */ /* 0x000fe2000ff3e0ff */
[----:B------:R-:W-:Y:S01]  /*1910*/  IMAD.IADD R25, R25, 0x1, R9 ;  /* 0x0000000119197824 */ /* 0x000fe200078e0209 */
[----:B------:R-:W-:Y:S01]  /*1920*/  LEA.HI.X R11, R16, UR13, R5, 0x1, P0 ;  /* 0x0000000d100b7c11 */ /* 0x000fe200080f0c05 */
[----:B------:R-:W-:Y:S01]  /*1930*/  IMAD.SHL.U32 R5, R44, 0x40, RZ ;  /* 0x000000402c057824 */ /* 0x000fe200078e00ff */
[----:B------:R-:W-:Y:S01]  /*1940*/  IADD3 R12, P0, R167, UR20, RZ ;  /* 0x00000014a70c7c10 */ /* 0x000fe2000ff1e0ff */
[----:B------:R-:W-:Y:S01]  /*1950*/  IMAD R0, R0, UR10, RZ ;  /* 0x0000000a00007c24 */ /* 0x000fe2000f8e02ff */
[----:B------:R-:W-:Y:S01]  /*1960*/  LOP3.LUT R15, R15, 0x7ffffe00, R18, 0xf8, !PT ;  /* 0x7ffffe000f0f7812 */ /* 0x000fe200078ef812 */
[C---:B------:R-:W-:Y:S01]  /*1970*/  IMAD.WIDE.U32 R24, R7.reuse, UR10, R24 ;  /* 0x0000000a07187c25 */ /* 0x040fe2000f8e0018 */
[----:B------:R-:W-:Y:S01]  /*1980*/  IADD3.X R13, R166, UR14, RZ, P0, !PT ;  /* 0x0000000ea60d7c10 */ /* 0x000fe200087fe4ff */
[----:B------:R-:W-:Y:S01]  /*1990*/  ULDC.64 UR12, c[0x0][0x220] ;  /* 0x00008800000c7ab9 */ /* 0x000fe20000000a00 */
[----:B------:R-:W-:Y:S01]  /*19a0*/  IADD3 R16, P0, R12, UR20, RZ ;  /* 0x000000140c107c10 */ /* 0x000fe2000ff1e0ff */
[----:B------:R-:W-:Y:S01]  /*19b0*/  IMAD R0, R7, UR11, R0 ;  /* 0x0000000b07007c24 */ /* 0x000fe2000f8e0200 */
[----:B------:R-:W-:Y:S01]  /*19c0*/  LEA R169, R15, UR5, 0x1 ;  /* 0x000000050fa97c11 */ /* 0x000fe2000f8e08ff */
[----:B------:R-:W-:Y:S01]  /*19d0*/  USHF.L.U64.HI UR11, UR10, 0x5, UR11 ;  /* 0x000000050a0b7899 */ /* 0x000fe2000801020b */
[----:B------:R-:W-:Y:S01]  /*19e0*/  IADD3.X R17, R13, UR14, RZ, P0, !PT ;  /* 0x0000000e0d117c10 */ /* 0x000fe200087fe4ff */
[----:B------:R-:W-:Y:S01]  /*19f0*/  IMAD.IADD R165, R25, 0x1, R0 ;  /* 0x0000000119a57824 */ /* 0x000fe200078e0200 */
[----:B------:R-:W-:Y:S01]  /*1a00*/  IADD3 R22, P0, R16, UR20, RZ ;  /* 0x0000001410167c10 */ /* 0x000fe2000ff1e0ff */
[----:B------:R-:W-:Y:S01]  /*1a10*/  @!PT LDS RZ, [RZ] ;  /* 0x00000000fffff984 */ /* 0x000fe20000000800 */
[----:B------:R-:W-:Y:S01]  /*1a20*/  @!PT LDS RZ, [RZ] ;  /* 0x00000000fffff984 */ /* 0x000fe20000000800 */
[----:B------:R-:W-:Y:S01]  /*1a30*/  @!PT LDS RZ, [RZ] ;  /* 0x00000000fffff984 */ /* 0x000fe20000000800 */
[----:B------:R1:W-:Y:S01]  /*1a40*/  LDGSTS.E.BYPASS.LTC128B.128 [R169], desc[UR18][R10.64] ;  /* 0x000000000aa97fae */ /* 0x0003e2000b901d52 */
[----:B------:R-:W-:Y:S01]  /*1a50*/  IADD3.X R15, R11, UR15, RZ, P1, !PT ;  /* 0x0000000f0b0f7c10 */ /* 0x000fe20008ffe4ff */
[----:B------:R-:W-:Y:S01]  /*1a60*/  IMAD.SHL.U32 R0, R2, 0x8, RZ ;  /* 0x0000000802007824 */ /* 0x000fe200078e00ff */
[----:B------:R-:W-:Y:S01]  /*1a70*/  IADD3.X R23, R17, UR14, RZ, P0, !PT ;  /* 0x0000000e11177c10 */ /* 0x000fe200087fe4ff */
[----:B------:R-:W-:Y:S01]  /*1a80*/  IMAD.SHL.U32 R120, R8, 0x40, RZ ;  /* 0x0000004008787824 */ /* 0x000fe200078e00ff */
[----:B------:R-:W-:Y:S01]  /*1a90*/  IADD3 R20, P1, R14, UR4, RZ ;  /* 0x000000040e147c10 */ /* 0x000fe2000ff3e0ff */
[----:B------:R2:W-:Y:S01]  /*1aa0*/  LDGSTS.E.BYPASS.LTC128B.128 [R169+0x800], desc[UR18][R14.64] ;  /* 0x008000000ea97fae */ /* 0x0005e2000b901d52 */
[----:B------:R-:W-:-:S02]  /*1ab0*/  IADD3 R26, P0, R22, UR20, RZ ;  /* 0x00000014161a7c10 */ /* 0x000fc4000ff1e0ff */
[----:B------:R-:W-:Y:S02]  /*1ac0*/  IADD3.X R21, R15, UR15, RZ, P1, !PT ;  /* 0x0000000f0f157c10 */ /* 0x000fe40008ffe4ff */
[----:B------:R-:W-:Y:S02]  /*1ad0*/  IADD3.X R27, R23, UR14, RZ, P0, !PT ;  /* 0x0000000e171b7c10 */ /* 0x000fe400087fe4ff */
[----:B------:R-:W-:Y:S01]  /*1ae0*/  IADD3 R18, P1, R20, UR4, RZ ;  /* 0x0000000414127c10 */ /* 0x000fe2000ff3e0ff */
[----:B------:R-:W-:Y:S01]  /*1af0*/  LDGSTS.E.BYPASS.LTC128B.128 [R169+0x1000], desc[UR18][R20.64] ;  /* 0x0100000014a97fae */ /* 0x000fe2000b901d52 */
[----:B------:R-:W-:Y:S01]  /*1b00*/  SHF.R.S32.HI R7, RZ, 0x5, R122 ;  /* 0x00000005ff077819 */ /* 0x000fe2000001147a */
[----:B------:R-:W-:Y:S01]  /*1b10*/  UIADD3 UR4, UR5, 0x2000, URZ ;  /* 0x0000200005047890 */ /* 0x000fe2000fffe03f */
[----:B------:R-:W-:Y:S01]  /*1b20*/  IADD3.X R19, R21, UR15, RZ, P1, !PT ;  /* 0x0000000f15137c10 */ /* 0x000fe20008ffe4ff */
[----:B------:R-:W-:Y:S01]  /*1b30*/  USHF.L.U32 UR15, UR10, 0x5, URZ ;  /* 0x000000050a0f7899 */ /* 0x000fe2000800063f */
[----:B------:R-:W-:-:S02]  /*1b40*/  LOP3.LUT R120, R120, 0xfffffe00, RZ, 0xc0, !PT ;  /* 0xfffffe0078787812 */ /* 0x000fc400078ec0ff */
[----:B------:R-:W-:Y:S01]  /*1b50*/  LOP3.LUT P1, RZ, R4, 0x2, RZ, 0xc0, !PT ;  /* 0x0000000204ff7812 */ /* 0x000fe2000782c0ff */
[----:B------:R3:W-:Y:S02]  /*1b60*/  LDGSTS.E.BYPASS.LTC128B.128 [R169+0x1800], desc[UR18][R18.64] ;  /* 0x0180000012a97fae */ /* 0x0007e4000b901d52 */
[----:B------:R-:W-:Y:S02]  /*1b70*/  IMAD R162, R7, 0x400, R120 ;  /* 0x0000040007a27824 */ /* 0x000fe400078e0278 */
[----:B-1----:R-:W-:Y:S02]  /*1b80*/  IMAD.MOV.U32 R10, RZ, RZ, R167 ;  /* 0x000000ffff0a7224 */ /* 0x002fe400078e00a7 */
[----:B------:R-:W-:Y:S01]  /*1b90*/  IMAD.MOV.U32 R11, RZ, RZ, R166 ;  /* 0x000000ffff0b7224 */ /* 0x000fe200078e00a6 */
[----:B--2---:R-:W-:-:S04]  /*1ba0*/  IADD3 R14, P0, R26, UR20, RZ ;  /* 0x000000141a0e7c10 */ /* 0x004fc8000ff1e0ff */
[----:B------:R-:W-:Y:S01]  /*1bb0*/  LDGSTS.E.BYPASS.LTC128B.128 [R169+0x2000], desc[UR18][R10.64] ;  /* 0x020000000aa97fae */ /* 0x000fe2000b901d52 */
[----:B------:R-:W-:-:S03]  /*1bc0*/  IADD3.X R15, R27, UR14, RZ, P0, !PT ;  /* 0x0000000e1b0f7c10 */ /* 0x000fc600087fe4ff */
[----:B------:R1:W-:Y:S01]  /*1bd0*/  LDGSTS.E.BYPASS.LTC128B.128 [R169+0x2800], desc[UR18][R12.64] ;  /* 0x028000000ca97fae */ /* 0x0003e2000b901d52 */
[----:B------:R-:W-:-:S03]  /*1be0*/  IADD3 R28, P0, R14, UR20, RZ ;  /* 0x000000140e1c7c10 */ /* 0x000fc6000ff1e0ff */
[----:B------:R-:W-:Y:S01]  /*1bf0*/  LDGSTS.E.BYPASS.LTC128B.128 [R169+0x3000], desc[UR18][R16.64] ;  /* 0x0300000010a97fae */ /* 0x000fe2000b901d52 */
[----:B------:R-:W-:-:S03]  /*1c00*/  IADD3.X R29, R15, UR14, RZ, P0, !PT ;  /* 0x0000000e0f1d7c10 */ /* 0x000fc600087fe4ff */
[----:B------:R-:W-:Y:S01]  /*1c10*/  LDGSTS.E.BYPASS.LTC128B.128 [R169+0x3800], desc[UR18][R22.64] ;  /* 0x0380000016a97fae */ /* 0x000fe2000b901d52 */
[----:B---3--:R-:W-:-:S03]  /*1c20*/  IADD3 R18, P0, R28, UR20, RZ ;  /* 0x000000141c127c10 */ /* 0x008fc6000ff1e0ff */
[----:B------:R-:W-:Y:S01]  /*1c30*/  LDGSTS.E.BYPASS.LTC128B.128 [R169+0x4000], desc[UR18][R26.64] ;  /* 0x040000001aa97fae */ /* 0x000fe2000b901d52 */
[----:B------:R-:W-:-:S03]  /*1c40*/  IADD3.X R19, R29, UR14, RZ, P0, !PT ;  /* 0x0000000e1d137c10 */ /* 0x000fc600087fe4ff */
[----:B------:R-:W-:Y:S01]  /*1c50*/  LDGSTS.E.BYPASS.LTC128B.128 [R169+0x4800], desc[UR18][R14.64] ;  /* 0x048000000ea97fae */ /* 0x000fe2000b901d52 */
[----:B------:R-:W-:-:S03]  /*1c60*/  LEA R164, P0, R24, UR12, 0x1 ;  /* 0x0000000c18a47c11 */ /* 0x000fc6000f8008ff */
[----:B------:R-:W-:Y:S01]  /*1c70*/  LDGSTS.E.BYPASS.LTC128B.128 [R169+0x5000], desc[UR18][R28.64] ;  /* 0x050000001ca97fae */ /* 0x000fe2000b901d52 */
[----:B------:R-:W-:-:S03]  /*1c80*/  LEA.HI.X R165, R24, UR13, R165, 0x1, P0 ;  /* 0x0000000d18a57c11 */ /* 0x000fc600080f0ca5 */
[----:B------:R2:W-:Y:S01]  /*1c90*/  LDGSTS.E.BYPASS.LTC128B.128 [R169+0x5800], desc[UR18][R18.64] ;  /* 0x0580000012a97fae */ /* 0x0005e2000b901d52 */
[----:B-1----:R-:W-:-:S03]  /*1ca0*/  LOP3.LUT R12, R5, 0x1c0, RZ, 0xc0, !PT ;  /* 0x000001c0050c7812 */ /* 0x002fc600078ec0ff */
[----:B------:R-:W0:Y:S01]  /*1cb0*/  LDGDEPBAR ;  /* 0x00000000000079af */ /* 0x000e220000000000 */
[----:B------:R-:W-:Y:S01]  /*1cc0*/  IMAD.SHL.U32 R5, R4, 0x40, RZ ;  /* 0x0000004004057824 */ /* 0x000fe200078e00ff */
[----:B------:R-:W-:Y:S02]  /*1cd0*/  LOP3.LUT R10, R12, 0x8, R3, 0xf8, !PT ;  /* 0x000000080c0a7812 */ /* 0x000fe400078ef803 */
[----:B------:R-:W-:Y:S02]  /*1ce0*/  SHF.R.U32.HI R3, RZ, 0x3, R12 ;  /* 0x00000003ff037819 */ /* 0x000fe4000001160c */
[----:B------:R-:W-:Y:S02]  /*1cf0*/  LOP3.LUT R5, R5, 0x1c0, RZ, 0xc0, !PT ;  /* 0x000001c005057812 */ /* 0x000fe400078ec0ff */
[----:B------:R-:W-:Y:S02]  /*1d00*/  LOP3.LUT R3, R10, R3, RZ, 0x3c, !PT ;  /* 0x000000030a037212 */ /* 0x000fe400078e3cff */
[----:B------:R-:W-:-:S02]  /*1d10*/  IADD3 R10, P0, R164, UR15, RZ ;  /* 0x0000000fa40a7c10 */ /* 0x000fc4000ff1e0ff */
[----:B------:R-:W-:Y:S01]  /*1d20*/  LOP3.LUT R0, R5, 0x8, R0, 0xf8, !PT ;  /* 0x0000000805007812 */ /* 0x000fe200078ef800 */
[----:B------:R-:W-:Y:S01]  /*1d30*/  IMAD R2, R2, 0x200, R3 ;  /* 0x0000020002027824 */ /* 0x000fe200078e0203 */
[----:B------:R-:W-:Y:S02]  /*1d40*/  IADD3.X R11, R165, UR11, RZ, P0, !PT ;  /* 0x0000000ba50b7c10 */ /* 0x000fe400087fe4ff */
[----:B------:R-:W-:Y:S02]  /*1d50*/  IADD3 R12, P0, R10, UR15, RZ ;  /* 0x0000000f0a0c7c10 */ /* 0x000fe4000ff1e0ff */
[----:B------:R-:W-:Y:S02]  /*1d60*/  SHF.R.U32.HI R5, RZ, 0x3, R5 ;  /* 0x00000003ff057819 */ /* 0x000fe40000011605 */
[----:B------:R-:W-:Y:S02]  /*1d70*/  IADD3.X R13, R11, UR11, RZ, P0, !PT ;  /* 0x0000000b0b0d7c10 */ /* 0x000fe400087fe4ff */
[----:B--2---:R-:W-:Y:S01]  /*1d80*/  IADD3 R18, P0, R12, UR15, RZ ;  /* 0x0000000f0c127c10 */ /* 0x004fe2000ff1e0ff */
[----:B------:R-:W-:-:S04]  /*1d90*/  DEPBAR.LE SB0, 0x0 ;  /* 0x000080000000791a */ /* 0x000fc80000000000 */
[----:B------:R-:W-:Y:S01]  /*1da0*/  BAR.SYNC.DEFER_BLOCKING 0x0 ;  /* 0x0000000000007b1d */ /* 0x000fe20000010000 */
[----:B------:R-:W-:Y:S02]  /*1db0*/  IADD3.X R19, R13, UR11, RZ, P0, !PT ;  /* 0x0000000b0d137c10 */ /* 0x000fe400087fe4ff */
[----:B------:R-:W-:Y:S02]  /*1dc0*/  IADD3 R16, P0, R18, UR15, RZ ;  /* 0x0000000f12107c10 */ /* 0x000fe4000ff1e0ff */
[----:B------:R-:W-:Y:S01]  /*1dd0*/  LOP3.LUT R5, R0, R5, RZ, 0x3c, !PT ;  /* 0x0000000500057212 */ /* 0x000fe200078e3cff */
[----:B------:R-:W-:Y:S01]  /*1de0*/  IMAD.MOV.U32 R0, RZ, RZ, 0x20 ;  /* 0x00000020ff007424 */ /* 0x000fe200078e00ff */
[----:B------:R-:W-:Y:S02]  /*1df0*/  IADD3.X R17, R19, UR11, RZ, P0, !PT ;  /* 0x0000000b13117c10 */ /* 0x000fe400087fe4ff */
[----:B------:R-:W-:Y:S01]  /*1e00*/  IADD3 R14, P0, R16, UR15, RZ ;  /* 0x0000000f100e7c10 */ /* 0x000fe2000ff1e0ff */
[----:B------:R-:W-:Y:S01]  /*1e10*/  IMAD.IADD R162, R162, 0x1, R5 ;  /* 0x00000001a2a27824 */ /* 0x000fe200078e0205 */
[----:B------:R-:W-:-:S02]  /*1e20*/  SEL R3, R0, 0xffffffe0, !P1 ;  /* 0xffffffe000037807 */ /* 0x000fc40004800000 */
[----:B------:R-:W-:Y:S02]  /*1e30*/  IADD3.X R15, R17, UR11, RZ, P0, !PT ;  /* 0x0000000b110f7c10 */ /* 0x000fe400087fe4ff */
[----:B------:R-:W-:Y:S02]  /*1e40*/  LEA R162, R162, UR5, 0x1 ;  /* 0x00000005a2a27c11 */ /* 0x000fe4000f8e08ff */
[----:B------:R-:W-:Y:S02]  /*1e50*/  LEA R161, R2, UR4, 0x1 ;  /* 0x0000000402a17c11 */ /* 0x000fe4000f8e08ff */
[----:B------:R-:W-:Y:S01]  /*1e60*/  LOP3.LUT P1, RZ, R4, 0x4, RZ, 0xc0, !PT ;  /* 0x0000000404ff7812 */ /* 0x000fe2000782c0ff */
[----:B------:R-:W-:Y:S01]  /*1e70*/  IMAD.IADD R160, R162, 0x1, R3 ;  /* 0x00000001a2a07824 */ /* 0x000fe200078e0203 */
[----:B------:R-:W-:Y:S01]  /*1e80*/  LOP3.LUT R5, R5, R120, RZ, 0xfc, !PT ;  /* 0x0000007805057212 */ /* 0x000fe200078efcff */
[----:B------:R-:W-:Y:S01]  /*1e90*/  IMAD.MOV.U32 R4, RZ, RZ, 0x40 ;  /* 0x00000040ff047424 */ /* 0x000fe200078e00ff */
[----:B------:R-:W-:Y:S01]  /*1ea0*/  @!PT LDS RZ, [RZ] ;  /* 0x00000000fffff984 */ /* 0x000fe20000000800 */
[----:B------:R-:W-:Y:S01]  /*1eb0*/  @!PT LDS RZ, [RZ] ;  /* 0x00000000fffff984 */ /* 0x000fe20000000800 */
[----:B------:R-:W-:Y:S01]  /*1ec0*/  @!PT LDS RZ, [RZ] ;  /* 0x00000000fffff984 */ /* 0x000fe20000000800 */
[----:B------:R-:W-:Y:S01]  /*1ed0*/  LDGSTS.E.BYPASS.LTC128B.128 [R169+0x6000], desc[UR18][R164.64] ;  /* 0x06000000a4a97fae */ /* 0x000fe2000b901d52 */
[----:B------:R-:W-:-:S03]  /*1ee0*/  VIADD R157, R161, 0x40 ;  /* 0x00000040a19d7836 */ /* 0x000fc60000000000 */
[----:B------:R-:W-:Y:S01]  /*1ef0*/  SEL R4, R4, 0xffffffc0, !P1 ;  /* 0xffffffc004047807 */ /* 0x000fe20004800000 */
[----:B------:R1:W-:Y:S04]  /*1f00*/  LDGSTS.E.BYPASS.LTC128B.128 [R169+0x6800], desc[UR18][R10.64] ;  /* 0x068000000aa97fae */ /* 0x0003e8000b901d52 */
[----:B------:R2:W-:Y:S01]  /*1f10*/  LDGSTS.E.BYPASS.LTC128B.128 [R169+0x7000], desc[UR18][R12.64] ;  /* 0x070000000ca97fae */ /* 0x0005e2000b901d52 */
[----:B------:R-:W-:-:S03]  /*1f20*/  IMAD.IADD R158, R162, 0x1, R4 ;  /* 0x00000001a29e7824 */ /* 0x000fc600078e0204 */
[----:B------:R-:W-:Y:S01]  /*1f30*/  LDGSTS.E.BYPASS.LTC128B.128 [R169+0x7800], desc[UR18][R18.64] ;  /* 0x0780000012a97fae */ /* 0x000fe2000b901d52 */
[----:B------:R-:W-:-:S03]  /*1f40*/  IMAD.IADD R156, R3, 0x1, R158 ;  /* 0x00000001039c7824 */ /* 0x000fc600078e029e */
[----:B------:R3:W-:Y:S04]  /*1f50*/  LDGSTS.E.BYPASS.LTC128B.128 [R169+0x8000], desc[UR18][R16.64] ;  /* 0x0800000010a97fae */ /* 0x0007e8000b901d52 */
[----:B------:R-:W-:Y:S01]  /*1f60*/  LDGSTS.E.BYPASS.LTC128B.128 [R169+0x8800], desc[UR18][R14.64] ;  /* 0x088000000ea97fae */ /* 0x000fe2000b901d52 */
[----:B-1----:R-:W-:-:S04]  /*1f70*/  IADD3 R10, P0, R14, UR15, RZ ;  /* 0x0000000f0e0a7c10 */ /* 0x002fc8000ff1e0ff */
[----:B------:R-:W-:Y:S02]  /*1f80*/  IADD3.X R11, R15, UR11, RZ, P0, !PT ;  /* 0x0000000b0f0b7c10 */ /* 0x000fe400087fe4ff */
[----:B------:R-:W-:Y:S02]  /*1f90*/  IADD3 R8, P0, R10, UR15, RZ ;  /* 0x0000000f0a087c10 */ /* 0x000fe4000ff1e0ff */
[----:B--2---:R-:W-:Y:S01]  /*1fa0*/  LEA R12, R2, UR5, 0x1 ;  /* 0x00000005020c7c11 */ /* 0x004fe2000f8e08ff */
[----:B------:R-:W-:Y:S01]  /*1fb0*/  LDGSTS.E.BYPASS.LTC128B.128 [R169+0x9000], desc[UR18][R10.64] ;  /* 0x090000000aa97fae */ /* 0x000fe2000b901d52 */
        /* <DEDUP_REMOVED lines=8> */
[----:B------:R-:W4:Y:S04]  /*2040*/  LDSM.16.M88.4 R36, [R12+0x2000] ;  /* 0x002000000c24783b */ /* 0x000f280000000200 */
[----:B---3--:R-:W3:Y:S01]  /*2050*/  LDSM.16.M88.4 R16, [R12+0x3000] ;  /* 0x003000000c10783b */ /* 0x008ee20000000200 */
[----:B------:R-:W-:-:S03]  /*2060*/  @P0 VIADD R157, R161, 0xffffffc0 ;  /* 0xffffffc0a19d0836 */ /* 0x000fc60000000000 */
[----:B------:R-:W5:Y:S01]  /*2070*/  LDSM.16.M88.4 R84, [R12+0x3800] ;  /* 0x003800000c54783b */ /* 0x000f620000000200 */
[----:B------:R-:W-:Y:S01]  /*2080*/  IMAD.IADD R144, R0, 0x1, R157 ;  /* 0x0000000100907824 */ /* 0x000fe200078e029d */
[----:B------:R-:W-:Y:S01]  /*2090*/  LOP3.LUT R0, R122, 0xffffffe0, RZ, 0xc0, !PT ;  /* 0xffffffe07a007812 */ /* 0x000fe200078ec0ff */
[C---:B------:R-:W-:Y:S01]  /*20a0*/  VIADD R151, R157.reuse, 0x800 ;  /* 0x000008009d977836 */ /* 0x040fe20000000000 */
[----:B------:R-:W5:Y:S01]  /*20b0*/  LDSM.16.M88.4 R76, [R12+0x4000] ;  /* 0x004000000c4c783b */ /* 0x000f620000000200 */
[----:B------:R-:W-:Y:S01]  /*20c0*/  SHF.R.S32.HI R122, RZ, 0x1f, R122 ;  /* 0x0000001fff7a7819 */ /* 0x000fe2000001147a */
[----:B------:R-:W-:Y:S02]  /*20d0*/  VIADD R150, R157, 0x1000 ;  /* 0x000010009d967836 */ /* 0x000fe40000000000 */
[----:B------:R-:W5:Y:S01]  /*20e0*/  LDSM.16.M88.4 R68, [R12+0x4800] ;  /* 0x004800000c44783b */ /* 0x000f620000000200 */
[C---:B------:R-:W-:Y:S02]  /*20f0*/  IMAD.IADD R0, R123.reuse, 0x1, -R0 ;  /* 0x000000017b007824 */ /* 0x040fe400078e0a00 */
[----:B------:R-:W-:Y:S01]  /*2100*/  IMAD.SHL.U32 R123, R123, 0x2, RZ ;  /* 0x000000027b7b7824 */ /* 0x000fe200078e00ff */
[----:B------:R-:W5:Y:S01]  /*2110*/  LDSM.16.M88.4 R60, [R12+0x5000] ;  /* 0x005000000c3c783b */ /* 0x000f620000000200 */
[----:B------:R-:W-:-:S02]  /*2120*/  VIADD R149, R157, 0x1800 ;  /* 0x000018009d957836 */ /* 0x000fc40000000000 */
[C---:B------:R-:W-:Y:S01]  /*2130*/  VIADD R148, R157.reuse, 0x2000 ;  /* 0x000020009d947836 */ /* 0x040fe20000000000 */
[----:B-1----:R-:W1:Y:S01]  /*2140*/  LDSM.16.M88.4 R8, [R12+0x5800] ;  /* 0x005800000c08783b */ /* 0x002e620000000200 */
[C---:B------:R-:W-:Y:S02]  /*2150*/  VIADD R147, R157.reuse, 0x2800 ;  /* 0x000028009d937836 */ /* 0x040fe40000000000 */
[C---:B------:R-:W-:Y:S01]  /*2160*/  VIADD R146, R157.reuse, 0x3000 ;  /* 0x000030009d927836 */ /* 0x040fe20000000000 */
[----:B------:R-:W-:Y:S01]  /*2170*/  LDSM.16.M88.4 R112, [R160] ;  /* 0x00000000a070783b */ /* 0x000fe20000000200 */
[----:B------:R-:W-:-:S03]  /*2180*/  VIADD R145, R157, 0x3800 ;  /* 0x000038009d917836 */ /* 0x000fc60000000000 */
[----:B------:R-:W1:Y:S01]  /*2190*/  LDSM.16.M88.4 R20, [R159+0x800] ;  /* 0x000800009f14783b */ /* 0x000e620000000200 */
[C---:B--2---:R-:W-:Y:S03]  /*21a0*/  HMMA.16816.F32.BF16 R32, R52.reuse, R28, RZ ;  /* 0x0000001c3420723c */ /* 0x044fe600000418ff */
[----:B------:R-:W2:Y:S04]  /*21b0*/  LDSM.16.M88.4 R116, [R159] ;  /* 0x000000009f74783b */ /* 0x000ea80000000200 */
[----:B------:R-:W2:Y:S01]  /*21c0*/  LDSM.16.M88.4 R12, [R159+0x1000] ;  /* 0x001000009f0c783b */ /* 0x000ea20000000200 */
[C---:B------:R-:W-:Y:S03]  /*21d0*/  HMMA.16816.F32.BF16 R28, R52.reuse, R30, RZ ;  /* 0x0000001e341c723c */ /* 0x040fe600000418ff */
[----:B------:R-:W-:Y:S03]  /*21e0*/  LDSM.16.M88.4 R48, [R157] ;  /* 0x000000009d30783b */ /* 0x000fe60000000200 */
[C---:B----4-:R-:W-:Y:S01]  /*21f0*/  HMMA.16816.F32.BF16 R40, R52.reuse, R36, RZ ;  /* 0x000000243428723c */ /* 0x050fe200000418ff */
[----:B------:R-:W-:Y:S04]  /*2200*/  LDSM.16.M88.4 R92, [R159+0x3800] ;  /* 0x003800009f5c783b */ /* 0x000fe80000000200 */
[----:B------:R-:W-:Y:S01]  /*2210*/  LDSM.16.M88.4 R44, [R157+0x800] ;  /* 0x000800009d2c783b */ /* 0x000fe20000000200 */
[C---:B---3--:R-:W-:Y:S03]  /*2220*/  HMMA.16816.F32.BF16 R24, R52.reuse, R16, RZ ;  /* 0x000000103418723c */ /* 0x048fe600000418ff */
[----:B------:R-:W-:Y:S03]  /*2230*/  LDSM.16.M88.4 R108, [R159+0x1800] ;  /* 0x001800009f6c783b */ /* 0x000fe60000000200 */
[C---:B------:R-:W-:Y:S01]  /*2240*/  HMMA.16816.F32.BF16 R36, R52.reuse, R38, RZ ;  /* 0x000000263424723c */ /* 0x040fe200000418ff */
[----:B------:R-:W-:Y:S04]  /*2250*/  LDSM.16.M88.4 R96, [R159+0x3000] ;  /* 0x003000009f60783b */ /* 0x000fe80000000200 */
[----:B------:R-:W-:Y:S01]  /*2260*/  LDSM.16.M88.4 R104, [R159+0x2000] ;  /* 0x002000009f68783b */ /* 0x000fe20000000200 */
[C---:B-----5:R-:W-:Y:S03]  /*2270*/  HMMA.16816.F32.BF16 R88, R52.reuse, R84, RZ ;  /* 0x000000543458723c */ /* 0x060fe600000418ff */
        /* <DEDUP_REMOVED lines=11> */
[----:B------:R-:W-:Y:S01]  /*2330*/  HMMA.16816.F32.BF16 R52, R52, R10, RZ ;  /* 0x0000000a3434723c */ /* 0x000fe200000418ff */
[----:B------:R-:W1:Y:S05]  /*2340*/  LDSM.16.M88.4 R8, [R158] ;  /* 0x000000009e08783b */ /* 0x000e6a0000000200 */
[C---:B------:R-:W-:Y:S06]  /*2350*/  HMMA.16816.F32.BF16 R32, R112.reuse, R20, R32 ;  /* 0x000000147020723c */ /* 0x040fec0000041820 */
[C---:B------:R-:W-:Y:S01]  /*2360*/  HMMA.16816.F32.BF16 R28, R112.reuse, R22, R28 ;  /* 0x00000016701c723c */ /* 0x040fe2000004181c */
[----:B------:R-:W3:Y:S05]  /*2370*/  LDSM.16.M88.4 R20, [R157+0x1000] ;  /* 0x001000009d14783b */ /* 0x000eea0000000200 */
[C---:B--2---:R-:W-:Y:S06]  /*2380*/  HMMA.16816.F32.BF16 R40, R112.reuse, R116, R40 ;  /* 0x000000747028723c */ /* 0x044fec0000041828 */
[C---:B------:R-:W-:Y:S06]  /*2390*/  HMMA.16816.F32.BF16 R24, R112.reuse, R12, R24 ;  /* 0x0000000c7018723c */ /* 0x040fec0000041818 */
[C---:B------:R-:W-:Y:S01]  /*23a0*/  HMMA.16816.F32.BF16 R36, R112.reuse, R118, R36 ;  /* 0x000000767024723c */ /* 0x040fe20000041824 */
[----:B------:R-:W-:Y:S05]  /*23b0*/  LDSM.16.M88.4 R116, [R144] ;  /* 0x000000009074783b */ /* 0x000fea0000000200 */
[----:B------:R-:W-:Y:S01]  /*23c0*/  HMMA.16816.F32.BF16 R16, R112, R14, R16 ;  /* 0x0000000e7010723c */ /* 0x000fe20000041810 */
[----:B------:R-:W2:Y:S05]  /*23d0*/  LDSM.16.M88.4 R12, [R156] ;  /* 0x000000009c0c783b */ /* 0x000eaa0000000200 */
[----:B-1----:R-:W-:Y:S06]  /*23e0*/  HMMA.16816.F32.BF16 R40, R8, R48, R40 ;  /* 0x000000300828723c */ /* 0x002fec0000041828 */
[----:B------:R-:W-:Y:S06]  /*23f0*/  HMMA.16816.F32.BF16 R56, R112, R92, R56 ;  /* 0x0000005c7038723c */ /* 0x000fec0000041838 */
[C---:B---3--:R-:W-:Y:S06]  /*2400*/  HMMA.16816.F32.BF16 R24, R8.reuse, R20, R24 ;  /* 0x000000140818723c */ /* 0x048fec0000041818 */
[----:B------:R-:W-:Y:S01]  /*2410*/  HMMA.16816.F32.BF16 R36, R8, R50, R36 ;  /* 0x000000320824723c */ /* 0x000fe20000041824 */
[----:B------:R-:W-:Y:S01]  /*2420*/  SHF.R.S32.HI R21, RZ, 0x1f, R0 ;  /* 0x0000001fff157819 */ /* 0x000fe20000011400 */
[----:B------:R-:W1:Y:S03]  /*2430*/  LDSM.16.M88.4 R48, [R144+0x800] ;  /* 0x000800009030783b */ /* 0x000e660000000200 */
[----:B------:R-:W-:Y:S01]  /*2440*/  LEA.HI R168, R21, R0, RZ, 0x2 ;  /* 0x0000000015a87211 */ /* 0x000fe200078f10ff */
[----:B------:R-:W-:Y:S01]  /*2450*/  IMAD R21, R7, 0x10, R124 ;  /* 0x0000001007157824 */ /* 0x000fe200078e027c */
[----:B------:R-:W-:Y:S01]  /*2460*/  HMMA.16816.F32.BF16 R52, R112, R94, R52 ;  /* 0x0000005e7034723c */ /* 0x000fe20000041834 */
[----:B------:R-:W3:Y:S01]  /*2470*/  LDSM.16.M88.4 R92, [R157+0x1800] ;  /* 0x001800009d5c783b */ /* 0x000ee20000000200 */
[----:B------:R-:W-:Y:S01]  /*2480*/  SHF.R.S32.HI R168, RZ, 0x2, R168 ;  /* 0x00000002ffa87819 */ /* 0x000fe200000114a8 */
[----:B------:R-:W-:-:S03]  /*2490*/  VIADD R0, R6, 0xffffffff ;  /* 0xffffffff06007836 */ /* 0x000fc60000000000 */
[----:B------:R-:W-:Y:S01]  /*24a0*/  IADD3 R20, R21, 0x1, R168 ;  /* 0x0000000115147810 */ /* 0x000fe20007ffe0a8 */
[C---:B------:R-:W-:Y:S01]  /*24b0*/  HMMA.16816.F32.BF16 R32, R8.reuse, R44, R32 ;  /* 0x0000002c0820723c */ /* 0x040fe20000041820 */
[C---:B------:R-:W-:Y:S01]  /*24c0*/  ISETP.GT.AND P0, PT, R0.reuse, R163, PT ;  /* 0x000000a30000720c */ /* 0x040fe20003f04270 */
[----:B------:R-:W-:Y:S01]  /*24d0*/  IMAD.SHL.U32 R0, R0, 0x80, RZ ;  /* 0x0000008000007824 */ /* 0x000fe200078e00ff */
[----:B------:R-:W-:Y:S02]  /*24e0*/  IADD3 R20, R121, -UR17, R20 ;  /* 0x8000001179147c10 */ /* 0x000fe4000fffe014 */
[----:B------:R-:W-:Y:S01]  /*24f0*/  LEA.HI R21, R122, R7, RZ, 0x2 ;  /* 0x000000077a157211 */ /* 0x000fe200078f10ff */
[----:B------:R-:W-:Y:S01]  /*2500*/  HMMA.16816.F32.BF16 R28, R8, R46, R28 ;  /* 0x0000002e081c723c */ /* 0x000fe2000004181c */
[----:B------:R-:W4:Y:S01]  /*2510*/  LDSM.16.M88.4 R44, [R144+0x1000] ;  /* 0x00100000902c783b */ /* 0x000f220000000200 */
[----:B------:R-:W-:Y:S01]  /*2520*/  VIADD R20, R20, UR16 ;  /* 0x0000001014147c36 */ /* 0x000fe20008000000 */
[----:B------:R-:W-:-:S03]  /*2530*/  LOP3.LUT R2, R0, 0x6, R123, 0xf8, !PT ;  /* 0x0000000600027812 */ /* 0x000fc600078ef87b */
[----:B--2---:R-:W-:Y:S01]  /*2540*/  HMMA.16816.F32.BF16 R40, R12, R116, R40 ;  /* 0x000000740c28723c */ /* 0x004fe20000041828 */
[C---:B------:R-:W-:Y:S02]  /*2550*/  VIMNMX R139, R20.reuse, R121, PT ;  /* 0x00000079148b7248 */ /* 0x040fe40003fe0100 */
[----:B------:R-:W-:Y:S02]  /*2560*/  VIADDMNMX R137, R20, 0x8, R121, PT ;  /* 0x0000000814897846 */ /* 0x000fe40003800179 */
[C---:B------:R-:W-:Y:S01]  /*2570*/  LOP3.LUT R20, R2.reuse, 0x8, RZ, 0xfc, !PT ;  /* 0x0000000802147812 */ /* 0x040fe200078efcff */
[----:B------:R-:W-:Y:S01]  /*2580*/  HMMA.16816.F32.BF16 R88, R112, R108, R88 ;  /* 0x0000006c7058723c */ /* 0x000fe20000041858 */
[-C--:B------:R-:W-:Y:S02]  /*2590*/  ISETP.GE.AND P4, PT, R2, R139.reuse, PT ;  /* 0x0000008b0200720c */ /* 0x080fe40003f86270 */
[C---:B------:R-:W-:Y:S02]  /*25a0*/  ISETP.GE.AND P3, PT, R20.reuse, R139, PT ;  /* 0x0000008b1400720c */ /* 0x040fe40003f66270 */
[----:B------:R-:W-:Y:S01]  /*25b0*/  ISETP.GE.AND P5, PT, R20, R137, PT ;  /* 0x000000891400720c */ /* 0x000fe20003fa6270 */
[----:B------:R-:W-:Y:S06]  /*25c0*/  HMMA.16816.F32.BF16 R36, R12, R118, R36 ;  /* 0x000000760c24723c */ /* 0x000fec0000041824 */
[C---:B------:R-:W-:Y:S06]  /*25d0*/  HMMA.16816.F32.BF16 R64, R112.reuse, R96, R64 ;  /* 0x000000607040723c */ /* 0x040fec0000041840 */
[----:B------:R-:W-:Y:S01]  /*25e0*/  HMMA.16816.F32.BF16 R60, R112, R98, R60 ;  /* 0x00000062703c723c */ /* 0x000fe2000004183c */
[----:B------:R-:W-:-:S04]  /*25f0*/  LOP3.LUT R96, R2, 0x1, RZ, 0xfc, !PT ;  /* 0x0000000102607812 */ /* 0x000fc800078efcff */
[C---:B------:R-:W-:Y:S01]  /*2600*/  ISETP.GE.AND P2, PT, R96.reuse, R139, PT ;  /* 0x0000008b6000720c */ /* 0x040fe20003f46270 */
[----:B------:R-:W-:Y:S01]  /*2610*/  HMMA.16816.F32.BF16 R16, R8, R22, R16 ;  /* 0x000000160810723c */ /* 0x000fe20000041810 */
[----:B------:R-:W-:Y:S02]  /*2620*/  LOP3.LUT R98, R21, 0xfffffffc, RZ, 0xc0, !PT ;  /* 0xfffffffc15627812 */ /* 0x000fe400078ec0ff */
[----:B------:R-:W-:Y:S01]  /*2630*/  ISETP.GE.AND P1, PT, R96, R137, PT ;  /* 0x000000896000720c */ /* 0x000fe20003f26270 */
[----:B------:R-:W-:Y:S02]  /*2640*/  LDSM.16.M88.4 R20, [R144+0x1800] ;  /* 0x001800009014783b */ /* 0x000fe40000000200 */
[----:B------:R-:W-:Y:S01]  /*2650*/  IMAD.IADD R175, R7, 0x1, -R98 ;  /* 0x0000000107af7824 */ /* 0x000fe200078e0a62 */
[----:B-1----:R-:W-:Y:S01]  /*2660*/  HMMA.16816.F32.BF16 R32, R12, R48, R32 ;  /* 0x000000300c20723c */ /* 0x002fe20000041820 */
[----:B------:R-:W1:Y:S01]  /*2670*/  LDSM.16.M88.4 R96, [R157+0x2000] ;  /* 0x002000009d60783b */ /* 0x000e620000000200 */
[----:B------:R-:W-:-:S02]  /*2680*/  FSEL R7, R40, -INF , !P4 ;  /* 0xff80000028077808 */ /* 0x000fc40006000000 */
[C---:B------:R-:W-:Y:S02]  /*2690*/  ISETP.GE.AND P4, PT, R2.reuse, R137, PT ;  /* 0x000000890200720c */ /* 0x040fe40003f86270 */
[C---:B------:R-:W-:Y:S01]  /*26a0*/  HMMA.16816.F32.BF16 R84, R112.reuse, R110, R84 ;  /* 0x0000006e7054723c */ /* 0x040fe20000041854 */
[C---:B------:R-:W-:Y:S02]  /*26b0*/  LOP3.LUT R40, R2.reuse, 0x10, RZ, 0xfc, !PT ;  /* 0x0000001002287812 */ /* 0x040fe400078efcff */
[----:B------:R-:W-:Y:S02]  /*26c0*/  LOP3.LUT R48, R2, 0x9, RZ, 0xfc, !PT ;  /* 0x0000000902307812 */ /* 0x000fe400078efcff */
[----:B------:R-:W-:Y:S01]  /*26d0*/  FSEL R142, R43, -INF , !P1 ;  /* 0xff8000002b8e7808 */ /* 0x000fe20004800000 */
[----:B------:R-:W-:Y:S01]  /*26e0*/  HMMA.16816.F32.BF16 R80, R112, R104, R80 ;  /* 0x000000687050723c */ /* 0x000fe20000041850 */
[----:B------:R-:W-:Y:S02]  /*26f0*/  FSEL R141, R36, -INF , !P3 ;  /* 0xff800000248d7808 */ /* 0x000fe40005800000 */
[----:B------:R-:W-:-:S02]  /*2700*/  FSEL R136, R42, -INF , !P4 ;  /* 0xff8000002a887808 */ /* 0x000fc40006000000 */
[C---:B------:R-:W-:Y:S01]  /*2710*/  ISETP.GE.AND P1, PT, R40.reuse, R139, PT ;  /* 0x0000008b2800720c */ /* 0x040fe20003f26270 */
[----:B---3--:R-:W-:Y:S01]  /*2720*/  HMMA.16816.F32.BF16 R88, R8, R92, R88 ;  /* 0x0000005c0858723c */ /* 0x008fe20000041858 */
[----:B------:R-:W-:Y:S02]  /*2730*/  ISETP.GE.AND P3, PT, R40, R137, PT ;  /* 0x000000892800720c */ /* 0x000fe40003f66270 */
[----:B------:R-:W-:Y:S02]  /*2740*/  ISETP.GE.AND P4, PT, R48, R139, PT ;  /* 0x0000008b3000720c */ /* 0x000fe40003f86270 */
[----:B------:R-:W-:Y:S01]  /*2750*/  LOP3.LUT R40, R2, 0x11, RZ, 0xfc, !PT ;  /* 0x0000001102287812 */ /* 0x000fe200078efcff */
[----:B------:R-:W-:Y:S01]  /*2760*/  HMMA.16816.F32.BF16 R28, R12, R50, R28 ;  /* 0x000000320c1c723c */ /* 0x000fe2000004181c */
[----:B------:R-:W-:Y:S02]  /*2770*/  FSEL R152, R38, -INF , !P5 ;  /* 0xff80000026987808 */ /* 0x000fe40006800000 */
[----:B------:R-:W-:-:S02]  /*2780*/  FSEL R93, R37, -INF , !P4 ;  /* 0xff800000255d7808 */ /* 0x000fc40006000000 */
[----:B------:R-:W-:Y:S01]  /*2790*/  FSEL R49, R41, -INF , !P2 ;  /* 0xff80000029317808 */ /* 0x000fe20005000000 */
[----:B----4-:R-:W-:Y:S01]  /*27a0*/  HMMA.16816.F32.BF16 R24, R12, R44, R24 ;  /* 0x0000002c0c18723c */ /* 0x010fe20000041818 */
[C---:B------:R-:W-:Y:S02]  /*27b0*/  ISETP.GE.AND P5, PT, R40.reuse, R139, PT ;  /* 0x0000008b2800720c */ /* 0x040fe40003fa6270 */
[-C--:B------:R-:W-:Y:S02]  /*27c0*/  ISETP.GE.AND P4, PT, R40, R137.reuse, PT ;  /* 0x000000892800720c */ /* 0x080fe40003f86270 */
[----:B------:R-:W2:Y:S01]  /*27d0*/  LDSM.16.M88.4 R40, [R144+0x2000] ;  /* 0x002000009028783b */ /* 0x000ea20000000200 */
[----:B------:R-:W-:Y:S01]  /*27e0*/  ISETP.GE.AND P2, PT, R48, R137, PT ;  /* 0x000000893000720c */ /* 0x000fe20003f46270 */
[----:B------:R-:W-:Y:S01]  /*27f0*/  HMMA.16816.F32.BF16 R84, R8, R94, R84 ;  /* 0x0000005e0854723c */ /* 0x000fe20000041854 */
[----:B------:R-:W-:Y:S02]  /*2800*/  LOP3.LUT R36, R2, 0x18, RZ, 0xfc, !PT ;  /* 0x0000001802247812 */ /* 0x000fe400078efcff */
[----:B------:R-:W-:-:S02]  /*2810*/  FSEL R170, R39, -INF , !P2 ;  /* 0xff80000027aa7808 */ /* 0x000fc40005000000 */
[----:B------:R-:W-:Y:S01]  /*2820*/  FSEL R45, R32, -INF , !P1 ;  /* 0xff800000202d7808 */ /* 0x000fe20004800000 */
[----:B------:R-:W-:Y:S01]  /*2830*/  HMMA.16816.F32.BF16 R16, R12, R46, R16 ;  /* 0x0000002e0c10723c */ /* 0x000fe20000041810 */
[C---:B------:R-:W-:Y:S02]  /*2840*/  ISETP.GE.AND P2, PT, R36.reuse, R139, PT ;  /* 0x0000008b2400720c */ /* 0x040fe40003f46270 */
[----:B------:R-:W-:Y:S02]  /*2850*/  ISETP.GE.AND P1, PT, R36, R137, PT ;  /* 0x000000892400720c */ /* 0x000fe40003f26270 */
[----:B------:R-:W3:Y:S01]  /*2860*/  LDSM.16.M88.4 R36, [R157+0x2800] ;  /* 0x002800009d24783b */ /* 0x000ee20000000200 */
[----:B-1----:R-:W-:Y:S01]  /*2870*/  HMMA.16816.F32.BF16 R80, R8, R96, R80 ;  /* 0x000000600850723c */ /* 0x002fe20000041850 */
[C---:B------:R-:W-:Y:S02]  /*2880*/  LOP3.LUT R44, R2.reuse, 0x19, RZ, 0xfc, !PT ;  /* 0x00000019022c7812 */ /* 0x040fe400078efcff */
[----:B------:R-:W-:-:S02]  /*2890*/  LOP3.LUT R32, R2, 0x20, RZ, 0xfc, !PT ;  /* 0x0000002002207812 */ /* 0x000fc400078efcff */
[----:B------:R-:W-:Y:S01]  /*28a0*/  FSEL R95, R33, -INF , !P5 ;  /* 0xff800000215f7808 */ /* 0x000fe20006800000 */
[----:B------:R-:W-:Y:S01]  /*28b0*/  HMMA.16816.F32.BF16 R88, R12, R20, R88 ;  /* 0x000000140c58723c */ /* 0x000fe20000041858 */
[----:B------:R-:W-:Y:S02]  /*28c0*/  FSEL R138, R35, -INF , !P4 ;  /* 0xff800000238a7808 */ /* 0x000fe40006000000 */
[----:B------:R-:W-:Y:S02]  /*28d0*/  FSEL R143, R28, -INF , !P2 ;  /* 0xff8000001c8f7808 */ /* 0x000fe40005000000 */
[----:B------:R-:W-:Y:S01]  /*28e0*/  FSEL R132, R34, -INF , !P3 ;  /* 0xff80000022847808 */ /* 0x000fe20005800000 */
[----:B------:R-:W-:Y:S01]  /*28f0*/  HMMA.16816.F32.BF16 R76, R112, R106, R76 ;  /* 0x0000006a704c723c */ /* 0x000fe2000004184c */
[----:B------:R-:W-:Y:S02]  /*2900*/  ISETP.GE.AND P5, PT, R44, R137, PT ;  /* 0x000000892c00720c */ /* 0x000fe40003fa6270 */
[----:B------:R-:W-:-:S02]  /*2910*/  ISETP.GE.AND P4, PT, R32, R139, PT ;  /* 0x0000008b2000720c */ /* 0x000fc40003f86270 */
[----:B------:R-:W-:Y:S01]  /*2920*/  LOP3.LUT R28, R2, 0x28, RZ, 0xfc, !PT ;  /* 0x00000028021c7812 */ /* 0x000fe200078efcff */
[C---:B------:R-:W-:Y:S01]  /*2930*/  HMMA.16816.F32.BF16 R72, R112.reuse, R100, R72 ;  /* 0x000000647048723c */ /* 0x040fe20000041848 */
[----:B------:R-:W-:Y:S02]  /*2940*/  ISETP.GE.AND P3, PT, R44, R139, PT ;  /* 0x0000008b2c00720c */ /* 0x000fe40003f66270 */
[----:B------:R-:W-:Y:S02]  /*2950*/  ISETP.GE.AND P2, PT, R32, R137, PT ;  /* 0x000000892000720c */ /* 0x000fe40003f46270 */
        /* <DEDUP_REMOVED lines=8> */
[----:B------:R-:W-:Y:S01]  /*29e0*/  ISETP.GE.AND P4, PT, R28, R137, PT ;  /* 0x000000891c00720c */ /* 0x000fe20003f86270 */
[----:B--2---:R-:W-:Y:S01]  /*29f0*/  HMMA.16816.F32.BF16 R80, R12, R40, R80 ;  /* 0x000000280c50723c */ /* 0x004fe20000041850 */
[C---:B------:R-:W-:Y:S01]  /*2a00*/  ISETP.GE.AND P1, PT, R32.reuse, R139, PT ;  /* 0x0000008b2000720c */ /* 0x040fe20003f26270 */
[----:B------:R-:W1:Y:S01]  /*2a10*/  LDSM.16.M88.4 R28, [R157+0x3000] ;  /* 0x003000009d1c783b */ /* 0x000e620000000200 */
[----:B------:R-:W-:-:S02]  /*2a20*/  ISETP.GE.AND P3, PT, R32, R137, PT ;  /* 0x000000892000720c */ /* 0x000fc40003f66270 */
[C---:B------:R-:W-:Y:S01]  /*2a30*/  LOP3.LUT R24, R2.reuse, 0x29, RZ, 0xfc, !PT ;  /* 0x0000002902187812 */ /* 0x040fe200078efcff */
[----:B------:R-:W2:Y:S01]  /*2a40*/  LDSM.16.M88.4 R32, [R144+0x2800] ;  /* 0x002800009020783b */ /* 0x000ea20000000200 */
[----:B------:R-:W-:Y:S01]  /*2a50*/  LOP3.LUT R20, R2, 0x30, RZ, 0xfc, !PT ;  /* 0x0000003002147812 */ /* 0x000fe200078efcff */
[C---:B------:R-:W-:Y:S01]  /*2a60*/  HMMA.16816.F32.BF16 R76, R8.reuse, R98, R76 ;  /* 0x00000062084c723c */ /* 0x040fe2000004184c */
[----:B------:R-:W-:Y:S02]  /*2a70*/  FSEL R131, R25, -INF , !P1 ;  /* 0xff80000019837808 */ /* 0x000fe40004800000 */
[----:B------:R-:W-:Y:S02]  /*2a80*/  FSEL R50, R27, -INF , !P3 ;  /* 0xff8000001b327808 */ /* 0x000fe40005800000 */
[----:B------:R-:W-:Y:S01]  /*2a90*/  FSEL R135, R16, -INF , !P5 ;  /* 0xff80000010877808 */ /* 0x000fe20006800000 */
[----:B---3--:R-:W-:Y:S01]  /*2aa0*/  HMMA.16816.F32.BF16 R72, R8, R36, R72 ;  /* 0x000000240848723c */ /* 0x008fe20000041848 */
[----:B------:R-:W-:-:S02]  /*2ab0*/  FSEL R44, R26, -INF , !P2 ;  /* 0xff8000001a2c7808 */ /* 0x000fc40005000000 */
[----:B------:R-:W-:Y:S02]  /*2ac0*/  ISETP.GE.AND P1, PT, R24, R137, PT ;  /* 0x000000891800720c */ /* 0x000fe40003f26270 */
[-C--:B------:R-:W-:Y:S01]  /*2ad0*/  ISETP.GE.AND P3, PT, R20, R139.reuse, PT ;  /* 0x0000008b1400720c */ /* 0x080fe20003f66270 */
[----:B------:R-:W-:Y:S01]  /*2ae0*/  HMMA.16816.F32.BF16 R68, R8, R38, R68 ;  /* 0x000000260844723c */ /* 0x000fe20000041844 */
[----:B------:R-:W-:Y:S02]  /*2af0*/  LOP3.LUT R16, R2, 0x38, RZ, 0xfc, !PT ;  /* 0x0000003802107812 */ /* 0x000fe400078efcff */
[----:B------:R-:W-:Y:S02]  /*2b00*/  ISETP.GE.AND P2, PT, R24, R139, PT ;  /* 0x0000008b1800720c */ /* 0x000fe40003f46270 */
[----:B------:R-:W-:Y:S02]  /*2b10*/  FSEL R130, R19, -INF , !P1 ;  /* 0xff80000013827808 */ /* 0x000fe40004800000 */
[----:B------:R-:W-:-:S02]  /*2b20*/  FSEL R129, R88, -INF , !P3 ;  /* 0xff80000058817808 */ /* 0x000fc40005800000 */
[----:B------:R-:W-:Y:S02]  /*2b30*/  FSEL R48, R18, -INF , !P4 ;  /* 0xff80000012307808 */ /* 0x000fe40006000000 */
[----:B------:R-:W-:Y:S01]  /*2b40*/  FSEL R133, R17, -INF , !P2 ;  /* 0xff80000011857808 */ /* 0x000fe20005000000 */
[----:B------:R-:W-:Y:S01]  /*2b50*/  HMMA.16816.F32.BF16 R76, R12, R42, R76 ;  /* 0x0000002a0c4c723c */ /* 0x000fe2000004184c */
[C---:B------:R-:W-:Y:S02]  /*2b60*/  ISETP.GE.AND P1, PT, R16.reuse, R139, PT ;  /* 0x0000008b1000720c */ /* 0x040fe40003f26270 */
[-C--:B------:R-:W-:Y:S02]  /*2b70*/  ISETP.GE.AND P3, PT, R16, R137.reuse, PT ;  /* 0x000000891000720c */ /* 0x080fe40003f66270 */
[----:B------:R-:W3:Y:S01]  /*2b80*/  LDSM.16.M88.4 R16, [R157+0x3800] ;  /* 0x003800009d10783b */ /* 0x000ee20000000200 */
[----:B------:R-:W-:Y:S02]  /*2b90*/  ISETP.GE.AND P5, PT, R20, R137, PT ;  /* 0x000000891400720c */ /* 0x000fe40003fa6270 */
[----:B------:R-:W-:-:S02]  /*2ba0*/  LOP3.LUT R20, R2, 0x31, RZ, 0xfc, !PT ;  /* 0x0000003102147812 */ /* 0x000fc400078efcff */
[----:B------:R-:W-:Y:S01]  /*2bb0*/  LOP3.LUT R26, R2, 0x39, RZ, 0xfc, !PT ;  /* 0x00000039021a7812 */ /* 0x000fe200078efcff */
[----:B-1----:R-:W-:Y:S01]  /*2bc0*/  HMMA.16816.F32.BF16 R64, R8, R28, R64 ;  /* 0x0000001c0840723c */ /* 0x002fe20000041840 */
[C---:B------:R-:W-:Y:S02]  /*2bd0*/  ISETP.GE.AND P4, PT, R20.reuse, R139, PT ;  /* 0x0000008b1400720c */ /* 0x040fe40003f86270 */
[----:B------:R-:W-:Y:S02]  /*2be0*/  ISETP.GE.AND P2, PT, R20, R137, PT ;  /* 0x000000891400720c */ /* 0x000fe40003f46270 */
[----:B------:R-:W-:Y:S01]  /*2bf0*/  LOP3.LUT R24, R2, 0x40, RZ, 0xfc, !PT ;  /* 0x0000004002187812 */ /* 0x000fe200078efcff */
[----:B------:R-:W1:Y:S01]  /*2c00*/  LDSM.16.M88.4 R20, [R144+0x3000] ;  /* 0x003000009014783b */ /* 0x000e620000000200 */
[----:B------:R-:W-:Y:S01]  /*2c10*/  FSEL R100, R90, -INF , !P5 ;  /* 0xff8000005a647808 */ /* 0x000fe20006800000 */
[----:B--2---:R-:W-:Y:S01]  /*2c20*/  HMMA.16816.F32.BF16 R72, R12, R32, R72 ;  /* 0x000000200c48723c */ /* 0x004fe20000041848 */
[----:B------:R-:W-:-:S02]  /*2c30*/  FSEL R51, R89, -INF , !P4 ;  /* 0xff80000059337808 */ /* 0x000fc40006000000 */
[----:B------:R-:W-:Y:S02]  /*2c40*/  FSEL R108, R91, -INF , !P2 ;  /* 0xff8000005b6c7808 */ /* 0x000fe40005000000 */
[----:B------:R-:W-:Y:S01]  /*2c50*/  FSEL R127, R84, -INF , !P1 ;  /* 0xff800000547f7808 */ /* 0x000fe20004800000 */
[----:B------:R-:W-:Y:S01]  /*2c60*/  HMMA.16816.F32.BF16 R60, R8, R30, R60 ;  /* 0x0000001e083c723c */ /* 0x000fe2000004183c */
[C---:B------:R-:W-:Y:S02]  /*2c70*/  ISETP.GE.AND P5, PT, R26.reuse, R139, PT ;  /* 0x0000008b1a00720c */ /* 0x040fe40003fa6270 */
[----:B------:R-:W-:Y:S02]  /*2c80*/  ISETP.GE.AND P4, PT, R26, R137, PT ;  /* 0x000000891a00720c */ /* 0x000fe40003f86270 */
[C---:B------:R-:W-:Y:S01]  /*2c90*/  ISETP.GE.AND P2, PT, R24.reuse, R139, PT ;  /* 0x0000008b1800720c */ /* 0x040fe20003f46270 */
[----:B------:R-:W-:Y:S01]  /*2ca0*/  HMMA.16816.F32.BF16 R68, R12, R34, R68 ;  /* 0x000000220c44723c */ /* 0x000fe20000041844 */
[----:B------:R-:W-:-:S02]  /*2cb0*/  ISETP.GE.AND P1, PT, R24, R137, PT ;  /* 0x000000891800720c */ /* 0x000fc40003f26270 */
[C---:B------:R-:W-:Y:S02]  /*2cc0*/  LOP3.LUT R26, R2.reuse, 0x41, RZ, 0xfc, !PT ;  /* 0x00000041021a7812 */ /* 0x040fe400078efcff */
[----:B------:R-:W-:Y:S02]  /*2cd0*/  LOP3.LUT R24, R2, 0x48, RZ, 0xfc, !PT ;  /* 0x0000004802187812 */ /* 0x000fe400078efcff */
[----:B------:R-:W-:Y:S02]  /*2ce0*/  FSEL R106, R86, -INF , !P3 ;  /* 0xff800000566a7808 */ /* 0x000fe40005800000 */
[----:B------:R-:W-:Y:S02]  /*2cf0*/  FSEL R125, R85, -INF , !P5 ;  /* 0xff800000557d7808 */ /* 0x000fe40006800000 */
[----:B------:R-:W-:Y:S02]  /*2d00*/  FSEL R110, R87, -INF , !P4 ;  /* 0xff800000576e7808 */ /* 0x000fe40006000000 */
[----:B------:R-:W-:Y:S01]  /*2d10*/  FSEL R123, R80, -INF , !P2 ;  /* 0xff800000507b7808 */ /* 0x000fe20005000000 */
[----:B---3--:R-:W-:Y:S01]  /*2d20*/  HMMA.16816.F32.BF16 R56, R8, R16, R56 ;  /* 0x000000100838723c */ /* 0x008fe20000041838 */
[----:B------:R-:W-:-:S02]  /*2d30*/  ISETP.GE.AND P3, PT, R26, R139, PT ;  /* 0x0000008b1a00720c */ /* 0x000fc40003f66270 */
[----:B------:R-:W-:Y:S02]  /*2d40*/  ISETP.GE.AND P5, PT, R26, R137, PT ;  /* 0x000000891a00720c */ /* 0x000fe40003fa6270 */
[C---:B------:R-:W-:Y:S01]  /*2d50*/  ISETP.GE.AND P4, PT, R24.reuse, R139, PT ;  /* 0x0000008b1800720c */ /* 0x040fe20003f86270 */
[----:B------:R-:W-:Y:S01]  /*2d60*/  HMMA.16816.F32.BF16 R52, R8, R18, R52 ;  /* 0x000000120834723c */ /* 0x000fe20000041834 */
[----:B------:R-:W-:Y:S02]  /*2d70*/  ISETP.GE.AND P2, PT, R24, R137, PT ;  /* 0x000000891800720c */ /* 0x000fe40003f46270 */
[----:B------:R-:W2:Y:S01]  /*2d80*/  LDSM.16.M88.4 R24, [R144+0x3800] ;  /* 0x003800009018783b */ /* 0x000ea20000000200 */
[----:B------:R-:W-:Y:S01]  /*2d90*/  LOP3.LUT R28, R2, 0x49, RZ, 0xfc, !PT ;  /* 0x00000049021c7812 */ /* 0x000fe200078efcff */
[----:B------:R-:W-:-:S04]  /*2da0*/  DEPBAR.LE SB0, 0x0 ;  /* 0x000080000000791a */ /* 0x000fc80000000000 */
[----:B------:R-:W-:Y:S01]  /*2db0*/  FSEL R116, R82, -INF , !P1 ;  /* 0xff80000052747808 */ /* 0x000fe20004800000 */
[C---:B-1----:R-:W-:Y:S01]  /*2dc0*/  HMMA.16816.F32.BF16 R64, R12.reuse, R20, R64 ;  /* 0x000000140c40723c */ /* 0x042fe20000041840 */
[----:B------:R-:W-:Y:S02]  /*2dd0*/  FSEL R109, R81, -INF , !P3 ;  /* 0xff800000516d7808 */ /* 0x000fe40005800000 */
[C---:B------:R-:W-:Y:S02]  /*2de0*/  ISETP.GE.AND P1, PT, R28.reuse, R139, PT ;  /* 0x0000008b1c00720c */ /* 0x040fe40003f26270 */
[----:B------:R-:W-:Y:S01]  /*2df0*/  ISETP.GE.AND P3, PT, R28, R137, PT ;  /* 0x000000891c00720c */ /* 0x000fe20003f66270 */
[----:B------:R-:W-:Y:S01]  /*2e00*/  HMMA.16816.F32.BF16 R60, R12, R22, R60 ;  /* 0x000000160c3c723c */ /* 0x000fe2000004183c */
[----:B------:R-:W-:Y:S02]  /*2e10*/  LOP3.LUT R28, R2, 0x50, RZ, 0xfc, !PT ;  /* 0x00000050021c7812 */ /* 0x000fe400078efcff */
[----:B------:R-:W-:-:S02]  /*2e20*/  FSEL R126, R83, -INF , !P5 ;  /* 0xff800000537e7808 */ /* 0x000fc40006800000 */
[----:B------:R-:W-:Y:S02]  /*2e30*/  FSEL R121, R76, -INF , !P4 ;  /* 0xff8000004c797808 */ /* 0x000fe40006000000 */
[C---:B------:R-:W-:Y:S02]  /*2e40*/  ISETP.GE.AND P5, PT, R28.reuse, R139, PT ;  /* 0x0000008b1c00720c */ /* 0x040fe40003fa6270 */
[----:B------:R-:W-:Y:S02]  /*2e50*/  ISETP.GE.AND P4, PT, R28, R137, PT ;  /* 0x000000891c00720c */ /* 0x000fe40003f86270 */
[C---:B------:R-:W-:Y:S02]  /*2e60*/  LOP3.LUT R30, R2.reuse, 0x51, RZ, 0xfc, !PT ;  /* 0x00000051021e7812 */ /* 0x040fe400078efcff */
[C---:B------:R-:W-:Y:S02]  /*2e70*/  LOP3.LUT R16, R2.reuse, 0x58, RZ, 0xfc, !PT ;  /* 0x0000005802107812 */ /* 0x040fe400078efcff */
[----:B------:R-:W-:-:S02]  /*2e80*/  LOP3.LUT R20, R2, 0x59, RZ, 0xfc, !PT ;  /* 0x0000005902147812 */ /* 0x000fc400078efcff */
        /* <DEDUP_REMOVED lines=15> */
[C---:B------:R-:W-:Y:S02]  /*2f80*/  ISETP.GE.AND P1, PT, R8.reuse, R139, PT ;  /* 0x0000008b0800720c */ /* 0x040fe40003f26270 */
[----:B------:R-:W-:Y:S02]  /*2f90*/  ISETP.GE.AND P3, PT, R8, R137, PT ;  /* 0x000000890800720c */ /* 0x000fe40003f66270 */
[C---:B------:R-:W-:Y:S02]  /*2fa0*/  ISETP.GE.AND P5, PT, R10.reuse, R139, PT ;  /* 0x0000008b0a00720c */ /* 0x040fe40003fa6270 */
[----:B------:R-:W-:-:S02]  /*2fb0*/  ISETP.GE.AND P4, PT, R10, R137, PT ;  /* 0x000000890a00720c */ /* 0x000fc40003f86270 */
[C---:B--2---:R-:W-:Y:S01]  /*2fc0*/  HMMA.16816.F32.BF16 R8, R12.reuse, R24, R56 ;  /* 0x000000180c08723c */ /* 0x044fe20000041838 */
[----:B------:R-:W-:Y:S02]  /*2fd0*/  FSEL R124, R78, -INF , !P2 ;  /* 0xff8000004e7c7808 */ /* 0x000fe40005000000 */
[----:B------:R-:W-:Y:S02]  /*2fe0*/  ISETP.GE.AND P2, PT, R30, R139, PT ;  /* 0x0000008b1e00720c */ /* 0x000fe40003f46270 */
[----:B------:R-:W-:Y:S01]  /*2ff0*/  LOP3.LUT R16, R2, 0x68, RZ, 0xfc, !PT ;  /* 0x0000006802107812 */ /* 0x000fe200078efcff */
[----:B------:R-:W-:Y:S01]  /*3000*/  HMMA.16816.F32.BF16 R12, R12, R26, R52 ;  /* 0x0000001a0c0c723c */ /* 0x000fe20000041834 */
[----:B------:R-:W-:Y:S02]  /*3010*/  FSEL R115, R73, -INF , !P2 ;  /* 0xff80000049737808 */ /* 0x000fe40005000000 */
[----:B------:R-:W-:Y:S02]  /*3020*/  ISETP.GE.AND P2, PT, R20, R137, PT ;  /* 0x000000891400720c */ /* 0x000fe40003f46270 */
[----:B------:R-:W-:-:S02]  /*3030*/  LOP3.LUT R18, R2, 0x69, RZ, 0xfc, !PT ;  /* 0x0000006902127812 */ /* 0x000fc400078efcff */
[----:B------:R-:W-:Y:S02]  /*3040*/  FSEL R112, R71, -INF , !P2 ;  /* 0xff80000047707808 */ /* 0x000fe40005000000 */
[----:B------:R-:W-:Y:S02]  /*3050*/  FSEL R113, R64, -INF , !P1 ;  /* 0xff80000040717808 */ /* 0x000fe40004800000 */
[C---:B------:R-:W-:Y:S02]  /*3060*/  ISETP.GE.AND P2, PT, R16.reuse, R139, PT ;  /* 0x0000008b1000720c */ /* 0x040fe40003f46270 */
[----:B------:R-:W-:Y:S02]  /*3070*/  ISETP.GE.AND P1, PT, R16, R137, PT ;  /* 0x000000891000720c */ /* 0x000fe40003f26270 */
[----:B------:R-:W-:Y:S02]  /*3080*/  FSEL R104, R66, -INF , !P3 ;  /* 0xff80000042687808 */ /* 0x000fe40005800000 */
[----:B------:R-:W-:-:S02]  /*3090*/  FSEL R107, R65, -INF , !P5 ;  /* 0xff800000416b7808 */ /* 0x000fc40006800000 */
[C---:B------:R-:W-:Y:S02]  /*30a0*/  ISETP.GE.AND P3, PT, R18.reuse, R139, PT ;  /* 0x0000008b1200720c */ /* 0x040fe40003f66270 */
[----:B------:R-:W-:Y:S02]  /*30b0*/  ISETP.GE.AND P5, PT, R18, R137, PT ;  /* 0x000000891200720c */ /* 0x000fe40003fa6270 */
[C---:B------:R-:W-:Y:S02]  /*30c0*/  LOP3.LUT R16, R2.reuse, 0x70, RZ, 0xfc, !PT ;  /* 0x0000007002107812 */ /* 0x040fe400078efcff */
[----:B------:R-:W-:Y:S02]  /*30d0*/  LOP3.LUT R18, R2, 0x71, RZ, 0xfc, !PT ;  /* 0x0000007102127812 */ /* 0x000fe400078efcff */
[----:B------:R-:W-:Y:S02]  /*30e0*/  FSEL R102, R67, -INF , !P4 ;  /* 0xff80000043667808 */ /* 0x000fe40006000000 */
[----:B------:R-:W-:-:S02]  /*30f0*/  FSEL R105, R60, -INF , !P2 ;  /* 0xff8000003c697808 */ /* 0x000fc40005000000 */
[C---:B------:R-:W-:Y:S02]  /*3100*/  ISETP.GE.AND P4, PT, R16.reuse, R139, PT ;  /* 0x0000008b1000720c */ /* 0x040fe40003f86270 */
[----:B------:R-:W-:Y:S02]  /*3110*/  ISETP.GE.AND P2, PT, R16, R137, PT ;  /* 0x000000891000720c */ /* 0x000fe40003f46270 */
[----:B------:R-:W-:Y:S02]  /*3120*/  FSEL R66, R62, -INF , !P1 ;  /* 0xff8000003e427808 */ /* 0x000fe40004800000 */
[----:B------:R-:W-:Y:S02]  /*3130*/  LOP3.LUT R16, R2, 0x78, RZ, 0xfc, !PT ;  /* 0x0000007802107812 */ /* 0x000fe400078efcff */
[----:B------:R-:W-:Y:S02]  /*3140*/  ISETP.GE.AND P1, PT, R18, R139, PT ;  /* 0x0000008b1200720c */ /* 0x000fe40003f26270 */
[----:B------:R-:W-:-:S02]  /*3150*/  LOP3.LUT R2, R2, 0x79, RZ, 0xfc, !PT ;  /* 0x0000007902027812 */ /* 0x000fc400078efcff */
[----:B------:R-:W-:Y:S02]  /*3160*/  FSEL R101, R61, -INF , !P3 ;  /* 0xff8000003d657808 */ /* 0x000fe40005800000 */
[----:B------:R-:W-:Y:S02]  /*3170*/  FSEL R64, R63, -INF , !P5 ;  /* 0xff8000003f407808 */ /* 0x000fe40006800000 */
[----:B------:R-:W-:Y:S02]  /*3180*/  FSEL R65, R8, -INF , !P4 ;  /* 0xff80000008417808 */ /* 0x000fe40006000000 */
[----:B------:R-:W-:Y:S02]  /*3190*/  FSEL R52, R10, -INF , !P2 ;  /* 0xff8000000a347808 */ /* 0x000fe40005000000 */
[----:B------:R-:W-:Y:S02]  /*31a0*/  FSEL R59, R9, -INF , !P1 ;  /* 0xff800000093b7808 */ /* 0x000fe40004800000 */
[----:B------:R-:W-:-:S02]  /*31b0*/  ISETP.GE.AND P3, PT, R18, R137, PT ;  /* 0x000000891200720c */ /* 0x000fc40003f66270 */
[-C--:B------:R-:W-:Y:S02]  /*31c0*/  ISETP.GE.AND P5, PT, R16, R139.reuse, PT ;  /* 0x0000008b1000720c */ /* 0x080fe40003fa6270 */
[----:B------:R-:W-:Y:S02]  /*31d0*/  ISETP.GE.AND P4, PT, R2, R139, PT ;  /* 0x0000008b0200720c */ /* 0x000fe40003f86270 */
[-C--:B------:R-:W-:Y:S02]  /*31e0*/  ISETP.GE.AND P2, PT, R16, R137.reuse, PT ;  /* 0x000000891000720c */ /* 0x080fe40003f46270 */
[----:B------:R-:W-:Y:S02]  /*31f0*/  ISETP.GE.AND P1, PT, R2, R137, PT ;  /* 0x000000890200720c */ /* 0x000fe40003f26270 */
[----:B------:R-:W-:Y:S02]  /*3200*/  FSEL R40, R11, -INF , !P3 ;  /* 0xff8000000b287808 */ /* 0x000fe40005800000 */
[----:B------:R-:W-:-:S02]  /*3210*/  FSEL R55, R12, -INF , !P5 ;  /* 0xff8000000c377808 */ /* 0x000fc40006800000 */
[----:B------:R-:W-:Y:S02]  /*3220*/  FSEL R53, R13, -INF , !P4 ;  /* 0xff8000000d357808 */ /* 0x000fe40006000000 */
[----:B------:R-:W-:Y:S02]  /*3230*/  FSEL R36, R14, -INF , !P2 ;  /* 0xff8000000e247808 */ /* 0x000fe40005000000 */
[----:B------:R-:W-:Y:S01]  /*3240*/  FSEL R30, R15, -INF , !P1 ;  /* 0xff8000000f1e7808 */ /* 0x000fe20004800000 */
[----:B------:R-:W-:Y:S06]  /*3250*/  @!P0 BRA `(.L_x_6358) ;  /* 0x0000000400708947 */ /* 0x000fec0003800000 */
[----:B------:R-:W-:Y:S05]  /*3260*/  @P6 BRA `(.L_x_6359) ;  /* 0x0000000000e46947 */ /* 0x000fea0003800000 */
[----:B------:R-:W1:Y:S01]  /*3270*/  LDC R9, c[0x0][0x380] ;  /* 0x0000e000ff097b82 */ /* 0x000e620000000800 */
[C---:B------:R-:W-:Y:S02]  /*3280*/  IADD3 R14, R0.reuse, -0x80, RZ ;  /* 0xffffff80000e7810 */ /* 0x040fe40007ffe0ff */
        /* <DEDUP_REMOVED lines=55> */
.L_x_6359:
[----:B------:R-:W-:-:S04]  /*3600*/  ULEA UR6, -UR6, URZ, 0x7 ;  /* 0x0000003f06067291 */ /* 0x000fc8000f8e393f */
[----:B------:R-:W-:Y:S02]  /*3610*/  USHF.R.S32.HI UR4, URZ, 0x1f, UR6 ;  /* 0x0000001f3f047899 */ /* 0x000fe40008011406 */
[----:B------:R-:W-:-:S04]  /*3620*/  MOV R10, UR6 ;  /* 0x00000006000a7c02 */ /* 0x000fc80008000f00 */
[----:B------:R-:W-:-:S07]  /*3630*/  MOV R9, UR4 ;  /* 0x0000000400097c02 */ /* 0x000fce0008000f00 */
.L_x_6360:
        /* <DEDUP_REMOVED lines=30> */
.L_x_6358:
        /* <DEDUP_REMOVED lines=67> */
[----:B------:R-:W-:-:S03]  /*3c50*/  IADD3 R154, R3, R155, RZ ;  /* 0x0000009b039a7210 */ /* 0x000fc60007ffe0ff */
[----:B------:R-:W-:Y:S04]  /*3c60*/  LDSM.16.MT88.4 R68, [R153+0x6000] ;  /* 0x006000009944783b */ /* 0x000fe80000004200 */
[----:B------:R-:W-:Y:S04]  /*3c70*/  LDSM.16.MT88.4 R84, [R154+0x6000] ;  /* 0x006000009a54783b */ /* 0x000fe80000004200 */
[----:B------:R-:W-:Y:S04]  /*3c80*/  LDSM.16.MT88.4 R12, [R155+0x6800] ;  /* 0x006800009b0c783b */ /* 0x000fe80000004200 */
[----:B------:R-:W-:Y:S01]  /*3c90*/  LDSM.16.MT88.4 R24, [R154+0x6800] ;  /* 0x006800009a18783b */ /* 0x000fe20000004200 */
[----:B-1----:R-:W-:-:S03]  /*3ca0*/  FMNMX.FTZ R11, R0, R11, !PT ;  /* 0x0000000b000b7209 */ /* 0x002fc60007810000 */
[----:B------:R-:W-:Y:S01]  /*3cb0*/  LDSM.16.MT88.4 R20, [R153+0x6800] ;  /* 0x006800009914783b */ /* 0x000fe20000004200 */
[----:B--2---:R-:W-:-:S03]  /*3cc0*/  FMNMX.FTZ R9, R8, R9, !PT ;  /* 0x0000000908097209 */ /* 0x004fc60007810000 */
[----:B------:R-:W1:Y:S04]  /*3cd0*/  SHFL.BFLY PT, R2, R11, 0x1, 0x1f ;  /* 0x0c201f000b027f89 */ /* 0x000e6800000e0000 */
[----:B------:R-:W2:Y:S01]  /*3ce0*/  SHFL.BFLY PT, R0, R9, 0x1, 0x1f ;  /* 0x0c201f0009007f89 */ /* 0x000ea200000e0000 */
[----:B-1----:R-:W-:-:S04]  /*3cf0*/  FMNMX.FTZ R2, R11, R2, !PT ;  /* 0x000000020b027209 */ /* 0x002fc80007810000 */
[C---:B------:R-:W-:Y:S01]  /*3d00*/  FSETP.NEU.FTZ.AND P1, PT, R2.reuse, -INF , PT ;  /* 0xff8000000200780b */ /* 0x040fe20003f3d000 */
[----:B------:R-:W-:Y:S01]  /*3d10*/  FMUL.FTZ R62, R2, UR4 ;  /* 0x00000004023e7c20 */ /* 0x000fe20008410000 */
[----:B--2---:R-:W-:-:S04]  /*3d20*/  FMNMX.FTZ R0, R9, R0, !PT ;  /* 0x0000000009007209 */ /* 0x004fc80007810000 */
        /* <DEDUP_REMOVED lines=15> */
[----:B------:R-:W-:Y:S01]  /*3e20*/  IADD3 R152, R3, R153, RZ ;  /* 0x0000009903987210 */ /* 0x000fe20007ffe0ff */
[----:B------:R-:W-:Y:S01]  /*3e30*/  MUFU.EX2 R58, R58 ;  /* 0x0000003a003a7308 */ /* 0x000fe20000000800 */
[--C-:B------:R-:W-:Y:S01]  /*3e40*/  FFMA.FTZ R37, R143, UR4, -R62.reuse ;  /* 0x000000048f257c23 */ /* 0x100fe2000801083e */
[--C-:B------:R-:W-:Y:S01]  /*3e50*/  FFMA.FTZ R34, R97, UR4, -R62.reuse ;  /* 0x0000000461227c23 */ /* 0x100fe2000801083e */
[--C-:B------:R-:W-:Y:S01]  /*3e60*/  FFMA.FTZ R39, R132, UR4, -R33.reuse ;  /* 0x0000000484277c23 */ /* 0x100fe20008010821 */
[----:B------:R-:W2:Y:S01]  /*3e70*/  LDSM.16.MT88.4 R16, [R152+0x6000] ;  /* 0x006000009810783b */ /* 0x000ea20000004200 */
        /* <DEDUP_REMOVED lines=53> */
[----:B------:R-:W-:Y:S01]  /*41d0*/  FADD.FTZ R49, R58, R49 ;  /* 0x000000313a317221 */ /* 0x000fe20000010000 */
[----:B------:R-:W-:Y:S01]  /*41e0*/  FADD.FTZ R47, R56, R47 ;  /* 0x0000002f382f7221 */ /* 0x000fe20000010000 */
[--C-:B------:R-:W-:Y:S01]  /*41f0*/  FFMA.FTZ R65, R65, UR4, -R62.reuse ;  /* 0x0000000441417c23 */ /* 0x100fe2000801083e */
[--C-:B------:R-:W-:Y:S01]  /*4200*/  FFMA.FTZ R64, R59, UR4, -R62.reuse ;  /* 0x000000043b407c23 */ /* 0x100fe2000801083e */
[----:B------:R-:W-:Y:S01]  /*4210*/  FADD.FTZ R54, R54, R49 ;  /* 0x0000003136367221 */ /* 0x000fe20000010000 */
[--C-:B------:R-:W-:Y:S01]  /*4220*/  FFMA.FTZ R55, R55, UR4, -R62.reuse ;  /* 0x0000000437377c23 */ /* 0x100fe2000801083e */
[----:B------:R-:W-:Y:S01]  /*4230*/  MUFU.EX2 R42, R42 ;  /* 0x0000002a002a7308 */ /* 0x000fe20000000800 */
[----:B------:R-:W-:Y:S01]  /*4240*/  FFMA.FTZ R62, R53, UR4, -R62 ;  /* 0x00000004353e7c23 */ /* 0x000fe2000801083e */
[----:B------:R-:W-:Y:S01]  /*4250*/  FADD.FTZ R41, R41, R54 ;  /* 0x0000003629297221 */ /* 0x000fe20000010000 */
[----:B------:R-:W-:-:S05]  /*4260*/  FFMA.FTZ R52, R52, UR4, -R33 ;  /* 0x0000000434347c23 */ /* 0x000fca0008010821 */
[----:B------:R-:W3:Y:S01]  /*4270*/  MUFU.EX2 R35, R35 ;  /* 0x0000002300237308 */ /* 0x000ee20000000800 */
[----:B----4-:R-:W-:-:S07]  /*4280*/  F2FP.BF16.F32.PACK_AB R79, R45, R46 ;  /* 0x0000002e2d4f723e */ /* 0x010fce00000010ff */
[C---:B-1----:R-:W-:Y:S01]  /*4290*/  HMMA.16816.F32.BF16 R96, R76.reuse, R92, RZ ;  /* 0x0000005c4c60723c */ /* 0x042fe200000418ff */
[----:B------:R-:W-:Y:S05]  /*42a0*/  MUFU.EX2 R37, R37 ;  /* 0x0000002500257308 */ /* 0x000fea0000000800 */
[C---:B------:R-:W-:Y:S03]  /*42b0*/  HMMA.16816.F32.BF16 R92, R76.reuse, R94, RZ ;  /* 0x0000005e4c5c723c */ /* 0x040fe600000418ff */
[----:B------:R-:W1:Y:S01]  /*42c0*/  MUFU.EX2 R34, R34 ;  /* 0x0000002200227308 */ /* 0x000e620000000800 */
[C---:B---3--:R-:W-:Y:S01]  /*42d0*/  F2FP.BF16.F32.PACK_AB R8, R35.reuse, R42 ;  /* 0x0000002a2308723e */ /* 0x048fe200000010ff */
[----:B------:R-:W-:Y:S01]  /*42e0*/  FADD.FTZ R42, R42, R41 ;  /* 0x000000292a2a7221 */ /* 0x000fe20000010000 */
[----:B------:R-:W-:Y:S03]  /*42f0*/  HMMA.16816.F32.BF16 R88, R76, R84, RZ ;  /* 0x000000544c58723c */ /* 0x000fe600000418ff */
[----:B------:R-:W-:-:S02]  /*4300*/  FADD.FTZ R42, R35, R42 ;  /* 0x0000002a232a7221 */ /* 0x000fc40000010000 */
[----:B------:R-:W-:Y:S01]  /*4310*/  MUFU.EX2 R39, R39 ;  /* 0x0000002700277308 */ /* 0x000fe20000000800 */
[C---:B------:R-:W-:Y:S06]  /*4320*/  HMMA.16816.F32.BF16 R80, R76.reuse, R68, RZ ;  /* 0x000000444c50723c */ /* 0x040fec00000418ff */
[----:B------:R-:W-:Y:S01]  /*4330*/  HMMA.16816.F32.BF16 R84, R76, R86, RZ ;  /* 0x000000564c54723c */ /* 0x000fe200000418ff */
[----:B------:R-:W3:Y:S01]  /*4340*/  MUFU.EX2 R38, R38 ;  /* 0x0000002600267308 */ /* 0x000ee20000000800 */
[----:B-1----:R-:W-:Y:S01]  /*4350*/  F2FP.BF16.F32.PACK_AB R10, R34, R37 ;  /* 0x00000025220a723e */ /* 0x002fe200000010ff */
[----:B------:R-:W-:-:S03]  /*4360*/  FADD.FTZ R37, R37, R42 ;  /* 0x0000002a25257221 */ /* 0x000fc60000010000 */
[C---:B------:R-:W-:Y:S01]  /*4370*/  HMMA.16816.F32.BF16 R68, R76.reuse, R70, RZ ;  /* 0x000000464c44723c */ /* 0x040fe200000418ff */
[----:B------:R-:W-:Y:S02]  /*4380*/  FADD.FTZ R34, R34, R37 ;  /* 0x0000002522227221 */ /* 0x000fe40000010000 */
[----:B------:R-:W-:Y:S03]  /*4390*/  MUFU.EX2 R32, R32 ;  /* 0x0000002000207308 */ /* 0x000fe60000000800 */
[C---:B--2---:R-:W-:Y:S05]  /*43a0*/  HMMA.16816.F32.BF16 R72, R76.reuse, R16, RZ ;  /* 0x000000104c48723c */ /* 0x044fea00000418ff */
[----:B------:R-:W1:Y:S01]  /*43b0*/  MUFU.EX2 R29, R29 ;  /* 0x0000001d001d7308 */ /* 0x000e620000000800 */
[----:B------:R-:W-:Y:S01]  /*43c0*/  HMMA.16816.F32.BF16 R76, R76, R18, RZ ;  /* 0x000000124c4c723c */ /* 0x000fe200000418ff */
[----:B---3--:R-:W-:Y:S01]  /*43d0*/  F2FP.BF16.F32.PACK_AB R9, R38, R39 ;  /* 0x000000272609723e */ /* 0x008fe200000010ff */
[----:B------:R-:W2:Y:S05]  /*43e0*/  LDSM.16.MT88.4 R16, [R152+0x6800] ;  /* 0x006800009810783b */ /* 0x000eaa0000004200 */
        /* <DEDUP_REMOVED lines=17> */
[C---:B--2---:R-:W-:Y:S05]  /*4500*/  HMMA.16816.F32.BF16 R72, R8.reuse, R16, R72 ;  /* 0x000000100848723c */ /* 0x044fea0000041848 */
[----:B------:R-:W2:Y:S01]  /*4510*/  MUFU.EX2 R43, R43 ;  /* 0x0000002b002b7308 */ /* 0x000ea20000000800 */
        /* <DEDUP_REMOVED lines=8> */
[----:B--2---:R-:W-:Y:S01]  /*45a0*/  F2FP.BF16.F32.PACK_AB R11, R43, R48 ;  /* 0x000000302b0b723e */ /* 0x004fe200000010ff */
[----:B------:R-:W2:Y:S02]  /*45b0*/  MUFU.EX2 R50, R50 ;  /* 0x0000003200327308 */ /* 0x000ea40000000800 */
[----:B------:R-:W-:-:S04]  /*45c0*/  FADD.FTZ R7, R7, R28 ;  /* 0x0000001c07077221 */ /* 0x000fc80000010000 */
[----:B------:R-:W-:Y:S01]  /*45d0*/  FADD.FTZ R4, R4, R7 ;  /* 0x0000000704047221 */ /* 0x000fe20000010000 */
[C---:B-1----:R-:W-:Y:S01]  /*45e0*/  HMMA.16816.F32.BF16 R96, R8.reuse, R12, R96 ;  /* 0x0000000c0860723c */ /* 0x042fe20000041860 */
[----:B------:R-:W-:Y:S05]  /*45f0*/  MUFU.EX2 R51, R51 ;  /* 0x0000003300337308 */ /* 0x000fea0000000800 */
[C---:B------:R-:W-:Y:S01]  /*4600*/  HMMA.16816.F32.BF16 R92, R8.reuse, R14, R92 ;  /* 0x0000000e085c723c */ /* 0x040fe2000004185c */
[----:B------:R-:W1:Y:S02]  /*4610*/  LDSM.16.MT88.4 R12, [R155+0x7800] ;  /* 0x007800009b0c783b */ /* 0x000e640000004200 */
        /* <DEDUP_REMOVED lines=11> */
[----:B------:R-:W1:Y:S01]  /*46d0*/  MUFU.EX2 R63, R63 ;  /* 0x0000003f003f7308 */ /* 0x000e620000000800 */
[----:B------:R-:W-:Y:S01]  /*46e0*/  HMMA.16816.F32.BF16 R76, R8, R18, R76 ;  /* 0x00000012084c723c */ /* 0x000fe2000004184c */
[----:B------:R-:W5:Y:S06]  /*46f0*/  LDSM.16.MT88.4 R16, [R152+0x7800] ;  /* 0x007800009810783b */ /* 0x000f6c0000004200 */
[----:B--2---:R-:W-:Y:S01]  /*4700*/  F2FP.BF16.F32.PACK_AB R8, R50, R3 ;  /* 0x000000033208723e */ /* 0x004fe200000010ff */
        /* <DEDUP_REMOVED lines=99> */
[----:B---3--:R-:W-:Y:S03]  /*4d40*/  HMMA.16816.F32.BF16 R88, R8, R24, R88 ;  /* 0x000000180858723c */ /* 0x008fe60000041858 */
[----:B------:R-:W-:-:S02]  /*4d50*/  FADD.FTZ R39, R39, R12 ;  /* 0x0000000c27277221 */ /* 0x000fc40000010000 */
[----:B------:R-:W2:Y:S01]  /*4d60*/  LDSM.16.MT88.4 R12, [R155+0x9800] ;  /* 0x009800009b0c783b */ /* 0x000ea20000004200 */
[C---:B------:R-:W-:Y:S01]  /*4d70*/  HMMA.16816.F32.BF16 R84, R8.reuse, R26, R84 ;  /* 0x0000001a0854723c */ /* 0x040fe20000041854 */
[----:B------:R-:W-:Y:S01]  /*4d80*/  FADD.FTZ R39, R38, R39 ;  /* 0x0000002726277221 */ /* 0x000fe20000010000 */
[--C-:B------:R-:W-:Y:S01]  /*4d90*/  FFMA.FTZ R25, R40, UR4, -R33.reuse ;  /* 0x0000000428197c23 */ /* 0x100fe20008010821 */
[----:B------:R-:W-:Y:S01]  /*4da0*/  FFMA.FTZ R24, R36, UR4, -R33 ;  /* 0x0000000424187c23 */ /* 0x000fe20008010821 */
        /* <DEDUP_REMOVED lines=65> */
.L_x_6365:
        /* <DEDUP_REMOVED lines=66> */
.L_x_6362:
        /* <DEDUP_REMOVED lines=26> */
[----:B------:R-:W-:Y:S03]  /*5780*/  ISETP.GT.AND P0, PT, R176, R163, PT ;  /* 0x000000a3b000720c */ /* 0x000fe60003f04270 */
        /* <DEDUP_REMOVED lines=12> */
[C---:B--2---:R-:W-:Y:S06]  /*5850*/  HMMA.16816.F32.BF16 R4, R104.reuse, R108, RZ ;  /* 0x0000006c6804723c */ /* 0x044fec00000418ff */
[C---:B------:R-:W-:Y:S01]  /*5860*/  HMMA.16816.F32.BF16 R8, R104.reuse, R110, RZ ;  /* 0x0000006e6808723c */ /* 0x040fe200000418ff */
[----:B------:R-:W-:Y:S05]  /*5870*/  LDSM.16.M88.4 R108, [R160] ;  /* 0x00000000a06c783b */ /* 0x000fea0000000200 */
[C---:B---3--:R-:W-:Y:S06]  /*5880*/  HMMA.16816.F32.BF16 R12, R104.reuse, R112, RZ ;  /* 0x00000070680c723c */ /* 0x048fec00000418ff */
[C---:B------:R-:W-:Y:S01]  /*5890*/  HMMA.16816.F32.BF16 R16, R104.reuse, R114, RZ ;  /* 0x000000726810723c */ /* 0x040fe200000418ff */
[----:B------:R-:W2:Y:S05]  /*58a0*/  LDSM.16.M88.4 R112, [R159] ;  /* 0x000000009f70783b */ /* 0x000eaa0000000200 */
[C---:B----4-:R-:W-:Y:S06]  /*58b0*/  HMMA.16816.F32.BF16 R20, R104.reuse, R116, RZ ;  /* 0x000000746814723c */ /* 0x050fec00000418ff */
[C---:B------:R-:W-:Y:S01]  /*58c0*/  HMMA.16816.F32.BF16 R24, R104.reuse, R118, RZ ;  /* 0x000000766818723c */ /* 0x040fe200000418ff */
[----:B------:R-:W3:Y:S05]  /*58d0*/  LDSM.16.M88.4 R116, [R159+0x800] ;  /* 0x000800009f74783b */ /* 0x000eea0000000200 */
[C---:B-----5:R-:W-:Y:S06]  /*58e0*/  HMMA.16816.F32.BF16 R28, R104.reuse, R120, RZ ;  /* 0x00000078681c723c */ /* 0x060fec00000418ff */
[C---:B------:R-:W-:Y:S01]  /*58f0*/  HMMA.16816.F32.BF16 R32, R104.reuse, R122, RZ ;  /* 0x0000007a6820723c */ /* 0x040fe200000418ff */
[----:B------:R-:W4:Y:S05]  /*5900*/  LDSM.16.M88.4 R120, [R159+0x1000] ;  /* 0x001000009f78783b */ /* 0x000f2a0000000200 */
[C---:B-1----:R-:W-:Y:S06]  /*5910*/  HMMA.16816.F32.BF16 R36, R104.reuse, R124, RZ ;  /* 0x0000007c6824723c */ /* 0x042fec00000418ff */
[C---:B------:R-:W-:Y:S01]  /*5920*/  HMMA.16816.F32.BF16 R40, R104.reuse, R126, RZ ;  /* 0x0000007e6828723c */ /* 0x040fe200000418ff */
[----:B------:R-:W1:Y:S05]  /*5930*/  LDSM.16.M88.4 R124, [R159+0x2000] ;  /* 0x002000009f7c783b */ /* 0x000e6a0000000200 */
[C---:B------:R-:W-:Y:S06]  /*5940*/  HMMA.16816.F32.BF16 R44, R104.reuse, R128, RZ ;  /* 0x00000080682c723c */ /* 0x040fec00000418ff */
[C---:B------:R-:W-:Y:S01]  /*5950*/  HMMA.16816.F32.BF16 R48, R104.reuse, R130, RZ ;  /* 0x000000826830723c */ /* 0x040fe200000418ff */
[----:B------:R-:W-:Y:S05]  /*5960*/  LDSM.16.M88.4 R128, [R157] ;  /* 0x000000009d80783b */ /* 0x000fea0000000200 */
[C---:B------:R-:W-:Y:S06]  /*5970*/  HMMA.16816.F32.BF16 R52, R104.reuse, R132, RZ ;  /* 0x000000846834723c */ /* 0x040fec00000418ff */
[C---:B------:R-:W-:Y:S06]  /*5980*/  HMMA.16816.F32.BF16 R56, R104.reuse, R134, RZ ;  /* 0x000000866838723c */ /* 0x040fec00000418ff */
[C---:B------:R-:W-:Y:S06]  /*5990*/  HMMA.16816.F32.BF16 R60, R104.reuse, R136, RZ ;  /* 0x00000088683c723c */ /* 0x040fec00000418ff */
[----:B------:R-:W-:Y:S01]  /*59a0*/  HMMA.16816.F32.BF16 R64, R104, R138, RZ ;  /* 0x0000008a6840723c */ /* 0x000fe200000418ff */
        /* <DEDUP_REMOVED lines=9> */
[----:B------:R-:W4:Y:S05]  /*5a40*/  LDSM.16.M88.4 R120, [R158] ;  /* 0x000000009e78783b */ /* 0x000f2a0000000200 */
[C---:B------:R-:W-:Y:S06]  /*5a50*/  HMMA.16816.F32.BF16 R28, R108.reuse, R140, R28 ;  /* 0x0000008c6c1c723c */ /* 0x040fec000004181c */
[C---:B------:R-:W-:Y:S06]  /*5a60*/  HMMA.16816.F32.BF16 R32, R108.reuse, R142, R32 ;  /* 0x0000008e6c20723c */ /* 0x040fec0000041820 */
[C---:B-1----:R-:W-:Y:S06]  /*5a70*/  HMMA.16816.F32.BF16 R36, R108.reuse, R124, R36 ;  /* 0x0000007c6c24723c */ /* 0x042fec0000041824 */
[C---:B------:R-:W-:Y:S01]  /*5a80*/  HMMA.16816.F32.BF16 R40, R108.reuse, R126, R40 ;  /* 0x0000007e6c28723c */ /* 0x040fe20000041828 */
[----:B------:R-:W1:Y:S05]  /*5a90*/  LDSM.16.M88.4 R124, [R151] ;  /* 0x00000000977c783b */ /* 0x000e6a0000000200 */
[C---:B-----5:R-:W-:Y:S06]  /*5aa0*/  HMMA.16816.F32.BF16 R44, R108.reuse, R104, R44 ;  /* 0x000000686c2c723c */ /* 0x060fec000004182c */
[C---:B------:R-:W-:Y:S01]  /*5ab0*/  HMMA.16816.F32.BF16 R48, R108.reuse, R106, R48 ;  /* 0x0000006a6c30723c */ /* 0x040fe20000041830 */
[----:B------:R-:W5:Y:S05]  /*5ac0*/  LDSM.16.M88.4 R104, [R150] ;  /* 0x000000009668783b */ /* 0x000f6a0000000200 */
[C---:B--2---:R-:W-:Y:S06]  /*5ad0*/  HMMA.16816.F32.BF16 R52, R108.reuse, R112, R52 ;  /* 0x000000706c34723c */ /* 0x044fec0000041834 */
[C---:B------:R-:W-:Y:S01]  /*5ae0*/  HMMA.16816.F32.BF16 R56, R108.reuse, R114, R56 ;  /* 0x000000726c38723c */ /* 0x040fe20000041838 */
[----:B------:R-:W-:Y:S05]  /*5af0*/  LDSM.16.M88.4 R112, [R148] ;  /* 0x000000009470783b */ /* 0x000fea0000000200 */
[C---:B---3--:R-:W-:Y:S06]  /*5b00*/  HMMA.16816.F32.BF16 R60, R108.reuse, R116, R60 ;  /* 0x000000746c3c723c */ /* 0x048fec000004183c */
[----:B------:R-:W-:Y:S01]  /*5b10*/  HMMA.16816.F32.BF16 R64, R108, R118, R64 ;  /* 0x000000766c40723c */ /* 0x000fe20000041840 */
[----:B------:R-:W2:Y:S04]  /*5b20*/  LDSM.16.M88.4 R108, [R149] ;  /* 0x00000000956c783b */ /* 0x000ea80000000200 */
[----:B------:R-:W3:Y:S01]  /*5b30*/  LDSM.16.M88.4 R116, [R147] ;  /* 0x000000009374783b */ /* 0x000ee20000000200 */
[C---:B----4-:R-:W-:Y:S06]  /*5b40*/  HMMA.16816.F32.BF16 R4, R120.reuse, R128, R4 ;  /* 0x000000807804723c */ /* 0x050fec0000041804 */
[C---:B------:R-:W-:Y:S01]  /*5b50*/  HMMA.16816.F32.BF16 R8, R120.reuse, R130, R8 ;  /* 0x000000827808723c */ /* 0x040fe20000041808 */
[----:B------:R-:W4:Y:S05]  /*5b60*/  LDSM.16.M88.4 R128, [R146] ;  /* 0x000000009280783b */ /* 0x000f2a0000000200 */
[C---:B-1----:R-:W-:Y:S06]  /*5b70*/  HMMA.16816.F32.BF16 R12, R120.reuse, R124, R12 ;  /* 0x0000007c780c723c */ /* 0x042fec000004180c */
[C---:B------:R-:W-:Y:S01]  /*5b80*/  HMMA.16816.F32.BF16 R16, R120.reuse, R126, R16 ;  /* 0x0000007e7810723c */ /* 0x040fe20000041810 */
[----:B------:R-:W-:Y:S05]  /*5b90*/  LDSM.16.M88.4 R124, [R144+0x800] ;  /* 0x00080000907c783b */ /* 0x000fea0000000200 */
[C---:B-----5:R-:W-:Y:S06]  /*5ba0*/  HMMA.16816.F32.BF16 R20, R120.reuse, R104, R20 ;  /* 0x000000687814723c */ /* 0x060fec0000041814 */
[C---:B------:R-:W-:Y:S01]  /*5bb0*/  HMMA.16816.F32.BF16 R24, R120.reuse, R106, R24 ;  /* 0x0000006a7818723c */ /* 0x040fe20000041818 */
[----:B------:R-:W1:Y:S05]  /*5bc0*/  LDSM.16.M88.4 R104, [R145] ;  /* 0x000000009168783b */ /* 0x000e6a0000000200 */
[C---:B--2---:R-:W-:Y:S06]  /*5bd0*/  HMMA.16816.F32.BF16 R28, R120.reuse, R108, R28 ;  /* 0x0000006c781c723c */ /* 0x044fec000004181c */
[C---:B------:R-:W-:Y:S01]  /*5be0*/  HMMA.16816.F32.BF16 R32, R120.reuse, R110, R32 ;  /* 0x0000006e7820723c */ /* 0x040fe20000041820 */
[----:B------:R-:W-:Y:S05]  /*5bf0*/  LDSM.16.M88.4 R108, [R156] ;  /* 0x000000009c6c783b */ /* 0x000fea0000000200 */
[C---:B------:R-:W-:Y:S06]  /*5c00*/  HMMA.16816.F32.BF16 R36, R120.reuse, R112, R36 ;  /* 0x000000707824723c */ /* 0x040fec0000041824 */
[C---:B------:R-:W-:Y:S01]  /*5c10*/  HMMA.16816.F32.BF16 R40, R120.reuse, R114, R40 ;  /* 0x000000727828723c */ /* 0x040fe20000041828 */
[----:B------:R-:W2:Y:S05]  /*5c20*/  LDSM.16.M88.4 R112, [R144] ;  /* 0x000000009070783b */ /* 0x000eaa0000000200 */
[C---:B---3--:R-:W-:Y:S06]  /*5c30*/  HMMA.16816.F32.BF16 R44, R120.reuse, R116, R44 ;  /* 0x00000074782c723c */ /* 0x048fec000004182c */
[C---:B------:R-:W-:Y:S01]  /*5c40*/  HMMA.16816.F32.BF16 R48, R120.reuse, R118, R48 ;  /* 0x000000767830723c */ /* 0x040fe20000041830 */
[----:B------:R-:W3:Y:S05]  /*5c50*/  LDSM.16.M88.4 R116, [R144+0x1000] ;  /* 0x001000009074783b */ /* 0x000eea0000000200 */
[C---:B----4-:R-:W-:Y:S06]  /*5c60*/  HMMA.16816.F32.BF16 R52, R120.reuse, R128, R52 ;  /* 0x000000807834723c */ /* 0x050fec0000041834 */
[C---:B------:R-:W-:Y:S01]  /*5c70*/  HMMA.16816.F32.BF16 R56, R120.reuse, R130, R56 ;  /* 0x000000827838723c */ /* 0x040fe20000041838 */
[----:B------:R-:W-:Y:S05]  /*5c80*/  LDSM.16.M88.4 R128, [R144+0x3800] ;  /* 0x003800009080783b */ /* 0x000fea0000000200 */
[C---:B-1----:R-:W-:Y:S06]  /*5c90*/  HMMA.16816.F32.BF16 R60, R120.reuse, R104, R60 ;  /* 0x00000068783c723c */ /* 0x042fec000004183c */
[----:B------:R-:W-:Y:S01]  /*5ca0*/  HMMA.16816.F32.BF16 R64, R120, R106, R64 ;  /* 0x0000006a7840723c */ /* 0x000fe20000041840 */
[----:B------:R-:W1:Y:S04]  /*5cb0*/  LDSM.16.M88.4 R104, [R144+0x1800] ;  /* 0x001800009068783b */ /* 0x000e680000000200 */
[----:B------:R-:W-:Y:S01]  /*5cc0*/  LDSM.16.M88.4 R120, [R144+0x2800] ;  /* 0x002800009078783b */ /* 0x000fe20000000200 */
        /* <DEDUP_REMOVED lines=14> */
[C---:B------:R-:W-:Y:S06]  /*5db0*/  HMMA.16816.F32.BF16 R44, R108.reuse, R120, R44 ;  /* 0x000000786c2c723c */ /* 0x040fec000004182c */
        /* <DEDUP_REMOVED lines=74> */
.L_x_6364:
        /* <DEDUP_REMOVED lines=30> */
.L_x_6363:
        /* <DEDUP_REMOVED lines=158> */
[----:B------:R-:W-:Y:S02]  /*6e20*/  ISETP.GT.AND P0, PT, R176, R163, PT ;  /* 0x000000a3b000720c */ /* 0x000fe40003f04270 */
        /* <DEDUP_REMOVED lines=283> */
.L_x_6361:
[----:B------:R-:W1:Y:S01]  /*7fe0*/  SHFL.BFLY PT, R4, R177, 0x2, 0x1f ;  /* 0x0c401f00b1047f89 */ /* 0x000e6200000e0000 */
[----:B------:R-:W-:Y:S01]  /*7ff0*/  MOV R11, 0x3f800000 ;  /* 0x3f800000000b7802 */ /* 0x000fe20000000f00 */
[----:B------:R-:W-:Y:S01]  /*8000*/  IMAD.MOV.U32 R9, RZ, RZ, 0x3f800000 ;  /* 0x3f800000ff097424 */ /* 0x000fe200078e00ff */
[----:B------:R-:W2:Y:S01]  /*8010*/  S2UR UR4, SR_CgaCtaId ;  /* 0x00000000000479c3 */ /* 0x000ea20000008800 */
[----:B------:R-:W3:Y:S01]  /*8020*/  SHFL.BFLY PT, R5, R178, 0x2, 0x1f ;  /* 0x0c401f00b2057f89 */ /* 0x000ee200000e0000 */
[----:B------:R-:W-:Y:S01]  /*8030*/  UMOV UR5, 0x400 ;  /* 0x0000040000057882 */ /* 0x000fe20000000000 */
[----:B------:R-:W-:Y:S01]  /*8040*/  BSSY B0, `(.L_x_6366) ;  /* 0x000009e000007945 */ /* 0x000fe20003800000 */
[----:B------:R-:W-:Y:S01]  /*8050*/  LEA R175, R175, R168, 0x4 ;  /* 0x000000a8afaf7211 */ /* 0x000fe200078e20ff */
[----:B------:R-:W4:Y:S03]  /*8060*/  S2R R3, SR_TID.X ;  /* 0x0000000000037919 */ /* 0x000f260000002100 */
[----:B------:R-:W5:Y:S01]  /*8070*/  LDC R45, c[0x0][0x270] ;  /* 0x00009c00ff2d7b82 */ /* 0x000f620000000800 */
[----:B------:R-:W5:Y:S01]  /*8080*/  S2R R44, SR_CTAID.X ;  /* 0x00000000002c7919 */ /* 0x000f620000002500 */
[----:B-1----:R-:W-:Y:S01]  /*8090*/  FADD.FTZ R7, R4, R177 ;  /* 0x000000b104077221 */ /* 0x002fe20000010000 */
[----:B--2---:R-:W-:Y:S01]  /*80a0*/  ULEA UR4, UR4, UR5, 0x18 ;  /* 0x0000000504047291 */ /* 0x004fe2000f8ec03f */
[----:B---3--:R-:W-:-:S03]  /*80b0*/  FADD.FTZ R4, R5, R178 ;  /* 0x000000b205047221 */ /* 0x008fc60000010000 */
[----:B------:R-:W1:Y:S04]  /*80c0*/  SHFL.BFLY PT, R6, R7, 0x1, 0x1f ;  /* 0x0c201f0007067f89 */ /* 0x000e6800000e0000 */
[----:B------:R-:W2:Y:S01]  /*80d0*/  SHFL.BFLY PT, R5, R4, 0x1, 0x1f ;  /* 0x0c201f0004057f89 */ /* 0x000ea200000e0000 */
[----:B----4-:R-:W-:-:S04]  /*80e0*/  SHF.R.S32.HI R10, RZ, 0x1f, R3 ;  /* 0x0000001fff0a7819 */ /* 0x010fc80000011403 */
[----:B------:R-:W-:-:S04]  /*80f0*/  LEA.HI R12, R10, R3, RZ, 0x2 ;  /* 0x000000030a0c7211 */ /* 0x000fc800078f10ff */
[--C-:B------:R-:W-:Y:S02]  /*8100*/  SHF.R.S32.HI R13, RZ, 0x2, R12.reuse ;  /* 0x00000002ff0d7819 */ /* 0x100fe4000001140c */
[----:B------:R-:W-:Y:S02]  /*8110*/  SHF.R.S32.HI R8, RZ, 0x1f, R12 ;  /* 0x0000001fff087819 */ /* 0x000fe4000001140c */
[----:B------:R-:W-:Y:S01]  /*8120*/  LOP3.LUT R12, R12, 0x1ffffffc, RZ, 0xc0, !PT ;  /* 0x1ffffffc0c0c7812 */ /* 0x000fe200078ec0ff */
[----:B-1----:R-:W-:Y:S01]  /*8130*/  FADD.FTZ R6, R7, R6 ;  /* 0x0000000607067221 */ /* 0x002fe20000010000 */
[----:B------:R-:W-:Y:S02]  /*8140*/  LEA.HI R8, R8, R13, RZ, 0x3 ;  /* 0x0000000d08087211 */ /* 0x000fe400078f18ff */
[----:B------:R-:W-:Y:S01]  /*8150*/  IADD3 R12, -R12, R3, RZ ;  /* 0x000000030c0c7210 */ /* 0x000fe20007ffe1ff */
[----:B--2---:R-:W-:Y:S01]  /*8160*/  FADD.FTZ R5, R4, R5 ;  /* 0x0000000504057221 */ /* 0x004fe20000010000 */
[----:B------:R-:W-:Y:S01]  /*8170*/  BAR.SYNC.DEFER_BLOCKING 0x0 ;  /* 0x0000000000007b1d */ /* 0x000fe20000010000 */
[----:B------:R-:W-:-:S02]  /*8180*/  FSETP.NE.FTZ.AND P4, PT, R6, RZ, PT ;  /* 0x000000ff0600720b */ /* 0x000fc40003f95000 */
[CC--:B------:R-:W-:Y:S02]  /*8190*/  LEA.HI R4, R10.reuse, R3.reuse, RZ, 0x5 ;  /* 0x000000030a047211 */ /* 0x0c0fe400078f28ff */
[----:B------:R-:W-:Y:S02]  /*81a0*/  FSETP.NE.FTZ.AND P3, PT, R5, RZ, PT ;  /* 0x000000ff0500720b */ /* 0x000fe40003f75000 */
[----:B------:R-:W-:Y:S02]  /*81b0*/  SHF.R.S32.HI R7, RZ, 0x5, R4 ;  /* 0x00000005ff077819 */ /* 0x000fe40000011404 */
[----:B------:R-:W-:Y:S02]  /*81c0*/  LEA.HI R10, R10, R3, RZ, 0x4 ;  /* 0x000000030a0a7211 */ /* 0x000fe400078f20ff */
[----:B------:R-:W-:Y:S02]  /*81d0*/  LOP3.LUT R8, R8, 0xfffffff8, RZ, 0xc0, !PT ;  /* 0xfffffff808087812 */ /* 0x000fe400078ec0ff */
[----:B------:R-:W-:Y:S01]  /*81e0*/  LEA R7, R7, R12, 0x9 ;  /* 0x0000000c07077211 */ /* 0x000fe200078e48ff */
[----:B------:R-:W1:Y:S01]  /*81f0*/  @P4 MUFU.RCP R11, R6 ;  /* 0x00000006000b4308 */ /* 0x000e620000001000 */
[----:B------:R-:W-:Y:S01]  /*8200*/  LOP3.LUT R12, R10, 0xfffffff0, RZ, 0xc0, !PT ;  /* 0xfffffff00a0c7812 */ /* 0x000fe200078ec0ff */
[----:B------:R-:W2:Y:S01]  /*8210*/  @P4 LDC R49, c[0x0][0x2e8] ;  /* 0x0000ba00ff314b82 */ /* 0x000ea20000000800 */
[----:B------:R-:W-:-:S02]  /*8220*/  IADD3 R8, R13, -R8, RZ ;  /* 0x800000080d087210 */ /* 0x000fc40007ffe0ff */
[----:B------:R-:W-:Y:S02]  /*8230*/  LOP3.LUT R4, R4, 0xffffffe0, RZ, 0xc0, !PT ;  /* 0xffffffe004047812 */ /* 0x000fe400078ec0ff */
[C---:B------:R-:W-:Y:S01]  /*8240*/  R2P PR, R8.reuse, 0x6 ;  /* 0x0000000608007804 */ /* 0x040fe20000000000 */
[----:B------:R-:W3:Y:S01]  /*8250*/  @P3 MUFU.RCP R9, R5 ;  /* 0x0000000500093308 */ /* 0x000ee20000001000 */
[----:B------:R-:W-:Y:S01]  /*8260*/  IMAD.SHL.U32 R15, R8, 0x40, RZ ;  /* 0x00000040080f7824 */ /* 0x000fe200078e00ff */
[----:B------:R-:W4:Y:S01]  /*8270*/  @P3 LDC R47, c[0x0][0x2e8] ;  /* 0x0000ba00ff2f3b82 */ /* 0x000f220000000800 */
[----:B------:R-:W-:-:S03]  /*8280*/  IADD3 R4, -R4, R3, RZ ;  /* 0x0000000304047210 */ /* 0x000fc60007ffe1ff */
[----:B------:R-:W-:Y:S02]  /*8290*/  LOP3.LUT R15, R15, 0x1c0, RZ, 0xc0, !PT ;  /* 0x000001c00f0f7812 */ /* 0x000fe400078ec0ff */
[----:B------:R-:W5:Y:S01]  /*82a0*/  @P4 MUFU.LG2 R6, R6 ;  /* 0x0000000600064308 */ /* 0x000f620000000c00 */
        /* <DEDUP_REMOVED lines=17> */
[----:B------:R-:W-:-:S02]  /*83c0*/  IMAD.IADD R10, R3, 0x1, -R12 ;  /* 0x00000001030a7824 */ /* 0x000fc400078e0a0c */
[C---:B---3--:R-:W-:Y:S01]  /*83d0*/  FMUL.FTZ R99, R9.reuse, R99 ;  /* 0x0000006309637220 */ /* 0x048fe20000410000 */
[----:B------:R-:W-:Y:S01]  /*83e0*/  FMUL.FTZ R98, R9, R98 ;  /* 0x0000006209627220 */ /* 0x000fe20000410000 */
[----:B------:R-:W-:Y:S01]  /*83f0*/  SHF.L.U32 R13, R11, 0x6, RZ ;  /* 0x000000060b0d7819 */ /* 0x000fe200000006ff */
[C---:B------:R-:W-:Y:S01]  /*8400*/  FMUL.FTZ R95, R9.reuse, R95 ;  /* 0x0000005f095f7220 */ /* 0x040fe20000410000 */
        /* <DEDUP_REMOVED lines=11> */
[C---:B------:R-:W-:Y:S01]  /*84c0*/  FMUL.FTZ R75, R9.reuse, R75 ;  /* 0x0000004b094b7220 */ /* 0x040fe20000410000 */
[----:B------:R-:W-:Y:S01]  /*84d0*/  SHF.L.U32 R14, R12, 0x2, RZ ;  /* 0x000000020c0e7819 */ /* 0x000fe200000006ff */
[C---:B------:R-:W-:Y:S01]  /*84e0*/  FMUL.FTZ R74, R9.reuse, R74 ;  /* 0x0000004a094a7220 */ /* 0x040fe20000410000 */
[C---:B------:R-:W-:Y:S01]  /*84f0*/  FMUL.FTZ R79, R9.reuse, R79 ;  /* 0x0000004f094f7220 */ /* 0x040fe20000410000 */
[----:B------:R-:W-:Y:S01]  /*8500*/  FMUL.FTZ R78, R9, R78 ;  /* 0x0000004e094e7220 */ /* 0x000fe20000410000 */
[----:B------:R-:W-:Y:S01]  /*8510*/  LOP3.LUT R9, R8, 0x1, RZ, 0xc0, !PT ;  /* 0x0000000108097812 */ /* 0x000fe200078ec0ff */
[----:B------:R-:W1:Y:S01]  /*8520*/  @P3 MUFU.LG2 R5, R5 ;  /* 0x0000000500053308 */ /* 0x000e620000000c00 */
[----:B------:R-:W-:Y:S01]  /*8530*/  LEA.HI R8, R15, R15, RZ, 0x1d ;  /* 0x0000000f0f087211 */ /* 0x000fe200078fe8ff */
[----:B-----5:R-:W-:Y:S01]  /*8540*/  @P4 FMUL.FTZ R51, R6, 0.69314718246459960938 ;  /* 0x3f31721806334820 */ /* 0x020fe20000410000 */
[----:B------:R-:W-:Y:S01]  /*8550*/  LOP3.LUT R14, R13, 0x38, R14, 0xf8, !PT ;  /* 0x000000380d0e7812 */ /* 0x000fe200078ef80e */
[----:B------:R-:W-:Y:S01]  /*8560*/  IMAD.MOV.U32 R3, RZ, RZ, -0x800000 ;  /* 0xff800000ff037424 */ /* 0x000fe200078e00ff */
[----:B------:R-:W-:Y:S01]  /*8570*/  SHF.R.U32.HI R13, RZ, 0x3, R13 ;  /* 0x00000003ff0d7819 */ /* 0x000fe2000001160d */
[----:B--2---:R-:W-:Y:S01]  /*8580*/  @P4 FFMA.FTZ R3, R2, R49, R51 ;  /* 0x0000003102034223 */ /* 0x004fe20000010033 */
[----:B------:R-:W-:-:S02]  /*8590*/  LEA R7, R7, R8, 0x1 ;  /* 0x0000000807077211 */ /* 0x000fc400078e08ff */
[----:B------:R-:W-:Y:S02]  /*85a0*/  LOP3.LUT R15, R12, 0xffffffe, RZ, 0xc0, !PT ;  /* 0x0ffffffe0c0f7812 */ /* 0x000fe400078ec0ff */
[----:B------:R-:W-:Y:S02]  /*85b0*/  ISETP.NE.U32.AND P0, PT, R9, 0x1, PT ;  /* 0x000000010900780c */ /* 0x000fe40003f05070 */
[----:B------:R-:W-:Y:S01]  /*85c0*/  LOP3.LUT R13, R14, R13, RZ, 0x3c, !PT ;  /* 0x0000000d0e0d7212 */ /* 0x000fe200078e3cff */
[----:B------:R-:W-:Y:S01]  /*85d0*/  IMAD.IADD R12, R10, 0x1, -R15 ;  /* 0x000000010a0c7824 */ /* 0x000fe200078e0a0f */
[----:B------:R-:W-:Y:S02]  /*85e0*/  MOV R9, 0x20 ;  /* 0x0000002000097802 */ /* 0x000fe40000000f00 */
[----:B------:R-:W-:Y:S01]  /*85f0*/  MOV R8, 0x40 ;  /* 0x0000004000087802 */ /* 0x000fe20000000f00 */
[----:B-1----:R-:W-:Y:S01]  /*8600*/  @P3 FMUL.FTZ R5, R5, 0.69314718246459960938 ;  /* 0x3f31721805053820 */ /* 0x002fe20000410000 */
[----:B------:R-:W-:-:S02]  /*8610*/  LEA R14, R7, UR4, 0x2 ;  /* 0x00000004070e7c11 */ /* 0x000fc4000f8e10ff */
[----:B------:R-:W-:Y:S02]  /*8620*/  SEL R9, R9, 0xffffffe0, P0 ;  /* 0xffffffe009097807 */ /* 0x000fe40000000000 */
[----:B------:R-:W-:Y:S01]  /*8630*/  SEL R7, R8, 0xffffffc0, !P1 ;  /* 0xffffffc008077807 */ /* 0x000fe20004800000 */
[----:B------:R-:W-:Y:S01]  /*8640*/  STS.64 [R14], R96 ;  /* 0x000000600e007388 */ /* 0x000fe20000000a00 */
[C---:B------:R-:W-:Y:S01]  /*8650*/  IADD3 R16, R14.reuse, 0x80, RZ ;  /* 0x000000800e107810 */ /* 0x040fe20007ffe0ff */
[C---:B------:R-:W-:Y:S01]  /*8660*/  IMAD.IADD R8, R14.reuse, 0x1, R9 ;  /* 0x000000010e087824 */ /* 0x040fe200078e0209 */
[----:B------:R-:W-:Y:S01]  /*8670*/  @P2 IADD3 R16, R14, -0x80, RZ ;  /* 0xffffff800e102810 */ /* 0x000fe20007ffe0ff */
[----:B------:R1:W-:Y:S01]  /*8680*/  STS.64 [R14+0x800], R98 ;  /* 0x000800620e007388 */ /* 0x0003e20000000a00 */
[----:B------:R-:W-:Y:S01]  /*8690*/  LEA R12, R12, R13, 0x2 ;  /* 0x0000000d0c0c7211 */ /* 0x000fe200078e10ff */
[----:B------:R-:W-:Y:S01]  /*86a0*/  IMAD.IADD R15, R8, 0x1, R7 ;  /* 0x00000001080f7824 */ /* 0x000fe200078e0207 */
[----:B------:R-:W-:Y:S01]  /*86b0*/  IADD3 R13, R14, R7, RZ ;  /* 0x000000070e0d7210 */ /* 0x000fe20007ffe0ff */
[----:B------:R-:W-:Y:S01]  /*86c0*/  STS.64 [R8], R92 ;  /* 0x0000005c08007388 */ /* 0x000fe20000000a00 */
[----:B------:R-:W-:-:S02]  /*86d0*/  IADD3 R17, R7, R16, RZ ;  /* 0x0000001007117210 */ /* 0x000fc40007ffe0ff */
[----:B------:R-:W-:Y:S01]  /*86e0*/  LEA R46, R12, UR4, 0x2 ;  /* 0x000000040c2e7c11 */ /* 0x000fe2000f8e10ff */
[----:B------:R2:W-:Y:S01]  /*86f0*/  STS.64 [R8+0x800], R94 ;  /* 0x0008005e08007388 */ /* 0x0005e20000000a00 */
[----:B------:R-:W3:Y:S01]  /*8700*/  S2UR UR4, SR_CTAID.Z ;  /* 0x00000000000479c3 */ /* 0x000ee20000002700 */
[----:B------:R-:W-:Y:S02]  /*8710*/  LOP3.LUT P0, RZ, R4, 0x3, RZ, 0xc0, !PT ;  /* 0x0000000304ff7812 */ /* 0x000fe4000780c0ff */
[----:B------:R-:W-:Y:S01]  /*8720*/  STS.64 [R13], R88 ;  /* 0x000000580d007388 */ /* 0x000fe20000000a00 */
[----:B------:R-:W-:Y:S02]  /*8730*/  IADD3 R4, -R171, RZ, RZ ;  /* 0x000000ffab047210 */ /* 0x000fe40007ffe1ff */
[----:B------:R-:W-:Y:S01]  /*8740*/  SHF.L.U32 R48, R10, 0x2, RZ ;  /* 0x000000020a307819 */ /* 0x000fe200000006ff */
[----:B------:R-:W-:Y:S03]  /*8750*/  STS.64 [R13+0x800], R90 ;  /* 0x0008005a0d007388 */ /* 0x000fe60000000a00 */
[----:B------:R-:W-:Y:S01]  /*8760*/  SHF.R.S32.HI R49, RZ, 0x1f, R48 ;  /* 0x0000001fff317819 */ /* 0x000fe20000011430 */
[----:B------:R-:W-:Y:S04]  /*8770*/  STS.64 [R15], R84 ;  /* 0x000000540f007388 */ /* 0x000fe80000000a00 */
[----:B------:R-:W-:Y:S01]  /*8780*/  STS.64 [R15+0x800], R86 ;  /* 0x000800560f007388 */ /* 0x000fe20000000a00 */
[----:B-1----:R-:W-:-:S03]  /*8790*/  IADD3 R14, R9, R16, RZ ;  /* 0x00000010090e7210 */ /* 0x002fc60007ffe0ff */
[----:B------:R-:W-:Y:S02]  /*87a0*/  STS.64 [R16], R80 ;  /* 0x0000005010007388 */ /* 0x000fe40000000a00 */
[----:B------:R-:W-:Y:S02]  /*87b0*/  IMAD.IADD R18, R7, 0x1, R14 ;  /* 0x0000000107127824 */ /* 0x000fe400078e020e */
[----:B------:R-:W-:Y:S01]  /*87c0*/  STS.64 [R16+0x800], R82 ;  /* 0x0008005210007388 */ /* 0x000fe20000000a00 */
[----:B---3--:R-:W-:Y:S01]  /*87d0*/  IMAD R4, R45, R4, UR4 ;  /* 0x000000042d047e24 */ /* 0x008fe2000f8e0204 */
[----:B--2---:R-:W1:Y:S01]  /*87e0*/  LDC.64 R8, c[0x0][0x2c0] ;  /* 0x0000b000ff087b82 */ /* 0x004e620000000a00 */
[----:B------:R-:W1:Y:S01]  /*87f0*/  S2R R7, SR_CTAID.Y ;  /* 0x0000000000077919 */ /* 0x000e620000002600 */
[----:B------:R-:W-:Y:S04]  /*8800*/  STS.64 [R14], R68 ;  /* 0x000000440e007388 */ /* 0x000fe80000000a00 */
[----:B------:R-:W-:Y:S04]  /*8810*/  STS.64 [R14+0x800], R70 ;  /* 0x000800460e007388 */ /* 0x000fe80000000a00 */
[----:B------:R-:W-:Y:S04]  /*8820*/  STS.64 [R17], R72 ;  /* 0x0000004811007388 */ /* 0x000fe80000000a00 */
[----:B------:R-:W-:Y:S04]  /*8830*/  STS.64 [R17+0x800], R74 ;  /* 0x0008004a11007388 */ /* 0x000fe80000000a00 */
[----:B------:R-:W-:Y:S04]  /*8840*/  STS.64 [R18], R76 ;  /* 0x0000004c12007388 */ /* 0x000fe80000000a00 */
[----:B------:R-:W-:Y:S01]  /*8850*/  STS.64 [R18+0x800], R78 ;  /* 0x0008004e12007388 */ /* 0x000fe20000000a00 */
[----:B------:R-:W-:Y:S01]  /*8860*/  BAR.SYNC.DEFER_BLOCKING 0x0 ;  /* 0x0000000000007b1d */ /* 0x000fe20000010000 */
[----:B-1----:R-:W-:Y:S01]  /*8870*/  IMAD R8, R7, R8, R171 ;  /* 0x0000000807087224 */ /* 0x002fe200078e02ab */
[----:B------:R-:W-:Y:S01]  /*8880*/  MOV R7, 0xff800000 ;  /* 0xff80000000077802 */ /* 0x000fe20000000f00 */
[----:B----4-:R-:W-:-:S02]  /*8890*/  @P3 FFMA.FTZ R7, R0, R47, R5 ;  /* 0x0000002f00073223 */ /* 0x010fc40000010005 */
[----:B------:R-:W-:Y:S01]  /*88a0*/  IMAD R4, R8, R45, R4 ;  /* 0x0000002d08047224 */ /* 0x000fe200078e0204 */
[----:B------:R-:W1:Y:S04]  /*88b0*/  LDS.128 R40, [R46] ;  /* 0x000000002e287984 */ /* 0x000e680000000c00 */
[----:B------:R-:W2:Y:S04]  /*88c0*/  LDS.128 R36, [R46+0x800] ;  /* 0x000800002e247984 */ /* 0x000ea80000000c00 */
[----:B------:R-:W3:Y:S04]  /*88d0*/  LDS.128 R32, [R46+0x1000] ;  /* 0x001000002e207984 */ /* 0x000ee80000000c00 */
[----:B------:R-:W4:Y:S04]  /*88e0*/  LDS.128 R28, [R46+0x1800] ;  /* 0x001800002e1c7984 */ /* 0x000f280000000c00 */
[----:B------:R-:W1:Y:S04]  /*88f0*/  LDS.128 R24, [R46+0x2000] ;  /* 0x002000002e187984 */ /* 0x000e680000000c00 */
[----:B------:R-:W1:Y:S04]  /*8900*/  LDS.128 R20, [R46+0x2800] ;  /* 0x002800002e147984 */ /* 0x000e680000000c00 */
[----:B------:R-:W1:Y:S04]  /*8910*/  LDS.128 R16, [R46+0x3000] ;  /* 0x003000002e107984 */ /* 0x000e680000000c00 */
[----:B------:R5:W1:Y:S02]  /*8920*/  LDS.128 R12, [R46+0x3800] ;  /* 0x003800002e0c7984 */ /* 0x000a640000000c00 */
[----:B-----5:R-:W-:-:S05]  /*8930*/  SHF.L.U32 R46, R44, 0x6, RZ ;  /* 0x000000062c2e7819 */ /* 0x020fca00000006ff */
[----:B------:R-:W-:Y:S01]  /*8940*/  IMAD R4, R4, R9, R46 ;  /* 0x0000000904047224 */ /* 0x000fe200078e022e */
[----:B--234-:R-:W-:Y:S06]  /*8950*/  @P0 BRA `(.L_x_6367) ;  /* 0x0000000000300947 */ /* 0x01cfec0003800000 */
[----:B------:R-:W-:Y:S01]  /*8960*/  IMAD R9, R44, -0x40, R9 ;  /* 0xffffffc02c097824 */ /* 0x000fe200078e0209 */
[----:B------:R-:W-:Y:S01]  /*8970*/  SHF.R.S32.HI R5, RZ, 0x1f, R175 ;  /* 0x0000001fff057819 */ /* 0x000fe200000114af */
[C---:B------:R-:W-:Y:S01]  /*8980*/  VIADD R2, R175.reuse, 0x8 ;  /* 0x00000008af027836 */ /* 0x040fe20000000000 */
        /* <DEDUP_REMOVED lines=9> */
.L_x_6367:
[----:B------:R-:W-:Y:S05]  /*8a20*/  BSYNC B0 ;  /* 0x0000000000007941 */ /* 0x000fea0003800000 */
.L_x_6366:
[----:B------:R-:W-:Y:S01]  /*8a30*/  ULDC UR4, c[0x0][0x2dc] ;  /* 0x0000b70000047ab9 */ /* 0x000fe20000000800 */
[----:B------:R-:W-:-:S04]  /*8a40*/  IMAD.WIDE R48, R11, 0x40, R48 ;  /* 0x000000400b307825 */ /* 0x000fc800078e0230 */
[----:B------:R-:W-:Y:S01]  /*8a50*/  IMAD R4, R4, UR4, RZ ;  /* 0x0000000404047c24 */ /* 0x000fe2000f8e02ff */
[----:B------:R-:W-:-:S04]  /*8a60*/  ULDC.64 UR4, c[0x0][0x288] ;  /* 0x0000a20000047ab9 */ /* 0x000fc80000000a00 */
[----:B------:R-:W-:-:S04]  /*8a70*/  IADD3 R0, P0, R4, R48, RZ ;  /* 0x0000003004007210 */ /* 0x000fc80007f1e0ff */
[----:B--2---:R-:W-:Y:S02]  /*8a80*/  LEA.HI.X.SX32 R3, R4, R49, 0x1, P0 ;  /* 0x0000003104037211 */ /* 0x004fe400000f0eff */
[----:B------:R-:W-:-:S04]  /*8a90*/  LEA R2, P0, R0, UR4, 0x2 ;  /* 0x0000000400027c11 */ /* 0x000fc8000f8010ff */
[----:B------:R-:W-:-:S05]  /*8aa0*/  LEA.HI.X R3, R0, UR5, R3, 0x2, P0 ;  /* 0x0000000500037c11 */ /* 0x000fca00080f1403 */
[----:B-1----:R-:W-:Y:S04]  /*8ab0*/  STG.E.128 desc[UR18][R2.64], R40 ;  /* 0x0000002802007986 */ /* 0x002fe8000c101d12 */
        /* <DEDUP_REMOVED lines=8> */
.L_x_6368:
        /* <DEDUP_REMOVED lines=12> */
.L_x_8044:


//--------------------- .text._ZN5flash24flash_fwd_splitkv_kernelI23Flash_fwd_kernel_traitsILi64ELi64ELi128ELi4ELb0ELb0EN7cutlass10bfloat16_tE19Flash_kernel_traitsILi64ELi64ELi128ELi4ES3_EELb1ELb0ELb0ELb1ELb1ELb1ELb1ELb0EEEvNS_16Flash_fwd_paramsE --------------------------
	.section	.text._ZN5flash24flash_fwd_splitkv_kernelI23Flash_fwd_kernel_traitsILi64ELi64ELi128ELi4ELb0ELb0EN7cutlass10bfloat16_tE19Flash_kernel_traitsILi64ELi64ELi128ELi4ES3_EELb1ELb0ELb0ELb1ELb1ELb1ELb1ELb0EEEvNS_16Flash_fwd_paramsE,"ax",@progbits
	.align	128
        .global         _ZN5flash24flash_fwd_splitkv_kernelI23Flash_fwd_kernel_traitsILi64ELi64ELi128ELi4ELb0ELb0EN7cutlass10bfloat16_tE19Flash_kernel_traitsILi64ELi64ELi128ELi4ES3_EELb1ELb0ELb0ELb1ELb1ELb1ELb1ELb0EEEvNS_16Flash_fwd_paramsE
        .type           _ZN5flash24flash_fwd_splitkv_kernelI23Flash_fwd_kernel_traitsILi64ELi64ELi128ELi4ELb0ELb0EN7cutlass10bfloat16_tE19Flash_kernel_traitsILi64ELi64ELi128ELi4ES3_EELb1ELb0ELb0ELb1ELb1ELb1ELb1ELb0EEEvNS_16Flash_fwd_paramsE,@function
        .size           _ZN5flash24flash_fwd_splitkv_kernelI23Flash_fwd_kernel_traitsILi64ELi64ELi128ELi4ELb0ELb0EN7cutlass10bfloat16_tE19Flash_kernel_traitsILi64ELi64ELi128ELi4ES3_EELb1ELb0ELb0ELb1ELb1ELb1ELb1ELb0EEEvNS_16Flash_fwd_paramsE,(.L_x_8045 - _ZN5flash24flash_fwd_splitkv_kernelI23Flash_fwd_kernel_traitsILi64ELi64ELi128ELi4ELb0ELb0EN7cutlass10bfloat16_tE19Flash_kernel_traitsILi64ELi64ELi128ELi4ES3_EELb1ELb0ELb0ELb1ELb1ELb1ELb1ELb0EEEvNS_16Flash_fwd_paramsE)
        .other          _ZN5flash24flash_fwd_splitkv_kernelI23Flash_fwd_kernel_traitsILi64ELi64ELi128ELi4ELb0ELb0EN7cutlass10bfloat16_tE19Flash_kernel_traitsILi64ELi64ELi128ELi4ES3_EELb1ELb0ELb0ELb1ELb1ELb1ELb1ELb0EEEvNS_16Flash_fwd_paramsE,@"STO_CUDA_ENTRY STV_DEFAULT"
_ZN5flash24flash_fwd_splitkv_kernelI23Flash_fwd_kernel_traitsILi64ELi64ELi128ELi4ELb0ELb0EN7cutlass10bfloat16_tE19Flash_kernel_traitsILi64ELi64ELi128ELi4ES3_EELb1ELb0ELb0ELb1ELb1ELb1ELb1ELb0EEEvNS_16Flash_fwd_paramsE:
.text._ZN5flash24flash_fwd_splitkv_kernelI23Flash_fwd_kernel_traitsILi64ELi64ELi128ELi4ELb0ELb0EN7cutlass10bfloat16_tE19Flash_kernel_traitsILi64ELi64ELi128ELi4ES3_EELb1ELb0ELb0ELb1ELb1ELb1ELb1ELb0EEEvNS_16Flash_fwd_paramsE:
        /* <DEDUP_REMOVED lines=166> */
.L_x_6369:
        /* <DEDUP_REMOVED lines=22> */
.L_x_6370:
        /* <DEDUP_REMOVED lines=31> */
[----:B------:R-:W-:-:S06]  /*0db0*/  IMAD.WIDE R16, R5, 0x4, R182 ;  /* 0x0000000405107825 */ /* 0x000fcc00078e02b6 */
        /* <DEDUP_REMOVED lines=38> */
[----:B------:R-:W-:Y:S01]  /*1020*/  IMAD R3, R9, UR7, R6 ;  /* 0x0000000709037c24 */ /* 0x000fe2000f8e0206 */
[----:B------:R-:W-:Y:S01]  /*1030*/  IADD3 R13, R17, R13, RZ ;  /* 0x0000000d110d7210 */ /* 0x000fe20007ffe0ff */
[----:B------:R-:W-:-:S04]  /*1040*/  IMAD.WIDE.U32 R14, R9, UR6, R14 ;  /* 0x00000006090e7c25 */ /* 0x000fc8000f8e000e */
[----:B------:R-:W-:Y:S02]  /*1050*/  IMAD.IADD R15, R15, 0x1, R3 ;  /* 0x000000010f0f7824 */ /* 0x000fe400078e0203 */
[----:B------:R-:W-:Y:S02]  /*1060*/  IMAD R3, R7, UR10, RZ ;  /* 0x0000000a07037c24 */ /* 0x000fe4000f8e02ff */
[----:B------:R-:W-:-:S04]  /*1070*/  IMAD.WIDE.U32 R14, R4, UR10, R14 ;  /* 0x0000000a040e7c25 */ /* 0x000fc8000f8e000e */
[----:B------:R-:W-:-:S05]  /*1080*/  IMAD R12, R4, UR11, R3 ;  /* 0x0000000b040c7c24 */ /* 0x000fca000f8e0203 */
[----:B------:R-:W-:Y:S01]  /*1090*/  IADD3 R12, R15, R12, RZ ;  /* 0x0000000c0f0c7210 */ /* 0x000fe20007ffe0ff */
[----:B------:R-:W-:Y:S06]  /*10a0*/  BRA `(.L_x_6372) ;  /* 0x0000000000e87947 */ /* 0x000fec0003800000 */
.L_x_6371:
        /* <DEDUP_REMOVED lines=11> */
[----:B------:R-:W2:Y:S02]  /*1160*/  F2I.FTZ.U32.TRUNC.NTZ R5, R4 ;  /* 0x0000000400057305 */ /* 0x000ea4000021f000 */
[----:B--2---:R-:W-:Y:S01]  /*1170*/  IADD3 R0, RZ, -R5, RZ ;  /* 0x80000005ff007210 */ /* 0x004fe20007ffe0ff */
[----:B------:R-:W-:-:S04]  /*1180*/  IMAD.MOV.U32 R4, RZ, RZ, RZ ;  /* 0x000000ffff047224 */ /* 0x000fc800078e00ff */
[----:B------:R-:W-:Y:S01]  /*1190*/  IMAD R2, R0, R3, RZ ;  /* 0x0000000300027224 */ /* 0x000fe200078e02ff */
[----:B------:R-:W-:Y:S01]  /*11a0*/  IABS R0, R11 ;  /* 0x0000000b00007213 */ /* 0x000fe20000000000 */
[----:B-1----:R-:W-:Y:S02]  /*11b0*/  IMAD R16, R13, R6, RZ ;  /* 0x000000060d107224 */ /* 0x002fe400078e02ff */
[----:B------:R-:W-:Y:S01]  /*11c0*/  IMAD.HI.U32 R5, R5, R2, R4 ;  /* 0x0000000205057227 */ /* 0x000fe200078e0004 */
[----:B------:R-:W-:-:S03]  /*11d0*/  MOV R2, R0 ;  /* 0x0000000000027202 */ /* 0x000fc60000000f00 */
[----:B------:R-:W-:Y:S02]  /*11e0*/  IMAD R7, R17, R7, R16 ;  /* 0x0000000711077224 */ /* 0x000fe400078e0210 */
[----:B------:R-:W-:Y:S02]  /*11f0*/  IMAD.HI.U32 R8, R5, R2, RZ ;  /* 0x0000000205087227 */ /* 0x000fe400078e00ff */
[----:B------:R-:W1:Y:S02]  /*1200*/  LDC.64 R4, c[0x0][0x260] ;  /* 0x00009800ff047b82 */ /* 0x000e640000000a00 */
[----:B------:R-:W-:Y:S02]  /*1210*/  IMAD.MOV R0, RZ, RZ, -R8 ;  /* 0x000000ffff007224 */ /* 0x000fe400078e0a08 */
[----:B------:R-:W-:-:S04]  /*1220*/  IMAD.WIDE.U32 R16, R17, R6, RZ ;  /* 0x0000000611107225 */ /* 0x000fc800078e00ff */
[----:B------:R-:W-:Y:S01]  /*1230*/  IMAD R0, R3, R0, R2 ;  /* 0x0000000003007224 */ /* 0x000fe200078e0202 */
[----:B------:R-:W-:Y:S02]  /*1240*/  LOP3.LUT R2, R11, R14, RZ, 0x3c, !PT ;  /* 0x0000000e0b027212 */ /* 0x000fe400078e3cff */
[----:B------:R-:W-:Y:S02]  /*1250*/  IADD3 R17, R17, R7, RZ ;  /* 0x0000000711117210 */ /* 0x000fe40007ffe0ff */
[----:B------:R-:W-:-:S13]  /*1260*/  ISETP.GT.U32.AND P0, PT, R3, R0, PT ;  /* 0x000000000300720c */ /* 0x000fda0003f04070 */
[-C--:B------:R-:W-:Y:S01]  /*1270*/  @!P0 IADD3 R0, R0, -R3.reuse, RZ ;  /* 0x8000000300008210 */ /* 0x080fe20007ffe0ff */
[----:B------:R-:W-:Y:S01]  /*1280*/  @!P0 VIADD R8, R8, 0x1 ;  /* 0x0000000108088836 */ /* 0x000fe20000000000 */
[----:B------:R-:W-:Y:S02]  /*1290*/  ISETP.NE.AND P0, PT, R14, RZ, PT ;  /* 0x000000ff0e00720c */ /* 0x000fe40003f05270 */
[----:B------:R-:W-:Y:S02]  /*12a0*/  ISETP.GE.U32.AND P2, PT, R0, R3, PT ;  /* 0x000000030000720c */ /* 0x000fe40003f46070 */
[----:B------:R-:W-:-:S04]  /*12b0*/  SHF.R.S32.HI R0, RZ, 0x1f, R9 ;  /* 0x0000001fff007819 */ /* 0x000fc80000011409 */
[----:B------:R-:W-:Y:S02]  /*12c0*/  IADD3.X R15, R13, R0, RZ, P1, !PT ;  /* 0x000000000d0f7210 */ /* 0x000fe40000ffe4ff */
[----:B------:R-:W-:Y:S02]  /*12d0*/  ISETP.GE.AND P1, PT, R2, RZ, PT ;  /* 0x000000ff0200720c */ /* 0x000fe40003f26270 */
[----:B------:R-:W2:Y:S01]  /*12e0*/  LDC.64 R2, c[0x0][0x238] ;  /* 0x00008e00ff027b82 */ /* 0x000ea20000000a00 */
[----:B------:R-:W-:Y:S01]  /*12f0*/  IMAD R15, R15, UR6, RZ ;  /* 0x000000060f0f7c24 */ /* 0x000fe2000f8e02ff */
[----:B-----5:R-:W-:Y:S02]  /*1300*/  SHF.R.S32.HI R13, RZ, 0x1f, R12 ;  /* 0x0000001fff0d7819 */ /* 0x020fe4000001140c */
[----:B------:R-:W-:Y:S01]  /*1310*/  @P2 IADD3 R8, R8, 0x1, RZ ;  /* 0x0000000108082810 */ /* 0x000fe20007ffe0ff */
[C---:B------:R-:W-:Y:S02]  /*1320*/  IMAD R15, R18.reuse, UR7, R15 ;  /* 0x00000007120f7c24 */ /* 0x040fe4000f8e020f */
[----:B------:R-:W-:-:S04]  /*1330*/  IMAD.WIDE.U32 R18, R18, UR6, RZ ;  /* 0x0000000612127c25 */ /* 0x000fc8000f8e00ff */
[----:B------:R-:W-:Y:S01]  /*1340*/  @!P1 IMAD.MOV R8, RZ, RZ, -R8 ;  /* 0x000000ffff089224 */ /* 0x000fe200078e0a08 */
[----:B------:R-:W-:Y:S01]  /*1350*/  IADD3 R19, R19, R15, RZ ;  /* 0x0000000f13137210 */ /* 0x000fe20007ffe0ff */
[----:B------:R-:W-:Y:S01]  /*1360*/  IMAD R15, R13, UR8, RZ ;  /* 0x000000080d0f7c24 */ /* 0x000fe2000f8e02ff */
[----:B------:R-:W-:-:S03]  /*1370*/  @!P0 LOP3.LUT R8, RZ, R14, RZ, 0x33, !PT ;  /* 0x0000000eff088212 */ /* 0x000fc600078e33ff */
[C---:B------:R-:W-:Y:S01]  /*1380*/  IMAD R15, R12.reuse, UR9, R15 ;  /* 0x000000090c0f7c24 */ /* 0x040fe2000f8e020f */
[----:B------:R-:W-:Y:S01]  /*1390*/  SHF.R.S32.HI R7, RZ, 0x1f, R8 ;  /* 0x0000001fff077819 */ /* 0x000fe20000011408 */
[----:B------:R-:W-:-:S04]  /*13a0*/  IMAD.WIDE.U32 R18, R12, UR8, R18 ;  /* 0x000000080c127c25 */ /* 0x000fc8000f8e0012 */
[-C--:B--2---:R-:W-:Y:S01]  /*13b0*/  IMAD R13, R13, R2.reuse, RZ ;  /* 0x000000020d0d7224 */ /* 0x084fe200078e02ff */
[----:B------:R-:W-:Y:S01]  /*13c0*/  IADD3 R19, R19, R15, RZ ;  /* 0x0000000f13137210 */ /* 0x000fe20007ffe0ff */
[----:B------:R-:W-:-:S04]  /*13d0*/  IMAD.WIDE.U32 R16, R12, R2, R16 ;  /* 0x000000020c107225 */ /* 0x000fc800078e0010 */
[----:B------:R-:W-:Y:S02]  /*13e0*/  IMAD R13, R12, R3, R13 ;  /* 0x000000030c0d7224 */ /* 0x000fe400078e020d */
[-C--:B-1----:R-:W-:Y:S02]  /*13f0*/  IMAD R3, R7, R4.reuse, RZ ;  /* 0x0000000407037224 */ /* 0x082fe400078e02ff */
[----:B------:R-:W-:Y:S01]  /*1400*/  IMAD.WIDE.U32 R14, R8, R4, R18 ;  /* 0x00000004080e7225 */ /* 0x000fe200078e0012 */
[----:B------:R-:W-:-:S03]  /*1410*/  MOV R4, R8 ;  /* 0x0000000800047202 */ /* 0x000fc60000000f00 */
[----:B------:R-:W-:Y:S02]  /*1420*/  IMAD R3, R8, R5, R3 ;  /* 0x0000000508037224 */ /* 0x000fe400078e0203 */
[----:B------:R-:W-:-:S03]  /*1430*/  IMAD.IADD R13, R17, 0x1, R13 ;  /* 0x00000001110d7824 */ /* 0x000fc600078e020d */
[----:B------:R-:W-:-:S07]  /*1440*/  IADD3 R12, R15, R3, RZ ;  /* 0x000000030f0c7210 */ /* 0x000fce0007ffe0ff */
.L_x_6372:
        /* <DEDUP_REMOVED lines=10> */
[----:B------:R-:W-:Y:S01]  /*14f0*/  LOP3.LUT R19, R5, 0xfffffff8, RZ, 0xc0, !PT ;  /* 0xfffffff805137812 */ /* 0x000fe200078ec0ff */
[----:B------:R-:W-:Y:S01]  /*1500*/  IMAD R7, R7, UR10, RZ ;  /* 0x0000000a07077c24 */ /* 0x000fe2000f8e02ff */
[----:B------:R-:W-:Y:S01]  /*1510*/  SHF.R.S32.HI R17, RZ, 0x4, R6 ;  /* 0x00000004ff117819 */ /* 0x000fe20000011406 */
[----:B------:R-:W-:Y:S01]  /*1520*/  IMAD.SHL.U32 R15, R28, 0x40, RZ ;  /* 0x000000401c0f7824 */ /* 0x000fe200078e00ff */
[--C-:B------:R-:W-:Y:S01]  /*1530*/  SHF.R.S32.HI R29, RZ, 0x1f, R28.reuse ;  /* 0x0000001fff1d7819 */ /* 0x100fe2000001141c */
[----:B------:R-:W-:Y:S01]  /*1540*/  IMAD.IADD R8, R76, 0x1, -R19 ;  /* 0x000000014c087824 */ /* 0x000fe200078e0a13 */
[----:B------:R-:W-:Y:S01]  /*1550*/  LEA.HI R22, R6, R17, RZ, 0x1 ;  /* 0x0000001106167211 */ /* 0x000fe200078f08ff */
[----:B------:R-:W-:Y:S01]  /*1560*/  IMAD R7, R4, UR11, R7 ;  /* 0x0000000b04077c24 */ /* 0x000fe2000f8e0207 */
[----:B------:R-:W-:Y:S01]  /*1570*/  LOP3.LUT R15, R15, 0x1c0, RZ, 0xc0, !PT ;  /* 0x000001c00f0f7812 */ /* 0x000fe200078ec0ff */
[----:B------:R-:W-:Y:S01]  /*1580*/  IMAD.SHL.U32 R26, R8, 0x8, RZ ;  /* 0x00000008081a7824 */ /* 0x000fe200078e00ff */
[----:B------:R-:W-:Y:S01]  /*1590*/  LOP3.LUT R22, R22, 0xfffffffe, RZ, 0xc0, !PT ;  /* 0xfffffffe16167812 */ /* 0x000fe200078ec0ff */
[----:B------:R-:W-:Y:S01]  /*15a0*/  IMAD.WIDE R18, R10, 0x40, R28 ;  /* 0x000000400a127825 */ /* 0x000fe200078e021c */
[----:B------:R-:W-:-:S02]  /*15b0*/  IADD3 R9, P1, R28, R9, RZ ;  /* 0x000000091c097210 */ /* 0x000fc40007f3e0ff */
[----:B------:R-:W-:Y:S01]  /*15c0*/  LOP3.LUT R20, R15, 0x38, R26, 0xf8, !PT ;  /* 0x000000380f147812 */ /* 0x000fe200078ef81a */
[----:B------:R-:W-:Y:S01]  /*15d0*/  IMAD R10, R2, UR4, RZ ;  /* 0x00000004020a7c24 */ /* 0x000fe2000f8e02ff */
[----:B------:R-:W-:Y:S01]  /*15e0*/  SHF.R.U32.HI R15, RZ, 0x3, R15 ;  /* 0x00000003ff0f7819 */ /* 0x000fe2000001160f */
[----:B------:R-:W-:Y:S01]  /*15f0*/  IMAD.IADD R2, R17, 0x1, -R22 ;  /* 0x0000000111027824 */ /* 0x000fe200078e0a16 */
[----:B------:R-:W-:Y:S01]  /*1600*/  LEA.HI R17, R3, R76, RZ, 0x6 ;  /* 0x0000004c03117211 */ /* 0x000fe200078f30ff */
[----:B------:R-:W-:Y:S01]  /*1610*/  IMAD R10, R181, UR5, R10 ;  /* 0x00000005b50a7c24 */ /* 0x000fe2000f8e020a */
[----:B------:R-:W-:Y:S01]  /*1620*/  LOP3.LUT R15, R20, R15, RZ, 0x3c, !PT ;  /* 0x0000000f140f7212 */ /* 0x000fe200078e3cff */
[----:B------:R-:W-:Y:S01]  /*1630*/  IMAD.X R0, R29, 0x1, R0, P1 ;  /* 0x000000011d007824 */ /* 0x000fe200008e0600 */
[----:B------:R-:W-:Y:S02]  /*1640*/  IADD3 R16, P0, R26, R16, RZ ;  /* 0x000000101a107210 */ /* 0x000fe40007f1e0ff */
[----:B------:R-:W-:-:S02]  /*1650*/  SHF.R.S32.HI R27, RZ, 0x1f, R26 ;  /* 0x0000001fff1b7819 */ /* 0x000fc4000001141a */
[----:B------:R-:W-:Y:S01]  /*1660*/  IADD3 R20, P2, R26, R14, RZ ;  /* 0x0000000e1a147210 */ /* 0x000fe20007f5e0ff */
[----:B------:R-:W-:Y:S02]  /*1670*/  IMAD.SHL.U32 R14, R17, 0x8, RZ ;  /* 0x00000008110e7824 */ /* 0x000fe400078e00ff */
[C---:B------:R-:W-:Y:S02]  /*1680*/  IMAD.X R17, R27.reuse, 0x1, R13, P0 ;  /* 0x000000011b117824 */ /* 0x040fe400000e060d */
[----:B------:R-:W-:Y:S01]  /*1690*/  IMAD.X R21, R27, 0x1, R12, P2 ;  /* 0x000000011b157824 */ /* 0x000fe200010e060c */
[----:B------:R-:W-:Y:S01]  /*16a0*/  SHF.R.S32.HI R12, RZ, 0x1f, R11 ;  /* 0x0000001fff0c7819 */ /* 0x000fe2000001140b */
[----:B------:R-:W-:Y:S01]  /*16b0*/  IMAD.WIDE.U32 R26, R181, UR4, R26 ;  /* 0x00000004b51a7c25 */ /* 0x000fe2000f8e001a */
[----:B------:R-:W-:Y:S01]  /*16c0*/  LOP3.LUT R14, R15, 0x7ffffe00, R14, 0xf8, !PT ;  /* 0x7ffffe000f0e7812 */ /* 0x000fe200078ef80e */
[----:B------:R-:W-:Y:S01]  /*16d0*/  ULDC.64 UR4, c[0x0][0x258] ;  /* 0x0000960000047ab9 */ /* 0x000fe20000000a00 */
[----:B------:R-:W-:Y:S01]  /*16e0*/  LOP3.LUT R15, R6, 0xfffffff0, RZ, 0xc0, !PT ;  /* 0xfffffff0060f7812 */ /* 0x000fe200078ec0ff */
[----:B------:R-:W-:-:S02]  /*16f0*/  IMAD R13, R29, UR6, RZ ;  /* 0x000000061d0d7c24 */ /* 0x000fc4000f8e02ff */
[----:B------:R-:W-:Y:S02]  /*1700*/  IMAD.IADD R27, R27, 0x1, R10 ;  /* 0x000000011b1b7824 */ /* 0x000fe400078e020a */
[----:B------:R-:W-:Y:S02]  /*1710*/  IMAD R10, R12, UR4, RZ ;  /* 0x000000040c0a7c24 */ /* 0x000fe4000f8e02ff */
[C---:B------:R-:W-:Y:S02]  /*1720*/  IMAD R13, R28.reuse, UR7, R13 ;  /* 0x000000071c0d7c24 */ /* 0x040fe4000f8e020d */
[----:B------:R-:W-:-:S04]  /*1730*/  IMAD.WIDE.U32 R20, R28, UR6, R20 ;  /* 0x000000061c147c25 */ /* 0x000fc8000f8e0014 */
[----:B------:R-:W-:Y:S02]  /*1740*/  IMAD.IADD R15, R76, 0x1, -R15 ;  /* 0x000000014c0f7824 */ /* 0x000fe400078e0a0f */
[C---:B------:R-:W-:Y:S02]  /*1750*/  IMAD R10, R11.reuse, UR5, R10 ;  /* 0x000000050b0a7c24 */ /* 0x040fe4000f8e020a */
[----:B------:R-:W-:Y:S01]  /*1760*/  IMAD.WIDE.U32 R22, R11, UR4, R26 ;  /* 0x000000040b167c25 */ /* 0x000fe2000f8e001a */
[----:B------:R-:W-:Y:S01]  /*1770*/  ULDC.64 UR4, c[0x0][0x218] ;  /* 0x0000860000047ab9 */ /* 0x000fe20000000a00 */
[----:B------:R-:W-:Y:S02]  /*1780*/  SHF.R.S32.HI R6, RZ, 0x1f, R15 ;  /* 0x0000001fff067819 */ /* 0x000fe4000001140f */
[----:B------:R-:W-:Y:S01]  /*1790*/  IMAD.IADD R13, R21, 0x1, R13 ;  /* 0x00000001150d7824 */ /* 0x000fe200078e020d */
[----:B------:R-:W-:Y:S01]  /*17a0*/  LEA R176, P0, R20, UR4, 0x1 ;  /* 0x0000000414b07c11 */ /* 0x000fe2000f8008ff */
[----:B------:R-:W-:Y:S01]  /*17b0*/  IMAD R11, R19, UR14, RZ ;  /* 0x0000000e130b7c24 */ /* 0x000fe2000f8e02ff */
[----:B------:R-:W-:Y:S01]  /*17c0*/  LEA.HI R6, R6, R15, RZ, 0x3 ;  /* 0x0000000f06067211 */ /* 0x000fe200078f18ff */
[----:B------:R-:W-:Y:S01]  /*17d0*/  IMAD.IADD R23, R23, 0x1, R10 ;  /* 0x0000000117177824 */ /* 0x000fe200078e020a */
[----:B------:R-:W-:Y:S01]  /*17e0*/  LEA.HI.X R177, R20, UR5, R13, 0x1, P0 ;  /* 0x0000000514b17c11 */ /* 0x000fe200080f0c0d */
[C---:B------:R-:W-:Y:S01]  /*17f0*/  IMAD R11, R18.reuse, UR15, R11 ;  /* 0x0000000f120b7c24 */ /* 0x040fe2000f8e020b */
[----:B------:R-:W-:Y:S01]  /*1800*/  UMOV UR5, 0x400 ;  /* 0x0000040000057882 */ /* 0x000fe20000000000 */
[----:B------:R-:W-:Y:S01]  /*1810*/  IMAD.WIDE.U32 R18, R18, UR14, R22 ;  /* 0x0000000e12127c25 */ /* 0x000fe2000f8e0016 */
[----:B-1----:R-:W-:Y:S01]  /*1820*/  ULEA UR5, UR20, UR5, 0x18 ;  /* 0x0000000514057291 */ /* 0x002fe2000f8ec03f */
[----:B------:R-:W-:Y:S01]  /*1830*/  LOP3.LUT R12, R6, 0xfffffff8, RZ, 0xc0, !PT ;  /* 0xfffffff8060c7812 */ /* 0x000fe200078ec0ff */
[----:B------:R-:W-:Y:S01]  /*1840*/  USHF.L.U32 UR20, UR6, 0x5, URZ ;  /* 0x0000000506147899 */ /* 0x000fe2000800063f */
[----:B------:R-:W-:Y:S01]  /*1850*/  IMAD.IADD R11, R19, 0x1, R11 ;  /* 0x00000001130b7824 */ /* 0x000fe200078e020b */
[----:B------:R-:W-:Y:S01]  /*1860*/  LEA R10, P0, R18, UR12, 0x1 ;  /* 0x0000000c120a7c11 */ /* 0x000fe2000f8008ff */
[----:B------:R-:W-:Y:S01]  /*1870*/  USHF.L.U32 UR4, UR14, 0x5, URZ ;  /* 0x000000050e047899 */ /* 0x000fe2000800063f */
[----:B------:R-:W-:Y:S01]  /*1880*/  IMAD.WIDE.U32 R16, R4, UR10, R16 ;  /* 0x0000000a04107c25 */ /* 0x000fe2000f8e0010 */
[----:B------:R-:W-:Y:S01]  /*1890*/  USHF.L.U64.HI UR15, UR14, 0x5, UR15 ;  /* 0x000000050e0f7899 */ /* 0x000fe2000801020f */
[----:B------:R-:W-:Y:S01]  /*18a0*/  LEA.HI.X R11, R18, UR13, R11, 0x1, P0 ;  /* 0x0000000d120b7c11 */ /* 0x000fe200080f0c0b */
[----:B------:R-:W-:Y:S01]  /*18b0*/  USHF.L.U64.HI UR14, UR6, 0x5, UR7 ;  /* 0x00000005060e7899 */ /* 0x000fe20008010207 */
[----:B------:R-:W-:Y:S01]  /*18c0*/  IMAD.IADD R4, R15, 0x1, -R12 ;  /* 0x000000010f047824 */ /* 0x000fe200078e0a0c */
[----:B------:R-:W-:Y:S01]  /*18d0*/  IADD3 R12, P0, R176, UR20, RZ ;  /* 0x00000014b00c7c10 */ /* 0x000fe2000ff1e0ff */
[----:B------:R-:W-:Y:S01]  /*18e0*/  IMAD.IADD R17, R17, 0x1, R7 ;  /* 0x0000000111117824 */ /* 0x000fe200078e0207 */
[----:B------:R-:W-:Y:S01]  /*18f0*/  LEA R179, R14, UR5, 0x1 ;  /* 0x000000050eb37c11 */ /* 0x000fe2000f8e08ff */
[----:B------:R-:W-:Y:S01]  /*1900*/  ULDC.64 UR10, c[0x0][0x250] ;  /* 0x00009400000a7ab9 */ /* 0x000fe20000000a00 */
[----:B------:R-:W-:Y:S01]  /*1910*/  IADD3.X R13, R177, UR14, RZ, P0, !PT ;  /* 0x0000000eb10d7c10 */ /* 0x000fe200087fe4ff */
[----:B------:R-:W-:Y:S01]  /*1920*/  IMAD.SHL.U32 R7, R8, 0x40, RZ ;  /* 0x0000004008077824 */ /* 0x000fe200078e00ff */
[----:B------:R-:W-:Y:S01]  /*1930*/  IADD3 R18, P0, R12, UR20, RZ ;  /* 0x000000140c127c10 */ /* 0x000fe2000ff1e0ff */
[----:B------:R-:W-:Y:S01]  /*1940*/  @!PT LDS RZ, [RZ] ;  /* 0x00000000fffff984 */ /* 0x000fe20000000800 */
[----:B------:R-:W-:Y:S01]  /*1950*/  @!PT LDS RZ, [RZ] ;  /* 0x00000000fffff984 */ /* 0x000fe20000000800 */
[----:B------:R-:W-:Y:S01]  /*1960*/  @!PT LDS RZ, [RZ] ;  /* 0x00000000fffff984 */ /* 0x000fe20000000800 */
[----:B------:R-:W-:Y:S01]  /*1970*/  LDGSTS.E.BYPASS.LTC128B.128 [R179], desc[UR18][R10.64] ;  /* 0x000000000ab37fae */ /* 0x000fe2000b901d52 */
[----:B------:R-:W-:Y:S01]  /*1980*/  IADD3 R14, P1, R10, UR4, RZ ;  /* 0x000000040a0e7c10 */ /* 0x000fe2000ff3e0ff */
[----:B------:R-:W-:Y:S01]  /*1990*/  IMAD R0, R0, UR10, RZ ;  /* 0x0000000a00007c24 */ /* 0x000fe2000f8e02ff */
[----:B------:R-:W-:Y:S01]  /*19a0*/  IADD3.X R19, R13, UR14, RZ, P0, !PT ;  /* 0x0000000e0d137c10 */ /* 0x000fe200087fe4ff */
[----:B------:R-:W-:Y:S01]  /*19b0*/  IMAD.WIDE.U32 R16, R9, UR10, R16 ;  /* 0x0000000a09107c25 */ /* 0x000fe2000f8e0010 */
[----:B------:R-:W-:Y:S01]  /*19c0*/  IADD3 R26, P0, R18, UR20, RZ ;  /* 0x00000014121a7c10 */ /* 0x000fe2000ff1e0ff */
[----:B------:R-:W-:Y:S01]  /*19d0*/  ULDC.64 UR12, c[0x0][0x220] ;  /* 0x00008800000c7ab9 */ /* 0x000fe20000000a00 */
[----:B------:R-:W-:Y:S01]  /*19e0*/  IADD3.X R15, R11, UR15, RZ, P1, !PT ;  /* 0x0000000f0b0f7c10 */ /* 0x000fe20008ffe4ff */
[----:B------:R-:W-:Y:S01]  /*19f0*/  IMAD R0, R9, UR11, R0 ;  /* 0x0000000b09007c24 */ /* 0x000fe2000f8e0200 */
[----:B------:R-:W-:Y:S01]  /*1a00*/  IADD3.X R27, R19, UR14, RZ, P0, !PT ;  /* 0x0000000e131b7c10 */ /* 0x000fe200087fe4ff */
[----:B------:R-:W-:Y:S01]  /*1a10*/  USHF.L.U64.HI UR11, UR10, 0x5, UR11 ;  /* 0x000000050a0b7899 */ /* 0x000fe2000801020b */
[----:B------:R-:W-:Y:S01]  /*1a20*/  IADD3 R22, P1, R14, UR4, RZ ;  /* 0x000000040e167c10 */ /* 0x000fe2000ff3e0ff */
[----:B------:R1:W-:Y:S01]  /*1a30*/  LDGSTS.E.BYPASS.LTC128B.128 [R179+0x800], desc[UR18][R14.64] ;  /* 0x008000000eb37fae */ /* 0x0003e2000b901d52 */
[----:B------:R-:W-:Y:S01]  /*1a40*/  IADD3 R28, P0, R26, UR20, RZ ;  /* 0x000000141a1c7c10 */ /* 0x000fe2000ff1e0ff */
[----:B------:R-:W-:Y:S01]  /*1a50*/  IMAD.IADD R175, R17, 0x1, R0 ;  /* 0x0000000111af7824 */ /* 0x000fe200078e0200 */
[----:B------:R-:W-:Y:S01]  /*1a60*/  IADD3.X R23, R15, UR15, RZ, P1, !PT ;  /* 0x0000000f0f177c10 */ /* 0x000fe20008ffe4ff */
[----:B------:R-:W-:Y:S01]  /*1a70*/  IMAD.SHL.U32 R0, R2, 0x8, RZ ;  /* 0x0000000802007824 */ /* 0x000fe200078e00ff */
[----:B------:R-:W-:Y:S01]  /*1a80*/  IADD3.X R29, R27, UR14, RZ, P0, !PT ;  /* 0x0000000e1b1d7c10 */ /* 0x000fe200087fe4ff */
[----:B------:R-:W-:Y:S01]  /*1a90*/  IMAD.SHL.U32 R6, R6, 0x40, RZ ;  /* 0x0000004006067824 */ /* 0x000fe200078e00ff */
[----:B------:R-:W-:Y:S01]  /*1aa0*/  IADD3 R20, P1, R22, UR4, RZ ;  /* 0x0000000416147c10 */ /* 0x000fe2000ff3e0ff */
[----:B------:R-:W-:Y:S01]  /*1ab0*/  LDGSTS.E.BYPASS.LTC128B.128 [R179+0x1000], desc[UR18][R22.64] ;  /* 0x0100000016b37fae */ /* 0x000fe2000b901d52 */
[----:B------:R-:W-:-:S02]  /*1ac0*/  UIADD3 UR4, UR5, 0x2000, URZ ;  /* 0x0000200005047890 */ /* 0x000fc4000fffe03f */
[----:B------:R-:W-:Y:S01]  /*1ad0*/  IADD3.X R21, R23, UR15, RZ, P1, !PT ;  /* 0x0000000f17157c10 */ /* 0x000fe20008ffe4ff */
[----:B------:R-:W-:Y:S01]  /*1ae0*/  USHF.L.U32 UR15, UR10, 0x5, URZ ;  /* 0x000000050a0f7899 */ /* 0x000fe2000800063f */
[----:B------:R-:W-:Y:S02]  /*1af0*/  LOP3.LUT R6, R6, 0xfffffe00, RZ, 0xc0, !PT ;  /* 0xfffffe0006067812 */ /* 0x000fe400078ec0ff */
[----:B------:R-:W-:Y:S01]  /*1b00*/  LOP3.LUT P1, RZ, R4, 0x2, RZ, 0xc0, !PT ;  /* 0x0000000204ff7812 */ /* 0x000fe2000782c0ff */
[----:B------:R2:W-:Y:S04]  /*1b10*/  LDGSTS.E.BYPASS.LTC128B.128 [R179+0x1800], desc[UR18][R20.64] ;  /* 0x0180000014b37fae */ /* 0x0005e8000b901d52 */
[----:B------:R-:W-:Y:S04]  /*1b20*/  LDGSTS.E.BYPASS.LTC128B.128 [R179+0x2000], desc[UR18][R176.64] ;  /* 0x02000000b0b37fae */ /* 0x000fe8000b901d52 */
[----:B------:R3:W-:Y:S01]  /*1b30*/  LDGSTS.E.BYPASS.LTC128B.128 [R179+0x2800], desc[UR18][R12.64] ;  /* 0x028000000cb37fae */ /* 0x0007e2000b901d52 */
[----:B-1----:R-:W-:-:S03]  /*1b40*/  IADD3 R14, P0, R28, UR20, RZ ;  /* 0x000000141c0e7c10 */ /* 0x002fc6000ff1e0ff */
[----:B------:R-:W-:Y:S01]  /*1b50*/  LDGSTS.E.BYPASS.LTC128B.128 [R179+0x3000], desc[UR18][R18.64] ;  /* 0x0300000012b37fae */ /* 0x000fe2000b901d52 */
[----:B------:R-:W-:-:S03]  /*1b60*/  IADD3.X R15, R29, UR14, RZ, P0, !PT ;  /* 0x0000000e1d0f7c10 */ /* 0x000fc600087fe4ff */
[----:B------:R1:W-:Y:S01]  /*1b70*/  LDGSTS.E.BYPASS.LTC128B.128 [R179+0x3800], desc[UR18][R26.64] ;  /* 0x038000001ab37fae */ /* 0x0003e2000b901d52 */
[----:B------:R-:W-:-:S03]  /*1b80*/  IADD3 R30, P0, R14, UR20, RZ ;  /* 0x000000140e1e7c10 */ /* 0x000fc6000ff1e0ff */
[----:B------:R-:W-:Y:S01]  /*1b90*/  LDGSTS.E.BYPASS.LTC128B.128 [R179+0x4000], desc[UR18][R28.64] ;  /* 0x040000001cb37fae */ /* 0x000fe2000b901d52 */
[----:B------:R-:W-:-:S03]  /*1ba0*/  IADD3.X R31, R15, UR14, RZ, P0, !PT ;  /* 0x0000000e0f1f7c10 */ /* 0x000fc600087fe4ff */
[----:B------:R4:W-:Y:S01]  /*1bb0*/  LDGSTS.E.BYPASS.LTC128B.128 [R179+0x4800], desc[UR18][R14.64] ;  /* 0x048000000eb37fae */ /* 0x0009e2000b901d52 */
        /* <DEDUP_REMOVED lines=10> */
[----:B------:R-:W-:-:S02]  /*1c60*/  SHF.R.U32.HI R5, RZ, 0x3, R12 ;  /* 0x00000003ff057819 */ /* 0x000fc4000001160c */
[----:B------:R-:W-:Y:S02]  /*1c70*/  LOP3.LUT R7, R7, 0x1c0, RZ, 0xc0, !PT ;  /* 0x000001c007077812 */ /* 0x000fe400078ec0ff */
[----:B------:R-:W-:Y:S02]  /*1c80*/  LOP3.LUT R5, R10, R5, RZ, 0x3c, !PT ;  /* 0x000000050a057212 */ /* 0x000fe400078e3cff */
[----:B------:R-:W-:Y:S02]  /*1c90*/  IADD3 R10, P0, R174, UR15, RZ ;  /* 0x0000000fae0a7c10 */ /* 0x000fe4000ff1e0ff */
[----:B-1----:R-:W-:Y:S01]  /*1ca0*/  LEA.HI R26, R3, R76, RZ, 0x5 ;  /* 0x0000004c031a7211 */ /* 0x002fe200078f28ff */
[----:B------:R-:W-:Y:S01]  /*1cb0*/  IMAD R2, R2, 0x200, R5 ;  /* 0x0000020002027824 */ /* 0x000fe200078e0205 */
[----:B------:R-:W-:Y:S01]  /*1cc0*/  IADD3.X R11, R175, UR11, RZ, P0, !PT ;  /* 0x0000000baf0b7c10 */ /* 0x000fe200087fe4ff */
[----:B------:R-:W-:Y:S01]  /*1cd0*/  IMAD.MOV.U32 R3, RZ, RZ, 0x20 ;  /* 0x00000020ff037424 */ /* 0x000fe200078e00ff */
[----:B----4-:R-:W-:-:S02]  /*1ce0*/  IADD3 R14, P0, R10, UR15, RZ ;  /* 0x0000000f0a0e7c10 */ /* 0x010fc4000ff1e0ff */
[----:B------:R-:W-:Y:S02]  /*1cf0*/  LOP3.LUT R0, R7, 0x8, R0, 0xf8, !PT ;  /* 0x0000000807007812 */ /* 0x000fe400078ef800 */
[----:B------:R-:W-:Y:S02]  /*1d00*/  IADD3.X R15, R11, UR11, RZ, P0, !PT ;  /* 0x0000000b0b0f7c10 */ /* 0x000fe400087fe4ff */
[----:B------:R-:W-:Y:S02]  /*1d10*/  IADD3 R12, P0, R14, UR15, RZ ;  /* 0x0000000f0e0c7c10 */ /* 0x000fe4000ff1e0ff */
[----:B------:R-:W-:Y:S02]  /*1d20*/  SHF.R.U32.HI R7, RZ, 0x3, R7 ;  /* 0x00000003ff077819 */ /* 0x000fe40000011607 */
[----:B------:R-:W-:Y:S01]  /*1d30*/  IADD3.X R13, R15, UR11, RZ, P0, !PT ;  /* 0x0000000b0f0d7c10 */ /* 0x000fe200087fe4ff */
[----:B------:R-:W-:-:S04]  /*1d40*/  DEPBAR.LE SB0, 0x0 ;  /* 0x000080000000791a */ /* 0x000fc80000000000 */
[----:B------:R-:W-:Y:S01]  /*1d50*/  BAR.SYNC.DEFER_BLOCKING 0x0 ;  /* 0x0000000000007b1d */ /* 0x000fe20000010000 */
[----:B--2---:R-:W-:Y:S02]  /*1d60*/  IADD3 R20, P0, R12, UR15, RZ ;  /* 0x0000000f0c147c10 */ /* 0x004fe4000ff1e0ff */
[----:B------:R-:W-:Y:S02]  /*1d70*/  SHF.R.S32.HI R27, RZ, 0x5, R26 ;  /* 0x00000005ff1b7819 */ /* 0x000fe4000001141a */
[----:B------:R-:W-:Y:S02]  /*1d80*/  IADD3.X R21, R13, UR11, RZ, P0, !PT ;  /* 0x0000000b0d157c10 */ /* 0x000fe400087fe4ff */
[----:B------:R-:W-:Y:S01]  /*1d90*/  IADD3 R18, P0, R20, UR15, RZ ;  /* 0x0000000f14127c10 */ /* 0x000fe2000ff1e0ff */
[----:B------:R-:W-:Y:S01]  /*1da0*/  IMAD R172, R27, 0x400, R6 ;  /* 0x000004001bac7824 */ /* 0x000fe200078e0206 */
[----:B------:R-:W-:Y:S02]  /*1db0*/  LOP3.LUT R5, R0, R7, RZ, 0x3c, !PT ;  /* 0x0000000700057212 */ /* 0x000fe400078e3cff */
[----:B------:R-:W-:-:S02]  /*1dc0*/  IADD3.X R19, R21, UR11, RZ, P0, !PT ;  /* 0x0000000b15137c10 */ /* 0x000fc400087fe4ff */
[----:B------:R-:W-:Y:S01]  /*1dd0*/  IADD3 R16, P0, R18, UR15, RZ ;  /* 0x0000000f12107c10 */ /* 0x000fe2000ff1e0ff */
[----:B------:R-:W-:Y:S01]  /*1de0*/  IMAD.IADD R172, R172, 0x1, R5 ;  /* 0x00000001acac7824 */ /* 0x000fe200078e0205 */
[----:B------:R-:W-:Y:S02]  /*1df0*/  LEA R7, R2, UR5, 0x1 ;  /* 0x0000000502077c11 */ /* 0x000fe4000f8e08ff */
[----:B------:R-:W-:Y:S02]  /*1e00*/  IADD3.X R17, R19, UR11, RZ, P0, !PT ;  /* 0x0000000b13117c10 */ /* 0x000fe400087fe4ff */
[----:B------:R-:W-:Y:S02]  /*1e10*/  LEA R172, R172, UR5, 0x1 ;  /* 0x00000005acac7c11 */ /* 0x000fe4000f8e08ff */
[----:B------:R-:W-:Y:S01]  /*1e20*/  LEA R171, R2, UR4, 0x1 ;  /* 0x0000000402ab7c11 */ /* 0x000fe2000f8e08ff */
[----:B------:R-:W-:Y:S01]  /*1e30*/  ULDC UR4, c[0x0][0x39c] ;  /* 0x0000e70000047ab9 */ /* 0x000fe20000000800 */
[----:B------:R-:W-:Y:S01]  /*1e40*/  LOP3.LUT R165, R5, R6, RZ, 0xfc, !PT ;  /* 0x0000000605a57212 */ /* 0x000fe200078efcff */
[----:B------:R-:W-:Y:S01]  /*1e50*/  @!PT LDS RZ, [RZ] ;  /* 0x00000000fffff984 */ /* 0x000fe20000000800 */
[----:B------:R-:W-:Y:S01]  /*1e60*/  @!PT LDS RZ, [RZ] ;  /* 0x00000000fffff984 */ /* 0x000fe20000000800 */
[----:B------:R-:W-:Y:S01]  /*1e70*/  @!PT LDS RZ, [RZ] ;  /* 0x00000000fffff984 */ /* 0x000fe20000000800 */
[----:B------:R-:W-:Y:S02]  /*1e80*/  LDGSTS.E.BYPASS.LTC128B.128 [R179+0x6000], desc[UR18][R174.64] ;  /* 0x06000000aeb37fae */ /* 0x000fe4000b901d52 */
[----:B------:R-:W-:-:S02]  /*1e90*/  VIADD R167, R171, 0x40 ;  /* 0x00000040aba77836 */ /* 0x000fc40000000000 */
[----:B------:R1:W-:Y:S04]  /*1ea0*/  LDGSTS.E.BYPASS.LTC128B.128 [R179+0x6800], desc[UR18][R10.64] ;  /* 0x068000000ab37fae */ /* 0x0003e8000b901d52 */
[----:B------:R-:W-:Y:S04]  /*1eb0*/  LDGSTS.E.BYPASS.LTC128B.128 [R179+0x7000], desc[UR18][R14.64] ;  /* 0x070000000eb37fae */ /* 0x000fe8000b901d52 */
[----:B------:R2:W-:Y:S04]  /*1ec0*/  LDGSTS.E.BYPASS.LTC128B.128 [R179+0x7800], desc[UR18][R12.64] ;  /* 0x078000000cb37fae */ /* 0x0005e8000b901d52 */
[----:B------:R3:W-:Y:S04]  /*1ed0*/  LDGSTS.E.BYPASS.LTC128B.128 [R179+0x8000], desc[UR18][R20.64] ;  /* 0x0800000014b37fae */ /* 0x0007e8000b901d52 */
[----:B------:R-:W-:Y:S04]  /*1ee0*/  LDGSTS.E.BYPASS.LTC128B.128 [R179+0x8800], desc[UR18][R18.64] ;  /* 0x0880000012b37fae */ /* 0x000fe8000b901d52 */
[----:B------:R4:W-:Y:S01]  /*1ef0*/  LDGSTS.E.BYPASS.LTC128B.128 [R179+0x9000], desc[UR18][R16.64] ;  /* 0x0900000010b37fae */ /* 0x0009e2000b901d52 */
[----:B-1----:R-:W-:-:S04]  /*1f00*/  IADD3 R10, P0, R16, UR15, RZ ;  /* 0x0000000f100a7c10 */ /* 0x002fc8000ff1e0ff */
[----:B------:R-:W-:Y:S02]  /*1f10*/  IADD3.X R11, R17, UR11, RZ, P0, !PT ;  /* 0x0000000b110b7c10 */ /* 0x000fe400087fe4ff */
[----:B------:R-:W-:-:S03]  /*1f20*/  LOP3.LUT P0, RZ, R8, 0x2, RZ, 0xc0, !PT ;  /* 0x0000000208ff7812 */ /* 0x000fc6000780c0ff */
[----:B------:R1:W-:Y:S01]  /*1f30*/  LDGSTS.E.BYPASS.LTC128B.128 [R179+0x9800], desc[UR18][R10.64] ;  /* 0x098000000ab37fae */ /* 0x0003e2000b901d52 */
[C---:B------:R-:W-:Y:S02]  /*1f40*/  SEL R0, R3.reuse, 0xffffffe0, !P0 ;  /* 0xffffffe003007807 */ /* 0x040fe40004000000 */
[----:B------:R-:W-:Y:S01]  /*1f50*/  SEL R3, R3, 0xffffffe0, !P1 ;  /* 0xffffffe003037807 */ /* 0x000fe20004800000 */
[----:B--2---:R-:W-:Y:S01]  /*1f60*/  LDSM.16.M88.4 R12, [R172] ;  /* 0x00000000ac0c783b */ /* 0x004fe20000000200 */
[----:B------:R-:W-:Y:S01]  /*1f70*/  LOP3.LUT P0, RZ, R8, 0x4, RZ, 0xc0, !PT ;  /* 0x0000000408ff7812 */ /* 0x000fe2000780c0ff */
[C---:B------:R-:W-:Y:S01]  /*1f80*/  IMAD.IADD R169, R171.reuse, 0x1, R0 ;  /* 0x00000001aba97824 */ /* 0x040fe200078e0200 */
[----:B------:R-:W-:Y:S01]  /*1f90*/  LOP3.LUT P1, RZ, R4, 0x4, RZ, 0xc0, !PT ;  /* 0x0000000404ff7812 */ /* 0x000fe2000782c0ff */
[----:B------:R-:W2:Y:S01]  /*1fa0*/  LDSM.16.M88.4 R44, [R7+0x2000] ;  /* 0x00200000072c783b */ /* 0x000ea20000000200 */
[----:B------:R-:W-:Y:S02]  /*1fb0*/  IMAD.IADD R170, R172, 0x1, R3 ;  /* 0x00000001acaa7824 */ /* 0x000fe400078e0203 */
[----:B------:R-:W-:Y:S01]  /*1fc0*/  IMAD.MOV.U32 R4, RZ, RZ, 0x40 ;  /* 0x00000040ff047424 */ /* 0x000fe200078e00ff */
[----:B------:R-:W5:Y:S04]  /*1fd0*/  LDSM.16.M88.4 R28, [R7+0x2800] ;  /* 0x00280000071c783b */ /* 0x000f680000000200 */
[----:B---3--:R-:W-:Y:S01]  /*1fe0*/  LDSM.16.M88.4 R20, [R170] ;  /* 0x00000000aa14783b */ /* 0x008fe20000000200 */
[----:B------:R-:W-:Y:S01]  /*1ff0*/  SEL R4, R4, 0xffffffc0, !P1 ;  /* 0xffffffc004047807 */ /* 0x000fe20004800000 */
[----:B------:R-:W-:-:S02]  /*2000*/  @P0 VIADD R167, R171, 0xffffffc0 ;  /* 0xffffffc0aba70836 */ /* 0x000fc40000000000 */
[----:B------:R-:W3:Y:S02]  /*2010*/  LDSM.16.M88.4 R36, [R169] ;  /* 0x00000000a924783b */ /* 0x000ee40000000200 */
[----:B------:R-:W-:Y:S02]  /*2020*/  IMAD.IADD R168, R172, 0x1, R4 ;  /* 0x00000001aca87824 */ /* 0x000fe400078e0204 */
[----:B------:R-:W3:Y:S01]  /*2030*/  LDSM.16.M88.4 R48, [R169+0x800] ;  /* 0x00080000a930783b */ /* 0x000ee20000000200 */
[----:B------:R-:W-:Y:S02]  /*2040*/  IMAD.IADD R100, R0, 0x1, R167 ;  /* 0x0000000100647824 */ /* 0x000fe400078e02a7 */
[----:B------:R-:W-:Y:S01]  /*2050*/  IMAD.IADD R166, R3, 0x1, R168 ;  /* 0x0000000103a67824 */ /* 0x000fe200078e02a8 */
[----:B----4-:R-:W-:Y:S01]  /*2060*/  LDSM.16.M88.4 R16, [R168] ;  /* 0x00000000a810783b */ /* 0x010fe20000000200 */
[C---:B------:R-:W-:Y:S02]  /*2070*/  VIADD R161, R167.reuse, 0x800 ;  /* 0x00000800a7a17836 */ /* 0x040fe40000000000 */
[C---:B------:R-:W-:Y:S01]  /*2080*/  VIADD R160, R167.reuse, 0x1000 ;  /* 0x00001000a7a07836 */ /* 0x040fe20000000000 */
[----:B------:R-:W4:Y:S01]  /*2090*/  LDSM.16.M88.4 R32, [R167] ;  /* 0x00000000a720783b */ /* 0x000f220000000200 */
[----:B------:R-:W-:-:S02]  /*20a0*/  VIADD R159, R167, 0x1800 ;  /* 0x00001800a79f7836 */ /* 0x000fc40000000000 */
[C---:B------:R-:W-:Y:S01]  /*20b0*/  VIADD R158, R167.reuse, 0x2000 ;  /* 0x00002000a79e7836 */ /* 0x040fe20000000000 */
[----:B------:R-:W4:Y:S01]  /*20c0*/  LDSM.16.M88.4 R40, [R7+0x3000] ;  /* 0x003000000728783b */ /* 0x000f220000000200 */
[C---:B------:R-:W-:Y:S02]  /*20d0*/  VIADD R157, R167.reuse, 0x2800 ;  /* 0x00002800a79d7836 */ /* 0x040fe40000000000 */
[C---:B------:R-:W-:Y:S01]  /*20e0*/  VIADD R156, R167.reuse, 0x3000 ;  /* 0x00003000a79c7836 */ /* 0x040fe20000000000 */
[----:B------:R-:W4:Y:S01]  /*20f0*/  LDSM.16.M88.4 R56, [R167+0x800] ;  /* 0x00080000a738783b */ /* 0x000f220000000200 */
[----:B------:R-:W-:-:S03]  /*2100*/  VIADD R102, R167, 0x3800 ;  /* 0x00003800a7667836 */ /* 0x000fc60000000000 */
[----:B-1----:R-:W-:Y:S01]  /*2110*/  LDSM.16.M88.4 R8, [R166] ;  /* 0x00000000a608783b */ /* 0x002fe20000000200 */
[C---:B--2---:R-:W-:Y:S03]  /*2120*/  HMMA.16816.F32.BF16 R52, R12.reuse, R44, RZ ;  /* 0x0000002c0c34723c */ /* 0x044fe600000418ff */
[----:B------:R-:W-:Y:S04]  /*2130*/  LDSM.16.M88.4 R60, [R100] ;  /* 0x00000000643c783b */ /* 0x000fe80000000200 */
[----:B------:R-:W-:Y:S01]  /*2140*/  LDSM.16.M88.4 R72, [R100+0x800] ;  /* 0x000800006448783b */ /* 0x000fe20000000200 */
[C---:B------:R-:W-:Y:S03]  /*2150*/  HMMA.16816.F32.BF16 R44, R12.reuse, R46, RZ ;  /* 0x0000002e0c2c723c */ /* 0x040fe600000418ff */
[----:B------:R-:W-:Y:S03]  /*2160*/  LDSM.16.M88.4 R68, [R167+0x1000] ;  /* 0x00100000a744783b */ /* 0x000fe60000000200 */
[C---:B-----5:R-:W-:Y:S01]  /*2170*/  HMMA.16816.F32.BF16 R64, R12.reuse, R28, RZ ;  /* 0x0000001c0c40723c */ /* 0x060fe200000418ff */
[----:B------:R-:W0:Y:S05]  /*2180*/  LDGDEPBAR ;  /* 0x00000000000079af */ /* 0x000e2a0000000000 */
[----:B------:R-:W-:Y:S06]  /*2190*/  HMMA.16816.F32.BF16 R28, R12, R30, RZ ;  /* 0x0000001e0c1c723c */ /* 0x000fec00000418ff */
[C---:B---3--:R-:W-:Y:S06]  /*21a0*/  HMMA.16816.F32.BF16 R52, R20.reuse, R36, R52 ;  /* 0x000000241434723c */ /* 0x048fec0000041834 */
[C---:B------:R-:W-:Y:S01]  /*21b0*/  HMMA.16816.F32.BF16 R44, R20.reuse, R38, R44 ;  /* 0x00000026142c723c */ /* 0x040fe2000004182c */
[----:B------:R-:W1:Y:S05]  /*21c0*/  LDSM.16.M88.4 R36, [R169+0x1000] ;  /* 0x00100000a924783b */ /* 0x000e6a0000000200 */
[C---:B------:R-:W-:Y:S06]  /*21d0*/  HMMA.16816.F32.BF16 R64, R20.reuse, R48, R64 ;  /* 0x000000301440723c */ /* 0x040fec0000041840 */
[----:B------:R-:W-:Y:S01]  /*21e0*/  HMMA.16816.F32.BF16 R28, R20, R50, R28 ;  /* 0x00000032141c723c */ /* 0x000fe2000004181c */
[----:B------:R-:W2:Y:S05]  /*21f0*/  LDSM.16.M88.4 R48, [R7+0x3800] ;  /* 0x003800000730783b */ /* 0x000eaa0000000200 */
[C---:B----4-:R-:W-:Y:S06]  /*2200*/  HMMA.16816.F32.BF16 R52, R16.reuse, R32, R52 ;  /* 0x000000201034723c */ /* 0x050fec0000041834 */
[----:B------:R-:W-:Y:S06]  /*2210*/  HMMA.16816.F32.BF16 R44, R16, R34, R44 ;  /* 0x00000022102c723c */ /* 0x000fec000004182c */
[----:B------:R-:W-:Y:S06]  /*2220*/  HMMA.16816.F32.BF16 R32, R12, R40, RZ ;  /* 0x000000280c20723c */ /* 0x000fec00000418ff */
[----:B------:R-:W-:Y:S06]  /*2230*/  HMMA.16816.F32.BF16 R64, R16, R56, R64 ;  /* 0x000000381040723c */ /* 0x000fec0000041840 */
[----:B------:R-:W-:Y:S06]  /*2240*/  HMMA.16816.F32.BF16 R40, R12, R42, RZ ;  /* 0x0000002a0c28723c */ /* 0x000fec00000418ff */
[----:B------:R-:W-:Y:S01]  /*2250*/  HMMA.16816.F32.BF16 R28, R16, R58, R28 ;  /* 0x0000003a101c723c */ /* 0x000fe2000004181c */
[----:B------:R-:W-:Y:S05]  /*2260*/  LDSM.16.M88.4 R56, [R169+0x1800] ;  /* 0x00180000a938783b */ /* 0x000fea0000000200 */
[----:B-1----:R-:W-:Y:S06]  /*2270*/  HMMA.16816.F32.BF16 R32, R20, R36, R32 ;  /* 0x000000241420723c */ /* 0x002fec0000041820 */
[C---:B------:R-:W-:Y:S06]  /*2280*/  HMMA.16816.F32.BF16 R52, R8.reuse, R60, R52 ;  /* 0x0000003c0834723c */ /* 0x040fec0000041834 */
[C---:B------:R-:W-:Y:S01]  /*2290*/  HMMA.16816.F32.BF16 R44, R8.reuse, R62, R44 ;  /* 0x0000003e082c723c */ /* 0x040fe2000004182c */
[----:B------:R-:W1:Y:S05]  /*22a0*/  LDSM.16.M88.4 R60, [R7+0x4000] ;  /* 0x00400000073c783b */ /* 0x000e6a0000000200 */
[----:B------:R-:W-:Y:S06]  /*22b0*/  HMMA.16816.F32.BF16 R64, R8, R72, R64 ;  /* 0x000000480840723c */ /* 0x000fec0000041840 */
[----:B------:R-:W-:Y:S01]  /*22c0*/  HMMA.16816.F32.BF16 R40, R20, R38, R40 ;  /* 0x000000261428723c */ /* 0x000fe20000041828 */
[----:B------:R-:W3:Y:S05]  /*22d0*/  LDSM.16.M88.4 R36, [R100+0x1000] ;  /* 0x001000006424783b */ /* 0x000eea0000000200 */
[----:B------:R-:W-:Y:S01]  /*22e0*/  HMMA.16816.F32.BF16 R32, R16, R68, R32 ;  /* 0x000000441020723c */ /* 0x000fe20000041820 */
[----:B------:R-:W-:Y:S01]  /*22f0*/  FMUL.FTZ R54, R54, UR4 ;  /* 0x0000000436367c20 */ /* 0x000fe20008410000 */
[----:B------:R-:W-:Y:S01]  /*2300*/  FMUL.FTZ R2, R52, UR4 ;  /* 0x0000000434027c20 */ /* 0x000fe20008410000 */
[----:B------:R-:W-:Y:S01]  /*2310*/  FMUL.FTZ R0, R53, UR4 ;  /* 0x0000000435007c20 */ /* 0x000fe20008410000 */
[----:B------:R-:W-:Y:S01]  /*2320*/  FMUL.FTZ R79, R55, UR4 ;  /* 0x00000004374f7c20 */ /* 0x000fe20008410000 */
[----:B------:R2:W-:Y:S01]  /*2330*/  MUFU.TANH R77, R54 ;  /* 0x00000036004d7308 */ /* 0x0005e20000002400 */
[----:B------:R-:W-:Y:S01]  /*2340*/  HMMA.16816.F32.BF16 R28, R8, R74, R28 ;  /* 0x0000004a081c723c */ /* 0x000fe2000004181c */
[----:B------:R-:W-:Y:S01]  /*2350*/  FMUL.FTZ R44, R44, UR4 ;  /* 0x000000042c2c7c20 */ /* 0x000fe20008410000 */
[----:B------:R-:W-:Y:S01]  /*2360*/  FMUL.FTZ R80, R45, UR4 ;  /* 0x000000042d507c20 */ /* 0x000fe20008410000 */
[----:B------:R-:W-:Y:S01]  /*2370*/  FMUL.FTZ R83, R46, UR4 ;  /* 0x000000042e537c20 */ /* 0x000fe20008410000 */
[----:B------:R-:W-:-:S02]  /*2380*/  FMUL.FTZ R82, R47, UR4 ;  /* 0x000000042f527c20 */ /* 0x000fc40008410000 */
[----:B------:R-:W-:Y:S01]  /*2390*/  FMUL.FTZ R85, R64, UR4 ;  /* 0x0000000440557c20 */ /* 0x000fe20008410000 */
[----:B------:R-:W-:Y:S01]  /*23a0*/  FMUL.FTZ R84, R65, UR4 ;  /* 0x0000000441547c20 */ /* 0x000fe20008410000 */
[----:B------:R-:W-:Y:S01]  /*23b0*/  FMUL.FTZ R86, R66, UR4 ;  /* 0x0000000442567c20 */ /* 0x000fe20008410000 */
[----:B------:R-:W-:Y:S01]  /*23c0*/  FMUL.FTZ R87, R67, UR4 ;  /* 0x0000000443577c20 */ /* 0x000fe20008410000 */
[----:B------:R4:W-:Y:S01]  /*23d0*/  MUFU.TANH R81, R44 ;  /* 0x0000002c00517308 */ /* 0x0009e20000002400 */
[----:B------:R-:W5:Y:S01]  /*23e0*/  LDSM.16.M88.4 R64, [R169+0x2000] ;  /* 0x00200000a940783b */ /* 0x000f620000000200 */
[----:B------:R-:W-:Y:S06]  /*23f0*/  HMMA.16816.F32.BF16 R40, R16, R70, R40 ;  /* 0x000000461028723c */ /* 0x000fec0000041828 */
[C---:B--2---:R-:W-:Y:S01]  /*2400*/  HMMA.16816.F32.BF16 R52, R12.reuse, R48, RZ ;  /* 0x000000300c34723c */ /* 0x044fe200000418ff */
[----:B------:R-:W-:Y:S05]  /*2410*/  MUFU.TANH R2, R2 ;  /* 0x0000000200027308 */ /* 0x000fea0000002400 */
[C---:B------:R-:W-:Y:S01]  /*2420*/  HMMA.16816.F32.BF16 R48, R12.reuse, R50, RZ ;  /* 0x000000320c30723c */ /* 0x040fe200000418ff */
[----:B------:R-:W-:Y:S01]  /*2430*/  FMUL.FTZ R89, R28, UR4 ;  /* 0x000000041c597c20 */ /* 0x000fe20008410000 */
[----:B------:R-:W-:Y:S01]  /*2440*/  FMUL.FTZ R88, R29, UR4 ;  /* 0x000000041d587c20 */ /* 0x000fe20008410000 */
[----:B------:R-:W-:Y:S01]  /*2450*/  FMUL.FTZ R90, R30, UR4 ;  /* 0x000000041e5a7c20 */ /* 0x000fe20008410000 */
[----:B------:R-:W-:Y:S01]  /*2460*/  FMUL.FTZ R91, R31, UR4 ;  /* 0x000000041f5b7c20 */ /* 0x000fe20008410000 */
[----:B----4-:R-:W2:Y:S01]  /*2470*/  LDSM.16.M88.4 R44, [R167+0x1800] ;  /* 0x00180000a72c783b */ /* 0x010ea20000000200 */
[----:B-1----:R-:W-:Y:S01]  /*2480*/  HMMA.16816.F32.BF16 R68, R12, R60, RZ ;  /* 0x0000003c0c44723c */ /* 0x002fe200000418ff */
[----:B------:R-:W1:Y:S02]  /*2490*/  MUFU.TANH R0, R0 ;  /* 0x0000000000007308 */ /* 0x000e640000002400 */
[----:B------:R-:W4:Y:S03]  /*24a0*/  LDSM.16.M88.4 R28, [R7+0x4800] ;  /* 0x00480000071c783b */ /* 0x000f260000000200 */
[----:B---3--:R-:W-:Y:S03]  /*24b0*/  HMMA.16816.F32.BF16 R32, R8, R36, R32 ;  /* 0x000000240820723c */ /* 0x008fe60000041820 */
[----:B------:R-:W3:Y:S03]  /*24c0*/  MUFU.TANH R79, R79 ;  /* 0x0000004f004f7308 */ /* 0x000ee60000002400 */
[C---:B------:R-:W-:Y:S05]  /*24d0*/  HMMA.16816.F32.BF16 R52, R20.reuse, R56, R52 ;  /* 0x000000381434723c */ /* 0x040fea0000041834 */
[----:B------:R-:W-:Y:S01]  /*24e0*/  MUFU.TANH R80, R80 ;  /* 0x0000005000507308 */ /* 0x000fe20000002400 */
[----:B------:R-:W-:Y:S01]  /*24f0*/  HMMA.16816.F32.BF16 R48, R20, R58, R48 ;  /* 0x0000003a1430723c */ /* 0x000fe20000041830 */
[----:B------:R-:W-:Y:S05]  /*2500*/  LDSM.16.M88.4 R56, [R100+0x1800] ;  /* 0x001800006438783b */ /* 0x000fea0000000200 */
[----:B------:R-:W-:Y:S01]  /*2510*/  HMMA.16816.F32.BF16 R40, R8, R38, R40 ;  /* 0x000000260828723c */ /* 0x000fe20000041828 */
[----:B------:R-:W1:Y:S01]  /*2520*/  LDSM.16.M88.4 R36, [R167+0x2000] ;  /* 0x00200000a724783b */ /* 0x000e620000000200 */
[----:B------:R-:W3:Y:S04]  /*2530*/  MUFU.TANH R83, R83 ;  /* 0x0000005300537308 */ /* 0x000ee80000002400 */
[----:B-----5:R-:W-:Y:S01]  /*2540*/  HMMA.16816.F32.BF16 R68, R20, R64, R68 ;  /* 0x000000401444723c */ /* 0x020fe20000041844 */
[----:B------:R-:W-:Y:S01]  /*2550*/  FMUL.FTZ R93, R32, UR4 ;  /* 0x00000004205d7c20 */ /* 0x000fe20008410000 */
[----:B------:R-:W-:Y:S01]  /*2560*/  FMUL.FTZ R92, R33, UR4 ;  /* 0x00000004215c7c20 */ /* 0x000fe20008410000 */
[----:B------:R-:W-:Y:S01]  /*2570*/  FMUL.FTZ R127, R35, UR4 ;  /* 0x00000004237f7c20 */ /* 0x000fe20008410000 */
[----:B------:R-:W-:Y:S02]  /*2580*/  MUFU.TANH R82, R82 ;  /* 0x0000005200527308 */ /* 0x000fe40000002400 */
[----:B------:R-:W-:Y:S01]  /*2590*/  HMMA.16816.F32.BF16 R60, R12, R62, RZ ;  /* 0x0000003e0c3c723c */ /* 0x000fe200000418ff */
[----:B------:R-:W-:-:S02]  /*25a0*/  FMUL.FTZ R64, R34, UR4 ;  /* 0x0000000422407c20 */ /* 0x000fc40008410000 */
[----:B------:R-:W5:Y:S03]  /*25b0*/  LDSM.16.M88.4 R32, [R169+0x2800] ;  /* 0x00280000a920783b */ /* 0x000f660000000200 */
[----:B--2---:R-:W-:Y:S01]  /*25c0*/  HMMA.16816.F32.BF16 R52, R16, R44, R52 ;  /* 0x0000002c1034723c */ /* 0x004fe20000041834 */
[----:B------:R-:W-:Y:S05]  /*25d0*/  MUFU.TANH R85, R85 ;  /* 0x0000005500557308 */ /* 0x000fea0000002400 */
[----:B----4-:R-:W-:Y:S01]  /*25e0*/  HMMA.16816.F32.BF16 R72, R12, R28, RZ ;  /* 0x0000001c0c48723c */ /* 0x010fe200000418ff */
        /* <DEDUP_REMOVED lines=9> */
[----:B-1----:R-:W-:Y:S03]  /*2680*/  HMMA.16816.F32.BF16 R68, R16, R36, R68 ;  /* 0x000000241044723c */ /* 0x002fe60000041844 */
[----:B------:R-:W1:Y:S03]  /*2690*/  MUFU.TANH R84, R84 ;  /* 0x0000005400547308 */ /* 0x000e660000002400 */
[----:B------:R-:W-:Y:S05]  /*26a0*/  HMMA.16816.F32.BF16 R52, R8, R56, R52 ;  /* 0x000000380834723c */ /* 0x000fea0000041834 */
[----:B------:R-:W1:Y:S01]  /*26b0*/  MUFU.TANH R86, R86 ;  /* 0x0000005600567308 */ /* 0x000e620000002400 */
[----:B----4-:R-:W4:Y:S01]  /*26c0*/  LDSM.16.M88.4 R40, [R167+0x2800] ;  /* 0x00280000a728783b */ /* 0x010f220000000200 */
[----:B-----5:R-:W-:Y:S06]  /*26d0*/  HMMA.16816.F32.BF16 R72, R20, R32, R72 ;  /* 0x000000201448723c */ /* 0x020fec0000041848 */
[----:B------:R-:W-:Y:S01]  /*26e0*/  HMMA.16816.F32.BF16 R28, R12, R30, RZ ;  /* 0x0000001e0c1c723c */ /* 0x000fe200000418ff */
[----:B------:R-:W-:Y:S01]  /*26f0*/  LOP3.LUT R33, R26, 0xffffffe0, RZ, 0xc0, !PT ;  /* 0xffffffe01a217812 */ /* 0x000fe200078ec0ff */
[----:B------:R-:W5:Y:S04]  /*2700*/  MUFU.TANH R87, R87 ;  /* 0x0000005700577308 */ /* 0x000f680000002400 */
[----:B------:R-:W-:Y:S01]  /*2710*/  HMMA.16816.F32.BF16 R60, R16, R38, R60 ;  /* 0x00000026103c723c */ /* 0x000fe2000004183c */
[----:B------:R-:W-:Y:S03]  /*2720*/  LDSM.16.M88.4 R36, [R7+0x5000] ;  /* 0x005000000724783b */ /* 0x000fe60000000200 */
[----:B------:R-:W5:Y:S01]  /*2730*/  MUFU.TANH R89, R89 ;  /* 0x0000005900597308 */ /* 0x000f620000002400 */
[----:B------:R-:W-:Y:S01]  /*2740*/  FMUL.FTZ R52, R52, UR4 ;  /* 0x0000000434347c20 */ /* 0x000fe20008410000 */
[C---:B------:R-:W-:Y:S01]  /*2750*/  HMMA.16816.F32.BF16 R48, R8.reuse, R58, R48 ;  /* 0x0000003a0830723c */ /* 0x040fe20000041830 */
[----:B------:R-:W-:Y:S01]  /*2760*/  FMUL.FTZ R53, R53, UR4 ;  /* 0x0000000435357c20 */ /* 0x000fe20008410000 */
[----:B------:R-:W-:Y:S01]  /*2770*/  FMUL.FTZ R54, R54, UR4 ;  /* 0x0000000436367c20 */ /* 0x000fe20008410000 */
[----:B------:R-:W-:Y:S01]  /*2780*/  FMUL.FTZ R55, R55, UR4 ;  /* 0x0000000437377c20 */ /* 0x000fe20008410000 */
[----:B------:R-:W-:Y:S02]  /*2790*/  LDSM.16.M88.4 R56, [R169+0x3800] ;  /* 0x00380000a938783b */ /* 0x000fe40000000200 */
[----:B--2---:R-:W-:Y:S01]  /*27a0*/  HMMA.16816.F32.BF16 R68, R8, R44, R68 ;  /* 0x0000002c0844723c */ /* 0x004fe20000041844 */
[----:B------:R-:W-:Y:S05]  /*27b0*/  MUFU.TANH R128, R52 ;  /* 0x0000003400807308 */ /* 0x000fea0000002400 */
[----:B------:R-:W-:Y:S01]  /*27c0*/  HMMA.16816.F32.BF16 R28, R20, R34, R28 ;  /* 0x00000022141c723c */ /* 0x000fe2000004181c */
[----:B------:R-:W-:-:S02]  /*27d0*/  IMAD.IADD R44, R76, 0x1, -R33 ;  /* 0x000000014c2c7824 */ /* 0x000fc400078e0a21 */
[----:B------:R-:W-:Y:S01]  /*27e0*/  IMAD R45, R27, 0x10, R78 ;  /* 0x000000101b2d7824 */ /* 0x000fe200078e024e */
[----:B------:R-:W-:Y:S01]  /*27f0*/  MUFU.TANH R66, R53 ;  /* 0x0000003500427308 */ /* 0x000fe20000002400 */
[----:B------:R-:W2:Y:S01]  /*2800*/  LDSM.16.M88.4 R32, [R100+0x2800] ;  /* 0x002800006420783b */ /* 0x000ea20000000200 */
[----:B------:R-:W-:Y:S06]  /*2810*/  HMMA.16816.F32.BF16 R60, R8, R46, R60 ;  /* 0x0000002e083c723c */ /* 0x000fec000004183c */
[C---:B----4-:R-:W-:Y:S01]  /*2820*/  HMMA.16816.F32.BF16 R72, R16.reuse, R40, R72 ;  /* 0x000000281048723c */ /* 0x050fe20000041848 */
[----:B------:R-:W-:Y:S01]  /*2830*/  MUFU.TANH R67, R54 ;  /* 0x0000003600437308 */ /* 0x000fe20000002400 */
[----:B------:R-:W-:Y:S01]  /*2840*/  FMUL.FTZ R48, R48, UR4 ;  /* 0x0000000430307c20 */ /* 0x000fe20008410000 */
[----:B------:R-:W-:Y:S01]  /*2850*/  FMUL.FTZ R49, R49, UR4 ;  /* 0x0000000431317c20 */ /* 0x000fe20008410000 */
[----:B------:R-:W-:Y:S01]  /*2860*/  FMUL.FTZ R50, R50, UR4 ;  /* 0x0000000432327c20 */ /* 0x000fe20008410000 */
[----:B------:R-:W-:Y:S01]  /*2870*/  FMUL.FTZ R51, R51, UR4 ;  /* 0x0000000433337c20 */ /* 0x000fe20008410000 */
[----:B------:R-:W-:Y:S01]  /*2880*/  FMUL.FTZ R106, R69, UR4 ;  /* 0x00000004456a7c20 */ /* 0x000fe20008410000 */
[----:B------:R-:W-:Y:S01]  /*2890*/  SHF.R.S32.HI R41, RZ, 0x1f, R44 ;  /* 0x0000001fff297819 */ /* 0x000fe2000001142c */
[----:B------:R-:W-:Y:S01]  /*28a0*/  VIADD R40, R24, 0xffffffff ;  /* 0xffffffff18287836 */ /* 0x000fe20000000000 */
[----:B------:R4:W-:Y:S01]  /*28b0*/  MUFU.TANH R107, R55 ;  /* 0x00000037006b7308 */ /* 0x0009e20000002400 */
[----:B------:R-:W-:Y:S01]  /*28c0*/  FMUL.FTZ R68, R68, UR4 ;  /* 0x0000000444447c20 */ /* 0x000fe20008410000 */
[----:B------:R-:W-:Y:S01]  /*28d0*/  LEA.HI R178, R41, R44, RZ, 0x2 ;  /* 0x0000002c29b27211 */ /* 0x000fe200078f10ff */
[----:B------:R-:W-:Y:S01]  /*28e0*/  IMAD.SHL.U32 R41, R76, 0x2, RZ ;  /* 0x000000024c297824 */ /* 0x000fe200078e00ff */
[----:B------:R-:W-:Y:S01]  /*28f0*/  ISETP.GT.AND P0, PT, R40, R173, PT ;  /* 0x000000ad2800720c */ /* 0x000fe20003f04270 */
[----:B------:R-:W-:Y:S01]  /*2900*/  HMMA.16816.F32.BF16 R28, R16, R42, R28 ;  /* 0x0000002a101c723c */ /* 0x000fe2000004181c */
[----:B------:R-:W-:Y:S01]  /*2910*/  SHF.R.S32.HI R178, RZ, 0x2, R178 ;  /* 0x00000002ffb27819 */ /* 0x000fe200000114b2 */
[----:B------:R-:W-:Y:S01]  /*2920*/  FMUL.FTZ R70, R70, UR4 ;  /* 0x0000000446467c20 */ /* 0x000fe20008410000 */
[----:B------:R3:W-:Y:S01]  /*2930*/  MUFU.TANH R96, R48 ;  /* 0x0000003000607308 */ /* 0x0007e20000002400 */
[----:B------:R-:W-:Y:S01]  /*2940*/  FMUL.FTZ R60, R60, UR4 ;  /* 0x000000043c3c7c20 */ /* 0x000fe20008410000 */
[----:B------:R-:W-:Y:S01]  /*2950*/  IADD3 R76, R45, 0x1, R178 ;  /* 0x000000012d4c7810 */ /* 0x000fe20007ffe0b2 */
[----:B------:R-:W-:Y:S01]  /*2960*/  FMUL.FTZ R61, R61, UR4 ;  /* 0x000000043d3d7c20 */ /* 0x000fe20008410000 */
[----:B------:R-:W1:Y:S01]  /*2970*/  LDSM.16.M88.4 R44, [R169+0x3000] ;  /* 0x00300000a92c783b */ /* 0x000e620000000200 */
[----:B------:R-:W-:Y:S01]  /*2980*/  FMUL.FTZ R62, R62, UR4 ;  /* 0x000000043e3e7c20 */ /* 0x000fe20008410000 */
[----:B------:R-:W-:Y:S01]  /*2990*/  IADD3 R76, R25, -UR17, R76 ;  /* 0x80000011194c7c10 */ /* 0x000fe2000fffe04c */
[----:B------:R-:W-:Y:S01]  /*29a0*/  FMUL.FTZ R63, R63, UR4 ;  /* 0x000000043f3f7c20 */ /* 0x000fe20008410000 */
[----:B------:R-:W-:Y:S01]  /*29b0*/  MUFU.TANH R97, R49 ;  /* 0x0000003100617308 */ /* 0x000fe20000002400 */
[----:B----4-:R4:W5:Y:S01]  /*29c0*/  LDSM.16.M88.4 R52, [R7+0x5800] ;  /* 0x005800000734783b */ /* 0x0109620000000200 */
[----:B------:R-:W-:Y:S01]  /*29d0*/  FMUL.FTZ R71, R71, UR4 ;  /* 0x0000000447477c20 */ /* 0x000fe20008410000 */
[----:B------:R-:W-:-:S05]  /*29e0*/  VIADD R76, R76, UR16 ;  /* 0x000000104c4c7c36 */ /* 0x000fca0008000000 */
[----:B------:R-:W-:Y:S01]  /*29f0*/  MUFU.TANH R101, R50 ;  /* 0x0000003200657308 */ /* 0x000fe20000002400 */
[----:B---3--:R-:W-:Y:S01]  /*2a00*/  SHF.R.S32.HI R48, RZ, 0x1f, R26 ;  /* 0x0000001fff307819 */ /* 0x008fe2000001141a */
[----:B------:R-:W-:Y:S01]  /*2a10*/  IMAD.SHL.U32 R26, R40, 0x80, RZ ;  /* 0x00000080281a7824 */ /* 0x000fe200078e00ff */
[C---:B--2---:R-:W-:Y:S02]  /*2a20*/  HMMA.16816.F32.BF16 R72, R8.reuse, R32, R72 ;  /* 0x000000200848723c */ /* 0x044fe40000041848 */
[----:B------:R-:W-:Y:S02]  /*2a30*/  LEA.HI R48, R48, R27, RZ, 0x2 ;  /* 0x0000001b30307211 */ /* 0x000fe400078f10ff */
[----:B------:R-:W-:Y:S01]  /*2a40*/  LOP3.LUT R69, R26, 0x6, R41, 0xf8, !PT ;  /* 0x000000061a457812 */ /* 0x000fe200078ef829 */
[----:B------:R2:W-:Y:S01]  /*2a50*/  MUFU.TANH R103, R51 ;  /* 0x0000003300677308 */ /* 0x0005e20000002400 */
[----:B------:R-:W-:Y:S01]  /*2a60*/  LOP3.LUT R40, R48, 0xfffffffc, RZ, 0xc0, !PT ;  /* 0xfffffffc30287812 */ /* 0x000fe200078ec0ff */
[----:B------:R-:W-:Y:S01]  /*2a70*/  HMMA.16816.F32.BF16 R28, R8, R34, R28 ;  /* 0x00000022081c723c */ /* 0x000fe2000004181c */
[----:B------:R-:W-:Y:S03]  /*2a80*/  LDSM.16.M88.4 R32, [R100+0x3000] ;  /* 0x003000006420783b */ /* 0x000fe60000000200 */
[----:B------:R-:W-:Y:S01]  /*2a90*/  IMAD.IADD R185, R27, 0x1, -R40 ;  /* 0x000000011bb97824 */ /* 0x000fe200078e0a28 */
[C---:B------:R-:W-:Y:S01]  /*2aa0*/  LOP3.LUT R27, R69.reuse, 0x1, RZ, 0xfc, !PT ;  /* 0x00000001451b7812 */ /* 0x040fe200078efcff */
[----:B------:R-:W3:Y:S01]  /*2ab0*/  LDSM.16.M88.4 R40, [R167+0x3000] ;  /* 0x00300000a728783b */ /* 0x000ee20000000200 */
[----:B------:R1:W-:Y:S01]  /*2ac0*/  MUFU.TANH R98, R68 ;  /* 0x0000004400627308 */ /* 0x0003e20000002400 */
[----:B----4-:R-:W-:Y:S01]  /*2ad0*/  LOP3.LUT R7, R69, 0x11, RZ, 0xfc, !PT ;  /* 0x0000001145077812 */ /* 0x010fe200078efcff */
[C---:B--2---:R-:W-:Y:S06]  /*2ae0*/  HMMA.16816.F32.BF16 R48, R12.reuse, R36, RZ ;  /* 0x000000240c30723c */ /* 0x044fec00000418ff */
[----:B------:R-:W-:Y:S02]  /*2af0*/  MUFU.TANH R126, R60 ;  /* 0x0000003c007e7308 */ /* 0x000fe40000002400 */
[----:B------:R-:W-:Y:S01]  /*2b00*/  FMUL.FTZ R72, R72, UR4 ;  /* 0x0000000448487c20 */ /* 0x000fe20008410000 */
[----:B------:R-:W-:Y:S01]  /*2b10*/  FMUL.FTZ R73, R73, UR4 ;  /* 0x0000000449497c20 */ /* 0x000fe20008410000 */
[----:B------:R-:W-:Y:S01]  /*2b20*/  FMUL.FTZ R74, R74, UR4 ;  /* 0x000000044a4a7c20 */ /* 0x000fe20008410000 */
[----:B------:R-:W-:Y:S01]  /*2b30*/  FMUL.FTZ R75, R75, UR4 ;  /* 0x000000044b4b7c20 */ /* 0x000fe20008410000 */
[----:B------:R-:W-:Y:S01]  /*2b40*/  HMMA.16816.F32.BF16 R36, R12, R38, RZ ;  /* 0x000000260c24723c */ /* 0x000fe200000418ff */
[C---:B-1----:R-:W-:Y:S01]  /*2b50*/  VIMNMX R68, R76.reuse, R25, PT ;  /* 0x000000194c447248 */ /* 0x042fe20003fe0100 */
[----:B------:R-:W-:Y:S01]  /*2b60*/  MUFU.TANH R116, R61 ;  /* 0x0000003d00747308 */ /* 0x000fe20000002400 */
[----:B------:R-:W-:Y:S01]  /*2b70*/  VIADDMNMX R76, R76, 0x8, R25, PT ;  /* 0x000000084c4c7846 */ /* 0x000fe20003800119 */
[----:B------:R-:W-:Y:S01]  /*2b80*/  FMUL.FTZ R124, R29, UR4 ;  /* 0x000000041d7c7c20 */ /* 0x000fe20008410000 */
[CC--:B------:R-:W-:Y:S01]  /*2b90*/  ISETP.GE.AND P4, PT, R69.reuse, R68.reuse, PT ;  /* 0x000000444500720c */ /* 0x0c0fe20003f86270 */
[----:B------:R-:W-:Y:S01]  /*2ba0*/  FMUL.FTZ R28, R28, UR4 ;  /* 0x000000041c1c7c20 */ /* 0x000fe20008410000 */
[----:B------:R-:W-:Y:S01]  /*2bb0*/  LOP3.LUT R25, R69, 0x8, RZ, 0xfc, !PT ;  /* 0x0000000845197812 */ /* 0x000fe200078efcff */
[----:B------:R-:W-:Y:S01]  /*2bc0*/  FMUL.FTZ R30, R30, UR4 ;  /* 0x000000041e1e7c20 */ /* 0x000fe20008410000 */
[-C--:B------:R-:W-:Y:S01]  /*2bd0*/  ISETP.GE.AND P2, PT, R27, R68.reuse, PT ;  /* 0x000000441b00720c */ /* 0x080fe20003f46270 */
[----:B------:R-:W-:Y:S01]  /*2be0*/  MUFU.TANH R123, R62 ;  /* 0x0000003e007b7308 */ /* 0x000fe20000002400 */
[----:B------:R-:W-:Y:S01]  /*2bf0*/  ISETP.GE.AND P3, PT, R25, R68, PT ;  /* 0x000000441900720c */ /* 0x000fe20003f66270 */
[----:B------:R-:W-:Y:S01]  /*2c00*/  FMUL.FTZ R113, R31, UR4 ;  /* 0x000000041f717c20 */ /* 0x000fe20008410000 */
[----:B------:R-:W-:-:S02]  /*2c10*/  ISETP.GE.AND P5, PT, R25, R76, PT ;  /* 0x0000004c1900720c */ /* 0x000fc40003fa6270 */
[----:B------:R-:W-:Y:S01]  /*2c20*/  LOP3.LUT R25, R69, 0x9, RZ, 0xfc, !PT ;  /* 0x0000000945197812 */ /* 0x000fe200078efcff */
[----:B------:R-:W-:Y:S01]  /*2c30*/  HMMA.16816.F32.BF16 R48, R20, R44, R48 ;  /* 0x0000002c1430723c */ /* 0x000fe20000041830 */
[----:B------:R-:W-:Y:S01]  /*2c40*/  FSEL R0, R0, -INF , !P2 ;  /* 0xff80000000007808 */ /* 0x000fe20005000000 */
[----:B------:R5:W-:Y:S01]  /*2c50*/  MUFU.TANH R117, R63 ;  /* 0x0000003f00757308 */ /* 0x000be20000002400 */
[-C--:B------:R-:W-:Y:S02]  /*2c60*/  ISETP.GE.AND P1, PT, R27, R76.reuse, PT ;  /* 0x0000004c1b00720c */ /* 0x080fe40003f26270 */
[----:B------:R-:W-:-:S03]  /*2c70*/  ISETP.GE.AND P2, PT, R25, R76, PT ;  /* 0x0000004c1900720c */ /* 0x000fc60003f46270 */
[----:B------:R-:W-:Y:S01]  /*2c80*/  HMMA.16816.F32.BF16 R44, R20, R46, R36 ;  /* 0x0000002e142c723c */ /* 0x000fe20000041824 */
[----:B------:R-:W1:Y:S01]  /*2c90*/  LDSM.16.M88.4 R36, [R167+0x3800] ;  /* 0x00380000a724783b */ /* 0x000e620000000200 */
[----:B------:R-:W-:Y:S01]  /*2ca0*/  FSEL R79, R79, -INF , !P1 ;  /* 0xff8000004f4f7808 */ /* 0x000fe20004800000 */
[----:B------:R2:W-:Y:S01]  /*2cb0*/  MUFU.TANH R111, R70 ;  /* 0x00000046006f7308 */ /* 0x0005e20000002400 */
[----:B------:R-:W-:Y:S02]  /*2cc0*/  FSEL R83, R83, -INF , !P5 ;  /* 0xff80000053537808 */ /* 0x000fe40006800000 */
[----:B------:R-:W-:Y:S02]  /*2cd0*/  ISETP.GE.AND P5, PT, R7, R68, PT ;  /* 0x000000440700720c */ /* 0x000fe40003fa6270 */
[----:B------:R-:W-:Y:S02]  /*2ce0*/  FSEL R78, R81, -INF , !P3 ;  /* 0xff800000514e7808 */ /* 0x000fe40005800000 */
[----:B------:R-:W-:Y:S01]  /*2cf0*/  FSEL R84, R84, -INF , !P5 ;  /* 0xff80000054547808 */ /* 0x000fe20006800000 */
[----:B------:R-:W-:Y:S01]  /*2d00*/  MUFU.TANH R88, R88 ;  /* 0x0000005800587308 */ /* 0x000fe20000002400 */
[----:B-----5:R-:W-:Y:S01]  /*2d10*/  HMMA.16816.F32.BF16 R60, R12, R52, RZ ;  /* 0x000000340c3c723c */ /* 0x020fe200000418ff */
[----:B------:R-:W-:-:S05]  /*2d20*/  LOP3.LUT R29, R69, 0x29, RZ, 0xfc, !PT ;  /* 0x00000029451d7812 */ /* 0x000fca00078efcff */
[----:B------:R-:W-:Y:S01]  /*2d30*/  HMMA.16816.F32.BF16 R52, R12, R54, RZ ;  /* 0x000000360c34723c */ /* 0x000fe200000418ff */
[----:B------:R-:W4:Y:S01]  /*2d40*/  MUFU.TANH R90, R90 ;  /* 0x0000005a005a7308 */ /* 0x000f220000002400 */
[----:B--2---:R-:W-:Y:S01]  /*2d50*/  FSEL R70, R2, -INF , !P4 ;  /* 0xff80000002467808 */ /* 0x004fe20006000000 */
[----:B------:R-:W2:Y:S01]  /*2d60*/  LDSM.16.M88.4 R12, [R100+0x3800] ;  /* 0x00380000640c783b */ /* 0x000ea20000000200 */
[----:B------:R-:W-:Y:S01]  /*2d70*/  ISETP.GE.AND P4, PT, R69, R76, PT ;  /* 0x0000004c4500720c */ /* 0x000fe20003f86270 */
[----:B------:R-:W-:-:S04]  /*2d80*/  DEPBAR.LE SB0, 0x0 ;  /* 0x000080000000791a */ /* 0x000fc80000000000 */
[----:B------:R-:W-:Y:S01]  /*2d90*/  FSEL R77, R77, -INF , !P4 ;  /* 0xff8000004d4d7808 */ /* 0x000fe20006000000 */
[----:B------:R5:W-:Y:S01]  /*2da0*/  MUFU.TANH R125, R71 ;  /* 0x00000047007d7308 */ /* 0x000be20000002400 */
[-C--:B------:R-:W-:Y:S01]  /*2db0*/  ISETP.GE.AND P4, PT, R25, R68.reuse, PT ;  /* 0x000000441900720c */ /* 0x080fe20003f86270 */
[----:B---3--:R-:W-:Y:S01]  /*2dc0*/  HMMA.16816.F32.BF16 R48, R16, R40, R48 ;  /* 0x000000281030723c */ /* 0x008fe20000041830 */
[----:B------:R-:W-:Y:S02]  /*2dd0*/  LOP3.LUT R25, R69, 0x10, RZ, 0xfc, !PT ;  /* 0x0000001045197812 */ /* 0x000fe400078efcff */
[----:B------:R-:W-:Y:S02]  /*2de0*/  FSEL R80, R80, -INF , !P4 ;  /* 0xff80000050507808 */ /* 0x000fe40006000000 */
[----:B------:R-:W-:Y:S01]  /*2df0*/  ISETP.GE.AND P1, PT, R25, R68, PT ;  /* 0x000000441900720c */ /* 0x000fe20003f26270 */
[----:B------:R-:W-:Y:S01]  /*2e00*/  MUFU.TANH R91, R91 ;  /* 0x0000005b005b7308 */ /* 0x000fe20000002400 */
[----:B------:R-:W-:Y:S01]  /*2e10*/  ISETP.GE.AND P4, PT, R7, R76, PT ;  /* 0x0000004c0700720c */ /* 0x000fe20003f86270 */
[----:B------:R-:W-:Y:S01]  /*2e20*/  HMMA.16816.F32.BF16 R60, R20, R56, R60 ;  /* 0x00000038143c723c */ /* 0x000fe2000004183c */
[----:B------:R-:W-:-:S02]  /*2e30*/  LOP3.LUT R7, R69, 0x18, RZ, 0xfc, !PT ;  /* 0x0000001845077812 */ /* 0x000fc400078efcff */
[----:B------:R-:W-:Y:S02]  /*2e40*/  ISETP.GE.AND P3, PT, R25, R76, PT ;  /* 0x0000004c1900720c */ /* 0x000fe40003f66270 */
[----:B------:R-:W-:Y:S01]  /*2e50*/  LOP3.LUT R41, R69, 0x21, RZ, 0xfc, !PT ;  /* 0x0000002145297812 */ /* 0x000fe200078efcff */
[----:B------:R-:W-:Y:S01]  /*2e60*/  MUFU.TANH R92, R92 ;  /* 0x0000005c005c7308 */ /* 0x000fe20000002400 */
[----:B-----5:R-:W-:Y:S01]  /*2e70*/  FSEL R71, R82, -INF , !P2 ;  /* 0xff80000052477808 */ /* 0x020fe20005000000 */
[----:B------:R-:W-:Y:S01]  /*2e80*/  HMMA.16816.F32.BF16 R52, R20, R58, R52 ;  /* 0x0000003a1434723c */ /* 0x000fe20000041834 */
[----:B------:R-:W-:Y:S02]  /*2e90*/  FSEL R82, R85, -INF , !P1 ;  /* 0xff80000055527808 */ /* 0x000fe40004800000 */
[C---:B------:R-:W-:Y:S02]  /*2ea0*/  ISETP.GE.AND P2, PT, R7.reuse, R68, PT ;  /* 0x000000440700720c */ /* 0x040fe40003f46270 */
[----:B------:R-:W-:Y:S01]  /*2eb0*/  ISETP.GE.AND P1, PT, R7, R76, PT ;  /* 0x0000004c0700720c */ /* 0x000fe20003f26270 */
[----:B------:R-:W3:Y:S01]  /*2ec0*/  MUFU.TANH R64, R64 ;  /* 0x0000004000407308 */ /* 0x000ee20000002400 */
[----:B------:R-:W-:Y:S01]  /*2ed0*/  LOP3.LUT R7, R69, 0x19, RZ, 0xfc, !PT ;  /* 0x0000001945077812 */ /* 0x000fe200078efcff */
[----:B------:R-:W-:Y:S01]  /*2ee0*/  HMMA.16816.F32.BF16 R44, R16, R42, R44 ;  /* 0x0000002a102c723c */ /* 0x000fe2000004182c */
[----:B------:R-:W-:-:S02]  /*2ef0*/  FSEL R27, R86, -INF , !P3 ;  /* 0xff800000561b7808 */ /* 0x000fc40005800000 */
[C---:B------:R-:W-:Y:S02]  /*2f00*/  ISETP.GE.AND P3, PT, R7.reuse, R68, PT ;  /* 0x000000440700720c */ /* 0x040fe40003f66270 */
[----:B------:R-:W-:Y:S01]  /*2f10*/  ISETP.GE.AND P5, PT, R7, R76, PT ;  /* 0x0000004c0700720c */ /* 0x000fe20003fa6270 */
[----:B------:R-:W5:Y:S01]  /*2f20*/  MUFU.TANH R93, R93 ;  /* 0x0000005d005d7308 */ /* 0x000f620000002400 */
[----:B------:R-:W-:Y:S01]  /*2f30*/  LOP3.LUT R7, R69, 0x20, RZ, 0xfc, !PT ;  /* 0x0000002045077812 */ /* 0x000fe200078efcff */
[----:B------:R-:W-:Y:S01]  /*2f40*/  HMMA.16816.F32.BF16 R48, R8, R32, R48 ;  /* 0x000000200830723c */ /* 0x000fe20000041830 */
[----:B------:R-:W-:Y:S02]  /*2f50*/  FSEL R25, R87, -INF , !P4 ;  /* 0xff80000057197808 */ /* 0x000fe40006000000 */
[----:B------:R-:W-:Y:S02]  /*2f60*/  FSEL R40, R89, -INF , !P2 ;  /* 0xff80000059287808 */ /* 0x000fe40005000000 */
[C---:B------:R-:W-:Y:S01]  /*2f70*/  ISETP.GE.AND P4, PT, R7.reuse, R68, PT ;  /* 0x000000440700720c */ /* 0x040fe20003f86270 */
[----:B------:R-:W2:Y:S01]  /*2f80*/  MUFU.TANH R127, R127 ;  /* 0x0000007f007f7308 */ /* 0x000ea20000002400 */
[----:B------:R-:W-:Y:S01]  /*2f90*/  ISETP.GE.AND P2, PT, R7, R76, PT ;  /* 0x0000004c0700720c */ /* 0x000fe20003f46270 */
[----:B-1----:R-:W-:Y:S01]  /*2fa0*/  HMMA.16816.F32.BF16 R52, R16, R38, R52 ;  /* 0x000000261034723c */ /* 0x002fe20000041834 */
[----:B----4-:R-:W-:-:S02]  /*2fb0*/  FSEL R7, R90, -INF , !P1 ;  /* 0xff8000005a077808 */ /* 0x010fc40004800000 */
[----:B------:R-:W-:Y:S02]  /*2fc0*/  FSEL R88, R88, -INF , !P3 ;  /* 0xff80000058587808 */ /* 0x000fe40005800000 */
[C---:B------:R-:W-:Y:S01]  /*2fd0*/  ISETP.GE.AND P1, PT, R41.reuse, R68, PT ;  /* 0x000000442900720c */ /* 0x040fe20003f26270 */
[----:B------:R-:W1:Y:S01]  /*2fe0*/  MUFU.TANH R95, R95 ;  /* 0x0000005f005f7308 */ /* 0x000e620000002400 */
[----:B------:R-:W-:Y:S01]  /*2ff0*/  ISETP.GE.AND P3, PT, R41, R76, PT ;  /* 0x0000004c2900720c */ /* 0x000fe20003f66270 */
[----:B------:R-:W-:Y:S01]  /*3000*/  HMMA.16816.F32.BF16 R44, R8, R34, R44 ;  /* 0x00000022082c723c */ /* 0x000fe2000004182c */
[----:B------:R-:W-:Y:S02]  /*3010*/  LOP3.LUT R41, R69, 0x28, RZ, 0xfc, !PT ;  /* 0x0000002845297812 */ /* 0x000fe400078efcff */
[----:B---3--:R-:W-:Y:S02]  /*3020*/  FSEL R57, R64, -INF , !P2 ;  /* 0xff80000040397808 */ /* 0x008fe40005000000 */
[----:B------:R-:W-:Y:S01]  /*3030*/  ISETP.GE.AND P2, PT, R29, R68, PT ;  /* 0x000000441d00720c */ /* 0x000fe20003f46270 */
[----:B------:R3:W-:Y:S01]  /*3040*/  MUFU.TANH R114, R72 ;  /* 0x0000004800727308 */ /* 0x0007e20000002400 */
[----:B-----5:R-:W-:Y:S01]  /*3050*/  FSEL R90, R93, -INF , !P4 ;  /* 0xff8000005d5a7808 */ /* 0x020fe20006000000 */
[----:B------:R-:W-:Y:S01]  /*3060*/  FMUL.FTZ R48, R48, UR4 ;  /* 0x0000000430307c20 */ /* 0x000fe20008410000 */
[----:B--2---:R-:W-:Y:S01]  /*3070*/  FSEL R127, R127, -INF , !P3 ;  /* 0xff8000007f7f7808 */ /* 0x004fe20005800000 */
[----:B------:R-:W-:Y:S01]  /*3080*/  FMUL.FTZ R49, R49, UR4 ;  /* 0x0000000431317c20 */ /* 0x000fe20008410000 */
[----:B------:R-:W-:Y:S01]  /*3090*/  ISETP.GE.AND P4, PT, R41, R76, PT ;  /* 0x0000004c2900720c */ /* 0x000fe20003f86270 */
[----:B------:R-:W-:Y:S01]  /*30a0*/  FMUL.FTZ R50, R50, UR4 ;  /* 0x0000000432327c20 */ /* 0x000fe20008410000 */
[----:B------:R-:W-:Y:S01]  /*30b0*/  FSEL R130, R65, -INF , !P2 ;  /* 0xff80000041827808 */ /* 0x000fe20005000000 */
[----:B------:R2:W-:Y:S01]  /*30c0*/  MUFU.TANH R118, R73 ;  /* 0x0000004900767308 */ /* 0x0005e20000002400 */
[----:B-1----:R-:W-:Y:S01]  /*30d0*/  FSEL R43, R95, -INF , !P4 ;  /* 0xff8000005f2b7808 */ /* 0x002fe20006000000 */
[----:B------:R-:W-:Y:S01]  /*30e0*/  FMUL.FTZ R51, R51, UR4 ;  /* 0x0000000433337c20 */ /* 0x000fe20008410000 */
[----:B------:R-:W-:-:S02]  /*30f0*/  LOP3.LUT R33, R69, 0x38, RZ, 0xfc, !PT ;  /* 0x0000003845217812 */ /* 0x000fc400078efcff */
[C---:B------:R-:W-:Y:S02]  /*3100*/  LOP3.LUT R35, R69.reuse, 0x39, RZ, 0xfc, !PT ;  /* 0x0000003945237812 */ /* 0x040fe400078efcff */
[----:B------:R-:W-:Y:S01]  /*3110*/  LOP3.LUT R23, R69, 0x41, RZ, 0xfc, !PT ;  /* 0x0000004145177812 */ /* 0x000fe200078efcff */
[----:B------:R1:W-:Y:S01]  /*3120*/  MUFU.TANH R121, R74 ;  /* 0x0000004a00797308 */ /* 0x0003e20000002400 */
[----:B---3--:R-:W-:Y:S01]  /*3130*/  FSEL R72, R92, -INF , !P1 ;  /* 0xff8000005c487808 */ /* 0x008fe20004800000 */
[----:B------:R-:W-:Y:S01]  /*3140*/  FMUL.FTZ R44, R44, UR4 ;  /* 0x000000042c2c7c20 */ /* 0x000fe20008410000 */
[----:B------:R-:W-:Y:S01]  /*3150*/  ISETP.GE.AND P1, PT, R29, R76, PT ;  /* 0x0000004c1d00720c */ /* 0x000fe20003f26270 */
[----:B------:R-:W-:Y:S01]  /*3160*/  FMUL.FTZ R46, R46, UR4 ;  /* 0x000000042e2e7c20 */ /* 0x000fe20008410000 */
[----:B------:R-:W-:Y:S01]  /*3170*/  LOP3.LUT R29, R69, 0x30, RZ, 0xfc, !PT ;  /* 0x00000030451d7812 */ /* 0x000fe200078efcff */
[----:B------:R-:W-:Y:S01]  /*3180*/  FMUL.FTZ R45, R45, UR4 ;  /* 0x000000042d2d7c20 */ /* 0x000fe20008410000 */
[----:B------:R-:W-:Y:S01]  /*3190*/  LOP3.LUT R21, R69, 0x48, RZ, 0xfc, !PT ;  /* 0x0000004845157812 */ /* 0x000fe200078efcff */
[----:B------:R-:W-:Y:S01]  /*31a0*/  MUFU.TANH R120, R28 ;  /* 0x0000001c00787308 */ /* 0x000fe20000002400 */
[----:B--2---:R-:W-:Y:S01]  /*31b0*/  FSEL R73, R91, -INF , !P5 ;  /* 0xff8000005b497808 */ /* 0x004fe20006800000 */
[----:B------:R-:W-:Y:S01]  /*31c0*/  FMUL.FTZ R47, R47, UR4 ;  /* 0x000000042f2f7c20 */ /* 0x000fe20008410000 */
[----:B------:R-:W-:-:S02]  /*31d0*/  ISETP.GE.AND P5, PT, R41, R68, PT ;  /* 0x000000442900720c */ /* 0x000fc40003fa6270 */
[----:B------:R-:W-:-:S03]  /*31e0*/  ISETP.GE.AND P3, PT, R29, R68, PT ;  /* 0x000000441d00720c */ /* 0x000fc60003f66270 */
[----:B------:R2:W-:Y:S01]  /*31f0*/  MUFU.TANH R115, R30 ;  /* 0x0000001e00737308 */ /* 0x0005e20000002400 */
[----:B-1----:R-:W-:Y:S02]  /*3200*/  FSEL R74, R94, -INF , !P5 ;  /* 0xff8000005e4a7808 */ /* 0x002fe40006800000 */
[----:B------:R-:W-:Y:S02]  /*3210*/  ISETP.GE.AND P5, PT, R29, R76, PT ;  /* 0x0000004c1d00720c */ /* 0x000fe40003fa6270 */
[----:B------:R-:W-:Y:S02]  /*3220*/  LOP3.LUT R29, R69, 0x31, RZ, 0xfc, !PT ;  /* 0x00000031451d7812 */ /* 0x000fe400078efcff */
[----:B------:R-:W-:Y:S01]  /*3230*/  FSEL R128, R128, -INF , !P3 ;  /* 0xff80000080807808 */ /* 0x000fe20005800000 */
[----:B------:R-:W1:Y:S01]  /*3240*/  MUFU.TANH R109, R109 ;  /* 0x0000006d006d7308 */ /* 0x000e620000002400 */
[C---:B------:R-:W-:Y:S02]  /*3250*/  ISETP.GE.AND P4, PT, R29.reuse, R68, PT ;  /* 0x000000441d00720c */ /* 0x040fe40003f86270 */
[----:B------:R-:W-:-:S02]  /*3260*/  ISETP.GE.AND P2, PT, R29, R76, PT ;  /* 0x0000004c1d00720c */ /* 0x000fc40003f46270 */
[----:B------:R-:W-:Y:S02]  /*3270*/  ISETP.GE.AND P3, PT, R33, R76, PT ;  /* 0x0000004c2100720c */ /* 0x000fe40003f66270 */
[----:B------:R-:W-:Y:S01]  /*3280*/  FSEL R107, R107, -INF , !P2 ;  /* 0xff8000006b6b7808 */ /* 0x000fe20005000000 */
[----:B------:R-:W3:Y:S01]  /*3290*/  MUFU.TANH R106, R106 ;  /* 0x0000006a006a7308 */ /* 0x000ee20000002400 */
[----:B--2---:R-:W-:Y:S01]  /*32a0*/  HMMA.16816.F32.BF16 R28, R16, R36, R60 ;  /* 0x00000024101c723c */ /* 0x004fe2000004183c */
[----:B------:R-:W-:Y:S02]  /*32b0*/  FSEL R101, R101, -INF , !P3 ;  /* 0xff80000065657808 */ /* 0x000fe40005800000 */
[----:B------:R-:W-:-:S04]  /*32c0*/  ISETP.GE.AND P3, PT, R23, R68, PT ;  /* 0x000000441700720c */ /* 0x000fc80003f66270 */
[----:B------:R2:W-:Y:S01]  /*32d0*/  MUFU.TANH R122, R48 ;  /* 0x00000030007a7308 */ /* 0x0005e20000002400 */
[----:B-1----:R-:W-:Y:S02]  /*32e0*/  FSEL R109, R109, -INF , !P1 ;  /* 0xff8000006d6d7808 */ /* 0x002fe40004800000 */
[-C--:B------:R-:W-:Y:S02]  /*32f0*/  ISETP.GE.AND P1, PT, R33, R68.reuse, PT ;  /* 0x000000442100720c */ /* 0x080fe40003f26270 */
[----:B------:R-:W-:Y:S02]  /*3300*/  LOP3.LUT R33, R69, 0x40, RZ, 0xfc, !PT ;  /* 0x0000004045217812 */ /* 0x000fe400078efcff */
[----:B------:R-:W-:Y:S01]  /*3310*/  FSEL R63, R67, -INF , !P5 ;  /* 0xff800000433f7808 */ /* 0x000fe20006800000 */
[----:B------:R-:W1:Y:S01]  /*3320*/  MUFU.TANH R119, R75 ;  /* 0x0000004b00777308 */ /* 0x000e620000002400 */
[-C--:B------:R-:W-:Y:S02]  /*3330*/  ISETP.GE.AND P5, PT, R35, R68.reuse, PT ;  /* 0x000000442300720c */ /* 0x080fe40003fa6270 */
[----:B------:R-:W-:-:S02]  /*3340*/  ISETP.GE.AND P2, PT, R33, R68, PT ;  /* 0x000000442100720c */ /* 0x000fc40003f46270 */
[----:B------:R-:W-:Y:S02]  /*3350*/  FSEL R64, R96, -INF , !P1 ;  /* 0xff80000060407808 */ /* 0x000fe40004800000 */
[----:B------:R-:W-:Y:S01]  /*3360*/  FSEL R60, R98, -INF , !P2 ;  /* 0xff800000623c7808 */ /* 0x000fe20005000000 */
[----:B------:R-:W4:Y:S01]  /*3370*/  MUFU.TANH R124, R124 ;  /* 0x0000007c007c7308 */ /* 0x000f220000002400 */
[C---:B------:R-:W-:Y:S01]  /*3380*/  HMMA.16816.F32.BF16 R28, R8.reuse, R12, R28 ;  /* 0x0000000c081c723c */ /* 0x040fe2000004181c */
[----:B--2---:R-:W-:Y:S02]  /*3390*/  FSEL R48, R66, -INF , !P4 ;  /* 0xff80000042307808 */ /* 0x004fe40006000000 */
[-C--:B------:R-:W-:Y:S02]  /*33a0*/  ISETP.GE.AND P4, PT, R35, R76.reuse, PT ;  /* 0x0000004c2300720c */ /* 0x080fe40003f86270 */
[----:B------:R-:W-:Y:S01]  /*33b0*/  FSEL R66, R97, -INF , !P5 ;  /* 0xff80000061427808 */ /* 0x000fe20006800000 */
[----:B------:R-:W-:Y:S01]  /*33c0*/  HMMA.16816.F32.BF16 R8, R8, R14, R52 ;  /* 0x0000000e0808723c */ /* 0x000fe20000041834 */
[----:B------:R-:W-:Y:S01]  /*33d0*/  FSEL R103, R103, -INF , !P4 ;  /* 0xff80000067677808 */ /* 0x000fe20006000000 */
[----:B------:R-:W2:Y:S01]  /*33e0*/  MUFU.TANH R113, R113 ;  /* 0x0000007100717308 */ /* 0x000ea20000002400 */
[----:B------:R-:W-:-:S02]  /*33f0*/  ISETP.GE.AND P1, PT, R33, R76, PT ;  /* 0x0000004c2100720c */ /* 0x000fc40003f26270 */
[----:B------:R-:W-:Y:S02]  /*3400*/  ISETP.GE.AND P5, PT, R23, R76, PT ;  /* 0x0000004c1700720c */ /* 0x000fe40003fa6270 */
[C---:B------:R-:W-:Y:S02]  /*3410*/  ISETP.GE.AND P4, PT, R21.reuse, R68, PT ;  /* 0x000000441500720c */ /* 0x040fe40003f86270 */
[----:B------:R-:W-:Y:S01]  /*3420*/  ISETP.GE.AND P2, PT, R21, R76, PT ;  /* 0x0000004c1500720c */ /* 0x000fe20003f46270 */
[----:B------:R-:W-:Y:S01]  /*3430*/  MUFU.TANH R112, R49 ;  /* 0x0000003100707308 */ /* 0x000fe20000002400 */
[C---:B------:R-:W-:Y:S02]  /*3440*/  LOP3.LUT R21, R69.reuse, 0x49, RZ, 0xfc, !PT ;  /* 0x0000004945157812 */ /* 0x040fe400078efcff */
[----:B------:R-:W-:Y:S02]  /*3450*/  LOP3.LUT R13, R69, 0x50, RZ, 0xfc, !PT ;  /* 0x00000050450d7812 */ /* 0x000fe400078efcff */
[----:B------:R-:W-:-:S02]  /*3460*/  FSEL R111, R111, -INF , !P1 ;  /* 0xff8000006f6f7808 */ /* 0x000fc40004800000 */
[----:B------:R-:W-:Y:S01]  /*3470*/  FSEL R125, R125, -INF , !P5 ;  /* 0xff8000007d7d7808 */ /* 0x000fe20006800000 */
[----:B------:R-:W5:Y:S01]  /*3480*/  MUFU.TANH R105, R50 ;  /* 0x0000003200697308 */ /* 0x000f620000002400 */
[----:B------:R-:W-:Y:S01]  /*3490*/  FSEL R126, R126, -INF , !P4 ;  /* 0xff8000007e7e7808 */ /* 0x000fe20006000000 */
[----:B------:R-:W-:Y:S01]  /*34a0*/  FMUL.FTZ R28, R28, UR4 ;  /* 0x000000041c1c7c20 */ /* 0x000fe20008410000 */
[-C--:B------:R-:W-:Y:S01]  /*34b0*/  ISETP.GE.AND P1, PT, R21, R68.reuse, PT ;  /* 0x000000441500720c */ /* 0x080fe20003f26270 */
[----:B------:R-:W-:Y:S01]  /*34c0*/  FMUL.FTZ R29, R29, UR4 ;  /* 0x000000041d1d7c20 */ /* 0x000fe20008410000 */
[C---:B------:R-:W-:Y:S01]  /*34d0*/  ISETP.GE.AND P5, PT, R13.reuse, R68, PT ;  /* 0x000000440d00720c */ /* 0x040fe20003fa6270 */
[----:B------:R-:W-:Y:S01]  /*34e0*/  FMUL.FTZ R30, R30, UR4 ;  /* 0x000000041e1e7c20 */ /* 0x000fe20008410000 */
[-C--:B------:R-:W-:Y:S01]  /*34f0*/  ISETP.GE.AND P4, PT, R13, R76.reuse, PT ;  /* 0x0000004c0d00720c */ /* 0x080fe20003f86270 */
[----:B------:R-:W5:Y:S01]  /*3500*/  MUFU.TANH R67, R51 ;  /* 0x0000003300437308 */ /* 0x000f620000002400 */
[----:B------:R-:W-:Y:S01]  /*3510*/  LOP3.LUT R13, R69, 0x51, RZ, 0xfc, !PT ;  /* 0x00000051450d7812 */ /* 0x000fe200078efcff */
[----:B------:R-:W-:Y:S01]  /*3520*/  FMUL.FTZ R31, R31, UR4 ;  /* 0x000000041f1f7c20 */ /* 0x000fe20008410000 */
[----:B---3--:R-:W-:Y:S01]  /*3530*/  FSEL R106, R106, -INF , !P3 ;  /* 0xff8000006a6a7808 */ /* 0x008fe20005800000 */
[----:B------:R-:W-:Y:S01]  /*3540*/  FMUL.FTZ R56, R9, UR4 ;  /* 0x0000000409387c20 */ /* 0x000fe20008410000 */
[----:B------:R-:W-:Y:S01]  /*3550*/  FSEL R123, R123, -INF , !P2 ;  /* 0xff8000007b7b7808 */ /* 0x000fe20005000000 */
[----:B------:R-:W-:Y:S01]  /*3560*/  FMUL.FTZ R8, R8, UR4 ;  /* 0x0000000408087c20 */ /* 0x000fe20008410000 */
[----:B------:R-:W-:Y:S01]  /*3570*/  FSEL R116, R116, -INF , !P1 ;  /* 0xff80000074747808 */ /* 0x000fe20004800000 */
[----:B------:R-:W3:Y:S01]  /*3580*/  MUFU.TANH R110, R44 ;  /* 0x0000002c006e7308 */ /* 0x000ee20000002400 */
[----:B------:R-:W-:Y:S01]  /*3590*/  ISETP.GE.AND P3, PT, R21, R76, PT ;  /* 0x0000004c1500720c */ /* 0x000fe20003f66270 */
[----:B------:R-:W-:Y:S01]  /*35a0*/  FMUL.FTZ R10, R10, UR4 ;  /* 0x000000040a0a7c20 */ /* 0x000fe20008410000 */
[----:B------:R-:W-:Y:S01]  /*35b0*/  ISETP.GE.AND P2, PT, R13, R68, PT ;  /* 0x000000440d00720c */ /* 0x000fe20003f46270 */
[----:B------:R-:W-:Y:S01]  /*35c0*/  FMUL.FTZ R11, R11, UR4 ;  /* 0x000000040b0b7c20 */ /* 0x000fe20008410000 */
[----:B------:R-:W-:-:S02]  /*35d0*/  ISETP.GE.AND P1, PT, R13, R76, PT ;  /* 0x0000004c0d00720c */ /* 0x000fc40003f26270 */
[C---:B------:R-:W-:Y:S01]  /*35e0*/  LOP3.LUT R17, R69.reuse, 0x58, RZ, 0xfc, !PT ;  /* 0x0000005845117812 */ /* 0x040fe200078efcff */
[----:B------:R-:W3:Y:S01]  /*35f0*/  MUFU.TANH R65, R46 ;  /* 0x0000002e00417308 */ /* 0x000ee20000002400 */
[----:B------:R-:W-:Y:S02]  /*3600*/  LOP3.LUT R13, R69, 0x59, RZ, 0xfc, !PT ;  /* 0x00000059450d7812 */ /* 0x000fe400078efcff */
[----:B------:R-:W-:Y:S02]  /*3610*/  FSEL R117, R117, -INF , !P3 ;  /* 0xff80000075757808 */ /* 0x000fe40005800000 */
[----:B------:R-:W-:Y:S02]  /*3620*/  FSEL R114, R114, -INF , !P5 ;  /* 0xff80000072727808 */ /* 0x000fe40006800000 */
[----:B------:R-:W-:Y:S01]  /*3630*/  FSEL R121, R121, -INF , !P4 ;  /* 0xff80000079797808 */ /* 0x000fe20006000000 */
[----:B------:R-:W3:Y:S01]  /*3640*/  MUFU.TANH R108, R45 ;  /* 0x0000002d006c7308 */ /* 0x000ee20000002400 */
[----:B------:R-:W-:-:S02]  /*3650*/  FSEL R118, R118, -INF , !P2 ;  /* 0xff80000076767808 */ /* 0x000fc40005000000 */
[C---:B------:R-:W-:Y:S02]  /*3660*/  ISETP.GE.AND P3, PT, R17.reuse, R68, PT ;  /* 0x000000441100720c */ /* 0x040fe40003f66270 */
[----:B------:R-:W-:Y:S02]  /*3670*/  ISETP.GE.AND P5, PT, R17, R76, PT ;  /* 0x0000004c1100720c */ /* 0x000fe40003fa6270 */
[C---:B------:R-:W-:Y:S01]  /*3680*/  ISETP.GE.AND P4, PT, R13.reuse, R68, PT ;  /* 0x000000440d00720c */ /* 0x040fe20003f86270 */
[----:B------:R-:W3:Y:S01]  /*3690*/  MUFU.TANH R61, R47 ;  /* 0x0000002f003d7308 */ /* 0x000ee20000002400 */
[----:B------:R-:W-:Y:S02]  /*36a0*/  ISETP.GE.AND P2, PT, R13, R76, PT ;  /* 0x0000004c0d00720c */ /* 0x000fe40003f46270 */
[C---:B------:R-:W-:Y:S02]  /*36b0*/  LOP3.LUT R15, R69.reuse, 0x60, RZ, 0xfc, !PT ;  /* 0x00000060450f7812 */ /* 0x040fe400078efcff */
[----:B------:R-:W-:-:S02]  /*36c0*/  LOP3.LUT R13, R69, 0x61, RZ, 0xfc, !PT ;  /* 0x00000061450d7812 */ /* 0x000fc400078efcff */
[----:B-1----:R-:W-:Y:S01]  /*36d0*/  FSEL R119, R119, -INF , !P1 ;  /* 0xff80000077777808 */ /* 0x002fe20004800000 */
[----:B------:R-:W1:Y:S01]  /*36e0*/  MUFU.TANH R104, R28 ;  /* 0x0000001c00687308 */ /* 0x000e620000002400 */
[----:B------:R-:W-:Y:S02]  /*36f0*/  FSEL R120, R120, -INF , !P3 ;  /* 0xff80000078787808 */ /* 0x000fe40005800000 */
[----:B------:R-:W-:Y:S02]  /*3700*/  FSEL R115, R115, -INF , !P5 ;  /* 0xff80000073737808 */ /* 0x000fe40006800000 */
[----:B----4-:R-:W-:Y:S02]  /*3710*/  FSEL R124, R124, -INF , !P4 ;  /* 0xff8000007c7c7808 */ /* 0x010fe40006000000 */
[C---:B------:R-:W-:Y:S01]  /*3720*/  ISETP.GE.AND P1, PT, R15.reuse, R68, PT ;  /* 0x000000440f00720c */ /* 0x040fe20003f26270 */
[----:B------:R-:W-:Y:S01]  /*3730*/  MUFU.TANH R62, R29 ;  /* 0x0000001d003e7308 */ /* 0x000fe20000002400 */
[----:B------:R-:W-:-:S02]  /*3740*/  ISETP.GE.AND P3, PT, R15, R76, PT ;  /* 0x0000004c0f00720c */ /* 0x000fc40003f66270 */
[C---:B------:R-:W-:Y:S02]  /*3750*/  ISETP.GE.AND P5, PT, R13.reuse, R68, PT ;  /* 0x000000440d00720c */ /* 0x040fe40003fa6270 */
[----:B------:R-:W-:Y:S02]  /*3760*/  ISETP.GE.AND P4, PT, R13, R76, PT ;  /* 0x0000004c0d00720c */ /* 0x000fe40003f86270 */
[C---:B------:R-:W-:Y:S01]  /*3770*/  LOP3.LUT R15, R69.reuse, 0x68, RZ, 0xfc, !PT ;  /* 0x00000068450f7812 */ /* 0x040fe200078efcff */
[----:B------:R-:W4:Y:S01]  /*3780*/  MUFU.TANH R49, R30 ;  /* 0x0000001e00317308 */ /* 0x000f220000002400 */
[----:B------:R-:W-:Y:S02]  /*3790*/  LOP3.LUT R13, R69, 0x69, RZ, 0xfc, !PT ;  /* 0x00000069450d7812 */ /* 0x000fe400078efcff */
[----:B--2---:R-:W-:Y:S02]  /*37a0*/  FSEL R113, R113, -INF , !P2 ;  /* 0xff80000071717808 */ /* 0x004fe40005000000 */
[----:B------:R-:W-:-:S02]  /*37b0*/  FSEL R122, R122, -INF , !P1 ;  /* 0xff8000007a7a7808 */ /* 0x000fc40004800000 */
[----:B-----5:R-:W-:Y:S01]  /*37c0*/  FSEL R105, R105, -INF , !P3 ;  /* 0xff80000069697808 */ /* 0x020fe20005800000 */
[----:B------:R-:W2:Y:S01]  /*37d0*/  MUFU.TANH R39, R31 ;  /* 0x0000001f00277308 */ /* 0x000ea20000002400 */
[----:B------:R-:W-:Y:S02]  /*37e0*/  FSEL R112, R112, -INF , !P5 ;  /* 0xff80000070707808 */ /* 0x000fe40006800000 */
[C---:B------:R-:W-:Y:S02]  /*37f0*/  ISETP.GE.AND P2, PT, R15.reuse, R68, PT ;  /* 0x000000440f00720c */ /* 0x040fe40003f46270 */
[----:B------:R-:W-:Y:S02]  /*3800*/  ISETP.GE.AND P1, PT, R15, R76, PT ;  /* 0x0000004c0f00720c */ /* 0x000fe40003f26270 */
[C---:B------:R-:W-:Y:S01]  /*3810*/  ISETP.GE.AND P3, PT, R13.reuse, R68, PT ;  /* 0x000000440d00720c */ /* 0x040fe20003f66270 */
[----:B------:R-:W5:Y:S01]  /*3820*/  MUFU.TANH R58, R8 ;  /* 0x00000008003a7308 */ /* 0x000f620000002400 */
[----:B------:R-:W-:-:S02]  /*3830*/  ISETP.GE.AND P5, PT, R13, R76, PT ;  /* 0x0000004c0d00720c */ /* 0x000fc40003fa6270 */
[C---:B------:R-:W-:Y:S02]  /*3840*/  LOP3.LUT R15, R69.reuse, 0x70, RZ, 0xfc, !PT ;  /* 0x00000070450f7812 */ /* 0x040fe400078efcff */
[----:B------:R-:W-:Y:S02]  /*3850*/  LOP3.LUT R13, R69, 0x71, RZ, 0xfc, !PT ;  /* 0x00000071450d7812 */ /* 0x000fe400078efcff */
[----:B------:R-:W-:Y:S01]  /*3860*/  FSEL R67, R67, -INF , !P4 ;  /* 0xff80000043437808 */ /* 0x000fe20006000000 */
[----:B------:R-:W5:Y:S01]  /*3870*/  MUFU.TANH R56, R56 ;  /* 0x0000003800387308 */ /* 0x000f620000002400 */
[----:B---3--:R-:W-:Y:S02]  /*3880*/  FSEL R110, R110, -INF , !P2 ;  /* 0xff8000006e6e7808 */ /* 0x008fe40005000000 */
[----:B------:R-:W-:Y:S02]  /*3890*/  FSEL R65, R65, -INF , !P1 ;  /* 0xff80000041417808 */ /* 0x000fe40004800000 */
[----:B------:R-:W-:-:S02]  /*38a0*/  ISETP.GE.AND P4, PT, R15, R68, PT ;  /* 0x000000440f00720c */ /* 0x000fc40003f86270 */
[----:B------:R-:W-:Y:S01]  /*38b0*/  ISETP.GE.AND P2, PT, R15, R76, PT ;  /* 0x0000004c0f00720c */ /* 0x000fe20003f46270 */
[----:B------:R-:W3:Y:S01]  /*38c0*/  MUFU.TANH R35, R10 ;  /* 0x0000000a00237308 */ /* 0x000ee20000002400 */
[----:B------:R-:W-:Y:S01]  /*38d0*/  BAR.SYNC.DEFER_BLOCKING 0x0 ;  /* 0x0000000000007b1d */ /* 0x000fe20000010000 */
[----:B------:R-:W-:Y:S02]  /*38e0*/  ISETP.GE.AND P1, PT, R13, R68, PT ;  /* 0x000000440d00720c */ /* 0x000fe40003f26270 */
[C---:B------:R-:W-:Y:S02]  /*38f0*/  LOP3.LUT R9, R69.reuse, 0x78, RZ, 0xfc, !PT ;  /* 0x0000007845097812 */ /* 0x040fe400078efcff */
[----:B------:R-:W-:Y:S02]  /*3900*/  LOP3.LUT R69, R69, 0x79, RZ, 0xfc, !PT ;  /* 0x0000007945457812 */ /* 0x000fe400078efcff */
[----:B------:R-:W3:Y:S01]  /*3910*/  MUFU.TANH R31, R11 ;  /* 0x0000000b001f7308 */ /* 0x000ee20000002400 */
[----:B------:R-:W-:-:S02]  /*3920*/  FSEL R108, R108, -INF , !P3 ;  /* 0xff8000006c6c7808 */ /* 0x000fc40005800000 */
[----:B------:R-:W-:Y:S02]  /*3930*/  FSEL R61, R61, -INF , !P5 ;  /* 0xff8000003d3d7808 */ /* 0x000fe40006800000 */
[----:B-1----:R-:W-:Y:S02]  /*3940*/  FSEL R104, R104, -INF , !P4 ;  /* 0xff80000068687808 */ /* 0x002fe40006000000 */
[----:B----4-:R-:W-:Y:S02]  /*3950*/  FSEL R49, R49, -INF , !P2 ;  /* 0xff80000031317808 */ /* 0x010fe40005000000 */
[----:B------:R-:W-:Y:S02]  /*3960*/  FSEL R62, R62, -INF , !P1 ;  /* 0xff8000003e3e7808 */ /* 0x000fe40004800000 */
[----:B------:R-:W-:Y:S02]  /*3970*/  ISETP.GE.AND P3, PT, R13, R76, PT ;  /* 0x0000004c0d00720c */ /* 0x000fe40003f66270 */
[----:B------:R-:W-:-:S02]  /*3980*/  ISETP.GE.AND P5, PT, R9, R68, PT ;  /* 0x000000440900720c */ /* 0x000fc40003fa6270 */
[----:B------:R-:W-:Y:S02]  /*3990*/  ISETP.GE.AND P4, PT, R69, R68, PT ;  /* 0x000000444500720c */ /* 0x000fe40003f86270 */
[-C--:B------:R-:W-:Y:S02]  /*39a0*/  ISETP.GE.AND P2, PT, R9, R76.reuse, PT ;  /* 0x0000004c0900720c */ /* 0x080fe40003f46270 */
[----:B------:R-:W-:Y:S02]  /*39b0*/  ISETP.GE.AND P1, PT, R69, R76, PT ;  /* 0x0000004c4500720c */ /* 0x000fe40003f26270 */
[----:B--2---:R-:W-:Y:S02]  /*39c0*/  FSEL R39, R39, -INF , !P3 ;  /* 0xff80000027277808 */ /* 0x004fe40005800000 */
[----:B-----5:R-:W-:Y:S02]  /*39d0*/  FSEL R58, R58, -INF , !P5 ;  /* 0xff8000003a3a7808 */ /* 0x020fe40006800000 */
[----:B------:R-:W-:-:S02]  /*39e0*/  FSEL R56, R56, -INF , !P4 ;  /* 0xff80000038387808 */ /* 0x000fc40006000000 */
[----:B---3--:R-:W-:Y:S02]  /*39f0*/  FSEL R35, R35, -INF , !P2 ;  /* 0xff80000023237808 */ /* 0x008fe40005000000 */
        /* <DEDUP_REMOVED lines=11> */
[----:B------:R-:W-:-:S05]  /*3ab0*/  ISETP.GE.AND P3, PT, R26, RZ, PT ;  /* 0x000000ff1a00720c */ /* 0x000fca0003f66270 */
        /* <DEDUP_REMOVED lines=22> */
[----:B------:R-:W-:-:S02]  /*3c20*/  ISETP.NE.AND P2, PT, R5, RZ, PT ;  /* 0x000000ff0500720c */ /* 0x000fc40003f45270 */
[----:B------:R-:W-:-:S05]  /*3c30*/  LOP3.LUT R2, RZ, R5, RZ, 0x33, !PT ;  /* 0x00000005ff027212 */ /* 0x000fca00078e33ff */
        /* <DEDUP_REMOVED lines=24> */
.L_x_6374:
[----:B------:R-:W-:-:S04]  /*3dc0*/  ULEA UR6, -UR6, URZ, 0x7 ;  /* 0x0000003f06067291 */ /* 0x000fc8000f8e393f */
[----:B------:R-:W-:Y:S02]  /*3dd0*/  USHF.R.S32.HI UR4, URZ, 0x1f, UR6 ;  /* 0x0000001f3f047899 */ /* 0x000fe40008011406 */
[----:B------:R-:W-:-:S04]  /*3de0*/  MOV R10, UR6 ;  /* 0x00000006000a7c02 */ /* 0x000fc80008000f00 */
[----:B------:R-:W-:-:S07]  /*3df0*/  MOV R2, UR4 ;  /* 0x0000000400027c02 */ /* 0x000fce0008000f00 */
.L_x_6375:
        /* <DEDUP_REMOVED lines=28> */
.L_x_6373:
        /* <DEDUP_REMOVED lines=89> */
[--C-:B------:R-:W-:Y:S01]  /*4550*/  FFMA.FTZ R36, R84, UR4, -R59.reuse ;  /* 0x0000000454247c23 */ /* 0x100fe2000801083b */
[----:B------:R-:W-:Y:S01]  /*4560*/  MUFU.EX2 R55, R55 ;  /* 0x0000003700377308 */ /* 0x000fe20000000800 */
[----:B------:R-:W1:Y:S01]  /*4570*/  LDSM.16.MT88.4 R84, [R164+0x6000] ;  /* 0x00600000a454783b */ /* 0x000e620000004200 */
[--C-:B------:R-:W-:Y:S01]  /*4580*/  FFMA.FTZ R38, R40, UR4, -R59.reuse ;  /* 0x0000000428267c23 */ /* 0x100fe2000801083b */
        /* <DEDUP_REMOVED lines=9> */
[----:B------:R-:W2:Y:S01]  /*4620*/  LDSM.16.MT88.4 R76, [R163+0x6000] ;  /* 0x00600000a34c783b */ /* 0x000ea20000004200 */
        /* <DEDUP_REMOVED lines=52> */
[----:B------:R-:W-:Y:S01]  /*4970*/  FADD.FTZ R52, R55, R52 ;  /* 0x0000003437347221 */ /* 0x000fe20000010000 */
[----:B------:R-:W-:Y:S01]  /*4980*/  FADD.FTZ R50, R53, R50 ;  /* 0x0000003235327221 */ /* 0x000fe20000010000 */
[--C-:B------:R-:W-:Y:S01]  /*4990*/  FFMA.FTZ R104, R104, UR4, -R59.reuse ;  /* 0x0000000468687c23 */ /* 0x100fe2000801083b */
[--C-:B------:R-:W-:Y:S01]  /*49a0*/  FFMA.FTZ R61, R62, UR4, -R59.reuse ;  /* 0x000000043e3d7c23 */ /* 0x100fe2000801083b */
[----:B------:R-:W-:Y:S01]  /*49b0*/  MUFU.EX2 R41, R41 ;  /* 0x0000002900297308 */ /* 0x000fe20000000800 */
[----:B------:R-:W-:Y:S01]  /*49c0*/  FADD.FTZ R51, R51, R52 ;  /* 0x0000003433337221 */ /* 0x000fe20000010000 */
[--C-:B------:R-:W-:Y:S01]  /*49d0*/  FFMA.FTZ R187, R56, UR4, -R59.reuse ;  /* 0x0000000438bb7c23 */ /* 0x100fe2000801083b */
[--C-:B------:R-:W-:Y:S01]  /*49e0*/  FFMA.FTZ R188, R31, UR4, -R32.reuse ;  /* 0x000000041fbc7c23 */ /* 0x100fe20008010820 */
[----:B------:R-:W-:Y:S01]  /*49f0*/  FFMA.FTZ R58, R58, UR4, -R59 ;  /* 0x000000043a3a7c23 */ /* 0x000fe2000801083b */
[----:B------:R-:W-:Y:S01]  /*4a00*/  FADD.FTZ R42, R42, R51 ;  /* 0x000000332a2a7221 */ /* 0x000fe20000010000 */
[----:B------:R-:W-:-:S02]  /*4a10*/  FFMA.FTZ R49, R49, UR4, -R32 ;  /* 0x0000000431317c23 */ /* 0x000fc40008010820 */
[----:B------:R-:W3:Y:S01]  /*4a20*/  MUFU.EX2 R36, R36 ;  /* 0x0000002400247308 */ /* 0x000ee20000000800 */
[----:B----4-:R-:W-:-:S07]  /*4a30*/  F2FP.BF16.F32.PACK_AB R71, R44, R47 ;  /* 0x0000002f2c47723e */ /* 0x010fce00000010ff */
[C---:B------:R-:W-:Y:S01]  /*4a40*/  HMMA.16816.F32.BF16 R96, R68.reuse, R92, RZ ;  /* 0x0000005c4460723c */ /* 0x040fe200000418ff */
[----:B------:R-:W-:Y:S05]  /*4a50*/  MUFU.EX2 R38, R38 ;  /* 0x0000002600267308 */ /* 0x000fea0000000800 */
[C---:B------:R-:W-:Y:S03]  /*4a60*/  HMMA.16816.F32.BF16 R92, R68.reuse, R94, RZ ;  /* 0x0000005e445c723c */ /* 0x040fe600000418ff */
[----:B------:R-:W4:Y:S01]  /*4a70*/  MUFU.EX2 R33, R33 ;  /* 0x0000002100217308 */ /* 0x000f220000000800 */
[C---:B---3--:R-:W-:Y:S01]  /*4a80*/  F2FP.BF16.F32.PACK_AB R4, R36.reuse, R41 ;  /* 0x000000292404723e */ /* 0x048fe200000010ff */
[----:B------:R-:W-:Y:S01]  /*4a90*/  FADD.FTZ R41, R41, R42 ;  /* 0x0000002a29297221 */ /* 0x000fe20000010000 */
[----:B-1----:R-:W-:Y:S03]  /*4aa0*/  HMMA.16816.F32.BF16 R88, R68, R84, RZ ;  /* 0x000000544458723c */ /* 0x002fe600000418ff */
[----:B------:R-:W-:-:S02]  /*4ab0*/  FADD.FTZ R41, R36, R41 ;  /* 0x0000002924297221 */ /* 0x000fc40000010000 */
[----:B------:R-:W-:Y:S01]  /*4ac0*/  MUFU.EX2 R40, R40 ;  /* 0x0000002800287308 */ /* 0x000fe20000000800 */
[C---:B--2---:R-:W-:Y:S06]  /*4ad0*/  HMMA.16816.F32.BF16 R80, R68.reuse, R76, RZ ;  /* 0x0000004c4450723c */ /* 0x044fec00000418ff */
        /* <DEDUP_REMOVED lines=164> */
[----:B------:R-:W-:Y:S01]  /*5520*/  MUFU.EX2 R47, R49 ;  /* 0x00000031002f7308 */ /* 0x000fe20000000800 */
        /* <DEDUP_REMOVED lines=68> */
.L_x_6380:
        /* <DEDUP_REMOVED lines=66> */
.L_x_6377:
[C---:B------:R-:W-:Y:S04]  /*5d90*/  LEA R174, P0, R10.reuse, R174, 0x1 ;  /* 0x000000ae0aae7211 */ /* 0x040fe800078008ff */
[----:B------:R-:W-:Y:S02]  /*5da0*/  LEA.HI.X R175, R10, R175, R0, 0x1, P0 ;  /* 0x000000af0aaf7211 */ /* 0x000fe400000f0c00 */
[----:B------:R-:W-:Y:S03]  /*5db0*/  IADD3 R196, P0, R174, UR15, RZ ;  /* 0x0000000faec47c10 */ /* 0x000fe6000ff1e0ff */
[----:B------:R-:W-:Y:S01]  /*5dc0*/  @!PT LDS RZ, [RZ] ;  /* 0x00000000fffff984 */ /* 0x000fe20000000800 */
[----:B------:R-:W-:Y:S01]  /*5dd0*/  @!PT LDS RZ, [RZ] ;  /* 0x00000000fffff984 */ /* 0x000fe20000000800 */
[----:B------:R-:W-:Y:S01]  /*5de0*/  @!PT LDS RZ, [RZ] ;  /* 0x00000000fffff984 */ /* 0x000fe20000000800 */
        /* <DEDUP_REMOVED lines=18> */
[----:B------:R-:W-:Y:S01]  /*5f10*/  ISETP.GT.AND P0, PT, R186, R173, PT ;  /* 0x000000adba00720c */ /* 0x000fe20003f04270 */
        /* <DEDUP_REMOVED lines=14> */
[----:B------:R-:W1:Y:S08]  /*6000*/  LDSM.16.M88.4 R144, [R169] ;  /* 0x00000000a990783b */ /* 0x000e700000000200 */
[----:B------:R-:W1:Y:S08]  /*6010*/  LDSM.16.M88.4 R148, [R169+0x800] ;  /* 0x00080000a994783b */ /* 0x000e700000000200 */
[----:B------:R-:W1:Y:S01]  /*6020*/  LDSM.16.M88.4 R152, [R169+0x1000] ;  /* 0x00100000a998783b */ /* 0x000e620000000200 */
        /* <DEDUP_REMOVED lines=25> */
[C---:B------:R-:W-:Y:S06]  /*61c0*/  HMMA.16816.F32.BF16 R12, R140.reuse, R148, R12 ;  /* 0x000000948c0c723c */ /* 0x040fec000004180c */
        /* <DEDUP_REMOVED lines=27> */
[C---:B------:R-:W-:Y:S06]  /*6380*/  HMMA.16816.F32.BF16 R28, R104.reuse, R124, R28 ;  /* 0x0000007c681c723c */ /* 0x040fec000004181c */
[C---:B------:R-:W-:Y:S01]  /*6390*/  HMMA.16816.F32.BF16 R32, R104.reuse, R126, R32 ;  /* 0x0000007e6820723c */ /* 0x040fe20000041820 */
[----:B------:R-:W5:Y:S05]  /*63a0*/  LDSM.16.M88.4 R124, [R166] ;  /* 0x00000000a67c783b */ /* 0x000f6a0000000200 */
[C---:B----4-:R-:W-:Y:S06]  /*63b0*/  HMMA.16816.F32.BF16 R36, R104.reuse, R120, R36 ;  /* 0x000000786824723c */ /* 0x050fec0000041824 */
[C---:B------:R-:W-:Y:S06]  /*63c0*/  HMMA.16816.F32.BF16 R40, R104.reuse, R122, R40 ;  /* 0x0000007a6828723c */ /* 0x040fec0000041828 */
[C---:B-1----:R-:W-:Y:S06]  /*63d0*/  HMMA.16816.F32.BF16 R44, R104.reuse, R108, R44 ;  /* 0x0000006c682c723c */ /* 0x042fec000004182c */
[C---:B------:R-:W-:Y:S01]  /*63e0*/  HMMA.16816.F32.BF16 R48, R104.reuse, R110, R48 ;  /* 0x0000006e6830723c */ /* 0x040fe20000041830 */
[----:B------:R-:W-:Y:S05]  /*63f0*/  LDSM.16.M88.4 R108, [R100+0x1000] ;  /* 0x00100000646c783b */ /* 0x000fea0000000200 */
[C---:B--2---:R-:W-:Y:S06]  /*6400*/  HMMA.16816.F32.BF16 R52, R104.reuse, R112, R52 ;  /* 0x000000706834723c */ /* 0x044fec0000041834 */
[C---:B------:R-:W-:Y:S06]  /*6410*/  HMMA.16816.F32.BF16 R56, R104.reuse, R114, R56 ;  /* 0x000000726838723c */ /* 0x040fec0000041838 */
[C---:B---3--:R-:W-:Y:S06]  /*6420*/  HMMA.16816.F32.BF16 R60, R104.reuse, R116, R60 ;  /* 0x00000074683c723c */ /* 0x048fec000004183c */
[----:B------:R-:W-:Y:S01]  /*6430*/  HMMA.16816.F32.BF16 R64, R104, R118, R64 ;  /* 0x000000766840723c */ /* 0x000fe20000041840 */
[----:B------:R-:W1:Y:S05]  /*6440*/  LDSM.16.M88.4 R104, [R100+0x800] ;  /* 0x000800006468783b */ /* 0x000e6a0000000200 */
[C---:B-----5:R-:W-:Y:S06]  /*6450*/  HMMA.16816.F32.BF16 R4, R124.reuse, R128, R4 ;  /* 0x000000807c04723c */ /* 0x060fec0000041804 */
[C---:B------:R-:W-:Y:S11]  /*6460*/  HMMA.16816.F32.BF16 R8, R124.reuse, R130, R8 ;  /* 0x000000827c08723c */ /* 0x040ff60000041808 */
[----:B------:R-:W-:Y:S07]  /*6470*/  @!UPT UIADD3 URZ, URZ, URZ, URZ ;  /* 0x0000003f3f3ff290 */ /* 0x000fee000fffe03f */
        /* <DEDUP_REMOVED lines=9> */
[C---:B-1----:R-:W-:Y:S05]  /*6510*/  HMMA.16816.F32.BF16 R12, R124.reuse, R104, R12 ;  /* 0x000000687c0c723c */ /* 0x042fea000004180c */
[----:B------:R-:W1:Y:S01]  /*6520*/  MUFU.TANH R233, R233 ;  /* 0x000000e900e97308 */ /* 0x000e620000002400 */
[C---:B------:R-:W-:Y:S01]  /*6530*/  HMMA.16816.F32.BF16 R16, R124.reuse, R106, R16 ;  /* 0x0000006a7c10723c */ /* 0x040fe20000041810 */
[----:B------:R-:W3:Y:S08]  /*6540*/  LDSM.16.M88.4 R104, [R100+0x1800] ;  /* 0x001800006468783b */ /* 0x000ef00000000200 */
[----:B------:R-:W4:Y:S01]  /*6550*/  MUFU.TANH R236, R236 ;  /* 0x000000ec00ec7308 */ /* 0x000f220000002400 */
[C---:B------:R-:W-:Y:S06]  /*6560*/  HMMA.16816.F32.BF16 R20, R124.reuse, R108, R20 ;  /* 0x0000006c7c14723c */ /* 0x040fec0000041814 */
[C---:B------:R-:W-:Y:S03]  /*6570*/  HMMA.16816.F32.BF16 R24, R124.reuse, R110, R24 ;  /* 0x0000006e7c18723c */ /* 0x040fe60000041818 */
[----:B------:R-:W1:Y:S01]  /*6580*/  MUFU.TANH R240, R240 ;  /* 0x000000f000f07308 */ /* 0x000e620000002400 */
[----:B------:R-:W5:Y:S01]  /*6590*/  LDSM.16.M88.4 R108, [R100+0x2000] ;  /* 0x00200000646c783b */ /* 0x000f620000000200 */
        /* <DEDUP_REMOVED lines=19> */
[C---:B---3--:R-:W-:Y:S06]  /*66d0*/  HMMA.16816.F32.BF16 R28, R124.reuse, R104, R28 ;  /* 0x000000687c1c723c */ /* 0x048fec000004181c */
[----:B------:R-:W3:Y:S01]  /*66e0*/  MUFU.TANH R250, R250 ;  /* 0x000000fa00fa7308 */ /* 0x000ee20000002400 */
[C---:B------:R-:W-:Y:S01]  /*66f0*/  HMMA.16816.F32.BF16 R32, R124.reuse, R106, R32 ;  /* 0x0000006a7c20723c */ /* 0x040fe20000041820 */
[----:B------:R-:W2:Y:S08]  /*6700*/  LDSM.16.M88.4 R104, [R100+0x2800] ;  /* 0x002800006468783b */ /* 0x000eb00000000200 */
[----:B------:R-:W1:Y:S01]  /*6710*/  MUFU.TANH R247, R247 ;  /* 0x000000f700f77308 */ /* 0x000e620000002400 */
[C---:B-----5:R-:W-:Y:S06]  /*6720*/  HMMA.16816.F32.BF16 R36, R124.reuse, R108, R36 ;  /* 0x0000006c7c24723c */ /* 0x060fec0000041824 */
        /* <DEDUP_REMOVED lines=21> */
[C---:B--2---:R-:W-:Y:S03]  /*6880*/  HMMA.16816.F32.BF16 R44, R124.reuse, R104, R44 ;  /* 0x000000687c2c723c */ /* 0x044fe6000004182c */
[----:B------:R-:W-:Y:S04]  /*6890*/  FMUL.FTZ R212, R43, UR8 ;  /* 0x000000082bd47c20 */ /* 0x000fe80008410000 */
[----:B------:R-:W2:Y:S01]  /*68a0*/  MUFU.TANH R243, R243 ;  /* 0x000000f300f37308 */ /* 0x000ea20000002400 */
[C---:B------:R-:W-:Y:S01]  /*68b0*/  HMMA.16816.F32.BF16 R48, R124.reuse, R106, R48 ;  /* 0x0000006a7c30723c */ /* 0x040fe20000041830 */
[----:B------:R-:W4:Y:S01]  /*68c0*/  LDSM.16.M88.4 R104, [R100+0x3800] ;  /* 0x003800006468783b */ /* 0x000f220000000200 */
[----:B------:R-:W-:Y:S07]  /*68d0*/  DEPBAR.LE SB0, 0x0 ;  /* 0x000080000000791a */ /* 0x000fee0000000000 */
[----:B------:R-:W1:Y:S01]  /*68e0*/  MUFU.TANH R246, R246 ;  /* 0x000000f600f67308 */ /* 0x000e620000002400 */
[C---:B-----5:R-:W-:Y:S01]  /*68f0*/  HMMA.16816.F32.BF16 R52, R124.reuse, R108, R52 ;  /* 0x0000006c7c34723c */ /* 0x060fe20000041834 */
[----:B------:R-:W-:Y:S05]  /*6900*/  BAR.SYNC.DEFER_BLOCKING 0x0 ;  /* 0x0000000000007b1d */ /* 0x000fea0000010000 */
[C---:B------:R-:W-:Y:S03]  /*6910*/  HMMA.16816.F32.BF16 R56, R124.reuse, R110, R56 ;  /* 0x0000006e7c38723c */ /* 0x040fe60000041838 */
        /* <DEDUP_REMOVED lines=18> */
[C---:B----4-:R-:W-:Y:S03]  /*6a40*/  HMMA.16816.F32.BF16 R60, R124.reuse, R104, R60 ;  /* 0x000000687c3c723c */ /* 0x050fe6000004183c */
[----:B------:R-:W-:Y:S01]  /*6a50*/  FMUL.FTZ R198, R58, UR8 ;  /* 0x000000083ac67c20 */ /* 0x000fe20008410000 */
[----:B------:R-:W-:Y:S04]  /*6a60*/  FMUL.FTZ R196, R59, UR8 ;  /* 0x000000083bc47c20 */ /* 0x000fe80008410000 */
[----:B------:R-:W4:Y:S01]  /*6a70*/  MUFU.TANH R232, R232 ;  /* 0x000000e800e87308 */ /* 0x000f220000002400 */
[----:B------:R-:W-:Y:S09]  /*6a80*/  HMMA.16816.F32.BF16 R64, R124, R106, R64 ;  /* 0x0000006a7c40723c */ /* 0x000ff20000041840 */
        /* <DEDUP_REMOVED lines=119> */
.L_x_6379:
        /* <DEDUP_REMOVED lines=28> */
.L_x_6378:
        /* <DEDUP_REMOVED lines=148> */
[----:B------:R-:W-:Y:S01]  /*7d00*/  FFMA.FTZ R131, R200, UR4, -R39 ;  /* 0x00000004c8837c23 */ /* 0x000fe20008010827 */
[----:B------:R-:W-:Y:S01]  /*7d10*/  FFMA.FTZ R115, R38, R187, R115 ;  /* 0x000000bb26737223 */ /* 0x000fe20000010073 */
[--C-:B------:R-:W-:Y:S01]  /*7d20*/  FFMA.FTZ R128, R198, UR4, -R39.reuse ;  /* 0x00000004c6807c23 */ /* 0x100fe20008010827 */
[----:B------:R-:W-:Y:S01]  /*7d30*/  FFMA.FTZ R135, R196, UR4, -R39 ;  /* 0x00000004c4877c23 */ /* 0x000fe20008010827 */
        /* <DEDUP_REMOVED lines=29> */
[----:B------:R-:W-:Y:S01]  /*7f10*/  ISETP.GT.AND P0, PT, R186, R173, PT ;  /* 0x000000adba00720c */ /* 0x000fe20003f04270 */
        /* <DEDUP_REMOVED lines=260> */
.L_x_6376:
        /* <DEDUP_REMOVED lines=164> */
.L_x_6382:
[----:B------:R-:W-:Y:S05]  /*99a0*/  BSYNC B0 ;  /* 0x0000000000007941 */ /* 0x000fea0003800000 */
.L_x_6381:
        /* <DEDUP_REMOVED lines=17> */
.L_x_6383:
        /* <DEDUP_REMOVED lines=12> */
.L_x_8045:


//--------------------- .text._ZN5flash24flash_fwd_splitkv_kernelI23Flash_fwd_kernel_traitsILi64ELi64ELi128ELi4ELb0ELb0EN7cutlass10bfloat16_tE19Flash_kernel_traitsILi64ELi64ELi128ELi4ES3_EELb1ELb0ELb0ELb0ELb1ELb0ELb0ELb0EEEvNS_16Flash_fwd_paramsE --------------------------
	.section	.text._ZN5flash24flash_fwd_splitkv_kernelI23Flash_fwd_kernel_traitsILi64ELi64ELi128ELi4ELb0ELb0EN7cutlass10bfloat16_tE19Flash_kernel_traitsILi64ELi64ELi128ELi4ES3_EELb1ELb0ELb0ELb0ELb1ELb0ELb0ELb0EEEvNS_16Flash_fwd_paramsE,"ax",@progbits
	.align	128
        .global         _ZN5flash24flash_fwd_splitkv_kernelI23Flash_fwd_kernel_traitsILi64ELi64ELi128ELi4ELb0ELb0EN7cutlass10bfloat16_tE19Flash_kernel_traitsILi64ELi64ELi128ELi4ES3_EELb1ELb0ELb0ELb0ELb1ELb0ELb0ELb0EEEvNS_16Flash_fwd_paramsE
        .type           _ZN5flash24flash_fwd_splitkv_kernelI23Flash_fwd_kernel_traitsILi64ELi64ELi128ELi4ELb0ELb0EN7cutlass10bfloat16_tE19Flash_kernel_traitsILi64ELi64ELi128ELi4ES3_EELb1ELb0ELb0ELb0ELb1ELb0ELb0ELb0EEEvNS_16Flash_fwd_paramsE,@function
        .size           _ZN5flash24flash_fwd_splitkv_kernelI23Flash_fwd_kernel_traitsILi64ELi64ELi128ELi4ELb0ELb0EN7cutlass10bfloat16_tE19Flash_kernel_traitsILi64ELi64ELi128ELi4ES3_EELb1ELb0ELb0ELb0ELb1ELb0ELb0ELb0EEEvNS_16Flash_fwd_paramsE,(.L_x_8046 - _ZN5flash24flash_fwd_splitkv_kernelI23Flash_fwd_kernel_traitsILi64ELi64ELi128ELi4ELb0ELb0EN7cutlass10bfloat16_tE19Flash_kernel_traitsILi64ELi64ELi128ELi4ES3_EELb1ELb0ELb0ELb0ELb1ELb0ELb0ELb0EEEvNS_16Flash_fwd_paramsE)
        .other          _ZN5flash24flash_fwd_splitkv_kernelI23Flash_fwd_kernel_traitsILi64ELi64ELi128ELi4ELb0ELb0EN7cutlass10bfloat16_tE19Flash_kernel_traitsILi64ELi64ELi128ELi4ES3_EELb1ELb0ELb0ELb0ELb1ELb0ELb0ELb0EEEvNS_16Flash_fwd_paramsE,@"STO_CUDA_ENTRY STV_DEFAULT"
_ZN5flash24flash_fwd_splitkv_kernelI23Flash_fwd_kernel_traitsILi64ELi64ELi128ELi4ELb0ELb0EN7cutlass10bfloat16_tE19Flash_kernel_traitsILi64ELi64ELi128ELi4ES3_EELb1ELb0ELb0ELb0ELb1ELb0ELb0ELb0EEEvNS_16Flash_fwd_paramsE:
.text._ZN5flash24flash_fwd_splitkv_kernelI23Flash_fwd_kernel_traitsILi64ELi64ELi128ELi4ELb0ELb0EN7cutlass10bfloat16_tE19Flash_kernel_traitsILi64ELi64ELi128ELi4ES3_EELb1ELb0ELb0ELb0ELb1ELb0ELb0ELb0EEEvNS_16Flash_fwd_paramsE:
        /* <DEDUP_REMOVED lines=10> */
[----:B---3--:R-:W-:-:S05]  /*00a0*/  ISETP.NE.U32.AND P1, PT, R2, RZ, PT ;  /* 0x000000ff0200720c */ /* 0x008fca0003f25070 */
[----:B------:R-:W3:Y:S01]  /*00b0*/  LDC.64 R12, c[0x0][0x2f8] ;  /* 0x0000be00ff0c7b82 */ /* 0x000ee20000000a00 */
[----:B------:R-:W-:Y:S01]  /*00c0*/  ISETP.NE.AND.EX P1, PT, R3, RZ, PT, P1 ;  /* 0x000000ff0300720c */ /* 0x000fe20003f25310 */
[----:B--2---:R-:W-:-:S06]  /*00d0*/  IMAD.WIDE R16, R9, 0x4, R6 ;  /* 0x0000000409107825 */ /* 0x004fcc00078e0206 */
[----:B------:R-:W2:Y:S01]  /*00e0*/  LDC.64 R2, c[0x0][0x2f8] ;  /* 0x0000be00ff027b82 */ /* 0x000ea20000000a00 */
[----:B------:R-:W4:Y:S04]  /*00f0*/  @P2 LDG.E R166, desc[UR12][R16.64] ;  /* 0x0000000c10a62981 */ /* 0x000f28000c1e1900 */
[----:B------:R-:W4:Y:S03]  /*0100*/  @P2 LDG.E R5, desc[UR12][R16.64+0x4] ;  /* 0x0000040c10052981 */ /* 0x000f26000c1e1900 */
[----:B------:R-:W1:Y:S01]  /*0110*/  @P1 LDC.64 R6, c[0x0][0x300] ;  /* 0x0000c000ff061b82 */ /* 0x000e620000000a00 */
[----:B------:R-:W-:Y:S02]  /*0120*/  IMAD.MOV.U32 R10, RZ, RZ, RZ ;  /* 0x000000ffff0a7224 */ /* 0x000fe400078e00ff */
[----:B-1----:R-:W-:-:S05]  /*0130*/  @P1 IMAD.WIDE R14, R9, 0x4, R6 ;  /* 0x00000004090e1825 */ /* 0x002fca00078e0206 */
[----:B------:R1:W5:Y:S01]  /*0140*/  @P1 LDG.E R10, desc[UR12][R14.64] ;  /* 0x0000000c0e0a1981 */ /* 0x000362000c1e1900 */
[----:B------:R-:W-:Y:S02]  /*0150*/  ISETP.NE.AND P3, PT, R0, RZ, PT ;  /* 0x000000ff0000720c */ /* 0x000fe40003f65270 */
[----:B--2---:R-:W-:-:S04]  /*0160*/  ISETP.EQ.U32.AND P0, PT, R2, RZ, PT ;  /* 0x000000ff0200720c */ /* 0x004fc80003f02070 */
[----:B------:R-:W-:Y:S01]  /*0170*/  ISETP.EQ.OR.EX P0, PT, R3, RZ, !P3, P0 ;  /* 0x000000ff0300720c */ /* 0x000fe20005f02700 */
[----:B------:R-:W-:Y:S02]  /*0180*/  IMAD.MOV.U32 R11, RZ, RZ, -0x1 ;  /* 0xffffffffff0b7424 */ /* 0x000fe400078e00ff */
[----:B---3--:R-:W-:Y:S01]  /*0190*/  IMAD.WIDE R6, R9, 0x4, R12 ;  /* 0x0000000409067825 */ /* 0x008fe200078e020c */
[----:B------:R-:W2:Y:S01]  /*01a0*/  S2R R37, SR_CTAID.X ;  /* 0x0000000000257919 */ /* 0x000ea20000002500 */
[----:B------:R-:W3:Y:S08]  /*01b0*/  S2R R34, SR_CTAID.Z ;  /* 0x0000000000227919 */ /* 0x000ef00000002700 */
[----:B------:R1:W5:Y:S01]  /*01c0*/  @!P0 LDG.E R11, desc[UR12][R6.64] ;  /* 0x0000000c060b8981 */ /* 0x000362000c1e1900 */
[----:B------:R-:W-:-:S04]  /*01d0*/  ISETP.NE.U32.AND P0, PT, R2, RZ, PT ;  /* 0x000000ff0200720c */ /* 0x000fc80003f05070 */
[----:B------:R-:W-:Y:S01]  /*01e0*/  ISETP.NE.AND.EX P0, PT, R3, RZ, PT, P0 ;  /* 0x000000ff0300720c */ /* 0x000fe20003f05300 */
[----:B----4-:R-:W-:-:S06]  /*01f0*/  @P2 IMAD.IADD R138, R5, 0x1, -R166 ;  /* 0x00000001058a2824 */ /* 0x010fcc00078e0aa6 */
[----:B------:R-:W4:Y:S06]  /*0200*/  @!P2 LDC R138, c[0x0][0x2c4] ;  /* 0x0000b100ff8aab82 */ /* 0x000f2c0000000800 */
[----:B-123--:R-:W-:Y:S05]  /*0210*/  @!P0 BRA `(.L_x_6384) ;  /* 0x0000000000108947 */ /* 0x00efea0003800000 */
[----:B------:R-:W2:Y:S02]  /*0220*/  @P3 LDG.E R0, desc[UR12][R6.64+0x4] ;  /* 0x0000040c06003981 */ /* 0x000ea4000c1e1900 */
[----:B--2--5:R-:W-:-:S06]  /*0230*/  @P3 IADD3 R5, R0, -R11, RZ ;  /* 0x8000000b00053210 */ /* 0x024fcc0007ffe0ff */
[----:B------:R2:W5:Y:S01]  /*0240*/  @!P3 LDG.E R5, desc[UR12][R6.64] ;  /* 0x0000000c0605b981 */ /* 0x000562000c1e1900 */
[----:B------:R-:W-:Y:S05]  /*0250*/  BRA `(.L_x_6385) ;  /* 0x0000000000047947 */ /* 0x000fea0003800000 */
.L_x_6384:
[----:B------:R-:W1:Y:S02]  /*0260*/  LDC R5, c[0x0][0x2c8] ;  /* 0x0000b200ff057b82 */ /* 0x000e640000000800 */
.L_x_6385:
[----:B------:R-:W3:Y:S02]  /*0270*/  LDC.64 R2, c[0x0][0x308] ;  /* 0x0000c200ff027b82 */ /* 0x000ee40000000a00 */
[----:B---3--:R-:W-:-:S04]  /*0280*/  ISETP.NE.U32.AND P1, PT, R2, RZ, PT ;  /* 0x000000ff0200720c */ /* 0x008fc80003f25070 */
[----:B------:R-:W-:-:S13]  /*0290*/  ISETP.NE.AND.EX P1, PT, R3, RZ, PT, P1 ;  /* 0x000000ff0300720c */ /* 0x000fda0003f25310 */
[----:B------:R-:W2:Y:S01]  /*02a0*/  @P1 LDC.64 R2, c[0x0][0x308] ;  /* 0x0000c200ff021b82 */ /* 0x000ea20000000a00 */
[----:B------:R-:W-:-:S07]  /*02b0*/  IMAD.SHL.U32 R141, R37, 0x40, RZ ;  /* 0x00000040258d7824 */ /* 0x000fce00078e00ff */
[----:B------:R-:W3:Y:S01]  /*02c0*/  @!P1 LDC R0, c[0x0][0x2cc] ;  /* 0x0000b300ff009b82 */ /* 0x000ee20000000800 */
[----:B--2---:R-:W-:-:S07]  /*02d0*/  @P1 IMAD.WIDE R6, R9, 0x4, R2 ;  /* 0x0000000409061825 */ /* 0x004fce00078e0202 */
[----:B------:R-:W2:Y:S01]  /*02e0*/  @!P1 LDC.64 R2, c[0x0][0x318] ;  /* 0x0000c600ff029b82 */ /* 0x000ea20000000a00 */
[----:B------:R1:W5:Y:S01]  /*02f0*/  @P1 LDG.E R129, desc[UR12][R6.64] ;  /* 0x0000000c06811981 */ /* 0x000362000c1e1900 */
[----:B----4-:R-:W-:-:S13]  /*0300*/  ISETP.GT.AND P0, PT, R138, R141, PT ;  /* 0x0000008d8a00720c */ /* 0x010fda0003f04270 */
[----:B---3--:R-:W-:Y:S05]  /*0310*/  @!P0 EXIT ;  /* 0x000000000000894d */ /* 0x008fea0003800000 */
[----:B------:R-:W3:Y:S01]  /*0320*/  LDC R130, c[0x0][0x398] ;  /* 0x0000e600ff827b82 */ /* 0x000ee20000000800 */
[----:B--2---:R-:W-:Y:S01]  /*0330*/  @!P1 ISETP.NE.U32.AND P0, PT, R2, RZ, PT ;  /* 0x000000ff0200920c */ /* 0x004fe20003f05070 */
[----:B-----5:R-:W-:Y:S01]  /*0340*/  @P1 IMAD.IADD R129, R129, 0x1, -R10 ;  /* 0x0000000181811824 */ /* 0x020fe200078e0a0a */
[----:B------:R-:W-:Y:S01]  /*0350*/  ULDC UR5, c[0x0][0x2c8] ;  /* 0x0000b20000057ab9 */ /* 0x000fe20000000800 */
[----:B------:R-:W2:Y:S01]  /*0360*/  S2R R137, SR_TID.X ;  /* 0x0000000000897919 */ /* 0x000ea20000002100 */
        /* <DEDUP_REMOVED lines=10> */
[----:B---3--:R-:W-:Y:S02]  /*0410*/  IADD3 R3, R3, R130, R129 ;  /* 0x0000008203037210 */ /* 0x008fe40007ffe081 */
[----:B------:R-:W-:Y:S02]  /*0420*/  LEA.HI R2, R2, R5, RZ, 0x7 ;  /* 0x0000000502027211 */ /* 0x000fe400078f38ff */
[----:B------:R-:W-:Y:S02]  /*0430*/  SHF.R.S32.HI R0, RZ, 0x1f, R3 ;  /* 0x0000001fff007819 */ /* 0x000fe40000011403 */
[----:B------:R-:W-:Y:S02]  /*0440*/  SHF.R.S32.HI R2, RZ, 0x7, R2 ;  /* 0x00000007ff027819 */ /* 0x000fe40000011402 */
[----:B------:R-:W-:-:S04]  /*0450*/  LEA.HI R0, R0, R3, RZ, 0x7 ;  /* 0x0000000300007211 */ /* 0x000fc800078f38ff */
[----:B------:R-:W-:-:S04]  /*0460*/  SHF.R.S32.HI R3, RZ, 0x7, R0 ;  /* 0x00000007ff037819 */ /* 0x000fc80000011400 */
[----:B------:R-:W-:-:S04]  /*0470*/  VIMNMX3 R126, R2, UR4, R3, PT ;  /* 0x00000004027e7c0f */ /* 0x000fc8000b800103 */
[----:B------:R-:W-:-:S13]  /*0480*/  ISETP.GT.AND P0, PT, R126, RZ, PT ;  /* 0x000000ff7e00720c */ /* 0x000fda0003f04270 */
[----:B--2---:R-:W-:Y:S05]  /*0490*/  @P0 BRA `(.L_x_6386) ;  /* 0x0000000400dc0947 */ /* 0x004fea0003800000 */
[----:B------:R-:W-:Y:S01]  /*04a0*/  ISETP.NE.AND P0, PT, R166, -0x1, PT ;  /* 0xffffffffa600780c */ /* 0x000fe20003f05270 */
[----:B------:R-:W1:Y:S01]  /*04b0*/  LDC.64 R4, c[0x0][0x298] ;  /* 0x0000a600ff047b82 */ /* 0x000e620000000a00 */
[----:B------:R-:W-:Y:S01]  /*04c0*/  SHF.R.S32.HI R6, RZ, 0x1f, R137 ;  /* 0x0000001fff067819 */ /* 0x000fe20000011489 */
[----:B------:R-:W-:Y:S01]  /*04d0*/  ULDC.64 UR4, c[0x0][0x2a0] ;  /* 0x0000a80000047ab9 */ /* 0x000fe20000000a00 */
[----:B------:R-:W-:Y:S01]  /*04e0*/  LOP3.LUT P6, RZ, R137, 0x7, RZ, 0xc0, !PT ;  /* 0x0000000789ff7812 */ /* 0x000fe200078cc0ff */
[----:B------:R-:W-:Y:S01]  /*04f0*/  ULDC UR6, c[0x0][0x270] ;  /* 0x00009c0000067ab9 */ /* 0x000fe20000000800 */
[----:B------:R-:W-:Y:S01]  /*0500*/  LEA.HI R6, R6, R137, RZ, 0x3 ;  /* 0x0000008906067211 */ /* 0x000fe200078f18ff */
[----:B------:R-:W-:Y:S03]  /*0510*/  BSSY B0, `(.L_x_6387) ;  /* 0x0000031000007945 */ /* 0x000fe60003800000 */
[----:B------:R-:W-:-:S02]  /*0520*/  LOP3.LUT R8, R6, 0x1ffffff8, RZ, 0xc0, !PT ;  /* 0x1ffffff806087812 */ /* 0x000fc400078ec0ff */
[----:B------:R-:W-:Y:S01]  /*0530*/  SHF.R.S32.HI R6, RZ, 0x3, R6 ;  /* 0x00000003ff067819 */ /* 0x000fe20000011406 */
[----:B------:R-:W2:Y:S01]  /*0540*/  @!P0 LDC.64 R2, c[0x0][0x290] ;  /* 0x0000a400ff028b82 */ /* 0x000ea20000000a00 */
[----:B------:R-:W-:Y:S01]  /*0550*/  @!P0 SHF.R.S32.HI R7, RZ, 0x1f, R9 ;  /* 0x0000001fff078819 */ /* 0x000fe20000011409 */
[----:B------:R-:W-:Y:S02]  /*0560*/  IMAD.IADD R137, R137, 0x1, -R8 ;  /* 0x0000000189897824 */ /* 0x000fe400078e0a08 */
[----:B------:R-:W-:Y:S02]  /*0570*/  VIADD R8, R6, 0x10 ;  /* 0x0000001006087836 */ /* 0x000fe40000000000 */
[----:B------:R-:W-:-:S05]  /*0580*/  IMAD.SHL.U32 R14, R137, 0x8, RZ ;  /* 0x00000008890e7824 */ /* 0x000fca00078e00ff */
[----:B------:R-:W-:Y:S01]  /*0590*/  SHF.R.S32.HI R15, RZ, 0x1f, R14 ;  /* 0x0000001fff0f7819 */ /* 0x000fe2000001140e */
[----:B-1----:R-:W-:-:S04]  /*05a0*/  @P0 IMAD.WIDE.U32 R10, R166, R4, RZ ;  /* 0x00000004a60a0225 */ /* 0x002fc800078e00ff */
[----:B------:R-:W-:Y:S02]  /*05b0*/  @P0 IMAD R166, R166, R5, R11 ;  /* 0x00000005a6a60224 */ /* 0x000fe400078e020b */
[----:B------:R-:W-:-:S04]  /*05c0*/  IMAD.WIDE.U32 R14, R141, R4, R14 ;  /* 0x000000048d0e7225 */ /* 0x000fc800078e000e */
[-C--:B--2---:R-:W-:Y:S01]  /*05d0*/  @!P0 IMAD R0, R7, R2.reuse, RZ ;  /* 0x0000000207008224 */ /* 0x084fe200078e02ff */
[----:B------:R-:W-:Y:S01]  /*05e0*/  SHF.R.S32.HI R7, RZ, 0x1f, R141 ;  /* 0x0000001fff077819 */ /* 0x000fe2000001148d */
[----:B------:R-:W-:-:S04]  /*05f0*/  @!P0 IMAD.WIDE.U32 R12, R9, R2, RZ ;  /* 0x00000002090c8225 */ /* 0x000fc800078e00ff */
[----:B------:R-:W-:Y:S01]  /*0600*/  @!P0 IMAD R0, R9, R3, R0 ;  /* 0x0000000309008224 */ /* 0x000fe200078e0200 */
[----:B------:R-:W-:Y:S01]  /*0610*/  @!P0 MOV R10, R12 ;  /* 0x0000000c000a8202 */ /* 0x000fe20000000f00 */
[----:B------:R-:W-:Y:S02]  /*0620*/  IMAD.IADD R3, R138, 0x1, -R141 ;  /* 0x000000018a037824 */ /* 0x000fe400078e0a8d */
[----:B------:R-:W-:Y:S01]  /*0630*/  @!P0 IMAD.IADD R166, R13, 0x1, R0 ;  /* 0x000000010da68824 */ /* 0x000fe200078e0200 */
[----:B------:R-:W-:Y:S01]  /*0640*/  IADD3 R10, P0, R10, R14, RZ ;  /* 0x0000000e0a0a7210 */ /* 0x000fe20007f1e0ff */
[----:B------:R-:W-:Y:S01]  /*0650*/  IMAD R0, R7, R4, RZ ;  /* 0x0000000407007224 */ /* 0x000fe200078e02ff */
[----:B------:R-:W-:Y:S01]  /*0660*/  SHF.R.S32.HI R7, RZ, 0x1f, R34 ;  /* 0x0000001fff077819 */ /* 0x000fe20000011422 */
[----:B------:R-:W-:Y:S01]  /*0670*/  VIADD R2, R6, 0x20 ;  /* 0x0000002006027836 */ /* 0x000fe20000000000 */
[C---:B------:R-:W-:Y:S01]  /*0680*/  ISETP.GE.AND P2, PT, R8.reuse, R3, PT ;  /* 0x000000030800720c */ /* 0x040fe20003f46270 */
[----:B------:R-:W-:Y:S01]  /*0690*/  IMAD R11, R141, R5, R0 ;  /* 0x000000058d0b7224 */ /* 0x000fe200078e0200 */
[-C--:B------:R-:W-:Y:S01]  /*06a0*/  ISETP.GE.OR P4, PT, R8, R3.reuse, P6 ;  /* 0x000000030800720c */ /* 0x080fe20003786670 */
[----:B------:R-:W-:Y:S01]  /*06b0*/  IMAD R7, R7, UR4, RZ ;  /* 0x0000000407077c24 */ /* 0x000fe2000f8e02ff */
[----:B------:R-:W-:Y:S01]  /*06c0*/  ISETP.GE.AND P1, PT, R2, R3, PT ;  /* 0x000000030200720c */ /* 0x000fe20003f26270 */
[----:B------:R-:W-:Y:S01]  /*06d0*/  IMAD R0, R9, UR6, R34 ;  /* 0x0000000609007c24 */ /* 0x000fe2000f8e0222 */
[----:B------:R-:W-:Y:S01]  /*06e0*/  IADD3.X R11, R166, R15, R11, P0, !PT ;  /* 0x0000000fa60b7210 */ /* 0x000fe200007fe40b */
[----:B------:R-:W-:Y:S01]  /*06f0*/  IMAD R7, R34, UR5, R7 ;  /* 0x0000000522077c24 */ /* 0x000fe2000f8e0207 */
[----:B------:R-:W-:-:S02]  /*0700*/  ISETP.GE.AND P0, PT, R6, R3, PT ;  /* 0x000000030600720c */ /* 0x000fc40003f06270 */
[-C--:B------:R-:W-:Y:S01]  /*0710*/  ISETP.GE.OR P3, PT, R2, R3.reuse, P6 ;  /* 0x000000030200720c */ /* 0x080fe20003766670 */
[----:B------:R-:W-:Y:S01]  /*0720*/  IMAD.WIDE.U32 R34, R34, UR4, R10 ;  /* 0x0000000422227c25 */ /* 0x000fe2000f8e000a */
[----:B------:R-:W-:Y:S01]  /*0730*/  ULDC UR4, c[0x0][0x2c4] ;  /* 0x0000b10000047ab9 */ /* 0x000fe20000000800 */
[----:B------:R-:W-:Y:S02]  /*0740*/  ISETP.GE.OR P5, PT, R6, R3, P6 ;  /* 0x000000030600720c */ /* 0x000fe400037a6670 */
        /* <DEDUP_REMOVED lines=13> */
.L_x_6388:
[----:B------:R-:W-:Y:S05]  /*0820*/  BSYNC B0 ;  /* 0x0000000000007941 */ /* 0x000fea0003800000 */
.L_x_6387:
[----:B------:R-:W-:Y:S01]  /*0830*/  BSSY B0, `(.L_x_6389) ;  /* 0x0000010000007945 */ /* 0x000fe20003800000 */
[----:B------:R-:W-:Y:S02]  /*0840*/  IADD3 R2, P0, R141, R6, RZ ;  /* 0x000000068d027210 */ /* 0x000fe40007f1e0ff */
[----:B------:R-:W-:Y:S01]  /*0850*/  IADD3 R8, R6, 0x30, RZ ;  /* 0x0000003006087810 */ /* 0x000fe20007ffe0ff */
        /* <DEDUP_REMOVED lines=13> */
.L_x_6390:
[----:B------:R-:W-:Y:S05]  /*0930*/  BSYNC B0 ;  /* 0x0000000000007941 */ /* 0x000fea0003800000 */
.L_x_6389:
[----:B------:R-:W-:Y:S01]  /*0940*/  BSSY B0, `(.L_x_6391) ;  /* 0x000000f000007945 */ /* 0x000fe20003800000 */
[----:B------:R-:W-:-:S03]  /*0950*/  ISETP.GE.AND P2, PT, R8, R3, PT ;  /* 0x000000030800720c */ /* 0x000fc60003f46270 */
        /* <DEDUP_REMOVED lines=13> */
.L_x_6392:
[----:B------:R-:W-:Y:S05]  /*0a30*/  BSYNC B0 ;  /* 0x0000000000007941 */ /* 0x000fea0003800000 */
.L_x_6391:
[----:B------:R-:W-:Y:S04]  /*0a40*/  BSSY B0, `(.L_x_6393) ;  /* 0x000000d000007945 */ /* 0x000fe80003800000 */
[----:B------:R-:W-:Y:S05]  /*0a50*/  @P2 BRA `(.L_x_6394) ;  /* 0x00000000002c2947 */ /* 0x000fea0003800000 */
[----:B------:R-:W-:Y:S01]  /*0a60*/  IADD3 R7, P1, R6, 0x30, RZ ;  /* 0x0000003006077810 */ /* 0x000fe20007f3e0ff */
[----:B------:R-:W-:Y:S01]  /*0a70*/  ULDC.64 UR4, c[0x0][0x280] ;  /* 0x0000a00000047ab9 */ /* 0x000fe20000000a00 */
[----:B------:R-:W-:Y:S02]  /*0a80*/  MOV R12, R34 ;  /* 0x00000022000c7202 */ /* 0x000fe40000000f00 */
[----:B------:R-:W-:-:S03]  /*0a90*/  IADD3.X R11, RZ, R9, RZ, P1, !PT ;  /* 0x00000009ff0b7210 */ /* 0x000fc60000ffe4ff */
[----:B------:R-:W-:-:S04]  /*0aa0*/  IMAD.WIDE.U32 R12, R7, R4, R12 ;  /* 0x00000004070c7225 */ /* 0x000fc800078e000c */
[----:B------:R-:W-:Y:S01]  /*0ab0*/  IMAD R0, R11, R4, RZ ;  /* 0x000000040b007224 */ /* 0x000fe200078e02ff */
[----:B------:R-:W-:-:S03]  /*0ac0*/  LEA R4, P1, R12, UR4, 0x1 ;  /* 0x000000040c047c11 */ /* 0x000fc6000f8208ff */
[----:B------:R-:W-:-:S05]  /*0ad0*/  IMAD R5, R7, R5, R0 ;  /* 0x0000000507057224 */ /* 0x000fca00078e0200 */
[----:B------:R-:W-:-:S04]  /*0ae0*/  IADD3 R5, R13, R5, RZ ;  /* 0x000000050d057210 */ /* 0x000fc80007ffe0ff */
[----:B------:R-:W-:-:S05]  /*0af0*/  LEA.HI.X R5, R12, UR5, R5, 0x1, P1 ;  /* 0x000000050c057c11 */ /* 0x000fca00088f0c05 */
[----:B------:R4:W-:Y:S02]  /*0b00*/  STG.E.128 desc[UR12][R4.64], RZ ;  /* 0x000000ff04007986 */ /* 0x0009e4000c101d0c */
.L_x_6394:
[----:B------:R-:W-:Y:S05]  /*0b10*/  BSYNC B0 ;  /* 0x0000000000007941 */ /* 0x000fea0003800000 */
.L_x_6393:
[----:B------:R-:W-:Y:S01]  /*0b20*/  ULDC.64 UR4, c[0x0][0x2b0] ;  /* 0x0000ac0000047ab9 */ /* 0x000fe20000000a00 */
[----:B------:R-:W-:Y:S01]  /*0b30*/  ISETP.GE.OR P6, PT, R8, R3, P6 ;  /* 0x000000030800720c */ /* 0x000fe200037c6670 */
[----:B------:R-:W-:Y:S01]  /*0b40*/  @!P4 IMAD.MOV.U32 R7, RZ, RZ, 0x7f800000 ;  /* 0x7f800000ff07c424 */ /* 0x000fe200078e00ff */
        /* <DEDUP_REMOVED lines=12> */
.L_x_6386:
        /* <DEDUP_REMOVED lines=24> */
.L_x_6395:
        /* <DEDUP_REMOVED lines=31> */
[----:B------:R3:W4:Y:S01]  /*0f80*/  LDG.E R0, desc[UR12][R14.64] ;  /* 0x0000000c0e007981 */ /* 0x000722000c1e1900 */
        /* <DEDUP_REMOVED lines=11> */
[----:B---3--:R-:W-:-:S04]  /*1040*/  IMAD.HI.U32 R15, R13, R4, RZ ;  /* 0x000000040d0f7227 */ /* 0x008fc800078e00ff */
        /* <DEDUP_REMOVED lines=17> */
[----:B----4-:R-:W-:Y:S01]  /*1160*/  SHF.R.S32.HI R5, RZ, 0x1f, R0 ;  /* 0x0000001fff057819 */ /* 0x010fe20000011400 */
[----:B------:R-:W-:-:S04]  /*1170*/  IMAD.WIDE.U32 R10, R0, UR4, RZ ;  /* 0x00000004000a7c25 */ /* 0x000fc8000f8e00ff */
[C---:B------:R-:W-:Y:S02]  /*1180*/  IMAD R13, R5.reuse, UR4, RZ ;  /* 0x00000004050d7c24 */ /* 0x040fe4000f8e02ff */
[-C--:B-1----:R-:W-:Y:S02]  /*1190*/  IMAD R5, R5, R2.reuse, RZ ;  /* 0x0000000205057224 */ /* 0x082fe400078e02ff */
[C---:B------:R-:W-:Y:S01]  /*11a0*/  IMAD R4, R0.reuse, UR5, R13 ;  /* 0x0000000500047c24 */ /* 0x040fe2000f8e020d */
[----:B------:R-:W-:Y:S01]  /*11b0*/  ULDC.64 UR4, c[0x0][0x260] ;  /* 0x0000980000047ab9 */ /* 0x000fe20000000a00 */
[C---:B------:R-:W-:Y:S02]  /*11c0*/  IMAD R3, R0.reuse, R3, R5 ;  /* 0x0000000300037224 */ /* 0x040fe400078e0205 */
[----:B------:R-:W-:Y:S01]  /*11d0*/  IMAD.WIDE.U32 R18, R0, R2, RZ ;  /* 0x0000000200127225 */ /* 0x000fe200078e00ff */
[----:B------:R-:W-:-:S03]  /*11e0*/  IADD3 R11, R11, R4, RZ ;  /* 0x000000040b0b7210 */ /* 0x000fc60007ffe0ff */
[-C--:B--2---:R-:W-:Y:S02]  /*11f0*/  IMAD R4, R23, R120.reuse, RZ ;  /* 0x0000007817047224 */ /* 0x084fe400078e02ff */
[----:B------:R-:W-:-:S04]  /*1200*/  IMAD.WIDE.U32 R6, R25, R120, R10 ;  /* 0x0000007819067225 */ /* 0x000fc800078e000a */
[----:B------:R-:W-:-:S04]  /*1210*/  IMAD R4, R25, R121, R4 ;  /* 0x0000007919047224 */ /* 0x000fc800078e0204 */
[----:B------:R-:W-:Y:S02]  /*1220*/  IMAD.IADD R7, R7, 0x1, R4 ;  /* 0x0000000107077824 */ /* 0x000fe400078e0204 */
[----:B------:R-:W-:Y:S02]  /*1230*/  IMAD R4, R21, UR4, RZ ;  /* 0x0000000415047c24 */ /* 0x000fe4000f8e02ff */
[----:B------:R-:W-:Y:S01]  /*1240*/  IMAD.WIDE.U32 R26, R15, UR4, R6 ;  /* 0x000000040f1a7c25 */ /* 0x000fe2000f8e0006 */
[----:B------:R-:W-:-:S03]  /*1250*/  IADD3 R6, R19, R3, RZ ;  /* 0x0000000313067210 */ /* 0x000fc60007ffe0ff */
[----:B------:R-:W-:-:S05]  /*1260*/  IMAD R4, R15, UR5, R4 ;  /* 0x000000050f047c24 */ /* 0x000fca000f8e0204 */
[----:B------:R-:W-:Y:S01]  /*1270*/  IADD3 R0, R27, R4, RZ ;  /* 0x000000041b007210 */ /* 0x000fe20007ffe0ff */
[----:B------:R-:W-:Y:S06]  /*1280*/  BRA `(.L_x_6397) ;  /* 0x0000000400287947 */ /* 0x000fec0003800000 */
.L_x_6396:
        /* <DEDUP_REMOVED lines=48> */
.L_x_6398:
[----:B------:R-:W-:Y:S01]  /*1590*/  IMAD R0, R23, R120, RZ ;  /* 0x0000007817007224 */ /* 0x000fe200078e02ff */
[----:B------:R-:W-:Y:S01]  /*15a0*/  @!P1 LOP3.LUT R15, RZ, R13, RZ, 0x33, !PT ;  /* 0x0000000dff0f9212 */ /* 0x000fe200078e33ff */
[----:B------:R-:W-:Y:S01]  /*15b0*/  IMAD.WIDE.U32 R12, R120, R25, R6 ;  /* 0x00000019780c7225 */ /* 0x000fe200078e0006 */
[----:B------:R-:W-:Y:S02]  /*15c0*/  @P4 IADD3 R6, R10, R11, RZ ;  /* 0x0000000b0a064210 */ /* 0x000fe40007ffe0ff */
[----:B------:R-:W-:Y:S01]  /*15d0*/  SHF.R.S32.HI R21, RZ, 0x1f, R15 ;  /* 0x0000001fff157819 */ /* 0x000fe2000001140f */
[----:B------:R-:W-:Y:S02]  /*15e0*/  IMAD R7, R121, R25, R0 ;  /* 0x0000001979077224 */ /* 0x000fe400078e0200 */
[----:B------:R-:W-:-:S03]  /*15f0*/  @P4 IMAD.WIDE.U32 R18, R6, R4, RZ ;  /* 0x0000000406124225 */ /* 0x000fc600078e00ff */
[----:B------:R-:W-:Y:S01]  /*1600*/  IADD3 R13, R13, R7, RZ ;  /* 0x000000070d0d7210 */ /* 0x000fe20007ffe0ff */
[-C--:B--2---:R-:W-:Y:S02]  /*1610*/  IMAD R0, R21, R2.reuse, RZ ;  /* 0x0000000215007224 */ /* 0x084fe400078e02ff */
[----:B------:R-:W-:Y:S02]  /*1620*/  @P4 IMAD R6, R6, R5, R19 ;  /* 0x0000000506064224 */ /* 0x000fe400078e0213 */
[----:B------:R-:W-:-:S04]  /*1630*/  IMAD.WIDE.U32 R26, R15, R2, R12 ;  /* 0x000000020f1a7225 */ /* 0x000fc800078e000c */
[----:B------:R-:W-:-:S05]  /*1640*/  IMAD R0, R15, R3, R0 ;  /* 0x000000030f007224 */ /* 0x000fca00078e0200 */
[----:B------:R-:W-:Y:S01]  /*1650*/  IADD3 R0, R27, R0, RZ ;  /* 0x000000001b007210 */ /* 0x000fe20007ffe0ff */
        /* <DEDUP_REMOVED lines=12> */
[----:B------:R-:W-:-:S07]  /*1720*/  IADD3 R6, R19, R3, RZ ;  /* 0x0000000313067210 */ /* 0x000fce0007ffe0ff */
.L_x_6397:
[----:B------:R-:W-:Y:S01]  /*1730*/  ISETP.NE.AND P3, PT, R166, -0x1, PT ;  /* 0xffffffffa600780c */ /* 0x000fe20003f65270 */
[----:B------:R-:W-:Y:S01]  /*1740*/  IMAD.IADD R163, R138, 0x1, -R141 ;  /* 0x000000018aa37824 */ /* 0x000fe200078e0a8d */
[----:B------:R-:W-:Y:S01]  /*1750*/  SHF.R.S32.HI R122, RZ, 0x1f, R137 ;  /* 0x0000001fff7a7819 */ /* 0x000fe20000011489 */
[----:B------:R-:W-:Y:S01]  /*1760*/  VIADD R167, R126, 0xffffffff ;  /* 0xffffffff7ea77836 */ /* 0x000fe20000000000 */
[----:B------:R-:W-:Y:S01]  /*1770*/  SHF.R.S32.HI R31, RZ, 0x1f, R34 ;  /* 0x0000001fff1f7819 */ /* 0x000fe20000011422 */
[----:B------:R-:W-:Y:S01]  /*1780*/  ULDC.64 UR4, c[0x0][0x258] ;  /* 0x0000960000047ab9 */ /* 0x000fe20000000a00 */
[----:B------:R-:W-:Y:S01]  /*1790*/  LEA.HI R32, R122, R137, RZ, 0x3 ;  /* 0x000000897a207211 */ /* 0x000fe200078f18ff */
[----:B------:R-:W1:Y:S01]  /*17a0*/  S2UR UR6, SR_CgaCtaId ;  /* 0x00000000000679c3 */ /* 0x000e620000008800 */
[----:B------:R-:W-:Y:S02]  /*17b0*/  IMAD.MOV.U32 R64, RZ, RZ, 0x20 ;  /* 0x00000020ff407424 */ /* 0x000fe400078e00ff */
[----:B------:R-:W-:Y:S01]  /*17c0*/  SHF.R.S32.HI R16, RZ, 0x3, R32 ;  /* 0x00000003ff107819 */ /* 0x000fe20000011420 */
[----:B------:R-:W-:Y:S01]  /*17d0*/  IMAD R31, R31, UR4, RZ ;  /* 0x000000041f1f7c24 */ /* 0x000fe2000f8e02ff */
[----:B------:R-:W-:-:S02]  /*17e0*/  LOP3.LUT R32, R32, 0xfffffff8, RZ, 0xc0, !PT ;  /* 0xfffffff820207812 */ /* 0x000fc400078ec0ff */
[----:B------:R-:W-:Y:S01]  /*17f0*/  @!P3 SHF.R.S32.HI R7, RZ, 0x1f, R9 ;  /* 0x0000001fff07b819 */ /* 0x000fe20000011409 */
[----:B------:R-:W2:Y:S01]  /*1800*/  @P3 LDC.64 R4, c[0x0][0x240] ;  /* 0x00009000ff043b82 */ /* 0x000ea20000000a00 */
[C---:B------:R-:W-:Y:S01]  /*1810*/  IMAD.SHL.U32 R13, R16.reuse, 0x40, RZ ;  /* 0x00000040100d7824 */ /* 0x040fe200078e00ff */
[CC--:B------:R-:W-:Y:S01]  /*1820*/  ISETP.GE.AND P1, PT, R16.reuse, R163.reuse, PT ;  /* 0x000000a31000720c */ /* 0x0c0fe20003f26270 */
[----:B------:R-:W-:Y:S01]  /*1830*/  IMAD.IADD R32, R137, 0x1, -R32 ;  /* 0x0000000189207824 */ /* 0x000fe200078e0a20 */
[--C-:B------:R-:W-:Y:S01]  /*1840*/  SHF.R.S32.HI R17, RZ, 0x1f, R16.reuse ;  /* 0x0000001fff117819 */ /* 0x100fe20000011410 */
[----:B------:R-:W-:Y:S01]  /*1850*/  VIADD R14, R16, 0x10 ;  /* 0x00000010100e7836 */ /* 0x000fe20000000000 */
[----:B------:R-:W-:Y:S01]  /*1860*/  LOP3.LUT R13, R13, 0x1c0, RZ, 0xc0, !PT ;  /* 0x000001c00d0d7812 */ /* 0x000fe200078ec0ff */
[----:B------:R-:W-:Y:S01]  /*1870*/  IMAD.SHL.U32 R170, R32, 0x8, RZ ;  /* 0x0000000820aa7824 */ /* 0x000fe200078e00ff */
[----:B------:R-:W3:Y:S01]  /*1880*/  @!P3 LDC.64 R2, c[0x0][0x228] ;  /* 0x00008a00ff02bb82 */ /* 0x000ee20000000a00 */
[----:B------:R-:W-:Y:S01]  /*1890*/  VIADD R12, R16, 0x20 ;  /* 0x00000020100c7836 */ /* 0x000fe20000000000 */
[----:B------:R-:W-:Y:S01]  /*18a0*/  ISETP.GE.AND P2, PT, R14, R163, PT ;  /* 0x000000a30e00720c */ /* 0x000fe20003f46270 */
[----:B------:R-:W-:Y:S01]  /*18b0*/  IMAD.WIDE R36, R37, 0x40, R16 ;  /* 0x0000004025247825 */ /* 0x000fe200078e0210 */
[----:B-----5:R-:W-:-:S02]  /*18c0*/  LOP3.LUT R8, R13, 0x38, R170, 0xf8, !PT ;  /* 0x000000380d087812 */ /* 0x020fc400078ef8aa */
[----:B------:R-:W-:Y:S01]  /*18d0*/  SHF.R.U32.HI R13, RZ, 0x3, R13 ;  /* 0x00000003ff0d7819 */ /* 0x000fe2000001160d */
[----:B------:R-:W-:Y:S01]  /*18e0*/  IMAD R31, R34, UR5, R31 ;  /* 0x00000005221f7c24 */ /* 0x000fe2000f8e021f */
[----:B------:R-:W-:Y:S01]  /*18f0*/  IADD3 R18, P4, R170, R18, RZ ;  /* 0x00000012aa127210 */ /* 0x000fe20007f9e0ff */
[----:B------:R-:W4:Y:S01]  /*1900*/  LDC.64 R124, c[0x0][0x250] ;  /* 0x00009400ff7c7b82 */ /* 0x000f220000000a00 */
[----:B------:R-:W-:Y:S01]  /*1910*/  LOP3.LUT R13, R8, R13, RZ, 0x3c, !PT ;  /* 0x0000000d080d7212 */ /* 0x000fe200078e3cff */
[----:B------:R-:W-:Y:S01]  /*1920*/  IMAD.SHL.U32 R161, R32, 0x40, RZ ;  /* 0x0000004020a17824 */ /* 0x000fe200078e00ff */
[----:B------:R-:W-:-:S03]  /*1930*/  IADD3 R26, P6, R170, R26, RZ ;  /* 0x0000001aaa1a7210 */ /* 0x000fc60007fde0ff */
[----:B------:R-:W4:Y:S01]  /*1940*/  @!P2 S2R R20, SR_CgaCtaId ;  /* 0x000000000014a919 */ /* 0x000f220000008800 */
[----:B--2---:R-:W-:Y:S01]  /*1950*/  @P3 IMAD.WIDE.U32 R10, R166, R4, RZ ;  /* 0x00000004a60a3225 */ /* 0x004fe200078e00ff */
[----:B------:R-:W-:-:S03]  /*1960*/  LOP3.LUT R161, R161, 0x1c0, RZ, 0xc0, !PT ;  /* 0x000001c0a1a17812 */ /* 0x000fc600078ec0ff */
[----:B------:R-:W-:Y:S02]  /*1970*/  @P3 IMAD R5, R166, R5, R11 ;  /* 0x00000005a6053224 */ /* 0x000fe400078e020b */
[-C--:B---3--:R-:W-:Y:S02]  /*1980*/  @!P3 IMAD R4, R7, R2.reuse, RZ ;  /* 0x000000020704b224 */ /* 0x088fe400078e02ff */
[----:B------:R-:W-:-:S04]  /*1990*/  @!P3 IMAD.WIDE.U32 R28, R9, R2, RZ ;  /* 0x00000002091cb225 */ /* 0x000fc800078e00ff */
[----:B------:R-:W-:Y:S02]  /*19a0*/  IMAD.SHL.U32 R2, R167, 0x80, RZ ;  /* 0x00000080a7027824 */ /* 0x000fe400078e00ff */
[----:B------:R-:W-:Y:S02]  /*19b0*/  @!P3 IMAD R7, R9, R3, R4 ;  /* 0x000000030907b224 */ /* 0x000fe400078e0204 */
[----:B------:R-:W-:Y:S01]  /*19c0*/  IMAD.IADD R3, R129, 0x1, -R2 ;  /* 0x0000000181037824 */ /* 0x000fe200078e0a02 */
[----:B------:R-:W2:Y:S01]  /*19d0*/  @!P1 LDC.64 R8, c[0x0][0x240] ;  /* 0x00009000ff089b82 */ /* 0x000ea20000000a00 */
[----:B------:R-:W-:Y:S02]  /*19e0*/  @P3 IMAD.MOV.U32 R4, RZ, RZ, R10 ;  /* 0x000000ffff043224 */ /* 0x000fe400078e000a */
[----:B------:R-:W-:Y:S01]  /*19f0*/  @!P3 IMAD.MOV.U32 R4, RZ, RZ, R28 ;  /* 0x000000ffff04b224 */ /* 0x000fe200078e001c */
[----:B------:R-:W-:Y:S01]  /*1a00*/  ISETP.GE.AND P5, PT, R16, R3, PT ;  /* 0x000000031000720c */ /* 0x000fe20003fa6270 */
[----:B------:R-:W-:Y:S01]  /*1a10*/  @!P3 IMAD.IADD R5, R29, 0x1, R7 ;  /* 0x000000011d05b824 */ /* 0x000fe200078e0207 */
[----:B------:R-:W-:-:S02]  /*1a20*/  SHF.R.S32.HI R7, RZ, 0x1f, R170 ;  /* 0x0000001fff077819 */ /* 0x000fc400000114aa */
[----:B------:R-:W3:Y:S01]  /*1a30*/  @!P2 LDC.64 R10, c[0x0][0x240] ;  /* 0x00009000ff0aab82 */ /* 0x000ee20000000a00 */
[----:B------:R-:W-:Y:S02]  /*1a40*/  IADD3 R4, P3, R170, R4, RZ ;  /* 0x00000004aa047210 */ /* 0x000fe40007f7e0ff */
[C---:B------:R-:W-:Y:S01]  /*1a50*/  IMAD.X R19, R7.reuse, 0x1, R6, P4 ;  /* 0x0000000107137824 */ /* 0x040fe200020e0606 */
[----:B------:R-:W-:Y:S01]  /*1a60*/  ISETP.GE.AND P4, PT, R12, R163, PT ;  /* 0x000000a30c00720c */ /* 0x000fe20003f86270 */
[C---:B------:R-:W-:Y:S01]  /*1a70*/  IMAD.X R27, R7.reuse, 0x1, R0, P6 ;  /* 0x00000001071b7824 */ /* 0x040fe200030e0600 */
[----:B------:R-:W-:Y:S01]  /*1a80*/  LEA.HI R0, R122, R137, RZ, 0x6 ;  /* 0x000000897a007211 */ /* 0x000fe200078f30ff */
[----:B------:R-:W-:Y:S01]  /*1a90*/  IMAD.X R5, R7, 0x1, R5, P3 ;  /* 0x0000000107057824 */ /* 0x000fe200018e0605 */
[----:B------:R-:W-:Y:S01]  /*1aa0*/  @!P2 IADD3 R24, P3, R36, 0x10, RZ ;  /* 0x000000102418a810 */ /* 0x000fe20007f7e0ff */
[----:B------:R-:W4:Y:S01]  /*1ab0*/  @!P1 LDC.64 R6, c[0x0][0x210] ;  /* 0x00008400ff069b82 */ /* 0x000f220000000a00 */
[----:B------:R-:W4:Y:S01]  /*1ac0*/  @!P5 S2R R22, SR_CgaCtaId ;  /* 0x000000000016d919 */ /* 0x000f220000008800 */
[----:B------:R-:W-:Y:S01]  /*1ad0*/  IMAD.WIDE.U32 R34, R34, UR4, R4 ;  /* 0x0000000422227c25 */ /* 0x000fe2000f8e0004 */
[----:B------:R-:W-:Y:S01]  /*1ae0*/  SHF.L.U32 R0, R0, 0x3, RZ ;  /* 0x0000000300007819 */ /* 0x000fe200000006ff */
[----:B------:R-:W-:-:S02]  /*1af0*/  UMOV UR4, 0x400 ;  /* 0x0000040000047882 */ /* 0x000fc40000000000 */
[----:B------:R-:W-:Y:S01]  /*1b00*/  @!P2 IMAD.X R29, RZ, RZ, R37, P3 ;  /* 0x000000ffff1da224 */ /* 0x000fe200018e0625 */
[----:B------:R-:W-:Y:S01]  /*1b10*/  LOP3.LUT R13, R13, 0xfffffe00, R0, 0xf8, !PT ;  /* 0xfffffe000d0d7812 */ /* 0x000fe200078ef800 */
[----:B------:R-:W4:Y:S01]  /*1b20*/  @!P2 LDC.64 R4, c[0x0][0x210] ;  /* 0x00008400ff04ab82 */ /* 0x000f220000000a00 */
[----:B------:R-:W4:Y:S01]  /*1b30*/  @!P4 S2R R30, SR_CgaCtaId ;  /* 0x00000000001ec919 */ /* 0x000f220000008800 */
[----:B--2---:R-:W-:Y:S01]  /*1b40*/  @!P1 IMAD R28, R37, R8, RZ ;  /* 0x00000008251c9224 */ /* 0x004fe200078e02ff */
[----:B-1----:R-:W-:Y:S01]  /*1b50*/  ULEA UR4, UR6, UR4, 0x18 ;  /* 0x0000000406047291 */ /* 0x002fe2000f8ec03f */
[----:B------:R-:W-:Y:S01]  /*1b60*/  IMAD.IADD R35, R35, 0x1, R31 ;  /* 0x0000000123237824 */ /* 0x000fe200078e021f */
[----:B------:R-:W-:Y:S01]  /*1b70*/  @!P5 MOV R31, 0x400 ;  /* 0x00000400001fd802 */ /* 0x000fe20000000f00 */
[C---:B------:R-:W-:Y:S01]  /*1b80*/  @!P1 IMAD R28, R36.reuse, R9, R28 ;  /* 0x00000009241c9224 */ /* 0x040fe200078e021c */
[----:B------:R-:W-:Y:S01]  /*1b90*/  ULDC.64 UR6, c[0x0][0x268] ;  /* 0x00009a0000067ab9 */ /* 0x000fe20000000a00 */
[----:B---3--:R-:W-:Y:S01]  /*1ba0*/  @!P2 IMAD R9, R29, R10, RZ ;  /* 0x0000000a1d09a224 */ /* 0x008fe200078e02ff */
[----:B------:R-:W-:Y:S01]  /*1bb0*/  @!P2 MOV R29, 0x400 ;  /* 0x00000400001da802 */ /* 0x000fe20000000f00 */
[----:B------:R-:W-:Y:S01]  /*1bc0*/  @!P1 IMAD.WIDE.U32 R38, R36, R8, R34 ;  /* 0x0000000824269225 */ /* 0x000fe200078e0022 */
[----:B------:R-:W-:-:S02]  /*1bd0*/  LEA R169, R13, UR4, 0x1 ;  /* 0x000000040da97c11 */ /* 0x000fc4000f8e08ff */
[----:B----4-:R-:W-:Y:S01]  /*1be0*/  @!P2 LEA R20, R20, R29, 0x18 ;  /* 0x0000001d1414a211 */ /* 0x010fe200078ec0ff */
[----:B------:R-:W-:Y:S02]  /*1bf0*/  VIADD R0, R16, 0x30 ;  /* 0x0000003010007836 */ /* 0x000fe40000000000 */
[----:B------:R-:W-:Y:S01]  /*1c00*/  @!P2 IMAD.MOV.U32 R42, RZ, RZ, R34 ;  /* 0x000000ffff2aa224 */ /* 0x000fe200078e0022 */
[----:B------:R-:W-:Y:S01]  /*1c10*/  @!P1 LEA R40, P3, R38, R6, 0x1 ;  /* 0x0000000626289211 */ /* 0x000fe200078608ff */
[----:B------:R-:W-:Y:S01]  /*1c20*/  @!P2 IMAD.MOV.U32 R43, RZ, RZ, R35 ;  /* 0x000000ffff2ba224 */ /* 0x000fe200078e0023 */
[----:B------:R-:W-:Y:S01]  /*1c30*/  ISETP.GE.AND P6, PT, R0, R163, PT ;  /* 0x000000a30000720c */ /* 0x000fe20003fc6270 */
[----:B------:R-:W-:Y:S02]  /*1c40*/  @!P2 IMAD R11, R24, R11, R9 ;  /* 0x0000000b180ba224 */ /* 0x000fe400078e0209 */
[----:B------:R-:W1:Y:S01]  /*1c50*/  @!P4 LDC.64 R8, c[0x0][0x240] ;  /* 0x00009000ff08cb82 */ /* 0x000e620000000a00 */
[----:B------:R-:W-:-:S02]  /*1c60*/  @!P1 IMAD.IADD R28, R39, 0x1, R28 ;  /* 0x00000001271c9824 */ /* 0x000fc400078e021c */
[----:B------:R-:W-:Y:S01]  /*1c70*/  @!P2 IMAD.WIDE.U32 R42, R24, R10, R42 ;  /* 0x0000000a182aa225 */ /* 0x000fe200078e002a */
[----:B------:R-:W-:Y:S02]  /*1c80*/  @!P5 LEA R22, R22, R31, 0x18 ;  /* 0x0000001f1616d211 */ /* 0x000fe400078ec0ff */
[----:B------:R-:W-:Y:S01]  /*1c90*/  @!P1 LEA.HI.X R41, R38, R7, R28, 0x1, P3 ;  /* 0x0000000726299211 */ /* 0x000fe200018f0c1c */
[----:B------:R-:W-:Y:S01]  /*1ca0*/  @!P2 IMAD.IADD R10, R43, 0x1, R11 ;  /* 0x000000012b0aa824 */ /* 0x000fe200078e020b */
[C---:B------:R-:W-:Y:S01]  /*1cb0*/  @!P2 LEA R38, P3, R42.reuse, R4, 0x1 ;  /* 0x000000042a26a211 */ /* 0x040fe200078608ff */
[----:B------:R-:W-:Y:S01]  /*1cc0*/  @!P4 IMAD.MOV.U32 R43, RZ, RZ, R35 ;  /* 0x000000ffff2bc224 */ /* 0x000fe200078e0023 */
[----:B------:R-:W2:Y:S01]  /*1cd0*/  @!P6 LDC.64 R6, c[0x0][0x240] ;  /* 0x00009000ff06eb82 */ /* 0x000ea20000000a00 */
[----:B------:R-:W-:Y:S01]  /*1ce0*/  @!P4 MOV R11, 0x400 ;  /* 0x00000400000bc802 */ /* 0x000fe20000000f00 */
[----:B------:R-:W3:Y:S01]  /*1cf0*/  @!P6 S2R R28, SR_CgaCtaId ;  /* 0x00000000001ce919 */ /* 0x000ee20000008800 */
[----:B------:R-:W-:Y:S01]  /*1d00*/  @!P2 LEA.HI.X R39, R42, R5, R10, 0x1, P3 ;  /* 0x000000052a27a211 */ /* 0x000fe200018f0c0a */
[----:B------:R-:W-:Y:S01]  /*1d10*/  @!P4 IMAD.MOV.U32 R42, RZ, RZ, R34 ;  /* 0x000000ffff2ac224 */ /* 0x000fe200078e0022 */
[----:B------:R-:W-:Y:S01]  /*1d20*/  @!P4 IADD3 R31, P3, R36, 0x20, RZ ;  /* 0x00000020241fc810 */ /* 0x000fe20007f7e0ff */
[----:B------:R-:W-:Y:S01]  /*1d30*/  @!PT LDS RZ, [RZ] ;  /* 0x00000000fffff984 */ /* 0x000fe20000000800 */
[----:B------:R-:W-:Y:S01]  /*1d40*/  @!PT LDS RZ, [RZ] ;  /* 0x00000000fffff984 */ /* 0x000fe20000000800 */
[----:B------:R-:W-:Y:S01]  /*1d50*/  @!PT LDS RZ, [RZ] ;  /* 0x00000000fffff984 */ /* 0x000fe20000000800 */
[----:B------:R4:W-:Y:S01]  /*1d60*/  @!P1 LDGSTS.E.BYPASS.LTC128B.128 [R169], desc[UR12][R40.64] ;  /* 0x0000000028a99fae */ /* 0x0009e2000b901d4c */
[----:B------:R-:W-:Y:S01]  /*1d70*/  @!P4 LEA R30, R30, R11, 0x18 ;  /* 0x0000000b1e1ec211 */ /* 0x000fe200078ec0ff */
[----:B------:R-:W-:Y:S01]  /*1d80*/  IMAD.WIDE.U32 R26, R16, R120, R26 ;  /* 0x00000078101a7225 */ /* 0x000fe200078e001a */
[----:B------:R-:W4:Y:S01]  /*1d90*/  @!P4 LDC.64 R10, c[0x0][0x210] ;  /* 0x00008400ff0acb82 */ /* 0x000f220000000a00 */
[----:B------:R-:W-:-:S02]  /*1da0*/  @!P6 IADD3 R29, P1, R36, 0x30, RZ ;  /* 0x00000030241de810 */ /* 0x000fc40007f3e0ff */
[----:B------:R-:W-:Y:S01]  /*1db0*/  @!P4 IMAD.X R5, RZ, RZ, R37, P3 ;  /* 0x000000ffff05c224 */ /* 0x000fe200018e0625 */
[----:B------:R-:W-:Y:S01]  /*1dc0*/  ISETP.GE.AND P3, PT, R14, R3, PT ;  /* 0x000000030e00720c */ /* 0x000fe20003f66270 */
[----:B------:R-:W-:Y:S02]  /*1dd0*/  @!P2 IMAD R36, R13, 0x2, R20 ;  /* 0x000000020d24a824 */ /* 0x000fe400078e0214 */
[-C--:B-1----:R-:W-:Y:S02]  /*1de0*/  @!P4 IMAD R20, R5, R8.reuse, RZ ;  /* 0x000000080514c224 */ /* 0x082fe400078e02ff */
[----:B------:R-:W1:Y:S01]  /*1df0*/  @!P6 LDC.64 R4, c[0x0][0x210] ;  /* 0x00008400ff04eb82 */ /* 0x000e620000000a00 */
[C---:B------:R-:W-:Y:S01]  /*1e00*/  @!P4 IMAD.WIDE.U32 R42, R31.reuse, R8, R42 ;  /* 0x000000081f2ac225 */ /* 0x040fe200078e002a */
[----:B------:R1:W-:Y:S03]  /*1e10*/  @!P2 LDGSTS.E.BYPASS.LTC128B.128 [R36+0x800], desc[UR12][R38.64] ;  /* 0x008000002624afae */ /* 0x0003e6000b901d4c */
[----:B------:R-:W-:-:S02]  /*1e20*/  @!P4 IMAD R33, R31, R9, R20 ;  /* 0x000000091f21c224 */ /* 0x000fc400078e0214 */
[----:B------:R-:W-:Y:S01]  /*1e30*/  @!P6 IMAD.X R37, RZ, RZ, R37, P1 ;  /* 0x000000ffff25e224 */ /* 0x000fe200008e0625 */
[----:B------:R-:W1:Y:S01]  /*1e40*/  @!P3 S2R R24, SR_CgaCtaId ;  /* 0x000000000018b919 */ /* 0x000e620000008800 */
[----:B------:R-:W1:Y:S01]  /*1e50*/  @!P5 LDC.64 R8, c[0x0][0x218] ;  /* 0x00008600ff08db82 */ /* 0x000e620000000a00 */
[----:B------:R-:W-:Y:S01]  /*1e60*/  IADD3 R20, P1, R16, R25, RZ ;  /* 0x0000001910147210 */ /* 0x000fe20007f3e0ff */
[----:B------:R-:W-:Y:S01]  /*1e70*/  IMAD R25, R17, R120, RZ ;  /* 0x0000007811197224 */ /* 0x000fe200078e02ff */
[----:B------:R-:W-:Y:S01]  /*1e80*/  @!P4 IADD3 R33, R43, R33, RZ ;  /* 0x000000212b21c210 */ /* 0x000fe20007ffe0ff */
[----:B--2---:R-:W-:Y:S01]  /*1e90*/  @!P6 IMAD.WIDE.U32 R34, R29, R6, R34 ;  /* 0x000000061d22e225 */ /* 0x004fe200078e0022 */
[----:B----4-:R-:W-:-:S03]  /*1ea0*/  @!P4 LEA R10, P2, R42, R10, 0x1 ;  /* 0x0000000a2a0ac211 */ /* 0x010fc600078408ff */
[----:B------:R-:W-:Y:S02]  /*1eb0*/  @!P6 IMAD R40, R37, R6, RZ ;  /* 0x000000062528e224 */ /* 0x000fe400078e02ff */
[----:B------:R-:W-:Y:S01]  /*1ec0*/  IMAD.X R23, R17, 0x1, R23, P1 ;  /* 0x0000000111177824 */ /* 0x000fe200008e0617 */
[----:B------:R-:W-:Y:S01]  /*1ed0*/  ISETP.GE.AND P1, PT, R12, R3, PT ;  /* 0x000000030c00720c */ /* 0x000fe20003f26270 */
[----:B------:R-:W-:Y:S01]  /*1ee0*/  @!P6 IMAD R17, R29, R7, R40 ;  /* 0x000000071d11e224 */ /* 0x000fe200078e0228 */
[----:B------:R-:W-:Y:S01]  /*1ef0*/  @!P4 LEA.HI.X R11, R42, R11, R33, 0x1, P2 ;  /* 0x0000000b2a0bc211 */ /* 0x000fe200010f0c21 */
[----:B------:R-:W-:Y:S01]  /*1f00*/  IMAD R127, R16, R121, R25 ;  /* 0x00000079107f7224 */ /* 0x000fe200078e0219 */
[----:B------:R-:W-:Y:S01]  /*1f10*/  @!P6 MOV R25, 0x400 ;  /* 0x000004000019e802 */ /* 0x000fe20000000f00 */
[----:B------:R-:W2:Y:S01]  /*1f20*/  @!P3 LDC.64 R6, c[0x0][0x218] ;  /* 0x00008600ff06bb82 */ /* 0x000ea20000000a00 */
[----:B------:R-:W-:Y:S02]  /*1f30*/  @!P6 IMAD.IADD R17, R35, 0x1, R17 ;  /* 0x000000012311e824 */ /* 0x000fe400078e0211 */
[----:B---3--:R-:W-:Y:S01]  /*1f40*/  @!P6 LEA R28, R28, R25, 0x18 ;  /* 0x000000191c1ce211 */ /* 0x008fe200078ec0ff */
[----:B------:R-:W-:Y:S01]  /*1f50*/  @!P4 IMAD R25, R13, 0x2, R30 ;  /* 0x000000020d19c824 */ /* 0x000fe200078e021e */
[----:B-1----:R-:W-:Y:S01]  /*1f60*/  @!P6 LEA R30, P2, R34, R4, 0x1 ;  /* 0x00000004221ee211 */ /* 0x002fe200078408ff */
[----:B------:R-:W-:-:S02]  /*1f70*/  IMAD.MOV.U32 R128, RZ, RZ, R26 ;  /* 0x000000ffff807224 */ /* 0x000fc400078e001a */
[----:B------:R-:W-:Y:S01]  /*1f80*/  IMAD.IADD R127, R27, 0x1, R127 ;  /* 0x000000011b7f7824 */ /* 0x000fe200078e027f */
[----:B------:R-:W-:Y:S01]  /*1f90*/  @!P6 LEA.HI.X R31, R34, R5, R17, 0x1, P2 ;  /* 0x00000005221fe211 */ /* 0x000fe200010f0c11 */
[----:B------:R-:W-:Y:S01]  /*1fa0*/  IMAD.WIDE.U32 R26, R120, 0x20, RZ ;  /* 0x00000020781a7825 */ /* 0x000fe200078e00ff */
[----:B------:R-:W1:Y:S01]  /*1fb0*/  @!P1 LDC.64 R4, c[0x0][0x218] ;  /* 0x00008600ff049b82 */ /* 0x000e620000000a00 */
[----:B------:R3:W-:Y:S01]  /*1fc0*/  @!P4 LDGSTS.E.BYPASS.LTC128B.128 [R25+0x1000], desc[UR12][R10.64] ;  /* 0x010000000a19cfae */ /* 0x0007e2000b901d4c */
[----:B------:R-:W-:Y:S01]  /*1fd0*/  @!P3 MOV R17, 0x400 ;  /* 0x000004000011b802 */ /* 0x000fe20000000f00 */
[----:B------:R-:W-:Y:S01]  /*1fe0*/  IMAD.SHL.U32 R34, R121, 0x20, RZ ;  /* 0x0000002079227824 */ /* 0x000fe200078e00ff */
[C---:B------:R-:W-:Y:S01]  /*1ff0*/  @!P5 LEA R36, P4, R128.reuse, R8, 0x1 ;  /* 0x000000088024d211 */ /* 0x040fe200078808ff */
[----:B------:R-:W-:Y:S01]  /*2000*/  IMAD R23, R23, R124, RZ ;  /* 0x0000007c17177224 */ /* 0x000fe200078e02ff */
[----:B------:R-:W-:Y:S02]  /*2010*/  @!P1 IADD3 R8, P2, R128, R26, RZ ;  /* 0x0000001a80089210 */ /* 0x000fe40007f5e0ff */
[----:B------:R-:W-:Y:S01]  /*2020*/  @!P3 LEA R26, R24, R17, 0x18 ;  /* 0x00000011181ab211 */ /* 0x000fe200078ec0ff */
[----:B------:R-:W-:Y:S01]  /*2030*/  VIADD R24, R16, 0x50 ;  /* 0x0000005010187836 */ /* 0x000fe20000000000 */
[----:B------:R-:W-:Y:S01]  /*2040*/  @!P5 LEA.HI.X R37, R128, R9, R127, 0x1, P4 ;  /* 0x000000098025d211 */ /* 0x000fe200020f0c7f */
[----:B------:R-:W-:Y:S01]  /*2050*/  IMAD R23, R20, R125, R23 ;  /* 0x0000007d14177224 */ /* 0x000fe200078e0217 */
[----:B------:R-:W-:-:S02]  /*2060*/  @!P3 LEA R17, P4, R120, R128, 0x4 ;  /* 0x000000807811b211 */ /* 0x000fc400078820ff */
[----:B------:R-:W-:Y:S02]  /*2070*/  @!P1 IADD3.X R9, R127, R27, R34, P2, !PT ;  /* 0x0000001b7f099210 */ /* 0x000fe400017fe422 */
[----:B--2---:R-:W-:Y:S01]  /*2080*/  @!P3 LEA R38, P2, R17, R6, 0x1 ;  /* 0x000000061126b211 */ /* 0x004fe200078408ff */
[C---:B---3--:R-:W-:Y:S01]  /*2090*/  @!P5 IMAD R10, R13.reuse, 0x2, R22 ;  /* 0x000000020d0ad824 */ /* 0x048fe200078e0216 */
[----:B------:R-:W-:Y:S01]  /*20a0*/  @!P3 LEA.HI.X R22, R120, R127, R121, 0x4, P4 ;  /* 0x0000007f7816b211 */ /* 0x000fe200020f2479 */
[----:B------:R-:W-:Y:S02]  /*20b0*/  @!P6 IMAD R11, R13, 0x2, R28 ;  /* 0x000000020d0be824 */ /* 0x000fe400078e021c */
[----:B------:R-:W-:Y:S01]  /*20c0*/  VIADD R28, R16, 0x60 ;  /* 0x00000060101c7836 */ /* 0x000fe20000000000 */
[----:B------:R-:W-:Y:S01]  /*20d0*/  @!P3 LEA.HI.X R39, R17, R7, R22, 0x1, P2 ;  /* 0x000000071127b211 */ /* 0x000fe200010f0c16 */
[----:B------:R-:W-:Y:S01]  /*20e0*/  @!P3 IMAD R7, R13, 0x2, R26 ;  /* 0x000000020d07b824 */ /* 0x000fe200078e021a */
[-C--:B------:R-:W-:Y:S01]  /*20f0*/  ISETP.GE.AND P2, PT, R0, R3.reuse, PT ;  /* 0x000000030000720c */ /* 0x080fe20003f46270 */
[----:B------:R2:W-:Y:S01]  /*2100*/  @!P6 LDGSTS.E.BYPASS.LTC128B.128 [R11+0x1800], desc[UR12][R30.64] ;  /* 0x018000001e0befae */ /* 0x0005e2000b901d4c */
[----:B------:R-:W-:Y:S01]  /*2110*/  VIADD R22, R16, 0x40 ;  /* 0x0000004010167836 */ /* 0x000fe20000000000 */
[-C--:B------:R-:W-:Y:S01]  /*2120*/  ISETP.GE.AND P4, PT, R28, R3.reuse, PT ;  /* 0x000000031c00720c */ /* 0x080fe20003f86270 */
[----:B------:R-:W-:Y:S01]  /*2130*/  VIADD R26, R16, 0x70 ;  /* 0x00000070101a7836 */ /* 0x000fe20000000000 */
[----:B------:R3:W-:Y:S01]  /*2140*/  @!P5 LDGSTS.E.BYPASS.LTC128B.128 [R10+0x2000], desc[UR12][R36.64] ;  /* 0x02000000240adfae */ /* 0x0007e2000b901d4c */
[----:B------:R-:W-:-:S02]  /*2150*/  ISETP.GE.AND P5, PT, R24, R3, PT ;  /* 0x000000031800720c */ /* 0x000fc40003fa6270 */
[----:B------:R-:W-:Y:S01]  /*2160*/  ISETP.GE.AND P6, PT, R22, R3, PT ;  /* 0x000000031600720c */ /* 0x000fe20003fc6270 */
[----:B------:R4:W-:Y:S01]  /*2170*/  @!P3 LDGSTS.E.BYPASS.LTC128B.128 [R7+0x2800], desc[UR12][R38.64] ;  /* 0x028000002607bfae */ /* 0x0009e2000b901d4c */
[C---:B-1----:R-:W-:Y:S02]  /*2180*/  @!P1 LEA R42, P3, R8.reuse, R4, 0x1 ;  /* 0x00000004082a9211 */ /* 0x042fe400078608ff */
[----:B------:R-:W-:Y:S01]  /*2190*/  @!P1 MOV R17, 0x400 ;  /* 0x0000040000119802 */ /* 0x000fe20000000f00 */
[----:B------:R-:W1:Y:S01]  /*21a0*/  @!P2 S2R R6, SR_CgaCtaId ;  /* 0x000000000006a919 */ /* 0x000e620000008800 */
[----:B------:R-:W-:Y:S01]  /*21b0*/  @!P1 LEA.HI.X R43, R8, R5, R9, 0x1, P3 ;  /* 0x00000005082b9211 */ /* 0x000fe200018f0c09 */
[----:B------:R-:W-:Y:S01]  /*21c0*/  @!P2 IMAD.MOV.U32 R40, RZ, RZ, R128 ;  /* 0x000000ffff28a224 */ /* 0x000fe200078e0080 */
[----:B------:R-:W-:Y:S01]  /*21d0*/  ISETP.GE.AND P3, PT, R26, R3, PT ;  /* 0x000000031a00720c */ /* 0x000fe20003f66270 */
[----:B------:R-:W1:Y:S01]  /*21e0*/  @!P1 S2R R8, SR_CgaCtaId ;  /* 0x0000000000089919 */ /* 0x000e620000008800 */
[----:B------:R-:W1:Y:S01]  /*21f0*/  @!P2 LDC.64 R4, c[0x0][0x218] ;  /* 0x00008600ff04ab82 */ /* 0x000e620000000a00 */
[----:B------:R-:W-:-:S02]  /*2200*/  @!P2 IMAD.MOV.U32 R41, RZ, RZ, R127 ;  /* 0x000000ffff29a224 */ /* 0x000fc400078e007f */
[----:B------:R-:W1:Y:S01]  /*2210*/  @!P6 S2R R34, SR_CgaCtaId ;  /* 0x000000000022e919 */ /* 0x000e620000008800 */
[----:B------:R-:W-:Y:S01]  /*2220*/  @!P6 MOV R9, 0x400 ;  /* 0x000004000009e802 */ /* 0x000fe20000000f00 */
[----:B------:R-:W-:-:S04]  /*2230*/  @!P2 IMAD.WIDE.U32 R40, R120, 0x30, R40 ;  /* 0x000000307828a825 */ /* 0x000fc800078e0028 */
[----:B------:R-:W-:Y:S01]  /*2240*/  @!P5 IMAD.MOV.U32 R45, RZ, RZ, R127 ;  /* 0x000000ffff2dd224 */ /* 0x000fe200078e007f */
[----:B--2---:R-:W2:Y:S01]  /*2250*/  @!P5 S2R R30, SR_CgaCtaId ;  /* 0x00000000001ed919 */ /* 0x004ea20000008800 */
[----:B------:R-:W-:Y:S01]  /*2260*/  @!P2 MOV R11, 0x400 ;  /* 0x00000400000ba802 */ /* 0x000fe20000000f00 */
[----:B---3--:R-:W3:Y:S01]  /*2270*/  @!P3 S2R R36, SR_CgaCtaId ;  /* 0x000000000024b919 */ /* 0x008ee20000008800 */
[----:B----4-:R-:W4:Y:S01]  /*2280*/  @!P4 S2R R38, SR_CgaCtaId ;  /* 0x000000000026c919 */ /* 0x010f220000008800 */
[----:B------:R-:W-:Y:S02]  /*2290*/  @!P5 MOV R7, 0x400 ;  /* 0x000004000007d802 */ /* 0x000fe40000000f00 */
[----:B-1----:R-:W-:Y:S02]  /*22a0*/  @!P2 LEA R6, R6, R11, 0x18 ;  /* 0x0000000b0606a211 */ /* 0x002fe400078ec0ff */
[----:B------:R-:W1:Y:S01]  /*22b0*/  @!P6 LDC.64 R10, c[0x0][0x218] ;  /* 0x00008600ff0aeb82 */ /* 0x000e620000000a00 */
[----:B------:R-:W-:-:S02]  /*22c0*/  @!P1 LEA R8, R8, R17, 0x18 ;  /* 0x0000001108089211 */ /* 0x000fc400078ec0ff */
[C---:B------:R-:W-:Y:S02]  /*22d0*/  @!P2 IMAD R25, R13.reuse, 0x2, R6 ;  /* 0x000000020d19a824 */ /* 0x040fe400078e0206 */
[----:B------:R-:W-:Y:S01]  /*22e0*/  @!P1 LEA R17, R13, R8, 0x1 ;  /* 0x000000080d119211 */ /* 0x000fe200078e08ff */
[----:B------:R-:W-:Y:S01]  /*22f0*/  @!P2 IMAD R8, R121, 0x30, RZ ;  /* 0x000000307908a824 */ /* 0x000fe200078e02ff */
[----:B------:R-:W-:Y:S02]  /*2300*/  @!P6 LEA R34, R34, R9, 0x18 ;  /* 0x000000092222e211 */ /* 0x000fe400078ec0ff */
[----:B------:R-:W-:Y:S01]  /*2310*/  @!P4 MOV R9, 0x400 ;  /* 0x000004000009c802 */ /* 0x000fe20000000f00 */
[----:B------:R1:W-:Y:S01]  /*2320*/  @!P1 LDGSTS.E.BYPASS.LTC128B.128 [R17+0x3000], desc[UR12][R42.64] ;  /* 0x030000002a119fae */ /* 0x0003e2000b901d4c */
[----:B------:R-:W-:Y:S01]  /*2330*/  @!P2 IMAD.IADD R8, R41, 0x1, R8 ;  /* 0x000000012908a824 */ /* 0x000fe200078e0208 */
[----:B--2---:R-:W-:Y:S01]  /*2340*/  @!P5 LEA R30, R30, R7, 0x18 ;  /* 0x000000071e1ed211 */ /* 0x004fe200078ec0ff */
[----:B------:R-:W-:Y:S01]  /*2350*/  @!P6 IMAD R34, R13, 0x2, R34 ;  /* 0x000000020d22e824 */ /* 0x000fe200078e0222 */
[----:B------:R-:W-:-:S02]  /*2360*/  @!P3 MOV R7, 0x400 ;  /* 0x000004000007b802 */ /* 0x000fc40000000f00 */
[----:B------:R-:W-:Y:S01]  /*2370*/  @!P2 LEA R46, P1, R40, R4, 0x1 ;  /* 0x00000004282ea211 */ /* 0x000fe200078208ff */
[----:B------:R-:W-:Y:S01]  /*2380*/  IMAD R4, R21, UR6, RZ ;  /* 0x0000000615047c24 */ /* 0x000fe2000f8e02ff */
[----:B---3--:R-:W-:Y:S01]  /*2390*/  @!P3 LEA R36, R36, R7, 0x18 ;  /* 0x000000072424b211 */ /* 0x008fe200078ec0ff */
[C---:B------:R-:W-:Y:S01]  /*23a0*/  @!P5 IMAD R30, R13.reuse, 0x2, R30 ;  /* 0x000000020d1ed824 */ /* 0x040fe200078e021e */
[----:B------:R-:W2:Y:S01]  /*23b0*/  @!P4 LDC.64 R6, c[0x0][0x218] ;  /* 0x00008600ff06cb82 */ /* 0x000ea20000000a00 */
[----:B----4-:R-:W-:Y:S02]  /*23c0*/  @!P4 LEA R38, R38, R9, 0x18 ;  /* 0x000000092626c211 */ /* 0x010fe400078ec0ff */
[----:B------:R-:W-:Y:S01]  /*23d0*/  @!P2 LEA.HI.X R47, R40, R5, R8, 0x1, P1 ;  /* 0x00000005282fa211 */ /* 0x000fe200008f0c08 */
[C---:B------:R-:W-:Y:S01]  /*23e0*/  @!P3 IMAD R36, R13.reuse, 0x2, R36 ;  /* 0x000000020d24b824 */ /* 0x040fe200078e0224 */
[----:B------:R-:W-:Y:S01]  /*23f0*/  @!P6 LEA R21, P1, R120, R128, 0x6 ;  /* 0x000000807815e211 */ /* 0x000fe200078230ff */
[----:B------:R-:W-:-:S02]  /*2400*/  @!P4 IMAD R38, R13, 0x2, R38 ;  /* 0x000000020d26c824 */ /* 0x000fc400078e0226 */
[----:B------:R-:W3:Y:S01]  /*2410*/  @!P5 LDC.64 R8, c[0x0][0x218] ;  /* 0x00008600ff08db82 */ /* 0x000ee20000000a00 */
[----:B------:R-:W-:Y:S01]  /*2420*/  @!P6 LEA.HI.X R44, R120, R127, R121, 0x6, P1 ;  /* 0x0000007f782ce211 */ /* 0x000fe200008f3479 */
[----:B------:R4:W-:Y:S01]  /*2430*/  @!P2 LDGSTS.E.BYPASS.LTC128B.128 [R25+0x3800], desc[UR12][R46.64] ;  /* 0x038000002e19afae */ /* 0x0009e2000b901d4c */
[----:B-1----:R-:W-:Y:S01]  /*2440*/  @!P6 LEA R40, P1, R21, R10, 0x1 ;  /* 0x0000000a1528e211 */ /* 0x002fe200078208ff */
[----:B------:R-:W-:-:S03]  /*2450*/  @!P3 IMAD R10, R121, 0x70, RZ ;  /* 0x00000070790ab824 */ /* 0x000fc600078e02ff */
[----:B------:R-:W-:Y:S01]  /*2460*/  @!P6 LEA.HI.X R41, R21, R11, R44, 0x1, P1 ;  /* 0x0000000b1529e211 */ /* 0x000fe200008f0c2c */
[----:B------:R-:W-:Y:S02]  /*2470*/  @!P5 IMAD.MOV.U32 R44, RZ, RZ, R128 ;  /* 0x000000ffff2cd224 */ /* 0x000fe400078e0080 */
[C---:B------:R-:W-:Y:S02]  /*2480*/  IMAD R17, R15.reuse, UR7, R4 ;  /* 0x000000070f117c24 */ /* 0x040fe4000f8e0204 */
[----:B------:R-:W1:Y:S01]  /*2490*/  @!P3 LDC.64 R4, c[0x0][0x218] ;  /* 0x00008600ff04bb82 */ /* 0x000e620000000a00 */
[----:B------:R-:W-:Y:S01]  /*24a0*/  IMAD.WIDE.U32 R42, R15, UR6, R18 ;  /* 0x000000060f2a7c25 */ /* 0x000fe2000f8e0012 */
[----:B------:R-:W-:Y:S01]  /*24b0*/  @!P6 LDGSTS.E.BYPASS.LTC128B.128 [R34+0x4000], desc[UR12][R40.64] ;  /* 0x040000002822efae */ /* 0x000fe2000b901d4c */
[----:B------:R-:W-:Y:S01]  /*24c0*/  ISETP.GE.AND P6, PT, R0, R3, PT ;  /* 0x000000030000720c */ /* 0x000fe20003fc6270 */
[----:B------:R-:W-:Y:S01]  /*24d0*/  ULDC.64 UR6, c[0x0][0x220] ;  /* 0x0000880000067ab9 */ /* 0x000fe20000000a00 */
[----:B------:R-:W-:-:S02]  /*24e0*/  @!P4 IMAD.MOV.U32 R18, RZ, RZ, R128 ;  /* 0x000000ffff12c224 */ /* 0x000fc400078e0080 */
[----:B------:R-:W-:Y:S02]  /*24f0*/  @!P4 IMAD.MOV.U32 R19, RZ, RZ, R127 ;  /* 0x000000ffff13c224 */ /* 0x000fe400078e007f */
[C---:B------:R-:W-:Y:S02]  /*2500*/  @!P4 IMAD R11, R121.reuse, 0x60, RZ ;  /* 0x00000060790bc824 */ /* 0x040fe400078e02ff */
[----:B------:R-:W-:Y:S02]  /*2510*/  @!P5 IMAD R15, R121, 0x50, RZ ;  /* 0x00000050790fd824 */ /* 0x000fe400078e02ff */
[----:B------:R-:W-:-:S04]  /*2520*/  @!P5 IMAD.WIDE.U32 R48, R120, 0x50, R44 ;  /* 0x000000507830d825 */ /* 0x000fc800078e002c */
[----:B----4-:R-:W-:Y:S01]  /*2530*/  @!P4 IMAD.WIDE.U32 R46, R120, 0x60, R18 ;  /* 0x00000060782ec825 */ /* 0x010fe200078e0012 */
[----:B---3--:R-:W-:-:S03]  /*2540*/  @!P5 LEA R8, P2, R48, R8, 0x1 ;  /* 0x000000083008d211 */ /* 0x008fc600078408ff */
[----:B------:R-:W-:Y:S01]  /*2550*/  @!P3 IMAD.MOV.U32 R18, RZ, RZ, R128 ;  /* 0x000000ffff12b224 */ /* 0x000fe200078e0080 */
[----:B--2---:R-:W-:Y:S01]  /*2560*/  @!P4 LEA R6, P1, R46, R6, 0x1 ;  /* 0x000000062e06c211 */ /* 0x004fe200078208ff */
[----:B------:R-:W-:Y:S02]  /*2570*/  @!P3 IMAD.MOV.U32 R19, RZ, RZ, R127 ;  /* 0x000000ffff13b224 */ /* 0x000fe400078e007f */
[----:B------:R-:W-:Y:S02]  /*2580*/  @!P4 IMAD.IADD R44, R47, 0x1, R11 ;  /* 0x000000012f2cc824 */ /* 0x000fe400078e020b */
[----:B------:R-:W-:Y:S01]  /*2590*/  @!P3 IMAD.WIDE.U32 R50, R120, 0x70, R18 ;  /* 0x000000707832b825 */ /* 0x000fe200078e0012 */
[----:B------:R-:W-:Y:S02]  /*25a0*/  @!P5 IADD3 R18, R49, R15, RZ ;  /* 0x0000000f3112d210 */ /* 0x000fe40007ffe0ff */
[----:B------:R-:W-:Y:S01]  /*25b0*/  @!P4 LEA.HI.X R7, R46, R7, R44, 0x1, P1 ;  /* 0x000000072e07c211 */ /* 0x000fe200008f0c2c */
[----:B------:R-:W-:Y:S01]  /*25c0*/  @!P3 IMAD.IADD R10, R51, 0x1, R10 ;  /* 0x00000001330ab824 */ /* 0x000fe200078e020a */
[----:B-1----:R-:W-:Y:S01]  /*25d0*/  @!P3 LEA R4, P1, R50, R4, 0x1 ;  /* 0x000000043204b211 */ /* 0x002fe200078208ff */
[----:B------:R-:W-:Y:S01]  /*25e0*/  IMAD.IADD R43, R43, 0x1, R17 ;  /* 0x000000012b2b7824 */ /* 0x000fe200078e0211 */
[----:B------:R-:W-:-:S02]  /*25f0*/  @!P5 LEA.HI.X R9, R48, R9, R18, 0x1, P2 ;  /* 0x000000093009d211 */ /* 0x000fc400010f0c12 */
[----:B------:R-:W-:Y:S01]  /*2600*/  @!P3 LEA.HI.X R5, R50, R5, R10, 0x1, P1 ;  /* 0x000000053205b211 */ /* 0x000fe200008f0c0a */
[----:B------:R-:W-:Y:S01]  /*2610*/  IMAD.WIDE.U32 R20, R20, R124, R42 ;  /* 0x0000007c14147225 */ /* 0x000fe200078e002a */
[-C--:B------:R-:W-:Y:S01]  /*2620*/  ISETP.GE.AND P2, PT, R16, R3.reuse, PT ;  /* 0x000000031000720c */ /* 0x080fe20003f46270 */
[----:B------:R1:W-:Y:S01]  /*2630*/  @!P5 LDGSTS.E.BYPASS.LTC128B.128 [R30+0x4800], desc[UR12][R8.64] ;  /* 0x04800000081edfae */ /* 0x0003e2000b901d4c */
[-C--:B------:R-:W-:Y:S01]  /*2640*/  ISETP.GE.AND P5, PT, R14, R3.reuse, PT ;  /* 0x000000030e00720c */ /* 0x080fe20003fa6270 */
[----:B------:R-:W-:Y:S01]  /*2650*/  IMAD.IADD R23, R21, 0x1, R23 ;  /* 0x0000000115177824 */ /* 0x000fe200078e0217 */
[-C--:B------:R-:W-:Y:S01]  /*2660*/  ISETP.GE.AND P1, PT, R12, R3.reuse, PT ;  /* 0x000000030c00720c */ /* 0x080fe20003f26270 */
[----:B------:R2:W-:Y:S01]  /*2670*/  @!P4 LDGSTS.E.BYPASS.LTC128B.128 [R38+0x5000], desc[UR12][R6.64] ;  /* 0x050000000626cfae */ /* 0x0005e2000b901d4c */
[----:B------:R-:W-:Y:S01]  /*2680*/  IMAD.SHL.U32 R10, R16, 0x8, RZ ;  /* 0x00000008100a7824 */ /* 0x000fe200078e00ff */
[----:B------:R-:W-:Y:S02]  /*2690*/  ISETP.GE.AND P4, PT, R24, R3, PT ;  /* 0x000000031800720c */ /* 0x000fe40003f86270 */
[----:B------:R3:W-:Y:S01]  /*26a0*/  @!P3 LDGSTS.E.BYPASS.LTC128B.128 [R36+0x5800], desc[UR12][R4.64] ;  /* 0x058000000424bfae */ /* 0x0007e2000b901d4c */
[----:B------:R-:W-:-:S03]  /*26b0*/  LEA R164, P3, R20, UR6, 0x1 ;  /* 0x0000000614a47c11 */ /* 0x000fc6000f8608ff */
[----:B------:R-:W0:Y:S01]  /*26c0*/  LDGDEPBAR ;  /* 0x00000000000079af */ /* 0x000e220000000000 */
[----:B------:R-:W-:Y:S01]  /*26d0*/  LEA.HI.X R165, R20, UR7, R23, 0x1, P3 ;  /* 0x0000000714a57c11 */ /* 0x000fe200098f0c17 */
[----:B------:R-:W-:Y:S01]  /*26e0*/  @!P6 IMAD.MOV.U32 R12, RZ, RZ, R164 ;  /* 0x000000ffff0ce224 */ /* 0x000fe200078e00a4 */
[----:B------:R-:W-:-:S03]  /*26f0*/  ISETP.GE.AND P3, PT, R28, R3, PT ;  /* 0x000000031c00720c */ /* 0x000fc60003f66270 */
[----:B------:R-:W-:Y:S02]  /*2700*/  @!P6 IMAD.MOV.U32 R13, RZ, RZ, R165 ;  /* 0x000000ffff0de224 */ /* 0x000fe400078e00a5 */
[----:B------:R-:W-:-:S04]  /*2710*/  @!P6 IMAD.WIDE.U32 R14, R124, 0x60, R12 ;  /* 0x000000607c0ee825 */ /* 0x000fc800078e000c */
[----:B------:R-:W-:-:S04]  /*2720*/  @!P4 IMAD.WIDE.U32 R12, R124, 0xa0, R164 ;  /* 0x000000a07c0cc825 */ /* 0x000fc800078e00a4 */
[----:B-1----:R-:W-:-:S04]  /*2730*/  IMAD.WIDE.U32 R8, R124, 0x20, RZ ;  /* 0x000000207c087825 */ /* 0x002fc800078e00ff */
[----:B--2---:R-:W-:Y:S01]  /*2740*/  IMAD.SHL.U32 R6, R125, 0x20, RZ ;  /* 0x000000207d067824 */ /* 0x004fe200078e00ff */
[----:B---3--:R-:W-:Y:S01]  /*2750*/  LEA.HI R4, R122, R137, RZ, 0x4 ;  /* 0x000000897a047211 */ /* 0x008fe200078f20ff */
[----:B------:R-:W-:-:S04]  /*2760*/  DEPBAR.LE SB0, 0x0 ;  /* 0x000080000000791a */ /* 0x000fc80000000000 */
[----:B------:R-:W-:Y:S01]  /*2770*/  BAR.SYNC.DEFER_BLOCKING 0x0 ;  /* 0x0000000000007b1d */ /* 0x000fe20000010000 */
[----:B------:R-:W-:Y:S02]  /*2780*/  LOP3.LUT R0, R4, 0xfffffff0, RZ, 0xc0, !PT ;  /* 0xfffffff004007812 */ /* 0x000fe400078ec0ff */
[----:B------:R-:W-:Y:S02]  /*2790*/  SHF.R.S32.HI R5, RZ, 0x4, R4 ;  /* 0x00000004ff057819 */ /* 0x000fe40000011404 */
[----:B------:R-:W-:Y:S01]  /*27a0*/  LEA.HI R122, R122, R137, RZ, 0x5 ;  /* 0x000000897a7a7211 */ /* 0x000fe200078f28ff */
[----:B------:R-:W-:-:S03]  /*27b0*/  IMAD.IADD R0, R137, 0x1, -R0 ;  /* 0x0000000189007824 */ /* 0x000fc600078e0a00 */
[----:B------:R-:W-:Y:S02]  /*27c0*/  SHF.R.S32.HI R139, RZ, 0x5, R122 ;  /* 0x00000005ff8b7819 */ /* 0x000fe4000001147a */
[----:B------:R-:W-:Y:S01]  /*27d0*/  SHF.R.S32.HI R7, RZ, 0x1f, R0 ;  /* 0x0000001fff077819 */ /* 0x000fe20000011400 */
[----:B------:R-:W-:Y:S04]  /*27e0*/  @P2 STS.128 [R169+0x6000], RZ ;  /* 0x006000ffa9002388 */ /* 0x000fe80000000c00 */
[----:B------:R-:W-:Y:S01]  /*27f0*/  @!PT LDS RZ, [RZ] ;  /* 0x00000000fffff984 */ /* 0x000fe20000000800 */
[----:B------:R-:W-:Y:S01]  /*2800*/  @!PT LDS RZ, [RZ] ;  /* 0x00000000fffff984 */ /* 0x000fe20000000800 */
[----:B------:R-:W-:Y:S01]  /*2810*/  @!PT LDS RZ, [RZ] ;  /* 0x00000000fffff984 */ /* 0x000fe20000000800 */
[----:B------:R-:W-:Y:S01]  /*2820*/  @!P2 LDGSTS.E.BYPASS.LTC128B.128 [R169+0x6000], desc[UR12][R164.64] ;  /* 0x06000000a4a9afae */ /* 0x000fe2000b901d4c */
[----:B------:R-:W-:Y:S02]  /*2830*/  @!P5 IADD3 R16, P2, R164, R8, RZ ;  /* 0x00000008a410d210 */ /* 0x000fe40007f5e0ff */
[----:B------:R-:W-:Y:S01]  /*2840*/  LEA.HI R8, R4, R5, RZ, 0x1 ;  /* 0x0000000504087211 */ /* 0x000fe200078f08ff */
[----:B------:R-:W-:Y:S01]  /*2850*/  @P5 STS.128 [R169+0x6800], RZ ;  /* 0x006800ffa9005388 */ /* 0x000fe20000000c00 */
[----:B------:R-:W-:-:S02]  /*2860*/  LEA.HI R4, R7, R0, RZ, 0x3 ;  /* 0x0000000007047211 */ /* 0x000fc400078f18ff */
[----:B------:R-:W-:Y:S01]  /*2870*/  @!P5 IADD3.X R17, R165, R9, R6, P2, !PT ;  /* 0x00000009a511d210 */ /* 0x000fe200017fe406 */
[----:B------:R-:W-:Y:S01]  /*2880*/  @!P6 IMAD R9, R125, 0x60, RZ ;  /* 0x000000607d09e824 */ /* 0x000fe200078e02ff */
[C---:B------:R-:W-:Y:S01]  /*2890*/  LOP3.LUT R7, R4.reuse, 0xfffffff8, RZ, 0xc0, !PT ;  /* 0xfffffff804077812 */ /* 0x040fe200078ec0ff */
[----:B------:R-:W-:Y:S01]  /*28a0*/  IMAD.SHL.U32 R136, R4, 0x40, RZ ;  /* 0x0000004004887824 */ /* 0x000fe200078e00ff */
[----:B------:R-:W-:Y:S01]  /*28b0*/  LOP3.LUT R6, R161, 0x8, R10, 0xf8, !PT ;  /* 0x00000008a1067812 */ /* 0x000fe200078ef80a */
[----:B------:R-:W-:Y:S01]  /*28c0*/  @!PT LDS RZ, [RZ] ;  /* 0x00000000fffff984 */ /* 0x000fe20000000800 */
[----:B------:R-:W-:Y:S01]  /*28d0*/  @!PT LDS RZ, [RZ] ;  /* 0x00000000fffff984 */ /* 0x000fe20000000800 */
[----:B------:R-:W-:Y:S01]  /*28e0*/  @!PT LDS RZ, [RZ] ;  /* 0x00000000fffff984 */ /* 0x000fe20000000800 */
[----:B------:R1:W-:Y:S01]  /*28f0*/  @!P5 LDGSTS.E.BYPASS.LTC128B.128 [R169+0x6800], desc[UR12][R16.64] ;  /* 0x0680000010a9dfae */ /* 0x0003e2000b901d4c */
[----:B------:R-:W-:Y:S01]  /*2900*/  LOP3.LUT R8, R8, 0xfffffffe, RZ, 0xc0, !PT ;  /* 0xfffffffe08087812 */ /* 0x000fe200078ec0ff */
[----:B------:R-:W-:Y:S01]  /*2910*/  IMAD.IADD R0, R0, 0x1, -R7 ;  /* 0x0000000100007824 */ /* 0x000fe200078e0a07 */
[CC--:B------:R-:W-:Y:S01]  /*2920*/  @!P1 LEA R10, P5, R124.reuse, R164.reuse, 0x6 ;  /* 0x000000a47c0a9211 */ /* 0x0c0fe200078a30ff */
[----:B------:R-:W-:Y:S01]  /*2930*/  @P1 STS.128 [R169+0x7000], RZ ;  /* 0x007000ffa9001388 */ /* 0x000fe20000000c00 */
[----:B------:R-:W-:Y:S01]  /*2940*/  SHF.R.U32.HI R161, RZ, 0x3, R161 ;  /* 0x00000003ffa17819 */ /* 0x000fe200000116a1 */
[----:B------:R-:W-:Y:S01]  /*2950*/  IMAD.IADD R8, R5, 0x1, -R8 ;  /* 0x0000000105087824 */ /* 0x000fe200078e0a08 */
[----:B------:R-:W-:Y:S01]  /*2960*/  @!P1 LEA.HI.X R11, R124, R165, R125, 0x6, P5 ;  /* 0x000000a57c0b9211 */ /* 0x000fe200028f347d */
[----:B------:R-:W-:Y:S01]  /*2970*/  @!P4 IMAD R7, R125, 0xa0, RZ ;  /* 0x000000a07d07c824 */ /* 0x000fe200078e02ff */
[----:B------:R-:W-:Y:S01]  /*2980*/  ISETP.GE.AND P5, PT, R22, R3, PT ;  /* 0x000000031600720c */ /* 0x000fe20003fa6270 */
[----:B------:R-:W-:Y:S01]  /*2990*/  @!P6 IMAD.IADD R9, R15, 0x1, R9 ;  /* 0x000000010f09e824 */ /* 0x000fe200078e0209 */
[----:B------:R-:W-:Y:S01]  /*29a0*/  SHF.L.U32 R131, R0, 0x6, RZ ;  /* 0x0000000600837819 */ /* 0x000fe200000006ff */
[----:B------:R-:W-:Y:S01]  /*29b0*/  @!PT LDS RZ, [RZ] ;  /* 0x00000000fffff984 */ /* 0x000fe20000000800 */
[----:B------:R-:W-:Y:S01]  /*29c0*/  @!PT LDS RZ, [RZ] ;  /* 0x00000000fffff984 */ /* 0x000fe20000000800 */
[----:B------:R-:W-:Y:S01]  /*29d0*/  @!PT LDS RZ, [RZ] ;  /* 0x00000000fffff984 */ /* 0x000fe20000000800 */
[----:B------:R-:W-:Y:S01]  /*29e0*/  @!P1 LDGSTS.E.BYPASS.LTC128B.128 [R169+0x7000], desc[UR12][R10.64] ;  /* 0x070000000aa99fae */ /* 0x000fe2000b901d4c */
[----:B------:R-:W-:Y:S01]  /*29f0*/  LOP3.LUT R161, R6, R161, RZ, 0x3c, !PT ;  /* 0x000000a106a17212 */ /* 0x000fe200078e3cff */
[----:B------:R-:W-:Y:S01]  /*2a00*/  IMAD.SHL.U32 R6, R8, 0x8, RZ ;  /* 0x0000000808067824 */ /* 0x000fe200078e00ff */
[----:B------:R-:W-:Y:S01]  /*2a10*/  ISETP.GE.AND P2, PT, R26, R3, PT ;  /* 0x000000031a00720c */ /* 0x000fe20003f46270 */
[----:B------:R-:W-:Y:S01]  /*2a20*/  @!P4 IMAD.IADD R7, R13, 0x1, R7 ;  /* 0x000000010d07c824 */ /* 0x000fe200078e0207 */
[----:B------:R-:W-:Y:S01]  /*2a30*/  LOP3.LUT R131, R131, 0x1c0, RZ, 0xc0, !PT ;  /* 0x000001c083837812 */ /* 0x000fe200078ec0ff */
[----:B------:R-:W-:Y:S01]  /*2a40*/  IMAD R161, R8, 0x200, R161 ;  /* 0x0000020008a17824 */ /* 0x000fe200078e02a1 */
[----:B------:R-:W-:Y:S01]  /*2a50*/  LOP3.LUT R136, R136, 0xfffffe00, RZ, 0xc0, !PT ;  /* 0xfffffe0088887812 */ /* 0x000fe200078ec0ff */
[----:B------:R-:W-:Y:S01]  /*2a60*/  @!P6 IMAD.MOV.U32 R8, RZ, RZ, R14 ;  /* 0x000000ffff08e224 */ /* 0x000fe200078e000e */
[----:B------:R-:W-:Y:S01]  /*2a70*/  LOP3.LUT R6, R131, 0x8, R6, 0xf8, !PT ;  /* 0x0000000883067812 */ /* 0x000fe200078ef806 */
[----:B------:R-:W-:Y:S01]  /*2a80*/  @!P3 IMAD R5, R125, 0xc0, RZ ;  /* 0x000000c07d05b824 */ /* 0x000fe200078e02ff */
[----:B------:R-:W-:Y:S01]  /*2a90*/  SHF.R.U32.HI R131, RZ, 0x3, R131 ;  /* 0x00000003ff837819 */ /* 0x000fe20000011683 */
[----:B------:R-:W-:Y:S01]  /*2aa0*/  IMAD R162, R139, 0x400, R136 ;  /* 0x000004008ba27824 */ /* 0x000fe200078e0288 */
[----:B------:R-:W-:Y:S01]  /*2ab0*/  @!P5 LEA R14, P1, R124, R164, 0x7 ;  /* 0x000000a47c0ed211 */ /* 0x000fe200078238ff */
[----:B------:R-:W-:Y:S01]  /*2ac0*/  @P6 STS.128 [R169+0x7800], RZ ;  /* 0x007800ffa9006388 */ /* 0x000fe20000000c00 */
[----:B------:R-:W-:Y:S01]  /*2ad0*/  LOP3.LUT R131, R6, R131, RZ, 0x3c, !PT ;  /* 0x0000008306837212 */ /* 0x000fe200078e3cff */
[----:B------:R-:W-:Y:S01]  /*2ae0*/  @!P4 IMAD.MOV.U32 R6, RZ, RZ, R12 ;  /* 0x000000ffff06c224 */ /* 0x000fe200078e000c */
[C---:B------:R-:W-:Y:S01]  /*2af0*/  @!P5 LEA.HI.X R15, R124.reuse, R165, R125, 0x7, P1 ;  /* 0x000000a57c0fd211 */ /* 0x040fe200008f3c7d */
[----:B-1----:R-:W-:Y:S01]  /*2b00*/  @!P3 IMAD.WIDE.U32 R16, R124, 0xc0, R164 ;  /* 0x000000c07c10b825 */ /* 0x002fe200078e00a4 */
[----:B------:R-:W-:Y:S01]  /*2b10*/  @!PT LDS RZ, [RZ] ;  /* 0x00000000fffff984 */ /* 0x000fe20000000800 */
[----:B------:R-:W-:Y:S01]  /*2b20*/  @!PT LDS RZ, [RZ] ;  /* 0x00000000fffff984 */ /* 0x000fe20000000800 */
[----:B------:R-:W-:Y:S01]  /*2b30*/  @!PT LDS RZ, [RZ] ;  /* 0x00000000fffff984 */ /* 0x000fe20000000800 */
[----:B------:R-:W-:Y:S01]  /*2b40*/  @!P6 LDGSTS.E.BYPASS.LTC128B.128 [R169+0x7800], desc[UR12][R8.64] ;  /* 0x0780000008a9efae */ /* 0x000fe2000b901d4c */
[----:B------:R-:W-:-:S02]  /*2b50*/  LEA R161, R161, UR4, 0x1 ;  /* 0x00000004a1a17c11 */ /* 0x000fc4000f8e08ff */
[----:B------:R-:W-:Y:S01]  /*2b60*/  @!P2 IMAD.WIDE.U32 R12, R124, 0xe0, R164 ;  /* 0x000000e07c0ca825 */ /* 0x000fe200078e00a4 */
[----:B------:R-:W-:Y:S03]  /*2b70*/  @P5 STS.128 [R169+0x8000], RZ ;  /* 0x008000ffa9005388 */ /* 0x000fe60000000c00 */
[----:B------:R-:W-:Y:S01]  /*2b80*/  @!P2 IMAD R3, R125, 0xe0, RZ ;  /* 0x000000e07d03a824 */ /* 0x000fe200078e02ff */
[----:B------:R-:W-:Y:S01]  /*2b90*/  @!PT LDS RZ, [RZ] ;  /* 0x00000000fffff984 */ /* 0x000fe20000000800 */
[----:B------:R-:W-:Y:S01]  /*2ba0*/  @!PT LDS RZ, [RZ] ;  /* 0x00000000fffff984 */ /* 0x000fe20000000800 */
[----:B------:R-:W-:Y:S01]  /*2bb0*/  @!PT LDS RZ, [RZ] ;  /* 0x00000000fffff984 */ /* 0x000fe20000000800 */
[----:B------:R1:W-:Y:S01]  /*2bc0*/  @!P5 LDGSTS.E.BYPASS.LTC128B.128 [R169+0x8000], desc[UR12][R14.64] ;  /* 0x080000000ea9dfae */ /* 0x0003e2000b901d4c */
[----:B------:R-:W-:Y:S02]  /*2bd0*/  IMAD.IADD R162, R131, 0x1, R162 ;  /* 0x0000000183a27824 */ /* 0x000fe400078e02a2 */
[----:B------:R-:W-:Y:S01]  /*2be0*/  @!P3 IMAD.IADD R5, R17, 0x1, R5 ;  /* 0x000000011105b824 */ /* 0x000fe200078e0205 */
[----:B------:R-:W-:Y:S01]  /*2bf0*/  @P4 STS.128 [R169+0x8800], RZ ;  /* 0x008800ffa9004388 */ /* 0x000fe20000000c00 */
[----:B------:R-:W-:Y:S01]  /*2c00*/  @!P3 IMAD.MOV.U32 R4, RZ, RZ, R16 ;  /* 0x000000ffff04b224 */ /* 0x000fe200078e0010 */
[----:B------:R-:W-:Y:S01]  /*2c10*/  @!P2 MOV R16, R12 ;  /* 0x0000000c0010a202 */ /* 0x000fe20000000f00 */
[----:B------:R-:W-:Y:S01]  /*2c20*/  @!P2 IMAD.IADD R17, R13, 0x1, R3 ;  /* 0x000000010d11a824 */ /* 0x000fe200078e0203 */
[----:B------:R-:W-:Y:S01]  /*2c30*/  @!PT LDS RZ, [RZ] ;  /* 0x00000000fffff984 */ /* 0x000fe20000000800 */
[----:B------:R-:W-:Y:S01]  /*2c40*/  @!PT LDS RZ, [RZ] ;  /* 0x00000000fffff984 */ /* 0x000fe20000000800 */
[----:B------:R-:W-:Y:S01]  /*2c50*/  @!PT LDS RZ, [RZ] ;  /* 0x00000000fffff984 */ /* 0x000fe20000000800 */
[----:B------:R-:W-:Y:S01]  /*2c60*/  @!P4 LDGSTS.E.BYPASS.LTC128B.128 [R169+0x8800], desc[UR12][R6.64] ;  /* 0x0880000006a9cfae */ /* 0x000fe2000b901d4c */
[----:B------:R-:W-:Y:S01]  /*2c70*/  LEA R162, R162, UR4, 0x1 ;  /* 0x00000004a2a27c11 */ /* 0x000fe2000f8e08ff */
[----:B------:R-:W-:-:S02]  /*2c80*/  VIADD R158, R161, 0x2040 ;  /* 0x00002040a19e7836 */ /* 0x000fc40000000000 */
[----:B------:R-:W-:Y:S01]  /*2c90*/  @P3 STS.128 [R169+0x9000], RZ ;  /* 0x009000ffa9003388 */ /* 0x000fe20000000c00 */
[----:B------:R-:W-:-:S03]  /*2ca0*/  IMAD R139, R139, 0x10, R141 ;  /* 0x000000108b8b7824 */ /* 0x000fc600078e028d */
        /* <DEDUP_REMOVED lines=17> */
[----:B------:R-:W-:Y:S01]  /*2dc0*/  IMAD R160, R3, 0x2, R162 ;  /* 0x0000000203a07824 */ /* 0x000fe200078e02a2 */
[----:B-1----:R-:W3:Y:S01]  /*2dd0*/  LDSM.16.M88.4 R12, [R161+0x2800] ;  /* 0x00280000a10c783b */ /* 0x002ee20000000200 */
[----:B------:R-:W-:-:S03]  /*2de0*/  IMAD R155, R0, 0x2, R161 ;  /* 0x00000002009b7824 */ /* 0x000fc600078e02a1 */
[----:B------:R-:W-:Y:S04]  /*2df0*/  LDSM.16.M88.4 R84, [R161+0x3000] ;  /* 0x00300000a154783b */ /* 0x000fe80000000200 */
[----:B--2---:R-:W1:Y:S04]  /*2e00*/  LDSM.16.M88.4 R4, [R161+0x5800] ;  /* 0x00580000a104783b */ /* 0x004e680000000200 */
[----:B------:R-:W2:Y:S04]  /*2e10*/  LDSM.16.M88.4 R60, [R161+0x3800] ;  /* 0x00380000a13c783b */ /* 0x000ea80000000200 */
[----:B------:R-:W2:Y:S04]  /*2e20*/  LDSM.16.M88.4 R52, [R161+0x4000] ;  /* 0x00400000a134783b */ /* 0x000ea80000000200 */
[----:B------:R-:W2:Y:S04]  /*2e30*/  LDSM.16.M88.4 R44, [R161+0x4800] ;  /* 0x00480000a12c783b */ /* 0x000ea80000000200 */
[----:B------:R-:W2:Y:S04]  /*2e40*/  LDSM.16.M88.4 R36, [R161+0x5000] ;  /* 0x00500000a124783b */ /* 0x000ea80000000200 */
[----:B------:R-:W-:Y:S04]  /*2e50*/  LDSM.16.M88.4 R68, [R160] ;  /* 0x00000000a044783b */ /* 0x000fe80000000200 */
[----:B------:R-:W2:Y:S01]  /*2e60*/  LDSM.16.M88.4 R8, [R155+0x2000] ;  /* 0x002000009b08783b */ /* 0x000ea20000000200 */
[C---:B----4-:R-:W-:Y:S03]  /*2e70*/  HMMA.16816.F32.BF16 R24, R28.reuse, R20, RZ ;  /* 0x000000141c18723c */ /* 0x050fe600000418ff */
[----:B------:R-:W4:Y:S04]  /*2e80*/  LDSM.16.M88.4 R72, [R155+0x5800] ;  /* 0x005800009b48783b */ /* 0x000f280000000200 */
[----:B------:R-:W-:Y:S01]  /*2e90*/  LDSM.16.M88.4 R92, [R155+0x2800] ;  /* 0x002800009b5c783b */ /* 0x000fe20000000200 */
[C---:B------:R-:W-:Y:S03]  /*2ea0*/  HMMA.16816.F32.BF16 R20, R28.reuse, R22, RZ ;  /* 0x000000161c14723c */ /* 0x040fe600000418ff */
[----:B------:R-:W-:Y:S03]  /*2eb0*/  LDSM.16.M88.4 R112, [R155+0x3000] ;  /* 0x003000009b70783b */ /* 0x000fe60000000200 */
[C---:B---3--:R-:W-:Y:S01]  /*2ec0*/  HMMA.16816.F32.BF16 R16, R28.reuse, R12, RZ ;  /* 0x0000000c1c10723c */ /* 0x048fe200000418ff */
[----:B------:R-:W-:Y:S04]  /*2ed0*/  LDSM.16.M88.4 R108, [R155+0x3800] ;  /* 0x003800009b6c783b */ /* 0x000fe80000000200 */
[----:B------:R-:W-:Y:S01]  /*2ee0*/  LDSM.16.M88.4 R104, [R155+0x4000] ;  /* 0x004000009b68783b */ /* 0x000fe20000000200 */
[C---:B-1----:R-:W-:Y:S03]  /*2ef0*/  HMMA.16816.F32.BF16 R32, R28.reuse, R4, RZ ;  /* 0x000000041c20723c */ /* 0x042fe600000418ff */
[----:B------:R-:W-:Y:S03]  /*2f00*/  LDSM.16.M88.4 R100, [R155+0x4800] ;  /* 0x004800009b64783b */ /* 0x000fe60000000200 */
[----:B------:R-:W-:Y:S01]  /*2f10*/  HMMA.16816.F32.BF16 R88, R28, R84, RZ ;  /* 0x000000541c58723c */ /* 0x000fe200000418ff */
[----:B------:R-:W-:Y:S01]  /*2f20*/  SEL R5, R64, 0xffffffe0, !P2 ;  /* 0xffffffe040057807 */ /* 0x000fe20005000000 */
[----:B------:R-:W-:Y:S01]  /*2f30*/  VIADD R4, R161, 0x2000 ;  /* 0x00002000a1047836 */ /* 0x000fe20000000000 */
[----:B------:R-:W-:Y:S01]  /*2f40*/  LDSM.16.M88.4 R96, [R155+0x5000] ;  /* 0x005000009b60783b */ /* 0x000fe20000000200 */
[----:B------:R-:W-:-:S02]  /*2f50*/  ISETP.GT.AND P2, PT, R126, 0x1, PT ;  /* 0x000000017e00780c */ /* 0x000fc40003f44270 */
[----:B------:R-:W-:Y:S01]  /*2f60*/  @P1 VIADD R158, R4, 0xffffffc0 ;  /* 0xffffffc0049e1836 */ /* 0x000fe20000000000 */
[C---:B--2---:R-:W-:Y:S01]  /*2f70*/  HMMA.16816.F32.BF16 R80, R28.reuse, R60, RZ ;  /* 0x0000003c1c50723c */ /* 0x044fe200000418ff */
[----:B------:R-:W-:Y:S01]  /*2f80*/  IMAD R159, R5, 0x2, R162 ;  /* 0x00000002059f7824 */ /* 0x000fe200078e02a2 */
[----:B------:R-:W0:Y:S01]  /*2f90*/  LDGDEPBAR ;  /* 0x00000000000079af */ /* 0x000e220000000000 */
[----:B------:R-:W-:Y:S01]  /*2fa0*/  IMAD R144, R0, 0x2, R158 ;  /* 0x0000000200907824 */ /* 0x000fe200078e029e */
[----:B------:R-:W-:Y:S01]  /*2fb0*/  LOP3.LUT R0, R122, 0xffffffe0, RZ, 0xc0, !PT ;  /* 0xffffffe07a007812 */ /* 0x000fe200078ec0ff */
[----:B------:R-:W-:Y:S01]  /*2fc0*/  IMAD R157, R3, 0x2, R159 ;  /* 0x00000002039d7824 */ /* 0x000fe200078e029f */
[----:B------:R-:W-:Y:S01]  /*2fd0*/  LDSM.16.M88.4 R76, [R159] ;  /* 0x000000009f4c783b */ /* 0x000fe20000000200 */
[C---:B------:R-:W-:Y:S01]  /*2fe0*/  HMMA.16816.F32.BF16 R56, R28.reuse, R52, RZ ;  /* 0x000000341c38723c */ /* 0x040fe200000418ff */
[----:B------:R-:W-:Y:S01]  /*2ff0*/  IADD3 R0, -R0, R137, RZ ;  /* 0x0000008900007210 */ /* 0x000fe20007ffe1ff */
[----:B------:R-:W-:Y:S01]  /*3000*/  IMAD.IADD R4, R136, 0x1, R131 ;  /* 0x0000000188047824 */ /* 0x000fe200078e0283 */
[----:B------:R-:W1:Y:S01]  /*3010*/  LDSM.16.M88.4 R64, [R158] ;  /* 0x000000009e40783b */ /* 0x000e620000000200 */
[----:B------:R-:W2:Y:S01]  /*3020*/  @!P2 LDC.64 R122, c[0x0][0x218] ;  /* 0x00008600ff7aab82 */ /* 0x000ea20000000a00 */
[C---:B------:R-:W-:Y:S01]  /*3030*/  VIADD R151, R158.reuse, 0x800 ;  /* 0x000008009e977836 */ /* 0x040fe20000000000 */
[----:B------:R-:W-:Y:S01]  /*3040*/  HMMA.16816.F32.BF16 R48, R28, R44, RZ ;  /* 0x0000002c1c30723c */ /* 0x000fe200000418ff */
[----:B------:R-:W-:Y:S01]  /*3050*/  LDSM.16.M88.4 R132, [R158+0x1800] ;  /* 0x001800009e84783b */ /* 0x000fe20000000200 */
        /* <DEDUP_REMOVED lines=8> */
[----:B------:R-:W-:-:S05]  /*30e0*/  VIADD R145, R158, 0x3800 ;  /* 0x000038009e917836 */ /* 0x000fca0000000000 */
[----:B------:R-:W-:Y:S01]  /*30f0*/  HMMA.16816.F32.BF16 R84, R28, R86, RZ ;  /* 0x000000561c54723c */ /* 0x000fe200000418ff */
[----:B--2---:R-:W-:-:S05]  /*3100*/  @!P2 LEA R174, P1, R128, R122, 0x1 ;  /* 0x0000007a80aea211 */ /* 0x004fca00078208ff */
[----:B------:R-:W-:Y:S01]  /*3110*/  HMMA.16816.F32.BF16 R60, R28, R62, RZ ;  /* 0x0000003e1c3c723c */ /* 0x000fe200000418ff */
[----:B------:R-:W-:-:S05]  /*3120*/  @!P2 LEA.HI.X R175, R128, R123, R127, 0x1, P1 ;  /* 0x0000007b80afa211 */ /* 0x000fca00008f0c7f */
[C---:B------:R-:W-:Y:S06]  /*3130*/  HMMA.16816.F32.BF16 R52, R28.reuse, R54, RZ ;  /* 0x000000361c34723c */ /* 0x040fec00000418ff */
[C---:B------:R-:W-:Y:S06]  /*3140*/  HMMA.16816.F32.BF16 R44, R28.reuse, R46, RZ ;  /* 0x0000002e1c2c723c */ /* 0x040fec00000418ff */
[C---:B------:R-:W-:Y:S06]  /*3150*/  HMMA.16816.F32.BF16 R36, R28.reuse, R38, RZ ;  /* 0x000000261c24723c */ /* 0x040fec00000418ff */
[----:B------:R-:W-:Y:S06]  /*3160*/  HMMA.16816.F32.BF16 R28, R28, R6, RZ ;  /* 0x000000061c1c723c */ /* 0x000fec00000418ff */
[----:B------:R-:W-:Y:S01]  /*3170*/  HMMA.16816.F32.BF16 R24, R68, R8, R24 ;  /* 0x000000084418723c */ /* 0x000fe20000041818 */
[----:B------:R-:W-:-:S04]  /*3180*/  SHF.R.S32.HI R7, RZ, 0x1f, R0 ;  /* 0x0000001fff077819 */ /* 0x000fc80000011400 */
[----:B------:R-:W-:Y:S01]  /*3190*/  LEA.HI R7, R7, R0, RZ, 0x2 ;  /* 0x0000000007077211 */ /* 0x000fe200078f10ff */
[----:B------:R-:W-:Y:S01]  /*31a0*/  HMMA.16816.F32.BF16 R20, R68, R10, R20 ;  /* 0x0000000a4414723c */ /* 0x000fe20000041814 */
[----:B------:R-:W-:Y:S02]  /*31b0*/  LDSM.16.M88.4 R8, [R158+0x800] ;  /* 0x000800009e08783b */ /* 0x000fe40000000200 */
[----:B------:R-:W-:-:S03]  /*31c0*/  SHF.R.S32.HI R168, RZ, 0x2, R7 ;  /* 0x00000002ffa87819 */ /* 0x000fc60000011407 */
[----:B----4-:R-:W-:Y:S01]  /*31d0*/  HMMA.16816.F32.BF16 R32, R68, R72, R32 ;  /* 0x000000484420723c */ /* 0x010fe20000041820 */
[----:B------:R-:W-:-:S04]  /*31e0*/  IADD3 R7, R139, 0x1, R168 ;  /* 0x000000018b077810 */ /* 0x000fc80007ffe0a8 */
[----:B------:R-:W-:Y:S01]  /*31f0*/  IADD3 R7, R129, R7, -R138 ;  /* 0x0000000781077210 */ /* 0x000fe20007ffe88a */
[----:B------:R-:W-:Y:S01]  /*3200*/  HMMA.16816.F32.BF16 R28, R68, R74, R28 ;  /* 0x0000004a441c723c */ /* 0x000fe2000004181c */
[----:B------:R-:W2:Y:S03]  /*3210*/  LDSM.16.M88.4 R72, [R158+0x2000] ;  /* 0x002000009e48783b */ /* 0x000ea60000000200 */
[----:B------:R-:W-:Y:S02]  /*3220*/  IMAD.IADD R0, R7, 0x1, R130 ;  /* 0x0000000107007824 */ /* 0x000fe400078e0282 */
[----:B-1----:R-:W-:Y:S03]  /*3230*/  HMMA.16816.F32.BF16 R24, R76, R64, R24 ;  /* 0x000000404c18723c */ /* 0x002fe60000041818 */
[----:B------:R-:W-:-:S02]  /*3240*/  VIMNMX R130, R0, R129, PT ;  /* 0x0000008100827248 */ /* 0x000fc40003fe0100 */
[----:B------:R-:W-:Y:S01]  /*3250*/  VIADDMNMX R129, R0, 0x8, R129, PT ;  /* 0x0000000800817846 */ /* 0x000fe20003800181 */
[----:B------:R-:W-:Y:S01]  /*3260*/  HMMA.16816.F32.BF16 R20, R76, R66, R20 ;  /* 0x000000424c14723c */ /* 0x000fe20000041814 */
[----:B------:R-:W1:Y:S05]  /*3270*/  LDSM.16.M88.4 R64, [R158+0x3000] ;  /* 0x003000009e40783b */ /* 0x000e6a0000000200 */
[C---:B------:R-:W-:Y:S06]  /*3280*/  HMMA.16816.F32.BF16 R16, R68.reuse, R92, R16 ;  /* 0x0000005c4410723c */ /* 0x040fec0000041810 */
[C---:B------:R-:W-:Y:S01]  /*3290*/  HMMA.16816.F32.BF16 R12, R68.reuse, R94, R12 ;  /* 0x0000005e440c723c */ /* 0x040fe2000004180c */
[----:B------:R-:W3:Y:S05]  /*32a0*/  LDSM.16.M88.4 R92, [R158+0x1000] ;  /* 0x001000009e5c783b */ /* 0x000eea0000000200 */
[C---:B------:R-:W-:Y:S06]  /*32b0*/  HMMA.16816.F32.BF16 R88, R68.reuse, R112, R88 ;  /* 0x000000704458723c */ /* 0x040fec0000041858 */
[C---:B------:R-:W-:Y:S01]  /*32c0*/  HMMA.16816.F32.BF16 R84, R68.reuse, R114, R84 ;  /* 0x000000724454723c */ /* 0x040fe20000041854 */
[----:B------:R-:W-:Y:S05]  /*32d0*/  LDSM.16.M88.4 R112, [R144] ;  /* 0x000000009070783b */ /* 0x000fea0000000200 */
        /* <DEDUP_REMOVED lines=13> */
[C---:B--2---:R-:W-:Y:S06]  /*33b0*/  HMMA.16816.F32.BF16 R56, R76.reuse, R72, R56 ;  /* 0x000000484c38723c */ /* 0x044fec0000041838 */
[C---:B------:R-:W-:Y:S06]  /*33c0*/  HMMA.16816.F32.BF16 R52, R76.reuse, R74, R52 ;  /* 0x0000004a4c34723c */ /* 0x040fec0000041834 */
[C---:B-1----:R-:W-:Y:S06]  /*33d0*/  HMMA.16816.F32.BF16 R40, R76.reuse, R64, R40 ;  /* 0x000000404c28723c */ /* 0x042fec0000041828 */
[C---:B------:R-:W-:Y:S06]  /*33e0*/  HMMA.16816.F32.BF16 R16, R76.reuse, R8, R16 ;  /* 0x000000084c10723c */ /* 0x040fec0000041810 */
[C---:B------:R-:W-:Y:S01]  /*33f0*/  HMMA.16816.F32.BF16 R12, R76.reuse, R10, R12 ;  /* 0x0000000a4c0c723c */ /* 0x040fe2000004180c */
[----:B------:R-:W1:Y:S05]  /*3400*/  LDSM.16.M88.4 R8, [R157] ;  /* 0x000000009d08783b */ /* 0x000e6a0000000200 */
[C---:B---3--:R-:W-:Y:S06]  /*3410*/  HMMA.16816.F32.BF16 R88, R76.reuse, R92, R88 ;  /* 0x0000005c4c58723c */ /* 0x048fec0000041858 */
[C---:B------:R-:W-:Y:S01]  /*3420*/  HMMA.16816.F32.BF16 R84, R76.reuse, R94, R84 ;  /* 0x0000005e4c54723c */ /* 0x040fe20000041854 */
[----:B------:R-:W2:Y:S05]  /*3430*/  LDSM.16.M88.4 R92, [R144+0x2800] ;  /* 0x00280000905c783b */ /* 0x000eaa0000000200 */
[C---:B----4-:R-:W-:Y:S01]  /*3440*/  HMMA.16816.F32.BF16 R72, R76.reuse, R68, R48 ;  /* 0x000000444c48723c */ /* 0x050fe20000041830 */
[----:B------:R-:W3:Y:S05]  /*3450*/  LDSM.16.M88.4 R48, [R144+0x3000] ;  /* 0x003000009030783b */ /* 0x000eea0000000200 */
[----:B------:R-:W-:Y:S01]  /*3460*/  HMMA.16816.F32.BF16 R64, R76, R66, R36 ;  /* 0x000000424c40723c */ /* 0x000fe20000041824 */
[----:B------:R-:W4:Y:S01]  /*3470*/  LDSM.16.M88.4 R36, [R144+0x3800] ;  /* 0x003800009024783b */ /* 0x000f220000000200 */
[----:B------:R-:W-:-:S04]  /*3480*/  DEPBAR.LE SB0, 0x0 ;  /* 0x000080000000791a */ /* 0x000fc80000000000 */
[C---:B------:R-:W-:Y:S06]  /*3490*/  HMMA.16816.F32.BF16 R80, R76.reuse, R132, R80 ;  /* 0x000000844c50723c */ /* 0x040fec0000041850 */
[C---:B------:R-:W-:Y:S06]  /*34a0*/  HMMA.16816.F32.BF16 R60, R76.reuse, R134, R60 ;  /* 0x000000864c3c723c */ /* 0x040fec000004183c */
[C---:B------:R-:W-:Y:S06]  /*34b0*/  HMMA.16816.F32.BF16 R44, R76.reuse, R70, R44 ;  /* 0x000000464c2c723c */ /* 0x040fec000004182c */
[C---:B------:R-:W-:Y:S06]  /*34c0*/  HMMA.16816.F32.BF16 R32, R76.reuse, R116, R32 ;  /* 0x000000744c20723c */ /* 0x040fec0000041820 */
[----:B------:R-:W-:Y:S06]  /*34d0*/  HMMA.16816.F32.BF16 R28, R76, R118, R28 ;  /* 0x000000764c1c723c */ /* 0x000fec000004181c */
        /* <DEDUP_REMOVED lines=15> */
[----:B------:R-:W-:Y:S07]  /*35d0*/  HMMA.16816.F32.BF16 R28, R8, R38, R28 ;  /* 0x00000026081c723c */ /* 0x000fee000004181c */
[----:B------:R-:W-:-:S05]  /*35e0*/  IMAD.SHL.U32 R9, R137, 0x2, RZ ;  /* 0x0000000289097824 */ /* 0x000fca00078e00ff */
[----:B------:R-:W-:Y:S01]  /*35f0*/  LOP3.LUT R9, R9, 0x6, RZ, 0xc0, !PT ;  /* 0x0000000609097812 */ /* 0x000fe200078ec0ff */
[----:B------:R-:W-:Y:S06]  /*3600*/  BAR.SYNC.DEFER_BLOCKING 0x0 ;  /* 0x0000000000007b1d */ /* 0x000fec0000010000 */
[----:B------:R-:W-:Y:S05]  /*3610*/  @!P2 BRA `(.L_x_6399) ;  /* 0x00000004007ca947 */ /* 0x000fea0003800000 */
        /* <DEDUP_REMOVED lines=32> */
[----:B------:R-:W-:-:S02]  /*3820*/  ISETP.NE.AND P2, PT, R7, RZ, PT ;  /* 0x000000ff0700720c */ /* 0x000fc40003f45270 */
[----:B------:R-:W-:Y:S02]  /*3830*/  ISETP.GE.AND P3, PT, R0, RZ, PT ;  /* 0x000000ff0000720c */ /* 0x000fe40003f66270 */
[----:B------:R-:W-:-:S03]  /*3840*/  LOP3.LUT R0, RZ, R7, RZ, 0x33, !PT ;  /* 0x00000007ff007212 */ /* 0x000fc600078e33ff */
[----:B------:R-:W-:Y:S02]  /*3850*/  @P5 IADD3 R10, R10, 0x1, RZ ;  /* 0x000000010a0a5810 */ /* 0x000fe40007ffe0ff */
[----:B------:R-:W-:Y:S02]  /*3860*/  @P6 VIADD R38, R38, 0x1 ;  /* 0x0000000126266836 */ /* 0x000fe40000000000 */
[----:B------:R-:W-:-:S04]  /*3870*/  @!P1 IADD3 R10, -R10, RZ, RZ ;  /* 0x000000ff0a0a9210 */ /* 0x000fc80007ffe1ff */
[----:B------:R-:W-:-:S05]  /*3880*/  @!P3 IMAD.MOV R38, RZ, RZ, -R38 ;  /* 0x000000ffff26b224 */ /* 0x000fca00078e0a26 */
        /* <DEDUP_REMOVED lines=21> */
.L_x_6400:
[----:B------:R-:W-:-:S04]  /*39e0*/  LEA R6, -R120, RZ, 0x7 ;  /* 0x000000ff78067211 */ /* 0x000fc800078e39ff */
[----:B------:R-:W-:-:S07]  /*39f0*/  SHF.R.S32.HI R0, RZ, 0x1f, R6 ;  /* 0x0000001fff007819 */ /* 0x000fce0000011406 */
.L_x_6401:
[----:B------:R-:W1:Y:S01]  /*3a00*/  LDC.64 R122, c[0x0][0x218] ;  /* 0x00008600ff7a7b82 */ /* 0x000e620000000a00 */
[----:B------:R-:W-:Y:S01]  /*3a10*/  IADD3 R128, P1, R6, R128, RZ ;  /* 0x0000008006807210 */ /* 0x000fe20007f3e0ff */
[----:B------:R-:W-:-:S04]  /*3a20*/  IMAD.SHL.U32 R7, R120, 0x20, RZ ;  /* 0x0000002078077824 */ /* 0x000fc800078e00ff */
[----:B------:R-:W-:Y:S01]  /*3a30*/  IMAD.X R127, R0, 0x1, R127, P1 ;  /* 0x00000001007f7824 */ /* 0x000fe200008e067f */
[----:B------:R-:W-:Y:S02]  /*3a40*/  SHF.L.U64.HI R0, R120, 0x5, R121 ;  /* 0x0000000578007819 */ /* 0x000fe40000010279 */
[----:B-1----:R-:W-:-:S04]  /*3a50*/  LEA R174, P2, R128, R122, 0x1 ;  /* 0x0000007a80ae7211 */ /* 0x002fc800078408ff */
[----:B------:R-:W-:Y:S02]  /*3a60*/  IADD3 R50, P1, R7, R174, RZ ;  /* 0x000000ae07327210 */ /* 0x000fe40007f3e0ff */
[----:B------:R-:W-:Y:S02]  /*3a70*/  LEA.HI.X R175, R128, R123, R127, 0x1, P2 ;  /* 0x0000007b80af7211 */ /* 0x000fe400010f0c7f */
[----:B------:R-:W-:-:S03]  /*3a80*/  IADD3 R48, P2, R50, R7, RZ ;  /* 0x0000000732307210 */ /* 0x000fc60007f5e0ff */
[----:B------:R-:W-:Y:S01]  /*3a90*/  IMAD.X R51, R0, 0x1, R175, P1 ;  /* 0x0000000100337824 */ /* 0x000fe200008e06af */
        /* <DEDUP_REMOVED lines=15> */
[----:B------:R-:W-:Y:S01]  /*3b90*/  IADD3 R68, P1, R6, R7, RZ ;  /* 0x0000000706447210 */ /* 0x000fe20007f3e0ff */
[----:B------:R1:W-:Y:S02]  /*3ba0*/  LDGSTS.E.BYPASS.LTC128B.128 [R169+0x4000], desc[UR12][R36.64] ;  /* 0x0400000024a97fae */ /* 0x0003e4000b901d4c */
[----:B------:R-:W-:-:S02]  /*3bb0*/  IMAD.X R7, R11, 0x1, R0, P2 ;  /* 0x000000010b077824 */ /* 0x000fc400010e0600 */
[----:B------:R1:W-:Y:S02]  /*3bc0*/  LDGSTS.E.BYPASS.LTC128B.128 [R169+0x4800], desc[UR12][R10.64] ;  /* 0x048000000aa97fae */ /* 0x0003e4000b901d4c */
[----:B------:R-:W-:Y:S02]  /*3bd0*/  IMAD.X R69, R7, 0x1, R0, P1 ;  /* 0x0000000107457824 */ /* 0x000fe400008e0600 */
[----:B------:R1:W-:Y:S04]  /*3be0*/  LDGSTS.E.BYPASS.LTC128B.128 [R169+0x5000], desc[UR12][R6.64] ;  /* 0x0500000006a97fae */ /* 0x0003e8000b901d4c */
[----:B------:R1:W-:Y:S04]  /*3bf0*/  LDGSTS.E.BYPASS.LTC128B.128 [R169+0x5800], desc[UR12][R68.64] ;  /* 0x0580000044a97fae */ /* 0x0003e8000b901d4c */
[----:B------:R-:W0:Y:S02]  /*3c00*/  LDGDEPBAR ;  /* 0x00000000000079af */ /* 0x000e240000000000 */
.L_x_6399:
[----:B------:R-:W-:Y:S01]  /*3c10*/  IMAD.IADD R2, R2, 0x1, R9 ;  /* 0x0000000102027824 */ /* 0x000fe200078e0209 */
[----:B------:R-:W-:Y:S01]  /*3c20*/  ULDC UR6, c[0x0][0x2ec] ;  /* 0x0000bb0000067ab9 */ /* 0x000fe20000000800 */
[----:B------:R-:W-:Y:S02]  /*3c30*/  LEA R156, R4, UR4, 0x1 ;  /* 0x00000004049c7c11 */ /* 0x000fe4000f8e08ff */
[C---:B-1----:R-:W-:Y:S02]  /*3c40*/  VIADD R6, R2.reuse, 0x1 ;  /* 0x0000000102067836 */ /* 0x042fe40000000000 */
[C---:B------:R-:W-:Y:S01]  /*3c50*/  VIADD R0, R2.reuse, 0x8 ;  /* 0x0000000802007836 */ /* 0x040fe20000000000 */
[----:B------:R-:W-:Y:S01]  /*3c60*/  LDSM.16.MT88.4 R92, [R156+0x6000] ;  /* 0x006000009c5c783b */ /* 0x000fe20000004200 */
[----:B------:R-:W-:Y:S01]  /*3c70*/  VIADD R8, R2, 0x11 ;  /* 0x0000001102087836 */ /* 0x000fe20000000000 */
[-C--:B------:R-:W-:Y:S01]  /*3c80*/  ISETP.GE.AND P1, PT, R6, R130.reuse, PT ;  /* 0x000000820600720c */ /* 0x080fe20003f26270 */
[----:B------:R-:W-:Y:S01]  /*3c90*/  VIADD R10, R2, 0x19 ;  /* 0x00000019020a7836 */ /* 0x000fe20000000000 */
[-C--:B------:R-:W-:Y:S01]  /*3ca0*/  ISETP.GE.AND P6, PT, R6, R129.reuse, PT ;  /* 0x000000810600720c */ /* 0x080fe20003fc6270 */
[----:B------:R-:W-:Y:S01]  /*3cb0*/  VIADD R6, R2, 0x9 ;  /* 0x0000000902067836 */ /* 0x000fe20000000000 */
[CC--:B------:R-:W-:Y:S01]  /*3cc0*/  ISETP.GE.AND P3, PT, R0.reuse, R130.reuse, PT ;  /* 0x000000820000720c */ /* 0x0c0fe20003f66270 */
[--C-:B------:R-:W-:Y:S01]  /*3cd0*/  IMAD R153, R5, 0x2, R156.reuse ;  /* 0x0000000205997824 */ /* 0x100fe200078e029c */
[-C--:B------:R-:W-:Y:S01]  /*3ce0*/  ISETP.GE.AND P2, PT, R0, R129.reuse, PT ;  /* 0x000000810000720c */ /* 0x080fe20003f46270 */
[----:B------:R-:W-:Y:S01]  /*3cf0*/  VIADD R0, R2, 0x10 ;  /* 0x0000001002007836 */ /* 0x000fe20000000000 */
[CC--:B------:R-:W-:Y:S01]  /*3d00*/  ISETP.GE.AND P5, PT, R6.reuse, R130.reuse, PT ;  /* 0x000000820600720c */ /* 0x0c0fe20003fa6270 */
[C---:B------:R-:W-:Y:S01]  /*3d10*/  IMAD R154, R3.reuse, 0x2, R156 ;  /* 0x00000002039a7824 */ /* 0x040fe200078e029c */
[-C--:B------:R-:W-:Y:S01]  /*3d20*/  ISETP.GE.AND P4, PT, R6, R129.reuse, PT ;  /* 0x000000810600720c */ /* 0x080fe20003f86270 */
[----:B------:R-:W-:Y:S01]  /*3d30*/  VIADD R6, R2, 0x18 ;  /* 0x0000001802067836 */ /* 0x000fe20000000000 */
[----:B------:R-:W-:Y:S01]  /*3d40*/  FSEL R11, R22, -INF , !P2 ;  /* 0xff800000160b7808 */ /* 0x000fe20005000000 */
[----:B------:R-:W-:Y:S01]  /*3d50*/  VIADD R22, R2, 0x68 ;  /* 0x0000006802167836 */ /* 0x000fe20000000000 */
[----:B------:R-:W-:Y:S01]  /*3d60*/  ISETP.GE.AND P2, PT, R0, R129, PT ;  /* 0x000000810000720c */ /* 0x000fe20003f46270 */
[----:B------:R-:W-:Y:S01]  /*3d70*/  LDSM.16.MT88.4 R68, [R153+0x6000] ;  /* 0x006000009944783b */ /* 0x000fe20000004200 */
[----:B------:R-:W-:Y:S01]  /*3d80*/  FSEL R20, R20, -INF , !P3 ;  /* 0xff80000014147808 */ /* 0x000fe20005800000 */
[----:B------:R-:W-:Y:S01]  /*3d90*/  IMAD R152, R3, 0x2, R153 ;  /* 0x0000000203987824 */ /* 0x000fe200078e0299 */
[----:B------:R-:W-:-:S02]  /*3da0*/  ISETP.GE.AND P3, PT, R0, R130, PT ;  /* 0x000000820000720c */ /* 0x000fc40003f66270 */
[----:B------:R-:W-:Y:S02]  /*3db0*/  FSEL R0, R21, -INF , !P5 ;  /* 0xff80000015007808 */ /* 0x000fe40006800000 */
[----:B------:R-:W-:Y:S02]  /*3dc0*/  FSEL R7, R23, -INF , !P4 ;  /* 0xff80000017077808 */ /* 0x000fe40006000000 */
[----:B------:R-:W-:Y:S02]  /*3dd0*/  FSEL R9, R18, -INF , !P2 ;  /* 0xff80000012097808 */ /* 0x000fe40005000000 */
[C---:B------:R-:W-:Y:S02]  /*3de0*/  ISETP.GE.AND P5, PT, R8.reuse, R130, PT ;  /* 0x000000820800720c */ /* 0x040fe40003fa6270 */
[-C--:B------:R-:W-:Y:S02]  /*3df0*/  ISETP.GE.AND P4, PT, R8, R129.reuse, PT ;  /* 0x000000810800720c */ /* 0x080fe40003f86270 */
[----:B------:R-:W-:-:S02]  /*3e00*/  ISETP.GE.AND P2, PT, R6, R129, PT ;  /* 0x000000810600720c */ /* 0x000fc40003f46270 */
[----:B------:R-:W-:Y:S02]  /*3e10*/  FSEL R16, R16, -INF , !P3 ;  /* 0xff80000010107808 */ /* 0x000fe40005800000 */
[-C--:B------:R-:W-:Y:S01]  /*3e20*/  ISETP.GE.AND P3, PT, R6, R130.reuse, PT ;  /* 0x000000820600720c */ /* 0x080fe20003f66270 */
[C---:B------:R-:W-:Y:S01]  /*3e30*/  VIADD R6, R2.reuse, 0x20 ;  /* 0x0000002002067836 */ /* 0x040fe20000000000 */
[----:B------:R-:W-:Y:S01]  /*3e40*/  FSEL R8, R17, -INF , !P5 ;  /* 0xff80000011087808 */ /* 0x000fe20006800000 */
[----:B------:R-:W-:Y:S01]  /*3e50*/  VIADD R17, R2, 0x58 ;  /* 0x0000005802117836 */ /* 0x000fe20000000000 */
[----:B------:R-:W-:Y:S02]  /*3e60*/  FSEL R19, R19, -INF , !P4 ;  /* 0xff80000013137808 */ /* 0x000fe40006000000 */
[----:B------:R-:W-:Y:S01]  /*3e70*/  FSEL R23, R14, -INF , !P2 ;  /* 0xff8000000e177808 */ /* 0x000fe20005000000 */
[----:B------:R-:W-:Y:S01]  /*3e80*/  VIADD R14, R2, 0x21 ;  /* 0x00000021020e7836 */ /* 0x000fe20000000000 */
[----:B------:R-:W-:-:S02]  /*3e90*/  ISETP.GE.AND P5, PT, R10, R130, PT ;  /* 0x000000820a00720c */ /* 0x000fc40003fa6270 */
[-C--:B------:R-:W-:Y:S01]  /*3ea0*/  ISETP.GE.AND P4, PT, R10, R129.reuse, PT ;  /* 0x000000810a00720c */ /* 0x080fe20003f86270 */
[----:B------:R-:W-:Y:S01]  /*3eb0*/  VIADD R10, R2, 0x28 ;  /* 0x00000028020a7836 */ /* 0x000fe20000000000 */
[----:B------:R-:W-:Y:S02]  /*3ec0*/  FSEL R12, R12, -INF , !P3 ;  /* 0xff8000000c0c7808 */ /* 0x000fe40005800000 */
[C---:B------:R-:W-:Y:S02]  /*3ed0*/  ISETP.GE.AND P3, PT, R6.reuse, R130, PT ;  /* 0x000000820600720c */ /* 0x040fe40003f66270 */
[----:B------:R-:W-:Y:S02]  /*3ee0*/  ISETP.GE.AND P2, PT, R6, R129, PT ;  /* 0x000000810600720c */ /* 0x000fe40003f46270 */
[----:B------:R-:W-:Y:S01]  /*3ef0*/  FSEL R6, R13, -INF , !P5 ;  /* 0xff8000000d067808 */ /* 0x000fe20006800000 */
[----:B------:R-:W-:Y:S01]  /*3f00*/  VIADD R13, R2, 0x29 ;  /* 0x00000029020d7836 */ /* 0x000fe20000000000 */
[----:B------:R-:W-:-:S02]  /*3f10*/  FSEL R21, R15, -INF , !P4 ;  /* 0xff8000000f157808 */ /* 0x000fc40006000000 */
[CC--:B------:R-:W-:Y:S02]  /*3f20*/  ISETP.GE.AND P5, PT, R14.reuse, R130.reuse, PT ;  /* 0x000000820e00720c */ /* 0x0c0fe40003fa6270 */
        /* <DEDUP_REMOVED lines=13> */
[----:B------:R-:W-:Y:S02]  /*4000*/  ISETP.GE.AND P5, PT, R13, R130, PT ;  /* 0x000000820d00720c */ /* 0x000fe40003fa6270 */
[----:B------:R-:W-:-:S02]  /*4010*/  FSEL R140, R84, -INF , !P3 ;  /* 0xff800000548c7808 */ /* 0x000fc40005800000 */
[----:B------:R-:W-:Y:S02]  /*4020*/  FSEL R139, R86, -INF , !P2 ;  /* 0xff800000568b7808 */ /* 0x000fe40005000000 */
[CC--:B------:R-:W-:Y:S02]  /*4030*/  ISETP.GE.AND P3, PT, R10.reuse, R130.reuse, PT ;  /* 0x000000820a00720c */ /* 0x0c0fe40003f66270 */
[----:B------:R-:W-:Y:S01]  /*4040*/  ISETP.GE.AND P2, PT, R10, R129, PT ;  /* 0x000000810a00720c */ /* 0x000fe20003f46270 */
[C---:B------:R-:W-:Y:S01]  /*4050*/  VIADD R10, R2.reuse, 0x38 ;  /* 0x00000038020a7836 */ /* 0x040fe20000000000 */
[----:B------:R-:W-:Y:S02]  /*4060*/  FSEL R104, R81, -INF , !P5 ;  /* 0xff80000051687808 */ /* 0x000fe40006800000 */
[----:B------:R-:W-:Y:S02]  /*4070*/  ISETP.GE.AND P5, PT, R2, R130, PT ;  /* 0x000000820200720c */ /* 0x000fe40003fa6270 */
[----:B------:R-:W-:-:S02]  /*4080*/  FSEL R102, R80, -INF , !P3 ;  /* 0xff80000050667808 */ /* 0x000fc40005800000 */
[----:B------:R-:W-:Y:S02]  /*4090*/  FSEL R107, R82, -INF , !P2 ;  /* 0xff800000526b7808 */ /* 0x000fe40005000000 */
[C---:B------:R-:W-:Y:S02]  /*40a0*/  ISETP.GE.AND P3, PT, R10.reuse, R130, PT ;  /* 0x000000820a00720c */ /* 0x040fe40003f66270 */
[----:B------:R-:W-:Y:S02]  /*40b0*/  ISETP.GE.AND P2, PT, R10, R129, PT ;  /* 0x000000810a00720c */ /* 0x000fe40003f46270 */
[----:B------:R-:W-:Y:S01]  /*40c0*/  FSEL R10, R25, -INF , !P1 ;  /* 0xff800000190a7808 */ /* 0x000fe20004800000 */
[----:B------:R-:W-:Y:S01]  /*40d0*/  VIADD R25, R2, 0x61 ;  /* 0x0000006102197836 */ /* 0x000fe20000000000 */
[----:B------:R-:W-:Y:S02]  /*40e0*/  FSEL R24, R24, -INF , !P5 ;  /* 0xff80000018187808 */ /* 0x000fe40006800000 */
[----:B------:R-:W-:-:S02]  /*40f0*/  FSEL R103, R87, -INF , !P4 ;  /* 0xff80000057677808 */ /* 0x000fc40006000000 */
[----:B------:R-:W-:Y:S01]  /*4100*/  ISETP.GE.AND P4, PT, R13, R129, PT ;  /* 0x000000810d00720c */ /* 0x000fe20003f86270 */
[----:B------:R-:W-:Y:S01]  /*4110*/  VIADD R13, R2, 0x39 ;  /* 0x00000039020d7836 */ /* 0x000fe20000000000 */
[----:B------:R-:W-:Y:S01]  /*4120*/  FMNMX.FTZ R15, R24, R10, !PT ;  /* 0x0000000a180f7209 */ /* 0x000fe20007810000 */
[----:B------:R-:W-:Y:S01]  /*4130*/  LDSM.16.MT88.4 R84, [R154+0x6000] ;  /* 0x006000009a54783b */ /* 0x000fe20000004200 */
        /* <DEDUP_REMOVED lines=16> */
[----:B------:R-:W-:Y:S02]  /*4240*/  FMNMX.FTZ R15, R8, R15, !PT ;  /* 0x0000000f080f7209 */ /* 0x000fe40007810000 */
[----:B------:R-:W-:Y:S02]  /*4250*/  FSEL R119, R58, -INF , !P5 ;  /* 0xff8000003a777808 */ /* 0x000fe40006800000 */
[----:B------:R-:W-:Y:S02]  /*4260*/  FSEL R114, R57, -INF , !P2 ;  /* 0xff80000039727808 */ /* 0x000fe40005000000 */
[----:B------:R-:W-:-:S02]  /*4270*/  FSEL R117, R63, -INF , !P1 ;  /* 0xff8000003f757808 */ /* 0x000fc40004800000 */
[CC--:B------:R-:W-:Y:S02]  /*4280*/  ISETP.GE.AND P5, PT, R13.reuse, R130.reuse, PT ;  /* 0x000000820d00720c */ /* 0x0c0fe40003fa6270 */
[----:B------:R-:W-:Y:S01]  /*4290*/  ISETP.GE.AND P2, PT, R13, R129, PT ;  /* 0x000000810d00720c */ /* 0x000fe20003f46270 */
[----:B------:R-:W-:Y:S01]  /*42a0*/  VIADD R13, R2, 0x50 ;  /* 0x00000050020d7836 */ /* 0x000fe20000000000 */
[----:B------:R-:W-:Y:S02]  /*42b0*/  ISETP.GE.AND P1, PT, R14, R130, PT ;  /* 0x000000820e00720c */ /* 0x000fe40003f26270 */
[----:B------:R-:W-:Y:S02]  /*42c0*/  FSEL R27, R27, -INF , !P6 ;  /* 0xff8000001b1b7808 */ /* 0x000fe40007000000 */
[----:B------:R-:W-:Y:S02]  /*42d0*/  FMNMX.FTZ R15, R12, R15, !PT ;  /* 0x0000000f0c0f7209 */ /* 0x000fe40007810000 */
[----:B------:R-:W-:-:S02]  /*42e0*/  ISETP.GE.AND P6, PT, R2, R129, PT ;  /* 0x000000810200720c */ /* 0x000fc40003fc6270 */
[----:B------:R-:W-:Y:S02]  /*42f0*/  FSEL R133, R59, -INF , !P4 ;  /* 0xff8000003b857808 */ /* 0x000fe40006000000 */
[----:B------:R-:W-:Y:S02]  /*4300*/  FSEL R118, R52, -INF , !P1 ;  /* 0xff80000034767808 */ /* 0x000fe40004800000 */
[C---:B------:R-:W-:Y:S02]  /*4310*/  ISETP.GE.AND P4, PT, R13.reuse, R130, PT ;  /* 0x000000820d00720c */ /* 0x040fe40003f86270 */
[----:B------:R-:W-:Y:S02]  /*4320*/  FMNMX.FTZ R15, R6, R15, !PT ;  /* 0x0000000f060f7209 */ /* 0x000fe40007810000 */
[----:B------:R-:W-:Y:S02]  /*4330*/  ISETP.GE.AND P1, PT, R13, R129, PT ;  /* 0x000000810d00720c */ /* 0x000fe40003f26270 */
[----:B------:R-:W-:-:S02]  /*4340*/  FSEL R112, R56, -INF , !P3 ;  /* 0xff80000038707808 */ /* 0x000fc40005800000 */
[----:B------:R-:W-:Y:S02]  /*4350*/  FSEL R13, R26, -INF , !P6 ;  /* 0xff8000001a0d7808 */ /* 0x000fe40007000000 */
[----:B------:R-:W-:Y:S01]  /*4360*/  ISETP.GE.AND P3, PT, R14, R129, PT ;  /* 0x000000810e00720c */ /* 0x000fe20003f66270 */
[----:B------:R-:W-:Y:S01]  /*4370*/  VIADD R14, R2, 0x51 ;  /* 0x00000051020e7836 */ /* 0x000fe20000000000 */
[----:B------:R-:W-:Y:S02]  /*4380*/  FMNMX.FTZ R15, R136, R15, !PT ;  /* 0x0000000f880f7209 */ /* 0x000fe40007810000 */
[----:B------:R-:W-:Y:S02]  /*4390*/  FMNMX.FTZ R18, R13, R27, !PT ;  /* 0x0000001b0d127209 */ /* 0x000fe40007810000 */
[----:B------:R-:W-:Y:S02]  /*43a0*/  FSEL R135, R54, -INF , !P3 ;  /* 0xff80000036877808 */ /* 0x000fe40005800000 */
[----:B------:R-:W-:-:S02]  /*43b0*/  ISETP.GE.AND P6, PT, R14, R130, PT ;  /* 0x000000820e00720c */ /* 0x000fc40003fc6270 */
[----:B------:R-:W-:Y:S02]  /*43c0*/  FMNMX.FTZ R15, R138, R15, !PT ;  /* 0x0000000f8a0f7209 */ /* 0x000fe40007810000 */
[----:B------:R-:W-:Y:S02]  /*43d0*/  ISETP.GE.AND P3, PT, R14, R129, PT ;  /* 0x000000810e00720c */ /* 0x000fe40003f66270 */
[----:B------:R-:W-:Y:S02]  /*43e0*/  FMNMX.FTZ R14, R11, R18, !PT ;  /* 0x000000120b0e7209 */ /* 0x000fe40007810000 */
[----:B------:R-:W-:Y:S02]  /*43f0*/  FMNMX.FTZ R15, R140, R15, !PT ;  /* 0x0000000f8c0f7209 */ /* 0x000fe40007810000 */
        /* <DEDUP_REMOVED lines=8> */
[----:B------:R-:W-:-:S02]  /*4480*/  FSEL R100, R72, -INF , !P4 ;  /* 0xff80000048647808 */ /* 0x000fc40006000000 */
[----:B------:R-:W-:Y:S02]  /*4490*/  FSEL R101, R74, -INF , !P1 ;  /* 0xff8000004a657808 */ /* 0x000fe40004800000 */
[----:B------:R-:W-:Y:S02]  /*44a0*/  ISETP.GE.AND P4, PT, R14, R130, PT ;  /* 0x000000820e00720c */ /* 0x000fe40003f86270 */
[----:B------:R-:W-:Y:S02]  /*44b0*/  FMNMX.FTZ R15, R116, R15, !PT ;  /* 0x0000000f740f7209 */ /* 0x000fe40007810000 */
[----:B------:R-:W-:Y:S02]  /*44c0*/  ISETP.GE.AND P1, PT, R14, R129, PT ;  /* 0x000000810e00720c */ /* 0x000fe40003f26270 */
[----:B------:R-:W-:Y:S01]  /*44d0*/  FMNMX.FTZ R14, R21, R18, !PT ;  /* 0x00000012150e7209 */ /* 0x000fe20007810000 */
[----:B------:R-:W-:Y:S01]  /*44e0*/  VIADD R18, R2, 0x69 ;  /* 0x0000006902127836 */ /* 0x000fe20000000000 */
[----:B------:R-:W-:-:S02]  /*44f0*/  FMNMX.FTZ R15, R134, R15, !PT ;  /* 0x0000000f860f7209 */ /* 0x000fc40007810000 */
[----:B------:R-:W-:Y:S02]  /*4500*/  FMNMX.FTZ R14, R109, R14, !PT ;  /* 0x0000000e6d0e7209 */ /* 0x000fe40007810000 */
[----:B------:R-:W-:Y:S02]  /*4510*/  FMNMX.FTZ R15, R112, R15, !PT ;  /* 0x0000000f700f7209 */ /* 0x000fe40007810000 */
[----:B------:R-:W-:Y:S01]  /*4520*/  FMNMX.FTZ R26, R137, R14, !PT ;  /* 0x0000000e891a7209 */ /* 0x000fe20007810000 */
[----:B------:R-:W-:Y:S01]  /*4530*/  VIADD R14, R2, 0x78 ;  /* 0x00000078020e7836 */ /* 0x000fe20000000000 */
[----:B------:R-:W-:Y:S01]  /*4540*/  FMNMX.FTZ R37, R114, R15, !PT ;  /* 0x0000000f72257209 */ /* 0x000fe20007810000 */
[----:B------:R-:W-:Y:S01]  /*4550*/  VIADD R15, R2, 0x71 ;  /* 0x00000071020f7836 */ /* 0x000fe20000000000 */
[----:B------:R-:W-:Y:S02]  /*4560*/  FMNMX.FTZ R26, R139, R26, !PT ;  /* 0x0000001a8b1a7209 */ /* 0x000fe40007810000 */
[----:B------:R-:W-:-:S02]  /*4570*/  FSEL R132, R53, -INF , !P5 ;  /* 0xff80000035847808 */ /* 0x000fc40006800000 */
[----:B------:R-:W-:Y:S02]  /*4580*/  FMNMX.FTZ R37, R118, R37, !PT ;  /* 0x0000002576257209 */ /* 0x000fe40007810000 */
[----:B------:R-:W-:Y:S02]  /*4590*/  FMNMX.FTZ R26, R103, R26, !PT ;  /* 0x0000001a671a7209 */ /* 0x000fe40007810000 */
[----:B------:R-:W-:Y:S02]  /*45a0*/  FMNMX.FTZ R37, R132, R37, !PT ;  /* 0x0000002584257209 */ /* 0x000fe40007810000 */
[----:B------:R-:W-:Y:S02]  /*45b0*/  FMNMX.FTZ R26, R107, R26, !PT ;  /* 0x0000001a6b1a7209 */ /* 0x000fe40007810000 */
[----:B------:R-:W-:Y:S02]  /*45c0*/  ISETP.GE.AND P5, PT, R17, R130, PT ;  /* 0x000000821100720c */ /* 0x000fe40003fa6270 */
[----:B------:R-:W-:-:S02]  /*45d0*/  FSEL R106, R73, -INF , !P6 ;  /* 0xff800000496a7808 */ /* 0x000fc40007000000 */
[----:B------:R-:W-:Y:S02]  /*45e0*/  FMNMX.FTZ R37, R100, R37, !PT ;  /* 0x0000002564257209 */ /* 0x000fe40007810000 */
[----:B------:R-:W-:Y:S02]  /*45f0*/  FSEL R115, R55, -INF , !P2 ;  /* 0xff80000037737808 */ /* 0x000fe40005000000 */
[----:B------:R-:W-:Y:S02]  /*4600*/  FMNMX.FTZ R26, R111, R26, !PT ;  /* 0x0000001a6f1a7209 */ /* 0x000fe40007810000 */
        /* <DEDUP_REMOVED lines=69> */
[----:B------:R-:W-:-:S04]  /*4a60*/  FMNMX.FTZ R18, R29, R18, !PT ;  /* 0x000000121d127209 */ /* 0x000fc80007810000 */
[----:B------:R-:W-:Y:S02]  /*4a70*/  FMNMX.FTZ R18, R25, R18, !PT ;  /* 0x0000001219127209 */ /* 0x000fe40007810000 */
[----:B-1----:R-:W-:-:S03]  /*4a80*/  FMNMX.FTZ R37, R26, R37, !PT ;  /* 0x000000251a257209 */ /* 0x002fc60007810000 */
[----:B------:R-:W1:Y:S04]  /*4a90*/  SHFL.BFLY PT, R15, R18, 0x2, 0x1f ;  /* 0x0c401f00120f7f89 */ /* 0x000e6800000e0000 */
[----:B------:R-:W2:Y:S01]  /*4aa0*/  SHFL.BFLY PT, R2, R37, 0x1, 0x1f ;  /* 0x0c201f0025027f89 */ /* 0x000ea200000e0000 */
[----:B-1----:R-:W-:Y:S02]  /*4ab0*/  FMNMX.FTZ R15, R18, R15, !PT ;  /* 0x0000000f120f7209 */ /* 0x002fe40007810000 */
[----:B--2---:R-:W-:-:S03]  /*4ac0*/  FMNMX.FTZ R2, R37, R2, !PT ;  /* 0x0000000225027209 */ /* 0x004fc60007810000 */
        /* <DEDUP_REMOVED lines=25> */
[----:B------:R-:W-:Y:S01]  /*4c60*/  FFMA.FTZ R179, R40, UR6, -R43 ;  /* 0x0000000628b37c23 */ /* 0x000fe2000801082b */
[----:B------:R-:W-:-:S02]  /*4c70*/  ISETP.GE.AND P1, PT, R126, 0x2, PT ;  /* 0x000000027e00780c */ /* 0x000fc40003f26270 */
[----:B------:R-:W1:Y:S01]  /*4c80*/  MUFU.EX2 R49, R49 ;  /* 0x0000003100317308 */ /* 0x000e620000000800 */
[--C-:B------:R-:W-:Y:S01]  /*4c90*/  FFMA.FTZ R51, R27, UR6, -R24.reuse ;  /* 0x000000061b337c23 */ /* 0x100fe20008010818 */
[--C-:B------:R-:W-:Y:S01]  /*4ca0*/  FFMA.FTZ R32, R7, UR6, -R24.reuse ;  /* 0x0000000607207c23 */ /* 0x100fe20008010818 */
[--C-:B------:R-:W-:Y:S01]  /*4cb0*/  FFMA.FTZ R27, R6, UR6, -R43.reuse ;  /* 0x00000006061b7c23 */ /* 0x100fe2000801082b */
[--C-:B------:R-:W-:Y:S01]  /*4cc0*/  FFMA.FTZ R58, R13, UR6, -R24.reuse ;  /* 0x000000060d3a7c23 */ /* 0x100fe20008010818 */
[--C-:B------:R-:W-:Y:S01]  /*4cd0*/  FFMA.FTZ R45, R11, UR6, -R24.reuse ;  /* 0x000000060b2d7c23 */ /* 0x100fe20008010818 */
[----:B------:R-:W2:Y:S01]  /*4ce0*/  LDSM.16.MT88.4 R4, [R152+0x6000] ;  /* 0x006000009804783b */ /* 0x000ea20000004200 */
[--C-:B------:R-:W-:Y:S01]  /*4cf0*/  FFMA.FTZ R34, R9, UR6, -R24.reuse ;  /* 0x0000000609227c23 */ /* 0x100fe20008010818 */
[----:B------:R-:W3:Y:S01]  /*4d00*/  MUFU.EX2 R54, R54 ;  /* 0x0000003600367308 */ /* 0x000ee20000000800 */
[--C-:B------:R-:W-:Y:S01]  /*4d10*/  FFMA.FTZ R26, R23, UR6, -R24.reuse ;  /* 0x00000006171a7c23 */ /* 0x100fe20008010818 */
[----:B------:R-:W4:Y:S01]  /*4d20*/  LDSM.16.MT88.4 R8, [R153+0x6800] ;  /* 0x006800009908783b */ /* 0x000f220000004200 */
[--C-:B------:R-:W-:Y:S01]  /*4d30*/  FFMA.FTZ R3, R21, UR6, -R24.reuse ;  /* 0x0000000615037c23 */ /* 0x100fe20008010818 */
[--C-:B------:R-:W-:Y:S01]  /*4d40*/  FFMA.FTZ R31, R19, UR6, -R24.reuse ;  /* 0x00000006131f7c23 */ /* 0x100fe20008010818 */
[--C-:B------:R-:W-:Y:S01]  /*4d50*/  FFMA.FTZ R60, R109, UR6, -R24.reuse ;  /* 0x000000066d3c7c23 */ /* 0x100fe20008010818 */
[----:B------:R-:W5:Y:S01]  /*4d60*/  LDSM.16.MT88.4 R12, [R154+0x6800] ;  /* 0x006800009a0c783b */ /* 0x000f620000004200 */
[--C-:B------:R-:W-:Y:S01]  /*4d70*/  FFMA.FTZ R57, R137, UR6, -R24.reuse ;  /* 0x0000000689397c23 */ /* 0x100fe20008010818 */
[----:B------:R-:W-:Y:S01]  /*4d80*/  MUFU.EX2 R58, R58 ;  /* 0x0000003a003a7308 */ /* 0x000fe20000000800 */
[----:B-1----:R-:W-:Y:S01]  /*4d90*/  F2FP.BF16.F32.PACK_AB R76, R49, R56 ;  /* 0x00000038314c723e */ /* 0x002fe200000010ff */
[----:B------:R-:W1:Y:S01]  /*4da0*/  LDSM.16.MT88.4 R20, [R152+0x6800] ;  /* 0x006800009814783b */ /* 0x000e620000004200 */
[--C-:B------:R-:W-:Y:S01]  /*4db0*/  FFMA.FTZ R63, R139, UR6, -R24.reuse ;  /* 0x000000068b3f7c23 */ /* 0x100fe20008010818 */
[--C-:B------:R-:W-:Y:S01]  /*4dc0*/  FFMA.FTZ R42, R103, UR6, -R24.reuse ;  /* 0x00000006672a7c23 */ /* 0x100fe20008010818 */
[--C-:B------:R-:W-:Y:S01]  /*4dd0*/  FFMA.FTZ R109, R102, UR6, -R43.reuse ;  /* 0x00000006666d7c23 */ /* 0x100fe2000801082b */
[----:B------:R-:W1:Y:S01]  /*4de0*/  LDSM.16.MT88.4 R16, [R156+0x6800] ;  /* 0x006800009c10783b */ /* 0x000e620000004200 */
        /* <DEDUP_REMOVED lines=21> */
[----:B------:R-:W-:Y:S01]  /*4f40*/  FFMA.FTZ R100, R110, UR6, -R43 ;  /* 0x000000066e647c23 */ /* 0x000fe2000801082b */
[--C-:B------:R-:W-:Y:S01]  /*4f50*/  FFMA.FTZ R101, R105, UR6, -R24.reuse ;  /* 0x0000000669657c23 */ /* 0x100fe20008010818 */
[----:B------:R-:W-:Y:S01]  /*4f60*/  FFMA.FTZ R113, R113, UR6, -R24 ;  /* 0x0000000671717c23 */ /* 0x000fe20008010818 */
[----:B------:R-:W-:Y:S01]  /*4f70*/  FADD.FTZ R49, R56, R49 ;  /* 0x0000003138317221 */ /* 0x000fe20000010000 */
[----:B------:R-:W-:Y:S01]  /*4f80*/  MUFU.EX2 R37, R37 ;  /* 0x0000002500257308 */ /* 0x000fe20000000800 */
[----:B------:R-:W-:-:S02]  /*4f90*/  FADD.FTZ R58, R58, R51 ;  /* 0x000000333a3a7221 */ /* 0x000fc40000010000 */
[----:B------:R-:W-:Y:S01]  /*4fa0*/  FADD.FTZ R54, R54, R49 ;  /* 0x0000003136367221 */ /* 0x000fe20000010000 */
[--C-:B------:R-:W-:Y:S01]  /*4fb0*/  FFMA.FTZ R49, R36, UR6, -R43.reuse ;  /* 0x0000000624317c23 */ /* 0x100fe2000801082b */
[--C-:B------:R-:W-:Y:S01]  /*4fc0*/  FFMA.FTZ R36, R38, UR6, -R43.reuse ;  /* 0x0000000626247c23 */ /* 0x100fe2000801082b */
[----:B------:R-:W-:Y:S01]  /*4fd0*/  FFMA.FTZ R38, R39, UR6, -R43 ;  /* 0x0000000627267c23 */ /* 0x000fe2000801082b */
[----:B------:R-:W-:Y:S01]  /*4fe0*/  FADD.FTZ R40, R41, R54 ;  /* 0x0000003629287221 */ /* 0x000fe20000010000 */
[----:B------:R-:W2:Y:S01]  /*4ff0*/  MUFU.EX2 R28, R28 ;  /* 0x0000001c001c7308 */ /* 0x000ea20000000800 */
[C---:B---3--:R-:W-:Y:S01]  /*5000*/  F2FP.BF16.F32.PACK_AB R79, R32.reuse, R45 ;  /* 0x0000002d204f723e */ /* 0x048fe200000010ff */
[----:B------:R-:W-:Y:S01]  /*5010*/  FADD.FTZ R45, R45, R58 ;  /* 0x0000003a2d2d7221 */ /* 0x000fe20000010000 */
[--C-:B------:R-:W-:Y:S01]  /*5020*/  FFMA.FTZ R41, R33, UR6, -R24.reuse ;  /* 0x0000000621297c23 */ /* 0x100fe20008010818 */
[----:B------:R-:W-:Y:S02]  /*5030*/  FFMA.FTZ R33, R35, UR6, -R24 ;  /* 0x0000000623217c23 */ /* 0x000fe40008010818 */
[----:B------:R-:W-:-:S02]  /*5040*/  FADD.FTZ R45, R32, R45 ;  /* 0x0000002d202d7221 */ /* 0x000fc40000010000 */
[C---:B------:R-:W-:Y:S01]  /*5050*/  HMMA.16816.F32.BF16 R80, R76.reuse, R68, RZ ;  /* 0x000000444c50723c */ /* 0x040fe200000418ff */
[----:B------:R-:W-:Y:S05]  /*5060*/  MUFU.EX2 R30, R30 ;  /* 0x0000001e001e7308 */ /* 0x000fea0000000800 */
[C---:B------:R-:W-:Y:S03]  /*5070*/  HMMA.16816.F32.BF16 R68, R76.reuse, R70, RZ ;  /* 0x000000464c44723c */ /* 0x040fe600000418ff */
[----:B------:R-:W-:Y:S03]  /*5080*/  MUFU.EX2 R27, R27 ;  /* 0x0000001b001b7308 */ /* 0x000fe60000000800 */
[C---:B------:R-:W-:Y:S05]  /*5090*/  HMMA.16816.F32.BF16 R88, R76.reuse, R84, RZ ;  /* 0x000000544c58723c */ /* 0x040fea00000418ff */
[----:B------:R-:W-:Y:S01]  /*50a0*/  MUFU.EX2 R34, R34 ;  /* 0x0000002200227308 */ /* 0x000fe20000000800 */
[C---:B------:R-:W-:Y:S06]  /*50b0*/  HMMA.16816.F32.BF16 R96, R76.reuse, R92, RZ ;  /* 0x0000005c4c60723c */ /* 0x040fec00000418ff */
[C---:B------:R-:W-:Y:S01]  /*50c0*/  HMMA.16816.F32.BF16 R84, R76.reuse, R86, RZ ;  /* 0x000000564c54723c */ /* 0x040fe200000418ff */
[----:B------:R-:W3:Y:S05]  /*50d0*/  MUFU.EX2 R31, R31 ;  /* 0x0000001f001f7308 */ /* 0x000eea0000000800 */
[C---:B------:R-:W-:Y:S03]  /*50e0*/  HMMA.16816.F32.BF16 R92, R76.reuse, R94, RZ ;  /* 0x0000005e4c5c723c */ /* 0x040fe600000418ff */
[----:B------:R-:W-:Y:S03]  /*50f0*/  MUFU.EX2 R26, R26 ;  /* 0x0000001a001a7308 */ /* 0x000fe60000000800 */
[C---:B------:R-:W-:Y:S05]  /*5100*/  HMMA.16816.F32.BF16 R72, R76.reuse, R4, RZ ;  /* 0x000000044c48723c */ /* 0x040fea00000418ff */
[----:B------:R-:W4:Y:S01]  /*5110*/  MUFU.EX2 R3, R3 ;  /* 0x0000000300037308 */ /* 0x000f220000000800 */
[----:B------:R-:W-:Y:S01]  /*5120*/  HMMA.16816.F32.BF16 R76, R76, R6, RZ ;  /* 0x000000064c4c723c */ /* 0x000fe200000418ff */
[----:B--2---:R-:W-:Y:S01]  /*5130*/  F2FP.BF16.F32.PACK_AB R4, R28, R37 ;  /* 0x000000251c04723e */ /* 0x004fe200000010ff */
[----:B------:R-:W-:Y:S01]  /*5140*/  FADD.FTZ R37, R37, R40 ;  /* 0x0000002825257221 */ /* 0x000fe20000010000 */
[----:B---3--:R-:W-:Y:S01]  /*5150*/  F2FP.BF16.F32.PACK_AB R5, R31, R34 ;  /* 0x000000221f05723e */ /* 0x008fe200000010ff */
[----:B------:R-:W-:-:S02]  /*5160*/  FADD.FTZ R34, R34, R45 ;  /* 0x0000002d22227221 */ /* 0x000fc40000010000 */
[----:B------:R-:W-:Y:S01]  /*5170*/  FADD.FTZ R37, R28, R37 ;  /* 0x000000251c257221 */ /* 0x000fe20000010000 */
[----:B------:R-:W-:Y:S01]  /*5180*/  F2FP.BF16.F32.PACK_AB R6, R27, R30 ;  /* 0x0000001e1b06723e */ /* 0x000fe200000010ff */
[----:B------:R-:W-:Y:S01]  /*5190*/  MUFU.EX2 R62, R62 ;  /* 0x0000003e003e7308 */ /* 0x000fe20000000800 */
[----:B------:R-:W-:Y:S01]  /*51a0*/  FADD.FTZ R31, R31, R34 ;  /* 0x000000221f1f7221 */ /* 0x000fe20000010000 */
[----:B------:R-:W-:Y:S01]  /*51b0*/  FADD.FTZ R30, R30, R37 ;  /* 0x000000251e1e7221 */ /* 0x000fe20000010000 */
[----:B------:R-:W-:-:S03]  /*51c0*/  FFMA.FTZ R28, R29, UR6, -R24 ;  /* 0x000000061d1c7c23 */ /* 0x000fc60008010818 */
[----:B------:R-:W-:Y:S01]  /*51d0*/  FADD.FTZ R27, R27, R30 ;  /* 0x0000001e1b1b7221 */ /* 0x000fe20000010000 */
[----:B----4-:R-:W-:Y:S01]  /*51e0*/  F2FP.BF16.F32.PACK_AB R7, R3, R26 ;  /* 0x0000001a0307723e */ /* 0x010fe200000010ff */
[----:B------:R-:W2:Y:S01]  /*51f0*/  MUFU.EX2 R61, R61 ;  /* 0x0000003d003d7308 */ /* 0x000ea20000000800 */
[----:B------:R-:W-:-:S05]  /*5200*/  FADD.FTZ R26, R26, R31 ;  /* 0x0000001f1a1a7221 */ /* 0x000fca0000010000 */
[C---:B------:R-:W-:Y:S02]  /*5210*/  HMMA.16816.F32.BF16 R80, R4.reuse, R8, R80 ;  /* 0x000000080450723c */ /* 0x040fe40000041850 */
[----:B------:R-:W-:Y:S04]  /*5220*/  MUFU.EX2 R59, R59 ;  /* 0x0000003b003b7308 */ /* 0x000fe80000000800 */
[C---:B------:R-:W-:Y:S01]  /*5230*/  HMMA.16816.F32.BF16 R68, R4.reuse, R10, R68 ;  /* 0x0000000a0444723c */ /* 0x040fe20000041844 */
[----:B------:R-:W3:Y:S03]  /*5240*/  LDSM.16.MT88.4 R8, [R153+0x7000] ;  /* 0x007000009908783b */ /* 0x000ee60000004200 */
[----:B------:R-:W4:Y:S02]  /*5250*/  MUFU.EX2 R46, R46 ;  /* 0x0000002e002e7308 */ /* 0x000f240000000800 */
[C---:B-----5:R-:W-:Y:S06]  /*5260*/  HMMA.16816.F32.BF16 R88, R4.reuse, R12, R88 ;  /* 0x0000000c0458723c */ /* 0x060fec0000041858 */
[C---:B------:R-:W-:Y:S01]  /*5270*/  HMMA.16816.F32.BF16 R84, R4.reuse, R14, R84 ;  /* 0x0000000e0454723c */ /* 0x040fe20000041854 */
[----:B------:R-:W5:Y:S01]  /*5280*/  LDSM.16.MT88.4 R12, [R154+0x7000] ;  /* 0x007000009a0c783b */ /* 0x000f620000004200 */
[----:B------:R-:W-:Y:S04]  /*5290*/  MUFU.EX2 R60, R60 ;  /* 0x0000003c003c7308 */ /* 0x000fe80000000800 */
[C---:B-1----:R-:W-:Y:S04]  /*52a0*/  HMMA.16816.F32.BF16 R72, R4.reuse, R20, R72 ;  /* 0x000000140448723c */ /* 0x042fe80000041848 */
[----:B------:R-:W1:Y:S02]  /*52b0*/  MUFU.EX2 R57, R57 ;  /* 0x0000003900397308 */ /* 0x000e640000000800 */
[C---:B------:R-:W-:Y:S01]  /*52c0*/  HMMA.16816.F32.BF16 R76, R4.reuse, R22, R76 ;  /* 0x00000016044c723c */ /* 0x040fe2000004184c */
[----:B------:R-:W5:Y:S05]  /*52d0*/  LDSM.16.MT88.4 R20, [R152+0x7000] ;  /* 0x007000009814783b */ /* 0x000f6a0000004200 */
[----:B------:R-:W-:Y:S01]  /*52e0*/  MUFU.EX2 R63, R63 ;  /* 0x0000003f003f7308 */ /* 0x000fe20000000800 */
[C---:B------:R-:W-:Y:S06]  /*52f0*/  HMMA.16816.F32.BF16 R96, R4.reuse, R16, R96 ;  /* 0x000000100460723c */ /* 0x040fec0000041860 */
[----:B------:R-:W-:Y:S01]  /*5300*/  HMMA.16816.F32.BF16 R92, R4, R18, R92 ;  /* 0x00000012045c723c */ /* 0x000fe2000004185c */
[----:B------:R-:W3:Y:S01]  /*5310*/  MUFU.EX2 R42, R42 ;  /* 0x0000002a002a7308 */ /* 0x000ee20000000800 */
[----:B------:R-:W5:Y:S05]  /*5320*/  LDSM.16.MT88.4 R16, [R156+0x7000] ;  /* 0x007000009c10783b */ /* 0x000f6a0000004200 */
[----:B--2---:R-:W-:Y:S01]  /*5330*/  F2FP.BF16.F32.PACK_AB R4, R61, R62 ;  /* 0x0000003e3d04723e */ /* 0x004fe200000010ff */
[----:B------:R-:W-:Y:S01]  /*5340*/  FADD.FTZ R62, R62, R27 ;  /* 0x0000001b3e3e7221 */ /* 0x000fe20000010000 */
[----:B----4-:R-:W-:Y:S01]  /*5350*/  F2FP.BF16.F32.PACK_AB R6, R46, R59 ;  /* 0x0000003b2e06723e */ /* 0x010fe200000010ff */
[----:B------:R-:W-:Y:S01]  /*5360*/  MUFU.EX2 R109, R109 ;  /* 0x0000006d006d7308 */ /* 0x000fe20000000800 */
[----:B-1----:R-:W-:Y:S01]  /*5370*/  F2FP.BF16.F32.PACK_AB R5, R57, R60 ;  /* 0x0000003c3905723e */ /* 0x002fe200000010ff */
[----:B------:R-:W-:-:S04]  /*5380*/  FADD.FTZ R62, R61, R62 ;  /* 0x0000003e3d3e7221 */ /* 0x000fc80000010000 */
[----:B------:R-:W-:Y:S01]  /*5390*/  FADD.FTZ R59, R59, R62 ;  /* 0x0000003e3b3b7221 */ /* 0x000fe20000010000 */
[----:B---3--:R-:W-:Y:S01]  /*53a0*/  F2FP.BF16.F32.PACK_AB R7, R42, R63 ;  /* 0x0000003f2a07723e */ /* 0x008fe200000010ff */
[----:B------:R-:W1:Y:S02]  /*53b0*/  MUFU.EX2 R104, R104 ;  /* 0x0000006800687308 */ /* 0x000e640000000800 */
[----:B------:R-:W-:-:S04]  /*53c0*/  FADD.FTZ R46, R46, R59 ;  /* 0x0000003b2e2e7221 */ /* 0x000fc80000010000 */
[C---:B------:R-:W-:Y:S02]  /*53d0*/  HMMA.16816.F32.BF16 R80, R4.reuse, R8, R80 ;  /* 0x000000080450723c */ /* 0x040fe40000041850 */
[----:B------:R-:W-:Y:S04]  /*53e0*/  MUFU.EX2 R103, R103 ;  /* 0x0000006700677308 */ /* 0x000fe80000000800 */
[C---:B------:R-:W-:Y:S01]  /*53f0*/  HMMA.16816.F32.BF16 R68, R4.reuse, R10, R68 ;  /* 0x0000000a0444723c */ /* 0x040fe20000041844 */
[----:B------:R-:W2:Y:S03]  /*5400*/  LDSM.16.MT88.4 R8, [R153+0x7800] ;  /* 0x007800009908783b */ /* 0x000ea60000004200 */
[----:B------:R-:W3:Y:S02]  /*5410*/  MUFU.EX2 R64, R64 ;  /* 0x0000004000407308 */ /* 0x000ee40000000800 */
[C---:B-----5:R-:W-:Y:S06]  /*5420*/  HMMA.16816.F32.BF16 R88, R4.reuse, R12, R88 ;  /* 0x0000000c0458723c */ /* 0x060fec0000041858 */
[C---:B------:R-:W-:Y:S01]  /*5430*/  HMMA.16816.F32.BF16 R84, R4.reuse, R14, R84 ;  /* 0x0000000e0454723c */ /* 0x040fe20000041854 */
[----:B------:R-:W4:Y:S01]  /*5440*/  LDSM.16.MT88.4 R12, [R154+0x7800] ;  /* 0x007800009a0c783b */ /* 0x000f220000004200 */
[----:B------:R-:W-:Y:S04]  /*5450*/  MUFU.EX2 R107, R107 ;  /* 0x0000006b006b7308 */ /* 0x000fe80000000800 */
[C---:B------:R-:W-:Y:S04]  /*5460*/  HMMA.16816.F32.BF16 R72, R4.reuse, R20, R72 ;  /* 0x000000140448723c */ /* 0x040fe80000041848 */
[----:B------:R-:W5:Y:S02]  /*5470*/  MUFU.EX2 R102, R102 ;  /* 0x0000006600667308 */ /* 0x000f640000000800 */
[C---:B------:R-:W-:Y:S01]  /*5480*/  HMMA.16816.F32.BF16 R76, R4.reuse, R22, R76 ;  /* 0x00000016044c723c */ /* 0x040fe2000004184c */
[----:B------:R-:W4:Y:S05]  /*5490*/  LDSM.16.MT88.4 R20, [R152+0x7800] ;  /* 0x007800009814783b */ /* 0x000f2a0000004200 */
[----:B------:R-:W-:Y:S01]  /*54a0*/  MUFU.EX2 R111, R111 ;  /* 0x0000006f006f7308 */ /* 0x000fe20000000800 */
[C---:B------:R-:W-:Y:S06]  /*54b0*/  HMMA.16816.F32.BF16 R96, R4.reuse, R16, R96 ;  /* 0x000000100460723c */ /* 0x040fec0000041860 */
[----:B------:R-:W-:Y:S01]  /*54c0*/  HMMA.16816.F32.BF16 R92, R4, R18, R92 ;  /* 0x00000012045c723c */ /* 0x000fe2000004185c */
[----:B------:R-:W2:Y:S01]  /*54d0*/  MUFU.EX2 R66, R66 ;  /* 0x0000004200427308 */ /* 0x000ea20000000800 */
[----:B------:R-:W4:Y:S05]  /*54e0*/  LDSM.16.MT88.4 R16, [R156+0x7800] ;  /* 0x007800009c10783b */ /* 0x000f2a0000004200 */
[----:B-1----:R-:W-:Y:S01]  /*54f0*/  F2FP.BF16.F32.PACK_AB R4, R104, R109 ;  /* 0x0000006d6804723e */ /* 0x002fe200000010ff */
[----:B------:R-:W-:Y:S01]  /*5500*/  FADD.FTZ R109, R109, R46 ;  /* 0x0000002e6d6d7221 */ /* 0x000fe20000010000 */
[----:B---3--:R-:W-:Y:S01]  /*5510*/  F2FP.BF16.F32.PACK_AB R6, R64, R103 ;  /* 0x000000674006723e */ /* 0x008fe200000010ff */
[----:B------:R-:W-:Y:S01]  /*5520*/  MUFU.EX2 R131, R131 ;  /* 0x0000008300837308 */ /* 0x000fe20000000800 */
[----:B-----5:R-:W-:Y:S01]  /*5530*/  F2FP.BF16.F32.PACK_AB R5, R102, R107 ;  /* 0x0000006b6605723e */ /* 0x020fe200000010ff */
        /* <DEDUP_REMOVED lines=9> */
[----:B------:R-:W3:Y:S02]  /*55d0*/  MUFU.EX2 R112, R112 ;  /* 0x0000007000707308 */ /* 0x000ee40000000800 */
[C---:B----4-:R-:W-:Y:S06]  /*55e0*/  HMMA.16816.F32.BF16 R88, R4.reuse, R12, R88 ;  /* 0x0000000c0458723c */ /* 0x050fec0000041858 */
        /* <DEDUP_REMOVED lines=33> */
[----:B------:R-:W-:Y:S01]  /*5800*/  HMMA.16816.F32.BF16 R96, R4, R16, R96 ;  /* 0x000000100460723c */ /* 0x000fe20000041860 */
[--C-:B------:R-:W-:Y:S01]  /*5810*/  FFMA.FTZ R20, R65, UR6, -R24.reuse ;  /* 0x0000000641147c23 */ /* 0x100fe20008010818 */
[----:B------:R-:W-:Y:S01]  /*5820*/  FFMA.FTZ R65, R50, UR6, -R43 ;  /* 0x0000000632417c23 */ /* 0x000fe2000801082b */
[--C-:B------:R-:W-:Y:S01]  /*5830*/  FFMA.FTZ R50, R47, UR6, -R24.reuse ;  /* 0x000000062f327c23 */ /* 0x100fe20008010818 */
[----:B------:R-:W-:-:S02]  /*5840*/  FFMA.FTZ R47, R67, UR6, -R24 ;  /* 0x00000006432f7c23 */ /* 0x000fc40008010818 */
[----:B------:R-:W-:Y:S01]  /*5850*/  MUFU.EX2 R21, R113 ;  /* 0x0000007100157308 */ /* 0x000fe20000000800 */
[C---:B------:R-:W-:Y:S01]  /*5860*/  HMMA.16816.F32.BF16 R92, R4.reuse, R18, R92 ;  /* 0x00000012045c723c */ /* 0x040fe2000004185c */
[----:B------:R-:W4:Y:S05]  /*5870*/  LDSM.16.MT88.4 R16, [R156+0x8800] ;  /* 0x008800009c10783b */ /* 0x000f2a0000004200 */
[----:B------:R-:W-:Y:S01]  /*5880*/  HMMA.16816.F32.BF16 R76, R4, R22, R76 ;  /* 0x00000016044c723c */ /* 0x000fe2000004184c */
[----:B------:R-:W2:Y:S06]  /*5890*/  MUFU.EX2 R20, R20 ;  /* 0x0000001400147308 */ /* 0x000eac0000000800 */
[----:B-1----:R-:W-:Y:S01]  /*58a0*/  F2FP.BF16.F32.PACK_AB R4, R106, R135 ;  /* 0x000000876a04723e */ /* 0x002fe200000010ff */
[--C-:B------:R-:W-:Y:S01]  /*58b0*/  FFMA.FTZ R23, R48, UR6, -R43.reuse ;  /* 0x0000000630177c23 */ /* 0x100fe2000801082b */
[----:B---3--:R-:W-:Y:S01]  /*58c0*/  F2FP.BF16.F32.PACK_AB R6, R100, R133 ;  /* 0x000000856406723e */ /* 0x008fe200000010ff */
[--C-:B------:R-:W-:Y:S01]  /*58d0*/  FFMA.FTZ R48, R53, UR6, -R24.reuse ;  /* 0x0000000635307c23 */ /* 0x100fe20008010818 */
[----:B-----5:R-:W-:Y:S01]  /*58e0*/  F2FP.BF16.F32.PACK_AB R5, R101, R108 ;  /* 0x0000006c6505723e */ /* 0x020fe200000010ff */
[----:B------:R-:W-:Y:S01]  /*58f0*/  FFMA.FTZ R22, R52, UR6, -R43 ;  /* 0x0000000634167c23 */ /* 0x000fe2000801082b */
[--C-:B------:R-:W-:Y:S01]  /*5900*/  FFMA.FTZ R53, R55, UR6, -R24.reuse ;  /* 0x0000000637357c23 */ /* 0x100fe20008010818 */
[----:B------:R-:W-:Y:S01]  /*5910*/  MUFU.EX2 R44, R44 ;  /* 0x0000002c002c7308 */ /* 0x000fe20000000800 */
[----:B------:R-:W-:Y:S01]  /*5920*/  FFMA.FTZ R24, R25, UR6, -R24 ;  /* 0x0000000619187c23 */ /* 0x000fe20008010818 */
[----:B------:R-:W-:Y:S01]  /*5930*/  FADD.FTZ R25, R3, R26 ;  /* 0x0000001a03197221 */ /* 0x000fe20000010000 */
[----:B------:R-:W-:Y:S01]  /*5940*/  FADD.FTZ R135, R135, R112 ;  /* 0x0000007087877221 */ /* 0x000fe20000010000 */
[----:B--2---:R-:W-:-:S03]  /*5950*/  F2FP.BF16.F32.PACK_AB R7, R20, R21 ;  /* 0x000000151407723e */ /* 0x004fc600000010ff */
[----:B------:R-:W-:Y:S01]  /*5960*/  FADD.FTZ R106, R106, R135 ;  /* 0x000000876a6a7221 */ /* 0x000fe20000010000 */
[----:B------:R-:W1:Y:S03]  /*5970*/  MUFU.EX2 R23, R23 ;  /* 0x0000001700177308 */ /* 0x000e660000000800 */
[----:B------:R-:W-:Y:S01]  /*5980*/  HMMA.16816.F32.BF16 R88, R4, R8, R88 ;  /* 0x000000080458723c */ /* 0x000fe20000041858 */
[----:B------:R-:W-:-:S04]  /*5990*/  FADD.FTZ R133, R133, R106 ;  /* 0x0000006a85857221 */ /* 0x000fc80000010000 */
[----:B------:R-:W-:Y:S01]  /*59a0*/  MUFU.EX2 R65, R65 ;  /* 0x0000004100417308 */ /* 0x000fe20000000800 */
[----:B------:R-:W-:Y:S01]  /*59b0*/  HMMA.16816.F32.BF16 R84, R4, R10, R84 ;  /* 0x0000000a0454723c */ /* 0x000fe20000041854 */
[----:B------:R-:W2:Y:S01]  /*59c0*/  LDSM.16.MT88.4 R8, [R152+0x8800] ;  /* 0x008800009808783b */ /* 0x000ea20000004200 */
[----:B------:R-:W-:-:S04]  /*59d0*/  FADD.FTZ R133, R100, R133 ;  /* 0x0000008564857221 */ /* 0x000fc80000010000 */
[C---:B----4-:R-:W-:Y:S01]  /*59e0*/  HMMA.16816.F32.BF16 R80, R4.reuse, R12, R80 ;  /* 0x0000000c0450723c */ /* 0x050fe20000041850 */
[----:B------:R-:W3:Y:S05]  /*59f0*/  MUFU.EX2 R22, R22 ;  /* 0x0000001600167308 */ /* 0x000eea0000000800 */
[C---:B------:R-:W-:Y:S01]  /*5a00*/  HMMA.16816.F32.BF16 R68, R4.reuse, R14, R68 ;  /* 0x0000000e0444723c */ /* 0x040fe20000041844 */
[----:B------:R-:W4:Y:S02]  /*5a10*/  LDSM.16.MT88.4 R12, [R156+0x9000] ;  /* 0x009000009c0c783b */ /* 0x000f240000004200 */
[----:B------:R-:W-:Y:S03]  /*5a20*/  MUFU.EX2 R48, R48 ;  /* 0x0000003000307308 */ /* 0x000fe60000000800 */
[C---:B------:R-:W-:Y:S05]  /*5a30*/  HMMA.16816.F32.BF16 R96, R4.reuse, R16, R96 ;  /* 0x000000100460723c */ /* 0x040fea0000041860 */
[----:B------:R-:W5:Y:S01]  /*5a40*/  MUFU.EX2 R53, R53 ;  /* 0x0000003500357308 */ /* 0x000f620000000800 */
[C---:B------:R-:W-:Y:S01]  /*5a50*/  HMMA.16816.F32.BF16 R92, R4.reuse, R18, R92 ;  /* 0x00000012045c723c */ /* 0x040fe2000004185c */
[----:B------:R-:W4:Y:S06]  /*5a60*/  LDSM.16.MT88.4 R16, [R153+0x9000] ;  /* 0x009000009910783b */ /* 0x000f2c0000004200 */
[----:B------:R-:W-:Y:S08]  /*5a70*/  MUFU.EX2 R50, R50 ;  /* 0x0000003200327308 */ /* 0x000ff00000000800 */
[----:B------:R-:W5:Y:S01]  /*5a80*/  MUFU.EX2 R47, R47 ;  /* 0x0000002f002f7308 */ /* 0x000f620000000800 */
[C---:B--2---:R-:W-:Y:S06]  /*5a90*/  HMMA.16816.F32.BF16 R72, R4.reuse, R8, R72 ;  /* 0x000000080448723c */ /* 0x044fec0000041848 */
[----:B------:R-:W-:Y:S01]  /*5aa0*/  HMMA.16816.F32.BF16 R76, R4, R10, R76 ;  /* 0x0000000a044c723c */ /* 0x000fe2000004184c */
[----:B------:R-:W2:Y:S01]  /*5ab0*/  LDSM.16.MT88.4 R8, [R154+0x9000] ;  /* 0x009000009a08783b */ /* 0x000ea20000004200 */
[----:B------:R-:W-:Y:S05]  /*5ac0*/  MUFU.EX2 R39, R49 ;  /* 0x0000003100277308 */ /* 0x000fea0000000800 */
[----:B-1----:R-:W-:Y:S01]  /*5ad0*/  F2FP.BF16.F32.PACK_AB R4, R23, R44 ;  /* 0x0000002c1704723e */ /* 0x002fe200000010ff */
[----:B------:R-:W-:Y:S01]  /*5ae0*/  FADD.FTZ R44, R44, R133 ;  /* 0x000000852c2c7221 */ /* 0x000fe20000010000 */
[----:B---3--:R-:W-:Y:S01]  /*5af0*/  F2FP.BF16.F32.PACK_AB R6, R22, R65 ;  /* 0x000000411606723e */ /* 0x008fe200000010ff */
[----:B------:R-:W1:Y:S01]  /*5b00*/  MUFU.EX2 R36, R36 ;  /* 0x0000002400247308 */ /* 0x000e620000000800 */
[----:B-----5:R-:W-:Y:S01]  /*5b10*/  F2FP.BF16.F32.PACK_AB R5, R53, R48 ;  /* 0x000000303505723e */ /* 0x020fe200000010ff */
[----:B------:R-:W-:Y:S01]  /*5b20*/  FADD.FTZ R44, R23, R44 ;  /* 0x0000002c172c7221 */ /* 0x000fe20000010000 */
[----:B------:R-:W-:-:S03]  /*5b30*/  F2FP.BF16.F32.PACK_AB R7, R47, R50 ;  /* 0x000000322f07723e */ /* 0x000fc600000010ff */
[----:B------:R-:W-:Y:S02]  /*5b40*/  FADD.FTZ R65, R65, R44 ;  /* 0x0000002c41417221 */ /* 0x000fe40000010000 */
[----:B------:R-:W-:Y:S02]  /*5b50*/  MUFU.EX2 R38, R38 ;  /* 0x0000002600267308 */ /* 0x000fe40000000800 */
[----:B----4-:R-:W-:Y:S01]  /*5b60*/  HMMA.16816.F32.BF16 R96, R4, R12, R96 ;  /* 0x0000000c0460723c */ /* 0x010fe20000041860 */
[----:B------:R-:W-:-:S05]  /*5b70*/  FADD.FTZ R22, R22, R65 ;  /* 0x0000004116167221 */ /* 0x000fca0000010000 */
[C---:B------:R-:W-:Y:S01]  /*5b80*/  HMMA.16816.F32.BF16 R92, R4.reuse, R14, R92 ;  /* 0x0000000e045c723c */ /* 0x040fe2000004185c */
[----:B------:R-:W3:Y:S01]  /*5b90*/  LDSM.16.MT88.4 R12, [R152+0x9000] ;  /* 0x00900000980c783b */ /* 0x000ee20000004200 */
[----:B------:R-:W4:Y:S04]  /*5ba0*/  MUFU.EX2 R179, R179 ;  /* 0x000000b300b37308 */ /* 0x000f280000000800 */
[C---:B------:R-:W-:Y:S04]  /*5bb0*/  HMMA.16816.F32.BF16 R80, R4.reuse, R16, R80 ;  /* 0x000000100450723c */ /* 0x040fe80000041850 */
[----:B------:R-:W-:Y:S02]  /*5bc0*/  MUFU.EX2 R32, R41 ;  /* 0x0000002900207308 */ /* 0x000fe40000000800 */
[C---:B------:R-:W-:Y:S01]  /*5bd0*/  HMMA.16816.F32.BF16 R68, R4.reuse, R18, R68 ;  /* 0x000000120444723c */ /* 0x040fe20000041844 */
[----:B------:R-:W-:Y:S05]  /*5be0*/  LDSM.16.MT88.4 R16, [R154+0x9800] ;  /* 0x009800009a10783b */ /* 0x000fea0000004200 */
[C---:B--2---:R-:W-:Y:S01]  /*5bf0*/  HMMA.16816.F32.BF16 R88, R4.reuse, R8, R88 ;  /* 0x000000080458723c */ /* 0x044fe20000041858 */
[----:B------:R-:W2:Y:S05]  /*5c00*/  MUFU.EX2 R33, R33 ;  /* 0x0000002100217308 */ /* 0x000eaa0000000800 */
[C---:B------:R-:W-:Y:S01]  /*5c10*/  HMMA.16816.F32.BF16 R84, R4.reuse, R10, R84 ;  /* 0x0000000a0454723c */ /* 0x040fe20000041854 */
[----:B------:R-:W5:Y:S02]  /*5c20*/  LDSM.16.MT88.4 R8, [R156+0x9800] ;  /* 0x009800009c08783b */ /* 0x000f640000004200 */
[----:B------:R-:W-:Y:S08]  /*5c30*/  MUFU.EX2 R28, R28 ;  /* 0x0000001c001c7308 */ /* 0x000ff00000000800 */
[----:B------:R-:W2:Y:S01]  /*5c40*/  MUFU.EX2 R3, R24 ;  /* 0x0000001800037308 */ /* 0x000ea20000000800 */
        /* <DEDUP_REMOVED lines=9> */
[----:B--2---:R-:W-:Y:S01]  /*5ce0*/  F2FP.BF16.F32.PACK_AB R5, R33, R32 ;  /* 0x000000202105723e */ /* 0x004fe200000010ff */
[----:B------:R-:W-:Y:S01]  /*5cf0*/  FADD.FTZ R42, R42, R63 ;  /* 0x0000003f2a2a7221 */ /* 0x000fe20000010000 */
[----:B------:R-:W-:Y:S01]  /*5d00*/  F2FP.BF16.F32.PACK_AB R7, R3, R28 ;  /* 0x0000001c0307723e */ /* 0x000fe200000010ff */
[----:B------:R-:W-:-:S02]  /*5d10*/  FADD.FTZ R39, R36, R39 ;  /* 0x0000002724277221 */ /* 0x000fc40000010000 */
[----:B------:R-:W-:Y:S02]  /*5d20*/  FADD.FTZ R107, R107, R42 ;  /* 0x0000002a6b6b7221 */ /* 0x000fe40000010000 */
[----:B------:R-:W-:Y:S02]  /*5d30*/  FADD.FTZ R38, R38, R39 ;  /* 0x0000002726267221 */ /* 0x000fe40000010000 */
[----:B------:R-:W-:Y:S01]  /*5d40*/  FADD.FTZ R102, R102, R107 ;  /* 0x0000006b66667221 */ /* 0x000fe20000010000 */
[----:B-----5:R-:W-:Y:S01]  /*5d50*/  HMMA.16816.F32.BF16 R96, R4, R8, R96 ;  /* 0x000000080460723c */ /* 0x020fe20000041860 */
        /* <DEDUP_REMOVED lines=43> */
[----:B------:R-:W-:-:S02]  /*6010*/  ISETP.GE.AND P1, PT, R5, RZ, PT ;  /* 0x000000ff0500720c */ /* 0x000fc40003f26270 */
        /* <DEDUP_REMOVED lines=48> */
.L_x_6403:
[----:B------:R-:W-:-:S04]  /*6320*/  LEA R3, -R124, RZ, 0x7 ;  /* 0x000000ff7c037211 */ /* 0x000fc800078e39ff */
[----:B------:R-:W-:-:S07]  /*6330*/  SHF.R.S32.HI R4, RZ, 0x1f, R3 ;  /* 0x0000001fff047819 */ /* 0x000fce0000011403 */
.L_x_6404:
[C---:B------:R-:W-:Y:S01]  /*6340*/  IMAD.SHL.U32 R5, R124.reuse, 0x20, RZ ;  /* 0x000000207c057824 */ /* 0x040fe200078e00ff */
[----:B------:R-:W-:Y:S01]  /*6350*/  LEA R164, P2, R3, R164, 0x1 ;  /* 0x000000a403a47211 */ /* 0x000fe200078408ff */
[----:B------:R-:W-:Y:S01]  /*6360*/  IMAD.SHL.U32 R183, R167, 0x80, RZ ;  /* 0x00000080a7b77824 */ /* 0x000fe200078e00ff */
[----:B------:R-:W-:Y:S02]  /*6370*/  SHF.L.U64.HI R6, R124, 0x5, R125 ;  /* 0x000000057c067819 */ /* 0x000fe4000001027d */
[----:B------:R-:W-:Y:S02]  /*6380*/  IADD3 R8, P1, R5, R164, RZ ;  /* 0x000000a405087210 */ /* 0x000fe40007f3e0ff */
[----:B------:R-:W-:Y:S02]  /*6390*/  LEA.HI.X R165, R3, R165, R4, 0x1, P2 ;  /* 0x000000a503a57211 */ /* 0x000fe400010f0c04 */
[-C--:B------:R-:W-:Y:S01]  /*63a0*/  IADD3 R16, P2, R8, R5.reuse, RZ ;  /* 0x0000000508107210 */ /* 0x080fe20007f5e0ff */
[----:B------:R-:W1:Y:S02]  /*63b0*/  S2R R3, SR_TID.X ;  /* 0x0000000000037919 */ /* 0x000e640000002100 */
[----:B------:R-:W-:Y:S01]  /*63c0*/  IMAD.X R9, R6, 0x1, R165, P1 ;  /* 0x0000000106097824 */ /* 0x000fe200008e06a5 */
[-C--:B------:R-:W-:Y:S01]  /*63d0*/  IADD3 R14, P1, R16, R5.reuse, RZ ;  /* 0x00000005100e7210 */ /* 0x080fe20007f3e0ff */
[----:B------:R-:W-:Y:S01]  /*63e0*/  @!PT LDS RZ, [RZ] ;  /* 0x00000000fffff984 */ /* 0x000fe20000000800 */
[----:B------:R-:W-:Y:S01]  /*63f0*/  @!PT LDS RZ, [RZ] ;  /* 0x00000000fffff984 */ /* 0x000fe20000000800 */
[----:B------:R-:W-:Y:S01]  /*6400*/  @!PT LDS RZ, [RZ] ;  /* 0x00000000fffff984 */ /* 0x000fe20000000800 */
[----:B------:R-:W-:Y:S02]  /*6410*/  LDGSTS.E.BYPASS.LTC128B.128 [R169+0x6000], desc[UR12][R164.64] ;  /* 0x06000000a4a97fae */ /* 0x000fe4000b901d4c */
[--C-:B------:R-:W-:Y:S01]  /*6420*/  IMAD.X R17, R9, 0x1, R6.reuse, P2 ;  /* 0x0000000109117824 */ /* 0x100fe200010e0606 */
[-C--:B------:R-:W-:Y:S01]  /*6430*/  IADD3 R10, P2, R14, R5.reuse, RZ ;  /* 0x000000050e0a7210 */ /* 0x080fe20007f5e0ff */
[----:B------:R-:W-:Y:S02]  /*6440*/  LDGSTS.E.BYPASS.LTC128B.128 [R169+0x6800], desc[UR12][R8.64] ;  /* 0x0680000008a97fae */ /* 0x000fe4000b901d4c */
[--C-:B------:R-:W-:Y:S01]  /*6450*/  IMAD.X R15, R17, 0x1, R6.reuse, P1 ;  /* 0x00000001110f7824 */ /* 0x100fe200008e0606 */
[-C--:B------:R-:W-:Y:S01]  /*6460*/  IADD3 R12, P1, R10, R5.reuse, RZ ;  /* 0x000000050a0c7210 */ /* 0x080fe20007f3e0ff */
[----:B------:R2:W-:Y:S02]  /*6470*/  LDGSTS.E.BYPASS.LTC128B.128 [R169+0x7000], desc[UR12][R16.64] ;  /* 0x0700000010a97fae */ /* 0x0005e4000b901d4c */
[--C-:B------:R-:W-:Y:S01]  /*6480*/  IMAD.X R11, R15, 0x1, R6.reuse, P2 ;  /* 0x000000010f0b7824 */ /* 0x100fe200010e0606 */
[-C--:B------:R-:W-:Y:S01]  /*6490*/  IADD3 R20, P2, R12, R5.reuse, RZ ;  /* 0x000000050c147210 */ /* 0x080fe20007f5e0ff */
[----:B------:R-:W-:Y:S02]  /*64a0*/  LDGSTS.E.BYPASS.LTC128B.128 [R169+0x7800], desc[UR12][R14.64] ;  /* 0x078000000ea97fae */ /* 0x000fe4000b901d4c */
[--C-:B------:R-:W-:Y:S01]  /*64b0*/  IMAD.X R13, R11, 0x1, R6.reuse, P1 ;  /* 0x000000010b0d7824 */ /* 0x100fe200008e0606 */
[----:B------:R-:W-:Y:S01]  /*64c0*/  IADD3 R22, P1, R20, R5, RZ ;  /* 0x0000000514167210 */ /* 0x000fe20007f3e0ff */
[----:B------:R3:W-:Y:S02]  /*64d0*/  LDGSTS.E.BYPASS.LTC128B.128 [R169+0x8000], desc[UR12][R10.64] ;  /* 0x080000000aa97fae */ /* 0x0007e4000b901d4c */
[----:B------:R-:W-:-:S02]  /*64e0*/  IMAD.X R21, R13, 0x1, R6, P2 ;  /* 0x000000010d157824 */ /* 0x000fc400010e0606 */
[----:B------:R-:W-:Y:S02]  /*64f0*/  LDGSTS.E.BYPASS.LTC128B.128 [R169+0x8800], desc[UR12][R12.64] ;  /* 0x088000000ca97fae */ /* 0x000fe4000b901d4c */
[----:B------:R-:W-:Y:S01]  /*6500*/  IMAD.X R23, R21, 0x1, R6, P1 ;  /* 0x0000000115177824 */ /* 0x000fe200008e0606 */
[----:B------:R-:W-:Y:S01]  /*6510*/  ISETP.GE.AND P1, PT, R126, 0x3, PT ;  /* 0x000000037e00780c */ /* 0x000fe20003f26270 */
[----:B------:R-:W-:Y:S04]  /*6520*/  LDGSTS.E.BYPASS.LTC128B.128 [R169+0x9000], desc[UR12][R20.64] ;  /* 0x0900000014a97fae */ /* 0x000fe8000b901d4c */
[----:B------:R4:W-:Y:S01]  /*6530*/  LDGSTS.E.BYPASS.LTC128B.128 [R169+0x9800], desc[UR12][R22.64] ;  /* 0x0980000016a97fae */ /* 0x0009e2000b901d4c */
[----:B-1----:R-:W-:-:S03]  /*6540*/  IMAD.SHL.U32 R3, R3, 0x2, RZ ;  /* 0x0000000203037824 */ /* 0x002fc600078e00ff */
[----:B------:R-:W-:Y:S02]  /*6550*/  LDSM.16.M88.4 R40, [R162] ;  /* 0x00000000a228783b */ /* 0x000fe40000000200 */
[----:B------:R-:W-:Y:S02]  /*6560*/  LOP3.LUT R186, R3, 0x6, RZ, 0xc0, !PT ;  /* 0x0000000603ba7812 */ /* 0x000fe400078ec0ff */
[----:B--2---:R-:W4:Y:S02]  /*6570*/  LDSM.16.M88.4 R16, [R161+0x3000] ;  /* 0x00300000a110783b */ /* 0x004f240000000200 */
[C---:B------:R-:W-:Y:S02]  /*6580*/  LOP3.LUT R3, R183.reuse, 0x8, R186, 0xfe, !PT ;  /* 0x00000008b7037812 */ /* 0x040fe400078efeba */
[----:B------:R-:W-:Y:S01]  /*6590*/  LDSM.16.M88.4 R108, [R160] ;  /* 0x00000000a06c783b */ /* 0x000fe20000000200 */
[----:B------:R-:W-:Y:S02]  /*65a0*/  LOP3.LUT R185, R183, R186, RZ, 0xfc, !PT ;  /* 0x000000bab7b97212 */ /* 0x000fe400078efcff */
[C---:B------:R-:W-:Y:S01]  /*65b0*/  ISETP.GE.AND P2, PT, R3.reuse, R130, PT ;  /* 0x000000820300720c */ /* 0x040fe20003f46270 */
[----:B---3--:R-:W1:Y:S01]  /*65c0*/  LDSM.16.M88.4 R8, [R161+0x3800] ;  /* 0x00380000a108783b */ /* 0x008e620000000200 */
[----:B------:R-:W-:Y:S01]  /*65d0*/  ISETP.GE.AND P3, PT, R3, R129, PT ;  /* 0x000000810300720c */ /* 0x000fe20003f66270 */
[----:B------:R-:W-:-:S02]  /*65e0*/  VIADD R3, R185, 0x1 ;  /* 0x00000001b9037836 */ /* 0x000fc40000000000 */
[----:B------:R-:W2:Y:S03]  /*65f0*/  LDSM.16.M88.4 R104, [R155+0x3000] ;  /* 0x003000009b68783b */ /* 0x000ea60000000200 */
[----:B------:R-:W-:Y:S01]  /*6600*/  ISETP.GE.AND P6, PT, R3, R130, PT ;  /* 0x000000820300720c */ /* 0x000fe20003fc6270 */
[----:B------:R-:W3:Y:S04]  /*6610*/  LDSM.16.M88.4 R100, [R155+0x3800] ;  /* 0x003800009b64783b */ /* 0x000ee80000000200 */
[----:B------:R-:W5:Y:S04]  /*6620*/  LDSM.16.M88.4 R56, [R161+0x4800] ;  /* 0x00480000a138783b */ /* 0x000f680000000200 */
[----:B------:R-:W5:Y:S04]  /*6630*/  LDSM.16.M88.4 R48, [R161+0x5000] ;  /* 0x00500000a130783b */ /* 0x000f680000000200 */
[----:B------:R-:W5:Y:S04]  /*6640*/  LDSM.16.M88.4 R32, [R161+0x2000] ;  /* 0x00200000a120783b */ /* 0x000f680000000200 */
[----:B------:R-:W-:Y:S04]  /*6650*/  LDSM.16.M88.4 R24, [R161+0x2800] ;  /* 0x00280000a118783b */ /* 0x000fe80000000200 */
[----:B------:R-:W-:Y:S01]  /*6660*/  LDSM.16.M88.4 R4, [R155+0x2000] ;  /* 0x002000009b04783b */ /* 0x000fe20000000200 */
[C---:B----4-:R-:W-:Y:S03]  /*6670*/  HMMA.16816.F32.BF16 R20, R40.reuse, R16, RZ ;  /* 0x000000102814723c */ /* 0x050fe600000418ff */
[----:B------:R-:W-:Y:S04]  /*6680*/  LDSM.16.M88.4 R64, [R161+0x4000] ;  /* 0x00400000a140783b */ /* 0x000fe80000000200 */
[----:B------:R-:W-:Y:S01]  /*6690*/  LDSM.16.M88.4 R44, [R155+0x2800] ;  /* 0x002800009b2c783b */ /* 0x000fe20000000200 */
[C---:B------:R-:W-:Y:S03]  /*66a0*/  HMMA.16816.F32.BF16 R16, R40.reuse, R18, RZ ;  /* 0x000000122810723c */ /* 0x040fe600000418ff */
[----:B------:R-:W-:Y:S03]  /*66b0*/  LDSM.16.M88.4 R112, [R161+0x5800] ;  /* 0x00580000a170783b */ /* 0x000fe60000000200 */
[C---:B-1----:R-:W-:Y:S01]  /*66c0*/  HMMA.16816.F32.BF16 R12, R40.reuse, R8, RZ ;  /* 0x00000008280c723c */ /* 0x042fe200000418ff */
[----:B------:R-:W-:Y:S04]  /*66d0*/  LDSM.16.M88.4 R116, [R155+0x4000] ;  /* 0x004000009b74783b */ /* 0x000fe80000000200 */
[----:B------:R-:W0:Y:S01]  /*66e0*/  LDGDEPBAR ;  /* 0x00000000000079af */ /* 0x000e220000000000 */
[----:B------:R-:W-:Y:S06]  /*66f0*/  HMMA.16816.F32.BF16 R8, R40, R10, RZ ;  /* 0x0000000a2808723c */ /* 0x000fec00000418ff */
[C---:B--2---:R-:W-:Y:S06]  /*6700*/  HMMA.16816.F32.BF16 R20, R108.reuse, R104, R20 ;  /* 0x000000686c14723c */ /* 0x044fec0000041814 */
[C---:B------:R-:W-:Y:S01]  /*6710*/  HMMA.16816.F32.BF16 R16, R108.reuse, R106, R16 ;  /* 0x0000006a6c10723c */ /* 0x040fe20000041810 */
[----:B------:R-:W1:Y:S05]  /*6720*/  LDSM.16.M88.4 R104, [R155+0x4800] ;  /* 0x004800009b68783b */ /* 0x000e6a0000000200 */
[C---:B---3--:R-:W-:Y:S06]  /*6730*/  HMMA.16816.F32.BF16 R12, R108.reuse, R100, R12 ;  /* 0x000000646c0c723c */ /* 0x048fec000004180c */
[----:B------:R-:W-:Y:S01]  /*6740*/  HMMA.16816.F32.BF16 R8, R108, R102, R8 ;  /* 0x000000666c08723c */ /* 0x000fe20000041808 */
[----:B------:R-:W2:Y:S05]  /*6750*/  LDSM.16.M88.4 R100, [R155+0x5000] ;  /* 0x005000009b64783b */ /* 0x000eaa0000000200 */
[C---:B-----5:R-:W-:Y:S06]  /*6760*/  HMMA.16816.F32.BF16 R60, R40.reuse, R56, RZ ;  /* 0x00000038283c723c */ /* 0x060fec00000418ff */
[C---:B------:R-:W-:Y:S06]  /*6770*/  HMMA.16816.F32.BF16 R52, R40.reuse, R48, RZ ;  /* 0x000000302834723c */ /* 0x040fec00000418ff */
[C---:B------:R-:W-:Y:S06]  /*6780*/  HMMA.16816.F32.BF16 R56, R40.reuse, R58, RZ ;  /* 0x0000003a2838723c */ /* 0x040fec00000418ff */
[C---:B------:R-:W-:Y:S06]  /*6790*/  HMMA.16816.F32.BF16 R48, R40.reuse, R50, RZ ;  /* 0x000000322830723c */ /* 0x040fec00000418ff */
[C---:B------:R-:W-:Y:S06]  /*67a0*/  HMMA.16816.F32.BF16 R36, R40.reuse, R32, RZ ;  /* 0x000000202824723c */ /* 0x040fec00000418ff */
[----:B------:R-:W-:Y:S06]  /*67b0*/  HMMA.16816.F32.BF16 R32, R40, R34, RZ ;  /* 0x000000222820723c */ /* 0x000fec00000418ff */
[C---:B-1----:R-:W-:Y:S06]  /*67c0*/  HMMA.16816.F32.BF16 R60, R108.reuse, R104, R60 ;  /* 0x000000686c3c723c */ /* 0x042fec000004183c */
[C---:B------:R-:W-:Y:S01]  /*67d0*/  HMMA.16816.F32.BF16 R56, R108.reuse, R106, R56 ;  /* 0x0000006a6c38723c */ /* 0x040fe20000041838 */
[----:B------:R-:W-:Y:S05]  /*67e0*/  LDSM.16.M88.4 R104, [R159] ;  /* 0x000000009f68783b */ /* 0x000fea0000000200 */
[C---:B--2---:R-:W-:Y:S06]  /*67f0*/  HMMA.16816.F32.BF16 R52, R108.reuse, R100, R52 ;  /* 0x000000646c34723c */ /* 0x044fec0000041834 */
[----:B------:R-:W-:Y:S01]  /*6800*/  HMMA.16816.F32.BF16 R48, R108, R102, R48 ;  /* 0x000000666c30723c */ /* 0x000fe20000041830 */
[----:B------:R-:W1:Y:S05]  /*6810*/  LDSM.16.M88.4 R100, [R158] ;  /* 0x000000009e64783b */ /* 0x000e6a0000000200 */
[C---:B------:R-:W-:Y:S06]  /*6820*/  HMMA.16816.F32.BF16 R28, R40.reuse, R24, RZ ;  /* 0x00000018281c723c */ /* 0x040fec00000418ff */
[----:B------:R-:W-:Y:S06]  /*6830*/  HMMA.16816.F32.BF16 R24, R40, R26, RZ ;  /* 0x0000001a2818723c */ /* 0x000fec00000418ff */
[C---:B------:R-:W-:Y:S06]  /*6840*/  HMMA.16816.F32.BF16 R36, R108.reuse, R4, R36 ;  /* 0x000000046c24723c */ /* 0x040fec0000041824 */
[----:B------:R-:W-:Y:S06]  /*6850*/  HMMA.16816.F32.BF16 R32, R108, R6, R32 ;  /* 0x000000066c20723c */ /* 0x000fec0000041820 */
[----:B------:R-:W-:Y:S06]  /*6860*/  HMMA.16816.F32.BF16 R4, R40, R64, RZ ;  /* 0x000000402804723c */ /* 0x000fec00000418ff */
[C---:B------:R-:W-:Y:S06]  /*6870*/  HMMA.16816.F32.BF16 R28, R108.reuse, R44, R28 ;  /* 0x0000002c6c1c723c */ /* 0x040fec000004181c */
[----:B------:R-:W-:Y:S06]  /*6880*/  HMMA.16816.F32.BF16 R24, R108, R46, R24 ;  /* 0x0000002e6c18723c */ /* 0x000fec0000041818 */
[C---:B------:R-:W-:Y:S06]  /*6890*/  HMMA.16816.F32.BF16 R64, R40.reuse, R66, RZ ;  /* 0x000000422840723c */ /* 0x040fec00000418ff */
[C---:B------:R-:W-:Y:S06]  /*68a0*/  HMMA.16816.F32.BF16 R44, R40.reuse, R112, RZ ;  /* 0x00000070282c723c */ /* 0x040fec00000418ff */
[----:B------:R-:W-:Y:S01]  /*68b0*/  HMMA.16816.F32.BF16 R40, R40, R114, RZ ;  /* 0x000000722828723c */ /* 0x000fe200000418ff */
[----:B------:R-:W2:Y:S05]  /*68c0*/  LDSM.16.M88.4 R112, [R155+0x5800] ;  /* 0x005800009b70783b */ /* 0x000eaa0000000200 */
[C---:B-1----:R-:W-:Y:S06]  /*68d0*/  HMMA.16816.F32.BF16 R36, R104.reuse, R100, R36 ;  /* 0x000000646824723c */ /* 0x042fec0000041824 */
[----:B------:R-:W-:Y:S01]  /*68e0*/  HMMA.16816.F32.BF16 R32, R104, R102, R32 ;  /* 0x000000666820723c */ /* 0x000fe20000041820 */
[----:B------:R-:W1:Y:S05]  /*68f0*/  LDSM.16.M88.4 R100, [R149] ;  /* 0x000000009564783b */ /* 0x000e6a0000000200 */
[C---:B------:R-:W-:Y:S06]  /*6900*/  HMMA.16816.F32.BF16 R4, R108.reuse, R116, R4 ;  /* 0x000000746c04723c */ /* 0x040fec0000041804 */
[C---:B------:R-:W-:Y:S01]  /*6910*/  HMMA.16816.F32.BF16 R64, R108.reuse, R118, R64 ;  /* 0x000000766c40723c */ /* 0x040fe20000041840 */
[----:B------:R-:W3:Y:S05]  /*6920*/  LDSM.16.M88.4 R116, [R151] ;  /* 0x000000009774783b */ /* 0x000eea0000000200 */
[C---:B--2---:R-:W-:Y:S06]  /*6930*/  HMMA.16816.F32.BF16 R44, R108.reuse, R112, R44 ;  /* 0x000000706c2c723c */ /* 0x044fec000004182c */
[----:B------:R-:W-:Y:S01]  /*6940*/  HMMA.16816.F32.BF16 R40, R108, R114, R40 ;  /* 0x000000726c28723c */ /* 0x000fe20000041828 */
[----:B------:R-:W2:Y:S04]  /*6950*/  LDSM.16.M88.4 R112, [R148] ;  /* 0x000000009470783b */ /* 0x000ea80000000200 */
[----:B------:R-:W-:Y:S01]  /*6960*/  LDSM.16.M88.4 R108, [R150] ;  /* 0x00000000966c783b */ /* 0x000fe20000000200 */
        /* <DEDUP_REMOVED lines=15> */
[C---:B---3--:R-:W-:Y:S06]  /*6a60*/  HMMA.16816.F32.BF16 R44, R104.reuse, R116, R44 ;  /* 0x00000074682c723c */ /* 0x048fec000004182c */
[----:B------:R-:W-:Y:S01]  /*6a70*/  HMMA.16816.F32.BF16 R40, R104, R118, R40 ;  /* 0x000000766828723c */ /* 0x000fe20000041828 */
[----:B------:R-:W3:Y:S05]  /*6a80*/  LDSM.16.M88.4 R116, [R144+0x2000] ;  /* 0x002000009074783b */ /* 0x000eea0000000200 */
[C---:B-1----:R-:W-:Y:S06]  /*6a90*/  HMMA.16816.F32.BF16 R36, R112.reuse, R100, R36 ;  /* 0x000000647024723c */ /* 0x042fec0000041824 */
[----:B------:R-:W-:Y:S01]  /*6aa0*/  HMMA.16816.F32.BF16 R32, R112, R102, R32 ;  /* 0x000000667020723c */ /* 0x000fe20000041820 */
[----:B------:R-:W1:Y:S05]  /*6ab0*/  LDSM.16.M88.4 R100, [R144+0x1800] ;  /* 0x001800009064783b */ /* 0x000e6a0000000200 */
[C---:B--2---:R-:W-:Y:S06]  /*6ac0*/  HMMA.16816.F32.BF16 R60, R104.reuse, R108, R60 ;  /* 0x0000006c683c723c */ /* 0x044fec000004183c */
[----:B------:R-:W-:Y:S01]  /*6ad0*/  HMMA.16816.F32.BF16 R56, R104, R110, R56 ;  /* 0x0000006e6838723c */ /* 0x000fe20000041838 */
[----:B------:R-:W2:Y:S04]  /*6ae0*/  LDSM.16.M88.4 R108, [R144+0x800] ;  /* 0x00080000906c783b */ /* 0x000ea80000000200 */
[----:B------:R-:W4:Y:S01]  /*6af0*/  LDSM.16.M88.4 R104, [R144+0x1000] ;  /* 0x001000009068783b */ /* 0x000f220000000200 */
[----:B------:R-:W-:Y:S01]  /*6b00*/  FSEL R182, R37, -INF , !P6 ;  /* 0xff80000025b67808 */ /* 0x000fe20007000000 */
[----:B---3--:R-:W-:Y:S01]  /*6b10*/  HMMA.16816.F32.BF16 R4, R112, R116, R4 ;  /* 0x000000747004723c */ /* 0x008fe20000041804 */
[----:B------:R-:W-:Y:S01]  /*6b20*/  ISETP.GE.AND P6, PT, R3, R129, PT ;  /* 0x000000810300720c */ /* 0x000fe20003fc6270 */
[----:B------:R-:W-:-:S03]  /*6b30*/  VIADD R3, R185, 0x9 ;  /* 0x00000009b9037836 */ /* 0x000fc60000000000 */
[----:B------:R-:W-:Y:S01]  /*6b40*/  FSEL R177, R39, -INF , !P6 ;  /* 0xff80000027b17808 */ /* 0x000fe20007000000 */
[----:B------:R-:W-:Y:S01]  /*6b50*/  HMMA.16816.F32.BF16 R64, R112, R118, R64 ;  /* 0x000000767040723c */ /* 0x000fe20000041840 */
[----:B------:R-:W-:Y:S02]  /*6b60*/  FSEL R184, R32, -INF , !P2 ;  /* 0xff80000020b87808 */ /* 0x000fe40005000000 */
[C---:B------:R-:W-:Y:S02]  /*6b70*/  ISETP.GE.AND P6, PT, R3.reuse, R130, PT ;  /* 0x000000820300720c */ /* 0x040fe40003fc6270 */
[----:B------:R-:W-:Y:S02]  /*6b80*/  ISETP.GE.AND P2, PT, R3, R129, PT ;  /* 0x000000810300720c */ /* 0x000fe40003f46270 */
[----:B------:R-:W-:Y:S02]  /*6b90*/  LOP3.LUT R3, R183, 0x18, R186, 0xfe, !PT ;  /* 0x00000018b7037812 */ /* 0x000fe400078efeba */
[----:B------:R-:W-:-:S02]  /*6ba0*/  FSEL R181, R34, -INF , !P3 ;  /* 0xff80000022b57808 */ /* 0x000fc40005800000 */
[----:B------:R-:W-:Y:S02]  /*6bb0*/  FSEL R34, R33, -INF , !P6 ;  /* 0xff80000021227808 */ /* 0x000fe40007000000 */
[CC--:B------:R-:W-:Y:S02]  /*6bc0*/  ISETP.GE.AND P3, PT, R3.reuse, R130.reuse, PT ;  /* 0x000000820300720c */ /* 0x0c0fe40003f66270 */
[----:B------:R-:W-:Y:S01]  /*6bd0*/  ISETP.GE.AND P6, PT, R3, R129, PT ;  /* 0x000000810300720c */ /* 0x000fe20003fc6270 */
[C---:B-1----:R-:W-:Y:S01]  /*6be0*/  HMMA.16816.F32.BF16 R12, R112.reuse, R100, R12 ;  /* 0x00000064700c723c */ /* 0x042fe2000004180c */
[----:B------:R-:W-:Y:S01]  /*6bf0*/  VIADD R3, R185, 0x11 ;  /* 0x00000011b9037836 */ /* 0x000fe20000000000 */
[----:B------:R-:W-:Y:S02]  /*6c00*/  FSEL R143, R35, -INF , !P2 ;  /* 0xff800000238f7808 */ /* 0x000fe40005000000 */
[----:B------:R-:W-:Y:S02]  /*6c10*/  LOP3.LUT R33, R183, 0x20, R186, 0xfe, !PT ;  /* 0x00000020b7217812 */ /* 0x000fe400078efeba */
[----:B------:R-:W-:Y:S01]  /*6c20*/  HMMA.16816.F32.BF16 R8, R112, R102, R8 ;  /* 0x000000667008723c */ /* 0x000fe20000041808 */
[----:B------:R-:W1:Y:S01]  /*6c30*/  LDSM.16.M88.4 R100, [R144+0x3800] ;  /* 0x003800009064783b */ /* 0x000e620000000200 */
[----:B------:R-:W-:-:S04]  /*6c40*/  ISETP.GE.AND P2, PT, R3, R130, PT ;  /* 0x000000820300720c */ /* 0x000fc80003f46270 */
[C---:B--2---:R-:W-:Y:S06]  /*6c50*/  HMMA.16816.F32.BF16 R28, R112.reuse, R108, R28 ;  /* 0x0000006c701c723c */ /* 0x044fec000004181c */
[C---:B------:R-:W-:Y:S01]  /*6c60*/  HMMA.16816.F32.BF16 R24, R112.reuse, R110, R24 ;  /* 0x0000006e7018723c */ /* 0x040fe20000041818 */
[----:B------:R-:W2:Y:S05]  /*6c70*/  LDSM.16.M88.4 R108, [R144+0x2800] ;  /* 0x00280000906c783b */ /* 0x000eaa0000000200 */
[C---:B----4-:R-:W-:Y:S06]  /*6c80*/  HMMA.16816.F32.BF16 R20, R112.reuse, R104, R20 ;  /* 0x000000687014723c */ /* 0x050fec0000041814 */
[----:B------:R-:W-:Y:S01]  /*6c90*/  HMMA.16816.F32.BF16 R16, R112, R106, R16 ;  /* 0x0000006a7010723c */ /* 0x000fe20000041810 */
[----:B------:R-:W3:Y:S01]  /*6ca0*/  LDSM.16.M88.4 R104, [R144+0x3000] ;  /* 0x003000009068783b */ /* 0x000ee20000000200 */
[----:B------:R-:W-:-:S04]  /*6cb0*/  DEPBAR.LE SB0, 0x0 ;  /* 0x000080000000791a */ /* 0x000fc80000000000 */
[C---:B-1----:R-:W-:Y:S06]  /*6cc0*/  HMMA.16816.F32.BF16 R44, R112.reuse, R100, R44 ;  /* 0x00000064702c723c */ /* 0x042fec000004182c */
[C---:B------:R-:W-:Y:S01]  /*6cd0*/  HMMA.16816.F32.BF16 R40, R112.reuse, R102, R40 ;  /* 0x000000667028723c */ /* 0x040fe20000041828 */
[----:B------:R-:W-:Y:S01]  /*6ce0*/  LOP3.LUT R100, R183, 0x10, R186, 0xfe, !PT ;  /* 0x00000010b7647812 */ /* 0x000fe200078efeba */
[----:B------:R-:W-:Y:S03]  /*6cf0*/  BAR.SYNC.DEFER_BLOCKING 0x0 ;  /* 0x0000000000007b1d */ /* 0x000fe60000010000 */
[C---:B------:R-:W-:Y:S01]  /*6d00*/  ISETP.GE.AND P4, PT, R100.reuse, R129, PT ;  /* 0x000000816400720c */ /* 0x040fe20003f86270 */
[----:B--2---:R-:W-:Y:S01]  /*6d10*/  HMMA.16816.F32.BF16 R60, R112, R108, R60 ;  /* 0x0000006c703c723c */ /* 0x004fe2000004183c */
[----:B------:R-:W-:-:S02]  /*6d20*/  ISETP.GE.AND P5, PT, R100, R130, PT ;  /* 0x000000826400720c */ /* 0x000fc40003fa6270 */
[----:B------:R-:W-:Y:S02]  /*6d30*/  FSEL R35, R30, -INF , !P4 ;  /* 0xff8000001e237808 */ /* 0x000fe40006000000 */
[----:B------:R-:W-:Y:S01]  /*6d40*/  FSEL R30, R29, -INF , !P2 ;  /* 0xff8000001d1e7808 */ /* 0x000fe20005000000 */
[C---:B------:R-:W-:Y:S01]  /*6d50*/  HMMA.16816.F32.BF16 R56, R112.reuse, R110, R56 ;  /* 0x0000006e7038723c */ /* 0x040fe20000041838 */
[----:B------:R-:W-:Y:S01]  /*6d60*/  ISETP.GE.AND P2, PT, R3, R129, PT ;  /* 0x000000810300720c */ /* 0x000fe20003f46270 */
[----:B------:R-:W-:Y:S01]  /*6d70*/  VIADD R3, R185, 0x19 ;  /* 0x00000019b9037836 */ /* 0x000fe20000000000 */
[----:B------:R-:W-:Y:S02]  /*6d80*/  FSEL R32, R28, -INF , !P5 ;  /* 0xff8000001c207808 */ /* 0x000fe40006800000 */
[----:B------:R-:W-:Y:S01]  /*6d90*/  FSEL R31, R31, -INF , !P2 ;  /* 0xff8000001f1f7808 */ /* 0x000fe20005000000 */
[----:B---3--:R-:W-:Y:S01]  /*6da0*/  HMMA.16816.F32.BF16 R48, R112, R106, R48 ;  /* 0x0000006a7030723c */ /* 0x008fe20000041830 */
[----:B------:R-:W-:-:S02]  /*6db0*/  FSEL R28, R24, -INF , !P3 ;  /* 0xff800000181c7808 */ /* 0x000fc40005800000 */
[CC--:B------:R-:W-:Y:S02]  /*6dc0*/  ISETP.GE.AND P2, PT, R3.reuse, R130.reuse, PT ;  /* 0x000000820300720c */ /* 0x0c0fe40003f46270 */
[----:B------:R-:W-:Y:S01]  /*6dd0*/  ISETP.GE.AND P3, PT, R3, R129, PT ;  /* 0x000000810300720c */ /* 0x000fe20003f66270 */
[----:B------:R-:W-:Y:S01]  /*6de0*/  HMMA.16816.F32.BF16 R52, R112, R104, R52 ;  /* 0x000000687034723c */ /* 0x000fe20000041834 */
        /* <DEDUP_REMOVED lines=9> */
[----:B------:R-:W-:Y:S02]  /*6e80*/  ISETP.GE.AND P3, PT, R3, R130, PT ;  /* 0x000000820300720c */ /* 0x000fe40003f66270 */
[----:B------:R-:W-:-:S02]  /*6e90*/  FSEL R140, R16, -INF , !P6 ;  /* 0xff800000108c7808 */ /* 0x000fc40007000000 */
[----:B------:R-:W-:Y:S02]  /*6ea0*/  FSEL R176, R21, -INF , !P3 ;  /* 0xff80000015b07808 */ /* 0x000fe40005800000 */
[-C--:B------:R-:W-:Y:S01]  /*6eb0*/  ISETP.GE.AND P3, PT, R3, R129.reuse, PT ;  /* 0x000000810300720c */ /* 0x080fe20003f66270 */
[----:B------:R-:W-:Y:S01]  /*6ec0*/  VIADD R3, R185, 0x29 ;  /* 0x00000029b9037836 */ /* 0x000fe20000000000 */
[----:B------:R-:W-:Y:S02]  /*6ed0*/  FSEL R139, R18, -INF , !P2 ;  /* 0xff800000128b7808 */ /* 0x000fe40005000000 */
[----:B------:R-:W-:Y:S02]  /*6ee0*/  FSEL R137, R23, -INF , !P3 ;  /* 0xff80000017897808 */ /* 0x000fe40005800000 */
[C---:B------:R-:W-:Y:S02]  /*6ef0*/  ISETP.GE.AND P3, PT, R3.reuse, R130, PT ;  /* 0x000000820300720c */ /* 0x040fe40003f66270 */
[----:B------:R-:W-:-:S02]  /*6f00*/  ISETP.GE.AND P6, PT, R3, R129, PT ;  /* 0x000000810300720c */ /* 0x000fc40003fc6270 */
[----:B------:R-:W-:Y:S02]  /*6f10*/  LOP3.LUT R3, R183, 0x38, R186, 0xfe, !PT ;  /* 0x00000038b7037812 */ /* 0x000fe400078efeba */
[----:B------:R-:W-:Y:S02]  /*6f20*/  FSEL R142, R17, -INF , !P3 ;  /* 0xff800000118e7808 */ /* 0x000fe40005800000 */
[C---:B------:R-:W-:Y:S02]  /*6f30*/  ISETP.GE.AND P2, PT, R3.reuse, R130, PT ;  /* 0x000000820300720c */ /* 0x040fe40003f46270 */
[----:B------:R-:W-:Y:S01]  /*6f40*/  ISETP.GE.AND P3, PT, R3, R129, PT ;  /* 0x000000810300720c */ /* 0x000fe20003f66270 */
[----:B------:R-:W-:Y:S01]  /*6f50*/  VIADD R3, R185, 0x31 ;  /* 0x00000031b9037836 */ /* 0x000fe20000000000 */
[----:B------:R-:W-:Y:S02]  /*6f60*/  FSEL R135, R19, -INF , !P6 ;  /* 0xff80000013877808 */ /* 0x000fe40007000000 */
[----:B------:R-:W-:-:S02]  /*6f70*/  FSEL R138, R8, -INF , !P2 ;  /* 0xff800000088a7808 */ /* 0x000fc40005000000 */
[----:B------:R-:W-:Y:S02]  /*6f80*/  ISETP.GE.AND P6, PT, R3, R130, PT ;  /* 0x000000820300720c */ /* 0x000fe40003fc6270 */
[----:B------:R-:W-:Y:S02]  /*6f90*/  FSEL R119, R10, -INF , !P3 ;  /* 0xff8000000a777808 */ /* 0x000fe40005800000 */
[----:B------:R-:W-:Y:S02]  /*6fa0*/  FSEL R136, R13, -INF , !P6 ;  /* 0xff8000000d887808 */ /* 0x000fe40007000000 */
[----:B------:R-:W-:Y:S01]  /*6fb0*/  ISETP.GE.AND P6, PT, R3, R129, PT ;  /* 0x000000810300720c */ /* 0x000fe20003fc6270 */
[----:B------:R-:W-:Y:S01]  /*6fc0*/  VIADD R3, R185, 0x39 ;  /* 0x00000039b9037836 */ /* 0x000fe20000000000 */
[----:B------:R-:W-:Y:S02]  /*6fd0*/  LOP3.LUT R25, R183, 0x30, R186, 0xfe, !PT ;  /* 0x00000030b7197812 */ /* 0x000fe400078efeba */
[----:B------:R-:W-:-:S02]  /*6fe0*/  FSEL R131, R15, -INF , !P6 ;  /* 0xff8000000f837808 */ /* 0x000fc40007000000 */
[CC--:B------:R-:W-:Y:S02]  /*6ff0*/  ISETP.GE.AND P6, PT, R3.reuse, R130.reuse, PT ;  /* 0x000000820300720c */ /* 0x0c0fe40003fc6270 */
[-C--:B------:R-:W-:Y:S02]  /*7000*/  ISETP.GE.AND P2, PT, R3, R129.reuse, PT ;  /* 0x000000810300720c */ /* 0x080fe40003f46270 */
[----:B------:R-:W-:Y:S02]  /*7010*/  LOP3.LUT R3, R183, 0x48, R186, 0xfe, !PT ;  /* 0x00000048b7037812 */ /* 0x000fe400078efeba */
[----:B------:R-:W-:Y:S02]  /*7020*/  FSEL R132, R9, -INF , !P6 ;  /* 0xff80000009847808 */ /* 0x000fe40007000000 */
[C---:B------:R-:W-:Y:S02]  /*7030*/  ISETP.GE.AND P3, PT, R3.reuse, R130, PT ;  /* 0x000000820300720c */ /* 0x040fe40003f66270 */
[----:B------:R-:W-:Y:S01]  /*7040*/  ISETP.GE.AND P6, PT, R3, R129, PT ;  /* 0x000000810300720c */ /* 0x000fe20003fc6270 */
[----:B------:R-:W-:Y:S01]  /*7050*/  VIADD R3, R185, 0x41 ;  /* 0x00000041b9037836 */ /* 0x000fe20000000000 */
[----:B------:R-:W-:-:S02]  /*7060*/  FSEL R125, R11, -INF , !P2 ;  /* 0xff8000000b7d7808 */ /* 0x000fc40005000000 */
[----:B------:R-:W-:Y:S02]  /*7070*/  FSEL R110, R64, -INF , !P3 ;  /* 0xff800000406e7808 */ /* 0x000fe40005800000 */
[----:B------:R-:W-:Y:S02]  /*7080*/  ISETP.GE.AND P2, PT, R3, R130, PT ;  /* 0x000000820300720c */ /* 0x000fe40003f46270 */
[----:B------:R-:W-:Y:S02]  /*7090*/  FSEL R109, R66, -INF , !P6 ;  /* 0xff800000426d7808 */ /* 0x000fe40007000000 */
        /* <DEDUP_REMOVED lines=8> */
[----:B------:R-:W-:Y:S02]  /*7120*/  LOP3.LUT R3, R183, 0x58, R186, 0xfe, !PT ;  /* 0x00000058b7037812 */ /* 0x000fe400078efeba */
[----:B------:R-:W-:Y:S02]  /*7130*/  FSEL R116, R65, -INF , !P2 ;  /* 0xff80000041747808 */ /* 0x000fe40005000000 */
[----:B------:R-:W-:-:S02]  /*7140*/  ISETP.GE.AND P6, PT, R3, R130, PT ;  /* 0x000000820300720c */ /* 0x000fc40003fc6270 */
[----:B------:R-:W-:Y:S01]  /*7150*/  ISETP.GE.AND P2, PT, R3, R129, PT ;  /* 0x000000810300720c */ /* 0x000fe20003f46270 */
[----:B------:R-:W-:Y:S01]  /*7160*/  VIADD R3, R185, 0x51 ;  /* 0x00000051b9037836 */ /* 0x000fe20000000000 */
[-C--:B------:R-:W-:Y:S02]  /*7170*/  ISETP.GE.AND P5, PT, R25, R130.reuse, PT ;  /* 0x000000821900720c */ /* 0x080fe40003fa6270 */
[----:B------:R-:W-:Y:S02]  /*7180*/  LOP3.LUT R16, R183, 0x40, R186, 0xfe, !PT ;  /* 0x00000040b7107812 */ /* 0x000fe400078efeba */
[----:B------:R-:W-:Y:S02]  /*7190*/  FSEL R111, R67, -INF , !P3 ;  /* 0xff800000436f7808 */ /* 0x000fe40005800000 */
[----:B------:R-:W-:Y:S02]  /*71a0*/  ISETP.GE.AND P3, PT, R3, R130, PT ;  /* 0x000000820300720c */ /* 0x000fe40003f66270 */
[----:B------:R-:W-:-:S02]  /*71b0*/  FSEL R134, R12, -INF , !P5 ;  /* 0xff8000000c867808 */ /* 0x000fc40006800000 */
[----:B------:R-:W-:Y:S02]  /*71c0*/  FSEL R141, R22, -INF , !P4 ;  /* 0xff800000168d7808 */ /* 0x000fe40006000000 */
[----:B------:R-:W-:Y:S02]  /*71d0*/  ISETP.GE.AND P5, PT, R16, R130, PT ;  /* 0x000000821000720c */ /* 0x000fe40003fa6270 */
[-C--:B------:R-:W-:Y:S02]  /*71e0*/  ISETP.GE.AND P4, PT, R25, R129.reuse, PT ;  /* 0x000000811900720c */ /* 0x080fe40003f86270 */
[----:B------:R-:W-:Y:S02]  /*71f0*/  LOP3.LUT R8, R183, 0x50, R186, 0xfe, !PT ;  /* 0x00000050b7087812 */ /* 0x000fe400078efeba */
[----:B------:R-:W-:Y:S02]  /*7200*/  FSEL R106, R61, -INF , !P3 ;  /* 0xff8000003d6a7808 */ /* 0x000fe40005800000 */
[----:B------:R-:W-:Y:S01]  /*7210*/  ISETP.GE.AND P3, PT, R3, R129, PT ;  /* 0x000000810300720c */ /* 0x000fe20003f66270 */
[----:B------:R-:W-:Y:S01]  /*7220*/  VIADD R3, R185, 0x59 ;  /* 0x00000059b9037836 */ /* 0x000fe20000000000 */
[----:B------:R-:W-:-:S02]  /*7230*/  FSEL R126, R4, -INF , !P5 ;  /* 0xff800000047e7808 */ /* 0x000fc40006800000 */
[----:B------:R-:W-:Y:S02]  /*7240*/  FSEL R133, R14, -INF , !P4 ;  /* 0xff8000000e857808 */ /* 0x000fe40006000000 */
[----:B------:R-:W-:Y:S02]  /*7250*/  ISETP.GE.AND P5, PT, R8, R130, PT ;  /* 0x000000820800720c */ /* 0x000fe40003fa6270 */
[----:B------:R-:W-:Y:S02]  /*7260*/  ISETP.GE.AND P4, PT, R16, R129, PT ;  /* 0x000000811000720c */ /* 0x000fe40003f86270 */
[----:B------:R-:W-:Y:S02]  /*7270*/  LOP3.LUT R4, R183, 0x60, R186, 0xfe, !PT ;  /* 0x00000060b7047812 */ /* 0x000fe400078efeba */
[----:B------:R-:W-:Y:S02]  /*7280*/  FSEL R101, R63, -INF , !P3 ;  /* 0xff8000003f657808 */ /* 0x000fe40005800000 */
[----:B------:R-:W-:-:S02]  /*7290*/  FSEL R108, R56, -INF , !P6 ;  /* 0xff800000386c7808 */ /* 0x000fc40007000000 */
[CC--:B------:R-:W-:Y:S02]  /*72a0*/  ISETP.GE.AND P3, PT, R3.reuse, R130.reuse, PT ;  /* 0x000000820300720c */ /* 0x0c0fe40003f66270 */
[----:B------:R-:W-:Y:S02]  /*72b0*/  ISETP.GE.AND P6, PT, R3, R129, PT ;  /* 0x000000810300720c */ /* 0x000fe40003fc6270 */
[----:B------:R-:W-:Y:S02]  /*72c0*/  FSEL R100, R60, -INF , !P5 ;  /* 0xff8000003c647808 */ /* 0x000fe40006800000 */
[----:B------:R-:W-:Y:S02]  /*72d0*/  LOP3.LUT R3, R183, 0x68, R186, 0xfe, !PT ;  /* 0x00000068b7037812 */ /* 0x000fe400078efeba */
        /* <DEDUP_REMOVED lines=9> */
[----:B------:R-:W-:Y:S02]  /*7370*/  FSEL R105, R62, -INF , !P4 ;  /* 0xff8000003e697808 */ /* 0x000fe40006000000 */
[C---:B------:R-:W-:Y:S02]  /*7380*/  ISETP.GE.AND P6, PT, R5.reuse, R130, PT ;  /* 0x000000820500720c */ /* 0x040fe40003fc6270 */
[-C--:B------:R-:W-:Y:S01]  /*7390*/  ISETP.GE.AND P5, PT, R5, R129.reuse, PT ;  /* 0x000000810500720c */ /* 0x080fe20003fa6270 */
[----:B------:R-:W-:Y:S01]  /*73a0*/  VIADD R5, R185, 0x69 ;  /* 0x00000069b9057836 */ /* 0x000fe20000000000 */
[----:B------:R-:W-:Y:S02]  /*73b0*/  ISETP.GE.AND P4, PT, R4, R129, PT ;  /* 0x000000810400720c */ /* 0x000fe40003f86270 */
[----:B------:R-:W-:-:S02]  /*73c0*/  LOP3.LUT R4, R183, 0x70, R186, 0xfe, !PT ;  /* 0x00000070b7047812 */ /* 0x000fc400078efeba */
[----:B------:R-:W-:Y:S02]  /*73d0*/  FSEL R37, R54, -INF , !P4 ;  /* 0xff80000036257808 */ /* 0x000fe40006000000 */
[----:B------:R-:W-:Y:S02]  /*73e0*/  FSEL R39, R53, -INF , !P6 ;  /* 0xff80000035277808 */ /* 0x000fe40007000000 */
[----:B------:R-:W-:Y:S02]  /*73f0*/  FSEL R48, R48, -INF , !P2 ;  /* 0xff80000030307808 */ /* 0x000fe40005000000 */
[C---:B------:R-:W-:Y:S02]  /*7400*/  ISETP.GE.AND P4, PT, R4.reuse, R130, PT ;  /* 0x000000820400720c */ /* 0x040fe40003f86270 */
[----:B------:R-:W-:Y:S01]  /*7410*/  ISETP.GE.AND P6, PT, R4, R129, PT ;  /* 0x000000810400720c */ /* 0x000fe20003fc6270 */
[----:B------:R-:W-:Y:S01]  /*7420*/  VIADD R4, R185, 0x71 ;  /* 0x00000071b9047836 */ /* 0x000fe20000000000 */
[----:B------:R-:W-:-:S02]  /*7430*/  FSEL R55, R55, -INF , !P5 ;  /* 0xff80000037377808 */ /* 0x000fc40006800000 */
[C---:B------:R-:W-:Y:S02]  /*7440*/  ISETP.GE.AND P2, PT, R5.reuse, R129, PT ;  /* 0x000000810500720c */ /* 0x040fe40003f46270 */
[----:B------:R-:W-:Y:S02]  /*7450*/  ISETP.GE.AND P5, PT, R5, R130, PT ;  /* 0x000000820500720c */ /* 0x000fe40003fa6270 */
[----:B------:R-:W-:Y:S02]  /*7460*/  FSEL R51, R51, -INF , !P2 ;  /* 0xff80000033337808 */ /* 0x000fe40005000000 */
[----:B------:R-:W-:Y:S02]  /*7470*/  FSEL R44, R44, -INF , !P4 ;  /* 0xff8000002c2c7808 */ /* 0x000fe40006000000 */
[----:B------:R-:W-:Y:S02]  /*7480*/  FSEL R50, R50, -INF , !P3 ;  /* 0xff80000032327808 */ /* 0x000fe40005800000 */
[----:B------:R-:W-:-:S02]  /*7490*/  FSEL R49, R49, -INF , !P5 ;  /* 0xff80000031317808 */ /* 0x000fc40006800000 */
[CC--:B------:R-:W-:Y:S02]  /*74a0*/  ISETP.GE.AND P2, PT, R185.reuse, R130.reuse, PT ;  /* 0x00000082b900720c */ /* 0x0c0fe40003f46270 */
[CC--:B------:R-:W-:Y:S01]  /*74b0*/  ISETP.GE.AND P4, PT, R185.reuse, R129.reuse, PT ;  /* 0x00000081b900720c */ /* 0x0c0fe20003f86270 */
[----:B------:R-:W-:Y:S01]  /*74c0*/  VIADD R185, R185, 0x79 ;  /* 0x00000079b9b97836 */ /* 0x000fe20000000000 */
[C---:B------:R-:W-:Y:S02]  /*74d0*/  ISETP.GE.AND P3, PT, R4.reuse, R130, PT ;  /* 0x000000820400720c */ /* 0x040fe40003f66270 */
[----:B------:R-:W-:Y:S02]  /*74e0*/  ISETP.GE.AND P5, PT, R4, R129, PT ;  /* 0x000000810400720c */ /* 0x000fe40003fa6270 */
[----:B------:R-:W-:Y:S02]  /*74f0*/  LOP3.LUT R186, R183, 0x78, R186, 0xfe, !PT ;  /* 0x00000078b7ba7812 */ /* 0x000fe400078efeba */
        /* <DEDUP_REMOVED lines=13> */
[----:B------:R-:W-:Y:S06]  /*75d0*/  @!P1 BRA `(.L_x_6405) ;  /* 0x0000000400789947 */ /* 0x000fec0003800000 */
        /* <DEDUP_REMOVED lines=47> */
[----:B------:R-:W-:Y:S02]  /*78d0*/  SHF.R.S32.HI R7, RZ, 0x1f, R9 ;  /* 0x0000001fff077819 */ /* 0x000fe40000011409 */
[----:B--2---:R-:W-:-:S03]  /*78e0*/  IADD3 R8, -R11, R6, RZ ;  /* 0x000000060b087210 */ /* 0x004fc60007ffe1ff */
[-C--:B------:R-:W-:Y:S02]  /*78f0*/  IMAD R6, R7, R120.reuse, RZ ;  /* 0x0000007807067224 */ /* 0x080fe400078e02ff */
[----:B------:R-:W-:Y:S01]  /*7900*/  IMAD.WIDE.U32 R10, R9, R120, RZ ;  /* 0x00000078090a7225 */ /* 0x000fe200078e00ff */
[----:B------:R-:W-:-:S03]  /*7910*/  SHF.R.S32.HI R7, RZ, 0x1f, R8 ;  /* 0x0000001fff077819 */ /* 0x000fc60000011408 */
[----:B------:R-:W-:Y:S02]  /*7920*/  IMAD R6, R9, R121, R6 ;  /* 0x0000007909067224 */ /* 0x000fe400078e0206 */
[----:B------:R-:W-:Y:S02]  /*7930*/  IMAD R7, R7, UR4, RZ ;  /* 0x0000000407077c24 */ /* 0x000fe4000f8e02ff */
[----:B------:R-:W-:Y:S02]  /*7940*/  IMAD.IADD R11, R11, 0x1, R6 ;  /* 0x000000010b0b7824 */ /* 0x000fe400078e0206 */
[C---:B------:R-:W-:Y:S02]  /*7950*/  IMAD R7, R8.reuse, UR5, R7 ;  /* 0x0000000508077c24 */ /* 0x040fe4000f8e0207 */
[----:B------:R-:W-:-:S05]  /*7960*/  IMAD.WIDE.U32 R8, R8, UR4, R10 ;  /* 0x0000000408087c25 */ /* 0x000fca000f8e000a */
[----:B------:R-:W-:Y:S01]  /*7970*/  IADD3 R6, R9, R7, RZ ;  /* 0x0000000709067210 */ /* 0x000fe20007ffe0ff */
[----:B------:R-:W-:Y:S01]  /*7980*/  IMAD.MOV.U32 R7, RZ, RZ, R8 ;  /* 0x000000ffff077224 */ /* 0x000fe200078e0008 */
[----:B------:R-:W-:Y:S06]  /*7990*/  BRA `(.L_x_6407) ;  /* 0x0000000000087947 */ /* 0x000fec0003800000 */
.L_x_6406:
[----:B------:R-:W-:-:S04]  /*79a0*/  LEA R7, -R120, RZ, 0x7 ;  /* 0x000000ff78077211 */ /* 0x000fc800078e39ff */
[----:B------:R-:W-:-:S07]  /*79b0*/  SHF.R.S32.HI R6, RZ, 0x1f, R7 ;  /* 0x0000001fff067819 */ /* 0x000fce0000011407 */
.L_x_6407:
[----:B------:R-:W-:Y:S01]  /*79c0*/  IADD3 R128, P1, R128, R7, RZ ;  /* 0x0000000780807210 */ /* 0x000fe20007f3e0ff */
[C---:B------:R-:W-:Y:S01]  /*79d0*/  IMAD.SHL.U32 R7, R120.reuse, 0x20, RZ ;  /* 0x0000002078077824 */ /* 0x040fe200078e00ff */
[----:B------:R-:W-:Y:S02]  /*79e0*/  SHF.L.U64.HI R120, R120, 0x5, R121 ;  /* 0x0000000578787819 */ /* 0x000fe40000010279 */
[----:B------:R-:W-:Y:S01]  /*79f0*/  LEA R174, P2, R128, R122, 0x1 ;  /* 0x0000007a80ae7211 */ /* 0x000fe200078408ff */
[----:B------:R-:W-:-:S03]  /*7a00*/  IMAD.X R6, R127, 0x1, R6, P1 ;  /* 0x000000017f067824 */ /* 0x000fc600008e0606 */
[----:B------:R-:W-:Y:S02]  /*7a10*/  IADD3 R8, P1, R174, R7, RZ ;  /* 0x00000007ae087210 */ /* 0x000fe40007f3e0ff */
[----:B------:R-:W-:Y:S02]  /*7a20*/  LEA.HI.X R175, R128, R123, R6, 0x1, P2 ;  /* 0x0000007b80af7211 */ /* 0x000fe400010f0c06 */
        /* <DEDUP_REMOVED lines=25> */
.L_x_6405:
[----:B-1----:R-:W-:Y:S01]  /*7bc0*/  FMNMX.FTZ R7, R2, R4, !PT ;  /* 0x0000000402077209 */ /* 0x002fe20007810000 */
[----:B------:R-:W-:Y:S01]  /*7bd0*/  LDSM.16.MT88.4 R16, [R153+0x6000] ;  /* 0x006000009910783b */ /* 0x000fe20000004200 */
        /* <DEDUP_REMOVED lines=78> */
[C---:B------:R-:W-:Y:S01]  /*80c0*/  FSETP.NEU.FTZ.AND P1, PT, R60.reuse, -INF , PT ;  /* 0xff8000003c00780b */ /* 0x040fe20003f3d000 */
[----:B------:R-:W-:Y:S01]  /*80d0*/  FMUL.FTZ R52, R60, UR6 ;  /* 0x000000063c347c20 */ /* 0x000fe20008410000 */
[--C-:B------:R-:W-:Y:S01]  /*80e0*/  FFMA.FTZ R54, R34, UR6, -R59.reuse ;  /* 0x0000000622367c23 */ /* 0x100fe2000801083b */
        /* <DEDUP_REMOVED lines=9> */
[----:B------:R-:W-:Y:S01]  /*8180*/  FSEL R5, R61, RZ, P2 ;  /* 0x000000ff3d057208 */ /* 0x000fe20001000000 */
[----:B------:R-:W-:Y:S01]  /*8190*/  FMUL.FTZ R0, R9, UR6 ;  /* 0x0000000609007c20 */ /* 0x000fe20008410000 */
[--C-:B------:R-:W-:Y:S01]  /*81a0*/  FFMA.FTZ R41, R177, UR6, -R52.reuse ;  /* 0x00000006b1297c23 */ /* 0x100fe20008010834 */
[----:B------:R-:W-:Y:S01]  /*81b0*/  LDSM.16.MT88.4 R8, [R154+0x6000] ;  /* 0x006000009a08783b */ /* 0x000fe20000004200 */
[--C-:B------:R-:W-:Y:S01]  /*81c0*/  FFMA.FTZ R40, R181, UR6, -R52.reuse ;  /* 0x00000006b5287c23 */ /* 0x100fe20008010834 */
[----:B------:R-:W-:Y:S01]  /*81d0*/  FADD.FTZ R2, R2, -R5 ;  /* 0x8000000502027221 */ /* 0x000fe20000010000 */
[--C-:B------:R-:W-:Y:S01]  /*81e0*/  FFMA.FTZ R63, R143, UR6, -R52.reuse ;  /* 0x000000068f3f7c23 */ /* 0x100fe20008010834 */
[----:B------:R-:W1:Y:S01]  /*81f0*/  LDSM.16.MT88.4 R4, [R156+0x6000] ;  /* 0x006000009c04783b */ /* 0x000e620000004200 */
[----:B------:R-:W2:Y:S01]  /*8200*/  MUFU.EX2 R56, R56 ;  /* 0x0000003800387308 */ /* 0x000ea20000000800 */
[----:B------:R-:W-:Y:S01]  /*8210*/  FMUL.FTZ R2, R2, UR6 ;  /* 0x0000000602027c20 */ /* 0x000fe20008410000 */
        /* <DEDUP_REMOVED lines=37> */
[--C-:B------:R-:W-:Y:S01]  /*8470*/  FFMA.FTZ R44, R44, UR6, -R59.reuse ;  /* 0x000000062c2c7c23 */ /* 0x100fe2000801083b */
[----:B------:R-:W-:Y:S01]  /*8480*/  MUFU.EX2 R40, R40 ;  /* 0x0000002800287308 */ /* 0x000fe20000000800 */
[----:B------:R-:W-:Y:S01]  /*8490*/  LDSM.16.MT88.4 R48, [R152+0x9000] ;  /* 0x009000009830783b */ /* 0x000fe20000004200 */
[----:B------:R-:W-:-:S06]  /*84a0*/  FFMA.FTZ R45, R45, UR6, -R59 ;  /* 0x000000062d2d7c23 */ /* 0x000fcc000801083b */
        /* <DEDUP_REMOVED lines=29> */
[-C--:B------:R-:W-:Y:S01]  /*8680*/  FMUL.FTZ R4, R88, R2.reuse ;  /* 0x0000000258047220 */ /* 0x080fe20000410000 */
[----:B------:R-:W-:Y:S01]  /*8690*/  FMUL.FTZ R5, R89, R2 ;  /* 0x0000000259057220 */ /* 0x000fe20000410000 */
[-C--:B------:R-:W-:Y:S01]  /*86a0*/  FMUL.FTZ R27, R75, R0.reuse ;  /* 0x000000004b1b7220 */ /* 0x080fe20000410000 */
[--C-:B------:R-:W-:Y:S01]  /*86b0*/  FFMA.FTZ R73, R31, UR6, -R52.reuse ;  /* 0x000000061f497c23 */ /* 0x100fe20008010834 */
[--C-:B------:R-:W-:Y:S01]  /*86c0*/  FFMA.FTZ R75, R29, UR6, -R52.reuse ;  /* 0x000000061d4b7c23 */ /* 0x100fe20008010834 */
[C---:B------:R-:W-:Y:S01]  /*86d0*/  HMMA.16816.F32.BF16 R80, R12.reuse, R16, R80 ;  /* 0x000000100c50723c */ /* 0x040fe20000041850 */
[-C--:B------:R-:W-:Y:S01]  /*86e0*/  FMUL.FTZ R6, R90, R0.reuse ;  /* 0x000000005a067220 */ /* 0x080fe20000410000 */
[-C--:B------:R-:W-:Y:S01]  /*86f0*/  FMUL.FTZ R7, R91, R0.reuse ;  /* 0x000000005b077220 */ /* 0x080fe20000410000 */
[----:B------:R-:W1:Y:S01]  /*8700*/  MUFU.EX2 R67, R67 ;  /* 0x0000004300437308 */ /* 0x000e620000000800 */
[----:B------:R-:W-:Y:S01]  /*8710*/  LDSM.16.MT88.4 R28, [R154+0x6800] ;  /* 0x006800009a1c783b */ /* 0x000fe20000004200 */
[----:B------:R-:W-:Y:S01]  /*8720*/  FMUL.FTZ R26, R74, R0 ;  /* 0x000000004a1a7220 */ /* 0x000fe20000410000 */
[C---:B------:R-:W-:Y:S01]  /*8730*/  HMMA.16816.F32.BF16 R68, R12.reuse, R18, R68 ;  /* 0x000000120c44723c */ /* 0x040fe20000041844 */
[-C--:B------:R-:W-:Y:S01]  /*8740*/  FMUL.FTZ R76, R76, R2.reuse ;  /* 0x000000024c4c7220 */ /* 0x080fe20000410000 */
[----:B------:R-:W2:Y:S01]  /*8750*/  LDSM.16.MT88.4 R16, [R156+0x6800] ;  /* 0x006800009c10783b */ /* 0x000ea20000004200 */
[----:B------:R-:W-:Y:S01]  /*8760*/  FMUL.FTZ R77, R77, R2 ;  /* 0x000000024d4d7220 */ /* 0x000fe20000410000 */
[-C--:B------:R-:W-:Y:S01]  /*8770*/  FMUL.FTZ R78, R78, R0.reuse ;  /* 0x000000004e4e7220 */ /* 0x080fe20000410000 */
[----:B------:R-:W-:Y:S01]  /*8780*/  MUFU.EX2 R64, R64 ;  /* 0x0000004000407308 */ /* 0x000fe20000000800 */
[C---:B------:R-:W-:Y:S01]  /*8790*/  HMMA.16816.F32.BF16 R4, R12.reuse, R8, R4 ;  /* 0x000000080c04723c */ /* 0x040fe20000041804 */
[----:B------:R-:W-:Y:S01]  /*87a0*/  FMUL.FTZ R79, R79, R0 ;  /* 0x000000004f4f7220 */ /* 0x000fe20000410000 */
[--C-:B------:R-:W-:Y:S01]  /*87b0*/  FFMA.FTZ R74, R142, UR6, -R59.reuse ;  /* 0x000000068e4a7c23 */ /* 0x100fe2000801083b */
[--C-:B------:R-:W-:Y:S01]  /*87c0*/  FFMA.FTZ R88, R137, UR6, -R52.reuse ;  /* 0x0000000689587c23 */ /* 0x100fe20008010834 */
[----:B------:R-:W-:Y:S01]  /*87d0*/  FFMA.FTZ R89, R135, UR6, -R52 ;  /* 0x0000000687597c23 */ /* 0x000fe20008010834 */
[--C-:B------:R-:W-:Y:S01]  /*87e0*/  FFMA.FTZ R90, R136, UR6, -R59.reuse ;  /* 0x00000006885a7c23 */ /* 0x100fe2000801083b */
[----:B------:R-:W-:Y:S01]  /*87f0*/  HMMA.16816.F32.BF16 R8, R12, R10, R84 ;  /* 0x0000000a0c08723c */ /* 0x000fe20000041854 */
[----:B------:R3:W4:Y:S01]  /*8800*/  MUFU.EX2 R85, R24 ;  /* 0x0000001800557308 */ /* 0x0007220000000800 */
[----:B-1----:R-:W-:Y:S01]  /*8810*/  F2FP.BF16.F32.PACK_AB R32, R67, R62 ;  /* 0x0000003e4320723e */ /* 0x002fe200000010ff */
[----:B------:R-:W-:Y:S01]  /*8820*/  FFMA.FTZ R91, R138, UR6, -R59 ;  /* 0x000000068a5b7c23 */ /* 0x000fe2000801083b */
[----:B------:R-:W-:Y:S01]  /*8830*/  FFMA.FTZ R179, R179, R2, R58 ;  /* 0x00000002b3b37223 */ /* 0x000fe2000001003a */
[----:B------:R-:W-:Y:S01]  /*8840*/  FFMA.FTZ R178, R178, R0, R53 ;  /* 0x00000000b2b27223 */ /* 0x000fe20000010035 */
[----:B------:R-:W-:Y:S01]  /*8850*/  FFMA.FTZ R0, R36, UR6, -R59 ;  /* 0x0000000624007c23 */ /* 0x000fe2000801083b */
[----:B------:R-:W-:Y:S01]  /*8860*/  FFMA.FTZ R87, R141, UR6, -R52 ;  /* 0x000000068d577c23 */ /* 0x000fe20008010834 */
[----:B------:R-:W-:Y:S01]  /*8870*/  FADD.FTZ R56, R56, R179 ;  /* 0x000000b338387221 */ /* 0x000fe20000010000 */
[----:B------:R-:W-:Y:S01]  /*8880*/  MUFU.EX2 R66, R66 ;  /* 0x0000004200427308 */ /* 0x000fe20000000800 */
[----:B------:R-:W-:Y:S01]  /*8890*/  FADD.FTZ R41, R41, R178 ;  /* 0x000000b229297221 */ /* 0x000fe20000010000 */
[----:B------:R-:W-:Y:S01]  /*88a0*/  FFMA.FTZ R179, R38, UR6, -R59 ;  /* 0x0000000626b37c23 */ /* 0x000fe2000801083b */
[----:B------:R-:W-:-:S02]  /*88b0*/  FADD.FTZ R57, R57, R56 ;  /* 0x0000003839397221 */ /* 0x000fc40000010000 */
[----:B------:R-:W-:Y:S02]  /*88c0*/  FADD.FTZ R40, R40, R41 ;  /* 0x0000002928287221 */ /* 0x000fe40000010000 */
[----:B------:R-:W-:Y:S01]  /*88d0*/  FADD.FTZ R57, R54, R57 ;  /* 0x0000003936397221 */ /* 0x000fe20000010000 */
[----:B------:R-:W1:Y:S01]  /*88e0*/  MUFU.EX2 R73, R73 ;  /* 0x0000004900497308 */ /* 0x000e620000000800 */
[----:B---3--:R-:W-:Y:S01]  /*88f0*/  FMUL.FTZ R24, R72, R2 ;  /* 0x0000000248187220 */ /* 0x008fe20000410000 */
[----:B------:R-:W-:Y:S01]  /*8900*/  FFMA.FTZ R72, R33, UR6, -R52 ;  /* 0x0000000621487c23 */ /* 0x000fe20008010834 */
[----:B----4-:R-:W-:Y:S01]  /*8910*/  F2FP.BF16.F32.PACK_AB R34, R85, R64 ;  /* 0x000000405522723e */ /* 0x010fe200000010ff */
[----:B------:R-:W-:Y:S01]  /*8920*/  FADD.FTZ R63, R63, R40 ;  /* 0x000000283f3f7221 */ /* 0x000fe20000010000 */
[----:B------:R-:W-:Y:S01]  /*8930*/  FADD.FTZ R62, R62, R57 ;  /* 0x000000393e3e7221 */ /* 0x000fe20000010000 */
[----:B------:R-:W-:Y:S02]  /*8940*/  FFMA.FTZ R2, R46, UR6, -R52 ;  /* 0x000000062e027c23 */ /* 0x000fe40008010834 */
[----:B------:R-:W-:Y:S01]  /*8950*/  MUFU.EX2 R75, R75 ;  /* 0x0000004b004b7308 */ /* 0x000fe20000000800 */
[----:B------:R-:W-:Y:S01]  /*8960*/  HMMA.16816.F32.BF16 R24, R12, R20, R24 ;  /* 0x000000140c18723c */ /* 0x000fe20000041818 */
[----:B------:R-:W-:-:S04]  /*8970*/  FADD.FTZ R67, R67, R62 ;  /* 0x0000003e43437221 */ /* 0x000fc80000010000 */
[----:B------:R-:W-:Y:S01]  /*8980*/  FADD.FTZ R64, R64, R67 ;  /* 0x0000004340407221 */ /* 0x000fe20000010000 */
[----:B------:R-:W-:Y:S01]  /*8990*/  HMMA.16816.F32.BF16 R12, R12, R22, R76 ;  /* 0x000000160c0c723c */ /* 0x000fe2000004184c */
[----:B------:R-:W3:Y:S01]  /*89a0*/  MUFU.EX2 R72, R72 ;  /* 0x0000004800487308 */ /* 0x000ee20000000800 */
[----:B------:R-:W4:Y:S01]  /*89b0*/  LDSM.16.MT88.4 R20, [R153+0x6800] ;  /* 0x006800009914783b */ /* 0x000f220000004200 */
[----:B-1----:R-:W-:Y:S01]  /*89c0*/  F2FP.BF16.F32.PACK_AB R33, R73, R66 ;  /* 0x000000424921723e */ /* 0x002fe200000010ff */
[----:B------:R-:W-:-:S03]  /*89d0*/  FADD.FTZ R85, R85, R64 ;  /* 0x0000004055557221 */ /* 0x000fc60000010000 */
[--C-:B------:R-:W-:Y:S01]  /*89e0*/  FFMA.FTZ R76, R180, UR6, -R59.reuse ;  /* 0x00000006b44c7c23 */ /* 0x100fe2000801083b */
[--C-:B------:R-:W-:Y:S01]  /*89f0*/  FFMA.FTZ R79, R176, UR6, -R59.reuse ;  /* 0x00000006b04f7c23 */ /* 0x100fe2000801083b */
[----:B------:R-:W-:Y:S01]  /*8a00*/  FFMA.FTZ R77, R140, UR6, -R59 ;  /* 0x000000068c4d7c23 */ /* 0x000fe2000801083b */
[----:B------:R-:W-:Y:S01]  /*8a10*/  FFMA.FTZ R78, R139, UR6, -R52 ;  /* 0x000000068b4e7c23 */ /* 0x000fe20008010834 */
[----:B------:R-:W-:Y:S01]  /*8a20*/  MUFU.EX2 R74, R74 ;  /* 0x0000004a004a7308 */ /* 0x000fe20000000800 */
[----:B---3--:R-:W-:-:S07]  /*8a30*/  F2FP.BF16.F32.PACK_AB R35, R72, R75 ;  /* 0x0000004b4823723e */ /* 0x008fce00000010ff */
[----:B------:R-:W-:Y:S01]  /*8a40*/  MUFU.EX2 R76, R76 ;  /* 0x0000004c004c7308 */ /* 0x000fe20000000800 */
[C---:B--2---:R-:W-:Y:S07]  /*8a50*/  HMMA.16816.F32.BF16 R96, R32.reuse, R16, R96 ;  /* 0x000000102060723c */ /* 0x044fee0000041860 */
[----:B------:R-:W1:Y:S01]  /*8a60*/  MUFU.EX2 R79, R79 ;  /* 0x0000004f004f7308 */ /* 0x000e620000000800 */
[C---:B------:R-:W-:Y:S01]  /*8a70*/  HMMA.16816.F32.BF16 R92, R32.reuse, R18, R92 ;  /* 0x00000012205c723c */ /* 0x040fe2000004185c */
[----:B------:R-:W2:Y:S06]  /*8a80*/  LDSM.16.MT88.4 R16, [R152+0x6800] ;  /* 0x006800009810783b */ /* 0x000eac0000004200 */
        /* <DEDUP_REMOVED lines=29> */
[C---:B-----5:R-:W-:Y:S01]  /*8c60*/  HMMA.16816.F32.BF16 R4, R32.reuse, R20, R4 ;  /* 0x000000142004723c */ /* 0x060fe20000041804 */
[----:B------:R-:W-:Y:S05]  /*8c70*/  MUFU.EX2 R112, R112 ;  /* 0x0000007000707308 */ /* 0x000fea0000000800 */
[C---:B------:R-:W-:Y:S01]  /*8c80*/  HMMA.16816.F32.BF16 R8, R32.reuse, R22, R8 ;  /* 0x000000162008723c */ /* 0x040fe20000041808 */
[----:B------:R-:W4:Y:S02]  /*8c90*/  LDSM.16.MT88.4 R20, [R156+0x7800] ;  /* 0x007800009c14783b */ /* 0x000f240000004200 */
[----:B------:R-:W5:Y:S03]  /*8ca0*/  MUFU.EX2 R115, R115 ;  /* 0x0000007300737308 */ /* 0x000f660000000800 */
[C---:B--2---:R-:W-:Y:S05]  /*8cb0*/  HMMA.16816.F32.BF16 R80, R32.reuse, R16, R80 ;  /* 0x000000102050723c */ /* 0x044fea0000041850 */
[----:B------:R-:W-:Y:S01]  /*8cc0*/  MUFU.EX2 R114, R114 ;  /* 0x0000007200727308 */ /* 0x000fe20000000800 */
[C---:B------:R-:W-:Y:S01]  /*8cd0*/  HMMA.16816.F32.BF16 R68, R32.reuse, R18, R68 ;  /* 0x000000122044723c */ /* 0x040fe20000041844 */
[----:B------:R-:W2:Y:S06]  /*8ce0*/  LDSM.16.MT88.4 R16, [R154+0x7800] ;  /* 0x007800009a10783b */ /* 0x000eac0000004200 */
[----:B------:R-:W5:Y:S08]  /*8cf0*/  MUFU.EX2 R119, R119 ;  /* 0x0000007700777308 */ /* 0x000f700000000800 */
[----:B------:R-:W-:Y:S01]  /*8d00*/  MUFU.EX2 R120, R120 ;  /* 0x0000007800787308 */ /* 0x000fe20000000800 */
[C---:B---3--:R-:W-:Y:S06]  /*8d10*/  HMMA.16816.F32.BF16 R24, R32.reuse, R28, R24 ;  /* 0x0000001c2018723c */ /* 0x048fec0000041818 */
[----:B------:R-:W-:Y:S01]  /*8d20*/  HMMA.16816.F32.BF16 R12, R32, R30, R12 ;  /* 0x0000001e200c723c */ /* 0x000fe2000004180c */
[----:B------:R-:W3:Y:S01]  /*8d30*/  LDSM.16.MT88.4 R28, [R153+0x7800] ;  /* 0x00780000991c783b */ /* 0x000ee20000004200 */
[----:B------:R-:W3:Y:S05]  /*8d40*/  MUFU.EX2 R121, R121 ;  /* 0x0000007900797308 */ /* 0x000eea0000000800 */
[----:B-1----:R-:W-:Y:S01]  /*8d50*/  F2FP.BF16.F32.PACK_AB R32, R90, R113 ;  /* 0x000000715a20723e */ /* 0x002fe200000010ff */
[----:B------:R-:W-:Y:S01]  /*8d60*/  FADD.FTZ R113, R113, R74 ;  /* 0x0000004a71717221 */ /* 0x000fe20000010000 */
[----:B-----5:R-:W-:Y:S01]  /*8d70*/  F2FP.BF16.F32.PACK_AB R33, R115, R112 ;  /* 0x000000707321723e */ /* 0x020fe200000010ff */
[----:B------:R-:W-:Y:S01]  /*8d80*/  MUFU.EX2 R110, R110 ;  /* 0x0000006e006e7308 */ /* 0x000fe20000000800 */
[----:B------:R-:W-:Y:S01]  /*8d90*/  F2FP.BF16.F32.PACK_AB R34, R102, R91 ;  /* 0x0000005b6622723e */ /* 0x000fe200000010ff */
[----:B------:R-:W-:Y:S01]  /*8da0*/  FADD.FTZ R90, R90, R113 ;  /* 0x000000715a5a7221 */ /* 0x000fe20000010000 */
[----:B------:R-:W-:-:S05]  /*8db0*/  F2FP.BF16.F32.PACK_AB R35, R119, R114 ;  /* 0x000000727723723e */ /* 0x000fca00000010ff */
[----:B------:R-:W-:Y:S02]  /*8dc0*/  MUFU.EX2 R123, R123 ;  /* 0x0000007b007b7308 */ /* 0x000fe40000000800 */
[C---:B----4-:R-:W-:Y:S06]  /*8dd0*/  HMMA.16816.F32.BF16 R96, R32.reuse, R20, R96 ;  /* 0x000000142060723c */ /* 0x050fec0000041860 */
[C---:B------:R-:W-:Y:S01]  /*8de0*/  HMMA.16816.F32.BF16 R92, R32.reuse, R22, R92 ;  /* 0x00000016205c723c */ /* 0x040fe2000004185c */
[----:B------:R-:W1:Y:S01]  /*8df0*/  LDSM.16.MT88.4 R20, [R152+0x7800] ;  /* 0x007800009814783b */ /* 0x000e620000004200 */
[----:B------:R-:W-:Y:S04]  /*8e00*/  MUFU.EX2 R116, R116 ;  /* 0x0000007400747308 */ /* 0x000fe80000000800 */
[C---:B--2---:R-:W-:Y:S04]  /*8e10*/  HMMA.16816.F32.BF16 R4, R32.reuse, R16, R4 ;  /* 0x000000102004723c */ /* 0x044fe80000041804 */
[----:B------:R-:W2:Y:S02]  /*8e20*/  MUFU.EX2 R117, R117 ;  /* 0x0000007500757308 */ /* 0x000ea40000000800 */
[C---:B------:R-:W-:Y:S01]  /*8e30*/  HMMA.16816.F32.BF16 R8, R32.reuse, R18, R8 ;  /* 0x000000122008723c */ /* 0x040fe20000041808 */
[----:B------:R-:W4:Y:S05]  /*8e40*/  LDSM.16.MT88.4 R16, [R156+0x8000] ;  /* 0x008000009c10783b */ /* 0x000f2a0000004200 */
[C---:B---3--:R-:W-:Y:S01]  /*8e50*/  HMMA.16816.F32.BF16 R80, R32.reuse, R28, R80 ;  /* 0x0000001c2050723c */ /* 0x048fe20000041850 */
[----:B------:R-:W-:Y:S05]  /*8e60*/  MUFU.EX2 R107, R107 ;  /* 0x0000006b006b7308 */ /* 0x000fea0000000800 */
[C---:B------:R-:W-:Y:S01]  /*8e70*/  HMMA.16816.F32.BF16 R68, R32.reuse, R30, R68 ;  /* 0x0000001e2044723c */ /* 0x040fe20000041844 */
[----:B------:R-:W3:Y:S02]  /*8e80*/  LDSM.16.MT88.4 R28, [R154+0x8000] ;  /* 0x008000009a1c783b */ /* 0x000ee40000004200 */
        /* <DEDUP_REMOVED lines=12> */
[C---:B----4-:R-:W-:Y:S01]  /*8f50*/  HMMA.16816.F32.BF16 R96, R32.reuse, R16, R96 ;  /* 0x000000102060723c */ /* 0x050fe20000041860 */
        /* <DEDUP_REMOVED lines=8> */
[C---:B-1----:R-:W-:Y:S01]  /*8fe0*/  HMMA.16816.F32.BF16 R80, R32.reuse, R20, R80 ;  /* 0x000000142050723c */ /* 0x042fe20000041850 */
[----:B------:R-:W1:Y:S05]  /*8ff0*/  MUFU.EX2 R108, R108 ;  /* 0x0000006c006c7308 */ /* 0x000e6a0000000800 */
[C---:B------:R-:W-:Y:S01]  /*9000*/  HMMA.16816.F32.BF16 R68, R32.reuse, R22, R68 ;  /* 0x000000162044723c */ /* 0x040fe20000041844 */
[----:B------:R-:W5:Y:S02]  /*9010*/  LDSM.16.MT88.4 R20, [R154+0x8800] ;  /* 0x008800009a14783b */ /* 0x000f640000004200 */
[----:B------:R-:W-:Y:S08]  /*9020*/  MUFU.EX2 R103, R103 ;  /* 0x0000006700677308 */ /* 0x000ff00000000800 */
[----:B------:R-:W5:Y:S01]  /*9030*/  MUFU.EX2 R126, R126 ;  /* 0x0000007e007e7308 */ /* 0x000f620000000800 */
[C---:B--2---:R-:W-:Y:S07]  /*9040*/  HMMA.16816.F32.BF16 R24, R32.reuse, R16, R24 ;  /* 0x000000102018723c */ /* 0x044fee0000041818 */
[----:B------:R-:W-:Y:S01]  /*9050*/  MUFU.EX2 R3, R3 ;  /* 0x0000000300037308 */ /* 0x000fe20000000800 */
[----:B------:R-:W-:Y:S01]  /*9060*/  HMMA.16816.F32.BF16 R12, R32, R18, R12 ;  /* 0x00000012200c723c */ /* 0x000fe2000004180c */
[----:B------:R-:W2:Y:S01]  /*9070*/  LDSM.16.MT88.4 R32, [R153+0x8800] ;  /* 0x008800009920783b */ /* 0x000ea20000004200 */
[----:B------:R-:W-:-:S02]  /*9080*/  F2FP.BF16.F32.PACK_AB R16, R106, R109 ;  /* 0x0000006d6a10723e */ /* 0x000fc400000010ff */
[----:B----4-:R-:W-:-:S03]  /*9090*/  F2FP.BF16.F32.PACK_AB R17, R101, R104 ;  /* 0x000000686511723e */ /* 0x010fc600000010ff */
[----:B------:R-:W-:Y:S01]  /*90a0*/  MUFU.EX2 R122, R122 ;  /* 0x0000007a007a7308 */ /* 0x000fe20000000800 */
[----:B------:R-:W-:Y:S02]  /*90b0*/  F2FP.BF16.F32.PACK_AB R18, R111, R100 ;  /* 0x000000646f12723e */ /* 0x000fe400000010ff */
[----:B-1----:R-:W-:-:S05]  /*90c0*/  F2FP.BF16.F32.PACK_AB R19, R108, R65 ;  /* 0x000000416c13723e */ /* 0x002fca00000010ff */
[----:B------:R-:W-:Y:S02]  /*90d0*/  MUFU.EX2 R37, R37 ;  /* 0x0000002500257308 */ /* 0x000fe40000000800 */
[C---:B---3--:R-:W-:Y:S06]  /*90e0*/  HMMA.16816.F32.BF16 R96, R16.reuse, R28, R96 ;  /* 0x0000001c1060723c */ /* 0x048fec0000041860 */
[----:B------:R-:W1:Y:S01]  /*90f0*/  MUFU.EX2 R128, R128 ;  /* 0x0000008000807308 */ /* 0x000e620000000800 */
[C---:B------:R-:W-:Y:S01]  /*9100*/  HMMA.16816.F32.BF16 R92, R16.reuse, R30, R92 ;  /* 0x0000001e105c723c */ /* 0x040fe2000004185c */
[----:B------:R-:W3:Y:S05]  /*9110*/  LDSM.16.MT88.4 R28, [R152+0x8800] ;  /* 0x00880000981c783b */ /* 0x000eea0000004200 */
[C---:B-----5:R-:W-:Y:S01]  /*9120*/  HMMA.16816.F32.BF16 R4, R16.reuse, R20, R4 ;  /* 0x000000141004723c */ /* 0x060fe20000041804 */
[----:B------:R-:W-:Y:S05]  /*9130*/  MUFU.EX2 R39, R39 ;  /* 0x0000002700277308 */ /* 0x000fea0000000800 */
[C---:B------:R-:W-:Y:S01]  /*9140*/  HMMA.16816.F32.BF16 R8, R16.reuse, R22, R8 ;  /* 0x000000161008723c */ /* 0x040fe20000041808 */
[----:B------:R-:W4:Y:S02]  /*9150*/  LDSM.16.MT88.4 R20, [R156+0x9000] ;  /* 0x009000009c14783b */ /* 0x000f240000004200 */
[----:B------:R-:W-:Y:S03]  /*9160*/  MUFU.EX2 R130, R130 ;  /* 0x0000008200827308 */ /* 0x000fe60000000800 */
        /* <DEDUP_REMOVED lines=9> */
[----:B------:R-:W-:Y:S01]  /*9200*/  F2FP.BF16.F32.PACK_AB R28, R126, R103 ;  /* 0x000000677e1c723e */ /* 0x000fe200000010ff */
[----:B------:R-:W-:Y:S01]  /*9210*/  MUFU.EX2 R179, R179 ;  /* 0x000000b300b37308 */ /* 0x000fe20000000800 */
[----:B-1----:R-:W-:-:S02]  /*9220*/  F2FP.BF16.F32.PACK_AB R29, R128, R37 ;  /* 0x00000025801d723e */ /* 0x002fc400000010ff */
[----:B-----5:R-:W-:Y:S02]  /*9230*/  F2FP.BF16.F32.PACK_AB R76, R45, R44 ;  /* 0x0000002c2d4c723e */ /* 0x020fe400000010ff */
[----:B------:R-:W-:Y:S02]  /*9240*/  F2FP.BF16.F32.PACK_AB R30, R122, R3 ;  /* 0x000000037a1e723e */ /* 0x000fe400000010ff */
[----:B------:R-:W-:Y:S01]  /*9250*/  F2FP.BF16.F32.PACK_AB R31, R130, R39 ;  /* 0x00000027821f723e */ /* 0x000fe200000010ff */
[----:B------:R-:W-:Y:S06]  /*9260*/  MUFU.EX2 R2, R2 ;  /* 0x0000000200027308 */ /* 0x000fec0000000800 */
[C---:B----4-:R-:W-:Y:S06]  /*9270*/  HMMA.16816.F32.BF16 R96, R28.reuse, R20, R96 ;  /* 0x000000141c60723c */ /* 0x050fec0000041860 */
[C---:B--2---:R-:W-:Y:S06]  /*9280*/  HMMA.16816.F32.BF16 R4, R28.reuse, R32, R4 ;  /* 0x000000201c04723c */ /* 0x044fec0000041804 */
[----:B------:R-:W-:Y:S01]  /*9290*/  HMMA.16816.F32.BF16 R92, R28, R22, R92 ;  /* 0x000000161c5c723c */ /* 0x000fe2000004185c */
[----:B------:R-:W-:Y:S01]  /*92a0*/  FADD.FTZ R32, R66, R63 ;  /* 0x0000003f42207221 */ /* 0x000fe20000010000 */
[----:B------:R-:W1:Y:S01]  /*92b0*/  LDSM.16.MT88.4 R20, [R156+0x9800] ;  /* 0x009800009c14783b */ /* 0x000e620000004200 */
[----:B------:R-:W-:-:S02]  /*92c0*/  FFMA.FTZ R33, R47, UR6, -R52 ;  /* 0x000000062f217c23 */ /* 0x000fc40008010834 */
[----:B------:R-:W-:Y:S01]  /*92d0*/  FADD.FTZ R32, R73, R32 ;  /* 0x0000002049207221 */ /* 0x000fe20000010000 */
[C---:B------:R-:W-:Y:S03]  /*92e0*/  HMMA.16816.F32.BF16 R8, R28.reuse, R34, R8 ;  /* 0x000000221c08723c */ /* 0x040fe60000041808 */
[----:B------:R-:W-:Y:S01]  /*92f0*/  FADD.FTZ R75, R75, R32 ;  /* 0x000000204b4b7221 */ /* 0x000fe20000010000 */
[--C-:B------:R-:W-:Y:S01]  /*9300*/  FFMA.FTZ R32, R42, UR6, -R52.reuse ;  /* 0x000000062a207c23 */ /* 0x100fe20008010834 */
[----:B------:R-:W2:Y:S01]  /*9310*/  MUFU.EX2 R33, R33 ;  /* 0x0000002100217308 */ /* 0x000ea20000000800 */
[----:B---3--:R-:W-:Y:S01]  /*9320*/  HMMA.16816.F32.BF16 R80, R28, R16, R80 ;  /* 0x000000101c50723c */ /* 0x008fe20000041850 */
[----:B------:R-:W-:Y:S01]  /*9330*/  FADD.FTZ R72, R72, R75 ;  /* 0x0000004b48487221 */ /* 0x000fe20000010000 */
[----:B------:R-:W-:-:S04]  /*9340*/  FFMA.FTZ R35, R43, UR6, -R52 ;  /* 0x000000062b237c23 */ /* 0x000fc80008010834 */
[C---:B------:R-:W-:Y:S01]  /*9350*/  HMMA.16816.F32.BF16 R68, R28.reuse, R18, R68 ;  /* 0x000000121c44723c */ /* 0x040fe20000041844 */
[----:B------:R-:W-:Y:S01]  /*9360*/  FADD.FTZ R17, R87, R72 ;  /* 0x0000004857117221 */ /* 0x000fe20000010000 */
[----:B------:R-:W-:Y:S01]  /*9370*/  MUFU.EX2 R32, R32 ;  /* 0x0000002000207308 */ /* 0x000fe20000000800 */
[----:B------:R-:W3:Y:S02]  /*9380*/  LDSM.16.MT88.4 R84, [R154+0x9800] ;  /* 0x009800009a54783b */ /* 0x000ee40000004200 */
[----:B------:R-:W-:Y:S01]  /*9390*/  FADD.FTZ R17, R88, R17 ;  /* 0x0000001158117221 */ /* 0x000fe20000010000 */
[C---:B------:R-:W-:Y:S03]  /*93a0*/  HMMA.16816.F32.BF16 R24, R28.reuse, R48, R24 ;  /* 0x000000301c18723c */ /* 0x040fe60000041818 */
[----:B------:R-:W-:Y:S01]  /*93b0*/  FADD.FTZ R78, R78, R17 ;  /* 0x000000114e4e7221 */ /* 0x000fe20000010000 */
[----:B------:R-:W4:Y:S01]  /*93c0*/  MUFU.EX2 R35, R35 ;  /* 0x0000002300237308 */ /* 0x000f220000000800 */
[----:B--2---:R-:W-:Y:S01]  /*93d0*/  F2FP.BF16.F32.PACK_AB R77, R33, R2 ;  /* 0x00000002214d723e */ /* 0x004fe200000010ff */
[----:B------:R-:W-:Y:S01]  /*93e0*/  HMMA.16816.F32.BF16 R12, R28, R50, R12 ;  /* 0x000000321c0c723c */ /* 0x000fe2000004180c */
[----:B------:R-:W-:Y:S01]  /*93f0*/  FADD.FTZ R89, R89, R78 ;  /* 0x0000004e59597221 */ /* 0x000fe20000010000 */
[----:B------:R-:W-:Y:S01]  /*9400*/  F2FP.BF16.F32.PACK_AB R78, R179, R0 ;  /* 0x00000000b34e723e */ /* 0x000fe200000010ff */
[----:B------:R-:W2:Y:S02]  /*9410*/  LDSM.16.MT88.4 R16, [R153+0x9800] ;  /* 0x009800009910783b */ /* 0x000ea40000004200 */
[----:B------:R-:W-:-:S02]  /*9420*/  FADD.FTZ R112, R112, R89 ;  /* 0x0000005970707221 */ /* 0x000fc40000010000 */
[----:B------:R-:W-:Y:S02]  /*9430*/  FADD.FTZ R29, R91, R90 ;  /* 0x0000005a5b1d7221 */ /* 0x000fe40000010000 */
[----:B------:R-:W-:Y:S02]  /*9440*/  FADD.FTZ R115, R115, R112 ;  /* 0x0000007073737221 */ /* 0x000fe40000010000 */
[----:B------:R-:W-:Y:S02]  /*9450*/  FADD.FTZ R29, R102, R29 ;  /* 0x0000001d661d7221 */ /* 0x000fe40000010000 */
[----:B------:R-:W-:Y:S01]  /*9460*/  FADD.FTZ R114, R114, R115 ;  /* 0x0000007372727221 */ /* 0x000fe20000010000 */
[----:B----4-:R-:W-:Y:S01]  /*9470*/  F2FP.BF16.F32.PACK_AB R79, R35, R32 ;  /* 0x00000020234f723e */ /* 0x010fe200000010ff */
[----:B------:R-:W-:Y:S02]  /*9480*/  FADD.FTZ R120, R120, R29 ;  /* 0x0000001d78787221 */ /* 0x000fe40000010000 */
[----:B------:R-:W-:-:S02]  /*9490*/  FADD.FTZ R119, R119, R114 ;  /* 0x0000007277777221 */ /* 0x000fc40000010000 */
[----:B------:R-:W-:Y:S02]  /*94a0*/  FADD.FTZ R121, R121, R120 ;  /* 0x0000007879797221 */ /* 0x000fe40000010000 */
[----:B------:R-:W-:Y:S01]  /*94b0*/  FADD.FTZ R28, R116, R119 ;  /* 0x00000077741c7221 */ /* 0x000fe20000010000 */
[----:B-1----:R-:W-:Y:S03]  /*94c0*/  HMMA.16816.F32.BF16 R96, R76, R20, R96 ;  /* 0x000000144c60723c */ /* 0x002fe60000041860 */
[----:B------:R-:W-:-:S03]  /*94d0*/  FADD.FTZ R28, R117, R28 ;  /* 0x0000001c751c7221 */ /* 0x000fc60000010000 */
[C---:B------:R-:W-:Y:S01]  /*94e0*/  HMMA.16816.F32.BF16 R92, R76.reuse, R22, R92 ;  /* 0x000000164c5c723c */ /* 0x040fe2000004185c */
[----:B------:R-:W1:Y:S05]  /*94f0*/  LDSM.16.MT88.4 R20, [R152+0x9800] ;  /* 0x009800009814783b */ /* 0x000e6a0000004200 */
[C---:B---3--:R-:W-:Y:S06]  /*9500*/  HMMA.16816.F32.BF16 R88, R76.reuse, R84, R4 ;  /* 0x000000544c58723c */ /* 0x048fec0000041804 */
[----:B------:R-:W-:Y:S01]  /*9510*/  HMMA.16816.F32.BF16 R84, R76, R86, R8 ;  /* 0x000000564c54723c */ /* 0x000fe20000041808 */
        /* <DEDUP_REMOVED lines=30> */
[----:B------:R-:W-:-:S03]  /*9700*/  FADD.FTZ R32, R32, R33 ;  /* 0x0000002120207221 */ /* 0x000fc60000010000 */
[----:B------:R-:W-:Y:S01]  /*9710*/  FADD.FTZ R179, R179, R0 ;  /* 0x00000000b3b37221 */ /* 0x000fe20000010000 */
[----:B------:R-:W-:Y:S01]  /*9720*/  FADD.FTZ R178, R35, R32 ;  /* 0x0000002023b27221 */ /* 0x000fe20000010000 */
[----:B------:R-:W-:-:S07]  /*9730*/  MOV R0, R60 ;  /* 0x0000003c00007202 */ /* 0x000fce0000000f00 */
.L_x_6402:
[----:B------:R-:W-:-:S13]  /*9740*/  ISETP.GE.AND P1, PT, R167, 0x1, PT ;  /* 0x00000001a700780c */ /* 0x000fda0003f26270 */
[----:B------:R-:W-:Y:S05]  /*9750*/  @!P1 BRA `(.L_x_6408) ;  /* 0x0000002c00b49947 */ /* 0x000fea0003800000 */
[----:B------:R-:W-:Y:S01]  /*9760*/  IMAD.U32 R177, R124, -0x80, RZ ;  /* 0xffffff807cb17824 */ /* 0x000fe200078e00ff */
[----:B------:R-:W-:Y:S01]  /*9770*/  ULDC.64 UR10, c[0x0][0x250] ;  /* 0x00009400000a7ab9 */ /* 0x000fe20000000a00 */
[----:B------:R-:W-:Y:S01]  /*9780*/  MOV R3, R0 ;  /* 0x0000000000037202 */ /* 0x000fe20000000f00 */
[----:B------:R-:W-:Y:S01]  /*9790*/  IMAD.MOV.U32 R101, RZ, RZ, R2 ;  /* 0x000000ffff657224 */ /* 0x000fe200078e0002 */
[----:B------:R-:W-:Y:S01]  /*97a0*/  ULDC UR6, c[0x0][0x24c] ;  /* 0x0000930000067ab9 */ /* 0x000fe20000000800 */
[----:B------:R-:W-:Y:S01]  /*97b0*/  SHF.R.S32.HI R176, RZ, 0x1f, R177 ;  /* 0x0000001fffb07819 */ /* 0x000fe200000114b1 */
[----:B------:R-:W-:Y:S01]  /*97c0*/  ULDC UR9, c[0x0][0x248] ;  /* 0x0000920000097ab9 */ /* 0x000fe20000000800 */
[----:B------:R-:W-:Y:S02]  /*97d0*/  USHF.L.U64.HI UR11, UR10, 0x5, UR11 ;  /* 0x000000050a0b7899 */ /* 0x000fe4000801020b */
[----:B------:R-:W-:Y:S02]  /*97e0*/  USHF.L.U32 UR10, UR10, 0x5, URZ ;  /* 0x000000050a0a7899 */ /* 0x000fe4000800063f */
[----:B------:R-:W-:-:S02]  /*97f0*/  USHF.L.U64.HI UR6, UR9, 0x5, UR6 ;  /* 0x0000000509067899 */ /* 0x000fc40008010206 */
[----:B------:R-:W-:Y:S01]  /*9800*/  USHF.L.U32 UR5, UR9, 0x5, URZ ;  /* 0x0000000509057899 */ /* 0x000fe2000800063f */
[----:B------:R-:W-:-:S11]  /*9810*/  ULDC UR4, c[0x0][0x2ec] ;  /* 0x0000bb0000047ab9 */ /* 0x000fd60000000800 */
.L_x_6412:
[----:B------:R-:W-:Y:S04]  /*9820*/  DEPBAR.LE SB0, 0x0 ;  /* 0x000080000000791a */ /* 0x000fe80000000000 */
[----:B------:R-:W-:Y:S01]  /*9830*/  BAR.SYNC.DEFER_BLOCKING 0x0 ;  /* 0x0000000000007b1d */ /* 0x000fe20000010000 */
[----:B------:R-:W-:Y:S02]  /*9840*/  MOV R8, R177 ;  /* 0x000000b100087202 */ /* 0x000fe40000000f00 */
[----:B------:R-:W-:Y:S03]  /*9850*/  MOV R0, R176 ;  /* 0x000000b000007202 */ /* 0x000fe60000000f00 */
[----:B------:R-:W-:Y:S05]  /*9860*/  @!P0 BRA `(.L_x_6409) ;  /* 0x0000000000f48947 */ /* 0x000fea0003800000 */
[----:B------:R-:W1:Y:S01]  /*9870*/  LDC R0, c[0x0][0x380] ;  /* 0x0000e000ff007b82 */ /* 0x000e620000000800 */
[----:B------:R-:W-:Y:S04]  /*9880*/  SHF.L.U32 R11, R167, 0x7, RZ ;  /* 0x00000007a70b7819 */ /* 0x000fe800000006ff */
[----:B------:R-:W-:Y:S01]  /*9890*/  IABS R6, R11 ;  /* 0x0000000b00067213 */ /* 0x000fe20000000000 */
[C---:B------:R-:W-:Y:S01]  /*98a0*/  VIADD R5, R11.reuse, 0xffffff80 ;  /* 0xffffff800b057836 */ /* 0x040fe20000000000 */
        /* <DEDUP_REMOVED lines=57> */
.L_x_6409:
        /* <DEDUP_REMOVED lines=44> */
[----:B------:R-:W2:Y:S05]  /*9f00*/  LDSM.16.M88.4 R112, [R155+0x2000] ;  /* 0x002000009b70783b */ /* 0x000eaa0000000200 */
        /* <DEDUP_REMOVED lines=156> */
.L_x_6411:
        /* <DEDUP_REMOVED lines=28> */
.L_x_6410:
        /* <DEDUP_REMOVED lines=158> */
[----:B------:R-:W-:Y:S02]  /*b470*/  ISETP.GT.AND P1, PT, R167, 0x1, PT ;  /* 0x00000001a700780c */ /* 0x000fe40003f24270 */
        /* <DEDUP_REMOVED lines=283> */
.L_x_6408:
        /* <DEDUP_REMOVED lines=23> */
[-C--:B------:R-:W-:Y:S02]  /*c7a0*/  LEA.HI R3, R3, R4.reuse, RZ, 0x5 ;  /* 0x0000000403037211 */ /* 0x080fe400078f28ff */
[----:B------:R-:W-:Y:S02]  /*c7b0*/  LOP3.LUT R10, R10, 0xfffffff8, RZ, 0xc0, !PT ;  /* 0xfffffff80a0a7812 */ /* 0x000fe400078ec0ff */
[----:B------:R-:W-:Y:S02]  /*c7c0*/  IADD3 R12, -R9, R4, RZ ;  /* 0x00000004090c7210 */ /* 0x000fe40007ffe1ff */
[----:B------:R-:W-:Y:S01]  /*c7d0*/  IADD3 R10, R11, -R10, RZ ;  /* 0x8000000a0b0a7210 */ /* 0x000fe20007ffe0ff */
[----:B------:R-:W2:Y:S03]  /*c7e0*/  @P3 MUFU.RCP R8, R5 ;  /* 0x0000000500083308 */ /* 0x000ea60000001000 */
        /* <DEDUP_REMOVED lines=21> */
[C---:B--2---:R-:W-:Y:S01]  /*c940*/  FMUL.FTZ R99, R8.reuse, R99 ;  /* 0x0000006308637220 */ /* 0x044fe20000410000 */
[----:B------:R-:W-:Y:S01]  /*c950*/  MOV R9, 0x10 ;  /* 0x0000001000097802 */ /* 0x000fe20000000f00 */
[C---:B------:R-:W-:Y:S01]  /*c960*/  FMUL.FTZ R98, R8.reuse, R98 ;  /* 0x0000006208627220 */ /* 0x040fe20000410000 */
[----:B------:R-:W-:Y:S01]  /*c970*/  F2FP.BF16.F32.PACK_AB R76, R7, R76 ;  /* 0x0000004c074c723e */ /* 0x000fe200000010ff */
[C---:B------:R-:W-:Y:S01]  /*c980*/  FMUL.FTZ R95, R8.reuse, R95 ;  /* 0x0000005f085f7220 */ /* 0x040fe20000410000 */
[----:B------:R-:W-:Y:S01]  /*c990*/  SHF.R.S32.HI R7, RZ, 0x5, R3 ;  /* 0x00000005ff077819 */ /* 0x000fe20000011403 */
[C---:B------:R-:W-:Y:S01]  /*c9a0*/  FMUL.FTZ R94, R8.reuse, R94 ;  /* 0x0000005e085e7220 */ /* 0x040fe20000410000 */
[----:B------:R-:W-:Y:S01]  /*c9b0*/  LEA.HI R11, R11, R11, RZ, 0x1d ;  /* 0x0000000b0b0b7211 */ /* 0x000fe200078fe8ff */
[----:B------:R-:W-:Y:S01]  /*c9c0*/  FMUL.FTZ R91, R8, R91 ;  /* 0x0000005b085b7220 */ /* 0x000fe20000410000 */
[----:B------:R-:W-:Y:S01]  /*c9d0*/  R2P PR, R10, 0x6 ;  /* 0x000000060a007804 */ /* 0x000fe20000000000 */
[----:B------:R-:W-:Y:S01]  /*c9e0*/  IMAD R12, R7, 0x200, R12 ;  /* 0x00000200070c7824 */ /* 0x000fe200078e020c */
[----:B------:R-:W-:Y:S01]  /*c9f0*/  SEL R10, R9, 0xfffffff0, P0 ;  /* 0xfffffff0090a7807 */ /* 0x000fe20000000000 */
[----:B------:R-:W-:Y:S01]  /*ca00*/  FMUL.FTZ R90, R8, R90 ;  /* 0x0000005a085a7220 */ /* 0x000fe20000410000 */
[----:B------:R-:W-:Y:S01]  /*ca10*/  ISETP.NE.AND P0, PT, R166, -0x1, PT ;  /* 0xffffffffa600780c */ /* 0x000fe20003f05270 */
[----:B------:R-:W-:Y:S01]  /*ca20*/  IMAD.U32 R11, R12, 0x2, R11 ;  /* 0x000000020c0b7824 */ /* 0x000fe200078e000b */
[----:B------:R-:W-:Y:S01]  /*ca30*/  MOV R12, 0x20 ;  /* 0x00000020000c7802 */ /* 0x000fe20000000f00 */
        /* <DEDUP_REMOVED lines=10> */
[----:B------:R-:W-:Y:S01]  /*cae0*/  FMUL.FTZ R8, R8, R78 ;  /* 0x0000004e08087220 */ /* 0x000fe20000410000 */
[----:B------:R-:W-:Y:S01]  /*caf0*/  F2FP.BF16.F32.PACK_AB R96, R97, R96 ;  /* 0x000000606160723e */ /* 0x000fe200000010ff */
[----:B------:R-:W-:Y:S01]  /*cb00*/  VIADD R13, R11, 0x40 ;  /* 0x000000400b0d7836 */ /* 0x000fe20000000000 */
[----:B------:R-:W-:Y:S01]  /*cb10*/  F2FP.BF16.F32.PACK_AB R98, R99, R98 ;  /* 0x000000626362723e */ /* 0x000fe200000010ff */
[C---:B------:R-:W-:Y:S01]  /*cb20*/  IMAD.IADD R15, R11.reuse, 0x1, R10 ;  /* 0x000000010b0f7824 */ /* 0x040fe200078e020a */
[----:B------:R-:W-:Y:S01]  /*cb30*/  SEL R12, R12, 0xffffffe0, !P1 ;  /* 0xffffffe00c0c7807 */ /* 0x000fe20004800000 */
[----:B------:R-:W-:Y:S01]  /*cb40*/  STS [R11], R96 ;  /* 0x000000600b007388 */ /* 0x000fe20000000800 */
[----:B------:R-:W-:Y:S01]  /*cb50*/  @P2 IADD3 R13, R11, -0x40, RZ ;  /* 0xffffffc00b0d2810 */ /* 0x000fe20007ffe0ff */
[----:B------:R-:W-:Y:S01]  /*cb60*/  ULDC.U8 UR4, c[0x0][0x3d8] ;  /* 0x0000f60000047ab9 */ /* 0x000fe20000000000 */
[----:B------:R-:W-:Y:S01]  /*cb70*/  F2FP.BF16.F32.PACK_AB R92, R93, R92 ;  /* 0x0000005c5d5c723e */ /* 0x000fe200000010ff */
[----:B------:R1:W-:Y:S01]  /*cb80*/  STS [R11+0x400], R98 ;  /* 0x000400620b007388 */ /* 0x0003e20000000800 */
[----:B------:R-:W-:-:S02]  /*cb90*/  F2FP.BF16.F32.PACK_AB R94, R95, R94 ;  /* 0x0000005e5f5e723e */ /* 0x000fc400000010ff */
[----:B------:R-:W-:Y:S01]  /*cba0*/  F2FP.BF16.F32.PACK_AB R79, R79, R8 ;  /* 0x000000084f4f723e */ /* 0x000fe200000010ff */
[----:B------:R-:W-:Y:S01]  /*cbb0*/  STS [R15], R92 ;  /* 0x0000005c0f007388 */ /* 0x000fe20000000800 */
[----:B------:R-:W-:Y:S01]  /*cbc0*/  IADD3 R17, R11, R12, RZ ;  /* 0x0000000c0b117210 */ /* 0x000fe20007ffe0ff */
[----:B------:R-:W2:Y:S01]  /*cbd0*/  @P0 LDC.64 R8, c[0x0][0x298] ;  /* 0x0000a600ff080b82 */ /* 0x000ea20000000a00 */
[----:B------:R-:W-:Y:S01]  /*cbe0*/  F2FP.BF16.F32.PACK_AB R88, R89, R88 ;  /* 0x000000585958723e */ /* 0x000fe200000010ff */
[----:B------:R4:W-:Y:S01]  /*cbf0*/  STS [R15+0x400], R94 ;  /* 0x0004005e0f007388 */ /* 0x0009e20000000800 */
[----:B------:R-:W-:Y:S02]  /*cc00*/  F2FP.BF16.F32.PACK_AB R90, R91, R90 ;  /* 0x0000005a5b5a723e */ /* 0x000fe400000010ff */
[----:B------:R-:W-:Y:S01]  /*cc10*/  F2FP.BF16.F32.PACK_AB R84, R85, R84 ;  /* 0x000000545554723e */ /* 0x000fe200000010ff */
[----:B------:R-:W-:Y:S01]  /*cc20*/  STS [R17], R88 ;  /* 0x0000005811007388 */ /* 0x000fe20000000800 */
[----:B------:R-:W-:-:S02]  /*cc30*/  F2FP.BF16.F32.PACK_AB R86, R87, R86 ;  /* 0x000000565756723e */ /* 0x000fc400000010ff */
[----:B------:R-:W-:Y:S01]  /*cc40*/  IADD3 R19, R15, R12, RZ ;  /* 0x0000000c0f137210 */ /* 0x000fe20007ffe0ff */
        /* <DEDUP_REMOVED lines=10> */
[----:B------:R-:W-:Y:S01]  /*ccf0*/  F2FP.BF16.F32.PACK_AB R74, R75, R74 ;  /* 0x0000004a4b4a723e */ /* 0x000fe200000010ff */
[----:B------:R-:W-:Y:S01]  /*cd00*/  STS [R13], R80 ;  /* 0x000000500d007388 */ /* 0x000fe20000000800 */
[----:B------:R-:W-:-:S02]  /*cd10*/  IADD3 R21, R12, R13, RZ ;  /* 0x0000000d0c157210 */ /* 0x000fc40007ffe0ff */
[----:B------:R-:W-:Y:S01]  /*cd20*/  IADD3 R12, R12, R11, RZ ;  /* 0x0000000b0c0c7210 */ /* 0x000fe20007ffe0ff */
[----:B------:R1:W-:Y:S01]  /*cd30*/  STS [R13+0x400], R82 ;  /* 0x000400520d007388 */ /* 0x0003e20000000800 */
[----:B----4-:R-:W4:Y:S01]  /*cd40*/  @P4 LDC R15, c[0x0][0x2e8] ;  /* 0x0000ba00ff0f4b82 */ /* 0x010f220000000800 */
[----:B------:R-:W-:Y:S02]  /*cd50*/  ISETP.NE.AND P1, PT, RZ, UR4, PT ;  /* 0x00000004ff007c0c */ /* 0x000fe4000bf25270 */
[----:B------:R-:W-:Y:S04]  /*cd60*/  STS [R11], R68 ;  /* 0x000000440b007388 */ /* 0x000fe80000000800 */
[----:B------:R1:W-:Y:S01]  /*cd70*/  STS [R11+0x400], R70 ;  /* 0x000400460b007388 */ /* 0x0003e20000000800 */
[----:B-----5:R-:W5:Y:S03]  /*cd80*/  @P3 MUFU.LG2 R17, R5 ;  /* 0x0000000500113308 */ /* 0x020f660000000c00 */
[----:B------:R4:W-:Y:S04]  /*cd90*/  STS [R21], R72 ;  /* 0x0000004815007388 */ /* 0x0009e80000000800 */
[----:B------:R4:W-:Y:S01]  /*cda0*/  STS [R21+0x400], R74 ;  /* 0x0004004a15007388 */ /* 0x0009e20000000800 */
[----:B--2---:R-:W-:-:S03]  /*cdb0*/  @P0 IMAD.WIDE.U32 R18, R166, R8, RZ ;  /* 0x00000008a6120225 */ /* 0x004fc600078e00ff */
        /* <DEDUP_REMOVED lines=9> */
[----:B------:R-:W4:Y:S01]  /*ce50*/  S2R R5, SR_CTAID.Y ;  /* 0x0000000000057919 */ /* 0x000f220000002600 */
[----:B------:R-:W3:Y:S01]  /*ce60*/  LDC.64 R8, c[0x0][0x290] ;  /* 0x0000a400ff087b82 */ /* 0x000ee20000000a00 */
[----:B----4-:R-:W-:-:S05]  /*ce70*/  SHF.R.S32.HI R21, RZ, 0x1f, R5 ;  /* 0x0000001fff157819 */ /* 0x010fca0000011405 */
[-C--:B---3--:R-:W-:Y:S02]  /*ce80*/  IMAD R6, R21, R8.reuse, RZ ;  /* 0x0000000815067224 */ /* 0x088fe400078e02ff */
[----:B------:R-:W-:-:S04]  /*ce90*/  IMAD.WIDE.U32 R20, R5, R8, RZ ;  /* 0x0000000805147225 */ /* 0x000fc800078e00ff */
[----:B------:R-:W-:Y:S01]  /*cea0*/  IMAD R9, R5, R9, R6 ;  /* 0x0000000905097224 */ /* 0x000fe200078e0206 */
[----:B------:R-:W-:-:S04]  /*ceb0*/  MOV R6, R20 ;  /* 0x0000001400067202 */ /* 0x000fc80000000f00 */
[----:B------:R-:W-:Y:S02]  /*cec0*/  IADD3 R9, R21, R9, RZ ;  /* 0x0000000915097210 */ /* 0x000fe40007ffe0ff */
.L_x_6413:
[----:B----4-:R-:W-:Y:S01]  /*ced0*/  @P4 FFMA.FTZ R10, R2, R15, R19 ;  /* 0x0000000f020a4223 */ /* 0x010fe20000010013 */
[----:B-1----:R-:W-:Y:S01]  /*cee0*/  @P3 FFMA.FTZ R11, R0, R13, R17 ;  /* 0x0000000d000b3223 */ /* 0x002fe20000010011 */
[----:B------:R-:W-:Y:S06]  /*cef0*/  @!P1 BRA `(.L_x_6414) ;  /* 0x00000000001c9947 */ /* 0x000fec0003800000 */
[----:B------:R-:W1:Y:S01]  /*cf00*/  S2R R5, SR_CTAID.Y ;  /* 0x0000000000057919 */ /* 0x000e620000002600 */
[----:B------:R-:W1:Y:S08]  /*cf10*/  LDC R0, c[0x0][0x2c4] ;  /* 0x0000b100ff007b82 */ /* 0x000e700000000800 */
[----:B------:R-:W3:Y:S08]  /*cf20*/  S2UR UR6, SR_CTAID.Z ;  /* 0x00000000000679c3 */ /* 0x000ef00000002700 */
[----:B------:R-:W3:Y:S01]  /*cf30*/  LDC R13, c[0x0][0x2e4] ;  /* 0x0000b900ff0d7b82 */ /* 0x000ee20000000800 */
[----:B-1----:R-:W-:-:S04]  /*cf40*/  @!P0 IMAD R166, R5, R0, RZ ;  /* 0x0000000005a68224 */ /* 0x002fc800078e02ff */
[----:B---3--:R-:W-:Y:S01]  /*cf50*/  IMAD R13, R13, UR6, R166 ;  /* 0x000000060d0d7c24 */ /* 0x008fe2000f8e02a6 */
[----:B------:R-:W-:Y:S06]  /*cf60*/  BRA `(.L_x_6415) ;  /* 0x0000000000187947 */ /* 0x000fec0003800000 */
.L_x_6414:
[----:B------:R-:W1:Y:S01]  /*cf70*/  S2R R5, SR_CTAID.Y ;  /* 0x0000000000057919 */ /* 0x000e620000002600 */
[----:B------:R-:W1:Y:S08]  /*cf80*/  S2UR UR6, SR_CTAID.Z ;  /* 0x00000000000679c3 */ /* 0x000e700000002700 */
[----:B------:R-:W1:Y:S08]  /*cf90*/  LDC R0, c[0x0][0x270] ;  /* 0x00009c00ff007b82 */ /* 0x000e700000000800 */
[----:B------:R-:W3:Y:S01]  /*cfa0*/  LDC R13, c[0x0][0x2c4] ;  /* 0x0000b100ff0d7b82 */ /* 0x000ee20000000800 */
[----:B-1----:R-:W-:-:S04]  /*cfb0*/  IMAD R0, R5, R0, UR6 ;  /* 0x0000000605007e24 */ /* 0x002fc8000f8e0200 */
[----:B---3--:R-:W-:-:S07]  /*cfc0*/  IMAD R13, R0, R13, RZ ;  /* 0x0000000d000d7224 */ /* 0x008fce00078e02ff */
.L_x_6415:
        /* <DEDUP_REMOVED lines=12> */
[----:B------:R-:W3:Y:S01]  /*d090*/  S2R R2, SR_CTAID.X ;  /* 0x0000000000027919 */ /* 0x000ee20000002500 */
[C---:B------:R-:W-:Y:S01]  /*d0a0*/  VIADD R4, R168.reuse, 0x8 ;  /* 0x00000008a8047836 */ /* 0x040fe20000000000 */
[----:B------:R-:W-:Y:S01]  /*d0b0*/  ISETP.GE.AND P2, PT, R168, R163, PT ;  /* 0x000000a3a800720c */ /* 0x000fe20003f46270 */
[----:B------:R-:W-:-:S03]  /*d0c0*/  ULDC.64 UR4, c[0x0][0x2b0] ;  /* 0x0000ac0000047ab9 */ /* 0x000fc60000000a00 */
[----:B------:R-:W-:Y:S01]  /*d0d0*/  ISETP.GE.AND P1, PT, R4, R163, PT ;  /* 0x000000a30400720c */ /* 0x000fe20003f26270 */
[----:B---3--:R-:W-:-:S05]  /*d0e0*/  IMAD R13, R2, 0x40, R13 ;  /* 0x00000040020d7824 */ /* 0x008fca00078e020d */
[----:B------:R-:W-:Y:S02]  /*d0f0*/  SHF.R.S32.HI R3, RZ, 0x1f, R13 ;  /* 0x0000001fff037819 */ /* 0x000fe4000001140d */
[----:B------:R-:W-:-:S04]  /*d100*/  IADD3 R2, P0, R168, R13, RZ ;  /* 0x0000000da8027210 */ /* 0x000fc80007f1e0ff */
[----:B------:R-:W-:Y:S02]  /*d110*/  LEA.HI.X.SX32 R3, R168, R3, 0x1, P0 ;  /* 0x00000003a8037211 */ /* 0x000fe400000f0eff */
[----:B------:R-:W-:-:S04]  /*d120*/  LEA R4, P0, R2, UR4, 0x2 ;  /* 0x0000000402047c11 */ /* 0x000fc8000f8010ff */
[----:B------:R-:W-:-:S05]  /*d130*/  LEA.HI.X R5, R2, UR5, R3, 0x2, P0 ;  /* 0x0000000502057c11 */ /* 0x000fca00080f1403 */
[----:B------:R3:W-:Y:S04]  /*d140*/  @!P2 STG.E desc[UR12][R4.64], R10 ;  /* 0x0000000a0400a986 */ /* 0x0007e8000c10190c */
[----:B------:R3:W-:Y:S02]  /*d150*/  @!P1 STG.E desc[UR12][R4.64+0x20], R11 ;  /* 0x0000200b04009986 */ /* 0x0007e4000c10190c */
.L_x_6417:
[----:B------:R-:W-:Y:S05]  /*d160*/  BSYNC B0 ;  /* 0x0000000000007941 */ /* 0x000fea0003800000 */
.L_x_6416:
[----:B------:R-:W4:Y:S01]  /*d170*/  S2UR UR5, SR_CTAID.X ;  /* 0x00000000000579c3 */ /* 0x000f220000002500 */
[----:B-1----:R-:W-:Y:S01]  /*d180*/  SHF.R.S32.HI R7, RZ, 0x1f, R0 ;  /* 0x0000001fff077819 */ /* 0x002fe20000011400 */
[----:B--2---:R1:W2:Y:S01]  /*d190*/  LDS.128 R12, [R169+0x1800] ;  /* 0x00180000a90c7984 */ /* 0x0042a20000000c00 */
[----:B------:R-:W-:Y:S01]  /*d1a0*/  SHF.R.S32.HI R171, RZ, 0x1f, R170 ;  /* 0x0000001fffab7819 */ /* 0x000fe200000114aa */
[----:B------:R-:W-:Y:S01]  /*d1b0*/  BSSY B0, `(.L_x_6418) ;  /* 0x0000024000007945 */ /* 0x000fe20003800000 */
[----:B------:R-:W-:-:S03]  /*d1c0*/  LEA.HI R0, R7, R0, RZ, 0x3 ;  /* 0x0000000007007211 */ /* 0x000fc600078f18ff */
[----:B---3--:R-:W3:Y:S01]  /*d1d0*/  LDC.64 R4, c[0x0][0x298] ;  /* 0x0000a600ff047b82 */ /* 0x008ee20000000a00 */
[----:B------:R-:W-:-:S05]  /*d1e0*/  SHF.R.S32.HI R0, RZ, 0x3, R0 ;  /* 0x00000003ff007819 */ /* 0x000fca0000011400 */
[----:B------:R-:W-:Y:S02]  /*d1f0*/  VIADD R8, R0, 0x10 ;  /* 0x0000001000087836 */ /* 0x000fe40000000000 */
[----:B------:R-:W5:Y:S03]  /*d200*/  LDC.64 R2, c[0x0][0x2a0] ;  /* 0x0000a800ff027b82 */ /* 0x000f660000000a00 */
[----:B------:R-:W-:Y:S01]  /*d210*/  ISETP.GE.AND P3, PT, R8, R163, PT ;  /* 0x000000a30800720c */ /* 0x000fe20003f66270 */
[----:B------:R-:W-:Y:S01]  /*d220*/  VIADD R8, R0, 0x30 ;  /* 0x0000003000087836 */ /* 0x000fe20000000000 */
[----:B----4-:R-:W-:-:S04]  /*d230*/  USHF.L.U32 UR5, UR5, 0x6, URZ ;  /* 0x0000000605057899 */ /* 0x010fc8000800063f */
[----:B------:R-:W-:Y:S01]  /*d240*/  ISETP.GE.AND P1, PT, R8, R163, PT ;  /* 0x000000a30800720c */ /* 0x000fe20003f26270 */
[----:B------:R-:W-:Y:S01]  /*d250*/  USHF.R.S32.HI UR4, URZ, 0x1f, UR5 ;  /* 0x0000001f3f047899 */ /* 0x000fe20008011405 */
[----:B---3--:R-:W-:-:S05]  /*d260*/  IMAD.WIDE.U32 R170, R4, UR5, R170 ;  /* 0x0000000504aa7c25 */ /* 0x008fca000f8e00aa */
[----:B------:R-:W-:Y:S01]  /*d270*/  IMAD R10, R4, UR4, RZ ;  /* 0x00000004040a7c24 */ /* 0x000fe2000f8e02ff */
[----:B------:R-:W-:Y:S01]  /*d280*/  USHF.R.S32.HI UR4, URZ, 0x1f, UR6 ;  /* 0x0000001f3f047899 */ /* 0x000fe20008011406 */
[----:B------:R-:W-:Y:S01]  /*d290*/  IADD3 R18, P0, R6, R170, RZ ;  /* 0x000000aa06127210 */ /* 0x000fe20007f1e0ff */
[----:B------:R-:W-:Y:S02]  /*d2a0*/  VIADD R6, R0, 0x20 ;  /* 0x0000002000067836 */ /* 0x000fe40000000000 */
[----:B------:R-:W-:-:S03]  /*d2b0*/  IMAD R10, R5, UR5, R10 ;  /* 0x00000005050a7c24 */ /* 0x000fc6000f8e020a */
[-C--:B------:R-:W-:Y:S02]  /*d2c0*/  ISETP.GE.AND P2, PT, R6, R163.reuse, PT ;  /* 0x000000a30600720c */ /* 0x080fe40003f46270 */
[----:B------:R-:W-:Y:S01]  /*d2d0*/  IADD3.X R19, R9, R10, R171, P0, !PT ;  /* 0x0000000a09137210 */ /* 0x000fe200007fe4ab */
[----:B-----5:R-:W-:Y:S01]  /*d2e0*/  IMAD R10, R2, UR4, RZ ;  /* 0x00000004020a7c24 */ /* 0x020fe2000f8e02ff */
[----:B------:R-:W-:-:S03]  /*d2f0*/  ISETP.GE.AND P0, PT, R0, R163, PT ;  /* 0x000000a30000720c */ /* 0x000fc60003f06270 */
[----:B------:R-:W-:Y:S01]  /*d300*/  IMAD R21, R3, UR6, R10 ;  /* 0x0000000603157c24 */ /* 0x000fe2000f8e020a */
[----:B------:R-:W-:Y:S01]  /*d310*/  SHF.R.S32.HI R3, RZ, 0x1f, R0 ;  /* 0x0000001fff037819 */ /* 0x000fe20000011400 */
[----:B------:R1:W3:Y:S01]  /*d320*/  LDS.128 R8, [R169] ;  /* 0x00000000a9087984 */ /* 0x0002e20000000c00 */
[----:B------:R-:W-:-:S04]  /*d330*/  IMAD.WIDE.U32 R18, R2, UR6, R18 ;  /* 0x0000000602127c25 */ /* 0x000fc8000f8e0012 */
[----:B------:R-:W-:-:S03]  /*d340*/  IMAD.IADD R21, R21, 0x1, R19 ;  /* 0x0000000115157824 */ /* 0x000fc600078e0213 */
[----:B--2---:R-:W-:Y:S05]  /*d350*/  @P0 BRA `(.L_x_6419) ;  /* 0x0000000000240947 */ /* 0x004fea0003800000 */
        /* <DEDUP_REMOVED lines=9> */
.L_x_6419:
[----:B------:R-:W-:Y:S05]  /*d3f0*/  BSYNC B0 ;  /* 0x0000000000007941 */ /* 0x000fea0003800000 */
.L_x_6418:
        /* <DEDUP_REMOVED lines=15> */
.L_x_6421:
[----:B------:R-:W-:Y:S05]  /*d4f0*/  BSYNC B0 ;  /* 0x0000000000007941 */ /* 0x000fea0003800000 */
.L_x_6420:
[----:B---34-:R3:W4:Y:S01]  /*d500*/  LDS.128 R8, [R169+0x1000] ;  /* 0x00100000a9087984 */ /* 0x0187220000000c00 */
        /* <DEDUP_REMOVED lines=13> */
[----:B----4-:R4:W-:Y:S02]  /*d5e0*/  STG.E.128 desc[UR12][R6.64], R8 ;  /* 0x0000000806007986 */ /* 0x0109e4000c101d0c */
.L_x_6423:
[----:B------:R-:W-:Y:S05]  /*d5f0*/  BSYNC B0 ;  /* 0x0000000000007941 */ /* 0x000fea0003800000 */
.L_x_6422:
        /* <DEDUP_REMOVED lines=13> */
.L_x_6424:
        /* <DEDUP_REMOVED lines=11> */
.L_x_8046:


//--------------------- .text._ZN5flash24flash_fwd_splitkv_kernelI23Flash_fwd_kernel_traitsILi64ELi64ELi128ELi4ELb0ELb0EN7cutlass10bfloat16_tE19Flash_kernel_traitsILi64ELi64ELi128ELi4ES3_EELb1ELb0ELb0ELb0ELb1ELb1ELb0ELb0EEEvNS_16Flash_fwd_paramsE --------------------------
	.section	.text._ZN5flash24flash_fwd_splitkv_kernelI23Flash_fwd_kernel_traitsILi64ELi64ELi128ELi4ELb0ELb0EN7cutlass10bfloat16_tE19Flash_kernel_traitsILi64ELi64ELi128ELi4ES3_EELb1ELb0ELb0ELb0ELb1ELb1ELb0ELb0EEEvNS_16Flash_fwd_paramsE,"ax",@progbits
	.align	128
        .global         _ZN5flash24flash_fwd_splitkv_kernelI23Flash_fwd_kernel_traitsILi64ELi64ELi128ELi4ELb0ELb0EN7cutlass10bfloat16_tE19Flash_kernel_traitsILi64ELi64ELi128ELi4ES3_EELb1ELb0ELb0ELb0ELb1ELb1ELb0ELb0EEEvNS_16Flash_fwd_paramsE
        .type           _ZN5flash24flash_fwd_splitkv_kernelI23Flash_fwd_kernel_traitsILi64ELi64ELi128ELi4ELb0ELb0EN7cutlass10bfloat16_tE19Flash_kernel_traitsILi64ELi64ELi128ELi4ES3_EELb1ELb0ELb0ELb0ELb1ELb1ELb0ELb0EEEvNS_16Flash_fwd_paramsE,@function
        .size           _ZN5flash24flash_fwd_splitkv_kernelI23Flash_fwd_kernel_traitsILi64ELi64ELi128ELi4ELb0ELb0EN7cutlass10bfloat16_tE19Flash_kernel_traitsILi64ELi64ELi128ELi4ES3_EELb1ELb0ELb0ELb0ELb1ELb1ELb0ELb0EEEvNS_16Flash_fwd_paramsE,(.L_x_8047 - _ZN5flash24flash_fwd_splitkv_kernelI23Flash_fwd_kernel_traitsILi64ELi64ELi128ELi4ELb0ELb0EN7cutlass10bfloat16_tE19Flash_kernel_traitsILi64ELi64ELi128ELi4ES3_EELb1ELb0ELb0ELb0ELb1ELb1ELb0ELb0EEEvNS_16Flash_fwd_paramsE)
        .other          _ZN5flash24flash_fwd_splitkv_kernelI23Flash_fwd_kernel_traitsILi64ELi64ELi128ELi4ELb0ELb0EN7cutlass10bfloat16_tE19Flash_kernel_traitsILi64ELi64ELi128ELi4ES3_EELb1ELb0ELb0ELb0ELb1ELb1ELb0ELb0EEEvNS_16Flash_fwd_paramsE,@"STO_CUDA_ENTRY STV_DEFAULT"
_ZN5flash24flash_fwd_splitkv_kernelI23Flash_fwd_kernel_traitsILi64ELi64ELi128ELi4ELb0ELb0EN7cutlass10bfloat16_tE19Flash_kernel_traitsILi64ELi64ELi128ELi4ES3_EELb1ELb0ELb0ELb0ELb1ELb1ELb0ELb0EEEvNS_16Flash_fwd_paramsE:
.text._ZN5flash24flash_fwd_splitkv_kernelI23Flash_fwd_kernel_traitsILi64ELi64ELi128ELi4ELb0ELb0EN7cutlass10bfloat16_tE19Flash_kernel_traitsILi64ELi64ELi128ELi4ES3_EELb1ELb0ELb0ELb0ELb1ELb1ELb0ELb0EEEvNS_16Flash_fwd_paramsE:
        /* <DEDUP_REMOVED lines=38> */
.L_x_6425:
[----:B------:R-:W1:Y:S02]  /*0260*/  LDC R4, c[0x0][0x2c8] ;  /* 0x0000b200ff047b82 */ /* 0x000e640000000800 */
.L_x_6426:
        /* <DEDUP_REMOVED lines=48> */
[----:B------:R-:W-:Y:S01]  /*0570*/  SHF.R.S32.HI R9, RZ, 0x1f, R77 ;  /* 0x0000001fff097819 */ /* 0x000fe2000001144d */
[----:B------:R-:W-:Y:S02]  /*0580*/  VIADD R12, R8, 0x10 ;  /* 0x00000010080c7836 */ /* 0x000fe40000000000 */
[----:B------:R-:W-:Y:S01]  /*0590*/  IMAD.SHL.U32 R16, R6, 0x8, RZ ;  /* 0x0000000806107824 */ /* 0x000fe200078e00ff */
[----:B------:R-:W-:-:S04]  /*05a0*/  SHF.R.S32.HI R6, RZ, 0x1f, R34 ;  /* 0x0000001fff067819 */ /* 0x000fc80000011422 */
[----:B------:R-:W-:-:S03]  /*05b0*/  SHF.R.S32.HI R17, RZ, 0x1f, R16 ;  /* 0x0000001fff117819 */ /* 0x000fc60000011410 */
[----:B-1----:R-:W-:-:S04]  /*05c0*/  IMAD.WIDE.U32 R16, R77, R4, R16 ;  /* 0x000000044d107225 */ /* 0x002fc800078e0010 */
[----:B--2---:R-:W-:Y:S02]  /*05d0*/  @!P0 IMAD R0, R11, R2, RZ ;  /* 0x000000020b008224 */ /* 0x004fe400078e02ff */
[----:B------:R-:W-:-:S04]  /*05e0*/  @P0 IMAD.WIDE.U32 R10, R176, R4, RZ ;  /* 0x00000004b00a0225 */ /* 0x000fc800078e00ff */
[C---:B------:R-:W-:Y:S02]  /*05f0*/  @!P0 IMAD R0, R7.reuse, R3, R0 ;  /* 0x0000000307008224 */ /* 0x040fe400078e0200 */
[----:B------:R-:W-:-:S04]  /*0600*/  @!P0 IMAD.WIDE.U32 R14, R7, R2, RZ ;  /* 0x00000002070e8225 */ /* 0x000fc800078e00ff */
[----:B------:R-:W-:Y:S01]  /*0610*/  @P0 IMAD R176, R176, R5, R11 ;  /* 0x00000005b0b00224 */ /* 0x000fe200078e020b */
[----:B------:R-:W-:Y:S01]  /*0620*/  @!P0 MOV R10, R14 ;  /* 0x0000000e000a8202 */ /* 0x000fe20000000f00 */
[----:B------:R-:W-:Y:S02]  /*0630*/  IMAD.IADD R3, R74, 0x1, -R77 ;  /* 0x000000014a037824 */ /* 0x000fe400078e0a4d */
[----:B------:R-:W-:Y:S02]  /*0640*/  @!P0 IMAD.IADD R176, R15, 0x1, R0 ;  /* 0x000000010fb08824 */ /* 0x000fe400078e0200 */
[----:B------:R-:W-:Y:S01]  /*0650*/  IMAD R0, R9, R4, RZ ;  /* 0x0000000409007224 */ /* 0x000fe200078e02ff */
[-C--:B------:R-:W-:Y:S01]  /*0660*/  ISETP.GE.AND P2, PT, R12, R3.reuse, PT ;  /* 0x000000030c00720c */ /* 0x080fe20003f46270 */
[----:B------:R-:W-:Y:S01]  /*0670*/  IMAD R11, R6, UR4, RZ ;  /* 0x00000004060b7c24 */ /* 0x000fe2000f8e02ff */
[----:B------:R-:W-:Y:S01]  /*0680*/  ISETP.GE.OR P4, PT, R12, R3, P6 ;  /* 0x000000030c00720c */ /* 0x000fe20003786670 */
[----:B------:R-:W-:Y:S01]  /*0690*/  IMAD R9, R77, R5, R0 ;  /* 0x000000054d097224 */ /* 0x000fe200078e0200 */
[----:B------:R-:W-:Y:S01]  /*06a0*/  IADD3 R12, P0, R10, R16, RZ ;  /* 0x000000100a0c7210 */ /* 0x000fe20007f1e0ff */
[----:B------:R-:W-:Y:S01]  /*06b0*/  IMAD R0, R7, UR6, R34 ;  /* 0x0000000607007c24 */ /* 0x000fe2000f8e0222 */
[----:B------:R-:W-:Y:S01]  /*06c0*/  ISETP.GE.OR P5, PT, R8, R3, P6 ;  /* 0x000000030800720c */ /* 0x000fe200037a6670 */
[----:B------:R-:W-:Y:S01]  /*06d0*/  IMAD R11, R34, UR5, R11 ;  /* 0x00000005220b7c24 */ /* 0x000fe2000f8e020b */
[----:B------:R-:W-:Y:S01]  /*06e0*/  IADD3.X R13, R176, R17, R9, P0, !PT ;  /* 0x00000011b00d7210 */ /* 0x000fe200007fe409 */
[C---:B------:R-:W-:Y:S01]  /*06f0*/  VIADD R2, R8.reuse, 0x20 ;  /* 0x0000002008027836 */ /* 0x040fe20000000000 */
[----:B------:R-:W-:-:S02]  /*0700*/  ISETP.GE.AND P0, PT, R8, R3, PT ;  /* 0x000000030800720c */ /* 0x000fc40003f06270 */
[----:B------:R-:W-:Y:S01]  /*0710*/  SHF.R.S32.HI R9, RZ, 0x1f, R8 ;  /* 0x0000001fff097819 */ /* 0x000fe20000011408 */
[----:B------:R-:W-:Y:S01]  /*0720*/  IMAD.WIDE.U32 R34, R34, UR4, R12 ;  /* 0x0000000422227c25 */ /* 0x000fe2000f8e000c */
[----:B------:R-:W-:Y:S01]  /*0730*/  ULDC UR4, c[0x0][0x2c4] ;  /* 0x0000b10000047ab9 */ /* 0x000fe20000000800 */
[-C--:B------:R-:W-:Y:S02]  /*0740*/  ISETP.GE.AND P1, PT, R2, R3.reuse, PT ;  /* 0x000000030200720c */ /* 0x080fe40003f26270 */
[----:B------:R-:W-:Y:S01]  /*0750*/  IMAD R77, R0, UR4, R77 ;  /* 0x00000004004d7c24 */ /* 0x000fe2000f8e024d */
[----:B------:R-:W-:Y:S02]  /*0760*/  ISETP.GE.OR P3, PT, R2, R3, P6 ;  /* 0x000000030200720c */ /* 0x000fe40003766670 */
[----:B------:R-:W-:-:S03]  /*0770*/  IADD3 R13, R35, R11, RZ ;  /* 0x0000000b230d7210 */ /* 0x000fc60007ffe0ff */
        /* <DEDUP_REMOVED lines=10> */
.L_x_6429:
[----:B------:R-:W-:Y:S05]  /*0820*/  BSYNC B0 ;  /* 0x0000000000007941 */ /* 0x000fea0003800000 */
.L_x_6428:
[----:B------:R-:W-:Y:S01]  /*0830*/  BSSY B0, `(.L_x_6430) ;  /* 0x0000010000007945 */ /* 0x000fe20003800000 */
[----:B------:R-:W-:Y:S02]  /*0840*/  IADD3 R2, P0, R77, R8, RZ ;  /* 0x000000084d027210 */ /* 0x000fe40007f1e0ff */
[----:B------:R-:W-:Y:S01]  /*0850*/  IADD3 R6, R8, 0x30, RZ ;  /* 0x0000003008067810 */ /* 0x000fe20007ffe0ff */
[----:B------:R-:W-:Y:S05]  /*0860*/  @P2 BRA `(.L_x_6431) ;  /* 0x0000000000302947 */ /* 0x000fea0003800000 */
[----:B------:R-:W-:Y:S01]  /*0870*/  IADD3 R7, P2, R8, 0x10, RZ ;  /* 0x0000001008077810 */ /* 0x000fe20007f5e0ff */
[----:B-1----:R-:W-:Y:S01]  /*0880*/  IMAD.MOV.U32 R10, RZ, RZ, R34 ;  /* 0x000000ffff0a7224 */ /* 0x002fe200078e0022 */
        /* <DEDUP_REMOVED lines=10> */
.L_x_6431:
[----:B------:R-:W-:Y:S05]  /*0930*/  BSYNC B0 ;  /* 0x0000000000007941 */ /* 0x000fea0003800000 */
.L_x_6430:
[----:B------:R-:W-:Y:S01]  /*0940*/  BSSY B0, `(.L_x_6432) ;  /* 0x000000f000007945 */ /* 0x000fe20003800000 */
[----:B------:R-:W-:-:S03]  /*0950*/  ISETP.GE.AND P2, PT, R6, R3, PT ;  /* 0x000000030600720c */ /* 0x000fc60003f46270 */
[----:B------:R-:W-:Y:S10]  /*0960*/  @P1 BRA `(.L_x_6433) ;  /* 0x0000000000301947 */ /* 0x000ff40003800000 */
        /* <DEDUP_REMOVED lines=8> */
[----:B--2---:R-:W-:Y:S02]  /*09f0*/  LEA R14, P1, R10, UR4, 0x1 ;  /* 0x000000040a0e7c11 */ /* 0x004fe4000f8208ff */
[----:B------:R-:W-:-:S04]  /*0a00*/  IADD3 R7, R11, R0, RZ ;  /* 0x000000000b077210 */ /* 0x000fc80007ffe0ff */
[----:B------:R-:W-:-:S05]  /*0a10*/  LEA.HI.X R15, R10, UR5, R7, 0x1, P1 ;  /* 0x000000050a0f7c11 */ /* 0x000fca00088f0c07 */
[----:B------:R3:W-:Y:S02]  /*0a20*/  STG.E.128 desc[UR14][R14.64], RZ ;  /* 0x000000ff0e007986 */ /* 0x0007e4000c101d0e */
.L_x_6433:
[----:B------:R-:W-:Y:S05]  /*0a30*/  BSYNC B0 ;  /* 0x0000000000007941 */ /* 0x000fea0003800000 */
.L_x_6432:
[----:B------:R-:W-:Y:S04]  /*0a40*/  BSSY B0, `(.L_x_6434) ;  /* 0x000000d000007945 */ /* 0x000fe80003800000 */
[----:B------:R-:W-:Y:S05]  /*0a50*/  @P2 BRA `(.L_x_6435) ;  /* 0x00000000002c2947 */ /* 0x000fea0003800000 */
[----:B------:R-:W-:Y:S01]  /*0a60*/  IADD3 R7, P1, R8, 0x30, RZ ;  /* 0x0000003008077810 */ /* 0x000fe20007f3e0ff */
[----:B------:R-:W-:Y:S01]  /*0a70*/  ULDC.64 UR4, c[0x0][0x280] ;  /* 0x0000a00000047ab9 */ /* 0x000fe20000000a00 */
[----:B------:R-:W-:Y:S02]  /*0a80*/  MOV R12, R34 ;  /* 0x00000022000c7202 */ /* 0x000fe40000000f00 */
[----:B-1----:R-:W-:-:S03]  /*0a90*/  IADD3.X R11, RZ, R9, RZ, P1, !PT ;  /* 0x00000009ff0b7210 */ /* 0x002fc60000ffe4ff */
[----:B------:R-:W-:-:S04]  /*0aa0*/  IMAD.WIDE.U32 R12, R7, R4, R12 ;  /* 0x00000004070c7225 */ /* 0x000fc800078e000c */
[----:B------:R-:W-:Y:S01]  /*0ab0*/  IMAD R0, R11, R4, RZ ;  /* 0x000000040b007224 */ /* 0x000fe200078e02ff */
[----:B------:R-:W-:-:S03]  /*0ac0*/  LEA R4, P1, R12, UR4, 0x1 ;  /* 0x000000040c047c11 */ /* 0x000fc6000f8208ff */
[----:B------:R-:W-:-:S05]  /*0ad0*/  IMAD R5, R7, R5, R0 ;  /* 0x0000000507057224 */ /* 0x000fca00078e0200 */
[----:B------:R-:W-:-:S04]  /*0ae0*/  IADD3 R5, R13, R5, RZ ;  /* 0x000000050d057210 */ /* 0x000fc80007ffe0ff */
[----:B------:R-:W-:-:S05]  /*0af0*/  LEA.HI.X R5, R12, UR5, R5, 0x1, P1 ;  /* 0x000000050c057c11 */ /* 0x000fca00088f0c05 */
[----:B------:R4:W-:Y:S02]  /*0b00*/  STG.E.128 desc[UR14][R4.64], RZ ;  /* 0x000000ff04007986 */ /* 0x0009e4000c101d0e */
.L_x_6435:
[----:B------:R-:W-:Y:S05]  /*0b10*/  BSYNC B0 ;  /* 0x0000000000007941 */ /* 0x000fea0003800000 */
.L_x_6434:
        /* <DEDUP_REMOVED lines=15> */
.L_x_6427:
        /* <DEDUP_REMOVED lines=24> */
.L_x_6436:
        /* <DEDUP_REMOVED lines=62> */
[----:B-----5:R-:W-:-:S04]  /*1170*/  IMAD.WIDE.U32 R10, R0, UR4, RZ ;  /* 0x00000004000a7c25 */ /* 0x020fc8000f8e00ff */
        /* <DEDUP_REMOVED lines=17> */
.L_x_6437:
        /* <DEDUP_REMOVED lines=49> */
.L_x_6439:
[----:B------:R-:W-:Y:S01]  /*15a0*/  @!P1 LOP3.LUT R17, RZ, R13, RZ, 0x33, !PT ;  /* 0x0000000dff119212 */ /* 0x000fe200078e33ff */
[----:B------:R-:W-:Y:S01]  /*15b0*/  IMAD R8, R25, R124, RZ ;  /* 0x0000007c19087224 */ /* 0x000fe200078e02ff */
[----:B------:R-:W-:Y:S02]  /*15c0*/  MOV R13, R9 ;  /* 0x00000009000d7202 */ /* 0x000fe40000000f00 */
[----:B------:R-:W-:Y:S01]  /*15d0*/  SHF.R.S32.HI R23, RZ, 0x1f, R17 ;  /* 0x0000001fff177819 */ /* 0x000fe20000011411 */
[-C--:B------:R-:W-:Y:S01]  /*15e0*/  IMAD R9, R125, R27.reuse, R8 ;  /* 0x0000001b7d097224 */ /* 0x080fe200078e0208 */
[----:B------:R-:W-:Y:S01]  /*15f0*/  @P4 IADD3 R0, R11, R0, RZ ;  /* 0x000000000b004210 */ /* 0x000fe20007ffe0ff */
[----:B------:R-:W-:-:S04]  /*1600*/  IMAD.WIDE.U32 R12, R124, R27, R12 ;  /* 0x0000001b7c0c7225 */ /* 0x000fc800078e000c */
[----:B--2---:R-:W-:Y:S01]  /*1610*/  IMAD R8, R23, R2, RZ ;  /* 0x0000000217087224 */ /* 0x004fe200078e02ff */
[----:B------:R-:W-:Y:S01]  /*1620*/  IADD3 R13, R13, R9, RZ ;  /* 0x000000090d0d7210 */ /* 0x000fe20007ffe0ff */
[----:B-1----:R-:W-:-:S04]  /*1630*/  @P4 IMAD.WIDE.U32 R20, R0, R4, RZ ;  /* 0x0000000400144225 */ /* 0x002fc800078e00ff */
        /* <DEDUP_REMOVED lines=17> */
.L_x_6438:
[----:B------:R-:W-:Y:S01]  /*1750*/  ISETP.NE.AND P3, PT, R176, -0x1, PT ;  /* 0xffffffffb000780c */ /* 0x000fe20003f65270 */
[----:B------:R-:W-:Y:S01]  /*1760*/  VIADD R177, R101, 0xffffffff ;  /* 0xffffffff65b17836 */ /* 0x000fe20000000000 */
[----:B------:R-:W-:Y:S01]  /*1770*/  SHF.R.S32.HI R75, RZ, 0x1f, R6 ;  /* 0x0000001fff4b7819 */ /* 0x000fe20000011406 */
[----:B------:R-:W-:Y:S01]  /*1780*/  ULDC.64 UR4, c[0x0][0x258] ;  /* 0x0000960000047ab9 */ /* 0x000fe20000000a00 */
[----:B------:R-:W-:Y:S01]  /*1790*/  IADD3 R173, -R77, R74, RZ ;  /* 0x0000004a4dad7210 */ /* 0x000fe20007ffe1ff */
[----:B------:R-:W1:Y:S01]  /*17a0*/  S2UR UR6, SR_CgaCtaId ;  /* 0x00000000000679c3 */ /* 0x000e620000008800 */
[----:B------:R-:W-:Y:S01]  /*17b0*/  LEA.HI R11, R75, R6, RZ, 0x3 ;  /* 0x000000064b0b7211 */ /* 0x000fe200078f18ff */
[----:B------:R-:W-:Y:S01]  /*17c0*/  ULDC UR8, c[0x0][0x39c] ;  /* 0x0000e70000087ab9 */ /* 0x000fe20000000800 */
[----:B------:R-:W-:Y:S02]  /*17d0*/  SHF.R.S32.HI R33, RZ, 0x1f, R34 ;  /* 0x0000001fff217819 */ /* 0x000fe40000011422 */
[----:B------:R-:W-:-:S02]  /*17e0*/  SHF.R.S32.HI R18, RZ, 0x3, R11 ;  /* 0x00000003ff127819 */ /* 0x000fc4000001140b */
[----:B------:R-:W-:Y:S01]  /*17f0*/  LOP3.LUT R11, R11, 0xfffffff8, RZ, 0xc0, !PT ;  /* 0xfffffff80b0b7812 */ /* 0x000fe200078ec0ff */
[----:B------:R-:W2:Y:S01]  /*1800*/  @P3 LDC.64 R4, c[0x0][0x240] ;  /* 0x00009000ff043b82 */ /* 0x000ea20000000a00 */
[----:B------:R-:W-:Y:S01]  /*1810*/  @!P3 SHF.R.S32.HI R9, RZ, 0x1f, R7 ;  /* 0x0000001fff09b819 */ /* 0x000fe20000011407 */
[----:B------:R-:W-:Y:S01]  /*1820*/  IMAD R33, R33, UR4, RZ ;  /* 0x0000000421217c24 */ /* 0x000fe2000f8e02ff */
[CC--:B------:R-:W-:Y:S02]  /*1830*/  ISETP.GE.AND P1, PT, R18.reuse, R173.reuse, PT ;  /* 0x000000ad1200720c */ /* 0x0c0fe40003f26270 */
[----:B------:R-:W-:Y:S01]  /*1840*/  IADD3 R16, R18, 0x10, RZ ;  /* 0x0000001012107810 */ /* 0x000fe20007ffe0ff */
[----:B------:R-:W-:Y:S01]  /*1850*/  IMAD R33, R34, UR5, R33 ;  /* 0x0000000522217c24 */ /* 0x000fe2000f8e0221 */
[--C-:B------:R-:W-:Y:S01]  /*1860*/  SHF.R.S32.HI R19, RZ, 0x1f, R18.reuse ;  /* 0x0000001fff137819 */ /* 0x100fe20000011412 */
[----:B------:R-:W3:Y:S01]  /*1870*/  @!P3 LDC.64 R2, c[0x0][0x228] ;  /* 0x00008a00ff02bb82 */ /* 0x000ee20000000a00 */
[----:B------:R-:W-:Y:S01]  /*1880*/  ISETP.GE.AND P2, PT, R16, R173, PT ;  /* 0x000000ad1000720c */ /* 0x000fe20003f46270 */
[----:B------:R-:W-:-:S06]  /*1890*/  IMAD.WIDE R36, R37, 0x40, R18 ;  /* 0x0000004025247825 */ /* 0x000fcc00078e0212 */
[----:B------:R-:W4:Y:S06]  /*18a0*/  LDC.64 R128, c[0x0][0x250] ;  /* 0x00009400ff807b82 */ /* 0x000f2c0000000a00 */
[----:B------:R-:W4:Y:S01]  /*18b0*/  @!P2 S2R R22, SR_CgaCtaId ;  /* 0x000000000016a919 */ /* 0x000f220000008800 */
[----:B--2---:R-:W-:Y:S01]  /*18c0*/  @P3 IMAD.WIDE.U32 R30, R176, R4, RZ ;  /* 0x00000004b01e3225 */ /* 0x004fe200078e00ff */
[----:B------:R-:W2:Y:S03]  /*18d0*/  @!P2 LDC.64 R14, c[0x0][0x240] ;  /* 0x00009000ff0eab82 */ /* 0x000ea60000000a00 */
[----:B---3--:R-:W-:-:S02]  /*18e0*/  @!P3 IMAD R4, R9, R2, RZ ;  /* 0x000000020904b224 */ /* 0x008fc400078e02ff */
[----:B------:R-:W-:-:S04]  /*18f0*/  @!P3 IMAD.WIDE.U32 R12, R7, R2, RZ ;  /* 0x00000002070cb225 */ /* 0x000fc800078e00ff */
[----:B------:R-:W-:Y:S02]  /*1900*/  @!P3 IMAD R9, R7, R3, R4 ;  /* 0x000000030709b224 */ /* 0x000fe400078e0204 */
[----:B------:R-:W-:Y:S02]  /*1910*/  @P3 IMAD R4, R176, R5, R31 ;  /* 0x00000005b0043224 */ /* 0x000fe400078e021f */
[----:B------:R-:W-:Y:S01]  /*1920*/  IMAD.SHL.U32 R3, R18, 0x40, RZ ;  /* 0x0000004012037824 */ /* 0x000fe200078e00ff */
[----:B------:R-:W-:Y:S01]  /*1930*/  @!P3 IADD3 R4, R13, R9, RZ ;  /* 0x000000090d04b210 */ /* 0x000fe20007ffe0ff */
[----:B------:R-:W-:Y:S02]  /*1940*/  IMAD.IADD R5, R6, 0x1, -R11 ;  /* 0x0000000106057824 */ /* 0x000fe400078e0a0b */
[----:B------:R-:W-:Y:S01]  /*1950*/  IMAD.SHL.U32 R2, R177, 0x80, RZ ;  /* 0x00000080b1027824 */ /* 0x000fe200078e00ff */
[----:B------:R-:W-:Y:S01]  /*1960*/  LOP3.LUT R7, R3, 0x1c0, RZ, 0xc0, !PT ;  /* 0x000001c003077812 */ /* 0x000fe200078ec0ff */
[----:B------:R-:W-:-:S02]  /*1970*/  IMAD.SHL.U32 R180, R5, 0x8, RZ ;  /* 0x0000000805b47824 */ /* 0x000fc400078e00ff */
[----:B------:R-:W-:Y:S02]  /*1980*/  @!P3 IMAD.MOV.U32 R30, RZ, RZ, R12 ;  /* 0x000000ffff1eb224 */ /* 0x000fe400078e000c */
[----:B------:R-:W-:Y:S01]  /*1990*/  IMAD.IADD R3, R73, 0x1, -R2 ;  /* 0x0000000149037824 */ /* 0x000fe200078e0a02 */
[----:B------:R-:W-:Y:S01]  /*19a0*/  SHF.R.S32.HI R9, RZ, 0x1f, R180 ;  /* 0x0000001fff097819 */ /* 0x000fe200000114b4 */
[----:B------:R-:W3:Y:S01]  /*19b0*/  @!P1 LDC.64 R12, c[0x0][0x240] ;  /* 0x00009000ff0c9b82 */ /* 0x000ee20000000a00 */
[----:B------:R-:W-:Y:S01]  /*19c0*/  IADD3 R30, P3, R180, R30, RZ ;  /* 0x0000001eb41e7210 */ /* 0x000fe20007f7e0ff */
[----:B------:R-:W-:Y:S01]  /*19d0*/  IMAD.SHL.U32 R171, R5, 0x40, RZ ;  /* 0x0000004005ab7824 */ /* 0x000fe200078e00ff */
[----:B------:R-:W-:Y:S02]  /*19e0*/  ISETP.GE.AND P5, PT, R18, R3, PT ;  /* 0x000000031200720c */ /* 0x000fe40003fa6270 */
[----:B------:R-:W-:Y:S01]  /*19f0*/  IADD3 R20, P4, R180, R20, RZ ;  /* 0x00000014b4147210 */ /* 0x000fe20007f9e0ff */
[----:B------:R-:W-:Y:S01]  /*1a00*/  IMAD.X R31, R9, 0x1, R4, P3 ;  /* 0x00000001091f7824 */ /* 0x000fe200018e0604 */
[----:B-----5:R-:W-:Y:S01]  /*1a10*/  LOP3.LUT R10, R7, 0x38, R180, 0xf8, !PT ;  /* 0x00000038070a7812 */ /* 0x020fe200078ef8b4 */
[----:B------:R-:W-:Y:S01]  /*1a20*/  VIADD R4, R18, 0x20 ;  /* 0x0000002012047836 */ /* 0x000fe20000000000 */
[----:B------:R-:W-:Y:S01]  /*1a30*/  SHF.R.U32.HI R7, RZ, 0x3, R7 ;  /* 0x00000003ff077819 */ /* 0x000fe20000011607 */
[C---:B------:R-:W-:Y:S01]  /*1a40*/  IMAD.X R21, R9.reuse, 0x1, R8, P4 ;  /* 0x0000000109157824 */ /* 0x040fe200020e0608 */
[----:B------:R-:W-:Y:S01]  /*1a50*/  IADD3 R28, P6, R180, R28, RZ ;  /* 0x0000001cb41c7210 */ /* 0x000fe20007fde0ff */
[----:B------:R-:W-:Y:S01]  /*1a60*/  IMAD.WIDE.U32 R34, R34, UR4, R30 ;  /* 0x0000000422227c25 */ /* 0x000fe2000f8e001e */
[----:B------:R-:W-:Y:S01]  /*1a70*/  ISETP.GE.AND P4, PT, R4, R173, PT ;  /* 0x000000ad0400720c */ /* 0x000fe20003f86270 */
[----:B------:R-:W-:Y:S01]  /*1a80*/  UMOV UR4, 0x400 ;  /* 0x0000040000047882 */ /* 0x000fe20000000000 */
[----:B------:R-:W-:Y:S01]  /*1a90*/  LOP3.LUT R7, R10, R7, RZ, 0x3c, !PT ;  /* 0x000000070a077212 */ /* 0x000fe200078e3cff */
[----:B------:R-:W4:Y:S01]  /*1aa0*/  @!P5 S2R R24, SR_CgaCtaId ;  /* 0x000000000018d919 */ /* 0x000f220000008800 */
[----:B------:R-:W4:Y:S01]  /*1ab0*/  @!P1 LDC.64 R10, c[0x0][0x210] ;  /* 0x00008400ff0a9b82 */ /* 0x000f220000000a00 */
[----:B------:R-:W-:Y:S01]  /*1ac0*/  IADD3.X R29, R9, R0, RZ, P6, !PT ;  /* 0x00000000091d7210 */ /* 0x000fe200037fe4ff */
[----:B------:R-:W-:Y:S01]  /*1ad0*/  IMAD.IADD R35, R35, 0x1, R33 ;  /* 0x0000000123237824 */ /* 0x000fe200078e0221 */
[----:B------:R-:W-:Y:S01]  /*1ae0*/  @!P2 IADD3 R26, P3, R36, 0x10, RZ ;  /* 0x00000010241aa810 */ /* 0x000fe20007f7e0ff */
[----:B------:R-:W-:Y:S01]  /*1af0*/  @!P2 IMAD.MOV.U32 R42, RZ, RZ, R34 ;  /* 0x000000ffff2aa224 */ /* 0x000fe200078e0022 */
[----:B------:R-:W-:Y:S01]  /*1b00*/  LEA.HI R0, R75, R6, RZ, 0x6 ;  /* 0x000000064b007211 */ /* 0x000fe200078f30ff */
[----:B------:R-:W-:Y:S01]  /*1b10*/  @!P2 IMAD.MOV.U32 R43, RZ, RZ, R35 ;  /* 0x000000ffff2ba224 */ /* 0x000fe200078e0023 */
[----:B------:R-:W-:Y:S01]  /*1b20*/  @!P5 MOV R33, 0x400 ;  /* 0x000004000021d802 */ /* 0x000fe20000000f00 */
[----:B------:R-:W4:Y:S01]  /*1b30*/  @!P2 LDC.64 R8, c[0x0][0x210] ;  /* 0x00008400ff08ab82 */ /* 0x000f220000000a00 */
[----:B------:R-:W4:Y:S01]  /*1b40*/  @!P4 S2R R32, SR_CgaCtaId ;  /* 0x000000000020c919 */ /* 0x000f220000008800 */
[----:B---3--:R-:W-:Y:S01]  /*1b50*/  @!P1 IMAD R30, R37, R12, RZ ;  /* 0x0000000c251e9224 */ /* 0x008fe200078e02ff */
[----:B------:R-:W-:Y:S01]  /*1b60*/  SHF.L.U32 R0, R0, 0x3, RZ ;  /* 0x0000000300007819 */ /* 0x000fe200000006ff */
[----:B------:R-:W-:Y:S01]  /*1b70*/  @!P2 IMAD.X R31, RZ, RZ, R37, P3 ;  /* 0x000000ffff1fa224 */ /* 0x000fe200018e0625 */
[----:B-1----:R-:W-:Y:S01]  /*1b80*/  ULEA UR4, UR6, UR4, 0x18 ;  /* 0x0000000406047291 */ /* 0x002fe2000f8ec03f */
[----:B------:R-:W-:Y:S01]  /*1b90*/  @!P1 IMAD R30, R36, R13, R30 ;  /* 0x0000000d241e9224 */ /* 0x000fe200078e021e */
[----:B------:R-:W-:Y:S01]  /*1ba0*/  LOP3.LUT R7, R7, 0xfffffe00, R0, 0xf8, !PT ;  /* 0xfffffe0007077812 */ /* 0x000fe200078ef800 */
[----:B--2---:R-:W-:Y:S01]  /*1bb0*/  @!P2 IMAD R13, R31, R14, RZ ;  /* 0x0000000e1f0da224 */ /* 0x004fe200078e02ff */
[----:B------:R-:W-:Y:S01]  /*1bc0*/  IADD3 R0, R18, 0x30, RZ ;  /* 0x0000003012007810 */ /* 0x000fe20007ffe0ff */
[----:B------:R-:W-:Y:S01]  /*1bd0*/  @!P1 IMAD.WIDE.U32 R40, R36, R12, R34 ;  /* 0x0000000c24289225 */ /* 0x000fe200078e0022 */
[----:B------:R-:W-:Y:S01]  /*1be0*/  LEA R179, R7, UR4, 0x1 ;  /* 0x0000000407b37c11 */ /* 0x000fe2000f8e08ff */
[----:B------:R-:W-:Y:S01]  /*1bf0*/  ULDC.64 UR6, c[0x0][0x268] ;  /* 0x00009a0000067ab9 */ /* 0x000fe20000000a00 */
[----:B------:R-:W-:Y:S01]  /*1c00*/  ISETP.GE.AND P6, PT, R0, R173, PT ;  /* 0x000000ad0000720c */ /* 0x000fe20003fc6270 */
[----:B------:R-:W-:Y:S01]  /*1c10*/  @!P2 IMAD R15, R26, R15, R13 ;  /* 0x0000000f1a0fa224 */ /* 0x000fe200078e020d */
[----:B------:R-:W-:Y:S01]  /*1c20*/  @!P1 IADD3 R30, R41, R30, RZ ;  /* 0x0000001e291e9210 */ /* 0x000fe20007ffe0ff */
[----:B------:R-:W1:Y:S01]  /*1c30*/  @!P4 LDC.64 R12, c[0x0][0x240] ;  /* 0x00009000ff0ccb82 */ /* 0x000e620000000a00 */
[----:B----4-:R-:W-:Y:S01]  /*1c40*/  @!P1 LEA R38, P3, R40, R10, 0x1 ;  /* 0x0000000a28269211 */ /* 0x010fe200078608ff */
[----:B------:R-:W-:Y:S01]  /*1c50*/  @!P2 IMAD.WIDE.U32 R42, R26, R14, R42 ;  /* 0x0000000e1a2aa225 */ /* 0x000fe200078e002a */
[----:B------:R-:W-:-:S02]  /*1c60*/  @!P2 MOV R31, 0x400 ;  /* 0x00000400001fa802 */ /* 0x000fc40000000f00 */
[----:B------:R-:W-:Y:S01]  /*1c70*/  @!P1 LEA.HI.X R39, R40, R11, R30, 0x1, P3 ;  /* 0x0000000b28279211 */ /* 0x000fe200018f0c1e */
[----:B------:R-:W-:Y:S01]  /*1c80*/  @!P2 IMAD.IADD R14, R43, 0x1, R15 ;  /* 0x000000012b0ea824 */ /* 0x000fe200078e020f */
[----:B------:R-:W-:Y:S01]  /*1c90*/  @!P5 LEA R24, R24, R33, 0x18 ;  /* 0x000000211818d211 */ /* 0x000fe200078ec0ff */
[----:B------:R-:W-:Y:S01]  /*1ca0*/  @!P4 IMAD.MOV.U32 R44, RZ, RZ, R34 ;  /* 0x000000ffff2cc224 */ /* 0x000fe200078e0022 */
[C---:B------:R-:W-:Y:S01]  /*1cb0*/  @!P2 LEA R40, P3, R42.reuse, R8, 0x1 ;  /* 0x000000082a28a211 */ /* 0x040fe200078608ff */
[----:B------:R-:W2:Y:S01]  /*1cc0*/  @!P6 LDC.64 R10, c[0x0][0x240] ;  /* 0x00009000ff0aeb82 */ /* 0x000ea20000000a00 */
[----:B------:R-:W-:Y:S01]  /*1cd0*/  @!P4 MOV R15, 0x400 ;  /* 0x00000400000fc802 */ /* 0x000fe20000000f00 */
[----:B------:R-:W3:Y:S01]  /*1ce0*/  @!P6 S2R R30, SR_CgaCtaId ;  /* 0x00000000001ee919 */ /* 0x000ee20000008800 */
[----:B------:R-:W-:Y:S01]  /*1cf0*/  @!P2 LEA.HI.X R41, R42, R9, R14, 0x1, P3 ;  /* 0x000000092a29a211 */ /* 0x000fe200018f0c0e */
[----:B------:R-:W-:Y:S01]  /*1d00*/  IMAD.WIDE.U32 R130, R18, R124, R28 ;  /* 0x0000007c12827225 */ /* 0x000fe200078e001c */
[----:B------:R-:W-:Y:S01]  /*1d10*/  @!P4 IADD3 R33, P3, R36, 0x20, RZ ;  /* 0x000000202421c810 */ /* 0x000fe20007f7e0ff */
[----:B------:R-:W-:Y:S01]  /*1d20*/  @!PT LDS RZ, [RZ] ;  /* 0x00000000fffff984 */ /* 0x000fe20000000800 */
[----:B------:R-:W-:Y:S01]  /*1d30*/  @!PT LDS RZ, [RZ] ;  /* 0x00000000fffff984 */ /* 0x000fe20000000800 */
[----:B------:R-:W-:Y:S01]  /*1d40*/  @!PT LDS RZ, [RZ] ;  /* 0x00000000fffff984 */ /* 0x000fe20000000800 */
[----:B------:R4:W-:Y:S01]  /*1d50*/  @!P1 LDGSTS.E.BYPASS.LTC128B.128 [R179], desc[UR14][R38.64] ;  /* 0x0000000026b39fae */ /* 0x0009e2000b901d4e */
[----:B------:R-:W-:-:S02]  /*1d60*/  @!P4 LEA R32, R32, R15, 0x18 ;  /* 0x0000000f2020c211 */ /* 0x000fc400078ec0ff */
[----:B------:R-:W3:Y:S01]  /*1d70*/  @!P4 LDC.64 R14, c[0x0][0x210] ;  /* 0x00008400ff0ecb82 */ /* 0x000ee20000000a00 */
[----:B------:R-:W-:Y:S01]  /*1d80*/  @!P4 IMAD.X R9, RZ, RZ, R37, P3 ;  /* 0x000000ffff09c224 */ /* 0x000fe200018e0625 */
[----:B------:R-:W-:Y:S02]  /*1d90*/  ISETP.GE.AND P3, PT, R16, R3, PT ;  /* 0x000000031000720c */ /* 0x000fe40003f66270 */
[----:B------:R-:W-:Y:S02]  /*1da0*/  @!P2 LEA R22, R22, R31, 0x18 ;  /* 0x0000001f1616a211 */ /* 0x000fe400078ec0ff */
[----:B------:R-:W-:Y:S02]  /*1db0*/  @!P4 MOV R45, R35 ;  /* 0x00000023002dc202 */ /* 0x000fe40000000f00 */
[----:B------:R-:W-:Y:S01]  /*1dc0*/  @!P6 IADD3 R31, P1, R36, 0x30, RZ ;  /* 0x00000030241fe810 */ /* 0x000fe20007f3e0ff */
[----:B------:R-:W-:Y:S01]  /*1dd0*/  @!P2 IMAD R36, R7, 0x2, R22 ;  /* 0x000000020724a824 */ /* 0x000fe200078e0216 */
[----:B------:R-:W-:Y:S01]  /*1de0*/  LOP3.LUT R171, R171, 0x1c0, RZ, 0xc0, !PT ;  /* 0x000001c0abab7812 */ /* 0x000fe200078ec0ff */
[----:B-1----:R-:W-:Y:S01]  /*1df0*/  @!P4 IMAD.WIDE.U32 R44, R33, R12, R44 ;  /* 0x0000000c212cc225 */ /* 0x002fe200078e002c */
[----:B------:R-:W-:-:S02]  /*1e00*/  @!P6 IADD3.X R37, RZ, R37, RZ, P1, !PT ;  /* 0x00000025ff25e210 */ /* 0x000fc40000ffe4ff */
[----:B------:R-:W-:Y:S01]  /*1e10*/  IADD3 R22, P1, R18, R27, RZ ;  /* 0x0000001b12167210 */ /* 0x000fe20007f3e0ff */
[----:B------:R-:W1:Y:S01]  /*1e20*/  @!P3 S2R R26, SR_CgaCtaId ;  /* 0x00000000001ab919 */ /* 0x000e620000008800 */
[----:B------:R-:W-:Y:S02]  /*1e30*/  IMAD R27, R19, R124, RZ ;  /* 0x0000007c131b7224 */ /* 0x000fe400078e02ff */
[----:B--2---:R-:W-:Y:S01]  /*1e40*/  @!P6 IMAD R42, R37, R10, RZ ;  /* 0x0000000a252ae224 */ /* 0x004fe200078e02ff */
[----:B------:R-:W-:Y:S01]  /*1e50*/  IADD3.X R25, R19, R25, RZ, P1, !PT ;  /* 0x0000001913197210 */ /* 0x000fe20000ffe4ff */
[----:B------:R2:W-:Y:S01]  /*1e60*/  @!P2 LDGSTS.E.BYPASS.LTC128B.128 [R36+0x800], desc[UR14][R40.64] ;  /* 0x008000002824afae */ /* 0x0005e2000b901d4e */
[----:B------:R-:W-:Y:S01]  /*1e70*/  ISETP.GE.AND P1, PT, R4, R3, PT ;  /* 0x000000030400720c */ /* 0x000fe20003f26270 */
[----:B------:R-:W-:Y:S02]  /*1e80*/  @!P6 IMAD R19, R31, R11, R42 ;  /* 0x0000000b1f13e224 */ /* 0x000fe400078e022a */
[----:B----4-:R-:W-:Y:S01]  /*1e90*/  @!P6 IMAD.MOV.U32 R38, RZ, RZ, R34 ;  /* 0x000000ffff26e224 */ /* 0x010fe200078e0022 */
[----:B---3--:R-:W-:Y:S01]  /*1ea0*/  @!P4 LEA R14, P2, R44, R14, 0x1 ;  /* 0x0000000e2c0ec211 */ /* 0x008fe200078408ff */
[----:B------:R-:W-:-:S02]  /*1eb0*/  @!P4 IMAD R34, R9, R12, RZ ;  /* 0x0000000c0922c224 */ /* 0x000fc400078e02ff */
[----:B------:R-:W3:Y:S01]  /*1ec0*/  @!P6 LDC.64 R8, c[0x0][0x210] ;  /* 0x00008400ff08eb82 */ /* 0x000ee20000000a00 */
[----:B------:R-:W-:Y:S02]  /*1ed0*/  @!P6 IMAD.MOV.U32 R39, RZ, RZ, R35 ;  /* 0x000000ffff27e224 */ /* 0x000fe400078e0023 */
[----:B------:R-:W-:Y:S02]  /*1ee0*/  @!P4 IMAD R34, R33, R13, R34 ;  /* 0x0000000d2122c224 */ /* 0x000fe400078e0222 */
[----:B------:R-:W-:-:S03]  /*1ef0*/  @!P6 IMAD.WIDE.U32 R38, R31, R10, R38 ;  /* 0x0000000a1f26e225 */ /* 0x000fc600078e0026 */
[----:B------:R-:W2:Y:S01]  /*1f00*/  @!P5 LDC.64 R12, c[0x0][0x218] ;  /* 0x00008600ff0cdb82 */ /* 0x000ea20000000a00 */
[----:B------:R-:W-:Y:S02]  /*1f10*/  @!P4 IMAD.IADD R34, R45, 0x1, R34 ;  /* 0x000000012d22c824 */ /* 0x000fe400078e0222 */
[----:B------:R-:W-:Y:S01]  /*1f20*/  IMAD R103, R18, R125, R27 ;  /* 0x0000007d12677224 */ /* 0x000fe200078e021b */
[----:B------:R-:W-:Y:S01]  /*1f30*/  @!P6 MOV R27, 0x400 ;  /* 0x00000400001be802 */ /* 0x000fe20000000f00 */
[----:B------:R-:W-:Y:S01]  /*1f40*/  @!P6 IMAD.IADD R19, R39, 0x1, R19 ;  /* 0x000000012713e824 */ /* 0x000fe200078e0213 */
[----:B------:R-:W-:Y:S01]  /*1f50*/  @!P4 LEA.HI.X R15, R44, R15, R34, 0x1, P2 ;  /* 0x0000000f2c0fc211 */ /* 0x000fe200010f0c22 */
[----:B------:R-:W-:Y:S01]  /*1f60*/  IMAD.SHL.U32 R34, R125, 0x20, RZ ;  /* 0x000000207d227824 */ /* 0x000fe200078e00ff */
[----:B------:R-:W4:Y:S01]  /*1f70*/  @!P3 LDC.64 R10, c[0x0][0x218] ;  /* 0x00008600ff0abb82 */ /* 0x000f220000000a00 */
[----:B------:R-:W-:Y:S01]  /*1f80*/  @!P6 LEA R30, R30, R27, 0x18 ;  /* 0x0000001b1e1ee211 */ /* 0x000fe200078ec0ff */
[----:B------:R-:W-:Y:S01]  /*1f90*/  @!P4 IMAD R27, R7, 0x2, R32 ;  /* 0x00000002071bc824 */ /* 0x000fe200078e0220 */
[----:B------:R-:W-:Y:S01]  /*1fa0*/  IADD3 R103, R131, R103, RZ ;  /* 0x0000006783677210 */ /* 0x000fe20007ffe0ff */
[----:B------:R-:W-:-:S03]  /*1fb0*/  IMAD.WIDE.U32 R32, R124, 0x20, RZ ;  /* 0x000000207c207825 */ /* 0x000fc600078e00ff */
[----:B------:R4:W-:Y:S01]  /*1fc0*/  @!P4 LDGSTS.E.BYPASS.LTC128B.128 [R27+0x1000], desc[UR14][R14.64] ;  /* 0x010000000e1bcfae */ /* 0x0009e2000b901d4e */
[----:B---3--:R-:W-:Y:S01]  /*1fd0*/  @!P6 LEA R28, P2, R38, R8, 0x1 ;  /* 0x00000008261ce211 */ /* 0x008fe200078408ff */
[----:B------:R-:W-:-:S03]  /*1fe0*/  IMAD R25, R25, R128, RZ ;  /* 0x0000008019197224 */ /* 0x000fc600078e02ff */
[----:B------:R-:W-:Y:S01]  /*1ff0*/  @!P6 LEA.HI.X R29, R38, R9, R19, 0x1, P2 ;  /* 0x00000009261de211 */ /* 0x000fe200010f0c13 */
[----:B------:R-:W-:Y:S01]  /*2000*/  IMAD R25, R22, R129, R25 ;  /* 0x0000008116197224 */ /* 0x000fe200078e0219 */
[----:B------:R-:W3:Y:S01]  /*2010*/  @!P1 LDC.64 R8, c[0x0][0x218] ;  /* 0x00008600ff089b82 */ /* 0x000ee20000000a00 */
[----:B------:R-:W-:Y:S02]  /*2020*/  @!P3 MOV R19, 0x400 ;  /* 0x000004000013b802 */ /* 0x000fe40000000f00 */
[C---:B--2---:R-:W-:Y:S02]  /*2030*/  @!P5 LEA R36, P4, R130.reuse, R12, 0x1 ;  /* 0x0000000c8224d211 */ /* 0x044fe400078808ff */
[----:B------:R-:W-:Y:S02]  /*2040*/  @!P1 IADD3 R12, P2, R130, R32, RZ ;  /* 0x00000020820c9210 */ /* 0x000fe40007f5e0ff */
[----:B-1----:R-:W-:Y:S01]  /*2050*/  @!P3 LEA R32, R26, R19, 0x18 ;  /* 0x000000131a20b211 */ /* 0x002fe200078ec0ff */
[----:B------:R-:W-:Y:S01]  /*2060*/  VIADD R26, R18, 0x40 ;  /* 0x00000040121a7836 */ /* 0x000fe20000000000 */
[----:B------:R-:W-:-:S02]  /*2070*/  @!P5 LEA.HI.X R37, R130, R13, R103, 0x1, P4 ;  /* 0x0000000d8225d211 */ /* 0x000fc400020f0c67 */
[C---:B------:R-:W-:Y:S02]  /*2080*/  @!P3 LEA R19, P4, R124.reuse, R130, 0x4 ;  /* 0x000000827c13b211 */ /* 0x040fe400078820ff */
[----:B------:R-:W-:Y:S02]  /*2090*/  @!P1 IADD3.X R13, R103, R33, R34, P2, !PT ;  /* 0x00000021670d9210 */ /* 0x000fe400017fe422 */
[----:B----4-:R-:W-:Y:S01]  /*20a0*/  @!P3 LEA R38, P2, R19, R10, 0x1 ;  /* 0x0000000a1326b211 */ /* 0x010fe200078408ff */
[C---:B------:R-:W-:Y:S01]  /*20b0*/  @!P5 IMAD R14, R7.reuse, 0x2, R24 ;  /* 0x00000002070ed824 */ /* 0x040fe200078e0218 */
[----:B------:R-:W-:Y:S02]  /*20c0*/  @!P3 LEA.HI.X R24, R124, R103, R125, 0x4, P4 ;  /* 0x000000677c18b211 */ /* 0x000fe400020f247d */
[----:B------:R-:W-:Y:S01]  /*20d0*/  @!P6 LEA R15, R7, R30, 0x1 ;  /* 0x0000001e070fe211 */ /* 0x000fe200078e08ff */
[C---:B------:R-:W-:Y:S01]  /*20e0*/  VIADD R30, R18.reuse, 0x60 ;  /* 0x00000060121e7836 */ /* 0x040fe20000000000 */
[----:B------:R-:W-:Y:S01]  /*20f0*/  @!P3 LEA.HI.X R39, R19, R11, R24, 0x1, P2 ;  /* 0x0000000b1327b211 */ /* 0x000fe200010f0c18 */
[----:B------:R-:W-:Y:S01]  /*2100*/  @!P3 IMAD R11, R7, 0x2, R32 ;  /* 0x00000002070bb824 */ /* 0x000fe200078e0220 */
[----:B------:R-:W-:Y:S01]  /*2110*/  IADD3 R24, R18, 0x50, RZ ;  /* 0x0000005012187810 */ /* 0x000fe20007ffe0ff */
[----:B------:R1:W-:Y:S01]  /*2120*/  @!P6 LDGSTS.E.BYPASS.LTC128B.128 [R15+0x1800], desc[UR14][R28.64] ;  /* 0x018000001c0fefae */ /* 0x0003e2000b901d4e */
[----:B------:R-:W-:-:S02]  /*2130*/  ISETP.GE.AND P2, PT, R0, R3, PT ;  /* 0x000000030000720c */ /* 0x000fc40003f46270 */
[-C--:B------:R-:W-:Y:S01]  /*2140*/  ISETP.GE.AND P6, PT, R26, R3.reuse, PT ;  /* 0x000000031a00720c */ /* 0x080fe20003fc6270 */
[----:B------:R-:W-:Y:S01]  /*2150*/  @!P5 LDGSTS.E.BYPASS.LTC128B.128 [R14+0x2000], desc[UR14][R36.64] ;  /* 0x02000000240edfae */ /* 0x000fe2000b901d4e */
[-C--:B------:R-:W-:Y:S02]  /*2160*/  ISETP.GE.AND P5, PT, R24, R3.reuse, PT ;  /* 0x000000031800720c */ /* 0x080fe40003fa6270 */
[----:B------:R-:W-:Y:S01]  /*2170*/  ISETP.GE.AND P4, PT, R30, R3, PT ;  /* 0x000000031e00720c */ /* 0x000fe20003f86270 */
[----:B------:R2:W-:Y:S01]  /*2180*/  @!P3 LDGSTS.E.BYPASS.LTC128B.128 [R11+0x2800], desc[UR14][R38.64] ;  /* 0x02800000260bbfae */ /* 0x0005e2000b901d4e */
[C---:B---3--:R-:W-:Y:S02]  /*2190*/  @!P1 LEA R42, P3, R12.reuse, R8, 0x1 ;  /* 0x000000080c2a9211 */ /* 0x048fe400078608ff */
[----:B------:R-:W-:Y:S02]  /*21a0*/  @!P1 MOV R19, 0x400 ;  /* 0x0000040000139802 */ /* 0x000fe40000000f00 */
[----:B------:R-:W-:Y:S01]  /*21b0*/  @!P1 LEA.HI.X R43, R12, R9, R13, 0x1, P3 ;  /* 0x000000090c2b9211 */ /* 0x000fe200018f0c0d */
[----:B------:R-:W3:Y:S01]  /*21c0*/  @!P2 S2R R10, SR_CgaCtaId ;  /* 0x00000000000aa919 */ /* 0x000ee20000008800 */
[----:B------:R-:W4:Y:S01]  /*21d0*/  @!P2 LDC.64 R8, c[0x0][0x218] ;  /* 0x00008600ff08ab82 */ /* 0x000f220000000a00 */
[----:B------:R-:W-:Y:S01]  /*21e0*/  @!P2 IMAD.MOV.U32 R102, RZ, RZ, R130 ;  /* 0x000000ffff66a224 */ /* 0x000fe200078e0082 */
[----:B------:R-:W-:Y:S01]  /*21f0*/  @!P6 MOV R13, 0x400 ;  /* 0x00000400000de802 */ /* 0x000fe20000000f00 */
[----:B------:R-:W3:Y:S01]  /*2200*/  @!P1 S2R R12, SR_CgaCtaId ;  /* 0x00000000000c9919 */ /* 0x000ee20000008800 */
[----:B------:R-:W-:Y:S01]  /*2210*/  @!P5 MOV R131, R103 ;  /* 0x000000670083d202 */ /* 0x000fe20000000f00 */
[----:B------:R-:W-:Y:S01]  /*2220*/  @!P2 IMAD.WIDE.U32 R40, R124, 0x30, R102 ;  /* 0x000000307c28a825 */ /* 0x000fe200078e0066 */
[----:B------:R-:W3:Y:S03]  /*2230*/  @!P5 S2R R32, SR_CgaCtaId ;  /* 0x000000000020d919 */ /* 0x000ee60000008800 */
[--C-:B------:R-:W-:Y:S01]  /*2240*/  @!P4 IMAD.MOV.U32 R102, RZ, RZ, R130.reuse ;  /* 0x000000ffff66c224 */ /* 0x100fe200078e0082 */
[----:B------:R-:W4:Y:S01]  /*2250*/  @!P6 S2R R34, SR_CgaCtaId ;  /* 0x000000000022e919 */ /* 0x000f220000008800 */
[----:B-1----:R-:W-:Y:S01]  /*2260*/  IADD3 R28, R18, 0x70, RZ ;  /* 0x00000070121c7810 */ /* 0x002fe20007ffe0ff */
[----:B------:R-:W-:Y:S01]  /*2270*/  @!P5 IMAD.WIDE.U32 R48, R124, 0x50, R130 ;  /* 0x000000507c30d825 */ /* 0x000fe200078e0082 */
[----:B------:R-:W-:-:S02]  /*2280*/  @!P2 MOV R15, 0x400 ;  /* 0x00000400000fa802 */ /* 0x000fc40000000f00 */
[----:B------:R-:W-:Y:S01]  /*2290*/  ISETP.GE.AND P3, PT, R28, R3, PT ;  /* 0x000000031c00720c */ /* 0x000fe20003f66270 */
[----:B--2---:R-:W1:Y:S01]  /*22a0*/  @!P4 S2R R38, SR_CgaCtaId ;  /* 0x000000000026c919 */ /* 0x004e620000008800 */
[----:B------:R-:W-:-:S11]  /*22b0*/  @!P5 MOV R11, 0x400 ;  /* 0x00000400000bd802 */ /* 0x000fd60000000f00 */
[----:B------:R-:W2:Y:S01]  /*22c0*/  @!P3 S2R R36, SR_CgaCtaId ;  /* 0x000000000024b919 */ /* 0x000ea20000008800 */
[----:B---3--:R-:W-:Y:S02]  /*22d0*/  @!P2 LEA R10, R10, R15, 0x18 ;  /* 0x0000000f0a0aa211 */ /* 0x008fe400078ec0ff */
[----:B------:R-:W3:Y:S01]  /*22e0*/  @!P6 LDC.64 R14, c[0x0][0x218] ;  /* 0x00008600ff0eeb82 */ /* 0x000ee20000000a00 */
[----:B------:R-:W-:Y:S02]  /*22f0*/  @!P1 LEA R12, R12, R19, 0x18 ;  /* 0x000000130c0c9211 */ /* 0x000fe400078ec0ff */
[C---:B------:R-:W-:Y:S01]  /*2300*/  @!P2 IMAD R27, R7.reuse, 0x2, R10 ;  /* 0x00000002071ba824 */ /* 0x040fe200078e020a */
[----:B------:R-:W-:Y:S02]  /*2310*/  @!P5 LEA R32, R32, R11, 0x18 ;  /* 0x0000000b2020d211 */ /* 0x000fe400078ec0ff */
[----:B------:R-:W-:Y:S01]  /*2320*/  @!P1 IMAD R19, R7, 0x2, R12 ;  /* 0x0000000207139824 */ /* 0x000fe200078e020c */
[----:B------:R-:W-:Y:S01]  /*2330*/  @!P3 MOV R11, 0x400 ;  /* 0x00000400000bb802 */ /* 0x000fe20000000f00 */
[----:B------:R-:W-:Y:S01]  /*2340*/  @!P2 IMAD R12, R125, 0x30, RZ ;  /* 0x000000307d0ca824 */ /* 0x000fe200078e02ff */
[----:B----4-:R-:W-:Y:S01]  /*2350*/  @!P6 LEA R34, R34, R13, 0x18 ;  /* 0x0000000d2222e211 */ /* 0x010fe200078ec0ff */
[----:B------:R-:W-:Y:S01]  /*2360*/  @!P5 IMAD R32, R7, 0x2, R32 ;  /* 0x000000020720d824 */ /* 0x000fe200078e0220 */
[----:B------:R4:W-:Y:S01]  /*2370*/  @!P1 LDGSTS.E.BYPASS.LTC128B.128 [R19+0x3000], desc[UR14][R42.64] ;  /* 0x030000002a139fae */ /* 0x0009e2000b901d4e */
[----:B------:R-:W-:-:S02]  /*2380*/  @!P4 MOV R13, 0x400 ;  /* 0x00000400000dc802 */ /* 0x000fc40000000f00 */
[----:B------:R-:W-:Y:S01]  /*2390*/  @!P2 IADD3 R12, R41, R12, RZ ;  /* 0x0000000c290ca210 */ /* 0x000fe20007ffe0ff */
[----:B------:R-:W-:Y:S01]  /*23a0*/  @!P6 IMAD R34, R7, 0x2, R34 ;  /* 0x000000020722e824 */ /* 0x000fe200078e0222 */
[----:B------:R-:W-:Y:S01]  /*23b0*/  @!P2 LEA R46, P1, R40, R8, 0x1 ;  /* 0x00000008282ea211 */ /* 0x000fe200078208ff */
[----:B------:R-:W-:Y:S01]  /*23c0*/  IMAD R8, R23, UR6, RZ ;  /* 0x0000000617087c24 */ /* 0x000fe2000f8e02ff */
[----:B-1----:R-:W-:Y:S02]  /*23d0*/  @!P4 LEA R38, R38, R13, 0x18 ;  /* 0x0000000d2626c211 */ /* 0x002fe400078ec0ff */
[----:B------:R-:W-:Y:S02]  /*23e0*/  @!P2 LEA.HI.X R47, R40, R9, R12, 0x1, P1 ;  /* 0x00000009282fa211 */ /* 0x000fe400008f0c0c */
[----:B------:R-:W1:Y:S01]  /*23f0*/  @!P5 LDC.64 R12, c[0x0][0x218] ;  /* 0x00008600ff0cdb82 */ /* 0x000e620000000a00 */
[----:B------:R-:W-:Y:S02]  /*2400*/  @!P6 LEA R23, P1, R124, R130, 0x6 ;  /* 0x000000827c17e211 */ /* 0x000fe400078230ff */
[----:B------:R1:W-:Y:S01]  /*2410*/  @!P2 LDGSTS.E.BYPASS.LTC128B.128 [R27+0x3800], desc[UR14][R46.64] ;  /* 0x038000002e1bafae */ /* 0x0003e2000b901d4e */
[----:B------:R-:W-:-:S02]  /*2420*/  @!P4 LEA R38, R7, R38, 0x1 ;  /* 0x000000260726c211 */ /* 0x000fc400078e08ff */
[----:B--2---:R-:W-:Y:S02]  /*2430*/  @!P3 LEA R36, R36, R11, 0x18 ;  /* 0x0000000b2424b211 */ /* 0x004fe400078ec0ff */
[----:B------:R-:W2:Y:S01]  /*2440*/  @!P4 LDC.64 R10, c[0x0][0x218] ;  /* 0x00008600ff0acb82 */ /* 0x000ea20000000a00 */
[----:B------:R-:W-:Y:S02]  /*2450*/  @!P6 LEA.HI.X R44, R124, R103, R125, 0x6, P1 ;  /* 0x000000677c2ce211 */ /* 0x000fe400008f347d */
[----:B---3--:R-:W-:Y:S01]  /*2460*/  @!P6 LEA R40, P1, R23, R14, 0x1 ;  /* 0x0000000e1728e211 */ /* 0x008fe200078208ff */
[----:B------:R-:W-:Y:S02]  /*2470*/  @!P3 IMAD R14, R125, 0x70, RZ ;  /* 0x000000707d0eb824 */ /* 0x000fe400078e02ff */
[----:B------:R-:W-:Y:S01]  /*2480*/  @!P3 IMAD R36, R7, 0x2, R36 ;  /* 0x000000020724b824 */ /* 0x000fe200078e0224 */
[----:B------:R-:W-:Y:S01]  /*2490*/  @!P6 LEA.HI.X R41, R23, R15, R44, 0x1, P1 ;  /* 0x0000000f1729e211 */ /* 0x000fe200008f0c2c */
[----:B----4-:R-:W-:-:S02]  /*24a0*/  IMAD R19, R17, UR7, R8 ;  /* 0x0000000711137c24 */ /* 0x010fc4000f8e0208 */
[----:B------:R-:W3:Y:S01]  /*24b0*/  @!P3 LDC.64 R8, c[0x0][0x218] ;  /* 0x00008600ff08bb82 */ /* 0x000ee20000000a00 */
[----:B------:R-:W-:Y:S01]  /*24c0*/  @!P4 IMAD R15, R125, 0x60, RZ ;  /* 0x000000607d0fc824 */ /* 0x000fe200078e02ff */
[----:B------:R-:W-:Y:S01]  /*24d0*/  @!P6 LDGSTS.E.BYPASS.LTC128B.128 [R34+0x4000], desc[UR14][R40.64] ;  /* 0x040000002822efae */ /* 0x000fe2000b901d4e */
[----:B------:R-:W-:Y:S01]  /*24e0*/  IMAD.WIDE.U32 R42, R17, UR6, R20 ;  /* 0x00000006112a7c25 */ /* 0x000fe2000f8e0014 */
[----:B------:R-:W-:Y:S01]  /*24f0*/  ULDC.64 UR6, c[0x0][0x220] ;  /* 0x0000880000067ab9 */ /* 0x000fe20000000a00 */
[----:B------:R-:W-:Y:S02]  /*2500*/  ISETP.GE.AND P6, PT, R0, R3, PT ;  /* 0x000000030000720c */ /* 0x000fe40003fc6270 */
[----:B------:R-:W-:Y:S01]  /*2510*/  @!P5 IMAD R17, R125, 0x50, RZ ;  /* 0x000000507d11d824 */ /* 0x000fe200078e02ff */
[----:B-1----:R-:W-:Y:S02]  /*2520*/  @!P5 LEA R12, P2, R48, R12, 0x1 ;  /* 0x0000000c300cd211 */ /* 0x002fe400078408ff */
[----:B------:R-:W-:Y:S01]  /*2530*/  IADD3 R43, R43, R19, RZ ;  /* 0x000000132b2b7210 */ /* 0x000fe20007ffe0ff */
[----:B------:R-:W-:-:S02]  /*2540*/  @!P5 IMAD.IADD R20, R49, 0x1, R17 ;  /* 0x000000013114d824 */ /* 0x000fc400078e0211 */
[----:B------:R-:W-:Y:S01]  /*2550*/  @!P4 IMAD.WIDE.U32 R46, R124, 0x60, R102 ;  /* 0x000000607c2ec825 */ /* 0x000fe200078e0066 */
[----:B------:R-:W-:Y:S02]  /*2560*/  @!P3 MOV R102, R130 ;  /* 0x000000820066b202 */ /* 0x000fe40000000f00 */
[----:B------:R-:W-:Y:S01]  /*2570*/  @!P5 LEA.HI.X R13, R48, R13, R20, 0x1, P2 ;  /* 0x0000000d300dd211 */ /* 0x000fe200010f0c14 */
[----:B------:R-:W-:Y:S01]  /*2580*/  @!P4 IMAD.IADD R44, R47, 0x1, R15 ;  /* 0x000000012f2cc824 */ /* 0x000fe200078e020f */
[----:B--2---:R-:W-:Y:S01]  /*2590*/  @!P4 LEA R10, P1, R46, R10, 0x1 ;  /* 0x0000000a2e0ac211 */ /* 0x004fe200078208ff */
[----:B------:R-:W-:Y:S01]  /*25a0*/  @!P3 IMAD.WIDE.U32 R50, R124, 0x70, R102 ;  /* 0x000000707c32b825 */ /* 0x000fe200078e0066 */
[----:B------:R-:W-:Y:S01]  /*25b0*/  ISETP.GE.AND P2, PT, R18, R3, PT ;  /* 0x000000031200720c */ /* 0x000fe20003f46270 */
[----:B------:R-:W-:Y:S01]  /*25c0*/  @!P5 LDGSTS.E.BYPASS.LTC128B.128 [R32+0x4800], desc[UR14][R12.64] ;  /* 0x048000000c20dfae */ /* 0x000fe2000b901d4e */
[----:B------:R-:W-:Y:S01]  /*25d0*/  @!P4 LEA.HI.X R11, R46, R11, R44, 0x1, P1 ;  /* 0x0000000b2e0bc211 */ /* 0x000fe200008f0c2c */
[----:B------:R-:W-:Y:S01]  /*25e0*/  @!P3 IMAD.IADD R14, R51, 0x1, R14 ;  /* 0x00000001330eb824 */ /* 0x000fe200078e020e */
[----:B---3--:R-:W-:Y:S01]  /*25f0*/  @!P3 LEA R8, P1, R50, R8, 0x1 ;  /* 0x000000083208b211 */ /* 0x008fe200078208ff */
[----:B------:R-:W-:Y:S01]  /*2600*/  IMAD.WIDE.U32 R22, R22, R128, R42 ;  /* 0x0000008016167225 */ /* 0x000fe200078e002a */
[----:B------:R-:W-:Y:S01]  /*2610*/  ISETP.GE.AND P5, PT, R16, R3, PT ;  /* 0x000000031000720c */ /* 0x000fe20003fa6270 */
[----:B------:R1:W-:Y:S01]  /*2620*/  @!P4 LDGSTS.E.BYPASS.LTC128B.128 [R38+0x5000], desc[UR14][R10.64] ;  /* 0x050000000a26cfae */ /* 0x0003e2000b901d4e */
[----:B------:R-:W-:Y:S01]  /*2630*/  @!P3 LEA.HI.X R9, R50, R9, R14, 0x1, P1 ;  /* 0x000000093209b211 */ /* 0x000fe200008f0c0e */
[----:B------:R-:W-:Y:S01]  /*2640*/  IMAD.IADD R25, R23, 0x1, R25 ;  /* 0x0000000117197824 */ /* 0x000fe200078e0219 */
[----:B------:R-:W-:Y:S01]  /*2650*/  ISETP.GE.AND P1, PT, R4, R3, PT ;  /* 0x000000030400720c */ /* 0x000fe20003f26270 */
[----:B------:R-:W-:Y:S01]  /*2660*/  IMAD.SHL.U32 R18, R18, 0x8, RZ ;  /* 0x0000000812127824 */ /* 0x000fe200078e00ff */
[----:B------:R-:W-:Y:S01]  /*2670*/  LEA.HI R4, R75, R6, RZ, 0x4 ;  /* 0x000000064b047211 */ /* 0x000fe200078f20ff */
[----:B------:R2:W-:Y:S01]  /*2680*/  @!P3 LDGSTS.E.BYPASS.LTC128B.128 [R36+0x5800], desc[UR14][R8.64] ;  /* 0x058000000824bfae */ /* 0x0005e2000b901d4e */
[----:B------:R-:W-:-:S02]  /*2690*/  LEA R174, P3, R22, UR6, 0x1 ;  /* 0x0000000616ae7c11 */ /* 0x000fc4000f8608ff */
[----:B------:R-:W-:Y:S01]  /*26a0*/  LOP3.LUT R7, R4, 0xfffffff0, RZ, 0xc0, !PT ;  /* 0xfffffff004077812 */ /* 0x000fe200078ec0ff */
[----:B------:R-:W0:Y:S01]  /*26b0*/  LDGDEPBAR ;  /* 0x00000000000079af */ /* 0x000e220000000000 */
[----:B------:R-:W-:Y:S01]  /*26c0*/  LEA.HI.X R175, R22, UR7, R25, 0x1, P3 ;  /* 0x0000000716af7c11 */ /* 0x000fe200098f0c19 */
[----:B------:R-:W-:Y:S01]  /*26d0*/  @!P6 IMAD.MOV.U32 R16, RZ, RZ, R174 ;  /* 0x000000ffff10e224 */ /* 0x000fe200078e00ae */
[----:B------:R-:W-:Y:S02]  /*26e0*/  IADD3 R0, -R7, R6, RZ ;  /* 0x0000000607007210 */ /* 0x000fe40007ffe1ff */
[-C--:B------:R-:W-:Y:S01]  /*26f0*/  ISETP.GE.AND P4, PT, R24, R3.reuse, PT ;  /* 0x000000031800720c */ /* 0x080fe20003f86270 */
[----:B------:R-:W-:Y:S01]  /*2700*/  @!P6 IMAD.MOV.U32 R17, RZ, RZ, R175 ;  /* 0x000000ffff11e224 */ /* 0x000fe200078e00af */
[----:B------:R-:W-:Y:S02]  /*2710*/  SHF.R.S32.HI R7, RZ, 0x1f, R0 ;  /* 0x0000001fff077819 */ /* 0x000fe40000011400 */
[----:B------:R-:W-:-:S02]  /*2720*/  ISETP.GE.AND P3, PT, R30, R3, PT ;  /* 0x000000031e00720c */ /* 0x000fc40003f66270 */
[----:B------:R-:W-:Y:S02]  /*2730*/  LEA.HI R7, R7, R0, RZ, 0x3 ;  /* 0x0000000007077211 */ /* 0x000fe400078f18ff */
[----:B------:R-:W-:Y:S01]  /*2740*/  LEA.HI R75, R75, R6, RZ, 0x5 ;  /* 0x000000064b4b7211 */ /* 0x000fe200078f28ff */
[----:B-1----:R-:W-:-:S03]  /*2750*/  IMAD.WIDE.U32 R10, R128, 0x20, RZ ;  /* 0x00000020800a7825 */ /* 0x002fc600078e00ff */
[----:B------:R-:W-:Y:S02]  /*2760*/  SHF.R.S32.HI R76, RZ, 0x5, R75 ;  /* 0x00000005ff4c7819 */ /* 0x000fe4000001144b */
[----:B------:R-:W-:-:S03]  /*2770*/  LOP3.LUT R75, R75, 0xffffffe0, RZ, 0xc0, !PT ;  /* 0xffffffe04b4b7812 */ /* 0x000fc600078ec0ff */
[----:B------:R-:W-:Y:S01]  /*2780*/  @!P3 IMAD R12, R129, 0xc0, RZ ;  /* 0x000000c0810cb824 */ /* 0x000fe200078e02ff */
[----:B--2---:R-:W-:Y:S01]  /*2790*/  SHF.R.S32.HI R9, RZ, 0x4, R4 ;  /* 0x00000004ff097819 */ /* 0x004fe20000011404 */
[----:B------:R-:W-:-:S04]  /*27a0*/  DEPBAR.LE SB0, 0x0 ;  /* 0x000080000000791a */ /* 0x000fc80000000000 */
[----:B------:R-:W-:Y:S01]  /*27b0*/  BAR.SYNC.DEFER_BLOCKING 0x0 ;  /* 0x0000000000007b1d */ /* 0x000fe20000010000 */
[C---:B------:R-:W-:Y:S01]  /*27c0*/  IMAD.SHL.U32 R8, R129.reuse, 0x20, RZ ;  /* 0x0000002081087824 */ /* 0x040fe200078e00ff */
[----:B------:R-:W-:Y:S01]  /*27d0*/  LEA.HI R4, R4, R9, RZ, 0x1 ;  /* 0x0000000904047211 */ /* 0x000fe200078f08ff */
[----:B------:R-:W-:Y:S01]  /*27e0*/  IMAD.IADD R178, R6, 0x1, -R75 ;  /* 0x0000000106b27824 */ /* 0x000fe200078e0a4b */
[----:B------:R-:W-:Y:S02]  /*27f0*/  LEA R77, R76, R77, 0x4 ;  /* 0x0000004d4c4d7211 */ /* 0x000fe400078e20ff */
[----:B------:R-:W-:Y:S04]  /*2800*/  @P2 STS.128 [R179+0x6000], RZ ;  /* 0x006000ffb3002388 */ /* 0x000fe80000000c00 */
[----:B------:R-:W-:Y:S01]  /*2810*/  @!PT LDS RZ, [RZ] ;  /* 0x00000000fffff984 */ /* 0x000fe20000000800 */
[----:B------:R-:W-:Y:S01]  /*2820*/  @!PT LDS RZ, [RZ] ;  /* 0x00000000fffff984 */ /* 0x000fe20000000800 */
[----:B------:R-:W-:Y:S01]  /*2830*/  @!PT LDS RZ, [RZ] ;  /* 0x00000000fffff984 */ /* 0x000fe20000000800 */
[----:B------:R-:W-:Y:S01]  /*2840*/  @!P2 LDGSTS.E.BYPASS.LTC128B.128 [R179+0x6000], desc[UR14][R174.64] ;  /* 0x06000000aeb3afae */ /* 0x000fe2000b901d4e */
[----:B------:R-:W-:Y:S01]  /*2850*/  @!P5 IADD3 R20, P2, R174, R10, RZ ;  /* 0x0000000aae14d210 */ /* 0x000fe20007f5e0ff */
[----:B------:R-:W-:-:S02]  /*2860*/  @!P6 IMAD R10, R129, 0x60, RZ ;  /* 0x00000060810ae824 */ /* 0x000fc400078e02ff */
[----:B------:R-:W-:Y:S01]  /*2870*/  @P5 STS.128 [R179+0x6800], RZ ;  /* 0x006800ffb3005388 */ /* 0x000fe20000000c00 */
[----:B------:R-:W-:Y:S02]  /*2880*/  @!P5 IADD3.X R21, R175, R11, R8, P2, !PT ;  /* 0x0000000baf15d210 */ /* 0x000fe400017fe408 */
[----:B------:R-:W-:Y:S02]  /*2890*/  LOP3.LUT R11, R7, 0xfffffff8, RZ, 0xc0, !PT ;  /* 0xfffffff8070b7812 */ /* 0x000fe400078ec0ff */
[----:B------:R-:W-:Y:S01]  /*28a0*/  LOP3.LUT R8, R4, 0xfffffffe, RZ, 0xc0, !PT ;  /* 0xfffffffe04087812 */ /* 0x000fe200078ec0ff */
[----:B------:R-:W-:Y:S01]  /*28b0*/  @!PT LDS RZ, [RZ] ;  /* 0x00000000fffff984 */ /* 0x000fe20000000800 */
[----:B------:R-:W-:Y:S01]  /*28c0*/  @!PT LDS RZ, [RZ] ;  /* 0x00000000fffff984 */ /* 0x000fe20000000800 */
[----:B------:R-:W-:Y:S01]  /*28d0*/  @!PT LDS RZ, [RZ] ;  /* 0x00000000fffff984 */ /* 0x000fe20000000800 */
[----:B------:R1:W-:Y:S01]  /*28e0*/  @!P5 LDGSTS.E.BYPASS.LTC128B.128 [R179+0x6800], desc[UR14][R20.64] ;  /* 0x0680000014b3dfae */ /* 0x0003e2000b901d4e */
[----:B------:R-:W-:Y:S01]  /*28f0*/  LOP3.LUT R4, R171, 0x8, R18, 0xf8, !PT ;  /* 0x00000008ab047812 */ /* 0x000fe200078ef812 */
[----:B------:R-:W-:Y:S01]  /*2900*/  IMAD.IADD R0, R0, 0x1, -R11 ;  /* 0x0000000100007824 */ /* 0x000fe200078e0a0b */
[----:B------:R-:W-:Y:S01]  /*2910*/  SHF.R.U32.HI R171, RZ, 0x3, R171 ;  /* 0x00000003ffab7819 */ /* 0x000fe200000116ab */
[C---:B------:R-:W-:Y:S01]  /*2920*/  @!P6 IMAD.WIDE.U32 R18, R128.reuse, 0x60, R16 ;  /* 0x000000608012e825 */ /* 0x040fe200078e0010 */
[----:B------:R-:W-:Y:S01]  /*2930*/  @!P1 LEA R14, P5, R128, R174, 0x6 ;  /* 0x000000ae800e9211 */ /* 0x000fe200078a30ff */
[----:B------:R-:W-:Y:S01]  /*2940*/  @P1 STS.128 [R179+0x7000], RZ ;  /* 0x007000ffb3001388 */ /* 0x000fe20000000c00 */
[----:B------:R-:W-:Y:S01]  /*2950*/  ISETP.GE.AND P2, PT, R28, R3, PT ;  /* 0x000000031c00720c */ /* 0x000fe20003f46270 */
[----:B------:R-:W-:Y:S01]  /*2960*/  @!P4 IMAD.WIDE.U32 R16, R128, 0xa0, R174 ;  /* 0x000000a08010c825 */ /* 0x000fe200078e00ae */
[----:B------:R-:W-:-:S02]  /*2970*/  LOP3.LUT R171, R4, R171, RZ, 0x3c, !PT ;  /* 0x000000ab04ab7212 */ /* 0x000fc400078e3cff */
[----:B------:R-:W-:Y:S01]  /*2980*/  @!P1 LEA.HI.X R15, R128, R175, R129, 0x6, P5 ;  /* 0x000000af800f9211 */ /* 0x000fe200028f3481 */
[----:B------:R-:W-:Y:S01]  /*2990*/  IMAD.SHL.U32 R4, R0, 0x40, RZ ;  /* 0x0000004000047824 */ /* 0x000fe200078e00ff */
[----:B------:R-:W-:Y:S02]  /*29a0*/  ISETP.GE.AND P5, PT, R26, R3, PT ;  /* 0x000000031a00720c */ /* 0x000fe40003fa6270 */
[----:B------:R-:W-:Y:S01]  /*29b0*/  IADD3 R8, R9, -R8, RZ ;  /* 0x8000000809087210 */ /* 0x000fe20007ffe0ff */
[----:B------:R-:W-:Y:S01]  /*29c0*/  @!P4 IMAD R9, R129, 0xa0, RZ ;  /* 0x000000a08109c824 */ /* 0x000fe200078e02ff */
[----:B------:R-:W-:Y:S01]  /*29d0*/  LOP3.LUT R4, R4, 0x1c0, RZ, 0xc0, !PT ;  /* 0x000001c004047812 */ /* 0x000fe200078ec0ff */
[----:B------:R-:W-:Y:S01]  /*29e0*/  @!PT LDS RZ, [RZ] ;  /* 0x00000000fffff984 */ /* 0x000fe20000000800 */
[----:B------:R-:W-:Y:S01]  /*29f0*/  @!PT LDS RZ, [RZ] ;  /* 0x00000000fffff984 */ /* 0x000fe20000000800 */
[----:B------:R-:W-:Y:S01]  /*2a00*/  @!PT LDS RZ, [RZ] ;  /* 0x00000000fffff984 */ /* 0x000fe20000000800 */
[----:B------:R-:W-:Y:S01]  /*2a10*/  @!P1 LDGSTS.E.BYPASS.LTC128B.128 [R179+0x7000], desc[UR14][R14.64] ;  /* 0x070000000eb39fae */ /* 0x000fe2000b901d4e */
[C---:B------:R-:W-:Y:S01]  /*2a20*/  SHF.L.U32 R13, R8.reuse, 0x3, RZ ;  /* 0x00000003080d7819 */ /* 0x040fe200000006ff */
[----:B------:R-:W-:Y:S01]  /*2a30*/  IMAD R171, R8, 0x200, R171 ;  /* 0x0000020008ab7824 */ /* 0x000fe200078e02ab */
[----:B------:R-:W-:Y:S01]  /*2a40*/  SHF.L.U32 R7, R7, 0x6, RZ ;  /* 0x0000000607077819 */ /* 0x000fe200000006ff */
[----:B------:R-:W-:Y:S01]  /*2a50*/  @!P4 IMAD.IADD R9, R17, 0x1, R9 ;  /* 0x000000011109c824 */ /* 0x000fe200078e0209 */
[----:B------:R-:W-:Y:S01]  /*2a60*/  LOP3.LUT R13, R4, 0x8, R13, 0xf8, !PT ;  /* 0x00000008040d7812 */ /* 0x000fe200078ef80d */
[----:B------:R-:W-:Y:S01]  /*2a70*/  @!P4 IMAD.MOV.U32 R8, RZ, RZ, R16 ;  /* 0x000000ffff08c224 */ /* 0x000fe200078e0010 */
[----:B------:R-:W-:Y:S01]  /*2a80*/  SHF.R.U32.HI R4, RZ, 0x3, R4 ;  /* 0x00000003ff047819 */ /* 0x000fe20000011604 */
[----:B------:R-:W-:Y:S01]  /*2a90*/  @!P2 IMAD R3, R129, 0xe0, RZ ;  /* 0x000000e08103a824 */ /* 0x000fe200078e02ff */
[----:B------:R-:W-:Y:S01]  /*2aa0*/  LOP3.LUT R7, R7, 0xfffffe00, RZ, 0xc0, !PT ;  /* 0xfffffe0007077812 */ /* 0x000fe200078ec0ff */
[C---:B------:R-:W-:Y:S01]  /*2ab0*/  @!P2 IMAD.WIDE.U32 R16, R128.reuse, 0xe0, R174 ;  /* 0x000000e08010a825 */ /* 0x040fe200078e00ae */
[----:B-1----:R-:W-:Y:S01]  /*2ac0*/  @!P5 LEA R20, P1, R128, R174, 0x7 ;  /* 0x000000ae8014d211 */ /* 0x002fe200078238ff */
[----:B------:R-:W-:Y:S01]  /*2ad0*/  @P6 STS.128 [R179+0x7800], RZ ;  /* 0x007800ffb3006388 */ /* 0x000fe20000000c00 */
[----:B------:R-:W-:Y:S01]  /*2ae0*/  @!P6 IADD3 R11, R19, R10, RZ ;  /* 0x0000000a130be210 */ /* 0x000fe20007ffe0ff */
[----:B------:R-:W-:Y:S01]  /*2af0*/  @!P2 IMAD.IADD R25, R17, 0x1, R3 ;  /* 0x000000011119a824 */ /* 0x000fe200078e0203 */
[----:B------:R-:W-:Y:S01]  /*2b00*/  LOP3.LUT R4, R13, R4, RZ, 0x3c, !PT ;  /* 0x000000040d047212 */ /* 0x000fe200078e3cff */
[----:B------:R-:W-:Y:S01]  /*2b10*/  IMAD R3, R76, 0x400, R7 ;  /* 0x000004004c037824 */ /* 0x000fe200078e0207 */
[----:B------:R-:W-:Y:S01]  /*2b20*/  @!P6 MOV R10, R18 ;  /* 0x00000012000ae202 */ /* 0x000fe20000000f00 */
[C---:B------:R-:W-:Y:S01]  /*2b30*/  @!P3 IMAD.WIDE.U32 R18, R128.reuse, 0xc0, R174 ;  /* 0x000000c08012b825 */ /* 0x040fe200078e00ae */
[----:B------:R-:W-:-:S02]  /*2b40*/  @!P5 LEA.HI.X R21, R128, R175, R129, 0x7, P1 ;  /* 0x000000af8015d211 */ /* 0x000fc400008f3c81 */
[----:B------:R-:W-:Y:S01]  /*2b50*/  @!P2 MOV R24, R16 ;  /* 0x000000100018a202 */ /* 0x000fe20000000f00 */
[----:B------:R-:W-:Y:S01]  /*2b60*/  IMAD.IADD R172, R4, 0x1, R3 ;  /* 0x0000000104ac7824 */ /* 0x000fe200078e0203 */
[----:B------:R-:W-:Y:S01]  /*2b70*/  @!PT LDS RZ, [RZ] ;  /* 0x00000000fffff984 */ /* 0x000fe20000000800 */
[----:B------:R-:W-:Y:S01]  /*2b80*/  @!PT LDS RZ, [RZ] ;  /* 0x00000000fffff984 */ /* 0x000fe20000000800 */
[----:B------:R-:W-:Y:S01]  /*2b90*/  @!PT LDS RZ, [RZ] ;  /* 0x00000000fffff984 */ /* 0x000fe20000000800 */
[----:B------:R-:W-:Y:S01]  /*2ba0*/  @!P6 LDGSTS.E.BYPASS.LTC128B.128 [R179+0x7800], desc[UR14][R10.64] ;  /* 0x078000000ab3efae */ /* 0x000fe2000b901d4e */
[----:B------:R-:W-:Y:S01]  /*2bb0*/  @!P3 IMAD.IADD R13, R19, 0x1, R12 ;  /* 0x00000001130db824 */ /* 0x000fe200078e020c */
[----:B------:R-:W-:Y:S01]  /*2bc0*/  LEA R171, R171, UR4, 0x1 ;  /* 0x00000004abab7c11 */ /* 0x000fe2000f8e08ff */
[----:B------:R-:W-:Y:S01]  /*2bd0*/  @!P3 IMAD.MOV.U32 R12, RZ, RZ, R18 ;  /* 0x000000ffff0cb224 */ /* 0x000fe200078e0012 */
[----:B------:R-:W-:Y:S01]  /*2be0*/  @P5 STS.128 [R179+0x8000], RZ ;  /* 0x008000ffb3005388 */ /* 0x000fe20000000c00 */
[----:B------:R-:W-:Y:S01]  /*2bf0*/  LEA R172, R172, UR4, 0x1 ;  /* 0x00000004acac7c11 */ /* 0x000fe2000f8e08ff */
[----:B------:R-:W-:Y:S01]  /*2c00*/  IMAD.IADD R166, R7, 0x1, R4 ;  /* 0x0000000107a67824 */ /* 0x000fe200078e0204 */
[----:B------:R-:W-:Y:S01]  /*2c10*/  IADD3 R168, R171, 0x2040, RZ ;  /* 0x00002040aba87810 */ /* 0x000fe20007ffe0ff */
        /* <DEDUP_REMOVED lines=19> */
[----:B------:R-:W-:-:S02]  /*2d50*/  R2P PR, R0, 0x6 ;  /* 0x0000000600007804 */ /* 0x000fc40000000000 */
[----:B------:R-:W-:Y:S01]  /*2d60*/  MOV R0, 0x10 ;  /* 0x0000001000007802 */ /* 0x000fe20000000f00 */
[----:B------:R-:W-:Y:S01]  /*2d70*/  LDSM.16.M88.4 R16, [R172] ;  /* 0x00000000ac10783b */ /* 0x000fe20000000200 */
[C---:B------:R-:W-:Y:S02]  /*2d80*/  LOP3.LUT P3, RZ, R5.reuse, 0x2, RZ, 0xc0, !PT ;  /* 0x0000000205ff7812 */ /* 0x040fe4000786c0ff */
[C---:B------:R-:W-:Y:S01]  /*2d90*/  SEL R3, R0.reuse, 0xfffffff0, !P1 ;  /* 0xfffffff000037807 */ /* 0x040fe20004800000 */
[----:B-1----:R-:W1:Y:S01]  /*2da0*/  LDSM.16.M88.4 R20, [R171+0x2000] ;  /* 0x00200000ab14783b */ /* 0x002e620000000200 */
[----:B------:R-:W-:Y:S02]  /*2db0*/  SEL R0, R0, 0xfffffff0, !P3 ;  /* 0xfffffff000007807 */ /* 0x000fe40005800000 */
[----:B------:R-:W-:Y:S01]  /*2dc0*/  LOP3.LUT P1, RZ, R5, 0x4, RZ, 0xc0, !PT ;  /* 0x0000000405ff7812 */ /* 0x000fe2000782c0ff */
[----:B------:R-:W-:Y:S01]  /*2dd0*/  IMAD R170, R3, 0x2, R172 ;  /* 0x0000000203aa7824 */ /* 0x000fe200078e02ac */
[----:B------:R-:W4:Y:S01]  /*2de0*/  LDSM.16.M88.4 R36, [R171+0x2800] ;  /* 0x00280000ab24783b */ /* 0x000f220000000200 */
[----:B------:R-:W-:Y:S01]  /*2df0*/  IMAD R165, R0, 0x2, R171 ;  /* 0x0000000200a57824 */ /* 0x000fe200078e02ab */
[----:B------:R-:W-:Y:S01]  /*2e00*/  MOV R5, 0x20 ;  /* 0x0000002000057802 */ /* 0x000fe20000000f00 */
[----:B--2---:R-:W-:Y:S01]  /*2e10*/  VIADD R8, R171, 0x2000 ;  /* 0x00002000ab087836 */ /* 0x004fe20000000000 */
[----:B------:R-:W0:Y:S02]  /*2e20*/  LDGDEPBAR ;  /* 0x00000000000079af */ /* 0x000e240000000000 */
[----:B------:R-:W-:-:S02]  /*2e30*/  SEL R5, R5, 0xffffffe0, !P2 ;  /* 0xffffffe005057807 */ /* 0x000fc40005000000 */
[----:B---3--:R-:W-:Y:S01]  /*2e40*/  LDSM.16.M88.4 R12, [R170] ;  /* 0x00000000aa0c783b */ /* 0x008fe20000000200 */
[----:B------:R-:W-:Y:S02]  /*2e50*/  ISETP.GT.AND P2, PT, R101, 0x1, PT ;  /* 0x000000016500780c */ /* 0x000fe40003f44270 */
[----:B------:R-:W-:Y:S01]  /*2e60*/  IMAD R169, R5, 0x2, R172 ;  /* 0x0000000205a97824 */ /* 0x000fe200078e02ac */
[----:B------:R-:W2:Y:S01]  /*2e70*/  LDSM.16.M88.4 R44, [R165+0x2000] ;  /* 0x00200000a52c783b */ /* 0x000ea20000000200 */
[----:B------:R-:W-:Y:S02]  /*2e80*/  @P1 IADD3 R168, R8, -0x40, RZ ;  /* 0xffffffc008a81810 */ /* 0x000fe40007ffe0ff */
[----:B------:R-:W-:Y:S01]  /*2e90*/  IMAD R167, R3, 0x2, R169 ;  /* 0x0000000203a77824 */ /* 0x000fe200078e02a9 */
[----:B------:R-:W-:Y:S01]  /*2ea0*/  LDSM.16.M88.4 R8, [R169] ;  /* 0x00000000a908783b */ /* 0x000fe20000000200 */
[----:B------:R-:W-:Y:S01]  /*2eb0*/  LEA R100, R0, R168, 0x1 ;  /* 0x000000a800647211 */ /* 0x000fe200078e08ff */
[C---:B------:R-:W-:Y:S01]  /*2ec0*/  VIADD R160, R168.reuse, 0x1000 ;  /* 0x00001000a8a07836 */ /* 0x040fe20000000000 */
[C---:B------:R-:W-:Y:S01]  /*2ed0*/  IADD3 R161, R168.reuse, 0x800, RZ ;  /* 0x00000800a8a17810 */ /* 0x040fe20007ffe0ff */
[----:B------:R-:W-:Y:S01]  /*2ee0*/  LDSM.16.M88.4 R28, [R168] ;  /* 0x00000000a81c783b */ /* 0x000fe20000000200 */
[C---:B------:R-:W-:Y:S01]  /*2ef0*/  IADD3 R159, R168.reuse, 0x1800, RZ ;  /* 0x00001800a89f7810 */ /* 0x040fe20007ffe0ff */
[----:B------:R-:W3:Y:S01]  /*2f00*/  @!P2 LDC.64 R126, c[0x0][0x218] ;  /* 0x00008600ff7eab82 */ /* 0x000ee20000000a00 */
[C---:B------:R-:W-:Y:S01]  /*2f10*/  VIADD R158, R168.reuse, 0x2000 ;  /* 0x00002000a89e7836 */ /* 0x040fe20000000000 */
[----:B------:R-:W2:Y:S01]  /*2f20*/  LDSM.16.M88.4 R40, [R165+0x2800] ;  /* 0x00280000a528783b */ /* 0x000ea20000000200 */
[C---:B------:R-:W-:Y:S01]  /*2f30*/  IADD3 R157, R168.reuse, 0x2800, RZ ;  /* 0x00002800a89d7810 */ /* 0x040fe20007ffe0ff */
[C---:B------:R-:W-:Y:S01]  /*2f40*/  VIADD R156, R168.reuse, 0x3000 ;  /* 0x00003000a89c7836 */ /* 0x040fe20000000000 */
[----:B------:R-:W-:Y:S01]  /*2f50*/  IADD3 R102, R168, 0x3800, RZ ;  /* 0x00003800a8667810 */ /* 0x000fe20007ffe0ff */
[----:B------:R-:W-:Y:S04]  /*2f60*/  LDSM.16.M88.4 R32, [R167] ;  /* 0x00000000a720783b */ /* 0x000fe80000000200 */
[----:B------:R-:W-:Y:S01]  /*2f70*/  LDSM.16.M88.4 R60, [R100] ;  /* 0x00000000643c783b */ /* 0x000fe20000000200 */
[C---:B-1----:R-:W-:Y:S03]  /*2f80*/  HMMA.16816.F32.BF16 R52, R16.reuse, R20, RZ ;  /* 0x000000141034723c */ /* 0x042fe600000418ff */
[----:B------:R-:W1:Y:S04]  /*2f90*/  LDSM.16.M88.4 R56, [R168+0x800] ;  /* 0x00080000a838783b */ /* 0x000e680000000200 */
[----:B------:R-:W-:Y:S01]  /*2fa0*/  LDSM.16.M88.4 R48, [R165+0x3000] ;  /* 0x00300000a530783b */ /* 0x000fe20000000200 */
[----:B------:R-:W-:Y:S03]  /*2fb0*/  HMMA.16816.F32.BF16 R20, R16, R22, RZ ;  /* 0x000000161014723c */ /* 0x000fe600000418ff */
[----:B------:R-:W-:Y:S01]  /*2fc0*/  LDSM.16.M88.4 R64, [R100+0x800] ;  /* 0x000800006440783b */ /* 0x000fe20000000200 */
[----:B---3--:R-:W-:-:S02]  /*2fd0*/  @!P2 LEA R184, P1, R130, R126, 0x1 ;  /* 0x0000007e82b8a211 */ /* 0x008fc400078208ff */
[----:B----4-:R-:W-:Y:S01]  /*2fe0*/  HMMA.16816.F32.BF16 R24, R16, R36, RZ ;  /* 0x000000241018723c */ /* 0x010fe200000418ff */
[----:B------:R-:W-:Y:S01]  /*2ff0*/  LDSM.16.M88.4 R68, [R100+0x2000] ;  /* 0x002000006444783b */ /* 0x000fe20000000200 */
[----:B------:R-:W-:-:S04]  /*3000*/  @!P2 LEA.HI.X R185, R130, R127, R103, 0x1, P1 ;  /* 0x0000007f82b9a211 */ /* 0x000fc800008f0c67 */
[----:B------:R-:W-:Y:S06]  /*3010*/  HMMA.16816.F32.BF16 R36, R16, R38, RZ ;  /* 0x000000261024723c */ /* 0x000fec00000418ff */
[C---:B--2---:R-:W-:Y:S06]  /*3020*/  HMMA.16816.F32.BF16 R52, R12.reuse, R44, R52 ;  /* 0x0000002c0c34723c */ /* 0x044fec0000041834 */
[C---:B------:R-:W-:Y:S01]  /*3030*/  HMMA.16816.F32.BF16 R20, R12.reuse, R46, R20 ;  /* 0x0000002e0c14723c */ /* 0x040fe20000041814 */
[----:B------:R-:W2:Y:S05]  /*3040*/  LDSM.16.M88.4 R44, [R171+0x3000] ;  /* 0x00300000ab2c783b */ /* 0x000eaa0000000200 */
[C---:B------:R-:W-:Y:S06]  /*3050*/  HMMA.16816.F32.BF16 R24, R12.reuse, R40, R24 ;  /* 0x000000280c18723c */ /* 0x040fec0000041818 */
[----:B------:R-:W-:Y:S01]  /*3060*/  HMMA.16816.F32.BF16 R36, R12, R42, R36 ;  /* 0x0000002a0c24723c */ /* 0x000fe20000041824 */
[----:B------:R-:W3:Y:S05]  /*3070*/  LDSM.16.M88.4 R40, [R171+0x3800] ;  /* 0x00380000ab28783b */ /* 0x000eea0000000200 */
[C---:B------:R-:W-:Y:S06]  /*3080*/  HMMA.16816.F32.BF16 R52, R8.reuse, R28, R52 ;  /* 0x0000001c0834723c */ /* 0x040fec0000041834 */
[C---:B------:R-:W-:Y:S06]  /*3090*/  HMMA.16816.F32.BF16 R20, R8.reuse, R30, R20 ;  /* 0x0000001e0814723c */ /* 0x040fec0000041814 */
[C---:B-1----:R-:W-:Y:S06]  /*30a0*/  HMMA.16816.F32.BF16 R24, R8.reuse, R56, R24 ;  /* 0x000000380818723c */ /* 0x042fec0000041818 */
[----:B------:R-:W-:Y:S01]  /*30b0*/  HMMA.16816.F32.BF16 R36, R8, R58, R36 ;  /* 0x0000003a0824723c */ /* 0x000fe20000041824 */
[----:B------:R-:W-:Y:S05]  /*30c0*/  LDSM.16.M88.4 R56, [R165+0x3800] ;  /* 0x00380000a538783b */ /* 0x000fea0000000200 */
[----:B--2---:R-:W-:Y:S06]  /*30d0*/  HMMA.16816.F32.BF16 R28, R16, R44, RZ ;  /* 0x0000002c101c723c */ /* 0x004fec00000418ff */
        /* <DEDUP_REMOVED lines=16> */
[----:B------:R-:W4:Y:S01]  /*31e0*/  LDSM.16.M88.4 R20, [R171+0x4000] ;  /* 0x00400000ab14783b */ /* 0x000f220000000200 */
[----:B------:R-:W4:Y:S03]  /*31f0*/  MUFU.TANH R0, R0 ;  /* 0x0000000000007308 */ /* 0x000f260000002400 */
[----:B------:R-:W-:Y:S01]  /*3200*/  LDSM.16.M88.4 R64, [R168+0x1800] ;  /* 0x00180000a840783b */ /* 0x000fe20000000200 */
[----:B------:R-:W-:Y:S04]  /*3210*/  HMMA.16816.F32.BF16 R44, R12, R50, R44 ;  /* 0x000000320c2c723c */ /* 0x000fe8000004182c */
[----:B------:R-:W4:Y:S01]  /*3220*/  MUFU.TANH R79, R79 ;  /* 0x0000004f004f7308 */ /* 0x000f220000002400 */
[----:B--2---:R-:W2:Y:S01]  /*3230*/  LDSM.16.M88.4 R52, [R100+0x1000] ;  /* 0x001000006434783b */ /* 0x004ea20000000200 */
[----:B---3--:R-:W-:Y:S03]  /*3240*/  HMMA.16816.F32.BF16 R48, R16, R40, RZ ;  /* 0x000000281030723c */ /* 0x008fe600000418ff */
[----:B------:R-:W-:Y:S01]  /*3250*/  FMUL.FTZ R85, R24, UR8 ;  /* 0x0000000818557c20 */ /* 0x000fe20008410000 */
[----:B------:R-:W-:Y:S01]  /*3260*/  FMUL.FTZ R86, R25, UR8 ;  /* 0x0000000819567c20 */ /* 0x000fe20008410000 */
[----:B------:R-:W-:Y:S01]  /*3270*/  FMUL.FTZ R87, R26, UR8 ;  /* 0x000000081a577c20 */ /* 0x000fe20008410000 */
[----:B-1----:R-:W-:Y:S01]  /*3280*/  HMMA.16816.F32.BF16 R28, R8, R60, R28 ;  /* 0x0000003c081c723c */ /* 0x002fe2000004181c */
[----:B------:R-:W-:Y:S01]  /*3290*/  FMUL.FTZ R88, R27, UR8 ;  /* 0x000000081b587c20 */ /* 0x000fe20008410000 */
[----:B------:R-:W1:Y:S01]  /*32a0*/  MUFU.TANH R80, R80 ;  /* 0x0000005000507308 */ /* 0x000e620000002400 */
[----:B------:R-:W3:Y:S03]  /*32b0*/  LDSM.16.M88.4 R24, [R165+0x4000] ;  /* 0x00400000a518783b */ /* 0x000ee60000000200 */
[----:B------:R-:W-:Y:S01]  /*32c0*/  HMMA.16816.F32.BF16 R40, R16, R42, RZ ;  /* 0x0000002a1028723c */ /* 0x000fe200000418ff */
[----:B------:R-:W-:Y:S01]  /*32d0*/  FMUL.FTZ R89, R36, UR8 ;  /* 0x0000000824597c20 */ /* 0x000fe20008410000 */
[----:B------:R-:W-:Y:S01]  /*32e0*/  FMUL.FTZ R90, R37, UR8 ;  /* 0x00000008255a7c20 */ /* 0x000fe20008410000 */
[----:B------:R-:W-:Y:S01]  /*32f0*/  FMUL.FTZ R91, R38, UR8 ;  /* 0x00000008265b7c20 */ /* 0x000fe20008410000 */
[----:B------:R-:W-:Y:S01]  /*3300*/  FMUL.FTZ R92, R39, UR8 ;  /* 0x00000008275c7c20 */ /* 0x000fe20008410000 */
[----:B------:R-:W1:Y:S01]  /*3310*/  MUFU.TANH R81, R81 ;  /* 0x0000005100517308 */ /* 0x000e620000002400 */
[----:B------:R-:W-:Y:S01]  /*3320*/  HMMA.16816.F32.BF16 R44, R8, R62, R44 ;  /* 0x0000003e082c723c */ /* 0x000fe2000004182c */
[----:B------:R-:W1:Y:S05]  /*3330*/  LDSM.16.M88.4 R36, [R171+0x4800] ;  /* 0x00480000ab24783b */ /* 0x000e6a0000000200 */
[----:B------:R-:W-:Y:S01]  /*3340*/  HMMA.16816.F32.BF16 R48, R12, R56, R48 ;  /* 0x000000380c30723c */ /* 0x000fe20000041830 */
[----:B------:R-:W1:Y:S05]  /*3350*/  MUFU.TANH R82, R82 ;  /* 0x0000005200527308 */ /* 0x000e6a0000002400 */
[C---:B----4-:R-:W-:Y:S03]  /*3360*/  HMMA.16816.F32.BF16 R60, R16.reuse, R20, RZ ;  /* 0x00000014103c723c */ /* 0x050fe600000418ff */
[----:B------:R-:W4:Y:S03]  /*3370*/  MUFU.TANH R83, R83 ;  /* 0x0000005300537308 */ /* 0x000f260000002400 */
[----:B------:R-:W-:Y:S05]  /*3380*/  HMMA.16816.F32.BF16 R20, R16, R22, RZ ;  /* 0x000000161014723c */ /* 0x000fea00000418ff */
[----:B------:R-:W1:Y:S01]  /*3390*/  MUFU.TANH R84, R84 ;  /* 0x0000005400547308 */ /* 0x000e620000002400 */
[C---:B--2---:R-:W-:Y:S06]  /*33a0*/  HMMA.16816.F32.BF16 R28, R32.reuse, R52, R28 ;  /* 0x00000034201c723c */ /* 0x044fec000004181c */
[----:B------:R-:W-:Y:S01]  /*33b0*/  HMMA.16816.F32.BF16 R44, R32, R54, R44 ;  /* 0x00000036202c723c */ /* 0x000fe2000004182c */
[----:B------:R-:W2:Y:S01]  /*33c0*/  LDSM.16.M88.4 R52, [R168+0x2000] ;  /* 0x00200000a834783b */ /* 0x000ea20000000200 */
[----:B------:R-:W1:Y:S04]  /*33d0*/  MUFU.TANH R85, R85 ;  /* 0x0000005500557308 */ /* 0x000e680000002400 */
[C---:B------:R-:W-:Y:S01]  /*33e0*/  HMMA.16816.F32.BF16 R40, R12.reuse, R58, R40 ;  /* 0x0000003a0c28723c */ /* 0x040fe20000041828 */
[----:B------:R-:W4:Y:S03]  /*33f0*/  LDSM.16.M88.4 R56, [R100+0x1800] ;  /* 0x001800006438783b */ /* 0x000f260000000200 */
[----:B------:R-:W1:Y:S02]  /*3400*/  MUFU.TANH R86, R86 ;  /* 0x0000005600567308 */ /* 0x000e640000002400 */
[C---:B---3--:R-:W-:Y:S06]  /*3410*/  HMMA.16816.F32.BF16 R60, R12.reuse, R24, R60 ;  /* 0x000000180c3c723c */ /* 0x048fec000004183c */
[----:B------:R-:W-:Y:S01]  /*3420*/  FMUL.FTZ R93, R28, UR8 ;  /* 0x000000081c5d7c20 */ /* 0x000fe20008410000 */
[----:B------:R-:W-:Y:S01]  /*3430*/  FMUL.FTZ R94, R29, UR8 ;  /* 0x000000081d5e7c20 */ /* 0x000fe20008410000 */
[----:B------:R-:W-:Y:S01]  /*3440*/  FMUL.FTZ R95, R30, UR8 ;  /* 0x000000081e5f7c20 */ /* 0x000fe20008410000 */
[----:B------:R-:W-:Y:S01]  /*3450*/  FMUL.FTZ R96, R31, UR8 ;  /* 0x000000081f607c20 */ /* 0x000fe20008410000 */
[----:B------:R-:W-:Y:S01]  /*3460*/  HMMA.16816.F32.BF16 R20, R12, R26, R20 ;  /* 0x0000001a0c14723c */ /* 0x000fe20000041814 */
[----:B------:R-:W3:Y:S01]  /*3470*/  LDSM.16.M88.4 R28, [R165+0x4800] ;  /* 0x00480000a51c783b */ /* 0x000ee20000000200 */
[----:B------:R-:W-:Y:S01]  /*3480*/  FMUL.FTZ R97, R44, UR8 ;  /* 0x000000082c617c20 */ /* 0x000fe20008410000 */
[----:B------:R-:W-:Y:S01]  /*3490*/  FMUL.FTZ R98, R45, UR8 ;  /* 0x000000082d627c20 */ /* 0x000fe20008410000 */
[----:B------:R-:W-:Y:S01]  /*34a0*/  FMUL.FTZ R99, R46, UR8 ;  /* 0x000000082e637c20 */ /* 0x000fe20008410000 */
[----:B------:R-:W-:Y:S01]  /*34b0*/  FMUL.FTZ R104, R47, UR8 ;  /* 0x000000082f687c20 */ /* 0x000fe20008410000 */
[----:B-1----:R-:W-:Y:S01]  /*34c0*/  HMMA.16816.F32.BF16 R24, R16, R36, RZ ;  /* 0x000000241018723c */ /* 0x002fe200000418ff */
[----:B------:R-:W-:Y:S01]  /*34d0*/  LDSM.16.M88.4 R44, [R171+0x5000] ;  /* 0x00500000ab2c783b */ /* 0x000fe20000000200 */
[----:B------:R-:W1:Y:S04]  /*34e0*/  MUFU.TANH R87, R87 ;  /* 0x0000005700577308 */ /* 0x000e680000002400 */
[C---:B------:R-:W-:Y:S04]  /*34f0*/  HMMA.16816.F32.BF16 R48, R8.reuse, R64, R48 ;  /* 0x000000400830723c */ /* 0x040fe80000041830 */
[----:B------:R-:W1:Y:S02]  /*3500*/  MUFU.TANH R88, R88 ;  /* 0x0000005800587308 */ /* 0x000e640000002400 */
[C---:B------:R-:W-:Y:S01]  /*3510*/  HMMA.16816.F32.BF16 R40, R8.reuse, R66, R40 ;  /* 0x000000420828723c */ /* 0x040fe20000041828 */
[----:B------:R-:W1:Y:S05]  /*3520*/  LDSM.16.M88.4 R64, [R168+0x2800] ;  /* 0x00280000a840783b */ /* 0x000e6a0000000200 */
[----:B--2---:R-:W-:Y:S01]  /*3530*/  HMMA.16816.F32.BF16 R60, R8, R52, R60 ;  /* 0x00000034083c723c */ /* 0x004fe2000004183c */
[----:B------:R-:W2:Y:S05]  /*3540*/  MUFU.TANH R89, R89 ;  /* 0x0000005900597308 */ /* 0x000eaa0000002400 */
[----:B------:R-:W-:Y:S03]  /*3550*/  HMMA.16816.F32.BF16 R36, R16, R38, RZ ;  /* 0x000000261024723c */ /* 0x000fe600000418ff */
[----:B------:R-:W1:Y:S03]  /*3560*/  MUFU.TANH R90, R90 ;  /* 0x0000005a005a7308 */ /* 0x000e660000002400 */
[----:B----4-:R-:W-:Y:S05]  /*3570*/  HMMA.16816.F32.BF16 R48, R32, R56, R48 ;  /* 0x000000382030723c */ /* 0x010fea0000041830 */
[----:B------:R-:W4:Y:S01]  /*3580*/  MUFU.TANH R91, R91 ;  /* 0x0000005b005b7308 */ /* 0x000f220000002400 */
[----:B---3--:R-:W-:Y:S06]  /*3590*/  HMMA.16816.F32.BF16 R24, R12, R28, R24 ;  /* 0x0000001c0c18723c */ /* 0x008fec0000041818 */
[----:B------:R-:W-:Y:S01]  /*35a0*/  HMMA.16816.F32.BF16 R40, R32, R58, R40 ;  /* 0x0000003a2028723c */ /* 0x000fe20000041828 */
[----:B------:R-:W3:Y:S01]  /*35b0*/  LDSM.16.M88.4 R56, [R171+0x5800] ;  /* 0x00580000ab38783b */ /* 0x000ee20000000200 */
[----:B------:R-:W1:Y:S04]  /*35c0*/  MUFU.TANH R92, R92 ;  /* 0x0000005c005c7308 */ /* 0x000e680000002400 */
[----:B------:R-:W-:Y:S01]  /*35d0*/  HMMA.16816.F32.BF16 R20, R8, R54, R20 ;  /* 0x000000360814723c */ /* 0x000fe20000041814 */
[----:B------:R-:W-:Y:S03]  /*35e0*/  LDSM.16.M88.4 R52, [R165+0x5000] ;  /* 0x00500000a534783b */ /* 0x000fe60000000200 */
[----:B------:R-:W2:Y:S02]  /*35f0*/  MUFU.TANH R93, R93 ;  /* 0x0000005d005d7308 */ /* 0x000ea40000002400 */
[----:B------:R-:W-:Y:S01]  /*3600*/  HMMA.16816.F32.BF16 R60, R32, R68, R60 ;  /* 0x00000044203c723c */ /* 0x000fe2000004183c */
[----:B------:R-:W-:Y:S01]  /*3610*/  FMUL.FTZ R48, R48, UR8 ;  /* 0x0000000830307c20 */ /* 0x000fe20008410000 */
[----:B------:R-:W-:Y:S01]  /*3620*/  FMUL.FTZ R49, R49, UR8 ;  /* 0x0000000831317c20 */ /* 0x000fe20008410000 */
[----:B------:R-:W-:Y:S01]  /*3630*/  FMUL.FTZ R50, R50, UR8 ;  /* 0x0000000832327c20 */ /* 0x000fe20008410000 */
[----:B------:R-:W-:-:S02]  /*3640*/  FMUL.FTZ R195, R51, UR8 ;  /* 0x0000000833c37c20 */ /* 0x000fc40008410000 */
[----:B------:R-:W-:Y:S01]  /*3650*/  HMMA.16816.F32.BF16 R36, R12, R30, R36 ;  /* 0x0000001e0c24723c */ /* 0x000fe20000041824 */
[----:B------:R-:W4:Y:S01]  /*3660*/  LDSM.16.M88.4 R28, [R100+0x2800] ;  /* 0x00280000641c783b */ /* 0x000f220000000200 */
[----:B------:R-:W2:Y:S04]  /*3670*/  MUFU.TANH R105, R48 ;  /* 0x0000003000697308 */ /* 0x000ea80000002400 */
[----:B-1----:R-:W-:Y:S01]  /*3680*/  HMMA.16816.F32.BF16 R24, R8, R64, R24 ;  /* 0x000000400818723c */ /* 0x002fe20000041818 */
[----:B------:R-:W-:Y:S01]  /*3690*/  FMUL.FTZ R40, R40, UR8 ;  /* 0x0000000828287c20 */ /* 0x000fe20008410000 */
[----:B------:R-:W-:Y:S01]  /*36a0*/  FMUL.FTZ R197, R41, UR8 ;  /* 0x0000000829c57c20 */ /* 0x000fe20008410000 */
[----:B------:R-:W-:Y:S01]  /*36b0*/  FMUL.FTZ R123, R42, UR8 ;  /* 0x000000082a7b7c20 */ /* 0x000fe20008410000 */
[----:B------:R-:W1:Y:S01]  /*36c0*/  MUFU.TANH R106, R49 ;  /* 0x00000031006a7308 */ /* 0x000e620000002400 */
[----:B------:R-:W-:Y:S01]  /*36d0*/  FMUL.FTZ R193, R43, UR8 ;  /* 0x000000082bc17c20 */ /* 0x000fe20008410000 */
[----:B------:R-:W-:Y:S06]  /*36e0*/  HMMA.16816.F32.BF16 R20, R32, R70, R20 ;  /* 0x000000462014723c */ /* 0x000fec0000041814 */
[----:B------:R-:W-:Y:S01]  /*36f0*/  FMUL.FTZ R151, R60, UR8 ;  /* 0x000000083c977c20 */ /* 0x000fe20008410000 */
[----:B------:R-:W-:Y:S01]  /*3700*/  FMUL.FTZ R191, R61, UR8 ;  /* 0x000000083dbf7c20 */ /* 0x000fe20008410000 */
[----:B------:R-:W-:Y:S01]  /*3710*/  FMUL.FTZ R149, R62, UR8 ;  /* 0x000000083e957c20 */ /* 0x000fe20008410000 */
[----:B------:R-:W-:Y:S01]  /*3720*/  FMUL.FTZ R187, R63, UR8 ;  /* 0x000000083fbb7c20 */ /* 0x000fe20008410000 */
[----:B------:R2:W1:Y:S01]  /*3730*/  MUFU.TANH R117, R50 ;  /* 0x0000003200757308 */ /* 0x0004620000002400 */
[----:B------:R-:W1:Y:S01]  /*3740*/  LDSM.16.M88.4 R60, [R165+0x5800] ;  /* 0x00580000a53c783b */ /* 0x000e620000000200 */
[----:B------:R-:W-:Y:S06]  /*3750*/  HMMA.16816.F32.BF16 R36, R8, R66, R36 ;  /* 0x000000420824723c */ /* 0x000fec0000041824 */
[C---:B---3--:R-:W-:Y:S01]  /*3760*/  HMMA.16816.F32.BF16 R64, R16.reuse, R56, RZ ;  /* 0x000000381040723c */ /* 0x048fe200000418ff */
        /* <DEDUP_REMOVED lines=9> */
[----:B---3--:R-:W3:Y:S03]  /*3800*/  LDSM.16.M88.4 R40, [R168+0x3000] ;  /* 0x00300000a828783b */ /* 0x008ee60000000200 */
[----:B------:R-:W1:Y:S02]  /*3810*/  MUFU.TANH R95, R95 ;  /* 0x0000005f005f7308 */ /* 0x000e640000002400 */
[----:B----4-:R-:W-:Y:S06]  /*3820*/  HMMA.16816.F32.BF16 R24, R32, R28, R24 ;  /* 0x0000001c2018723c */ /* 0x010fec0000041818 */
[----:B------:R-:W-:Y:S01]  /*3830*/  HMMA.16816.F32.BF16 R16, R16, R58, RZ ;  /* 0x0000003a1010723c */ /* 0x000fe200000418ff */
[----:B------:R-:W4:Y:S05]  /*3840*/  MUFU.TANH R96, R96 ;  /* 0x0000006000607308 */ /* 0x000f2a0000002400 */
[C---:B------:R-:W-:Y:S03]  /*3850*/  HMMA.16816.F32.BF16 R48, R12.reuse, R52, R48 ;  /* 0x000000340c30723c */ /* 0x040fe60000041830 */
[----:B------:R-:W2:Y:S03]  /*3860*/  MUFU.TANH R97, R97 ;  /* 0x0000006100617308 */ /* 0x000ea60000002400 */
[C---:B------:R-:W-:Y:S01]  /*3870*/  HMMA.16816.F32.BF16 R44, R12.reuse, R54, R44 ;  /* 0x000000360c2c723c */ /* 0x040fe2000004182c */
[----:B------:R-:W4:Y:S04]  /*3880*/  LDSM.16.M88.4 R52, [R100+0x3000] ;  /* 0x003000006434783b */ /* 0x000f280000000200 */
[----:B------:R-:W2:Y:S01]  /*3890*/  MUFU.TANH R98, R98 ;  /* 0x0000006200627308 */ /* 0x000ea20000002400 */
[----:B-1----:R-:W-:Y:S01]  /*38a0*/  HMMA.16816.F32.BF16 R64, R12, R60, R64 ;  /* 0x0000003c0c40723c */ /* 0x002fe20000041840 */
[----:B------:R-:W-:Y:S01]  /*38b0*/  FMUL.FTZ R24, R24, UR8 ;  /* 0x0000000818187c20 */ /* 0x000fe20008410000 */
[----:B------:R-:W-:Y:S01]  /*38c0*/  FMUL.FTZ R143, R25, UR8 ;  /* 0x00000008198f7c20 */ /* 0x000fe20008410000 */
[----:B------:R-:W-:Y:S01]  /*38d0*/  FMUL.FTZ R137, R26, UR8 ;  /* 0x000000081a897c20 */ /* 0x000fe20008410000 */
[----:B------:R-:W-:-:S02]  /*38e0*/  FMUL.FTZ R135, R27, UR8 ;  /* 0x000000081b877c20 */ /* 0x000fc40008410000 */
[----:B------:R-:W-:Y:S01]  /*38f0*/  HMMA.16816.F32.BF16 R16, R12, R62, R16 ;  /* 0x0000003e0c10723c */ /* 0x000fe20000041810 */
[----:B------:R1:W1:Y:S05]  /*3900*/  MUFU.TANH R145, R24 ;  /* 0x0000001800917308 */ /* 0x00026a0000002400 */
[----:B------:R-:W-:Y:S03]  /*3910*/  HMMA.16816.F32.BF16 R36, R32, R30, R36 ;  /* 0x0000001e2024723c */ /* 0x000fe60000041824 */
[----:B------:R-:W2:Y:S03]  /*3920*/  MUFU.TANH R99, R99 ;  /* 0x0000006300637308 */ /* 0x000ea60000002400 */
[C---:B---3--:R-:W-:Y:S05]  /*3930*/  HMMA.16816.F32.BF16 R44, R8.reuse, R42, R44 ;  /* 0x0000002a082c723c */ /* 0x048fea000004182c */
[----:B------:R-:W3:Y:S01]  /*3940*/  MUFU.TANH R104, R104 ;  /* 0x0000006800687308 */ /* 0x000ee20000002400 */
[----:B-1----:R-:W1:Y:S01]  /*3950*/  LDSM.16.M88.4 R24, [R100+0x3800] ;  /* 0x003800006418783b */ /* 0x002e620000000200 */
        /* <DEDUP_REMOVED lines=10> */
[----:B----4-:R-:W-:Y:S01]  /*3a00*/  HMMA.16816.F32.BF16 R44, R32, R54, R44 ;  /* 0x00000036202c723c */ /* 0x010fe2000004182c */
[----:B------:R-:W-:-:S04]  /*3a10*/  SHF.R.S32.HI R9, RZ, 0x1f, R178 ;  /* 0x0000001fff097819 */ /* 0x000fc800000114b2 */
[----:B------:R-:W-:Y:S01]  /*3a20*/  LEA.HI R178, R9, R178, RZ, 0x2 ;  /* 0x000000b209b27211 */ /* 0x000fe200078f10ff */
[C---:B------:R-:W-:Y:S01]  /*3a30*/  HMMA.16816.F32.BF16 R48, R32.reuse, R52, R48 ;  /* 0x000000342030723c */ /* 0x040fe20000041830 */
[----:B------:R4:W2:Y:S01]  /*3a40*/  MUFU.TANH R121, R39 ;  /* 0x0000002700797308 */ /* 0x0008a20000002400 */
[----:B------:R-:W-:Y:S02]  /*3a50*/  SHF.L.U32 R9, R6, 0x1, RZ ;  /* 0x0000000106097819 */ /* 0x000fe400000006ff */
[----:B------:R-:W-:Y:S02]  /*3a60*/  SHF.R.S32.HI R178, RZ, 0x2, R178 ;  /* 0x00000002ffb27819 */ /* 0x000fe400000114b2 */
[----:B------:R-:W-:Y:S02]  /*3a70*/  LOP3.LUT R9, R9, 0x6, RZ, 0xc0, !PT ;  /* 0x0000000609097812 */ /* 0x000fe400078ec0ff */
[----:B------:R-:W-:Y:S01]  /*3a80*/  IADD3 R77, R77, 0x1, R178 ;  /* 0x000000014d4d7810 */ /* 0x000fe20007ffe0b2 */
[----:B------:R-:W2:Y:S03]  /*3a90*/  MUFU.TANH R197, R197 ;  /* 0x000000c500c57308 */ /* 0x000ea60000002400 */
[----:B------:R-:W-:Y:S01]  /*3aa0*/  IADD3 R77, R73, R77, -R74 ;  /* 0x0000004d494d7210 */ /* 0x000fe20007ffe84a */
[C---:B-1----:R-:W-:Y:S04]  /*3ab0*/  HMMA.16816.F32.BF16 R64, R32.reuse, R24, R64 ;  /* 0x000000182040723c */ /* 0x042fe80000041840 */
[----:B------:R-:W1:Y:S01]  /*3ac0*/  MUFU.TANH R123, R123 ;  /* 0x0000007b007b7308 */ /* 0x000e620000002400 */
[----:B------:R-:W-:Y:S01]  /*3ad0*/  FMUL.FTZ R8, R45, UR8 ;  /* 0x000000082d087c20 */ /* 0x000fe20008410000 */
[----:B------:R-:W-:Y:S01]  /*3ae0*/  FMUL.FTZ R44, R44, UR8 ;  /* 0x000000082c2c7c20 */ /* 0x000fe20008410000 */
[----:B------:R-:W-:Y:S01]  /*3af0*/  FMUL.FTZ R46, R46, UR8 ;  /* 0x000000082e2e7c20 */ /* 0x000fe20008410000 */
[----:B------:R-:W-:Y:S01]  /*3b00*/  HMMA.16816.F32.BF16 R16, R32, R26, R16 ;  /* 0x0000001a2010723c */ /* 0x000fe20000041810 */
[----:B------:R-:W-:Y:S01]  /*3b10*/  FMUL.FTZ R47, R47, UR8 ;  /* 0x000000082f2f7c20 */ /* 0x000fe20008410000 */
[----:B------:R-:W-:-:S02]  /*3b20*/  IMAD.IADD R72, R77, 0x1, R72 ;  /* 0x000000014d487824 */ /* 0x000fc400078e0248 */
[----:B------:R-:W-:Y:S01]  /*3b30*/  FMUL.FTZ R12, R50, UR8 ;  /* 0x00000008320c7c20 */ /* 0x000fe20008410000 */
[----:B------:R-:W-:Y:S01]  /*3b40*/  FMUL.FTZ R13, R51, UR8 ;  /* 0x00000008330d7c20 */ /* 0x000fe20008410000 */
[----:B------:R-:W-:Y:S01]  /*3b50*/  FMUL.FTZ R48, R48, UR8 ;  /* 0x0000000830307c20 */ /* 0x000fe20008410000 */
[----:B------:R-:W-:Y:S01]  /*3b60*/  FMUL.FTZ R49, R49, UR8 ;  /* 0x0000000831317c20 */ /* 0x000fe20008410000 */
[----:B------:R-:W1:Y:S01]  /*3b70*/  MUFU.TANH R193, R193 ;  /* 0x000000c100c17308 */ /* 0x000e620000002400 */
[C---:B------:R-:W-:Y:S02]  /*3b80*/  VIMNMX R132, R72.reuse, R73, PT ;  /* 0x0000004948847248 */ /* 0x040fe40003fe0100 */
[----:B------:R-:W-:-:S05]  /*3b90*/  VIADDMNMX R131, R72, 0x8, R73, PT ;  /* 0x0000000848837846 */ /* 0x000fca0003800149 */
[----:B------:R-:W1:Y:S01]  /*3ba0*/  MUFU.TANH R151, R151 ;  /* 0x0000009700977308 */ /* 0x000e620000002400 */
[----:B------:R-:W-:Y:S01]  /*3bb0*/  FMUL.FTZ R45, R64, UR8 ;  /* 0x00000008402d7c20 */ /* 0x000fe20008410000 */
[----:B------:R-:W-:Y:S01]  /*3bc0*/  FMUL.FTZ R43, R65, UR8 ;  /* 0x00000008412b7c20 */ /* 0x000fe20008410000 */
[----:B--2---:R-:W-:Y:S01]  /*3bd0*/  FMUL.FTZ R37, R66, UR8 ;  /* 0x0000000842257c20 */ /* 0x004fe20008410000 */
[----:B------:R-:W-:-:S04]  /*3be0*/  FMUL.FTZ R35, R67, UR8 ;  /* 0x0000000843237c20 */ /* 0x000fc80008410000 */
[----:B------:R-:W2:Y:S01]  /*3bf0*/  MUFU.TANH R191, R191 ;  /* 0x000000bf00bf7308 */ /* 0x000ea20000002400 */
        /* <DEDUP_REMOVED lines=17> */
[----:B------:R-:W1:Y:S08]  /*3d10*/  MUFU.TANH R12, R12 ;  /* 0x0000000c000c7308 */ /* 0x000e700000002400 */
[----:B------:R-:W1:Y:S08]  /*3d20*/  MUFU.TANH R13, R13 ;  /* 0x0000000d000d7308 */ /* 0x000e700000002400 */
[----:B------:R4:W1:Y:S08]  /*3d30*/  MUFU.TANH R107, R44 ;  /* 0x0000002c006b7308 */ /* 0x0008700000002400 */
[----:B------:R-:W1:Y:S08]  /*3d40*/  MUFU.TANH R8, R8 ;  /* 0x0000000800087308 */ /* 0x000e700000002400 */
[----:B------:R4:W1:Y:S08]  /*3d50*/  MUFU.TANH R55, R46 ;  /* 0x0000002e00377308 */ /* 0x0008700000002400 */
[----:B------:R4:W1:Y:S08]  /*3d60*/  MUFU.TANH R53, R47 ;  /* 0x0000002f00357308 */ /* 0x0008700000002400 */
        /* <DEDUP_REMOVED lines=9> */
[----:B--23--:R-:W-:Y:S05]  /*3e00*/  @!P2 BRA `(.L_x_6440) ;  /* 0x00000004007ca947 */ /* 0x00cfea0003800000 */
[----:B------:R-:W-:Y:S05]  /*3e10*/  @!P0 BRA `(.L_x_6441) ;  /* 0x0000000000ec8947 */ /* 0x000fea0003800000 */
[----:B------:R-:W2:Y:S01]  /*3e20*/  LDC R7, c[0x0][0x380] ;  /* 0x0000e000ff077b82 */ /* 0x000ea20000000800 */
[----:B----4-:R-:W-:Y:S01]  /*3e30*/  VIADD R16, R2, 0xffffff80 ;  /* 0xffffff8002107836 */ /* 0x010fe20000000000 */
[----:B------:R-:W-:Y:S01]  /*3e40*/  IABS R10, R2 ;  /* 0x00000002000a7213 */ /* 0x000fe20000000000 */
[----:B------:R-:W-:-:S03]  /*3e50*/  ULDC.64 UR6, c[0x0][0x230] ;  /* 0x00008c0000067ab9 */ /* 0x000fc60000000a00 */
[----:B------:R-:W-:Y:S02]  /*3e60*/  IABS R6, R16 ;  /* 0x0000001000067213 */ /* 0x000fe40000000000 */
[-C--:B--2---:R-:W-:Y:S02]  /*3e70*/  IABS R4, R7.reuse ;  /* 0x0000000700047213 */ /* 0x084fe40000000000 */
[----:B------:R-:W-:Y:S02]  /*3e80*/  LOP3.LUT R16, R16, R7, RZ, 0x3c, !PT ;  /* 0x0000000710107212 */ /* 0x000fe400078e3cff */
[----:B------:R-:W2:Y:S02]  /*3e90*/  I2F.RP R17, R4 ;  /* 0x0000000400117306 */ /* 0x000ea40000209400 */
[----:B------:R-:W-:-:S06]  /*3ea0*/  ISETP.GE.AND P1, PT, R16, RZ, PT ;  /* 0x000000ff1000720c */ /* 0x000fcc0003f26270 */
        /* <DEDUP_REMOVED lines=46> */
[----:B------:R-:W-:-:S04]  /*4190*/  IMAD.WIDE.U32 R10, R10, UR6, R14 ;  /* 0x000000060a0a7c25 */ /* 0x000fc8000f8e000e */
[----:B------:R-:W-:Y:S01]  /*41a0*/  IMAD.MOV.U32 R6, RZ, RZ, R10 ;  /* 0x000000ffff067224 */ /* 0x000fe200078e000a */
[----:B------:R-:W-:Y:S01]  /*41b0*/  IADD3 R4, R11, R7, RZ ;  /* 0x000000070b047210 */ /* 0x000fe20007ffe0ff */
[----:B------:R-:W-:Y:S06]  /*41c0*/  BRA `(.L_x_6442) ;  /* 0x0000000000087947 */ /* 0x000fec0003800000 */
.L_x_6441:
[----:B------:R-:W-:-:S04]  /*41d0*/  LEA R6, -R124, RZ, 0x7 ;  /* 0x000000ff7c067211 */ /* 0x000fc800078e39ff */
[----:B------:R-:W-:-:S07]  /*41e0*/  SHF.R.S32.HI R4, RZ, 0x1f, R6 ;  /* 0x0000001fff047819 */ /* 0x000fce0000011406 */
.L_x_6442:
[----:B------:R-:W2:Y:S01]  /*41f0*/  LDC.64 R126, c[0x0][0x218] ;  /* 0x00008600ff7e7b82 */ /* 0x000ea20000000a00 */
[----:B------:R-:W-:Y:S01]  /*4200*/  IADD3 R130, P1, R6, R130, RZ ;  /* 0x0000008206827210 */ /* 0x000fe20007f3e0ff */
[----:B------:R-:W-:-:S04]  /*4210*/  IMAD.SHL.U32 R7, R124, 0x20, RZ ;  /* 0x000000207c077824 */ /* 0x000fc800078e00ff */
[----:B------:R-:W-:Y:S01]  /*4220*/  IMAD.X R103, R4, 0x1, R103, P1 ;  /* 0x0000000104677824 */ /* 0x000fe200008e0667 */
[----:B------:R-:W-:Y:S02]  /*4230*/  SHF.L.U64.HI R4, R124, 0x5, R125 ;  /* 0x000000057c047819 */ /* 0x000fe4000001027d */
[----:B--2---:R-:W-:-:S04]  /*4240*/  LEA R184, P2, R130, R126, 0x1 ;  /* 0x0000007e82b87211 */ /* 0x004fc800078408ff */
[----:B------:R-:W-:Y:S02]  /*4250*/  IADD3 R20, P1, R7, R184, RZ ;  /* 0x000000b807147210 */ /* 0x000fe40007f3e0ff */
[----:B------:R-:W-:Y:S02]  /*4260*/  LEA.HI.X R185, R130, R127, R103, 0x1, P2 ;  /* 0x0000007f82b97211 */ /* 0x000fe400010f0c67 */
[----:B----4-:R-:W-:-:S03]  /*4270*/  IADD3 R18, P2, R20, R7, RZ ;  /* 0x0000000714127210 */ /* 0x010fc60007f5e0ff */
        /* <DEDUP_REMOVED lines=24> */
.L_x_6440:
[----:B------:R-:W-:Y:S01]  /*4400*/  IMAD.IADD R2, R2, 0x1, R9 ;  /* 0x0000000102027824 */ /* 0x000fe200078e0209 */
[----:B------:R-:W-:Y:S01]  /*4410*/  ULDC UR6, c[0x0][0x2ec] ;  /* 0x0000bb0000067ab9 */ /* 0x000fe20000000800 */
[----:B------:R-:W-:Y:S02]  /*4420*/  LEA R166, R166, UR4, 0x1 ;  /* 0x00000004a6a67c11 */ /* 0x000fe4000f8e08ff */
[C---:B------:R-:W-:Y:S02]  /*4430*/  VIADD R4, R2.reuse, 0x1 ;  /* 0x0000000102047836 */ /* 0x040fe40000000000 */
[C---:B--2---:R-:W-:Y:S02]  /*4440*/  VIADD R6, R2.reuse, 0x8 ;  /* 0x0000000802067836 */ /* 0x044fe40000000000 */
[----:B----4-:R-:W-:Y:S01]  /*4450*/  VIADD R16, R2, 0x61 ;  /* 0x0000006102107836 */ /* 0x010fe20000000000 */
[-C--:B------:R-:W-:Y:S01]  /*4460*/  ISETP.GE.AND P4, PT, R4, R132.reuse, PT ;  /* 0x000000840400720c */ /* 0x080fe20003f86270 */
[----:B------:R-:W-:Y:S01]  /*4470*/  VIADD R10, R2, 0x69 ;  /* 0x00000069020a7836 */ /* 0x000fe20000000000 */
[-C--:B------:R-:W-:Y:S01]  /*4480*/  ISETP.GE.AND P6, PT, R4, R131.reuse, PT ;  /* 0x000000830400720c */ /* 0x080fe20003fc6270 */
[----:B------:R-:W-:Y:S01]  /*4490*/  VIADD R4, R2, 0x9 ;  /* 0x0000000902047836 */ /* 0x000fe20000000000 */
[-C--:B------:R-:W-:Y:S01]  /*44a0*/  ISETP.GE.AND P3, PT, R6, R132.reuse, PT ;  /* 0x000000840600720c */ /* 0x080fe20003f66270 */
[----:B------:R-:W-:Y:S01]  /*44b0*/  VIADD R14, R2, 0x68 ;  /* 0x00000068020e7836 */ /* 0x000fe20000000000 */
[-C--:B------:R-:W-:Y:S01]  /*44c0*/  ISETP.GE.AND P5, PT, R6, R131.reuse, PT ;  /* 0x000000830600720c */ /* 0x080fe20003fa6270 */
[----:B------:R-:W-:Y:S01]  /*44d0*/  VIADD R6, R2, 0x10 ;  /* 0x0000001002067836 */ /* 0x000fe20000000000 */
[C---:B------:R-:W-:Y:S01]  /*44e0*/  ISETP.GE.AND P2, PT, R4.reuse, R132, PT ;  /* 0x000000840400720c */ /* 0x040fe20003f46270 */
[--C-:B------:R-:W-:Y:S01]  /*44f0*/  IMAD R163, R5, 0x2, R166.reuse ;  /* 0x0000000205a37824 */ /* 0x100fe200078e02a6 */
[----:B------:R-:W-:Y:S01]  /*4500*/  ISETP.GE.AND P1, PT, R4, R131, PT ;  /* 0x000000830400720c */ /* 0x000fe20003f26270 */
[----:B------:R-:W-:Y:S01]  /*4510*/  VIADD R4, R2, 0x11 ;  /* 0x0000001102047836 */ /* 0x000fe20000000000 */
[----:B------:R-:W-:Y:S01]  /*4520*/  FSEL R81, R81, -INF , !P3 ;  /* 0xff80000051517808 */ /* 0x000fe20005800000 */
[----:B------:R-:W-:Y:S01]  /*4530*/  IMAD R164, R3, 0x2, R166 ;  /* 0x0000000203a47824 */ /* 0x000fe200078e02a6 */
        /* <DEDUP_REMOVED lines=33> */
[CC--:B------:R-:W-:Y:S02]  /*4750*/  ISETP.GE.AND P3, PT, R4.reuse, R132.reuse, PT ;  /* 0x000000840400720c */ /* 0x0c0fe40003f66270 */
[-C--:B------:R-:W-:Y:S01]  /*4760*/  ISETP.GE.AND P5, PT, R4, R131.reuse, PT ;  /* 0x000000830400720c */ /* 0x080fe20003fa6270 */
[----:B------:R-:W-:Y:S01]  /*4770*/  VIADD R4, R2, 0x31 ;  /* 0x0000003102047836 */ /* 0x000fe20000000000 */
[----:B------:R-:W-:Y:S02]  /*4780*/  ISETP.GE.AND P4, PT, R6, R132, PT ;  /* 0x000000840600720c */ /* 0x000fe40003f86270 */
[----:B------:R-:W-:Y:S02]  /*4790*/  FSEL R21, R92, -INF , !P6 ;  /* 0xff8000005c157808 */ /* 0x000fe40007000000 */
[----:B------:R-:W-:Y:S01]  /*47a0*/  ISETP.GE.AND P6, PT, R6, R131, PT ;  /* 0x000000830600720c */ /* 0x000fe20003fc6270 */
[----:B------:R-:W-:Y:S01]  /*47b0*/  VIADD R6, R2, 0x30 ;  /* 0x0000003002067836 */ /* 0x000fe20000000000 */
[----:B------:R-:W-:-:S02]  /*47c0*/  FSEL R207, R97, -INF , !P4 ;  /* 0xff80000061cf7808 */ /* 0x000fc40006000000 */
[----:B------:R-:W-:Y:S02]  /*47d0*/  ISETP.GE.AND P4, PT, R4, R132, PT ;  /* 0x000000840400720c */ /* 0x000fe40003f86270 */
[----:B------:R-:W-:Y:S02]  /*47e0*/  FSEL R203, R99, -INF , !P6 ;  /* 0xff80000063cb7808 */ /* 0x000fe40007000000 */
[----:B------:R-:W-:Y:S02]  /*47f0*/  FSEL R205, R94, -INF , !P2 ;  /* 0xff8000005ecd7808 */ /* 0x000fe40005000000 */
[----:B------:R-:W-:Y:S01]  /*4800*/  FSEL R63, R96, -INF , !P1 ;  /* 0xff800000603f7808 */ /* 0x000fe20004800000 */
[----:B------:R-:W-:Y:S01]  /*4810*/  LDSM.16.MT88.4 R92, [R166+0x6000] ;  /* 0x00600000a65c783b */ /* 0x000fe20000004200 */
[----:B------:R-:W-:Y:S01]  /*4820*/  ISETP.GE.AND P6, PT, R4, R131, PT ;  /* 0x000000830400720c */ /* 0x000fe20003fc6270 */
[----:B------:R-:W-:Y:S01]  /*4830*/  VIADD R4, R2, 0x39 ;  /* 0x0000003902047836 */ /* 0x000fe20000000000 */
[----:B------:R-:W-:-:S02]  /*4840*/  FSEL R199, R106, -INF , !P4 ;  /* 0xff8000006ac77808 */ /* 0x000fc40006000000 */
[CC--:B------:R-:W-:Y:S02]  /*4850*/  ISETP.GE.AND P2, PT, R6.reuse, R132.reuse, PT ;  /* 0x000000840600720c */ /* 0x0c0fe40003f46270 */
[----:B------:R-:W-:Y:S01]  /*4860*/  ISETP.GE.AND P1, PT, R6, R131, PT ;  /* 0x000000830600720c */ /* 0x000fe20003f26270 */
[C---:B------:R-:W-:Y:S01]  /*4870*/  VIADD R6, R2.reuse, 0x38 ;  /* 0x0000003802067836 */ /* 0x040fe20000000000 */
[----:B------:R-:W-:Y:S02]  /*4880*/  ISETP.GE.AND P4, PT, R2, R132, PT ;  /* 0x000000840200720c */ /* 0x000fe40003f86270 */
[----:B------:R-:W-:Y:S02]  /*4890*/  FSEL R119, R105, -INF , !P2 ;  /* 0xff80000069777808 */ /* 0x000fe40005000000 */
[----:B------:R-:W-:Y:S02]  /*48a0*/  FSEL R117, R117, -INF , !P1 ;  /* 0xff80000075757808 */ /* 0x000fe40004800000 */
[----:B------:R-:W-:-:S02]  /*48b0*/  FSEL R31, R0, -INF , !P4 ;  /* 0xff800000001f7808 */ /* 0x000fc40006000000 */
[----:B------:R-:W-:Y:S02]  /*48c0*/  FSEL R201, R104, -INF , !P5 ;  /* 0xff80000068c97808 */ /* 0x000fe40006800000 */
[C---:B------:R-:W-:Y:S02]  /*48d0*/  ISETP.GE.AND P2, PT, R4.reuse, R132, PT ;  /* 0x000000840400720c */ /* 0x040fe40003f46270 */
[-C--:B------:R-:W-:Y:S01]  /*48e0*/  ISETP.GE.AND P1, PT, R4, R131.reuse, PT ;  /* 0x000000830400720c */ /* 0x080fe20003f26270 */
[----:B------:R-:W-:Y:S01]  /*48f0*/  VIADD R4, R2, 0x41 ;  /* 0x0000004102047836 */ /* 0x000fe20000000000 */
[----:B------:R-:W-:Y:S02]  /*4900*/  ISETP.GE.AND P5, PT, R6, R131, PT ;  /* 0x000000830600720c */ /* 0x000fe40003fa6270 */
[----:B------:R-:W-:Y:S02]  /*4910*/  FMNMX.FTZ R0, R31, R19, !PT ;  /* 0x000000131f007209 */ /* 0x000fe40007810000 */
[----:B-1----:R-:W-:-:S02]  /*4920*/  FSEL R123, R123, -INF , !P5 ;  /* 0xff8000007b7b7808 */ /* 0x002fc40006800000 */
[C---:B------:R-:W-:Y:S02]  /*4930*/  ISETP.GE.AND P4, PT, R4.reuse, R132, PT ;  /* 0x000000840400720c */ /* 0x040fe40003f86270 */
[-C--:B------:R-:W-:Y:S02]  /*4940*/  ISETP.GE.AND P5, PT, R4, R131.reuse, PT ;  /* 0x000000830400720c */ /* 0x080fe40003fa6270 */
[----:B------:R-:W-:Y:S01]  /*4950*/  FMNMX.FTZ R4, R81, R0, !PT ;  /* 0x0000000051047209 */ /* 0x000fe20007810000 */
[C---:B------:R-:W-:Y:S01]  /*4960*/  VIADD R0, R2.reuse, 0x49 ;  /* 0x0000004902007836 */ /* 0x040fe20000000000 */
[----:B------:R-:W-:Y:S02]  /*4970*/  FSEL R191, R191, -INF , !P4 ;  /* 0xff800000bfbf7808 */ /* 0x000fe40006000000 */
[----:B------:R-:W-:Y:S02]  /*4980*/  FMNMX.FTZ R4, R23, R4, !PT ;  /* 0x0000000417047209 */ /* 0x000fe40007810000 */
[----:B------:R-:W-:-:S02]  /*4990*/  ISETP.GE.AND P4, PT, R2, R131, PT ;  /* 0x000000830200720c */ /* 0x000fc40003f86270 */
[----:B------:R-:W-:Y:S02]  /*49a0*/  FMNMX.FTZ R4, R85, R4, !PT ;  /* 0x0000000455047209 */ /* 0x000fe40007810000 */
[----:B------:R-:W-:Y:S02]  /*49b0*/  FSEL R79, R79, -INF , !P4 ;  /* 0xff8000004f4f7808 */ /* 0x000fe40006000000 */
[----:B------:R-:W-:Y:S01]  /*49c0*/  FMNMX.FTZ R20, R27, R4, !PT ;  /* 0x000000041b147209 */ /* 0x000fe20007810000 */
[----:B------:R-:W-:Y:S01]  /*49d0*/  VIADD R4, R2, 0x71 ;  /* 0x0000007102047836 */ /* 0x000fe20000000000 */
[----:B------:R-:W-:Y:S02]  /*49e0*/  FMNMX.FTZ R18, R79, R15, !PT ;  /* 0x0000000f4f127209 */ /* 0x000fe40007810000 */
[----:B------:R-:W-:Y:S02]  /*49f0*/  FMNMX.FTZ R20, R89, R20, !PT ;  /* 0x0000001459147209 */ /* 0x000fe40007810000 */
[----:B------:R-:W-:-:S02]  /*4a00*/  FMNMX.FTZ R18, R83, R18, !PT ;  /* 0x0000001253127209 */ /* 0x000fc40007810000 */
[----:B------:R-:W-:Y:S02]  /*4a10*/  FMNMX.FTZ R20, R7, R20, !PT ;  /* 0x0000001407147209 */ /* 0x000fe40007810000 */
[----:B------:R-:W-:Y:S02]  /*4a20*/  FSEL R209, R98, -INF , !P3 ;  /* 0xff80000062d17808 */ /* 0x000fe40005800000 */
[----:B------:R-:W-:Y:S02]  /*4a30*/  FMNMX.FTZ R20, R61, R20, !PT ;  /* 0x000000143d147209 */ /* 0x000fe40007810000 */
[----:B------:R-:W-:Y:S02]  /*4a40*/  FMNMX.FTZ R18, R17, R18, !PT ;  /* 0x0000001211127209 */ /* 0x000fe40007810000 */
[----:B------:R-:W-:Y:S02]  /*4a50*/  FMNMX.FTZ R20, R205, R20, !PT ;  /* 0x00000014cd147209 */ /* 0x000fe40007810000 */
[----:B------:R-:W-:-:S02]  /*4a60*/  FMNMX.FTZ R18, R9, R18, !PT ;  /* 0x0000001209127209 */ /* 0x000fc40007810000 */
[----:B------:R-:W-:Y:S02]  /*4a70*/  FMNMX.FTZ R20, R207, R20, !PT ;  /* 0x00000014cf147209 */ /* 0x000fe40007810000 */
[----:B------:R-:W-:Y:S01]  /*4a80*/  ISETP.GE.AND P3, PT, R6, R132, PT ;  /* 0x000000840600720c */ /* 0x000fe20003f66270 */
[----:B------:R-:W-:Y:S01]  /*4a90*/  VIADD R6, R2, 0x40 ;  /* 0x0000004002067836 */ /* 0x000fe20000000000 */
[----:B------:R-:W-:Y:S02]  /*4aa0*/  FMNMX.FTZ R20, R209, R20, !PT ;  /* 0x00000014d1147209 */ /* 0x000fe40007810000 */
[----:B------:R-:W-:Y:S02]  /*4ab0*/  FMNMX.FTZ R18, R11, R18, !PT ;  /* 0x000000120b127209 */ /* 0x000fe40007810000 */
[----:B------:R-:W-:Y:S02]  /*4ac0*/  FMNMX.FTZ R20, R119, R20, !PT ;  /* 0x0000001477147209 */ /* 0x000fe40007810000 */
[----:B------:R-:W-:-:S02]  /*4ad0*/  FSEL R115, R115, -INF , !P3 ;  /* 0xff80000073737808 */ /* 0x000fc40005800000 */
[----:B------:R-:W-:Y:S02]  /*4ae0*/  FMNMX.FTZ R20, R199, R20, !PT ;  /* 0x00000014c7147209 */ /* 0x000fe40007810000 */
[----:B------:R-:W-:Y:S02]  /*4af0*/  FMNMX.FTZ R18, R91, R18, !PT ;  /* 0x000000125b127209 */ /* 0x000fe40007810000 */
[----:B------:R-:W-:Y:S02]  /*4b00*/  FSEL R195, R195, -INF , !P6 ;  /* 0xff800000c3c37808 */ /* 0x000fe40007000000 */
[C---:B------:R-:W-:Y:S02]  /*4b10*/  ISETP.GE.AND P6, PT, R6.reuse, R132, PT ;  /* 0x000000840600720c */ /* 0x040fe40003fc6270 */
[----:B------:R-:W-:Y:S01]  /*4b20*/  ISETP.GE.AND P3, PT, R6, R131, PT ;  /* 0x000000830600720c */ /* 0x000fe20003f66270 */
[----:B------:R-:W-:Y:S01]  /*4b30*/  VIADD R6, R2, 0x48 ;  /* 0x0000004802067836 */ /* 0x000fe20000000000 */
[----:B------:R-:W-:-:S02]  /*4b40*/  FSEL R197, R197, -INF , !P2 ;  /* 0xff800000c5c57808 */ /* 0x000fc40005000000 */
[----:B------:R-:W-:Y:S02]  /*4b50*/  FMNMX.FTZ R20, R115, R20, !PT ;  /* 0x0000001473147209 */ /* 0x000fe40007810000 */
[----:B------:R-:W-:Y:S02]  /*4b60*/  FMNMX.FTZ R18, R21, R18, !PT ;  /* 0x0000001215127209 */ /* 0x000fe40007810000 */
[----:B------:R-:W-:Y:S02]  /*4b70*/  FSEL R151, R151, -INF , !P6 ;  /* 0xff80000097977808 */ /* 0x000fe40007000000 */
[----:B------:R-:W-:Y:S02]  /*4b80*/  FSEL R149, R149, -INF , !P3 ;  /* 0xff80000095957808 */ /* 0x000fe40005800000 */
[----:B------:R-:W-:Y:S02]  /*4b90*/  FMNMX.FTZ R20, R197, R20, !PT ;  /* 0x00000014c5147209 */ /* 0x000fe40007810000 */
[----:B------:R-:W-:-:S02]  /*4ba0*/  ISETP.GE.AND P6, PT, R0, R132, PT ;  /* 0x000000840000720c */ /* 0x000fc40003fc6270 */
[----:B------:R-:W-:Y:S01]  /*4bb0*/  ISETP.GE.AND P3, PT, R0, R131, PT ;  /* 0x000000830000720c */ /* 0x000fe20003f66270 */
[----:B------:R-:W-:Y:S01]  /*4bc0*/  VIADD R0, R2, 0x50 ;  /* 0x0000005002007836 */ /* 0x000fe20000000000 */
[----:B------:R-:W-:Y:S02]  /*4bd0*/  FMNMX.FTZ R18, R59, R18, !PT ;  /* 0x000000123b127209 */ /* 0x000fe40007810000 */
[----:B------:R-:W-:Y:S02]  /*4be0*/  ISETP.GE.AND P2, PT, R6, R132, PT ;  /* 0x000000840600720c */ /* 0x000fe40003f46270 */
[----:B------:R-:W-:Y:S02]  /*4bf0*/  FMNMX.FTZ R20, R151, R20, !PT ;  /* 0x0000001497147209 */ /* 0x000fe40007810000 */
[----:B------:R-:W-:Y:S02]  /*4c00*/  FMNMX.FTZ R18, R63, R18, !PT ;  /* 0x000000123f127209 */ /* 0x000fe40007810000 */
[----:B------:R-:W-:-:S02]  /*4c10*/  FSEL R187, R187, -INF , !P5 ;  /* 0xff800000bbbb7808 */ /* 0x000fc40006800000 */
[----:B------:R-:W-:Y:S02]  /*4c20*/  FSEL R147, R147, -INF , !P2 ;  /* 0xff80000093937808 */ /* 0x000fe40005000000 */
[----:B------:R-:W-:Y:S02]  /*4c30*/  FSEL R193, R193, -INF , !P1 ;  /* 0xff800000c1c17808 */ /* 0x000fe40004800000 */
[C---:B------:R-:W-:Y:S02]  /*4c40*/  ISETP.GE.AND P5, PT, R0.reuse, R132, PT ;  /* 0x000000840000720c */ /* 0x040fe40003fa6270 */
[-C--:B------:R-:W-:Y:S01]  /*4c50*/  ISETP.GE.AND P2, PT, R0, R131.reuse, PT ;  /* 0x000000830000720c */ /* 0x080fe20003f46270 */
[----:B------:R-:W-:Y:S01]  /*4c60*/  VIADD R0, R2, 0x51 ;  /* 0x0000005102007836 */ /* 0x000fe20000000000 */
[----:B------:R-:W-:Y:S01]  /*4c70*/  ISETP.GE.AND P1, PT, R6, R131, PT ;  /* 0x000000830600720c */ /* 0x000fe20003f26270 */
[----:B------:R-:W-:Y:S01]  /*4c80*/  VIADD R6, R2, 0x70 ;  /* 0x0000007002067836 */ /* 0x000fe20000000000 */
[----:B------:R-:W-:-:S02]  /*4c90*/  FMNMX.FTZ R20, R191, R20, !PT ;  /* 0x00000014bf147209 */ /* 0x000fc40007810000 */
        /* <DEDUP_REMOVED lines=26> */
[----:B------:R-:W-:Y:S02]  /*4e40*/  ISETP.GE.AND P4, PT, R0, R132, PT ;  /* 0x000000840000720c */ /* 0x000fe40003f86270 */
[----:B------:R-:W-:Y:S02]  /*4e50*/  FSEL R139, R139, -INF , !P5 ;  /* 0xff8000008b8b7808 */ /* 0x000fe40006800000 */
[----:B------:R-:W-:Y:S02]  /*4e60*/  FMNMX.FTZ R18, R141, R22, !PT ;  /* 0x000000168d127209 */ /* 0x000fe40007810000 */
[----:B------:R-:W-:-:S02]  /*4e70*/  FMNMX.FTZ R20, R149, R20, !PT ;  /* 0x0000001495147209 */ /* 0x000fc40007810000 */
[----:B------:R-:W-:Y:S02]  /*4e80*/  FSEL R111, R111, -INF , !P4 ;  /* 0xff8000006f6f7808 */ /* 0x000fe40006000000 */
[----:B------:R-:W-:Y:S02]  /*4e90*/  ISETP.GE.AND P6, PT, R16, R132, PT ;  /* 0x000000841000720c */ /* 0x000fe40003fc6270 */
[----:B------:R-:W-:Y:S02]  /*4ea0*/  FMNMX.FTZ R18, R139, R18, !PT ;  /* 0x000000128b127209 */ /* 0x000fe40007810000 */
[----:B------:R-:W-:Y:S02]  /*4eb0*/  ISETP.GE.AND P4, PT, R10, R132, PT ;  /* 0x000000840a00720c */ /* 0x000fe40003f86270 */
        /* <DEDUP_REMOVED lines=8> */
[----:B------:R-:W-:Y:S02]  /*4f40*/  FMNMX.FTZ R8, R155, R8, !PT ;  /* 0x000000089b087209 */ /* 0x000fe40007810000 */
[----:B------:R-:W-:Y:S02]  /*4f50*/  ISETP.GE.AND P6, PT, R6, R132, PT ;  /* 0x000000840600720c */ /* 0x000fe40003fc6270 */
[----:B------:R-:W-:Y:S02]  /*4f60*/  FMNMX.FTZ R18, R107, R18, !PT ;  /* 0x000000126b127209 */ /* 0x000fe40007810000 */
[----:B------:R-:W-:Y:S02]  /*4f70*/  FSEL R135, R135, -INF , !P1 ;  /* 0xff80000087877808 */ /* 0x000fe40004800000 */
[----:B------:R-:W-:Y:S02]  /*4f80*/  FMNMX.FTZ R8, R137, R8, !PT ;  /* 0x0000000889087209 */ /* 0x000fe40007810000 */
[----:B------:R-:W-:Y:S01]  /*4f90*/  ISETP.GE.AND P1, PT, R0, R131, PT ;  /* 0x000000830000720c */ /* 0x000fe20003f26270 */
[----:B------:R-:W-:Y:S01]  /*4fa0*/  VIADD R0, R2, 0x78 ;  /* 0x0000007802007836 */ /* 0x000fe20000000000 */
[----:B------:R-:W-:Y:S01]  /*4fb0*/  ISETP.GE.AND P5, PT, R4, R132, PT ;  /* 0x000000840400720c */ /* 0x000fe20003fa6270 */
[----:B------:R-:W-:Y:S01]  /*4fc0*/  VIADD R2, R2, 0x79 ;  /* 0x0000007902027836 */ /* 0x000fe20000000000 */
[----:B------:R-:W-:-:S02]  /*4fd0*/  FSEL R45, R45, -INF , !P6 ;  /* 0xff8000002d2d7808 */ /* 0x000fc40007000000 */
[----:B------:R-:W-:Y:S02]  /*4fe0*/  FMNMX.FTZ R18, R105, R18, !PT ;  /* 0x0000001269127209 */ /* 0x000fe40007810000 */
        /* <DEDUP_REMOVED lines=11> */
[-C--:B------:R-:W-:Y:S02]  /*50a0*/  ISETP.GE.AND P2, PT, R16, R131.reuse, PT ;  /* 0x000000831000720c */ /* 0x080fe40003f46270 */
[----:B------:R-:W-:Y:S02]  /*50b0*/  FMNMX.FTZ R12, R121, R8, !PT ;  /* 0x00000008790c7209 */ /* 0x000fe40007810000 */
[----:B------:R-:W-:Y:S02]  /*50c0*/  FSEL R39, R39, -INF , !P6 ;  /* 0xff80000027277808 */ /* 0x000fe40007000000 */
        /* <DEDUP_REMOVED lines=23> */
[----:B-1----:R-:W-:Y:S02]  /*5240*/  FMNMX.FTZ R33, R8, R13, !PT ;  /* 0x0000000d08217209 */ /* 0x002fe40007810000 */
[----:B------:R-:W-:-:S03]  /*5250*/  FMNMX.FTZ R4, R25, R4, !PT ;  /* 0x0000000419047209 */ /* 0x000fc60007810000 */
[----:B------:R-:W1:Y:S04]  /*5260*/  SHFL.BFLY PT, R2, R33, 0x1, 0x1f ;  /* 0x0c201f0021027f89 */ /* 0x000e6800000e0000 */
[----:B------:R-:W2:Y:S01]  /*5270*/  SHFL.BFLY PT, R13, R4, 0x2, 0x1f ;  /* 0x0c401f00040d7f89 */ /* 0x000ea200000e0000 */
[----:B-1----:R-:W-:Y:S02]  /*5280*/  FMNMX.FTZ R2, R33, R2, !PT ;  /* 0x0000000221027209 */ /* 0x002fe40007810000 */
[----:B--2---:R-:W-:-:S03]  /*5290*/  FMNMX.FTZ R13, R4, R13, !PT ;  /* 0x0000000d040d7209 */ /* 0x004fc60007810000 */
[C---:B------:R-:W-:Y:S01]  /*52a0*/  FMUL.FTZ R38, R2.reuse, UR6 ;  /* 0x0000000602267c20 */ /* 0x040fe20008410000 */
[----:B------:R-:W-:Y:S01]  /*52b0*/  FSETP.NEU.FTZ.AND P1, PT, R2, -INF , PT ;  /* 0xff8000000200780b */ /* 0x000fe20003f3d000 */
[----:B------:R-:W1:Y:S03]  /*52c0*/  SHFL.BFLY PT, R0, R13, 0x1, 0x1f ;  /* 0x0c201f000d007f89 */ /* 0x000e6600000e0000 */
[----:B------:R-:W-:-:S05]  /*52d0*/  FSEL R38, R38, RZ, P1 ;  /* 0x000000ff26267208 */ /* 0x000fca0000800000 */
[--C-:B------:R-:W-:Y:S01]  /*52e0*/  FFMA.FTZ R33, R85, UR6, -R38.reuse ;  /* 0x0000000655217c23 */ /* 0x100fe20008010826 */
[--C-:B------:R-:W-:Y:S01]  /*52f0*/  FFMA.FTZ R28, R27, UR6, -R38.reuse ;  /* 0x000000061b1c7c23 */ /* 0x100fe20008010826 */
[----:B------:R-:W-:Y:S01]  /*5300*/  LDSM.16.MT88.4 R84, [R164+0x6000] ;  /* 0x00600000a454783b */ /* 0x000fe20000004200 */
        /* <DEDUP_REMOVED lines=16> */
[----:B------:R-:W1:Y:S01]  /*5410*/  MUFU.EX2 R44, R44 ;  /* 0x0000002c002c7308 */ /* 0x000e620000000800 */
[--C-:B------:R-:W-:Y:S01]  /*5420*/  FFMA.FTZ R52, R197, UR6, -R38.reuse ;  /* 0x00000006c5347c23 */ /* 0x100fe20008010826 */
[--C-:B------:R-:W-:Y:S01]  /*5430*/  FFMA.FTZ R151, R151, UR6, -R38.reuse ;  /* 0x0000000697977c23 */ /* 0x100fe20008010826 */
[C---:B------:R-:W-:Y:S01]  /*5440*/  FSETP.NEU.FTZ.AND P1, PT, R0.reuse, -INF , PT ;  /* 0xff8000000000780b */ /* 0x040fe20003f3d000 */
[----:B------:R-:W-:Y:S01]  /*5450*/  FMUL.FTZ R24, R0, UR6 ;  /* 0x0000000600187c20 */ /* 0x000fe20008410000 */
[--C-:B------:R-:W-:Y:S01]  /*5460*/  FFMA.FTZ R64, R191, UR6, -R38.reuse ;  /* 0x00000006bf407c23 */ /* 0x100fe20008010826 */
[--C-:B------:R-:W-:Y:S01]  /*5470*/  FFMA.FTZ R147, R147, UR6, -R38.reuse ;  /* 0x0000000693937c23 */ /* 0x100fe20008010826 */
[--C-:B------:R-:W-:Y:S01]  /*5480*/  FFMA.FTZ R60, R189, UR6, -R38.reuse ;  /* 0x00000006bd3c7c23 */ /* 0x100fe20008010826 */
[----:B------:R-:W-:Y:S01]  /*5490*/  MUFU.EX2 R49, R49 ;  /* 0x0000003100317308 */ /* 0x000fe20000000800 */
[----:B------:R-:W-:Y:S01]  /*54a0*/  FSEL R24, R24, RZ, P1 ;  /* 0x000000ff18187208 */ /* 0x000fe20000800000 */
[--C-:B------:R-:W-:Y:S01]  /*54b0*/  FFMA.FTZ R145, R145, UR6, -R38.reuse ;  /* 0x0000000691917c23 */ /* 0x100fe20008010826 */
[--C-:B------:R-:W-:Y:S01]  /*54c0*/  FFMA.FTZ R106, R143, UR6, -R38.reuse ;  /* 0x000000068f6a7c23 */ /* 0x100fe20008010826 */
[--C-:B------:R-:W-:Y:S01]  /*54d0*/  FFMA.FTZ R141, R141, UR6, -R38.reuse ;  /* 0x000000068d8d7c23 */ /* 0x100fe20008010826 */
[----:B------:R-:W-:Y:S01]  /*54e0*/  FFMA.FTZ R104, R139, UR6, -R38 ;  /* 0x000000068b687c23 */ /* 0x000fe20008010826 */
[--C-:B------:R-:W-:Y:S01]  /*54f0*/  FFMA.FTZ R57, R79, UR6, -R24.reuse ;  /* 0x000000064f397c23 */ /* 0x100fe20008010818 */
[--C-:B------:R-:W-:Y:S01]  /*5500*/  FFMA.FTZ R46, R15, UR6, -R24.reuse ;  /* 0x000000060f2e7c23 */ /* 0x100fe20008010818 */
[----:B------:R-:W2:Y:S01]  /*5510*/  LDSM.16.MT88.4 R76, [R163+0x6000] ;  /* 0x00600000a34c783b */ /* 0x000ea20000004200 */
[--C-:B------:R-:W-:Y:S01]  /*5520*/  FFMA.FTZ R47, R83, UR6, -R24.reuse ;  /* 0x00000006532f7c23 */ /* 0x100fe20008010818 */
[--C-:B------:R-:W-:Y:S01]  /*5530*/  FFMA.FTZ R32, R17, UR6, -R24.reuse ;  /* 0x0000000611207c23 */ /* 0x100fe20008010818 */
[----:B------:R-:W3:Y:S01]  /*5540*/  MUFU.EX2 R36, R36 ;  /* 0x0000002400247308 */ /* 0x000ee20000000800 */
[--C-:B------:R-:W-:Y:S01]  /*5550*/  FFMA.FTZ R34, R9, UR6, -R24.reuse ;  /* 0x0000000609227c23 */ /* 0x100fe20008010818 */
[--C-:B------:R-:W-:Y:S01]  /*5560*/  FFMA.FTZ R31, R11, UR6, -R24.reuse ;  /* 0x000000060b1f7c23 */ /* 0x100fe20008010818 */
[----:B-1----:R-:W-:Y:S01]  /*5570*/  F2FP.BF16.F32.PACK_AB R68, R44, R51 ;  /* 0x000000332c44723e */ /* 0x002fe200000010ff */
[----:B------:R-:W1:Y:S01]  /*5580*/  LDSM.16.MT88.4 R8, [R163+0x6800] ;  /* 0x00680000a308783b */ /* 0x000e620000004200 */
[--C-:B------:R-:W-:Y:S01]  /*5590*/  FFMA.FTZ R3, R21, UR6, -R24.reuse ;  /* 0x0000000615037c23 */ /* 0x100fe20008010818 */
[--C-:B------:R-:W-:Y:S01]  /*55a0*/  FFMA.FTZ R26, R91, UR6, -R24.reuse ;  /* 0x000000065b1a7c23 */ /* 0x100fe20008010818 */
[--C-:B------:R-:W-:Y:S01]  /*55b0*/  FFMA.FTZ R48, R63, UR6, -R24.reuse ;  /* 0x000000063f307c23 */ /* 0x100fe20008010818 */
[----:B------:R-:W-:Y:S01]  /*55c0*/  MUFU.EX2 R57, R57 ;  /* 0x0000003900397308 */ /* 0x000fe20000000800 */
[----:B------:R-:W4:Y:S01]  /*55d0*/  LDSM.16.MT88.4 R20, [R162+0x6800] ;  /* 0x00680000a214783b */ /* 0x000f220000004200 */
[--C-:B------:R-:W-:Y:S01]  /*55e0*/  FFMA.FTZ R59, R59, UR6, -R24.reuse ;  /* 0x000000063b3b7c23 */ /* 0x100fe20008010818 */
[--C-:B------:R-:W-:Y:S01]  /*55f0*/  FFMA.FTZ R63, R203, UR6, -R24.reuse ;  /* 0x00000006cb3f7c23 */ /* 0x100fe20008010818 */
[--C-:B------:R-:W-:Y:S01]  /*5600*/  FFMA.FTZ R40, R201, UR6, -R24.reuse ;  /* 0x00000006c9287c23 */ /* 0x100fe20008010818 */
[----:B------:R-:W5:Y:S01]  /*5610*/  LDSM.16.MT88.4 R12, [R164+0x6800] ;  /* 0x00680000a40c783b */ /* 0x000f620000004200 */
[--C-:B------:R-:W-:Y:S01]  /*5620*/  FFMA.FTZ R117, R117, UR6, -R24.reuse ;  /* 0x0000000675757c23 */ /* 0x100fe20008010818 */
[--C-:B------:R-:W-:Y:S01]  /*5630*/  FFMA.FTZ R56, R195, UR6, -R24.reuse ;  /* 0x00000006c3387c23 */ /* 0x100fe20008010818 */
[----:B------:R-:W2:Y:S01]  /*5640*/  MUFU.EX2 R46, R46 ;  /* 0x0000002e002e7308 */ /* 0x000ea20000000800 */
[----:B---3--:R-:W-:Y:S01]  /*5650*/  F2FP.BF16.F32.PACK_AB R70, R36, R49 ;  /* 0x000000312446723e */ /* 0x008fe200000010ff */
[----:B------:R-:W3:Y:S01]  /*5660*/  LDSM.16.MT88.4 R16, [R166+0x6800] ;  /* 0x00680000a610783b */ /* 0x000ee20000004200 */
        /* <DEDUP_REMOVED lines=11> */
[----:B------:R-:W-:Y:S01]  /*5720*/  FFMA.FTZ R107, R107, UR6, -R38 ;  /* 0x000000066b6b7c23 */ /* 0x000fe20008010826 */
[--C-:B------:R-:W-:Y:S01]  /*5730*/  FFMA.FTZ R67, R67, UR6, -R24.reuse ;  /* 0x0000000643437c23 */ /* 0x100fe20008010818 */
[----:B------:R-:W1:Y:S01]  /*5740*/  MUFU.EX2 R32, R32 ;  /* 0x0000002000207308 */ /* 0x000e620000000800 */
[----:B--2---:R-:W-:Y:S01]  /*5750*/  F2FP.BF16.F32.PACK_AB R69, R46, R57 ;  /* 0x000000392e45723e */ /* 0x004fe200000010ff */
[--C-:B------:R-:W-:Y:S01]  /*5760*/  FFMA.FTZ R112, R65, UR6, -R24.reuse ;  /* 0x0000000641707c23 */ /* 0x100fe20008010818 */
[--C-:B------:R-:W-:Y:S01]  /*5770*/  FFMA.FTZ R55, R55, UR6, -R24.reuse ;  /* 0x0000000637377c23 */ /* 0x100fe20008010818 */
[----:B------:R-:W-:Y:S01]  /*5780*/  FFMA.FTZ R53, R53, UR6, -R24 ;  /* 0x0000000635357c23 */ /* 0x000fe20008010818 */
[----:B------:R-:W-:Y:S01]  /*5790*/  FADD.FTZ R46, R57, R46 ;  /* 0x0000002e392e7221 */ /* 0x000fe20000010000 */
[--C-:B------:R-:W-:Y:S01]  /*57a0*/  FFMA.FTZ R189, R39, UR6, -R38.reuse ;  /* 0x0000000627bd7c23 */ /* 0x100fe20008010826 */
[--C-:B------:R-:W-:Y:S01]  /*57b0*/  FFMA.FTZ R45, R45, UR6, -R38.reuse ;  /* 0x000000062d2d7c23 */ /* 0x100fe20008010826 */
[----:B------:R-:W-:Y:S01]  /*57c0*/  MUFU.EX2 R33, R33 ;  /* 0x0000002100217308 */ /* 0x000fe20000000800 */
[--C-:B------:R-:W-:Y:S01]  /*57d0*/  FFMA.FTZ R43, R43, UR6, -R38.reuse ;  /* 0x000000062b2b7c23 */ /* 0x100fe20008010826 */
[----:B------:R-:W-:Y:S01]  /*57e0*/  FFMA.FTZ R41, R41, UR6, -R38 ;  /* 0x0000000629297c23 */ /* 0x000fe20008010826 */
[----:B------:R-:W-:-:S05]  /*57f0*/  ISETP.GE.AND P1, PT, R101, 0x2, PT ;  /* 0x000000026500780c */ /* 0x000fca0003f26270 */
[----:B------:R-:W2:Y:S01]  /*5800*/  MUFU.EX2 R28, R28 ;  /* 0x0000001c001c7308 */ /* 0x000ea20000000800 */
        /* <DEDUP_REMOVED lines=11> */
[----:B------:R-:W1:Y:S05]  /*58c0*/  MUFU.EX2 R31, R31 ;  /* 0x0000001f001f7308 */ /* 0x000e6a0000000800 */
[C---:B------:R-:W-:Y:S03]  /*58d0*/  HMMA.16816.F32.BF16 R84, R68.reuse, R86, RZ ;  /* 0x000000564454723c */ /* 0x040fe600000418ff */
[----:B------:R-:W-:Y:S03]  /*58e0*/  MUFU.EX2 R26, R26 ;  /* 0x0000001a001a7308 */ /* 0x000fe60000000800 */
[C---:B------:R-:W-:Y:S05]  /*58f0*/  HMMA.16816.F32.BF16 R72, R68.reuse, R4, RZ ;  /* 0x000000044448723c */ /* 0x040fea00000418ff */
[----:B------:R-:W4:Y:S01]  /*5900*/  MUFU.EX2 R3, R3 ;  /* 0x0000000300037308 */ /* 0x000f220000000800 */
[----:B------:R-:W-:Y:S01]  /*5910*/  HMMA.16816.F32.BF16 R68, R68, R6, RZ ;  /* 0x000000064444723c */ /* 0x000fe200000418ff */
[----:B--2---:R-:W-:-:S02]  /*5920*/  F2FP.BF16.F32.PACK_AB R4, R28, R33 ;  /* 0x000000211c04723e */ /* 0x004fc400000010ff */
[----:B-1----:R-:W-:Y:S01]  /*5930*/  F2FP.BF16.F32.PACK_AB R5, R31, R34 ;  /* 0x000000221f05723e */ /* 0x002fe200000010ff */
[----:B------:R-:W-:-:S03]  /*5940*/  FADD.FTZ R34, R34, R47 ;  /* 0x0000002f22227221 */ /* 0x000fc60000010000 */
[----:B------:R-:W-:Y:S01]  /*5950*/  F2FP.BF16.F32.PACK_AB R6, R27, R30 ;  /* 0x0000001e1b06723e */ /* 0x000fe200000010ff */
[----:B------:R-:W-:Y:S01]  /*5960*/  MUFU.EX2 R113, R113 ;  /* 0x0000007100717308 */ /* 0x000fe20000000800 */
[----:B------:R-:W-:Y:S01]  /*5970*/  FADD.FTZ R31, R31, R34 ;  /* 0x000000221f1f7221 */ /* 0x000fe20000010000 */
[----:B----4-:R-:W-:-:S06]  /*5980*/  F2FP.BF16.F32.PACK_AB R7, R3, R26 ;  /* 0x0000001a0307723e */ /* 0x010fcc00000010ff */
[----:B------:R-:W1:Y:S01]  /*5990*/  MUFU.EX2 R50, R50 ;  /* 0x0000003200327308 */ /* 0x000e620000000800 */
[----:B------:R-:W-:-:S04]  /*59a0*/  FADD.FTZ R26, R26, R31 ;  /* 0x0000001f1a1a7221 */ /* 0x000fc80000010000 */
[----:B------:R-:W-:Y:S01]  /*59b0*/  FADD.FTZ R26, R3, R26 ;  /* 0x0000001a031a7221 */ /* 0x000fe20000010000 */
[C---:B------:R-:W-:Y:S02]  /*59c0*/  HMMA.16816.F32.BF16 R80, R4.reuse, R8, R80 ;  /* 0x000000080450723c */ /* 0x040fe40000041850 */
[----:B------:R-:W-:Y:S04]  /*59d0*/  MUFU.EX2 R61, R61 ;  /* 0x0000003d003d7308 */ /* 0x000fe80000000800 */
[C---:B------:R-:W-:Y:S01]  /*59e0*/  HMMA.16816.F32.BF16 R76, R4.reuse, R10, R76 ;  /* 0x0000000a044c723c */ /* 0x040fe2000004184c */
[----:B------:R-:W2:Y:S03]  /*59f0*/  LDSM.16.MT88.4 R8, [R163+0x7000] ;  /* 0x00700000a308783b */ /* 0x000ea60000004200 */
[----:B------:R-:W4:Y:S02]  /*5a00*/  MUFU.EX2 R42, R42 ;  /* 0x0000002a002a7308 */ /* 0x000f240000000800 */
[C---:B------:R-:W-:Y:S06]  /*5a10*/  HMMA.16816.F32.BF16 R72, R4.reuse, R20, R72 ;  /* 0x000000140448723c */ /* 0x040fec0000041848 */
[C---:B------:R-:W-:Y:S01]  /*5a20*/  HMMA.16816.F32.BF16 R68, R4.reuse, R22, R68 ;  /* 0x000000160444723c */ /* 0x040fe20000041844 */
[----:B------:R-:W2:Y:S01]  /*5a30*/  LDSM.16.MT88.4 R20, [R162+0x7000] ;  /* 0x00700000a214783b */ /* 0x000ea20000004200 */
[----:B------:R-:W-:Y:S04]  /*5a40*/  MUFU.EX2 R59, R59 ;  /* 0x0000003b003b7308 */ /* 0x000fe80000000800 */
[C---:B-----5:R-:W-:Y:S04]  /*5a50*/  HMMA.16816.F32.BF16 R88, R4.reuse, R12, R88 ;  /* 0x0000000c0458723c */ /* 0x060fe80000041858 */
[----:B------:R-:W5:Y:S02]  /*5a60*/  MUFU.EX2 R48, R48 ;  /* 0x0000003000307308 */ /* 0x000f640000000800 */
[C---:B------:R-:W-:Y:S01]  /*5a70*/  HMMA.16816.F32.BF16 R84, R4.reuse, R14, R84 ;  /* 0x0000000e0454723c */ /* 0x040fe20000041854 */
[----:B------:R-:W2:Y:S05]  /*5a80*/  LDSM.16.MT88.4 R12, [R164+0x7000] ;  /* 0x00700000a40c783b */ /* 0x000eaa0000004200 */
[----:B------:R-:W-:Y:S01]  /*5a90*/  MUFU.EX2 R63, R63 ;  /* 0x0000003f003f7308 */ /* 0x000fe20000000800 */
[C---:B---3--:R-:W-:Y:S06]  /*5aa0*/  HMMA.16816.F32.BF16 R96, R4.reuse, R16, R96 ;  /* 0x000000100460723c */ /* 0x048fec0000041860 */
[----:B------:R-:W-:Y:S01]  /*5ab0*/  HMMA.16816.F32.BF16 R92, R4, R18, R92 ;  /* 0x00000012045c723c */ /* 0x000fe2000004185c */
[----:B------:R-:W3:Y:S01]  /*5ac0*/  MUFU.EX2 R40, R40 ;  /* 0x0000002800287308 */ /* 0x000ee20000000800 */
[----:B------:R-:W2:Y:S05]  /*5ad0*/  LDSM.16.MT88.4 R16, [R166+0x7000] ;  /* 0x00700000a610783b */ /* 0x000eaa0000004200 */
[----:B-1----:R-:W-:-:S02]  /*5ae0*/  F2FP.BF16.F32.PACK_AB R4, R50, R113 ;  /* 0x000000713204723e */ /* 0x002fc400000010ff */
[----:B----4-:R-:W-:Y:S01]  /*5af0*/  F2FP.BF16.F32.PACK_AB R6, R42, R61 ;  /* 0x0000003d2a06723e */ /* 0x010fe200000010ff */
[----:B------:R-:W-:Y:S01]  /*5b00*/  MUFU.EX2 R119, R119 ;  /* 0x0000007700777308 */ /* 0x000fe20000000800 */
[----:B-----5:R-:W-:Y:S01]  /*5b10*/  F2FP.BF16.F32.PACK_AB R5, R48, R59 ;  /* 0x0000003b3005723e */ /* 0x020fe200000010ff */
[----:B------:R-:W-:-:S04]  /*5b20*/  FADD.FTZ R59, R59, R26 ;  /* 0x0000001a3b3b7221 */ /* 0x000fc80000010000 */
[----:B------:R-:W-:Y:S01]  /*5b30*/  FADD.FTZ R48, R48, R59 ;  /* 0x0000003b30307221 */ /* 0x000fe20000010000 */
[----:B---3--:R-:W-:Y:S01]  /*5b40*/  F2FP.BF16.F32.PACK_AB R7, R40, R63 ;  /* 0x0000003f2807723e */ /* 0x008fe200000010ff */
[----:B------:R-:W1:Y:S02]  /*5b50*/  MUFU.EX2 R58, R58 ;  /* 0x0000003a003a7308 */ /* 0x000e640000000800 */
[----:B------:R-:W-:-:S04]  /*5b60*/  FADD.FTZ R63, R63, R48 ;  /* 0x000000303f3f7221 */ /* 0x000fc80000010000 */
[----:B------:R-:W-:Y:S01]  /*5b70*/  FADD.FTZ R40, R40, R63 ;  /* 0x0000003f28287221 */ /* 0x000fe20000010000 */
[C---:B--2---:R-:W-:Y:S01]  /*5b80*/  HMMA.16816.F32.BF16 R80, R4.reuse, R8, R80 ;  /* 0x000000080450723c */ /* 0x044fe20000041850 */
[----:B------:R-:W-:Y:S05]  /*5b90*/  MUFU.EX2 R115, R115 ;  /* 0x0000007300737308 */ /* 0x000fea0000000800 */
[C---:B------:R-:W-:Y:S01]  /*5ba0*/  HMMA.16816.F32.BF16 R76, R4.reuse, R10, R76 ;  /* 0x0000000a044c723c */ /* 0x040fe2000004184c */
[----:B------:R-:W2:Y:S02]  /*5bb0*/  LDSM.16.MT88.4 R8, [R163+0x7800] ;  /* 0x00780000a308783b */ /* 0x000ea40000004200 */
[----:B------:R-:W3:Y:S03]  /*5bc0*/  MUFU.EX2 R52, R52 ;  /* 0x0000003400347308 */ /* 0x000ee60000000800 */
[C---:B------:R-:W-:Y:S06]  /*5bd0*/  HMMA.16816.F32.BF16 R72, R4.reuse, R20, R72 ;  /* 0x000000140448723c */ /* 0x040fec0000041848 */
        /* <DEDUP_REMOVED lines=12> */
[----:B-1----:R-:W-:-:S02]  /*5ca0*/  F2FP.BF16.F32.PACK_AB R4, R58, R119 ;  /* 0x000000773a04723e */ /* 0x002fc400000010ff */
        /* <DEDUP_REMOVED lines=13> */
[----:B------:R-:W3:Y:S03]  /*5d80*/  MUFU.EX2 R60, R60 ;  /* 0x0000003c003c7308 */ /* 0x000ee60000000800 */
        /* <DEDUP_REMOVED lines=30> */
[----:B------:R-:W-:Y:S01]  /*5f70*/  FFMA.FTZ R20, R121, UR6, -R24 ;  /* 0x0000000679147c23 */ /* 0x000fe20008010818 */
[----:B------:R-:W-:Y:S04]  /*5f80*/  MUFU.EX2 R137, R137 ;  /* 0x0000008900897308 */ /* 0x000fe80000000800 */
[C---:B------:R-:W-:Y:S01]  /*5f90*/  HMMA.16816.F32.BF16 R84, R4.reuse, R14, R84 ;  /* 0x0000000e0454723c */ /* 0x040fe20000041854 */
[----:B------:R-:W4:Y:S03]  /*5fa0*/  LDSM.16.MT88.4 R12, [R163+0x8800] ;  /* 0x00880000a30c783b */ /* 0x000f260000004200 */
[----:B------:R-:W5:Y:S02]  /*5fb0*/  MUFU.EX2 R108, R108 ;  /* 0x0000006c006c7308 */ /* 0x000f640000000800 */
[C---:B------:R-:W-:Y:S06]  /*5fc0*/  HMMA.16816.F32.BF16 R96, R4.reuse, R16, R96 ;  /* 0x000000100460723c */ /* 0x040fec0000041860 */
        /* <DEDUP_REMOVED lines=8> */
[----:B------:R-:W-:Y:S01]  /*6050*/  FFMA.FTZ R22, R105, UR6, -R38 ;  /* 0x0000000669167c23 */ /* 0x000fe20008010826 */
[----:B-----5:R-:W-:Y:S01]  /*6060*/  F2FP.BF16.F32.PACK_AB R5, R108, R137 ;  /* 0x000000896c05723e */ /* 0x020fe200000010ff */
        /* <DEDUP_REMOVED lines=11> */
[----:B------:R-:W3:Y:S01]  /*6120*/  MUFU.EX2 R22, R22 ;  /* 0x0000001600167308 */ /* 0x000ee20000000800 */
        /* <DEDUP_REMOVED lines=8> */
[----:B------:R-:W-:Y:S08]  /*61b0*/  MUFU.EX2 R55, R55 ;  /* 0x0000003700377308 */ /* 0x000ff00000000800 */
[----:B------:R-:W-:Y:S01]  /*61c0*/  MUFU.EX2 R39, R45 ;  /* 0x0000002d00277308 */ /* 0x000fe20000000800 */
[C---:B--2---:R-:W-:Y:S07]  /*61d0*/  HMMA.16816.F32.BF16 R72, R4.reuse, R8, R72 ;  /* 0x000000080448723c */ /* 0x044fee0000041848 */
[----:B------:R-:W-:Y:S01]  /*61e0*/  MUFU.EX2 R38, R41 ;  /* 0x0000002900267308 */ /* 0x000fe20000000800 */
[----:B------:R-:W-:Y:S01]  /*61f0*/  HMMA.16816.F32.BF16 R68, R4, R10, R68 ;  /* 0x0000000a0444723c */ /* 0x000fe20000041844 */
[----:B------:R-:W-:-:S04]  /*6200*/  FADD.FTZ R8, R51, R44 ;  /* 0x0000002c33087221 */ /* 0x000fc80000010000 */
[----:B------:R-:W-:Y:S02]  /*6210*/  FADD.FTZ R49, R49, R8 ;  /* 0x0000000831317221 */ /* 0x000fe40000010000 */
[----:B------:R-:W2:Y:S01]  /*6220*/  LDSM.16.MT88.4 R8, [R164+0x9000] ;  /* 0x00900000a408783b */ /* 0x000ea20000004200 */
[----:B------:R-:W4:Y:S01]  /*6230*/  MUFU.EX2 R44, R53 ;  /* 0x00000035002c7308 */ /* 0x000f220000000800 */
[----:B------:R-:W-:Y:S01]  /*6240*/  FADD.FTZ R46, R36, R49 ;  /* 0x00000031242e7221 */ /* 0x000fe20000010000 */
[----:B------:R-:W-:Y:S01]  /*6250*/  FFMA.FTZ R49, R37, UR6, -R24 ;  /* 0x0000000625317c23 */ /* 0x000fe20008010818 */
[----:B-1----:R-:W-:Y:S02]  /*6260*/  F2FP.BF16.F32.PACK_AB R4, R23, R110 ;  /* 0x0000006e1704723e */ /* 0x002fe400000010ff */
[----:B------:R-:W-:Y:S01]  /*6270*/  FADD.FTZ R37, R33, R46 ;  /* 0x0000002e21257221 */ /* 0x000fe20000010000 */
[----:B---3--:R-:W-:Y:S01]  /*6280*/  F2FP.BF16.F32.PACK_AB R6, R22, R107 ;  /* 0x0000006b1606723e */ /* 0x008fe200000010ff */
[--C-:B------:R-:W-:Y:S01]  /*6290*/  FFMA.FTZ R33, R35, UR6, -R24.reuse ;  /* 0x0000000623217c23 */ /* 0x100fe20008010818 */
[----:B-----5:R-:W-:Y:S01]  /*62a0*/  F2FP.BF16.F32.PACK_AB R5, R112, R67 ;  /* 0x000000437005723e */ /* 0x020fe200000010ff */
[----:B------:R-:W-:Y:S01]  /*62b0*/  FADD.FTZ R37, R28, R37 ;  /* 0x000000251c257221 */ /* 0x000fe20000010000 */
[--C-:B------:R-:W-:Y:S01]  /*62c0*/  FFMA.FTZ R28, R29, UR6, -R24.reuse ;  /* 0x000000061d1c7c23 */ /* 0x100fe20008010818 */
[----:B------:R-:W-:Y:S01]  /*62d0*/  FFMA.FTZ R24, R25, UR6, -R24 ;  /* 0x0000000619187c23 */ /* 0x000fe20008010818 */
[----:B------:R-:W1:Y:S01]  /*62e0*/  MUFU.EX2 R36, R43 ;  /* 0x0000002b00247308 */ /* 0x000e620000000800 */
[----:B------:R-:W-:Y:S01]  /*62f0*/  FADD.FTZ R30, R30, R37 ;  /* 0x000000251e1e7221 */ /* 0x000fe20000010000 */
[----:B------:R-:W-:Y:S01]  /*6300*/  FADD.FTZ R67, R67, R20 ;  /* 0x0000001443437221 */ /* 0x000fe20000010000 */
[----:B----4-:R-:W-:-:S02]  /*6310*/  F2FP.BF16.F32.PACK_AB R7, R44, R55 ;  /* 0x000000372c07723e */ /* 0x010fc400000010ff */
[----:B------:R-:W-:Y:S01]  /*6320*/  FADD.FTZ R30, R27, R30 ;  /* 0x0000001e1b1e7221 */ /* 0x000fe20000010000 */
[----:B------:R-:W-:Y:S02]  /*6330*/  FADD.FTZ R112, R112, R67 ;  /* 0x0000004370707221 */ /* 0x000fe40000010000 */
[----:B------:R-:W3:Y:S01]  /*6340*/  MUFU.EX2 R189, R189 ;  /* 0x000000bd00bd7308 */ /* 0x000ee20000000800 */
[----:B------:R-:W-:Y:S01]  /*6350*/  FADD.FTZ R113, R113, R30 ;  /* 0x0000001e71717221 */ /* 0x000fe20000010000 */
[----:B------:R-:W-:Y:S01]  /*6360*/  FADD.FTZ R55, R55, R112 ;  /* 0x0000007037377221 */ /* 0x000fe20000010000 */
[C---:B------:R-:W-:Y:S02]  /*6370*/  HMMA.16816.F32.BF16 R96, R4.reuse, R12, R96 ;  /* 0x0000000c0460723c */ /* 0x040fe40000041860 */
[----:B------:R-:W-:Y:S01]  /*6380*/  FADD.FTZ R50, R50, R113 ;  /* 0x0000007132327221 */ /* 0x000fe20000010000 */
[----:B------:R-:W-:Y:S02]  /*6390*/  FADD.FTZ R55, R44, R55 ;  /* 0x000000372c377221 */ /* 0x000fe40000010000 */
[----:B------:R-:W-:Y:S01]  /*63a0*/  MUFU.EX2 R32, R49 ;  /* 0x0000003100207308 */ /* 0x000fe20000000800 */
[----:B------:R-:W-:Y:S01]  /*63b0*/  HMMA.16816.F32.BF16 R92, R4, R14, R92 ;  /* 0x0000000e045c723c */ /* 0x000fe2000004185c */
[----:B------:R-:W4:Y:S01]  /*63c0*/  LDSM.16.MT88.4 R12, [R162+0x9000] ;  /* 0x00900000a20c783b */ /* 0x000f220000004200 */
[----:B------:R-:W-:-:S04]  /*63d0*/  FADD.FTZ R61, R61, R50 ;  /* 0x000000323d3d7221 */ /* 0x000fc80000010000 */
[----:B------:R-:W-:Y:S01]  /*63e0*/  FADD.FTZ R42, R42, R61 ;  /* 0x0000003d2a2a7221 */ /* 0x000fe20000010000 */
[----:B------:R-:W5:Y:S01]  /*63f0*/  MUFU.EX2 R33, R33 ;  /* 0x0000002100217308 */ /* 0x000f620000000800 */
[----:B------:R-:W-:Y:S02]  /*6400*/  HMMA.16816.F32.BF16 R80, R4, R16, R80 ;  /* 0x000000100450723c */ /* 0x000fe40000041850 */
[----:B------:R-:W-:-:S04]  /*6410*/  FADD.FTZ R119, R119, R42 ;  /* 0x0000002a77777221 */ /* 0x000fc80000010000 */
[C---:B--2---:R-:W-:Y:S01]  /*6420*/  HMMA.16816.F32.BF16 R88, R4.reuse, R8, R88 ;  /* 0x000000080458723c */ /* 0x044fe20000041858 */
[----:B------:R-:W-:Y:S01]  /*6430*/  FADD.FTZ R58, R58, R119 ;  /* 0x000000773a3a7221 */ /* 0x000fe20000010000 */
[----:B------:R-:W-:Y:S03]  /*6440*/  MUFU.EX2 R28, R28 ;  /* 0x0000001c001c7308 */ /* 0x000fe60000000800 */
[----:B------:R-:W-:Y:S01]  /*6450*/  FADD.FTZ R115, R115, R58 ;  /* 0x0000003a73737221 */ /* 0x000fe20000010000 */
[C---:B------:R-:W-:Y:S01]  /*6460*/  HMMA.16816.F32.BF16 R84, R4.reuse, R10, R84 ;  /* 0x0000000a0454723c */ /* 0x040fe20000041854 */
[----:B------:R-:W2:Y:S02]  /*6470*/  LDSM.16.MT88.4 R8, [R166+0x9800] ;  /* 0x00980000a608783b */ /* 0x000ea40000004200 */
[----:B------:R-:W-:Y:S01]  /*6480*/  FADD.FTZ R52, R52, R115 ;  /* 0x0000007334347221 */ /* 0x000fe20000010000 */
[----:B------:R-:W5:Y:S02]  /*6490*/  MUFU.EX2 R3, R24 ;  /* 0x0000001800037308 */ /* 0x000f640000000800 */
[----:B------:R-:W-:Y:S01]  /*64a0*/  HMMA.16816.F32.BF16 R76, R4, R18, R76 ;  /* 0x00000012044c723c */ /* 0x000fe2000004184c */
[----:B------:R-:W-:Y:S01]  /*64b0*/  FADD.FTZ R151, R151, R52 ;  /* 0x0000003497977221 */ /* 0x000fe20000010000 */
[----:B------:R-:W2:Y:S03]  /*64c0*/  LDSM.16.MT88.4 R16, [R164+0x9800] ;  /* 0x00980000a410783b */ /* 0x000ea60000004200 */
[----:B------:R-:W-:-:S04]  /*64d0*/  FADD.FTZ R64, R64, R151 ;  /* 0x0000009740407221 */ /* 0x000fc80000010000 */
[----:B------:R-:W-:-:S04]  /*64e0*/  FADD.FTZ R147, R147, R64 ;  /* 0x0000004093937221 */ /* 0x000fc80000010000 */
[----:B------:R-:W-:Y:S01]  /*64f0*/  FADD.FTZ R60, R60, R147 ;  /* 0x000000933c3c7221 */ /* 0x000fe20000010000 */
[----:B----4-:R-:W-:Y:S03]  /*6500*/  HMMA.16816.F32.BF16 R72, R4, R12, R72 ;  /* 0x0000000c0448723c */ /* 0x010fe60000041848 */
[----:B------:R-:W-:-:S03]  /*6510*/  FADD.FTZ R145, R145, R60 ;  /* 0x0000003c91917221 */ /* 0x000fc60000010000 */
[----:B------:R-:W-:Y:S01]  /*6520*/  HMMA.16816.F32.BF16 R68, R4, R14, R68 ;  /* 0x0000000e0444723c */ /* 0x000fe20000041844 */
[----:B------:R-:W4:Y:S01]  /*6530*/  LDSM.16.MT88.4 R12, [R163+0x9800] ;  /* 0x00980000a30c783b */ /* 0x000f220000004200 */
[----:B------:R-:W-:-:S04]  /*6540*/  FADD.FTZ R106, R106, R145 ;  /* 0x000000916a6a7221 */ /* 0x000fc80000010000 */
[----:B------:R-:W-:Y:S01]  /*6550*/  FADD.FTZ R141, R141, R106 ;  /* 0x0000006a8d8d7221 */ /* 0x000fe20000010000 */
[----:B-1----:R-:W-:Y:S02]  /*6560*/  F2FP.BF16.F32.PACK_AB R4, R36, R39 ;  /* 0x000000272404723e */ /* 0x002fe400000010ff */
[----:B---3--:R-:W-:Y:S01]  /*6570*/  F2FP.BF16.F32.PACK_AB R6, R189, R38 ;  /* 0x00000026bd06723e */ /* 0x008fe200000010ff */
[----:B------:R-:W-:Y:S01]  /*6580*/  FADD.FTZ R141, R104, R141 ;  /* 0x0000008d688d7221 */ /* 0x000fe20000010000 */
[----:B-----5:R-:W-:Y:S01]  /*6590*/  F2FP.BF16.F32.PACK_AB R5, R33, R32 ;  /* 0x000000202105723e */ /* 0x020fe200000010ff */
[----:B------:R-:W-:Y:S01]  /*65a0*/  FADD.FTZ R32, R32, R55 ;  /* 0x0000003720207221 */ /* 0x000fe20000010000 */
[----:B------:R-:W-:Y:S01]  /*65b0*/  F2FP.BF16.F32.PACK_AB R7, R3, R28 ;  /* 0x0000001c0307723e */ /* 0x000fe200000010ff */
[----:B------:R-:W-:Y:S02]  /*65c0*/  FADD.FTZ R110, R110, R141 ;  /* 0x0000008d6e6e7221 */ /* 0x000fe40000010000 */
[----:B------:R-:W-:-:S02]  /*65d0*/  FADD.FTZ R33, R33, R32 ;  /* 0x0000002021217221 */ /* 0x000fc40000010000 */
[----:B------:R-:W-:Y:S02]  /*65e0*/  FADD.FTZ R110, R23, R110 ;  /* 0x0000006e176e7221 */ /* 0x000fe40000010000 */
[----:B--2---:R-:W-:Y:S01]  /*65f0*/  HMMA.16816.F32.BF16 R96, R4, R8, R96 ;  /* 0x000000080460723c */ /* 0x004fe20000041860 */
[----:B------:R-:W-:Y:S01]  /*6600*/  FADD.FTZ R28, R28, R33 ;  /* 0x000000211c1c7221 */ /* 0x000fe20000010000 */
[----:B------:R-:W-:-:S03]  /*6610*/  FADD.FTZ R107, R107, R110 ;  /* 0x0000006e6b6b7221 */ /* 0x000fc60000010000 */
[----:B------:R-:W-:Y:S01]  /*6620*/  FADD.FTZ R188, R3, R28 ;  /* 0x0000001c03bc7221 */ /* 0x000fe20000010000 */
[----:B------:R-:W-:Y:S01]  /*6630*/  HMMA.16816.F32.BF16 R92, R4, R10, R92 ;  /* 0x0000000a045c723c */ /* 0x000fe2000004185c */
[----:B------:R-:W1:Y:S01]  /*6640*/  LDSM.16.MT88.4 R8, [R162+0x9800] ;  /* 0x00980000a208783b */ /* 0x000e620000004200 */
[----:B------:R-:W-:-:S04]  /*6650*/  FADD.FTZ R22, R22, R107 ;  /* 0x0000006b16167221 */ /* 0x000fc80000010000 */
[----:B------:R-:W-:Y:S01]  /*6660*/  FADD.FTZ R39, R39, R22 ;  /* 0x0000001627277221 */ /* 0x000fe20000010000 */
[----:B------:R-:W-:Y:S03]  /*6670*/  HMMA.16816.F32.BF16 R88, R4, R16, R88 ;  /* 0x000000100458723c */ /* 0x000fe60000041858 */
[----:B------:R-:W-:-:S03]  /*6680*/  FADD.FTZ R39, R36, R39 ;  /* 0x0000002724277221 */ /* 0x000fc60000010000 */
[----:B------:R-:W-:Y:S01]  /*6690*/  HMMA.16816.F32.BF16 R84, R4, R18, R84 ;  /* 0x000000120454723c */ /* 0x000fe20000041854 */
[----:B------:R-:W-:-:S04]  /*66a0*/  FADD.FTZ R38, R38, R39 ;  /* 0x0000002726267221 */ /* 0x000fc80000010000 */
[----:B------:R-:W-:Y:S01]  /*66b0*/  FADD.FTZ R189, R189, R38 ;  /* 0x00000026bdbd7221 */ /* 0x000fe20000010000 */
[C---:B----4-:R-:W-:Y:S06]  /*66c0*/  HMMA.16816.F32.BF16 R80, R4.reuse, R12, R80 ;  /* 0x0000000c0450723c */ /* 0x050fec0000041850 */
[C---:B------:R-:W-:Y:S06]  /*66d0*/  HMMA.16816.F32.BF16 R76, R4.reuse, R14, R76 ;  /* 0x0000000e044c723c */ /* 0x040fec000004184c */
[C---:B-1----:R-:W-:Y:S06]  /*66e0*/  HMMA.16816.F32.BF16 R72, R4.reuse, R8, R72 ;  /* 0x000000080448723c */ /* 0x042fec0000041848 */
        /* <DEDUP_REMOVED lines=67> */
.L_x_6444:
[----:B------:R-:W-:-:S04]  /*6b20*/  LEA R3, -R128, RZ, 0x7 ;  /* 0x000000ff80037211 */ /* 0x000fc800078e39ff */
[----:B------:R-:W-:-:S07]  /*6b30*/  SHF.R.S32.HI R4, RZ, 0x1f, R3 ;  /* 0x0000001fff047819 */ /* 0x000fce0000011403 */
.L_x_6445:
[C---:B------:R-:W-:Y:S01]  /*6b40*/  IMAD.SHL.U32 R5, R128.reuse, 0x20, RZ ;  /* 0x0000002080057824 */ /* 0x040fe200078e00ff */
[----:B------:R-:W-:Y:S02]  /*6b50*/  LEA R174, P2, R3, R174, 0x1 ;  /* 0x000000ae03ae7211 */ /* 0x000fe400078408ff */
[----:B------:R-:W-:Y:S02]  /*6b60*/  SHF.L.U64.HI R6, R128, 0x5, R129 ;  /* 0x0000000580067819 */ /* 0x000fe40000010281 */
        /* <DEDUP_REMOVED lines=16> */
[-C--:B------:R-:W-:Y:S01]  /*6c70*/  IADD3 R4, P2, R12, R5.reuse, RZ ;  /* 0x000000050c047210 */ /* 0x080fe20007f5e0ff */
[----:B------:R-:W-:Y:S02]  /*6c80*/  LDGSTS.E.BYPASS.LTC128B.128 [R179+0x7800], desc[UR14][R20.64] ;  /* 0x0780000014b37fae */ /* 0x000fe4000b901d4e */
[--C-:B------:R-:W-:Y:S01]  /*6c90*/  IMAD.X R13, R15, 0x1, R6.reuse, P1 ;  /* 0x000000010f0d7824 */ /* 0x100fe200008e0606 */
[----:B------:R-:W-:Y:S01]  /*6ca0*/  IADD3 R24, P1, R4, R5, RZ ;  /* 0x0000000504187210 */ /* 0x000fe20007f3e0ff */
[----:B------:R-:W-:Y:S02]  /*6cb0*/  LDGSTS.E.BYPASS.LTC128B.128 [R179+0x8000], desc[UR14][R14.64] ;  /* 0x080000000eb37fae */ /* 0x000fe4000b901d4e */
[----:B------:R-:W-:-:S02]  /*6cc0*/  IMAD.X R5, R13, 0x1, R6, P2 ;  /* 0x000000010d057824 */ /* 0x000fc400010e0606 */
[----:B------:R-:W-:Y:S02]  /*6cd0*/  LDGSTS.E.BYPASS.LTC128B.128 [R179+0x8800], desc[UR14][R12.64] ;  /* 0x088000000cb37fae */ /* 0x000fe4000b901d4e */
[----:B------:R-:W-:Y:S01]  /*6ce0*/  IMAD.X R25, R5, 0x1, R6, P1 ;  /* 0x0000000105197824 */ /* 0x000fe200008e0606 */
[----:B------:R-:W-:Y:S01]  /*6cf0*/  ISETP.GE.AND P1, PT, R101, 0x3, PT ;  /* 0x000000036500780c */ /* 0x000fe20003f26270 */
[----:B------:R-:W-:Y:S04]  /*6d00*/  LDGSTS.E.BYPASS.LTC128B.128 [R179+0x9000], desc[UR14][R4.64] ;  /* 0x0900000004b37fae */ /* 0x000fe8000b901d4e */
[----:B------:R2:W-:Y:S04]  /*6d10*/  LDGSTS.E.BYPASS.LTC128B.128 [R179+0x9800], desc[UR14][R24.64] ;  /* 0x0980000018b37fae */ /* 0x0005e8000b901d4e */
[----:B------:R-:W-:Y:S04]  /*6d20*/  LDSM.16.M88.4 R16, [R172] ;  /* 0x00000000ac10783b */ /* 0x000fe80000000200 */
[----:B------:R-:W3:Y:S04]  /*6d30*/  LDSM.16.M88.4 R56, [R171+0x3000] ;  /* 0x00300000ab38783b */ /* 0x000ee80000000200 */
[----:B------:R-:W4:Y:S04]  /*6d40*/  LDSM.16.M88.4 R48, [R171+0x3800] ;  /* 0x00380000ab30783b */ /* 0x000f280000000200 */
[----:B-1----:R-:W1:Y:S04]  /*6d50*/  LDSM.16.M88.4 R8, [R171+0x2000] ;  /* 0x00200000ab08783b */ /* 0x002e680000000200 */
[----:B------:R-:W-:Y:S04]  /*6d60*/  LDSM.16.M88.4 R112, [R170] ;  /* 0x00000000aa70783b */ /* 0x000fe80000000200 */
[----:B------:R-:W5:Y:S04]  /*6d70*/  LDSM.16.M88.4 R108, [R165+0x3000] ;  /* 0x00300000a56c783b */ /* 0x000f680000000200 */
        /* <DEDUP_REMOVED lines=8> */
[C---:B----4-:R-:W-:Y:S03]  /*6e00*/  HMMA.16816.F32.BF16 R52, R16.reuse, R48, RZ ;  /* 0x000000301034723c */ /* 0x050fe600000418ff */
[----:B------:R-:W-:Y:S03]  /*6e10*/  LDSM.16.M88.4 R20, [R165+0x2800] ;  /* 0x00280000a514783b */ /* 0x000fe60000000200 */
[C---:B------:R-:W-:Y:S01]  /*6e20*/  HMMA.16816.F32.BF16 R56, R16.reuse, R58, RZ ;  /* 0x0000003a1038723c */ /* 0x040fe200000418ff */
[----:B------:R-:W-:Y:S04]  /*6e30*/  LDSM.16.M88.4 R120, [R171+0x5800] ;  /* 0x00580000ab78783b */ /* 0x000fe80000000200 */
[----:B------:R-:W0:Y:S01]  /*6e40*/  LDGDEPBAR ;  /* 0x00000000000079af */ /* 0x000e220000000000 */
[C---:B------:R-:W-:Y:S06]  /*6e50*/  HMMA.16816.F32.BF16 R48, R16.reuse, R50, RZ ;  /* 0x000000321030723c */ /* 0x040fec00000418ff */
[C---:B-1----:R-:W-:Y:S06]  /*6e60*/  HMMA.16816.F32.BF16 R12, R16.reuse, R8, RZ ;  /* 0x00000008100c723c */ /* 0x042fec00000418ff */
[----:B------:R-:W-:Y:S06]  /*6e70*/  HMMA.16816.F32.BF16 R8, R16, R10, RZ ;  /* 0x0000000a1008723c */ /* 0x000fec00000418ff */
[C---:B-----5:R-:W-:Y:S06]  /*6e80*/  HMMA.16816.F32.BF16 R60, R112.reuse, R108, R60 ;  /* 0x0000006c703c723c */ /* 0x060fec000004183c */
[C---:B------:R-:W-:Y:S01]  /*6e90*/  HMMA.16816.F32.BF16 R56, R112.reuse, R110, R56 ;  /* 0x0000006e7038723c */ /* 0x040fe20000041838 */
[----:B------:R-:W1:Y:S05]  /*6ea0*/  LDSM.16.M88.4 R108, [R165+0x4800] ;  /* 0x00480000a56c783b */ /* 0x000e6a0000000200 */
[C---:B------:R-:W-:Y:S06]  /*6eb0*/  HMMA.16816.F32.BF16 R52, R112.reuse, R104, R52 ;  /* 0x000000687034723c */ /* 0x040fec0000041834 */
[C---:B------:R-:W-:Y:S01]  /*6ec0*/  HMMA.16816.F32.BF16 R48, R112.reuse, R106, R48 ;  /* 0x0000006a7030723c */ /* 0x040fe20000041830 */
[----:B------:R-:W3:Y:S05]  /*6ed0*/  LDSM.16.M88.4 R104, [R165+0x5000] ;  /* 0x00500000a568783b */ /* 0x000eea0000000200 */
[C---:B------:R-:W-:Y:S06]  /*6ee0*/  HMMA.16816.F32.BF16 R12, R112.reuse, R28, R12 ;  /* 0x0000001c700c723c */ /* 0x040fec000004180c */
[----:B------:R-:W-:Y:S06]  /*6ef0*/  HMMA.16816.F32.BF16 R8, R112, R30, R8 ;  /* 0x0000001e7008723c */ /* 0x000fec0000041808 */
[C---:B------:R-:W-:Y:S06]  /*6f00*/  HMMA.16816.F32.BF16 R36, R16.reuse, R32, RZ ;  /* 0x000000201024723c */ /* 0x040fec00000418ff */
[C---:B--2---:R-:W-:Y:S06]  /*6f10*/  HMMA.16816.F32.BF16 R28, R16.reuse, R24, RZ ;  /* 0x00000018101c723c */ /* 0x044fec00000418ff */
[C---:B------:R-:W-:Y:S06]  /*6f20*/  HMMA.16816.F32.BF16 R32, R16.reuse, R34, RZ ;  /* 0x000000221020723c */ /* 0x040fec00000418ff */
[----:B------:R-:W-:Y:S06]  /*6f30*/  HMMA.16816.F32.BF16 R24, R16, R26, RZ ;  /* 0x0000001a1018723c */ /* 0x000fec00000418ff */
[C---:B-1----:R-:W-:Y:S06]  /*6f40*/  HMMA.16816.F32.BF16 R36, R112.reuse, R108, R36 ;  /* 0x0000006c7024723c */ /* 0x042fec0000041824 */
[C---:B---3--:R-:W-:Y:S06]  /*6f50*/  HMMA.16816.F32.BF16 R28, R112.reuse, R104, R28 ;  /* 0x00000068701c723c */ /* 0x048fec000004181c */
[C---:B------:R-:W-:Y:S01]  /*6f60*/  HMMA.16816.F32.BF16 R32, R112.reuse, R110, R32 ;  /* 0x0000006e7020723c */ /* 0x040fe20000041820 */
[----:B------:R-:W-:Y:S05]  /*6f70*/  LDSM.16.M88.4 R108, [R169] ;  /* 0x00000000a96c783b */ /* 0x000fea0000000200 */
[----:B------:R-:W-:Y:S01]  /*6f80*/  HMMA.16816.F32.BF16 R24, R112, R106, R24 ;  /* 0x0000006a7018723c */ /* 0x000fe20000041818 */
[----:B------:R-:W1:Y:S05]  /*6f90*/  LDSM.16.M88.4 R104, [R168] ;  /* 0x00000000a868783b */ /* 0x000e6a0000000200 */
[C---:B------:R-:W-:Y:S06]  /*6fa0*/  HMMA.16816.F32.BF16 R44, R16.reuse, R40, RZ ;  /* 0x00000028102c723c */ /* 0x040fec00000418ff */
[C---:B------:R-:W-:Y:S06]  /*6fb0*/  HMMA.16816.F32.BF16 R40, R16.reuse, R42, RZ ;  /* 0x0000002a1028723c */ /* 0x040fec00000418ff */
[C---:B------:R-:W-:Y:S06]  /*6fc0*/  HMMA.16816.F32.BF16 R4, R16.reuse, R64, RZ ;  /* 0x000000401004723c */ /* 0x040fec00000418ff */
[----:B------:R-:W-:Y:S06]  /*6fd0*/  HMMA.16816.F32.BF16 R64, R16, R66, RZ ;  /* 0x000000421040723c */ /* 0x000fec00000418ff */
[C---:B------:R-:W-:Y:S06]  /*6fe0*/  HMMA.16816.F32.BF16 R44, R112.reuse, R116, R44 ;  /* 0x00000074702c723c */ /* 0x040fec000004182c */
[----:B------:R-:W-:Y:S01]  /*6ff0*/  HMMA.16816.F32.BF16 R40, R112, R118, R40 ;  /* 0x000000767028723c */ /* 0x000fe20000041828 */
[----:B------:R-:W2:Y:S05]  /*7000*/  LDSM.16.M88.4 R116, [R161] ;  /* 0x00000000a174783b */ /* 0x000eaa0000000200 */
[C---:B-1----:R-:W-:Y:S06]  /*7010*/  HMMA.16816.F32.BF16 R12, R108.reuse, R104, R12 ;  /* 0x000000686c0c723c */ /* 0x042fec000004180c */
[----:B------:R-:W-:Y:S01]  /*7020*/  HMMA.16816.F32.BF16 R8, R108, R106, R8 ;  /* 0x0000006a6c08723c */ /* 0x000fe20000041808 */
[----:B------:R-:W1:Y:S05]  /*7030*/  LDSM.16.M88.4 R104, [R159] ;  /* 0x000000009f68783b */ /* 0x000e6a0000000200 */
[C---:B------:R-:W-:Y:S06]  /*7040*/  HMMA.16816.F32.BF16 R4, R112.reuse, R20, R4 ;  /* 0x000000147004723c */ /* 0x040fec0000041804 */
[----:B------:R-:W-:Y:S06]  /*7050*/  HMMA.16816.F32.BF16 R64, R112, R22, R64 ;  /* 0x000000167040723c */ /* 0x000fec0000041840 */
[C---:B------:R-:W-:Y:S06]  /*7060*/  HMMA.16816.F32.BF16 R20, R16.reuse, R120, RZ ;  /* 0x000000781014723c */ /* 0x040fec00000418ff */
[----:B------:R-:W-:Y:S01]  /*7070*/  HMMA.16816.F32.BF16 R16, R16, R122, RZ ;  /* 0x0000007a1010723c */ /* 0x000fe200000418ff */
[----:B------:R-:W3:Y:S05]  /*7080*/  LDSM.16.M88.4 R120, [R165+0x5800] ;  /* 0x00580000a578783b */ /* 0x000eea0000000200 */
[C---:B--2---:R-:W-:Y:S06]  /*7090*/  HMMA.16816.F32.BF16 R4, R108.reuse, R116, R4 ;  /* 0x000000746c04723c */ /* 0x044fec0000041804 */
[C---:B------:R-:W-:Y:S01]  /*70a0*/  HMMA.16816.F32.BF16 R64, R108.reuse, R118, R64 ;  /* 0x000000766c40723c */ /* 0x040fe20000041840 */
[----:B------:R-:W2:Y:S05]  /*70b0*/  LDSM.16.M88.4 R116, [R157] ;  /* 0x000000009d74783b */ /* 0x000eaa0000000200 */
[C---:B-1----:R-:W-:Y:S06]  /*70c0*/  HMMA.16816.F32.BF16 R52, R108.reuse, R104, R52 ;  /* 0x000000686c34723c */ /* 0x042fec0000041834 */
[----:B------:R-:W-:Y:S01]  /*70d0*/  HMMA.16816.F32.BF16 R48, R108, R106, R48 ;  /* 0x0000006a6c30723c */ /* 0x000fe20000041830 */
[----:B------:R-:W1:Y:S05]  /*70e0*/  LDSM.16.M88.4 R104, [R156] ;  /* 0x000000009c68783b */ /* 0x000e6a0000000200 */
[C---:B---3--:R-:W-:Y:S06]  /*70f0*/  HMMA.16816.F32.BF16 R20, R112.reuse, R120, R20 ;  /* 0x000000787014723c */ /* 0x048fec0000041814 */
[----:B------:R-:W-:Y:S01]  /*7100*/  HMMA.16816.F32.BF16 R16, R112, R122, R16 ;  /* 0x0000007a7010723c */ /* 0x000fe20000041810 */
[----:B------:R-:W3:Y:S04]  /*7110*/  LDSM.16.M88.4 R120, [R158] ;  /* 0x000000009e78783b */ /* 0x000ee80000000200 */
[----:B------:R-:W4:Y:S01]  /*7120*/  LDSM.16.M88.4 R112, [R160] ;  /* 0x00000000a070783b */ /* 0x000f220000000200 */
[C---:B--2---:R-:W-:Y:S06]  /*7130*/  HMMA.16816.F32.BF16 R36, R108.reuse, R116, R36 ;  /* 0x000000746c24723c */ /* 0x044fec0000041824 */
[C---:B------:R-:W-:Y:S01]  /*7140*/  HMMA.16816.F32.BF16 R32, R108.reuse, R118, R32 ;  /* 0x000000766c20723c */ /* 0x040fe20000041820 */
[----:B------:R-:W-:Y:S05]  /*7150*/  LDSM.16.M88.4 R116, [R167] ;  /* 0x00000000a774783b */ /* 0x000fea0000000200 */
[C---:B-1----:R-:W-:Y:S06]  /*7160*/  HMMA.16816.F32.BF16 R28, R108.reuse, R104, R28 ;  /* 0x000000686c1c723c */ /* 0x042fec000004181c */
[C---:B------:R-:W-:Y:S01]  /*7170*/  HMMA.16816.F32.BF16 R24, R108.reuse, R106, R24 ;  /* 0x0000006a6c18723c */ /* 0x040fe20000041818 */
[----:B------:R-:W1:Y:S05]  /*7180*/  LDSM.16.M88.4 R104, [R100] ;  /* 0x000000006468783b */ /* 0x000e6a0000000200 */
[C---:B---3--:R-:W-:Y:S06]  /*7190*/  HMMA.16816.F32.BF16 R44, R108.reuse, R120, R44 ;  /* 0x000000786c2c723c */ /* 0x048fec000004182c */
[C---:B------:R-:W-:Y:S01]  /*71a0*/  HMMA.16816.F32.BF16 R40, R108.reuse, R122, R40 ;  /* 0x0000007a6c28723c */ /* 0x040fe20000041828 */
[----:B------:R-:W2:Y:S05]  /*71b0*/  LDSM.16.M88.4 R120, [R100+0x800] ;  /* 0x000800006478783b */ /* 0x000eaa0000000200 */
[C---:B----4-:R-:W-:Y:S06]  /*71c0*/  HMMA.16816.F32.BF16 R60, R108.reuse, R112, R60 ;  /* 0x000000706c3c723c */ /* 0x050fec000004183c */
[----:B------:R-:W-:Y:S01]  /*71d0*/  HMMA.16816.F32.BF16 R56, R108, R114, R56 ;  /* 0x000000726c38723c */ /* 0x000fe20000041838 */
[----:B------:R-:W3:Y:S05]  /*71e0*/  LDSM.16.M88.4 R112, [R102] ;  /* 0x000000006670783b */ /* 0x000eea0000000200 */
[C---:B-1----:R-:W-:Y:S06]  /*71f0*/  HMMA.16816.F32.BF16 R12, R116.reuse, R104, R12 ;  /* 0x00000068740c723c */ /* 0x042fec000004180c */
[C---:B------:R-:W-:Y:S01]  /*7200*/  HMMA.16816.F32.BF16 R8, R116.reuse, R106, R8 ;  /* 0x0000006a7408723c */ /* 0x040fe20000041808 */
[----:B------:R-:W1:Y:S05]  /*7210*/  LDSM.16.M88.4 R104, [R100+0x2000] ;  /* 0x002000006468783b */ /* 0x000e6a0000000200 */
[----:B--2---:R-:W-:-:S12]  /*7220*/  HMMA.16816.F32.BF16 R4, R116, R120, R4 ;  /* 0x000000787404723c */ /* 0x004fd80000041804 */
[----:B------:R-:W-:Y:S01]  /*7230*/  FMUL.FTZ R3, R13, UR8 ;  /* 0x000000080d037c20 */ /* 0x000fe20008410000 */
[----:B------:R-:W-:Y:S05]  /*7240*/  HMMA.16816.F32.BF16 R64, R116, R122, R64 ;  /* 0x0000007a7440723c */ /* 0x000fea0000041840 */
[----:B------:R-:W-:Y:S01]  /*7250*/  FMUL.FTZ R10, R10, UR8 ;  /* 0x000000080a0a7c20 */ /* 0x000fe20008410000 */
[----:B------:R-:W-:Y:S01]  /*7260*/  MUFU.TANH R3, R3 ;  /* 0x0000000300037308 */ /* 0x000fe20000002400 */
[----:B------:R-:W-:Y:S01]  /*7270*/  FMUL.FTZ R9, R9, UR8 ;  /* 0x0000000809097c20 */ /* 0x000fe20008410000 */
[----:B------:R-:W-:Y:S01]  /*7280*/  FMUL.FTZ R11, R11, UR8 ;  /* 0x000000080b0b7c20 */ /* 0x000fe20008410000 */
[C---:B---3--:R-:W-:Y:S05]  /*7290*/  HMMA.16816.F32.BF16 R20, R108.reuse, R112, R20 ;  /* 0x000000706c14723c */ /* 0x048fea0000041814 */
[----:B------:R-:W-:Y:S01]  /*72a0*/  MUFU.TANH R9, R9 ;  /* 0x0000000900097308 */ /* 0x000fe20000002400 */
[----:B------:R-:W-:Y:S01]  /*72b0*/  HMMA.16816.F32.BF16 R16, R108, R114, R16 ;  /* 0x000000726c10723c */ /* 0x000fe20000041810 */
[----:B------:R-:W2:Y:S04]  /*72c0*/  LDSM.16.M88.4 R108, [R100+0x1800] ;  /* 0x00180000646c783b */ /* 0x000ea80000000200 */
[----:B------:R-:W3:Y:S01]  /*72d0*/  LDSM.16.M88.4 R112, [R100+0x1000] ;  /* 0x001000006470783b */ /* 0x000ee20000000200 */
[----:B-1----:R-:W-:Y:S01]  /*72e0*/  HMMA.16816.F32.BF16 R40, R116, R106, R40 ;  /* 0x0000006a7428723c */ /* 0x002fe20000041828 */
[----:B------:R-:W-:Y:S01]  /*72f0*/  FMUL.FTZ R217, R4, UR8 ;  /* 0x0000000804d97c20 */ /* 0x000fe20008410000 */
[----:B------:R-:W-:Y:S01]  /*7300*/  FMUL.FTZ R213, R6, UR8 ;  /* 0x0000000806d57c20 */ /* 0x000fe20008410000 */
[----:B------:R-:W-:-:S03]  /*7310*/  FMUL.FTZ R211, R7, UR8 ;  /* 0x0000000807d37c20 */ /* 0x000fc60008410000 */
[----:B------:R-:W-:Y:S01]  /*7320*/  HMMA.16816.F32.BF16 R44, R116, R104, R44 ;  /* 0x00000068742c723c */ /* 0x000fe2000004182c */
[----:B------:R-:W-:Y:S01]  /*7330*/  FMUL.FTZ R106, R8, UR8 ;  /* 0x00000008086a7c20 */ /* 0x000fe20008410000 */
[----:B------:R-:W-:Y:S01]  /*7340*/  FMUL.FTZ R8, R5, UR8 ;  /* 0x0000000805087c20 */ /* 0x000fe20008410000 */
[----:B------:R-:W-:Y:S01]  /*7350*/  FMUL.FTZ R107, R15, UR8 ;  /* 0x000000080f6b7c20 */ /* 0x000fe20008410000 */
[----:B------:R-:W1:Y:S01]  /*7360*/  LDSM.16.M88.4 R4, [R100+0x3000] ;  /* 0x003000006404783b */ /* 0x000e620000000200 */
[----:B------:R-:W-:Y:S01]  /*7370*/  MUFU.TANH R105, R11 ;  /* 0x0000000b00697308 */ /* 0x000fe20000002400 */
[----:B------:R-:W-:Y:S01]  /*7380*/  FMUL.FTZ R64, R64, UR8 ;  /* 0x0000000840407c20 */ /* 0x000fe20008410000 */
[----:B------:R-:W-:Y:S01]  /*7390*/  FMUL.FTZ R104, R14, UR8 ;  /* 0x000000080e687c20 */ /* 0x000fe20008410000 */
[----:B------:R-:W-:Y:S01]  /*73a0*/  FMUL.FTZ R66, R66, UR8 ;  /* 0x0000000842427c20 */ /* 0x000fe20008410000 */
[----:B------:R-:W-:-:S04]  /*73b0*/  FMUL.FTZ R67, R67, UR8 ;  /* 0x0000000843437c20 */ /* 0x000fc80008410000 */
[----:B------:R-:W-:Y:S05]  /*73c0*/  MUFU.TANH R107, R107 ;  /* 0x0000006b006b7308 */ /* 0x000fea0000002400 */
[----:B------:R-:W-:Y:S01]  /*73d0*/  FMUL.FTZ R40, R40, UR8 ;  /* 0x0000000828287c20 */ /* 0x000fe20008410000 */
[----:B------:R-:W-:Y:S01]  /*73e0*/  FMUL.FTZ R42, R42, UR8 ;  /* 0x000000082a2a7c20 */ /* 0x000fe20008410000 */
[----:B------:R-:W-:Y:S01]  /*73f0*/  FMUL.FTZ R41, R41, UR8 ;  /* 0x0000000829297c20 */ /* 0x000fe20008410000 */
[----:B------:R-:W4:Y:S01]  /*7400*/  MUFU.TANH R106, R106 ;  /* 0x0000006a006a7308 */ /* 0x000f220000002400 */
[----:B------:R-:W-:Y:S02]  /*7410*/  FMUL.FTZ R43, R43, UR8 ;  /* 0x000000082b2b7c20 */ /* 0x000fe40008410000 */
[----:B------:R-:W-:Y:S01]  /*7420*/  FMUL.FTZ R44, R44, UR8 ;  /* 0x000000082c2c7c20 */ /* 0x000fe20008410000 */
[----:B------:R-:W-:Y:S01]  /*7430*/  FMUL.FTZ R46, R46, UR8 ;  /* 0x000000082e2e7c20 */ /* 0x000fe20008410000 */
[----:B------:R-:W-:Y:S01]  /*7440*/  FMUL.FTZ R45, R45, UR8 ;  /* 0x000000082d2d7c20 */ /* 0x000fe20008410000 */
[----:B------:R-:W-:Y:S01]  /*7450*/  FMUL.FTZ R47, R47, UR8 ;  /* 0x000000082f2f7c20 */ /* 0x000fe20008410000 */
[C---:B--2---:R-:W-:Y:S01]  /*7460*/  HMMA.16816.F32.BF16 R52, R116.reuse, R108, R52 ;  /* 0x0000006c7434723c */ /* 0x044fe20000041834 */
[----:B------:R2:W-:Y:S05]  /*7470*/  MUFU.TANH R109, R10 ;  /* 0x0000000a006d7308 */ /* 0x0005ea0000002400 */
[----:B------:R-:W-:Y:S01]  /*7480*/  HMMA.16816.F32.BF16 R48, R116, R110, R48 ;  /* 0x0000006e7430723c */ /* 0x000fe20000041830 */
[----:B------:R-:W-:-:S02]  /*7490*/  FMUL.FTZ R108, R12, UR8 ;  /* 0x000000080c6c7c20 */ /* 0x000fc40008410000 */
[----:B------:R-:W5:Y:S01]  /*74a0*/  LDSM.16.M88.4 R12, [R100+0x2800] ;  /* 0x00280000640c783b */ /* 0x000f620000000200 */
[----:B------:R-:W4:Y:S02]  /*74b0*/  MUFU.TANH R217, R217 ;  /* 0x000000d900d97308 */ /* 0x000f240000002400 */
[C---:B---3--:R-:W-:Y:S06]  /*74c0*/  HMMA.16816.F32.BF16 R60, R116.reuse, R112, R60 ;  /* 0x00000070743c723c */ /* 0x048fec000004183c */
[C---:B-1----:R-:W-:Y:S01]  /*74d0*/  HMMA.16816.F32.BF16 R28, R116.reuse, R4, R28 ;  /* 0x00000004741c723c */ /* 0x042fe2000004181c */
[----:B--2---:R-:W1:Y:S01]  /*74e0*/  S2R R10, SR_TID.X ;  /* 0x00000000000a7919 */ /* 0x004e620000002100 */
[----:B------:R-:W2:Y:S04]  /*74f0*/  MUFU.TANH R213, R213 ;  /* 0x000000d500d57308 */ /* 0x000ea80000002400 */
[C---:B------:R-:W-:Y:S01]  /*7500*/  HMMA.16816.F32.BF16 R24, R116.reuse, R6, R24 ;  /* 0x000000067418723c */ /* 0x040fe20000041818 */
[----:B------:R-:W3:Y:S01]  /*7510*/  LDSM.16.M88.4 R4, [R100+0x3800] ;  /* 0x003800006404783b */ /* 0x000ee20000000200 */
[----:B------:R-:W-:Y:S01]  /*7520*/  FMUL.FTZ R155, R53, UR8 ;  /* 0x00000008359b7c20 */ /* 0x000fe20008410000 */
[----:B------:R-:W-:Y:S01]  /*7530*/  FMUL.FTZ R52, R52, UR8 ;  /* 0x0000000834347c20 */ /* 0x000fe20008410000 */
[----:B------:R-:W-:Y:S01]  /*7540*/  MUFU.TANH R8, R8 ;  /* 0x0000000800087308 */ /* 0x000fe20000002400 */
        /* <DEDUP_REMOVED lines=12> */
[----:B------:R-:W-:-:S04]  /*7610*/  DEPBAR.LE SB0, 0x0 ;  /* 0x000080000000791a */ /* 0x000fc80000000000 */
[----:B------:R-:W2:Y:S01]  /*7620*/  MUFU.TANH R215, R64 ;  /* 0x0000004000d77308 */ /* 0x000ea20000002400 */
[----:B------:R-:W-:Y:S01]  /*7630*/  FMUL.FTZ R28, R28, UR8 ;  /* 0x000000081c1c7c20 */ /* 0x000fe20008410000 */
[----:B------:R-:W-:Y:S01]  /*7640*/  FMUL.FTZ R29, R29, UR8 ;  /* 0x000000081d1d7c20 */ /* 0x000fe20008410000 */
[----:B------:R-:W-:Y:S01]  /*7650*/  FMUL.FTZ R30, R30, UR8 ;  /* 0x000000081e1e7c20 */ /* 0x000fe20008410000 */
[C---:B-----5:R-:W-:Y:S01]  /*7660*/  HMMA.16816.F32.BF16 R32, R116.reuse, R14, R32 ;  /* 0x0000000e7420723c */ /* 0x060fe20000041820 */
[----:B------:R-:W-:Y:S01]  /*7670*/  FMUL.FTZ R24, R24, UR8 ;  /* 0x0000000818187c20 */ /* 0x000fe20008410000 */
[----:B-1----:R-:W-:Y:S02]  /*7680*/  IMAD.SHL.U32 R10, R10, 0x2, RZ ;  /* 0x000000020a0a7824 */ /* 0x002fe400078e00ff */
[----:B------:R-:W-:Y:S01]  /*7690*/  FMUL.FTZ R31, R31, UR8 ;  /* 0x000000081f1f7c20 */ /* 0x000fe20008410000 */
[----:B------:R-:W1:Y:S01]  /*76a0*/  MUFU.TANH R209, R66 ;  /* 0x0000004200d17308 */ /* 0x000e620000002400 */
[----:B------:R-:W-:Y:S01]  /*76b0*/  FMUL.FTZ R27, R27, UR8 ;  /* 0x000000081b1b7c20 */ /* 0x000fe20008410000 */
[C---:B------:R-:W-:Y:S01]  /*76c0*/  HMMA.16816.F32.BF16 R36, R116.reuse, R12, R36 ;  /* 0x0000000c7424723c */ /* 0x040fe20000041824 */
[----:B------:R-:W-:Y:S01]  /*76d0*/  LOP3.LUT R53, R10, 0x6, RZ, 0xc0, !PT ;  /* 0x000000060a357812 */ /* 0x000fe200078ec0ff */
        /* <DEDUP_REMOVED lines=8> */
[C---:B---3--:R-:W-:Y:S04]  /*7760*/  HMMA.16816.F32.BF16 R20, R116.reuse, R4, R20 ;  /* 0x000000047414723c */ /* 0x048fe80000041814 */
[----:B------:R-:W-:Y:S02]  /*7770*/  MUFU.TANH R12, R12 ;  /* 0x0000000c000c7308 */ /* 0x000fe40000002400 */
[----:B------:R-:W-:Y:S01]  /*7780*/  HMMA.16816.F32.BF16 R16, R116, R6, R16 ;  /* 0x000000067410723c */ /* 0x000fe20000041810 */
[----:B------:R-:W-:-:S02]  /*7790*/  IMAD.SHL.U32 R4, R177, 0x80, RZ ;  /* 0x00000080b1047824 */ /* 0x000fc400078e00ff */
[----:B------:R-:W-:Y:S01]  /*77a0*/  FMUL.FTZ R34, R34, UR8 ;  /* 0x0000000822227c20 */ /* 0x000fe20008410000 */
[----:B------:R-:W-:Y:S01]  /*77b0*/  FMUL.FTZ R32, R32, UR8 ;  /* 0x0000000820207c20 */ /* 0x000fe20008410000 */
[----:B------:R-:W-:Y:S01]  /*77c0*/  FMUL.FTZ R33, R33, UR8 ;  /* 0x0000000821217c20 */ /* 0x000fe20008410000 */
[----:B------:R-:W-:Y:S01]  /*77d0*/  FMUL.FTZ R35, R35, UR8 ;  /* 0x0000000823237c20 */ /* 0x000fe20008410000 */
[C-C-:B------:R-:W-:Y:S01]  /*77e0*/  LOP3.LUT R5, R4.reuse, 0x8, R53.reuse, 0xfe, !PT ;  /* 0x0000000804057812 */ /* 0x140fe200078efe35 */
[----:B------:R-:W3:Y:S01]  /*77f0*/  MUFU.TANH R205, R60 ;  /* 0x0000003c00cd7308 */ /* 0x000ee20000002400 */
[----:B------:R-:W-:Y:S01]  /*7800*/  LOP3.LUT R10, R4, R53, RZ, 0xfc, !PT ;  /* 0x00000035040a7212 */ /* 0x000fe200078efcff */
[----:B------:R-:W-:Y:S01]  /*7810*/  FMUL.FTZ R36, R36, UR8 ;  /* 0x0000000824247c20 */ /* 0x000fe20008410000 */
[CC--:B------:R-:W-:Y:S01]  /*7820*/  ISETP.GE.AND P4, PT, R5.reuse, R132.reuse, PT ;  /* 0x000000840500720c */ /* 0x0c0fe20003f86270 */
[----:B------:R-:W-:Y:S01]  /*7830*/  FMUL.FTZ R38, R38, UR8 ;  /* 0x0000000826267c20 */ /* 0x000fe20008410000 */
[-C--:B------:R-:W-:Y:S01]  /*7840*/  ISETP.GE.AND P3, PT, R5, R131.reuse, PT ;  /* 0x000000830500720c */ /* 0x080fe20003f66270 */
[----:B------:R-:W-:Y:S01]  /*7850*/  FMUL.FTZ R37, R37, UR8 ;  /* 0x0000000825257c20 */ /* 0x000fe20008410000 */
[--C-:B------:R-:W-:Y:S01]  /*7860*/  LOP3.LUT R5, R4, 0x10, R53.reuse, 0xfe, !PT ;  /* 0x0000001004057812 */ /* 0x100fe200078efe35 */
[----:B------:R-:W5:Y:S01]  /*7870*/  MUFU.TANH R197, R62 ;  /* 0x0000003e00c57308 */ /* 0x000f620000002400 */
[----:B----4-:R-:W-:Y:S01]  /*7880*/  FSEL R15, R106, -INF , !P4 ;  /* 0xff8000006a0f7808 */ /* 0x010fe20006000000 */
[----:B------:R-:W-:Y:S01]  /*7890*/  FMUL.FTZ R39, R39, UR8 ;  /* 0x0000000827277c20 */ /* 0x000fe20008410000 */
[CC--:B------:R-:W-:Y:S01]  /*78a0*/  ISETP.GE.AND P5, PT, R5.reuse, R132.reuse, PT ;  /* 0x000000840500720c */ /* 0x0c0fe20003fa6270 */
[----:B------:R-:W-:Y:S01]  /*78b0*/  FMUL.FTZ R20, R20, UR8 ;  /* 0x0000000814147c20 */ /* 0x000fe20008410000 */
[-C--:B------:R-:W-:Y:S01]  /*78c0*/  ISETP.GE.AND P6, PT, R5, R131.reuse, PT ;  /* 0x000000830500720c */ /* 0x080fe20003fc6270 */
[C---:B------:R-:W-:Y:S01]  /*78d0*/  VIADD R5, R10.reuse, 0x1 ;  /* 0x000000010a057836 */ /* 0x040fe20000000000 */
[----:B------:R-:W-:Y:S01]  /*78e0*/  FSEL R217, R217, -INF , !P5 ;  /* 0xff800000d9d97808 */ /* 0x000fe20006800000 */
[----:B------:R-:W-:Y:S01]  /*78f0*/  MUFU.TANH R203, R61 ;  /* 0x0000003d00cb7308 */ /* 0x000fe20000002400 */
[----:B--2---:R-:W-:Y:S01]  /*7900*/  FSEL R213, R213, -INF , !P6 ;  /* 0xff800000d5d57808 */ /* 0x004fe20007000000 */
[----:B------:R-:W-:Y:S01]  /*7910*/  VIADD R6, R10, 0x59 ;  /* 0x000000590a067836 */ /* 0x000fe20000000000 */
[-C--:B------:R-:W-:Y:S01]  /*7920*/  ISETP.GE.AND P2, PT, R5, R132.reuse, PT ;  /* 0x000000840500720c */ /* 0x080fe20003f46270 */
[----:B------:R-:W-:Y:S01]  /*7930*/  FMUL.FTZ R21, R21, UR8 ;  /* 0x0000000815157c20 */ /* 0x000fe20008410000 */
[--C-:B------:R-:W-:Y:S01]  /*7940*/  LOP3.LUT R7, R4, 0x68, R53.reuse, 0xfe, !PT ;  /* 0x0000006804077812 */ /* 0x100fe200078efe35 */
[----:B------:R-:W-:Y:S01]  /*7950*/  FMUL.FTZ R22, R22, UR8 ;  /* 0x0000000816167c20 */ /* 0x000fe20008410000 */
[----:B------:R-:W-:Y:S01]  /*7960*/  FSEL R51, R3, -INF , !P2 ;  /* 0xff80000003337808 */ /* 0x000fe20005000000 */
[----:B------:R-:W-:Y:S01]  /*7970*/  MUFU.TANH R195, R63 ;  /* 0x0000003f00c37308 */ /* 0x000fe20000002400 */
[-C--:B------:R-:W-:Y:S01]  /*7980*/  ISETP.GE.AND P2, PT, R5, R131.reuse, PT ;  /* 0x000000830500720c */ /* 0x080fe20003f46270 */
[----:B------:R-:W-:Y:S01]  /*7990*/  FMUL.FTZ R16, R16, UR8 ;  /* 0x0000000810107c20 */ /* 0x000fe20008410000 */
[----:B------:R-:W-:Y:S01]  /*79a0*/  LOP3.LUT R3, R4, 0x18, R53, 0xfe, !PT ;  /* 0x0000001804037812 */ /* 0x000fe200078efe35 */
[----:B------:R-:W-:Y:S01]  /*79b0*/  FMUL.FTZ R17, R17, UR8 ;  /* 0x0000000811117c20 */ /* 0x000fe20008410000 */
[----:B------:R-:W-:Y:S01]  /*79c0*/  FSEL R11, R107, -INF , !P2 ;  /* 0xff8000006b0b7808 */ /* 0x000fe20005000000 */
[----:B------:R-:W-:Y:S01]  /*79d0*/  FMUL.FTZ R18, R18, UR8 ;  /* 0x0000000812127c20 */ /* 0x000fe20008410000 */
[C---:B------:R-:W-:Y:S01]  /*79e0*/  ISETP.GE.AND P2, PT, R3.reuse, R132, PT ;  /* 0x000000840300720c */ /* 0x040fe20003f46270 */
[----:B------:R-:W2:Y:S01]  /*79f0*/  MUFU.TANH R199, R56 ;  /* 0x0000003800c77308 */ /* 0x000ea20000002400 */
[----:B------:R-:W-:Y:S01]  /*7a00*/  ISETP.GE.AND P4, PT, R3, R131, PT ;  /* 0x000000830300720c */ /* 0x000fe20003f86270 */
[----:B------:R-:W-:Y:S01]  /*7a10*/  VIADD R3, R10, 0x9 ;  /* 0x000000090a037836 */ /* 0x000fe20000000000 */
[----:B------:R-:W-:Y:S01]  /*7a20*/  FSEL R5, R109, -INF , !P3 ;  /* 0xff8000006d057808 */ /* 0x000fe20005800000 */
[----:B------:R-:W-:Y:S01]  /*7a30*/  FMUL.FTZ R19, R19, UR8 ;  /* 0x0000000813137c20 */ /* 0x000fe20008410000 */
[----:B------:R-:W-:-:S02]  /*7a40*/  FSEL R215, R215, -INF , !P2 ;  /* 0xff800000d7d77808 */ /* 0x000fc40005000000 */
[----:B------:R-:W-:Y:S01]  /*7a50*/  ISETP.GE.AND P3, PT, R3, R132, PT ;  /* 0x000000840300720c */ /* 0x000fe20003f66270 */
[----:B------:R-:W4:Y:S01]  /*7a60*/  MUFU.TANH R193, R58 ;  /* 0x0000003a00c17308 */ /* 0x000f220000002400 */
[----:B-1----:R-:W-:Y:S02]  /*7a70*/  FSEL R209, R209, -INF , !P4 ;  /* 0xff800000d1d17808 */ /* 0x002fe40006000000 */
[----:B------:R-:W-:Y:S02]  /*7a80*/  FSEL R13, R9, -INF , !P3 ;  /* 0xff800000090d7808 */ /* 0x000fe40005800000 */
[----:B------:R-:W-:Y:S02]  /*7a90*/  ISETP.GE.AND P3, PT, R3, R131, PT ;  /* 0x000000830300720c */ /* 0x000fe40003f66270 */
[----:B------:R-:W-:Y:S01]  /*7aa0*/  LOP3.LUT R3, R4, 0x20, R53, 0xfe, !PT ;  /* 0x0000002004037812 */ /* 0x000fe200078efe35 */
[----:B------:R-:W-:Y:S01]  /*7ab0*/  MUFU.TANH R201, R57 ;  /* 0x0000003900c97308 */ /* 0x000fe20000002400 */
[----:B------:R-:W-:-:S02]  /*7ac0*/  FSEL R9, R105, -INF , !P3 ;  /* 0xff80000069097808 */ /* 0x000fc40005800000 */
[CC--:B------:R-:W-:Y:S02]  /*7ad0*/  ISETP.GE.AND P3, PT, R3.reuse, R132.reuse, PT ;  /* 0x000000840300720c */ /* 0x0c0fe40003f66270 */
[----:B------:R-:W-:Y:S01]  /*7ae0*/  ISETP.GE.AND P5, PT, R3, R131, PT ;  /* 0x000000830300720c */ /* 0x000fe20003fa6270 */
[----:B------:R-:W-:Y:S01]  /*7af0*/  VIADD R3, R10, 0x11 ;  /* 0x000000110a037836 */ /* 0x000fe20000000000 */
[----:B---3--:R-:W-:Y:S01]  /*7b00*/  FSEL R205, R205, -INF , !P3 ;  /* 0xff800000cdcd7808 */ /* 0x008fe20005800000 */
[----:B------:R-:W-:Y:S01]  /*7b10*/  MUFU.TANH R191, R59 ;  /* 0x0000003b00bf7308 */ /* 0x000fe20000002400 */
[----:B-----5:R-:W-:Y:S02]  /*7b20*/  FSEL R197, R197, -INF , !P5 ;  /* 0xff800000c5c57808 */ /* 0x020fe40006800000 */
[----:B------:R-:W-:-:S04]  /*7b30*/  ISETP.GE.AND P6, PT, R3, R132, PT ;  /* 0x000000840300720c */ /* 0x000fc80003fc6270 */
[----:B------:R-:W-:Y:S01]  /*7b40*/  FSEL R65, R8, -INF , !P6 ;  /* 0xff80000008417808 */ /* 0x000fe20007000000 */
[----:B------:R-:W1:Y:S01]  /*7b50*/  MUFU.TANH R187, R52 ;  /* 0x0000003400bb7308 */ /* 0x000e620000002400 */
[-C--:B------:R-:W-:Y:S02]  /*7b60*/  ISETP.GE.AND P6, PT, R3, R131.reuse, PT ;  /* 0x000000830300720c */ /* 0x080fe40003fc6270 */
[----:B------:R-:W-:Y:S02]  /*7b70*/  LOP3.LUT R3, R4, 0x28, R53, 0xfe, !PT ;  /* 0x0000002804037812 */ /* 0x000fe400078efe35 */
[----:B------:R-:W-:Y:S02]  /*7b80*/  FSEL R211, R211, -INF , !P6 ;  /* 0xff800000d3d37808 */ /* 0x000fe40007000000 */
[C---:B------:R-:W-:Y:S01]  /*7b90*/  ISETP.GE.AND P6, PT, R3.reuse, R132, PT ;  /* 0x000000840300720c */ /* 0x040fe20003fc6270 */
[----:B------:R-:W3:Y:S01]  /*7ba0*/  MUFU.TANH R149, R54 ;  /* 0x0000003600957308 */ /* 0x000ee20000002400 */
[----:B------:R-:W-:Y:S01]  /*7bb0*/  ISETP.GE.AND P2, PT, R3, R131, PT ;  /* 0x000000830300720c */ /* 0x000fe20003f46270 */
[----:B------:R-:W-:Y:S01]  /*7bc0*/  VIADD R3, R10, 0x19 ;  /* 0x000000190a037836 */ /* 0x000fe20000000000 */
[----:B--2---:R-:W-:-:S02]  /*7bd0*/  FSEL R199, R199, -INF , !P6 ;  /* 0xff800000c7c77808 */ /* 0x004fc40007000000 */
[----:B----4-:R-:W-:Y:S02]  /*7be0*/  FSEL R193, R193, -INF , !P2 ;  /* 0xff800000c1c17808 */ /* 0x010fe40005000000 */
[C---:B------:R-:W-:Y:S01]  /*7bf0*/  ISETP.GE.AND P4, PT, R3.reuse, R132, PT ;  /* 0x000000840300720c */ /* 0x040fe20003f86270 */
[----:B------:R-:W-:Y:S01]  /*7c00*/  MUFU.TANH R155, R155 ;  /* 0x0000009b009b7308 */ /* 0x000fe20000002400 */
[--C-:B------:R-:W-:Y:S02]  /*7c10*/  LOP3.LUT R8, R4, 0x40, R53.reuse, 0xfe, !PT ;  /* 0x0000004004087812 */ /* 0x100fe400078efe35 */
[----:B------:R-:W-:Y:S02]  /*7c20*/  FSEL R67, R12, -INF , !P4 ;  /* 0xff8000000c437808 */ /* 0x000fe40006000000 */
[----:B------:R-:W-:Y:S02]  /*7c30*/  ISETP.GE.AND P4, PT, R3, R131, PT ;  /* 0x000000830300720c */ /* 0x000fe40003f86270 */
[----:B------:R-:W-:Y:S01]  /*7c40*/  LOP3.LUT R3, R4, 0x30, R53, 0xfe, !PT ;  /* 0x0000003004037812 */ /* 0x000fe200078efe35 */
[----:B------:R-:W-:Y:S01]  /*7c50*/  MUFU.TANH R147, R55 ;  /* 0x0000003700937308 */ /* 0x000fe20000002400 */
[----:B------:R-:W-:-:S02]  /*7c60*/  FSEL R207, R207, -INF , !P4 ;  /* 0xff800000cfcf7808 */ /* 0x000fc40006000000 */
[CC--:B------:R-:W-:Y:S02]  /*7c70*/  ISETP.GE.AND P4, PT, R3.reuse, R132.reuse, PT ;  /* 0x000000840300720c */ /* 0x0c0fe40003f86270 */
[-C--:B------:R-:W-:Y:S01]  /*7c80*/  ISETP.GE.AND P3, PT, R3, R131.reuse, PT ;  /* 0x000000830300720c */ /* 0x080fe20003f66270 */
[----:B------:R-:W-:Y:S01]  /*7c90*/  VIADD R3, R10, 0x21 ;  /* 0x000000210a037836 */ /* 0x000fe20000000000 */
[----:B-1----:R-:W-:Y:S01]  /*7ca0*/  FSEL R187, R187, -INF , !P4 ;  /* 0xff800000bbbb7808 */ /* 0x002fe20006000000 */
[----:B------:R-:W1:Y:S01]  /*7cb0*/  MUFU.TANH R153, R48 ;  /* 0x0000003000997308 */ /* 0x000e620000002400 */
[----:B------:R-:W-:Y:S02]  /*7cc0*/  ISETP.GE.AND P4, PT, R8, R131, PT ;  /* 0x000000830800720c */ /* 0x000fe40003f86270 */
[----:B------:R-:W-:Y:S02]  /*7cd0*/  ISETP.GE.AND P5, PT, R3, R132, PT ;  /* 0x000000840300720c */ /* 0x000fe40003fa6270 */
[----:B---3--:R-:W-:-:S02]  /*7ce0*/  FSEL R149, R149, -INF , !P3 ;  /* 0xff80000095957808 */ /* 0x008fc40005800000 */
[----:B------:R-:W-:Y:S01]  /*7cf0*/  FSEL R203, R203, -INF , !P5 ;  /* 0xff800000cbcb7808 */ /* 0x000fe20006800000 */
[----:B------:R-:W2:Y:S01]  /*7d00*/  MUFU.TANH R143, R50 ;  /* 0x00000032008f7308 */ /* 0x000ea20000002400 */
[-C--:B------:R-:W-:Y:S02]  /*7d10*/  ISETP.GE.AND P5, PT, R3, R131.reuse, PT ;  /* 0x000000830300720c */ /* 0x080fe40003fa6270 */
[----:B------:R-:W-:Y:S02]  /*7d20*/  LOP3.LUT R3, R4, 0x38, R53, 0xfe, !PT ;  /* 0x0000003804037812 */ /* 0x000fe400078efe35 */
[----:B------:R-:W-:Y:S02]  /*7d30*/  FSEL R195, R195, -INF , !P5 ;  /* 0xff800000c3c37808 */ /* 0x000fe40006800000 */
[C---:B------:R-:W-:Y:S01]  /*7d40*/  ISETP.GE.AND P5, PT, R3.reuse, R132, PT ;  /* 0x000000840300720c */ /* 0x040fe20003fa6270 */
[----:B------:R-:W-:Y:S01]  /*7d50*/  MUFU.TANH R151, R49 ;  /* 0x0000003100977308 */ /* 0x000fe20000002400 */
[----:B------:R-:W-:Y:S01]  /*7d60*/  ISETP.GE.AND P6, PT, R3, R131, PT ;  /* 0x000000830300720c */ /* 0x000fe20003fc6270 */
[----:B------:R-:W-:Y:S01]  /*7d70*/  VIADD R3, R10, 0x29 ;  /* 0x000000290a037836 */ /* 0x000fe20000000000 */
[----:B-1----:R-:W-:-:S04]  /*7d80*/  FSEL R153, R153, -INF , !P5 ;  /* 0xff80000099997808 */ /* 0x002fc80006800000 */
[----:B------:R-:W-:Y:S01]  /*7d90*/  ISETP.GE.AND P2, PT, R3, R132, PT ;  /* 0x000000840300720c */ /* 0x000fe20003f46270 */
[----:B------:R-:W-:Y:S01]  /*7da0*/  MUFU.TANH R145, R145 ;  /* 0x0000009100917308 */ /* 0x000fe20000002400 */
[----:B--2---:R-:W-:Y:S02]  /*7db0*/  FSEL R143, R143, -INF , !P6 ;  /* 0xff8000008f8f7808 */ /* 0x004fe40007000000 */
[----:B------:R-:W-:Y:S02]  /*7dc0*/  FSEL R201, R201, -INF , !P2 ;  /* 0xff800000c9c97808 */ /* 0x000fe40005000000 */
[----:B------:R-:W-:-:S03]  /*7dd0*/  ISETP.GE.AND P2, PT, R3, R131, PT ;  /* 0x000000830300720c */ /* 0x000fc60003f46270 */
[----:B------:R-:W1:Y:S01]  /*7de0*/  MUFU.TANH R141, R44 ;  /* 0x0000002c008d7308 */ /* 0x000e620000002400 */
[----:B------:R-:W-:Y:S02]  /*7df0*/  FSEL R191, R191, -INF , !P2 ;  /* 0xff800000bfbf7808 */ /* 0x000fe40005000000 */
[----:B------:R-:W-:Y:S01]  /*7e00*/  ISETP.GE.AND P2, PT, R8, R132, PT ;  /* 0x000000840800720c */ /* 0x000fe20003f46270 */
[----:B------:R-:W-:-:S04]  /*7e10*/  VIADD R8, R10, 0x31 ;  /* 0x000000310a087836 */ /* 0x000fc80000000000 */
[----:B------:R-:W2:Y:S01]  /*7e20*/  MUFU.TANH R133, R46 ;  /* 0x0000002e00857308 */ /* 0x000ea20000002400 */
[----:B------:R-:W-:-:S04]  /*7e30*/  ISETP.GE.AND P3, PT, R8, R132, PT ;  /* 0x000000840800720c */ /* 0x000fc80003f66270 */
[----:B------:R-:W-:Y:S02]  /*7e40*/  FSEL R155, R155, -INF , !P3 ;  /* 0xff8000009b9b7808 */ /* 0x000fe40005800000 */
[-C--:B------:R-:W-:Y:S01]  /*7e50*/  ISETP.GE.AND P3, PT, R8, R131.reuse, PT ;  /* 0x000000830800720c */ /* 0x080fe20003f66270 */
[----:B------:R-:W-:Y:S01]  /*7e60*/  MUFU.TANH R139, R45 ;  /* 0x0000002d008b7308 */ /* 0x000fe20000002400 */
[----:B------:R-:W-:Y:S02]  /*7e70*/  LOP3.LUT R8, R4, 0x48, R53, 0xfe, !PT ;  /* 0x0000004804087812 */ /* 0x000fe400078efe35 */
[----:B------:R-:W-:Y:S02]  /*7e80*/  FSEL R147, R147, -INF , !P3 ;  /* 0xff80000093937808 */ /* 0x000fe40005800000 */
[C---:B------:R-:W-:Y:S02]  /*7e90*/  ISETP.GE.AND P3, PT, R8.reuse, R132, PT ;  /* 0x000000840800720c */ /* 0x040fe40003f66270 */
[----:B------:R-:W-:Y:S01]  /*7ea0*/  ISETP.GE.AND P5, PT, R8, R131, PT ;  /* 0x000000830800720c */ /* 0x000fe20003fa6270 */
[----:B------:R-:W-:Y:S01]  /*7eb0*/  VIADD R8, R10, 0x39 ;  /* 0x000000390a087836 */ /* 0x000fe20000000000 */
[----:B------:R-:W-:Y:S01]  /*7ec0*/  MUFU.TANH R121, R47 ;  /* 0x0000002f00797308 */ /* 0x000fe20000002400 */
[----:B-1----:R-:W-:-:S02]  /*7ed0*/  FSEL R141, R141, -INF , !P2 ;  /* 0xff8000008d8d7808 */ /* 0x002fc40005000000 */
[----:B--2---:R-:W-:Y:S02]  /*7ee0*/  FSEL R133, R133, -INF , !P4 ;  /* 0xff80000085857808 */ /* 0x004fe40006000000 */
[----:B------:R-:W-:-:S03]  /*7ef0*/  ISETP.GE.AND P6, PT, R8, R132, PT ;  /* 0x000000840800720c */ /* 0x000fc60003fc6270 */
[----:B------:R-:W1:Y:S01]  /*7f00*/  MUFU.TANH R135, R40 ;  /* 0x0000002800877308 */ /* 0x000e620000002400 */
[----:B------:R-:W-:Y:S02]  /*7f10*/  FSEL R151, R151, -INF , !P6 ;  /* 0xff80000097977808 */ /* 0x000fe40007000000 */
[-C--:B------:R-:W-:Y:S02]  /*7f20*/  ISETP.GE.AND P6, PT, R8, R131.reuse, PT ;  /* 0x000000830800720c */ /* 0x080fe40003fc6270 */
[----:B------:R-:W-:Y:S02]  /*7f30*/  LOP3.LUT R8, R4, 0x50, R53, 0xfe, !PT ;  /* 0x0000005004087812 */ /* 0x000fe400078efe35 */
[----:B------:R-:W-:Y:S01]  /*7f40*/  FSEL R145, R145, -INF , !P6 ;  /* 0xff80000091917808 */ /* 0x000fe20007000000 */
[----:B------:R-:W2:Y:S01]  /*7f50*/  MUFU.TANH R123, R42 ;  /* 0x0000002a007b7308 */ /* 0x000ea20000002400 */
[C---:B------:R-:W-:Y:S02]  /*7f60*/  ISETP.GE.AND P6, PT, R8.reuse, R132, PT ;  /* 0x000000840800720c */ /* 0x040fe40003fc6270 */
[----:B------:R-:W-:Y:S01]  /*7f70*/  ISETP.GE.AND P2, PT, R8, R131, PT ;  /* 0x000000830800720c */ /* 0x000fe20003f46270 */
[----:B------:R-:W-:-:S04]  /*7f80*/  VIADD R8, R10, 0x41 ;  /* 0x000000410a087836 */ /* 0x000fc80000000000 */
[----:B------:R-:W3:Y:S01]  /*7f90*/  MUFU.TANH R137, R41 ;  /* 0x0000002900897308 */ /* 0x000ee20000002400 */
[C---:B------:R-:W-:Y:S02]  /*7fa0*/  ISETP.GE.AND P4, PT, R8.reuse, R132, PT ;  /* 0x000000840800720c */ /* 0x040fe40003f86270 */
[----:B-1----:R-:W-:Y:S02]  /*7fb0*/  FSEL R135, R135, -INF , !P3 ;  /* 0xff80000087877808 */ /* 0x002fe40005800000 */
[----:B------:R-:W-:Y:S02]  /*7fc0*/  FSEL R139, R139, -INF , !P4 ;  /* 0xff8000008b8b7808 */ /* 0x000fe40006000000 */
[----:B------:R-:W-:Y:S01]  /*7fd0*/  ISETP.GE.AND P4, PT, R8, R131, PT ;  /* 0x000000830800720c */ /* 0x000fe20003f86270 */
[----:B------:R-:W1:Y:S01]  /*7fe0*/  MUFU.TANH R129, R43 ;  /* 0x0000002b00817308 */ /* 0x000e620000002400 */
[----:B------:R-:W-:Y:S02]  /*7ff0*/  LOP3.LUT R8, R4, 0x58, R53, 0xfe, !PT ;  /* 0x0000005804087812 */ /* 0x000fe400078efe35 */
[----:B------:R-:W-:-:S02]  /*8000*/  FSEL R121, R121, -INF , !P4 ;  /* 0xff80000079797808 */ /* 0x000fc40006000000 */
[C---:B------:R-:W-:Y:S02]  /*8010*/  ISETP.GE.AND P4, PT, R8.reuse, R132, PT ;  /* 0x000000840800720c */ /* 0x040fe40003f86270 */
[----:B------:R-:W-:Y:S01]  /*8020*/  ISETP.GE.AND P3, PT, R8, R131, PT ;  /* 0x000000830800720c */ /* 0x000fe20003f66270 */
[----:B------:R-:W4:Y:S01]  /*8030*/  MUFU.TANH R111, R36 ;  /* 0x00000024006f7308 */ /* 0x000f220000002400 */
[----:B------:R-:W-:Y:S01]  /*8040*/  VIADD R8, R10, 0x49 ;  /* 0x000000490a087836 */ /* 0x000fe20000000000 */
[----:B--2---:R-:W-:-:S04]  /*8050*/  FSEL R123, R123, -INF , !P5 ;  /* 0xff8000007b7b7808 */ /* 0x004fc80006800000 */
[C---:B------:R-:W-:Y:S02]  /*8060*/  ISETP.GE.AND P5, PT, R8.reuse, R132, PT ;  /* 0x000000840800720c */ /* 0x040fe40003fa6270 */
[----:B------:R-:W2:Y:S02]  /*8070*/  MUFU.TANH R105, R38 ;  /* 0x0000002600697308 */ /* 0x000ea40000002400 */
[----:B---3--:R-:W-:Y:S02]  /*8080*/  FSEL R137, R137, -INF , !P5 ;  /* 0xff80000089897808 */ /* 0x008fe40006800000 */
[----:B------:R-:W-:Y:S02]  /*8090*/  ISETP.GE.AND P5, PT, R8, R131, PT ;  /* 0x000000830800720c */ /* 0x000fe40003fa6270 */
[----:B------:R-:W-:Y:S02]  /*80a0*/  LOP3.LUT R8, R4, 0x60, R53, 0xfe, !PT ;  /* 0x0000006004087812 */ /* 0x000fe400078efe35 */
[----:B------:R-:W3:Y:S01]  /*80b0*/  MUFU.TANH R113, R37 ;  /* 0x0000002500717308 */ /* 0x000ee20000002400 */
[----:B-1----:R-:W-:-:S02]  /*80c0*/  FSEL R129, R129, -INF , !P5 ;  /* 0xff80000081817808 */ /* 0x002fc40006800000 */
[----:B----4-:R-:W-:Y:S02]  /*80d0*/  FSEL R111, R111, -INF , !P6 ;  /* 0xff8000006f6f7808 */ /* 0x010fe40007000000 */
[C---:B------:R-:W-:Y:S02]  /*80e0*/  ISETP.GE.AND P5, PT, R8.reuse, R132, PT ;  /* 0x000000840800720c */ /* 0x040fe40003fa6270 */
[----:B------:R-:W-:Y:S01]  /*80f0*/  ISETP.GE.AND P6, PT, R8, R131, PT ;  /* 0x000000830800720c */ /* 0x000fe20003fc6270 */
[----:B------:R-:W1:Y:S01]  /*8100*/  MUFU.TANH R109, R39 ;  /* 0x00000027006d7308 */ /* 0x000e620000002400 */
[----:B------:R-:W-:Y:S01]  /*8110*/  VIADD R8, R10, 0x51 ;  /* 0x000000510a087836 */ /* 0x000fe20000000000 */
[----:B--2---:R-:W-:-:S04]  /*8120*/  FSEL R105, R105, -INF , !P2 ;  /* 0xff80000069697808 */ /* 0x004fc80005000000 */
[C---:B------:R-:W-:Y:S02]  /*8130*/  ISETP.GE.AND P2, PT, R8.reuse, R132, PT ;  /* 0x000000840800720c */ /* 0x040fe40003f46270 */
[----:B------:R-:W2:Y:S02]  /*8140*/  MUFU.TANH R101, R34 ;  /* 0x0000002200657308 */ /* 0x000ea40000002400 */
[----:B---3--:R-:W-:Y:S02]  /*8150*/  FSEL R113, R113, -INF , !P2 ;  /* 0xff80000071717808 */ /* 0x008fe40005000000 */
[----:B------:R-:W-:-:S04]  /*8160*/  ISETP.GE.AND P2, PT, R8, R131, PT ;  /* 0x000000830800720c */ /* 0x000fc80003f46270 */
        /* <DEDUP_REMOVED lines=20> */
[----:B------:R-:W-:Y:S02]  /*82b0*/  ISETP.GE.AND P4, PT, R6, R131, PT ;  /* 0x000000830600720c */ /* 0x000fe40003f86270 */
[C-C-:B------:R-:W-:Y:S02]  /*82c0*/  LOP3.LUT R6, R4.reuse, 0x70, R53.reuse, 0xfe, !PT ;  /* 0x0000007004067812 */ /* 0x140fe400078efe35 */
[----:B------:R-:W-:Y:S01]  /*82d0*/  LOP3.LUT R53, R4, 0x78, R53, 0xfe, !PT ;  /* 0x0000007804357812 */ /* 0x000fe200078efe35 */
        /* <DEDUP_REMOVED lines=12> */
[----:B------:R-:W-:-:S05]  /*83a0*/  ISETP.GE.AND P5, PT, R7, R132, PT ;  /* 0x000000840700720c */ /* 0x000fca0003fa6270 */
[----:B------:R-:W1:Y:S01]  /*83b0*/  MUFU.TANH R43, R25 ;  /* 0x00000019002b7308 */ /* 0x000e620000002400 */
[----:B--2---:R-:W-:Y:S02]  /*83c0*/  FSEL R37, R37, -INF , !P2 ;  /* 0xff80000025257808 */ /* 0x004fe40005000000 */
[----:B------:R-:W-:-:S05]  /*83d0*/  ISETP.GE.AND P2, PT, R10, R132, PT ;  /* 0x000000840a00720c */ /* 0x000fca0003f46270 */
[----:B------:R-:W2:Y:S01]  /*83e0*/  MUFU.TANH R38, R26 ;  /* 0x0000001a00267308 */ /* 0x000ea20000002400 */
[----:B---3--:R-:W-:Y:S02]  /*83f0*/  FSEL R42, R42, -INF , !P4 ;  /* 0xff8000002a2a7808 */ /* 0x008fe40006000000 */
[C---:B------:R-:W-:Y:S01]  /*8400*/  ISETP.GE.AND P4, PT, R10.reuse, R131, PT ;  /* 0x000000830a00720c */ /* 0x040fe20003f86270 */
[----:B------:R-:W-:-:S04]  /*8410*/  VIADD R10, R10, 0x79 ;  /* 0x000000790a0a7836 */ /* 0x000fc80000000000 */
[----:B------:R-:W-:Y:S01]  /*8420*/  MUFU.TANH R108, R108 ;  /* 0x0000006c006c7308 */ /* 0x000fe20000002400 */
[----:B-1----:R-:W-:Y:S02]  /*8430*/  FSEL R43, R43, -INF , !P5 ;  /* 0xff8000002b2b7808 */ /* 0x002fe40006800000 */
[----:B------:R-:W-:-:S05]  /*8440*/  ISETP.GE.AND P5, PT, R6, R131, PT ;  /* 0x000000830600720c */ /* 0x000fca0003fa6270 */
[----:B------:R-:W1:Y:S01]  /*8450*/  MUFU.TANH R41, R21 ;  /* 0x0000001500297308 */ /* 0x000e620000002400 */
[----:B--2---:R-:W-:Y:S02]  /*8460*/  FSEL R38, R38, -INF , !P3 ;  /* 0xff80000026267808 */ /* 0x004fe40005800000 */
[----:B------:R-:W-:-:S05]  /*8470*/  ISETP.GE.AND P3, PT, R6, R132, PT ;  /* 0x000000840600720c */ /* 0x000fca0003f66270 */
[----:B------:R-:W2:Y:S08]  /*8480*/  MUFU.TANH R36, R22 ;  /* 0x0000001600247308 */ /* 0x000eb00000002400 */
[----:B------:R-:W3:Y:S01]  /*8490*/  MUFU.TANH R3, R3 ;  /* 0x0000000300037308 */ /* 0x000ee20000002400 */
[----:B-1----:R-:W-:Y:S02]  /*84a0*/  FSEL R41, R41, -INF , !P3 ;  /* 0xff80000029297808 */ /* 0x002fe40005800000 */
[----:B------:R-:W-:-:S05]  /*84b0*/  ISETP.GE.AND P3, PT, R53, R131, PT ;  /* 0x000000833500720c */ /* 0x000fca0003f66270 */
[----:B------:R-:W1:Y:S01]  /*84c0*/  MUFU.TANH R104, R104 ;  /* 0x0000006800687308 */ /* 0x000e620000002400 */
[----:B--2---:R-:W-:Y:S01]  /*84d0*/  FSEL R36, R36, -INF , !P6 ;  /* 0xff80000024247808 */ /* 0x004fe20007000000 */
[----:B------:R-:W-:Y:S01]  /*84e0*/  BAR.SYNC.DEFER_BLOCKING 0x0 ;  /* 0x0000000000007b1d */ /* 0x000fe20000010000 */
[----:B------:R-:W-:-:S05]  /*84f0*/  ISETP.GE.AND P6, PT, R53, R132, PT ;  /* 0x000000843500720c */ /* 0x000fca0003fc6270 */
[----:B------:R-:W2:Y:S01]  /*8500*/  MUFU.TANH R49, R16 ;  /* 0x0000001000317308 */ /* 0x000ea20000002400 */
[----:B---3--:R-:W-:Y:S02]  /*8510*/  FSEL R3, R3, -INF , !P5 ;  /* 0xff80000003037808 */ /* 0x008fe40006800000 */
[----:B------:R-:W-:-:S05]  /*8520*/  ISETP.GE.AND P5, PT, R10, R132, PT ;  /* 0x000000840a00720c */ /* 0x000fca0003fa6270 */
[----:B------:R3:W4:Y:S01]  /*8530*/  MUFU.TANH R48, R17 ;  /* 0x0000001100307308 */ /* 0x0007220000002400 */
[----:B-1----:R-:W-:-:S07]  /*8540*/  FSEL R7, R104, -INF , !P4 ;  /* 0xff80000068077808 */ /* 0x002fce0006000000 */
[----:B------:R-:W1:Y:S01]  /*8550*/  MUFU.TANH R47, R18 ;  /* 0x00000012002f7308 */ /* 0x000e620000002400 */
[----:B--2---:R-:W-:-:S07]  /*8560*/  FSEL R49, R49, -INF , !P6 ;  /* 0xff80000031317808 */ /* 0x004fce0007000000 */
[----:B------:R-:W2:Y:S01]  /*8570*/  MUFU.TANH R46, R19 ;  /* 0x00000013002e7308 */ /* 0x000ea20000002400 */
[----:B---3--:R-:W-:Y:S02]  /*8580*/  FSEL R17, R108, -INF , !P2 ;  /* 0xff8000006c117808 */ /* 0x008fe40005000000 */
[----:B------:R-:W-:Y:S02]  /*8590*/  ISETP.GE.AND P2, PT, R10, R131, PT ;  /* 0x000000830a00720c */ /* 0x000fe40003f46270 */
[----:B----4-:R-:W-:Y:S02]  /*85a0*/  FSEL R48, R48, -INF , !P5 ;  /* 0xff80000030307808 */ /* 0x010fe40006800000 */
[----:B-1----:R-:W-:Y:S02]  /*85b0*/  FSEL R47, R47, -INF , !P3 ;  /* 0xff8000002f2f7808 */ /* 0x002fe40005800000 */
[----:B--2---:R-:W-:Y:S01]  /*85c0*/  FSEL R46, R46, -INF , !P2 ;  /* 0xff8000002e2e7808 */ /* 0x004fe20005000000 */
        /* <DEDUP_REMOVED lines=61> */
.L_x_6447:
[----:B------:R-:W-:-:S04]  /*89a0*/  LEA R6, -R124, RZ, 0x7 ;  /* 0x000000ff7c067211 */ /* 0x000fc800078e39ff */
[----:B------:R-:W-:-:S07]  /*89b0*/  SHF.R.S32.HI R4, RZ, 0x1f, R6 ;  /* 0x0000001fff047819 */ /* 0x000fce0000011406 */
.L_x_6448:
        /* <DEDUP_REMOVED lines=32> */
.L_x_6446:
        /* <DEDUP_REMOVED lines=67> */
[----:B-1----:R-:W-:-:S03]  /*8ff0*/  FMNMX.FTZ R6, R21, R6, !PT ;  /* 0x0000000615067209 */ /* 0x002fc60007810000 */
[----:B------:R-:W-:Y:S04]  /*9000*/  LDSM.16.MT88.4 R20, [R162+0x6000] ;  /* 0x00600000a214783b */ /* 0x000fe80000004200 */
[----:B------:R-:W1:Y:S01]  /*9010*/  SHFL.BFLY PT, R59, R6, 0x1, 0x1f ;  /* 0x0c201f00063b7f89 */ /* 0x000e6200000e0000 */
[----:B--2---:R-:W-:-:S05]  /*9020*/  FMNMX.FTZ R4, R19, R4, !PT ;  /* 0x0000000413047209 */ /* 0x004fca0007810000 */
[----:B------:R-:W2:Y:S01]  /*9030*/  SHFL.BFLY PT, R57, R4, 0x1, 0x1f ;  /* 0x0c201f0004397f89 */ /* 0x000ea200000e0000 */
[----:B-1----:R-:W-:-:S04]  /*9040*/  FMNMX.FTZ R59, R6, R59, !PT ;  /* 0x0000003b063b7209 */ /* 0x002fc80007810000 */
[C---:B------:R-:W-:Y:S01]  /*9050*/  FSETP.NEU.FTZ.AND P2, PT, R59.reuse, -INF , PT ;  /* 0xff8000003b00780b */ /* 0x040fe20003f5d000 */
[----:B------:R-:W-:-:S05]  /*9060*/  FMUL.FTZ R60, R59, UR6 ;  /* 0x000000063b3c7c20 */ /* 0x000fca0008410000 */
[----:B------:R-:W-:-:S05]  /*9070*/  FSEL R60, R60, RZ, P2 ;  /* 0x000000ff3c3c7208 */ /* 0x000fca0001000000 */
[--C-:B------:R-:W-:Y:S01]  /*9080*/  FFMA.FTZ R58, R17, UR6, -R60.reuse ;  /* 0x00000006113a7c23 */ /* 0x100fe2000801083c */
[--C-:B------:R-:W-:Y:S01]  /*9090*/  FFMA.FTZ R56, R51, UR6, -R60.reuse ;  /* 0x0000000633387c23 */ /* 0x100fe2000801083c */
[----:B--2---:R-:W-:Y:S01]  /*90a0*/  FMNMX.FTZ R57, R4, R57, !PT ;  /* 0x0000003904397209 */ /* 0x004fe20007810000 */
[----:B------:R-:W1:Y:S01]  /*90b0*/  LDSM.16.MT88.4 R16, [R163+0x6000] ;  /* 0x00600000a310783b */ /* 0x000e620000004200 */
        /* <DEDUP_REMOVED lines=11> */
[----:B------:R-:W-:Y:S01]  /*9170*/  FFMA.FTZ R108, R141, UR6, -R60 ;  /* 0x000000068d6c7c23 */ /* 0x000fe2000801083c */
[----:B------:R-:W2:Y:S01]  /*9180*/  MUFU.EX2 R56, R56 ;  /* 0x0000003800387308 */ /* 0x000ea20000000800 */
[--C-:B------:R-:W-:Y:S01]  /*9190*/  FFMA.FTZ R53, R7, UR6, -R52.reuse ;  /* 0x0000000607357c23 */ /* 0x100fe20008010834 */
[----:B------:R-:W-:Y:S01]  /*91a0*/  FSEL R7, R59, RZ, P2 ;  /* 0x000000ff3b077208 */ /* 0x000fe20001000000 */
[--C-:B------:R-:W-:Y:S01]  /*91b0*/  FFMA.FTZ R61, R9, UR6, -R52.reuse ;  /* 0x00000006093d7c23 */ /* 0x100fe20008010834 */
[----:B------:R-:W-:Y:S01]  /*91c0*/  FSEL R9, R57, RZ, P1 ;  /* 0x000000ff39097208 */ /* 0x000fe20000800000 */
[--C-:B------:R-:W-:Y:S01]  /*91d0*/  FFMA.FTZ R50, R5, UR6, -R52.reuse ;  /* 0x0000000605327c23 */ /* 0x100fe20008010834 */
[--C-:B------:R-:W-:Y:S01]  /*91e0*/  FFMA.FTZ R51, R11, UR6, -R52.reuse ;  /* 0x000000060b337c23 */ /* 0x100fe20008010834 */
[----:B------:R-:W-:Y:S01]  /*91f0*/  FADD.FTZ R2, R2, -R7 ;  /* 0x8000000702027221 */ /* 0x000fe20000010000 */
[----:B------:R-:W-:Y:S01]  /*9200*/  MUFU.EX2 R55, R55 ;  /* 0x0000003700377308 */ /* 0x000fe20000000800 */
[----:B------:R-:W3:Y:S01]  /*9210*/  LDSM.16.MT88.4 R4, [R166+0x6000] ;  /* 0x00600000a604783b */ /* 0x000ee20000004200 */
[----:B------:R-:W-:Y:S01]  /*9220*/  FADD.FTZ R9, R0, -R9 ;  /* 0x8000000900097221 */ /* 0x000fe20000010000 */
[----:B------:R-:W-:Y:S01]  /*9230*/  FMUL.FTZ R2, R2, UR6 ;  /* 0x0000000602027c20 */ /* 0x000fe20008410000 */
[--C-:B------:R-:W-:Y:S01]  /*9240*/  FFMA.FTZ R66, R207, UR6, -R52.reuse ;  /* 0x00000006cf427c23 */ /* 0x100fe20008010834 */
[--C-:B------:R-:W-:Y:S01]  /*9250*/  FFMA.FTZ R104, R149, UR6, -R52.reuse ;  /* 0x0000000695687c23 */ /* 0x100fe20008010834 */
[----:B------:R-:W-:Y:S01]  /*9260*/  FMUL.FTZ R0, R9, UR6 ;  /* 0x0000000609007c20 */ /* 0x000fe20008410000 */
[--C-:B------:R-:W-:Y:S01]  /*9270*/  FFMA.FTZ R119, R147, UR6, -R52.reuse ;  /* 0x0000000693777c23 */ /* 0x100fe20008010834 */
[----:B------:R-:W4:Y:S01]  /*9280*/  LDSM.16.MT88.4 R8, [R164+0x6000] ;  /* 0x00600000a408783b */ /* 0x000f220000004200 */
[----:B------:R-:W5:Y:S01]  /*9290*/  MUFU.EX2 R54, R54 ;  /* 0x0000003600367308 */ /* 0x000f620000000800 */
[----:B--2---:R-:W-:Y:S01]  /*92a0*/  F2FP.BF16.F32.PACK_AB R12, R56, R58 ;  /* 0x0000003a380c723e */ /* 0x004fe200000010ff */
[--C-:B------:R-:W-:Y:S01]  /*92b0*/  FFMA.FTZ R106, R143, UR6, -R52.reuse ;  /* 0x000000068f6a7c23 */ /* 0x100fe20008010834 */
        /* <DEDUP_REMOVED lines=13> */
[----:B------:R-:W2:Y:S01]  /*9390*/  MUFU.EX2 R51, R51 ;  /* 0x0000003300337308 */ /* 0x000ea20000000800 */
[----:B-----5:R-:W-:Y:S01]  /*93a0*/  F2FP.BF16.F32.PACK_AB R14, R54, R55 ;  /* 0x00000037360e723e */ /* 0x020fe200000010ff */
[--C-:B------:R-:W-:Y:S01]  /*93b0*/  FFMA.FTZ R105, R105, UR6, -R52.reuse ;  /* 0x0000000669697c23 */ /* 0x100fe20008010834 */
[--C-:B------:R-:W-:Y:S01]  /*93c0*/  FFMA.FTZ R120, R109, UR6, -R52.reuse ;  /* 0x000000066d787c23 */ /* 0x100fe20008010834 */
        /* <DEDUP_REMOVED lines=12> */
[----:B------:R-:W5:Y:S01]  /*9490*/  MUFU.EX2 R61, R61 ;  /* 0x0000003d003d7308 */ /* 0x000f620000000800 */
[----:B--2---:R-:W-:Y:S01]  /*94a0*/  F2FP.BF16.F32.PACK_AB R13, R51, R53 ;  /* 0x00000035330d723e */ /* 0x004fe200000010ff */
[--C-:B------:R-:W-:Y:S01]  /*94b0*/  FFMA.FTZ R3, R3, UR6, -R52.reuse ;  /* 0x0000000603037c23 */ /* 0x100fe20008010834 */
[----:B------:R-:W-:-:S05]  /*94c0*/  FFMA.FTZ R36, R36, UR6, -R52 ;  /* 0x0000000624247c23 */ /* 0x000fca0008010834 */
[----:B------:R-:W2:Y:S08]  /*94d0*/  MUFU.EX2 R2, R2 ;  /* 0x0000000200027308 */ /* 0x000eb00000000800 */
[----:B------:R-:W1:Y:S01]  /*94e0*/  MUFU.EX2 R0, R0 ;  /* 0x0000000000007308 */ /* 0x000e620000000800 */
[----:B-----5:R-:W-:-:S07]  /*94f0*/  F2FP.BF16.F32.PACK_AB R15, R61, R50 ;  /* 0x000000323d0f723e */ /* 0x020fce00000010ff */
        /* <DEDUP_REMOVED lines=18> */
[-C--:B------:R-:W-:Y:S01]  /*9620*/  FMUL.FTZ R84, R84, R2.reuse ;  /* 0x0000000254547220 */ /* 0x080fe20000410000 */
[----:B------:R-:W-:Y:S01]  /*9630*/  FMUL.FTZ R85, R85, R2 ;  /* 0x0000000255557220 */ /* 0x000fe20000410000 */
[-C--:B------:R-:W-:Y:S01]  /*9640*/  FMUL.FTZ R86, R86, R0.reuse ;  /* 0x0000000056567220 */ /* 0x080fe20000410000 */
[----:B------:R-:W-:Y:S01]  /*9650*/  FMUL.FTZ R87, R87, R0 ;  /* 0x0000000057577220 */ /* 0x000fe20000410000 */
[----:B------:R-:W-:Y:S01]  /*9660*/  FMUL.FTZ R25, R73, R2 ;  /* 0x0000000249197220 */ /* 0x000fe20000410000 */
[C---:B------:R-:W-:Y:S01]  /*9670*/  HMMA.16816.F32.BF16 R76, R12.reuse, R18, R76 ;  /* 0x000000120c4c723c */ /* 0x040fe2000004184c */
[----:B------:R-:W1:Y:S01]  /*9680*/  LDSM.16.MT88.4 R16, [R166+0x6800] ;  /* 0x00680000a610783b */ /* 0x000e620000004200 */
[----:B------:R-:W-:Y:S01]  /*9690*/  FMUL.FTZ R27, R75, R0 ;  /* 0x000000004b1b7220 */ /* 0x000fe20000410000 */
[--C-:B------:R-:W-:Y:S01]  /*96a0*/  FFMA.FTZ R75, R211, UR6, -R52.reuse ;  /* 0x00000006d34b7c23 */ /* 0x100fe20008010834 */
[--C-:B------:R-:W-:Y:S01]  /*96b0*/  FFMA.FTZ R73, R209, UR6, -R52.reuse ;  /* 0x00000006d1497c23 */ /* 0x100fe20008010834 */
[----:B------:R-:W2:Y:S01]  /*96c0*/  MUFU.EX2 R65, R65 ;  /* 0x0000004100417308 */ /* 0x000ea20000000800 */
[C---:B---3--:R-:W-:Y:S01]  /*96d0*/  HMMA.16816.F32.BF16 R96, R12.reuse, R4, R96 ;  /* 0x000000040c60723c */ /* 0x048fe20000041860 */
[----:B------:R-:W-:Y:S01]  /*96e0*/  FMUL.FTZ R24, R72, R2 ;  /* 0x0000000248187220 */ /* 0x000fe20000410000 */
[----:B------:R-:W-:Y:S01]  /*96f0*/  FMUL.FTZ R26, R74, R0 ;  /* 0x000000004a1a7220 */ /* 0x000fe20000410000 */
[-C--:B------:R-:W-:Y:S01]  /*9700*/  FMUL.FTZ R68, R68, R2.reuse ;  /* 0x0000000244447220 */ /* 0x080fe20000410000 */
[----:B------:R-:W-:Y:S01]  /*9710*/  FMUL.FTZ R69, R69, R2 ;  /* 0x0000000245457220 */ /* 0x000fe20000410000 */
[----:B------:R-:W-:Y:S01]  /*9720*/  FMUL.FTZ R70, R70, R0 ;  /* 0x0000000046467220 */ /* 0x000fe20000410000 */
[C---:B------:R-:W-:Y:S01]  /*9730*/  HMMA.16816.F32.BF16 R92, R12.reuse, R6, R92 ;  /* 0x000000060c5c723c */ /* 0x040fe2000004185c */
[-C--:B------:R-:W-:Y:S01]  /*9740*/  FMUL.FTZ R4, R88, R2.reuse ;  /* 0x0000000258047220 */ /* 0x080fe20000410000 */
[----:B------:R-:W-:Y:S01]  /*9750*/  FMUL.FTZ R5, R89, R2 ;  /* 0x0000000259057220 */ /* 0x000fe20000410000 */
[----:B------:R-:W-:Y:S01]  /*9760*/  MUFU.EX2 R64, R64 ;  /* 0x0000004000407308 */ /* 0x000fe20000000800 */
[-C--:B------:R-:W-:Y:S01]  /*9770*/  FMUL.FTZ R71, R71, R0.reuse ;  /* 0x0000000047477220 */ /* 0x080fe20000410000 */
[--C-:B------:R-:W-:Y:S01]  /*9780*/  FFMA.FTZ R74, R195, UR6, -R52.reuse ;  /* 0x00000006c34a7c23 */ /* 0x100fe20008010834 */
[C---:B------:R-:W-:Y:S01]  /*9790*/  HMMA.16816.F32.BF16 R24, R12.reuse, R20, R24 ;  /* 0x000000140c18723c */ /* 0x040fe20000041818 */
[-C--:B------:R-:W-:Y:S01]  /*97a0*/  FMUL.FTZ R6, R90, R0.reuse ;  /* 0x000000005a067220 */ /* 0x080fe20000410000 */
[----:B------:R-:W-:Y:S01]  /*97b0*/  FMUL.FTZ R7, R91, R0 ;  /* 0x000000005b077220 */ /* 0x000fe20000410000 */
[--C-:B------:R-:W-:Y:S01]  /*97c0*/  FFMA.FTZ R72, R193, UR6, -R52.reuse ;  /* 0x00000006c1487c23 */ /* 0x100fe20008010834 */
[----:B--2---:R-:W-:Y:S01]  /*97d0*/  F2FP.BF16.F32.PACK_AB R32, R65, R62 ;  /* 0x0000003e4120723e */ /* 0x004fe200000010ff */
[----:B------:R-:W2:Y:S01]  /*97e0*/  MUFU.EX2 R67, R67 ;  /* 0x0000004300437308 */ /* 0x000ea20000000800 */
[----:B------:R-:W-:Y:S01]  /*97f0*/  FFMA.FTZ R89, R191, UR6, -R52 ;  /* 0x00000006bf597c23 */ /* 0x000fe20008010834 */
[--C-:B------:R-:W-:Y:S01]  /*9800*/  FFMA.FTZ R88, R155, UR6, -R60.reuse ;  /* 0x000000069b587c23 */ /* 0x100fe2000801083c */
[--C-:B------:R-:W-:Y:S01]  /*9810*/  FFMA.FTZ R90, R153, UR6, -R60.reuse ;  /* 0x00000006995a7c23 */ /* 0x100fe2000801083c */
[C---:B----4-:R-:W-:Y:S01]  /*9820*/  HMMA.16816.F32.BF16 R4, R12.reuse, R8, R4 ;  /* 0x000000080c04723c */ /* 0x050fe20000041804 */
[----:B------:R-:W-:Y:S01]  /*9830*/  FFMA.FTZ R91, R151, UR6, -R60 ;  /* 0x00000006975b7c23 */ /* 0x000fe2000801083c */
[----:B------:R-:W-:Y:S01]  /*9840*/  FFMA.FTZ R188, R188, R0, R53 ;  /* 0x00000000bcbc7223 */ /* 0x000fe20000010035 */
[----:B------:R-:W-:Y:S01]  /*9850*/  FFMA.FTZ R189, R189, R2, R58 ;  /* 0x00000002bdbd7223 */ /* 0x000fe2000001003a */
[----:B------:R-:W-:Y:S01]  /*9860*/  MUFU.EX2 R75, R75 ;  /* 0x0000004b004b7308 */ /* 0x000fe20000000800 */
[----:B------:R-:W-:Y:S01]  /*9870*/  FFMA.FTZ R58, R41, UR6, -R60 ;  /* 0x00000006293a7c23 */ /* 0x000fe2000801083c */
[C---:B------:R-:W-:Y:S01]  /*9880*/  HMMA.16816.F32.BF16 R8, R12.reuse, R10, R84 ;  /* 0x0000000a0c08723c */ /* 0x040fe20000041854 */
[----:B------:R-:W-:Y:S01]  /*9890*/  FADD.FTZ R51, R51, R188 ;  /* 0x000000bc33337221 */ /* 0x000fe20000010000 */
[----:B------:R-:W-:Y:S01]  /*98a0*/  FADD.FTZ R56, R56, R189 ;  /* 0x000000bd38387221 */ /* 0x000fe20000010000 */
[----:B------:R-:W-:Y:S01]  /*98b0*/  LDSM.16.MT88.4 R40, [R162+0x9000] ;  /* 0x00900000a228783b */ /* 0x000fe20000004200 */
[----:B------:R-:W-:Y:S01]  /*98c0*/  FFMA.FTZ R189, R48, UR6, -R60 ;  /* 0x0000000630bd7c23 */ /* 0x000fe2000801083c */
[----:B------:R-:W-:Y:S01]  /*98d0*/  FADD.FTZ R50, R50, R51 ;  /* 0x0000003332327221 */ /* 0x000fe20000010000 */
[----:B------:R-:W-:Y:S01]  /*98e0*/  MUFU.EX2 R73, R73 ;  /* 0x0000004900497308 */ /* 0x000fe20000000800 */
[--C-:B------:R-:W-:Y:S01]  /*98f0*/  FFMA.FTZ R84, R213, UR6, -R52.reuse ;  /* 0x00000006d5547c23 */ /* 0x100fe20008010834 */
[----:B------:R-:W-:Y:S01]  /*9900*/  HMMA.16816.F32.BF16 R12, R12, R22, R68 ;  /* 0x000000160c0c723c */ /* 0x000fe20000041844 */
[----:B------:R-:W3:Y:S01]  /*9910*/  LDSM.16.MT88.4 R20, [R163+0x6800] ;  /* 0x00680000a314783b */ /* 0x000ee20000004200 */
[----:B--2---:R-:W-:Y:S01]  /*9920*/  F2FP.BF16.F32.PACK_AB R34, R67, R64 ;  /* 0x000000404322723e */ /* 0x004fe200000010ff */
[----:B------:R-:W-:Y:S01]  /*9930*/  FFMA.FTZ R85, R197, UR6, -R52 ;  /* 0x00000006c5557c23 */ /* 0x000fe20008010834 */
[----:B------:R-:W-:Y:S01]  /*9940*/  FADD.FTZ R55, R55, R56 ;  /* 0x0000003837377221 */ /* 0x000fe20000010000 */
[----:B------:R-:W-:Y:S01]  /*9950*/  FADD.FTZ R61, R61, R50 ;  /* 0x000000323d3d7221 */ /* 0x000fe20000010000 */
[----:B------:R-:W2:Y:S01]  /*9960*/  MUFU.EX2 R84, R84 ;  /* 0x0000005400547308 */ /* 0x000ea20000000800 */
[--C-:B------:R-:W-:Y:S01]  /*9970*/  FFMA.FTZ R70, R205, UR6, -R60.reuse ;  /* 0x00000006cd467c23 */ /* 0x100fe2000801083c */
[--C-:B------:R-:W-:Y:S01]  /*9980*/  FFMA.FTZ R71, R203, UR6, -R60.reuse ;  /* 0x00000006cb477c23 */ /* 0x100fe2000801083c */
[--C-:B------:R-:W-:Y:S01]  /*9990*/  FFMA.FTZ R69, R199, UR6, -R60.reuse ;  /* 0x00000006c7457c23 */ /* 0x100fe2000801083c */
[--C-:B------:R-:W-:Y:S01]  /*99a0*/  FFMA.FTZ R68, R201, UR6, -R60.reuse ;  /* 0x00000006c9447c23 */ /* 0x100fe2000801083c */
[----:B------:R-:W-:Y:S01]  /*99b0*/  FADD.FTZ R55, R54, R55 ;  /* 0x0000003736377221 */ /* 0x000fe20000010000 */
[----:B------:R-:W-:Y:S01]  /*99c0*/  FFMA.FTZ R2, R49, UR6, -R60 ;  /* 0x0000000631027c23 */ /* 0x000fe2000801083c */
[----:B------:R-:W-:Y:S01]  /*99d0*/  FFMA.FTZ R188, R46, UR6, -R52 ;  /* 0x000000062ebc7c23 */ /* 0x000fe20008010834 */
[----:B------:R-:W4:Y:S01]  /*99e0*/  MUFU.EX2 R66, R66 ;  /* 0x0000004200427308 */ /* 0x000f220000000800 */
[----:B------:R-:W-:-:S04]  /*99f0*/  FADD.FTZ R62, R62, R55 ;  /* 0x000000373e3e7221 */ /* 0x000fc80000010000 */
[----:B------:R-:W-:-:S03]  /*9a00*/  FADD.FTZ R65, R65, R62 ;  /* 0x0000003e41417221 */ /* 0x000fc60000010000 */
[----:B------:R-:W-:Y:S01]  /*9a10*/  MUFU.EX2 R70, R70 ;  /* 0x0000004600467308 */ /* 0x000fe20000000800 */
[----:B--2---:R-:W-:Y:S01]  /*9a20*/  F2FP.BF16.F32.PACK_AB R33, R75, R84 ;  /* 0x000000544b21723e */ /* 0x004fe200000010ff */
[----:B------:R-:W-:Y:S01]  /*9a30*/  FADD.FTZ R48, R84, R61 ;  /* 0x0000003d54307221 */ /* 0x000fe20000010000 */
[----:B------:R-:W-:-:S03]  /*9a40*/  FADD.FTZ R64, R64, R65 ;  /* 0x0000004140407221 */ /* 0x000fc60000010000 */
[----:B------:R-:W-:Y:S01]  /*9a50*/  FADD.FTZ R48, R75, R48 ;  /* 0x000000304b307221 */ /* 0x000fe20000010000 */
[----:B------:R-:W-:Y:S01]  /*9a60*/  FADD.FTZ R67, R67, R64 ;  /* 0x0000004043437221 */ /* 0x000fe20000010000 */
[----:B------:R-:W2:Y:S01]  /*9a70*/  MUFU.EX2 R71, R71 ;  /* 0x0000004700477308 */ /* 0x000ea20000000800 */
[----:B----4-:R-:W-:Y:S01]  /*9a80*/  F2FP.BF16.F32.PACK_AB R35, R66, R73 ;  /* 0x000000494223723e */ /* 0x010fe200000010ff */
[----:B------:R-:W-:-:S04]  /*9a90*/  FADD.FTZ R73, R73, R48 ;  /* 0x0000003049497221 */ /* 0x000fc80000010000 */
[----:B------:R-:W-:Y:S02]  /*9aa0*/  FADD.FTZ R66, R66, R73 ;  /* 0x0000004942427221 */ /* 0x000fe40000010000 */
[C---:B-1----:R-:W-:Y:S01]  /*9ab0*/  HMMA.16816.F32.BF16 R96, R32.reuse, R16, R96 ;  /* 0x000000102060723c */ /* 0x042fe20000041860 */
        /* <DEDUP_REMOVED lines=8> */
[C---:B---3--:R-:W-:Y:S01]  /*9b40*/  HMMA.16816.F32.BF16 R80, R32.reuse, R20, R80 ;  /* 0x000000142050723c */ /* 0x048fe20000041850 */
[----:B------:R-:W3:Y:S05]  /*9b50*/  MUFU.EX2 R74, R74 ;  /* 0x0000004a004a7308 */ /* 0x000eea0000000800 */
[C---:B------:R-:W-:Y:S01]  /*9b60*/  HMMA.16816.F32.BF16 R76, R32.reuse, R22, R76 ;  /* 0x00000016204c723c */ /* 0x040fe2000004184c */
[----:B------:R-:W5:Y:S02]  /*9b70*/  LDSM.16.MT88.4 R20, [R164+0x7000] ;  /* 0x00700000a414783b */ /* 0x000f640000004200 */
[----:B------:R-:W-:Y:S08]  /*9b80*/  MUFU.EX2 R72, R72 ;  /* 0x0000004800487308 */ /* 0x000ff00000000800 */
[----:B------:R-:W4:Y:S01]  /*9b90*/  MUFU.EX2 R89, R89 ;  /* 0x0000005900597308 */ /* 0x000f220000000800 */
[C---:B-1----:R-:W-:Y:S07]  /*9ba0*/  HMMA.16816.F32.BF16 R24, R32.reuse, R16, R24 ;  /* 0x000000102018723c */ /* 0x042fee0000041818 */
[----:B------:R-:W-:Y:S01]  /*9bb0*/  MUFU.EX2 R103, R103 ;  /* 0x0000006700677308 */ /* 0x000fe20000000800 */
[----:B------:R-:W-:Y:S01]  /*9bc0*/  HMMA.16816.F32.BF16 R12, R32, R18, R12 ;  /* 0x00000012200c723c */ /* 0x000fe2000004180c */
[----:B------:R-:W1:Y:S06]  /*9bd0*/  LDSM.16.MT88.4 R16, [R163+0x7000] ;  /* 0x00700000a310783b */ /* 0x000e6c0000004200 */
[----:B------:R-:W1:Y:S01]  /*9be0*/  MUFU.EX2 R88, R88 ;  /* 0x0000005800587308 */ /* 0x000e620000000800 */
[----:B--2---:R-:W-:Y:S01]  /*9bf0*/  F2FP.BF16.F32.PACK_AB R32, R71, R70 ;  /* 0x000000464720723e */ /* 0x004fe200000010ff */
[----:B------:R-:W-:Y:S01]  /*9c00*/  FADD.FTZ R70, R70, R67 ;  /* 0x0000004346467221 */ /* 0x000fe20000010000 */
[----:B---3--:R-:W-:-:S02]  /*9c10*/  F2FP.BF16.F32.PACK_AB R33, R74, R85 ;  /* 0x000000554a21723e */ /* 0x008fc400000010ff */
[----:B------:R-:W-:-:S03]  /*9c20*/  F2FP.BF16.F32.PACK_AB R34, R68, R69 ;  /* 0x000000454422723e */ /* 0x000fc600000010ff */
[----:B------:R-:W-:Y:S01]  /*9c30*/  MUFU.EX2 R90, R90 ;  /* 0x0000005a005a7308 */ /* 0x000fe20000000800 */
[----:B----4-:R-:W-:Y:S01]  /*9c40*/  F2FP.BF16.F32.PACK_AB R35, R89, R72 ;  /* 0x000000485923723e */ /* 0x010fe200000010ff */
        /* <DEDUP_REMOVED lines=8> */
[C---:B-----5:R-:W-:Y:S05]  /*9cd0*/  HMMA.16816.F32.BF16 R4, R32.reuse, R20, R4 ;  /* 0x000000142004723c */ /* 0x060fea0000041804 */
[----:B------:R-:W3:Y:S01]  /*9ce0*/  MUFU.EX2 R119, R119 ;  /* 0x0000007700777308 */ /* 0x000ee20000000800 */
[C---:B------:R-:W-:Y:S01]  /*9cf0*/  HMMA.16816.F32.BF16 R8, R32.reuse, R22, R8 ;  /* 0x000000162008723c */ /* 0x040fe20000041808 */
[----:B------:R-:W4:Y:S05]  /*9d00*/  LDSM.16.MT88.4 R20, [R166+0x7800] ;  /* 0x00780000a614783b */ /* 0x000f2a0000004200 */
[C---:B-1----:R-:W-:Y:S01]  /*9d10*/  HMMA.16816.F32.BF16 R80, R32.reuse, R16, R80 ;  /* 0x000000102050723c */ /* 0x042fe20000041850 */
[----:B------:R-:W-:Y:S05]  /*9d20*/  MUFU.EX2 R106, R106 ;  /* 0x0000006a006a7308 */ /* 0x000fea0000000800 */
[C---:B------:R-:W-:Y:S01]  /*9d30*/  HMMA.16816.F32.BF16 R76, R32.reuse, R18, R76 ;  /* 0x00000012204c723c */ /* 0x040fe2000004184c */
[----:B------:R-:W1:Y:S02]  /*9d40*/  LDSM.16.MT88.4 R16, [R164+0x7800] ;  /* 0x00780000a410783b */ /* 0x000e640000004200 */
[----:B------:R-:W5:Y:S08]  /*9d50*/  MUFU.EX2 R125, R125 ;  /* 0x0000007d007d7308 */ /* 0x000f700000000800 */
[----:B------:R-:W-:Y:S01]  /*9d60*/  MUFU.EX2 R108, R108 ;  /* 0x0000006c006c7308 */ /* 0x000fe20000000800 */
[C---:B--2---:R-:W-:Y:S07]  /*9d70*/  HMMA.16816.F32.BF16 R24, R32.reuse, R28, R24 ;  /* 0x0000001c2018723c */ /* 0x044fee0000041818 */
[----:B------:R-:W2:Y:S01]  /*9d80*/  MUFU.EX2 R127, R127 ;  /* 0x0000007f007f7308 */ /* 0x000ea20000000800 */
[----:B------:R-:W-:Y:S01]  /*9d90*/  HMMA.16816.F32.BF16 R12, R32, R30, R12 ;  /* 0x0000001e200c723c */ /* 0x000fe2000004180c */
[----:B------:R-:W2:Y:S06]  /*9da0*/  LDSM.16.MT88.4 R28, [R163+0x7800] ;  /* 0x00780000a31c783b */ /* 0x000eac0000004200 */
        /* <DEDUP_REMOVED lines=30> */
[----:B--2---:R-:W-:-:S07]  /*9f90*/  F2FP.BF16.F32.PACK_AB R35, R123, R114 ;  /* 0x000000727b23723e */ /* 0x004fce00000010ff */
[C---:B-1----:R-:W-:Y:S01]  /*9fa0*/  HMMA.16816.F32.BF16 R96, R32.reuse, R16, R96 ;  /* 0x000000102060723c */ /* 0x042fe20000041860 */
[----:B------:R-:W1:Y:S05]  /*9fb0*/  MUFU.EX2 R120, R120 ;  /* 0x0000007800787308 */ /* 0x000e6a0000000800 */
[C---:B------:R-:W-:Y:S01]  /*9fc0*/  HMMA.16816.F32.BF16 R92, R32.reuse, R18, R92 ;  /* 0x00000012205c723c */ /* 0x040fe2000004185c */
[----:B------:R-:W2:Y:S02]  /*9fd0*/  LDSM.16.MT88.4 R16, [R162+0x8000] ;  /* 0x00800000a210783b */ /* 0x000ea40000004200 */
[----:B------:R-:W-:Y:S03]  /*9fe0*/  MUFU.EX2 R101, R101 ;  /* 0x0000006500657308 */ /* 0x000fe60000000800 */
[C---:B-----5:R-:W-:Y:S05]  /*9ff0*/  HMMA.16816.F32.BF16 R4, R32.reuse, R28, R4 ;  /* 0x0000001c2004723c */ /* 0x060fea0000041804 */
[----:B------:R-:W4:Y:S01]  /*a000*/  MUFU.EX2 R122, R122 ;  /* 0x0000007a007a7308 */ /* 0x000f220000000800 */
[C---:B------:R-:W-:Y:S01]  /*a010*/  HMMA.16816.F32.BF16 R8, R32.reuse, R30, R8 ;  /* 0x0000001e2008723c */ /* 0x040fe20000041808 */
[----:B------:R-:W5:Y:S05]  /*a020*/  LDSM.16.MT88.4 R28, [R166+0x8800] ;  /* 0x00880000a61c783b */ /* 0x000f6a0000004200 */
        /* <DEDUP_REMOVED lines=9> */
[----:B------:R-:W-:Y:S01]  /*a0c0*/  F2FP.BF16.F32.PACK_AB R16, R113, R116 ;  /* 0x000000747110723e */ /* 0x000fe200000010ff */
[----:B------:R-:W2:Y:S01]  /*a0d0*/  LDSM.16.MT88.4 R32, [R163+0x8800] ;  /* 0x00880000a320783b */ /* 0x000ea20000004200 */
[----:B-1----:R-:W-:-:S04]  /*a0e0*/  F2FP.BF16.F32.PACK_AB R17, R120, R105 ;  /* 0x000000697811723e */ /* 0x002fc800000010ff */
[----:B------:R-:W-:Y:S01]  /*a0f0*/  MUFU.EX2 R107, R107 ;  /* 0x0000006b006b7308 */ /* 0x000fe20000000800 */
[----:B------:R-:W-:Y:S02]  /*a100*/  F2FP.BF16.F32.PACK_AB R18, R118, R111 ;  /* 0x0000006f7612723e */ /* 0x000fe400000010ff */
[----:B----4-:R-:W-:-:S05]  /*a110*/  F2FP.BF16.F32.PACK_AB R19, R122, R101 ;  /* 0x000000657a13723e */ /* 0x010fca00000010ff */
[----:B------:R-:W1:Y:S02]  /*a120*/  MUFU.EX2 R126, R126 ;  /* 0x0000007e007e7308 */ /* 0x000e640000000800 */
[C---:B-----5:R-:W-:Y:S06]  /*a130*/  HMMA.16816.F32.BF16 R96, R16.reuse, R28, R96 ;  /* 0x0000001c1060723c */ /* 0x060fec0000041860 */
[----:B------:R-:W-:Y:S01]  /*a140*/  MUFU.EX2 R38, R38 ;  /* 0x0000002600267308 */ /* 0x000fe20000000800 */
[C---:B------:R-:W-:Y:S01]  /*a150*/  HMMA.16816.F32.BF16 R92, R16.reuse, R30, R92 ;  /* 0x0000001e105c723c */ /* 0x040fe2000004185c */
[----:B------:R-:W4:Y:S05]  /*a160*/  LDSM.16.MT88.4 R28, [R162+0x8800] ;  /* 0x00880000a21c783b */ /* 0x000f2a0000004200 */
[C---:B---3--:R-:W-:Y:S01]  /*a170*/  HMMA.16816.F32.BF16 R4, R16.reuse, R20, R4 ;  /* 0x000000141004723c */ /* 0x048fe20000041804 */
[----:B------:R-:W3:Y:S05]  /*a180*/  MUFU.EX2 R39, R39 ;  /* 0x0000002700277308 */ /* 0x000eea0000000800 */
[C---:B------:R-:W-:Y:S01]  /*a190*/  HMMA.16816.F32.BF16 R8, R16.reuse, R22, R8 ;  /* 0x000000161008723c */ /* 0x040fe20000041808 */
[----:B------:R-:W5:Y:S02]  /*a1a0*/  LDSM.16.MT88.4 R20, [R166+0x9000] ;  /* 0x00900000a614783b */ /* 0x000f640000004200 */
[----:B------:R-:W-:Y:S03]  /*a1b0*/  MUFU.EX2 R37, R37 ;  /* 0x0000002500257308 */ /* 0x000fe60000000800 */
[C---:B--2---:R-:W-:Y:S05]  /*a1c0*/  HMMA.16816.F32.BF16 R80, R16.reuse, R32, R80 ;  /* 0x000000201050723c */ /* 0x044fea0000041850 */
[----:B------:R-:W-:Y:S01]  /*a1d0*/  MUFU.EX2 R0, R58 ;  /* 0x0000003a00007308 */ /* 0x000fe20000000800 */
[C---:B------:R-:W-:Y:S01]  /*a1e0*/  HMMA.16816.F32.BF16 R76, R16.reuse, R34, R76 ;  /* 0x00000022104c723c */ /* 0x040fe2000004184c */
[----:B------:R-:W2:Y:S06]  /*a1f0*/  LDSM.16.MT88.4 R32, [R164+0x9000] ;  /* 0x00900000a420783b */ /* 0x000eac0000004200 */
[----:B------:R-:W-:Y:S08]  /*a200*/  MUFU.EX2 R2, R2 ;  /* 0x0000000200027308 */ /* 0x000ff00000000800 */
[----:B------:R-:W5:Y:S01]  /*a210*/  MUFU.EX2 R189, R189 ;  /* 0x000000bd00bd7308 */ /* 0x000f620000000800 */
[C---:B----4-:R-:W-:Y:S06]  /*a220*/  HMMA.16816.F32.BF16 R24, R16.reuse, R28, R24 ;  /* 0x0000001c1018723c */ /* 0x050fec0000041818 */
[----:B------:R-:W-:Y:S01]  /*a230*/  HMMA.16816.F32.BF16 R12, R16, R30, R12 ;  /* 0x0000001e100c723c */ /* 0x000fe2000004180c */
[----:B------:R-:W4:Y:S01]  /*a240*/  LDSM.16.MT88.4 R16, [R163+0x9000] ;  /* 0x00900000a310783b */ /* 0x000f220000004200 */
[----:B------:R-:W-:Y:S01]  /*a250*/  F2FP.BF16.F32.PACK_AB R28, R124, R63 ;  /* 0x0000003f7c1c723e */ /* 0x000fe200000010ff */
[----:B------:R-:W-:Y:S01]  /*a260*/  MUFU.EX2 R3, R3 ;  /* 0x0000000300037308 */ /* 0x000fe20000000800 */
[----:B-1----:R-:W-:-:S03]  /*a270*/  F2FP.BF16.F32.PACK_AB R29, R126, R107 ;  /* 0x0000006b7e1d723e */ /* 0x002fc600000010ff */
[----:B------:R-:W-:Y:S02]  /*a280*/  F2FP.BF16.F32.PACK_AB R30, R45, R44 ;  /* 0x0000002c2d1e723e */ /* 0x000fe400000010ff */
[----:B---3--:R-:W-:Y:S02]  /*a290*/  F2FP.BF16.F32.PACK_AB R31, R39, R38 ;  /* 0x00000026271f723e */ /* 0x008fe400000010ff */
[----:B------:R-:W-:Y:S01]  /*a2a0*/  MUFU.EX2 R188, R188 ;  /* 0x000000bc00bc7308 */ /* 0x000fe20000000800 */
[----:B-----5:R-:W-:-:S04]  /*a2b0*/  F2FP.BF16.F32.PACK_AB R70, R189, R2 ;  /* 0x00000002bd46723e */ /* 0x020fc800000010ff */
[C---:B------:R-:W-:Y:S06]  /*a2c0*/  HMMA.16816.F32.BF16 R96, R28.reuse, R20, R96 ;  /* 0x000000141c60723c */ /* 0x040fec0000041860 */
[C---:B------:R-:W-:Y:S01]  /*a2d0*/  HMMA.16816.F32.BF16 R92, R28.reuse, R22, R92 ;  /* 0x000000161c5c723c */ /* 0x040fe2000004185c */
[----:B------:R-:W1:Y:S05]  /*a2e0*/  LDSM.16.MT88.4 R20, [R166+0x9800] ;  /* 0x00980000a614783b */ /* 0x000e6a0000004200 */
[C---:B--2---:R-:W-:Y:S01]  /*a2f0*/  HMMA.16816.F32.BF16 R4, R28.reuse, R32, R4 ;  /* 0x000000201c04723c */ /* 0x044fe20000041804 */
[----:B------:R-:W2:Y:S05]  /*a300*/  MUFU.EX2 R32, R36 ;  /* 0x0000002400207308 */ /* 0x000eaa0000000800 */
[----:B------:R-:W-:Y:S01]  /*a310*/  HMMA.16816.F32.BF16 R8, R28, R34, R8 ;  /* 0x000000221c08723c */ /* 0x000fe20000041808 */
[----:B------:R-:W-:-:S05]  /*a320*/  FFMA.FTZ R33, R47, UR6, -R52 ;  /* 0x000000062f217c23 */ /* 0x000fca0008010834 */
[C---:B------:R-:W-:Y:S01]  /*a330*/  HMMA.16816.F32.BF16 R24, R28.reuse, R40, R24 ;  /* 0x000000281c18723c */ /* 0x040fe20000041818 */
[----:B------:R-:W3:Y:S05]  /*a340*/  MUFU.EX2 R33, R33 ;  /* 0x0000002100217308 */ /* 0x000eea0000000800 */
[----:B----4-:R-:W-:Y:S01]  /*a350*/  HMMA.16816.F32.BF16 R80, R28, R16, R80 ;  /* 0x000000101c50723c */ /* 0x010fe20000041850 */
[----:B--2---:R-:W-:-:S05]  /*a360*/  F2FP.BF16.F32.PACK_AB R69, R3, R32 ;  /* 0x000000200345723e */ /* 0x004fca00000010ff */
[C---:B------:R-:W-:Y:S01]  /*a370*/  HMMA.16816.F32.BF16 R76, R28.reuse, R18, R76 ;  /* 0x000000121c4c723c */ /* 0x040fe2000004184c */
[----:B------:R-:W-:Y:S02]  /*a380*/  FADD.FTZ R17, R85, R66 ;  /* 0x0000004255117221 */ /* 0x000fe40000010000 */
[----:B------:R-:W2:Y:S02]  /*a390*/  LDSM.16.MT88.4 R84, [R164+0x9800] ;  /* 0x00980000a454783b */ /* 0x000ea40000004200 */
[----:B------:R-:W-:Y:S01]  /*a3a0*/  FADD.FTZ R17, R74, R17 ;  /* 0x000000114a117221 */ /* 0x000fe20000010000 */
[----:B------:R-:W-:Y:S01]  /*a3b0*/  HMMA.16816.F32.BF16 R12, R28, R42, R12 ;  /* 0x0000002a1c0c723c */ /* 0x000fe2000004180c */
[----:B---3--:R-:W-:Y:S02]  /*a3c0*/  F2FP.BF16.F32.PACK_AB R71, R188, R33 ;  /* 0x00000021bc47723e */ /* 0x008fe400000010ff */
[----:B------:R-:W-:Y:S02]  /*a3d0*/  FADD.FTZ R72, R72, R17 ;  /* 0x0000001148487221 */ /* 0x000fe40000010000 */
[----:B------:R-:W3:Y:S02]  /*a3e0*/  LDSM.16.MT88.4 R16, [R163+0x9800] ;  /* 0x00980000a310783b */ /* 0x000ee40000004200 */
[----:B------:R-:W-:Y:S01]  /*a3f0*/  FADD.FTZ R89, R89, R72 ;  /* 0x0000004859597221 */ /* 0x000fe20000010000 */
[----:B------:R-:W-:Y:S01]  /*a400*/  FADD.FTZ R29, R103, R68 ;  /* 0x00000044671d7221 */ /* 0x000fe20000010000 */
[----:B------:R-:W-:-:S02]  /*a410*/  F2FP.BF16.F32.PACK_AB R68, R0, R37 ;  /* 0x000000250044723e */ /* 0x000fc400000010ff */
        /* <DEDUP_REMOVED lines=9> */
[----:B------:R-:W-:Y:S01]  /*a4b0*/  HMMA.16816.F32.BF16 R92, R68, R22, R92 ;  /* 0x00000016445c723c */ /* 0x000fe2000004185c */
[----:B------:R-:W1:Y:S01]  /*a4c0*/  LDSM.16.MT88.4 R20, [R162+0x9800] ;  /* 0x00980000a214783b */ /* 0x000e620000004200 */
[----:B------:R-:W-:Y:S01]  /*a4d0*/  FADD.FTZ R112, R112, R125 ;  /* 0x0000007d70707221 */ /* 0x000fe20000010000 */
[----:B------:R-:W-:-:S03]  /*a4e0*/  FADD.FTZ R127, R127, R108 ;  /* 0x0000006c7f7f7221 */ /* 0x000fc60000010000 */
[----:B------:R-:W-:Y:S01]  /*a4f0*/  FADD.FTZ R121, R121, R112 ;  /* 0x0000007079797221 */ /* 0x000fe20000010000 */
[----:B------:R-:W-:-:S04]  /*a500*/  FADD.FTZ R110, R110, R127 ;  /* 0x0000007f6e6e7221 */ /* 0x000fc80000010000 */
[----:B------:R-:W-:Y:S01]  /*a510*/  FADD.FTZ R131, R131, R110 ;  /* 0x0000006e83837221 */ /* 0x000fe20000010000 */
[----:B--2---:R-:W-:Y:S03]  /*a520*/  HMMA.16816.F32.BF16 R88, R68, R84, R4 ;  /* 0x000000544458723c */ /* 0x004fe60000041804 */
[----:B------:R-:W-:-:S03]  /*a530*/  FADD.FTZ R116, R116, R131 ;  /* 0x0000008374747221 */ /* 0x000fc60000010000 */
[----:B------:R-:W-:Y:S01]  /*a540*/  HMMA.16816.F32.BF16 R84, R68, R86, R8 ;  /* 0x000000564454723c */ /* 0x000fe20000041808 */
[----:B------:R-:W-:-:S04]  /*a550*/  FADD.FTZ R4, R114, R121 ;  /* 0x0000007972047221 */ /* 0x000fc80000010000 */
[----:B------:R-:W-:Y:S01]  /*a560*/  FADD.FTZ R4, R123, R4 ;  /* 0x000000047b047221 */ /* 0x000fe20000010000 */
[C---:B---3--:R-:W-:Y:S03]  /*a570*/  HMMA.16816.F32.BF16 R80, R68.reuse, R16, R80 ;  /* 0x000000104450723c */ /* 0x048fe60000041850 */
[----:B------:R-:W-:Y:S01]  /*a580*/  FADD.FTZ R105, R105, R4 ;  /* 0x0000000469697221 */ /* 0x000fe20000010000 */
[----:B------:R-:W-:Y:S02]  /*a590*/  FADD.FTZ R4, R113, R116 ;  /* 0x0000007471047221 */ /* 0x000fe40000010000 */
[----:B------:R-:W-:Y:S01]  /*a5a0*/  HMMA.16816.F32.BF16 R76, R68, R18, R76 ;  /* 0x00000012444c723c */ /* 0x000fe2000004184c */
        /* <DEDUP_REMOVED lines=23> */
[----:B------:R-:W-:Y:S02]  /*a720*/  MOV R2, R59 ;  /* 0x0000003b00027202 */ /* 0x000fe40000000f00 */
[----:B------:R-:W-:-:S07]  /*a730*/  FADD.FTZ R188, R188, R33 ;  /* 0x00000021bcbc7221 */ /* 0x000fce0000010000 */
.L_x_6443:
        /* <DEDUP_REMOVED lines=13> */
[----:B------:R-:W-:Y:S01]  /*a810*/  ULDC UR10, c[0x0][0x39c] ;  /* 0x0000e700000a7ab9 */ /* 0x000fe20000000800 */
[----:B------:R-:W-:-:S10]  /*a820*/  ULDC UR4, c[0x0][0x2ec] ;  /* 0x0000bb0000047ab9 */ /* 0x000fd40000000800 */
.L_x_6453:
[----:B------:R-:W-:Y:S04]  /*a830*/  DEPBAR.LE SB0, 0x0 ;  /* 0x000080000000791a */ /* 0x000fe80000000000 */
[----:B------:R-:W-:Y:S01]  /*a840*/  BAR.SYNC.DEFER_BLOCKING 0x0 ;  /* 0x0000000000007b1d */ /* 0x000fe20000010000 */
[----:B------:R-:W-:Y:S02]  /*a850*/  MOV R10, R187 ;  /* 0x000000bb000a7202 */ /* 0x000fe40000000f00 */
[----:B------:R-:W-:Y:S03]  /*a860*/  MOV R0, R186 ;  /* 0x000000ba00007202 */ /* 0x000fe60000000f00 */
[----:B------:R-:W-:Y:S05]  /*a870*/  @!P0 BRA `(.L_x_6450) ;  /* 0x0000000000f48947 */ /* 0x000fea0003800000 */
[----:B------:R-:W1:Y:S01]  /*a880*/  LDC R0, c[0x0][0x380] ;  /* 0x0000e000ff007b82 */ /* 0x000e620000000800 */
[----:B------:R-:W-:Y:S04]  /*a890*/  SHF.L.U32 R11, R177, 0x7, RZ ;  /* 0x00000007b10b7819 */ /* 0x000fe800000006ff */
[----:B------:R-:W-:Y:S02]  /*a8a0*/  IABS R6, R11 ;  /* 0x0000000b00067213 */ /* 0x000fe40000000000 */
[-C--:B-1----:R-:W-:Y:S04]  /*a8b0*/  IABS R2, R0.reuse ;  /* 0x0000000000027213 */ /* 0x082fe80000000000 */
[----:B------:R-:W1:Y:S10]  /*a8c0*/  I2F.RP R7, R2 ;  /* 0x0000000200077306 */ /* 0x000e740000209400 */
[----:B-1----:R-:W1:Y:S02]  /*a8d0*/  MUFU.RCP R3, R7 ;  /* 0x0000000700037308 */ /* 0x002e640000001000 */
[----:B-1----:R-:W-:Y:S02]  /*a8e0*/  VIADD R8, R3, 0xffffffe ;  /* 0x0ffffffe03087836 */ /* 0x002fe40000000000 */
[C---:B------:R-:W-:Y:S01]  /*a8f0*/  VIADD R3, R11.reuse, 0xffffff80 ;  /* 0xffffff800b037836 */ /* 0x040fe20000000000 */
[-C--:B------:R-:W-:Y:S05]  /*a900*/  LOP3.LUT R11, R11, R0.reuse, RZ, 0x3c, !PT ;  /* 0x000000000b0b7212 */ /* 0x080fea00078e3cff */
[----:B------:R-:W1:Y:S01]  /*a910*/  F2I.FTZ.U32.TRUNC.NTZ R9, R8 ;  /* 0x0000000800097305 */ /* 0x000e62000021f000 */
[----:B------:R-:W-:Y:S02]  /*a920*/  IABS R4, R3 ;  /* 0x0000000300047213 */ /* 0x000fe40000000000 */
[----:B------:R-:W-:Y:S02]  /*a930*/  LOP3.LUT R3, R3, R0, RZ, 0x3c, !PT ;  /* 0x0000000003037212 */ /* 0x000fe400078e3cff */
[----:B------:R-:W-:Y:S02]  /*a940*/  ISETP.GE.AND P3, PT, R11, RZ, PT ;  /* 0x000000ff0b00720c */ /* 0x000fe40003f66270 */
        /* <DEDUP_REMOVED lines=48> */
.L_x_6450:
        /* <DEDUP_REMOVED lines=24> */
[----:B------:R-:W-:Y:S01]  /*add0*/  ISETP.GE.AND P1, PT, R177, 0x2, PT ;  /* 0x00000002b100780c */ /* 0x000fe20003f26270 */
[----:B------:R-:W-:Y:S08]  /*ade0*/  LDGSTS.E.BYPASS.LTC128B.128 [R179+0x8800], desc[UR14][R2.64] ;  /* 0x0880000002b37fae */ /* 0x000ff0000b901d4e */
[----:B------:R-:W-:Y:S08]  /*adf0*/  LDGSTS.E.BYPASS.LTC128B.128 [R179+0x9000], desc[UR14][R198.64] ;  /* 0x09000000c6b37fae */ /* 0x000ff0000b901d4e */
[----:B------:R1:W-:Y:S08]  /*ae00*/  LDGSTS.E.BYPASS.LTC128B.128 [R179+0x9800], desc[UR14][R200.64] ;  /* 0x09800000c8b37fae */ /* 0x0003f0000b901d4e */
[----:B------:R-:W-:Y:S08]  /*ae10*/  LDSM.16.M88.4 R104, [R172] ;  /* 0x00000000ac68783b */ /* 0x000ff00000000200 */
[----:B------:R-:W2:Y:S08]  /*ae20*/  LDSM.16.M88.4 R108, [R171+0x2000] ;  /* 0x00200000ab6c783b */ /* 0x000eb00000000200 */
        /* <DEDUP_REMOVED lines=9> */
[----:B------:R-:W1:Y:S08]  /*aec0*/  LDSM.16.M88.4 R144, [R165+0x2000] ;  /* 0x00200000a590783b */ /* 0x000e700000000200 */
        /* <DEDUP_REMOVED lines=225> */
[----:B------:R-:W-:Y:S06]  /*bce0*/  @!P0 BRA `(.L_x_6452) ;  /* 0x0000000000f88947 */ /* 0x000fec0003800000 */
[----:B-1----:R-:W1:Y:S01]  /*bcf0*/  LDC R0, c[0x0][0x380] ;  /* 0x0000e000ff007b82 */ /* 0x002e620000000800 */
        /* <DEDUP_REMOVED lines=61> */
.L_x_6452:
        /* <DEDUP_REMOVED lines=28> */
.L_x_6451:
        /* <DEDUP_REMOVED lines=181> */
[----:B------:R-:W-:Y:S01]  /*cde0*/  ISETP.GT.AND P1, PT, R177, 0x1, PT ;  /* 0x00000001b100780c */ /* 0x000fe20003f24270 */
        /* <DEDUP_REMOVED lines=260> */
.L_x_6449:
        /* <DEDUP_REMOVED lines=138> */
.L_x_6454:
        /* <DEDUP_REMOVED lines=10> */
.L_x_6455:
[----:B------:R-:W1:Y:S01]  /*e770*/  S2R R5, SR_CTAID.Y ;  /* 0x0000000000057919 */ /* 0x000e620000002600 */
[----:B------:R-:W1:Y:S08]  /*e780*/  S2UR UR6, SR_CTAID.Z ;  /* 0x00000000000679c3 */ /* 0x000e700000002700 */
[----:B------:R-:W1:Y:S08]  /*e790*/  LDC R0, c[0x0][0x270] ;  /* 0x00009c00ff007b82 */ /* 0x000e700000000800 */
[----:B------:R-:W3:Y:S01]  /*e7a0*/  LDC R13, c[0x0][0x2c4] ;  /* 0x0000b100ff0d7b82 */ /* 0x000ee20000000800 */
[----:B-1----:R-:W-:-:S04]  /*e7b0*/  IMAD R0, R5, R0, UR6 ;  /* 0x0000000605007e24 */ /* 0x002fc8000f8e0200 */
[----:B---3--:R-:W-:-:S07]  /*e7c0*/  IMAD R13, R0, R13, RZ ;  /* 0x0000000d000d7224 */ /* 0x008fce00078e02ff */
.L_x_6456:
        /* <DEDUP_REMOVED lines=25> */
.L_x_6458:
[----:B------:R-:W-:Y:S05]  /*e960*/  BSYNC B0 ;  /* 0x0000000000007941 */ /* 0x000fea0003800000 */
.L_x_6457:
        /* <DEDUP_REMOVED lines=40> */
.L_x_6460:
[----:B------:R-:W-:Y:S05]  /*ebf0*/  BSYNC B0 ;  /* 0x0000000000007941 */ /* 0x000fea0003800000 */
.L_x_6459:
        /* <DEDUP_REMOVED lines=15> */
.L_x_6462:
[----:B------:R-:W-:Y:S05]  /*ecf0*/  BSYNC B0 ;  /* 0x0000000000007941 */ /* 0x000fea0003800000 */
.L_x_6461:
        /* <DEDUP_REMOVED lines=15> */
.L_x_6464:
[----:B------:R-:W-:Y:S05]  /*edf0*/  BSYNC B0 ;  /* 0x0000000000007941 */ /* 0x000fea0003800000 */
.L_x_6463:
        /* <DEDUP_REMOVED lines=13> */
.L_x_6465:
        /* <DEDUP_REMOVED lines=11> */
.L_x_8047:


//--------------------- .text._ZN5flash24flash_fwd_splitkv_kernelI23Flash_fwd_kernel_traitsILi64ELi64ELi128ELi4ELb0ELb0EN7cutlass10bfloat16_tE19Flash_kernel_traitsILi64ELi64ELi128ELi4ES3_EELb1ELb0ELb1ELb0ELb0ELb0ELb0ELb0EEEvNS_16Flash_fwd_paramsE --------------------------
	.section	.text._ZN5flash24flash_fwd_splitkv_kernelI23Flash_fwd_kernel_traitsILi64ELi64ELi128ELi4ELb0ELb0EN7cutlass10bfloat16_tE19Flash_kernel_traitsILi64ELi64ELi128ELi4ES3_EELb1ELb0ELb1ELb0ELb0ELb0ELb0ELb0EEEvNS_16Flash_fwd_paramsE,"ax",@progbits
	.align	128
        .global         _ZN5flash24flash_fwd_splitkv_kernelI23Flash_fwd_kernel_traitsILi64ELi64ELi128ELi4ELb0ELb0EN7cutlass10bfloat16_tE19Flash_kernel_traitsILi64ELi64ELi128ELi4ES3_EELb1ELb0ELb1ELb0ELb0ELb0ELb0ELb0EEEvNS_16Flash_fwd_paramsE
        .type           _ZN5flash24flash_fwd_splitkv_kernelI23Flash_fwd_kernel_traitsILi64ELi64ELi128ELi4ELb0ELb0EN7cutlass10bfloat16_tE19Flash_kernel_traitsILi64ELi64ELi128ELi4ES3_EELb1ELb0ELb1ELb0ELb0ELb0ELb0ELb0EEEvNS_16Flash_fwd_paramsE,@function
        .size           _ZN5flash24flash_fwd_splitkv_kernelI23Flash_fwd_kernel_traitsILi64ELi64ELi128ELi4ELb0ELb0EN7cutlass10bfloat16_tE19Flash_kernel_traitsILi64ELi64ELi128ELi4ES3_EELb1ELb0ELb1ELb0ELb0ELb0ELb0ELb0EEEvNS_16Flash_fwd_paramsE,(.L_x_8048 - _ZN5flash24flash_fwd_splitkv_kernelI23Flash_fwd_kernel_traitsILi64ELi64ELi128ELi4ELb0ELb0EN7cutlass10bfloat16_tE19Flash_kernel_traitsILi64ELi64ELi128ELi4ES3_EELb1ELb0ELb1ELb0ELb0ELb0ELb0ELb0EEEvNS_16Flash_fwd_paramsE)
        .other          _ZN5flash24flash_fwd_splitkv_kernelI23Flash_fwd_kernel_traitsILi64ELi64ELi128ELi4ELb0ELb0EN7cutlass10bfloat16_tE19Flash_kernel_traitsILi64ELi64ELi128ELi4ES3_EELb1ELb0ELb1ELb0ELb0ELb0ELb0ELb0EEEvNS_16Flash_fwd_paramsE,@"STO_CUDA_ENTRY STV_DEFAULT"
_ZN5flash24flash_fwd_splitkv_kernelI23Flash_fwd_kernel_traitsILi64ELi64ELi128ELi4ELb0ELb0EN7cutlass10bfloat16_tE19Flash_kernel_traitsILi64ELi64ELi128ELi4ES3_EELb1ELb0ELb1ELb0ELb0ELb0ELb0ELb0EEEvNS_16Flash_fwd_paramsE:
.text._ZN5flash24flash_fwd_splitkv_kernelI23Flash_fwd_kernel_traitsILi64ELi64ELi128ELi4ELb0ELb0EN7cutlass10bfloat16_tE19Flash_kernel_traitsILi64ELi64ELi128ELi4ES3_EELb1ELb0ELb1ELb0ELb0ELb0ELb0ELb0EEEvNS_16Flash_fwd_paramsE:
        /* <DEDUP_REMOVED lines=38> */
.L_x_6466:
[----:B------:R-:W1:Y:S02]  /*0260*/  LDC R5, c[0x0][0x2c8] ;  /* 0x0000b200ff057b82 */ /* 0x000e640000000800 */
.L_x_6467:
        /* <DEDUP_REMOVED lines=39> */
[----:B------:R-:W-:Y:S01]  /*04e0*/  ULDC UR6, c[0x0][0x270] ;  /* 0x00009c0000067ab9 */ /* 0x000fe20000000800 */
[----:B------:R-:W-:Y:S01]  /*04f0*/  BSSY B0, `(.L_x_6469) ;  /* 0x0000035000007945 */ /* 0x000fe20003800000 */
[----:B------:R-:W-:-:S04]  /*0500*/  LEA.HI R6, R7, R124, RZ, 0x3 ;  /* 0x0000007c07067211 */ /* 0x000fc800078f18ff */
[----:B------:R-:W-:Y:S02]  /*0510*/  LOP3.LUT R7, R6, 0xfffffff8, RZ, 0xc0, !PT ;  /* 0xfffffff806077812 */ /* 0x000fe400078ec0ff */
[----:B------:R-:W-:Y:S01]  /*0520*/  SHF.R.S32.HI R6, RZ, 0x3, R6 ;  /* 0x00000003ff067819 */ /* 0x000fe20000011406 */
[----:B------:R-:W2:Y:S01]  /*0530*/  @!P0 LDC.64 R2, c[0x0][0x290] ;  /* 0x0000a400ff028b82 */ /* 0x000ea20000000a00 */
[----:B------:R-:W-:Y:S01]  /*0540*/  @!P0 SHF.R.S32.HI R11, RZ, 0x1f, R14 ;  /* 0x0000001fff0b8819 */ /* 0x000fe2000001140e */
[----:B------:R-:W-:Y:S01]  /*0550*/  IMAD.IADD R7, R124, 0x1, -R7 ;  /* 0x000000017c077824 */ /* 0x000fe200078e0a07 */
[----:B------:R-:W-:-:S03]  /*0560*/  IADD3 R10, R6, 0x10, RZ ;  /* 0x00000010060a7810 */ /* 0x000fc60007ffe0ff */
[C---:B------:R-:W-:Y:S01]  /*0570*/  IMAD.SHL.U32 R12, R7.reuse, 0x8, RZ ;  /* 0x00000008070c7824 */ /* 0x040fe200078e00ff */
[----:B------:R-:W-:-:S04]  /*0580*/  ISETP.NE.AND P4, PT, R7, RZ, PT ;  /* 0x000000ff0700720c */ /* 0x000fc80003f85270 */
[--C-:B------:R-:W-:Y:S01]  /*0590*/  SHF.R.S32.HI R13, RZ, 0x1f, R12.reuse ;  /* 0x0000001fff0d7819 */ /* 0x100fe2000001140c */
[CC--:B-1----:R-:W-:Y:S01]  /*05a0*/  @P0 IMAD.WIDE.U32 R8, R167.reuse, R4.reuse, RZ ;  /* 0x00000004a7080225 */ /* 0x0c2fe200078e00ff */
[----:B------:R-:W-:Y:S01]  /*05b0*/  ISETP.GE.AND P5, PT, R12, UR4, PT ;  /* 0x000000040c007c0c */ /* 0x000fe2000bfa6270 */
[----:B------:R-:W-:Y:S02]  /*05c0*/  ULDC.64 UR4, c[0x0][0x2a0] ;  /* 0x0000a80000047ab9 */ /* 0x000fe40000000a00 */
[----:B------:R-:W-:Y:S01]  /*05d0*/  @P0 IMAD R167, R167, R5, R9 ;  /* 0x00000005a7a70224 */ /* 0x000fe200078e0209 */
[----:B------:R-:W-:Y:S01]  /*05e0*/  SHF.R.S32.HI R9, RZ, 0x1f, R125 ;  /* 0x0000001fff097819 */ /* 0x000fe2000001147d */
[----:B------:R-:W-:-:S04]  /*05f0*/  IMAD.WIDE.U32 R12, R125, R4, R12 ;  /* 0x000000047d0c7225 */ /* 0x000fc800078e000c */
[-C--:B--2---:R-:W-:Y:S02]  /*0600*/  @!P0 IMAD R0, R11, R2.reuse, RZ ;  /* 0x000000020b008224 */ /* 0x084fe400078e02ff */
[----:B------:R-:W-:Y:S01]  /*0610*/  @!P0 IMAD.WIDE.U32 R16, R14, R2, RZ ;  /* 0x000000020e108225 */ /* 0x000fe200078e00ff */
[----:B------:R-:W-:-:S03]  /*0620*/  IADD3 R2, R6, 0x20, RZ ;  /* 0x0000002006027810 */ /* 0x000fc60007ffe0ff */
[----:B------:R-:W-:Y:S02]  /*0630*/  @!P0 IMAD R0, R14, R3, R0 ;  /* 0x000000030e008224 */ /* 0x000fe400078e0200 */
[----:B------:R-:W-:Y:S02]  /*0640*/  IMAD.IADD R3, R166, 0x1, -R125 ;  /* 0x00000001a6037824 */ /* 0x000fe400078e0a7d */
[----:B------:R-:W-:Y:S02]  /*0650*/  @!P0 IMAD.IADD R167, R17, 0x1, R0 ;  /* 0x0000000111a78824 */ /* 0x000fe400078e0200 */
[----:B------:R-:W-:Y:S01]  /*0660*/  @!P0 IMAD.MOV.U32 R8, RZ, RZ, R16 ;  /* 0x000000ffff088224 */ /* 0x000fe200078e0010 */
[CC--:B------:R-:W-:Y:S01]  /*0670*/  ISETP.GE.AND P2, PT, R10.reuse, R3.reuse, PT ;  /* 0x000000030a00720c */ /* 0x0c0fe20003f46270 */
[----:B------:R-:W-:Y:S01]  /*0680*/  IMAD R0, R9, R4, RZ ;  /* 0x0000000409007224 */ /* 0x000fe200078e02ff */
[----:B------:R-:W-:Y:S01]  /*0690*/  ISETP.GE.OR P3, PT, R10, R3, P5 ;  /* 0x000000030a00720c */ /* 0x000fe20002f66670 */
[----:B------:R-:W-:Y:S01]  /*06a0*/  IMAD R14, R14, UR6, R18 ;  /* 0x000000060e0e7c24 */ /* 0x000fe2000f8e0212 */
[----:B------:R-:W-:Y:S01]  /*06b0*/  IADD3 R10, P0, R8, R12, RZ ;  /* 0x0000000c080a7210 */ /* 0x000fe20007f1e0ff */
[----:B------:R-:W-:Y:S01]  /*06c0*/  IMAD R0, R125, R5, R0 ;  /* 0x000000057d007224 */ /* 0x000fe200078e0200 */
[----:B------:R-:W-:-:S02]  /*06d0*/  SHF.R.S32.HI R9, RZ, 0x1f, R18 ;  /* 0x0000001fff097819 */ /* 0x000fc40000011412 */
[----:B------:R-:W-:Y:S02]  /*06e0*/  ISETP.GE.AND P1, PT, R2, R3, PT ;  /* 0x000000030200720c */ /* 0x000fe40003f26270 */
[----:B------:R-:W-:Y:S01]  /*06f0*/  IADD3.X R11, R167, R13, R0, P0, !PT ;  /* 0x0000000da70b7210 */ /* 0x000fe200007fe400 */
[----:B------:R-:W-:Y:S01]  /*0700*/  IMAD R9, R9, UR4, RZ ;  /* 0x0000000409097c24 */ /* 0x000fe2000f8e02ff */
[CC--:B------:R-:W-:Y:S01]  /*0710*/  ISETP.GE.OR P0, PT, R6.reuse, R3.reuse, P5 ;  /* 0x000000030600720c */ /* 0x0c0fe20002f06670 */
[----:B------:R-:W-:Y:S01]  /*0720*/  VIADD R0, R6, 0x30 ;  /* 0x0000003006007836 */ /* 0x000fe20000000000 */
[----:B------:R-:W-:Y:S01]  /*0730*/  ISETP.GE.OR P6, PT, R2, R3, P5 ;  /* 0x000000030200720c */ /* 0x000fe20002fc6670 */
[C---:B------:R-:W-:Y:S01]  /*0740*/  IMAD.WIDE.U32 R10, R18.reuse, UR4, R10 ;  /* 0x00000004120a7c25 */ /* 0x040fe2000f8e000a */
[----:B------:R-:W-:Y:S01]  /*0750*/  ULDC UR4, c[0x0][0x2c4] ;  /* 0x0000b10000047ab9 */ /* 0x000fe20000000800 */
[----:B------:R-:W-:Y:S02]  /*0760*/  SHF.R.S32.HI R13, RZ, 0x1f, R6 ;  /* 0x0000001fff0d7819 */ /* 0x000fe40000011406 */
[----:B------:R-:W-:-:S02]  /*0770*/  IMAD R9, R18, UR5, R9 ;  /* 0x0000000512097c24 */ /* 0x000fc4000f8e0209 */
[----:B------:R-:W-:-:S03]  /*0780*/  IMAD R14, R14, UR4, R125 ;  /* 0x000000040e0e7c24 */ /* 0x000fc6000f8e027d */
[----:B------:R-:W-:Y:S01]  /*0790*/  IADD3 R9, R11, R9, RZ ;  /* 0x000000090b097210 */ /* 0x000fe20007ffe0ff */
[----:B------:R-:W-:Y:S06]  /*07a0*/  @P0 BRA `(.L_x_6470) ;  /* 0x0000000000240947 */ /* 0x000fec0003800000 */
        /* <DEDUP_REMOVED lines=9> */
.L_x_6470:
[----:B------:R-:W-:Y:S05]  /*0840*/  BSYNC B0 ;  /* 0x0000000000007941 */ /* 0x000fea0003800000 */
.L_x_6469:
[----:B------:R-:W-:Y:S01]  /*0850*/  BSSY B0, `(.L_x_6471) ;  /* 0x0000011000007945 */ /* 0x000fe20003800000 */
[-C--:B------:R-:W-:Y:S02]  /*0860*/  ISETP.GE.AND P0, PT, R0, R3.reuse, PT ;  /* 0x000000030000720c */ /* 0x080fe40003f06270 */
[-C--:B------:R-:W-:Y:S02]  /*0870*/  ISETP.GE.OR P4, PT, R6, R3.reuse, P4 ;  /* 0x000000030600720c */ /* 0x080fe40002786670 */
[----:B------:R-:W-:Y:S01]  /*0880*/  ISETP.GE.OR P5, PT, R0, R3, P5 ;  /* 0x000000030000720c */ /* 0x000fe20002fa6670 */
[----:B------:R-:W-:-:S12]  /*0890*/  @P3 BRA `(.L_x_6472) ;  /* 0x0000000000303947 */ /* 0x000fd80003800000 */
        /* <DEDUP_REMOVED lines=11> */
[----:B------:R2:W-:Y:S02]  /*0950*/  STG.E.128 desc[UR10][R2.64], RZ ;  /* 0x000000ff02007986 */ /* 0x0005e4000c101d0a */
.L_x_6472:
[----:B------:R-:W-:Y:S05]  /*0960*/  BSYNC B0 ;  /* 0x0000000000007941 */ /* 0x000fea0003800000 */
.L_x_6471:
[----:B------:R-:W-:Y:S01]  /*0970*/  BSSY B0, `(.L_x_6473) ;  /* 0x0000011000007945 */ /* 0x000fe20003800000 */
[----:B--2---:R-:W-:Y:S02]  /*0980*/  IADD3 R2, P3, R14, R6, RZ ;  /* 0x000000060e027210 */ /* 0x004fe40007f7e0ff */
[C---:B------:R-:W-:Y:S02]  /*0990*/  ISETP.NE.OR P2, PT, R7.reuse, RZ, P2 ;  /* 0x000000ff0700720c */ /* 0x040fe40001745670 */
[----:B------:R-:W-:Y:S01]  /*09a0*/  ISETP.NE.OR P1, PT, R7, RZ, P1 ;  /* 0x000000ff0700720c */ /* 0x000fe20000f25670 */
        /* <DEDUP_REMOVED lines=8> */
[----:B-1----:R-:W-:-:S03]  /*0a30*/  LEA R18, P6, R16, UR4, 0x1 ;  /* 0x0000000410127c11 */ /* 0x002fc6000f8c08ff */
[----:B------:R-:W-:-:S05]  /*0a40*/  IMAD R0, R3, R5, R0 ;  /* 0x0000000503007224 */ /* 0x000fca00078e0200 */
[----:B------:R-:W-:-:S04]  /*0a50*/  IADD3 R3, R17, R0, RZ ;  /* 0x0000000011037210 */ /* 0x000fc80007ffe0ff */
[----:B------:R-:W-:-:S05]  /*0a60*/  LEA.HI.X R19, R16, UR5, R3, 0x1, P6 ;  /* 0x0000000510137c11 */ /* 0x000fca000b0f0c03 */
[----:B------:R2:W-:Y:S02]  /*0a70*/  STG.E.128 desc[UR10][R18.64], RZ ;  /* 0x000000ff12007986 */ /* 0x0005e4000c101d0a */
.L_x_6474:
[----:B------:R-:W-:Y:S05]  /*0a80*/  BSYNC B0 ;  /* 0x0000000000007941 */ /* 0x000fea0003800000 */
.L_x_6473:
        /* <DEDUP_REMOVED lines=13> */
.L_x_6476:
[----:B------:R-:W-:Y:S05]  /*0b60*/  BSYNC B0 ;  /* 0x0000000000007941 */ /* 0x000fea0003800000 */
.L_x_6475:
        /* <DEDUP_REMOVED lines=15> */
.L_x_6468:
        /* <DEDUP_REMOVED lines=24> */
.L_x_6477:
        /* <DEDUP_REMOVED lines=13> */
[----:B------:R-:W-:Y:S01]  /*0eb0*/  IMAD R0, R3, R2, RZ ;  /* 0x0000000203007224 */ /* 0x000fe200078e02ff */
[----:B------:R-:W-:-:S03]  /*0ec0*/  IABS R3, R15 ;  /* 0x0000000f00037213 */ /* 0x000fc60000000000 */
        /* <DEDUP_REMOVED lines=32> */
[----:B------:R-:W-:-:S05]  /*10d0*/  IMAD R15, R6, R4, R15 ;  /* 0x00000004060f7224 */ /* 0x000fca00078e020f */
[----:B------:R-:W-:-:S07]  /*10e0*/  SHF.R.S32.HI R21, RZ, 0x1f, R15 ;  /* 0x0000001fff157819 */ /* 0x000fce000001140f */
        /* <DEDUP_REMOVED lines=10> */
[----:B---3--:R-:W-:Y:S02]  /*1190*/  SHF.R.S32.HI R17, RZ, 0x1f, R24 ;  /* 0x0000001fff117819 */ /* 0x008fe40000011418 */
        /* <DEDUP_REMOVED lines=21> */
.L_x_6478:
        /* <DEDUP_REMOVED lines=9> */
[----:B-1----:R-:W-:Y:S01]  /*1380*/  VIADD R4, R4, 0xffffffe ;  /* 0x0ffffffe04047836 */ /* 0x002fe20000000000 */
[----:B------:R-:W1:Y:S05]  /*1390*/  @P3 LDC.64 R6, c[0x0][0x250] ;  /* 0x00009400ff063b82 */ /* 0x000e6a0000000a00 */
[----:B------:R-:W3:Y:S02]  /*13a0*/  F2I.FTZ.U32.TRUNC.NTZ R5, R4 ;  /* 0x0000000400057305 */ /* 0x000ee4000021f000 */
[----:B---3--:R-:W-:Y:S01]  /*13b0*/  IMAD.MOV R0, RZ, RZ, -R5 ;  /* 0x000000ffff007224 */ /* 0x008fe200078e0a05 */
[----:B------:R-:W-:-:S03]  /*13c0*/  MOV R4, RZ ;  /* 0x000000ff00047202 */ /* 0x000fc60000000f00 */
[----:B------:R-:W-:Y:S01]  /*13d0*/  IMAD R2, R0, R3, RZ ;  /* 0x0000000300027224 */ /* 0x000fe200078e02ff */
[----:B------:R-:W-:-:S03]  /*13e0*/  IABS R0, R18 ;  /* 0x0000001200007213 */ /* 0x000fc60000000000 */
[----:B------:R-:W-:-:S04]  /*13f0*/  IMAD.HI.U32 R5, R5, R2, R4 ;  /* 0x0000000205057227 */ /* 0x000fc800078e0004 */
[----:B------:R-:W-:-:S04]  /*1400*/  IMAD.MOV.U32 R2, RZ, RZ, R0 ;  /* 0x000000ffff027224 */ /* 0x000fc800078e0000 */
[----:B------:R-:W-:-:S04]  /*1410*/  IMAD.HI.U32 R24, R5, R2, RZ ;  /* 0x0000000205187227 */ /* 0x000fc800078e00ff */
[----:B------:R-:W-:Y:S02]  /*1420*/  IMAD.MOV R0, RZ, RZ, -R24 ;  /* 0x000000ffff007224 */ /* 0x000fe400078e0a18 */
[C---:B--2---:R-:W-:Y:S02]  /*1430*/  @P3 IMAD R5, R16.reuse, R117, RZ ;  /* 0x0000007510053224 */ /* 0x044fe400078e02ff */
[----:B------:R-:W-:Y:S02]  /*1440*/  IMAD R0, R3, R0, R2 ;  /* 0x0000000003007224 */ /* 0x000fe400078e0202 */
[----:B------:R-:W-:-:S03]  /*1450*/  @P3 IMAD.WIDE.U32 R16, R16, R116, RZ ;  /* 0x0000007410103225 */ /* 0x000fc600078e00ff */
[----:B------:R-:W-:Y:S02]  /*1460*/  ISETP.GT.U32.AND P0, PT, R3, R0, PT ;  /* 0x000000000300720c */ /* 0x000fe40003f04070 */
[----:B------:R-:W-:Y:S02]  /*1470*/  @P3 IADD3 R5, R17, R5, RZ ;  /* 0x0000000511053210 */ /* 0x000fe40007ffe0ff */
[----:B------:R-:W-:-:S09]  /*1480*/  @P3 MOV R4, R16 ;  /* 0x0000001000043202 */ /* 0x000fd20000000f00 */
        /* <DEDUP_REMOVED lines=22> */
.L_x_6480:
        /* <DEDUP_REMOVED lines=8> */
[----:B--2---:R-:W-:Y:S01]  /*1670*/  IMAD R0, R17, R2, RZ ;  /* 0x0000000211007224 */ /* 0x004fe200078e02ff */
[----:B------:R-:W-:Y:S01]  /*1680*/  @P3 MOV R20, R12 ;  /* 0x0000000c00143202 */ /* 0x000fe20000000f00 */
        /* <DEDUP_REMOVED lines=18> */
.L_x_6479:
[----:B------:R-:W-:Y:S01]  /*17b0*/  ISETP.NE.AND P0, PT, R167, -0x1, PT ;  /* 0xffffffffa700780c */ /* 0x000fe20003f05270 */
[----:B------:R-:W1:Y:S01]  /*17c0*/  S2UR UR4, SR_CgaCtaId ;  /* 0x00000000000479c3 */ /* 0x000e620000008800 */
[----:B------:R-:W-:Y:S01]  /*17d0*/  SHF.R.S32.HI R127, RZ, 0x1f, R124 ;  /* 0x0000001fff7f7819 */ /* 0x000fe2000001147c */
[----:B------:R-:W-:Y:S01]  /*17e0*/  VIADD R164, R120, 0xffffffff ;  /* 0xffffffff78a47836 */ /* 0x000fe20000000000 */
[----:B------:R-:W-:Y:S01]  /*17f0*/  ULDC.64 UR8, c[0x0][0x268] ;  /* 0x00009a0000087ab9 */ /* 0x000fe20000000a00 */
[----:B------:R-:W-:Y:S01]  /*1800*/  IMAD.IADD R159, R166, 0x1, -R125 ;  /* 0x00000001a69f7824 */ /* 0x000fe200078e0a7d */
[CC--:B------:R-:W-:Y:S01]  /*1810*/  LEA.HI R11, R127.reuse, R124.reuse, RZ, 0x3 ;  /* 0x0000007c7f0b7211 */ /* 0x0c0fe200078f18ff */
[----:B------:R-:W-:Y:S01]  /*1820*/  IMAD.SHL.U32 R2, R164, 0x80, RZ ;  /* 0x00000080a4027824 */ /* 0x000fe200078e00ff */
[----:B------:R-:W-:Y:S01]  /*1830*/  LEA.HI R3, R127, R124, RZ, 0x4 ;  /* 0x0000007c7f037211 */ /* 0x000fe200078f20ff */
[----:B------:R-:W-:Y:S01]  /*1840*/  ULDC.64 UR6, c[0x0][0x258] ;  /* 0x0000960000067ab9 */ /* 0x000fe20000000a00 */
[----:B------:R-:W-:Y:S01]  /*1850*/  SHF.R.S32.HI R12, RZ, 0x3, R11 ;  /* 0x00000003ff0c7819 */ /* 0x000fe2000001140b */
[----:B-----5:R-:W-:Y:S01]  /*1860*/  IMAD.IADD R8, R123, 0x1, -R2 ;  /* 0x000000017b087824 */ /* 0x020fe200078e0a02 */
[----:B------:R-:W-:Y:S01]  /*1870*/  LOP3.LUT R11, R11, 0xfffffff8, RZ, 0xc0, !PT ;  /* 0xfffffff80b0b7812 */ /* 0x000fe200078ec0ff */
[----:B------:R-:W2:Y:S01]  /*1880*/  @!P0 LDC.64 R4, c[0x0][0x228] ;  /* 0x00008a00ff048b82 */ /* 0x000ea20000000a00 */
[----:B------:R-:W-:Y:S01]  /*1890*/  @!P0 SHF.R.S32.HI R19, RZ, 0x1f, R14 ;  /* 0x0000001fff138819 */ /* 0x000fe2000001140e */
[----:B------:R-:W-:Y:S01]  /*18a0*/  IMAD.SHL.U32 R165, R12, 0x40, RZ ;  /* 0x000000400ca57824 */ /* 0x000fe200078e00ff */
[----:B------:R-:W-:Y:S01]  /*18b0*/  UMOV UR5, 0x400 ;  /* 0x0000040000057882 */ /* 0x000fe20000000000 */
[----:B------:R-:W-:Y:S01]  /*18c0*/  IMAD.IADD R88, R124, 0x1, -R11 ;  /* 0x000000017c587824 */ /* 0x000fe200078e0a0b */
[----:B------:R-:W-:Y:S01]  /*18d0*/  LOP3.LUT R11, R3, 0xfffffff0, RZ, 0xc0, !PT ;  /* 0xfffffff0030b7812 */ /* 0x000fe200078ec0ff */
[----:B------:R-:W-:Y:S01]  /*18e0*/  VIADD R13, R12, 0x10 ;  /* 0x000000100c0d7836 */ /* 0x000fe20000000000 */
[----:B------:R-:W-:Y:S01]  /*18f0*/  LOP3.LUT R165, R165, 0x1c0, RZ, 0xc0, !PT ;  /* 0x000001c0a5a57812 */ /* 0x000fe200078ec0ff */
[----:B------:R-:W3:Y:S01]  /*1900*/  @P0 LDC.64 R6, c[0x0][0x240] ;  /* 0x00009000ff060b82 */ /* 0x000ee20000000a00 */
[----:B------:R-:W-:Y:S01]  /*1910*/  IMAD.SHL.U32 R168, R88, 0x8, RZ ;  /* 0x0000000858a87824 */ /* 0x000fe200078e00ff */
[----:B------:R-:W-:Y:S01]  /*1920*/  BSSY B0, `(.L_x_6481) ;  /* 0x0000041000007945 */ /* 0x000fe20003800000 */
[----:B------:R-:W-:Y:S01]  /*1930*/  IMAD.IADD R11, R124, 0x1, -R11 ;  /* 0x000000017c0b7824 */ /* 0x000fe200078e0a0b */
[----:B------:R-:W-:Y:S01]  /*1940*/  ISETP.GE.AND P4, PT, R13, R159, PT ;  /* 0x0000009f0d00720c */ /* 0x000fe20003f86270 */
[----:B-1----:R-:W-:Y:S01]  /*1950*/  ULEA UR4, UR4, UR5, 0x18 ;  /* 0x0000000504047291 */ /* 0x002fe2000f8ec03f */
[----:B------:R-:W-:-:S02]  /*1960*/  LOP3.LUT R22, R165, 0x38, R168, 0xf8, !PT ;  /* 0x00000038a5167812 */ /* 0x000fc400078ef8a8 */
[----:B------:R-:W-:Y:S02]  /*1970*/  SHF.R.U32.HI R165, RZ, 0x3, R165 ;  /* 0x00000003ffa57819 */ /* 0x000fe400000116a5 */
[----:B------:R-:W-:Y:S02]  /*1980*/  IADD3 R26, P2, R168, R26, RZ ;  /* 0x0000001aa81a7210 */ /* 0x000fe40007f5e0ff */
[----:B------:R-:W-:Y:S02]  /*1990*/  LOP3.LUT R165, R22, R165, RZ, 0x3c, !PT ;  /* 0x000000a516a57212 */ /* 0x000fe400078e3cff */
[----:B------:R-:W-:Y:S01]  /*19a0*/  LEA.HI R22, R127, R124, RZ, 0x6 ;  /* 0x0000007c7f167211 */ /* 0x000fe200078f30ff */
[-C--:B--2---:R-:W-:Y:S01]  /*19b0*/  @!P0 IMAD R10, R19, R4.reuse, RZ ;  /* 0x00000004130a8224 */ /* 0x084fe200078e02ff */
[----:B------:R-:W-:Y:S01]  /*19c0*/  SHF.R.S32.HI R19, RZ, 0x1f, R18 ;  /* 0x0000001fff137819 */ /* 0x000fe20000011412 */
[----:B------:R-:W-:Y:S01]  /*19d0*/  @!P0 IMAD.WIDE.U32 R30, R14, R4, RZ ;  /* 0x000000040e1e8225 */ /* 0x000fe200078e00ff */
[----:B------:R-:W-:-:S02]  /*19e0*/  ISETP.GE.AND P5, PT, R13, R8, PT ;  /* 0x000000080d00720c */ /* 0x000fc40003fa6270 */
[----:B------:R-:W-:Y:S01]  /*19f0*/  ISETP.GE.AND P3, PT, R13, R8, PT ;  /* 0x000000080d00720c */ /* 0x000fe20003f66270 */
[----:B------:R-:W-:Y:S01]  /*1a00*/  @!P0 IMAD R5, R14, R5, R10 ;  /* 0x000000050e058224 */ /* 0x000fe200078e020a */
[----:B------:R-:W-:Y:S01]  /*1a10*/  SHF.R.S32.HI R10, RZ, 0x1f, R11 ;  /* 0x0000001fff0a7819 */ /* 0x000fe2000001140b */
[C---:B---3--:R-:W-:Y:S01]  /*1a20*/  @P0 IMAD.WIDE.U32 R32, R167.reuse, R6, RZ ;  /* 0x00000006a7200225 */ /* 0x048fe200078e00ff */
[----:B------:R-:W-:Y:S02]  /*1a30*/  SHF.R.S32.HI R13, RZ, 0x1f, R12 ;  /* 0x0000001fff0d7819 */ /* 0x000fe4000001140c */
[----:B------:R-:W-:Y:S01]  /*1a40*/  LEA.HI R10, R10, R11, RZ, 0x3 ;  /* 0x0000000b0a0a7211 */ /* 0x000fe200078f18ff */
[----:B------:R-:W-:Y:S01]  /*1a50*/  @P0 IMAD R7, R167, R7, R33 ;  /* 0x00000007a7070224 */ /* 0x000fe200078e0221 */
[----:B------:R-:W-:Y:S01]  /*1a60*/  @P0 MOV R4, R32 ;  /* 0x0000002000040202 */ /* 0x000fe20000000f00 */
[----:B------:R-:W-:Y:S01]  /*1a70*/  @!P0 IMAD.MOV.U32 R4, RZ, RZ, R30 ;  /* 0x000000ffff048224 */ /* 0x000fe200078e001e */
[----:B------:R-:W-:Y:S01]  /*1a80*/  LOP3.LUT R6, R10, 0xfffffff8, RZ, 0xc0, !PT ;  /* 0xfffffff80a067812 */ /* 0x000fe200078ec0ff */
[----:B------:R-:W-:Y:S01]  /*1a90*/  @!P0 IMAD.IADD R7, R31, 0x1, R5 ;  /* 0x000000011f078824 */ /* 0x000fe200078e0205 */
[----:B------:R-:W-:Y:S01]  /*1aa0*/  SHF.R.S32.HI R5, RZ, 0x1f, R168 ;  /* 0x0000001fff057819 */ /* 0x000fe200000114a8 */
[----:B------:R-:W-:Y:S01]  /*1ab0*/  IMAD.SHL.U32 R22, R22, 0x8, RZ ;  /* 0x0000000816167824 */ /* 0x000fe200078e00ff */
[C---:B------:R-:W-:Y:S01]  /*1ac0*/  IADD3 R32, P1, R168.reuse, R20, RZ ;  /* 0x00000014a8207210 */ /* 0x040fe20007f3e0ff */
[----:B------:R-:W-:Y:S01]  /*1ad0*/  IMAD.IADD R11, R11, 0x1, -R6 ;  /* 0x000000010b0b7824 */ /* 0x000fe200078e0a06 */
[----:B------:R-:W-:Y:S01]  /*1ae0*/  IADD3 R6, P0, R168, R4, RZ ;  /* 0x00000004a8067210 */ /* 0x000fe20007f1e0ff */
[----:B------:R-:W-:Y:S01]  /*1af0*/  IMAD.X R27, R5, 0x1, R0, P2 ;  /* 0x00000001051b7824 */ /* 0x000fe200010e0600 */
[----:B------:R-:W-:Y:S01]  /*1b00*/  LOP3.LUT R165, R165, 0xfffffe00, R22, 0xf8, !PT ;  /* 0xfffffe00a5a57812 */ /* 0x000fe200078ef816 */
[C---:B------:R-:W-:Y:S01]  /*1b10*/  IMAD.X R33, R5.reuse, 0x1, R16, P1 ;  /* 0x0000000105217824 */ /* 0x040fe200008e0610 */
[----:B------:R-:W-:Y:S01]  /*1b20*/  IADD3.X R7, R5, R7, RZ, P0, !PT ;  /* 0x0000000705077210 */ /* 0x000fe200007fe4ff */
[----:B------:R-:W-:Y:S01]  /*1b30*/  IMAD R31, R19, UR6, RZ ;  /* 0x00000006131f7c24 */ /* 0x000fe2000f8e02ff */
[----:B------:R-:W-:Y:S01]  /*1b40*/  ISETP.GE.AND P0, PT, R12, R159, PT ;  /* 0x0000009f0c00720c */ /* 0x000fe20003f06270 */
[----:B------:R-:W-:Y:S01]  /*1b50*/  IMAD R5, R17, UR8, RZ ;  /* 0x0000000811057c24 */ /* 0x000fe2000f8e02ff */
[----:B------:R-:W-:Y:S01]  /*1b60*/  LEA R165, R165, UR4, 0x1 ;  /* 0x00000004a5a57c11 */ /* 0x000fe2000f8e08ff */
[----:B------:R-:W-:-:S04]  /*1b70*/  IMAD.WIDE R28, R9, 0x40, R12 ;  /* 0x00000040091c7825 */ /* 0x000fc800078e020c */
[C---:B------:R-:W-:Y:S02]  /*1b80*/  VIADD R17, R12.reuse, 0x20 ;  /* 0x000000200c117836 */ /* 0x040fe40000000000 */
[----:B------:R-:W-:Y:S02]  /*1b90*/  VIADD R9, R12, 0x30 ;  /* 0x000000300c097836 */ /* 0x000fe40000000000 */
[C---:B------:R-:W-:Y:S01]  /*1ba0*/  IMAD R31, R18.reuse, UR7, R31 ;  /* 0x00000007121f7c24 */ /* 0x040fe2000f8e021f */
[-C--:B------:R-:W-:Y:S01]  /*1bb0*/  ISETP.GE.AND P2, PT, R17, R159.reuse, PT ;  /* 0x0000009f1100720c */ /* 0x080fe20003f46270 */
[----:B------:R-:W-:Y:S01]  /*1bc0*/  IMAD.WIDE.U32 R6, R18, UR6, R6 ;  /* 0x0000000612067c25 */ /* 0x000fe2000f8e0006 */
[----:B------:R-:W-:-:S03]  /*1bd0*/  ISETP.GE.AND P1, PT, R9, R159, PT ;  /* 0x0000009f0900720c */ /* 0x000fc60003f26270 */
[C---:B------:R-:W-:Y:S02]  /*1be0*/  IMAD R22, R24.reuse, UR9, R5 ;  /* 0x0000000918167c24 */ /* 0x040fe4000f8e0205 */
[----:B------:R-:W-:-:S04]  /*1bf0*/  IMAD.WIDE.U32 R24, R24, UR8, R32 ;  /* 0x0000000818187c25 */ /* 0x000fc8000f8e0020 */
        /* <DEDUP_REMOVED lines=19> */
.L_x_6482:
[----:B------:R-:W-:Y:S05]  /*1d30*/  BSYNC B0 ;  /* 0x0000000000007941 */ /* 0x000fea0003800000 */
.L_x_6481:
        /* <DEDUP_REMOVED lines=22> */
.L_x_6484:
[----:B------:R-:W-:Y:S05]  /*1ea0*/  BSYNC B0 ;  /* 0x0000000000007941 */ /* 0x000fea0003800000 */
.L_x_6483:
        /* <DEDUP_REMOVED lines=22> */
.L_x_6486:
[----:B------:R-:W-:Y:S05]  /*2010*/  BSYNC B0 ;  /* 0x0000000000007941 */ /* 0x000fea0003800000 */
.L_x_6485:
        /* <DEDUP_REMOVED lines=21> */
.L_x_6488:
[----:B------:R-:W-:Y:S05]  /*2170*/  BSYNC B0 ;  /* 0x0000000000007941 */ /* 0x000fea0003800000 */
.L_x_6487:
[C---:B------:R-:W-:Y:S01]  /*2180*/  IADD3 R112, P0, R12.reuse, R15, RZ ;  /* 0x0000000f0c707210 */ /* 0x040fe20007f1e0ff */
[----:B--2-4-:R-:W-:Y:S01]  /*2190*/  IMAD.MOV.U32 R5, RZ, RZ, 0x20 ;  /* 0x00000020ff057424 */ /* 0x014fe200078e00ff */
[----:B------:R-:W2:Y:S01]  /*21a0*/  LDC.64 R118, c[0x0][0x250] ;  /* 0x00009400ff767b82 */ /* 0x000ea20000000a00 */
[----:B------:R-:W-:Y:S01]  /*21b0*/  IMAD R15, R13, R116, RZ ;  /* 0x000000740d0f7224 */ /* 0x000fe200078e02ff */
[----:B------:R-:W-:Y:S01]  /*21c0*/  R2P PR, R11, 0x6 ;  /* 0x000000060b007804 */ /* 0x000fe20000000000 */
[----:B------:R-:W-:Y:S01]  /*21d0*/  IMAD.MOV.U32 R0, RZ, RZ, 0x10 ;  /* 0x00000010ff007424 */ /* 0x000fe200078e00ff */
[----:B------:R-:W-:Y:S01]  /*21e0*/  BSSY B0, `(.L_x_6489) ;  /* 0x0000019000007945 */ /* 0x000fe20003800000 */
[C---:B------:R-:W-:Y:S01]  /*21f0*/  IMAD R15, R12.reuse, R117, R15 ;  /* 0x000000750c0f7224 */ /* 0x040fe200078e020f */
[----:B------:R-:W-:Y:S01]  /*2200*/  ISETP.GE.AND P4, PT, R17, R8, PT ;  /* 0x000000081100720c */ /* 0x000fe20003f86270 */
[----:B------:R-:W-:Y:S01]  /*2210*/  IMAD.WIDE.U32 R26, R12, R116, R26 ;  /* 0x000000740c1a7225 */ /* 0x000fe200078e001a */
[----:B------:R-:W4:Y:S01]  /*2220*/  LDC.64 R6, c[0x0][0x3c8] ;  /* 0x0000f200ff067b82 */ /* 0x000f220000000a00 */
[----:B------:R-:W-:-:S02]  /*2230*/  SEL R5, R5, 0xffffffe0, !P2 ;  /* 0xffffffe005057807 */ /* 0x000fc40005000000 */
[-C--:B------:R-:W-:Y:S01]  /*2240*/  ISETP.GE.AND P2, PT, R12, R8.reuse, PT ;  /* 0x000000080c00720c */ /* 0x080fe20003f46270 */
[----:B------:R-:W-:Y:S01]  /*2250*/  IMAD.X R21, R13, 0x1, R21, P0 ;  /* 0x000000010d157824 */ /* 0x000fe200000e0615 */
[----:B------:R-:W-:Y:S01]  /*2260*/  SEL R4, R0, 0xfffffff0, !P1 ;  /* 0xfffffff000047807 */ /* 0x000fe20004800000 */
[----:B------:R-:W-:Y:S01]  /*2270*/  IMAD.IADD R121, R27, 0x1, R15 ;  /* 0x000000011b797824 */ /* 0x000fe200078e020f */
[-C--:B------:R-:W-:Y:S01]  /*2280*/  ISETP.GE.AND P0, PT, R17, R8.reuse, PT ;  /* 0x000000081100720c */ /* 0x080fe20003f06270 */
[----:B------:R-:W-:Y:S01]  /*2290*/  IMAD.MOV.U32 R122, RZ, RZ, R26 ;  /* 0x000000ffff7a7224 */ /* 0x000fe200078e001a */
[----:B------:R-:W-:-:S07]  /*22a0*/  ISETP.GE.AND P1, PT, R9, R8, PT ;  /* 0x000000080900720c */ /* 0x000fce0003f26270 */
[----:B------:R-:W-:Y:S06]  /*22b0*/  @P2 BRA `(.L_x_6490) ;  /* 0x00000000002c2947 */ /* 0x000fec0003800000 */
        /* <DEDUP_REMOVED lines=11> */
.L_x_6490:
[----:B------:R-:W-:Y:S05]  /*2370*/  BSYNC B0 ;  /* 0x0000000000007941 */ /* 0x000fea0003800000 */
.L_x_6489:
        /* <DEDUP_REMOVED lines=19> */
.L_x_6492:
[----:B------:R-:W-:Y:S05]  /*24b0*/  BSYNC B0 ;  /* 0x0000000000007941 */ /* 0x000fea0003800000 */
.L_x_6491:
        /* <DEDUP_REMOVED lines=16> */
.L_x_6494:
[----:B------:R-:W-:Y:S05]  /*25c0*/  BSYNC B0 ;  /* 0x0000000000007941 */ /* 0x000fea0003800000 */
.L_x_6493:
[----:B------:R-:W-:Y:S01]  /*25d0*/  BSSY B0, `(.L_x_6495) ;  /* 0x0000014000007945 */ /* 0x000fe20003800000 */
[----:B------:R-:W-:Y:S02]  /*25e0*/  ISETP.GE.AND P4, PT, R15, R8, PT ;  /* 0x000000080f00720c */ /* 0x000fe40003f86270 */
[----:B-1----:R-:W-:Y:S01]  /*25f0*/  IADD3 R17, R12, 0x50, RZ ;  /* 0x000000500c117810 */ /* 0x002fe20007ffe0ff */
[----:B------:R-:W-:Y:S05]  /*2600*/  @P1 BRA `(.L_x_6496) ;  /* 0x0000000000401947 */ /* 0x000fea0003800000 */
[----:B------:R-:W-:Y:S02]  /*2610*/  ULDC UR5, c[0x0][0x2d0] ;  /* 0x0000b40000057ab9 */ /* 0x000fe40000000800 */
[----:B------:R-:W-:-:S13]  /*2620*/  ISETP.GE.AND P1, PT, R168, UR5, PT ;  /* 0x00000005a8007c0c */ /* 0x000fda000bf26270 */
[----:B------:R1:W-:Y:S01]  /*2630*/  @P1 STS.128 [R165+0x3800], RZ ;  /* 0x003800ffa5001388 */ /* 0x0003e20000000c00 */
[----:B------:R-:W-:Y:S05]  /*2640*/  @P1 BRA `(.L_x_6496) ;  /* 0x0000000000301947 */ /* 0x000fea0003800000 */
[----:B------:R-:W-:Y:S01]  /*2650*/  MOV R26, R122 ;  /* 0x0000007a001a7202 */ /* 0x000fe20000000f00 */
        /* <DEDUP_REMOVED lines=11> */
.L_x_6496:
[----:B------:R-:W-:Y:S05]  /*2710*/  BSYNC B0 ;  /* 0x0000000000007941 */ /* 0x000fea0003800000 */
.L_x_6495:
        /* <DEDUP_REMOVED lines=8> */
[----:B------:R-:W-:Y:S01]  /*27a0*/  LEA R16, P5, R116, R122, 0x6 ;  /* 0x0000007a74107211 */ /* 0x000fe200078a30ff */
        /* <DEDUP_REMOVED lines=8> */
.L_x_6498:
[----:B------:R-:W-:Y:S05]  /*2830*/  BSYNC B0 ;  /* 0x0000000000007941 */ /* 0x000fea0003800000 */
.L_x_6497:
        /* <DEDUP_REMOVED lines=20> */
.L_x_6500:
[----:B------:R-:W-:Y:S05]  /*2980*/  BSYNC B0 ;  /* 0x0000000000007941 */ /* 0x000fea0003800000 */
.L_x_6499:
[----:B------:R-:W-:Y:S01]  /*2990*/  BSSY B0, `(.L_x_6501) ;  /* 0x0000016000007945 */ /* 0x000fe20003800000 */
[----:B------:R-:W-:Y:S01]  /*29a0*/  IMAD.IADD R23, R25, 0x1, R22 ;  /* 0x0000000119177824 */ /* 0x000fe200078e0216 */
[----:B------:R-:W-:Y:S01]  /*29b0*/  ISETP.GE.AND P1, PT, R9, R8, PT ;  /* 0x000000080900720c */ /* 0x000fe20003f26270 */
[----:B------:R-:W-:Y:S01]  /*29c0*/  IMAD.MOV.U32 R22, RZ, RZ, R24 ;  /* 0x000000ffff167224 */ /* 0x000fe200078e0018 */
[----:B------:R-:W-:Y:S01]  /*29d0*/  SHF.R.S32.HI R16, RZ, 0x1f, R14 ;  /* 0x0000001fff107819 */ /* 0x000fe2000001140e */
        /* <DEDUP_REMOVED lines=11> */
[----:B-1----:R-:W-:-:S04]  /*2a90*/  LEA R26, P5, R24, UR6, 0x1 ;  /* 0x00000006181a7c11 */ /* 0x002fc8000f8a08ff */
[----:B------:R-:W-:-:S05]  /*2aa0*/  LEA.HI.X R27, R24, UR7, R20, 0x1, P5 ;  /* 0x00000007181b7c11 */ /* 0x000fca000a8f0c14 */
[----:B------:R-:W-:Y:S01]  /*2ab0*/  @!PT LDS RZ, [RZ] ;  /* 0x00000000fffff984 */ /* 0x000fe20000000800 */
[----:B------:R-:W-:Y:S01]  /*2ac0*/  @!PT LDS RZ, [RZ] ;  /* 0x00000000fffff984 */ /* 0x000fe20000000800 */
[----:B------:R-:W-:Y:S01]  /*2ad0*/  @!PT LDS RZ, [RZ] ;  /* 0x00000000fffff984 */ /* 0x000fe20000000800 */
[----:B------:R1:W-:Y:S04]  /*2ae0*/  LDGSTS.E.BYPASS.LTC128B.128 [R165+0x5000], desc[UR10][R26.64] ;  /* 0x050000001aa57fae */ /* 0x0003e8000b901d4a */
.L_x_6502:
[----:B------:R-:W-:Y:S05]  /*2af0*/  BSYNC B0 ;  /* 0x0000000000007941 */ /* 0x000fea0003800000 */
.L_x_6501:
        /* <DEDUP_REMOVED lines=18> */
.L_x_6504:
[----:B------:R-:W-:Y:S05]  /*2c20*/  BSYNC B0 ;  /* 0x0000000000007941 */ /* 0x000fea0003800000 */
.L_x_6503:
[----:B------:R-:W0:Y:S01]  /*2c30*/  LDGDEPBAR ;  /* 0x00000000000079af */ /* 0x000e220000000000 */
[----:B------:R-:W-:Y:S01]  /*2c40*/  ULDC.64 UR6, c[0x0][0x3d0] ;  /* 0x0000f40000067ab9 */ /* 0x000fe20000000a00 */
[----:B--2---:R-:W-:Y:S01]  /*2c50*/  IMAD R21, R21, R118, RZ ;  /* 0x0000007615157224 */ /* 0x004fe200078e02ff */
[----:B------:R-:W-:Y:S01]  /*2c60*/  ULDC UR5, c[0x0][0x2e8] ;  /* 0x0000ba0000057ab9 */ /* 0x000fe20000000800 */
[----:B------:R-:W-:Y:S02]  /*2c70*/  IMAD R25, R16, UR6, RZ ;  /* 0x0000000610197c24 */ /* 0x000fe4000f8e02ff */
[----:B------:R-:W-:-:S04]  /*2c80*/  IMAD.WIDE.U32 R18, R14, UR6, R18 ;  /* 0x000000060e127c25 */ /* 0x000fc8000f8e0012 */
[----:B------:R-:W-:Y:S01]  /*2c90*/  IMAD R25, R14, UR7, R25 ;  /* 0x000000070e197c24 */ /* 0x000fe2000f8e0219 */
[----:B----4-:R-:W-:Y:S01]  /*2ca0*/  LEA R20, P1, R18, R6, 0x2 ;  /* 0x0000000612147211 */ /* 0x010fe200078210ff */
[C---:B------:R-:W-:Y:S01]  /*2cb0*/  IMAD R21, R112.reuse, R119, R21 ;  /* 0x0000007770157224 */ /* 0x040fe200078e0215 */
[----:B------:R-:W-:Y:S01]  /*2cc0*/  SHF.R.S32.HI R6, RZ, 0x4, R3 ;  /* 0x00000004ff067819 */ /* 0x000fe20000011403 */
[----:B------:R-:W-:Y:S01]  /*2cd0*/  IMAD.WIDE.U32 R112, R112, R118, R22 ;  /* 0x0000007670707225 */ /* 0x000fe200078e0016 */
[----:B------:R-:W-:Y:S02]  /*2ce0*/  ULDC.64 UR6, c[0x0][0x220] ;  /* 0x0000880000067ab9 */ /* 0x000fe40000000a00 */
[----:B------:R-:W-:Y:S01]  /*2cf0*/  LEA.HI R3, R3, R6, RZ, 0x1 ;  /* 0x0000000603037211 */ /* 0x000fe200078f08ff */
[----:B------:R-:W-:Y:S01]  /*2d00*/  IMAD.IADD R25, R19, 0x1, R25 ;  /* 0x0000000113197824 */ /* 0x000fe200078e0219 */
[----:B------:R-:W-:Y:S01]  /*2d10*/  LEA R180, P5, R112, UR6, 0x1 ;  /* 0x0000000670b47c11 */ /* 0x000fe2000f8a08ff */
[----:B------:R-:W-:-:S03]  /*2d20*/  IMAD.IADD R115, R113, 0x1, R21 ;  /* 0x0000000171737824 */ /* 0x000fc600078e0215 */
[----:B------:R-:W-:Y:S01]  /*2d30*/  LEA.HI.X R21, R18, R7, R25, 0x2, P1 ;  /* 0x0000000712157211 */ /* 0x000fe200008f1419 */
[----:B------:R-:W-:-:S04]  /*2d40*/  DEPBAR.LE SB0, 0x0 ;  /* 0x000080000000791a */ /* 0x000fc80000000000 */
[----:B------:R2:W5:Y:S01]  /*2d50*/  LDG.E R126, desc[UR10][R20.64] ;  /* 0x0000000a147e7981 */ /* 0x000562000c1e1900 */
[----:B------:R-:W-:Y:S01]  /*2d60*/  BAR.SYNC.DEFER_BLOCKING 0x0 ;  /* 0x0000000000007b1d */ /* 0x000fe20000010000 */
[-C--:B------:R-:W-:Y:S02]  /*2d70*/  ISETP.GE.AND P1, PT, R12, R8.reuse, PT ;  /* 0x000000080c00720c */ /* 0x080fe40003f26270 */
[----:B------:R-:W-:Y:S02]  /*2d80*/  LOP3.LUT R157, R3, 0xfffffffe, RZ, 0xc0, !PT ;  /* 0xfffffffe039d7812 */ /* 0x000fe400078ec0ff */
[----:B------:R-:W-:Y:S01]  /*2d90*/  LEA.HI.X R181, R112, UR7, R115, 0x1, P5 ;  /* 0x0000000770b57c11 */ /* 0x000fe2000a8f0c73 */
[----:B------:R-:W4:Y:S01]  /*2da0*/  MUFU.RCP R3, UR5 ;  /* 0x0000000500037d08 */ /* 0x000f220008001000 */
[----:B------:R-:W-:Y:S01]  /*2db0*/  BSSY B0, `(.L_x_6505) ;  /* 0x000000c000007945 */ /* 0x000fe20003800000 */
[----:B------:R-:W-:-:S06]  /*2dc0*/  ISETP.GE.AND P5, PT, R17, R8, PT ;  /* 0x000000081100720c */ /* 0x000fcc0003fa6270 */
[----:B------:R2:W-:Y:S01]  /*2dd0*/  @P1 STS.128 [R165+0x6000], RZ ;  /* 0x006000ffa5001388 */ /* 0x0005e20000000c00 */
[----:B------:R-:W-:Y:S06]  /*2de0*/  @P1 BRA `(.L_x_6506) ;  /* 0x0000000000201947 */ /* 0x000fec0003800000 */
        /* <DEDUP_REMOVED lines=8> */
.L_x_6506:
[----:B------:R-:W-:Y:S05]  /*2e70*/  BSYNC B0 ;  /* 0x0000000000007941 */ /* 0x000fea0003800000 */
.L_x_6505:
[----:B------:R1:W-:Y:S01]  /*2e80*/  @P3 STS.128 [R165+0x6800], RZ ;  /* 0x006800ffa5003388 */ /* 0x0003e20000000c00 */
[----:B------:R-:W-:Y:S01]  /*2e90*/  IMAD.SHL.U32 R7, R88, 0x40, RZ ;  /* 0x0000004058077824 */ /* 0x000fe200078e00ff */
[----:B------:R-:W-:Y:S01]  /*2ea0*/  LEA.HI R127, R127, R124, RZ, 0x5 ;  /* 0x0000007c7f7f7211 */ /* 0x000fe200078f28ff */
[----:B------:R-:W-:Y:S01]  /*2eb0*/  IMAD.IADD R157, R6, 0x1, -R157 ;  /* 0x00000001069d7824 */ /* 0x000fe200078e0a9d */
[----:B------:R-:W-:Y:S01]  /*2ec0*/  BSSY B0, `(.L_x_6507) ;  /* 0x000001e000007945 */ /* 0x000fe20003800000 */
[----:B------:R-:W-:Y:S01]  /*2ed0*/  IMAD.SHL.U32 R6, R11, 0x40, RZ ;  /* 0x000000400b067824 */ /* 0x000fe200078e00ff */
[----:B------:R-:W-:Y:S01]  /*2ee0*/  SHF.R.S32.HI R128, RZ, 0x5, R127 ;  /* 0x00000005ff807819 */ /* 0x000fe2000001147f */
[----:B------:R-:W-:Y:S01]  /*2ef0*/  IMAD.SHL.U32 R13, R12, 0x8, RZ ;  /* 0x000000080c0d7824 */ /* 0x000fe200078e00ff */
[----:B------:R-:W-:Y:S01]  /*2f00*/  LOP3.LUT R12, R7, 0x1c0, RZ, 0xc0, !PT ;  /* 0x000001c0070c7812 */ /* 0x000fe200078ec0ff */
        /* <DEDUP_REMOVED lines=11> */
[----:B------:R-:W-:Y:S02]  /*2fc0*/  ISETP.GE.AND P1, PT, R15, R8, PT ;  /* 0x000000080f00720c */ /* 0x000fe40003f26270 */
[----:B------:R-:W-:-:S02]  /*2fd0*/  LOP3.LUT R10, R13, R12, RZ, 0x3c, !PT ;  /* 0x0000000c0d0a7212 */ /* 0x000fc400078e3cff */
        /* <DEDUP_REMOVED lines=12> */
.L_x_6508:
[----:B------:R-:W-:Y:S05]  /*30a0*/  BSYNC B0 ;  /* 0x0000000000007941 */ /* 0x000fea0003800000 */
.L_x_6507:
        /* <DEDUP_REMOVED lines=18> */
.L_x_6510:
[----:B------:R-:W-:Y:S05]  /*31d0*/  BSYNC B0 ;  /* 0x0000000000007941 */ /* 0x000fea0003800000 */
.L_x_6509:
[----:B------:R1:W-:Y:S01]  /*31e0*/  @P2 STS.128 [R165+0x7800], RZ ;  /* 0x007800ffa5002388 */ /* 0x0003e20000000c00 */
[----:B------:R-:W-:Y:S04]  /*31f0*/  BSSY B0, `(.L_x_6511) ;  /* 0x000000d000007945 */ /* 0x000fe80003800000 */
[----:B------:R-:W-:Y:S05]  /*3200*/  @P2 BRA `(.L_x_6512) ;  /* 0x00000000002c2947 */ /* 0x000fea0003800000 */
        /* <DEDUP_REMOVED lines=11> */
.L_x_6512:
[----:B------:R-:W-:Y:S05]  /*32c0*/  BSYNC B0 ;  /* 0x0000000000007941 */ /* 0x000fea0003800000 */
.L_x_6511:
        /* <DEDUP_REMOVED lines=13> */
.L_x_6514:
[----:B------:R-:W-:Y:S05]  /*33a0*/  BSYNC B0 ;  /* 0x0000000000007941 */ /* 0x000fea0003800000 */
.L_x_6513:
        /* <DEDUP_REMOVED lines=14> */
.L_x_6516:
[----:B------:R-:W-:Y:S05]  /*3490*/  BSYNC B0 ;  /* 0x0000000000007941 */ /* 0x000fea0003800000 */
.L_x_6515:
        /* <DEDUP_REMOVED lines=14> */
.L_x_6518:
[----:B------:R-:W-:Y:S05]  /*3580*/  BSYNC B0 ;  /* 0x0000000000007941 */ /* 0x000fea0003800000 */
.L_x_6517:
        /* <DEDUP_REMOVED lines=14> */
.L_x_6520:
[----:B------:R-:W-:Y:S05]  /*3670*/  BSYNC B0 ;  /* 0x0000000000007941 */ /* 0x000fea0003800000 */
.L_x_6519:
[----:B------:R-:W-:Y:S01]  /*3680*/  LDSM.16.M88.4 R32, [R158] ;  /* 0x000000009e20783b */ /* 0x000fe20000000200 */
[----:B------:R-:W-:Y:S01]  /*3690*/  LOP3.LUT P0, RZ, R88, 0x2, RZ, 0xc0, !PT ;  /* 0x0000000258ff7812 */ /* 0x000fe2000780c0ff */
[--C-:B------:R-:W-:Y:S01]  /*36a0*/  IMAD R156, R4, 0x2, R158.reuse ;  /* 0x00000002049c7824 */ /* 0x100fe200078e029e */
[----:B------:R-:W-:Y:S01]  /*36b0*/  LOP3.LUT R127, R127, 0xffffffe0, RZ, 0xc0, !PT ;  /* 0xffffffe07f7f7812 */ /* 0x000fe200078ec0ff */
[----:B------:R-:W2:Y:S01]  /*36c0*/  LDSM.16.M88.4 R84, [R157+0x3000] ;  /* 0x003000009d54783b */ /* 0x000ea20000000200 */
[----:B------:R-:W-:Y:S01]  /*36d0*/  SEL R0, R0, 0xfffffff0, !P0 ;  /* 0xfffffff000007807 */ /* 0x000fe20004000000 */
[----:B------:R-:W-:Y:S01]  /*36e0*/  VIADD R154, R157, 0x2040 ;  /* 0x000020409d9a7836 */ /* 0x000fe20000000000 */
[----:B------:R-:W-:Y:S01]  /*36f0*/  LOP3.LUT P0, RZ, R88, 0x4, RZ, 0xc0, !PT ;  /* 0x0000000458ff7812 */ /* 0x000fe2000780c0ff */
[----:B------:R-:W3:Y:S01]  /*3700*/  LDSM.16.M88.4 R24, [R157+0x2000] ;  /* 0x002000009d18783b */ /* 0x000ee20000000200 */
[----:B------:R-:W-:Y:S02]  /*3710*/  IMAD R155, R5, 0x2, R158 ;  /* 0x00000002059b7824 */ /* 0x000fe400078e029e */
[----:B------:R-:W-:Y:S01]  /*3720*/  IMAD R151, R0, 0x2, R157 ;  /* 0x0000000200977824 */ /* 0x000fe200078e029d */
[----:B------:R-:W4:Y:S01]  /*3730*/  LDSM.16.M88.4 R16, [R157+0x2800] ;  /* 0x002800009d10783b */ /* 0x000f220000000200 */
[----:B------:R-:W-:-:S02]  /*3740*/  IMAD R153, R4, 0x2, R155 ;  /* 0x0000000204997824 */ /* 0x000fc400078e029b */
[----:B------:R-:W-:Y:S01]  /*3750*/  IMAD R125, R128, 0x10, R125 ;  /* 0x00000010807d7824 */ /* 0x000fe200078e027d */
[----:B------:R-:W-:Y:S01]  /*3760*/  LDSM.16.M88.4 R96, [R156] ;  /* 0x000000009c60783b */ /* 0x000fe20000000200 */
[----:B------:R-:W-:Y:S02]  /*3770*/  IMAD.SHL.U32 R173, R124, 0x2, RZ ;  /* 0x000000027cad7824 */ /* 0x000fe400078e00ff */
[----:B------:R-:W-:Y:S01]  /*3780*/  IMAD.IADD R6, R7, 0x1, R6 ;  /* 0x0000000107067824 */ /* 0x000fe200078e0206 */
[----:B------:R-:W4:Y:S02]  /*3790*/  LDSM.16.M88.4 R56, [R151+0x3000] ;  /* 0x003000009738783b */ /* 0x000f240000000200 */
[----:B------:R-:W-:Y:S02]  /*37a0*/  LOP3.LUT R173, R173, 0x6, RZ, 0xc0, !PT ;  /* 0x00000006adad7812 */ /* 0x000fe400078ec0ff */
[----:B------:R-:W4:Y:S04]  /*37b0*/  LDSM.16.M88.4 R76, [R157+0x3800] ;  /* 0x003800009d4c783b */ /* 0x000f280000000200 */
[----:B------:R-:W4:Y:S04]  /*37c0*/  LDSM.16.M88.4 R68, [R157+0x4000] ;  /* 0x004000009d44783b */ /* 0x000f280000000200 */
[----:B------:R-:W4:Y:S04]  /*37d0*/  LDSM.16.M88.4 R48, [R157+0x4800] ;  /* 0x004800009d30783b */ /* 0x000f280000000200 */
[----:B------:R-:W4:Y:S04]  /*37e0*/  LDSM.16.M88.4 R40, [R157+0x5000] ;  /* 0x005000009d28783b */ /* 0x000f280000000200 */
[----:B-1----:R-:W1:Y:S04]  /*37f0*/  LDSM.16.M88.4 R8, [R157+0x5800] ;  /* 0x005800009d08783b */ /* 0x002e680000000200 */
[----:B------:R-:W1:Y:S01]  /*3800*/  LDSM.16.M88.4 R64, [R151+0x2000] ;  /* 0x002000009740783b */ /* 0x000e620000000200 */
[C---:B--2---:R-:W-:Y:S03]  /*3810*/  HMMA.16816.F32.BF16 R12, R32.reuse, R84, RZ ;  /* 0x00000054200c723c */ /* 0x044fe600000418ff */
[----:B------:R-:W2:Y:S03]  /*3820*/  LDSM.16.M88.4 R60, [R151+0x2800] ;  /* 0x00280000973c783b */ /* 0x000ea60000000200 */
[C---:B---3--:R-:W-:Y:S01]  /*3830*/  HMMA.16816.F32.BF16 R28, R32.reuse, R24, RZ ;  /* 0x00000018201c723c */ /* 0x048fe200000418ff */
[----:B------:R-:W3:Y:S04]  /*3840*/  LDSM.16.M88.4 R92, [R151+0x4800] ;  /* 0x00480000975c783b */ /* 0x000ee80000000200 */
[----:B------:R-:W-:Y:S01]  /*3850*/  LDSM.16.M88.4 R88, [R151+0x5000] ;  /* 0x005000009758783b */ /* 0x000fe20000000200 */
[C---:B----4-:R-:W-:Y:S03]  /*3860*/  HMMA.16816.F32.BF16 R20, R32.reuse, R16, RZ ;  /* 0x000000102014723c */ /* 0x050fe600000418ff */
[----:B------:R-:W-:Y:S03]  /*3870*/  LDSM.16.M88.4 R104, [R151+0x4000] ;  /* 0x004000009768783b */ /* 0x000fe60000000200 */
[C---:B------:R-:W-:Y:S01]  /*3880*/  HMMA.16816.F32.BF16 R24, R32.reuse, R26, RZ ;  /* 0x0000001a2018723c */ /* 0x040fe200000418ff */
[----:B------:R-:W-:Y:S04]  /*3890*/  LDSM.16.M88.4 R100, [R151+0x5800] ;  /* 0x005800009764783b */ /* 0x000fe80000000200 */
[----:B------:R-:W0:Y:S01]  /*38a0*/  LDGDEPBAR ;  /* 0x00000000000079af */ /* 0x000e220000000000 */
[----:B------:R-:W-:Y:S06]  /*38b0*/  HMMA.16816.F32.BF16 R16, R32, R18, RZ ;  /* 0x000000122010723c */ /* 0x000fec00000418ff */
[----:B------:R-:W-:Y:S06]  /*38c0*/  HMMA.16816.F32.BF16 R12, R96, R56, R12 ;  /* 0x00000038600c723c */ /* 0x000fec000004180c */
[----:B------:R-:W-:Y:S01]  /*38d0*/  HMMA.16816.F32.BF16 R80, R32, R76, RZ ;  /* 0x0000004c2050723c */ /* 0x000fe200000418ff */
[----:B------:R-:W-:-:S04]  /*38e0*/  VIADD R56, R157, 0x2000 ;  /* 0x000020009d387836 */ /* 0x000fc80000000000 */
[----:B------:R-:W-:Y:S01]  /*38f0*/  @P0 VIADD R154, R56, 0xffffffc0 ;  /* 0xffffffc0389a0836 */ /* 0x000fe20000000000 */
[C---:B------:R-:W-:Y:S03]  /*3900*/  HMMA.16816.F32.BF16 R72, R32.reuse, R68, RZ ;  /* 0x000000442048723c */ /* 0x040fe600000418ff */
[----:B------:R-:W-:Y:S01]  /*3910*/  IMAD R140, R0, 0x2, R154 ;  /* 0x00000002008c7824 */ /* 0x000fe200078e029a */
[----:B------:R-:W-:Y:S01]  /*3920*/  LDSM.16.M88.4 R108, [R154+0x3800] ;  /* 0x003800009a6c783b */ /* 0x000fe20000000200 */
[----:B------:R-:W-:Y:S01]  /*3930*/  IMAD.IADD R0, R124, 0x1, -R127 ;  /* 0x000000017c007824 */ /* 0x000fe200078e0a7f */
[----:B------:R-:W-:Y:S01]  /*3940*/  HMMA.16816.F32.BF16 R52, R32, R48, RZ ;  /* 0x000000302034723c */ /* 0x000fe200000418ff */
[C---:B------:R-:W-:Y:S02]  /*3950*/  VIADD R147, R154.reuse, 0x800 ;  /* 0x000008009a937836 */ /* 0x040fe40000000000 */
[----:B------:R-:W-:-:S02]  /*3960*/  VIADD R146, R154, 0x1000 ;  /* 0x000010009a927836 */ /* 0x000fc40000000000 */
[C---:B------:R-:W-:Y:S01]  /*3970*/  VIADD R145, R154.reuse, 0x1800 ;  /* 0x000018009a917836 */ /* 0x040fe20000000000 */
[C---:B------:R-:W-:Y:S01]  /*3980*/  HMMA.16816.F32.BF16 R44, R32.reuse, R40, RZ ;  /* 0x00000028202c723c */ /* 0x040fe200000418ff */
        /* <DEDUP_REMOVED lines=14> */
[----:B------:R-:W-:Y:S05]  /*3a70*/  LDSM.16.M88.4 R64, [R155] ;  /* 0x000000009b40783b */ /* 0x000fea0000000200 */
[C---:B--2---:R-:W-:Y:S06]  /*3a80*/  HMMA.16816.F32.BF16 R20, R96.reuse, R60, R20 ;  /* 0x0000003c6014723c */ /* 0x044fec0000041814 */
[C---:B------:R-:W-:Y:S01]  /*3a90*/  HMMA.16816.F32.BF16 R16, R96.reuse, R62, R16 ;  /* 0x0000003e6010723c */ /* 0x040fe20000041810 */
[----:B------:R-:W2:Y:S05]  /*3aa0*/  LDSM.16.M88.4 R60, [R154] ;  /* 0x000000009a3c783b */ /* 0x000eaa0000000200 */
[C---:B------:R-:W-:Y:S01]  /*3ab0*/  HMMA.16816.F32.BF16 R84, R96.reuse, R58, R84 ;  /* 0x0000003a6054723c */ /* 0x040fe20000041854 */
[----:B------:R-:W4:Y:S05]  /*3ac0*/  LDSM.16.M88.4 R56, [R154+0x800] ;  /* 0x000800009a38783b */ /* 0x000f2a0000000200 */
[C---:B---3--:R-:W-:Y:S06]  /*3ad0*/  HMMA.16816.F32.BF16 R52, R96.reuse, R92, R52 ;  /* 0x0000005c6034723c */ /* 0x048fec0000041834 */
[C---:B-1----:R-:W-:Y:S06]  /*3ae0*/  HMMA.16816.F32.BF16 R80, R96.reuse, R8, R80 ;  /* 0x000000086050723c */ /* 0x042fec0000041850 */
[C---:B------:R-:W-:Y:S01]  /*3af0*/  HMMA.16816.F32.BF16 R76, R96.reuse, R10, R76 ;  /* 0x0000000a604c723c */ /* 0x040fe2000004184c */
[----:B------:R-:W1:Y:S05]  /*3b00*/  LDSM.16.M88.4 R8, [R154+0x1000] ;  /* 0x001000009a08783b */ /* 0x000e6a0000000200 */
[C---:B------:R-:W-:Y:S01]  /*3b10*/  HMMA.16816.F32.BF16 R48, R96.reuse, R94, R48 ;  /* 0x0000005e6030723c */ /* 0x040fe20000041830 */
[----:B------:R-:W-:Y:S05]  /*3b20*/  LDSM.16.M88.4 R92, [R154+0x1800] ;  /* 0x001800009a5c783b */ /* 0x000fea0000000200 */
[----:B------:R-:W-:Y:S06]  /*3b30*/  HMMA.16816.F32.BF16 R44, R96, R88, R44 ;  /* 0x00000058602c723c */ /* 0x000fec000004182c */
[C---:B--2---:R-:W-:Y:S06]  /*3b40*/  HMMA.16816.F32.BF16 R28, R64.reuse, R60, R28 ;  /* 0x0000003c401c723c */ /* 0x044fec000004181c */
[----:B------:R-:W-:Y:S01]  /*3b50*/  HMMA.16816.F32.BF16 R24, R64, R62, R24 ;  /* 0x0000003e4018723c */ /* 0x000fe20000041818 */
[----:B------:R-:W2:Y:S05]  /*3b60*/  LDSM.16.M88.4 R60, [R154+0x2800] ;  /* 0x002800009a3c783b */ /* 0x000eaa0000000200 */
[----:B------:R-:W-:Y:S01]  /*3b70*/  HMMA.16816.F32.BF16 R40, R96, R90, R40 ;  /* 0x0000005a6028723c */ /* 0x000fe20000041828 */
[----:B------:R-:W3:Y:S05]  /*3b80*/  LDSM.16.M88.4 R88, [R154+0x2000] ;  /* 0x002000009a58783b */ /* 0x000eea0000000200 */
[C---:B----4-:R-:W-:Y:S06]  /*3b90*/  HMMA.16816.F32.BF16 R20, R64.reuse, R56, R20 ;  /* 0x000000384014723c */ /* 0x050fec0000041814 */
[C---:B------:R-:W-:Y:S01]  /*3ba0*/  HMMA.16816.F32.BF16 R16, R64.reuse, R58, R16 ;  /* 0x0000003a4010723c */ /* 0x040fe20000041810 */
[----:B------:R-:W4:Y:S05]  /*3bb0*/  LDSM.16.M88.4 R56, [R154+0x3000] ;  /* 0x003000009a38783b */ /* 0x000f2a0000000200 */
[C---:B-1----:R-:W-:Y:S06]  /*3bc0*/  HMMA.16816.F32.BF16 R12, R64.reuse, R8, R12 ;  /* 0x00000008400c723c */ /* 0x042fec000004180c */
[----:B------:R-:W-:Y:S01]  /*3bd0*/  HMMA.16816.F32.BF16 R84, R64, R10, R84 ;  /* 0x0000000a4054723c */ /* 0x000fe20000041854 */
[----:B------:R-:W-:Y:S05]  /*3be0*/  LDSM.16.M88.4 R8, [R153] ;  /* 0x000000009908783b */ /* 0x000fea0000000200 */
[----:B------:R-:W-:Y:S06]  /*3bf0*/  HMMA.16816.F32.BF16 R72, R96, R104, R72 ;  /* 0x000000686048723c */ /* 0x000fec0000041848 */
[C---:B--2---:R-:W-:Y:S06]  /*3c00*/  HMMA.16816.F32.BF16 R52, R64.reuse, R60, R52 ;  /* 0x0000003c4034723c */ /* 0x044fec0000041834 */
[----:B------:R-:W-:Y:S01]  /*3c10*/  HMMA.16816.F32.BF16 R48, R64, R62, R48 ;  /* 0x0000003e4030723c */ /* 0x000fe20000041830 */
[----:B------:R-:W1:Y:S05]  /*3c20*/  LDSM.16.M88.4 R60, [R140+0x2800] ;  /* 0x002800008c3c783b */ /* 0x000e6a0000000200 */
[C---:B------:R-:W-:Y:S01]  /*3c30*/  HMMA.16816.F32.BF16 R68, R96.reuse, R106, R68 ;  /* 0x0000006a6044723c */ /* 0x040fe20000041844 */
[----:B------:R-:W2:Y:S05]  /*3c40*/  LDSM.16.M88.4 R104, [R140] ;  /* 0x000000008c68783b */ /* 0x000eaa0000000200 */
[C---:B------:R-:W-:Y:S06]  /*3c50*/  HMMA.16816.F32.BF16 R36, R96.reuse, R100, R36 ;  /* 0x000000646024723c */ /* 0x040fec0000041824 */
[----:B------:R-:W-:Y:S01]  /*3c60*/  HMMA.16816.F32.BF16 R32, R96, R102, R32 ;  /* 0x000000666020723c */ /* 0x000fe20000041820 */
[----:B------:R-:W2:Y:S04]  /*3c70*/  LDSM.16.M88.4 R100, [R140+0x800] ;  /* 0x000800008c64783b */ /* 0x000ea80000000200 */
[----:B------:R-:W2:Y:S01]  /*3c80*/  LDSM.16.M88.4 R96, [R140+0x1000] ;  /* 0x001000008c60783b */ /* 0x000ea20000000200 */
        /* <DEDUP_REMOVED lines=11> */
[----:B------:R-:W4:Y:S01]  /*3d40*/  LDSM.16.M88.4 R64, [R140+0x3800] ;  /* 0x003800008c40783b */ /* 0x000f220000000200 */
[----:B------:R-:W-:-:S04]  /*3d50*/  DEPBAR.LE SB0, 0x0 ;  /* 0x000080000000791a */ /* 0x000fc80000000000 */
[C---:B-1----:R-:W-:Y:S06]  /*3d60*/  HMMA.16816.F32.BF16 R52, R8.reuse, R60, R52 ;  /* 0x0000003c0834723c */ /* 0x042fec0000041834 */
[----:B--2---:R-:W-:Y:S01]  /*3d70*/  HMMA.16816.F32.BF16 R28, R8, R104, R28 ;  /* 0x00000068081c723c */ /* 0x004fe2000004181c */
[----:B------:R-:W-:Y:S01]  /*3d80*/  SHF.R.S32.HI R61, RZ, 0x1f, R0 ;  /* 0x0000001fff3d7819 */ /* 0x000fe20000011400 */
[----:B------:R-:W-:-:S03]  /*3d90*/  IMAD.IADD R60, R2, 0x1, R173 ;  /* 0x00000001023c7824 */ /* 0x000fc600078e02ad */
[----:B------:R-:W-:Y:S01]  /*3da0*/  LEA.HI R61, R61, R0, RZ, 0x2 ;  /* 0x000000003d3d7211 */ /* 0x000fe200078f10ff */
[----:B------:R-:W-:Y:S03]  /*3db0*/  HMMA.16816.F32.BF16 R24, R8, R106, R24 ;  /* 0x0000006a0818723c */ /* 0x000fe60000041818 */
[----:B------:R-:W-:-:S03]  /*3dc0*/  SHF.R.S32.HI R172, RZ, 0x2, R61 ;  /* 0x00000002ffac7819 */ /* 0x000fc6000001143d */
[----:B------:R-:W-:Y:S01]  /*3dd0*/  HMMA.16816.F32.BF16 R20, R8, R100, R20 ;  /* 0x000000640814723c */ /* 0x000fe20000041814 */
[----:B------:R-:W-:-:S04]  /*3de0*/  IADD3 R125, R125, 0x1, R172 ;  /* 0x000000017d7d7810 */ /* 0x000fc80007ffe0ac */
[----:B------:R-:W-:Y:S01]  /*3df0*/  IADD3 R125, R123, R125, -R166 ;  /* 0x0000007d7b7d7210 */ /* 0x000fe20007ffe8a6 */
[C---:B------:R-:W-:Y:S04]  /*3e00*/  HMMA.16816.F32.BF16 R16, R8.reuse, R102, R16 ;  /* 0x000000660810723c */ /* 0x040fe80000041810 */
[----:B------:R-:W-:Y:S02]  /*3e10*/  IMAD.IADD R0, R125, 0x1, R114 ;  /* 0x000000017d007824 */ /* 0x000fe400078e0272 */
[----:B------:R-:W-:Y:S03]  /*3e20*/  HMMA.16816.F32.BF16 R12, R8, R96, R12 ;  /* 0x00000060080c723c */ /* 0x000fe6000004180c */
[----:B------:R-:W-:-:S02]  /*3e30*/  VIMNMX R124, R0, R123, PT ;  /* 0x0000007b007c7248 */ /* 0x000fc40003fe0100 */
[----:B------:R-:W-:Y:S01]  /*3e40*/  VIADDMNMX R123, R0, 0x8, R123, PT ;  /* 0x00000008007b7846 */ /* 0x000fe2000380017b */
[----:B-----5:R-:W-:Y:S01]  /*3e50*/  FMUL.FTZ R0, R126, R3 ;  /* 0x000000037e007220 */ /* 0x020fe20000410000 */
[----:B------:R-:W-:Y:S01]  /*3e60*/  HMMA.16816.F32.BF16 R84, R8, R98, R84 ;  /* 0x000000620854723c */ /* 0x000fe20000041854 */
[----:B------:R-:W-:-:S05]  /*3e70*/  VIADD R3, R60, 0x1 ;  /* 0x000000013c037836 */ /* 0x000fca0000000000 */
[C---:B------:R-:W-:Y:S01]  /*3e80*/  HMMA.16816.F32.BF16 R80, R8.reuse, R92, R80 ;  /* 0x0000005c0850723c */ /* 0x040fe20000041850 */
[C---:B------:R-:W-:Y:S02]  /*3e90*/  ISETP.GE.AND P5, PT, R3.reuse, R124, PT ;  /* 0x0000007c0300720c */ /* 0x040fe40003fa6270 */
[----:B------:R-:W-:Y:S02]  /*3ea0*/  ISETP.GE.AND P3, PT, R3, R123, PT ;  /* 0x0000007b0300720c */ /* 0x000fe40003f66270 */
[----:B------:R-:W-:Y:S01]  /*3eb0*/  I2FP.F32.S32 R7, R3 ;  /* 0x0000000300077245 */ /* 0x000fe20000201400 */
[C---:B------:R-:W-:Y:S04]  /*3ec0*/  HMMA.16816.F32.BF16 R76, R8.reuse, R94, R76 ;  /* 0x0000005e084c723c */ /* 0x040fe8000004184c */
[CC--:B------:R-:W-:Y:S01]  /*3ed0*/  FFMA.FTZ R29, R0.reuse, R7.reuse, R29 ;  /* 0x00000007001d7223 */ /* 0x0c0fe2000001001d */
[----:B------:R-:W-:Y:S01]  /*3ee0*/  FFMA.FTZ R31, R0, R7, R31 ;  /* 0x00000007001f7223 */ /* 0x000fe2000001001f */
[----:B---3--:R-:W-:Y:S01]  /*3ef0*/  HMMA.16816.F32.BF16 R72, R8, R88, R72 ;  /* 0x000000580848723c */ /* 0x008fe20000041848 */
[----:B------:R-:W-:-:S02]  /*3f00*/  VIADD R7, R60, 0x10 ;  /* 0x000000103c077836 */ /* 0x000fc40000000000 */
[----:B------:R-:W-:Y:S02]  /*3f10*/  FSEL R61, R29, -INF , !P5 ;  /* 0xff8000001d3d7808 */ /* 0x000fe40006800000 */
[----:B------:R-:W-:Y:S01]  /*3f20*/  FSEL R92, R31, -INF , !P3 ;  /* 0xff8000001f5c7808 */ /* 0x000fe20005800000 */
[C---:B------:R-:W-:Y:S01]  /*3f30*/  HMMA.16816.F32.BF16 R68, R8.reuse, R90, R68 ;  /* 0x0000005a0844723c */ /* 0x040fe20000041844 */
[----:B------:R-:W-:Y:S01]  /*3f40*/  BAR.SYNC.DEFER_BLOCKING 0x0 ;  /* 0x0000000000007b1d */ /* 0x000fe20000010000 */
[C---:B------:R-:W-:Y:S02]  /*3f50*/  ISETP.GE.AND P5, PT, R7.reuse, R124, PT ;  /* 0x0000007c0700720c */ /* 0x040fe40003fa6270 */
[----:B------:R-:W-:Y:S02]  /*3f60*/  ISETP.GE.AND P3, PT, R7, R123, PT ;  /* 0x0000007b0700720c */ /* 0x000fe40003f66270 */
[----:B------:R-:W-:Y:S01]  /*3f70*/  HMMA.16816.F32.BF16 R48, R8, R62, R48 ;  /* 0x0000003e0830723c */ /* 0x000fe20000041830 */
[----:B------:R-:W-:-:S05]  /*3f80*/  I2FP.F32.S32 R7, R7 ;  /* 0x0000000700077245 */ /* 0x000fca0000201400 */
[----:B----4-:R-:W-:Y:S01]  /*3f90*/  HMMA.16816.F32.BF16 R44, R8, R56, R44 ;  /* 0x00000038082c723c */ /* 0x010fe2000004182c */
[CC--:B------:R-:W-:Y:S01]  /*3fa0*/  FFMA.FTZ R20, R0.reuse, R7.reuse, R20 ;  /* 0x0000000700147223 */ /* 0x0c0fe20000010014 */
[----:B------:R-:W-:-:S04]  /*3fb0*/  FFMA.FTZ R22, R0, R7, R22 ;  /* 0x0000000700167223 */ /* 0x000fc80000010016 */
[----:B------:R-:W-:Y:S01]  /*3fc0*/  HMMA.16816.F32.BF16 R40, R8, R58, R40 ;  /* 0x0000003a0828723c */ /* 0x000fe20000041828 */
[----:B------:R-:W-:Y:S02]  /*3fd0*/  FSEL R89, R20, -INF , !P5 ;  /* 0xff80000014597808 */ /* 0x000fe40006800000 */
[----:B------:R-:W-:-:S03]  /*3fe0*/  FSEL R88, R22, -INF , !P3 ;  /* 0xff80000016587808 */ /* 0x000fc60005800000 */
[----:B------:R-:W-:Y:S01]  /*3ff0*/  HMMA.16816.F32.BF16 R36, R8, R64, R36 ;  /* 0x000000400824723c */ /* 0x000fe20000041824 */
[----:B------:R-:W-:-:S05]  /*4000*/  VIADD R58, R60, 0x11 ;  /* 0x000000113c3a7836 */ /* 0x000fca0000000000 */
[----:B------:R-:W-:Y:S07]  /*4010*/  HMMA.16816.F32.BF16 R32, R8, R66, R32 ;  /* 0x000000420820723c */ /* 0x000fee0000041820 */
[C---:B------:R-:W-:Y:S02]  /*4020*/  VIADD R9, R60.reuse, 0x8 ;  /* 0x000000083c097836 */ /* 0x040fe40000000000 */
[C---:B------:R-:W-:Y:S02]  /*4030*/  VIADD R8, R60.reuse, 0x9 ;  /* 0x000000093c087836 */ /* 0x040fe40000000000 */
[----:B------:R-:W-:Y:S01]  /*4040*/  VIADD R10, R60, 0x69 ;  /* 0x000000693c0a7836 */ /* 0x000fe20000000000 */
[----:B------:R-:W-:-:S02]  /*4050*/  I2FP.F32.S32 R3, R9 ;  /* 0x0000000900037245 */ /* 0x000fc40000201400 */
[C---:B------:R-:W-:Y:S02]  /*4060*/  ISETP.GE.AND P1, PT, R8.reuse, R124, PT ;  /* 0x0000007c0800720c */ /* 0x040fe40003f26270 */
[----:B------:R-:W-:Y:S01]  /*4070*/  ISETP.GE.AND P2, PT, R8, R123, PT ;  /* 0x0000007b0800720c */ /* 0x000fe20003f46270 */
[CC--:B------:R-:W-:Y:S01]  /*4080*/  FFMA.FTZ R24, R0.reuse, R3.reuse, R24 ;  /* 0x0000000300187223 */ /* 0x0c0fe20000010018 */
[----:B------:R-:W-:Y:S01]  /*4090*/  I2FP.F32.S32 R8, R8 ;  /* 0x0000000800087245 */ /* 0x000fe20000201400 */
[----:B------:R-:W-:Y:S01]  /*40a0*/  FFMA.FTZ R26, R0, R3, R26 ;  /* 0x00000003001a7223 */ /* 0x000fe2000001001a */
[C---:B------:R-:W-:Y:S01]  /*40b0*/  ISETP.GE.AND P4, PT, R9.reuse, R124, PT ;  /* 0x0000007c0900720c */ /* 0x040fe20003f86270 */
[----:B------:R-:W-:Y:S01]  /*40c0*/  VIADD R3, R60, 0x18 ;  /* 0x000000183c037836 */ /* 0x000fe20000000000 */
[----:B------:R-:W-:Y:S01]  /*40d0*/  ISETP.GE.AND P0, PT, R9, R123, PT ;  /* 0x0000007b0900720c */ /* 0x000fe20003f06270 */
[CC--:B------:R-:W-:Y:S01]  /*40e0*/  FFMA.FTZ R25, R0.reuse, R8.reuse, R25 ;  /* 0x0000000800197223 */ /* 0x0c0fe20000010019 */
[----:B------:R-:W-:Y:S01]  /*40f0*/  FFMA.FTZ R27, R0, R8, R27 ;  /* 0x00000008001b7223 */ /* 0x000fe2000001001b */
[----:B------:R-:W-:Y:S01]  /*4100*/  FSEL R63, R24, -INF , !P4 ;  /* 0xff800000183f7808 */ /* 0x000fe20006000000 */
[----:B------:R-:W-:Y:S01]  /*4110*/  VIADD R9, R60, 0x19 ;  /* 0x000000193c097836 */ /* 0x000fe20000000000 */
[----:B------:R-:W-:Y:S01]  /*4120*/  FSEL R64, R26, -INF , !P0 ;  /* 0xff8000001a407808 */ /* 0x000fe20004000000 */
[----:B------:R-:W-:Y:S01]  /*4130*/  VIADD R8, R60, 0x21 ;  /* 0x000000213c087836 */ /* 0x000fe20000000000 */
[----:B------:R-:W-:-:S02]  /*4140*/  ISETP.GE.AND P4, PT, R58, R124, PT ;  /* 0x0000007c3a00720c */ /* 0x000fc40003f86270 */
[-C--:B------:R-:W-:Y:S02]  /*4150*/  ISETP.GE.AND P0, PT, R58, R123.reuse, PT ;  /* 0x0000007b3a00720c */ /* 0x080fe40003f06270 */
[----:B------:R-:W-:Y:S02]  /*4160*/  FSEL R29, R25, -INF , !P1 ;  /* 0xff800000191d7808 */ /* 0x000fe40004800000 */
[----:B------:R-:W-:Y:S02]  /*4170*/  FSEL R90, R27, -INF , !P2 ;  /* 0xff8000001b5a7808 */ /* 0x000fe40005000000 */
[----:B------:R-:W-:Y:S02]  /*4180*/  I2FP.F32.S32 R58, R58 ;  /* 0x0000003a003a7245 */ /* 0x000fe40000201400 */
[C---:B------:R-:W-:Y:S02]  /*4190*/  ISETP.GE.AND P1, PT, R3.reuse, R124, PT ;  /* 0x0000007c0300720c */ /* 0x040fe40003f26270 */
[----:B------:R-:W-:Y:S01]  /*41a0*/  ISETP.GE.AND P2, PT, R3, R123, PT ;  /* 0x0000007b0300720c */ /* 0x000fe20003f46270 */
[CC--:B------:R-:W-:Y:S01]  /*41b0*/  FFMA.FTZ R21, R0.reuse, R58.reuse, R21 ;  /* 0x0000003a00157223 */ /* 0x0c0fe20000010015 */
[----:B------:R-:W-:Y:S01]  /*41c0*/  I2FP.F32.S32 R3, R3 ;  /* 0x0000000300037245 */ /* 0x000fe20000201400 */
[----:B------:R-:W-:Y:S01]  /*41d0*/  FFMA.FTZ R58, R0, R58, R23 ;  /* 0x0000003a003a7223 */ /* 0x000fe20000010017 */
[----:B------:R-:W-:-:S02]  /*41e0*/  ISETP.GE.AND P5, PT, R9, R124, PT ;  /* 0x0000007c0900720c */ /* 0x000fc40003fa6270 */
[----:B------:R-:W-:Y:S01]  /*41f0*/  FSEL R23, R21, -INF , !P4 ;  /* 0xff80000015177808 */ /* 0x000fe20006000000 */
[CC--:B------:R-:W-:Y:S01]  /*4200*/  FFMA.FTZ R16, R0.reuse, R3.reuse, R16 ;  /* 0x0000000300107223 */ /* 0x0c0fe20000010010 */
[----:B------:R-:W-:Y:S01]  /*4210*/  FFMA.FTZ R18, R0, R3, R18 ;  /* 0x0000000300127223 */ /* 0x000fe20000010012 */
[----:B------:R-:W-:Y:S01]  /*4220*/  VIADD R3, R60, 0x20 ;  /* 0x000000203c037836 */ /* 0x000fe20000000000 */
[----:B------:R-:W-:Y:S02]  /*4230*/  FSEL R58, R58, -INF , !P0 ;  /* 0xff8000003a3a7808 */ /* 0x000fe40004000000 */
[----:B------:R-:W-:Y:S01]  /*4240*/  FSEL R21, R16, -INF , !P1 ;  /* 0xff80000010157808 */ /* 0x000fe20004800000 */
[----:B------:R-:W-:Y:S01]  /*4250*/  VIADD R16, R60, 0x51 ;  /* 0x000000513c107836 */ /* 0x000fe20000000000 */
[----:B------:R-:W-:Y:S02]  /*4260*/  FSEL R24, R18, -INF , !P2 ;  /* 0xff80000012187808 */ /* 0x000fe40005000000 */
        /* <DEDUP_REMOVED lines=16> */
[C---:B------:R-:W-:Y:S01]  /*4370*/  VIADD R8, R60.reuse, 0x29 ;  /* 0x000000293c087836 */ /* 0x040fe20000000000 */
[----:B------:R-:W-:Y:S01]  /*4380*/  FSEL R56, R19, -INF , !P3 ;  /* 0xff80000013387808 */ /* 0x000fe20005800000 */
        /* <DEDUP_REMOVED lines=81> */
[----:B------:R-:W-:Y:S02]  /*48a0*/  I2FP.F32.S32 R8, R8 ;  /* 0x0000000800087245 */ /* 0x000fe40000201400 */
[C---:B------:R-:W-:Y:S02]  /*48b0*/  ISETP.GE.AND P4, PT, R3.reuse, R124, PT ;  /* 0x0000007c0300720c */ /* 0x040fe40003f86270 */
[----:B------:R-:W-:Y:S01]  /*48c0*/  ISETP.GE.AND P0, PT, R3, R123, PT ;  /* 0x0000007b0300720c */ /* 0x000fe20003f06270 */
[C---:B------:R-:W-:Y:S01]  /*48d0*/  FFMA.FTZ R69, R0.reuse, R8, R69 ;  /* 0x0000000800457223 */ /* 0x040fe20000010045 */
[----:B------:R-:W-:Y:S01]  /*48e0*/  I2FP.F32.S32 R16, R16 ;  /* 0x0000001000107245 */ /* 0x000fe20000201400 */
[----:B------:R-:W-:Y:S01]  /*48f0*/  FFMA.FTZ R71, R0, R8, R71 ;  /* 0x0000000800477223 */ /* 0x000fe20000010047 */
[----:B------:R-:W-:Y:S01]  /*4900*/  I2FP.F32.S32 R3, R3 ;  /* 0x0000000300037245 */ /* 0x000fe20000201400 */
[----:B------:R-:W-:Y:S01]  /*4910*/  VIADD R8, R60, 0x59 ;  /* 0x000000593c087836 */ /* 0x000fe20000000000 */
[----:B------:R-:W-:Y:S01]  /*4920*/  FSEL R111, R69, -INF , !P5 ;  /* 0xff800000456f7808 */ /* 0x000fe20006800000 */
[CC--:B------:R-:W-:Y:S01]  /*4930*/  FFMA.FTZ R17, R0.reuse, R16.reuse, R53 ;  /* 0x0000001000117223 */ /* 0x0c0fe20000010035 */
[C---:B------:R-:W-:Y:S01]  /*4940*/  FFMA.FTZ R16, R0.reuse, R16, R55 ;  /* 0x0000001000107223 */ /* 0x040fe20000010037 */
[CC--:B------:R-:W-:Y:S01]  /*4950*/  FFMA.FTZ R19, R0.reuse, R3.reuse, R52 ;  /* 0x0000000300137223 */ /* 0x0c0fe20000010034 */
[----:B------:R-:W-:Y:S01]  /*4960*/  FFMA.FTZ R18, R0, R3, R54 ;  /* 0x0000000300127223 */ /* 0x000fe20000010036 */
        /* <DEDUP_REMOVED lines=8> */
[----:B------:R-:W-:Y:S02]  /*49f0*/  I2FP.F32.S32 R9, R9 ;  /* 0x0000000900097245 */ /* 0x000fe40000201400 */
[CC--:B------:R-:W-:Y:S02]  /*4a00*/  ISETP.GE.AND P4, PT, R8.reuse, R124.reuse, PT ;  /* 0x0000007c0800720c */ /* 0x0c0fe40003f86270 */
[----:B------:R-:W-:Y:S01]  /*4a10*/  ISETP.GE.AND P0, PT, R8, R123, PT ;  /* 0x0000007b0800720c */ /* 0x000fe20003f06270 */
[CC--:B------:R-:W-:Y:S01]  /*4a20*/  FFMA.FTZ R52, R0.reuse, R9.reuse, R50 ;  /* 0x0000000900347223 */ /* 0x0c0fe20000010032 */
[C---:B------:R-:W-:Y:S01]  /*4a30*/  ISETP.GE.AND P1, PT, R3.reuse, R124, PT ;  /* 0x0000007c0300720c */ /* 0x040fe20003f26270 */
[----:B------:R-:W-:Y:S01]  /*4a40*/  FFMA.FTZ R48, R0, R9, R48 ;  /* 0x0000000900307223 */ /* 0x000fe20000010030 */
[----:B------:R-:W-:Y:S01]  /*4a50*/  ISETP.GE.AND P2, PT, R3, R123, PT ;  /* 0x0000007b0300720c */ /* 0x000fe20003f46270 */
[----:B------:R-:W-:Y:S01]  /*4a60*/  VIADD R9, R60, 0x70 ;  /* 0x000000703c097836 */ /* 0x000fe20000000000 */
[----:B------:R-:W-:-:S02]  /*4a70*/  I2FP.F32.S32 R8, R8 ;  /* 0x0000000800087245 */ /* 0x000fc40000201400 */
        /* <DEDUP_REMOVED lines=9> */
[----:B------:R-:W-:-:S02]  /*4b10*/  FSEL R50, R50, -INF , !P0 ;  /* 0xff80000032327808 */ /* 0x000fc40004000000 */
[CC--:B------:R-:W-:Y:S02]  /*4b20*/  ISETP.GE.AND P4, PT, R3.reuse, R124.reuse, PT ;  /* 0x0000007c0300720c */ /* 0x0c0fe40003f86270 */
[----:B------:R-:W-:Y:S02]  /*4b30*/  ISETP.GE.AND P0, PT, R3, R123, PT ;  /* 0x0000007b0300720c */ /* 0x000fe40003f06270 */
[----:B------:R-:W-:Y:S02]  /*4b40*/  FSEL R31, R31, -INF , !P1 ;  /* 0xff8000001f1f7808 */ /* 0x000fe40004800000 */
[----:B------:R-:W-:Y:S02]  /*4b50*/  FSEL R26, R26, -INF , !P2 ;  /* 0xff8000001a1a7808 */ /* 0x000fe40005000000 */
[----:B------:R-:W-:Y:S02]  /*4b60*/  I2FP.F32.S32 R3, R3 ;  /* 0x0000000300037245 */ /* 0x000fe40000201400 */
[----:B------:R-:W-:-:S02]  /*4b70*/  ISETP.GE.AND P1, PT, R10, R124, PT ;  /* 0x0000007c0a00720c */ /* 0x000fc40003f26270 */
[----:B------:R-:W-:Y:S01]  /*4b80*/  ISETP.GE.AND P2, PT, R10, R123, PT ;  /* 0x0000007b0a00720c */ /* 0x000fe20003f46270 */
[CC--:B------:R-:W-:Y:S01]  /*4b90*/  FFMA.FTZ R8, R0.reuse, R3.reuse, R40 ;  /* 0x0000000300087223 */ /* 0x0c0fe20000010028 */
[----:B------:R-:W-:Y:S01]  /*4ba0*/  I2FP.F32.S32 R10, R10 ;  /* 0x0000000a000a7245 */ /* 0x000fe20000201400 */
[----:B------:R-:W-:Y:S01]  /*4bb0*/  FFMA.FTZ R42, R0, R3, R42 ;  /* 0x00000003002a7223 */ /* 0x000fe2000001002a */
[----:B------:R-:W-:Y:S01]  /*4bc0*/  FSEL R52, R52, -INF , !P3 ;  /* 0xff80000034347808 */ /* 0x000fe20005800000 */
[----:B------:R-:W-:Y:S01]  /*4bd0*/  VIADD R3, R60, 0x78 ;  /* 0x000000783c037836 */ /* 0x000fe20000000000 */
[----:B------:R-:W-:Y:S01]  /*4be0*/  ISETP.GE.AND P5, PT, R44, R124, PT ;  /* 0x0000007c2c00720c */ /* 0x000fe20003fa6270 */
[CC--:B------:R-:W-:Y:S01]  /*4bf0*/  FFMA.FTZ R41, R0.reuse, R10.reuse, R41 ;  /* 0x0000000a00297223 */ /* 0x0c0fe20000010029 */
[----:B------:R-:W-:Y:S01]  /*4c00*/  FFMA.FTZ R40, R0, R10, R43 ;  /* 0x0000000a00287223 */ /* 0x000fe2000001002b */
[----:B------:R-:W-:Y:S01]  /*4c10*/  VIADD R10, R60, 0x71 ;  /* 0x000000713c0a7836 */ /* 0x000fe20000000000 */
[----:B------:R-:W-:Y:S01]  /*4c20*/  FSEL R43, R8, -INF , !P4 ;  /* 0xff800000082b7808 */ /* 0x000fe20006000000 */
[----:B------:R-:W-:Y:S01]  /*4c30*/  VIADD R8, R60, 0x79 ;  /* 0x000000793c087836 */ /* 0x000fe20000000000 */
[----:B------:R-:W-:-:S02]  /*4c40*/  FSEL R42, R42, -INF , !P0 ;  /* 0xff8000002a2a7808 */ /* 0x000fc40004000000 */
[C---:B------:R-:W-:Y:S02]  /*4c50*/  ISETP.GE.AND P4, PT, R10.reuse, R124, PT ;  /* 0x0000007c0a00720c */ /* 0x040fe40003f86270 */
[-C--:B------:R-:W-:Y:S02]  /*4c60*/  ISETP.GE.AND P0, PT, R10, R123.reuse, PT ;  /* 0x0000007b0a00720c */ /* 0x080fe40003f06270 */
[----:B------:R-:W-:Y:S02]  /*4c70*/  I2FP.F32.S32 R10, R10 ;  /* 0x0000000a000a7245 */ /* 0x000fe40000201400 */
[----:B------:R-:W-:Y:S02]  /*4c80*/  ISETP.GE.AND P3, PT, R44, R123, PT ;  /* 0x0000007b2c00720c */ /* 0x000fe40003f66270 */
[----:B------:R-:W-:Y:S01]  /*4c90*/  I2FP.F32.S32 R44, R44 ;  /* 0x0000002c002c7245 */ /* 0x000fe20000201400 */
[CC--:B------:R-:W-:Y:S01]  /*4ca0*/  FFMA.FTZ R25, R0.reuse, R10.reuse, R37 ;  /* 0x0000000a00197223 */ /* 0x0c0fe20000010025 */
[----:B------:R-:W-:Y:S01]  /*4cb0*/  FFMA.FTZ R20, R0, R10, R39 ;  /* 0x0000000a00147223 */ /* 0x000fe20000010027 */
[----:B------:R-:W-:-:S02]  /*4cc0*/  I2FP.F32.S32 R11, R3 ;  /* 0x00000003000b7245 */ /* 0x000fc40000201400 */
[CC--:B------:R-:W-:Y:S01]  /*4cd0*/  FFMA.FTZ R45, R0.reuse, R44.reuse, R45 ;  /* 0x0000002c002d7223 */ /* 0x0c0fe2000001002d */
[C---:B------:R-:W-:Y:S01]  /*4ce0*/  FFMA.FTZ R44, R0.reuse, R44, R47 ;  /* 0x0000002c002c7223 */ /* 0x040fe2000001002f */
[----:B------:R-:W-:Y:S01]  /*4cf0*/  FSEL R25, R25, -INF , !P4 ;  /* 0xff80000019197808 */ /* 0x000fe20006000000 */
[----:B------:R-:W-:Y:S01]  /*4d00*/  FFMA.FTZ R34, R0, R11, R34 ;  /* 0x0000000b00227223 */ /* 0x000fe20000010022 */
[----:B------:R-:W-:Y:S02]  /*4d10*/  FSEL R20, R20, -INF , !P0 ;  /* 0xff80000014147808 */ /* 0x000fe40004000000 */
[----:B------:R-:W-:Y:S02]  /*4d20*/  FSEL R41, R41, -INF , !P1 ;  /* 0xff80000029297808 */ /* 0x000fe40004800000 */
[----:B------:R-:W-:Y:S02]  /*4d30*/  FSEL R40, R40, -INF , !P2 ;  /* 0xff80000028287808 */ /* 0x000fe40005000000 */
[----:B------:R-:W-:-:S02]  /*4d40*/  ISETP.GE.AND P4, PT, R8, R124, PT ;  /* 0x0000007c0800720c */ /* 0x000fc40003f86270 */
[-C--:B------:R-:W-:Y:S02]  /*4d50*/  ISETP.GE.AND P0, PT, R8, R123.reuse, PT ;  /* 0x0000007b0800720c */ /* 0x080fe40003f06270 */
[C---:B------:R-:W-:Y:S02]  /*4d60*/  ISETP.GE.AND P1, PT, R3.reuse, R124, PT ;  /* 0x0000007c0300720c */ /* 0x040fe40003f26270 */
[----:B------:R-:W-:Y:S01]  /*4d70*/  ISETP.GE.AND P2, PT, R3, R123, PT ;  /* 0x0000007b0300720c */ /* 0x000fe20003f46270 */
[----:B------:R-:W-:Y:S01]  /*4d80*/  FFMA.FTZ R3, R0, R11, R32 ;  /* 0x0000000b00037223 */ /* 0x000fe20000010020 */
[----:B------:R-:W-:Y:S02]  /*4d90*/  I2FP.F32.S32 R8, R8 ;  /* 0x0000000800087245 */ /* 0x000fe40000201400 */
[----:B------:R-:W-:Y:S02]  /*4da0*/  FSEL R45, R45, -INF , !P5 ;  /* 0xff8000002d2d7808 */ /* 0x000fe40006800000 */
[----:B------:R-:W-:Y:S01]  /*4db0*/  FSEL R44, R44, -INF , !P3 ;  /* 0xff8000002c2c7808 */ /* 0x000fe20005800000 */
[----:B------:R-:W-:Y:S01]  /*4dc0*/  FFMA.FTZ R32, R0, R8, R33 ;  /* 0x0000000800207223 */ /* 0x000fe20000010021 */
[----:B------:R-:W-:-:S02]  /*4dd0*/  ISETP.GE.AND P5, PT, R9, R124, PT ;  /* 0x0000007c0900720c */ /* 0x000fc40003fa6270 */
[----:B------:R-:W-:Y:S02]  /*4de0*/  ISETP.GE.AND P3, PT, R9, R123, PT ;  /* 0x0000007b0900720c */ /* 0x000fe40003f66270 */
[----:B------:R-:W-:Y:S02]  /*4df0*/  I2FP.F32.S32 R9, R9 ;  /* 0x0000000900097245 */ /* 0x000fe40000201400 */
[----:B------:R-:W-:Y:S02]  /*4e00*/  FSEL R33, R3, -INF , !P1 ;  /* 0xff80000003217808 */ /* 0x000fe40004800000 */
[----:B------:R-:W-:Y:S01]  /*4e10*/  ISETP.GE.AND P1, PT, R120, 0x2, PT ;  /* 0x000000027800780c */ /* 0x000fe20003f26270 */
[CC--:B------:R-:W-:Y:S01]  /*4e20*/  FFMA.FTZ R27, R0.reuse, R9.reuse, R36 ;  /* 0x00000009001b7223 */ /* 0x0c0fe20000010024 */
[----:B------:R-:W-:Y:S01]  /*4e30*/  FFMA.FTZ R22, R0, R9, R38 ;  /* 0x0000000900167223 */ /* 0x000fe20000010026 */
[----:B------:R-:W-:Y:S02]  /*4e40*/  I2FP.F32.S32 R9, R60 ;  /* 0x0000003c00097245 */ /* 0x000fe40000201400 */
[----:B------:R-:W-:-:S02]  /*4e50*/  FSEL R32, R32, -INF , !P4 ;  /* 0xff80000020207808 */ /* 0x000fc40006000000 */
[----:B------:R-:W-:Y:S01]  /*4e60*/  FSEL R27, R27, -INF , !P5 ;  /* 0xff8000001b1b7808 */ /* 0x000fe20006800000 */
[-C--:B------:R-:W-:Y:S01]  /*4e70*/  FFMA.FTZ R37, R0, R9.reuse, R28 ;  /* 0x0000000900257223 */ /* 0x080fe2000001001c */
[----:B------:R-:W-:Y:S01]  /*4e80*/  FSEL R22, R22, -INF , !P3 ;  /* 0xff80000016167808 */ /* 0x000fe20005800000 */
[C---:B------:R-:W-:Y:S01]  /*4e90*/  FFMA.FTZ R46, R0.reuse, R9, R30 ;  /* 0x00000009002e7223 */ /* 0x040fe2000001001e */
[----:B------:R-:W-:Y:S01]  /*4ea0*/  FFMA.FTZ R28, R0, R8, R35 ;  /* 0x00000008001c7223 */ /* 0x000fe20000010023 */
[C---:B------:R-:W-:Y:S02]  /*4eb0*/  ISETP.GE.AND P5, PT, R60.reuse, R124, PT ;  /* 0x0000007c3c00720c */ /* 0x040fe40003fa6270 */
[----:B------:R-:W-:Y:S02]  /*4ec0*/  ISETP.GE.AND P3, PT, R60, R123, PT ;  /* 0x0000007b3c00720c */ /* 0x000fe40003f66270 */
[----:B------:R-:W-:Y:S02]  /*4ed0*/  FSEL R30, R34, -INF , !P2 ;  /* 0xff800000221e7808 */ /* 0x000fe40005000000 */
[----:B------:R-:W-:-:S02]  /*4ee0*/  FSEL R37, R37, -INF , !P5 ;  /* 0xff80000025257808 */ /* 0x000fc40006800000 */
        /* <DEDUP_REMOVED lines=63> */
.L_x_6522:
[----:B------:R-:W-:-:S04]  /*52e0*/  LEA R39, -R116, RZ, 0x7 ;  /* 0x000000ff74277211 */ /* 0x000fc800078e39ff */
[----:B------:R-:W-:-:S07]  /*52f0*/  SHF.R.S32.HI R36, RZ, 0x1f, R39 ;  /* 0x0000001fff247819 */ /* 0x000fce0000011427 */
.L_x_6523:
        /* <DEDUP_REMOVED lines=18> */
[C---:B------:R-:W-:Y:S02]  /*5420*/  @!P0 IMAD R11, R117.reuse, 0x50, RZ ;  /* 0x00000050750b8824 */ /* 0x040fe400078e02ff */
[----:B------:R-:W-:Y:S01]  /*5430*/  @!P0 IMAD R49, R117, 0x30, RZ ;  /* 0x0000003075318824 */ /* 0x000fe200078e02ff */
[C---:B-1----:R-:W-:Y:S01]  /*5440*/  @!P0 LEA R72, P5, R9.reuse, R2, 0x1 ;  /* 0x0000000209488211 */ /* 0x042fe200078a08ff */
[C---:B------:R-:W-:Y:S01]  /*5450*/  @!P0 IMAD.X R8, R36.reuse, 0x1, R121, P2 ;  /* 0x0000000124088824 */ /* 0x040fe200010e0679 */
[----:B------:R-:W-:Y:S01]  /*5460*/  @!P0 IADD3.X R54, R36, R71, R11, P3, !PT ;  /* 0x0000004724368210 */ /* 0x000fe20001ffe40b */
[----:B------:R-:W-:Y:S01]  /*5470*/  @!P0 IMAD.WIDE.U32 R68, R116, 0x60, R12 ;  /* 0x0000006074448825 */ /* 0x000fe200078e000c */
[----:B------:R-:W-:Y:S01]  /*5480*/  @!P0 IADD3.X R49, R36, R73, R49, P4, !PT ;  /* 0x0000004924318210 */ /* 0x000fe200027fe431 */
[----:B------:R-:W1:Y:S01]  /*5490*/  @!P0 LDC.64 R12, c[0x0][0x218] ;  /* 0x00008600ff0c8b82 */ /* 0x000e620000000a00 */
[----:B------:R-:W-:Y:S01]  /*54a0*/  @!P0 LEA.HI.X R73, R9, R3, R8, 0x1, P5 ;  /* 0x0000000309498211 */ /* 0x000fe200028f0c08 */
[----:B------:R-:W-:Y:S01]  /*54b0*/  @!P0 IMAD R55, R117, 0x60, RZ ;  /* 0x0000006075378824 */ /* 0x000fe200078e02ff */
[----:B------:R-:W-:-:S02]  /*54c0*/  @!P0 IADD3 R48, P2, R39, R68, RZ ;  /* 0x0000004427308210 */ /* 0x000fc40007f5e0ff */
[-C--:B------:R-:W-:Y:S01]  /*54d0*/  @!P0 LEA R60, P3, R116, R122.reuse, 0x5 ;  /* 0x0000007a743c8211 */ /* 0x080fe200078628ff */
[----:B------:R-:W-:Y:S01]  /*54e0*/  @!PT LDS RZ, [RZ] ;  /* 0x00000000fffff984 */ /* 0x000fe20000000800 */
[----:B------:R-:W-:Y:S01]  /*54f0*/  @!PT LDS RZ, [RZ] ;  /* 0x00000000fffff984 */ /* 0x000fe20000000800 */
[----:B------:R-:W-:Y:S01]  /*5500*/  @!PT LDS RZ, [RZ] ;  /* 0x00000000fffff984 */ /* 0x000fe20000000800 */
[----:B------:R2:W-:Y:S01]  /*5510*/  @!P0 LDGSTS.E.BYPASS.LTC128B.128 [R165+0x2000], desc[UR10][R72.64] ;  /* 0x0200000048a58fae */ /* 0x0005e2000b901d4a */
[----:B------:R-:W-:Y:S01]  /*5520*/  @!P0 IADD3.X R55, R36, R69, R55, P2, !PT ;  /* 0x0000004524378210 */ /* 0x000fe200017fe437 */
[----:B------:R-:W5:Y:S01]  /*5530*/  @!P0 LDC.64 R10, c[0x0][0x218] ;  /* 0x00008600ff0a8b82 */ /* 0x000f620000000a00 */
[----:B------:R-:W-:Y:S01]  /*5540*/  @!P0 IADD3 R69, P4, P2, R39, R122, R161 ;  /* 0x0000007a27458210 */ /* 0x000fe20007a9e0a1 */
[----:B------:R2:W-:Y:S01]  /*5550*/  @P0 STS.128 [R165+0x2800], RZ ;  /* 0x002800ffa5000388 */ /* 0x0005e20000000c00 */
[-C--:B------:R-:W-:Y:S02]  /*5560*/  @!P0 LEA.HI.X R71, R116, R121.reuse, R117, 0x5, P3 ;  /* 0x0000007974478211 */ /* 0x080fe400018f2c75 */
[----:B------:R-:W-:Y:S02]  /*5570*/  @!P0 IADD3.X R62, R36, R121, R160, P4, P2 ;  /* 0x00000079243e8210 */ /* 0x000fe400027e44a0 */
[----:B---3--:R-:W-:Y:S01]  /*5580*/  @!P0 LEA R68, P4, R69, R34, 0x1 ;  /* 0x0000002245448211 */ /* 0x008fe200078808ff */
[----:B------:R-:W3:Y:S01]  /*5590*/  @!P0 LDC.64 R8, c[0x0][0x218] ;  /* 0x00008600ff088b82 */ /* 0x000ee20000000a00 */
[----:B------:R-:W-:-:S02]  /*55a0*/  @!P0 LEA R34, P2, R116, R122, 0x6 ;  /* 0x0000007a74228211 */ /* 0x000fc400078430ff */
[----:B------:R-:W-:Y:S02]  /*55b0*/  @!P0 IADD3 R60, P3, R39, R60, RZ ;  /* 0x0000003c273c8210 */ /* 0x000fe40007f7e0ff */
[----:B------:R-:W-:Y:S02]  /*55c0*/  @!P0 LEA.HI.X R69, R69, R35, R62, 0x1, P4 ;  /* 0x0000002345458211 */ /* 0x000fe400020f0c3e */
[----:B------:R-:W-:Y:S01]  /*55d0*/  @!P0 IADD3 R34, P4, R39, R34, RZ ;  /* 0x0000002227228210 */ /* 0x000fe20007f9e0ff */
[----:B------:R-:W2:Y:S01]  /*55e0*/  @!P0 LDC.64 R2, c[0x0][0x218] ;  /* 0x00008600ff028b82 */ /* 0x000ea20000000a00 */
[----:B------:R-:W-:Y:S01]  /*55f0*/  @!P0 LEA.HI.X R35, R116, R121, R117, 0x6, P2 ;  /* 0x0000007974238211 */ /* 0x000fe200010f3475 */
[----:B------:R-:W-:Y:S01]  /*5600*/  @!P0 IMAD.X R71, R36, 0x1, R71, P3 ;  /* 0x0000000124478824 */ /* 0x000fe200018e0647 */
[----:B----4-:R-:W-:Y:S01]  /*5610*/  @!P0 LEA R14, P3, R60, R14, 0x1 ;  /* 0x0000000e3c0e8211 */ /* 0x010fe200078608ff */
[----:B------:R-:W-:Y:S01]  /*5620*/  @!PT LDS RZ, [RZ] ;  /* 0x00000000fffff984 */ /* 0x000fe20000000800 */
[----:B------:R-:W-:Y:S01]  /*5630*/  @!PT LDS RZ, [RZ] ;  /* 0x00000000fffff984 */ /* 0x000fe20000000800 */
[----:B------:R-:W-:Y:S01]  /*5640*/  @!PT LDS RZ, [RZ] ;  /* 0x00000000fffff984 */ /* 0x000fe20000000800 */
[----:B------:R4:W-:Y:S01]  /*5650*/  @!P0 LDGSTS.E.BYPASS.LTC128B.128 [R165+0x2800], desc[UR10][R68.64] ;  /* 0x0280000044a58fae */ /* 0x0009e2000b901d4a */
[----:B-1----:R-:W-:Y:S01]  /*5660*/  @!P0 LEA R12, P2, R38, R12, 0x1 ;  /* 0x0000000c260c8211 */ /* 0x002fe200078408ff */
[----:B------:R-:W-:Y:S01]  /*5670*/  @!P0 IMAD.X R35, R36, 0x1, R35, P4 ;  /* 0x0000000124238824 */ /* 0x000fe200020e0623 */
[----:B------:R-:W-:Y:S01]  /*5680*/  @!P0 LEA.HI.X R15, R60, R15, R71, 0x1, P3 ;  /* 0x0000000f3c0f8211 */ /* 0x000fe200018f0c47 */
[----:B------:R4:W-:Y:S01]  /*5690*/  @P0 STS.128 [R165+0x3000], RZ ;  /* 0x003000ffa5000388 */ /* 0x0009e20000000c00 */
[----:B-----5:R-:W-:-:S02]  /*56a0*/  @!P0 LEA R10, P4, R34, R10, 0x1 ;  /* 0x0000000a220a8211 */ /* 0x020fc400078808ff */
[----:B------:R-:W-:Y:S01]  /*56b0*/  @!P0 LEA.HI.X R13, R38, R13, R49, 0x1, P2 ;  /* 0x0000000d260d8211 */ /* 0x000fe200010f0c31 */
[----:B------:R-:W-:Y:S01]  /*56c0*/  @!PT LDS RZ, [RZ] ;  /* 0x00000000fffff984 */ /* 0x000fe20000000800 */
[----:B------:R-:W-:Y:S01]  /*56d0*/  @!PT LDS RZ, [RZ] ;  /* 0x00000000fffff984 */ /* 0x000fe20000000800 */
[----:B------:R-:W-:Y:S01]  /*56e0*/  @!PT LDS RZ, [RZ] ;  /* 0x00000000fffff984 */ /* 0x000fe20000000800 */
[----:B------:R4:W-:Y:S01]  /*56f0*/  @!P0 LDGSTS.E.BYPASS.LTC128B.128 [R165+0x3000], desc[UR10][R14.64] ;  /* 0x030000000ea58fae */ /* 0x0009e2000b901d4a */
[----:B------:R-:W-:Y:S02]  /*5700*/  @!P0 LEA.HI.X R11, R34, R11, R35, 0x1, P4 ;  /* 0x0000000b220b8211 */ /* 0x000fe400020f0c23 */
[C---:B---3--:R-:W-:Y:S01]  /*5710*/  @!P0 LEA R8, P3, R47.reuse, R8, 0x1 ;  /* 0x000000082f088211 */ /* 0x048fe200078608ff */
[----:B------:R4:W-:Y:S03]  /*5720*/  @P0 STS.128 [R165+0x3800], RZ ;  /* 0x003800ffa5000388 */ /* 0x0009e60000000c00 */
[----:B------:R-:W-:Y:S01]  /*5730*/  @!P0 LEA.HI.X R9, R47, R9, R54, 0x1, P3 ;  /* 0x000000092f098211 */ /* 0x000fe200018f0c36 */
[----:B------:R-:W-:Y:S01]  /*5740*/  @!PT LDS RZ, [RZ] ;  /* 0x00000000fffff984 */ /* 0x000fe20000000800 */
[----:B------:R-:W-:Y:S01]  /*5750*/  @!PT LDS RZ, [RZ] ;  /* 0x00000000fffff984 */ /* 0x000fe20000000800 */
[----:B------:R-:W-:Y:S01]  /*5760*/  @!PT LDS RZ, [RZ] ;  /* 0x00000000fffff984 */ /* 0x000fe20000000800 */
[----:B------:R4:W-:Y:S01]  /*5770*/  @!P0 LDGSTS.E.BYPASS.LTC128B.128 [R165+0x3800], desc[UR10][R12.64] ;  /* 0x038000000ca58fae */ /* 0x0009e2000b901d4a */
[----:B--2---:R-:W-:-:S03]  /*5780*/  @!P0 LEA R2, P2, R48, R2, 0x1 ;  /* 0x0000000230028211 */ /* 0x004fc600078408ff */
        /* <DEDUP_REMOVED lines=18> */
[----:B----4-:R-:W-:Y:S01]  /*58b0*/  IMAD.MOV.U32 R2, RZ, RZ, R122 ;  /* 0x000000ffff027224 */ /* 0x010fe200078e007a */
        /* <DEDUP_REMOVED lines=12> */
.L_x_6525:
[----:B------:R-:W-:Y:S05]  /*5980*/  BSYNC B0 ;  /* 0x0000000000007941 */ /* 0x000fea0003800000 */
.L_x_6524:
[----:B------:R-:W0:Y:S01]  /*5990*/  LDGDEPBAR ;  /* 0x00000000000079af */ /* 0x000e220000000000 */
[----:B------:R-:W-:-:S04]  /*59a0*/  IADD3 R122, P0, R39, R122, RZ ;  /* 0x0000007a277a7210 */ /* 0x000fc80007f1e0ff */
[----:B------:R-:W-:-:S09]  /*59b0*/  IADD3.X R121, R36, R121, RZ, P0, !PT ;  /* 0x0000007924797210 */ /* 0x000fd200007fe4ff */
.L_x_6521:
[----:B----4-:R-:W-:Y:S01]  /*59c0*/  FMNMX.FTZ R2, R37, R61, !PT ;  /* 0x0000003d25027209 */ /* 0x010fe20007810000 */
[----:B------:R-:W-:Y:S01]  /*59d0*/  ULDC UR12, c[0x0][0x2ec] ;  /* 0x0000bb00000c7ab9 */ /* 0x000fe20000000800 */
[----:B------:R-:W-:Y:S01]  /*59e0*/  FMNMX.FTZ R3, R46, R92, !PT ;  /* 0x0000005c2e037209 */ /* 0x000fe20007810000 */
        /* <DEDUP_REMOVED lines=60> */
[----:B-1----:R-:W-:Y:S02]  /*5db0*/  FMNMX.FTZ R8, R28, R3, !PT ;  /* 0x000000031c087209 */ /* 0x002fe40007810000 */
[----:B------:R-:W-:Y:S01]  /*5dc0*/  LEA R152, R6, UR4, 0x1 ;  /* 0x0000000406987c11 */ /* 0x000fe2000f8e08ff */
[----:B------:R-:W1:Y:S03]  /*5dd0*/  SHFL.BFLY PT, R10, R11, 0x2, 0x1f ;  /* 0x0c401f000b0a7f89 */ /* 0x000e6600000e0000 */
[-C--:B------:R-:W-:Y:S01]  /*5de0*/  LEA R150, R4, R152.reuse, 0x1 ;  /* 0x0000009804967211 */ /* 0x080fe200078e08ff */
[----:B------:R-:W2:Y:S01]  /*5df0*/  SHFL.BFLY PT, R9, R8, 0x2, 0x1f ;  /* 0x0c401f0008097f89 */ /* 0x000ea200000e0000 */
[----:B------:R-:W-:-:S03]  /*5e00*/  LEA R149, R5, R152, 0x1 ;  /* 0x0000009805957211 */ /* 0x000fc600078e08ff */
[----:B------:R-:W-:Y:S01]  /*5e10*/  LDSM.16.MT88.4 R72, [R150+0x6000] ;  /* 0x006000009648783b */ /* 0x000fe20000004200 */
[----:B------:R-:W-:-:S03]  /*5e20*/  LEA R148, R4, R149, 0x1 ;  /* 0x0000009504947211 */ /* 0x000fc600078e08ff */
[----:B------:R-:W-:Y:S04]  /*5e30*/  LDSM.16.MT88.4 R80, [R149+0x6000] ;  /* 0x006000009550783b */ /* 0x000fe80000004200 */
[----:B------:R-:W-:Y:S01]  /*5e40*/  LDSM.16.MT88.4 R12, [R152+0x6800] ;  /* 0x00680000980c783b */ /* 0x000fe20000004200 */
        /* <DEDUP_REMOVED lines=9> */
[----:B------:R-:W-:Y:S02]  /*5ee0*/  FSEL R36, R36, RZ, P0 ;  /* 0x000000ff24247208 */ /* 0x000fe40000000000 */
[----:B------:R-:W-:-:S03]  /*5ef0*/  FSETP.NEU.FTZ.AND P0, PT, R2, -INF , PT ;  /* 0xff8000000200780b */ /* 0x000fc60003f1d000 */
[--C-:B------:R-:W-:Y:S01]  /*5f00*/  FFMA.FTZ R47, R29, UR12, -R36.reuse ;  /* 0x0000000c1d2f7c23 */ /* 0x100fe20008010824 */
[----:B------:R-:W-:Y:S01]  /*5f10*/  FMUL.FTZ R29, R2, UR12 ;  /* 0x0000000c021d7c20 */ /* 0x000fe20008410000 */
[--C-:B------:R-:W-:Y:S01]  /*5f20*/  FFMA.FTZ R60, R63, UR12, -R36.reuse ;  /* 0x0000000c3f3c7c23 */ /* 0x100fe20008010824 */
[--C-:B------:R-:W-:Y:S01]  /*5f30*/  FFMA.FTZ R62, R37, UR12, -R36.reuse ;  /* 0x0000000c253e7c23 */ /* 0x100fe20008010824 */
[--C-:B------:R-:W-:Y:S01]  /*5f40*/  FFMA.FTZ R61, R61, UR12, -R36.reuse ;  /* 0x0000000c3d3d7c23 */ /* 0x100fe20008010824 */
[--C-:B------:R-:W-:Y:S01]  /*5f50*/  FFMA.FTZ R37, R23, UR12, -R36.reuse ;  /* 0x0000000c17257c23 */ /* 0x100fe20008010824 */
[----:B------:R-:W-:Y:S01]  /*5f60*/  FSEL R29, R29, RZ, P0 ;  /* 0x000000ff1d1d7208 */ /* 0x000fe20000000000 */
        /* <DEDUP_REMOVED lines=8> */
[----:B------:R-:W1:Y:S01]  /*5ff0*/  LDSM.16.MT88.4 R92, [R152+0x6000] ;  /* 0x00600000985c783b */ /* 0x000e620000004200 */
        /* <DEDUP_REMOVED lines=25> */
[----:B--2---:R-:W-:Y:S01]  /*6190*/  F2FP.BF16.F32.PACK_AB R88, R61, R62 ;  /* 0x0000003e3d58723e */ /* 0x004fe200000010ff */
        /* <DEDUP_REMOVED lines=19> */
[----:B------:R-:W-:Y:S01]  /*62d0*/  LDSM.16.MT88.4 R16, [R150+0x8800] ;  /* 0x008800009610783b */ /* 0x000fe20000004200 */
[----:B------:R-:W-:Y:S01]  /*62e0*/  FADD.FTZ R61, R62, R61 ;  /* 0x0000003d3e3d7221 */ /* 0x000fe20000010000 */
[--C-:B------:R-:W-:Y:S01]  /*62f0*/  FFMA.FTZ R52, R41, UR12, -R36.reuse ;  /* 0x0000000c29347c23 */ /* 0x100fe20008010824 */
[----:B------:R-:W3:Y:S01]  /*6300*/  MUFU.EX2 R39, R39 ;  /* 0x0000002700277308 */ /* 0x000ee20000000800 */
[----:B--2---:R-:W-:Y:S01]  /*6310*/  F2FP.BF16.F32.PACK_AB R89, R63, R66 ;  /* 0x000000423f59723e */ /* 0x004fe200000010ff */
[----:B------:R-:W-:Y:S01]  /*6320*/  FADD.FTZ R62, R60, R61 ;  /* 0x0000003d3c3e7221 */ /* 0x000fe20000010000 */
[--C-:B------:R-:W-:Y:S01]  /*6330*/  FFMA.FTZ R60, R31, UR12, -R36.reuse ;  /* 0x0000000c1f3c7c23 */ /* 0x100fe20008010824 */
[--C-:B------:R-:W-:Y:S01]  /*6340*/  FFMA.FTZ R31, R43, UR12, -R36.reuse ;  /* 0x0000000c2b1f7c23 */ /* 0x100fe20008010824 */
[----:B------:R-:W-:Y:S01]  /*6350*/  FFMA.FTZ R45, R45, UR12, -R36 ;  /* 0x0000000c2d2d7c23 */ /* 0x000fe20008010824 */
[--C-:B------:R-:W-:Y:S01]  /*6360*/  FFMA.FTZ R43, R26, UR12, -R29.reuse ;  /* 0x0000000c1a2b7c23 */ /* 0x100fe2000801081d */
[--C-:B------:R-:W-:Y:S01]  /*6370*/  FFMA.FTZ R41, R42, UR12, -R29.reuse ;  /* 0x0000000c2a297c23 */ /* 0x100fe2000801081d */
[----:B------:R-:W-:Y:S01]  /*6380*/  MUFU.EX2 R38, R38 ;  /* 0x0000002600267308 */ /* 0x000fe20000000800 */
[----:B------:R-:W-:Y:S01]  /*6390*/  FADD.FTZ R47, R47, R62 ;  /* 0x0000003e2f2f7221 */ /* 0x000fe20000010000 */
[----:B------:R-:W-:Y:S01]  /*63a0*/  FFMA.FTZ R44, R44, UR12, -R29 ;  /* 0x0000000c2c2c7c23 */ /* 0x000fe2000801081d */
[----:B------:R-:W-:Y:S01]  /*63b0*/  FADD.FTZ R63, R66, R63 ;  /* 0x0000003f423f7221 */ /* 0x000fe20000010000 */
[--C-:B------:R-:W-:Y:S01]  /*63c0*/  FFMA.FTZ R27, R27, UR12, -R36.reuse ;  /* 0x0000000c1b1b7c23 */ /* 0x100fe20008010824 */
[----:B------:R-:W-:Y:S01]  /*63d0*/  FFMA.FTZ R33, R33, UR12, -R36 ;  /* 0x0000000c21217c23 */ /* 0x000fe20008010824 */
[----:B------:R-:W-:Y:S01]  /*63e0*/  FFMA.FTZ R30, R30, UR12, -R29 ;  /* 0x0000000c1e1e7c23 */ /* 0x000fe2000801081d */
[----:B------:R-:W-:Y:S01]  /*63f0*/  LEA R176, P0, R122, UR8, 0x1 ;  /* 0x000000087ab07c11 */ /* 0x000fe2000f8008ff */
[----:B------:R-:W2:Y:S01]  /*6400*/  MUFU.EX2 R37, R37 ;  /* 0x0000002500257308 */ /* 0x000ea20000000800 */
[----:B---3--:R-:W-:Y:S01]  /*6410*/  F2FP.BF16.F32.PACK_AB R91, R39, R64 ;  /* 0x00000040275b723e */ /* 0x008fe200000010ff */
[----:B------:R-:W-:Y:S01]  /*6420*/  FADD.FTZ R64, R64, R63 ;  /* 0x0000003f40407221 */ /* 0x000fe20000010000 */
[----:B------:R-:W-:-:S03]  /*6430*/  LEA.HI.X R177, R122, UR9, R121, 0x1, P0 ;  /* 0x000000097ab17c11 */ /* 0x000fc600080f0c79 */
        /* <DEDUP_REMOVED lines=12> */
[C---:B------:R-:W-:Y:S05]  /*6500*/  HMMA.16816.F32.BF16 R84, R88.reuse, R4, RZ ;  /* 0x000000045854723c */ /* 0x040fea00000418ff */
[----:B------:R-:W3:Y:S01]  /*6510*/  MUFU.EX2 R21, R21 ;  /* 0x0000001500157308 */ /* 0x000ee20000000800 */
[----:B------:R-:W-:Y:S01]  /*6520*/  HMMA.16816.F32.BF16 R88, R88, R6, RZ ;  /* 0x000000065858723c */ /* 0x000fe200000418ff */
[----:B--2---:R-:W-:-:S02]  /*6530*/  F2FP.BF16.F32.PACK_AB R4, R37, R38 ;  /* 0x000000262504723e */ /* 0x004fc400000010ff */
[----:B-1----:R-:W-:Y:S01]  /*6540*/  F2FP.BF16.F32.PACK_AB R5, R35, R46 ;  /* 0x0000002e2305723e */ /* 0x002fe200000010ff */
[----:B------:R-:W-:Y:S01]  /*6550*/  FADD.FTZ R46, R46, R39 ;  /* 0x000000272e2e7221 */ /* 0x000fe20000010000 */
[----:B------:R-:W-:Y:S02]  /*6560*/  FFMA.FTZ R39, R32, UR12, -R36 ;  /* 0x0000000c20277c23 */ /* 0x000fe40008010824 */
[----:B------:R-:W-:Y:S01]  /*6570*/  F2FP.BF16.F32.PACK_AB R6, R23, R34 ;  /* 0x000000221706723e */ /* 0x000fe200000010ff */
[----:B------:R-:W-:Y:S01]  /*6580*/  MUFU.EX2 R59, R59 ;  /* 0x0000003b003b7308 */ /* 0x000fe20000000800 */
[----:B---3--:R-:W-:-:S07]  /*6590*/  F2FP.BF16.F32.PACK_AB R7, R21, R24 ;  /* 0x000000181507723e */ /* 0x008fce00000010ff */
[----:B------:R-:W1:Y:S01]  /*65a0*/  MUFU.EX2 R58, R58 ;  /* 0x0000003a003a7308 */ /* 0x000e620000000800 */
[C---:B------:R-:W-:Y:S07]  /*65b0*/  HMMA.16816.F32.BF16 R68, R4.reuse, R8, R68 ;  /* 0x000000080444723c */ /* 0x040fee0000041844 */
[----:B------:R-:W-:Y:S01]  /*65c0*/  MUFU.EX2 R56, R56 ;  /* 0x0000003800387308 */ /* 0x000fe20000000800 */
[C---:B------:R-:W-:Y:S01]  /*65d0*/  HMMA.16816.F32.BF16 R72, R4.reuse, R10, R72 ;  /* 0x0000000a0448723c */ /* 0x040fe20000041848 */
[----:B------:R-:W2:Y:S06]  /*65e0*/  LDSM.16.MT88.4 R8, [R148+0x6800] ;  /* 0x006800009408783b */ /* 0x000eac0000004200 */
[----:B------:R-:W-:Y:S01]  /*65f0*/  MUFU.EX2 R49, R49 ;  /* 0x0000003100317308 */ /* 0x000fe20000000800 */
[C---:B------:R-:W-:Y:S06]  /*6600*/  HMMA.16816.F32.BF16 R96, R4.reuse, R12, R96 ;  /* 0x0000000c0460723c */ /* 0x040fec0000041860 */
[C---:B------:R-:W-:Y:S01]  /*6610*/  HMMA.16816.F32.BF16 R92, R4.reuse, R14, R92 ;  /* 0x0000000e045c723c */ /* 0x040fe2000004185c */
[----:B------:R-:W3:Y:S01]  /*6620*/  LDSM.16.MT88.4 R12, [R149+0x6800] ;  /* 0x00680000950c783b */ /* 0x000ee20000004200 */
[----:B------:R-:W-:Y:S08]  /*6630*/  MUFU.EX2 R57, R57 ;  /* 0x0000003900397308 */ /* 0x000ff00000000800 */
[----:B------:R-:W4:Y:S08]  /*6640*/  MUFU.EX2 R54, R54 ;  /* 0x0000003600367308 */ /* 0x000f300000000800 */
[----:B------:R-:W-:Y:S08]  /*6650*/  MUFU.EX2 R55, R55 ;  /* 0x0000003700377308 */ /* 0x000ff00000000800 */
[----:B------:R-:W5:Y:S01]  /*6660*/  MUFU.EX2 R48, R48 ;  /* 0x0000003000307308 */ /* 0x000f620000000800 */
[C---:B--2---:R-:W-:Y:S07]  /*6670*/  HMMA.16816.F32.BF16 R84, R4.reuse, R8, R84 ;  /* 0x000000080454723c */ /* 0x044fee0000041854 */
[----:B------:R-:W-:Y:S01]  /*6680*/  MUFU.EX2 R128, R128 ;  /* 0x0000008000807308 */ /* 0x000fe20000000800 */
[C---:B------:R-:W-:Y:S01]  /*6690*/  HMMA.16816.F32.BF16 R88, R4.reuse, R10, R88 ;  /* 0x0000000a0458723c */ /* 0x040fe20000041858 */
[----:B------:R-:W2:Y:S05]  /*66a0*/  LDSM.16.MT88.4 R8, [R150+0x7000] ;  /* 0x007000009608783b */ /* 0x000eaa0000004200 */
[C---:B---3--:R-:W-:Y:S01]  /*66b0*/  HMMA.16816.F32.BF16 R76, R4.reuse, R12, R76 ;  /* 0x0000000c044c723c */ /* 0x048fe2000004184c */
[----:B------:R-:W3:Y:S05]  /*66c0*/  MUFU.EX2 R109, R109 ;  /* 0x0000006d006d7308 */ /* 0x000eea0000000800 */
[----:B------:R-:W-:Y:S01]  /*66d0*/  HMMA.16816.F32.BF16 R80, R4, R14, R80 ;  /* 0x0000000e0450723c */ /* 0x000fe20000041850 */
[----:B------:R-:W3:Y:S02]  /*66e0*/  LDSM.16.MT88.4 R12, [R152+0x7000] ;  /* 0x00700000980c783b */ /* 0x000ee40000004200 */
[----:B------:R-:W-:Y:S04]  /*66f0*/  MUFU.EX2 R102, R102 ;  /* 0x0000006600667308 */ /* 0x000fe80000000800 */
[----:B-1----:R-:W-:-:S02]  /*6700*/  F2FP.BF16.F32.PACK_AB R4, R58, R59 ;  /* 0x0000003b3a04723e */ /* 0x002fc400000010ff */
[----:B----4-:R-:W-:Y:S02]  /*6710*/  F2FP.BF16.F32.PACK_AB R5, R54, R57 ;  /* 0x000000393605723e */ /* 0x010fe400000010ff */
[----:B------:R-:W-:Y:S01]  /*6720*/  F2FP.BF16.F32.PACK_AB R6, R49, R56 ;  /* 0x000000383106723e */ /* 0x000fe200000010ff */
[----:B------:R-:W-:Y:S01]  /*6730*/  MUFU.EX2 R67, R67 ;  /* 0x0000004300437308 */ /* 0x000fe20000000800 */
[----:B-----5:R-:W-:-:S07]  /*6740*/  F2FP.BF16.F32.PACK_AB R7, R48, R55 ;  /* 0x000000373007723e */ /* 0x020fce00000010ff */
[----:B------:R-:W-:Y:S08]  /*6750*/  MUFU.EX2 R126, R126 ;  /* 0x0000007e007e7308 */ /* 0x000ff00000000800 */
[----:B------:R-:W1:Y:S01]  /*6760*/  MUFU.EX2 R107, R107 ;  /* 0x0000006b006b7308 */ /* 0x000e620000000800 */
[C---:B--2---:R-:W-:Y:S06]  /*6770*/  HMMA.16816.F32.BF16 R68, R4.reuse, R8, R68 ;  /* 0x000000080444723c */ /* 0x044fec0000041844 */
[C---:B------:R-:W-:Y:S01]  /*6780*/  HMMA.16816.F32.BF16 R72, R4.reuse, R10, R72 ;  /* 0x0000000a0448723c */ /* 0x040fe20000041848 */
[----:B------:R-:W2:Y:S01]  /*6790*/  LDSM.16.MT88.4 R8, [R148+0x7000] ;  /* 0x007000009408783b */ /* 0x000ea20000004200 */
[----:B------:R-:W-:Y:S04]  /*67a0*/  MUFU.EX2 R100, R100 ;  /* 0x0000006400647308 */ /* 0x000fe80000000800 */
[C---:B---3--:R-:W-:Y:S04]  /*67b0*/  HMMA.16816.F32.BF16 R96, R4.reuse, R12, R96 ;  /* 0x0000000c0460723c */ /* 0x048fe80000041860 */
[----:B------:R-:W3:Y:S02]  /*67c0*/  MUFU.EX2 R65, R65 ;  /* 0x0000004100417308 */ /* 0x000ee40000000800 */
[C---:B------:R-:W-:Y:S01]  /*67d0*/  HMMA.16816.F32.BF16 R92, R4.reuse, R14, R92 ;  /* 0x0000000e045c723c */ /* 0x040fe2000004185c */
[----:B------:R-:W4:Y:S05]  /*67e0*/  LDSM.16.MT88.4 R12, [R149+0x7000] ;  /* 0x00700000950c783b */ /* 0x000f2a0000004200 */
[----:B------:R-:W-:Y:S08]  /*67f0*/  MUFU.EX2 R132, R132 ;  /* 0x0000008400847308 */ /* 0x000ff00000000800 */
[----:B------:R-:W5:Y:S08]  /*6800*/  MUFU.EX2 R103, R103 ;  /* 0x0000006700677308 */ /* 0x000f700000000800 */
[----:B------:R-:W-:Y:S01]  /*6810*/  MUFU.EX2 R130, R130 ;  /* 0x0000008200827308 */ /* 0x000fe20000000800 */
[C---:B--2---:R-:W-:Y:S07]  /*6820*/  HMMA.16816.F32.BF16 R84, R4.reuse, R8, R84 ;  /* 0x000000080454723c */ /* 0x044fee0000041854 */
[----:B------:R-:W-:Y:S01]  /*6830*/  MUFU.EX2 R101, R101 ;  /* 0x0000006500657308 */ /* 0x000fe20000000800 */
[C---:B------:R-:W-:Y:S01]  /*6840*/  HMMA.16816.F32.BF16 R88, R4.reuse, R10, R88 ;  /* 0x0000000a0458723c */ /* 0x040fe20000041858 */
[----:B------:R-:W2:Y:S06]  /*6850*/  LDSM.16.MT88.4 R8, [R150+0x7800] ;  /* 0x007800009608783b */ /* 0x000eac0000004200 */
[----:B------:R-:W-:Y:S01]  /*6860*/  MUFU.EX2 R111, R111 ;  /* 0x0000006f006f7308 */ /* 0x000fe20000000800 */
[C---:B----4-:R-:W-:Y:S07]  /*6870*/  HMMA.16816.F32.BF16 R76, R4.reuse, R12, R76 ;  /* 0x0000000c044c723c */ /* 0x050fee000004184c */
[----:B------:R-:W4:Y:S01]  /*6880*/  MUFU.EX2 R108, R108 ;  /* 0x0000006c006c7308 */ /* 0x000f220000000800 */
[----:B------:R-:W-:Y:S01]  /*6890*/  HMMA.16816.F32.BF16 R80, R4, R14, R80 ;  /* 0x0000000e0450723c */ /* 0x000fe20000041850 */
[----:B------:R-:W5:Y:S06]  /*68a0*/  LDSM.16.MT88.4 R12, [R152+0x7800] ;  /* 0x00780000980c783b */ /* 0x000f6c0000004200 */
[----:B------:R-:W-:Y:S01]  /*68b0*/  F2FP.BF16.F32.PACK_AB R4, R109, R128 ;  /* 0x000000806d04723e */ /* 0x000fe200000010ff */
[----:B------:R-:W-:Y:S01]  /*68c0*/  MUFU.EX2 R105, R105 ;  /* 0x0000006900697308 */ /* 0x000fe20000000800 */
[----:B-1----:R-:W-:-:S02]  /*68d0*/  F2FP.BF16.F32.PACK_AB R5, R107, R126 ;  /* 0x0000007e6b05723e */ /* 0x002fc400000010ff */
[----:B------:R-:W-:Y:S02]  /*68e0*/  F2FP.BF16.F32.PACK_AB R6, R67, R102 ;  /* 0x000000664306723e */ /* 0x000fe400000010ff */
[----:B---3--:R-:W-:-:S03]  /*68f0*/  F2FP.BF16.F32.PACK_AB R7, R65, R100 ;  /* 0x000000644107723e */ /* 0x008fc600000010ff */
[----:B------:R-:W1:Y:S08]  /*6900*/  MUFU.EX2 R104, R104 ;  /* 0x0000006800687308 */ /* 0x000e700000000800 */
[----:B------:R-:W-:Y:S01]  /*6910*/  MUFU.EX2 R110, R110 ;  /* 0x0000006e006e7308 */ /* 0x000fe20000000800 */
[C---:B--2---:R-:W-:Y:S07]  /*6920*/  HMMA.16816.F32.BF16 R68, R4.reuse, R8, R68 ;  /* 0x000000080444723c */ /* 0x044fee0000041844 */
[----:B------:R-:W2:Y:S01]  /*6930*/  MUFU.EX2 R125, R125 ;  /* 0x0000007d007d7308 */ /* 0x000ea20000000800 */
[C---:B------:R-:W-:Y:S01]  /*6940*/  HMMA.16816.F32.BF16 R72, R4.reuse, R10, R72 ;  /* 0x0000000a0448723c */ /* 0x040fe20000041848 */
[----:B------:R-:W3:Y:S06]  /*6950*/  LDSM.16.MT88.4 R8, [R148+0x7800] ;  /* 0x007800009408783b */ /* 0x000eec0000004200 */
[----:B------:R-:W-:Y:S01]  /*6960*/  MUFU.EX2 R106, R106 ;  /* 0x0000006a006a7308 */ /* 0x000fe20000000800 */
[C---:B-----5:R-:W-:Y:S06]  /*6970*/  HMMA.16816.F32.BF16 R96, R4.reuse, R12, R96 ;  /* 0x0000000c0460723c */ /* 0x060fec0000041860 */
[C---:B------:R-:W-:Y:S01]  /*6980*/  HMMA.16816.F32.BF16 R92, R4.reuse, R14, R92 ;  /* 0x0000000e045c723c */ /* 0x040fe2000004185c */
[----:B------:R-:W5:Y:S01]  /*6990*/  LDSM.16.MT88.4 R12, [R149+0x7800] ;  /* 0x00780000950c783b */ /* 0x000f620000004200 */
[----:B------:R-:W-:Y:S08]  /*69a0*/  MUFU.EX2 R51, R51 ;  /* 0x0000003300337308 */ /* 0x000ff00000000800 */
[----:B------:R-:W-:Y:S08]  /*69b0*/  MUFU.EX2 R134, R134 ;  /* 0x0000008600867308 */ /* 0x000ff00000000800 */
[----:B------:R-:W2:Y:S08]  /*69c0*/  MUFU.EX2 R53, R53 ;  /* 0x0000003500357308 */ /* 0x000eb00000000800 */
[----:B------:R-:W-:Y:S01]  /*69d0*/  MUFU.EX2 R127, R127 ;  /* 0x0000007f007f7308 */ /* 0x000fe20000000800 */
[C---:B---3--:R-:W-:Y:S07]  /*69e0*/  HMMA.16816.F32.BF16 R84, R4.reuse, R8, R84 ;  /* 0x000000080454723c */ /* 0x048fee0000041854 */
[----:B------:R-:W3:Y:S01]  /*69f0*/  MUFU.EX2 R50, R50 ;  /* 0x0000003200327308 */ /* 0x000ee20000000800 */
[C---:B------:R-:W-:Y:S01]  /*6a00*/  HMMA.16816.F32.BF16 R88, R4.reuse, R10, R88 ;  /* 0x0000000a0458723c */ /* 0x040fe20000041858 */
[----:B------:R-:W2:Y:S05]  /*6a10*/  LDSM.16.MT88.4 R8, [R150+0x8000] ;  /* 0x008000009608783b */ /* 0x000eaa0000004200 */
[C---:B-----5:R-:W-:Y:S01]  /*6a20*/  HMMA.16816.F32.BF16 R76, R4.reuse, R12, R76 ;  /* 0x0000000c044c723c */ /* 0x060fe2000004184c */
[----:B------:R-:W-:Y:S05]  /*6a30*/  MUFU.EX2 R60, R60 ;  /* 0x0000003c003c7308 */ /* 0x000fea0000000800 */
[----:B------:R-:W-:Y:S01]  /*6a40*/  HMMA.16816.F32.BF16 R80, R4, R14, R80 ;  /* 0x0000000e0450723c */ /* 0x000fe20000041850 */
[----:B------:R-:W5:Y:S02]  /*6a50*/  LDSM.16.MT88.4 R12, [R152+0x8000] ;  /* 0x00800000980c783b */ /* 0x000f640000004200 */
[----:B------:R-:W3:Y:S04]  /*6a60*/  MUFU.EX2 R45, R45 ;  /* 0x0000002d002d7308 */ /* 0x000ee80000000800 */
[----:B------:R-:W-:-:S02]  /*6a70*/  F2FP.BF16.F32.PACK_AB R4, R103, R132 ;  /* 0x000000846704723e */ /* 0x000fc400000010ff */
[----:B----4-:R-:W-:Y:S02]  /*6a80*/  F2FP.BF16.F32.PACK_AB R5, R108, R111 ;  /* 0x0000006f6c05723e */ /* 0x010fe400000010ff */
[----:B------:R-:W-:Y:S01]  /*6a90*/  F2FP.BF16.F32.PACK_AB R6, R101, R130 ;  /* 0x000000826506723e */ /* 0x000fe200000010ff */
[----:B------:R-:W-:Y:S01]  /*6aa0*/  MUFU.EX2 R31, R31 ;  /* 0x0000001f001f7308 */ /* 0x000fe20000000800 */
[----:B-1----:R-:W-:-:S07]  /*6ab0*/  F2FP.BF16.F32.PACK_AB R7, R104, R105 ;  /* 0x000000696807723e */ /* 0x002fce00000010ff */
[----:B------:R-:W1:Y:S08]  /*6ac0*/  MUFU.EX2 R52, R52 ;  /* 0x0000003400347308 */ /* 0x000e700000000800 */
[----:B------:R-:W-:Y:S01]  /*6ad0*/  MUFU.EX2 R43, R43 ;  /* 0x0000002b002b7308 */ /* 0x000fe20000000800 */
[C---:B--2---:R-:W-:Y:S06]  /*6ae0*/  HMMA.16816.F32.BF16 R68, R4.reuse, R8, R68 ;  /* 0x000000080444723c */ /* 0x044fec0000041844 */
[C---:B------:R-:W-:Y:S01]  /*6af0*/  HMMA.16816.F32.BF16 R72, R4.reuse, R10, R72 ;  /* 0x0000000a0448723c */ /* 0x040fe20000041848 */
[----:B------:R-:W2:Y:S01]  /*6b00*/  LDSM.16.MT88.4 R8, [R148+0x8000] ;  /* 0x008000009408783b */ /* 0x000ea20000004200 */
[----:B------:R-:W4:Y:S04]  /*6b10*/  MUFU.EX2 R42, R44 ;  /* 0x0000002c002a7308 */ /* 0x000f280000000800 */
[C---:B-----5:R-:W-:Y:S04]  /*6b20*/  HMMA.16816.F32.BF16 R96, R4.reuse, R12, R96 ;  /* 0x0000000c0460723c */ /* 0x060fe80000041860 */
[----:B------:R-:W-:Y:S02]  /*6b30*/  MUFU.EX2 R41, R41 ;  /* 0x0000002900297308 */ /* 0x000fe40000000800 */
[C---:B------:R-:W-:Y:S01]  /*6b40*/  HMMA.16816.F32.BF16 R92, R4.reuse, R14, R92 ;  /* 0x0000000e045c723c */ /* 0x040fe2000004185c */
[----:B------:R-:W5:Y:S05]  /*6b50*/  LDSM.16.MT88.4 R12, [R149+0x8000] ;  /* 0x00800000950c783b */ /* 0x000f6a0000004200 */
[----:B------:R-:W-:Y:S08]  /*6b60*/  MUFU.EX2 R32, R27 ;  /* 0x0000001b00207308 */ /* 0x000ff00000000800 */
[----:B------:R-:W-:Y:S08]  /*6b70*/  MUFU.EX2 R33, R33 ;  /* 0x0000002100217308 */ /* 0x000ff00000000800 */
[----:B------:R-:W-:Y:S01]  /*6b80*/  MUFU.EX2 R30, R30 ;  /* 0x0000001e001e7308 */ /* 0x000fe20000000800 */
[C---:B--2---:R-:W-:Y:S06]  /*6b90*/  HMMA.16816.F32.BF16 R84, R4.reuse, R8, R84 ;  /* 0x000000080454723c */ /* 0x044fec0000041854 */
[C---:B------:R-:W-:Y:S01]  /*6ba0*/  HMMA.16816.F32.BF16 R88, R4.reuse, R10, R88 ;  /* 0x0000000a0458723c */ /* 0x040fe20000041858 */
[----:B------:R-:W2:Y:S05]  /*6bb0*/  LDSM.16.MT88.4 R8, [R152+0x8800] ;  /* 0x008800009808783b */ /* 0x000eaa0000004200 */
[C---:B-----5:R-:W-:Y:S06]  /*6bc0*/  HMMA.16816.F32.BF16 R76, R4.reuse, R12, R76 ;  /* 0x0000000c044c723c */ /* 0x060fec000004184c */
[----:B------:R-:W-:Y:S01]  /*6bd0*/  HMMA.16816.F32.BF16 R80, R4, R14, R80 ;  /* 0x0000000e0450723c */ /* 0x000fe20000041850 */
[----:B------:R-:W5:Y:S06]  /*6be0*/  LDSM.16.MT88.4 R12, [R149+0x8800] ;  /* 0x00880000950c783b */ /* 0x000f6c0000004200 */
[----:B------:R-:W-:-:S02]  /*6bf0*/  F2FP.BF16.F32.PACK_AB R4, R125, R110 ;  /* 0x0000006e7d04723e */ /* 0x000fc400000010ff */
[----:B------:R-:W-:Y:S02]  /*6c00*/  F2FP.BF16.F32.PACK_AB R5, R53, R134 ;  /* 0x000000863505723e */ /* 0x000fe400000010ff */
[----:B------:R-:W-:Y:S02]  /*6c10*/  F2FP.BF16.F32.PACK_AB R6, R51, R106 ;  /* 0x0000006a3306723e */ /* 0x000fe400000010ff */
[----:B---3--:R-:W-:-:S07]  /*6c20*/  F2FP.BF16.F32.PACK_AB R7, R50, R127 ;  /* 0x0000007f3207723e */ /* 0x008fce00000010ff */
[C---:B------:R-:W-:Y:S06]  /*6c30*/  HMMA.16816.F32.BF16 R68, R4.reuse, R16, R68 ;  /* 0x000000100444723c */ /* 0x040fec0000041844 */
[C---:B------:R-:W-:Y:S01]  /*6c40*/  HMMA.16816.F32.BF16 R72, R4.reuse, R18, R72 ;  /* 0x000000120448723c */ /* 0x040fe20000041848 */
[----:B------:R-:W-:Y:S05]  /*6c50*/  LDSM.16.MT88.4 R16, [R152+0x9000] ;  /* 0x009000009810783b */ /* 0x000fea0000004200 */
[C---:B--2---:R-:W-:Y:S06]  /*6c60*/  HMMA.16816.F32.BF16 R96, R4.reuse, R8, R96 ;  /* 0x000000080460723c */ /* 0x044fec0000041860 */
[C---:B------:R-:W-:Y:S01]  /*6c70*/  HMMA.16816.F32.BF16 R92, R4.reuse, R10, R92 ;  /* 0x0000000a045c723c */ /* 0x040fe2000004185c */
[----:B------:R-:W2:Y:S05]  /*6c80*/  LDSM.16.MT88.4 R8, [R148+0x8800] ;  /* 0x008800009408783b */ /* 0x000eaa0000004200 */
[C---:B-----5:R-:W-:Y:S06]  /*6c90*/  HMMA.16816.F32.BF16 R76, R4.reuse, R12, R76 ;  /* 0x0000000c044c723c */ /* 0x060fec000004184c */
[C---:B------:R-:W-:Y:S01]  /*6ca0*/  HMMA.16816.F32.BF16 R80, R4.reuse, R14, R80 ;  /* 0x0000000e0450723c */ /* 0x040fe20000041850 */
[----:B------:R-:W3:Y:S05]  /*6cb0*/  LDSM.16.MT88.4 R12, [R150+0x9000] ;  /* 0x00900000960c783b */ /* 0x000eea0000004200 */
[C---:B--2---:R-:W-:Y:S06]  /*6cc0*/  HMMA.16816.F32.BF16 R84, R4.reuse, R8, R84 ;  /* 0x000000080454723c */ /* 0x044fec0000041854 */
[----:B------:R-:W-:Y:S01]  /*6cd0*/  HMMA.16816.F32.BF16 R88, R4, R10, R88 ;  /* 0x0000000a0458723c */ /* 0x000fe20000041858 */
[----:B------:R-:W-:Y:S01]  /*6ce0*/  FFMA.FTZ R9, R40, UR12, -R29 ;  /* 0x0000000c28097c23 */ /* 0x000fe2000801081d */
[----:B------:R-:W-:Y:S01]  /*6cf0*/  FADD.FTZ R8, R38, R47 ;  /* 0x0000002f26087221 */ /* 0x000fe20000010000 */
[----:B------:R-:W-:Y:S01]  /*6d00*/  FFMA.FTZ R40, R25, UR12, -R36 ;  /* 0x0000000c19287c23 */ /* 0x000fe20008010824 */
[----:B------:R-:W-:Y:S01]  /*6d10*/  FADD.FTZ R25, R35, R46 ;  /* 0x0000002e23197221 */ /* 0x000fe20000010000 */
[----:B------:R4:W2:Y:S01]  /*6d20*/  MUFU.EX2 R38, R9 ;  /* 0x0000000900267308 */ /* 0x0008a20000000800 */
[----:B------:R-:W-:Y:S01]  /*6d30*/  FADD.FTZ R37, R37, R8 ;  /* 0x0000000825257221 */ /* 0x000fe20000010000 */
[----:B------:R-:W-:Y:S01]  /*6d40*/  F2FP.BF16.F32.PACK_AB R8, R45, R60 ;  /* 0x0000003c2d08723e */ /* 0x000fe200000010ff */
[----:B------:R-:W5:Y:S01]  /*6d50*/  LDSM.16.MT88.4 R4, [R149+0x9000] ;  /* 0x009000009504783b */ /* 0x000f620000004200 */
[----:B-1----:R-:W-:Y:S01]  /*6d60*/  F2FP.BF16.F32.PACK_AB R10, R52, R31 ;  /* 0x0000001f340a723e */ /* 0x002fe200000010ff */
[----:B------:R-:W-:Y:S01]  /*6d70*/  FADD.FTZ R36, R34, R37 ;  /* 0x0000002522247221 */ /* 0x000fe20000010000 */
[----:B------:R-:W-:-:S02]  /*6d80*/  FFMA.FTZ R37, R20, UR12, -R29 ;  /* 0x0000000c14257c23 */ /* 0x000fc4000801081d */
[----:B------:R-:W1:Y:S08]  /*6d90*/  MUFU.EX2 R35, R40 ;  /* 0x0000002800237308 */ /* 0x000e700000000800 */
[----:B------:R-:W-:Y:S01]  /*6da0*/  MUFU.EX2 R34, R39 ;  /* 0x0000002700227308 */ /* 0x000fe20000000800 */
[----:B----4-:R-:W-:Y:S02]  /*6db0*/  F2FP.BF16.F32.PACK_AB R9, R42, R43 ;  /* 0x0000002b2a09723e */ /* 0x010fe400000010ff */
[----:B--2---:R-:W-:-:S05]  /*6dc0*/  F2FP.BF16.F32.PACK_AB R11, R38, R41 ;  /* 0x00000029260b723e */ /* 0x004fca00000010ff */
[----:B------:R-:W-:Y:S02]  /*6dd0*/  MUFU.EX2 R37, R37 ;  /* 0x0000002500257308 */ /* 0x000fe40000000800 */
[C---:B------:R-:W-:Y:S06]  /*6de0*/  HMMA.16816.F32.BF16 R96, R8.reuse, R16, R96 ;  /* 0x000000100860723c */ /* 0x040fec0000041860 */
[C---:B------:R-:W-:Y:S01]  /*6df0*/  HMMA.16816.F32.BF16 R92, R8.reuse, R18, R92 ;  /* 0x00000012085c723c */ /* 0x040fe2000004185c */
[----:B------:R-:W-:Y:S01]  /*6e00*/  FADD.FTZ R16, R24, R25 ;  /* 0x0000001918107221 */ /* 0x000fe20000010000 */
[--C-:B------:R-:W-:Y:S01]  /*6e10*/  FFMA.FTZ R17, R22, UR12, -R29.reuse ;  /* 0x0000000c16117c23 */ /* 0x100fe2000801081d */
[----:B------:R-:W2:Y:S01]  /*6e20*/  LDSM.16.MT88.4 R24, [R148+0x9000] ;  /* 0x009000009418783b */ /* 0x000ea20000004200 */
[----:B------:R-:W-:Y:S01]  /*6e30*/  FFMA.FTZ R29, R28, UR12, -R29 ;  /* 0x0000000c1c1d7c23 */ /* 0x000fe2000801081d */
[----:B------:R-:W-:Y:S01]  /*6e40*/  FADD.FTZ R16, R21, R16 ;  /* 0x0000001015107221 */ /* 0x000fe20000010000 */
[----:B---3--:R-:W-:Y:S01]  /*6e50*/  HMMA.16816.F32.BF16 R68, R8, R12, R68 ;  /* 0x0000000c0844723c */ /* 0x008fe20000041844 */
[----:B------:R-:W-:-:S02]  /*6e60*/  FADD.FTZ R18, R23, R36 ;  /* 0x0000002417127221 */ /* 0x000fc40000010000 */
[----:B------:R-:W3:Y:S01]  /*6e70*/  LDSM.16.MT88.4 R20, [R152+0x9800] ;  /* 0x009800009814783b */ /* 0x000ee20000004200 */
[----:B------:R-:W-:Y:S01]  /*6e80*/  FADD.FTZ R57, R57, R16 ;  /* 0x0000001039397221 */ /* 0x000fe20000010000 */
[----:B------:R-:W4:Y:S01]  /*6e90*/  MUFU.EX2 R36, R17 ;  /* 0x0000001100247308 */ /* 0x000f220000000800 */
[----:B------:R-:W-:Y:S01]  /*6ea0*/  HMMA.16816.F32.BF16 R72, R8, R14, R72 ;  /* 0x0000000e0848723c */ /* 0x000fe20000041848 */
[----:B------:R-:W-:Y:S01]  /*6eb0*/  FADD.FTZ R13, R59, R18 ;  /* 0x000000123b0d7221 */ /* 0x000fe20000010000 */
[----:B------:R-:W-:-:S03]  /*6ec0*/  FADD.FTZ R54, R54, R57 ;  /* 0x0000003936367221 */ /* 0x000fc60000010000 */
[----:B------:R-:W-:Y:S01]  /*6ed0*/  FADD.FTZ R13, R58, R13 ;  /* 0x0000000d3a0d7221 */ /* 0x000fe20000010000 */
[----:B------:R-:W-:Y:S01]  /*6ee0*/  FADD.FTZ R55, R55, R54 ;  /* 0x0000003637377221 */ /* 0x000fe20000010000 */
[----:B------:R-:W2:Y:S01]  /*6ef0*/  MUFU.EX2 R29, R29 ;  /* 0x0000001d001d7308 */ /* 0x000ea20000000800 */
[C---:B-----5:R-:W-:Y:S01]  /*6f00*/  HMMA.16816.F32.BF16 R76, R8.reuse, R4, R76 ;  /* 0x00000004084c723c */ /* 0x060fe2000004184c */
[----:B------:R-:W-:Y:S01]  /*6f10*/  FADD.FTZ R56, R56, R13 ;  /* 0x0000000d38387221 */ /* 0x000fe20000010000 */
[----:B------:R-:W-:Y:S01]  /*6f20*/  FADD.FTZ R55, R48, R55 ;  /* 0x0000003730377221 */ /* 0x000fe20000010000 */
[----:B------:R-:W5:Y:S02]  /*6f30*/  LDSM.16.MT88.4 R12, [R149+0x9800] ;  /* 0x00980000950c783b */ /* 0x000f640000004200 */
[----:B------:R-:W-:Y:S01]  /*6f40*/  FADD.FTZ R49, R49, R56 ;  /* 0x0000003831317221 */ /* 0x000fe20000010000 */
[----:B------:R-:W-:Y:S01]  /*6f50*/  FADD.FTZ R126, R126, R55 ;  /* 0x000000377e7e7221 */ /* 0x000fe20000010000 */
[----:B------:R-:W-:Y:S01]  /*6f60*/  HMMA.16816.F32.BF16 R80, R8, R6, R80 ;  /* 0x000000060850723c */ /* 0x000fe20000041850 */
[----:B-1----:R-:W-:Y:S01]  /*6f70*/  F2FP.BF16.F32.PACK_AB R4, R35, R32 ;  /* 0x000000202304723e */ /* 0x002fe200000010ff */
[----:B------:R-:W-:Y:S01]  /*6f80*/  FADD.FTZ R128, R128, R49 ;  /* 0x0000003180807221 */ /* 0x000fe20000010000 */
[----:B------:R-:W-:Y:S01]  /*6f90*/  FADD.FTZ R107, R107, R126 ;  /* 0x0000007e6b6b7221 */ /* 0x000fe20000010000 */
[----:B----4-:R-:W-:Y:S01]  /*6fa0*/  F2FP.BF16.F32.PACK_AB R5, R37, R36 ;  /* 0x000000242505723e */ /* 0x010fe200000010ff */
[----:B------:R-:W1:Y:S01]  /*6fb0*/  LDSM.16.MT88.4 R16, [R150+0x9800] ;  /* 0x009800009610783b */ /* 0x000e620000004200 */
[----:B------:R-:W-:Y:S01]  /*6fc0*/  FADD.FTZ R109, R109, R128 ;  /* 0x000000806d6d7221 */ /* 0x000fe20000010000 */
[----:B------:R-:W-:Y:S01]  /*6fd0*/  FADD.FTZ R100, R100, R107 ;  /* 0x0000006b64647221 */ /* 0x000fe20000010000 */
[----:B------:R-:W-:-:S02]  /*6fe0*/  F2FP.BF16.F32.PACK_AB R6, R34, R33 ;  /* 0x000000212206723e */ /* 0x000fc400000010ff */
[----:B------:R-:W-:Y:S01]  /*6ff0*/  FADD.FTZ R102, R102, R109 ;  /* 0x0000006d66667221 */ /* 0x000fe20000010000 */
[----:B------:R-:W-:Y:S01]  /*7000*/  FADD.FTZ R100, R65, R100 ;  /* 0x0000006441647221 */ /* 0x000fe20000010000 */
[----:B--2---:R-:W-:Y:S02]  /*7010*/  F2FP.BF16.F32.PACK_AB R7, R29, R30 ;  /* 0x0000001e1d07723e */ /* 0x004fe400000010ff */
[----:B------:R-:W-:Y:S01]  /*7020*/  FADD.FTZ R67, R67, R102 ;  /* 0x0000006643437221 */ /* 0x000fe20000010000 */
[----:B------:R-:W-:Y:S01]  /*7030*/  FADD.FTZ R111, R111, R100 ;  /* 0x000000646f6f7221 */ /* 0x000fe20000010000 */
[----:B------:R-:W-:Y:S02]  /*7040*/  HMMA.16816.F32.BF16 R84, R8, R24, R84 ;  /* 0x000000180854723c */ /* 0x000fe40000041854 */
[----:B------:R-:W-:Y:S01]  /*7050*/  FADD.FTZ R132, R132, R67 ;  /* 0x0000004384847221 */ /* 0x000fe20000010000 */
[----:B------:R-:W-:-:S03]  /*7060*/  FADD.FTZ R108, R108, R111 ;  /* 0x0000006f6c6c7221 */ /* 0x000fc60000010000 */
[----:B------:R-:W-:Y:S01]  /*7070*/  HMMA.16816.F32.BF16 R88, R8, R26, R88 ;  /* 0x0000001a0858723c */ /* 0x000fe20000041858 */
[----:B------:R-:W2:Y:S01]  /*7080*/  LDSM.16.MT88.4 R8, [R148+0x9800] ;  /* 0x009800009408783b */ /* 0x000ea20000004200 */
[----:B------:R-:W-:-:S04]  /*7090*/  FADD.FTZ R103, R103, R132 ;  /* 0x0000008467677221 */ /* 0x000fc80000010000 */
[----:B---3--:R-:W-:Y:S01]  /*70a0*/  HMMA.16816.F32.BF16 R96, R4, R20, R96 ;  /* 0x000000140460723c */ /* 0x008fe20000041860 */
[----:B------:R-:W-:-:S04]  /*70b0*/  FADD.FTZ R130, R130, R103 ;  /* 0x0000006782827221 */ /* 0x000fc80000010000 */
[----:B------:R-:W-:Y:S01]  /*70c0*/  FADD.FTZ R101, R101, R130 ;  /* 0x0000008265657221 */ /* 0x000fe20000010000 */
[C---:B------:R-:W-:Y:S01]  /*70d0*/  HMMA.16816.F32.BF16 R92, R4.reuse, R22, R92 ;  /* 0x00000016045c723c */ /* 0x040fe2000004185c */
[----:B------:R-:W-:Y:S02]  /*70e0*/  FADD.FTZ R21, R105, R108 ;  /* 0x0000006c69157221 */ /* 0x000fe40000010000 */
[----:B------:R-:W-:Y:S02]  /*70f0*/  FADD.FTZ R110, R110, R101 ;  /* 0x000000656e6e7221 */ /* 0x000fe40000010000 */
[----:B------:R-:W-:Y:S01]  /*7100*/  FADD.FTZ R21, R104, R21 ;  /* 0x0000001568157221 */ /* 0x000fe20000010000 */
[----:B-----5:R-:W-:Y:S01]  /*7110*/  HMMA.16816.F32.BF16 R76, R4, R12, R76 ;  /* 0x0000000c044c723c */ /* 0x020fe2000004184c */
        /* <DEDUP_REMOVED lines=12> */
[----:B------:R-:W-:-:S04]  /*71e0*/  FADD.FTZ R43, R43, R50 ;  /* 0x000000322b2b7221 */ /* 0x000fc80000010000 */
[----:B------:R-:W-:Y:S01]  /*71f0*/  FADD.FTZ R42, R42, R43 ;  /* 0x0000002b2a2a7221 */ /* 0x000fe20000010000 */
[----:B--2---:R-:W-:Y:S03]  /*7200*/  HMMA.16816.F32.BF16 R84, R4, R8, R84 ;  /* 0x000000080454723c */ /* 0x004fe60000041854 */
        /* <DEDUP_REMOVED lines=29> */
[----:B------:R-:W-:Y:S02]  /*73e0*/  ISETP.GE.AND P2, PT, R14, RZ, PT ;  /* 0x000000ff0e00720c */ /* 0x000fe40003f46270 */
[----:B------:R-:W-:Y:S01]  /*73f0*/  LOP3.LUT R6, RZ, R5, RZ, 0x33, !PT ;  /* 0x00000005ff067212 */ /* 0x000fe200078e33ff */
        /* <DEDUP_REMOVED lines=35> */
[----:B------:R-:W-:-:S04]  /*7630*/  IMAD R5, R5, R118, RZ ;  /* 0x0000007605057224 */ /* 0x000fc800078e02ff */
[----:B------:R-:W-:Y:S02]  /*7640*/  IMAD R5, R6, R119, R5 ;  /* 0x0000007706057224 */ /* 0x000fe400078e0205 */
[----:B--2---:R-:W-:Y:S02]  /*7650*/  IMAD.IADD R4, R4, 0x1, -R9 ;  /* 0x0000000104047824 */ /* 0x004fe400078e0a09 */
[----:B------:R-:W-:-:S03]  /*7660*/  IMAD.WIDE.U32 R8, R6, R118, RZ ;  /* 0x0000007606087225 */ /* 0x000fc600078e00ff */
[----:B------:R-:W-:Y:S02]  /*7670*/  SHF.R.S32.HI R7, RZ, 0x1f, R4 ;  /* 0x0000001fff077819 */ /* 0x000fe40000011404 */
[----:B------:R-:W-:-:S03]  /*7680*/  IADD3 R9, R9, R5, RZ ;  /* 0x0000000509097210 */ /* 0x000fc60007ffe0ff */
[----:B------:R-:W-:-:S04]  /*7690*/  IMAD R7, R7, UR4, RZ ;  /* 0x0000000407077c24 */ /* 0x000fc8000f8e02ff */
[C---:B------:R-:W-:Y:S02]  /*76a0*/  IMAD R7, R4.reuse, UR5, R7 ;  /* 0x0000000504077c24 */ /* 0x040fe4000f8e0207 */
[----:B------:R-:W-:-:S04]  /*76b0*/  IMAD.WIDE.U32 R4, R4, UR4, R8 ;  /* 0x0000000404047c25 */ /* 0x000fc8000f8e0008 */
[----:B------:R-:W-:Y:S01]  /*76c0*/  IMAD.IADD R5, R5, 0x1, R7 ;  /* 0x0000000105057824 */ /* 0x000fe200078e0207 */
[----:B------:R-:W-:Y:S06]  /*76d0*/  BRA `(.L_x_6528) ;  /* 0x0000000000087947 */ /* 0x000fec0003800000 */
.L_x_6527:
[----:B------:R-:W-:-:S04]  /*76e0*/  LEA R4, -R118, RZ, 0x7 ;  /* 0x000000ff76047211 */ /* 0x000fc800078e39ff */
[----:B------:R-:W-:-:S07]  /*76f0*/  SHF.R.S32.HI R5, RZ, 0x1f, R4 ;  /* 0x0000001fff057819 */ /* 0x000fce0000011404 */
.L_x_6528:
        /* <DEDUP_REMOVED lines=8> */
[----:B------:R-:W-:Y:S01]  /*7780*/  @!P0 IMAD.MOV.U32 R114, RZ, RZ, R112 ;  /* 0x000000ffff728224 */ /* 0x000fe200078e0070 */
[----:B------:R-:W-:Y:S01]  /*7790*/  @!P0 IADD3.X R10, R5, R115, R162, P2, P1 ;  /* 0x00000073050a8210 */ /* 0x000fe200017e24a2 */
[C---:B------:R-:W-:Y:S01]  /*77a0*/  @!P0 IMAD.WIDE.U32 R12, R118.reuse, 0x50, R12 ;  /* 0x00000050760c8825 */ /* 0x040fe200078e000c */
[C---:B------:R-:W-:Y:S01]  /*77b0*/  @!P0 LEA R16, P3, R11.reuse, UR6, 0x1 ;  /* 0x000000060b108c11 */ /* 0x040fe2000f8608ff */
[----:B------:R-:W-:Y:S01]  /*77c0*/  @!PT LDS RZ, [RZ] ;  /* 0x00000000fffff984 */ /* 0x000fe20000000800 */
[----:B------:R-:W-:Y:S01]  /*77d0*/  @!PT LDS RZ, [RZ] ;  /* 0x00000000fffff984 */ /* 0x000fe20000000800 */
[----:B------:R-:W-:Y:S01]  /*77e0*/  @!PT LDS RZ, [RZ] ;  /* 0x00000000fffff984 */ /* 0x000fe20000000800 */
[----:B------:R-:W-:Y:S02]  /*77f0*/  @!P0 LDGSTS.E.BYPASS.LTC128B.128 [R165+0x6000], desc[UR10][R180.64] ;  /* 0x06000000b4a58fae */ /* 0x000fe4000b901d4a */
[----:B------:R-:W-:Y:S01]  /*7800*/  @!P0 IMAD.WIDE.U32 R14, R118, 0x30, R114 ;  /* 0x00000030760e8825 */ /* 0x000fe200078e0072 */
[C---:B------:R-:W-:Y:S01]  /*7810*/  @!P0 IADD3 R9, P1, R4.reuse, R12, RZ ;  /* 0x0000000c04098210 */ /* 0x040fe20007f3e0ff */
[----:B------:R-:W-:Y:S01]  /*7820*/  @P0 STS.128 [R165+0x6800], RZ ;  /* 0x006800ffa5000388 */ /* 0x000fe20000000c00 */
[----:B------:R-:W-:Y:S01]  /*7830*/  @!P0 LEA.HI.X R17, R11, UR7, R10, 0x1, P3 ;  /* 0x000000070b118c11 */ /* 0x000fe200098f0c0a */
[C---:B------:R-:W-:Y:S01]  /*7840*/  @!P0 IMAD R8, R119.reuse, 0x50, RZ ;  /* 0x0000005077088824 */ /* 0x040fe200078e02ff */
[----:B------:R-:W-:Y:S01]  /*7850*/  @!P0 IADD3 R7, P2, R4, R14, RZ ;  /* 0x0000000e04078210 */ /* 0x000fe20007f5e0ff */
[----:B------:R-:W-:Y:S01]  /*7860*/  @!P0 IMAD R6, R119, 0x30, RZ ;  /* 0x0000003077068824 */ /* 0x000fe200078e02ff */
[CC--:B------:R-:W-:Y:S01]  /*7870*/  @!P0 LEA R11, P3, R118.reuse, R112.reuse, 0x5 ;  /* 0x00000070760b8211 */ /* 0x0c0fe200078628ff */
[----:B------:R-:W-:Y:S01]  /*7880*/  @!P0 IMAD.MOV.U32 R20, RZ, RZ, R112 ;  /* 0x000000ffff148224 */ /* 0x000fe200078e0070 */
[C---:B------:R-:W-:Y:S01]  /*7890*/  @!P0 IADD3.X R8, R5.reuse, R13, R8, P1, !PT ;  /* 0x0000000d05088210 */ /* 0x040fe20000ffe408 */
[--C-:B------:R-:W-:Y:S01]  /*78a0*/  @!P0 IMAD.MOV.U32 R21, RZ, RZ, R115.reuse ;  /* 0x000000ffff158224 */ /* 0x100fe200078e0073 */
[----:B------:R-:W-:Y:S01]  /*78b0*/  @!P0 IADD3.X R6, R5, R15, R6, P2, !PT ;  /* 0x0000000f05068210 */ /* 0x000fe200017fe406 */
[----:B------:R-:W-:Y:S01]  /*78c0*/  @!P0 IMAD.MOV.U32 R18, RZ, RZ, R112 ;  /* 0x000000ffff128224 */ /* 0x000fe200078e0070 */
[----:B------:R-:W-:Y:S01]  /*78d0*/  @!P0 LEA R13, P1, R118, R112, 0x6 ;  /* 0x00000070760d8211 */ /* 0x000fe200078230ff */
[----:B------:R-:W-:Y:S01]  /*78e0*/  @!P0 IMAD.MOV.U32 R19, RZ, RZ, R115 ;  /* 0x000000ffff138224 */ /* 0x000fe200078e0073 */
[----:B------:R-:W-:Y:S01]  /*78f0*/  @!P0 IADD3 R11, P2, R4, R11, RZ ;  /* 0x0000000b040b8210 */ /* 0x000fe20007f5e0ff */
[C---:B------:R-:W-:Y:S01]  /*7900*/  @!P0 IMAD.WIDE.U32 R20, R118.reuse, 0x60, R20 ;  /* 0x0000006076148825 */ /* 0x040fe200078e0014 */
[CCC-:B------:R-:W-:Y:S01]  /*7910*/  @!P0 LEA.HI.X R12, R118.reuse, R115.reuse, R119.reuse, 0x5, P3 ;  /* 0x00000073760c8211 */ /* 0x1c0fe200018f2c77 */
[----:B------:R-:W-:Y:S01]  /*7920*/  @!PT LDS RZ, [RZ] ;  /* 0x00000000fffff984 */ /* 0x000fe20000000800 */
[----:B------:R-:W-:Y:S01]  /*7930*/  @!PT LDS RZ, [RZ] ;  /* 0x00000000fffff984 */ /* 0x000fe20000000800 */
[----:B------:R-:W-:Y:S01]  /*7940*/  @!PT LDS RZ, [RZ] ;  /* 0x00000000fffff984 */ /* 0x000fe20000000800 */
[----:B------:R-:W-:Y:S01]  /*7950*/  @!P0 LDGSTS.E.BYPASS.LTC128B.128 [R165+0x6800], desc[UR10][R16.64] ;  /* 0x0680000010a58fae */ /* 0x000fe2000b901d4a */
[----:B------:R-:W-:Y:S01]  /*7960*/  @!P0 LEA.HI.X R114, R118, R115, R119, 0x6, P1 ;  /* 0x0000007376728211 */ /* 0x000fe200008f3477 */
[----:B------:R-:W-:Y:S01]  /*7970*/  @!P0 IMAD R10, R119, 0x60, RZ ;  /* 0x00000060770a8824 */ /* 0x000fe200078e02ff */
[----:B------:R-:W-:Y:S01]  /*7980*/  @!P0 IADD3 R13, P1, R4, R13, RZ ;  /* 0x0000000d040d8210 */ /* 0x000fe20007f3e0ff */
[----:B------:R-:W-:Y:S01]  /*7990*/  @!P0 IMAD.WIDE.U32 R18, R118, 0x70, R18 ;  /* 0x0000007076128825 */ /* 0x000fe200078e0012 */
[----:B------:R-:W-:Y:S03]  /*79a0*/  @P0 STS.128 [R165+0x7000], RZ ;  /* 0x007000ffa5000388 */ /* 0x000fe60000000c00 */
[----:B------:R-:W-:Y:S01]  /*79b0*/  @!P0 IMAD.X R12, R5, 0x1, R12, P2 ;  /* 0x00000001050c8824 */ /* 0x000fe200010e060c */
[C---:B------:R-:W-:Y:S01]  /*79c0*/  @!P0 IADD3 R15, P2, R4.reuse, R20, RZ ;  /* 0x00000014040f8210 */ /* 0x040fe20007f5e0ff */
[----:B------:R-:W-:Y:S01]  /*79d0*/  @!P0 IMAD R14, R119, 0x70, RZ ;  /* 0x00000070770e8824 */ /* 0x000fe200078e02ff */
[----:B------:R-:W-:Y:S01]  /*79e0*/  @!P0 LEA R20, P4, R11, UR6, 0x1 ;  /* 0x000000060b148c11 */ /* 0x000fe2000f8808ff */
[----:B------:R-:W-:Y:S01]  /*79f0*/  @!P0 IMAD.X R114, R5, 0x1, R114, P1 ;  /* 0x0000000105728824 */ /* 0x000fe200008e0672 */
[----:B------:R-:W-:-:S02]  /*7a00*/  @!P0 IADD3 R4, P1, R4, R18, RZ ;  /* 0x0000001204048210 */ /* 0x000fc40007f3e0ff */
[----:B------:R-:W-:Y:S02]  /*7a10*/  @!P0 IADD3.X R10, R5, R10, R21, P2, !PT ;  /* 0x0000000a050a8210 */ /* 0x000fe400017fe415 */
[----:B------:R-:W-:Y:S02]  /*7a20*/  @!P0 LEA R18, P3, R13, UR6, 0x1 ;  /* 0x000000060d128c11 */ /* 0x000fe4000f8608ff */
[----:B------:R-:W-:Y:S02]  /*7a30*/  @!P0 LEA.HI.X R21, R11, UR7, R12, 0x1, P4 ;  /* 0x000000070b158c11 */ /* 0x000fe4000a0f0c0c */
[----:B------:R-:W-:Y:S02]  /*7a40*/  @!P0 LEA R22, P4, R7, UR6, 0x1 ;  /* 0x0000000607168c11 */ /* 0x000fe4000f8808ff */
[----:B------:R-:W-:Y:S01]  /*7a50*/  @!P0 IADD3.X R5, R5, R19, R14, P1, !PT ;  /* 0x0000001305058210 */ /* 0x000fe20000ffe40e */
[----:B------:R-:W-:Y:S01]  /*7a60*/  @!PT LDS RZ, [RZ] ;  /* 0x00000000fffff984 */ /* 0x000fe20000000800 */
[----:B------:R-:W-:Y:S01]  /*7a70*/  @!PT LDS RZ, [RZ] ;  /* 0x00000000fffff984 */ /* 0x000fe20000000800 */
[----:B------:R-:W-:Y:S01]  /*7a80*/  @!PT LDS RZ, [RZ] ;  /* 0x00000000fffff984 */ /* 0x000fe20000000800 */
[----:B------:R-:W-:Y:S01]  /*7a90*/  @!P0 LDGSTS.E.BYPASS.LTC128B.128 [R165+0x7000], desc[UR10][R20.64] ;  /* 0x0700000014a58fae */ /* 0x000fe2000b901d4a */
[----:B------:R-:W-:-:S02]  /*7aa0*/  @!P0 LEA.HI.X R19, R13, UR7, R114, 0x1, P3 ;  /* 0x000000070d138c11 */ /* 0x000fc400098f0c72 */
[----:B------:R-:W-:Y:S01]  /*7ab0*/  @!P0 LEA R32, P3, R9, UR6, 0x1 ;  /* 0x0000000609208c11 */ /* 0x000fe2000f8608ff */
[----:B------:R-:W-:Y:S01]  /*7ac0*/  @P0 STS.128 [R165+0x7800], RZ ;  /* 0x007800ffa5000388 */ /* 0x000fe20000000c00 */
[----:B------:R-:W-:Y:S02]  /*7ad0*/  @!P0 LEA.HI.X R23, R7, UR7, R6, 0x1, P4 ;  /* 0x0000000707178c11 */ /* 0x000fe4000a0f0c06 */
[----:B------:R-:W-:Y:S02]  /*7ae0*/  @!P0 LEA R26, P2, R15, UR6, 0x1 ;  /* 0x000000060f1a8c11 */ /* 0x000fe4000f8408ff */
        /* <DEDUP_REMOVED lines=32> */
[----:B------:R-:W5:Y:S04]  /*7cf0*/  LDSM.16.M88.4 R40, [R157+0x3000] ;  /* 0x003000009d28783b */ /* 0x000f680000000200 */
[----:B-1----:R-:W1:Y:S04]  /*7d00*/  LDSM.16.M88.4 R32, [R157+0x3800] ;  /* 0x003800009d20783b */ /* 0x002e680000000200 */
[----:B------:R-:W-:Y:S04]  /*7d10*/  LDSM.16.M88.4 R64, [R156] ;  /* 0x000000009c40783b */ /* 0x000fe80000000200 */
[----:B------:R-:W1:Y:S04]  /*7d20*/  LDSM.16.M88.4 R28, [R151+0x2000] ;  /* 0x00200000971c783b */ /* 0x000e680000000200 */
[----:B--2---:R-:W2:Y:S04]  /*7d30*/  LDSM.16.M88.4 R24, [R157+0x4000] ;  /* 0x004000009d18783b */ /* 0x004ea80000000200 */
[----:B------:R-:W2:Y:S04]  /*7d40*/  LDSM.16.M88.4 R20, [R151+0x2800] ;  /* 0x002800009714783b */ /* 0x000ea80000000200 */
[----:B------:R-:W2:Y:S04]  /*7d50*/  LDSM.16.M88.4 R60, [R151+0x3000] ;  /* 0x00300000973c783b */ /* 0x000ea80000000200 */
[----:B------:R-:W2:Y:S01]  /*7d60*/  LDSM.16.M88.4 R56, [R151+0x3800] ;  /* 0x003800009738783b */ /* 0x000ea20000000200 */
[C---:B---3--:R-:W-:Y:S03]  /*7d70*/  HMMA.16816.F32.BF16 R16, R108.reuse, R12, RZ ;  /* 0x0000000c6c10723c */ /* 0x048fe600000418ff */
[----:B------:R-:W3:Y:S04]  /*7d80*/  LDSM.16.M88.4 R112, [R157+0x4800] ;  /* 0x004800009d70783b */ /* 0x000ee80000000200 */
[----:B------:R-:W3:Y:S01]  /*7d90*/  LDSM.16.M88.4 R104, [R157+0x5000] ;  /* 0x005000009d68783b */ /* 0x000ee20000000200 */
[C---:B------:R-:W-:Y:S03]  /*7da0*/  HMMA.16816.F32.BF16 R12, R108.reuse, R14, RZ ;  /* 0x0000000e6c0c723c */ /* 0x040fe600000418ff */
[----:B------:R-:W3:Y:S03]  /*7db0*/  LDSM.16.M88.4 R100, [R157+0x5800] ;  /* 0x005800009d64783b */ /* 0x000ee60000000200 */
[C---:B----4-:R-:W-:Y:S01]  /*7dc0*/  HMMA.16816.F32.BF16 R8, R108.reuse, R4, RZ ;  /* 0x000000046c08723c */ /* 0x050fe200000418ff */
[----:B------:R-:W4:Y:S04]  /*7dd0*/  LDSM.16.M88.4 R52, [R151+0x4000] ;  /* 0x004000009734783b */ /* 0x000f280000000200 */
[----:B------:R-:W4:Y:S01]  /*7de0*/  LDSM.16.M88.4 R48, [R151+0x4800] ;  /* 0x004800009730783b */ /* 0x000f220000000200 */
[C---:B-----5:R-:W-:Y:S03]  /*7df0*/  HMMA.16816.F32.BF16 R44, R108.reuse, R40, RZ ;  /* 0x000000286c2c723c */ /* 0x060fe600000418ff */
[----:B------:R-:W0:Y:S03]  /*7e00*/  LDGDEPBAR ;  /* 0x00000000000079af */ /* 0x000e260000000000 */
[C---:B-1----:R-:W-:Y:S06]  /*7e10*/  HMMA.16816.F32.BF16 R36, R108.reuse, R32, RZ ;  /* 0x000000206c24723c */ /* 0x042fec00000418ff */
[----:B------:R-:W-:Y:S06]  /*7e20*/  HMMA.16816.F32.BF16 R4, R108, R6, RZ ;  /* 0x000000066c04723c */ /* 0x000fec00000418ff */
[C---:B------:R-:W-:Y:S06]  /*7e30*/  HMMA.16816.F32.BF16 R16, R64.reuse, R28, R16 ;  /* 0x0000001c4010723c */ /* 0x040fec0000041810 */
[----:B------:R-:W-:Y:S06]  /*7e40*/  HMMA.16816.F32.BF16 R12, R64, R30, R12 ;  /* 0x0000001e400c723c */ /* 0x000fec000004180c */
[C---:B------:R-:W-:Y:S06]  /*7e50*/  HMMA.16816.F32.BF16 R40, R108.reuse, R42, RZ ;  /* 0x0000002a6c28723c */ /* 0x040fec00000418ff */
[C---:B------:R-:W-:Y:S06]  /*7e60*/  HMMA.16816.F32.BF16 R32, R108.reuse, R34, RZ ;  /* 0x000000226c20723c */ /* 0x040fec00000418ff */
[C---:B--2---:R-:W-:Y:S06]  /*7e70*/  HMMA.16816.F32.BF16 R28, R108.reuse, R24, RZ ;  /* 0x000000186c1c723c */ /* 0x044fec00000418ff */
[----:B------:R-:W-:Y:S06]  /*7e80*/  HMMA.16816.F32.BF16 R24, R108, R26, RZ ;  /* 0x0000001a6c18723c */ /* 0x000fec00000418ff */
[C---:B------:R-:W-:Y:S06]  /*7e90*/  HMMA.16816.F32.BF16 R8, R64.reuse, R20, R8 ;  /* 0x000000144008723c */ /* 0x040fec0000041808 */
[C---:B------:R-:W-:Y:S06]  /*7ea0*/  HMMA.16816.F32.BF16 R4, R64.reuse, R22, R4 ;  /* 0x000000164004723c */ /* 0x040fec0000041804 */
[C---:B------:R-:W-:Y:S06]  /*7eb0*/  HMMA.16816.F32.BF16 R44, R64.reuse, R60, R44 ;  /* 0x0000003c402c723c */ /* 0x040fec000004182c */
[C---:B------:R-:W-:Y:S06]  /*7ec0*/  HMMA.16816.F32.BF16 R40, R64.reuse, R62, R40 ;  /* 0x0000003e4028723c */ /* 0x040fec0000041828 */
[C---:B------:R-:W-:Y:S06]  /*7ed0*/  HMMA.16816.F32.BF16 R36, R64.reuse, R56, R36 ;  /* 0x000000384024723c */ /* 0x040fec0000041824 */
[----:B------:R-:W-:Y:S06]  /*7ee0*/  HMMA.16816.F32.BF16 R32, R64, R58, R32 ;  /* 0x0000003a4020723c */ /* 0x000fec0000041820 */
        /* <DEDUP_REMOVED lines=9> */
[----:B------:R-:W2:Y:S05]  /*7f80*/  LDSM.16.M88.4 R52, [R151+0x5800] ;  /* 0x005800009734783b */ /* 0x000eaa0000000200 */
[C---:B------:R-:W-:Y:S06]  /*7f90*/  HMMA.16816.F32.BF16 R20, R64.reuse, R48, R20 ;  /* 0x000000304014723c */ /* 0x040fec0000041814 */
[C---:B------:R-:W-:Y:S01]  /*7fa0*/  HMMA.16816.F32.BF16 R112, R64.reuse, R50, R112 ;  /* 0x000000324070723c */ /* 0x040fe20000041870 */
[----:B------:R-:W-:Y:S05]  /*7fb0*/  LDSM.16.M88.4 R48, [R147] ;  /* 0x000000009330783b */ /* 0x000fea0000000200 */
[C---:B-1----:R-:W-:Y:S06]  /*7fc0*/  HMMA.16816.F32.BF16 R56, R64.reuse, R108, R56 ;  /* 0x0000006c4038723c */ /* 0x042fec0000041838 */
[C---:B------:R-:W-:Y:S01]  /*7fd0*/  HMMA.16816.F32.BF16 R104, R64.reuse, R110, R104 ;  /* 0x0000006e4068723c */ /* 0x040fe20000041868 */
[----:B------:R-:W-:Y:S05]  /*7fe0*/  LDSM.16.M88.4 R108, [R146] ;  /* 0x00000000926c783b */ /* 0x000fea0000000200 */
[C---:B--2---:R-:W-:Y:S06]  /*7ff0*/  HMMA.16816.F32.BF16 R60, R64.reuse, R52, R60 ;  /* 0x00000034403c723c */ /* 0x044fec000004183c */
        /* <DEDUP_REMOVED lines=20> */
[----:B------:R-:W-:Y:S05]  /*8140*/  LDSM.16.M88.4 R48, [R140+0x800] ;  /* 0x000800008c30783b */ /* 0x000fea0000000200 */
[C---:B-1----:R-:W-:Y:S06]  /*8150*/  HMMA.16816.F32.BF16 R60, R52.reuse, R64, R60 ;  /* 0x00000040343c723c */ /* 0x042fec000004183c */
[C---:B------:R-:W-:Y:S01]  /*8160*/  HMMA.16816.F32.BF16 R100, R52.reuse, R66, R100 ;  /* 0x000000423464723c */ /* 0x040fe20000041864 */
[----:B------:R-:W-:Y:S05]  /*8170*/  LDSM.16.M88.4 R64, [R140] ;  /* 0x000000008c40783b */ /* 0x000fea0000000200 */
[C---:B--2---:R-:W-:Y:S06]  /*8180*/  HMMA.16816.F32.BF16 R56, R52.reuse, R108, R56 ;  /* 0x0000006c3438723c */ /* 0x044fec0000041838 */
[----:B------:R-:W-:Y:S01]  /*8190*/  HMMA.16816.F32.BF16 R104, R52, R110, R104 ;  /* 0x0000006e3468723c */ /* 0x000fe20000041868 */
[----:B------:R-:W1:Y:S04]  /*81a0*/  LDSM.16.M88.4 R52, [R153] ;  /* 0x000000009934783b */ /* 0x000e680000000200 */
[----:B------:R-:W2:Y:S01]  /*81b0*/  LDSM.16.M88.4 R108, [R140+0x1000] ;  /* 0x001000008c6c783b */ /* 0x000ea20000000200 */
        /* <DEDUP_REMOVED lines=19> */
[C---:B------:R-:W-:Y:S06]  /*82f0*/  HMMA.16816.F32.BF16 R100, R52.reuse, R66, R100 ;  /* 0x000000423464723c */ /* 0x040fec0000041864 */
[C---:B--2---:R-:W-:Y:S06]  /*8300*/  HMMA.16816.F32.BF16 R56, R52.reuse, R108, R56 ;  /* 0x0000006c3438723c */ /* 0x044fec0000041838 */
[----:B------:R-:W-:Y:S07]  /*8310*/  HMMA.16816.F32.BF16 R104, R52, R110, R104 ;  /* 0x0000006e3468723c */ /* 0x000fee0000041868 */
[----:B------:R-:W-:-:S05]  /*8320*/  IMAD.SHL.U32 R52, R164, 0x80, RZ ;  /* 0x00000080a4347824 */ /* 0x000fca00078e00ff */
[C---:B------:R-:W-:Y:S02]  /*8330*/  LOP3.LUT R175, R52.reuse, R173, RZ, 0xfc, !PT ;  /* 0x000000ad34af7212 */ /* 0x040fe400078efcff */
[C-C-:B------:R-:W-:Y:S02]  /*8340*/  LOP3.LUT R49, R52.reuse, 0x8, R173.reuse, 0xfe, !PT ;  /* 0x0000000834317812 */ /* 0x140fe400078efead */
[----:B------:R-:W-:Y:S01]  /*8350*/  LOP3.LUT R51, R52, 0x10, R173, 0xfe, !PT ;  /* 0x0000001034337812 */ /* 0x000fe200078efead */
[----:B------:R-:W-:Y:S01]  /*8360*/  VIADD R50, R175, 0x1 ;  /* 0x00000001af327836 */ /* 0x000fe20000000000 */
[----:B------:R-:W-:Y:S01]  /*8370*/  BAR.SYNC.DEFER_BLOCKING 0x0 ;  /* 0x0000000000007b1d */ /* 0x000fe20000010000 */
[-C--:B------:R-:W-:Y:S01]  /*8380*/  ISETP.GE.AND P4, PT, R49, R124.reuse, PT ;  /* 0x0000007c3100720c */ /* 0x080fe20003f86270 */
[----:B------:R-:W-:Y:S01]  /*8390*/  VIADD R199, R175, 0x19 ;  /* 0x00000019afc77836 */ /* 0x000fe20000000000 */
[----:B------:R-:W-:Y:S02]  /*83a0*/  ISETP.GE.AND P5, PT, R49, R123, PT ;  /* 0x0000007b3100720c */ /* 0x000fe40003fa6270 */
[----:B------:R-:W-:-:S02]  /*83b0*/  ISETP.GE.AND P3, PT, R50, R124, PT ;  /* 0x0000007c3200720c */ /* 0x000fc40003f66270 */
[----:B------:R-:W-:Y:S02]  /*83c0*/  ISETP.GE.AND P2, PT, R50, R123, PT ;  /* 0x0000007b3200720c */ /* 0x000fe40003f46270 */
[----:B------:R-:W-:Y:S02]  /*83d0*/  I2FP.F32.S32 R50, R50 ;  /* 0x0000003200327245 */ /* 0x000fe40000201400 */
[----:B------:R-:W-:Y:S02]  /*83e0*/  I2FP.F32.S32 R49, R49 ;  /* 0x0000003100317245 */ /* 0x000fe40000201400 */
[----:B------:R-:W-:Y:S01]  /*83f0*/  LOP3.LUT R67, R52, 0x68, R173, 0xfe, !PT ;  /* 0x0000006834437812 */ /* 0x000fe200078efead */
[CC--:B------:R-:W-:Y:S01]  /*8400*/  FFMA.FTZ R48, R0.reuse, R50.reuse, R17 ;  /* 0x0000003200307223 */ /* 0x0c0fe20000010011 */
[C---:B------:R-:W-:Y:S01]  /*8410*/  FFMA.FTZ R19, R0.reuse, R50, R19 ;  /* 0x0000003200137223 */ /* 0x040fe20000010013 */
[CC--:B------:R-:W-:Y:S01]  /*8420*/  FFMA.FTZ R12, R0.reuse, R49.reuse, R12 ;  /* 0x00000031000c7223 */ /* 0x0c0fe2000001000c */
[----:B------:R-:W-:Y:S01]  /*8430*/  FFMA.FTZ R17, R0, R49, R14 ;  /* 0x0000003100117223 */ /* 0x000fe2000001000e */
[----:B------:R-:W-:Y:S01]  /*8440*/  VIADD R49, R175, 0x9 ;  /* 0x00000009af317836 */ /* 0x000fe20000000000 */
        /* <DEDUP_REMOVED lines=16> */
[----:B------:R-:W-:-:S02]  /*8550*/  LOP3.LUT R15, R52, 0x18, R173, 0xfe, !PT ;  /* 0x00000018340f7812 */ /* 0x000fc400078efead */
[----:B------:R-:W-:Y:S02]  /*8560*/  FSEL R8, R48, -INF , !P2 ;  /* 0xff80000030087808 */ /* 0x000fe40005000000 */
[----:B------:R-:W-:Y:S02]  /*8570*/  FSEL R13, R13, -INF , !P4 ;  /* 0xff8000000d0d7808 */ /* 0x000fe40006000000 */
[----:B------:R-:W-:Y:S02]  /*8580*/  FSEL R198, R198, -INF , !P3 ;  /* 0xff800000c6c67808 */ /* 0x000fe40005800000 */
[----:B------:R-:W-:Y:S02]  /*8590*/  FSEL R51, R51, -INF , !P5 ;  /* 0xff80000033337808 */ /* 0x000fe40006800000 */
[-C--:B------:R-:W-:Y:S02]  /*85a0*/  ISETP.GE.AND P2, PT, R15, R124.reuse, PT ;  /* 0x0000007c0f00720c */ /* 0x080fe40003f46270 */
[----:B------:R-:W-:-:S02]  /*85b0*/  ISETP.GE.AND P4, PT, R10, R124, PT ;  /* 0x0000007c0a00720c */ /* 0x000fc40003f86270 */
[-C--:B------:R-:W-:Y:S02]  /*85c0*/  ISETP.GE.AND P3, PT, R10, R123.reuse, PT ;  /* 0x0000007b0a00720c */ /* 0x080fe40003f66270 */
[----:B------:R-:W-:Y:S02]  /*85d0*/  ISETP.GE.AND P5, PT, R15, R123, PT ;  /* 0x0000007b0f00720c */ /* 0x000fe40003fa6270 */
[----:B------:R-:W-:Y:S02]  /*85e0*/  I2FP.F32.S32 R10, R10 ;  /* 0x0000000a000a7245 */ /* 0x000fe40000201400 */
[----:B------:R-:W-:-:S03]  /*85f0*/  I2FP.F32.S32 R15, R15 ;  /* 0x0000000f000f7245 */ /* 0x000fc60000201400 */
[CC--:B------:R-:W-:Y:S01]  /*8600*/  FFMA.FTZ R11, R0.reuse, R10.reuse, R11 ;  /* 0x0000000a000b7223 */ /* 0x0c0fe2000001000b */
[C---:B------:R-:W-:Y:S01]  /*8610*/  FFMA.FTZ R200, R0.reuse, R10, R9 ;  /* 0x0000000a00c87223 */ /* 0x040fe20000010009 */
[CC--:B------:R-:W-:Y:S01]  /*8620*/  FFMA.FTZ R4, R0.reuse, R15.reuse, R4 ;  /* 0x0000000f00047223 */ /* 0x0c0fe20000010004 */
[----:B------:R-:W-:Y:S01]  /*8630*/  FFMA.FTZ R6, R0, R15, R6 ;  /* 0x0000000f00067223 */ /* 0x000fe20000010006 */
[----:B------:R-:W-:Y:S02]  /*8640*/  LOP3.LUT R9, R52, 0x20, R173, 0xfe, !PT ;  /* 0x0000002034097812 */ /* 0x000fe400078efead */
[----:B------:R-:W-:Y:S02]  /*8650*/  FSEL R49, R11, -INF , !P3 ;  /* 0xff8000000b317808 */ /* 0x000fe40005800000 */
[----:B------:R-:W-:Y:S01]  /*8660*/  FSEL R50, R4, -INF , !P2 ;  /* 0xff80000004327808 */ /* 0x000fe20005000000 */
[----:B------:R-:W-:Y:S01]  /*8670*/  VIADD R4, R175, 0x21 ;  /* 0x00000021af047836 */ /* 0x000fe20000000000 */
[----:B------:R-:W-:-:S02]  /*8680*/  FSEL R200, R200, -INF , !P4 ;  /* 0xff800000c8c87808 */ /* 0x000fc40006000000 */
[CC--:B------:R-:W-:Y:S02]  /*8690*/  ISETP.GE.AND P3, PT, R199.reuse, R124.reuse, PT ;  /* 0x0000007cc700720c */ /* 0x0c0fe40003f66270 */
[----:B------:R-:W-:Y:S02]  /*86a0*/  ISETP.GE.AND P2, PT, R199, R123, PT ;  /* 0x0000007bc700720c */ /* 0x000fe40003f46270 */
[----:B------:R-:W-:Y:S02]  /*86b0*/  FSEL R197, R6, -INF , !P5 ;  /* 0xff80000006c57808 */ /* 0x000fe40006800000 */
[C---:B------:R-:W-:Y:S02]  /*86c0*/  ISETP.GE.AND P4, PT, R9.reuse, R124, PT ;  /* 0x0000007c0900720c */ /* 0x040fe40003f86270 */
[----:B------:R-:W-:Y:S02]  /*86d0*/  I2FP.F32.S32 R199, R199 ;  /* 0x000000c700c77245 */ /* 0x000fe40000201400 */
[----:B------:R-:W-:-:S02]  /*86e0*/  ISETP.GE.AND P5, PT, R9, R123, PT ;  /* 0x0000007b0900720c */ /* 0x000fc40003fa6270 */
[----:B------:R-:W-:Y:S01]  /*86f0*/  I2FP.F32.S32 R9, R9 ;  /* 0x0000000900097245 */ /* 0x000fe20000201400 */
[CC--:B------:R-:W-:Y:S01]  /*8700*/  FFMA.FTZ R5, R0.reuse, R199.reuse, R5 ;  /* 0x000000c700057223 */ /* 0x0c0fe20000010005 */
[----:B------:R-:W-:Y:S01]  /*8710*/  FFMA.FTZ R199, R0, R199, R7 ;  /* 0x000000c700c77223 */ /* 0x000fe20000010007 */
[----:B------:R-:W-:Y:S02]  /*8720*/  LOP3.LUT R7, R52, 0x28, R173, 0xfe, !PT ;  /* 0x0000002834077812 */ /* 0x000fe400078efead */
[CC--:B------:R-:W-:Y:S01]  /*8730*/  FFMA.FTZ R44, R0.reuse, R9.reuse, R44 ;  /* 0x00000009002c7223 */ /* 0x0c0fe2000001002c */
[----:B------:R-:W-:Y:S01]  /*8740*/  FFMA.FTZ R46, R0, R9, R46 ;  /* 0x00000009002e7223 */ /* 0x000fe2000001002e */
[----:B------:R-:W-:Y:S02]  /*8750*/  FSEL R48, R5, -INF , !P3 ;  /* 0xff80000005307808 */ /* 0x000fe40005800000 */
[----:B------:R-:W-:Y:S02]  /*8760*/  FSEL R199, R199, -INF , !P2 ;  /* 0xff800000c7c77808 */ /* 0x000fe40005000000 */
[----:B------:R-:W-:-:S02]  /*8770*/  FSEL R136, R44, -INF , !P4 ;  /* 0xff8000002c887808 */ /* 0x000fc40006000000 */
[----:B------:R-:W-:Y:S02]  /*8780*/  FSEL R137, R46, -INF , !P5 ;  /* 0xff8000002e897808 */ /* 0x000fe40006800000 */
[CC--:B------:R-:W-:Y:S02]  /*8790*/  ISETP.GE.AND P3, PT, R7.reuse, R124.reuse, PT ;  /* 0x0000007c0700720c */ /* 0x0c0fe40003f66270 */
[C---:B------:R-:W-:Y:S02]  /*87a0*/  ISETP.GE.AND P2, PT, R4.reuse, R124, PT ;  /* 0x0000007c0400720c */ /* 0x040fe40003f46270 */
[-C--:B------:R-:W-:Y:S02]  /*87b0*/  ISETP.GE.AND P4, PT, R4, R123.reuse, PT ;  /* 0x0000007b0400720c */ /* 0x080fe40003f86270 */
[----:B------:R-:W-:Y:S02]  /*87c0*/  ISETP.GE.AND P5, PT, R7, R123, PT ;  /* 0x0000007b0700720c */ /* 0x000fe40003fa6270 */
[----:B------:R-:W-:-:S02]  /*87d0*/  I2FP.F32.S32 R4, R4 ;  /* 0x0000000400047245 */ /* 0x000fc40000201400 */
[----:B------:R-:W-:Y:S02]  /*87e0*/  I2FP.F32.S32 R7, R7 ;  /* 0x0000000700077245 */ /* 0x000fe40000201400 */
[----:B------:R-:W-:Y:S01]  /*87f0*/  LOP3.LUT R5, R52, 0x30, R173, 0xfe, !PT ;  /* 0x0000003034057812 */ /* 0x000fe200078efead */
[CC--:B------:R-:W-:Y:S01]  /*8800*/  FFMA.FTZ R45, R0.reuse, R4.reuse, R45 ;  /* 0x00000004002d7223 */ /* 0x0c0fe2000001002d */
[C---:B------:R-:W-:Y:S01]  /*8810*/  FFMA.FTZ R47, R0.reuse, R4, R47 ;  /* 0x00000004002f7223 */ /* 0x040fe2000001002f */
[CC--:B------:R-:W-:Y:S01]  /*8820*/  FFMA.FTZ R40, R0.reuse, R7.reuse, R40 ;  /* 0x0000000700287223 */ /* 0x0c0fe20000010028 */
[----:B------:R-:W-:Y:S01]  /*8830*/  FFMA.FTZ R42, R0, R7, R42 ;  /* 0x00000007002a7223 */ /* 0x000fe2000001002a */
[----:B------:R-:W-:Y:S01]  /*8840*/  VIADD R4, R175, 0x29 ;  /* 0x00000029af047836 */ /* 0x000fe20000000000 */
[----:B------:R-:W-:Y:S02]  /*8850*/  FSEL R194, R45, -INF , !P2 ;  /* 0xff8000002dc27808 */ /* 0x000fe40005000000 */
[----:B------:R-:W-:-:S02]  /*8860*/  FSEL R191, R47, -INF , !P4 ;  /* 0xff8000002fbf7808 */ /* 0x000fc40006000000 */
[----:B------:R-:W-:Y:S02]  /*8870*/  FSEL R174, R40, -INF , !P3 ;  /* 0xff80000028ae7808 */ /* 0x000fe40005800000 */
[----:B------:R-:W-:Y:S02]  /*8880*/  FSEL R139, R42, -INF , !P5 ;  /* 0xff8000002a8b7808 */ /* 0x000fe40006800000 */
[CC--:B------:R-:W-:Y:S02]  /*8890*/  ISETP.GE.AND P2, PT, R5.reuse, R124.reuse, PT ;  /* 0x0000007c0500720c */ /* 0x0c0fe40003f46270 */
[C---:B------:R-:W-:Y:S02]  /*88a0*/  ISETP.GE.AND P4, PT, R4.reuse, R124, PT ;  /* 0x0000007c0400720c */ /* 0x040fe40003f86270 */
[-C--:B------:R-:W-:Y:S02]  /*88b0*/  ISETP.GE.AND P3, PT, R4, R123.reuse, PT ;  /* 0x0000007b0400720c */ /* 0x080fe40003f66270 */
[----:B------:R-:W-:-:S02]  /*88c0*/  ISETP.GE.AND P5, PT, R5, R123, PT ;  /* 0x0000007b0500720c */ /* 0x000fc40003fa6270 */
        /* <DEDUP_REMOVED lines=91> */
[CC--:B------:R-:W-:Y:S02]  /*8e80*/  ISETP.GE.AND P4, PT, R4.reuse, R124.reuse, PT ;  /* 0x0000007c0400720c */ /* 0x0c0fe40003f86270 */
[----:B------:R-:W-:Y:S02]  /*8e90*/  ISETP.GE.AND P3, PT, R4, R123, PT ;  /* 0x0000007b0400720c */ /* 0x000fe40003f66270 */
[----:B------:R-:W-:Y:S02]  /*8ea0*/  FSEL R119, R114, -INF , !P5 ;  /* 0xff80000072777808 */ /* 0x000fe40006800000 */
[----:B------:R-:W-:-:S02]  /*8eb0*/  ISETP.GE.AND P2, PT, R5, R124, PT ;  /* 0x0000007c0500720c */ /* 0x000fc40003f46270 */
[----:B------:R-:W-:Y:S02]  /*8ec0*/  I2FP.F32.S32 R4, R4 ;  /* 0x0000000400047245 */ /* 0x000fe40000201400 */
[----:B------:R-:W-:Y:S02]  /*8ed0*/  ISETP.GE.AND P5, PT, R5, R123, PT ;  /* 0x0000007b0500720c */ /* 0x000fe40003fa6270 */
[----:B------:R-:W-:Y:S01]  /*8ee0*/  I2FP.F32.S32 R5, R5 ;  /* 0x0000000500057245 */ /* 0x000fe20000201400 */
[CC--:B------:R-:W-:Y:S01]  /*8ef0*/  FFMA.FTZ R120, R0.reuse, R4.reuse, R113 ;  /* 0x0000000400787223 */ /* 0x0c0fe20000010071 */
[C---:B------:R-:W-:Y:S01]  /*8f00*/  FFMA.FTZ R113, R0.reuse, R4, R115 ;  /* 0x0000000400717223 */ /* 0x040fe20000010073 */
[----:B------:R-:W-:Y:S02]  /*8f10*/  VIADD R4, R175, 0x61 ;  /* 0x00000061af047836 */ /* 0x000fe40000000000 */
[CC--:B------:R-:W-:Y:S01]  /*8f20*/  FFMA.FTZ R56, R0.reuse, R5.reuse, R56 ;  /* 0x0000000500387223 */ /* 0x0c0fe20000010038 */
[----:B------:R-:W-:Y:S01]  /*8f30*/  FFMA.FTZ R58, R0, R5, R58 ;  /* 0x00000005003a7223 */ /* 0x000fe2000001003a */
[----:B------:R-:W-:Y:S01]  /*8f40*/  FSEL R113, R113, -INF , !P3 ;  /* 0xff80000071717808 */ /* 0x000fe20005800000 */
[----:B------:R-:W-:Y:S01]  /*8f50*/  VIADD R5, R175, 0x71 ;  /* 0x00000071af057836 */ /* 0x000fe20000000000 */
[----:B------:R-:W-:-:S02]  /*8f60*/  ISETP.GE.AND P3, PT, R4, R124, PT ;  /* 0x0000007c0400720c */ /* 0x000fc40003f66270 */
[----:B------:R-:W-:Y:S02]  /*8f70*/  FSEL R108, R56, -INF , !P2 ;  /* 0xff800000386c7808 */ /* 0x000fe40005000000 */
[-C--:B------:R-:W-:Y:S02]  /*8f80*/  ISETP.GE.AND P2, PT, R4, R123.reuse, PT ;  /* 0x0000007b0400720c */ /* 0x080fe40003f46270 */
[----:B------:R-:W-:Y:S02]  /*8f90*/  I2FP.F32.S32 R4, R4 ;  /* 0x0000000400047245 */ /* 0x000fe40000201400 */
[----:B------:R-:W-:Y:S02]  /*8fa0*/  FSEL R120, R120, -INF , !P4 ;  /* 0xff80000078787808 */ /* 0x000fe40006000000 */
[----:B------:R-:W-:Y:S01]  /*8fb0*/  FSEL R111, R58, -INF , !P5 ;  /* 0xff8000003a6f7808 */ /* 0x000fe20006800000 */
[C---:B------:R-:W-:Y:S01]  /*8fc0*/  FFMA.FTZ R57, R0.reuse, R4, R57 ;  /* 0x0000000400397223 */ /* 0x040fe20000010039 */
[C---:B------:R-:W-:Y:S01]  /*8fd0*/  ISETP.GE.AND P4, PT, R67.reuse, R124, PT ;  /* 0x0000007c4300720c */ /* 0x040fe20003f86270 */
[----:B------:R-:W-:Y:S01]  /*8fe0*/  FFMA.FTZ R59, R0, R4, R59 ;  /* 0x00000004003b7223 */ /* 0x000fe2000001003b */
[----:B------:R-:W-:Y:S01]  /*8ff0*/  ISETP.GE.AND P5, PT, R67, R123, PT ;  /* 0x0000007b4300720c */ /* 0x000fe20003fa6270 */
[----:B------:R-:W-:Y:S01]  /*9000*/  VIADD R4, R175, 0x69 ;  /* 0x00000069af047836 */ /* 0x000fe20000000000 */
[----:B------:R-:W-:-:S02]  /*9010*/  I2FP.F32.S32 R67, R67 ;  /* 0x0000004300437245 */ /* 0x000fc40000201400 */
[----:B------:R-:W-:Y:S02]  /*9020*/  FSEL R66, R57, -INF , !P3 ;  /* 0xff80000039427808 */ /* 0x000fe40005800000 */
[----:B------:R-:W-:Y:S01]  /*9030*/  FSEL R109, R59, -INF , !P2 ;  /* 0xff8000003b6d7808 */ /* 0x000fe20005000000 */
[CC--:B------:R-:W-:Y:S01]  /*9040*/  FFMA.FTZ R64, R0.reuse, R67.reuse, R104 ;  /* 0x0000004300407223 */ /* 0x0c0fe20000010068 */
[C---:B------:R-:W-:Y:S01]  /*9050*/  ISETP.GE.AND P3, PT, R55.reuse, R124, PT ;  /* 0x0000007c3700720c */ /* 0x040fe20003f66270 */
[----:B------:R-:W-:Y:S01]  /*9060*/  FFMA.FTZ R67, R0, R67, R106 ;  /* 0x0000004300437223 */ /* 0x000fe2000001006a */
[----:B------:R-:W-:Y:S02]  /*9070*/  ISETP.GE.AND P2, PT, R55, R123, PT ;  /* 0x0000007b3700720c */ /* 0x000fe40003f46270 */
[----:B------:R-:W-:Y:S02]  /*9080*/  I2FP.F32.S32 R65, R4 ;  /* 0x0000000400417245 */ /* 0x000fe40000201400 */
[----:B------:R-:W-:-:S02]  /*9090*/  I2FP.F32.S32 R55, R55 ;  /* 0x0000003700377245 */ /* 0x000fc40000201400 */
[----:B------:R-:W-:Y:S01]  /*90a0*/  FSEL R67, R67, -INF , !P5 ;  /* 0xff80000043437808 */ /* 0x000fe20006800000 */
[CC--:B------:R-:W-:Y:S01]  /*90b0*/  FFMA.FTZ R104, R0.reuse, R65.reuse, R105 ;  /* 0x0000004100687223 */ /* 0x0c0fe20000010069 */
[C---:B------:R-:W-:Y:S01]  /*90c0*/  FFMA.FTZ R65, R0.reuse, R65, R107 ;  /* 0x0000004100417223 */ /* 0x040fe2000001006b */
[----:B------:R-:W-:Y:S01]  /*90d0*/  FFMA.FTZ R54, R0, R55, R60 ;  /* 0x0000003700367223 */ /* 0x000fe2000001003c */
[----:B------:R-:W-:Y:S01]  /*90e0*/  ISETP.GE.AND P5, PT, R4, R123, PT ;  /* 0x0000007b0400720c */ /* 0x000fe20003fa6270 */
[----:B------:R-:W-:Y:S01]  /*90f0*/  FFMA.FTZ R55, R0, R55, R62 ;  /* 0x0000003700377223 */ /* 0x000fe2000001003e */
[----:B------:R-:W-:Y:S02]  /*9100*/  FSEL R64, R64, -INF , !P4 ;  /* 0xff80000040407808 */ /* 0x000fe40006000000 */
[----:B------:R-:W-:Y:S02]  /*9110*/  FSEL R65, R65, -INF , !P5 ;  /* 0xff80000041417808 */ /* 0x000fe40006800000 */
[----:B------:R-:W-:-:S02]  /*9120*/  FSEL R54, R54, -INF , !P3 ;  /* 0xff80000036367808 */ /* 0x000fc40005800000 */
[CC--:B------:R-:W-:Y:S02]  /*9130*/  ISETP.GE.AND P5, PT, R5.reuse, R124.reuse, PT ;  /* 0x0000007c0500720c */ /* 0x0c0fe40003fa6270 */
[----:B------:R-:W-:Y:S02]  /*9140*/  ISETP.GE.AND P3, PT, R5, R123, PT ;  /* 0x0000007b0500720c */ /* 0x000fe40003f66270 */
[----:B------:R-:W-:Y:S02]  /*9150*/  ISETP.GE.AND P4, PT, R4, R124, PT ;  /* 0x0000007c0400720c */ /* 0x000fe40003f86270 */
[----:B------:R-:W-:Y:S02]  /*9160*/  I2FP.F32.S32 R5, R5 ;  /* 0x0000000500057245 */ /* 0x000fe40000201400 */
[----:B------:R-:W-:Y:S02]  /*9170*/  LOP3.LUT R4, R52, 0x78, R173, 0xfe, !PT ;  /* 0x0000007834047812 */ /* 0x000fe400078efead */
[----:B------:R-:W-:Y:S01]  /*9180*/  FSEL R104, R104, -INF , !P4 ;  /* 0xff80000068687808 */ /* 0x000fe20006000000 */
[CC--:B------:R-:W-:Y:S01]  /*9190*/  FFMA.FTZ R61, R0.reuse, R5.reuse, R61 ;  /* 0x00000005003d7223 */ /* 0x0c0fe2000001003d */
[----:B------:R-:W-:Y:S01]  /*91a0*/  FSEL R55, R55, -INF , !P2 ;  /* 0xff80000037377808 */ /* 0x000fe20005000000 */
[----:B------:R-:W-:Y:S01]  /*91b0*/  FFMA.FTZ R53, R0, R5, R63 ;  /* 0x0000000500357223 */ /* 0x000fe2000001003f */
[----:B------:R-:W-:-:S02]  /*91c0*/  I2FP.F32.S32 R7, R4 ;  /* 0x0000000400077245 */ /* 0x000fc40000201400 */
[CC--:B------:R-:W-:Y:S02]  /*91d0*/  ISETP.GE.AND P4, PT, R4.reuse, R124.reuse, PT ;  /* 0x0000007c0400720c */ /* 0x0c0fe40003f86270 */
[----:B------:R-:W-:Y:S01]  /*91e0*/  ISETP.GE.AND P2, PT, R4, R123, PT ;  /* 0x0000007b0400720c */ /* 0x000fe20003f46270 */
[----:B------:R-:W-:Y:S02]  /*91f0*/  VIADD R4, R175, 0x79 ;  /* 0x00000079af047836 */ /* 0x000fe40000000000 */
[CC--:B------:R-:W-:Y:S01]  /*9200*/  FFMA.FTZ R60, R0.reuse, R7.reuse, R100 ;  /* 0x00000007003c7223 */ /* 0x0c0fe20000010064 */
[----:B------:R-:W-:Y:S01]  /*9210*/  FFMA.FTZ R46, R0, R7, R102 ;  /* 0x00000007002e7223 */ /* 0x000fe20000010066 */
[----:B------:R-:W-:Y:S02]  /*9220*/  FSEL R61, R61, -INF , !P5 ;  /* 0xff8000003d3d7808 */ /* 0x000fe40006800000 */
[----:B------:R-:W-:Y:S02]  /*9230*/  FSEL R53, R53, -INF , !P3 ;  /* 0xff80000035357808 */ /* 0x000fe40005800000 */
[----:B------:R-:W-:-:S02]  /*9240*/  ISETP.GE.AND P5, PT, R175, R124, PT ;  /* 0x0000007caf00720c */ /* 0x000fc40003fa6270 */
[----:B------:R-:W-:Y:S02]  /*9250*/  ISETP.GE.AND P3, PT, R175, R123, PT ;  /* 0x0000007baf00720c */ /* 0x000fe40003f66270 */
[----:B------:R-:W-:Y:S02]  /*9260*/  I2FP.F32.S32 R175, R175 ;  /* 0x000000af00af7245 */ /* 0x000fe40000201400 */
[----:B------:R-:W-:Y:S02]  /*9270*/  I2FP.F32.S32 R6, R4 ;  /* 0x0000000400067245 */ /* 0x000fe40000201400 */
[----:B------:R-:W-:Y:S01]  /*9280*/  FSEL R60, R60, -INF , !P4 ;  /* 0xff8000003c3c7808 */ /* 0x000fe20006000000 */
[----:B------:R-:W-:Y:S01]  /*9290*/  FFMA.FTZ R5, R0, R175, R18 ;  /* 0x000000af00057223 */ /* 0x000fe20000010012 */
[----:B------:R-:W-:Y:S01]  /*92a0*/  FSEL R46, R46, -INF , !P2 ;  /* 0xff8000002e2e7808 */ /* 0x000fe20005000000 */
[----:B------:R-:W-:Y:S01]  /*92b0*/  FFMA.FTZ R62, R0, R6, R101 ;  /* 0x00000006003e7223 */ /* 0x000fe20000010065 */
[----:B------:R-:W-:Y:S01]  /*92c0*/  ISETP.GE.AND P4, PT, R4, R124, PT ;  /* 0x0000007c0400720c */ /* 0x000fe20003f86270 */
[----:B------:R-:W-:Y:S01]  /*92d0*/  FFMA.FTZ R47, R0, R6, R103 ;  /* 0x00000006002f7223 */ /* 0x000fe20000010067 */
[----:B------:R-:W-:Y:S01]  /*92e0*/  ISETP.GE.AND P2, PT, R4, R123, PT ;  /* 0x0000007b0400720c */ /* 0x000fe20003f46270 */
[----:B------:R-:W-:Y:S01]  /*92f0*/  FFMA.FTZ R4, R0, R175, R16 ;  /* 0x000000af00047223 */ /* 0x000fe20000010010 */
[----:B------:R-:W-:-:S02]  /*9300*/  FSEL R5, R5, -INF , !P3 ;  /* 0xff80000005057808 */ /* 0x000fc40005800000 */
[----:B------:R-:W-:Y:S02]  /*9310*/  FSEL R62, R62, -INF , !P4 ;  /* 0xff8000003e3e7808 */ /* 0x000fe40006000000 */
[----:B------:R-:W-:Y:S02]  /*9320*/  FSEL R4, R4, -INF , !P5 ;  /* 0xff80000004047808 */ /* 0x000fe40006800000 */
[----:B------:R-:W-:Y:S01]  /*9330*/  FSEL R47, R47, -INF , !P2 ;  /* 0xff8000002f2f7808 */ /* 0x000fe20005000000 */
[----:B------:R-:W-:Y:S06]  /*9340*/  @!P1 BRA `(.L_x_6529) ;  /* 0x0000000800609947 */ /* 0x000fec0003800000 */
[----:B------:R-:W-:Y:S05]  /*9350*/  @!P6 BRA `(.L_x_6530) ;  /* 0x0000000000ece947 */ /* 0x000fea0003800000 */
[----:B------:R-:W1:Y:S01]  /*9360*/  LDC R7, c[0x0][0x380] ;  /* 0x0000e000ff077b82 */ /* 0x000e620000000800 */
[----:B------:R-:W-:Y:S01]  /*9370*/  IMAD.MOV.U32 R10, RZ, RZ, RZ ;  /* 0x000000ffff0a7224 */ /* 0x000fe200078e00ff */
[C---:B------:R-:W-:Y:S01]  /*9380*/  IADD3 R18, R52.reuse, -0x80, RZ ;  /* 0xffffff8034127810 */ /* 0x040fe20007ffe0ff */
[----:B------:R-:W-:Y:S01]  /*9390*/  ULDC.64 UR4, c[0x0][0x230] ;  /* 0x00008c0000047ab9 */ /* 0x000fe20000000a00 */
        /* <DEDUP_REMOVED lines=8> */
[----:B-1----:R-:W-:-:S05]  /*9420*/  IADD3 R9, RZ, -R11, RZ ;  /* 0x8000000bff097210 */ /* 0x002fca0007ffe0ff */
[----:B------:R-:W-:-:S04]  /*9430*/  IMAD R9, R9, R6, RZ ;  /* 0x0000000609097224 */ /* 0x000fc800078e02ff */
[----:B------:R-:W-:Y:S01]  /*9440*/  IMAD.HI.U32 R16, R11, R9, R10 ;  /* 0x000000090b107227 */ /* 0x000fe200078e000a */
[----:B------:R-:W-:Y:S02]  /*9450*/  IABS R10, R18 ;  /* 0x00000012000a7213 */ /* 0x000fe40000000000 */
[----:B------:R-:W-:-:S03]  /*9460*/  LOP3.LUT R18, R18, R7, RZ, 0x3c, !PT ;  /* 0x0000000712127212 */ /* 0x000fc600078e3cff */
        /* <DEDUP_REMOVED lines=42> */
.L_x_6530:
[----:B------:R-:W-:-:S04]  /*9710*/  LEA R7, -R116, RZ, 0x7 ;  /* 0x000000ff74077211 */ /* 0x000fc800078e39ff */
[----:B------:R-:W-:-:S07]  /*9720*/  SHF.R.S32.HI R6, RZ, 0x1f, R7 ;  /* 0x0000001fff067819 */ /* 0x000fce0000011407 */
.L_x_6531:
[C---:B------:R-:W-:Y:S01]  /*9730*/  @!P0 IADD3 R10, P2, P1, R7.reuse, R122, R161 ;  /* 0x0000007a070a8210 */ /* 0x040fe2000795e0a1 */
[----:B------:R-:W-:Y:S01]  /*9740*/  @!P0 IMAD.MOV.U32 R123, RZ, RZ, R121 ;  /* 0x000000ffff7b8224 */ /* 0x000fe200078e0079 */
[C---:B------:R-:W-:Y:S01]  /*9750*/  @!P0 LEA R22, P3, R7.reuse, R176, 0x1 ;  /* 0x000000b007168211 */ /* 0x040fe200078608ff */
[----:B------:R1:W-:Y:S01]  /*9760*/  @P0 STS.128 [R165+0x2000], RZ ;  /* 0x002000ffa5000388 */ /* 0x0003e20000000c00 */
[----:B------:R-:W-:Y:S01]  /*9770*/  @!P0 IADD3.X R9, R6, R121, R160, P2, P1 ;  /* 0x0000007906098210 */ /* 0x000fe200017e24a0 */
[----:B------:R-:W-:Y:S01]  /*9780*/  @!P0 IMAD.WIDE.U32 R20, R116, 0x30, R122 ;  /* 0x0000003074148825 */ /* 0x000fe200078e007a */
[C---:B------:R-:W-:Y:S01]  /*9790*/  @!P0 LEA R24, P1, R10.reuse, UR8, 0x1 ;  /* 0x000000080a188c11 */ /* 0x040fe2000f8208ff */
[----:B------:R-:W-:Y:S01]  /*97a0*/  BSSY B0, `(.L_x_6532) ;  /* 0x000004f000007945 */ /* 0x000fe20003800000 */
[----:B------:R-:W-:Y:S02]  /*97b0*/  @!P0 LEA.HI.X R23, R7, R177, R6, 0x1, P3 ;  /* 0x000000b107178211 */ /* 0x000fe400018f0c06 */
[----:B------:R-:W-:Y:S01]  /*97c0*/  @!P0 LEA.HI.X R25, R10, UR9, R9, 0x1, P1 ;  /* 0x000000090a198c11 */ /* 0x000fe200088f0c09 */
[----:B------:R-:W-:Y:S01]  /*97d0*/  @!P0 IMAD R9, R117, 0x30, RZ ;  /* 0x0000003075098824 */ /* 0x000fe200078e02ff */
[----:B------:R-:W-:Y:S01]  /*97e0*/  @!P0 LEA R10, P3, R116, R122, 0x5 ;  /* 0x0000007a740a8211 */ /* 0x000fe200078628ff */
[----:B------:R-:W-:Y:S01]  /*97f0*/  @!PT LDS RZ, [RZ] ;  /* 0x00000000fffff984 */ /* 0x000fe20000000800 */
[----:B------:R-:W-:Y:S01]  /*9800*/  @!PT LDS RZ, [RZ] ;  /* 0x00000000fffff984 */ /* 0x000fe20000000800 */
[----:B------:R-:W-:Y:S01]  /*9810*/  @!PT LDS RZ, [RZ] ;  /* 0x00000000fffff984 */ /* 0x000fe20000000800 */
[----:B------:R2:W-:Y:S01]  /*9820*/  @!P0 LDGSTS.E.BYPASS.LTC128B.128 [R165+0x2000], desc[UR10][R22.64] ;  /* 0x0200000016a58fae */ /* 0x0005e2000b901d4a */
[----:B------:R-:W-:-:S02]  /*9830*/  @!P0 IADD3 R15, P1, R7, R20, RZ ;  /* 0x00000014070f8210 */ /* 0x000fc40007f3e0ff */
[----:B------:R-:W-:Y:S01]  /*9840*/  @!P0 IADD3 R10, P2, R7, R10, RZ ;  /* 0x0000000a070a8210 */ /* 0x000fe20007f5e0ff */
[----:B------:R1:W-:Y:S01]  /*9850*/  @P0 STS.128 [R165+0x2800], RZ ;  /* 0x002800ffa5000388 */ /* 0x0003e20000000c00 */
[----:B------:R-:W-:Y:S02]  /*9860*/  @!P0 LEA.HI.X R11, R116, R121, R117, 0x5, P3 ;  /* 0x00000079740b8211 */ /* 0x000fe400018f2c75 */
[C---:B------:R-:W-:Y:S01]  /*9870*/  @!P0 IADD3.X R20, R6.reuse, R9, R21, P1, !PT ;  /* 0x0000000906148210 */ /* 0x040fe20000ffe415 */
[----:B------:R-:W-:Y:S01]  /*9880*/  @!PT LDS RZ, [RZ] ;  /* 0x00000000fffff984 */ /* 0x000fe20000000800 */
[----:B------:R-:W-:Y:S01]  /*9890*/  @!PT LDS RZ, [RZ] ;  /* 0x00000000fffff984 */ /* 0x000fe20000000800 */
[----:B------:R-:W-:Y:S01]  /*98a0*/  @!PT LDS RZ, [RZ] ;  /* 0x00000000fffff984 */ /* 0x000fe20000000800 */
[----:B------:R3:W-:Y:S02]  /*98b0*/  @!P0 LDGSTS.E.BYPASS.LTC128B.128 [R165+0x2800], desc[UR10][R24.64] ;  /* 0x0280000018a58fae */ /* 0x0007e4000b901d4a */
[----:B------:R-:W-:Y:S02]  /*98c0*/  @!P0 IMAD.X R11, R6, 0x1, R11, P2 ;  /* 0x00000001060b8824 */ /* 0x000fe400010e060b */
[----:B------:R1:W-:Y:S01]  /*98d0*/  @P0 STS.128 [R165+0x3000], RZ ;  /* 0x003000ffa5000388 */ /* 0x0003e20000000c00 */
[----:B--2---:R-:W-:-:S04]  /*98e0*/  @!P0 LEA R22, P1, R10, UR8, 0x1 ;  /* 0x000000080a168c11 */ /* 0x004fc8000f8208ff */
[----:B------:R-:W-:Y:S01]  /*98f0*/  @!P0 LEA.HI.X R23, R10, UR9, R11, 0x1, P1 ;  /* 0x000000090a178c11 */ /* 0x000fe200088f0c0b */
[----:B------:R-:W-:Y:S01]  /*9900*/  @!P0 IMAD R11, R117, 0x50, RZ ;  /* 0x00000050750b8824 */ /* 0x000fe200078e02ff */
[C---:B------:R-:W-:Y:S01]  /*9910*/  @!P0 LEA R26, P1, R15.reuse, UR8, 0x1 ;  /* 0x000000080f1a8c11 */ /* 0x040fe2000f8208ff */
[C---:B---3--:R-:W-:Y:S01]  /*9920*/  @!P0 IMAD.WIDE.U32 R24, R116.reuse, 0x50, R122 ;  /* 0x0000005074188825 */ /* 0x048fe200078e007a */
[C---:B------:R-:W-:Y:S01]  /*9930*/  @!P0 LEA R10, P2, R116.reuse, R122, 0x6 ;  /* 0x0000007a740a8211 */ /* 0x040fe200078430ff */
[----:B------:R-:W-:Y:S01]  /*9940*/  @!PT LDS RZ, [RZ] ;  /* 0x00000000fffff984 */ /* 0x000fe20000000800 */
[----:B------:R-:W-:Y:S01]  /*9950*/  @!PT LDS RZ, [RZ] ;  /* 0x00000000fffff984 */ /* 0x000fe20000000800 */
[----:B------:R-:W-:Y:S01]  /*9960*/  @!PT LDS RZ, [RZ] ;  /* 0x00000000fffff984 */ /* 0x000fe20000000800 */
[----:B------:R2:W-:Y:S01]  /*9970*/  @!P0 LDGSTS.E.BYPASS.LTC128B.128 [R165+0x3000], desc[UR10][R22.64] ;  /* 0x0300000016a58fae */ /* 0x0005e2000b901d4a */
[----:B------:R-:W-:Y:S01]  /*9980*/  @!P0 LEA.HI.X R27, R15, UR9, R20, 0x1, P1 ;  /* 0x000000090f1b8c11 */ /* 0x000fe200088f0c14 */
[C---:B------:R-:W-:Y:S01]  /*9990*/  @!P0 IMAD.WIDE.U32 R20, R116.reuse, 0x60, R122 ;  /* 0x0000006074148825 */ /* 0x040fe200078e007a */
[----:B------:R-:W-:Y:S01]  /*99a0*/  @!P0 IADD3 R16, P1, R7, R24, RZ ;  /* 0x0000001807108210 */ /* 0x000fe20007f3e0ff */
[----:B------:R1:W-:Y:S01]  /*99b0*/  @P0 STS.128 [R165+0x3800], RZ ;  /* 0x003800ffa5000388 */ /* 0x0003e20000000c00 */
[----:B------:R-:W-:Y:S01]  /*99c0*/  @!P0 LEA.HI.X R9, R116, R121, R117, 0x6, P2 ;  /* 0x0000007974098211 */ /* 0x000fe200010f3475 */
[----:B------:R-:W-:Y:S01]  /*99d0*/  @!P0 IMAD R15, R117, 0x60, RZ ;  /* 0x00000060750f8824 */ /* 0x000fe200078e02ff */
[----:B------:R-:W-:Y:S01]  /*99e0*/  @!P0 IADD3.X R11, R6, R11, R25, P1, !PT ;  /* 0x0000000b060b8210 */ /* 0x000fe20000ffe419 */
[----:B------:R-:W-:Y:S01]  /*99f0*/  @!PT LDS RZ, [RZ] ;  /* 0x00000000fffff984 */ /* 0x000fe20000000800 */
[----:B------:R-:W-:Y:S01]  /*9a00*/  @!PT LDS RZ, [RZ] ;  /* 0x00000000fffff984 */ /* 0x000fe20000000800 */
[----:B------:R-:W-:Y:S01]  /*9a10*/  @!PT LDS RZ, [RZ] ;  /* 0x00000000fffff984 */ /* 0x000fe20000000800 */
[----:B------:R1:W-:Y:S01]  /*9a20*/  @!P0 LDGSTS.E.BYPASS.LTC128B.128 [R165+0x3800], desc[UR10][R26.64] ;  /* 0x038000001aa58fae */ /* 0x0003e2000b901d4a */
[----:B------:R-:W-:-:S03]  /*9a30*/  @!P0 IADD3 R18, P1, R7, R20, RZ ;  /* 0x0000001407128210 */ /* 0x000fc60007f3e0ff */
[----:B------:R1:W-:Y:S01]  /*9a40*/  @P0 STS.128 [R165+0x4000], RZ ;  /* 0x004000ffa5000388 */ /* 0x0003e20000000c00 */
[----:B------:R-:W-:Y:S02]  /*9a50*/  @!P0 IADD3.X R15, R6, R15, R21, P1, !PT ;  /* 0x0000000f060f8210 */ /* 0x000fe40000ffe415 */
[----:B------:R-:W-:-:S05]  /*9a60*/  @!P0 IADD3 R10, P1, R7, R10, RZ ;  /* 0x0000000a070a8210 */ /* 0x000fca0007f3e0ff */
[----:B------:R-:W-:Y:S01]  /*9a70*/  @!P0 IMAD.X R9, R6, 0x1, R9, P1 ;  /* 0x0000000106098824 */ /* 0x000fe200008e0609 */
[----:B------:R-:W-:-:S04]  /*9a80*/  @!P0 LEA R20, P1, R10, UR8, 0x1 ;  /* 0x000000080a148c11 */ /* 0x000fc8000f8208ff */
[----:B------:R-:W-:Y:S02]  /*9a90*/  @!P0 LEA.HI.X R21, R10, UR9, R9, 0x1, P1 ;  /* 0x000000090a158c11 */ /* 0x000fe400088f0c09 */
[----:B------:R-:W-:-:S03]  /*9aa0*/  @!P0 LEA R10, P1, R16, UR8, 0x1 ;  /* 0x00000008100a8c11 */ /* 0x000fc6000f8208ff */
[----:B------:R-:W-:Y:S01]  /*9ab0*/  @!PT LDS RZ, [RZ] ;  /* 0x00000000fffff984 */ /* 0x000fe20000000800 */
[----:B------:R-:W-:Y:S01]  /*9ac0*/  @!PT LDS RZ, [RZ] ;  /* 0x00000000fffff984 */ /* 0x000fe20000000800 */
[----:B------:R-:W-:Y:S01]  /*9ad0*/  @!PT LDS RZ, [RZ] ;  /* 0x00000000fffff984 */ /* 0x000fe20000000800 */
[----:B------:R1:W-:Y:S01]  /*9ae0*/  @!P0 LDGSTS.E.BYPASS.LTC128B.128 [R165+0x4000], desc[UR10][R20.64] ;  /* 0x0400000014a58fae */ /* 0x0003e2000b901d4a */
[----:B------:R-:W-:Y:S02]  /*9af0*/  @!P0 LEA.HI.X R11, R16, UR9, R11, 0x1, P1 ;  /* 0x00000009100b8c11 */ /* 0x000fe400088f0c0b */
[C---:B--2---:R-:W-:Y:S01]  /*9b00*/  @!P0 LEA R22, P1, R18.reuse, UR8, 0x1 ;  /* 0x0000000812168c11 */ /* 0x044fe2000f8208ff */
        /* <DEDUP_REMOVED lines=24> */
.L_x_6533:
[----:B------:R-:W-:Y:S05]  /*9c90*/  BSYNC B0 ;  /* 0x0000000000007941 */ /* 0x000fea0003800000 */
.L_x_6532:
[----:B------:R-:W0:Y:S01]  /*9ca0*/  LDGDEPBAR ;  /* 0x00000000000079af */ /* 0x000e220000000000 */
[----:B------:R-:W-:-:S04]  /*9cb0*/  LEA R176, P0, R7, R176, 0x1 ;  /* 0x000000b007b07211 */ /* 0x000fc800078008ff */
[----:B------:R-:W-:-:S09]  /*9cc0*/  LEA.HI.X R177, R7, R177, R6, 0x1, P0 ;  /* 0x000000b107b17211 */ /* 0x000fd200000f0c06 */
.L_x_6529:
[----:B-1----:R-:W-:Y:S01]  /*9cd0*/  FMNMX.FTZ R10, R2, R5, !PT ;  /* 0x00000005020a7209 */ /* 0x002fe20007810000 */
        /* <DEDUP_REMOVED lines=68> */
[----:B------:R-:W3:Y:S01]  /*a120*/  SHFL.BFLY PT, R6, R9, 0x2, 0x1f ;  /* 0x0c401f0009067f89 */ /* 0x000ee200000e0000 */
[----:B-1----:R-:W-:Y:S02]  /*a130*/  FMNMX.FTZ R7, R10, R7, !PT ;  /* 0x000000070a077209 */ /* 0x002fe40007810000 */
[----:B---3--:R-:W-:-:S03]  /*a140*/  FMNMX.FTZ R6, R9, R6, !PT ;  /* 0x0000000609067209 */ /* 0x008fc60007810000 */
[----:B------:R-:W1:Y:S04]  /*a150*/  SHFL.BFLY PT, R44, R7, 0x1, 0x1f ;  /* 0x0c201f00072c7f89 */ /* 0x000e6800000e0000 */
[----:B------:R-:W3:Y:S01]  /*a160*/  SHFL.BFLY PT, R45, R6, 0x1, 0x1f ;  /* 0x0c201f00062d7f89 */ /* 0x000ee200000e0000 */
[----:B-1----:R-:W-:Y:S02]  /*a170*/  FMNMX.FTZ R44, R7, R44, !PT ;  /* 0x0000002c072c7209 */ /* 0x002fe40007810000 */
[----:B---3--:R-:W-:-:S03]  /*a180*/  FMNMX.FTZ R45, R6, R45, !PT ;  /* 0x0000002d062d7209 */ /* 0x008fc60007810000 */
[C---:B------:R-:W-:Y:S01]  /*a190*/  FMUL.FTZ R52, R44.reuse, UR12 ;  /* 0x0000000c2c347c20 */ /* 0x040fe20008410000 */
[----:B------:R-:W-:Y:S02]  /*a1a0*/  FSETP.NEU.FTZ.AND P0, PT, R44, -INF , PT ;  /* 0xff8000002c00780b */ /* 0x000fe40003f1d000 */
[C---:B------:R-:W-:Y:S01]  /*a1b0*/  FSETP.NEU.FTZ.AND P1, PT, R45.reuse, -INF , PT ;  /* 0xff8000002d00780b */ /* 0x040fe20003f3d000 */
[C---:B------:R-:W-:Y:S01]  /*a1c0*/  FMUL.FTZ R101, R45.reuse, UR12 ;  /* 0x0000000c2d657c20 */ /* 0x040fe20008410000 */
[----:B------:R-:W-:Y:S02]  /*a1d0*/  FSEL R52, R52, RZ, P0 ;  /* 0x000000ff34347208 */ /* 0x000fe40000000000 */
[----:B------:R-:W-:Y:S02]  /*a1e0*/  FSEL R184, R45, RZ, P1 ;  /* 0x000000ff2db87208 */ /* 0x000fe40000800000 */
[----:B------:R-:W-:Y:S01]  /*a1f0*/  FSEL R101, R101, RZ, P1 ;  /* 0x000000ff65657208 */ /* 0x000fe20000800000 */
[--C-:B------:R-:W-:Y:S01]  /*a200*/  FFMA.FTZ R17, R17, UR12, -R52.reuse ;  /* 0x0000000c11117c23 */ /* 0x100fe20008010834 */
[----:B------:R-:W-:Y:S01]  /*a210*/  FFMA.FTZ R175, R5, UR12, -R52 ;  /* 0x0000000c05af7c23 */ /* 0x000fe20008010834 */
[----:B------:R-:W-:Y:S01]  /*a220*/  FADD.FTZ R184, R3, -R184 ;  /* 0x800000b803b87221 */ /* 0x000fe20000010000 */
[--C-:B------:R-:W-:Y:S01]  /*a230*/  FFMA.FTZ R112, R19, UR12, -R52.reuse ;  /* 0x0000000c13707c23 */ /* 0x100fe20008010834 */
[----:B------:R1:W-:Y:S01]  /*a240*/  MUFU.EX2 R3, R17 ;  /* 0x0000001100037308 */ /* 0x0003e20000000800 */
[----:B------:R-:W-:Y:S01]  /*a250*/  FSEL R5, R44, RZ, P0 ;  /* 0x000000ff2c057208 */ /* 0x000fe20000000000 */
[--C-:B------:R-:W-:Y:S01]  /*a260*/  FFMA.FTZ R182, R4, UR12, -R101.reuse ;  /* 0x0000000c04b67c23 */ /* 0x100fe20008010865 */
[--C-:B------:R-:W-:Y:S01]  /*a270*/  FFMA.FTZ R115, R14, UR12, -R101.reuse ;  /* 0x0000000c0e737c23 */ /* 0x100fe20008010865 */
[--C-:B------:R-:W-:Y:S01]  /*a280*/  FFMA.FTZ R114, R12, UR12, -R101.reuse ;  /* 0x0000000c0c727c23 */ /* 0x100fe20008010865 */
[----:B------:R-:W-:Y:S01]  /*a290*/  FFMA.FTZ R63, R8, UR12, -R101 ;  /* 0x0000000c083f7c23 */ /* 0x000fe20008010865 */
[----:B------:R-:W-:Y:S01]  /*a2a0*/  FADD.FTZ R2, R2, -R5 ;  /* 0x8000000502027221 */ /* 0x000fe20000010000 */
[----:B------:R-:W-:Y:S01]  /*a2b0*/  FMUL.FTZ R184, R184, UR12 ;  /* 0x0000000cb8b87c20 */ /* 0x000fe20008410000 */
[----:B------:R-:W-:Y:S01]  /*a2c0*/  LDSM.16.MT88.4 R8, [R152+0x6000] ;  /* 0x006000009808783b */ /* 0x000fe20000004200 */
[----:B------:R-:W-:Y:S01]  /*a2d0*/  MUFU.EX2 R182, R182 ;  /* 0x000000b600b67308 */ /* 0x000fe20000000800 */
[----:B------:R-:W-:Y:S01]  /*a2e0*/  FMUL.FTZ R183, R2, UR12 ;  /* 0x0000000c02b77c20 */ /* 0x000fe20008410000 */
[--C-:B------:R-:W-:Y:S01]  /*a2f0*/  FFMA.FTZ R2, R13, UR12, -R52.reuse ;  /* 0x0000000c0d027c23 */ /* 0x100fe20008010834 */
[--C-:B------:R-:W-:Y:S01]  /*a300*/  FFMA.FTZ R100, R50, UR12, -R101.reuse ;  /* 0x0000000c32647c23 */ /* 0x100fe20008010865 */
[--C-:B------:R-:W-:Y:S01]  /*a310*/  FFMA.FTZ R103, R48, UR12, -R101.reuse ;  /* 0x0000000c30677c23 */ /* 0x100fe20008010865 */
[--C-:B------:R-:W-:Y:S01]  /*a320*/  FFMA.FTZ R107, R51, UR12, -R52.reuse ;  /* 0x0000000c336b7c23 */ /* 0x100fe20008010834 */
[--C-:B------:R-:W-:Y:S01]  /*a330*/  FFMA.FTZ R116, R49, UR12, -R52.reuse ;  /* 0x0000000c31747c23 */ /* 0x100fe20008010834 */
[--C-:B------:R-:W-:Y:S01]  /*a340*/  FFMA.FTZ R105, R198, UR12, -R101.reuse ;  /* 0x0000000cc6697c23 */ /* 0x100fe20008010865 */
[----:B-1----:R-:W1:Y:S01]  /*a350*/  LDSM.16.MT88.4 R16, [R150+0x6000] ;  /* 0x006000009610783b */ /* 0x002e620000004200 */
[----:B------:R-:W3:Y:S01]  /*a360*/  MUFU.EX2 R115, R115 ;  /* 0x0000007300737308 */ /* 0x000ee20000000800 */
[--C-:B------:R-:W-:Y:S01]  /*a370*/  FFMA.FTZ R102, R200, UR12, -R101.reuse ;  /* 0x0000000cc8667c23 */ /* 0x100fe20008010865 */
        /* <DEDUP_REMOVED lines=25> */
[--C-:B------:R-:W-:Y:S01]  /*a510*/  FFMA.FTZ R54, R54, UR12, -R101.reuse ;  /* 0x0000000c36367c23 */ /* 0x100fe20008010865 */
[--C-:B------:R-:W-:Y:S01]  /*a520*/  FFMA.FTZ R61, R61, UR12, -R101.reuse ;  /* 0x0000000c3d3d7c23 */ /* 0x100fe20008010865 */
[----:B------:R-:W-:-:S03]  /*a530*/  FFMA.FTZ R62, R62, UR12, -R101 ;  /* 0x0000000c3e3e7c23 */ /* 0x000fc60008010865 */
[----:B------:R-:W3:Y:S01]  /*a540*/  MUFU.EX2 R112, R112 ;  /* 0x0000007000707308 */ /* 0x000ee20000000800 */
[----:B-----5:R-:W-:-:S07]  /*a550*/  F2FP.BF16.F32.PACK_AB R34, R63, R114 ;  /* 0x000000723f22723e */ /* 0x020fce00000010ff */
[----:B------:R-:W5:Y:S08]  /*a560*/  MUFU.EX2 R184, R184 ;  /* 0x000000b800b87308 */ /* 0x000f700000000800 */
[----:B------:R-:W1:Y:S01]  /*a570*/  MUFU.EX2 R183, R183 ;  /* 0x000000b700b77308 */ /* 0x000e620000000800 */
[----:B---3--:R-:W-:-:S07]  /*a580*/  F2FP.BF16.F32.PACK_AB R33, R112, R175 ;  /* 0x000000af7021723e */ /* 0x008fce00000010ff */
[----:B------:R-:W3:Y:S01]  /*a590*/  MUFU.EX2 R2, R2 ;  /* 0x0000000200027308 */ /* 0x000ee20000000800 */
[-C--:B-----5:R-:W-:Y:S01]  /*a5a0*/  FMUL.FTZ R12, R68, R184.reuse ;  /* 0x000000b8440c7220 */ /* 0x0a0fe20000410000 */
[-C--:B------:R-:W-:Y:S01]  /*a5b0*/  FMUL.FTZ R13, R69, R184.reuse ;  /* 0x000000b8450d7220 */ /* 0x080fe20000410000 */
[-C--:B------:R-:W-:Y:S01]  /*a5c0*/  FMUL.FTZ R72, R72, R184.reuse ;  /* 0x000000b848487220 */ /* 0x080fe20000410000 */
[-C--:B------:R-:W-:Y:S01]  /*a5d0*/  FMUL.FTZ R73, R73, R184.reuse ;  /* 0x000000b849497220 */ /* 0x080fe20000410000 */
[-C--:B------:R-:W-:Y:S01]  /*a5e0*/  FMUL.FTZ R4, R96, R184.reuse ;  /* 0x000000b860047220 */ /* 0x080fe20000410000 */
[-C--:B------:R-:W-:Y:S01]  /*a5f0*/  FMUL.FTZ R5, R97, R184.reuse ;  /* 0x000000b861057220 */ /* 0x080fe20000410000 */
[-C--:B--2---:R-:W-:Y:S01]  /*a600*/  FMUL.FTZ R20, R76, R184.reuse ;  /* 0x000000b84c147220 */ /* 0x084fe20000410000 */
[----:B------:R-:W-:Y:S01]  /*a610*/  MUFU.EX2 R105, R105 ;  /* 0x0000006900697308 */ /* 0x000fe20000000800 */
[-C--:B-1----:R-:W-:Y:S01]  /*a620*/  FMUL.FTZ R14, R70, R183.reuse ;  /* 0x000000b7460e7220 */ /* 0x082fe20000410000 */
[-C--:B------:R-:W-:Y:S01]  /*a630*/  FMUL.FTZ R15, R71, R183.reuse ;  /* 0x000000b7470f7220 */ /* 0x080fe20000410000 */
[-C--:B------:R-:W-:Y:S01]  /*a640*/  FMUL.FTZ R74, R74, R183.reuse ;  /* 0x000000b74a4a7220 */ /* 0x080fe20000410000 */
[-C--:B------:R-:W-:Y:S01]  /*a650*/  FMUL.FTZ R75, R75, R183.reuse ;  /* 0x000000b74b4b7220 */ /* 0x080fe20000410000 */
[-C--:B------:R-:W-:Y:S01]  /*a660*/  FMUL.FTZ R6, R98, R183.reuse ;  /* 0x000000b762067220 */ /* 0x080fe20000410000 */
[----:B------:R-:W-:Y:S01]  /*a670*/  FMUL.FTZ R7, R99, R183 ;  /* 0x000000b763077220 */ /* 0x000fe20000410000 */
[-C--:B------:R-:W-:Y:S01]  /*a680*/  FMUL.FTZ R21, R77, R184.reuse ;  /* 0x000000b84d157220 */ /* 0x080fe20000410000 */
[----:B------:R-:W1:Y:S01]  /*a690*/  MUFU.EX2 R102, R102 ;  /* 0x0000006600667308 */ /* 0x000e620000000800 */
[----:B---3--:R-:W-:Y:S01]  /*a6a0*/  F2FP.BF16.F32.PACK_AB R35, R2, R3 ;  /* 0x000000030223723e */ /* 0x008fe200000010ff */
        /* <DEDUP_REMOVED lines=24> */
[----:B------:R-:W-:Y:S01]  /*a830*/  LDSM.16.MT88.4 R72, [R150+0x8800] ;  /* 0x008800009648783b */ /* 0x000fe20000004200 */
[----:B------:R-:W-:Y:S01]  /*a840*/  FFMA.FTZ R175, R178, R183, R175 ;  /* 0x000000b7b2af7223 */ /* 0x000fe200000100af */
[----:B------:R-:W-:Y:S01]  /*a850*/  FFMA.FTZ R182, R179, R184, R182 ;  /* 0x000000b8b3b67223 */ /* 0x000fe200000100b6 */
[----:B------:R-:W-:Y:S01]  /*a860*/  FFMA.FTZ R178, R47, UR12, -R52 ;  /* 0x0000000c2fb27c23 */ /* 0x000fe20008010834 */
[C---:B------:R-:W-:Y:S01]  /*a870*/  HMMA.16816.F32.BF16 R20, R32.reuse, R24, R20 ;  /* 0x000000182014723c */ /* 0x040fe20000041814 */
[----:B------:R-:W-:Y:S01]  /*a880*/  FADD.FTZ R112, R112, R175 ;  /* 0x000000af70707221 */ /* 0x000fe20000010000 */
[----:B------:R-:W-:Y:S01]  /*a890*/  FADD.FTZ R115, R115, R182 ;  /* 0x000000b673737221 */ /* 0x000fe20000010000 */
[----:B------:R-:W2:Y:S03]  /*a8a0*/  MUFU.EX2 R116, R116 ;  /* 0x0000007400747308 */ /* 0x000ea60000000800 */
[----:B------:R-:W-:Y:S01]  /*a8b0*/  HMMA.16816.F32.BF16 R8, R32, R10, R92 ;  /* 0x0000000a2008723c */ /* 0x000fe2000004185c */
[----:B------:R-:W-:Y:S01]  /*a8c0*/  LDSM.16.MT88.4 R92, [R152+0x8800] ;  /* 0x00880000985c783b */ /* 0x000fe20000004200 */
[----:B------:R-:W-:-:S03]  /*a8d0*/  FADD.FTZ R114, R114, R115 ;  /* 0x0000007372727221 */ /* 0x000fc60000010000 */
[----:B------:R-:W-:Y:S01]  /*a8e0*/  MUFU.EX2 R117, R117 ;  /* 0x0000007500757308 */ /* 0x000fe20000000800 */
[----:B------:R-:W-:Y:S01]  /*a8f0*/  HMMA.16816.F32.BF16 R24, R32, R26, R80 ;  /* 0x0000001a2018723c */ /* 0x000fe20000041850 */
[----:B------:R-:W-:Y:S01]  /*a900*/  LDSM.16.MT88.4 R80, [R149+0x8000] ;  /* 0x008000009550783b */ /* 0x000fe20000004200 */
[----:B------:R-:W-:-:S04]  /*a910*/  FADD.FTZ R114, R63, R114 ;  /* 0x000000723f727221 */ /* 0x000fc80000010000 */
[C---:B------:R-:W-:Y:S01]  /*a920*/  HMMA.16816.F32.BF16 R28, R32.reuse, R36, R28 ;  /* 0x00000024201c723c */ /* 0x040fe2000004181c */
[----:B------:R-:W3:Y:S05]  /*a930*/  MUFU.EX2 R106, R106 ;  /* 0x0000006a006a7308 */ /* 0x000eea0000000800 */
[----:B------:R-:W-:Y:S01]  /*a940*/  HMMA.16816.F32.BF16 R32, R32, R38, R88 ;  /* 0x000000262020723c */ /* 0x000fe20000041858 */
[----:B-1----:R-:W-:Y:S01]  /*a950*/  F2FP.BF16.F32.PACK_AB R36, R102, R105 ;  /* 0x000000696624723e */ /* 0x002fe200000010ff */
[----:B------:R-:W-:Y:S01]  /*a960*/  FADD.FTZ R105, R105, R114 ;  /* 0x0000007269697221 */ /* 0x000fe20000010000 */
[----:B--2---:R-:W-:Y:S01]  /*a970*/  F2FP.BF16.F32.PACK_AB R37, R116, R107 ;  /* 0x0000006b7425723e */ /* 0x004fe200000010ff */
[----:B------:R-:W-:Y:S02]  /*a980*/  MUFU.EX2 R136, R136 ;  /* 0x0000008800887308 */ /* 0x000fe40000000800 */
[----:B------:R-:W-:Y:S01]  /*a990*/  FADD.FTZ R105, R102, R105 ;  /* 0x0000006966697221 */ /* 0x000fe20000010000 */
[----:B------:R-:W-:-:S03]  /*a9a0*/  F2FP.BF16.F32.PACK_AB R38, R103, R100 ;  /* 0x000000646726723e */ /* 0x000fc600000010ff */
[----:B------:R-:W-:Y:S01]  /*a9b0*/  FADD.FTZ R100, R100, R105 ;  /* 0x0000006964647221 */ /* 0x000fe20000010000 */
[----:B---3--:R-:W-:Y:S01]  /*a9c0*/  F2FP.BF16.F32.PACK_AB R39, R106, R117 ;  /* 0x000000756a27723e */ /* 0x008fe200000010ff */
[----:B------:R-:W1:Y:S02]  /*a9d0*/  MUFU.EX2 R123, R123 ;  /* 0x0000007b007b7308 */ /* 0x000e640000000800 */
[----:B------:R-:W-:-:S04]  /*a9e0*/  FADD.FTZ R103, R103, R100 ;  /* 0x0000006467677221 */ /* 0x000fc80000010000 */
        /* <DEDUP_REMOVED lines=8> */
[----:B------:R-:W-:Y:S05]  /*aa70*/  LDSM.16.MT88.4 R56, [R152+0x7000] ;  /* 0x007000009838783b */ /* 0x000fea0000004200 */
[C---:B------:R-:W-:Y:S01]  /*aa80*/  HMMA.16816.F32.BF16 R20, R36.reuse, R40, R20 ;  /* 0x000000282414723c */ /* 0x040fe20000041814 */
[----:B------:R-:W3:Y:S05]  /*aa90*/  MUFU.EX2 R174, R174 ;  /* 0x000000ae00ae7308 */ /* 0x000eea0000000800 */
        /* <DEDUP_REMOVED lines=9> */
[----:B-1----:R-:W-:Y:S01]  /*ab30*/  F2FP.BF16.F32.PACK_AB R36, R123, R136 ;  /* 0x000000887b24723e */ /* 0x002fe200000010ff */
[----:B------:R-:W-:Y:S01]  /*ab40*/  FADD.FTZ R136, R136, R103 ;  /* 0x0000006788887221 */ /* 0x000fe20000010000 */
[----:B---3--:R-:W-:-:S02]  /*ab50*/  F2FP.BF16.F32.PACK_AB R37, R174, R137 ;  /* 0x00000089ae25723e */ /* 0x008fc400000010ff */
[----:B------:R-:W-:Y:S01]  /*ab60*/  F2FP.BF16.F32.PACK_AB R38, R121, R122 ;  /* 0x0000007a7926723e */ /* 0x000fe200000010ff */
[----:B------:R-:W-:Y:S01]  /*ab70*/  FADD.FTZ R123, R123, R136 ;  /* 0x000000887b7b7221 */ /* 0x000fe20000010000 */
[----:B-----5:R-:W-:Y:S01]  /*ab80*/  F2FP.BF16.F32.PACK_AB R39, R124, R139 ;  /* 0x0000008b7c27723e */ /* 0x020fe200000010ff */
[----:B------:R-:W-:Y:S06]  /*ab90*/  MUFU.EX2 R186, R186 ;  /* 0x000000ba00ba7308 */ /* 0x000fec0000000800 */
[C---:B----4-:R-:W-:Y:S02]  /*aba0*/  HMMA.16816.F32.BF16 R20, R36.reuse, R40, R20 ;  /* 0x000000282414723c */ /* 0x050fe40000041814 */
[----:B------:R-:W-:Y:S04]  /*abb0*/  MUFU.EX2 R185, R185 ;  /* 0x000000b900b97308 */ /* 0x000fe80000000800 */
[C---:B------:R-:W-:Y:S01]  /*abc0*/  HMMA.16816.F32.BF16 R24, R36.reuse, R42, R24 ;  /* 0x0000002a2418723c */ /* 0x040fe20000041818 */
[----:B------:R-:W-:Y:S03]  /*abd0*/  LDSM.16.MT88.4 R40, [R149+0x7800] ;  /* 0x007800009528783b */ /* 0x000fe60000004200 */
[----:B------:R-:W-:Y:S02]  /*abe0*/  MUFU.EX2 R190, R190 ;  /* 0x000000be00be7308 */ /* 0x000fe40000000800 */
[C---:B------:R-:W-:Y:S06]  /*abf0*/  HMMA.16816.F32.BF16 R4, R36.reuse, R56, R4 ;  /* 0x000000382404723c */ /* 0x040fec0000041804 */
        /* <DEDUP_REMOVED lines=8> */
[----:B------:R-:W-:Y:S01]  /*ac80*/  MUFU.EX2 R178, R178 ;  /* 0x000000b200b27308 */ /* 0x000fe20000000800 */
[C---:B--2---:R-:W-:Y:S06]  /*ac90*/  HMMA.16816.F32.BF16 R28, R36.reuse, R48, R28 ;  /* 0x00000030241c723c */ /* 0x044fec000004181c */
[----:B------:R-:W-:Y:S01]  /*aca0*/  HMMA.16816.F32.BF16 R32, R36, R50, R32 ;  /* 0x000000322420723c */ /* 0x000fe20000041820 */
[----:B------:R-:W2:Y:S06]  /*acb0*/  LDSM.16.MT88.4 R48, [R150+0x7800] ;  /* 0x007800009630783b */ /* 0x000eac0000004200 */
[----:B------:R-:W-:-:S02]  /*acc0*/  F2FP.BF16.F32.PACK_AB R36, R188, R191 ;  /* 0x000000bfbc24723e */ /* 0x000fc400000010ff */
[----:B-1----:R-:W-:Y:S02]  /*acd0*/  F2FP.BF16.F32.PACK_AB R37, R193, R190 ;  /* 0x000000bec125723e */ /* 0x002fe400000010ff */
[----:B------:R-:W-:Y:S02]  /*ace0*/  F2FP.BF16.F32.PACK_AB R38, R185, R186 ;  /* 0x000000bab926723e */ /* 0x000fe400000010ff */
[----:B---3--:R-:W-:-:S07]  /*acf0*/  F2FP.BF16.F32.PACK_AB R39, R192, R187 ;  /* 0x000000bbc027723e */ /* 0x008fce00000010ff */
[C---:B------:R-:W-:Y:S06]  /*ad00*/  HMMA.16816.F32.BF16 R20, R36.reuse, R40, R20 ;  /* 0x000000282414723c */ /* 0x040fec0000041814 */
[C---:B------:R-:W-:Y:S01]  /*ad10*/  HMMA.16816.F32.BF16 R24, R36.reuse, R42, R24 ;  /* 0x0000002a2418723c */ /* 0x040fe20000041818 */
[----:B------:R-:W-:Y:S05]  /*ad20*/  LDSM.16.MT88.4 R40, [R152+0x8000] ;  /* 0x008000009828783b */ /* 0x000fea0000004200 */
[C---:B------:R-:W-:Y:S06]  /*ad30*/  HMMA.16816.F32.BF16 R4, R36.reuse, R56, R4 ;  /* 0x000000382404723c */ /* 0x040fec0000041804 */
[----:B------:R-:W-:Y:S01]  /*ad40*/  HMMA.16816.F32.BF16 R8, R36, R58, R8 ;  /* 0x0000003a2408723c */ /* 0x000fe20000041808 */
[--C-:B------:R-:W-:Y:S01]  /*ad50*/  FFMA.FTZ R56, R132, UR12, -R101.reuse ;  /* 0x0000000c84387c23 */ /* 0x100fe20008010865 */
[----:B------:R-:W-:-:S04]  /*ad60*/  FFMA.FTZ R57, R138, UR12, -R101 ;  /* 0x0000000c8a397c23 */ /* 0x000fc80008010865 */
[C---:B--2---:R-:W-:Y:S01]  /*ad70*/  HMMA.16816.F32.BF16 R12, R36.reuse, R48, R12 ;  /* 0x00000030240c723c */ /* 0x044fe2000004180c */
[--C-:B------:R-:W-:Y:S01]  /*ad80*/  FFMA.FTZ R58, R130, UR12, -R101.reuse ;  /* 0x0000000c823a7c23 */ /* 0x100fe20008010865 */
[----:B------:R-:W-:Y:S01]  /*ad90*/  FFMA.FTZ R59, R134, UR12, -R101 ;  /* 0x0000000c863b7c23 */ /* 0x000fe20008010865 */
[----:B------:R-:W-:Y:S03]  /*ada0*/  MUFU.EX2 R56, R56 ;  /* 0x0000003800387308 */ /* 0x000fe60000000800 */
[----:B------:R-:W-:Y:S01]  /*adb0*/  HMMA.16816.F32.BF16 R16, R36, R50, R16 ;  /* 0x000000322410723c */ /* 0x000fe20000041810 */
[----:B------:R-:W1:Y:S04]  /*adc0*/  LDSM.16.MT88.4 R48, [R148+0x7800] ;  /* 0x007800009430783b */ /* 0x000e680000004200 */
[----:B------:R-:W-:Y:S08]  /*add0*/  MUFU.EX2 R58, R58 ;  /* 0x0000003a003a7308 */ /* 0x000ff00000000800 */
[----:B------:R-:W2:Y:S08]  /*ade0*/  MUFU.EX2 R59, R59 ;  /* 0x0000003b003b7308 */ /* 0x000eb00000000800 */
[----:B------:R-:W3:Y:S01]  /*adf0*/  MUFU.EX2 R57, R57 ;  /* 0x0000003900397308 */ /* 0x000ee20000000800 */
[----:B--2---:R-:W-:-:S02]  /*ae00*/  F2FP.BF16.F32.PACK_AB R88, R59, R58 ;  /* 0x0000003a3b58723e */ /* 0x004fc400000010ff */
[----:B---3--:R-:W-:Y:S01]  /*ae10*/  F2FP.BF16.F32.PACK_AB R90, R57, R56 ;  /* 0x00000038395a723e */ /* 0x008fe200000010ff */
[C---:B-1----:R-:W-:Y:S06]  /*ae20*/  HMMA.16816.F32.BF16 R28, R36.reuse, R48, R28 ;  /* 0x00000030241c723c */ /* 0x042fec000004181c */
[----:B------:R-:W-:Y:S01]  /*ae30*/  HMMA.16816.F32.BF16 R32, R36, R50, R32 ;  /* 0x000000322420723c */ /* 0x000fe20000041820 */
[--C-:B------:R-:W-:Y:S01]  /*ae40*/  FFMA.FTZ R48, R135, UR12, -R52.reuse ;  /* 0x0000000c87307c23 */ /* 0x100fe20008010834 */
[--C-:B------:R-:W-:Y:S01]  /*ae50*/  FFMA.FTZ R49, R129, UR12, -R52.reuse ;  /* 0x0000000c81317c23 */ /* 0x100fe20008010834 */
[----:B------:R-:W1:Y:S04]  /*ae60*/  LDSM.16.MT88.4 R36, [R150+0x8000] ;  /* 0x008000009624783b */ /* 0x000e680000004200 */
[--C-:B------:R-:W-:Y:S01]  /*ae70*/  FFMA.FTZ R51, R131, UR12, -R52.reuse ;  /* 0x0000000c83337c23 */ /* 0x100fe20008010834 */
[----:B------:R-:W-:Y:S01]  /*ae80*/  FFMA.FTZ R50, R133, UR12, -R52 ;  /* 0x0000000c85327c23 */ /* 0x000fe20008010834 */
[----:B------:R-:W-:Y:S08]  /*ae90*/  MUFU.EX2 R48, R48 ;  /* 0x0000003000307308 */ /* 0x000ff00000000800 */
[----:B------:R-:W2:Y:S08]  /*aea0*/  MUFU.EX2 R51, R51 ;  /* 0x0000003300337308 */ /* 0x000eb00000000800 */
[----:B------:R-:W-:Y:S08]  /*aeb0*/  MUFU.EX2 R49, R49 ;  /* 0x0000003100317308 */ /* 0x000ff00000000800 */
[----:B------:R-:W3:Y:S01]  /*aec0*/  MUFU.EX2 R50, R50 ;  /* 0x0000003200327308 */ /* 0x000ee20000000800 */
[----:B--2---:R-:W-:-:S02]  /*aed0*/  F2FP.BF16.F32.PACK_AB R89, R51, R48 ;  /* 0x000000303359723e */ /* 0x004fc400000010ff */
[----:B---3--:R-:W-:-:S07]  /*aee0*/  F2FP.BF16.F32.PACK_AB R91, R50, R49 ;  /* 0x00000031325b723e */ /* 0x008fce00000010ff */
[C---:B------:R-:W-:Y:S01]  /*aef0*/  HMMA.16816.F32.BF16 R96, R88.reuse, R40, R4 ;  /* 0x000000285860723c */ /* 0x040fe20000041804 */
[----:B------:R-:W2:Y:S05]  /*af00*/  LDSM.16.MT88.4 R4, [R148+0x8000] ;  /* 0x008000009404783b */ /* 0x000eaa0000004200 */
[----:B------:R-:W-:Y:S01]  /*af10*/  HMMA.16816.F32.BF16 R8, R88, R42, R8 ;  /* 0x0000002a5808723c */ /* 0x000fe20000041808 */
[--C-:B------:R-:W-:Y:S01]  /*af20*/  FFMA.FTZ R40, R125, UR12, -R52.reuse ;  /* 0x0000000c7d287c23 */ /* 0x100fe20008010834 */
[----:B------:R-:W-:-:S04]  /*af30*/  FFMA.FTZ R41, R119, UR12, -R52 ;  /* 0x0000000c77297c23 */ /* 0x000fc80008010834 */
[C---:B-1----:R-:W-:Y:S01]  /*af40*/  HMMA.16816.F32.BF16 R12, R88.reuse, R36, R12 ;  /* 0x00000024580c723c */ /* 0x042fe2000004180c */
[----:B------:R-:W-:Y:S01]  /*af50*/  FFMA.FTZ R43, R127, UR12, -R52 ;  /* 0x0000000c7f2b7c23 */ /* 0x000fe20008010834 */
[----:B------:R-:W-:Y:S04]  /*af60*/  MUFU.EX2 R40, R40 ;  /* 0x0000002800287308 */ /* 0x000fe80000000800 */
[C---:B------:R-:W-:Y:S01]  /*af70*/  HMMA.16816.F32.BF16 R16, R88.reuse, R38, R16 ;  /* 0x000000265810723c */ /* 0x040fe20000041810 */
[--C-:B------:R-:W-:Y:S01]  /*af80*/  FFMA.FTZ R36, R110, UR12, -R101.reuse ;  /* 0x0000000c6e247c23 */ /* 0x100fe20008010865 */
[--C-:B------:R-:W-:Y:S02]  /*af90*/  FFMA.FTZ R37, R120, UR12, -R101.reuse ;  /* 0x0000000c78257c23 */ /* 0x100fe40008010865 */
[----:B------:R-:W-:Y:S02]  /*afa0*/  MUFU.EX2 R38, R128 ;  /* 0x0000008000267308 */ /* 0x000fe40000000800 */
[----:B------:R-:W-:Y:S01]  /*afb0*/  HMMA.16816.F32.BF16 R20, R88, R80, R20 ;  /* 0x000000505814723c */ /* 0x000fe20000041814 */
[----:B------:R-:W-:-:S05]  /*afc0*/  FFMA.FTZ R39, R126, UR12, -R101 ;  /* 0x0000000c7e277c23 */ /* 0x000fca0008010865 */
[----:B------:R-:W-:Y:S01]  /*afd0*/  MUFU.EX2 R36, R36 ;  /* 0x0000002400247308 */ /* 0x000fe20000000800 */
[C---:B------:R-:W-:Y:S01]  /*afe0*/  HMMA.16816.F32.BF16 R80, R88.reuse, R82, R24 ;  /* 0x000000525850723c */ /* 0x040fe20000041818 */
[----:B------:R-:W1:Y:S06]  /*aff0*/  LDSM.16.MT88.4 R24, [R149+0x8800] ;  /* 0x008800009518783b */ /* 0x000e6c0000004200 */
[----:B------:R-:W3:Y:S01]  /*b000*/  MUFU.EX2 R39, R39 ;  /* 0x0000002700277308 */ /* 0x000ee20000000800 */
[C---:B--2---:R-:W-:Y:S07]  /*b010*/  HMMA.16816.F32.BF16 R84, R88.reuse, R4, R28 ;  /* 0x000000045854723c */ /* 0x044fee000004181c */
[----:B------:R-:W2:Y:S01]  /*b020*/  MUFU.EX2 R37, R37 ;  /* 0x0000002500257308 */ /* 0x000ea20000000800 */
[----:B------:R-:W-:Y:S01]  /*b030*/  HMMA.16816.F32.BF16 R88, R88, R6, R32 ;  /* 0x000000065858723c */ /* 0x000fe20000041820 */
[--C-:B------:R-:W-:Y:S01]  /*b040*/  FFMA.FTZ R31, R108, UR12, -R101.reuse ;  /* 0x0000000c6c1f7c23 */ /* 0x100fe20008010865 */
[--C-:B------:R-:W-:Y:S01]  /*b050*/  FFMA.FTZ R29, R64, UR12, -R101.reuse ;  /* 0x0000000c401d7c23 */ /* 0x100fe20008010865 */
[----:B------:R-:W-:-:S04]  /*b060*/  FFMA.FTZ R30, R104, UR12, -R101 ;  /* 0x0000000c681e7c23 */ /* 0x000fc80008010865 */
[----:B------:R-:W4:Y:S01]  /*b070*/  MUFU.EX2 R43, R43 ;  /* 0x0000002b002b7308 */ /* 0x000f220000000800 */
[----:B---3--:R-:W-:Y:S01]  /*b080*/  F2FP.BF16.F32.PACK_AB R4, R39, R38 ;  /* 0x000000262704723e */ /* 0x008fe200000010ff */
[----:B------:R-:W-:Y:S01]  /*b090*/  FFMA.FTZ R32, R66, UR12, -R101 ;  /* 0x0000000c42207c23 */ /* 0x000fe20008010865 */
[----:B------:R-:W-:-:S05]  /*b0a0*/  FFMA.FTZ R33, R111, UR12, -R52 ;  /* 0x0000000c6f217c23 */ /* 0x000fca0008010834 */
[----:B------:R-:W-:Y:S01]  /*b0b0*/  MUFU.EX2 R41, R41 ;  /* 0x0000002900297308 */ /* 0x000fe20000000800 */
[----:B--2---:R-:W-:-:S07]  /*b0c0*/  F2FP.BF16.F32.PACK_AB R6, R37, R36 ;  /* 0x000000242506723e */ /* 0x004fce00000010ff */
[----:B------:R-:W2:Y:S01]  /*b0d0*/  MUFU.EX2 R28, R113 ;  /* 0x00000071001c7308 */ /* 0x000ea20000000800 */
[----:B----4-:R-:W-:-:S07]  /*b0e0*/  F2FP.BF16.F32.PACK_AB R5, R43, R40 ;  /* 0x000000282b05723e */ /* 0x010fce00000010ff */
[----:B------:R-:W-:Y:S08]  /*b0f0*/  MUFU.EX2 R31, R31 ;  /* 0x0000001f001f7308 */ /* 0x000ff00000000800 */
[----:B------:R-:W3:Y:S01]  /*b100*/  MUFU.EX2 R32, R32 ;  /* 0x0000002000207308 */ /* 0x000ee20000000800 */
[----:B--2---:R-:W-:-:S07]  /*b110*/  F2FP.BF16.F32.PACK_AB R7, R28, R41 ;  /* 0x000000291c07723e */ /* 0x004fce00000010ff */
[C---:B------:R-:W-:Y:S01]  /*b120*/  HMMA.16816.F32.BF16 R68, R4.reuse, R72, R12 ;  /* 0x000000480444723c */ /* 0x040fe2000004180c */
[----:B------:R-:W2:Y:S01]  /*b130*/  LDSM.16.MT88.4 R12, [R148+0x8800] ;  /* 0x00880000940c783b */ /* 0x000ea20000004200 */
[----:B------:R-:W-:Y:S04]  /*b140*/  MUFU.EX2 R29, R29 ;  /* 0x0000001d001d7308 */ /* 0x000fe80000000800 */
[C---:B------:R-:W-:Y:S04]  /*b150*/  HMMA.16816.F32.BF16 R96, R4.reuse, R92, R96 ;  /* 0x0000005c0460723c */ /* 0x040fe80000041860 */
[----:B------:R-:W-:Y:S02]  /*b160*/  MUFU.EX2 R30, R30 ;  /* 0x0000001e001e7308 */ /* 0x000fe40000000800 */
[C---:B------:R-:W-:Y:S01]  /*b170*/  HMMA.16816.F32.BF16 R92, R4.reuse, R94, R8 ;  /* 0x0000005e045c723c */ /* 0x040fe20000041808 */
[----:B------:R-:W4:Y:S05]  /*b180*/  LDSM.16.MT88.4 R8, [R150+0x9000] ;  /* 0x009000009608783b */ /* 0x000f2a0000004200 */
[C---:B------:R-:W-:Y:S01]  /*b190*/  HMMA.16816.F32.BF16 R72, R4.reuse, R74, R16 ;  /* 0x0000004a0448723c */ /* 0x040fe20000041810 */
[----:B------:R-:W-:Y:S01]  /*b1a0*/  LDSM.16.MT88.4 R16, [R149+0x9000] ;  /* 0x009000009510783b */ /* 0x000fe20000004200 */
[----:B------:R-:W-:Y:S04]  /*b1b0*/  MUFU.EX2 R33, R33 ;  /* 0x0000002100217308 */ /* 0x000fe80000000800 */
[C---:B-1----:R-:W-:Y:S01]  /*b1c0*/  HMMA.16816.F32.BF16 R76, R4.reuse, R24, R20 ;  /* 0x00000018044c723c */ /* 0x042fe20000041814 */
[----:B------:R-:W1:Y:S05]  /*b1d0*/  LDSM.16.MT88.4 R20, [R152+0x9000] ;  /* 0x009000009814783b */ /* 0x000e6a0000004200 */
[----:B------:R-:W-:Y:S01]  /*b1e0*/  HMMA.16816.F32.BF16 R80, R4, R26, R80 ;  /* 0x0000001a0450723c */ /* 0x000fe20000041850 */
[--C-:B------:R-:W-:Y:S01]  /*b1f0*/  FFMA.FTZ R24, R109, UR12, -R52.reuse ;  /* 0x0000000c6d187c23 */ /* 0x100fe20008010834 */
[----:B------:R-:W-:-:S05]  /*b200*/  FFMA.FTZ R25, R67, UR12, -R52 ;  /* 0x0000000c43197c23 */ /* 0x000fca0008010834 */
[--C-:B------:R-:W-:Y:S01]  /*b210*/  FFMA.FTZ R26, R65, UR12, -R52.reuse ;  /* 0x0000000c411a7c23 */ /* 0x100fe20008010834 */
[----:B------:R-:W5:Y:S01]  /*b220*/  MUFU.EX2 R24, R24 ;  /* 0x0000001800187308 */ /* 0x000f620000000800 */
[----:B------:R-:W-:Y:S01]  /*b230*/  FFMA.FTZ R27, R46, UR12, -R52 ;  /* 0x0000000c2e1b7c23 */ /* 0x000fe20008010834 */
[C---:B--2---:R-:W-:Y:S06]  /*b240*/  HMMA.16816.F32.BF16 R84, R4.reuse, R12, R84 ;  /* 0x0000000c0454723c */ /* 0x044fec0000041854 */
[----:B------:R-:W-:Y:S01]  /*b250*/  MUFU.EX2 R25, R25 ;  /* 0x0000001900197308 */ /* 0x000fe20000000800 */
[----:B------:R-:W-:Y:S01]  /*b260*/  HMMA.16816.F32.BF16 R88, R4, R14, R88 ;  /* 0x0000000e0458723c */ /* 0x000fe20000041858 */
[----:B------:R-:W-:Y:S01]  /*b270*/  FADD.FTZ R13, R3, R112 ;  /* 0x00000070030d7221 */ /* 0x000fe20000010000 */
[----:B------:R-:W-:-:S03]  /*b280*/  FFMA.FTZ R3, R60, UR12, -R101 ;  /* 0x0000000c3c037c23 */ /* 0x000fc60008010865 */
[----:B------:R-:W-:Y:S02]  /*b290*/  FADD.FTZ R34, R2, R13 ;  /* 0x0000000d02227221 */ /* 0x000fe40000010000 */
[----:B------:R-:W2:Y:S01]  /*b2a0*/  LDSM.16.MT88.4 R12, [R148+0x9000] ;  /* 0x00900000940c783b */ /* 0x000ea20000004200 */
[----:B------:R-:W4:Y:S01]  /*b2b0*/  MUFU.EX2 R26, R26 ;  /* 0x0000001a001a7308 */ /* 0x000f220000000800 */
[----:B---3--:R-:W-:Y:S01]  /*b2c0*/  F2FP.BF16.F32.PACK_AB R4, R32, R31 ;  /* 0x0000001f2004723e */ /* 0x008fe200000010ff */
[----:B------:R-:W-:Y:S01]  /*b2d0*/  FADD.FTZ R107, R107, R34 ;  /* 0x000000226b6b7221 */ /* 0x000fe20000010000 */
[----:B-----5:R-:W-:Y:S02]  /*b2e0*/  F2FP.BF16.F32.PACK_AB R5, R24, R33 ;  /* 0x000000211805723e */ /* 0x020fe400000010ff */
[----:B------:R-:W-:Y:S01]  /*b2f0*/  F2FP.BF16.F32.PACK_AB R6, R30, R29 ;  /* 0x0000001d1e06723e */ /* 0x000fe200000010ff */
[----:B------:R-:W-:Y:S02]  /*b300*/  FADD.FTZ R116, R116, R107 ;  /* 0x0000006b74747221 */ /* 0x000fe40000010000 */
[----:B------:R-:W-:Y:S02]  /*b310*/  MUFU.EX2 R2, R54 ;  /* 0x0000003600027308 */ /* 0x000fe40000000800 */
[----:B------:R-:W-:-:S04]  /*b320*/  FADD.FTZ R117, R117, R116 ;  /* 0x0000007475757221 */ /* 0x000fc80000010000 */
[----:B------:R-:W-:Y:S02]  /*b330*/  FADD.FTZ R106, R106, R117 ;  /* 0x000000756a6a7221 */ /* 0x000fe40000010000 */
[----:B------:R-:W-:Y:S01]  /*b340*/  MUFU.EX2 R3, R3 ;  /* 0x0000000300037308 */ /* 0x000fe20000000800 */
[----:B----4-:R-:W-:Y:S01]  /*b350*/  F2FP.BF16.F32.PACK_AB R7, R26, R25 ;  /* 0x000000191a07723e */ /* 0x010fe200000010ff */
[----:B------:R-:W-:-:S04]  /*b360*/  FADD.FTZ R137, R137, R106 ;  /* 0x0000006a89897221 */ /* 0x000fc80000010000 */
[----:B------:R-:W-:Y:S02]  /*b370*/  FADD.FTZ R174, R174, R137 ;  /* 0x00000089aeae7221 */ /* 0x000fe40000010000 */
[----:B------:R-:W-:Y:S01]  /*b380*/  HMMA.16816.F32.BF16 R68, R4, R8, R68 ;  /* 0x000000080444723c */ /* 0x000fe20000041844 */
[----:B------:R-:W-:Y:S01]  /*b390*/  MUFU.EX2 R27, R27 ;  /* 0x0000001b001b7308 */ /* 0x000fe20000000800 */
[----:B------:R-:W-:-:S04]  /*b3a0*/  FADD.FTZ R139, R139, R174 ;  /* 0x000000ae8b8b7221 */ /* 0x000fc80000010000 */
[----:B------:R-:W-:Y:S01]  /*b3b0*/  HMMA.16816.F32.BF16 R72, R4, R10, R72 ;  /* 0x0000000a0448723c */ /* 0x000fe20000041848 */
[----:B------:R-:W3:Y:S01]  /*b3c0*/  LDSM.16.MT88.4 R8, [R152+0x9800] ;  /* 0x009800009808783b */ /* 0x000ee20000004200 */
[----:B------:R-:W-:-:S04]  /*b3d0*/  FADD.FTZ R139, R124, R139 ;  /* 0x0000008b7c8b7221 */ /* 0x000fc80000010000 */
[----:B-1----:R-:W-:Y:S01]  /*b3e0*/  HMMA.16816.F32.BF16 R92, R4, R22, R92 ;  /* 0x00000016045c723c */ /* 0x002fe2000004185c */
[----:B------:R-:W-:-:S04]  /*b3f0*/  FADD.FTZ R34, R190, R139 ;  /* 0x0000008bbe227221 */ /* 0x000fc80000010000 */
[----:B------:R-:W-:Y:S01]  /*b400*/  FADD.FTZ R34, R193, R34 ;  /* 0x00000022c1227221 */ /* 0x000fe20000010000 */
[----:B------:R-:W-:Y:S01]  /*b410*/  HMMA.16816.F32.BF16 R76, R4, R16, R76 ;  /* 0x00000010044c723c */ /* 0x000fe2000004184c */
[--C-:B------:R-:W-:Y:S01]  /*b420*/  FFMA.FTZ R22, R55, UR12, -R52.reuse ;  /* 0x0000000c37167c23 */ /* 0x100fe20008010834 */
[----:B------:R-:W-:-:S04]  /*b430*/  FFMA.FTZ R23, R53, UR12, -R52 ;  /* 0x0000000c35177c23 */ /* 0x000fc80008010834 */
[C---:B------:R-:W-:Y:S01]  /*b440*/  HMMA.16816.F32.BF16 R80, R4.reuse, R18, R80 ;  /* 0x000000120450723c */ /* 0x040fe20000041850 */
[----:B------:R-:W1:Y:S01]  /*b450*/  LDSM.16.MT88.4 R16, [R150+0x9800] ;  /* 0x009800009610783b */ /* 0x000e620000004200 */
[----:B------:R-:W-:Y:S04]  /*b460*/  MUFU.EX2 R22, R22 ;  /* 0x0000001600167308 */ /* 0x000fe80000000800 */
[C---:B--2---:R-:W-:Y:S04]  /*b470*/  HMMA.16816.F32.BF16 R84, R4.reuse, R12, R84 ;  /* 0x0000000c0454723c */ /* 0x044fe80000041854 */
[----:B------:R-:W2:Y:S02]  /*b480*/  MUFU.EX2 R23, R23 ;  /* 0x0000001700177308 */ /* 0x000ea40000000800 */
[----:B------:R-:W-:Y:S01]  /*b490*/  HMMA.16816.F32.BF16 R96, R4, R20, R96 ;  /* 0x000000140460723c */ /* 0x000fe20000041860 */
[----:B------:R-:W-:-:S04]  /*b4a0*/  FADD.FTZ R12, R122, R123 ;  /* 0x0000007b7a0c7221 */ /* 0x000fc80000010000 */
[----:B------:R-:W-:Y:S01]  /*b4b0*/  FADD.FTZ R12, R121, R12 ;  /* 0x0000000c790c7221 */ /* 0x000fe20000010000 */
[----:B------:R-:W4:Y:S01]  /*b4c0*/  MUFU.EX2 R21, R61 ;  /* 0x0000003d00157308 */ /* 0x000f220000000800 */
[----:B------:R-:W-:Y:S02]  /*b4d0*/  HMMA.16816.F32.BF16 R88, R4, R14, R88 ;  /* 0x0000000e0458723c */ /* 0x000fe40000041858 */
[----:B------:R-:W-:Y:S02]  /*b4e0*/  FADD.FTZ R35, R191, R12 ;  /* 0x0000000cbf237221 */ /* 0x000fe40000010000 */
[----:B------:R-:W5:Y:S02]  /*b4f0*/  LDSM.16.MT88.4 R12, [R149+0x9800] ;  /* 0x00980000950c783b */ /* 0x000f640000004200 */
[----:B------:R-:W-:Y:S01]  /*b500*/  FADD.FTZ R35, R188, R35 ;  /* 0x00000023bc237221 */ /* 0x000fe20000010000 */
[----:B------:R-:W3:Y:S01]  /*b510*/  MUFU.EX2 R20, R62 ;  /* 0x0000003e00147308 */ /* 0x000ee20000000800 */
[----:B--2---:R-:W-:-:S02]  /*b520*/  F2FP.BF16.F32.PACK_AB R5, R23, R22 ;  /* 0x000000161705723e */ /* 0x004fc400000010ff */
[----:B------:R-:W-:Y:S01]  /*b530*/  F2FP.BF16.F32.PACK_AB R7, R178, R27 ;  /* 0x0000001bb207723e */ /* 0x000fe200000010ff */
[----:B------:R-:W-:Y:S01]  /*b540*/  FADD.FTZ R186, R186, R35 ;  /* 0x00000023baba7221 */ /* 0x000fe20000010000 */
[----:B------:R-:W-:-:S03]  /*b550*/  FADD.FTZ R35, R187, R34 ;  /* 0x00000022bb237221 */ /* 0x000fc60000010000 */
[----:B------:R-:W-:Y:S01]  /*b560*/  FADD.FTZ R185, R185, R186 ;  /* 0x000000bab9b97221 */ /* 0x000fe20000010000 */
[----:B----4-:R-:W-:Y:S01]  /*b570*/  F2FP.BF16.F32.PACK_AB R4, R21, R2 ;  /* 0x000000021504723e */ /* 0x010fe200000010ff */
[----:B------:R-:W-:Y:S02]  /*b580*/  FADD.FTZ R35, R192, R35 ;  /* 0x00000023c0237221 */ /* 0x000fe40000010000 */
[----:B------:R-:W-:Y:S02]  /*b590*/  FADD.FTZ R58, R58, R185 ;  /* 0x000000b93a3a7221 */ /* 0x000fe40000010000 */
[----:B------:R-:W-:Y:S02]  /*b5a0*/  FADD.FTZ R34, R48, R35 ;  /* 0x0000002330227221 */ /* 0x000fe40000010000 */
[----:B------:R-:W-:Y:S01]  /*b5b0*/  FADD.FTZ R59, R59, R58 ;  /* 0x0000003a3b3b7221 */ /* 0x000fe20000010000 */
[----:B---3--:R-:W-:Y:S01]  /*b5c0*/  F2FP.BF16.F32.PACK_AB R6, R20, R3 ;  /* 0x000000031406723e */ /* 0x008fe200000010ff */
[----:B------:R-:W-:-:S02]  /*b5d0*/  FADD.FTZ R34, R51, R34 ;  /* 0x0000002233227221 */ /* 0x000fc40000010000 */
[----:B------:R-:W-:-:S04]  /*b5e0*/  FADD.FTZ R56, R56, R59 ;  /* 0x0000003b38387221 */ /* 0x000fc80000010000 */
[----:B------:R-:W-:Y:S01]  /*b5f0*/  HMMA.16816.F32.BF16 R96, R4, R8, R96 ;  /* 0x000000080460723c */ /* 0x000fe20000041860 */
[----:B------:R-:W-:-:S04]  /*b600*/  FADD.FTZ R57, R57, R56 ;  /* 0x0000003839397221 */ /* 0x000fc80000010000 */
[----:B------:R-:W-:Y:S01]  /*b610*/  FADD.FTZ R38, R38, R57 ;  /* 0x0000003926267221 */ /* 0x000fe20000010000 */
[----:B------:R-:W-:Y:S01]  /*b620*/  HMMA.16816.F32.BF16 R92, R4, R10, R92 ;  /* 0x0000000a045c723c */ /* 0x000fe2000004185c */
[----:B------:R-:W2:Y:S02]  /*b630*/  LDSM.16.MT88.4 R8, [R148+0x9800] ;  /* 0x009800009408783b */ /* 0x000ea40000004200 */
[----:B------:R-:W-:-:S03]  /*b640*/  FADD.FTZ R39, R39, R38 ;  /* 0x0000002627277221 */ /* 0x000fc60000010000 */
[C---:B-1----:R-:W-:Y:S06]  /*b650*/  HMMA.16816.F32.BF16 R68, R4.reuse, R16, R68 ;  /* 0x000000100444723c */ /* 0x042fec0000041844 */
[----:B-----5:R-:W-:Y:S01]  /*b660*/  HMMA.16816.F32.BF16 R76, R4, R12, R76 ;  /* 0x0000000c044c723c */ /* 0x020fe2000004184c */
        /* <DEDUP_REMOVED lines=11> */
[----:B------:R-:W-:-:S04]  /*b720*/  FADD.FTZ R28, R28, R41 ;  /* 0x000000291c1c7221 */ /* 0x000fc80000010000 */
        /* <DEDUP_REMOVED lines=17> */
[----:B------:R-:W-:-:S07]  /*b840*/  MOV R3, R45 ;  /* 0x0000002d00037202 */ /* 0x000fce0000000f00 */
.L_x_6526:
        /* <DEDUP_REMOVED lines=8> */
.L_x_6538:
        /* <DEDUP_REMOVED lines=70> */
.L_x_6535:
        /* <DEDUP_REMOVED lines=56> */
[----:B------:R-:W-:Y:S04]  /*c0b0*/  @!P0 IMAD.WIDE.U32 R190, R102, 0x70, R190 ;  /* 0x0000007066be8825 */ /* 0x000fe800078e00be */
[----:B------:R-:W-:Y:S01]  /*c0c0*/  @!P0 IMAD.IADD R102, R183, 0x1, R195 ;  /* 0x00000001b7668824 */ /* 0x000fe200078e02c3 */
[-C--:B------:R-:W-:Y:S01]  /*c0d0*/  @!P0 LEA.HI.X R183, R188, R181.reuse, R185, 0x1, P3 ;  /* 0x000000b5bcb78211 */ /* 0x080fe200018f0cb9 */
[----:B------:R-:W-:Y:S01]  /*c0e0*/  @!P0 IMAD.IADD R103, R103, 0x1, R191 ;  /* 0x0000000167678824 */ /* 0x000fe200078e02bf */
[----:B------:R-:W-:Y:S02]  /*c0f0*/  @!P0 LEA R180, P1, R190, R180, 0x1 ;  /* 0x000000b4beb48211 */ /* 0x000fe400078208ff */
[-C--:B------:R-:W-:Y:S01]  /*c100*/  @!P0 LEA.HI.X R185, R194, R181.reuse, R102, 0x1, P2 ;  /* 0x000000b5c2b98211 */ /* 0x080fe200010f0c66 */
[----:B------:R-:W-:Y:S01]  /*c110*/  @!PT LDS RZ, [RZ] ;  /* 0x00000000fffff984 */ /* 0x000fe20000000800 */
[----:B------:R-:W-:Y:S01]  /*c120*/  @!PT LDS RZ, [RZ] ;  /* 0x00000000fffff984 */ /* 0x000fe20000000800 */
[----:B------:R-:W-:Y:S01]  /*c130*/  @!PT LDS RZ, [RZ] ;  /* 0x00000000fffff984 */ /* 0x000fe20000000800 */
[----:B------:R-:W-:Y:S01]  /*c140*/  @!P0 LDGSTS.E.BYPASS.LTC128B.128 [R165+0x8800], desc[UR10][R182.64] ;  /* 0x08800000b6a58fae */ /* 0x000fe2000b901d4a */
[----:B------:R-:W-:Y:S02]  /*c150*/  @!P0 LEA.HI.X R181, R190, R181, R103, 0x1, P1 ;  /* 0x000000b5beb58211 */ /* 0x000fe400008f0c67 */
[----:B------:R-:W-:Y:S01]  /*c160*/  ISETP.GE.AND P1, PT, R164, 0x2, PT ;  /* 0x00000002a400780c */ /* 0x000fe20003f26270 */
        /* <DEDUP_REMOVED lines=21> */
[----:B------:R-:W1:Y:S01]  /*c2c0*/  LDSM.16.M88.4 R136, [R157+0x5800] ;  /* 0x005800009d88783b */ /* 0x000e620000000200 */
        /* <DEDUP_REMOVED lines=42> */
[C---:B-1----:R-:W-:Y:S06]  /*c570*/  HMMA.16816.F32.BF16 R60, R108.reuse, R104, R60 ;  /* 0x000000686c3c723c */ /* 0x042fec000004183c */
[----:B------:R-:W-:Y:S01]  /*c580*/  HMMA.16816.F32.BF16 R64, R108, R106, R64 ;  /* 0x0000006a6c40723c */ /* 0x000fe20000041840 */
[----:B------:R-:W1:Y:S04]  /*c590*/  LDSM.16.M88.4 R104, [R146] ;  /* 0x000000009268783b */ /* 0x000e680000000200 */
[----:B------:R-:W4:Y:S01]  /*c5a0*/  LDSM.16.M88.4 R108, [R145] ;  /* 0x00000000916c783b */ /* 0x000f220000000200 */
[C---:B--2---:R-:W-:Y:S06]  /*c5b0*/  HMMA.16816.F32.BF16 R4, R112.reuse, R116, R4 ;  /* 0x000000747004723c */ /* 0x044fec0000041804 */
[C---:B------:R-:W-:Y:S01]  /*c5c0*/  HMMA.16816.F32.BF16 R8, R112.reuse, R118, R8 ;  /* 0x000000767008723c */ /* 0x040fe20000041808 */
[----:B------:R-:W-:Y:S05]  /*c5d0*/  LDSM.16.M88.4 R116, [R143] ;  /* 0x000000008f74783b */ /* 0x000fea0000000200 */
[C---:B---3--:R-:W-:Y:S06]  /*c5e0*/  HMMA.16816.F32.BF16 R12, R112.reuse, R120, R12 ;  /* 0x00000078700c723c */ /* 0x048fec000004180c */
        /* <DEDUP_REMOVED lines=16> */
[----:B------:R-:W3:Y:S05]  /*c6f0*/  LDSM.16.M88.4 R120, [R140+0x800] ;  /* 0x000800008c78783b */ /* 0x000eea0000000200 */
[C---:B--2---:R-:W-:Y:S06]  /*c700*/  HMMA.16816.F32.BF16 R60, R112.reuse, R108, R60 ;  /* 0x0000006c703c723c */ /* 0x044fec000004183c */
[----:B------:R-:W-:Y:S01]  /*c710*/  HMMA.16816.F32.BF16 R64, R112, R110, R64 ;  /* 0x0000006e7040723c */ /* 0x000fe20000041840 */
[----:B------:R-:W2:Y:S04]  /*c720*/  LDSM.16.M88.4 R108, [R140+0x1000] ;  /* 0x001000008c6c783b */ /* 0x000ea80000000200 */
[----:B------:R-:W4:Y:S01]  /*c730*/  LDSM.16.M88.4 R112, [R140+0x1800] ;  /* 0x001800008c70783b */ /* 0x000f220000000200 */
[C---:B-1----:R-:W-:Y:S06]  /*c740*/  HMMA.16816.F32.BF16 R4, R104.reuse, R116, R4 ;  /* 0x000000746804723c */ /* 0x042fec0000041804 */
[C---:B------:R-:W-:Y:S01]  /*c750*/  HMMA.16816.F32.BF16 R8, R104.reuse, R118, R8 ;  /* 0x000000766808723c */ /* 0x040fe20000041808 */
[----:B------:R-:W-:Y:S05]  /*c760*/  LDSM.16.M88.4 R116, [R140+0x2800] ;  /* 0x002800008c74783b */ /* 0x000fea0000000200 */
[C---:B---3--:R-:W-:Y:S06]  /*c770*/  HMMA.16816.F32.BF16 R12, R104.reuse, R120, R12 ;  /* 0x00000078680c723c */ /* 0x048fec000004180c */
[C---:B------:R-:W-:Y:S01]  /*c780*/  HMMA.16816.F32.BF16 R16, R104.reuse, R122, R16 ;  /* 0x0000007a6810723c */ /* 0x040fe20000041810 */
[----:B------:R-:W-:Y:S05]  /*c790*/  LDSM.16.M88.4 R120, [R140+0x3000] ;  /* 0x003000008c78783b */ /* 0x000fea0000000200 */
[C---:B--2---:R-:W-:Y:S06]  /*c7a0*/  HMMA.16816.F32.BF16 R20, R104.reuse, R108, R20 ;  /* 0x0000006c6814723c */ /* 0x044fec0000041814 */
[C---:B------:R-:W-:Y:S01]  /*c7b0*/  HMMA.16816.F32.BF16 R24, R104.reuse, R110, R24 ;  /* 0x0000006e6818723c */ /* 0x040fe20000041818 */
[----:B------:R-:W1:Y:S05]  /*c7c0*/  LDSM.16.M88.4 R108, [R140+0x2000] ;  /* 0x002000008c6c783b */ /* 0x000e6a0000000200 */
[C---:B----4-:R-:W-:Y:S06]  /*c7d0*/  HMMA.16816.F32.BF16 R28, R104.reuse, R112, R28 ;  /* 0x00000070681c723c */ /* 0x050fec000004181c */
[C---:B------:R-:W-:Y:S01]  /*c7e0*/  HMMA.16816.F32.BF16 R32, R104.reuse, R114, R32 ;  /* 0x000000726820723c */ /* 0x040fe20000041820 */
[----:B------:R-:W2:Y:S01]  /*c7f0*/  LDSM.16.M88.4 R112, [R140+0x3800] ;  /* 0x003800008c70783b */ /* 0x000ea20000000200 */
        /* <DEDUP_REMOVED lines=61> */
[-C--:B------:R-:W-:Y:S01]  /*cbd0*/  LEA R114, P2, R109, R170.reuse, 0x2 ;  /* 0x000000aa6d727211 */ /* 0x080fe200078410ff */
[----:B------:R-:W4:Y:S01]  /*cbe0*/  LDC.64 R2, c[0x0][0x230] ;  /* 0x00008c00ff027b82 */ /* 0x000f220000000a00 */
[C---:B------:R-:W-:Y:S01]  /*cbf0*/  LEA R112, P1, R111.reuse, R170, 0x2 ;  /* 0x000000aa6f707211 */ /* 0x040fe200078210ff */
[----:B------:R-:W-:Y:S01]  /*cc00*/  IMAD.IADD R110, R111, 0x1, -R109 ;  /* 0x000000016f6e7824 */ /* 0x000fe200078e0a6d */
[-C--:B------:R-:W-:Y:S02]  /*cc10*/  LEA.HI.X.SX32 R115, R109, R171.reuse, 0x2, P2 ;  /* 0x000000ab6d737211 */ /* 0x080fe400010f16ff */
[----:B------:R-:W-:Y:S01]  /*cc20*/  LEA.HI.X.SX32 R113, R111, R171, 0x2, P1 ;  /* 0x000000ab6f717211 */ /* 0x000fe200008f16ff */
[----:B------:R-:W-:Y:S02]  /*cc30*/  IMAD R103, R110, R103, -0x80 ;  /* 0xffffff806e677424 */ /* 0x000fe400078e0267 */
[----:B------:R-:W5:Y:S03]  /*cc40*/  LDG.E R106, desc[UR10][R114.64] ;  /* 0x0000000a726a7981 */ /* 0x000f66000c1e1900 */
[----:B------:R-:W-:Y:S01]  /*cc50*/  SHF.R.S32.HI R109, RZ, 0x1f, R103 ;  /* 0x0000001fff6d7819 */ /* 0x000fe20000011467 */
[----:B------:R-:W5:Y:S04]  /*cc60*/  LDG.E R107, desc[UR10][R112.64] ;  /* 0x0000000a706b7981 */ /* 0x000f68000c1e1900 */
[----:B------:R-:W-:Y:S04]  /*cc70*/  IMAD R110, R109, R102, RZ ;  /* 0x000000666d6e7224 */ /* 0x000fe800078e02ff */
[----:B-1----:R-:W-:Y:S01]  /*cc80*/  IMAD R110, R103, R105, R110 ;  /* 0x00000069676e7224 */ /* 0x002fe200078e026e */
[----:B-----5:R-:W-:Y:S01]  /*cc90*/  IADD3 R109, -R107, R106, RZ ;  /* 0x0000006a6b6d7210 */ /* 0x020fe20007ffe1ff */
[----:B------:R-:W-:Y:S03]  /*cca0*/  IMAD.WIDE.U32 R106, R103, R102, RZ ;  /* 0x00000066676a7225 */ /* 0x000fe600078e00ff */
[----:B------:R-:W-:Y:S01]  /*ccb0*/  SHF.R.S32.HI R103, RZ, 0x1f, R109 ;  /* 0x0000001fff677819 */ /* 0x000fe2000001146d */
[----:B------:R-:W-:Y:S04]  /*ccc0*/  IMAD.IADD R107, R107, 0x1, R110 ;  /* 0x000000016b6b7824 */ /* 0x000fe800078e026e */
[-C--:B----4-:R-:W-:Y:S02]  /*ccd0*/  IMAD R110, R103, R2.reuse, RZ ;  /* 0x00000002676e7224 */ /* 0x090fe400078e02ff */
[C---:B------:R-:W-:Y:S04]  /*cce0*/  IMAD.WIDE.U32 R106, R109.reuse, R2, R106 ;  /* 0x000000026d6a7225 */ /* 0x040fe800078e006a */
[----:B------:R-:W-:Y:S05]  /*ccf0*/  IMAD R110, R109, R3, R110 ;  /* 0x000000036d6e7224 */ /* 0x000fea00078e026e */
[----:B------:R-:W-:Y:S07]  /*cd00*/  IADD3 R107, R107, R110, RZ ;  /* 0x0000006e6b6b7210 */ /* 0x000fee0007ffe0ff */
.L_x_6537:
[----:B------:R1:W-:Y:S01]  /*cd10*/  @P0 STS.128 [R165+0x2000], RZ ;  /* 0x002000ffa5000388 */ /* 0x0003e20000000c00 */
[----:B------:R-:W-:Y:S01]  /*cd20*/  LEA R120, P2, R106, R176, 0x1 ;  /* 0x000000b06a787211 */ /* 0x000fe200078408ff */
[----:B------:R-:W4:Y:S01]  /*cd30*/  @!P0 LDC R105, c[0x0][0x24c] ;  /* 0x00009300ff698b82 */ /* 0x000f220000000800 */
        /* <DEDUP_REMOVED lines=38> */
[C---:B------:R-:W-:Y:S02]  /*cfa0*/  @!P0 IMAD.WIDE.U32 R112, R102.reuse, 0x60, R112 ;  /* 0x0000006066708825 */ /* 0x040fe400078e0070 */
[----:B------:R-:W-:Y:S01]  /*cfb0*/  @!PT LDS RZ, [RZ] ;  /* 0x00000000fffff984 */ /* 0x000fe20000000800 */
[----:B------:R-:W-:Y:S01]  /*cfc0*/  @!PT LDS RZ, [RZ] ;  /* 0x00000000fffff984 */ /* 0x000fe20000000800 */
[----:B------:R-:W-:Y:S01]  /*cfd0*/  @!PT LDS RZ, [RZ] ;  /* 0x00000000fffff984 */ /* 0x000fe20000000800 */
[----:B------:R2:W-:Y:S04]  /*cfe0*/  @!P0 LDGSTS.E.BYPASS.LTC128B.128 [R165+0x3800], desc[UR10][R122.64] ;  /* 0x038000007aa58fae */ /* 0x0005e8000b901d4a */
[----:B------:R2:W-:Y:S01]  /*cff0*/  @P0 STS.128 [R165+0x4000], RZ ;  /* 0x004000ffa5000388 */ /* 0x0005e20000000c00 */
[----:B-1----:R-:W-:Y:S02]  /*d000*/  @!P0 IMAD.MOV.U32 R110, RZ, RZ, R106 ;  /* 0x000000ffff6e8224 */ /* 0x002fe400078e006a */
[----:B------:R-:W-:Y:S02]  /*d010*/  @!P0 IMAD.MOV.U32 R111, RZ, RZ, R107 ;  /* 0x000000ffff6f8224 */ /* 0x000fe400078e006b */
[----:B-----5:R-:W-:Y:S01]  /*d020*/  @!P0 IMAD R103, R103, 0x50, RZ ;  /* 0x0000005067678824 */ /* 0x020fe200078e02ff */
[C---:B----4-:R-:W-:Y:S01]  /*d030*/  @!P0 LEA.HI.X R105, R102.reuse, R107, R105, 0x6, P1 ;  /* 0x0000006b66698211 */ /* 0x050fe200008f3469 */
[----:B------:R-:W-:Y:S01]  /*d040*/  @!P0 IMAD.WIDE.U32 R110, R102, 0x70, R110 ;  /* 0x00000070666e8825 */ /* 0x000fe200078e006e */
[-C--:B------:R-:W-:Y:S02]  /*d050*/  @!P0 LEA R106, P1, R108, R176.reuse, 0x1 ;  /* 0x000000b06c6a8211 */ /* 0x080fe400078208ff */
[-C--:B------:R-:W-:Y:S01]  /*d060*/  @!P0 LEA R102, P3, R114, R176.reuse, 0x1 ;  /* 0x000000b072668211 */ /* 0x080fe200078608ff */
[----:B------:R-:W-:Y:S01]  /*d070*/  @!P0 IMAD.IADD R103, R103, 0x1, R115 ;  /* 0x0000000167678824 */ /* 0x000fe200078e0273 */
[-C--:B------:R-:W-:Y:S01]  /*d080*/  @!P0 LEA.HI.X R107, R108, R177.reuse, R105, 0x1, P1 ;  /* 0x000000b16c6b8211 */ /* 0x080fe200008f0c69 */
[----:B---3--:R-:W-:Y:S01]  /*d090*/  @!P0 IMAD R105, R2, 0x70, RZ ;  /* 0x0000007002698824 */ /* 0x008fe200078e02ff */
[-C--:B------:R-:W-:Y:S01]  /*d0a0*/  @!P0 LEA R2, P2, R112, R176.reuse, 0x1 ;  /* 0x000000b070028211 */ /* 0x080fe200078408ff */
[----:B--2---:R-:W-:Y:S01]  /*d0b0*/  @!P0 IMAD R3, R3, 0x60, RZ ;  /* 0x0000006003038824 */ /* 0x004fe200078e02ff */
        /* <DEDUP_REMOVED lines=28> */
.L_x_6536:
[----:B------:R-:W-:Y:S01]  /*d280*/  IADD3 R116, R164, -0x1, RZ ;  /* 0xffffffffa4747810 */ /* 0x000fe20007ffe0ff */
[----:B------:R-:W-:Y:S03]  /*d290*/  LDSM.16.MT88.4 R108, [R150+0x6000] ;  /* 0x00600000966c783b */ /* 0x000fe60000004200 */
[----:B-1----:R-:W-:Y:S04]  /*d2a0*/  LEA R2, R116, R173, 0x7 ;  /* 0x000000ad74027211 */ /* 0x002fe800078e38ff */
[C---:B------:R-:W-:Y:S01]  /*d2b0*/  IADD3 R3, R2.reuse, 0x8, RZ ;  /* 0x0000000802037810 */ /* 0x040fe20007ffe0ff */
[----:B------:R-:W-:Y:S01]  /*d2c0*/  LDSM.16.MT88.4 R112, [R149+0x6000] ;  /* 0x006000009570783b */ /* 0x000fe20000004200 */
[C---:B------:R-:W-:Y:S02]  /*d2d0*/  IADD3 R102, R2.reuse, 0x9, RZ ;  /* 0x0000000902667810 */ /* 0x040fe40007ffe0ff */
[----:B------:R-:W-:Y:S02]  /*d2e0*/  I2FP.F32.S32 R3, R3 ;  /* 0x0000000300037245 */ /* 0x000fe40000201400 */
[----:B------:R-:W-:Y:S02]  /*d2f0*/  IADD3 R104, R2, 0x1, RZ ;  /* 0x0000000102687810 */ /* 0x000fe40007ffe0ff */
[----:B------:R-:W-:Y:S01]  /*d300*/  I2FP.F32.S32 R102, R102 ;  /* 0x0000006600667245 */ /* 0x000fe20000201400 */
[CC--:B------:R-:W-:Y:S01]  /*d310*/  FFMA.FTZ R10, R0.reuse, R3.reuse, R10 ;  /* 0x00000003000a7223 */ /* 0x0c0fe2000001000a */
[C---:B------:R-:W-:Y:S01]  /*d320*/  FFMA.FTZ R8, R0.reuse, R3, R8 ;  /* 0x0000000300087223 */ /* 0x040fe20000010008 */
[----:B------:R-:W-:Y:S02]  /*d330*/  I2FP.F32.S32 R103, R2 ;  /* 0x0000000200677245 */ /* 0x000fe40000201400 */
[----:B------:R-:W-:Y:S01]  /*d340*/  I2FP.F32.S32 R104, R104 ;  /* 0x0000006800687245 */ /* 0x000fe20000201400 */
[-C--:B------:R-:W-:Y:S01]  /*d350*/  FFMA.FTZ R11, R0, R102.reuse, R11 ;  /* 0x00000066000b7223 */ /* 0x080fe2000001000b */
[----:B------:R-:W-:Y:S01]  /*d360*/  IADD3 R3, R2, 0x18, RZ ;  /* 0x0000001802037810 */ /* 0x000fe20007ffe0ff */
[----:B------:R-:W-:Y:S01]  /*d370*/  FFMA.FTZ R9, R0, R102, R9 ;  /* 0x0000006600097223 */ /* 0x000fe20000010009 */
[----:B------:R-:W-:Y:S01]  /*d380*/  IADD3 R102, R2, 0x19, RZ ;  /* 0x0000001902667810 */ /* 0x000fe20007ffe0ff */
[C---:B------:R-:W-:Y:S01]  /*d390*/  FFMA.FTZ R4, R0.reuse, R103, R4 ;  /* 0x0000006700047223 */ /* 0x040fe20000010004 */
[----:B------:R-:W-:Y:S01]  /*d3a0*/  I2FP.F32.S32 R3, R3 ;  /* 0x0000000300037245 */ /* 0x000fe20000201400 */
[CC--:B------:R-:W-:Y:S01]  /*d3b0*/  FFMA.FTZ R7, R0.reuse, R104.reuse, R7 ;  /* 0x0000006800077223 */ /* 0x0c0fe20000010007 */
[C---:B------:R-:W-:Y:S01]  /*d3c0*/  FFMA.FTZ R5, R0.reuse, R104, R5 ;  /* 0x0000006800057223 */ /* 0x040fe20000010005 */
[----:B------:R-:W-:Y:S01]  /*d3d0*/  FFMA.FTZ R6, R0, R103, R6 ;  /* 0x0000006700067223 */ /* 0x000fe20000010006 */
[----:B------:R-:W-:Y:S01]  /*d3e0*/  IADD3 R103, R2, 0x10, RZ ;  /* 0x0000001002677810 */ /* 0x000fe20007ffe0ff */
[-C--:B------:R-:W-:Y:S01]  /*d3f0*/  FFMA.FTZ R18, R0, R3.reuse, R18 ;  /* 0x0000000300127223 */ /* 0x080fe20000010012 */
[----:B------:R-:W-:Y:S01]  /*d400*/  IADD3 R104, R2, 0x11, RZ ;  /* 0x0000001102687810 */ /* 0x000fe20007ffe0ff */
[C---:B------:R-:W-:Y:S01]  /*d410*/  FFMA.FTZ R16, R0.reuse, R3, R16 ;  /* 0x0000000300107223 */ /* 0x040fe20000010010 */
[----:B------:R-:W-:Y:S02]  /*d420*/  I2FP.F32.S32 R102, R102 ;  /* 0x0000006600667245 */ /* 0x000fe40000201400 */
        /* <DEDUP_REMOVED lines=8> */
[C---:B------:R-:W-:Y:S01]  /*d4b0*/  FFMA.FTZ R12, R0.reuse, R103, R12 ;  /* 0x00000067000c7223 */ /* 0x040fe2000001000c */
[CC--:B------:R-:W-:Y:S01]  /*d4c0*/  FFMA.FTZ R15, R0.reuse, R104.reuse, R15 ;  /* 0x00000068000f7223 */ /* 0x0c0fe2000001000f */
        /* <DEDUP_REMOVED lines=20> */
[----:B------:R-:W-:Y:S01]  /*d610*/  FFMA.FTZ R29, R0, R3, R29 ;  /* 0x00000003001d7223 */ /* 0x000fe2000001001d */
[----:B------:R-:W-:Y:S02]  /*d620*/  I2FP.F32.S32 R102, R102 ;  /* 0x0000006600667245 */ /* 0x000fe40000201400 */
[----:B------:R-:W-:Y:S02]  /*d630*/  IADD3 R105, R2, 0x30, RZ ;  /* 0x0000003002697810 */ /* 0x000fe40007ffe0ff */
[----:B------:R-:W-:Y:S01]  /*d640*/  I2FP.F32.S32 R103, R103 ;  /* 0x0000006700677245 */ /* 0x000fe20000201400 */
[C---:B------:R-:W-:Y:S01]  /*d650*/  FFMA.FTZ R35, R0.reuse, R102, R35 ;  /* 0x0000006600237223 */ /* 0x040fe20000010023 */
[----:B------:R-:W-:Y:S01]  /*d660*/  I2FP.F32.S32 R3, R104 ;  /* 0x0000006800037245 */ /* 0x000fe20000201400 */
[----:B------:R-:W-:Y:S01]  /*d670*/  FFMA.FTZ R33, R0, R102, R33 ;  /* 0x0000006600217223 */ /* 0x000fe20000010021 */
[----:B------:R-:W-:Y:S01]  /*d680*/  FMNMX.FTZ R104, R6, R101, !PT ;  /* 0x0000006506687209 */ /* 0x000fe20007810000 */
[C---:B------:R-:W-:Y:S01]  /*d690*/  FFMA.FTZ R34, R0.reuse, R103, R34 ;  /* 0x0000006700227223 */ /* 0x040fe20000010022 */
[----:B------:R-:W-:Y:S01]  /*d6a0*/  I2FP.F32.S32 R105, R105 ;  /* 0x0000006900697245 */ /* 0x000fe20000201400 */
[----:B------:R-:W-:Y:S01]  /*d6b0*/  FFMA.FTZ R32, R0, R103, R32 ;  /* 0x0000006700207223 */ /* 0x000fe20000010020 */
[----:B------:R-:W-:Y:S01]  /*d6c0*/  FMNMX.FTZ R102, R4, R100, !PT ;  /* 0x0000006404667209 */ /* 0x000fe20007810000 */
[C---:B------:R-:W-:Y:S01]  /*d6d0*/  FFMA.FTZ R38, R0.reuse, R3, R38 ;  /* 0x0000000300267223 */ /* 0x040fe20000010026 */
[----:B------:R-:W-:Y:S01]  /*d6e0*/  FMNMX.FTZ R107, R7, R104, !PT ;  /* 0x00000068076b7209 */ /* 0x000fe20007810000 */
[-C--:B------:R-:W-:Y:S01]  /*d6f0*/  FFMA.FTZ R30, R0, R105.reuse, R30 ;  /* 0x00000069001e7223 */ /* 0x080fe2000001001e */
[----:B------:R-:W-:Y:S01]  /*d700*/  IADD3 R103, R2, 0x41, RZ ;  /* 0x0000004102677810 */ /* 0x000fe20007ffe0ff */
[C---:B------:R-:W-:Y:S01]  /*d710*/  FFMA.FTZ R28, R0.reuse, R105, R28 ;  /* 0x00000069001c7223 */ /* 0x040fe2000001001c */
[----:B------:R-:W-:Y:S01]  /*d720*/  FMNMX.FTZ R105, R5, R102, !PT ;  /* 0x0000006605697209 */ /* 0x000fe20007810000 */
[----:B------:R-:W-:Y:S01]  /*d730*/  FFMA.FTZ R36, R0, R3, R36 ;  /* 0x0000000300247223 */ /* 0x000fe20000010024 */
[----:B------:R-:W-:Y:S02]  /*d740*/  FMNMX.FTZ R106, R10, R107, !PT ;  /* 0x0000006b0a6a7209 */ /* 0x000fe40007810000 */
[----:B------:R-:W-:Y:S02]  /*d750*/  I2FP.F32.S32 R103, R103 ;  /* 0x0000006700677245 */ /* 0x000fe40000201400 */
[----:B------:R-:W-:Y:S02]  /*d760*/  FMNMX.FTZ R104, R8, R105, !PT ;  /* 0x0000006908687209 */ /* 0x000fe40007810000 */
[----:B------:R-:W-:Y:S01]  /*d770*/  FMNMX.FTZ R105, R11, R106, !PT ;  /* 0x0000006a0b697209 */ /* 0x000fe20007810000 */
[-C--:B------:R-:W-:Y:S01]  /*d780*/  FFMA.FTZ R39, R0, R103.reuse, R39 ;  /* 0x0000006700277223 */ /* 0x080fe20000010027 */
[----:B------:R-:W-:Y:S01]  /*d790*/  IADD3 R3, R2, 0x48, RZ ;  /* 0x0000004802037810 */ /* 0x000fe20007ffe0ff */
[----:B------:R-:W-:Y:S01]  /*d7a0*/  FFMA.FTZ R37, R0, R103, R37 ;  /* 0x0000006700257223 */ /* 0x000fe20000010025 */
[----:B------:R-:W-:Y:S02]  /*d7b0*/  FMNMX.FTZ R103, R9, R104, !PT ;  /* 0x0000006809677209 */ /* 0x000fe40007810000 */
[----:B------:R-:W-:Y:S02]  /*d7c0*/  FMNMX.FTZ R106, R14, R105, !PT ;  /* 0x000000690e6a7209 */ /* 0x000fe40007810000 */
[----:B------:R-:W-:Y:S02]  /*d7d0*/  I2FP.F32.S32 R3, R3 ;  /* 0x0000000300037245 */ /* 0x000fe40000201400 */
[----:B------:R-:W-:Y:S02]  /*d7e0*/  FMNMX.FTZ R104, R12, R103, !PT ;  /* 0x000000670c687209 */ /* 0x000fe40007810000 */
[----:B------:R-:W-:Y:S01]  /*d7f0*/  FMNMX.FTZ R103, R15, R106, !PT ;  /* 0x0000006a0f677209 */ /* 0x000fe20007810000 */
[CC--:B------:R-:W-:Y:S01]  /*d800*/  FFMA.FTZ R42, R0.reuse, R3.reuse, R42 ;  /* 0x00000003002a7223 */ /* 0x0c0fe2000001002a */
[----:B------:R-:W-:Y:S01]  /*d810*/  FFMA.FTZ R40, R0, R3, R40 ;  /* 0x0000000300287223 */ /* 0x000fe20000010028 */
        /* <DEDUP_REMOVED lines=11> */
[CC--:B------:R-:W-:Y:S01]  /*d8d0*/  FFMA.FTZ R46, R0.reuse, R103.reuse, R46 ;  /* 0x00000067002e7223 */ /* 0x0c0fe2000001002e */
[----:B------:R-:W-:Y:S01]  /*d8e0*/  FMNMX.FTZ R105, R23, R106, !PT ;  /* 0x0000006a17697209 */ /* 0x000fe20007810000 */
[C---:B------:R-:W-:Y:S01]  /*d8f0*/  FFMA.FTZ R44, R0.reuse, R103, R44 ;  /* 0x00000067002c7223 */ /* 0x040fe2000001002c */
[----:B------:R-:W-:Y:S01]  /*d900*/  FMNMX.FTZ R103, R21, R104, !PT ;  /* 0x0000006815677209 */ /* 0x000fe20007810000 */
[-C--:B------:R-:W-:Y:S01]  /*d910*/  FFMA.FTZ R43, R0, R102.reuse, R43 ;  /* 0x00000066002b7223 */ /* 0x080fe2000001002b */
[----:B------:R-:W-:Y:S01]  /*d920*/  FMNMX.FTZ R106, R26, R105, !PT ;  /* 0x000000691a6a7209 */ /* 0x000fe20007810000 */
[----:B------:R-:W-:Y:S01]  /*d930*/  FFMA.FTZ R41, R0, R102, R41 ;  /* 0x0000006600297223 */ /* 0x000fe20000010029 */
[----:B------:R-:W-:Y:S02]  /*d940*/  IADD3 R102, R2, 0x51, RZ ;  /* 0x0000005102667810 */ /* 0x000fe40007ffe0ff */
        /* <DEDUP_REMOVED lines=15> */
[----:B------:R-:W-:Y:S01]  /*da40*/  FFMA.FTZ R50, R0, R3, R50 ;  /* 0x0000000300327223 */ /* 0x000fe20000010032 */
[----:B------:R-:W-:Y:S01]  /*da50*/  FMNMX.FTZ R104, R32, R105, !PT ;  /* 0x0000006920687209 */ /* 0x000fe20007810000 */
[C---:B------:R-:W-:Y:S01]  /*da60*/  FFMA.FTZ R48, R0.reuse, R3, R48 ;  /* 0x0000000300307223 */ /* 0x040fe20000010030 */
        /* <DEDUP_REMOVED lines=19> */
[----:B------:R-:W-:Y:S02]  /*dba0*/  I2FP.F32.S32 R103, R103 ;  /* 0x0000006700677245 */ /* 0x000fe40000201400 */
[----:B------:R-:W-:Y:S02]  /*dbb0*/  I2FP.F32.S32 R102, R102 ;  /* 0x0000006600667245 */ /* 0x000fe40000201400 */
[----:B------:R-:W-:Y:S01]  /*dbc0*/  FMNMX.FTZ R104, R44, R105, !PT ;  /* 0x000000692c687209 */ /* 0x000fe20007810000 */
        /* <DEDUP_REMOVED lines=9> */
[----:B------:R-:W-:Y:S02]  /*dc60*/  IADD3 R3, R2, 0x70, RZ ;  /* 0x0000007002037810 */ /* 0x000fe40007ffe0ff */
[----:B------:R-:W-:Y:S02]  /*dc70*/  FMNMX.FTZ R103, R51, R106, !PT ;  /* 0x0000006a33677209 */ /* 0x000fe40007810000 */
[----:B------:R-:W-:Y:S02]  /*dc80*/  I2FP.F32.S32 R102, R102 ;  /* 0x0000006600667245 */ /* 0x000fe40000201400 */
[----:B------:R-:W-:Y:S02]  /*dc90*/  I2FP.F32.S32 R3, R3 ;  /* 0x0000000300037245 */ /* 0x000fe40000201400 */
[----:B------:R-:W-:Y:S01]  /*dca0*/  FMNMX.FTZ R105, R49, R104, !PT ;  /* 0x0000006831697209 */ /* 0x000fe20007810000 */
[-C--:B------:R-:W-:Y:S01]  /*dcb0*/  FFMA.FTZ R59, R0, R102.reuse, R59 ;  /* 0x00000066003b7223 */ /* 0x080fe2000001003b */
[----:B------:R-:W-:Y:S01]  /*dcc0*/  FMNMX.FTZ R104, R54, R103, !PT ;  /* 0x0000006736687209 */ /* 0x000fe20007810000 */
[----:B------:R-:W-:Y:S01]  /*dcd0*/  FFMA.FTZ R57, R0, R102, R57 ;  /* 0x0000006600397223 */ /* 0x000fe20000010039 */
[----:B------:R-:W-:Y:S01]  /*dce0*/  FMNMX.FTZ R102, R52, R105, !PT ;  /* 0x0000006934667209 */ /* 0x000fe20007810000 */
[CC--:B------:R-:W-:Y:S01]  /*dcf0*/  FFMA.FTZ R62, R0.reuse, R3.reuse, R62 ;  /* 0x00000003003e7223 */ /* 0x0c0fe2000001003e */
[----:B------:R-:W-:Y:S01]  /*dd00*/  FMNMX.FTZ R107, R55, R104, !PT ;  /* 0x00000068376b7209 */ /* 0x000fe20007810000 */
[----:B------:R-:W-:Y:S01]  /*dd10*/  FFMA.FTZ R60, R0, R3, R60 ;  /* 0x00000003003c7223 */ /* 0x000fe2000001003c */
[----:B------:R-:W-:Y:S02]  /*dd20*/  IADD3 R3, R2, 0x71, RZ ;  /* 0x0000007102037810 */ /* 0x000fe40007ffe0ff */
[----:B------:R-:W-:Y:S02]  /*dd30*/  FMNMX.FTZ R105, R53, R102, !PT ;  /* 0x0000006635697209 */ /* 0x000fe40007810000 */
[----:B------:R-:W-:Y:S02]  /*dd40*/  FMNMX.FTZ R104, R58, R107, !PT ;  /* 0x0000006b3a687209 */ /* 0x000fe40007810000 */
[----:B------:R-:W-:Y:S02]  /*dd50*/  I2FP.F32.S32 R3, R3 ;  /* 0x0000000300037245 */ /* 0x000fe40000201400 */
[C---:B------:R-:W-:Y:S02]  /*dd60*/  IADD3 R102, R2.reuse, 0x79, RZ ;  /* 0x0000007902667810 */ /* 0x040fe40007ffe0ff */
[----:B------:R-:W-:Y:S01]  /*dd70*/  IADD3 R103, R2, 0x78, RZ ;  /* 0x0000007802677810 */ /* 0x000fe20007ffe0ff */
[----:B------:R-:W-:Y:S01]  /*dd80*/  FFMA.FTZ R61, R0, R3, R61 ;  /* 0x00000003003d7223 */ /* 0x000fe2000001003d */
[----:B------:R-:W-:Y:S01]  /*dd90*/  FMNMX.FTZ R2, R56, R105, !PT ;  /* 0x0000006938027209 */ /* 0x000fe20007810000 */
[----:B------:R-:W-:Y:S01]  /*dda0*/  FFMA.FTZ R63, R0, R3, R63 ;  /* 0x00000003003f7223 */ /* 0x000fe2000001003f */
[----:B------:R-:W-:Y:S02]  /*ddb0*/  FMNMX.FTZ R105, R59, R104, !PT ;  /* 0x000000683b697209 */ /* 0x000fe40007810000 */
[----:B------:R-:W-:Y:S02]  /*ddc0*/  I2FP.F32.S32 R103, R103 ;  /* 0x0000006700677245 */ /* 0x000fe40000201400 */
[----:B------:R-:W-:Y:S02]  /*ddd0*/  FMNMX.FTZ R3, R57, R2, !PT ;  /* 0x0000000239037209 */ /* 0x000fe40007810000 */
[----:B------:R-:W-:Y:S01]  /*dde0*/  FMNMX.FTZ R104, R62, R105, !PT ;  /* 0x000000693e687209 */ /* 0x000fe20007810000 */
[CC--:B------:R-:W-:Y:S01]  /*ddf0*/  FFMA.FTZ R66, R0.reuse, R103.reuse, R66 ;  /* 0x0000006700427223 */ /* 0x0c0fe20000010042 */
[----:B------:R-:W-:Y:S01]  /*de00*/  I2FP.F32.S32 R102, R102 ;  /* 0x0000006600667245 */ /* 0x000fe20000201400 */
[----:B------:R-:W-:Y:S01]  /*de10*/  FFMA.FTZ R64, R0, R103, R64 ;  /* 0x0000006700407223 */ /* 0x000fe20000010040 */
[----:B------:R-:W-:Y:S02]  /*de20*/  FMNMX.FTZ R2, R60, R3, !PT ;  /* 0x000000033c027209 */ /* 0x000fe40007810000 */
[----:B------:R-:W-:Y:S01]  /*de30*/  FMNMX.FTZ R3, R63, R104, !PT ;  /* 0x000000683f037209 */ /* 0x000fe20007810000 */
[C---:B------:R-:W-:Y:S01]  /*de40*/  FFMA.FTZ R67, R0.reuse, R102, R67 ;  /* 0x0000006600437223 */ /* 0x040fe20000010043 */
[----:B------:R-:W-:Y:S01]  /*de50*/  FMNMX.FTZ R107, R61, R2, !PT ;  /* 0x000000023d6b7209 */ /* 0x000fe20007810000 */
[----:B------:R-:W-:Y:S01]  /*de60*/  FFMA.FTZ R65, R0, R102, R65 ;  /* 0x0000006600417223 */ /* 0x000fe20000010041 */
        /* <DEDUP_REMOVED lines=12> */
[----:B------:R-:W-:Y:S02]  /*df30*/  FADD.FTZ R100, -R3, R100 ;  /* 0x0000006403647221 */ /* 0x000fe40000010100 */
[----:B------:R-:W1:Y:S01]  /*df40*/  LDSM.16.MT88.4 R104, [R152+0x6000] ;  /* 0x006000009868783b */ /* 0x000e620000004200 */
[C---:B------:R-:W-:Y:S01]  /*df50*/  FSETP.NEU.FTZ.AND P0, PT, R2.reuse, -INF , PT ;  /* 0xff8000000200780b */ /* 0x040fe20003f1d000 */
[C---:B------:R-:W-:Y:S01]  /*df60*/  FADD.FTZ R101, -R2.reuse, R101 ;  /* 0x0000006502657221 */ /* 0x040fe20000010100 */
[----:B------:R-:W-:Y:S01]  /*df70*/  FMUL.FTZ R117, R2, UR4 ;  /* 0x0000000402757c20 */ /* 0x000fe20008410000 */
[----:B------:R-:W-:Y:S02]  /*df80*/  FMUL.FTZ R103, R100, UR4 ;  /* 0x0000000464677c20 */ /* 0x000fe40008410000 */
[----:B------:R-:W-:Y:S02]  /*df90*/  FMUL.FTZ R102, R101, UR4 ;  /* 0x0000000465667c20 */ /* 0x000fe40008410000 */
[----:B------:R-:W2:Y:S01]  /*dfa0*/  MUFU.EX2 R100, R103 ;  /* 0x0000006700647308 */ /* 0x000ea20000000800 */
[----:B------:R-:W-:Y:S02]  /*dfb0*/  FSEL R117, R117, RZ, P0 ;  /* 0x000000ff75757208 */ /* 0x000fe40000000000 */
[----:B------:R-:W-:Y:S03]  /*dfc0*/  FSETP.NEU.FTZ.AND P0, PT, R3, -INF , PT ;  /* 0xff8000000300780b */ /* 0x000fe60003f1d000 */
[--C-:B------:R-:W-:Y:S01]  /*dfd0*/  FFMA.FTZ R130, R38, UR4, -R117.reuse ;  /* 0x0000000426827c23 */ /* 0x100fe20008010875 */
[--C-:B------:R-:W-:Y:S03]  /*dfe0*/  FFMA.FTZ R129, R39, UR4, -R117.reuse ;  /* 0x0000000427817c23 */ /* 0x100fe60008010875 */
[----:B------:R3:W4:Y:S01]  /*dff0*/  MUFU.EX2 R101, R102 ;  /* 0x0000006600657308 */ /* 0x0007220000000800 */
[--C-:B------:R-:W-:Y:S01]  /*e000*/  FFMA.FTZ R126, R6, UR4, -R117.reuse ;  /* 0x00000004067e7c23 */ /* 0x100fe20008010875 */
[----:B------:R-:W-:Y:S01]  /*e010*/  FMUL.FTZ R6, R3, UR4 ;  /* 0x0000000403067c20 */ /* 0x000fe20008410000 */
        /* <DEDUP_REMOVED lines=12> */
[----:B------:R-:W-:Y:S03]  /*e0e0*/  FMUL.FTZ R80, R100, R80 ;  /* 0x0000005064507220 */ /* 0x000fe60000410000 */
[----:B------:R-:W2:Y:S01]  /*e0f0*/  MUFU.EX2 R124, R124 ;  /* 0x0000007c007c7308 */ /* 0x000ea20000000800 */
[----:B---3--:R-:W-:Y:S01]  /*e100*/  FSEL R102, R6, RZ, P0 ;  /* 0x000000ff06667208 */ /* 0x008fe20000000000 */
[C---:B----4-:R-:W-:Y:S01]  /*e110*/  FMUL.FTZ R10, R101.reuse, R94 ;  /* 0x0000005e650a7220 */ /* 0x050fe20000410000 */
[C---:B------:R-:W-:Y:S01]  /*e120*/  FMUL.FTZ R11, R101.reuse, R95 ;  /* 0x0000005f650b7220 */ /* 0x040fe20000410000 */
[C---:B------:R-:W-:Y:S01]  /*e130*/  FMUL.FTZ R14, R101.reuse, R90 ;  /* 0x0000005a650e7220 */ /* 0x040fe20000410000 */
[----:B------:R-:W-:Y:S01]  /*e140*/  FMUL.FTZ R15, R101, R91 ;  /* 0x0000005b650f7220 */ /* 0x000fe20000410000 */
        /* <DEDUP_REMOVED lines=8> */
[----:B------:R-:W3:Y:S01]  /*e1d0*/  LDSM.16.MT88.4 R92, [R148+0x6000] ;  /* 0x00600000945c783b */ /* 0x000ee20000004200 */
[--C-:B------:R-:W-:Y:S03]  /*e1e0*/  FFMA.FTZ R132, R37, UR4, -R102.reuse ;  /* 0x0000000425847c23 */ /* 0x100fe60008010866 */
[----:B------:R-:W4:Y:S01]  /*e1f0*/  MUFU.EX2 R118, R118 ;  /* 0x0000007600767308 */ /* 0x000f220000000800 */
[C---:B------:R-:W-:Y:S01]  /*e200*/  FMUL.FTZ R6, R101.reuse, R98 ;  /* 0x0000006265067220 */ /* 0x040fe20000410000 */
[C---:B------:R-:W-:Y:S01]  /*e210*/  FMUL.FTZ R7, R101.reuse, R99 ;  /* 0x0000006365077220 */ /* 0x040fe20000410000 */
[C---:B------:R-:W-:Y:S01]  /*e220*/  FMUL.FTZ R4, R100.reuse, R96 ;  /* 0x0000006064047220 */ /* 0x040fe20000410000 */
[----:B------:R-:W-:Y:S01]  /*e230*/  FMUL.FTZ R5, R100, R97 ;  /* 0x0000006164057220 */ /* 0x000fe20000410000 */
[----:B--2---:R-:W-:Y:S01]  /*e240*/  F2FP.BF16.F32.PACK_AB R97, R124, R126 ;  /* 0x0000007e7c61723e */ /* 0x004fe200000010ff */
[----:B------:R-:W-:Y:S01]  /*e250*/  LDSM.16.MT88.4 R36, [R152+0x9000] ;  /* 0x009000009824783b */ /* 0x000fe20000004200 */
[C---:B------:R-:W-:Y:S03]  /*e260*/  FMUL.FTZ R70, R101.reuse, R70 ;  /* 0x0000004665467220 */ /* 0x040fe60000410000 */
        /* <DEDUP_REMOVED lines=8> */
[----:B------:R-:W2:Y:S01]  /*e2f0*/  MUFU.EX2 R121, R121 ;  /* 0x0000007900797308 */ /* 0x000ea20000000800 */
[----:B----4-:R-:W-:Y:S01]  /*e300*/  F2FP.BF16.F32.PACK_AB R99, R118, R119 ;  /* 0x000000777663723e */ /* 0x010fe200000010ff */
[----:B------:R-:W-:Y:S01]  /*e310*/  FMUL.FTZ R81, R100, R81 ;  /* 0x0000005164517220 */ /* 0x000fe20000410000 */
[--C-:B------:R-:W-:Y:S01]  /*e320*/  FFMA.FTZ R128, R12, UR4, -R102.reuse ;  /* 0x000000040c807c23 */ /* 0x100fe20008010866 */
[C---:B------:R-:W-:Y:S01]  /*e330*/  FMUL.FTZ R12, R100.reuse, R88 ;  /* 0x00000058640c7220 */ /* 0x040fe20000410000 */
[C---:B------:R-:W-:Y:S01]  /*e340*/  FMUL.FTZ R86, R101.reuse, R86 ;  /* 0x0000005665567220 */ /* 0x040fe20000410000 */
[----:B------:R-:W-:Y:S01]  /*e350*/  FMUL.FTZ R87, R101, R87 ;  /* 0x0000005765577220 */ /* 0x000fe20000410000 */
        /* <DEDUP_REMOVED lines=23> */
[----:B------:R-:W-:Y:S01]  /*e4d0*/  FFMA.FTZ R55, R59, UR4, -R117 ;  /* 0x000000043b377c23 */ /* 0x000fe20008010875 */
[--C-:B------:R-:W-:Y:S03]  /*e4e0*/  FFMA.FTZ R52, R52, UR4, -R102.reuse ;  /* 0x0000000434347c23 */ /* 0x100fe60008010866 */
[----:B------:R-:W2:Y:S01]  /*e4f0*/  MUFU.EX2 R122, R122 ;  /* 0x0000007a007a7308 */ /* 0x000ea20000000800 */
[----:B----4-:R-:W-:Y:S01]  /*e500*/  F2FP.BF16.F32.PACK_AB R98, R103, R120 ;  /* 0x000000786762723e */ /* 0x010fe200000010ff */
[--C-:B------:R-:W-:Y:S01]  /*e510*/  FFMA.FTZ R53, R53, UR4, -R102.reuse ;  /* 0x0000000435357c23 */ /* 0x100fe20008010866 */
[--C-:B------:R-:W-:Y:S01]  /*e520*/  FFMA.FTZ R56, R56, UR4, -R102.reuse ;  /* 0x0000000438387c23 */ /* 0x100fe20008010866 */
[----:B------:R-:W-:Y:S01]  /*e530*/  FFMA.FTZ R57, R57, UR4, -R102 ;  /* 0x0000000439397c23 */ /* 0x000fe20008010866 */
[----:B------:R-:W-:Y:S01]  /*e540*/  FFMA.FTZ R127, R100, R179, R127 ;  /* 0x000000b3647f7223 */ /* 0x000fe2000001007f */
[----:B------:R-:W-:Y:S01]  /*e550*/  FFMA.FTZ R126, R101, R178, R126 ;  /* 0x000000b2657e7223 */ /* 0x000fe2000001007e */
[----:B------:R-:W-:Y:S03]  /*e560*/  ISETP.GT.AND P0, PT, R164, 0x1, PT ;  /* 0x00000001a400780c */ /* 0x000fe60003f04270 */
[----:B------:R-:W-:Y:S01]  /*e570*/  MUFU.EX2 R123, R123 ;  /* 0x0000007b007b7308 */ /* 0x000fe20000000800 */
[C---:B-1----:R-:W-:Y:S05]  /*e580*/  HMMA.16816.F32.BF16 R4, R96.reuse, R104, R4 ;  /* 0x000000686004723c */ /* 0x042fea0000041804 */
[----:B------:R-:W-:Y:S01]  /*e590*/  FADD.FTZ R127, R121, R127 ;  /* 0x0000007f797f7221 */ /* 0x000fe20000010000 */
[C---:B------:R-:W-:Y:S03]  /*e5a0*/  HMMA.16816.F32.BF16 R8, R96.reuse, R106, R8 ;  /* 0x0000006a6008723c */ /* 0x040fe60000041808 */
[----:B------:R-:W-:Y:S01]  /*e5b0*/  MUFU.EX2 R128, R128 ;  /* 0x0000008000807308 */ /* 0x000fe20000000800 */
[----:B------:R-:W1:Y:S01]  /*e5c0*/  LDSM.16.MT88.4 R104, [R152+0x6800] ;  /* 0x006800009868783b */ /* 0x000e620000004200 */
[----:B------:R-:W-:Y:S01]  /*e5d0*/  FADD.FTZ R120, R120, R127 ;  /* 0x0000007f78787221 */ /* 0x000fe20000010000 */
[C---:B------:R-:W-:Y:S07]  /*e5e0*/  HMMA.16816.F32.BF16 R68, R96.reuse, R108, R68 ;  /* 0x0000006c6044723c */ /* 0x040fee0000041844 */
[----:B------:R-:W-:Y:S01]  /*e5f0*/  MUFU.EX2 R130, R130 ;  /* 0x0000008200827308 */ /* 0x000fe20000000800 */
[----:B------:R-:W-:Y:S01]  /*e600*/  FADD.FTZ R103, R103, R120 ;  /* 0x0000007867677221 */ /* 0x000fe20000010000 */
        /* <DEDUP_REMOVED lines=8> */
[C---:B---3--:R-:W-:Y:S07]  /*e690*/  HMMA.16816.F32.BF16 R84, R96.reuse, R92, R84 ;  /* 0x0000005c6054723c */ /* 0x048fee0000041854 */
[----:B------:R-:W-:Y:S01]  /*e6a0*/  MUFU.EX2 R42, R42 ;  /* 0x0000002a002a7308 */ /* 0x000fe20000000800 */
[--C-:B------:R-:W-:Y:S03]  /*e6b0*/  FFMA.FTZ R115, R13, UR4, -R102.reuse ;  /* 0x000000040d737c23 */ /* 0x100fe60008010866 */
[----:B------:R-:W-:Y:S01]  /*e6c0*/  FFMA.FTZ R114, R16, UR4, -R102 ;  /* 0x0000000410727c23 */ /* 0x000fe20008010866 */
[----:B------:R-:W-:Y:S01]  /*e6d0*/  FMUL.FTZ R13, R100, R89 ;  /* 0x00000059640d7220 */ /* 0x000fe20000410000 */
[----:B--2---:R-:W-:Y:S01]  /*e6e0*/  F2FP.BF16.F32.PACK_AB R17, R122, R125 ;  /* 0x0000007d7a11723e */ /* 0x004fe200000010ff */
[----:B------:R-:W2:Y:S03]  /*e6f0*/  LDSM.16.MT88.4 R88, [R149+0x6800] ;  /* 0x006800009558783b */ /* 0x000ea60000004200 */
[----:B------:R-:W3:Y:S01]  /*e700*/  MUFU.EX2 R115, R115 ;  /* 0x0000007300737308 */ /* 0x000ee20000000800 */
[----:B-----5:R-:W-:Y:S01]  /*e710*/  F2FP.BF16.F32.PACK_AB R19, R112, R123 ;  /* 0x0000007b7013723e */ /* 0x020fe200000010ff */
[----:B------:R-:W-:Y:S01]  /*e720*/  FADD.FTZ R119, R119, R126 ;  /* 0x0000007e77777221 */ /* 0x000fe20000010000 */
[----:B------:R-:W-:Y:S02]  /*e730*/  HMMA.16816.F32.BF16 R12, R96, R94, R12 ;  /* 0x0000005e600c723c */ /* 0x000fe4000004180c */
[----:B------:R-:W5:Y:S01]  /*e740*/  LDSM.16.MT88.4 R92, [R148+0x6800] ;  /* 0x00680000945c783b */ /* 0x000f620000004200 */
[----:B------:R-:W-:Y:S04]  /*e750*/  MOV R164, R116 ;  /* 0x0000007400a47202 */ /* 0x000fe80000000f00 */
[----:B------:R-:W-:Y:S01]  /*e760*/  MUFU.EX2 R114, R114 ;  /* 0x0000007200727308 */ /* 0x000fe20000000800 */
[----:B------:R-:W-:Y:S03]  /*e770*/  FADD.FTZ R118, R118, R119 ;  /* 0x0000007776767221 */ /* 0x000fe60000010000 */
[--C-:B------:R-:W-:Y:S01]  /*e780*/  FFMA.FTZ R58, R62, UR4, -R117.reuse ;  /* 0x000000043e3a7c23 */ /* 0x100fe20008010875 */
[----:B------:R-:W-:Y:S01]  /*e790*/  FFMA.FTZ R59, R63, UR4, -R117 ;  /* 0x000000043f3b7c23 */ /* 0x000fe20008010875 */
[----:B------:R-:W-:Y:S01]  /*e7a0*/  LDSM.16.MT88.4 R96, [R150+0x7000] ;  /* 0x007000009660783b */ /* 0x000fe20000004200 */
[----:B------:R-:W-:Y:S03]  /*e7b0*/  FADD.FTZ R125, R125, R118 ;  /* 0x000000767d7d7221 */ /* 0x000fe60000010000 */
[----:B------:R-:W1:Y:S01]  /*e7c0*/  MUFU.EX2 R113, R113 ;  /* 0x0000007100717308 */ /* 0x000e620000000800 */
[C---:B---3--:R-:W-:Y:S01]  /*e7d0*/  F2FP.BF16.F32.PACK_AB R16, R115.reuse, R128 ;  /* 0x000000807310723e */ /* 0x048fe200000010ff */
[----:B------:R-:W-:Y:S01]  /*e7e0*/  FADD.FTZ R128, R128, R103 ;  /* 0x0000006780807221 */ /* 0x000fe20000010000 */
[----:B------:R-:W-:Y:S01]  /*e7f0*/  FADD.FTZ R122, R122, R125 ;  /* 0x0000007d7a7a7221 */ /* 0x000fe20000010000 */
[----:B------:R-:W-:Y:S01]  /*e800*/  MOV R101, R2 ;  /* 0x0000000200657202 */ /* 0x000fe20000000f00 */
[----:B------:R-:W-:Y:S01]  /*e810*/  FFMA.FTZ R62, R66, UR4, -R117 ;  /* 0x00000004423e7c23 */ /* 0x000fe20008010875 */
[----:B------:R-:W-:Y:S01]  /*e820*/  FADD.FTZ R115, R115, R128 ;  /* 0x0000008073737221 */ /* 0x000fe20000010000 */
[----:B------:R-:W-:Y:S03]  /*e830*/  FADD.FTZ R123, R123, R122 ;  /* 0x0000007a7b7b7221 */ /* 0x000fe60000010000 */
[----:B------:R-:W-:Y:S01]  /*e840*/  MUFU.EX2 R43, R43 ;  /* 0x0000002b002b7308 */ /* 0x000fe20000000800 */
[--C-:B------:R-:W-:Y:S01]  /*e850*/  FFMA.FTZ R60, R60, UR4, -R102.reuse ;  /* 0x000000043c3c7c23 */ /* 0x100fe20008010866 */
[----:B------:R-:W-:Y:S01]  /*e860*/  MOV R100, R3 ;  /* 0x0000000300647202 */ /* 0x000fe20000000f00 */
[----:B------:R-:W-:Y:S07]  /*e870*/  FADD.FTZ R112, R112, R123 ;  /* 0x0000007b70707221 */ /* 0x000fee0000010000 */
[----:B------:R-:W-:Y:S01]  /*e880*/  MUFU.EX2 R131, R131 ;  /* 0x0000008300837308 */ /* 0x000fe20000000800 */
[----:B-1----:R-:W-:Y:S09]  /*e890*/  F2FP.BF16.F32.PACK_AB R18, R113, R114 ;  /* 0x000000727112723e */ /* 0x002ff200000010ff */
[----:B------:R-:W-:Y:S01]  /*e8a0*/  MUFU.EX2 R132, R132 ;  /* 0x0000008400847308 */ /* 0x000fe20000000800 */
[C---:B------:R-:W-:Y:S06]  /*e8b0*/  HMMA.16816.F32.BF16 R4, R16.reuse, R104, R4 ;  /* 0x000000681004723c */ /* 0x040fec0000041804 */
[C---:B------:R-:W-:Y:S03]  /*e8c0*/  HMMA.16816.F32.BF16 R8, R16.reuse, R106, R8 ;  /* 0x0000006a1008723c */ /* 0x040fe60000041808 */
[----:B------:R-:W-:Y:S02]  /*e8d0*/  MUFU.EX2 R40, R40 ;  /* 0x0000002800287308 */ /* 0x000fe40000000800 */
        /* <DEDUP_REMOVED lines=9> */
[----:B------:R-:W1:Y:S01]  /*e970*/  MUFU.EX2 R104, R104 ;  /* 0x0000006800687308 */ /* 0x000e620000000800 */
[----:B------:R-:W2:Y:S01]  /*e980*/  LDSM.16.MT88.4 R88, [R152+0x7000] ;  /* 0x007000009858783b */ /* 0x000ea20000004200 */
[----:B------:R-:W-:Y:S01]  /*e990*/  FFMA.FTZ R106, R27, UR4, -R117 ;  /* 0x000000041b6a7c23 */ /* 0x000fe20008010875 */
[--C-:B------:R-:W-:Y:S01]  /*e9a0*/  FFMA.FTZ R111, R20, UR4, -R102.reuse ;  /* 0x00000004146f7c23 */ /* 0x100fe20008010866 */
[--C-:B------:R-:W-:Y:S01]  /*e9b0*/  FFMA.FTZ R110, R21, UR4, -R102.reuse ;  /* 0x00000004156e7c23 */ /* 0x100fe20008010866 */
[--C-:B------:R-:W-:Y:S05]  /*e9c0*/  FFMA.FTZ R109, R24, UR4, -R102.reuse ;  /* 0x00000004186d7c23 */ /* 0x100fea0008010866 */
[----:B------:R-:W-:Y:S01]  /*e9d0*/  MUFU.EX2 R105, R105 ;  /* 0x0000006900697308 */ /* 0x000fe20000000800 */
[C---:B-----5:R-:W-:Y:S01]  /*e9e0*/  HMMA.16816.F32.BF16 R84, R16.reuse, R92, R84 ;  /* 0x0000005c1054723c */ /* 0x060fe20000041854 */
[----:B------:R-:W3:Y:S02]  /*e9f0*/  LDSM.16.MT88.4 R20, [R149+0x7000] ;  /* 0x007000009514783b */ /* 0x000ee40000004200 */
[----:B------:R-:W-:Y:S03]  /*ea00*/  FFMA.FTZ R108, R25, UR4, -R102 ;  /* 0x00000004196c7c23 */ /* 0x000fe60008010866 */
[----:B------:R-:W-:Y:S03]  /*ea10*/  HMMA.16816.F32.BF16 R12, R16, R94, R12 ;  /* 0x0000005e100c723c */ /* 0x000fe6000004180c */
[----:B------:R-:W4:Y:S01]  /*ea20*/  MUFU.EX2 R106, R106 ;  /* 0x0000006a006a7308 */ /* 0x000f220000000800 */
[----:B------:R-:W5:Y:S03]  /*ea30*/  LDSM.16.MT88.4 R24, [R148+0x7000] ;  /* 0x007000009418783b */ /* 0x000f660000004200 */
[C---:B-1----:R-:W-:Y:S01]  /*ea40*/  F2FP.BF16.F32.PACK_AB R17, R104.reuse, R107 ;  /* 0x0000006b6811723e */ /* 0x042fe200000010ff */
[----:B------:R-:W-:Y:S05]  /*ea50*/  FADD.FTZ R107, R107, R112 ;  /* 0x000000706b6b7221 */ /* 0x000fea0000010000 */
[----:B------:R-:W-:Y:S01]  /*ea60*/  MUFU.EX2 R111, R111 ;  /* 0x0000006f006f7308 */ /* 0x000fe20000000800 */
[----:B------:R-:W-:Y:S01]  /*ea70*/  LDSM.16.MT88.4 R92, [R152+0x9800] ;  /* 0x00980000985c783b */ /* 0x000fe20000004200 */
[----:B------:R-:W-:Y:S08]  /*ea80*/  FADD.FTZ R104, R104, R107 ;  /* 0x0000006b68687221 */ /* 0x000ff00000010000 */
[----:B------:R-:W1:Y:S01]  /*ea90*/  MUFU.EX2 R110, R110 ;  /* 0x0000006e006e7308 */ /* 0x000e620000000800 */
[C---:B----4-:R-:W-:Y:S01]  /*eaa0*/  F2FP.BF16.F32.PACK_AB R19, R106.reuse, R105 ;  /* 0x000000696a13723e */ /* 0x050fe200000010ff */
[----:B------:R-:W-:Y:S04]  /*eab0*/  FADD.FTZ R105, R105, R104 ;  /* 0x0000006869697221 */ /* 0x000fe80000010000 */
[----:B------:R-:W-:Y:S04]  /*eac0*/  FADD.FTZ R106, R106, R105 ;  /* 0x000000696a6a7221 */ /* 0x000fe80000010000 */
[----:B------:R-:W-:Y:S10]  /*ead0*/  MUFU.EX2 R109, R109 ;  /* 0x0000006d006d7308 */ /* 0x000ff40000000800 */
[----:B------:R-:W4:Y:S01]  /*eae0*/  MUFU.EX2 R108, R108 ;  /* 0x0000006c006c7308 */ /* 0x000f220000000800 */
[----:B-1----:R-:W-:Y:S09]  /*eaf0*/  F2FP.BF16.F32.PACK_AB R16, R110, R111 ;  /* 0x0000006f6e10723e */ /* 0x002ff200000010ff */
[----:B------:R-:W-:Y:S10]  /*eb00*/  MUFU.EX2 R46, R46 ;  /* 0x0000002e002e7308 */ /* 0x000ff40000000800 */
[----:B------:R-:W-:Y:S01]  /*eb10*/  MUFU.EX2 R41, R41 ;  /* 0x0000002900297308 */ /* 0x000fe20000000800 */
[----:B----4-:R-:W-:Y:S07]  /*eb20*/  F2FP.BF16.F32.PACK_AB R18, R108, R109 ;  /* 0x0000006d6c12723e */ /* 0x010fee00000010ff */
[C---:B--2---:R-:W-:Y:S02]  /*eb30*/  HMMA.16816.F32.BF16 R4, R16.reuse, R88, R4 ;  /* 0x000000581004723c */ /* 0x044fe40000041804 */
[----:B------:R-:W-:Y:S04]  /*eb40*/  MUFU.EX2 R50, R50 ;  /* 0x0000003200327308 */ /* 0x000fe80000000800 */
[C---:B------:R-:W-:Y:S06]  /*eb50*/  HMMA.16816.F32.BF16 R8, R16.reuse, R90, R8 ;  /* 0x0000005a1008723c */ /* 0x040fec0000041808 */
[----:B------:R-:W-:Y:S01]  /*eb60*/  MUFU.EX2 R47, R47 ;  /* 0x0000002f002f7308 */ /* 0x000fe20000000800 */
[--C-:B------:R-:W-:Y:S01]  /*eb70*/  FFMA.FTZ R89, R34, UR4, -R117.reuse ;  /* 0x0000000422597c23 */ /* 0x100fe20008010875 */
[C---:B------:R-:W-:Y:S03]  /*eb80*/  HMMA.16816.F32.BF16 R68, R16.reuse, R96, R68 ;  /* 0x000000601044723c */ /* 0x040fe60000041844 */
[--C-:B------:R-:W-:Y:S03]  /*eb90*/  FFMA.FTZ R91, R30, UR4, -R117.reuse ;  /* 0x000000041e5b7c23 */ /* 0x100fe60008010875 */
[C---:B------:R-:W-:Y:S02]  /*eba0*/  HMMA.16816.F32.BF16 R72, R16.reuse, R98, R72 ;  /* 0x000000621048723c */ /* 0x040fe40000041848 */
[----:B------:R-:W-:Y:S03]  /*ebb0*/  MUFU.EX2 R44, R44 ;  /* 0x0000002c002c7308 */ /* 0x000fe60000000800 */
[--C-:B------:R-:W-:Y:S01]  /*ebc0*/  FFMA.FTZ R90, R31, UR4, -R117.reuse ;  /* 0x000000041f5a7c23 */ /* 0x100fe20008010875 */
[C---:B---3--:R-:W-:Y:S06]  /*ebd0*/  HMMA.16816.F32.BF16 R76, R16.reuse, R20, R76 ;  /* 0x00000014104c723c */ /* 0x048fec000004184c */
[----:B------:R-:W-:Y:S01]  /*ebe0*/  MUFU.EX2 R45, R45 ;  /* 0x0000002d002d7308 */ /* 0x000fe20000000800 */
[--C-:B------:R-:W-:Y:S01]  /*ebf0*/  FFMA.FTZ R96, R28, UR4, -R102.reuse ;  /* 0x000000041c607c23 */ /* 0x100fe20008010866 */
[C---:B------:R-:W-:Y:S01]  /*ec00*/  HMMA.16816.F32.BF16 R80, R16.reuse, R22, R80 ;  /* 0x000000161050723c */ /* 0x040fe20000041850 */
[----:B------:R-:W-:Y:S02]  /*ec10*/  LDSM.16.MT88.4 R20, [R150+0x7800] ;  /* 0x007800009614783b */ /* 0x000fe40000004200 */
[--C-:B------:R-:W-:Y:S03]  /*ec20*/  FFMA.FTZ R97, R29, UR4, -R102.reuse ;  /* 0x000000041d617c23 */ /* 0x100fe60008010866 */
[C---:B-----5:R-:W-:Y:S02]  /*ec30*/  HMMA.16816.F32.BF16 R84, R16.reuse, R24, R84 ;  /* 0x000000181054723c */ /* 0x060fe40000041854 */
[----:B------:R-:W-:Y:S01]  /*ec40*/  MUFU.EX2 R91, R91 ;  /* 0x0000005b005b7308 */ /* 0x000fe20000000800 */
[----:B------:R-:W1:Y:S02]  /*ec50*/  LDSM.16.MT88.4 R28, [R152+0x7800] ;  /* 0x00780000981c783b */ /* 0x000e640000004200 */
[--C-:B------:R-:W-:Y:S01]  /*ec60*/  FFMA.FTZ R88, R35, UR4, -R117.reuse ;  /* 0x0000000423587c23 */ /* 0x100fe20008010875 */
[----:B------:R-:W-:Y:S06]  /*ec70*/  HMMA.16816.F32.BF16 R12, R16, R26, R12 ;  /* 0x0000001a100c723c */ /* 0x000fec000004180c */
[----:B------:R-:W2:Y:S01]  /*ec80*/  MUFU.EX2 R90, R90 ;  /* 0x0000005a005a7308 */ /* 0x000ea20000000800 */
[--C-:B------:R-:W-:Y:S01]  /*ec90*/  FFMA.FTZ R98, R32, UR4, -R102.reuse ;  /* 0x0000000420627c23 */ /* 0x100fe20008010866 */
[----:B------:R-:W-:Y:S01]  /*eca0*/  FFMA.FTZ R99, R33, UR4, -R102 ;  /* 0x0000000421637c23 */ /* 0x000fe20008010866 */
[----:B------:R-:W3:Y:S02]  /*ecb0*/  LDSM.16.MT88.4 R24, [R149+0x7800] ;  /* 0x007800009518783b */ /* 0x000ee40000004200 */
[----:B------:R-:W-:Y:S05]  /*ecc0*/  FFMA.FTZ R117, R67, UR4, -R117 ;  /* 0x0000000443757c23 */ /* 0x000fea0008010875 */
[----:B------:R-:W-:Y:S01]  /*ecd0*/  MUFU.EX2 R89, R89 ;  /* 0x0000005900597308 */ /* 0x000fe20000000800 */
[----:B------:R-:W-:Y:S09]  /*ece0*/  LDSM.16.MT88.4 R32, [R149+0x8800] ;  /* 0x008800009520783b */ /* 0x000ff20000004200 */
[----:B------:R-:W4:Y:S01]  /*ecf0*/  MUFU.EX2 R88, R88 ;  /* 0x0000005800587308 */ /* 0x000f220000000800 */
[C---:B--2---:R-:W-:Y:S01]  /*ed00*/  F2FP.BF16.F32.PACK_AB R17, R90.reuse, R91 ;  /* 0x0000005b5a11723e */ /* 0x044fe200000010ff */
[----:B------:R-:W-:Y:S04]  /*ed10*/  FADD.FTZ R91, R91, R106 ;  /* 0x0000006a5b5b7221 */ /* 0x000fe80000010000 */
[----:B------:R-:W-:Y:S04]  /*ed20*/  FADD.FTZ R90, R90, R91 ;  /* 0x0000005b5a5a7221 */ /* 0x000fe80000010000 */
[----:B------:R-:W-:Y:S10]  /*ed30*/  MUFU.EX2 R96, R96 ;  /* 0x0000006000607308 */ /* 0x000ff40000000800 */
[----:B------:R-:W2:Y:S01]  /*ed40*/  MUFU.EX2 R97, R97 ;  /* 0x0000006100617308 */ /* 0x000ea20000000800 */
[C---:B----4-:R-:W-:Y:S01]  /*ed50*/  F2FP.BF16.F32.PACK_AB R19, R88.reuse, R89 ;  /* 0x000000595813723e */ /* 0x050fe200000010ff */
[----:B------:R-:W-:Y:S04]  /*ed60*/  FADD.FTZ R89, R89, R90 ;  /* 0x0000005a59597221 */ /* 0x000fe80000010000 */
[----:B------:R-:W-:Y:S04]  /*ed70*/  FADD.FTZ R89, R88, R89 ;  /* 0x0000005958597221 */ /* 0x000fe80000010000 */
[----:B------:R-:W-:Y:S10]  /*ed80*/  MUFU.EX2 R98, R98 ;  /* 0x0000006200627308 */ /* 0x000ff40000000800 */
[----:B------:R-:W4:Y:S01]  /*ed90*/  MUFU.EX2 R99, R99 ;  /* 0x0000006300637308 */ /* 0x000f220000000800 */
[----:B--2---:R-:W-:Y:S09]  /*eda0*/  F2FP.BF16.F32.PACK_AB R16, R97, R96 ;  /* 0x000000606110723e */ /* 0x004ff200000010ff */
[----:B------:R-:W-:Y:S10]  /*edb0*/  MUFU.EX2 R48, R48 ;  /* 0x0000003000307308 */ /* 0x000ff40000000800 */
[----:B------:R-:W-:Y:S01]  /*edc0*/  MUFU.EX2 R49, R49 ;  /* 0x0000003100317308 */ /* 0x000fe20000000800 */
[----:B----4-:R-:W-:Y:S07]  /*edd0*/  F2FP.BF16.F32.PACK_AB R18, R99, R98 ;  /* 0x000000626312723e */ /* 0x010fee00000010ff */
[C---:B-1----:R-:W-:Y:S02]  /*ede0*/  HMMA.16816.F32.BF16 R4, R16.reuse, R28, R4 ;  /* 0x0000001c1004723c */ /* 0x042fe40000041804 */
[----:B------:R-:W-:Y:S04]  /*edf0*/  MUFU.EX2 R51, R51 ;  /* 0x0000003300337308 */ /* 0x000fe80000000800 */
[C---:B------:R-:W-:Y:S01]  /*ee00*/  HMMA.16816.F32.BF16 R8, R16.reuse, R30, R8 ;  /* 0x0000001e1008723c */ /* 0x040fe20000041808 */
[----:B------:R-:W1:Y:S05]  /*ee10*/  LDSM.16.MT88.4 R28, [R148+0x7800] ;  /* 0x00780000941c783b */ /* 0x000e6a0000004200 */
[----:B------:R-:W-:Y:S01]  /*ee20*/  MUFU.EX2 R134, R134 ;  /* 0x0000008600867308 */ /* 0x000fe20000000800 */
[C---:B------:R-:W-:Y:S09]  /*ee30*/  HMMA.16816.F32.BF16 R68, R16.reuse, R20, R68 ;  /* 0x000000141044723c */ /* 0x040ff20000041844 */
[----:B------:R-:W-:Y:S01]  /*ee40*/  MUFU.EX2 R54, R54 ;  /* 0x0000003600367308 */ /* 0x000fe20000000800 */
[C---:B------:R-:W-:Y:S01]  /*ee50*/  HMMA.16816.F32.BF16 R72, R16.reuse, R22, R72 ;  /* 0x000000161048723c */ /* 0x040fe20000041848 */
[----:B------:R-:W2:Y:S05]  /*ee60*/  LDSM.16.MT88.4 R20, [R152+0x8000] ;  /* 0x008000009814783b */ /* 0x000eaa0000004200 */
[C---:B---3--:R-:W-:Y:S03]  /*ee70*/  HMMA.16816.F32.BF16 R76, R16.reuse, R24, R76 ;  /* 0x00000018104c723c */ /* 0x048fe6000004184c */
[----:B------:R-:W-:Y:S03]  /*ee80*/  MUFU.EX2 R55, R55 ;  /* 0x0000003700377308 */ /* 0x000fe60000000800 */
[C---:B------:R-:W-:Y:S01]  /*ee90*/  HMMA.16816.F32.BF16 R80, R16.reuse, R26, R80 ;  /* 0x0000001a1050723c */ /* 0x040fe20000041850 */
[----:B------:R-:W3:Y:S06]  /*eea0*/  LDSM.16.MT88.4 R24, [R150+0x8000] ;  /* 0x008000009618783b */ /* 0x000eec0000004200 */
[----:B------:R-:W-:Y:S10]  /*eeb0*/  MUFU.EX2 R52, R52 ;  /* 0x0000003400347308 */ /* 0x000ff40000000800 */
[----:B------:R-:W-:Y:S01]  /*eec0*/  MUFU.EX2 R53, R53 ;  /* 0x0000003500357308 */ /* 0x000fe20000000800 */
[C---:B-1----:R-:W-:Y:S09]  /*eed0*/  HMMA.16816.F32.BF16 R84, R16.reuse, R28, R84 ;  /* 0x0000001c1054723c */ /* 0x042ff20000041854 */
[----:B------:R-:W-:Y:S01]  /*eee0*/  MUFU.EX2 R56, R56 ;  /* 0x0000003800387308 */ /* 0x000fe20000000800 */
[----:B------:R-:W-:Y:S01]  /*eef0*/  HMMA.16816.F32.BF16 R12, R16, R30, R12 ;  /* 0x0000001e100c723c */ /* 0x000fe2000004180c */
[----:B------:R-:W1:Y:S08]  /*ef00*/  LDSM.16.MT88.4 R28, [R149+0x8000] ;  /* 0x00800000951c783b */ /* 0x000e700000004200 */
[----:B------:R-:W-:Y:S02]  /*ef10*/  MUFU.EX2 R57, R57 ;  /* 0x0000003900397308 */ /* 0x000fe40000000800 */
[----:B------:R-:W-:Y:S01]  /*ef20*/  F2FP.BF16.F32.PACK_AB R17, R129, R130 ;  /* 0x000000828111723e */ /* 0x000fe200000010ff */
[----:B------:R-:W-:Y:S01]  /*ef30*/  FADD.FTZ R130, R130, R89 ;  /* 0x0000005982827221 */ /* 0x000fe20000010000 */
[----:B------:R-:W-:Y:S06]  /*ef40*/  F2FP.BF16.F32.PACK_AB R19, R43, R42 ;  /* 0x0000002a2b13723e */ /* 0x000fec00000010ff */
[----:B------:R-:W-:Y:S01]  /*ef50*/  MUFU.EX2 R58, R58 ;  /* 0x0000003a003a7308 */ /* 0x000fe20000000800 */
[----:B------:R-:W-:Y:S01]  /*ef60*/  F2FP.BF16.F32.PACK_AB R16, R132, R131 ;  /* 0x000000838410723e */ /* 0x000fe200000010ff */
[----:B------:R-:W-:Y:S01]  /*ef70*/  FADD.FTZ R129, R129, R130 ;  /* 0x0000008281817221 */ /* 0x000fe20000010000 */
[----:B------:R-:W-:Y:S03]  /*ef80*/  F2FP.BF16.F32.PACK_AB R18, R133, R40 ;  /* 0x000000288512723e */ /* 0x000fe600000010ff */
[----:B------:R-:W-:Y:S04]  /*ef90*/  FADD.FTZ R42, R42, R129 ;  /* 0x000000812a2a7221 */ /* 0x000fe80000010000 */
[----:B------:R-:W4:Y:S01]  /*efa0*/  MUFU.EX2 R59, R59 ;  /* 0x0000003b003b7308 */ /* 0x000f220000000800 */
[C---:B--2---:R-:W-:Y:S03]  /*efb0*/  HMMA.16816.F32.BF16 R4, R16.reuse, R20, R4 ;  /* 0x000000141004723c */ /* 0x044fe60000041804 */
[----:B------:R-:W-:Y:S03]  /*efc0*/  FADD.FTZ R43, R43, R42 ;  /* 0x0000002a2b2b7221 */ /* 0x000fe60000010000 */
[C---:B------:R-:W-:Y:S01]  /*efd0*/  HMMA.16816.F32.BF16 R8, R16.reuse, R22, R8 ;  /* 0x000000161008723c */ /* 0x040fe20000041808 */
[----:B------:R-:W2:Y:S02]  /*efe0*/  LDSM.16.MT88.4 R20, [R148+0x8000] ;  /* 0x008000009414783b */ /* 0x000ea40000004200 */
[----:B------:R-:W-:Y:S03]  /*eff0*/  MUFU.EX2 R62, R62 ;  /* 0x0000003e003e7308 */ /* 0x000fe60000000800 */
[C---:B---3--:R-:W-:Y:S07]  /*f000*/  HMMA.16816.F32.BF16 R68, R16.reuse, R24, R68 ;  /* 0x000000181044723c */ /* 0x048fee0000041844 */
[----:B------:R-:W3:Y:S01]  /*f010*/  MUFU.EX2 R117, R117 ;  /* 0x0000007500757308 */ /* 0x000ee20000000800 */
[----:B----4-:R-:W-:Y:S01]  /*f020*/  F2FP.BF16.F32.PACK_AB R89, R59, R58 ;  /* 0x0000003a3b59723e */ /* 0x010fe200000010ff */
[C---:B------:R-:W-:Y:S01]  /*f030*/  HMMA.16816.F32.BF16 R72, R16.reuse, R26, R72 ;  /* 0x0000001a1048723c */ /* 0x040fe20000041848 */
[----:B------:R-:W4:Y:S05]  /*f040*/  LDSM.16.MT88.4 R24, [R152+0x8800] ;  /* 0x008800009818783b */ /* 0x000f2a0000004200 */
[C---:B-1----:R-:W-:Y:S06]  /*f050*/  HMMA.16816.F32.BF16 R76, R16.reuse, R28, R76 ;  /* 0x0000001c104c723c */ /* 0x042fec000004184c */
[C---:B------:R-:W-:Y:S01]  /*f060*/  HMMA.16816.F32.BF16 R80, R16.reuse, R30, R80 ;  /* 0x0000001e1050723c */ /* 0x040fe20000041850 */
[----:B------:R-:W1:Y:S04]  /*f070*/  LDSM.16.MT88.4 R28, [R150+0x8800] ;  /* 0x00880000961c783b */ /* 0x000e680000004200 */
[----:B---3--:R-:W-:Y:S01]  /*f080*/  F2FP.BF16.F32.PACK_AB R91, R117, R62 ;  /* 0x0000003e755b723e */ /* 0x008fe200000010ff */
[C---:B--2---:R-:W-:Y:S06]  /*f090*/  HMMA.16816.F32.BF16 R84, R16.reuse, R20, R84 ;  /* 0x000000141054723c */ /* 0x044fec0000041854 */
[----:B------:R-:W-:Y:S01]  /*f0a0*/  HMMA.16816.F32.BF16 R12, R16, R22, R12 ;  /* 0x00000016100c723c */ /* 0x000fe2000004180c */
[----:B------:R-:W2:Y:S06]  /*f0b0*/  LDSM.16.MT88.4 R20, [R148+0x8800] ;  /* 0x008800009414783b */ /* 0x000eac0000004200 */
[----:B------:R-:W-:Y:S01]  /*f0c0*/  F2FP.BF16.F32.PACK_AB R17, R41, R46 ;  /* 0x0000002e2911723e */ /* 0x000fe200000010ff */
[----:B------:R-:W-:Y:S03]  /*f0d0*/  FADD.FTZ R46, R46, R43 ;  /* 0x0000002b2e2e7221 */ /* 0x000fe60000010000 */
[----:B------:R-:W-:Y:S01]  /*f0e0*/  F2FP.BF16.F32.PACK_AB R19, R47, R50 ;  /* 0x000000322f13723e */ /* 0x000fe200000010ff */
[----:B------:R-:W-:Y:S01]  /*f0f0*/  FADD.FTZ R41, R41, R46 ;  /* 0x0000002e29297221 */ /* 0x000fe20000010000 */
[----:B------:R-:W-:Y:S02]  /*f100*/  F2FP.BF16.F32.PACK_AB R16, R45, R44 ;  /* 0x0000002c2d10723e */ /* 0x000fe400000010ff */
[----:B------:R-:W-:Y:S01]  /*f110*/  F2FP.BF16.F32.PACK_AB R18, R49, R48 ;  /* 0x000000303112723e */ /* 0x000fe200000010ff */
[----:B------:R-:W-:Y:S04]  /*f120*/  FADD.FTZ R50, R50, R41 ;  /* 0x0000002932327221 */ /* 0x000fe80000010000 */
[----:B------:R-:W-:Y:S02]  /*f130*/  FADD.FTZ R50, R47, R50 ;  /* 0x000000322f327221 */ /* 0x000fe40000010000 */
[C---:B----4-:R-:W-:Y:S06]  /*f140*/  HMMA.16816.F32.BF16 R4, R16.reuse, R24, R4 ;  /* 0x000000181004723c */ /* 0x050fec0000041804 */
[C---:B------:R-:W-:Y:S05]  /*f150*/  HMMA.16816.F32.BF16 R8, R16.reuse, R26, R8 ;  /* 0x0000001a1008723c */ /* 0x040fea0000041808 */
[----:B------:R-:W-:Y:S01]  /*f160*/  F2FP.BF16.F32.PACK_AB R25, R134, R51 ;  /* 0x000000338619723e */ /* 0x000fe200000010ff */
[C---:B-1----:R-:W-:Y:S05]  /*f170*/  HMMA.16816.F32.BF16 R68, R16.reuse, R28, R68 ;  /* 0x0000001c1044723c */ /* 0x042fea0000041844 */
[----:B------:R-:W-:Y:S01]  /*f180*/  F2FP.BF16.F32.PACK_AB R27, R55, R54 ;  /* 0x00000036371b723e */ /* 0x000fe200000010ff */
[C---:B------:R-:W-:Y:S01]  /*f190*/  HMMA.16816.F32.BF16 R72, R16.reuse, R30, R72 ;  /* 0x0000001e1048723c */ /* 0x040fe20000041848 */
[----:B------:R-:W1:Y:S04]  /*f1a0*/  LDSM.16.MT88.4 R28, [R150+0x9000] ;  /* 0x00900000961c783b */ /* 0x000e680000004200 */
[----:B------:R-:W-:Y:S01]  /*f1b0*/  F2FP.BF16.F32.PACK_AB R24, R53, R52 ;  /* 0x000000343518723e */ /* 0x000fe200000010ff */
[C---:B------:R-:W-:Y:S05]  /*f1c0*/  HMMA.16816.F32.BF16 R76, R16.reuse, R32, R76 ;  /* 0x00000020104c723c */ /* 0x040fea000004184c */
[----:B------:R-:W-:Y:S01]  /*f1d0*/  F2FP.BF16.F32.PACK_AB R26, R57, R56 ;  /* 0x00000038391a723e */ /* 0x000fe200000010ff */
[C---:B------:R-:W-:Y:S01]  /*f1e0*/  HMMA.16816.F32.BF16 R80, R16.reuse, R34, R80 ;  /* 0x000000221050723c */ /* 0x040fe20000041850 */
[----:B------:R-:W3:Y:S05]  /*f1f0*/  LDSM.16.MT88.4 R32, [R149+0x9000] ;  /* 0x009000009520783b */ /* 0x000eea0000004200 */
[C---:B--2---:R-:W-:Y:S06]  /*f200*/  HMMA.16816.F32.BF16 R84, R16.reuse, R20, R84 ;  /* 0x000000141054723c */ /* 0x044fec0000041854 */
[----:B------:R-:W-:Y:S01]  /*f210*/  HMMA.16816.F32.BF16 R12, R16, R22, R12 ;  /* 0x00000016100c723c */ /* 0x000fe2000004180c */
[----:B------:R-:W2:Y:S04]  /*f220*/  LDSM.16.MT88.4 R16, [R148+0x9000] ;  /* 0x009000009410783b */ /* 0x000ea80000004200 */
[----:B------:R-:W-:Y:S01]  /*f230*/  FADD.FTZ R20, R114, R115 ;  /* 0x0000007372147221 */ /* 0x000fe20000010000 */
[C---:B------:R-:W-:Y:S01]  /*f240*/  HMMA.16816.F32.BF16 R4, R24.reuse, R36, R4 ;  /* 0x000000241804723c */ /* 0x040fe20000041804 */
[----:B------:R-:W-:Y:S04]  /*f250*/  MUFU.EX2 R36, R60 ;  /* 0x0000003c00247308 */ /* 0x000fe80000000800 */
[----:B------:R-:W-:Y:S01]  /*f260*/  FADD.FTZ R20, R113, R20 ;  /* 0x0000001471147221 */ /* 0x000fe20000010000 */
[C---:B------:R-:W-:Y:S05]  /*f270*/  HMMA.16816.F32.BF16 R8, R24.reuse, R38, R8 ;  /* 0x000000261808723c */ /* 0x040fea0000041808 */
[----:B------:R-:W-:Y:S01]  /*f280*/  FADD.FTZ R111, R111, R20 ;  /* 0x000000146f6f7221 */ /* 0x000fe20000010000 */
[C---:B-1----:R-:W-:Y:S01]  /*f290*/  HMMA.16816.F32.BF16 R68, R24.reuse, R28, R68 ;  /* 0x0000001c1844723c */ /* 0x042fe20000041844 */
[----:B------:R-:W1:Y:S04]  /*f2a0*/  LDSM.16.MT88.4 R20, [R150+0x9800] ;  /* 0x009800009614783b */ /* 0x000e680000004200 */
[--C-:B------:R-:W-:Y:S01]  /*f2b0*/  FFMA.FTZ R37, R61, UR4, -R102.reuse ;  /* 0x000000043d257c23 */ /* 0x100fe20008010866 */
[C---:B------:R-:W-:Y:S03]  /*f2c0*/  HMMA.16816.F32.BF16 R72, R24.reuse, R30, R72 ;  /* 0x0000001e1848723c */ /* 0x040fe60000041848 */
[----:B------:R-:W4:Y:S02]  /*f2d0*/  LDSM.16.MT88.4 R28, [R149+0x9800] ;  /* 0x00980000951c783b */ /* 0x000f240000004200 */
[--C-:B------:R-:W-:Y:S01]  /*f2e0*/  FFMA.FTZ R38, R64, UR4, -R102.reuse ;  /* 0x0000000440267c23 */ /* 0x100fe20008010866 */
[C---:B---3--:R-:W-:Y:S01]  /*f2f0*/  HMMA.16816.F32.BF16 R76, R24.reuse, R32, R76 ;  /* 0x00000020184c723c */ /* 0x048fe2000004184c */
[----:B------:R-:W3:Y:S04]  /*f300*/  MUFU.EX2 R37, R37 ;  /* 0x0000002500257308 */ /* 0x000ee80000000800 */
[----:B------:R-:W-:Y:S01]  /*f310*/  FADD.FTZ R110, R110, R111 ;  /* 0x0000006f6e6e7221 */ /* 0x000fe20000010000 */
[C---:B------:R-:W-:Y:S05]  /*f320*/  HMMA.16816.F32.BF16 R80, R24.reuse, R34, R80 ;  /* 0x000000221850723c */ /* 0x040fea0000041850 */
[----:B------:R-:W-:Y:S01]  /*f330*/  MUFU.EX2 R38, R38 ;  /* 0x0000002600267308 */ /* 0x000fe20000000800 */
[----:B------:R-:W-:Y:S01]  /*f340*/  FFMA.FTZ R102, R65, UR4, -R102 ;  /* 0x0000000441667c23 */ /* 0x000fe20008010866 */
[C---:B--2---:R-:W-:Y:S04]  /*f350*/  HMMA.16816.F32.BF16 R84, R24.reuse, R16, R84 ;  /* 0x000000101854723c */ /* 0x044fe80000041854 */
[----:B------:R-:W-:Y:S02]  /*f360*/  FADD.FTZ R109, R109, R110 ;  /* 0x0000006e6d6d7221 */ /* 0x000fe40000010000 */
[----:B------:R-:W-:Y:S02]  /*f370*/  HMMA.16816.F32.BF16 R12, R24, R18, R12 ;  /* 0x00000012180c723c */ /* 0x000fe4000004180c */
[----:B------:R-:W2:Y:S01]  /*f380*/  MUFU.EX2 R179, R102 ;  /* 0x0000006600b37308 */ /* 0x000ea20000000800 */
[----:B------:R-:W5:Y:S02]  /*f390*/  LDSM.16.MT88.4 R16, [R148+0x9800] ;  /* 0x009800009410783b */ /* 0x000f640000004200 */
[----:B------:R-:W-:Y:S01]  /*f3a0*/  FADD.FTZ R109, R108, R109 ;  /* 0x0000006d6c6d7221 */ /* 0x000fe20000010000 */
[----:B---3--:R-:W-:Y:S05]  /*f3b0*/  F2FP.BF16.F32.PACK_AB R88, R37, R36 ;  /* 0x000000242558723e */ /* 0x008fea00000010ff */
[----:B------:R-:W-:Y:S04]  /*f3c0*/  FADD.FTZ R96, R96, R109 ;  /* 0x0000006d60607221 */ /* 0x000fe80000010000 */
[----:B------:R-:W-:Y:S01]  /*f3d0*/  FADD.FTZ R97, R97, R96 ;  /* 0x0000006061617221 */ /* 0x000fe20000010000 */
[----:B--2---:R-:W-:Y:S03]  /*f3e0*/  F2FP.BF16.F32.PACK_AB R90, R179, R38 ;  /* 0x00000026b35a723e */ /* 0x004fe600000010ff */
[----:B------:R-:W-:Y:S04]  /*f3f0*/  FADD.FTZ R32, R98, R97 ;  /* 0x0000006162207221 */ /* 0x000fe80000010000 */
[----:B------:R-:W-:Y:S02]  /*f400*/  FADD.FTZ R32, R99, R32 ;  /* 0x0000002063207221 */ /* 0x000fe40000010000 */
        /* <DEDUP_REMOVED lines=10> */
[C---:B------:R-:W-:Y:S05]  /*f4b0*/  HMMA.16816.F32.BF16 R80, R88.reuse, R30, R80 ;  /* 0x0000001e5850723c */ /* 0x040fea0000041850 */
[----:B------:R-:W-:Y:S01]  /*f4c0*/  FADD.FTZ R45, R45, R44 ;  /* 0x0000002c2d2d7221 */ /* 0x000fe20000010000 */
[----:B------:R-:W-:Y:S01]  /*f4d0*/  FADD.FTZ R5, R51, R50 ;  /* 0x0000003233057221 */ /* 0x000fe20000010000 */
[C---:B-----5:R-:W-:Y:S04]  /*f4e0*/  HMMA.16816.F32.BF16 R84, R88.reuse, R16, R84 ;  /* 0x000000105854723c */ /* 0x060fe80000041854 */
        /* <DEDUP_REMOVED lines=15> */
[----:B------:R-:W-:Y:S04]  /*f5e0*/  FADD.FTZ R37, R37, R36 ;  /* 0x0000002425257221 */ /* 0x000fe80000010000 */
[----:B------:R-:W-:Y:S04]  /*f5f0*/  FADD.FTZ R38, R38, R37 ;  /* 0x0000002526267221 */ /* 0x000fe80000010000 */
[----:B------:R-:W-:Y:S01]  /*f600*/  FADD.FTZ R179, R179, R38 ;  /* 0x00000026b3b37221 */ /* 0x000fe20000010000 */
[----:B------:R-:W-:Y:S06]  /*f610*/  @P0 BRA `(.L_x_6538) ;  /* 0xffffffc000ac0947 */ /* 0x000fec000383ffff */
.L_x_6534:
[----:B------:R-:W1:Y:S01]  /*f620*/  SHFL.BFLY PT, R9, R178, 0x2, 0x1f ;  /* 0x0c401f00b2097f89 */ /* 0x000e6200000e0000 */
[----:B------:R-:W2:Y:S01]  /*f630*/  S2UR UR4, SR_CgaCtaId ;  /* 0x00000000000479c3 */ /* 0x000ea20000008800 */
[----:B------:R-:W-:Y:S01]  /*f640*/  MOV R7, 0x3f800000 ;  /* 0x3f80000000077802 */ /* 0x000fe20000000f00 */
[----:B------:R-:W-:Y:S01]  /*f650*/  IMAD.MOV.U32 R8, RZ, RZ, 0x3f800000 ;  /* 0x3f800000ff087424 */ /* 0x000fe200078e00ff */
[----:B------:R-:W3:Y:S01]  /*f660*/  SHFL.BFLY PT, R0, R179, 0x2, 0x1f ;  /* 0x0c401f00b3007f89 */ /* 0x000ee200000e0000 */
[----:B------:R-:W-:Y:S01]  /*f670*/  UMOV UR5, 0x400 ;  /* 0x0000040000057882 */ /* 0x000fe20000000000 */
[----:B------:R-:W-:Y:S01]  /*f680*/  MOV R16, 0x7f800000 ;  /* 0x7f80000000107802 */ /* 0x000fe20000000f00 */
[----:B------:R-:W4:Y:S01]  /*f690*/  S2R R5, SR_TID.X ;  /* 0x0000000000057919 */ /* 0x000f220000002100 */
[----:B-1----:R-:W-:Y:S01]  /*f6a0*/  FADD.FTZ R9, R9, R178 ;  /* 0x000000b209097221 */ /* 0x002fe20000010000 */
[----:B--2---:R-:W-:Y:S01]  /*f6b0*/  ULEA UR4, UR4, UR5, 0x18 ;  /* 0x0000000504047291 */ /* 0x004fe2000f8ec03f */
[----:B---3--:R-:W-:-:S03]  /*f6c0*/  FADD.FTZ R11, R0, R179 ;  /* 0x000000b3000b7221 */ /* 0x008fc60000010000 */
[----:B------:R-:W1:Y:S04]  /*f6d0*/  SHFL.BFLY PT, R4, R9, 0x1, 0x1f ;  /* 0x0c201f0009047f89 */ /* 0x000e6800000e0000 */
[----:B------:R-:W2:Y:S01]  /*f6e0*/  SHFL.BFLY PT, R6, R11, 0x1, 0x1f ;  /* 0x0c201f000b067f89 */ /* 0x000ea200000e0000 */
[----:B----4-:R-:W-:Y:S01]  /*f6f0*/  SHF.R.S32.HI R0, RZ, 0x1f, R5 ;  /* 0x0000001fff007819 */ /* 0x010fe20000011405 */
[----:B-1----:R-:W-:-:S03]  /*f700*/  FADD.FTZ R4, R9, R4 ;  /* 0x0000000409047221 */ /* 0x002fc60000010000 */
[----:B------:R-:W-:Y:S01]  /*f710*/  LEA.HI R9, R0, R5, RZ, 0x2 ;  /* 0x0000000500097211 */ /* 0x000fe200078f10ff */
[----:B--2---:R-:W-:-:S03]  /*f720*/  FADD.FTZ R6, R11, R6 ;  /* 0x000000060b067221 */ /* 0x004fc60000010000 */
[--C-:B------:R-:W-:Y:S02]  /*f730*/  SHF.R.S32.HI R11, RZ, 0x2, R9.reuse ;  /* 0x00000002ff0b7819 */ /* 0x100fe40000011409 */
[----:B------:R-:W-:Y:S02]  /*f740*/  SHF.R.S32.HI R10, RZ, 0x1f, R9 ;  /* 0x0000001fff0a7819 */ /* 0x000fe40000011409 */
[----:B------:R-:W-:Y:S02]  /*f750*/  FSETP.NE.FTZ.AND P4, PT, R6, RZ, PT ;  /* 0x000000ff0600720b */ /* 0x000fe40003f95000 */
[----:B------:R-:W-:Y:S02]  /*f760*/  LEA.HI R10, R10, R11, RZ, 0x3 ;  /* 0x0000000b0a0a7211 */ /* 0x000fe400078f18ff */
[----:B------:R-:W-:Y:S02]  /*f770*/  FSETP.NE.FTZ.AND P3, PT, R4, RZ, PT ;  /* 0x000000ff0400720b */ /* 0x000fe40003f75000 */
[----:B------:R-:W-:-:S02]  /*f780*/  LOP3.LUT R10, R10, 0xfffffff8, RZ, 0xc0, !PT ;  /* 0xfffffff80a0a7812 */ /* 0x000fc400078ec0ff */
[----:B------:R-:W-:Y:S02]  /*f790*/  LOP3.LUT R12, R9, 0x3ffffffc, RZ, 0xc0, !PT ;  /* 0x3ffffffc090c7812 */ /* 0x000fe400078ec0ff */
[----:B------:R-:W-:Y:S02]  /*f7a0*/  IADD3 R10, R11, -R10, RZ ;  /* 0x8000000a0b0a7210 */ /* 0x000fe40007ffe0ff */
[-C--:B------:R-:W-:Y:S01]  /*f7b0*/  LEA.HI R11, R0, R5.reuse, RZ, 0x5 ;  /* 0x00000005000b7211 */ /* 0x080fe200078f28ff */
[----:B------:R-:W1:Y:S01]  /*f7c0*/  @P4 MUFU.RCP R7, R6 ;  /* 0x0000000600074308 */ /* 0x000e620000001000 */
[----:B------:R-:W-:Y:S01]  /*f7d0*/  IADD3 R12, -R12, R5, RZ ;  /* 0x000000050c0c7210 */ /* 0x000fe20007ffe1ff */
[----:B------:R-:W-:Y:S01]  /*f7e0*/  IMAD.SHL.U32 R9, R10, 0x40, RZ ;  /* 0x000000400a097824 */ /* 0x000fe200078e00ff */
[----:B------:R-:W-:-:S04]  /*f7f0*/  SHF.R.S32.HI R13, RZ, 0x5, R11 ;  /* 0x00000005ff0d7819 */ /* 0x000fc8000001140b */
[----:B------:R-:W-:Y:S01]  /*f800*/  LOP3.LUT R14, R9, 0x1c0, RZ, 0xc0, !PT ;  /* 0x000001c0090e7812 */ /* 0x000fe200078ec0ff */
[----:B------:R-:W2:Y:S01]  /*f810*/  @P3 MUFU.RCP R8, R4 ;  /* 0x0000000400083308 */ /* 0x000ea20000001000 */
[----:B------:R-:W-:Y:S01]  /*f820*/  LOP3.LUT R9, R10, 0x1, RZ, 0xc0, !PT ;  /* 0x000000010a097812 */ /* 0x000fe200078ec0ff */
[----:B------:R-:W-:Y:S01]  /*f830*/  IMAD R12, R13, 0x200, R12 ;  /* 0x000002000d0c7824 */ /* 0x000fe200078e020c */
[----:B------:R-:W-:Y:S02]  /*f840*/  LEA.HI R15, R14, R14, RZ, 0x1d ;  /* 0x0000000e0e0f7211 */ /* 0x000fe400078fe8ff */
[----:B------:R-:W-:Y:S02]  /*f850*/  ISETP.NE.U32.AND P0, PT, R9, 0x1, PT ;  /* 0x000000010900780c */ /* 0x000fe40003f05070 */
[----:B------:R-:W-:Y:S01]  /*f860*/  MOV R9, 0x10 ;  /* 0x0000001000097802 */ /* 0x000fe20000000f00 */
[----:B------:R-:W-:Y:S01]  /*f870*/  IMAD.U32 R12, R12, 0x2, R15 ;  /* 0x000000020c0c7824 */ /* 0x000fe200078e000f */
[----:B------:R-:W-:Y:S01]  /*f880*/  R2P PR, R10, 0x6 ;  /* 0x000000060a007804 */ /* 0x000fe20000000000 */
[C---:B-1----:R-:W-:Y:S01]  /*f890*/  FMUL.FTZ R96, R7.reuse, R96 ;  /* 0x0000006007607220 */ /* 0x042fe20000410000 */
[----:B------:R-:W-:Y:S01]  /*f8a0*/  MOV R10, 0x20 ;  /* 0x00000020000a7802 */ /* 0x000fe20000000f00 */
[C---:B------:R-:W-:Y:S01]  /*f8b0*/  FMUL.FTZ R97, R7.reuse, R97 ;  /* 0x0000006107617220 */ /* 0x040fe20000410000 */
[----:B------:R-:W-:Y:S01]  /*f8c0*/  LEA R15, R12, UR4, 0x1 ;  /* 0x000000040c0f7c11 */ /* 0x000fe2000f8e08ff */
[C---:B------:R-:W-:Y:S01]  /*f8d0*/  FMUL.FTZ R92, R7.reuse, R92 ;  /* 0x0000005c075c7220 */ /* 0x040fe20000410000 */
[----:B------:R-:W-:Y:S01]  /*f8e0*/  FMUL.FTZ R93, R7, R93 ;  /* 0x0000005d075d7220 */ /* 0x000fe20000410000 */
[----:B------:R-:W-:Y:S01]  /*f8f0*/  SEL R9, R9, 0xfffffff0, P0 ;  /* 0xfffffff009097807 */ /* 0x000fe20000000000 */
[C---:B--2---:R-:W-:Y:S01]  /*f900*/  FMUL.FTZ R99, R8.reuse, R99 ;  /* 0x0000006308637220 */ /* 0x044fe20000410000 */
[C---:B------:R-:W-:Y:S01]  /*f910*/  FMUL.FTZ R98, R8.reuse, R98 ;  /* 0x0000006208627220 */ /* 0x040fe20000410000 */
        /* <DEDUP_REMOVED lines=17> */
[----:B------:R-:W-:Y:S01]  /*fa30*/  F2FP.BF16.F32.PACK_AB R96, R97, R96 ;  /* 0x000000606160723e */ /* 0x000fe200000010ff */
[----:B------:R-:W-:Y:S01]  /*fa40*/  FMUL.FTZ R80, R7, R80 ;  /* 0x0000005007507220 */ /* 0x000fe20000410000 */
[----:B------:R-:W-:Y:S01]  /*fa50*/  F2FP.BF16.F32.PACK_AB R98, R99, R98 ;  /* 0x000000626362723e */ /* 0x000fe200000010ff */
[----:B------:R-:W-:Y:S01]  /*fa60*/  FMUL.FTZ R81, R7, R81 ;  /* 0x0000005107517220 */ /* 0x000fe20000410000 */
[----:B------:R-:W-:Y:S01]  /*fa70*/  IADD3 R17, R15, R9, RZ ;  /* 0x000000090f117210 */ /* 0x000fe20007ffe0ff */
[C---:B------:R-:W-:Y:S01]  /*fa80*/  FMUL.FTZ R83, R8.reuse, R83 ;  /* 0x0000005308537220 */ /* 0x040fe20000410000 */
[C---:B------:R-:W-:Y:S01]  /*fa90*/  FMUL.FTZ R82, R8.reuse, R82 ;  /* 0x0000005208527220 */ /* 0x040fe20000410000 */
        /* <DEDUP_REMOVED lines=9> */
[----:B------:R-:W-:Y:S01]  /*fb30*/  FMUL.FTZ R8, R8, R90 ;  /* 0x0000005a08087220 */ /* 0x000fe20000410000 */
[----:B------:R-:W-:Y:S01]  /*fb40*/  F2FP.BF16.F32.PACK_AB R68, R69, R68 ;  /* 0x000000444544723e */ /* 0x000fe200000010ff */
[----:B------:R-:W-:Y:S01]  /*fb50*/  IMAD.IADD R21, R15, 0x1, R10 ;  /* 0x000000010f157824 */ /* 0x000fe200078e020a */
[----:B------:R-:W-:Y:S01]  /*fb60*/  F2FP.BF16.F32.PACK_AB R70, R71, R70 ;  /* 0x000000464746723e */ /* 0x000fe200000010ff */
[----:B------:R-:W-:Y:S01]  /*fb70*/  STS [R15], R96 ;  /* 0x000000600f007388 */ /* 0x000fe20000000800 */
[----:B------:R-:W-:Y:S01]  /*fb80*/  IADD3 R9, R9, R19, RZ ;  /* 0x0000001309097210 */ /* 0x000fe20007ffe0ff */
[----:B------:R-:W1:Y:S01]  /*fb90*/  @P4 LDC R12, c[0x0][0x2e8] ;  /* 0x0000ba00ff0c4b82 */ /* 0x000e620000000800 */
[----:B------:R-:W-:Y:S01]  /*fba0*/  F2FP.BF16.F32.PACK_AB R72, R73, R72 ;  /* 0x000000484948723e */ /* 0x000fe200000010ff */
[----:B------:R2:W-:Y:S01]  /*fbb0*/  STS [R15+0x400], R98 ;  /* 0x000400620f007388 */ /* 0x0005e20000000800 */
[----:B------:R-:W-:Y:S01]  /*fbc0*/  F2FP.BF16.F32.PACK_AB R74, R75, R74 ;  /* 0x0000004a4b4a723e */ /* 0x000fe200000010ff */
[----:B------:R-:W3:Y:S01]  /*fbd0*/  @P4 MUFU.LG2 R6, R6 ;  /* 0x0000000600064308 */ /* 0x000ee20000000c00 */
[----:B------:R-:W-:Y:S01]  /*fbe0*/  IADD3 R23, R17, R10, RZ ;  /* 0x0000000a11177210 */ /* 0x000fe20007ffe0ff */
[----:B------:R-:W-:Y:S01]  /*fbf0*/  STS [R17], R92 ;  /* 0x0000005c11007388 */ /* 0x000fe20000000800 */
[----:B------:R-:W-:Y:S01]  /*fc00*/  F2FP.BF16.F32.PACK_AB R76, R77, R76 ;  /* 0x0000004c4d4c723e */ /* 0x000fe200000010ff */
[----:B------:R-:W-:Y:S01]  /*fc10*/  ULDC.U8 UR4, c[0x0][0x3d8] ;  /* 0x0000f60000047ab9 */ /* 0x000fe20000000000 */
[----:B------:R-:W-:Y:S01]  /*fc20*/  F2FP.BF16.F32.PACK_AB R78, R79, R78 ;  /* 0x0000004e4f4e723e */ /* 0x000fe200000010ff */
[----:B------:R4:W-:Y:S01]  /*fc30*/  STS [R17+0x400], R94 ;  /* 0x0004005e11007388 */ /* 0x0009e20000000800 */
[----:B------:R-:W-:Y:S01]  /*fc40*/  F2FP.BF16.F32.PACK_AB R80, R81, R80 ;  /* 0x000000505150723e */ /* 0x000fe200000010ff */
[----:B------:R-:W5:Y:S01]  /*fc50*/  @P3 MUFU.LG2 R4, R4 ;  /* 0x0000000400043308 */ /* 0x000f620000000c00 */
[----:B------:R-:W-:Y:S01]  /*fc60*/  F2FP.BF16.F32.PACK_AB R82, R83, R82 ;  /* 0x000000525352723e */ /* 0x000fe200000010ff */
[----:B------:R-:W-:Y:S01]  /*fc70*/  STS [R21], R68 ;  /* 0x0000004415007388 */ /* 0x000fe20000000800 */
[----:B------:R-:W-:-:S02]  /*fc80*/  F2FP.BF16.F32.PACK_AB R84, R85, R84 ;  /* 0x000000545554723e */ /* 0x000fc400000010ff */
[----:B------:R-:W-:Y:S01]  /*fc90*/  F2FP.BF16.F32.PACK_AB R86, R87, R86 ;  /* 0x000000565756723e */ /* 0x000fe200000010ff */
[----:B------:R-:W-:Y:S01]  /*fca0*/  STS [R21+0x400], R70 ;  /* 0x0004004615007388 */ /* 0x000fe20000000800 */
[----:B------:R-:W-:Y:S02]  /*fcb0*/  F2FP.BF16.F32.PACK_AB R7, R7, R88 ;  /* 0x000000580707723e */ /* 0x000fe400000010ff */
[----:B------:R-:W-:Y:S01]  /*fcc0*/  F2FP.BF16.F32.PACK_AB R8, R91, R8 ;  /* 0x000000085b08723e */ /* 0x000fe200000010ff */
[----:B------:R-:W-:Y:S01]  /*fcd0*/  STS [R23], R72 ;  /* 0x0000004817007388 */ /* 0x000fe20000000800 */
[----:B------:R-:W-:Y:S01]  /*fce0*/  ISETP.NE.AND P0, PT, RZ, UR4, PT ;  /* 0x00000004ff007c0c */ /* 0x000fe2000bf05270 */
[----:B---3--:R-:W-:Y:S01]  /*fcf0*/  @P4 FMUL.FTZ R6, R6, 0.69314718246459960938 ;  /* 0x3f31721806064820 */ /* 0x008fe20000410000 */
[----:B------:R-:W-:Y:S01]  /*fd00*/  MOV R14, 0x7f800000 ;  /* 0x7f800000000e7802 */ /* 0x000fe20000000f00 */
[----:B------:R-:W-:Y:S01]  /*fd10*/  STS [R23+0x400], R74 ;  /* 0x0004004a17007388 */ /* 0x000fe20000000800 */
[----:B--2---:R-:W2:Y:S01]  /*fd20*/  @P3 LDC R15, c[0x0][0x2e8] ;  /* 0x0000ba00ff0f3b82 */ /* 0x004ea20000000800 */
[----:B-1----:R-:W-:-:S02]  /*fd30*/  @P4 FFMA.FTZ R14, R3, R12, R6 ;  /* 0x0000000c030e4223 */ /* 0x002fc40000010006 */
[----:B------:R-:W-:Y:S04]  /*fd40*/  STS [R19], R76 ;  /* 0x0000004c13007388 */ /* 0x000fe80000000800 */
[----:B------:R-:W-:Y:S01]  /*fd50*/  STS [R19+0x400], R78 ;  /* 0x0004004e13007388 */ /* 0x000fe20000000800 */
[C---:B----4-:R-:W-:Y:S01]  /*fd60*/  IADD3 R17, R10.reuse, R19, RZ ;  /* 0x000000130a117210 */ /* 0x050fe20007ffe0ff */
[----:B------:R-:W-:Y:S02]  /*fd70*/  IMAD.IADD R10, R10, 0x1, R9 ;  /* 0x000000010a0a7824 */ /* 0x000fe400078e0209 */
[----:B------:R-:W-:Y:S04]  /*fd80*/  STS [R9], R80 ;  /* 0x0000005009007388 */ /* 0x000fe80000000800 */
[----:B------:R5:W-:Y:S04]  /*fd90*/  STS [R9+0x400], R82 ;  /* 0x0004005209007388 */ /* 0x000be80000000800 */
[----:B------:R1:W-:Y:S04]  /*fda0*/  STS [R17], R84 ;  /* 0x0000005411007388 */ /* 0x0003e80000000800 */
[----:B------:R1:W-:Y:S04]  /*fdb0*/  STS [R17+0x400], R86 ;  /* 0x0004005611007388 */ /* 0x0003e80000000800 */
[----:B------:R1:W-:Y:S04]  /*fdc0*/  STS [R10], R7 ;  /* 0x000000070a007388 */ /* 0x0003e80000000800 */
[----:B------:R1:W-:Y:S01]  /*fdd0*/  STS [R10+0x400], R8 ;  /* 0x000400080a007388 */ /* 0x0003e20000000800 */
[----:B-----5:R-:W-:-:S04]  /*fde0*/  @P3 FMUL.FTZ R9, R4, 0.69314718246459960938 ;  /* 0x3f31721804093820 */ /* 0x020fc80000410000 */
[----:B--2---:R-:W-:Y:S01]  /*fdf0*/  @P3 FFMA.FTZ R16, R2, R15, R9 ;  /* 0x0000000f02103223 */ /* 0x004fe20000010009 */
[----:B------:R-:W-:Y:S06]  /*fe00*/  @!P0 BRA `(.L_x_6539) ;  /* 0x0000000000248947 */ /* 0x000fec0003800000 */
[----:B-1----:R-:W1:Y:S01]  /*fe10*/  S2R R8, SR_CTAID.Y ;  /* 0x0000000000087919 */ /* 0x002e620000002600 */
[----:B------:R-:W1:Y:S01]  /*fe20*/  LDC R3, c[0x0][0x2c4] ;  /* 0x0000b100ff037b82 */ /* 0x000e620000000800 */
[----:B------:R-:W-:-:S07]  /*fe30*/  ISETP.NE.AND P0, PT, R167, -0x1, PT ;  /* 0xffffffffa700780c */ /* 0x000fce0003f05270 */
[----:B------:R-:W2:Y:S08]  /*fe40*/  S2UR UR6, SR_CTAID.Z ;  /* 0x00000000000679c3 */ /* 0x000eb00000002700 */
[----:B------:R-:W2:Y:S01]  /*fe50*/  LDC R9, c[0x0][0x2e4] ;  /* 0x0000b900ff097b82 */ /* 0x000ea20000000800 */
[----:B-1----:R-:W-:-:S05]  /*fe60*/  IMAD R2, R8, R3, RZ ;  /* 0x0000000308027224 */ /* 0x002fca00078e02ff */
[----:B------:R-:W-:-:S05]  /*fe70*/  SEL R2, R2, R167, !P0 ;  /* 0x000000a702027207 */ /* 0x000fca0004000000 */
[----:B--2---:R-:W-:Y:S01]  /*fe80*/  IMAD R9, R9, UR6, R2 ;  /* 0x0000000609097c24 */ /* 0x004fe2000f8e0202 */
[----:B------:R-:W-:Y:S06]  /*fe90*/  BRA `(.L_x_6540) ;  /* 0x0000000000187947 */ /* 0x000fec0003800000 */
.L_x_6539:
[----:B-1----:R-:W1:Y:S01]  /*fea0*/  S2R R8, SR_CTAID.Y ;  /* 0x0000000000087919 */ /* 0x002e620000002600 */
[----:B------:R-:W1:Y:S08]  /*feb0*/  S2UR UR6, SR_CTAID.Z ;  /* 0x00000000000679c3 */ /* 0x000e700000002700 */
[----:B------:R-:W1:Y:S08]  /*fec0*/  LDC R3, c[0x0][0x270] ;  /* 0x00009c00ff037b82 */ /* 0x000e700000000800 */
[----:B------:R-:W2:Y:S01]  /*fed0*/  LDC R9, c[0x0][0x2c4] ;  /* 0x0000b100ff097b82 */ /* 0x000ea20000000800 */
[----:B-1----:R-:W-:-:S04]  /*fee0*/  IMAD R2, R8, R3, UR6 ;  /* 0x0000000608027e24 */ /* 0x002fc8000f8e0203 */
[----:B--2---:R-:W-:-:S07]  /*fef0*/  IMAD R9, R2, R9, RZ ;  /* 0x0000000902097224 */ /* 0x004fce00078e02ff */
.L_x_6540:
[----:B------:R-:W-:Y:S01]  /*ff00*/  LOP3.LUT R10, R11, 0xffffffe0, RZ, 0xc0, !PT ;  /* 0xffffffe00b0a7812 */ /* 0x000fe200078ec0ff */
[----:B------:R-:W1:Y:S01]  /*ff10*/  LDC.64 R2, c[0x0][0x290] ;  /* 0x0000a400ff027b82 */ /* 0x000e620000000a00 */
[----:B------:R-:W-:Y:S01]  /*ff20*/  SHF.R.S32.HI R4, RZ, 0x1f, R13 ;  /* 0x0000001fff047819 */ /* 0x000fe2000001140d */
[----:B------:R-:W-:Y:S02]  /*ff30*/  BSSY B0, `(.L_x_6541) ;  /* 0x0000017000007945 */ /* 0x000fe40003800000 */
[----:B------:R-:W-:Y:S01]  /*ff40*/  IMAD.IADD R10, R5, 0x1, -R10 ;  /* 0x00000001050a7824 */ /* 0x000fe200078e0a0a */
[----:B------:R-:W-:-:S03]  /*ff50*/  LEA.HI R4, R4, R13, RZ, 0x2 ;  /* 0x0000000d04047211 */ /* 0x000fc600078f10ff */
[----:B------:R-:W2:Y:S08]  /*ff60*/  LDC.64 R6, c[0x0][0x298] ;  /* 0x0000a600ff067b82 */ /* 0x000eb00000000a00 */
[----:B------:R-:W-:Y:S01]  /*ff70*/  BAR.SYNC.DEFER_BLOCKING 0x0 ;  /* 0x0000000000007b1d */ /* 0x000fe20000010000 */
[----:B------:R-:W-:Y:S02]  /*ff80*/  LOP3.LUT P0, RZ, R10, 0x3, RZ, 0xc0, !PT ;  /* 0x000000030aff7812 */ /* 0x000fe4000780c0ff */
        /* <DEDUP_REMOVED lines=17> */
.L_x_6542:
[----:B------:R-:W-:Y:S05]  /*100a0*/  BSYNC B0 ;  /* 0x0000000000007941 */ /* 0x000fea0003800000 */
.L_x_6541:
[----:B------:R-:W4:Y:S01]  /*100b0*/  S2UR UR7, SR_CTAID.X ;  /* 0x00000000000779c3 */ /* 0x000f220000002500 */
[----:B------:R-:W5:Y:S01]  /*100c0*/  S2R R4, SR_TID.X ;  /* 0x0000000000047919 */ /* 0x000f620000002100 */
[----:B------:R-:W-:Y:S01]  /*100d0*/  SHF.R.S32.HI R9, RZ, 0x1f, R8 ;  /* 0x0000001fff097819 */ /* 0x000fe20000011408 */
[-C--:B-1----:R-:W-:Y:S01]  /*100e0*/  IMAD.WIDE.U32 R12, R8, R2.reuse, RZ ;  /* 0x00000002080c7225 */ /* 0x082fe200078e00ff */
[----:B------:R-:W-:Y:S01]  /*100f0*/  LEA.HI R0, R0, R5, RZ, 0x3 ;  /* 0x0000000500007211 */ /* 0x000fe200078f18ff */
[----:B------:R-:W-:Y:S01]  /*10100*/  ULDC UR5, c[0x0][0x2d0] ;  /* 0x0000b40000057ab9 */ /* 0x000fe20000000800 */
[----:B------:R-:W-:Y:S01]  /*10110*/  ISETP.NE.AND P1, PT, R167, -0x1, PT ;  /* 0xffffffffa700780c */ /* 0x000fe20003f25270 */
[----:B------:R-:W-:Y:S01]  /*10120*/  IMAD R9, R9, R2, RZ ;  /* 0x0000000209097224 */ /* 0x000fe200078e02ff */
[----:B------:R-:W-:Y:S01]  /*10130*/  SHF.R.S32.HI R169, RZ, 0x1f, R168 ;  /* 0x0000001fffa97819 */ /* 0x000fe200000114a8 */
[C---:B--23--:R-:W-:Y:S01]  /*10140*/  IMAD.WIDE.U32 R14, R167.reuse, R6, RZ ;  /* 0x00000006a70e7225 */ /* 0x04cfe200078e00ff */
[----:B------:R-:W-:Y:S01]  /*10150*/  ISETP.GE.AND P0, PT, R168, UR5, PT ;  /* 0x00000005a8007c0c */ /* 0x000fe2000bf06270 */
[----:B------:R-:W-:Y:S01]  /*10160*/  BSSY B0, `(.L_x_6543) ;  /* 0x000002b000007945 */ /* 0x000fe20003800000 */
[----:B------:R-:W-:Y:S01]  /*10170*/  SHF.R.S32.HI R0, RZ, 0x3, R0 ;  /* 0x00000003ff007819 */ /* 0x000fe20000011400 */
[----:B------:R-:W-:Y:S01]  /*10180*/  IMAD R5, R8, R3, R9 ;  /* 0x0000000308057224 */ /* 0x000fe200078e0209 */
[----:B------:R-:W-:Y:S01]  /*10190*/  SEL R12, R12, R14, !P1 ;  /* 0x0000000e0c0c7207 */ /* 0x000fe20004800000 */
[----:B------:R-:W1:Y:S01]  /*101a0*/  LDC.64 R2, c[0x0][0x2a0] ;  /* 0x0000a800ff027b82 */ /* 0x000e620000000a00 */
[----:B------:R-:W-:Y:S01]  /*101b0*/  IMAD R167, R167, R7, R15 ;  /* 0x00000007a7a77224 */ /* 0x000fe200078e020f */
[----:B------:R2:W3:Y:S01]  /*101c0*/  LDS.128 R8, [R165+0x1800] ;  /* 0x00180000a5087984 */ /* 0x0004e20000000c00 */
[----:B------:R-:W-:-:S02]  /*101d0*/  VIADD R16, R0, 0x10 ;  /* 0x0000001000107836 */ /* 0x000fc40000000000 */
[----:B------:R-:W-:-:S03]  /*101e0*/  @!P1 IMAD.IADD R167, R13, 0x1, R5 ;  /* 0x000000010da79824 */ /* 0x000fc600078e0205 */
[----:B------:R-:W-:Y:S01]  /*101f0*/  ISETP.GE.OR P3, PT, R16, R159, P0 ;  /* 0x0000009f1000720c */ /* 0x000fe20000766670 */
[----:B----4-:R-:W-:-:S04]  /*10200*/  USHF.L.U32 UR7, UR7, 0x6, URZ ;  /* 0x0000000607077899 */ /* 0x010fc8000800063f */
[----:B------:R-:W-:Y:S02]  /*10210*/  USHF.R.S32.HI UR4, URZ, 0x1f, UR7 ;  /* 0x0000001f3f047899 */ /* 0x000fe40008011407 */
[----:B------:R-:W-:Y:S01]  /*10220*/  IMAD.WIDE.U32 R168, R6, UR7, R168 ;  /* 0x0000000706a87c25 */ /* 0x000fe2000f8e00a8 */
[----:B-----5:R-:W-:-:S03]  /*10230*/  SHF.R.S32.HI R5, RZ, 0x1f, R4 ;  /* 0x0000001fff057819 */ /* 0x020fc60000011404 */
[----:B------:R-:W-:Y:S01]  /*10240*/  IMAD R14, R6, UR4, RZ ;  /* 0x00000004060e7c24 */ /* 0x000fe2000f8e02ff */
[----:B------:R-:W-:Y:S01]  /*10250*/  IADD3 R12, P1, R12, R168, RZ ;  /* 0x000000a80c0c7210 */ /* 0x000fe20007f3e0ff */
[----:B------:R-:W-:Y:S01]  /*10260*/  USHF.R.S32.HI UR4, URZ, 0x1f, UR6 ;  /* 0x0000001f3f047899 */ /* 0x000fe20008011406 */
[----:B------:R-:W-:Y:S01]  /*10270*/  LEA.HI R5, R5, R4, RZ, 0x3 ;  /* 0x0000000405057211 */ /* 0x000fe200078f18ff */
[----:B------:R-:W-:Y:S02]  /*10280*/  IMAD R14, R7, UR7, R14 ;  /* 0x00000007070e7c24 */ /* 0x000fe4000f8e020e */
[----:B------:R-:W-:Y:S02]  /*10290*/  VIADD R4, R0, 0x30 ;  /* 0x0000003000047836 */ /* 0x000fe40000000000 */
[----:B------:R-:W-:Y:S01]  /*102a0*/  VIADD R15, R166, -UR7 ;  /* 0x80000007a60f7c36 */ /* 0x000fe20008000000 */
[----:B------:R-:W-:Y:S01]  /*102b0*/  IADD3.X R13, R167, R169, R14, P1, !PT ;  /* 0x000000a9a70d7210 */ /* 0x000fe20000ffe40e */
[----:B------:R-:W-:Y:S01]  /*102c0*/  VIADD R14, R0, 0x20 ;  /* 0x00000020000e7836 */ /* 0x000fe20000000000 */
[----:B------:R-:W-:Y:S01]  /*102d0*/  ISETP.GE.OR P1, PT, R4, R159, P0 ;  /* 0x0000009f0400720c */ /* 0x000fe20000726670 */
[----:B-1----:R-:W-:-:S03]  /*102e0*/  IMAD R16, R2, UR4, RZ ;  /* 0x0000000402107c24 */ /* 0x002fc6000f8e02ff */
[----:B------:R-:W-:Y:S01]  /*102f0*/  ISETP.GE.OR P2, PT, R14, R159, P0 ;  /* 0x0000009f0e00720c */ /* 0x000fe20000746670 */
[----:B------:R-:W-:Y:S01]  /*10300*/  IMAD R21, R3, UR6, R16 ;  /* 0x0000000603157c24 */ /* 0x000fe2000f8e0210 */
[----:B------:R-:W-:Y:S01]  /*10310*/  ISETP.GE.OR P0, PT, R0, R15, P0 ;  /* 0x0000000f0000720c */ /* 0x000fe20000706670 */
[----:B------:R-:W-:Y:S01]  /*10320*/  IMAD.WIDE.U32 R16, R2, UR6, R12 ;  /* 0x0000000602107c25 */ /* 0x000fe2000f8e000c */
[----:B------:R-:W-:Y:S01]  /*10330*/  SHF.R.S32.HI R3, RZ, 0x3, R5 ;  /* 0x00000003ff037819 */ /* 0x000fe20000011405 */
[----:B------:R2:W1:Y:S02]  /*10340*/  LDS.128 R12, [R165] ;  /* 0x00000000a50c7984 */ /* 0x0004640000000c00 */
[----:B------:R-:W-:Y:S01]  /*10350*/  IMAD.IADD R21, R21, 0x1, R17 ;  /* 0x0000000115157824 */ /* 0x000fe200078e0211 */
[----:B------:R-:W-:-:S07]  /*10360*/  SHF.R.S32.HI R3, RZ, 0x1f, R3 ;  /* 0x0000001fff037819 */ /* 0x000fce0000011403 */
        /* <DEDUP_REMOVED lines=10> */
.L_x_6544:
[----:B------:R-:W-:Y:S05]  /*10410*/  BSYNC B0 ;  /* 0x0000000000007941 */ /* 0x000fea0003800000 */
.L_x_6543:
[----:B-1-3--:R1:W3:Y:S01]  /*10420*/  LDS.128 R12, [R165+0x800] ;  /* 0x00080000a50c7984 */ /* 0x00a2e20000000c00 */
        /* <DEDUP_REMOVED lines=14> */
.L_x_6546:
[----:B------:R-:W-:Y:S05]  /*10510*/  BSYNC B0 ;  /* 0x0000000000007941 */ /* 0x000fea0003800000 */
.L_x_6545:
        /* <DEDUP_REMOVED lines=15> */
.L_x_6548:
[----:B------:R-:W-:Y:S05]  /*10610*/  BSYNC B0 ;  /* 0x0000000000007941 */ /* 0x000fea0003800000 */
.L_x_6547:
[----:B------:R-:W-:Y:S05]  /*10620*/  @P1 EXIT ;  /* 0x000000000000194d */ /* 0x000fea0003800000 */
[----:B------:R-:W-:Y:S01]  /*10630*/  IADD3 R0, P0, R0, 0x30, RZ ;  /* 0x0000003000007810 */ /* 0x000fe20007f1e0ff */
[----:B------:R-:W-:Y:S01]  /*10640*/  ULDC.64 UR4, c[0x0][0x280] ;  /* 0x0000a00000047ab9 */ /* 0x000fe20000000a00 */
[----:B------:R-:W-:Y:S02]  /*10650*/  MOV R17, R21 ;  /* 0x0000001500117202 */ /* 0x000fe40000000f00 */
[----:B------:R-:W-:Y:S01]  /*10660*/  IADD3.X R3, RZ, R3, RZ, P0, !PT ;  /* 0x00000003ff037210 */ /* 0x000fe200007fe4ff */
[----:B------:R-:W-:-:S04]  /*10670*/  IMAD.WIDE.U32 R16, R0, R6, R16 ;  /* 0x0000000600107225 */ /* 0x000fc800078e0010 */
[----:B------:R-:W-:Y:S01]  /*10680*/  IMAD R2, R3, R6, RZ ;  /* 0x0000000603027224 */ /* 0x000fe200078e02ff */
[----:B----4-:R-:W-:-:S03]  /*10690*/  LEA R4, P0, R16, UR4, 0x1 ;  /* 0x0000000410047c11 */ /* 0x010fc6000f8008ff */
[----:B------:R-:W-:-:S05]  /*106a0*/  IMAD R2, R0, R7, R2 ;  /* 0x0000000700027224 */ /* 0x000fca00078e0202 */
[----:B------:R-:W-:-:S04]  /*106b0*/  IADD3 R3, R2, R17, RZ ;  /* 0x0000001102037210 */ /* 0x000fc80007ffe0ff */
[----:B------:R-:W-:-:S05]  /*106c0*/  LEA.HI.X R5, R16, UR5, R3, 0x1, P0 ;  /* 0x0000000510057c11 */ /* 0x000fca00080f0c03 */
[----:B------:R-:W-:Y:S01]  /*106d0*/  STG.E.128 desc[UR10][R4.64], R8 ;  /* 0x0000000804007986 */ /* 0x000fe2000c101d0a */
[----:B------:R-:W-:Y:S05]  /*106e0*/  EXIT ;  /* 0x000000000000794d */ /* 0x000fea0003800000 */
.L_x_6549:
        /* <DEDUP_REMOVED lines=9> */
.L_x_8048:


//--------------------- .text._ZN5flash24flash_fwd_splitkv_kernelI23Flash_fwd_kernel_traitsILi64ELi64ELi128ELi4ELb0ELb0EN7cutlass10bfloat16_tE19Flash_kernel_traitsILi64ELi64ELi128ELi4ES3_EELb1ELb0ELb1ELb0ELb0ELb1ELb0ELb0EEEvNS_16Flash_fwd_paramsE --------------------------
	.section	.text._ZN5flash24flash_fwd_splitkv_kernelI23Flash_fwd_kernel_traitsILi64ELi64ELi128ELi4ELb0ELb0EN7cutlass10bfloat16_tE19Flash_kernel_traitsILi64ELi64ELi128ELi4ES3_EELb1ELb0ELb1ELb0ELb0ELb1ELb0ELb0EEEvNS_16Flash_fwd_paramsE,"ax",@progbits
	.align	128
        .global         _ZN5flash24flash_fwd_splitkv_kernelI23Flash_fwd_kernel_traitsILi64ELi64ELi128ELi4ELb0ELb0EN7cutlass10bfloat16_tE19Flash_kernel_traitsILi64ELi64ELi128ELi4ES3_EELb1ELb0ELb1ELb0ELb0ELb1ELb0ELb0EEEvNS_16Flash_fwd_paramsE
        .type           _ZN5flash24flash_fwd_splitkv_kernelI23Flash_fwd_kernel_traitsILi64ELi64ELi128ELi4ELb0ELb0EN7cutlass10bfloat16_tE19Flash_kernel_traitsILi64ELi64ELi128ELi4ES3_EELb1ELb0ELb1ELb0ELb0ELb1ELb0ELb0EEEvNS_16Flash_fwd_paramsE,@function
        .size           _ZN5flash24flash_fwd_splitkv_kernelI23Flash_fwd_kernel_traitsILi64ELi64ELi128ELi4ELb0ELb0EN7cutlass10bfloat16_tE19Flash_kernel_traitsILi64ELi64ELi128ELi4ES3_EELb1ELb0ELb1ELb0ELb0ELb1ELb0ELb0EEEvNS_16Flash_fwd_paramsE,(.L_x_8049 - _ZN5flash24flash_fwd_splitkv_kernelI23Flash_fwd_kernel_traitsILi64ELi64ELi128ELi4ELb0ELb0EN7cutlass10bfloat16_tE19Flash_kernel_traitsILi64ELi64ELi128ELi4ES3_EELb1ELb0ELb1ELb0ELb0ELb1ELb0ELb0EEEvNS_16Flash_fwd_paramsE)
        .other          _ZN5flash24flash_fwd_splitkv_kernelI23Flash_fwd_kernel_traitsILi64ELi64ELi128ELi4ELb0ELb0EN7cutlass10bfloat16_tE19Flash_kernel_traitsILi64ELi64ELi128ELi4ES3_EELb1ELb0ELb1ELb0ELb0ELb1ELb0ELb0EEEvNS_16Flash_fwd_paramsE,@"STO_CUDA_ENTRY STV_DEFAULT"
_ZN5flash24flash_fwd_splitkv_kernelI23Flash_fwd_kernel_traitsILi64ELi64ELi128ELi4ELb0ELb0EN7cutlass10bfloat16_tE19Flash_kernel_traitsILi64ELi64ELi128ELi4ES3_EELb1ELb0ELb1ELb0ELb0ELb1ELb0ELb0EEEvNS_16Flash_fwd_paramsE:
.text._ZN5flash24flash_fwd_splitkv_kernelI23Flash_fwd_kernel_traitsILi64ELi64ELi128ELi4ELb0ELb0EN7cutlass10bfloat16_tE19Flash_kernel_traitsILi64ELi64ELi128ELi4ES3_EELb1ELb0ELb1ELb0ELb0ELb1ELb0ELb0EEEvNS_16Flash_fwd_paramsE:
        /* <DEDUP_REMOVED lines=38> */
.L_x_6550:
[----:B------:R-:W1:Y:S02]  /*0260*/  LDC R5, c[0x0][0x2c8] ;  /* 0x0000b200ff057b82 */ /* 0x000e640000000800 */
.L_x_6551:
        /* <DEDUP_REMOVED lines=14> */
[----:B------:R-:W-:Y:S02]  /*0350*/  ULDC UR5, c[0x0][0x2c8] ;  /* 0x0000b20000057ab9 */ /* 0x000fe40000000800 */
[----:B------:R-:W-:Y:S01]  /*0360*/  @!P1 ISETP.NE.AND.EX P0, PT, R3, RZ, PT, P0 ;  /* 0x000000ff0300920c */ /* 0x000fe20003f05300 */
[----:B------:R-:W-:Y:S01]  /*0370*/  UIADD3 UR5, UR5, 0x7f, URZ ;  /* 0x0000007f05057890 */ /* 0x000fe2000fffe03f */
[----:B------:R-:W3:Y:S02]  /*0380*/  S2R R3, SR_TID.X ;  /* 0x0000000000037919 */ /* 0x000ee40000002100 */
[----:B------:R-:W-:Y:S01]  /*0390*/  @!P1 SEL R0, R0, RZ, P0 ;  /* 0x000000ff00009207 */ /* 0x000fe20000000000 */
[----:B------:R-:W-:-:S03]  /*03a0*/  USHF.R.S32.HI UR4, URZ, 0x1f, UR5 ;  /* 0x0000001f3f047899 */ /* 0x000fc60008011405 */
[----:B-1----:R-:W-:Y:S01]  /*03b0*/  @!P1 IADD3 R125, R0, R5, -R10 ;  /* 0x00000005007d9210 */ /* 0x002fe20007ffe80a */
[----:B------:R-:W-:Y:S01]  /*03c0*/  ULEA.HI UR4, UR4, UR5, URZ, 0x7 ;  /* 0x0000000504047291 */ /* 0x000fe2000f8f383f */
[----:B------:R-:W-:-:S03]  /*03d0*/  IADD3 R5, -R180, 0xbf, R127 ;  /* 0x000000bfb4057810 */ /* 0x000fc60007ffe17f */
        /* <DEDUP_REMOVED lines=24> */
[----:B------:R-:W-:Y:S01]  /*0560*/  IADD3 R12, R8, 0x10, RZ ;  /* 0x00000010080c7810 */ /* 0x000fe20007ffe0ff */
[----:B------:R-:W-:Y:S02]  /*0570*/  IMAD.IADD R3, R180, 0x1, -R127 ;  /* 0x00000001b4037824 */ /* 0x000fe400078e0a7f */
[C---:B------:R-:W-:Y:S01]  /*0580*/  IMAD.SHL.U32 R14, R2.reuse, 0x8, RZ ;  /* 0x00000008020e7824 */ /* 0x040fe200078e00ff */
[----:B------:R-:W-:-:S02]  /*0590*/  ISETP.NE.AND P4, PT, R2, RZ, PT ;  /* 0x000000ff0200720c */ /* 0x000fc40003f85270 */
[----:B------:R-:W-:Y:S02]  /*05a0*/  ISETP.GE.AND P2, PT, R12, R3, PT ;  /* 0x000000030c00720c */ /* 0x000fe40003f46270 */
[--C-:B------:R-:W-:Y:S01]  /*05b0*/  SHF.R.S32.HI R15, RZ, 0x1f, R14.reuse ;  /* 0x0000001fff0f7819 */ /* 0x100fe2000001140e */
[CC--:B-1----:R-:W-:Y:S01]  /*05c0*/  @P0 IMAD.WIDE.U32 R10, R181.reuse, R6.reuse, RZ ;  /* 0x00000006b50a0225 */ /* 0x0c2fe200078e00ff */
[----:B------:R-:W-:Y:S01]  /*05d0*/  ISETP.GE.AND P5, PT, R14, UR4, PT ;  /* 0x000000040e007c0c */ /* 0x000fe2000bfa6270 */
[----:B------:R-:W-:Y:S02]  /*05e0*/  ULDC.64 UR4, c[0x0][0x2a0] ;  /* 0x0000a80000047ab9 */ /* 0x000fe40000000a00 */
[----:B------:R-:W-:Y:S01]  /*05f0*/  @P0 IMAD R181, R181, R7, R11 ;  /* 0x00000007b5b50224 */ /* 0x000fe200078e020b */
[----:B------:R-:W-:Y:S01]  /*0600*/  ISETP.GE.OR P3, PT, R12, R3, P5 ;  /* 0x000000030c00720c */ /* 0x000fe20002f66670 */
[----:B------:R-:W-:-:S04]  /*0610*/  IMAD.WIDE.U32 R14, R127, R6, R14 ;  /* 0x000000067f0e7225 */ /* 0x000fc800078e000e */
        /* <DEDUP_REMOVED lines=14> */
[----:B------:R-:W-:-:S04]  /*0700*/  IMAD R0, R127, R7, R0 ;  /* 0x000000077f007224 */ /* 0x000fc800078e0200 */
[----:B------:R-:W-:Y:S01]  /*0710*/  IMAD R5, R5, UR4, RZ ;  /* 0x0000000405057c24 */ /* 0x000fe2000f8e02ff */
[----:B------:R-:W-:Y:S01]  /*0720*/  IADD3.X R11, R181, R15, R0, P0, !PT ;  /* 0x0000000fb50b7210 */ /* 0x000fe200007fe400 */
[C---:B------:R-:W-:Y:S01]  /*0730*/  VIADD R0, R8.reuse, 0x30 ;  /* 0x0000003008007836 */ /* 0x040fe20000000000 */
[----:B------:R-:W-:Y:S01]  /*0740*/  ISETP.GE.OR P0, PT, R8, R3, P5 ;  /* 0x000000030800720c */ /* 0x000fe20002f06670 */
[C---:B------:R-:W-:Y:S02]  /*0750*/  IMAD R5, R22.reuse, UR5, R5 ;  /* 0x0000000516057c24 */ /* 0x040fe4000f8e0205 */
        /* <DEDUP_REMOVED lines=14> */
.L_x_6554:
[----:B------:R-:W-:Y:S05]  /*0840*/  BSYNC B0 ;  /* 0x0000000000007941 */ /* 0x000fea0003800000 */
.L_x_6553:
        /* <DEDUP_REMOVED lines=17> */
.L_x_6556:
[----:B------:R-:W-:Y:S05]  /*0960*/  BSYNC B0 ;  /* 0x0000000000007941 */ /* 0x000fea0003800000 */
.L_x_6555:
[----:B------:R-:W-:Y:S01]  /*0970*/  BSSY B0, `(.L_x_6557) ;  /* 0x0000011000007945 */ /* 0x000fe20003800000 */
[----:B------:R-:W-:Y:S02]  /*0980*/  IADD3 R4, P3, R18, R8, RZ ;  /* 0x0000000812047210 */ /* 0x000fe40007f7e0ff */
[C---:B------:R-:W-:Y:S02]  /*0990*/  ISETP.NE.OR P2, PT, R2.reuse, RZ, P2 ;  /* 0x000000ff0200720c */ /* 0x040fe40001745670 */
[----:B------:R-:W-:Y:S01]  /*09a0*/  ISETP.NE.OR P1, PT, R2, RZ, P1 ;  /* 0x000000ff0200720c */ /* 0x000fe20000f25670 */
[----:B------:R-:W-:-:S12]  /*09b0*/  @P6 BRA `(.L_x_6558) ;  /* 0x0000000000306947 */ /* 0x000fd80003800000 */
[----:B------:R-:W-:Y:S01]  /*09c0*/  IADD3 R3, P6, R8, 0x20, RZ ;  /* 0x0000002008037810 */ /* 0x000fe20007fde0ff */
[----:B--2---:R-:W-:Y:S01]  /*09d0*/  IMAD.MOV.U32 R14, RZ, RZ, R10 ;  /* 0x000000ffff0e7224 */ /* 0x004fe200078e000a */
        /* <DEDUP_REMOVED lines=10> */
.L_x_6558:
[----:B------:R-:W-:Y:S05]  /*0a80*/  BSYNC B0 ;  /* 0x0000000000007941 */ /* 0x000fea0003800000 */
.L_x_6557:
[----:B------:R-:W-:Y:S04]  /*0a90*/  BSSY B0, `(.L_x_6559) ;  /* 0x000000d000007945 */ /* 0x000fe80003800000 */
[----:B------:R-:W-:Y:S05]  /*0aa0*/  @P5 BRA `(.L_x_6560) ;  /* 0x00000000002c5947 */ /* 0x000fea0003800000 */
        /* <DEDUP_REMOVED lines=10> */
[----:B------:R4:W-:Y:S02]  /*0b50*/  STG.E.128 desc[UR12][R6.64], RZ ;  /* 0x000000ff06007986 */ /* 0x0009e4000c101d0c */
.L_x_6560:
[----:B------:R-:W-:Y:S05]  /*0b60*/  BSYNC B0 ;  /* 0x0000000000007941 */ /* 0x000fea0003800000 */
.L_x_6559:
[----:B------:R-:W-:Y:S01]  /*0b70*/  ULDC.64 UR4, c[0x0][0x2b0] ;  /* 0x0000ac0000047ab9 */ /* 0x000fe20000000a00 */
[----:B------:R-:W-:Y:S01]  /*0b80*/  ISETP.NE.OR P0, PT, R2, RZ, P0 ;  /* 0x000000ff0200720c */ /* 0x000fe20000705670 */
        /* <DEDUP_REMOVED lines=13> */
.L_x_6552:
        /* <DEDUP_REMOVED lines=24> */
.L_x_6561:
[----:B------:R-:W-:Y:S05]  /*0de0*/  @!P6 BRA `(.L_x_6562) ;  /* 0x00000004003ce947 */ /* 0x000fea0003800000 */
[----:B------:R-:W2:Y:S01]  /*0df0*/  LDC R6, c[0x0][0x380] ;  /* 0x0000e000ff067b82 */ /* 0x000ea20000000800 */
[----:B------:R-:W-:Y:S01]  /*0e00*/  LEA R17, R122, 0xffffff80, 0x7 ;  /* 0xffffff807a117811 */ /* 0x000fe200078e38ff */
[----:B------:R-:W-:-:S06]  /*0e10*/  ULDC.64 UR4, c[0x0][0x230] ;  /* 0x00008c0000047ab9 */ /* 0x000fcc0000000a00 */
[----:B------:R-:W3:Y:S01]  /*0e20*/  LDC.64 R100, c[0x0][0x248] ;  /* 0x00009200ff647b82 */ /* 0x000ee20000000a00 */
[----:B--2--5:R-:W-:-:S04]  /*0e30*/  IABS R2, R6 ;  /* 0x0000000600027213 */ /* 0x024fc80000000000 */
[----:B-1----:R-:W1:Y:S08]  /*0e40*/  I2F.RP R4, R2 ;  /* 0x0000000200047306 */ /* 0x002e700000209400 */
        /* <DEDUP_REMOVED lines=23> */
[----:B------:R-:W2:Y:S01]  /*0fc0*/  LDG.E R0, desc[UR12][R14.64] ;  /* 0x0000000c0e007981 */ /* 0x000ea2000c1e1900 */
        /* <DEDUP_REMOVED lines=18> */
[----:B------:R-:W-:Y:S01]  /*10f0*/  LOP3.LUT R2, R22, R9, RZ, 0x3c, !PT ;  /* 0x0000000916027212 */ /* 0x000fe200078e3cff */
[----:B------:R-:W1:Y:S03]  /*1100*/  LDC.64 R4, c[0x0][0x238] ;  /* 0x00008e00ff047b82 */ /* 0x000e660000000a00 */
[----:B------:R-:W-:-:S02]  /*1110*/  ISETP.GE.AND P0, PT, R2, RZ, PT ;  /* 0x000000ff0200720c */ /* 0x000fc40003f06270 */
[----:B------:R-:W-:-:S05]  /*1120*/  IADD3 R2, -R11, RZ, RZ ;  /* 0x000000ff0b027210 */ /* 0x000fca0007ffe1ff */
[----:B------:R-:W-:Y:S02]  /*1130*/  IMAD R17, R6, R2, R17 ;  /* 0x0000000206117224 */ /* 0x000fe400078e0211 */
[----:B------:R-:W-:-:S03]  /*1140*/  @P2 VIADD R28, R28, 0x1 ;  /* 0x000000011c1c2836 */ /* 0x000fc60000000000 */
[----:B------:R-:W-:Y:S02]  /*1150*/  SHF.R.S32.HI R25, RZ, 0x1f, R17 ;  /* 0x0000001fff197819 */ /* 0x000fe40000011411 */
[----:B------:R-:W-:Y:S02]  /*1160*/  @!P0 IADD3 R28, -R28, RZ, RZ ;  /* 0x000000ff1c1c8210 */ /* 0x000fe40007ffe1ff */
[----:B------:R-:W-:-:S04]  /*1170*/  @!P1 LOP3.LUT R28, RZ, R9, RZ, 0x33, !PT ;  /* 0x00000009ff1c9212 */ /* 0x000fc800078e33ff */
[----:B------:R-:W-:Y:S02]  /*1180*/  SHF.R.S32.HI R21, RZ, 0x1f, R28 ;  /* 0x0000001fff157819 */ /* 0x000fe4000001141c */
[----:B--2---:R-:W-:Y:S01]  /*1190*/  SHF.R.S32.HI R7, RZ, 0x1f, R0 ;  /* 0x0000001fff077819 */ /* 0x004fe20000011400 */
[----:B------:R-:W-:-:S04]  /*11a0*/  IMAD.WIDE.U32 R10, R0, UR4, RZ ;  /* 0x00000004000a7c25 */ /* 0x000fc8000f8e00ff */
[C---:B------:R-:W-:Y:S02]  /*11b0*/  IMAD R13, R7.reuse, UR4, RZ ;  /* 0x00000004070d7c24 */ /* 0x040fe4000f8e02ff */
[----:B-1----:R-:W-:Y:S02]  /*11c0*/  IMAD R7, R7, R4, RZ ;  /* 0x0000000407077224 */ /* 0x002fe400078e02ff */
[C---:B------:R-:W-:Y:S01]  /*11d0*/  IMAD R2, R0.reuse, UR5, R13 ;  /* 0x0000000500027c24 */ /* 0x040fe2000f8e020d */
[----:B------:R-:W-:Y:S01]  /*11e0*/  ULDC.64 UR4, c[0x0][0x260] ;  /* 0x0000980000047ab9 */ /* 0x000fe20000000a00 */
[----:B------:R-:W-:Y:S02]  /*11f0*/  IMAD R5, R0, R5, R7 ;  /* 0x0000000500057224 */ /* 0x000fe400078e0207 */
[----:B------:R-:W-:Y:S02]  /*1200*/  IMAD.IADD R11, R11, 0x1, R2 ;  /* 0x000000010b0b7824 */ /* 0x000fe400078e0202 */
[----:B---3--:R-:W-:-:S02]  /*1210*/  IMAD R2, R25, R100, RZ ;  /* 0x0000006419027224 */ /* 0x008fc400078e02ff */
[----:B------:R-:W-:-:S04]  /*1220*/  IMAD.WIDE.U32 R8, R17, R100, R10 ;  /* 0x0000006411087225 */ /* 0x000fc800078e000a */
[----:B------:R-:W-:Y:S01]  /*1230*/  IMAD R2, R17, R101, R2 ;  /* 0x0000006511027224 */ /* 0x000fe200078e0202 */
[----:B------:R-:W-:Y:S01]  /*1240*/  MOV R10, R8 ;  /* 0x00000008000a7202 */ /* 0x000fe20000000f00 */
[----:B------:R-:W-:-:S03]  /*1250*/  IMAD.WIDE.U32 R6, R0, R4, RZ ;  /* 0x0000000400067225 */ /* 0x000fc600078e00ff */
[----:B------:R-:W-:Y:S01]  /*1260*/  IADD3 R11, R9, R2, RZ ;  /* 0x00000002090b7210 */ /* 0x000fe20007ffe0ff */
[----:B------:R-:W-:Y:S02]  /*1270*/  IMAD R9, R21, UR4, RZ ;  /* 0x0000000415097c24 */ /* 0x000fe4000f8e02ff */
[----:B------:R-:W-:Y:S02]  /*1280*/  IMAD.MOV.U32 R20, RZ, RZ, R6 ;  /* 0x000000ffff147224 */ /* 0x000fe400078e0006 */
[C---:B------:R-:W-:Y:S01]  /*1290*/  IMAD R0, R28.reuse, UR5, R9 ;  /* 0x000000051c007c24 */ /* 0x040fe2000f8e0209 */
[----:B------:R-:W-:Y:S01]  /*12a0*/  IADD3 R9, R7, R5, RZ ;  /* 0x0000000507097210 */ /* 0x000fe20007ffe0ff */
[----:B------:R-:W-:-:S05]  /*12b0*/  IMAD.WIDE.U32 R30, R28, UR4, R10 ;  /* 0x000000041c1e7c25 */ /* 0x000fca000f8e000a */
[----:B------:R-:W-:Y:S01]  /*12c0*/  IADD3 R0, R31, R0, RZ ;  /* 0x000000001f007210 */ /* 0x000fe20007ffe0ff */
[----:B------:R-:W-:Y:S06]  /*12d0*/  BRA `(.L_x_6563) ;  /* 0x0000000400307947 */ /* 0x000fec0003800000 */
.L_x_6562:
        /* <DEDUP_REMOVED lines=48> */
.L_x_6564:
        /* <DEDUP_REMOVED lines=28> */
.L_x_6563:
[----:B------:R-:W-:Y:S01]  /*17a0*/  ISETP.NE.AND P0, PT, R181, -0x1, PT ;  /* 0xffffffffb500780c */ /* 0x000fe20003f05270 */
[----:B------:R-:W1:Y:S01]  /*17b0*/  S2UR UR4, SR_CgaCtaId ;  /* 0x00000000000479c3 */ /* 0x000e620000008800 */
[----:B------:R-:W-:Y:S01]  /*17c0*/  SHF.R.S32.HI R10, RZ, 0x1f, R3 ;  /* 0x0000001fff0a7819 */ /* 0x000fe20000011403 */
[----:B------:R-:W-:Y:S01]  /*17d0*/  VIADD R178, R122, 0xffffffff ;  /* 0xffffffff7ab27836 */ /* 0x000fe20000000000 */
[----:B------:R-:W-:Y:S01]  /*17e0*/  ULDC.64 UR6, c[0x0][0x258] ;  /* 0x0000960000067ab9 */ /* 0x000fe20000000a00 */
[----:B------:R-:W-:Y:S01]  /*17f0*/  IMAD.IADD R173, R180, 0x1, -R127 ;  /* 0x00000001b4ad7824 */ /* 0x000fe200078e0a7f */
[-C--:B------:R-:W-:Y:S01]  /*1800*/  LEA.HI R16, R10, R3.reuse, RZ, 0x3 ;  /* 0x000000030a107211 */ /* 0x080fe200078f18ff */
[----:B-----5:R-:W-:Y:S01]  /*1810*/  IMAD.SHL.U32 R2, R178, 0x80, RZ ;  /* 0x00000080b2027824 */ /* 0x020fe200078e00ff */
[-C--:B------:R-:W-:Y:S01]  /*1820*/  LEA.HI R13, R10, R3.reuse, RZ, 0x4 ;  /* 0x000000030a0d7211 */ /* 0x080fe200078f20ff */
[----:B------:R-:W-:Y:S01]  /*1830*/  ULDC.64 UR8, c[0x0][0x268] ;  /* 0x00009a0000087ab9 */ /* 0x000fe20000000a00 */
[----:B------:R-:W-:Y:S01]  /*1840*/  SHF.R.S32.HI R14, RZ, 0x3, R16 ;  /* 0x00000003ff0e7819 */ /* 0x000fe20000011410 */
[----:B------:R-:W-:Y:S01]  /*1850*/  IMAD.IADD R8, R125, 0x1, -R2 ;  /* 0x000000017d087824 */ /* 0x000fe200078e0a02 */
[----:B------:R-:W-:Y:S01]  /*1860*/  LOP3.LUT R16, R16, 0xfffffff8, RZ, 0xc0, !PT ;  /* 0xfffffff810107812 */ /* 0x000fe200078ec0ff */
[----:B------:R-:W2:Y:S01]  /*1870*/  @!P0 LDC.64 R4, c[0x0][0x228] ;  /* 0x00008a00ff048b82 */ /* 0x000ea20000000a00 */
[----:B------:R-:W-:Y:S01]  /*1880*/  @!P0 SHF.R.S32.HI R11, RZ, 0x1f, R18 ;  /* 0x0000001fff0b8819 */ /* 0x000fe20000011412 */
[----:B------:R-:W-:Y:S01]  /*1890*/  IMAD.SHL.U32 R179, R14, 0x40, RZ ;  /* 0x000000400eb37824 */ /* 0x000fe200078e00ff */
[----:B------:R-:W-:Y:S01]  /*18a0*/  LOP3.LUT R12, R13, 0xfffffff0, RZ, 0xc0, !PT ;  /* 0xfffffff00d0c7812 */ /* 0x000fe200078ec0ff */
[----:B------:R-:W-:Y:S01]  /*18b0*/  IMAD.IADD R16, R3, 0x1, -R16 ;  /* 0x0000000103107824 */ /* 0x000fe200078e0a10 */
[----:B------:R-:W-:Y:S01]  /*18c0*/  LEA.HI R23, R10, R3, RZ, 0x6 ;  /* 0x000000030a177211 */ /* 0x000fe200078f30ff */
[----:B------:R-:W-:Y:S01]  /*18d0*/  VIADD R15, R14, 0x10 ;  /* 0x000000100e0f7836 */ /* 0x000fe20000000000 */
[----:B------:R-:W-:Y:S01]  /*18e0*/  LOP3.LUT R179, R179, 0x1c0, RZ, 0xc0, !PT ;  /* 0x000001c0b3b37812 */ /* 0x000fe200078ec0ff */
[----:B------:R-:W3:Y:S01]  /*18f0*/  @P0 LDC.64 R6, c[0x0][0x240] ;  /* 0x00009000ff060b82 */ /* 0x000ee20000000a00 */
[----:B------:R-:W-:Y:S01]  /*1900*/  IMAD.SHL.U32 R182, R16, 0x8, RZ ;  /* 0x0000000810b67824 */ /* 0x000fe200078e00ff */
[----:B------:R-:W-:Y:S01]  /*1910*/  UMOV UR5, 0x400 ;  /* 0x0000040000057882 */ /* 0x000fe20000000000 */
[----:B------:R-:W-:Y:S01]  /*1920*/  IMAD.IADD R12, R3, 0x1, -R12 ;  /* 0x00000001030c7824 */ /* 0x000fe200078e0a0c */
[----:B------:R-:W-:Y:S01]  /*1930*/  ISETP.GE.AND P4, PT, R15, R173, PT ;  /* 0x000000ad0f00720c */ /* 0x000fe20003f86270 */
[----:B-1----:R-:W-:Y:S01]  /*1940*/  ULEA UR4, UR4, UR5, 0x18 ;  /* 0x0000000504047291 */ /* 0x002fe2000f8ec03f */
[----:B------:R-:W-:Y:S01]  /*1950*/  LOP3.LUT R24, R179, 0x38, R182, 0xf8, !PT ;  /* 0x00000038b3187812 */ /* 0x000fe200078ef8b6 */
[----:B------:R-:W-:Y:S01]  /*1960*/  BSSY B0, `(.L_x_6565) ;  /* 0x000003c000007945 */ /* 0x000fe20003800000 */
[----:B------:R-:W-:-:S02]  /*1970*/  SHF.R.U32.HI R179, RZ, 0x3, R179 ;  /* 0x00000003ffb37819 */ /* 0x000fc400000116b3 */
[CC--:B------:R-:W-:Y:S02]  /*1980*/  ISETP.GE.AND P5, PT, R15.reuse, R8.reuse, PT ;  /* 0x000000080f00720c */ /* 0x0c0fe40003fa6270 */
[----:B------:R-:W-:Y:S02]  /*1990*/  LOP3.LUT R179, R24, R179, RZ, 0x3c, !PT ;  /* 0x000000b318b37212 */ /* 0x000fe400078e3cff */
[----:B------:R-:W-:Y:S01]  /*19a0*/  ISETP.GE.AND P3, PT, R15, R8, PT ;  /* 0x000000080f00720c */ /* 0x000fe20003f66270 */
[-C--:B--2---:R-:W-:Y:S01]  /*19b0*/  @!P0 IMAD R11, R11, R4.reuse, RZ ;  /* 0x000000040b0b8224 */ /* 0x084fe200078e02ff */
[----:B------:R-:W-:Y:S01]  /*19c0*/  SHF.R.S32.HI R15, RZ, 0x1f, R14 ;  /* 0x0000001fff0f7819 */ /* 0x000fe2000001140e */
[----:B------:R-:W-:Y:S01]  /*19d0*/  @!P0 IMAD.WIDE.U32 R26, R18, R4, RZ ;  /* 0x00000004121a8225 */ /* 0x000fe200078e00ff */
[----:B------:R-:W-:-:S03]  /*19e0*/  IADD3 R30, P2, R182, R30, RZ ;  /* 0x0000001eb61e7210 */ /* 0x000fc60007f5e0ff */
[----:B------:R-:W-:Y:S01]  /*19f0*/  @!P0 IMAD R5, R18, R5, R11 ;  /* 0x0000000512058224 */ /* 0x000fe200078e020b */
[----:B------:R-:W-:Y:S01]  /*1a00*/  SHF.R.S32.HI R11, RZ, 0x1f, R12 ;  /* 0x0000001fff0b7819 */ /* 0x000fe2000001140c */
[----:B---3--:R-:W-:-:S03]  /*1a10*/  @P0 IMAD.WIDE.U32 R34, R181, R6, RZ ;  /* 0x00000006b5220225 */ /* 0x008fc600078e00ff */
[----:B------:R-:W-:Y:S01]  /*1a20*/  LEA.HI R11, R11, R12, RZ, 0x3 ;  /* 0x0000000c0b0b7211 */ /* 0x000fe200078f18ff */
[----:B------:R-:W-:Y:S01]  /*1a30*/  IMAD.SHL.U32 R6, R23, 0x8, RZ ;  /* 0x0000000817067824 */ /* 0x000fe200078e00ff */
[----:B------:R-:W-:Y:S01]  /*1a40*/  @P0 MOV R4, R34 ;  /* 0x0000002200040202 */ /* 0x000fe20000000f00 */
[----:B------:R-:W-:Y:S01]  /*1a50*/  @!P0 IMAD.MOV.U32 R4, RZ, RZ, R26 ;  /* 0x000000ffff048224 */ /* 0x000fe200078e001a */
[----:B------:R-:W-:Y:S01]  /*1a60*/  LOP3.LUT R23, R11, 0xfffffff8, RZ, 0xc0, !PT ;  /* 0xfffffff80b177812 */ /* 0x000fe200078ec0ff */
[----:B------:R-:W-:Y:S01]  /*1a70*/  @P0 IMAD R7, R181, R7, R35 ;  /* 0x00000007b5070224 */ /* 0x000fe200078e0223 */
[----:B------:R-:W-:Y:S01]  /*1a80*/  LOP3.LUT R179, R179, 0xfffffe00, R6, 0xf8, !PT ;  /* 0xfffffe00b3b37812 */ /* 0x000fe200078ef806 */
[----:B------:R-:W-:Y:S01]  /*1a90*/  @!P0 IMAD.IADD R7, R27, 0x1, R5 ;  /* 0x000000011b078824 */ /* 0x000fe200078e0205 */
[----:B------:R-:W-:Y:S01]  /*1aa0*/  SHF.R.S32.HI R6, RZ, 0x1f, R182 ;  /* 0x0000001fff067819 */ /* 0x000fe200000114b6 */
[----:B------:R-:W-:Y:S01]  /*1ab0*/  IMAD.IADD R12, R12, 0x1, -R23 ;  /* 0x000000010c0c7824 */ /* 0x000fe200078e0a17 */
[----:B------:R-:W-:Y:S01]  /*1ac0*/  IADD3 R26, P0, R182, R4, RZ ;  /* 0x00000004b61a7210 */ /* 0x000fe20007f1e0ff */
[----:B------:R-:W-:Y:S01]  /*1ad0*/  IMAD R5, R21, UR8, RZ ;  /* 0x0000000815057c24 */ /* 0x000fe2000f8e02ff */
[----:B------:R-:W-:Y:S01]  /*1ae0*/  SHF.R.S32.HI R23, RZ, 0x1f, R22 ;  /* 0x0000001fff177819 */ /* 0x000fe20000011416 */
[----:B------:R-:W-:Y:S01]  /*1af0*/  IMAD.WIDE R32, R19, 0x40, R14 ;  /* 0x0000004013207825 */ /* 0x000fe200078e020e */
[----:B------:R-:W-:-:S02]  /*1b00*/  IADD3.X R27, R6, R7, RZ, P0, !PT ;  /* 0x00000007061b7210 */ /* 0x000fc400007fe4ff */
[----:B------:R-:W-:Y:S01]  /*1b10*/  ISETP.GE.AND P0, PT, R14, R173, PT ;  /* 0x000000ad0e00720c */ /* 0x000fe20003f06270 */
[----:B------:R-:W-:Y:S01]  /*1b20*/  IMAD R7, R23, UR6, RZ ;  /* 0x0000000617077c24 */ /* 0x000fe2000f8e02ff */
[----:B------:R-:W-:Y:S01]  /*1b30*/  IADD3 R34, P1, R182, R20, RZ ;  /* 0x00000014b6227210 */ /* 0x000fe20007f3e0ff */
[----:B------:R-:W-:Y:S01]  /*1b40*/  IMAD.X R31, R6, 0x1, R0, P2 ;  /* 0x00000001061f7824 */ /* 0x000fe200010e0600 */
[----:B------:R-:W-:Y:S01]  /*1b50*/  LEA R179, R179, UR4, 0x1 ;  /* 0x00000004b3b37c11 */ /* 0x000fe2000f8e08ff */
[----:B------:R-:W-:Y:S02]  /*1b60*/  IMAD R21, R22, UR7, R7 ;  /* 0x0000000716157c24 */ /* 0x000fe4000f8e0207 */
[----:B------:R-:W-:Y:S02]  /*1b70*/  IMAD.X R35, R6, 0x1, R9, P1 ;  /* 0x0000000106237824 */ /* 0x000fe400008e0609 */
[C---:B------:R-:W-:Y:S02]  /*1b80*/  VIADD R19, R14.reuse, 0x20 ;  /* 0x000000200e137836 */ /* 0x040fe40000000000 */
[----:B------:R-:W-:-:S02]  /*1b90*/  VIADD R9, R14, 0x30 ;  /* 0x000000300e097836 */ /* 0x000fc40000000000 */
[----:B------:R-:W-:Y:S01]  /*1ba0*/  IMAD.WIDE.U32 R6, R22, UR6, R26 ;  /* 0x0000000616067c25 */ /* 0x000fe2000f8e001a */
[-C--:B------:R-:W-:Y:S02]  /*1bb0*/  ISETP.GE.AND P2, PT, R19, R173.reuse, PT ;  /* 0x000000ad1300720c */ /* 0x080fe40003f46270 */
[----:B------:R-:W-:Y:S01]  /*1bc0*/  ISETP.GE.AND P1, PT, R9, R173, PT ;  /* 0x000000ad0900720c */ /* 0x000fe20003f26270 */
        /* <DEDUP_REMOVED lines=21> */
.L_x_6566:
[----:B------:R-:W-:Y:S05]  /*1d20*/  BSYNC B0 ;  /* 0x0000000000007941 */ /* 0x000fea0003800000 */
.L_x_6565:
        /* <DEDUP_REMOVED lines=22> */
.L_x_6568:
[----:B------:R-:W-:Y:S05]  /*1e90*/  BSYNC B0 ;  /* 0x0000000000007941 */ /* 0x000fea0003800000 */
.L_x_6567:
        /* <DEDUP_REMOVED lines=22> */
.L_x_6570:
[----:B------:R-:W-:Y:S05]  /*2000*/  BSYNC B0 ;  /* 0x0000000000007941 */ /* 0x000fea0003800000 */
.L_x_6569:
        /* <DEDUP_REMOVED lines=21> */
.L_x_6572:
[----:B------:R-:W-:Y:S05]  /*2160*/  BSYNC B0 ;  /* 0x0000000000007941 */ /* 0x000fea0003800000 */
.L_x_6571:
[----:B------:R-:W-:Y:S01]  /*2170*/  IADD3 R128, P0, R14, R17, RZ ;  /* 0x000000110e807210 */ /* 0x000fe20007f1e0ff */
        /* <DEDUP_REMOVED lines=30> */
.L_x_6574:
[----:B------:R-:W-:Y:S05]  /*2360*/  BSYNC B0 ;  /* 0x0000000000007941 */ /* 0x000fea0003800000 */
.L_x_6573:
        /* <DEDUP_REMOVED lines=19> */
.L_x_6576:
[----:B------:R-:W-:Y:S05]  /*24a0*/  BSYNC B0 ;  /* 0x0000000000007941 */ /* 0x000fea0003800000 */
.L_x_6575:
        /* <DEDUP_REMOVED lines=16> */
.L_x_6578:
[----:B------:R-:W-:Y:S05]  /*25b0*/  BSYNC B0 ;  /* 0x0000000000007941 */ /* 0x000fea0003800000 */
.L_x_6577:
        /* <DEDUP_REMOVED lines=20> */
.L_x_6580:
[----:B------:R-:W-:Y:S05]  /*2700*/  BSYNC B0 ;  /* 0x0000000000007941 */ /* 0x000fea0003800000 */
.L_x_6579:
        /* <DEDUP_REMOVED lines=17> */
.L_x_6582:
[----:B------:R-:W-:Y:S05]  /*2820*/  BSYNC B0 ;  /* 0x0000000000007941 */ /* 0x000fea0003800000 */
.L_x_6581:
        /* <DEDUP_REMOVED lines=20> */
.L_x_6584:
[----:B------:R-:W-:Y:S05]  /*2970*/  BSYNC B0 ;  /* 0x0000000000007941 */ /* 0x000fea0003800000 */
.L_x_6583:
[----:B------:R-:W-:Y:S01]  /*2980*/  BSSY B0, `(.L_x_6585) ;  /* 0x0000016000007945 */ /* 0x000fe20003800000 */
[----:B------:R-:W-:Y:S01]  /*2990*/  IMAD.IADD R27, R29, 0x1, R26 ;  /* 0x000000011d1b7824 */ /* 0x000fe200078e021a */
[----:B------:R-:W-:Y:S01]  /*29a0*/  ISETP.GE.AND P1, PT, R9, R8, PT ;  /* 0x000000080900720c */ /* 0x000fe20003f26270 */
[----:B------:R-:W-:Y:S01]  /*29b0*/  IMAD.MOV.U32 R26, RZ, RZ, R28 ;  /* 0x000000ffff1a7224 */ /* 0x000fe200078e001c */
[----:B-1----:R-:W-:Y:S01]  /*29c0*/  SHF.R.S32.HI R20, RZ, 0x1f, R18 ;  /* 0x0000001fff147819 */ /* 0x002fe20000011412 */
        /* <DEDUP_REMOVED lines=17> */
.L_x_6586:
[----:B------:R-:W-:Y:S05]  /*2ae0*/  BSYNC B0 ;  /* 0x0000000000007941 */ /* 0x000fea0003800000 */
.L_x_6585:
        /* <DEDUP_REMOVED lines=18> */
.L_x_6588:
[----:B------:R-:W-:Y:S05]  /*2c10*/  BSYNC B0 ;  /* 0x0000000000007941 */ /* 0x000fea0003800000 */
.L_x_6587:
        /* <DEDUP_REMOVED lines=10> */
[----:B------:R-:W-:Y:S01]  /*2cc0*/  IMAD.IADD R21, R23, 0x1, R21 ;  /* 0x0000000117157824 */ /* 0x000fe200078e0215 */
[----:B------:R-:W-:Y:S01]  /*2cd0*/  ULDC.64 UR6, c[0x0][0x220] ;  /* 0x0000880000067ab9 */ /* 0x000fe20000000a00 */
[----:B------:R-:W-:Y:S01]  /*2ce0*/  IMAD.WIDE.U32 R128, R128, R120, R26 ;  /* 0x0000007880807225 */ /* 0x000fe200078e001a */
[----:B------:R-:W-:Y:S02]  /*2cf0*/  LEA.HI R13, R13, R6, RZ, 0x1 ;  /* 0x000000060d0d7211 */ /* 0x000fe400078f08ff */
[----:B------:R-:W-:Y:S01]  /*2d00*/  LEA.HI.X R133, R22, R7, R21, 0x2, P1 ;  /* 0x0000000716857211 */ /* 0x000fe200008f1415 */
[----:B------:R-:W-:Y:S01]  /*2d10*/  IMAD.IADD R131, R129, 0x1, R25 ;  /* 0x0000000181837824 */ /* 0x000fe200078e0219 */
[----:B------:R-:W-:-:S02]  /*2d20*/  ISETP.GE.AND P1, PT, R14, R8, PT ;  /* 0x000000080e00720c */ /* 0x000fc40003f26270 */
[----:B------:R-:W-:Y:S01]  /*2d30*/  LEA R194, P5, R128, UR6, 0x1 ;  /* 0x0000000680c27c11 */ /* 0x000fe2000f8a08ff */
[----:B------:R2:W5:Y:S01]  /*2d40*/  LDG.E R132, desc[UR12][R132.64] ;  /* 0x0000000c84847981 */ /* 0x000562000c1e1900 */
[----:B------:R-:W-:-:S04]  /*2d50*/  DEPBAR.LE SB0, 0x0 ;  /* 0x000080000000791a */ /* 0x000fc80000000000 */
[----:B------:R-:W-:Y:S01]  /*2d60*/  BAR.SYNC.DEFER_BLOCKING 0x0 ;  /* 0x0000000000007b1d */ /* 0x000fe20000010000 */
[----:B------:R-:W-:Y:S02]  /*2d70*/  LEA.HI.X R195, R128, UR7, R131, 0x1, P5 ;  /* 0x0000000780c37c11 */ /* 0x000fe4000a8f0c83 */
[----:B------:R-:W-:-:S03]  /*2d80*/  ISETP.GE.AND P5, PT, R19, R8, PT ;  /* 0x000000081300720c */ /* 0x000fc60003fa6270 */
[----:B------:R-:W4:Y:S01]  /*2d90*/  MUFU.RCP R7, UR5 ;  /* 0x0000000500077d08 */ /* 0x000f220008001000 */
[----:B------:R-:W-:Y:S01]  /*2da0*/  BSSY B0, `(.L_x_6589) ;  /* 0x000000c000007945 */ /* 0x000fe20003800000 */
[----:B------:R2:W-:Y:S01]  /*2db0*/  @P1 STS.128 [R179+0x6000], RZ ;  /* 0x006000ffb3001388 */ /* 0x0005e20000000c00 */
[----:B------:R-:W-:Y:S02]  /*2dc0*/  LOP3.LUT R13, R13, 0xfffffffe, RZ, 0xc0, !PT ;  /* 0xfffffffe0d0d7812 */ /* 0x000fe400078ec0ff */
        /* <DEDUP_REMOVED lines=9> */
.L_x_6590:
[----:B------:R-:W-:Y:S05]  /*2e60*/  BSYNC B0 ;  /* 0x0000000000007941 */ /* 0x000fea0003800000 */
.L_x_6589:
[----:B------:R1:W-:Y:S01]  /*2e70*/  @P3 STS.128 [R179+0x6800], RZ ;  /* 0x006800ffb3003388 */ /* 0x0003e20000000c00 */
[----:B------:R-:W-:Y:S01]  /*2e80*/  IMAD.SHL.U32 R15, R16, 0x40, RZ ;  /* 0x00000040100f7824 */ /* 0x000fe200078e00ff */
[----:B--2---:R-:W-:Y:S01]  /*2e90*/  LEA.HI R133, R10, R3, RZ, 0x5 ;  /* 0x000000030a857211 */ /* 0x004fe200078f28ff */
        /* <DEDUP_REMOVED lines=9> */
[----:B------:R-:W-:Y:S01]  /*2f30*/  SHF.R.U32.HI R10, RZ, 0x3, R12 ;  /* 0x00000003ff0a7819 */ /* 0x000fe2000001160c */
[----:B------:R-:W-:Y:S01]  /*2f40*/  IMAD.SHL.U32 R177, R120, 0x10, RZ ;  /* 0x0000001078b17824 */ /* 0x000fe200078e00ff */
[----:B------:R-:W-:-:S02]  /*2f50*/  LOP3.LUT R11, R6, 0x8, R15, 0xf8, !PT ;  /* 0x00000008060b7812 */ /* 0x000fc400078ef80f */
[----:B------:R-:W-:Y:S02]  /*2f60*/  SHF.R.U32.HI R6, RZ, 0x3, R6 ;  /* 0x00000003ff067819 */ /* 0x000fe40000011606 */
[----:B------:R-:W-:Y:S02]  /*2f70*/  LOP3.LUT R103, R103, 0xfffffe00, RZ, 0xc0, !PT ;  /* 0xfffffe0067677812 */ /* 0x000fe400078ec0ff */
[----:B------:R-:W-:Y:S02]  /*2f80*/  LOP3.LUT R13, R12, 0x8, R13, 0xf8, !PT ;  /* 0x000000080c0d7812 */ /* 0x000fe400078ef80d */
        /* <DEDUP_REMOVED lines=16> */
.L_x_6592:
[----:B------:R-:W-:Y:S05]  /*3090*/  BSYNC B0 ;  /* 0x0000000000007941 */ /* 0x000fea0003800000 */
.L_x_6591:
        /* <DEDUP_REMOVED lines=18> */
.L_x_6594:
[----:B------:R-:W-:Y:S05]  /*31c0*/  BSYNC B0 ;  /* 0x0000000000007941 */ /* 0x000fea0003800000 */
.L_x_6593:
        /* <DEDUP_REMOVED lines=14> */
.L_x_6596:
[----:B------:R-:W-:Y:S05]  /*32b0*/  BSYNC B0 ;  /* 0x0000000000007941 */ /* 0x000fea0003800000 */
.L_x_6595:
        /* <DEDUP_REMOVED lines=13> */
.L_x_6598:
[----:B------:R-:W-:Y:S05]  /*3390*/  BSYNC B0 ;  /* 0x0000000000007941 */ /* 0x000fea0003800000 */
.L_x_6597:
        /* <DEDUP_REMOVED lines=14> */
.L_x_6600:
[----:B------:R-:W-:Y:S05]  /*3480*/  BSYNC B0 ;  /* 0x0000000000007941 */ /* 0x000fea0003800000 */
.L_x_6599:
        /* <DEDUP_REMOVED lines=14> */
.L_x_6602:
[----:B------:R-:W-:Y:S05]  /*3570*/  BSYNC B0 ;  /* 0x0000000000007941 */ /* 0x000fea0003800000 */
.L_x_6601:
        /* <DEDUP_REMOVED lines=14> */
.L_x_6604:
[----:B------:R-:W-:Y:S05]  /*3660*/  BSYNC B0 ;  /* 0x0000000000007941 */ /* 0x000fea0003800000 */
.L_x_6603:
[----:B------:R-:W-:Y:S01]  /*3670*/  LDSM.16.M88.4 R24, [R172] ;  /* 0x00000000ac18783b */ /* 0x000fe20000000200 */
[----:B------:R-:W-:Y:S01]  /*3680*/  LOP3.LUT P0, RZ, R16, 0x2, RZ, 0xc0, !PT ;  /* 0x0000000210ff7812 */ /* 0x000fe2000780c0ff */
[--C-:B------:R-:W-:Y:S01]  /*3690*/  IMAD R170, R4, 0x2, R172.reuse ;  /* 0x0000000204aa7824 */ /* 0x100fe200078e02ac */
[----:B------:R-:W-:Y:S01]  /*36a0*/  ULDC UR10, c[0x0][0x39c] ;  /* 0x0000e700000a7ab9 */ /* 0x000fe20000000800 */
[----:B------:R-:W2:Y:S01]  /*36b0*/  LDSM.16.M88.4 R112, [R171+0x2000] ;  /* 0x00200000ab70783b */ /* 0x000ea20000000200 */
[----:B------:R-:W-:Y:S01]  /*36c0*/  SEL R0, R0, 0xfffffff0, !P0 ;  /* 0xfffffff000007807 */ /* 0x000fe20004000000 */
[C---:B------:R-:W-:Y:S01]  /*36d0*/  VIADD R168, R171.reuse, 0x2040 ;  /* 0x00002040aba87836 */ /* 0x040fe20000000000 */
[----:B------:R-:W-:Y:S01]  /*36e0*/  LOP3.LUT P0, RZ, R16, 0x4, RZ, 0xc0, !PT ;  /* 0x0000000410ff7812 */ /* 0x000fe2000780c0ff */
[----:B------:R-:W3:Y:S01]  /*36f0*/  LDSM.16.M88.4 R72, [R171+0x2800] ;  /* 0x00280000ab48783b */ /* 0x000ee20000000200 */
[----:B------:R-:W-:Y:S02]  /*3700*/  VIADD R16, R171, 0x2000 ;  /* 0x00002000ab107836 */ /* 0x000fe40000000000 */
[----:B------:R-:W-:Y:S01]  /*3710*/  IMAD R165, R0, 0x2, R171 ;  /* 0x0000000200a57824 */ /* 0x000fe200078e02ab */
[----:B------:R-:W4:Y:S01]  /*3720*/  LDSM.16.M88.4 R64, [R171+0x3000] ;  /* 0x00300000ab40783b */ /* 0x000f220000000200 */
[----:B------:R-:W-:-:S02]  /*3730*/  IMAD R169, R5, 0x2, R172 ;  /* 0x0000000205a97824 */ /* 0x000fc400078e02ac */
[----:B------:R-:W-:Y:S01]  /*3740*/  IMAD R127, R134, 0x10, R127 ;  /* 0x00000010867f7824 */ /* 0x000fe200078e027f */
[----:B------:R-:W4:Y:S01]  /*3750*/  LDSM.16.M88.4 R56, [R171+0x3800] ;  /* 0x00380000ab38783b */ /* 0x000f220000000200 */
[----:B------:R-:W-:Y:S02]  /*3760*/  IMAD R167, R4, 0x2, R169 ;  /* 0x0000000204a77824 */ /* 0x000fe400078e02a9 */
[----:B------:R-:W-:Y:S01]  /*3770*/  IMAD.SHL.U32 R187, R3, 0x2, RZ ;  /* 0x0000000203bb7824 */ /* 0x000fe200078e00ff */
[----:B------:R-:W4:Y:S01]  /*3780*/  LDSM.16.M88.4 R48, [R171+0x4000] ;  /* 0x00400000ab30783b */ /* 0x000f220000000200 */
[----:B------:R-:W-:Y:S02]  /*3790*/  @P0 VIADD R168, R16, 0xffffffc0 ;  /* 0xffffffc010a80836 */ /* 0x000fe40000000000 */
[----:B------:R-:W-:Y:S01]  /*37a0*/  IMAD.IADD R6, R103, 0x1, R6 ;  /* 0x0000000167067824 */ /* 0x000fe200078e0206 */
[----:B------:R-:W4:Y:S01]  /*37b0*/  LDSM.16.M88.4 R40, [R171+0x4800] ;  /* 0x00480000ab28783b */ /* 0x000f220000000200 */
[----:B------:R-:W-:Y:S01]  /*37c0*/  IMAD R102, R0, 0x2, R168 ;  /* 0x0000000200667824 */ /* 0x000fe200078e02a8 */
[----:B------:R-:W-:Y:S01]  /*37d0*/  LOP3.LUT R0, R133, 0xffffffe0, RZ, 0xc0, !PT ;  /* 0xffffffe085007812 */ /* 0x000fe200078ec0ff */
[C---:B------:R-:W-:Y:S01]  /*37e0*/  VIADD R160, R168.reuse, 0x1000 ;  /* 0x00001000a8a07836 */ /* 0x040fe20000000000 */
[----:B------:R-:W4:Y:S01]  /*37f0*/  LDSM.16.M88.4 R32, [R171+0x5000] ;  /* 0x00500000ab20783b */ /* 0x000f220000000200 */
[----:B------:R-:W-:Y:S01]  /*3800*/  LOP3.LUT R187, R187, 0x6, RZ, 0xc0, !PT ;  /* 0x00000006bbbb7812 */ /* 0x000fe200078ec0ff */
[C---:B------:R-:W-:Y:S01]  /*3810*/  VIADD R159, R168.reuse, 0x1800 ;  /* 0x00001800a89f7836 */ /* 0x040fe20000000000 */
[----:B------:R-:W-:Y:S01]  /*3820*/  IADD3 R161, R168, 0x800, RZ ;  /* 0x00000800a8a17810 */ /* 0x000fe20007ffe0ff */
[----:B------:R-:W4:Y:S01]  /*3830*/  LDSM.16.M88.4 R80, [R171+0x5800] ;  /* 0x00580000ab50783b */ /* 0x000f220000000200 */
[----:B------:R-:W-:-:S02]  /*3840*/  IMAD.IADD R0, R3, 0x1, -R0 ;  /* 0x0000000103007824 */ /* 0x000fc400078e0a00 */
[----:B------:R-:W-:Y:S01]  /*3850*/  IMAD.IADD R3, R2, 0x1, R187 ;  /* 0x0000000102037824 */ /* 0x000fe200078e02bb */
[----:B------:R-:W-:Y:S01]  /*3860*/  LDSM.16.M88.4 R104, [R170] ;  /* 0x00000000aa68783b */ /* 0x000fe20000000200 */
[C---:B------:R-:W-:Y:S02]  /*3870*/  VIADD R158, R168.reuse, 0x2000 ;  /* 0x00002000a89e7836 */ /* 0x040fe40000000000 */
[C---:B------:R-:W-:Y:S01]  /*3880*/  VIADD R157, R168.reuse, 0x2800 ;  /* 0x00002800a89d7836 */ /* 0x040fe20000000000 */
[----:B-1----:R-:W1:Y:S01]  /*3890*/  LDSM.16.M88.4 R8, [R165+0x2000] ;  /* 0x00200000a508783b */ /* 0x002e620000000200 */
[C---:B------:R-:W-:Y:S02]  /*38a0*/  VIADD R156, R168.reuse, 0x3000 ;  /* 0x00003000a89c7836 */ /* 0x040fe40000000000 */
[----:B------:R-:W-:Y:S01]  /*38b0*/  VIADD R103, R168, 0x3800 ;  /* 0x00003800a8677836 */ /* 0x000fe20000000000 */
[C---:B--2---:R-:W-:Y:S01]  /*38c0*/  HMMA.16816.F32.BF16 R12, R24.reuse, R112, RZ ;  /* 0x00000070180c723c */ /* 0x044fe200000418ff */
[----:B------:R-:W2:Y:S04]  /*38d0*/  LDSM.16.M88.4 R92, [R165+0x3000] ;  /* 0x00300000a55c783b */ /* 0x000ea80000000200 */
[----:B------:R-:W2:Y:S01]  /*38e0*/  LDSM.16.M88.4 R96, [R165+0x2800] ;  /* 0x00280000a560783b */ /* 0x000ea20000000200 */
[C---:B---3--:R-:W-:Y:S03]  /*38f0*/  HMMA.16816.F32.BF16 R76, R24.reuse, R72, RZ ;  /* 0x00000048184c723c */ /* 0x048fe600000418ff */
[----:B------:R-:W-:Y:S03]  /*3900*/  LDSM.16.M88.4 R20, [R169] ;  /* 0x00000000a914783b */ /* 0x000fe60000000200 */
[C---:B----4-:R-:W-:Y:S01]  /*3910*/  HMMA.16816.F32.BF16 R68, R24.reuse, R64, RZ ;  /* 0x000000401844723c */ /* 0x050fe200000418ff */
[----:B------:R-:W-:Y:S04]  /*3920*/  LDSM.16.M88.4 R16, [R168] ;  /* 0x00000000a810783b */ /* 0x000fe80000000200 */
[----:B------:R-:W-:Y:S01]  /*3930*/  LDSM.16.M88.4 R84, [R165+0x4000] ;  /* 0x00400000a554783b */ /* 0x000fe20000000200 */
[C---:B------:R-:W-:Y:S03]  /*3940*/  HMMA.16816.F32.BF16 R60, R24.reuse, R56, RZ ;  /* 0x00000038183c723c */ /* 0x040fe600000418ff */
[----:B------:R-:W-:Y:S03]  /*3950*/  LDSM.16.M88.4 R88, [R165+0x3800] ;  /* 0x00380000a558783b */ /* 0x000fe60000000200 */
[C---:B------:R-:W-:Y:S01]  /*3960*/  HMMA.16816.F32.BF16 R52, R24.reuse, R48, RZ ;  /* 0x000000301834723c */ /* 0x040fe200000418ff */
[----:B------:R-:W-:Y:S04]  /*3970*/  LDSM.16.M88.4 R116, [R168+0x800] ;  /* 0x00080000a874783b */ /* 0x000fe80000000200 */
[----:B------:R-:W-:Y:S01]  /*3980*/  LDSM.16.M88.4 R108, [R102] ;  /* 0x00000000666c783b */ /* 0x000fe20000000200 */
[C---:B------:R-:W-:Y:S03]  /*3990*/  HMMA.16816.F32.BF16 R44, R24.reuse, R40, RZ ;  /* 0x00000028182c723c */ /* 0x040fe600000418ff */
[----:B------:R-:W0:Y:S03]  /*39a0*/  LDGDEPBAR ;  /* 0x00000000000079af */ /* 0x000e260000000000 */
        /* <DEDUP_REMOVED lines=13> */
[----:B------:R-:W-:Y:S05]  /*3a80*/  LDSM.16.M88.4 R8, [R167] ;  /* 0x00000000a708783b */ /* 0x000fea0000000200 */
[C---:B--2---:R-:W-:Y:S06]  /*3a90*/  HMMA.16816.F32.BF16 R68, R104.reuse, R92, R68 ;  /* 0x0000005c6844723c */ /* 0x044fec0000041844 */
[C---:B------:R-:W-:Y:S01]  /*3aa0*/  HMMA.16816.F32.BF16 R64, R104.reuse, R94, R64 ;  /* 0x0000005e6840723c */ /* 0x040fe20000041840 */
[----:B------:R-:W1:Y:S05]  /*3ab0*/  LDSM.16.M88.4 R92, [R165+0x5800] ;  /* 0x00580000a55c783b */ /* 0x000e6a0000000200 */
[C---:B------:R-:W-:Y:S06]  /*3ac0*/  HMMA.16816.F32.BF16 R76, R104.reuse, R96, R76 ;  /* 0x00000060684c723c */ /* 0x040fec000004184c */
[C---:B------:R-:W-:Y:S01]  /*3ad0*/  HMMA.16816.F32.BF16 R72, R104.reuse, R98, R72 ;  /* 0x000000626848723c */ /* 0x040fe20000041848 */
[----:B------:R-:W-:Y:S05]  /*3ae0*/  LDSM.16.M88.4 R96, [R165+0x5000] ;  /* 0x00500000a560783b */ /* 0x000fea0000000200 */
[C---:B---3--:R-:W-:Y:S06]  /*3af0*/  HMMA.16816.F32.BF16 R44, R104.reuse, R80, R44 ;  /* 0x00000050682c723c */ /* 0x048fec000004182c */
[----:B------:R-:W-:Y:S01]  /*3b00*/  HMMA.16816.F32.BF16 R40, R104, R82, R40 ;  /* 0x000000526828723c */ /* 0x000fe20000041828 */
[----:B------:R-:W2:Y:S05]  /*3b10*/  LDSM.16.M88.4 R80, [R168+0x1800] ;  /* 0x00180000a850783b */ /* 0x000eaa0000000200 */
[----:B------:R-:W-:Y:S06]  /*3b20*/  HMMA.16816.F32.BF16 R12, R20, R16, R12 ;  /* 0x00000010140c723c */ /* 0x000fec000004180c */
[C---:B------:R-:W-:Y:S06]  /*3b30*/  HMMA.16816.F32.BF16 R52, R104.reuse, R84, R52 ;  /* 0x000000546834723c */ /* 0x040fec0000041834 */
[----:B------:R-:W-:Y:S01]  /*3b40*/  HMMA.16816.F32.BF16 R48, R104, R86, R48 ;  /* 0x000000566830723c */ /* 0x000fe20000041830 */
[----:B------:R-:W3:Y:S05]  /*3b50*/  LDSM.16.M88.4 R84, [R168+0x1000] ;  /* 0x00100000a854783b */ /* 0x000eea0000000200 */
[----:B------:R-:W-:Y:S01]  /*3b60*/  HMMA.16816.F32.BF16 R112, R20, R18, R112 ;  /* 0x000000121470723c */ /* 0x000fe20000041870 */
[----:B------:R-:W4:Y:S05]  /*3b70*/  LDSM.16.M88.4 R16, [R102+0x800] ;  /* 0x000800006610783b */ /* 0x000f2a0000000200 */
[C---:B------:R-:W-:Y:S06]  /*3b80*/  HMMA.16816.F32.BF16 R60, R104.reuse, R88, R60 ;  /* 0x00000058683c723c */ /* 0x040fec000004183c */
[----:B------:R-:W-:Y:S01]  /*3b90*/  HMMA.16816.F32.BF16 R56, R104, R90, R56 ;  /* 0x0000005a6838723c */ /* 0x000fe20000041838 */
[----:B------:R-:W4:Y:S05]  /*3ba0*/  LDSM.16.M88.4 R88, [R168+0x2000] ;  /* 0x00200000a858783b */ /* 0x000f2a0000000200 */
[C---:B------:R-:W-:Y:S06]  /*3bb0*/  HMMA.16816.F32.BF16 R76, R20.reuse, R116, R76 ;  /* 0x00000074144c723c */ /* 0x040fec000004184c */
[----:B------:R-:W-:Y:S06]  /*3bc0*/  HMMA.16816.F32.BF16 R72, R20, R118, R72 ;  /* 0x000000761448723c */ /* 0x000fec0000041848 */
[C---:B-1----:R-:W-:Y:S06]  /*3bd0*/  HMMA.16816.F32.BF16 R28, R104.reuse, R92, R28 ;  /* 0x0000005c681c723c */ /* 0x042fec000004181c */
[----:B------:R-:W-:Y:S01]  /*3be0*/  HMMA.16816.F32.BF16 R24, R104, R94, R24 ;  /* 0x0000005e6818723c */ /* 0x000fe20000041818 */
[----:B------:R-:W1:Y:S05]  /*3bf0*/  LDSM.16.M88.4 R92, [R102+0x1000] ;  /* 0x00100000665c783b */ /* 0x000e6a0000000200 */
[C---:B--2---:R-:W-:Y:S06]  /*3c00*/  HMMA.16816.F32.BF16 R60, R20.reuse, R80, R60 ;  /* 0x00000050143c723c */ /* 0x044fec000004183c */
[C---:B------:R-:W-:Y:S01]  /*3c10*/  HMMA.16816.F32.BF16 R56, R20.reuse, R82, R56 ;  /* 0x000000521438723c */ /* 0x040fe20000041838 */
[----:B------:R-:W2:Y:S05]  /*3c20*/  LDSM.16.M88.4 R80, [R168+0x3000] ;  /* 0x00300000a850783b */ /* 0x000eaa0000000200 */
[C---:B---3--:R-:W-:Y:S06]  /*3c30*/  HMMA.16816.F32.BF16 R68, R20.reuse, R84, R68 ;  /* 0x000000541444723c */ /* 0x048fec0000041844 */
[----:B------:R-:W-:Y:S01]  /*3c40*/  HMMA.16816.F32.BF16 R64, R20, R86, R64 ;  /* 0x000000561440723c */ /* 0x000fe20000041840 */
[----:B------:R-:W3:Y:S05]  /*3c50*/  LDSM.16.M88.4 R84, [R168+0x2800] ;  /* 0x00280000a854783b */ /* 0x000eea0000000200 */
[C---:B----4-:R-:W-:Y:S06]  /*3c60*/  HMMA.16816.F32.BF16 R76, R8.reuse, R16, R76 ;  /* 0x00000010084c723c */ /* 0x050fec000004184c */
[C---:B------:R-:W-:Y:S01]  /*3c70*/  HMMA.16816.F32.BF16 R72, R8.reuse, R18, R72 ;  /* 0x000000120848723c */ /* 0x040fe20000041848 */
[----:B------:R-:W4:Y:S05]  /*3c80*/  LDSM.16.M88.4 R16, [R168+0x3800] ;  /* 0x00380000a810783b */ /* 0x000f2a0000000200 */
[----:B------:R-:W-:Y:S06]  /*3c90*/  HMMA.16816.F32.BF16 R112, R8, R110, R112 ;  /* 0x0000006e0870723c */ /* 0x000fec0000041870 */
[----:B------:R-:W-:Y:S01]  /*3ca0*/  HMMA.16816.F32.BF16 R36, R104, R96, R36 ;  /* 0x000000606824723c */ /* 0x000fe20000041824 */
[----:B------:R-:W-:-:S05]  /*3cb0*/  VIADD R110, R3, 0x20 ;  /* 0x00000020036e7836 */ /* 0x000fca0000000000 */
[----:B------:R-:W-:Y:S01]  /*3cc0*/  HMMA.16816.F32.BF16 R32, R104, R98, R32 ;  /* 0x000000626820723c */ /* 0x000fe20000041820 */
[----:B------:R-:W-:-:S05]  /*3cd0*/  FMUL.FTZ R111, R78, UR10 ;  /* 0x0000000a4e6f7c20 */ /* 0x000fca0008410000 */
[----:B------:R-:W-:Y:S01]  /*3ce0*/  HMMA.16816.F32.BF16 R12, R8, R108, R12 ;  /* 0x0000006c080c723c */ /* 0x000fe2000004180c */
[----:B------:R-:W-:Y:S05]  /*3cf0*/  MUFU.TANH R111, R111 ;  /* 0x0000006f006f7308 */ /* 0x000fea0000002400 */
[----:B------:R-:W-:Y:S01]  /*3d00*/  FMUL.FTZ R105, R113, UR10 ;  /* 0x0000000a71697c20 */ /* 0x000fe20008410000 */
[C---:B------:R-:W-:Y:S01]  /*3d10*/  HMMA.16816.F32.BF16 R48, R20.reuse, R90, R48 ;  /* 0x0000005a1430723c */ /* 0x040fe20000041830 */
[----:B------:R-:W-:Y:S01]  /*3d20*/  FMUL.FTZ R109, R76, UR10 ;  /* 0x0000000a4c6d7c20 */ /* 0x000fe20008410000 */
[----:B------:R-:W-:Y:S01]  /*3d30*/  FMUL.FTZ R113, R79, UR10 ;  /* 0x0000000a4f717c20 */ /* 0x000fe20008410000 */
[----:B------:R-:W-:Y:S01]  /*3d40*/  FMUL.FTZ R99, R112, UR10 ;  /* 0x0000000a70637c20 */ /* 0x000fe20008410000 */
[----:B------:R-:W-:Y:S01]  /*3d50*/  FMUL.FTZ R107, R114, UR10 ;  /* 0x0000000a726b7c20 */ /* 0x000fe20008410000 */
[----:B------:R-:W-:Y:S01]  /*3d60*/  MUFU.TANH R105, R105 ;  /* 0x0000006900697308 */ /* 0x000fe20000002400 */
[----:B------:R-:W-:Y:S01]  /*3d70*/  HMMA.16816.F32.BF16 R52, R20, R88, R52 ;  /* 0x000000581434723c */ /* 0x000fe20000041834 */
[----:B------:R-:W-:Y:S01]  /*3d80*/  FMUL.FTZ R91, R77, UR10 ;  /* 0x0000000a4d5b7c20 */ /* 0x000fe20008410000 */
[----:B------:R-:W-:Y:S01]  /*3d90*/  VIADD R108, R3, 0x30 ;  /* 0x00000030036c7836 */ /* 0x000fe20000000000 */
[----:B------:R-:W4:Y:S03]  /*3da0*/  LDSM.16.M88.4 R76, [R102+0x1800] ;  /* 0x00180000664c783b */ /* 0x000f260000000200 */
[----:B-1----:R-:W-:Y:S01]  /*3db0*/  HMMA.16816.F32.BF16 R68, R8, R92, R68 ;  /* 0x0000005c0844723c */ /* 0x002fe20000041844 */
[----:B------:R-:W-:Y:S01]  /*3dc0*/  FMUL.FTZ R89, R115, UR10 ;  /* 0x0000000a73597c20 */ /* 0x000fe20008410000 */
[----:B------:R-:W-:Y:S01]  /*3dd0*/  FMUL.FTZ R115, R75, UR10 ;  /* 0x0000000a4b737c20 */ /* 0x000fe20008410000 */
[----:B------:R-:W-:Y:S02]  /*3de0*/  MUFU.TANH R99, R99 ;  /* 0x0000006300637308 */ /* 0x000fe40000002400 */
[----:B------:R-:W-:Y:S01]  /*3df0*/  FMUL.FTZ R13, R13, UR10 ;  /* 0x0000000a0d0d7c20 */ /* 0x000fe20008410000 */
[C---:B--2---:R-:W-:Y:S01]  /*3e00*/  HMMA.16816.F32.BF16 R36, R20.reuse, R80, R36 ;  /* 0x000000501424723c */ /* 0x044fe20000041824 */
[----:B------:R-:W-:Y:S01]  /*3e10*/  FMUL.FTZ R93, R72, UR10 ;  /* 0x0000000a485d7c20 */ /* 0x000fe20008410000 */
[----:B------:R-:W-:Y:S01]  /*3e20*/  FMUL.FTZ R15, R15, UR10 ;  /* 0x0000000a0f0f7c20 */ /* 0x000fe20008410000 */
[----:B------:R-:W-:Y:S01]  /*3e30*/  FMUL.FTZ R12, R12, UR10 ;  /* 0x0000000a0c0c7c20 */ /* 0x000fe20008410000 */
[----:B------:R-:W-:Y:S01]  /*3e40*/  FMUL.FTZ R14, R14, UR10 ;  /* 0x0000000a0e0e7c20 */ /* 0x000fe20008410000 */
[----:B------:R-:W1:Y:S01]  /*3e50*/  MUFU.TANH R13, R13 ;  /* 0x0000000d000d7308 */ /* 0x000e620000002400 */
[----:B------:R-:W-:Y:S01]  /*3e60*/  HMMA.16816.F32.BF16 R32, R20, R82, R32 ;  /* 0x000000521420723c */ /* 0x000fe20000041820 */
[----:B------:R-:W-:-:S05]  /*3e70*/  FMUL.FTZ R81, R73, UR10 ;  /* 0x0000000a49517c20 */ /* 0x000fca0008410000 */
[C---:B---3--:R-:W-:Y:S01]  /*3e80*/  HMMA.16816.F32.BF16 R44, R20.reuse, R84, R44 ;  /* 0x00000054142c723c */ /* 0x048fe2000004182c */
[----:B------:R-:W-:Y:S01]  /*3e90*/  FMUL.FTZ R83, R74, UR10 ;  /* 0x0000000a4a537c20 */ /* 0x000fe20008410000 */
[----:B------:R-:W2:Y:S01]  /*3ea0*/  MUFU.TANH R15, R15 ;  /* 0x0000000f000f7308 */ /* 0x000ea20000002400 */
[----:B------:R-:W3:Y:S03]  /*3eb0*/  LDSM.16.M88.4 R72, [R102+0x2800] ;  /* 0x002800006648783b */ /* 0x000ee60000000200 */
[C---:B------:R-:W-:Y:S01]  /*3ec0*/  HMMA.16816.F32.BF16 R40, R20.reuse, R86, R40 ;  /* 0x000000561428723c */ /* 0x040fe20000041828 */
[----:B------:R-:W1:Y:S01]  /*3ed0*/  LDSM.16.M88.4 R84, [R102+0x2000] ;  /* 0x002000006654783b */ /* 0x000e620000000200 */
[----:B------:R-:W-:Y:S01]  /*3ee0*/  FMUL.FTZ R68, R68, UR10 ;  /* 0x0000000a44447c20 */ /* 0x000fe20008410000 */
[----:B------:R-:W-:Y:S01]  /*3ef0*/  FMUL.FTZ R70, R70, UR10 ;  /* 0x0000000a46467c20 */ /* 0x000fe20008410000 */
[----:B------:R-:W-:Y:S01]  /*3f00*/  MUFU.TANH R107, R107 ;  /* 0x0000006b006b7308 */ /* 0x000fe20000002400 */
[----:B------:R-:W-:Y:S01]  /*3f10*/  FMUL.FTZ R69, R69, UR10 ;  /* 0x0000000a45457c20 */ /* 0x000fe20008410000 */
[----:B----4-:R-:W-:Y:S01]  /*3f20*/  HMMA.16816.F32.BF16 R28, R20, R16, R28 ;  /* 0x00000010141c723c */ /* 0x010fe2000004181c */
[----:B------:R-:W-:-:S05]  /*3f30*/  FMUL.FTZ R71, R71, UR10 ;  /* 0x0000000a47477c20 */ /* 0x000fca0008410000 */
[----:B------:R-:W-:Y:S01]  /*3f40*/  HMMA.16816.F32.BF16 R24, R20, R18, R24 ;  /* 0x000000121418723c */ /* 0x000fe20000041818 */
[----:B------:R-:W4:Y:S01]  /*3f50*/  LDSM.16.M88.4 R16, [R102+0x3000] ;  /* 0x003000006610783b */ /* 0x000f220000000200 */
[----:B------:R-:W2:Y:S03]  /*3f60*/  MUFU.TANH R89, R89 ;  /* 0x0000005900597308 */ /* 0x000ea60000002400 */
[----:B------:R-:W2:Y:S01]  /*3f70*/  LDSM.16.M88.4 R20, [R102+0x3800] ;  /* 0x003800006614783b */ /* 0x000ea20000000200 */
[----:B------:R-:W-:Y:S01]  /*3f80*/  HMMA.16816.F32.BF16 R64, R8, R94, R64 ;  /* 0x0000005e0840723c */ /* 0x000fe20000041840 */
[----:B------:R-:W-:-:S04]  /*3f90*/  DEPBAR.LE SB0, 0x0 ;  /* 0x000080000000791a */ /* 0x000fc80000000000 */
[----:B------:R1:W-:Y:S01]  /*3fa0*/  MUFU.TANH R95, R68 ;  /* 0x00000044005f7308 */ /* 0x0003e20000002400 */
[C---:B------:R-:W-:Y:S06]  /*3fb0*/  HMMA.16816.F32.BF16 R60, R8.reuse, R76, R60 ;  /* 0x0000004c083c723c */ /* 0x040fec000004183c */
[C---:B------:R-:W-:Y:S01]  /*3fc0*/  HMMA.16816.F32.BF16 R56, R8.reuse, R78, R56 ;  /* 0x0000004e0838723c */ /* 0x040fe20000041838 */
[----:B------:R-:W-:Y:S05]  /*3fd0*/  MUFU.TANH R91, R91 ;  /* 0x0000005b005b7308 */ /* 0x000fea0000002400 */
[----:B---3--:R-:W-:Y:S03]  /*3fe0*/  HMMA.16816.F32.BF16 R44, R8, R72, R44 ;  /* 0x00000048082c723c */ /* 0x008fe6000004182c */
[----:B------:R-:W-:Y:S01]  /*3ff0*/  MUFU.TANH R113, R113 ;  /* 0x0000007100717308 */ /* 0x000fe20000002400 */
[----:B-1----:R-:W-:-:S02]  /*4000*/  VIADD R68, R3, 0x9 ;  /* 0x0000000903447836 */ /* 0x002fc40000000000 */
[----:B------:R-:W-:Y:S01]  /*4010*/  FMUL.FTZ R65, R65, UR10 ;  /* 0x0000000a41417c20 */ /* 0x000fe20008410000 */
[C---:B------:R-:W-:Y:S01]  /*4020*/  HMMA.16816.F32.BF16 R52, R8.reuse, R84, R52 ;  /* 0x000000540834723c */ /* 0x040fe20000041834 */
[----:B------:R-:W-:Y:S01]  /*4030*/  SHF.R.S32.HI R73, RZ, 0x1f, R0 ;  /* 0x0000001fff497819 */ /* 0x000fe20000011400 */
[----:B------:R-:W-:Y:S01]  /*4040*/  FMUL.FTZ R64, R64, UR10 ;  /* 0x0000000a40407c20 */ /* 0x000fe20008410000 */
[----:B------:R-:W-:Y:S01]  /*4050*/  FMUL.FTZ R66, R66, UR10 ;  /* 0x0000000a42427c20 */ /* 0x000fe20008410000 */
[----:B------:R-:W1:Y:S01]  /*4060*/  MUFU.TANH R93, R93 ;  /* 0x0000005d005d7308 */ /* 0x000e620000002400 */
[----:B------:R-:W-:Y:S01]  /*4070*/  LEA.HI R186, R73, R0, RZ, 0x2 ;  /* 0x0000000049ba7211 */ /* 0x000fe200078f10ff */
[C---:B------:R-:W-:Y:S01]  /*4080*/  HMMA.16816.F32.BF16 R48, R8.reuse, R86, R48 ;  /* 0x000000560830723c */ /* 0x040fe20000041830 */
[----:B------:R-:W-:Y:S01]  /*4090*/  FMUL.FTZ R60, R60, UR10 ;  /* 0x0000000a3c3c7c20 */ /* 0x000fe20008410000 */
[----:B------:R-:W-:Y:S01]  /*40a0*/  FMUL.FTZ R63, R63, UR10 ;  /* 0x0000000a3f3f7c20 */ /* 0x000fe20008410000 */
[----:B------:R-:W-:Y:S01]  /*40b0*/  SHF.R.S32.HI R186, RZ, 0x2, R186 ;  /* 0x00000002ffba7819 */ /* 0x000fe200000114ba */
[----:B------:R-:W-:Y:S01]  /*40c0*/  FMUL.FTZ R61, R61, UR10 ;  /* 0x0000000a3d3d7c20 */ /* 0x000fe20008410000 */
[----:B------:R-:W-:Y:S01]  /*40d0*/  FMUL.FTZ R56, R56, UR10 ;  /* 0x0000000a38387c20 */ /* 0x000fe20008410000 */
[----:B----4-:R-:W-:Y:S01]  /*40e0*/  HMMA.16816.F32.BF16 R36, R8, R16, R36 ;  /* 0x000000100824723c */ /* 0x010fe20000041824 */
[----:B------:R3:W-:Y:S01]  /*40f0*/  MUFU.TANH R97, R12 ;  /* 0x0000000c00617308 */ /* 0x0007e20000002400 */
[----:B------:R-:W-:-:S04]  /*4100*/  FMUL.FTZ R58, R58, UR10 ;  /* 0x0000000a3a3a7c20 */ /* 0x000fc80008410000 */
[C---:B--2---:R-:W-:Y:S01]  /*4110*/  HMMA.16816.F32.BF16 R28, R8.reuse, R20, R28 ;  /* 0x00000014081c723c */ /* 0x044fe2000004181c */
[----:B------:R-:W-:Y:S01]  /*4120*/  FMUL.FTZ R17, R67, UR10 ;  /* 0x0000000a43117c20 */ /* 0x000fe20008410000 */
[----:B------:R-:W-:Y:S01]  /*4130*/  IADD3 R67, R127, 0x1, R186 ;  /* 0x000000017f437810 */ /* 0x000fe20007ffe0ba */
[----:B------:R-:W2:Y:S01]  /*4140*/  MUFU.TANH R83, R83 ;  /* 0x0000005300537308 */ /* 0x000ea20000002400 */
[----:B------:R-:W-:Y:S01]  /*4150*/  FMUL.FTZ R44, R44, UR10 ;  /* 0x0000000a2c2c7c20 */ /* 0x000fe20008410000 */
[----:B------:R-:W-:Y:S01]  /*4160*/  FMUL.FTZ R45, R45, UR10 ;  /* 0x0000000a2d2d7c20 */ /* 0x000fe20008410000 */
[C---:B------:R-:W-:Y:S01]  /*4170*/  HMMA.16816.F32.BF16 R24, R8.reuse, R22, R24 ;  /* 0x000000160818723c */ /* 0x040fe20000041818 */
[----:B------:R-:W-:Y:S01]  /*4180*/  IADD3 R67, R125, R67, -R180 ;  /* 0x000000437d437210 */ /* 0x000fe20007ffe8b4 */
[----:B------:R-:W-:Y:S01]  /*4190*/  FMUL.FTZ R54, R54, UR10 ;  /* 0x0000000a36367c20 */ /* 0x000fe20008410000 */
[----:B------:R-:W-:Y:S01]  /*41a0*/  FMUL.FTZ R53, R53, UR10 ;  /* 0x0000000a35357c20 */ /* 0x000fe20008410000 */
[----:B------:R-:W-:Y:S01]  /*41b0*/  FMUL.FTZ R52, R52, UR10 ;  /* 0x0000000a34347c20 */ /* 0x000fe20008410000 */
[----:B------:R-:W-:Y:S01]  /*41c0*/  IADD3 R0, R67, R126, RZ ;  /* 0x0000007e43007210 */ /* 0x000fe20007ffe0ff */
[C---:B------:R-:W-:Y:S01]  /*41d0*/  HMMA.16816.F32.BF16 R32, R8.reuse, R18, R32 ;  /* 0x000000120820723c */ /* 0x040fe20000041820 */
[----:B------:R4:W-:Y:S01]  /*41e0*/  MUFU.TANH R67, R60 ;  /* 0x0000003c00437308 */ /* 0x0009e20000002400 */
[----:B------:R-:W-:Y:S01]  /*41f0*/  FMUL.FTZ R22, R46, UR10 ;  /* 0x0000000a2e167c20 */ /* 0x000fe20008410000 */
[C---:B------:R-:W-:Y:S01]  /*4200*/  VIMNMX R126, R0.reuse, R125, PT ;  /* 0x0000007d007e7248 */ /* 0x040fe20003fe0100 */
[C---:B------:R-:W-:Y:S01]  /*4210*/  VIADD R46, R3.reuse, 0x10 ;  /* 0x00000010032e7836 */ /* 0x040fe20000000000 */
[----:B------:R-:W-:Y:S01]  /*4220*/  VIADDMNMX R125, R0, 0x8, R125, PT ;  /* 0x00000008007d7846 */ /* 0x000fe2000380017d */
[----:B-----5:R-:W-:Y:S01]  /*4230*/  FMUL.FTZ R0, R132, R7 ;  /* 0x0000000784007220 */ /* 0x020fe20000410000 */
[----:B------:R-:W-:Y:S01]  /*4240*/  VIADD R19, R3, 0x1 ;  /* 0x0000000103137836 */ /* 0x000fe20000000000 */
[CC--:B------:R-:W-:Y:S01]  /*4250*/  ISETP.GE.AND P1, PT, R68.reuse, R126.reuse, PT ;  /* 0x0000007e4400720c */ /* 0x0c0fe20003f26270 */
[----:B------:R-:W-:Y:S01]  /*4260*/  FMUL.FTZ R7, R59, UR10 ;  /* 0x0000000a3b077c20 */ /* 0x000fe20008410000 */
[-C--:B------:R-:W-:Y:S01]  /*4270*/  ISETP.GE.AND P2, PT, R68, R125.reuse, PT ;  /* 0x0000007d4400720c */ /* 0x080fe20003f46270 */
[----:B------:R1:W-:Y:S01]  /*4280*/  MUFU.TANH R77, R70 ;  /* 0x00000046004d7308 */ /* 0x0003e20000002400 */
[C---:B------:R-:W-:Y:S01]  /*4290*/  ISETP.GE.AND P5, PT, R19.reuse, R126, PT ;  /* 0x0000007e1300720c */ /* 0x040fe20003fa6270 */
[----:B------:R-:W-:Y:S01]  /*42a0*/  HMMA.16816.F32.BF16 R40, R8, R74, R40 ;  /* 0x0000004a0828723c */ /* 0x000fe20000041828 */
[----:B------:R-:W-:Y:S01]  /*42b0*/  ISETP.GE.AND P3, PT, R19, R125, PT ;  /* 0x0000007d1300720c */ /* 0x000fe20003f66270 */
[----:B---3--:R-:W-:Y:S01]  /*42c0*/  FMUL.FTZ R12, R29, UR10 ;  /* 0x0000000a1d0c7c20 */ /* 0x008fe20008410000 */
[----:B------:R-:W-:Y:S01]  /*42d0*/  I2FP.F32.S32 R19, R19 ;  /* 0x0000001300137245 */ /* 0x000fe20000201400 */
[----:B------:R-:W-:Y:S01]  /*42e0*/  FMUL.FTZ R50, R50, UR10 ;  /* 0x0000000a32327c20 */ /* 0x000fe20008410000 */
[----:B----4-:R-:W-:Y:S01]  /*42f0*/  VIADD R60, R3, 0x8 ;  /* 0x00000008033c7836 */ /* 0x010fe20000000000 */
[----:B------:R-:W-:Y:S01]  /*4300*/  I2FP.F32.S32 R68, R68 ;  /* 0x0000004400447245 */ /* 0x000fe20000201400 */
[----:B------:R-:W-:Y:S01]  /*4310*/  FMUL.FTZ R8, R57, UR10 ;  /* 0x0000000a39087c20 */ /* 0x000fe20008410000 */
[----:B------:R-:W-:Y:S01]  /*4320*/  FFMA.FTZ R29, R0, R19, R13 ;  /* 0x00000013001d7223 */ /* 0x000fe2000001000d */
[----:B------:R-:W3:Y:S01]  /*4330*/  MUFU.TANH R109, R109 ;  /* 0x0000006d006d7308 */ /* 0x000ee20000002400 */
[----:B------:R-:W-:Y:S01]  /*4340*/  ISETP.GE.AND P4, PT, R60, R126, PT ;  /* 0x0000007e3c00720c */ /* 0x000fe20003f86270 */
[----:B------:R-:W-:Y:S01]  /*4350*/  FMUL.FTZ R10, R24, UR10 ;  /* 0x0000000a180a7c20 */ /* 0x000fe20008410000 */
[----:B------:R-:W-:Y:S01]  /*4360*/  ISETP.GE.AND P0, PT, R60, R125, PT ;  /* 0x0000007d3c00720c */ /* 0x000fe20003f06270 */
[----:B------:R-:W-:Y:S01]  /*4370*/  FMUL.FTZ R11, R62, UR10 ;  /* 0x0000000a3e0b7c20 */ /* 0x000fe20008410000 */
[----:B------:R-:W-:Y:S01]  /*4380*/  I2FP.F32.S32 R60, R60 ;  /* 0x0000003c003c7245 */ /* 0x000fe20000201400 */
[C---:B-1----:R-:W-:Y:S01]  /*4390*/  FFMA.FTZ R70, R0.reuse, R19, R15 ;  /* 0x0000001300467223 */ /* 0x042fe2000001000f */
[CC--:B------:R-:W-:Y:S01]  /*43a0*/  FFMA.FTZ R19, R0.reuse, R68.reuse, R105 ;  /* 0x0000004400137223 */ /* 0x0c0fe20000010069 */
[----:B------:R-:W-:Y:S01]  /*43b0*/  MUFU.TANH R57, R63 ;  /* 0x0000003f00397308 */ /* 0x000fe20000002400 */
[C---:B------:R-:W-:Y:S01]  /*43c0*/  FFMA.FTZ R68, R0.reuse, R68, R89 ;  /* 0x0000004400447223 */ /* 0x040fe20000010059 */
[CC--:B------:R-:W-:Y:S01]  /*43d0*/  FFMA.FTZ R23, R0.reuse, R60.reuse, R99 ;  /* 0x0000003c00177223 */ /* 0x0c0fe20000010063 */
[----:B------:R-:W-:Y:S01]  /*43e0*/  FFMA.FTZ R60, R0, R60, R107 ;  /* 0x0000003c003c7223 */ /* 0x000fe2000001006b */
[----:B------:R-:W-:Y:S01]  /*43f0*/  IADD3 R24, R3, 0x18, RZ ;  /* 0x0000001803187810 */ /* 0x000fe20007ffe0ff */
[----:B------:R-:W-:Y:S01]  /*4400*/  FMUL.FTZ R16, R35, UR10 ;  /* 0x0000000a23107c20 */ /* 0x000fe20008410000 */
[----:B------:R-:W-:Y:S01]  /*4410*/  FSEL R19, R19, -INF , !P1 ;  /* 0xff80000013137808 */ /* 0x000fe20004800000 */
[----:B------:R-:W-:Y:S01]  /*4420*/  FMUL.FTZ R18, R37, UR10 ;  /* 0x0000000a25127c20 */ /* 0x000fe20008410000 */
[----:B------:R-:W1:Y:S01]  /*4430*/  MUFU.TANH R69, R69 ;  /* 0x0000004500457308 */ /* 0x000e620000002400 */
[----:B------:R-:W-:Y:S01]  /*4440*/  FSEL R23, R23, -INF , !P4 ;  /* 0xff80000017177808 */ /* 0x000fe20006000000 */
[----:B------:R-:W-:Y:S01]  /*4450*/  FMUL.FTZ R55, R55, UR10 ;  /* 0x0000000a37377c20 */ /* 0x000fe20008410000 */
[----:B------:R-:W-:Y:S01]  /*4460*/  FSEL R60, R60, -INF , !P0 ;  /* 0xff8000003c3c7808 */ /* 0x000fe20004000000 */
[----:B------:R-:W-:Y:S01]  /*4470*/  FMUL.FTZ R48, R48, UR10 ;  /* 0x0000000a30307c20 */ /* 0x000fe20008410000 */
[----:B------:R-:W-:Y:S01]  /*4480*/  FSEL R68, R68, -INF , !P2 ;  /* 0xff80000044447808 */ /* 0x000fe20005000000 */
[----:B------:R-:W-:Y:S01]  /*4490*/  FMUL.FTZ R49, R49, UR10 ;  /* 0x0000000a31317c20 */ /* 0x000fe20008410000 */
[C---:B------:R-:W-:Y:S01]  /*44a0*/  ISETP.GE.AND P1, PT, R24.reuse, R126, PT ;  /* 0x0000007e1800720c */ /* 0x040fe20003f26270 */
[----:B------:R4:W-:Y:S01]  /*44b0*/  MUFU.TANH R63, R7 ;  /* 0x00000007003f7308 */ /* 0x0009e20000002400 */
[-C--:B------:R-:W-:Y:S01]  /*44c0*/  ISETP.GE.AND P2, PT, R24, R125.reuse, PT ;  /* 0x0000007d1800720c */ /* 0x080fe20003f46270 */
[----:B------:R-:W-:Y:S01]  /*44d0*/  FMUL.FTZ R20, R41, UR10 ;  /* 0x0000000a29147c20 */ /* 0x000fe20008410000 */
[----:B------:R-:W-:Y:S01]  /*44e0*/  I2FP.F32.S32 R24, R24 ;  /* 0x0000001800187245 */ /* 0x000fe20000201400 */
[----:B------:R-:W-:Y:S01]  /*44f0*/  FMUL.FTZ R51, R51, UR10 ;  /* 0x0000000a33337c20 */ /* 0x000fe20008410000 */
[----:B------:R-:W-:Y:S01]  /*4500*/  FSEL R29, R29, -INF , !P5 ;  /* 0xff8000001d1d7808 */ /* 0x000fe20006800000 */
[----:B------:R-:W-:Y:S01]  /*4510*/  FMUL.FTZ R40, R40, UR10 ;  /* 0x0000000a28287c20 */ /* 0x000fe20008410000 */
[----:B------:R-:W-:Y:S01]  /*4520*/  FSEL R70, R70, -INF , !P3 ;  /* 0xff80000046467808 */ /* 0x000fe20005800000 */
[----:B------:R-:W1:Y:S01]  /*4530*/  MUFU.TANH R71, R71 ;  /* 0x0000004700477308 */ /* 0x000e620000002400 */
[----:B------:R-:W-:Y:S01]  /*4540*/  ISETP.GE.AND P5, PT, R46, R126, PT ;  /* 0x0000007e2e00720c */ /* 0x000fe20003fa6270 */
[-C--:B------:R-:W-:Y:S01]  /*4550*/  FFMA.FTZ R21, R0, R24.reuse, R93 ;  /* 0x0000001800157223 */ /* 0x080fe2000001005d */
[----:B------:R-:W-:Y:S01]  /*4560*/  ISETP.GE.AND P3, PT, R46, R125, PT ;  /* 0x0000007d2e00720c */ /* 0x000fe20003f66270 */
[----:B--2---:R-:W-:Y:S01]  /*4570*/  FFMA.FTZ R24, R0, R24, R83 ;  /* 0x0000001800187223 */ /* 0x004fe20000010053 */
[----:B------:R-:W-:Y:S01]  /*4580*/  I2FP.F32.S32 R46, R46 ;  /* 0x0000002e002e7245 */ /* 0x000fe20000201400 */
[----:B------:R-:W-:Y:S01]  /*4590*/  VIADD R132, R3, 0x40 ;  /* 0x0000004003847836 */ /* 0x000fe20000000000 */
[----:B------:R-:W-:Y:S01]  /*45a0*/  FSEL R21, R21, -INF , !P1 ;  /* 0xff80000015157808 */ /* 0x000fe20004800000 */
[----:B------:R2:W-:Y:S01]  /*45b0*/  MUFU.TANH R15, R54 ;  /* 0x00000036000f7308 */ /* 0x0005e20000002400 */
[----:B----4-:R-:W-:-:S02]  /*45c0*/  VIADD R7, R3, 0x11 ;  /* 0x0000001103077836 */ /* 0x010fc40000000000 */
[CC--:B---3--:R-:W-:Y:S01]  /*45d0*/  FFMA.FTZ R37, R0.reuse, R46.reuse, R109 ;  /* 0x0000002e00257223 */ /* 0x0c8fe2000001006d */
[----:B------:R-:W-:Y:S01]  /*45e0*/  FFMA.FTZ R46, R0, R46, R111 ;  /* 0x0000002e002e7223 */ /* 0x000fe2000001006f */
[----:B------:R-:W-:Y:S01]  /*45f0*/  FSEL R24, R24, -INF , !P2 ;  /* 0xff80000018187808 */ /* 0x000fe20005000000 */
[----:B------:R-:W-:Y:S01]  /*4600*/  FMUL.FTZ R47, R47, UR10 ;  /* 0x0000000a2f2f7c20 */ /* 0x000fe20008410000 */
[----:B------:R-:W-:Y:S01]  /*4610*/  ISETP.GE.AND P4, PT, R7, R126, PT ;  /* 0x0000007e0700720c */ /* 0x000fe20003f86270 */
[----:B------:R-:W-:Y:S01]  /*4620*/  FMUL.FTZ R43, R43, UR10 ;  /* 0x0000000a2b2b7c20 */ /* 0x000fe20008410000 */
[----:B------:R-:W-:Y:S01]  /*4630*/  ISETP.GE.AND P0, PT, R7, R125, PT ;  /* 0x0000007d0700720c */ /* 0x000fe20003f06270 */
[----:B------:R3:W-:Y:S01]  /*4640*/  MUFU.TANH R89, R50 ;  /* 0x0000003200597308 */ /* 0x0007e20000002400 */
[----:B------:R-:W-:Y:S01]  /*4650*/  FSEL R37, R37, -INF , !P5 ;  /* 0xff80000025257808 */ /* 0x000fe20006800000 */
[----:B------:R-:W-:Y:S01]  /*4660*/  FMUL.FTZ R42, R42, UR10 ;  /* 0x0000000a2a2a7c20 */ /* 0x000fe20008410000 */
[----:B------:R-:W-:Y:S01]  /*4670*/  FSEL R46, R46, -INF , !P3 ;  /* 0xff8000002e2e7808 */ /* 0x000fe20005800000 */
[----:B------:R-:W-:Y:S01]  /*4680*/  FMUL.FTZ R36, R36, UR10 ;  /* 0x0000000a24247c20 */ /* 0x000fe20008410000 */
[----:B------:R-:W-:Y:S01]  /*4690*/  FMUL.FTZ R38, R38, UR10 ;  /* 0x0000000a26267c20 */ /* 0x000fe20008410000 */
[----:B------:R-:W-:Y:S01]  /*46a0*/  FMUL.FTZ R32, R32, UR10 ;  /* 0x0000000a20207c20 */ /* 0x000fe20008410000 */
[----:B------:R-:W-:Y:S01]  /*46b0*/  FMUL.FTZ R39, R39, UR10 ;  /* 0x0000000a27277c20 */ /* 0x000fe20008410000 */
[----:B--2---:R-:W-:Y:S01]  /*46c0*/  I2FP.F32.S32 R54, R7 ;  /* 0x0000000700367245 */ /* 0x004fe20000201400 */
[----:B------:R-:W-:Y:S01]  /*46d0*/  VIADD R7, R3, 0x21 ;  /* 0x0000002103077836 */ /* 0x000fe20000000000 */
[----:B------:R-:W-:Y:S01]  /*46e0*/  MUFU.TANH R81, R81 ;  /* 0x0000005100517308 */ /* 0x000fe20000002400 */
[----:B------:R-:W-:Y:S01]  /*46f0*/  FMUL.FTZ R33, R33, UR10 ;  /* 0x0000000a21217c20 */ /* 0x000fe20008410000 */
[----:B------:R-:W-:Y:S01]  /*4700*/  FMUL.FTZ R34, R34, UR10 ;  /* 0x0000000a22227c20 */ /* 0x000fe20008410000 */
[CC--:B------:R-:W-:Y:S01]  /*4710*/  FFMA.FTZ R35, R0.reuse, R54.reuse, R91 ;  /* 0x0000003600237223 */ /* 0x0c0fe2000001005b */
[----:B------:R-:W-:Y:S01]  /*4720*/  FFMA.FTZ R54, R0, R54, R113 ;  /* 0x0000003600367223 */ /* 0x000fe20000010071 */
[-C--:B------:R-:W-:Y:S01]  /*4730*/  ISETP.GE.AND P1, PT, R7, R126.reuse, PT ;  /* 0x0000007e0700720c */ /* 0x080fe20003f26270 */
[----:B------:R-:W-:Y:S01]  /*4740*/  FMUL.FTZ R31, R31, UR10 ;  /* 0x0000000a1f1f7c20 */ /* 0x000fe20008410000 */
[----:B---3--:R-:W-:Y:S01]  /*4750*/  I2FP.F32.S32 R50, R7 ;  /* 0x0000000700327245 */ /* 0x008fe20000201400 */
[----:B------:R-:W-:Y:S01]  /*4760*/  MUFU.TANH R115, R115 ;  /* 0x0000007300737308 */ /* 0x000fe20000002400 */
[----:B------:R-:W-:Y:S01]  /*4770*/  FSEL R35, R35, -INF , !P4 ;  /* 0xff80000023237808 */ /* 0x000fe20006000000 */
[----:B------:R-:W-:Y:S01]  /*4780*/  FMUL.FTZ R28, R28, UR10 ;  /* 0x0000000a1c1c7c20 */ /* 0x000fe20008410000 */
[----:B------:R-:W-:Y:S01]  /*4790*/  FSEL R54, R54, -INF , !P0 ;  /* 0xff80000036367808 */ /* 0x000fe20004000000 */
[----:B------:R-:W-:Y:S01]  /*47a0*/  FMUL.FTZ R30, R30, UR10 ;  /* 0x0000000a1e1e7c20 */ /* 0x000fe20008410000 */
[C---:B------:R-:W-:Y:S01]  /*47b0*/  ISETP.GE.AND P4, PT, R110.reuse, R126, PT ;  /* 0x0000007e6e00720c */ /* 0x040fe20003f86270 */
[----:B------:R-:W-:Y:S01]  /*47c0*/  FMUL.FTZ R25, R25, UR10 ;  /* 0x0000000a19197c20 */ /* 0x000fe20008410000 */
[-C--:B------:R-:W-:Y:S01]  /*47d0*/  ISETP.GE.AND P0, PT, R110, R125.reuse, PT ;  /* 0x0000007d6e00720c */ /* 0x080fe20003f06270 */
[----:B------:R-:W2:Y:S01]  /*47e0*/  MUFU.TANH R11, R11 ;  /* 0x0000000b000b7308 */ /* 0x000ea20000002400 */
[----:B------:R-:W-:Y:S01]  /*47f0*/  I2FP.F32.S32 R110, R110 ;  /* 0x0000006e006e7245 */ /* 0x000fe20000201400 */
[----:B------:R-:W-:Y:S01]  /*4800*/  FMUL.FTZ R26, R26, UR10 ;  /* 0x0000000a1a1a7c20 */ /* 0x000fe20008410000 */
[----:B------:R-:W-:-:S05]  /*4810*/  ISETP.GE.AND P2, PT, R7, R125, PT ;  /* 0x0000007d0700720c */ /* 0x000fca0003f46270 */
[----:B------:R3:W-:Y:S08]  /*4820*/  MUFU.TANH R59, R8 ;  /* 0x00000008003b7308 */ /* 0x0007f00000002400 */
[----:B------:R1:W-:Y:S08]  /*4830*/  MUFU.TANH R13, R53 ;  /* 0x00000035000d7308 */ /* 0x0003f00000002400 */
[----:B------:R4:W-:Y:S01]  /*4840*/  MUFU.TANH R79, R64 ;  /* 0x00000040004f7308 */ /* 0x0009e20000002400 */
[----:B---3--:R-:W-:-:S07]  /*4850*/  FMUL.FTZ R8, R27, UR10 ;  /* 0x0000000a1b087c20 */ /* 0x008fce0008410000 */
[----:B------:R3:W-:Y:S01]  /*4860*/  MUFU.TANH R27, R52 ;  /* 0x00000034001b7308 */ /* 0x0007e20000002400 */
[CC--:B-1----:R-:W-:Y:S01]  /*4870*/  FFMA.FTZ R53, R0.reuse, R50.reuse, R69 ;  /* 0x0000003200357223 */ /* 0x0c2fe20000010045 */
[----:B------:R-:W-:-:S04]  /*4880*/  FFMA.FTZ R50, R0, R50, R71 ;  /* 0x0000003200327223 */ /* 0x000fc80000010047 */
[----:B------:R-:W-:Y:S02]  /*4890*/  FSEL R53, R53, -INF , !P1 ;  /* 0xff80000035357808 */ /* 0x000fe40004800000 */
[----:B------:R1:W-:Y:S01]  /*48a0*/  MUFU.TANH R73, R66 ;  /* 0x0000004200497308 */ /* 0x0003e20000002400 */
[----:B------:R-:W-:Y:S01]  /*48b0*/  FSEL R50, R50, -INF , !P2 ;  /* 0xff80000032327808 */ /* 0x000fe20005000000 */
[C---:B----4-:R-:W-:Y:S01]  /*48c0*/  VIADD R64, R3.reuse, 0x51 ;  /* 0x0000005103407836 */ /* 0x050fe20000000000 */
[C---:B------:R-:W-:Y:S02]  /*48d0*/  ISETP.GE.AND P1, PT, R108.reuse, R126, PT ;  /* 0x0000007e6c00720c */ /* 0x040fe40003f26270 */
[----:B------:R-:W-:Y:S02]  /*48e0*/  ISETP.GE.AND P2, PT, R108, R125, PT ;  /* 0x0000007d6c00720c */ /* 0x000fe40003f46270 */
[----:B------:R-:W-:Y:S01]  /*48f0*/  I2FP.F32.S32 R108, R108 ;  /* 0x0000006c006c7245 */ /* 0x000fe20000201400 */
[----:B------:R-:W4:Y:S01]  /*4900*/  MUFU.TANH R65, R65 ;  /* 0x0000004100417308 */ /* 0x000f220000002400 */
[----:B---3--:R-:W-:-:S03]  /*4910*/  VIADD R52, R3, 0x19 ;  /* 0x0000001903347836 */ /* 0x008fc60000000000 */
[CC--:B------:R-:W-:Y:S01]  /*4920*/  FFMA.FTZ R67, R0.reuse, R108.reuse, R67 ;  /* 0x0000006c00437223 */ /* 0x0c0fe20000010043 */
[----:B--2---:R-:W-:Y:S01]  /*4930*/  FFMA.FTZ R108, R0, R108, R11 ;  /* 0x0000006c006c7223 */ /* 0x004fe2000001000b */
[C---:B------:R-:W-:Y:S02]  /*4940*/  ISETP.GE.AND P5, PT, R52.reuse, R126, PT ;  /* 0x0000007e3400720c */ /* 0x040fe40003fa6270 */
[----:B------:R-:W2:Y:S01]  /*4950*/  MUFU.TANH R17, R17 ;  /* 0x0000001100117308 */ /* 0x000ea20000002400 */
[----:B------:R-:W-:Y:S01]  /*4960*/  ISETP.GE.AND P3, PT, R52, R125, PT ;  /* 0x0000007d3400720c */ /* 0x000fe20003f66270 */
[----:B-1----:R-:W-:Y:S01]  /*4970*/  VIADD R66, R3, 0x50 ;  /* 0x0000005003427836 */ /* 0x002fe20000000000 */
[----:B------:R-:W-:Y:S02]  /*4980*/  I2FP.F32.S32 R52, R52 ;  /* 0x0000003400347245 */ /* 0x000fe40000201400 */
[----:B------:R-:W-:Y:S02]  /*4990*/  FSEL R107, R67, -INF , !P1 ;  /* 0xff800000436b7808 */ /* 0x000fe40004800000 */
[----:B------:R-:W-:Y:S01]  /*49a0*/  FSEL R108, R108, -INF , !P2 ;  /* 0xff8000006c6c7808 */ /* 0x000fe20005000000 */
[----:B------:R1:W-:Y:S01]  /*49b0*/  MUFU.TANH R75, R55 ;  /* 0x00000037004b7308 */ /* 0x0003e20000002400 */
[CC--:B------:R-:W-:Y:S01]  /*49c0*/  FFMA.FTZ R7, R0.reuse, R52.reuse, R81 ;  /* 0x0000003400077223 */ /* 0x0c0fe20000010051 */
[----:B------:R-:W-:-:S04]  /*49d0*/  FFMA.FTZ R52, R0, R52, R115 ;  /* 0x0000003400347223 */ /* 0x000fc80000010073 */
[----:B------:R-:W-:Y:S02]  /*49e0*/  FSEL R7, R7, -INF , !P5 ;  /* 0xff80000007077808 */ /* 0x000fe40006800000 */
[----:B------:R-:W-:Y:S01]  /*49f0*/  MUFU.TANH R9, R61 ;  /* 0x0000003d00097308 */ /* 0x000fe20000002400 */
[----:B------:R-:W-:-:S07]  /*4a00*/  FSEL R52, R52, -INF , !P3 ;  /* 0xff80000034347808 */ /* 0x000fce0005800000 */
[----:B------:R3:W-:Y:S01]  /*4a10*/  MUFU.TANH R85, R48 ;  /* 0x0000003000557308 */ /* 0x0007e20000002400 */
[CC--:B-1----:R-:W-:Y:S01]  /*4a20*/  FFMA.FTZ R55, R0.reuse, R110.reuse, R95 ;  /* 0x0000006e00377223 */ /* 0x0c2fe2000001005f */
[----:B------:R-:W-:-:S04]  /*4a30*/  FFMA.FTZ R110, R0, R110, R77 ;  /* 0x0000006e006e7223 */ /* 0x000fc8000001004d */
[----:B------:R-:W-:Y:S02]  /*4a40*/  FSEL R55, R55, -INF , !P4 ;  /* 0xff80000037377808 */ /* 0x000fe40006000000 */
[----:B------:R1:W-:Y:S01]  /*4a50*/  MUFU.TANH R83, R49 ;  /* 0x0000003100537308 */ /* 0x0003e20000002400 */
[----:B------:R-:W-:-:S07]  /*4a60*/  FSEL R110, R110, -INF , !P0 ;  /* 0xff8000006e6e7808 */ /* 0x000fce0004000000 */
[----:B------:R4:W2:Y:S01]  /*4a70*/  MUFU.TANH R41, R56 ;  /* 0x0000003800297308 */ /* 0x0008a20000002400 */
[----:B---3--:R-:W-:-:S05]  /*4a80*/  VIADD R48, R3, 0x29 ;  /* 0x0000002903307836 */ /* 0x008fca0000000000 */
[C---:B------:R-:W-:Y:S02]  /*4a90*/  ISETP.GE.AND P4, PT, R48.reuse, R126, PT ;  /* 0x0000007e3000720c */ /* 0x040fe40003f86270 */
[----:B------:R-:W3:Y:S01]  /*4aa0*/  MUFU.TANH R61, R58 ;  /* 0x0000003a003d7308 */ /* 0x000ee20000002400 */
[----:B-1----:R-:W-:Y:S01]  /*4ab0*/  VIADD R49, R3, 0x28 ;  /* 0x0000002803317836 */ /* 0x002fe20000000000 */
[-C--:B------:R-:W-:Y:S02]  /*4ac0*/  ISETP.GE.AND P0, PT, R48, R125.reuse, PT ;  /* 0x0000007d3000720c */ /* 0x080fe40003f06270 */
[----:B------:R-:W-:Y:S02]  /*4ad0*/  I2FP.F32.S32 R48, R48 ;  /* 0x0000003000307245 */ /* 0x000fe40000201400 */
[----:B------:R-:W-:Y:S02]  /*4ae0*/  ISETP.GE.AND P5, PT, R49, R126, PT ;  /* 0x0000007e3100720c */ /* 0x000fe40003fa6270 */
[----:B------:R1:W3:Y:S01]  /*4af0*/  MUFU.TANH R77, R44 ;  /* 0x0000002c004d7308 */ /* 0x0002e20000002400 */
[----:B----4-:R-:W-:Y:S01]  /*4b00*/  VIADD R56, R3, 0x38 ;  /* 0x0000003803387836 */ /* 0x010fe20000000000 */
[----:B------:R-:W-:-:S06]  /*4b10*/  ISETP.GE.AND P3, PT, R49, R125, PT ;  /* 0x0000007d3100720c */ /* 0x000fcc0003f66270 */
[----:B------:R4:W3:Y:S08]  /*4b20*/  MUFU.TANH R69, R22 ;  /* 0x0000001600457308 */ /* 0x0008f00000002400 */
[----:B------:R3:W3:Y:S01]  /*4b30*/  MUFU.TANH R87, R51 ;  /* 0x0000003300577308 */ /* 0x0006e20000002400 */
[----:B-1----:R-:W-:Y:S01]  /*4b40*/  I2FP.F32.S32 R44, R49 ;  /* 0x00000031002c7245 */ /* 0x002fe20000201400 */
[CC--:B------:R-:W-:Y:S01]  /*4b50*/  FFMA.FTZ R49, R0.reuse, R48.reuse, R65 ;  /* 0x0000003000317223 */ /* 0x0c0fe20000010041 */
[----:B--2---:R-:W-:-:S03]  /*4b60*/  FFMA.FTZ R48, R0, R48, R17 ;  /* 0x0000003000307223 */ /* 0x004fc60000010011 */
[----:B------:R-:W-:Y:S01]  /*4b70*/  FFMA.FTZ R73, R0, R44, R73 ;  /* 0x0000002c00497223 */ /* 0x000fe20000010049 */
[----:B------:R-:W-:Y:S01]  /*4b80*/  FSEL R49, R49, -INF , !P4 ;  /* 0xff80000031317808 */ /* 0x000fe20006000000 */
[----:B------:R1:W-:Y:S01]  /*4b90*/  MUFU.TANH R11, R40 ;  /* 0x00000028000b7308 */ /* 0x0003e20000002400 */
[----:B----4-:R-:W-:Y:S02]  /*4ba0*/  IADD3 R22, R3, 0x39, RZ ;  /* 0x0000003903167810 */ /* 0x010fe40007ffe0ff */
[----:B------:R-:W-:Y:S02]  /*4bb0*/  FSEL R106, R73, -INF , !P3 ;  /* 0xff800000496a7808 */ /* 0x000fe40005800000 */
[C---:B------:R-:W-:Y:S02]  /*4bc0*/  ISETP.GE.AND P1, PT, R22.reuse, R126, PT ;  /* 0x0000007e1600720c */ /* 0x040fe40003f26270 */
[----:B------:R-:W-:Y:S01]  /*4bd0*/  ISETP.GE.AND P2, PT, R22, R125, PT ;  /* 0x0000007d1600720c */ /* 0x000fe20003f46270 */
[----:B------:R2:W-:Y:S01]  /*4be0*/  MUFU.TANH R17, R20 ;  /* 0x0000001400117308 */ /* 0x0005e20000002400 */
[----:B---3--:R-:W-:Y:S01]  /*4bf0*/  FFMA.FTZ R51, R0, R44, R79 ;  /* 0x0000002c00337223 */ /* 0x008fe2000001004f */
[----:B------:R-:W-:Y:S01]  /*4c00*/  VIADD R44, R3, 0x31 ;  /* 0x00000031032c7836 */ /* 0x000fe20000000000 */
[----:B------:R-:W-:-:S02]  /*4c10*/  I2FP.F32.S32 R22, R22 ;  /* 0x0000001600167245 */ /* 0x000fc40000201400 */
[----:B------:R-:W-:Y:S02]  /*4c20*/  FSEL R48, R48, -INF , !P0 ;  /* 0xff80000030307808 */ /* 0x000fe40004000000 */
[----:B------:R-:W-:Y:S01]  /*4c30*/  FSEL R51, R51, -INF , !P5 ;  /* 0xff80000033337808 */ /* 0x000fe20006800000 */
[C---:B------:R-:W-:Y:S01]  /*4c40*/  FFMA.FTZ R59, R0.reuse, R22, R59 ;  /* 0x00000016003b7223 */ /* 0x040fe2000001003b */
[----:B-1----:R-:W-:Y:S01]  /*4c50*/  I2FP.F32.S32 R40, R56 ;  /* 0x0000003800287245 */ /* 0x002fe20000201400 */
[----:B------:R-:W-:Y:S01]  /*4c60*/  FFMA.FTZ R63, R0, R22, R63 ;  /* 0x00000016003f7223 */ /* 0x000fe2000001003f */
[C---:B------:R-:W-:Y:S01]  /*4c70*/  ISETP.GE.AND P5, PT, R44.reuse, R126, PT ;  /* 0x0000007e2c00720c */ /* 0x040fe20003fa6270 */
[C---:B------:R-:W-:Y:S01]  /*4c80*/  VIADD R22, R3.reuse, 0x41 ;  /* 0x0000004103167836 */ /* 0x040fe20000000000 */
[-C--:B------:R-:W-:Y:S01]  /*4c90*/  ISETP.GE.AND P3, PT, R44, R125.reuse, PT ;  /* 0x0000007d2c00720c */ /* 0x080fe20003f66270 */
[C---:B------:R-:W-:Y:S01]  /*4ca0*/  FFMA.FTZ R67, R0.reuse, R40, R41 ;  /* 0x0000002800437223 */ /* 0x040fe20000010029 */
[----:B------:R-:W-:Y:S01]  /*4cb0*/  I2FP.F32.S32 R44, R44 ;  /* 0x0000002c002c7245 */ /* 0x000fe20000201400 */
[----:B------:R-:W-:Y:S01]  /*4cc0*/  FFMA.FTZ R61, R0, R40, R61 ;  /* 0x00000028003d7223 */ /* 0x000fe2000001003d */
[C---:B------:R-:W-:Y:S01]  /*4cd0*/  ISETP.GE.AND P4, PT, R56.reuse, R126, PT ;  /* 0x0000007e3800720c */ /* 0x040fe20003f86270 */
[----:B--2---:R-:W-:Y:S01]  /*4ce0*/  VIADD R20, R3, 0x48 ;  /* 0x0000004803147836 */ /* 0x004fe20000000000 */
[----:B------:R-:W-:Y:S01]  /*4cf0*/  ISETP.GE.AND P0, PT, R56, R125, PT ;  /* 0x0000007d3800720c */ /* 0x000fe20003f06270 */
[CC--:B------:R-:W-:Y:S01]  /*4d00*/  FFMA.FTZ R9, R0.reuse, R44.reuse, R9 ;  /* 0x0000002c00097223 */ /* 0x0c0fe20000010009 */
[----:B------:R-:W-:Y:S01]  /*4d10*/  FFMA.FTZ R57, R0, R44, R57 ;  /* 0x0000002c00397223 */ /* 0x000fe20000010039 */
[----:B------:R-:W-:Y:S01]  /*4d20*/  FSEL R67, R67, -INF , !P4 ;  /* 0xff80000043437808 */ /* 0x000fe20006000000 */
[----:B------:R-:W1:Y:S01]  /*4d30*/  MUFU.TANH R45, R45 ;  /* 0x0000002d002d7308 */ /* 0x000e620000002400 */
[----:B------:R-:W-:-:S02]  /*4d40*/  FSEL R104, R61, -INF , !P0 ;  /* 0xff8000003d687808 */ /* 0x000fc40004000000 */
[C---:B------:R-:W-:Y:S02]  /*4d50*/  ISETP.GE.AND P4, PT, R22.reuse, R126, PT ;  /* 0x0000007e1600720c */ /* 0x040fe40003f86270 */
[-C--:B------:R-:W-:Y:S02]  /*4d60*/  ISETP.GE.AND P0, PT, R22, R125.reuse, PT ;  /* 0x0000007d1600720c */ /* 0x080fe40003f06270 */
[----:B------:R-:W-:Y:S01]  /*4d70*/  I2FP.F32.S32 R22, R22 ;  /* 0x0000001600167245 */ /* 0x000fe20000201400 */
[----:B------:R-:W2:Y:S01]  /*4d80*/  MUFU.TANH R47, R47 ;  /* 0x0000002f002f7308 */ /* 0x000ea20000002400 */
[----:B------:R-:W-:Y:S02]  /*4d90*/  FSEL R105, R9, -INF , !P5 ;  /* 0xff80000009697808 */ /* 0x000fe40006800000 */
[----:B------:R-:W-:Y:S01]  /*4da0*/  FSEL R134, R57, -INF , !P3 ;  /* 0xff80000039867808 */ /* 0x000fe20005800000 */
[----:B------:R-:W-:Y:S01]  /*4db0*/  FFMA.FTZ R13, R0, R22, R13 ;  /* 0x00000016000d7223 */ /* 0x000fe2000001000d */
[----:B------:R-:W-:Y:S01]  /*4dc0*/  ISETP.GE.AND P5, PT, R132, R126, PT ;  /* 0x0000007e8400720c */ /* 0x000fe20003fa6270 */
[----:B------:R-:W-:Y:S01]  /*4dd0*/  FFMA.FTZ R75, R0, R22, R75 ;  /* 0x00000016004b7223 */ /* 0x000fe2000001004b */
[----:B------:R-:W-:Y:S01]  /*4de0*/  ISETP.GE.AND P3, PT, R132, R125, PT ;  /* 0x0000007d8400720c */ /* 0x000fe20003f66270 */
[----:B------:R3:W-:Y:S01]  /*4df0*/  MUFU.TANH R9, R18 ;  /* 0x0000001200097308 */ /* 0x0007e20000002400 */
[----:B------:R-:W-:Y:S01]  /*4e00*/  FSEL R65, R59, -INF , !P1 ;  /* 0xff8000003b417808 */ /* 0x000fe20004800000 */
[----:B------:R-:W-:Y:S01]  /*4e10*/  VIADD R22, R3, 0x59 ;  /* 0x0000005903167836 */ /* 0x000fe20000000000 */
[----:B------:R-:W-:-:S02]  /*4e20*/  FSEL R114, R63, -INF , !P2 ;  /* 0xff8000003f727808 */ /* 0x000fc40005000000 */
[----:B------:R-:W-:Y:S02]  /*4e30*/  I2FP.F32.S32 R132, R132 ;  /* 0x0000008400847245 */ /* 0x000fe40000201400 */
[C---:B------:R-:W-:Y:S01]  /*4e40*/  ISETP.GE.AND P1, PT, R20.reuse, R126, PT ;  /* 0x0000007e1400720c */ /* 0x040fe20003f26270 */
[----:B------:R-:W4:Y:S01]  /*4e50*/  MUFU.TANH R43, R43 ;  /* 0x0000002b002b7308 */ /* 0x000f220000002400 */
[-C--:B------:R-:W-:Y:S01]  /*4e60*/  ISETP.GE.AND P2, PT, R20, R125.reuse, PT ;  /* 0x0000007d1400720c */ /* 0x080fe20003f46270 */
[C---:B------:R-:W-:Y:S01]  /*4e70*/  FFMA.FTZ R27, R0.reuse, R132, R27 ;  /* 0x00000084001b7223 */ /* 0x040fe2000001001b */
[----:B------:R-:W-:Y:S01]  /*4e80*/  I2FP.F32.S32 R20, R20 ;  /* 0x0000001400147245 */ /* 0x000fe20000201400 */
[C---:B------:R-:W-:Y:S01]  /*4e90*/  FFMA.FTZ R132, R0.reuse, R132, R15 ;  /* 0x0000008400847223 */ /* 0x040fe2000001000f */
[----:B------:R-:W-:Y:S02]  /*4ea0*/  FSEL R113, R13, -INF , !P4 ;  /* 0xff8000000d717808 */ /* 0x000fe40006000000 */
[----:B------:R-:W-:Y:S01]  /*4eb0*/  FSEL R118, R75, -INF , !P0 ;  /* 0xff8000004b767808 */ /* 0x000fe20004000000 */
[CC--:B------:R-:W-:Y:S01]  /*4ec0*/  FFMA.FTZ R85, R0.reuse, R20.reuse, R85 ;  /* 0x0000001400557223 */ /* 0x0c0fe20000010055 */
[----:B------:R-:W-:Y:S01]  /*4ed0*/  FFMA.FTZ R89, R0, R20, R89 ;  /* 0x0000001400597223 */ /* 0x000fe20000010059 */
[C---:B------:R-:W-:Y:S01]  /*4ee0*/  ISETP.GE.AND P4, PT, R66.reuse, R126, PT ;  /* 0x0000007e4200720c */ /* 0x040fe20003f86270 */
[C---:B---3--:R-:W-:Y:S01]  /*4ef0*/  VIADD R18, R3.reuse, 0x49 ;  /* 0x0000004903127836 */ /* 0x048fe20000000000 */
[----:B------:R-:W-:Y:S01]  /*4f00*/  ISETP.GE.AND P0, PT, R66, R125, PT ;  /* 0x0000007d4200720c */ /* 0x000fe20003f06270 */
[----:B------:R-:W3:Y:S01]  /*4f10*/  MUFU.TANH R71, R42 ;  /* 0x0000002a00477308 */ /* 0x000ee20000002400 */
[----:B------:R-:W-:Y:S01]  /*4f20*/  I2FP.F32.S32 R66, R66 ;  /* 0x0000004200427245 */ /* 0x000fe20000201400 */
[----:B------:R-:W-:Y:S01]  /*4f30*/  VIADD R20, R3, 0x58 ;  /* 0x0000005803147836 */ /* 0x000fe20000000000 */
[----:B------:R-:W-:-:S02]  /*4f40*/  FSEL R115, R27, -INF , !P5 ;  /* 0xff8000001b737808 */ /* 0x000fc40006800000 */
[----:B------:R-:W-:Y:S01]  /*4f50*/  FSEL R132, R132, -INF , !P3 ;  /* 0xff80000084847808 */ /* 0x000fe20005800000 */
[CC--:B------:R-:W-:Y:S01]  /*4f60*/  FFMA.FTZ R63, R0.reuse, R66.reuse, R77 ;  /* 0x00000042003f7223 */ /* 0x0c0fe2000001004d */
[----:B------:R-:W-:Y:S01]  /*4f70*/  FSEL R111, R85, -INF , !P1 ;  /* 0xff800000556f7808 */ /* 0x000fe20004800000 */
[----:B------:R-:W-:Y:S01]  /*4f80*/  FFMA.FTZ R66, R0, R66, R69 ;  /* 0x0000004200427223 */ /* 0x000fe20000010045 */
[----:B------:R-:W-:Y:S01]  /*4f90*/  FSEL R116, R89, -INF , !P2 ;  /* 0xff80000059747808 */ /* 0x000fe20005000000 */
[----:B------:R-:W3:Y:S01]  /*4fa0*/  MUFU.TANH R41, R36 ;  /* 0x0000002400297308 */ /* 0x000ee20000002400 */
[CC--:B------:R-:W-:Y:S02]  /*4fb0*/  ISETP.GE.AND P5, PT, R18.reuse, R126.reuse, PT ;  /* 0x0000007e1200720c */ /* 0x0c0fe40003fa6270 */
[----:B------:R-:W-:Y:S02]  /*4fc0*/  ISETP.GE.AND P3, PT, R18, R125, PT ;  /* 0x0000007d1200720c */ /* 0x000fe40003f66270 */
[----:B------:R-:W-:-:S02]  /*4fd0*/  ISETP.GE.AND P1, PT, R64, R126, PT ;  /* 0x0000007e4000720c */ /* 0x000fc40003f26270 */
[-C--:B------:R-:W-:Y:S01]  /*4fe0*/  ISETP.GE.AND P2, PT, R64, R125.reuse, PT ;  /* 0x0000007d4000720c */ /* 0x080fe20003f46270 */
[----:B------:R-:W3:Y:S01]  /*4ff0*/  MUFU.TANH R15, R38 ;  /* 0x00000026000f7308 */ /* 0x000ee20000002400 */
[----:B------:R-:W-:Y:S02]  /*5000*/  I2FP.F32.S32 R18, R18 ;  /* 0x0000001200127245 */ /* 0x000fe40000201400 */
[----:B------:R-:W-:Y:S02]  /*5010*/  I2FP.F32.S32 R64, R64 ;  /* 0x0000004000407245 */ /* 0x000fe40000201400 */
[----:B------:R-:W-:Y:S01]  /*5020*/  FSEL R63, R63, -INF , !P4 ;  /* 0xff8000003f3f7808 */ /* 0x000fe20006000000 */
[CC--:B------:R-:W-:Y:S01]  /*5030*/  FFMA.FTZ R83, R0.reuse, R18.reuse, R83 ;  /* 0x0000001200537223 */ /* 0x0c0fe20000010053 */
[C---:B------:R-:W-:Y:S01]  /*5040*/  FFMA.FTZ R87, R0.reuse, R18, R87 ;  /* 0x0000001200577223 */ /* 0x040fe20000010057 */
[-C--:B-1----:R-:W-:Y:S01]  /*5050*/  FFMA.FTZ R45, R0, R64.reuse, R45 ;  /* 0x00000040002d7223 */ /* 0x082fe2000001002d */
[----:B------:R-:W-:Y:S01]  /*5060*/  FSEL R66, R66, -INF , !P0 ;  /* 0xff80000042427808 */ /* 0x000fe20004000000 */
[----:B--2---:R-:W-:Y:S01]  /*5070*/  FFMA.FTZ R64, R0, R64, R47 ;  /* 0x0000004000407223 */ /* 0x004fe2000001002f */
[C---:B------:R-:W-:Y:S01]  /*5080*/  ISETP.GE.AND P4, PT, R22.reuse, R126, PT ;  /* 0x0000007e1600720c */ /* 0x040fe20003f86270 */
[----:B------:R1:W2:Y:S01]  /*5090*/  MUFU.TANH R13, R32 ;  /* 0x00000020000d7308 */ /* 0x0002a20000002400 */
[----:B------:R-:W-:-:S02]  /*50a0*/  ISETP.GE.AND P0, PT, R22, R125, PT ;  /* 0x0000007d1600720c */ /* 0x000fc40003f06270 */
[----:B------:R-:W-:Y:S02]  /*50b0*/  I2FP.F32.S32 R22, R22 ;  /* 0x0000001600167245 */ /* 0x000fe40000201400 */
[----:B------:R-:W-:Y:S02]  /*50c0*/  IADD3 R18, R3, 0x60, RZ ;  /* 0x0000006003127810 */ /* 0x000fe40007ffe0ff */
[----:B------:R-:W-:Y:S01]  /*50d0*/  FSEL R109, R83, -INF , !P5 ;  /* 0xff800000536d7808 */ /* 0x000fe20006800000 */
[----:B------:R4:W-:Y:S01]  /*50e0*/  MUFU.TANH R69, R16 ;  /* 0x0000001000457308 */ /* 0x0009e20000002400 */
[----:B------:R-:W-:Y:S01]  /*50f0*/  FSEL R112, R87, -INF , !P3 ;  /* 0xff80000057707808 */ /* 0x000fe20005800000 */
[----:B------:R-:W-:Y:S01]  /*5100*/  FFMA.FTZ R17, R0, R22, R17 ;  /* 0x0000001600117223 */ /* 0x000fe20000010011 */
[C---:B------:R-:W-:Y:S02]  /*5110*/  ISETP.GE.AND P5, PT, R20.reuse, R126, PT ;  /* 0x0000007e1400720c */ /* 0x040fe40003fa6270 */
[----:B------:R-:W-:-:S02]  /*5120*/  ISETP.GE.AND P3, PT, R20, R125, PT ;  /* 0x0000007d1400720c */ /* 0x000fc40003f66270 */
[----:B------:R-:W-:Y:S01]  /*5130*/  FSEL R61, R45, -INF , !P1 ;  /* 0xff8000002d3d7808 */ /* 0x000fe20004800000 */
[----:B------:R-:W-:Y:S01]  /*5140*/  MUFU.TANH R39, R39 ;  /* 0x0000002700277308 */ /* 0x000fe20000002400 */
[----:B------:R-:W-:Y:S01]  /*5150*/  FSEL R64, R64, -INF , !P2 ;  /* 0xff80000040407808 */ /* 0x000fe20005000000 */
[----:B-1----:R-:W-:Y:S01]  /*5160*/  VIADD R32, R3, 0x68 ;  /* 0x0000006803207836 */ /* 0x002fe20000000000 */
[----:B------:R-:W-:Y:S02]  /*5170*/  I2FP.F32.S32 R20, R20 ;  /* 0x0000001400147245 */ /* 0x000fe40000201400 */
[C---:B------:R-:W-:Y:S02]  /*5180*/  ISETP.GE.AND P1, PT, R18.reuse, R126, PT ;  /* 0x0000007e1200720c */ /* 0x040fe40003f26270 */
[-C--:B------:R-:W-:Y:S01]  /*5190*/  ISETP.GE.AND P2, PT, R18, R125.reuse, PT ;  /* 0x0000007d1200720c */ /* 0x080fe20003f46270 */
[----:B------:R-:W-:Y:S01]  /*51a0*/  MUFU.TANH R33, R33 ;  /* 0x0000002100217308 */ /* 0x000fe20000002400 */
[C---:B----4-:R-:W-:Y:S01]  /*51b0*/  FFMA.FTZ R16, R0.reuse, R22, R43 ;  /* 0x0000001600107223 */ /* 0x050fe2000001002b */
[----:B------:R-:W-:Y:S01]  /*51c0*/  I2FP.F32.S32 R18, R18 ;  /* 0x0000001200127245 */ /* 0x000fe20000201400 */
[CC--:B------:R-:W-:Y:S01]  /*51d0*/  FFMA.FTZ R59, R0.reuse, R20.reuse, R11 ;  /* 0x00000014003b7223 */ /* 0x0c0fe2000001000b */
[----:B---3--:R-:W-:Y:S01]  /*51e0*/  FFMA.FTZ R71, R0, R20, R71 ;  /* 0x0000001400477223 */ /* 0x008fe20000010047 */
[----:B------:R-:W-:Y:S01]  /*51f0*/  FSEL R57, R17, -INF , !P4 ;  /* 0xff80000011397808 */ /* 0x000fe20006000000 */
[C---:B------:R-:W-:Y:S01]  /*5200*/  VIADD R22, R3.reuse, 0x61 ;  /* 0x0000006103167836 */ /* 0x040fe20000000000 */
[----:B------:R-:W-:Y:S01]  /*5210*/  FSEL R16, R16, -INF , !P0 ;  /* 0xff80000010107808 */ /* 0x000fe20004000000 */
[----:B------:R-:W1:Y:S01]  /*5220*/  MUFU.TANH R47, R34 ;  /* 0x00000022002f7308 */ /* 0x000e620000002400 */
[CC--:B------:R-:W-:Y:S01]  /*5230*/  FFMA.FTZ R41, R0.reuse, R18.reuse, R41 ;  /* 0x0000001200297223 */ /* 0x0c0fe20000010029 */
[----:B------:R-:W-:Y:S01]  /*5240*/  FFMA.FTZ R44, R0, R18, R15 ;  /* 0x00000012002c7223 */ /* 0x000fe2000001000f */
[C---:B------:R-:W-:Y:S01]  /*5250*/  ISETP.GE.AND P4, PT, R32.reuse, R126, PT ;  /* 0x0000007e2000720c */ /* 0x040fe20003f86270 */
[C---:B------:R-:W-:Y:S01]  /*5260*/  VIADD R20, R3.reuse, 0x69 ;  /* 0x0000006903147836 */ /* 0x040fe20000000000 */
[----:B------:R-:W-:Y:S01]  /*5270*/  ISETP.GE.AND P0, PT, R32, R125, PT ;  /* 0x0000007d2000720c */ /* 0x000fe20003f06270 */
[----:B------:R-:W-:Y:S01]  /*5280*/  VIADD R17, R3, 0x71 ;  /* 0x0000007103117836 */ /* 0x000fe20000000000 */
[----:B------:R-:W-:Y:S01]  /*5290*/  I2FP.F32.S32 R32, R32 ;  /* 0x0000002000207245 */ /* 0x000fe20000201400 */
[----:B------:R-:W-:Y:S01]  /*52a0*/  MUFU.TANH R27, R28 ;  /* 0x0000001c001b7308 */ /* 0x000fe20000002400 */
[----:B------:R-:W-:-:S02]  /*52b0*/  FSEL R59, R59, -INF , !P5 ;  /* 0xff8000003b3b7808 */ /* 0x000fc40006800000 */
[----:B------:R-:W-:Y:S02]  /*52c0*/  FSEL R18, R71, -INF , !P3 ;  /* 0xff80000047127808 */ /* 0x000fe40005800000 */
[C---:B------:R-:W-:Y:S02]  /*52d0*/  ISETP.GE.AND P5, PT, R22.reuse, R126, PT ;  /* 0x0000007e1600720c */ /* 0x040fe40003fa6270 */
[----:B------:R-:W-:Y:S01]  /*52e0*/  ISETP.GE.AND P3, PT, R22, R125, PT ;  /* 0x0000007d1600720c */ /* 0x000fe20003f66270 */
[----:B------:R3:W-:Y:S01]  /*52f0*/  MUFU.TANH R11, R12 ;  /* 0x0000000c000b7308 */ /* 0x0007e20000002400 */
[----:B------:R-:W-:Y:S01]  /*5300*/  FSEL R45, R41, -INF , !P1 ;  /* 0xff800000292d7808 */ /* 0x000fe20004800000 */
[-C--:B--2---:R-:W-:Y:S01]  /*5310*/  FFMA.FTZ R41, R0, R32.reuse, R13 ;  /* 0x0000002000297223 */ /* 0x084fe2000001000d */
[----:B------:R-:W-:Y:S01]  /*5320*/  FSEL R44, R44, -INF , !P2 ;  /* 0xff8000002c2c7808 */ /* 0x000fe20005000000 */
[----:B-1----:R-:W-:Y:S01]  /*5330*/  FFMA.FTZ R40, R0, R32, R47 ;  /* 0x0000002000287223 */ /* 0x002fe2000001002f */
[----:B------:R-:W-:-:S02]  /*5340*/  I2FP.F32.S32 R22, R22 ;  /* 0x0000001600167245 */ /* 0x000fc40000201400 */
[C---:B------:R-:W-:Y:S01]  /*5350*/  ISETP.GE.AND P1, PT, R20.reuse, R126, PT ;  /* 0x0000007e1400720c */ /* 0x040fe20003f26270 */
[----:B------:R-:W1:Y:S01]  /*5360*/  MUFU.TANH R13, R10 ;  /* 0x0000000a000d7308 */ /* 0x000e620000002400 */
[----:B------:R-:W-:Y:S01]  /*5370*/  ISETP.GE.AND P2, PT, R20, R125, PT ;  /* 0x0000007d1400720c */ /* 0x000fe20003f46270 */
[C---:B------:R-:W-:Y:S01]  /*5380*/  FFMA.FTZ R39, R0.reuse, R22, R39 ;  /* 0x0000001600277223 */ /* 0x040fe20000010027 */
[----:B------:R-:W-:Y:S01]  /*5390*/  I2FP.F32.S32 R20, R20 ;  /* 0x0000001400147245 */ /* 0x000fe20000201400 */
[C---:B------:R-:W-:Y:S01]  /*53a0*/  FFMA.FTZ R9, R0.reuse, R22, R9 ;  /* 0x0000001600097223 */ /* 0x040fe20000010009 */
[----:B------:R-:W-:Y:S02]  /*53b0*/  FSEL R41, R41, -INF , !P4 ;  /* 0xff80000029297808 */ /* 0x000fe40006000000 */
[----:B------:R-:W-:Y:S01]  /*53c0*/  FSEL R42, R39, -INF , !P3 ;  /* 0xff800000272a7808 */ /* 0x000fe20005800000 */
[----:B------:R-:W2:Y:S01]  /*53d0*/  MUFU.TANH R15, R30 ;  /* 0x0000001e000f7308 */ /* 0x000ea20000002400 */
[CC--:B------:R-:W-:Y:S01]  /*53e0*/  FFMA.FTZ R33, R0.reuse, R20.reuse, R33 ;  /* 0x0000001400217223 */ /* 0x0c0fe20000010021 */
[----:B------:R-:W-:Y:S01]  /*53f0*/  FFMA.FTZ R36, R0, R20, R69 ;  /* 0x0000001400247223 */ /* 0x000fe20000010045 */
[----:B---3--:R-:W-:Y:S01]  /*5400*/  VIADD R12, R3, 0x78 ;  /* 0x00000078030c7836 */ /* 0x008fe20000000000 */
[----:B------:R-:W-:Y:S01]  /*5410*/  FSEL R43, R9, -INF , !P5 ;  /* 0xff800000092b7808 */ /* 0x000fe20006800000 */
[----:B------:R-:W-:Y:S01]  /*5420*/  VIADD R20, R3, 0x70 ;  /* 0x0000007003147836 */ /* 0x000fe20000000000 */
[----:B------:R-:W-:-:S02]  /*5430*/  FSEL R39, R33, -INF , !P1 ;  /* 0xff80000021277808 */ /* 0x000fc40004800000 */
[----:B------:R-:W3:Y:S01]  /*5440*/  MUFU.TANH R31, R31 ;  /* 0x0000001f001f7308 */ /* 0x000ee20000002400 */
[----:B------:R-:W-:Y:S02]  /*5450*/  FSEL R36, R36, -INF , !P2 ;  /* 0xff80000024247808 */ /* 0x000fe40005000000 */
[C---:B------:R-:W-:Y:S02]  /*5460*/  ISETP.GE.AND P1, PT, R12.reuse, R126, PT ;  /* 0x0000007e0c00720c */ /* 0x040fe40003f26270 */
[-C--:B------:R-:W-:Y:S02]  /*5470*/  ISETP.GE.AND P2, PT, R12, R125.reuse, PT ;  /* 0x0000007d0c00720c */ /* 0x080fe40003f46270 */
[----:B------:R-:W-:Y:S01]  /*5480*/  I2FP.F32.S32 R12, R12 ;  /* 0x0000000c000c7245 */ /* 0x000fe20000201400 */
[----:B------:R4:W3:Y:S01]  /*5490*/  MUFU.TANH R9, R26 ;  /* 0x0000001a00097308 */ /* 0x0008e20000002400 */
[C---:B------:R-:W-:Y:S02]  /*54a0*/  ISETP.GE.AND P5, PT, R20.reuse, R126, PT ;  /* 0x0000007e1400720c */ /* 0x040fe40003fa6270 */
[----:B------:R-:W-:Y:S01]  /*54b0*/  ISETP.GE.AND P3, PT, R20, R125, PT ;  /* 0x0000007d1400720c */ /* 0x000fe20003f66270 */
[----:B-1----:R-:W-:Y:S01]  /*54c0*/  FFMA.FTZ R13, R0, R12, R13 ;  /* 0x0000000c000d7223 */ /* 0x002fe2000001000d */
[----:B------:R-:W-:-:S02]  /*54d0*/  I2FP.F32.S32 R10, R20 ;  /* 0x00000014000a7245 */ /* 0x000fc40000201400 */
[----:B------:R-:W-:Y:S01]  /*54e0*/  FSEL R40, R40, -INF , !P0 ;  /* 0xff80000028287808 */ /* 0x000fe20004000000 */
[----:B------:R-:W-:Y:S01]  /*54f0*/  MUFU.TANH R25, R25 ;  /* 0x0000001900197308 */ /* 0x000fe20000002400 */
[C---:B------:R-:W-:Y:S01]  /*5500*/  ISETP.GE.AND P4, PT, R17.reuse, R126, PT ;  /* 0x0000007e1100720c */ /* 0x040fe20003f86270 */
[CC--:B------:R-:W-:Y:S01]  /*5510*/  FFMA.FTZ R27, R0.reuse, R10.reuse, R27 ;  /* 0x0000000a001b7223 */ /* 0x0c0fe2000001001b */
[----:B------:R-:W-:Y:S01]  /*5520*/  BAR.SYNC.DEFER_BLOCKING 0x0 ;  /* 0x0000000000007b1d */ /* 0x000fe20000010000 */
[----:B------:R-:W-:Y:S01]  /*5530*/  ISETP.GE.AND P0, PT, R17, R125, PT ;  /* 0x0000007d1100720c */ /* 0x000fe20003f06270 */
[C---:B--2---:R-:W-:Y:S01]  /*5540*/  FFMA.FTZ R15, R0.reuse, R10, R15 ;  /* 0x0000000a000f7223 */ /* 0x044fe2000001000f */
[----:B------:R-:W-:Y:S01]  /*5550*/  I2FP.F32.S32 R20, R17 ;  /* 0x0000001100147245 */ /* 0x000fe20000201400 */
[----:B------:R-:W-:Y:S02]  /*5560*/  VIADD R10, R3, 0x79 ;  /* 0x00000079030a7836 */ /* 0x000fe40000000000 */
[----:B------:R-:W1:Y:S01]  /*5570*/  MUFU.TANH R17, R14 ;  /* 0x0000000e00117308 */ /* 0x000e620000002400 */
[----:B----4-:R-:W-:Y:S01]  /*5580*/  FSEL R26, R13, -INF , !P1 ;  /* 0xff8000000d1a7808 */ /* 0x010fe20004800000 */
[CC--:B------:R-:W-:Y:S01]  /*5590*/  FFMA.FTZ R11, R0.reuse, R20.reuse, R11 ;  /* 0x00000014000b7223 */ /* 0x0c0fe2000001000b */
[----:B---3--:R-:W-:Y:S01]  /*55a0*/  FFMA.FTZ R20, R0, R20, R31 ;  /* 0x0000001400147223 */ /* 0x008fe2000001001f */
[----:B------:R-:W-:Y:S01]  /*55b0*/  ISETP.GE.AND P1, PT, R122, 0x2, PT ;  /* 0x000000027a00780c */ /* 0x000fe20003f26270 */
[----:B------:R-:W-:Y:S01]  /*55c0*/  FFMA.FTZ R9, R0, R12, R9 ;  /* 0x0000000c00097223 */ /* 0x000fe20000010009 */
[----:B------:R-:W-:-:S02]  /*55d0*/  FSEL R31, R27, -INF , !P5 ;  /* 0xff8000001b1f7808 */ /* 0x000fc40006800000 */
[----:B------:R-:W2:Y:S01]  /*55e0*/  MUFU.TANH R33, R8 ;  /* 0x0000000800217308 */ /* 0x000ea20000002400 */
[----:B------:R-:W-:Y:S02]  /*55f0*/  FSEL R22, R15, -INF , !P3 ;  /* 0xff8000000f167808 */ /* 0x000fe40005800000 */
[----:B------:R-:W-:Y:S02]  /*5600*/  FSEL R27, R11, -INF , !P4 ;  /* 0xff8000000b1b7808 */ /* 0x000fe40006000000 */
        /* <DEDUP_REMOVED lines=8> */
[CC--:B------:R-:W-:Y:S01]  /*5690*/  FFMA.FTZ R97, R0.reuse, R3.reuse, R97 ;  /* 0x0000000300617223 */ /* 0x0c0fe20000010061 */
[C---:B-1----:R-:W-:Y:S01]  /*56a0*/  FFMA.FTZ R62, R0.reuse, R3, R17 ;  /* 0x00000003003e7223 */ /* 0x042fe20000010011 */
[CC--:B------:R-:W-:Y:S01]  /*56b0*/  FFMA.FTZ R25, R0.reuse, R10.reuse, R25 ;  /* 0x0000000a00197223 */ /* 0x0c0fe20000010019 */
[----:B--2---:R-:W-:-:S02]  /*56c0*/  FFMA.FTZ R28, R0, R10, R33 ;  /* 0x0000000a001c7223 */ /* 0x004fc40000010021 */
        /* <DEDUP_REMOVED lines=65> */
.L_x_6606:
[----:B------:R-:W-:-:S04]  /*5ae0*/  LEA R47, -R100, RZ, 0x7 ;  /* 0x000000ff642f7211 */ /* 0x000fc800078e39ff */
[----:B------:R-:W-:-:S07]  /*5af0*/  SHF.R.S32.HI R34, RZ, 0x1f, R47 ;  /* 0x0000001fff227819 */ /* 0x000fce000001142f */
.L_x_6607:
        /* <DEDUP_REMOVED lines=104> */
.L_x_6609:
[----:B------:R-:W-:Y:S05]  /*6180*/  BSYNC B0 ;  /* 0x0000000000007941 */ /* 0x000fea0003800000 */
.L_x_6608:
[----:B------:R-:W0:Y:S01]  /*6190*/  LDGDEPBAR ;  /* 0x00000000000079af */ /* 0x000e220000000000 */
[----:B------:R-:W-:-:S04]  /*61a0*/  IADD3 R124, P0, R47, R124, RZ ;  /* 0x0000007c2f7c7210 */ /* 0x000fc80007f1e0ff */
[----:B------:R-:W-:-:S09]  /*61b0*/  IADD3.X R123, R34, R123, RZ, P0, !PT ;  /* 0x0000007b227b7210 */ /* 0x000fd200007fe4ff */
.L_x_6605:
[----:B-1----:R-:W-:Y:S01]  /*61c0*/  FMNMX.FTZ R2, R17, R29, !PT ;  /* 0x0000001d11027209 */ /* 0x002fe20007810000 */
        /* <DEDUP_REMOVED lines=57> */
[----:B--2---:R-:W-:Y:S02]  /*6560*/  FMNMX.FTZ R9, R27, R2, !PT ;  /* 0x000000021b097209 */ /* 0x004fe40007810000 */
[----:B------:R-:W-:Y:S02]  /*6570*/  FMNMX.FTZ R3, R20, R3, !PT ;  /* 0x0000000314037209 */ /* 0x000fe40007810000 */
[----:B------:R-:W-:Y:S02]  /*6580*/  FMNMX.FTZ R2, R26, R9, !PT ;  /* 0x000000091a027209 */ /* 0x000fe40007810000 */
[----:B------:R-:W-:-:S02]  /*6590*/  FMNMX.FTZ R3, R30, R3, !PT ;  /* 0x000000031e037209 */ /* 0x000fc40007810000 */
[----:B------:R-:W-:Y:S02]  /*65a0*/  FMNMX.FTZ R11, R25, R2, !PT ;  /* 0x00000002190b7209 */ /* 0x000fe40007810000 */
[----:B------:R-:W-:Y:S02]  /*65b0*/  FMNMX.FTZ R8, R28, R3, !PT ;  /* 0x000000031c087209 */ /* 0x000fe40007810000 */
        /* <DEDUP_REMOVED lines=22> */
[--C-:B------:R-:W-:Y:S01]  /*6720*/  FFMA.FTZ R17, R29, UR11, -R34.reuse ;  /* 0x0000000b1d117c23 */ /* 0x100fe20008010822 */
[----:B------:R-:W-:Y:S01]  /*6730*/  FMUL.FTZ R29, R2, UR11 ;  /* 0x0000000b021d7c20 */ /* 0x000fe20008410000 */
[--C-:B------:R-:W-:Y:S01]  /*6740*/  FFMA.FTZ R47, R19, UR11, -R34.reuse ;  /* 0x0000000b132f7c23 */ /* 0x100fe20008010822 */
[--C-:B------:R-:W-:Y:S01]  /*6750*/  FFMA.FTZ R38, R37, UR11, -R34.reuse ;  /* 0x0000000b25267c23 */ /* 0x100fe20008010822 */
[--C-:B------:R-:W-:Y:S01]  /*6760*/  FFMA.FTZ R56, R23, UR11, -R34.reuse ;  /* 0x0000000b17387c23 */ /* 0x100fe20008010822 */
[--C-:B------:R-:W-:Y:S01]  /*6770*/  FFMA.FTZ R23, R7, UR11, -R34.reuse ;  /* 0x0000000b07177c23 */ /* 0x100fe20008010822 */
[----:B------:R-:W-:Y:S01]  /*6780*/  FSEL R29, R29, RZ, P0 ;  /* 0x000000ff1d1d7208 */ /* 0x000fe20000000000 */
[----:B------:R-:W-:Y:S01]  /*6790*/  MUFU.EX2 R58, R58 ;  /* 0x0000003a003a7308 */ /* 0x000fe20000000800 */
[----:B------:R-:W1:Y:S01]  /*67a0*/  LDSM.16.MT88.4 R4, [R162+0x6000] ;  /* 0x00600000a204783b */ /* 0x000e620000004200 */
        /* <DEDUP_REMOVED lines=40> */
[----:B------:R-:W-:Y:S01]  /*6a30*/  FFMA.FTZ R112, R112, UR11, -R29 ;  /* 0x0000000b70707c23 */ /* 0x000fe2000801081d */
[----:B------:R-:W-:Y:S01]  /*6a40*/  FADD.FTZ R17, R58, R17 ;  /* 0x000000113a117221 */ /* 0x000fe20000010000 */
        /* <DEDUP_REMOVED lines=10> */
[--C-:B------:R-:W-:Y:S01]  /*6af0*/  FFMA.FTZ R43, R43, UR11, -R34.reuse ;  /* 0x0000000b2b2b7c23 */ /* 0x100fe20008010822 */
[--C-:B------:R-:W-:Y:S01]  /*6b00*/  FFMA.FTZ R41, R41, UR11, -R34.reuse ;  /* 0x0000000b29297c23 */ /* 0x100fe20008010822 */
[----:B------:R-:W3:Y:S01]  /*6b10*/  MUFU.EX2 R37, R37 ;  /* 0x0000002500257308 */ /* 0x000ee20000000800 */
[----:B--2---:R-:W-:Y:S01]  /*6b20*/  F2FP.BF16.F32.PACK_AB R69, R19, R62 ;  /* 0x0000003e1345723e */ /* 0x004fe200000010ff */
[----:B------:R-:W-:Y:S01]  /*6b30*/  FADD.FTZ R19, R62, R19 ;  /* 0x000000133e137221 */ /* 0x000fe20000010000 */
[----:B------:R-:W-:Y:S01]  /*6b40*/  FADD.FTZ R62, R56, R17 ;  /* 0x00000011383e7221 */ /* 0x000fe20000010000 */
[----:B------:R-:W-:Y:S01]  /*6b50*/  FFMA.FTZ R56, R39, UR11, -R34 ;  /* 0x0000000b27387c23 */ /* 0x000fe20008010822 */
[--C-:B------:R-:W-:Y:S01]  /*6b60*/  FFMA.FTZ R44, R44, UR11, -R29.reuse ;  /* 0x0000000b2c2c7c23 */ /* 0x100fe2000801081d */
[--C-:B------:R-:W-:Y:S01]  /*6b70*/  FFMA.FTZ R45, R42, UR11, -R29.reuse ;  /* 0x0000000b2a2d7c23 */ /* 0x100fe2000801081d */
[--C-:B------:R-:W-:Y:S01]  /*6b80*/  FFMA.FTZ R39, R40, UR11, -R29.reuse ;  /* 0x0000000b28277c23 */ /* 0x100fe2000801081d */
[----:B------:R-:W-:Y:S01]  /*6b90*/  MUFU.EX2 R38, R38 ;  /* 0x0000002600267308 */ /* 0x000fe20000000800 */
[--C-:B------:R-:W-:Y:S01]  /*6ba0*/  FFMA.FTZ R36, R36, UR11, -R29.reuse ;  /* 0x0000000b24247c23 */ /* 0x100fe2000801081d */
[----:B------:R-:W-:Y:S01]  /*6bb0*/  FADD.FTZ R47, R47, R62 ;  /* 0x0000003e2f2f7221 */ /* 0x000fe20000010000 */
[--C-:B------:R-:W-:Y:S01]  /*6bc0*/  FFMA.FTZ R193, R25, UR11, -R34.reuse ;  /* 0x0000000b19c17c23 */ /* 0x100fe20008010822 */
[----:B------:R-:W-:Y:S01]  /*6bd0*/  FFMA.FTZ R30, R30, UR11, -R29 ;  /* 0x0000000b1e1e7c23 */ /* 0x000fe2000801081d */
[----:B------:R-:W-:Y:S01]  /*6be0*/  FFMA.FTZ R31, R31, UR11, -R34 ;  /* 0x0000000b1f1f7c23 */ /* 0x000fe20008010822 */
[----:B------:R-:W-:-:S02]  /*6bf0*/  LEA R190, P0, R124, UR8, 0x1 ;  /* 0x000000087cbe7c11 */ /* 0x000fc4000f8008ff */
[----:B------:R-:W2:Y:S01]  /*6c00*/  MUFU.EX2 R35, R35 ;  /* 0x0000002300237308 */ /* 0x000ea20000000800 */
[C---:B---3--:R-:W-:Y:S01]  /*6c10*/  F2FP.BF16.F32.PACK_AB R71, R37.reuse, R60 ;  /* 0x0000003c2547723e */ /* 0x048fe200000010ff */
[----:B------:R-:W-:Y:S01]  /*6c20*/  FADD.FTZ R60, R60, R19 ;  /* 0x000000133c3c7221 */ /* 0x000fe20000010000 */
[----:B------:R-:W-:Y:S01]  /*6c30*/  LEA.HI.X R191, R124, UR9, R123, 0x1, P0 ;  /* 0x000000097cbf7c11 */ /* 0x000fe200080f0c7b */
[----:B------:R-:W-:Y:S02]  /*6c40*/  LDSM.16.MT88.4 R16, [R164+0x8800] ;  /* 0x00880000a410783b */ /* 0x000fe40000004200 */
        /* <DEDUP_REMOVED lines=15> */
[----:B--2---:R-:W-:Y:S01]  /*6d40*/  F2FP.BF16.F32.PACK_AB R4, R35, R38 ;  /* 0x000000262304723e */ /* 0x004fe200000010ff */
[----:B------:R-:W-:Y:S01]  /*6d50*/  FADD.FTZ R38, R38, R47 ;  /* 0x0000002f26267221 */ /* 0x000fe20000010000 */
[----:B---3--:R-:W-:Y:S01]  /*6d60*/  F2FP.BF16.F32.PACK_AB R5, R33, R46 ;  /* 0x0000002e2105723e */ /* 0x008fe200000010ff */
[----:B------:R-:W-:Y:S01]  /*6d70*/  FADD.FTZ R46, R46, R37 ;  /* 0x000000252e2e7221 */ /* 0x000fe20000010000 */
[----:B------:R-:W-:-:S02]  /*6d80*/  FFMA.FTZ R37, R27, UR11, -R34 ;  /* 0x0000000b1b257c23 */ /* 0x000fc40008010822 */
[----:B------:R-:W-:Y:S01]  /*6d90*/  F2FP.BF16.F32.PACK_AB R6, R23, R32 ;  /* 0x000000201706723e */ /* 0x000fe200000010ff */
[----:B------:R-:W-:Y:S01]  /*6da0*/  MUFU.EX2 R55, R55 ;  /* 0x0000003700377308 */ /* 0x000fe20000000800 */
[----:B------:R-:W-:Y:S01]  /*6db0*/  FADD.FTZ R33, R33, R46 ;  /* 0x0000002e21217221 */ /* 0x000fe20000010000 */
[----:B-1----:R-:W-:-:S06]  /*6dc0*/  F2FP.BF16.F32.PACK_AB R7, R21, R24 ;  /* 0x000000181507723e */ /* 0x002fcc00000010ff */
        /* <DEDUP_REMOVED lines=82> */
[----:B------:R-:W-:Y:S08]  /*72f0*/  MUFU.EX2 R56, R56 ;  /* 0x0000003800387308 */ /* 0x000ff00000000800 */
[----:B------:R-:W-:Y:S01]  /*7300*/  MUFU.EX2 R44, R44 ;  /* 0x0000002c002c7308 */ /* 0x000fe20000000800 */
[C---:B--2---:R-:W-:Y:S06]  /*7310*/  HMMA.16816.F32.BF16 R88, R4.reuse, R8, R88 ;  /* 0x000000080458723c */ /* 0x044fec0000041858 */
[C---:B------:R-:W-:Y:S01]  /*7320*/  HMMA.16816.F32.BF16 R84, R4.reuse, R10, R84 ;  /* 0x0000000a0454723c */ /* 0x040fe20000041854 */
[----:B------:R-:W1:Y:S01]  /*7330*/  LDSM.16.MT88.4 R8, [R162+0x8000] ;  /* 0x00800000a208783b */ /* 0x000e620000004200 */
[----:B------:R-:W2:Y:S04]  /*7340*/  MUFU.EX2 R45, R45 ;  /* 0x0000002d002d7308 */ /* 0x000ea80000000800 */
[C---:B-----5:R-:W-:Y:S04]  /*7350*/  HMMA.16816.F32.BF16 R96, R4.reuse, R12, R96 ;  /* 0x0000000c0460723c */ /* 0x060fe80000041860 */
[----:B------:R-:W-:Y:S02]  /*7360*/  MUFU.EX2 R39, R39 ;  /* 0x0000002700277308 */ /* 0x000fe40000000800 */
[C---:B------:R-:W-:Y:S01]  /*7370*/  HMMA.16816.F32.BF16 R92, R4.reuse, R14, R92 ;  /* 0x0000000e045c723c */ /* 0x040fe2000004185c */
[----:B------:R-:W4:Y:S05]  /*7380*/  LDSM.16.MT88.4 R12, [R163+0x8000] ;  /* 0x00800000a30c783b */ /* 0x000f2a0000004200 */
[----:B------:R-:W5:Y:S08]  /*7390*/  MUFU.EX2 R36, R36 ;  /* 0x0000002400247308 */ /* 0x000f700000000800 */
[----:B------:R-:W-:Y:S08]  /*73a0*/  MUFU.EX2 R31, R31 ;  /* 0x0000001f001f7308 */ /* 0x000ff00000000800 */
[----:B------:R-:W-:Y:S01]  /*73b0*/  MUFU.EX2 R193, R193 ;  /* 0x000000c100c17308 */ /* 0x000fe20000000800 */
[C---:B-1----:R-:W-:Y:S07]  /*73c0*/  HMMA.16816.F32.BF16 R72, R4.reuse, R8, R72 ;  /* 0x000000080448723c */ /* 0x042fee0000041848 */
[----:B------:R-:W-:Y:S01]  /*73d0*/  MUFU.EX2 R30, R30 ;  /* 0x0000001e001e7308 */ /* 0x000fe20000000800 */
[C---:B------:R-:W-:Y:S01]  /*73e0*/  HMMA.16816.F32.BF16 R68, R4.reuse, R10, R68 ;  /* 0x0000000a0444723c */ /* 0x040fe20000041844 */
[----:B------:R-:W1:Y:S05]  /*73f0*/  LDSM.16.MT88.4 R8, [R166+0x8800] ;  /* 0x00880000a608783b */ /* 0x000e6a0000004200 */
[C---:B----4-:R-:W-:Y:S06]  /*7400*/  HMMA.16816.F32.BF16 R80, R4.reuse, R12, R80 ;  /* 0x0000000c0450723c */ /* 0x050fec0000041850 */
[----:B------:R-:W-:Y:S01]  /*7410*/  HMMA.16816.F32.BF16 R76, R4, R14, R76 ;  /* 0x0000000e044c723c */ /* 0x000fe2000004184c */
[----:B------:R-:W4:Y:S06]  /*7420*/  LDSM.16.MT88.4 R12, [R163+0x8800] ;  /* 0x00880000a30c783b */ /* 0x000f2c0000004200 */
[----:B------:R-:W-:-:S02]  /*7430*/  F2FP.BF16.F32.PACK_AB R4, R118, R63 ;  /* 0x0000003f7604723e */ /* 0x000fc400000010ff */
[----:B------:R-:W-:Y:S02]  /*7440*/  F2FP.BF16.F32.PACK_AB R5, R61, R66 ;  /* 0x000000423d05723e */ /* 0x000fe400000010ff */
[----:B------:R-:W-:Y:S02]  /*7450*/  F2FP.BF16.F32.PACK_AB R6, R57, R116 ;  /* 0x000000743906723e */ /* 0x000fe400000010ff */
[----:B---3--:R-:W-:-:S07]  /*7460*/  F2FP.BF16.F32.PACK_AB R7, R59, R64 ;  /* 0x000000403b07723e */ /* 0x008fce00000010ff */
[C---:B------:R-:W-:Y:S06]  /*7470*/  HMMA.16816.F32.BF16 R88, R4.reuse, R16, R88 ;  /* 0x000000100458723c */ /* 0x040fec0000041858 */
[C---:B------:R-:W-:Y:S01]  /*7480*/  HMMA.16816.F32.BF16 R84, R4.reuse, R18, R84 ;  /* 0x000000120454723c */ /* 0x040fe20000041854 */
[----:B------:R-:W-:Y:S05]  /*7490*/  LDSM.16.MT88.4 R16, [R166+0x9000] ;  /* 0x00900000a610783b */ /* 0x000fea0000004200 */
[C---:B-1----:R-:W-:Y:S06]  /*74a0*/  HMMA.16816.F32.BF16 R96, R4.reuse, R8, R96 ;  /* 0x000000080460723c */ /* 0x042fec0000041860 */
[C---:B------:R-:W-:Y:S01]  /*74b0*/  HMMA.16816.F32.BF16 R92, R4.reuse, R10, R92 ;  /* 0x0000000a045c723c */ /* 0x040fe2000004185c */
[----:B------:R-:W1:Y:S05]  /*74c0*/  LDSM.16.MT88.4 R8, [R162+0x8800] ;  /* 0x00880000a208783b */ /* 0x000e6a0000004200 */
[C---:B----4-:R-:W-:Y:S06]  /*74d0*/  HMMA.16816.F32.BF16 R80, R4.reuse, R12, R80 ;  /* 0x0000000c0450723c */ /* 0x050fec0000041850 */
[C---:B------:R-:W-:Y:S01]  /*74e0*/  HMMA.16816.F32.BF16 R76, R4.reuse, R14, R76 ;  /* 0x0000000e044c723c */ /* 0x040fe2000004184c */
[----:B------:R-:W3:Y:S05]  /*74f0*/  LDSM.16.MT88.4 R12, [R164+0x9000] ;  /* 0x00900000a40c783b */ /* 0x000eea0000004200 */
[C---:B-1----:R-:W-:Y:S06]  /*7500*/  HMMA.16816.F32.BF16 R72, R4.reuse, R8, R72 ;  /* 0x000000080448723c */ /* 0x042fec0000041848 */
[----:B------:R-:W-:Y:S01]  /*7510*/  HMMA.16816.F32.BF16 R68, R4, R10, R68 ;  /* 0x0000000a0444723c */ /* 0x000fe20000041844 */
[----:B------:R-:W-:Y:S01]  /*7520*/  FADD.FTZ R9, R35, R38 ;  /* 0x0000002623097221 */ /* 0x000fe20000010000 */
[----:B------:R-:W-:Y:S01]  /*7530*/  F2FP.BF16.F32.PACK_AB R8, R43, R58 ;  /* 0x0000003a2b08723e */ /* 0x000fe200000010ff */
[----:B------:R-:W1:Y:S01]  /*7540*/  LDSM.16.MT88.4 R4, [R163+0x9000] ;  /* 0x00900000a304783b */ /* 0x000e620000004200 */
[----:B------:R-:W-:Y:S01]  /*7550*/  FFMA.FTZ R35, R26, UR11, -R34 ;  /* 0x0000000b1a237c23 */ /* 0x000fe20008010822 */
[----:B------:R-:W-:Y:S01]  /*7560*/  FADD.FTZ R38, R32, R9 ;  /* 0x0000000920267221 */ /* 0x000fe20000010000 */
[----:B--2---:R-:W-:Y:S01]  /*7570*/  F2FP.BF16.F32.PACK_AB R9, R45, R44 ;  /* 0x0000002c2d09723e */ /* 0x004fe200000010ff */
[----:B------:R-:W2:Y:S01]  /*7580*/  MUFU.EX2 R34, R37 ;  /* 0x0000002500227308 */ /* 0x000ea20000000800 */
[----:B------:R-:W-:Y:S01]  /*7590*/  F2FP.BF16.F32.PACK_AB R10, R56, R41 ;  /* 0x00000029380a723e */ /* 0x000fe200000010ff */
[----:B------:R-:W-:Y:S01]  /*75a0*/  FADD.FTZ R38, R23, R38 ;  /* 0x0000002617267221 */ /* 0x000fe20000010000 */
[----:B-----5:R-:W-:-:S05]  /*75b0*/  F2FP.BF16.F32.PACK_AB R11, R36, R39 ;  /* 0x00000027240b723e */ /* 0x020fca00000010ff */
[----:B------:R-:W-:Y:S02]  /*75c0*/  MUFU.EX2 R32, R35 ;  /* 0x0000002300207308 */ /* 0x000fe40000000800 */
[C---:B------:R-:W-:Y:S06]  /*75d0*/  HMMA.16816.F32.BF16 R96, R8.reuse, R16, R96 ;  /* 0x000000100860723c */ /* 0x040fec0000041860 */
[C---:B---3--:R-:W-:Y:S01]  /*75e0*/  HMMA.16816.F32.BF16 R88, R8.reuse, R12, R88 ;  /* 0x0000000c0858723c */ /* 0x048fe20000041858 */
[----:B------:R-:W-:Y:S01]  /*75f0*/  FADD.FTZ R16, R24, R33 ;  /* 0x0000002118107221 */ /* 0x000fe20000010000 */
[--C-:B------:R-:W-:Y:S01]  /*7600*/  FFMA.FTZ R33, R22, UR11, -R29.reuse ;  /* 0x0000000b16217c23 */ /* 0x100fe2000801081d */
[----:B------:R-:W-:Y:S01]  /*7610*/  FFMA.FTZ R17, R20, UR11, -R29 ;  /* 0x0000000b14117c23 */ /* 0x000fe2000801081d */
[----:B------:R-:W3:Y:S01]  /*7620*/  LDSM.16.MT88.4 R24, [R162+0x9000] ;  /* 0x00900000a218783b */ /* 0x000ee20000004200 */
[----:B------:R-:W-:Y:S01]  /*7630*/  FADD.FTZ R16, R21, R16 ;  /* 0x0000001015107221 */ /* 0x000fe20000010000 */
[C---:B------:R-:W-:Y:S01]  /*7640*/  HMMA.16816.F32.BF16 R92, R8.reuse, R18, R92 ;  /* 0x00000012085c723c */ /* 0x040fe2000004185c */
[----:B------:R-:W-:Y:S01]  /*7650*/  FADD.FTZ R13, R55, R38 ;  /* 0x00000026370d7221 */ /* 0x000fe20000010000 */
[----:B------:R-:W4:Y:S01]  /*7660*/  LDSM.16.MT88.4 R20, [R166+0x9800] ;  /* 0x00980000a614783b */ /* 0x000f220000004200 */
[----:B------:R-:W-:Y:S01]  /*7670*/  FADD.FTZ R53, R53, R16 ;  /* 0x0000001035357221 */ /* 0x000fe20000010000 */
[----:B------:R5:W-:Y:S01]  /*7680*/  MUFU.EX2 R38, R17 ;  /* 0x0000001100267308 */ /* 0x000be20000000800 */
[----:B------:R-:W-:Y:S01]  /*7690*/  FADD.FTZ R13, R54, R13 ;  /* 0x0000000d360d7221 */ /* 0x000fe20000010000 */
[----:B------:R-:W-:Y:S01]  /*76a0*/  FFMA.FTZ R29, R28, UR11, -R29 ;  /* 0x0000000b1c1d7c23 */ /* 0x000fe2000801081d */
[----:B------:R-:W-:Y:S01]  /*76b0*/  FADD.FTZ R50, R50, R53 ;  /* 0x0000003532327221 */ /* 0x000fe20000010000 */
[----:B------:R-:W-:Y:S01]  /*76c0*/  HMMA.16816.F32.BF16 R84, R8, R14, R84 ;  /* 0x0000000e0854723c */ /* 0x000fe20000041854 */
[----:B------:R-:W-:-:S02]  /*76d0*/  FADD.FTZ R52, R52, R13 ;  /* 0x0000000d34347221 */ /* 0x000fc40000010000 */
[----:B------:R-:W-:Y:S01]  /*76e0*/  FADD.FTZ R51, R51, R50 ;  /* 0x0000003233337221 */ /* 0x000fe20000010000 */
[----:B------:R-:W2:Y:S01]  /*76f0*/  MUFU.EX2 R33, R33 ;  /* 0x0000002100217308 */ /* 0x000ea20000000800 */
[----:B------:R-:W-:Y:S01]  /*7700*/  FADD.FTZ R49, R49, R52 ;  /* 0x0000003431317221 */ /* 0x000fe20000010000 */
[----:B------:R-:W4:Y:S01]  /*7710*/  LDSM.16.MT88.4 R12, [R163+0x9800] ;  /* 0x00980000a30c783b */ /* 0x000f220000004200 */
[----:B------:R-:W-:Y:S01]  /*7720*/  FADD.FTZ R51, R48, R51 ;  /* 0x0000003330337221 */ /* 0x000fe20000010000 */
[C---:B-1----:R-:W-:Y:S01]  /*7730*/  HMMA.16816.F32.BF16 R80, R8.reuse, R4, R80 ;  /* 0x000000040850723c */ /* 0x042fe20000041850 */
[----:B------:R-:W-:Y:S02]  /*7740*/  FADD.FTZ R110, R110, R49 ;  /* 0x000000316e6e7221 */ /* 0x000fe40000010000 */
[----:B------:R-:W-:Y:S01]  /*7750*/  FADD.FTZ R108, R108, R51 ;  /* 0x000000336c6c7221 */ /* 0x000fe20000010000 */
[----:B------:R-:W1:Y:S01]  /*7760*/  MUFU.EX2 R29, R29 ;  /* 0x0000001d001d7308 */ /* 0x000e620000000800 */
[----:B-----5:R-:W5:Y:S01]  /*7770*/  LDSM.16.MT88.4 R16, [R164+0x9800] ;  /* 0x00980000a410783b */ /* 0x020f620000004200 */
[----:B------:R-:W-:Y:S01]  /*7780*/  FADD.FTZ R107, R107, R110 ;  /* 0x0000006e6b6b7221 */ /* 0x000fe20000010000 */
[----:B------:R-:W-:Y:S01]  /*7790*/  FADD.FTZ R105, R105, R108 ;  /* 0x0000006c69697221 */ /* 0x000fe20000010000 */
[----:B------:R-:W-:Y:S01]  /*77a0*/  HMMA.16816.F32.BF16 R76, R8, R6, R76 ;  /* 0x00000006084c723c */ /* 0x000fe2000004184c */
[----:B--2---:R-:W-:Y:S01]  /*77b0*/  F2FP.BF16.F32.PACK_AB R4, R34, R31 ;  /* 0x0000001f2204723e */ /* 0x004fe200000010ff */
[----:B------:R-:W-:Y:S01]  /*77c0*/  FADD.FTZ R106, R106, R107 ;  /* 0x0000006b6a6a7221 */ /* 0x000fe20000010000 */
[----:B------:R-:W-:Y:S01]  /*77d0*/  FADD.FTZ R104, R104, R105 ;  /* 0x0000006968687221 */ /* 0x000fe20000010000 */
[----:B------:R-:W-:-:S02]  /*77e0*/  F2FP.BF16.F32.PACK_AB R5, R38, R33 ;  /* 0x000000212605723e */ /* 0x000fc400000010ff */
[----:B------:R-:W-:Y:S01]  /*77f0*/  FADD.FTZ R67, R67, R106 ;  /* 0x0000006a43437221 */ /* 0x000fe20000010000 */
[----:B------:R-:W-:Y:S01]  /*7800*/  FADD.FTZ R65, R65, R104 ;  /* 0x0000006841417221 */ /* 0x000fe20000010000 */
[----:B------:R-:W-:Y:S02]  /*7810*/  F2FP.BF16.F32.PACK_AB R6, R193, R32 ;  /* 0x00000020c106723e */ /* 0x000fe400000010ff */
[----:B------:R-:W-:Y:S01]  /*7820*/  FADD.FTZ R134, R134, R67 ;  /* 0x0000004386867221 */ /* 0x000fe20000010000 */
[----:B------:R-:W-:Y:S01]  /*7830*/  FADD.FTZ R132, R132, R65 ;  /* 0x0000004184847221 */ /* 0x000fe20000010000 */
[----:B-1----:R-:W-:Y:S02]  /*7840*/  F2FP.BF16.F32.PACK_AB R7, R29, R30 ;  /* 0x0000001e1d07723e */ /* 0x002fe400000010ff */
[----:B------:R-:W-:Y:S01]  /*7850*/  FADD.FTZ R115, R115, R134 ;  /* 0x0000008673737221 */ /* 0x000fe20000010000 */
[----:B------:R-:W-:Y:S01]  /*7860*/  FADD.FTZ R132, R113, R132 ;  /* 0x0000008471847221 */ /* 0x000fe20000010000 */
[----:B---3--:R-:W-:Y:S02]  /*7870*/  HMMA.16816.F32.BF16 R72, R8, R24, R72 ;  /* 0x000000180848723c */ /* 0x008fe40000041848 */
[----:B------:R-:W-:-:S04]  /*7880*/  FADD.FTZ R114, R114, R115 ;  /* 0x0000007372727221 */ /* 0x000fc80000010000 */
[----:B----4-:R-:W-:Y:S01]  /*7890*/  HMMA.16816.F32.BF16 R96, R4, R20, R96 ;  /* 0x000000140460723c */ /* 0x010fe20000041860 */
[----:B------:R-:W-:-:S05]  /*78a0*/  FADD.FTZ R114, R111, R114 ;  /* 0x000000726f727221 */ /* 0x000fca0000010000 */
[----:B------:R-:W-:Y:S01]  /*78b0*/  HMMA.16816.F32.BF16 R68, R8, R26, R68 ;  /* 0x0000001a0844723c */ /* 0x000fe20000041844 */
[----:B------:R-:W-:Y:S01]  /*78c0*/  FADD.FTZ R21, R109, R132 ;  /* 0x000000846d157221 */ /* 0x000fe20000010000 */
[----:B------:R-:W1:Y:S03]  /*78d0*/  LDSM.16.MT88.4 R8, [R162+0x9800] ;  /* 0x00980000a208783b */ /* 0x000e660000004200 */
[----:B------:R-:W-:Y:S01]  /*78e0*/  FADD.FTZ R21, R112, R21 ;  /* 0x0000001570157221 */ /* 0x000fe20000010000 */
[----:B------:R-:W-:Y:S03]  /*78f0*/  HMMA.16816.F32.BF16 R80, R4, R12, R80 ;  /* 0x0000000c0450723c */ /* 0x000fe60000041850 */
[----:B------:R-:W-:-:S03]  /*7900*/  FADD.FTZ R66, R66, R21 ;  /* 0x0000001542427221 */ /* 0x000fc60000010000 */
        /* <DEDUP_REMOVED lines=26> */
[----:B------:R-:W-:-:S04]  /*7ab0*/  FADD.FTZ R31, R34, R31 ;  /* 0x0000001f221f7221 */ /* 0x000fc80000010000 */
[----:B------:R-:W-:-:S04]  /*7ac0*/  FADD.FTZ R32, R32, R31 ;  /* 0x0000001f20207221 */ /* 0x000fc80000010000 */
[----:B------:R-:W-:Y:S01]  /*7ad0*/  FADD.FTZ R193, R193, R32 ;  /* 0x00000020c1c17221 */ /* 0x000fe20000010000 */
[----:B------:R-:W-:Y:S08]  /*7ae0*/  @!P1 BRA `(.L_x_6610) ;  /* 0x0000004c00589947 */ /* 0x000ff00003800000 */
        /* <DEDUP_REMOVED lines=63> */
.L_x_6611:
[----:B------:R-:W-:-:S04]  /*7ee0*/  LEA R4, -R120, RZ, 0x7 ;  /* 0x000000ff78047211 */ /* 0x000fc800078e39ff */
[----:B------:R-:W-:-:S07]  /*7ef0*/  SHF.R.S32.HI R5, RZ, 0x1f, R4 ;  /* 0x0000001fff057819 */ /* 0x000fce0000011404 */
.L_x_6612:
        /* <DEDUP_REMOVED lines=178> */
[----:B------:R-:W-:Y:S01]  /*8a20*/  HMMA.16816.F32.BF16 R8, R52, R48, R8 ;  /* 0x000000303408723c */ /* 0x000fe20000041808 */
[----:B------:R-:W-:Y:S01]  /*8a30*/  FMUL.FTZ R17, R17, UR10 ;  /* 0x0000000a11117c20 */ /* 0x000fe20008410000 */
[----:B------:R-:W-:Y:S01]  /*8a40*/  FMUL.FTZ R19, R19, UR10 ;  /* 0x0000000a13137c20 */ /* 0x000fe20008410000 */
[----:B------:R-:W-:Y:S01]  /*8a50*/  FMUL.FTZ R16, R16, UR10 ;  /* 0x0000000a10107c20 */ /* 0x000fe20008410000 */
[----:B------:R-:W-:-:S02]  /*8a60*/  FMUL.FTZ R18, R18, UR10 ;  /* 0x0000000a12127c20 */ /* 0x000fc40008410000 */
[----:B------:R-:W-:Y:S01]  /*8a70*/  HMMA.16816.F32.BF16 R4, R52, R50, R4 ;  /* 0x000000323404723c */ /* 0x000fe20000041804 */
[----:B------:R-:W3:Y:S01]  /*8a80*/  LDSM.16.M88.4 R48, [R102+0x2800] ;  /* 0x002800006630783b */ /* 0x000ee20000000200 */
[----:B------:R-:W-:Y:S01]  /*8a90*/  FMUL.FTZ R14, R14, UR10 ;  /* 0x0000000a0e0e7c20 */ /* 0x000fe20008410000 */
[----:B------:R-:W-:Y:S01]  /*8aa0*/  FMUL.FTZ R12, R12, UR10 ;  /* 0x0000000a0c0c7c20 */ /* 0x000fe20008410000 */
[----:B------:R-:W-:Y:S01]  /*8ab0*/  FMUL.FTZ R13, R13, UR10 ;  /* 0x0000000a0d0d7c20 */ /* 0x000fe20008410000 */
[----:B------:R-:W-:Y:S01]  /*8ac0*/  FMUL.FTZ R15, R15, UR10 ;  /* 0x0000000a0f0f7c20 */ /* 0x000fe20008410000 */
[----:B------:R-:W-:Y:S01]  /*8ad0*/  MUFU.TANH R147, R14 ;  /* 0x0000000e00937308 */ /* 0x000fe20000002400 */
[----:B------:R-:W-:Y:S01]  /*8ae0*/  FMUL.FTZ R44, R44, UR10 ;  /* 0x0000000a2c2c7c20 */ /* 0x000fe20008410000 */
[----:B------:R-:W-:Y:S01]  /*8af0*/  FMUL.FTZ R46, R46, UR10 ;  /* 0x0000000a2e2e7c20 */ /* 0x000fe20008410000 */
[----:B------:R-:W-:-:S03]  /*8b00*/  FMUL.FTZ R47, R47, UR10 ;  /* 0x0000000a2f2f7c20 */ /* 0x000fc60008410000 */
[----:B------:R-:W-:Y:S01]  /*8b10*/  FMUL.FTZ R42, R42, UR10 ;  /* 0x0000000a2a2a7c20 */ /* 0x000fe20008410000 */
[----:B------:R-:W-:Y:S01]  /*8b20*/  FMUL.FTZ R43, R43, UR10 ;  /* 0x0000000a2b2b7c20 */ /* 0x000fe20008410000 */
[----:B------:R-:W4:Y:S01]  /*8b30*/  MUFU.TANH R135, R12 ;  /* 0x0000000c00877308 */ /* 0x000f220000002400 */
[----:B------:R-:W-:Y:S01]  /*8b40*/  FMUL.FTZ R40, R40, UR10 ;  /* 0x0000000a28287c20 */ /* 0x000fe20008410000 */
[C---:B-1----:R-:W-:Y:S02]  /*8b50*/  HMMA.16816.F32.BF16 R36, R52.reuse, R64, R36 ;  /* 0x000000403424723c */ /* 0x042fe40000041824 */
[----:B------:R-:W-:Y:S01]  /*8b60*/  FMUL.FTZ R11, R11, UR10 ;  /* 0x0000000a0b0b7c20 */ /* 0x000fe20008410000 */
[----:B------:R-:W-:Y:S01]  /*8b70*/  FMUL.FTZ R10, R10, UR10 ;  /* 0x0000000a0a0a7c20 */ /* 0x000fe20008410000 */
[----:B------:R-:W-:Y:S01]  /*8b80*/  FMUL.FTZ R8, R8, UR10 ;  /* 0x0000000a08087c20 */ /* 0x000fe20008410000 */
[----:B------:R-:W-:Y:S01]  /*8b90*/  FMUL.FTZ R9, R9, UR10 ;  /* 0x0000000a09097c20 */ /* 0x000fe20008410000 */
[----:B------:R-:W-:Y:S01]  /*8ba0*/  MUFU.TANH R129, R44 ;  /* 0x0000002c00817308 */ /* 0x000fe20000002400 */
[C---:B------:R-:W-:Y:S01]  /*8bb0*/  HMMA.16816.F32.BF16 R32, R52.reuse, R66, R32 ;  /* 0x000000423420723c */ /* 0x040fe20000041820 */
[----:B------:R-:W1:Y:S01]  /*8bc0*/  LDSM.16.M88.4 R64, [R102+0x3800] ;  /* 0x003800006640783b */ /* 0x000e620000000200 */
[----:B------:R-:W-:Y:S01]  /*8bd0*/  FMUL.FTZ R4, R4, UR10 ;  /* 0x0000000a04047c20 */ /* 0x000fe20008410000 */
[----:B------:R-:W-:Y:S01]  /*8be0*/  FMUL.FTZ R7, R7, UR10 ;  /* 0x0000000a07077c20 */ /* 0x000fe20008410000 */
[----:B------:R-:W-:Y:S01]  /*8bf0*/  FMUL.FTZ R5, R5, UR10 ;  /* 0x0000000a05057c20 */ /* 0x000fe20008410000 */
[----:B------:R-:W-:Y:S01]  /*8c00*/  FMUL.FTZ R6, R6, UR10 ;  /* 0x0000000a06067c20 */ /* 0x000fe20008410000 */
[C---:B--2---:R-:W-:Y:S01]  /*8c10*/  HMMA.16816.F32.BF16 R28, R52.reuse, R112, R28 ;  /* 0x00000070341c723c */ /* 0x044fe2000004181c */
[----:B------:R2:W-:Y:S05]  /*8c20*/  MUFU.TANH R131, R4 ;  /* 0x0000000400837308 */ /* 0x0005ea0000002400 */
[----:B------:R-:W-:Y:S01]  /*8c30*/  HMMA.16816.F32.BF16 R24, R52, R114, R24 ;  /* 0x000000723418723c */ /* 0x000fe20000041818 */
[----:B------:R-:W5:Y:S01]  /*8c40*/  LDSM.16.M88.4 R112, [R102+0x3000] ;  /* 0x003000006670783b */ /* 0x000f620000000200 */
[----:B------:R-:W-:-:S04]  /*8c50*/  DEPBAR.LE SB0, 0x0 ;  /* 0x000080000000791a */ /* 0x000fc80000000000 */
[C---:B---3--:R-:W-:Y:S01]  /*8c60*/  HMMA.16816.F32.BF16 R20, R52.reuse, R48, R20 ;  /* 0x000000303414723c */ /* 0x048fe20000041814 */
[----:B------:R3:W-:Y:S01]  /*8c70*/  MUFU.TANH R145, R10 ;  /* 0x0000000a00917308 */ /* 0x0007e20000002400 */
[----:B------:R-:W-:Y:S01]  /*8c80*/  FMUL.FTZ R38, R38, UR10 ;  /* 0x0000000a26267c20 */ /* 0x000fe20008410000 */
[----:B------:R-:W-:Y:S01]  /*8c90*/  FMUL.FTZ R36, R36, UR10 ;  /* 0x0000000a24247c20 */ /* 0x000fe20008410000 */
[----:B--2---:R-:W-:Y:S02]  /*8ca0*/  IMAD.SHL.U32 R4, R178, 0x80, RZ ;  /* 0x00000080b2047824 */ /* 0x004fe400078e00ff */
[----:B------:R-:W-:Y:S01]  /*8cb0*/  HMMA.16816.F32.BF16 R116, R52, R50, R116 ;  /* 0x000000323474723c */ /* 0x000fe20000041874 */
[----:B------:R-:W-:Y:S02]  /*8cc0*/  FMUL.FTZ R34, R34, UR10 ;  /* 0x0000000a22227c20 */ /* 0x000fe40008410000 */
[----:B------:R2:W-:Y:S01]  /*8cd0*/  MUFU.TANH R51, R13 ;  /* 0x0000000d00337308 */ /* 0x0005e20000002400 */
[----:B------:R-:W-:-:S02]  /*8ce0*/  FMUL.FTZ R32, R32, UR10 ;  /* 0x0000000a20207c20 */ /* 0x000fc40008410000 */
[----:B------:R-:W-:Y:S01]  /*8cf0*/  FMUL.FTZ R28, R28, UR10 ;  /* 0x0000000a1c1c7c20 */ /* 0x000fe20008410000 */
[----:B------:R-:W-:Y:S01]  /*8d00*/  FMUL.FTZ R30, R30, UR10 ;  /* 0x0000000a1e1e7c20 */ /* 0x000fe20008410000 */
[----:B------:R-:W-:-:S03]  /*8d10*/  FMUL.FTZ R31, R31, UR10 ;  /* 0x0000000a1f1f7c20 */ /* 0x000fc60008410000 */
[----:B------:R4:W-:Y:S01]  /*8d20*/  MUFU.TANH R133, R8 ;  /* 0x0000000800857308 */ /* 0x0009e20000002400 */
[----:B---3--:R-:W-:Y:S01]  /*8d30*/  LOP3.LUT R10, R4, 0x8, R187, 0xfe, !PT ;  /* 0x00000008040a7812 */ /* 0x008fe200078efebb */
[----:B------:R-:W-:Y:S01]  /*8d40*/  FMUL.FTZ R24, R24, UR10 ;  /* 0x0000000a18187c20 */ /* 0x000fe20008410000 */
[----:B------:R-:W-:Y:S02]  /*8d50*/  FMUL.FTZ R26, R26, UR10 ;  /* 0x0000000a1a1a7c20 */ /* 0x000fe40008410000 */
[C---:B------:R-:W-:Y:S01]  /*8d60*/  ISETP.GE.AND P2, PT, R10.reuse, R126, PT ;  /* 0x0000007e0a00720c */ /* 0x040fe20003f46270 */
[C---:B-1----:R-:W-:Y:S01]  /*8d70*/  HMMA.16816.F32.BF16 R60, R52.reuse, R64, R60 ;  /* 0x00000040343c723c */ /* 0x042fe2000004183c */
[----:B------:R-:W-:Y:S01]  /*8d80*/  ISETP.GE.AND P3, PT, R10, R125, PT ;  /* 0x0000007d0a00720c */ /* 0x000fe20003f66270 */
[----:B------:R1:W-:Y:S01]  /*8d90*/  MUFU.TANH R143, R6 ;  /* 0x00000006008f7308 */ /* 0x0003e20000002400 */
[----:B------:R-:W-:Y:S01]  /*8da0*/  I2FP.F32.S32 R10, R10 ;  /* 0x0000000a000a7245 */ /* 0x000fe20000201400 */
[----:B------:R-:W-:Y:S01]  /*8db0*/  FMUL.FTZ R12, R23, UR10 ;  /* 0x0000000a170c7c20 */ /* 0x000fe20008410000 */
[----:B------:R-:W-:Y:S01]  /*8dc0*/  FMUL.FTZ R14, R21, UR10 ;  /* 0x0000000a150e7c20 */ /* 0x000fe20008410000 */
[C---:B------:R-:W-:Y:S01]  /*8dd0*/  HMMA.16816.F32.BF16 R104, R52.reuse, R66, R104 ;  /* 0x000000423468723c */ /* 0x040fe20000041868 */
[----:B--2---:R-:W-:Y:S01]  /*8de0*/  FMUL.FTZ R13, R37, UR10 ;  /* 0x0000000a250d7c20 */ /* 0x004fe20008410000 */
[----:B------:R-:W-:Y:S01]  /*8df0*/  FMUL.FTZ R37, R39, UR10 ;  /* 0x0000000a27257c20 */ /* 0x000fe20008410000 */
[----:B------:R-:W-:Y:S01]  /*8e00*/  FMUL.FTZ R20, R20, UR10 ;  /* 0x0000000a14147c20 */ /* 0x000fe20008410000 */
[----:B------:R2:W-:Y:S01]  /*8e10*/  MUFU.TANH R67, R11 ;  /* 0x0000000b00437308 */ /* 0x0005e20000002400 */
[----:B----4-:R-:W-:Y:S01]  /*8e20*/  FFMA.FTZ R8, R0, R10, R135 ;  /* 0x0000000a00087223 */ /* 0x010fe20000010087 */
[C---:B-----5:R-:W-:Y:S01]  /*8e30*/  HMMA.16816.F32.BF16 R56, R52.reuse, R112, R56 ;  /* 0x000000703438723c */ /* 0x060fe20000041838 */
[----:B------:R-:W-:Y:S01]  /*8e40*/  FMUL.FTZ R22, R22, UR10 ;  /* 0x0000000a16167c20 */ /* 0x000fe20008410000 */
[----:B------:R-:W-:Y:S01]  /*8e50*/  FMUL.FTZ R116, R116, UR10 ;  /* 0x0000000a74747c20 */ /* 0x000fe20008410000 */
[----:B------:R-:W-:Y:S01]  /*8e60*/  FMUL.FTZ R118, R118, UR10 ;  /* 0x0000000a76767c20 */ /* 0x000fe20008410000 */
[----:B------:R-:W-:Y:S01]  /*8e70*/  FSEL R8, R8, -INF , !P2 ;  /* 0xff80000008087808 */ /* 0x000fe20005000000 */
[----:B------:R-:W-:Y:S01]  /*8e80*/  FMUL.FTZ R119, R119, UR10 ;  /* 0x0000000a77777c20 */ /* 0x000fe20008410000 */
[----:B------:R-:W-:Y:S01]  /*8e90*/  HMMA.16816.F32.BF16 R108, R52, R114, R108 ;  /* 0x00000072346c723c */ /* 0x000fe2000004186c */
[----:B------:R3:W4:Y:S01]  /*8ea0*/  MUFU.TANH R53, R17 ;  /* 0x0000001100357308 */ /* 0x0007220000002400 */
[----:B-1----:R-:W-:Y:S01]  /*8eb0*/  FMUL.FTZ R6, R35, UR10 ;  /* 0x0000000a23067c20 */ /* 0x002fe20008410000 */
[----:B------:R-:W-:-:S03]  /*8ec0*/  FMUL.FTZ R117, R117, UR10 ;  /* 0x0000000a75757c20 */ /* 0x000fc60008410000 */
[----:B------:R-:W-:Y:S01]  /*8ed0*/  FMUL.FTZ R61, R61, UR10 ;  /* 0x0000000a3d3d7c20 */ /* 0x000fe20008410000 */
[----:B------:R-:W-:Y:S02]  /*8ee0*/  FMUL.FTZ R63, R63, UR10 ;  /* 0x0000000a3f3f7c20 */ /* 0x000fe40008410000 */
[----:B------:R-:W1:Y:S01]  /*8ef0*/  MUFU.TANH R115, R19 ;  /* 0x0000001300737308 */ /* 0x000e620000002400 */
[----:B--2---:R-:W-:Y:S02]  /*8f00*/  LOP3.LUT R11, R4, R187, RZ, 0xfc, !PT ;  /* 0x000000bb040b7212 */ /* 0x004fe400078efcff */
[----:B------:R-:W-:-:S03]  /*8f10*/  FMUL.FTZ R107, R107, UR10 ;  /* 0x0000000a6b6b7c20 */ /* 0x000fc60008410000 */
[----:B------:R-:W-:Y:S02]  /*8f20*/  VIADD R149, R11, 0x21 ;  /* 0x000000210b957836 */ /* 0x000fe40000000000 */
[----:B------:R2:W-:Y:S01]  /*8f30*/  MUFU.TANH R55, R7 ;  /* 0x0000000700377308 */ /* 0x0005e20000002400 */
[----:B---3--:R-:W-:Y:S01]  /*8f40*/  FMUL.FTZ R17, R45, UR10 ;  /* 0x0000000a2d117c20 */ /* 0x008fe20008410000 */
[----:B------:R-:W-:Y:S02]  /*8f50*/  VIADD R151, R11, 0x39 ;  /* 0x000000390b977836 */ /* 0x000fe40000000000 */
[----:B------:R-:W-:Y:S01]  /*8f60*/  FMUL.FTZ R56, R56, UR10 ;  /* 0x0000000a38387c20 */ /* 0x000fe20008410000 */
[----:B------:R-:W-:Y:S01]  /*8f70*/  FMUL.FTZ R58, R58, UR10 ;  /* 0x0000000a3a3a7c20 */ /* 0x000fe20008410000 */
[----:B------:R-:W-:Y:S01]  /*8f80*/  FMUL.FTZ R57, R57, UR10 ;  /* 0x0000000a39397c20 */ /* 0x000fe20008410000 */
[----:B------:R-:W-:Y:S01]  /*8f90*/  FMUL.FTZ R59, R59, UR10 ;  /* 0x0000000a3b3b7c20 */ /* 0x000fe20008410000 */
[----:B------:R-:W-:Y:S01]  /*8fa0*/  FMUL.FTZ R108, R108, UR10 ;  /* 0x0000000a6c6c7c20 */ /* 0x000fe20008410000 */
[----:B------:R3:W-:Y:S01]  /*8fb0*/  MUFU.TANH R19, R5 ;  /* 0x0000000500137308 */ /* 0x0007e20000002400 */
[----:B------:R-:W-:Y:S01]  /*8fc0*/  FMUL.FTZ R110, R110, UR10 ;  /* 0x0000000a6e6e7c20 */ /* 0x000fe20008410000 */
[----:B------:R-:W-:Y:S01]  /*8fd0*/  FMUL.FTZ R111, R111, UR10 ;  /* 0x0000000a6f6f7c20 */ /* 0x000fe20008410000 */
[----:B------:R-:W-:-:S05]  /*8fe0*/  FMUL.FTZ R109, R109, UR10 ;  /* 0x0000000a6d6d7c20 */ /* 0x000fca0008410000 */
[----:B------:R5:W1:Y:S01]  /*8ff0*/  MUFU.TANH R113, R15 ;  /* 0x0000000f00717308 */ /* 0x000a620000002400 */
[----:B--2---:R-:W-:-:S07]  /*9000*/  FMUL.FTZ R7, R33, UR10 ;  /* 0x0000000a21077c20 */ /* 0x004fce0008410000 */
[----:B------:R-:W2:Y:S01]  /*9010*/  MUFU.TANH R49, R9 ;  /* 0x0000000900317308 */ /* 0x000ea20000002400 */
[----:B---3--:R-:W-:Y:S01]  /*9020*/  FMUL.FTZ R5, R29, UR10 ;  /* 0x0000000a1d057c20 */ /* 0x008fe20008410000 */
[----:B------:R-:W-:-:S06]  /*9030*/  FMUL.FTZ R29, R25, UR10 ;  /* 0x0000000a191d7c20 */ /* 0x000fcc0008410000 */
[----:B------:R3:W-:Y:S01]  /*9040*/  MUFU.TANH R25, R7 ;  /* 0x0000000700197308 */ /* 0x0007e20000002400 */
[----:B-----5:R-:W-:Y:S01]  /*9050*/  FMUL.FTZ R15, R41, UR10 ;  /* 0x0000000a290f7c20 */ /* 0x020fe20008410000 */
[----:B------:R-:W-:-:S06]  /*9060*/  VIADD R41, R11, 0x19 ;  /* 0x000000190b297836 */ /* 0x000fcc0000000000 */
[----:B------:R5:W-:Y:S08]  /*9070*/  MUFU.TANH R35, R28 ;  /* 0x0000001c00237308 */ /* 0x000bf00000002400 */
[----:B------:R2:W-:Y:S01]  /*9080*/  MUFU.TANH R23, R6 ;  /* 0x0000000600177308 */ /* 0x0005e20000002400 */
[----:B---3--:R-:W-:-:S05]  /*9090*/  VIADD R7, R11, 0x1 ;  /* 0x000000010b077836 */ /* 0x008fca0000000000 */
[C---:B------:R-:W-:Y:S02]  /*90a0*/  ISETP.GE.AND P5, PT, R7.reuse, R126, PT ;  /* 0x0000007e0700720c */ /* 0x040fe40003fa6270 */
[----:B------:R-:W-:Y:S01]  /*90b0*/  ISETP.GE.AND P4, PT, R7, R125, PT ;  /* 0x0000007d0700720c */ /* 0x000fe20003f86270 */
[----:B-----5:R-:W-:Y:S01]  /*90c0*/  VIADD R28, R11, 0x9 ;  /* 0x000000090b1c7836 */ /* 0x020fe20000000000 */
[----:B------:R-:W-:Y:S01]  /*90d0*/  I2FP.F32.S32 R7, R7 ;  /* 0x0000000700077245 */ /* 0x000fe20000201400 */
[----:B------:R3:W-:Y:S03]  /*90e0*/  MUFU.TANH R65, R16 ;  /* 0x0000001000417308 */ /* 0x0007e60000002400 */
[----:B------:R-:W-:Y:S01]  /*90f0*/  ISETP.GE.AND P2, PT, R28, R125, PT ;  /* 0x0000007d1c00720c */ /* 0x000fe20003f46270 */
[CC--:B----4-:R-:W-:Y:S01]  /*9100*/  FFMA.FTZ R53, R0.reuse, R7.reuse, R53 ;  /* 0x0000000700357223 */ /* 0x0d0fe20000010035 */
[C---:B-1----:R-:W-:Y:S01]  /*9110*/  FFMA.FTZ R9, R0.reuse, R7, R115 ;  /* 0x0000000700097223 */ /* 0x042fe20000010073 */
[----:B------:R-:W-:Y:S01]  /*9120*/  FFMA.FTZ R7, R0, R10, R147 ;  /* 0x0000000a00077223 */ /* 0x000fe20000010093 */
[----:B--2---:R-:W-:Y:S01]  /*9130*/  LOP3.LUT R6, R4, 0x10, R187, 0xfe, !PT ;  /* 0x0000001004067812 */ /* 0x004fe200078efebb */
[----:B------:R-:W-:Y:S01]  /*9140*/  MUFU.TANH R21, R34 ;  /* 0x0000002200157308 */ /* 0x000fe20000002400 */
[----:B------:R-:W-:-:S02]  /*9150*/  FSEL R10, R53, -INF , !P5 ;  /* 0xff800000350a7808 */ /* 0x000fc40006800000 */
[----:B------:R-:W-:Y:S02]  /*9160*/  FSEL R7, R7, -INF , !P3 ;  /* 0xff80000007077808 */ /* 0x000fe40005800000 */
[C---:B------:R-:W-:Y:S02]  /*9170*/  ISETP.GE.AND P5, PT, R6.reuse, R126, PT ;  /* 0x0000007e0600720c */ /* 0x040fe40003fa6270 */
[----:B------:R-:W-:Y:S01]  /*9180*/  ISETP.GE.AND P3, PT, R6, R125, PT ;  /* 0x0000007d0600720c */ /* 0x000fe20003f66270 */
[----:B------:R1:W-:Y:S01]  /*9190*/  MUFU.TANH R53, R30 ;  /* 0x0000001e00357308 */ /* 0x0003e20000002400 */
[----:B---3--:R-:W-:Y:S01]  /*91a0*/  FMUL.FTZ R16, R27, UR10 ;  /* 0x0000000a1b107c20 */ /* 0x008fe20008410000 */
[----:B------:R-:W-:Y:S02]  /*91b0*/  I2FP.F32.S32 R6, R6 ;  /* 0x0000000600067245 */ /* 0x000fe40000201400 */
[----:B------:R-:W-:Y:S02]  /*91c0*/  FSEL R9, R9, -INF , !P4 ;  /* 0xff80000009097808 */ /* 0x000fe40006000000 */
[----:B------:R-:W-:-:S02]  /*91d0*/  ISETP.GE.AND P4, PT, R28, R126, PT ;  /* 0x0000007e1c00720c */ /* 0x000fc40003f86270 */
[----:B------:R2:W-:Y:S08]  /*91e0*/  MUFU.TANH R27, R5 ;  /* 0x00000005001b7308 */ /* 0x0005f00000002400 */
[----:B------:R3:W-:Y:S01]  /*91f0*/  MUFU.TANH R33, R32 ;  /* 0x0000002000217308 */ /* 0x0007e20000002400 */
[----:B-1----:R-:W-:-:S05]  /*9200*/  FFMA.FTZ R30, R0, R6, R133 ;  /* 0x00000006001e7223 */ /* 0x002fca0000010085 */
[----:B------:R-:W-:Y:S02]  /*9210*/  FSEL R30, R30, -INF , !P5 ;  /* 0xff8000001e1e7808 */ /* 0x000fe40006800000 */
[----:B------:R-:W1:Y:S01]  /*9220*/  MUFU.TANH R141, R46 ;  /* 0x0000002e008d7308 */ /* 0x000e620000002400 */
[----:B--2---:R-:W-:Y:S02]  /*9230*/  I2FP.F32.S32 R5, R28 ;  /* 0x0000001c00057245 */ /* 0x004fe40000201400 */
[----:B------:R-:W-:-:S03]  /*9240*/  LOP3.LUT R28, R4, 0x18, R187, 0xfe, !PT ;  /* 0x00000018041c7812 */ /* 0x000fc600078efebb */
[CC--:B------:R-:W-:Y:S01]  /*9250*/  FFMA.FTZ R34, R0.reuse, R5.reuse, R51 ;  /* 0x0000000500227223 */ /* 0x0c0fe20000010033 */
[C---:B------:R-:W-:Y:S01]  /*9260*/  FFMA.FTZ R5, R0.reuse, R5, R113 ;  /* 0x0000000500057223 */ /* 0x040fe20000010071 */
[----:B------:R-:W-:Y:S01]  /*9270*/  FFMA.FTZ R51, R0, R6, R145 ;  /* 0x0000000600337223 */ /* 0x000fe20000010091 */
[----:B---3--:R-:W-:Y:S01]  /*9280*/  VIADD R32, R11, 0x11 ;  /* 0x000000110b207836 */ /* 0x008fe20000000000 */
[----:B------:R2:W-:Y:S01]  /*9290*/  MUFU.TANH R139, R42 ;  /* 0x0000002a008b7308 */ /* 0x0005e20000002400 */
[----:B------:R-:W-:Y:S02]  /*92a0*/  FSEL R6, R34, -INF , !P4 ;  /* 0xff80000022067808 */ /* 0x000fe40006000000 */
[----:B------:R-:W-:Y:S02]  /*92b0*/  FSEL R5, R5, -INF , !P2 ;  /* 0xff80000005057808 */ /* 0x000fe40005000000 */
[C---:B------:R-:W-:Y:S02]  /*92c0*/  ISETP.GE.AND P2, PT, R32.reuse, R126, PT ;  /* 0x0000007e2000720c */ /* 0x040fe40003f46270 */
[----:B------:R-:W-:Y:S01]  /*92d0*/  ISETP.GE.AND P5, PT, R32, R125, PT ;  /* 0x0000007d2000720c */ /* 0x000fe20003fa6270 */
[----:B------:R3:W-:Y:S01]  /*92e0*/  MUFU.TANH R45, R43 ;  /* 0x0000002b002d7308 */ /* 0x0007e20000002400 */
[----:B------:R-:W-:-:S02]  /*92f0*/  FSEL R51, R51, -INF , !P3 ;  /* 0xff80000033337808 */ /* 0x000fc40005800000 */
[C---:B------:R-:W-:Y:S02]  /*9300*/  ISETP.GE.AND P4, PT, R28.reuse, R126, PT ;  /* 0x0000007e1c00720c */ /* 0x040fe40003f86270 */
[----:B------:R-:W-:Y:S02]  /*9310*/  I2FP.F32.S32 R32, R32 ;  /* 0x0000002000207245 */ /* 0x000fe40000201400 */
[----:B------:R-:W-:Y:S01]  /*9320*/  ISETP.GE.AND P3, PT, R28, R125, PT ;  /* 0x0000007d1c00720c */ /* 0x000fe20003f66270 */
[----:B------:R-:W4:Y:S01]  /*9330*/  MUFU.TANH R17, R17 ;  /* 0x0000001100117308 */ /* 0x000f220000002400 */
[----:B------:R-:W-:Y:S01]  /*9340*/  I2FP.F32.S32 R28, R28 ;  /* 0x0000001c001c7245 */ /* 0x000fe20000201400 */
[CC--:B------:R-:W-:Y:S01]  /*9350*/  FFMA.FTZ R34, R0.reuse, R32.reuse, R49 ;  /* 0x0000002000227223 */ /* 0x0c0fe20000010031 */
[----:B------:R-:W-:Y:S01]  /*9360*/  FFMA.FTZ R49, R0, R32, R67 ;  /* 0x0000002000317223 */ /* 0x000fe20000010043 */
[----:B------:R-:W-:Y:S02]  /*9370*/  LOP3.LUT R32, R4, 0x20, R187, 0xfe, !PT ;  /* 0x0000002004207812 */ /* 0x000fe400078efebb */
[----:B--2---:R-:W-:-:S02]  /*9380*/  FFMA.FTZ R42, R0, R28, R131 ;  /* 0x0000001c002a7223 */ /* 0x004fc40000010083 */
[----:B------:R-:W-:Y:S01]  /*9390*/  FSEL R49, R49, -INF , !P5 ;  /* 0xff80000031317808 */ /* 0x000fe20006800000 */
[----:B---3--:R-:W-:Y:S01]  /*93a0*/  FFMA.FTZ R43, R0, R28, R143 ;  /* 0x0000001c002b7223 */ /* 0x008fe2000001008f */
[----:B------:R-:W-:Y:S01]  /*93b0*/  FSEL R28, R34, -INF , !P2 ;  /* 0xff800000221c7808 */ /* 0x000fe20005000000 */
[----:B------:R2:W-:Y:S01]  /*93c0*/  MUFU.TANH R39, R24 ;  /* 0x0000001800277308 */ /* 0x0005e20000002400 */
[----:B------:R-:W-:Y:S02]  /*93d0*/  FSEL R42, R42, -INF , !P4 ;  /* 0xff8000002a2a7808 */ /* 0x000fe40006000000 */
[CC--:B------:R-:W-:Y:S02]  /*93e0*/  ISETP.GE.AND P5, PT, R41.reuse, R126.reuse, PT ;  /* 0x0000007e2900720c */ /* 0x0c0fe40003fa6270 */
[----:B------:R-:W-:Y:S02]  /*93f0*/  ISETP.GE.AND P4, PT, R41, R125, PT ;  /* 0x0000007d2900720c */ /* 0x000fe40003f86270 */
[----:B------:R-:W-:Y:S01]  /*9400*/  FSEL R43, R43, -INF , !P3 ;  /* 0xff8000002b2b7808 */ /* 0x000fe20005800000 */
[----:B------:R-:W3:Y:S01]  /*9410*/  MUFU.TANH R47, R47 ;  /* 0x0000002f002f7308 */ /* 0x000ee20000002400 */
[----:B------:R-:W-:-:S02]  /*9420*/  ISETP.GE.AND P2, PT, R32, R126, PT ;  /* 0x0000007e2000720c */ /* 0x000fc40003f46270 */
[----:B------:R-:W-:Y:S02]  /*9430*/  I2FP.F32.S32 R41, R41 ;  /* 0x0000002900297245 */ /* 0x000fe40000201400 */
[----:B------:R-:W-:Y:S02]  /*9440*/  ISETP.GE.AND P3, PT, R32, R125, PT ;  /* 0x0000007d2000720c */ /* 0x000fe40003f66270 */
[----:B------:R-:W-:Y:S01]  /*9450*/  I2FP.F32.S32 R32, R32 ;  /* 0x0000002000207245 */ /* 0x000fe20000201400 */
[CC--:B------:R-:W-:Y:S01]  /*9460*/  FFMA.FTZ R19, R0.reuse, R41.reuse, R19 ;  /* 0x0000002900137223 */ /* 0x0c0fe20000010013 */
[----:B------:R-:W-:Y:S01]  /*9470*/  FFMA.FTZ R41, R0, R41, R55 ;  /* 0x0000002900297223 */ /* 0x000fe20000010037 */
[----:B--2---:R-:W-:Y:S01]  /*9480*/  LOP3.LUT R24, R4, 0x28, R187, 0xfe, !PT ;  /* 0x0000002804187812 */ /* 0x004fe200078efebb */
[----:B------:R2:W5:Y:S01]  /*9490*/  MUFU.TANH R127, R40 ;  /* 0x00000028007f7308 */ /* 0x0005620000002400 */
[CC--:B------:R-:W-:Y:S01]  /*94a0*/  FFMA.FTZ R129, R0.reuse, R32.reuse, R129 ;  /* 0x0000002000817223 */ /* 0x0c0fe20000010081 */
[----:B-1----:R-:W-:Y:S01]  /*94b0*/  FFMA.FTZ R131, R0, R32, R141 ;  /* 0x0000002000837223 */ /* 0x002fe2000001008d */
[----:B------:R-:W-:-:S02]  /*94c0*/  FSEL R41, R41, -INF , !P4 ;  /* 0xff80000029297808 */ /* 0x000fc40006000000 */
[----:B------:R-:W-:Y:S02]  /*94d0*/  ISETP.GE.AND P4, PT, R149, R126, PT ;  /* 0x0000007e9500720c */ /* 0x000fe40003f86270 */
[----:B------:R-:W-:Y:S01]  /*94e0*/  FSEL R196, R129, -INF , !P2 ;  /* 0xff80000081c47808 */ /* 0x000fe20005000000 */
[----:B------:R-:W1:Y:S01]  /*94f0*/  MUFU.TANH R15, R15 ;  /* 0x0000000f000f7308 */ /* 0x000e620000002400 */
[----:B------:R-:W-:Y:S02]  /*9500*/  FSEL R131, R131, -INF , !P3 ;  /* 0xff80000083837808 */ /* 0x000fe40005800000 */
[-C--:B------:R-:W-:Y:S02]  /*9510*/  ISETP.GE.AND P2, PT, R149, R125.reuse, PT ;  /* 0x0000007d9500720c */ /* 0x080fe40003f46270 */
[----:B------:R-:W-:Y:S02]  /*9520*/  ISETP.GE.AND P3, PT, R24, R125, PT ;  /* 0x0000007d1800720c */ /* 0x000fe40003f66270 */
[----:B------:R-:W-:Y:S01]  /*9530*/  I2FP.F32.S32 R149, R149 ;  /* 0x0000009500957245 */ /* 0x000fe20000201400 */
[----:B------:R-:W1:Y:S01]  /*9540*/  MUFU.TANH R137, R38 ;  /* 0x0000002600897308 */ /* 0x000e620000002400 */
[----:B--2---:R-:W-:-:S02]  /*9550*/  FSEL R40, R19, -INF , !P5 ;  /* 0xff80000013287808 */ /* 0x004fc40006800000 */
[----:B------:R-:W-:Y:S01]  /*9560*/  ISETP.GE.AND P5, PT, R24, R126, PT ;  /* 0x0000007e1800720c */ /* 0x000fe20003fa6270 */
[CC--:B----4-:R-:W-:Y:S01]  /*9570*/  FFMA.FTZ R188, R0.reuse, R149.reuse, R17 ;  /* 0x0000009500bc7223 */ /* 0x0d0fe20000010011 */
[----:B------:R-:W-:Y:S01]  /*9580*/  I2FP.F32.S32 R24, R24 ;  /* 0x0000001800187245 */ /* 0x000fe20000201400 */
[----:B------:R-:W-:Y:S02]  /*9590*/  VIADD R17, R11, 0x29 ;  /* 0x000000290b117836 */ /* 0x000fe40000000000 */
[----:B---3--:R-:W-:Y:S01]  /*95a0*/  FFMA.FTZ R149, R0, R149, R47 ;  /* 0x0000009500957223 */ /* 0x008fe2000001002f */
[----:B------:R-:W2:Y:S01]  /*95b0*/  MUFU.TANH R121, R36 ;  /* 0x0000002400797308 */ /* 0x000ea20000002400 */
[----:B------:R-:W-:Y:S01]  /*95c0*/  FSEL R188, R188, -INF , !P4 ;  /* 0xff800000bcbc7808 */ /* 0x000fe20006000000 */
[CC--:B------:R-:W-:Y:S01]  /*95d0*/  FFMA.FTZ R139, R0.reuse, R24.reuse, R139 ;  /* 0x00000018008b7223 */ /* 0x0c0fe2000001008b */
[----:B-----5:R-:W-:Y:S01]  /*95e0*/  FFMA.FTZ R127, R0, R24, R127 ;  /* 0x00000018007f7223 */ /* 0x020fe2000001007f */
[----:B------:R-:W-:-:S02]  /*95f0*/  FSEL R149, R149, -INF , !P2 ;  /* 0xff80000095957808 */ /* 0x000fc40005000000 */
[----:B------:R-:W-:Y:S02]  /*9600*/  ISETP.GE.AND P2, PT, R17, R126, PT ;  /* 0x0000007e1100720c */ /* 0x000fe40003f46270 */
[----:B------:R3:W-:Y:S01]  /*9610*/  MUFU.TANH R67, R16 ;  /* 0x0000001000437308 */ /* 0x0007e20000002400 */
[----:B------:R-:W-:Y:S02]  /*9620*/  FSEL R147, R139, -INF , !P3 ;  /* 0xff8000008b937808 */ /* 0x000fe40005800000 */
[----:B------:R-:W-:Y:S02]  /*9630*/  FSEL R136, R127, -INF , !P5 ;  /* 0xff8000007f887808 */ /* 0x000fe40006800000 */
[----:B------:R-:W-:-:S03]  /*9640*/  ISETP.GE.AND P5, PT, R17, R125, PT ;  /* 0x0000007d1100720c */ /* 0x000fc60003fa6270 */
[----:B------:R4:W-:Y:S08]  /*9650*/  MUFU.TANH R19, R14 ;  /* 0x0000000e00137308 */ /* 0x0009f00000002400 */
[----:B------:R-:W5:Y:S01]  /*9660*/  MUFU.TANH R37, R37 ;  /* 0x0000002500257308 */ /* 0x000f620000002400 */
[----:B---3--:R-:W-:-:S04]  /*9670*/  LOP3.LUT R16, R4, 0x30, R187, 0xfe, !PT ;  /* 0x0000003004107812 */ /* 0x008fc800078efebb */
[C---:B------:R-:W-:Y:S02]  /*9680*/  ISETP.GE.AND P4, PT, R16.reuse, R126, PT ;  /* 0x0000007e1000720c */ /* 0x040fe40003f86270 */
[----:B------:R-:W-:Y:S01]  /*9690*/  ISETP.GE.AND P3, PT, R16, R125, PT ;  /* 0x0000007d1000720c */ /* 0x000fe20003f66270 */
[----:B------:R-:W3:Y:S01]  /*96a0*/  MUFU.TANH R13, R13 ;  /* 0x0000000d000d7308 */ /* 0x000ee20000002400 */
[----:B----4-:R-:W-:Y:S02]  /*96b0*/  I2FP.F32.S32 R14, R17 ;  /* 0x00000011000e7245 */ /* 0x010fe40000201400 */
[----:B------:R-:W-:-:S03]  /*96c0*/  I2FP.F32.S32 R16, R16 ;  /* 0x0000001000107245 */ /* 0x000fc60000201400 */
[CC--:B-1----:R-:W-:Y:S01]  /*96d0*/  FFMA.FTZ R15, R0.reuse, R14.reuse, R15 ;  /* 0x0000000e000f7223 */ /* 0x0c2fe2000001000f */
[C---:B------:R-:W-:Y:S01]  /*96e0*/  FFMA.FTZ R45, R0.reuse, R14, R45 ;  /* 0x0000000e002d7223 */ /* 0x040fe2000001002d */
[CC--:B------:R-:W-:Y:S01]  /*96f0*/  FFMA.FTZ R137, R0.reuse, R16.reuse, R137 ;  /* 0x0000001000897223 */ /* 0x0c0fe20000010089 */
[----:B--2---:R-:W-:Y:S01]  /*9700*/  FFMA.FTZ R121, R0, R16, R121 ;  /* 0x0000001000797223 */ /* 0x004fe20000010079 */
[----:B------:R-:W-:Y:S01]  /*9710*/  LOP3.LUT R14, R4, 0x38, R187, 0xfe, !PT ;  /* 0x00000038040e7812 */ /* 0x000fe200078efebb */
[----:B------:R-:W-:Y:S01]  /*9720*/  VIADD R16, R11, 0x31 ;  /* 0x000000310b107836 */ /* 0x000fe20000000000 */
[----:B------:R-:W-:Y:S01]  /*9730*/  FSEL R134, R15, -INF , !P2 ;  /* 0xff8000000f867808 */ /* 0x000fe20005000000 */
[----:B------:R1:W-:Y:S01]  /*9740*/  MUFU.TANH R17, R12 ;  /* 0x0000000c00117308 */ /* 0x0003e20000002400 */
[----:B------:R-:W-:Y:S02]  /*9750*/  FSEL R189, R137, -INF , !P3 ;  /* 0xff80000089bd7808 */ /* 0x000fe40005800000 */
[----:B------:R-:W-:-:S02]  /*9760*/  ISETP.GE.AND P2, PT, R14, R126, PT ;  /* 0x0000007e0e00720c */ /* 0x000fc40003f46270 */
[-C--:B------:R-:W-:Y:S02]  /*9770*/  ISETP.GE.AND P3, PT, R14, R125.reuse, PT ;  /* 0x0000007d0e00720c */ /* 0x080fe40003f66270 */
[----:B------:R-:W-:Y:S01]  /*9780*/  I2FP.F32.S32 R14, R14 ;  /* 0x0000000e000e7245 */ /* 0x000fe20000201400 */
[----:B------:R-:W2:Y:S01]  /*9790*/  MUFU.TANH R31, R31 ;  /* 0x0000001f001f7308 */ /* 0x000ea20000002400 */
[----:B------:R-:W-:Y:S02]  /*97a0*/  FSEL R152, R121, -INF , !P4 ;  /* 0xff80000079987808 */ /* 0x000fe40006000000 */
[----:B------:R-:W-:Y:S01]  /*97b0*/  FSEL R127, R45, -INF , !P5 ;  /* 0xff8000002d7f7808 */ /* 0x000fe20006800000 */
[-C--:B------:R-:W-:Y:S01]  /*97c0*/  FFMA.FTZ R33, R0, R14.reuse, R33 ;  /* 0x0000000e00217223 */ /* 0x080fe20000010021 */
[----:B------:R-:W-:Y:S01]  /*97d0*/  ISETP.GE.AND P4, PT, R16, R125, PT ;  /* 0x0000007d1000720c */ /* 0x000fe20003f86270 */
[----:B------:R-:W-:Y:S01]  /*97e0*/  FFMA.FTZ R155, R0, R14, R21 ;  /* 0x0000000e009b7223 */ /* 0x000fe20000010015 */
[----:B------:R-:W-:Y:S01]  /*97f0*/  ISETP.GE.AND P5, PT, R16, R126, PT ;  /* 0x0000007e1000720c */ /* 0x000fe20003fa6270 */
[----:B------:R-:W4:Y:S01]  /*9800*/  MUFU.TANH R113, R26 ;  /* 0x0000001a00717308 */ /* 0x000f220000002400 */
[----:B-1----:R-:W-:Y:S01]  /*9810*/  I2FP.F32.S32 R12, R16 ;  /* 0x00000010000c7245 */ /* 0x002fe20000201400 */
[----:B------:R-:W-:Y:S01]  /*9820*/  FMUL.FTZ R16, R106, UR10 ;  /* 0x0000000a6a107c20 */ /* 0x000fe20008410000 */
[----:B------:R-:W-:-:S02]  /*9830*/  FSEL R148, R33, -INF , !P2 ;  /* 0xff80000021947808 */ /* 0x000fc40005000000 */
[----:B------:R-:W-:Y:S01]  /*9840*/  ISETP.GE.AND P2, PT, R151, R125, PT ;  /* 0x0000007d9700720c */ /* 0x000fe20003f46270 */
[CC--:B-----5:R-:W-:Y:S01]  /*9850*/  FFMA.FTZ R37, R0.reuse, R12.reuse, R37 ;  /* 0x0000000c00257223 */ /* 0x0e0fe20000010025 */
[----:B---3--:R-:W-:Y:S01]  /*9860*/  FFMA.FTZ R13, R0, R12, R13 ;  /* 0x0000000c000d7223 */ /* 0x008fe2000001000d */
[----:B------:R-:W-:Y:S01]  /*9870*/  LOP3.LUT R12, R4, 0x40, R187, 0xfe, !PT ;  /* 0x00000040040c7812 */ /* 0x000fe200078efebb */
[----:B------:R-:W-:Y:S01]  /*9880*/  MUFU.TANH R55, R20 ;  /* 0x0000001400377308 */ /* 0x000fe20000002400 */
[----:B------:R-:W-:Y:S02]  /*9890*/  FSEL R155, R155, -INF , !P3 ;  /* 0xff8000009b9b7808 */ /* 0x000fe40005800000 */
[----:B------:R-:W-:Y:S02]  /*98a0*/  FSEL R153, R37, -INF , !P4 ;  /* 0xff80000025997808 */ /* 0x000fe40006000000 */
[----:B------:R-:W-:Y:S02]  /*98b0*/  FSEL R154, R13, -INF , !P5 ;  /* 0xff8000000d9a7808 */ /* 0x000fe40006800000 */
[-C--:B------:R-:W-:Y:S01]  /*98c0*/  ISETP.GE.AND P4, PT, R151, R126.reuse, PT ;  /* 0x0000007e9700720c */ /* 0x080fe20003f86270 */
[----:B------:R-:W1:Y:S01]  /*98d0*/  MUFU.TANH R29, R29 ;  /* 0x0000001d001d7308 */ /* 0x000e620000002400 */
[----:B------:R-:W-:-:S02]  /*98e0*/  ISETP.GE.AND P5, PT, R12, R126, PT ;  /* 0x0000007e0c00720c */ /* 0x000fc40003fa6270 */
[----:B------:R-:W-:Y:S02]  /*98f0*/  I2FP.F32.S32 R151, R151 ;  /* 0x0000009700977245 */ /* 0x000fe40000201400 */
[----:B------:R-:W-:Y:S02]  /*9900*/  ISETP.GE.AND P3, PT, R12, R125, PT ;  /* 0x0000007d0c00720c */ /* 0x000fe40003f66270 */
[----:B------:R-:W-:Y:S01]  /*9910*/  I2FP.F32.S32 R12, R12 ;  /* 0x0000000c000c7245 */ /* 0x000fe20000201400 */
[CC--:B------:R-:W-:Y:S01]  /*9920*/  FFMA.FTZ R25, R0.reuse, R151.reuse, R25 ;  /* 0x0000009700197223 */ /* 0x0c0fe20000010019 */
[----:B------:R-:W-:Y:S01]  /*9930*/  FFMA.FTZ R151, R0, R151, R23 ;  /* 0x0000009700977223 */ /* 0x000fe20000010017 */
[----:B------:R-:W-:Y:S01]  /*9940*/  LOP3.LUT R14, R4, 0x48, R187, 0xfe, !PT ;  /* 0x00000048040e7812 */ /* 0x000fe200078efebb */
[----:B------:R-:W3:Y:S01]  /*9950*/  MUFU.TANH R47, R22 ;  /* 0x00000016002f7308 */ /* 0x000ee20000002400 */
[CC--:B------:R-:W-:Y:S01]  /*9960*/  FFMA.FTZ R35, R0.reuse, R12.reuse, R35 ;  /* 0x0000000c00237223 */ /* 0x0c0fe20000010023 */
[----:B------:R-:W-:Y:S01]  /*9970*/  FFMA.FTZ R53, R0, R12, R53 ;  /* 0x0000000c00357223 */ /* 0x000fe20000010035 */
[----:B------:R-:W-:Y:S01]  /*9980*/  VIADD R12, R11, 0x41 ;  /* 0x000000410b0c7836 */ /* 0x000fe20000000000 */
[----:B------:R-:W-:-:S02]  /*9990*/  FSEL R150, R25, -INF , !P4 ;  /* 0xff80000019967808 */ /* 0x000fc40006000000 */
[----:B------:R-:W-:Y:S02]  /*99a0*/  FSEL R151, R151, -INF , !P2 ;  /* 0xff80000097977808 */ /* 0x000fe40005000000 */
[----:B------:R-:W-:Y:S01]  /*99b0*/  FSEL R146, R35, -INF , !P5 ;  /* 0xff80000023927808 */ /* 0x000fe20006800000 */
[----:B------:R-:W5:Y:S01]  /*99c0*/  MUFU.TANH R15, R116 ;  /* 0x00000074000f7308 */ /* 0x000f620000002400 */
[----:B------:R-:W-:Y:S02]  /*99d0*/  FSEL R139, R53, -INF , !P3 ;  /* 0xff800000358b7808 */ /* 0x000fe40005800000 */
[-C--:B------:R-:W-:Y:S02]  /*99e0*/  ISETP.GE.AND P4, PT, R14, R126.reuse, PT ;  /* 0x0000007e0e00720c */ /* 0x080fe40003f86270 */
[C---:B------:R-:W-:Y:S02]  /*99f0*/  ISETP.GE.AND P2, PT, R12.reuse, R126, PT ;  /* 0x0000007e0c00720c */ /* 0x040fe40003f46270 */
[-C--:B------:R-:W-:Y:S01]  /*9a00*/  ISETP.GE.AND P5, PT, R12, R125.reuse, PT ;  /* 0x0000007d0c00720c */ /* 0x080fe20003fa6270 */
[----:B------:R-:W5:Y:S01]  /*9a10*/  MUFU.TANH R21, R118 ;  /* 0x0000007600157308 */ /* 0x000f620000002400 */
[----:B------:R-:W-:-:S02]  /*9a20*/  ISETP.GE.AND P3, PT, R14, R125, PT ;  /* 0x0000007d0e00720c */ /* 0x000fc40003f66270 */
[----:B------:R-:W-:Y:S02]  /*9a30*/  I2FP.F32.S32 R12, R12 ;  /* 0x0000000c000c7245 */ /* 0x000fe40000201400 */
[----:B------:R-:W-:-:S03]  /*9a40*/  I2FP.F32.S32 R14, R14 ;  /* 0x0000000e000e7245 */ /* 0x000fc60000201400 */
[CC--:B------:R-:W-:Y:S01]  /*9a50*/  FFMA.FTZ R27, R0.reuse, R12.reuse, R27 ;  /* 0x0000000c001b7223 */ /* 0x0c0fe2000001001b */
[C---:B--2---:R-:W-:Y:S01]  /*9a60*/  FFMA.FTZ R31, R0.reuse, R12, R31 ;  /* 0x0000000c001f7223 */ /* 0x044fe2000001001f */
[CC--:B------:R-:W-:Y:S01]  /*9a70*/  FFMA.FTZ R39, R0.reuse, R14.reuse, R39 ;  /* 0x0000000e00277223 */ /* 0x0c0fe20000010027 */
[----:B----4-:R-:W-:Y:S01]  /*9a80*/  FFMA.FTZ R113, R0, R14, R113 ;  /* 0x0000000e00717223 */ /* 0x010fe20000010071 */
[----:B------:R-:W-:Y:S01]  /*9a90*/  VIADD R14, R11, 0x49 ;  /* 0x000000490b0e7836 */ /* 0x000fe20000000000 */
[----:B------:R-:W-:Y:S01]  /*9aa0*/  LOP3.LUT R12, R4, 0x50, R187, 0xfe, !PT ;  /* 0x00000050040c7812 */ /* 0x000fe200078efebb */
[----:B------:R2:W-:Y:S01]  /*9ab0*/  MUFU.TANH R13, R119 ;  /* 0x00000077000d7308 */ /* 0x0005e20000002400 */
[----:B------:R-:W-:Y:S02]  /*9ac0*/  FSEL R144, R27, -INF , !P2 ;  /* 0xff8000001b907808 */ /* 0x000fe40005000000 */
[----:B------:R-:W-:Y:S02]  /*9ad0*/  FSEL R137, R31, -INF , !P5 ;  /* 0xff8000001f897808 */ /* 0x000fe40006800000 */
[----:B------:R-:W-:-:S02]  /*9ae0*/  FSEL R142, R39, -INF , !P4 ;  /* 0xff800000278e7808 */ /* 0x000fc40006000000 */
[----:B------:R-:W-:Y:S01]  /*9af0*/  FSEL R135, R113, -INF , !P3 ;  /* 0xff80000071877808 */ /* 0x000fe20005800000 */
[----:B------:R-:W4:Y:S01]  /*9b00*/  MUFU.TANH R117, R117 ;  /* 0x0000007500757308 */ /* 0x000f220000002400 */
[-C--:B------:R-:W-:Y:S02]  /*9b10*/  ISETP.GE.AND P2, PT, R12, R126.reuse, PT ;  /* 0x0000007e0c00720c */ /* 0x080fe40003f46270 */
[C---:B------:R-:W-:Y:S02]  /*9b20*/  ISETP.GE.AND P5, PT, R14.reuse, R126, PT ;  /* 0x0000007e0e00720c */ /* 0x040fe40003fa6270 */
[-C--:B------:R-:W-:Y:S02]  /*9b30*/  ISETP.GE.AND P4, PT, R14, R125.reuse, PT ;  /* 0x0000007d0e00720c */ /* 0x080fe40003f86270 */
[----:B------:R-:W-:Y:S01]  /*9b40*/  ISETP.GE.AND P3, PT, R12, R125, PT ;  /* 0x0000007d0c00720c */ /* 0x000fe20003f66270 */
[----:B------:R-:W4:Y:S01]  /*9b50*/  MUFU.TANH R23, R56 ;  /* 0x0000003800177308 */ /* 0x000f220000002400 */
[----:B------:R-:W-:Y:S01]  /*9b60*/  I2FP.F32.S32 R14, R14 ;  /* 0x0000000e000e7245 */ /* 0x000fe20000201400 */
[----:B--2---:R-:W-:Y:S01]  /*9b70*/  VIADD R119, R11, 0x51 ;  /* 0x000000510b777836 */ /* 0x004fe20000000000 */
[----:B------:R-:W-:-:S03]  /*9b80*/  I2FP.F32.S32 R12, R12 ;  /* 0x0000000c000c7245 */ /* 0x000fc60000201400 */
[CC--:B------:R-:W-:Y:S01]  /*9b90*/  FFMA.FTZ R67, R0.reuse, R14.reuse, R67 ;  /* 0x0000000e00437223 */ /* 0x0c0fe20000010043 */
[C---:B-1----:R-:W-:Y:S01]  /*9ba0*/  FFMA.FTZ R29, R0.reuse, R14, R29 ;  /* 0x0000000e001d7223 */ /* 0x042fe2000001001d */
[CC--:B------:R-:W-:Y:S01]  /*9bb0*/  FFMA.FTZ R55, R0.reuse, R12.reuse, R55 ;  /* 0x0000000c00377223 */ /* 0x0c0fe20000010037 */
[----:B---3--:R-:W-:Y:S01]  /*9bc0*/  FFMA.FTZ R47, R0, R12, R47 ;  /* 0x0000000c002f7223 */ /* 0x008fe2000001002f */
[----:B------:R-:W-:Y:S01]  /*9bd0*/  LOP3.LUT R14, R4, 0x58, R187, 0xfe, !PT ;  /* 0x00000058040e7812 */ /* 0x000fe200078efebb */
[----:B------:R-:W1:Y:S01]  /*9be0*/  MUFU.TANH R27, R58 ;  /* 0x0000003a001b7308 */ /* 0x000e620000002400 */
[----:B------:R-:W-:Y:S02]  /*9bf0*/  FSEL R133, R67, -INF , !P4 ;  /* 0xff80000043857808 */ /* 0x000fe40006000000 */
[----:B------:R-:W-:Y:S02]  /*9c00*/  FSEL R132, R55, -INF , !P2 ;  /* 0xff80000037847808 */ /* 0x000fe40005000000 */
[----:B------:R-:W-:-:S02]  /*9c10*/  FSEL R140, R29, -INF , !P5 ;  /* 0xff8000001d8c7808 */ /* 0x000fc40006800000 */
[CC--:B------:R-:W-:Y:S01]  /*9c20*/  ISETP.GE.AND P4, PT, R119.reuse, R126.reuse, PT ;  /* 0x0000007e7700720c */ /* 0x0c0fe20003f86270 */
[----:B------:R-:W2:Y:S01]  /*9c30*/  MUFU.TANH R57, R57 ;  /* 0x0000003900397308 */ /* 0x000ea20000002400 */
[----:B------:R-:W-:Y:S02]  /*9c40*/  ISETP.GE.AND P2, PT, R119, R125, PT ;  /* 0x0000007d7700720c */ /* 0x000fe40003f46270 */
[----:B------:R-:W-:Y:S02]  /*9c50*/  FSEL R121, R47, -INF , !P3 ;  /* 0xff8000002f797808 */ /* 0x000fe40005800000 */
[C---:B------:R-:W-:Y:S02]  /*9c60*/  ISETP.GE.AND P5, PT, R14.reuse, R126, PT ;  /* 0x0000007e0e00720c */ /* 0x040fe40003fa6270 */
[----:B------:R-:W-:Y:S01]  /*9c70*/  I2FP.F32.S32 R119, R119 ;  /* 0x0000007700777245 */ /* 0x000fe20000201400 */
[----:B------:R-:W3:Y:S01]  /*9c80*/  MUFU.TANH R59, R59 ;  /* 0x0000003b003b7308 */ /* 0x000ee20000002400 */
[----:B------:R-:W-:Y:S01]  /*9c90*/  BAR.SYNC.DEFER_BLOCKING 0x0 ;  /* 0x0000000000007b1d */ /* 0x000fe20000010000 */
[----:B------:R-:W-:-:S02]  /*9ca0*/  ISETP.GE.AND P3, PT, R14, R125, PT ;  /* 0x0000007d0e00720c */ /* 0x000fc40003f66270 */
[----:B------:R-:W-:Y:S01]  /*9cb0*/  I2FP.F32.S32 R14, R14 ;  /* 0x0000000e000e7245 */ /* 0x000fe20000201400 */
[CC--:B------:R-:W-:Y:S01]  /*9cc0*/  FFMA.FTZ R19, R0.reuse, R119.reuse, R19 ;  /* 0x0000007700137223 */ /* 0x0c0fe20000010013 */
[----:B------:R-:W-:Y:S01]  /*9cd0*/  FFMA.FTZ R119, R0, R119, R17 ;  /* 0x0000007700777223 */ /* 0x000fe20000010011 */
[----:B------:R-:W-:Y:S01]  /*9ce0*/  LOP3.LUT R12, R4, 0x60, R187, 0xfe, !PT ;  /* 0x00000060040c7812 */ /* 0x000fe200078efebb */
[----:B------:R2:W3:Y:S01]  /*9cf0*/  MUFU.TANH R29, R108 ;  /* 0x0000006c001d7308 */ /* 0x0004e20000002400 */
[CC--:B-----5:R-:W-:Y:S01]  /*9d00*/  FFMA.FTZ R15, R0.reuse, R14.reuse, R15 ;  /* 0x0000000e000f7223 */ /* 0x0e0fe2000001000f */
[----:B------:R-:W-:Y:S01]  /*9d10*/  FFMA.FTZ R21, R0, R14, R21 ;  /* 0x0000000e00157223 */ /* 0x000fe20000010015 */
[----:B------:R-:W-:Y:S01]  /*9d20*/  VIADD R14, R11, 0x59 ;  /* 0x000000590b0e7836 */ /* 0x000fe20000000000 */
[----:B------:R-:W-:Y:S01]  /*9d30*/  FSEL R130, R19, -INF , !P4 ;  /* 0xff80000013827808 */ /* 0x000fe20006000000 */
[----:B------:R-:W-:Y:S01]  /*9d40*/  FMUL.FTZ R19, R60, UR10 ;  /* 0x0000000a3c137c20 */ /* 0x000fe20008410000 */
[----:B------:R-:W-:-:S02]  /*9d50*/  FSEL R119, R119, -INF , !P2 ;  /* 0xff80000077777808 */ /* 0x000fc40005000000 */
[----:B------:R-:W-:Y:S01]  /*9d60*/  FSEL R122, R15, -INF , !P5 ;  /* 0xff8000000f7a7808 */ /* 0x000fe20006800000 */
[----:B------:R-:W5:Y:S01]  /*9d70*/  MUFU.TANH R17, R110 ;  /* 0x0000006e00117308 */ /* 0x000f620000002400 */
[----:B------:R-:W-:Y:S01]  /*9d80*/  FSEL R113, R21, -INF , !P3 ;  /* 0xff80000015717808 */ /* 0x000fe20005800000 */
[----:B------:R-:W-:Y:S01]  /*9d90*/  FMUL.FTZ R21, R62, UR10 ;  /* 0x0000000a3e157c20 */ /* 0x000fe20008410000 */
[CC--:B------:R-:W-:Y:S02]  /*9da0*/  ISETP.GE.AND P4, PT, R12.reuse, R126.reuse, PT ;  /* 0x0000007e0c00720c */ /* 0x0c0fe40003f86270 */
[-C--:B------:R-:W-:Y:S02]  /*9db0*/  ISETP.GE.AND P2, PT, R12, R125.reuse, PT ;  /* 0x0000007d0c00720c */ /* 0x080fe40003f46270 */
[C---:B------:R-:W-:Y:S01]  /*9dc0*/  ISETP.GE.AND P5, PT, R14.reuse, R126, PT ;  /* 0x0000007e0e00720c */ /* 0x040fe20003fa6270 */
[----:B------:R3:W-:Y:S01]  /*9dd0*/  MUFU.TANH R15, R111 ;  /* 0x0000006f000f7308 */ /* 0x0007e20000002400 */
[----:B------:R-:W-:-:S02]  /*9de0*/  ISETP.GE.AND P3, PT, R14, R125, PT ;  /* 0x0000007d0e00720c */ /* 0x000fc40003f66270 */
[----:B------:R-:W-:Y:S02]  /*9df0*/  I2FP.F32.S32 R14, R14 ;  /* 0x0000000e000e7245 */ /* 0x000fe40000201400 */
[----:B------:R-:W-:-:S03]  /*9e00*/  I2FP.F32.S32 R12, R12 ;  /* 0x0000000c000c7245 */ /* 0x000fc60000201400 */
[CC--:B----4-:R-:W-:Y:S01]  /*9e10*/  FFMA.FTZ R117, R0.reuse, R14.reuse, R117 ;  /* 0x0000000e00757223 */ /* 0x0d0fe20000010075 */
[C---:B------:R-:W-:Y:S01]  /*9e20*/  FFMA.FTZ R13, R0.reuse, R14, R13 ;  /* 0x0000000e000d7223 */ /* 0x040fe2000001000d */
[CC--:B------:R-:W-:Y:S01]  /*9e30*/  FFMA.FTZ R23, R0.reuse, R12.reuse, R23 ;  /* 0x0000000c00177223 */ /* 0x0c0fe20000010017 */
[----:B-1----:R-:W-:Y:S01]  /*9e40*/  FFMA.FTZ R27, R0, R12, R27 ;  /* 0x0000000c001b7223 */ /* 0x002fe2000001001b */
[----:B------:R-:W-:Y:S01]  /*9e50*/  VIADD R14, R11, 0x61 ;  /* 0x000000610b0e7836 */ /* 0x000fe20000000000 */
[----:B------:R-:W-:Y:S01]  /*9e60*/  LOP3.LUT R12, R4, 0x68, R187, 0xfe, !PT ;  /* 0x00000068040c7812 */ /* 0x000fe200078efebb */
[----:B------:R5:W1:Y:S01]  /*9e70*/  MUFU.TANH R25, R109 ;  /* 0x0000006d00197308 */ /* 0x000a620000002400 */
[----:B------:R-:W-:Y:S02]  /*9e80*/  FSEL R128, R117, -INF , !P5 ;  /* 0xff80000075807808 */ /* 0x000fe40006800000 */
[----:B------:R-:W-:Y:S02]  /*9e90*/  FSEL R115, R13, -INF , !P3 ;  /* 0xff8000000d737808 */ /* 0x000fe40005800000 */
[----:B--2---:R-:W-:Y:S01]  /*9ea0*/  FSEL R108, R23, -INF , !P4 ;  /* 0xff800000176c7808 */ /* 0x004fe20006000000 */
[----:B------:R-:W-:Y:S01]  /*9eb0*/  FMUL.FTZ R23, R104, UR10 ;  /* 0x0000000a68177c20 */ /* 0x000fe20008410000 */
[----:B---3--:R-:W-:Y:S01]  /*9ec0*/  FSEL R111, R27, -INF , !P2 ;  /* 0xff8000001b6f7808 */ /* 0x008fe20005000000 */
[----:B------:R-:W2:Y:S01]  /*9ed0*/  MUFU.TANH R19, R19 ;  /* 0x0000001300137308 */ /* 0x000ea20000002400 */
[----:B------:R-:W-:-:S02]  /*9ee0*/  ISETP.GE.AND P5, PT, R12, R126, PT ;  /* 0x0000007e0c00720c */ /* 0x000fc40003fa6270 */
[C---:B------:R-:W-:Y:S02]  /*9ef0*/  ISETP.GE.AND P3, PT, R14.reuse, R126, PT ;  /* 0x0000007e0e00720c */ /* 0x040fe40003f66270 */
[-C--:B------:R-:W-:Y:S02]  /*9f00*/  ISETP.GE.AND P4, PT, R14, R125.reuse, PT ;  /* 0x0000007d0e00720c */ /* 0x080fe40003f86270 */
[----:B------:R-:W-:Y:S01]  /*9f10*/  ISETP.GE.AND P2, PT, R12, R125, PT ;  /* 0x0000007d0c00720c */ /* 0x000fe20003f46270 */
[----:B------:R-:W3:Y:S01]  /*9f20*/  MUFU.TANH R21, R21 ;  /* 0x0000001500157308 */ /* 0x000ee20000002400 */
[----:B------:R-:W-:Y:S02]  /*9f30*/  I2FP.F32.S32 R14, R14 ;  /* 0x0000000e000e7245 */ /* 0x000fe40000201400 */
[----:B------:R-:W-:-:S03]  /*9f40*/  I2FP.F32.S32 R12, R12 ;  /* 0x0000000c000c7245 */ /* 0x000fc60000201400 */
[CC--:B------:R-:W-:Y:S01]  /*9f50*/  FFMA.FTZ R57, R0.reuse, R14.reuse, R57 ;  /* 0x0000000e00397223 */ /* 0x0c0fe20000010039 */
[C---:B------:R-:W-:Y:S01]  /*9f60*/  FFMA.FTZ R59, R0.reuse, R14, R59 ;  /* 0x0000000e003b7223 */ /* 0x040fe2000001003b */
[CC--:B------:R-:W-:Y:S01]  /*9f70*/  FFMA.FTZ R29, R0.reuse, R12.reuse, R29 ;  /* 0x0000000c001d7223 */ /* 0x0c0fe2000001001d */
[----:B-----5:R-:W-:Y:S01]  /*9f80*/  FFMA.FTZ R109, R0, R12, R17 ;  /* 0x0000000c006d7223 */ /* 0x020fe20000010011 */
[----:B------:R-:W-:Y:S01]  /*9f90*/  VIADD R12, R11, 0x69 ;  /* 0x000000690b0c7836 */ /* 0x000fe20000000000 */
[----:B------:R-:W-:Y:S01]  /*9fa0*/  LOP3.LUT R14, R4, 0x70, R187, 0xfe, !PT ;  /* 0x00000070040e7812 */ /* 0x000fe200078efebb */
[----:B------:R-:W4:Y:S01]  /*9fb0*/  MUFU.TANH R13, R61 ;  /* 0x0000003d000d7308 */ /* 0x000f220000002400 */
[----:B------:R-:W-:Y:S02]  /*9fc0*/  FSEL R66, R57, -INF , !P3 ;  /* 0xff80000039427808 */ /* 0x000fe40005800000 */
[----:B------:R-:W-:Y:S02]  /*9fd0*/  FSEL R67, R59, -INF , !P4 ;  /* 0xff8000003b437808 */ /* 0x000fe40006000000 */
[----:B------:R-:W-:-:S02]  /*9fe0*/  FSEL R104, R29, -INF , !P5 ;  /* 0xff8000001d687808 */ /* 0x000fc40006800000 */
[----:B------:R-:W-:Y:S01]  /*9ff0*/  FSEL R109, R109, -INF , !P2 ;  /* 0xff8000006d6d7808 */ /* 0x000fe20005000000 */
[----:B------:R5:W4:Y:S01]  /*a000*/  MUFU.TANH R17, R63 ;  /* 0x0000003f00117308 */ /* 0x000b220000002400 */
[-C--:B------:R-:W-:Y:S02]  /*a010*/  ISETP.GE.AND P3, PT, R14, R126.reuse, PT ;  /* 0x0000007e0e00720c */ /* 0x080fe40003f66270 */
[C---:B------:R-:W-:Y:S02]  /*a020*/  ISETP.GE.AND P4, PT, R12.reuse, R126, PT ;  /* 0x0000007e0c00720c */ /* 0x040fe40003f86270 */
[-C--:B------:R-:W-:Y:S02]  /*a030*/  ISETP.GE.AND P5, PT, R12, R125.reuse, PT ;  /* 0x0000007d0c00720c */ /* 0x080fe40003fa6270 */
[----:B------:R-:W-:Y:S01]  /*a040*/  ISETP.GE.AND P2, PT, R14, R125, PT ;  /* 0x0000007d0e00720c */ /* 0x000fe20003f46270 */
[----:B------:R-:W4:Y:S01]  /*a050*/  MUFU.TANH R23, R23 ;  /* 0x0000001700177308 */ /* 0x000f220000002400 */
[----:B------:R-:W-:-:S02]  /*a060*/  I2FP.F32.S32 R12, R12 ;  /* 0x0000000c000c7245 */ /* 0x000fc40000201400 */
[----:B------:R-:W-:-:S03]  /*a070*/  I2FP.F32.S32 R14, R14 ;  /* 0x0000000e000e7245 */ /* 0x000fc60000201400 */
[CC--:B-1----:R-:W-:Y:S01]  /*a080*/  FFMA.FTZ R106, R0.reuse, R12.reuse, R25 ;  /* 0x0000000c006a7223 */ /* 0x0c2fe20000010019 */
[C---:B------:R-:W-:Y:S01]  /*a090*/  FFMA.FTZ R15, R0.reuse, R12, R15 ;  /* 0x0000000c000f7223 */ /* 0x040fe2000001000f */
[CC--:B--2---:R-:W-:Y:S01]  /*a0a0*/  FFMA.FTZ R19, R0.reuse, R14.reuse, R19 ;  /* 0x0000000e00137223 */ /* 0x0c4fe20000010013 */
[----:B------:R-:W1:Y:S01]  /*a0b0*/  MUFU.TANH R25, R16 ;  /* 0x0000001000197308 */ /* 0x000e620000002400 */
[----:B---3--:R-:W-:Y:S01]  /*a0c0*/  FFMA.FTZ R21, R0, R14, R21 ;  /* 0x0000000e00157223 */ /* 0x008fe20000010015 */
[----:B------:R-:W-:Y:S01]  /*a0d0*/  VIADD R14, R11, 0x71 ;  /* 0x000000710b0e7836 */ /* 0x000fe20000000000 */
[----:B------:R-:W-:Y:S02]  /*a0e0*/  LOP3.LUT R12, R4, 0x78, R187, 0xfe, !PT ;  /* 0x00000078040c7812 */ /* 0x000fe400078efebb */
[----:B------:R-:W-:Y:S01]  /*a0f0*/  FSEL R54, R19, -INF , !P3 ;  /* 0xff80000013367808 */ /* 0x000fe20005800000 */
[----:B------:R-:W-:Y:S01]  /*a100*/  FMUL.FTZ R19, R105, UR10 ;  /* 0x0000000a69137c20 */ /* 0x000fe20008410000 */
[----:B-----5:R-:W-:Y:S01]  /*a110*/  FSEL R63, R15, -INF , !P5 ;  /* 0xff8000000f3f7808 */ /* 0x020fe20006800000 */
[----:B------:R-:W-:Y:S01]  /*a120*/  MUFU.TANH R107, R107 ;  /* 0x0000006b006b7308 */ /* 0x000fe20000002400 */
[----:B------:R-:W-:-:S02]  /*a130*/  ISETP.GE.AND P5, PT, R14, R126, PT ;  /* 0x0000007e0e00720c */ /* 0x000fc40003fa6270 */
[-C--:B------:R-:W-:Y:S02]  /*a140*/  ISETP.GE.AND P3, PT, R14, R125.reuse, PT ;  /* 0x0000007d0e00720c */ /* 0x080fe40003f66270 */
[----:B------:R-:W-:Y:S02]  /*a150*/  FSEL R106, R106, -INF , !P4 ;  /* 0xff8000006a6a7808 */ /* 0x000fe40006000000 */
[----:B------:R-:W-:Y:S01]  /*a160*/  I2FP.F32.S32 R14, R14 ;  /* 0x0000000e000e7245 */ /* 0x000fe20000201400 */
[----:B------:R-:W-:Y:S01]  /*a170*/  MUFU.TANH R15, R18 ;  /* 0x00000012000f7308 */ /* 0x000fe20000002400 */
[----:B------:R-:W-:Y:S02]  /*a180*/  FSEL R55, R21, -INF , !P2 ;  /* 0xff80000015377808 */ /* 0x000fe40005000000 */
[----:B------:R-:W-:Y:S01]  /*a190*/  ISETP.GE.AND P4, PT, R12, R126, PT ;  /* 0x0000007e0c00720c */ /* 0x000fe20003f86270 */
[-C--:B----4-:R-:W-:Y:S01]  /*a1a0*/  FFMA.FTZ R13, R0, R14.reuse, R13 ;  /* 0x0000000e000d7223 */ /* 0x090fe2000001000d */
[----:B------:R-:W-:Y:S01]  /*a1b0*/  ISETP.GE.AND P2, PT, R12, R125, PT ;  /* 0x0000007d0c00720c */ /* 0x000fe20003f46270 */
[----:B------:R-:W-:Y:S01]  /*a1c0*/  FFMA.FTZ R17, R0, R14, R17 ;  /* 0x0000000e00117223 */ /* 0x000fe20000010011 */
[----:B------:R-:W-:Y:S01]  /*a1d0*/  I2FP.F32.S32 R12, R12 ;  /* 0x0000000c000c7245 */ /* 0x000fe20000201400 */
[----:B------:R-:W2:Y:S01]  /*a1e0*/  MUFU.TANH R19, R19 ;  /* 0x0000001300137308 */ /* 0x000ea20000002400 */
[----:B------:R-:W-:-:S02]  /*a1f0*/  FSEL R61, R13, -INF , !P5 ;  /* 0xff8000000d3d7808 */ /* 0x000fc40006800000 */
[----:B------:R-:W-:Y:S01]  /*a200*/  FSEL R53, R17, -INF , !P3 ;  /* 0xff80000011357808 */ /* 0x000fe20005800000 */
[CC--:B------:R-:W-:Y:S01]  /*a210*/  FFMA.FTZ R23, R0.reuse, R12.reuse, R23 ;  /* 0x0000000c00177223 */ /* 0x0c0fe20000010017 */
[----:B-1----:R-:W-:Y:S01]  /*a220*/  FFMA.FTZ R25, R0, R12, R25 ;  /* 0x0000000c00197223 */ /* 0x002fe20000010019 */
[C---:B------:R-:W-:Y:S01]  /*a230*/  VIADD R12, R11.reuse, 0x79 ;  /* 0x000000790b0c7836 */ /* 0x040fe20000000000 */
[C---:B------:R-:W-:Y:S02]  /*a240*/  ISETP.GE.AND P5, PT, R11.reuse, R126, PT ;  /* 0x0000007e0b00720c */ /* 0x040fe40003fa6270 */
[----:B------:R-:W-:Y:S02]  /*a250*/  ISETP.GE.AND P3, PT, R11, R125, PT ;  /* 0x0000007d0b00720c */ /* 0x000fe40003f66270 */
[----:B------:R-:W-:Y:S02]  /*a260*/  I2FP.F32.S32 R11, R11 ;  /* 0x0000000b000b7245 */ /* 0x000fe40000201400 */
[----:B------:R-:W-:-:S02]  /*a270*/  I2FP.F32.S32 R14, R12 ;  /* 0x0000000c000e7245 */ /* 0x000fc40000201400 */
[----:B------:R-:W-:Y:S02]  /*a280*/  FSEL R60, R23, -INF , !P4 ;  /* 0xff800000173c7808 */ /* 0x000fe40006000000 */
[----:B------:R-:W-:Y:S01]  /*a290*/  FSEL R47, R25, -INF , !P2 ;  /* 0xff800000192f7808 */ /* 0x000fe20005000000 */
[----:B--2---:R-:W-:Y:S01]  /*a2a0*/  FFMA.FTZ R19, R0, R14, R19 ;  /* 0x0000000e00137223 */ /* 0x004fe20000010013 */
[----:B------:R-:W-:Y:S01]  /*a2b0*/  ISETP.GE.AND P4, PT, R12, R126, PT ;  /* 0x0000007e0c00720c */ /* 0x000fe20003f86270 */
[----:B------:R-:W-:Y:S01]  /*a2c0*/  FFMA.FTZ R46, R0, R14, R107 ;  /* 0x0000000e002e7223 */ /* 0x000fe2000001006b */
[----:B------:R-:W-:Y:S01]  /*a2d0*/  ISETP.GE.AND P2, PT, R12, R125, PT ;  /* 0x0000007d0c00720c */ /* 0x000fe20003f46270 */
[CC--:B------:R-:W-:Y:S01]  /*a2e0*/  FFMA.FTZ R12, R0.reuse, R11.reuse, R65 ;  /* 0x0000000b000c7223 */ /* 0x0c0fe20000010041 */
[----:B------:R-:W-:Y:S01]  /*a2f0*/  FFMA.FTZ R11, R0, R11, R15 ;  /* 0x0000000b000b7223 */ /* 0x000fe2000001000f */
[----:B------:R-:W-:Y:S02]  /*a300*/  FSEL R62, R19, -INF , !P4 ;  /* 0xff800000133e7808 */ /* 0x000fe40006000000 */
[----:B------:R-:W-:-:S02]  /*a310*/  FSEL R46, R46, -INF , !P2 ;  /* 0xff8000002e2e7808 */ /* 0x000fc40005000000 */
[----:B------:R-:W-:Y:S02]  /*a320*/  FSEL R12, R12, -INF , !P5 ;  /* 0xff8000000c0c7808 */ /* 0x000fe40006800000 */
[----:B------:R-:W-:Y:S01]  /*a330*/  FSEL R11, R11, -INF , !P3 ;  /* 0xff8000000b0b7808 */ /* 0x000fe20005800000 */
[----:B------:R-:W-:Y:S06]  /*a340*/  @!P1 BRA `(.L_x_6613) ;  /* 0x0000000800609947 */ /* 0x000fec0003800000 */
[----:B------:R-:W-:Y:S05]  /*a350*/  @!P6 BRA `(.L_x_6614) ;  /* 0x0000000000ece947 */ /* 0x000fea0003800000 */
[----:B------:R-:W1:Y:S01]  /*a360*/  LDC R15, c[0x0][0x380] ;  /* 0x0000e000ff0f7b82 */ /* 0x000e620000000800 */
[----:B------:R-:W-:Y:S01]  /*a370*/  IMAD.MOV.U32 R16, RZ, RZ, RZ ;  /* 0x000000ffff107224 */ /* 0x000fe200078e00ff */
[----:B------:R-:W-:Y:S01]  /*a380*/  IADD3 R20, R4, -0x80, RZ ;  /* 0xffffff8004147810 */ /* 0x000fe20007ffe0ff */
        /* <DEDUP_REMOVED lines=13> */
[-C--:B------:R-:W-:Y:S02]  /*a460*/  LOP3.LUT R20, R20, R15.reuse, RZ, 0x3c, !PT ;  /* 0x0000000f14147212 */ /* 0x080fe400078e3cff */
[----:B------:R-:W-:Y:S01]  /*a470*/  ISETP.GE.AND P3, PT, R4, RZ, PT ;  /* 0x000000ff0400720c */ /* 0x000fe20003f66270 */
[----:B------:R-:W-:Y:S01]  /*a480*/  IMAD.HI.U32 R19, R19, R16, RZ ;  /* 0x0000001013137227 */ /* 0x000fe200078e00ff */
[----:B------:R-:W-:-:S03]  /*a490*/  LOP3.LUT R4, RZ, R15, RZ, 0x33, !PT ;  /* 0x0000000fff047212 */ /* 0x000fc600078e33ff */
        /* <DEDUP_REMOVED lines=39> */
.L_x_6614:
[----:B------:R-:W-:-:S04]  /*a710*/  LEA R13, -R100, RZ, 0x7 ;  /* 0x000000ff640d7211 */ /* 0x000fc800078e39ff */
[----:B------:R-:W-:-:S07]  /*a720*/  SHF.R.S32.HI R4, RZ, 0x1f, R13 ;  /* 0x0000001fff047819 */ /* 0x000fce000001140d */
.L_x_6615:
[C---:B------:R-:W-:Y:S01]  /*a730*/  @!P0 IADD3 R15, P2, P1, R13.reuse, R124, R175 ;  /* 0x0000007c0d0f8210 */ /* 0x040fe2000795e0af */
[----:B------:R-:W-:Y:S01]  /*a740*/  @!P0 IMAD.MOV.U32 R125, RZ, RZ, R123 ;  /* 0x000000ffff7d8224 */ /* 0x000fe200078e007b */
[----:B------:R-:W-:Y:S01]  /*a750*/  @!P0 LEA R22, P3, R13, R190, 0x1 ;  /* 0x000000be0d168211 */ /* 0x000fe200078608ff */
[----:B------:R1:W-:Y:S01]  /*a760*/  @P0 STS.128 [R179+0x2000], RZ ;  /* 0x002000ffb3000388 */ /* 0x0003e20000000c00 */
[----:B------:R-:W-:Y:S01]  /*a770*/  @!P0 IADD3.X R14, R4, R123, R174, P2, P1 ;  /* 0x0000007b040e8210 */ /* 0x000fe200017e24ae */
[C---:B------:R-:W-:Y:S01]  /*a780*/  @!P0 IMAD.WIDE.U32 R18, R100.reuse, 0x30, R124 ;  /* 0x0000003064128825 */ /* 0x040fe200078e007c */
[----:B------:R-:W-:Y:S01]  /*a790*/  @!P0 LEA R20, P1, R15, UR8, 0x1 ;  /* 0x000000080f148c11 */ /* 0x000fe2000f8208ff */
        /* <DEDUP_REMOVED lines=13> */
[----:B------:R-:W-:Y:S01]  /*a870*/  @!P0 IADD3.X R15, R4, R15, R19, P1, !PT ;  /* 0x0000000f040f8210 */ /* 0x000fe20000ffe413 */
[----:B------:R-:W-:Y:S01]  /*a880*/  @!PT LDS RZ, [RZ] ;  /* 0x00000000fffff984 */ /* 0x000fe20000000800 */
[----:B------:R-:W-:Y:S01]  /*a890*/  @!PT LDS RZ, [RZ] ;  /* 0x00000000fffff984 */ /* 0x000fe20000000800 */
[----:B------:R-:W-:Y:S01]  /*a8a0*/  @!PT LDS RZ, [RZ] ;  /* 0x00000000fffff984 */ /* 0x000fe20000000800 */
[----:B------:R3:W-:Y:S01]  /*a8b0*/  @!P0 LDGSTS.E.BYPASS.LTC128B.128 [R179+0x2800], desc[UR12][R20.64] ;  /* 0x0280000014b38fae */ /* 0x0007e2000b901d4c */
[----:B------:R-:W-:Y:S01]  /*a8c0*/  @!P0 LEA R18, P1, R14, UR8, 0x1 ;  /* 0x000000080e128c11 */ /* 0x000fe2000f8208ff */
[----:B------:R-:W-:Y:S02]  /*a8d0*/  @!P0 IMAD.X R17, R4, 0x1, R17, P2 ;  /* 0x0000000104118824 */ /* 0x000fe400010e0611 */
[----:B------:R1:W-:Y:S03]  /*a8e0*/  @P0 STS.128 [R179+0x3000], RZ ;  /* 0x003000ffb3000388 */ /* 0x0003e60000000c00 */
[----:B------:R-:W-:-:S02]  /*a8f0*/  @!P0 LEA.HI.X R19, R14, UR9, R17, 0x1, P1 ;  /* 0x000000090e138c11 */ /* 0x000fc400088f0c11 */
[----:B------:R-:W-:Y:S02]  /*a900*/  @!P0 LEA R24, P1, R16, UR8, 0x1 ;  /* 0x0000000810188c11 */ /* 0x000fe4000f8208ff */
[----:B------:R-:W-:Y:S01]  /*a910*/  @!P0 LEA R14, P2, R100, R124, 0x6 ;  /* 0x0000007c640e8211 */ /* 0x000fe200078430ff */
[----:B------:R-:W-:Y:S01]  /*a920*/  @!PT LDS RZ, [RZ] ;  /* 0x00000000fffff984 */ /* 0x000fe20000000800 */
[----:B------:R-:W-:Y:S01]  /*a930*/  @!PT LDS RZ, [RZ] ;  /* 0x00000000fffff984 */ /* 0x000fe20000000800 */
[----:B------:R-:W-:Y:S01]  /*a940*/  @!PT LDS RZ, [RZ] ;  /* 0x00000000fffff984 */ /* 0x000fe20000000800 */
[----:B------:R4:W-:Y:S01]  /*a950*/  @!P0 LDGSTS.E.BYPASS.LTC128B.128 [R179+0x3000], desc[UR12][R18.64] ;  /* 0x0300000012b38fae */ /* 0x0009e2000b901d4c */
[----:B------:R-:W-:Y:S01]  /*a960*/  @!P0 LEA.HI.X R25, R16, UR9, R15, 0x1, P1 ;  /* 0x0000000910198c11 */ /* 0x000fe200088f0c0f */
[----:B------:R-:W-:Y:S02]  /*a970*/  @!P0 IMAD R15, R101, 0x50, RZ ;  /* 0x00000050650f8824 */ /* 0x000fe400078e02ff */
[----:B------:R1:W-:Y:S01]  /*a980*/  @P0 STS.128 [R179+0x3800], RZ ;  /* 0x003800ffb3000388 */ /* 0x0003e20000000c00 */
[----:B--2---:R-:W-:-:S03]  /*a990*/  @!P0 IMAD.WIDE.U32 R22, R100, 0x50, R124 ;  /* 0x0000005064168825 */ /* 0x004fc600078e007c */
[----:B------:R-:W-:Y:S01]  /*a9a0*/  @!PT LDS RZ, [RZ] ;  /* 0x00000000fffff984 */ /* 0x000fe20000000800 */
[----:B------:R-:W-:Y:S01]  /*a9b0*/  @!PT LDS RZ, [RZ] ;  /* 0x00000000fffff984 */ /* 0x000fe20000000800 */
[----:B------:R-:W-:Y:S01]  /*a9c0*/  @!PT LDS RZ, [RZ] ;  /* 0x00000000fffff984 */ /* 0x000fe20000000800 */
[----:B------:R1:W-:Y:S01]  /*a9d0*/  @!P0 LDGSTS.E.BYPASS.LTC128B.128 [R179+0x3800], desc[UR12][R24.64] ;  /* 0x0380000018b38fae */ /* 0x0003e2000b901d4c */
[----:B------:R-:W-:-:S03]  /*a9e0*/  @!P0 IADD3 R17, P1, R13, R22, RZ ;  /* 0x000000160d118210 */ /* 0x000fc60007f3e0ff */
[----:B------:R1:W-:Y:S01]  /*a9f0*/  @P0 STS.128 [R179+0x4000], RZ ;  /* 0x004000ffb3000388 */ /* 0x0003e20000000c00 */
[----:B---3--:R-:W-:Y:S01]  /*aa00*/  @!P0 IMAD.WIDE.U32 R20, R100, 0x60, R124 ;  /* 0x0000006064148825 */ /* 0x008fe200078e007c */
[----:B------:R-:W-:-:S03]  /*aa10*/  @!P0 IADD3.X R16, R4, R15, R23, P1, !PT ;  /* 0x0000000f04108210 */ /* 0x000fc60000ffe417 */
[----:B------:R-:W-:Y:S01]  /*aa20*/  @!P0 IMAD R15, R101, 0x60, RZ ;  /* 0x00000060650f8824 */ /* 0x000fe200078e02ff */
[----:B----4-:R-:W-:-:S04]  /*aa30*/  @!P0 IADD3 R19, P1, R13, R20, RZ ;  /* 0x000000140d138210 */ /* 0x010fc80007f3e0ff */
[----:B------:R-:W-:Y:S02]  /*aa40*/  @!P0 IADD3.X R18, R4, R15, R21, P1, !PT ;  /* 0x0000000f04128210 */ /* 0x000fe40000ffe415 */
[----:B------:R-:W-:Y:S02]  /*aa50*/  @!P0 IADD3 R14, P1, R13, R14, RZ ;  /* 0x0000000e0d0e8210 */ /* 0x000fe40007f3e0ff */
[----:B------:R-:W-:-:S05]  /*aa60*/  @!P0 LEA.HI.X R15, R100, R123, R101, 0x6, P2 ;  /* 0x0000007b640f8211 */ /* 0x000fca00010f3465 */
        /* <DEDUP_REMOVED lines=34> */
.L_x_6617:
[----:B------:R-:W-:Y:S05]  /*ac90*/  BSYNC B0 ;  /* 0x0000000000007941 */ /* 0x000fea0003800000 */
.L_x_6616:
[----:B------:R-:W0:Y:S01]  /*aca0*/  LDGDEPBAR ;  /* 0x00000000000079af */ /* 0x000e220000000000 */
[----:B------:R-:W-:-:S04]  /*acb0*/  LEA R190, P0, R13, R190, 0x1 ;  /* 0x000000be0dbe7211 */ /* 0x000fc800078008ff */
[----:B------:R-:W-:-:S09]  /*acc0*/  LEA.HI.X R191, R13, R191, R4, 0x1, P0 ;  /* 0x000000bf0dbf7211 */ /* 0x000fd200000f0c04 */
.L_x_6613:
[----:B-1----:R-:W-:Y:S01]  /*acd0*/  FMNMX.FTZ R14, R2, R11, !PT ;  /* 0x0000000b020e7209 */ /* 0x002fe20007810000 */
[----:B--2---:R-:W-:Y:S01]  /*ace0*/  LDSM.16.MT88.4 R16, [R164+0x6000] ;  /* 0x00600000a410783b */ /* 0x004fe20000004200 */
        /* <DEDUP_REMOVED lines=78> */
[----:B------:R-:W-:-:S04]  /*b1d0*/  FSEL R52, R52, RZ, P0 ;  /* 0x000000ff34347208 */ /* 0x000fc80000000000 */
[----:B------:R-:W-:Y:S01]  /*b1e0*/  FSEL R65, R65, RZ, P1 ;  /* 0x000000ff41417208 */ /* 0x000fe20000800000 */
[--C-:B------:R-:W-:Y:S01]  /*b1f0*/  FFMA.FTZ R4, R7, UR11, -R52.reuse ;  /* 0x0000000b07047c23 */ /* 0x100fe20008010834 */
[----:B------:R-:W-:Y:S01]  /*b200*/  FSEL R7, R44, RZ, P0 ;  /* 0x000000ff2c077208 */ /* 0x000fe20000000000 */
[--C-:B------:R-:W-:Y:S01]  /*b210*/  FFMA.FTZ R141, R11, UR11, -R52.reuse ;  /* 0x0000000b0b8d7c23 */ /* 0x100fe20008010834 */
[----:B------:R-:W-:Y:S01]  /*b220*/  FFMA.FTZ R114, R9, UR11, -R52 ;  /* 0x0000000b09727c23 */ /* 0x000fe20008010834 */
[----:B------:R-:W-:Y:S01]  /*b230*/  FFMA.FTZ R64, R6, UR11, -R65 ;  /* 0x0000000b06407c23 */ /* 0x000fe20008010841 */
[----:B------:R-:W-:Y:S01]  /*b240*/  FSEL R6, R45, RZ, P1 ;  /* 0x000000ff2d067208 */ /* 0x000fe20000800000 */
[----:B------:R-:W-:Y:S01]  /*b250*/  FADD.FTZ R2, R2, -R7 ;  /* 0x8000000702027221 */ /* 0x000fe20000010000 */
[--C-:B------:R-:W-:Y:S01]  /*b260*/  FFMA.FTZ R138, R12, UR11, -R65.reuse ;  /* 0x0000000b0c8a7c23 */ /* 0x100fe20008010841 */
[--C-:B------:R-:W-:Y:S01]  /*b270*/  FFMA.FTZ R116, R10, UR11, -R65.reuse ;  /* 0x0000000b0a747c23 */ /* 0x100fe20008010841 */
[--C-:B------:R-:W-:Y:S01]  /*b280*/  FFMA.FTZ R117, R8, UR11, -R65.reuse ;  /* 0x0000000b08757c23 */ /* 0x100fe20008010841 */
[----:B------:R-:W-:Y:S01]  /*b290*/  FADD.FTZ R145, R3, -R6 ;  /* 0x8000000603917221 */ /* 0x000fe20000010000 */
[----:B------:R-:W-:Y:S01]  /*b2a0*/  FMUL.FTZ R143, R2, UR11 ;  /* 0x0000000b028f7c20 */ /* 0x000fe20008410000 */
[--C-:B------:R-:W-:Y:S01]  /*b2b0*/  FFMA.FTZ R2, R5, UR11, -R52.reuse ;  /* 0x0000000b05027c23 */ /* 0x100fe20008010834 */
[----:B------:R-:W1:Y:S01]  /*b2c0*/  LDSM.16.MT88.4 R8, [R166+0x6000] ;  /* 0x00600000a608783b */ /* 0x000e620000004200 */
[----:B------:R-:W-:Y:S01]  /*b2d0*/  FMUL.FTZ R145, R145, UR11 ;  /* 0x0000000b91917c20 */ /* 0x000fe20008410000 */
        /* <DEDUP_REMOVED lines=12> */
[----:B------:R-:W4:Y:S01]  /*b3a0*/  LDSM.16.MT88.4 R40, [R163+0x6800] ;  /* 0x00680000a328783b */ /* 0x000f220000004200 */
        /* <DEDUP_REMOVED lines=21> */
[--C-:B------:R-:W-:Y:S01]  /*b500*/  FFMA.FTZ R54, R54, UR11, -R65.reuse ;  /* 0x0000000b36367c23 */ /* 0x100fe20008010841 */
[--C-:B------:R-:W-:Y:S01]  /*b510*/  FFMA.FTZ R61, R61, UR11, -R65.reuse ;  /* 0x0000000b3d3d7c23 */ /* 0x100fe20008010841 */
[----:B------:R-:W-:-:S04]  /*b520*/  FFMA.FTZ R62, R62, UR11, -R65 ;  /* 0x0000000b3e3e7c23 */ /* 0x000fc80008010841 */
[----:B------:R-:W3:Y:S01]  /*b530*/  MUFU.EX2 R114, R114 ;  /* 0x0000007200727308 */ /* 0x000ee20000000800 */
[----:B-----5:R-:W-:-:S07]  /*b540*/  F2FP.BF16.F32.PACK_AB R34, R64, R117 ;  /* 0x000000754022723e */ /* 0x020fce00000010ff */
[----:B------:R-:W-:Y:S08]  /*b550*/  MUFU.EX2 R3, R4 ;  /* 0x0000000400037308 */ /* 0x000ff00000000800 */
[----:B------:R-:W5:Y:S01]  /*b560*/  MUFU.EX2 R145, R145 ;  /* 0x0000009100917308 */ /* 0x000f620000000800 */
[----:B---3--:R-:W-:-:S07]  /*b570*/  F2FP.BF16.F32.PACK_AB R33, R114, R141 ;  /* 0x0000008d7221723e */ /* 0x008fce00000010ff */
[----:B------:R-:W3:Y:S08]  /*b580*/  MUFU.EX2 R143, R143 ;  /* 0x0000008f008f7308 */ /* 0x000ef00000000800 */
[----:B------:R-:W1:Y:S01]  /*b590*/  MUFU.EX2 R2, R2 ;  /* 0x0000000200027308 */ /* 0x000e620000000800 */
[-C--:B-----5:R-:W-:Y:S01]  /*b5a0*/  FMUL.FTZ R12, R88, R145.reuse ;  /* 0x00000091580c7220 */ /* 0x0a0fe20000410000 */
[-C--:B------:R-:W-:Y:S01]  /*b5b0*/  FMUL.FTZ R13, R89, R145.reuse ;  /* 0x00000091590d7220 */ /* 0x080fe20000410000 */
[-C--:B------:R-:W-:Y:S01]  /*b5c0*/  FMUL.FTZ R84, R84, R145.reuse ;  /* 0x0000009154547220 */ /* 0x080fe20000410000 */
[-C--:B------:R-:W-:Y:S01]  /*b5d0*/  FMUL.FTZ R85, R85, R145.reuse ;  /* 0x0000009155557220 */ /* 0x080fe20000410000 */
[-C--:B------:R-:W-:Y:S01]  /*b5e0*/  FMUL.FTZ R4, R96, R145.reuse ;  /* 0x0000009160047220 */ /* 0x080fe20000410000 */
[-C--:B------:R-:W-:Y:S01]  /*b5f0*/  FMUL.FTZ R5, R97, R145.reuse ;  /* 0x0000009161057220 */ /* 0x080fe20000410000 */
[----:B------:R-:W-:Y:S01]  /*b600*/  FMUL.FTZ R20, R80, R145 ;  /* 0x0000009150147220 */ /* 0x000fe20000410000 */
[----:B------:R-:W-:Y:S01]  /*b610*/  MUFU.EX2 R110, R110 ;  /* 0x0000006e006e7308 */ /* 0x000fe20000000800 */
[-C--:B---3--:R-:W-:Y:S01]  /*b620*/  FMUL.FTZ R14, R90, R143.reuse ;  /* 0x0000008f5a0e7220 */ /* 0x088fe20000410000 */
[-C--:B------:R-:W-:Y:S01]  /*b630*/  FMUL.FTZ R15, R91, R143.reuse ;  /* 0x0000008f5b0f7220 */ /* 0x080fe20000410000 */
[-C--:B------:R-:W-:Y:S01]  /*b640*/  FMUL.FTZ R86, R86, R143.reuse ;  /* 0x0000008f56567220 */ /* 0x080fe20000410000 */
[-C--:B------:R-:W-:Y:S01]  /*b650*/  FMUL.FTZ R87, R87, R143.reuse ;  /* 0x0000008f57577220 */ /* 0x080fe20000410000 */
[-C--:B------:R-:W-:Y:S01]  /*b660*/  FMUL.FTZ R6, R98, R143.reuse ;  /* 0x0000008f62067220 */ /* 0x080fe20000410000 */
[----:B------:R-:W-:Y:S01]  /*b670*/  FMUL.FTZ R7, R99, R143 ;  /* 0x0000008f63077220 */ /* 0x000fe20000410000 */
[----:B------:R-:W-:Y:S01]  /*b680*/  FMUL.FTZ R21, R81, R145 ;  /* 0x0000009151157220 */ /* 0x000fe20000410000 */
[----:B------:R-:W3:Y:S01]  /*b690*/  MUFU.EX2 R105, R105 ;  /* 0x0000006900697308 */ /* 0x000ee20000000800 */
[----:B-1----:R-:W-:Y:S01]  /*b6a0*/  F2FP.BF16.F32.PACK_AB R35, R2, R3 ;  /* 0x000000030223723e */ /* 0x002fe200000010ff */
[-C--:B------:R-:W-:Y:S01]  /*b6b0*/  FMUL.FTZ R22, R82, R143.reuse ;  /* 0x0000008f52167220 */ /* 0x080fe20000410000 */
        /* <DEDUP_REMOVED lines=30> */
[----:B------:R-:W1:Y:S02]  /*b8a0*/  MUFU.EX2 R123, R123 ;  /* 0x0000007b007b7308 */ /* 0x000e640000000800 */
[----:B------:R-:W-:Y:S01]  /*b8b0*/  FADD.FTZ R117, R117, R116 ;  /* 0x0000007475757221 */ /* 0x000fe20000010000 */
[----:B------:R-:W-:Y:S01]  /*b8c0*/  HMMA.16816.F32.BF16 R8, R32, R10, R92 ;  /* 0x0000000a2008723c */ /* 0x000fe2000004185c */
[----:B------:R-:W-:Y:S02]  /*b8d0*/  LDSM.16.MT88.4 R92, [R166+0x8800] ;  /* 0x00880000a65c783b */ /* 0x000fe40000004200 */
[----:B------:R-:W-:-:S02]  /*b8e0*/  FADD.FTZ R117, R64, R117 ;  /* 0x0000007540757221 */ /* 0x000fc40000010000 */
[----:B------:R-:W-:Y:S01]  /*b8f0*/  MUFU.EX2 R118, R118 ;  /* 0x0000007600767308 */ /* 0x000fe20000000800 */
[C---:B------:R-:W-:Y:S01]  /*b900*/  HMMA.16816.F32.BF16 R24, R32.reuse, R26, R76 ;  /* 0x0000001a2018723c */ /* 0x040fe2000004184c */
[----:B------:R-:W-:Y:S05]  /*b910*/  LDSM.16.MT88.4 R76, [R163+0x8000] ;  /* 0x00800000a34c783b */ /* 0x000fea0000004200 */
[C---:B------:R-:W-:Y:S01]  /*b920*/  HMMA.16816.F32.BF16 R28, R32.reuse, R36, R28 ;  /* 0x00000024201c723c */ /* 0x040fe2000004181c */
[----:B------:R-:W5:Y:S05]  /*b930*/  MUFU.EX2 R107, R107 ;  /* 0x0000006b006b7308 */ /* 0x000f6a0000000800 */
[----:B------:R-:W-:Y:S01]  /*b940*/  HMMA.16816.F32.BF16 R32, R32, R38, R68 ;  /* 0x000000262020723c */ /* 0x000fe20000041844 */
[----:B---3--:R-:W-:Y:S01]  /*b950*/  F2FP.BF16.F32.PACK_AB R36, R105, R110 ;  /* 0x0000006e6924723e */ /* 0x008fe200000010ff */
[----:B------:R-:W-:Y:S01]  /*b960*/  FADD.FTZ R110, R110, R117 ;  /* 0x000000756e6e7221 */ /* 0x000fe20000010000 */
[----:B-1----:R-:W-:Y:S01]  /*b970*/  F2FP.BF16.F32.PACK_AB R37, R123, R112 ;  /* 0x000000707b25723e */ /* 0x002fe200000010ff */
[----:B------:R-:W-:Y:S02]  /*b980*/  MUFU.EX2 R129, R129 ;  /* 0x0000008100817308 */ /* 0x000fe40000000800 */
[----:B------:R-:W-:Y:S01]  /*b990*/  FADD.FTZ R105, R105, R110 ;  /* 0x0000006e69697221 */ /* 0x000fe20000010000 */
[----:B------:R-:W-:-:S03]  /*b9a0*/  F2FP.BF16.F32.PACK_AB R38, R101, R100 ;  /* 0x000000646526723e */ /* 0x000fc600000010ff */
[----:B------:R-:W-:Y:S01]  /*b9b0*/  FADD.FTZ R100, R100, R105 ;  /* 0x0000006964647221 */ /* 0x000fe20000010000 */
[----:B-----5:R-:W-:Y:S01]  /*b9c0*/  F2FP.BF16.F32.PACK_AB R39, R107, R118 ;  /* 0x000000766b27723e */ /* 0x020fe200000010ff */
[----:B------:R-:W1:Y:S02]  /*b9d0*/  MUFU.EX2 R126, R126 ;  /* 0x0000007e007e7308 */ /* 0x000e640000000800 */
[----:B------:R-:W-:-:S04]  /*b9e0*/  FADD.FTZ R100, R101, R100 ;  /* 0x0000006465647221 */ /* 0x000fc80000010000 */
[C---:B--2---:R-:W-:Y:S02]  /*b9f0*/  HMMA.16816.F32.BF16 R12, R36.reuse, R48, R12 ;  /* 0x00000030240c723c */ /* 0x044fe4000004180c */
        /* <DEDUP_REMOVED lines=8> */
[C---:B----4-:R-:W-:Y:S01]  /*ba80*/  HMMA.16816.F32.BF16 R20, R36.reuse, R40, R20 ;  /* 0x000000282414723c */ /* 0x050fe20000041814 */
        /* <DEDUP_REMOVED lines=120> */
[----:B------:R-:W-:Y:S01]  /*c210*/  FFMA.FTZ R26, R63, UR11, -R52 ;  /* 0x0000000b3f1a7c23 */ /* 0x000fe20008010834 */
[----:B------:R-:W5:Y:S01]  /*c220*/  MUFU.EX2 R24, R24 ;  /* 0x0000001800187308 */ /* 0x000f620000000800 */
[----:B------:R-:W-:Y:S01]  /*c230*/  FADD.FTZ R27, R3, R114 ;  /* 0x00000072031b7221 */ /* 0x000fe20000010000 */
[----:B------:R-:W-:Y:S01]  /*c240*/  FFMA.FTZ R3, R60, UR11, -R65 ;  /* 0x0000000b3c037c23 */ /* 0x000fe20008010841 */
[----:B--2---:R-:W-:Y:S02]  /*c250*/  HMMA.16816.F32.BF16 R72, R4, R12, R72 ;  /* 0x0000000c0448723c */ /* 0x004fe40000041848 */
[----:B------:R-:W-:-:S03]  /*c260*/  FADD.FTZ R27, R2, R27 ;  /* 0x0000001b021b7221 */ /* 0x000fc60000010000 */
[----:B------:R-:W-:Y:S01]  /*c270*/  MUFU.EX2 R25, R25 ;  /* 0x0000001900197308 */ /* 0x000fe20000000800 */
[----:B------:R-:W-:Y:S01]  /*c280*/  HMMA.16816.F32.BF16 R68, R4, R14, R68 ;  /* 0x0000000e0444723c */ /* 0x000fe20000041844 */
[----:B------:R-:W2:Y:S01]  /*c290*/  LDSM.16.MT88.4 R12, [R162+0x9000] ;  /* 0x00900000a20c783b */ /* 0x000ea20000004200 */
[----:B------:R-:W-:Y:S01]  /*c2a0*/  FADD.FTZ R112, R112, R27 ;  /* 0x0000001b70707221 */ /* 0x000fe20000010000 */
[----:B------:R-:W-:-:S03]  /*c2b0*/  FFMA.FTZ R27, R47, UR11, -R52 ;  /* 0x0000000b2f1b7c23 */ /* 0x000fc60008010834 */
[----:B------:R-:W-:Y:S01]  /*c2c0*/  FADD.FTZ R123, R123, R112 ;  /* 0x000000707b7b7221 */ /* 0x000fe20000010000 */
[----:B------:R-:W4:Y:S01]  /*c2d0*/  MUFU.EX2 R26, R26 ;  /* 0x0000001a001a7308 */ /* 0x000f220000000800 */
[----:B---3--:R-:W-:Y:S02]  /*c2e0*/  F2FP.BF16.F32.PACK_AB R4, R32, R31 ;  /* 0x0000001f2004723e */ /* 0x008fe400000010ff */
[----:B-----5:R-:W-:Y:S01]  /*c2f0*/  F2FP.BF16.F32.PACK_AB R5, R24, R33 ;  /* 0x000000211805723e */ /* 0x020fe200000010ff */
[----:B------:R-:W-:Y:S01]  /*c300*/  FADD.FTZ R118, R118, R123 ;  /* 0x0000007b76767221 */ /* 0x000fe20000010000 */
[----:B------:R-:W-:-:S03]  /*c310*/  F2FP.BF16.F32.PACK_AB R6, R30, R29 ;  /* 0x0000001d1e06723e */ /* 0x000fc600000010ff */
[----:B------:R-:W-:Y:S01]  /*c320*/  FADD.FTZ R118, R107, R118 ;  /* 0x000000766b767221 */ /* 0x000fe20000010000 */
[----:B------:R-:W-:Y:S03]  /*c330*/  MUFU.EX2 R2, R54 ;  /* 0x0000003600027308 */ /* 0x000fe60000000800 */
[----:B------:R-:W-:-:S04]  /*c340*/  FADD.FTZ R131, R131, R118 ;  /* 0x0000007683837221 */ /* 0x000fc80000010000 */
[----:B------:R-:W-:Y:S01]  /*c350*/  FADD.FTZ R131, R136, R131 ;  /* 0x0000008388837221 */ /* 0x000fe20000010000 */
[----:B----4-:R-:W-:Y:S01]  /*c360*/  F2FP.BF16.F32.PACK_AB R7, R26, R25 ;  /* 0x000000191a07723e */ /* 0x010fe200000010ff */
[----:B------:R-:W-:Y:S02]  /*c370*/  MUFU.EX2 R3, R3 ;  /* 0x0000000300037308 */ /* 0x000fe40000000800 */
[----:B------:R-:W-:-:S04]  /*c380*/  FADD.FTZ R134, R134, R131 ;  /* 0x0000008386867221 */ /* 0x000fc80000010000 */
[C---:B------:R-:W-:Y:S01]  /*c390*/  HMMA.16816.F32.BF16 R88, R4.reuse, R8, R88 ;  /* 0x000000080458723c */ /* 0x040fe20000041858 */
[----:B------:R-:W-:Y:S01]  /*c3a0*/  FADD.FTZ R127, R127, R134 ;  /* 0x000000867f7f7221 */ /* 0x000fe20000010000 */
[----:B------:R-:W-:Y:S03]  /*c3b0*/  MUFU.EX2 R27, R27 ;  /* 0x0000001b001b7308 */ /* 0x000fe60000000800 */
[----:B------:R-:W-:Y:S01]  /*c3c0*/  FADD.FTZ R150, R150, R127 ;  /* 0x0000007f96967221 */ /* 0x000fe20000010000 */
[----:B------:R-:W-:Y:S01]  /*c3d0*/  HMMA.16816.F32.BF16 R84, R4, R10, R84 ;  /* 0x0000000a0454723c */ /* 0x000fe20000041854 */
[----:B------:R-:W3:Y:S02]  /*c3e0*/  LDSM.16.MT88.4 R8, [R166+0x9800] ;  /* 0x00980000a608783b */ /* 0x000ee40000004200 */
[----:B------:R-:W-:-:S03]  /*c3f0*/  FADD.FTZ R153, R153, R150 ;  /* 0x0000009699997221 */ /* 0x000fc60000010000 */
[----:B-1----:R-:W-:Y:S01]  /*c400*/  HMMA.16816.F32.BF16 R92, R4, R22, R92 ;  /* 0x00000016045c723c */ /* 0x002fe2000004185c */
[----:B------:R-:W-:-:S04]  /*c410*/  FADD.FTZ R154, R154, R153 ;  /* 0x000000999a9a7221 */ /* 0x000fc80000010000 */
[----:B------:R-:W-:Y:S01]  /*c420*/  FADD.FTZ R151, R151, R154 ;  /* 0x0000009a97977221 */ /* 0x000fe20000010000 */
[----:B------:R-:W-:Y:S01]  /*c430*/  HMMA.16816.F32.BF16 R80, R4, R16, R80 ;  /* 0x000000100450723c */ /* 0x000fe20000041850 */
[--C-:B------:R-:W-:Y:S01]  /*c440*/  FFMA.FTZ R22, R55, UR11, -R52.reuse ;  /* 0x0000000b37167c23 */ /* 0x100fe20008010834 */
[----:B------:R-:W-:Y:S01]  /*c450*/  FFMA.FTZ R23, R53, UR11, -R52 ;  /* 0x0000000b35177c23 */ /* 0x000fe20008010834 */
[----:B------:R-:W-:-:S03]  /*c460*/  FADD.FTZ R34, R48, R151 ;  /* 0x0000009730227221 */ /* 0x000fc60000010000 */
[----:B------:R-:W-:Y:S01]  /*c470*/  HMMA.16816.F32.BF16 R76, R4, R18, R76 ;  /* 0x00000012044c723c */ /* 0x000fe2000004184c */
[----:B------:R-:W1:Y:S01]  /*c480*/  LDSM.16.MT88.4 R16, [R164+0x9800] ;  /* 0x00980000a410783b */ /* 0x000e620000004200 */
[----:B------:R-:W-:Y:S01]  /*c490*/  MUFU.EX2 R22, R22 ;  /* 0x0000001600167308 */ /* 0x000fe20000000800 */
[----:B------:R-:W-:-:S03]  /*c4a0*/  FADD.FTZ R34, R51, R34 ;  /* 0x0000002233227221 */ /* 0x000fc60000010000 */
        /* <DEDUP_REMOVED lines=13> */
[----:B------:R-:W-:-:S04]  /*c580*/  FADD.FTZ R148, R148, R149 ;  /* 0x0000009594947221 */ /* 0x000fc80000010000 */
[----:B------:R-:W-:Y:S01]  /*c590*/  FADD.FTZ R147, R147, R148 ;  /* 0x0000009493937221 */ /* 0x000fe20000010000 */
[----:B----4-:R-:W-:-:S03]  /*c5a0*/  F2FP.BF16.F32.PACK_AB R4, R21, R2 ;  /* 0x000000021504723e */ /* 0x010fc600000010ff */
[----:B------:R-:W-:-:S04]  /*c5b0*/  FADD.FTZ R58, R58, R147 ;  /* 0x000000933a3a7221 */ /* 0x000fc80000010000 */
[----:B------:R-:W-:Y:S01]  /*c5c0*/  FADD.FTZ R59, R59, R58 ;  /* 0x0000003a3b3b7221 */ /* 0x000fe20000010000 */
[----:B---3--:R-:W-:-:S03]  /*c5d0*/  F2FP.BF16.F32.PACK_AB R6, R20, R3 ;  /* 0x000000031406723e */ /* 0x008fc600000010ff */
        /* <DEDUP_REMOVED lines=39> */
.L_x_6610:
        /* <DEDUP_REMOVED lines=9> */
.L_x_6622:
        /* <DEDUP_REMOVED lines=70> */
.L_x_6619:
        /* <DEDUP_REMOVED lines=79> */
[----:B------:R-:W4:Y:S08]  /*d230*/  LDSM.16.M88.4 R108, [R171+0x2000] ;  /* 0x00200000ab6c783b */ /* 0x000f300000000200 */
[----:B------:R-:W5:Y:S08]  /*d240*/  LDSM.16.M88.4 R112, [R171+0x2800] ;  /* 0x00280000ab70783b */ /* 0x000f700000000200 */
[----:B------:R-:W1:Y:S08]  /*d250*/  LDSM.16.M88.4 R116, [R171+0x3000] ;  /* 0x00300000ab74783b */ /* 0x000e700000000200 */
[----:B------:R-:W2:Y:S08]  /*d260*/  LDSM.16.M88.4 R120, [R171+0x3800] ;  /* 0x00380000ab78783b */ /* 0x000eb00000000200 */
[----:B------:R-:W3:Y:S01]  /*d270*/  LDSM.16.M88.4 R124, [R171+0x4000] ;  /* 0x00400000ab7c783b */ /* 0x000ee20000000200 */
[C---:B----4-:R-:W-:Y:S07]  /*d280*/  HMMA.16816.F32.BF16 R4, R104.reuse, R108, RZ ;  /* 0x0000006c6804723c */ /* 0x050fee00000418ff */
[----:B------:R-:W4:Y:S01]  /*d290*/  LDSM.16.M88.4 R128, [R171+0x4800] ;  /* 0x00480000ab80783b */ /* 0x000f220000000200 */
[C---:B------:R-:W-:Y:S07]  /*d2a0*/  HMMA.16816.F32.BF16 R8, R104.reuse, R110, RZ ;  /* 0x0000006e6808723c */ /* 0x040fee00000418ff */
[----:B------:R-:W4:Y:S01]  /*d2b0*/  LDSM.16.M88.4 R132, [R171+0x5000] ;  /* 0x00500000ab84783b */ /* 0x000f220000000200 */
[C---:B-----5:R-:W-:Y:S07]  /*d2c0*/  HMMA.16816.F32.BF16 R12, R104.reuse, R112, RZ ;  /* 0x00000070680c723c */ /* 0x060fee00000418ff */
[----:B------:R-:W0:Y:S01]  /*d2d0*/  LDGDEPBAR ;  /* 0x00000000000079af */ /* 0x000e220000000000 */
[C---:B------:R-:W-:Y:S07]  /*d2e0*/  HMMA.16816.F32.BF16 R16, R104.reuse, R114, RZ ;  /* 0x000000726810723c */ /* 0x040fee00000418ff */
[----:B------:R-:W5:Y:S01]  /*d2f0*/  LDSM.16.M88.4 R136, [R171+0x5800] ;  /* 0x00580000ab88783b */ /* 0x000f620000000200 */
[C---:B-1----:R-:W-:Y:S07]  /*d300*/  HMMA.16816.F32.BF16 R20, R104.reuse, R116, RZ ;  /* 0x000000746814723c */ /* 0x042fee00000418ff */
[----:B------:R-:W-:Y:S01]  /*d310*/  LDSM.16.M88.4 R140, [R170] ;  /* 0x00000000aa8c783b */ /* 0x000fe20000000200 */
[C---:B------:R-:W-:Y:S06]  /*d320*/  HMMA.16816.F32.BF16 R24, R104.reuse, R118, RZ ;  /* 0x000000766818723c */ /* 0x040fec00000418ff */
[C---:B--2---:R-:W-:Y:S01]  /*d330*/  HMMA.16816.F32.BF16 R28, R104.reuse, R120, RZ ;  /* 0x00000078681c723c */ /* 0x044fe200000418ff */
[----:B------:R-:W1:Y:S05]  /*d340*/  LDSM.16.M88.4 R144, [R165+0x2000] ;  /* 0x00200000a590783b */ /* 0x000e6a0000000200 */
[C---:B------:R-:W-:Y:S03]  /*d350*/  HMMA.16816.F32.BF16 R32, R104.reuse, R122, RZ ;  /* 0x0000007a6820723c */ /* 0x040fe600000418ff */
[----:B------:R-:W2:Y:S03]  /*d360*/  LDSM.16.M88.4 R148, [R165+0x2800] ;  /* 0x00280000a594783b */ /* 0x000ea60000000200 */
[C---:B---3--:R-:W-:Y:S05]  /*d370*/  HMMA.16816.F32.BF16 R36, R104.reuse, R124, RZ ;  /* 0x0000007c6824723c */ /* 0x048fea00000418ff */
[----:B------:R-:W3:Y:S01]  /*d380*/  LDSM.16.M88.4 R152, [R165+0x3000] ;  /* 0x00300000a598783b */ /* 0x000ee20000000200 */
[C---:B------:R-:W-:Y:S06]  /*d390*/  HMMA.16816.F32.BF16 R40, R104.reuse, R126, RZ ;  /* 0x0000007e6828723c */ /* 0x040fec00000418ff */
[C---:B----4-:R-:W-:Y:S01]  /*d3a0*/  HMMA.16816.F32.BF16 R44, R104.reuse, R128, RZ ;  /* 0x00000080682c723c */ /* 0x050fe200000418ff */
[----:B------:R-:W-:Y:S05]  /*d3b0*/  LDSM.16.M88.4 R108, [R165+0x4000] ;  /* 0x00400000a56c783b */ /* 0x000fea0000000200 */
[C---:B------:R-:W-:Y:S03]  /*d3c0*/  HMMA.16816.F32.BF16 R48, R104.reuse, R130, RZ ;  /* 0x000000826830723c */ /* 0x040fe600000418ff */
[----:B------:R-:W-:Y:S03]  /*d3d0*/  LDSM.16.M88.4 R112, [R165+0x4800] ;  /* 0x00480000a570783b */ /* 0x000fe60000000200 */
[C---:B------:R-:W-:Y:S05]  /*d3e0*/  HMMA.16816.F32.BF16 R52, R104.reuse, R132, RZ ;  /* 0x000000846834723c */ /* 0x040fea00000418ff */
[----:B------:R-:W-:Y:S01]  /*d3f0*/  LDSM.16.M88.4 R116, [R165+0x5000] ;  /* 0x00500000a574783b */ /* 0x000fe20000000200 */
[C---:B------:R-:W-:Y:S06]  /*d400*/  HMMA.16816.F32.BF16 R56, R104.reuse, R134, RZ ;  /* 0x000000866838723c */ /* 0x040fec00000418ff */
[C---:B-----5:R-:W-:Y:S01]  /*d410*/  HMMA.16816.F32.BF16 R60, R104.reuse, R136, RZ ;  /* 0x00000088683c723c */ /* 0x060fe200000418ff */
[----:B------:R-:W-:Y:S05]  /*d420*/  LDSM.16.M88.4 R120, [R158] ;  /* 0x000000009e78783b */ /* 0x000fea0000000200 */
[----:B------:R-:W-:Y:S03]  /*d430*/  HMMA.16816.F32.BF16 R64, R104, R138, RZ ;  /* 0x0000008a6840723c */ /* 0x000fe600000418ff */
[----:B------:R-:W4:Y:S03]  /*d440*/  LDSM.16.M88.4 R104, [R165+0x3800] ;  /* 0x00380000a568783b */ /* 0x000f260000000200 */
[C---:B-1----:R-:W-:Y:S06]  /*d450*/  HMMA.16816.F32.BF16 R4, R140.reuse, R144, R4 ;  /* 0x000000908c04723c */ /* 0x042fec0000041804 */
[C---:B------:R-:W-:Y:S06]  /*d460*/  HMMA.16816.F32.BF16 R8, R140.reuse, R146, R8 ;  /* 0x000000928c08723c */ /* 0x040fec0000041808 */
[C---:B--2---:R-:W-:Y:S06]  /*d470*/  HMMA.16816.F32.BF16 R12, R140.reuse, R148, R12 ;  /* 0x000000948c0c723c */ /* 0x044fec000004180c */
[C---:B------:R-:W-:Y:S06]  /*d480*/  HMMA.16816.F32.BF16 R16, R140.reuse, R150, R16 ;  /* 0x000000968c10723c */ /* 0x040fec0000041810 */
[C---:B---3--:R-:W-:Y:S06]  /*d490*/  HMMA.16816.F32.BF16 R20, R140.reuse, R152, R20 ;  /* 0x000000988c14723c */ /* 0x048fec0000041814 */
[C---:B------:R-:W-:Y:S06]  /*d4a0*/  HMMA.16816.F32.BF16 R24, R140.reuse, R154, R24 ;  /* 0x0000009a8c18723c */ /* 0x040fec0000041818 */
[C---:B----4-:R-:W-:Y:S06]  /*d4b0*/  HMMA.16816.F32.BF16 R28, R140.reuse, R104, R28 ;  /* 0x000000688c1c723c */ /* 0x050fec000004181c */
        /* <DEDUP_REMOVED lines=34> */
[----:B------:R-:W1:Y:S05]  /*d6e0*/  LDSM.16.M88.4 R104, [R102+0x800] ;  /* 0x000800006668783b */ /* 0x000e6a0000000200 */
[C---:B--2---:R-:W-:Y:S06]  /*d6f0*/  HMMA.16816.F32.BF16 R60, R108.reuse, R112, R60 ;  /* 0x000000706c3c723c */ /* 0x044fec000004183c */
[----:B------:R-:W-:Y:S01]  /*d700*/  HMMA.16816.F32.BF16 R64, R108, R114, R64 ;  /* 0x000000726c40723c */ /* 0x000fe20000041840 */
[----:B------:R-:W2:Y:S05]  /*d710*/  LDSM.16.M88.4 R108, [R102+0x1000] ;  /* 0x00100000666c783b */ /* 0x000eaa0000000200 */
[C---:B---3--:R-:W-:Y:S06]  /*d720*/  HMMA.16816.F32.BF16 R4, R116.reuse, R120, R4 ;  /* 0x000000787404723c */ /* 0x048fec0000041804 */
[C---:B------:R-:W-:Y:S06]  /*d730*/  HMMA.16816.F32.BF16 R8, R116.reuse, R122, R8 ;  /* 0x0000007a7408723c */ /* 0x040fec0000041808 */
[C---:B-1----:R-:W-:Y:S06]  /*d740*/  HMMA.16816.F32.BF16 R12, R116.reuse, R104, R12 ;  /* 0x00000068740c723c */ /* 0x042fec000004180c */
[C---:B------:R-:W-:Y:S01]  /*d750*/  HMMA.16816.F32.BF16 R16, R116.reuse, R106, R16 ;  /* 0x0000006a7410723c */ /* 0x040fe20000041810 */
[----:B------:R-:W1:Y:S05]  /*d760*/  LDSM.16.M88.4 R104, [R102+0x1800] ;  /* 0x001800006668783b */ /* 0x000e6a0000000200 */
[C---:B--2---:R-:W-:Y:S05]  /*d770*/  HMMA.16816.F32.BF16 R20, R116.reuse, R108, R20 ;  /* 0x0000006c7414723c */ /* 0x044fea0000041814 */
[----:B------:R-:W-:Y:S01]  /*d780*/  FMUL.FTZ R197, R4, UR5 ;  /* 0x0000000504c57c20 */ /* 0x000fe20008410000 */
[C---:B------:R-:W-:Y:S01]  /*d790*/  HMMA.16816.F32.BF16 R24, R116.reuse, R110, R24 ;  /* 0x0000006e7418723c */ /* 0x040fe20000041818 */
[----:B------:R-:W2:Y:S04]  /*d7a0*/  LDSM.16.M88.4 R108, [R102+0x2000] ;  /* 0x00200000666c783b */ /* 0x000ea80000000200 */
[----:B------:R-:W3:Y:S01]  /*d7b0*/  MUFU.TANH R197, R197 ;  /* 0x000000c500c57308 */ /* 0x000ee20000002400 */
[----:B------:R-:W-:Y:S01]  /*d7c0*/  FMUL.FTZ R199, R5, UR5 ;  /* 0x0000000505c77c20 */ /* 0x000fe20008410000 */
[----:B------:R-:W-:Y:S01]  /*d7d0*/  FMUL.FTZ R201, R6, UR5 ;  /* 0x0000000506c97c20 */ /* 0x000fe20008410000 */
[----:B------:R-:W-:Y:S03]  /*d7e0*/  FMUL.FTZ R203, R7, UR5 ;  /* 0x0000000507cb7c20 */ /* 0x000fe60008410000 */
[----:B------:R-:W-:Y:S01]  /*d7f0*/  FMUL.FTZ R205, R8, UR5 ;  /* 0x0000000508cd7c20 */ /* 0x000fe20008410000 */
[----:B------:R-:W-:Y:S03]  /*d800*/  FMUL.FTZ R207, R9, UR5 ;  /* 0x0000000509cf7c20 */ /* 0x000fe60008410000 */
[----:B------:R-:W4:Y:S01]  /*d810*/  MUFU.TANH R199, R199 ;  /* 0x000000c700c77308 */ /* 0x000f220000002400 */
        /* <DEDUP_REMOVED lines=14> */
[----:B------:R-:W-:Y:S03]  /*d900*/  FMUL.FTZ R224, R23, UR5 ;  /* 0x0000000517e07c20 */ /* 0x000fe60008410000 */
[----:B------:R-:W3:Y:S01]  /*d910*/  MUFU.TANH R203, R203 ;  /* 0x000000cb00cb7308 */ /* 0x000ee20000002400 */
[C---:B-1----:R-:W-:Y:S03]  /*d920*/  HMMA.16816.F32.BF16 R28, R116.reuse, R104, R28 ;  /* 0x00000068741c723c */ /* 0x042fe6000004181c */
[----:B------:R-:W-:Y:S01]  /*d930*/  FMUL.FTZ R214, R24, UR5 ;  /* 0x0000000518d67c20 */ /* 0x000fe20008410000 */
[----:B------:R-:W-:Y:S01]  /*d940*/  FMUL.FTZ R212, R25, UR5 ;  /* 0x0000000519d47c20 */ /* 0x000fe20008410000 */
[----:B------:R-:W-:Y:S01]  /*d950*/  FMUL.FTZ R222, R26, UR5 ;  /* 0x000000051ade7c20 */ /* 0x000fe20008410000 */
[C---:B------:R-:W-:Y:S03]  /*d960*/  HMMA.16816.F32.BF16 R32, R116.reuse, R106, R32 ;  /* 0x0000006a7420723c */ /* 0x040fe60000041820 */
[----:B------:R-:W1:Y:S01]  /*d970*/  MUFU.TANH R205, R205 ;  /* 0x000000cd00cd7308 */ /* 0x000e620000002400 */
[----:B------:R-:W5:Y:S01]  /*d980*/  LDSM.16.M88.4 R104, [R102+0x2800] ;  /* 0x002800006668783b */ /* 0x000f620000000200 */
[----:B------:R-:W-:Y:S01]  /*d990*/  FMUL.FTZ R220, R27, UR5 ;  /* 0x000000051bdc7c20 */ /* 0x000fe20008410000 */
[C---:B--2---:R-:W-:Y:S07]  /*d9a0*/  HMMA.16816.F32.BF16 R36, R116.reuse, R108, R36 ;  /* 0x0000006c7424723c */ /* 0x044fee0000041824 */
[----:B------:R-:W2:Y:S01]  /*d9b0*/  MUFU.TANH R207, R207 ;  /* 0x000000cf00cf7308 */ /* 0x000ea20000002400 */
        /* <DEDUP_REMOVED lines=17> */
[----:B------:R-:W-:Y:S08]  /*dad0*/  FMUL.FTZ R227, R40, UR5 ;  /* 0x0000000528e37c20 */ /* 0x000ff00008410000 */
[----:B------:R3:W1:Y:S01]  /*dae0*/  MUFU.TANH R152, R225 ;  /* 0x000000e100987308 */ /* 0x0006620000002400 */
[C---:B-----5:R-:W-:Y:S06]  /*daf0*/  HMMA.16816.F32.BF16 R44, R116.reuse, R104, R44 ;  /* 0x00000068742c723c */ /* 0x060fec000004182c */
[C---:B------:R-:W-:Y:S03]  /*db00*/  HMMA.16816.F32.BF16 R48, R116.reuse, R106, R48 ;  /* 0x0000006a7430723c */ /* 0x040fe60000041830 */
[----:B------:R5:W1:Y:S01]  /*db10*/  MUFU.TANH R154, R194 ;  /* 0x000000c2009a7308 */ /* 0x000a620000002400 */
[----:B------:R-:W2:Y:S02]  /*db20*/  LDSM.16.M88.4 R104, [R102+0x3800] ;  /* 0x003800006668783b */ /* 0x000ea40000000200 */
[----:B------:R-:W-:Y:S07]  /*db30*/  DEPBAR.LE SB0, 0x0 ;  /* 0x000080000000791a */ /* 0x000fee0000000000 */
[----:B------:R1:W1:Y:S01]  /*db40*/  MUFU.TANH R150, R195 ;  /* 0x000000c300967308 */ /* 0x0002620000002400 */
[----:B------:R-:W-:Y:S01]  /*db50*/  BAR.SYNC.DEFER_BLOCKING 0x0 ;  /* 0x0000000000007b1d */ /* 0x000fe20000010000 */
[C---:B----4-:R-:W-:Y:S05]  /*db60*/  HMMA.16816.F32.BF16 R52, R116.reuse, R108, R52 ;  /* 0x0000006c7434723c */ /* 0x050fea0000041834 */
[----:B---3--:R-:W-:Y:S03]  /*db70*/  FMUL.FTZ R225, R41, UR5 ;  /* 0x0000000529e17c20 */ /* 0x008fe60008410000 */
[----:B------:R3:W4:Y:S01]  /*db80*/  MUFU.TANH R144, R223 ;  /* 0x000000df00907308 */ /* 0x0007220000002400 */
[C---:B------:R-:W-:Y:S03]  /*db90*/  HMMA.16816.F32.BF16 R56, R116.reuse, R110, R56 ;  /* 0x0000006e7438723c */ /* 0x040fe60000041838 */
[----:B------:R-:W-:Y:S01]  /*dba0*/  FMUL.FTZ R233, R45, UR5 ;  /* 0x000000052de97c20 */ /* 0x000fe20008410000 */
[----:B------:R-:W-:Y:S01]  /*dbb0*/  FMUL.FTZ R231, R46, UR5 ;  /* 0x000000052ee77c20 */ /* 0x000fe20008410000 */
[----:B------:R-:W-:Y:S04]  /*dbc0*/  FMUL.FTZ R229, R47, UR5 ;  /* 0x000000052fe57c20 */ /* 0x000fe80008410000 */
[----:B------:R4:W2:Y:S02]  /*dbd0*/  MUFU.TANH R142, R227 ;  /* 0x000000e3008e7308 */ /* 0x0008a40000002400 */
[----:B-----5:R-:W-:Y:S01]  /*dbe0*/  FMUL.FTZ R194, R43, UR5 ;  /* 0x000000052bc27c20 */ /* 0x020fe20008410000 */
[----:B------:R-:W-:Y:S01]  /*dbf0*/  FMUL.FTZ R234, R44, UR5 ;  /* 0x000000052cea7c20 */ /* 0x000fe20008410000 */
[----:B-1----:R-:W-:Y:S06]  /*dc00*/  FMUL.FTZ R195, R48, UR5 ;  /* 0x0000000530c37c20 */ /* 0x002fec0008410000 */
[----:B------:R1:W1:Y:S01]  /*dc10*/  MUFU.TANH R128, R233 ;  /* 0x000000e900807308 */ /* 0x0002620000002400 */
[----:B---3--:R-:W-:Y:S09]  /*dc20*/  FMUL.FTZ R223, R42, UR5 ;  /* 0x000000052adf7c20 */ /* 0x008ff20008410000 */
[----:B------:R3:W3:Y:S01]  /*dc30*/  MUFU.TANH R140, R225 ;  /* 0x000000e1008c7308 */ /* 0x0006e20000002400 */
[C---:B--2---:R-:W-:Y:S03]  /*dc40*/  HMMA.16816.F32.BF16 R60, R116.reuse, R104, R60 ;  /* 0x00000068743c723c */ /* 0x044fe6000004183c */
[----:B----4-:R-:W-:Y:S03]  /*dc50*/  FMUL.FTZ R227, R49, UR5 ;  /* 0x0000000531e37c20 */ /* 0x010fe60008410000 */
[----:B------:R-:W-:Y:S03]  /*dc60*/  HMMA.16816.F32.BF16 R64, R116, R106, R64 ;  /* 0x0000006a7440723c */ /* 0x000fe60000041840 */
[----:B------:R2:W4:Y:S02]  /*dc70*/  MUFU.TANH R138, R231 ;  /* 0x000000e7008a7308 */ /* 0x0005240000002400 */
[----:B-1----:R-:W-:Y:S08]  /*dc80*/  FMUL.FTZ R233, R57, UR5 ;  /* 0x0000000539e97c20 */ /* 0x002ff00008410000 */
[----:B------:R1:W1:Y:S01]  /*dc90*/  MUFU.TANH R136, R229 ;  /* 0x000000e500887308 */ /* 0x0002620000002400 */
[----:B---3--:R-:W-:Y:S09]  /*dca0*/  FMUL.FTZ R225, R50, UR5 ;  /* 0x0000000532e17c20 */ /* 0x008ff20008410000 */
[----:B------:R3:W3:Y:S01]  /*dcb0*/  MUFU.TANH R146, R194 ;  /* 0x000000c200927308 */ /* 0x0006e20000002400 */
[----:B--2---:R-:W-:Y:S01]  /*dcc0*/  FMUL.FTZ R231, R53, UR5 ;  /* 0x0000000535e77c20 */ /* 0x004fe20008410000 */
[----:B------:R-:W-:Y:S01]  /*dcd0*/  FMUL.FTZ R236, R63, UR5 ;  /* 0x000000053fec7c20 */ /* 0x000fe20008410000 */
[----:B------:R-:W-:Y:S07]  /*dce0*/  FMUL.FTZ R235, R65, UR5 ;  /* 0x0000000541eb7c20 */ /* 0x000fee0008410000 */
[----:B------:R2:W2:Y:S01]  /*dcf0*/  MUFU.TANH R130, R234 ;  /* 0x000000ea00827308 */ /* 0x0004a20000002400 */
[----:B-1----:R-:W-:Y:S09]  /*dd00*/  FMUL.FTZ R229, R54, UR5 ;  /* 0x0000000536e57c20 */ /* 0x002ff20008410000 */
[----:B------:R1:W1:Y:S01]  /*dd10*/  MUFU.TANH R124, R195 ;  /* 0x000000c3007c7308 */ /* 0x0002620000002400 */
[----:B---3--:R-:W-:Y:S09]  /*dd20*/  FMUL.FTZ R194, R51, UR5 ;  /* 0x0000000533c27c20 */ /* 0x008ff20008410000 */
[----:B------:R3:W3:Y:S01]  /*dd30*/  MUFU.TANH R108, R233 ;  /* 0x000000e9006c7308 */ /* 0x0006e20000002400 */
[----:B--2---:R-:W-:Y:S09]  /*dd40*/  FMUL.FTZ R234, R56, UR5 ;  /* 0x0000000538ea7c20 */ /* 0x004ff20008410000 */
        /* <DEDUP_REMOVED lines=8> */
[----:B------:R-:W1:Y:S01]  /*ddd0*/  MUFU.TANH R134, R225 ;  /* 0x000000e100867308 */ /* 0x000e620000002400 */
[----:B---3--:R-:W-:Y:S09]  /*dde0*/  FMUL.FTZ R231, R60, UR5 ;  /* 0x000000053ce77c20 */ /* 0x008ff20008410000 */
[----:B------:R3:W1:Y:S01]  /*ddf0*/  MUFU.TANH R132, R194 ;  /* 0x000000c200847308 */ /* 0x0006620000002400 */
[----:B--2---:R-:W-:Y:S09]  /*de00*/  FMUL.FTZ R229, R61, UR5 ;  /* 0x000000053de57c20 */ /* 0x004ff20008410000 */
[----:B------:R2:W1:Y:S10]  /*de10*/  MUFU.TANH R225, R195 ;  /* 0x000000c300e17308 */ /* 0x0004740000002400 */
[----:B------:R5:W1:Y:S01]  /*de20*/  MUFU.TANH R112, R234 ;  /* 0x000000ea00707308 */ /* 0x000a620000002400 */
[----:B---3--:R-:W-:Y:S09]  /*de30*/  FMUL.FTZ R194, R59, UR5 ;  /* 0x000000053bc27c20 */ /* 0x008ff20008410000 */
[----:B------:R3:W1:Y:S01]  /*de40*/  MUFU.TANH R106, R233 ;  /* 0x000000e9006a7308 */ /* 0x0006620000002400 */
[----:B--2---:R-:W-:Y:S09]  /*de50*/  FMUL.FTZ R195, R64, UR5 ;  /* 0x0000000540c37c20 */ /* 0x004ff20008410000 */
[----:B------:R-:W2:Y:S01]  /*de60*/  MUFU.TANH R232, R232 ;  /* 0x000000e800e87308 */ /* 0x000ea20000002400 */
[----:B-----5:R-:W-:Y:S09]  /*de70*/  FMUL.FTZ R234, R66, UR5 ;  /* 0x0000000542ea7c20 */ /* 0x020ff20008410000 */
[----:B------:R-:W1:Y:S01]  /*de80*/  MUFU.TANH R217, R217 ;  /* 0x000000d900d97308 */ /* 0x000e620000002400 */
[----:B---3--:R-:W-:Y:S09]  /*de90*/  FMUL.FTZ R233, R67, UR5 ;  /* 0x0000000543e97c20 */ /* 0x008ff20008410000 */
        /* <DEDUP_REMOVED lines=25> */
[----:B------:R-:W1:Y:S01]  /*e030*/  MUFU.TANH R229, R229 ;  /* 0x000000e500e57308 */ /* 0x000e620000002400 */
[----:B-----5:R-:W-:Y:S09]  /*e040*/  MOV R194, R2 ;  /* 0x0000000200c27202 */ /* 0x020ff20000000f00 */
[----:B------:R-:W1:Y:S10]  /*e050*/  MUFU.TANH R104, R236 ;  /* 0x000000ec00687308 */ /* 0x000e740000002400 */
[----:B------:R5:W1:Y:S10]  /*e060*/  MUFU.TANH R62, R195 ;  /* 0x000000c3003e7308 */ /* 0x000a740000002400 */
[----:B------:R1:W1:Y:S10]  /*e070*/  MUFU.TANH R61, R235 ;  /* 0x000000eb003d7308 */ /* 0x0002740000002400 */
[----:B------:R1:W1:Y:S01]  /*e080*/  MUFU.TANH R37, R234 ;  /* 0x000000ea00257308 */ /* 0x0002620000002400 */
[----:B-----5:R-:W-:Y:S09]  /*e090*/  MOV R195, R3 ;  /* 0x0000000300c37202 */ /* 0x020ff20000000f00 */
[----:B------:R1:W1:Y:S01]  /*e0a0*/  MUFU.TANH R36, R233 ;  /* 0x000000e900247308 */ /* 0x0002620000002400 */
[----:B--234-:R-:W-:Y:S05]  /*e0b0*/  @!P1 BRA `(.L_x_6620) ;  /* 0x00000008006c9947 */ /* 0x01cfea0003800000 */
[----:B------:R-:W2:Y:S08]  /*e0c0*/  LDC R4, c[0x0][0x248] ;  /* 0x00009200ff047b82 */ /* 0x000eb00000000800 */
[----:B------:R-:W3:Y:S08]  /*e0d0*/  @!P0 LDC R10, c[0x0][0x24c] ;  /* 0x00009300ff0a8b82 */ /* 0x000ef00000000800 */
[----:B------:R-:W4:Y:S01]  /*e0e0*/  @!P0 LDC R6, c[0x0][0x24c] ;  /* 0x00009300ff068b82 */ /* 0x000f220000000800 */
[----:B--2---:R-:W-:Y:S04]  /*e0f0*/  LEA R8, -R4, RZ, 0x7 ;  /* 0x000000ff04087211 */ /* 0x004fe800078e39ff */
        /* <DEDUP_REMOVED lines=11> */
[----:B------:R-:W-:Y:S04]  /*e1b0*/  LOP3.LUT R12, R12, R5, RZ, 0x3c, !PT ;  /* 0x000000050c0c7212 */ /* 0x000fe800078e3cff */
        /* <DEDUP_REMOVED lines=23> */
[----:B------:R-:W2:Y:S01]  /*e330*/  LDC R7, c[0x0][0x24c] ;  /* 0x00009300ff077b82 */ /* 0x000ea20000000800 */
        /* <DEDUP_REMOVED lines=9> */
[----:B------:R-:W5:Y:S01]  /*e3d0*/  LDC.64 R2, c[0x0][0x230] ;  /* 0x00008c00ff027b82 */ /* 0x000f620000000a00 */
[C---:B------:R-:W-:Y:S01]  /*e3e0*/  LEA R14, P1, R13.reuse, R184, 0x2 ;  /* 0x000000b80d0e7211 */ /* 0x040fe200078210ff */
[----:B------:R-:W-:Y:S01]  /*e3f0*/  IMAD.IADD R12, R13, 0x1, -R11 ;  /* 0x000000010d0c7824 */ /* 0x000fe200078e0a0b */
[-C--:B------:R-:W-:Y:S02]  /*e400*/  LEA.HI.X.SX32 R17, R11, R185.reuse, 0x2, P2 ;  /* 0x000000b90b117211 */ /* 0x080fe400010f16ff */
[----:B------:R-:W-:Y:S01]  /*e410*/  LEA.HI.X.SX32 R15, R13, R185, 0x2, P1 ;  /* 0x000000b90d0f7211 */ /* 0x000fe200008f16ff */
[----:B------:R-:W-:Y:S02]  /*e420*/  IMAD R5, R12, R5, -0x80 ;  /* 0xffffff800c057424 */ /* 0x000fe400078e0205 */
[----:B------:R-:W3:Y:S03]  /*e430*/  LDG.E R8, desc[UR12][R16.64] ;  /* 0x0000000c10087981 */ /* 0x000ee6000c1e1900 */
[----:B------:R-:W-:Y:S01]  /*e440*/  SHF.R.S32.HI R11, RZ, 0x1f, R5 ;  /* 0x0000001fff0b7819 */ /* 0x000fe20000011405 */
[----:B------:R-:W3:Y:S04]  /*e450*/  LDG.E R9, desc[UR12][R14.64] ;  /* 0x0000000c0e097981 */ /* 0x000ee8000c1e1900 */
[----:B------:R-:W-:Y:S04]  /*e460*/  IMAD R12, R11, R4, RZ ;  /* 0x000000040b0c7224 */ /* 0x000fe800078e02ff */
[----:B--2---:R-:W-:Y:S01]  /*e470*/  IMAD R12, R5, R7, R12 ;  /* 0x00000007050c7224 */ /* 0x004fe200078e020c */
[----:B---3--:R-:W-:Y:S01]  /*e480*/  IADD3 R11, -R9, R8, RZ ;  /* 0x00000008090b7210 */ /* 0x008fe20007ffe1ff */
[----:B------:R-:W-:Y:S03]  /*e490*/  IMAD.WIDE.U32 R8, R5, R4, RZ ;  /* 0x0000000405087225 */ /* 0x000fe600078e00ff */
[----:B------:R-:W-:Y:S01]  /*e4a0*/  SHF.R.S32.HI R5, RZ, 0x1f, R11 ;  /* 0x0000001fff057819 */ /* 0x000fe2000001140b */
[----:B------:R-:W-:Y:S04]  /*e4b0*/  IMAD.IADD R9, R9, 0x1, R12 ;  /* 0x0000000109097824 */ /* 0x000fe800078e020c */
[-C--:B-----5:R-:W-:Y:S02]  /*e4c0*/  IMAD R12, R5, R2.reuse, RZ ;  /* 0x00000002050c7224 */ /* 0x0a0fe400078e02ff */
[C---:B------:R-:W-:Y:S04]  /*e4d0*/  IMAD.WIDE.U32 R8, R11.reuse, R2, R8 ;  /* 0x000000020b087225 */ /* 0x040fe800078e0008 */
[----:B------:R-:W-:Y:S05]  /*e4e0*/  IMAD R12, R11, R3, R12 ;  /* 0x000000030b0c7224 */ /* 0x000fea00078e020c */
[----:B------:R-:W-:Y:S07]  /*e4f0*/  IADD3 R9, R9, R12, RZ ;  /* 0x0000000c09097210 */ /* 0x000fee0007ffe0ff */
.L_x_6621:
[----:B------:R2:W-:Y:S01]  /*e500*/  @P0 STS.128 [R179+0x2000], RZ ;  /* 0x002000ffb3000388 */ /* 0x0005e20000000c00 */
[----:B------:R-:W-:Y:S01]  /*e510*/  LEA R22, P2, R8, R190, 0x1 ;  /* 0x000000be08167211 */ /* 0x000fe200078408ff */
[----:B------:R-:W5:Y:S01]  /*e520*/  @!P0 LDC R7, c[0x0][0x24c] ;  /* 0x00009300ff078b82 */ /* 0x000f620000000800 */
        /* <DEDUP_REMOVED lines=44> */
[----:B--2---:R-:W-:Y:S02]  /*e7f0*/  @!P0 IMAD.MOV.U32 R12, RZ, RZ, R8 ;  /* 0x000000ffff0c8224 */ /* 0x004fe400078e0008 */
[----:B------:R-:W-:Y:S02]  /*e800*/  @!P0 IMAD.MOV.U32 R13, RZ, RZ, R9 ;  /* 0x000000ffff0d8224 */ /* 0x000fe400078e0009 */
[----:B-1----:R-:W-:Y:S01]  /*e810*/  @!P0 IMAD R5, R5, 0x50, RZ ;  /* 0x0000005005058824 */ /* 0x002fe200078e02ff */
[C---:B-----5:R-:W-:Y:S01]  /*e820*/  @!P0 LEA.HI.X R7, R4.reuse, R9, R7, 0x6, P1 ;  /* 0x0000000904078211 */ /* 0x060fe200008f3407 */
[----:B------:R-:W-:Y:S01]  /*e830*/  @!P0 IMAD.WIDE.U32 R12, R4, 0x70, R12 ;  /* 0x00000070040c8825 */ /* 0x000fe200078e000c */
[-C--:B------:R-:W-:Y:S02]  /*e840*/  @!P0 LEA R8, P1, R10, R190.reuse, 0x1 ;  /* 0x000000be0a088211 */ /* 0x080fe400078208ff */
[-C--:B------:R-:W-:Y:S01]  /*e850*/  @!P0 LEA R4, P3, R16, R190.reuse, 0x1 ;  /* 0x000000be10048211 */ /* 0x080fe200078608ff */
[----:B------:R-:W-:Y:S01]  /*e860*/  @!P0 IMAD.IADD R5, R5, 0x1, R17 ;  /* 0x0000000105058824 */ /* 0x000fe200078e0211 */
[-C--:B------:R-:W-:Y:S01]  /*e870*/  @!P0 LEA.HI.X R9, R10, R191.reuse, R7, 0x1, P1 ;  /* 0x000000bf0a098211 */ /* 0x080fe200008f0c07 */
[----:B----4-:R-:W-:Y:S01]  /*e880*/  @!P0 IMAD R7, R2, 0x70, RZ ;  /* 0x0000007002078824 */ /* 0x010fe200078e02ff */
        /* <DEDUP_REMOVED lines=30> */
.L_x_6620:
[----:B------:R-:W-:Y:S01]  /*ea70*/  IADD3 R60, R178, -0x1, RZ ;  /* 0xffffffffb23c7810 */ /* 0x000fe20007ffe0ff */
[----:B------:R-:W-:Y:S03]  /*ea80*/  LDSM.16.MT88.4 R16, [R166+0x6000] ;  /* 0x00600000a610783b */ /* 0x000fe60000004200 */
[----:B--2---:R-:W-:Y:S04]  /*ea90*/  LEA R2, R60, R187, 0x7 ;  /* 0x000000bb3c027211 */ /* 0x004fe800078e38ff */
[----:B------:R-:W-:Y:S01]  /*eaa0*/  I2FP.F32.S32 R3, R2 ;  /* 0x0000000200037245 */ /* 0x000fe20000201400 */
[----:B------:R-:W-:Y:S01]  /*eab0*/  LDSM.16.MT88.4 R20, [R164+0x6000] ;  /* 0x00600000a414783b */ /* 0x000fe20000004200 */
[C---:B------:R-:W-:Y:S02]  /*eac0*/  IADD3 R4, R2.reuse, 0x9, RZ ;  /* 0x0000000902047810 */ /* 0x040fe40007ffe0ff */
[----:B------:R-:W-:Y:S01]  /*ead0*/  IADD3 R7, R2, 0x21, RZ ;  /* 0x0000002102077810 */ /* 0x000fe20007ffe0ff */
[CC--:B------:R-:W-:Y:S01]  /*eae0*/  FFMA.FTZ R197, R0.reuse, R3.reuse, R197 ;  /* 0x0000000300c57223 */ /* 0x0c0fe200000100c5 */
[----:B------:R-:W-:Y:S01]  /*eaf0*/  FFMA.FTZ R201, R0, R3, R201 ;  /* 0x0000000300c97223 */ /* 0x000fe200000100c9 */
[----:B------:R-:W-:Y:S02]  /*eb00*/  IADD3 R3, R2, 0x19, RZ ;  /* 0x0000001902037810 */ /* 0x000fe40007ffe0ff */
[----:B------:R-:W-:Y:S01]  /*eb10*/  I2FP.F32.S32 R4, R4 ;  /* 0x0000000400047245 */ /* 0x000fe20000201400 */
[----:B------:R-:W-:Y:S01]  /*eb20*/  LDSM.16.MT88.4 R32, [R163+0x6000] ;  /* 0x00600000a320783b */ /* 0x000fe20000004200 */
[----:B------:R-:W-:Y:S02]  /*eb30*/  I2FP.F32.S32 R3, R3 ;  /* 0x0000000300037245 */ /* 0x000fe40000201400 */
[----:B------:R-:W-:Y:S01]  /*eb40*/  I2FP.F32.S32 R7, R7 ;  /* 0x0000000700077245 */ /* 0x000fe20000201400 */
[CC--:B------:R-:W-:Y:S01]  /*eb50*/  FFMA.FTZ R207, R0.reuse, R4.reuse, R207 ;  /* 0x0000000400cf7223 */ /* 0x0c0fe200000100cf */
[C---:B------:R-:W-:Y:S01]  /*eb60*/  FFMA.FTZ R211, R0.reuse, R4, R211 ;  /* 0x0000000400d37223 */ /* 0x040fe200000100d3 */
[CC--:B-1----:R-:W-:Y:S01]  /*eb70*/  FFMA.FTZ R219, R0.reuse, R3.reuse, R219 ;  /* 0x0000000300db7223 */ /* 0x0c2fe200000100db */
[----:B------:R-:W-:Y:S01]  /*eb80*/  FFMA.FTZ R228, R0, R3, R228 ;  /* 0x0000000300e47223 */ /* 0x000fe200000100e4 */
[----:B------:R-:W-:Y:S01]  /*eb90*/  IADD3 R3, R2, 0x28, RZ ;  /* 0x0000002802037810 */ /* 0x000fe20007ffe0ff */
[-C--:B------:R-:W-:Y:S01]  /*eba0*/  FFMA.FTZ R224, R0, R7.reuse, R224 ;  /* 0x0000000700e07223 */ /* 0x080fe200000100e0 */
[----:B------:R-:W-:Y:S01]  /*ebb0*/  IADD3 R4, R2, 0x18, RZ ;  /* 0x0000001802047810 */ /* 0x000fe20007ffe0ff */
[----:B------:R-:W-:Y:S01]  /*ebc0*/  FFMA.FTZ R216, R0, R7, R216 ;  /* 0x0000000700d87223 */ /* 0x000fe200000100d8 */
[----:B------:R-:W-:Y:S01]  /*ebd0*/  I2FP.F32.S32 R3, R3 ;  /* 0x0000000300037245 */ /* 0x000fe20000201400 */
[----:B------:R-:W-:Y:S01]  /*ebe0*/  LDSM.16.MT88.4 R44, [R162+0x6000] ;  /* 0x00600000a22c783b */ /* 0x000fe20000004200 */
[----:B------:R-:W-:Y:S02]  /*ebf0*/  I2FP.F32.S32 R4, R4 ;  /* 0x0000000400047245 */ /* 0x000fe40000201400 */
[----:B------:R-:W-:Y:S01]  /*ec00*/  IADD3 R8, R2, 0x1, RZ ;  /* 0x0000000102087810 */ /* 0x000fe20007ffe0ff */
[CC--:B------:R-:W-:Y:S01]  /*ec10*/  FFMA.FTZ R222, R0.reuse, R3.reuse, R222 ;  /* 0x0000000300de7223 */ /* 0x0c0fe200000100de */
        /* <DEDUP_REMOVED lines=9> */
[-C--:B------:R-:W-:Y:S01]  /*ecb0*/  FFMA.FTZ R208, R0, R3.reuse, R208 ;  /* 0x0000000300d07223 */ /* 0x080fe200000100d0 */
[----:B------:R-:W-:Y:S01]  /*ecc0*/  IADD3 R4, R2, 0x40, RZ ;  /* 0x0000004002047810 */ /* 0x000fe20007ffe0ff */
[C---:B------:R-:W-:Y:S01]  /*ecd0*/  FFMA.FTZ R200, R0.reuse, R3, R200 ;  /* 0x0000000300c87223 */ /* 0x040fe200000100c8 */
[----:B------:R-:W-:Y:S01]  /*ece0*/  I2FP.F32.S32 R6, R6 ;  /* 0x0000000600067245 */ /* 0x000fe20000201400 */
[CC--:B------:R-:W-:Y:S01]  /*ecf0*/  FFMA.FTZ R203, R0.reuse, R8.reuse, R203 ;  /* 0x0000000800cb7223 */ /* 0x0c0fe200000100cb */
[----:B------:R-:W-:Y:S01]  /*ed00*/  I2FP.F32.S32 R7, R7 ;  /* 0x0000000700077245 */ /* 0x000fe20000201400 */
[C---:B------:R-:W-:Y:S01]  /*ed10*/  FFMA.FTZ R199, R0.reuse, R8, R199 ;  /* 0x0000000800c77223 */ /* 0x040fe200000100c7 */
[----:B------:R-:W-:Y:S01]  /*ed20*/  I2FP.F32.S32 R3, R4 ;  /* 0x0000000400037245 */ /* 0x000fe20000201400 */
[CC--:B------:R-:W-:Y:S01]  /*ed30*/  FFMA.FTZ R209, R0.reuse, R6.reuse, R209 ;  /* 0x0000000600d17223 */ /* 0x0c0fe200000100d1 */
[----:B------:R-:W-:Y:S01]  /*ed40*/  FMNMX.FTZ R4, R201, R101, !PT ;  /* 0x00000065c9047209 */ /* 0x000fe20007810000 */
[----:B------:R-:W-:Y:S01]  /*ed50*/  FFMA.FTZ R205, R0, R6, R205 ;  /* 0x0000000600cd7223 */ /* 0x000fe200000100cd */
[----:B------:R-:W-:Y:S01]  /*ed60*/  IADD3 R48, R2, 0x10, RZ ;  /* 0x0000001002307810 */ /* 0x000fe20007ffe0ff */
[CC--:B------:R-:W-:Y:S01]  /*ed70*/  FFMA.FTZ R206, R0.reuse, R7.reuse, R206 ;  /* 0x0000000700ce7223 */ /* 0x0c0fe200000100ce */
[----:B------:R-:W-:Y:S01]  /*ed80*/  FMNMX.FTZ R6, R197, R100, !PT ;  /* 0x00000064c5067209 */ /* 0x000fe20007810000 */
[C---:B------:R-:W-:Y:S01]  /*ed90*/  FFMA.FTZ R198, R0.reuse, R7, R198 ;  /* 0x0000000700c67223 */ /* 0x040fe200000100c6 */
[----:B------:R-:W-:Y:S01]  /*eda0*/  FMNMX.FTZ R4, R203, R4, !PT ;  /* 0x00000004cb047209 */ /* 0x000fe20007810000 */
[-C--:B------:R-:W-:Y:S01]  /*edb0*/  FFMA.FTZ R154, R0, R3.reuse, R154 ;  /* 0x00000003009a7223 */ /* 0x080fe2000001009a */
[----:B------:R-:W-:Y:S01]  /*edc0*/  IADD3 R7, R2, 0x41, RZ ;  /* 0x0000004102077810 */ /* 0x000fe20007ffe0ff */
[----:B------:R-:W-:Y:S01]  /*edd0*/  FFMA.FTZ R152, R0, R3, R152 ;  /* 0x0000000300987223 */ /* 0x000fe20000010098 */
[----:B------:R-:W-:Y:S02]  /*ede0*/  I2FP.F32.S32 R48, R48 ;  /* 0x0000003000307245 */ /* 0x000fe40000201400 */
[----:B------:R-:W-:Y:S02]  /*edf0*/  IADD3 R5, R2, 0x11, RZ ;  /* 0x0000001102057810 */ /* 0x000fe40007ffe0ff */
[----:B------:R-:W-:Y:S01]  /*ee00*/  FMNMX.FTZ R6, R199, R6, !PT ;  /* 0x00000006c7067209 */ /* 0x000fe20007810000 */
[C---:B------:R-:W-:Y:S01]  /*ee10*/  FFMA.FTZ R217, R0.reuse, R48, R217 ;  /* 0x0000003000d97223 */ /* 0x040fe200000100d9 */
[----:B------:R-:W-:Y:S01]  /*ee20*/  FMNMX.FTZ R4, R209, R4, !PT ;  /* 0x00000004d1047209 */ /* 0x000fe20007810000 */
[C---:B------:R-:W-:Y:S01]  /*ee30*/  FFMA.FTZ R48, R0.reuse, R48, R213 ;  /* 0x0000003000307223 */ /* 0x040fe200000100d5 */
[----:B------:R-:W-:Y:S02]  /*ee40*/  I2FP.F32.S32 R7, R7 ;  /* 0x0000000700077245 */ /* 0x000fe40000201400 */
[----:B------:R-:W-:Y:S02]  /*ee50*/  I2FP.F32.S32 R5, R5 ;  /* 0x0000000500057245 */ /* 0x000fe40000201400 */
[----:B------:R-:W-:Y:S01]  /*ee60*/  FMNMX.FTZ R6, R205, R6, !PT ;  /* 0x00000006cd067209 */ /* 0x000fe20007810000 */
[CC--:B------:R-:W-:Y:S01]  /*ee70*/  FFMA.FTZ R150, R0.reuse, R7.reuse, R150 ;  /* 0x0000000700967223 */ /* 0x0c0fe20000010096 */
[----:B------:R-:W-:Y:S01]  /*ee80*/  FMNMX.FTZ R4, R211, R4, !PT ;  /* 0x00000004d3047209 */ /* 0x000fe20007810000 */
[C---:B------:R-:W-:Y:S01]  /*ee90*/  FFMA.FTZ R144, R0.reuse, R7, R144 ;  /* 0x0000000700907223 */ /* 0x040fe20000010090 */
[----:B------:R-:W-:Y:S01]  /*eea0*/  FMNMX.FTZ R7, R207, R6, !PT ;  /* 0x00000006cf077209 */ /* 0x000fe20007810000 */
[CC--:B------:R-:W-:Y:S01]  /*eeb0*/  FFMA.FTZ R215, R0.reuse, R5.reuse, R215 ;  /* 0x0000000500d77223 */ /* 0x0c0fe200000100d7 */
[----:B------:R-:W-:Y:S01]  /*eec0*/  FMNMX.FTZ R4, R217, R4, !PT ;  /* 0x00000004d9047209 */ /* 0x000fe20007810000 */
[----:B------:R-:W-:Y:S01]  /*eed0*/  FFMA.FTZ R232, R0, R5, R232 ;  /* 0x0000000500e87223 */ /* 0x000fe200000100e8 */
        /* <DEDUP_REMOVED lines=10> */
[----:B------:R-:W-:Y:S01]  /*ef80*/  FFMA.FTZ R226, R0, R5, R226 ;  /* 0x0000000500e27223 */ /* 0x000fe200000100e2 */
[----:B------:R-:W-:Y:S01]  /*ef90*/  FMNMX.FTZ R9, R230, R7, !PT ;  /* 0x00000007e6097209 */ /* 0x000fe20007810000 */
[----:B------:R-:W-:Y:S01]  /*efa0*/  FFMA.FTZ R218, R0, R5, R218 ;  /* 0x0000000500da7223 */ /* 0x000fe200000100da */
[----:B------:R-:W-:Y:S02]  /*efb0*/  FMNMX.FTZ R7, R219, R4, !PT ;  /* 0x00000004db077209 */ /* 0x000fe40007810000 */
[----:B------:R-:W-:Y:S02]  /*efc0*/  IADD3 R5, R2, 0x29, RZ ;  /* 0x0000002902057810 */ /* 0x000fe40007ffe0ff */
[----:B------:R-:W-:Y:S02]  /*efd0*/  FMNMX.FTZ R9, R228, R9, !PT ;  /* 0x00000009e4097209 */ /* 0x000fe40007810000 */
[----:B------:R-:W-:Y:S02]  /*efe0*/  FMNMX.FTZ R7, R226, R7, !PT ;  /* 0x00000007e2077209 */ /* 0x000fe40007810000 */
[----:B------:R-:W-:Y:S02]  /*eff0*/  I2FP.F32.S32 R5, R5 ;  /* 0x0000000500057245 */ /* 0x000fe40000201400 */
[----:B------:R-:W-:Y:S02]  /*f000*/  FMNMX.FTZ R9, R218, R9, !PT ;  /* 0x00000009da097209 */ /* 0x000fe40007810000 */
[----:B------:R-:W-:Y:S01]  /*f010*/  FMNMX.FTZ R7, R224, R7, !PT ;  /* 0x00000007e0077209 */ /* 0x000fe20007810000 */
[----:B------:R-:W-:Y:S01]  /*f020*/  FFMA.FTZ R220, R0, R5, R220 ;  /* 0x0000000500dc7223 */ /* 0x000fe200000100dc */
[----:B------:R-:W-:Y:S01]  /*f030*/  FMNMX.FTZ R9, R216, R9, !PT ;  /* 0x00000009d8097209 */ /* 0x000fe20007810000 */
[----:B------:R-:W-:Y:S01]  /*f040*/  FFMA.FTZ R212, R0, R5, R212 ;  /* 0x0000000500d47223 */ /* 0x000fe200000100d4 */
[----:B------:R-:W-:Y:S02]  /*f050*/  FMNMX.FTZ R7, R222, R7, !PT ;  /* 0x00000007de077209 */ /* 0x000fe40007810000 */
[----:B------:R-:W-:Y:S02]  /*f060*/  FMNMX.FTZ R9, R214, R9, !PT ;  /* 0x00000009d6097209 */ /* 0x000fe40007810000 */
[----:B------:R-:W-:Y:S02]  /*f070*/  FMNMX.FTZ R7, R220, R7, !PT ;  /* 0x00000007dc077209 */ /* 0x000fe40007810000 */
        /* <DEDUP_REMOVED lines=8> */
[----:B------:R-:W-:Y:S02]  /*f100*/  IADD3 R5, R2, 0x48, RZ ;  /* 0x0000004802057810 */ /* 0x000fe40007ffe0ff */
[----:B------:R-:W-:Y:S02]  /*f110*/  FMNMX.FTZ R9, R200, R9, !PT ;  /* 0x00000009c8097209 */ /* 0x000fe40007810000 */
        /* <DEDUP_REMOVED lines=9> */
[C---:B------:R-:W-:Y:S02]  /*f1b0*/  IADD3 R5, R2.reuse, 0x51, RZ ;  /* 0x0000005102057810 */ /* 0x040fe40007ffe0ff */
[----:B------:R-:W-:Y:S02]  /*f1c0*/  IADD3 R11, R2, 0x50, RZ ;  /* 0x00000050020b7810 */ /* 0x000fe40007ffe0ff */
[----:B------:R-:W-:Y:S02]  /*f1d0*/  I2FP.F32.S32 R3, R3 ;  /* 0x0000000300037245 */ /* 0x000fe40000201400 */
[----:B------:R-:W-:Y:S02]  /*f1e0*/  FMNMX.FTZ R9, R152, R9, !PT ;  /* 0x0000000998097209 */ /* 0x000fe40007810000 */
[----:B------:R-:W-:Y:S01]  /*f1f0*/  FMNMX.FTZ R7, R150, R7, !PT ;  /* 0x0000000796077209 */ /* 0x000fe20007810000 */
[C---:B------:R-:W-:Y:S01]  /*f200*/  FFMA.FTZ R146, R0.reuse, R3, R146 ;  /* 0x0000000300927223 */ /* 0x040fe20000010092 */
[----:B------:R-:W-:Y:S01]  /*f210*/  I2FP.F32.S32 R5, R5 ;  /* 0x0000000500057245 */ /* 0x000fe20000201400 */
[----:B------:R-:W-:Y:S01]  /*f220*/  FFMA.FTZ R140, R0, R3, R140 ;  /* 0x00000003008c7223 */ /* 0x000fe2000001008c */
[----:B------:R-:W-:Y:S02]  /*f230*/  I2FP.F32.S32 R11, R11 ;  /* 0x0000000b000b7245 */ /* 0x000fe40000201400 */
[----:B------:R-:W-:Y:S01]  /*f240*/  FMNMX.FTZ R9, R144, R9, !PT ;  /* 0x0000000990097209 */ /* 0x000fe20007810000 */
[----:B------:R-:W-:Y:S01]  /*f250*/  FFMA.FTZ R136, R0, R5, R136 ;  /* 0x0000000500887223 */ /* 0x000fe20000010088 */
[----:B------:R-:W-:Y:S01]  /*f260*/  FMNMX.FTZ R7, R148, R7, !PT ;  /* 0x0000000794077209 */ /* 0x000fe20007810000 */
[----:B------:R-:W-:Y:S01]  /*f270*/  FFMA.FTZ R128, R0, R5, R128 ;  /* 0x0000000500807223 */ /* 0x000fe20000010080 */
[----:B------:R-:W-:Y:S01]  /*f280*/  IADD3 R3, R2, 0x58, RZ ;  /* 0x0000005802037810 */ /* 0x000fe20007ffe0ff */
[-C--:B------:R-:W-:Y:S01]  /*f290*/  FFMA.FTZ R138, R0, R11.reuse, R138 ;  /* 0x0000000b008a7223 */ /* 0x080fe2000001008a */
[----:B------:R-:W-:Y:S01]  /*f2a0*/  IADD3 R5, R2, 0x60, RZ ;  /* 0x0000006002057810 */ /* 0x000fe20007ffe0ff */
[----:B------:R-:W-:Y:S01]  /*f2b0*/  FFMA.FTZ R130, R0, R11, R130 ;  /* 0x0000000b00827223 */ /* 0x000fe20000010082 */
[----:B------:R-:W-:Y:S02]  /*f2c0*/  FMNMX.FTZ R9, R142, R9, !PT ;  /* 0x000000098e097209 */ /* 0x000fe40007810000 */
[----:B------:R-:W-:Y:S02]  /*f2d0*/  FMNMX.FTZ R7, R146, R7, !PT ;  /* 0x0000000792077209 */ /* 0x000fe40007810000 */
[----:B------:R-:W-:Y:S02]  /*f2e0*/  IADD3 R11, R2, 0x59, RZ ;  /* 0x00000059020b7810 */ /* 0x000fe40007ffe0ff */
[----:B------:R-:W-:Y:S02]  /*f2f0*/  I2FP.F32.S32 R3, R3 ;  /* 0x0000000300037245 */ /* 0x000fe40000201400 */
[----:B------:R-:W-:Y:S02]  /*f300*/  I2FP.F32.S32 R5, R5 ;  /* 0x0000000500057245 */ /* 0x000fe40000201400 */
[----:B------:R-:W-:Y:S01]  /*f310*/  FMNMX.FTZ R9, R140, R9, !PT ;  /* 0x000000098c097209 */ /* 0x000fe20007810000 */
[----:B------:R-:W-:Y:S01]  /*f320*/  FFMA.FTZ R134, R0, R3, R134 ;  /* 0x0000000300867223 */ /* 0x000fe20000010086 */
[----:B------:R-:W-:Y:S01]  /*f330*/  FMNMX.FTZ R7, R138, R7, !PT ;  /* 0x000000078a077209 */ /* 0x000fe20007810000 */
[C---:B------:R-:W-:Y:S01]  /*f340*/  FFMA.FTZ R58, R0.reuse, R5, R223 ;  /* 0x00000005003a7223 */ /* 0x040fe200000100df */
[----:B------:R-:W-:Y:S01]  /*f350*/  I2FP.F32.S32 R11, R11 ;  /* 0x0000000b000b7245 */ /* 0x000fe20000201400 */
[----:B------:R-:W-:Y:S01]  /*f360*/  FFMA.FTZ R120, R0, R5, R120 ;  /* 0x0000000500787223 */ /* 0x000fe20000010078 */
[----:B------:R-:W-:Y:S01]  /*f370*/  FMNMX.FTZ R9, R130, R9, !PT ;  /* 0x0000000982097209 */ /* 0x000fe20007810000 */
[----:B------:R-:W-:Y:S01]  /*f380*/  FFMA.FTZ R124, R0, R3, R124 ;  /* 0x00000003007c7223 */ /* 0x000fe2000001007c */
[----:B------:R-:W-:Y:S01]  /*f390*/  FMNMX.FTZ R7, R136, R7, !PT ;  /* 0x0000000788077209 */ /* 0x000fe20007810000 */
[-C--:B------:R-:W-:Y:S01]  /*f3a0*/  FFMA.FTZ R132, R0, R11.reuse, R132 ;  /* 0x0000000b00847223 */ /* 0x080fe20000010084 */
[----:B------:R-:W-:Y:S01]  /*f3b0*/  IADD3 R5, R2, 0x69, RZ ;  /* 0x0000006902057810 */ /* 0x000fe20007ffe0ff */
[----:B------:R-:W-:Y:S01]  /*f3c0*/  FFMA.FTZ R122, R0, R11, R122 ;  /* 0x0000000b007a7223 */ /* 0x000fe2000001007a */
[----:B------:R-:W-:Y:S02]  /*f3d0*/  IADD3 R3, R2, 0x61, RZ ;  /* 0x0000006102037810 */ /* 0x000fe40007ffe0ff */
[----:B------:R-:W-:Y:S02]  /*f3e0*/  FMNMX.FTZ R9, R128, R9, !PT ;  /* 0x0000000980097209 */ /* 0x000fe40007810000 */
[----:B------:R-:W-:Y:S02]  /*f3f0*/  FMNMX.FTZ R7, R134, R7, !PT ;  /* 0x0000000786077209 */ /* 0x000fe40007810000 */
[----:B------:R-:W-:Y:S02]  /*f400*/  I2FP.F32.S32 R5, R5 ;  /* 0x0000000500057245 */ /* 0x000fe40000201400 */
[----:B------:R-:W-:Y:S02]  /*f410*/  I2FP.F32.S32 R3, R3 ;  /* 0x0000000300037245 */ /* 0x000fe40000201400 */
[----:B------:R-:W-:Y:S01]  /*f420*/  IADD3 R11, R2, 0x68, RZ ;  /* 0x00000068020b7810 */ /* 0x000fe20007ffe0ff */
[----:B------:R-:W-:Y:S01]  /*f430*/  FFMA.FTZ R56, R0, R5, R56 ;  /* 0x0000000500387223 */ /* 0x000fe20000010038 */
[----:B------:R-:W-:Y:S01]  /*f440*/  FMNMX.FTZ R9, R124, R9, !PT ;  /* 0x000000097c097209 */ /* 0x000fe20007810000 */
[----:B------:R-:W-:Y:S01]  /*f450*/  FFMA.FTZ R108, R0, R5, R108 ;  /* 0x00000005006c7223 */ /* 0x000fe2000001006c */
[----:B------:R-:W-:Y:S01]  /*f460*/  FMNMX.FTZ R7, R132, R7, !PT ;  /* 0x0000000784077209 */ /* 0x000fe20007810000 */
[C---:B------:R-:W-:Y:S01]  /*f470*/  FFMA.FTZ R118, R0.reuse, R3, R225 ;  /* 0x0000000300767223 */ /* 0x040fe200000100e1 */
[----:B------:R-:W-:Y:S01]  /*f480*/  I2FP.F32.S32 R11, R11 ;  /* 0x0000000b000b7245 */ /* 0x000fe20000201400 */
[----:B------:R-:W-:Y:S01]  /*f490*/  FFMA.FTZ R114, R0, R3, R114 ;  /* 0x0000000300727223 */ /* 0x000fe20000010072 */
[----:B------:R-:W-:Y:S02]  /*f4a0*/  FMNMX.FTZ R5, R122, R9, !PT ;  /* 0x000000097a057209 */ /* 0x000fe40007810000 */
[----:B------:R-:W-:Y:S01]  /*f4b0*/  FMNMX.FTZ R9, R120, R7, !PT ;  /* 0x0000000778097209 */ /* 0x000fe20007810000 */
[-C--:B------:R-:W-:Y:S01]  /*f4c0*/  FFMA.FTZ R116, R0, R11.reuse, R227 ;  /* 0x0000000b00747223 */ /* 0x080fe200000100e3 */
[----:B------:R-:W-:Y:S01]  /*f4d0*/  IADD3 R3, R2, 0x70, RZ ;  /* 0x0000007002037810 */ /* 0x000fe20007ffe0ff */
[----:B------:R-:W-:Y:S01]  /*f4e0*/  FFMA.FTZ R112, R0, R11, R112 ;  /* 0x0000000b00707223 */ /* 0x000fe20000010070 */
[----:B------:R-:W-:Y:S02]  /*f4f0*/  FMNMX.FTZ R7, R58, R5, !PT ;  /* 0x000000053a077209 */ /* 0x000fe40007810000 */
[----:B------:R-:W-:Y:S02]  /*f500*/  FMNMX.FTZ R9, R118, R9, !PT ;  /* 0x0000000976097209 */ /* 0x000fe40007810000 */
[----:B------:R-:W-:Y:S02]  /*f510*/  IADD3 R11, R2, 0x71, RZ ;  /* 0x00000071020b7810 */ /* 0x000fe40007ffe0ff */
[----:B------:R-:W-:Y:S02]  /*f520*/  I2FP.F32.S32 R3, R3 ;  /* 0x0000000300037245 */ /* 0x000fe40000201400 */
[----:B------:R-:W-:Y:S02]  /*f530*/  FMNMX.FTZ R7, R114, R7, !PT ;  /* 0x0000000772077209 */ /* 0x000fe40007810000 */
[----:B------:R-:W-:Y:S01]  /*f540*/  FMNMX.FTZ R9, R116, R9, !PT ;  /* 0x0000000974097209 */ /* 0x000fe20007810000 */
[C---:B------:R-:W-:Y:S01]  /*f550*/  FFMA.FTZ R106, R0.reuse, R3, R106 ;  /* 0x00000003006a7223 */ /* 0x040fe2000001006a */
[----:B------:R-:W-:Y:S01]  /*f560*/  I2FP.F32.S32 R11, R11 ;  /* 0x0000000b000b7245 */ /* 0x000fe20000201400 */
[----:B------:R-:W-:Y:S01]  /*f570*/  FFMA.FTZ R66, R0, R3, R231 ;  /* 0x0000000300427223 */ /* 0x000fe200000100e7 */
[----:B------:R-:W-:Y:S02]  /*f580*/  IADD3 R5, R2, 0x78, RZ ;  /* 0x0000007802057810 */ /* 0x000fe40007ffe0ff */
[----:B------:R-:W-:Y:S01]  /*f590*/  FMNMX.FTZ R7, R112, R7, !PT ;  /* 0x0000000770077209 */ /* 0x000fe20007810000 */
[----:B------:R-:W-:Y:S01]  /*f5a0*/  FFMA.FTZ R104, R0, R11, R104 ;  /* 0x0000000b00687223 */ /* 0x000fe20000010068 */
[----:B------:R-:W-:Y:S01]  /*f5b0*/  FMNMX.FTZ R9, R56, R9, !PT ;  /* 0x0000000938097209 */ /* 0x000fe20007810000 */
[----:B------:R-:W-:Y:S01]  /*f5c0*/  FFMA.FTZ R64, R0, R11, R229 ;  /* 0x0000000b00407223 */ /* 0x000fe200000100e5 */
[----:B------:R-:W-:Y:S02]  /*f5d0*/  I2FP.F32.S32 R5, R5 ;  /* 0x0000000500057245 */ /* 0x000fe40000201400 */
[----:B------:R-:W-:Y:S02]  /*f5e0*/  IADD3 R3, R2, 0x79, RZ ;  /* 0x0000007902037810 */ /* 0x000fe40007ffe0ff */
[----:B------:R-:W-:Y:S01]  /*f5f0*/  FMNMX.FTZ R7, R108, R7, !PT ;  /* 0x000000076c077209 */ /* 0x000fe20007810000 */
[----:B------:R-:W-:Y:S01]  /*f600*/  FFMA.FTZ R37, R0, R5, R37 ;  /* 0x0000000500257223 */ /* 0x000fe20000010025 */
[----:B------:R-:W-:Y:S01]  /*f610*/  FMNMX.FTZ R9, R106, R9, !PT ;  /* 0x000000096a097209 */ /* 0x000fe20007810000 */
[----:B------:R-:W-:Y:S01]  /*f620*/  FFMA.FTZ R62, R0, R5, R62 ;  /* 0x00000005003e7223 */ /* 0x000fe2000001003e */
        /* <DEDUP_REMOVED lines=33> */
[----:B------:R-:W-:Y:S03]  /*f840*/  FFMA.FTZ R125, R56, UR4, -R65 ;  /* 0x00000004387d7c23 */ /* 0x000fe60008010841 */
[----:B------:R-:W2:Y:S01]  /*f850*/  MUFU.EX2 R39, R39 ;  /* 0x0000002700277308 */ /* 0x000ea20000000800 */
[--C-:B------:R-:W-:Y:S01]  /*f860*/  FFMA.FTZ R57, R197, UR4, -R63.reuse ;  /* 0x00000004c5397c23 */ /* 0x100fe2000801083f */
[--C-:B------:R-:W-:Y:S01]  /*f870*/  FFMA.FTZ R105, R199, UR4, -R63.reuse ;  /* 0x00000004c7697c23 */ /* 0x100fe2000801083f */
[--C-:B------:R-:W-:Y:S01]  /*f880*/  FFMA.FTZ R110, R205, UR4, -R63.reuse ;  /* 0x00000004cd6e7c23 */ /* 0x100fe2000801083f */
[----:B------:R-:W-:Y:S01]  /*f890*/  FFMA.FTZ R67, R207, UR4, -R63 ;  /* 0x00000004cf437c23 */ /* 0x000fe2000801083f */
[----:B------:R-:W-:Y:S01]  /*f8a0*/  FFMA.FTZ R123, R118, UR4, -R65 ;  /* 0x00000004767b7c23 */ /* 0x000fe20008010841 */
[----:B------:R-:W-:Y:S01]  /*f8b0*/  FFMA.FTZ R118, R58, UR4, -R63 ;  /* 0x000000043a767c23 */ /* 0x000fe2000801083f */
[----:B------:R-:W-:Y:S03]  /*f8c0*/  FFMA.FTZ R217, R217, UR4, -R65 ;  /* 0x00000004d9d97c23 */ /* 0x000fe60008010841 */
[----:B------:R-:W-:Y:S01]  /*f8d0*/  MUFU.EX2 R126, R126 ;  /* 0x0000007e007e7308 */ /* 0x000fe20000000800 */
[C---:B-1----:R-:W-:Y:S01]  /*f8e0*/  FMUL.FTZ R8, R38.reuse, R92 ;  /* 0x0000005c26087220 */ /* 0x042fe20000410000 */
[C---:B------:R-:W-:Y:S01]  /*f8f0*/  FMUL.FTZ R9, R38.reuse, R93 ;  /* 0x0000005d26097220 */ /* 0x040fe20000410000 */
[C---:B------:R-:W-:Y:S01]  /*f900*/  FMUL.FTZ R4, R38.reuse, R96 ;  /* 0x0000006026047220 */ /* 0x040fe20000410000 */
[C---:B------:R-:W-:Y:S01]  /*f910*/  FMUL.FTZ R5, R38.reuse, R97 ;  /* 0x0000006126057220 */ /* 0x040fe20000410000 */
[C---:B------:R-:W-:Y:S01]  /*f920*/  FMUL.FTZ R12, R38.reuse, R88 ;  /* 0x00000058260c7220 */ /* 0x040fe20000410000 */
[C---:B------:R-:W-:Y:S01]  /*f930*/  FMUL.FTZ R13, R38.reuse, R89 ;  /* 0x00000059260d7220 */ /* 0x040fe20000410000 */
[----:B------:R-:W-:Y:S03]  /*f940*/  FMUL.FTZ R24, R38, R76 ;  /* 0x0000004c26187220 */ /* 0x000fe60000410000 */
[----:B------:R-:W1:Y:S01]  /*f950*/  MUFU.EX2 R107, R107 ;  /* 0x0000006b006b7308 */ /* 0x000e620000000800 */
[C---:B--2---:R-:W-:Y:S01]  /*f960*/  FMUL.FTZ R10, R39.reuse, R94 ;  /* 0x0000005e270a7220 */ /* 0x044fe20000410000 */
[C---:B------:R-:W-:Y:S01]  /*f970*/  FMUL.FTZ R11, R39.reuse, R95 ;  /* 0x0000005f270b7220 */ /* 0x040fe20000410000 */
[--C-:B------:R-:W-:Y:S01]  /*f980*/  FFMA.FTZ R76, R48, UR4, -R63.reuse ;  /* 0x00000004304c7c23 */ /* 0x100fe2000801083f */
[----:B------:R-:W-:Y:S01]  /*f990*/  LDSM.16.MT88.4 R92, [R166+0x9800] ;  /* 0x00980000a65c783b */ /* 0x000fe20000004200 */
[C---:B------:R-:W-:Y:S01]  /*f9a0*/  FMUL.FTZ R25, R38.reuse, R77 ;  /* 0x0000004d26197220 */ /* 0x040fe20000410000 */
[C---:B------:R-:W-:Y:S01]  /*f9b0*/  FMUL.FTZ R31, R39.reuse, R75 ;  /* 0x0000004b271f7220 */ /* 0x040fe20000410000 */
[C---:B------:R-:W-:Y:S03]  /*f9c0*/  FMUL.FTZ R28, R38.reuse, R72 ;  /* 0x00000048261c7220 */ /* 0x040fe60000410000 */
[----:B------:R-:W-:Y:S01]  /*f9d0*/  MUFU.EX2 R101, R101 ;  /* 0x0000006500657308 */ /* 0x000fe20000000800 */
[----:B------:R-:W-:Y:S01]  /*f9e0*/  FMUL.FTZ R29, R38, R73 ;  /* 0x00000049261d7220 */ /* 0x000fe20000410000 */
[C---:B------:R-:W-:Y:S01]  /*f9f0*/  FMUL.FTZ R30, R39.reuse, R74 ;  /* 0x0000004a271e7220 */ /* 0x040fe20000410000 */
[C---:B------:R-:W-:Y:S01]  /*fa00*/  FMUL.FTZ R6, R39.reuse, R98 ;  /* 0x0000006227067220 */ /* 0x040fe20000410000 */
[----:B------:R-:W2:Y:S01]  /*fa10*/  LDSM.16.MT88.4 R48, [R166+0x6800] ;  /* 0x00680000a630783b */ /* 0x000ea20000004200 */
[C---:B------:R-:W-:Y:S01]  /*fa20*/  FMUL.FTZ R7, R39.reuse, R99 ;  /* 0x0000006327077220 */ /* 0x040fe20000410000 */
[C---:B------:R-:W-:Y:S01]  /*fa30*/  FMUL.FTZ R14, R39.reuse, R90 ;  /* 0x0000005a270e7220 */ /* 0x040fe20000410000 */
[----:B------:R-:W-:Y:S03]  /*fa40*/  FMUL.FTZ R15, R39, R91 ;  /* 0x0000005b270f7220 */ /* 0x000fe60000410000 */
[----:B------:R-:W3:Y:S01]  /*fa50*/  MUFU.EX2 R100, R100 ;  /* 0x0000006400647308 */ /* 0x000ee20000000800 */
[----:B-1----:R-:W-:Y:S01]  /*fa60*/  F2FP.BF16.F32.PACK_AB R41, R107, R126 ;  /* 0x0000007e6b29723e */ /* 0x002fe200000010ff */
[C---:B------:R-:W-:Y:S01]  /*fa70*/  FMUL.FTZ R26, R39.reuse, R78 ;  /* 0x0000004e271a7220 */ /* 0x040fe20000410000 */
[----:B------:R-:W-:Y:S01]  /*fa80*/  FMUL.FTZ R27, R39, R79 ;  /* 0x0000004f271b7220 */ /* 0x000fe20000410000 */
[--C-:B------:R-:W-:Y:S01]  /*fa90*/  FFMA.FTZ R75, R232, UR4, -R63.reuse ;  /* 0x00000004e84b7c23 */ /* 0x100fe2000801083f */
[----:B------:R-:W-:Y:S01]  /*faa0*/  FFMA.FTZ R73, R230, UR4, -R63 ;  /* 0x00000004e6497c23 */ /* 0x000fe2000801083f */
[--C-:B------:R-:W-:Y:S01]  /*fab0*/  FFMA.FTZ R221, R221, UR4, -R65.reuse ;  /* 0x00000004dddd7c23 */ /* 0x100fe20008010841 */
[----:B------:R-:W-:Y:S03]  /*fac0*/  FFMA.FTZ R219, R219, UR4, -R65 ;  /* 0x00000004dbdb7c23 */ /* 0x000fe60008010841 */
[----:B------:R-:W-:Y:S01]  /*fad0*/  MUFU.EX2 R57, R57 ;  /* 0x0000003900397308 */ /* 0x000fe20000000800 */
[--C-:B------:R-:W-:Y:S01]  /*fae0*/  FFMA.FTZ R79, R216, UR4, -R63.reuse ;  /* 0x00000004d84f7c23 */ /* 0x100fe2000801083f */
[--C-:B------:R-:W-:Y:S01]  /*faf0*/  FFMA.FTZ R78, R214, UR4, -R63.reuse ;  /* 0x00000004d64e7c23 */ /* 0x100fe2000801083f */
[----:B------:R-:W-:Y:S01]  /*fb00*/  FFMA.FTZ R77, R212, UR4, -R63 ;  /* 0x00000004d44d7c23 */ /* 0x000fe2000801083f */
[--C-:B------:R-:W-:Y:S01]  /*fb10*/  FFMA.FTZ R89, R210, UR4, -R65.reuse ;  /* 0x00000004d2597c23 */ /* 0x100fe20008010841 */
[----:B------:R-:W-:Y:S01]  /*fb20*/  FFMA.FTZ R88, R208, UR4, -R65 ;  /* 0x00000004d0587c23 */ /* 0x000fe20008010841 */
[----:B------:R-:W-:Y:S01]  /*fb30*/  FFMA.FTZ R90, R202, UR4, -R63 ;  /* 0x00000004ca5a7c23 */ /* 0x000fe2000801083f */
[--C-:B------:R-:W-:Y:S03]  /*fb40*/  FFMA.FTZ R99, R154, UR4, -R65.reuse ;  /* 0x000000049a637c23 */ /* 0x100fe60008010841 */
[----:B------:R-:W1:Y:S01]  /*fb50*/  MUFU.EX2 R105, R105 ;  /* 0x0000006900697308 */ /* 0x000e620000000800 */
        /* <DEDUP_REMOVED lines=10> */
[--C-:B------:R-:W-:Y:S01]  /*fc00*/  FFMA.FTZ R128, R128, UR4, -R63.reuse ;  /* 0x0000000480807c23 */ /* 0x100fe2000801083f */
[--C-:B------:R-:W-:Y:S01]  /*fc10*/  FFMA.FTZ R121, R124, UR4, -R63.reuse ;  /* 0x000000047c797c23 */ /* 0x100fe2000801083f */
[----:B------:R-:W-:Y:S01]  /*fc20*/  FFMA.FTZ R122, R122, UR4, -R63 ;  /* 0x000000047a7a7c23 */ /* 0x000fe2000801083f */
[----:B------:R-:W-:Y:S01]  /*fc30*/  FFMA.FTZ R126, R39, R192, R126 ;  /* 0x000000c0277e7223 */ /* 0x000fe2000001007e */
[----:B------:R-:W-:Y:S03]  /*fc40*/  FFMA.FTZ R120, R120, UR4, -R65 ;  /* 0x0000000478787c23 */ /* 0x000fe60008010841 */
[----:B------:R-:W3:Y:S01]  /*fc50*/  MUFU.EX2 R67, R67 ;  /* 0x0000004300437308 */ /* 0x000ee20000000800 */
[----:B-1----:R-:W-:Y:S01]  /*fc60*/  F2FP.BF16.F32.PACK_AB R40, R105, R57 ;  /* 0x000000396928723e */ /* 0x002fe200000010ff */
[----:B------:R-:W-:Y:S01]  /*fc70*/  FFMA.FTZ R72, R228, UR4, -R63 ;  /* 0x00000004e4487c23 */ /* 0x000fe2000801083f */
[----:B------:R-:W-:Y:S01]  /*fc80*/  FADD.FTZ R126, R107, R126 ;  /* 0x0000007e6b7e7221 */ /* 0x000fe20000010000 */
[----:B------:R-:W-:Y:S01]  /*fc90*/  FFMA.FTZ R116, R116, UR4, -R65 ;  /* 0x0000000474747c23 */ /* 0x000fe20008010841 */
[--C-:B------:R-:W-:Y:S01]  /*fca0*/  FFMA.FTZ R112, R112, UR4, -R63.reuse ;  /* 0x0000000470707c23 */ /* 0x100fe2000801083f */
[--C-:B------:R-:W-:Y:S01]  /*fcb0*/  FFMA.FTZ R127, R108, UR4, -R63.reuse ;  /* 0x000000046c7f7c23 */ /* 0x100fe2000801083f */
[----:B------:R-:W-:Y:S03]  /*fcc0*/  FFMA.FTZ R114, R114, UR4, -R63 ;  /* 0x0000000472727c23 */ /* 0x000fe6000801083f */
        /* <DEDUP_REMOVED lines=8> */
[----:B------:R-:W-:Y:S01]  /*fd50*/  MUFU.EX2 R76, R76 ;  /* 0x0000004c004c7308 */ /* 0x000fe20000000800 */
[----:B---3--:R-:W-:Y:S01]  /*fd60*/  F2FP.BF16.F32.PACK_AB R42, R67, R110 ;  /* 0x0000006e432a723e */ /* 0x008fe200000010ff */
[--C-:B------:R-:W-:Y:S01]  /*fd70*/  FFMA.FTZ R140, R140, UR4, -R63.reuse ;  /* 0x000000048c8c7c23 */ /* 0x100fe2000801083f */
[----:B------:R-:W-:Y:S01]  /*fd80*/  FFMA.FTZ R66, R66, UR4, -R63 ;  /* 0x0000000442427c23 */ /* 0x000fe2000801083f */
[----:B------:R-:W-:Y:S02]  /*fd90*/  ISETP.GT.AND P0, PT, R178, 0x1, PT ;  /* 0x00000001b200780c */ /* 0x000fe40003f04270 */
[----:B------:R-:W-:Y:S04]  /*fda0*/  MOV R178, R60 ;  /* 0x0000003c00b27202 */ /* 0x000fe80000000f00 */
[----:B------:R-:W-:Y:S01]  /*fdb0*/  MUFU.EX2 R75, R75 ;  /* 0x0000004b004b7308 */ /* 0x000fe20000000800 */
[C---:B------:R-:W-:Y:S06]  /*fdc0*/  HMMA.16816.F32.BF16 R4, R40.reuse, R16, R4 ;  /* 0x000000102804723c */ /* 0x040fec0000041804 */
[C---:B------:R-:W-:Y:S03]  /*fdd0*/  HMMA.16816.F32.BF16 R8, R40.reuse, R18, R8 ;  /* 0x000000122808723c */ /* 0x040fe60000041808 */
[----:B------:R-:W-:Y:S02]  /*fde0*/  MUFU.EX2 R73, R73 ;  /* 0x0000004900497308 */ /* 0x000fe40000000800 */
[C---:B------:R-:W-:Y:S01]  /*fdf0*/  FMUL.FTZ R17, R38.reuse, R85 ;  /* 0x0000005526117220 */ /* 0x040fe20000410000 */
[C---:B------:R-:W-:Y:S01]  /*fe00*/  FMUL.FTZ R16, R38.reuse, R84 ;  /* 0x0000005426107220 */ /* 0x040fe20000410000 */
[C---:B------:R-:W-:Y:S01]  /*fe10*/  FMUL.FTZ R18, R39.reuse, R86 ;  /* 0x0000005627127220 */ /* 0x040fe20000410000 */
[----:B------:R-:W-:Y:S05]  /*fe20*/  FMUL.FTZ R19, R39, R87 ;  /* 0x0000005727137220 */ /* 0x000fea0000410000 */
[----:B------:R-:W-:Y:S01]  /*fe30*/  MUFU.EX2 R72, R72 ;  /* 0x0000004800487308 */ /* 0x000fe20000000800 */
[C---:B------:R-:W-:Y:S03]  /*fe40*/  HMMA.16816.F32.BF16 R12, R40.reuse, R20, R12 ;  /* 0x00000014280c723c */ /* 0x040fe6000004180c */
[--C-:B------:R-:W-:Y:S03]  /*fe50*/  FFMA.FTZ R84, R215, UR4, -R65.reuse ;  /* 0x00000004d7547c23 */ /* 0x100fe60008010841 */
[C---:B------:R-:W-:Y:S03]  /*fe60*/  HMMA.16816.F32.BF16 R16, R40.reuse, R22, R16 ;  /* 0x000000162810723c */ /* 0x040fe60000041810 */
[----:B------:R-:W-:Y:S02]  /*fe70*/  MUFU.EX2 R87, R217 ;  /* 0x000000d900577308 */ /* 0x000fe40000000800 */
[C---:B------:R-:W-:Y:S01]  /*fe80*/  FMUL.FTZ R20, R38.reuse, R80 ;  /* 0x0000005026147220 */ /* 0x040fe20000410000 */
[----:B------:R-:W-:Y:S01]  /*fe90*/  FMUL.FTZ R21, R38, R81 ;  /* 0x0000005126157220 */ /* 0x000fe20000410000 */
[C---:B------:R-:W-:Y:S01]  /*fea0*/  FMUL.FTZ R22, R39.reuse, R82 ;  /* 0x0000005227167220 */ /* 0x040fe20000410000 */
[C---:B------:R-:W-:Y:S05]  /*feb0*/  FMUL.FTZ R23, R39.reuse, R83 ;  /* 0x0000005327177220 */ /* 0x040fea0000410000 */
[----:B------:R-:W1:Y:S01]  /*fec0*/  MUFU.EX2 R84, R84 ;  /* 0x0000005400547308 */ /* 0x000e620000000800 */
        /* <DEDUP_REMOVED lines=11> */
[C---:B------:R-:W-:Y:S04]  /*ff80*/  HMMA.16816.F32.BF16 R28, R40.reuse, R44, R28 ;  /* 0x0000002c281c723c */ /* 0x040fe8000004181c */
[----:B------:R-:W-:Y:S01]  /*ff90*/  MUFU.EX2 R79, R79 ;  /* 0x0000004f004f7308 */ /* 0x000fe20000000800 */
[--C-:B------:R-:W-:Y:S01]  /*ffa0*/  FFMA.FTZ R71, R226, UR4, -R65.reuse ;  /* 0x00000004e2477c23 */ /* 0x100fe20008010841 */
[--C-:B------:R-:W-:Y:S01]  /*ffb0*/  FFMA.FTZ R68, R224, UR4, -R65.reuse ;  /* 0x00000004e0447c23 */ /* 0x100fe20008010841 */
[----:B------:R-:W-:Y:S01]  /*ffc0*/  HMMA.16816.F32.BF16 R32, R40, R46, R32 ;  /* 0x0000002e2820723c */ /* 0x000fe20000041820 */
[----:B------:R-:W4:Y:S06]  /*ffd0*/  LDSM.16.MT88.4 R44, [R163+0x6800] ;  /* 0x00680000a32c783b */ /* 0x000f2c0000004200 */
[----:B------:R-:W-:Y:S01]  /*ffe0*/  MUFU.EX2 R71, R71 ;  /* 0x0000004700477308 */ /* 0x000fe20000000800 */
[--C-:B------:R-:W-:Y:S03]  /*fff0*/  FFMA.FTZ R69, R222, UR4, -R65.reuse ;  /* 0x00000004de457c23 */ /* 0x100fe60008010841 */
[----:B-1----:R-:W-:Y:S01]  /*10000*/  F2FP.BF16.F32.PACK_AB R41, R84, R87 ;  /* 0x000000575429723e */ /* 0x002fe200000010ff */
[----:B------:R-:W-:Y:S01]  /*10010*/  FFMA.FTZ R70, R220, UR4, -R65 ;  /* 0x00000004dc467c23 */ /* 0x000fe20008010841 */
[----:B---3--:R-:W-:Y:S01]  /*10020*/  F2FP.BF16.F32.PACK_AB R43, R74, R81 ;  /* 0x000000514a2b723e */ /* 0x008fe200000010ff */
[----:B------:R-:W-:Y:S03]  /*10030*/  FFMA.FTZ R38, R38, R193, R57 ;  /* 0x000000c126267223 */ /* 0x000fe60000010039 */
[----:B------:R-:W1:Y:S01]  /*10040*/  MUFU.EX2 R68, R68 ;  /* 0x0000004400447308 */ /* 0x000e620000000800 */
[----:B------:R-:W-:Y:S01]  /*10050*/  F2FP.BF16.F32.PACK_AB R40, R75, R76 ;  /* 0x0000004c4b28723e */ /* 0x000fe200000010ff */
[----:B------:R-:W-:Y:S01]  /*10060*/  LDSM.16.MT88.4 R56, [R163+0x8800] ;  /* 0x00880000a338783b */ /* 0x000fe20000004200 */
[----:B------:R-:W-:Y:S01]  /*10070*/  F2FP.BF16.F32.PACK_AB R42, R72, R73 ;  /* 0x00000049482a723e */ /* 0x000fe200000010ff */
[----:B------:R-:W-:Y:S01]  /*10080*/  FADD.FTZ R39, R101, R126 ;  /* 0x0000007e65277221 */ /* 0x000fe20000010000 */
[----:B------:R-:W-:Y:S05]  /*10090*/  FADD.FTZ R105, R105, R38 ;  /* 0x0000002669697221 */ /* 0x000fea0000010000 */
[----:B------:R-:W-:Y:S01]  /*100a0*/  MUFU.EX2 R69, R69 ;  /* 0x0000004500457308 */ /* 0x000fe20000000800 */
[----:B------:R-:W-:Y:S01]  /*100b0*/  FADD.FTZ R38, R100, R39 ;  /* 0x0000002764267221 */ /* 0x000fe20000010000 */
[C---:B--2---:R-:W-:Y:S03]  /*100c0*/  HMMA.16816.F32.BF16 R4, R40.reuse, R48, R4 ;  /* 0x000000302804723c */ /* 0x044fe60000041804 */
[----:B------:R-:W-:Y:S01]  /*100d0*/  FADD.FTZ R87, R87, R38 ;  /* 0x0000002657577221 */ /* 0x000fe20000010000 */
[--C-:B------:R-:W-:Y:S01]  /*100e0*/  FFMA.FTZ R38, R37, UR4, -R65.reuse ;  /* 0x0000000425267c23 */ /* 0x100fe20008010841 */
[----:B------:R-:W-:Y:S03]  /*100f0*/  FFMA.FTZ R100, R104, UR4, -R65 ;  /* 0x0000000468647c23 */ /* 0x000fe60008010841 */
[----:B------:R-:W2:Y:S01]  /*10100*/  MUFU.EX2 R70, R70 ;  /* 0x0000004600467308 */ /* 0x000ea20000000800 */
[C---:B------:R-:W-:Y:S01]  /*10110*/  HMMA.16816.F32.BF16 R8, R40.reuse, R50, R8 ;  /* 0x000000322808723c */ /* 0x040fe20000041808 */
[----:B------:R-:W3:Y:S02]  /*10120*/  LDSM.16.MT88.4 R48, [R162+0x6800] ;  /* 0x00680000a230783b */ /* 0x000ee40000004200 */
[----:B------:R-:W-:Y:S01]  /*10130*/  FADD.FTZ R84, R84, R87 ;  /* 0x0000005754547221 */ /* 0x000fe20000010000 */
[----:B------:R-:W-:Y:S02]  /*10140*/  FFMA.FTZ R65, R36, UR4, -R65 ;  /* 0x0000000424417c23 */ /* 0x000fe40008010841 */
[C---:B------:R-:W-:Y:S03]  /*10150*/  HMMA.16816.F32.BF16 R12, R40.reuse, R52, R12 ;  /* 0x00000034280c723c */ /* 0x040fe6000004180c */
[----:B------:R-:W-:Y:S02]  /*10160*/  MUFU.EX2 R78, R78 ;  /* 0x0000004e004e7308 */ /* 0x000fe40000000800 */
[----:B------:R-:W-:Y:S01]  /*10170*/  FADD.FTZ R81, R81, R84 ;  /* 0x0000005451517221 */ /* 0x000fe20000010000 */
[C---:B------:R-:W-:Y:S01]  /*10180*/  HMMA.16816.F32.BF16 R16, R40.reuse, R54, R16 ;  /* 0x000000362810723c */ /* 0x040fe20000041810 */
[----:B------:R-:W-:Y:S06]  /*10190*/  LDSM.16.MT88.4 R52, [R164+0x7000] ;  /* 0x00700000a434783b */ /* 0x000fec0000004200 */
[----:B------:R-:W5:Y:S01]  /*101a0*/  MUFU.EX2 R77, R77 ;  /* 0x0000004d004d7308 */ /* 0x000f620000000800 */
[----:B------:R-:W-:Y:S01]  /*101b0*/  FADD.FTZ R110, R110, R105 ;  /* 0x000000696e6e7221 */ /* 0x000fe20000010000 */
[C---:B----4-:R-:W-:Y:S01]  /*101c0*/  HMMA.16816.F32.BF16 R20, R40.reuse, R44, R20 ;  /* 0x0000002c2814723c */ /* 0x050fe20000041814 */
[----:B------:R-:W-:Y:S07]  /*101d0*/  LDSM.16.MT88.4 R84, [R164+0x9800] ;  /* 0x00980000a454783b */ /* 0x000fee0000004200 */
[----:B------:R-:W-:Y:S01]  /*101e0*/  MUFU.EX2 R89, R89 ;  /* 0x0000005900597308 */ /* 0x000fe20000000800 */
[C---:B------:R-:W-:Y:S01]  /*101f0*/  HMMA.16816.F32.BF16 R24, R40.reuse, R46, R24 ;  /* 0x0000002e2818723c */ /* 0x040fe20000041818 */
[----:B------:R-:W4:Y:S02]  /*10200*/  LDSM.16.MT88.4 R44, [R166+0x7000] ;  /* 0x00700000a62c783b */ /* 0x000f240000004200 */
[----:B------:R-:W-:Y:S06]  /*10210*/  FADD.FTZ R67, R67, R110 ;  /* 0x0000006e43437221 */ /* 0x000fec0000010000 */
[----:B------:R-:W4:Y:S02]  /*10220*/  MUFU.EX2 R88, R88 ;  /* 0x0000005800587308 */ /* 0x000f240000000800 */
[----:B------:R-:W-:Y:S01]  /*10230*/  FADD.FTZ R74, R74, R81 ;  /* 0x000000514a4a7221 */ /* 0x000fe20000010000 */
[----:B------:R-:W-:Y:S07]  /*10240*/  FADD.FTZ R76, R76, R67 ;  /* 0x000000434c4c7221 */ /* 0x000fee0000010000 */
[----:B------:R-:W-:Y:S01]  /*10250*/  MUFU.EX2 R83, R83 ;  /* 0x0000005300537308 */ /* 0x000fe20000000800 */
[----:B------:R-:W-:Y:S01]  /*10260*/  FADD.FTZ R76, R75, R76 ;  /* 0x0000004c4b4c7221 */ /* 0x000fe20000010000 */
[C---:B---3--:R-:W-:Y:S08]  /*10270*/  HMMA.16816.F32.BF16 R28, R40.reuse, R48, R28 ;  /* 0x00000030281c723c */ /* 0x048ff0000004181c */
[----:B------:R-:W3:Y:S01]  /*10280*/  MUFU.EX2 R82, R82 ;  /* 0x0000005200527308 */ /* 0x000ee20000000800 */
[----:B------:R-:W-:Y:S01]  /*10290*/  HMMA.16816.F32.BF16 R32, R40, R50, R32 ;  /* 0x000000322820723c */ /* 0x000fe20000041820 */
[----:B------:R-:W3:Y:S08]  /*102a0*/  LDSM.16.MT88.4 R48, [R163+0x7000] ;  /* 0x00700000a330783b */ /* 0x000ef00000004200 */
[----:B------:R-:W-:Y:S02]  /*102b0*/  MUFU.EX2 R90, R90 ;  /* 0x0000005a005a7308 */ /* 0x000fe40000000800 */
[----:B-1----:R-:W-:Y:S02]  /*102c0*/  F2FP.BF16.F32.PACK_AB R41, R68, R71 ;  /* 0x000000474429723e */ /* 0x002fe400000010ff */
[----:B--2---:R-:W-:Y:S01]  /*102d0*/  F2FP.BF16.F32.PACK_AB R43, R70, R69 ;  /* 0x00000045462b723e */ /* 0x004fe200000010ff */
[----:B------:R-:W-:Y:S01]  /*102e0*/  FADD.FTZ R71, R71, R74 ;  /* 0x0000004a47477221 */ /* 0x000fe20000010000 */
[----:B------:R-:W-:Y:S02]  /*102f0*/  F2FP.BF16.F32.PACK_AB R40, R79, R80 ;  /* 0x000000504f28723e */ /* 0x000fe400000010ff */
[----:B-----5:R-:W-:Y:S02]  /*10300*/  F2FP.BF16.F32.PACK_AB R42, R77, R78 ;  /* 0x0000004e4d2a723e */ /* 0x020fe400000010ff */
[----:B------:R-:W-:Y:S01]  /*10310*/  MUFU.EX2 R138, R138 ;  /* 0x0000008a008a7308 */ /* 0x000fe20000000800 */
[----:B------:R-:W-:Y:S04]  /*10320*/  FADD.FTZ R68, R68, R71 ;  /* 0x0000004744447221 */ /* 0x000fe80000010000 */
[----:B------:R-:W-:Y:S01]  /*10330*/  FADD.FTZ R69, R69, R68 ;  /* 0x0000004445457221 */ /* 0x000fe20000010000 */
[C---:B----4-:R-:W-:Y:S04]  /*10340*/  HMMA.16816.F32.BF16 R4, R40.reuse, R44, R4 ;  /* 0x0000002c2804723c */ /* 0x050fe80000041804 */
[----:B------:R-:W-:Y:S01]  /*10350*/  MUFU.EX2 R115, R115 ;  /* 0x0000007300737308 */ /* 0x000fe20000000800 */
[----:B------:R-:W-:Y:S01]  /*10360*/  FADD.FTZ R70, R70, R69 ;  /* 0x0000004546467221 */ /* 0x000fe20000010000 */
[C---:B------:R-:W-:Y:S01]  /*10370*/  HMMA.16816.F32.BF16 R8, R40.reuse, R46, R8 ;  /* 0x0000002e2808723c */ /* 0x040fe20000041808 */
[----:B------:R-:W1:Y:S07]  /*10380*/  LDSM.16.MT88.4 R44, [R162+0x7000] ;  /* 0x00700000a22c783b */ /* 0x000e6e0000004200 */
[----:B------:R-:W-:Y:S01]  /*10390*/  MUFU.EX2 R134, R134 ;  /* 0x0000008600867308 */ /* 0x000fe20000000800 */
[C---:B------:R-:W-:Y:S06]  /*103a0*/  HMMA.16816.F32.BF16 R12, R40.reuse, R52, R12 ;  /* 0x00000034280c723c */ /* 0x040fec000004180c */
[C---:B------:R-:W-:Y:S01]  /*103b0*/  HMMA.16816.F32.BF16 R16, R40.reuse, R54, R16 ;  /* 0x000000362810723c */ /* 0x040fe20000041810 */
[----:B------:R-:W2:Y:S02]  /*103c0*/  LDSM.16.MT88.4 R52, [R166+0x7800] ;  /* 0x00780000a634783b */ /* 0x000ea40000004200 */
[----:B------:R-:W-:Y:S03]  /*103d0*/  MUFU.EX2 R117, R117 ;  /* 0x0000007500757308 */ /* 0x000fe60000000800 */
[C---:B---3--:R-:W-:Y:S07]  /*103e0*/  HMMA.16816.F32.BF16 R20, R40.reuse, R48, R20 ;  /* 0x000000302814723c */ /* 0x048fee0000041814 */
[----:B------:R-:W-:Y:S01]  /*103f0*/  MUFU.EX2 R119, R119 ;  /* 0x0000007700777308 */ /* 0x000fe20000000800 */
[C---:B------:R-:W-:Y:S01]  /*10400*/  HMMA.16816.F32.BF16 R24, R40.reuse, R50, R24 ;  /* 0x000000322818723c */ /* 0x040fe20000041818 */
[----:B------:R-:W3:Y:S08]  /*10410*/  LDSM.16.MT88.4 R48, [R164+0x7800] ;  /* 0x00780000a430783b */ /* 0x000ef00000004200 */
[----:B------:R-:W4:Y:S10]  /*10420*/  MUFU.EX2 R91, R91 ;  /* 0x0000005b005b7308 */ /* 0x000f340000000800 */
[----:B------:R-:W-:Y:S01]  /*10430*/  MUFU.EX2 R96, R96 ;  /* 0x0000006000607308 */ /* 0x000fe20000000800 */
[C---:B-1----:R-:W-:Y:S09]  /*10440*/  HMMA.16816.F32.BF16 R28, R40.reuse, R44, R28 ;  /* 0x0000002c281c723c */ /* 0x042ff2000004181c */
[----:B------:R-:W1:Y:S01]  /*10450*/  MUFU.EX2 R97, R97 ;  /* 0x0000006100617308 */ /* 0x000e620000000800 */
[----:B------:R-:W-:Y:S01]  /*10460*/  HMMA.16816.F32.BF16 R32, R40, R46, R32 ;  /* 0x0000002e2820723c */ /* 0x000fe20000041820 */
[----:B------:R-:W5:Y:S06]  /*10470*/  LDSM.16.MT88.4 R44, [R163+0x7800] ;  /* 0x00780000a32c783b */ /* 0x000f6c0000004200 */
[----:B------:R-:W-:Y:S02]  /*10480*/  F2FP.BF16.F32.PACK_AB R41, R88, R89 ;  /* 0x000000595829723e */ /* 0x000fe400000010ff */
[----:B------:R-:W-:Y:S02]  /*10490*/  MUFU.EX2 R99, R99 ;  /* 0x0000006300637308 */ /* 0x000fe40000000800 */
[----:B------:R-:W-:Y:S01]  /*104a0*/  F2FP.BF16.F32.PACK_AB R43, R82, R83 ;  /* 0x00000053522b723e */ /* 0x000fe200000010ff */
[----:B------:R-:W-:Y:S01]  /*104b0*/  FADD.FTZ R89, R89, R70 ;  /* 0x0000004659597221 */ /* 0x000fe20000010000 */
[----:B----4-:R-:W-:Y:S02]  /*104c0*/  F2FP.BF16.F32.PACK_AB R40, R91, R90 ;  /* 0x0000005a5b28723e */ /* 0x010fe400000010ff */
[----:B-1----:R-:W-:Y:S04]  /*104d0*/  F2FP.BF16.F32.PACK_AB R42, R97, R96 ;  /* 0x00000060612a723e */ /* 0x002fe800000010ff */
[----:B------:R-:W-:Y:S01]  /*104e0*/  MUFU.EX2 R128, R128 ;  /* 0x0000008000807308 */ /* 0x000fe20000000800 */
[----:B------:R-:W-:Y:S04]  /*104f0*/  FADD.FTZ R88, R88, R89 ;  /* 0x0000005958587221 */ /* 0x000fe80000010000 */
[----:B------:R-:W-:Y:S01]  /*10500*/  FADD.FTZ R83, R83, R88 ;  /* 0x0000005853537221 */ /* 0x000fe20000010000 */
[C---:B--2---:R-:W-:Y:S04]  /*10510*/  HMMA.16816.F32.BF16 R4, R40.reuse, R52, R4 ;  /* 0x000000342804723c */ /* 0x044fe80000041804 */
[----:B------:R-:W-:Y:S01]  /*10520*/  MUFU.EX2 R121, R121 ;  /* 0x0000007900797308 */ /* 0x000fe20000000800 */
[----:B------:R-:W-:Y:S01]  /*10530*/  FADD.FTZ R82, R82, R83 ;  /* 0x0000005352527221 */ /* 0x000fe20000010000 */
[C---:B------:R-:W-:Y:S01]  /*10540*/  HMMA.16816.F32.BF16 R8, R40.reuse, R54, R8 ;  /* 0x000000362808723c */ /* 0x040fe20000041808 */
[----:B------:R-:W1:Y:S07]  /*10550*/  LDSM.16.MT88.4 R52, [R162+0x7800] ;  /* 0x00780000a234783b */ /* 0x000e6e0000004200 */
[----:B------:R-:W-:Y:S01]  /*10560*/  MUFU.EX2 R122, R122 ;  /* 0x0000007a007a7308 */ /* 0x000fe20000000800 */
[C---:B---3--:R-:W-:Y:S06]  /*10570*/  HMMA.16816.F32.BF16 R12, R40.reuse, R48, R12 ;  /* 0x00000030280c723c */ /* 0x048fec000004180c */
[C---:B------:R-:W-:Y:S01]  /*10580*/  HMMA.16816.F32.BF16 R16, R40.reuse, R50, R16 ;  /* 0x000000322810723c */ /* 0x040fe20000041810 */
[----:B------:R-:W2:Y:S02]  /*10590*/  LDSM.16.MT88.4 R48, [R166+0x8000] ;  /* 0x00800000a630783b */ /* 0x000ea40000004200 */
[----:B------:R-:W-:Y:S03]  /*105a0*/  MUFU.EX2 R120, R120 ;  /* 0x0000007800787308 */ /* 0x000fe60000000800 */
[C---:B-----5:R-:W-:Y:S07]  /*105b0*/  HMMA.16816.F32.BF16 R20, R40.reuse, R44, R20 ;  /* 0x0000002c2814723c */ /* 0x060fee0000041814 */
[----:B------:R-:W3:Y:S01]  /*105c0*/  MUFU.EX2 R123, R123 ;  /* 0x0000007b007b7308 */ /* 0x000ee20000000800 */
[C---:B------:R-:W-:Y:S01]  /*105d0*/  HMMA.16816.F32.BF16 R24, R40.reuse, R46, R24 ;  /* 0x0000002e2818723c */ /* 0x040fe20000041818 */
[----:B------:R-:W4:Y:S08]  /*105e0*/  LDSM.16.MT88.4 R44, [R164+0x8000] ;  /* 0x00800000a42c783b */ /* 0x000f300000004200 */
[----:B------:R-:W5:Y:S10]  /*105f0*/  MUFU.EX2 R98, R98 ;  /* 0x0000006200627308 */ /* 0x000f740000000800 */
[----:B------:R-:W-:Y:S01]  /*10600*/  MUFU.EX2 R109, R109 ;  /* 0x0000006d006d7308 */ /* 0x000fe20000000800 */
[----:B---3--:R-:W-:Y:S01]  /*10610*/  F2FP.BF16.F32.PACK_AB R37, R123, R120 ;  /* 0x000000787b25723e */ /* 0x008fe200000010ff */
[C---:B-1----:R-:W-:Y:S08]  /*10620*/  HMMA.16816.F32.BF16 R28, R40.reuse, R52, R28 ;  /* 0x00000034281c723c */ /* 0x042ff0000004181c */
[----:B------:R-:W1:Y:S01]  /*10630*/  MUFU.EX2 R146, R146 ;  /* 0x0000009200927308 */ /* 0x000e620000000800 */
[----:B------:R-:W-:Y:S01]  /*10640*/  HMMA.16816.F32.BF16 R32, R40, R54, R32 ;  /* 0x000000362820723c */ /* 0x000fe20000041820 */
[----:B------:R-:W3:Y:S08]  /*10650*/  LDSM.16.MT88.4 R52, [R163+0x8000] ;  /* 0x00800000a334783b */ /* 0x000ef00000004200 */
[----:B------:R-:W-:Y:S02]  /*10660*/  MUFU.EX2 R111, R111 ;  /* 0x0000006f006f7308 */ /* 0x000fe40000000800 */
[----:B-----5:R-:W-:Y:S01]  /*10670*/  F2FP.BF16.F32.PACK_AB R41, R98, R99 ;  /* 0x000000636229723e */ /* 0x020fe200000010ff */
[----:B------:R-:W-:Y:S07]  /*10680*/  FADD.FTZ R99, R99, R82 ;  /* 0x0000005263637221 */ /* 0x000fee0000010000 */
[----:B------:R-:W5:Y:S01]  /*10690*/  MUFU.EX2 R144, R144 ;  /* 0x0000009000907308 */ /* 0x000f620000000800 */
[----:B-1----:R-:W-:Y:S09]  /*106a0*/  F2FP.BF16.F32.PACK_AB R43, R146, R109 ;  /* 0x0000006d922b723e */ /* 0x002ff200000010ff */
[----:B------:R-:W-:Y:S10]  /*106b0*/  MUFU.EX2 R113, R113 ;  /* 0x0000007100717308 */ /* 0x000ff40000000800 */
[----:B------:R-:W1:Y:S01]  /*106c0*/  MUFU.EX2 R140, R140 ;  /* 0x0000008c008c7308 */ /* 0x000e620000000800 */
[----:B-----5:R-:W-:Y:S09]  /*106d0*/  F2FP.BF16.F32.PACK_AB R40, R144, R111 ;  /* 0x0000006f9028723e */ /* 0x020ff200000010ff */
[----:B------:R-:W-:Y:S10]  /*106e0*/  MUFU.EX2 R116, R116 ;  /* 0x0000007400747308 */ /* 0x000ff40000000800 */
[----:B------:R-:W5:Y:S01]  /*106f0*/  MUFU.EX2 R125, R125 ;  /* 0x0000007d007d7308 */ /* 0x000f620000000800 */
[----:B-1----:R-:W-:Y:S07]  /*10700*/  F2FP.BF16.F32.PACK_AB R42, R140, R113 ;  /* 0x000000718c2a723e */ /* 0x002fee00000010ff */
[C---:B--2---:R-:W-:Y:S02]  /*10710*/  HMMA.16816.F32.BF16 R4, R40.reuse, R48, R4 ;  /* 0x000000302804723c */ /* 0x044fe40000041804 */
[----:B------:R-:W-:Y:S04]  /*10720*/  MUFU.EX2 R118, R118 ;  /* 0x0000007600767308 */ /* 0x000fe80000000800 */
[C---:B------:R-:W-:Y:S01]  /*10730*/  HMMA.16816.F32.BF16 R8, R40.reuse, R50, R8 ;  /* 0x000000322808723c */ /* 0x040fe20000041808 */
[----:B------:R-:W1:Y:S05]  /*10740*/  LDSM.16.MT88.4 R48, [R162+0x8000] ;  /* 0x00800000a230783b */ /* 0x000e6a0000004200 */
[----:B------:R-:W2:Y:S01]  /*10750*/  MUFU.EX2 R107, R114 ;  /* 0x00000072006b7308 */ /* 0x000ea20000000800 */
[----:B-----5:R-:W-:Y:S01]  /*10760*/  F2FP.BF16.F32.PACK_AB R39, R125, R116 ;  /* 0x000000747d27723e */ /* 0x020fe200000010ff */
[C---:B----4-:R-:W-:Y:S08]  /*10770*/  HMMA.16816.F32.BF16 R12, R40.reuse, R44, R12 ;  /* 0x0000002c280c723c */ /* 0x050ff0000004180c */
[----:B------:R-:W-:Y:S01]  /*10780*/  MUFU.EX2 R112, R112 ;  /* 0x0000007000707308 */ /* 0x000fe20000000800 */
[C---:B------:R-:W-:Y:S01]  /*10790*/  HMMA.16816.F32.BF16 R16, R40.reuse, R46, R16 ;  /* 0x0000002e2810723c */ /* 0x040fe20000041810 */
[----:B------:R-:W4:Y:S05]  /*107a0*/  LDSM.16.MT88.4 R44, [R166+0x8800] ;  /* 0x00880000a62c783b */ /* 0x000f2a0000004200 */
[C---:B---3--:R-:W-:Y:S03]  /*107b0*/  HMMA.16816.F32.BF16 R20, R40.reuse, R52, R20 ;  /* 0x000000342814723c */ /* 0x048fe60000041814 */
[----:B------:R-:W3:Y:S02]  /*107c0*/  MUFU.EX2 R127, R127 ;  /* 0x0000007f007f7308 */ /* 0x000ee40000000800 */
[----:B--2---:R-:W-:Y:S01]  /*107d0*/  F2FP.BF16.F32.PACK_AB R36, R107, R118 ;  /* 0x000000766b24723e */ /* 0x004fe200000010ff */
[C---:B------:R-:W-:Y:S01]  /*107e0*/  HMMA.16816.F32.BF16 R24, R40.reuse, R54, R24 ;  /* 0x000000362818723c */ /* 0x040fe20000041818 */
[----:B------:R-:W2:Y:S06]  /*107f0*/  LDSM.16.MT88.4 R52, [R164+0x8800] ;  /* 0x00880000a434783b */ /* 0x000eac0000004200 */
[----:B------:R3:W-:Y:S10]  /*10800*/  MUFU.EX2 R67, R38 ;  /* 0x0000002600437308 */ /* 0x0007f40000000800 */
[----:B------:R-:W-:Y:S01]  /*10810*/  MUFU.EX2 R101, R106 ;  /* 0x0000006a00657308 */ /* 0x000fe20000000800 */
[C---:B-1----:R-:W-:Y:S09]  /*10820*/  HMMA.16816.F32.BF16 R28, R40.reuse, R48, R28 ;  /* 0x00000030281c723c */ /* 0x042ff2000004181c */
[----:B------:R-:W1:Y:S02]  /*10830*/  MUFU.EX2 R100, R100 ;  /* 0x0000006400647308 */ /* 0x000e640000000800 */
[----:B---3--:R-:W-:Y:S01]  /*10840*/  F2FP.BF16.F32.PACK_AB R38, R127, R112 ;  /* 0x000000707f26723e */ /* 0x008fe200000010ff */
[----:B------:R-:W-:Y:S01]  /*10850*/  HMMA.16816.F32.BF16 R32, R40, R50, R32 ;  /* 0x000000322820723c */ /* 0x000fe20000041820 */
[----:B------:R-:W3:Y:S06]  /*10860*/  LDSM.16.MT88.4 R48, [R162+0x8800] ;  /* 0x00880000a230783b */ /* 0x000eec0000004200 */
[----:B------:R-:W5:Y:S01]  /*10870*/  MUFU.EX2 R192, R65 ;  /* 0x0000004100c07308 */ /* 0x000f620000000800 */
[----:B------:R-:W-:Y:S03]  /*10880*/  F2FP.BF16.F32.PACK_AB R41, R115, R138 ;  /* 0x0000008a7329723e */ /* 0x000fe600000010ff */
[----:B------:R-:W-:Y:S02]  /*10890*/  F2FP.BF16.F32.PACK_AB R43, R117, R134 ;  /* 0x00000086752b723e */ /* 0x000fe400000010ff */
[----:B------:R-:W-:Y:S02]  /*108a0*/  F2FP.BF16.F32.PACK_AB R40, R128, R119 ;  /* 0x000000778028723e */ /* 0x000fe400000010ff */
[----:B------:R-:W-:Y:S02]  /*108b0*/  F2FP.BF16.F32.PACK_AB R42, R122, R121 ;  /* 0x000000797a2a723e */ /* 0x000fe400000010ff */
[----:B-1----:R-:W-:Y:S02]  /*108c0*/  F2FP.BF16.F32.PACK_AB R69, R100, R101 ;  /* 0x000000656445723e */ /* 0x002fe400000010ff */
[----:B-----5:R-:W-:Y:S03]  /*108d0*/  F2FP.BF16.F32.PACK_AB R71, R192, R67 ;  /* 0x00000043c047723e */ /* 0x020fe600000010ff */
[C---:B----4-:R-:W-:Y:S06]  /*108e0*/  HMMA.16816.F32.BF16 R4, R40.reuse, R44, R4 ;  /* 0x0000002c2804723c */ /* 0x050fec0000041804 */
[C---:B------:R-:W-:Y:S01]  /*108f0*/  HMMA.16816.F32.BF16 R8, R40.reuse, R46, R8 ;  /* 0x0000002e2808723c */ /* 0x040fe20000041808 */
[----:B------:R-:W1:Y:S05]  /*10900*/  LDSM.16.MT88.4 R44, [R166+0x9000] ;  /* 0x00900000a62c783b */ /* 0x000e6a0000004200 */
[C---:B--2---:R-:W-:Y:S06]  /*10910*/  HMMA.16816.F32.BF16 R12, R40.reuse, R52, R12 ;  /* 0x00000034280c723c */ /* 0x044fec000004180c */
[C---:B------:R-:W-:Y:S01]  /*10920*/  HMMA.16816.F32.BF16 R16, R40.reuse, R54, R16 ;  /* 0x000000362810723c */ /* 0x040fe20000041810 */
[----:B------:R-:W2:Y:S05]  /*10930*/  LDSM.16.MT88.4 R52, [R164+0x9000] ;  /* 0x00900000a434783b */ /* 0x000eaa0000004200 */
[C---:B------:R-:W-:Y:S06]  /*10940*/  HMMA.16816.F32.BF16 R20, R40.reuse, R56, R20 ;  /* 0x000000382814723c */ /* 0x040fec0000041814 */
[C---:B------:R-:W-:Y:S01]  /*10950*/  HMMA.16816.F32.BF16 R24, R40.reuse, R58, R24 ;  /* 0x0000003a2818723c */ /* 0x040fe20000041818 */
[----:B------:R-:W4:Y:S05]  /*10960*/  LDSM.16.MT88.4 R56, [R163+0x9000] ;  /* 0x00900000a338783b */ /* 0x000f2a0000004200 */
[C---:B---3--:R-:W-:Y:S06]  /*10970*/  HMMA.16816.F32.BF16 R28, R40.reuse, R48, R28 ;  /* 0x00000030281c723c */ /* 0x048fec000004181c */
[----:B------:R-:W-:Y:S01]  /*10980*/  HMMA.16816.F32.BF16 R32, R40, R50, R32 ;  /* 0x000000322820723c */ /* 0x000fe20000041820 */
[----:B------:R-:W3:Y:S04]  /*10990*/  LDSM.16.MT88.4 R40, [R162+0x9000] ;  /* 0x00900000a228783b */ /* 0x000ee80000004200 */
[----:B------:R-:W-:Y:S01]  /*109a0*/  FADD.FTZ R49, R73, R76 ;  /* 0x0000004c49317221 */ /* 0x000fe20000010000 */
[C---:B-1----:R-:W-:Y:S01]  /*109b0*/  HMMA.16816.F32.BF16 R4, R36.reuse, R44, R4 ;  /* 0x0000002c2404723c */ /* 0x042fe20000041804 */
[----:B------:R-:W-:Y:S04]  /*109c0*/  MUFU.EX2 R44, R66 ;  /* 0x00000042002c7308 */ /* 0x000fe80000000800 */
[----:B------:R-:W-:Y:S01]  /*109d0*/  FADD.FTZ R49, R72, R49 ;  /* 0x0000003148317221 */ /* 0x000fe20000010000 */
[C---:B------:R-:W-:Y:S05]  /*109e0*/  HMMA.16816.F32.BF16 R8, R36.reuse, R46, R8 ;  /* 0x0000002e2408723c */ /* 0x040fea0000041808 */
[----:B------:R-:W-:Y:S01]  /*109f0*/  FADD.FTZ R80, R80, R49 ;  /* 0x0000003150507221 */ /* 0x000fe20000010000 */
[C---:B--2---:R-:W-:Y:S05]  /*10a00*/  HMMA.16816.F32.BF16 R12, R36.reuse, R52, R12 ;  /* 0x00000034240c723c */ /* 0x044fea000004180c */
[--C-:B------:R-:W-:Y:S01]  /*10a10*/  FFMA.FTZ R45, R64, UR4, -R63.reuse ;  /* 0x00000004402d7c23 */ /* 0x100fe2000801083f */
[C---:B------:R-:W-:Y:S05]  /*10a20*/  HMMA.16816.F32.BF16 R16, R36.reuse, R54, R16 ;  /* 0x000000362410723c */ /* 0x040fea0000041810 */
[--C-:B------:R-:W-:Y:S01]  /*10a30*/  FFMA.FTZ R46, R62, UR4, -R63.reuse ;  /* 0x000000043e2e7c23 */ /* 0x100fe2000801083f */
[C---:B----4-:R-:W-:Y:S01]  /*10a40*/  HMMA.16816.F32.BF16 R20, R36.reuse, R56, R20 ;  /* 0x000000382414723c */ /* 0x050fe20000041814 */
[----:B------:R-:W1:Y:S04]  /*10a50*/  MUFU.EX2 R45, R45 ;  /* 0x0000002d002d7308 */ /* 0x000e680000000800 */
[----:B------:R-:W-:Y:S01]  /*10a60*/  FADD.FTZ R79, R79, R80 ;  /* 0x000000504f4f7221 */ /* 0x000fe20000010000 */
[C---:B------:R-:W-:Y:S05]  /*10a70*/  HMMA.16816.F32.BF16 R24, R36.reuse, R58, R24 ;  /* 0x0000003a2418723c */ /* 0x040fea0000041818 */
[----:B------:R-:W-:Y:S01]  /*10a80*/  MUFU.EX2 R46, R46 ;  /* 0x0000002e002e7308 */ /* 0x000fe20000000800 */
[----:B------:R-:W-:Y:S01]  /*10a90*/  FFMA.FTZ R63, R61, UR4, -R63 ;  /* 0x000000043d3f7c23 */ /* 0x000fe2000801083f */
[C---:B---3--:R-:W-:Y:S04]  /*10aa0*/  HMMA.16816.F32.BF16 R28, R36.reuse, R40, R28 ;  /* 0x00000028241c723c */ /* 0x048fe8000004181c */
[----:B------:R-:W-:Y:S02]  /*10ab0*/  FADD.FTZ R78, R78, R79 ;  /* 0x0000004f4e4e7221 */ /* 0x000fe40000010000 */
[----:B------:R-:W-:Y:S02]  /*10ac0*/  HMMA.16816.F32.BF16 R32, R36, R42, R32 ;  /* 0x0000002a2420723c */ /* 0x000fe40000041820 */
[----:B------:R-:W2:Y:S01]  /*10ad0*/  MUFU.EX2 R63, R63 ;  /* 0x0000003f003f7308 */ /* 0x000ea20000000800 */
[----:B------:R-:W-:Y:S02]  /*10ae0*/  LDSM.16.MT88.4 R36, [R162+0x9800] ;  /* 0x00980000a224783b */ /* 0x000fe40000004200 */
[----:B------:R-:W-:Y:S01]  /*10af0*/  FADD.FTZ R77, R77, R78 ;  /* 0x0000004e4d4d7221 */ /* 0x000fe20000010000 */
[----:B-1----:R-:W-:Y:S01]  /*10b00*/  F2FP.BF16.F32.PACK_AB R68, R45, R44 ;  /* 0x0000002c2d44723e */ /* 0x002fe200000010ff */
[----:B------:R-:W-:Y:S04]  /*10b10*/  FADD.FTZ R40, R98, R99 ;  /* 0x0000006362287221 */ /* 0x000fe80000010000 */
[----:B------:R-:W-:Y:S02]  /*10b20*/  FADD.FTZ R90, R90, R77 ;  /* 0x0000004d5a5a7221 */ /* 0x000fe40000010000 */
[----:B------:R-:W1:Y:S02]  /*10b30*/  LDSM.16.MT88.4 R76, [R163+0x9800] ;  /* 0x00980000a34c783b */ /* 0x000e640000004200 */
        /* <DEDUP_REMOVED lines=45> */
.L_x_6618:
        /* <DEDUP_REMOVED lines=136> */
.L_x_6623:
[----:B-1----:R-:W1:Y:S01]  /*11690*/  S2R R8, SR_CTAID.Y ;  /* 0x0000000000087919 */ /* 0x002e620000002600 */
[----:B------:R-:W1:Y:S08]  /*116a0*/  S2UR UR6, SR_CTAID.Z ;  /* 0x00000000000679c3 */ /* 0x000e700000002700 */
[----:B------:R-:W1:Y:S08]  /*116b0*/  LDC R3, c[0x0][0x270] ;  /* 0x00009c00ff037b82 */ /* 0x000e700000000800 */
[----:B------:R-:W2:Y:S01]  /*116c0*/  LDC R9, c[0x0][0x2c4] ;  /* 0x0000b100ff097b82 */ /* 0x000ea20000000800 */
[----:B-1----:R-:W-:-:S04]  /*116d0*/  IMAD R2, R8, R3, UR6 ;  /* 0x0000000608027e24 */ /* 0x002fc8000f8e0203 */
[----:B--2---:R-:W-:-:S07]  /*116e0*/  IMAD R9, R2, R9, RZ ;  /* 0x0000000902097224 */ /* 0x004fce00078e02ff */
.L_x_6624:
        /* <DEDUP_REMOVED lines=26> */
.L_x_6626:
[----:B------:R-:W-:Y:S05]  /*11890*/  BSYNC B0 ;  /* 0x0000000000007941 */ /* 0x000fea0003800000 */
.L_x_6625:
        /* <DEDUP_REMOVED lines=54> */
.L_x_6628:
[----:B------:R-:W-:Y:S05]  /*11c00*/  BSYNC B0 ;  /* 0x0000000000007941 */ /* 0x000fea0003800000 */
.L_x_6627:
        /* <DEDUP_REMOVED lines=15> */
.L_x_6630:
[----:B------:R-:W-:Y:S05]  /*11d00*/  BSYNC B0 ;  /* 0x0000000000007941 */ /* 0x000fea0003800000 */
.L_x_6629:
        /* <DEDUP_REMOVED lines=15> */
.L_x_6632:
[----:B------:R-:W-:Y:S05]  /*11e00*/  BSYNC B0 ;  /* 0x0000000000007941 */ /* 0x000fea0003800000 */
.L_x_6631:
        /* <DEDUP_REMOVED lines=13> */
.L_x_6633:
        /* <DEDUP_REMOVED lines=10> */
.L_x_8049:


//--------------------- .text._ZN5flash24flash_fwd_splitkv_kernelI23Flash_fwd_kernel_traitsILi64ELi64ELi128ELi4ELb0ELb0EN7cutlass10bfloat16_tE19Flash_kernel_traitsILi64ELi64ELi128ELi4ES3_EELb1ELb0ELb0ELb0ELb1ELb0ELb0ELb1EEEvNS_16Flash_fwd_paramsE --------------------------
	.section	.text._ZN5flash24flash_fwd_splitkv_kernelI23Flash_fwd_kernel_traitsILi64ELi64ELi128ELi4ELb0ELb0EN7cutlass10bfloat16_tE19Flash_kernel_traitsILi64ELi64ELi128ELi4ES3_EELb1ELb0ELb0ELb0ELb1ELb0ELb0ELb1EEEvNS_16Flash_fwd_paramsE,"ax",@progbits
	.align	128
        .global         _ZN5flash24flash_fwd_splitkv_kernelI23Flash_fwd_kernel_traitsILi64ELi64ELi128ELi4ELb0ELb0EN7cutlass10bfloat16_tE19Flash_kernel_traitsILi64ELi64ELi128ELi4ES3_EELb1ELb0ELb0ELb0ELb1ELb0ELb0ELb1EEEvNS_16Flash_fwd_paramsE
        .type           _ZN5flash24flash_fwd_splitkv_kernelI23Flash_fwd_kernel_traitsILi64ELi64ELi128ELi4ELb0ELb0EN7cutlass10bfloat16_tE19Flash_kernel_traitsILi64ELi64ELi128ELi4ES3_EELb1ELb0ELb0ELb0ELb1ELb0ELb0ELb1EEEvNS_16Flash_fwd_paramsE,@function
        .size           _ZN5flash24flash_fwd_splitkv_kernelI23Flash_fwd_kernel_traitsILi64ELi64ELi128ELi4ELb0ELb0EN7cutlass10bfloat16_tE19Flash_kernel_traitsILi64ELi64ELi128ELi4ES3_EELb1ELb0ELb0ELb0ELb1ELb0ELb0ELb1EEEvNS_16Flash_fwd_paramsE,(.L_x_8050 - _ZN5flash24flash_fwd_splitkv_kernelI23Flash_fwd_kernel_traitsILi64ELi64ELi128ELi4ELb0ELb0EN7cutlass10bfloat16_tE19Flash_kernel_traitsILi64ELi64ELi128ELi4ES3_EELb1ELb0ELb0ELb0ELb1ELb0ELb0ELb1EEEvNS_16Flash_fwd_paramsE)
        .other          _ZN5flash24flash_fwd_splitkv_kernelI23Flash_fwd_kernel_traitsILi64ELi64ELi128ELi4ELb0ELb0EN7cutlass10bfloat16_tE19Flash_kernel_traitsILi64ELi64ELi128ELi4ES3_EELb1ELb0ELb0ELb0ELb1ELb0ELb0ELb1EEEvNS_16Flash_fwd_paramsE,@"STO_CUDA_ENTRY STV_DEFAULT"
_ZN5flash24flash_fwd_splitkv_kernelI23Flash_fwd_kernel_traitsILi64ELi64ELi128ELi4ELb0ELb0EN7cutlass10bfloat16_tE19Flash_kernel_traitsILi64ELi64ELi128ELi4ES3_EELb1ELb0ELb0ELb0ELb1ELb0ELb0ELb1EEEvNS_16Flash_fwd_paramsE:
.text._ZN5flash24flash_fwd_splitkv_kernelI23Flash_fwd_kernel_traitsILi64ELi64ELi128ELi4ELb0ELb0EN7cutlass10bfloat16_tE19Flash_kernel_traitsILi64ELi64ELi128ELi4ES3_EELb1ELb0ELb0ELb0ELb1ELb0ELb0ELb1EEEvNS_16Flash_fwd_paramsE:
        /* <DEDUP_REMOVED lines=40> */
.L_x_6634:
[----:B------:R-:W1:Y:S02]  /*0280*/  LDC R73, c[0x0][0x2c8] ;  /* 0x0000b200ff497b82 */ /* 0x000e640000000800 */
.L_x_6635:
        /* <DEDUP_REMOVED lines=46> */
[----:B------:R-:W2:Y:S02]  /*0570*/  @!P0 LDC.64 R2, c[0x0][0x290] ;  /* 0x0000a400ff028b82 */ /* 0x000ea40000000a00 */
[----:B------:R-:W-:-:S04]  /*0580*/  IMAD.IADD R6, R60, 0x1, -R7 ;  /* 0x000000013c067824 */ /* 0x000fc800078e0a07 */
[----:B------:R-:W-:Y:S02]  /*0590*/  IMAD.SHL.U32 R14, R6, 0x8, RZ ;  /* 0x00000008060e7824 */ /* 0x000fe400078e00ff */
[----:B------:R-:W-:-:S03]  /*05a0*/  VIADD R6, R0, 0x20 ;  /* 0x0000002000067836 */ /* 0x000fc60000000000 */
[----:B------:R-:W-:-:S03]  /*05b0*/  SHF.R.S32.HI R15, RZ, 0x1f, R14 ;  /* 0x0000001fff0f7819 */ /* 0x000fc6000001140e */
[----:B-1----:R-:W-:-:S04]  /*05c0*/  IMAD.WIDE.U32 R14, R63, R4, R14 ;  /* 0x000000043f0e7225 */ /* 0x002fc800078e000e */
[----:B--2---:R-:W-:Y:S02]  /*05d0*/  @!P0 IMAD R10, R9, R2, RZ ;  /* 0x00000002090a8224 */ /* 0x004fe400078e02ff */
[----:B------:R-:W-:-:S04]  /*05e0*/  @P0 IMAD.WIDE.U32 R8, R169, R4, RZ ;  /* 0x00000004a9080225 */ /* 0x000fc800078e00ff */
[----:B------:R-:W-:Y:S01]  /*05f0*/  @P0 IMAD R169, R169, R5, R9 ;  /* 0x00000005a9a90224 */ /* 0x000fe200078e0209 */
[----:B------:R-:W-:Y:S01]  /*0600*/  SHF.R.S32.HI R9, RZ, 0x1f, R63 ;  /* 0x0000001fff097819 */ /* 0x000fe2000001143f */
[----:B------:R-:W-:-:S04]  /*0610*/  @!P0 IMAD.WIDE.U32 R12, R23, R2, RZ ;  /* 0x00000002170c8225 */ /* 0x000fc800078e00ff */
[----:B------:R-:W-:Y:S01]  /*0620*/  @!P0 IMAD R7, R23, R3, R10 ;  /* 0x0000000317078224 */ /* 0x000fe200078e020a */
[----:B------:R-:W-:Y:S01]  /*0630*/  @!P0 MOV R8, R12 ;  /* 0x0000000c00088202 */ /* 0x000fe20000000f00 */
[----:B------:R-:W-:Y:S01]  /*0640*/  IMAD R2, R9, R4, RZ ;  /* 0x0000000409027224 */ /* 0x000fe200078e02ff */
[----:B------:R-:W-:Y:S01]  /*0650*/  P2R R3, PR, RZ, 0x4 ;  /* 0x00000004ff037803 */ /* 0x000fe20000000000 */
[----:B------:R-:W-:Y:S01]  /*0660*/  @!P0 IMAD.IADD R169, R13, 0x1, R7 ;  /* 0x000000010da98824 */ /* 0x000fe200078e0207 */
[----:B------:R-:W-:Y:S01]  /*0670*/  IADD3 R8, P0, R8, R14, RZ ;  /* 0x0000000e08087210 */ /* 0x000fe20007f1e0ff */
[----:B------:R-:W-:Y:S01]  /*0680*/  IMAD R2, R63, R5, R2 ;  /* 0x000000053f027224 */ /* 0x000fe200078e0202 */
[----:B------:R-:W-:Y:S01]  /*0690*/  SHF.R.S32.HI R7, RZ, 0x1f, R136 ;  /* 0x0000001fff077819 */ /* 0x000fe20000011488 */
[----:B------:R-:W-:Y:S02]  /*06a0*/  IMAD.IADD R3, R168, 0x1, -R63 ;  /* 0x00000001a8037824 */ /* 0x000fe400078e0a3f */
[C---:B------:R-:W-:Y:S01]  /*06b0*/  VIADD R10, R0.reuse, 0x10 ;  /* 0x00000010000a7836 */ /* 0x040fe20000000000 */
[----:B------:R-:W-:Y:S01]  /*06c0*/  IADD3.X R9, R169, R15, R2, P0, !PT ;  /* 0x0000000fa9097210 */ /* 0x000fe200007fe402 */
[----:B------:R-:W-:Y:S01]  /*06d0*/  IMAD R7, R7, UR4, RZ ;  /* 0x0000000407077c24 */ /* 0x000fe2000f8e02ff */
[-C--:B------:R-:W-:Y:S01]  /*06e0*/  ISETP.GE.AND P0, PT, R0, R3.reuse, PT ;  /* 0x000000030000720c */ /* 0x080fe20003f06270 */
        /* <DEDUP_REMOVED lines=8> */
[-C--:B------:R-:W-:Y:S02]  /*0770*/  ISETP.GE.AND P3, PT, R6, R3.reuse, PT ;  /* 0x000000030600720c */ /* 0x080fe40003f66270 */
[----:B------:R-:W-:Y:S02]  /*0780*/  ISETP.GE.OR P2, PT, R0, R3, P2 ;  /* 0x000000030000720c */ /* 0x000fe40001746670 */
[----:B------:R-:W-:Y:S02]  /*0790*/  SHF.R.S32.HI R8, RZ, 0x1f, R0 ;  /* 0x0000001fff087819 */ /* 0x000fe40000011400 */
[----:B------:R-:W-:Y:S01]  /*07a0*/  IADD3 R15, R137, R7, RZ ;  /* 0x00000007890f7210 */ /* 0x000fe20007ffe0ff */
        /* <DEDUP_REMOVED lines=10> */
.L_x_6638:
[----:B------:R-:W-:Y:S05]  /*0850*/  BSYNC B0 ;  /* 0x0000000000007941 */ /* 0x000fea0003800000 */
.L_x_6637:
[----:B------:R-:W-:Y:S01]  /*0860*/  BSSY B0, `(.L_x_6639) ;  /* 0x0000010000007945 */ /* 0x000fe20003800000 */
[----:B------:R-:W-:Y:S02]  /*0870*/  IADD3 R6, P6, R63, R0, RZ ;  /* 0x000000003f067210 */ /* 0x000fe40007fde0ff */
[----:B-1----:R-:W-:Y:S01]  /*0880*/  IADD3 R10, R0, 0x30, RZ ;  /* 0x00000030000a7810 */ /* 0x002fe20007ffe0ff */
[----:B------:R-:W-:Y:S05]  /*0890*/  @P1 BRA `(.L_x_6640) ;  /* 0x0000000000301947 */ /* 0x000fea0003800000 */
        /* <DEDUP_REMOVED lines=12> */
.L_x_6640:
[----:B------:R-:W-:Y:S05]  /*0960*/  BSYNC B0 ;  /* 0x0000000000007941 */ /* 0x000fea0003800000 */
.L_x_6639:
[----:B------:R-:W-:Y:S01]  /*0970*/  BSSY B0, `(.L_x_6641) ;  /* 0x000000f000007945 */ /* 0x000fe20003800000 */
[----:B------:R-:W-:-:S03]  /*0980*/  ISETP.GE.AND P1, PT, R10, R3, PT ;  /* 0x000000030a00720c */ /* 0x000fc60003f26270 */
[----:B------:R-:W-:Y:S10]  /*0990*/  @P3 BRA `(.L_x_6642) ;  /* 0x0000000000303947 */ /* 0x000ff40003800000 */
        /* <DEDUP_REMOVED lines=12> */
.L_x_6642:
[----:B------:R-:W-:Y:S05]  /*0a60*/  BSYNC B0 ;  /* 0x0000000000007941 */ /* 0x000fea0003800000 */
.L_x_6641:
        /* <DEDUP_REMOVED lines=13> */
.L_x_6644:
[----:B------:R-:W-:Y:S05]  /*0b40*/  BSYNC B0 ;  /* 0x0000000000007941 */ /* 0x000fea0003800000 */
.L_x_6643:
[----:B------:R-:W-:Y:S01]  /*0b50*/  LOP3.LUT P1, RZ, R60, 0x7, RZ, 0xc0, !PT ;  /* 0x000000073cff7812 */ /* 0x000fe2000782c0ff */
[----:B------:R-:W-:Y:S01]  /*0b60*/  ULDC.64 UR4, c[0x0][0x2b0] ;  /* 0x0000ac0000047ab9 */ /* 0x000fe20000000a00 */
[----:B------:R-:W-:Y:S01]  /*0b70*/  LEA.HI.X.SX32 R63, R63, R8, 0x1, P6 ;  /* 0x000000083f3f7211 */ /* 0x000fe200030f0eff */
[----:B------:R-:W-:Y:S01]  /*0b80*/  @!P2 IMAD.MOV.U32 R9, RZ, RZ, 0x7f800000 ;  /* 0x7f800000ff09a424 */ /* 0x000fe200078e00ff */
[----:B------:R-:W-:Y:S01]  /*0b90*/  ISETP.GE.OR P1, PT, R10, R3, P1 ;  /* 0x000000030a00720c */ /* 0x000fe20000f26670 */
[----:B------:R-:W-:Y:S01]  /*0ba0*/  @!P5 IMAD.MOV.U32 R7, RZ, RZ, 0x7f800000 ;  /* 0x7f800000ff07d424 */ /* 0x000fe200078e00ff */
[----:B------:R-:W-:Y:S01]  /*0bb0*/  LEA R2, P0, R6, UR4, 0x2 ;  /* 0x0000000406027c11 */ /* 0x000fe2000f8010ff */
[----:B---3--:R-:W-:-:S03]  /*0bc0*/  @!P4 IMAD.MOV.U32 R5, RZ, RZ, 0x7f800000 ;  /* 0x7f800000ff05c424 */ /* 0x008fc600078e00ff */
        /* <DEDUP_REMOVED lines=8> */
.L_x_6636:
        /* <DEDUP_REMOVED lines=25> */
.L_x_6645:
[----:B------:R-:W-:Y:S05]  /*0de0*/  @!P2 BRA `(.L_x_6646) ;  /* 0x000000040040a947 */ /* 0x000fea0003800000 */
[----:B------:R-:W1:Y:S01]  /*0df0*/  LDC R19, c[0x0][0x380] ;  /* 0x0000e000ff137b82 */ /* 0x000e620000000800 */
[----:B------:R-:W-:Y:S01]  /*0e00*/  LEA R52, R50, 0xffffff80, 0x7 ;  /* 0xffffff8032347811 */ /* 0x000fe200078e38ff */
[----:B------:R-:W-:-:S06]  /*0e10*/  ULDC.64 UR4, c[0x0][0x230] ;  /* 0x00008c0000047ab9 */ /* 0x000fcc0000000a00 */
[----:B------:R-:W2:Y:S08]  /*0e20*/  LDC R7, c[0x0][0x278] ;  /* 0x00009e00ff077b82 */ /* 0x000eb00000000800 */
[----:B------:R-:W3:Y:S01]  /*0e30*/  LDC.64 R150, c[0x0][0x248] ;  /* 0x00009200ff967b82 */ /* 0x000ee20000000a00 */
        /* <DEDUP_REMOVED lines=24> */
[----:B------:R-:W4:Y:S01]  /*0fc0*/  LDG.E R0, desc[UR6][R20.64] ;  /* 0x0000000614007981 */ /* 0x000f22000c1e1900 */
[----:B--2---:R-:W-:Y:S01]  /*0fd0*/  IABS R2, R7 ;  /* 0x0000000700027213 */ /* 0x004fe20000000000 */
        /* <DEDUP_REMOVED lines=36> */
[----:B---3--:R-:W-:-:S02]  /*1220*/  IMAD R6, R13, R150, RZ ;  /* 0x000000960d067224 */ /* 0x008fc400078e02ff */
[----:B------:R-:W-:Y:S02]  /*1230*/  IMAD R7, R101, UR4, RZ ;  /* 0x0000000465077c24 */ /* 0x000fe4000f8e02ff */
[C---:B------:R-:W-:Y:S02]  /*1240*/  IMAD R6, R17.reuse, R151, R6 ;  /* 0x0000009711067224 */ /* 0x040fe400078e0206 */
[----:B------:R-:W-:-:S04]  /*1250*/  IMAD.WIDE.U32 R18, R17, R150, R18 ;  /* 0x0000009611127225 */ /* 0x000fc800078e0012 */
[----:B------:R-:W-:Y:S02]  /*1260*/  IMAD.IADD R19, R19, 0x1, R6 ;  /* 0x0000000113137824 */ /* 0x000fe400078e0206 */
[----:B------:R-:W-:-:S04]  /*1270*/  IMAD.WIDE.U32 R20, R0, R2, RZ ;  /* 0x0000000200147225 */ /* 0x000fc800078e00ff */
[C---:B------:R-:W-:Y:S01]  /*1280*/  IMAD R7, R4.reuse, UR5, R7 ;  /* 0x0000000504077c24 */ /* 0x040fe2000f8e0207 */
[----:B------:R-:W-:Y:S01]  /*1290*/  MOV R8, R20 ;  /* 0x0000001400087202 */ /* 0x000fe20000000f00 */
[----:B-----5:R-:W-:-:S04]  /*12a0*/  IMAD.WIDE.U32 R22, R4, UR4, R18 ;  /* 0x0000000404167c25 */ /* 0x020fc8000f8e0012 */
[----:B------:R-:W-:Y:S01]  /*12b0*/  IMAD.IADD R19, R21, 0x1, R3 ;  /* 0x0000000115137824 */ /* 0x000fe200078e0203 */
[----:B------:R-:W-:Y:S02]  /*12c0*/  IADD3 R21, R23, R7, RZ ;  /* 0x0000000717157210 */ /* 0x000fe40007ffe0ff */
[----:B------:R-:W-:Y:S01]  /*12d0*/  MOV R0, R22 ;  /* 0x0000001600007202 */ /* 0x000fe20000000f00 */
[----:B------:R-:W-:Y:S06]  /*12e0*/  BRA `(.L_x_6647) ;  /* 0x00000004003c7947 */ /* 0x000fec0003800000 */
.L_x_6646:
        /* <DEDUP_REMOVED lines=48> */
.L_x_6648:
[----:B------:R-:W-:Y:S01]  /*15f0*/  IMAD R0, R13, R150, RZ ;  /* 0x000000960d007224 */ /* 0x000fe200078e02ff */
[----:B------:R-:W-:Y:S01]  /*1600*/  @!P1 LOP3.LUT R12, RZ, R19, RZ, 0x33, !PT ;  /* 0x00000013ff0c9212 */ /* 0x000fe200078e33ff */
[-C--:B------:R-:W-:Y:S01]  /*1610*/  IMAD.WIDE.U32 R6, R150, R52.reuse, R6 ;  /* 0x0000003496067225 */ /* 0x080fe200078e0006 */
[----:B------:R-:W-:Y:S02]  /*1620*/  @P0 IADD3 R17, R10, R17, RZ ;  /* 0x000000110a110210 */ /* 0x000fe40007ffe0ff */
[----:B------:R-:W-:Y:S01]  /*1630*/  SHF.R.S32.HI R101, RZ, 0x1f, R12 ;  /* 0x0000001fff657819 */ /* 0x000fe2000001140c */
[----:B------:R-:W-:Y:S02]  /*1640*/  IMAD R0, R151, R52, R0 ;  /* 0x0000003497007224 */ /* 0x000fe400078e0200 */
[----:B------:R-:W-:Y:S01]  /*1650*/  @P0 IMAD.WIDE.U32 R18, R17, R4, RZ ;  /* 0x0000000411120225 */ /* 0x000fe200078e00ff */
[----:B------:R-:W-:Y:S02]  /*1660*/  MOV R4, R12 ;  /* 0x0000000c00047202 */ /* 0x000fe40000000f00 */
[----:B------:R-:W-:Y:S01]  /*1670*/  IADD3 R7, R7, R0, RZ ;  /* 0x0000000007077210 */ /* 0x000fe20007ffe0ff */
[----:B--2---:R-:W-:Y:S01]  /*1680*/  IMAD R0, R101, R2, RZ ;  /* 0x0000000265007224 */ /* 0x004fe200078e02ff */
[----:B------:R-:W-:Y:S01]  /*1690*/  @P0 MOV R8, R18 ;  /* 0x0000001200080202 */ /* 0x000fe20000000f00 */
[----:B------:R-:W-:Y:S01]  /*16a0*/  @P0 IMAD R19, R17, R5, R19 ;  /* 0x0000000511130224 */ /* 0x000fe200078e0213 */
[----:B------:R-:W-:Y:S01]  /*16b0*/  MOV R17, R52 ;  /* 0x0000003400117202 */ /* 0x000fe20000000f00 */
[----:B------:R-:W-:-:S04]  /*16c0*/  IMAD.WIDE.U32 R6, R12, R2, R6 ;  /* 0x000000020c067225 */ /* 0x000fc800078e0006 */
[----:B------:R-:W-:Y:S01]  /*16d0*/  IMAD R3, R12, R3, R0 ;  /* 0x000000030c037224 */ /* 0x000fe200078e0200 */
[----:B------:R-:W-:-:S04]  /*16e0*/  MOV R0, R6 ;  /* 0x0000000600007202 */ /* 0x000fc80000000f00 */
        /* <DEDUP_REMOVED lines=15> */
.L_x_6647:
[----:B------:R1:W5:Y:S01]  /*17e0*/  @P4 LDG.E R5, desc[UR6][R140.64] ;  /* 0x000000068c054981 */ /* 0x000362000c1e1900 */
[----:B------:R-:W-:Y:S01]  /*17f0*/  SHF.R.S32.HI R61, RZ, 0x1f, R60 ;  /* 0x0000001fff3d7819 */ /* 0x000fe2000001143c */
[----:B------:R-:W2:Y:S01]  /*1800*/  LDC.64 R2, c[0x0][0x240] ;  /* 0x00009000ff027b82 */ /* 0x000ea20000000a00 */
[----:B------:R-:W-:Y:S01]  /*1810*/  ISETP.NE.AND P0, PT, R169, -0x1, PT ;  /* 0xffffffffa900780c */ /* 0x000fe20003f05270 */
[----:B------:R-:W-:Y:S01]  /*1820*/  ULDC.64 UR4, c[0x0][0x268] ;  /* 0x00009a0000047ab9 */ /* 0x000fe20000000a00 */
[CC--:B------:R-:W-:Y:S01]  /*1830*/  LEA.HI R7, R61.reuse, R60.reuse, RZ, 0x3 ;  /* 0x0000003c3d077211 */ /* 0x0c0fe200078f18ff */
[----:B------:R-:W-:Y:S01]  /*1840*/  ULDC.64 UR12, c[0x0][0x218] ;  /* 0x00008600000c7ab9 */ /* 0x000fe20000000a00 */
[-C--:B------:R-:W-:Y:S01]  /*1850*/  LEA.HI R72, R61, R60.reuse, RZ, 0x4 ;  /* 0x0000003c3d487211 */ /* 0x080fe200078f20ff */
[----:B------:R-:W-:Y:S01]  /*1860*/  ULDC.64 UR10, c[0x0][0x258] ;  /* 0x00009600000a7ab9 */ /* 0x000fe20000000a00 */
[----:B------:R-:W-:Y:S01]  /*1870*/  SHF.R.S32.HI R172, RZ, 0x3, R7 ;  /* 0x00000003ffac7819 */ /* 0x000fe20000011407 */
[----:B------:R-:W3:Y:S01]  /*1880*/  LDC.64 R142, c[0x0][0x250] ;  /* 0x00009400ff8e7b82 */ /* 0x000ee20000000a00 */
[----:B------:R-:W-:Y:S01]  /*1890*/  LOP3.LUT R7, R7, 0xfffffff8, RZ, 0xc0, !PT ;  /* 0xfffffff807077812 */ /* 0x000fe200078ec0ff */
[----:B------:R-:W-:Y:S01]  /*18a0*/  IMAD.MOV.U32 R49, RZ, RZ, 0x10 ;  /* 0x00000010ff317424 */ /* 0x000fe200078e00ff */
[----:B------:R-:W-:Y:S01]  /*18b0*/  LOP3.LUT R71, R72, 0xfffffff0, RZ, 0xc0, !PT ;  /* 0xfffffff048477812 */ /* 0x000fe200078ec0ff */
[----:B------:R-:W-:Y:S01]  /*18c0*/  IMAD.SHL.U32 R135, R172, 0x40, RZ ;  /* 0x00000040ac877824 */ /* 0x000fe200078e00ff */
[-C--:B------:R-:W-:Y:S01]  /*18d0*/  LEA.HI R10, R61, R60.reuse, RZ, 0x6 ;  /* 0x0000003c3d0a7211 */ /* 0x080fe200078f30ff */
[----:B------:R-:W-:Y:S01]  /*18e0*/  IMAD.IADD R64, R60, 0x1, -R7 ;  /* 0x000000013c407824 */ /* 0x000fe200078e0a07 */
[----:B------:R-:W-:Y:S01]  /*18f0*/  SHF.R.S32.HI R173, RZ, 0x1f, R172 ;  /* 0x0000001fffad7819 */ /* 0x000fe200000114ac */
[----:B------:R-:W4:Y:S01]  /*1900*/  @!P0 LDC.64 R6, c[0x0][0x228] ;  /* 0x00008a00ff068b82 */ /* 0x000f220000000a00 */
[----:B------:R-:W-:Y:S01]  /*1910*/  LOP3.LUT R135, R135, 0x1c0, RZ, 0xc0, !PT ;  /* 0x000001c087877812 */ /* 0x000fe200078ec0ff */
[----:B------:R-:W-:Y:S01]  /*1920*/  IMAD.SHL.U32 R14, R64, 0x8, RZ ;  /* 0x00000008400e7824 */ /* 0x000fe200078e00ff */
[----:B------:R-:W-:Y:S01]  /*1930*/  LEA.HI R61, R61, R60, RZ, 0x5 ;  /* 0x0000003c3d3d7211 */ /* 0x000fe200078f28ff */
[----:B------:R-:W-:Y:S01]  /*1940*/  IMAD.IADD R71, R60, 0x1, -R71 ;  /* 0x000000013c477824 */ /* 0x000fe200078e0a47 */
[----:B------:R-:W-:Y:S01]  /*1950*/  SHF.L.U64.HI R68, R150, 0x4, R151 ;  /* 0x0000000496447819 */ /* 0x000fe20000010297 */
[----:B------:R-:W-:Y:S01]  /*1960*/  IMAD.SHL.U32 R10, R10, 0x8, RZ ;  /* 0x000000080a0a7824 */ /* 0x000fe200078e00ff */
[----:B------:R-:W-:Y:S01]  /*1970*/  LOP3.LUT R12, R135, 0x38, R14, 0xf8, !PT ;  /* 0x00000038870c7812 */ /* 0x000fe200078ef80e */
[----:B-----5:R-:W-:Y:S01]  /*1980*/  IMAD.WIDE R22, R15, 0x40, R172 ;  /* 0x000000400f167825 */ /* 0x020fe200078e02ac */
[----:B------:R-:W-:Y:S01]  /*1990*/  SHF.R.U32.HI R135, RZ, 0x3, R135 ;  /* 0x00000003ff877819 */ /* 0x000fe20000011687 */
[----:B------:R-:W1:Y:S01]  /*19a0*/  LDC R78, c[0x0][0x2e0] ;  /* 0x0000b800ff4e7b82 */ /* 0x000e620000000800 */
[----:B------:R-:W-:Y:S01]  /*19b0*/  SHF.R.S32.HI R66, RZ, 0x1f, R71 ;  /* 0x0000001fff427819 */ /* 0x000fe20000011447 */
[----:B--2---:R-:W-:Y:S01]  /*19c0*/  @P0 IMAD.WIDE.U32 R26, R169, R2, RZ ;  /* 0x00000002a91a0225 */ /* 0x004fe200078e00ff */
[----:B------:R-:W-:-:S02]  /*19d0*/  LOP3.LUT R135, R12, R135, RZ, 0x3c, !PT ;  /* 0x000000870c877212 */ /* 0x000fc400078e3cff */
[----:B------:R-:W-:Y:S01]  /*19e0*/  IADD3 R24, P1, R14, R0, RZ ;  /* 0x000000000e187210 */ /* 0x000fe20007f3e0ff */
[----:B------:R-:W-:Y:S01]  /*19f0*/  IMAD.SHL.U32 R76, R64, 0x4, RZ ;  /* 0x00000004404c7824 */ /* 0x000fe200078e00ff */
[----:B------:R-:W-:Y:S01]  /*1a00*/  SHF.R.S32.HI R15, RZ, 0x1f, R14 ;  /* 0x0000001fff0f7819 */ /* 0x000fe2000001140e */
[----:B------:R-:W-:Y:S01]  /*1a10*/  IMAD.MOV.U32 R51, RZ, RZ, 0x20 ;  /* 0x00000020ff337424 */ /* 0x000fe200078e00ff */
[----:B------:R-:W-:Y:S01]  /*1a20*/  LEA.HI R66, R66, R71, RZ, 0x3 ;  /* 0x0000004742427211 */ /* 0x000fe200078f18ff */
[----:B---3--:R-:W-:Y:S01]  /*1a30*/  IMAD.SHL.U32 R70, R142, 0x10, RZ ;  /* 0x000000108e467824 */ /* 0x008fe200078e00ff */
[----:B------:R-:W-:Y:S01]  /*1a40*/  LOP3.LUT R135, R135, 0xfffffe00, R10, 0xf8, !PT ;  /* 0xfffffe0087877812 */ /* 0x000fe200078ef80a */
[----:B------:R-:W-:Y:S01]  /*1a50*/  IMAD.X R25, R15, 0x1, R21, P1 ;  /* 0x000000010f197824 */ /* 0x000fe200008e0615 */
[----:B------:R-:W-:Y:S01]  /*1a60*/  LOP3.LUT R10, R66, 0xfffffff8, RZ, 0xc0, !PT ;  /* 0xfffffff8420a7812 */ /* 0x000fe200078ec0ff */
[----:B------:R-:W-:Y:S01]  /*1a70*/  @P0 IMAD R21, R169, R3, R27 ;  /* 0x00000003a9150224 */ /* 0x000fe200078e021b */
[----:B------:R-:W-:Y:S01]  /*1a80*/  @P0 MOV R0, R26 ;  /* 0x0000001a00000202 */ /* 0x000fe20000000f00 */
[----:B----4-:R-:W-:Y:S01]  /*1a90*/  @!P0 IMAD R12, R9, R6, RZ ;  /* 0x00000006090c8224 */ /* 0x010fe200078e02ff */
[----:B------:R-:W-:Y:S01]  /*1aa0*/  IADD3 R18, P1, R14, R8, RZ ;  /* 0x000000080e127210 */ /* 0x000fe20007f3e0ff */
[----:B------:R-:W-:Y:S01]  /*1ab0*/  @!P0 IMAD.WIDE.U32 R26, R11, R6, RZ ;  /* 0x000000060b1a8225 */ /* 0x000fe200078e00ff */
[----:B------:R-:W-:-:S02]  /*1ac0*/  SHF.L.U32 R67, R150, 0x4, RZ ;  /* 0x0000000496437819 */ /* 0x000fc400000006ff */
[----:B------:R-:W-:Y:S01]  /*1ad0*/  SHF.L.U64.HI R69, R142, 0x4, R143 ;  /* 0x000000048e457819 */ /* 0x000fe2000001028f */
[----:B------:R-:W-:Y:S02]  /*1ae0*/  IMAD.IADD R71, R71, 0x1, -R10 ;  /* 0x0000000147477824 */ /* 0x000fe400078e0a0a */
[----:B------:R-:W-:Y:S01]  /*1af0*/  IMAD R10, R173, R150, RZ ;  /* 0x00000096ad0a7224 */ /* 0x000fe200078e02ff */
[----:B-1----:R-:W-:Y:S01]  /*1b00*/  LEA.HI R78, R78, R78, RZ, 0x1 ;  /* 0x0000004e4e4e7211 */ /* 0x002fe200078f08ff */
[----:B------:R-:W-:Y:S02]  /*1b10*/  @!P0 IMAD R7, R11, R7, R12 ;  /* 0x000000070b078224 */ /* 0x000fe400078e020c */
[----:B------:R-:W-:Y:S01]  /*1b20*/  @!P0 IMAD.MOV.U32 R0, RZ, RZ, R26 ;  /* 0x000000ffff008224 */ /* 0x000fe200078e001a */
[----:B------:R-:W-:Y:S01]  /*1b30*/  SHF.R.S32.HI R79, RZ, 0x1, R78 ;  /* 0x00000001ff4f7819 */ /* 0x000fe2000001144e */
[C---:B------:R-:W-:Y:S02]  /*1b40*/  IMAD R10, R172.reuse, R151, R10 ;  /* 0x00000097ac0a7224 */ /* 0x040fe400078e020a */
[----:B------:R-:W-:-:S04]  /*1b50*/  IMAD.WIDE.U32 R24, R172, R150, R24 ;  /* 0x00000096ac187225 */ /* 0x000fc800078e0018 */
[----:B------:R-:W-:Y:S01]  /*1b60*/  IMAD.X R19, R15, 0x1, R19, P1 ;  /* 0x000000010f137824 */ /* 0x000fe200008e0613 */
[----:B------:R-:W-:Y:S01]  /*1b70*/  IADD3 R16, P1, R14, R0, RZ ;  /* 0x000000000e107210 */ /* 0x000fe20007f3e0ff */
[----:B------:R-:W-:Y:S01]  /*1b80*/  @!P0 IMAD.IADD R21, R27, 0x1, R7 ;  /* 0x000000011b158824 */ /* 0x000fe200078e0207 */
[----:B------:R-:W-:Y:S01]  /*1b90*/  IADD3 R6, P0, R172, R17, RZ ;  /* 0x00000011ac067210 */ /* 0x000fe20007f1e0ff */
[----:B------:R-:W-:Y:S01]  /*1ba0*/  IMAD.IADD R10, R25, 0x1, R10 ;  /* 0x00000001190a7824 */ /* 0x000fe200078e020a */
[C---:B------:R-:W-:Y:S01]  /*1bb0*/  LEA R86, P2, R24.reuse, UR12, 0x1 ;  /* 0x0000000c18567c11 */ /* 0x040fe2000f8408ff */
[----:B------:R-:W-:Y:S01]  /*1bc0*/  IMAD R25, R101, UR4, RZ ;  /* 0x0000000465197c24 */ /* 0x000fe2000f8e02ff */
[----:B------:R-:W-:Y:S01]  /*1bd0*/  IADD3.X R17, R15, R21, RZ, P1, !PT ;  /* 0x000000150f117210 */ /* 0x000fe20000ffe4ff */
[----:B------:R-:W-:Y:S01]  /*1be0*/  IMAD R0, R23, R2, RZ ;  /* 0x0000000217007224 */ /* 0x000fe200078e02ff */
[----:B------:R-:W-:Y:S01]  /*1bf0*/  SHF.L.U64.HI R85, R24, 0x1, R10 ;  /* 0x0000000118557819 */ /* 0x000fe2000001020a */
[----:B------:R-:W-:Y:S01]  /*1c00*/  IMAD.X R13, R173, 0x1, R13, P0 ;  /* 0x00000001ad0d7824 */ /* 0x000fe200000e060d */
[----:B------:R-:W-:Y:S01]  /*1c10*/  MOV R164, R86 ;  /* 0x0000005600a47202 */ /* 0x000fe20000000f00 */
[C---:B------:R-:W-:Y:S01]  /*1c20*/  IMAD R25, R4.reuse, UR5, R25 ;  /* 0x0000000504197c24 */ /* 0x040fe2000f8e0219 */
[----:B------:R-:W-:Y:S01]  /*1c30*/  IADD3.X R85, R85, UR13, RZ, P2, !PT ;  /* 0x0000000d55557c10 */ /* 0x000fe200097fe4ff */
[----:B------:R-:W-:Y:S01]  /*1c40*/  IMAD.WIDE.U32 R18, R4, UR4, R18 ;  /* 0x0000000404127c25 */ /* 0x000fe2000f8e0012 */
[----:B------:R-:W-:-:S03]  /*1c50*/  ULDC.64 UR4, c[0x0][0x220] ;  /* 0x0000880000047ab9 */ /* 0x000fc60000000a00 */
[C---:B------:R-:W-:Y:S01]  /*1c60*/  IMAD R0, R22.reuse, R3, R0 ;  /* 0x0000000316007224 */ /* 0x040fe200078e0200 */
[----:B------:R-:W-:Y:S01]  /*1c70*/  LOP3.LUT R3, R61, 0xffffffe0, RZ, 0xc0, !PT ;  /* 0xffffffe03d037812 */ /* 0x000fe200078ec0ff */
[----:B------:R-:W-:Y:S01]  /*1c80*/  IMAD.WIDE.U32 R16, R22, R2, R16 ;  /* 0x0000000216107225 */ /* 0x000fe200078e0010 */
[----:B------:R-:W-:Y:S02]  /*1c90*/  SHF.R.S32.HI R2, RZ, 0x1f, R136 ;  /* 0x0000001fff027819 */ /* 0x000fe40000011488 */
[----:B------:R-:W-:Y:S01]  /*1ca0*/  SHF.R.S32.HI R61, RZ, 0x5, R61 ;  /* 0x00000005ff3d7819 */ /* 0x000fe2000001143d */
[----:B------:R-:W-:Y:S02]  /*1cb0*/  IMAD R13, R13, R142, RZ ;  /* 0x0000008e0d0d7224 */ /* 0x000fe400078e02ff */
[----:B------:R-:W-:Y:S02]  /*1cc0*/  IMAD.IADD R19, R19, 0x1, R25 ;  /* 0x0000000113137824 */ /* 0x000fe400078e0219 */
[----:B------:R-:W-:Y:S01]  /*1cd0*/  IMAD.IADD R17, R17, 0x1, R0 ;  /* 0x0000000111117824 */ /* 0x000fe200078e0200 */
[----:B------:R-:W-:Y:S01]  /*1ce0*/  SHF.R.S32.HI R0, RZ, 0x1f, R73 ;  /* 0x0000001fff007819 */ /* 0x000fe20000011449 */
[----:B------:R-:W-:-:S02]  /*1cf0*/  IMAD R13, R6, R143, R13 ;  /* 0x0000008f060d7224 */ /* 0x000fc400078e020d */
[----:B------:R-:W-:Y:S01]  /*1d00*/  IMAD.WIDE.U32 R6, R6, R142, R18 ;  /* 0x0000008e06067225 */ /* 0x000fe200078e0012 */
[----:B------:R-:W-:-:S03]  /*1d10*/  LEA.HI R83, R0, R73, RZ, 0x7 ;  /* 0x0000004900537211 */ /* 0x000fc600078f38ff */
[----:B------:R-:W-:Y:S01]  /*1d20*/  IMAD.IADD R13, R7, 0x1, R13 ;  /* 0x00000001070d7824 */ /* 0x000fe200078e020d */
[----:B------:R-:W-:Y:S01]  /*1d30*/  SHF.R.S32.HI R83, RZ, 0x7, R83 ;  /* 0x00000007ff537819 */ /* 0x000fe20000011453 */
[----:B------:R-:W-:Y:S01]  /*1d40*/  IMAD R139, R2, UR10, RZ ;  /* 0x0000000a028b7c24 */ /* 0x000fe2000f8e02ff */
[----:B------:R-:W-:Y:S01]  /*1d50*/  LEA R88, P0, R6, UR4, 0x1 ;  /* 0x0000000406587c11 */ /* 0x000fe2000f8008ff */
[----:B------:R-:W-:Y:S01]  /*1d60*/  IMAD R77, R172, R79, R76 ;  /* 0x0000004fac4d7224 */ /* 0x000fe200078e024c */
[----:B------:R-:W-:Y:S01]  /*1d70*/  SHF.L.U64.HI R89, R6, 0x1, R13 ;  /* 0x0000000106597819 */ /* 0x000fe2000001020d */
[----:B------:R-:W-:Y:S01]  /*1d80*/  IMAD R139, R136, UR11, R139 ;  /* 0x0000000b888b7c24 */ /* 0x000fe2000f8e028b */
[----:B------:R-:W-:Y:S01]  /*1d90*/  VIMNMX R83, RZ, R83, !PT ;  /* 0x00000053ff537248 */ /* 0x000fe20007fe0100 */
[----:B------:R-:W-:Y:S01]  /*1da0*/  IMAD.IADD R76, R76, 0x1, R77 ;  /* 0x000000014c4c7824 */ /* 0x000fe200078e024d */
[----:B------:R-:W-:Y:S01]  /*1db0*/  IADD3.X R89, R89, UR5, RZ, P0, !PT ;  /* 0x0000000559597c10 */ /* 0x000fe200087fe4ff */
[----:B------:R-:W-:Y:S01]  /*1dc0*/  IMAD.WIDE.U32 R136, R136, UR10, R16 ;  /* 0x0000000a88887c25 */ /* 0x000fe2000f8e0010 */
[----:B------:R-:W-:-:S02]  /*1dd0*/  R2P PR, R71, 0x6 ;  /* 0x0000000647007804 */ /* 0x000fc40000000000 */
[----:B------:R-:W-:Y:S01]  /*1de0*/  ISETP.GT.AND P0, PT, R50, R83, PT ;  /* 0x000000533200720c */ /* 0x000fe20003f04270 */
[----:B------:R-:W-:Y:S01]  /*1df0*/  IMAD.IADD R62, R60, 0x1, -R3 ;  /* 0x000000013c3e7824 */ /* 0x000fe200078e0a03 */
[----:B------:R-:W-:Y:S01]  /*1e00*/  SHF.R.S32.HI R75, RZ, 0x1f, R77 ;  /* 0x0000001fff4b7819 */ /* 0x000fe2000001144d */
[----:B------:R-:W-:Y:S01]  /*1e10*/  IMAD.MOV.U32 R163, RZ, RZ, R85 ;  /* 0x000000ffffa37224 */ /* 0x000fe200078e0055 */
[----:B------:R-:W-:Y:S01]  /*1e20*/  SHF.R.S32.HI R74, RZ, 0x1f, R76 ;  /* 0x0000001fff4a7819 */ /* 0x000fe2000001144c */
[----:B------:R-:W-:Y:S01]  /*1e30*/  IMAD.IADD R139, R137, 0x1, R139 ;  /* 0x00000001898b7824 */ /* 0x000fe200078e028b */
[----:B------:R-:W-:Y:S01]  /*1e40*/  SEL R49, R49, 0xfffffff0, !P1 ;  /* 0xfffffff031317807 */ /* 0x000fe20004800000 */
[----:B------:R-:W-:Y:S01]  /*1e50*/  IMAD.MOV.U32 R167, RZ, RZ, R88 ;  /* 0x000000ffffa77224 */ /* 0x000fe200078e0058 */
[----:B------:R-:W-:Y:S01]  /*1e60*/  SEL R51, R51, 0xffffffe0, !P2 ;  /* 0xffffffe033337807 */ /* 0x000fe20005000000 */
[----:B------:R-:W-:Y:S02]  /*1e70*/  IMAD.MOV.U32 R166, RZ, RZ, R89 ;  /* 0x000000ffffa67224 */ /* 0x000fe400078e0059 */
[----:B------:R-:W-:-:S02]  /*1e80*/  @!P4 IMAD.MOV.U32 R5, RZ, RZ, RZ ;  /* 0x000000ffff05c224 */ /* 0x000fc400078e00ff */
[----:B------:R-:W-:Y:S05]  /*1e90*/  @!P0 BRA `(.L_x_6649) ;  /* 0x0000006800488947 */ /* 0x000fea0003800000 */
        /* <DEDUP_REMOVED lines=8> */
[----:B------:R-:W-:Y:S01]  /*1f20*/  ULDC.64 UR12, c[0x0][0x350] ;  /* 0x0000d400000c7ab9 */ /* 0x000fe20000000a00 */
[----:B------:R-:W2:Y:S01]  /*1f30*/  LDC R84, c[0x0][0x340] ;  /* 0x0000d000ff547b82 */ /* 0x000ea20000000800 */
[----:B------:R-:W-:Y:S01]  /*1f40*/  SHF.L.U32 R21, R151, 0x6, RZ ;  /* 0x0000000697157819 */ /* 0x000fe200000006ff */
[C---:B------:R-:W-:Y:S01]  /*1f50*/  IMAD R16, R11.reuse, UR11, R16 ;  /* 0x0000000b0b107c24 */ /* 0x040fe2000f8e0210 */
[----:B------:R-:W-:Y:S01]  /*1f60*/  ULDC.64 UR10, c[0x0][0x348] ;  /* 0x0000d200000a7ab9 */ /* 0x000fe20000000a00 */
[----:B------:R-:W-:Y:S01]  /*1f70*/  IMAD.WIDE.U32 R6, R11, UR4, R14 ;  /* 0x000000040b067c25 */ /* 0x000fe2000f8e000e */
[----:B------:R-:W-:Y:S01]  /*1f80*/  SHF.L.U32 R132, R79, 0x4, RZ ;  /* 0x000000044f847819 */ /* 0x000fe200000006ff */
[----:B------:R-:W-:Y:S01]  /*1f90*/  ULDC.U8 UR30, c[0x0][0x3c3] ;  /* 0x0000f0c0001e7ab9 */ /* 0x000fe20000000000 */
[----:B------:R-:W-:Y:S01]  /*1fa0*/  IADD3 R17, R19, R16, RZ ;  /* 0x0000001013117210 */ /* 0x000fe20007ffe0ff */
[----:B------:R-:W-:Y:S01]  /*1fb0*/  IMAD R12, R11, UR5, R12 ;  /* 0x000000050b0c7c24 */ /* 0x000fe2000f8e020c */
[----:B------:R-:W-:Y:S01]  /*1fc0*/  SHF.R.S32.HI R11, RZ, 0x1f, R52 ;  /* 0x0000001fff0b7819 */ /* 0x000fe20000011434 */
[----:B------:R-:W-:Y:S01]  /*1fd0*/  ULDC.64 UR4, c[0x0][0x340] ;  /* 0x0000d00000047ab9 */ /* 0x000fe20000000a00 */
[----:B------:R-:W-:Y:S01]  /*1fe0*/  MOV R16, R18 ;  /* 0x0000001200107202 */ /* 0x000fe20000000f00 */
[----:B------:R-:W-:Y:S01]  /*1ff0*/  IMAD.IADD R13, R7, 0x1, R12 ;  /* 0x00000001070d7824 */ /* 0x000fe200078e020c */
[----:B------:R-:W-:Y:S01]  /*2000*/  IADD3.X R11, R11, R173, ~R0, P1, P0 ;  /* 0x000000ad0b0b7210 */ /* 0x000fe20000fe0c00 */
[----:B------:R-:W-:Y:S01]  /*2010*/  IMAD.MOV.U32 R12, RZ, RZ, R6 ;  /* 0x000000ffff0c7224 */ /* 0x000fe200078e0006 */
[----:B------:R-:W-:Y:S01]  /*2020*/  SHF.L.U32 R7, R143, 0x6, RZ ;  /* 0x000000068f077819 */ /* 0x000fe200000006ff */
[----:B------:R-:W-:Y:S01]  /*2030*/  IMAD.WIDE.U32 R102, R142, 0x40, RZ ;  /* 0x000000408e667825 */ /* 0x000fe200078e00ff */
[----:B------:R-:W-:Y:S01]  /*2040*/  IADD3 R52, R5, R52, RZ ;  /* 0x0000003405347210 */ /* 0x000fe20007ffe0ff */
[----:B------:R-:W-:Y:S01]  /*2050*/  USHF.L.U64.HI UR15, UR4, 0x5, UR5 ;  /* 0x00000005040f7899 */ /* 0x000fe20008010205 */
[----:B------:R-:W-:Y:S01]  /*2060*/  SHF.L.U32 R125, R79, 0x6, RZ ;  /* 0x000000064f7d7819 */ /* 0x000fe200000006ff */
[C---:B------:R-:W-:Y:S01]  /*2070*/  IMAD R9, R11.reuse, UR4, RZ ;  /* 0x000000040b097c24 */ /* 0x040fe2000f8e02ff */
[----:B------:R-:W-:Y:S01]  /*2080*/  SHF.L.U32 R97, R102, 0x1, RZ ;  /* 0x0000000166617819 */ /* 0x000fe200000006ff */
[-C--:B-1----:R-:W-:Y:S01]  /*2090*/  IMAD R0, R11, R2.reuse, RZ ;  /* 0x000000020b007224 */ /* 0x082fe200078e02ff */
[----:B------:R-:W-:Y:S01]  /*20a0*/  USHF.L.U32 UR24, UR4, 0x5, URZ ;  /* 0x0000000504187899 */ /* 0x000fe2000800063f */
[C---:B------:R-:W-:Y:S01]  /*20b0*/  IMAD R6, R8.reuse, UR5, R9 ;  /* 0x0000000508067c24 */ /* 0x040fe2000f8e0209 */
[----:B------:R-:W-:Y:S01]  /*20c0*/  USHF.L.U64.HI UR25, UR4, 0x6, UR5 ;  /* 0x0000000604197899 */ /* 0x000fe20008010205 */
[----:B------:R-:W-:Y:S01]  /*20d0*/  IMAD.WIDE.U32 R16, R8, UR4, R16 ;  /* 0x0000000408107c25 */ /* 0x000fe2000f8e0010 */
[----:B------:R-:W-:Y:S01]  /*20e0*/  USHF.L.U32 UR26, UR4, 0x6, URZ ;  /* 0x00000006041a7899 */ /* 0x000fe2000800063f */
[----:B------:R-:W-:Y:S01]  /*20f0*/  SHF.L.U64.HI R90, R2, 0x5, R3 ;  /* 0x00000005025a7819 */ /* 0x000fe20000010203 */
[----:B------:R-:W-:Y:S01]  /*2100*/  USHF.L.U64.HI UR27, UR4, 0x4, UR5 ;  /* 0x00000004041b7899 */ /* 0x000fe20008010205 */
[C---:B------:R-:W-:Y:S01]  /*2110*/  IMAD R0, R8.reuse, R3, R0 ;  /* 0x0000000308007224 */ /* 0x040fe200078e0200 */
[----:B------:R-:W-:Y:S01]  /*2120*/  USHF.L.U32 UR28, UR4, 0x4, URZ ;  /* 0x00000004041c7899 */ /* 0x000fe2000800063f */
[----:B------:R-:W-:Y:S01]  /*2130*/  IMAD.WIDE.U32 R8, R8, R2, R12 ;  /* 0x0000000208087225 */ /* 0x000fe200078e000c */
[----:B------:R-:W-:Y:S01]  /*2140*/  UIMAD.WIDE.U32 UR22, UR4, 0x60, URZ ;  /* 0x00000060041678a5 */ /* 0x000fe2000f8e003f */
[----:B------:R-:W-:Y:S01]  /*2150*/  SHF.L.U64.HI R93, R2, 0x6, R3 ;  /* 0x00000006025d7819 */ /* 0x000fe20000010203 */
[----:B------:R-:W-:Y:S01]  /*2160*/  UIMAD UR14, UR5, 0x60, URZ ;  /* 0x00000060050e78a4 */ /* 0x000fe2000f8e023f */
[----:B------:R-:W-:Y:S01]  /*2170*/  IMAD.IADD R7, R103, 0x1, R7 ;  /* 0x0000000167077824 */ /* 0x000fe200078e0207 */
[----:B------:R-:W-:Y:S01]  /*2180*/  MOV R10, R8 ;  /* 0x00000008000a7202 */ /* 0x000fe20000000f00 */
[----:B------:R-:W-:Y:S01]  /*2190*/  IMAD R99, R101, UR12, RZ ;  /* 0x0000000c65637c24 */ /* 0x000fe2000f8e02ff */
[----:B------:R-:W-:Y:S01]  /*21a0*/  UIMAD.WIDE.U32 UR20, UR4, 0xa0, URZ ;  /* 0x000000a0041478a5 */ /* 0x000fe2000f8e003f */
[----:B------:R-:W-:Y:S01]  /*21b0*/  IMAD.IADD R17, R17, 0x1, R6 ;  /* 0x0000000111117824 */ /* 0x000fe200078e0206 */
[----:B------:R-:W-:Y:S01]  /*21c0*/  SHF.L.U64.HI R102, R102, 0x1, R7 ;  /* 0x0000000166667819 */ /* 0x000fe20000010207 */
[----:B------:R-:W-:Y:S01]  /*21d0*/  IMAD R101, R101, UR10, RZ ;  /* 0x0000000a65657c24 */ /* 0x000fe2000f8e02ff */
[----:B------:R-:W-:Y:S01]  /*21e0*/  UIMAD.WIDE.U32 UR18, UR4, 0xc0, URZ ;  /* 0x000000c0041278a5 */ /* 0x000fe2000f8e003f */
[----:B------:R-:W-:Y:S01]  /*21f0*/  IMAD.IADD R11, R9, 0x1, R0 ;  /* 0x00000001090b7824 */ /* 0x000fe200078e0200 */
[----:B------:R-:W-:Y:S01]  /*2200*/  UIMAD.WIDE.U32 UR32, UR4, 0xe0, URZ ;  /* 0x000000e0042078a5 */ /* 0x000fe2000f8e003f */
[C---:B------:R-:W-:Y:S01]  /*2210*/  IMAD R99, R4.reuse, UR13, R99 ;  /* 0x0000000d04637c24 */ /* 0x040fe2000f8e0263 */
[----:B------:R-:W-:Y:S01]  /*2220*/  UIMAD UR31, UR5, 0xe0, URZ ;  /* 0x000000e0051f78a4 */ /* 0x000fe2000f8e023f */
[----:B------:R-:W-:Y:S01]  /*2230*/  IMAD.WIDE.U32 R6, R4, UR12, R16 ;  /* 0x0000000c04067c25 */ /* 0x000fe2000f8e0010 */
[----:B------:R-:W-:Y:S01]  /*2240*/  ULDC.64 UR12, c[0x0][0x320] ;  /* 0x0000c800000c7ab9 */ /* 0x000fe20000000a00 */
[----:B------:R-:W-:Y:S01]  /*2250*/  SHF.L.U64.HI R118, R2, 0x4, R3 ;  /* 0x0000000402767819 */ /* 0x000fe20000010203 */
[----:B------:R-:W-:Y:S01]  /*2260*/  USHF.L.U64.HI UR27, UR28, 0x1, UR27 ;  /* 0x000000011c1b7899 */ /* 0x000fe2000801021b */
[----:B------:R-:W-:Y:S01]  /*2270*/  IMAD R101, R4, UR11, R101 ;  /* 0x0000000b04657c24 */ /* 0x000fe2000f8e0265 */
[----:B------:R-:W-:Y:S01]  /*2280*/  LEA R110, P1, R6, UR12, 0x1 ;  /* 0x0000000c066e7c11 */ /* 0x000fe2000f8208ff */
[----:B------:R-:W-:Y:S01]  /*2290*/  IMAD.WIDE.U32 R4, R4, UR10, R10 ;  /* 0x0000000a04047c25 */ /* 0x000fe2000f8e000a */
[----:B------:R-:W-:Y:S01]  /*22a0*/  ULDC.64 UR10, c[0x0][0x318] ;  /* 0x0000c600000a7ab9 */ /* 0x000fe20000000a00 */
[----:B------:R-:W-:Y:S01]  /*22b0*/  UIMAD UR12, UR5, 0xc0, URZ ;  /* 0x000000c0050c78a4 */ /* 0x000fe2000f8e023f */
[----:B------:R-:W-:Y:S01]  /*22c0*/  SHF.L.U32 R91, R2, 0x5, RZ ;  /* 0x00000005025b7819 */ /* 0x000fe200000006ff */
[----:B------:R-:W-:Y:S01]  /*22d0*/  IMAD.IADD R99, R7, 0x1, R99 ;  /* 0x0000000107637824 */ /* 0x000fe200078e0263 */
[----:B------:R-:W-:Y:S01]  /*22e0*/  IADD3 R101, R5, R101, RZ ;  /* 0x0000006505657210 */ /* 0x000fe20007ffe0ff */
[----:B------:R-:W-:Y:S01]  /*22f0*/  IMAD R52, R79, R52, RZ ;  /* 0x000000344f347224 */ /* 0x000fe200078e02ff */
[----:B------:R-:W-:Y:S01]  /*2300*/  LEA R112, P0, R4, UR10, 0x1 ;  /* 0x0000000a04707c11 */ /* 0x000fe2000f8008ff */
[C---:B------:R-:W-:Y:S01]  /*2310*/  IMAD.SHL.U32 R98, R143.reuse, 0x20, RZ ;  /* 0x000000208f627824 */ /* 0x040fe200078e00ff */
[----:B------:R-:W-:Y:S01]  /*2320*/  LEA.HI.X R99, R6, UR13, R99, 0x1, P1 ;  /* 0x0000000d06637c11 */ /* 0x000fe200088f0c63 */
[----:B------:R-:W-:Y:S01]  /*2330*/  IMAD.WIDE.U32 R8, R142, 0x20, RZ ;  /* 0x000000208e087825 */ /* 0x000fe200078e00ff */
[----:B------:R-:W-:Y:S01]  /*2340*/  LEA.HI.X R101, R4, UR11, R101, 0x1, P0 ;  /* 0x0000000b04657c11 */ /* 0x000fe200080f0c65 */
[----:B------:R-:W-:Y:S01]  /*2350*/  UIMAD UR13, UR5, 0xa0, URZ ;  /* 0x000000a0050d78a4 */ /* 0x000fe2000f8e023f */
[----:B------:R-:W-:Y:S01]  /*2360*/  SHF.R.S32.HI R53, RZ, 0x1f, R52 ;  /* 0x0000001fff357819 */ /* 0x000fe20000011434 */
[C---:B------:R-:W-:Y:S01]  /*2370*/  IMAD R17, R143.reuse, 0x60, RZ ;  /* 0x000000608f117824 */ /* 0x040fe200078e02ff */
[-C--:B------:R-:W-:Y:S01]  /*2380*/  IADD3 R116, P0, R76, R52.reuse, RZ ;  /* 0x000000344c747210 */ /* 0x080fe20007f1e0ff */
[----:B------:R-:W-:Y:S01]  /*2390*/  IMAD R13, R143, 0xa0, RZ ;  /* 0x000000a08f0d7824 */ /* 0x000fe200078e02ff */
[----:B------:R-:W-:Y:S01]  /*23a0*/  IADD3 R52, P1, R77, R52, RZ ;  /* 0x000000344d347210 */ /* 0x000fe20007f3e0ff */
[C---:B------:R-:W-:Y:S01]  /*23b0*/  IMAD R7, R143.reuse, 0xc0, RZ ;  /* 0x000000c08f077824 */ /* 0x040fe200078e02ff */
[----:B------:R-:W-:Y:S01]  /*23c0*/  IADD3.X R105, R74, R53, RZ, P0, !PT ;  /* 0x000000354a697210 */ /* 0x000fe200007fe4ff */
[----:B------:R-:W-:Y:S01]  /*23d0*/  IMAD R5, R143, 0xe0, RZ ;  /* 0x000000e08f057824 */ /* 0x000fe200078e02ff */
[----:B------:R-:W-:Y:S01]  /*23e0*/  ULDC.64 UR10, c[0x0][0x360] ;  /* 0x0000d800000a7ab9 */ /* 0x000fe20000000a00 */
[----:B------:R-:W-:Y:S01]  /*23f0*/  IMAD.X R53, R75, 0x1, R53, P1 ;  /* 0x000000014b357824 */ /* 0x000fe200008e0635 */
[----:B------:R-:W-:Y:S01]  /*2400*/  SHF.L.U64.HI R105, R116, 0x1, R105 ;  /* 0x0000000174697819 */ /* 0x000fe20000010269 */
[----:B------:R-:W-:Y:S01]  /*2410*/  IMAD.WIDE.U32 R148, R142, 0x60, RZ ;  /* 0x000000608e947825 */ /* 0x000fe200078e00ff */
[----:B------:R-:W-:Y:S01]  /*2420*/  SHF.L.U32 R116, R116, 0x1, RZ ;  /* 0x0000000174747819 */ /* 0x000fe200000006ff */
[----:B------:R-:W-:Y:S01]  /*2430*/  ULDC.64 UR4, c[0x0][0x358] ;  /* 0x0000d60000047ab9 */ /* 0x000fe20000000a00 */
[C---:B------:R-:W-:Y:S01]  /*2440*/  SHF.L.U64.HI R53, R52.reuse, 0x1, R53 ;  /* 0x0000000134357819 */ /* 0x040fe20000010235 */
[----:B------:R-:W-:Y:S01]  /*2450*/  IMAD.SHL.U32 R52, R52, 0x2, RZ ;  /* 0x0000000234347824 */ /* 0x000fe200078e00ff */
[----:B------:R-:W-:Y:S01]  /*2460*/  IADD3 R98, R9, R98, RZ ;  /* 0x0000006209627210 */ /* 0x000fe20007ffe0ff */
[----:B------:R-:W-:Y:S01]  /*2470*/  IMAD.WIDE.U32 R146, R142, 0xa0, RZ ;  /* 0x000000a08e927825 */ /* 0x000fe200078e00ff */
[----:B------:R-:W-:Y:S01]  /*2480*/  IADD3 R114, P3, R116, UR10, RZ ;  /* 0x0000000a74727c10 */ /* 0x000fe2000ff7e0ff */
[----:B------:R-:W-:Y:S01]  /*2490*/  USHF.L.U64.HI UR34, UR24, 0x1, UR15 ;  /* 0x0000000118227899 */ /* 0x000fe2000801020f */
[----:B------:R-:W-:Y:S01]  /*24a0*/  IADD3 R10, P1, R52, UR10, RZ ;  /* 0x0000000a340a7c10 */ /* 0x000fe2000ff3e0ff */
[----:B------:R-:W-:Y:S01]  /*24b0*/  IMAD.WIDE.U32 R144, R142, 0xc0, RZ ;  /* 0x000000c08e907825 */ /* 0x000fe200078e00ff */
[----:B------:R-:W-:Y:S01]  /*24c0*/  IADD3 R116, P2, R116, UR4, RZ ;  /* 0x0000000474747c10 */ /* 0x000fe2000ff5e0ff */
[----:B------:R-:W-:Y:S01]  /*24d0*/  UIADD3 UR35, UR23, UR14, URZ ;  /* 0x0000000e17237290 */ /* 0x000fe2000fffe03f */
[----:B------:R-:W-:Y:S01]  /*24e0*/  IADD3 R52, P0, R52, UR4, RZ ;  /* 0x0000000434347c10 */ /* 0x000fe2000ff1e0ff */
[----:B------:R-:W-:Y:S01]  /*24f0*/  IMAD.SHL.U32 R19, R151, 0x20, RZ ;  /* 0x0000002097137824 */ /* 0x000fe200078e00ff */
[----:B------:R-:W-:Y:S01]  /*2500*/  SHF.L.U64.HI R98, R8, 0x1, R98 ;  /* 0x0000000108627819 */ /* 0x000fe20000010262 */
[----:B------:R-:W-:Y:S01]  /*2510*/  IMAD.WIDE.U32 R152, R150, 0x40, RZ ;  /* 0x0000004096987825 */ /* 0x000fe200078e00ff */
[----:B------:R-:W-:Y:S01]  /*2520*/  SHF.L.U32 R107, R2, 0x4, RZ ;  /* 0x00000004026b7819 */ /* 0x000fe200000006ff */
[----:B------:R-:W-:Y:S01]  /*2530*/  USHF.L.U64.HI UR25, UR26, 0x1, UR25 ;  /* 0x000000011a197899 */ /* 0x000fe20008010219 */
[----:B------:R-:W-:Y:S01]  /*2540*/  IADD3 R81, R172, 0x20, RZ ;  /* 0x00000020ac517810 */ /* 0x000fe20007ffe0ff */
[----:B------:R-:W-:Y:S01]  /*2550*/  IMAD.WIDE.U32 R142, R142, 0xe0, RZ ;  /* 0x000000e08e8e7825 */ /* 0x000fe200078e00ff */
[C---:B------:R-:W-:Y:S01]  /*2560*/  IADD3 R134, R172.reuse, 0x40, RZ ;  /* 0x00000040ac867810 */ /* 0x040fe20007ffe0ff */
[----:B------:R-:W-:Y:S01]  /*2570*/  UIADD3 UR36, UR21, UR13, URZ ;  /* 0x0000000d15247290 */ /* 0x000fe2000fffe03f */
[----:B------:R-:W-:Y:S01]  /*2580*/  IADD3 R131, R172, 0x60, RZ ;  /* 0x00000060ac837810 */ /* 0x000fe20007ffe0ff */
        /* <DEDUP_REMOVED lines=9> */
[----:B------:R-:W-:Y:S01]  /*2620*/  SHF.R.S32.HI R123, RZ, 0x1f, R132 ;  /* 0x0000001fff7b7819 */ /* 0x000fe20000011484 */
[----:B------:R-:W-:Y:S01]  /*2630*/  IMAD.WIDE.U32 R150, R150, 0x20, RZ ;  /* 0x0000002096967825 */ /* 0x000fe200078e00ff */
[----:B------:R-:W-:Y:S01]  /*2640*/  SHF.R.S32.HI R122, RZ, 0x1f, R127 ;  /* 0x0000001fff7a7819 */ /* 0x000fe2000001147f */
[----:B------:R-:W-:Y:S01]  /*2650*/  UIADD3 UR37, UR19, UR12, URZ ;  /* 0x0000000c13257290 */ /* 0x000fe2000fffe03f */
        /* <DEDUP_REMOVED lines=9> */
[----:B------:R-:W-:Y:S01]  /*26f0*/  VIADD R133, R172, 0x50 ;  /* 0x00000050ac857836 */ /* 0x000fe20000000000 */
[----:B--2---:R-:W-:Y:S01]  /*2700*/  LEA R84, -R84, RZ, 0x7 ;  /* 0x000000ff54547211 */ /* 0x004fe200078e39ff */
[----:B------:R-:W-:Y:S01]  /*2710*/  VIADD R129, R172, 0x70 ;  /* 0x00000070ac817836 */ /* 0x000fe20000000000 */
[----:B------:R-:W-:Y:S01]  /*2720*/  IADD3.X R103, R105, UR11, RZ, P3, !PT ;  /* 0x0000000b69677c10 */ /* 0x000fe20009ffe4ff */
[----:B------:R-:W-:Y:S01]  /*2730*/  IMAD.MOV.U32 R11, RZ, RZ, R50 ;  /* 0x000000ffff0b7224 */ /* 0x000fe200078e0032 */
[----:B------:R-:W-:Y:S01]  /*2740*/  IADD3.X R9, R53, UR11, RZ, P1, !PT ;  /* 0x0000000b35097c10 */ /* 0x000fe20008ffe4ff */
[----:B------:R-:W-:Y:S01]  /*2750*/  IMAD.IADD R92, R151, 0x1, R19 ;  /* 0x00000001975c7824 */ /* 0x000fe200078e0213 */
[----:B------:R-:W-:Y:S01]  /*2760*/  IADD3.X R105, R105, UR5, RZ, P2, !PT ;  /* 0x0000000569697c10 */ /* 0x000fe200097fe4ff */
[----:B------:R-:W-:Y:S01]  /*2770*/  IMAD.IADD R106, R145, 0x1, R7 ;  /* 0x00000001916a7824 */ /* 0x000fe200078e0207 */
[----:B------:R-:W-:Y:S01]  /*2780*/  IADD3.X R53, R53, UR5, RZ, P0, !PT ;  /* 0x0000000535357c10 */ /* 0x000fe200087fe4ff */
[----:B------:R-:W-:Y:S01]  /*2790*/  ULDC UR4, c[0x0][0x2e0] ;  /* 0x0000b80000047ab9 */ /* 0x000fe20000000800 */
        /* <DEDUP_REMOVED lines=10> */
.L_x_6703:
[----:B------:R-:W-:Y:S02]  /*2840*/  IMAD.SHL.U32 R13, R11, 0x80, RZ ;  /* 0x000000800b0d7824 */ /* 0x000fe400078e00ff */
[----:B--234-:R-:W-:Y:S02]  /*2850*/  IMAD.MOV.U32 R16, RZ, RZ, R110 ;  /* 0x000000ffff107224 */ /* 0x01cfe400078e006e */
[----:B------:R-:W-:Y:S02]  /*2860*/  VIADD R12, R13, 0xffffff80 ;  /* 0xffffff800d0c7836 */ /* 0x000fe40000000000 */
[----:B------:R-:W-:Y:S02]  /*2870*/  IMAD.MOV.U32 R17, RZ, RZ, R99 ;  /* 0x000000ffff117224 */ /* 0x000fe400078e0063 */
[--C-:B------:R-:W-:Y:S02]  /*2880*/  IMAD.IADD R4, R65, 0x1, -R12.reuse ;  /* 0x0000000141047824 */ /* 0x100fe400078e0a0c */
[----:B------:R-:W-:Y:S03]  /*2890*/  IMAD.IADD R0, R73, 0x1, -R12 ;  /* 0x0000000149007824 */ /* 0x000fe600078e0a0c */
[-C--:B------:R-:W-:Y:S02]  /*28a0*/  ISETP.GE.AND P0, PT, R82, R4.reuse, PT ;  /* 0x000000045200720c */ /* 0x080fe40003f06270 */
[----:B------:R-:W-:Y:S02]  /*28b0*/  ISETP.GE.AND P2, PT, R134, R4, PT ;  /* 0x000000048600720c */ /* 0x000fe40003f46270 */
[----:B------:R-:W-:Y:S02]  /*28c0*/  ISETP.GE.AND P3, PT, R82, R0, !P0 ;  /* 0x000000005200720c */ /* 0x000fe40004766270 */
[C---:B------:R-:W-:Y:S02]  /*28d0*/  ISETP.GE.AND P0, PT, R81.reuse, R4, PT ;  /* 0x000000045100720c */ /* 0x040fe40003f06270 */
[-C--:B------:R-:W-:Y:S02]  /*28e0*/  ISETP.GE.AND P2, PT, R134, R0.reuse, !P2 ;  /* 0x000000008600720c */ /* 0x080fe40005746270 */
[----:B------:R-:W-:Y:S02]  /*28f0*/  ISETP.GE.AND P6, PT, R81, R0, !P0 ;  /* 0x000000005100720c */ /* 0x000fe400047c6270 */
[C---:B------:R-:W-:Y:S04]  /*2900*/  ISETP.GE.AND P0, PT, R80.reuse, R4, PT ;  /* 0x000000045000720c */ /* 0x040fe80003f06270 */
[----:B------:R-:W-:Y:S02]  /*2910*/  ISETP.GE.AND P4, PT, R80, R0, !P0 ;  /* 0x000000005000720c */ /* 0x000fe40004786270 */
[----:B------:R-:W-:Y:S02]  /*2920*/  @P3 IADD3 R6, P0, R110, UR28, RZ ;  /* 0x0000001c6e063c10 */ /* 0x000fe4000ff1e0ff */
[-C--:B------:R-:W-:Y:S02]  /*2930*/  @P3 LEA R56, P1, R70, R88.reuse, 0x1 ;  /* 0x0000005846383211 */ /* 0x080fe400078208ff */
[----:B------:R-:W-:Y:S02]  /*2940*/  @P3 IADD3.X R7, R99, UR27, RZ, P0, !PT ;  /* 0x0000001b63073c10 */ /* 0x000fe400087fe4ff */
[----:B------:R-:W-:Y:S02]  /*2950*/  @P6 IADD3 R32, P0, R110, UR24, RZ ;  /* 0x000000186e206c10 */ /* 0x000fe4000ff1e0ff */
[----:B------:R-:W-:Y:S02]  /*2960*/  @P3 LEA.HI.X R57, R70, R89, R69, 0x1, P1 ;  /* 0x0000005946393211 */ /* 0x000fe400008f0c45 */
[----:B------:R-:W-:Y:S02]  /*2970*/  @P6 IADD3 R54, P1, R95, R88, RZ ;  /* 0x000000585f366210 */ /* 0x000fe40007f3e0ff */
[----:B------:R-:W-:Y:S02]  /*2980*/  @P6 IADD3.X R33, R99, UR34, RZ, P0, !PT ;  /* 0x0000002263216c10 */ /* 0x000fe400087fe4ff */
[----:B------:R-:W-:Y:S01]  /*2990*/  @P4 IADD3 R28, P0, R110, UR22, RZ ;  /* 0x000000166e1c4c10 */ /* 0x000fe2000ff1e0ff */
[--C-:B------:R-:W-:Y:S01]  /*29a0*/  @P6 IMAD.X R55, R98, 0x1, R89.reuse, P1 ;  /* 0x0000000162376824 */ /* 0x100fe200008e0659 */
[----:B------:R-:W-:Y:S02]  /*29b0*/  ISETP.GE.AND P1, PT, R133, R4, PT ;  /* 0x000000048500720c */ /* 0x000fe40003f26270 */
[----:B------:R-:W-:Y:S02]  /*29c0*/  @P4 IADD3.X R29, R99, UR35, RZ, P0, !PT ;  /* 0x00000023631d4c10 */ /* 0x000fe400087fe4ff */
[----:B------:R-:W-:Y:S02]  /*29d0*/  @P4 IADD3 R46, P0, R88, R148, RZ ;  /* 0x00000094582e4210 */ /* 0x000fe40007f1e0ff */
[----:B------:R-:W-:Y:S03]  /*29e0*/  ISETP.GE.AND P5, PT, R133, R0, !P1 ;  /* 0x000000008500720c */ /* 0x000fe60004fa6270 */
[--C-:B------:R-:W-:Y:S01]  /*29f0*/  @P4 IMAD.X R47, R100, 0x1, R89.reuse, P0 ;  /* 0x00000001642f4824 */ /* 0x100fe200000e0659 */
[----:B------:R-:W-:Y:S04]  /*2a00*/  @P2 IADD3 R24, P0, R110, UR26, RZ ;  /* 0x0000001a6e182c10 */ /* 0x000fe8000ff1e0ff */
[----:B------:R-:W-:Y:S02]  /*2a10*/  @P2 IADD3.X R25, R99, UR25, RZ, P0, !PT ;  /* 0x0000001963192c10 */ /* 0x000fe400087fe4ff */
[----:B------:R-:W-:Y:S05]  /*2a20*/  @P2 IADD3 R44, P0, R97, R88, RZ ;  /* 0x00000058612c2210 */ /* 0x000fea0007f1e0ff */
[--C-:B------:R-:W-:Y:S01]  /*2a30*/  @P2 IMAD.X R45, R102, 0x1, R89.reuse, P0 ;  /* 0x00000001662d2824 */ /* 0x100fe200000e0659 */
[----:B------:R-:W-:Y:S04]  /*2a40*/  @P5 IADD3 R20, P0, R110, UR20, RZ ;  /* 0x000000146e145c10 */ /* 0x000fe8000ff1e0ff */
[----:B------:R-:W-:Y:S02]  /*2a50*/  @P5 IADD3.X R21, R99, UR36, RZ, P0, !PT ;  /* 0x0000002463155c10 */ /* 0x000fe400087fe4ff */
[----:B------:R-:W-:Y:S05]  /*2a60*/  @P5 IADD3 R42, P0, R88, R146, RZ ;  /* 0x00000092582a5210 */ /* 0x000fea0007f1e0ff */
[--C-:B------:R-:W-:Y:S01]  /*2a70*/  @P5 IMAD.X R43, R104, 0x1, R89.reuse, P0 ;  /* 0x00000001682b5824 */ /* 0x100fe200000e0659 */
[C---:B------:R-:W-:Y:S04]  /*2a80*/  ISETP.GE.AND P0, PT, R131.reuse, R4, PT ;  /* 0x000000048300720c */ /* 0x040fe80003f06270 */
[----:B------:R-:W-:Y:S04]  /*2a90*/  ISETP.GE.AND P1, PT, R131, R0, !P0 ;  /* 0x000000008300720c */ /* 0x000fe80004726270 */
[----:B------:R-:W-:Y:S09]  /*2aa0*/  P2R R155, PR, RZ, 0x2 ;  /* 0x00000002ff9b7803 */ /* 0x000ff20000000000 */
        /* <DEDUP_REMOVED lines=10> */
[----:B------:R-:W-:Y:S01]  /*2b50*/  @P1 IMAD.X R3, R108, 0x1, R89, P0 ;  /* 0x000000016c031824 */ /* 0x000fe200000e0659 */
[C---:B------:R-:W-:Y:S04]  /*2b60*/  LEA R110, P0, R84.reuse, R16, 0x1 ;  /* 0x00000010546e7211 */ /* 0x040fe800078008ff */
[----:B------:R-:W-:Y:S02]  /*2b70*/  LEA.HI.X.SX32 R99, R84, R17, 0x1, P0 ;  /* 0x0000001154637211 */ /* 0x000fe400000f0eff */
[C---:B------:R-:W-:Y:S04]  /*2b80*/  ISETP.GE.AND P0, PT, R172.reuse, R4, PT ;  /* 0x00000004ac00720c */ /* 0x040fe80003f06270 */
[----:B------:R-:W-:Y:S02]  /*2b90*/  ISETP.GE.AND P1, PT, R172, R0, !P0 ;  /* 0x00000000ac00720c */ /* 0x000fe40004726270 */
[----:B------:R-:W-:Y:S04]  /*2ba0*/  ISETP.NE.AND P0, PT, R154, RZ, PT ;  /* 0x000000ff9a00720c */ /* 0x000fe80003f05270 */
[----:B------:R-:W-:Y:S02]  /*2bb0*/  P2R R0, PR, RZ, 0x1 ;  /* 0x00000001ff007803 */ /* 0x000fe40000000000 */
[----:B------:R-:W-:Y:S05]  /*2bc0*/  ISETP.NE.AND P0, PT, R155, RZ, PT ;  /* 0x000000ff9b00720c */ /* 0x000fea0003f05270 */
[----:B------:R-:W2:Y:S04]  /*2bd0*/  @P1 LDG.E.128 R16, desc[UR6][R16.64] ;  /* 0x0000000610101981 */ /* 0x000ea8000c1e1d00 */
[----:B--2---:R1:W-:Y:S04]  /*2be0*/  @P1 STG.E.128 desc[UR6][R88.64], R16 ;  /* 0x0000001058001986 */ /* 0x0043e8000c101d06 */
[----:B------:R-:W2:Y:S04]  /*2bf0*/  @P3 LDG.E.128 R4, desc[UR6][R6.64] ;  /* 0x0000000606043981 */ /* 0x000ea8000c1e1d00 */
[----:B--2---:R2:W-:Y:S04]  /*2c00*/  @P3 STG.E.128 desc[UR6][R56.64], R4 ;  /* 0x0000000438003986 */ /* 0x0045e8000c101d06 */
[----:B------:R-:W3:Y:S04]  /*2c10*/  @P6 LDG.E.128 R32, desc[UR6][R32.64] ;  /* 0x0000000620206981 */ /* 0x000ee8000c1e1d00 */
[----:B---3--:R3:W-:Y:S04]  /*2c20*/  @P6 STG.E.128 desc[UR6][R54.64], R32 ;  /* 0x0000002036006986 */ /* 0x0087e8000c101d06 */
[----:B------:R-:W4:Y:S04]  /*2c30*/  @P4 LDG.E.128 R28, desc[UR6][R28.64] ;  /* 0x000000061c1c4981 */ /* 0x000f28000c1e1d00 */
[----:B----4-:R3:W-:Y:S04]  /*2c40*/  @P4 STG.E.128 desc[UR6][R46.64], R28 ;  /* 0x0000001c2e004986 */ /* 0x0107e8000c101d06 */
[----:B------:R-:W4:Y:S04]  /*2c50*/  @P2 LDG.E.128 R24, desc[UR6][R24.64] ;  /* 0x0000000618182981 */ /* 0x000f28000c1e1d00 */
[----:B----4-:R3:W-:Y:S04]  /*2c60*/  @P2 STG.E.128 desc[UR6][R44.64], R24 ;  /* 0x000000182c002986 */ /* 0x0107e8000c101d06 */
[----:B------:R-:W4:Y:S04]  /*2c70*/  @P5 LDG.E.128 R20, desc[UR6][R20.64] ;  /* 0x0000000614145981 */ /* 0x000f28000c1e1d00 */
[----:B----4-:R3:W-:Y:S04]  /*2c80*/  @P5 STG.E.128 desc[UR6][R42.64], R20 ;  /* 0x000000142a005986 */ /* 0x0107e8000c101d06 */
[----:B-1----:R-:W4:Y:S04]  /*2c90*/  @P0 LDG.E.128 R16, desc[UR6][R40.64] ;  /* 0x0000000628100981 */ /* 0x002f28000c1e1d00 */
[----:B----4-:R3:W-:Y:S01]  /*2ca0*/  @P0 STG.E.128 desc[UR6][R38.64], R16 ;  /* 0x0000001026000986 */ /* 0x0107e2000c101d06 */
[----:B------:R-:W-:Y:S11]  /*2cb0*/  ISETP.NE.AND P0, PT, R0, RZ, PT ;  /* 0x000000ff0000720c */ /* 0x000ff60003f05270 */
[----:B------:R-:W-:Y:S02]  /*2cc0*/  @!UPT UIADD3 URZ, URZ, URZ, URZ ;  /* 0x0000003f3f3ff290 */ /* 0x000fe4000fffe03f */
[----:B--2---:R-:W2:Y:S04]  /*2cd0*/  @P0 LDG.E.128 R4, desc[UR6][R36.64] ;  /* 0x0000000624040981 */ /* 0x004ea8000c1e1d00 */
[----:B--2---:R3:W-:Y:S01]  /*2ce0*/  @P0 STG.E.128 desc[UR6][R2.64], R4 ;  /* 0x0000000402000986 */ /* 0x0047e2000c101d06 */
[----:B------:R-:W-:Y:S11]  /*2cf0*/  ISETP.NE.AND P0, PT, RZ, UR4, PT ;  /* 0x00000004ff007c0c */ /* 0x000ff6000bf05270 */
[----:B------:R-:W-:Y:S02]  /*2d00*/  @!UPT UIADD3 URZ, URZ, URZ, URZ ;  /* 0x0000003f3f3ff290 */ /* 0x000fe4000fffe03f */
[----:B------:R-:W-:Y:S05]  /*2d10*/  @!P0 BRA `(.L_x_6650) ;  /* 0x0000005000048947 */ /* 0x000fea0003800000 */
[----:B------:R-:W-:Y:S11]  /*2d20*/  ISETP.NE.AND P0, PT, RZ, UR30, PT ;  /* 0x0000001eff007c0c */ /* 0x000ff6000bf05270 */
[----:B------:R-:W-:Y:S02]  /*2d30*/  @!UPT UIADD3 URZ, URZ, URZ, URZ ;  /* 0x0000003f3f3ff290 */ /* 0x000fe4000fffe03f */
[----:B------:R-:W-:Y:S05]  /*2d40*/  @!P0 BRA `(.L_x_6651) ;  /* 0x0000001c00c08947 */ /* 0x000fea0003800000 */
[----:B---3--:R-:W1:Y:S01]  /*2d50*/  LDC R33, c[0x0][0x2e0] ;  /* 0x0000b800ff217b82 */ /* 0x008e620000000800 */
[----:B------:R-:W-:Y:S01]  /*2d60*/  BSSY B0, `(.L_x_6652) ;  /* 0x0000035000007945 */ /* 0x000fe20003800000 */
[----:B-1----:R-:W-:Y:S03]  /*2d70*/  LEA R33, -R33, RZ, 0x6 ;  /* 0x000000ff21217211 */ /* 0x002fe600078e31ff */
[----:B------:R-:W-:Y:S05]  /*2d80*/  @!P1 BRA `(.L_x_6653) ;  /* 0x0000000000c89947 */ /* 0x000fea0003800000 */
[----:B------:R-:W-:Y:S02]  /*2d90*/  ISETP.GE.AND P0, PT, R14, UR4, PT ;  /* 0x000000040e007c0c */ /* 0x000fe4000bf06270 */
[----:B------:R-:W-:Y:S02]  /*2da0*/  MOV R113, R101 ;  /* 0x0000006500717202 */ /* 0x000fe40000000f00 */
[----:B------:R-:W-:Y:S03]  /*2db0*/  MOV R87, R85 ;  /* 0x0000005500577202 */ /* 0x000fe60000000f00 */
[----:B------:R-:W2:Y:S06]  /*2dc0*/  LDG.E.128 R16, desc[UR6][R112.64] ;  /* 0x0000000670107981 */ /* 0x000eac000c1e1d00 */
[----:B------:R-:W-:Y:S01]  /*2dd0*/  @!P0 MOV R31, R53 ;  /* 0x00000035001f8202 */ /* 0x000fe20000000f00 */
[----:B------:R-:W-:Y:S02]  /*2de0*/  @!P0 IMAD.MOV.U32 R8, RZ, RZ, R10 ;  /* 0x000000ffff088224 */ /* 0x000fe400078e000a */
[----:B------:R-:W-:Y:S03]  /*2df0*/  @!P0 IMAD.MOV.U32 R30, RZ, RZ, R52 ;  /* 0x000000ffff1e8224 */ /* 0x000fe600078e0034 */
[----:B------:R1:W3:Y:S06]  /*2e00*/  @!P0 LDG.E.64 R6, desc[UR6][R8.64] ;  /* 0x0000000608068981 */ /* 0x0002ec000c1e1b00 */
[----:B------:R-:W4:Y:S01]  /*2e10*/  @!P0 LDG.E.64 R26, desc[UR6][R30.64] ;  /* 0x000000061e1a8981 */ /* 0x000f22000c1e1b00 */
[C---:B--2---:R-:W-:Y:S02]  /*2e20*/  @!P0 LOP3.LUT R23, R16.reuse, 0xffff0000, RZ, 0xc0, !PT ;  /* 0xffff000010178812 */ /* 0x044fe400078ec0ff */
[----:B------:R-:W-:Y:S02]  /*2e30*/  @!P0 SHF.L.U32 R21, R16, 0x10, RZ ;  /* 0x0000001010158819 */ /* 0x000fe400000006ff */
[----:B-1----:R-:W-:Y:S02]  /*2e40*/  @!P0 SHF.L.U32 R8, R18, 0x10, RZ ;  /* 0x0000001012088819 */ /* 0x002fe400000006ff */
[C---:B---3--:R-:W-:Y:S02]  /*2e50*/  @!P0 SHF.L.U32 R22, R6.reuse, 0x10, RZ ;  /* 0x0000001006168819 */ /* 0x048fe400000006ff */
[----:B------:R-:W-:Y:S01]  /*2e60*/  @!P0 LOP3.LUT R20, R6, 0xffff0000, RZ, 0xc0, !PT ;  /* 0xffff000006148812 */ /* 0x000fe200078ec0ff */
[----:B------:R-:W-:Y:S01]  /*2e70*/  @!P0 IMAD.U32 R6, R19, 0x10000, RZ ;  /* 0x0001000013068824 */ /* 0x000fe200078e00ff */
[----:B------:R-:W-:Y:S01]  /*2e80*/  @!P0 SHF.L.U32 R5, R7, 0x10, RZ ;  /* 0x0000001007058819 */ /* 0x000fe200000006ff */
[-C--:B------:R-:W-:Y:S01]  /*2e90*/  @!P0 FMUL.FTZ R35, R23, R22.reuse ;  /* 0x0000001617238220 */ /* 0x080fe20000410000 */
[----:B----4-:R-:W-:Y:S01]  /*2ea0*/  @!P0 LOP3.LUT R29, R27, 0xffff0000, RZ, 0xc0, !PT ;  /* 0xffff00001b1d8812 */ /* 0x010fe200078ec0ff */
[C---:B------:R-:W-:Y:S01]  /*2eb0*/  @!P0 IMAD.U32 R24, R26.reuse, 0x10000, RZ ;  /* 0x000100001a188824 */ /* 0x040fe200078e00ff */
[----:B------:R-:W-:Y:S01]  /*2ec0*/  @!P0 LOP3.LUT R7, R7, 0xffff0000, RZ, 0xc0, !PT ;  /* 0xffff000007078812 */ /* 0x000fe200078ec0ff */
[C---:B------:R-:W-:Y:S01]  /*2ed0*/  @!P0 FMUL.FTZ R0, R21.reuse, R22 ;  /* 0x0000001615008220 */ /* 0x040fe20000410000 */
[----:B------:R-:W-:Y:S01]  /*2ee0*/  @!P0 LOP3.LUT R26, R26, 0xffff0000, RZ, 0xc0, !PT ;  /* 0xffff00001a1a8812 */ /* 0x000fe200078ec0ff */
[-C--:B------:R-:W-:Y:S01]  /*2ef0*/  @!P0 FFMA.FTZ R35, R21, R24.reuse, -R35 ;  /* 0x0000001815238223 */ /* 0x080fe20000010823 */
[----:B------:R-:W-:Y:S02]  /*2f00*/  @!P0 IMAD.U32 R21, R17, 0x10000, RZ ;  /* 0x0001000011158824 */ /* 0x000fe400078e00ff */
[----:B------:R-:W-:Y:S01]  /*2f10*/  @!P0 FFMA.FTZ R0, R23, R24, R0 ;  /* 0x0000001817008223 */ /* 0x000fe20000010000 */
[----:B------:R-:W-:Y:S01]  /*2f20*/  @!P0 LOP3.LUT R24, R18, 0xffff0000, RZ, 0xc0, !PT ;  /* 0xffff000012188812 */ /* 0x000fe200078ec0ff */
[----:B------:R-:W-:Y:S01]  /*2f30*/  @!P0 IMAD.U32 R25, R27, 0x10000, RZ ;  /* 0x000100001b198824 */ /* 0x000fe200078e00ff */
        /* <DEDUP_REMOVED lines=11> */
[-C--:B------:R-:W-:Y:S01]  /*2ff0*/  @!P0 FFMA.FTZ R28, R8, R25.reuse, -R28 ;  /* 0x00000019081c8223 */ /* 0x080fe2000001081c */
[----:B------:R-:W-:Y:S01]  /*3000*/  @!P0 FFMA.FTZ R3, R24, R25, R3 ;  /* 0x0000001918038223 */ /* 0x000fe20000010003 */
[----:B------:R-:W-:Y:S01]  /*3010*/  @!P0 FFMA.FTZ R37, R21, R26, -R37 ;  /* 0x0000001a15258223 */ /* 0x000fe20000010825 */
[-C--:B------:R-:W-:Y:S01]  /*3020*/  @!P0 FFMA.FTZ R39, R6, R29.reuse, -R39 ;  /* 0x0000001d06278223 */ /* 0x080fe20000010827 */
[----:B------:R-:W-:Y:S02]  /*3030*/  @!P0 FFMA.FTZ R4, R27, R29, R4 ;  /* 0x0000001d1b048223 */ /* 0x000fe40000010004 */
[----:B------:R-:W-:Y:S02]  /*3040*/  @!P0 F2FP.BF16.F32.PACK_AB R28, R3, R28 ;  /* 0x0000001c031c823e */ /* 0x000fe400000010ff */
[----:B------:R-:W-:Y:S02]  /*3050*/  @!P0 F2FP.BF16.F32.PACK_AB R32, R2, R37 ;  /* 0x000000250220823e */ /* 0x000fe400000010ff */
[----:B------:R-:W-:Y:S01]  /*3060*/  @!P0 F2FP.BF16.F32.PACK_AB R39, R4, R39 ;  /* 0x000000270427823e */ /* 0x000fe200000010ff */
[----:B------:R-:W-:Y:S01]  /*3070*/  @!P0 IMAD.MOV.U32 R18, RZ, RZ, R28 ;  /* 0x000000ffff128224 */ /* 0x000fe200078e001c */
[----:B------:R-:W-:Y:S02]  /*3080*/  @!P0 MOV R17, R32 ;  /* 0x0000002000118202 */ /* 0x000fe40000000f00 */
[----:B------:R-:W-:Y:S05]  /*3090*/  @!P0 MOV R19, R39 ;  /* 0x0000002700138202 */ /* 0x000fea0000000f00 */
[----:B------:R1:W-:Y:S02]  /*30a0*/  STG.E.128 desc[UR6][R86.64], R16 ;  /* 0x0000001056007986 */ /* 0x0003e4000c101d06 */
.L_x_6653:
[----:B------:R-:W-:Y:S05]  /*30b0*/  BSYNC B0 ;  /* 0x0000000000007941 */ /* 0x000fea0003800000 */
.L_x_6652:
[----:B------:R-:W-:Y:S04]  /*30c0*/  BSSY B0, `(.L_x_6654) ;  /* 0x0000039000007945 */ /* 0x000fe80003800000 */
[----:B------:R-:W-:Y:S05]  /*30d0*/  @!P3 BRA `(.L_x_6655) ;  /* 0x0000000000dcb947 */ /* 0x000fea0003800000 */
        /* <DEDUP_REMOVED lines=55> */
.L_x_6655:
[----:B------:R-:W-:Y:S05]  /*3450*/  BSYNC B0 ;  /* 0x0000000000007941 */ /* 0x000fea0003800000 */
.L_x_6654:
[----:B------:R-:W-:Y:S04]  /*3460*/  BSSY B0, `(.L_x_6656) ;  /* 0x0000039000007945 */ /* 0x000fe80003800000 */
[----:B------:R-:W-:Y:S05]  /*3470*/  @!P6 BRA `(.L_x_6657) ;  /* 0x0000000000dce947 */ /* 0x000fea0003800000 */
        /* <DEDUP_REMOVED lines=55> */
.L_x_6657:
[----:B------:R-:W-:Y:S05]  /*37f0*/  BSYNC B0 ;  /* 0x0000000000007941 */ /* 0x000fea0003800000 */
.L_x_6656:
[----:B------:R-:W-:Y:S04]  /*3800*/  BSSY B0, `(.L_x_6658) ;  /* 0x000003f000007945 */ /* 0x000fe80003800000 */
[----:B------:R-:W-:Y:S05]  /*3810*/  @!P4 BRA `(.L_x_6659) ;  /* 0x0000000000f4c947 */ /* 0x000fea0003800000 */
[----:B------:R-:W-:Y:S01]  /*3820*/  ISETP.GE.AND P0, PT, R14, UR4, PT ;  /* 0x000000040e007c0c */ /* 0x000fe2000bf06270 */
[----:B------:R-:W2:Y:S01]  /*3830*/  LDC.64 R34, c[0x0][0x338] ;  /* 0x0000ce00ff227b82 */ /* 0x000ea20000000a00 */
[----:B------:R-:W-:Y:S02]  /*3840*/  IMAD.MOV.U32 R113, RZ, RZ, R101 ;  /* 0x000000ffff717224 */ /* 0x000fe400078e0065 */
[----:B-1----:R-:W-:Y:S09]  /*3850*/  IMAD.MOV.U32 R87, RZ, RZ, R85 ;  /* 0x000000ffff577224 */ /* 0x002ff200078e0055 */
[C---:B------:R-:W-:Y:S02]  /*3860*/  @!P0 SHF.L.U32 R37, R130.reuse, 0x1, RZ ;  /* 0x0000000182258819 */ /* 0x040fe400000006ff */
[----:B------:R-:W-:Y:S02]  /*3870*/  @!P0 SHF.L.U64.HI R26, R130, 0x1, R121 ;  /* 0x00000001821a8819 */ /* 0x000fe40000010279 */
[C---:B------:R-:W-:Y:S04]  /*3880*/  @!P0 IADD3 R30, P1, R37.reuse, R52, RZ ;  /* 0x00000034251e8210 */ /* 0x040fe80007f3e0ff */
[----:B------:R-:W-:Y:S02]  /*3890*/  @!P0 IADD3.X R31, R26, R53, RZ, P1, !PT ;  /* 0x000000351a1f8210 */ /* 0x000fe40000ffe4ff */
[----:B------:R-:W-:Y:S01]  /*38a0*/  @!P0 IADD3 R6, P1, R37, R10, RZ ;  /* 0x0000000a25068210 */ /* 0x000fe20007f3e0ff */
[----:B--23--:R-:W-:Y:S02]  /*38b0*/  IMAD.WIDE.U32 R38, R34, 0x60, R112 ;  /* 0x0000006022267825 */ /* 0x00cfe400078e0070 */
[----:B------:R-:W2:Y:S01]  /*38c0*/  @!P0 LDG.E.64 R28, desc[UR6][R30.64] ;  /* 0x000000061e1c8981 */ /* 0x000ea2000c1e1b00 */
[----:B------:R-:W-:Y:S01]  /*38d0*/  @!P0 IADD3.X R7, R26, R9, RZ, P1, !PT ;  /* 0x000000091a078210 */ /* 0x000fe20000ffe4ff */
[----:B------:R-:W-:Y:S04]  /*38e0*/  IMAD R35, R35, 0x60, RZ ;  /* 0x0000006023237824 */ /* 0x000fe800078e02ff */
[----:B------:R-:W-:Y:S01]  /*38f0*/  IMAD.IADD R39, R39, 0x1, R35 ;  /* 0x0000000127277824 */ /* 0x000fe200078e0223 */
[----:B------:R-:W3:Y:S01]  /*3900*/  @!P0 LDG.E.64 R6, desc[UR6][R6.64] ;  /* 0x0000000606068981 */ /* 0x000ee2000c1e1b00 */
[----:B------:R-:W1:Y:S05]  /*3910*/  LDC.64 R34, c[0x0][0x248] ;  /* 0x00009200ff227b82 */ /* 0x000e6a0000000a00 */
[----:B------:R-:W4:Y:S01]  /*3920*/  LDG.E.128 R16, desc[UR6][R38.64] ;  /* 0x0000000626107981 */ /* 0x000f22000c1e1d00 */
[----:B-1----:R-:W-:Y:S04]  /*3930*/  IMAD.WIDE.U32 R42, R34, 0x60, R86 ;  /* 0x00000060222a7825 */ /* 0x002fe800078e0056 */
[----:B------:R-:W-:Y:S05]  /*3940*/  IMAD R35, R35, 0x60, RZ ;  /* 0x0000006023237824 */ /* 0x000fea00078e02ff */
[----:B------:R-:W-:Y:S02]  /*3950*/  IADD3 R43, R43, R35, RZ ;  /* 0x000000232b2b7210 */ /* 0x000fe40007ffe0ff */
[C---:B--2---:R-:W-:Y:S02]  /*3960*/  @!P0 SHF.L.U32 R25, R28.reuse, 0x10, RZ ;  /* 0x000000101c198819 */ /* 0x044fe400000006ff */
[----:B------:R-:W-:Y:S02]  /*3970*/  @!P0 LOP3.LUT R22, R28, 0xffff0000, RZ, 0xc0, !PT ;  /* 0xffff00001c168812 */ /* 0x000fe400078ec0ff */
[C---:B------:R-:W-:Y:S02]  /*3980*/  @!P0 SHF.L.U32 R27, R29.reuse, 0x10, RZ ;  /* 0x000000101d1b8819 */ /* 0x040fe400000006ff */
[----:B------:R-:W-:Y:S02]  /*3990*/  @!P0 LOP3.LUT R29, R29, 0xffff0000, RZ, 0xc0, !PT ;  /* 0xffff00001d1d8812 */ /* 0x000fe400078ec0ff */
[C---:B---3--:R-:W-:Y:S01]  /*39a0*/  @!P0 LOP3.LUT R8, R6.reuse, 0xffff0000, RZ, 0xc0, !PT ;  /* 0xffff000006088812 */ /* 0x048fe200078ec0ff */
[----:B------:R-:W-:Y:S01]  /*39b0*/  @!P0 IMAD.U32 R5, R6, 0x10000, RZ ;  /* 0x0001000006058824 */ /* 0x000fe200078e00ff */
[C---:B----4-:R-:W-:Y:S01]  /*39c0*/  @!P0 LOP3.LUT R23, R16.reuse, 0xffff0000, RZ, 0xc0, !PT ;  /* 0xffff000010178812 */ /* 0x050fe200078ec0ff */
[----:B------:R-:W-:Y:S01]  /*39d0*/  @!P0 IMAD.U32 R20, R16, 0x10000, RZ ;  /* 0x0001000010148824 */ /* 0x000fe200078e00ff */
[----:B------:R-:W-:Y:S01]  /*39e0*/  @!P0 LOP3.LUT R24, R18, 0xffff0000, RZ, 0xc0, !PT ;  /* 0xffff000012188812 */ /* 0x000fe200078ec0ff */
[----:B------:R-:W-:Y:S01]  /*39f0*/  @!P0 IMAD.U32 R21, R17, 0x10000, RZ ;  /* 0x0001000011158824 */ /* 0x000fe200078e00ff */
[----:B------:R-:W-:Y:S01]  /*3a00*/  @!P0 SHF.L.U32 R6, R19, 0x10, RZ ;  /* 0x0000001013068819 */ /* 0x000fe200000006ff */
[-C--:B------:R-:W-:Y:S01]  /*3a10*/  @!P0 FMUL.FTZ R37, R23, R5.reuse ;  /* 0x0000000517258220 */ /* 0x080fe20000410000 */
[C---:B------:R-:W-:Y:S01]  /*3a20*/  @!P0 FMUL.FTZ R0, R20.reuse, R5 ;  /* 0x0000000514008220 */ /* 0x040fe20000410000 */
[----:B------:R-:W-:Y:S01]  /*3a30*/  @!P0 SHF.L.U32 R5, R7, 0x10, RZ ;  /* 0x0000001007058819 */ /* 0x000fe200000006ff */
[-C--:B------:R-:W-:Y:S01]  /*3a40*/  @!P0 FMUL.FTZ R2, R21, R8.reuse ;  /* 0x0000000815028220 */ /* 0x080fe20000410000 */
        /* <DEDUP_REMOVED lines=10> */
[-C--:B------:R-:W-:Y:S01]  /*3af0*/  @!P0 FMUL.FTZ R4, R6, R7.reuse ;  /* 0x0000000706048220 */ /* 0x080fe20000410000 */
[----:B------:R-:W-:Y:S01]  /*3b00*/  @!P0 FMUL.FTZ R41, R25, R7 ;  /* 0x0000000719298220 */ /* 0x000fe20000410000 */
[----:B------:R-:W-:Y:S01]  /*3b10*/  @!P0 MOV R16, R37 ;  /* 0x0000002500108202 */ /* 0x000fe20000000f00 */
        /* <DEDUP_REMOVED lines=13> */
.L_x_6659:
[----:B------:R-:W-:Y:S05]  /*3bf0*/  BSYNC B0 ;  /* 0x0000000000007941 */ /* 0x000fea0003800000 */
.L_x_6658:
[----:B------:R-:W-:Y:S04]  /*3c00*/  BSSY B0, `(.L_x_6660) ;  /* 0x0000039000007945 */ /* 0x000fe80003800000 */
[----:B------:R-:W-:Y:S05]  /*3c10*/  @!P2 BRA `(.L_x_6661) ;  /* 0x0000000000dca947 */ /* 0x000fea0003800000 */
[----:B------:R-:W-:Y:S02]  /*3c20*/  ISETP.GE.AND P0, PT, R14, UR4, PT ;  /* 0x000000040e007c0c */ /* 0x000fe4000bf06270 */
[C---:B------:R-:W-:Y:S04]  /*3c30*/  LEA R36, P1, R94.reuse, R112, 0x1 ;  /* 0x000000705e247211 */ /* 0x040fe800078208ff */
[----:B------:R-:W-:Y:S05]  /*3c40*/  LEA.HI.X R37, R94, R101, R93, 0x1, P1 ;  /* 0x000000655e257211 */ /* 0x000fea00008f0c5d */
[----:B-1234-:R1:W2:Y:S02]  /*3c50*/  LDG.E.128 R16, desc[UR6][R36.64] ;  /* 0x0000000624107981 */ /* 0x01e2a4000c1e1d00 */
[C---:B------:R-:W-:Y:S01]  /*3c60*/  @!P0 SHF.L.U64.HI R26, R125.reuse, 0x1, R120 ;  /* 0x000000017d1a8819 */ /* 0x040fe20000010278 */
[----:B------:R-:W-:Y:S05]  /*3c70*/  @!P0 IMAD.SHL.U32 R35, R125, 0x2, RZ ;  /* 0x000000027d238824 */ /* 0x000fea00078e00ff */
[C---:B------:R-:W-:Y:S02]  /*3c80*/  @!P0 IADD3 R6, P1, R35.reuse, R10, RZ ;  /* 0x0000000a23068210 */ /* 0x040fe40007f3e0ff */
[----:B------:R-:W-:Y:S02]  /*3c90*/  @!P0 IADD3 R30, P2, R35, R52, RZ ;  /* 0x00000034231e8210 */ /* 0x000fe40007f5e0ff */
[C---:B------:R-:W-:Y:S03]  /*3ca0*/  @!P0 IADD3.X R7, R26.reuse, R9, RZ, P1, !PT ;  /* 0x000000091a078210 */ /* 0x040fe60000ffe4ff */
[----:B------:R-:W-:Y:S03]  /*3cb0*/  @!P0 IMAD.X R31, R26, 0x1, R53, P2 ;  /* 0x000000011a1f8824 */ /* 0x000fe600010e0635 */
[----:B------:R-:W3:Y:S06]  /*3cc0*/  @!P0 LDG.E.64 R6, desc[UR6][R6.64] ;  /* 0x0000000606068981 */ /* 0x000eec000c1e1b00 */
[----:B------:R-:W4:Y:S01]  /*3cd0*/  @!P0 LDG.E.64 R28, desc[UR6][R30.64] ;  /* 0x000000061e1c8981 */ /* 0x000f22000c1e1b00 */
[----:B-1----:R-:W-:Y:S02]  /*3ce0*/  LEA R36, P1, R152, R86, 0x1 ;  /* 0x0000005698247211 */ /* 0x002fe400078208ff */
[C---:B--2---:R-:W-:Y:S01]  /*3cf0*/  @!P0 LOP3.LUT R23, R16.reuse, 0xffff0000, RZ, 0xc0, !PT ;  /* 0xffff000010178812 */ /* 0x044fe200078ec0ff */
[----:B------:R-:W-:Y:S01]  /*3d00*/  @!P0 IMAD.U32 R20, R16, 0x10000, RZ ;  /* 0x0001000010148824 */ /* 0x000fe200078e00ff */
[----:B------:R-:W-:Y:S02]  /*3d10*/  @!P0 SHF.L.U32 R21, R17, 0x10, RZ ;  /* 0x0000001011158819 */ /* 0x000fe400000006ff */
[----:B------:R-:W-:Y:S02]  /*3d20*/  @!P0 LOP3.LUT R24, R18, 0xffff0000, RZ, 0xc0, !PT ;  /* 0xffff000012188812 */ /* 0x000fe400078ec0ff */
[C---:B---3--:R-:W-:Y:S01]  /*3d30*/  @!P0 LOP3.LUT R8, R6.reuse, 0xffff0000, RZ, 0xc0, !PT ;  /* 0xffff000006088812 */ /* 0x048fe200078ec0ff */
[----:B------:R-:W-:Y:S01]  /*3d40*/  @!P0 IMAD.U32 R5, R6, 0x10000, RZ ;  /* 0x0001000006058824 */ /* 0x000fe200078e00ff */
[----:B------:R-:W-:Y:S03]  /*3d50*/  @!P0 SHF.L.U32 R6, R19, 0x10, RZ ;  /* 0x0000001013068819 */ /* 0x000fe600000006ff */
[-C--:B------:R-:W-:Y:S01]  /*3d60*/  @!P0 FMUL.FTZ R35, R23, R5.reuse ;  /* 0x0000000517238220 */ /* 0x080fe20000410000 */
[----:B----4-:R-:W-:Y:S01]  /*3d70*/  @!P0 SHF.L.U32 R25, R28, 0x10, RZ ;  /* 0x000000101c198819 */ /* 0x010fe200000006ff */
[----:B------:R-:W-:Y:S01]  /*3d80*/  @!P0 FMUL.FTZ R0, R20, R5 ;  /* 0x0000000514008220 */ /* 0x000fe20000410000 */
[----:B------:R-:W-:Y:S01]  /*3d90*/  @!P0 LOP3.LUT R22, R28, 0xffff0000, RZ, 0xc0, !PT ;  /* 0xffff00001c168812 */ /* 0x000fe200078ec0ff */
[C---:B------:R-:W-:Y:S01]  /*3da0*/  @!P0 IMAD.U32 R5, R7.reuse, 0x10000, RZ ;  /* 0x0001000007058824 */ /* 0x040fe200078e00ff */
[----:B------:R-:W-:Y:S01]  /*3db0*/  @!P0 LOP3.LUT R7, R7, 0xffff0000, RZ, 0xc0, !PT ;  /* 0xffff000007078812 */ /* 0x000fe200078ec0ff */
[-C--:B------:R-:W-:Y:S01]  /*3dc0*/  @!P0 FFMA.FTZ R35, R20, R25.reuse, -R35 ;  /* 0x0000001914238223 */ /* 0x080fe20000010823 */
[----:B------:R-:W-:Y:S01]  /*3dd0*/  @!P0 SHF.L.U32 R27, R29, 0x10, RZ ;  /* 0x000000101d1b8819 */ /* 0x000fe200000006ff */
        /* <DEDUP_REMOVED lines=27> */
.L_x_6661:
[----:B------:R-:W-:Y:S05]  /*3f90*/  BSYNC B0 ;  /* 0x0000000000007941 */ /* 0x000fea0003800000 */
.L_x_6660:
[----:B------:R-:W-:Y:S04]  /*3fa0*/  BSSY B0, `(.L_x_6662) ;  /* 0x000003f000007945 */ /* 0x000fe80003800000 */
[----:B------:R-:W-:Y:S05]  /*3fb0*/  @!P5 BRA `(.L_x_6663) ;  /* 0x0000000000f4d947 */ /* 0x000fea0003800000 */
[----:B------:R-:W-:Y:S01]  /*3fc0*/  ISETP.GE.AND P0, PT, R14, UR4, PT ;  /* 0x000000040e007c0c */ /* 0x000fe2000bf06270 */
[----:B------:R-:W2:Y:S01]  /*3fd0*/  LDC.64 R34, c[0x0][0x338] ;  /* 0x0000ce00ff227b82 */ /* 0x000ea20000000a00 */
[----:B------:R-:W-:Y:S01]  /*3fe0*/  MOV R113, R101 ;  /* 0x0000006500717202 */ /* 0x000fe20000000f00 */
[----:B-1----:R-:W-:Y:S10]  /*3ff0*/  IMAD.MOV.U32 R87, RZ, RZ, R85 ;  /* 0x000000ffff577224 */ /* 0x002ff400078e0055 */
[C---:B------:R-:W-:Y:S01]  /*4000*/  @!P0 SHF.L.U64.HI R26, R128.reuse, 0x1, R119 ;  /* 0x00000001801a8819 */ /* 0x040fe20000010277 */
[----:B------:R-:W-:Y:S05]  /*4010*/  @!P0 IMAD.SHL.U32 R37, R128, 0x2, RZ ;  /* 0x0000000280258824 */ /* 0x000fea00078e00ff */
[C---:B------:R-:W-:Y:S02]  /*4020*/  @!P0 IADD3 R6, P1, R37.reuse, R10, RZ ;  /* 0x0000000a25068210 */ /* 0x040fe40007f3e0ff */
[----:B------:R-:W-:Y:S02]  /*4030*/  @!P0 IADD3 R30, P2, R37, R52, RZ ;  /* 0x00000034251e8210 */ /* 0x000fe40007f5e0ff */
[----:B------:R-:W-:Y:S01]  /*4040*/  @!P0 IADD3.X R7, R26, R9, RZ, P1, !PT ;  /* 0x000000091a078210 */ /* 0x000fe20000ffe4ff */
[----:B--23--:R-:W-:Y:S04]  /*4050*/  IMAD.WIDE.U32 R38, R34, 0xa0, R112 ;  /* 0x000000a022267825 */ /* 0x00cfe800078e0070 */
[----:B------:R-:W-:Y:S01]  /*4060*/  IMAD R35, R35, 0xa0, RZ ;  /* 0x000000a023237824 */ /* 0x000fe200078e02ff */
[----:B------:R-:W2:Y:S01]  /*4070*/  @!P0 LDG.E.64 R6, desc[UR6][R6.64] ;  /* 0x0000000606068981 */ /* 0x000ea2000c1e1b00 */
[----:B------:R-:W-:Y:S03]  /*4080*/  @!P0 IMAD.X R31, R26, 0x1, R53, P2 ;  /* 0x000000011a1f8824 */ /* 0x000fe600010e0635 */
[----:B------:R-:W-:Y:S02]  /*4090*/  IADD3 R39, R39, R35, RZ ;  /* 0x0000002327277210 */ /* 0x000fe40007ffe0ff */
[----:B------:R-:W3:Y:S01]  /*40a0*/  @!P0 LDG.E.64 R28, desc[UR6][R30.64] ;  /* 0x000000061e1c8981 */ /* 0x000ee2000c1e1b00 */
[----:B------:R-:W1:Y:S05]  /*40b0*/  LDC.64 R34, c[0x0][0x248] ;  /* 0x00009200ff227b82 */ /* 0x000e6a0000000a00 */
[----:B----4-:R-:W4:Y:S01]  /*40c0*/  LDG.E.128 R16, desc[UR6][R38.64] ;  /* 0x0000000626107981 */ /* 0x010f22000c1e1d00 */
[----:B-1----:R-:W-:Y:S04]  /*40d0*/  IMAD.WIDE.U32 R42, R34, 0xa0, R86 ;  /* 0x000000a0222a7825 */ /* 0x002fe800078e0056 */
[----:B------:R-:W-:Y:S05]  /*40e0*/  IMAD R35, R35, 0xa0, RZ ;  /* 0x000000a023237824 */ /* 0x000fea00078e02ff */
[----:B------:R-:W-:Y:S02]  /*40f0*/  IADD3 R43, R43, R35, RZ ;  /* 0x000000232b2b7210 */ /* 0x000fe40007ffe0ff */
[C---:B--2---:R-:W-:Y:S01]  /*4100*/  @!P0 LOP3.LUT R8, R6.reuse, 0xffff0000, RZ, 0xc0, !PT ;  /* 0xffff000006088812 */ /* 0x044fe200078ec0ff */
[----:B------:R-:W-:Y:S01]  /*4110*/  @!P0 IMAD.U32 R5, R6, 0x10000, RZ ;  /* 0x0001000006058824 */ /* 0x000fe200078e00ff */
[C---:B---3--:R-:W-:Y:S02]  /*4120*/  @!P0 SHF.L.U32 R25, R28.reuse, 0x10, RZ ;  /* 0x000000101c198819 */ /* 0x048fe400000006ff */
[----:B------:R-:W-:Y:S02]  /*4130*/  @!P0 LOP3.LUT R22, R28, 0xffff0000, RZ, 0xc0, !PT ;  /* 0xffff00001c168812 */ /* 0x000fe400078ec0ff */
[----:B------:R-:W-:Y:S02]  /*4140*/  @!P0 SHF.L.U32 R27, R29, 0x10, RZ ;  /* 0x000000101d1b8819 */ /* 0x000fe400000006ff */
[C---:B----4-:R-:W-:Y:S01]  /*4150*/  @!P0 LOP3.LUT R23, R16.reuse, 0xffff0000, RZ, 0xc0, !PT ;  /* 0xffff000010178812 */ /* 0x050fe200078ec0ff */
[----:B------:R-:W-:Y:S01]  /*4160*/  @!P0 IMAD.U32 R20, R16, 0x10000, RZ ;  /* 0x0001000010148824 */ /* 0x000fe200078e00ff */
[----:B------:R-:W-:Y:S01]  /*4170*/  @!P0 LOP3.LUT R24, R18, 0xffff0000, RZ, 0xc0, !PT ;  /* 0xffff000012188812 */ /* 0x000fe200078ec0ff */
[----:B------:R-:W-:Y:S01]  /*4180*/  @!P0 IMAD.U32 R21, R17, 0x10000, RZ ;  /* 0x0001000011158824 */ /* 0x000fe200078e00ff */
[----:B------:R-:W-:Y:S01]  /*4190*/  @!P0 SHF.L.U32 R6, R19, 0x10, RZ ;  /* 0x0000001013068819 */ /* 0x000fe200000006ff */
[-C--:B------:R-:W-:Y:S01]  /*41a0*/  @!P0 FMUL.FTZ R37, R23, R5.reuse ;  /* 0x0000000517258220 */ /* 0x080fe20000410000 */
[----:B------:R-:W-:Y:S01]  /*41b0*/  @!P0 LOP3.LUT R29, R29, 0xffff0000, RZ, 0xc0, !PT ;  /* 0xffff00001d1d8812 */ /* 0x000fe200078ec0ff */
[C---:B------:R-:W-:Y:S01]  /*41c0*/  @!P0 FMUL.FTZ R0, R20.reuse, R5 ;  /* 0x0000000514008220 */ /* 0x040fe20000410000 */
[----:B------:R-:W-:Y:S01]  /*41d0*/  @!P0 SHF.L.U32 R5, R7, 0x10, RZ ;  /* 0x0000001007058819 */ /* 0x000fe200000006ff */
[-C--:B------:R-:W-:Y:S01]  /*41e0*/  @!P0 FFMA.FTZ R37, R20, R25.reuse, -R37 ;  /* 0x0000001914258223 */ /* 0x080fe20000010825 */
[----:B------:R-:W-:Y:S01]  /*41f0*/  @!P0 SHF.L.U32 R20, R18, 0x10, RZ ;  /* 0x0000001012148819 */ /* 0x000fe200000006ff */
[----:B------:R-:W-:Y:S01]  /*4200*/  @!P0 FFMA.FTZ R0, R23, R25, R0 ;  /* 0x0000001917008223 */ /* 0x000fe20000010000 */
[----:B------:R-:W-:Y:S01]  /*4210*/  @!P0 LOP3.LUT R23, R17, 0xffff0000, RZ, 0xc0, !PT ;  /* 0xffff000011178812 */ /* 0x000fe200078ec0ff */
[-C--:B------:R-:W-:Y:S01]  /*4220*/  @!P0 FMUL.FTZ R2, R21, R8.reuse ;  /* 0x0000000815028220 */ /* 0x080fe20000410000 */
[----:B------:R-:W-:Y:S01]  /*4230*/  @!P0 LOP3.LUT R7, R7, 0xffff0000, RZ, 0xc0, !PT ;  /* 0xffff000007078812 */ /* 0x000fe200078ec0ff */
[----:B------:R-:W-:Y:S01]  /*4240*/  @!P0 FMUL.FTZ R3, R20, R5 ;  /* 0x0000000514038220 */ /* 0x000fe20000410000 */
        /* <DEDUP_REMOVED lines=20> */
.L_x_6663:
[----:B------:R-:W-:Y:S05]  /*4390*/  BSYNC B0 ;  /* 0x0000000000007941 */ /* 0x000fea0003800000 */
.L_x_6662:
[----:B------:R-:W-:Y:S01]  /*43a0*/  ISETP.NE.AND P0, PT, R155, RZ, PT ;  /* 0x000000ff9b00720c */ /* 0x000fe20003f05270 */
[----:B------:R-:W-:Y:S11]  /*43b0*/  BSSY B0, `(.L_x_6664) ;  /* 0x0000040000007945 */ /* 0x000ff60003800000 */
[----:B------:R-:W-:Y:S01]  /*43c0*/  @!UPT UIADD3 URZ, URZ, URZ, URZ ;  /* 0x0000003f3f3ff290 */ /* 0x000fe2000fffe03f */
        /* <DEDUP_REMOVED lines=62> */
.L_x_6665:
[----:B------:R-:W-:Y:S05]  /*47b0*/  BSYNC B0 ;  /* 0x0000000000007941 */ /* 0x000fea0003800000 */
.L_x_6664:
        /* <DEDUP_REMOVED lines=65> */
.L_x_6667:
[----:B------:R-:W-:Y:S05]  /*4bd0*/  BSYNC B0 ;  /* 0x0000000000007941 */ /* 0x000fea0003800000 */
.L_x_6666:
[C---:B------:R-:W-:Y:S01]  /*4be0*/  LEA R52, P1, R33.reuse, R52, 0x1 ;  /* 0x0000003421347211 */ /* 0x040fe200078208ff */
[----:B------:R-:W-:Y:S01]  /*4bf0*/  IMAD.MOV.U32 R8, RZ, RZ, R10 ;  /* 0x000000ffff087224 */ /* 0x000fe200078e000a */
[----:B------:R-:W-:Y:S02]  /*4c00*/  UMOV UR4, UR29 ;  /* 0x0000001d00047c82 */ /* 0x000fe40008000000 */
[C---:B------:R-:W-:Y:S02]  /*4c10*/  LEA.HI.X.SX32 R53, R33.reuse, R53, 0x1, P1 ;  /* 0x0000003521357211 */ /* 0x040fe400008f0eff */
[C---:B------:R-:W-:Y:S04]  /*4c20*/  LEA R10, P0, R33.reuse, R8, 0x1 ;  /* 0x00000008210a7211 */ /* 0x040fe800078008ff */
[----:B------:R-:W-:Y:S01]  /*4c30*/  LEA.HI.X.SX32 R9, R33, R9, 0x1, P0 ;  /* 0x0000000921097211 */ /* 0x000fe200000f0eff */
[----:B------:R-:W-:Y:S08]  /*4c40*/  BRA `(.L_x_6668) ;  /* 0x00000034005c7947 */ /* 0x000ff00003800000 */
.L_x_6651:
[----:B------:R-:W-:Y:S01]  /*4c50*/  ULEA.HI UR31, UR4, UR4, URZ, 0x1 ;  /* 0x00000004041f7291 */ /* 0x000fe2000f8f083f */
[----:B------:R-:W-:Y:S03]  /*4c60*/  BSSY B1, `(.L_x_6669) ;  /* 0x000005a000017945 */ /* 0x000fe60003800000 */
[----:B------:R-:W-:Y:S06]  /*4c70*/  USHF.R.S32.HI UR31, URZ, 0x1, UR31 ;  /* 0x000000013f1f7899 */ /* 0x000fec000801141f */
[----:B------:R-:W-:Y:S01]  /*4c80*/  MOV R157, UR31 ;  /* 0x0000001f009d7c02 */ /* 0x000fe20008000f00 */
[----:B------:R-:W-:Y:S05]  /*4c90*/  @!P1 BRA `(.L_x_6670) ;  /* 0x0000000400589947 */ /* 0x000fea0003800000 */
[----:B------:R-:W-:Y:S01]  /*4ca0*/  ISETP.GE.AND P0, PT, R14, UR4, PT ;  /* 0x000000040e007c0c */ /* 0x000fe2000bf06270 */
[----:B------:R-:W-:Y:S01]  /*4cb0*/  IMAD.MOV.U32 R113, RZ, RZ, R101 ;  /* 0x000000ffff717224 */ /* 0x000fe200078e0065 */
[----:B------:R-:W-:Y:S01]  /*4cc0*/  BSSY B0, `(.L_x_6671) ;  /* 0x0000052000007945 */ /* 0x000fe20003800000 */
[----:B------:R-:W-:Y:S03]  /*4cd0*/  MOV R87, R85 ;  /* 0x0000005500577202 */ /* 0x000fe60000000f00 */
[----:B---3--:R1:W5:Y:S07]  /*4ce0*/  LDG.E.128 R44, desc[UR6][R112.64] ;  /* 0x00000006702c7981 */ /* 0x00836e000c1e1d00 */
[----:B------:R-:W-:Y:S05]  /*4cf0*/  @P0 BRA `(.L_x_6672) ;  /* 0x0000000400380947 */ /* 0x000fea0003800000 */
[----:B------:R-:W-:Y:S01]  /*4d00*/  ISETP.GE.AND P0, PT, R14, R157, PT ;  /* 0x0000009d0e00720c */ /* 0x000fe20003f06270 */
[----:B------:R-:W-:Y:S01]  /*4d10*/  IMAD.MOV.U32 R55, RZ, RZ, RZ ;  /* 0x000000ffff377224 */ /* 0x000fe200078e00ff */
[----:B------:R-:W-:Y:S01]  /*4d20*/  MOV R115, R103 ;  /* 0x0000006700737202 */ /* 0x000fe20000000f00 */
[----:B------:R-:W-:Y:S01]  /*4d30*/  IMAD.MOV.U32 R117, RZ, RZ, R105 ;  /* 0x000000ffff757224 */ /* 0x000fe200078e0069 */
[C---:B-----5:R-:W-:Y:S01]  /*4d40*/  SHF.L.U32 R33, R44.reuse, 0x10, RZ ;  /* 0x000000102c217819 */ /* 0x060fe200000006ff */
[C---:B------:R-:W-:Y:S01]  /*4d50*/  IMAD.U32 R38, R45.reuse, 0x10000, RZ ;  /* 0x000100002d267824 */ /* 0x040fe200078e00ff */
[----:B------:R-:W-:Y:S02]  /*4d60*/  LOP3.LUT R35, R44, 0xffff0000, RZ, 0xc0, !PT ;  /* 0xffff00002c237812 */ /* 0x000fe400078ec0ff */
[----:B------:R-:W-:Y:S02]  /*4d70*/  LOP3.LUT R39, R45, 0xffff0000, RZ, 0xc0, !PT ;  /* 0xffff00002d277812 */ /* 0x000fe400078ec0ff */
[C---:B------:R-:W-:Y:S02]  /*4d80*/  SHF.L.U32 R42, R46.reuse, 0x10, RZ ;  /* 0x000000102e2a7819 */ /* 0x040fe400000006ff */
[----:B------:R-:W-:Y:S01]  /*4d90*/  LOP3.LUT R43, R46, 0xffff0000, RZ, 0xc0, !PT ;  /* 0xffff00002e2b7812 */ /* 0x000fe200078ec0ff */
[----:B------:R-:W-:Y:S02]  /*4da0*/  @P0 IMAD R55, RZ, RZ, -UR31 ;  /* 0x8000001fff370e24 */ /* 0x000fe4000f8e02ff */
[C---:B------:R-:W-:Y:S01]  /*4db0*/  IMAD.U32 R46, R47.reuse, 0x10000, RZ ;  /* 0x000100002f2e7824 */ /* 0x040fe200078e00ff */
[----:B------:R-:W-:Y:S02]  /*4dc0*/  LOP3.LUT R47, R47, 0xffff0000, RZ, 0xc0, !PT ;  /* 0xffff00002f2f7812 */ /* 0x000fe400078ec0ff */
[C---:B------:R-:W-:Y:S04]  /*4dd0*/  LEA R176, P1, R55.reuse, R114, 0x1 ;  /* 0x0000007237b07211 */ /* 0x040fe800078208ff */
[----:B------:R-:W-:Y:S01]  /*4de0*/  LEA.HI.X.SX32 R177, R55, R115, 0x1, P1 ;  /* 0x0000007337b17211 */ /* 0x000fe200008f0eff */
[----:B------:R-:W-:Y:S01]  /*4df0*/  IMAD.MOV.U32 R55, RZ, RZ, R157 ;  /* 0x000000ffff377224 */ /* 0x000fe200078e009d */
[----:B------:R-:W-:Y:S04]  /*4e00*/  @P0 IADD3 R55, RZ, -UR31, RZ ;  /* 0x8000001fff370c10 */ /* 0x000fe8000fffe0ff */
[C---:B------:R-:W-:Y:S01]  /*4e10*/  LEA R20, P1, R55.reuse, R112, 0x1 ;  /* 0x0000007037147211 */ /* 0x040fe200078208ff */
[----:B------:R-:W2:Y:S03]  /*4e20*/  LDG.E.128 R176, desc[UR6][R176.64] ;  /* 0x00000006b0b07981 */ /* 0x000ea6000c1e1d00 */
[----:B------:R-:W-:Y:S01]  /*4e30*/  LEA.HI.X.SX32 R21, R55, R113, 0x1, P1 ;  /* 0x0000007137157211 */ /* 0x000fe200008f0eff */
[----:B------:R-:W-:Y:S01]  /*4e40*/  IMAD.MOV.U32 R55, RZ, RZ, RZ ;  /* 0x000000ffff377224 */ /* 0x000fe200078e00ff */
[----:B------:R-:W-:Y:S04]  /*4e50*/  @P0 IADD3 R55, RZ, -UR31, RZ ;  /* 0x8000001fff370c10 */ /* 0x000fe8000fffe0ff */
[C---:B------:R-:W-:Y:S01]  /*4e60*/  LEA R36, P1, R55.reuse, R116, 0x1 ;  /* 0x0000007437247211 */ /* 0x040fe200078208ff */
[----:B------:R-:W3:Y:S03]  /*4e70*/  LDG.E.128 R20, desc[UR6][R20.64] ;  /* 0x0000000614147981 */ /* 0x000ee6000c1e1d00 */
        /* <DEDUP_REMOVED lines=17> */
[----:B------:R-:W-:Y:S01]  /*4f90*/  @!P0 FADD.FTZ R19, -R19, -RZ ;  /* 0x800000ff13138221 */ /* 0x000fe20000010100 */
[----:B------:R-:W-:Y:S01]  /*4fa0*/  LOP3.LUT R29, R21, 0xffff0000, RZ, 0xc0, !PT ;  /* 0xffff0000151d7812 */ /* 0x000fe200078ec0ff */
[----:B------:R-:W-:Y:S01]  /*4fb0*/  FMUL.FTZ R0, R32, R31 ;  /* 0x0000001f20007220 */ /* 0x000fe20000410000 */
[----:B------:R-:W-:Y:S01]  /*4fc0*/  SHF.L.U32 R26, R22, 0x10, RZ ;  /* 0x00000010161a7819 */ /* 0x000fe200000006ff */
[----:B------:R-:W-:Y:S01]  /*4fd0*/  @!P0 FADD.FTZ R18, -R18, -RZ ;  /* 0x800000ff12128221 */ /* 0x000fe20000010100 */
[----:B----4-:R-:W-:Y:S01]  /*4fe0*/  SHF.L.U32 R34, R56, 0x10, RZ ;  /* 0x0000001038227819 */ /* 0x010fe200000006ff */
[----:B------:R-:W-:Y:S01]  /*4ff0*/  IMAD.U32 R20, R23, 0x10000, RZ ;  /* 0x0001000017147824 */ /* 0x000fe200078e00ff */
[----:B------:R-:W-:Y:S01]  /*5000*/  LOP3.LUT R21, R22, 0xffff0000, RZ, 0xc0, !PT ;  /* 0xffff000016157812 */ /* 0x000fe200078ec0ff */
[----:B------:R-:W-:Y:S01]  /*5010*/  FMUL.FTZ R2, R30, R27 ;  /* 0x0000001b1e027220 */ /* 0x000fe20000410000 */
[----:B------:R-:W-:Y:S01]  /*5020*/  LOP3.LUT R36, R56, 0xffff0000, RZ, 0xc0, !PT ;  /* 0xffff000038247812 */ /* 0x000fe200078ec0ff */
        /* <DEDUP_REMOVED lines=27> */
.L_x_6672:
[----:B------:R-:W-:Y:S05]  /*51e0*/  BSYNC B0 ;  /* 0x0000000000007941 */ /* 0x000fea0003800000 */
.L_x_6671:
[----:B-----5:R2:W-:Y:S02]  /*51f0*/  STG.E.128 desc[UR6][R86.64], R44 ;  /* 0x0000002c56007986 */ /* 0x0205e4000c101d06 */
.L_x_6670:
[----:B------:R-:W-:Y:S05]  /*5200*/  BSYNC B1 ;  /* 0x0000000000017941 */ /* 0x000fea0003800000 */
.L_x_6669:
[----:B------:R-:W-:Y:S04]  /*5210*/  BSSY B1, `(.L_x_6673) ;  /* 0x000005d000017945 */ /* 0x000fe80003800000 */
[----:B------:R-:W-:Y:S05]  /*5220*/  @!P3 BRA `(.L_x_6674) ;  /* 0x00000004006cb947 */ /* 0x000fea0003800000 */
[C---:B------:R-:W-:Y:S01]  /*5230*/  LEA R158, P0, R107.reuse, R112, 0x1 ;  /* 0x000000706b9e7211 */ /* 0x040fe200078008ff */
[----:B------:R-:W-:Y:S03]  /*5240*/  BSSY B0, `(.L_x_6675) ;  /* 0x0000058000007945 */ /* 0x000fe60003800000 */
[----:B------:R-:W-:Y:S02]  /*5250*/  LEA.HI.X R159, R107, R101, R118, 0x1, P0 ;  /* 0x000000656b9f7211 */ /* 0x000fe400000f0c76 */
[C---:B---3--:R-:W-:Y:S03]  /*5260*/  LEA R54, P0, R67.reuse, R86, 0x1 ;  /* 0x0000005643367211 */ /* 0x048fe600078008ff */
[----:B--2---:R2:W5:Y:S01]  /*5270*/  LDG.E.128 R44, desc[UR6][R158.64] ;  /* 0x000000069e2c7981 */ /* 0x004562000c1e1d00 */
[----:B------:R-:W-:Y:S02]  /*5280*/  LEA.HI.X R55, R67, R85, R68, 0x1, P0 ;  /* 0x0000005543377211 */ /* 0x000fe400000f0c44 */
[----:B------:R-:W-:Y:S11]  /*5290*/  ISETP.GE.AND P0, PT, R14, UR4, PT ;  /* 0x000000040e007c0c */ /* 0x000ff6000bf06270 */
[----:B------:R-:W-:Y:S02]  /*52a0*/  @!UPT UIADD3 URZ, URZ, URZ, URZ ;  /* 0x0000003f3f3ff290 */ /* 0x000fe4000fffe03f */
[----:B------:R-:W-:Y:S05]  /*52b0*/  @P0 BRA `(.L_x_6676) ;  /* 0x0000000400400947 */ /* 0x000fea0003800000 */
[----:B------:R-:W-:Y:S01]  /*52c0*/  ISETP.GE.AND P0, PT, R14, R157, PT ;  /* 0x0000009d0e00720c */ /* 0x000fe20003f06270 */
[----:B------:R-:W-:Y:S01]  /*52d0*/  IMAD.MOV.U32 R87, RZ, RZ, R157 ;  /* 0x000000ffff577224 */ /* 0x000fe200078e009d */
[C---:B-----5:R-:W-:Y:S01]  /*52e0*/  LOP3.LUT R35, R44.reuse, 0xffff0000, RZ, 0xc0, !PT ;  /* 0xffff00002c237812 */ /* 0x060fe200078ec0ff */
[----:B------:R-:W-:Y:S01]  /*52f0*/  IMAD.MOV.U32 R156, RZ, RZ, RZ ;  /* 0x000000ffff9c7224 */ /* 0x000fe200078e00ff */
[C---:B------:R-:W-:Y:S01]  /*5300*/  SHF.L.U32 R38, R45.reuse, 0x10, RZ ;  /* 0x000000102d267819 */ /* 0x040fe200000006ff */
[----:B------:R-:W-:Y:S01]  /*5310*/  IMAD.U32 R33, R44, 0x10000, RZ ;  /* 0x000100002c217824 */ /* 0x000fe200078e00ff */
[----:B------:R-:W-:Y:S01]  /*5320*/  LOP3.LUT R39, R45, 0xffff0000, RZ, 0xc0, !PT ;  /* 0xffff00002d277812 */ /* 0x000fe200078ec0ff */
[C---:B------:R-:W-:Y:S01]  /*5330*/  IMAD.U32 R42, R46.reuse, 0x10000, RZ ;  /* 0x000100002e2a7824 */ /* 0x040fe200078e00ff */
[----:B------:R-:W-:Y:S02]  /*5340*/  LOP3.LUT R43, R46, 0xffff0000, RZ, 0xc0, !PT ;  /* 0xffff00002e2b7812 */ /* 0x000fe400078ec0ff */
[C---:B------:R-:W-:Y:S02]  /*5350*/  SHF.L.U32 R46, R47.reuse, 0x10, RZ ;  /* 0x000000102f2e7819 */ /* 0x040fe400000006ff */
[----:B------:R-:W-:Y:S01]  /*5360*/  LOP3.LUT R47, R47, 0xffff0000, RZ, 0xc0, !PT ;  /* 0xffff00002f2f7812 */ /* 0x000fe200078ec0ff */
[----:B------:R-:W-:Y:S01]  /*5370*/  @P0 IMAD R87, RZ, RZ, -UR31 ;  /* 0x8000001fff570e24 */ /* 0x000fe2000f8e02ff */
[----:B------:R-:W-:Y:S04]  /*5380*/  @P0 IADD3 R156, RZ, -UR31, RZ ;  /* 0x8000001fff9c0c10 */ /* 0x000fe8000fffe0ff */
[C---:B------:R-:W-:Y:S02]  /*5390*/  LEA R20, P1, R87.reuse, R158, 0x1 ;  /* 0x0000009e57147211 */ /* 0x040fe400078208ff */
[----:B--2---:R-:W-:Y:S01]  /*53a0*/  MOV R158, RZ ;  /* 0x000000ff009e7202 */ /* 0x004fe20000000f00 */
[----:B------:R-:W-:Y:S01]  /*53b0*/  @P0 IMAD R158, RZ, RZ, -UR31 ;  /* 0x8000001fff9e0e24 */ /* 0x000fe2000f8e02ff */
[----:B------:R-:W-:Y:S04]  /*53c0*/  LEA.HI.X.SX32 R21, R87, R159, 0x1, P1 ;  /* 0x0000009f57157211 */ /* 0x000fe800008f0eff */
[----:B-1----:R-:W-:Y:S02]  /*53d0*/  IADD3 R113, P1, R132, R158, RZ ;  /* 0x0000009e84717210 */ /* 0x002fe40007f3e0ff */
[----:B------:R-:W2:Y:S02]  /*53e0*/  LDG.E.128 R20, desc[UR6][R20.64] ;  /* 0x0000000614147981 */ /* 0x000ea4000c1e1d00 */
[-C--:B------:R-:W-:Y:S02]  /*53f0*/  LEA.HI.X.SX32 R158, R158, R123.reuse, 0x1, P1 ;  /* 0x0000007b9e9e7211 */ /* 0x080fe400008f0eff */
        /* <DEDUP_REMOVED lines=60> */
.L_x_6676:
[----:B------:R-:W-:Y:S05]  /*57c0*/  BSYNC B0 ;  /* 0x0000000000007941 */ /* 0x000fea0003800000 */
.L_x_6675:
[----:B-----5:R4:W-:Y:S02]  /*57d0*/  STG.E.128 desc[UR6][R54.64], R44 ;  /* 0x0000002c36007986 */ /* 0x0209e4000c101d06 */
.L_x_6674:
[----:B------:R-:W-:Y:S05]  /*57e0*/  BSYNC B1 ;  /* 0x0000000000017941 */ /* 0x000fea0003800000 */
.L_x_6673:
[----:B------:R-:W-:Y:S04]  /*57f0*/  BSSY B1, `(.L_x_6677) ;  /* 0x000005d000017945 */ /* 0x000fe80003800000 */
[----:B------:R-:W-:Y:S05]  /*5800*/  @!P6 BRA `(.L_x_6678) ;  /* 0x00000004006ce947 */ /* 0x000fea0003800000 */
[C---:B------:R-:W-:Y:S01]  /*5810*/  LEA R160, P0, R91.reuse, R112, 0x1 ;  /* 0x000000705ba07211 */ /* 0x040fe200078008ff */
[----:B------:R-:W-:Y:S03]  /*5820*/  BSSY B0, `(.L_x_6679) ;  /* 0x0000058000007945 */ /* 0x000fe60003800000 */
[----:B------:R-:W-:Y:S02]  /*5830*/  LEA.HI.X R161, R91, R101, R90, 0x1, P0 ;  /* 0x000000655ba17211 */ /* 0x000fe400000f0c5a */
[C---:B--2---:R-:W-:Y:S03]  /*5840*/  LEA R158, P0, R150.reuse, R86, 0x1 ;  /* 0x00000056969e7211 */ /* 0x044fe600078008ff */
[----:B---34-:R2:W5:Y:S01]  /*5850*/  LDG.E.128 R44, desc[UR6][R160.64] ;  /* 0x00000006a02c7981 */ /* 0x018562000c1e1d00 */
        /* <DEDUP_REMOVED lines=18> */
[----:B------:R-:W-:Y:S01]  /*5980*/  LEA.HI.X.SX32 R17, R48, R161, 0x1, P1 ;  /* 0x000000a130117211 */ /* 0x000fe200008f0eff */
[----:B------:R-:W-:Y:S01]  /*5990*/  IMAD.MOV.U32 R48, RZ, RZ, RZ ;  /* 0x000000ffff307224 */ /* 0x000fe200078e00ff */
[C---:B-1----:R-:W-:Y:S02]  /*59a0*/  IADD3 R113, P1, R127.reuse, R156, RZ ;  /* 0x0000009c7f717210 */ /* 0x042fe40007f3e0ff */
[----:B------:R-:W-:Y:S02]  /*59b0*/  @P0 IADD3 R48, RZ, -UR31, RZ ;  /* 0x8000001fff300c10 */ /* 0x000fe4000fffe0ff */
[----:B------:R-:W-:Y:S01]  /*59c0*/  LEA.HI.X.SX32 R156, R156, R122, 0x1, P1 ;  /* 0x0000007a9c9c7211 */ /* 0x000fe200008f0eff */
[----:B------:R-:W3:Y:S01]  /*59d0*/  LDG.E.128 R16, desc[UR6][R16.64] ;  /* 0x0000000610107981 */ /* 0x000ee2000c1e1d00 */
[----:B------:R-:W-:Y:S04]  /*59e0*/  IADD3 R87, P1, R127, R48, RZ ;  /* 0x000000307f577210 */ /* 0x000fe80007f3e0ff */
[----:B------:R-:W-:Y:S02]  /*59f0*/  LEA.HI.X.SX32 R48, R48, R122, 0x1, P1 ;  /* 0x0000007a30307211 */ /* 0x000fe400008f0eff */
[C---:B------:R-:W-:Y:S04]  /*5a00*/  LEA R176, P1, R113.reuse, R114, 0x1 ;  /* 0x0000007271b07211 */ /* 0x040fe800078208ff */
[----:B------:R-:W-:Y:S02]  /*5a10*/  LEA.HI.X R177, R113, R103, R156, 0x1, P1 ;  /* 0x0000006771b17211 */ /* 0x000fe400008f0c9c */
[C---:B------:R-:W-:Y:S04]  /*5a20*/  LEA R54, P1, R87.reuse, R116, 0x1 ;  /* 0x0000007457367211 */ /* 0x040fe800078208ff */
[----:B------:R-:W-:Y:S01]  /*5a30*/  LEA.HI.X R55, R87, R105, R48, 0x1, P1 ;  /* 0x0000006957377211 */ /* 0x000fe200008f0c30 */
[----:B------:R-:W4:Y:S08]  /*5a40*/  LDG.E.128 R176, desc[UR6][R176.64] ;  /* 0x00000006b0b07981 */ /* 0x000f30000c1e1d00 */
[----:B------:R-:W2:Y:S01]  /*5a50*/  LDG.E.128 R56, desc[UR6][R54.64] ;  /* 0x0000000636387981 */ /* 0x000ea2000c1e1d00 */
[C---:B---3--:R-:W-:Y:S01]  /*5a60*/  LOP3.LUT R25, R16.reuse, 0xffff0000, RZ, 0xc0, !PT ;  /* 0xffff000010197812 */ /* 0x048fe200078ec0ff */
[----:B------:R-:W-:Y:S01]  /*5a70*/  IMAD.U32 R27, R16, 0x10000, RZ ;  /* 0x00010000101b7824 */ /* 0x000fe200078e00ff */
[C---:B------:R-:W-:Y:S01]  /*5a80*/  LOP3.LUT R20, R18.reuse, 0xffff0000, RZ, 0xc0, !PT ;  /* 0xffff000012147812 */ /* 0x040fe200078ec0ff */
[----:B------:R-:W-:Y:S01]  /*5a90*/  IMAD.U32 R21, R18, 0x10000, RZ ;  /* 0x0001000012157824 */ /* 0x000fe200078e00ff */
[C---:B------:R-:W-:Y:S02]  /*5aa0*/  SHF.L.U32 R16, R19.reuse, 0x10, RZ ;  /* 0x0000001013107819 */ /* 0x040fe400000006ff */
[----:B------:R-:W-:Y:S02]  /*5ab0*/  LOP3.LUT R18, R19, 0xffff0000, RZ, 0xc0, !PT ;  /* 0xffff000013127812 */ /* 0x000fe400078ec0ff */
[C---:B------:R-:W-:Y:S02]  /*5ac0*/  SHF.L.U32 R22, R17.reuse, 0x10, RZ ;  /* 0x0000001011167819 */ /* 0x040fe400000006ff */
[----:B------:R-:W-:Y:S02]  /*5ad0*/  LOP3.LUT R24, R17, 0xffff0000, RZ, 0xc0, !PT ;  /* 0xffff000011187812 */ /* 0x000fe400078ec0ff */
[C---:B----4-:R-:W-:Y:S01]  /*5ae0*/  LOP3.LUT R28, R176.reuse, 0xffff0000, RZ, 0xc0, !PT ;  /* 0xffff0000b01c7812 */ /* 0x050fe200078ec0ff */
        /* <DEDUP_REMOVED lines=12> */
[----:B--2---:R-:W-:Y:S01]  /*5bb0*/  LOP3.LUT R34, R56, 0xffff0000, RZ, 0xc0, !PT ;  /* 0xffff000038227812 */ /* 0x004fe200078ec0ff */
[----:B------:R-:W-:Y:S01]  /*5bc0*/  @!P0 FADD.FTZ R26, -R26, -RZ ;  /* 0x800000ff1a1a8221 */ /* 0x000fe20000010100 */
[----:B------:R-:W-:Y:S02]  /*5bd0*/  IMAD.U32 R32, R56, 0x10000, RZ ;  /* 0x0001000038207824 */ /* 0x000fe400078e00ff */
[----:B------:R-:W-:Y:S01]  /*5be0*/  FMUL.FTZ R2, R25, R28 ;  /* 0x0000001c19027220 */ /* 0x000fe20000410000 */
[----:B------:R-:W-:Y:S01]  /*5bf0*/  SHF.L.U32 R37, R57, 0x10, RZ ;  /* 0x0000001039257819 */ /* 0x000fe200000006ff */
[----:B------:R-:W-:Y:S01]  /*5c00*/  @!P0 FADD.FTZ R23, -R23, -RZ ;  /* 0x800000ff17178221 */ /* 0x000fe20000010100 */
[----:B------:R-:W-:Y:S01]  /*5c10*/  FMUL.FTZ R3, R22, R31 ;  /* 0x0000001f16037220 */ /* 0x000fe20000410000 */
[----:B------:R-:W-:Y:S01]  /*5c20*/  LOP3.LUT R38, R57, 0xffff0000, RZ, 0xc0, !PT ;  /* 0xffff000039267812 */ /* 0x000fe200078ec0ff */
[----:B------:R-:W-:Y:S01]  /*5c30*/  @!P0 FADD.FTZ R19, -R19, -RZ ;  /* 0x800000ff13138221 */ /* 0x000fe20000010100 */
[----:B------:R-:W-:Y:S01]  /*5c40*/  FMUL.FTZ R4, R24, R29 ;  /* 0x0000001d18047220 */ /* 0x000fe20000410000 */
[C---:B------:R-:W-:Y:S01]  /*5c50*/  LOP3.LUT R42, R58.reuse, 0xffff0000, RZ, 0xc0, !PT ;  /* 0xffff00003a2a7812 */ /* 0x040fe200078ec0ff */
        /* <DEDUP_REMOVED lines=20> */
.L_x_6680:
[----:B------:R-:W-:Y:S05]  /*5da0*/  BSYNC B0 ;  /* 0x0000000000007941 */ /* 0x000fea0003800000 */
.L_x_6679:
[----:B-----5:R3:W-:Y:S02]  /*5db0*/  STG.E.128 desc[UR6][R158.64], R44 ;  /* 0x0000002c9e007986 */ /* 0x0207e4000c101d06 */
.L_x_6678:
[----:B------:R-:W-:Y:S05]  /*5dc0*/  BSYNC B1 ;  /* 0x0000000000017941 */ /* 0x000fea0003800000 */
.L_x_6677:
[----:B------:R-:W-:Y:S04]  /*5dd0*/  BSSY B1, `(.L_x_6681) ;  /* 0x0000062000017945 */ /* 0x000fe80003800000 */
[----:B------:R-:W-:Y:S05]  /*5de0*/  @!P4 BRA `(.L_x_6682) ;  /* 0x000000040080c947 */ /* 0x000fea0003800000 */
[----:B---3--:R-:W3:Y:S01]  /*5df0*/  LDC.64 R2, c[0x0][0x338] ;  /* 0x0000ce00ff027b82 */ /* 0x008ee20000000a00 */
[----:B-1----:R-:W-:Y:S01]  /*5e00*/  MOV R113, R101 ;  /* 0x0000006500717202 */ /* 0x002fe20000000f00 */
[----:B------:R-:W-:Y:S01]  /*5e10*/  BSSY B0, `(.L_x_6683) ;  /* 0x000005c000007945 */ /* 0x000fe20003800000 */
[----:B------:R-:W-:Y:S02]  /*5e20*/  ISETP.GE.AND P0, PT, R14, UR4, PT ;  /* 0x000000040e007c0c */ /* 0x000fe4000bf06270 */
[----:B--2---:R-:W-:Y:S01]  /*5e30*/  MOV R87, R85 ;  /* 0x0000005500577202 */ /* 0x004fe20000000f00 */
[----:B---3--:R-:W-:Y:S04]  /*5e40*/  IMAD.WIDE.U32 R160, R2, 0x60, R112 ;  /* 0x0000006002a07825 */ /* 0x008fe800078e0070 */
[----:B------:R-:W-:Y:S05]  /*5e50*/  IMAD R3, R3, 0x60, RZ ;  /* 0x0000006003037824 */ /* 0x000fea00078e02ff */
[----:B------:R-:W-:Y:S02]  /*5e60*/  IADD3 R161, R161, R3, RZ ;  /* 0x00000003a1a17210 */ /* 0x000fe40007ffe0ff */
[----:B------:R-:W1:Y:S03]  /*5e70*/  LDC.64 R2, c[0x0][0x248] ;  /* 0x00009200ff027b82 */ /* 0x000e660000000a00 */
[----:B----4-:R2:W5:Y:S01]  /*5e80*/  LDG.E.128 R44, desc[UR6][R160.64] ;  /* 0x00000006a02c7981 */ /* 0x010562000c1e1d00 */
[----:B-1----:R-:W-:Y:S04]  /*5e90*/  IMAD.WIDE.U32 R158, R2, 0x60, R86 ;  /* 0x00000060029e7825 */ /* 0x002fe800078e0056 */
[----:B------:R-:W-:Y:S05]  /*5ea0*/  IMAD R3, R3, 0x60, RZ ;  /* 0x0000006003037824 */ /* 0x000fea00078e02ff */
[----:B------:R-:W-:Y:S01]  /*5eb0*/  IADD3 R159, R159, R3, RZ ;  /* 0x000000039f9f7210 */ /* 0x000fe20007ffe0ff */
[----:B--2---:R-:W-:Y:S06]  /*5ec0*/  @P0 BRA `(.L_x_6684) ;  /* 0x0000000400400947 */ /* 0x004fec0003800000 */
        /* <DEDUP_REMOVED lines=15> */
[----:B------:R-:W-:Y:S04]  /*5fc0*/  IADD3 R87, P1, R130, R48, RZ ;  /* 0x0000003082577210 */ /* 0x000fe80007f3e0ff */
[----:B------:R-:W-:Y:S01]  /*5fd0*/  LEA.HI.X.SX32 R48, R48, R121, 0x1, P1 ;  /* 0x0000007930307211 */ /* 0x000fe200008f0eff */
[----:B------:R-:W2:Y:S01]  /*5fe0*/  LDG.E.128 R16, desc[UR6][R16.64] ;  /* 0x0000000610107981 */ /* 0x000ea2000c1e1d00 */
[C---:B------:R-:W-:Y:S04]  /*5ff0*/  LEA R176, P1, R87.reuse, R114, 0x1 ;  /* 0x0000007257b07211 */ /* 0x040fe800078208ff */
[----:B------:R-:W-:Y:S01]  /*6000*/  LEA.HI.X R177, R87, R103, R48, 0x1, P1 ;  /* 0x0000006757b17211 */ /* 0x000fe200008f0c30 */
[----:B------:R-:W-:Y:S01]  /*6010*/  IMAD.MOV.U32 R48, RZ, RZ, RZ ;  /* 0x000000ffff307224 */ /* 0x000fe200078e00ff */
[----:B------:R-:W-:Y:S04]  /*6020*/  @P0 IADD3 R48, RZ, -UR31, RZ ;  /* 0x8000001fff300c10 */ /* 0x000fe8000fffe0ff */
[----:B------:R-:W-:Y:S01]  /*6030*/  IADD3 R87, P1, R130, R48, RZ ;  /* 0x0000003082577210 */ /* 0x000fe20007f3e0ff */
[----:B------:R-:W3:Y:S03]  /*6040*/  LDG.E.128 R176, desc[UR6][R176.64] ;  /* 0x00000006b0b07981 */ /* 0x000ee6000c1e1d00 */
[----:B------:R-:W-:Y:S02]  /*6050*/  LEA.HI.X.SX32 R48, R48, R121, 0x1, P1 ;  /* 0x0000007930307211 */ /* 0x000fe400008f0eff */
[C---:B------:R-:W-:Y:S04]  /*6060*/  LEA R54, P1, R87.reuse, R116, 0x1 ;  /* 0x0000007457367211 */ /* 0x040fe800078208ff */
[----:B------:R-:W-:Y:S05]  /*6070*/  LEA.HI.X R55, R87, R105, R48, 0x1, P1 ;  /* 0x0000006957377211 */ /* 0x000fea00008f0c30 */
[----:B------:R-:W4:Y:S01]  /*6080*/  LDG.E.128 R56, desc[UR6][R54.64] ;  /* 0x0000000636387981 */ /* 0x000f22000c1e1d00 */
[C---:B--2---:R-:W-:Y:S01]  /*6090*/  LOP3.LUT R25, R16.reuse, 0xffff0000, RZ, 0xc0, !PT ;  /* 0xffff000010197812 */ /* 0x044fe200078ec0ff */
[----:B------:R-:W-:Y:S01]  /*60a0*/  IMAD.U32 R27, R16, 0x10000, RZ ;  /* 0x00010000101b7824 */ /* 0x000fe200078e00ff */
[C---:B------:R-:W-:Y:S01]  /*60b0*/  LOP3.LUT R20, R18.reuse, 0xffff0000, RZ, 0xc0, !PT ;  /* 0xffff000012147812 */ /* 0x040fe200078ec0ff */
[----:B------:R-:W-:Y:S01]  /*60c0*/  IMAD.U32 R21, R18, 0x10000, RZ ;  /* 0x0001000012157824 */ /* 0x000fe200078e00ff */
[C---:B------:R-:W-:Y:S02]  /*60d0*/  SHF.L.U32 R16, R19.reuse, 0x10, RZ ;  /* 0x0000001013107819 */ /* 0x040fe400000006ff */
        /* <DEDUP_REMOVED lines=17> */
[C---:B----4-:R-:W-:Y:S01]  /*61f0*/  LOP3.LUT R34, R56.reuse, 0xffff0000, RZ, 0xc0, !PT ;  /* 0xffff000038227812 */ /* 0x050fe200078ec0ff */
        /* <DEDUP_REMOVED lines=29> */
.L_x_6684:
[----:B------:R-:W-:Y:S05]  /*63d0*/  BSYNC B0 ;  /* 0x0000000000007941 */ /* 0x000fea0003800000 */
.L_x_6683:
[----:B-----5:R1:W-:Y:S02]  /*63e0*/  STG.E.128 desc[UR6][R158.64], R44 ;  /* 0x0000002c9e007986 */ /* 0x0203e4000c101d06 */
.L_x_6682:
[----:B------:R-:W-:Y:S05]  /*63f0*/  BSYNC B1 ;  /* 0x0000000000017941 */ /* 0x000fea0003800000 */
.L_x_6681:
[----:B------:R-:W-:Y:S04]  /*6400*/  BSSY B1, `(.L_x_6685) ;  /* 0x000005c000017945 */ /* 0x000fe80003800000 */
[----:B------:R-:W-:Y:S05]  /*6410*/  @!P2 BRA `(.L_x_6686) ;  /* 0x000000040068a947 */ /* 0x000fea0003800000 */
[----:B--2---:R-:W-:Y:S01]  /*6420*/  LEA R160, P0, R94, R112, 0x1 ;  /* 0x000000705ea07211 */ /* 0x004fe200078008ff */
[----:B------:R-:W-:Y:S01]  /*6430*/  BSSY B0, `(.L_x_6687) ;  /* 0x0000057000007945 */ /* 0x000fe20003800000 */
[----:B------:R-:W-:Y:S02]  /*6440*/  ISETP.GE.AND P1, PT, R14, UR4, PT ;  /* 0x000000040e007c0c */ /* 0x000fe4000bf26270 */
[----:B------:R-:W-:Y:S02]  /*6450*/  LEA.HI.X R161, R94, R101, R93, 0x1, P0 ;  /* 0x000000655ea17211 */ /* 0x000fe400000f0c5d */
[C---:B-1-3--:R-:W-:Y:S03]  /*6460*/  LEA R158, P0, R152.reuse, R86, 0x1 ;  /* 0x00000056989e7211 */ /* 0x04afe600078008ff */
[----:B----4-:R1:W5:Y:S01]  /*6470*/  LDG.E.128 R44, desc[UR6][R160.64] ;  /* 0x00000006a02c7981 */ /* 0x010362000c1e1d00 */
        /* <DEDUP_REMOVED lines=19> */
[C---:B------:R-:W-:Y:S02]  /*65b0*/  LEA R176, P1, R87.reuse, R114, 0x1 ;  /* 0x0000007257b07211 */ /* 0x040fe400078208ff */
[----:B------:R-:W2:Y:S02]  /*65c0*/  LDG.E.128 R16, desc[UR6][R16.64] ;  /* 0x0000000610107981 */ /* 0x000ea4000c1e1d00 */
        /* <DEDUP_REMOVED lines=15> */
[----:B------:R-:W-:Y:S01]  /*66c0*/  SHF.L.U32 R22, R17, 0x10, RZ ;  /* 0x0000001011167819 */ /* 0x000fe200000006ff */
        /* <DEDUP_REMOVED lines=12> */
[----:B------:R-:W-:Y:S01]  /*6790*/  FMUL.FTZ R0, R27, R30 ;  /* 0x0000001e1b007220 */ /* 0x000fe20000410000 */
[----:B------:R-:W-:Y:S01]  /*67a0*/  LOP3.LUT R17, R179, 0xffff0000, RZ, 0xc0, !PT ;  /* 0xffff0000b3117812 */ /* 0x000fe200078ec0ff */
        /* <DEDUP_REMOVED lines=31> */
.L_x_6688:
[----:B------:R-:W-:Y:S05]  /*69a0*/  BSYNC B0 ;  /* 0x0000000000007941 */ /* 0x000fea0003800000 */
.L_x_6687:
[----:B-----5:R2:W-:Y:S02]  /*69b0*/  STG.E.128 desc[UR6][R158.64], R44 ;  /* 0x0000002c9e007986 */ /* 0x0205e4000c101d06 */
.L_x_6686:
[----:B------:R-:W-:Y:S05]  /*69c0*/  BSYNC B1 ;  /* 0x0000000000017941 */ /* 0x000fea0003800000 */
.L_x_6685:
        /* <DEDUP_REMOVED lines=96> */
.L_x_6692:
[----:B------:R-:W-:Y:S05]  /*6fd0*/  BSYNC B0 ;  /* 0x0000000000007941 */ /* 0x000fea0003800000 */
.L_x_6691:
[----:B-----5:R1:W-:Y:S02]  /*6fe0*/  STG.E.128 desc[UR6][R158.64], R44 ;  /* 0x0000002c9e007986 */ /* 0x0203e4000c101d06 */
.L_x_6690:
[----:B------:R-:W-:Y:S05]  /*6ff0*/  BSYNC B1 ;  /* 0x0000000000017941 */ /* 0x000fea0003800000 */
.L_x_6689:
[----:B------:R-:W-:Y:S01]  /*7000*/  ISETP.NE.AND P0, PT, R155, RZ, PT ;  /* 0x000000ff9b00720c */ /* 0x000fe20003f05270 */
[----:B------:R-:W-:Y:S11]  /*7010*/  BSSY B1, `(.L_x_6693) ;  /* 0x0000063000017945 */ /* 0x000ff60003800000 */
[----:B------:R-:W-:Y:S01]  /*7020*/  @!UPT UIADD3 URZ, URZ, URZ, URZ ;  /* 0x0000003f3f3ff290 */ /* 0x000fe2000fffe03f */
        /* <DEDUP_REMOVED lines=95> */
.L_x_6696:
[----:B------:R-:W-:Y:S05]  /*7620*/  BSYNC B0 ;  /* 0x0000000000007941 */ /* 0x000fea0003800000 */
.L_x_6695:
[----:B-----5:R1:W-:Y:S02]  /*7630*/  STG.E.128 desc[UR6][R158.64], R44 ;  /* 0x0000002c9e007986 */ /* 0x0203e4000c101d06 */
.L_x_6694:
[----:B------:R-:W-:Y:S05]  /*7640*/  BSYNC B1 ;  /* 0x0000000000017941 */ /* 0x000fea0003800000 */
.L_x_6693:
        /* <DEDUP_REMOVED lines=30> */
[C---:B------:R-:W-:Y:S02]  /*7830*/  LEA R16, P1, R157.reuse, R158, 0x1 ;  /* 0x0000009e9d107211 */ /* 0x040fe400078208ff */
[----:B------:R-:W-:Y:S02]  /*7840*/  IADD3 R48, P2, R124, R87, RZ ;  /* 0x000000577c307210 */ /* 0x000fe40007f5e0ff */
[----:B------:R-:W-:Y:S02]  /*7850*/  LEA.HI.X.SX32 R17, R157, R159, 0x1, P1 ;  /* 0x0000009f9d117211 */ /* 0x000fe400008f0eff */
[----:B------:R-:W-:Y:S02]  /*7860*/  LEA.HI.X.SX32 R87, R87, R109, 0x1, P2 ;  /* 0x0000006d57577211 */ /* 0x000fe400010f0eff */
[C---:B------:R-:W-:Y:S02]  /*7870*/  LEA R158, P1, R48.reuse, R114, 0x1 ;  /* 0x00000072309e7211 */ /* 0x040fe400078208ff */
[----:B------:R-:W2:Y:S02]  /*7880*/  LDG.E.128 R16, desc[UR6][R16.64] ;  /* 0x0000000610107981 */ /* 0x000ea4000c1e1d00 */
[----:B------:R-:W-:Y:S01]  /*7890*/  LEA.HI.X R159, R48, R103, R87, 0x1, P1 ;  /* 0x00000067309f7211 */ /* 0x000fe200008f0c57 */
[----:B------:R-:W-:Y:S02]  /*78a0*/  IMAD.MOV.U32 R48, RZ, RZ, RZ ;  /* 0x000000ffff307224 */ /* 0x000fe400078e00ff */
[----:B------:R-:W-:Y:S03]  /*78b0*/  @P0 IMAD R48, RZ, RZ, -UR31 ;  /* 0x8000001fff300e24 */ /* 0x000fe6000f8e02ff */
[----:B------:R-:W3:Y:S02]  /*78c0*/  LDG.E.128 R156, desc[UR6][R158.64] ;  /* 0x000000069e9c7981 */ /* 0x000ee4000c1e1d00 */
[----:B------:R-:W-:Y:S04]  /*78d0*/  IADD3 R87, P1, R124, R48, RZ ;  /* 0x000000307c577210 */ /* 0x000fe80007f3e0ff */
[----:B------:R-:W-:Y:S02]  /*78e0*/  LEA.HI.X.SX32 R48, R48, R109, 0x1, P1 ;  /* 0x0000006d30307211 */ /* 0x000fe400008f0eff */
[C---:B------:R-:W-:Y:S04]  /*78f0*/  LEA R54, P1, R87.reuse, R116, 0x1 ;  /* 0x0000007457367211 */ /* 0x040fe800078208ff */
[----:B------:R-:W-:Y:S05]  /*7900*/  LEA.HI.X R55, R87, R105, R48, 0x1, P1 ;  /* 0x0000006957377211 */ /* 0x000fea00008f0c30 */
[----:B------:R-:W4:Y:S01]  /*7910*/  LDG.E.128 R56, desc[UR6][R54.64] ;  /* 0x0000000636387981 */ /* 0x000f22000c1e1d00 */
[C---:B--2---:R-:W-:Y:S01]  /*7920*/  LOP3.LUT R25, R16.reuse, 0xffff0000, RZ, 0xc0, !PT ;  /* 0xffff000010197812 */ /* 0x044fe200078ec0ff */
[----:B------:R-:W-:Y:S01]  /*7930*/  IMAD.U32 R27, R16, 0x10000, RZ ;  /* 0x00010000101b7824 */ /* 0x000fe200078e00ff */
[C---:B------:R-:W-:Y:S01]  /*7940*/  SHF.L.U32 R21, R18.reuse, 0x10, RZ ;  /* 0x0000001012157819 */ /* 0x040fe200000006ff */
[----:B------:R-:W-:Y:S01]  /*7950*/  IMAD.U32 R16, R19, 0x10000, RZ ;  /* 0x0001000013107824 */ /* 0x000fe200078e00ff */
[----:B------:R-:W-:Y:S01]  /*7960*/  LOP3.LUT R20, R18, 0xffff0000, RZ, 0xc0, !PT ;  /* 0xffff000012147812 */ /* 0x000fe200078ec0ff */
[----:B------:R-:W-:Y:S01]  /*7970*/  IMAD.U32 R22, R17, 0x10000, RZ ;  /* 0x0001000011167824 */ /* 0x000fe200078e00ff */
        /* <DEDUP_REMOVED lines=15> */
[----:B------:R-:W-:Y:S01]  /*7a70*/  @!P0 FADD.FTZ R26, -R26, -RZ ;  /* 0x800000ff1a1a8221 */ /* 0x000fe20000010100 */
[----:B------:R-:W-:Y:S01]  /*7a80*/  FMUL.FTZ R2, R25, R28 ;  /* 0x0000001c19027220 */ /* 0x000fe20000410000 */
[----:B------:R-:W-:Y:S01]  /*7a90*/  @!P0 FADD.FTZ R23, -R23, -RZ ;  /* 0x800000ff17178221 */ /* 0x000fe20000010100 */
[C---:B----4-:R-:W-:Y:S01]  /*7aa0*/  LOP3.LUT R34, R56.reuse, 0xffff0000, RZ, 0xc0, !PT ;  /* 0xffff000038227812 */ /* 0x050fe200078ec0ff */
[----:B------:R-:W-:Y:S01]  /*7ab0*/  IMAD.U32 R32, R56, 0x10000, RZ ;  /* 0x0001000038207824 */ /* 0x000fe200078e00ff */
[C---:B------:R-:W-:Y:S01]  /*7ac0*/  SHF.L.U32 R37, R57.reuse, 0x10, RZ ;  /* 0x0000001039257819 */ /* 0x040fe200000006ff */
        /* <DEDUP_REMOVED lines=25> */
.L_x_6700:
[----:B------:R-:W-:Y:S05]  /*7c60*/  BSYNC B0 ;  /* 0x0000000000007941 */ /* 0x000fea0003800000 */
.L_x_6699:
[----:B-----5:R1:W-:Y:S02]  /*7c70*/  STG.E.128 desc[UR6][R154.64], R44 ;  /* 0x0000002c9a007986 */ /* 0x0203e4000c101d06 */
.L_x_6698:
[----:B------:R-:W-:Y:S05]  /*7c80*/  BSYNC B1 ;  /* 0x0000000000017941 */ /* 0x000fea0003800000 */
.L_x_6697:
[----:B---3--:R-:W3:Y:S01]  /*7c90*/  LDC R3, c[0x0][0x2e0] ;  /* 0x0000b800ff037b82 */ /* 0x008ee20000000800 */
[----:B------:R-:W-:Y:S01]  /*7ca0*/  IMAD.MOV.U32 R117, RZ, RZ, R105 ;  /* 0x000000ffff757224 */ /* 0x000fe200078e0069 */
[----:B------:R-:W-:Y:S01]  /*7cb0*/  UMOV UR4, UR5 ;  /* 0x0000000500047c82 */ /* 0x000fe20008000000 */
[----:B------:R-:W-:Y:S02]  /*7cc0*/  IMAD.MOV.U32 R115, RZ, RZ, R103 ;  /* 0x000000ffff737224 */ /* 0x000fe400078e0067 */
[----:B---3--:R-:W-:Y:S05]  /*7cd0*/  IMAD.U32 R3, R3, -0x40, RZ ;  /* 0xffffffc003037824 */ /* 0x008fea00078e00ff */
[C---:B------:R-:W-:Y:S02]  /*7ce0*/  LEA R116, P1, R3.reuse, R116, 0x1 ;  /* 0x0000007403747211 */ /* 0x040fe400078208ff */
[C---:B------:R-:W-:Y:S02]  /*7cf0*/  LEA R114, P0, R3.reuse, R114, 0x1 ;  /* 0x0000007203727211 */ /* 0x040fe400078008ff */
[C---:B------:R-:W-:Y:S02]  /*7d00*/  LEA.HI.X.SX32 R105, R3.reuse, R117, 0x1, P1 ;  /* 0x0000007503697211 */ /* 0x040fe400008f0eff */
[----:B------:R-:W-:Y:S01]  /*7d10*/  LEA.HI.X.SX32 R103, R3, R115, 0x1, P0 ;  /* 0x0000007303677211 */ /* 0x000fe200000f0eff */
[----:B------:R-:W-:Y:S08]  /*7d20*/  BRA `(.L_x_6668) ;  /* 0x0000000400247947 */ /* 0x000ff00003800000 */
.L_x_6650:
[----:B---3--:R-:W1:Y:S01]  /*7d30*/  @P4 LDC.64 R2, c[0x0][0x338] ;  /* 0x0000ce00ff024b82 */ /* 0x008e620000000a00 */
[-C--:B------:R-:W-:Y:S01]  /*7d40*/  @P1 MOV R113, R101.reuse ;  /* 0x0000006500711202 */ /* 0x080fe20000000f00 */
[----:B------:R-:W-:Y:S01]  /*7d50*/  @P1 IMAD.MOV.U32 R87, RZ, RZ, R85 ;  /* 0x000000ffff571224 */ /* 0x000fe200078e0055 */
[C---:B------:R-:W-:Y:S01]  /*7d60*/  @P3 LEA R20, P0, R107.reuse, R112, 0x1 ;  /* 0x000000706b143211 */ /* 0x040fe200078008ff */
[----:B------:R-:W-:Y:S02]  /*7d70*/  UMOV UR4, URZ ;  /* 0x0000003f00047c82 */ /* 0x000fe40008000000 */
[----:B------:R2:W3:Y:S01]  /*7d80*/  @P1 LDG.E.128 R4, desc[UR6][R112.64] ;  /* 0x0000000670041981 */ /* 0x0004e2000c1e1d00 */
[----:B------:R-:W-:Y:S02]  /*7d90*/  @P3 LEA.HI.X R21, R107, R101, R118, 0x1, P0 ;  /* 0x000000656b153211 */ /* 0x000fe400000f0c76 */
[C---:B------:R-:W-:Y:S04]  /*7da0*/  @P3 LEA R26, P0, R67.reuse, R86, 0x1 ;  /* 0x00000056431a3211 */ /* 0x040fe800078008ff */
[----:B------:R-:W-:Y:S02]  /*7db0*/  @P3 LEA.HI.X R27, R67, R85, R68, 0x1, P0 ;  /* 0x00000055431b3211 */ /* 0x000fe400000f0c44 */
[C---:B------:R-:W-:Y:S04]  /*7dc0*/  @P6 LEA R16, P0, R91.reuse, R112, 0x1 ;  /* 0x000000705b106211 */ /* 0x040fe800078008ff */
[----:B------:R-:W-:Y:S02]  /*7dd0*/  @P6 LEA.HI.X R17, R91, R101, R90, 0x1, P0 ;  /* 0x000000655b116211 */ /* 0x000fe400000f0c5a */
[C---:B------:R-:W-:Y:S01]  /*7de0*/  @P6 LEA R24, P0, R150.reuse, R86, 0x1 ;  /* 0x0000005696186211 */ /* 0x040fe200078008ff */
[----:B-1----:R-:W-:Y:S03]  /*7df0*/  @P4 IMAD R3, R3, 0x60, RZ ;  /* 0x0000006003034824 */ /* 0x002fe600078e02ff */
[----:B------:R-:W-:Y:S02]  /*7e00*/  @P6 LEA.HI.X R25, R150, R85, R92, 0x1, P0 ;  /* 0x0000005596196211 */ /* 0x000fe400000f0c5c */
[C---:B------:R-:W-:Y:S04]  /*7e10*/  @P2 LEA R30, P0, R94.reuse, R112, 0x1 ;  /* 0x000000705e1e2211 */ /* 0x040fe800078008ff */
[-C--:B------:R-:W-:Y:S02]  /*7e20*/  @P2 LEA.HI.X R31, R94, R101.reuse, R93, 0x1, P0 ;  /* 0x000000655e1f2211 */ /* 0x080fe400000f0c5d */
[-C--:B--2---:R-:W-:Y:S03]  /*7e30*/  @P4 MOV R113, R101.reuse ;  /* 0x0000006500714202 */ /* 0x084fe60000000f00 */
[----:B------:R-:W-:Y:S01]  /*7e40*/  @P4 IMAD.WIDE.U32 R28, R2, 0x60, R112 ;  /* 0x00000060021c4825 */ /* 0x000fe200078e0070 */
[----:B------:R-:W-:Y:S03]  /*7e50*/  @P5 MOV R113, R101 ;  /* 0x0000006500715202 */ /* 0x000fe60000000f00 */
[----:B------:R-:W-:Y:S02]  /*7e60*/  @P4 IMAD.IADD R29, R29, 0x1, R3 ;  /* 0x000000011d1d4824 */ /* 0x000fe400078e0203 */
[----:B------:R-:W1:Y:S02]  /*7e70*/  @P4 LDC.64 R2, c[0x0][0x248] ;  /* 0x00009200ff024b82 */ /* 0x000e640000000a00 */
[----:B-1----:R-:W-:Y:S01]  /*7e80*/  @P4 IMAD R3, R3, 0x60, RZ ;  /* 0x0000006003034824 */ /* 0x002fe200078e02ff */
[----:B---3--:R1:W-:Y:S01]  /*7e90*/  @P1 STG.E.128 desc[UR6][R86.64], R4 ;  /* 0x0000000456001986 */ /* 0x0083e2000c101d06 */
[----:B------:R-:W-:Y:S04]  /*7ea0*/  ISETP.NE.AND P1, PT, R154, RZ, PT ;  /* 0x000000ff9a00720c */ /* 0x000fe80003f25270 */
[----:B------:R-:W2:Y:S01]  /*7eb0*/  @P3 LDG.E.128 R20, desc[UR6][R20.64] ;  /* 0x0000000614143981 */ /* 0x000ea2000c1e1d00 */
[-C--:B-1----:R-:W-:Y:S04]  /*7ec0*/  @P4 MOV R87, R85.reuse ;  /* 0x0000005500574202 */ /* 0x082fe80000000f00 */
[----:B--2---:R1:W-:Y:S01]  /*7ed0*/  @P3 STG.E.128 desc[UR6][R26.64], R20 ;  /* 0x000000141a003986 */ /* 0x0043e2000c101d06 */
[----:B------:R-:W-:Y:S04]  /*7ee0*/  ISETP.NE.AND P3, PT, R155, RZ, PT ;  /* 0x000000ff9b00720c */ /* 0x000fe80003f65270 */
[----:B------:R-:W2:Y:S01]  /*7ef0*/  @P6 LDG.E.128 R16, desc[UR6][R16.64] ;  /* 0x0000000610106981 */ /* 0x000ea2000c1e1d00 */
[----:B-1----:R-:W-:Y:S01]  /*7f00*/  @P4 IMAD.WIDE.U32 R20, R2, 0x60, R86 ;  /* 0x0000006002144825 */ /* 0x002fe200078e0056 */
[C---:B------:R-:W-:Y:S02]  /*7f10*/  @P2 LEA R26, P0, R152.reuse, R86, 0x1 ;  /* 0x00000056981a2211 */ /* 0x040fe400078008ff */
[-C--:B------:R-:W-:Y:S01]  /*7f20*/  @P5 MOV R87, R85.reuse ;  /* 0x0000005500575202 */ /* 0x080fe20000000f00 */
[----:B------:R-:W-:Y:S01]  /*7f30*/  @P4 IMAD.IADD R21, R21, 0x1, R3 ;  /* 0x0000000115154824 */ /* 0x000fe200078e0203 */
[-C--:B------:R-:W-:Y:S01]  /*7f40*/  @P2 LEA.HI.X R27, R152, R85.reuse, R96, 0x1, P0 ;  /* 0x00000055981b2211 */ /* 0x080fe200000f0c60 */
[----:B------:R-:W1:Y:S02]  /*7f50*/  @P5 LDC.64 R2, c[0x0][0x338] ;  /* 0x0000ce00ff025b82 */ /* 0x000e640000000a00 */
[----:B-1----:R-:W-:Y:S01]  /*7f60*/  @P5 IMAD R3, R3, 0xa0, RZ ;  /* 0x000000a003035824 */ /* 0x002fe200078e02ff */
[----:B--2---:R1:W-:Y:S05]  /*7f70*/  @P6 STG.E.128 desc[UR6][R24.64], R16 ;  /* 0x0000001018006986 */ /* 0x0043ea000c101d06 */
[----:B------:R-:W2:Y:S05]  /*7f80*/  @P4 LDG.E.128 R4, desc[UR6][R28.64] ;  /* 0x000000061c044981 */ /* 0x000eaa000c1e1d00 */
[----:B--2---:R2:W-:Y:S05]  /*7f90*/  @P4 STG.E.128 desc[UR6][R20.64], R4 ;  /* 0x0000000414004986 */ /* 0x0045ea000c101d06 */
[----:B-1----:R-:W3:Y:S01]  /*7fa0*/  @P2 LDG.E.128 R16, desc[UR6][R30.64] ;  /* 0x000000061e102981 */ /* 0x002ee2000c1e1d00 */
[----:B--2---:R-:W-:Y:S01]  /*7fb0*/  @P5 IMAD.WIDE.U32 R20, R2, 0xa0, R112 ;  /* 0x000000a002145825 */ /* 0x004fe200078e0070 */
[----:B------:R-:W1:Y:S03]  /*7fc0*/  @P5 LDC.64 R4, c[0x0][0x248] ;  /* 0x00009200ff045b82 */ /* 0x000e660000000a00 */
[----:B------:R-:W-:Y:S02]  /*7fd0*/  @P5 IMAD.IADD R21, R21, 0x1, R3 ;  /* 0x0000000115155824 */ /* 0x000fe400078e0203 */
[----:B------:R-:W-:Y:S03]  /*7fe0*/  @P3 IMAD.MOV.U32 R113, RZ, RZ, R101 ;  /* 0x000000ffff713224 */ /* 0x000fe600078e0065 */
[----:B------:R-:W2:Y:S01]  /*7ff0*/  @P3 LDC.64 R2, c[0x0][0x338] ;  /* 0x0000ce00ff023b82 */ /* 0x000ea20000000a00 */
[----:B-1----:R-:W-:Y:S01]  /*8000*/  @P5 IMAD.WIDE.U32 R6, R4, 0xa0, R86 ;  /* 0x000000a004065825 */ /* 0x002fe200078e0056 */
[----:B------:R-:W-:Y:S03]  /*8010*/  @P3 MOV R87, R85 ;  /* 0x0000005500573202 */ /* 0x000fe60000000f00 */
[----:B------:R-:W-:Y:S02]  /*8020*/  @P5 IMAD R5, R5, 0xa0, RZ ;  /* 0x000000a005055824 */ /* 0x000fe400078e02ff */
[----:B--2---:R-:W-:Y:S03]  /*8030*/  @P3 IMAD.WIDE.U32 R24, R2, 0xc0, R112 ;  /* 0x000000c002183825 */ /* 0x004fe600078e0070 */
[----:B------:R-:W-:Y:S02]  /*8040*/  @P5 IADD3 R7, R7, R5, RZ ;  /* 0x0000000507075210 */ /* 0x000fe40007ffe0ff */
[----:B------:R-:W1:Y:S01]  /*8050*/  @P3 LDC.64 R4, c[0x0][0x248] ;  /* 0x00009200ff043b82 */ /* 0x000e620000000a00 */
[----:B------:R-:W-:Y:S02]  /*8060*/  @P3 IMAD R3, R3, 0xc0, RZ ;  /* 0x000000c003033824 */ /* 0x000fe400078e02ff */
[----:B------:R-:W-:Y:S02]  /*8070*/  @P1 IMAD.MOV.U32 R113, RZ, RZ, R101 ;  /* 0x000000ffff711224 */ /* 0x000fe400078e0065 */
[----:B------:R-:W-:Y:S03]  /*8080*/  @P3 IMAD.IADD R25, R25, 0x1, R3 ;  /* 0x0000000119193824 */ /* 0x000fe600078e0203 */
[----:B------:R-:W2:Y:S01]  /*8090*/  @P1 LDC.64 R2, c[0x0][0x338] ;  /* 0x0000ce00ff021b82 */ /* 0x000ea20000000a00 */
[----:B-1----:R-:W-:Y:S02]  /*80a0*/  @P3 IMAD R5, R5, 0xc0, RZ ;  /* 0x000000c005053824 */ /* 0x002fe400078e02ff */
[----:B--2---:R-:W-:Y:S01]  /*80b0*/  @P1 IMAD R3, R3, 0xe0, RZ ;  /* 0x000000e003031824 */ /* 0x004fe200078e02ff */
[----:B---3--:R1:W-:Y:S05]  /*80c0*/  @P2 STG.E.128 desc[UR6][R26.64], R16 ;  /* 0x000000101a002986 */ /* 0x0083ea000c101d06 */
[----:B------:R-:W2:Y:S05]  /*80d0*/  @P5 LDG.E.128 R20, desc[UR6][R20.64] ;  /* 0x0000000614145981 */ /* 0x000eaa000c1e1d00 */
[----:B--2---:R2:W-:Y:S05]  /*80e0*/  @P5 STG.E.128 desc[UR6][R6.64], R20 ;  /* 0x0000001406005986 */ /* 0x0045ea000c101d06 */
[----:B-1----:R1:W3:Y:S02]  /*80f0*/  @P3 LDG.E.128 R16, desc[UR6][R24.64] ;  /* 0x0000000618103981 */ /* 0x0022e4000c1e1d00 */
[----:B-1----:R-:W-:Y:S04]  /*8100*/  @P1 IMAD.WIDE.U32 R24, R2, 0xe0, R112 ;  /* 0x000000e002181825 */ /* 0x002fe800078e0070 */
[----:B--2---:R-:W-:Y:S01]  /*8110*/  @P3 IMAD.WIDE.U32 R6, R4, 0xc0, R86 ;  /* 0x000000c004063825 */ /* 0x004fe200078e0056 */
[----:B------:R-:W-:Y:S03]  /*8120*/  @P1 MOV R87, R85 ;  /* 0x0000005500571202 */ /* 0x000fe60000000f00 */
[----:B------:R-:W-:Y:S01]  /*8130*/  @P1 IMAD.IADD R25, R25, 0x1, R3 ;  /* 0x0000000119191824 */ /* 0x000fe200078e0203 */
[----:B------:R-:W-:Y:S01]  /*8140*/  @P3 IADD3 R7, R7, R5, RZ ;  /* 0x0000000507073210 */ /* 0x000fe20007ffe0ff */
[----:B------:R-:W1:Y:S02]  /*8150*/  @P1 LDC.64 R2, c[0x0][0x248] ;  /* 0x00009200ff021b82 */ /* 0x000e640000000a00 */
[----:B-1----:R-:W-:Y:S04]  /*8160*/  @P1 IMAD.WIDE.U32 R20, R2, 0xe0, R86 ;  /* 0x000000e002141825 */ /* 0x002fe800078e0056 */
[----:B------:R-:W-:Y:S05]  /*8170*/  @P1 IMAD R3, R3, 0xe0, RZ ;  /* 0x000000e003031824 */ /* 0x000fea00078e02ff */
[----:B------:R-:W-:Y:S01]  /*8180*/  @P1 IADD3 R21, R21, R3, RZ ;  /* 0x0000000315151210 */ /* 0x000fe20007ffe0ff */
[----:B---3--:R1:W-:Y:S05]  /*8190*/  @P3 STG.E.128 desc[UR6][R6.64], R16 ;  /* 0x0000001006003986 */ /* 0x0083ea000c101d06 */
[----:B-1----:R-:W2:Y:S05]  /*81a0*/  @P1 LDG.E.128 R4, desc[UR6][R24.64] ;  /* 0x0000000618041981 */ /* 0x002eaa000c1e1d00 */
[----:B--2---:R1:W-:Y:S02]  /*81b0*/  @P1 STG.E.128 desc[UR6][R20.64], R4 ;  /* 0x0000000414001986 */ /* 0x0043e4000c101d06 */
.L_x_6668:
[----:B------:R-:W-:Y:S01]  /*81c0*/  ISETP.NE.AND P1, PT, R170, RZ, PT ;  /* 0x000000ffaa00720c */ /* 0x000fe20003f25270 */
[----:B------:R-:W5:Y:S01]  /*81d0*/  LDC R0, c[0x0][0x338] ;  /* 0x0000ce00ff007b82 */ /* 0x000f620000000800 */
[----:B-1----:R-:W-:Y:S02]  /*81e0*/  IMAD.MOV.U32 R113, RZ, RZ, R101 ;  /* 0x000000ffff717224 */ /* 0x002fe400078e0065 */
        /* <DEDUP_REMOVED lines=8> */
[----:B------:R-:W-:Y:S01]  /*8270*/  IMAD.MOV.U32 R20, RZ, RZ, RZ ;  /* 0x000000ffff147224 */ /* 0x000fe200078e00ff */
[----:B------:R-:W1:Y:S01]  /*8280*/  LDC R2, c[0x0][0x380] ;  /* 0x0000e000ff027b82 */ /* 0x000e620000000800 */
[----:B------:R-:W-:Y:S02]  /*8290*/  IADD3 R13, R13, -0x100, RZ ;  /* 0xffffff000d0d7810 */ /* 0x000fe40007ffe0ff */
[----:B--234-:R-:W-:Y:S02]  /*82a0*/  IABS R17, R12 ;  /* 0x0000000c00117213 */ /* 0x01cfe40000000000 */
[-C--:B------:R-:W-:Y:S02]  /*82b0*/  IADD3 R0, -R12, R13.reuse, RZ ;  /* 0x0000000d0c007210 */ /* 0x080fe40007ffe1ff */
[-C--:B-1----:R-:W-:Y:S02]  /*82c0*/  IABS R5, R2.reuse ;  /* 0x0000000200057213 */ /* 0x082fe40000000000 */
[----:B------:R-:W-:Y:S02]  /*82d0*/  LOP3.LUT R3, RZ, R2, RZ, 0x33, !PT ;  /* 0x00000002ff037212 */ /* 0x000fe400078e33ff */
[----:B------:R-:W1:Y:S10]  /*82e0*/  I2F.RP R18, R5 ;  /* 0x0000000500127306 */ /* 0x000e740000209400 */
[----:B-1----:R-:W1:Y:S02]  /*82f0*/  MUFU.RCP R7, R18 ;  /* 0x0000001200077308 */ /* 0x002e640000001000 */
[----:B-1----:R-:W-:Y:S01]  /*8300*/  VIADD R16, R7, 0xffffffe ;  /* 0x0ffffffe07107836 */ /* 0x002fe20000000000 */
[----:B------:R-:W-:Y:S07]  /*8310*/  IABS R7, R13 ;  /* 0x0000000d00077213 */ /* 0x000fee0000000000 */
[----:B------:R-:W1:Y:S02]  /*8320*/  F2I.FTZ.U32.TRUNC.NTZ R21, R16 ;  /* 0x0000001000157305 */ /* 0x000e64000021f000 */
[--C-:B-1----:R-:W-:Y:S04]  /*8330*/  IMAD.MOV R8, RZ, RZ, -R21.reuse ;  /* 0x000000ffff087224 */ /* 0x102fe800078e0a15 */
        /* <DEDUP_REMOVED lines=18> */
[----:B------:R-:W-:Y:S02]  /*8460*/  LOP3.LUT R7, R12, R2, RZ, 0x3c, !PT ;  /* 0x000000020c077212 */ /* 0x000fe400078e3cff */
[----:B------:R-:W-:Y:S02]  /*8470*/  ISETP.GE.AND P4, PT, R5, RZ, PT ;  /* 0x000000ff0500720c */ /* 0x000fe40003f86270 */
[----:B------:R-:W-:Y:S03]  /*8480*/  ISETP.GE.AND P5, PT, R7, RZ, PT ;  /* 0x000000ff0700720c */ /* 0x000fe60003fa6270 */
[----:B------:R-:W-:Y:S02]  /*8490*/  @P3 VIADD R6, R6, 0x1 ;  /* 0x0000000106063836 */ /* 0x000fe40000000000 */
[----:B------:R-:W-:Y:S06]  /*84a0*/  @P2 IADD3 R4, R4, 0x1, RZ ;  /* 0x0000000104042810 */ /* 0x000fec0007ffe0ff */
[----:B------:R-:W-:Y:S02]  /*84b0*/  @!P4 IADD3 R4, -R4, RZ, RZ ;  /* 0x000000ff0404c210 */ /* 0x000fe40007ffe1ff */
[----:B------:R-:W-:Y:S02]  /*84c0*/  @!P5 IMAD.MOV R6, RZ, RZ, -R6 ;  /* 0x000000ffff06d224 */ /* 0x000fe400078e0a06 */
[C---:B------:R-:W-:Y:S03]  /*84d0*/  SEL R4, R3.reuse, R4, !P0 ;  /* 0x0000000403047207 */ /* 0x040fe60004000000 */
        /* <DEDUP_REMOVED lines=10> */
[----:B--2---:R-:W-:Y:S02]  /*8580*/  IADD3 R18, -R8, R5, RZ ;  /* 0x0000000508127210 */ /* 0x004fe40007ffe1ff */
[----:B------:R-:W-:Y:S02]  /*8590*/  SHF.R.S32.HI R8, RZ, 0x1f, R0 ;  /* 0x0000001fff087819 */ /* 0x000fe40000011400 */
[----:B------:R-:W-:Y:S01]  /*85a0*/  SHF.R.S32.HI R16, RZ, 0x1f, R18 ;  /* 0x0000001fff107819 */ /* 0x000fe20000011412 */
[----:B------:R-:W-:Y:S04]  /*85b0*/  IMAD.WIDE.U32 R20, R18, UR12, RZ ;  /* 0x0000000c12147c25 */ /* 0x000fe8000f8e00ff */
[----:B------:R-:W-:Y:S02]  /*85c0*/  IMAD R5, R16, UR12, RZ ;  /* 0x0000000c10057c24 */ /* 0x000fe4000f8e02ff */
[----:B------:R-:W-:Y:S02]  /*85d0*/  IMAD R7, R8, UR16, RZ ;  /* 0x0000001008077c24 */ /* 0x000fe4000f8e02ff */
[----:B------:R-:W-:Y:S02]  /*85e0*/  IMAD R5, R18, UR13, R5 ;  /* 0x0000000d12057c24 */ /* 0x000fe4000f8e0205 */
[----:B------:R-:W-:Y:S03]  /*85f0*/  IMAD R7, R0, UR17, R7 ;  /* 0x0000001100077c24 */ /* 0x000fe6000f8e0207 */
[----:B------:R-:W-:Y:S01]  /*8600*/  IADD3 R21, R21, R5, RZ ;  /* 0x0000000515157210 */ /* 0x000fe20007ffe0ff */
[----:B------:R-:W-:Y:S02]  /*8610*/  IMAD.IADD R23, R23, 0x1, R7 ;  /* 0x0000000117177824 */ /* 0x000fe400078e0207 */
[----:B------:R-:W-:Y:S02]  /*8620*/  IMAD R5, R16, UR14, RZ ;  /* 0x0000000e10057c24 */ /* 0x000fe4000f8e02ff */
[----:B------:R-:W-:Y:S02]  /*8630*/  IMAD R7, R8, UR10, RZ ;  /* 0x0000000a08077c24 */ /* 0x000fe4000f8e02ff */
[----:B------:R-:W-:Y:S04]  /*8640*/  IMAD.WIDE.U32 R22, R18, UR14, R22 ;  /* 0x0000000e12167c25 */ /* 0x000fe8000f8e0016 */
[----:B------:R-:W-:Y:S01]  /*8650*/  IMAD.WIDE.U32 R20, R0, UR10, R20 ;  /* 0x0000000a00147c25 */ /* 0x000fe2000f8e0014 */
[----:B------:R-:W-:Y:S03]  /*8660*/  LEA R88, P1, R22, R88, 0x1 ;  /* 0x0000005816587211 */ /* 0x000fe600078208ff */
[----:B------:R-:W-:Y:S01]  /*8670*/  IMAD R5, R18, UR15, R5 ;  /* 0x0000000f12057c24 */ /* 0x000fe2000f8e0205 */
[----:B------:R-:W-:Y:S01]  /*8680*/  LEA R86, P0, R20, R86, 0x1 ;  /* 0x0000005614567211 */ /* 0x000fe200078008ff */
[----:B------:R-:W-:Y:S02]  /*8690*/  IMAD R7, R0, UR11, R7 ;  /* 0x0000000b00077c24 */ /* 0x000fe4000f8e0207 */
[----:B------:R-:W-:Y:S03]  /*86a0*/  IMAD.IADD R8, R23, 0x1, R5 ;  /* 0x0000000117087824 */ /* 0x000fe600078e0205 */
[----:B------:R-:W-:Y:S02]  /*86b0*/  IADD3 R16, R21, R7, RZ ;  /* 0x0000000715107210 */ /* 0x000fe40007ffe0ff */
[----:B------:R-:W-:Y:S02]  /*86c0*/  LEA.HI.X R89, R22, R89, R8, 0x1, P1 ;  /* 0x0000005916597211 */ /* 0x000fe400008f0c08 */
[----:B------:R-:W-:Y:S01]  /*86d0*/  LEA.HI.X R85, R20, R85, R16, 0x1, P0 ;  /* 0x0000005514557211 */ /* 0x000fe200000f0c10 */
[----:B------:R-:W-:Y:S06]  /*86e0*/  BRA `(.L_x_6702) ;  /* 0x0000000000247947 */ /* 0x000fec0003800000 */
.L_x_6701:
[----:B------:R-:W1:Y:S01]  /*86f0*/  LDC R2, c[0x0][0x250] ;  /* 0x00009400ff027b82 */ /* 0x000e620000000800 */
[----:B--2---:R-:W-:Y:S07]  /*8700*/  IMAD.MOV.U32 R87, RZ, RZ, R85 ;  /* 0x000000ffff577224 */ /* 0x004fee00078e0055 */
[----:B------:R-:W2:Y:S02]  /*8710*/  LDC R0, c[0x0][0x248] ;  /* 0x00009200ff007b82 */ /* 0x000ea40000000800 */
[----:B--2---:R-:W-:Y:S02]  /*8720*/  IMAD.U32 R5, R0, -0x80, RZ ;  /* 0xffffff8000057824 */ /* 0x004fe400078e00ff */
[----:B-1----:R-:W-:Y:S03]  /*8730*/  IMAD.U32 R3, R2, -0x80, RZ ;  /* 0xffffff8002037824 */ /* 0x002fe600078e00ff */
[----:B------:R-:W-:Y:S02]  /*8740*/  LEA R86, P0, R5, R86, 0x1 ;  /* 0x0000005605567211 */ /* 0x000fe400078008ff */
[----:B------:R-:W-:Y:S02]  /*8750*/  LEA R88, P1, R3, R88, 0x1 ;  /* 0x0000005803587211 */ /* 0x000fe400078208ff */
[----:B------:R-:W-:Y:S02]  /*8760*/  LEA.HI.X.SX32 R85, R5, R87, 0x1, P0 ;  /* 0x0000005705557211 */ /* 0x000fe400000f0eff */
[----:B------:R-:W-:Y:S09]  /*8770*/  LEA.HI.X.SX32 R89, R3, R89, 0x1, P1 ;  /* 0x0000005903597211 */ /* 0x000ff200008f0eff */
.L_x_6702:
[----:B------:R-:W-:Y:S04]  /*8780*/  IADD3 R11, R11, -0x1, RZ ;  /* 0xffffffff0b0b7810 */ /* 0x000fe80007ffe0ff */
[----:B------:R-:W-:Y:S11]  /*8790*/  ISETP.GT.AND P0, PT, R11, R83, PT ;  /* 0x000000530b00720c */ /* 0x000ff60003f04270 */
[----:B------:R-:W-:Y:S02]  /*87a0*/  @!UPT UIADD3 URZ, URZ, URZ, URZ ;  /* 0x0000003f3f3ff290 */ /* 0x000fe4000fffe03f */
[----:B------:R-:W-:Y:S05]  /*87b0*/  @P0 BRA `(.L_x_6703) ;  /* 0xffffffa000200947 */ /* 0x000fea000383ffff */
.L_x_6649:
[----:B------:R-:W1:Y:S01]  /*87c0*/  S2UR UR4, SR_CgaCtaId ;  /* 0x00000000000479c3 */ /* 0x000e620000008800 */
[----:B------:R-:W-:Y:S01]  /*87d0*/  ULDC UR5, c[0x0][0x2e0] ;  /* 0x0000b80000057ab9 */ /* 0x000fe20000000800 */
[----:B------:R-:W-:-:S06]  /*87e0*/  UMOV UR10, 0x400 ;  /* 0x00000400000a7882 */ /* 0x000fcc0000000000 */
[----:B------:R-:W-:Y:S01]  /*87f0*/  BAR.SYNC.DEFER_BLOCKING 0x0 ;  /* 0x0000000000007b1d */ /* 0x000fe20000010000 */
[----:B------:R-:W-:-:S07]  /*8800*/  ISETP.NE.AND P0, PT, RZ, UR5, PT ;  /* 0x00000005ff007c0c */ /* 0x000fce000bf05270 */
[----:B------:R-:W5:Y:S01]  /*8810*/  LDC.64 R2, c[0x0][0x240] ;  /* 0x00009000ff027b82 */ /* 0x000f620000000a00 */
[----:B------:R-:W-:Y:S01]  /*8820*/  BSSY B2, `(.L_x_6704) ;  /* 0x00002bd000027945 */ /* 0x000fe20003800000 */
[----:B-1----:R-:W-:-:S06]  /*8830*/  ULEA UR4, UR4, UR10, 0x18 ;  /* 0x0000000a04047291 */ /* 0x002fcc000f8ec03f */
[----:B------:R-:W-:Y:S02]  /*8840*/  LEA R171, R135, UR4, 0x1 ;  /* 0x0000000487ab7c11 */ /* 0x000fe4000f8e08ff */
[C---:B-----5:R-:W-:Y:S01]  /*8850*/  SHF.L.U64.HI R13, R2.reuse, 0x4, R3 ;  /* 0x00000004020d7819 */ /* 0x060fe20000010203 */
[----:B--234-:R-:W-:Y:S01]  /*8860*/  IMAD.SHL.U32 R17, R2, 0x10, RZ ;  /* 0x0000001002117824 */ /* 0x01cfe200078e00ff */
[----:B------:R-:W-:Y:S06]  /*8870*/  @!P0 BRA `(.L_x_6705) ;  /* 0x00000028004c8947 */ /* 0x000fec0003800000 */
[----:B------:R-:W-:Y:S01]  /*8880*/  ISETP.NE.U32.AND P0, PT, RZ, UR8, PT ;  /* 0x00000008ff007c0c */ /* 0x000fe2000bf05070 */
[----:B------:R-:W-:-:S03]  /*8890*/  IMAD.MOV.U32 R4, RZ, RZ, RZ ;  /* 0x000000ffff047224 */ /* 0x000fc600078e00ff */
[----:B------:R-:W-:Y:S01]  /*88a0*/  ISETP.NE.AND.EX P0, PT, RZ, UR9, PT, P0 ;  /* 0x00000009ff007c0c */ /* 0x000fe2000bf05300 */
[----:B------:R-:W-:Y:S01]  /*88b0*/  IMAD.MOV.U32 R138, RZ, RZ, R136 ;  /* 0x000000ffff8a7224 */ /* 0x000fe200078e0088 */
[----:B------:R-:W-:-:S11]  /*88c0*/  ULDC.64 UR8, c[0x0][0x210] ;  /* 0x0000840000087ab9 */ /* 0x000fd60000000a00 */
[----:B------:R-:W2:Y:S01]  /*88d0*/  @P0 LDG.E R4, desc[UR6][R140.64] ;  /* 0x000000068c040981 */ /* 0x000ea2000c1e1900 */
[CC--:B------:R-:W-:Y:S01]  /*88e0*/  LEA R0, P0, R2.reuse, R136.reuse, 0x5 ;  /* 0x0000008802007211 */ /* 0x0c0fe200078028ff */
[C---:B------:R-:W-:Y:S01]  /*88f0*/  IMAD.WIDE.U32 R6, R2.reuse, 0x30, R138 ;  /* 0x0000003002067825 */ /* 0x040fe200078e008a */
[----:B------:R-:W-:Y:S02]  /*8900*/  IADD3 R17, P1, R17, R136, RZ ;  /* 0x0000008811117210 */ /* 0x000fe40007f3e0ff */
[----:B------:R-:W-:Y:S01]  /*8910*/  LEA.HI.X R5, R2, R139, R3, 0x5, P0 ;  /* 0x0000008b02057211 */ /* 0x000fe200000f2c03 */
[----:B------:R-:W-:Y:S01]  /*8920*/  IMAD R3, R3, 0x30, RZ ;  /* 0x0000003003037824 */ /* 0x000fe200078e02ff */
[----:B------:R-:W-:Y:S01]  /*8930*/  LEA R28, P0, R0, UR8, 0x1 ;  /* 0x00000008001c7c11 */ /* 0x000fe2000f8008ff */
[----:B------:R-:W-:Y:S01]  /*8940*/  IMAD.X R2, R13, 0x1, R139, P1 ;  /* 0x000000010d027824 */ /* 0x000fe200008e068b */
[----:B------:R-:W-:Y:S01]  /*8950*/  LEA R10, P2, R136, UR8, 0x1 ;  /* 0x00000008880a7c11 */ /* 0x000fe2000f8408ff */
[----:B------:R-:W-:Y:S01]  /*8960*/  IMAD.IADD R3, R7, 0x1, R3 ;  /* 0x0000000107037824 */ /* 0x000fe200078e0203 */
[----:B------:R-:W-:Y:S01]  /*8970*/  LEA.HI.X R29, R0, UR9, R5, 0x1, P0 ;  /* 0x00000009001d7c11 */ /* 0x000fe200080f0c05 */
[----:B------:R-:W-:Y:S01]  /*8980*/  IMAD.SHL.U32 R13, R79, 0x10, RZ ;  /* 0x000000104f0d7824 */ /* 0x000fe200078e00ff */
[----:B------:R-:W-:-:S02]  /*8990*/  LEA R26, P0, R6, UR8, 0x1 ;  /* 0x00000008061a7c11 */ /* 0x000fc4000f8008ff */
[C---:B------:R-:W-:Y:S01]  /*89a0*/  LEA R24, P1, R17.reuse, UR8, 0x1 ;  /* 0x0000000811187c11 */ /* 0x040fe2000f8208ff */
[----:B------:R-:W-:Y:S01]  /*89b0*/  ULDC.U8 UR8, c[0x0][0x3c3] ;  /* 0x0000f0c000087ab9 */ /* 0x000fe20000000000 */
[----:B------:R-:W-:Y:S01]  /*89c0*/  LEA.HI.X R27, R6, UR9, R3, 0x1, P0 ;  /* 0x00000009061b7c11 */ /* 0x000fe200080f0c03 */
[----:B------:R-:W-:Y:S01]  /*89d0*/  IMAD.IADD R3, R168, 0x1, -R63 ;  /* 0x00000001a8037824 */ /* 0x000fe200078e0a3f */
[----:B------:R-:W-:Y:S02]  /*89e0*/  ISETP.NE.AND P0, PT, RZ, UR8, PT ;  /* 0x00000008ff007c0c */ /* 0x000fe4000bf05270 */
[----:B------:R-:W-:Y:S02]  /*89f0*/  LEA.HI.X R11, R136, UR9, R139, 0x1, P2 ;  /* 0x00000009880b7c11 */ /* 0x000fe400090f0c8b */
[----:B------:R-:W-:Y:S02]  /*8a00*/  LEA.HI.X R25, R17, UR9, R2, 0x1, P1 ;  /* 0x0000000911197c11 */ /* 0x000fe400088f0c02 */
[----:B--2---:R-:W-:-:S05]  /*8a10*/  IADD3 R4, R4, R73, R63 ;  /* 0x0000004904047210 */ /* 0x004fca0007ffe03f */
[----:B------:R-:W-:-:S05]  /*8a20*/  IMAD R4, R79, R4, RZ ;  /* 0x000000044f047224 */ /* 0x000fca00078e02ff */
[-C--:B------:R-:W-:Y:S02]  /*8a30*/  IADD3 R77, P2, R77, R4.reuse, RZ ;  /* 0x000000044d4d7210 */ /* 0x080fe40007f5e0ff */
[----:B------:R-:W-:Y:S02]  /*8a40*/  IADD3 R2, P1, R76, R4, RZ ;  /* 0x000000044c027210 */ /* 0x000fe40007f3e0ff */
[----:B------:R-:W-:-:S05]  /*8a50*/  SHF.R.S32.HI R4, RZ, 0x1f, R4 ;  /* 0x0000001fff047819 */ /* 0x000fca0000011404 */
[--C-:B------:R-:W-:Y:S02]  /*8a60*/  IMAD.X R18, R75, 0x1, R4.reuse, P2 ;  /* 0x000000014b127824 */ /* 0x100fe400010e0604 */
[----:B------:R-:W-:Y:S01]  /*8a70*/  IMAD.X R12, R74, 0x1, R4, P1 ;  /* 0x000000014a0c7824 */ /* 0x000fe200008e0604 */
[----:B------:R-:W-:Y:S06]  /*8a80*/  @!P0 BRA `(.L_x_6706) ;  /* 0x0000000c00c08947 */ /* 0x000fec0003800000 */
[----:B------:R-:W-:Y:S01]  /*8a90*/  ISETP.GE.AND P0, PT, R172, R3, PT ;  /* 0x00000003ac00720c */ /* 0x000fe20003f06270 */
[----:B------:R-:W-:Y:S03]  /*8aa0*/  BSSY B1, `(.L_x_6707) ;  /* 0x0000037000017945 */ /* 0x000fe60003800000 */
[----:B------:R-:W-:-:S13]  /*8ab0*/  ISETP.LT.OR P0, PT, R60, -0x7, P0 ;  /* 0xfffffff93c00780c */ /* 0x000fda0000701670 */
        /* <DEDUP_REMOVED lines=12> */
[----:B------:R-:W-:-:S04]  /*8b80*/  IADD3.X R7, R0, UR11, RZ, P1, !PT ;  /* 0x0000000b00077c10 */ /* 0x000fc80008ffe4ff */
        /* <DEDUP_REMOVED lines=17> */
[-C--:B------:R-:W-:Y:S01]  /*8ca0*/  FMUL.FTZ R11, R8, R21.reuse ;  /* 0x00000015080b7220 */ /* 0x080fe20000410000 */
[----:B------:R-:W-:Y:S01]  /*8cb0*/  FMUL.FTZ R21, R12, R21 ;  /* 0x000000150c157220 */ /* 0x000fe20000410000 */
[----:B------:R-:W-:Y:S01]  /*8cc0*/  SHF.L.U32 R4, R4, 0x10, RZ ;  /* 0x0000001004047819 */ /* 0x000fe200000006ff */
[----:B------:R-:W-:Y:S01]  /*8cd0*/  FFMA.FTZ R19, R2, R31, -R19 ;  /* 0x0000001f02137223 */ /* 0x000fe20000010813 */
[----:B------:R-:W-:Y:S01]  /*8ce0*/  SHF.L.U32 R6, R6, 0x10, RZ ;  /* 0x0000001006067819 */ /* 0x000fe200000006ff */
[----:B------:R-:W-:Y:S01]  /*8cf0*/  FFMA.FTZ R8, R8, R23, R21 ;  /* 0x0000001708087223 */ /* 0x000fe20000010015 */
[----:B------:R-:W-:Y:S01]  /*8d00*/  FMUL.FTZ R21, R10, R5 ;  /* 0x000000050a157220 */ /* 0x000fe20000410000 */
[----:B------:R-:W-:Y:S01]  /*8d10*/  FMUL.FTZ R2, R17, R4 ;  /* 0x0000000411027220 */ /* 0x000fe20000410000 */
[----:B------:R-:W-:-:S02]  /*8d20*/  IMAD.U32 R7, R7, 0x10000, RZ ;  /* 0x0001000007077824 */ /* 0x000fc400078e00ff */
[C---:B------:R-:W-:Y:S01]  /*8d30*/  FMUL.FTZ R4, R9.reuse, R4 ;  /* 0x0000000409047220 */ /* 0x040fe20000410000 */
[----:B------:R-:W-:Y:S01]  /*8d40*/  FMUL.FTZ R5, R16, R5 ;  /* 0x0000000510057220 */ /* 0x000fe20000410000 */
[----:B------:R-:W-:Y:S01]  /*8d50*/  FFMA.FTZ R11, R12, R23, -R11 ;  /* 0x000000170c0b7223 */ /* 0x000fe2000001080b */
[----:B------:R-:W-:Y:S01]  /*8d60*/  FFMA.FTZ R0, R0, R31, R33 ;  /* 0x0000001f00007223 */ /* 0x000fe20000010021 */
[-C--:B------:R-:W-:Y:S01]  /*8d70*/  FFMA.FTZ R2, R9, R6.reuse, -R2 ;  /* 0x0000000609027223 */ /* 0x080fe20000010802 */
[----:B------:R-:W-:Y:S01]  /*8d80*/  FFMA.FTZ R17, R17, R6, R4 ;  /* 0x0000000611117223 */ /* 0x000fe20000010004 */
[-C--:B------:R-:W-:Y:S01]  /*8d90*/  FFMA.FTZ R21, R16, R7.reuse, -R21 ;  /* 0x0000000710157223 */ /* 0x080fe20000010815 */
[----:B------:R-:W-:Y:S01]  /*8da0*/  FFMA.FTZ R10, R10, R7, R5 ;  /* 0x000000070a0a7223 */ /* 0x000fe20000010005 */
[----:B------:R-:W-:Y:S02]  /*8db0*/  F2FP.BF16.F32.PACK_AB R11, R8, R11 ;  /* 0x0000000b080b723e */ /* 0x000fe400000010ff */
[----:B------:R-:W-:-:S02]  /*8dc0*/  F2FP.BF16.F32.PACK_AB R9, R0, R19 ;  /* 0x000000130009723e */ /* 0x000fc400000010ff */
[----:B------:R-:W-:Y:S02]  /*8dd0*/  F2FP.BF16.F32.PACK_AB R8, R17, R2 ;  /* 0x000000021108723e */ /* 0x000fe400000010ff */
[----:B------:R-:W-:Y:S02]  /*8de0*/  F2FP.BF16.F32.PACK_AB R10, R10, R21 ;  /* 0x000000150a0a723e */ /* 0x000fe400000010ff */
.L_x_6710:
[----:B------:R-:W-:Y:S05]  /*8df0*/  BSYNC B0 ;  /* 0x0000000000007941 */ /* 0x000fea0003800000 */
.L_x_6709:
[----:B-----5:R1:W-:Y:S02]  /*8e00*/  STS.128 [R171], R8 ;  /* 0x00000008ab007388 */ /* 0x0203e40000000c00 */
.L_x_6708:
[----:B------:R-:W-:Y:S05]  /*8e10*/  BSYNC B1 ;  /* 0x0000000000017941 */ /* 0x000fea0003800000 */
.L_x_6707:
[----:B------:R-:W-:Y:S01]  /*8e20*/  VIADD R0, R172, 0x10 ;  /* 0x00000010ac007836 */ /* 0x000fe20000000000 */
[----:B------:R-:W-:Y:S04]  /*8e30*/  BSSY B1, `(.L_x_6711) ;  /* 0x000003b000017945 */ /* 0x000fe80003800000 */
[----:B------:R-:W-:-:S04]  /*8e40*/  ISETP.GE.AND P0, PT, R0, R3, PT ;  /* 0x000000030000720c */ /* 0x000fc80003f06270 */
[----:B------:R-:W-:-:S13]  /*8e50*/  ISETP.LT.OR P0, PT, R60, -0x87, P0 ;  /* 0xffffff793c00780c */ /* 0x000fda0000701670 */
[----:B------:R-:W-:Y:S05]  /*8e60*/  @P0 BRA `(.L_x_6712) ;  /* 0x0000000000dc0947 */ /* 0x000fea0003800000 */
[----:B-1----:R1:W5:Y:S01]  /*8e70*/  LDG.E.128 R8, desc[UR6][R24.64] ;  /* 0x0000000618087981 */ /* 0x002362000c1e1d00 */
        /* <DEDUP_REMOVED lines=30> */
[----:B------:R-:W-:Y:S01]  /*9060*/  SHF.L.U32 R5, R5, 0x10, RZ ;  /* 0x0000001005057819 */ /* 0x000fe200000006ff */
[-C--:B------:R-:W-:Y:S01]  /*9070*/  FMUL.FTZ R23, R13, R10.reuse ;  /* 0x0000000a0d177220 */ /* 0x080fe20000410000 */
[----:B-1----:R-:W-:Y:S01]  /*9080*/  FMUL.FTZ R24, R8, R10 ;  /* 0x0000000a08187220 */ /* 0x002fe20000410000 */
[----:B------:R-:W-:Y:S01]  /*9090*/  FFMA.FTZ R2, R2, R21, R11 ;  /* 0x0000001502027223 */ /* 0x000fe2000001000b */
[----:B------:R-:W-:Y:S01]  /*90a0*/  SHF.L.U32 R7, R7, 0x10, RZ ;  /* 0x0000001007077819 */ /* 0x000fe200000006ff */
[-C--:B------:R-:W-:Y:S01]  /*90b0*/  FFMA.FTZ R23, R8, R20.reuse, R23 ;  /* 0x0000001408177223 */ /* 0x080fe20000010017 */
[-C--:B------:R-:W-:Y:S01]  /*90c0*/  FMUL.FTZ R11, R22, R5.reuse ;  /* 0x00000005160b7220 */ /* 0x080fe20000410000 */
[----:B------:R-:W-:Y:S01]  /*90d0*/  FFMA.FTZ R24, R13, R20, -R24 ;  /* 0x000000140d187223 */ /* 0x000fe20000010818 */
[----:B------:R-:W-:Y:S01]  /*90e0*/  FMUL.FTZ R8, R17, R4 ;  /* 0x0000000411087220 */ /* 0x000fe20000410000 */
[----:B------:R-:W-:Y:S01]  /*90f0*/  FMUL.FTZ R5, R16, R5 ;  /* 0x0000000510057220 */ /* 0x000fe20000410000 */
[----:B------:R-:W-:-:S02]  /*9100*/  IMAD.U32 R6, R6, 0x10000, RZ ;  /* 0x0001000006067824 */ /* 0x000fc400078e00ff */
[C---:B------:R-:W-:Y:S01]  /*9110*/  FMUL.FTZ R4, R9.reuse, R4 ;  /* 0x0000000409047220 */ /* 0x040fe20000410000 */
[-C--:B------:R-:W-:Y:S01]  /*9120*/  FFMA.FTZ R11, R16, R7.reuse, -R11 ;  /* 0x00000007100b7223 */ /* 0x080fe2000001080b */
[----:B------:R-:W-:Y:S01]  /*9130*/  FFMA.FTZ R22, R22, R7, R5 ;  /* 0x0000000716167223 */ /* 0x000fe20000010005 */
[----:B------:R-:W-:Y:S01]  /*9140*/  FFMA.FTZ R19, R12, R21, -R19 ;  /* 0x000000150c137223 */ /* 0x000fe20000010813 */
[-C--:B------:R-:W-:Y:S01]  /*9150*/  FFMA.FTZ R8, R9, R6.reuse, -R8 ;  /* 0x0000000609087223 */ /* 0x080fe20000010808 */
[----:B------:R-:W-:Y:S01]  /*9160*/  FFMA.FTZ R17, R17, R6, R4 ;  /* 0x0000000611117223 */ /* 0x000fe20000010004 */
[----:B------:R-:W-:Y:S02]  /*9170*/  F2FP.BF16.F32.PACK_AB R23, R23, R24 ;  /* 0x000000181717723e */ /* 0x000fe400000010ff */
[----:B------:R-:W-:Y:S02]  /*9180*/  F2FP.BF16.F32.PACK_AB R10, R22, R11 ;  /* 0x0000000b160a723e */ /* 0x000fe400000010ff */
[----:B------:R-:W-:Y:S01]  /*9190*/  F2FP.BF16.F32.PACK_AB R9, R2, R19 ;  /* 0x000000130209723e */ /* 0x000fe200000010ff */
[----:B------:R-:W-:Y:S01]  /*91a0*/  IMAD.MOV.U32 R11, RZ, RZ, R23 ;  /* 0x000000ffff0b7224 */ /* 0x000fe200078e0017 */
[----:B------:R-:W-:-:S02]  /*91b0*/  F2FP.BF16.F32.PACK_AB R8, R17, R8 ;  /* 0x000000081108723e */ /* 0x000fc400000010ff */
.L_x_6714:
[----:B------:R-:W-:Y:S05]  /*91c0*/  BSYNC B0 ;  /* 0x0000000000007941 */ /* 0x000fea0003800000 */
.L_x_6713:
[----:B-----5:R2:W-:Y:S02]  /*91d0*/  STS.128 [R171+0x800], R8 ;  /* 0x00080008ab007388 */ /* 0x0205e40000000c00 */
.L_x_6712:
[----:B------:R-:W-:Y:S05]  /*91e0*/  BSYNC B1 ;  /* 0x0000000000017941 */ /* 0x000fea0003800000 */
.L_x_6711:
[----:B-1----:R-:W-:Y:S01]  /*91f0*/  VIADD R24, R172, 0x20 ;  /* 0x00000020ac187836 */ /* 0x002fe20000000000 */
[----:B------:R-:W-:Y:S04]  /*9200*/  BSSY B1, `(.L_x_6715) ;  /* 0x000003c000017945 */ /* 0x000fe80003800000 */
[----:B------:R-:W-:-:S04]  /*9210*/  ISETP.GE.AND P0, PT, R24, R3, PT ;  /* 0x000000031800720c */ /* 0x000fc80003f06270 */
[----:B------:R-:W-:-:S13]  /*9220*/  ISETP.LT.OR P0, PT, R60, -0x107, P0 ;  /* 0xfffffef93c00780c */ /* 0x000fda0000701670 */
        /* <DEDUP_REMOVED lines=31> */
[----:B------:R-:W-:Y:S01]  /*9420*/  LOP3.LUT R20, R7, 0xffff0000, RZ, 0xc0, !PT ;  /* 0xffff000007147812 */ /* 0x000fe200078ec0ff */
[----:B------:R-:W-:Y:S01]  /*9430*/  FMUL.FTZ R11, R12, R11 ;  /* 0x0000000b0c0b7220 */ /* 0x000fe20000410000 */
[-C--:B------:R-:W-:Y:S01]  /*9440*/  FMUL.FTZ R23, R13, R10.reuse ;  /* 0x0000000a0d177220 */ /* 0x080fe20000410000 */
[----:B------:R-:W-:Y:S01]  /*9450*/  SHF.L.U32 R4, R4, 0x10, RZ ;  /* 0x0000001004047819 */ /* 0x000fe200000006ff */
[----:B-1----:R-:W-:Y:S01]  /*9460*/  FMUL.FTZ R28, R8, R10 ;  /* 0x0000000a081c7220 */ /* 0x002fe20000410000 */
        /* <DEDUP_REMOVED lines=19> */
.L_x_6718:
[----:B------:R-:W-:Y:S05]  /*95a0*/  BSYNC B0 ;  /* 0x0000000000007941 */ /* 0x000fea0003800000 */
.L_x_6717:
[----:B-----5:R3:W-:Y:S02]  /*95b0*/  STS.128 [R171+0x1000], R8 ;  /* 0x00100008ab007388 */ /* 0x0207e40000000c00 */
.L_x_6716:
[----:B------:R-:W-:Y:S05]  /*95c0*/  BSYNC B1 ;  /* 0x0000000000017941 */ /* 0x000fea0003800000 */
.L_x_6715:
[----:B------:R-:W-:-:S05]  /*95d0*/  VIADD R16, R172, 0x30 ;  /* 0x00000030ac107836 */ /* 0x000fca0000000000 */
[----:B------:R-:W-:-:S04]  /*95e0*/  ISETP.GE.AND P0, PT, R16, R3, PT ;  /* 0x000000031000720c */ /* 0x000fc80003f06270 */
[----:B------:R-:W-:-:S13]  /*95f0*/  ISETP.LT.OR P0, PT, R60, -0x187, P0 ;  /* 0xfffffe793c00780c */ /* 0x000fda0000701670 */
[----:B------:R-:W-:Y:S05]  /*9600*/  @P0 BRA `(.L_x_6719) ;  /* 0x0000001c00780947 */ /* 0x000fea0003800000 */
[----:B--23--:R2:W5:Y:S01]  /*9610*/  LDG.E.128 R8, desc[UR6][R26.64] ;  /* 0x000000061a087981 */ /* 0x00c562000c1e1d00 */
        /* <DEDUP_REMOVED lines=21> */
[----:B------:R-:W-:-:S02]  /*9770*/  LOP3.LUT R18, R10, 0xffff0000, RZ, 0xc0, !PT ;  /* 0xffff00000a127812 */ /* 0x000fc400078ec0ff */
[C---:B------:R-:W-:Y:S02]  /*9780*/  SHF.L.U32 R12, R11.reuse, 0x10, RZ ;  /* 0x000000100b0c7819 */ /* 0x040fe400000006ff */
[----:B------:R-:W-:Y:S02]  /*9790*/  LOP3.LUT R11, R11, 0xffff0000, RZ, 0xc0, !PT ;  /* 0xffff00000b0b7812 */ /* 0x000fe400078ec0ff */
        /* <DEDUP_REMOVED lines=9> */
[----:B------:R-:W-:Y:S01]  /*9830*/  LOP3.LUT R17, R5, 0xffff0000, RZ, 0xc0, !PT ;  /* 0xffff000005117812 */ /* 0x000fe200078ec0ff */
[-C--:B------:R-:W-:Y:S01]  /*9840*/  FMUL.FTZ R6, R14, R2.reuse ;  /* 0x000000020e067220 */ /* 0x080fe20000410000 */
[----:B------:R-:W-:Y:S01]  /*9850*/  FMUL.FTZ R7, R9, R2 ;  /* 0x0000000209077220 */ /* 0x000fe20000410000 */
[-C--:B------:R-:W-:Y:S01]  /*9860*/  FMUL.FTZ R21, R11, R15.reuse ;  /* 0x0000000f0b157220 */ /* 0x080fe20000410000 */
[----:B------:R-:W-:Y:S01]  /*9870*/  FMUL.FTZ R8, R12, R15 ;  /* 0x0000000f0c087220 */ /* 0x000fe20000410000 */
[----:B------:R-:W-:Y:S01]  /*9880*/  SHF.L.U32 R4, R4, 0x10, RZ ;  /* 0x0000001004047819 */ /* 0x000fe200000006ff */
[-C--:B------:R-:W-:Y:S01]  /*9890*/  FMUL.FTZ R2, R18, R3.reuse ;  /* 0x0000000312027220 */ /* 0x080fe20000410000 */
        /* <DEDUP_REMOVED lines=12> */
.L_x_6721:
[----:B------:R-:W-:Y:S05]  /*9960*/  BSYNC B0 ;  /* 0x0000000000007941 */ /* 0x000fea0003800000 */
.L_x_6720:
[----:B-----5:R3:W-:Y:S01]  /*9970*/  STS.128 [R171+0x1800], R8 ;  /* 0x00180008ab007388 */ /* 0x0207e20000000c00 */
[----:B------:R-:W-:Y:S05]  /*9980*/  BRA `(.L_x_6719) ;  /* 0x0000001800987947 */ /* 0x000fea0003800000 */
.L_x_6706:
[----:B------:R-:W-:Y:S01]  /*9990*/  ISETP.GE.AND P0, PT, R172, R3, PT ;  /* 0x00000003ac00720c */ /* 0x000fe20003f06270 */
[----:B------:R-:W-:Y:S03]  /*99a0*/  BSSY B1, `(.L_x_6722) ;  /* 0x000005b000017945 */ /* 0x000fe60003800000 */
[----:B------:R-:W-:-:S13]  /*99b0*/  ISETP.LT.OR P0, PT, R60, -0x7, P0 ;  /* 0xfffffff93c00780c */ /* 0x000fda0000701670 */
        /* <DEDUP_REMOVED lines=22> */
[----:B-1----:R-:W3:Y:S01]  /*9b20*/  LDG.E.128 R8, desc[UR6][R8.64] ;  /* 0x0000000608087981 */ /* 0x002ee2000c1e1d00 */
[----:B------:R-:W-:Y:S02]  /*9b30*/  LEA.HI.X.SX32 R0, R19, R12, 0x1, P1 ;  /* 0x0000000c13007211 */ /* 0x000fe400008f0eff */
[----:B------:R-:W-:-:S04]  /*9b40*/  LEA R16, P1, R17, UR8, 0x1 ;  /* 0x0000000811107c11 */ /* 0x000fc8000f8208ff */
[----:B------:R-:W-:-:S06]  /*9b50*/  LEA.HI.X R17, R17, UR9, R0, 0x1, P1 ;  /* 0x0000000911117c11 */ /* 0x000fcc00088f0c00 */
[----:B------:R-:W4:Y:S01]  /*9b60*/  LDG.E.128 R16, desc[UR6][R16.64] ;  /* 0x0000000610107981 */ /* 0x000f22000c1e1d00 */
[C---:B-----5:R-:W-:Y:S01]  /*9b70*/  LOP3.LUT R0, R21.reuse, 0xffff0000, RZ, 0xc0, !PT ;  /* 0xffff000015007812 */ /* 0x060fe200078ec0ff */
        /* <DEDUP_REMOVED lines=59> */
.L_x_6725:
[----:B------:R-:W-:Y:S05]  /*9f30*/  BSYNC B0 ;  /* 0x0000000000007941 */ /* 0x000fea0003800000 */
.L_x_6724:
[----:B-----5:R2:W-:Y:S02]  /*9f40*/  STS.128 [R171], R20 ;  /* 0x00000014ab007388 */ /* 0x0205e40000000c00 */
.L_x_6723:
[----:B------:R-:W-:Y:S05]  /*9f50*/  BSYNC B1 ;  /* 0x0000000000017941 */ /* 0x000fea0003800000 */
.L_x_6722:
[----:B------:R-:W-:Y:S01]  /*9f60*/  VIADD R0, R172, 0x10 ;  /* 0x00000010ac007836 */ /* 0x000fe20000000000 */
        /* <DEDUP_REMOVED lines=22> */
[----:B-1----:R-:W-:-:S03]  /*a0d0*/  LEA R10, P1, R8, UR8, 0x1 ;  /* 0x00000008080a7c11 */ /* 0x002fc6000f8208ff */
[----:B------:R-:W3:Y:S01]  /*a0e0*/  LDG.E.128 R4, desc[UR6][R4.64] ;  /* 0x0000000604047981 */ /* 0x000ee2000c1e1d00 */
[----:B------:R-:W-:Y:S01]  /*a0f0*/  LEA.HI.X R11, R8, UR9, R9, 0x1, P1 ;  /* 0x00000009080b7c11 */ /* 0x000fe200088f0c09 */
[----:B------:R-:W-:Y:S01]  /*a100*/  ULDC.64 UR8, c[0x0][0x358] ;  /* 0x0000d60000087ab9 */ /* 0x000fe20000000a00 */
[----:B------:R-:W-:-:S04]  /*a110*/  IADD3 R16, P1, R17, R16, RZ ;  /* 0x0000001011107210 */ /* 0x000fc80007f3e0ff */
[----:B------:R-:W4:Y:S01]  /*a120*/  LDG.E.128 R8, desc[UR6][R10.64] ;  /* 0x000000060a087981 */ /* 0x000f22000c1e1d00 */
[----:B------:R-:W-:Y:S02]  /*a130*/  LEA.HI.X.SX32 R17, R17, R18, 0x1, P1 ;  /* 0x0000001211117211 */ /* 0x000fe400008f0eff */
[----:B------:R-:W-:-:S04]  /*a140*/  LEA R18, P1, R16, UR8, 0x1 ;  /* 0x0000000810127c11 */ /* 0x000fc8000f8208ff */
[----:B------:R-:W-:-:S06]  /*a150*/  LEA.HI.X R19, R16, UR9, R17, 0x1, P1 ;  /* 0x0000000910137c11 */ /* 0x000fcc00088f0c11 */
[----:B------:R-:W4:Y:S01]  /*a160*/  LDG.E.128 R16, desc[UR6][R18.64] ;  /* 0x0000000612107981 */ /* 0x000f22000c1e1d00 */
[C---:B-----5:R-:W-:Y:S01]  /*a170*/  LOP3.LUT R13, R21.reuse, 0xffff0000, RZ, 0xc0, !PT ;  /* 0xffff0000150d7812 */ /* 0x060fe200078ec0ff */
[----:B------:R-:W-:Y:S01]  /*a180*/  IMAD.U32 R30, R21, 0x10000, RZ ;  /* 0x00010000151e7824 */ /* 0x000fe200078e00ff */
[C---:B------:R-:W-:Y:S01]  /*a190*/  LOP3.LUT R21, R23.reuse, 0xffff0000, RZ, 0xc0, !PT ;  /* 0xffff000017157812 */ /* 0x040fe200078ec0ff */
[----:B------:R-:W-:Y:S01]  /*a1a0*/  IMAD.U32 R32, R23, 0x10000, RZ ;  /* 0x0001000017207824 */ /* 0x000fe200078e00ff */
[----:B--2---:R-:W-:Y:S01]  /*a1b0*/  SHF.L.U32 R25, R22, 0x10, RZ ;  /* 0x0000001016197819 */ /* 0x004fe200000006ff */
[C---:B------:R-:W-:Y:S01]  /*a1c0*/  IMAD.U32 R24, R20.reuse, 0x10000, RZ ;  /* 0x0001000014187824 */ /* 0x040fe200078e00ff */
[----:B------:R-:W-:Y:S02]  /*a1d0*/  LOP3.LUT R20, R20, 0xffff0000, RZ, 0xc0, !PT ;  /* 0xffff000014147812 */ /* 0x000fe400078ec0ff */
[----:B------:R-:W-:Y:S01]  /*a1e0*/  LOP3.LUT R22, R22, 0xffff0000, RZ, 0xc0, !PT ;  /* 0xffff000016167812 */ /* 0x000fe200078ec0ff */
[C---:B---3--:R-:W-:Y:S01]  /*a1f0*/  IMAD.U32 R31, R4.reuse, 0x10000, RZ ;  /* 0x00010000041f7824 */ /* 0x048fe200078e00ff */
[----:B------:R-:W-:Y:S01]  /*a200*/  LOP3.LUT R23, R4, 0xffff0000, RZ, 0xc0, !PT ;  /* 0xffff000004177812 */ /* 0x000fe200078ec0ff */
[----:B------:R-:W-:Y:S01]  /*a210*/  IMAD.U32 R33, R6, 0x10000, RZ ;  /* 0x0001000006217824 */ /* 0x000fe200078e00ff */
[----:B------:R-:W-:-:S02]  /*a220*/  SHF.L.U32 R4, R5, 0x10, RZ ;  /* 0x0000001005047819 */ /* 0x000fc400000006ff */
[----:B------:R-:W-:Y:S02]  /*a230*/  LOP3.LUT R34, R5, 0xffff0000, RZ, 0xc0, !PT ;  /* 0xffff000005227812 */ /* 0x000fe400078ec0ff */
[C---:B------:R-:W-:Y:S01]  /*a240*/  SHF.L.U32 R5, R7.reuse, 0x10, RZ ;  /* 0x0000001007057819 */ /* 0x040fe200000006ff */
[----:B----4-:R-:W-:Y:S01]  /*a250*/  IMAD.U32 R36, R8, 0x10000, RZ ;  /* 0x0001000008247824 */ /* 0x010fe200078e00ff */
        /* <DEDUP_REMOVED lines=20> */
[C---:B------:R-:W-:Y:S01]  /*a3a0*/  IMAD.U32 R8, R16.reuse, 0x10000, RZ ;  /* 0x0001000010087824 */ /* 0x040fe200078e00ff */
        /* <DEDUP_REMOVED lines=24> */
.L_x_6729:
[----:B------:R-:W-:Y:S05]  /*a530*/  BSYNC B0 ;  /* 0x0000000000007941 */ /* 0x000fea0003800000 */
.L_x_6728:
[----:B-----5:R3:W-:Y:S02]  /*a540*/  STS.128 [R171+0x800], R20 ;  /* 0x00080014ab007388 */ /* 0x0207e40000000c00 */
.L_x_6727:
[----:B------:R-:W-:Y:S05]  /*a550*/  BSYNC B1 ;  /* 0x0000000000017941 */ /* 0x000fea0003800000 */
.L_x_6726:
[----:B--2---:R-:W-:Y:S01]  /*a560*/  VIADD R24, R172, 0x20 ;  /* 0x00000020ac187836 */ /* 0x004fe20000000000 */
[----:B------:R-:W-:Y:S04]  /*a570*/  BSSY B1, `(.L_x_6730) ;  /* 0x0000060000017945 */ /* 0x000fe80003800000 */
[----:B------:R-:W-:-:S04]  /*a580*/  ISETP.GE.AND P0, PT, R24, R3, PT ;  /* 0x000000031800720c */ /* 0x000fc80003f06270 */
[----:B------:R-:W-:-:S13]  /*a590*/  ISETP.LT.OR P0, PT, R60, -0x107, P0 ;  /* 0xfffffef93c00780c */ /* 0x000fda0000701670 */
[----:B------:R-:W-:Y:S05]  /*a5a0*/  @P0 BRA `(.L_x_6731) ;  /* 0x0000000400700947 */ /* 0x000fea0003800000 */
[----:B---3--:R2:W5:Y:S01]  /*a5b0*/  LDG.E.128 R20, desc[UR6][R28.64] ;  /* 0x000000061c147981 */ /* 0x008562000c1e1d00 */
        /* <DEDUP_REMOVED lines=19> */
[----:B-1----:R-:W-:-:S04]  /*a6f0*/  LEA R10, P1, R8, UR8, 0x1 ;  /* 0x00000008080a7c11 */ /* 0x002fc8000f8208ff */
        /* <DEDUP_REMOVED lines=8> */
[----:B-----5:R-:W-:Y:S01]  /*a780*/  LOP3.LUT R13, R21, 0xffff0000, RZ, 0xc0, !PT ;  /* 0xffff0000150d7812 */ /* 0x020fe200078ec0ff */
[----:B------:R-:W-:Y:S01]  /*a790*/  IMAD.U32 R31, R23, 0x10000, RZ ;  /* 0x00010000171f7824 */ /* 0x000fe200078e00ff */
[----:B--2---:R-:W-:Y:S02]  /*a7a0*/  SHF.L.U32 R29, R21, 0x10, RZ ;  /* 0x00000010151d7819 */ /* 0x004fe400000006ff */
        /* <DEDUP_REMOVED lines=12> */
[C---:B----4-:R-:W-:Y:S01]  /*a870*/  IMAD.U32 R7, R9.reuse, 0x10000, RZ ;  /* 0x0001000009077824 */ /* 0x050fe200078e00ff */
        /* <DEDUP_REMOVED lines=15> */
[----:B------:R-:W-:-:S02]  /*a970*/  IMAD.U32 R5, R17, 0x10000, RZ ;  /* 0x0001000011057824 */ /* 0x000fc400078e00ff */
        /* <DEDUP_REMOVED lines=29> */
.L_x_6733:
[----:B------:R-:W-:Y:S05]  /*ab50*/  BSYNC B0 ;  /* 0x0000000000007941 */ /* 0x000fea0003800000 */
.L_x_6732:
[----:B-----5:R4:W-:Y:S02]  /*ab60*/  STS.128 [R171+0x1000], R20 ;  /* 0x00100014ab007388 */ /* 0x0209e40000000c00 */
.L_x_6731:
[----:B------:R-:W-:Y:S05]  /*ab70*/  BSYNC B1 ;  /* 0x0000000000017941 */ /* 0x000fea0003800000 */
.L_x_6730:
[----:B------:R-:W-:-:S05]  /*ab80*/  VIADD R16, R172, 0x30 ;  /* 0x00000030ac107836 */ /* 0x000fca0000000000 */
[----:B------:R-:W-:-:S04]  /*ab90*/  ISETP.GE.AND P0, PT, R16, R3, PT ;  /* 0x000000031000720c */ /* 0x000fc80003f06270 */
        /* <DEDUP_REMOVED lines=12> */
[----:B-1----:R-:W-:Y:S01]  /*ac60*/  IMAD R11, R79, 0x30, RZ ;  /* 0x000000304f0b7824 */ /* 0x002fe200078e02ff */
[----:B------:R-:W-:Y:S01]  /*ac70*/  @P0 IADD3 R8, -R3, RZ, RZ ;  /* 0x000000ff03080210 */ /* 0x000fe20007ffe1ff */
[----:B------:R-:W-:-:S03]  /*ac80*/  @P0 IMAD.MOV R9, RZ, RZ, -R79 ;  /* 0x000000ffff090224 */ /* 0x000fc600078e0a4f */
[----:B------:R-:W-:-:S04]  /*ac90*/  IADD3 R2, P1, R11, R2, RZ ;  /* 0x000000020b027210 */ /* 0x000fc80007f3e0ff */
[----:B------:R-:W-:Y:S01]  /*aca0*/  LEA.HI.X.SX32 R3, R11, R12, 0x1, P1 ;  /* 0x0000000c0b037211 */ /* 0x000fe200008f0eff */
[----:B------:R-:W-:Y:S01]  /*acb0*/  IMAD.MOV.U32 R17, RZ, RZ, RZ ;  /* 0x000000ffff117224 */ /* 0x000fe200078e00ff */
[C---:B------:R-:W-:Y:S01]  /*acc0*/  IADD3 R12, P1, R8.reuse, R2, RZ ;  /* 0x00000002080c7210 */ /* 0x040fe20007f3e0ff */
[----:B------:R-:W-:Y:S01]  /*acd0*/  IMAD.WIDE R10, R9, 0x2, R26 ;  /* 0x00000002090a7825 */ /* 0x000fe200078e021a */
[----:B------:R-:W-:Y:S02]  /*ace0*/  @P0 SHF.R.S32.HI R78, RZ, 0x1, R78 ;  /* 0x00000001ff4e0819 */ /* 0x000fe4000001144e */
[----:B------:R-:W-:Y:S02]  /*acf0*/  LEA.HI.X.SX32 R13, R8, R3, 0x1, P1 ;  /* 0x00000003080d7211 */ /* 0x000fe400008f0eff */
[----:B------:R-:W-:Y:S01]  /*ad00*/  LEA R14, P1, R12, UR8, 0x1 ;  /* 0x000000080c0e7c11 */ /* 0x000fe2000f8208ff */
[----:B------:R-:W2:Y:S01]  /*ad10*/  LDG.E.128 R8, desc[UR6][R10.64] ;  /* 0x000000060a087981 */ /* 0x000ea2000c1e1d00 */
[----:B------:R-:W-:-:S02]  /*ad20*/  @P0 IADD3 R17, -R78, RZ, RZ ;  /* 0x000000ff4e110210 */ /* 0x000fc40007ffe1ff */
[----:B------:R-:W-:Y:S01]  /*ad30*/  LEA.HI.X R15, R12, UR9, R13, 0x1, P1 ;  /* 0x000000090c0f7c11 */ /* 0x000fe200088f0c0d */
[----:B------:R-:W-:Y:S01]  /*ad40*/  ULDC.64 UR8, c[0x0][0x358] ;  /* 0x0000d60000087ab9 */ /* 0x000fe20000000a00 */
[----:B------:R-:W-:-:S04]  /*ad50*/  IADD3 R2, P1, R17, R2, RZ ;  /* 0x0000000211027210 */ /* 0x000fc80007f3e0ff */
[----:B------:R-:W2:Y:S01]  /*ad60*/  LDG.E.128 R12, desc[UR6][R14.64] ;  /* 0x000000060e0c7981 */ /* 0x000ea2000c1e1d00 */
[----:B------:R-:W-:Y:S02]  /*ad70*/  LEA.HI.X.SX32 R3, R17, R3, 0x1, P1 ;  /* 0x0000000311037211 */ /* 0x000fe400008f0eff */
[----:B---34-:R-:W-:-:S04]  /*ad80*/  LEA R20, P1, R2, UR8, 0x1 ;  /* 0x0000000802147c11 */ /* 0x018fc8000f8208ff */
[----:B------:R-:W-:-:S06]  /*ad90*/  LEA.HI.X R21, R2, UR9, R3, 0x1, P1 ;  /* 0x0000000902157c11 */ /* 0x000fcc00088f0c03 */
[----:B------:R-:W3:Y:S01]  /*ada0*/  LDG.E.128 R20, desc[UR6][R20.64] ;  /* 0x0000000614147981 */ /* 0x000ee2000c1e1d00 */
[C---:B-----5:R-:W-:Y:S01]  /*adb0*/  LOP3.LUT R2, R5.reuse, 0xffff0000, RZ, 0xc0, !PT ;  /* 0xffff000005027812 */ /* 0x060fe200078ec0ff */
[----:B------:R-:W-:Y:S01]  /*adc0*/  IMAD.U32 R19, R5, 0x10000, RZ ;  /* 0x0001000005137824 */ /* 0x000fe200078e00ff */
[C---:B------:R-:W-:Y:S01]  /*add0*/  LOP3.LUT R3, R4.reuse, 0xffff0000, RZ, 0xc0, !PT ;  /* 0xffff000004037812 */ /* 0x040fe200078ec0ff */
[----:B------:R-:W-:Y:S01]  /*ade0*/  IMAD.U32 R17, R4, 0x10000, RZ ;  /* 0x0001000004117824 */ /* 0x000fe200078e00ff */
[C---:B------:R-:W-:Y:S01]  /*adf0*/  SHF.L.U32 R18, R6.reuse, 0x10, RZ ;  /* 0x0000001006127819 */ /* 0x040fe200000006ff */
[C---:B------:R-:W-:Y:S01]  /*ae00*/  IMAD.U32 R26, R7.reuse, 0x10000, RZ ;  /* 0x00010000071a7824 */ /* 0x040fe200078e00ff */
[----:B------:R-:W-:Y:S02]  /*ae10*/  LOP3.LUT R5, R6, 0xffff0000, RZ, 0xc0, !PT ;  /* 0xffff000006057812 */ /* 0x000fe400078ec0ff */
[----:B------:R-:W-:Y:S02]  /*ae20*/  LOP3.LUT R4, R7, 0xffff0000, RZ, 0xc0, !PT ;  /* 0xffff000007047812 */ /* 0x000fe400078ec0ff */
[C---:B--2---:R-:W-:Y:S01]  /*ae30*/  SHF.L.U32 R6, R9.reuse, 0x10, RZ ;  /* 0x0000001009067819 */ /* 0x044fe200000006ff */
[----:B------:R-:W-:Y:S01]  /*ae40*/  IMAD.U32 R25, R8, 0x10000, RZ ;  /* 0x0001000008197824 */ /* 0x000fe200078e00ff */
[----:B------:R-:W-:Y:S01]  /*ae50*/  LOP3.LUT R28, R9, 0xffff0000, RZ, 0xc0, !PT ;  /* 0xffff0000091c7812 */ /* 0x000fe200078ec0ff */
[----:B------:R-:W-:Y:S01]  /*ae60*/  IMAD.U32 R27, R10, 0x10000, RZ ;  /* 0x000100000a1b7824 */ /* 0x000fe200078e00ff */
[----:B------:R-:W-:Y:S01]  /*ae70*/  LOP3.LUT R7, R8, 0xffff0000, RZ, 0xc0, !PT ;  /* 0xffff000008077812 */ /* 0x000fe200078ec0ff */
[----:B------:R-:W-:Y:S01]  /*ae80*/  IMAD.U32 R8, R11, 0x10000, RZ ;  /* 0x000100000b087824 */ /* 0x000fe200078e00ff */
[----:B------:R-:W-:-:S02]  /*ae90*/  LOP3.LUT R9, R10, 0xffff0000, RZ, 0xc0, !PT ;  /* 0xffff00000a097812 */ /* 0x000fc400078ec0ff */
[----:B------:R-:W-:Y:S01]  /*aea0*/  LOP3.LUT R29, R11, 0xffff0000, RZ, 0xc0, !PT ;  /* 0xffff00000b1d7812 */ /* 0x000fe200078ec0ff */
[----:B------:R-:W-:Y:S01]  /*aeb0*/  IMAD.U32 R11, R13, 0x10000, RZ ;  /* 0x000100000d0b7824 */ /* 0x000fe200078e00ff */
[C---:B------:R-:W-:Y:S02]  /*aec0*/  SHF.L.U32 R30, R12.reuse, 0x10, RZ ;  /* 0x000000100c1e7819 */ /* 0x040fe400000006ff */
[----:B------:R-:W-:Y:S01]  /*aed0*/  LOP3.LUT R10, R12, 0xffff0000, RZ, 0xc0, !PT ;  /* 0xffff00000c0a7812 */ /* 0x000fe200078ec0ff */
[----:B------:R-:W-:Y:S01]  /*aee0*/  @!P0 FADD.FTZ R11, -R11, -RZ ;  /* 0x800000ff0b0b8221 */ /* 0x000fe20000010100 */
        /* <DEDUP_REMOVED lines=8> */
[----:B------:R-:W-:Y:S01]  /*af70*/  @!P0 FADD.FTZ R10, -R10, -RZ ;  /* 0x800000ff0a0a8221 */ /* 0x000fe20000010100 */
[----:B------:R-:W-:Y:S01]  /*af80*/  FMUL.FTZ R13, R8, R13 ;  /* 0x0000000d080d7220 */ /* 0x000fe20000410000 */
[----:B------:R-:W-:Y:S01]  /*af90*/  @!P0 FADD.FTZ R31, -R31, -RZ ;  /* 0x800000ff1f1f8221 */ /* 0x000fe20000010100 */
[----:B------:R-:W-:Y:S01]  /*afa0*/  @!P0 FADD.FTZ R14, -R14, -RZ ;  /* 0x800000ff0e0e8221 */ /* 0x000fe20000010100 */
[----:B------:R-:W-:Y:S01]  /*afb0*/  FMUL.FTZ R12, R9, R12 ;  /* 0x0000000c090c7220 */ /* 0x000fe20000410000 */
[C---:B---3--:R-:W-:Y:S01]  /*afc0*/  SHF.L.U32 R9, R20.reuse, 0x10, RZ ;  /* 0x0000001014097819 */ /* 0x048fe200000006ff */
[----:B------:R-:W-:Y:S01]  /*afd0*/  FMUL.FTZ R30, R25, R30 ;  /* 0x0000001e191e7220 */ /* 0x000fe20000410000 */
[----:B------:R-:W-:Y:S01]  /*afe0*/  LOP3.LUT R8, R20, 0xffff0000, RZ, 0xc0, !PT ;  /* 0xffff000014087812 */ /* 0x000fe200078ec0ff */
[----:B------:R-:W-:Y:S01]  /*aff0*/  FMUL.FTZ R10, R7, R10 ;  /* 0x0000000a070a7220 */ /* 0x000fe20000410000 */
[----:B------:R-:W-:Y:S01]  /*b000*/  @!P0 FADD.FTZ R32, -R32, -RZ ;  /* 0x800000ff20208221 */ /* 0x000fe20000010100 */
[----:B------:R-:W-:Y:S01]  /*b010*/  FMUL.FTZ R29, R29, R14 ;  /* 0x0000000e1d1d7220 */ /* 0x000fe20000410000 */
[----:B------:R-:W-:Y:S01]  /*b020*/  SHF.L.U32 R15, R22, 0x10, RZ ;  /* 0x00000010160f7819 */ /* 0x000fe200000006ff */
[----:B------:R-:W-:Y:S01]  /*b030*/  FMUL.FTZ R6, R6, R11 ;  /* 0x0000000b06067220 */ /* 0x000fe20000410000 */
[----:B------:R-:W-:Y:S01]  /*b040*/  LOP3.LUT R14, R22, 0xffff0000, RZ, 0xc0, !PT ;  /* 0xffff0000160e7812 */ /* 0x000fe200078ec0ff */
[----:B------:R-:W-:Y:S01]  /*b050*/  FMUL.FTZ R31, R28, R31 ;  /* 0x0000001f1c1f7220 */ /* 0x000fe20000410000 */
[C---:B------:R-:W-:Y:S01]  /*b060*/  LOP3.LUT R20, R21.reuse, 0xffff0000, RZ, 0xc0, !PT ;  /* 0xffff000015147812 */ /* 0x040fe200078ec0ff */
[----:B------:R-:W-:Y:S01]  /*b070*/  IMAD.U32 R7, R21, 0x10000, RZ ;  /* 0x0001000015077824 */ /* 0x000fe200078e00ff */
[C---:B------:R-:W-:Y:S01]  /*b080*/  LOP3.LUT R22, R23.reuse, 0xffff0000, RZ, 0xc0, !PT ;  /* 0xffff000017167812 */ /* 0x040fe200078ec0ff */
[----:B------:R-:W-:-:S02]  /*b090*/  IMAD.U32 R11, R23, 0x10000, RZ ;  /* 0x00010000170b7824 */ /* 0x000fc400078e00ff */
        /* <DEDUP_REMOVED lines=9> */
[----:B------:R-:W-:Y:S02]  /*b130*/  F2FP.BF16.F32.PACK_AB R8, R8, R9 ;  /* 0x000000090808723e */ /* 0x000fe400000010ff */
[----:B------:R-:W-:-:S02]  /*b140*/  F2FP.BF16.F32.PACK_AB R5, R31, R6 ;  /* 0x000000061f05723e */ /* 0x000fc400000010ff */
[----:B------:R-:W-:Y:S02]  /*b150*/  F2FP.BF16.F32.PACK_AB R7, R4, R11 ;  /* 0x0000000b0407723e */ /* 0x000fe400000010ff */
[----:B------:R-:W-:Y:S02]  /*b160*/  F2FP.BF16.F32.PACK_AB R6, R12, R15 ;  /* 0x0000000f0c06723e */ /* 0x000fe400000010ff */
[----:B------:R-:W-:Y:S02]  /*b170*/  MOV R4, R8 ;  /* 0x0000000800047202 */ /* 0x000fe40000000f00 */
.L_x_6735:
[----:B------:R-:W-:Y:S05]  /*b180*/  BSYNC B0 ;  /* 0x0000000000007941 */ /* 0x000fea0003800000 */
.L_x_6734:
[----:B-----5:R1:W-:Y:S01]  /*b190*/  STS.128 [R171+0x1800], R4 ;  /* 0x00180004ab007388 */ /* 0x0203e20000000c00 */
[----:B------:R-:W-:Y:S05]  /*b1a0*/  BRA `(.L_x_6719) ;  /* 0x0000000000907947 */ /* 0x000fea0003800000 */
.L_x_6705:
        /* <DEDUP_REMOVED lines=8> */
[----:B------:R-:W1:Y:S06]  /*b230*/  @!P3 LDC.64 R10, c[0x0][0x210] ;  /* 0x00008400ff0abb82 */ /* 0x000e6c0000000a00 */
[----:B------:R-:W-:Y:S02]  /*b240*/  @!P0 IMAD.MOV.U32 R18, RZ, RZ, R136 ;  /* 0x000000ffff128224 */ /* 0x000fe400078e0088 */
[----:B------:R-:W2:Y:S01]  /*b250*/  @!P2 LDC.64 R8, c[0x0][0x210] ;  /* 0x00008400ff08ab82 */ /* 0x000ea20000000a00 */
[----:B------:R-:W-:Y:S02]  /*b260*/  @!P0 IMAD.MOV.U32 R19, RZ, RZ, R139 ;  /* 0x000000ffff138224 */ /* 0x000fe400078e008b */
[----:B------:R-:W-:-:S05]  /*b270*/  @!P0 IMAD.WIDE.U32 R18, R2, 0x30, R18 ;  /* 0x0000003002128825 */ /* 0x000fca00078e0012 */
[----:B------:R-:W3:Y:S08]  /*b280*/  @!P1 LDC.64 R6, c[0x0][0x210] ;  /* 0x00008400ff069b82 */ /* 0x000ef00000000a00 */
[----:B------:R-:W4:Y:S01]  /*b290*/  @!P0 LDC.64 R4, c[0x0][0x210] ;  /* 0x00008400ff048b82 */ /* 0x000f220000000a00 */
[----:B-1----:R-:W-:Y:S02]  /*b2a0*/  @!P3 LEA R14, P4, R136, R10, 0x1 ;  /* 0x0000000a880eb211 */ /* 0x002fe400078808ff */
[----:B------:R-:W-:-:S02]  /*b2b0*/  @!P1 LEA R10, P5, R2, R136, 0x5 ;  /* 0x00000088020a9211 */ /* 0x000fc400078a28ff */
[----:B------:R-:W-:Y:S01]  /*b2c0*/  @!P3 LEA.HI.X R15, R136, R11, R139, 0x1, P4 ;  /* 0x0000000b880fb211 */ /* 0x000fe200020f0c8b */
[----:B------:R-:W-:Y:S01]  /*b2d0*/  @!P0 IMAD R11, R3, 0x30, RZ ;  /* 0x00000030030b8824 */ /* 0x000fe200078e02ff */
[----:B------:R-:W-:Y:S02]  /*b2e0*/  @!P2 IADD3 R17, P4, R17, R136, RZ ;  /* 0x000000881111a210 */ /* 0x000fe40007f9e0ff */
[----:B------:R-:W-:Y:S01]  /*b2f0*/  @!P1 LEA.HI.X R2, R2, R139, R3, 0x5, P5 ;  /* 0x0000008b02029211 */ /* 0x000fe200028f2c03 */
[----:B------:R-:W-:Y:S01]  /*b300*/  @!P0 IMAD.IADD R11, R19, 0x1, R11 ;  /* 0x00000001130b8824 */ /* 0x000fe200078e020b */
[----:B------:R-:W-:Y:S01]  /*b310*/  @!PT LDS RZ, [RZ] ;  /* 0x00000000fffff984 */ /* 0x000fe20000000800 */
[----:B------:R-:W-:Y:S01]  /*b320*/  @!PT LDS RZ, [RZ] ;  /* 0x00000000fffff984 */ /* 0x000fe20000000800 */
[----:B------:R-:W-:Y:S01]  /*b330*/  @!PT LDS RZ, [RZ] ;  /* 0x00000000fffff984 */ /* 0x000fe20000000800 */
[----:B------:R1:W-:Y:S01]  /*b340*/  @!P3 LDGSTS.E.BYPASS.LTC128B.128 [R171], desc[UR6][R14.64] ;  /* 0x000000000eabbfae */ /* 0x0003e2000b901d46 */
[----:B------:R-:W-:Y:S01]  /*b350*/  @!P2 IMAD.X R12, R13, 0x1, R139, P4 ;  /* 0x000000010d0ca824 */ /* 0x000fe200020e068b */
[----:B--2---:R-:W-:Y:S02]  /*b360*/  @!P2 LEA R8, P4, R17, R8, 0x1 ;  /* 0x000000081108a211 */ /* 0x004fe400078808ff */
[----:B---3--:R-:W-:-:S02]  /*b370*/  @!P1 LEA R6, P5, R10, R6, 0x1 ;  /* 0x000000060a069211 */ /* 0x008fc400078a08ff */
[----:B------:R-:W-:Y:S02]  /*b380*/  @!P2 LEA.HI.X R9, R17, R9, R12, 0x1, P4 ;  /* 0x000000091109a211 */ /* 0x000fe400020f0c0c */
[----:B------:R-:W-:-:S03]  /*b390*/  @!P1 LEA.HI.X R7, R10, R7, R2, 0x1, P5 ;  /* 0x000000070a079211 */ /* 0x000fc600028f0c02 */
[----:B------:R1:W-:Y:S01]  /*b3a0*/  @!P2 LDGSTS.E.BYPASS.LTC128B.128 [R171+0x800], desc[UR6][R8.64] ;  /* 0x0080000008abafae */ /* 0x0003e2000b901d46 */
[----:B----4-:R-:W-:-:S03]  /*b3b0*/  @!P0 LEA R4, P4, R18, R4, 0x1 ;  /* 0x0000000412048211 */ /* 0x010fc600078808ff */
[----:B------:R1:W-:Y:S01]  /*b3c0*/  @!P1 LDGSTS.E.BYPASS.LTC128B.128 [R171+0x1000], desc[UR6][R6.64] ;  /* 0x0100000006ab9fae */ /* 0x0003e2000b901d46 */
[----:B------:R-:W-:-:S05]  /*b3d0*/  @!P0 LEA.HI.X R5, R18, R5, R11, 0x1, P4 ;  /* 0x0000000512058211 */ /* 0x000fca00020f0c0b */
[----:B------:R1:W-:Y:S04]  /*b3e0*/  @!P0 LDGSTS.E.BYPASS.LTC128B.128 [R171+0x1800], desc[UR6][R4.64] ;  /* 0x0180000004ab8fae */ /* 0x0003e8000b901d46 */
.L_x_6719:
[----:B------:R-:W-:Y:S05]  /*b3f0*/  BSYNC B2 ;  /* 0x0000000000027941 */ /* 0x000fea0003800000 */
.L_x_6704:
[----:B------:R-:W-:Y:S01]  /*b400*/  VIADD R176, R50, 0xffffffff ;  /* 0xffffffff32b07836 */ /* 0x000fe20000000000 */
[----:B-1----:R-:W-:Y:S01]  /*b410*/  SHF.R.S32.HI R15, RZ, 0x4, R72 ;  /* 0x00000004ff0f7819 */ /* 0x002fe20000011448 */
[----:B---34-:R-:W-:Y:S01]  /*b420*/  VIADD R20, R172, 0x50 ;  /* 0x00000050ac147836 */ /* 0x018fe20000000000 */
[----:B------:R-:W-:Y:S01]  /*b430*/  SHF.R.S32.HI R177, RZ, 0x1f, R62 ;  /* 0x0000001fffb17819 */ /* 0x000fe2000001143e */
[----:B------:R-:W-:Y:S01]  /*b440*/  IMAD.SHL.U32 R2, R176, 0x80, RZ ;  /* 0x00000080b0027824 */ /* 0x000fe200078e00ff */
[----:B------:R-:W-:Y:S01]  /*b450*/  LEA.HI R72, R72, R15, RZ, 0x1 ;  /* 0x0000000f48487211 */ /* 0x000fe200078f08ff */
[C---:B------:R-:W-:Y:S01]  /*b460*/  VIADD R18, R172.reuse, 0x60 ;  /* 0x00000060ac127836 */ /* 0x040fe20000000000 */
[----:B------:R-:W-:Y:S01]  /*b470*/  LEA.HI R177, R177, R62, RZ, 0x2 ;  /* 0x0000003eb1b17211 */ /* 0x000fe200078f10ff */
[----:B------:R-:W-:Y:S01]  /*b480*/  IMAD.IADD R3, R65, 0x1, -R2 ;  /* 0x0000000141037824 */ /* 0x000fe200078e0a02 */
[----:B------:R-:W-:Y:S01]  /*b490*/  ULDC UR5, c[0x0][0x398] ;  /* 0x0000e60000057ab9 */ /* 0x000fe20000000800 */
[C---:B------:R-:W-:Y:S01]  /*b4a0*/  VIADD R22, R172.reuse, 0x40 ;  /* 0x00000040ac167836 */ /* 0x040fe20000000000 */
[----:B------:R-:W-:Y:S01]  /*b4b0*/  SHF.R.S32.HI R177, RZ, 0x2, R177 ;  /* 0x00000002ffb17819 */ /* 0x000fe200000114b1 */
[----:B------:R-:W-:Y:S01]  /*b4c0*/  VIADD R14, R172, 0x70 ;  /* 0x00000070ac0e7836 */ /* 0x000fe20000000000 */
[-C--:B------:R-:W-:Y:S01]  /*b4d0*/  ISETP.GE.AND P5, PT, R24, R3.reuse, PT ;  /* 0x000000031800720c */ /* 0x080fe20003fa6270 */
[----:B------:R-:W-:Y:S01]  /*b4e0*/  IMAD.SHL.U32 R71, R71, 0x40, RZ ;  /* 0x0000004047477824 */ /* 0x000fe200078e00ff */
[-C--:B------:R-:W-:Y:S01]  /*b4f0*/  ISETP.GE.AND P0, PT, R0, R3.reuse, PT ;  /* 0x000000030000720c */ /* 0x080fe20003f06270 */
[----:B------:R-:W-:Y:S01]  /*b500*/  IMAD.SHL.U32 R66, R66, 0x40, RZ ;  /* 0x0000004042427824 */ /* 0x000fe200078e00ff */
[-C--:B------:R-:W-:Y:S01]  /*b510*/  ISETP.GE.AND P1, PT, R172, R3.reuse, PT ;  /* 0x00000003ac00720c */ /* 0x080fe20003f26270 */
[----:B------:R-:W-:Y:S01]  /*b520*/  IMAD.SHL.U32 R139, R60, 0x2, RZ ;  /* 0x000000023c8b7824 */ /* 0x000fe200078e00ff */
[----:B------:R-:W-:-:S02]  /*b530*/  ISETP.GE.AND P3, PT, R16, R3, PT ;  /* 0x000000031000720c */ /* 0x000fc40003f66270 */
[-C--:B------:R-:W-:Y:S02]  /*b540*/  ISETP.GE.AND P4, PT, R22, R3.reuse, PT ;  /* 0x000000031600720c */ /* 0x080fe40003f86270 */
[----:B------:R-:W-:Y:S02]  /*b550*/  ISETP.GE.AND P6, PT, R24, R3, PT ;  /* 0x000000031800720c */ /* 0x000fe40003fc6270 */
[----:B------:R-:W-:Y:S01]  /*b560*/  LOP3.LUT R66, R66, 0xfffffe00, RZ, 0xc0, !PT ;  /* 0xfffffe0042427812 */ /* 0x000fe200078ec0ff */
[----:B------:R-:W1:Y:S01]  /*b570*/  @!P5 LDC.64 R4, c[0x0][0x248] ;  /* 0x00009200ff04db82 */ /* 0x000e620000000a00 */
[----:B------:R-:W-:Y:S02]  /*b580*/  LOP3.LUT R139, R139, 0x6, RZ, 0xc0, !PT ;  /* 0x000000068b8b7812 */ /* 0x000fe400078ec0ff */
[C---:B------:R-:W-:Y:S01]  /*b590*/  @!P0 LEA R6, P2, R67.reuse, R164, 0x1 ;  /* 0x000000a443068211 */ /* 0x040fe200078408ff */
[----:B------:R-:W-:Y:S02]  /*b5a0*/  @!P1 IMAD.MOV.U32 R162, RZ, RZ, R164 ;  /* 0x000000ffffa29224 */ /* 0x000fe400078e00a4 */
[----:B------:R-:W-:Y:S01]  /*b5b0*/  IMAD.IADD R139, R2, 0x1, R139 ;  /* 0x00000001028b7824 */ /* 0x000fe200078e028b */
[----:B------:R-:W-:Y:S01]  /*b5c0*/  @!P0 LEA.HI.X R7, R67, R163, R68, 0x1, P2 ;  /* 0x000000a343078211 */ /* 0x000fe200010f0c44 */
[----:B------:R-:W3:Y:S01]  /*b5d0*/  @!P3 LDC.64 R12, c[0x0][0x248] ;  /* 0x00009200ff0cbb82 */ /* 0x000ee20000000a00 */
[-C--:B------:R-:W-:Y:S01]  /*b5e0*/  ISETP.GE.AND P2, PT, R20, R3.reuse, PT ;  /* 0x000000031400720c */ /* 0x080fe20003f46270 */
[----:B------:R-:W-:Y:S01]  /*b5f0*/  @!PT LDS RZ, [RZ] ;  /* 0x00000000fffff984 */ /* 0x000fe20000000800 */
[----:B------:R-:W-:Y:S01]  /*b600*/  @!PT LDS RZ, [RZ] ;  /* 0x00000000fffff984 */ /* 0x000fe20000000800 */
[----:B------:R-:W-:Y:S01]  /*b610*/  @!PT LDS RZ, [RZ] ;  /* 0x00000000fffff984 */ /* 0x000fe20000000800 */
[----:B------:R4:W-:Y:S01]  /*b620*/  @!P1 LDGSTS.E.BYPASS.LTC128B.128 [R171+0x2000], desc[UR6][R162.64] ;  /* 0x02000000a2ab9fae */ /* 0x0009e2000b901d46 */
[----:B------:R-:W-:-:S03]  /*b630*/  ISETP.GE.AND P1, PT, R18, R3, PT ;  /* 0x000000031200720c */ /* 0x000fc60003f26270 */
[----:B------:R5:W-:Y:S02]  /*b640*/  @!P0 LDGSTS.E.BYPASS.LTC128B.128 [R171+0x2800], desc[UR6][R6.64] ;  /* 0x0280000006ab8fae */ /* 0x000be4000b901d46 */
[----:B--2---:R-:W2:Y:S01]  /*b650*/  @!P4 LDC.64 R10, c[0x0][0x248] ;  /* 0x00009200ff0acb82 */ /* 0x004ea20000000a00 */
[----:B-1----:R-:W-:-:S07]  /*b660*/  @!P5 LEA R26, P0, R4, R164, 0x6 ;  /* 0x000000a4041ad211 */ /* 0x002fce00078030ff */
[----:B------:R-:W1:Y:S01]  /*b670*/  @!P2 LDC.64 R8, c[0x0][0x248] ;  /* 0x00009200ff08ab82 */ /* 0x000e620000000a00 */
[----:B------:R-:W-:Y:S02]  /*b680*/  @!P5 LEA.HI.X R27, R4, R163, R5, 0x6, P0 ;  /* 0x000000a3041bd211 */ /* 0x000fe400000f3405 */
[-C--:B------:R-:W-:Y:S01]  /*b690*/  ISETP.GE.AND P0, PT, R14, R3.reuse, PT ;  /* 0x000000030e00720c */ /* 0x080fe20003f06270 */
[----:B---3--:R-:W-:Y:S02]  /*b6a0*/  @!P3 IMAD R13, R13, 0x60, RZ ;  /* 0x000000600d0db824 */ /* 0x008fe400078e02ff */
[----:B------:R-:W-:Y:S01]  /*b6b0*/  @!P5 LDGSTS.E.BYPASS.LTC128B.128 [R171+0x3000], desc[UR6][R26.64] ;  /* 0x030000001aabdfae */ /* 0x000fe2000b901d46 */
[----:B------:R-:W-:Y:S01]  /*b6c0*/  ISETP.GE.AND P5, PT, R0, R3, PT ;  /* 0x000000030000720c */ /* 0x000fe20003fa6270 */
[----:B------:R-:W-:Y:S02]  /*b6d0*/  IMAD.SHL.U32 R0, R172, 0x8, RZ ;  /* 0x00000008ac007824 */ /* 0x000fe400078e00ff */
[----:B----4-:R-:W-:Y:S01]  /*b6e0*/  @!P3 IMAD.MOV.U32 R162, RZ, RZ, R164 ;  /* 0x000000ffffa2b224 */ /* 0x010fe200078e00a4 */
[----:B-----5:R-:W3:Y:S03]  /*b6f0*/  @!P1 LDC.64 R6, c[0x0][0x248] ;  /* 0x00009200ff069b82 */ /* 0x020ee60000000a00 */
[----:B------:R-:W-:-:S04]  /*b700*/  @!P3 IMAD.WIDE.U32 R28, R12, 0x60, R162 ;  /* 0x000000600c1cb825 */ /* 0x000fc800078e00a2 */
[----:B------:R-:W-:Y:S02]  /*b710*/  @!P2 IMAD.MOV.U32 R162, RZ, RZ, R164 ;  /* 0x000000ffffa2a224 */ /* 0x000fe400078e00a4 */
[----:B------:R-:W-:Y:S01]  /*b720*/  @!P3 IMAD.IADD R35, R13, 0x1, R29 ;  /* 0x000000010d23b824 */ /* 0x000fe200078e021d */
[----:B------:R-:W4:Y:S01]  /*b730*/  @!P0 LDC.64 R4, c[0x0][0x248] ;  /* 0x00009200ff048b82 */ /* 0x000f220000000a00 */
[----:B-1----:R-:W-:-:S04]  /*b740*/  @!P2 IMAD.WIDE.U32 R12, R8, 0xa0, R162 ;  /* 0x000000a0080ca825 */ /* 0x002fc800078e00a2 */
[----:B------:R-:W-:Y:S02]  /*b750*/  @!P3 IMAD.MOV.U32 R34, RZ, RZ, R28 ;  /* 0x000000ffff22b224 */ /* 0x000fe400078e001c */
[----:B------:R-:W-:Y:S02]  /*b760*/  @!P1 IMAD.MOV.U32 R162, RZ, RZ, R164 ;  /* 0x000000ffffa29224 */ /* 0x000fe400078e00a4 */
[----:B------:R-:W-:Y:S01]  /*b770*/  @!P2 IMAD R9, R9, 0xa0, RZ ;  /* 0x000000a00909a824 */ /* 0x000fe200078e02ff */
[----:B------:R-:W-:Y:S01]  /*b780*/  @!P3 LDGSTS.E.BYPASS.LTC128B.128 [R171+0x3800], desc[UR6][R34.64] ;  /* 0x0380000022abbfae */ /* 0x000fe2000b901d46 */
[C---:B--2---:R-:W-:Y:S02]  /*b790*/  @!P4 LEA R32, P3, R10.reuse, R164, 0x7 ;  /* 0x000000a40a20c211 */ /* 0x044fe400078638ff */
[----:B------:R-:W-:Y:S02]  /*b7a0*/  @!P2 IMAD.IADD R13, R9, 0x1, R13 ;  /* 0x00000001090da824 */ /* 0x000fe400078e020d */
[----:B------:R-:W-:Y:S01]  /*b7b0*/  @!P4 LEA.HI.X R33, R10, R163, R11, 0x7, P3 ;  /* 0x000000a30a21c211 */ /* 0x000fe200018f3c0b */
[----:B---3--:R-:W-:Y:S01]  /*b7c0*/  @!P1 IMAD.WIDE.U32 R28, R6, 0xc0, R162 ;  /* 0x000000c0061c9825 */ /* 0x008fe200078e00a2 */
[----:B------:R-:W-:-:S03]  /*b7d0*/  ISETP.GE.AND P3, PT, R16, R3, PT ;  /* 0x000000031000720c */ /* 0x000fc60003f66270 */
[----:B------:R-:W-:Y:S01]  /*b7e0*/  @!P0 IMAD.MOV.U32 R162, RZ, RZ, R164 ;  /* 0x000000ffffa28224 */ /* 0x000fe200078e00a4 */
[----:B------:R-:W-:Y:S01]  /*b7f0*/  @!P4 LDGSTS.E.BYPASS.LTC128B.128 [R171+0x4000], desc[UR6][R32.64] ;  /* 0x0400000020abcfae */ /* 0x000fe2000b901d46 */
[----:B------:R-:W-:Y:S01]  /*b800*/  @!P1 IMAD R7, R7, 0xc0, RZ ;  /* 0x000000c007079824 */ /* 0x000fe200078e02ff */
[-C--:B------:R-:W-:Y:S01]  /*b810*/  ISETP.GE.AND P4, PT, R22, R3.reuse, PT ;  /* 0x000000031600720c */ /* 0x080fe20003f86270 */
[----:B----4-:R-:W-:Y:S01]  /*b820*/  @!P0 IMAD.WIDE.U32 R30, R4, 0xe0, R162 ;  /* 0x000000e0041e8825 */ /* 0x010fe200078e00a2 */
[----:B------:R1:W-:Y:S01]  /*b830*/  @!P2 LDGSTS.E.BYPASS.LTC128B.128 [R171+0x4800], desc[UR6][R12.64] ;  /* 0x048000000cabafae */ /* 0x0003e2000b901d46 */
[----:B------:R-:W-:Y:S02]  /*b840*/  ISETP.GE.AND P2, PT, R20, R3, PT ;  /* 0x000000031400720c */ /* 0x000fe40003f46270 */
[----:B------:R-:W-:Y:S02]  /*b850*/  @!P0 IMAD R5, R5, 0xe0, RZ ;  /* 0x000000e005058824 */ /* 0x000fe400078e02ff */
[----:B------:R-:W-:Y:S01]  /*b860*/  @!P1 IMAD.IADD R29, R7, 0x1, R29 ;  /* 0x00000001071d9824 */ /* 0x000fe200078e021d */
[----:B------:R-:W2:Y:S01]  /*b870*/  @!P3 LDC.64 R10, c[0x0][0x250] ;  /* 0x00009400ff0abb82 */ /* 0x000ea20000000a00 */
[----:B------:R-:W-:-:S02]  /*b880*/  @!P0 IMAD.IADD R31, R5, 0x1, R31 ;  /* 0x00000001051f8824 */ /* 0x000fc400078e021f */
[----:B------:R-:W-:Y:S01]  /*b890*/  IMAD.SHL.U32 R7, R64, 0x40, RZ ;  /* 0x0000004040077824 */ /* 0x000fe200078e00ff */
[----:B------:R-:W-:Y:S01]  /*b8a0*/  @!P1 LDGSTS.E.BYPASS.LTC128B.128 [R171+0x5000], desc[UR6][R28.64] ;  /* 0x050000001cab9fae */ /* 0x000fe2000b901d46 */
[----:B------:R-:W-:Y:S01]  /*b8b0*/  @!P5 LEA R24, P1, R70, R167, 0x1 ;  /* 0x000000a74618d211 */ /* 0x000fe200078208ff */
[----:B------:R-:W-:Y:S02]  /*b8c0*/  IMAD R162, R61, 0x400, R66 ;  /* 0x000004003da27824 */ /* 0x000fe400078e0242 */
[----:B------:R-:W-:Y:S01]  /*b8d0*/  @!P0 LDGSTS.E.BYPASS.LTC128B.128 [R171+0x5800], desc[UR6][R30.64] ;  /* 0x058000001eab8fae */ /* 0x000fe2000b901d46 */
[----:B------:R-:W1:Y:S01]  /*b8e0*/  @!P6 LDC.64 R4, c[0x0][0x250] ;  /* 0x00009400ff04eb82 */ /* 0x000e620000000a00 */
[----:B------:R-:W-:Y:S02]  /*b8f0*/  ISETP.GE.AND P0, PT, R172, R3, PT ;  /* 0x00000003ac00720c */ /* 0x000fe40003f06270 */
[----:B------:R-:W0:Y:S01]  /*b900*/  LDGDEPBAR ;  /* 0x00000000000079af */ /* 0x000e220000000000 */
[----:B------:R-:W-:-:S02]  /*b910*/  LOP3.LUT R7, R7, 0x1c0, RZ, 0xc0, !PT ;  /* 0x000001c007077812 */ /* 0x000fc400078ec0ff */
[----:B------:R-:W-:Y:S02]  /*b920*/  @!P5 LEA.HI.X R25, R70, R166, R69, 0x1, P1 ;  /* 0x000000a64619d211 */ /* 0x000fe400008f0c45 */
[----:B------:R-:W-:Y:S02]  /*b930*/  ISETP.GE.AND P1, PT, R18, R3, PT ;  /* 0x000000031200720c */ /* 0x000fe40003f26270 */
[----:B------:R-:W-:-:S04]  /*b940*/  LOP3.LUT R161, R7, 0x8, R0, 0xf8, !PT ;  /* 0x0000000807a17812 */ /* 0x000fc800078ef800 */
[----:B------:R-:W-:Y:S02]  /*b950*/  @!P0 IMAD.MOV.U32 R8, RZ, RZ, R167 ;  /* 0x000000ffff088224 */ /* 0x000fe400078e00a7 */
[----:B------:R-:W-:Y:S01]  /*b960*/  @!P0 IMAD.MOV.U32 R9, RZ, RZ, R166 ;  /* 0x000000ffff098224 */ /* 0x000fe200078e00a6 */
[----:B------:R-:W-:-:S04]  /*b970*/  DEPBAR.LE SB0, 0x0 ;  /* 0x000080000000791a */ /* 0x000fc80000000000 */
[----:B------:R-:W-:Y:S06]  /*b980*/  BAR.SYNC.DEFER_BLOCKING 0x0 ;  /* 0x0000000000007b1d */ /* 0x000fec0000010000 */
[----:B------:R-:W-:Y:S04]  /*b990*/  @P0 STS.128 [R171+0x6000], RZ ;  /* 0x006000ffab000388 */ /* 0x000fe80000000c00 */
[----:B------:R-:W-:Y:S01]  /*b9a0*/  @!PT LDS RZ, [RZ] ;  /* 0x00000000fffff984 */ /* 0x000fe20000000800 */
[----:B------:R-:W-:Y:S01]  /*b9b0*/  @!PT LDS RZ, [RZ] ;  /* 0x00000000fffff984 */ /* 0x000fe20000000800 */
[----:B------:R-:W-:Y:S01]  /*b9c0*/  @!PT LDS RZ, [RZ] ;  /* 0x00000000fffff984 */ /* 0x000fe20000000800 */
[----:B------:R3:W-:Y:S01]  /*b9d0*/  @!P0 LDGSTS.E.BYPASS.LTC128B.128 [R171+0x6000], desc[UR6][R8.64] ;  /* 0x0600000008ab8fae */ /* 0x0007e2000b901d46 */
[----:B-1----:R-:W-:-:S03]  /*b9e0*/  @!P6 LEA R12, P0, R4, R167, 0x6 ;  /* 0x000000a7040ce211 */ /* 0x002fc600078030ff */
[----:B------:R-:W-:Y:S01]  /*b9f0*/  @P5 STS.128 [R171+0x6800], RZ ;  /* 0x006800ffab005388 */ /* 0x000fe20000000c00 */
[----:B------:R-:W-:Y:S01]  /*ba00*/  @!P6 LEA.HI.X R13, R4, R166, R5, 0x6, P0 ;  /* 0x000000a6040de211 */ /* 0x000fe200000f3405 */
[----:B------:R-:W-:Y:S01]  /*ba10*/  @!P3 IMAD.MOV.U32 R5, RZ, RZ, R166 ;  /* 0x000000ffff05b224 */ /* 0x000fe200078e00a6 */
[----:B------:R-:W-:Y:S01]  /*ba20*/  ISETP.GE.AND P0, PT, R14, R3, PT ;  /* 0x000000030e00720c */ /* 0x000fe20003f06270 */
[----:B------:R-:W-:Y:S01]  /*ba30*/  @!PT LDS RZ, [RZ] ;  /* 0x00000000fffff984 */ /* 0x000fe20000000800 */
[----:B------:R-:W-:Y:S01]  /*ba40*/  @!PT LDS RZ, [RZ] ;  /* 0x00000000fffff984 */ /* 0x000fe20000000800 */
[----:B------:R-:W-:Y:S01]  /*ba50*/  @!PT LDS RZ, [RZ] ;  /* 0x00000000fffff984 */ /* 0x000fe20000000800 */
[----:B------:R-:W-:Y:S01]  /*ba60*/  @!P5 LDGSTS.E.BYPASS.LTC128B.128 [R171+0x6800], desc[UR6][R24.64] ;  /* 0x0680000018abdfae */ /* 0x000fe2000b901d46 */
[----:B------:R-:W-:Y:S02]  /*ba70*/  LOP3.LUT R4, R72, 0xfffffffe, RZ, 0xc0, !PT ;  /* 0xfffffffe48047812 */ /* 0x000fe400078ec0ff */
[----:B------:R-:W-:Y:S01]  /*ba80*/  SHF.R.U32.HI R14, RZ, 0x3, R7 ;  /* 0x00000003ff0e7819 */ /* 0x000fe20000011607 */
[----:B------:R-:W-:Y:S01]  /*ba90*/  @P6 STS.128 [R171+0x7000], RZ ;  /* 0x007000ffab006388 */ /* 0x000fe20000000c00 */
[----:B------:R-:W1:Y:S01]  /*baa0*/  @!P2 LDC.64 R6, c[0x0][0x250] ;  /* 0x00009400ff06ab82 */ /* 0x000e620000000a00 */
[----:B------:R-:W-:Y:S01]  /*bab0*/  IMAD.IADD R0, R15, 0x1, -R4 ;  /* 0x000000010f007824 */ /* 0x000fe200078e0a04 */
[----:B------:R-:W-:Y:S01]  /*bac0*/  LOP3.LUT R161, R161, R14, RZ, 0x3c, !PT ;  /* 0x0000000ea1a17212 */ /* 0x000fe200078e3cff */
[----:B------:R-:W-:Y:S01]  /*bad0*/  @!P3 IMAD.MOV.U32 R4, RZ, RZ, R167 ;  /* 0x000000ffff04b224 */ /* 0x000fe200078e00a7 */
[----:B------:R-:W-:Y:S01]  /*bae0*/  LOP3.LUT R14, R71, 0x1c0, RZ, 0xc0, !PT ;  /* 0x000001c0470e7812 */ /* 0x000fe200078ec0ff */
[----:B--2---:R-:W-:Y:S01]  /*baf0*/  @!P3 IMAD R15, R11, 0x60, RZ ;  /* 0x000000600b0fb824 */ /* 0x004fe200078e02ff */
[----:B------:R-:W-:Y:S01]  /*bb00*/  @!PT LDS RZ, [RZ] ;  /* 0x00000000fffff984 */ /* 0x000fe20000000800 */
[----:B------:R-:W-:Y:S01]  /*bb10*/  @!PT LDS RZ, [RZ] ;  /* 0x00000000fffff984 */ /* 0x000fe20000000800 */
[----:B------:R-:W-:Y:S01]  /*bb20*/  @!PT LDS RZ, [RZ] ;  /* 0x00000000fffff984 */ /* 0x000fe20000000800 */
[----:B------:R2:W-:Y:S01]  /*bb30*/  @!P6 LDGSTS.E.BYPASS.LTC128B.128 [R171+0x7000], desc[UR6][R12.64] ;  /* 0x070000000cabefae */ /* 0x0005e2000b901d46 */
[----:B------:R-:W-:-:S02]  /*bb40*/  @!P3 IMAD.WIDE.U32 R16, R10, 0x60, R4 ;  /* 0x000000600a10b825 */ /* 0x000fc400078e0004 */
[----:B------:R-:W4:Y:S01]  /*bb50*/  @!P1 LDC.64 R10, c[0x0][0x250] ;  /* 0x00009400ff0a9b82 */ /* 0x000f220000000a00 */
[----:B------:R-:W-:Y:S01]  /*bb60*/  @P3 STS.128 [R171+0x7800], RZ ;  /* 0x007800ffab003388 */ /* 0x000fe20000000c00 */
[C---:B------:R-:W-:Y:S02]  /*bb70*/  IMAD.SHL.U32 R3, R0.reuse, 0x8, RZ ;  /* 0x0000000800037824 */ /* 0x040fe400078e00ff */
[----:B------:R-:W-:Y:S02]  /*bb80*/  @!P3 IMAD.IADD R17, R15, 0x1, R17 ;  /* 0x000000010f11b824 */ /* 0x000fe400078e0211 */
[----:B------:R-:W-:Y:S01]  /*bb90*/  IMAD R161, R0, 0x200, R161 ;  /* 0x0000020000a17824 */ /* 0x000fe200078e02a1 */
[----:B------:R-:W-:Y:S01]  /*bba0*/  LOP3.LUT R3, R14, 0x8, R3, 0xf8, !PT ;  /* 0x000000080e037812 */ /* 0x000fe200078ef803 */
[----:B---3--:R-:W3:Y:S01]  /*bbb0*/  @!P4 LDC.64 R8, c[0x0][0x250] ;  /* 0x00009400ff08cb82 */ /* 0x008ee20000000a00 */
[----:B------:R-:W-:Y:S01]  /*bbc0*/  SHF.R.U32.HI R14, RZ, 0x3, R14 ;  /* 0x00000003ff0e7819 */ /* 0x000fe2000001160e */
[----:B------:R-:W-:Y:S01]  /*bbd0*/  @!PT LDS RZ, [RZ] ;  /* 0x00000000fffff984 */ /* 0x000fe20000000800 */
[----:B------:R-:W-:Y:S01]  /*bbe0*/  @!PT LDS RZ, [RZ] ;  /* 0x00000000fffff984 */ /* 0x000fe20000000800 */
[----:B------:R-:W-:Y:S01]  /*bbf0*/  @!PT LDS RZ, [RZ] ;  /* 0x00000000fffff984 */ /* 0x000fe20000000800 */
[----:B------:R-:W-:Y:S01]  /*bc00*/  @!P3 LDGSTS.E.BYPASS.LTC128B.128 [R171+0x7800], desc[UR6][R16.64] ;  /* 0x0780000010abbfae */ /* 0x000fe2000b901d46 */
[----:B------:R-:W-:Y:S01]  /*bc10*/  LEA R161, R161, UR4, 0x1 ;  /* 0x00000004a1a17c11 */ /* 0x000fe2000f8e08ff */
[----:B------:R-:W-:Y:S01]  /*bc20*/  IMAD.MOV.U32 R0, RZ, RZ, 0x20 ;  /* 0x00000020ff007424 */ /* 0x000fe200078e00ff */
[----:B------:R-:W-:Y:S01]  /*bc30*/  LOP3.LUT R3, R3, R14, RZ, 0x3c, !PT ;  /* 0x0000000e03037212 */ /* 0x000fe200078e3cff */
[----:B------:R-:W-:Y:S01]  /*bc40*/  @P4 STS.128 [R171+0x8000], RZ ;  /* 0x008000ffab004388 */ /* 0x000fe20000000c00 */
[----:B-1----:R-:W-:Y:S01]  /*bc50*/  @!P2 IMAD R7, R7, 0xa0, RZ ;  /* 0x000000a00707a824 */ /* 0x002fe200078e02ff */
[----:B------:R-:W1:Y:S01]  /*bc60*/  @!P0 LDC.64 R4, c[0x0][0x250] ;  /* 0x00009400ff048b82 */ /* 0x000e620000000a00 */
[----:B------:R-:W-:-:S02]  /*bc70*/  VIADD R158, R161, 0x2040 ;  /* 0x00002040a19e7836 */ /* 0x000fc40000000000 */
[C---:B------:R-:W-:Y:S01]  /*bc80*/  IMAD.IADD R162, R3.reuse, 0x1, R162 ;  /* 0x0000000103a27824 */ /* 0x040fe200078e02a2 */
[----:B------:R-:W-:Y:S01]  /*bc90*/  LOP3.LUT R3, R3, R66, RZ, 0xfc, !PT ;  /* 0x0000004203037212 */ /* 0x000fe200078efcff */
[----:B--2---:R-:W-:-:S03]  /*bca0*/  @!P0 IMAD.MOV.U32 R12, RZ, RZ, R167 ;  /* 0x000000ffff0c8224 */ /* 0x004fc600078e00a7 */
[----:B------:R-:W-:Y:S01]  /*bcb0*/  LEA R162, R162, UR4, 0x1 ;  /* 0x00000004a2a27c11 */ /* 0x000fe2000f8e08ff */
[----:B------:R-:W-:Y:S02]  /*bcc0*/  @!P0 IMAD.MOV.U32 R13, RZ, RZ, R166 ;  /* 0x000000ffff0d8224 */ /* 0x000fe400078e00a6 */
[----:B----4-:R-:W-:Y:S02]  /*bcd0*/  @!P1 IMAD R11, R11, 0xc0, RZ ;  /* 0x000000c00b0b9824 */ /* 0x010fe400078e02ff */
[--C-:B------:R-:W-:Y:S01]  /*bce0*/  IMAD R160, R49, 0x2, R162.reuse ;  /* 0x0000000231a07824 */ /* 0x100fe200078e02a2 */
[----:B---3--:R-:W-:Y:S01]  /*bcf0*/  @!P4 LEA R18, P5, R8, R167, 0x7 ;  /* 0x000000a70812c211 */ /* 0x008fe200078a38ff */
[----:B------:R-:W-:-:S03]  /*bd00*/  IMAD R159, R51, 0x2, R162 ;  /* 0x00000002339f7824 */ /* 0x000fc600078e02a2 */
[----:B------:R-:W-:Y:S01]  /*bd10*/  @!P4 LEA.HI.X R19, R8, R166, R9, 0x7, P5 ;  /* 0x000000a60813c211 */ /* 0x000fe200028f3c09 */
[----:B------:R-:W-:Y:S02]  /*bd20*/  @!P2 IMAD.MOV.U32 R8, RZ, RZ, R167 ;  /* 0x000000ffff08a224 */ /* 0x000fe400078e00a7 */
[----:B------:R-:W-:Y:S02]  /*bd30*/  @!P2 IMAD.MOV.U32 R9, RZ, RZ, R166 ;  /* 0x000000ffff09a224 */ /* 0x000fe400078e00a6 */
[----:B-1----:R-:W-:Y:S01]  /*bd40*/  @!P0 IMAD.WIDE.U32 R12, R4, 0xe0, R12 ;  /* 0x000000e0040c8825 */ /* 0x002fe200078e000c */
[----:B------:R-:W-:Y:S01]  /*bd50*/  @!PT LDS RZ, [RZ] ;  /* 0x00000000fffff984 */ /* 0x000fe20000000800 */
[----:B------:R-:W-:Y:S01]  /*bd60*/  @!PT LDS RZ, [RZ] ;  /* 0x00000000fffff984 */ /* 0x000fe20000000800 */
[----:B------:R-:W-:Y:S01]  /*bd70*/  @!PT LDS RZ, [RZ] ;  /* 0x00000000fffff984 */ /* 0x000fe20000000800 */
[----:B------:R1:W-:Y:S03]  /*bd80*/  @!P4 LDGSTS.E.BYPASS.LTC128B.128 [R171+0x8000], desc[UR6][R18.64] ;  /* 0x0800000012abcfae */ /* 0x0003e6000b901d46 */
[----:B------:R-:W-:Y:S01]  /*bd90*/  @!P2 IMAD.WIDE.U32 R8, R6, 0xa0, R8 ;  /* 0x000000a00608a825 */ /* 0x000fe200078e0008 */
[----:B------:R-:W-:Y:S03]  /*bda0*/  @P2 STS.128 [R171+0x8800], RZ ;  /* 0x008800ffab002388 */ /* 0x000fe60000000c00 */
[----:B------:R-:W-:-:S02]  /*bdb0*/  @!P2 IMAD.IADD R9, R7, 0x1, R9 ;  /* 0x000000010709a824 */ /* 0x000fc400078e0209 */
[----:B------:R-:W-:Y:S02]  /*bdc0*/  @!P1 IMAD.MOV.U32 R6, RZ, RZ, R167 ;  /* 0x000000ffff069224 */ /* 0x000fe400078e00a7 */
        /* <DEDUP_REMOVED lines=8> */
[----:B------:R-:W-:-:S02]  /*be50*/  @!P1 IMAD.IADD R7, R11, 0x1, R7 ;  /* 0x000000010b079824 */ /* 0x000fc400078e0207 */
[----:B------:R-:W-:Y:S02]  /*be60*/  @!P0 IMAD.IADD R13, R5, 0x1, R13 ;  /* 0x00000001050d8824 */ /* 0x000fe400078e020d */
[----:B------:R-:W-:Y:S01]  /*be70*/  VIADD R4, R161, 0x2000 ;  /* 0x00002000a1047836 */ /* 0x000fe20000000000 */
[----:B------:R-:W-:Y:S01]  /*be80*/  @!PT LDS RZ, [RZ] ;  /* 0x00000000fffff984 */ /* 0x000fe20000000800 */
[----:B------:R-:W-:Y:S01]  /*be90*/  @!PT LDS RZ, [RZ] ;  /* 0x00000000fffff984 */ /* 0x000fe20000000800 */
[----:B------:R-:W-:Y:S01]  /*bea0*/  @!PT LDS RZ, [RZ] ;  /* 0x00000000fffff984 */ /* 0x000fe20000000800 */
[----:B------:R-:W-:Y:S01]  /*beb0*/  @!P1 LDGSTS.E.BYPASS.LTC128B.128 [R171+0x9000], desc[UR6][R6.64] ;  /* 0x0900000006ab9fae */ /* 0x000fe2000b901d46 */
[----:B------:R-:W-:Y:S01]  /*bec0*/  R2P PR, R64, 0x6 ;  /* 0x0000000640007804 */ /* 0x000fe20000000000 */
[----:B------:R-:W-:Y:S02]  /*bed0*/  IMAD R157, R49, 0x2, R159 ;  /* 0x00000002319d7824 */ /* 0x000fe400078e029f */
[----:B------:R-:W-:Y:S02]  /*bee0*/  @P0 STS.128 [R171+0x9800], RZ ;  /* 0x009800ffab000388 */ /* 0x000fe40000000c00 */
[----:B------:R-:W-:Y:S02]  /*bef0*/  SEL R0, R0, 0xffffffe0, !P1 ;  /* 0xffffffe000007807 */ /* 0x000fe40004800000 */
[----:B------:R-:W-:Y:S01]  /*bf00*/  @!PT LDS RZ, [RZ] ;  /* 0x00000000fffff984 */ /* 0x000fe20000000800 */
[----:B------:R-:W-:Y:S01]  /*bf10*/  @!PT LDS RZ, [RZ] ;  /* 0x00000000fffff984 */ /* 0x000fe20000000800 */
[----:B------:R-:W-:Y:S01]  /*bf20*/  @!PT LDS RZ, [RZ] ;  /* 0x00000000fffff984 */ /* 0x000fe20000000800 */
[----:B------:R2:W-:Y:S03]  /*bf30*/  @!P0 LDGSTS.E.BYPASS.LTC128B.128 [R171+0x9800], desc[UR6][R12.64] ;  /* 0x098000000cab8fae */ /* 0x0005e6000b901d46 */
[----:B------:R-:W-:Y:S01]  /*bf40*/  IMAD.IADD R155, R161, 0x1, R0 ;  /* 0x00000001a19b7824 */ /* 0x000fe200078e0200 */
[----:B------:R-:W-:Y:S02]  /*bf50*/  LDSM.16.M88.4 R52, [R162] ;  /* 0x00000000a234783b */ /* 0x000fe40000000200 */
[----:B------:R-:W-:-:S02]  /*bf60*/  @P2 VIADD R158, R4, 0xffffffc0 ;  /* 0xffffffc0049e2836 */ /* 0x000fc40000000000 */
[----:B------:R-:W3:Y:S02]  /*bf70*/  LDSM.16.M88.4 R32, [R161+0x2000] ;  /* 0x00200000a120783b */ /* 0x000ee40000000200 */
[----:B------:R-:W-:Y:S02]  /*bf80*/  IMAD.IADD R144, R0, 0x1, R158 ;  /* 0x0000000100907824 */ /* 0x000fe400078e029e */
[----:B------:R-:W4:Y:S01]  /*bf90*/  LDSM.16.M88.4 R24, [R161+0x2800] ;  /* 0x00280000a118783b */ /* 0x000f220000000200 */
[----:B------:R-:W-:Y:S02]  /*bfa0*/  IMAD R0, R61, 0x10, R63 ;  /* 0x000000103d007824 */ /* 0x000fe400078e023f */
[C---:B------:R-:W-:Y:S01]  /*bfb0*/  VIADD R151, R158.reuse, 0x800 ;  /* 0x000008009e977836 */ /* 0x040fe20000000000 */
[----:B-1----:R-:W1:Y:S01]  /*bfc0*/  LDSM.16.M88.4 R16, [R161+0x3000] ;  /* 0x00300000a110783b */ /* 0x002e620000000200 */
[----:B------:R-:W-:Y:S01]  /*bfd0*/  VIADD R150, R158, 0x1000 ;  /* 0x000010009e967836 */ /* 0x000fe20000000000 */
[----:B------:R-:W-:Y:S01]  /*bfe0*/  IADD3 R0, R0, 0x1, R177 ;  /* 0x0000000100007810 */ /* 0x000fe20007ffe0b1 */
[C---:B------:R-:W-:Y:S01]  /*bff0*/  VIADD R149, R158.reuse, 0x1800 ;  /* 0x000018009e957836 */ /* 0x040fe20000000000 */
[----:B------:R-:W-:Y:S01]  /*c000*/  LDSM.16.M88.4 R120, [R160] ;  /* 0x00000000a078783b */ /* 0x000fe20000000200 */
[C---:B------:R-:W-:Y:S01]  /*c010*/  VIADD R148, R158.reuse, 0x2000 ;  /* 0x000020009e947836 */ /* 0x040fe20000000000 */
[----:B------:R-:W-:Y:S01]  /*c020*/  IADD3 R0, R65, R0, -R168 ;  /* 0x0000000041007210 */ /* 0x000fe20007ffe8a8 */
[C---:B------:R-:W-:Y:S01]  /*c030*/  VIADD R147, R158.reuse, 0x2800 ;  /* 0x000028009e937836 */ /* 0x040fe20000000000 */
[----:B------:R-:W5:Y:S01]  /*c040*/  LDSM.16.M88.4 R40, [R155+0x2000] ;  /* 0x002000009b28783b */ /* 0x000f620000000200 */
[----:B------:R-:W-:-:S02]  /*c050*/  VIADD R146, R158, 0x3000 ;  /* 0x000030009e927836 */ /* 0x000fc40000000000 */
[----:B------:R-:W-:Y:S01]  /*c060*/  VIADD R0, R0, UR5 ;  /* 0x0000000500007c36 */ /* 0x000fe20008000000 */
[----:B--2---:R-:W2:Y:S01]  /*c070*/  LDSM.16.M88.4 R12, [R155+0x2800] ;  /* 0x002800009b0c783b */ /* 0x004ea20000000200 */
[----:B------:R-:W-:-:S03]  /*c080*/  VIADD R145, R158, 0x3800 ;  /* 0x000038009e917836 */ /* 0x000fc60000000000 */
[----:B------:R-:W2:Y:S01]  /*c090*/  LDSM.16.M88.4 R8, [R155+0x3000] ;  /* 0x003000009b08783b */ /* 0x000ea20000000200 */
[C---:B------:R-:W-:Y:S02]  /*c0a0*/  VIMNMX R48, R0.reuse, R65, PT ;  /* 0x0000004100307248 */ /* 0x040fe40003fe0100 */
[----:B------:R-:W-:Y:S01]  /*c0b0*/  VIADDMNMX R132, R0, 0x8, R65, PT ;  /* 0x0000000800847846 */ /* 0x000fe20003800141 */
[----:B------:R-:W2:Y:S04]  /*c0c0*/  LDSM.16.M88.4 R92, [R161+0x3800] ;  /* 0x00380000a15c783b */ /* 0x000ea80000000200 */
[----:B------:R-:W2:Y:S04]  /*c0d0*/  LDSM.16.M88.4 R84, [R161+0x4000] ;  /* 0x00400000a154783b */ /* 0x000ea80000000200 */
[----:B------:R-:W2:Y:S01]  /*c0e0*/  LDSM.16.M88.4 R76, [R161+0x4800] ;  /* 0x00480000a14c783b */ /* 0x000ea20000000200 */
[C---:B---3--:R-:W-:Y:S03]  /*c0f0*/  HMMA.16816.F32.BF16 R36, R52.reuse, R32, RZ ;  /* 0x000000203424723c */ /* 0x048fe600000418ff */
[----:B------:R-:W3:Y:S04]  /*c100*/  LDSM.16.M88.4 R68, [R161+0x5000] ;  /* 0x00500000a144783b */ /* 0x000ee80000000200 */
[----:B------:R-:W3:Y:S01]  /*c110*/  LDSM.16.M88.4 R124, [R161+0x5800] ;  /* 0x00580000a17c783b */ /* 0x000ee20000000200 */
[C---:B------:R-:W-:Y:S03]  /*c120*/  HMMA.16816.F32.BF16 R32, R52.reuse, R34, RZ ;  /* 0x000000223420723c */ /* 0x040fe600000418ff */
[----:B------:R-:W-:Y:S03]  /*c130*/  LDSM.16.M88.4 R4, [R159] ;  /* 0x000000009f04783b */ /* 0x000fe60000000200 */
[C---:B----4-:R-:W-:Y:S01]  /*c140*/  HMMA.16816.F32.BF16 R28, R52.reuse, R24, RZ ;  /* 0x00000018341c723c */ /* 0x050fe200000418ff */
[----:B------:R-:W4:Y:S04]  /*c150*/  LDSM.16.M88.4 R44, [R158] ;  /* 0x000000009e2c783b */ /* 0x000f280000000200 */
[----:B------:R-:W-:Y:S01]  /*c160*/  LDSM.16.M88.4 R116, [R155+0x3800] ;  /* 0x003800009b74783b */ /* 0x000fe20000000200 */
[C---:B-1----:R-:W-:Y:S03]  /*c170*/  HMMA.16816.F32.BF16 R20, R52.reuse, R16, RZ ;  /* 0x000000103414723c */ /* 0x042fe600000418ff */
[----:B------:R-:W-:Y:S03]  /*c180*/  LDSM.16.M88.4 R100, [R155+0x5800] ;  /* 0x005800009b64783b */ /* 0x000fe60000000200 */
[C---:B------:R-:W-:Y:S01]  /*c190*/  HMMA.16816.F32.BF16 R24, R52.reuse, R26, RZ ;  /* 0x0000001a3418723c */ /* 0x040fe200000418ff */
[----:B------:R-:W-:Y:S04]  /*c1a0*/  LDSM.16.M88.4 R60, [R144+0x1000] ;  /* 0x00100000903c783b */ /* 0x000fe80000000200 */
[----:B------:R-:W-:Y:S01]  /*c1b0*/  LDSM.16.M88.4 R112, [R155+0x4000] ;  /* 0x004000009b70783b */ /* 0x000fe20000000200 */
[----:B------:R-:W-:Y:S03]  /*c1c0*/  HMMA.16816.F32.BF16 R16, R52, R18, RZ ;  /* 0x000000123410723c */ /* 0x000fe600000418ff */
[----:B------:R-:W-:Y:S03]  /*c1d0*/  LDSM.16.M88.4 R108, [R155+0x4800] ;  /* 0x004800009b6c783b */ /* 0x000fe60000000200 */
[C---:B-----5:R-:W-:Y:S01]  /*c1e0*/  HMMA.16816.F32.BF16 R36, R120.reuse, R40, R36 ;  /* 0x000000287824723c */ /* 0x060fe20000041824 */
[----:B------:R-:W-:Y:S04]  /*c1f0*/  LDSM.16.M88.4 R104, [R155+0x5000] ;  /* 0x005000009b68783b */ /* 0x000fe80000000200 */
[----:B------:R-:W-:Y:S01]  /*c200*/  LDSM.16.M88.4 R64, [R158+0x2000] ;  /* 0x002000009e40783b */ /* 0x000fe20000000200 */
[C---:B------:R-:W-:Y:S03]  /*c210*/  HMMA.16816.F32.BF16 R32, R120.reuse, R42, R32 ;  /* 0x0000002a7820723c */ /* 0x040fe60000041820 */
[----:B------:R-:W1:Y:S03]  /*c220*/  LDSM.16.M88.4 R40, [R158+0x800] ;  /* 0x000800009e28783b */ /* 0x000e660000000200 */
[C---:B--2---:R-:W-:Y:S01]  /*c230*/  HMMA.16816.F32.BF16 R28, R120.reuse, R12, R28 ;  /* 0x0000000c781c723c */ /* 0x044fe2000004181c */
[----:B------:R-:W0:Y:S05]  /*c240*/  LDGDEPBAR ;  /* 0x00000000000079af */ /* 0x000e2a0000000000 */
[C---:B------:R-:W-:Y:S01]  /*c250*/  HMMA.16816.F32.BF16 R24, R120.reuse, R14, R24 ;  /* 0x0000000e7818723c */ /* 0x040fe20000041818 */
[----:B------:R-:W-:Y:S05]  /*c260*/  LDSM.16.M88.4 R12, [R144] ;  /* 0x00000000900c783b */ /* 0x000fea0000000200 */
[C---:B------:R-:W-:Y:S06]  /*c270*/  HMMA.16816.F32.BF16 R20, R120.reuse, R8, R20 ;  /* 0x000000087814723c */ /* 0x040fec0000041814 */
        /* <DEDUP_REMOVED lines=11> */
[----:B------:R-:W-:Y:S01]  /*c330*/  HMMA.16816.F32.BF16 R52, R52, R126, RZ ;  /* 0x0000007e3434723c */ /* 0x000fe200000418ff */
[----:B------:R-:W3:Y:S05]  /*c340*/  LDSM.16.M88.4 R124, [R158+0x1000] ;  /* 0x001000009e7c783b */ /* 0x000eea0000000200 */
[C---:B----4-:R-:W-:Y:S06]  /*c350*/  HMMA.16816.F32.BF16 R36, R4.reuse, R44, R36 ;  /* 0x0000002c0424723c */ /* 0x050fec0000041824 */
[C---:B------:R-:W-:Y:S01]  /*c360*/  HMMA.16816.F32.BF16 R44, R4.reuse, R46, R32 ;  /* 0x0000002e042c723c */ /* 0x040fe20000041820 */
[----:B------:R-:W4:Y:S05]  /*c370*/  LDSM.16.M88.4 R32, [R144+0x800] ;  /* 0x000800009020783b */ /* 0x000f2a0000000200 */
[C---:B-1----:R-:W-:Y:S06]  /*c380*/  HMMA.16816.F32.BF16 R28, R4.reuse, R40, R28 ;  /* 0x00000028041c723c */ /* 0x042fec000004181c */
[----:B------:R-:W-:Y:S01]  /*c390*/  HMMA.16816.F32.BF16 R24, R4, R42, R24 ;  /* 0x0000002a0418723c */ /* 0x000fe20000041818 */
[----:B------:R-:W1:Y:S05]  /*c3a0*/  LDSM.16.M88.4 R40, [R158+0x1800] ;  /* 0x001800009e28783b */ /* 0x000e6a0000000200 */
[----:B--2---:R-:W-:Y:S06]  /*c3b0*/  HMMA.16816.F32.BF16 R36, R8, R12, R36 ;  /* 0x0000000c0824723c */ /* 0x004fec0000041824 */
[----:B------:R-:W-:Y:S01]  /*c3c0*/  HMMA.16816.F32.BF16 R96, R120, R116, R96 ;  /* 0x000000747860723c */ /* 0x000fe20000041860 */
[----:B------:R-:W-:-:S05]  /*c3d0*/  VIADD R13, R139, 0x1 ;  /* 0x000000018b0d7836 */ /* 0x000fca0000000000 */
[C---:B------:R-:W-:Y:S01]  /*c3e0*/  ISETP.GE.AND P1, PT, R13.reuse, R48, PT ;  /* 0x000000300d00720c */ /* 0x040fe20003f26270 */
[----:B------:R-:W-:Y:S01]  /*c3f0*/  HMMA.16816.F32.BF16 R44, R8, R14, R44 ;  /* 0x0000000e082c723c */ /* 0x000fe2000004182c */
[----:B------:R-:W-:Y:S01]  /*c400*/  ISETP.GE.AND P0, PT, R13, R132, PT ;  /* 0x000000840d00720c */ /* 0x000fe20003f06270 */
[----:B------:R-:W-:-:S03]  /*c410*/  VIADD R13, R139, 0x8 ;  /* 0x000000088b0d7836 */ /* 0x000fc60000000000 */
[----:B------:R-:W-:Y:S01]  /*c420*/  P2R R140, PR, RZ, 0x1 ;  /* 0x00000001ff8c7803 */ /* 0x000fe20000000000 */
[----:B---3--:R-:W-:Y:S01]  /*c430*/  HMMA.16816.F32.BF16 R20, R4, R124, R20 ;  /* 0x0000007c0414723c */ /* 0x008fe20000041814 */
[C---:B------:R-:W-:Y:S02]  /*c440*/  ISETP.GE.AND P0, PT, R13.reuse, R48, PT ;  /* 0x000000300d00720c */ /* 0x040fe40003f06270 */
[----:B------:R-:W-:Y:S02]  /*c450*/  ISETP.GE.AND P2, PT, R13, R132, PT ;  /* 0x000000840d00720c */ /* 0x000fe40003f46270 */
[----:B------:R-:W2:Y:S01]  /*c460*/  LDSM.16.M88.4 R12, [R144+0x1800] ;  /* 0x00180000900c783b */ /* 0x000ea20000000200 */
[----:B------:R-:W-:Y:S01]  /*c470*/  HMMA.16816.F32.BF16 R92, R120, R118, R92 ;  /* 0x00000076785c723c */ /* 0x000fe2000004185c */
[----:B------:R-:W-:Y:S01]  /*c480*/  FSEL R130, R37, -INF , !P1 ;  /* 0xff80000025827808 */ /* 0x000fe20004800000 */
[----:B------:R-:W-:-:S04]  /*c490*/  VIADD R37, R139, 0x20 ;  /* 0x000000208b257836 */ /* 0x000fc80000000000 */
[----:B------:R-:W-:Y:S06]  /*c4a0*/  HMMA.16816.F32.BF16 R16, R4, R126, R16 ;  /* 0x0000007e0410723c */ /* 0x000fec0000041810 */
[----:B----4-:R-:W-:Y:S01]  /*c4b0*/  HMMA.16816.F32.BF16 R28, R8, R32, R28 ;  /* 0x00000020081c723c */ /* 0x010fe2000004181c */
[----:B------:R-:W-:Y:S02]  /*c4c0*/  FSEL R0, R44, -INF , !P0 ;  /* 0xff8000002c007808 */ /* 0x000fe40004000000 */
[----:B------:R-:W-:-:S03]  /*c4d0*/  FSEL R135, R46, -INF , !P2 ;  /* 0xff8000002e877808 */ /* 0x000fc60005000000 */
[----:B------:R-:W-:Y:S01]  /*c4e0*/  HMMA.16816.F32.BF16 R24, R8, R34, R24 ;  /* 0x000000220818723c */ /* 0x000fe20000041818 */
[----:B------:R-:W-:-:S05]  /*c4f0*/  VIADD R33, R139, 0x10 ;  /* 0x000000108b217836 */ /* 0x000fca0000000000 */
[----:B------:R-:W-:Y:S01]  /*c500*/  HMMA.16816.F32.BF16 R56, R120, R100, R56 ;  /* 0x000000647838723c */ /* 0x000fe20000041838 */
[----:B------:R-:W-:Y:S01]  /*c510*/  ISETP.GE.AND P5, PT, R33, R48, PT ;  /* 0x000000302100720c */ /* 0x000fe20003fa6270 */
[----:B------:R-:W-:Y:S01]  /*c520*/  VIADD R35, R139, 0x11 ;  /* 0x000000118b237836 */ /* 0x000fe20000000000 */
[----:B------:R-:W-:Y:S01]  /*c530*/  ISETP.GE.AND P0, PT, R33, R132, PT ;  /* 0x000000842100720c */ /* 0x000fe20003f06270 */
[C---:B------:R-:W-:Y:S02]  /*c540*/  VIADD R33, R139.reuse, 0x18 ;  /* 0x000000188b217836 */ /* 0x040fe40000000000 */
[----:B-1----:R-:W-:Y:S01]  /*c550*/  HMMA.16816.F32.BF16 R96, R4, R40, R96 ;  /* 0x000000280460723c */ /* 0x002fe20000041860 */
[----:B------:R-:W-:Y:S01]  /*c560*/  VIADD R101, R139, 0x9 ;  /* 0x000000098b657836 */ /* 0x000fe20000000000 */
[C---:B------:R-:W-:Y:S02]  /*c570*/  ISETP.GE.AND P1, PT, R35.reuse, R48, PT ;  /* 0x000000302300720c */ /* 0x040fe40003f26270 */
[----:B------:R-:W-:-:S02]  /*c580*/  ISETP.GE.AND P2, PT, R35, R132, PT ;  /* 0x000000842300720c */ /* 0x000fc40003f46270 */
[C---:B------:R-:W-:Y:S01]  /*c590*/  ISETP.GE.AND P3, PT, R101.reuse, R48, PT ;  /* 0x000000306500720c */ /* 0x040fe20003f66270 */
[----:B------:R-:W-:Y:S01]  /*c5a0*/  HMMA.16816.F32.BF16 R20, R8, R60, R20 ;  /* 0x0000003c0814723c */ /* 0x000fe20000041814 */
[----:B------:R-:W-:Y:S02]  /*c5b0*/  ISETP.GE.AND P4, PT, R101, R132, PT ;  /* 0x000000846500720c */ /* 0x000fe40003f86270 */
[----:B------:R-:W-:Y:S01]  /*c5c0*/  FSEL R46, R45, -INF , !P3 ;  /* 0xff8000002d2e7808 */ /* 0x000fe20005800000 */
[----:B------:R-:W-:Y:S01]  /*c5d0*/  VIADD R45, R139, 0x19 ;  /* 0x000000198b2d7836 */ /* 0x000fe20000000000 */
[----:B------:R-:W-:Y:S01]  /*c5e0*/  FSEL R137, R47, -INF , !P4 ;  /* 0xff8000002f897808 */ /* 0x000fe20006000000 */
[----:B------:R-:W-:Y:S01]  /*c5f0*/  HMMA.16816.F32.BF16 R92, R4, R42, R92 ;  /* 0x0000002a045c723c */ /* 0x000fe2000004185c */
[C---:B------:R-:W-:Y:S01]  /*c600*/  ISETP.GE.AND P3, PT, R33.reuse, R48, PT ;  /* 0x000000302100720c */ /* 0x040fe20003f66270 */
[----:B------:R-:W-:Y:S01]  /*c610*/  LDSM.16.M88.4 R40, [R144+0x2000] ;  /* 0x002000009028783b */ /* 0x000fe20000000200 */
[----:B------:R-:W-:-:S02]  /*c620*/  ISETP.GE.AND P4, PT, R33, R132, PT ;  /* 0x000000842100720c */ /* 0x000fc40003f86270 */
[----:B------:R-:W-:Y:S01]  /*c630*/  FSEL R136, R28, -INF , !P5 ;  /* 0xff8000001c887808 */ /* 0x000fe20006800000 */
[----:B------:R-:W1:Y:S01]  /*c640*/  LDSM.16.M88.4 R32, [R158+0x2800] ;  /* 0x002800009e20783b */ /* 0x000e620000000200 */
[----:B------:R-:W-:Y:S01]  /*c650*/  HMMA.16816.F32.BF16 R16, R8, R62, R16 ;  /* 0x0000003e0810723c */ /* 0x000fe20000041810 */
[----:B------:R-:W-:Y:S02]  /*c660*/  FSEL R131, R30, -INF , !P0 ;  /* 0xff8000001e837808 */ /* 0x000fe40004000000 */
[C---:B------:R-:W-:Y:S02]  /*c670*/  ISETP.GE.AND P5, PT, R45.reuse, R48, PT ;  /* 0x000000302d00720c */ /* 0x040fe40003fa6270 */
[----:B------:R-:W-:Y:S01]  /*c680*/  ISETP.GE.AND P0, PT, R45, R132, PT ;  /* 0x000000842d00720c */ /* 0x000fe20003f06270 */
        /* <DEDUP_REMOVED lines=8> */
[----:B------:R-:W2:Y:S01]  /*c710*/  LDSM.16.M88.4 R24, [R158+0x3000] ;  /* 0x003000009e18783b */ /* 0x000ea20000000200 */
[----:B------:R-:W-:Y:S01]  /*c720*/  FSEL R138, R29, -INF , !P1 ;  /* 0xff8000001d8a7808 */ /* 0x000fe20004800000 */
[----:B------:R-:W-:Y:S01]  /*c730*/  VIADD R13, R139, 0x30 ;  /* 0x000000308b0d7836 */ /* 0x000fe20000000000 */
[C---:B------:R-:W-:Y:S01]  /*c740*/  ISETP.GE.AND P1, PT, R37.reuse, R48, PT ;  /* 0x000000302500720c */ /* 0x040fe20003f26270 */
[C---:B------:R-:W-:Y:S01]  /*c750*/  HMMA.16816.F32.BF16 R84, R120.reuse, R114, R84 ;  /* 0x000000727854723c */ /* 0x040fe20000041854 */
[----:B------:R-:W-:Y:S01]  /*c760*/  ISETP.GE.AND P2, PT, R37, R132, PT ;  /* 0x000000842500720c */ /* 0x000fe20003f46270 */
[----:B------:R-:W-:Y:S01]  /*c770*/  VIADD R29, R139, 0x28 ;  /* 0x000000288b1d7836 */ /* 0x000fe20000000000 */
[----:B------:R-:W-:Y:S01]  /*c780*/  ISETP.GE.AND P3, PT, R31, R48, PT ;  /* 0x000000301f00720c */ /* 0x000fe20003f66270 */
[----:B------:R-:W-:Y:S01]  /*c790*/  VIADD R37, R139, 0x29 ;  /* 0x000000298b257836 */ /* 0x000fe20000000000 */
[----:B------:R-:W-:Y:S01]  /*c7a0*/  ISETP.GE.AND P4, PT, R31, R132, PT ;  /* 0x000000841f00720c */ /* 0x000fe20003f86270 */
[----:B------:R-:W-:Y:S01]  /*c7b0*/  HMMA.16816.F32.BF16 R80, R120, R108, R80 ;  /* 0x0000006c7850723c */ /* 0x000fe20000041850 */
[----:B------:R-:W-:-:S02]  /*c7c0*/  FSEL R128, R20, -INF , !P1 ;  /* 0xff80000014807808 */ /* 0x000fc40004800000 */
[C---:B------:R-:W-:Y:S02]  /*c7d0*/  ISETP.GE.AND P5, PT, R29.reuse, R48, PT ;  /* 0x000000301d00720c */ /* 0x040fe40003fa6270 */
[----:B------:R-:W-:Y:S01]  /*c7e0*/  ISETP.GE.AND P0, PT, R29, R132, PT ;  /* 0x000000841d00720c */ /* 0x000fe20003f06270 */
[C---:B------:R-:W-:Y:S01]  /*c7f0*/  HMMA.16816.F32.BF16 R76, R120.reuse, R110, R76 ;  /* 0x0000006e784c723c */ /* 0x040fe2000004184c */
[----:B------:R-:W-:Y:S01]  /*c800*/  ISETP.GE.AND P1, PT, R37, R48, PT ;  /* 0x000000302500720c */ /* 0x000fe20003f26270 */
[----:B------:R-:W3:Y:S01]  /*c810*/  LDSM.16.M88.4 R28, [R144+0x2800] ;  /* 0x00280000901c783b */ /* 0x000ee20000000200 */
[----:B------:R-:W-:Y:S02]  /*c820*/  FSEL R126, R16, -INF , !P5 ;  /* 0xff800000107e7808 */ /* 0x000fe40006800000 */
[----:B------:R-:W-:Y:S01]  /*c830*/  FSEL R125, R18, -INF , !P0 ;  /* 0xff800000127d7808 */ /* 0x000fe20004000000 */
[----:B------:R-:W-:Y:S01]  /*c840*/  HMMA.16816.F32.BF16 R72, R120, R104, R72 ;  /* 0x000000687848723c */ /* 0x000fe20000041848 */
[----:B------:R-:W-:-:S05]  /*c850*/  FSEL R124, R17, -INF , !P1 ;  /* 0xff800000117c7808 */ /* 0x000fca0004800000 */
[C---:B------:R-:W-:Y:S06]  /*c860*/  HMMA.16816.F32.BF16 R68, R120.reuse, R106, R68 ;  /* 0x0000006a7844723c */ /* 0x040fec0000041844 */
[----:B------:R-:W-:Y:S06]  /*c870*/  HMMA.16816.F32.BF16 R52, R120, R102, R52 ;  /* 0x000000667834723c */ /* 0x000fec0000041834 */
[----:B------:R-:W-:Y:S01]  /*c880*/  HMMA.16816.F32.BF16 R92, R8, R14, R92 ;  /* 0x0000000e085c723c */ /* 0x000fe2000004185c */
[----:B------:R-:W-:Y:S01]  /*c890*/  FSEL R122, R21, -INF , !P3 ;  /* 0xff800000157a7808 */ /* 0x000fe20005800000 */
[----:B------:R-:W-:Y:S01]  /*c8a0*/  VIADD R21, R139, 0x40 ;  /* 0x000000408b157836 */ /* 0x000fe20000000000 */
[----:B------:R-:W-:Y:S01]  /*c8b0*/  FSEL R121, R23, -INF , !P4 ;  /* 0xff80000017797808 */ /* 0x000fe20006000000 */
[----:B------:R-:W-:Y:S01]  /*c8c0*/  VIADD R23, R139, 0x39 ;  /* 0x000000398b177836 */ /* 0x000fe20000000000 */
[----:B------:R-:W-:Y:S01]  /*c8d0*/  FSEL R123, R22, -INF , !P2 ;  /* 0xff800000167b7808 */ /* 0x000fe20005000000 */
[C---:B------:R-:W-:Y:S01]  /*c8e0*/  HMMA.16816.F32.BF16 R88, R4.reuse, R64, R88 ;  /* 0x000000400458723c */ /* 0x040fe20000041858 */
[----:B------:R-:W-:Y:S01]  /*c8f0*/  ISETP.GE.AND P3, PT, R13, R48, PT ;  /* 0x000000300d00720c */ /* 0x000fe20003f66270 */
[----:B------:R-:W-:Y:S01]  /*c900*/  VIADD R15, R139, 0x31 ;  /* 0x000000318b0f7836 */ /* 0x000fe20000000000 */
[-C--:B------:R-:W-:Y:S01]  /*c910*/  ISETP.GE.AND P4, PT, R13, R132.reuse, PT ;  /* 0x000000840d00720c */ /* 0x080fe20003f86270 */
[----:B------:R-:W-:Y:S01]  /*c920*/  VIADD R13, R139, 0x38 ;  /* 0x000000388b0d7836 */ /* 0x000fe20000000000 */
[----:B------:R-:W-:Y:S01]  /*c930*/  ISETP.GE.AND P2, PT, R37, R132, PT ;  /* 0x000000842500720c */ /* 0x000fe20003f46270 */
[----:B------:R-:W-:Y:S01]  /*c940*/  HMMA.16816.F32.BF16 R84, R4, R66, R84 ;  /* 0x000000420454723c */ /* 0x000fe20000041854 */
[----:B------:R-:W-:-:S02]  /*c950*/  ISETP.GE.AND P5, PT, R15, R48, PT ;  /* 0x000000300f00720c */ /* 0x000fc40003fa6270 */
[----:B------:R-:W-:Y:S02]  /*c960*/  FSEL R127, R19, -INF , !P2 ;  /* 0xff800000137f7808 */ /* 0x000fe40005000000 */
[----:B------:R-:W-:Y:S01]  /*c970*/  ISETP.GE.AND P0, PT, R15, R132, PT ;  /* 0x000000840f00720c */ /* 0x000fe20003f06270 */
[C---:B-1----:R-:W-:Y:S01]  /*c980*/  HMMA.16816.F32.BF16 R80, R4.reuse, R32, R80 ;  /* 0x000000200450723c */ /* 0x042fe20000041850 */
[C---:B------:R-:W-:Y:S01]  /*c990*/  ISETP.GE.AND P1, PT, R13.reuse, R48, PT ;  /* 0x000000300d00720c */ /* 0x040fe20003f26270 */
[----:B------:R-:W-:Y:S01]  /*c9a0*/  LDSM.16.M88.4 R16, [R144+0x3000] ;  /* 0x003000009010783b */ /* 0x000fe20000000200 */
[----:B------:R-:W-:Y:S02]  /*c9b0*/  ISETP.GE.AND P2, PT, R13, R132, PT ;  /* 0x000000840d00720c */ /* 0x000fe40003f46270 */
[----:B------:R-:W-:Y:S01]  /*c9c0*/  FSEL R64, R97, -INF , !P5 ;  /* 0xff80000061407808 */ /* 0x000fe20006800000 */
[----:B------:R-:W1:Y:S01]  /*c9d0*/  LDSM.16.M88.4 R12, [R158+0x3800] ;  /* 0x003800009e0c783b */ /* 0x000e620000000200 */
[----:B------:R-:W-:Y:S01]  /*c9e0*/  HMMA.16816.F32.BF16 R76, R4, R34, R76 ;  /* 0x00000022044c723c */ /* 0x000fe2000004184c */
[----:B------:R-:W-:-:S02]  /*c9f0*/  FSEL R67, R99, -INF , !P0 ;  /* 0xff80000063437808 */ /* 0x000fc40004000000 */
[----:B------:R-:W-:Y:S02]  /*ca00*/  FSEL R62, R96, -INF , !P3 ;  /* 0xff800000603e7808 */ /* 0x000fe40005800000 */
[----:B------:R-:W-:Y:S01]  /*ca10*/  FSEL R65, R98, -INF , !P4 ;  /* 0xff80000062417808 */ /* 0x000fe20006000000 */
[C---:B--2---:R-:W-:Y:S01]  /*ca20*/  HMMA.16816.F32.BF16 R72, R4.reuse, R24, R72 ;  /* 0x000000180448723c */ /* 0x044fe20000041848 */
[C---:B------:R-:W-:Y:S02]  /*ca30*/  ISETP.GE.AND P5, PT, R21.reuse, R48, PT ;  /* 0x000000301500720c */ /* 0x040fe40003fa6270 */
[----:B------:R-:W-:Y:S01]  /*ca40*/  ISETP.GE.AND P0, PT, R21, R132, PT ;  /* 0x000000841500720c */ /* 0x000fe20003f06270 */
[----:B------:R-:W-:Y:S01]  /*ca50*/  VIADD R21, R139, 0x48 ;  /* 0x000000488b157836 */ /* 0x000fe20000000000 */
[C---:B------:R-:W-:Y:S01]  /*ca60*/  ISETP.GE.AND P3, PT, R23.reuse, R48, PT ;  /* 0x000000301700720c */ /* 0x040fe20003f66270 */
[----:B------:R-:W-:Y:S01]  /*ca70*/  HMMA.16816.F32.BF16 R68, R4, R26, R68 ;  /* 0x0000001a0444723c */ /* 0x000fe20000041844 */
[----:B------:R-:W2:Y:S01]  /*ca80*/  LDSM.16.M88.4 R24, [R144+0x3800] ;  /* 0x003800009018783b */ /* 0x000ea20000000200 */
[----:B------:R-:W-:Y:S01]  /*ca90*/  ISETP.GE.AND P4, PT, R23, R132, PT ;  /* 0x000000841700720c */ /* 0x000fe20003f86270 */
[----:B------:R-:W-:Y:S01]  /*caa0*/  VIADD R23, R139, 0x41 ;  /* 0x000000418b177836 */ /* 0x000fe20000000000 */
[----:B------:R-:W-:Y:S01]  /*cab0*/  FSEL R100, R93, -INF , !P3 ;  /* 0xff8000005d647808 */ /* 0x000fe20005800000 */
[----:B------:R-:W-:-:S04]  /*cac0*/  DEPBAR.LE SB0, 0x0 ;  /* 0x000080000000791a */ /* 0x000fc80000000000 */
[C---:B------:R-:W-:Y:S01]  /*cad0*/  HMMA.16816.F32.BF16 R88, R8.reuse, R40, R88 ;  /* 0x000000280858723c */ /* 0x040fe20000041858 */
[----:B------:R-:W-:Y:S02]  /*cae0*/  FSEL R103, R95, -INF , !P4 ;  /* 0xff8000005f677808 */ /* 0x000fe40006000000 */
[C---:B------:R-:W-:Y:S02]  /*caf0*/  ISETP.GE.AND P3, PT, R21.reuse, R48, PT ;  /* 0x000000301500720c */ /* 0x040fe40003f66270 */
[----:B------:R-:W-:Y:S01]  /*cb00*/  ISETP.GE.AND P4, PT, R21, R132, PT ;  /* 0x000000841500720c */ /* 0x000fe20003f86270 */
[----:B------:R-:W-:Y:S01]  /*cb10*/  HMMA.16816.F32.BF16 R84, R8, R42, R84 ;  /* 0x0000002a0854723c */ /* 0x000fe20000041854 */
[----:B------:R-:W-:Y:S01]  /*cb20*/  VIADD R21, R139, 0x49 ;  /* 0x000000498b157836 */ /* 0x000fe20000000000 */
[----:B------:R-:W-:Y:S02]  /*cb30*/  FSEL R104, R92, -INF , !P1 ;  /* 0xff8000005c687808 */ /* 0x000fe40004800000 */
[----:B------:R-:W-:-:S02]  /*cb40*/  ISETP.GE.AND P1, PT, R23, R48, PT ;  /* 0x000000301700720c */ /* 0x000fc40003f26270 */
[----:B---3--:R-:W-:Y:S01]  /*cb50*/  HMMA.16816.F32.BF16 R80, R8, R28, R80 ;  /* 0x0000001c0850723c */ /* 0x008fe20000041850 */
[----:B------:R-:W-:Y:S02]  /*cb60*/  FSEL R101, R94, -INF , !P2 ;  /* 0xff8000005e657808 */ /* 0x000fe40005000000 */
[----:B------:R-:W-:Y:S01]  /*cb70*/  ISETP.GE.AND P2, PT, R23, R132, PT ;  /* 0x000000841700720c */ /* 0x000fe20003f46270 */
[C---:B------:R-:W-:Y:S02]  /*cb80*/  VIADD R23, R139.reuse, 0x51 ;  /* 0x000000518b177836 */ /* 0x040fe40000000000 */
[----:B-1----:R-:W-:Y:S06]  /*cb90*/  HMMA.16816.F32.BF16 R56, R4, R12, R56 ;  /* 0x0000000c0438723c */ /* 0x002fec0000041838 */
[----:B------:R-:W-:Y:S01]  /*cba0*/  HMMA.16816.F32.BF16 R76, R8, R30, R76 ;  /* 0x0000001e084c723c */ /* 0x000fe2000004184c */
[----:B------:R-:W-:Y:S01]  /*cbb0*/  FSEL R106, R88, -INF , !P5 ;  /* 0xff800000586a7808 */ /* 0x000fe20006800000 */
[----:B------:R-:W-:Y:S01]  /*cbc0*/  VIADD R13, R139, 0x58 ;  /* 0x000000588b0d7836 */ /* 0x000fe20000000000 */
[----:B------:R-:W-:-:S02]  /*cbd0*/  FSEL R113, R90, -INF , !P0 ;  /* 0xff8000005a717808 */ /* 0x000fc40004000000 */
[C---:B------:R-:W-:Y:S01]  /*cbe0*/  ISETP.GE.AND P5, PT, R21.reuse, R48, PT ;  /* 0x000000301500720c */ /* 0x040fe20003fa6270 */
[C---:B------:R-:W-:Y:S01]  /*cbf0*/  HMMA.16816.F32.BF16 R72, R8.reuse, R16, R72 ;  /* 0x000000100848723c */ /* 0x040fe20000041848 */
[----:B------:R-:W-:Y:S01]  /*cc00*/  ISETP.GE.AND P0, PT, R21, R132, PT ;  /* 0x000000841500720c */ /* 0x000fe20003f06270 */
[----:B------:R-:W-:Y:S01]  /*cc10*/  VIADD R21, R139, 0x50 ;  /* 0x000000508b157836 */ /* 0x000fe20000000000 */
[----:B------:R-:W-:Y:S02]  /*cc20*/  FSEL R108, R89, -INF , !P1 ;  /* 0xff800000596c7808 */ /* 0x000fe40004800000 */
[----:B------:R-:W-:Y:S01]  /*cc30*/  FSEL R115, R86, -INF , !P4 ;  /* 0xff80000056737808 */ /* 0x000fe20006000000 */
[----:B------:R-:W-:Y:S01]  /*cc40*/  HMMA.16816.F32.BF16 R68, R8, R18, R68 ;  /* 0x000000120844723c */ /* 0x000fe20000041844 */
[----:B------:R-:W-:Y:S01]  /*cc50*/  ISETP.GE.AND P1, PT, R21, R48, PT ;  /* 0x000000301500720c */ /* 0x000fe20003f26270 */
[----:B------:R-:W-:Y:S01]  /*cc60*/  VIADD R17, R139, 0x59 ;  /* 0x000000598b117836 */ /* 0x000fe20000000000 */
[----:B------:R-:W-:-:S02]  /*cc70*/  ISETP.GE.AND P4, PT, R23, R132, PT ;  /* 0x000000841700720c */ /* 0x000fc40003f86270 */
[----:B------:R-:W-:Y:S01]  /*cc80*/  FSEL R116, R80, -INF , !P1 ;  /* 0xff80000050747808 */ /* 0x000fe20004800000 */
[----:B------:R-:W-:Y:S01]  /*cc90*/  HMMA.16816.F32.BF16 R52, R4, R14, R52 ;  /* 0x0000000e0434723c */ /* 0x000fe20000041834 */
[----:B------:R-:W-:Y:S02]  /*cca0*/  ISETP.GE.AND P1, PT, R13, R132, PT ;  /* 0x000000840d00720c */ /* 0x000fe40003f26270 */
[----:B------:R-:W-:Y:S02]  /*ccb0*/  FSEL R109, R83, -INF , !P4 ;  /* 0xff800000536d7808 */ /* 0x000fe40006000000 */
[----:B------:R-:W-:Y:S01]  /*ccc0*/  FSEL R120, R84, -INF , !P3 ;  /* 0xff80000054787808 */ /* 0x000fe20005800000 */
[----:B--2---:R-:W-:Y:S01]  /*ccd0*/  HMMA.16816.F32.BF16 R56, R8, R24, R56 ;  /* 0x000000180838723c */ /* 0x004fe20000041838 */
[C---:B------:R-:W-:Y:S01]  /*cce0*/  VIADD R5, R139.reuse, 0x60 ;  /* 0x000000608b057836 */ /* 0x040fe20000000000 */
[----:B------:R-:W-:Y:S01]  /*ccf0*/  FSEL R107, R78, -INF , !P1 ;  /* 0xff8000004e6b7808 */ /* 0x000fe20004800000 */
[----:B------:R-:W-:Y:S01]  /*cd00*/  VIADD R7, R139, 0x61 ;  /* 0x000000618b077836 */ /* 0x000fe20000000000 */
[----:B------:R-:W-:-:S02]  /*cd10*/  ISETP.GE.AND P3, PT, R23, R48, PT ;  /* 0x000000301700720c */ /* 0x000fc40003f66270 */
[C---:B------:R-:W-:Y:S02]  /*cd20*/  ISETP.GE.AND P4, PT, R5.reuse, R48, PT ;  /* 0x000000300500720c */ /* 0x040fe40003f86270 */
[----:B------:R-:W-:Y:S01]  /*cd30*/  ISETP.GE.AND P6, PT, R5, R132, PT ;  /* 0x000000840500720c */ /* 0x000fe20003fc6270 */
[----:B------:R-:W-:Y:S01]  /*cd40*/  VIADD R5, R139, 0x68 ;  /* 0x000000688b057836 */ /* 0x000fe20000000000 */
[-C--:B------:R-:W-:Y:S02]  /*cd50*/  ISETP.GE.AND P1, PT, R7, R48.reuse, PT ;  /* 0x000000300700720c */ /* 0x080fe40003f26270 */
[----:B------:R-:W-:Y:S02]  /*cd60*/  FSEL R114, R81, -INF , !P3 ;  /* 0xff80000051727808 */ /* 0x000fe40005800000 */
[----:B------:R-:W-:Y:S02]  /*cd70*/  P2R R4, PR, RZ, 0x2 ;  /* 0x00000002ff047803 */ /* 0x000fe40000000000 */
[----:B------:R-:W-:-:S02]  /*cd80*/  ISETP.GE.AND P3, PT, R5, R48, PT ;  /* 0x000000300500720c */ /* 0x000fc40003f66270 */
[----:B------:R-:W-:Y:S01]  /*cd90*/  ISETP.GE.AND P1, PT, R5, R132, PT ;  /* 0x000000840500720c */ /* 0x000fe20003f26270 */
[----:B------:R-:W-:Y:S01]  /*cda0*/  VIADD R5, R139, 0x70 ;  /* 0x000000708b057836 */ /* 0x000fe20000000000 */
[----:B------:R-:W-:Y:S01]  /*cdb0*/  FSEL R110, R85, -INF , !P5 ;  /* 0xff800000556e7808 */ /* 0x000fe20006800000 */
[----:B------:R-:W-:Y:S01]  /*cdc0*/  HMMA.16816.F32.BF16 R24, R8, R26, R52 ;  /* 0x0000001a0818723c */ /* 0x000fe20000041834 */
[----:B------:R-:W-:Y:S01]  /*cdd0*/  BAR.SYNC.DEFER_BLOCKING 0x0 ;  /* 0x0000000000007b1d */ /* 0x000fe20000010000 */
[----:B------:R-:W-:Y:S02]  /*cde0*/  ISETP.GE.AND P5, PT, R13, R48, PT ;  /* 0x000000300d00720c */ /* 0x000fe40003fa6270 */
[----:B------:R-:W-:Y:S02]  /*cdf0*/  FSEL R63, R74, -INF , !P6 ;  /* 0xff8000004a3f7808 */ /* 0x000fe40007000000 */
[----:B------:R-:W-:Y:S02]  /*ce00*/  FSEL R22, R68, -INF , !P3 ;  /* 0xff80000044167808 */ /* 0x000fe40005800000 */
[----:B------:R-:W-:-:S02]  /*ce10*/  FSEL R117, R91, -INF , !P2 ;  /* 0xff8000005b757808 */ /* 0x000fc40005000000 */
[----:B------:R-:W-:Y:S02]  /*ce20*/  FSEL R119, R87, -INF , !P0 ;  /* 0xff80000057777808 */ /* 0x000fe40004000000 */
[----:B------:R-:W-:Y:S02]  /*ce30*/  FSEL R118, R76, -INF , !P5 ;  /* 0xff8000004c767808 */ /* 0x000fe40006800000 */
[C---:B------:R-:W-:Y:S02]  /*ce40*/  ISETP.GE.AND P6, PT, R5.reuse, R48, PT ;  /* 0x000000300500720c */ /* 0x040fe40003fc6270 */
[-C--:B------:R-:W-:Y:S01]  /*ce50*/  ISETP.GE.AND P3, PT, R5, R132.reuse, PT ;  /* 0x000000840500720c */ /* 0x080fe20003f66270 */
[----:B------:R-:W-:Y:S01]  /*ce60*/  VIADD R5, R139, 0x71 ;  /* 0x000000718b057836 */ /* 0x000fe20000000000 */
[-C--:B------:R-:W-:Y:S02]  /*ce70*/  ISETP.GE.AND P2, PT, R21, R132.reuse, PT ;  /* 0x000000841500720c */ /* 0x080fe40003f46270 */
[----:B------:R-:W-:-:S02]  /*ce80*/  ISETP.GE.AND P0, PT, R17, R132, PT ;  /* 0x000000841100720c */ /* 0x000fc40003f06270 */
[----:B------:R-:W-:Y:S01]  /*ce90*/  ISETP.GE.AND P5, PT, R7, R132, PT ;  /* 0x000000840700720c */ /* 0x000fe20003fa6270 */
[----:B------:R-:W-:Y:S01]  /*cea0*/  VIADD R7, R139, 0x69 ;  /* 0x000000698b077836 */ /* 0x000fe20000000000 */
[----:B------:R-:W-:Y:S02]  /*ceb0*/  FSEL R111, R82, -INF , !P2 ;  /* 0xff800000526f7808 */ /* 0x000fe40005000000 */
[----:B------:R-:W-:Y:S02]  /*cec0*/  FSEL R105, R79, -INF , !P0 ;  /* 0xff8000004f697808 */ /* 0x000fe40004000000 */
[----:B------:R-:W-:Y:S02]  /*ced0*/  FSEL R23, R75, -INF , !P5 ;  /* 0xff8000004b177808 */ /* 0x000fe40006800000 */
[----:B------:R-:W-:Y:S02]  /*cee0*/  ISETP.GE.AND P2, PT, R17, R48, PT ;  /* 0x000000301100720c */ /* 0x000fe40003f46270 */
[----:B------:R-:W-:-:S02]  /*cef0*/  ISETP.NE.AND P0, PT, R4, RZ, PT ;  /* 0x000000ff0400720c */ /* 0x000fc40003f05270 */
[-C--:B------:R-:W-:Y:S02]  /*cf00*/  ISETP.GE.AND P5, PT, R5, R48.reuse, PT ;  /* 0x000000300500720c */ /* 0x080fe40003fa6270 */
[----:B------:R-:W-:Y:S02]  /*cf10*/  FSEL R43, R58, -INF , !P3 ;  /* 0xff8000003a2b7808 */ /* 0x000fe40005800000 */
[----:B------:R-:W-:Y:S02]  /*cf20*/  FSEL R112, R77, -INF , !P2 ;  /* 0xff8000004d707808 */ /* 0x000fe40005000000 */
[----:B------:R-:W-:Y:S02]  /*cf30*/  FSEL R66, R73, -INF , !P0 ;  /* 0xff80000049427808 */ /* 0x000fe40004000000 */
[----:B------:R-:W-:Y:S02]  /*cf40*/  FSEL R58, R57, -INF , !P5 ;  /* 0xff800000393a7808 */ /* 0x000fe40006800000 */
[----:B------:R-:W-:-:S02]  /*cf50*/  ISETP.GE.AND P2, PT, R7, R48, PT ;  /* 0x000000300700720c */ /* 0x000fc40003f46270 */
[-C--:B------:R-:W-:Y:S01]  /*cf60*/  ISETP.GE.AND P0, PT, R7, R132.reuse, PT ;  /* 0x000000840700720c */ /* 0x080fe20003f06270 */
[----:B------:R-:W-:Y:S01]  /*cf70*/  VIADD R7, R139, 0x78 ;  /* 0x000000788b077836 */ /* 0x000fe20000000000 */
[----:B------:R-:W-:Y:S02]  /*cf80*/  ISETP.GE.AND P5, PT, R50, 0x2, PT ;  /* 0x000000023200780c */ /* 0x000fe40003fa6270 */
[----:B------:R-:W-:Y:S02]  /*cf90*/  FSEL R61, R70, -INF , !P1 ;  /* 0xff800000463d7808 */ /* 0x000fe40004800000 */
[----:B------:R-:W-:Y:S02]  /*cfa0*/  ISETP.GE.AND P1, PT, R5, R132, PT ;  /* 0x000000840500720c */ /* 0x000fe40003f26270 */
[----:B------:R-:W-:Y:S02]  /*cfb0*/  FSEL R20, R69, -INF , !P2 ;  /* 0xff80000045147808 */ /* 0x000fe40005000000 */
[----:B------:R-:W-:-:S02]  /*cfc0*/  FSEL R21, R71, -INF , !P0 ;  /* 0xff80000047157808 */ /* 0x000fc40004000000 */
[----:B------:R-:W-:Y:S02]  /*cfd0*/  FSEL R102, R72, -INF , !P4 ;  /* 0xff80000048667808 */ /* 0x000fe40006000000 */
[C---:B------:R-:W-:Y:S02]  /*cfe0*/  ISETP.GE.AND P0, PT, R139.reuse, R48, PT ;  /* 0x000000308b00720c */ /* 0x040fe40003f06270 */
[C---:B------:R-:W-:Y:S01]  /*cff0*/  ISETP.GE.AND P2, PT, R139.reuse, R132, PT ;  /* 0x000000848b00720c */ /* 0x040fe20003f46270 */
[----:B------:R-:W-:Y:S01]  /*d000*/  VIADD R139, R139, 0x79 ;  /* 0x000000798b8b7836 */ /* 0x000fe20000000000 */
[----:B------:R-:W-:Y:S02]  /*d010*/  ISETP.NE.AND P4, PT, R140, RZ, PT ;  /* 0x000000ff8c00720c */ /* 0x000fe40003f85270 */
[----:B------:R-:W-:Y:S02]  /*d020*/  P2R R4, PR, RZ, 0x2 ;  /* 0x00000002ff047803 */ /* 0x000fe40000000000 */
[----:B------:R-:W-:-:S02]  /*d030*/  FSEL R5, R39, -INF , !P4 ;  /* 0xff80000027057808 */ /* 0x000fc40006000000 */
[----:B------:R-:W-:Y:S02]  /*d040*/  FSEL R60, R56, -INF , !P6 ;  /* 0xff800000383c7808 */ /* 0x000fe40007000000 */
[----:B------:R-:W-:Y:S02]  /*d050*/  FSEL R36, R36, -INF , !P0 ;  /* 0xff80000024247808 */ /* 0x000fe40004000000 */
[C---:B------:R-:W-:Y:S02]  /*d060*/  ISETP.GE.AND P4, PT, R7.reuse, R48, PT ;  /* 0x000000300700720c */ /* 0x040fe40003f86270 */
[----:B------:R-:W-:Y:S02]  /*d070*/  ISETP.GE.AND P1, PT, R7, R132, PT ;  /* 0x000000840700720c */ /* 0x000fe40003f26270 */
[----:B------:R-:W-:Y:S02]  /*d080*/  ISETP.NE.AND P6, PT, R4, RZ, PT ;  /* 0x000000ff0400720c */ /* 0x000fe40003fc5270 */
[----:B------:R-:W-:-:S02]  /*d090*/  ISETP.GE.AND P3, PT, R139, R48, PT ;  /* 0x000000308b00720c */ /* 0x000fc40003f66270 */
[----:B------:R-:W-:Y:S02]  /*d0a0*/  ISETP.GE.AND P0, PT, R139, R132, PT ;  /* 0x000000848b00720c */ /* 0x000fe40003f06270 */
[----:B------:R-:W-:Y:S02]  /*d0b0*/  FSEL R7, R38, -INF , !P2 ;  /* 0xff80000026077808 */ /* 0x000fe40005000000 */
[----:B------:R-:W-:Y:S02]  /*d0c0*/  FSEL R37, R59, -INF , !P6 ;  /* 0xff8000003b257808 */ /* 0x000fe40007000000 */
[----:B------:R-:W-:Y:S02]  /*d0d0*/  FSEL R54, R24, -INF , !P4 ;  /* 0xff80000018367808 */ /* 0x000fe40006000000 */
[----:B------:R-:W-:Y:S02]  /*d0e0*/  FSEL R33, R26, -INF , !P1 ;  /* 0xff8000001a217808 */ /* 0x000fe40004800000 */
[----:B------:R-:W-:-:S02]  /*d0f0*/  FSEL R52, R25, -INF , !P3 ;  /* 0xff80000019347808 */ /* 0x000fc40005800000 */
[----:B------:R-:W-:Y:S01]  /*d100*/  FSEL R27, R27, -INF , !P0 ;  /* 0xff8000001b1b7808 */ /* 0x000fe20004000000 */
[----:B------:R-:W-:Y:S06]  /*d110*/  @!P5 BRA `(.L_x_6736) ;  /* 0x000000040088d947 */ /* 0x000fec0003800000 */
[----:B------:R-:W-:-:S13]  /*d120*/  ISETP.NE.AND P6, PT, R170, RZ, PT ;  /* 0x000000ffaa00720c */ /* 0x000fda0003fc5270 */
[----:B------:R-:W-:Y:S05]  /*d130*/  @!P6 BRA `(.L_x_6737) ;  /* 0x0000000000f0e947 */ /* 0x000fea0003800000 */
[----:B------:R-:W1:Y:S01]  /*d140*/  LDC R9, c[0x0][0x380] ;  /* 0x0000e000ff097b82 */ /* 0x000e620000000800 */
[C---:B------:R-:W-:Y:S01]  /*d150*/  VIADD R12, R2.reuse, 0xffffff80 ;  /* 0xffffff80020c7836 */ /* 0x040fe20000000000 */
[----:B------:R-:W-:Y:S01]  /*d160*/  IABS R8, R2 ;  /* 0x0000000200087213 */ /* 0x000fe20000000000 */
[----:B------:R-:W-:Y:S01]  /*d170*/  ULDC.64 UR10, c[0x0][0x248] ;  /* 0x00009200000a7ab9 */ /* 0x000fe20000000a00 */
[----:B------:R-:W-:Y:S02]  /*d180*/  ULDC.64 UR8, c[0x0][0x230] ;  /* 0x00008c0000087ab9 */ /* 0x000fe40000000a00 */
[----:B------:R-:W-:Y:S02]  /*d190*/  IABS R6, R12 ;  /* 0x0000000c00067213 */ /* 0x000fe40000000000 */
[-C--:B-1----:R-:W-:Y:S02]  /*d1a0*/  IABS R4, R9.reuse ;  /* 0x0000000900047213 */ /* 0x082fe40000000000 */
[----:B------:R-:W-:-:S02]  /*d1b0*/  LOP3.LUT R2, R2, R9, RZ, 0x3c, !PT ;  /* 0x0000000902027212 */ /* 0x000fc400078e3cff */
[----:B------:R-:W1:Y:S01]  /*d1c0*/  I2F.RP R10, R4 ;  /* 0x00000004000a7306 */ /* 0x000e620000209400 */
[-C--:B------:R-:W-:Y:S02]  /*d1d0*/  LOP3.LUT R12, R12, R9.reuse, RZ, 0x3c, !PT ;  /* 0x000000090c0c7212 */ /* 0x080fe400078e3cff */
[----:B------:R-:W-:Y:S02]  /*d1e0*/  ISETP.GE.AND P4, PT, R2, RZ, PT ;  /* 0x000000ff0200720c */ /* 0x000fe40003f86270 */
[----:B------:R-:W-:-:S03]  /*d1f0*/  LOP3.LUT R2, RZ, R9, RZ, 0x33, !PT ;  /* 0x00000009ff027212 */ /* 0x000fc600078e33ff */
        /* <DEDUP_REMOVED lines=48> */
.L_x_6737:
[----:B------:R-:W-:Y:S02]  /*d500*/  ULDC UR10, c[0x0][0x248] ;  /* 0x00009200000a7ab9 */ /* 0x000fe40000000800 */
[----:B------:R-:W-:-:S06]  /*d510*/  USHF.L.U32 UR5, UR10, 0x7, URZ ;  /* 0x000000070a057899 */ /* 0x000fcc000800063f */
[----:B------:R-:W-:-:S04]  /*d520*/  IADD3 R4, RZ, -UR5, RZ ;  /* 0x80000005ff047c10 */ /* 0x000fc8000fffe0ff */
[----:B------:R-:W-:-:S07]  /*d530*/  SHF.R.S32.HI R2, RZ, 0x1f, R4 ;  /* 0x0000001fff027819 */ /* 0x000fce0000011404 */
.L_x_6738:
[----:B------:R-:W-:Y:S01]  /*d540*/  USHF.L.U32 UR8, UR10, 0x5, URZ ;  /* 0x000000050a087899 */ /* 0x000fe2000800063f */
[C---:B------:R-:W-:Y:S01]  /*d550*/  LEA R164, P0, R4.reuse, R164, 0x1 ;  /* 0x000000a404a47211 */ /* 0x040fe200078008ff */
[----:B------:R-:W-:Y:S02]  /*d560*/  ULDC UR5, c[0x0][0x24c] ;  /* 0x0000930000057ab9 */ /* 0x000fe40000000800 */
[----:B------:R-:W-:Y:S01]  /*d570*/  USHF.L.U64.HI UR5, UR10, 0x5, UR5 ;  /* 0x000000050a057899 */ /* 0x000fe20008010205 */
[----:B------:R-:W-:Y:S02]  /*d580*/  LEA.HI.X R163, R4, R163, R2, 0x1, P0 ;  /* 0x000000a304a37211 */ /* 0x000fe400000f0c02 */
        /* <DEDUP_REMOVED lines=27> */
.L_x_6736:
[----:B-1----:R-:W-:Y:S01]  /*d740*/  FMNMX.FTZ R9, R36, R130, !PT ;  /* 0x0000008224097209 */ /* 0x002fe20007810000 */
        /* <DEDUP_REMOVED lines=156> */
[----:B------:R-:W-:Y:S01]  /*e110*/  FADD.FTZ R46, R53, R46 ;  /* 0x0000002e352e7221 */ /* 0x000fe20000010000 */
[----:B------:R-:W-:Y:S01]  /*e120*/  LDSM.16.MT88.4 R20, [R154+0x9000] ;  /* 0x009000009a14783b */ /* 0x000fe20000004200 */
[--C-:B------:R-:W-:Y:S01]  /*e130*/  FFMA.FTZ R60, R60, UR10, -R55.reuse ;  /* 0x0000000a3c3c7c23 */ /* 0x100fe20008010837 */
[----:B------:R-:W-:Y:S01]  /*e140*/  FADD.FTZ R45, R45, R44 ;  /* 0x0000002c2d2d7221 */ /* 0x000fe20000010000 */
[----:B------:R-:W2:Y:S01]  /*e150*/  MUFU.EX2 R34, R34 ;  /* 0x0000002200227308 */ /* 0x000ea20000000800 */
[----:B---3--:R-:W-:Y:S01]  /*e160*/  F2FP.BF16.F32.PACK_AB R79, R42, R41 ;  /* 0x000000292a4f723e */ /* 0x008fe200000010ff */
[----:B------:R-:W-:Y:S01]  /*e170*/  FFMA.FTZ R121, R58, UR10, -R55 ;  /* 0x0000000a3a797c23 */ /* 0x000fe20008010837 */
[----:B------:R-:W-:Y:S01]  /*e180*/  FADD.FTZ R40, R40, R45 ;  /* 0x0000002d28287221 */ /* 0x000fe20000010000 */
[--C-:B------:R-:W-:Y:S01]  /*e190*/  FFMA.FTZ R181, R52, UR10, -R55.reuse ;  /* 0x0000000a34b57c23 */ /* 0x100fe20008010837 */
[--C-:B------:R-:W-:Y:S01]  /*e1a0*/  FFMA.FTZ R180, R27, UR10, -R30.reuse ;  /* 0x0000000a1bb47c23 */ /* 0x100fe2000801081e */
[----:B------:R-:W-:Y:S01]  /*e1b0*/  FFMA.FTZ R54, R54, UR10, -R55 ;  /* 0x0000000a36367c23 */ /* 0x000fe20008010837 */
[----:B------:R-:W-:Y:S01]  /*e1c0*/  FFMA.FTZ R43, R43, UR10, -R30 ;  /* 0x0000000a2b2b7c23 */ /* 0x000fe2000801081e */
        /* <DEDUP_REMOVED lines=16> */
[----:B---3--:R-:W-:-:S03]  /*e2d0*/  F2FP.BF16.F32.PACK_AB R5, R35, R38 ;  /* 0x000000262305723e */ /* 0x008fc600000010ff */
[----:B------:R-:W-:Y:S01]  /*e2e0*/  FADD.FTZ R39, R34, R39 ;  /* 0x0000002722277221 */ /* 0x000fe20000010000 */
[----:B------:R-:W-:Y:S01]  /*e2f0*/  F2FP.BF16.F32.PACK_AB R6, R31, R32 ;  /* 0x000000201f06723e */ /* 0x000fe200000010ff */
[----:B------:R-:W-:Y:S02]  /*e300*/  MUFU.EX2 R28, R28 ;  /* 0x0000001c001c7308 */ /* 0x000fe40000000800 */
[----:B------:R-:W-:-:S04]  /*e310*/  FADD.FTZ R32, R32, R39 ;  /* 0x0000002720207221 */ /* 0x000fc80000010000 */
[----:B------:R-:W-:Y:S01]  /*e320*/  FADD.FTZ R31, R31, R32 ;  /* 0x000000201f1f7221 */ /* 0x000fe20000010000 */
[----:B-1----:R-:W-:Y:S01]  /*e330*/  F2FP.BF16.F32.PACK_AB R7, R26, R29 ;  /* 0x0000001d1a07723e */ /* 0x002fe200000010ff */
[----:B------:R-:W1:Y:S06]  /*e340*/  MUFU.EX2 R25, R25 ;  /* 0x0000001900197308 */ /* 0x000e6c0000000800 */
[C---:B------:R-:W-:Y:S02]  /*e350*/  HMMA.16816.F32.BF16 R96, R4.reuse, R16, R96 ;  /* 0x000000100460723c */ /* 0x040fe40000041860 */
        /* <DEDUP_REMOVED lines=53> */
[----:B------:R-:W-:-:S03]  /*e6b0*/  F2FP.BF16.F32.PACK_AB R7, R67, R104 ;  /* 0x000000684307723e */ /* 0x000fc600000010ff */
[----:B------:R-:W-:Y:S02]  /*e6c0*/  FADD.FTZ R64, R64, R57 ;  /* 0x0000003940407221 */ /* 0x000fe40000010000 */
[----:B------:R-:W-:Y:S02]  /*e6d0*/  MUFU.EX2 R103, R103 ;  /* 0x0000006700677308 */ /* 0x000fe40000000800 */
[----:B----4-:R-:W-:Y:S01]  /*e6e0*/  HMMA.16816.F32.BF16 R96, R4, R8, R96 ;  /* 0x000000080460723c */ /* 0x010fe20000041860 */
[----:B------:R-:W-:-:S05]  /*e6f0*/  FADD.FTZ R59, R59, R64 ;  /* 0x000000403b3b7221 */ /* 0x000fca0000010000 */
        /* <DEDUP_REMOVED lines=18> */
[----:B------:R-:W-:Y:S01]  /*e820*/  F2FP.BF16.F32.PACK_AB R4, R101, R106 ;  /* 0x0000006a6504723e */ /* 0x000fe200000010ff */
[----:B------:R-:W-:Y:S01]  /*e830*/  FADD.FTZ R106, R106, R59 ;  /* 0x0000003b6a6a7221 */ /* 0x000fe20000010000 */
[----:B--2---:R-:W-:-:S02]  /*e840*/  F2FP.BF16.F32.PACK_AB R5, R113, R110 ;  /* 0x0000006e7105723e */ /* 0x004fc400000010ff */
[----:B------:R-:W-:-:S03]  /*e850*/  F2FP.BF16.F32.PACK_AB R6, R103, R108 ;  /* 0x0000006c6706723e */ /* 0x000fc600000010ff */
[----:B------:R-:W-:Y:S01]  /*e860*/  MUFU.EX2 R119, R119 ;  /* 0x0000007700777308 */ /* 0x000fe20000000800 */
[----:B-----5:R-:W-:Y:S01]  /*e870*/  F2FP.BF16.F32.PACK_AB R7, R120, R115 ;  /* 0x000000737807723e */ /* 0x020fe200000010ff */
[----:B------:R-:W-:-:S04]  /*e880*/  FADD.FTZ R101, R101, R106 ;  /* 0x0000006a65657221 */ /* 0x000fc80000010000 */
[----:B------:R-:W-:Y:S02]  /*e890*/  FADD.FTZ R108, R108, R101 ;  /* 0x000000656c6c7221 */ /* 0x000fe40000010000 */
[----:B----4-:R-:W-:Y:S01]  /*e8a0*/  HMMA.16816.F32.BF16 R96, R4, R16, R96 ;  /* 0x000000100460723c */ /* 0x010fe20000041860 */
[----:B------:R-:W-:Y:S01]  /*e8b0*/  MUFU.EX2 R111, R111 ;  /* 0x0000006f006f7308 */ /* 0x000fe20000000800 */
[----:B------:R-:W-:-:S04]  /*e8c0*/  FADD.FTZ R108, R103, R108 ;  /* 0x0000006c676c7221 */ /* 0x000fc80000010000 */
        /* <DEDUP_REMOVED lines=16> */
[----:B------:R-:W2:Y:S06]  /*e9d0*/  LDSM.16.MT88.4 R16, [R153+0x8800] ;  /* 0x008800009910783b */ /* 0x000eac0000004200 */
[----:B------:R-:W-:Y:S01]  /*e9e0*/  MUFU.EX2 R66, R66 ;  /* 0x0000004200427308 */ /* 0x000fe20000000800 */
[----:B------:R-:W-:Y:S01]  /*e9f0*/  F2FP.BF16.F32.PACK_AB R4, R114, R117 ;  /* 0x000000757204723e */ /* 0x000fe200000010ff */
[----:B------:R-:W-:Y:S01]  /*ea00*/  FADD.FTZ R117, R117, R108 ;  /* 0x0000006c75757221 */ /* 0x000fe20000010000 */
[----:B----4-:R-:W-:-:S02]  /*ea10*/  F2FP.BF16.F32.PACK_AB R5, R112, R111 ;  /* 0x0000006f7005723e */ /* 0x010fc400000010ff */
[----:B------:R-:W-:-:S03]  /*ea20*/  F2FP.BF16.F32.PACK_AB R6, R119, R116 ;  /* 0x000000747706723e */ /* 0x000fc600000010ff */
[----:B------:R-:W-:Y:S01]  /*ea30*/  MUFU.EX2 R63, R63 ;  /* 0x0000003f003f7308 */ /* 0x000fe20000000800 */
[----:B-1----:R-:W-:Y:S01]  /*ea40*/  F2FP.BF16.F32.PACK_AB R7, R118, R107 ;  /* 0x0000006b7607723e */ /* 0x002fe200000010ff */
[----:B------:R-:W-:-:S04]  /*ea50*/  FADD.FTZ R117, R114, R117 ;  /* 0x0000007572757221 */ /* 0x000fc80000010000 */
[----:B------:R-:W-:Y:S02]  /*ea60*/  FADD.FTZ R116, R116, R117 ;  /* 0x0000007574747221 */ /* 0x000fe40000010000 */
[----:B---3--:R-:W-:Y:S01]  /*ea70*/  HMMA.16816.F32.BF16 R96, R4, R12, R96 ;  /* 0x0000000c0460723c */ /* 0x008fe20000041860 */
[----:B------:R-:W1:Y:S01]  /*ea80*/  MUFU.EX2 R122, R122 ;  /* 0x0000007a007a7308 */ /* 0x000e620000000800 */
[----:B------:R-:W-:-:S04]  /*ea90*/  FADD.FTZ R119, R119, R116 ;  /* 0x0000007477777221 */ /* 0x000fc80000010000 */
[C---:B------:R-:W-:Y:S01]  /*eaa0*/  HMMA.16816.F32.BF16 R92, R4.reuse, R14, R92 ;  /* 0x0000000e045c723c */ /* 0x040fe2000004185c */
[----:B------:R-:W3:Y:S02]  /*eab0*/  LDSM.16.MT88.4 R12, [R152+0x8800] ;  /* 0x00880000980c783b */ /* 0x000ee40000004200 */
[----:B------:R-:W-:Y:S03]  /*eac0*/  MUFU.EX2 R61, R61 ;  /* 0x0000003d003d7308 */ /* 0x000fe60000000800 */
[C---:B-----5:R-:W-:Y:S05]  /*ead0*/  HMMA.16816.F32.BF16 R88, R4.reuse, R8, R88 ;  /* 0x000000080458723c */ /* 0x060fea0000041858 */
[----:B------:R-:W4:Y:S01]  /*eae0*/  MUFU.EX2 R124, R124 ;  /* 0x0000007c007c7308 */ /* 0x000f220000000800 */
[C---:B------:R-:W-:Y:S01]  /*eaf0*/  HMMA.16816.F32.BF16 R84, R4.reuse, R10, R84 ;  /* 0x0000000a0454723c */ /* 0x040fe20000041854 */
[----:B------:R-:W5:Y:S05]  /*eb00*/  LDSM.16.MT88.4 R8, [R156+0x9000] ;  /* 0x009000009c08783b */ /* 0x000f6a0000004200 */
        /* <DEDUP_REMOVED lines=11> */
[----:B------:R-:W-:Y:S01]  /*ebc0*/  F2FP.BF16.F32.PACK_AB R4, R105, R102 ;  /* 0x000000666904723e */ /* 0x000fe200000010ff */
[----:B------:R-:W-:Y:S01]  /*ebd0*/  FADD.FTZ R102, R102, R119 ;  /* 0x0000007766667221 */ /* 0x000fe20000010000 */
[----:B-1----:R-:W-:-:S02]  /*ebe0*/  F2FP.BF16.F32.PACK_AB R5, R122, R63 ;  /* 0x0000003f7a05723e */ /* 0x002fc400000010ff */
[----:B------:R-:W-:Y:S01]  /*ebf0*/  F2FP.BF16.F32.PACK_AB R6, R66, R109 ;  /* 0x0000006d4206723e */ /* 0x000fe200000010ff */
[----:B------:R-:W-:Y:S01]  /*ec00*/  FADD.FTZ R102, R105, R102 ;  /* 0x0000006669667221 */ /* 0x000fe20000010000 */
[----:B----4-:R-:W-:-:S03]  /*ec10*/  F2FP.BF16.F32.PACK_AB R7, R124, R61 ;  /* 0x0000003d7c07723e */ /* 0x010fc600000010ff */
[----:B------:R-:W-:-:S04]  /*ec20*/  FADD.FTZ R109, R109, R102 ;  /* 0x000000666d6d7221 */ /* 0x000fc80000010000 */
[----:B-----5:R-:W-:Y:S01]  /*ec30*/  HMMA.16816.F32.BF16 R96, R4, R8, R96 ;  /* 0x000000080460723c */ /* 0x020fe20000041860 */
[----:B------:R-:W-:-:S05]  /*ec40*/  FADD.FTZ R109, R66, R109 ;  /* 0x0000006d426d7221 */ /* 0x000fca0000010000 */
[C---:B------:R-:W-:Y:S01]  /*ec50*/  HMMA.16816.F32.BF16 R92, R4.reuse, R10, R92 ;  /* 0x0000000a045c723c */ /* 0x040fe2000004185c */
[----:B------:R-:W-:Y:S02]  /*ec60*/  FADD.FTZ R9, R41, R46 ;  /* 0x0000002e29097221 */ /* 0x000fe40000010000 */
[----:B------:R-:W-:Y:S02]  /*ec70*/  MUFU.EX2 R41, R43 ;  /* 0x0000002b00297308 */ /* 0x000fe40000000800 */
[----:B------:R-:W-:Y:S01]  /*ec80*/  FADD.FTZ R9, R42, R9 ;  /* 0x000000092a097221 */ /* 0x000fe20000010000 */
[C---:B------:R-:W-:Y:S03]  /*ec90*/  HMMA.16816.F32.BF16 R88, R4.reuse, R20, R88 ;  /* 0x000000140458723c */ /* 0x040fe60000041858 */
[----:B------:R-:W-:Y:S02]  /*eca0*/  FADD.FTZ R38, R38, R9 ;  /* 0x0000000926267221 */ /* 0x000fe40000010000 */
[----:B------:R-:W1:Y:S01]  /*ecb0*/  LDSM.16.MT88.4 R8, [R156+0x9800] ;  /* 0x009800009c08783b */ /* 0x000e620000004200 */
[----:B------:R-:W-:Y:S01]  /*ecc0*/  HMMA.16816.F32.BF16 R84, R4, R22, R84 ;  /* 0x000000160454723c */ /* 0x000fe20000041854 */
[----:B------:R-:W-:Y:S01]  /*ecd0*/  FADD.FTZ R38, R35, R38 ;  /* 0x0000002623267221 */ /* 0x000fe20000010000 */
[--C-:B------:R-:W-:Y:S01]  /*ece0*/  FFMA.FTZ R20, R37, UR10, -R30.reuse ;  /* 0x0000000a25147c23 */ /* 0x100fe2000801081e */
[----:B------:R-:W-:-:S02]  /*ecf0*/  FFMA.FTZ R21, R33, UR10, -R30 ;  /* 0x0000000a21157c23 */ /* 0x000fc4000801081e */
[----:B------:R-:W-:Y:S01]  /*ed00*/  FADD.FTZ R29, R29, R38 ;  /* 0x000000261d1d7221 */ /* 0x000fe20000010000 */
[----:B--2---:R-:W-:Y:S02]  /*ed10*/  HMMA.16816.F32.BF16 R80, R4, R16, R80 ;  /* 0x000000100450723c */ /* 0x004fe40000041850 */
[----:B------:R-:W2:Y:S01]  /*ed20*/  MUFU.EX2 R20, R20 ;  /* 0x0000001400147308 */ /* 0x000ea20000000800 */
[----:B------:R-:W-:-:S03]  /*ed30*/  FADD.FTZ R29, R26, R29 ;  /* 0x0000001d1a1d7221 */ /* 0x000fc60000010000 */
[C---:B------:R-:W-:Y:S01]  /*ed40*/  HMMA.16816.F32.BF16 R68, R4.reuse, R18, R68 ;  /* 0x000000120444723c */ /* 0x040fe20000041844 */
[----:B------:R-:W-:Y:S01]  /*ed50*/  FADD.FTZ R36, R36, R29 ;  /* 0x0000001d24247221 */ /* 0x000fe20000010000 */
[----:B------:R-:W4:Y:S02]  /*ed60*/  LDSM.16.MT88.4 R16, [R154+0x9800] ;  /* 0x009800009a10783b */ /* 0x000f240000004200 */
[----:B------:R-:W5:Y:S01]  /*ed70*/  MUFU.EX2 R21, R21 ;  /* 0x0000001500157308 */ /* 0x000f620000000800 */
[----:B------:R-:W-:Y:S01]  /*ed80*/  FADD.FTZ R51, R51, R36 ;  /* 0x0000002433337221 */ /* 0x000fe20000010000 */
[----:B---3--:R-:W-:Y:S03]  /*ed90*/  HMMA.16816.F32.BF16 R72, R4, R12, R72 ;  /* 0x0000000c0448723c */ /* 0x008fe60000041848 */
[----:B------:R-:W-:-:S03]  /*eda0*/  FADD.FTZ R56, R56, R51 ;  /* 0x0000003338387221 */ /* 0x000fc60000010000 */
[----:B------:R-:W-:Y:S01]  /*edb0*/  HMMA.16816.F32.BF16 R76, R4, R14, R76 ;  /* 0x0000000e044c723c */ /* 0x000fe2000004184c */
[----:B------:R-:W-:Y:S01]  /*edc0*/  FADD.FTZ R56, R49, R56 ;  /* 0x0000003831387221 */ /* 0x000fe20000010000 */
[----:B------:R-:W3:Y:S03]  /*edd0*/  LDSM.16.MT88.4 R12, [R153+0x9800] ;  /* 0x00980000990c783b */ /* 0x000ee60000004200 */
[----:B------:R-:W-:Y:S02]  /*ede0*/  FADD.FTZ R65, R65, R56 ;  /* 0x0000003841417221 */ /* 0x000fe40000010000 */
[----:B------:R-:W-:Y:S01]  /*edf0*/  F2FP.BF16.F32.PACK_AB R4, R121, R60 ;  /* 0x0000003c7904723e */ /* 0x000fe200000010ff */
[----:B------:R-:W-:Y:S01]  /*ee00*/  FADD.FTZ R60, R60, R109 ;  /* 0x0000006d3c3c7221 */ /* 0x000fe20000010000 */
[----:B------:R-:W-:Y:S01]  /*ee10*/  FADD.FTZ R65, R100, R65 ;  /* 0x0000004164417221 */ /* 0x000fe20000010000 */
[----:B--2---:R-:W-:-:S02]  /*ee20*/  F2FP.BF16.F32.PACK_AB R5, R20, R41 ;  /* 0x000000291405723e */ /* 0x004fc400000010ff */
[----:B------:R-:W-:Y:S01]  /*ee30*/  F2FP.BF16.F32.PACK_AB R6, R181, R52 ;  /* 0x00000034b506723e */ /* 0x000fe200000010ff */
[----:B------:R-:W-:Y:S01]  /*ee40*/  FADD.FTZ R104, R104, R65 ;  /* 0x0000004168687221 */ /* 0x000fe20000010000 */
[----:B-----5:R-:W-:Y:S01]  /*ee50*/  F2FP.BF16.F32.PACK_AB R7, R180, R21 ;  /* 0x00000015b407723e */ /* 0x020fe200000010ff */
[----:B------:R-:W-:Y:S02]  /*ee60*/  FADD.FTZ R121, R121, R60 ;  /* 0x0000003c79797221 */ /* 0x000fe40000010000 */
[----:B------:R-:W-:Y:S02]  /*ee70*/  FADD.FTZ R67, R67, R104 ;  /* 0x0000006843437221 */ /* 0x000fe40000010000 */
[----:B------:R-:W-:Y:S02]  /*ee80*/  FADD.FTZ R52, R52, R121 ;  /* 0x0000007934347221 */ /* 0x000fe40000010000 */
[----:B------:R-:W-:Y:S01]  /*ee90*/  FADD.FTZ R110, R110, R67 ;  /* 0x000000436e6e7221 */ /* 0x000fe20000010000 */
[----:B-1----:R-:W-:Y:S01]  /*eea0*/  HMMA.16816.F32.BF16 R96, R4, R8, R96 ;  /* 0x000000080460723c */ /* 0x002fe20000041860 */
        /* <DEDUP_REMOVED lines=11> */
[----:B---3--:R-:W-:Y:S03]  /*ef60*/  HMMA.16816.F32.BF16 R80, R4, R12, R80 ;  /* 0x0000000c0450723c */ /* 0x008fe60000041850 */
        /* <DEDUP_REMOVED lines=11> */
[----:B------:R-:W-:Y:S01]  /*f020*/  FADD.FTZ R180, R180, R21 ;  /* 0x00000015b4b47221 */ /* 0x000fe20000010000 */
[----:B------:R-:W-:-:S03]  /*f030*/  NOP ;  /* 0x0000000000007918 */ /* 0x000fc60000000000 */
        /* <DEDUP_REMOVED lines=8> */
[----:B------:R-:W-:Y:S01]  /*f0c0*/  ULDC.64 UR8, c[0x0][0x250] ;  /* 0x0000940000087ab9 */ /* 0x000fe20000000a00 */
[----:B------:R-:W-:Y:S02]  /*f0d0*/  ULDC.64 UR4, c[0x0][0x238] ;  /* 0x00008e0000047ab9 */ /* 0x000fe40000000a00 */
        /* <DEDUP_REMOVED lines=57> */
.L_x_6740:
[----:B------:R-:W-:Y:S02]  /*f470*/  ULDC UR8, c[0x0][0x250] ;  /* 0x0000940000087ab9 */ /* 0x000fe40000000800 */
[----:B------:R-:W-:-:S06]  /*f480*/  USHF.L.U32 UR4, UR8, 0x7, URZ ;  /* 0x0000000708047899 */ /* 0x000fcc000800063f */
[----:B------:R-:W-:-:S04]  /*f490*/  IADD3 R4, RZ, -UR4, RZ ;  /* 0x80000004ff047c10 */ /* 0x000fc8000fffe0ff */
[----:B------:R-:W-:-:S07]  /*f4a0*/  SHF.R.S32.HI R3, RZ, 0x1f, R4 ;  /* 0x0000001fff037819 */ /* 0x000fce0000011404 */
.L_x_6741:
[----:B------:R-:W-:Y:S01]  /*f4b0*/  USHF.L.U32 UR5, UR8, 0x5, URZ ;  /* 0x0000000508057899 */ /* 0x000fe2000800063f */
[C---:B------:R-:W-:Y:S01]  /*f4c0*/  LEA R167, P0, R4.reuse, R167, 0x1 ;  /* 0x000000a704a77211 */ /* 0x040fe200078008ff */
[----:B------:R-:W-:Y:S02]  /*f4d0*/  ULDC UR4, c[0x0][0x254] ;  /* 0x0000950000047ab9 */ /* 0x000fe40000000800 */
[----:B------:R-:W-:Y:S01]  /*f4e0*/  USHF.L.U64.HI UR4, UR8, 0x5, UR4 ;  /* 0x0000000508047899 */ /* 0x000fe20008010204 */
[----:B------:R-:W-:Y:S01]  /*f4f0*/  LEA.HI.X R166, R4, R166, R3, 0x1, P0 ;  /* 0x000000a604a67211 */ /* 0x000fe200000f0c03 */
[----:B------:R-:W-:Y:S01]  /*f500*/  IMAD.MOV.U32 R12, RZ, RZ, R167 ;  /* 0x000000ffff0c7224 */ /* 0x000fe200078e00a7 */
[----:B------:R-:W-:Y:S01]  /*f510*/  IADD3 R6, P0, R167, UR5, RZ ;  /* 0x00000005a7067c10 */ /* 0x000fe2000ff1e0ff */
[----:B------:R-:W1:Y:S02]  /*f520*/  S2R R3, SR_TID.X ;  /* 0x0000000000037919 */ /* 0x000e640000002100 */
[----:B------:R-:W-:Y:S01]  /*f530*/  IMAD.MOV.U32 R13, RZ, RZ, R166 ;  /* 0x000000ffff0d7224 */ /* 0x000fe200078e00a6 */
[----:B------:R-:W-:-:S02]  /*f540*/  IADD3.X R7, R166, UR4, RZ, P0, !PT ;  /* 0x00000004a6077c10 */ /* 0x000fc400087fe4ff */
[----:B------:R-:W-:Y:S02]  /*f550*/  IADD3 R4, P0, R6, UR5, RZ ;  /* 0x0000000506047c10 */ /* 0x000fe4000ff1e0ff */
[----:B------:R-:W-:Y:S01]  /*f560*/  @!PT LDS RZ, [RZ] ;  /* 0x00000000fffff984 */ /* 0x000fe20000000800 */
[----:B------:R-:W-:Y:S01]  /*f570*/  @!PT LDS RZ, [RZ] ;  /* 0x00000000fffff984 */ /* 0x000fe20000000800 */
[----:B------:R-:W-:Y:S01]  /*f580*/  @!PT LDS RZ, [RZ] ;  /* 0x00000000fffff984 */ /* 0x000fe20000000800 */
[----:B------:R2:W-:Y:S02]  /*f590*/  LDGSTS.E.BYPASS.LTC128B.128 [R171+0x6000], desc[UR6][R12.64] ;  /* 0x060000000cab7fae */ /* 0x0005e4000b901d46 */
[----:B------:R-:W-:Y:S02]  /*f5a0*/  IADD3.X R5, R7, UR4, RZ, P0, !PT ;  /* 0x0000000407057c10 */ /* 0x000fe400087fe4ff */
[----:B------:R-:W-:Y:S01]  /*f5b0*/  IADD3 R16, P0, R4, UR5, RZ ;  /* 0x0000000504107c10 */ /* 0x000fe2000ff1e0ff */
[----:B------:R-:W-:Y:S03]  /*f5c0*/  LDGSTS.E.BYPASS.LTC128B.128 [R171+0x6800], desc[UR6][R6.64] ;  /* 0x0680000006ab7fae */ /* 0x000fe6000b901d46 */
[----:B------:R-:W-:Y:S01]  /*f5d0*/  IADD3.X R17, R5, UR4, RZ, P0, !PT ;  /* 0x0000000405117c10 */ /* 0x000fe200087fe4ff */
[----:B------:R3:W-:Y:S01]  /*f5e0*/  LDGSTS.E.BYPASS.LTC128B.128 [R171+0x7000], desc[UR6][R4.64] ;  /* 0x0700000004ab7fae */ /* 0x0007e2000b901d46 */
        /* <DEDUP_REMOVED lines=8> */
[----:B------:R-:W-:Y:S01]  /*f670*/  IADD3.X R19, R9, UR4, RZ, P0, !PT ;  /* 0x0000000409137c10 */ /* 0x000fe200087fe4ff */
[----:B-1----:R-:W-:Y:S01]  /*f680*/  IMAD.SHL.U32 R3, R3, 0x2, RZ ;  /* 0x0000000203037824 */ /* 0x002fe200078e00ff */
[----:B------:R-:W-:-:S03]  /*f690*/  IADD3 R24, P0, R18, UR5, RZ ;  /* 0x0000000512187c10 */ /* 0x000fc6000ff1e0ff */
[----:B------:R1:W-:Y:S01]  /*f6a0*/  LDGSTS.E.BYPASS.LTC128B.128 [R171+0x9000], desc[UR6][R18.64] ;  /* 0x0900000012ab7fae */ /* 0x0003e2000b901d46 */
[----:B------:R-:W-:Y:S02]  /*f6b0*/  IADD3.X R25, R19, UR4, RZ, P0, !PT ;  /* 0x0000000413197c10 */ /* 0x000fe400087fe4ff */
[----:B------:R-:W-:Y:S02]  /*f6c0*/  LOP3.LUT R49, R3, 0x6, RZ, 0xc0, !PT ;  /* 0x0000000603317812 */ /* 0x000fe400078ec0ff */
[----:B------:R-:W-:Y:S01]  /*f6d0*/  ISETP.GE.AND P0, PT, R50, 0x3, PT ;  /* 0x000000033200780c */ /* 0x000fe20003f06270 */
[----:B------:R4:W-:Y:S03]  /*f6e0*/  LDGSTS.E.BYPASS.LTC128B.128 [R171+0x9800], desc[UR6][R24.64] ;  /* 0x0980000018ab7fae */ /* 0x0009e6000b901d46 */
[----:B------:R-:W-:Y:S01]  /*f6f0*/  P2R R50, PR, RZ, 0x1 ;  /* 0x00000001ff327803 */ /* 0x000fe20000000000 */
[----:B------:R-:W-:Y:S04]  /*f700*/  LDSM.16.M88.4 R116, [R162] ;  /* 0x00000000a274783b */ /* 0x000fe80000000200 */
[----:B--2---:R-:W1:Y:S04]  /*f710*/  LDSM.16.M88.4 R12, [R161+0x2000] ;  /* 0x00200000a10c783b */ /* 0x004e680000000200 */
[----:B---3--:R-:W2:Y:S04]  /*f720*/  LDSM.16.M88.4 R4, [R161+0x2800] ;  /* 0x00280000a104783b */ /* 0x008ea80000000200 */
[----:B------:R-:W3:Y:S04]  /*f730*/  LDSM.16.M88.4 R56, [R161+0x3000] ;  /* 0x00300000a138783b */ /* 0x000ee80000000200 */
[----:B------:R-:W5:Y:S04]  /*f740*/  LDSM.16.M88.4 R44, [R161+0x3800] ;  /* 0x00380000a12c783b */ /* 0x000f680000000200 */
[----:B------:R-:W4:Y:S04]  /*f750*/  LDSM.16.M88.4 R36, [R161+0x4000] ;  /* 0x00400000a124783b */ /* 0x000f280000000200 */
[----:B------:R-:W4:Y:S04]  /*f760*/  LDSM.16.M88.4 R28, [R161+0x4800] ;  /* 0x00480000a11c783b */ /* 0x000f280000000200 */
[----:B------:R-:W4:Y:S04]  /*f770*/  LDSM.16.M88.4 R20, [R161+0x5000] ;  /* 0x00500000a114783b */ /* 0x000f280000000200 */
[----:B------:R-:W4:Y:S04]  /*f780*/  LDSM.16.M88.4 R108, [R161+0x5800] ;  /* 0x00580000a16c783b */ /* 0x000f280000000200 */
[----:B------:R-:W-:Y:S04]  /*f790*/  LDSM.16.M88.4 R64, [R160] ;  /* 0x00000000a040783b */ /* 0x000fe80000000200 */
[----:B------:R-:W4:Y:S04]  /*f7a0*/  LDSM.16.M88.4 R104, [R155+0x2000] ;  /* 0x002000009b68783b */ /* 0x000f280000000200 */
[----:B------:R-:W4:Y:S01]  /*f7b0*/  LDSM.16.M88.4 R100, [R155+0x2800] ;  /* 0x002800009b64783b */ /* 0x000f220000000200 */
[C---:B-1----:R-:W-:Y:S03]  /*f7c0*/  HMMA.16816.F32.BF16 R16, R116.reuse, R12, RZ ;  /* 0x0000000c7410723c */ /* 0x042fe600000418ff */
[----:B------:R-:W1:Y:S03]  /*f7d0*/  LDSM.16.M88.4 R128, [R155+0x3000] ;  /* 0x003000009b80783b */ /* 0x000e660000000200 */
[C---:B--2---:R-:W-:Y:S01]  /*f7e0*/  HMMA.16816.F32.BF16 R8, R116.reuse, R4, RZ ;  /* 0x000000047408723c */ /* 0x044fe200000418ff */
[----:B------:R-:W2:Y:S04]  /*f7f0*/  LDSM.16.M88.4 R124, [R155+0x3800] ;  /* 0x003800009b7c783b */ /* 0x000ea80000000200 */
[----:B------:R-:W2:Y:S01]  /*f800*/  LDSM.16.M88.4 R112, [R155+0x4000] ;  /* 0x004000009b70783b */ /* 0x000ea20000000200 */
[C---:B------:R-:W-:Y:S03]  /*f810*/  HMMA.16816.F32.BF16 R12, R116.reuse, R14, RZ ;  /* 0x0000000e740c723c */ /* 0x040fe600000418ff */
[----:B------:R-:W0:Y:S03]  /*f820*/  LDGDEPBAR ;  /* 0x00000000000079af */ /* 0x000e260000000000 */
[C---:B------:R-:W-:Y:S06]  /*f830*/  HMMA.16816.F32.BF16 R4, R116.reuse, R6, RZ ;  /* 0x000000067404723c */ /* 0x040fec00000418ff */
[C---:B---3--:R-:W-:Y:S06]  /*f840*/  HMMA.16816.F32.BF16 R60, R116.reuse, R56, RZ ;  /* 0x00000038743c723c */ /* 0x048fec00000418ff */
[C---:B-----5:R-:W-:Y:S06]  /*f850*/  HMMA.16816.F32.BF16 R52, R116.reuse, R44, RZ ;  /* 0x0000002c7434723c */ /* 0x060fec00000418ff */
        /* <DEDUP_REMOVED lines=33> */
[----:B------:R-:W-:Y:S01]  /*fa70*/  HMMA.16816.F32.BF16 R116, R64, R102, R116 ;  /* 0x000000664074723c */ /* 0x000fe20000041874 */
[----:B------:R-:W4:Y:S04]  /*fa80*/  LDSM.16.M88.4 R64, [R149] ;  /* 0x000000009540783b */ /* 0x000f280000000200 */
[----:B------:R-:W5:Y:S01]  /*fa90*/  LDSM.16.M88.4 R100, [R150] ;  /* 0x000000009664783b */ /* 0x000f620000000200 */
[C---:B-1----:R-:W-:Y:S06]  /*faa0*/  HMMA.16816.F32.BF16 R40, R124.reuse, R128, R40 ;  /* 0x000000807c28723c */ /* 0x042fec0000041828 */
[C---:B------:R-:W-:Y:S06]  /*fab0*/  HMMA.16816.F32.BF16 R36, R124.reuse, R130, R36 ;  /* 0x000000827c24723c */ /* 0x040fec0000041824 */
        /* <DEDUP_REMOVED lines=11> */
[----:B------:R-:W4:Y:S05]  /*fb70*/  LDSM.16.M88.4 R100, [R144] ;  /* 0x000000009064783b */ /* 0x000f2a0000000200 */
[C---:B-1----:R-:W-:Y:S06]  /*fb80*/  HMMA.16816.F32.BF16 R32, R124.reuse, R108, R32 ;  /* 0x0000006c7c20723c */ /* 0x042fec0000041820 */
[C---:B------:R-:W-:Y:S01]  /*fb90*/  HMMA.16816.F32.BF16 R28, R124.reuse, R110, R28 ;  /* 0x0000006e7c1c723c */ /* 0x040fe2000004181c */
[----:B------:R-:W1:Y:S05]  /*fba0*/  LDSM.16.M88.4 R108, [R144+0x1000] ;  /* 0x00100000906c783b */ /* 0x000e6a0000000200 */
[C---:B--2---:R-:W-:Y:S06]  /*fbb0*/  HMMA.16816.F32.BF16 R24, R124.reuse, R104, R24 ;  /* 0x000000687c18723c */ /* 0x044fec0000041818 */
[----:B------:R-:W-:Y:S01]  /*fbc0*/  HMMA.16816.F32.BF16 R20, R124, R106, R20 ;  /* 0x0000006a7c14723c */ /* 0x000fe20000041814 */
        /* <DEDUP_REMOVED lines=8> */
[C---:B------:R-:W-:Y:S06]  /*fc50*/  HMMA.16816.F32.BF16 R56, R112.reuse, R110, R56 ;  /* 0x0000006e7038723c */ /* 0x040fec0000041838 */
[C---:B--2---:R-:W-:Y:S06]  /*fc60*/  HMMA.16816.F32.BF16 R52, R112.reuse, R104, R52 ;  /* 0x000000687034723c */ /* 0x044fec0000041834 */
[C---:B------:R-:W-:Y:S06]  /*fc70*/  HMMA.16816.F32.BF16 R44, R112.reuse, R106, R44 ;  /* 0x0000006a702c723c */ /* 0x040fec000004182c */
[C---:B---3--:R-:W-:Y:S06]  /*fc80*/  HMMA.16816.F32.BF16 R32, R112.reuse, R64, R32 ;  /* 0x000000407020723c */ /* 0x048fec0000041820 */
[C---:B------:R-:W-:Y:S01]  /*fc90*/  HMMA.16816.F32.BF16 R28, R112.reuse, R66, R28 ;  /* 0x00000042701c723c */ /* 0x040fe2000004181c */
[----:B------:R-:W1:Y:S05]  /*fca0*/  LDSM.16.M88.4 R64, [R144+0x3000] ;  /* 0x003000009040783b */ /* 0x000e6a0000000200 */
[C---:B----4-:R-:W-:Y:S06]  /*fcb0*/  HMMA.16816.F32.BF16 R40, R112.reuse, R100, R40 ;  /* 0x000000647028723c */ /* 0x050fec0000041828 */
[----:B------:R-:W-:Y:S01]  /*fcc0*/  HMMA.16816.F32.BF16 R36, R112, R102, R36 ;  /* 0x000000667024723c */ /* 0x000fe20000041824 */
[----:B------:R-:W-:-:S05]  /*fcd0*/  IMAD.SHL.U32 R100, R176, 0x80, RZ ;  /* 0x00000080b0647824 */ /* 0x000fca00078e00ff */
[C---:B------:R-:W-:Y:S02]  /*fce0*/  LOP3.LUT R3, R100.reuse, 0x8, R49, 0xfe, !PT ;  /* 0x0000000864037812 */ /* 0x040fe400078efe31 */
[----:B------:R-:W-:Y:S02]  /*fcf0*/  LOP3.LUT R51, R100, R49, RZ, 0xfc, !PT ;  /* 0x0000003164337212 */ /* 0x000fe400078efcff */
[C---:B------:R-:W-:Y:S02]  /*fd00*/  ISETP.GE.AND P4, PT, R3.reuse, R48, PT ;  /* 0x000000300300720c */ /* 0x040fe40003f86270 */
[----:B------:R-:W-:Y:S01]  /*fd10*/  ISETP.GE.AND P5, PT, R3, R132, PT ;  /* 0x000000840300720c */ /* 0x000fe20003fa6270 */
[C---:B------:R-:W-:Y:S01]  /*fd20*/  VIADD R3, R51.reuse, 0x9 ;  /* 0x0000000933037836 */ /* 0x040fe20000000000 */
[C---:B------:R-:W-:Y:S01]  /*fd30*/  ISETP.GE.AND P1, PT, R51.reuse, R48, PT ;  /* 0x000000303300720c */ /* 0x040fe20003f26270 */
[C---:B------:R-:W-:Y:S01]  /*fd40*/  VIADD R101, R51.reuse, 0x1 ;  /* 0x0000000133657836 */ /* 0x040fe20000000000 */
[----:B------:R-:W-:-:S02]  /*fd50*/  ISETP.GE.AND P0, PT, R51, R132, PT ;  /* 0x000000843300720c */ /* 0x000fc40003f06270 */
        /* <DEDUP_REMOVED lines=8> */
[----:B------:R-:W-:Y:S01]  /*fde0*/  FSEL R13, R13, -INF , !P1 ;  /* 0xff8000000d0d7808 */ /* 0x000fe20004800000 */
[----:B-1----:R-:W-:Y:S01]  /*fdf0*/  HMMA.16816.F32.BF16 R24, R112, R64, R24 ;  /* 0x000000407018723c */ /* 0x002fe20000041818 */
[----:B------:R-:W-:-:S02]  /*fe00*/  FSEL R15, R15, -INF , !P0 ;  /* 0xff8000000f0f7808 */ /* 0x000fc40004000000 */
[----:B------:R-:W-:Y:S01]  /*fe10*/  FSEL R215, R17, -INF , !P3 ;  /* 0xff80000011d77808 */ /* 0x000fe20005800000 */
[----:B------:R-:W-:Y:S01]  /*fe20*/  VIADD R17, R51, 0x21 ;  /* 0x0000002133117836 */ /* 0x000fe20000000000 */
[----:B------:R-:W-:Y:S01]  /*fe30*/  FSEL R213, R19, -INF , !P2 ;  /* 0xff80000013d57808 */ /* 0x000fe20005000000 */
[----:B------:R-:W-:Y:S01]  /*fe40*/  HMMA.16816.F32.BF16 R20, R112, R66, R20 ;  /* 0x000000427014723c */ /* 0x000fe20000041814 */
[C---:B------:R-:W-:Y:S02]  /*fe50*/  ISETP.GE.AND P1, PT, R3.reuse, R48, PT ;  /* 0x000000300300720c */ /* 0x040fe40003f26270 */
[----:B------:R-:W-:Y:S01]  /*fe60*/  ISETP.GE.AND P0, PT, R3, R132, PT ;  /* 0x000000840300720c */ /* 0x000fe20003f06270 */
[----:B------:R-:W-:Y:S01]  /*fe70*/  VIADD R3, R51, 0x29 ;  /* 0x0000002933037836 */ /* 0x000fe20000000000 */
[C---:B------:R-:W-:Y:S02]  /*fe80*/  ISETP.GE.AND P3, PT, R101.reuse, R48, PT ;  /* 0x000000306500720c */ /* 0x040fe40003f66270 */
[----:B------:R-:W-:-:S02]  /*fe90*/  ISETP.GE.AND P2, PT, R101, R132, PT ;  /* 0x000000846500720c */ /* 0x000fc40003f46270 */
[----:B------:R-:W-:Y:S02]  /*fea0*/  FSEL R209, R9, -INF , !P3 ;  /* 0xff80000009d17808 */ /* 0x000fe40005800000 */
[----:B------:R-:W-:Y:S02]  /*feb0*/  FSEL R203, R11, -INF , !P2 ;  /* 0xff8000000bcb7808 */ /* 0x000fe40005000000 */
[----:B------:R-:W-:Y:S01]  /*fec0*/  FSEL R207, R5, -INF , !P1 ;  /* 0xff80000005cf7808 */ /* 0x000fe20004800000 */
[----:B------:R-:W-:Y:S01]  /*fed0*/  VIADD R5, R51, 0x31 ;  /* 0x0000003133057836 */ /* 0x000fe20000000000 */
[----:B------:R-:W-:Y:S02]  /*fee0*/  FSEL R199, R7, -INF , !P0 ;  /* 0xff80000007c77808 */ /* 0x000fe40004000000 */
[C---:B------:R-:W-:Y:S02]  /*fef0*/  ISETP.GE.AND P3, PT, R17.reuse, R48, PT ;  /* 0x000000301100720c */ /* 0x040fe40003f66270 */
[----:B------:R-:W-:-:S02]  /*ff00*/  ISETP.GE.AND P2, PT, R17, R132, PT ;  /* 0x000000841100720c */ /* 0x000fc40003f46270 */
[C---:B------:R-:W-:Y:S01]  /*ff10*/  ISETP.GE.AND P1, PT, R3.reuse, R48, PT ;  /* 0x000000300300720c */ /* 0x040fe20003f26270 */
[----:B------:R-:W1:Y:S01]  /*ff20*/  LDSM.16.M88.4 R16, [R145] ;  /* 0x000000009110783b */ /* 0x000e620000000200 */
[----:B------:R-:W-:Y:S01]  /*ff30*/  ISETP.GE.AND P0, PT, R3, R132, PT ;  /* 0x000000840300720c */ /* 0x000fe20003f06270 */
[----:B------:R-:W-:Y:S01]  /*ff40*/  VIADD R3, R51, 0x39 ;  /* 0x0000003933037836 */ /* 0x000fe20000000000 */
[----:B------:R-:W-:Y:S02]  /*ff50*/  FSEL R191, R61, -INF , !P3 ;  /* 0xff8000003dbf7808 */ /* 0x000fe40005800000 */
[----:B------:R-:W-:Y:S02]  /*ff60*/  FSEL R187, R63, -INF , !P2 ;  /* 0xff8000003fbb7808 */ /* 0x000fe40005000000 */
[----:B------:R-:W-:Y:S02]  /*ff70*/  ISETP.GE.AND P3, PT, R5, R48, PT ;  /* 0x000000300500720c */ /* 0x000fe40003f66270 */
[----:B------:R-:W-:-:S02]  /*ff80*/  FSEL R193, R57, -INF , !P1 ;  /* 0xff80000039c17808 */ /* 0x000fc40004800000 */
[----:B------:R-:W-:Y:S01]  /*ff90*/  ISETP.GE.AND P2, PT, R5, R132, PT ;  /* 0x000000840500720c */ /* 0x000fe20003f46270 */
[----:B------:R-:W-:Y:S01]  /*ffa0*/  VIADD R5, R51, 0x41 ;  /* 0x0000004133057836 */ /* 0x000fe20000000000 */
        /* <DEDUP_REMOVED lines=16> */
[C---:B------:R-:W-:Y:S01]  /*100b0*/  ISETP.GE.AND P3, PT, R5.reuse, R48, PT ;  /* 0x000000300500720c */ /* 0x040fe20003f66270 */
[C---:B-1----:R-:W-:Y:S01]  /*100c0*/  HMMA.16816.F32.BF16 R120, R124.reuse, R16, R120 ;  /* 0x000000107c78723c */ /* 0x042fe20000041878 */
[----:B------:R-:W-:Y:S01]  /*100d0*/  ISETP.GE.AND P2, PT, R5, R132, PT ;  /* 0x000000840500720c */ /* 0x000fe20003f46270 */
[----:B------:R-:W-:Y:S01]  /*100e0*/  VIADD R5, R51, 0x61 ;  /* 0x0000006133057836 */ /* 0x000fe20000000000 */
[----:B------:R-:W-:Y:S02]  /*100f0*/  FSEL R105, R39, -INF , !P0 ;  /* 0xff80000027697808 */ /* 0x000fe40004000000 */
[----:B------:R-:W-:Y:S01]  /*10100*/  ISETP.GE.AND P0, PT, R3, R48, PT ;  /* 0x000000300300720c */ /* 0x000fe20003f06270 */
[----:B------:R-:W-:Y:S01]  /*10110*/  HMMA.16816.F32.BF16 R116, R124, R18, R116 ;  /* 0x000000127c74723c */ /* 0x000fe20000041874 */
[----:B------:R-:W-:-:S02]  /*10120*/  FSEL R111, R37, -INF , !P1 ;  /* 0xff800000256f7808 */ /* 0x000fc40004800000 */
[----:B------:R-:W-:Y:S02]  /*10130*/  ISETP.GE.AND P1, PT, R3, R132, PT ;  /* 0x000000840300720c */ /* 0x000fe40003f26270 */
        /* <DEDUP_REMOVED lines=9> */
[----:B------:R-:W-:Y:S02]  /*101d0*/  ISETP.GE.AND P0, PT, R5, R132, PT ;  /* 0x000000840500720c */ /* 0x000fe40003f06270 */
[----:B------:R-:W-:Y:S02]  /*101e0*/  LOP3.LUT R5, R100, 0x18, R49, 0xfe, !PT ;  /* 0x0000001864057812 */ /* 0x000fe400078efe31 */
[----:B------:R-:W-:-:S02]  /*101f0*/  FSEL R101, R33, -INF , !P3 ;  /* 0xff80000021657808 */ /* 0x000fc40005800000 */
[----:B------:R-:W-:Y:S02]  /*10200*/  FSEL R41, R25, -INF , !P2 ;  /* 0xff80000019297808 */ /* 0x000fe40005000000 */
[----:B------:R-:W-:Y:S02]  /*10210*/  LOP3.LUT R9, R100, 0x20, R49, 0xfe, !PT ;  /* 0x0000002064097812 */ /* 0x000fe400078efe31 */
[C---:B------:R-:W-:Y:S02]  /*10220*/  ISETP.GE.AND P3, PT, R7.reuse, R48, PT ;  /* 0x000000300700720c */ /* 0x040fe40003f66270 */
[----:B------:R-:W-:Y:S02]  /*10230*/  ISETP.GE.AND P2, PT, R7, R132, PT ;  /* 0x000000840700720c */ /* 0x000fe40003f46270 */
[----:B------:R-:W-:Y:S02]  /*10240*/  FSEL R45, R21, -INF , !P1 ;  /* 0xff800000152d7808 */ /* 0x000fe40004800000 */
[----:B------:R-:W-:-:S02]  /*10250*/  FSEL R47, R23, -INF , !P0 ;  /* 0xff800000172f7808 */ /* 0x000fc40004000000 */
[C---:B------:R-:W-:Y:S02]  /*10260*/  ISETP.GE.AND P1, PT, R5.reuse, R48, PT ;  /* 0x000000300500720c */ /* 0x040fe40003f26270 */
[----:B------:R-:W-:Y:S02]  /*10270*/  ISETP.GE.AND P0, PT, R5, R132, PT ;  /* 0x000000840500720c */ /* 0x000fe40003f06270 */
[----:B------:R-:W-:Y:S02]  /*10280*/  FSEL R7, R12, -INF , !P4 ;  /* 0xff8000000c077808 */ /* 0x000fe40006000000 */
[----:B------:R-:W-:Y:S02]  /*10290*/  FSEL R5, R14, -INF , !P5 ;  /* 0xff8000000e057808 */ /* 0x000fe40006800000 */
[----:B------:R-:W-:Y:S02]  /*102a0*/  ISETP.GE.AND P5, PT, R9, R48, PT ;  /* 0x000000300900720c */ /* 0x000fe40003fa6270 */
[----:B------:R-:W-:-:S02]  /*102b0*/  FSEL R21, R8, -INF , !P3 ;  /* 0xff80000008157808 */ /* 0x000fc40005800000 */
[----:B------:R-:W-:Y:S02]  /*102c0*/  ISETP.GE.AND P4, PT, R9, R132, PT ;  /* 0x000000840900720c */ /* 0x000fe40003f86270 */
[----:B------:R-:W-:Y:S02]  /*102d0*/  FSEL R29, R10, -INF , !P2 ;  /* 0xff8000000a1d7808 */ /* 0x000fe40005000000 */
[----:B------:R-:W1:Y:S01]  /*102e0*/  LDSM.16.M88.4 R8, [R144+0x3800] ;  /* 0x003800009008783b */ /* 0x000e620000000200 */
[----:B------:R-:W-:Y:S01]  /*102f0*/  LOP3.LUT R19, R100, 0x28, R49, 0xfe, !PT ;  /* 0x0000002864137812 */ /* 0x000fe200078efe31 */
[----:B------:R-:W-:-:S04]  /*10300*/  DEPBAR.LE SB0, 0x0 ;  /* 0x000080000000791a */ /* 0x000fc80000000000 */
[C---:B------:R-:W-:Y:S02]  /*10310*/  ISETP.GE.AND P3, PT, R19.reuse, R48, PT ;  /* 0x000000301300720c */ /* 0x040fe40003f66270 */
        /* <DEDUP_REMOVED lines=15> */
[----:B------:R-:W-:Y:S01]  /*10410*/  FSEL R205, R56, -INF , !P3 ;  /* 0xff80000038cd7808 */ /* 0x000fe20005800000 */
[----:B-1----:R-:W-:Y:S01]  /*10420*/  HMMA.16816.F32.BF16 R120, R112, R8, R120 ;  /* 0x000000087078723c */ /* 0x002fe20000041878 */
[----:B------:R-:W-:-:S02]  /*10430*/  ISETP.GE.AND P4, PT, R17, R48, PT ;  /* 0x000000301100720c */ /* 0x000fc40003f86270 */
[C---:B------:R-:W-:Y:S02]  /*10440*/  ISETP.GE.AND P2, PT, R19.reuse, R48, PT ;  /* 0x000000301300720c */ /* 0x040fe40003f46270 */
[-C--:B------:R-:W-:Y:S01]  /*10450*/  ISETP.GE.AND P1, PT, R19, R132.reuse, PT ;  /* 0x000000841300720c */ /* 0x080fe20003f26270 */
[----:B------:R-:W-:Y:S01]  /*10460*/  HMMA.16816.F32.BF16 R116, R112, R10, R116 ;  /* 0x0000000a7074723c */ /* 0x000fe20000041874 */
        /* <DEDUP_REMOVED lines=16> */
[----:B------:R-:W-:Y:S02]  /*10570*/  ISETP.NE.AND P6, PT, R50, RZ, PT ;  /* 0x000000ff3200720c */ /* 0x000fe40003fc5270 */
[----:B------:R-:W-:Y:S01]  /*10580*/  FSEL R109, R34, -INF , !P0 ;  /* 0xff800000226d7808 */ /* 0x000fe20004000000 */
[----:B------:R-:W-:Y:S01]  /*10590*/  BAR.SYNC.DEFER_BLOCKING 0x0 ;  /* 0x0000000000007b1d */ /* 0x000fe20000010000 */
[C---:B------:R-:W-:Y:S02]  /*105a0*/  ISETP.GE.AND P2, PT, R9.reuse, R48, PT ;  /* 0x000000300900720c */ /* 0x040fe40003f46270 */
[-C--:B------:R-:W-:Y:S01]  /*105b0*/  ISETP.GE.AND P4, PT, R9, R132.reuse, PT ;  /* 0x000000840900720c */ /* 0x080fe20003f86270 */
[----:B------:R-:W-:Y:S01]  /*105c0*/  VIADD R9, R51, 0x71 ;  /* 0x0000007133097836 */ /* 0x000fe20000000000 */
[----:B------:R-:W-:Y:S01]  /*105d0*/  ISETP.GE.AND P0, PT, R17, R132, PT ;  /* 0x000000841100720c */ /* 0x000fe20003f06270 */
[----:B------:R-:W-:Y:S01]  /*105e0*/  VIADD R51, R51, 0x79 ;  /* 0x0000007933337836 */ /* 0x000fe20000000000 */
[----:B------:R-:W-:-:S02]  /*105f0*/  LOP3.LUT R19, R100, 0x60, R49, 0xfe, !PT ;  /* 0x0000006064137812 */ /* 0x000fc400078efe31 */
[----:B------:R-:W-:Y:S02]  /*10600*/  FSEL R131, R38, -INF , !P1 ;  /* 0xff80000026837808 */ /* 0x000fe40004800000 */
[----:B------:R-:W-:Y:S02]  /*10610*/  FSEL R133, R42, -INF , !P3 ;  /* 0xff8000002a857808 */ /* 0x000fe40005800000 */
[----:B------:R-:W-:Y:S02]  /*10620*/  FSEL R127, R32, -INF , !P5 ;  /* 0xff800000207f7808 */ /* 0x000fe40006800000 */
[----:B------:R-:W-:Y:S02]  /*10630*/  FSEL R38, R22, -INF , !P0 ;  /* 0xff80000016267808 */ /* 0x000fe40004000000 */
[C---:B------:R-:W-:Y:S02]  /*10640*/  ISETP.GE.AND P3, PT, R19.reuse, R48, PT ;  /* 0x000000301300720c */ /* 0x040fe40003f66270 */
[----:B------:R-:W-:-:S02]  /*10650*/  ISETP.GE.AND P5, PT, R19, R132, PT ;  /* 0x000000841300720c */ /* 0x000fc40003fa6270 */
[-C--:B------:R-:W-:Y:S02]  /*10660*/  ISETP.GE.AND P1, PT, R17, R48.reuse, PT ;  /* 0x000000301100720c */ /* 0x080fe40003f26270 */
[----:B------:R-:W-:Y:S02]  /*10670*/  ISETP.GE.AND P0, PT, R9, R48, PT ;  /* 0x000000300900720c */ /* 0x000fe40003f06270 */
[----:B------:R-:W-:Y:S02]  /*10680*/  LOP3.LUT R49, R100, 0x78, R49, 0xfe, !PT ;  /* 0x0000007864317812 */ /* 0x000fe400078efe31 */
[----:B------:R-:W-:Y:S02]  /*10690*/  FSEL R103, R24, -INF , !P3 ;  /* 0xff80000018677808 */ /* 0x000fe40005800000 */
[----:B------:R-:W-:Y:S02]  /*106a0*/  FSEL R36, R26, -INF , !P5 ;  /* 0xff8000001a247808 */ /* 0x000fe40006800000 */
[----:B------:R-:W-:-:S02]  /*106b0*/  FSEL R67, R20, -INF , !P1 ;  /* 0xff80000014437808 */ /* 0x000fc40004800000 */
[----:B------:R-:W-:Y:S02]  /*106c0*/  FSEL R42, R120, -INF , !P2 ;  /* 0xff800000782a7808 */ /* 0x000fe40005000000 */
[----:B------:R-:W-:Y:S02]  /*106d0*/  FSEL R40, R121, -INF , !P0 ;  /* 0xff80000079287808 */ /* 0x000fe40004000000 */
[C---:B------:R-:W-:Y:S02]  /*106e0*/  ISETP.GE.AND P5, PT, R49.reuse, R48, PT ;  /* 0x000000303100720c */ /* 0x040fe40003fa6270 */
        /* <DEDUP_REMOVED lines=73> */
.L_x_6743:
[----:B------:R-:W-:Y:S02]  /*10b80*/  ULDC UR8, c[0x0][0x248] ;  /* 0x0000920000087ab9 */ /* 0x000fe40000000800 */
[----:B------:R-:W-:-:S06]  /*10b90*/  USHF.L.U32 UR4, UR8, 0x7, URZ ;  /* 0x0000000708047899 */ /* 0x000fcc000800063f */
[----:B------:R-:W-:-:S04]  /*10ba0*/  IADD3 R6, RZ, -UR4, RZ ;  /* 0x80000004ff067c10 */ /* 0x000fc8000fffe0ff */
[----:B------:R-:W-:-:S07]  /*10bb0*/  SHF.R.S32.HI R4, RZ, 0x1f, R6 ;  /* 0x0000001fff047819 */ /* 0x000fce0000011406 */
.L_x_6744:
[----:B------:R-:W-:Y:S01]  /*10bc0*/  USHF.L.U32 UR4, UR8, 0x5, URZ ;  /* 0x0000000508047899 */ /* 0x000fe2000800063f */
[C---:B------:R-:W-:Y:S01]  /*10bd0*/  LEA R164, P0, R6.reuse, R164, 0x1 ;  /* 0x000000a406a47211 */ /* 0x040fe200078008ff */
[----:B------:R-:W-:Y:S02]  /*10be0*/  ULDC UR5, c[0x0][0x24c] ;  /* 0x0000930000057ab9 */ /* 0x000fe40000000800 */
[----:B------:R-:W-:Y:S01]  /*10bf0*/  USHF.L.U64.HI UR5, UR8, 0x5, UR5 ;  /* 0x0000000508057899 */ /* 0x000fe20008010205 */
        /* <DEDUP_REMOVED lines=29> */
.L_x_6742:
        /* <DEDUP_REMOVED lines=47> */
[----:B-1----:R-:W-:-:S02]  /*110c0*/  FMNMX.FTZ R11, R39, R4, !PT ;  /* 0x00000004270b7209 */ /* 0x002fc40007810000 */
[----:B------:R-:W-:-:S04]  /*110d0*/  FMNMX.FTZ R6, R103, R6, !PT ;  /* 0x0000000667067209 */ /* 0x000fc80007810000 */
[----:B------:R-:W-:-:S04]  /*110e0*/  FMNMX.FTZ R6, R41, R6, !PT ;  /* 0x0000000629067209 */ /* 0x000fc80007810000 */
[----:B------:R-:W-:-:S04]  /*110f0*/  FMNMX.FTZ R6, R67, R6, !PT ;  /* 0x0000000643067209 */ /* 0x000fc80007810000 */
[----:B------:R-:W-:Y:S02]  /*11100*/  FMNMX.FTZ R9, R45, R6, !PT ;  /* 0x000000062d097209 */ /* 0x000fe40007810000 */
[----:B------:R-:W-:Y:S02]  /*11110*/  FMNMX.FTZ R6, R36, R11, !PT ;  /* 0x0000000b24067209 */ /* 0x000fe40007810000 */
[----:B------:R-:W-:-:S04]  /*11120*/  FMNMX.FTZ R9, R42, R9, !PT ;  /* 0x000000092a097209 */ /* 0x000fc80007810000 */
        /* <DEDUP_REMOVED lines=21> */
[----:B------:R-:W-:Y:S01]  /*11280*/  FSEL R7, R61, RZ, P1 ;  /* 0x000000ff3d077208 */ /* 0x000fe20000800000 */
[--C-:B------:R-:W-:Y:S01]  /*11290*/  FFMA.FTZ R60, R217, UR10, -R62.reuse ;  /* 0x0000000ad93c7c23 */ /* 0x100fe2000801083e */
[----:B--2---:R-:W-:Y:S01]  /*112a0*/  FMNMX.FTZ R59, R4, R59, !PT ;  /* 0x0000003b043b7209 */ /* 0x004fe20007810000 */
[--C-:B------:R-:W-:Y:S01]  /*112b0*/  FFMA.FTZ R58, R215, UR10, -R62.reuse ;  /* 0x0000000ad73a7c23 */ /* 0x100fe2000801083e */
[--C-:B------:R-:W-:Y:S01]  /*112c0*/  FFMA.FTZ R56, R13, UR10, -R62.reuse ;  /* 0x0000000a0d387c23 */ /* 0x100fe2000801083e */
[----:B------:R-:W-:Y:S01]  /*112d0*/  FADD.FTZ R2, R2, -R7 ;  /* 0x8000000702027221 */ /* 0x000fe20000010000 */
[C---:B------:R-:W-:Y:S01]  /*112e0*/  FSETP.NEU.FTZ.AND P0, PT, R59.reuse, -INF , PT ;  /* 0xff8000003b00780b */ /* 0x040fe20003f1d000 */
[C---:B------:R-:W-:Y:S01]  /*112f0*/  FMUL.FTZ R54, R59.reuse, UR10 ;  /* 0x0000000a3b367c20 */ /* 0x040fe20008410000 */
[----:B------:R-:W-:Y:S01]  /*11300*/  MUFU.EX2 R60, R60 ;  /* 0x0000003c003c7308 */ /* 0x000fe20000000800 */
[----:B------:R-:W-:Y:S01]  /*11310*/  FMUL.FTZ R2, R2, UR10 ;  /* 0x0000000a02027c20 */ /* 0x000fe20008410000 */
[----:B------:R-:W-:Y:S01]  /*11320*/  FSEL R9, R59, RZ, P0 ;  /* 0x000000ff3b097208 */ /* 0x000fe20000000000 */
[--C-:B------:R-:W-:Y:S01]  /*11330*/  FFMA.FTZ R64, R21, UR10, -R62.reuse ;  /* 0x0000000a15407c23 */ /* 0x100fe2000801083e */
[----:B------:R-:W-:Y:S01]  /*11340*/  FSEL R54, R54, RZ, P0 ;  /* 0x000000ff36367208 */ /* 0x000fe20000000000 */
[----:B------:R-:W-:Y:S01]  /*11350*/  LDSM.16.MT88.4 R20, [R153+0x6000] ;  /* 0x006000009914783b */ /* 0x000fe20000004200 */
[----:B------:R-:W-:Y:S01]  /*11360*/  FFMA.FTZ R66, R25, UR10, -R62 ;  /* 0x0000000a19427c23 */ /* 0x000fe2000801083e */
[----:B------:R-:W-:Y:S01]  /*11370*/  FADD.FTZ R9, R0, -R9 ;  /* 0x8000000900097221 */ /* 0x000fe20000010000 */
[----:B------:R-:W1:Y:S01]  /*11380*/  MUFU.EX2 R58, R58 ;  /* 0x0000003a003a7308 */ /* 0x000e620000000800 */
[--C-:B------:R-:W-:Y:S01]  /*11390*/  FFMA.FTZ R52, R5, UR10, -R54.reuse ;  /* 0x0000000a05347c23 */ /* 0x100fe20008010836 */
[--C-:B------:R-:W-:Y:S01]  /*113a0*/  FFMA.FTZ R55, R211, UR10, -R54.reuse ;  /* 0x0000000ad3377c23 */ /* 0x100fe20008010836 */
[----:B------:R-:W2:Y:S01]  /*113b0*/  LDSM.16.MT88.4 R4, [R156+0x6000] ;  /* 0x006000009c04783b */ /* 0x000ea20000004200 */
[--C-:B------:R-:W-:Y:S01]  /*113c0*/  FFMA.FTZ R53, R213, UR10, -R54.reuse ;  /* 0x0000000ad5357c23 */ /* 0x100fe20008010836 */
[----:B------:R-:W-:Y:S01]  /*113d0*/  FFMA.FTZ R63, R15, UR10, -R54 ;  /* 0x0000000a0f3f7c23 */ /* 0x000fe20008010836 */
[----:B------:R-:W-:Y:S01]  /*113e0*/  FMUL.FTZ R0, R9, UR10 ;  /* 0x0000000a09007c20 */ /* 0x000fe20008410000 */
[--C-:B------:R-:W-:Y:S01]  /*113f0*/  FFMA.FTZ R65, R209, UR10, -R62.reuse ;  /* 0x0000000ad1417c23 */ /* 0x100fe2000801083e */
        /* <DEDUP_REMOVED lines=9> */
[----:B-1----:R-:W-:Y:S01]  /*11490*/  F2FP.BF16.F32.PACK_AB R12, R58, R60 ;  /* 0x0000003c3a0c723e */ /* 0x002fe200000010ff */
        /* <DEDUP_REMOVED lines=11> */
[----:B------:R-:W-:Y:S01]  /*11550*/  FFMA.FTZ R120, R3, UR10, -R54 ;  /* 0x0000000a03787c23 */ /* 0x000fe20008010836 */
[--C-:B------:R-:W-:Y:S01]  /*11560*/  FFMA.FTZ R116, R127, UR10, -R62.reuse ;  /* 0x0000000a7f747c23 */ /* 0x100fe2000801083e */
[--C-:B------:R-:W-:Y:S01]  /*11570*/  FFMA.FTZ R101, R101, UR10, -R62.reuse ;  /* 0x0000000a65657c23 */ /* 0x100fe2000801083e */
[----:B------:R-:W1:Y:S01]  /*11580*/  MUFU.EX2 R53, R53 ;  /* 0x0000003500357308 */ /* 0x000e620000000800 */
[----:B----4-:R-:W-:Y:S01]  /*11590*/  F2FP.BF16.F32.PACK_AB R14, R56, R57 ;  /* 0x00000039380e723e */ /* 0x010fe200000010ff */
[--C-:B------:R-:W-:Y:S01]  /*115a0*/  FFMA.FTZ R118, R125, UR10, -R62.reuse ;  /* 0x0000000a7d767c23 */ /* 0x100fe2000801083e */
[----:B------:R-:W-:Y:S01]  /*115b0*/  FFMA.FTZ R123, R37, UR10, -R62 ;  /* 0x0000000a257b7c23 */ /* 0x000fe2000801083e */
[--C-:B------:R-:W-:Y:S01]  /*115c0*/  FFMA.FTZ R109, R109, UR10, -R54.reuse ;  /* 0x0000000a6d6d7c23 */ /* 0x100fe20008010836 */
[--C-:B------:R-:W-:Y:S01]  /*115d0*/  FFMA.FTZ R3, R113, UR10, -R54.reuse ;  /* 0x0000000a71037c23 */ /* 0x100fe20008010836 */
[----:B------:R-:W-:Y:S01]  /*115e0*/  FFMA.FTZ R122, R39, UR10, -R54 ;  /* 0x0000000a277a7c23 */ /* 0x000fe20008010836 */
[----:B------:R-:W-:Y:S01]  /*115f0*/  FFMA.FTZ R126, R45, UR10, -R62 ;  /* 0x0000000a2d7e7c23 */ /* 0x000fe2000801083e */
[----:B------:R-:W-:Y:S01]  /*11600*/  MUFU.EX2 R52, R52 ;  /* 0x0000003400347308 */ /* 0x000fe20000000800 */
[--C-:B------:R-:W-:Y:S01]  /*11610*/  FFMA.FTZ R128, R43, UR10, -R54.reuse ;  /* 0x0000000a2b807c23 */ /* 0x100fe20008010836 */
[--C-:B------:R-:W-:Y:S01]  /*11620*/  FFMA.FTZ R45, R36, UR10, -R54.reuse ;  /* 0x0000000a242d7c23 */ /* 0x100fe20008010836 */
[----:B------:R-:W-:Y:S01]  /*11630*/  FFMA.FTZ R43, R38, UR10, -R54 ;  /* 0x0000000a262b7c23 */ /* 0x000fe20008010836 */
[--C-:B------:R-:W-:Y:S01]  /*11640*/  FFMA.FTZ R124, R41, UR10, -R62.reuse ;  /* 0x0000000a297c7c23 */ /* 0x100fe2000801083e */
[----:B------:R-:W-:Y:S01]  /*11650*/  LDSM.16.MT88.4 R36, [R153+0x9000] ;  /* 0x009000009924783b */ /* 0x000fe20000004200 */
[--C-:B------:R-:W-:Y:S01]  /*11660*/  FFMA.FTZ R103, R103, UR10, -R62.reuse ;  /* 0x0000000a67677c23 */ /* 0x100fe2000801083e */
[----:B------:R-:W-:Y:S01]  /*11670*/  FFMA.FTZ R41, R67, UR10, -R62 ;  /* 0x0000000a43297c23 */ /* 0x000fe2000801083e */
[----:B------:R-:W4:Y:S01]  /*11680*/  MUFU.EX2 R63, R63 ;  /* 0x0000003f003f7308 */ /* 0x000f220000000800 */
[----:B-1----:R-:W-:Y:S01]  /*11690*/  F2FP.BF16.F32.PACK_AB R13, R53, R55 ;  /* 0x00000037350d723e */ /* 0x002fe200000010ff */
[----:B------:R-:W-:Y:S01]  /*116a0*/  FFMA.FTZ R130, R47, UR10, -R54 ;  /* 0x0000000a2f827c23 */ /* 0x000fe20008010836 */
[--C-:B------:R-:W-:Y:S01]  /*116b0*/  FFMA.FTZ R42, R42, UR10, -R62.reuse ;  /* 0x0000000a2a2a7c23 */ /* 0x100fe2000801083e */
[--C-:B------:R-:W-:Y:S01]  /*116c0*/  FFMA.FTZ R47, R40, UR10, -R62.reuse ;  /* 0x0000000a282f7c23 */ /* 0x100fe2000801083e */
[----:B------:R-:W-:-:S03]  /*116d0*/  FFMA.FTZ R51, R51, UR10, -R62 ;  /* 0x0000000a33337c23 */ /* 0x000fc6000801083e */
[----:B------:R-:W1:Y:S08]  /*116e0*/  MUFU.EX2 R2, R2 ;  /* 0x0000000200027308 */ /* 0x000e700000000800 */
[----:B------:R-:W5:Y:S01]  /*116f0*/  MUFU.EX2 R0, R0 ;  /* 0x0000000000007308 */ /* 0x000f620000000800 */
[----:B----4-:R-:W-:-:S07]  /*11700*/  F2FP.BF16.F32.PACK_AB R15, R63, R52 ;  /* 0x000000343f0f723e */ /* 0x010fce00000010ff */
[----:B------:R-:W-:Y:S01]  /*11710*/  MUFU.EX2 R64, R64 ;  /* 0x0000004000407308 */ /* 0x000fe20000000800 */
[-C--:B-1----:R-:W-:Y:S01]  /*11720*/  FMUL.FTZ R16, R96, R2.reuse ;  /* 0x0000000260107220 */ /* 0x082fe20000410000 */
[-C--:B------:R-:W-:Y:S01]  /*11730*/  FMUL.FTZ R17, R97, R2.reuse ;  /* 0x0000000261117220 */ /* 0x080fe20000410000 */
[-C--:B------:R-:W-:Y:S01]  /*11740*/  FMUL.FTZ R92, R92, R2.reuse ;  /* 0x000000025c5c7220 */ /* 0x080fe20000410000 */
[-C--:B------:R-:W-:Y:S01]  /*11750*/  FMUL.FTZ R93, R93, R2.reuse ;  /* 0x000000025d5d7220 */ /* 0x080fe20000410000 */
[-C--:B------:R-:W-:Y:S01]  /*11760*/  FMUL.FTZ R24, R80, R2.reuse ;  /* 0x0000000250187220 */ /* 0x080fe20000410000 */
[--C-:B------:R-:W-:Y:S01]  /*11770*/  FFMA.FTZ R80, R29, UR10, -R54.reuse ;  /* 0x0000000a1d507c23 */ /* 0x100fe20008010836 */
[----:B------:R-:W-:Y:S01]  /*11780*/  FMUL.FTZ R88, R88, R2 ;  /* 0x0000000258587220 */ /* 0x000fe20000410000 */
[----:B------:R-:W-:Y:S01]  /*11790*/  LDSM.16.MT88.4 R28, [R156+0x6800] ;  /* 0x006800009c1c783b */ /* 0x000fe20000004200 */
[-C--:B-----5:R-:W-:Y:S01]  /*117a0*/  FMUL.FTZ R18, R98, R0.reuse ;  /* 0x0000000062127220 */ /* 0x0a0fe20000410000 */
[-C--:B------:R-:W-:Y:S01]  /*117b0*/  FMUL.FTZ R19, R99, R0.reuse ;  /* 0x0000000063137220 */ /* 0x080fe20000410000 */
[-C--:B------:R-:W-:Y:S01]  /*117c0*/  FMUL.FTZ R94, R94, R0.reuse ;  /* 0x000000005e5e7220 */ /* 0x080fe20000410000 */
[----:B------:R-:W-:Y:S01]  /*117d0*/  FMUL.FTZ R95, R95, R0 ;  /* 0x000000005f5f7220 */ /* 0x000fe20000410000 */
[----:B------:R-:W-:Y:S01]  /*117e0*/  FMUL.FTZ R89, R89, R2 ;  /* 0x0000000259597220 */ /* 0x000fe20000410000 */
[-C--:B------:R-:W-:Y:S01]  /*117f0*/  FMUL.FTZ R90, R90, R0.reuse ;  /* 0x000000005a5a7220 */ /* 0x080fe20000410000 */
[----:B------:R-:W-:Y:S01]  /*11800*/  FMUL.FTZ R91, R91, R0 ;  /* 0x000000005b5b7220 */ /* 0x000fe20000410000 */
[-C--:B------:R-:W-:Y:S01]  /*11810*/  FMUL.FTZ R84, R84, R2.reuse ;  /* 0x0000000254547220 */ /* 0x080fe20000410000 */
[C---:B--2---:R-:W-:Y:S01]  /*11820*/  HMMA.16816.F32.BF16 R16, R12.reuse, R4, R16 ;  /* 0x000000040c10723c */ /* 0x044fe20000041810 */
[----:B------:R-:W-:Y:S01]  /*11830*/  FMUL.FTZ R85, R85, R2 ;  /* 0x0000000255557220 */ /* 0x000fe20000410000 */
[-C--:B------:R-:W-:Y:S01]  /*11840*/  FMUL.FTZ R86, R86, R0.reuse ;  /* 0x0000000056567220 */ /* 0x080fe20000410000 */
[----:B------:R-:W-:Y:S01]  /*11850*/  FMUL.FTZ R87, R87, R0 ;  /* 0x0000000057577220 */ /* 0x000fe20000410000 */
        /* <DEDUP_REMOVED lines=8> */
[----:B------:R-:W-:Y:S01]  /*118e0*/  FMUL.FTZ R71, R71, R0 ;  /* 0x0000000047477220 */ /* 0x000fe20000410000 */
[--C-:B------:R-:W-:Y:S01]  /*118f0*/  FFMA.FTZ R81, R203, UR10, -R54.reuse ;  /* 0x0000000acb517c23 */ /* 0x100fe20008010836 */
[--C-:B------:R-:W-:Y:S01]  /*11900*/  FFMA.FTZ R82, R35, UR10, -R54.reuse ;  /* 0x0000000a23527c23 */ /* 0x100fe20008010836 */
[----:B------:R-:W-:Y:S01]  /*11910*/  FFMA.FTZ R83, R199, UR10, -R54 ;  /* 0x0000000ac7537c23 */ /* 0x000fe20008010836 */
[C---:B---3--:R-:W-:Y:S01]  /*11920*/  HMMA.16816.F32.BF16 R88, R12.reuse, R8, R88 ;  /* 0x000000080c58723c */ /* 0x048fe20000041858 */
[----:B------:R-:W2:Y:S01]  /*11930*/  MUFU.EX2 R65, R65 ;  /* 0x0000004100417308 */ /* 0x000ea20000000800 */
        /* <DEDUP_REMOVED lines=11> */
[----:B------:R-:W-:Y:S01]  /*119f0*/  FFMA.FTZ R84, R33, UR10, -R62 ;  /* 0x0000000a21547c23 */ /* 0x000fe2000801083e */
[--C-:B------:R-:W-:Y:S01]  /*11a00*/  FFMA.FTZ R87, R201, UR10, -R54.reuse ;  /* 0x0000000ac9577c23 */ /* 0x100fe20008010836 */
[--C-:B------:R-:W-:Y:S01]  /*11a10*/  FFMA.FTZ R96, R187, UR10, -R54.reuse ;  /* 0x0000000abb607c23 */ /* 0x100fe20008010836 */
[--C-:B------:R-:W-:Y:S01]  /*11a20*/  FFMA.FTZ R97, R197, UR10, -R54.reuse ;  /* 0x0000000ac5617c23 */ /* 0x100fe20008010836 */
[----:B------:R-:W3:Y:S01]  /*11a30*/  MUFU.EX2 R85, R207 ;  /* 0x000000cf00557308 */ /* 0x000ee20000000800 */
[C---:B------:R-:W-:Y:S01]  /*11a40*/  HMMA.16816.F32.BF16 R68, R12.reuse, R22, R68 ;  /* 0x000000160c44723c */ /* 0x040fe20000041844 */
[----:B------:R-:W4:Y:S01]  /*11a50*/  LDSM.16.MT88.4 R20, [R154+0x6800] ;  /* 0x006800009a14783b */ /* 0x000f220000004200 */
[----:B--2---:R-:W-:Y:S01]  /*11a60*/  F2FP.BF16.F32.PACK_AB R32, R65, R64 ;  /* 0x000000404120723e */ /* 0x004fe200000010ff */
[----:B------:R-:W-:Y:S01]  /*11a70*/  FFMA.FTZ R98, R185, UR10, -R54 ;  /* 0x0000000ab9627c23 */ /* 0x000fe20008010836 */
[----:B------:R-:W-:Y:S01]  /*11a80*/  FFMA.FTZ R99, R165, UR10, -R62 ;  /* 0x0000000aa5637c23 */ /* 0x000fe2000801083e */
[----:B------:R-:W-:Y:S01]  /*11a90*/  FFMA.FTZ R181, R181, R2, R60 ;  /* 0x00000002b5b57223 */ /* 0x000fe2000001003c */
[----:B------:R-:W-:Y:S01]  /*11aa0*/  FFMA.FTZ R0, R180, R0, R55 ;  /* 0x00000000b4007223 */ /* 0x000fe20000010037 */
[----:B------:R-:W-:Y:S01]  /*11ab0*/  MUFU.EX2 R80, R80 ;  /* 0x0000005000507308 */ /* 0x000fe20000000800 */
[----:B------:R-:W-:Y:S01]  /*11ac0*/  FFMA.FTZ R2, R44, UR10, -R54 ;  /* 0x0000000a2c027c23 */ /* 0x000fe20008010836 */
[----:B------:R-:W-:Y:S01]  /*11ad0*/  FADD.FTZ R58, R58, R181 ;  /* 0x000000b53a3a7221 */ /* 0x000fe20000010000 */
[----:B------:R-:W-:Y:S01]  /*11ae0*/  FADD.FTZ R53, R53, R0 ;  /* 0x0000000035357221 */ /* 0x000fe20000010000 */
[----:B------:R-:W-:Y:S01]  /*11af0*/  FFMA.FTZ R181, R50, UR10, -R62 ;  /* 0x0000000a32b57c23 */ /* 0x000fe2000801083e */
[----:B-1----:R-:W-:Y:S01]  /*11b00*/  HMMA.16816.F32.BF16 R72, R12, R4, R72 ;  /* 0x000000040c48723c */ /* 0x002fe20000041848 */
[----:B------:R-:W-:-:S02]  /*11b10*/  FADD.FTZ R57, R57, R58 ;  /* 0x0000003a39397221 */ /* 0x000fc40000010000 */
[----:B------:R-:W1:Y:S01]  /*11b20*/  MUFU.EX2 R81, R81 ;  /* 0x0000005100517308 */ /* 0x000e620000000800 */
[----:B---3--:R-:W-:Y:S01]  /*11b30*/  F2FP.BF16.F32.PACK_AB R34, R85, R66 ;  /* 0x000000425522723e */ /* 0x008fe200000010ff */
[----:B------:R-:W-:Y:S01]  /*11b40*/  FADD.FTZ R52, R52, R53 ;  /* 0x0000003534347221 */ /* 0x000fe20000010000 */
[----:B------:R-:W-:Y:S01]  /*11b50*/  FADD.FTZ R57, R56, R57 ;  /* 0x0000003938397221 */ /* 0x000fe20000010000 */
[----:B------:R-:W-:Y:S01]  /*11b60*/  HMMA.16816.F32.BF16 R4, R12, R6, R76 ;  /* 0x000000060c04723c */ /* 0x000fe2000004184c */
[----:B------:R-:W2:Y:S01]  /*11b70*/  LDSM.16.MT88.4 R12, [R153+0x6800] ;  /* 0x00680000990c783b */ /* 0x000ea20000004200 */
[----:B------:R-:W-:Y:S01]  /*11b80*/  FADD.FTZ R63, R63, R52 ;  /* 0x000000343f3f7221 */ /* 0x000fe20000010000 */
[----:B------:R-:W-:Y:S01]  /*11b90*/  FADD.FTZ R64, R64, R57 ;  /* 0x0000003940407221 */ /* 0x000fe20000010000 */
[----:B------:R-:W-:Y:S03]  /*11ba0*/  MUFU.EX2 R82, R82 ;  /* 0x0000005200527308 */ /* 0x000fe60000000800 */
[--C-:B------:R-:W-:Y:S01]  /*11bb0*/  FFMA.FTZ R77, R191, UR10, -R62.reuse ;  /* 0x0000000abf4d7c23 */ /* 0x100fe2000801083e */
[--C-:B------:R-:W-:Y:S01]  /*11bc0*/  FFMA.FTZ R76, R205, UR10, -R62.reuse ;  /* 0x0000000acd4c7c23 */ /* 0x100fe2000801083e */
[----:B------:R-:W-:Y:S01]  /*11bd0*/  FFMA.FTZ R79, R193, UR10, -R62 ;  /* 0x0000000ac14f7c23 */ /* 0x000fe2000801083e */
[----:B------:R-:W-:-:S02]  /*11be0*/  FADD.FTZ R65, R65, R64 ;  /* 0x0000004041417221 */ /* 0x000fc40000010000 */
[----:B------:R-:W3:Y:S01]  /*11bf0*/  MUFU.EX2 R83, R83 ;  /* 0x0000005300537308 */ /* 0x000ee20000000800 */
[----:B-1----:R-:W-:Y:S01]  /*11c00*/  F2FP.BF16.F32.PACK_AB R33, R81, R80 ;  /* 0x000000505121723e */ /* 0x002fe200000010ff */
[----:B------:R-:W-:Y:S01]  /*11c10*/  FADD.FTZ R80, R80, R63 ;  /* 0x0000003f50507221 */ /* 0x000fe20000010000 */
[----:B------:R-:W-:-:S03]  /*11c20*/  FADD.FTZ R66, R66, R65 ;  /* 0x0000004142427221 */ /* 0x000fc60000010000 */
[----:B------:R-:W-:Y:S01]  /*11c30*/  FADD.FTZ R81, R81, R80 ;  /* 0x0000005051517221 */ /* 0x000fe20000010000 */
[----:B------:R-:W-:Y:S01]  /*11c40*/  FADD.FTZ R85, R85, R66 ;  /* 0x0000004255557221 */ /* 0x000fe20000010000 */
[----:B------:R-:W-:Y:S08]  /*11c50*/  MUFU.EX2 R78, R84 ;  /* 0x00000054004e7308 */ /* 0x000ff00000000800 */
[----:B------:R-:W1:Y:S01]  /*11c60*/  MUFU.EX2 R77, R77 ;  /* 0x0000004d004d7308 */ /* 0x000e620000000800 */
[----:B---3--:R-:W-:Y:S01]  /*11c70*/  F2FP.BF16.F32.PACK_AB R35, R83, R82 ;  /* 0x000000525323723e */ /* 0x008fe200000010ff */
[----:B------:R-:W-:-:S04]  /*11c80*/  FADD.FTZ R82, R82, R81 ;  /* 0x0000005152527221 */ /* 0x000fc80000010000 */
[----:B------:R-:W-:Y:S02]  /*11c90*/  FADD.FTZ R82, R83, R82 ;  /* 0x0000005253527221 */ /* 0x000fe40000010000 */
[C---:B------:R-:W-:Y:S01]  /*11ca0*/  HMMA.16816.F32.BF16 R16, R32.reuse, R28, R16 ;  /* 0x0000001c2010723c */ /* 0x040fe20000041810 */
[----:B------:R-:W-:Y:S05]  /*11cb0*/  MUFU.EX2 R76, R76 ;  /* 0x0000004c004c7308 */ /* 0x000fea0000000800 */
[C---:B------:R-:W-:Y:S01]  /*11cc0*/  HMMA.16816.F32.BF16 R92, R32.reuse, R30, R92 ;  /* 0x0000001e205c723c */ /* 0x040fe2000004185c */
[----:B------:R-:W3:Y:S02]  /*11cd0*/  LDSM.16.MT88.4 R28, [R152+0x6800] ;  /* 0x00680000981c783b */ /* 0x000ee40000004200 */
[----:B------:R-:W-:Y:S03]  /*11ce0*/  MUFU.EX2 R79, R79 ;  /* 0x0000004f004f7308 */ /* 0x000fe60000000800 */
[C---:B----4-:R-:W-:Y:S05]  /*11cf0*/  HMMA.16816.F32.BF16 R88, R32.reuse, R20, R88 ;  /* 0x000000142058723c */ /* 0x050fea0000041858 */
[----:B------:R-:W-:Y:S01]  /*11d00*/  MUFU.EX2 R87, R87 ;  /* 0x0000005700577308 */ /* 0x000fe20000000800 */
[C---:B------:R-:W-:Y:S01]  /*11d10*/  HMMA.16816.F32.BF16 R8, R32.reuse, R22, R8 ;  /* 0x000000162008723c */ /* 0x040fe20000041808 */
[----:B------:R-:W4:Y:S05]  /*11d20*/  LDSM.16.MT88.4 R20, [R156+0x7000] ;  /* 0x007000009c14783b */ /* 0x000f2a0000004200 */
[C---:B--2---:R-:W-:Y:S01]  /*11d30*/  HMMA.16816.F32.BF16 R24, R32.reuse, R12, R24 ;  /* 0x0000000c2018723c */ /* 0x044fe20000041818 */
[----:B------:R-:W2:Y:S05]  /*11d40*/  MUFU.EX2 R96, R96 ;  /* 0x0000006000607308 */ /* 0x000eaa0000000800 */
[C---:B------:R-:W-:Y:S01]  /*11d50*/  HMMA.16816.F32.BF16 R68, R32.reuse, R14, R68 ;  /* 0x0000000e2044723c */ /* 0x040fe20000041844 */
[----:B------:R-:W5:Y:S02]  /*11d60*/  LDSM.16.MT88.4 R12, [R154+0x7000] ;  /* 0x007000009a0c783b */ /* 0x000f640000004200 */
[----:B------:R-:W-:Y:S08]  /*11d70*/  MUFU.EX2 R97, R97 ;  /* 0x0000006100617308 */ /* 0x000ff00000000800 */
[----:B------:R-:W4:Y:S01]  /*11d80*/  MUFU.EX2 R98, R98 ;  /* 0x0000006200627308 */ /* 0x000f220000000800 */
[C---:B---3--:R-:W-:Y:S07]  /*11d90*/  HMMA.16816.F32.BF16 R72, R32.reuse, R28, R72 ;  /* 0x0000001c2048723c */ /* 0x048fee0000041848 */
[----:B------:R-:W-:Y:S01]  /*11da0*/  MUFU.EX2 R102, R102 ;  /* 0x0000006600667308 */ /* 0x000fe20000000800 */
[----:B------:R-:W-:Y:S01]  /*11db0*/  HMMA.16816.F32.BF16 R4, R32, R30, R4 ;  /* 0x0000001e2004723c */ /* 0x000fe20000041804 */
[----:B------:R-:W3:Y:S06]  /*11dc0*/  LDSM.16.MT88.4 R28, [R153+0x7000] ;  /* 0x00700000991c783b */ /* 0x000eec0000004200 */
[----:B------:R-:W3:Y:S01]  /*11dd0*/  MUFU.EX2 R99, R99 ;  /* 0x0000006300637308 */ /* 0x000ee20000000800 */
[----:B-1----:R-:W-:Y:S01]  /*11de0*/  F2FP.BF16.F32.PACK_AB R32, R77, R78 ;  /* 0x0000004e4d20723e */ /* 0x002fe200000010ff */
[----:B------:R-:W-:Y:S01]  /*11df0*/  FADD.FTZ R78, R78, R85 ;  /* 0x000000554e4e7221 */ /* 0x000fe20000010000 */
[----:B--2---:R-:W-:-:S02]  /*11e00*/  F2FP.BF16.F32.PACK_AB R33, R96, R87 ;  /* 0x000000576021723e */ /* 0x004fc400000010ff */
        /* <DEDUP_REMOVED lines=9> */
[----:B------:R-:W1:Y:S02]  /*11ea0*/  LDSM.16.MT88.4 R20, [R152+0x7000] ;  /* 0x007000009814783b */ /* 0x000e640000004200 */
[----:B------:R-:W-:Y:S03]  /*11eb0*/  MUFU.EX2 R104, R104 ;  /* 0x0000006800687308 */ /* 0x000fe60000000800 */
[C---:B-----5:R-:W-:Y:S05]  /*11ec0*/  HMMA.16816.F32.BF16 R88, R32.reuse, R12, R88 ;  /* 0x0000000c2058723c */ /* 0x060fea0000041858 */
[----:B------:R-:W2:Y:S01]  /*11ed0*/  MUFU.EX2 R117, R117 ;  /* 0x0000007500757308 */ /* 0x000ea20000000800 */
        /* <DEDUP_REMOVED lines=40> */
[----:B----4-:R-:W-:Y:S02]  /*12160*/  F2FP.BF16.F32.PACK_AB R33, R107, R112 ;  /* 0x000000706b21723e */ /* 0x010fe400000010ff */
[----:B------:R-:W-:-:S03]  /*12170*/  F2FP.BF16.F32.PACK_AB R34, R111, R110 ;  /* 0x0000006e6f22723e */ /* 0x000fc600000010ff */
[----:B------:R-:W-:Y:S01]  /*12180*/  MUFU.EX2 R109, R109 ;  /* 0x0000006d006d7308 */ /* 0x000fe20000000800 */
[----:B-1----:R-:W-:-:S07]  /*12190*/  F2FP.BF16.F32.PACK_AB R35, R105, R114 ;  /* 0x000000726923723e */ /* 0x002fce00000010ff */
[C---:B---3--:R-:W-:Y:S01]  /*121a0*/  HMMA.16816.F32.BF16 R16, R32.reuse, R28, R16 ;  /* 0x0000001c2010723c */ /* 0x048fe20000041810 */
[----:B------:R-:W1:Y:S05]  /*121b0*/  MUFU.EX2 R120, R120 ;  /* 0x0000007800787308 */ /* 0x000e6a0000000800 */
        /* <DEDUP_REMOVED lines=11> */
[----:B------:R-:W-:Y:S08]  /*12270*/  MUFU.EX2 R124, R124 ;  /* 0x0000007c007c7308 */ /* 0x000ff00000000800 */
[----:B------:R-:W-:Y:S01]  /*12280*/  MUFU.EX2 R41, R41 ;  /* 0x0000002900297308 */ /* 0x000fe20000000800 */
[C---:B---3--:R-:W-:Y:S07]  /*12290*/  HMMA.16816.F32.BF16 R72, R32.reuse, R28, R72 ;  /* 0x0000001c2048723c */ /* 0x048fee0000041848 */
[----:B------:R-:W-:Y:S01]  /*122a0*/  MUFU.EX2 R126, R126 ;  /* 0x0000007e007e7308 */ /* 0x000fe20000000800 */
[----:B------:R-:W-:Y:S01]  /*122b0*/  HMMA.16816.F32.BF16 R4, R32, R30, R4 ;  /* 0x0000001e2004723c */ /* 0x000fe20000041804 */
[----:B------:R-:W3:Y:S06]  /*122c0*/  LDSM.16.MT88.4 R28, [R153+0x8800] ;  /* 0x00880000991c783b */ /* 0x000eec0000004200 */
[----:B------:R-:W-:Y:S01]  /*122d0*/  MUFU.EX2 R45, R45 ;  /* 0x0000002d002d7308 */ /* 0x000fe20000000800 */
[----:B------:R-:W-:-:S02]  /*122e0*/  F2FP.BF16.F32.PACK_AB R32, R101, R116 ;  /* 0x000000746520723e */ /* 0x000fc400000010ff */
[----:B-1----:R-:W-:Y:S02]  /*122f0*/  F2FP.BF16.F32.PACK_AB R33, R120, R109 ;  /* 0x0000006d7821723e */ /* 0x002fe400000010ff */
[----:B------:R-:W-:-:S03]  /*12300*/  F2FP.BF16.F32.PACK_AB R34, R123, R118 ;  /* 0x000000767b22723e */ /* 0x000fc600000010ff */
[----:B------:R-:W-:Y:S01]  /*12310*/  MUFU.EX2 R128, R128 ;  /* 0x0000008000807308 */ /* 0x000fe20000000800 */
[----:B----4-:R-:W-:-:S07]  /*12320*/  F2FP.BF16.F32.PACK_AB R35, R122, R3 ;  /* 0x000000037a23723e */ /* 0x010fce00000010ff */
[C---:B-----5:R-:W-:Y:S01]  /*12330*/  HMMA.16816.F32.BF16 R16, R32.reuse, R20, R16 ;  /* 0x000000142010723c */ /* 0x060fe20000041810 */
        /* <DEDUP_REMOVED lines=8> */
[C---:B---3--:R-:W-:Y:S01]  /*123c0*/  HMMA.16816.F32.BF16 R24, R32.reuse, R28, R24 ;  /* 0x0000001c2018723c */ /* 0x048fe20000041818 */
[----:B------:R-:W3:Y:S05]  /*123d0*/  MUFU.EX2 R47, R47 ;  /* 0x0000002f002f7308 */ /* 0x000eea0000000800 */
[C---:B------:R-:W-:Y:S01]  /*123e0*/  HMMA.16816.F32.BF16 R68, R32.reuse, R30, R68 ;  /* 0x0000001e2044723c */ /* 0x040fe20000041844 */
[----:B------:R-:W4:Y:S02]  /*123f0*/  LDSM.16.MT88.4 R28, [R154+0x9000] ;  /* 0x009000009a1c783b */ /* 0x000f240000004200 */
[----:B------:R-:W-:Y:S08]  /*12400*/  MUFU.EX2 R0, R51 ;  /* 0x0000003300007308 */ /* 0x000ff00000000800 */
[----:B------:R-:W5:Y:S01]  /*12410*/  MUFU.EX2 R181, R181 ;  /* 0x000000b500b57308 */ /* 0x000f620000000800 */
[----:B---3--:R-:W-:Y:S01]  /*12420*/  F2FP.BF16.F32.PACK_AB R76, R47, R42 ;  /* 0x0000002a2f4c723e */ /* 0x008fe200000010ff */
[C---:B-1----:R-:W-:Y:S06]  /*12430*/  HMMA.16816.F32.BF16 R72, R32.reuse, R20, R72 ;  /* 0x000000142048723c */ /* 0x042fec0000041848 */
[----:B------:R-:W-:Y:S01]  /*12440*/  MUFU.EX2 R2, R2 ;  /* 0x0000000200027308 */ /* 0x000fe20000000800 */
[----:B------:R-:W-:Y:S01]  /*12450*/  HMMA.16816.F32.BF16 R4, R32, R22, R4 ;  /* 0x000000162004723c */ /* 0x000fe20000041804 */
[----:B------:R-:W1:Y:S01]  /*12460*/  LDSM.16.MT88.4 R32, [R152+0x9000] ;  /* 0x009000009820783b */ /* 0x000e620000004200 */
[----:B------:R-:W-:-:S02]  /*12470*/  F2FP.BF16.F32.PACK_AB R20, R124, R103 ;  /* 0x000000677c14723e */ /* 0x000fc400000010ff */
[----:B------:R-:W-:Y:S02]  /*12480*/  F2FP.BF16.F32.PACK_AB R21, R128, R45 ;  /* 0x0000002d8015723e */ /* 0x000fe400000010ff */
[----:B-----5:R-:W-:Y:S02]  /*12490*/  F2FP.BF16.F32.PACK_AB R78, R181, R0 ;  /* 0x00000000b54e723e */ /* 0x020fe400000010ff */
[----:B------:R-:W-:Y:S02]  /*124a0*/  F2FP.BF16.F32.PACK_AB R22, R126, R41 ;  /* 0x000000297e16723e */ /* 0x000fe400000010ff */
[----:B------:R-:W-:-:S07]  /*124b0*/  F2FP.BF16.F32.PACK_AB R23, R130, R43 ;  /* 0x0000002b8217723e */ /* 0x000fce00000010ff */
[C---:B--2---:R-:W-:Y:S06]  /*124c0*/  HMMA.16816.F32.BF16 R16, R20.reuse, R12, R16 ;  /* 0x0000000c1410723c */ /* 0x044fec0000041810 */
[C---:B------:R-:W-:Y:S01]  /*124d0*/  HMMA.16816.F32.BF16 R92, R20.reuse, R14, R92 ;  /* 0x0000000e145c723c */ /* 0x040fe2000004185c */
[----:B------:R-:W2:Y:S05]  /*124e0*/  LDSM.16.MT88.4 R12, [R156+0x9800] ;  /* 0x009800009c0c783b */ /* 0x000eaa0000004200 */
[C---:B------:R-:W-:Y:S06]  /*124f0*/  HMMA.16816.F32.BF16 R24, R20.reuse, R36, R24 ;  /* 0x000000241418723c */ /* 0x040fec0000041818 */
[----:B----4-:R-:W-:Y:S01]  /*12500*/  HMMA.16816.F32.BF16 R88, R20, R28, R88 ;  /* 0x0000001c1458723c */ /* 0x010fe20000041858 */
[----:B------:R-:W-:-:S02]  /*12510*/  FADD.FTZ R37, R87, R82 ;  /* 0x0000005257257221 */ /* 0x000fc40000010000 */
[----:B------:R-:W3:Y:S02]  /*12520*/  LDSM.16.MT88.4 R84, [R154+0x9800] ;  /* 0x009800009a54783b */ /* 0x000ee40000004200 */
[----:B------:R-:W-:Y:S01]  /*12530*/  FADD.FTZ R96, R96, R37 ;  /* 0x0000002560607221 */ /* 0x000fe20000010000 */
[----:B------:R-:W-:Y:S01]  /*12540*/  HMMA.16816.F32.BF16 R8, R20, R30, R8 ;  /* 0x0000001e1408723c */ /* 0x000fe20000041808 */
[--C-:B------:R-:W-:Y:S01]  /*12550*/  FFMA.FTZ R29, R49, UR10, -R54.reuse ;  /* 0x0000000a311d7c23 */ /* 0x100fe20008010836 */
[----:B------:R-:W-:Y:S01]  /*12560*/  FFMA.FTZ R28, R48, UR10, -R54 ;  /* 0x0000000a301c7c23 */ /* 0x000fe20008010836 */
[----:B------:R-:W-:-:S03]  /*12570*/  FADD.FTZ R97, R97, R96 ;  /* 0x0000006061617221 */ /* 0x000fc60000010000 */
[----:B-1----:R-:W-:Y:S01]  /*12580*/  HMMA.16816.F32.BF16 R72, R20, R32, R72 ;  /* 0x000000201448723c */ /* 0x002fe20000041848 */
[----:B------:R-:W-:Y:S01]  /*12590*/  FFMA.FTZ R31, R46, UR10, -R54 ;  /* 0x0000000a2e1f7c23 */ /* 0x000fe20008010836 */
[----:B------:R-:W1:Y:S01]  /*125a0*/  MUFU.EX2 R29, R29 ;  /* 0x0000001d001d7308 */ /* 0x000e620000000800 */
[----:B------:R-:W-:-:S03]  /*125b0*/  FADD.FTZ R97, R98, R97 ;  /* 0x0000006162617221 */ /* 0x000fc60000010000 */
[C---:B------:R-:W-:Y:S01]  /*125c0*/  HMMA.16816.F32.BF16 R68, R20.reuse, R38, R68 ;  /* 0x000000261444723c */ /* 0x040fe20000041844 */
[----:B------:R-:W-:Y:S01]  /*125d0*/  FADD.FTZ R104, R104, R97 ;  /* 0x0000006168687221 */ /* 0x000fe20000010000 */
[----:B------:R-:W-:Y:S02]  /*125e0*/  FADD.FTZ R33, R99, R102 ;  /* 0x0000006663217221 */ /* 0x000fe40000010000 */
[----:B------:R-:W-:Y:S01]  /*125f0*/  MUFU.EX2 R28, R28 ;  /* 0x0000001c001c7308 */ /* 0x000fe20000000800 */
[----:B------:R-:W-:Y:S01]  /*12600*/  FADD.FTZ R117, R117, R104 ;  /* 0x0000006875757221 */ /* 0x000fe20000010000 */
[----:B------:R-:W-:Y:S01]  /*12610*/  FADD.FTZ R100, R100, R33 ;  /* 0x0000002164647221 */ /* 0x000fe20000010000 */
[----:B------:R-:W-:Y:S01]  /*12620*/  HMMA.16816.F32.BF16 R4, R20, R34, R4 ;  /* 0x000000221404723c */ /* 0x000fe20000041804 */
[----:B------:R-:W4:Y:S01]  /*12630*/  LDSM.16.MT88.4 R20, [R153+0x9800] ;  /* 0x009800009914783b */ /* 0x000f220000004200 */
[----:B------:R-:W-:Y:S01]  /*12640*/  FADD.FTZ R106, R106, R117 ;  /* 0x000000756a6a7221 */ /* 0x000fe20000010000 */
[----:B------:R-:W-:-:S02]  /*12650*/  FADD.FTZ R115, R115, R100 ;  /* 0x0000006473737221 */ /* 0x000fc40000010000 */
[----:B------:R-:W5:Y:S01]  /*12660*/  MUFU.EX2 R31, R31 ;  /* 0x0000001f001f7308 */ /* 0x000f620000000800 */
[----:B-1----:R-:W-:Y:S01]  /*12670*/  F2FP.BF16.F32.PACK_AB R77, R29, R2 ;  /* 0x000000021d4d723e */ /* 0x002fe200000010ff */
[----:B------:R-:W-:Y:S01]  /*12680*/  FADD.FTZ R119, R119, R106 ;  /* 0x0000006a77777221 */ /* 0x000fe20000010000 */
[----:B------:R-:W-:-:S03]  /*12690*/  FADD.FTZ R108, R108, R115 ;  /* 0x000000736c6c7221 */ /* 0x000fc60000010000 */
[----:B------:R-:W-:Y:S01]  /*126a0*/  FADD.FTZ R112, R112, R119 ;  /* 0x0000007770707221 */ /* 0x000fe20000010000 */
[----:B------:R-:W-:-:S03]  /*126b0*/  FADD.FTZ R121, R121, R108 ;  /* 0x0000006c79797221 */ /* 0x000fc60000010000 */
[----:B------:R-:W-:Y:S01]  /*126c0*/  FADD.FTZ R107, R107, R112 ;  /* 0x000000706b6b7221 */ /* 0x000fe20000010000 */
[----:B------:R-:W-:-:S04]  /*126d0*/  FADD.FTZ R110, R110, R121 ;  /* 0x000000796e6e7221 */ /* 0x000fc80000010000 */
[----:B------:R-:W-:Y:S01]  /*126e0*/  FADD.FTZ R111, R111, R110 ;  /* 0x0000006e6f6f7221 */ /* 0x000fe20000010000 */
[----:B-----5:R-:W-:-:S03]  /*126f0*/  F2FP.BF16.F32.PACK_AB R79, R31, R28 ;  /* 0x0000001c1f4f723e */ /* 0x020fc600000010ff */
[----:B------:R-:W-:-:S04]  /*12700*/  FADD.FTZ R116, R116, R111 ;  /* 0x0000006f74747221 */ /* 0x000fc80000010000 */
[----:B------:R-:W-:Y:S01]  /*12710*/  FADD.FTZ R101, R101, R116 ;  /* 0x0000007465657221 */ /* 0x000fe20000010000 */
[C---:B--2---:R-:W-:Y:S06]  /*12720*/  HMMA.16816.F32.BF16 R96, R76.reuse, R12, R16 ;  /* 0x0000000c4c60723c */ /* 0x044fec0000041810 */
[----:B------:R-:W-:Y:S01]  /*12730*/  HMMA.16816.F32.BF16 R92, R76, R14, R92 ;  /* 0x0000000e4c5c723c */ /* 0x000fe2000004185c */
[----:B------:R-:W1:Y:S01]  /*12740*/  LDSM.16.MT88.4 R12, [R152+0x9800] ;  /* 0x00980000980c783b */ /* 0x000e620000004200 */
[----:B------:R-:W-:-:S04]  /*12750*/  FADD.FTZ R16, R114, R107 ;  /* 0x0000006b72107221 */ /* 0x000fc80000010000 */
[----:B------:R-:W-:Y:S01]  /*12760*/  FADD.FTZ R16, R105, R16 ;  /* 0x0000001069107221 */ /* 0x000fe20000010000 */
[----:B---3--:R-:W-:Y:S03]  /*12770*/  HMMA.16816.F32.BF16 R88, R76, R84, R88 ;  /* 0x000000544c58723c */ /* 0x008fe60000041858 */
        /* <DEDUP_REMOVED lines=22> */
[----:B------:R-:W-:Y:S01]  /*128e0*/  FADD.FTZ R47, R47, R42 ;  /* 0x0000002a2f2f7221 */ /* 0x000fe20000010000 */
[----:B------:R-:W-:Y:S01]  /*128f0*/  MOV R2, R61 ;  /* 0x0000003d00027202 */ /* 0x000fe20000000f00 */
[----:B------:R-:W-:Y:S02]  /*12900*/  FADD.FTZ R28, R28, R29 ;  /* 0x0000001d1c1c7221 */ /* 0x000fe40000010000 */
[----:B------:R-:W-:Y:S02]  /*12910*/  FADD.FTZ R0, R0, R47 ;  /* 0x0000002f00007221 */ /* 0x000fe40000010000 */
[----:B------:R-:W-:-:S02]  /*12920*/  FADD.FTZ R180, R31, R28 ;  /* 0x0000001c1fb47221 */ /* 0x000fc40000010000 */
[----:B------:R-:W-:Y:S01]  /*12930*/  FADD.FTZ R181, R181, R0 ;  /* 0x00000000b5b57221 */ /* 0x000fe20000010000 */
[----:B------:R-:W-:-:S14]  /*12940*/  MOV R0, R59 ;  /* 0x0000003b00007202 */ /* 0x000fdc0000000f00 */
.L_x_6739:
[----:B------:R-:W-:-:S13]  /*12950*/  ISETP.GE.AND P0, PT, R176, 0x1, PT ;  /* 0x00000001b000780c */ /* 0x000fda0003f06270 */
[----:B------:R-:W-:Y:S05]  /*12960*/  @!P0 BRA `(.L_x_6745) ;  /* 0x0000002c00d08947 */ /* 0x000fea0003800000 */
[----:B------:R-:W-:Y:S01]  /*12970*/  ULDC UR9, c[0x0][0x250] ;  /* 0x0000940000097ab9 */ /* 0x000fe20000000800 */
[----:B------:R-:W-:Y:S01]  /*12980*/  ULDC.64 UR12, c[0x0][0x250] ;  /* 0x00009400000c7ab9 */ /* 0x000fe20000000a00 */
[----:B------:R-:W-:Y:S01]  /*12990*/  ULEA UR9, -UR9, URZ, 0x7 ;  /* 0x0000003f09097291 */ /* 0x000fe2000f8e393f */
[----:B------:R-:W-:Y:S01]  /*129a0*/  IMAD.MOV.U32 R3, RZ, RZ, R0 ;  /* 0x000000ffff037224 */ /* 0x000fe200078e0000 */
[----:B------:R-:W-:Y:S01]  /*129b0*/  ULDC UR11, c[0x0][0x248] ;  /* 0x00009200000b7ab9 */ /* 0x000fe20000000800 */
[----:B------:R-:W-:Y:S01]  /*129c0*/  IMAD.MOV.U32 R101, RZ, RZ, R2 ;  /* 0x000000ffff657224 */ /* 0x000fe200078e0002 */
[----:B------:R-:W-:Y:S02]  /*129d0*/  USHF.R.S32.HI UR4, URZ, 0x1f, UR9 ;  /* 0x0000001f3f047899 */ /* 0x000fe40008011409 */
[----:B------:R-:W-:Y:S01]  /*129e0*/  MOV R179, UR9 ;  /* 0x0000000900b37c02 */ /* 0x000fe20008000f00 */
[----:B------:R-:W-:Y:S01]  /*129f0*/  ULDC UR8, c[0x0][0x24c] ;  /* 0x0000930000087ab9 */ /* 0x000fe20000000800 */
[----:B------:R-:W-:-:S02]  /*12a00*/  USHF.L.U64.HI UR13, UR12, 0x5, UR13 ;  /* 0x000000050c0d7899 */ /* 0x000fc4000801020d */
[----:B------:R-:W-:Y:S01]  /*12a10*/  MOV R178, UR4 ;  /* 0x0000000400b27c02 */ /* 0x000fe20008000f00 */
[----:B------:R-:W-:Y:S02]  /*12a20*/  USHF.L.U32 UR12, UR12, 0x5, URZ ;  /* 0x000000050c0c7899 */ /* 0x000fe4000800063f */
[----:B------:R-:W-:Y:S02]  /*12a30*/  USHF.L.U64.HI UR8, UR11, 0x5, UR8 ;  /* 0x000000050b087899 */ /* 0x000fe40008010208 */
[----:B------:R-:W-:Y:S01]  /*12a40*/  USHF.L.U32 UR5, UR11, 0x5, URZ ;  /* 0x000000050b057899 */ /* 0x000fe2000800063f */
[----:B------:R-:W-:-:S11]  /*12a50*/  ULDC UR4, c[0x0][0x2ec] ;  /* 0x0000bb0000047ab9 */ /* 0x000fd60000000800 */
.L_x_6749:
[----:B------:R-:W-:Y:S04]  /*12a60*/  DEPBAR.LE SB0, 0x0 ;  /* 0x000080000000791a */ /* 0x000fe80000000000 */
[----:B------:R-:W-:Y:S01]  /*12a70*/  BAR.SYNC.DEFER_BLOCKING 0x0 ;  /* 0x0000000000007b1d */ /* 0x000fe20000010000 */
[----:B------:R-:W-:Y:S01]  /*12a80*/  ISETP.NE.AND P6, PT, R170, RZ, PT ;  /* 0x000000ffaa00720c */ /* 0x000fe20003fc5270 */
[----:B------:R-:W-:Y:S01]  /*12a90*/  IMAD.MOV.U32 R8, RZ, RZ, R179 ;  /* 0x000000ffff087224 */ /* 0x000fe200078e00b3 */
[----:B------:R-:W-:Y:S11]  /*12aa0*/  MOV R41, R178 ;  /* 0x000000b200297202 */ /* 0x000ff60000000f00 */
        /* <DEDUP_REMOVED lines=35> */
[----:B------:R-:W1:Y:S08]  /*12ce0*/  LDC.64 R6, c[0x0][0x250] ;  /* 0x00009400ff067b82 */ /* 0x000e700000000a00 */
        /* <DEDUP_REMOVED lines=26> */
.L_x_6746:
        /* <DEDUP_REMOVED lines=13> */
[----:B------:R-:W-:Y:S03]  /*12f60*/  LDGSTS.E.BYPASS.LTC128B.128 [R171+0x6800], desc[UR6][R48.64] ;  /* 0x0680000030ab7fae */ /* 0x000fe6000b901d46 */
[----:B------:R-:W-:Y:S01]  /*12f70*/  IADD3.X R45, R47, UR13, RZ, P0, !PT ;  /* 0x0000000d2f2d7c10 */ /* 0x000fe200087fe4ff */
[----:B------:R-:W-:Y:S01]  /*12f80*/  LDGSTS.E.BYPASS.LTC128B.128 [R171+0x7000], desc[UR6][R46.64] ;  /* 0x070000002eab7fae */ /* 0x000fe2000b901d46 */
[----:B------:R-:W-:Y:S03]  /*12f90*/  IADD3 R42, P0, R44, UR12, RZ ;  /* 0x0000000c2c2a7c10 */ /* 0x000fe6000ff1e0ff */
[----:B------:R-:W-:Y:S01]  /*12fa0*/  LDGSTS.E.BYPASS.LTC128B.128 [R171+0x7800], desc[UR6][R44.64] ;  /* 0x078000002cab7fae */ /* 0x000fe2000b901d46 */
        /* <DEDUP_REMOVED lines=8> */
[----:B------:R-:W-:Y:S01]  /*13030*/  LDGSTS.E.BYPASS.LTC128B.128 [R171+0x9000], desc[UR6][R52.64] ;  /* 0x0900000034ab7fae */ /* 0x000fe2000b901d46 */
[----:B------:R-:W-:Y:S02]  /*13040*/  IADD3.X R55, R53, UR13, RZ, P0, !PT ;  /* 0x0000000d35377c10 */ /* 0x000fe400087fe4ff */
[----:B------:R-:W-:Y:S03]  /*13050*/  ISETP.GE.AND P0, PT, R176, 0x2, PT ;  /* 0x00000002b000780c */ /* 0x000fe60003f06270 */
[----:B------:R2:W-:Y:S04]  /*13060*/  LDGSTS.E.BYPASS.LTC128B.128 [R171+0x9800], desc[UR6][R54.64] ;  /* 0x0980000036ab7fae */ /* 0x0005e8000b901d46 */
[----:B------:R-:W-:Y:S04]  /*13070*/  LDSM.16.M88.4 R104, [R162] ;  /* 0x00000000a268783b */ /* 0x000fe80000000200 */
[----:B------:R-:W3:Y:S04]  /*13080*/  LDSM.16.M88.4 R108, [R161+0x2000] ;  /* 0x00200000a16c783b */ /* 0x000ee80000000200 */
[----:B------:R-:W4:Y:S04]  /*13090*/  LDSM.16.M88.4 R112, [R161+0x2800] ;  /* 0x00280000a170783b */ /* 0x000f280000000200 */
[----:B------:R-:W5:Y:S04]  /*130a0*/  LDSM.16.M88.4 R116, [R161+0x3000] ;  /* 0x00300000a174783b */ /* 0x000f680000000200 */
[----:B------:R-:W1:Y:S04]  /*130b0*/  LDSM.16.M88.4 R120, [R161+0x3800] ;  /* 0x00380000a178783b */ /* 0x000e680000000200 */
[----:B------:R-:W0:Y:S04]  /*130c0*/  LDGDEPBAR ;  /* 0x00000000000079af */ /* 0x000e280000000000 */
[----:B------:R-:W2:Y:S04]  /*130d0*/  LDSM.16.M88.4 R124, [R161+0x4000] ;  /* 0x00400000a17c783b */ /* 0x000ea80000000200 */
[----:B------:R-:W2:Y:S04]  /*130e0*/  LDSM.16.M88.4 R128, [R161+0x4800] ;  /* 0x00480000a180783b */ /* 0x000ea80000000200 */
[----:B------:R-:W2:Y:S04]  /*130f0*/  LDSM.16.M88.4 R132, [R161+0x5000] ;  /* 0x00500000a184783b */ /* 0x000ea80000000200 */
[----:B------:R-:W2:Y:S04]  /*13100*/  LDSM.16.M88.4 R136, [R161+0x5800] ;  /* 0x00580000a188783b */ /* 0x000ea80000000200 */
[----:B------:R-:W-:Y:S01]  /*13110*/  LDSM.16.M88.4 R140, [R155+0x3800] ;  /* 0x003800009b8c783b */ /* 0x000fe20000000200 */
[C---:B---3--:R-:W-:Y:S06]  /*13120*/  HMMA.16816.F32.BF16 R4, R104.reuse, R108, RZ ;  /* 0x0000006c6804723c */ /* 0x048fec00000418ff */
[C---:B------:R-:W-:Y:S01]  /*13130*/  HMMA.16816.F32.BF16 R8, R104.reuse, R110, RZ ;  /* 0x0000006e6808723c */ /* 0x040fe200000418ff */
[----:B------:R-:W-:Y:S05]  /*13140*/  LDSM.16.M88.4 R108, [R160] ;  /* 0x00000000a06c783b */ /* 0x000fea0000000200 */
        /* <DEDUP_REMOVED lines=9> */
[C---:B--2---:R-:W-:Y:S06]  /*131e0*/  HMMA.16816.F32.BF16 R36, R104.reuse, R124, RZ ;  /* 0x0000007c6824723c */ /* 0x044fec00000418ff */
[C---:B------:R-:W-:Y:S01]  /*131f0*/  HMMA.16816.F32.BF16 R40, R104.reuse, R126, RZ ;  /* 0x0000007e6828723c */ /* 0x040fe200000418ff */
[----:B------:R-:W2:Y:S05]  /*13200*/  LDSM.16.M88.4 R124, [R155+0x4000] ;  /* 0x004000009b7c783b */ /* 0x000eaa0000000200 */
        /* <DEDUP_REMOVED lines=16> */
[----:B------:R-:W1:Y:S05]  /*13310*/  LDSM.16.M88.4 R120, [R159] ;  /* 0x000000009f78783b */ /* 0x000e6a0000000200 */
[C---:B------:R-:W-:Y:S06]  /*13320*/  HMMA.16816.F32.BF16 R28, R108.reuse, R140, R28 ;  /* 0x0000008c6c1c723c */ /* 0x040fec000004181c */
[C---:B------:R-:W-:Y:S06]  /*13330*/  HMMA.16816.F32.BF16 R32, R108.reuse, R142, R32 ;  /* 0x0000008e6c20723c */ /* 0x040fec0000041820 */
[C---:B--2---:R-:W-:Y:S06]  /*13340*/  HMMA.16816.F32.BF16 R36, R108.reuse, R124, R36 ;  /* 0x0000007c6c24723c */ /* 0x044fec0000041824 */
[C---:B------:R-:W-:Y:S01]  /*13350*/  HMMA.16816.F32.BF16 R40, R108.reuse, R126, R40 ;  /* 0x0000007e6c28723c */ /* 0x040fe20000041828 */
[----:B------:R-:W2:Y:S05]  /*13360*/  LDSM.16.M88.4 R124, [R151] ;  /* 0x00000000977c783b */ /* 0x000eaa0000000200 */
[C---:B-----5:R-:W-:Y:S06]  /*13370*/  HMMA.16816.F32.BF16 R44, R108.reuse, R104, R44 ;  /* 0x000000686c2c723c */ /* 0x060fec000004182c */
[C---:B------:R-:W-:Y:S01]  /*13380*/  HMMA.16816.F32.BF16 R48, R108.reuse, R106, R48 ;  /* 0x0000006a6c30723c */ /* 0x040fe20000041830 */
[----:B------:R-:W5:Y:S05]  /*13390*/  LDSM.16.M88.4 R104, [R150] ;  /* 0x000000009668783b */ /* 0x000f6a0000000200 */
[C---:B---3--:R-:W-:Y:S06]  /*133a0*/  HMMA.16816.F32.BF16 R52, R108.reuse, R112, R52 ;  /* 0x000000706c34723c */ /* 0x048fec0000041834 */
[C---:B------:R-:W-:Y:S01]  /*133b0*/  HMMA.16816.F32.BF16 R56, R108.reuse, R114, R56 ;  /* 0x000000726c38723c */ /* 0x040fe20000041838 */
[----:B------:R-:W-:Y:S05]  /*133c0*/  LDSM.16.M88.4 R112, [R148] ;  /* 0x000000009470783b */ /* 0x000fea0000000200 */
[C---:B----4-:R-:W-:Y:S06]  /*133d0*/  HMMA.16816.F32.BF16 R60, R108.reuse, R116, R60 ;  /* 0x000000746c3c723c */ /* 0x050fec000004183c */
[----:B------:R-:W-:Y:S01]  /*133e0*/  HMMA.16816.F32.BF16 R64, R108, R118, R64 ;  /* 0x000000766c40723c */ /* 0x000fe20000041840 */
[----:B------:R-:W3:Y:S04]  /*133f0*/  LDSM.16.M88.4 R108, [R149] ;  /* 0x00000000956c783b */ /* 0x000ee80000000200 */
[----:B------:R-:W4:Y:S01]  /*13400*/  LDSM.16.M88.4 R116, [R147] ;  /* 0x000000009374783b */ /* 0x000f220000000200 */
[C---:B-1----:R-:W-:Y:S06]  /*13410*/  HMMA.16816.F32.BF16 R4, R120.reuse, R128, R4 ;  /* 0x000000807804723c */ /* 0x042fec0000041804 */
[C---:B------:R-:W-:Y:S01]  /*13420*/  HMMA.16816.F32.BF16 R8, R120.reuse, R130, R8 ;  /* 0x000000827808723c */ /* 0x040fe20000041808 */
[----:B------:R-:W1:Y:S05]  /*13430*/  LDSM.16.M88.4 R128, [R146] ;  /* 0x000000009280783b */ /* 0x000e6a0000000200 */
[C---:B--2---:R-:W-:Y:S06]  /*13440*/  HMMA.16816.F32.BF16 R12, R120.reuse, R124, R12 ;  /* 0x0000007c780c723c */ /* 0x044fec000004180c */
[C---:B------:R-:W-:Y:S01]  /*13450*/  HMMA.16816.F32.BF16 R16, R120.reuse, R126, R16 ;  /* 0x0000007e7810723c */ /* 0x040fe20000041810 */
[----:B------:R-:W-:Y:S05]  /*13460*/  LDSM.16.M88.4 R124, [R144+0x800] ;  /* 0x00080000907c783b */ /* 0x000fea0000000200 */
[C---:B-----5:R-:W-:Y:S06]  /*13470*/  HMMA.16816.F32.BF16 R20, R120.reuse, R104, R20 ;  /* 0x000000687814723c */ /* 0x060fec0000041814 */
[C---:B------:R-:W-:Y:S01]  /*13480*/  HMMA.16816.F32.BF16 R24, R120.reuse, R106, R24 ;  /* 0x0000006a7818723c */ /* 0x040fe20000041818 */
[----:B------:R-:W2:Y:S05]  /*13490*/  LDSM.16.M88.4 R104, [R145] ;  /* 0x000000009168783b */ /* 0x000eaa0000000200 */
[C---:B---3--:R-:W-:Y:S06]  /*134a0*/  HMMA.16816.F32.BF16 R28, R120.reuse, R108, R28 ;  /* 0x0000006c781c723c */ /* 0x048fec000004181c */
[C---:B------:R-:W-:Y:S01]  /*134b0*/  HMMA.16816.F32.BF16 R32, R120.reuse, R110, R32 ;  /* 0x0000006e7820723c */ /* 0x040fe20000041820 */
[----:B------:R-:W-:Y:S05]  /*134c0*/  LDSM.16.M88.4 R108, [R157] ;  /* 0x000000009d6c783b */ /* 0x000fea0000000200 */
[C---:B------:R-:W-:Y:S06]  /*134d0*/  HMMA.16816.F32.BF16 R36, R120.reuse, R112, R36 ;  /* 0x000000707824723c */ /* 0x040fec0000041824 */
[C---:B------:R-:W-:Y:S01]  /*134e0*/  HMMA.16816.F32.BF16 R40, R120.reuse, R114, R40 ;  /* 0x000000727828723c */ /* 0x040fe20000041828 */
[----:B------:R-:W3:Y:S05]  /*134f0*/  LDSM.16.M88.4 R112, [R144] ;  /* 0x000000009070783b */ /* 0x000eea0000000200 */
[C---:B----4-:R-:W-:Y:S06]  /*13500*/  HMMA.16816.F32.BF16 R44, R120.reuse, R116, R44 ;  /* 0x00000074782c723c */ /* 0x050fec000004182c */
[C---:B------:R-:W-:Y:S01]  /*13510*/  HMMA.16816.F32.BF16 R48, R120.reuse, R118, R48 ;  /* 0x000000767830723c */ /* 0x040fe20000041830 */
[----:B------:R-:W4:Y:S05]  /*13520*/  LDSM.16.M88.4 R116, [R144+0x1000] ;  /* 0x001000009074783b */ /* 0x000f2a0000000200 */
[C---:B-1----:R-:W-:Y:S06]  /*13530*/  HMMA.16816.F32.BF16 R52, R120.reuse, R128, R52 ;  /* 0x000000807834723c */ /* 0x042fec0000041834 */
[C---:B------:R-:W-:Y:S01]  /*13540*/  HMMA.16816.F32.BF16 R56, R120.reuse, R130, R56 ;  /* 0x000000827838723c */ /* 0x040fe20000041838 */
[----:B------:R-:W-:Y:S05]  /*13550*/  LDSM.16.M88.4 R128, [R144+0x3800] ;  /* 0x003800009080783b */ /* 0x000fea0000000200 */
[C---:B--2---:R-:W-:Y:S06]  /*13560*/  HMMA.16816.F32.BF16 R60, R120.reuse, R104, R60 ;  /* 0x00000068783c723c */ /* 0x044fec000004183c */
[----:B------:R-:W-:Y:S01]  /*13570*/  HMMA.16816.F32.BF16 R64, R120, R106, R64 ;  /* 0x0000006a7840723c */ /* 0x000fe20000041840 */
[----:B------:R-:W1:Y:S04]  /*13580*/  LDSM.16.M88.4 R104, [R144+0x1800] ;  /* 0x001800009068783b */ /* 0x000e680000000200 */
[----:B------:R-:W-:Y:S01]  /*13590*/  LDSM.16.M88.4 R120, [R144+0x2800] ;  /* 0x002800009078783b */ /* 0x000fe20000000200 */
[C---:B---3--:R-:W-:Y:S06]  /*135a0*/  HMMA.16816.F32.BF16 R4, R108.reuse, R112, R4 ;  /* 0x000000706c04723c */ /* 0x048fec0000041804 */
[C---:B------:R-:W-:Y:S01]  /*135b0*/  HMMA.16816.F32.BF16 R8, R108.reuse, R114, R8 ;  /* 0x000000726c08723c */ /* 0x040fe20000041808 */
[----:B------:R-:W2:Y:S05]  /*135c0*/  LDSM.16.M88.4 R112, [R144+0x2000] ;  /* 0x002000009070783b */ /* 0x000eaa0000000200 */
[C---:B------:R-:W-:Y:S06]  /*135d0*/  HMMA.16816.F32.BF16 R12, R108.reuse, R124, R12 ;  /* 0x0000007c6c0c723c */ /* 0x040fec000004180c */
        /* <DEDUP_REMOVED lines=12> */
[C---:B---3--:R-:W-:Y:S06]  /*136a0*/  HMMA.16816.F32.BF16 R52, R108.reuse, R124, R52 ;  /* 0x0000007c6c34723c */ /* 0x048fec0000041834 */
        /* <DEDUP_REMOVED lines=73> */
.L_x_6748:
        /* <DEDUP_REMOVED lines=29> */
.L_x_6747:
        /* <DEDUP_REMOVED lines=442> */
.L_x_6745:
        /* <DEDUP_REMOVED lines=29> */
[----:B------:R-:W-:Y:S01]  /*15a80*/  IMAD.SHL.U32 R12, R10, 0x40, RZ ;  /* 0x000000400a0c7824 */ /* 0x000fe200078e00ff */
[----:B------:R-:W-:Y:S02]  /*15a90*/  SHF.R.S32.HI R13, RZ, 0x5, R11 ;  /* 0x00000005ff0d7819 */ /* 0x000fe4000001140b */
[----:B------:R-:W-:Y:S01]  /*15aa0*/  ISETP.NE.U32.AND P4, PT, R9, 0x1, PT ;  /* 0x000000010900780c */ /* 0x000fe20003f85070 */
[----:B------:R-:W3:Y:S01]  /*15ab0*/  @P3 MUFU.LG2 R6, R6 ;  /* 0x0000000600063308 */ /* 0x000ee20000000c00 */
[----:B------:R-:W-:Y:S01]  /*15ac0*/  LOP3.LUT R12, R12, 0x1c0, RZ, 0xc0, !PT ;  /* 0x000001c00c0c7812 */ /* 0x000fe200078ec0ff */
[----:B------:R-:W-:Y:S01]  /*15ad0*/  IMAD R14, R13, 0x200, R14 ;  /* 0x000002000d0e7824 */ /* 0x000fe200078e020e */
[----:B------:R-:W-:Y:S01]  /*15ae0*/  R2P PR, R10, 0x6 ;  /* 0x000000060a007804 */ /* 0x000fe20000000000 */
[C---:B-1----:R-:W-:Y:S01]  /*15af0*/  FMUL.FTZ R96, R7.reuse, R96 ;  /* 0x0000006007607220 */ /* 0x042fe20000410000 */
[----:B------:R-:W-:Y:S01]  /*15b00*/  LEA.HI R15, R12, R12, RZ, 0x1d ;  /* 0x0000000c0c0f7211 */ /* 0x000fe200078fe8ff */
[C---:B------:R-:W-:Y:S01]  /*15b10*/  FMUL.FTZ R97, R7.reuse, R97 ;  /* 0x0000006107617220 */ /* 0x040fe20000410000 */
[----:B------:R-:W-:Y:S01]  /*15b20*/  MOV R9, 0xfffffff0 ;  /* 0xfffffff000097802 */ /* 0x000fe20000000f00 */
[----:B------:R-:W-:Y:S01]  /*15b30*/  FMUL.FTZ R92, R7, R92 ;  /* 0x0000005c075c7220 */ /* 0x000fe20000410000 */
[----:B------:R-:W-:Y:S01]  /*15b40*/  MOV R10, 0x20 ;  /* 0x00000020000a7802 */ /* 0x000fe20000000f00 */
[----:B------:R-:W-:-:S02]  /*15b50*/  IMAD.U32 R14, R14, 0x2, R15 ;  /* 0x000000020e0e7824 */ /* 0x000fc400078e000f */
[C---:B--2---:R-:W-:Y:S01]  /*15b60*/  FMUL.FTZ R99, R8.reuse, R99 ;  /* 0x0000006308637220 */ /* 0x044fe20000410000 */
[----:B------:R-:W-:Y:S01]  /*15b70*/  FMUL.FTZ R98, R8, R98 ;  /* 0x0000006208627220 */ /* 0x000fe20000410000 */
[----:B------:R-:W-:Y:S01]  /*15b80*/  SEL R9, R9, 0x10, !P4 ;  /* 0x0000001009097807 */ /* 0x000fe20006000000 */
[C---:B------:R-:W-:Y:S01]  /*15b90*/  FMUL.FTZ R93, R7.reuse, R93 ;  /* 0x0000005d075d7220 */ /* 0x040fe20000410000 */
[----:B------:R-:W-:Y:S01]  /*15ba0*/  LEA R15, R14, UR4, 0x1 ;  /* 0x000000040e0f7c11 */ /* 0x000fe2000f8e08ff */
[C---:B------:R-:W-:Y:S01]  /*15bb0*/  FMUL.FTZ R95, R8.reuse, R95 ;  /* 0x0000005f085f7220 */ /* 0x040fe20000410000 */
[C---:B------:R-:W-:Y:S01]  /*15bc0*/  FMUL.FTZ R94, R8.reuse, R94 ;  /* 0x0000005e085e7220 */ /* 0x040fe20000410000 */
[----:B------:R-:W-:Y:S01]  /*15bd0*/  FMUL.FTZ R88, R7, R88 ;  /* 0x0000005807587220 */ /* 0x000fe20000410000 */
[----:B------:R-:W-:Y:S01]  /*15be0*/  IADD3 R19, R15, 0x40, RZ ;  /* 0x000000400f137810 */ /* 0x000fe20007ffe0ff */
        /* <DEDUP_REMOVED lines=60> */
[----:B------:R-:W-:Y:S01]  /*15fb0*/  STS [R19], R80 ;  /* 0x0000005013007388 */ /* 0x000fe20000000800 */
[----:B------:R-:W-:-:S03]  /*15fc0*/  MOV R14, 0x7f800000 ;  /* 0x7f800000000e7802 */ /* 0x000fc60000000f00 */
        /* <DEDUP_REMOVED lines=12> */
[----:B------:R-:W-:Y:S06]  /*16090*/  @!P1 BRA `(.L_x_6750) ;  /* 0x0000000000249947 */ /* 0x000fec0003800000 */
[----:B------:R-:W1:Y:S01]  /*160a0*/  S2R R0, SR_CTAID.Y ;  /* 0x0000000000007919 */ /* 0x000e620000002600 */
[----:B------:R-:W1:Y:S01]  /*160b0*/  LDC R7, c[0x0][0x2c4] ;  /* 0x0000b100ff077b82 */ /* 0x000e620000000800 */
[----:B------:R-:W-:Y:S01]  /*160c0*/  ISETP.NE.AND P0, PT, R169, -0x1, PT ;  /* 0xffffffffa900780c */ /* 0x000fe20003f05270 */
[----:B------:R-:W2:Y:S06]  /*160d0*/  S2R R5, SR_CTAID.Z ;  /* 0x0000000000057919 */ /* 0x000eac0000002700 */
[----:B------:R-:W2:Y:S01]  /*160e0*/  LDC R2, c[0x0][0x2e4] ;  /* 0x0000b900ff027b82 */ /* 0x000ea20000000800 */
[----:B-1----:R-:W-:-:S05]  /*160f0*/  IMAD R6, R0, R7, RZ ;  /* 0x0000000700067224 */ /* 0x002fca00078e02ff */
[----:B------:R-:W-:-:S05]  /*16100*/  SEL R7, R6, R169, !P0 ;  /* 0x000000a906077207 */ /* 0x000fca0004000000 */
[----:B--2---:R-:W-:Y:S01]  /*16110*/  IMAD R7, R5, R2, R7 ;  /* 0x0000000205077224 */ /* 0x004fe200078e0207 */
[----:B------:R-:W-:Y:S06]  /*16120*/  BRA `(.L_x_6751) ;  /* 0x0000000000187947 */ /* 0x000fec0003800000 */
.L_x_6750:
[----:B------:R-:W1:Y:S01]  /*16130*/  S2R R5, SR_CTAID.Z ;  /* 0x0000000000057919 */ /* 0x000e620000002700 */
[----:B------:R-:W1:Y:S01]  /*16140*/  LDC R2, c[0x0][0x270] ;  /* 0x00009c00ff027b82 */ /* 0x000e620000000800 */
[----:B------:R-:W1:Y:S07]  /*16150*/  S2R R0, SR_CTAID.Y ;  /* 0x0000000000007919 */ /* 0x000e6e0000002600 */
[----:B------:R-:W2:Y:S01]  /*16160*/  LDC R7, c[0x0][0x2c4] ;  /* 0x0000b100ff077b82 */ /* 0x000ea20000000800 */
[----:B-1----:R-:W-:-:S04]  /*16170*/  IMAD R2, R0, R2, R5 ;  /* 0x0000000200027224 */ /* 0x002fc800078e0205 */
[----:B--2---:R-:W-:-:S07]  /*16180*/  IMAD R7, R2, R7, RZ ;  /* 0x0000000702077224 */ /* 0x004fce00078e02ff */
.L_x_6751:
        /* <DEDUP_REMOVED lines=26> */
.L_x_6753:
[----:B------:R-:W-:Y:S05]  /*16330*/  BSYNC B0 ;  /* 0x0000000000007941 */ /* 0x000fea0003800000 */
.L_x_6752:
[----:B------:R-:W3:Y:S01]  /*16340*/  S2UR UR5, SR_CTAID.X ;  /* 0x00000000000579c3 */ /* 0x000ee20000002500 */
[----:B------:R-:W-:Y:S01]  /*16350*/  LEA.HI R11, R3, R4, RZ, 0x3 ;  /* 0x00000004030b7211 */ /* 0x000fe200078f18ff */
[----:B--2---:R2:W4:Y:S01]  /*16360*/  LDS.128 R12, [R171+0x1800] ;  /* 0x00180000ab0c7984 */ /* 0x0045220000000c00 */
[----:B------:R-:W-:Y:S01]  /*16370*/  ISETP.NE.AND P0, PT, R169, -0x1, PT ;  /* 0xffffffffa900780c */ /* 0x000fe20003f05270 */
[----:B------:R-:W-:Y:S01]  /*16380*/  BSSY B0, `(.L_x_6754) ;  /* 0x0000033000007945 */ /* 0x000fe20003800000 */
[----:B------:R-:W-:Y:S02]  /*16390*/  LOP3.LUT R11, R11, 0xfffffff8, RZ, 0xc0, !PT ;  /* 0xfffffff80b0b7812 */ /* 0x000fe400078ec0ff */
[----:B-1----:R-:W-:Y:S01]  /*163a0*/  SHF.R.S32.HI R3, RZ, 0x1f, R2 ;  /* 0x0000001fff037819 */ /* 0x002fe20000011402 */
[----:B------:R-:W1:Y:S02]  /*163b0*/  LDC.64 R6, c[0x0][0x290] ;  /* 0x0000a400ff067b82 */ /* 0x000e640000000a00 */
[----:B------:R-:W-:Y:S01]  /*163c0*/  IMAD.IADD R4, R4, 0x1, -R11 ;  /* 0x0000000104047824 */ /* 0x000fe200078e0a0b */
[----:B------:R-:W-:-:S02]  /*163d0*/  SHF.R.S32.HI R11, RZ, 0x1f, R0 ;  /* 0x0000001fff0b7819 */ /* 0x000fc40000011400 */
[----:B------:R-:W-:Y:S01]  /*163e0*/  LEA.HI R2, R3, R2, RZ, 0x3 ;  /* 0x0000000203027211 */ /* 0x000fe200078f18ff */
[----:B------:R-:W-:Y:S02]  /*163f0*/  IMAD.SHL.U32 R16, R4, 0x8, RZ ;  /* 0x0000000804107824 */ /* 0x000fe400078e00ff */
[----:B------:R-:W5:Y:S01]  /*16400*/  LDC.64 R8, c[0x0][0x298] ;  /* 0x0000a600ff087b82 */ /* 0x000f620000000a00 */
[----:B------:R-:W-:Y:S01]  /*16410*/  VIADD R3, R172, 0x10 ;  /* 0x00000010ac037836 */ /* 0x000fe20000000000 */
[----:B------:R-:W-:Y:S02]  /*16420*/  SHF.R.S32.HI R2, RZ, 0x3, R2 ;  /* 0x00000003ff027819 */ /* 0x000fe40000011402 */
[----:B------:R-:W-:Y:S01]  /*16430*/  SHF.R.S32.HI R17, RZ, 0x1f, R16 ;  /* 0x0000001fff117819 */ /* 0x000fe20000011410 */
[----:B---3--:R-:W-:-:S04]  /*16440*/  USHF.L.U32 UR5, UR5, 0x6, URZ ;  /* 0x0000000605057899 */ /* 0x008fc8000800063f */
[----:B------:R-:W-:Y:S02]  /*16450*/  USHF.R.S32.HI UR4, URZ, 0x1f, UR5 ;  /* 0x0000001f3f047899 */ /* 0x000fe40008011405 */
[----:B------:R-:W-:Y:S02]  /*16460*/  VIADD R168, R168, -UR5 ;  /* 0x80000005a8a87c36 */ /* 0x000fe40008000000 */
[----:B-1----:R-:W-:-:S03]  /*16470*/  IMAD R11, R11, R6, RZ ;  /* 0x000000060b0b7224 */ /* 0x002fc600078e02ff */
[----:B------:R-:W-:Y:S01]  /*16480*/  ISETP.GE.AND P2, PT, R3, R168, PT ;  /* 0x000000a80300720c */ /* 0x000fe20003f46270 */
[C---:B------:R-:W-:Y:S01]  /*16490*/  IMAD R7, R0.reuse, R7, R11 ;  /* 0x0000000700077224 */ /* 0x040fe200078e020b */
[----:B------:R-:W-:Y:S01]  /*164a0*/  SHF.R.S32.HI R3, RZ, 0x1f, R5 ;  /* 0x0000001fff037819 */ /* 0x000fe20000011405 */
[----:B------:R-:W-:-:S04]  /*164b0*/  IMAD.WIDE.U32 R10, R0, R6, RZ ;  /* 0x00000006000a7225 */ /* 0x000fc800078e00ff */
[----:B-----5:R-:W-:-:S04]  /*164c0*/  IMAD.WIDE.U32 R18, R169, R8, RZ ;  /* 0x00000008a9127225 */ /* 0x020fc800078e00ff */
[----:B------:R-:W-:Y:S01]  /*164d0*/  IMAD.WIDE.U32 R16, R8, UR5, R16 ;  /* 0x0000000508107c25 */ /* 0x000fe2000f8e0010 */
[----:B------:R-:W-:-:S03]  /*164e0*/  SEL R18, R10, R18, !P0 ;  /* 0x000000120a127207 */ /* 0x000fc60004000000 */
[----:B------:R-:W-:Y:S02]  /*164f0*/  IMAD R0, R8, UR4, RZ ;  /* 0x0000000408007c24 */ /* 0x000fe4000f8e02ff */
[----:B------:R-:W-:Y:S01]  /*16500*/  IMAD R169, R169, R9, R19 ;  /* 0x00000009a9a97224 */ /* 0x000fe200078e0213 */
[----:B------:R-:W-:Y:S01]  /*16510*/  @!P0 IADD3 R169, R11, R7, RZ ;  /* 0x000000070ba98210 */ /* 0x000fe20007ffe0ff */
[----:B------:R-:W-:Y:S01]  /*16520*/  IMAD R0, R9, UR5, R0 ;  /* 0x0000000509007c24 */ /* 0x000fe2000f8e0200 */
[----:B------:R-:W-:Y:S01]  /*16530*/  IADD3 R18, P0, R18, R16, RZ ;  /* 0x0000001012127210 */ /* 0x000fe20007f1e0ff */
[----:B------:R-:W-:Y:S01]  /*16540*/  ULDC.64 UR4, c[0x0][0x2a0] ;  /* 0x0000a80000047ab9 */ /* 0x000fe20000000a00 */
[C---:B------:R-:W-:Y:S02]  /*16550*/  VIADD R7, R172.reuse, 0x30 ;  /* 0x00000030ac077836 */ /* 0x040fe40000000000 */
[----:B------:R-:W-:Y:S01]  /*16560*/  IADD3.X R19, R169, R0, R17, P0, !PT ;  /* 0x00000000a9137210 */ /* 0x000fe200007fe411 */
[----:B------:R-:W-:Y:S01]  /*16570*/  IMAD R0, R3, UR4, RZ ;  /* 0x0000000403007c24 */ /* 0x000fe2000f8e02ff */
[CC--:B------:R-:W-:Y:S01]  /*16580*/  ISETP.GE.AND P0, PT, R172.reuse, R168.reuse, PT ;  /* 0x000000a8ac00720c */ /* 0x0c0fe20003f06270 */
[----:B------:R-:W-:Y:S01]  /*16590*/  VIADD R11, R172, 0x20 ;  /* 0x00000020ac0b7836 */ /* 0x000fe20000000000 */
[-C--:B------:R-:W-:Y:S01]  /*165a0*/  ISETP.GE.AND P3, PT, R7, R168.reuse, PT ;  /* 0x000000a80700720c */ /* 0x080fe20003f66270 */
[C---:B------:R-:W-:Y:S01]  /*165b0*/  IMAD R21, R5.reuse, UR5, R0 ;  /* 0x0000000505157c24 */ /* 0x040fe2000f8e0200 */
[----:B------:R-:W-:Y:S01]  /*165c0*/  SHF.R.S32.HI R3, RZ, 0x1f, R2 ;  /* 0x0000001fff037819 */ /* 0x000fe20000011402 */
[----:B------:R-:W-:Y:S01]  /*165d0*/  IMAD.WIDE.U32 R18, R5, UR4, R18 ;  /* 0x0000000405127c25 */ /* 0x000fe2000f8e0012 */
[----:B------:R-:W-:Y:S01]  /*165e0*/  ISETP.GE.AND P1, PT, R11, R168, PT ;  /* 0x000000a80b00720c */ /* 0x000fe20003f26270 */
[----:B------:R2:W1:Y:S03]  /*165f0*/  LDS.128 R4, [R171] ;  /* 0x00000000ab047984 */ /* 0x0004660000000c00 */
[----:B------:R-:W-:-:S03]  /*16600*/  IADD3 R21, R21, R19, RZ ;  /* 0x0000001315157210 */ /* 0x000fc60007ffe0ff */
[----:B----4-:R-:W-:Y:S06]  /*16610*/  @P0 BRA `(.L_x_6755) ;  /* 0x0000000000240947 */ /* 0x010fec0003800000 */
        /* <DEDUP_REMOVED lines=9> */
.L_x_6755:
[----:B------:R-:W-:Y:S05]  /*166b0*/  BSYNC B0 ;  /* 0x0000000000007941 */ /* 0x000fea0003800000 */
.L_x_6754:
        /* <DEDUP_REMOVED lines=15> */
.L_x_6757:
[----:B------:R-:W-:Y:S05]  /*167b0*/  BSYNC B0 ;  /* 0x0000000000007941 */ /* 0x000fea0003800000 */
.L_x_6756:
        /* <DEDUP_REMOVED lines=15> */
.L_x_6759:
[----:B------:R-:W-:Y:S05]  /*168b0*/  BSYNC B0 ;  /* 0x0000000000007941 */ /* 0x000fea0003800000 */
.L_x_6758:
        /* <DEDUP_REMOVED lines=13> */
.L_x_6760:
        /* <DEDUP_REMOVED lines=15> */
.L_x_8050:


//--------------------- .text._ZN5flash24flash_fwd_splitkv_kernelI23Flash_fwd_kernel_traitsILi64ELi64ELi128ELi4ELb0ELb0EN7cutlass10bfloat16_tE19Flash_kernel_traitsILi64ELi64ELi128ELi4ES3_EELb1ELb0ELb0ELb0ELb1ELb1ELb0ELb1EEEvNS_16Flash_fwd_paramsE --------------------------
	.section	.text._ZN5flash24flash_fwd_splitkv_kernelI23Flash_fwd_kernel_traitsILi64ELi64ELi128ELi4ELb0ELb0EN7cutlass10bfloat16_tE19Flash_kernel_traitsILi64ELi64ELi128ELi4ES3_EELb1ELb0ELb0ELb0ELb1ELb1ELb0ELb1EEEvNS_16Flash_fwd_paramsE,"ax",@progbits
	.align	128
        .global         _ZN5flash24flash_fwd_splitkv_kernelI23Flash_fwd_kernel_traitsILi64ELi64ELi128ELi4ELb0ELb0EN7cutlass10bfloat16_tE19Flash_kernel_traitsILi64ELi64ELi128ELi4ES3_EELb1ELb0ELb0ELb0ELb1ELb1ELb0ELb1EEEvNS_16Flash_fwd_paramsE
        .type           _ZN5flash24flash_fwd_splitkv_kernelI23Flash_fwd_kernel_traitsILi64ELi64ELi128ELi4ELb0ELb0EN7cutlass10bfloat16_tE19Flash_kernel_traitsILi64ELi64ELi128ELi4ES3_EELb1ELb0ELb0ELb0ELb1ELb1ELb0ELb1EEEvNS_16Flash_fwd_paramsE,@function
        .size           _ZN5flash24flash_fwd_splitkv_kernelI23Flash_fwd_kernel_traitsILi64ELi64ELi128ELi4ELb0ELb0EN7cutlass10bfloat16_tE19Flash_kernel_traitsILi64ELi64ELi128ELi4ES3_EELb1ELb0ELb0ELb0ELb1ELb1ELb0ELb1EEEvNS_16Flash_fwd_paramsE,(.L_x_8051 - _ZN5flash24flash_fwd_splitkv_kernelI23Flash_fwd_kernel_traitsILi64ELi64ELi128ELi4ELb0ELb0EN7cutlass10bfloat16_tE19Flash_kernel_traitsILi64ELi64ELi128ELi4ES3_EELb1ELb0ELb0ELb0ELb1ELb1ELb0ELb1EEEvNS_16Flash_fwd_paramsE)
        .other          _ZN5flash24flash_fwd_splitkv_kernelI23Flash_fwd_kernel_traitsILi64ELi64ELi128ELi4ELb0ELb0EN7cutlass10bfloat16_tE19Flash_kernel_traitsILi64ELi64ELi128ELi4ES3_EELb1ELb0ELb0ELb0ELb1ELb1ELb0ELb1EEEvNS_16Flash_fwd_paramsE,@"STO_CUDA_ENTRY STV_DEFAULT"
_ZN5flash24flash_fwd_splitkv_kernelI23Flash_fwd_kernel_traitsILi64ELi64ELi128ELi4ELb0ELb0EN7cutlass10bfloat16_tE19Flash_kernel_traitsILi64ELi64ELi128ELi4ES3_EELb1ELb0ELb0ELb0ELb1ELb1ELb0ELb1EEEvNS_16Flash_fwd_paramsE:
.text._ZN5flash24flash_fwd_splitkv_kernelI23Flash_fwd_kernel_traitsILi64ELi64ELi128ELi4ELb0ELb0EN7cutlass10bfloat16_tE19Flash_kernel_traitsILi64ELi64ELi128ELi4ES3_EELb1ELb0ELb0ELb0ELb1ELb1ELb0ELb1EEEvNS_16Flash_fwd_paramsE:
        /* <DEDUP_REMOVED lines=40> */
.L_x_6761:
[----:B------:R-:W1:Y:S02]  /*0280*/  LDC R73, c[0x0][0x2c8] ;  /* 0x0000b200ff497b82 */ /* 0x000e640000000800 */
.L_x_6762:
        /* <DEDUP_REMOVED lines=92> */
.L_x_6765:
[----:B------:R-:W-:Y:S05]  /*0850*/  BSYNC B0 ;  /* 0x0000000000007941 */ /* 0x000fea0003800000 */
.L_x_6764:
        /* <DEDUP_REMOVED lines=16> */
.L_x_6767:
[----:B------:R-:W-:Y:S05]  /*0960*/  BSYNC B0 ;  /* 0x0000000000007941 */ /* 0x000fea0003800000 */
.L_x_6766:
        /* <DEDUP_REMOVED lines=15> */
.L_x_6769:
[----:B------:R-:W-:Y:S05]  /*0a60*/  BSYNC B0 ;  /* 0x0000000000007941 */ /* 0x000fea0003800000 */
.L_x_6768:
        /* <DEDUP_REMOVED lines=13> */
.L_x_6771:
[----:B------:R-:W-:Y:S05]  /*0b40*/  BSYNC B0 ;  /* 0x0000000000007941 */ /* 0x000fea0003800000 */
.L_x_6770:
        /* <DEDUP_REMOVED lines=16> */
.L_x_6763:
        /* <DEDUP_REMOVED lines=25> */
.L_x_6772:
[----:B------:R-:W-:Y:S05]  /*0de0*/  @!P2 BRA `(.L_x_6773) ;  /* 0x000000040040a947 */ /* 0x000fea0003800000 */
[----:B-----5:R-:W1:Y:S01]  /*0df0*/  LDC R13, c[0x0][0x380] ;  /* 0x0000e000ff0d7b82 */ /* 0x020e620000000800 */
        /* <DEDUP_REMOVED lines=60> */
[-C--:B-1----:R-:W-:Y:S02]  /*11c0*/  IMAD R5, R5, R2.reuse, RZ ;  /* 0x0000000205057224 */ /* 0x082fe400078e02ff */
[C---:B------:R-:W-:Y:S01]  /*11d0*/  IMAD R6, R0.reuse, UR5, R17 ;  /* 0x0000000500067c24 */ /* 0x040fe2000f8e0211 */
[----:B------:R-:W-:Y:S01]  /*11e0*/  SHF.R.S32.HI R17, RZ, 0x1f, R19 ;  /* 0x0000001fff117819 */ /* 0x000fe20000011413 */
[----:B------:R-:W-:Y:S01]  /*11f0*/  ULDC.64 UR4, c[0x0][0x260] ;  /* 0x0000980000047ab9 */ /* 0x000fe20000000a00 */
[----:B------:R-:W-:Y:S02]  /*1200*/  IMAD.WIDE.U32 R20, R0, R2, RZ ;  /* 0x0000000200147225 */ /* 0x000fe400078e00ff */
[----:B------:R-:W-:Y:S02]  /*1210*/  IADD3 R13, R13, R6, RZ ;  /* 0x000000060d0d7210 */ /* 0x000fe40007ffe0ff */
[----:B---3--:R-:W-:Y:S01]  /*1220*/  IMAD R6, R17, R152, RZ ;  /* 0x0000009811067224 */ /* 0x008fe200078e02ff */
[----:B------:R-:W-:Y:S01]  /*1230*/  MOV R8, R20 ;  /* 0x0000001400087202 */ /* 0x000fe20000000f00 */
[----:B------:R-:W-:-:S02]  /*1240*/  IMAD R7, R101, UR4, RZ ;  /* 0x0000000465077c24 */ /* 0x000fc4000f8e02ff */
[C---:B------:R-:W-:Y:S02]  /*1250*/  IMAD R6, R19.reuse, R153, R6 ;  /* 0x0000009913067224 */ /* 0x040fe400078e0206 */
[----:B------:R-:W-:-:S04]  /*1260*/  IMAD.WIDE.U32 R12, R19, R152, R12 ;  /* 0x00000098130c7225 */ /* 0x000fc800078e000c */
[----:B------:R-:W-:Y:S02]  /*1270*/  IMAD.IADD R13, R13, 0x1, R6 ;  /* 0x000000010d0d7824 */ /* 0x000fe400078e0206 */
[C---:B------:R-:W-:Y:S02]  /*1280*/  IMAD R7, R4.reuse, UR5, R7 ;  /* 0x0000000504077c24 */ /* 0x040fe4000f8e0207 */
[----:B------:R-:W-:-:S04]  /*1290*/  IMAD.WIDE.U32 R12, R4, UR4, R12 ;  /* 0x00000004040c7c25 */ /* 0x000fc8000f8e000c */
[----:B------:R-:W-:Y:S01]  /*12a0*/  IMAD R3, R0, R3, R5 ;  /* 0x0000000300037224 */ /* 0x000fe200078e0205 */
[----:B------:R-:W-:Y:S02]  /*12b0*/  IADD3 R23, R13, R7, RZ ;  /* 0x000000070d177210 */ /* 0x000fe40007ffe0ff */
[----:B------:R-:W-:Y:S01]  /*12c0*/  MOV R0, R12 ;  /* 0x0000000c00007202 */ /* 0x000fe20000000f00 */
[----:B------:R-:W-:Y:S01]  /*12d0*/  IMAD.IADD R21, R21, 0x1, R3 ;  /* 0x0000000115157824 */ /* 0x000fe200078e0203 */
[----:B------:R-:W-:Y:S06]  /*12e0*/  BRA `(.L_x_6774) ;  /* 0x00000004003c7947 */ /* 0x000fec0003800000 */
.L_x_6773:
        /* <DEDUP_REMOVED lines=48> */
.L_x_6775:
        /* <DEDUP_REMOVED lines=31> */
.L_x_6774:
[----:B------:R1:W5:Y:S02]  /*17e0*/  @P4 LDG.E R5, desc[UR6][R142.64] ;  /* 0x000000068e054981 */ /* 0x000364000c1e1900 */
[----:B-----5:R-:W-:Y:S01]  /*17f0*/  SHF.R.S32.HI R13, RZ, 0x1f, R60 ;  /* 0x0000001fff0d7819 */ /* 0x020fe2000001143c */
        /* <DEDUP_REMOVED lines=24> */
[----:B------:R-:W-:Y:S01]  /*1980*/  IMAD.WIDE R24, R15, 0x40, R136 ;  /* 0x000000400f187825 */ /* 0x000fe200078e0288 */
        /* <DEDUP_REMOVED lines=19> */
[----:B------:R-:W-:-:S02]  /*1ac0*/  LOP3.LUT R63, R62, 0xffffffe0, RZ, 0xc0, !PT ;  /* 0xffffffe03e3f7812 */ /* 0x000fc400078ec0ff */
[----:B------:R-:W-:Y:S01]  /*1ad0*/  SHF.L.U32 R67, R152, 0x4, RZ ;  /* 0x0000000498437819 */ /* 0x000fe200000006ff */
[----:B------:R-:W-:Y:S01]  /*1ae0*/  IMAD.IADD R71, R71, 0x1, -R10 ;  /* 0x0000000147477824 */ /* 0x000fe200078e0a0a */
[----:B------:R-:W-:Y:S01]  /*1af0*/  SHF.L.U64.HI R70, R144, 0x4, R145 ;  /* 0x0000000490467819 */ /* 0x000fe20000010291 */
[----:B------:R-:W-:Y:S01]  /*1b00*/  IMAD R10, R137, R152, RZ ;  /* 0x00000098890a7224 */ /* 0x000fe200078e02ff */
[----:B-1----:R-:W-:Y:S01]  /*1b10*/  LEA.HI R78, R78, R78, RZ, 0x1 ;  /* 0x0000004e4e4e7211 */ /* 0x002fe200078f08ff */
[----:B------:R-:W-:Y:S01]  /*1b20*/  @!P0 IMAD R7, R11, R7, R12 ;  /* 0x000000070b078224 */ /* 0x000fe200078e020c */
[----:B------:R-:W-:Y:S01]  /*1b30*/  SHF.R.S32.HI R62, RZ, 0x5, R62 ;  /* 0x00000005ff3e7819 */ /* 0x000fe2000001143e */
        /* <DEDUP_REMOVED lines=20> */
[C---:B------:R-:W-:Y:S02]  /*1c80*/  IMAD R0, R24.reuse, R3, R0 ;  /* 0x0000000318007224 */ /* 0x040fe400078e0200 */
[----:B------:R-:W-:Y:S01]  /*1c90*/  IMAD.WIDE.U32 R18, R24, R2, R18 ;  /* 0x0000000218127225 */ /* 0x000fe200078e0012 */
[----:B------:R-:W-:-:S03]  /*1ca0*/  SHF.R.S32.HI R2, RZ, 0x1f, R138 ;  /* 0x0000001fff027819 */ /* 0x000fc6000001148a */
[-C--:B------:R-:W-:Y:S02]  /*1cb0*/  IMAD R17, R17, R144.reuse, RZ ;  /* 0x0000009011117224 */ /* 0x080fe400078e02ff */
[----:B------:R-:W-:Y:S02]  /*1cc0*/  IMAD.IADD R21, R21, 0x1, R27 ;  /* 0x0000000115157824 */ /* 0x000fe400078e021b */
[----:B------:R-:W-:Y:S01]  /*1cd0*/  IMAD.IADD R19, R19, 0x1, R0 ;  /* 0x0000000113137824 */ /* 0x000fe200078e0200 */
[----:B------:R-:W-:Y:S01]  /*1ce0*/  SHF.R.S32.HI R0, RZ, 0x1f, R73 ;  /* 0x0000001fff007819 */ /* 0x000fe20000011449 */
[C---:B------:R-:W-:Y:S02]  /*1cf0*/  IMAD R17, R6.reuse, R145, R17 ;  /* 0x0000009106117224 */ /* 0x040fe400078e0211 */
        /* <DEDUP_REMOVED lines=180> */
.L_x_6830:
        /* <DEDUP_REMOVED lines=14> */
[C---:B------:R-:W-:Y:S02]  /*2920*/  @P3 IADD3 R6, P0, R110.reuse, UR28, RZ ;  /* 0x0000001c6e063c10 */ /* 0x040fe4000ff1e0ff */
[-C--:B------:R-:W-:Y:S02]  /*2930*/  @P3 LEA R56, P1, R69, R88.reuse, 0x1 ;  /* 0x0000005845383211 */ /* 0x080fe400078208ff */
[----:B------:R-:W-:Y:S02]  /*2940*/  @P3 IADD3.X R7, R99, UR27, RZ, P0, !PT ;  /* 0x0000001b63073c10 */ /* 0x000fe400087fe4ff */
[C---:B------:R-:W-:Y:S02]  /*2950*/  @P6 IADD3 R32, P0, R110.reuse, UR24, RZ ;  /* 0x000000186e206c10 */ /* 0x040fe4000ff1e0ff */
        /* <DEDUP_REMOVED lines=117> */
.L_x_6780:
[----:B------:R-:W-:Y:S05]  /*30b0*/  BSYNC B0 ;  /* 0x0000000000007941 */ /* 0x000fea0003800000 */
.L_x_6779:
        /* <DEDUP_REMOVED lines=57> */
.L_x_6782:
[----:B------:R-:W-:Y:S05]  /*3450*/  BSYNC B0 ;  /* 0x0000000000007941 */ /* 0x000fea0003800000 */
.L_x_6781:
        /* <DEDUP_REMOVED lines=57> */
.L_x_6784:
[----:B------:R-:W-:Y:S05]  /*37f0*/  BSYNC B0 ;  /* 0x0000000000007941 */ /* 0x000fea0003800000 */
.L_x_6783:
        /* <DEDUP_REMOVED lines=63> */
.L_x_6786:
[----:B------:R-:W-:Y:S05]  /*3bf0*/  BSYNC B0 ;  /* 0x0000000000007941 */ /* 0x000fea0003800000 */
.L_x_6785:
        /* <DEDUP_REMOVED lines=57> */
.L_x_6788:
[----:B------:R-:W-:Y:S05]  /*3f90*/  BSYNC B0 ;  /* 0x0000000000007941 */ /* 0x000fea0003800000 */
.L_x_6787:
        /* <DEDUP_REMOVED lines=63> */
.L_x_6790:
[----:B------:R-:W-:Y:S05]  /*4390*/  BSYNC B0 ;  /* 0x0000000000007941 */ /* 0x000fea0003800000 */
.L_x_6789:
        /* <DEDUP_REMOVED lines=65> */
.L_x_6792:
[----:B------:R-:W-:Y:S05]  /*47b0*/  BSYNC B0 ;  /* 0x0000000000007941 */ /* 0x000fea0003800000 */
.L_x_6791:
        /* <DEDUP_REMOVED lines=65> */
.L_x_6794:
[----:B------:R-:W-:Y:S05]  /*4bd0*/  BSYNC B0 ;  /* 0x0000000000007941 */ /* 0x000fea0003800000 */
.L_x_6793:
[C---:B------:R-:W-:Y:S01]  /*4be0*/  LEA R52, P1, R33.reuse, R52, 0x1 ;  /* 0x0000003421347211 */ /* 0x040fe200078208ff */
[----:B------:R-:W-:Y:S01]  /*4bf0*/  IMAD.MOV.U32 R8, RZ, RZ, R10 ;  /* 0x000000ffff087224 */ /* 0x000fe200078e000a */
[----:B------:R-:W-:Y:S02]  /*4c00*/  UMOV UR4, UR29 ;  /* 0x0000001d00047c82 */ /* 0x000fe40008000000 */
[C---:B------:R-:W-:Y:S02]  /*4c10*/  LEA.HI.X.SX32 R53, R33.reuse, R53, 0x1, P1 ;  /* 0x0000003521357211 */ /* 0x040fe400008f0eff */
[C---:B------:R-:W-:Y:S04]  /*4c20*/  LEA R10, P0, R33.reuse, R8, 0x1 ;  /* 0x00000008210a7211 */ /* 0x040fe800078008ff */
[----:B------:R-:W-:Y:S01]  /*4c30*/  LEA.HI.X.SX32 R9, R33, R9, 0x1, P0 ;  /* 0x0000000921097211 */ /* 0x000fe200000f0eff */
[----:B------:R-:W-:Y:S08]  /*4c40*/  BRA `(.L_x_6795) ;  /* 0x00000034005c7947 */ /* 0x000ff00003800000 */
.L_x_6778:
        /* <DEDUP_REMOVED lines=89> */
.L_x_6799:
[----:B------:R-:W-:Y:S05]  /*51e0*/  BSYNC B0 ;  /* 0x0000000000007941 */ /* 0x000fea0003800000 */
.L_x_6798:
[----:B-----5:R2:W-:Y:S02]  /*51f0*/  STG.E.128 desc[UR6][R86.64], R44 ;  /* 0x0000002c56007986 */ /* 0x0205e4000c101d06 */
.L_x_6797:
[----:B------:R-:W-:Y:S05]  /*5200*/  BSYNC B1 ;  /* 0x0000000000017941 */ /* 0x000fea0003800000 */
.L_x_6796:
        /* <DEDUP_REMOVED lines=91> */
.L_x_6803:
[----:B------:R-:W-:Y:S05]  /*57c0*/  BSYNC B0 ;  /* 0x0000000000007941 */ /* 0x000fea0003800000 */
.L_x_6802:
[----:B-----5:R4:W-:Y:S02]  /*57d0*/  STG.E.128 desc[UR6][R54.64], R44 ;  /* 0x0000002c36007986 */ /* 0x0209e4000c101d06 */
.L_x_6801:
[----:B------:R-:W-:Y:S05]  /*57e0*/  BSYNC B1 ;  /* 0x0000000000017941 */ /* 0x000fea0003800000 */
.L_x_6800:
[----:B------:R-:W-:Y:S04]  /*57f0*/  BSSY B1, `(.L_x_6804) ;  /* 0x000005d000017945 */ /* 0x000fe80003800000 */
[----:B------:R-:W-:Y:S05]  /*5800*/  @!P6 BRA `(.L_x_6805) ;  /* 0x00000004006ce947 */ /* 0x000fea0003800000 */
[C---:B--2---:R-:W-:Y:S01]  /*5810*/  LEA R160, P0, R91.reuse, R112, 0x1 ;  /* 0x000000705ba07211 */ /* 0x044fe200078008ff */
[----:B------:R-:W-:Y:S03]  /*5820*/  BSSY B0, `(.L_x_6806) ;  /* 0x0000058000007945 */ /* 0x000fe60003800000 */
[----:B------:R-:W-:Y:S02]  /*5830*/  LEA.HI.X R161, R91, R101, R90, 0x1, P0 ;  /* 0x000000655ba17211 */ /* 0x000fe400000f0c5a */
[C---:B------:R-:W-:Y:S03]  /*5840*/  LEA R176, P0, R152.reuse, R86, 0x1 ;  /* 0x0000005698b07211 */ /* 0x040fe600078008ff */
        /* <DEDUP_REMOVED lines=27> */
[C---:B--2---:R-:W-:Y:S04]  /*5a00*/  LEA R160, P1, R113.reuse, R114, 0x1 ;  /* 0x0000007271a07211 */ /* 0x044fe800078208ff */
[----:B------:R-:W-:Y:S02]  /*5a10*/  LEA.HI.X R161, R113, R103, R158, 0x1, P1 ;  /* 0x0000006771a17211 */ /* 0x000fe400008f0c9e */
[C---:B------:R-:W-:Y:S04]  /*5a20*/  LEA R54, P1, R87.reuse, R116, 0x1 ;  /* 0x0000007457367211 */ /* 0x040fe800078208ff */
[----:B------:R-:W-:Y:S01]  /*5a30*/  LEA.HI.X R55, R87, R105, R48, 0x1, P1 ;  /* 0x0000006957377211 */ /* 0x000fe200008f0c30 */
[----:B------:R-:W2:Y:S08]  /*5a40*/  LDG.E.128 R160, desc[UR6][R160.64] ;  /* 0x00000006a0a07981 */ /* 0x000eb0000c1e1d00 */
[----:B------:R-:W4:Y:S01]  /*5a50*/  LDG.E.128 R56, desc[UR6][R54.64] ;  /* 0x0000000636387981 */ /* 0x000f22000c1e1d00 */
        /* <DEDUP_REMOVED lines=21> */
[----:B----4-:R-:W-:Y:S01]  /*5bb0*/  LOP3.LUT R34, R56, 0xffff0000, RZ, 0xc0, !PT ;  /* 0xffff000038227812 */ /* 0x010fe200078ec0ff */
        /* <DEDUP_REMOVED lines=30> */
.L_x_6807:
[----:B------:R-:W-:Y:S05]  /*5da0*/  BSYNC B0 ;  /* 0x0000000000007941 */ /* 0x000fea0003800000 */
.L_x_6806:
[----:B-----5:R3:W-:Y:S02]  /*5db0*/  STG.E.128 desc[UR6][R176.64], R44 ;  /* 0x0000002cb0007986 */ /* 0x0207e4000c101d06 */
.L_x_6805:
[----:B------:R-:W-:Y:S05]  /*5dc0*/  BSYNC B1 ;  /* 0x0000000000017941 */ /* 0x000fea0003800000 */
.L_x_6804:
        /* <DEDUP_REMOVED lines=96> */
.L_x_6811:
[----:B------:R-:W-:Y:S05]  /*63d0*/  BSYNC B0 ;  /* 0x0000000000007941 */ /* 0x000fea0003800000 */
.L_x_6810:
[----:B-----5:R1:W-:Y:S02]  /*63e0*/  STG.E.128 desc[UR6][R176.64], R44 ;  /* 0x0000002cb0007986 */ /* 0x0203e4000c101d06 */
.L_x_6809:
[----:B------:R-:W-:Y:S05]  /*63f0*/  BSYNC B1 ;  /* 0x0000000000017941 */ /* 0x000fea0003800000 */
.L_x_6808:
        /* <DEDUP_REMOVED lines=27> */
[C---:B-1----:R-:W-:Y:S02]  /*65b0*/  LEA R160, P1, R87.reuse, R114, 0x1 ;  /* 0x0000007257a07211 */ /* 0x042fe400078208ff */
        /* <DEDUP_REMOVED lines=62> */
.L_x_6815:
[----:B------:R-:W-:Y:S05]  /*69a0*/  BSYNC B0 ;  /* 0x0000000000007941 */ /* 0x000fea0003800000 */
.L_x_6814:
[----:B-----5:R2:W-:Y:S02]  /*69b0*/  STG.E.128 desc[UR6][R176.64], R44 ;  /* 0x0000002cb0007986 */ /* 0x0205e4000c101d06 */
.L_x_6813:
[----:B------:R-:W-:Y:S05]  /*69c0*/  BSYNC B1 ;  /* 0x0000000000017941 */ /* 0x000fea0003800000 */
.L_x_6812:
        /* <DEDUP_REMOVED lines=96> */
.L_x_6819:
[----:B------:R-:W-:Y:S05]  /*6fd0*/  BSYNC B0 ;  /* 0x0000000000007941 */ /* 0x000fea0003800000 */
.L_x_6818:
[----:B-----5:R1:W-:Y:S02]  /*6fe0*/  STG.E.128 desc[UR6][R176.64], R44 ;  /* 0x0000002cb0007986 */ /* 0x0203e4000c101d06 */
.L_x_6817:
[----:B------:R-:W-:Y:S05]  /*6ff0*/  BSYNC B1 ;  /* 0x0000000000017941 */ /* 0x000fea0003800000 */
.L_x_6816:
        /* <DEDUP_REMOVED lines=98> */
.L_x_6823:
[----:B------:R-:W-:Y:S05]  /*7620*/  BSYNC B0 ;  /* 0x0000000000007941 */ /* 0x000fea0003800000 */
.L_x_6822:
[----:B-----5:R1:W-:Y:S02]  /*7630*/  STG.E.128 desc[UR6][R176.64], R44 ;  /* 0x0000002cb0007986 */ /* 0x0203e4000c101d06 */
.L_x_6821:
[----:B------:R-:W-:Y:S05]  /*7640*/  BSYNC B1 ;  /* 0x0000000000017941 */ /* 0x000fea0003800000 */
.L_x_6820:
        /* <DEDUP_REMOVED lines=97> */
.L_x_6827:
[----:B------:R-:W-:Y:S05]  /*7c60*/  BSYNC B0 ;  /* 0x0000000000007941 */ /* 0x000fea0003800000 */
.L_x_6826:
[----:B-----5:R1:W-:Y:S02]  /*7c70*/  STG.E.128 desc[UR6][R160.64], R44 ;  /* 0x0000002ca0007986 */ /* 0x0203e4000c101d06 */
.L_x_6825:
[----:B------:R-:W-:Y:S05]  /*7c80*/  BSYNC B1 ;  /* 0x0000000000017941 */ /* 0x000fea0003800000 */
.L_x_6824:
        /* <DEDUP_REMOVED lines=10> */
.L_x_6777:
        /* <DEDUP_REMOVED lines=73> */
.L_x_6795:
        /* <DEDUP_REMOVED lines=83> */
.L_x_6828:
        /* <DEDUP_REMOVED lines=9> */
.L_x_6829:
[----:B------:R-:W-:Y:S04]  /*8780*/  IADD3 R11, R11, -0x1, RZ ;  /* 0xffffffff0b0b7810 */ /* 0x000fe80007ffe0ff */
[----:B------:R-:W-:Y:S11]  /*8790*/  ISETP.GT.AND P0, PT, R11, R83, PT ;  /* 0x000000530b00720c */ /* 0x000ff60003f04270 */
[----:B------:R-:W-:Y:S02]  /*87a0*/  @!UPT UIADD3 URZ, URZ, URZ, URZ ;  /* 0x0000003f3f3ff290 */ /* 0x000fe4000fffe03f */
[----:B------:R-:W-:Y:S05]  /*87b0*/  @P0 BRA `(.L_x_6830) ;  /* 0xffffffa000200947 */ /* 0x000fea000383ffff */
.L_x_6776:
        /* <DEDUP_REMOVED lines=99> */
.L_x_6837:
[----:B------:R-:W-:Y:S05]  /*8df0*/  BSYNC B0 ;  /* 0x0000000000007941 */ /* 0x000fea0003800000 */
.L_x_6836:
[----:B-----5:R1:W-:Y:S02]  /*8e00*/  STS.128 [R173], R8 ;  /* 0x00000008ad007388 */ /* 0x0203e40000000c00 */
.L_x_6835:
[----:B------:R-:W-:Y:S05]  /*8e10*/  BSYNC B1 ;  /* 0x0000000000017941 */ /* 0x000fea0003800000 */
.L_x_6834:
        /* <DEDUP_REMOVED lines=58> */
.L_x_6841:
[----:B------:R-:W-:Y:S05]  /*91c0*/  BSYNC B0 ;  /* 0x0000000000007941 */ /* 0x000fea0003800000 */
.L_x_6840:
[----:B-----5:R2:W-:Y:S02]  /*91d0*/  STS.128 [R173+0x800], R8 ;  /* 0x00080008ad007388 */ /* 0x0205e40000000c00 */
.L_x_6839:
[----:B------:R-:W-:Y:S05]  /*91e0*/  BSYNC B1 ;  /* 0x0000000000017941 */ /* 0x000fea0003800000 */
.L_x_6838:
        /* <DEDUP_REMOVED lines=59> */
.L_x_6845:
[----:B------:R-:W-:Y:S05]  /*95a0*/  BSYNC B0 ;  /* 0x0000000000007941 */ /* 0x000fea0003800000 */
.L_x_6844:
[----:B-----5:R3:W-:Y:S02]  /*95b0*/  STS.128 [R173+0x1000], R8 ;  /* 0x00100008ad007388 */ /* 0x0207e40000000c00 */
.L_x_6843:
[----:B------:R-:W-:Y:S05]  /*95c0*/  BSYNC B1 ;  /* 0x0000000000017941 */ /* 0x000fea0003800000 */
.L_x_6842:
        /* <DEDUP_REMOVED lines=57> */
.L_x_6848:
[----:B------:R-:W-:Y:S05]  /*9960*/  BSYNC B0 ;  /* 0x0000000000007941 */ /* 0x000fea0003800000 */
.L_x_6847:
[----:B-----5:R3:W-:Y:S01]  /*9970*/  STS.128 [R173+0x1800], R8 ;  /* 0x00180008ad007388 */ /* 0x0207e20000000c00 */
[----:B------:R-:W-:Y:S05]  /*9980*/  BRA `(.L_x_6846) ;  /* 0x0000001800987947 */ /* 0x000fea0003800000 */
.L_x_6833:
        /* <DEDUP_REMOVED lines=90> */
.L_x_6852:
[----:B------:R-:W-:Y:S05]  /*9f30*/  BSYNC B0 ;  /* 0x0000000000007941 */ /* 0x000fea0003800000 */
.L_x_6851:
[----:B-----5:R2:W-:Y:S02]  /*9f40*/  STS.128 [R173], R20 ;  /* 0x00000014ad007388 */ /* 0x0205e40000000c00 */
.L_x_6850:
[----:B------:R-:W-:Y:S05]  /*9f50*/  BSYNC B1 ;  /* 0x0000000000017941 */ /* 0x000fea0003800000 */
.L_x_6849:
        /* <DEDUP_REMOVED lines=93> */
.L_x_6856:
[----:B------:R-:W-:Y:S05]  /*a530*/  BSYNC B0 ;  /* 0x0000000000007941 */ /* 0x000fea0003800000 */
.L_x_6855:
[----:B-----5:R3:W-:Y:S02]  /*a540*/  STS.128 [R173+0x800], R20 ;  /* 0x00080014ad007388 */ /* 0x0207e40000000c00 */
.L_x_6854:
[----:B------:R-:W-:Y:S05]  /*a550*/  BSYNC B1 ;  /* 0x0000000000017941 */ /* 0x000fea0003800000 */
.L_x_6853:
        /* <DEDUP_REMOVED lines=95> */
.L_x_6860:
[----:B------:R-:W-:Y:S05]  /*ab50*/  BSYNC B0 ;  /* 0x0000000000007941 */ /* 0x000fea0003800000 */
.L_x_6859:
[----:B-----5:R4:W-:Y:S02]  /*ab60*/  STS.128 [R173+0x1000], R20 ;  /* 0x00100014ad007388 */ /* 0x0209e40000000c00 */
.L_x_6858:
[----:B------:R-:W-:Y:S05]  /*ab70*/  BSYNC B1 ;  /* 0x0000000000017941 */ /* 0x000fea0003800000 */
.L_x_6857:
        /* <DEDUP_REMOVED lines=96> */
.L_x_6862:
[----:B------:R-:W-:Y:S05]  /*b180*/  BSYNC B0 ;  /* 0x0000000000007941 */ /* 0x000fea0003800000 */
.L_x_6861:
[----:B-----5:R1:W-:Y:S01]  /*b190*/  STS.128 [R173+0x1800], R4 ;  /* 0x00180004ad007388 */ /* 0x0203e20000000c00 */
[----:B------:R-:W-:Y:S05]  /*b1a0*/  BRA `(.L_x_6846) ;  /* 0x0000000000907947 */ /* 0x000fea0003800000 */
.L_x_6832:
        /* <DEDUP_REMOVED lines=36> */
.L_x_6846:
[----:B------:R-:W-:Y:S05]  /*b3f0*/  BSYNC B2 ;  /* 0x0000000000027941 */ /* 0x000fea0003800000 */
.L_x_6831:
[----:B------:R-:W-:Y:S01]  /*b400*/  VIADD R176, R50, 0xffffffff ;  /* 0xffffffff32b07836 */ /* 0x000fe20000000000 */
[----:B------:R-:W-:Y:S01]  /*b410*/  ULDC.64 UR12, c[0x0][0x398] ;  /* 0x0000e600000c7ab9 */ /* 0x000fe20000000a00 */
[----:B---34-:R-:W-:Y:S02]  /*b420*/  VIADD R20, R136, 0x50 ;  /* 0x0000005088147836 */ /* 0x018fe40000000000 */
[----:B------:R-:W-:Y:S02]  /*b430*/  IMAD.SHL.U32 R2, R176, 0x80, RZ ;  /* 0x00000080b0027824 */ /* 0x000fe400078e00ff */
[C---:B------:R-:W-:Y:S02]  /*b440*/  VIADD R18, R136.reuse, 0x60 ;  /* 0x0000006088127836 */ /* 0x040fe40000000000 */
[----:B------:R-:W-:Y:S02]  /*b450*/  IMAD.IADD R3, R61, 0x1, -R2 ;  /* 0x000000013d037824 */ /* 0x000fe400078e0a02 */
[----:B------:R-:W-:-:S02]  /*b460*/  VIADD R22, R136, 0x40 ;  /* 0x0000004088167836 */ /* 0x000fc40000000000 */
[----:B-1----:R-:W-:Y:S01]  /*b470*/  VIADD R14, R136, 0x70 ;  /* 0x00000070880e7836 */ /* 0x002fe20000000000 */
[-C--:B------:R-:W-:Y:S02]  /*b480*/  ISETP.GE.AND P5, PT, R24, R3.reuse, PT ;  /* 0x000000031800720c */ /* 0x080fe40003fa6270 */
[-C--:B------:R-:W-:Y:S02]  /*b490*/  ISETP.GE.AND P0, PT, R0, R3.reuse, PT ;  /* 0x000000030000720c */ /* 0x080fe40003f06270 */
[-C--:B------:R-:W-:Y:S02]  /*b4a0*/  ISETP.GE.AND P1, PT, R136, R3.reuse, PT ;  /* 0x000000038800720c */ /* 0x080fe40003f26270 */
[-C--:B------:R-:W-:Y:S02]  /*b4b0*/  ISETP.GE.AND P3, PT, R16, R3.reuse, PT ;  /* 0x000000031000720c */ /* 0x080fe40003f66270 */
[-C--:B------:R-:W-:Y:S02]  /*b4c0*/  ISETP.GE.AND P4, PT, R22, R3.reuse, PT ;  /* 0x000000031600720c */ /* 0x080fe40003f86270 */
[----:B------:R-:W-:-:S03]  /*b4d0*/  ISETP.GE.AND P6, PT, R24, R3, PT ;  /* 0x000000031800720c */ /* 0x000fc60003fc6270 */
[----:B------:R-:W1:Y:S02]  /*b4e0*/  @!P5 LDC.64 R4, c[0x0][0x248] ;  /* 0x00009200ff04db82 */ /* 0x000e640000000a00 */
[CC--:B------:R-:W-:Y:S02]  /*b4f0*/  @!P0 LEA R6, P2, R67.reuse, R166.reuse, 0x1 ;  /* 0x000000a643068211 */ /* 0x0c0fe400078408ff */
[----:B------:R-:W-:Y:S02]  /*b500*/  @!P1 IMAD.MOV.U32 R164, RZ, RZ, R166 ;  /* 0x000000ffffa49224 */ /* 0x000fe400078e00a6 */
[----:B------:R-:W-:Y:S01]  /*b510*/  @!P0 LEA.HI.X R7, R67, R165, R68, 0x1, P2 ;  /* 0x000000a543078211 */ /* 0x000fe200010f0c44 */
[----:B------:R-:W-:Y:S01]  /*b520*/  IMAD.SHL.U32 R67, R66, 0x40, RZ ;  /* 0x0000004042437824 */ /* 0x000fe200078e00ff */
[-C--:B------:R-:W-:Y:S01]  /*b530*/  ISETP.GE.AND P2, PT, R20, R3.reuse, PT ;  /* 0x000000031400720c */ /* 0x080fe20003f46270 */
[----:B------:R-:W-:Y:S01]  /*b540*/  @!PT LDS RZ, [RZ] ;  /* 0x00000000fffff984 */ /* 0x000fe20000000800 */
[----:B------:R-:W-:Y:S01]  /*b550*/  @!PT LDS RZ, [RZ] ;  /* 0x00000000fffff984 */ /* 0x000fe20000000800 */
[----:B------:R-:W-:Y:S01]  /*b560*/  @!PT LDS RZ, [RZ] ;  /* 0x00000000fffff984 */ /* 0x000fe20000000800 */
[----:B------:R3:W-:Y:S01]  /*b570*/  @!P1 LDGSTS.E.BYPASS.LTC128B.128 [R173+0x2000], desc[UR6][R164.64] ;  /* 0x02000000a4ad9fae */ /* 0x0007e2000b901d46 */
[----:B------:R-:W-:Y:S01]  /*b580*/  ISETP.GE.AND P1, PT, R18, R3, PT ;  /* 0x000000031200720c */ /* 0x000fe20003f26270 */
[----:B------:R-:W4:Y:S01]  /*b590*/  @!P3 LDC.64 R12, c[0x0][0x248] ;  /* 0x00009200ff0cbb82 */ /* 0x000f220000000a00 */
[----:B------:R-:W-:Y:S01]  /*b5a0*/  LOP3.LUT R67, R67, 0xfffffe00, RZ, 0xc0, !PT ;  /* 0xfffffe0043437812 */ /* 0x000fe200078ec0ff */
[----:B------:R5:W-:Y:S06]  /*b5b0*/  @!P0 LDGSTS.E.BYPASS.LTC128B.128 [R173+0x2800], desc[UR6][R6.64] ;  /* 0x0280000006ad8fae */ /* 0x000bec000b901d46 */
[----:B--2---:R-:W2:Y:S01]  /*b5c0*/  @!P4 LDC.64 R10, c[0x0][0x248] ;  /* 0x00009200ff0acb82 */ /* 0x004ea20000000a00 */
[----:B-1----:R-:W-:-:S07]  /*b5d0*/  @!P5 LEA R26, P0, R4, R166, 0x6 ;  /* 0x000000a6041ad211 */ /* 0x002fce00078030ff */
[----:B------:R-:W1:Y:S01]  /*b5e0*/  @!P2 LDC.64 R8, c[0x0][0x248] ;  /* 0x00009200ff08ab82 */ /* 0x000e620000000a00 */
[----:B------:R-:W-:Y:S02]  /*b5f0*/  @!P5 LEA.HI.X R27, R4, R165, R5, 0x6, P0 ;  /* 0x000000a5041bd211 */ /* 0x000fe400000f3405 */
[----:B------:R-:W-:-:S03]  /*b600*/  ISETP.GE.AND P0, PT, R14, R3, PT ;  /* 0x000000030e00720c */ /* 0x000fc60003f06270 */
[----:B------:R-:W-:Y:S01]  /*b610*/  @!P5 LDGSTS.E.BYPASS.LTC128B.128 [R173+0x3000], desc[UR6][R26.64] ;  /* 0x030000001aaddfae */ /* 0x000fe2000b901d46 */
[----:B------:R-:W-:Y:S01]  /*b620*/  ISETP.GE.AND P5, PT, R0, R3, PT ;  /* 0x000000030000720c */ /* 0x000fe20003fa6270 */
[----:B----4-:R-:W-:Y:S02]  /*b630*/  @!P3 IMAD R13, R13, 0x60, RZ ;  /* 0x000000600d0db824 */ /* 0x010fe400078e02ff */
[----:B---3--:R-:W-:Y:S02]  /*b640*/  @!P3 IMAD.MOV.U32 R164, RZ, RZ, R166 ;  /* 0x000000ffffa4b224 */ /* 0x008fe400078e00a6 */
[----:B------:R-:W-:Y:S01]  /*b650*/  IMAD.SHL.U32 R0, R64, 0x40, RZ ;  /* 0x0000004040007824 */ /* 0x000fe200078e00ff */
[----:B-----5:R-:W3:Y:S01]  /*b660*/  @!P1 LDC.64 R6, c[0x0][0x248] ;  /* 0x00009200ff069b82 */ /* 0x020ee20000000a00 */
[----:B------:R-:W-:-:S03]  /*b670*/  @!P3 IMAD.WIDE.U32 R28, R12, 0x60, R164 ;  /* 0x000000600c1cb825 */ /* 0x000fc600078e00a4 */
[----:B------:R-:W-:Y:S01]  /*b680*/  LOP3.LUT R15, R0, 0x1c0, RZ, 0xc0, !PT ;  /* 0x000001c0000f7812 */ /* 0x000fe200078ec0ff */
[----:B------:R-:W-:Y:S02]  /*b690*/  @!P2 IMAD.MOV.U32 R164, RZ, RZ, R166 ;  /* 0x000000ffffa4a224 */ /* 0x000fe400078e00a6 */
[----:B------:R-:W-:Y:S01]  /*b6a0*/  @!P3 IMAD.IADD R35, R13, 0x1, R29 ;  /* 0x000000010d23b824 */ /* 0x000fe200078e021d */
[----:B------:R-:W4:Y:S01]  /*b6b0*/  @!P0 LDC.64 R4, c[0x0][0x248] ;  /* 0x00009200ff048b82 */ /* 0x000f220000000a00 */
[----:B------:R-:W-:Y:S01]  /*b6c0*/  @!P3 IMAD.MOV.U32 R34, RZ, RZ, R28 ;  /* 0x000000ffff22b224 */ /* 0x000fe200078e001c */
[----:B------:R-:W-:Y:S01]  /*b6d0*/  SHF.R.U32.HI R163, RZ, 0x3, R15 ;  /* 0x00000003ffa37819 */ /* 0x000fe2000001160f */
[----:B-1----:R-:W-:-:S03]  /*b6e0*/  @!P2 IMAD.WIDE.U32 R12, R8, 0xa0, R164 ;  /* 0x000000a0080ca825 */ /* 0x002fc600078e00a4 */
[----:B------:R-:W-:Y:S01]  /*b6f0*/  @!P3 LDGSTS.E.BYPASS.LTC128B.128 [R173+0x3800], desc[UR6][R34.64] ;  /* 0x0380000022adbfae */ /* 0x000fe2000b901d46 */
[----:B------:R-:W-:Y:S01]  /*b700*/  @!P1 IMAD.MOV.U32 R164, RZ, RZ, R166 ;  /* 0x000000ffffa49224 */ /* 0x000fe200078e00a6 */
[----:B--2---:R-:W-:Y:S01]  /*b710*/  @!P4 LEA R32, P3, R10, R166, 0x7 ;  /* 0x000000a60a20c211 */ /* 0x004fe200078638ff */
[----:B------:R-:W-:-:S03]  /*b720*/  @!P2 IMAD R9, R9, 0xa0, RZ ;  /* 0x000000a00909a824 */ /* 0x000fc600078e02ff */
[----:B------:R-:W-:Y:S01]  /*b730*/  @!P4 LEA.HI.X R33, R10, R165, R11, 0x7, P3 ;  /* 0x000000a50a21c211 */ /* 0x000fe200018f3c0b */
[----:B------:R-:W-:Y:S01]  /*b740*/  @!P2 IMAD.IADD R13, R9, 0x1, R13 ;  /* 0x00000001090da824 */ /* 0x000fe200078e020d */
[-C--:B------:R-:W-:Y:S01]  /*b750*/  ISETP.GE.AND P3, PT, R16, R3.reuse, PT ;  /* 0x000000031000720c */ /* 0x080fe20003f66270 */
[----:B---3--:R-:W-:Y:S02]  /*b760*/  @!P1 IMAD.WIDE.U32 R28, R6, 0xc0, R164 ;  /* 0x000000c0061c9825 */ /* 0x008fe400078e00a4 */
[----:B------:R-:W-:Y:S01]  /*b770*/  @!P4 LDGSTS.E.BYPASS.LTC128B.128 [R173+0x4000], desc[UR6][R32.64] ;  /* 0x0400000020adcfae */ /* 0x000fe2000b901d46 */
[-C--:B------:R-:W-:Y:S01]  /*b780*/  ISETP.GE.AND P4, PT, R22, R3.reuse, PT ;  /* 0x000000031600720c */ /* 0x080fe20003f86270 */
[----:B------:R-:W-:Y:S02]  /*b790*/  @!P0 IMAD.MOV.U32 R164, RZ, RZ, R166 ;  /* 0x000000ffffa48224 */ /* 0x000fe400078e00a6 */
[----:B------:R1:W-:Y:S01]  /*b7a0*/  @!P2 LDGSTS.E.BYPASS.LTC128B.128 [R173+0x4800], desc[UR6][R12.64] ;  /* 0x048000000cadafae */ /* 0x0003e2000b901d46 */
[----:B------:R-:W-:Y:S01]  /*b7b0*/  @!P1 IMAD R7, R7, 0xc0, RZ ;  /* 0x000000c007079824 */ /* 0x000fe200078e02ff */
[----:B------:R-:W-:Y:S01]  /*b7c0*/  ISETP.GE.AND P2, PT, R20, R3, PT ;  /* 0x000000031400720c */ /* 0x000fe20003f46270 */
[----:B----4-:R-:W-:Y:S01]  /*b7d0*/  @!P0 IMAD.WIDE.U32 R30, R4, 0xe0, R164 ;  /* 0x000000e0041e8825 */ /* 0x010fe200078e00a4 */
[----:B------:R-:W-:-:S03]  /*b7e0*/  SHF.R.S32.HI R11, RZ, 0x4, R72 ;  /* 0x00000004ff0b7819 */ /* 0x000fc60000011448 */
[----:B------:R-:W-:Y:S01]  /*b7f0*/  @!P0 IMAD R5, R5, 0xe0, RZ ;  /* 0x000000e005058824 */ /* 0x000fe200078e02ff */
[----:B------:R-:W-:Y:S01]  /*b800*/  LEA.HI R72, R72, R11, RZ, 0x1 ;  /* 0x0000000b48487211 */ /* 0x000fe200078f08ff */
[----:B------:R-:W-:Y:S01]  /*b810*/  @!P1 IMAD.IADD R29, R7, 0x1, R29 ;  /* 0x00000001071d9824 */ /* 0x000fe200078e021d */
[----:B------:R-:W2:Y:S01]  /*b820*/  @!P4 LDC.64 R8, c[0x0][0x250] ;  /* 0x00009400ff08cb82 */ /* 0x000ea20000000a00 */
[----:B------:R-:W-:Y:S01]  /*b830*/  @!P0 IMAD.IADD R31, R5, 0x1, R31 ;  /* 0x00000001051f8824 */ /* 0x000fe200078e021f */
[----:B------:R-:W-:Y:S01]  /*b840*/  LOP3.LUT R0, R72, 0xfffffffe, RZ, 0xc0, !PT ;  /* 0xfffffffe48007812 */ /* 0x000fe200078ec0ff */
[C---:B------:R-:W-:Y:S01]  /*b850*/  IMAD R164, R62.reuse, 0x400, R67 ;  /* 0x000004003ea47824 */ /* 0x040fe200078e0243 */
[----:B------:R-:W-:Y:S01]  /*b860*/  @!P1 LDGSTS.E.BYPASS.LTC128B.128 [R173+0x5000], desc[UR6][R28.64] ;  /* 0x050000001cad9fae */ /* 0x000fe2000b901d46 */
[C---:B------:R-:W-:Y:S01]  /*b870*/  @!P5 LEA R24, P1, R69.reuse, R168, 0x1 ;  /* 0x000000a84518d211 */ /* 0x040fe200078208ff */
[----:B------:R-:W-:Y:S02]  /*b880*/  IMAD R62, R62, 0x10, R65 ;  /* 0x000000103e3e7824 */ /* 0x000fe400078e0241 */
[----:B------:R-:W-:Y:S01]  /*b890*/  @!P0 LDGSTS.E.BYPASS.LTC128B.128 [R173+0x5800], desc[UR6][R30.64] ;  /* 0x058000001ead8fae */ /* 0x000fe2000b901d46 */
[----:B------:R-:W1:Y:S01]  /*b8a0*/  @!P6 LDC.64 R4, c[0x0][0x250] ;  /* 0x00009400ff04eb82 */ /* 0x000e620000000a00 */
[C---:B------:R-:W-:Y:S01]  /*b8b0*/  ISETP.GE.AND P0, PT, R136.reuse, R3, PT ;  /* 0x000000038800720c */ /* 0x040fe20003f06270 */
[----:B------:R-:W-:Y:S01]  /*b8c0*/  IMAD.SHL.U32 R136, R136, 0x8, RZ ;  /* 0x0000000888887824 */ /* 0x000fe200078e00ff */
[----:B------:R-:W0:Y:S01]  /*b8d0*/  LDGDEPBAR ;  /* 0x00000000000079af */ /* 0x000e220000000000 */
[----:B------:R-:W-:Y:S01]  /*b8e0*/  @!P5 LEA.HI.X R25, R69, R169, R70, 0x1, P1 ;  /* 0x000000a94519d211 */ /* 0x000fe200008f0c46 */
[----:B------:R-:W-:Y:S01]  /*b8f0*/  IMAD.IADD R0, R11, 0x1, -R0 ;  /* 0x000000010b007824 */ /* 0x000fe200078e0a00 */
[----:B------:R-:W-:-:S02]  /*b900*/  ISETP.GE.AND P1, PT, R18, R3, PT ;  /* 0x000000031200720c */ /* 0x000fc40003f26270 */
[----:B------:R-:W3:Y:S01]  /*b910*/  @!P3 LDC.64 R6, c[0x0][0x250] ;  /* 0x00009400ff06bb82 */ /* 0x000ee20000000a00 */
[----:B------:R-:W-:-:S04]  /*b920*/  LOP3.LUT R136, R15, 0x8, R136, 0xf8, !PT ;  /* 0x000000080f887812 */ /* 0x000fc800078ef888 */
[----:B------:R-:W-:-:S05]  /*b930*/  LOP3.LUT R163, R136, R163, RZ, 0x3c, !PT ;  /* 0x000000a388a37212 */ /* 0x000fca00078e3cff */
[----:B------:R-:W-:Y:S01]  /*b940*/  IMAD R163, R0, 0x200, R163 ;  /* 0x0000020000a37824 */ /* 0x000fe200078e02a3 */
[----:B------:R-:W4:Y:S04]  /*b950*/  @!P1 LDC.64 R10, c[0x0][0x250] ;  /* 0x00009400ff0a9b82 */ /* 0x000f280000000a00 */
[----:B------:R-:W-:Y:S01]  /*b960*/  LEA R163, R163, UR4, 0x1 ;  /* 0x00000004a3a37c11 */ /* 0x000fe2000f8e08ff */
[----:B------:R-:W-:-:S04]  /*b970*/  DEPBAR.LE SB0, 0x0 ;  /* 0x000080000000791a */ /* 0x000fc80000000000 */
[----:B------:R-:W-:Y:S01]  /*b980*/  BAR.SYNC.DEFER_BLOCKING 0x0 ;  /* 0x0000000000007b1d */ /* 0x000fe20000010000 */
[----:B---3--:R-:W-:-:S04]  /*b990*/  @!P3 IMAD.WIDE.U32 R16, R6, 0x60, R168 ;  /* 0x000000600610b825 */ /* 0x008fc800078e00a8 */
[----:B------:R-:W-:Y:S02]  /*b9a0*/  @!P3 IMAD R15, R7, 0x60, RZ ;  /* 0x00000060070fb824 */ /* 0x000fe400078e02ff */
[----:B------:R-:W-:Y:S02]  /*b9b0*/  VIADD R160, R163, 0x2040 ;  /* 0x00002040a3a07836 */ /* 0x000fe40000000000 */
[----:B------:R-:W-:Y:S02]  /*b9c0*/  @!P3 IMAD.IADD R17, R15, 0x1, R17 ;  /* 0x000000010f11b824 */ /* 0x000fe400078e0211 */
[----:B----4-:R-:W-:Y:S01]  /*b9d0*/  @!P1 IMAD R11, R11, 0xc0, RZ ;  /* 0x000000c00b0b9824 */ /* 0x010fe200078e02ff */
[----:B------:R-:W-:Y:S04]  /*b9e0*/  @P0 STS.128 [R173+0x6000], RZ ;  /* 0x006000ffad000388 */ /* 0x000fe80000000c00 */
[----:B------:R-:W-:Y:S01]  /*b9f0*/  @!PT LDS RZ, [RZ] ;  /* 0x00000000fffff984 */ /* 0x000fe20000000800 */
[----:B------:R-:W-:Y:S01]  /*ba00*/  @!PT LDS RZ, [RZ] ;  /* 0x00000000fffff984 */ /* 0x000fe20000000800 */
[----:B------:R-:W-:Y:S01]  /*ba10*/  @!PT LDS RZ, [RZ] ;  /* 0x00000000fffff984 */ /* 0x000fe20000000800 */
[----:B------:R-:W-:Y:S01]  /*ba20*/  @!P0 LDGSTS.E.BYPASS.LTC128B.128 [R173+0x6000], desc[UR6][R168.64] ;  /* 0x06000000a8ad8fae */ /* 0x000fe2000b901d46 */
[----:B-1----:R-:W-:-:S03]  /*ba30*/  @!P6 LEA R12, P0, R4, R168, 0x6 ;  /* 0x000000a8040ce211 */ /* 0x002fc600078030ff */
[----:B------:R-:W-:Y:S01]  /*ba40*/  @P5 STS.128 [R173+0x6800], RZ ;  /* 0x006800ffad005388 */ /* 0x000fe20000000c00 */
[----:B------:R-:W-:Y:S02]  /*ba50*/  @!P6 LEA.HI.X R13, R4, R169, R5, 0x6, P0 ;  /* 0x000000a9040de211 */ /* 0x000fe400000f3405 */
[----:B------:R-:W-:Y:S01]  /*ba60*/  ISETP.GE.AND P0, PT, R14, R3, PT ;  /* 0x000000030e00720c */ /* 0x000fe20003f06270 */
[----:B------:R-:W1:Y:S01]  /*ba70*/  @!P2 LDC.64 R4, c[0x0][0x250] ;  /* 0x00009400ff04ab82 */ /* 0x000e620000000a00 */
[----:B------:R-:W-:Y:S01]  /*ba80*/  IMAD.SHL.U32 R14, R71, 0x40, RZ ;  /* 0x00000040470e7824 */ /* 0x000fe200078e00ff */
[----:B------:R-:W-:Y:S01]  /*ba90*/  @!PT LDS RZ, [RZ] ;  /* 0x00000000fffff984 */ /* 0x000fe20000000800 */
[----:B------:R-:W-:Y:S01]  /*baa0*/  @!PT LDS RZ, [RZ] ;  /* 0x00000000fffff984 */ /* 0x000fe20000000800 */
[----:B------:R-:W-:Y:S01]  /*bab0*/  @!PT LDS RZ, [RZ] ;  /* 0x00000000fffff984 */ /* 0x000fe20000000800 */
[----:B------:R-:W-:Y:S01]  /*bac0*/  @!P5 LDGSTS.E.BYPASS.LTC128B.128 [R173+0x6800], desc[UR6][R24.64] ;  /* 0x0680000018addfae */ /* 0x000fe2000b901d46 */
[----:B------:R-:W-:Y:S01]  /*bad0*/  IMAD.SHL.U32 R3, R0, 0x8, RZ ;  /* 0x0000000800037824 */ /* 0x000fe200078e00ff */
[----:B--2---:R-:W-:Y:S01]  /*bae0*/  @!P4 LEA R18, P5, R8, R168, 0x7 ;  /* 0x000000a80812c211 */ /* 0x004fe200078a38ff */
[----:B------:R-:W-:Y:S01]  /*baf0*/  IMAD.MOV.U32 R0, RZ, RZ, 0x20 ;  /* 0x00000020ff007424 */ /* 0x000fe200078e00ff */
[----:B------:R-:W-:Y:S01]  /*bb00*/  LOP3.LUT R14, R14, 0x1c0, RZ, 0xc0, !PT ;  /* 0x000001c00e0e7812 */ /* 0x000fe200078ec0ff */
[----:B------:R-:W-:Y:S01]  /*bb10*/  @P6 STS.128 [R173+0x7000], RZ ;  /* 0x007000ffad006388 */ /* 0x000fe20000000c00 */
[----:B------:R-:W-:-:S02]  /*bb20*/  @!P4 LEA.HI.X R19, R8, R169, R9, 0x7, P5 ;  /* 0x000000a90813c211 */ /* 0x000fc400028f3c09 */
[----:B------:R-:W-:Y:S01]  /*bb30*/  LOP3.LUT R3, R14, 0x8, R3, 0xf8, !PT ;  /* 0x000000080e037812 */ /* 0x000fe200078ef803 */
[----:B------:R-:W-:Y:S01]  /*bb40*/  @!PT LDS RZ, [RZ] ;  /* 0x00000000fffff984 */ /* 0x000fe20000000800 */
[----:B------:R-:W-:Y:S01]  /*bb50*/  @!PT LDS RZ, [RZ] ;  /* 0x00000000fffff984 */ /* 0x000fe20000000800 */
[----:B------:R-:W-:Y:S01]  /*bb60*/  @!PT LDS RZ, [RZ] ;  /* 0x00000000fffff984 */ /* 0x000fe20000000800 */
[----:B------:R2:W-:Y:S01]  /*bb70*/  @!P6 LDGSTS.E.BYPASS.LTC128B.128 [R173+0x7000], desc[UR6][R12.64] ;  /* 0x070000000cadefae */ /* 0x0005e2000b901d46 */
[----:B------:R-:W2:Y:S01]  /*bb80*/  @!P0 LDC.64 R6, c[0x0][0x250] ;  /* 0x00009400ff068b82 */ /* 0x000ea20000000a00 */
[----:B------:R-:W-:Y:S02]  /*bb90*/  SHF.R.U32.HI R14, RZ, 0x3, R14 ;  /* 0x00000003ff0e7819 */ /* 0x000fe4000001160e */
[----:B------:R-:W-:Y:S02]  /*bba0*/  @P3 STS.128 [R173+0x7800], RZ ;  /* 0x007800ffad003388 */ /* 0x000fe40000000c00 */
[----:B------:R-:W-:Y:S02]  /*bbb0*/  LOP3.LUT R3, R3, R14, RZ, 0x3c, !PT ;  /* 0x0000000e03037212 */ /* 0x000fe400078e3cff */
[----:B------:R-:W-:Y:S01]  /*bbc0*/  @!PT LDS RZ, [RZ] ;  /* 0x00000000fffff984 */ /* 0x000fe20000000800 */
[----:B------:R-:W-:Y:S01]  /*bbd0*/  @!PT LDS RZ, [RZ] ;  /* 0x00000000fffff984 */ /* 0x000fe20000000800 */
[----:B------:R-:W-:Y:S01]  /*bbe0*/  @!PT LDS RZ, [RZ] ;  /* 0x00000000fffff984 */ /* 0x000fe20000000800 */
[----:B------:R-:W-:Y:S03]  /*bbf0*/  @!P3 LDGSTS.E.BYPASS.LTC128B.128 [R173+0x7800], desc[UR6][R16.64] ;  /* 0x0780000010adbfae */ /* 0x000fe6000b901d46 */
[C---:B------:R-:W-:Y:S01]  /*bc00*/  IMAD.IADD R164, R3.reuse, 0x1, R164 ;  /* 0x0000000103a47824 */ /* 0x040fe200078e02a4 */
[----:B------:R-:W-:Y:S01]  /*bc10*/  @P4 STS.128 [R173+0x8000], RZ ;  /* 0x008000ffad004388 */ /* 0x000fe20000000c00 */
[----:B-1----:R-:W-:Y:S01]  /*bc20*/  @!P2 IMAD.WIDE.U32 R8, R4, 0xa0, R168 ;  /* 0x000000a00408a825 */ /* 0x002fe200078e00a8 */
[----:B------:R-:W-:-:S02]  /*bc30*/  LOP3.LUT R3, R3, R67, RZ, 0xfc, !PT ;  /* 0x0000004303037212 */ /* 0x000fc400078efcff */
[----:B------:R-:W-:Y:S01]  /*bc40*/  @!PT LDS RZ, [RZ] ;  /* 0x00000000fffff984 */ /* 0x000fe20000000800 */
[----:B------:R-:W-:Y:S01]  /*bc50*/  @!PT LDS RZ, [RZ] ;  /* 0x00000000fffff984 */ /* 0x000fe20000000800 */
[----:B------:R-:W-:Y:S01]  /*bc60*/  @!PT LDS RZ, [RZ] ;  /* 0x00000000fffff984 */ /* 0x000fe20000000800 */
[----:B------:R-:W-:Y:S01]  /*bc70*/  @!P4 LDGSTS.E.BYPASS.LTC128B.128 [R173+0x8000], desc[UR6][R18.64] ;  /* 0x0800000012adcfae */ /* 0x000fe2000b901d46 */
[----:B------:R-:W-:Y:S01]  /*bc80*/  @!P2 IMAD R5, R5, 0xa0, RZ ;  /* 0x000000a00505a824 */ /* 0x000fe200078e02ff */
[----:B------:R-:W-:Y:S02]  /*bc90*/  LEA R164, R164, UR4, 0x1 ;  /* 0x00000004a4a47c11 */ /* 0x000fe4000f8e08ff */
[----:B------:R-:W-:Y:S01]  /*bca0*/  @P2 STS.128 [R173+0x8800], RZ ;  /* 0x008800ffad002388 */ /* 0x000fe20000000c00 */
[----:B------:R-:W-:Y:S02]  /*bcb0*/  @!P2 IMAD.IADD R9, R5, 0x1, R9 ;  /* 0x000000010509a824 */ /* 0x000fe400078e0209 */
[----:B------:R-:W-:-:S03]  /*bcc0*/  @!P1 IMAD.WIDE.U32 R4, R10, 0xc0, R168 ;  /* 0x000000c00a049825 */ /* 0x000fc600078e00a8 */
[----:B------:R-:W-:Y:S01]  /*bcd0*/  @!PT LDS RZ, [RZ] ;  /* 0x00000000fffff984 */ /* 0x000fe20000000800 */
[----:B------:R-:W-:Y:S01]  /*bce0*/  @!PT LDS RZ, [RZ] ;  /* 0x00000000fffff984 */ /* 0x000fe20000000800 */
[----:B------:R-:W-:Y:S01]  /*bcf0*/  @!PT LDS RZ, [RZ] ;  /* 0x00000000fffff984 */ /* 0x000fe20000000800 */
[----:B------:R1:W-:Y:S01]  /*bd00*/  @!P2 LDGSTS.E.BYPASS.LTC128B.128 [R173+0x8800], desc[UR6][R8.64] ;  /* 0x0880000008adafae */ /* 0x0003e2000b901d46 */
[----:B--2---:R-:W-:-:S03]  /*bd10*/  @!P0 IMAD.WIDE.U32 R12, R6, 0xe0, R168 ;  /* 0x000000e0060c8825 */ /* 0x004fc600078e00a8 */
[----:B------:R-:W-:Y:S01]  /*bd20*/  @P1 STS.128 [R173+0x9000], RZ ;  /* 0x009000ffad001388 */ /* 0x000fe20000000c00 */
[----:B------:R-:W-:Y:S02]  /*bd30*/  @!P0 IMAD R7, R7, 0xe0, RZ ;  /* 0x000000e007078824 */ /* 0x000fe400078e02ff */
[----:B------:R-:W-:Y:S02]  /*bd40*/  @!P1 IMAD.IADD R5, R11, 0x1, R5 ;  /* 0x000000010b059824 */ /* 0x000fe400078e0205 */
[----:B------:R-:W-:Y:S02]  /*bd50*/  @!P0 IMAD.IADD R13, R7, 0x1, R13 ;  /* 0x00000001070d8824 */ /* 0x000fe400078e020d */
[--C-:B------:R-:W-:Y:S01]  /*bd60*/  IMAD R162, R49, 0x2, R164.reuse ;  /* 0x0000000231a27824 */ /* 0x100fe200078e02a4 */
[----:B------:R-:W-:Y:S01]  /*bd70*/  @!PT LDS RZ, [RZ] ;  /* 0x00000000fffff984 */ /* 0x000fe20000000800 */
[----:B------:R-:W-:Y:S01]  /*bd80*/  @!PT LDS RZ, [RZ] ;  /* 0x00000000fffff984 */ /* 0x000fe20000000800 */
[----:B------:R-:W-:Y:S01]  /*bd90*/  @!PT LDS RZ, [RZ] ;  /* 0x00000000fffff984 */ /* 0x000fe20000000800 */
[----:B------:R2:W-:Y:S01]  /*bda0*/  @!P1 LDGSTS.E.BYPASS.LTC128B.128 [R173+0x9000], desc[UR6][R4.64] ;  /* 0x0900000004ad9fae */ /* 0x0005e2000b901d46 */
[----:B------:R-:W-:Y:S01]  /*bdb0*/  R2P PR, R64, 0x6 ;  /* 0x0000000640007804 */ /* 0x000fe20000000000 */
[----:B------:R-:W-:-:S02]  /*bdc0*/  IMAD R161, R51, 0x2, R164 ;  /* 0x0000000233a17824 */ /* 0x000fc400078e02a4 */
[----:B------:R-:W-:Y:S02]  /*bdd0*/  @P0 STS.128 [R173+0x9800], RZ ;  /* 0x009800ffad000388 */ /* 0x000fe40000000c00 */
[----:B------:R-:W-:Y:S01]  /*bde0*/  SEL R0, R0, 0xffffffe0, !P1 ;  /* 0xffffffe000007807 */ /* 0x000fe20004800000 */
[----:B------:R-:W-:Y:S01]  /*bdf0*/  IMAD R159, R49, 0x2, R161 ;  /* 0x00000002319f7824 */ /* 0x000fe200078e02a1 */
[----:B------:R-:W-:Y:S01]  /*be00*/  @!PT LDS RZ, [RZ] ;  /* 0x00000000fffff984 */ /* 0x000fe20000000800 */
[----:B------:R-:W-:Y:S01]  /*be10*/  @!PT LDS RZ, [RZ] ;  /* 0x00000000fffff984 */ /* 0x000fe20000000800 */
[----:B------:R-:W-:Y:S01]  /*be20*/  @!PT LDS RZ, [RZ] ;  /* 0x00000000fffff984 */ /* 0x000fe20000000800 */
[----:B------:R3:W-:Y:S03]  /*be30*/  @!P0 LDGSTS.E.BYPASS.LTC128B.128 [R173+0x9800], desc[UR6][R12.64] ;  /* 0x098000000cad8fae */ /* 0x0007e6000b901d46 */
[C---:B------:R-:W-:Y:S01]  /*be40*/  IMAD.IADD R157, R163.reuse, 0x1, R0 ;  /* 0x00000001a39d7824 */ /* 0x040fe200078e0200 */
[----:B------:R-:W-:Y:S04]  /*be50*/  LDSM.16.M88.4 R20, [R163+0x2000] ;  /* 0x00200000a314783b */ /* 0x000fe80000000200 */
[----:B-1----:R-:W1:Y:S04]  /*be60*/  LDSM.16.M88.4 R8, [R164] ;  /* 0x00000000a408783b */ /* 0x002e680000000200 */
[----:B------:R-:W-:Y:S04]  /*be70*/  LDSM.16.M88.4 R16, [R162] ;  /* 0x00000000a210783b */ /* 0x000fe80000000200 */
[----:B------:R-:W-:Y:S01]  /*be80*/  LDSM.16.M88.4 R40, [R157+0x2000] ;  /* 0x002000009d28783b */ /* 0x000fe20000000200 */
[----:B--2---:R-:W-:-:S03]  /*be90*/  VIADD R4, R163, 0x2000 ;  /* 0x00002000a3047836 */ /* 0x004fc60000000000 */
[----:B------:R-:W2:Y:S01]  /*bea0*/  LDSM.16.M88.4 R32, [R163+0x2800] ;  /* 0x00280000a320783b */ /* 0x000ea20000000200 */
[----:B------:R-:W-:-:S03]  /*beb0*/  @P2 VIADD R160, R4, 0xffffffc0 ;  /* 0xffffffc004a02836 */ /* 0x000fc60000000000 */
[----:B------:R-:W4:Y:S01]  /*bec0*/  LDSM.16.M88.4 R56, [R157+0x2800] ;  /* 0x002800009d38783b */ /* 0x000f220000000200 */
[----:B------:R-:W-:-:S03]  /*bed0*/  IMAD.IADD R100, R0, 0x1, R160 ;  /* 0x0000000100647824 */ /* 0x000fc600078e02a0 */
[----:B---3--:R-:W-:Y:S01]  /*bee0*/  LDSM.16.M88.4 R12, [R161] ;  /* 0x00000000a10c783b */ /* 0x008fe20000000200 */
[C---:B------:R-:W-:Y:S02]  /*bef0*/  VIADD R153, R160.reuse, 0x800 ;  /* 0x00000800a0997836 */ /* 0x040fe40000000000 */
[C---:B------:R-:W-:Y:S01]  /*bf00*/  VIADD R152, R160.reuse, 0x1000 ;  /* 0x00001000a0987836 */ /* 0x040fe20000000000 */
[----:B------:R-:W3:Y:S01]  /*bf10*/  LDSM.16.M88.4 R28, [R160] ;  /* 0x00000000a01c783b */ /* 0x000ee20000000200 */
[C---:B------:R-:W-:Y:S02]  /*bf20*/  VIADD R151, R160.reuse, 0x1800 ;  /* 0x00001800a0977836 */ /* 0x040fe40000000000 */
[C---:B------:R-:W-:Y:S01]  /*bf30*/  VIADD R150, R160.reuse, 0x2000 ;  /* 0x00002000a0967836 */ /* 0x040fe20000000000 */
[----:B------:R-:W-:Y:S01]  /*bf40*/  LDSM.16.M88.4 R4, [R159] ;  /* 0x000000009f04783b */ /* 0x000fe20000000200 */
[C---:B------:R-:W-:Y:S02]  /*bf50*/  VIADD R149, R160.reuse, 0x2800 ;  /* 0x00002800a0957836 */ /* 0x040fe40000000000 */
[C---:B------:R-:W-:Y:S01]  /*bf60*/  VIADD R148, R160.reuse, 0x3000 ;  /* 0x00003000a0947836 */ /* 0x040fe20000000000 */
[----:B------:R-:W-:Y:S01]  /*bf70*/  LDSM.16.M88.4 R36, [R100] ;  /* 0x000000006424783b */ /* 0x000fe20000000200 */
[----:B------:R-:W-:-:S03]  /*bf80*/  VIADD R102, R160, 0x3800 ;  /* 0x00003800a0667836 */ /* 0x000fc60000000000 */
[----:B------:R-:W-:Y:S01]  /*bf90*/  LDSM.16.M88.4 R52, [R157+0x3000] ;  /* 0x003000009d34783b */ /* 0x000fe20000000200 */
[C---:B-1----:R-:W-:Y:S03]  /*bfa0*/  HMMA.16816.F32.BF16 R68, R8.reuse, R20, RZ ;  /* 0x000000140844723c */ /* 0x042fe600000418ff */
[----:B------:R-:W1:Y:S04]  /*bfb0*/  LDSM.16.M88.4 R72, [R160+0x800] ;  /* 0x00080000a048783b */ /* 0x000e680000000200 */
[----:B------:R-:W0:Y:S01]  /*bfc0*/  LDGDEPBAR ;  /* 0x00000000000079af */ /* 0x000e220000000000 */
[C---:B------:R-:W-:Y:S06]  /*bfd0*/  HMMA.16816.F32.BF16 R20, R8.reuse, R22, RZ ;  /* 0x000000160814723c */ /* 0x040fec00000418ff */
[C---:B--2---:R-:W-:Y:S06]  /*bfe0*/  HMMA.16816.F32.BF16 R24, R8.reuse, R32, RZ ;  /* 0x000000200818723c */ /* 0x044fec00000418ff */
[----:B------:R-:W-:Y:S06]  /*bff0*/  HMMA.16816.F32.BF16 R32, R8, R34, RZ ;  /* 0x000000220820723c */ /* 0x000fec00000418ff */
[C---:B------:R-:W-:Y:S06]  /*c000*/  HMMA.16816.F32.BF16 R68, R16.reuse, R40, R68 ;  /* 0x000000281044723c */ /* 0x040fec0000041844 */
[C---:B------:R-:W-:Y:S01]  /*c010*/  HMMA.16816.F32.BF16 R20, R16.reuse, R42, R20 ;  /* 0x0000002a1014723c */ /* 0x040fe20000041814 */
[----:B------:R-:W2:Y:S05]  /*c020*/  LDSM.16.M88.4 R40, [R163+0x3000] ;  /* 0x00300000a328783b */ /* 0x000eaa0000000200 */
[C---:B----4-:R-:W-:Y:S06]  /*c030*/  HMMA.16816.F32.BF16 R24, R16.reuse, R56, R24 ;  /* 0x000000381018723c */ /* 0x050fec0000041818 */
[----:B------:R-:W-:Y:S01]  /*c040*/  HMMA.16816.F32.BF16 R32, R16, R58, R32 ;  /* 0x0000003a1020723c */ /* 0x000fe20000041820 */
[----:B------:R-:W-:Y:S05]  /*c050*/  LDSM.16.M88.4 R56, [R163+0x3800] ;  /* 0x00380000a338783b */ /* 0x000fea0000000200 */
[C---:B---3--:R-:W-:Y:S06]  /*c060*/  HMMA.16816.F32.BF16 R68, R12.reuse, R28, R68 ;  /* 0x0000001c0c44723c */ /* 0x048fec0000041844 */
[C---:B------:R-:W-:Y:S01]  /*c070*/  HMMA.16816.F32.BF16 R20, R12.reuse, R30, R20 ;  /* 0x0000001e0c14723c */ /* 0x040fe20000041814 */
[----:B------:R-:W3:Y:S05]  /*c080*/  LDSM.16.M88.4 R28, [R100+0x800] ;  /* 0x00080000641c783b */ /* 0x000eea0000000200 */
[C---:B-1----:R-:W-:Y:S06]  /*c090*/  HMMA.16816.F32.BF16 R24, R12.reuse, R72, R24 ;  /* 0x000000480c18723c */ /* 0x042fec0000041818 */
[----:B------:R-:W-:Y:S06]  /*c0a0*/  HMMA.16816.F32.BF16 R32, R12, R74, R32 ;  /* 0x0000004a0c20723c */ /* 0x000fec0000041820 */
[----:B--2---:R-:W-:Y:S06]  /*c0b0*/  HMMA.16816.F32.BF16 R44, R8, R40, RZ ;  /* 0x00000028082c723c */ /* 0x004fec00000418ff */
[C---:B------:R-:W-:Y:S06]  /*c0c0*/  HMMA.16816.F32.BF16 R68, R4.reuse, R36, R68 ;  /* 0x000000240444723c */ /* 0x040fec0000041844 */
[----:B------:R-:W-:Y:S01]  /*c0d0*/  HMMA.16816.F32.BF16 R20, R4, R38, R20 ;  /* 0x000000260414723c */ /* 0x000fe20000041814 */
[----:B------:R-:W1:Y:S05]  /*c0e0*/  LDSM.16.M88.4 R36, [R160+0x1000] ;  /* 0x00100000a024783b */ /* 0x000e6a0000000200 */
[----:B------:R-:W-:Y:S06]  /*c0f0*/  HMMA.16816.F32.BF16 R40, R8, R42, RZ ;  /* 0x0000002a0828723c */ /* 0x000fec00000418ff */
[----:B------:R-:W-:Y:S06]  /*c100*/  HMMA.16816.F32.BF16 R44, R16, R52, R44 ;  /* 0x00000034102c723c */ /* 0x000fec000004182c */
[----:B------:R-:W-:Y:S01]  /*c110*/  FMUL.FTZ R0, R68, UR13 ;  /* 0x0000000d44007c20 */ /* 0x000fe20008410000 */
[----:B------:R-:W-:Y:S01]  /*c120*/  FMUL.FTZ R64, R69, UR13 ;  /* 0x0000000d45407c20 */ /* 0x000fe20008410000 */
[----:B------:R-:W-:Y:S01]  /*c130*/  FMUL.FTZ R66, R70, UR13 ;  /* 0x0000000d46427c20 */ /* 0x000fe20008410000 */
[----:B------:R-:W-:Y:S01]  /*c140*/  FMUL.FTZ R80, R71, UR13 ;  /* 0x0000000d47507c20 */ /* 0x000fe20008410000 */
[----:B---3--:R-:W-:Y:S01]  /*c150*/  HMMA.16816.F32.BF16 R24, R4, R28, R24 ;  /* 0x0000001c0418723c */ /* 0x008fe20000041818 */
[----:B------:R-:W2:Y:S01]  /*c160*/  LDSM.16.M88.4 R68, [R157+0x3800] ;  /* 0x003800009d44783b */ /* 0x000ea20000000200 */
[----:B------:R-:W-:Y:S01]  /*c170*/  FMUL.FTZ R82, R20, UR13 ;  /* 0x0000000d14527c20 */ /* 0x000fe20008410000 */
[----:B------:R-:W-:Y:S01]  /*c180*/  FMUL.FTZ R81, R21, UR13 ;  /* 0x0000000d15517c20 */ /* 0x000fe20008410000 */
[----:B------:R-:W-:Y:S01]  /*c190*/  FMUL.FTZ R85, R22, UR13 ;  /* 0x0000000d16557c20 */ /* 0x000fe20008410000 */
[----:B------:R-:W-:Y:S01]  /*c1a0*/  FMUL.FTZ R84, R23, UR13 ;  /* 0x0000000d17547c20 */ /* 0x000fe20008410000 */
[----:B------:R-:W-:Y:S01]  /*c1b0*/  HMMA.16816.F32.BF16 R72, R8, R56, RZ ;  /* 0x000000380848723c */ /* 0x000fe200000418ff */
[----:B------:R-:W-:Y:S01]  /*c1c0*/  LDSM.16.M88.4 R20, [R160+0x1800] ;  /* 0x00180000a014783b */ /* 0x000fe20000000200 */
[----:B------:R-:W3:Y:S04]  /*c1d0*/  MUFU.TANH R64, R64 ;  /* 0x0000004000407308 */ /* 0x000ee80000002400 */
[----:B------:R-:W-:Y:S01]  /*c1e0*/  HMMA.16816.F32.BF16 R40, R16, R54, R40 ;  /* 0x000000361028723c */ /* 0x000fe20000041828 */
[----:B------:R-:W4:Y:S03]  /*c1f0*/  LDSM.16.M88.4 R52, [R100+0x1000] ;  /* 0x001000006434783b */ /* 0x000f260000000200 */
[----:B------:R-:W5:Y:S02]  /*c200*/  MUFU.TANH R85, R85 ;  /* 0x0000005500557308 */ /* 0x000f640000002400 */
[----:B------:R-:W-:Y:S01]  /*c210*/  HMMA.16816.F32.BF16 R32, R4, R30, R32 ;  /* 0x0000001e0420723c */ /* 0x000fe20000041820 */
[----:B------:R-:W3:Y:S05]  /*c220*/  LDSM.16.M88.4 R28, [R163+0x4000] ;  /* 0x00400000a31c783b */ /* 0x000eea0000000200 */
[----:B-1----:R-:W-:Y:S01]  /*c230*/  HMMA.16816.F32.BF16 R44, R12, R36, R44 ;  /* 0x000000240c2c723c */ /* 0x002fe2000004182c */
[----:B------:R-:W-:Y:S01]  /*c240*/  FMUL.FTZ R24, R24, UR13 ;  /* 0x0000000d18187c20 */ /* 0x000fe20008410000 */
[----:B------:R-:W-:Y:S01]  /*c250*/  FMUL.FTZ R83, R25, UR13 ;  /* 0x0000000d19537c20 */ /* 0x000fe20008410000 */
[----:B------:R-:W-:Y:S01]  /*c260*/  FMUL.FTZ R88, R27, UR13 ;  /* 0x0000000d1b587c20 */ /* 0x000fe20008410000 */
[----:B------:R-:W1:Y:S02]  /*c270*/  MUFU.TANH R84, R84 ;  /* 0x0000005400547308 */ /* 0x000e640000002400 */
[----:B------:R-:W-:Y:S06]  /*c280*/  HMMA.16816.F32.BF16 R56, R8, R58, RZ ;  /* 0x0000003a0838723c */ /* 0x000fec00000418ff */
[----:B------:R-:W-:Y:S01]  /*c290*/  HMMA.16816.F32.BF16 R40, R12, R38, R40 ;  /* 0x000000260c28723c */ /* 0x000fe20000041828 */
[----:B------:R5:W-:Y:S01]  /*c2a0*/  MUFU.TANH R86, R24 ;  /* 0x0000001800567308 */ /* 0x000be20000002400 */
[----:B------:R-:W-:Y:S04]  /*c2b0*/  LDSM.16.M88.4 R36, [R100+0x1800] ;  /* 0x001800006424783b */ /* 0x000fe80000000200 */
[----:B--2---:R-:W-:Y:S01]  /*c2c0*/  HMMA.16816.F32.BF16 R72, R16, R68, R72 ;  /* 0x000000441048723c */ /* 0x004fe20000041848 */
[----:B------:R-:W-:Y:S01]  /*c2d0*/  FMUL.FTZ R32, R32, UR13 ;  /* 0x0000000d20207c20 */ /* 0x000fe20008410000 */
[----:B------:R-:W-:Y:S01]  /*c2e0*/  FMUL.FTZ R33, R33, UR13 ;  /* 0x0000000d21217c20 */ /* 0x000fe20008410000 */
[----:B------:R-:W-:Y:S01]  /*c2f0*/  FMUL.FTZ R90, R34, UR13 ;  /* 0x0000000d225a7c20 */ /* 0x000fe20008410000 */
[----:B------:R-:W-:Y:S01]  /*c300*/  FMUL.FTZ R89, R35, UR13 ;  /* 0x0000000d23597c20 */ /* 0x000fe20008410000 */
[----:B------:R-:W-:Y:S02]  /*c310*/  MUFU.TANH R87, R32 ;  /* 0x0000002000577308 */ /* 0x000fe40000002400 */
[----:B------:R-:W-:Y:S01]  /*c320*/  FMUL.FTZ R68, R26, UR13 ;  /* 0x0000000d1a447c20 */ /* 0x000fe20008410000 */
[----:B----4-:R-:W-:Y:S01]  /*c330*/  HMMA.16816.F32.BF16 R44, R4, R52, R44 ;  /* 0x00000034042c723c */ /* 0x010fe2000004182c */
[----:B-----5:R-:W2:Y:S04]  /*c340*/  LDSM.16.M88.4 R24, [R157+0x4000] ;  /* 0x004000009d18783b */ /* 0x020ea80000000200 */
[----:B------:R4:W-:Y:S01]  /*c350*/  MUFU.TANH R69, R33 ;  /* 0x0000002100457308 */ /* 0x0009e20000002400 */
[----:B------:R-:W-:Y:S07]  /*c360*/  HMMA.16816.F32.BF16 R56, R16, R70, R56 ;  /* 0x000000461038723c */ /* 0x000fee0000041838 */
[----:B------:R-:W-:Y:S01]  /*c370*/  MUFU.TANH R81, R81 ;  /* 0x0000005100517308 */ /* 0x000fe20000002400 */
[----:B------:R-:W-:Y:S06]  /*c380*/  HMMA.16816.F32.BF16 R40, R4, R54, R40 ;  /* 0x000000360428723c */ /* 0x000fec0000041828 */
[----:B---3--:R-:W-:Y:S01]  /*c390*/  HMMA.16816.F32.BF16 R76, R8, R28, RZ ;  /* 0x0000001c084c723c */ /* 0x008fe200000418ff */
[----:B----4-:R-:W3:Y:S01]  /*c3a0*/  LDSM.16.M88.4 R32, [R160+0x2000] ;  /* 0x00200000a020783b */ /* 0x010ee20000000200 */
[----:B------:R-:W-:Y:S02]  /*c3b0*/  MUFU.TANH R68, R68 ;  /* 0x0000004400447308 */ /* 0x000fe40000002400 */
[----:B------:R-:W-:Y:S01]  /*c3c0*/  FMUL.FTZ R44, R44, UR13 ;  /* 0x0000000d2c2c7c20 */ /* 0x000fe20008410000 */
[----:B------:R-:W-:Y:S01]  /*c3d0*/  FMUL.FTZ R70, R45, UR13 ;  /* 0x0000000d2d467c20 */ /* 0x000fe20008410000 */
[----:B------:R-:W-:Y:S01]  /*c3e0*/  FMUL.FTZ R136, R46, UR13 ;  /* 0x0000000d2e887c20 */ /* 0x000fe20008410000 */
[----:B------:R-:W-:-:S03]  /*c3f0*/  FMUL.FTZ R92, R47, UR13 ;  /* 0x0000000d2f5c7c20 */ /* 0x000fc60008410000 */
[----:B------:R4:W-:Y:S01]  /*c400*/  MUFU.TANH R91, R44 ;  /* 0x0000002c005b7308 */ /* 0x0009e20000002400 */
[----:B------:R-:W-:Y:S06]  /*c410*/  HMMA.16816.F32.BF16 R28, R8, R30, RZ ;  /* 0x0000001e081c723c */ /* 0x000fec00000418ff */
[C---:B------:R-:W-:Y:S01]  /*c420*/  HMMA.16816.F32.BF16 R72, R12.reuse, R20, R72 ;  /* 0x000000140c48723c */ /* 0x040fe20000041848 */
[----:B------:R-:W-:Y:S01]  /*c430*/  FMUL.FTZ R40, R40, UR13 ;  /* 0x0000000d28287c20 */ /* 0x000fe20008410000 */
[----:B------:R-:W-:Y:S01]  /*c440*/  FMUL.FTZ R71, R41, UR13 ;  /* 0x0000000d29477c20 */ /* 0x000fe20008410000 */
[----:B------:R-:W-:Y:S01]  /*c450*/  FMUL.FTZ R134, R42, UR13 ;  /* 0x0000000d2a867c20 */ /* 0x000fe20008410000 */
[----:B------:R-:W-:Y:S01]  /*c460*/  FMUL.FTZ R138, R43, UR13 ;  /* 0x0000000d2b8a7c20 */ /* 0x000fe20008410000 */
[----:B------:R5:W-:Y:S01]  /*c470*/  MUFU.TANH R93, R40 ;  /* 0x00000028005d7308 */ /* 0x000be20000002400 */
[----:B------:R-:W-:Y:S01]  /*c480*/  HMMA.16816.F32.BF16 R56, R12, R22, R56 ;  /* 0x000000160c38723c */ /* 0x000fe20000041838 */
[----:B------:R-:W-:Y:S04]  /*c490*/  LDSM.16.M88.4 R20, [R100+0x2000] ;  /* 0x002000006414783b */ /* 0x000fe80000000200 */
[----:B----4-:R-:W4:Y:S01]  /*c4a0*/  LDSM.16.M88.4 R44, [R163+0x4800] ;  /* 0x00480000a32c783b */ /* 0x010f220000000200 */
[C---:B--2---:R-:W-:Y:S01]  /*c4b0*/  HMMA.16816.F32.BF16 R76, R16.reuse, R24, R76 ;  /* 0x00000018104c723c */ /* 0x044fe2000004184c */
[----:B------:R-:W2:Y:S05]  /*c4c0*/  MUFU.TANH R80, R80 ;  /* 0x0000005000507308 */ /* 0x000eaa0000002400 */
[----:B------:R-:W-:Y:S03]  /*c4d0*/  HMMA.16816.F32.BF16 R28, R16, R26, R28 ;  /* 0x0000001a101c723c */ /* 0x000fe6000004181c */
[----:B------:R-:W2:Y:S01]  /*c4e0*/  MUFU.TANH R82, R82 ;  /* 0x0000005200527308 */ /* 0x000ea20000002400 */
[----:B-----5:R-:W5:Y:S02]  /*c4f0*/  LDSM.16.M88.4 R40, [R157+0x4800] ;  /* 0x004800009d28783b */ /* 0x020f640000000200 */
[C---:B------:R-:W-:Y:S05]  /*c500*/  HMMA.16816.F32.BF16 R72, R4.reuse, R36, R72 ;  /* 0x000000240448723c */ /* 0x040fea0000041848 */
[----:B------:R-:W2:Y:S01]  /*c510*/  MUFU.TANH R83, R83 ;  /* 0x0000005300537308 */ /* 0x000ea20000002400 */
[----:B------:R-:W-:Y:S01]  /*c520*/  HMMA.16816.F32.BF16 R56, R4, R38, R56 ;  /* 0x000000260438723c */ /* 0x000fe20000041838 */
[----:B------:R-:W-:Y:S05]  /*c530*/  LDSM.16.M88.4 R36, [R160+0x2800] ;  /* 0x00280000a024783b */ /* 0x000fea0000000200 */
[C---:B---3--:R-:W-:Y:S01]  /*c540*/  HMMA.16816.F32.BF16 R76, R12.reuse, R32, R76 ;  /* 0x000000200c4c723c */ /* 0x048fe2000004184c */
[----:B------:R-:W3:Y:S05]  /*c550*/  MUFU.TANH R88, R88 ;  /* 0x0000005800587308 */ /* 0x000eea0000002400 */
[----:B------:R-:W-:Y:S03]  /*c560*/  HMMA.16816.F32.BF16 R28, R12, R34, R28 ;  /* 0x000000220c1c723c */ /* 0x000fe6000004181c */
[----:B------:R-:W3:Y:S03]  /*c570*/  MUFU.TANH R89, R89 ;  /* 0x0000005900597308 */ /* 0x000ee60000002400 */
[----:B------:R-:W-:Y:S01]  /*c580*/  FMUL.FTZ R74, R74, UR13 ;  /* 0x0000000d4a4a7c20 */ /* 0x000fe20008410000 */
[----:B------:R-:W-:Y:S01]  /*c590*/  FMUL.FTZ R123, R72, UR13 ;  /* 0x0000000d487b7c20 */ /* 0x000fe20008410000 */
[----:B------:R-:W-:Y:S01]  /*c5a0*/  FMUL.FTZ R72, R73, UR13 ;  /* 0x0000000d49487c20 */ /* 0x000fe20008410000 */
[C---:B----4-:R-:W-:Y:S01]  /*c5b0*/  HMMA.16816.F32.BF16 R24, R8.reuse, R44, RZ ;  /* 0x0000002c0818723c */ /* 0x050fe200000418ff */
[----:B------:R-:W-:Y:S01]  /*c5c0*/  IMAD.SHL.U32 R73, R60, 0x2, RZ ;  /* 0x000000023c497824 */ /* 0x000fe200078e00ff */
[----:B------:R-:W-:Y:S01]  /*c5d0*/  MUFU.TANH R116, R74 ;  /* 0x0000004a00747308 */ /* 0x000fe20000002400 */
[----:B------:R-:W-:Y:S01]  /*c5e0*/  FMUL.FTZ R56, R56, UR13 ;  /* 0x0000000d38387c20 */ /* 0x000fe20008410000 */
[----:B------:R-:W-:Y:S01]  /*c5f0*/  FMUL.FTZ R57, R57, UR13 ;  /* 0x0000000d39397c20 */ /* 0x000fe20008410000 */
[----:B------:R-:W-:Y:S01]  /*c600*/  FMUL.FTZ R58, R58, UR13 ;  /* 0x0000000d3a3a7c20 */ /* 0x000fe20008410000 */
[----:B------:R-:W-:Y:S01]  /*c610*/  HMMA.16816.F32.BF16 R52, R8, R46, RZ ;  /* 0x0000002e0834723c */ /* 0x000fe200000418ff */
[----:B------:R-:W4:Y:S01]  /*c620*/  LDSM.16.M88.4 R44, [R163+0x5000] ;  /* 0x00500000a32c783b */ /* 0x000f220000000200 */
[----:B------:R-:W-:Y:S01]  /*c630*/  FMUL.FTZ R59, R59, UR13 ;  /* 0x0000000d3b3b7c20 */ /* 0x000fe20008410000 */
[----:B------:R-:W-:Y:S01]  /*c640*/  LOP3.LUT R73, R73, 0x6, RZ, 0xc0, !PT ;  /* 0x0000000649497812 */ /* 0x000fe200078ec0ff */
[----:B------:R-:W-:Y:S01]  /*c650*/  MUFU.TANH R125, R56 ;  /* 0x00000038007d7308 */ /* 0x000fe20000002400 */
[----:B------:R-:W-:Y:S01]  /*c660*/  FMUL.FTZ R75, R75, UR13 ;  /* 0x0000000d4b4b7c20 */ /* 0x000fe20008410000 */
[----:B------:R-:W-:Y:S02]  /*c670*/  HMMA.16816.F32.BF16 R76, R4, R20, R76 ;  /* 0x00000014044c723c */ /* 0x000fe4000004184c */
[----:B------:R-:W-:-:S04]  /*c680*/  IMAD.IADD R73, R2, 0x1, R73 ;  /* 0x0000000102497824 */ /* 0x000fc800078e0249 */
[----:B------:R-:W-:Y:S01]  /*c690*/  MUFU.TANH R74, R57 ;  /* 0x00000039004a7308 */ /* 0x000fe20000002400 */
[----:B------:R-:W-:Y:S01]  /*c6a0*/  SHF.R.S32.HI R20, RZ, 0x1f, R63 ;  /* 0x0000001fff147819 */ /* 0x000fe2000001143f */
[----:B------:R-:W-:Y:S03]  /*c6b0*/  HMMA.16816.F32.BF16 R28, R4, R22, R28 ;  /* 0x00000016041c723c */ /* 0x000fe6000004181c */
[----:B------:R-:W-:-:S03]  /*c6c0*/  LEA.HI R177, R20, R63, RZ, 0x2 ;  /* 0x0000003f14b17211 */ /* 0x000fc600078f10ff */
[----:B-----5:R-:W-:Y:S01]  /*c6d0*/  HMMA.16816.F32.BF16 R32, R16, R40, R24 ;  /* 0x000000281020723c */ /* 0x020fe20000041818 */
[----:B------:R-:W-:Y:S01]  /*c6e0*/  LDSM.16.M88.4 R24, [R100+0x2800] ;  /* 0x002800006418783b */ /* 0x000fe20000000200 */
[----:B------:R-:W-:Y:S01]  /*c6f0*/  MUFU.TANH R112, R58 ;  /* 0x0000003a00707308 */ /* 0x000fe20000002400 */
[----:B------:R-:W-:-:S03]  /*c700*/  SHF.R.S32.HI R177, RZ, 0x2, R177 ;  /* 0x00000002ffb17819 */ /* 0x000fc600000114b1 */
[----:B------:R-:W-:Y:S01]  /*c710*/  HMMA.16816.F32.BF16 R52, R16, R42, R52 ;  /* 0x0000002a1034723c */ /* 0x000fe20000041834 */
[----:B------:R-:W5:Y:S03]  /*c720*/  LDSM.16.M88.4 R40, [R157+0x5000] ;  /* 0x005000009d28783b */ /* 0x000f660000000200 */
[----:B------:R1:W-:Y:S01]  /*c730*/  MUFU.TANH R114, R59 ;  /* 0x0000003b00727308 */ /* 0x0003e20000002400 */
[----:B------:R-:W-:Y:S01]  /*c740*/  FMUL.FTZ R76, R76, UR13 ;  /* 0x0000000d4c4c7c20 */ /* 0x000fe20008410000 */
[----:B------:R-:W-:Y:S01]  /*c750*/  FMUL.FTZ R78, R78, UR13 ;  /* 0x0000000d4e4e7c20 */ /* 0x000fe20008410000 */
[----:B------:R-:W-:Y:S01]  /*c760*/  FMUL.FTZ R79, R79, UR13 ;  /* 0x0000000d4f4f7c20 */ /* 0x000fe20008410000 */
[----:B------:R-:W-:-:S04]  /*c770*/  FMUL.FTZ R77, R77, UR13 ;  /* 0x0000000d4d4d7c20 */ /* 0x000fc80008410000 */
[----:B------:R-:W-:Y:S01]  /*c780*/  FMUL.FTZ R111, R28, UR13 ;  /* 0x0000000d1c6f7c20 */ /* 0x000fe20008410000 */
[----:B------:R-:W-:Y:S02]  /*c790*/  VIADD R28, R73, 0x8 ;  /* 0x00000008491c7836 */ /* 0x000fe40000000000 */
[----:B------:R-:W-:Y:S01]  /*c7a0*/  FMUL.FTZ R29, R29, UR13 ;  /* 0x0000000d1d1d7c20 */ /* 0x000fe20008410000 */
[----:B----4-:R-:W-:Y:S01]  /*c7b0*/  HMMA.16816.F32.BF16 R20, R8, R44, RZ ;  /* 0x0000002c0814723c */ /* 0x010fe200000418ff */
[----:B------:R-:W-:Y:S01]  /*c7c0*/  FMUL.FTZ R30, R30, UR13 ;  /* 0x0000000d1e1e7c20 */ /* 0x000fe20008410000 */
[----:B------:R-:W-:Y:S01]  /*c7d0*/  FMUL.FTZ R128, R31, UR13 ;  /* 0x0000000d1f807c20 */ /* 0x000fe20008410000 */
[----:B------:R-:W-:Y:S03]  /*c7e0*/  MUFU.TANH R109, R29 ;  /* 0x0000001d006d7308 */ /* 0x000fe60000002400 */
[----:B------:R-:W-:Y:S01]  /*c7f0*/  HMMA.16816.F32.BF16 R32, R12, R36, R32 ;  /* 0x000000240c20723c */ /* 0x000fe20000041820 */
[----:B-1----:R-:W1:Y:S04]  /*c800*/  LDSM.16.M88.4 R56, [R163+0x5800] ;  /* 0x00580000a338783b */ /* 0x002e680000000200 */
[----:B------:R-:W-:Y:S01]  /*c810*/  MUFU.TANH R130, R30 ;  /* 0x0000001e00827308 */ /* 0x000fe20000002400 */
[----:B------:R-:W-:Y:S01]  /*c820*/  HMMA.16816.F32.BF16 R44, R8, R46, RZ ;  /* 0x0000002e082c723c */ /* 0x000fe200000418ff */
[----:B------:R-:W-:-:S04]  /*c830*/  IADD3 R36, R62, 0x1, R177 ;  /* 0x000000013e247810 */ /* 0x000fc80007ffe0b1 */
[----:B------:R-:W-:Y:S01]  /*c840*/  IADD3 R36, R61, R36, -R170 ;  /* 0x000000243d247210 */ /* 0x000fe20007ffe8aa */
[----:B------:R-:W-:Y:S01]  /*c850*/  HMMA.16816.F32.BF16 R52, R12, R38, R52 ;  /* 0x000000260c34723c */ /* 0x000fe20000041834 */
[----:B------:R-:W-:Y:S03]  /*c860*/  MUFU.TANH R113, R76 ;  /* 0x0000004c00717308 */ /* 0x000fe60000002400 */
[----:B------:R-:W-:Y:S02]  /*c870*/  VIADD R36, R36, UR12 ;  /* 0x0000000c24247c36 */ /* 0x000fe40008000000 */
[----:B-----5:R-:W-:Y:S03]  /*c880*/  HMMA.16816.F32.BF16 R20, R16, R40, R20 ;  /* 0x000000281014723c */ /* 0x020fe60000041814 */
[C---:B------:R-:W-:Y:S01]  /*c890*/  VIMNMX R48, R36.reuse, R61, PT ;  /* 0x0000003d24307248 */ /* 0x040fe20003fe0100 */
[----:B------:R4:W-:Y:S01]  /*c8a0*/  MUFU.TANH R132, R78 ;  /* 0x0000004e00847308 */ /* 0x0009e20000002400 */
[----:B------:R-:W-:Y:S01]  /*c8b0*/  VIADDMNMX R101, R36, 0x8, R61, PT ;  /* 0x0000000824657846 */ /* 0x000fe2000380013d */
[----:B------:R-:W-:Y:S01]  /*c8c0*/  VIADD R36, R73, 0x1 ;  /* 0x0000000149247836 */ /* 0x000fe20000000000 */
[----:B------:R-:W-:Y:S01]  /*c8d0*/  LDSM.16.M88.4 R60, [R157+0x5800] ;  /* 0x005800009d3c783b */ /* 0x000fe20000000200 */
[----:B------:R-:W-:Y:S01]  /*c8e0*/  HMMA.16816.F32.BF16 R32, R4, R24, R32 ;  /* 0x000000180420723c */ /* 0x000fe20000041820 */
[----:B------:R-:W-:-:S02]  /*c8f0*/  ISETP.GE.AND P2, PT, R28, R48, PT ;  /* 0x000000301c00720c */ /* 0x000fc40003f46270 */
[-C--:B------:R-:W-:Y:S01]  /*c900*/  ISETP.GE.AND P3, PT, R28, R101.reuse, PT ;  /* 0x000000651c00720c */ /* 0x080fe20003f66270 */
[----:B------:R5:W-:Y:S01]  /*c910*/  MUFU.TANH R110, R75 ;  /* 0x0000004b006e7308 */ /* 0x000be20000002400 */
[C---:B------:R-:W-:Y:S01]  /*c920*/  ISETP.GE.AND P1, PT, R36.reuse, R48, PT ;  /* 0x000000302400720c */ /* 0x040fe20003f26270 */
[----:B------:R-:W-:Y:S01]  /*c930*/  HMMA.16816.F32.BF16 R44, R16, R42, R44 ;  /* 0x0000002a102c723c */ /* 0x000fe2000004182c */
[----:B------:R-:W-:Y:S01]  /*c940*/  VIADD R24, R73, 0x9 ;  /* 0x0000000949187836 */ /* 0x000fe20000000000 */
[-C--:B------:R-:W-:Y:S02]  /*c950*/  ISETP.GE.AND P0, PT, R36, R101.reuse, PT ;  /* 0x000000652400720c */ /* 0x080fe40003f06270 */
[----:B------:R-:W3:Y:S01]  /*c960*/  LDSM.16.M88.4 R36, [R160+0x3000] ;  /* 0x00300000a024783b */ /* 0x000ee20000000200 */
[----:B------:R-:W-:Y:S01]  /*c970*/  FSEL R41, R64, -INF , !P1 ;  /* 0xff80000040297808 */ /* 0x000fe20004800000 */
[----:B------:R-:W-:Y:S01]  /*c980*/  HMMA.16816.F32.BF16 R52, R4, R26, R52 ;  /* 0x0000001a0434723c */ /* 0x000fe20000041834 */
[----:B------:R-:W-:Y:S01]  /*c990*/  ISETP.GE.AND P5, PT, R24, R101, PT ;  /* 0x000000651800720c */ /* 0x000fe20003fa6270 */
[----:B------:R-:W3:Y:S01]  /*c9a0*/  MUFU.TANH R90, R90 ;  /* 0x0000005a005a7308 */ /* 0x000ee20000002400 */
[----:B----4-:R-:W-:-:S02]  /*c9b0*/  FSEL R78, R85, -INF , !P3 ;  /* 0xff800000554e7808 */ /* 0x010fc40005800000 */
[----:B------:R-:W-:Y:S01]  /*c9c0*/  FSEL R76, R84, -INF , !P5 ;  /* 0xff800000544c7808 */ /* 0x000fe20006800000 */
[C---:B-1----:R-:W-:Y:S01]  /*c9d0*/  HMMA.16816.F32.BF16 R28, R8.reuse, R56, RZ ;  /* 0x00000038081c723c */ /* 0x042fe200000418ff */
[-C--:B------:R-:W-:Y:S01]  /*c9e0*/  ISETP.GE.AND P4, PT, R24, R48.reuse, PT ;  /* 0x000000301800720c */ /* 0x080fe20003f86270 */
[----:B------:R-:W-:Y:S01]  /*c9f0*/  VIADD R24, R73, 0x10 ;  /* 0x0000001049187836 */ /* 0x000fe20000000000 */
[----:B--2---:R-:W-:Y:S01]  /*ca00*/  FSEL R80, R80, -INF , !P0 ;  /* 0xff80000050507808 */ /* 0x004fe20004000000 */
[----:B------:R-:W1:Y:S01]  /*ca10*/  MUFU.TANH R92, R92 ;  /* 0x0000005c005c7308 */ /* 0x000e620000002400 */
[----:B------:R-:W-:Y:S01]  /*ca20*/  FSEL R81, R81, -INF , !P4 ;  /* 0xff80000051517808 */ /* 0x000fe20006000000 */
[----:B------:R-:W-:Y:S01]  /*ca30*/  FMUL.FTZ R121, R32, UR13 ;  /* 0x0000000d20797c20 */ /* 0x000fe20008410000 */
[----:B------:R-:W-:Y:S01]  /*ca40*/  VIADD R32, R73, 0x18 ;  /* 0x0000001849207836 */ /* 0x000fe20000000000 */
[CC--:B------:R-:W-:Y:S01]  /*ca50*/  ISETP.GE.AND P6, PT, R24.reuse, R48.reuse, PT ;  /* 0x000000301800720c */ /* 0x0c0fe20003fc6270 */
[----:B------:R-:W-:Y:S01]  /*ca60*/  FMUL.FTZ R33, R33, UR13 ;  /* 0x0000000d21217c20 */ /* 0x000fe20008410000 */
[-C--:B------:R-:W-:Y:S01]  /*ca70*/  ISETP.GE.AND P1, PT, R24, R101.reuse, PT ;  /* 0x000000651800720c */ /* 0x080fe20003f26270 */
[C---:B------:R-:W-:Y:S01]  /*ca80*/  VIADD R24, R73.reuse, 0x11 ;  /* 0x0000001149187836 */ /* 0x040fe20000000000 */
[CC--:B------:R-:W-:Y:S01]  /*ca90*/  ISETP.GE.AND P3, PT, R32.reuse, R48.reuse, PT ;  /* 0x000000302000720c */ /* 0x0c0fe20003f66270 */
[----:B------:R2:W-:Y:S01]  /*caa0*/  MUFU.TANH R119, R33 ;  /* 0x0000002100777308 */ /* 0x0005e20000002400 */
[-C--:B------:R-:W-:Y:S01]  /*cab0*/  ISETP.GE.AND P5, PT, R32, R101.reuse, PT ;  /* 0x000000652000720c */ /* 0x080fe20003fa6270 */
[----:B------:R-:W-:Y:S01]  /*cac0*/  VIADD R32, R73, 0x19 ;  /* 0x0000001949207836 */ /* 0x000fe20000000000 */
[----:B------:R-:W-:Y:S01]  /*cad0*/  FSEL R43, R86, -INF , !P6 ;  /* 0xff800000562b7808 */ /* 0x000fe20007000000 */
[----:B------:R-:W-:Y:S01]  /*cae0*/  FMUL.FTZ R126, R34, UR13 ;  /* 0x0000000d227e7c20 */ /* 0x000fe20008410000 */
[----:B------:R-:W-:Y:S01]  /*caf0*/  FSEL R68, R68, -INF , !P1 ;  /* 0xff80000044447808 */ /* 0x000fe20004800000 */
[----:B------:R-:W-:Y:S01]  /*cb00*/  FMUL.FTZ R122, R35, UR13 ;  /* 0x0000000d237a7c20 */ /* 0x000fe20008410000 */
[-C--:B------:R-:W-:Y:S01]  /*cb10*/  ISETP.GE.AND P4, PT, R32, R48.reuse, PT ;  /* 0x000000302000720c */ /* 0x080fe20003f86270 */
[----:B------:R-:W-:Y:S01]  /*cb20*/  HMMA.16816.F32.BF16 R56, R8, R58, RZ ;  /* 0x0000003a0838723c */ /* 0x000fe200000418ff */
[----:B-----5:R-:W-:Y:S01]  /*cb30*/  FSEL R75, R82, -INF , !P2 ;  /* 0xff800000524b7808 */ /* 0x020fe20005000000 */
[----:B------:R-:W-:Y:S01]  /*cb40*/  LDSM.16.M88.4 R8, [R100+0x3800] ;  /* 0x003800006408783b */ /* 0x000fe20000000200 */
[----:B------:R-:W-:Y:S01]  /*cb50*/  P2R R40, PR, RZ, 0x10 ;  /* 0x00000010ff287803 */ /* 0x000fe20000000000 */
[----:B------:R-:W4:Y:S01]  /*cb60*/  MUFU.TANH R136, R136 ;  /* 0x0000008800887308 */ /* 0x000f220000002400 */
[-C--:B------:R-:W-:Y:S01]  /*cb70*/  ISETP.GE.AND P4, PT, R32, R101.reuse, PT ;  /* 0x000000652000720c */ /* 0x080fe20003f86270 */
[----:B------:R-:W-:Y:S01]  /*cb80*/  VIADD R32, R73, 0x20 ;  /* 0x0000002049207836 */ /* 0x000fe20000000000 */
[CC--:B------:R-:W-:Y:S01]  /*cb90*/  ISETP.GE.AND P2, PT, R24.reuse, R48.reuse, PT ;  /* 0x000000301800720c */ /* 0x0c0fe20003f46270 */
[----:B------:R-:W-:Y:S01]  /*cba0*/  FMUL.FTZ R53, R53, UR13 ;  /* 0x0000000d35357c20 */ /* 0x000fe20008410000 */
[-C--:B------:R-:W-:Y:S01]  /*cbb0*/  ISETP.GE.AND P0, PT, R24, R101.reuse, PT ;  /* 0x000000651800720c */ /* 0x080fe20003f06270 */
[----:B------:R-:W-:Y:S01]  /*cbc0*/  FMUL.FTZ R55, R55, UR13 ;  /* 0x0000000d37377c20 */ /* 0x000fe20008410000 */
[CC--:B------:R-:W-:Y:S01]  /*cbd0*/  ISETP.GE.AND P6, PT, R32.reuse, R48.reuse, PT ;  /* 0x000000302000720c */ /* 0x0c0fe20003fc6270 */
[----:B------:R-:W5:Y:S01]  /*cbe0*/  LDSM.16.M88.4 R24, [R100+0x3000] ;  /* 0x003000006418783b */ /* 0x000f620000000200 */
[-C--:B------:R-:W-:Y:S01]  /*cbf0*/  ISETP.GE.AND P1, PT, R32, R101.reuse, PT ;  /* 0x000000652000720c */ /* 0x080fe20003f26270 */
[----:B---3--:R-:W-:Y:S01]  /*cc00*/  HMMA.16816.F32.BF16 R20, R12, R36, R20 ;  /* 0x000000240c14723c */ /* 0x008fe20000041814 */
[----:B------:R-:W-:Y:S01]  /*cc10*/  FSEL R83, R83, -INF , !P2 ;  /* 0xff80000053537808 */ /* 0x000fe20005000000 */
[----:B------:R-:W-:Y:S01]  /*cc20*/  MUFU.TANH R70, R70 ;  /* 0x0000004600467308 */ /* 0x000fe20000002400 */
[----:B------:R-:W-:Y:S01]  /*cc30*/  FSEL R88, R88, -INF , !P0 ;  /* 0xff80000058587808 */ /* 0x000fe20004000000 */
[----:B------:R-:W-:Y:S01]  /*cc40*/  FMUL.FTZ R52, R52, UR13 ;  /* 0x0000000d34347c20 */ /* 0x000fe20008410000 */
[----:B------:R-:W-:Y:S01]  /*cc50*/  FSEL R87, R87, -INF , !P3 ;  /* 0xff80000057577808 */ /* 0x000fe20005800000 */
[C---:B--2---:R-:W-:Y:S01]  /*cc60*/  HMMA.16816.F32.BF16 R32, R16.reuse, R60, R28 ;  /* 0x0000003c1020723c */ /* 0x044fe2000004181c */
[----:B------:R-:W2:Y:S01]  /*cc70*/  LDSM.16.M88.4 R28, [R160+0x3800] ;  /* 0x00380000a01c783b */ /* 0x000ea20000000200 */
[----:B------:R-:W-:Y:S01]  /*cc80*/  VIADD R36, R73, 0x21 ;  /* 0x0000002149247836 */ /* 0x000fe20000000000 */
[----:B------:R-:W-:Y:S01]  /*cc90*/  ISETP.NE.AND P3, PT, R40, RZ, PT ;  /* 0x000000ff2800720c */ /* 0x000fe20003f65270 */
[----:B------:R-:W-:Y:S01]  /*cca0*/  MUFU.TANH R123, R123 ;  /* 0x0000007b007b7308 */ /* 0x000fe20000002400 */
[----:B------:R-:W-:Y:S01]  /*ccb0*/  FSEL R82, R89, -INF , !P4 ;  /* 0xff80000059527808 */ /* 0x000fe20006000000 */
[----:B------:R-:W-:Y:S01]  /*ccc0*/  HMMA.16816.F32.BF16 R56, R16, R62, R56 ;  /* 0x0000003e1038723c */ /* 0x000fe20000041838 */
[-C--:B------:R-:W-:Y:S01]  /*ccd0*/  ISETP.GE.AND P2, PT, R36, R48.reuse, PT ;  /* 0x000000302400720c */ /* 0x080fe20003f46270 */
[----:B------:R-:W-:Y:S01]  /*cce0*/  FMUL.FTZ R54, R54, UR13 ;  /* 0x0000000d36367c20 */ /* 0x000fe20008410000 */
[-C--:B------:R-:W-:Y:S01]  /*ccf0*/  ISETP.GE.AND P0, PT, R36, R101.reuse, PT ;  /* 0x000000652400720c */ /* 0x080fe20003f06270 */
[----:B------:R-:W-:Y:S01]  /*cd00*/  VIADD R36, R73, 0x28 ;  /* 0x0000002849247836 */ /* 0x000fe20000000000 */
[----:B------:R-:W-:Y:S01]  /*cd10*/  FSEL R69, R69, -INF , !P3 ;  /* 0xff80000045457808 */ /* 0x000fe20005800000 */
[----:B------:R-:W-:Y:S01]  /*cd20*/  HMMA.16816.F32.BF16 R44, R12, R38, R44 ;  /* 0x000000260c2c723c */ /* 0x000fe2000004182c */
[----:B------:R-:W-:Y:S01]  /*cd30*/  FSEL R90, R90, -INF , !P5 ;  /* 0xff8000005a5a7808 */ /* 0x000fe20006800000 */
[----:B------:R-:W-:Y:S01]  /*cd40*/  MUFU.TANH R71, R71 ;  /* 0x0000004700477308 */ /* 0x000fe20000002400 */
[C---:B------:R-:W-:Y:S01]  /*cd50*/  ISETP.GE.AND P3, PT, R36.reuse, R48, PT ;  /* 0x000000302400720c */ /* 0x040fe20003f66270 */
[C---:B------:R-:W-:Y:S01]  /*cd60*/  VIADD R17, R73.reuse, 0x41 ;  /* 0x0000004149117836 */ /* 0x040fe20000000000 */
[----:B------:R-:W-:Y:S01]  /*cd70*/  ISETP.GE.AND P4, PT, R36, R101, PT ;  /* 0x000000652400720c */ /* 0x000fe20003f86270 */
[----:B------:R-:W-:Y:S01]  /*cd80*/  VIADD R16, R73, 0x48 ;  /* 0x0000004849107836 */ /* 0x000fe20000000000 */
[----:B------:R-:W-:Y:S01]  /*cd90*/  P2R R36, PR, RZ, 0x8 ;  /* 0x00000008ff247803 */ /* 0x000fe20000000000 */
[----:B------:R-:W-:-:S04]  /*cda0*/  DEPBAR.LE SB0, 0x0 ;  /* 0x000080000000791a */ /* 0x000fc80000000000 */
[----:B-1----:R-:W-:Y:S01]  /*cdb0*/  FSEL R38, R92, -INF , !P0 ;  /* 0xff8000005c267808 */ /* 0x002fe20004000000 */
[----:B------:R-:W1:Y:S01]  /*cdc0*/  MUFU.TANH R134, R134 ;  /* 0x0000008600867308 */ /* 0x000e620000002400 */
[----:B----4-:R-:W-:Y:S02]  /*cdd0*/  FSEL R136, R136, -INF , !P1 ;  /* 0xff80000088887808 */ /* 0x010fe40004800000 */
[----:B------:R-:W-:Y:S02]  /*cde0*/  ISETP.NE.AND P1, PT, R36, RZ, PT ;  /* 0x000000ff2400720c */ /* 0x000fe40003f25270 */
[----:B------:R-:W-:Y:S01]  /*cdf0*/  FSEL R131, R91, -INF , !P6 ;  /* 0xff8000005b837808 */ /* 0x000fe20007000000 */
[C---:B-----5:R-:W-:Y:S01]  /*ce00*/  HMMA.16816.F32.BF16 R20, R4.reuse, R24, R20 ;  /* 0x000000180414723c */ /* 0x060fe20000041814 */
[----:B------:R-:W-:Y:S01]  /*ce10*/  FSEL R129, R93, -INF , !P1 ;  /* 0xff8000005d817808 */ /* 0x000fe20004800000 */
[----:B------:R-:W3:Y:S04]  /*ce20*/  MUFU.TANH R124, R79 ;  /* 0x0000004f007c7308 */ /* 0x000ee80000002400 */
[----:B------:R-:W-:Y:S01]  /*ce30*/  HMMA.16816.F32.BF16 R44, R4, R26, R44 ;  /* 0x0000001a042c723c */ /* 0x000fe2000004182c */
[----:B------:R-:W-:-:S02]  /*ce40*/  VIADD R24, R73, 0x30 ;  /* 0x0000003049187836 */ /* 0x000fc40000000000 */
[C---:B------:R-:W-:Y:S01]  /*ce50*/  VIADD R25, R73.reuse, 0x29 ;  /* 0x0000002949197836 */ /* 0x040fe20000000000 */
[----:B------:R-:W4:Y:S01]  /*ce60*/  MUFU.TANH R72, R72 ;  /* 0x0000004800487308 */ /* 0x000f220000002400 */
[----:B-1----:R-:W-:Y:S01]  /*ce70*/  FSEL R134, R134, -INF , !P4 ;  /* 0xff80000086867808 */ /* 0x002fe20006000000 */
[C---:B--2---:R-:W-:Y:S01]  /*ce80*/  HMMA.16816.F32.BF16 R32, R12.reuse, R28, R32 ;  /* 0x0000001c0c20723c */ /* 0x044fe20000041820 */
[CC--:B------:R-:W-:Y:S02]  /*ce90*/  ISETP.GE.AND P5, PT, R24.reuse, R48.reuse, PT ;  /* 0x000000301800720c */ /* 0x0c0fe40003fa6270 */
[-C--:B------:R-:W-:Y:S01]  /*cea0*/  ISETP.GE.AND P0, PT, R24, R101.reuse, PT ;  /* 0x000000651800720c */ /* 0x080fe20003f06270 */
[----:B------:R-:W-:Y:S01]  /*ceb0*/  VIADD R24, R73, 0x31 ;  /* 0x0000003149187836 */ /* 0x000fe20000000000 */
[C---:B------:R-:W-:Y:S01]  /*cec0*/  ISETP.GE.AND P6, PT, R25.reuse, R48, PT ;  /* 0x000000301900720c */ /* 0x040fe20003fc6270 */
[----:B------:R-:W-:Y:S01]  /*ced0*/  HMMA.16816.F32.BF16 R56, R12, R30, R56 ;  /* 0x0000001e0c38723c */ /* 0x000fe20000041838 */
[----:B------:R-:W1:Y:S01]  /*cee0*/  MUFU.TANH R138, R138 ;  /* 0x0000008a008a7308 */ /* 0x000e620000002400 */
[----:B------:R-:W-:-:S02]  /*cef0*/  ISETP.GE.AND P3, PT, R25, R101, PT ;  /* 0x000000651900720c */ /* 0x000fc40003f66270 */
[-C--:B------:R-:W-:Y:S02]  /*cf00*/  ISETP.GE.AND P1, PT, R24, R48.reuse, PT ;  /* 0x000000301800720c */ /* 0x080fe40003f26270 */
[----:B------:R-:W-:Y:S01]  /*cf10*/  FSEL R25, R70, -INF , !P2 ;  /* 0xff80000046197808 */ /* 0x000fe20005000000 */
[----:B------:R-:W-:Y:S01]  /*cf20*/  FMUL.FTZ R103, R21, UR13 ;  /* 0x0000000d15677c20 */ /* 0x000fe20008410000 */
[----:B------:R-:W-:Y:S01]  /*cf30*/  P2R R36, PR, RZ, 0x2 ;  /* 0x00000002ff247803 */ /* 0x000fe20000000000 */
[----:B------:R-:W2:Y:S01]  /*cf40*/  MUFU.TANH R128, R128 ;  /* 0x0000008000807308 */ /* 0x000ea20000002400 */
[-C--:B------:R-:W-:Y:S01]  /*cf50*/  ISETP.GE.AND P1, PT, R24, R101.reuse, PT ;  /* 0x000000651800720c */ /* 0x080fe20003f26270 */
[----:B------:R-:W-:Y:S01]  /*cf60*/  VIADD R24, R73, 0x38 ;  /* 0x0000003849187836 */ /* 0x000fe20000000000 */
[----:B------:R-:W-:Y:S01]  /*cf70*/  FSEL R123, R123, -INF , !P5 ;  /* 0xff8000007b7b7808 */ /* 0x000fe20006800000 */
[----:B------:R-:W-:Y:S01]  /*cf80*/  VIADD R21, R73, 0x40 ;  /* 0x0000004049157836 */ /* 0x000fe20000000000 */
[----:B------:R-:W-:Y:S01]  /*cf90*/  FSEL R127, R71, -INF , !P6 ;  /* 0xff800000477f7808 */ /* 0x000fe20007000000 */
[----:B------:R-:W-:Y:S01]  /*cfa0*/  FMUL.FTZ R22, R22, UR13 ;  /* 0x0000000d16167c20 */ /* 0x000fe20008410000 */
[-C--:B------:R-:W-:Y:S01]  /*cfb0*/  ISETP.GE.AND P2, PT, R24, R101.reuse, PT ;  /* 0x000000651800720c */ /* 0x080fe20003f46270 */
[----:B------:R-:W5:Y:S01]  /*cfc0*/  MUFU.TANH R107, R77 ;  /* 0x0000004d006b7308 */ /* 0x000f620000002400 */
[C---:B------:R-:W-:Y:S01]  /*cfd0*/  HMMA.16816.F32.BF16 R32, R4.reuse, R8, R32 ;  /* 0x000000080420723c */ /* 0x040fe20000041820 */
[-C--:B------:R-:W-:Y:S01]  /*cfe0*/  ISETP.GE.AND P5, PT, R21, R48.reuse, PT ;  /* 0x000000301500720c */ /* 0x080fe20003fa6270 */
[----:B------:R-:W-:Y:S01]  /*cff0*/  FMUL.FTZ R20, R20, UR13 ;  /* 0x0000000d14147c20 */ /* 0x000fe20008410000 */
[----:B------:R-:W-:Y:S01]  /*d000*/  FSEL R112, R112, -INF , !P2 ;  /* 0xff80000070707808 */ /* 0x000fe20005000000 */
[----:B------:R-:W-:Y:S01]  /*d010*/  FMUL.FTZ R44, R44, UR13 ;  /* 0x0000000d2c2c7c20 */ /* 0x000fe20008410000 */
[----:B------:R-:W-:Y:S01]  /*d020*/  FSEL R110, R110, -INF , !P1 ;  /* 0xff8000006e6e7808 */ /* 0x000fe20004800000 */
[----:B------:R-:W-:Y:S01]  /*d030*/  HMMA.16816.F32.BF16 R56, R4, R10, R56 ;  /* 0x0000000a0438723c */ /* 0x000fe20000041838 */
[----:B------:R-:W5:Y:S01]  /*d040*/  MUFU.TANH R111, R111 ;  /* 0x0000006f006f7308 */ /* 0x000f620000002400 */
[-C--:B------:R-:W-:Y:S01]  /*d050*/  ISETP.GE.AND P2, PT, R17, R101.reuse, PT ;  /* 0x000000651100720c */ /* 0x080fe20003f46270 */
[C---:B------:R-:W-:Y:S01]  /*d060*/  VIADD R8, R73.reuse, 0x50 ;  /* 0x0000005049087836 */ /* 0x040fe20000000000 */
[----:B------:R-:W-:Y:S01]  /*d070*/  ISETP.NE.AND P6, PT, R36, RZ, PT ;  /* 0x000000ff2400720c */ /* 0x000fe20003fc5270 */
[C---:B------:R-:W-:Y:S01]  /*d080*/  VIADD R9, R73.reuse, 0x49 ;  /* 0x0000004949097836 */ /* 0x040fe20000000000 */
[-C--:B------:R-:W-:Y:S01]  /*d090*/  ISETP.GE.AND P4, PT, R24, R48.reuse, PT ;  /* 0x000000301800720c */ /* 0x080fe20003f86270 */
[----:B------:R-:W-:Y:S01]  /*d0a0*/  VIADD R24, R73, 0x39 ;  /* 0x0000003949187836 */ /* 0x000fe20000000000 */
[-C--:B------:R-:W-:Y:S01]  /*d0b0*/  ISETP.GE.AND P1, PT, R21, R101.reuse, PT ;  /* 0x000000651500720c */ /* 0x080fe20003f26270 */
[----:B------:R-:W5:Y:S01]  /*d0c0*/  MUFU.TANH R121, R121 ;  /* 0x0000007900797308 */ /* 0x000f620000002400 */
[----:B------:R-:W-:Y:S01]  /*d0d0*/  FSEL R113, R113, -INF , !P5 ;  /* 0xff80000071717808 */ /* 0x000fe20006800000 */
[----:B------:R-:W-:Y:S01]  /*d0e0*/  FMUL.FTZ R45, R45, UR13 ;  /* 0x0000000d2d2d7c20 */ /* 0x000fe20008410000 */
[----:B---3--:R-:W-:Y:S01]  /*d0f0*/  FSEL R124, R124, -INF , !P2 ;  /* 0xff8000007c7c7808 */ /* 0x008fe20005000000 */
[----:B------:R-:W-:Y:S01]  /*d100*/  VIADD R5, R73, 0x68 ;  /* 0x0000006849057836 */ /* 0x000fe20000000000 */
[----:B----4-:R-:W-:Y:S01]  /*d110*/  FSEL R65, R72, -INF , !P6 ;  /* 0xff80000048417808 */ /* 0x010fe20007000000 */
[----:B------:R-:W-:Y:S01]  /*d120*/  FMUL.FTZ R47, R47, UR13 ;  /* 0x0000000d2f2f7c20 */ /* 0x000fe20008410000 */
[----:B------:R-:W-:Y:S01]  /*d130*/  FSEL R132, R132, -INF , !P1 ;  /* 0xff80000084847808 */ /* 0x000fe20004800000 */
[----:B------:R-:W3:Y:S01]  /*d140*/  MUFU.TANH R115, R53 ;  /* 0x0000003500737308 */ /* 0x000ee20000002400 */
[CC--:B------:R-:W-:Y:S01]  /*d150*/  ISETP.GE.AND P5, PT, R8.reuse, R48.reuse, PT ;  /* 0x000000300800720c */ /* 0x0c0fe20003fa6270 */
[----:B------:R-:W-:Y:S01]  /*d160*/  FMUL.FTZ R35, R35, UR13 ;  /* 0x0000000d23237c20 */ /* 0x000fe20008410000 */
[-C--:B------:R-:W-:Y:S01]  /*d170*/  ISETP.GE.AND P2, PT, R8, R101.reuse, PT ;  /* 0x000000650800720c */ /* 0x080fe20003f46270 */
[----:B------:R-:W-:Y:S01]  /*d180*/  VIADD R8, R73, 0x58 ;  /* 0x0000005849087836 */ /* 0x000fe20000000000 */
[----:B-1----:R-:W-:Y:S01]  /*d190*/  FSEL R138, R138, -INF , !P3 ;  /* 0xff8000008a8a7808 */ /* 0x002fe20005800000 */
[----:B------:R-:W-:Y:S01]  /*d1a0*/  FMUL.FTZ R32, R32, UR13 ;  /* 0x0000000d20207c20 */ /* 0x000fe20008410000 */
[----:B------:R-:W-:Y:S01]  /*d1b0*/  FSEL R116, R116, -INF , !P0 ;  /* 0xff80000074747808 */ /* 0x000fe20004000000 */
[----:B------:R1:W4:Y:S01]  /*d1c0*/  MUFU.TANH R118, R55 ;  /* 0x0000003700767308 */ /* 0x0003220000002400 */
[-C--:B------:R-:W-:Y:S01]  /*d1d0*/  ISETP.GE.AND P6, PT, R9, R48.reuse, PT ;  /* 0x000000300900720c */ /* 0x080fe20003fc6270 */
[----:B------:R-:W-:Y:S01]  /*d1e0*/  FMUL.FTZ R23, R23, UR13 ;  /* 0x0000000d17177c20 */ /* 0x000fe20008410000 */
[-C--:B------:R-:W-:Y:S01]  /*d1f0*/  ISETP.GE.AND P1, PT, R9, R101.reuse, PT ;  /* 0x000000650900720c */ /* 0x080fe20003f26270 */
[C---:B------:R-:W-:Y:S01]  /*d200*/  VIADD R9, R73.reuse, 0x51 ;  /* 0x0000005149097836 */ /* 0x040fe20000000000 */
[CC--:B------:R-:W-:Y:S01]  /*d210*/  ISETP.GE.AND P3, PT, R24.reuse, R48.reuse, PT ;  /* 0x000000301800720c */ /* 0x0c0fe20003f66270 */
[----:B------:R-:W-:Y:S01]  /*d220*/  VIADD R6, R73, 0x61 ;  /* 0x0000006149067836 */ /* 0x000fe20000000000 */
[-C--:B------:R-:W-:Y:S01]  /*d230*/  ISETP.GE.AND P0, PT, R24, R101.reuse, PT ;  /* 0x000000651800720c */ /* 0x080fe20003f06270 */
[----:B------:R-:W4:Y:S01]  /*d240*/  MUFU.TANH R122, R122 ;  /* 0x0000007a007a7308 */ /* 0x000f220000002400 */
[----:B------:R-:W-:Y:S01]  /*d250*/  FSEL R109, R109, -INF , !P6 ;  /* 0xff8000006d6d7808 */ /* 0x000fe20007000000 */
[----:B------:R-:W-:Y:S01]  /*d260*/  FMUL.FTZ R46, R46, UR13 ;  /* 0x0000000d2e2e7c20 */ /* 0x000fe20008410000 */
[----:B--2---:R-:W-:Y:S01]  /*d270*/  FSEL R128, R128, -INF , !P1 ;  /* 0xff80000080807808 */ /* 0x004fe20004800000 */
[----:B------:R-:W-:Y:S01]  /*d280*/  FMUL.FTZ R34, R34, UR13 ;  /* 0x0000000d22227c20 */ /* 0x000fe20008410000 */
[----:B------:R-:W-:Y:S01]  /*d290*/  FSEL R125, R125, -INF , !P4 ;  /* 0xff8000007d7d7808 */ /* 0x000fe20006000000 */
[----:B------:R-:W-:Y:S01]  /*d2a0*/  FMUL.FTZ R33, R33, UR13 ;  /* 0x0000000d21217c20 */ /* 0x000fe20008410000 */
[----:B------:R-:W-:Y:S01]  /*d2b0*/  FSEL R67, R74, -INF , !P3 ;  /* 0xff8000004a437808 */ /* 0x000fe20005800000 */
[----:B------:R-:W2:Y:S01]  /*d2c0*/  MUFU.TANH R126, R126 ;  /* 0x0000007e007e7308 */ /* 0x000ea20000002400 */
[----:B------:R-:W-:Y:S01]  /*d2d0*/  FSEL R114, R114, -INF , !P0 ;  /* 0xff80000072727808 */ /* 0x000fe20004000000 */
[C---:B------:R-:W-:Y:S01]  /*d2e0*/  VIADD R7, R73.reuse, 0x71 ;  /* 0x0000007149077836 */ /* 0x040fe20000000000 */
[-C--:B------:R-:W-:Y:S01]  /*d2f0*/  ISETP.GE.AND P6, PT, R8, R48.reuse, PT ;  /* 0x000000300800720c */ /* 0x080fe20003fc6270 */
[----:B-1----:R-:W-:Y:S01]  /*d300*/  FMUL.FTZ R55, R56, UR13 ;  /* 0x0000000d38377c20 */ /* 0x002fe20008410000 */
[-C--:B------:R-:W-:Y:S01]  /*d310*/  ISETP.GE.AND P1, PT, R8, R101.reuse, PT ;  /* 0x000000650800720c */ /* 0x080fe20003f26270 */
[----:B------:R-:W-:Y:S01]  /*d320*/  VIADD R8, R73, 0x59 ;  /* 0x0000005949087836 */ /* 0x000fe20000000000 */
[-C--:B------:R-:W-:Y:S01]  /*d330*/  ISETP.GE.AND P4, PT, R17, R48.reuse, PT ;  /* 0x000000301100720c */ /* 0x080fe20003f86270 */
[----:B------:R-:W1:Y:S01]  /*d340*/  MUFU.TANH R117, R52 ;  /* 0x0000003400757308 */ /* 0x000e620000002400 */
[C---:B------:R-:W-:Y:S01]  /*d350*/  ISETP.GE.AND P3, PT, R16.reuse, R48, PT ;  /* 0x000000301000720c */ /* 0x040fe20003f66270 */
[----:B------:R-:W-:Y:S01]  /*d360*/  FMUL.FTZ R53, R57, UR13 ;  /* 0x0000000d39357c20 */ /* 0x000fe20008410000 */
[----:B------:R-:W-:Y:S01]  /*d370*/  ISETP.GE.AND P0, PT, R16, R101, PT ;  /* 0x000000651000720c */ /* 0x000fe20003f06270 */
[----:B------:R-:W-:Y:S01]  /*d380*/  FMUL.FTZ R30, R59, UR13 ;  /* 0x0000000d3b1e7c20 */ /* 0x000fe20008410000 */
[----:B-----5:R-:W-:-:S02]  /*d390*/  FSEL R107, R107, -INF , !P4 ;  /* 0xff8000006b6b7808 */ /* 0x020fc40006000000 */
[----:B------:R-:W-:Y:S01]  /*d3a0*/  FSEL R111, R111, -INF , !P3 ;  /* 0xff8000006f6f7808 */ /* 0x000fe20005800000 */
[----:B------:R-:W5:Y:S01]  /*d3b0*/  MUFU.TANH R108, R22 ;  /* 0x00000016006c7308 */ /* 0x000f620000002400 */
[----:B------:R-:W-:Y:S02]  /*d3c0*/  FSEL R130, R130, -INF , !P0 ;  /* 0xff80000082827808 */ /* 0x000fe40004000000 */
[----:B------:R-:W-:Y:S02]  /*d3d0*/  FSEL R121, R121, -INF , !P5 ;  /* 0xff80000079797808 */ /* 0x000fe40006800000 */
[CC--:B------:R-:W-:Y:S02]  /*d3e0*/  ISETP.GE.AND P4, PT, R9.reuse, R48.reuse, PT ;  /* 0x000000300900720c */ /* 0x0c0fe40003f86270 */
[-C--:B------:R-:W-:Y:S01]  /*d3f0*/  ISETP.GE.AND P0, PT, R9, R101.reuse, PT ;  /* 0x000000650900720c */ /* 0x080fe20003f06270 */
[----:B------:R-:W5:Y:S01]  /*d400*/  MUFU.TANH R120, R54 ;  /* 0x0000003600787308 */ /* 0x000f620000002400 */
[C---:B------:R-:W-:Y:S01]  /*d410*/  ISETP.GE.AND P5, PT, R8.reuse, R48, PT ;  /* 0x000000300800720c */ /* 0x040fe20003fa6270 */
[----:B------:R-:W-:Y:S01]  /*d420*/  VIADD R9, R73, 0x60 ;  /* 0x0000006049097836 */ /* 0x000fe20000000000 */
[----:B------:R-:W-:-:S02]  /*d430*/  ISETP.GE.AND P3, PT, R8, R101, PT ;  /* 0x000000650800720c */ /* 0x000fc40003f66270 */
[----:B---3--:R-:W-:Y:S02]  /*d440*/  FSEL R115, R115, -INF , !P5 ;  /* 0xff80000073737808 */ /* 0x008fe40006800000 */
[----:B----4-:R-:W-:Y:S01]  /*d450*/  FSEL R118, R118, -INF , !P3 ;  /* 0xff80000076767808 */ /* 0x010fe20005800000 */
[----:B------:R-:W3:Y:S01]  /*d460*/  MUFU.TANH R105, R20 ;  /* 0x0000001400697308 */ /* 0x000ee20000002400 */
[----:B------:R-:W-:Y:S02]  /*d470*/  FSEL R122, R122, -INF , !P0 ;  /* 0xff8000007a7a7808 */ /* 0x000fe40004000000 */
[C---:B------:R-:W-:Y:S02]  /*d480*/  ISETP.GE.AND P5, PT, R5.reuse, R48, PT ;  /* 0x000000300500720c */ /* 0x040fe40003fa6270 */
[-C--:B------:R-:W-:Y:S01]  /*d490*/  ISETP.GE.AND P3, PT, R5, R101.reuse, PT ;  /* 0x000000650500720c */ /* 0x080fe20003f66270 */
[----:B------:R-:W-:Y:S01]  /*d4a0*/  VIADD R5, R73, 0x70 ;  /* 0x0000007049057836 */ /* 0x000fe20000000000 */
[----:B------:R-:W-:Y:S01]  /*d4b0*/  ISETP.GE.AND P0, PT, R9, R101, PT ;  /* 0x000000650900720c */ /* 0x000fe20003f06270 */
[----:B------:R-:W4:Y:S01]  /*d4c0*/  MUFU.TANH R63, R44 ;  /* 0x0000002c003f7308 */ /* 0x000f220000002400 */
[----:B--2---:R-:W-:-:S02]  /*d4d0*/  FSEL R126, R126, -INF , !P2 ;  /* 0xff8000007e7e7808 */ /* 0x004fc40005000000 */
[----:B-1----:R-:W-:Y:S02]  /*d4e0*/  FSEL R117, R117, -INF , !P6 ;  /* 0xff80000075757808 */ /* 0x002fe40007000000 */
[----:B------:R-:W-:Y:S02]  /*d4f0*/  FSEL R119, R119, -INF , !P4 ;  /* 0xff80000077777808 */ /* 0x000fe40006000000 */
[CC--:B------:R-:W-:Y:S01]  /*d500*/  ISETP.GE.AND P6, PT, R6.reuse, R48.reuse, PT ;  /* 0x000000300600720c */ /* 0x0c0fe20003fc6270 */
[----:B------:R-:W1:Y:S01]  /*d510*/  MUFU.TANH R61, R45 ;  /* 0x0000002d003d7308 */ /* 0x000e620000002400 */
[----:B------:R-:W-:Y:S01]  /*d520*/  ISETP.GE.AND P2, PT, R6, R101, PT ;  /* 0x000000650600720c */ /* 0x000fe20003f46270 */
[----:B------:R-:W-:Y:S01]  /*d530*/  VIADD R6, R73, 0x69 ;  /* 0x0000006949067836 */ /* 0x000fe20000000000 */
[----:B------:R-:W-:Y:S02]  /*d540*/  ISETP.GE.AND P4, PT, R9, R48, PT ;  /* 0x000000300900720c */ /* 0x000fe40003f86270 */
[----:B-----5:R-:W-:-:S02]  /*d550*/  FSEL R108, R108, -INF , !P0 ;  /* 0xff8000006c6c7808 */ /* 0x020fc40004000000 */
[-C--:B------:R-:W-:Y:S01]  /*d560*/  ISETP.GE.AND P0, PT, R5, R48.reuse, PT ;  /* 0x000000300500720c */ /* 0x080fe20003f06270 */
[----:B------:R-:W2:Y:S01]  /*d570*/  MUFU.TANH R40, R35 ;  /* 0x0000002300287308 */ /* 0x000ea20000002400 */
[----:B------:R-:W-:Y:S02]  /*d580*/  FSEL R120, R120, -INF , !P1 ;  /* 0xff80000078787808 */ /* 0x000fe40004800000 */
[----:B---3--:R-:W-:Y:S02]  /*d590*/  FSEL R105, R105, -INF , !P4 ;  /* 0xff80000069697808 */ /* 0x008fe40006000000 */
[----:B----4-:R-:W-:Y:S02]  /*d5a0*/  FSEL R63, R63, -INF , !P5 ;  /* 0xff8000003f3f7808 */ /* 0x010fe40006800000 */
[C---:B------:R-:W-:Y:S01]  /*d5b0*/  ISETP.GE.AND P4, PT, R6.reuse, R48, PT ;  /* 0x000000300600720c */ /* 0x040fe20003f86270 */
[----:B------:R-:W3:Y:S01]  /*d5c0*/  MUFU.TANH R64, R47 ;  /* 0x0000002f00407308 */ /* 0x000ee20000002400 */
[----:B------:R-:W-:-:S02]  /*d5d0*/  ISETP.GE.AND P1, PT, R6, R101, PT ;  /* 0x000000650600720c */ /* 0x000fc40003f26270 */
[----:B------:R-:W-:Y:S02]  /*d5e0*/  ISETP.GE.AND P5, PT, R7, R101, PT ;  /* 0x000000650700720c */ /* 0x000fe40003fa6270 */
[----:B------:R-:W-:Y:S02]  /*d5f0*/  P2R R6, PR, RZ, 0x1 ;  /* 0x00000001ff067803 */ /* 0x000fe40000000000 */
[----:B-1----:R-:W-:Y:S01]  /*d600*/  FSEL R61, R61, -INF , !P4 ;  /* 0xff8000003d3d7808 */ /* 0x002fe20006000000 */
[----:B------:R-:W1:Y:S01]  /*d610*/  MUFU.TANH R8, R32 ;  /* 0x0000002000087308 */ /* 0x000e620000002400 */
[----:B--2---:R-:W-:Y:S02]  /*d620*/  FSEL R40, R40, -INF , !P5 ;  /* 0xff80000028287808 */ /* 0x004fe40006800000 */
[----:B------:R-:W-:Y:S02]  /*d630*/  ISETP.NE.AND P4, PT, R6, RZ, PT ;  /* 0x000000ff0600720c */ /* 0x000fe40003f85270 */
[----:B------:R-:W-:-:S02]  /*d640*/  ISETP.GE.AND P5, PT, R50, 0x2, PT ;  /* 0x000000023200780c */ /* 0x000fc40003fa6270 */
[-C--:B------:R-:W-:Y:S01]  /*d650*/  ISETP.GE.AND P0, PT, R5, R101.reuse, PT ;  /* 0x000000650500720c */ /* 0x080fe20003f06270 */
[----:B------:R-:W2:Y:S01]  /*d660*/  MUFU.TANH R106, R23 ;  /* 0x00000017006a7308 */ /* 0x000ea20000002400 */
[----:B---3--:R-:W-:Y:S01]  /*d670*/  FSEL R64, R64, -INF , !P1 ;  /* 0xff80000040407808 */ /* 0x008fe20004800000 */
[C---:B------:R-:W-:Y:S01]  /*d680*/  VIADD R5, R73.reuse, 0x78 ;  /* 0x0000007849057836 */ /* 0x040fe20000000000 */
[----:B------:R-:W-:-:S05]  /*d690*/  ISETP.GE.AND P1, PT, R73, R101, PT ;  /* 0x000000654900720c */ /* 0x000fca0003f26270 */
[----:B------:R-:W3:Y:S01]  /*d6a0*/  MUFU.TANH R104, R46 ;  /* 0x0000002e00687308 */ /* 0x000ee20000002400 */
[----:B-1----:R-:W-:Y:S02]  /*d6b0*/  FSEL R59, R8, -INF , !P4 ;  /* 0xff800000083b7808 */ /* 0x002fe40006000000 */
[C---:B------:R-:W-:Y:S01]  /*d6c0*/  ISETP.GE.AND P4, PT, R73.reuse, R48, PT ;  /* 0x000000304900720c */ /* 0x040fe20003f86270 */
[----:B------:R-:W-:-:S04]  /*d6d0*/  VIADD R73, R73, 0x79 ;  /* 0x0000007949497836 */ /* 0x000fc80000000000 */
[----:B------:R1:W4:Y:S01]  /*d6e0*/  MUFU.TANH R46, R34 ;  /* 0x00000022002e7308 */ /* 0x0003220000002400 */
[----:B--2---:R-:W-:Y:S02]  /*d6f0*/  FSEL R106, R106, -INF , !P2 ;  /* 0xff8000006a6a7808 */ /* 0x004fe40005000000 */
[----:B------:R-:W-:-:S05]  /*d700*/  ISETP.GE.AND P2, PT, R7, R48, PT ;  /* 0x000000300700720c */ /* 0x000fca0003f46270 */
[----:B------:R-:W2:Y:S01]  /*d710*/  MUFU.TANH R103, R103 ;  /* 0x0000006700677308 */ /* 0x000ea20000002400 */
[----:B---3--:R-:W-:Y:S02]  /*d720*/  FSEL R104, R104, -INF , !P3 ;  /* 0xff80000068687808 */ /* 0x008fe40005800000 */
[----:B------:R-:W-:-:S05]  /*d730*/  ISETP.GE.AND P3, PT, R5, R101, PT ;  /* 0x000000650500720c */ /* 0x000fca0003f66270 */
[----:B------:R-:W3:Y:S01]  /*d740*/  MUFU.TANH R4, R33 ;  /* 0x0000002100047308 */ /* 0x000ee20000002400 */
[----:B-1----:R-:W-:Y:S01]  /*d750*/  FMUL.FTZ R34, R58, UR13 ;  /* 0x0000000d3a227c20 */ /* 0x002fe20008410000 */
[----:B----4-:R-:W-:Y:S02]  /*d760*/  FSEL R46, R46, -INF , !P0 ;  /* 0xff8000002e2e7808 */ /* 0x010fe40004000000 */
[----:B------:R-:W-:-:S04]  /*d770*/  ISETP.GE.AND P0, PT, R73, R101, PT ;  /* 0x000000654900720c */ /* 0x000fc80003f06270 */
[----:B------:R-:W1:Y:S01]  /*d780*/  MUFU.TANH R0, R0 ;  /* 0x0000000000007308 */ /* 0x000e620000002400 */
[----:B--2---:R-:W-:Y:S01]  /*d790*/  FSEL R103, R103, -INF , !P6 ;  /* 0xff80000067677808 */ /* 0x004fe20007000000 */
[----:B------:R-:W-:Y:S01]  /*d7a0*/  BAR.SYNC.DEFER_BLOCKING 0x0 ;  /* 0x0000000000007b1d */ /* 0x000fe20000010000 */
[----:B------:R-:W-:-:S05]  /*d7b0*/  ISETP.GE.AND P6, PT, R5, R48, PT ;  /* 0x000000300500720c */ /* 0x000fca0003fc6270 */
[----:B------:R-:W2:Y:S01]  /*d7c0*/  MUFU.TANH R66, R66 ;  /* 0x0000004200427308 */ /* 0x000ea20000002400 */
[----:B---3--:R-:W-:Y:S02]  /*d7d0*/  FSEL R57, R4, -INF , !P2 ;  /* 0xff80000004397808 */ /* 0x008fe40005000000 */
[----:B------:R-:W-:-:S05]  /*d7e0*/  ISETP.GE.AND P2, PT, R73, R48, PT ;  /* 0x000000304900720c */ /* 0x000fca0003f46270 */
[----:B------:R-:W3:Y:S01]  /*d7f0*/  MUFU.TANH R55, R55 ;  /* 0x0000003700377308 */ /* 0x000ee20000002400 */
[----:B-1----:R-:W-:-:S07]  /*d800*/  FSEL R5, R0, -INF , !P4 ;  /* 0xff80000000057808 */ /* 0x002fce0006000000 */
        /* <DEDUP_REMOVED lines=12> */
[C---:B------:R-:W-:Y:S01]  /*d8d0*/  IADD3 R10, R2.reuse, -0x80, RZ ;  /* 0xffffff80020a7810 */ /* 0x040fe20007ffe0ff */
[----:B------:R-:W-:Y:S01]  /*d8e0*/  ULDC.64 UR10, c[0x0][0x248] ;  /* 0x00009200000a7ab9 */ /* 0x000fe20000000a00 */
[----:B------:R-:W-:Y:S01]  /*d8f0*/  IABS R6, R2 ;  /* 0x0000000200067213 */ /* 0x000fe20000000000 */
[----:B------:R-:W-:Y:S01]  /*d900*/  ULDC.64 UR8, c[0x0][0x230] ;  /* 0x00008c0000087ab9 */ /* 0x000fe20000000a00 */
        /* <DEDUP_REMOVED lines=54> */
.L_x_6864:
[----:B------:R-:W-:Y:S02]  /*dc70*/  ULDC UR10, c[0x0][0x248] ;  /* 0x00009200000a7ab9 */ /* 0x000fe40000000800 */
[----:B------:R-:W-:-:S06]  /*dc80*/  USHF.L.U32 UR5, UR10, 0x7, URZ ;  /* 0x000000070a057899 */ /* 0x000fcc000800063f */
[----:B------:R-:W-:-:S04]  /*dc90*/  IADD3 R8, RZ, -UR5, RZ ;  /* 0x80000005ff087c10 */ /* 0x000fc8000fffe0ff */
[----:B------:R-:W-:-:S07]  /*dca0*/  SHF.R.S32.HI R0, RZ, 0x1f, R8 ;  /* 0x0000001fff007819 */ /* 0x000fce0000011408 */
.L_x_6865:
        /* <DEDUP_REMOVED lines=32> */
.L_x_6863:
        /* <DEDUP_REMOVED lines=67> */
[----:B------:R-:W-:-:S02]  /*e2e0*/  LEA R156, R49, R158, 0x1 ;  /* 0x0000009e319c7211 */ /* 0x000fc400078e08ff */
[----:B------:R-:W-:Y:S01]  /*e2f0*/  LEA R154, R49, R155, 0x1 ;  /* 0x0000009b319a7211 */ /* 0x000fe200078e08ff */
        /* <DEDUP_REMOVED lines=10> */
[----:B--2---:R-:W-:Y:S01]  /*e3a0*/  FMNMX.FTZ R0, R7, R0, !PT ;  /* 0x0000000007007209 */ /* 0x004fe20007810000 */
[C---:B------:R-:W-:Y:S01]  /*e3b0*/  FMUL.FTZ R60, R2.reuse, UR10 ;  /* 0x0000000a023c7c20 */ /* 0x040fe20008410000 */
[----:B------:R-:W-:-:S03]  /*e3c0*/  FSETP.NEU.FTZ.AND P0, PT, R2, -INF , PT ;  /* 0xff8000000200780b */ /* 0x000fc60003f1d000 */
[----:B------:R-:W-:Y:S01]  /*e3d0*/  FMUL.FTZ R31, R0, UR10 ;  /* 0x0000000a001f7c20 */ /* 0x000fe20008410000 */
[----:B------:R-:W-:Y:S02]  /*e3e0*/  FSEL R60, R60, RZ, P0 ;  /* 0x000000ff3c3c7208 */ /* 0x000fe40000000000 */
[----:B------:R-:W-:-:S03]  /*e3f0*/  FSETP.NEU.FTZ.AND P0, PT, R0, -INF , PT ;  /* 0xff8000000000780b */ /* 0x000fc60003f1d000 */
        /* <DEDUP_REMOVED lines=15> */
[----:B------:R-:W1:Y:S01]  /*e4f0*/  LDSM.16.MT88.4 R84, [R156+0x6000] ;  /* 0x006000009c54783b */ /* 0x000e620000004200 */
        /* <DEDUP_REMOVED lines=54> */
[----:B------:R-:W-:Y:S01]  /*e860*/  FFMA.FTZ R64, R64, UR10, -R31 ;  /* 0x0000000a40407c23 */ /* 0x000fe2000801081f */
[----:B------:R-:W-:Y:S01]  /*e870*/  FADD.FTZ R45, R54, R45 ;  /* 0x0000002d362d7221 */ /* 0x000fe20000010000 */
[----:B------:R-:W-:Y:S01]  /*e880*/  FADD.FTZ R56, R56, R47 ;  /* 0x0000002f38387221 */ /* 0x000fe20000010000 */
[--C-:B------:R-:W-:Y:S01]  /*e890*/  FFMA.FTZ R59, R59, UR10, -R60.reuse ;  /* 0x0000000a3b3b7c23 */ /* 0x100fe2000801083c */
[--C-:B------:R-:W-:Y:S01]  /*e8a0*/  FFMA.FTZ R104, R57, UR10, -R60.reuse ;  /* 0x0000000a39687c23 */ /* 0x100fe2000801083c */
[----:B------:R-:W-:Y:S01]  /*e8b0*/  FADD.FTZ R52, R52, R45 ;  /* 0x0000002d34347221 */ /* 0x000fe20000010000 */
[----:B------:R-:W-:Y:S01]  /*e8c0*/  MUFU.EX2 R39, R39 ;  /* 0x0000002700277308 */ /* 0x000fe20000000800 */
[--C-:B------:R-:W-:Y:S01]  /*e8d0*/  FFMA.FTZ R180, R30, UR10, -R31.reuse ;  /* 0x0000000a1eb47c23 */ /* 0x100fe2000801081f */
[----:B------:R-:W-:Y:S01]  /*e8e0*/  FFMA.FTZ R55, R55, UR10, -R60 ;  /* 0x0000000a37377c23 */ /* 0x000fe2000801083c */
[----:B------:R-:W-:Y:S01]  /*e8f0*/  FADD.FTZ R52, R41, R52 ;  /* 0x0000003429347221 */ /* 0x000fe20000010000 */
[----:B------:R-:W-:Y:S01]  /*e900*/  FFMA.FTZ R60, R53, UR10, -R60 ;  /* 0x0000000a353c7c23 */ /* 0x000fe2000801083c */
[----:B------:R-:W-:-:S03]  /*e910*/  FFMA.FTZ R46, R46, UR10, -R31 ;  /* 0x0000000a2e2e7c23 */ /* 0x000fc6000801081f */
[----:B------:R-:W3:Y:S01]  /*e920*/  MUFU.EX2 R36, R36 ;  /* 0x0000002400247308 */ /* 0x000ee20000000800 */
[----:B----4-:R-:W-:-:S07]  /*e930*/  F2FP.BF16.F32.PACK_AB R71, R44, R43 ;  /* 0x0000002b2c47723e */ /* 0x010fce00000010ff */
        /* <DEDUP_REMOVED lines=14> */
[----:B---3--:R-:W-:Y:S01]  /*ea20*/  F2FP.BF16.F32.PACK_AB R4, R36, R39 ;  /* 0x000000272404723e */ /* 0x008fe200000010ff */
[----:B------:R-:W-:Y:S01]  /*ea30*/  FADD.FTZ R39, R39, R52 ;  /* 0x0000003427277221 */ /* 0x000fe20000010000 */
[----:B-1----:R-:W-:-:S03]  /*ea40*/  F2FP.BF16.F32.PACK_AB R5, R37, R42 ;  /* 0x0000002a2505723e */ /* 0x002fc600000010ff */
[----:B------:R-:W-:Y:S01]  /*ea50*/  FADD.FTZ R36, R36, R39 ;  /* 0x0000002724247221 */ /* 0x000fe20000010000 */
[----:B------:R-:W-:Y:S01]  /*ea60*/  F2FP.BF16.F32.PACK_AB R6, R32, R35 ;  /* 0x000000232006723e */ /* 0x000fe200000010ff */
[----:B------:R-:W-:Y:S02]  /*ea70*/  MUFU.EX2 R29, R29 ;  /* 0x0000001d001d7308 */ /* 0x000fe40000000800 */
[----:B------:R-:W-:-:S04]  /*ea80*/  FADD.FTZ R35, R35, R36 ;  /* 0x0000002423237221 */ /* 0x000fc80000010000 */
[----:B------:R-:W-:Y:S01]  /*ea90*/  FADD.FTZ R32, R32, R35 ;  /* 0x0000002320207221 */ /* 0x000fe20000010000 */
[----:B--2---:R-:W-:Y:S01]  /*eaa0*/  F2FP.BF16.F32.PACK_AB R7, R28, R33 ;  /* 0x000000211c07723e */ /* 0x004fe200000010ff */
        /* <DEDUP_REMOVED lines=13> */
[----:B------:R-:W-:Y:S05]  /*eb80*/  LDSM.16.MT88.4 R20, [R155+0x8000] ;  /* 0x008000009b14783b */ /* 0x000fea0000004200 */
[----:B------:R-:W-:Y:S08]  /*eb90*/  MUFU.EX2 R38, R38 ;  /* 0x0000002600267308 */ /* 0x000ff00000000800 */
[----:B------:R-:W5:Y:S01]  /*eba0*/  MUFU.EX2 R3, R3 ;  /* 0x0000000300037308 */ /* 0x000f620000000800 */
        /* <DEDUP_REMOVED lines=9> */
[----:B-----5:R-:W-:Y:S01]  /*ec40*/  F2FP.BF16.F32.PACK_AB R7, R3, R38 ;  /* 0x000000260307723e */ /* 0x020fe200000010ff */
[----:B------:R-:W-:Y:S02]  /*ec50*/  FADD.FTZ R26, R26, R29 ;  /* 0x0000001d1a1a7221 */ /* 0x000fe40000010000 */
[----:B------:R-:W-:Y:S02]  /*ec60*/  MUFU.EX2 R66, R66 ;  /* 0x0000004200427308 */ /* 0x000fe40000000800 */
[----:B------:R-:W-:Y:S02]  /*ec70*/  FADD.FTZ R27, R27, R26 ;  /* 0x0000001a1b1b7221 */ /* 0x000fe40000010000 */
[C---:B---3--:R-:W-:Y:S02]  /*ec80*/  HMMA.16816.F32.BF16 R96, R4.reuse, R8, R96 ;  /* 0x000000080460723c */ /* 0x048fe40000041860 */
[----:B------:R-:W-:Y:S02]  /*ec90*/  FADD.FTZ R24, R24, R27 ;  /* 0x0000001b18187221 */ /* 0x000fe40000010000 */
[----:B------:R-:W-:Y:S02]  /*eca0*/  MUFU.EX2 R49, R49 ;  /* 0x0000003100317308 */ /* 0x000fe40000000800 */
[C---:B------:R-:W-:Y:S01]  /*ecb0*/  HMMA.16816.F32.BF16 R92, R4.reuse, R10, R92 ;  /* 0x0000000a045c723c */ /* 0x040fe2000004185c */
[----:B------:R-:W3:Y:S05]  /*ecc0*/  LDSM.16.MT88.4 R8, [R154+0x7000] ;  /* 0x007000009a08783b */ /* 0x000eea0000004200 */
[C---:B------:R-:W-:Y:S01]  /*ecd0*/  HMMA.16816.F32.BF16 R88, R4.reuse, R16, R88 ;  /* 0x000000100458723c */ /* 0x040fe20000041858 */
        /* <DEDUP_REMOVED lines=61> */
[C---:B------:R-:W-:Y:S01]  /*f0b0*/  HMMA.16816.F32.BF16 R80, R4.reuse, R20, R80 ;  /* 0x000000140450723c */ /* 0x040fe20000041850 */
[----:B------:R-:W5:Y:S05]  /*f0c0*/  MUFU.EX2 R118, R118 ;  /* 0x0000007600767308 */ /* 0x000f6a0000000800 */
[C---:B------:R-:W-:Y:S01]  /*f0d0*/  HMMA.16816.F32.BF16 R76, R4.reuse, R22, R76 ;  /* 0x00000016044c723c */ /* 0x040fe2000004184c */
[----:B------:R-:W-:Y:S02]  /*f0e0*/  LDSM.16.MT88.4 R20, [R156+0x9000] ;  /* 0x009000009c14783b */ /* 0x000fe40000004200 */
[----:B------:R-:W-:Y:S03]  /*f0f0*/  MUFU.EX2 R105, R105 ;  /* 0x0000006900697308 */ /* 0x000fe60000000800 */
[C---:B-1----:R-:W-:Y:S05]  /*f100*/  HMMA.16816.F32.BF16 R72, R4.reuse, R16, R72 ;  /* 0x000000100448723c */ /* 0x042fea0000041848 */
[----:B------:R-:W1:Y:S01]  /*f110*/  MUFU.EX2 R120, R120 ;  /* 0x0000007800787308 */ /* 0x000e620000000800 */
[----:B------:R-:W-:Y:S01]  /*f120*/  HMMA.16816.F32.BF16 R68, R4, R18, R68 ;  /* 0x000000120444723c */ /* 0x000fe20000041844 */
[----:B------:R-:W1:Y:S06]  /*f130*/  LDSM.16.MT88.4 R16, [R155+0x8800] ;  /* 0x008800009b10783b */ /* 0x000e6c0000004200 */
[----:B------:R-:W-:Y:S01]  /*f140*/  F2FP.BF16.F32.PACK_AB R4, R119, R130 ;  /* 0x000000827704723e */ /* 0x000fe200000010ff */
[----:B------:R-:W-:Y:S01]  /*f150*/  MUFU.EX2 R126, R126 ;  /* 0x0000007e007e7308 */ /* 0x000fe20000000800 */
[----:B----4-:R-:W-:Y:S01]  /*f160*/  F2FP.BF16.F32.PACK_AB R5, R122, R115 ;  /* 0x000000737a05723e */ /* 0x010fe200000010ff */
[----:B------:R-:W-:Y:S01]  /*f170*/  FADD.FTZ R130, R130, R109 ;  /* 0x0000006d82827221 */ /* 0x000fe20000010000 */
[----:B------:R-:W-:-:S02]  /*f180*/  F2FP.BF16.F32.PACK_AB R6, R132, R117 ;  /* 0x000000758406723e */ /* 0x000fc400000010ff */
[----:B-----5:R-:W-:Y:S01]  /*f190*/  F2FP.BF16.F32.PACK_AB R7, R118, R121 ;  /* 0x000000797607723e */ /* 0x020fe200000010ff */
[----:B------:R-:W-:Y:S02]  /*f1a0*/  FADD.FTZ R130, R119, R130 ;  /* 0x0000008277827221 */ /* 0x000fe40000010000 */
[----:B------:R-:W-:Y:S02]  /*f1b0*/  MUFU.EX2 R61, R61 ;  /* 0x0000003d003d7308 */ /* 0x000fe40000000800 */
[----:B------:R-:W-:Y:S02]  /*f1c0*/  FADD.FTZ R117, R117, R130 ;  /* 0x0000008275757221 */ /* 0x000fe40000010000 */
[C---:B--2---:R-:W-:Y:S02]  /*f1d0*/  HMMA.16816.F32.BF16 R96, R4.reuse, R12, R96 ;  /* 0x0000000c0460723c */ /* 0x044fe40000041860 */
[----:B------:R-:W-:Y:S02]  /*f1e0*/  FADD.FTZ R132, R132, R117 ;  /* 0x0000007584847221 */ /* 0x000fe40000010000 */
[----:B------:R-:W-:Y:S02]  /*f1f0*/  MUFU.EX2 R63, R63 ;  /* 0x0000003f003f7308 */ /* 0x000fe40000000800 */
[C---:B------:R-:W-:Y:S01]  /*f200*/  HMMA.16816.F32.BF16 R92, R4.reuse, R14, R92 ;  /* 0x0000000e045c723c */ /* 0x040fe2000004185c */
[----:B------:R-:W2:Y:S05]  /*f210*/  LDSM.16.MT88.4 R12, [R154+0x8800] ;  /* 0x008800009a0c783b */ /* 0x000eaa0000004200 */
[C---:B---3--:R-:W-:Y:S01]  /*f220*/  HMMA.16816.F32.BF16 R88, R4.reuse, R8, R88 ;  /* 0x000000080458723c */ /* 0x048fe20000041858 */
[----:B------:R-:W3:Y:S05]  /*f230*/  MUFU.EX2 R106, R106 ;  /* 0x0000006a006a7308 */ /* 0x000eea0000000800 */
[C---:B------:R-:W-:Y:S01]  /*f240*/  HMMA.16816.F32.BF16 R84, R4.reuse, R10, R84 ;  /* 0x0000000a0454723c */ /* 0x040fe20000041854 */
[----:B------:R-:W4:Y:S02]  /*f250*/  LDSM.16.MT88.4 R8, [R158+0x9000] ;  /* 0x009000009e08783b */ /* 0x000f240000004200 */
[----:B------:R-:W-:Y:S03]  /*f260*/  MUFU.EX2 R103, R103 ;  /* 0x0000006700677308 */ /* 0x000fe60000000800 */
[C---:B-1----:R-:W-:Y:S05]  /*f270*/  HMMA.16816.F32.BF16 R80, R4.reuse, R16, R80 ;  /* 0x000000100450723c */ /* 0x042fea0000041850 */
[----:B------:R-:W1:Y:S01]  /*f280*/  MUFU.EX2 R64, R64 ;  /* 0x0000004000407308 */ /* 0x000e620000000800 */
[C---:B------:R-:W-:Y:S01]  /*f290*/  HMMA.16816.F32.BF16 R76, R4.reuse, R18, R76 ;  /* 0x00000012044c723c */ /* 0x040fe2000004184c */
[----:B------:R-:W-:Y:S06]  /*f2a0*/  LDSM.16.MT88.4 R16, [R155+0x9000] ;  /* 0x009000009b10783b */ /* 0x000fec0000004200 */
[----:B------:R-:W-:Y:S08]  /*f2b0*/  MUFU.EX2 R59, R59 ;  /* 0x0000003b003b7308 */ /* 0x000ff00000000800 */
[----:B------:R-:W5:Y:S01]  /*f2c0*/  MUFU.EX2 R104, R104 ;  /* 0x0000006800687308 */ /* 0x000f620000000800 */
[C---:B--2---:R-:W-:Y:S06]  /*f2d0*/  HMMA.16816.F32.BF16 R72, R4.reuse, R12, R72 ;  /* 0x0000000c0448723c */ /* 0x044fec0000041848 */
[----:B------:R-:W-:Y:S01]  /*f2e0*/  HMMA.16816.F32.BF16 R68, R4, R14, R68 ;  /* 0x0000000e0444723c */ /* 0x000fe20000041844 */
[----:B------:R-:W2:Y:S01]  /*f2f0*/  LDSM.16.MT88.4 R12, [R154+0x9000] ;  /* 0x009000009a0c783b */ /* 0x000ea20000004200 */
[----:B------:R-:W-:Y:S05]  /*f300*/  MUFU.EX2 R53, R55 ;  /* 0x0000003700357308 */ /* 0x000fea0000000800 */
[----:B------:R-:W-:Y:S01]  /*f310*/  F2FP.BF16.F32.PACK_AB R4, R120, R105 ;  /* 0x000000697804723e */ /* 0x000fe200000010ff */
[----:B------:R-:W-:Y:S01]  /*f320*/  FADD.FTZ R105, R105, R132 ;  /* 0x0000008469697221 */ /* 0x000fe20000010000 */
[----:B---3--:R-:W-:Y:S01]  /*f330*/  F2FP.BF16.F32.PACK_AB R5, R106, R63 ;  /* 0x0000003f6a05723e */ /* 0x008fe200000010ff */
[----:B------:R-:W-:Y:S01]  /*f340*/  MUFU.EX2 R54, R60 ;  /* 0x0000003c00367308 */ /* 0x000fe20000000800 */
[----:B------:R-:W-:Y:S01]  /*f350*/  F2FP.BF16.F32.PACK_AB R6, R61, R126 ;  /* 0x0000007e3d06723e */ /* 0x000fe200000010ff */
[----:B------:R-:W-:Y:S01]  /*f360*/  FADD.FTZ R105, R120, R105 ;  /* 0x0000006978697221 */ /* 0x000fe20000010000 */
[----:B-1----:R-:W-:-:S03]  /*f370*/  F2FP.BF16.F32.PACK_AB R7, R64, R103 ;  /* 0x000000674007723e */ /* 0x002fc600000010ff */
[----:B------:R-:W-:Y:S02]  /*f380*/  FADD.FTZ R126, R126, R105 ;  /* 0x000000697e7e7221 */ /* 0x000fe40000010000 */
[----:B------:R-:W-:Y:S02]  /*f390*/  MUFU.EX2 R180, R180 ;  /* 0x000000b400b47308 */ /* 0x000fe40000000800 */
[----:B----4-:R-:W-:Y:S01]  /*f3a0*/  HMMA.16816.F32.BF16 R96, R4, R8, R96 ;  /* 0x000000080460723c */ /* 0x010fe20000041860 */
        /* <DEDUP_REMOVED lines=16> */
[----:B------:R-:W-:Y:S01]  /*f4b0*/  HMMA.16816.F32.BF16 R80, R4, R16, R80 ;  /* 0x000000100450723c */ /* 0x000fe20000041850 */
[----:B------:R-:W-:-:S03]  /*f4c0*/  FADD.FTZ R13, R25, R28 ;  /* 0x0000001c190d7221 */ /* 0x000fc60000010000 */
[----:B------:R-:W3:Y:S01]  /*f4d0*/  MUFU.EX2 R21, R21 ;  /* 0x0000001500157308 */ /* 0x000ee20000000800 */
[----:B------:R-:W-:Y:S01]  /*f4e0*/  FADD.FTZ R13, R58, R13 ;  /* 0x0000000d3a0d7221 */ /* 0x000fe20000010000 */
[----:B------:R-:W-:Y:S01]  /*f4f0*/  HMMA.16816.F32.BF16 R76, R4, R18, R76 ;  /* 0x00000012044c723c */ /* 0x000fe2000004184c */
[----:B------:R-:W4:Y:S02]  /*f500*/  LDSM.16.MT88.4 R16, [R156+0x9800] ;  /* 0x009800009c10783b */ /* 0x000f240000004200 */
[----:B------:R-:W-:-:S03]  /*f510*/  FADD.FTZ R38, R38, R13 ;  /* 0x0000000d26267221 */ /* 0x000fc60000010000 */
[----:B------:R-:W-:Y:S01]  /*f520*/  HMMA.16816.F32.BF16 R68, R4, R14, R68 ;  /* 0x0000000e0444723c */ /* 0x000fe20000041844 */
[----:B------:R-:W-:Y:S01]  /*f530*/  FADD.FTZ R38, R3, R38 ;  /* 0x0000002603267221 */ /* 0x000fe20000010000 */
[----:B------:R-:W4:Y:S03]  /*f540*/  LDSM.16.MT88.4 R12, [R155+0x9800] ;  /* 0x009800009b0c783b */ /* 0x000f260000004200 */
[----:B------:R-:W-:Y:S02]  /*f550*/  FADD.FTZ R65, R65, R38 ;  /* 0x0000002641417221 */ /* 0x000fe40000010000 */
[----:B-----5:R-:W-:Y:S01]  /*f560*/  F2FP.BF16.F32.PACK_AB R4, R104, R59 ;  /* 0x0000003b6804723e */ /* 0x020fe200000010ff */
[----:B------:R-:W-:Y:S01]  /*f570*/  FADD.FTZ R59, R59, R126 ;  /* 0x0000007e3b3b7221 */ /* 0x000fe20000010000 */
[----:B------:R-:W-:Y:S01]  /*f580*/  FADD.FTZ R65, R110, R65 ;  /* 0x000000416e417221 */ /* 0x000fe20000010000 */
[----:B--2---:R-:W-:-:S02]  /*f590*/  F2FP.BF16.F32.PACK_AB R5, R20, R43 ;  /* 0x0000002b1405723e */ /* 0x004fc400000010ff */
[----:B------:R-:W-:Y:S01]  /*f5a0*/  F2FP.BF16.F32.PACK_AB R6, R54, R53 ;  /* 0x000000353606723e */ /* 0x000fe200000010ff */
[----:B------:R-:W-:Y:S01]  /*f5b0*/  FADD.FTZ R112, R112, R65 ;  /* 0x0000004170707221 */ /* 0x000fe20000010000 */
[----:B---3--:R-:W-:Y:S01]  /*f5c0*/  F2FP.BF16.F32.PACK_AB R7, R180, R21 ;  /* 0x00000015b407723e */ /* 0x008fe200000010ff */
        /* <DEDUP_REMOVED lines=37> */
[----:B------:R-:W-:Y:S01]  /*f820*/  IMAD.SHL.U32 R5, R176, 0x80, RZ ;  /* 0x00000080b0057824 */ /* 0x000fe200078e00ff */
[----:B------:R-:W-:Y:S01]  /*f830*/  ULDC.64 UR8, c[0x0][0x250] ;  /* 0x0000940000087ab9 */ /* 0x000fe20000000a00 */
[----:B------:R-:W-:-:S03]  /*f840*/  ULDC.64 UR4, c[0x0][0x238] ;  /* 0x00008e0000047ab9 */ /* 0x000fc60000000a00 */
        /* <DEDUP_REMOVED lines=30> */
[----:B------:R-:W-:Y:S02]  /*fa30*/  ISETP.NE.AND P0, PT, R4, RZ, PT ;  /* 0x000000ff0400720c */ /* 0x000fe40003f05270 */
        /* <DEDUP_REMOVED lines=25> */
.L_x_6867:
[----:B------:R-:W-:Y:S02]  /*fbd0*/  ULDC UR8, c[0x0][0x250] ;  /* 0x0000940000087ab9 */ /* 0x000fe40000000800 */
[----:B------:R-:W-:-:S06]  /*fbe0*/  USHF.L.U32 UR4, UR8, 0x7, URZ ;  /* 0x0000000708047899 */ /* 0x000fcc000800063f */
[----:B------:R-:W-:-:S04]  /*fbf0*/  IADD3 R8, RZ, -UR4, RZ ;  /* 0x80000004ff087c10 */ /* 0x000fc8000fffe0ff */
[----:B------:R-:W-:-:S07]  /*fc00*/  SHF.R.S32.HI R4, RZ, 0x1f, R8 ;  /* 0x0000001fff047819 */ /* 0x000fce0000011408 */
.L_x_6868:
[----:B------:R-:W-:Y:S01]  /*fc10*/  USHF.L.U32 UR5, UR8, 0x5, URZ ;  /* 0x0000000508057899 */ /* 0x000fe2000800063f */
[C---:B------:R-:W-:Y:S01]  /*fc20*/  LEA R168, P0, R8.reuse, R168, 0x1 ;  /* 0x000000a808a87211 */ /* 0x040fe200078008ff */
[----:B------:R-:W-:Y:S02]  /*fc30*/  ULDC UR4, c[0x0][0x254] ;  /* 0x0000950000047ab9 */ /* 0x000fe40000000800 */
[----:B------:R-:W-:Y:S01]  /*fc40*/  USHF.L.U64.HI UR4, UR8, 0x5, UR4 ;  /* 0x0000000508047899 */ /* 0x000fe20008010204 */
[----:B------:R-:W-:Y:S02]  /*fc50*/  LEA.HI.X R169, R8, R169, R4, 0x1, P0 ;  /* 0x000000a908a97211 */ /* 0x000fe400000f0c04 */
[----:B------:R-:W-:-:S03]  /*fc60*/  IADD3 R12, P0, R168, UR5, RZ ;  /* 0x00000005a80c7c10 */ /* 0x000fc6000ff1e0ff */
[----:B------:R-:W-:Y:S01]  /*fc70*/  @!PT LDS RZ, [RZ] ;  /* 0x00000000fffff984 */ /* 0x000fe20000000800 */
[----:B------:R-:W-:Y:S01]  /*fc80*/  @!PT LDS RZ, [RZ] ;  /* 0x00000000fffff984 */ /* 0x000fe20000000800 */
[----:B------:R-:W-:Y:S01]  /*fc90*/  @!PT LDS RZ, [RZ] ;  /* 0x00000000fffff984 */ /* 0x000fe20000000800 */
[----:B------:R-:W-:Y:S01]  /*fca0*/  LDGSTS.E.BYPASS.LTC128B.128 [R173+0x6000], desc[UR6][R168.64] ;  /* 0x06000000a8ad7fae */ /* 0x000fe2000b901d46 */
        /* <DEDUP_REMOVED lines=19> */
[----:B------:R-:W-:-:S03]  /*fde0*/  ISETP.GE.AND P0, PT, R50, 0x3, PT ;  /* 0x000000033200780c */ /* 0x000fc60003f06270 */
[----:B------:R3:W-:Y:S04]  /*fdf0*/  LDGSTS.E.BYPASS.LTC128B.128 [R173+0x9800], desc[UR6][R18.64] ;  /* 0x0980000012ad7fae */ /* 0x0007e8000b901d46 */
[----:B------:R-:W-:Y:S04]  /*fe00*/  LDSM.16.M88.4 R56, [R164] ;  /* 0x00000000a438783b */ /* 0x000fe80000000200 */
[----:B------:R-:W4:Y:S04]  /*fe10*/  LDSM.16.M88.4 R36, [R163+0x2000] ;  /* 0x00200000a324783b */ /* 0x000f280000000200 */
[----:B------:R-:W5:Y:S04]  /*fe20*/  LDSM.16.M88.4 R28, [R163+0x2800] ;  /* 0x00280000a31c783b */ /* 0x000f680000000200 */
[----:B------:R-:W3:Y:S04]  /*fe30*/  LDSM.16.M88.4 R20, [R163+0x3000] ;  /* 0x00300000a314783b */ /* 0x000ee80000000200 */
[----:B------:R-:W-:Y:S04]  /*fe40*/  LDSM.16.M88.4 R128, [R162] ;  /* 0x00000000a280783b */ /* 0x000fe80000000200 */
[----:B------:R-:W3:Y:S04]  /*fe50*/  LDSM.16.M88.4 R44, [R157+0x2000] ;  /* 0x002000009d2c783b */ /* 0x000ee80000000200 */
[----:B-1----:R-:W1:Y:S04]  /*fe60*/  LDSM.16.M88.4 R12, [R163+0x3800] ;  /* 0x00380000a30c783b */ /* 0x002e680000000200 */
[----:B--2---:R-:W2:Y:S04]  /*fe70*/  LDSM.16.M88.4 R4, [R163+0x4000] ;  /* 0x00400000a304783b */ /* 0x004ea80000000200 */
[----:B------:R-:W2:Y:S04]  /*fe80*/  LDSM.16.M88.4 R108, [R163+0x4800] ;  /* 0x00480000a36c783b */ /* 0x000ea80000000200 */
[----:B------:R-:W2:Y:S04]  /*fe90*/  LDSM.16.M88.4 R64, [R163+0x5000] ;  /* 0x00500000a340783b */ /* 0x000ea80000000200 */
[----:B------:R-:W2:Y:S01]  /*fea0*/  LDSM.16.M88.4 R124, [R163+0x5800] ;  /* 0x00580000a37c783b */ /* 0x000ea20000000200 */
[C---:B----4-:R-:W-:Y:S03]  /*feb0*/  HMMA.16816.F32.BF16 R40, R56.reuse, R36, RZ ;  /* 0x000000243828723c */ /* 0x050fe600000418ff */
[----:B------:R-:W4:Y:S04]  /*fec0*/  LDSM.16.M88.4 R120, [R157+0x2800] ;  /* 0x002800009d78783b */ /* 0x000f280000000200 */
[----:B------:R-:W4:Y:S01]  /*fed0*/  LDSM.16.M88.4 R116, [R157+0x3000] ;  /* 0x003000009d74783b */ /* 0x000f220000000200 */
[C---:B------:R-:W-:Y:S03]  /*fee0*/  HMMA.16816.F32.BF16 R36, R56.reuse, R38, RZ ;  /* 0x000000263824723c */ /* 0x040fe600000418ff */
[----:B------:R-:W4:Y:S03]  /*fef0*/  LDSM.16.M88.4 R52, [R157+0x3800] ;  /* 0x003800009d34783b */ /* 0x000f260000000200 */
[C---:B-----5:R-:W-:Y:S01]  /*ff00*/  HMMA.16816.F32.BF16 R32, R56.reuse, R28, RZ ;  /* 0x0000001c3820723c */ /* 0x060fe200000418ff */
[----:B------:R-:W0:Y:S05]  /*ff10*/  LDGDEPBAR ;  /* 0x00000000000079af */ /* 0x000e2a0000000000 */
[C---:B---3--:R-:W-:Y:S06]  /*ff20*/  HMMA.16816.F32.BF16 R24, R56.reuse, R20, RZ ;  /* 0x000000143818723c */ /* 0x048fec00000418ff */
[C---:B------:R-:W-:Y:S06]  /*ff30*/  HMMA.16816.F32.BF16 R28, R56.reuse, R30, RZ ;  /* 0x0000001e381c723c */ /* 0x040fec00000418ff */
[----:B------:R-:W-:Y:S06]  /*ff40*/  HMMA.16816.F32.BF16 R20, R56, R22, RZ ;  /* 0x000000163814723c */ /* 0x000fec00000418ff */
[C---:B------:R-:W-:Y:S06]  /*ff50*/  HMMA.16816.F32.BF16 R40, R128.reuse, R44, R40 ;  /* 0x0000002c8028723c */ /* 0x040fec0000041828 */
[----:B------:R-:W-:Y:S01]  /*ff60*/  HMMA.16816.F32.BF16 R36, R128, R46, R36 ;  /* 0x0000002e8024723c */ /* 0x000fe20000041824 */
[----:B------:R-:W3:Y:S05]  /*ff70*/  LDSM.16.M88.4 R44, [R157+0x4000] ;  /* 0x004000009d2c783b */ /* 0x000eea0000000200 */
[C---:B-1----:R-:W-:Y:S06]  /*ff80*/  HMMA.16816.F32.BF16 R16, R56.reuse, R12, RZ ;  /* 0x0000000c3810723c */ /* 0x042fec00000418ff */
        /* <DEDUP_REMOVED lines=15> */
[----:B------:R-:W4:Y:S05]  /*10080*/  LDSM.16.M88.4 R116, [R157+0x5800] ;  /* 0x005800009d74783b */ /* 0x000f2a0000000200 */
        /* <DEDUP_REMOVED lines=8> */
[----:B------:R-:W-:Y:S05]  /*10110*/  LDSM.16.M88.4 R124, [R100+0x800] ;  /* 0x00080000647c783b */ /* 0x000fea0000000200 */
[C---:B--2---:R-:W-:Y:S06]  /*10120*/  HMMA.16816.F32.BF16 R104, R128.reuse, R120, R104 ;  /* 0x000000788068723c */ /* 0x044fec0000041868 */
[C---:B------:R-:W-:Y:S01]  /*10130*/  HMMA.16816.F32.BF16 R64, R128.reuse, R122, R64 ;  /* 0x0000007a8040723c */ /* 0x040fe20000041840 */
[----:B------:R-:W1:Y:S05]  /*10140*/  LDSM.16.M88.4 R120, [R153] ;  /* 0x000000009978783b */ /* 0x000e6a0000000200 */
[C---:B----4-:R-:W-:Y:S06]  /*10150*/  HMMA.16816.F32.BF16 R60, R128.reuse, R116, R60 ;  /* 0x00000074803c723c */ /* 0x050fec000004183c */
[----:B------:R-:W-:Y:S01]  /*10160*/  HMMA.16816.F32.BF16 R128, R128, R118, R56 ;  /* 0x000000768080723c */ /* 0x000fe20000041838 */
[----:B------:R-:W-:Y:S04]  /*10170*/  LDSM.16.M88.4 R116, [R159] ;  /* 0x000000009f74783b */ /* 0x000fe80000000200 */
[----:B------:R-:W2:Y:S01]  /*10180*/  LDSM.16.M88.4 R56, [R100] ;  /* 0x000000006438783b */ /* 0x000ea20000000200 */
[C---:B---3--:R-:W-:Y:S06]  /*10190*/  HMMA.16816.F32.BF16 R40, R52.reuse, R44, R40 ;  /* 0x0000002c3428723c */ /* 0x048fec0000041828 */
[C---:B------:R-:W-:Y:S01]  /*101a0*/  HMMA.16816.F32.BF16 R36, R52.reuse, R46, R36 ;  /* 0x0000002e3424723c */ /* 0x040fe20000041824 */
[----:B------:R-:W3:Y:S05]  /*101b0*/  LDSM.16.M88.4 R44, [R152] ;  /* 0x00000000982c783b */ /* 0x000eea0000000200 */
[C---:B-1----:R-:W-:Y:S06]  /*101c0*/  HMMA.16816.F32.BF16 R28, R52.reuse, R122, R28 ;  /* 0x0000007a341c723c */ /* 0x042fec000004181c */
[----:B------:R-:W-:Y:S06]  /*101d0*/  HMMA.16816.F32.BF16 R32, R52, R120, R32 ;  /* 0x000000783420723c */ /* 0x000fec0000041820 */
[C---:B--2---:R-:W-:Y:S06]  /*101e0*/  HMMA.16816.F32.BF16 R40, R116.reuse, R56, R40 ;  /* 0x000000387428723c */ /* 0x044fec0000041828 */
[----:B------:R-:W-:Y:S06]  /*101f0*/  HMMA.16816.F32.BF16 R36, R116, R58, R36 ;  /* 0x0000003a7424723c */ /* 0x000fec0000041824 */
[C---:B---3--:R-:W-:Y:S06]  /*10200*/  HMMA.16816.F32.BF16 R24, R52.reuse, R44, R24 ;  /* 0x0000002c3418723c */ /* 0x048fec0000041818 */
[----:B------:R-:W-:Y:S01]  /*10210*/  HMMA.16816.F32.BF16 R20, R52, R46, R20 ;  /* 0x0000002e3414723c */ /* 0x000fe20000041814 */
[----:B------:R-:W1:Y:S05]  /*10220*/  LDSM.16.M88.4 R44, [R151] ;  /* 0x00000000972c783b */ /* 0x000e6a0000000200 */
[----:B------:R-:W-:Y:S01]  /*10230*/  FMUL.FTZ R56, R40, UR13 ;  /* 0x0000000d28387c20 */ /* 0x000fe20008410000 */
[----:B------:R-:W-:Y:S01]  /*10240*/  FMUL.FTZ R3, R41, UR13 ;  /* 0x0000000d29037c20 */ /* 0x000fe20008410000 */
[----:B------:R-:W-:Y:S01]  /*10250*/  FMUL.FTZ R57, R42, UR13 ;  /* 0x0000000d2a397c20 */ /* 0x000fe20008410000 */
[----:B------:R-:W-:Y:S01]  /*10260*/  FMUL.FTZ R58, R43, UR13 ;  /* 0x0000000d2b3a7c20 */ /* 0x000fe20008410000 */
[C---:B------:R-:W-:Y:S01]  /*10270*/  HMMA.16816.F32.BF16 R28, R116.reuse, R126, R28 ;  /* 0x0000007e741c723c */ /* 0x040fe2000004181c */
[----:B------:R-:W2:Y:S01]  /*10280*/  LDSM.16.M88.4 R40, [R100+0x1000] ;  /* 0x001000006428783b */ /* 0x000ea20000000200 */
[----:B------:R-:W-:Y:S01]  /*10290*/  FMUL.FTZ R36, R36, UR13 ;  /* 0x0000000d24247c20 */ /* 0x000fe20008410000 */
[----:B------:R-:W-:Y:S01]  /*102a0*/  FMUL.FTZ R37, R37, UR13 ;  /* 0x0000000d25257c20 */ /* 0x000fe20008410000 */
[----:B------:R-:W-:Y:S01]  /*102b0*/  FMUL.FTZ R38, R38, UR13 ;  /* 0x0000000d26267c20 */ /* 0x000fe20008410000 */
[----:B------:R-:W3:Y:S01]  /*102c0*/  MUFU.TANH R56, R56 ;  /* 0x0000003800387308 */ /* 0x000ee20000002400 */
[----:B------:R-:W-:Y:S07]  /*102d0*/  HMMA.16816.F32.BF16 R32, R116, R124, R32 ;  /* 0x0000007c7420723c */ /* 0x000fee0000041820 */
[----:B------:R-:W-:Y:S08]  /*102e0*/  MUFU.TANH R51, R36 ;  /* 0x0000002400337308 */ /* 0x000ff00000002400 */
[----:B------:R-:W-:Y:S03]  /*102f0*/  MUFU.TANH R59, R37 ;  /* 0x00000025003b7308 */ /* 0x000fe60000002400 */
[----:B------:R-:W-:Y:S01]  /*10300*/  FMUL.FTZ R28, R28, UR13 ;  /* 0x0000000d1c1c7c20 */ /* 0x000fe20008410000 */
[----:B------:R-:W-:Y:S01]  /*10310*/  FMUL.FTZ R29, R29, UR13 ;  /* 0x0000000d1d1d7c20 */ /* 0x000fe20008410000 */
[----:B------:R-:W-:Y:S01]  /*10320*/  FMUL.FTZ R30, R30, UR13 ;  /* 0x0000000d1e1e7c20 */ /* 0x000fe20008410000 */
[----:B------:R-:W-:-:S02]  /*10330*/  FMUL.FTZ R31, R31, UR13 ;  /* 0x0000000d1f1f7c20 */ /* 0x000fc40008410000 */
[----:B------:R4:W-:Y:S01]  /*10340*/  MUFU.TANH R49, R38 ;  /* 0x0000002600317308 */ /* 0x0009e20000002400 */
[----:B------:R-:W-:Y:S01]  /*10350*/  FMUL.FTZ R133, R35, UR13 ;  /* 0x0000000d23857c20 */ /* 0x000fe20008410000 */
[C---:B-1----:R-:W-:Y:S06]  /*10360*/  HMMA.16816.F32.BF16 R16, R52.reuse, R44, R16 ;  /* 0x0000002c3410723c */ /* 0x042fec0000041810 */
[----:B------:R-:W-:Y:S01]  /*10370*/  HMMA.16816.F32.BF16 R12, R52, R46, R12 ;  /* 0x0000002e340c723c */ /* 0x000fe2000004180c */
[----:B------:R-:W-:Y:S01]  /*10380*/  FMUL.FTZ R45, R39, UR13 ;  /* 0x0000000d272d7c20 */ /* 0x000fe20008410000 */
[----:B------:R-:W-:Y:S01]  /*10390*/  FMUL.FTZ R44, R32, UR13 ;  /* 0x0000000d202c7c20 */ /* 0x000fe20008410000 */
[----:B------:R-:W-:Y:S03]  /*103a0*/  MUFU.TANH R47, R29 ;  /* 0x0000001d002f7308 */ /* 0x000fe60000002400 */
[C---:B--2---:R-:W-:Y:S01]  /*103b0*/  HMMA.16816.F32.BF16 R24, R116.reuse, R40, R24 ;  /* 0x000000287418723c */ /* 0x044fe20000041818 */
[----:B------:R-:W-:Y:S01]  /*103c0*/  FMUL.FTZ R46, R33, UR13 ;  /* 0x0000000d212e7c20 */ /* 0x000fe20008410000 */
[----:B----4-:R-:W1:Y:S03]  /*103d0*/  LDSM.16.M88.4 R36, [R150] ;  /* 0x000000009624783b */ /* 0x010e660000000200 */
[----:B------:R-:W-:Y:S01]  /*103e0*/  MUFU.TANH R41, R30 ;  /* 0x0000001e00297308 */ /* 0x000fe20000002400 */
[----:B------:R-:W-:Y:S01]  /*103f0*/  HMMA.16816.F32.BF16 R20, R116, R42, R20 ;  /* 0x0000002a7414723c */ /* 0x000fe20000041814 */
[----:B------:R-:W-:-:S02]  /*10400*/  FMUL.FTZ R40, R34, UR13 ;  /* 0x0000000d22287c20 */ /* 0x000fc40008410000 */
[----:B------:R-:W2:Y:S04]  /*10410*/  LDSM.16.M88.4 R32, [R100+0x1800] ;  /* 0x001800006420783b */ /* 0x000ea80000000200 */
[----:B------:R-:W-:Y:S08]  /*10420*/  MUFU.TANH R43, R28 ;  /* 0x0000001c002b7308 */ /* 0x000ff00000002400 */
[----:B------:R4:W-:Y:S03]  /*10430*/  MUFU.TANH R125, R31 ;  /* 0x0000001f007d7308 */ /* 0x0009e60000002400 */
[----:B------:R-:W-:Y:S01]  /*10440*/  FMUL.FTZ R42, R24, UR13 ;  /* 0x0000000d182a7c20 */ /* 0x000fe20008410000 */
[----:B------:R-:W-:Y:S01]  /*10450*/  FMUL.FTZ R132, R25, UR13 ;  /* 0x0000000d19847c20 */ /* 0x000fe20008410000 */
[----:B------:R-:W-:Y:S01]  /*10460*/  FMUL.FTZ R127, R26, UR13 ;  /* 0x0000000d1a7f7c20 */ /* 0x000fe20008410000 */
[----:B------:R-:W-:-:S02]  /*10470*/  FMUL.FTZ R121, R27, UR13 ;  /* 0x0000000d1b797c20 */ /* 0x000fc40008410000 */
[----:B------:R-:W5:Y:S01]  /*10480*/  LDSM.16.M88.4 R24, [R100+0x2000] ;  /* 0x002000006418783b */ /* 0x000f620000000200 */
[----:B------:R-:W-:Y:S01]  /*10490*/  FMUL.FTZ R20, R20, UR13 ;  /* 0x0000000d14147c20 */ /* 0x000fe20008410000 */
[----:B------:R-:W-:Y:S01]  /*104a0*/  FMUL.FTZ R21, R21, UR13 ;  /* 0x0000000d15157c20 */ /* 0x000fe20008410000 */
[----:B------:R-:W-:Y:S01]  /*104b0*/  FMUL.FTZ R22, R22, UR13 ;  /* 0x0000000d16167c20 */ /* 0x000fe20008410000 */
[----:B------:R-:W-:Y:S01]  /*104c0*/  FMUL.FTZ R23, R23, UR13 ;  /* 0x0000000d17177c20 */ /* 0x000fe20008410000 */
[----:B------:R-:W-:Y:S01]  /*104d0*/  MUFU.TANH R57, R57 ;  /* 0x0000003900397308 */ /* 0x000fe20000002400 */
[----:B----4-:R-:W4:Y:S07]  /*104e0*/  LDSM.16.M88.4 R28, [R149] ;  /* 0x00000000951c783b */ /* 0x010f2e0000000200 */
[----:B------:R-:W3:Y:S01]  /*104f0*/  MUFU.TANH R3, R3 ;  /* 0x0000000300037308 */ /* 0x000ee20000002400 */
[----:B-1----:R-:W-:Y:S06]  /*10500*/  HMMA.16816.F32.BF16 R8, R52, R36, R8 ;  /* 0x000000243408723c */ /* 0x002fec0000041808 */
[C---:B--2---:R-:W-:Y:S01]  /*10510*/  HMMA.16816.F32.BF16 R16, R116.reuse, R32, R16 ;  /* 0x000000207410723c */ /* 0x044fe20000041810 */
[----:B------:R-:W-:Y:S05]  /*10520*/  MUFU.TANH R32, R20 ;  /* 0x0000001400207308 */ /* 0x000fea0000002400 */
[----:B------:R-:W-:Y:S03]  /*10530*/  HMMA.16816.F32.BF16 R12, R116, R34, R12 ;  /* 0x00000022740c723c */ /* 0x000fe6000004180c */
[----:B------:R-:W-:Y:S03]  /*10540*/  MUFU.TANH R37, R21 ;  /* 0x0000001500257308 */ /* 0x000fe60000002400 */
[----:B------:R-:W-:Y:S05]  /*10550*/  HMMA.16816.F32.BF16 R4, R52, R38, R4 ;  /* 0x000000263404723c */ /* 0x000fea0000041804 */
[----:B------:R-:W-:Y:S01]  /*10560*/  MUFU.TANH R33, R22 ;  /* 0x0000001600217308 */ /* 0x000fe20000002400 */
[----:B-----5:R-:W-:Y:S06]  /*10570*/  HMMA.16816.F32.BF16 R8, R116, R24, R8 ;  /* 0x000000187408723c */ /* 0x020fec0000041808 */
[----:B------:R-:W-:Y:S01]  /*10580*/  FMUL.FTZ R34, R16, UR13 ;  /* 0x0000000d10227c20 */ /* 0x000fe20008410000 */
[----:B------:R-:W-:Y:S01]  /*10590*/  FMUL.FTZ R126, R17, UR13 ;  /* 0x0000000d117e7c20 */ /* 0x000fe20008410000 */
[----:B------:R-:W-:Y:S01]  /*105a0*/  FMUL.FTZ R123, R18, UR13 ;  /* 0x0000000d127b7c20 */ /* 0x000fe20008410000 */
[----:B------:R-:W-:Y:S01]  /*105b0*/  FMUL.FTZ R38, R19, UR13 ;  /* 0x0000000d13267c20 */ /* 0x000fe20008410000 */
[----:B------:R1:W-:Y:S01]  /*105c0*/  MUFU.TANH R35, R23 ;  /* 0x0000001700237308 */ /* 0x0003e20000002400 */
[C---:B----4-:R-:W-:Y:S01]  /*105d0*/  HMMA.16816.F32.BF16 R112, R52.reuse, R28, R112 ;  /* 0x0000001c3470723c */ /* 0x050fe20000041870 */
[----:B------:R-:W2:Y:S01]  /*105e0*/  S2R R28, SR_TID.X ;  /* 0x00000000001c7919 */ /* 0x000ea20000002100 */
[----:B------:R-:W-:Y:S01]  /*105f0*/  FMUL.FTZ R13, R13, UR13 ;  /* 0x0000000d0d0d7c20 */ /* 0x000fe20008410000 */
[----:B------:R-:W-:Y:S01]  /*10600*/  FMUL.FTZ R24, R14, UR13 ;  /* 0x0000000d0e187c20 */ /* 0x000fe20008410000 */
[----:B------:R-:W-:Y:S01]  /*10610*/  FMUL.FTZ R15, R15, UR13 ;  /* 0x0000000d0f0f7c20 */ /* 0x000fe20008410000 */
[----:B------:R-:W4:Y:S01]  /*10620*/  LDSM.16.M88.4 R16, [R148] ;  /* 0x000000009410783b */ /* 0x000f220000000200 */
[----:B------:R-:W-:Y:S01]  /*10630*/  HMMA.16816.F32.BF16 R108, R52, R30, R108 ;  /* 0x0000001e346c723c */ /* 0x000fe2000004186c */
[----:B------:R5:W-:Y:S01]  /*10640*/  MUFU.TANH R124, R13 ;  /* 0x0000000d007c7308 */ /* 0x000be20000002400 */
[----:B------:R-:W-:-:S04]  /*10650*/  FMUL.FTZ R12, R12, UR13 ;  /* 0x0000000d0c0c7c20 */ /* 0x000fc80008410000 */
[----:B------:R-:W-:Y:S01]  /*10660*/  HMMA.16816.F32.BF16 R4, R116, R26, R4 ;  /* 0x0000001a7404723c */ /* 0x000fe20000041804 */
[----:B------:R-:W-:Y:S01]  /*10670*/  FMUL.FTZ R8, R8, UR13 ;  /* 0x0000000d08087c20 */ /* 0x000fe20008410000 */
[----:B-1----:R-:W1:Y:S01]  /*10680*/  LDSM.16.M88.4 R20, [R100+0x2800] ;  /* 0x002800006414783b */ /* 0x002e620000000200 */
[----:B------:R-:W-:Y:S01]  /*10690*/  FMUL.FTZ R9, R9, UR13 ;  /* 0x0000000d09097c20 */ /* 0x000fe20008410000 */
[----:B------:R-:W-:Y:S01]  /*106a0*/  FMUL.FTZ R10, R10, UR13 ;  /* 0x0000000d0a0a7c20 */ /* 0x000fe20008410000 */
[----:B------:R3:W-:Y:S01]  /*106b0*/  MUFU.TANH R25, R8 ;  /* 0x0000000800197308 */ /* 0x0007e20000002400 */
[----:B------:R-:W-:Y:S01]  /*106c0*/  FMUL.FTZ R11, R11, UR13 ;  /* 0x0000000d0b0b7c20 */ /* 0x000fe20008410000 */
[----:B------:R-:W-:Y:S01]  /*106d0*/  P2R R26, PR, RZ, 0x1 ;  /* 0x00000001ff1a7803 */ /* 0x000fe20000000000 */
[----:B-----5:R-:W-:-:S05]  /*106e0*/  IMAD.SHL.U32 R13, R176, 0x80, RZ ;  /* 0x00000080b00d7824 */ /* 0x020fca00078e00ff */
[----:B------:R-:W-:Y:S01]  /*106f0*/  MUFU.TANH R122, R9 ;  /* 0x00000009007a7308 */ /* 0x000fe20000002400 */
[----:B--2---:R-:W-:-:S07]  /*10700*/  IMAD.SHL.U32 R14, R28, 0x2, RZ ;  /* 0x000000021c0e7824 */ /* 0x004fce00078e00ff */
[----:B------:R-:W-:Y:S03]  /*10710*/  MUFU.TANH R27, R10 ;  /* 0x0000000a001b7308 */ /* 0x000fe60000002400 */
[----:B------:R-:W-:Y:S01]  /*10720*/  FMUL.FTZ R28, R4, UR13 ;  /* 0x0000000d041c7c20 */ /* 0x000fe20008410000 */
[----:B------:R-:W-:Y:S01]  /*10730*/  FMUL.FTZ R5, R5, UR13 ;  /* 0x0000000d05057c20 */ /* 0x000fe20008410000 */
[----:B------:R-:W-:Y:S01]  /*10740*/  LOP3.LUT R14, R14, 0x6, RZ, 0xc0, !PT ;  /* 0x000000060e0e7812 */ /* 0x000fe200078ec0ff */
[----:B------:R-:W-:Y:S01]  /*10750*/  FMUL.FTZ R6, R6, UR13 ;  /* 0x0000000d06067c20 */ /* 0x000fe20008410000 */
[----:B------:R-:W-:Y:S02]  /*10760*/  FMUL.FTZ R7, R7, UR13 ;  /* 0x0000000d07077c20 */ /* 0x000fe40008410000 */
[----:B---3--:R-:W-:Y:S01]  /*10770*/  LOP3.LUT R8, R13, 0x8, R14, 0xfe, !PT ;  /* 0x000000080d087812 */ /* 0x008fe200078efe0e */
[----:B------:R2:W-:Y:S01]  /*10780*/  MUFU.TANH R31, R11 ;  /* 0x0000000b001f7308 */ /* 0x0005e20000002400 */
[----:B----4-:R-:W-:Y:S02]  /*10790*/  HMMA.16816.F32.BF16 R64, R52, R18, R64 ;  /* 0x000000123440723c */ /* 0x010fe40000041840 */
[----:B------:R-:W-:-:S02]  /*107a0*/  ISETP.GE.AND P4, PT, R8, R48, PT ;  /* 0x000000300800720c */ /* 0x000fc40003f86270 */
[----:B------:R-:W-:Y:S02]  /*107b0*/  ISETP.GE.AND P5, PT, R8, R101, PT ;  /* 0x000000650800720c */ /* 0x000fe40003fa6270 */
[----:B------:R-:W-:Y:S01]  /*107c0*/  HMMA.16816.F32.BF16 R104, R52, R16, R104 ;  /* 0x000000103468723c */ /* 0x000fe20000041868 */
[----:B------:R-:W-:Y:S01]  /*107d0*/  LOP3.LUT R19, R13, R14, RZ, 0xfc, !PT ;  /* 0x0000000e0d137212 */ /* 0x000fe200078efcff */
[----:B------:R-:W-:Y:S03]  /*107e0*/  MUFU.TANH R45, R45 ;  /* 0x0000002d002d7308 */ /* 0x000fe60000002400 */
[CC--:B------:R-:W-:Y:S01]  /*107f0*/  ISETP.GE.AND P0, PT, R19.reuse, R48.reuse, PT ;  /* 0x000000301300720c */ /* 0x0c0fe20003f06270 */
[----:B------:R-:W-:Y:S01]  /*10800*/  VIADD R4, R19, 0x1 ;  /* 0x0000000113047836 */ /* 0x000fe20000000000 */
[----:B-1----:R-:W-:Y:S01]  /*10810*/  HMMA.16816.F32.BF16 R112, R116, R20, R112 ;  /* 0x000000147470723c */ /* 0x002fe20000041870 */
[----:B--2---:R-:W1:Y:S02]  /*10820*/  LDSM.16.M88.4 R8, [R100+0x3000] ;  /* 0x003000006408783b */ /* 0x004e640000000200 */
[----:B------:R-:W2:Y:S01]  /*10830*/  MUFU.TANH R58, R58 ;  /* 0x0000003a003a7308 */ /* 0x000ea20000002400 */
[----:B------:R-:W-:-:S02]  /*10840*/  ISETP.GE.AND P2, PT, R4, R48, PT ;  /* 0x000000300400720c */ /* 0x000fc40003f46270 */
[-C--:B------:R-:W-:Y:S01]  /*10850*/  ISETP.GE.AND P3, PT, R4, R101.reuse, PT ;  /* 0x000000650400720c */ /* 0x080fe20003f66270 */
[C---:B------:R-:W-:Y:S01]  /*10860*/  VIADD R4, R19.reuse, 0x9 ;  /* 0x0000000913047836 */ /* 0x040fe20000000000 */
[----:B------:R-:W-:Y:S01]  /*10870*/  FSEL R18, R56, -INF , !P0 ;  /* 0xff80000038127808 */ /* 0x000fe20004000000 */
[----:B------:R-:W-:Y:S01]  /*10880*/  HMMA.16816.F32.BF16 R108, R116, R22, R108 ;  /* 0x00000016746c723c */ /* 0x000fe2000004186c */
[----:B------:R-:W-:Y:S01]  /*10890*/  ISETP.GE.AND P0, PT, R19, R101, PT ;  /* 0x000000651300720c */ /* 0x000fe20003f06270 */
[----:B------:R-:W3:Y:S01]  /*108a0*/  MUFU.TANH R46, R46 ;  /* 0x0000002e002e7308 */ /* 0x000ee20000002400 */
[----:B------:R-:W-:Y:S02]  /*108b0*/  ISETP.GE.AND P1, PT, R4, R48, PT ;  /* 0x000000300400720c */ /* 0x000fe40003f26270 */
[----:B------:R-:W-:Y:S01]  /*108c0*/  FSEL R30, R3, -INF , !P2 ;  /* 0xff800000031e7808 */ /* 0x000fe20005000000 */
[----:B------:R-:W-:Y:S01]  /*108d0*/  VIADD R3, R19, 0x11 ;  /* 0x0000001113037836 */ /* 0x000fe20000000000 */
[----:B------:R-:W-:-:S03]  /*108e0*/  FSEL R36, R59, -INF , !P1 ;  /* 0xff8000003b247808 */ /* 0x000fc60004800000 */
[----:B------:R-:W4:Y:S01]  /*108f0*/  MUFU.TANH R133, R133 ;  /* 0x0000008500857308 */ /* 0x000f220000002400 */
[----:B--2---:R-:W-:Y:S02]  /*10900*/  FSEL R17, R58, -INF , !P3 ;  /* 0xff8000003a117808 */ /* 0x004fe40005800000 */
[C---:B------:R-:W-:Y:S02]  /*10910*/  ISETP.GE.AND P3, PT, R3.reuse, R48, PT ;  /* 0x000000300300720c */ /* 0x040fe40003f66270 */
[----:B------:R-:W-:Y:S01]  /*10920*/  ISETP.GE.AND P2, PT, R3, R101, PT ;  /* 0x000000650300720c */ /* 0x000fe20003f46270 */
[----:B------:R-:W-:Y:S01]  /*10930*/  FMUL.FTZ R21, R112, UR13 ;  /* 0x0000000d70157c20 */ /* 0x000fe20008410000 */
[----:B------:R-:W-:Y:S01]  /*10940*/  FMUL.FTZ R22, R113, UR13 ;  /* 0x0000000d71167c20 */ /* 0x000fe20008410000 */
[----:B------:R2:W-:Y:S01]  /*10950*/  MUFU.TANH R29, R15 ;  /* 0x0000000f001d7308 */ /* 0x0005e20000002400 */
[----:B---3--:R-:W-:Y:S01]  /*10960*/  FSEL R134, R46, -INF , !P3 ;  /* 0xff8000002e867808 */ /* 0x008fe20005800000 */
[----:B------:R-:W-:Y:S01]  /*10970*/  FMUL.FTZ R59, R115, UR13 ;  /* 0x0000000d733b7c20 */ /* 0x000fe20008410000 */
[----:B------:R-:W-:-:S03]  /*10980*/  FMUL.FTZ R103, R114, UR13 ;  /* 0x0000000d72677c20 */ /* 0x000fc60008410000 */
[----:B------:R-:W-:Y:S02]  /*10990*/  FMUL.FTZ R112, R109, UR13 ;  /* 0x0000000d6d707c20 */ /* 0x000fe40008410000 */
[----:B------:R-:W3:Y:S01]  /*109a0*/  MUFU.TANH R132, R132 ;  /* 0x0000008400847308 */ /* 0x000ee20000002400 */
[----:B----4-:R-:W-:Y:S01]  /*109b0*/  FSEL R133, R133, -INF , !P2 ;  /* 0xff80000085857808 */ /* 0x010fe20005000000 */
[C---:B-1----:R-:W-:Y:S06]  /*109c0*/  HMMA.16816.F32.BF16 R104, R116.reuse, R8, R104 ;  /* 0x000000087468723c */ /* 0x042fec0000041868 */
[----:B------:R-:W1:Y:S01]  /*109d0*/  MUFU.TANH R121, R121 ;  /* 0x0000007900797308 */ /* 0x000e620000002400 */
[----:B--2---:R-:W-:Y:S01]  /*109e0*/  FSEL R15, R57, -INF , !P0 ;  /* 0xff800000390f7808 */ /* 0x004fe20004000000 */
[----:B------:R-:W-:Y:S01]  /*109f0*/  FMUL.FTZ R57, R111, UR13 ;  /* 0x0000000d6f397c20 */ /* 0x000fe20008410000 */
[-C--:B------:R-:W-:Y:S01]  /*10a00*/  ISETP.GE.AND P0, PT, R4, R101.reuse, PT ;  /* 0x000000650400720c */ /* 0x080fe20003f06270 */
[C---:B------:R-:W-:Y:S01]  /*10a10*/  VIADD R4, R19.reuse, 0x19 ;  /* 0x0000001913047836 */ /* 0x040fe20000000000 */
[----:B------:R-:W-:Y:S01]  /*10a20*/  HMMA.16816.F32.BF16 R64, R116, R10, R64 ;  /* 0x0000000a7440723c */ /* 0x000fe20000041840 */
[----:B------:R-:W-:Y:S01]  /*10a30*/  VIADD R8, R19, 0x31 ;  /* 0x0000003113087836 */ /* 0x000fe20000000000 */
[----:B------:R-:W-:Y:S01]  /*10a40*/  FSEL R45, R45, -INF , !P0 ;  /* 0xff8000002d2d7808 */ /* 0x000fe20004000000 */
[----:B------:R2:W-:Y:S01]  /*10a50*/  MUFU.TANH R120, R5 ;  /* 0x0000000500787308 */ /* 0x0005e20000002400 */
[C---:B------:R-:W-:Y:S01]  /*10a60*/  ISETP.GE.AND P1, PT, R4.reuse, R48, PT ;  /* 0x000000300400720c */ /* 0x040fe20003f26270 */
[C---:B------:R-:W-:Y:S01]  /*10a70*/  VIADD R9, R19.reuse, 0x39 ;  /* 0x0000003913097836 */ /* 0x040fe20000000000 */
[----:B------:R-:W-:Y:S01]  /*10a80*/  ISETP.GE.AND P0, PT, R4, R101, PT ;  /* 0x000000650400720c */ /* 0x000fe20003f06270 */
[----:B------:R-:W-:Y:S01]  /*10a90*/  VIADD R4, R19, 0x29 ;  /* 0x0000002913047836 */ /* 0x000fe20000000000 */
[----:B------:R-:W-:-:S02]  /*10aa0*/  FSEL R16, R47, -INF , !P1 ;  /* 0xff8000002f107808 */ /* 0x000fc40004800000 */
[----:B------:R-:W-:Y:S01]  /*10ab0*/  FSEL R125, R125, -INF , !P0 ;  /* 0xff8000007d7d7808 */ /* 0x000fe20004000000 */
[----:B------:R-:W4:Y:S01]  /*10ac0*/  MUFU.TANH R126, R126 ;  /* 0x0000007e007e7308 */ /* 0x000f220000002400 */
[CC--:B------:R-:W-:Y:S02]  /*10ad0*/  ISETP.GE.AND P1, PT, R4.reuse, R48.reuse, PT ;  /* 0x000000300400720c */ /* 0x0c0fe40003f26270 */
[-C--:B------:R-:W-:Y:S02]  /*10ae0*/  ISETP.GE.AND P0, PT, R4, R101.reuse, PT ;  /* 0x000000650400720c */ /* 0x080fe40003f06270 */
[----:B------:R-:W-:Y:S02]  /*10af0*/  FSEL R56, R37, -INF , !P1 ;  /* 0xff80000025387808 */ /* 0x000fe40004800000 */
[----:B------:R-:W-:Y:S01]  /*10b00*/  FSEL R109, R35, -INF , !P0 ;  /* 0xff800000236d7808 */ /* 0x000fe20004000000 */
[----:B------:R-:W5:Y:S01]  /*10b10*/  MUFU.TANH R38, R38 ;  /* 0x0000002600267308 */ /* 0x000f620000002400 */
[----:B--2---:R-:W-:Y:S01]  /*10b20*/  VIADD R5, R19, 0x21 ;  /* 0x0000002113057836 */ /* 0x004fe20000000000 */
[-C--:B------:R-:W-:Y:S01]  /*10b30*/  ISETP.GE.AND P1, PT, R9, R48.reuse, PT ;  /* 0x000000300900720c */ /* 0x080fe20003f26270 */
[----:B------:R-:W-:Y:S01]  /*10b40*/  FMUL.FTZ R46, R105, UR13 ;  /* 0x0000000d692e7c20 */ /* 0x000fe20008410000 */
[-C--:B------:R-:W-:Y:S01]  /*10b50*/  ISETP.GE.AND P0, PT, R9, R101.reuse, PT ;  /* 0x000000650900720c */ /* 0x080fe20003f06270 */
[----:B------:R-:W-:Y:S01]  /*10b60*/  VIADD R9, R19, 0x49 ;  /* 0x0000004913097836 */ /* 0x000fe20000000000 */
[-C--:B------:R-:W-:Y:S01]  /*10b70*/  ISETP.GE.AND P3, PT, R5, R48.reuse, PT ;  /* 0x000000300500720c */ /* 0x080fe20003f66270 */
[----:B------:R-:W-:Y:S01]  /*10b80*/  FMUL.FTZ R47, R107, UR13 ;  /* 0x0000000d6b2f7c20 */ /* 0x000fe20008410000 */
[----:B------:R-:W-:Y:S01]  /*10b90*/  MUFU.TANH R20, R6 ;  /* 0x0000000600147308 */ /* 0x000fe20000002400 */
[-C--:B------:R-:W-:Y:S01]  /*10ba0*/  ISETP.GE.AND P2, PT, R5, R101.reuse, PT ;  /* 0x000000650500720c */ /* 0x080fe20003f46270 */
[----:B------:R-:W-:Y:S01]  /*10bb0*/  FMUL.FTZ R50, R65, UR13 ;  /* 0x0000000d41327c20 */ /* 0x000fe20008410000 */
[----:B---3--:R-:W-:Y:S01]  /*10bc0*/  FSEL R132, R132, -INF , !P3 ;  /* 0xff80000084847808 */ /* 0x008fe20005800000 */
[----:B------:R-:W-:Y:S01]  /*10bd0*/  FMUL.FTZ R66, R66, UR13 ;  /* 0x0000000d42427c20 */ /* 0x000fe20008410000 */
[----:B-1----:R-:W-:Y:S01]  /*10be0*/  FSEL R121, R121, -INF , !P2 ;  /* 0xff80000079797808 */ /* 0x002fe20005000000 */
[----:B------:R-:W-:Y:S01]  /*10bf0*/  FMUL.FTZ R65, R110, UR13 ;  /* 0x0000000d6e417c20 */ /* 0x000fe20008410000 */
[C---:B------:R-:W-:Y:S01]  /*10c00*/  ISETP.GE.AND P3, PT, R8.reuse, R48, PT ;  /* 0x000000300800720c */ /* 0x040fe20003f66270 */
[----:B------:R1:W2:Y:S01]  /*10c10*/  MUFU.TANH R3, R7 ;  /* 0x0000000700037308 */ /* 0x0002a20000002400 */
[----:B------:R-:W-:Y:S01]  /*10c20*/  ISETP.GE.AND P2, PT, R8, R101, PT ;  /* 0x000000650800720c */ /* 0x000fe20003f46270 */
[----:B------:R-:W-:Y:S01]  /*10c30*/  VIADD R8, R19, 0x41 ;  /* 0x0000004113087836 */ /* 0x000fe20000000000 */
[----:B----4-:R-:W-:Y:S01]  /*10c40*/  FSEL R126, R126, -INF , !P3 ;  /* 0xff8000007e7e7808 */ /* 0x010fe20005800000 */
[----:B------:R-:W-:Y:S01]  /*10c50*/  FMUL.FTZ R106, R106, UR13 ;  /* 0x0000000d6a6a7c20 */ /* 0x000fe20008410000 */
[----:B-----5:R-:W-:-:S02]  /*10c60*/  FSEL R111, R38, -INF , !P2 ;  /* 0xff800000266f7808 */ /* 0x020fc40005000000 */
[C---:B------:R-:W-:Y:S01]  /*10c70*/  ISETP.GE.AND P3, PT, R8.reuse, R48, PT ;  /* 0x000000300800720c */ /* 0x040fe20003f66270 */
[----:B------:R-:W3:Y:S01]  /*10c80*/  MUFU.TANH R22, R22 ;  /* 0x0000001600167308 */ /* 0x000ee20000002400 */
[----:B------:R-:W-:Y:S01]  /*10c90*/  ISETP.GE.AND P2, PT, R8, R101, PT ;  /* 0x000000650800720c */ /* 0x000fe20003f46270 */
[----:B------:R-:W-:Y:S01]  /*10ca0*/  VIADD R8, R19, 0x51 ;  /* 0x0000005113087836 */ /* 0x000fe20000000000 */
[----:B------:R-:W-:Y:S02]  /*10cb0*/  FSEL R124, R124, -INF , !P1 ;  /* 0xff8000007c7c7808 */ /* 0x000fe40004800000 */
[----:B------:R-:W-:Y:S02]  /*10cc0*/  FSEL R113, R29, -INF , !P0 ;  /* 0xff8000001d717808 */ /* 0x000fe40004000000 */
[----:B------:R-:W-:Y:S01]  /*10cd0*/  FSEL R122, R122, -INF , !P3 ;  /* 0xff8000007a7a7808 */ /* 0x000fe20005800000 */
[----:B------:R-:W4:Y:S01]  /*10ce0*/  MUFU.TANH R59, R59 ;  /* 0x0000003b003b7308 */ /* 0x000f220000002400 */
[----:B-1----:R-:W1:Y:S01]  /*10cf0*/  LDSM.16.M88.4 R4, [R102] ;  /* 0x000000006604783b */ /* 0x002e620000000200 */
[----:B------:R-:W-:-:S02]  /*10d00*/  FSEL R105, R31, -INF , !P2 ;  /* 0xff8000001f697808 */ /* 0x000fc40005000000 */
[CC--:B------:R-:W-:Y:S02]  /*10d10*/  ISETP.GE.AND P1, PT, R9.reuse, R48.reuse, PT ;  /* 0x000000300900720c */ /* 0x0c0fe40003f26270 */
[-C--:B------:R-:W-:Y:S02]  /*10d20*/  ISETP.GE.AND P0, PT, R9, R101.reuse, PT ;  /* 0x000000650900720c */ /* 0x080fe40003f06270 */
[C---:B------:R-:W-:Y:S01]  /*10d30*/  ISETP.GE.AND P3, PT, R8.reuse, R48, PT ;  /* 0x000000300800720c */ /* 0x040fe20003f66270 */
[----:B------:R-:W5:Y:S01]  /*10d40*/  MUFU.TANH R112, R112 ;  /* 0x0000007000707308 */ /* 0x000f620000002400 */
[----:B------:R-:W-:Y:S02]  /*10d50*/  ISETP.GE.AND P2, PT, R8, R101, PT ;  /* 0x000000650800720c */ /* 0x000fe40003f46270 */
[----:B------:R-:W5:Y:S01]  /*10d60*/  LDSM.16.M88.4 R8, [R100+0x3800] ;  /* 0x003800006408783b */ /* 0x000f620000000200 */
[----:B--2---:R-:W-:Y:S01]  /*10d70*/  FSEL R107, R3, -INF , !P0 ;  /* 0xff800000036b7808 */ /* 0x004fe20004000000 */
[----:B------:R-:W-:Y:S01]  /*10d80*/  FMUL.FTZ R3, R67, UR13 ;  /* 0x0000000d43037c20 */ /* 0x000fe20008410000 */
[----:B------:R-:W-:Y:S01]  /*10d90*/  FSEL R120, R120, -INF , !P1 ;  /* 0xff80000078787808 */ /* 0x000fe20004800000 */
[----:B------:R-:W-:-:S04]  /*10da0*/  DEPBAR.LE SB0, 0x0 ;  /* 0x000080000000791a */ /* 0x000fc80000000000 */
[----:B------:R-:W2:Y:S01]  /*10db0*/  MUFU.TANH R57, R57 ;  /* 0x0000003900397308 */ /* 0x000ea20000002400 */
[----:B---3--:R-:W-:Y:S01]  /*10dc0*/  FSEL R114, R22, -INF , !P3 ;  /* 0xff80000016727808 */ /* 0x008fe20005800000 */
[----:B------:R-:W-:Y:S01]  /*10dd0*/  FMUL.FTZ R22, R108, UR13 ;  /* 0x0000000d6c167c20 */ /* 0x000fe20008410000 */
[----:B----4-:R-:W-:-:S05]  /*10de0*/  FSEL R59, R59, -INF , !P2 ;  /* 0xff8000003b3b7808 */ /* 0x010fca0005000000 */
[----:B------:R-:W3:Y:S08]  /*10df0*/  MUFU.TANH R46, R46 ;  /* 0x0000002e002e7308 */ /* 0x000ef00000002400 */
[----:B------:R-:W4:Y:S01]  /*10e00*/  MUFU.TANH R47, R47 ;  /* 0x0000002f002f7308 */ /* 0x000f220000002400 */
[C---:B-1----:R-:W-:Y:S07]  /*10e10*/  HMMA.16816.F32.BF16 R60, R52.reuse, R4, R60 ;  /* 0x00000004343c723c */ /* 0x042fee000004183c */
[----:B------:R-:W1:Y:S01]  /*10e20*/  MUFU.TANH R50, R50 ;  /* 0x0000003200327308 */ /* 0x000e620000002400 */
[----:B------:R-:W-:Y:S01]  /*10e30*/  HMMA.16816.F32.BF16 R128, R52, R6, R128 ;  /* 0x000000063480723c */ /* 0x000fe20000041880 */
[----:B------:R-:W-:Y:S01]  /*10e40*/  VIADD R4, R19, 0x59 ;  /* 0x0000005913047836 */ /* 0x000fe20000000000 */
[----:B------:R-:W-:-:S05]  /*10e50*/  LOP3.LUT R5, R13, 0x18, R14, 0xfe, !PT ;  /* 0x000000180d057812 */ /* 0x000fca00078efe0e */
[----:B------:R-:W1:Y:S01]  /*10e60*/  MUFU.TANH R3, R3 ;  /* 0x0000000300037308 */ /* 0x000e620000002400 */
[-C--:B------:R-:W-:Y:S01]  /*10e70*/  ISETP.GE.AND P1, PT, R4, R48.reuse, PT ;  /* 0x000000300400720c */ /* 0x080fe20003f26270 */
[----:B------:R-:W-:Y:S01]  /*10e80*/  FMUL.FTZ R54, R104, UR13 ;  /* 0x0000000d68367c20 */ /* 0x000fe20008410000 */
[-C--:B------:R-:W-:Y:S01]  /*10e90*/  ISETP.GE.AND P0, PT, R4, R101.reuse, PT ;  /* 0x000000650400720c */ /* 0x080fe20003f06270 */
[----:B------:R-:W-:Y:S01]  /*10ea0*/  VIADD R4, R19, 0x61 ;  /* 0x0000006113047836 */ /* 0x000fe20000000000 */
[----:B-----5:R-:W-:Y:S01]  /*10eb0*/  FSEL R112, R112, -INF , !P1 ;  /* 0xff80000070707808 */ /* 0x020fe20004800000 */
[----:B------:R-:W-:Y:S01]  /*10ec0*/  FMUL.FTZ R52, R64, UR13 ;  /* 0x0000000d40347c20 */ /* 0x000fe20008410000 */
[----:B--2---:R-:W-:Y:S01]  /*10ed0*/  FSEL R57, R57, -INF , !P0 ;  /* 0xff80000039397808 */ /* 0x004fe20004000000 */
[----:B------:R-:W2:Y:S01]  /*10ee0*/  MUFU.TANH R44, R44 ;  /* 0x0000002c002c7308 */ /* 0x000ea20000002400 */
[C---:B------:R-:W-:Y:S02]  /*10ef0*/  ISETP.GE.AND P3, PT, R4.reuse, R48, PT ;  /* 0x000000300400720c */ /* 0x040fe40003f66270 */
[----:B------:R-:W-:Y:S01]  /*10f00*/  ISETP.GE.AND P2, PT, R4, R101, PT ;  /* 0x000000650400720c */ /* 0x000fe20003f46270 */
[----:B------:R-:W-:Y:S01]  /*10f10*/  VIADD R4, R19, 0x69 ;  /* 0x0000006913047836 */ /* 0x000fe20000000000 */
[----:B------:R-:W-:Y:S01]  /*10f20*/  HMMA.16816.F32.BF16 R60, R116, R8, R60 ;  /* 0x00000008743c723c */ /* 0x000fe2000004183c */
[----:B------:R-:W-:-:S02]  /*10f30*/  LOP3.LUT R6, R13, 0x20, R14, 0xfe, !PT ;  /* 0x000000200d067812 */ /* 0x000fc400078efe0e */
[----:B------:R-:W5:Y:S01]  /*10f40*/  MUFU.TANH R40, R40 ;  /* 0x0000002800287308 */ /* 0x000f620000002400 */
[CC--:B------:R-:W-:Y:S02]  /*10f50*/  ISETP.GE.AND P1, PT, R4.reuse, R48.reuse, PT ;  /* 0x000000300400720c */ /* 0x0c0fe40003f26270 */
[----:B------:R-:W-:Y:S01]  /*10f60*/  ISETP.GE.AND P0, PT, R4, R101, PT ;  /* 0x000000650400720c */ /* 0x000fe20003f06270 */
[----:B------:R-:W-:Y:S01]  /*10f70*/  HMMA.16816.F32.BF16 R128, R116, R10, R128 ;  /* 0x0000000a7480723c */ /* 0x000fe20000041880 */
[----:B------:R-:W-:Y:S02]  /*10f80*/  LOP3.LUT R4, R13, 0x10, R14, 0xfe, !PT ;  /* 0x000000100d047812 */ /* 0x000fe400078efe0e */
[----:B---3--:R-:W-:Y:S01]  /*10f90*/  FSEL R46, R46, -INF , !P3 ;  /* 0xff8000002e2e7808 */ /* 0x008fe20005800000 */
[----:B------:R-:W3:Y:S01]  /*10fa0*/  MUFU.TANH R127, R127 ;  /* 0x0000007f007f7308 */ /* 0x000ee20000002400 */
[----:B----4-:R-:W-:Y:S02]  /*10fb0*/  FSEL R47, R47, -INF , !P2 ;  /* 0xff8000002f2f7808 */ /* 0x010fe40005000000 */
[----:B------:R-:W-:-:S02]  /*10fc0*/  ISETP.GE.AND P3, PT, R4, R48, PT ;  /* 0x000000300400720c */ /* 0x000fc40003f66270 */
[-C--:B------:R-:W-:Y:S02]  /*10fd0*/  ISETP.GE.AND P2, PT, R4, R101.reuse, PT ;  /* 0x000000650400720c */ /* 0x080fe40003f46270 */
[----:B------:R-:W-:Y:S01]  /*10fe0*/  FSEL R4, R51, -INF , !P4 ;  /* 0xff80000033047808 */ /* 0x000fe20006000000 */
[----:B------:R-:W4:Y:S01]  /*10ff0*/  MUFU.TANH R42, R42 ;  /* 0x0000002a002a7308 */ /* 0x000f220000002400 */
[--C-:B------:R-:W-:Y:S02]  /*11000*/  LOP3.LUT R7, R13, 0x28, R14.reuse, 0xfe, !PT ;  /* 0x000000280d077812 */ /* 0x100fe400078efe0e */
[----:B-1----:R-:W-:Y:S02]  /*11010*/  FSEL R50, R50, -INF , !P1 ;  /* 0xff80000032327808 */ /* 0x002fe40004800000 */
[----:B------:R-:W-:Y:S01]  /*11020*/  FSEL R3, R3, -INF , !P0 ;  /* 0xff80000003037808 */ /* 0x000fe20004000000 */
[----:B------:R-:W-:Y:S01]  /*11030*/  FMUL.FTZ R23, R60, UR13 ;  /* 0x0000000d3c177c20 */ /* 0x000fe20008410000 */
[-C--:B------:R-:W-:Y:S01]  /*11040*/  ISETP.GE.AND P4, PT, R6, R101.reuse, PT ;  /* 0x000000650600720c */ /* 0x080fe20003f86270 */
[----:B------:R-:W1:Y:S01]  /*11050*/  MUFU.TANH R24, R24 ;  /* 0x0000001800187308 */ /* 0x000e620000002400 */
[----:B------:R-:W-:Y:S01]  /*11060*/  ISETP.GE.AND P1, PT, R5, R48, PT ;  /* 0x000000300500720c */ /* 0x000fe20003f26270 */
[----:B------:R-:W-:Y:S01]  /*11070*/  FMUL.FTZ R61, R61, UR13 ;  /* 0x0000000d3d3d7c20 */ /* 0x000fe20008410000 */
[----:B------:R-:W-:Y:S01]  /*11080*/  ISETP.GE.AND P0, PT, R5, R101, PT ;  /* 0x000000650500720c */ /* 0x000fe20003f06270 */
[----:B------:R-:W-:Y:S01]  /*11090*/  FMUL.FTZ R63, R63, UR13 ;  /* 0x0000000d3f3f7c20 */ /* 0x000fe20008410000 */
[----:B------:R-:W-:-:S02]  /*110a0*/  LOP3.LUT R8, R13, 0x38, R14, 0xfe, !PT ;  /* 0x000000380d087812 */ /* 0x000fc400078efe0e */
[----:B------:R-:W-:Y:S01]  /*110b0*/  FSEL R5, R49, -INF , !P5 ;  /* 0xff80000031057808 */ /* 0x000fe20006800000 */
[----:B------:R-:W1:Y:S01]  /*110c0*/  MUFU.TANH R34, R34 ;  /* 0x0000002200227308 */ /* 0x000e620000002400 */
[----:B--2---:R-:W-:Y:S02]  /*110d0*/  FSEL R44, R44, -INF , !P3 ;  /* 0xff8000002c2c7808 */ /* 0x004fe40005800000 */
[----:B-----5:R-:W-:Y:S02]  /*110e0*/  FSEL R51, R40, -INF , !P2 ;  /* 0xff80000028337808 */ /* 0x020fe40005000000 */
[-C--:B------:R-:W-:Y:S02]  /*110f0*/  ISETP.GE.AND P5, PT, R6, R48.reuse, PT ;  /* 0x000000300600720c */ /* 0x080fe40003fa6270 */
[C---:B------:R-:W-:Y:S01]  /*11100*/  ISETP.GE.AND P3, PT, R7.reuse, R48, PT ;  /* 0x000000300700720c */ /* 0x040fe20003f66270 */
[----:B------:R-:W2:Y:S01]  /*11110*/  MUFU.TANH R123, R123 ;  /* 0x0000007b007b7308 */ /* 0x000ea20000002400 */
[----:B------:R-:W-:-:S02]  /*11120*/  ISETP.GE.AND P2, PT, R7, R101, PT ;  /* 0x000000650700720c */ /* 0x000fc40003f46270 */
[--C-:B------:R-:W-:Y:S02]  /*11130*/  LOP3.LUT R7, R13, 0x30, R14.reuse, 0xfe, !PT ;  /* 0x000000300d077812 */ /* 0x100fe400078efe0e */
[----:B---3--:R-:W-:Y:S02]  /*11140*/  FSEL R127, R127, -INF , !P4 ;  /* 0xff8000007f7f7808 */ /* 0x008fe40006000000 */
[----:B------:R-:W-:Y:S01]  /*11150*/  ISETP.GE.AND P4, PT, R8, R101, PT ;  /* 0x000000650800720c */ /* 0x000fe20003f86270 */
[----:B------:R-:W3:Y:S01]  /*11160*/  MUFU.TANH R12, R12 ;  /* 0x0000000c000c7308 */ /* 0x000ee20000002400 */
[----:B------:R-:W-:Y:S02]  /*11170*/  LOP3.LUT R10, R13, 0x50, R14, 0xfe, !PT ;  /* 0x000000500d0a7812 */ /* 0x000fe400078efe0e */
[----:B------:R-:W-:Y:S02]  /*11180*/  FSEL R6, R43, -INF , !P1 ;  /* 0xff8000002b067808 */ /* 0x000fe40004800000 */
[----:B------:R-:W-:-:S02]  /*11190*/  FSEL R53, R41, -INF , !P0 ;  /* 0xff80000029357808 */ /* 0x000fc40004000000 */
[----:B----4-:R-:W-:Y:S01]  /*111a0*/  FSEL R58, R42, -INF , !P5 ;  /* 0xff8000002a3a7808 */ /* 0x010fe20006800000 */
[----:B------:R-:W4:Y:S01]  /*111b0*/  MUFU.TANH R28, R28 ;  /* 0x0000001c001c7308 */ /* 0x000f220000002400 */
[CC--:B------:R-:W-:Y:S02]  /*111c0*/  ISETP.GE.AND P1, PT, R7.reuse, R48.reuse, PT ;  /* 0x000000300700720c */ /* 0x0c0fe40003f26270 */
[----:B------:R-:W-:Y:S02]  /*111d0*/  ISETP.GE.AND P0, PT, R7, R101, PT ;  /* 0x000000650700720c */ /* 0x000fe40003f06270 */
[----:B------:R-:W-:Y:S02]  /*111e0*/  ISETP.GE.AND P5, PT, R8, R48, PT ;  /* 0x000000300800720c */ /* 0x000fe40003fa6270 */
[C-C-:B------:R-:W-:Y:S01]  /*111f0*/  LOP3.LUT R9, R13.reuse, 0x40, R14.reuse, 0xfe, !PT ;  /* 0x000000400d097812 */ /* 0x140fe200078efe0e */
[----:B------:R-:W5:Y:S01]  /*11200*/  MUFU.TANH R103, R103 ;  /* 0x0000006700677308 */ /* 0x000f620000002400 */
[----:B------:R-:W-:-:S02]  /*11210*/  LOP3.LUT R11, R13, 0x48, R14, 0xfe, !PT ;  /* 0x000000480d0b7812 */ /* 0x000fc400078efe0e */
[----:B-1----:R-:W-:Y:S02]  /*11220*/  FSEL R117, R24, -INF , !P4 ;  /* 0xff80000018757808 */ /* 0x002fe40006000000 */
[----:B------:R-:W-:Y:S02]  /*11230*/  ISETP.GE.AND P4, PT, R10, R48, PT ;  /* 0x000000300a00720c */ /* 0x000fe40003f86270 */
[----:B------:R-:W-:Y:S01]  /*11240*/  FSEL R60, R32, -INF , !P3 ;  /* 0xff800000203c7808 */ /* 0x000fe20005800000 */
[----:B------:R-:W1:Y:S01]  /*11250*/  MUFU.TANH R21, R21 ;  /* 0x0000001500157308 */ /* 0x000e620000002400 */
[----:B------:R-:W-:Y:S02]  /*11260*/  FSEL R67, R33, -INF , !P2 ;  /* 0xff80000021437808 */ /* 0x000fe40005000000 */
[----:B------:R-:W-:Y:S02]  /*11270*/  FSEL R64, R34, -INF , !P1 ;  /* 0xff80000022407808 */ /* 0x000fe40004800000 */
[----:B--2---:R-:W-:-:S02]  /*11280*/  FSEL R123, R123, -INF , !P0 ;  /* 0xff8000007b7b7808 */ /* 0x004fc40004000000 */
[----:B---3--:R-:W-:Y:S01]  /*11290*/  FSEL R104, R12, -INF , !P5 ;  /* 0xff8000000c687808 */ /* 0x008fe20006800000 */
[----:B------:R-:W2:Y:S01]  /*112a0*/  MUFU.TANH R22, R22 ;  /* 0x0000001600167308 */ /* 0x000ea20000002400 */
[CC--:B------:R-:W-:Y:S02]  /*112b0*/  ISETP.GE.AND P3, PT, R9.reuse, R48.reuse, PT ;  /* 0x000000300900720c */ /* 0x0c0fe40003f66270 */
[-C--:B------:R-:W-:Y:S02]  /*112c0*/  ISETP.GE.AND P2, PT, R9, R101.reuse, PT ;  /* 0x000000650900720c */ /* 0x080fe40003f46270 */
[C---:B------:R-:W-:Y:S02]  /*112d0*/  ISETP.GE.AND P1, PT, R11.reuse, R48, PT ;  /* 0x000000300b00720c */ /* 0x040fe40003f26270 */
[----:B------:R-:W-:Y:S01]  /*112e0*/  ISETP.GE.AND P0, PT, R11, R101, PT ;  /* 0x000000650b00720c */ /* 0x000fe20003f06270 */
[----:B------:R3:W2:Y:S01]  /*112f0*/  MUFU.TANH R8, R23 ;  /* 0x0000001700087308 */ /* 0x0006a20000002400 */
[----:B------:R-:W-:-:S02]  /*11300*/  LOP3.LUT R12, R13, 0x58, R14, 0xfe, !PT ;  /* 0x000000580d0c7812 */ /* 0x000fc400078efe0e */
[----:B------:R-:W-:Y:S02]  /*11310*/  P2R R24, PR, RZ, 0x10 ;  /* 0x00000010ff187803 */ /* 0x000fe40000000000 */
[----:B------:R-:W-:Y:S02]  /*11320*/  LOP3.LUT R11, R13, 0x60, R14, 0xfe, !PT ;  /* 0x000000600d0b7812 */ /* 0x000fe400078efe0e */
[----:B------:R-:W-:Y:S01]  /*11330*/  FSEL R116, R25, -INF , !P3 ;  /* 0xff80000019747808 */ /* 0x000fe20005800000 */
[----:B------:R2:W2:Y:S01]  /*11340*/  MUFU.TANH R7, R66 ;  /* 0x0000004200077308 */ /* 0x0004a20000002400 */
[-C--:B------:R-:W-:Y:S01]  /*11350*/  ISETP.GE.AND P5, PT, R10, R101.reuse, PT ;  /* 0x000000650a00720c */ /* 0x080fe20003fa6270 */
[----:B------:R-:W-:Y:S01]  /*11360*/  FMUL.FTZ R10, R129, UR13 ;  /* 0x0000000d810a7c20 */ /* 0x000fe20008410000 */
[----:B------:R-:W-:Y:S01]  /*11370*/  FSEL R119, R27, -INF , !P2 ;  /* 0xff8000001b777808 */ /* 0x000fe20005000000 */
[----:B------:R-:W-:Y:S01]  /*11380*/  FMUL.FTZ R27, R62, UR13 ;  /* 0x0000000d3e1b7c20 */ /* 0x000fe20008410000 */
[-C--:B------:R-:W-:Y:S01]  /*11390*/  ISETP.GE.AND P6, PT, R12, R48.reuse, PT ;  /* 0x000000300c00720c */ /* 0x080fe20003fc6270 */
[----:B------:R-:W-:Y:S01]  /*113a0*/  FMUL.FTZ R25, R130, UR13 ;  /* 0x0000000d82197c20 */ /* 0x000fe20008410000 */
[----:B----4-:R-:W-:Y:S01]  /*113b0*/  FSEL R118, R28, -INF , !P1 ;  /* 0xff8000001c767808 */ /* 0x010fe20004800000 */
[----:B------:R-:W4:Y:S01]  /*113c0*/  MUFU.TANH R65, R65 ;  /* 0x0000004100417308 */ /* 0x000f220000002400 */
[----:B------:R-:W-:Y:S01]  /*113d0*/  ISETP.GE.AND P4, PT, R12, R101, PT ;  /* 0x000000650c00720c */ /* 0x000fe20003f86270 */
[----:B---3--:R-:W-:Y:S01]  /*113e0*/  FMUL.FTZ R23, R128, UR13 ;  /* 0x0000000d80177c20 */ /* 0x008fe20008410000 */
[----:B------:R-:W-:Y:S01]  /*113f0*/  ISETP.NE.AND P2, PT, R24, RZ, PT ;  /* 0x000000ff1800720c */ /* 0x000fe20003f45270 */
[----:B------:R-:W-:Y:S01]  /*11400*/  FMUL.FTZ R24, R131, UR13 ;  /* 0x0000000d83187c20 */ /* 0x000fe20008410000 */
[----:B------:R-:W-:-:S02]  /*11410*/  ISETP.GE.AND P3, PT, R11, R48, PT ;  /* 0x000000300b00720c */ /* 0x000fc40003f66270 */
[----:B------:R-:W-:Y:S01]  /*11420*/  ISETP.GE.AND P1, PT, R11, R101, PT ;  /* 0x000000650b00720c */ /* 0x000fe20003f26270 */
[----:B------:R-:W3:Y:S01]  /*11430*/  MUFU.TANH R54, R54 ;  /* 0x0000003600367308 */ /* 0x000ee20000002400 */
[C-C-:B------:R-:W-:Y:S02]  /*11440*/  LOP3.LUT R12, R13.reuse, 0x70, R14.reuse, 0xfe, !PT ;  /* 0x000000700d0c7812 */ /* 0x140fe400078efe0e */
[----:B------:R-:W-:Y:S02]  /*11450*/  LOP3.LUT R11, R13, 0x68, R14, 0xfe, !PT ;  /* 0x000000680d0b7812 */ /* 0x000fe400078efe0e */
[----:B-----5:R-:W-:Y:S02]  /*11460*/  FSEL R103, R103, -INF , !P5 ;  /* 0xff80000067677808 */ /* 0x020fe40006800000 */
[----:B------:R-:W-:Y:S01]  /*11470*/  ISETP.GE.AND P5, PT, R12, R48, PT ;  /* 0x000000300c00720c */ /* 0x000fe20003fa6270 */
[----:B------:R-:W5:Y:S01]  /*11480*/  MUFU.TANH R49, R106 ;  /* 0x0000006a00317308 */ /* 0x000f620000002400 */
[----:B------:R-:W-:-:S02]  /*11490*/  FSEL R115, R20, -INF , !P0 ;  /* 0xff80000014737808 */ /* 0x000fc40004000000 */
[----:B-1----:R-:W-:Y:S02]  /*114a0*/  FSEL R108, R21, -INF , !P2 ;  /* 0xff800000156c7808 */ /* 0x002fe40005000000 */
[CC--:B------:R-:W-:Y:S02]  /*114b0*/  ISETP.GE.AND P2, PT, R11.reuse, R48.reuse, PT ;  /* 0x000000300b00720c */ /* 0x0c0fe40003f46270 */
[-C--:B------:R-:W-:Y:S01]  /*114c0*/  ISETP.GE.AND P0, PT, R11, R101.reuse, PT ;  /* 0x000000650b00720c */ /* 0x080fe20003f06270 */
[----:B------:R-:W1:Y:S01]  /*114d0*/  MUFU.TANH R52, R52 ;  /* 0x0000003400347308 */ /* 0x000e620000002400 */
[----:B--2---:R-:W-:Y:S02]  /*114e0*/  FSEL R66, R22, -INF , !P6 ;  /* 0xff80000016427808 */ /* 0x004fe40007000000 */
[----:B------:R-:W-:Y:S02]  /*114f0*/  FSEL R22, R8, -INF , !P5 ;  /* 0xff80000008167808 */ /* 0x000fe40006800000 */
[----:B------:R-:W-:Y:S01]  /*11500*/  ISETP.GE.AND P6, PT, R12, R101, PT ;  /* 0x000000650c00720c */ /* 0x000fe20003fc6270 */
[----:B------:R-:W-:Y:S01]  /*11510*/  VIADD R12, R19, 0x71 ;  /* 0x00000071130c7836 */ /* 0x000fe20000000000 */
[----:B------:R-:W-:Y:S01]  /*11520*/  ISETP.NE.AND P5, PT, R26, RZ, PT ;  /* 0x000000ff1a00720c */ /* 0x000fe20003fa5270 */
[----:B------:R-:W2:Y:S01]  /*11530*/  MUFU.TANH R9, R61 ;  /* 0x0000003d00097308 */ /* 0x000ea20000002400 */
[----:B------:R-:W-:Y:S01]  /*11540*/  FSEL R20, R7, -INF , !P0 ;  /* 0xff80000007147808 */ /* 0x000fe20004000000 */
[----:B------:R-:W-:Y:S01]  /*11550*/  VIADD R19, R19, 0x79 ;  /* 0x0000007913137836 */ /* 0x000fe20000000000 */
[----:B------:R-:W-:-:S02]  /*11560*/  ISETP.GE.AND P0, PT, R12, R48, PT ;  /* 0x000000300c00720c */ /* 0x000fc40003f06270 */
[----:B------:R-:W-:Y:S02]  /*11570*/  LOP3.LUT R14, R13, 0x78, R14, 0xfe, !PT ;  /* 0x000000780d0e7812 */ /* 0x000fe400078efe0e */
[----:B----4-:R-:W-:Y:S01]  /*11580*/  FSEL R65, R65, -INF , !P4 ;  /* 0xff80000041417808 */ /* 0x010fe20006000000 */
[----:B------:R-:W4:Y:S01]  /*11590*/  MUFU.TANH R23, R23 ;  /* 0x0000001700177308 */ /* 0x000f220000002400 */
[----:B---3--:R-:W-:Y:S02]  /*115a0*/  FSEL R54, R54, -INF , !P3 ;  /* 0xff80000036367808 */ /* 0x008fe40005800000 */
[----:B-----5:R-:W-:Y:S02]  /*115b0*/  FSEL R49, R49, -INF , !P1 ;  /* 0xff80000031317808 */ /* 0x020fe40004800000 */
[----:B-1----:R-:W-:Y:S02]  /*115c0*/  FSEL R52, R52, -INF , !P2 ;  /* 0xff80000034347808 */ /* 0x002fe40005000000 */
[----:B------:R-:W-:Y:S01]  /*115d0*/  ISETP.GE.AND P4, PT, R14, R48, PT ;  /* 0x000000300e00720c */ /* 0x000fe20003f86270 */
[----:B------:R-:W1:Y:S01]  /*115e0*/  MUFU.TANH R10, R10 ;  /* 0x0000000a000a7308 */ /* 0x000e620000002400 */
[----:B--2---:R-:W-:-:S02]  /*115f0*/  FSEL R21, R9, -INF , !P0 ;  /* 0xff80000009157808 */ /* 0x004fc40004000000 */
[-C--:B------:R-:W-:Y:S02]  /*11600*/  ISETP.GE.AND P3, PT, R14, R101.reuse, PT ;  /* 0x000000650e00720c */ /* 0x080fe40003f66270 */
[-C--:B------:R-:W-:Y:S01]  /*11610*/  ISETP.GE.AND P2, PT, R12, R101.reuse, PT ;  /* 0x000000650c00720c */ /* 0x080fe20003f46270 */
[----:B------:R-:W-:Y:S01]  /*11620*/  BAR.SYNC.DEFER_BLOCKING 0x0 ;  /* 0x0000000000007b1d */ /* 0x000fe20000010000 */
[C---:B------:R-:W-:Y:S02]  /*11630*/  ISETP.GE.AND P1, PT, R19.reuse, R48, PT ;  /* 0x000000301300720c */ /* 0x040fe40003f26270 */
[----:B------:R-:W-:Y:S02]  /*11640*/  ISETP.GE.AND P0, PT, R19, R101, PT ;  /* 0x000000651300720c */ /* 0x000fe40003f06270 */
[----:B----4-:R-:W-:Y:S01]  /*11650*/  FSEL R23, R23, -INF , !P4 ;  /* 0xff80000017177808 */ /* 0x010fe20006000000 */
[----:B------:R-:W2:Y:S01]  /*11660*/  MUFU.TANH R27, R27 ;  /* 0x0000001b001b7308 */ /* 0x000ea20000002400 */
[----:B-1----:R-:W-:-:S07]  /*11670*/  FSEL R28, R10, -INF , !P1 ;  /* 0xff8000000a1c7808 */ /* 0x002fce0004800000 */
[----:B------:R-:W1:Y:S08]  /*11680*/  MUFU.TANH R11, R63 ;  /* 0x0000003f000b7308 */ /* 0x000e700000002400 */
        /* <DEDUP_REMOVED lines=68> */
.L_x_6870:
[----:B------:R-:W-:Y:S02]  /*11ad0*/  ULDC UR8, c[0x0][0x248] ;  /* 0x0000920000087ab9 */ /* 0x000fe40000000800 */
[----:B------:R-:W-:-:S06]  /*11ae0*/  USHF.L.U32 UR4, UR8, 0x7, URZ ;  /* 0x0000000708047899 */ /* 0x000fcc000800063f */
[----:B------:R-:W-:-:S04]  /*11af0*/  IADD3 R12, RZ, -UR4, RZ ;  /* 0x80000004ff0c7c10 */ /* 0x000fc8000fffe0ff */
[----:B------:R-:W-:-:S07]  /*11b00*/  SHF.R.S32.HI R8, RZ, 0x1f, R12 ;  /* 0x0000001fff087819 */ /* 0x000fce000001140c */
.L_x_6871:
        /* <DEDUP_REMOVED lines=32> */
.L_x_6869:
[----:B------:R-:W-:Y:S02]  /*11d10*/  FMNMX.FTZ R7, R2, R18, !PT ;  /* 0x0000001202077209 */ /* 0x000fe40007810000 */
        /* <DEDUP_REMOVED lines=83> */
[----:B-1----:R-:W-:Y:S01]  /*12250*/  FMNMX.FTZ R41, R8, R41, !PT ;  /* 0x0000002908297209 */ /* 0x002fe20007810000 */
[--C-:B------:R-:W-:Y:S01]  /*12260*/  FFMA.FTZ R58, R58, UR10, -R39.reuse ;  /* 0x0000000a3a3a7c23 */ /* 0x100fe20008010827 */
[--C-:B------:R-:W-:Y:S01]  /*12270*/  FFMA.FTZ R55, R132, UR10, -R39.reuse ;  /* 0x0000000a84377c23 */ /* 0x100fe20008010827 */
[--C-:B------:R-:W-:Y:S01]  /*12280*/  FFMA.FTZ R56, R56, UR10, -R39.reuse ;  /* 0x0000000a38387c23 */ /* 0x100fe20008010827 */
[C---:B------:R-:W-:Y:S01]  /*12290*/  FSETP.NEU.FTZ.AND P0, PT, R41.reuse, -INF , PT ;  /* 0xff8000002900780b */ /* 0x040fe20003f1d000 */
[C---:B------:R-:W-:Y:S01]  /*122a0*/  FMUL.FTZ R32, R41.reuse, UR10 ;  /* 0x0000000a29207c20 */ /* 0x040fe20008410000 */
[----:B------:R-:W-:Y:S01]  /*122b0*/  MUFU.EX2 R40, R40 ;  /* 0x0000002800287308 */ /* 0x000fe20000000800 */
[--C-:B------:R-:W-:Y:S01]  /*122c0*/  FFMA.FTZ R104, R104, UR10, -R39.reuse ;  /* 0x0000000a68687c23 */ /* 0x100fe20008010827 */
[----:B------:R-:W-:Y:S01]  /*122d0*/  FSEL R9, R41, RZ, P0 ;  /* 0x000000ff29097208 */ /* 0x000fe20000000000 */
[--C-:B------:R-:W-:Y:S01]  /*122e0*/  FFMA.FTZ R101, R124, UR10, -R39.reuse ;  /* 0x0000000a7c657c23 */ /* 0x100fe20008010827 */
[----:B------:R-:W-:Y:S01]  /*122f0*/  FSEL R32, R32, RZ, P0 ;  /* 0x000000ff20207208 */ /* 0x000fe20000000000 */
[--C-:B------:R-:W-:Y:S01]  /*12300*/  FFMA.FTZ R116, R116, UR10, -R39.reuse ;  /* 0x0000000a74747c23 */ /* 0x100fe20008010827 */
[----:B------:R-:W-:Y:S01]  /*12310*/  FFMA.FTZ R118, R118, UR10, -R39 ;  /* 0x0000000a76767c23 */ /* 0x000fe20008010827 */
[----:B------:R-:W-:Y:S01]  /*12320*/  FADD.FTZ R0, R0, -R9 ;  /* 0x8000000900007221 */ /* 0x000fe20000010000 */
[----:B------:R-:W-:Y:S01]  /*12330*/  MUFU.EX2 R38, R38 ;  /* 0x0000002600267308 */ /* 0x000fe20000000800 */
[--C-:B------:R-:W-:Y:S01]  /*12340*/  FFMA.FTZ R29, R5, UR10, -R32.reuse ;  /* 0x0000000a051d7c23 */ /* 0x100fe20008010820 */
[----:B------:R-:W-:Y:S01]  /*12350*/  FSEL R5, R42, RZ, P1 ;  /* 0x000000ff2a057208 */ /* 0x000fe20000800000 */
[--C-:B------:R-:W-:Y:S01]  /*12360*/  FFMA.FTZ R12, R45, UR10, -R32.reuse ;  /* 0x0000000a2d0c7c23 */ /* 0x100fe20008010820 */
[----:B------:R-:W-:Y:S01]  /*12370*/  LDSM.16.MT88.4 R8, [R156+0x6000] ;  /* 0x006000009c08783b */ /* 0x000fe20000004200 */
[--C-:B------:R-:W-:Y:S01]  /*12380*/  FFMA.FTZ R31, R15, UR10, -R32.reuse ;  /* 0x0000000a0f1f7c23 */ /* 0x100fe20008010820 */
[--C-:B------:R-:W-:Y:S01]  /*12390*/  FFMA.FTZ R30, R17, UR10, -R32.reuse ;  /* 0x0000000a111e7c23 */ /* 0x100fe20008010820 */
[----:B------:R-:W-:Y:S01]  /*123a0*/  FADD.FTZ R45, R2, -R5 ;  /* 0x80000005022d7221 */ /* 0x000fe20000010000 */
[----:B------:R-:W-:Y:S01]  /*123b0*/  FMUL.FTZ R43, R0, UR10 ;  /* 0x0000000a002b7c20 */ /* 0x000fe20008410000 */
[----:B------:R-:W1:Y:S01]  /*123c0*/  LDSM.16.MT88.4 R4, [R158+0x6000] ;  /* 0x006000009e04783b */ /* 0x000e620000004200 */
[----:B------:R-:W2:Y:S01]  /*123d0*/  MUFU.EX2 R36, R36 ;  /* 0x0000002400247308 */ /* 0x000ea20000000800 */
[----:B------:R-:W-:Y:S01]  /*123e0*/  FMUL.FTZ R45, R45, UR10 ;  /* 0x0000000a2d2d7c20 */ /* 0x000fe20008410000 */
[--C-:B------:R-:W-:Y:S01]  /*123f0*/  FFMA.FTZ R0, R51, UR10, -R32.reuse ;  /* 0x0000000a33007c23 */ /* 0x100fe20008010820 */
[----:B------:R-:W3:Y:S01]  /*12400*/  LDSM.16.MT88.4 R16, [R155+0x6000] ;  /* 0x006000009b10783b */ /* 0x000ee20000004200 */
        /* <DEDUP_REMOVED lines=28> */
[----:B------:R2:W5:Y:S01]  /*125d0*/  MUFU.EX2 R2, R12 ;  /* 0x0000000c00027308 */ /* 0x0005620000000800 */
        /* <DEDUP_REMOVED lines=16> */
[----:B--2---:R-:W-:Y:S01]  /*126e0*/  F2FP.BF16.F32.PACK_AB R12, R38, R40 ;  /* 0x00000028260c723e */ /* 0x004fe200000010ff */
[--C-:B------:R-:W-:Y:S01]  /*126f0*/  FFMA.FTZ R123, R23, UR10, -R39.reuse ;  /* 0x0000000a177b7c23 */ /* 0x100fe20008010827 */
[----:B-----5:R-:W-:Y:S01]  /*12700*/  F2FP.BF16.F32.PACK_AB R15, R2, R29 ;  /* 0x0000001d020f723e */ /* 0x020fe200000010ff */
[----:B------:R-:W-:Y:S01]  /*12710*/  LDSM.16.MT88.4 R20, [R154+0x9000] ;  /* 0x009000009a14783b */ /* 0x000fe20000004200 */
[----:B------:R-:W-:-:S03]  /*12720*/  FFMA.FTZ R28, R28, UR10, -R39 ;  /* 0x0000000a1c1c7c23 */ /* 0x000fc60008010827 */
[----:B------:R-:W-:Y:S01]  /*12730*/  MUFU.EX2 R35, R35 ;  /* 0x0000002300237308 */ /* 0x000fe20000000800 */
        /* <DEDUP_REMOVED lines=18> */
[-C--:B------:R-:W-:Y:S01]  /*12860*/  FMUL.FTZ R81, R81, R45.reuse ;  /* 0x0000002d51517220 */ /* 0x080fe20000410000 */
[----:B------:R-:W-:Y:S01]  /*12870*/  FMUL.FTZ R76, R76, R45 ;  /* 0x0000002d4c4c7220 */ /* 0x000fe20000410000 */
[-C--:B------:R-:W-:Y:S01]  /*12880*/  FMUL.FTZ R82, R82, R43.reuse ;  /* 0x0000002b52527220 */ /* 0x080fe20000410000 */
[----:B------:R-:W-:Y:S01]  /*12890*/  FMUL.FTZ R83, R83, R43 ;  /* 0x0000002b53537220 */ /* 0x000fe20000410000 */
[C---:B------:R-:W-:Y:S01]  /*128a0*/  HMMA.16816.F32.BF16 R92, R12.reuse, R6, R92 ;  /* 0x000000060c5c723c */ /* 0x040fe2000004185c */
[----:B------:R-:W1:Y:S01]  /*128b0*/  LDSM.16.MT88.4 R4, [R154+0x6000] ;  /* 0x006000009a04783b */ /* 0x000e620000004200 */
[----:B------:R-:W-:Y:S01]  /*128c0*/  FMUL.FTZ R77, R77, R45 ;  /* 0x0000002d4d4d7220 */ /* 0x000fe20000410000 */
[-C--:B------:R-:W-:Y:S01]  /*128d0*/  FMUL.FTZ R78, R78, R43.reuse ;  /* 0x0000002b4e4e7220 */ /* 0x080fe20000410000 */
[----:B------:R-:W-:Y:S01]  /*128e0*/  FMUL.FTZ R79, R79, R43 ;  /* 0x0000002b4f4f7220 */ /* 0x000fe20000410000 */
[----:B------:R-:W2:Y:S01]  /*128f0*/  MUFU.EX2 R34, R34 ;  /* 0x0000002200227308 */ /* 0x000ea20000000800 */
[C---:B------:R-:W-:Y:S01]  /*12900*/  HMMA.16816.F32.BF16 R88, R12.reuse, R8, R88 ;  /* 0x000000080c58723c */ /* 0x040fe20000041858 */
[-C--:B------:R-:W-:Y:S01]  /*12910*/  FMUL.FTZ R72, R72, R45.reuse ;  /* 0x0000002d48487220 */ /* 0x080fe20000410000 */
[-C--:B------:R-:W-:Y:S01]  /*12920*/  FMUL.FTZ R73, R73, R45.reuse ;  /* 0x0000002d49497220 */ /* 0x080fe20000410000 */
[----:B------:R-:W-:Y:S01]  /*12930*/  FMUL.FTZ R68, R68, R45 ;  /* 0x0000002d44447220 */ /* 0x000fe20000410000 */
[-C--:B------:R-:W-:Y:S01]  /*12940*/  FMUL.FTZ R74, R74, R43.reuse ;  /* 0x0000002b4a4a7220 */ /* 0x080fe20000410000 */
[----:B------:R-:W-:Y:S01]  /*12950*/  FMUL.FTZ R75, R75, R43 ;  /* 0x0000002b4b4b7220 */ /* 0x000fe20000410000 */
[C---:B------:R-:W-:Y:S01]  /*12960*/  HMMA.16816.F32.BF16 R84, R12.reuse, R10, R84 ;  /* 0x0000000a0c54723c */ /* 0x040fe20000041854 */
[----:B------:R-:W4:Y:S01]  /*12970*/  LDSM.16.MT88.4 R8, [R158+0x6800] ;  /* 0x006800009e08783b */ /* 0x000f220000004200 */
[----:B------:R-:W-:Y:S01]  /*12980*/  MUFU.EX2 R33, R33 ;  /* 0x0000002100217308 */ /* 0x000fe20000000800 */
[----:B------:R-:W-:Y:S01]  /*12990*/  FMUL.FTZ R69, R69, R45 ;  /* 0x0000002d45457220 */ /* 0x000fe20000410000 */
[-C--:B------:R-:W-:Y:S01]  /*129a0*/  FMUL.FTZ R70, R70, R43.reuse ;  /* 0x0000002b46467220 */ /* 0x080fe20000410000 */
[-C--:B------:R-:W-:Y:S01]  /*129b0*/  FMUL.FTZ R71, R71, R43.reuse ;  /* 0x0000002b47477220 */ /* 0x080fe20000410000 */
[----:B---3--:R-:W-:Y:S01]  /*129c0*/  HMMA.16816.F32.BF16 R80, R12, R16, R80 ;  /* 0x000000100c50723c */ /* 0x008fe20000041850 */
[----:B------:R-:W-:Y:S01]  /*129d0*/  FFMA.FTZ R43, R180, R43, R31 ;  /* 0x0000002bb42b7223 */ /* 0x000fe2000001001f */
[----:B------:R-:W-:-:S02]  /*129e0*/  FFMA.FTZ R45, R181, R45, R40 ;  /* 0x0000002db52d7223 */ /* 0x000fc40000010028 */
[----:B------:R-:W-:Y:S01]  /*129f0*/  MUFU.EX2 R44, R44 ;  /* 0x0000002c002c7308 */ /* 0x000fe20000000800 */
[----:B------:R-:W-:Y:S01]  /*12a00*/  FADD.FTZ R30, R30, R43 ;  /* 0x0000002b1e1e7221 */ /* 0x000fe20000010000 */
[----:B------:R-:W-:Y:S01]  /*12a10*/  HMMA.16816.F32.BF16 R76, R12, R18, R76 ;  /* 0x000000120c4c723c */ /* 0x000fe2000004184c */
[----:B------:R-:W3:Y:S01]  /*12a20*/  LDSM.16.MT88.4 R16, [R156+0x6800] ;  /* 0x006800009c10783b */ /* 0x000ee20000004200 */
[----:B------:R-:W-:Y:S01]  /*12a30*/  FADD.FTZ R38, R38, R45 ;  /* 0x0000002d26267221 */ /* 0x000fe20000010000 */
[----:B------:R-:W-:Y:S01]  /*12a40*/  FADD.FTZ R29, R29, R30 ;  /* 0x0000001e1d1d7221 */ /* 0x000fe20000010000 */
[--C-:B------:R-:W-:Y:S01]  /*12a50*/  FFMA.FTZ R30, R27, UR10, -R32.reuse ;  /* 0x0000000a1b1e7c23 */ /* 0x100fe20008010820 */
[----:B------:R-:W-:Y:S01]  /*12a60*/  FFMA.FTZ R27, R26, UR10, -R32 ;  /* 0x0000000a1a1b7c23 */ /* 0x000fe20008010820 */
[----:B------:R-:W-:Y:S01]  /*12a70*/  MUFU.EX2 R0, R0 ;  /* 0x0000000000007308 */ /* 0x000fe20000000800 */
[----:B------:R-:W-:Y:S01]  /*12a80*/  FADD.FTZ R37, R37, R38 ;  /* 0x0000002625257221 */ /* 0x000fe20000010000 */
[----:B------:R-:W-:-:S03]  /*12a90*/  FADD.FTZ R29, R2, R29 ;  /* 0x0000001d021d7221 */ /* 0x000fc60000010000 */
[----:B------:R-:W-:-:S03]  /*12aa0*/  FADD.FTZ R36, R36, R37 ;  /* 0x0000002524247221 */ /* 0x000fc60000010000 */
[----:B------:R-:W5:Y:S01]  /*12ab0*/  MUFU.EX2 R51, R51 ;  /* 0x0000003300337308 */ /* 0x000f620000000800 */
[C---:B-1----:R-:W-:Y:S07]  /*12ac0*/  HMMA.16816.F32.BF16 R72, R12.reuse, R4, R72 ;  /* 0x000000040c48723c */ /* 0x042fee0000041848 */
[----:B------:R-:W-:Y:S01]  /*12ad0*/  MUFU.EX2 R48, R48 ;  /* 0x0000003000307308 */ /* 0x000fe20000000800 */
[----:B------:R-:W-:Y:S01]  /*12ae0*/  HMMA.16816.F32.BF16 R68, R12, R6, R68 ;  /* 0x000000060c44723c */ /* 0x000fe20000041844 */
[----:B------:R-:W1:Y:S06]  /*12af0*/  LDSM.16.MT88.4 R4, [R155+0x6800] ;  /* 0x006800009b04783b */ /* 0x000e6c0000004200 */
[----:B------:R-:W4:Y:S01]  /*12b00*/  MUFU.EX2 R53, R53 ;  /* 0x0000003500357308 */ /* 0x000f220000000800 */
[----:B--2---:R-:W-:Y:S01]  /*12b10*/  F2FP.BF16.F32.PACK_AB R12, R34, R35 ;  /* 0x00000023220c723e */ /* 0x004fe200000010ff */
[----:B------:R-:W-:Y:S01]  /*12b20*/  FADD.FTZ R35, R35, R36 ;  /* 0x0000002423237221 */ /* 0x000fe20000010000 */
[----:B-----5:R-:W-:Y:S01]  /*12b30*/  F2FP.BF16.F32.PACK_AB R13, R51, R0 ;  /* 0x00000000330d723e */ /* 0x020fe200000010ff */
[----:B------:R-:W-:Y:S01]  /*12b40*/  FADD.FTZ R0, R0, R29 ;  /* 0x0000001d00007221 */ /* 0x000fe20000010000 */
[----:B------:R-:W-:Y:S01]  /*12b50*/  F2FP.BF16.F32.PACK_AB R14, R44, R33 ;  /* 0x000000212c0e723e */ /* 0x000fe200000010ff */
[----:B------:R-:W-:-:S02]  /*12b60*/  FADD.FTZ R34, R34, R35 ;  /* 0x0000002322227221 */ /* 0x000fc40000010000 */
[----:B------:R-:W-:Y:S01]  /*12b70*/  MUFU.EX2 R58, R58 ;  /* 0x0000003a003a7308 */ /* 0x000fe20000000800 */
[----:B------:R-:W-:Y:S01]  /*12b80*/  FADD.FTZ R51, R51, R0 ;  /* 0x0000000033337221 */ /* 0x000fe20000010000 */
[----:B------:R-:W-:Y:S01]  /*12b90*/  FADD.FTZ R33, R33, R34 ;  /* 0x0000002221217221 */ /* 0x000fe20000010000 */
[--C-:B------:R-:W-:Y:S01]  /*12ba0*/  FFMA.FTZ R0, R25, UR10, -R32.reuse ;  /* 0x0000000a19007c23 */ /* 0x100fe20008010820 */
[----:B------:R-:W-:Y:S02]  /*12bb0*/  FFMA.FTZ R25, R24, UR10, -R32 ;  /* 0x0000000a18197c23 */ /* 0x000fe40008010820 */
[----:B------:R-:W-:Y:S02]  /*12bc0*/  FADD.FTZ R33, R44, R33 ;  /* 0x000000212c217221 */ /* 0x000fe40000010000 */
[----:B------:R-:W2:Y:S01]  /*12bd0*/  MUFU.EX2 R55, R55 ;  /* 0x0000003700377308 */ /* 0x000ea20000000800 */
[----:B----4-:R-:W-:Y:S01]  /*12be0*/  F2FP.BF16.F32.PACK_AB R15, R53, R48 ;  /* 0x00000030350f723e */ /* 0x010fe200000010ff */
[----:B------:R-:W-:-:S04]  /*12bf0*/  FADD.FTZ R48, R48, R51 ;  /* 0x0000003330307221 */ /* 0x000fc80000010000 */
[----:B------:R-:W-:Y:S02]  /*12c00*/  FADD.FTZ R48, R53, R48 ;  /* 0x0000003035307221 */ /* 0x000fe40000010000 */
[C---:B------:R-:W-:Y:S01]  /*12c10*/  HMMA.16816.F32.BF16 R96, R12.reuse, R8, R96 ;  /* 0x000000080c60723c */ /* 0x040fe20000041860 */
[----:B------:R-:W-:Y:S05]  /*12c20*/  MUFU.EX2 R61, R61 ;  /* 0x0000003d003d7308 */ /* 0x000fea0000000800 */
[C---:B------:R-:W-:Y:S01]  /*12c30*/  HMMA.16816.F32.BF16 R92, R12.reuse, R10, R92 ;  /* 0x0000000a0c5c723c */ /* 0x040fe2000004185c */
[----:B------:R-:W4:Y:S02]  /*12c40*/  LDSM.16.MT88.4 R8, [R154+0x6800] ;  /* 0x006800009a08783b */ /* 0x000f240000004200 */
[----:B------:R-:W-:Y:S03]  /*12c50*/  MUFU.EX2 R56, R56 ;  /* 0x0000003800387308 */ /* 0x000fe60000000800 */
        /* <DEDUP_REMOVED lines=9> */
[----:B------:R-:W3:Y:S01]  /*12cf0*/  MUFU.EX2 R67, R67 ;  /* 0x0000004300437308 */ /* 0x000ee20000000800 */
[C---:B----4-:R-:W-:Y:S07]  /*12d00*/  HMMA.16816.F32.BF16 R72, R12.reuse, R8, R72 ;  /* 0x000000080c48723c */ /* 0x050fee0000041848 */
[----:B------:R-:W-:Y:S01]  /*12d10*/  MUFU.EX2 R109, R109 ;  /* 0x0000006d006d7308 */ /* 0x000fe20000000800 */
[----:B------:R-:W-:Y:S01]  /*12d20*/  HMMA.16816.F32.BF16 R68, R12, R10, R68 ;  /* 0x0000000a0c44723c */ /* 0x000fe20000041844 */
[----:B------:R-:W4:Y:S06]  /*12d30*/  LDSM.16.MT88.4 R8, [R155+0x7000] ;  /* 0x007000009b08783b */ /* 0x000f2c0000004200 */
[----:B------:R-:W4:Y:S01]  /*12d40*/  MUFU.EX2 R64, R64 ;  /* 0x0000004000407308 */ /* 0x000f220000000800 */
[----:B--2---:R-:W-:Y:S01]  /*12d50*/  F2FP.BF16.F32.PACK_AB R12, R55, R58 ;  /* 0x0000003a370c723e */ /* 0x004fe200000010ff */
[----:B------:R-:W-:Y:S01]  /*12d60*/  FADD.FTZ R58, R58, R33 ;  /* 0x000000213a3a7221 */ /* 0x000fe20000010000 */
[----:B-1----:R-:W-:Y:S01]  /*12d70*/  F2FP.BF16.F32.PACK_AB R13, R60, R63 ;  /* 0x0000003f3c0d723e */ /* 0x002fe200000010ff */
[----:B------:R-:W-:Y:S01]  /*12d80*/  FADD.FTZ R63, R63, R48 ;  /* 0x000000303f3f7221 */ /* 0x000fe20000010000 */
[----:B------:R-:W-:-:S03]  /*12d90*/  F2FP.BF16.F32.PACK_AB R14, R56, R61 ;  /* 0x0000003d380e723e */ /* 0x000fc600000010ff */
[----:B------:R-:W-:Y:S01]  /*12da0*/  MUFU.EX2 R104, R104 ;  /* 0x0000006800687308 */ /* 0x000fe20000000800 */
[----:B---3--:R-:W-:Y:S01]  /*12db0*/  F2FP.BF16.F32.PACK_AB R15, R67, R62 ;  /* 0x0000003e430f723e */ /* 0x008fe200000010ff */
[----:B------:R-:W-:Y:S01]  /*12dc0*/  FADD.FTZ R63, R60, R63 ;  /* 0x0000003f3c3f7221 */ /* 0x000fe20000010000 */
[----:B------:R-:W-:-:S03]  /*12dd0*/  FADD.FTZ R58, R55, R58 ;  /* 0x0000003a373a7221 */ /* 0x000fc60000010000 */
[----:B------:R-:W-:Y:S01]  /*12de0*/  FADD.FTZ R62, R62, R63 ;  /* 0x0000003f3e3e7221 */ /* 0x000fe20000010000 */
[----:B------:R-:W-:Y:S01]  /*12df0*/  FADD.FTZ R61, R61, R58 ;  /* 0x0000003a3d3d7221 */ /* 0x000fe20000010000 */
[----:B------:R-:W-:Y:S01]  /*12e00*/  HMMA.16816.F32.BF16 R96, R12, R16, R96 ;  /* 0x000000100c60723c */ /* 0x000fe20000041860 */
[----:B------:R-:W-:Y:S01]  /*12e10*/  MUFU.EX2 R101, R101 ;  /* 0x0000006500657308 */ /* 0x000fe20000000800 */
[----:B------:R-:W-:Y:S01]  /*12e20*/  FADD.FTZ R67, R67, R62 ;  /* 0x0000003e43437221 */ /* 0x000fe20000010000 */
[----:B------:R-:W-:-:S03]  /*12e30*/  FADD.FTZ R56, R56, R61 ;  /* 0x0000003d38387221 */ /* 0x000fc60000010000 */
        /* <DEDUP_REMOVED lines=16> */
[----:B------:R-:W1:Y:S01]  /*12f40*/  LDSM.16.MT88.4 R12, [R155+0x7800] ;  /* 0x007800009b0c783b */ /* 0x000e620000004200 */
[----:B------:R-:W-:-:S02]  /*12f50*/  F2FP.BF16.F32.PACK_AB R16, R64, R109 ;  /* 0x0000006d4010723e */ /* 0x000fc400000010ff */
[----:B--2---:R-:W-:-:S03]  /*12f60*/  F2FP.BF16.F32.PACK_AB R17, R111, R106 ;  /* 0x0000006a6f11723e */ /* 0x004fc600000010ff */
[----:B------:R-:W-:Y:S01]  /*12f70*/  MUFU.EX2 R118, R118 ;  /* 0x0000007600767308 */ /* 0x000fe20000000800 */
[----:B------:R-:W-:Y:S01]  /*12f80*/  FADD.FTZ R106, R106, R67 ;  /* 0x000000436a6a7221 */ /* 0x000fe20000010000 */
[----:B------:R-:W-:Y:S02]  /*12f90*/  F2FP.BF16.F32.PACK_AB R18, R101, R104 ;  /* 0x000000686512723e */ /* 0x000fe400000010ff */
[----:B-----5:R-:W-:Y:S01]  /*12fa0*/  F2FP.BF16.F32.PACK_AB R19, R113, R110 ;  /* 0x0000006e7113723e */ /* 0x020fe200000010ff */
[----:B------:R-:W-:-:S03]  /*12fb0*/  FADD.FTZ R111, R111, R106 ;  /* 0x0000006a6f6f7221 */ /* 0x000fc60000010000 */
[----:B------:R-:W-:Y:S03]  /*12fc0*/  MUFU.EX2 R121, R121 ;  /* 0x0000007900797308 */ /* 0x000fe60000000800 */
[C---:B---3--:R-:W-:Y:S05]  /*12fd0*/  HMMA.16816.F32.BF16 R96, R16.reuse, R4, R96 ;  /* 0x000000041060723c */ /* 0x048fea0000041860 */
        /* <DEDUP_REMOVED lines=8> */
[C---:B-1----:R-:W-:Y:S05]  /*13060*/  HMMA.16816.F32.BF16 R80, R16.reuse, R12, R80 ;  /* 0x0000000c1050723c */ /* 0x042fea0000041850 */
[----:B------:R-:W1:Y:S01]  /*13070*/  MUFU.EX2 R122, R122 ;  /* 0x0000007a007a7308 */ /* 0x000e620000000800 */
[C---:B------:R-:W-:Y:S01]  /*13080*/  HMMA.16816.F32.BF16 R76, R16.reuse, R14, R76 ;  /* 0x0000000e104c723c */ /* 0x040fe2000004184c */
[----:B------:R-:W5:Y:S06]  /*13090*/  LDSM.16.MT88.4 R12, [R156+0x8000] ;  /* 0x008000009c0c783b */ /* 0x000f6c0000004200 */
[----:B------:R-:W-:Y:S08]  /*130a0*/  MUFU.EX2 R107, R107 ;  /* 0x0000006b006b7308 */ /* 0x000ff00000000800 */
[----:B------:R-:W5:Y:S01]  /*130b0*/  MUFU.EX2 R108, R108 ;  /* 0x0000006c006c7308 */ /* 0x000f620000000800 */
[C---:B--2---:R-:W-:Y:S06]  /*130c0*/  HMMA.16816.F32.BF16 R72, R16.reuse, R4, R72 ;  /* 0x000000041048723c */ /* 0x044fec0000041848 */
[----:B------:R-:W-:Y:S01]  /*130d0*/  HMMA.16816.F32.BF16 R68, R16, R6, R68 ;  /* 0x000000061044723c */ /* 0x000fe20000041844 */
[----:B------:R-:W2:Y:S01]  /*130e0*/  LDSM.16.MT88.4 R4, [R155+0x8000] ;  /* 0x008000009b04783b */ /* 0x000ea20000004200 */
[----:B------:R-:W-:Y:S05]  /*130f0*/  MUFU.EX2 R66, R66 ;  /* 0x0000004200427308 */ /* 0x000fea0000000800 */
[----:B------:R-:W-:-:S02]  /*13100*/  F2FP.BF16.F32.PACK_AB R16, R117, R116 ;  /* 0x000000747510723e */ /* 0x000fc400000010ff */
[----:B---3--:R-:W-:Y:S01]  /*13110*/  F2FP.BF16.F32.PACK_AB R17, R120, R119 ;  /* 0x000000777811723e */ /* 0x008fe200000010ff */
[----:B------:R-:W-:Y:S01]  /*13120*/  MUFU.EX2 R115, R115 ;  /* 0x0000007300737308 */ /* 0x000fe20000000800 */
[----:B------:R-:W-:Y:S02]  /*13130*/  F2FP.BF16.F32.PACK_AB R18, R121, R118 ;  /* 0x000000767912723e */ /* 0x000fe400000010ff */
[----:B-1----:R-:W-:-:S05]  /*13140*/  F2FP.BF16.F32.PACK_AB R19, R122, R105 ;  /* 0x000000697a13723e */ /* 0x002fca00000010ff */
[----:B------:R-:W-:Y:S02]  /*13150*/  MUFU.EX2 R103, R103 ;  /* 0x0000006700677308 */ /* 0x000fe40000000800 */
[C---:B----4-:R-:W-:Y:S06]  /*13160*/  HMMA.16816.F32.BF16 R96, R16.reuse, R8, R96 ;  /* 0x000000081060723c */ /* 0x050fec0000041860 */
[C---:B------:R-:W-:Y:S01]  /*13170*/  HMMA.16816.F32.BF16 R92, R16.reuse, R10, R92 ;  /* 0x0000000a105c723c */ /* 0x040fe2000004185c */
[----:B------:R-:W1:Y:S01]  /*13180*/  LDSM.16.MT88.4 R8, [R154+0x8000] ;  /* 0x008000009a08783b */ /* 0x000e620000004200 */
[----:B------:R-:W3:Y:S04]  /*13190*/  MUFU.EX2 R112, R112 ;  /* 0x0000007000707308 */ /* 0x000ee80000000800 */
[C---:B-----5:R-:W-:Y:S04]  /*131a0*/  HMMA.16816.F32.BF16 R88, R16.reuse, R12, R88 ;  /* 0x0000000c1058723c */ /* 0x060fe80000041858 */
[----:B------:R-:W-:Y:S02]  /*131b0*/  MUFU.EX2 R59, R59 ;  /* 0x0000003b003b7308 */ /* 0x000fe40000000800 */
[C---:B------:R-:W-:Y:S01]  /*131c0*/  HMMA.16816.F32.BF16 R84, R16.reuse, R14, R84 ;  /* 0x0000000e1054723c */ /* 0x040fe20000041854 */
[----:B------:R-:W4:Y:S05]  /*131d0*/  LDSM.16.MT88.4 R12, [R158+0x8800] ;  /* 0x008800009e0c783b */ /* 0x000f2a0000004200 */
[----:B------:R-:W5:Y:S01]  /*131e0*/  MUFU.EX2 R114, R114 ;  /* 0x0000007200727308 */ /* 0x000f620000000800 */
[C---:B--2---:R-:W-:Y:S06]  /*131f0*/  HMMA.16816.F32.BF16 R80, R16.reuse, R4, R80 ;  /* 0x000000041050723c */ /* 0x044fec0000041850 */
[C---:B------:R-:W-:Y:S01]  /*13200*/  HMMA.16816.F32.BF16 R76, R16.reuse, R6, R76 ;  /* 0x00000006104c723c */ /* 0x040fe2000004184c */
[----:B------:R-:W2:Y:S01]  /*13210*/  LDSM.16.MT88.4 R4, [R156+0x8800] ;  /* 0x008800009c04783b */ /* 0x000ea20000004200 */
[----:B------:R-:W-:Y:S08]  /*13220*/  MUFU.EX2 R54, R54 ;  /* 0x0000003600367308 */ /* 0x000ff00000000800 */
[----:B------:R-:W2:Y:S01]  /*13230*/  MUFU.EX2 R65, R65 ;  /* 0x0000004100417308 */ /* 0x000ea20000000800 */
[C---:B-1----:R-:W-:Y:S07]  /*13240*/  HMMA.16816.F32.BF16 R72, R16.reuse, R8, R72 ;  /* 0x000000081048723c */ /* 0x042fee0000041848 */
[----:B------:R-:W-:Y:S01]  /*13250*/  MUFU.EX2 R46, R46 ;  /* 0x0000002e002e7308 */ /* 0x000fe20000000800 */
        /* <DEDUP_REMOVED lines=9> */
[----:B------:R-:W3:Y:S05]  /*132f0*/  MUFU.EX2 R50, R50 ;  /* 0x0000003200327308 */ /* 0x000eea0000000800 */
[C---:B------:R-:W-:Y:S01]  /*13300*/  HMMA.16816.F32.BF16 R92, R16.reuse, R14, R92 ;  /* 0x0000000e105c723c */ /* 0x040fe2000004185c */
[----:B------:R-:W4:Y:S02]  /*13310*/  LDSM.16.MT88.4 R12, [R154+0x8800] ;  /* 0x008800009a0c783b */ /* 0x000f240000004200 */
[----:B------:R-:W-:Y:S03]  /*13320*/  MUFU.EX2 R47, R47 ;  /* 0x0000002f002f7308 */ /* 0x000fe60000000800 */
[C---:B--2---:R-:W-:Y:S05]  /*13330*/  HMMA.16816.F32.BF16 R88, R16.reuse, R4, R88 ;  /* 0x000000041058723c */ /* 0x044fea0000041858 */
[----:B------:R-:W2:Y:S01]  /*13340*/  MUFU.EX2 R52, R52 ;  /* 0x0000003400347308 */ /* 0x000ea20000000800 */
[C---:B------:R-:W-:Y:S01]  /*13350*/  HMMA.16816.F32.BF16 R84, R16.reuse, R6, R84 ;  /* 0x000000061054723c */ /* 0x040fe20000041854 */
[----:B------:R-:W5:Y:S05]  /*13360*/  LDSM.16.MT88.4 R4, [R158+0x9000] ;  /* 0x009000009e04783b */ /* 0x000f6a0000004200 */
[C---:B-1----:R-:W-:Y:S01]  /*13370*/  HMMA.16816.F32.BF16 R80, R16.reuse, R8, R80 ;  /* 0x000000081050723c */ /* 0x042fe20000041850 */
[----:B------:R-:W-:Y:S05]  /*13380*/  MUFU.EX2 R3, R3 ;  /* 0x0000000300037308 */ /* 0x000fea0000000800 */
[C---:B------:R-:W-:Y:S01]  /*13390*/  HMMA.16816.F32.BF16 R76, R16.reuse, R10, R76 ;  /* 0x0000000a104c723c */ /* 0x040fe2000004184c */
[----:B------:R-:W1:Y:S02]  /*133a0*/  LDSM.16.MT88.4 R8, [R156+0x9000] ;  /* 0x009000009c08783b */ /* 0x000e640000004200 */
[----:B------:R-:W1:Y:S08]  /*133b0*/  MUFU.EX2 R40, R124 ;  /* 0x0000007c00287308 */ /* 0x000e700000000800 */
[----:B------:R-:W-:Y:S01]  /*133c0*/  MUFU.EX2 R31, R123 ;  /* 0x0000007b001f7308 */ /* 0x000fe20000000800 */
[C---:B----4-:R-:W-:Y:S07]  /*133d0*/  HMMA.16816.F32.BF16 R72, R16.reuse, R12, R72 ;  /* 0x0000000c1048723c */ /* 0x050fee0000041848 */
[----:B------:R-:W-:Y:S01]  /*133e0*/  MUFU.EX2 R28, R28 ;  /* 0x0000001c001c7308 */ /* 0x000fe20000000800 */
[----:B------:R-:W-:Y:S01]  /*133f0*/  HMMA.16816.F32.BF16 R68, R16, R14, R68 ;  /* 0x0000000e1044723c */ /* 0x000fe20000041844 */
[----:B------:R-:W4:Y:S06]  /*13400*/  LDSM.16.MT88.4 R12, [R155+0x9000] ;  /* 0x009000009b0c783b */ /* 0x000f2c0000004200 */
[----:B------:R-:W-:Y:S01]  /*13410*/  MUFU.EX2 R2, R30 ;  /* 0x0000001e00027308 */ /* 0x000fe20000000800 */
[----:B------:R-:W-:-:S02]  /*13420*/  F2FP.BF16.F32.PACK_AB R16, R65, R54 ;  /* 0x000000364110723e */ /* 0x000fc400000010ff */
[----:B---3--:R-:W-:Y:S02]  /*13430*/  F2FP.BF16.F32.PACK_AB R17, R50, R49 ;  /* 0x000000313211723e */ /* 0x008fe400000010ff */
[----:B------:R-:W-:-:S03]  /*13440*/  F2FP.BF16.F32.PACK_AB R18, R57, R46 ;  /* 0x0000002e3912723e */ /* 0x000fc600000010ff */
[----:B------:R-:W3:Y:S01]  /*13450*/  MUFU.EX2 R27, R27 ;  /* 0x0000001b001b7308 */ /* 0x000ee20000000800 */
[----:B--2---:R-:W-:-:S07]  /*13460*/  F2FP.BF16.F32.PACK_AB R19, R52, R47 ;  /* 0x0000002f3413723e */ /* 0x004fce00000010ff */
[C---:B-----5:R-:W-:Y:S01]  /*13470*/  HMMA.16816.F32.BF16 R96, R16.reuse, R4, R96 ;  /* 0x000000041060723c */ /* 0x060fe20000041860 */
[----:B------:R-:W-:Y:S05]  /*13480*/  MUFU.EX2 R0, R0 ;  /* 0x0000000000007308 */ /* 0x000fea0000000800 */
[C---:B------:R-:W-:Y:S01]  /*13490*/  HMMA.16816.F32.BF16 R92, R16.reuse, R6, R92 ;  /* 0x00000006105c723c */ /* 0x040fe2000004185c */
[----:B------:R-:W2:Y:S02]  /*134a0*/  LDSM.16.MT88.4 R4, [R158+0x9800] ;  /* 0x009800009e04783b */ /* 0x000ea40000004200 */
[----:B------:R-:W5:Y:S03]  /*134b0*/  MUFU.EX2 R25, R25 ;  /* 0x0000001900197308 */ /* 0x000f660000000800 */
[C---:B-1----:R-:W-:Y:S06]  /*134c0*/  HMMA.16816.F32.BF16 R88, R16.reuse, R8, R88 ;  /* 0x000000081058723c */ /* 0x042fec0000041858 */
[----:B------:R-:W-:Y:S01]  /*134d0*/  HMMA.16816.F32.BF16 R72, R16, R20, R72 ;  /* 0x000000141048723c */ /* 0x000fe20000041848 */
[----:B------:R-:W-:-:S02]  /*134e0*/  F2FP.BF16.F32.PACK_AB R8, R40, R3 ;  /* 0x000000032808723e */ /* 0x000fc400000010ff */
[----:B---3--:R-:W-:-:S03]  /*134f0*/  F2FP.BF16.F32.PACK_AB R9, R27, R2 ;  /* 0x000000021b09723e */ /* 0x008fc600000010ff */
[----:B----4-:R-:W-:Y:S01]  /*13500*/  HMMA.16816.F32.BF16 R80, R16, R12, R80 ;  /* 0x0000000c1050723c */ /* 0x010fe20000041850 */
[----:B------:R-:W-:Y:S01]  /*13510*/  FADD.FTZ R21, R109, R56 ;  /* 0x000000386d157221 */ /* 0x000fe20000010000 */
[----:B------:R-:W-:-:S03]  /*13520*/  FADD.FTZ R20, R110, R111 ;  /* 0x0000006f6e147221 */ /* 0x000fc60000010000 */
[----:B------:R-:W-:Y:S01]  /*13530*/  FADD.FTZ R21, R64, R21 ;  /* 0x0000001540157221 */ /* 0x000fe20000010000 */
[----:B------:R-:W-:Y:S01]  /*13540*/  HMMA.16816.F32.BF16 R76, R16, R14, R76 ;  /* 0x0000000e104c723c */ /* 0x000fe2000004184c */
[----:B------:R-:W1:Y:S01]  /*13550*/  LDSM.16.MT88.4 R12, [R156+0x9800] ;  /* 0x009800009c0c783b */ /* 0x000e620000004200 */
[----:B------:R-:W-:Y:S01]  /*13560*/  FADD.FTZ R20, R113, R20 ;  /* 0x0000001471147221 */ /* 0x000fe20000010000 */
[----:B------:R-:W-:-:S03]  /*13570*/  FADD.FTZ R104, R104, R21 ;  /* 0x0000001568687221 */ /* 0x000fc60000010000 */
[----:B------:R-:W-:Y:S01]  /*13580*/  HMMA.16816.F32.BF16 R84, R16, R10, R84 ;  /* 0x0000000a1054723c */ /* 0x000fe20000041854 */
[----:B------:R-:W-:Y:S01]  /*13590*/  FADD.FTZ R101, R101, R104 ;  /* 0x0000006865657221 */ /* 0x000fe20000010000 */
[----:B------:R-:W-:-:S03]  /*135a0*/  FADD.FTZ R119, R119, R20 ;  /* 0x0000001477777221 */ /* 0x000fc60000010000 */
[----:B------:R-:W-:Y:S01]  /*135b0*/  FADD.FTZ R116, R116, R101 ;  /* 0x0000006574747221 */ /* 0x000fe20000010000 */
[----:B------:R-:W-:Y:S01]  /*135c0*/  HMMA.16816.F32.BF16 R68, R16, R22, R68 ;  /* 0x000000161044723c */ /* 0x000fe20000041844 */
[----:B------:R-:W-:Y:S01]  /*135d0*/  F2FP.BF16.F32.PACK_AB R10, R28, R31 ;  /* 0x0000001f1c0a723e */ /* 0x000fe200000010ff */
[----:B------:R-:W3:Y:S01]  /*135e0*/  LDSM.16.MT88.4 R16, [R155+0x9800] ;  /* 0x009800009b10783b */ /* 0x000ee20000004200 */
[----:B-----5:R-:W-:Y:S01]  /*135f0*/  F2FP.BF16.F32.PACK_AB R11, R25, R0 ;  /* 0x00000000190b723e */ /* 0x020fe200000010ff */
[----:B------:R-:W-:Y:S01]  /*13600*/  FADD.FTZ R120, R120, R119 ;  /* 0x0000007778787221 */ /* 0x000fe20000010000 */
[----:B------:R-:W-:-:S03]  /*13610*/  FADD.FTZ R117, R117, R116 ;  /* 0x0000007475757221 */ /* 0x000fc60000010000 */
[----:B------:R-:W-:Y:S02]  /*13620*/  FADD.FTZ R105, R105, R120 ;  /* 0x0000007869697221 */ /* 0x000fe40000010000 */
[----:B--2---:R-:W-:Y:S02]  /*13630*/  HMMA.16816.F32.BF16 R96, R8, R4, R96 ;  /* 0x000000040860723c */ /* 0x004fe40000041860 */
[----:B------:R-:W-:-:S04]  /*13640*/  FADD.FTZ R122, R122, R105 ;  /* 0x000000697a7a7221 */ /* 0x000fc80000010000 */
[----:B------:R-:W-:Y:S01]  /*13650*/  HMMA.16816.F32.BF16 R92, R8, R6, R92 ;  /* 0x00000006085c723c */ /* 0x000fe2000004185c */
[----:B------:R-:W2:Y:S01]  /*13660*/  LDSM.16.MT88.4 R4, [R154+0x9800] ;  /* 0x009800009a04783b */ /* 0x000ea20000004200 */
[----:B------:R-:W-:-:S04]  /*13670*/  FADD.FTZ R103, R103, R122 ;  /* 0x0000007a67677221 */ /* 0x000fc80000010000 */
[----:B------:R-:W-:-:S04]  /*13680*/  FADD.FTZ R112, R112, R103 ;  /* 0x0000006770707221 */ /* 0x000fc80000010000 */
[----:B------:R-:W-:Y:S01]  /*13690*/  FADD.FTZ R59, R59, R112 ;  /* 0x000000703b3b7221 */ /* 0x000fe20000010000 */
[----:B-1----:R-:W-:Y:S03]  /*136a0*/  HMMA.16816.F32.BF16 R88, R8, R12, R88 ;  /* 0x0000000c0858723c */ /* 0x002fe60000041858 */
[----:B------:R-:W-:-:S04]  /*136b0*/  FADD.FTZ R114, R114, R59 ;  /* 0x0000003b72727221 */ /* 0x000fc80000010000 */
[----:B------:R-:W-:Y:S01]  /*136c0*/  FADD.FTZ R49, R49, R114 ;  /* 0x0000007231317221 */ /* 0x000fe20000010000 */
[C---:B------:R-:W-:Y:S01]  /*136d0*/  HMMA.16816.F32.BF16 R84, R8.reuse, R14, R84 ;  /* 0x0000000e0854723c */ /* 0x040fe20000041854 */
[----:B------:R-:W-:Y:S02]  /*136e0*/  FADD.FTZ R12, R118, R117 ;  /* 0x00000075760c7221 */ /* 0x000fe40000010000 */
[----:B------:R-:W-:Y:S02]  /*136f0*/  FADD.FTZ R50, R50, R49 ;  /* 0x0000003132327221 */ /* 0x000fe40000010000 */
[----:B------:R-:W-:Y:S01]  /*13700*/  FADD.FTZ R12, R121, R12 ;  /* 0x0000000c790c7221 */ /* 0x000fe20000010000 */
[----:B---3--:R-:W-:Y:S03]  /*13710*/  HMMA.16816.F32.BF16 R80, R8, R16, R80 ;  /* 0x000000100850723c */ /* 0x008fe60000041850 */
[----:B------:R-:W-:-:S04]  /*13720*/  FADD.FTZ R13, R107, R12 ;  /* 0x0000000c6b0d7221 */ /* 0x000fc80000010000 */
[----:B------:R-:W-:Y:S01]  /*13730*/  FADD.FTZ R13, R108, R13 ;  /* 0x0000000d6c0d7221 */ /* 0x000fe20000010000 */
[----:B------:R-:W-:Y:S03]  /*13740*/  HMMA.16816.F32.BF16 R76, R8, R18, R76 ;  /* 0x00000012084c723c */ /* 0x000fe6000004184c */
        /* <DEDUP_REMOVED lines=20> */
.L_x_6866:
[----:B------:R-:W-:-:S13]  /*13890*/  ISETP.GE.AND P0, PT, R176, 0x1, PT ;  /* 0x00000001b000780c */ /* 0x000fda0003f06270 */
[----:B------:R-:W-:Y:S05]  /*138a0*/  @!P0 BRA `(.L_x_6872) ;  /* 0x0000003400c48947 */ /* 0x000fea0003800000 */
[----:B------:R-:W-:Y:S01]  /*138b0*/  ULDC UR9, c[0x0][0x250] ;  /* 0x0000940000097ab9 */ /* 0x000fe20000000800 */
[----:B------:R-:W-:Y:S01]  /*138c0*/  ULDC.64 UR4, c[0x0][0x250] ;  /* 0x0000940000047ab9 */ /* 0x000fe20000000a00 */
[----:B------:R-:W-:Y:S01]  /*138d0*/  ULEA UR9, -UR9, URZ, 0x7 ;  /* 0x0000003f09097291 */ /* 0x000fe2000f8e393f */
[----:B------:R-:W-:Y:S01]  /*138e0*/  IMAD.MOV.U32 R101, RZ, RZ, R0 ;  /* 0x000000ffff657224 */ /* 0x000fe200078e0000 */
[----:B------:R-:W-:Y:S01]  /*138f0*/  USHF.L.U64.HI UR14, UR4, 0x5, UR5 ;  /* 0x00000005040e7899 */ /* 0x000fe20008010205 */
[----:B------:R-:W-:Y:S01]  /*13900*/  IMAD.MOV.U32 R103, RZ, RZ, R2 ;  /* 0x000000ffff677224 */ /* 0x000fe200078e0002 */
[----:B------:R-:W-:Y:S02]  /*13910*/  USHF.L.U32 UR13, UR4, 0x5, URZ ;  /* 0x00000005040d7899 */ /* 0x000fe4000800063f */
[----:B------:R-:W-:Y:S01]  /*13920*/  USHF.R.S32.HI UR4, URZ, 0x1f, UR9 ;  /* 0x0000001f3f047899 */ /* 0x000fe20008011409 */
[----:B------:R-:W-:Y:S01]  /*13930*/  MOV R179, UR9 ;  /* 0x0000000900b37c02 */ /* 0x000fe20008000f00 */
[----:B------:R-:W-:Y:S01]  /*13940*/  ULDC UR11, c[0x0][0x248] ;  /* 0x00009200000b7ab9 */ /* 0x000fe20000000800 */
[----:B------:R-:W-:Y:S01]  /*13950*/  ULDC UR8, c[0x0][0x24c] ;  /* 0x0000930000087ab9 */ /* 0x000fe20000000800 */
[----:B------:R-:W-:-:S02]  /*13960*/  USHF.L.U32 UR5, UR11, 0x5, URZ ;  /* 0x000000050b057899 */ /* 0x000fc4000800063f */
[----:B------:R-:W-:Y:S01]  /*13970*/  MOV R178, UR4 ;  /* 0x0000000400b27c02 */ /* 0x000fe20008000f00 */
[----:B------:R-:W-:Y:S01]  /*13980*/  USHF.L.U64.HI UR8, UR11, 0x5, UR8 ;  /* 0x000000050b087899 */ /* 0x000fe20008010208 */
[----:B------:R-:W-:Y:S01]  /*13990*/  ULDC UR4, c[0x0][0x2ec] ;  /* 0x0000bb0000047ab9 */ /* 0x000fe20000000800 */
[----:B------:R-:W-:-:S10]  /*139a0*/  ULDC UR12, c[0x0][0x39c] ;  /* 0x0000e700000c7ab9 */ /* 0x000fd40000000800 */
.L_x_6876:
        /* <DEDUP_REMOVED lines=38> */
[----:B------:R-:W1:Y:S01]  /*13c10*/  LDC.64 R4, c[0x0][0x250] ;  /* 0x00009400ff047b82 */ /* 0x000e620000000a00 */
        /* <DEDUP_REMOVED lines=28> */
.L_x_6873:
        /* <DEDUP_REMOVED lines=21> */
[----:B------:R1:W-:Y:S01]  /*13f30*/  LDGSTS.E.BYPASS.LTC128B.128 [R173+0x8000], desc[UR6][R12.64] ;  /* 0x080000000cad7fae */ /* 0x0003e2000b901d46 */
[----:B------:R-:W-:Y:S04]  /*13f40*/  IADD3 R22, P0, R20, UR13, RZ ;  /* 0x0000000d14167c10 */ /* 0x000fe8000ff1e0ff */
[----:B------:R-:W-:Y:S02]  /*13f50*/  IADD3.X R23, R21, UR14, RZ, P0, !PT ;  /* 0x0000000e15177c10 */ /* 0x000fe400087fe4ff */
[----:B------:R-:W-:Y:S01]  /*13f60*/  ISETP.GE.AND P0, PT, R176, 0x2, PT ;  /* 0x00000002b000780c */ /* 0x000fe20003f06270 */
[----:B------:R-:W-:Y:S08]  /*13f70*/  LDGSTS.E.BYPASS.LTC128B.128 [R173+0x8800], desc[UR6][R2.64] ;  /* 0x0880000002ad7fae */ /* 0x000ff0000b901d46 */
[----:B------:R-:W-:Y:S08]  /*13f80*/  LDGSTS.E.BYPASS.LTC128B.128 [R173+0x9000], desc[UR6][R20.64] ;  /* 0x0900000014ad7fae */ /* 0x000ff0000b901d46 */
[----:B------:R2:W-:Y:S08]  /*13f90*/  LDGSTS.E.BYPASS.LTC128B.128 [R173+0x9800], desc[UR6][R22.64] ;  /* 0x0980000016ad7fae */ /* 0x0005f0000b901d46 */
[----:B------:R-:W-:Y:S08]  /*13fa0*/  LDSM.16.M88.4 R104, [R164] ;  /* 0x00000000a468783b */ /* 0x000ff00000000200 */
[----:B------:R-:W3:Y:S08]  /*13fb0*/  LDSM.16.M88.4 R108, [R163+0x2000] ;  /* 0x00200000a36c783b */ /* 0x000ef00000000200 */
[----:B------:R-:W1:Y:S08]  /*13fc0*/  LDSM.16.M88.4 R112, [R163+0x2800] ;  /* 0x00280000a370783b */ /* 0x000e700000000200 */
[----:B------:R-:W2:Y:S08]  /*13fd0*/  LDSM.16.M88.4 R116, [R163+0x3000] ;  /* 0x00300000a374783b */ /* 0x000eb00000000200 */
[----:B------:R-:W4:Y:S08]  /*13fe0*/  LDSM.16.M88.4 R120, [R163+0x3800] ;  /* 0x00380000a378783b */ /* 0x000f300000000200 */
[----:B------:R-:W5:Y:S08]  /*13ff0*/  LDSM.16.M88.4 R124, [R163+0x4000] ;  /* 0x00400000a37c783b */ /* 0x000f700000000200 */
[----:B------:R-:W5:Y:S08]  /*14000*/  LDSM.16.M88.4 R128, [R163+0x4800] ;  /* 0x00480000a380783b */ /* 0x000f700000000200 */
[----:B------:R-:W0:Y:S08]  /*14010*/  LDGDEPBAR ;  /* 0x00000000000079af */ /* 0x000e300000000000 */
[----:B------:R-:W5:Y:S08]  /*14020*/  LDSM.16.M88.4 R132, [R163+0x5000] ;  /* 0x00500000a384783b */ /* 0x000f700000000200 */
[----:B------:R-:W5:Y:S08]  /*14030*/  LDSM.16.M88.4 R136, [R163+0x5800] ;  /* 0x00580000a388783b */ /* 0x000f700000000200 */
[----:B------:R-:W-:Y:S08]  /*14040*/  LDSM.16.M88.4 R140, [R162] ;  /* 0x00000000a28c783b */ /* 0x000ff00000000200 */
[----:B------:R-:W5:Y:S01]  /*14050*/  LDSM.16.M88.4 R144, [R157+0x2000] ;  /* 0x002000009d90783b */ /* 0x000f620000000200 */
[C---:B---3--:R-:W-:Y:S06]  /*14060*/  HMMA.16816.F32.BF16 R4, R104.reuse, R108, RZ ;  /* 0x0000006c6804723c */ /* 0x048fec00000418ff */
[C---:B------:R-:W-:Y:S01]  /*14070*/  HMMA.16816.F32.BF16 R8, R104.reuse, R110, RZ ;  /* 0x0000006e6808723c */ /* 0x040fe200000418ff */
[----:B------:R-:W-:Y:S05]  /*14080*/  LDSM.16.M88.4 R108, [R157+0x3000] ;  /* 0x003000009d6c783b */ /* 0x000fea0000000200 */
[C---:B-1----:R-:W-:Y:S06]  /*14090*/  HMMA.16816.F32.BF16 R12, R104.reuse, R112, RZ ;  /* 0x00000070680c723c */ /* 0x042fec00000418ff */
[C---:B------:R-:W-:Y:S01]  /*140a0*/  HMMA.16816.F32.BF16 R16, R104.reuse, R114, RZ ;  /* 0x000000726810723c */ /* 0x040fe200000418ff */
[----:B------:R-:W-:Y:S05]  /*140b0*/  LDSM.16.M88.4 R112, [R157+0x3800] ;  /* 0x003800009d70783b */ /* 0x000fea0000000200 */
[C---:B--2---:R-:W-:Y:S06]  /*140c0*/  HMMA.16816.F32.BF16 R20, R104.reuse, R116, RZ ;  /* 0x000000746814723c */ /* 0x044fec00000418ff */
        /* <DEDUP_REMOVED lines=64> */
[C---:B------:R-:W-:Y:S06]  /*144d0*/  HMMA.16816.F32.BF16 R16, R124.reuse, R106, R16 ;  /* 0x0000006a7c10723c */ /* 0x040fec0000041810 */
[----:B------:R-:W-:Y:S01]  /*144e0*/  FMUL.FTZ R2, R5, UR12 ;  /* 0x0000000c05027c20 */ /* 0x000fe20008410000 */
[----:B------:R-:W-:Y:S01]  /*144f0*/  FMUL.FTZ R0, R6, UR12 ;  /* 0x0000000c06007c20 */ /* 0x000fe20008410000 */
[----:B------:R-:W-:Y:S02]  /*14500*/  FMUL.FTZ R3, R4, UR12 ;  /* 0x0000000c04037c20 */ /* 0x000fe40008410000 */
[----:B------:R1:W3:Y:S01]  /*14510*/  MUFU.TANH R114, R2 ;  /* 0x0000000200727308 */ /* 0x0002e20000002400 */
[----:B------:R-:W-:Y:S01]  /*14520*/  FMUL.FTZ R189, R7, UR12 ;  /* 0x0000000c07bd7c20 */ /* 0x000fe20008410000 */
[----:B------:R-:W-:Y:S01]  /*14530*/  FMUL.FTZ R187, R8, UR12 ;  /* 0x0000000c08bb7c20 */ /* 0x000fe20008410000 */
[----:B------:R-:W-:Y:S01]  /*14540*/  FMUL.FTZ R185, R9, UR12 ;  /* 0x0000000c09b97c20 */ /* 0x000fe20008410000 */
[----:B------:R-:W-:Y:S01]  /*14550*/  FMUL.FTZ R183, R10, UR12 ;  /* 0x0000000c0ab77c20 */ /* 0x000fe20008410000 */
[----:B------:R-:W-:Y:S01]  /*14560*/  FMUL.FTZ R205, R11, UR12 ;  /* 0x0000000c0bcd7c20 */ /* 0x000fe20008410000 */
[C---:B--2---:R-:W-:Y:S04]  /*14570*/  HMMA.16816.F32.BF16 R20, R124.reuse, R108, R20 ;  /* 0x0000006c7c14723c */ /* 0x044fe80000041814 */
[----:B------:R2:W4:Y:S01]  /*14580*/  MUFU.TANH R6, R0 ;  /* 0x0000000000067308 */ /* 0x0005220000002400 */
[----:B------:R-:W-:Y:S01]  /*14590*/  FMUL.FTZ R203, R12, UR12 ;  /* 0x0000000c0ccb7c20 */ /* 0x000fe20008410000 */
[----:B------:R-:W-:Y:S01]  /*145a0*/  FMUL.FTZ R201, R13, UR12 ;  /* 0x0000000c0dc97c20 */ /* 0x000fe20008410000 */
[----:B------:R-:W-:Y:S01]  /*145b0*/  FMUL.FTZ R193, R14, UR12 ;  /* 0x0000000c0ec17c20 */ /* 0x000fe20008410000 */
[----:B------:R-:W-:Y:S03]  /*145c0*/  FMUL.FTZ R191, R15, UR12 ;  /* 0x0000000c0fbf7c20 */ /* 0x000fe60008410000 */
[----:B------:R-:W-:Y:S01]  /*145d0*/  FMUL.FTZ R16, R16, UR12 ;  /* 0x0000000c10107c20 */ /* 0x000fe20008410000 */
[----:B------:R-:W5:Y:S02]  /*145e0*/  LDSM.16.M88.4 R12, [R100+0x1800] ;  /* 0x00180000640c783b */ /* 0x000f640000000200 */
[----:B------:R-:W2:Y:S01]  /*145f0*/  MUFU.TANH R146, R3 ;  /* 0x0000000300927308 */ /* 0x000ea20000002400 */
[C---:B------:R-:W-:Y:S03]  /*14600*/  HMMA.16816.F32.BF16 R24, R124.reuse, R110, R24 ;  /* 0x0000006e7c18723c */ /* 0x040fe60000041818 */
[----:B------:R-:W-:Y:S01]  /*14610*/  FMUL.FTZ R17, R17, UR12 ;  /* 0x0000000c11117c20 */ /* 0x000fe20008410000 */
[----:B------:R-:W-:Y:S01]  /*14620*/  FMUL.FTZ R18, R18, UR12 ;  /* 0x0000000c12127c20 */ /* 0x000fe20008410000 */
[----:B------:R-:W-:Y:S04]  /*14630*/  FMUL.FTZ R19, R19, UR12 ;  /* 0x0000000c13137c20 */ /* 0x000fe80008410000 */
[----:B------:R-:W3:Y:S02]  /*14640*/  MUFU.TANH R207, R16 ;  /* 0x0000001000cf7308 */ /* 0x000ee40000002400 */
[----:B-1----:R-:W-:Y:S08]  /*14650*/  FMUL.FTZ R2, R20, UR12 ;  /* 0x0000000c14027c20 */ /* 0x002ff00008410000 */
[----:B------:R-:W1:Y:S01]  /*14660*/  MUFU.TANH R197, R17 ;  /* 0x0000001100c57308 */ /* 0x000e620000002400 */
[----:B--2---:R-:W-:Y:S01]  /*14670*/  FMUL.FTZ R0, R22, UR12 ;  /* 0x0000000c16007c20 */ /* 0x004fe20008410000 */
[----:B------:R-:W-:Y:S01]  /*14680*/  FMUL.FTZ R20, R23, UR12 ;  /* 0x0000000c17147c20 */ /* 0x000fe20008410000 */
[----:B------:R-:W-:Y:S07]  /*14690*/  FMUL.FTZ R21, R21, UR12 ;  /* 0x0000000c15157c20 */ /* 0x000fee0008410000 */
[----:B------:R-:W2:Y:S01]  /*146a0*/  MUFU.TANH R195, R18 ;  /* 0x0000001200c37308 */ /* 0x000ea20000002400 */
[----:B------:R-:W-:Y:S01]  /*146b0*/  FMUL.FTZ R22, R24, UR12 ;  /* 0x0000000c18167c20 */ /* 0x000fe20008410000 */
[----:B------:R-:W-:Y:S01]  /*146c0*/  FMUL.FTZ R25, R25, UR12 ;  /* 0x0000000c19197c20 */ /* 0x000fe20008410000 */
[----:B------:R-:W-:Y:S01]  /*146d0*/  FMUL.FTZ R26, R26, UR12 ;  /* 0x0000000c1a1a7c20 */ /* 0x000fe20008410000 */
[----:B------:R-:W-:Y:S06]  /*146e0*/  FMUL.FTZ R27, R27, UR12 ;  /* 0x0000000c1b1b7c20 */ /* 0x000fec0008410000 */
[----:B------:R4:W1:Y:S01]  /*146f0*/  MUFU.TANH R199, R19 ;  /* 0x0000001300c77308 */ /* 0x0008620000002400 */
[C---:B-----5:R-:W-:Y:S09]  /*14700*/  HMMA.16816.F32.BF16 R28, R124.reuse, R12, R28 ;  /* 0x0000000c7c1c723c */ /* 0x060ff2000004181c */
[----:B------:R-:W1:Y:S01]  /*14710*/  MUFU.TANH R189, R189 ;  /* 0x000000bd00bd7308 */ /* 0x000e620000002400 */
[C---:B------:R-:W-:Y:S01]  /*14720*/  HMMA.16816.F32.BF16 R32, R124.reuse, R14, R32 ;  /* 0x0000000e7c20723c */ /* 0x040fe20000041820 */
[----:B------:R-:W-:Y:S08]  /*14730*/  LDSM.16.M88.4 R12, [R100+0x2800] ;  /* 0x00280000640c783b */ /* 0x000ff00000000200 */
[----:B------:R-:W1:Y:S01]  /*14740*/  MUFU.TANH R187, R187 ;  /* 0x000000bb00bb7308 */ /* 0x000e620000002400 */
[----:B----4-:R-:W4:Y:S09]  /*14750*/  LDSM.16.M88.4 R16, [R100+0x2000] ;  /* 0x002000006410783b */ /* 0x010f320000000200 */
[----:B------:R-:W1:Y:S01]  /*14760*/  MUFU.TANH R185, R185 ;  /* 0x000000b900b97308 */ /* 0x000e620000002400 */
[----:B------:R-:W-:Y:S09]  /*14770*/  FMUL.FTZ R28, R28, UR12 ;  /* 0x0000000c1c1c7c20 */ /* 0x000ff20008410000 */
        /* <DEDUP_REMOVED lines=8> */
[----:B------:R-:W-:Y:S09]  /*14800*/  FMUL.FTZ R35, R35, UR12 ;  /* 0x0000000c23237c20 */ /* 0x000ff20008410000 */
[----:B------:R-:W1:Y:S10]  /*14810*/  MUFU.TANH R203, R203 ;  /* 0x000000cb00cb7308 */ /* 0x000e740000002400 */
[----:B------:R-:W1:Y:S01]  /*14820*/  MUFU.TANH R201, R201 ;  /* 0x000000c900c97308 */ /* 0x000e620000002400 */
[C---:B----4-:R-:W-:Y:S09]  /*14830*/  HMMA.16816.F32.BF16 R36, R124.reuse, R16, R36 ;  /* 0x000000107c24723c */ /* 0x050ff20000041824 */
[----:B------:R-:W4:Y:S01]  /*14840*/  MUFU.TANH R193, R193 ;  /* 0x000000c100c17308 */ /* 0x000f220000002400 */
[C---:B------:R-:W-:Y:S01]  /*14850*/  HMMA.16816.F32.BF16 R40, R124.reuse, R18, R40 ;  /* 0x000000127c28723c */ /* 0x040fe20000041828 */
[----:B------:R-:W5:Y:S08]  /*14860*/  LDSM.16.M88.4 R16, [R100+0x3000] ;  /* 0x003000006410783b */ /* 0x000f700000000200 */
[----:B------:R-:W1:Y:S01]  /*14870*/  MUFU.TANH R191, R191 ;  /* 0x000000bf00bf7308 */ /* 0x000e620000002400 */
[C---:B------:R-:W-:Y:S09]  /*14880*/  HMMA.16816.F32.BF16 R44, R124.reuse, R12, R44 ;  /* 0x0000000c7c2c723c */ /* 0x040ff2000004182c */
[----:B------:R-:W1:Y:S01]  /*14890*/  MUFU.TANH R10, R2 ;  /* 0x00000002000a7308 */ /* 0x000e620000002400 */
[C---:B------:R-:W-:Y:S01]  /*148a0*/  HMMA.16816.F32.BF16 R48, R124.reuse, R14, R48 ;  /* 0x0000000e7c30723c */ /* 0x040fe20000041830 */
[----:B------:R-:W3:Y:S01]  /*148b0*/  LDSM.16.M88.4 R12, [R100+0x3800] ;  /* 0x00380000640c783b */ /* 0x000ee20000000200 */
[----:B------:R-:W-:Y:S04]  /*148c0*/  DEPBAR.LE SB0, 0x0 ;  /* 0x000080000000791a */ /* 0x000fe80000000000 */
[----:B------:R-:W-:Y:S03]  /*148d0*/  FMUL.FTZ R36, R36, UR12 ;  /* 0x0000000c24247c20 */ /* 0x000fe60008410000 */
[----:B------:R-:W1:Y:S02]  /*148e0*/  MUFU.TANH R142, R21 ;  /* 0x00000015008e7308 */ /* 0x000e640000002400 */
[----:B------:R-:W-:Y:S01]  /*148f0*/  FMUL.FTZ R37, R37, UR12 ;  /* 0x0000000c25257c20 */ /* 0x000fe20008410000 */
[----:B------:R-:W-:Y:S01]  /*14900*/  FMUL.FTZ R38, R38, UR12 ;  /* 0x0000000c26267c20 */ /* 0x000fe20008410000 */
[----:B------:R-:W-:Y:S01]  /*14910*/  FMUL.FTZ R39, R39, UR12 ;  /* 0x0000000c27277c20 */ /* 0x000fe20008410000 */
[----:B------:R-:W-:Y:S01]  /*14920*/  FMUL.FTZ R40, R40, UR12 ;  /* 0x0000000c28287c20 */ /* 0x000fe20008410000 */
[----:B------:R-:W-:Y:S04]  /*14930*/  FMUL.FTZ R41, R41, UR12 ;  /* 0x0000000c29297c20 */ /* 0x000fe80008410000 */
[----:B------:R2:W1:Y:S01]  /*14940*/  MUFU.TANH R238, R36 ;  /* 0x0000002400ee7308 */ /* 0x0004620000002400 */
[----:B------:R-:W-:Y:S01]  /*14950*/  BAR.SYNC.DEFER_BLOCKING 0x0 ;  /* 0x0000000000007b1d */ /* 0x000fe20000010000 */
[----:B------:R-:W-:Y:S01]  /*14960*/  FMUL.FTZ R42, R42, UR12 ;  /* 0x0000000c2a2a7c20 */ /* 0x000fe20008410000 */
[----:B------:R-:W-:Y:S01]  /*14970*/  FMUL.FTZ R43, R43, UR12 ;  /* 0x0000000c2b2b7c20 */ /* 0x000fe20008410000 */
[----:B------:R-:W-:Y:S01]  /*14980*/  FMUL.FTZ R44, R44, UR12 ;  /* 0x0000000c2c2c7c20 */ /* 0x000fe20008410000 */
[----:B------:R-:W-:Y:S01]  /*14990*/  FMUL.FTZ R45, R45, UR12 ;  /* 0x0000000c2d2d7c20 */ /* 0x000fe20008410000 */
[----:B------:R-:W-:Y:S01]  /*149a0*/  FMUL.FTZ R46, R46, UR12 ;  /* 0x0000000c2e2e7c20 */ /* 0x000fe20008410000 */
[----:B------:R-:W-:Y:S03]  /*149b0*/  FMUL.FTZ R47, R47, UR12 ;  /* 0x0000000c2f2f7c20 */ /* 0x000fe60008410000 */
[----:B------:R1:W1:Y:S01]  /*149c0*/  MUFU.TANH R138, R0 ;  /* 0x00000000008a7308 */ /* 0x0002620000002400 */
[----:B------:R-:W-:Y:S01]  /*149d0*/  FMUL.FTZ R48, R48, UR12 ;  /* 0x0000000c30307c20 */ /* 0x000fe20008410000 */
[----:B------:R-:W-:Y:S01]  /*149e0*/  FMUL.FTZ R49, R49, UR12 ;  /* 0x0000000c31317c20 */ /* 0x000fe20008410000 */
[----:B------:R-:W-:Y:S01]  /*149f0*/  FMUL.FTZ R50, R50, UR12 ;  /* 0x0000000c32327c20 */ /* 0x000fe20008410000 */
[----:B------:R-:W-:Y:S01]  /*14a00*/  FMUL.FTZ R51, R51, UR12 ;  /* 0x0000000c33337c20 */ /* 0x000fe20008410000 */
[C---:B-----5:R-:W-:Y:S05]  /*14a10*/  HMMA.16816.F32.BF16 R52, R124.reuse, R16, R52 ;  /* 0x000000107c34723c */ /* 0x060fea0000041834 */
[----:B------:R-:W1:Y:S01]  /*14a20*/  MUFU.TANH R20, R20 ;  /* 0x0000001400147308 */ /* 0x000e620000002400 */
[C---:B------:R-:W-:Y:S09]  /*14a30*/  HMMA.16816.F32.BF16 R56, R124.reuse, R18, R56 ;  /* 0x000000127c38723c */ /* 0x040ff20000041838 */
[----:B------:R-:W1:Y:S01]  /*14a40*/  MUFU.TANH R22, R22 ;  /* 0x0000001600167308 */ /* 0x000e620000002400 */
[C---:B---3--:R-:W-:Y:S09]  /*14a50*/  HMMA.16816.F32.BF16 R60, R124.reuse, R12, R60 ;  /* 0x0000000c7c3c723c */ /* 0x048ff2000004183c */
[----:B------:R3:W1:Y:S01]  /*14a60*/  MUFU.TANH R134, R25 ;  /* 0x0000001900867308 */ /* 0x0006620000002400 */
[----:B------:R-:W-:Y:S03]  /*14a70*/  HMMA.16816.F32.BF16 R64, R124, R14, R64 ;  /* 0x0000000e7c40723c */ /* 0x000fe60000041840 */
        /* <DEDUP_REMOVED lines=17> */
[----:B--2---:R-:W-:Y:S01]  /*14b90*/  FMUL.FTZ R36, R66, UR12 ;  /* 0x0000000c42247c20 */ /* 0x004fe20008410000 */
[----:B------:R-:W-:Y:S06]  /*14ba0*/  FMUL.FTZ R3, R67, UR12 ;  /* 0x0000000c43037c20 */ /* 0x000fec0008410000 */
        /* <DEDUP_REMOVED lines=39> */
[----:B------:R-:W-:Y:S04]  /*14e20*/  ULEA UR10, -UR11, URZ, 0x7 ;  /* 0x0000003f0b0a7291 */ /* 0x000fe8000f8e393f */
[----:B------:R-:W-:Y:S02]  /*14e30*/  USHF.R.S32.HI UR9, URZ, 0x1f, UR10 ;  /* 0x0000001f3f097899 */ /* 0x000fe4000801140a */
[----:B------:R-:W-:Y:S04]  /*14e40*/  MOV R12, UR10 ;  /* 0x0000000a000c7c02 */ /* 0x000fe80008000f00 */
[----:B-1----:R-:W-:Y:S01]  /*14e50*/  MOV R0, UR9 ;  /* 0x0000000900007c02 */ /* 0x002fe20008000f00 */
        /* <DEDUP_REMOVED lines=43> */
[----:B------:R-:W1:Y:S01]  /*15110*/  LDC R2, c[0x0][0x24c] ;  /* 0x00009300ff027b82 */ /* 0x000e620000000800 */
        /* <DEDUP_REMOVED lines=15> */
[-C--:B---3--:R-:W-:Y:S04]  /*15210*/  IMAD.WIDE.U32 R12, R7, R4.reuse, R12 ;  /* 0x00000004070c7225 */ /* 0x088fe800078e000c */
[----:B------:R-:W-:Y:S04]  /*15220*/  IMAD R0, R11, R4, RZ ;  /* 0x000000040b007224 */ /* 0x000fe800078e02ff */
[----:B------:R-:W-:Y:S05]  /*15230*/  IMAD R0, R7, R5, R0 ;  /* 0x0000000507007224 */ /* 0x000fea00078e0200 */
[----:B------:R-:W-:Y:S07]  /*15240*/  IADD3 R0, R13, R0, RZ ;  /* 0x000000000d007210 */ /* 0x000fee0007ffe0ff */
.L_x_6875:
        /* <DEDUP_REMOVED lines=29> */
.L_x_6874:
[----:B--2---:R-:W-:Y:S01]  /*15420*/  FMNMX.FTZ R5, R146, R103, !PT ;  /* 0x0000006792057209 */ /* 0x004fe20007810000 */
[----:B------:R-:W-:Y:S01]  /*15430*/  LDSM.16.MT88.4 R16, [R158+0x6000] ;  /* 0x006000009e10783b */ /* 0x000fe20000004200 */
        /* <DEDUP_REMOVED lines=122> */
[----:B------:R-:W-:Y:S01]  /*15be0*/  FMUL.FTZ R35, R37, R71 ;  /* 0x0000004725237220 */ /* 0x000fe20000410000 */
[----:B------:R-:W-:Y:S01]  /*15bf0*/  FMUL.FTZ R21, R38, R81 ;  /* 0x0000005126157220 */ /* 0x000fe20000410000 */
        /* <DEDUP_REMOVED lines=19> */
[--C-:B------:R-:W-:Y:S03]  /*15d30*/  FFMA.FTZ R80, R236, UR4, -R65.reuse ;  /* 0x00000004ec507c23 */ /* 0x100fe60008010841 */
        /* <DEDUP_REMOVED lines=10> */
[----:B------:R-:W-:Y:S01]  /*15de0*/  FFMA.FTZ R115, R38, R181, R115 ;  /* 0x000000b526737223 */ /* 0x000fe20000010073 */
[--C-:B------:R-:W-:Y:S01]  /*15df0*/  FFMA.FTZ R108, R203, UR4, -R65.reuse ;  /* 0x00000004cb6c7c23 */ /* 0x100fe20008010841 */
[--C-:B------:R-:W-:Y:S01]  /*15e00*/  FFMA.FTZ R105, R201, UR4, -R65.reuse ;  /* 0x00000004c9697c23 */ /* 0x100fe20008010841 */
[--C-:B------:R-:W-:Y:S01]  /*15e10*/  FFMA.FTZ R104, R207, UR4, -R65.reuse ;  /* 0x00000004cf687c23 */ /* 0x100fe20008010841 */
[--C-:B------:R-:W-:Y:S01]  /*15e20*/  FFMA.FTZ R67, R197, UR4, -R65.reuse ;  /* 0x00000004c5437c23 */ /* 0x100fe20008010841 */
[--C-:B------:R-:W-:Y:S03]  /*15e30*/  FFMA.FTZ R71, R252, UR4, -R65.reuse ;  /* 0x00000004fc477c23 */ /* 0x100fe60008010841 */
[----:B------:R-:W2:Y:S01]  /*15e40*/  MUFU.EX2 R109, R109 ;  /* 0x0000006d006d7308 */ /* 0x000ea20000000800 */
[----:B-1----:R-:W-:Y:S01]  /*15e50*/  F2FP.BF16.F32.PACK_AB R43, R107, R110 ;  /* 0x0000006e6b2b723e */ /* 0x002fe200000010ff */
[----:B------:R-:W-:Y:S01]  /*15e60*/  FADD.FTZ R111, R111, R114 ;  /* 0x000000726f6f7221 */ /* 0x000fe20000010000 */
[--C-:B------:R-:W-:Y:S01]  /*15e70*/  FFMA.FTZ R124, R206, UR4, -R65.reuse ;  /* 0x00000004ce7c7c23 */ /* 0x100fe20008010841 */
[--C-:B------:R-:W-:Y:S01]  /*15e80*/  FFMA.FTZ R129, R204, UR4, -R65.reuse ;  /* 0x00000004cc817c23 */ /* 0x100fe20008010841 */
[----:B------:R-:W-:Y:S01]  /*15e90*/  FFMA.FTZ R128, R198, UR4, -R65 ;  /* 0x00000004c6807c23 */ /* 0x000fe20008010841 */
[----:B------:R-:W-:Y:S01]  /*15ea0*/  FADD.FTZ R110, R110, R111 ;  /* 0x0000006f6e6e7221 */ /* 0x000fe20000010000 */
[----:B------:R-:W-:Y:S03]  /*15eb0*/  FFMA.FTZ R133, R196, UR4, -R65 ;  /* 0x00000004c4857c23 */ /* 0x000fe60008010841 */
[----:B------:R-:W-:Y:S01]  /*15ec0*/  MUFU.EX2 R108, R108 ;  /* 0x0000006c006c7308 */ /* 0x000fe20000000800 */
[----:B------:R-:W-:Y:S01]  /*15ed0*/  FADD.FTZ R115, R113, R115 ;  /* 0x0000007371737221 */ /* 0x000fe20000010000 */
[----:B------:R-:W-:Y:S01]  /*15ee0*/  FADD.FTZ R107, R107, R110 ;  /* 0x0000006e6b6b7221 */ /* 0x000fe20000010000 */
[--C-:B------:R-:W-:Y:S01]  /*15ef0*/  FFMA.FTZ R192, R192, UR4, -R65.reuse ;  /* 0x00000004c0c07c23 */ /* 0x100fe20008010841 */
[----:B------:R-:W-:Y:S01]  /*15f00*/  ISETP.GT.AND P0, PT, R176, 0x1, PT ;  /* 0x00000001b000780c */ /* 0x000fe20003f04270 */
[----:B------:R-:W-:Y:S05]  /*15f10*/  FFMA.FTZ R182, R182, UR4, -R65 ;  /* 0x00000004b6b67c23 */ /* 0x000fea0008010841 */
[----:B------:R-:W1:Y:S01]  /*15f20*/  MUFU.EX2 R105, R105 ;  /* 0x0000006900697308 */ /* 0x000e620000000800 */
[C---:B--2---:R-:W-:Y:S01]  /*15f30*/  F2FP.BF16.F32.PACK_AB R42, R109.reuse, R112 ;  /* 0x000000706d2a723e */ /* 0x044fe200000010ff */
[----:B------:R-:W-:Y:S04]  /*15f40*/  FADD.FTZ R112, R112, R115 ;  /* 0x0000007370707221 */ /* 0x000fe80000010000 */
[----:B------:R-:W-:Y:S04]  /*15f50*/  FADD.FTZ R109, R109, R112 ;  /* 0x000000706d6d7221 */ /* 0x000fe80000010000 */
[----:B------:R-:W-:Y:S01]  /*15f60*/  MUFU.EX2 R106, R106 ;  /* 0x0000006a006a7308 */ /* 0x000fe20000000800 */
[C---:B------:R-:W-:Y:S09]  /*15f70*/  HMMA.16816.F32.BF16 R4, R40.reuse, R16, R4 ;  /* 0x000000102804723c */ /* 0x040ff20000041804 */
[----:B------:R-:W2:Y:S02]  /*15f80*/  MUFU.EX2 R101, R101 ;  /* 0x0000006500657308 */ /* 0x000ea40000000800 */
[----:B------:R-:W-:Y:S01]  /*15f90*/  FFMA.FTZ R16, R10, UR4, -R65 ;  /* 0x000000040a107c23 */ /* 0x000fe20008010841 */
[----:B------:R-:W-:Y:S01]  /*15fa0*/  FMUL.FTZ R10, R37, R94 ;  /* 0x0000005e250a7220 */ /* 0x000fe20000410000 */
[----:B------:R-:W-:Y:S01]  /*15fb0*/  FMUL.FTZ R17, R38, R85 ;  /* 0x0000005526117220 */ /* 0x000fe20000410000 */
[C---:B-1----:R-:W-:Y:S01]  /*15fc0*/  F2FP.BF16.F32.PACK_AB R48, R105.reuse, R108 ;  /* 0x0000006c6930723e */ /* 0x042fe200000010ff */
[----:B------:R-:W-:Y:S04]  /*15fd0*/  FADD.FTZ R108, R108, R109 ;  /* 0x0000006d6c6c7221 */ /* 0x000fe80000010000 */
[----:B------:R1:W-:Y:S01]  /*15fe0*/  MUFU.EX2 R92, R16 ;  /* 0x00000010005c7308 */ /* 0x0003e20000000800 */
[C---:B------:R-:W-:Y:S03]  /*15ff0*/  HMMA.16816.F32.BF16 R8, R40.reuse, R18, R8 ;  /* 0x000000122808723c */ /* 0x040fe60000041808 */
[----:B------:R-:W-:Y:S06]  /*16000*/  FADD.FTZ R105, R105, R108 ;  /* 0x0000006c69697221 */ /* 0x000fec0000010000 */
[----:B------:R-:W-:Y:S01]  /*16010*/  MUFU.EX2 R104, R104 ;  /* 0x0000006800687308 */ /* 0x000fe20000000800 */
[C---:B------:R-:W-:Y:S03]  /*16020*/  HMMA.16816.F32.BF16 R12, R40.reuse, R24, R12 ;  /* 0x00000018280c723c */ /* 0x040fe6000004180c */
[C---:B------:R-:W-:Y:S01]  /*16030*/  FMUL.FTZ R18, R37.reuse, R86 ;  /* 0x0000005625127220 */ /* 0x040fe20000410000 */
[----:B------:R-:W-:Y:S05]  /*16040*/  FMUL.FTZ R19, R37, R87 ;  /* 0x0000005725137220 */ /* 0x000fea0000410000 */
[----:B------:R-:W3:Y:S02]  /*16050*/  MUFU.EX2 R67, R67 ;  /* 0x0000004300437308 */ /* 0x000ee40000000800 */
[C---:B-1----:R-:W-:Y:S01]  /*16060*/  FMUL.FTZ R16, R38.reuse, R84 ;  /* 0x0000005426107220 */ /* 0x042fe20000410000 */
[C---:B------:R-:W-:Y:S01]  /*16070*/  FMUL.FTZ R24, R38.reuse, R76 ;  /* 0x0000004c26187220 */ /* 0x040fe20000410000 */
[----:B------:R-:W-:Y:S01]  /*16080*/  FMUL.FTZ R25, R38, R77 ;  /* 0x0000004d26197220 */ /* 0x000fe20000410000 */
[----:B--2---:R-:W-:Y:S01]  /*16090*/  F2FP.BF16.F32.PACK_AB R49, R101, R106 ;  /* 0x0000006a6531723e */ /* 0x004fe200000010ff */
[----:B------:R-:W-:Y:S04]  /*160a0*/  FFMA.FTZ R77, R134, UR4, -R65 ;  /* 0x00000004864d7c23 */ /* 0x000fe80008010841 */
[----:B------:R1:W-:Y:S01]  /*160b0*/  MUFU.EX2 R84, R33 ;  /* 0x0000002100547308 */ /* 0x0003e20000000800 */
[C---:B------:R-:W-:Y:S06]  /*160c0*/  HMMA.16816.F32.BF16 R16, R40.reuse, R26, R16 ;  /* 0x0000001a2810723c */ /* 0x040fec0000041810 */
[C---:B------:R-:W-:Y:S03]  /*160d0*/  HMMA.16816.F32.BF16 R20, R40.reuse, R28, R20 ;  /* 0x0000001c2814723c */ /* 0x040fe60000041814 */
[----:B------:R2:W-:Y:S02]  /*160e0*/  MUFU.EX2 R76, R32 ;  /* 0x00000020004c7308 */ /* 0x0005e40000000800 */
[C---:B------:R-:W-:Y:S01]  /*160f0*/  FMUL.FTZ R26, R37.reuse, R78 ;  /* 0x0000004e251a7220 */ /* 0x040fe20000410000 */
[----:B------:R-:W-:Y:S01]  /*16100*/  FMUL.FTZ R27, R37, R79 ;  /* 0x0000004f251b7220 */ /* 0x000fe20000410000 */
[C---:B------:R-:W-:Y:S01]  /*16110*/  FMUL.FTZ R28, R38.reuse, R72 ;  /* 0x00000048261c7220 */ /* 0x040fe20000410000 */
[C---:B------:R-:W-:Y:S05]  /*16120*/  FMUL.FTZ R29, R38.reuse, R73 ;  /* 0x00000049261d7220 */ /* 0x040fea0000410000 */
[----:B------:R-:W-:Y:S01]  /*16130*/  MUFU.EX2 R97, R195 ;  /* 0x000000c300617308 */ /* 0x000fe20000000800 */
[----:B-1----:R-:W-:Y:S01]  /*16140*/  FMUL.FTZ R33, R38, R69 ;  /* 0x0000004526217220 */ /* 0x002fe20000410000 */
[----:B---3--:R-:W-:Y:S01]  /*16150*/  F2FP.BF16.F32.PACK_AB R50, R67, R104 ;  /* 0x000000684332723e */ /* 0x008fe200000010ff */
[C---:B------:R-:W-:Y:S03]  /*16160*/  HMMA.16816.F32.BF16 R24, R40.reuse, R30, R24 ;  /* 0x0000001e2818723c */ /* 0x040fe60000041818 */
[--C-:B------:R-:W-:Y:S04]  /*16170*/  FFMA.FTZ R73, R248, UR4, -R39.reuse ;  /* 0x00000004f8497c23 */ /* 0x100fe80008010827 */
[----:B------:R-:W1:Y:S01]  /*16180*/  MUFU.EX2 R66, R66 ;  /* 0x0000004200427308 */ /* 0x000e620000000800 */
[----:B--2---:R-:W-:Y:S03]  /*16190*/  FMUL.FTZ R32, R38, R68 ;  /* 0x0000004426207220 */ /* 0x004fe60000410000 */
[----:B------:R-:W-:Y:S01]  /*161a0*/  FFMA.FTZ R78, R242, UR4, -R39 ;  /* 0x00000004f24e7c23 */ /* 0x000fe20008010827 */
[C---:B------:R-:W-:Y:S01]  /*161b0*/  FMUL.FTZ R30, R37.reuse, R74 ;  /* 0x0000004a251e7220 */ /* 0x040fe20000410000 */
[----:B------:R-:W-:Y:S01]  /*161c0*/  FMUL.FTZ R31, R37, R75 ;  /* 0x0000004b251f7220 */ /* 0x000fe20000410000 */
[----:B------:R-:W-:Y:S03]  /*161d0*/  FADD.FTZ R38, R106, R107 ;  /* 0x0000006b6a267221 */ /* 0x000fe60000010000 */
[----:B------:R-:W2:Y:S01]  /*161e0*/  MUFU.EX2 R89, R142 ;  /* 0x0000008e00597308 */ /* 0x000ea20000000800 */
[----:B------:R-:W-:Y:S01]  /*161f0*/  FFMA.FTZ R68, R118, UR4, -R65 ;  /* 0x0000000476447c23 */ /* 0x000fe20008010841 */
[----:B------:R-:W-:Y:S01]  /*16200*/  FFMA.FTZ R118, R218, UR4, -R39 ;  /* 0x00000004da767c23 */ /* 0x000fe20008010827 */
[C---:B------:R-:W-:Y:S03]  /*16210*/  HMMA.16816.F32.BF16 R28, R40.reuse, R44, R28 ;  /* 0x0000002c281c723c */ /* 0x040fe6000004181c */
[----:B------:R-:W-:Y:S01]  /*16220*/  FADD.FTZ R38, R101, R38 ;  /* 0x0000002665267221 */ /* 0x000fe20000010000 */
[----:B------:R-:W-:Y:S03]  /*16230*/  FADD.FTZ R104, R104, R105 ;  /* 0x0000006968687221 */ /* 0x000fe60000010000 */
[----:B------:R-:W3:Y:S01]  /*16240*/  MUFU.EX2 R91, R91 ;  /* 0x0000005b005b7308 */ /* 0x000ee20000000800 */
[----:B-1----:R-:W-:Y:S01]  /*16250*/  F2FP.BF16.F32.PACK_AB R51, R66, R97 ;  /* 0x000000614233723e */ /* 0x002fe200000010ff */
[----:B------:R-:W-:Y:S01]  /*16260*/  HMMA.16816.F32.BF16 R32, R40, R46, R32 ;  /* 0x0000002e2820723c */ /* 0x000fe20000041820 */
[----:B------:R-:W1:Y:S02]  /*16270*/  LDSM.16.MT88.4 R40, [R154+0x6800] ;  /* 0x006800009a28783b */ /* 0x000e640000004200 */
[----:B------:R-:W-:Y:S01]  /*16280*/  FADD.FTZ R97, R97, R38 ;  /* 0x0000002661617221 */ /* 0x000fe20000010000 */
[----:B------:R-:W-:Y:S04]  /*16290*/  FADD.FTZ R67, R67, R104 ;  /* 0x0000006843437221 */ /* 0x000fe80000010000 */
[----:B------:R-:W4:Y:S01]  /*162a0*/  MUFU.EX2 R77, R77 ;  /* 0x0000004d004d7308 */ /* 0x000f220000000800 */
[C---:B------:R-:W-:Y:S05]  /*162b0*/  HMMA.16816.F32.BF16 R4, R48.reuse, R52, R4 ;  /* 0x000000343004723c */ /* 0x040fea0000041804 */
[----:B--2---:R-:W-:Y:S01]  /*162c0*/  F2FP.BF16.F32.PACK_AB R44, R89, R92 ;  /* 0x0000005c592c723e */ /* 0x004fe200000010ff */
[C---:B------:R-:W-:Y:S03]  /*162d0*/  HMMA.16816.F32.BF16 R8, R48.reuse, R54, R8 ;  /* 0x000000363008723c */ /* 0x040fe60000041808 */
[----:B------:R-:W-:Y:S01]  /*162e0*/  MUFU.EX2 R72, R130 ;  /* 0x0000008200487308 */ /* 0x000fe20000000800 */
[----:B------:R-:W2:Y:S01]  /*162f0*/  LDSM.16.MT88.4 R52, [R158+0x7000] ;  /* 0x007000009e34783b */ /* 0x000ea20000004200 */
[----:B---3--:R-:W-:Y:S01]  /*16300*/  F2FP.BF16.F32.PACK_AB R45, R84, R91 ;  /* 0x0000005b542d723e */ /* 0x008fe200000010ff */
[C---:B------:R-:W-:Y:S07]  /*16310*/  HMMA.16816.F32.BF16 R12, R48.reuse, R56, R12 ;  /* 0x00000038300c723c */ /* 0x040fee000004180c */
[----:B------:R-:W3:Y:S01]  /*16320*/  MUFU.EX2 R69, R122 ;  /* 0x0000007a00457308 */ /* 0x000ee20000000800 */
[----:B------:R-:W-:Y:S01]  /*16330*/  FADD.FTZ R92, R92, R67 ;  /* 0x000000435c5c7221 */ /* 0x000fe20000010000 */
[C---:B------:R-:W-:Y:S01]  /*16340*/  HMMA.16816.F32.BF16 R16, R48.reuse, R58, R16 ;  /* 0x0000003a3010723c */ /* 0x040fe20000041810 */
[----:B------:R-:W5:Y:S07]  /*16350*/  LDSM.16.MT88.4 R56, [R156+0x7000] ;  /* 0x007000009c38783b */ /* 0x000f6e0000004200 */
[----:B------:R-:W-:Y:S01]  /*16360*/  MUFU.EX2 R68, R68 ;  /* 0x0000004400447308 */ /* 0x000fe20000000800 */
[C---:B------:R-:W-:Y:S03]  /*16370*/  HMMA.16816.F32.BF16 R20, R48.reuse, R60, R20 ;  /* 0x0000003c3014723c */ /* 0x040fe60000041814 */
[----:B----4-:R-:W-:Y:S03]  /*16380*/  F2FP.BF16.F32.PACK_AB R46, R77, R76 ;  /* 0x0000004c4d2e723e */ /* 0x010fe600000010ff */
[C---:B------:R-:W-:Y:S03]  /*16390*/  HMMA.16816.F32.BF16 R24, R48.reuse, R62, R24 ;  /* 0x0000003e3018723c */ /* 0x040fe60000041818 */
[----:B------:R-:W4:Y:S01]  /*163a0*/  MUFU.EX2 R71, R71 ;  /* 0x0000004700477308 */ /* 0x000f220000000800 */
[----:B------:R-:W4:Y:S01]  /*163b0*/  LDSM.16.MT88.4 R60, [R155+0x7000] ;  /* 0x007000009b3c783b */ /* 0x000f220000004200 */
[----:B---3--:R-:W-:Y:S01]  /*163c0*/  F2FP.BF16.F32.PACK_AB R47, R69, R72 ;  /* 0x00000048452f723e */ /* 0x008fe200000010ff */
[C---:B-1----:R-:W-:Y:S07]  /*163d0*/  HMMA.16816.F32.BF16 R28, R48.reuse, R40, R28 ;  /* 0x00000028301c723c */ /* 0x042fee000004181c */
[----:B------:R-:W-:Y:S01]  /*163e0*/  MUFU.EX2 R70, R70 ;  /* 0x0000004600467308 */ /* 0x000fe20000000800 */
[----:B------:R-:W-:Y:S01]  /*163f0*/  FADD.FTZ R89, R89, R92 ;  /* 0x0000005c59597221 */ /* 0x000fe20000010000 */
[----:B------:R-:W-:Y:S01]  /*16400*/  HMMA.16816.F32.BF16 R32, R48, R42, R32 ;  /* 0x0000002a3020723c */ /* 0x000fe20000041820 */
[----:B------:R-:W1:Y:S07]  /*16410*/  LDSM.16.MT88.4 R40, [R154+0x7000] ;  /* 0x007000009a28783b */ /* 0x000e6e0000004200 */
[----:B------:R-:W3:Y:S01]  /*16420*/  MUFU.EX2 R73, R73 ;  /* 0x0000004900497308 */ /* 0x000ee20000000800 */
[C---:B--2---:R-:W-:Y:S01]  /*16430*/  HMMA.16816.F32.BF16 R4, R44.reuse, R52, R4 ;  /* 0x000000342c04723c */ /* 0x044fe20000041804 */
[----:B------:R-:W-:Y:S04]  /*16440*/  LDSM.16.MT88.4 R92, [R158+0x9800] ;  /* 0x009800009e5c783b */ /* 0x000fe80000004200 */
[--C-:B------:R-:W-:Y:S01]  /*16450*/  FFMA.FTZ R75, R246, UR4, -R65.reuse ;  /* 0x00000004f64b7c23 */ /* 0x100fe20008010841 */
[C---:B------:R-:W-:Y:S03]  /*16460*/  HMMA.16816.F32.BF16 R8, R44.reuse, R54, R8 ;  /* 0x000000362c08723c */ /* 0x040fe60000041808 */
[----:B------:R-:W-:Y:S01]  /*16470*/  MUFU.EX2 R78, R78 ;  /* 0x0000004e004e7308 */ /* 0x000fe20000000800 */
[----:B------:R-:W2:Y:S02]  /*16480*/  LDSM.16.MT88.4 R52, [R158+0x7800] ;  /* 0x007800009e34783b */ /* 0x000ea40000004200 */
[C---:B-----5:R-:W-:Y:S07]  /*16490*/  HMMA.16816.F32.BF16 R12, R44.reuse, R56, R12 ;  /* 0x000000382c0c723c */ /* 0x060fee000004180c */
[----:B------:R-:W-:Y:S01]  /*164a0*/  MUFU.EX2 R75, R75 ;  /* 0x0000004b004b7308 */ /* 0x000fe20000000800 */
[----:B------:R-:W-:Y:S01]  /*164b0*/  FFMA.FTZ R74, R244, UR4, -R65 ;  /* 0x00000004f44a7c23 */ /* 0x000fe20008010841 */
[C---:B------:R-:W-:Y:S01]  /*164c0*/  HMMA.16816.F32.BF16 R16, R44.reuse, R58, R16 ;  /* 0x0000003a2c10723c */ /* 0x040fe20000041810 */
[----:B------:R-:W5:Y:S07]  /*164d0*/  LDSM.16.MT88.4 R56, [R156+0x7800] ;  /* 0x007800009c38783b */ /* 0x000f6e0000004200 */
[----:B------:R-:W-:Y:S01]  /*164e0*/  MUFU.EX2 R74, R74 ;  /* 0x0000004a004a7308 */ /* 0x000fe20000000800 */
[C---:B----4-:R-:W-:Y:S03]  /*164f0*/  HMMA.16816.F32.BF16 R20, R44.reuse, R60, R20 ;  /* 0x0000003c2c14723c */ /* 0x050fe60000041814 */
[----:B------:R-:W-:Y:S03]  /*16500*/  FADD.FTZ R76, R76, R89 ;  /* 0x000000594c4c7221 */ /* 0x000fe60000010000 */
[C---:B------:R-:W-:Y:S03]  /*16510*/  HMMA.16816.F32.BF16 R24, R44.reuse, R62, R24 ;  /* 0x0000003e2c18723c */ /* 0x040fe60000041818 */
[----:B------:R-:W4:Y:S01]  /*16520*/  MUFU.EX2 R81, R81 ;  /* 0x0000005100517308 */ /* 0x000f220000000800 */
[----:B------:R-:W5:Y:S01]  /*16530*/  LDSM.16.MT88.4 R60, [R155+0x7800] ;  /* 0x007800009b3c783b */ /* 0x000f620000004200 */
[----:B------:R-:W-:Y:S01]  /*16540*/  F2FP.BF16.F32.PACK_AB R48, R71, R68 ;  /* 0x000000444730723e */ /* 0x000fe200000010ff */
[C---:B-1----:R-:W-:Y:S07]  /*16550*/  HMMA.16816.F32.BF16 R28, R44.reuse, R40, R28 ;  /* 0x000000282c1c723c */ /* 0x042fee000004181c */
[----:B------:R-:W-:Y:S01]  /*16560*/  MUFU.EX2 R83, R83 ;  /* 0x0000005300537308 */ /* 0x000fe20000000800 */
[----:B---3--:R-:W-:Y:S01]  /*16570*/  F2FP.BF16.F32.PACK_AB R49, R73, R70 ;  /* 0x000000464931723e */ /* 0x008fe200000010ff */
[----:B------:R-:W-:Y:S01]  /*16580*/  HMMA.16816.F32.BF16 R32, R44, R42, R32 ;  /* 0x0000002a2c20723c */ /* 0x000fe20000041820 */
[----:B------:R-:W1:Y:S07]  /*16590*/  LDSM.16.MT88.4 R40, [R154+0x7800] ;  /* 0x007800009a28783b */ /* 0x000e6e0000004200 */
[----:B------:R-:W3:Y:S03]  /*165a0*/  MUFU.EX2 R80, R80 ;  /* 0x0000005000507308 */ /* 0x000ee60000000800 */
[----:B----4-:R-:W-:Y:S01]  /*165b0*/  F2FP.BF16.F32.PACK_AB R51, R81, R78 ;  /* 0x0000004e5133723e */ /* 0x010fe200000010ff */
[----:B------:R-:W-:Y:S01]  /*165c0*/  FADD.FTZ R77, R77, R76 ;  /* 0x0000004c4d4d7221 */ /* 0x000fe20000010000 */
[----:B------:R-:W-:Y:S03]  /*165d0*/  F2FP.BF16.F32.PACK_AB R50, R74, R75 ;  /* 0x0000004b4a32723e */ /* 0x000fe600000010ff */
[----:B------:R-:W-:Y:S01]  /*165e0*/  FADD.FTZ R68, R68, R77 ;  /* 0x0000004d44447221 */ /* 0x000fe20000010000 */
[--C-:B------:R-:W-:Y:S01]  /*165f0*/  FFMA.FTZ R122, R210, UR4, -R39.reuse ;  /* 0x00000004d27a7c23 */ /* 0x100fe20008010827 */
[----:B------:R-:W-:Y:S01]  /*16600*/  MUFU.EX2 R82, R82 ;  /* 0x0000005200527308 */ /* 0x000fe20000000800 */
[----:B------:R-:W-:Y:S01]  /*16610*/  FFMA.FTZ R130, R194, UR4, -R39 ;  /* 0x00000004c2827c23 */ /* 0x000fe20008010827 */
[C---:B--2---:R-:W-:Y:S05]  /*16620*/  HMMA.16816.F32.BF16 R4, R48.reuse, R52, R4 ;  /* 0x000000343004723c */ /* 0x044fea0000041804 */
[----:B------:R-:W-:Y:S01]  /*16630*/  FADD.FTZ R66, R66, R97 ;  /* 0x0000006142427221 */ /* 0x000fe20000010000 */
[C---:B------:R-:W-:Y:S02]  /*16640*/  HMMA.16816.F32.BF16 R8, R48.reuse, R54, R8 ;  /* 0x000000363008723c */ /* 0x040fe40000041808 */
[----:B------:R-:W2:Y:S01]  /*16650*/  MUFU.EX2 R99, R99 ;  /* 0x0000006300637308 */ /* 0x000ea20000000800 */
[----:B------:R-:W4:Y:S02]  /*16660*/  LDSM.16.MT88.4 R52, [R158+0x8000] ;  /* 0x008000009e34783b */ /* 0x000f240000004200 */
[----:B---3--:R-:W-:Y:S01]  /*16670*/  F2FP.BF16.F32.PACK_AB R44, R80, R83 ;  /* 0x00000053502c723e */ /* 0x008fe200000010ff */
[C---:B-----5:R-:W-:Y:S06]  /*16680*/  HMMA.16816.F32.BF16 R12, R48.reuse, R56, R12 ;  /* 0x00000038300c723c */ /* 0x060fec000004180c */
[----:B------:R-:W-:Y:S01]  /*16690*/  MUFU.EX2 R88, R88 ;  /* 0x0000005800587308 */ /* 0x000fe20000000800 */
[----:B------:R-:W-:Y:S01]  /*166a0*/  FADD.FTZ R91, R91, R66 ;  /* 0x000000425b5b7221 */ /* 0x000fe20000010000 */
[C---:B------:R-:W-:Y:S01]  /*166b0*/  HMMA.16816.F32.BF16 R16, R48.reuse, R58, R16 ;  /* 0x0000003a3010723c */ /* 0x040fe20000041810 */
[----:B------:R-:W3:Y:S07]  /*166c0*/  LDSM.16.MT88.4 R56, [R156+0x8000] ;  /* 0x008000009c38783b */ /* 0x000eee0000004200 */
[----:B------:R-:W5:Y:S01]  /*166d0*/  MUFU.EX2 R117, R117 ;  /* 0x0000007500757308 */ /* 0x000f620000000800 */
[C---:B------:R-:W-:Y:S03]  /*166e0*/  HMMA.16816.F32.BF16 R20, R48.reuse, R60, R20 ;  /* 0x0000003c3014723c */ /* 0x040fe60000041814 */
[----:B--2---:R-:W-:Y:S03]  /*166f0*/  F2FP.BF16.F32.PACK_AB R45, R99, R82 ;  /* 0x00000052632d723e */ /* 0x004fe600000010ff */
[C---:B------:R-:W-:Y:S03]  /*16700*/  HMMA.16816.F32.BF16 R24, R48.reuse, R62, R24 ;  /* 0x0000003e3018723c */ /* 0x040fe60000041818 */
[----:B------:R-:W-:Y:S01]  /*16710*/  MUFU.EX2 R90, R90 ;  /* 0x0000005a005a7308 */ /* 0x000fe20000000800 */
[----:B------:R-:W2:Y:S01]  /*16720*/  LDSM.16.MT88.4 R60, [R155+0x8000] ;  /* 0x008000009b3c783b */ /* 0x000ea20000004200 */
[----:B------:R-:W-:Y:S01]  /*16730*/  FADD.FTZ R91, R84, R91 ;  /* 0x0000005b545b7221 */ /* 0x000fe20000010000 */
[C---:B-1----:R-:W-:Y:S07]  /*16740*/  HMMA.16816.F32.BF16 R28, R48.reuse, R40, R28 ;  /* 0x00000028301c723c */ /* 0x042fee000004181c */
[----:B------:R-:W1:Y:S01]  /*16750*/  MUFU.EX2 R119, R119 ;  /* 0x0000007700777308 */ /* 0x000e620000000800 */
[----:B------:R-:W-:Y:S03]  /*16760*/  LDSM.16.MT88.4 R84, [R156+0x9800] ;  /* 0x009800009c54783b */ /* 0x000fe60000004200 */
[----:B-----5:R-:W-:Y:S01]  /*16770*/  F2FP.BF16.F32.PACK_AB R46, R117, R88 ;  /* 0x00000058752e723e */ /* 0x020fe200000010ff */
[----:B------:R-:W-:Y:S05]  /*16780*/  HMMA.16816.F32.BF16 R32, R48, R42, R32 ;  /* 0x0000002a3020723c */ /* 0x000fea0000041820 */
[----:B------:R-:W-:Y:S01]  /*16790*/  MUFU.EX2 R116, R116 ;  /* 0x0000007400747308 */ /* 0x000fe20000000800 */
[----:B------:R-:W5:Y:S01]  /*167a0*/  LDSM.16.MT88.4 R40, [R154+0x8000] ;  /* 0x008000009a28783b */ /* 0x000f620000004200 */
[----:B------:R-:W-:Y:S01]  /*167b0*/  FADD.FTZ R72, R72, R91 ;  /* 0x0000005b48487221 */ /* 0x000fe20000010000 */
[----:B------:R-:W-:Y:S03]  /*167c0*/  FADD.FTZ R68, R71, R68 ;  /* 0x0000004447447221 */ /* 0x000fe60000010000 */
[----:B------:R-:W-:Y:S01]  /*167d0*/  FADD.FTZ R69, R69, R72 ;  /* 0x0000004845457221 */ /* 0x000fe20000010000 */
[----:B------:R-:W-:Y:S03]  /*167e0*/  FADD.FTZ R75, R75, R68 ;  /* 0x000000444b4b7221 */ /* 0x000fe60000010000 */
[----:B------:R-:W3:Y:S01]  /*167f0*/  MUFU.EX2 R121, R121 ;  /* 0x0000007900797308 */ /* 0x000ee20000000800 */
[----:B-1----:R-:W-:Y:S01]  /*16800*/  F2FP.BF16.F32.PACK_AB R47, R119, R90 ;  /* 0x0000005a772f723e */ /* 0x002fe200000010ff */
[----:B------:R-:W-:Y:S01]  /*16810*/  FADD.FTZ R70, R70, R69 ;  /* 0x0000004546467221 */ /* 0x000fe20000010000 */
[----:B------:R-:W-:Y:S01]  /*16820*/  FADD.FTZ R74, R74, R75 ;  /* 0x0000004b4a4a7221 */ /* 0x000fe20000010000 */
[----:B------:R-:W-:Y:S02]  /*16830*/  MOV R101, R0 ;  /* 0x0000000000657202 */ /* 0x000fe40000000f00 */
[----:B------:R-:W-:Y:S01]  /*16840*/  FADD.FTZ R73, R73, R70 ;  /* 0x0000004649497221 */ /* 0x000fe20000010000 */
[----:B------:R-:W-:Y:S01]  /*16850*/  FADD.FTZ R83, R83, R74 ;  /* 0x0000004a53537221 */ /* 0x000fe20000010000 */
[C---:B----4-:R-:W-:Y:S02]  /*16860*/  HMMA.16816.F32.BF16 R4, R44.reuse, R52, R4 ;  /* 0x000000342c04723c */ /* 0x050fe40000041804 */
[----:B------:R-:W-:Y:S03]  /*16870*/  MUFU.EX2 R118, R118 ;  /* 0x0000007600767308 */ /* 0x000fe60000000800 */
[----:B------:R-:W-:Y:S01]  /*16880*/  FADD.FTZ R83, R80, R83 ;  /* 0x0000005350537221 */ /* 0x000fe20000010000 */
[C---:B------:R-:W-:Y:S01]  /*16890*/  HMMA.16816.F32.BF16 R8, R44.reuse, R54, R8 ;  /* 0x000000362c08723c */ /* 0x040fe20000041808 */
[----:B------:R-:W1:Y:S05]  /*168a0*/  LDSM.16.MT88.4 R52, [R158+0x8800] ;  /* 0x008800009e34783b */ /* 0x000e6a0000004200 */
[----:B------:R-:W4:Y:S01]  /*168b0*/  MUFU.EX2 R123, R123 ;  /* 0x0000007b007b7308 */ /* 0x000f220000000800 */
[----:B---3--:R-:W-:Y:S01]  /*168c0*/  F2FP.BF16.F32.PACK_AB R48, R121, R116 ;  /* 0x000000747930723e */ /* 0x008fe200000010ff */
[C---:B------:R-:W-:Y:S08]  /*168d0*/  HMMA.16816.F32.BF16 R12, R44.reuse, R56, R12 ;  /* 0x000000382c0c723c */ /* 0x040ff0000004180c */
[----:B------:R-:W-:Y:S01]  /*168e0*/  MUFU.EX2 R120, R120 ;  /* 0x0000007800787308 */ /* 0x000fe20000000800 */
[C---:B------:R-:W-:Y:S01]  /*168f0*/  HMMA.16816.F32.BF16 R16, R44.reuse, R58, R16 ;  /* 0x0000003a2c10723c */ /* 0x040fe20000041810 */
[----:B------:R-:W3:Y:S02]  /*16900*/  LDSM.16.MT88.4 R56, [R156+0x8800] ;  /* 0x008800009c38783b */ /* 0x000ee40000004200 */
        /* <DEDUP_REMOVED lines=8> */
[C---:B-----5:R-:W-:Y:S08]  /*16990*/  HMMA.16816.F32.BF16 R28, R44.reuse, R40, R28 ;  /* 0x000000282c1c723c */ /* 0x060ff0000004181c */
[----:B------:R-:W5:Y:S01]  /*169a0*/  MUFU.EX2 R127, R127 ;  /* 0x0000007f007f7308 */ /* 0x000f620000000800 */
[----:B------:R-:W-:Y:S01]  /*169b0*/  HMMA.16816.F32.BF16 R32, R44, R42, R32 ;  /* 0x0000002a2c20723c */ /* 0x000fe20000041820 */
[----:B------:R-:W4:Y:S02]  /*169c0*/  LDSM.16.MT88.4 R40, [R154+0x8800] ;  /* 0x008800009a28783b */ /* 0x000f240000004200 */
[----:B--2---:R-:W-:Y:S01]  /*169d0*/  F2FP.BF16.F32.PACK_AB R50, R125, R120 ;  /* 0x000000787d32723e */ /* 0x004fe200000010ff */
[----:B------:R-:W-:Y:S05]  /*169e0*/  FADD.FTZ R116, R116, R117 ;  /* 0x0000007574747221 */ /* 0x000fea0000010000 */
[----:B------:R-:W-:Y:S01]  /*169f0*/  MUFU.EX2 R124, R124 ;  /* 0x0000007c007c7308 */ /* 0x000fe20000000800 */
[----:B------:R-:W2:Y:S01]  /*16a00*/  LDSM.16.MT88.4 R44, [R158+0x9000] ;  /* 0x009000009e2c783b */ /* 0x000ea20000004200 */
[----:B------:R-:W-:Y:S08]  /*16a10*/  FADD.FTZ R121, R121, R116 ;  /* 0x0000007479797221 */ /* 0x000ff00000010000 */
[----:B------:R-:W2:Y:S01]  /*16a20*/  MUFU.EX2 R129, R129 ;  /* 0x0000008100817308 */ /* 0x000ea20000000800 */
[----:B-----5:R-:W-:Y:S01]  /*16a30*/  F2FP.BF16.F32.PACK_AB R51, R127, R122 ;  /* 0x0000007a7f33723e */ /* 0x020fe200000010ff */
[----:B------:R-:W-:Y:S04]  /*16a40*/  FADD.FTZ R120, R120, R121 ;  /* 0x0000007978787221 */ /* 0x000fe80000010000 */
[----:B------:R-:W-:Y:S02]  /*16a50*/  FADD.FTZ R125, R125, R120 ;  /* 0x000000787d7d7221 */ /* 0x000fe40000010000 */
[C---:B-1----:R-:W-:Y:S02]  /*16a60*/  HMMA.16816.F32.BF16 R4, R48.reuse, R52, R4 ;  /* 0x000000343004723c */ /* 0x042fe40000041804 */
[----:B------:R-:W-:Y:S04]  /*16a70*/  MUFU.EX2 R126, R126 ;  /* 0x0000007e007e7308 */ /* 0x000fe80000000800 */
[C---:B------:R-:W-:Y:S01]  /*16a80*/  HMMA.16816.F32.BF16 R8, R48.reuse, R54, R8 ;  /* 0x000000363008723c */ /* 0x040fe20000041808 */
[----:B------:R-:W1:Y:S05]  /*16a90*/  LDSM.16.MT88.4 R52, [R156+0x9000] ;  /* 0x009000009c34783b */ /* 0x000e6a0000004200 */
[----:B------:R-:W5:Y:S01]  /*16aa0*/  MUFU.EX2 R131, R131 ;  /* 0x0000008300837308 */ /* 0x000f620000000800 */
[C---:B---3--:R-:W-:Y:S09]  /*16ab0*/  HMMA.16816.F32.BF16 R12, R48.reuse, R56, R12 ;  /* 0x00000038300c723c */ /* 0x048ff2000004180c */
[----:B------:R-:W-:Y:S01]  /*16ac0*/  MUFU.EX2 R128, R128 ;  /* 0x0000008000807308 */ /* 0x000fe20000000800 */
[C---:B------:R-:W-:Y:S01]  /*16ad0*/  HMMA.16816.F32.BF16 R16, R48.reuse, R58, R16 ;  /* 0x0000003a3010723c */ /* 0x040fe20000041810 */
[----:B------:R-:W3:Y:S05]  /*16ae0*/  LDSM.16.MT88.4 R56, [R155+0x9000] ;  /* 0x009000009b38783b */ /* 0x000eea0000004200 */
[C---:B----4-:R-:W-:Y:S03]  /*16af0*/  HMMA.16816.F32.BF16 R20, R48.reuse, R60, R20 ;  /* 0x0000003c3014723c */ /* 0x050fe60000041814 */
[----:B------:R-:W4:Y:S03]  /*16b00*/  MUFU.EX2 R133, R133 ;  /* 0x0000008500857308 */ /* 0x000f260000000800 */
[C---:B------:R-:W-:Y:S07]  /*16b10*/  HMMA.16816.F32.BF16 R24, R48.reuse, R62, R24 ;  /* 0x0000003e3018723c */ /* 0x040fee0000041818 */
[----:B------:R-:W-:Y:S01]  /*16b20*/  MUFU.EX2 R130, R130 ;  /* 0x0000008200827308 */ /* 0x000fe20000000800 */
[----:B------:R-:W-:Y:S01]  /*16b30*/  FFMA.FTZ R61, R188, UR4, -R65 ;  /* 0x00000004bc3d7c23 */ /* 0x000fe20008010841 */
[C---:B------:R-:W-:Y:S08]  /*16b40*/  HMMA.16816.F32.BF16 R28, R48.reuse, R40, R28 ;  /* 0x00000028301c723c */ /* 0x040ff0000004181c */
[----:B------:R-:W1:Y:S01]  /*16b50*/  MUFU.EX2 R135, R135 ;  /* 0x0000008700877308 */ /* 0x000e620000000800 */
[----:B------:R-:W-:Y:S01]  /*16b60*/  HMMA.16816.F32.BF16 R32, R48, R42, R32 ;  /* 0x0000002a3020723c */ /* 0x000fe20000041820 */
[----:B------:R-:W3:Y:S02]  /*16b70*/  LDSM.16.MT88.4 R48, [R154+0x9000] ;  /* 0x009000009a30783b */ /* 0x000ee40000004200 */
[----:B--2---:R-:W-:Y:S01]  /*16b80*/  F2FP.BF16.F32.PACK_AB R40, R129, R124 ;  /* 0x0000007c8128723e */ /* 0x004fe200000010ff */
[--C-:B------:R-:W-:Y:S01]  /*16b90*/  FFMA.FTZ R62, R186, UR4, -R39.reuse ;  /* 0x00000004ba3e7c23 */ /* 0x100fe20008010827 */
[----:B-----5:R-:W-:Y:S01]  /*16ba0*/  F2FP.BF16.F32.PACK_AB R41, R131, R126 ;  /* 0x0000007e8329723e */ /* 0x020fe200000010ff */
[----:B------:R-:W-:Y:S03]  /*16bb0*/  FFMA.FTZ R63, R184, UR4, -R39 ;  /* 0x00000004b83f7c23 */ /* 0x000fe60008010827 */
[----:B------:R-:W-:Y:S02]  /*16bc0*/  MUFU.EX2 R60, R192 ;  /* 0x000000c0003c7308 */ /* 0x000fe40000000800 */
[----:B----4-:R-:W-:Y:S01]  /*16bd0*/  F2FP.BF16.F32.PACK_AB R42, R133, R128 ;  /* 0x00000080852a723e */ /* 0x010fe200000010ff */
[----:B------:R-:W-:Y:S01]  /*16be0*/  FFMA.FTZ R65, R64, UR4, -R65 ;  /* 0x0000000440417c23 */ /* 0x000fe20008010841 */
[----:B------:R-:W-:Y:S01]  /*16bf0*/  FADD.FTZ R124, R124, R125 ;  /* 0x0000007d7c7c7221 */ /* 0x000fe20000010000 */
[----:B-1----:R-:W-:Y:S05]  /*16c00*/  F2FP.BF16.F32.PACK_AB R43, R135, R130 ;  /* 0x00000082872b723e */ /* 0x002fea00000010ff */
        /* <DEDUP_REMOVED lines=14> */
[C---:B---3--:R-:W-:Y:S01]  /*16cf0*/  HMMA.16816.F32.BF16 R20, R40.reuse, R56, R20 ;  /* 0x000000382814723c */ /* 0x048fe20000041814 */
        /* <DEDUP_REMOVED lines=44> */
.L_x_6872:
        /* <DEDUP_REMOVED lines=136> */
.L_x_6877:
[----:B------:R-:W1:Y:S01]  /*17840*/  S2R R5, SR_CTAID.Z ;  /* 0x0000000000057919 */ /* 0x000e620000002700 */
[----:B------:R-:W1:Y:S01]  /*17850*/  LDC R2, c[0x0][0x270] ;  /* 0x00009c00ff027b82 */ /* 0x000e620000000800 */
[----:B------:R-:W1:Y:S07]  /*17860*/  S2R R0, SR_CTAID.Y ;  /* 0x0000000000007919 */ /* 0x000e6e0000002600 */
[----:B------:R-:W2:Y:S01]  /*17870*/  LDC R7, c[0x0][0x2c4] ;  /* 0x0000b100ff077b82 */ /* 0x000ea20000000800 */
[----:B-1----:R-:W-:-:S04]  /*17880*/  IMAD R2, R0, R2, R5 ;  /* 0x0000000200027224 */ /* 0x002fc800078e0205 */
[----:B--2---:R-:W-:-:S07]  /*17890*/  IMAD R7, R2, R7, RZ ;  /* 0x0000000702077224 */ /* 0x004fce00078e02ff */
.L_x_6878:
        /* <DEDUP_REMOVED lines=26> */
.L_x_6880:
[----:B------:R-:W-:Y:S05]  /*17a40*/  BSYNC B0 ;  /* 0x0000000000007941 */ /* 0x000fea0003800000 */
.L_x_6879:
[----:B------:R-:W3:Y:S01]  /*17a50*/  S2UR UR5, SR_CTAID.X ;  /* 0x00000000000579c3 */ /* 0x000ee20000002500 */
[----:B------:R-:W-:Y:S01]  /*17a60*/  LEA.HI R3, R3, R4, RZ, 0x3 ;  /* 0x0000000403037211 */ /* 0x000fe200078f18ff */
[----:B--2---:R2:W4:Y:S01]  /*17a70*/  LDS.128 R12, [R173+0x1800] ;  /* 0x00180000ad0c7984 */ /* 0x0045220000000c00 */
[----:B-1----:R-:W-:Y:S01]  /*17a80*/  SHF.R.S32.HI R11, RZ, 0x1f, R2 ;  /* 0x0000001fff0b7819 */ /* 0x002fe20000011402 */
[----:B------:R-:W-:Y:S01]  /*17a90*/  BSSY B0, `(.L_x_6881) ;  /* 0x0000033000007945 */ /* 0x000fe20003800000 */
[----:B------:R-:W-:Y:S02]  /*17aa0*/  LOP3.LUT R3, R3, 0xfffffff8, RZ, 0xc0, !PT ;  /* 0xfffffff803037812 */ /* 0x000fe400078ec0ff */
[----:B------:R-:W-:Y:S01]  /*17ab0*/  LEA.HI R2, R11, R2, RZ, 0x3 ;  /* 0x000000020b027211 */ /* 0x000fe200078f18ff */
[----:B------:R-:W1:Y:S01]  /*17ac0*/  LDC.64 R6, c[0x0][0x290] ;  /* 0x0000a400ff067b82 */ /* 0x000e620000000a00 */
[----:B------:R-:W-:Y:S01]  /*17ad0*/  SHF.R.S32.HI R11, RZ, 0x1f, R0 ;  /* 0x0000001fff0b7819 */ /* 0x000fe20000011400 */
[----:B------:R-:W-:Y:S01]  /*17ae0*/  IMAD.IADD R4, R4, 0x1, -R3 ;  /* 0x0000000104047824 */ /* 0x000fe200078e0a03 */
[----:B------:R-:W-:-:S02]  /*17af0*/  ISETP.NE.AND P0, PT, R171, -0x1, PT ;  /* 0xffffffffab00780c */ /* 0x000fc40003f05270 */
[----:B------:R-:W-:Y:S01]  /*17b00*/  SHF.R.S32.HI R2, RZ, 0x3, R2 ;  /* 0x00000003ff027819 */ /* 0x000fe20000011402 */
[----:B------:R-:W-:Y:S02]  /*17b10*/  IMAD.SHL.U32 R16, R4, 0x8, RZ ;  /* 0x0000000804107824 */ /* 0x000fe400078e00ff */
[----:B------:R-:W5:Y:S02]  /*17b20*/  LDC.64 R8, c[0x0][0x298] ;  /* 0x0000a600ff087b82 */ /* 0x000f640000000a00 */
[----:B------:R-:W-:Y:S01]  /*17b30*/  VIADD R3, R2, 0x10 ;  /* 0x0000001002037836 */ /* 0x000fe20000000000 */
        /* <DEDUP_REMOVED lines=40> */
.L_x_6882:
[----:B------:R-:W-:Y:S05]  /*17dc0*/  BSYNC B0 ;  /* 0x0000000000007941 */ /* 0x000fea0003800000 */
.L_x_6881:
        /* <DEDUP_REMOVED lines=15> */
.L_x_6884:
[----:B------:R-:W-:Y:S05]  /*17ec0*/  BSYNC B0 ;  /* 0x0000000000007941 */ /* 0x000fea0003800000 */
.L_x_6883:
        /* <DEDUP_REMOVED lines=15> */
.L_x_6886:
[----:B------:R-:W-:Y:S05]  /*17fc0*/  BSYNC B0 ;  /* 0x0000000000007941 */ /* 0x000fea0003800000 */
.L_x_6885:
[----:B------:R-:W-:Y:S05]  /*17fd0*/  @P3 EXIT ;  /* 0x000000000000394d */ /* 0x000fea0003800000 */
[----:B------:R-:W-:Y:S01]  /*17fe0*/  IADD3 R2, P0, R2, 0x30, RZ ;  /* 0x0000003002027810 */ /* 0x000fe20007f1e0ff */
[----:B------:R-:W-:Y:S01]  /*17ff0*/  ULDC.64 UR4, c[0x0][0x280] ;  /* 0x0000a00000047ab9 */ /* 0x000fe20000000a00 */
[----:B------:R-:W-:Y:S02]  /*18000*/  MOV R19, R21 ;  /* 0x0000001500137202 */ /* 0x000fe40000000f00 */
[----:B------:R-:W-:Y:S01]  /*18010*/  IADD3.X R3, RZ, R3, RZ, P0, !PT ;  /* 0x00000003ff037210 */ /* 0x000fe200007fe4ff */
[----:B------:R-:W-:-:S04]  /*18020*/  IMAD.WIDE.U32 R18, R2, R8, R18 ;  /* 0x0000000802127225 */ /* 0x000fc800078e0012 */
[----:B------:R-:W-:-:S04]  /*18030*/  IMAD R0, R3, R8, RZ ;  /* 0x0000000803007224 */ /* 0x000fc800078e02ff */
[----:B------:R-:W-:Y:S01]  /*18040*/  IMAD R0, R2, R9, R0 ;  /* 0x0000000902007224 */ /* 0x000fe200078e0200 */
[----:B------:R-:W-:-:S04]  /*18050*/  LEA R2, P0, R18, UR4, 0x1 ;  /* 0x0000000412027c11 */ /* 0x000fc8000f8008ff */
[----:B------:R-:W-:-:S04]  /*18060*/  IADD3 R3, R0, R19, RZ ;  /* 0x0000001300037210 */ /* 0x000fc80007ffe0ff */
[----:B------:R-:W-:-:S05]  /*18070*/  LEA.HI.X R3, R18, UR5, R3, 0x1, P0 ;  /* 0x0000000512037c11 */ /* 0x000fca00080f0c03 */
[----:B------:R-:W-:Y:S01]  /*18080*/  STG.E.128 desc[UR6][R2.64], R12 ;  /* 0x0000000c02007986 */ /* 0x000fe2000c101d06 */
[----:B------:R-:W-:Y:S05]  /*18090*/  EXIT ;  /* 0x000000000000794d */ /* 0x000fea0003800000 */
.L_x_6887:
        /* <DEDUP_REMOVED lines=14> */
.L_x_8051:


//--------------------- .text._ZN5flash24flash_fwd_splitkv_kernelI23Flash_fwd_kernel_traitsILi64ELi64ELi128ELi4ELb0ELb0EN7cutlass10bfloat16_tE19Flash_kernel_traitsILi64ELi64ELi128ELi4ES3_EELb1ELb0ELb1ELb0ELb0ELb0ELb0ELb1EEEvNS_16Flash_fwd_paramsE --------------------------
	.section	.text._ZN5flash24flash_fwd_splitkv_kernelI23Flash_fwd_kernel_traitsILi64ELi64ELi128ELi4ELb0ELb0EN7cutlass10bfloat16_tE19Flash_kernel_traitsILi64ELi64ELi128ELi4ES3_EELb1ELb0ELb1ELb0ELb0ELb0ELb0ELb1EEEvNS_16Flash_fwd_paramsE,"ax",@progbits
	.align	128
        .global         _ZN5flash24flash_fwd_splitkv_kernelI23Flash_fwd_kernel_traitsILi64ELi64ELi128ELi4ELb0ELb0EN7cutlass10bfloat16_tE19Flash_kernel_traitsILi64ELi64ELi128ELi4ES3_EELb1ELb0ELb1ELb0ELb0ELb0ELb0ELb1EEEvNS_16Flash_fwd_paramsE
        .type           _ZN5flash24flash_fwd_splitkv_kernelI23Flash_fwd_kernel_traitsILi64ELi64ELi128ELi4ELb0ELb0EN7cutlass10bfloat16_tE19Flash_kernel_traitsILi64ELi64ELi128ELi4ES3_EELb1ELb0ELb1ELb0ELb0ELb0ELb0ELb1EEEvNS_16Flash_fwd_paramsE,@function
        .size           _ZN5flash24flash_fwd_splitkv_kernelI23Flash_fwd_kernel_traitsILi64ELi64ELi128ELi4ELb0ELb0EN7cutlass10bfloat16_tE19Flash_kernel_traitsILi64ELi64ELi128ELi4ES3_EELb1ELb0ELb1ELb0ELb0ELb0ELb0ELb1EEEvNS_16Flash_fwd_paramsE,(.L_x_8052 - _ZN5flash24flash_fwd_splitkv_kernelI23Flash_fwd_kernel_traitsILi64ELi64ELi128ELi4ELb0ELb0EN7cutlass10bfloat16_tE19Flash_kernel_traitsILi64ELi64ELi128ELi4ES3_EELb1ELb0ELb1ELb0ELb0ELb0ELb0ELb1EEEvNS_16Flash_fwd_paramsE)
        .other          _ZN5flash24flash_fwd_splitkv_kernelI23Flash_fwd_kernel_traitsILi64ELi64ELi128ELi4ELb0ELb0EN7cutlass10bfloat16_tE19Flash_kernel_traitsILi64ELi64ELi128ELi4ES3_EELb1ELb0ELb1ELb0ELb0ELb0ELb0ELb1EEEvNS_16Flash_fwd_paramsE,@"STO_CUDA_ENTRY STV_DEFAULT"
_ZN5flash24flash_fwd_splitkv_kernelI23Flash_fwd_kernel_traitsILi64ELi64ELi128ELi4ELb0ELb0EN7cutlass10bfloat16_tE19Flash_kernel_traitsILi64ELi64ELi128ELi4ES3_EELb1ELb0ELb1ELb0ELb0ELb0ELb0ELb1EEEvNS_16Flash_fwd_paramsE:
.text._ZN5flash24flash_fwd_splitkv_kernelI23Flash_fwd_kernel_traitsILi64ELi64ELi128ELi4ELb0ELb0EN7cutlass10bfloat16_tE19Flash_kernel_traitsILi64ELi64ELi128ELi4ES3_EELb1ELb0ELb1ELb0ELb0ELb0ELb0ELb1EEEvNS_16Flash_fwd_paramsE:
        /* <DEDUP_REMOVED lines=40> */
.L_x_6888:
[----:B------:R-:W1:Y:S02]  /*0280*/  LDC R7, c[0x0][0x2c8] ;  /* 0x0000b200ff077b82 */ /* 0x000e640000000800 */
.L_x_6889:
        /* <DEDUP_REMOVED lines=95> */
.L_x_6892:
[----:B------:R-:W-:Y:S05]  /*0880*/  BSYNC B0 ;  /* 0x0000000000007941 */ /* 0x000fea0003800000 */
.L_x_6891:
        /* <DEDUP_REMOVED lines=18> */
.L_x_6894:
[----:B------:R-:W-:Y:S05]  /*09b0*/  BSYNC B0 ;  /* 0x0000000000007941 */ /* 0x000fea0003800000 */
.L_x_6893:
        /* <DEDUP_REMOVED lines=19> */
.L_x_6896:
[----:B------:R-:W-:Y:S05]  /*0af0*/  BSYNC B0 ;  /* 0x0000000000007941 */ /* 0x000fea0003800000 */
.L_x_6895:
        /* <DEDUP_REMOVED lines=13> */
.L_x_6898:
[----:B------:R-:W-:Y:S05]  /*0bd0*/  BSYNC B0 ;  /* 0x0000000000007941 */ /* 0x000fea0003800000 */
.L_x_6897:
        /* <DEDUP_REMOVED lines=16> */
.L_x_6890:
        /* <DEDUP_REMOVED lines=25> */
.L_x_6899:
        /* <DEDUP_REMOVED lines=82> */
.L_x_6900:
        /* <DEDUP_REMOVED lines=49> */
.L_x_6902:
        /* <DEDUP_REMOVED lines=33> */
.L_x_6901:
        /* <DEDUP_REMOVED lines=249> */
.L_x_6957:
        /* <DEDUP_REMOVED lines=138> */
.L_x_6907:
[----:B------:R-:W-:Y:S05]  /*30e0*/  BSYNC B0 ;  /* 0x0000000000007941 */ /* 0x000fea0003800000 */
.L_x_6906:
        /* <DEDUP_REMOVED lines=57> */
.L_x_6909:
[----:B------:R-:W-:Y:S05]  /*3480*/  BSYNC B0 ;  /* 0x0000000000007941 */ /* 0x000fea0003800000 */
.L_x_6908:
        /* <DEDUP_REMOVED lines=57> */
.L_x_6911:
[----:B------:R-:W-:Y:S05]  /*3820*/  BSYNC B0 ;  /* 0x0000000000007941 */ /* 0x000fea0003800000 */
.L_x_6910:
        /* <DEDUP_REMOVED lines=62> */
.L_x_6913:
[----:B------:R-:W-:Y:S05]  /*3c10*/  BSYNC B0 ;  /* 0x0000000000007941 */ /* 0x000fea0003800000 */
.L_x_6912:
        /* <DEDUP_REMOVED lines=59> */
.L_x_6915:
[----:B------:R-:W-:Y:S05]  /*3fd0*/  BSYNC B0 ;  /* 0x0000000000007941 */ /* 0x000fea0003800000 */
.L_x_6914:
        /* <DEDUP_REMOVED lines=62> */
.L_x_6917:
[----:B------:R-:W-:Y:S05]  /*43c0*/  BSYNC B0 ;  /* 0x0000000000007941 */ /* 0x000fea0003800000 */
.L_x_6916:
        /* <DEDUP_REMOVED lines=62> */
.L_x_6919:
[----:B------:R-:W-:Y:S05]  /*47b0*/  BSYNC B0 ;  /* 0x0000000000007941 */ /* 0x000fea0003800000 */
.L_x_6918:
        /* <DEDUP_REMOVED lines=64> */
.L_x_6921:
[----:B------:R-:W-:Y:S05]  /*4bc0*/  BSYNC B0 ;  /* 0x0000000000007941 */ /* 0x000fea0003800000 */
.L_x_6920:
[C---:B------:R-:W-:Y:S01]  /*4bd0*/  LEA R46, P1, R29.reuse, R44, 0x1 ;  /* 0x0000002c1d2e7211 */ /* 0x040fe200078208ff */
[----:B------:R-:W-:Y:S01]  /*4be0*/  IMAD.MOV.U32 R8, RZ, RZ, R10 ;  /* 0x000000ffff087224 */ /* 0x000fe200078e000a */
[----:B------:R-:W-:Y:S02]  /*4bf0*/  UMOV UR4, UR30 ;  /* 0x0000001e00047c82 */ /* 0x000fe40008000000 */
[C---:B------:R-:W-:Y:S02]  /*4c00*/  LEA.HI.X.SX32 R45, R29.reuse, R45, 0x1, P1 ;  /* 0x0000002d1d2d7211 */ /* 0x040fe400008f0eff */
[C---:B------:R-:W-:Y:S04]  /*4c10*/  LEA R10, P0, R29.reuse, R8, 0x1 ;  /* 0x000000081d0a7211 */ /* 0x040fe800078008ff */
[----:B------:R-:W-:Y:S01]  /*4c20*/  LEA.HI.X.SX32 R9, R29, R9, 0x1, P0 ;  /* 0x000000091d097211 */ /* 0x000fe200000f0eff */
[----:B------:R-:W-:Y:S08]  /*4c30*/  BRA `(.L_x_6922) ;  /* 0x0000003400007947 */ /* 0x000ff00003800000 */
.L_x_6905:
        /* <DEDUP_REMOVED lines=86> */
.L_x_6926:
[----:B------:R-:W-:Y:S05]  /*51a0*/  BSYNC B0 ;  /* 0x0000000000007941 */ /* 0x000fea0003800000 */
.L_x_6925:
[----:B-----5:R2:W-:Y:S02]  /*51b0*/  STG.E.128 desc[UR6][R82.64], R40 ;  /* 0x0000002852007986 */ /* 0x0205e4000c101d06 */
.L_x_6924:
[----:B------:R-:W-:Y:S05]  /*51c0*/  BSYNC B1 ;  /* 0x0000000000017941 */ /* 0x000fea0003800000 */
.L_x_6923:
        /* <DEDUP_REMOVED lines=91> */
.L_x_6930:
[----:B------:R-:W-:Y:S05]  /*5780*/  BSYNC B0 ;  /* 0x0000000000007941 */ /* 0x000fea0003800000 */
.L_x_6929:
[----:B-----5:R4:W-:Y:S02]  /*5790*/  STG.E.128 desc[UR6][R146.64], R40 ;  /* 0x0000002892007986 */ /* 0x0209e4000c101d06 */
.L_x_6928:
[----:B------:R-:W-:Y:S05]  /*57a0*/  BSYNC B1 ;  /* 0x0000000000017941 */ /* 0x000fea0003800000 */
.L_x_6927:
        /* <DEDUP_REMOVED lines=91> */
.L_x_6934:
[----:B------:R-:W-:Y:S05]  /*5d60*/  BSYNC B0 ;  /* 0x0000000000007941 */ /* 0x000fea0003800000 */
.L_x_6933:
[----:B-----5:R3:W-:Y:S02]  /*5d70*/  STG.E.128 desc[UR6][R146.64], R40 ;  /* 0x0000002892007986 */ /* 0x0207e4000c101d06 */
.L_x_6932:
[----:B------:R-:W-:Y:S05]  /*5d80*/  BSYNC B1 ;  /* 0x0000000000017941 */ /* 0x000fea0003800000 */
.L_x_6931:
        /* <DEDUP_REMOVED lines=94> */
.L_x_6938:
[----:B------:R-:W-:Y:S05]  /*6370*/  BSYNC B0 ;  /* 0x0000000000007941 */ /* 0x000fea0003800000 */
.L_x_6937:
[----:B-----5:R1:W-:Y:S02]  /*6380*/  STG.E.128 desc[UR6][R146.64], R40 ;  /* 0x0000002892007986 */ /* 0x0203e4000c101d06 */
.L_x_6936:
[----:B------:R-:W-:Y:S05]  /*6390*/  BSYNC B1 ;  /* 0x0000000000017941 */ /* 0x000fea0003800000 */
.L_x_6935:
        /* <DEDUP_REMOVED lines=92> */
.L_x_6942:
[----:B------:R-:W-:Y:S05]  /*6960*/  BSYNC B0 ;  /* 0x0000000000007941 */ /* 0x000fea0003800000 */
.L_x_6941:
[----:B-----5:R2:W-:Y:S02]  /*6970*/  STG.E.128 desc[UR6][R146.64], R40 ;  /* 0x0000002892007986 */ /* 0x0205e4000c101d06 */
.L_x_6940:
[----:B------:R-:W-:Y:S05]  /*6980*/  BSYNC B1 ;  /* 0x0000000000017941 */ /* 0x000fea0003800000 */
.L_x_6939:
        /* <DEDUP_REMOVED lines=94> */
.L_x_6946:
[----:B------:R-:W-:Y:S05]  /*6f70*/  BSYNC B0 ;  /* 0x0000000000007941 */ /* 0x000fea0003800000 */
.L_x_6945:
[----:B-----5:R1:W-:Y:S02]  /*6f80*/  STG.E.128 desc[UR6][R146.64], R40 ;  /* 0x0000002892007986 */ /* 0x0203e4000c101d06 */
.L_x_6944:
[----:B------:R-:W-:Y:S05]  /*6f90*/  BSYNC B1 ;  /* 0x0000000000017941 */ /* 0x000fea0003800000 */
.L_x_6943:
        /* <DEDUP_REMOVED lines=94> */
.L_x_6950:
[----:B------:R-:W-:Y:S05]  /*7580*/  BSYNC B0 ;  /* 0x0000000000007941 */ /* 0x000fea0003800000 */
.L_x_6949:
[----:B-----5:R1:W-:Y:S02]  /*7590*/  STG.E.128 desc[UR6][R146.64], R40 ;  /* 0x0000002892007986 */ /* 0x0203e4000c101d06 */
.L_x_6948:
[----:B------:R-:W-:Y:S05]  /*75a0*/  BSYNC B1 ;  /* 0x0000000000017941 */ /* 0x000fea0003800000 */
.L_x_6947:
        /* <DEDUP_REMOVED lines=95> */
.L_x_6954:
[----:B------:R-:W-:Y:S05]  /*7ba0*/  BSYNC B0 ;  /* 0x0000000000007941 */ /* 0x000fea0003800000 */
.L_x_6953:
[----:B-----5:R1:W-:Y:S02]  /*7bb0*/  STG.E.128 desc[UR6][R148.64], R40 ;  /* 0x0000002894007986 */ /* 0x0203e4000c101d06 */
.L_x_6952:
[----:B------:R-:W-:Y:S05]  /*7bc0*/  BSYNC B1 ;  /* 0x0000000000017941 */ /* 0x000fea0003800000 */
.L_x_6951:
        /* <DEDUP_REMOVED lines=8> */
.L_x_6904:
        /* <DEDUP_REMOVED lines=63> */
.L_x_6922:
        /* <DEDUP_REMOVED lines=84> */
.L_x_6955:
        /* <DEDUP_REMOVED lines=8> */
.L_x_6956:
[----:B------:R-:W-:Y:S04]  /*8600*/  IADD3 R11, R11, -0x1, RZ ;  /* 0xffffffff0b0b7810 */ /* 0x000fe80007ffe0ff */
[----:B------:R-:W-:Y:S11]  /*8610*/  ISETP.GT.AND P0, PT, R11, R66, PT ;  /* 0x000000420b00720c */ /* 0x000ff60003f04270 */
[----:B------:R-:W-:Y:S02]  /*8620*/  @!UPT UIADD3 URZ, URZ, URZ, URZ ;  /* 0x0000003f3f3ff290 */ /* 0x000fe4000fffe03f */
[----:B------:R-:W-:Y:S05]  /*8630*/  @P0 BRA `(.L_x_6957) ;  /* 0xffffffa000800947 */ /* 0x000fea000383ffff */
.L_x_6903:
        /* <DEDUP_REMOVED lines=13> */
[----:B---3--:R-:W1:Y:S01]  /*8710*/  S2R R6, SR_CTAID.X ;  /* 0x0000000000067919 */ /* 0x008e620000002500 */
[----:B------:R-:W-:-:S11]  /*8720*/  ULDC.64 UR8, c[0x0][0x210] ;  /* 0x0000840000087ab9 */ /* 0x000fd60000000a00 */
[----:B------:R-:W3:Y:S01]  /*8730*/  @P0 S2R R2, SR_CTAID.Y ;  /* 0x0000000000020919 */ /* 0x000ee20000002600 */
[----:B------:R-:W3:Y:S02]  /*8740*/  @P0 LDC.64 R4, c[0x0][0x300] ;  /* 0x0000c000ff040b82 */ /* 0x000ee40000000a00 */
[----:B---3--:R-:W-:-:S06]  /*8750*/  @P0 IMAD.WIDE R8, R2, 0x4, R4 ;  /* 0x0000000402080825 */ /* 0x008fcc00078e0204 */
[----:B------:R-:W3:Y:S01]  /*8760*/  LDC.64 R2, c[0x0][0x240] ;  /* 0x00009000ff027b82 */ /* 0x000ee20000000a00 */
[----:B------:R5:W5:Y:S01]  /*8770*/  @P0 LDG.E R0, desc[UR6][R8.64] ;  /* 0x0000000608000981 */ /* 0x000b62000c1e1900 */
[----:B-1----:R-:W-:Y:S01]  /*8780*/  IMAD R5, R6, 0x40, R56 ;  /* 0x0000004006057824 */ /* 0x002fe200078e0238 */
[----:B--2-4-:R-:W-:Y:S01]  /*8790*/  LEA R14, P0, R128, UR8, 0x1 ;  /* 0x00000008800e7c11 */ /* 0x014fe2000f8008ff */
[----:B------:R-:W-:Y:S01]  /*87a0*/  IMAD.MOV.U32 R130, RZ, RZ, R128 ;  /* 0x000000ffff827224 */ /* 0x000fe200078e0080 */
[----:B------:R-:W-:Y:S01]  /*87b0*/  ULDC.U8 UR10, c[0x0][0x3c3] ;  /* 0x0000f0c0000a7ab9 */ /* 0x000fe20000000000 */
[----:B------:R-:W-:Y:S01]  /*87c0*/  IMAD R25, R6, -0x40, R163 ;  /* 0xffffffc006197824 */ /* 0x000fe200078e02a3 */
        /* <DEDUP_REMOVED lines=83> */
.L_x_6964:
[----:B------:R-:W-:Y:S05]  /*8d00*/  BSYNC B0 ;  /* 0x0000000000007941 */ /* 0x000fea0003800000 */
.L_x_6963:
[----:B-----5:R2:W-:Y:S02]  /*8d10*/  STS.128 [R171], R12 ;  /* 0x0000000cab007388 */ /* 0x0205e40000000c00 */
.L_x_6962:
[----:B------:R-:W-:Y:S05]  /*8d20*/  BSYNC B1 ;  /* 0x0000000000017941 */ /* 0x000fea0003800000 */
.L_x_6961:
        /* <DEDUP_REMOVED lines=61> */
.L_x_6968:
[----:B------:R-:W-:Y:S05]  /*9100*/  BSYNC B0 ;  /* 0x0000000000007941 */ /* 0x000fea0003800000 */
.L_x_6967:
[----:B-----5:R4:W-:Y:S02]  /*9110*/  STS.128 [R171+0x800], R40 ;  /* 0x00080028ab007388 */ /* 0x0209e40000000c00 */
.L_x_6966:
[----:B------:R-:W-:Y:S05]  /*9120*/  BSYNC B1 ;  /* 0x0000000000017941 */ /* 0x000fea0003800000 */
.L_x_6965:
        /* <DEDUP_REMOVED lines=62> */
.L_x_6972:
[----:B------:R-:W-:Y:S05]  /*9510*/  BSYNC B0 ;  /* 0x0000000000007941 */ /* 0x000fea0003800000 */
.L_x_6971:
[----:B-----5:R1:W-:Y:S02]  /*9520*/  STS.128 [R171+0x1000], R28 ;  /* 0x0010001cab007388 */ /* 0x0203e40000000c00 */
.L_x_6970:
[----:B------:R-:W-:Y:S05]  /*9530*/  BSYNC B1 ;  /* 0x0000000000017941 */ /* 0x000fea0003800000 */
.L_x_6969:
        /* <DEDUP_REMOVED lines=61> */
.L_x_6975:
[----:B------:R-:W-:Y:S05]  /*9910*/  BSYNC B0 ;  /* 0x0000000000007941 */ /* 0x000fea0003800000 */
.L_x_6974:
[----:B-----5:R1:W-:Y:S01]  /*9920*/  STS.128 [R171+0x1800], R24 ;  /* 0x00180018ab007388 */ /* 0x0203e20000000c00 */
[----:B------:R-:W-:Y:S05]  /*9930*/  BRA `(.L_x_6973) ;  /* 0x0000001c00747947 */ /* 0x000fea0003800000 */
.L_x_6960:
        /* <DEDUP_REMOVED lines=95> */
.L_x_6979:
[----:B------:R-:W-:Y:S05]  /*9f30*/  BSYNC B0 ;  /* 0x0000000000007941 */ /* 0x000fea0003800000 */
.L_x_6978:
[----:B-----5:R3:W-:Y:S02]  /*9f40*/  STS.128 [R171], R20 ;  /* 0x00000014ab007388 */ /* 0x0207e40000000c00 */
.L_x_6977:
[----:B------:R-:W-:Y:S05]  /*9f50*/  BSYNC B1 ;  /* 0x0000000000017941 */ /* 0x000fea0003800000 */
.L_x_6976:
        /* <DEDUP_REMOVED lines=97> */
.L_x_6983:
[----:B------:R-:W-:Y:S05]  /*a570*/  BSYNC B0 ;  /* 0x0000000000007941 */ /* 0x000fea0003800000 */
.L_x_6982:
[----:B-----5:R1:W-:Y:S02]  /*a580*/  STS.128 [R171+0x800], R20 ;  /* 0x00080014ab007388 */ /* 0x0203e40000000c00 */
.L_x_6981:
[----:B------:R-:W-:Y:S05]  /*a590*/  BSYNC B1 ;  /* 0x0000000000017941 */ /* 0x000fea0003800000 */
.L_x_6980:
        /* <DEDUP_REMOVED lines=99> */
.L_x_6987:
[----:B------:R-:W-:Y:S05]  /*abd0*/  BSYNC B0 ;  /* 0x0000000000007941 */ /* 0x000fea0003800000 */
.L_x_6986:
[----:B-----5:R3:W-:Y:S02]  /*abe0*/  STS.128 [R171+0x1000], R20 ;  /* 0x00100014ab007388 */ /* 0x0207e40000000c00 */
.L_x_6985:
[----:B------:R-:W-:Y:S05]  /*abf0*/  BSYNC B1 ;  /* 0x0000000000017941 */ /* 0x000fea0003800000 */
.L_x_6984:
        /* <DEDUP_REMOVED lines=99> */
.L_x_6989:
[----:B------:R-:W-:Y:S05]  /*b230*/  BSYNC B0 ;  /* 0x0000000000007941 */ /* 0x000fea0003800000 */
.L_x_6988:
[----:B-----5:R1:W-:Y:S01]  /*b240*/  STS.128 [R171+0x1800], R12 ;  /* 0x0018000cab007388 */ /* 0x0203e20000000c00 */
[----:B------:R-:W-:Y:S05]  /*b250*/  BRA `(.L_x_6973) ;  /* 0x00000004002c7947 */ /* 0x000fea0003800000 */
.L_x_6959:
        /* <DEDUP_REMOVED lines=22> */
.L_x_6991:
[----:B------:R-:W-:Y:S05]  /*b3c0*/  BSYNC B0 ;  /* 0x0000000000007941 */ /* 0x000fea0003800000 */
.L_x_6990:
        /* <DEDUP_REMOVED lines=16> */
.L_x_6993:
[----:B------:R-:W-:Y:S05]  /*b4d0*/  BSYNC B0 ;  /* 0x0000000000007941 */ /* 0x000fea0003800000 */
.L_x_6992:
        /* <DEDUP_REMOVED lines=16> */
.L_x_6995:
[----:B------:R-:W-:Y:S05]  /*b5e0*/  BSYNC B0 ;  /* 0x0000000000007941 */ /* 0x000fea0003800000 */
.L_x_6994:
        /* <DEDUP_REMOVED lines=18> */
.L_x_6973:
[----:B------:R-:W-:Y:S05]  /*b710*/  BSYNC B2 ;  /* 0x0000000000027941 */ /* 0x000fea0003800000 */
.L_x_6958:
[----:B------:R-:W-:Y:S01]  /*b720*/  VIADD R170, R52, 0xffffffff ;  /* 0xffffffff34aa7836 */ /* 0x000fe20000000000 */
[----:B------:R-:W-:Y:S01]  /*b730*/  ULDC.64 UR12, c[0x0][0x218] ;  /* 0x00008600000c7ab9 */ /* 0x000fe20000000a00 */
[----:B-12-4-:R-:W-:Y:S01]  /*b740*/  VIADD R14, R126, 0x40 ;  /* 0x000000407e0e7836 */ /* 0x016fe20000000000 */
[----:B------:R-:W-:Y:S01]  /*b750*/  LEA R168, P0, R122, UR12, 0x1 ;  /* 0x0000000c7aa87c11 */ /* 0x000fe2000f8008ff */
[----:B---3--:R-:W-:Y:S01]  /*b760*/  IMAD.SHL.U32 R2, R170, 0x80, RZ ;  /* 0x00000080aa027824 */ /* 0x008fe200078e00ff */
[----:B------:R-:W-:Y:S01]  /*b770*/  BSSY B0, `(.L_x_6996) ;  /* 0x0000014000007945 */ /* 0x000fe20003800000 */
[----:B------:R-:W-:Y:S01]  /*b780*/  VIADD R12, R126, 0x50 ;  /* 0x000000507e0c7836 */ /* 0x000fe20000000000 */
[----:B------:R-:W-:Y:S01]  /*b790*/  LEA.HI.X R169, R122, UR13, R125, 0x1, P0 ;  /* 0x0000000d7aa97c11 */ /* 0x000fe200080f0c7d */
[----:B------:R-:W-:Y:S02]  /*b7a0*/  IMAD.IADD R11, R53, 0x1, -R2 ;  /* 0x00000001350b7824 */ /* 0x000fe400078e0a02 */
[----:B------:R-:W-:-:S03]  /*b7b0*/  VIADD R10, R126, 0x60 ;  /* 0x000000607e0a7836 */ /* 0x000fc60000000000 */
        /* <DEDUP_REMOVED lines=15> */
.L_x_6997:
[----:B------:R-:W-:Y:S05]  /*b8b0*/  BSYNC B0 ;  /* 0x0000000000007941 */ /* 0x000fea0003800000 */
.L_x_6996:
        /* <DEDUP_REMOVED lines=14> */
.L_x_6999:
[----:B------:R-:W-:Y:S05]  /*b9a0*/  BSYNC B0 ;  /* 0x0000000000007941 */ /* 0x000fea0003800000 */
.L_x_6998:
        /* <DEDUP_REMOVED lines=14> */
.L_x_7001:
[----:B------:R-:W-:Y:S05]  /*ba90*/  BSYNC B0 ;  /* 0x0000000000007941 */ /* 0x000fea0003800000 */
.L_x_7000:
        /* <DEDUP_REMOVED lines=14> */
.L_x_7003:
[----:B------:R-:W-:Y:S05]  /*bb80*/  BSYNC B0 ;  /* 0x0000000000007941 */ /* 0x000fea0003800000 */
.L_x_7002:
        /* <DEDUP_REMOVED lines=13> */
.L_x_7005:
[----:B------:R-:W-:Y:S05]  /*bc60*/  BSYNC B0 ;  /* 0x0000000000007941 */ /* 0x000fea0003800000 */
.L_x_7004:
        /* <DEDUP_REMOVED lines=14> */
.L_x_7007:
[----:B------:R-:W-:Y:S05]  /*bd50*/  BSYNC B0 ;  /* 0x0000000000007941 */ /* 0x000fea0003800000 */
.L_x_7006:
        /* <DEDUP_REMOVED lines=14> */
.L_x_7009:
[----:B------:R-:W-:Y:S05]  /*be40*/  BSYNC B0 ;  /* 0x0000000000007941 */ /* 0x000fea0003800000 */
.L_x_7008:
        /* <DEDUP_REMOVED lines=14> */
.L_x_7011:
[----:B------:R-:W-:Y:S05]  /*bf30*/  BSYNC B0 ;  /* 0x0000000000007941 */ /* 0x000fea0003800000 */
.L_x_7010:
[----:B------:R-:W2:Y:S01]  /*bf40*/  S2UR UR5, SR_CTAID.Y ;  /* 0x00000000000579c3 */ /* 0x000ea20000002600 */
[----:B------:R-:W-:Y:S01]  /*bf50*/  ULDC.64 UR8, c[0x0][0x3d0] ;  /* 0x0000f40000087ab9 */ /* 0x000fe20000000a00 */
[----:B------:R-:W0:Y:S01]  /*bf60*/  LDGDEPBAR ;  /* 0x00000000000079af */ /* 0x000e220000000000 */
[-C--:B------:R-:W-:Y:S02]  /*bf70*/  ISETP.GE.AND P6, PT, R12, R11.reuse, PT ;  /* 0x0000000b0c00720c */ /* 0x080fe40003fc6270 */
[-C--:B------:R-:W-:Y:S01]  /*bf80*/  ISETP.GE.AND P2, PT, R0, R11.reuse, PT ;  /* 0x0000000b0000720c */ /* 0x080fe20003f46270 */
[----:B------:R-:W4:Y:S01]  /*bf90*/  S2R R103, SR_TID.X ;  /* 0x0000000000677919 */ /* 0x000f220000002100 */
[-C--:B------:R-:W-:Y:S01]  /*bfa0*/  ISETP.GE.AND P3, PT, R8, R11.reuse, PT ;  /* 0x0000000b0800720c */ /* 0x080fe20003f66270 */
[----:B------:R-:W3:Y:S01]  /*bfb0*/  S2UR UR14, SR_CTAID.Z ;  /* 0x00000000000e79c3 */ /* 0x000ee20000002700 */
[-C--:B------:R-:W-:Y:S02]  /*bfc0*/  ISETP.GE.AND P1, PT, R7, R11.reuse, PT ;  /* 0x0000000b0700720c */ /* 0x080fe40003f26270 */
[----:B------:R-:W-:Y:S01]  /*bfd0*/  ISETP.GE.AND P5, PT, R14, R11, PT ;  /* 0x0000000b0e00720c */ /* 0x000fe20003fa6270 */
[----:B--2---:R-:W-:Y:S01]  /*bfe0*/  USHF.R.S32.HI UR10, URZ, 0x1f, UR5 ;  /* 0x0000001f3f0a7899 */ /* 0x004fe20008011405 */
[----:B------:R-:W-:-:S04]  /*bff0*/  DEPBAR.LE SB0, 0x0 ;  /* 0x000080000000791a */ /* 0x000fc80000000000 */
[----:B------:R-:W-:Y:S02]  /*c000*/  UIMAD UR10, UR10, UR8, URZ ;  /* 0x000000080a0a72a4 */ /* 0x000fe4000f8e023f */
[----:B---3--:R-:W-:-:S04]  /*c010*/  USHF.R.S32.HI UR15, URZ, 0x1f, UR14 ;  /* 0x0000001f3f0f7899 */ /* 0x008fc8000801140e */
[----:B------:R-:W-:Y:S02]  /*c020*/  UIMAD.WIDE.U32 UR14, UR5, UR8, UR14 ;  /* 0x00000008050e72a5 */ /* 0x000fe4000f8e000e */
[----:B------:R-:W-:Y:S01]  /*c030*/  UIMAD UR5, UR5, UR9, UR10 ;  /* 0x00000009050572a4 */ /* 0x000fe2000f8e020a */
[----:B----4-:R-:W-:Y:S02]  /*c040*/  SHF.R.S32.HI R4, RZ, 0x1f, R103 ;  /* 0x0000001fff047819 */ /* 0x010fe40000011467 */
[----:B------:R-:W-:Y:S01]  /*c050*/  ULDC.64 UR8, c[0x0][0x3c8] ;  /* 0x0000f20000087ab9 */ /* 0x000fe20000000a00 */
[----:B------:R-:W-:Y:S01]  /*c060*/  UIADD3 UR5, UR15, UR5, URZ ;  /* 0x000000050f057290 */ /* 0x000fe2000fffe03f */
[CC--:B------:R-:W-:Y:S01]  /*c070*/  LEA.HI R157, R4.reuse, R103.reuse, RZ, 0x4 ;  /* 0x00000067049d7211 */ /* 0x0c0fe200078f20ff */
[----:B------:R-:W-:Y:S01]  /*c080*/  ULEA UR8, UP0, UR14, UR8, 0x2 ;  /* 0x000000080e087291 */ /* 0x000fe2000f80103f */
[----:B------:R-:W-:Y:S01]  /*c090*/  LEA.HI R0, R4, R103, RZ, 0x3 ;  /* 0x0000006704007211 */ /* 0x000fe200078f18ff */
[----:B------:R-:W-:Y:S01]  /*c0a0*/  ULDC.64 UR10, c[0x0][0x220] ;  /* 0x00008800000a7ab9 */ /* 0x000fe20000000a00 */
[----:B------:R-:W-:Y:S01]  /*c0b0*/  SHF.R.S32.HI R8, RZ, 0x4, R157 ;  /* 0x00000004ff087819 */ /* 0x000fe2000001149d */
[----:B------:R-:W-:Y:S01]  /*c0c0*/  ULEA.HI.X UR5, UR14, UR9, UR5, 0x2, UP0 ;  /* 0x000000090e057291 */ /* 0x000fe200080f1405 */
[----:B------:R-:W-:Y:S01]  /*c0d0*/  LEA R178, P0, R118, UR10, 0x1 ;  /* 0x0000000a76b27c11 */ /* 0x000fe2000f8008ff */
[----:B------:R-:W-:Y:S01]  /*c0e0*/  IMAD.U32 R12, RZ, RZ, UR8 ;  /* 0x00000008ff0c7e24 */ /* 0x000fe2000f8e00ff */
[----:B------:R-:W-:-:S02]  /*c0f0*/  LOP3.LUT R0, R0, 0xfffffff8, RZ, 0xc0, !PT ;  /* 0xfffffff800007812 */ /* 0x000fc400078ec0ff */
[----:B------:R-:W-:Y:S01]  /*c100*/  LEA.HI.X R179, R118, UR11, R121, 0x1, P0 ;  /* 0x0000000b76b37c11 */ /* 0x000fe200080f0c79 */
[----:B------:R-:W-:Y:S01]  /*c110*/  IMAD.U32 R13, RZ, RZ, UR5 ;  /* 0x00000005ff0d7e24 */ /* 0x000fe2000f8e00ff */
[----:B------:R-:W-:Y:S01]  /*c120*/  ISETP.GE.AND P0, PT, R126, R11, PT ;  /* 0x0000000b7e00720c */ /* 0x000fe20003f06270 */
[----:B------:R-:W-:Y:S01]  /*c130*/  ULDC UR5, c[0x0][0x2e8] ;  /* 0x0000ba0000057ab9 */ /* 0x000fe20000000800 */
[----:B------:R-:W-:Y:S02]  /*c140*/  LEA.HI R157, R157, R8, RZ, 0x1 ;  /* 0x000000089d9d7211 */ /* 0x000fe400078f08ff */
[----:B------:R2:W5:Y:S01]  /*c150*/  LDG.E R102, desc[UR6][R12.64] ;  /* 0x000000060c667981 */ /* 0x000562000c1e1900 */
[----:B------:R-:W3:Y:S01]  /*c160*/  MUFU.RCP R3, UR5 ;  /* 0x0000000500037d08 */ /* 0x000ee20008001000 */
[----:B------:R-:W-:Y:S01]  /*c170*/  BSSY B0, `(.L_x_7012) ;  /* 0x000000e000007945 */ /* 0x000fe20003800000 */
[----:B------:R-:W-:Y:S01]  /*c180*/  IMAD.IADD R0, R103, 0x1, -R0 ;  /* 0x0000000167007824 */ /* 0x000fe200078e0a00 */
[----:B------:R-:W-:Y:S01]  /*c190*/  BAR.SYNC.DEFER_BLOCKING 0x0 ;  /* 0x0000000000007b1d */ /* 0x000fe20000010000 */
[----:B------:R-:W-:-:S05]  /*c1a0*/  LOP3.LUT R157, R157, 0xfffffffe, RZ, 0xc0, !PT ;  /* 0xfffffffe9d9d7812 */ /* 0x000fca00078ec0ff */
        /* <DEDUP_REMOVED lines=10> */
.L_x_7013:
[----:B------:R-:W-:Y:S05]  /*c250*/  BSYNC B0 ;  /* 0x0000000000007941 */ /* 0x000fea0003800000 */
.L_x_7012:
        /* <DEDUP_REMOVED lines=32> */
.L_x_7015:
[----:B------:R-:W-:Y:S05]  /*c460*/  BSYNC B0 ;  /* 0x0000000000007941 */ /* 0x000fea0003800000 */
.L_x_7014:
        /* <DEDUP_REMOVED lines=12> */
[----:B------:R-:W2:Y:S02]  /*c530*/  LDC.64 R4, c[0x0][0x250] ;  /* 0x00009400ff047b82 */ /* 0x000ea40000000a00 */
[----:B--2---:R-:W-:-:S04]  /*c540*/  LEA R8, P0, R4, R178, 0x6 ;  /* 0x000000b204087211 */ /* 0x004fc800078030ff */
[----:B------:R-:W-:-:S05]  /*c550*/  LEA.HI.X R9, R4, R179, R5, 0x6, P0 ;  /* 0x000000b304097211 */ /* 0x000fca00000f3405 */
[----:B------:R-:W-:Y:S01]  /*c560*/  @!PT LDS RZ, [RZ] ;  /* 0x00000000fffff984 */ /* 0x000fe20000000800 */
[----:B------:R-:W-:Y:S01]  /*c570*/  @!PT LDS RZ, [RZ] ;  /* 0x00000000fffff984 */ /* 0x000fe20000000800 */
[----:B------:R-:W-:Y:S01]  /*c580*/  @!PT LDS RZ, [RZ] ;  /* 0x00000000fffff984 */ /* 0x000fe20000000800 */
[----:B------:R2:W-:Y:S04]  /*c590*/  LDGSTS.E.BYPASS.LTC128B.128 [R171+0x7000], desc[UR6][R8.64] ;  /* 0x0700000008ab7fae */ /* 0x0005e8000b901d46 */
.L_x_7017:
[----:B------:R-:W-:Y:S05]  /*c5a0*/  BSYNC B0 ;  /* 0x0000000000007941 */ /* 0x000fea0003800000 */
.L_x_7016:
[----:B------:R1:W-:Y:S01]  /*c5b0*/  @P3 STS.128 [R171+0x7800], RZ ;  /* 0x007800ffab003388 */ /* 0x0003e20000000c00 */
[----:B------:R-:W-:Y:S04]  /*c5c0*/  BSSY B0, `(.L_x_7018) ;  /* 0x000000e000007945 */ /* 0x000fe80003800000 */
[----:B------:R-:W-:Y:S05]  /*c5d0*/  @P3 BRA `(.L_x_7019) ;  /* 0x0000000000303947 */ /* 0x000fea0003800000 */
[----:B------:R-:W-:Y:S02]  /*c5e0*/  ULDC UR5, c[0x0][0x2d0] ;  /* 0x0000b40000057ab9 */ /* 0x000fe40000000800 */
[----:B------:R-:W-:-:S13]  /*c5f0*/  ISETP.GE.AND P0, PT, R100, UR5, PT ;  /* 0x0000000564007c0c */ /* 0x000fda000bf06270 */
[----:B------:R1:W-:Y:S01]  /*c600*/  @P0 STS.128 [R171+0x7800], RZ ;  /* 0x007800ffab000388 */ /* 0x0003e20000000c00 */
[----:B------:R-:W-:Y:S05]  /*c610*/  @P0 BRA `(.L_x_7019) ;  /* 0x0000000000200947 */ /* 0x000fea0003800000 */
[----:B------:R-:W2:Y:S02]  /*c620*/  LDC.64 R4, c[0x0][0x250] ;  /* 0x00009400ff047b82 */ /* 0x000ea40000000a00 */
[----:B--2---:R-:W-:-:S04]  /*c630*/  IMAD.WIDE.U32 R8, R4, 0x60, R178 ;  /* 0x0000006004087825 */ /* 0x004fc800078e00b2 */
[----:B------:R-:W-:-:S05]  /*c640*/  IMAD R5, R5, 0x60, RZ ;  /* 0x0000006005057824 */ /* 0x000fca00078e02ff */
[----:B------:R-:W-:-:S05]  /*c650*/  IADD3 R9, R5, R9, RZ ;  /* 0x0000000905097210 */ /* 0x000fca0007ffe0ff */
[----:B------:R-:W-:Y:S01]  /*c660*/  @!PT LDS RZ, [RZ] ;  /* 0x00000000fffff984 */ /* 0x000fe20000000800 */
[----:B------:R-:W-:Y:S01]  /*c670*/  @!PT LDS RZ, [RZ] ;  /* 0x00000000fffff984 */ /* 0x000fe20000000800 */
[----:B------:R-:W-:Y:S01]  /*c680*/  @!PT LDS RZ, [RZ] ;  /* 0x00000000fffff984 */ /* 0x000fe20000000800 */
[----:B------:R2:W-:Y:S02]  /*c690*/  LDGSTS.E.BYPASS.LTC128B.128 [R171+0x7800], desc[UR6][R8.64] ;  /* 0x0780000008ab7fae */ /* 0x0005e4000b901d46 */
.L_x_7019:
[----:B------:R-:W-:Y:S05]  /*c6a0*/  BSYNC B0 ;  /* 0x0000000000007941 */ /* 0x000fea0003800000 */
.L_x_7018:
        /* <DEDUP_REMOVED lines=14> */
.L_x_7021:
[----:B------:R-:W-:Y:S05]  /*c790*/  BSYNC B0 ;  /* 0x0000000000007941 */ /* 0x000fea0003800000 */
.L_x_7020:
        /* <DEDUP_REMOVED lines=15> */
.L_x_7023:
[----:B------:R-:W-:Y:S05]  /*c890*/  BSYNC B0 ;  /* 0x0000000000007941 */ /* 0x000fea0003800000 */
.L_x_7022:
        /* <DEDUP_REMOVED lines=15> */
.L_x_7025:
[----:B------:R-:W-:Y:S05]  /*c990*/  BSYNC B0 ;  /* 0x0000000000007941 */ /* 0x000fea0003800000 */
.L_x_7024:
        /* <DEDUP_REMOVED lines=15> */
.L_x_7027:
[----:B------:R-:W-:Y:S05]  /*ca90*/  BSYNC B0 ;  /* 0x0000000000007941 */ /* 0x000fea0003800000 */
.L_x_7026:
[----:B------:R-:W-:Y:S01]  /*caa0*/  LDSM.16.M88.4 R68, [R158] ;  /* 0x000000009e44783b */ /* 0x000fe20000000200 */
[----:B------:R-:W-:Y:S01]  /*cab0*/  LOP3.LUT P0, RZ, R54, 0x2, RZ, 0xc0, !PT ;  /* 0x0000000236ff7812 */ /* 0x000fe2000780c0ff */
[----:B------:R-:W-:Y:S01]  /*cac0*/  IMAD.MOV.U32 R5, RZ, RZ, 0x20 ;  /* 0x00000020ff057424 */ /* 0x000fe200078e00ff */
[----:B------:R-:W-:Y:S01]  /*cad0*/  ULDC UR5, c[0x0][0x398] ;  /* 0x0000e60000057ab9 */ /* 0x000fe20000000800 */
[----:B------:R-:W3:Y:S01]  /*cae0*/  LDSM.16.M88.4 R20, [R157+0x2000] ;  /* 0x002000009d14783b */ /* 0x000ee20000000200 */
[----:B------:R-:W-:Y:S01]  /*caf0*/  R2P PR, R0, 0x6 ;  /* 0x0000000600007804 */ /* 0x000fe20000000000 */
[----:B------:R-:W-:Y:S01]  /*cb00*/  VIADD R154, R157, 0x2040 ;  /* 0x000020409d9a7836 */ /* 0x000fe20000000000 */
[----:B------:R-:W-:Y:S01]  /*cb10*/  SEL R4, R5, 0xffffffe0, !P0 ;  /* 0xffffffe005047807 */ /* 0x000fe20004000000 */
[----:B--2---:R-:W2:Y:S01]  /*cb20*/  LDSM.16.M88.4 R12, [R157+0x2800] ;  /* 0x002800009d0c783b */ /* 0x004ea20000000200 */
[----:B------:R-:W-:Y:S01]  /*cb30*/  LOP3.LUT P0, RZ, R54, 0x4, RZ, 0xc0, !PT ;  /* 0x0000000436ff7812 */ /* 0x000fe2000780c0ff */
[----:B------:R-:W-:Y:S01]  /*cb40*/  VIADD R54, R157, 0x2000 ;  /* 0x000020009d367836 */ /* 0x000fe20000000000 */
[----:B------:R-:W-:Y:S01]  /*cb50*/  SEL R0, R5, 0xffffffe0, !P1 ;  /* 0xffffffe005007807 */ /* 0x000fe20004800000 */
[----:B------:R-:W4:Y:S01]  /*cb60*/  LDSM.16.M88.4 R92, [R157+0x3000] ;  /* 0x003000009d5c783b */ /* 0x000f220000000200 */
[----:B------:R-:W-:-:S02]  /*cb70*/  IMAD.IADD R156, R158, 0x1, R4 ;  /* 0x000000019e9c7824 */ /* 0x000fc400078e0204 */
[----:B------:R-:W-:Y:S01]  /*cb80*/  IMAD.MOV.U32 R5, RZ, RZ, 0x40 ;  /* 0x00000040ff057424 */ /* 0x000fe200078e00ff */
[----:B------:R-:W1:Y:S01]  /*cb90*/  LDSM.16.M88.4 R84, [R157+0x3800] ;  /* 0x003800009d54783b */ /* 0x000e620000000200 */
[----:B------:R-:W-:Y:S02]  /*cba0*/  IMAD.IADD R151, R157, 0x1, R0 ;  /* 0x000000019d977824 */ /* 0x000fe400078e0200 */
[----:B------:R-:W-:Y:S01]  /*cbb0*/  @P2 VIADD R154, R54, 0xffffffc0 ;  /* 0xffffffc0369a2836 */ /* 0x000fe20000000000 */
[----:B------:R-:W1:Y:S01]  /*cbc0*/  LDSM.16.M88.4 R56, [R157+0x4000] ;  /* 0x004000009d38783b */ /* 0x000e620000000200 */
[----:B------:R-:W-:Y:S01]  /*cbd0*/  SEL R5, R5, 0xffffffc0, !P0 ;  /* 0xffffffc005057807 */ /* 0x000fe20004000000 */
[----:B------:R-:W-:Y:S01]  /*cbe0*/  IMAD R55, R6, 0x4, R55 ;  /* 0x0000000406377824 */ /* 0x000fe200078e0237 */
[----:B------:R-:W-:Y:S01]  /*cbf0*/  LOP3.LUT R6, R7, R116, RZ, 0xfc, !PT ;  /* 0x0000007407067212 */ /* 0x000fe200078efcff */
[----:B------:R-:W1:Y:S01]  /*cc00*/  LDSM.16.M88.4 R44, [R157+0x4800] ;  /* 0x004800009d2c783b */ /* 0x000e620000000200 */
[----:B------:R-:W-:Y:S01]  /*cc10*/  IMAD.IADD R140, R0, 0x1, R154 ;  /* 0x00000001008c7824 */ /* 0x000fe200078e029a */
[----:B------:R-:W-:Y:S01]  /*cc20*/  LOP3.LUT R0, R117, 0xffffffe0, RZ, 0xc0, !PT ;  /* 0xffffffe075007812 */ /* 0x000fe200078ec0ff */
[----:B------:R-:W-:Y:S01]  /*cc30*/  IMAD.IADD R155, R158, 0x1, R5 ;  /* 0x000000019e9b7824 */ /* 0x000fe200078e0205 */
[----:B------:R-:W1:Y:S01]  /*cc40*/  LDSM.16.M88.4 R36, [R157+0x5000] ;  /* 0x005000009d24783b */ /* 0x000e620000000200 */
[----:B------:R-:W-:-:S02]  /*cc50*/  IMAD.SHL.U32 R173, R103, 0x2, RZ ;  /* 0x0000000267ad7824 */ /* 0x000fc400078e00ff */
[----:B------:R-:W-:Y:S01]  /*cc60*/  IMAD.IADD R153, R4, 0x1, R155 ;  /* 0x0000000104997824 */ /* 0x000fe200078e029b */
[----:B------:R-:W1:Y:S01]  /*cc70*/  LDSM.16.M88.4 R64, [R157+0x5800] ;  /* 0x005800009d40783b */ /* 0x000e620000000200 */
[----:B------:R-:W-:Y:S01]  /*cc80*/  IMAD.IADD R0, R103, 0x1, -R0 ;  /* 0x0000000167007824 */ /* 0x000fe200078e0a00 */
[----:B------:R-:W-:Y:S01]  /*cc90*/  LOP3.LUT R173, R173, 0x6, RZ, 0xc0, !PT ;  /* 0x00000006adad7812 */ /* 0x000fe200078ec0ff */
[C---:B------:R-:W-:Y:S01]  /*cca0*/  VIADD R147, R154.reuse, 0x800 ;  /* 0x000008009a937836 */ /* 0x040fe20000000000 */
[----:B------:R-:W-:Y:S01]  /*ccb0*/  LDSM.16.M88.4 R28, [R156] ;  /* 0x000000009c1c783b */ /* 0x000fe20000000200 */
[C---:B------:R-:W-:Y:S02]  /*ccc0*/  VIADD R146, R154.reuse, 0x1000 ;  /* 0x000010009a927836 */ /* 0x040fe40000000000 */
[C---:B------:R-:W-:Y:S01]  /*ccd0*/  VIADD R145, R154.reuse, 0x1800 ;  /* 0x000018009a917836 */ /* 0x040fe20000000000 */
[----:B------:R-:W1:Y:S01]  /*cce0*/  LDSM.16.M88.4 R8, [R151+0x2000] ;  /* 0x002000009708783b */ /* 0x000e620000000200 */
[----:B------:R-:W-:-:S02]  /*ccf0*/  VIADD R144, R154, 0x2000 ;  /* 0x000020009a907836 */ /* 0x000fc40000000000 */
[C---:B------:R-:W-:Y:S01]  /*cd00*/  VIADD R143, R154.reuse, 0x2800 ;  /* 0x000028009a8f7836 */ /* 0x040fe20000000000 */
[C---:B---3--:R-:W-:Y:S01]  /*cd10*/  HMMA.16816.F32.BF16 R24, R68.reuse, R20, RZ ;  /* 0x000000144418723c */ /* 0x048fe200000418ff */
[----:B------:R-:W3:Y:S01]  /*cd20*/  LDSM.16.M88.4 R132, [R151+0x2800] ;  /* 0x002800009784783b */ /* 0x000ee20000000200 */
[C---:B------:R-:W-:Y:S02]  /*cd30*/  VIADD R142, R154.reuse, 0x3000 ;  /* 0x000030009a8e7836 */ /* 0x040fe40000000000 */
[----:B------:R-:W-:Y:S01]  /*cd40*/  VIADD R141, R154, 0x3800 ;  /* 0x000038009a8d7836 */ /* 0x000fe20000000000 */
[----:B------:R-:W3:Y:S01]  /*cd50*/  LDSM.16.M88.4 R128, [R151+0x3000] ;  /* 0x003000009780783b */ /* 0x000ee20000000200 */
[C---:B------:R-:W-:Y:S03]  /*cd60*/  HMMA.16816.F32.BF16 R20, R68.reuse, R22, RZ ;  /* 0x000000164414723c */ /* 0x040fe600000418ff */
[----:B------:R-:W3:Y:S03]  /*cd70*/  LDSM.16.M88.4 R112, [R151+0x3800] ;  /* 0x003800009770783b */ /* 0x000ee60000000200 */
[C---:B--2---:R-:W-:Y:S01]  /*cd80*/  HMMA.16816.F32.BF16 R16, R68.reuse, R12, RZ ;  /* 0x0000000c4410723c */ /* 0x044fe200000418ff */
[----:B------:R-:W2:Y:S04]  /*cd90*/  LDSM.16.M88.4 R108, [R151+0x4000] ;  /* 0x00400000976c783b */ /* 0x000ea80000000200 */
[----:B------:R-:W2:Y:S01]  /*cda0*/  LDSM.16.M88.4 R104, [R151+0x4800] ;  /* 0x004800009768783b */ /* 0x000ea20000000200 */
[C---:B----4-:R-:W-:Y:S03]  /*cdb0*/  HMMA.16816.F32.BF16 R96, R68.reuse, R92, RZ ;  /* 0x0000005c4460723c */ /* 0x050fe600000418ff */
[----:B------:R-:W4:Y:S03]  /*cdc0*/  LDSM.16.M88.4 R76, [R151+0x5000] ;  /* 0x00500000974c783b */ /* 0x000f260000000200 */
[C---:B-1----:R-:W-:Y:S01]  /*cdd0*/  HMMA.16816.F32.BF16 R88, R68.reuse, R84, RZ ;  /* 0x000000544458723c */ /* 0x042fe200000418ff */
[----:B------:R-:W1:Y:S04]  /*cde0*/  LDSM.16.M88.4 R72, [R151+0x5800] ;  /* 0x005800009748783b */ /* 0x000e680000000200 */
        /* <DEDUP_REMOVED lines=14> */
[C---:B------:R-:W-:Y:S06]  /*ced0*/  HMMA.16816.F32.BF16 R24, R28.reuse, R8, R24 ;  /* 0x000000081c18723c */ /* 0x040fec0000041818 */
[C---:B------:R-:W-:Y:S01]  /*cee0*/  HMMA.16816.F32.BF16 R20, R28.reuse, R10, R20 ;  /* 0x0000000a1c14723c */ /* 0x040fe20000041814 */
[----:B------:R-:W1:Y:S05]  /*cef0*/  LDSM.16.M88.4 R8, [R154+0x800] ;  /* 0x000800009a08783b */ /* 0x000e6a0000000200 */
[C---:B---3--:R-:W-:Y:S06]  /*cf00*/  HMMA.16816.F32.BF16 R16, R28.reuse, R132, R16 ;  /* 0x000000841c10723c */ /* 0x048fec0000041810 */
        /* <DEDUP_REMOVED lines=16> */
[----:B------:R-:W-:Y:S05]  /*d010*/  LDSM.16.M88.4 R76, [R154+0x2000] ;  /* 0x002000009a4c783b */ /* 0x000fea0000000200 */
[C---:B-1----:R-:W-:Y:S06]  /*d020*/  HMMA.16816.F32.BF16 R32, R28.reuse, R72, R32 ;  /* 0x000000481c20723c */ /* 0x042fec0000041820 */
[----:B------:R-:W-:Y:S01]  /*d030*/  HMMA.16816.F32.BF16 R28, R28, R74, R68 ;  /* 0x0000004a1c1c723c */ /* 0x000fe20000041844 */
[----:B------:R-:W1:Y:S04]  /*d040*/  LDSM.16.M88.4 R68, [R154+0x3000] ;  /* 0x003000009a44783b */ /* 0x000e680000000200 */
[----:B------:R-:W-:Y:S01]  /*d050*/  LDSM.16.M88.4 R72, [R154+0x2800] ;  /* 0x002800009a48783b */ /* 0x000fe20000000200 */
[C---:B------:R-:W-:Y:S06]  /*d060*/  HMMA.16816.F32.BF16 R24, R80.reuse, R64, R24 ;  /* 0x000000405018723c */ /* 0x040fec0000041818 */
[C---:B------:R-:W-:Y:S01]  /*d070*/  HMMA.16816.F32.BF16 R20, R80.reuse, R66, R20 ;  /* 0x000000425014723c */ /* 0x040fe20000041814 */
[----:B------:R-:W3:Y:S05]  /*d080*/  LDSM.16.M88.4 R64, [R154+0x3800] ;  /* 0x003800009a40783b */ /* 0x000eea0000000200 */
[C---:B------:R-:W-:Y:S06]  /*d090*/  HMMA.16816.F32.BF16 R16, R80.reuse, R8, R16 ;  /* 0x000000085010723c */ /* 0x040fec0000041810 */
[C---:B------:R-:W-:Y:S01]  /*d0a0*/  HMMA.16816.F32.BF16 R12, R80.reuse, R10, R12 ;  /* 0x0000000a500c723c */ /* 0x040fe2000004180c */
[----:B------:R-:W4:Y:S05]  /*d0b0*/  LDSM.16.M88.4 R8, [R153] ;  /* 0x000000009908783b */ /* 0x000f2a0000000200 */
[C---:B--2---:R-:W-:Y:S06]  /*d0c0*/  HMMA.16816.F32.BF16 R96, R80.reuse, R108, R96 ;  /* 0x0000006c5060723c */ /* 0x044fec0000041860 */
[C---:B------:R-:W-:Y:S01]  /*d0d0*/  HMMA.16816.F32.BF16 R92, R80.reuse, R110, R92 ;  /* 0x0000006e505c723c */ /* 0x040fe2000004185c */
[----:B------:R-:W-:Y:S05]  /*d0e0*/  LDSM.16.M88.4 R108, [R140+0x1800] ;  /* 0x001800008c6c783b */ /* 0x000fea0000000200 */
[C---:B-1----:R-:W-:Y:S06]  /*d0f0*/  HMMA.16816.F32.BF16 R40, R80.reuse, R68, R40 ;  /* 0x000000445028723c */ /* 0x042fec0000041828 */
[C---:B------:R-:W-:Y:S01]  /*d100*/  HMMA.16816.F32.BF16 R36, R80.reuse, R70, R36 ;  /* 0x000000465024723c */ /* 0x040fe20000041824 */
[----:B------:R-:W-:Y:S05]  /*d110*/  LDSM.16.M88.4 R68, [R140+0x3800] ;  /* 0x003800008c44783b */ /* 0x000fea0000000200 */
[C---:B---3--:R-:W-:Y:S06]  /*d120*/  HMMA.16816.F32.BF16 R32, R80.reuse, R64, R32 ;  /* 0x000000405020723c */ /* 0x048fec0000041820 */
[C---:B------:R-:W-:Y:S01]  /*d130*/  HMMA.16816.F32.BF16 R28, R80.reuse, R66, R28 ;  /* 0x00000042501c723c */ /* 0x040fe2000004181c */
[----:B------:R-:W1:Y:S05]  /*d140*/  LDSM.16.M88.4 R64, [R140+0x3000] ;  /* 0x003000008c40783b */ /* 0x000e6a0000000200 */
[C---:B------:R-:W-:Y:S06]  /*d150*/  HMMA.16816.F32.BF16 R88, R80.reuse, R104, R88 ;  /* 0x000000685058723c */ /* 0x040fec0000041858 */
[C---:B------:R-:W-:Y:S01]  /*d160*/  HMMA.16816.F32.BF16 R84, R80.reuse, R106, R84 ;  /* 0x0000006a5054723c */ /* 0x040fe20000041854 */
[----:B------:R-:W2:Y:S05]  /*d170*/  LDSM.16.M88.4 R104, [R140+0x2000] ;  /* 0x002000008c68783b */ /* 0x000eaa0000000200 */
[C---:B------:R-:W-:Y:S06]  /*d180*/  HMMA.16816.F32.BF16 R60, R80.reuse, R76, R60 ;  /* 0x0000004c503c723c */ /* 0x040fec000004183c */
[----:B------:R-:W-:Y:S01]  /*d190*/  HMMA.16816.F32.BF16 R56, R80, R78, R56 ;  /* 0x0000004e5038723c */ /* 0x000fe20000041838 */
[----:B------:R-:W3:Y:S01]  /*d1a0*/  LDSM.16.M88.4 R76, [R140+0x2800] ;  /* 0x002800008c4c783b */ /* 0x000ee20000000200 */
[----:B------:R-:W-:-:S04]  /*d1b0*/  DEPBAR.LE SB0, 0x0 ;  /* 0x000080000000791a */ /* 0x000fc80000000000 */
[C---:B------:R-:W-:Y:S06]  /*d1c0*/  HMMA.16816.F32.BF16 R48, R80.reuse, R72, R48 ;  /* 0x000000485030723c */ /* 0x040fec0000041830 */
[----:B------:R-:W-:Y:S01]  /*d1d0*/  HMMA.16816.F32.BF16 R44, R80, R74, R44 ;  /* 0x0000004a502c723c */ /* 0x000fe2000004182c */
[----:B------:R-:W-:-:S04]  /*d1e0*/  SHF.R.S32.HI R73, RZ, 0x1f, R0 ;  /* 0x0000001fff497819 */ /* 0x000fc80000011400 */
[----:B------:R-:W-:Y:S01]  /*d1f0*/  LEA.HI R172, R73, R0, RZ, 0x2 ;  /* 0x0000000049ac7211 */ /* 0x000fe200078f10ff */
[----:B----4-:R-:W-:Y:S03]  /*d200*/  HMMA.16816.F32.BF16 R24, R8, R132, R24 ;  /* 0x000000840818723c */ /* 0x010fe60000041818 */
[----:B------:R-:W-:-:S03]  /*d210*/  SHF.R.S32.HI R172, RZ, 0x2, R172 ;  /* 0x00000002ffac7819 */ /* 0x000fc600000114ac */
[----:B------:R-:W-:Y:S02]  /*d220*/  HMMA.16816.F32.BF16 R20, R8, R134, R20 ;  /* 0x000000860814723c */ /* 0x000fe40000041814 */
[----:B------:R-:W-:-:S04]  /*d230*/  IMAD.U32 R0, R55, 0x10, R172 ;  /* 0x0000001037007824 */ /* 0x000fc800078e00ac */
[----:B-1----:R-:W-:Y:S01]  /*d240*/  HMMA.16816.F32.BF16 R40, R8, R64, R40 ;  /* 0x000000400828723c */ /* 0x002fe20000041828 */
[----:B------:R-:W-:-:S05]  /*d250*/  IADD3 R0, -R163, 0x1, R0 ;  /* 0x00000001a3007810 */ /* 0x000fca0007ffe100 */
[----:B------:R-:W-:Y:S01]  /*d260*/  HMMA.16816.F32.BF16 R32, R8, R68, R32 ;  /* 0x000000440820723c */ /* 0x000fe20000041820 */
[----:B------:R-:W-:Y:S01]  /*d270*/  IADD3 R64, R0, UR5, R53 ;  /* 0x0000000500407c10 */ /* 0x000fe2000fffe035 */
[----:B-----5:R-:W-:-:S03]  /*d280*/  FMUL.FTZ R0, R102, R3 ;  /* 0x0000000366007220 */ /* 0x020fc60000410000 */
[----:B------:R-:W-:Y:S01]  /*d290*/  VIMNMX R54, R64, R53, PT ;  /* 0x0000003540367248 */ /* 0x000fe20003fe0100 */
[----:B------:R-:W-:Y:S01]  /*d2a0*/  HMMA.16816.F32.BF16 R16, R8, R128, R16 ;  /* 0x000000800810723c */ /* 0x000fe20000041810 */
[----:B------:R-:W-:Y:S01]  /*d2b0*/  IMAD.IADD R69, R2, 0x1, R173 ;  /* 0x0000000102457824 */ /* 0x000fe200078e02ad */
[----:B------:R-:W-:-:S03]  /*d2c0*/  VIADDMNMX R53, R64, 0x8, R53, PT ;  /* 0x0000000840357846 */ /* 0x000fc60003800135 */
[----:B------:R-:W-:Y:S01]  /*d2d0*/  VIADD R3, R69, 0x1 ;  /* 0x0000000145037836 */ /* 0x000fe20000000000 */
[C---:B------:R-:W-:Y:S04]  /*d2e0*/  HMMA.16816.F32.BF16 R12, R8.reuse, R130, R12 ;  /* 0x00000082080c723c */ /* 0x040fe8000004180c */
[C---:B------:R-:W-:Y:S02]  /*d2f0*/  ISETP.GE.AND P1, PT, R3.reuse, R54, PT ;  /* 0x000000360300720c */ /* 0x040fe40003f26270 */
[----:B------:R-:W-:Y:S01]  /*d300*/  HMMA.16816.F32.BF16 R96, R8, R112, R96 ;  /* 0x000000700860723c */ /* 0x000fe20000041860 */
[----:B------:R-:W-:Y:S02]  /*d310*/  ISETP.GE.AND P0, PT, R3, R53, PT ;  /* 0x000000350300720c */ /* 0x000fe40003f06270 */
[----:B------:R-:W-:-:S03]  /*d320*/  I2FP.F32.S32 R7, R3 ;  /* 0x0000000300077245 */ /* 0x000fc60000201400 */
[C---:B------:R-:W-:Y:S02]  /*d330*/  HMMA.16816.F32.BF16 R92, R8.reuse, R114, R92 ;  /* 0x00000072085c723c */ /* 0x040fe4000004185c */
[CC--:B------:R-:W-:Y:S01]  /*d340*/  FFMA.FTZ R25, R0.reuse, R7.reuse, R25 ;  /* 0x0000000700197223 */ /* 0x0c0fe20000010019 */
[----:B------:R-:W-:Y:S01]  /*d350*/  FFMA.FTZ R27, R0, R7, R27 ;  /* 0x00000007001b7223 */ /* 0x000fe2000001001b */
[----:B------:R-:W-:Y:S02]  /*d360*/  VIADD R7, R69, 0x10 ;  /* 0x0000001045077836 */ /* 0x000fe40000000000 */
[C---:B------:R-:W-:Y:S01]  /*d370*/  HMMA.16816.F32.BF16 R88, R8.reuse, R108, R88 ;  /* 0x0000006c0858723c */ /* 0x040fe20000041858 */
[----:B------:R-:W-:Y:S02]  /*d380*/  FSEL R25, R25, -INF , !P1 ;  /* 0xff80000019197808 */ /* 0x000fe40004800000 */
[C---:B------:R-:W-:Y:S02]  /*d390*/  ISETP.GE.AND P6, PT, R7.reuse, R54, PT ;  /* 0x000000360700720c */ /* 0x040fe40003fc6270 */
[----:B------:R-:W-:Y:S01]  /*d3a0*/  ISETP.GE.AND P1, PT, R7, R53, PT ;  /* 0x000000350700720c */ /* 0x000fe20003f26270 */
[----:B------:R-:W-:Y:S01]  /*d3b0*/  HMMA.16816.F32.BF16 R84, R8, R110, R84 ;  /* 0x0000006e0854723c */ /* 0x000fe20000041854 */
[----:B------:R-:W-:-:S05]  /*d3c0*/  I2FP.F32.S32 R7, R7 ;  /* 0x0000000700077245 */ /* 0x000fca0000201400 */
[----:B--2---:R-:W-:Y:S01]  /*d3d0*/  HMMA.16816.F32.BF16 R60, R8, R104, R60 ;  /* 0x00000068083c723c */ /* 0x004fe2000004183c */
[----:B------:R-:W-:-:S05]  /*d3e0*/  FFMA.FTZ R16, R0, R7, R16 ;  /* 0x0000000700107223 */ /* 0x000fca0000010010 */
[C---:B------:R-:W-:Y:S06]  /*d3f0*/  HMMA.16816.F32.BF16 R56, R8.reuse, R106, R56 ;  /* 0x0000006a0838723c */ /* 0x040fec0000041838 */
[C---:B---3--:R-:W-:Y:S06]  /*d400*/  HMMA.16816.F32.BF16 R48, R8.reuse, R76, R48 ;  /* 0x0000004c0830723c */ /* 0x048fec0000041830 */
[C---:B------:R-:W-:Y:S06]  /*d410*/  HMMA.16816.F32.BF16 R44, R8.reuse, R78, R44 ;  /* 0x0000004e082c723c */ /* 0x040fec000004182c */
[C---:B------:R-:W-:Y:S06]  /*d420*/  HMMA.16816.F32.BF16 R36, R8.reuse, R66, R36 ;  /* 0x000000420824723c */ /* 0x040fec0000041824 */
[----:B------:R-:W-:Y:S01]  /*d430*/  HMMA.16816.F32.BF16 R28, R8, R70, R28 ;  /* 0x00000046081c723c */ /* 0x000fe2000004181c */
[----:B------:R-:W-:-:S06]  /*d440*/  VIADD R66, R69, 0x21 ;  /* 0x0000002145427836 */ /* 0x000fcc0000000000 */
[----:B------:R-:W-:Y:S01]  /*d450*/  VIADD R9, R69, 0x8 ;  /* 0x0000000845097836 */ /* 0x000fe20000000000 */
[----:B------:R-:W-:Y:S01]  /*d460*/  FSEL R70, R27, -INF , !P0 ;  /* 0xff8000001b467808 */ /* 0x000fe20004000000 */
[----:B------:R-:W-:Y:S02]  /*d470*/  VIADD R8, R69, 0x9 ;  /* 0x0000000945087836 */ /* 0x000fe40000000000 */
[----:B------:R-:W-:Y:S01]  /*d480*/  FFMA.FTZ R10, R0, R7, R18 ;  /* 0x00000007000a7223 */ /* 0x000fe20000010012 */
[----:B------:R-:W-:Y:S01]  /*d490*/  I2FP.F32.S32 R3, R9 ;  /* 0x0000000900037245 */ /* 0x000fe20000201400 */
[----:B------:R-:W-:Y:S01]  /*d4a0*/  BAR.SYNC.DEFER_BLOCKING 0x0 ;  /* 0x0000000000007b1d */ /* 0x000fe20000010000 */
[C---:B------:R-:W-:Y:S02]  /*d4b0*/  ISETP.GE.AND P4, PT, R8.reuse, R54, PT ;  /* 0x000000360800720c */ /* 0x040fe40003f86270 */
[----:B------:R-:W-:Y:S01]  /*d4c0*/  ISETP.GE.AND P5, PT, R8, R53, PT ;  /* 0x000000350800720c */ /* 0x000fe20003fa6270 */
[CC--:B------:R-:W-:Y:S01]  /*d4d0*/  FFMA.FTZ R68, R0.reuse, R3.reuse, R22 ;  /* 0x0000000300447223 */ /* 0x0c0fe20000010016 */
[----:B------:R-:W-:Y:S01]  /*d4e0*/  I2FP.F32.S32 R8, R8 ;  /* 0x0000000800087245 */ /* 0x000fe20000201400 */
[C---:B------:R-:W-:Y:S01]  /*d4f0*/  FFMA.FTZ R20, R0.reuse, R3, R20 ;  /* 0x0000000300147223 */ /* 0x040fe20000010014 */
[----:B------:R-:W-:Y:S01]  /*d500*/  ISETP.GE.AND P3, PT, R9, R53, PT ;  /* 0x000000350900720c */ /* 0x000fe20003f66270 */
[----:B------:R-:W-:Y:S01]  /*d510*/  VIADD R3, R69, 0x18 ;  /* 0x0000001845037836 */ /* 0x000fe20000000000 */
[----:B------:R-:W-:Y:S01]  /*d520*/  ISETP.GE.AND P2, PT, R9, R54, PT ;  /* 0x000000360900720c */ /* 0x000fe20003f46270 */
[CC--:B------:R-:W-:Y:S01]  /*d530*/  FFMA.FTZ R22, R0.reuse, R8.reuse, R23 ;  /* 0x0000000800167223 */ /* 0x0c0fe20000010017 */
[----:B------:R-:W-:Y:S01]  /*d540*/  FFMA.FTZ R11, R0, R8, R21 ;  /* 0x00000008000b7223 */ /* 0x000fe20000010015 */
[----:B------:R-:W-:Y:S01]  /*d550*/  VIADD R8, R69, 0x11 ;  /* 0x0000001145087836 */ /* 0x000fe20000000000 */
[----:B------:R-:W-:-:S02]  /*d560*/  FSEL R68, R68, -INF , !P3 ;  /* 0xff80000044447808 */ /* 0x000fc40005800000 */
[----:B------:R-:W-:Y:S02]  /*d570*/  FSEL R22, R22, -INF , !P5 ;  /* 0xff80000016167808 */ /* 0x000fe40006800000 */
[CC--:B------:R-:W-:Y:S02]  /*d580*/  ISETP.GE.AND P3, PT, R3.reuse, R54.reuse, PT ;  /* 0x000000360300720c */ /* 0x0c0fe40003f66270 */
[----:B------:R-:W-:Y:S02]  /*d590*/  ISETP.GE.AND P5, PT, R3, R53, PT ;  /* 0x000000350300720c */ /* 0x000fe40003fa6270 */
[----:B------:R-:W-:Y:S02]  /*d5a0*/  I2FP.F32.S32 R3, R3 ;  /* 0x0000000300037245 */ /* 0x000fe40000201400 */
[----:B------:R-:W-:Y:S02]  /*d5b0*/  FSEL R23, R20, -INF , !P2 ;  /* 0xff80000014177808 */ /* 0x000fe40005000000 */
[----:B------:R-:W-:Y:S01]  /*d5c0*/  ISETP.GE.AND P2, PT, R8, R54, PT ;  /* 0x000000360800720c */ /* 0x000fe20003f46270 */
[----:B------:R-:W-:Y:S01]  /*d5d0*/  FFMA.FTZ R7, R0, R3, R12 ;  /* 0x0000000300077223 */ /* 0x000fe2000001000c */
[----:B------:R-:W-:Y:S01]  /*d5e0*/  ISETP.GE.AND P0, PT, R8, R53, PT ;  /* 0x000000350800720c */ /* 0x000fe20003f06270 */
[C---:B------:R-:W-:Y:S01]  /*d5f0*/  FFMA.FTZ R12, R0.reuse, R3, R14 ;  /* 0x00000003000c7223 */ /* 0x040fe2000001000e */
[----:B------:R-:W-:Y:S01]  /*d600*/  I2FP.F32.S32 R8, R8 ;  /* 0x0000000800087245 */ /* 0x000fe20000201400 */
[----:B------:R-:W-:Y:S01]  /*d610*/  VIADD R14, R69, 0x19 ;  /* 0x00000019450e7836 */ /* 0x000fe20000000000 */
[----:B------:R-:W-:Y:S01]  /*d620*/  FSEL R11, R11, -INF , !P4 ;  /* 0xff8000000b0b7808 */ /* 0x000fe20006000000 */
[----:B------:R-:W-:Y:S01]  /*d630*/  VIADD R3, R69, 0x20 ;  /* 0x0000002045037836 */ /* 0x000fe20000000000 */
[----:B------:R-:W-:Y:S01]  /*d640*/  FSEL R7, R7, -INF , !P3 ;  /* 0xff80000007077808 */ /* 0x000fe20005800000 */
[CC--:B------:R-:W-:Y:S01]  /*d650*/  FFMA.FTZ R17, R0.reuse, R8.reuse, R17 ;  /* 0x0000000800117223 */ /* 0x0c0fe20000010011 */
[----:B------:R-:W-:Y:S01]  /*d660*/  FFMA.FTZ R8, R0, R8, R19 ;  /* 0x0000000800087223 */ /* 0x000fe20000010013 */
[----:B------:R-:W-:Y:S01]  /*d670*/  FSEL R19, R16, -INF , !P6 ;  /* 0xff80000010137808 */ /* 0x000fe20007000000 */
[----:B------:R-:W-:Y:S01]  /*d680*/  VIADD R16, R69, 0x29 ;  /* 0x0000002945107836 */ /* 0x000fe20000000000 */
[----:B------:R-:W-:-:S02]  /*d690*/  ISETP.GE.AND P6, PT, R14, R54, PT ;  /* 0x000000360e00720c */ /* 0x000fc40003fc6270 */
[----:B------:R-:W-:Y:S02]  /*d6a0*/  ISETP.GE.AND P4, PT, R14, R53, PT ;  /* 0x000000350e00720c */ /* 0x000fe40003f86270 */
[----:B------:R-:W-:Y:S02]  /*d6b0*/  P2R R9, PR, RZ, 0x40 ;  /* 0x00000040ff097803 */ /* 0x000fe40000000000 */
[----:B------:R-:W-:Y:S02]  /*d6c0*/  I2FP.F32.S32 R14, R14 ;  /* 0x0000000e000e7245 */ /* 0x000fe40000201400 */
[----:B------:R-:W-:Y:S02]  /*d6d0*/  FSEL R17, R17, -INF , !P2 ;  /* 0xff80000011117808 */ /* 0x000fe40005000000 */
[----:B------:R-:W-:Y:S02]  /*d6e0*/  FSEL R8, R8, -INF , !P0 ;  /* 0xff80000008087808 */ /* 0x000fe40004000000 */
[----:B------:R-:W-:-:S02]  /*d6f0*/  FSEL R10, R10, -INF , !P1 ;  /* 0xff8000000a0a7808 */ /* 0x000fc40004800000 */
[----:B------:R-:W-:Y:S01]  /*d700*/  ISETP.NE.AND P3, PT, R9, RZ, PT ;  /* 0x000000ff0900720c */ /* 0x000fe20003f65270 */
[----:B------:R-:W-:Y:S01]  /*d710*/  FFMA.FTZ R9, R0, R14, R13 ;  /* 0x0000000e00097223 */ /* 0x000fe2000001000d */
[----:B------:R-:W-:Y:S01]  /*d720*/  ISETP.GE.AND P2, PT, R66, R54, PT ;  /* 0x000000364200720c */ /* 0x000fe20003f46270 */
[----:B------:R-:W-:Y:S01]  /*d730*/  FFMA.FTZ R14, R0, R14, R15 ;  /* 0x0000000e000e7223 */ /* 0x000fe2000001000f */
[-C--:B------:R-:W-:Y:S01]  /*d740*/  ISETP.GE.AND P0, PT, R66, R53.reuse, PT ;  /* 0x000000354200720c */ /* 0x080fe20003f06270 */
[----:B------:R-:W-:Y:S01]  /*d750*/  VIADD R13, R69, 0x28 ;  /* 0x00000028450d7836 */ /* 0x000fe20000000000 */
[C---:B------:R-:W-:Y:S02]  /*d760*/  ISETP.GE.AND P6, PT, R3.reuse, R54, PT ;  /* 0x000000360300720c */ /* 0x040fe40003fc6270 */
[----:B------:R-:W-:Y:S02]  /*d770*/  ISETP.GE.AND P1, PT, R3, R53, PT ;  /* 0x000000350300720c */ /* 0x000fe40003f26270 */
[----:B------:R-:W-:-:S02]  /*d780*/  I2FP.F32.S32 R66, R66 ;  /* 0x0000004200427245 */ /* 0x000fc40000201400 */
[----:B------:R-:W-:Y:S02]  /*d790*/  I2FP.F32.S32 R3, R3 ;  /* 0x0000000300037245 */ /* 0x000fe40000201400 */
[----:B------:R-:W-:Y:S01]  /*d7a0*/  FSEL R9, R9, -INF , !P3 ;  /* 0xff80000009097808 */ /* 0x000fe20005800000 */
[CC--:B------:R-:W-:Y:S01]  /*d7b0*/  FFMA.FTZ R55, R0.reuse, R66.reuse, R97 ;  /* 0x0000004200377223 */ /* 0x0c0fe20000010061 */
[C---:B------:R-:W-:Y:S01]  /*d7c0*/  FFMA.FTZ R66, R0.reuse, R66, R99 ;  /* 0x0000004200427223 */ /* 0x040fe20000010063 */
[CC--:B------:R-:W-:Y:S01]  /*d7d0*/  FFMA.FTZ R96, R0.reuse, R3.reuse, R96 ;  /* 0x0000000300607223 */ /* 0x0c0fe20000010060 */
[----:B------:R-:W-:Y:S01]  /*d7e0*/  FFMA.FTZ R98, R0, R3, R98 ;  /* 0x0000000300627223 */ /* 0x000fe20000010062 */
[----:B------:R-:W-:Y:S01]  /*d7f0*/  FSEL R14, R14, -INF , !P4 ;  /* 0xff8000000e0e7808 */ /* 0x000fe20006000000 */
[----:B------:R-:W-:Y:S01]  /*d800*/  VIADD R3, R69, 0x30 ;  /* 0x0000003045037836 */ /* 0x000fe20000000000 */
[C---:B------:R-:W-:Y:S02]  /*d810*/  ISETP.GE.AND P3, PT, R13.reuse, R54, PT ;  /* 0x000000360d00720c */ /* 0x040fe40003f66270 */
[----:B------:R-:W-:-:S02]  /*d820*/  ISETP.GE.AND P4, PT, R13, R53, PT ;  /* 0x000000350d00720c */ /* 0x000fc40003f86270 */
[----:B------:R-:W-:Y:S02]  /*d830*/  I2FP.F32.S32 R13, R13 ;  /* 0x0000000d000d7245 */ /* 0x000fe40000201400 */
[----:B------:R-:W-:Y:S02]  /*d840*/  FSEL R12, R12, -INF , !P5 ;  /* 0xff8000000c0c7808 */ /* 0x000fe40006800000 */
[----:B------:R-:W-:Y:S01]  /*d850*/  P2R R15, PR, RZ, 0x8 ;  /* 0x00000008ff0f7803 */ /* 0x000fe20000000000 */
[-C--:B------:R-:W-:Y:S01]  /*d860*/  FFMA.FTZ R92, R0, R13.reuse, R92 ;  /* 0x0000000d005c7223 */ /* 0x080fe2000001005c */
[----:B------:R-:W-:Y:S01]  /*d870*/  FSEL R131, R96, -INF , !P6 ;  /* 0xff80000060837808 */ /* 0x000fe20007000000 */
[----:B------:R-:W-:Y:S01]  /*d880*/  FFMA.FTZ R64, R0, R13, R94 ;  /* 0x0000000d00407223 */ /* 0x000fe2000001005e */
[----:B------:R-:W-:Y:S01]  /*d890*/  FSEL R66, R66, -INF , !P0 ;  /* 0xff80000042427808 */ /* 0x000fe20004000000 */
[----:B------:R-:W-:Y:S01]  /*d8a0*/  VIADD R13, R69, 0x31 ;  /* 0x00000031450d7836 */ /* 0x000fe20000000000 */
[----:B------:R-:W-:-:S02]  /*d8b0*/  ISETP.GE.AND P6, PT, R16, R54, PT ;  /* 0x000000361000720c */ /* 0x000fc40003fc6270 */
[-C--:B------:R-:W-:Y:S02]  /*d8c0*/  ISETP.GE.AND P3, PT, R16, R53.reuse, PT ;  /* 0x000000351000720c */ /* 0x080fe40003f66270 */
[C---:B------:R-:W-:Y:S02]  /*d8d0*/  ISETP.GE.AND P5, PT, R3.reuse, R54, PT ;  /* 0x000000360300720c */ /* 0x040fe40003fa6270 */
[----:B------:R-:W-:Y:S02]  /*d8e0*/  ISETP.GE.AND P0, PT, R3, R53, PT ;  /* 0x000000350300720c */ /* 0x000fe40003f06270 */
[----:B------:R-:W-:Y:S02]  /*d8f0*/  I2FP.F32.S32 R16, R16 ;  /* 0x0000001000107245 */ /* 0x000fe40000201400 */
[----:B------:R-:W-:Y:S02]  /*d900*/  I2FP.F32.S32 R3, R3 ;  /* 0x0000000300037245 */ /* 0x000fe40000201400 */
[----:B------:R-:W-:Y:S01]  /*d910*/  FSEL R112, R98, -INF , !P1 ;  /* 0xff80000062707808 */ /* 0x000fe20004800000 */
[CC--:B------:R-:W-:Y:S01]  /*d920*/  FFMA.FTZ R93, R0.reuse, R16.reuse, R93 ;  /* 0x00000010005d7223 */ /* 0x0c0fe2000001005d */
[----:B------:R-:W-:Y:S01]  /*d930*/  ISETP.NE.AND P1, PT, R15, RZ, PT ;  /* 0x000000ff0f00720c */ /* 0x000fe20003f25270 */
[C---:B------:R-:W-:Y:S01]  /*d940*/  FFMA.FTZ R95, R0.reuse, R16, R95 ;  /* 0x00000010005f7223 */ /* 0x040fe2000001005f */
[----:B------:R-:W-:Y:S01]  /*d950*/  FSEL R55, R55, -INF , !P2 ;  /* 0xff80000037377808 */ /* 0x000fe20005000000 */
[CC--:B------:R-:W-:Y:S01]  /*d960*/  FFMA.FTZ R88, R0.reuse, R3.reuse, R88 ;  /* 0x0000000300587223 */ /* 0x0c0fe20000010058 */
[----:B------:R-:W-:Y:S01]  /*d970*/  FFMA.FTZ R90, R0, R3, R90 ;  /* 0x00000003005a7223 */ /* 0x000fe2000001005a */
[----:B------:R-:W-:Y:S01]  /*d980*/  VIADD R3, R69, 0x38 ;  /* 0x0000003845037836 */ /* 0x000fe20000000000 */
[----:B------:R-:W-:Y:S01]  /*d990*/  ISETP.GE.AND P2, PT, R13, R54, PT ;  /* 0x000000360d00720c */ /* 0x000fe20003f46270 */
[----:B------:R-:W-:Y:S01]  /*d9a0*/  VIADD R16, R69, 0x39 ;  /* 0x0000003945107836 */ /* 0x000fe20000000000 */
[----:B------:R-:W-:-:S02]  /*d9b0*/  FSEL R135, R92, -INF , !P1 ;  /* 0xff8000005c877808 */ /* 0x000fc40004800000 */
[----:B------:R-:W-:Y:S02]  /*d9c0*/  FSEL R64, R64, -INF , !P4 ;  /* 0xff80000040407808 */ /* 0x000fe40006000000 */
[----:B------:R-:W-:Y:S02]  /*d9d0*/  ISETP.GE.AND P1, PT, R13, R53, PT ;  /* 0x000000350d00720c */ /* 0x000fe40003f26270 */
[----:B------:R-:W-:Y:S02]  /*d9e0*/  P2R R15, PR, RZ, 0x4 ;  /* 0x00000004ff0f7803 */ /* 0x000fe40000000000 */
[----:B------:R-:W-:Y:S02]  /*d9f0*/  FSEL R110, R95, -INF , !P3 ;  /* 0xff8000005f6e7808 */ /* 0x000fe40005800000 */
[----:B------:R-:W-:Y:S02]  /*da00*/  FSEL R116, R90, -INF , !P0 ;  /* 0xff8000005a747808 */ /* 0x000fe40004000000 */
[----:B------:R-:W-:-:S02]  /*da10*/  I2FP.F32.S32 R13, R13 ;  /* 0x0000000d000d7245 */ /* 0x000fc40000201400 */
[CC--:B------:R-:W-:Y:S02]  /*da20*/  ISETP.GE.AND P4, PT, R3.reuse, R54.reuse, PT ;  /* 0x000000360300720c */ /* 0x0c0fe40003f86270 */
[----:B------:R-:W-:Y:S01]  /*da30*/  ISETP.GE.AND P2, PT, R3, R53, PT ;  /* 0x000000350300720c */ /* 0x000fe20003f46270 */
[-C--:B------:R-:W-:Y:S01]  /*da40*/  FFMA.FTZ R89, R0, R13.reuse, R89 ;  /* 0x0000000d00597223 */ /* 0x080fe20000010059 */
[----:B------:R-:W-:Y:S01]  /*da50*/  ISETP.GE.AND P3, PT, R16, R54, PT ;  /* 0x000000361000720c */ /* 0x000fe20003f66270 */
[----:B------:R-:W-:Y:S01]  /*da60*/  FFMA.FTZ R91, R0, R13, R91 ;  /* 0x0000000d005b7223 */ /* 0x000fe2000001005b */
[----:B------:R-:W-:Y:S01]  /*da70*/  ISETP.GE.AND P0, PT, R16, R53, PT ;  /* 0x000000351000720c */ /* 0x000fe20003f06270 */
[----:B------:R-:W-:Y:S01]  /*da80*/  VIADD R13, R69, 0x40 ;  /* 0x00000040450d7836 */ /* 0x000fe20000000000 */
[----:B------:R-:W-:Y:S02]  /*da90*/  I2FP.F32.S32 R3, R3 ;  /* 0x0000000300037245 */ /* 0x000fe40000201400 */
[----:B------:R-:W-:-:S02]  /*daa0*/  I2FP.F32.S32 R16, R16 ;  /* 0x0000001000107245 */ /* 0x000fc40000201400 */
[----:B------:R-:W-:Y:S01]  /*dab0*/  FSEL R107, R88, -INF , !P5 ;  /* 0xff800000586b7808 */ /* 0x000fe20006800000 */
[CC--:B------:R-:W-:Y:S01]  /*dac0*/  FFMA.FTZ R84, R0.reuse, R3.reuse, R84 ;  /* 0x0000000300547223 */ /* 0x0c0fe20000010054 */
[C---:B------:R-:W-:Y:S01]  /*dad0*/  FFMA.FTZ R86, R0.reuse, R3, R86 ;  /* 0x0000000300567223 */ /* 0x040fe20000010056 */
[CC--:B------:R-:W-:Y:S01]  /*dae0*/  FFMA.FTZ R85, R0.reuse, R16.reuse, R85 ;  /* 0x0000001000557223 */ /* 0x0c0fe20000010055 */
[----:B------:R-:W-:Y:S01]  /*daf0*/  FFMA.FTZ R87, R0, R16, R87 ;  /* 0x0000001000577223 */ /* 0x000fe20000010057 */
[----:B------:R-:W-:Y:S01]  /*db00*/  VIADD R16, R69, 0x41 ;  /* 0x0000004145107836 */ /* 0x000fe20000000000 */
[----:B------:R-:W-:Y:S01]  /*db10*/  FSEL R136, R91, -INF , !P1 ;  /* 0xff8000005b887808 */ /* 0x000fe20004800000 */
[----:B------:R-:W-:Y:S01]  /*db20*/  VIADD R3, R69, 0x48 ;  /* 0x0000004845037836 */ /* 0x000fe20000000000 */
[C---:B------:R-:W-:Y:S02]  /*db30*/  ISETP.GE.AND P5, PT, R13.reuse, R54, PT ;  /* 0x000000360d00720c */ /* 0x040fe40003fa6270 */
[----:B------:R-:W-:-:S02]  /*db40*/  ISETP.GE.AND P1, PT, R13, R53, PT ;  /* 0x000000350d00720c */ /* 0x000fc40003f26270 */
[----:B------:R-:W-:Y:S02]  /*db50*/  FSEL R111, R84, -INF , !P4 ;  /* 0xff800000546f7808 */ /* 0x000fe40006000000 */
[----:B------:R-:W-:Y:S02]  /*db60*/  FSEL R114, R86, -INF , !P2 ;  /* 0xff80000056727808 */ /* 0x000fe40005000000 */
[----:B------:R-:W-:Y:S02]  /*db70*/  FSEL R109, R85, -INF , !P3 ;  /* 0xff800000556d7808 */ /* 0x000fe40005800000 */
[----:B------:R-:W-:Y:S02]  /*db80*/  FSEL R134, R87, -INF , !P0 ;  /* 0xff80000057867808 */ /* 0x000fe40004000000 */
[----:B------:R-:W-:Y:S02]  /*db90*/  I2FP.F32.S32 R13, R13 ;  /* 0x0000000d000d7245 */ /* 0x000fe40000201400 */
[----:B------:R-:W-:-:S02]  /*dba0*/  ISETP.GE.AND P4, PT, R16, R54, PT ;  /* 0x000000361000720c */ /* 0x000fc40003f86270 */
[----:B------:R-:W-:Y:S01]  /*dbb0*/  ISETP.GE.AND P2, PT, R16, R53, PT ;  /* 0x000000351000720c */ /* 0x000fe20003f46270 */
[CC--:B------:R-:W-:Y:S01]  /*dbc0*/  FFMA.FTZ R60, R0.reuse, R13.reuse, R60 ;  /* 0x0000000d003c7223 */ /* 0x0c0fe2000001003c */
[C---:B------:R-:W-:Y:S01]  /*dbd0*/  ISETP.GE.AND P3, PT, R3.reuse, R54, PT ;  /* 0x000000360300720c */ /* 0x040fe20003f66270 */
[C---:B------:R-:W-:Y:S01]  /*dbe0*/  FFMA.FTZ R62, R0.reuse, R13, R62 ;  /* 0x0000000d003e7223 */ /* 0x040fe2000001003e */
[----:B------:R-:W-:Y:S01]  /*dbf0*/  ISETP.GE.AND P0, PT, R3, R53, PT ;  /* 0x000000350300720c */ /* 0x000fe20003f06270 */
[----:B------:R-:W-:Y:S01]  /*dc00*/  VIADD R13, R69, 0x49 ;  /* 0x00000049450d7836 */ /* 0x000fe20000000000 */
[----:B------:R-:W-:Y:S02]  /*dc10*/  I2FP.F32.S32 R16, R16 ;  /* 0x0000001000107245 */ /* 0x000fe40000201400 */
[----:B------:R-:W-:Y:S02]  /*dc20*/  I2FP.F32.S32 R3, R3 ;  /* 0x0000000300037245 */ /* 0x000fe40000201400 */
[----:B------:R-:W-:Y:S01]  /*dc30*/  FSEL R133, R93, -INF , !P6 ;  /* 0xff8000005d857808 */ /* 0x000fe20007000000 */
[CC--:B------:R-:W-:Y:S01]  /*dc40*/  FFMA.FTZ R61, R0.reuse, R16.reuse, R61 ;  /* 0x00000010003d7223 */ /* 0x0c0fe2000001003d */
[----:B------:R-:W-:Y:S01]  /*dc50*/  ISETP.NE.AND P6, PT, R15, RZ, PT ;  /* 0x000000ff0f00720c */ /* 0x000fe20003fc5270 */
[C---:B------:R-:W-:Y:S01]  /*dc60*/  FFMA.FTZ R63, R0.reuse, R16, R63 ;  /* 0x00000010003f7223 */ /* 0x040fe2000001003f */
[CC--:B------:R-:W-:Y:S01]  /*dc70*/  FFMA.FTZ R56, R0.reuse, R3.reuse, R56 ;  /* 0x0000000300387223 */ /* 0x0c0fe20000010038 */
[----:B------:R-:W-:Y:S01]  /*dc80*/  FFMA.FTZ R58, R0, R3, R58 ;  /* 0x00000003003a7223 */ /* 0x000fe2000001003a */
[----:B------:R-:W-:Y:S01]  /*dc90*/  VIADD R3, R69, 0x50 ;  /* 0x0000005045037836 */ /* 0x000fe20000000000 */
[----:B------:R-:W-:Y:S01]  /*dca0*/  FSEL R129, R89, -INF , !P6 ;  /* 0xff80000059817808 */ /* 0x000fe20007000000 */
[C---:B------:R-:W-:Y:S01]  /*dcb0*/  VIADD R16, R69.reuse, 0x51 ;  /* 0x0000005145107836 */ /* 0x040fe20000000000 */
[----:B------:R-:W-:Y:S01]  /*dcc0*/  FSEL R132, R62, -INF , !P1 ;  /* 0xff8000003e847808 */ /* 0x000fe20004800000 */
[----:B------:R-:W-:Y:S01]  /*dcd0*/  VIADD R15, R69, 0x71 ;  /* 0x00000071450f7836 */ /* 0x000fe20000000000 */
[----:B------:R-:W-:-:S02]  /*dce0*/  FSEL R117, R60, -INF , !P5 ;  /* 0xff8000003c757808 */ /* 0x000fc40006800000 */
[C---:B------:R-:W-:Y:S02]  /*dcf0*/  ISETP.GE.AND P6, PT, R13.reuse, R54, PT ;  /* 0x000000360d00720c */ /* 0x040fe40003fc6270 */
[----:B------:R-:W-:Y:S02]  /*dd00*/  ISETP.GE.AND P1, PT, R13, R53, PT ;  /* 0x000000350d00720c */ /* 0x000fe40003f26270 */
[----:B------:R-:W-:Y:S02]  /*dd10*/  FSEL R115, R61, -INF , !P4 ;  /* 0xff8000003d737808 */ /* 0x000fe40006000000 */
        /* <DEDUP_REMOVED lines=24> */
[----:B------:R-:W-:Y:S02]  /*dea0*/  I2FP.F32.S32 R13, R13 ;  /* 0x0000000d000d7245 */ /* 0x000fe40000201400 */
[CC--:B------:R-:W-:Y:S02]  /*deb0*/  ISETP.GE.AND P4, PT, R3.reuse, R54.reuse, PT ;  /* 0x000000360300720c */ /* 0x0c0fe40003f86270 */
[----:B------:R-:W-:Y:S01]  /*dec0*/  ISETP.GE.AND P0, PT, R3, R53, PT ;  /* 0x000000350300720c */ /* 0x000fe20003f06270 */
[C---:B------:R-:W-:Y:S01]  /*ded0*/  FFMA.FTZ R105, R0.reuse, R13, R44 ;  /* 0x0000000d00697223 */ /* 0x040fe2000001002c */
[----:B------:R-:W-:Y:S01]  /*dee0*/  I2FP.F32.S32 R3, R3 ;  /* 0x0000000300037245 */ /* 0x000fe20000201400 */
[----:B------:R-:W-:Y:S01]  /*def0*/  FFMA.FTZ R46, R0, R13, R46 ;  /* 0x0000000d002e7223 */ /* 0x000fe2000001002e */
[----:B------:R-:W-:Y:S01]  /*df00*/  FSEL R113, R56, -INF , !P3 ;  /* 0xff80000038717808 */ /* 0x000fe20005800000 */
[C---:B------:R-:W-:Y:S01]  /*df10*/  VIADD R13, R69.reuse, 0x70 ;  /* 0x00000070450d7836 */ /* 0x040fe20000000000 */
[----:B------:R-:W-:Y:S01]  /*df20*/  FSEL R67, R48, -INF , !P5 ;  /* 0xff80000030437808 */ /* 0x000fe20006800000 */
[----:B------:R-:W-:Y:S01]  /*df30*/  FFMA.FTZ R44, R0, R3, R40 ;  /* 0x00000003002c7223 */ /* 0x000fe20000010028 */
[C---:B------:R-:W-:Y:S01]  /*df40*/  ISETP.GE.AND P5, PT, R16.reuse, R54, PT ;  /* 0x000000361000720c */ /* 0x040fe20003fa6270 */
[C---:B------:R-:W-:Y:S01]  /*df50*/  VIADD R40, R69.reuse, 0x61 ;  /* 0x0000006145287836 */ /* 0x040fe20000000000 */
[----:B------:R-:W-:Y:S01]  /*df60*/  ISETP.GE.AND P3, PT, R16, R53, PT ;  /* 0x000000351000720c */ /* 0x000fe20003f66270 */
[----:B------:R-:W-:Y:S01]  /*df70*/  FFMA.FTZ R42, R0, R3, R42 ;  /* 0x00000003002a7223 */ /* 0x000fe2000001002a */
[----:B------:R-:W-:Y:S01]  /*df80*/  I2FP.F32.S32 R16, R16 ;  /* 0x0000001000107245 */ /* 0x000fe20000201400 */
[----:B------:R-:W-:Y:S01]  /*df90*/  VIADD R3, R69, 0x68 ;  /* 0x0000006845037836 */ /* 0x000fe20000000000 */
[----:B------:R-:W-:-:S02]  /*dfa0*/  FSEL R108, R50, -INF , !P2 ;  /* 0xff800000326c7808 */ /* 0x000fc40005000000 */
[----:B------:R-:W-:Y:S01]  /*dfb0*/  FSEL R105, R105, -INF , !P6 ;  /* 0xff80000069697808 */ /* 0x000fe20007000000 */
[CC--:B------:R-:W-:Y:S01]  /*dfc0*/  FFMA.FTZ R45, R0.reuse, R16.reuse, R45 ;  /* 0x00000010002d7223 */ /* 0x0c0fe2000001002d */
[----:B------:R-:W-:Y:S01]  /*dfd0*/  FFMA.FTZ R47, R0, R16, R47 ;  /* 0x00000010002f7223 */ /* 0x000fe2000001002f */
[C---:B------:R-:W-:Y:S01]  /*dfe0*/  ISETP.GE.AND P6, PT, R40.reuse, R54, PT ;  /* 0x000000362800720c */ /* 0x040fe20003fc6270 */
[----:B------:R-:W-:Y:S01]  /*dff0*/  VIADD R16, R69, 0x69 ;  /* 0x0000006945107836 */ /* 0x000fe20000000000 */
[-C--:B------:R-:W-:Y:S02]  /*e000*/  ISETP.GE.AND P2, PT, R40, R53.reuse, PT ;  /* 0x000000352800720c */ /* 0x080fe40003f46270 */
[----:B------:R-:W-:Y:S02]  /*e010*/  I2FP.F32.S32 R40, R40 ;  /* 0x0000002800287245 */ /* 0x000fe40000201400 */
[----:B------:R-:W-:Y:S02]  /*e020*/  FSEL R103, R45, -INF , !P5 ;  /* 0xff8000002d677808 */ /* 0x000fe40006800000 */
[----:B------:R-:W-:Y:S01]  /*e030*/  FSEL R102, R47, -INF , !P3 ;  /* 0xff8000002f667808 */ /* 0x000fe20005800000 */
[C---:B------:R-:W-:Y:S01]  /*e040*/  FFMA.FTZ R41, R0.reuse, R40, R41 ;  /* 0x0000002800297223 */ /* 0x040fe20000010029 */
[C---:B------:R-:W-:Y:S01]  /*e050*/  ISETP.GE.AND P5, PT, R3.reuse, R54, PT ;  /* 0x000000360300720c */ /* 0x040fe20003fa6270 */
[----:B------:R-:W-:Y:S01]  /*e060*/  FFMA.FTZ R40, R0, R40, R43 ;  /* 0x0000002800287223 */ /* 0x000fe2000001002b */
[----:B------:R-:W-:-:S02]  /*e070*/  ISETP.GE.AND P3, PT, R3, R53, PT ;  /* 0x000000350300720c */ /* 0x000fc40003f66270 */
[----:B------:R-:W-:Y:S02]  /*e080*/  I2FP.F32.S32 R3, R3 ;  /* 0x0000000300037245 */ /* 0x000fe40000201400 */
        /* <DEDUP_REMOVED lines=9> */
[C---:B------:R-:W-:Y:S01]  /*e120*/  ISETP.GE.AND P6, PT, R13.reuse, R54, PT ;  /* 0x000000360d00720c */ /* 0x040fe20003fc6270 */
[CC--:B------:R-:W-:Y:S01]  /*e130*/  FFMA.FTZ R37, R0.reuse, R16.reuse, R37 ;  /* 0x0000001000257223 */ /* 0x0c0fe20000010025 */
[----:B------:R-:W-:Y:S01]  /*e140*/  I2FP.F32.S32 R18, R15 ;  /* 0x0000000f00127245 */ /* 0x000fe20000201400 */
[----:B------:R-:W-:Y:S01]  /*e150*/  FFMA.FTZ R36, R0, R16, R39 ;  /* 0x0000001000247223 */ /* 0x000fe20000010027 */
[----:B------:R-:W-:Y:S02]  /*e160*/  FSEL R42, R42, -INF , !P0 ;  /* 0xff8000002a2a7808 */ /* 0x000fe40004000000 */
[----:B------:R-:W-:Y:S01]  /*e170*/  P2R R16, PR, RZ, 0x40 ;  /* 0x00000040ff107803 */ /* 0x000fe20000000000 */
[-C--:B------:R-:W-:Y:S01]  /*e180*/  FFMA.FTZ R35, R0, R18.reuse, R35 ;  /* 0x0000001200237223 */ /* 0x080fe20000010023 */
[----:B------:R-:W-:Y:S01]  /*e190*/  FSEL R38, R38, -INF , !P3 ;  /* 0xff80000026267808 */ /* 0x000fe20005800000 */
[----:B------:R-:W-:Y:S01]  /*e1a0*/  FFMA.FTZ R33, R0, R18, R33 ;  /* 0x0000001200217223 */ /* 0x000fe20000010021 */
[----:B------:R-:W-:-:S02]  /*e1b0*/  ISETP.GE.AND P0, PT, R13, R53, PT ;  /* 0x000000350d00720c */ /* 0x000fc40003f06270 */
[C---:B------:R-:W-:Y:S02]  /*e1c0*/  ISETP.GE.AND P6, PT, R3.reuse, R54, PT ;  /* 0x000000360300720c */ /* 0x040fe40003fc6270 */
[----:B------:R-:W-:Y:S02]  /*e1d0*/  ISETP.GE.AND P3, PT, R3, R53, PT ;  /* 0x000000350300720c */ /* 0x000fe40003f66270 */
[----:B------:R-:W-:Y:S02]  /*e1e0*/  I2FP.F32.S32 R13, R13 ;  /* 0x0000000d000d7245 */ /* 0x000fe40000201400 */
[----:B------:R-:W-:Y:S02]  /*e1f0*/  I2FP.F32.S32 R3, R3 ;  /* 0x0000000300037245 */ /* 0x000fe40000201400 */
[----:B------:R-:W-:Y:S01]  /*e200*/  FSEL R43, R43, -INF , !P5 ;  /* 0xff8000002b2b7808 */ /* 0x000fe20006800000 */
[C---:B------:R-:W-:Y:S01]  /*e210*/  FFMA.FTZ R32, R0.reuse, R13, R32 ;  /* 0x0000000d00207223 */ /* 0x040fe20000010020 */
[----:B------:R-:W-:Y:S01]  /*e220*/  ISETP.GE.AND P5, PT, R15, R53, PT ;  /* 0x000000350f00720c */ /* 0x000fe20003fa6270 */
[CC--:B------:R-:W-:Y:S01]  /*e230*/  FFMA.FTZ R21, R0.reuse, R3.reuse, R30 ;  /* 0x0000000300157223 */ /* 0x0c0fe2000001001e */
[----:B------:R-:W-:Y:S01]  /*e240*/  FSEL R41, R37, -INF , !P4 ;  /* 0xff80000025297808 */ /* 0x000fe20006000000 */
[----:B------:R-:W-:Y:S01]  /*e250*/  FFMA.FTZ R37, R0, R3, R28 ;  /* 0x0000000300257223 */ /* 0x000fe2000001001c */
[----:B------:R-:W-:Y:S01]  /*e260*/  ISETP.NE.AND P4, PT, R16, RZ, PT ;  /* 0x000000ff1000720c */ /* 0x000fe20003f85270 */
[----:B------:R-:W-:Y:S01]  /*e270*/  VIADD R3, R69, 0x79 ;  /* 0x0000007945037836 */ /* 0x000fe20000000000 */
[----:B------:R-:W-:Y:S01]  /*e280*/  FSEL R28, R35, -INF , !P5 ;  /* 0xff800000231c7808 */ /* 0x000fe20006800000 */
[----:B------:R-:W-:Y:S01]  /*e290*/  FFMA.FTZ R13, R0, R13, R34 ;  /* 0x0000000d000d7223 */ /* 0x000fe20000010022 */
[----:B------:R-:W-:-:S02]  /*e2a0*/  ISETP.GE.AND P5, PT, R52, 0x2, PT ;  /* 0x000000023400780c */ /* 0x000fc40003fa6270 */
[----:B------:R-:W-:Y:S02]  /*e2b0*/  FSEL R36, R36, -INF , !P1 ;  /* 0xff80000024247808 */ /* 0x000fe40004800000 */
[----:B------:R-:W-:Y:S02]  /*e2c0*/  FSEL R34, R32, -INF , !P4 ;  /* 0xff80000020227808 */ /* 0x000fe40006000000 */
[C---:B------:R-:W-:Y:S02]  /*e2d0*/  ISETP.GE.AND P4, PT, R69.reuse, R54, PT ;  /* 0x000000364500720c */ /* 0x040fe40003f86270 */
[----:B------:R-:W-:Y:S02]  /*e2e0*/  ISETP.GE.AND P1, PT, R69, R53, PT ;  /* 0x000000354500720c */ /* 0x000fe40003f26270 */
[----:B------:R-:W-:Y:S02]  /*e2f0*/  I2FP.F32.S32 R20, R3 ;  /* 0x0000000300147245 */ /* 0x000fe40000201400 */
[----:B------:R-:W-:-:S02]  /*e300*/  FSEL R40, R40, -INF , !P2 ;  /* 0xff80000028287808 */ /* 0x000fc40005000000 */
[----:B------:R-:W-:Y:S01]  /*e310*/  I2FP.F32.S32 R69, R69 ;  /* 0x0000004500457245 */ /* 0x000fe20000201400 */
[C---:B------:R-:W-:Y:S01]  /*e320*/  FFMA.FTZ R29, R0.reuse, R20, R29 ;  /* 0x00000014001d7223 */ /* 0x040fe2000001001d */
[----:B------:R-:W-:Y:S01]  /*e330*/  ISETP.GE.AND P2, PT, R15, R54, PT ;  /* 0x000000360f00720c */ /* 0x000fe20003f46270 */
[C---:B------:R-:W-:Y:S01]  /*e340*/  FFMA.FTZ R20, R0.reuse, R20, R31 ;  /* 0x0000001400147223 */ /* 0x040fe2000001001f */
[----:B------:R-:W-:Y:S01]  /*e350*/  FSEL R30, R13, -INF , !P0 ;  /* 0xff8000000d1e7808 */ /* 0x000fe20004000000 */
[CC--:B------:R-:W-:Y:S01]  /*e360*/  FFMA.FTZ R13, R0.reuse, R69.reuse, R24 ;  /* 0x00000045000d7223 */ /* 0x0c0fe20000010018 */
[----:B------:R-:W-:Y:S01]  /*e370*/  FSEL R33, R33, -INF , !P2 ;  /* 0xff80000021217808 */ /* 0x000fe20005000000 */
[----:B------:R-:W-:Y:S01]  /*e380*/  FFMA.FTZ R16, R0, R69, R26 ;  /* 0x0000004500107223 */ /* 0x000fe2000001001a */
[C---:B------:R-:W-:Y:S02]  /*e390*/  ISETP.GE.AND P2, PT, R3.reuse, R54, PT ;  /* 0x000000360300720c */ /* 0x040fe40003f46270 */
[----:B------:R-:W-:-:S02]  /*e3a0*/  ISETP.GE.AND P0, PT, R3, R53, PT ;  /* 0x000000350300720c */ /* 0x000fc40003f06270 */
[----:B------:R-:W-:Y:S02]  /*e3b0*/  FSEL R37, R37, -INF , !P6 ;  /* 0xff80000025257808 */ /* 0x000fe40007000000 */
[----:B------:R-:W-:Y:S02]  /*e3c0*/  FSEL R21, R21, -INF , !P3 ;  /* 0xff80000015157808 */ /* 0x000fe40005800000 */
[----:B------:R-:W-:Y:S02]  /*e3d0*/  FSEL R13, R13, -INF , !P4 ;  /* 0xff8000000d0d7808 */ /* 0x000fe40006000000 */
        /* <DEDUP_REMOVED lines=52> */
[----:B------:R-:W-:-:S04]  /*e720*/  IMAD R24, R24, R15, -0x80 ;  /* 0xffffff8018187424 */ /* 0x000fc800078e020f */
[----:B------:R-:W-:Y:S01]  /*e730*/  IMAD.WIDE.U32 R46, R24, R27, RZ ;  /* 0x0000001b182e7225 */ /* 0x000fe200078e00ff */
[----:B------:R-:W-:Y:S02]  /*e740*/  SHF.R.S32.HI R18, RZ, 0x1f, R24 ;  /* 0x0000001fff127819 */ /* 0x000fe40000011418 */
[----:B--2---:R-:W-:-:S03]  /*e750*/  IADD3 R2, -R3, R2, RZ ;  /* 0x0000000203027210 */ /* 0x004fc60007ffe1ff */
[----:B------:R-:W-:Y:S01]  /*e760*/  IMAD R3, R18, R27, RZ ;  /* 0x0000001b12037224 */ /* 0x000fe200078e02ff */
[----:B------:R-:W-:-:S03]  /*e770*/  SHF.R.S32.HI R15, RZ, 0x1f, R2 ;  /* 0x0000001fff0f7819 */ /* 0x000fc60000011402 */
[----:B------:R-:W-:Y:S01]  /*e780*/  IMAD R3, R24, UR9, R3 ;  /* 0x0000000918037c24 */ /* 0x000fe2000f8e0203 */
[----:B------:R-:W-:Y:S02]  /*e790*/  ULDC.64 UR8, c[0x0][0x230] ;  /* 0x00008c0000087ab9 */ /* 0x000fe40000000a00 */
[----:B------:R-:W-:Y:S02]  /*e7a0*/  IMAD R15, R15, UR8, RZ ;  /* 0x000000080f0f7c24 */ /* 0x000fe4000f8e02ff */
[----:B------:R-:W-:Y:S02]  /*e7b0*/  IMAD.IADD R47, R47, 0x1, R3 ;  /* 0x000000012f2f7824 */ /* 0x000fe400078e0203 */
[C---:B------:R-:W-:Y:S02]  /*e7c0*/  IMAD R15, R2.reuse, UR9, R15 ;  /* 0x00000009020f7c24 */ /* 0x040fe4000f8e020f */
[----:B------:R-:W-:-:S04]  /*e7d0*/  IMAD.WIDE.U32 R2, R2, UR8, R46 ;  /* 0x0000000802027c25 */ /* 0x000fc8000f8e002e */
[----:B------:R-:W-:Y:S01]  /*e7e0*/  IMAD.MOV.U32 R29, RZ, RZ, R2 ;  /* 0x000000ffff1d7224 */ /* 0x000fe200078e0002 */
[----:B------:R-:W-:Y:S01]  /*e7f0*/  IADD3 R18, R3, R15, RZ ;  /* 0x0000000f03127210 */ /* 0x000fe20007ffe0ff */
[----:B------:R-:W-:Y:S06]  /*e800*/  BRA `(.L_x_7030) ;  /* 0x0000000000107947 */ /* 0x000fec0003800000 */
.L_x_7029:
[----:B------:R-:W1:Y:S02]  /*e810*/  LDC R27, c[0x0][0x248] ;  /* 0x00009200ff1b7b82 */ /* 0x000e640000000800 */
[----:B-1----:R-:W-:-:S05]  /*e820*/  IMAD.SHL.U32 R29, R27, 0x80, RZ ;  /* 0x000000801b1d7824 */ /* 0x002fca00078e00ff */
[----:B------:R-:W-:-:S04]  /*e830*/  IADD3 R29, -R29, RZ, RZ ;  /* 0x000000ff1d1d7210 */ /* 0x000fc80007ffe1ff */
[----:B------:R-:W-:-:S07]  /*e840*/  SHF.R.S32.HI R18, RZ, 0x1f, R29 ;  /* 0x0000001fff127819 */ /* 0x000fce000001141d */
.L_x_7030:
        /* <DEDUP_REMOVED lines=50> */
[----:B------:R-:W-:Y:S01]  /*eb70*/  @!P0 IADD3 R26, P1, R29, R50, RZ ;  /* 0x000000321d1a8210 */ /* 0x000fe20007f3e0ff */
[----:B--2---:R-:W-:Y:S01]  /*eb80*/  @!P0 IMAD R3, R3, 0x50, RZ ;  /* 0x0000005003038824 */ /* 0x004fe200078e02ff */
[----:B------:R-:W-:Y:S01]  /*eb90*/  @!P0 LEA R50, P3, R24, UR12, 0x1 ;  /* 0x0000000c18328c11 */ /* 0x000fe2000f8608ff */
        /* <DEDUP_REMOVED lines=45> */
.L_x_7032:
[----:B------:R-:W-:Y:S05]  /*ee70*/  BSYNC B0 ;  /* 0x0000000000007941 */ /* 0x000fea0003800000 */
.L_x_7031:
[----:B------:R-:W0:Y:S01]  /*ee80*/  LDGDEPBAR ;  /* 0x00000000000079af */ /* 0x000e220000000000 */
[----:B------:R-:W-:-:S04]  /*ee90*/  LEA R168, P0, R29, R168, 0x1 ;  /* 0x000000a81da87211 */ /* 0x000fc800078008ff */
[----:B------:R-:W-:-:S09]  /*eea0*/  LEA.HI.X R169, R29, R169, R18, 0x1, P0 ;  /* 0x000000a91da97211 */ /* 0x000fd200000f0c12 */
.L_x_7028:
        /* <DEDUP_REMOVED lines=60> */
[----:B------:R-:W-:Y:S01]  /*f270*/  IADD3 R150, R4, R152, RZ ;  /* 0x0000009804967210 */ /* 0x000fe20007ffe0ff */
[----:B------:R-:W-:Y:S01]  /*f280*/  LDSM.16.MT88.4 R92, [R152+0x6000] ;  /* 0x00600000985c783b */ /* 0x000fe20000004200 */
[----:B-1----:R-:W-:-:S02]  /*f290*/  FMNMX.FTZ R27, R35, R2, !PT ;  /* 0x00000002231b7209 */ /* 0x002fc40007810000 */
[----:B------:R-:W-:Y:S01]  /*f2a0*/  FMNMX.FTZ R2, R28, R3, !PT ;  /* 0x000000031c027209 */ /* 0x000fe20007810000 */
[----:B------:R-:W-:Y:S01]  /*f2b0*/  LDSM.16.MT88.4 R72, [R150+0x6000] ;  /* 0x006000009648783b */ /* 0x000fe20000004200 */
[----:B------:R-:W-:Y:S02]  /*f2c0*/  IADD3 R149, R5, R152, RZ ;  /* 0x0000009805957210 */ /* 0x000fe40007ffe0ff */
[----:B------:R-:W-:Y:S01]  /*f2d0*/  FMNMX.FTZ R3, R21, R2, !PT ;  /* 0x0000000215037209 */ /* 0x000fe20007810000 */
[----:B------:R-:W1:Y:S01]  /*f2e0*/  SHFL.BFLY PT, R18, R27, 0x2, 0x1f ;  /* 0x0c401f001b127f89 */ /* 0x000e6200000e0000 */
[----:B------:R-:W-:Y:S02]  /*f2f0*/  IADD3 R148, R4, R149, RZ ;  /* 0x0000009504947210 */ /* 0x000fe40007ffe0ff */
[----:B------:R-:W-:Y:S01]  /*f300*/  FMNMX.FTZ R24, R20, R3, !PT ;  /* 0x0000000314187209 */ /* 0x000fe20007810000 */
        /* <DEDUP_REMOVED lines=8> */
[----:B---3--:R-:W-:Y:S01]  /*f390*/  FMUL.FTZ R46, R3, UR8 ;  /* 0x00000008032e7c20 */ /* 0x008fe20008410000 */
[----:B--2---:R-:W-:-:S04]  /*f3a0*/  FMNMX.FTZ R2, R15, R2, !PT ;  /* 0x000000020f027209 */ /* 0x004fc80007810000 */
        /* <DEDUP_REMOVED lines=30> */
[----:B------:R-:W5:Y:S01]  /*f590*/  LDSM.16.MT88.4 R12, [R149+0x6800] ;  /* 0x00680000950c783b */ /* 0x000f620000004200 */
        /* <DEDUP_REMOVED lines=39> */
[----:B------:R-:W-:Y:S01]  /*f810*/  FFMA.FTZ R41, R41, UR8, -R46 ;  /* 0x0000000829297c23 */ /* 0x000fe2000801082e */
[--C-:B------:R-:W-:Y:S01]  /*f820*/  FFMA.FTZ R42, R42, UR8, -R23.reuse ;  /* 0x000000082a2a7c23 */ /* 0x100fe20008010817 */
[--C-:B------:R-:W-:Y:S01]  /*f830*/  FFMA.FTZ R43, R40, UR8, -R23.reuse ;  /* 0x00000008282b7c23 */ /* 0x100fe20008010817 */
[----:B------:R-:W3:Y:S01]  /*f840*/  MUFU.EX2 R31, R31 ;  /* 0x0000001f001f7308 */ /* 0x000ee20000000800 */
[--C-:B------:R-:W-:Y:S01]  /*f850*/  FFMA.FTZ R45, R38, UR8, -R23.reuse ;  /* 0x00000008262d7c23 */ /* 0x100fe20008010817 */
[----:B------:R-:W-:Y:S01]  /*f860*/  FFMA.FTZ R36, R36, UR8, -R23 ;  /* 0x0000000824247c23 */ /* 0x000fe20008010817 */
[----:B------:R-:W-:Y:S01]  /*f870*/  FADD.FTZ R58, R49, R58 ;  /* 0x0000003a313a7221 */ /* 0x000fe20000010000 */
[----:B------:R-:W-:Y:S01]  /*f880*/  FADD.FTZ R51, R56, R51 ;  /* 0x0000003338337221 */ /* 0x000fe20000010000 */
[--C-:B------:R-:W-:Y:S01]  /*f890*/  FFMA.FTZ R34, R34, UR8, -R46.reuse ;  /* 0x0000000822227c23 */ /* 0x100fe2000801082e */
[--C-:B------:R-:W-:Y:S01]  /*f8a0*/  FFMA.FTZ R33, R33, UR8, -R46.reuse ;  /* 0x0000000821217c23 */ /* 0x100fe2000801082e */
[----:B------:R-:W-:Y:S01]  /*f8b0*/  FFMA.FTZ R38, R35, UR8, -R46 ;  /* 0x0000000823267c23 */ /* 0x000fe2000801082e */
[----:B------:R-:W2:Y:S01]  /*f8c0*/  MUFU.EX2 R26, R26 ;  /* 0x0000001a001a7308 */ /* 0x000ea20000000800 */
[----:B-1----:R-:W-:Y:S01]  /*f8d0*/  F2FP.BF16.F32.PACK_AB R83, R48, R47 ;  /* 0x0000002f3053723e */ /* 0x002fe200000010ff */
[----:B------:R-:W-:Y:S01]  /*f8e0*/  FADD.FTZ R40, R50, R51 ;  /* 0x0000003332287221 */ /* 0x000fe20000010000 */
[--C-:B------:R-:W-:Y:S01]  /*f8f0*/  FFMA.FTZ R30, R30, UR8, -R23.reuse ;  /* 0x000000081e1e7c23 */ /* 0x100fe20008010817 */
[--C-:B------:R-:W-:Y:S01]  /*f900*/  FFMA.FTZ R21, R21, UR8, -R23.reuse ;  /* 0x0000000815157c23 */ /* 0x100fe20008010817 */
[----:B------:R-:W-:Y:S01]  /*f910*/  FFMA.FTZ R176, R20, UR8, -R23 ;  /* 0x0000000814b07c23 */ /* 0x000fe20008010817 */
[----:B------:R-:W-:-:S02]  /*f920*/  FADD.FTZ R40, R39, R40 ;  /* 0x0000002827287221 */ /* 0x000fc40000010000 */
[----:B------:R-:W-:Y:S01]  /*f930*/  HMMA.16816.F32.BF16 R68, R80, R72, RZ ;  /* 0x000000485044723c */ /* 0x000fe200000418ff */
[----:B------:R-:W-:Y:S01]  /*f940*/  MUFU.EX2 R29, R29 ;  /* 0x0000001d001d7308 */ /* 0x000fe20000000800 */
[----:B---3--:R-:W-:-:S04]  /*f950*/  FADD.FTZ R39, R31, R40 ;  /* 0x000000281f277221 */ /* 0x008fc80000010000 */
        /* <DEDUP_REMOVED lines=12> */
[C---:B--2---:R-:W-:Y:S01]  /*fa20*/  F2FP.BF16.F32.PACK_AB R4, R26.reuse, R31 ;  /* 0x0000001f1a04723e */ /* 0x044fe200000010ff */
[----:B------:R-:W-:Y:S01]  /*fa30*/  FADD.FTZ R26, R26, R39 ;  /* 0x000000271a1a7221 */ /* 0x000fe20000010000 */
[----:B-1----:R-:W-:Y:S01]  /*fa40*/  F2FP.BF16.F32.PACK_AB R5, R27, R32 ;  /* 0x000000201b05723e */ /* 0x002fe200000010ff */
[----:B------:R-:W-:-:S03]  /*fa50*/  FFMA.FTZ R31, R28, UR8, -R23 ;  /* 0x000000081c1f7c23 */ /* 0x000fc60008010817 */
[----:B------:R-:W-:Y:S01]  /*fa60*/  F2FP.BF16.F32.PACK_AB R6, R24, R29 ;  /* 0x0000001d1806723e */ /* 0x000fe200000010ff */
[----:B------:R-:W-:Y:S01]  /*fa70*/  MUFU.EX2 R62, R62 ;  /* 0x0000003e003e7308 */ /* 0x000fe20000000800 */
[----:B------:R-:W-:-:S04]  /*fa80*/  FADD.FTZ R29, R29, R26 ;  /* 0x0000001a1d1d7221 */ /* 0x000fc80000010000 */
[----:B------:R-:W-:Y:S01]  /*fa90*/  FADD.FTZ R29, R24, R29 ;  /* 0x0000001d181d7221 */ /* 0x000fe20000010000 */
[----:B---3--:R-:W-:Y:S02]  /*faa0*/  F2FP.BF16.F32.PACK_AB R7, R22, R25 ;  /* 0x000000191607723e */ /* 0x008fe400000010ff */
[----:B------:R-:W1:Y:S05]  /*fab0*/  MUFU.EX2 R57, R57 ;  /* 0x0000003900397308 */ /* 0x000e6a0000000800 */
[C---:B------:R-:W-:Y:S03]  /*fac0*/  HMMA.16816.F32.BF16 R68, R4.reuse, R8, R68 ;  /* 0x000000080444723c */ /* 0x040fe60000041844 */
[----:B------:R-:W-:Y:S03]  /*fad0*/  MUFU.EX2 R60, R60 ;  /* 0x0000003c003c7308 */ /* 0x000fe60000000800 */
[C---:B------:R-:W-:Y:S01]  /*fae0*/  HMMA.16816.F32.BF16 R72, R4.reuse, R10, R72 ;  /* 0x0000000a0448723c */ /* 0x040fe20000041848 */
[----:B------:R-:W2:Y:S04]  /*faf0*/  LDSM.16.MT88.4 R8, [R148+0x6800] ;  /* 0x006800009408783b */ /* 0x000ea80000004200 */
[----:B------:R-:W-:Y:S01]  /*fb00*/  MUFU.EX2 R55, R55 ;  /* 0x0000003700377308 */ /* 0x000fe20000000800 */
[C---:B----4-:R-:W-:Y:S07]  /*fb10*/  HMMA.16816.F32.BF16 R96, R4.reuse, R16, R96 ;  /* 0x000000100460723c */ /* 0x050fee0000041860 */
[----:B------:R-:W-:Y:S01]  /*fb20*/  MUFU.EX2 R61, R61 ;  /* 0x0000003d003d7308 */ /* 0x000fe20000000800 */
[C---:B------:R-:W-:Y:S01]  /*fb30*/  HMMA.16816.F32.BF16 R92, R4.reuse, R18, R92 ;  /* 0x00000012045c723c */ /* 0x040fe2000004185c */
[----:B------:R-:W3:Y:S05]  /*fb40*/  LDSM.16.MT88.4 R16, [R152+0x7000] ;  /* 0x007000009810783b */ /* 0x000eea0000004200 */
[C---:B-----5:R-:W-:Y:S01]  /*fb50*/  HMMA.16816.F32.BF16 R88, R4.reuse, R12, R88 ;  /* 0x0000000c0458723c */ /* 0x060fe20000041858 */
        /* <DEDUP_REMOVED lines=102> */
[----:B------:R-:W2:Y:S01]  /*101c0*/  MUFU.EX2 R31, R31 ;  /* 0x0000001f001f7308 */ /* 0x000ea20000000800 */
[----:B------:R-:W-:Y:S01]  /*101d0*/  HMMA.16816.F32.BF16 R80, R4, R10, R80 ;  /* 0x0000000a0450723c */ /* 0x000fe20000041850 */
[----:B------:R-:W1:Y:S06]  /*101e0*/  LDSM.16.MT88.4 R8, [R150+0x8800] ;  /* 0x008800009608783b */ /* 0x000e6c0000004200 */
[----:B------:R-:W-:Y:S01]  /*101f0*/  MUFU.EX2 R21, R21 ;  /* 0x0000001500157308 */ /* 0x000fe20000000800 */
        /* <DEDUP_REMOVED lines=8> */
[----:B------:R-:W-:Y:S02]  /*10280*/  HMMA.16816.F32.BF16 R88, R4, R12, R88 ;  /* 0x0000000c0458723c */ /* 0x000fe40000041858 */
[----:B------:R-:W-:-:S04]  /*10290*/  FADD.FTZ R128, R65, R128 ;  /* 0x0000008041807221 */ /* 0x000fc80000010000 */
[C---:B------:R-:W-:Y:S01]  /*102a0*/  HMMA.16816.F32.BF16 R76, R4.reuse, R14, R76 ;  /* 0x0000000e044c723c */ /* 0x040fe2000004184c */
[----:B------:R-:W-:Y:S05]  /*102b0*/  LDSM.16.MT88.4 R12, [R152+0x9000] ;  /* 0x00900000980c783b */ /* 0x000fea0000004200 */
[C---:B------:R-:W-:Y:S06]  /*102c0*/  HMMA.16816.F32.BF16 R96, R4.reuse, R16, R96 ;  /* 0x000000100460723c */ /* 0x040fec0000041860 */
[C---:B------:R-:W-:Y:S01]  /*102d0*/  HMMA.16816.F32.BF16 R92, R4.reuse, R18, R92 ;  /* 0x00000012045c723c */ /* 0x040fe2000004185c */
[----:B------:R-:W-:Y:S05]  /*102e0*/  LDSM.16.MT88.4 R16, [R149+0x9000] ;  /* 0x009000009510783b */ /* 0x000fea0000004200 */
[C---:B-1----:R-:W-:Y:S06]  /*102f0*/  HMMA.16816.F32.BF16 R68, R4.reuse, R8, R68 ;  /* 0x000000080444723c */ /* 0x042fec0000041844 */
[C---:B------:R-:W-:Y:S01]  /*10300*/  HMMA.16816.F32.BF16 R72, R4.reuse, R10, R72 ;  /* 0x0000000a0448723c */ /* 0x040fe20000041848 */
[----:B------:R-:W1:Y:S05]  /*10310*/  LDSM.16.MT88.4 R8, [R148+0x8800] ;  /* 0x008800009408783b */ /* 0x000e6a0000004200 */
[C---:B-1----:R-:W-:Y:S06]  /*10320*/  HMMA.16816.F32.BF16 R84, R4.reuse, R8, R84 ;  /* 0x000000080454723c */ /* 0x042fec0000041854 */
[----:B------:R-:W-:Y:S01]  /*10330*/  HMMA.16816.F32.BF16 R80, R4, R10, R80 ;  /* 0x0000000a0450723c */ /* 0x000fe20000041850 */
[----:B------:R-:W1:Y:S06]  /*10340*/  LDSM.16.MT88.4 R8, [R150+0x9000] ;  /* 0x009000009608783b */ /* 0x000e6c0000004200 */
[----:B------:R-:W-:Y:S01]  /*10350*/  FADD.FTZ R5, R47, R58 ;  /* 0x0000003a2f057221 */ /* 0x000fe20000010000 */
[----:B------:R-:W-:Y:S01]  /*10360*/  FFMA.FTZ R47, R37, UR8, -R46 ;  /* 0x00000008252f7c23 */ /* 0x000fe2000801082e */
[----:B------:R-:W-:Y:S01]  /*10370*/  F2FP.BF16.F32.PACK_AB R4, R44, R125 ;  /* 0x0000007d2c04723e */ /* 0x000fe200000010ff */
[----:B------:R-:W-:Y:S01]  /*10380*/  FADD.FTZ R125, R125, R128 ;  /* 0x000000807d7d7221 */ /* 0x000fe20000010000 */
[----:B------:R-:W-:Y:S01]  /*10390*/  FADD.FTZ R37, R48, R5 ;  /* 0x0000000530257221 */ /* 0x000fe20000010000 */
[----:B------:R-:W-:Y:S01]  /*103a0*/  F2FP.BF16.F32.PACK_AB R5, R43, R42 ;  /* 0x0000002a2b05723e */ /* 0x000fe200000010ff */
[----:B------:R-:W3:Y:S01]  /*103b0*/  MUFU.EX2 R35, R47 ;  /* 0x0000002f00237308 */ /* 0x000ee20000000800 */
[----:B------:R-:W-:Y:S01]  /*103c0*/  F2FP.BF16.F32.PACK_AB R6, R41, R104 ;  /* 0x000000682906723e */ /* 0x000fe200000010ff */
[----:B------:R-:W-:Y:S01]  /*103d0*/  FADD.FTZ R32, R32, R37 ;  /* 0x0000002520207221 */ /* 0x000fe20000010000 */
[----:B----4-:R-:W-:Y:S01]  /*103e0*/  F2FP.BF16.F32.PACK_AB R7, R36, R45 ;  /* 0x0000002d2407723e */ /* 0x010fe200000010ff */
[----:B------:R-:W-:-:S02]  /*103f0*/  FADD.FTZ R125, R44, R125 ;  /* 0x0000007d2c7d7221 */ /* 0x000fc40000010000 */
[----:B------:R-:W-:Y:S02]  /*10400*/  FADD.FTZ R32, R27, R32 ;  /* 0x000000201b207221 */ /* 0x000fe40000010000 */
[----:B------:R-:W-:Y:S02]  /*10410*/  FADD.FTZ R104, R104, R125 ;  /* 0x0000007d68687221 */ /* 0x000fe40000010000 */
[----:B------:R-:W-:Y:S01]  /*10420*/  HMMA.16816.F32.BF16 R96, R4, R12, R96 ;  /* 0x0000000c0460723c */ /* 0x000fe20000041860 */
[----:B------:R-:W-:Y:S01]  /*10430*/  FADD.FTZ R25, R25, R32 ;  /* 0x0000002019197221 */ /* 0x000fe20000010000 */
[----:B------:R-:W-:-:S03]  /*10440*/  FADD.FTZ R41, R41, R104 ;  /* 0x0000006829297221 */ /* 0x000fc60000010000 */
[----:B------:R-:W-:Y:S01]  /*10450*/  FADD.FTZ R22, R22, R25 ;  /* 0x0000001916167221 */ /* 0x000fe20000010000 */
[C---:B------:R-:W-:Y:S01]  /*10460*/  HMMA.16816.F32.BF16 R92, R4.reuse, R14, R92 ;  /* 0x0000000e045c723c */ /* 0x040fe2000004185c */
[----:B------:R-:W4:Y:S05]  /*10470*/  LDSM.16.MT88.4 R12, [R148+0x9000] ;  /* 0x00900000940c783b */ /* 0x000f2a0000004200 */
[C---:B------:R-:W-:Y:S06]  /*10480*/  HMMA.16816.F32.BF16 R88, R4.reuse, R16, R88 ;  /* 0x000000100458723c */ /* 0x040fec0000041858 */
[C---:B-1----:R-:W-:Y:S06]  /*10490*/  HMMA.16816.F32.BF16 R68, R4.reuse, R8, R68 ;  /* 0x000000080444723c */ /* 0x042fec0000041844 */
[C---:B------:R-:W-:Y:S01]  /*104a0*/  HMMA.16816.F32.BF16 R72, R4.reuse, R10, R72 ;  /* 0x0000000a0448723c */ /* 0x040fe20000041848 */
[----:B------:R-:W1:Y:S05]  /*104b0*/  LDSM.16.MT88.4 R8, [R152+0x9800] ;  /* 0x009800009808783b */ /* 0x000e6a0000004200 */
[C---:B------:R-:W-:Y:S01]  /*104c0*/  HMMA.16816.F32.BF16 R76, R4.reuse, R18, R76 ;  /* 0x00000012044c723c */ /* 0x040fe2000004184c */
[----:B------:R-:W1:Y:S05]  /*104d0*/  LDSM.16.MT88.4 R16, [R150+0x9800] ;  /* 0x009800009610783b */ /* 0x000e6a0000004200 */
[C---:B----4-:R-:W-:Y:S06]  /*104e0*/  HMMA.16816.F32.BF16 R84, R4.reuse, R12, R84 ;  /* 0x0000000c0454723c */ /* 0x050fec0000041854 */
[----:B------:R-:W-:Y:S01]  /*104f0*/  HMMA.16816.F32.BF16 R80, R4, R14, R80 ;  /* 0x0000000e0450723c */ /* 0x000fe20000041850 */
[----:B------:R-:W-:-:S04]  /*10500*/  FADD.FTZ R13, R61, R22 ;  /* 0x000000163d0d7221 */ /* 0x000fc80000010000 */
[----:B------:R-:W-:Y:S02]  /*10510*/  FADD.FTZ R13, R66, R13 ;  /* 0x0000000d420d7221 */ /* 0x000fe40000010000 */
[----:B-----5:R-:W-:Y:S01]  /*10520*/  F2FP.BF16.F32.PACK_AB R4, R33, R34 ;  /* 0x000000222104723e */ /* 0x020fe200000010ff */
[----:B------:R-:W-:Y:S01]  /*10530*/  FADD.FTZ R34, R34, R41 ;  /* 0x0000002922227221 */ /* 0x000fe20000010000 */
[----:B------:R-:W-:Y:S01]  /*10540*/  FADD.FTZ R64, R64, R13 ;  /* 0x0000000d40407221 */ /* 0x000fe20000010000 */
[----:B--2---:R-:W-:Y:S01]  /*10550*/  F2FP.BF16.F32.PACK_AB R5, R31, R30 ;  /* 0x0000001e1f05723e */ /* 0x004fe200000010ff */
[----:B------:R-:W2:Y:S01]  /*10560*/  LDSM.16.MT88.4 R12, [R149+0x9800] ;  /* 0x00980000950c783b */ /* 0x000ea20000004200 */
[----:B---3--:R-:W-:Y:S01]  /*10570*/  F2FP.BF16.F32.PACK_AB R6, R38, R35 ;  /* 0x000000232606723e */ /* 0x008fe200000010ff */
[----:B------:R-:W-:Y:S01]  /*10580*/  FADD.FTZ R64, R59, R64 ;  /* 0x000000403b407221 */ /* 0x000fe20000010000 */
[----:B------:R-:W-:Y:S01]  /*10590*/  F2FP.BF16.F32.PACK_AB R7, R176, R21 ;  /* 0x00000015b007723e */ /* 0x000fe200000010ff */
[----:B------:R-:W-:-:S02]  /*105a0*/  FADD.FTZ R34, R33, R34 ;  /* 0x0000002221227221 */ /* 0x000fc40000010000 */
[----:B------:R-:W-:Y:S02]  /*105b0*/  FADD.FTZ R111, R111, R64 ;  /* 0x000000406f6f7221 */ /* 0x000fe40000010000 */
[----:B------:R-:W-:Y:S02]  /*105c0*/  FADD.FTZ R35, R35, R34 ;  /* 0x0000002223237221 */ /* 0x000fe40000010000 */
[----:B------:R-:W-:Y:S01]  /*105d0*/  FADD.FTZ R111, R116, R111 ;  /* 0x0000006f746f7221 */ /* 0x000fe20000010000 */
[----:B-1----:R-:W-:Y:S01]  /*105e0*/  HMMA.16816.F32.BF16 R96, R4, R8, R96 ;  /* 0x000000080460723c */ /* 0x002fe20000041860 */
[----:B------:R-:W-:Y:S02]  /*105f0*/  FADD.FTZ R177, R38, R35 ;  /* 0x0000002326b17221 */ /* 0x000fe40000010000 */
        /* <DEDUP_REMOVED lines=9> */
[----:B------:R-:W-:-:S04]  /*10690*/  FADD.FTZ R126, R123, R126 ;  /* 0x0000007e7b7e7221 */ /* 0x000fc80000010000 */
[----:B------:R-:W-:Y:S01]  /*106a0*/  FADD.FTZ R103, R103, R126 ;  /* 0x0000007e67677221 */ /* 0x000fe20000010000 */
[----:B--2---:R-:W-:Y:S03]  /*106b0*/  HMMA.16816.F32.BF16 R88, R4, R12, R88 ;  /* 0x0000000c0458723c */ /* 0x004fe60000041858 */
[----:B------:R-:W-:-:S04]  /*106c0*/  FADD.FTZ R106, R106, R103 ;  /* 0x000000676a6a7221 */ /* 0x000fc80000010000 */
[----:B------:R-:W-:Y:S01]  /*106d0*/  FADD.FTZ R105, R105, R106 ;  /* 0x0000006a69697221 */ /* 0x000fe20000010000 */
[----:B------:R-:W-:Y:S03]  /*106e0*/  HMMA.16816.F32.BF16 R76, R4, R14, R76 ;  /* 0x0000000e044c723c */ /* 0x000fe6000004184c */
        /* <DEDUP_REMOVED lines=79> */
.L_x_7034:
[----:B------:R-:W1:Y:S02]  /*10be0*/  LDC R9, c[0x0][0x250] ;  /* 0x00009400ff097b82 */ /* 0x000e640000000800 */
[----:B-1----:R-:W-:-:S05]  /*10bf0*/  IMAD.SHL.U32 R11, R9, 0x80, RZ ;  /* 0x00000080090b7824 */ /* 0x002fca00078e00ff */
[----:B------:R-:W-:-:S04]  /*10c00*/  IADD3 R11, -R11, RZ, RZ ;  /* 0x000000ff0b0b7210 */ /* 0x000fc80007ffe1ff */
[----:B------:R-:W-:-:S07]  /*10c10*/  SHF.R.S32.HI R8, RZ, 0x1f, R11 ;  /* 0x0000001fff087819 */ /* 0x000fce000001140b */
.L_x_7035:
        /* <DEDUP_REMOVED lines=58> */
[----:B------:R-:W-:Y:S01]  /*10fc0*/  @P0 STS.128 [R171+0x8000], RZ ;  /* 0x008000ffab000388 */ /* 0x000fe20000000c00 */
[----:B------:R-:W-:Y:S01]  /*10fd0*/  @!P0 LEA R22, P4, R10, UR10, 0x1 ;  /* 0x0000000a0a168c11 */ /* 0x000fe2000f8808ff */
[----:B------:R-:W-:-:S04]  /*10fe0*/  @!P0 IMAD.WIDE.U32 R14, R9, 0x70, R14 ;  /* 0x00000070090e8825 */ /* 0x000fc800078e000e */
[----:B-1----:R-:W-:Y:S01]  /*10ff0*/  @!P0 IMAD R9, R6, 0x50, RZ ;  /* 0x0000005006098824 */ /* 0x002fe200078e02ff */
[----:B------:R-:W-:Y:S01]  /*11000*/  @!P0 IADD3 R6, P2, R11, R16, RZ ;  /* 0x000000100b068210 */ /* 0x000fe20007f5e0ff */
[----:B--2---:R-:W-:Y:S02]  /*11010*/  @!P0 IMAD R5, R5, 0x60, RZ ;  /* 0x0000006005058824 */ /* 0x004fe400078e02ff */
[----:B-----5:R-:W-:Y:S01]  /*11020*/  @!P0 IMAD R21, R4, 0x70, RZ ;  /* 0x0000007004158824 */ /* 0x020fe200078e02ff */
[C---:B------:R-:W-:Y:S01]  /*11030*/  @!P0 IADD3 R4, P3, R11.reuse, R18, RZ ;  /* 0x000000120b048210 */ /* 0x040fe20007f7e0ff */
[C---:B------:R-:W-:Y:S01]  /*11040*/  @!P0 IMAD.X R7, R8.reuse, 0x1, R7, P1 ;  /* 0x0000000108078824 */ /* 0x040fe200008e0607 */
        /* <DEDUP_REMOVED lines=10> */
[----:B------:R1:W-:Y:S01]  /*110f0*/  @!P0 LDGSTS.E.BYPASS.LTC128B.128 [R171+0x8000], desc[UR6][R22.64] ;  /* 0x0800000016ab8fae */ /* 0x0003e2000b901d46 */
        /* <DEDUP_REMOVED lines=24> */
[----:B------:R-:W3:Y:S04]  /*11280*/  LDSM.16.M88.4 R64, [R157+0x2000] ;  /* 0x002000009d40783b */ /* 0x000ee80000000200 */
[----:B------:R-:W3:Y:S04]  /*11290*/  LDSM.16.M88.4 R28, [R157+0x4000] ;  /* 0x004000009d1c783b */ /* 0x000ee80000000200 */
[----:B-1----:R-:W1:Y:S04]  /*112a0*/  LDSM.16.M88.4 R20, [R157+0x4800] ;  /* 0x004800009d14783b */ /* 0x002e680000000200 */
[----:B--2---:R-:W2:Y:S04]  /*112b0*/  LDSM.16.M88.4 R12, [R157+0x5000] ;  /* 0x005000009d0c783b */ /* 0x004ea80000000200 */
[----:B------:R-:W2:Y:S04]  /*112c0*/  LDSM.16.M88.4 R124, [R157+0x5800] ;  /* 0x005800009d7c783b */ /* 0x000ea80000000200 */
[----:B------:R-:W-:Y:S04]  /*112d0*/  LDSM.16.M88.4 R108, [R156] ;  /* 0x000000009c6c783b */ /* 0x000fe80000000200 */
[----:B------:R-:W2:Y:S04]  /*112e0*/  LDSM.16.M88.4 R120, [R151+0x2800] ;  /* 0x002800009778783b */ /* 0x000ea80000000200 */
[----:B------:R-:W2:Y:S01]  /*112f0*/  LDSM.16.M88.4 R116, [R151+0x3000] ;  /* 0x003000009774783b */ /* 0x000ea20000000200 */
[C---:B----4-:R-:W-:Y:S03]  /*11300*/  HMMA.16816.F32.BF16 R60, R4.reuse, R56, RZ ;  /* 0x00000038043c723c */ /* 0x050fe600000418ff */
[----:B------:R-:W4:Y:S03]  /*11310*/  LDSM.16.M88.4 R112, [R151+0x3800] ;  /* 0x003800009770783b */ /* 0x000f260000000200 */
[C---:B-----5:R-:W-:Y:S01]  /*11320*/  HMMA.16816.F32.BF16 R48, R4.reuse, R44, RZ ;  /* 0x0000002c0430723c */ /* 0x060fe200000418ff */
[----:B------:R-:W5:Y:S04]  /*11330*/  LDSM.16.M88.4 R128, [R151+0x2000] ;  /* 0x002000009780783b */ /* 0x000f680000000200 */
[----:B------:R-:W0:Y:S01]  /*11340*/  LDGDEPBAR ;  /* 0x00000000000079af */ /* 0x000e220000000000 */
[C---:B---3--:R-:W-:Y:S06]  /*11350*/  HMMA.16816.F32.BF16 R40, R4.reuse, R36, RZ ;  /* 0x000000240428723c */ /* 0x048fec00000418ff */
[C---:B------:R-:W-:Y:S06]  /*11360*/  HMMA.16816.F32.BF16 R56, R4.reuse, R58, RZ ;  /* 0x0000003a0438723c */ /* 0x040fec00000418ff */
[C---:B------:R-:W-:Y:S06]  /*11370*/  HMMA.16816.F32.BF16 R44, R4.reuse, R46, RZ ;  /* 0x0000002e042c723c */ /* 0x040fec00000418ff */
[C---:B------:R-:W-:Y:S06]  /*11380*/  HMMA.16816.F32.BF16 R36, R4.reuse, R38, RZ ;  /* 0x000000260424723c */ /* 0x040fec00000418ff */
[C---:B------:R-:W-:Y:S06]  /*11390*/  HMMA.16816.F32.BF16 R104, R4.reuse, R64, RZ ;  /* 0x000000400468723c */ /* 0x040fec00000418ff */
[C---:B------:R-:W-:Y:S06]  /*113a0*/  HMMA.16816.F32.BF16 R32, R4.reuse, R28, RZ ;  /* 0x0000001c0420723c */ /* 0x040fec00000418ff */
[C---:B-1----:R-:W-:Y:S06]  /*113b0*/  HMMA.16816.F32.BF16 R24, R4.reuse, R20, RZ ;  /* 0x000000140418723c */ /* 0x042fec00000418ff */
[C---:B--2---:R-:W-:Y:S06]  /*113c0*/  HMMA.16816.F32.BF16 R16, R4.reuse, R12, RZ ;  /* 0x0000000c0410723c */ /* 0x044fec00000418ff */
        /* <DEDUP_REMOVED lines=14> */
[C---:B------:R-:W-:Y:S01]  /*114b0*/  HMMA.16816.F32.BF16 R36, R108.reuse, R114, R36 ;  /* 0x000000726c24723c */ /* 0x040fe20000041824 */
[----:B------:R-:W4:Y:S05]  /*114c0*/  LDSM.16.M88.4 R112, [R151+0x5800] ;  /* 0x005800009770783b */ /* 0x000f2a0000000200 */
[C---:B-----5:R-:W-:Y:S06]  /*114d0*/  HMMA.16816.F32.BF16 R104, R108.reuse, R128, R104 ;  /* 0x000000806c68723c */ /* 0x060fec0000041868 */
[C---:B------:R-:W-:Y:S06]  /*114e0*/  HMMA.16816.F32.BF16 R64, R108.reuse, R130, R64 ;  /* 0x000000826c40723c */ /* 0x040fec0000041840 */
[----:B-1----:R-:W-:Y:S01]  /*114f0*/  HMMA.16816.F32.BF16 R32, R108, R124, R32 ;  /* 0x0000007c6c20723c */ /* 0x002fe20000041820 */
[----:B------:R-:W-:-:S05]  /*11500*/  IMAD.SHL.U32 R130, R170, 0x80, RZ ;  /* 0x00000080aa827824 */ /* 0x000fca00078e00ff */
[----:B------:R-:W-:Y:S01]  /*11510*/  HMMA.16816.F32.BF16 R28, R108, R126, R28 ;  /* 0x0000007e6c1c723c */ /* 0x000fe2000004181c */
[----:B------:R-:W-:Y:S01]  /*11520*/  LDSM.16.M88.4 R124, [R154] ;  /* 0x000000009a7c783b */ /* 0x000fe20000000200 */
[----:B------:R-:W-:-:S04]  /*11530*/  LOP3.LUT R55, R130, 0x8, R173, 0xfe, !PT ;  /* 0x0000000882377812 */ /* 0x000fc800078efead */
[C---:B--2---:R-:W-:Y:S01]  /*11540*/  HMMA.16816.F32.BF16 R24, R108.reuse, R120, R24 ;  /* 0x000000786c18723c */ /* 0x044fe20000041818 */
[C---:B------:R-:W-:Y:S02]  /*11550*/  ISETP.GE.AND P3, PT, R55.reuse, R54, PT ;  /* 0x000000363700720c */ /* 0x040fe40003f66270 */
[----:B------:R-:W-:Y:S02]  /*11560*/  ISETP.GE.AND P4, PT, R55, R53, PT ;  /* 0x000000353700720c */ /* 0x000fe40003f86270 */
[----:B------:R-:W-:Y:S01]  /*11570*/  I2FP.F32.S32 R55, R55 ;  /* 0x0000003700377245 */ /* 0x000fe20000201400 */
[C---:B------:R-:W-:Y:S01]  /*11580*/  HMMA.16816.F32.BF16 R20, R108.reuse, R122, R20 ;  /* 0x0000007a6c14723c */ /* 0x040fe20000041814 */
[----:B------:R-:W-:Y:S05]  /*11590*/  LDSM.16.M88.4 R120, [R147] ;  /* 0x000000009378783b */ /* 0x000fea0000000200 */
[C---:B---3--:R-:W-:Y:S06]  /*115a0*/  HMMA.16816.F32.BF16 R16, R108.reuse, R116, R16 ;  /* 0x000000746c10723c */ /* 0x048fec0000041810 */
[C---:B------:R-:W-:Y:S01]  /*115b0*/  HMMA.16816.F32.BF16 R12, R108.reuse, R118, R12 ;  /* 0x000000766c0c723c */ /* 0x040fe2000004180c */
[----:B------:R-:W-:Y:S05]  /*115c0*/  LDSM.16.M88.4 R116, [R146] ;  /* 0x000000009274783b */ /* 0x000fea0000000200 */
[C---:B----4-:R-:W-:Y:S06]  /*115d0*/  HMMA.16816.F32.BF16 R8, R108.reuse, R112, R8 ;  /* 0x000000706c08723c */ /* 0x050fec0000041808 */
        /* <DEDUP_REMOVED lines=15> */
[C---:B-1----:R-:W-:Y:S06]  /*116d0*/  HMMA.16816.F32.BF16 R32, R108.reuse, R124, R32 ;  /* 0x0000007c6c20723c */ /* 0x042fec0000041820 */
[C---:B------:R-:W-:Y:S01]  /*116e0*/  HMMA.16816.F32.BF16 R28, R108.reuse, R126, R28 ;  /* 0x0000007e6c1c723c */ /* 0x040fe2000004181c */
[----:B------:R-:W-:Y:S05]  /*116f0*/  LDSM.16.M88.4 R124, [R153] ;  /* 0x00000000997c783b */ /* 0x000fea0000000200 */
[C---:B--2---:R-:W-:Y:S06]  /*11700*/  HMMA.16816.F32.BF16 R8, R108.reuse, R112, R8 ;  /* 0x000000706c08723c */ /* 0x044fec0000041808 */
[C---:B------:R-:W-:Y:S01]  /*11710*/  HMMA.16816.F32.BF16 R4, R108.reuse, R114, R4 ;  /* 0x000000726c04723c */ /* 0x040fe20000041804 */
[----:B------:R-:W1:Y:S05]  /*11720*/  LDSM.16.M88.4 R112, [R140+0x1000] ;  /* 0x001000008c70783b */ /* 0x000e6a0000000200 */
[C---:B---3--:R-:W-:Y:S06]  /*11730*/  HMMA.16816.F32.BF16 R24, R108.reuse, R120, R24 ;  /* 0x000000786c18723c */ /* 0x048fec0000041818 */
[C---:B------:R-:W-:Y:S01]  /*11740*/  HMMA.16816.F32.BF16 R20, R108.reuse, R122, R20 ;  /* 0x0000007a6c14723c */ /* 0x040fe20000041814 */
[----:B------:R-:W2:Y:S05]  /*11750*/  LDSM.16.M88.4 R120, [R140] ;  /* 0x000000008c78783b */ /* 0x000eaa0000000200 */
[C---:B----4-:R-:W-:Y:S06]  /*11760*/  HMMA.16816.F32.BF16 R16, R108.reuse, R116, R16 ;  /* 0x000000746c10723c */ /* 0x050fec0000041810 */
[----:B------:R-:W-:Y:S01]  /*11770*/  HMMA.16816.F32.BF16 R12, R108, R118, R12 ;  /* 0x000000766c0c723c */ /* 0x000fe2000004180c */
[----:B------:R-:W3:Y:S04]  /*11780*/  LDSM.16.M88.4 R116, [R140+0x800] ;  /* 0x000800008c74783b */ /* 0x000ee80000000200 */
[----:B------:R-:W4:Y:S01]  /*11790*/  LDSM.16.M88.4 R108, [R140+0x1800] ;  /* 0x001800008c6c783b */ /* 0x000f220000000200 */
        /* <DEDUP_REMOVED lines=11> */
[----:B------:R-:W4:Y:S01]  /*11850*/  LDSM.16.M88.4 R108, [R140+0x3800] ;  /* 0x003800008c6c783b */ /* 0x000f220000000200 */
[CC--:B------:R-:W-:Y:S01]  /*11860*/  FFMA.FTZ R64, R0.reuse, R55.reuse, R64 ;  /* 0x0000003700407223 */ /* 0x0c0fe20000010040 */
[----:B------:R-:W-:Y:S01]  /*11870*/  FFMA.FTZ R66, R0, R55, R66 ;  /* 0x0000003700427223 */ /* 0x000fe20000010042 */
[----:B------:R-:W-:-:S04]  /*11880*/  DEPBAR.LE SB0, 0x0 ;  /* 0x000080000000791a */ /* 0x000fc80000000000 */
[----:B-1----:R-:W-:Y:S01]  /*11890*/  HMMA.16816.F32.BF16 R16, R124, R112, R16 ;  /* 0x000000707c10723c */ /* 0x002fe20000041810 */
[----:B------:R-:W-:-:S05]  /*118a0*/  FSEL R103, R64, -INF , !P3 ;  /* 0xff80000040677808 */ /* 0x000fca0005800000 */
[----:B------:R-:W-:Y:S01]  /*118b0*/  HMMA.16816.F32.BF16 R12, R124, R114, R12 ;  /* 0x000000727c0c723c */ /* 0x000fe2000004180c */
[----:B------:R-:W-:-:S05]  /*118c0*/  LOP3.LUT R113, R130, R173, RZ, 0xfc, !PT ;  /* 0x000000ad82717212 */ /* 0x000fca00078efcff */
[C---:B------:R-:W-:Y:S01]  /*118d0*/  VIADD R102, R113.reuse, 0x1 ;  /* 0x0000000171667836 */ /* 0x040fe20000000000 */
[C---:B--2---:R-:W-:Y:S01]  /*118e0*/  HMMA.16816.F32.BF16 R28, R124.reuse, R122, R28 ;  /* 0x0000007a7c1c723c */ /* 0x044fe2000004181c */
[C---:B------:R-:W-:Y:S02]  /*118f0*/  VIADD R184, R113.reuse, 0x9 ;  /* 0x0000000971b87836 */ /* 0x040fe40000000000 */
[----:B------:R-:W-:Y:S01]  /*11900*/  VIADD R134, R113, 0x11 ;  /* 0x0000001171867836 */ /* 0x000fe20000000000 */
[----:B------:R-:W-:Y:S02]  /*11910*/  I2FP.F32.S32 R52, R102 ;  /* 0x0000006600347245 */ /* 0x000fe40000201400 */
[----:B------:R-:W-:Y:S01]  /*11920*/  ISETP.GE.AND P2, PT, R102, R54, PT ;  /* 0x000000366600720c */ /* 0x000fe20003f46270 */
[----:B------:R-:W-:Y:S01]  /*11930*/  HMMA.16816.F32.BF16 R32, R124, R120, R32 ;  /* 0x000000787c20723c */ /* 0x000fe20000041820 */
[----:B------:R-:W-:Y:S01]  /*11940*/  FSEL R122, R66, -INF , !P4 ;  /* 0xff800000427a7808 */ /* 0x000fe20006000000 */
[----:B------:R-:W-:-:S04]  /*11950*/  FFMA.FTZ R107, R0, R52, R107 ;  /* 0x00000034006b7223 */ /* 0x000fc8000001006b */
[C---:B---3--:R-:W-:Y:S06]  /*11960*/  HMMA.16816.F32.BF16 R24, R124.reuse, R116, R24 ;  /* 0x000000747c18723c */ /* 0x048fec0000041818 */
[----:B------:R-:W-:Y:S01]  /*11970*/  HMMA.16816.F32.BF16 R20, R124, R118, R20 ;  /* 0x000000767c14723c */ /* 0x000fe20000041814 */
[----:B------:R-:W-:Y:S01]  /*11980*/  FFMA.FTZ R117, R0, R52, R105 ;  /* 0x0000003400757223 */ /* 0x000fe20000010069 */
[----:B------:R-:W-:-:S04]  /*11990*/  LOP3.LUT R105, R130, 0x10, R173, 0xfe, !PT ;  /* 0x0000001082697812 */ /* 0x000fc800078efead */
[C---:B----4-:R-:W-:Y:S01]  /*119a0*/  HMMA.16816.F32.BF16 R8, R124.reuse, R108, R8 ;  /* 0x0000006c7c08723c */ /* 0x050fe20000041808 */
[----:B------:R-:W-:Y:S01]  /*119b0*/  FSEL R117, R117, -INF , !P2 ;  /* 0xff80000075757808 */ /* 0x000fe20005000000 */
[----:B------:R-:W-:Y:S01]  /*119c0*/  BAR.SYNC.DEFER_BLOCKING 0x0 ;  /* 0x0000000000007b1d */ /* 0x000fe20000010000 */
[-C--:B------:R-:W-:Y:S02]  /*119d0*/  ISETP.GE.AND P2, PT, R184, R54.reuse, PT ;  /* 0x00000036b800720c */ /* 0x080fe40003f46270 */
[C---:B------:R-:W-:Y:S01]  /*119e0*/  ISETP.GE.AND P5, PT, R105.reuse, R54, PT ;  /* 0x000000366900720c */ /* 0x040fe20003fa6270 */
[----:B------:R-:W-:Y:S01]  /*119f0*/  HMMA.16816.F32.BF16 R4, R124, R110, R4 ;  /* 0x0000006e7c04723c */ /* 0x000fe20000041804 */
[----:B------:R-:W-:Y:S02]  /*11a00*/  P2R R108, PR, RZ, 0x2 ;  /* 0x00000002ff6c7803 */ /* 0x000fe40000000000 */
[-C--:B------:R-:W-:Y:S02]  /*11a10*/  ISETP.GE.AND P1, PT, R102, R53.reuse, PT ;  /* 0x000000356600720c */ /* 0x080fe40003f26270 */
[----:B------:R-:W-:-:S02]  /*11a20*/  ISETP.GE.AND P3, PT, R105, R53, PT ;  /* 0x000000356900720c */ /* 0x000fc40003f66270 */
[----:B------:R-:W-:Y:S02]  /*11a30*/  FSEL R182, R107, -INF , !P1 ;  /* 0xff8000006bb67808 */ /* 0x000fe40004800000 */
[----:B------:R-:W-:Y:S02]  /*11a40*/  ISETP.GE.AND P1, PT, R184, R53, PT ;  /* 0x00000035b800720c */ /* 0x000fe40003f26270 */
[----:B------:R-:W-:Y:S02]  /*11a50*/  I2FP.F32.S32 R184, R184 ;  /* 0x000000b800b87245 */ /* 0x000fe40000201400 */
[----:B------:R-:W-:-:S03]  /*11a60*/  I2FP.F32.S32 R105, R105 ;  /* 0x0000006900697245 */ /* 0x000fc60000201400 */
[CC--:B------:R-:W-:Y:S01]  /*11a70*/  FFMA.FTZ R65, R0.reuse, R184.reuse, R65 ;  /* 0x000000b800417223 */ /* 0x0c0fe20000010041 */
[C---:B------:R-:W-:Y:S01]  /*11a80*/  FFMA.FTZ R184, R0.reuse, R184, R67 ;  /* 0x000000b800b87223 */ /* 0x040fe20000010043 */
[-C--:B------:R-:W-:Y:S01]  /*11a90*/  FFMA.FTZ R62, R0, R105.reuse, R62 ;  /* 0x00000069003e7223 */ /* 0x080fe2000001003e */
[----:B------:R-:W-:Y:S01]  /*11aa0*/  LOP3.LUT R67, R130, 0x18, R173, 0xfe, !PT ;  /* 0x0000001882437812 */ /* 0x000fe200078efead */
[----:B------:R-:W-:Y:S01]  /*11ab0*/  FFMA.FTZ R55, R0, R105, R60 ;  /* 0x0000006900377223 */ /* 0x000fe2000001003c */
[----:B------:R-:W-:Y:S02]  /*11ac0*/  FSEL R119, R65, -INF , !P2 ;  /* 0xff80000041777808 */ /* 0x000fe40005000000 */
[----:B------:R-:W-:Y:S02]  /*11ad0*/  FSEL R184, R184, -INF , !P1 ;  /* 0xff800000b8b87808 */ /* 0x000fe40004800000 */
[C---:B------:R-:W-:Y:S02]  /*11ae0*/  ISETP.GE.AND P2, PT, R134.reuse, R54, PT ;  /* 0x000000368600720c */ /* 0x040fe40003f46270 */
[----:B------:R-:W-:-:S02]  /*11af0*/  ISETP.GE.AND P1, PT, R134, R53, PT ;  /* 0x000000358600720c */ /* 0x000fc40003f26270 */
[----:B------:R-:W-:Y:S02]  /*11b00*/  FSEL R62, R62, -INF , !P3 ;  /* 0xff8000003e3e7808 */ /* 0x000fe40005800000 */
[C---:B------:R-:W-:Y:S02]  /*11b10*/  ISETP.GE.AND P4, PT, R67.reuse, R54, PT ;  /* 0x000000364300720c */ /* 0x040fe40003f86270 */
[----:B------:R-:W-:Y:S02]  /*11b20*/  I2FP.F32.S32 R134, R134 ;  /* 0x0000008600867245 */ /* 0x000fe40000201400 */
[----:B------:R-:W-:Y:S02]  /*11b30*/  ISETP.GE.AND P3, PT, R67, R53, PT ;  /* 0x000000354300720c */ /* 0x000fe40003f66270 */
[----:B------:R-:W-:Y:S01]  /*11b40*/  I2FP.F32.S32 R67, R67 ;  /* 0x0000004300437245 */ /* 0x000fe20000201400 */
[CC--:B------:R-:W-:Y:S01]  /*11b50*/  FFMA.FTZ R60, R0.reuse, R134.reuse, R61 ;  /* 0x00000086003c7223 */ /* 0x0c0fe2000001003d */
[----:B------:R-:W-:Y:S01]  /*11b60*/  FFMA.FTZ R134, R0, R134, R63 ;  /* 0x0000008600867223 */ /* 0x000fe2000001003f */
[----:B------:R-:W-:-:S02]  /*11b70*/  LOP3.LUT R65, R130, 0x20, R173, 0xfe, !PT ;  /* 0x0000002082417812 */ /* 0x000fc400078efead */
[CC--:B------:R-:W-:Y:S01]  /*11b80*/  FFMA.FTZ R61, R0.reuse, R67.reuse, R56 ;  /* 0x00000043003d7223 */ /* 0x0c0fe20000010038 */
[----:B------:R-:W-:Y:S01]  /*11b90*/  FFMA.FTZ R52, R0, R67, R58 ;  /* 0x0000004300347223 */ /* 0x000fe2000001003a */
[----:B------:R-:W-:Y:S01]  /*11ba0*/  VIADD R56, R113, 0x19 ;  /* 0x0000001971387836 */ /* 0x000fe20000000000 */
[----:B------:R-:W-:Y:S02]  /*11bb0*/  FSEL R55, R55, -INF , !P5 ;  /* 0xff80000037377808 */ /* 0x000fe40006800000 */
[----:B------:R-:W-:Y:S02]  /*11bc0*/  FSEL R63, R60, -INF , !P2 ;  /* 0xff8000003c3f7808 */ /* 0x000fe40005000000 */
[----:B------:R-:W-:Y:S02]  /*11bd0*/  FSEL R134, R134, -INF , !P1 ;  /* 0xff80000086867808 */ /* 0x000fe40004800000 */
[----:B------:R-:W-:Y:S02]  /*11be0*/  FSEL R52, R52, -INF , !P3 ;  /* 0xff80000034347808 */ /* 0x000fe40005800000 */
[----:B------:R-:W-:-:S02]  /*11bf0*/  ISETP.GE.AND P5, PT, R65, R54, PT ;  /* 0x000000364100720c */ /* 0x000fc40003fa6270 */
[C---:B------:R-:W-:Y:S02]  /*11c00*/  ISETP.GE.AND P2, PT, R56.reuse, R54, PT ;  /* 0x000000363800720c */ /* 0x040fe40003f46270 */
[-C--:B------:R-:W-:Y:S02]  /*11c10*/  ISETP.GE.AND P1, PT, R56, R53.reuse, PT ;  /* 0x000000353800720c */ /* 0x080fe40003f26270 */
        /* <DEDUP_REMOVED lines=134> */
[----:B------:R-:W-:Y:S01]  /*12480*/  FFMA.FTZ R105, R0, R25, R16 ;  /* 0x0000001900697223 */ /* 0x000fe20000010010 */
[----:B------:R-:W-:-:S02]  /*12490*/  VIADD R16, R113, 0x61 ;  /* 0x0000006171107836 */ /* 0x000fc40000000000 */
[----:B------:R-:W-:Y:S01]  /*124a0*/  FFMA.FTZ R18, R0, R25, R18 ;  /* 0x0000001900127223 */ /* 0x000fe20000010012 */
[----:B------:R-:W-:Y:S02]  /*124b0*/  FSEL R123, R123, -INF , !P2 ;  /* 0xff8000007b7b7808 */ /* 0x000fe40005000000 */
[----:B------:R-:W-:Y:S02]  /*124c0*/  FSEL R118, R23, -INF , !P1 ;  /* 0xff80000017767808 */ /* 0x000fe40004800000 */
[C---:B------:R-:W-:Y:S02]  /*124d0*/  ISETP.GE.AND P2, PT, R16.reuse, R54, PT ;  /* 0x000000361000720c */ /* 0x040fe40003f46270 */
[----:B------:R-:W-:Y:S02]  /*124e0*/  ISETP.GE.AND P1, PT, R16, R53, PT ;  /* 0x000000351000720c */ /* 0x000fe40003f26270 */
[----:B------:R-:W-:Y:S02]  /*124f0*/  I2FP.F32.S32 R16, R16 ;  /* 0x0000001000107245 */ /* 0x000fe40000201400 */
[----:B------:R-:W-:-:S02]  /*12500*/  LOP3.LUT R21, R130, 0x68, R173, 0xfe, !PT ;  /* 0x0000006882157812 */ /* 0x000fc400078efead */
[----:B------:R-:W-:Y:S01]  /*12510*/  FSEL R102, R18, -INF , !P3 ;  /* 0xff80000012667808 */ /* 0x000fe20005800000 */
[CC--:B------:R-:W-:Y:S01]  /*12520*/  FFMA.FTZ R17, R0.reuse, R16.reuse, R17 ;  /* 0x0000001000117223 */ /* 0x0c0fe20000010011 */
[----:B------:R-:W-:Y:S01]  /*12530*/  FFMA.FTZ R19, R0, R16, R19 ;  /* 0x0000001000137223 */ /* 0x000fe20000010013 */
[----:B------:R-:W-:Y:S01]  /*12540*/  VIADD R16, R113, 0x69 ;  /* 0x0000006971107836 */ /* 0x000fe20000000000 */
[C---:B------:R-:W-:Y:S02]  /*12550*/  ISETP.GE.AND P5, PT, R21.reuse, R54, PT ;  /* 0x000000361500720c */ /* 0x040fe40003fa6270 */
[----:B------:R-:W-:Y:S02]  /*12560*/  ISETP.GE.AND P3, PT, R21, R53, PT ;  /* 0x000000351500720c */ /* 0x000fe40003f66270 */
[----:B------:R-:W-:Y:S02]  /*12570*/  I2FP.F32.S32 R21, R21 ;  /* 0x0000001500157245 */ /* 0x000fe40000201400 */
[----:B------:R-:W-:-:S02]  /*12580*/  FSEL R114, R19, -INF , !P1 ;  /* 0xff80000013727808 */ /* 0x000fc40004800000 */
[----:B------:R-:W-:Y:S01]  /*12590*/  ISETP.GE.AND P4, PT, R16, R54, PT ;  /* 0x000000361000720c */ /* 0x000fe20003f86270 */
[----:B------:R-:W-:Y:S01]  /*125a0*/  FFMA.FTZ R14, R0, R21, R14 ;  /* 0x00000015000e7223 */ /* 0x000fe2000001000e */
[----:B------:R-:W-:Y:S01]  /*125b0*/  ISETP.GE.AND P1, PT, R16, R53, PT ;  /* 0x000000351000720c */ /* 0x000fe20003f26270 */
[----:B------:R-:W-:Y:S01]  /*125c0*/  FFMA.FTZ R107, R0, R21, R12 ;  /* 0x00000015006b7223 */ /* 0x000fe2000001000c */
[----:B------:R-:W-:Y:S02]  /*125d0*/  I2FP.F32.S32 R16, R16 ;  /* 0x0000001000107245 */ /* 0x000fe40000201400 */
[----:B------:R-:W-:Y:S02]  /*125e0*/  LOP3.LUT R12, R130, 0x70, R173, 0xfe, !PT ;  /* 0x00000070820c7812 */ /* 0x000fe400078efead */
[----:B------:R-:W-:Y:S01]  /*125f0*/  FSEL R111, R17, -INF , !P2 ;  /* 0xff800000116f7808 */ /* 0x000fe20005000000 */
[-C--:B------:R-:W-:Y:S01]  /*12600*/  FFMA.FTZ R109, R0, R16.reuse, R13 ;  /* 0x00000010006d7223 */ /* 0x080fe2000001000d */
[----:B------:R-:W-:Y:S01]  /*12610*/  LOP3.LUT R13, R130, 0x78, R173, 0xfe, !PT ;  /* 0x00000078820d7812 */ /* 0x000fe200078efead */
[----:B------:R-:W-:Y:S01]  /*12620*/  FFMA.FTZ R15, R0, R16, R15 ;  /* 0x00000010000f7223 */ /* 0x000fe2000001000f */
[----:B------:R-:W-:-:S02]  /*12630*/  FSEL R112, R14, -INF , !P3 ;  /* 0xff8000000e707808 */ /* 0x000fc40005800000 */
[----:B------:R-:W-:Y:S02]  /*12640*/  FSEL R105, R105, -INF , !P6 ;  /* 0xff80000069697808 */ /* 0x000fe40007000000 */
[----:B------:R-:W-:Y:S02]  /*12650*/  FSEL R107, R107, -INF , !P5 ;  /* 0xff8000006b6b7808 */ /* 0x000fe40006800000 */
[C---:B------:R-:W-:Y:S02]  /*12660*/  ISETP.GE.AND P2, PT, R12.reuse, R54, PT ;  /* 0x000000360c00720c */ /* 0x040fe40003f46270 */
[----:B------:R-:W-:Y:S02]  /*12670*/  ISETP.GE.AND P3, PT, R12, R53, PT ;  /* 0x000000350c00720c */ /* 0x000fe40003f66270 */
[----:B------:R-:W-:Y:S01]  /*12680*/  I2FP.F32.S32 R17, R12 ;  /* 0x0000000c00117245 */ /* 0x000fe20000201400 */
[----:B------:R-:W-:Y:S01]  /*12690*/  VIADD R12, R113, 0x71 ;  /* 0x00000071710c7836 */ /* 0x000fe20000000000 */
[----:B------:R-:W-:-:S02]  /*126a0*/  ISETP.GE.AND P6, PT, R13, R54, PT ;  /* 0x000000360d00720c */ /* 0x000fc40003fc6270 */
[----:B------:R-:W-:Y:S01]  /*126b0*/  ISETP.GE.AND P5, PT, R13, R53, PT ;  /* 0x000000350d00720c */ /* 0x000fe20003fa6270 */
[C---:B------:R-:W-:Y:S01]  /*126c0*/  FFMA.FTZ R59, R0.reuse, R17, R8 ;  /* 0x00000011003b7223 */ /* 0x040fe20000010008 */
[----:B------:R-:W-:Y:S01]  /*126d0*/  I2FP.F32.S32 R13, R13 ;  /* 0x0000000d000d7245 */ /* 0x000fe20000201400 */
[C---:B------:R-:W-:Y:S01]  /*126e0*/  FFMA.FTZ R10, R0.reuse, R17, R10 ;  /* 0x00000011000a7223 */ /* 0x040fe2000001000a */
[----:B------:R-:W-:Y:S02]  /*126f0*/  I2FP.F32.S32 R8, R12 ;  /* 0x0000000c00087245 */ /* 0x000fe40000201400 */
[----:B------:R-:W-:Y:S01]  /*12700*/  FSEL R59, R59, -INF , !P2 ;  /* 0xff8000003b3b7808 */ /* 0x000fe20005000000 */
[-C--:B------:R-:W-:Y:S01]  /*12710*/  FFMA.FTZ R4, R0, R13.reuse, R4 ;  /* 0x0000000d00047223 */ /* 0x080fe20000010004 */
[----:B------:R-:W-:Y:S01]  /*12720*/  ISETP.GE.AND P2, PT, R12, R54, PT ;  /* 0x000000360c00720c */ /* 0x000fe20003f46270 */
[CC--:B------:R-:W-:Y:S01]  /*12730*/  FFMA.FTZ R9, R0.reuse, R8.reuse, R9 ;  /* 0x0000000800097223 */ /* 0x0c0fe20000010009 */
[----:B------:R-:W-:Y:S01]  /*12740*/  FFMA.FTZ R11, R0, R8, R11 ;  /* 0x00000008000b7223 */ /* 0x000fe2000001000b */
[----:B------:R-:W-:Y:S01]  /*12750*/  VIADD R8, R113, 0x79 ;  /* 0x0000007971087836 */ /* 0x000fe20000000000 */
[----:B------:R-:W-:Y:S01]  /*12760*/  FSEL R65, R4, -INF , !P6 ;  /* 0xff80000004417808 */ /* 0x000fe20007000000 */
[----:B------:R-:W-:Y:S01]  /*12770*/  FFMA.FTZ R6, R0, R13, R6 ;  /* 0x0000000d00067223 */ /* 0x000fe20000010006 */
[----:B------:R-:W-:-:S02]  /*12780*/  ISETP.NE.AND P6, PT, R108, RZ, PT ;  /* 0x000000ff6c00720c */ /* 0x000fc40003fc5270 */
[----:B------:R-:W-:Y:S02]  /*12790*/  FSEL R109, R109, -INF , !P4 ;  /* 0xff8000006d6d7808 */ /* 0x000fe40006000000 */
[----:B------:R-:W-:Y:S02]  /*127a0*/  FSEL R66, R9, -INF , !P2 ;  /* 0xff80000009427808 */ /* 0x000fe40005000000 */
[C---:B------:R-:W-:Y:S02]  /*127b0*/  ISETP.GE.AND P4, PT, R113.reuse, R54, PT ;  /* 0x000000367100720c */ /* 0x040fe40003f86270 */
[----:B------:R-:W-:Y:S02]  /*127c0*/  ISETP.GE.AND P2, PT, R113, R53, PT ;  /* 0x000000357100720c */ /* 0x000fe40003f46270 */
[----:B------:R-:W-:Y:S02]  /*127d0*/  FSEL R110, R15, -INF , !P1 ;  /* 0xff8000000f6e7808 */ /* 0x000fe40004800000 */
[----:B------:R-:W-:-:S02]  /*127e0*/  I2FP.F32.S32 R113, R113 ;  /* 0x0000007100717245 */ /* 0x000fc40000201400 */
[----:B------:R-:W-:Y:S02]  /*127f0*/  I2FP.F32.S32 R4, R8 ;  /* 0x0000000800047245 */ /* 0x000fe40000201400 */
[----:B------:R-:W-:Y:S01]  /*12800*/  ISETP.GE.AND P1, PT, R12, R53, PT ;  /* 0x000000350c00720c */ /* 0x000fe20003f26270 */
[-C--:B------:R-:W-:Y:S01]  /*12810*/  FFMA.FTZ R104, R0, R113.reuse, R104 ;  /* 0x0000007100687223 */ /* 0x080fe20000010068 */
[----:B------:R-:W-:Y:S01]  /*12820*/  FSEL R56, R6, -INF , !P5 ;  /* 0xff80000006387808 */ /* 0x000fe20006800000 */
[----:B------:R-:W-:Y:S01]  /*12830*/  FFMA.FTZ R6, R0, R113, R106 ;  /* 0x0000007100067223 */ /* 0x000fe2000001006a */
[----:B------:R-:W-:Y:S01]  /*12840*/  FSEL R64, R10, -INF , !P3 ;  /* 0xff8000000a407808 */ /* 0x000fe20005800000 */
[CC--:B------:R-:W-:Y:S01]  /*12850*/  FFMA.FTZ R5, R0.reuse, R4.reuse, R5 ;  /* 0x0000000400057223 */ /* 0x0c0fe20000010005 */
[----:B------:R-:W-:Y:S01]  /*12860*/  FSEL R58, R11, -INF , !P1 ;  /* 0xff8000000b3a7808 */ /* 0x000fe20004800000 */
[----:B------:R-:W-:Y:S01]  /*12870*/  FFMA.FTZ R50, R0, R4, R7 ;  /* 0x0000000400327223 */ /* 0x000fe20000010007 */
[----:B------:R-:W-:-:S02]  /*12880*/  ISETP.GE.AND P3, PT, R8, R54, PT ;  /* 0x000000360800720c */ /* 0x000fc40003f66270 */
[----:B------:R-:W-:Y:S02]  /*12890*/  ISETP.GE.AND P1, PT, R8, R53, PT ;  /* 0x000000350800720c */ /* 0x000fe40003f26270 */
        /* <DEDUP_REMOVED lines=51> */
[----:B------:R-:W-:Y:S02]  /*12bd0*/  IADD3 R8, R5, -R8, RZ ;  /* 0x8000000805087210 */ /* 0x000fe40007ffe0ff */
[----:B------:R-:W1:Y:S03]  /*12be0*/  LDC.64 R4, c[0x0][0x230] ;  /* 0x00008c00ff047b82 */ /* 0x000e660000000a00 */
[----:B------:R-:W-:-:S02]  /*12bf0*/  IMAD R13, R8, R9, -0x80 ;  /* 0xffffff80080d7424 */ /* 0x000fc400078e0209 */
[----:B------:R-:W-:-:S03]  /*12c00*/  IMAD.U32 R8, RZ, RZ, UR4 ;  /* 0x00000004ff087e24 */ /* 0x000fc6000f8e00ff */
[----:B------:R-:W-:-:S05]  /*12c10*/  SHF.R.S32.HI R9, RZ, 0x1f, R13 ;  /* 0x0000001fff097819 */ /* 0x000fca000001140d */
[----:B------:R-:W-:-:S04]  /*12c20*/  IMAD R12, R9, R8, RZ ;  /* 0x00000008090c7224 */ /* 0x000fc800078e02ff */
[C---:B------:R-:W-:Y:S02]  /*12c30*/  IMAD R9, R13.reuse, UR5, R12 ;  /* 0x000000050d097c24 */ /* 0x040fe4000f8e020c */
[----:B------:R-:W-:-:S04]  /*12c40*/  IMAD.WIDE.U32 R12, R13, R8, RZ ;  /* 0x000000080d0c7225 */ /* 0x000fc800078e00ff */
[----:B------:R-:W-:Y:S01]  /*12c50*/  IMAD.IADD R13, R13, 0x1, R9 ;  /* 0x000000010d0d7824 */ /* 0x000fe200078e0209 */
[----:B--2---:R-:W-:-:S04]  /*12c60*/  IADD3 R10, -R11, R10, RZ ;  /* 0x0000000a0b0a7210 */ /* 0x004fc80007ffe1ff */
[----:B------:R-:W-:-:S05]  /*12c70*/  SHF.R.S32.HI R11, RZ, 0x1f, R10 ;  /* 0x0000001fff0b7819 */ /* 0x000fca000001140a */
[----:B-1----:R-:W-:-:S04]  /*12c80*/  IMAD R11, R11, R4, RZ ;  /* 0x000000040b0b7224 */ /* 0x002fc800078e02ff */
[C---:B------:R-:W-:Y:S02]  /*12c90*/  IMAD R11, R10.reuse, R5, R11 ;  /* 0x000000050a0b7224 */ /* 0x040fe400078e020b */
[----:B------:R-:W-:-:S04]  /*12ca0*/  IMAD.WIDE.U32 R4, R10, R4, R12 ;  /* 0x000000040a047225 */ /* 0x000fc800078e000c */
[----:B------:R-:W-:Y:S01]  /*12cb0*/  IMAD.MOV.U32 R10, RZ, RZ, R4 ;  /* 0x000000ffff0a7224 */ /* 0x000fe200078e0004 */
[----:B------:R-:W-:Y:S01]  /*12cc0*/  IADD3 R11, R5, R11, RZ ;  /* 0x0000000b050b7210 */ /* 0x000fe20007ffe0ff */
[----:B------:R-:W-:Y:S06]  /*12cd0*/  BRA `(.L_x_7038) ;  /* 0x0000000000107947 */ /* 0x000fec0003800000 */
.L_x_7037:
[----:B------:R-:W1:Y:S02]  /*12ce0*/  LDC R8, c[0x0][0x248] ;  /* 0x00009200ff087b82 */ /* 0x000e640000000800 */
[----:B-1----:R-:W-:-:S05]  /*12cf0*/  IMAD.SHL.U32 R10, R8, 0x80, RZ ;  /* 0x00000080080a7824 */ /* 0x002fca00078e00ff */
[----:B------:R-:W-:-:S04]  /*12d00*/  IADD3 R10, -R10, RZ, RZ ;  /* 0x000000ff0a0a7210 */ /* 0x000fc80007ffe1ff */
[----:B------:R-:W-:-:S07]  /*12d10*/  SHF.R.S32.HI R11, RZ, 0x1f, R10 ;  /* 0x0000001fff0b7819 */ /* 0x000fce000001140a */
.L_x_7038:
[----:B------:R-:W1:Y:S01]  /*12d20*/  @!P0 LDC R9, c[0x0][0x24c] ;  /* 0x00009300ff098b82 */ /* 0x000e620000000800 */
[----:B------:R-:W-:Y:S01]  /*12d30*/  @!P0 IADD3 R13, P1, R162, R10, RZ ;  /* 0x0000000aa20d8210 */ /* 0x000fe20007f3e0ff */
[----:B------:R-:W-:Y:S01]  /*12d40*/  @!P0 IMAD.WIDE.U32 R18, R8, 0x30, R10 ;  /* 0x0000003008128825 */ /* 0x000fe200078e000a */
[CC--:B------:R-:W-:Y:S01]  /*12d50*/  @!P0 LEA R16, P2, R10.reuse, R168.reuse, 0x1 ;  /* 0x000000a80a108211 */ /* 0x0c0fe200078408ff */
[----:B------:R2:W-:Y:S01]  /*12d60*/  @P0 STS.128 [R171+0x2000], RZ ;  /* 0x002000ffab000388 */ /* 0x0005e20000000c00 */
[----:B------:R-:W-:Y:S01]  /*12d70*/  BSSY B0, `(.L_x_7039) ;  /* 0x000004d000007945 */ /* 0x000fe20003800000 */
[--C-:B------:R-:W-:Y:S01]  /*12d80*/  @!P0 IMAD.X R4, R161, 0x1, R11.reuse, P1 ;  /* 0x00000001a1048824 */ /* 0x100fe200008e060b */
[C---:B------:R-:W-:Y:S01]  /*12d90*/  @!P0 LEA R22, P1, R13.reuse, R168, 0x1 ;  /* 0x000000a80d168211 */ /* 0x040fe200078208ff */
[----:B------:R-:W3:Y:S01]  /*12da0*/  @!P0 LDC R12, c[0x0][0x24c] ;  /* 0x00009300ff0c8b82 */ /* 0x000ee20000000800 */
[-C--:B------:R-:W-:Y:S02]  /*12db0*/  @!P0 LEA.HI.X R17, R10, R169.reuse, R11, 0x1, P2 ;  /* 0x000000a90a118211 */ /* 0x080fe400010f0c0b */
[----:B------:R-:W-:-:S02]  /*12dc0*/  @!P0 LEA.HI.X R23, R13, R169, R4, 0x1, P1 ;  /* 0x000000a90d178211 */ /* 0x000fc400008f0c04 */
[C---:B------:R-:W-:Y:S01]  /*12dd0*/  @!P0 LEA R13, P2, R8.reuse, R10, 0x5 ;  /* 0x0000000a080d8211 */ /* 0x040fe200078428ff */
[----:B------:R-:W-:Y:S01]  /*12de0*/  @!PT LDS RZ, [RZ] ;  /* 0x00000000fffff984 */ /* 0x000fe20000000800 */
[----:B------:R-:W-:Y:S01]  /*12df0*/  @!PT LDS RZ, [RZ] ;  /* 0x00000000fffff984 */ /* 0x000fe20000000800 */
[----:B------:R-:W-:Y:S01]  /*12e00*/  @!PT LDS RZ, [RZ] ;  /* 0x00000000fffff984 */ /* 0x000fe20000000800 */
[----:B------:R4:W-:Y:S02]  /*12e10*/  @!P0 LDGSTS.E.BYPASS.LTC128B.128 [R171+0x2000], desc[UR6][R16.64] ;  /* 0x0200000010ab8fae */ /* 0x0009e4000b901d46 */
[----:B------:R-:W5:Y:S01]  /*12e20*/  @!P0 LDC R5, c[0x0][0x24c] ;  /* 0x00009300ff058b82 */ /* 0x000f620000000800 */
[C---:B------:R-:W-:Y:S01]  /*12e30*/  @!P0 LEA R20, P1, R13.reuse, R168, 0x1 ;  /* 0x000000a80d148211 */ /* 0x040fe200078208ff */
[----:B------:R2:W-:Y:S04]  /*12e40*/  @P0 STS.128 [R171+0x2800], RZ ;  /* 0x002800ffab000388 */ /* 0x0005e80000000c00 */
[----:B------:R-:W-:Y:S01]  /*12e50*/  @!PT LDS RZ, [RZ] ;  /* 0x00000000fffff984 */ /* 0x000fe20000000800 */
[----:B------:R-:W-:Y:S01]  /*12e60*/  @!PT LDS RZ, [RZ] ;  /* 0x00000000fffff984 */ /* 0x000fe20000000800 */
[----:B------:R-:W-:Y:S01]  /*12e70*/  @!PT LDS RZ, [RZ] ;  /* 0x00000000fffff984 */ /* 0x000fe20000000800 */
[----:B------:R2:W-:Y:S02]  /*12e80*/  @!P0 LDGSTS.E.BYPASS.LTC128B.128 [R171+0x2800], desc[UR6][R22.64] ;  /* 0x0280000016ab8fae */ /* 0x0005e4000b901d46 */
[----:B------:R-:W2:Y:S01]  /*12e90*/  @!P0 LDC R4, c[0x0][0x24c] ;  /* 0x00009300ff048b82 */ /* 0x000ea20000000800 */
[C---:B-1----:R-:W-:Y:S01]  /*12ea0*/  @!P0 LEA.HI.X R14, R8.reuse, R11, R9, 0x5, P2 ;  /* 0x0000000b080e8211 */ /* 0x042fe200010f2c09 */
[----:B------:R1:W-:Y:S03]  /*12eb0*/  @P0 STS.128 [R171+0x3000], RZ ;  /* 0x003000ffab000388 */ /* 0x0003e60000000c00 */
[----:B------:R-:W-:Y:S01]  /*12ec0*/  @!P0 LEA.HI.X R21, R13, R169, R14, 0x1, P1 ;  /* 0x000000a90d158211 */ /* 0x000fe200008f0c0e */
[----:B------:R-:W-:-:S02]  /*12ed0*/  @!P0 IMAD.WIDE.U32 R14, R8, 0x50, R10 ;  /* 0x00000050080e8825 */ /* 0x000fc400078e000a */
[----:B------:R-:W1:Y:S02]  /*12ee0*/  @!P0 LDC R9, c[0x0][0x24c] ;  /* 0x00009300ff098b82 */ /* 0x000e640000000800 */
[----:B---3--:R-:W-:Y:S01]  /*12ef0*/  @!P0 IMAD R12, R12, 0x30, RZ ;  /* 0x000000300c0c8824 */ /* 0x008fe200078e02ff */
[----:B------:R-:W-:Y:S01]  /*12f00*/  @!PT LDS RZ, [RZ] ;  /* 0x00000000fffff984 */ /* 0x000fe20000000800 */
[----:B------:R-:W-:Y:S01]  /*12f10*/  @!PT LDS RZ, [RZ] ;  /* 0x00000000fffff984 */ /* 0x000fe20000000800 */
[----:B------:R-:W-:Y:S01]  /*12f20*/  @!PT LDS RZ, [RZ] ;  /* 0x00000000fffff984 */ /* 0x000fe20000000800 */
[----:B------:R3:W-:Y:S03]  /*12f30*/  @!P0 LDGSTS.E.BYPASS.LTC128B.128 [R171+0x3000], desc[UR6][R20.64] ;  /* 0x0300000014ab8fae */ /* 0x0007e6000b901d46 */
[----:B------:R-:W-:Y:S01]  /*12f40*/  @!P0 IMAD.IADD R12, R12, 0x1, R19 ;  /* 0x000000010c0c8824 */ /* 0x000fe200078e0213 */
        /* <DEDUP_REMOVED lines=8> */
[-C--:B------:R-:W-:Y:S01]  /*12fd0*/  @!P0 LEA.HI.X R19, R14, R169.reuse, R5, 0x1, P1 ;  /* 0x000000a90e138211 */ /* 0x080fe200008f0c05 */
[----:B------:R-:W-:Y:S01]  /*12fe0*/  @!PT LDS RZ, [RZ] ;  /* 0x00000000fffff984 */ /* 0x000fe20000000800 */
[----:B------:R-:W-:Y:S01]  /*12ff0*/  @!PT LDS RZ, [RZ] ;  /* 0x00000000fffff984 */ /* 0x000fe20000000800 */
[----:B------:R-:W-:Y:S01]  /*13000*/  @!PT LDS RZ, [RZ] ;  /* 0x00000000fffff984 */ /* 0x000fe20000000800 */
[----:B------:R3:W-:Y:S01]  /*13010*/  @!P0 LDGSTS.E.BYPASS.LTC128B.128 [R171+0x3800], desc[UR6][R16.64] ;  /* 0x0380000010ab8fae */ /* 0x0007e2000b901d46 */
[----:B------:R-:W-:Y:S01]  /*13020*/  @!P0 LEA R14, P1, R12, R168, 0x1 ;  /* 0x000000a80c0e8211 */ /* 0x000fe200078208ff */
[----:B------:R-:W-:Y:S01]  /*13030*/  @!P0 IMAD.IADD R5, R4, 0x1, R13 ;  /* 0x0000000104058824 */ /* 0x000fe200078e020d */
[----:B------:R-:W-:Y:S01]  /*13040*/  @!P0 LEA R4, P2, R8, R10, 0x6 ;  /* 0x0000000a08048211 */ /* 0x000fe200078430ff */
[----:B------:R3:W-:Y:S03]  /*13050*/  @P0 STS.128 [R171+0x4000], RZ ;  /* 0x004000ffab000388 */ /* 0x0007e60000000c00 */
[----:B------:R-:W-:Y:S02]  /*13060*/  @!P0 LEA.HI.X R15, R12, R169, R5, 0x1, P1 ;  /* 0x000000a90c0f8211 */ /* 0x000fe400008f0c05 */
[----:B------:R-:W-:-:S02]  /*13070*/  @!P0 LEA R12, P1, R4, R168, 0x1 ;  /* 0x000000a8040c8211 */ /* 0x000fc400078208ff */
[----:B-1----:R-:W-:-:S04]  /*13080*/  @!P0 LEA.HI.X R9, R8, R11, R9, 0x6, P2 ;  /* 0x0000000b08098211 */ /* 0x002fc800010f3409 */
        /* <DEDUP_REMOVED lines=17> */
[----:B------:R-:W-:Y:S01]  /*131a0*/  ULDC UR4, c[0x0][0x24c] ;  /* 0x0000930000047ab9 */ /* 0x000fe20000000800 */
[----:B---3--:R-:W-:Y:S01]  /*131b0*/  IMAD.WIDE.U32 R12, R8, 0x70, R10 ;  /* 0x00000070080c7825 */ /* 0x008fe200078e000a */
[----:B------:R-:W-:Y:S02]  /*131c0*/  UIMAD UR4, UR4, 0x70, URZ ;  /* 0x00000070040478a4 */ /* 0x000fe4000f8e023f */
[----:B------:R-:W-:-:S04]  /*131d0*/  LEA R8, P0, R12, R168, 0x1 ;  /* 0x000000a80c087211 */ /* 0x000fc800078008ff */
[----:B------:R-:W-:-:S04]  /*131e0*/  IADD3 R4, R13, UR4, RZ ;  /* 0x000000040d047c10 */ /* 0x000fc8000fffe0ff */
[----:B------:R-:W-:-:S05]  /*131f0*/  LEA.HI.X R9, R12, R169, R4, 0x1, P0 ;  /* 0x000000a90c097211 */ /* 0x000fca00000f0c04 */
[----:B------:R-:W-:Y:S01]  /*13200*/  @!PT LDS RZ, [RZ] ;  /* 0x00000000fffff984 */ /* 0x000fe20000000800 */
[----:B------:R-:W-:Y:S01]  /*13210*/  @!PT LDS RZ, [RZ] ;  /* 0x00000000fffff984 */ /* 0x000fe20000000800 */
[----:B------:R-:W-:Y:S01]  /*13220*/  @!PT LDS RZ, [RZ] ;  /* 0x00000000fffff984 */ /* 0x000fe20000000800 */
[----:B------:R1:W-:Y:S02]  /*13230*/  LDGSTS.E.BYPASS.LTC128B.128 [R171+0x5800], desc[UR6][R8.64] ;  /* 0x0580000008ab7fae */ /* 0x0003e4000b901d46 */
.L_x_7040:
[----:B------:R-:W-:Y:S05]  /*13240*/  BSYNC B0 ;  /* 0x0000000000007941 */ /* 0x000fea0003800000 */
.L_x_7039:
[----:B------:R-:W0:Y:S01]  /*13250*/  LDGDEPBAR ;  /* 0x00000000000079af */ /* 0x000e220000000000 */
[----:B------:R-:W-:-:S04]  /*13260*/  LEA R168, P0, R10, R168, 0x1 ;  /* 0x000000a80aa87211 */ /* 0x000fc800078008ff */
[----:B------:R-:W-:-:S09]  /*13270*/  LEA.HI.X R169, R10, R169, R11, 0x1, P0 ;  /* 0x000000a90aa97211 */ /* 0x000fd200000f0c0b */
.L_x_7036:
[----:B------:R-:W-:Y:S01]  /*13280*/  FMNMX.FTZ R4, R3, R7, !PT ;  /* 0x0000000703047209 */ /* 0x000fe20007810000 */
[----:B---3--:R-:W-:Y:S01]  /*13290*/  LDSM.16.MT88.4 R12, [R152+0x6000] ;  /* 0x00600000980c783b */ /* 0x008fe20000004200 */
        /* <DEDUP_REMOVED lines=60> */
[----:B-1----:R-:W-:Y:S02]  /*13660*/  FMNMX.FTZ R9, R59, R4, !PT ;  /* 0x000000043b097209 */ /* 0x002fe40007810000 */
        /* <DEDUP_REMOVED lines=16> */
[C---:B------:R-:W-:Y:S02]  /*13770*/  FSETP.NEU.FTZ.AND P1, PT, R49.reuse, -INF , PT ;  /* 0xff8000003100780b */ /* 0x040fe40003f3d000 */
[C---:B------:R-:W-:Y:S01]  /*13780*/  FSETP.NEU.FTZ.AND P0, PT, R48.reuse, -INF , PT ;  /* 0xff8000003000780b */ /* 0x040fe20003f1d000 */
[C---:B------:R-:W-:Y:S01]  /*13790*/  FMUL.FTZ R51, R48.reuse, UR8 ;  /* 0x0000000830337c20 */ /* 0x040fe20008410000 */
[----:B------:R-:W-:Y:S02]  /*137a0*/  FSEL R4, R49, RZ, P1 ;  /* 0x000000ff31047208 */ /* 0x000fe40000800000 */
[----:B------:R-:W-:Y:S02]  /*137b0*/  FSEL R5, R48, RZ, P0 ;  /* 0x000000ff30057208 */ /* 0x000fe40000000000 */
[----:B------:R-:W-:Y:S01]  /*137c0*/  FSEL R108, R108, RZ, P1 ;  /* 0x000000ff6c6c7208 */ /* 0x000fe20000800000 */
[----:B------:R-:W-:Y:S01]  /*137d0*/  FADD.FTZ R187, R3, -R4 ;  /* 0x8000000403bb7221 */ /* 0x000fe20000010000 */
[----:B------:R-:W-:Y:S01]  /*137e0*/  FSEL R51, R51, RZ, P0 ;  /* 0x000000ff33337208 */ /* 0x000fe20000000000 */
[----:B------:R-:W-:-:S02]  /*137f0*/  FADD.FTZ R2, R2, -R5 ;  /* 0x8000000502027221 */ /* 0x000fc40000010000 */
        /* <DEDUP_REMOVED lines=39> */
[----:B------:R-:W-:Y:S01]  /*13a70*/  FFMA.FTZ R65, R65, UR8, -R108 ;  /* 0x0000000841417c23 */ /* 0x000fe2000801086c */
[--C-:B------:R-:W-:Y:S01]  /*13a80*/  FFMA.FTZ R64, R64, UR8, -R51.reuse ;  /* 0x0000000840407c23 */ /* 0x100fe20008010833 */
[----:B------:R-:W-:Y:S01]  /*13a90*/  FFMA.FTZ R56, R56, UR8, -R51 ;  /* 0x0000000838387c23 */ /* 0x000fe20008010833 */
[----:B------:R-:W-:Y:S08]  /*13aa0*/  MUFU.EX2 R125, R125 ;  /* 0x0000007d007d7308 */ /* 0x000ff00000000800 */
[----:B------:R-:W2:Y:S01]  /*13ab0*/  MUFU.EX2 R103, R103 ;  /* 0x0000006700677308 */ /* 0x000ea20000000800 */
[----:B---3--:R-:W-:-:S07]  /*13ac0*/  F2FP.BF16.F32.PACK_AB R6, R57, R106 ;  /* 0x0000006a3906723e */ /* 0x008fce00000010ff */
[----:B------:R-:W-:Y:S08]  /*13ad0*/  MUFU.EX2 R104, R104 ;  /* 0x0000006800687308 */ /* 0x000ff00000000800 */
[----:B------:R-:W3:Y:S01]  /*13ae0*/  MUFU.EX2 R3, R184 ;  /* 0x000000b800037308 */ /* 0x000ee20000000800 */
[----:B--2---:R-:W-:-:S07]  /*13af0*/  F2FP.BF16.F32.PACK_AB R5, R103, R125 ;  /* 0x0000007d6705723e */ /* 0x004fce00000010ff */
[----:B------:R-:W2:Y:S08]  /*13b00*/  MUFU.EX2 R187, R187 ;  /* 0x000000bb00bb7308 */ /* 0x000eb00000000800 */
[----:B------:R-:W4:Y:S01]  /*13b10*/  MUFU.EX2 R130, R2 ;  /* 0x0000000200827308 */ /* 0x000f220000000800 */
[----:B---3--:R-:W-:Y:S01]  /*13b20*/  F2FP.BF16.F32.PACK_AB R7, R3, R104 ;  /* 0x000000680307723e */ /* 0x008fe200000010ff */
[----:B------:R-:W-:Y:S01]  /*13b30*/  FFMA.FTZ R184, R133, UR8, -R108 ;  /* 0x0000000885b87c23 */ /* 0x000fe2000801086c */
[----:B------:R-:W-:-:S05]  /*13b40*/  FFMA.FTZ R133, R200, UR8, -R51 ;  /* 0x00000008c8857c23 */ /* 0x000fca0008010833 */
        /* <DEDUP_REMOVED lines=11> */
[----:B------:R-:W-:Y:S01]  /*13c00*/  FFMA.FTZ R2, R115, UR8, -R108 ;  /* 0x0000000873027c23 */ /* 0x000fe2000801086c */
[-C--:B------:R-:W-:Y:S01]  /*13c10*/  FMUL.FTZ R94, R94, R130.reuse ;  /* 0x000000825e5e7220 */ /* 0x080fe20000410000 */
[-C--:B------:R-:W-:Y:S01]  /*13c20*/  FMUL.FTZ R95, R95, R130.reuse ;  /* 0x000000825f5f7220 */ /* 0x080fe20000410000 */
[----:B------:R-:W-:Y:S01]  /*13c30*/  FFMA.FTZ R115, R60, UR8, -R51 ;  /* 0x000000083c737c23 */ /* 0x000fe20008010833 */
[-C--:B------:R-:W-:Y:S01]  /*13c40*/  FMUL.FTZ R18, R70, R130.reuse ;  /* 0x0000008246127220 */ /* 0x080fe20000410000 */
[----:B------:R-:W3:Y:S01]  /*13c50*/  LDSM.16.MT88.4 R60, [R148+0x6800] ;  /* 0x00680000943c783b */ /* 0x000ee20000004200 */
        /* <DEDUP_REMOVED lines=25> */
[----:B------:R-:W4:Y:S01]  /*13df0*/  MUFU.EX2 R117, R117 ;  /* 0x0000007500757308 */ /* 0x000f220000000800 */
        /* <DEDUP_REMOVED lines=12> */
[----:B------:R-:W5:Y:S01]  /*13ec0*/  MUFU.EX2 R115, R115 ;  /* 0x0000007300737308 */ /* 0x000f620000000800 */
        /* <DEDUP_REMOVED lines=9> */
[----:B----4-:R-:W-:Y:S01]  /*13f60*/  F2FP.BF16.F32.PACK_AB R41, R117, R122 ;  /* 0x0000007a7529723e */ /* 0x010fe200000010ff */
[----:B------:R-:W-:-:S03]  /*13f70*/  FADD.FTZ R126, R126, R57 ;  /* 0x000000397e7e7221 */ /* 0x000fc60000010000 */
[----:B------:R-:W-:Y:S01]  /*13f80*/  F2FP.BF16.F32.PACK_AB R42, R2, R113 ;  /* 0x00000071022a723e */ /* 0x000fe200000010ff */
[----:B------:R-:W-:Y:S01]  /*13f90*/  FADD.FTZ R126, R119, R126 ;  /* 0x0000007e777e7221 */ /* 0x000fe20000010000 */
[----:B-----5:R-:W-:Y:S01]  /*13fa0*/  F2FP.BF16.F32.PACK_AB R43, R115, R124 ;  /* 0x0000007c732b723e */ /* 0x020fe200000010ff */
[----:B------:R-:W-:Y:S02]  /*13fb0*/  MUFU.EX2 R135, R135 ;  /* 0x0000008700877308 */ /* 0x000fe40000000800 */
[----:B------:R-:W-:-:S04]  /*13fc0*/  FADD.FTZ R113, R113, R126 ;  /* 0x0000007e71717221 */ /* 0x000fc80000010000 */
[C---:B-1----:R-:W-:Y:S01]  /*13fd0*/  HMMA.16816.F32.BF16 R8, R40.reuse, R52, R8 ;  /* 0x000000342808723c */ /* 0x042fe20000041808 */
[----:B------:R-:W-:Y:S01]  /*13fe0*/  FADD.FTZ R113, R2, R113 ;  /* 0x0000007102717221 */ /* 0x000fe20000010000 */
[----:B------:R-:W-:Y:S04]  /*13ff0*/  MUFU.EX2 R134, R134 ;  /* 0x0000008600867308 */ /* 0x000fe80000000800 */
[C---:B------:R-:W-:Y:S01]  /*14000*/  HMMA.16816.F32.BF16 R12, R40.reuse, R54, R12 ;  /* 0x00000036280c723c */ /* 0x040fe2000004180c */
[----:B------:R-:W1:Y:S03]  /*14010*/  LDSM.16.MT88.4 R52, [R152+0x7000] ;  /* 0x007000009834783b */ /* 0x000e660000004200 */
[----:B------:R-:W-:Y:S02]  /*14020*/  MUFU.EX2 R182, R182 ;  /* 0x000000b600b67308 */ /* 0x000fe40000000800 */
[C---:B---3--:R-:W-:Y:S06]  /*14030*/  HMMA.16816.F32.BF16 R32, R40.reuse, R60, R32 ;  /* 0x0000003c2820723c */ /* 0x048fec0000041820 */
        /* <DEDUP_REMOVED lines=12> */
[----:B--2---:R-:W-:Y:S01]  /*14100*/  F2FP.BF16.F32.PACK_AB R40, R183, R184 ;  /* 0x000000b8b728723e */ /* 0x004fe200000010ff */
[----:B------:R-:W-:Y:S01]  /*14110*/  FADD.FTZ R184, R184, R113 ;  /* 0x00000071b8b87221 */ /* 0x000fe20000010000 */
[----:B----4-:R-:W-:Y:S01]  /*14120*/  F2FP.BF16.F32.PACK_AB R41, R133, R182 ;  /* 0x000000b68529723e */ /* 0x010fe200000010ff */
[----:B------:R-:W2:Y:S01]  /*14130*/  MUFU.EX2 R193, R193 ;  /* 0x000000c100c17308 */ /* 0x000ea20000000800 */
[----:B------:R-:W-:Y:S01]  /*14140*/  F2FP.BF16.F32.PACK_AB R42, R134, R135 ;  /* 0x00000087862a723e */ /* 0x000fe200000010ff */
[----:B------:R-:W-:Y:S01]  /*14150*/  FADD.FTZ R184, R183, R184 ;  /* 0x000000b8b7b87221 */ /* 0x000fe20000010000 */
        /* <DEDUP_REMOVED lines=9> */
[----:B------:R-:W-:Y:S01]  /*141f0*/  FFMA.FTZ R61, R190, UR8, -R51 ;  /* 0x00000008be3d7c23 */ /* 0x000fe20008010833 */
[----:B------:R-:W-:-:S04]  /*14200*/  FFMA.FTZ R190, R181, UR8, -R108 ;  /* 0x00000008b5be7c23 */ /* 0x000fc8000801086c */
[----:B------:R-:W3:Y:S01]  /*14210*/  MUFU.EX2 R191, R191 ;  /* 0x000000bf00bf7308 */ /* 0x000ee20000000800 */
[C---:B------:R-:W-:Y:S01]  /*14220*/  HMMA.16816.F32.BF16 R24, R40.reuse, R38, R24 ;  /* 0x000000262818723c */ /* 0x040fe20000041818 */
[----:B------:R-:W4:Y:S05]  /*14230*/  LDSM.16.MT88.4 R36, [R149+0x7800] ;  /* 0x007800009524783b */ /* 0x000f2a0000004200 */
[C---:B------:R-:W-:Y:S01]  /*14240*/  HMMA.16816.F32.BF16 R16, R40.reuse, R44, R16 ;  /* 0x0000002c2810723c */ /* 0x040fe20000041810 */
[----:B------:R-:W-:Y:S05]  /*14250*/  MUFU.EX2 R60, R196 ;  /* 0x000000c4003c7308 */ /* 0x000fea0000000800 */
[C---:B------:R-:W-:Y:S01]  /*14260*/  HMMA.16816.F32.BF16 R20, R40.reuse, R46, R20 ;  /* 0x0000002e2814723c */ /* 0x040fe20000041814 */
[----:B------:R-:W5:Y:S02]  /*14270*/  LDSM.16.MT88.4 R44, [R150+0x7800] ;  /* 0x00780000962c783b */ /* 0x000f640000004200 */
[----:B------:R-:W1:Y:S03]  /*14280*/  MUFU.EX2 R61, R61 ;  /* 0x0000003d003d7308 */ /* 0x000e660000000800 */
[----:B------:R-:W-:Y:S05]  /*14290*/  HMMA.16816.F32.BF16 R4, R40, R62, R4 ;  /* 0x0000003e2804723c */ /* 0x000fea0000041804 */
[----:B------:R-:W-:Y:S02]  /*142a0*/  MUFU.EX2 R137, R137 ;  /* 0x0000008900897308 */ /* 0x000fe40000000800 */
[----:B--2---:R-:W-:Y:S01]  /*142b0*/  F2FP.BF16.F32.PACK_AB R40, R193, R194 ;  /* 0x000000c2c128723e */ /* 0x004fe200000010ff */
[--C-:B------:R-:W-:Y:S01]  /*142c0*/  FFMA.FTZ R62, R175, UR8, -R108.reuse ;  /* 0x00000008af3e7c23 */ /* 0x100fe2000801086c */
[----:B---3--:R-:W-:Y:S01]  /*142d0*/  F2FP.BF16.F32.PACK_AB R41, R191, R192 ;  /* 0x000000c0bf29723e */ /* 0x008fe200000010ff */
[----:B------:R-:W-:Y:S01]  /*142e0*/  FFMA.FTZ R63, R185, UR8, -R108 ;  /* 0x00000008b93f7c23 */ /* 0x000fe2000801086c */
[----:B------:R-:W-:Y:S01]  /*142f0*/  F2FP.BF16.F32.PACK_AB R42, R188, R189 ;  /* 0x000000bdbc2a723e */ /* 0x000fe200000010ff */
[----:B------:R-:W-:Y:S01]  /*14300*/  FFMA.FTZ R175, R174, UR8, -R51 ;  /* 0x00000008aeaf7c23 */ /* 0x000fe20008010833 */
[----:B------:R-:W2:Y:S01]  /*14310*/  MUFU.EX2 R190, R190 ;  /* 0x000000be00be7308 */ /* 0x000ea20000000800 */
[----:B-1----:R-:W-:-:S07]  /*14320*/  F2FP.BF16.F32.PACK_AB R43, R61, R60 ;  /* 0x0000003c3d2b723e */ /* 0x002fce00000010ff */
[C---:B------:R-:W-:Y:S01]  /*14330*/  HMMA.16816.F32.BF16 R8, R40.reuse, R52, R8 ;  /* 0x000000342808723c */ /* 0x040fe20000041808 */
[----:B------:R-:W-:Y:S05]  /*14340*/  MUFU.EX2 R62, R62 ;  /* 0x0000003e003e7308 */ /* 0x000fea0000000800 */
[----:B------:R-:W-:Y:S01]  /*14350*/  HMMA.16816.F32.BF16 R12, R40, R54, R12 ;  /* 0x00000036280c723c */ /* 0x000fe2000004180c */
[----:B------:R-:W1:Y:S02]  /*14360*/  LDSM.16.MT88.4 R52, [R148+0x7800] ;  /* 0x007800009434783b */ /* 0x000e640000004200 */
[----:B------:R-:W3:Y:S01]  /*14370*/  MUFU.EX2 R63, R63 ;  /* 0x0000003f003f7308 */ /* 0x000ee20000000800 */
[----:B--2---:R-:W-:-:S02]  /*14380*/  F2FP.BF16.F32.PACK_AB R80, R190, R137 ;  /* 0x00000089be50723e */ /* 0x004fc400000010ff */
[C---:B----4-:R-:W-:Y:S05]  /*14390*/  HMMA.16816.F32.BF16 R28, R40.reuse, R36, R28 ;  /* 0x00000024281c723c */ /* 0x050fea000004181c */
[----:B------:R-:W-:Y:S01]  /*143a0*/  MUFU.EX2 R138, R138 ;  /* 0x0000008a008a7308 */ /* 0x000fe20000000800 */
[C---:B------:R-:W-:Y:S01]  /*143b0*/  HMMA.16816.F32.BF16 R24, R40.reuse, R38, R24 ;  /* 0x000000262818723c */ /* 0x040fe20000041818 */
[----:B------:R-:W2:Y:S05]  /*143c0*/  LDSM.16.MT88.4 R36, [R150+0x8000] ;  /* 0x008000009624783b */ /* 0x000eaa0000004200 */
[----:B-----5:R-:W-:Y:S01]  /*143d0*/  HMMA.16816.F32.BF16 R16, R40, R44, R16 ;  /* 0x0000002c2810723c */ /* 0x020fe20000041810 */
[----:B------:R-:W4:Y:S01]  /*143e0*/  MUFU.EX2 R175, R175 ;  /* 0x000000af00af7308 */ /* 0x000f220000000800 */
[----:B---3--:R-:W-:-:S04]  /*143f0*/  F2FP.BF16.F32.PACK_AB R82, R63, R62 ;  /* 0x0000003e3f52723e */ /* 0x008fc800000010ff */
[C---:B------:R-:W-:Y:S01]  /*14400*/  HMMA.16816.F32.BF16 R20, R40.reuse, R46, R20 ;  /* 0x0000002e2814723c */ /* 0x040fe20000041814 */
[----:B------:R-:W3:Y:S02]  /*14410*/  LDSM.16.MT88.4 R44, [R152+0x8000] ;  /* 0x00800000982c783b */ /* 0x000ee40000004200 */
[----:B------:R-:W-:Y:S08]  /*14420*/  MUFU.EX2 R177, R177 ;  /* 0x000000b100b17308 */ /* 0x000ff00000000800 */
[----:B------:R-:W-:Y:S01]  /*14430*/  MUFU.EX2 R2, R56 ;  /* 0x0000003800027308 */ /* 0x000fe20000000800 */
[----:B----4-:R-:W-:Y:S01]  /*14440*/  F2FP.BF16.F32.PACK_AB R81, R175, R138 ;  /* 0x0000008aaf51723e */ /* 0x010fe200000010ff */
[C---:B-1----:R-:W-:Y:S06]  /*14450*/  HMMA.16816.F32.BF16 R32, R40.reuse, R52, R32 ;  /* 0x000000342820723c */ /* 0x042fec0000041820 */
        /* <DEDUP_REMOVED lines=10> */
[----:B------:R-:W4:Y:S01]  /*14500*/  MUFU.EX2 R43, R43 ;  /* 0x0000002b002b7308 */ /* 0x000f220000000800 */
[----:B-1----:R-:W-:-:S07]  /*14510*/  F2FP.BF16.F32.PACK_AB R83, R53, R52 ;  /* 0x000000343553723e */ /* 0x002fce00000010ff */
[C---:B--2---:R-:W-:Y:S01]  /*14520*/  HMMA.16816.F32.BF16 R16, R80.reuse, R36, R16 ;  /* 0x000000245010723c */ /* 0x044fe20000041810 */
        /* <DEDUP_REMOVED lines=58> */
[C---:B----4-:R-:W-:Y:S01]  /*148d0*/  HMMA.16816.F32.BF16 R96, R4.reuse, R20, R96 ;  /* 0x000000140460723c */ /* 0x050fe20000041860 */
[----:B------:R-:W-:Y:S05]  /*148e0*/  MUFU.EX2 R20, R65 ;  /* 0x0000004100147308 */ /* 0x000fea0000000800 */
[C---:B--2---:R-:W-:Y:S01]  /*148f0*/  HMMA.16816.F32.BF16 R68, R4.reuse, R12, R68 ;  /* 0x0000000c0444723c */ /* 0x044fe20000041844 */
[----:B------:R-:W-:Y:S02]  /*14900*/  FADD.FTZ R21, R3, R104 ;  /* 0x0000006803157221 */ /* 0x000fe40000010000 */
[----:B------:R-:W-:Y:S02]  /*14910*/  MUFU.EX2 R3, R64 ;  /* 0x0000004000037308 */ /* 0x000fe40000000800 */
[----:B------:R-:W-:Y:S01]  /*14920*/  FADD.FTZ R122, R122, R21 ;  /* 0x000000157a7a7221 */ /* 0x000fe20000010000 */
[----:B------:R-:W-:Y:S01]  /*14930*/  HMMA.16816.F32.BF16 R72, R4, R14, R72 ;  /* 0x0000000e0448723c */ /* 0x000fe20000041848 */
[----:B------:R-:W2:Y:S01]  /*14940*/  LDSM.16.MT88.4 R12, [R152+0x9800] ;  /* 0x00980000980c783b */ /* 0x000ea20000004200 */
[----:B------:R-:W-:Y:S01]  /*14950*/  FFMA.FTZ R21, R50, UR8, -R51 ;  /* 0x0000000832157c23 */ /* 0x000fe20008010833 */
[----:B------:R-:W-:-:S03]  /*14960*/  FADD.FTZ R117, R117, R122 ;  /* 0x0000007a75757221 */ /* 0x000fc60000010000 */
[C---:B------:R-:W-:Y:S01]  /*14970*/  HMMA.16816.F32.BF16 R92, R4.reuse, R22, R92 ;  /* 0x00000016045c723c */ /* 0x040fe2000004185c */
[----:B------:R-:W-:Y:S01]  /*14980*/  FADD.FTZ R124, R124, R117 ;  /* 0x000000757c7c7221 */ /* 0x000fe20000010000 */
[----:B------:R-:W-:Y:S03]  /*14990*/  MUFU.EX2 R21, R21 ;  /* 0x0000001500157308 */ /* 0x000fe60000000800 */
[----:B------:R-:W-:Y:S01]  /*149a0*/  FADD.FTZ R115, R115, R124 ;  /* 0x0000007c73737221 */ /* 0x000fe20000010000 */
[----:B------:R-:W-:Y:S01]  /*149b0*/  HMMA.16816.F32.BF16 R88, R4, R8, R88 ;  /* 0x000000080458723c */ /* 0x000fe20000041858 */
[----:B------:R-:W-:Y:S02]  /*149c0*/  FFMA.FTZ R22, R58, UR8, -R51 ;  /* 0x000000083a167c23 */ /* 0x000fe40008010833 */
[----:B------:R-:W-:-:S03]  /*149d0*/  FADD.FTZ R182, R182, R115 ;  /* 0x00000073b6b67221 */ /* 0x000fc60000010000 */
[C---:B------:R-:W-:Y:S01]  /*149e0*/  HMMA.16816.F32.BF16 R76, R4.reuse, R10, R76 ;  /* 0x0000000a044c723c */ /* 0x040fe2000004184c */
[----:B------:R-:W-:Y:S01]  /*149f0*/  FADD.FTZ R133, R133, R182 ;  /* 0x000000b685857221 */ /* 0x000fe20000010000 */
[----:B------:R-:W3:Y:S01]  /*14a00*/  LDSM.16.MT88.4 R8, [R150+0x9800] ;  /* 0x009800009608783b */ /* 0x000ee20000004200 */
[----:B------:R-:W4:Y:S02]  /*14a10*/  MUFU.EX2 R22, R22 ;  /* 0x0000001600167308 */ /* 0x000f240000000800 */
[----:B------:R-:W-:Y:S01]  /*14a20*/  FADD.FTZ R180, R180, R133 ;  /* 0x00000085b4b47221 */ /* 0x000fe20000010000 */
[----:B------:R-:W-:Y:S03]  /*14a30*/  HMMA.16816.F32.BF16 R84, R4, R16, R84 ;  /* 0x000000100454723c */ /* 0x000fe60000041854 */
[----:B------:R-:W-:-:S03]  /*14a40*/  FADD.FTZ R139, R139, R180 ;  /* 0x000000b48b8b7221 */ /* 0x000fc60000010000 */
[----:B------:R-:W-:Y:S01]  /*14a50*/  HMMA.16816.F32.BF16 R80, R4, R18, R80 ;  /* 0x000000120450723c */ /* 0x000fe20000041850 */
[----:B------:R-:W-:Y:S01]  /*14a60*/  FADD.FTZ R17, R135, R184 ;  /* 0x000000b887117221 */ /* 0x000fe20000010000 */
[----:B------:R-:W-:-:S03]  /*14a70*/  FADD.FTZ R192, R192, R139 ;  /* 0x0000008bc0c07221 */ /* 0x000fc60000010000 */
[----:B------:R-:W-:Y:S01]  /*14a80*/  FADD.FTZ R17, R134, R17 ;  /* 0x0000001186117221 */ /* 0x000fe20000010000 */
[----:B------:R-:W-:Y:S01]  /*14a90*/  FADD.FTZ R191, R191, R192 ;  /* 0x000000c0bfbf7221 */ /* 0x000fe20000010000 */
[----:B-1----:R-:W-:Y:S02]  /*14aa0*/  F2FP.BF16.F32.PACK_AB R4, R27, R26 ;  /* 0x0000001a1b04723e */ /* 0x002fe400000010ff */
[----:B------:R-:W-:Y:S01]  /*14ab0*/  FADD.FTZ R30, R194, R17 ;  /* 0x00000011c21e7221 */ /* 0x000fe20000010000 */
[----:B------:R-:W-:Y:S01]  /*14ac0*/  FADD.FTZ R60, R60, R191 ;  /* 0x000000bf3c3c7221 */ /* 0x000fe20000010000 */
[----:B----4-:R-:W-:Y:S01]  /*14ad0*/  F2FP.BF16.F32.PACK_AB R5, R22, R3 ;  /* 0x000000031605723e */ /* 0x010fe200000010ff */
[----:B------:R-:W1:Y:S01]  /*14ae0*/  LDSM.16.MT88.4 R16, [R149+0x9800] ;  /* 0x009800009510783b */ /* 0x000e620000004200 */
[----:B------:R-:W-:Y:S01]  /*14af0*/  FADD.FTZ R30, R193, R30 ;  /* 0x0000001ec11e7221 */ /* 0x000fe20000010000 */
[----:B------:R-:W-:Y:S01]  /*14b00*/  F2FP.BF16.F32.PACK_AB R6, R177, R20 ;  /* 0x00000014b106723e */ /* 0x000fe200000010ff */
[----:B------:R-:W-:Y:S01]  /*14b10*/  FADD.FTZ R61, R61, R60 ;  /* 0x0000003c3d3d7221 */ /* 0x000fe20000010000 */
[----:B------:R-:W-:Y:S01]  /*14b20*/  F2FP.BF16.F32.PACK_AB R7, R21, R2 ;  /* 0x000000021507723e */ /* 0x000fe200000010ff */
[----:B------:R-:W-:-:S02]  /*14b30*/  FADD.FTZ R189, R189, R30 ;  /* 0x0000001ebdbd7221 */ /* 0x000fc40000010000 */
[----:B------:R-:W-:Y:S02]  /*14b40*/  FADD.FTZ R138, R138, R61 ;  /* 0x0000003d8a8a7221 */ /* 0x000fe40000010000 */
[----:B------:R-:W-:Y:S02]  /*14b50*/  FADD.FTZ R188, R188, R189 ;  /* 0x000000bdbcbc7221 */ /* 0x000fe40000010000 */
[----:B--2---:R-:W-:Y:S01]  /*14b60*/  HMMA.16816.F32.BF16 R96, R4, R12, R96 ;  /* 0x0000000c0460723c */ /* 0x004fe20000041860 */
[----:B------:R-:W-:Y:S01]  /*14b70*/  FADD.FTZ R175, R175, R138 ;  /* 0x0000008aafaf7221 */ /* 0x000fe20000010000 */
[----:B------:R-:W-:-:S03]  /*14b80*/  FADD.FTZ R23, R137, R188 ;  /* 0x000000bc89177221 */ /* 0x000fc60000010000 */
[----:B------:R-:W-:Y:S01]  /*14b90*/  FADD.FTZ R52, R52, R175 ;  /* 0x000000af34347221 */ /* 0x000fe20000010000 */
[----:B------:R-:W-:Y:S01]  /*14ba0*/  HMMA.16816.F32.BF16 R92, R4, R14, R92 ;  /* 0x0000000e045c723c */ /* 0x000fe2000004185c */
[----:B------:R-:W2:Y:S01]  /*14bb0*/  LDSM.16.MT88.4 R12, [R148+0x9800] ;  /* 0x00980000940c783b */ /* 0x000ea20000004200 */
[----:B------:R-:W-:Y:S01]  /*14bc0*/  FADD.FTZ R23, R190, R23 ;  /* 0x00000017be177221 */ /* 0x000fe20000010000 */
[----:B------:R-:W-:-:S03]  /*14bd0*/  FADD.FTZ R53, R53, R52 ;  /* 0x0000003435357221 */ /* 0x000fc60000010000 */
[----:B------:R-:W-:Y:S01]  /*14be0*/  FADD.FTZ R62, R62, R23 ;  /* 0x000000173e3e7221 */ /* 0x000fe20000010000 */
[----:B---3--:R-:W-:Y:S03]  /*14bf0*/  HMMA.16816.F32.BF16 R72, R4, R10, R72 ;  /* 0x0000000a0448723c */ /* 0x008fe60000041848 */
[----:B------:R-:W-:-:S03]  /*14c00*/  FADD.FTZ R63, R63, R62 ;  /* 0x0000003e3f3f7221 */ /* 0x000fc60000010000 */
[----:B------:R-:W-:Y:S01]  /*14c10*/  HMMA.16816.F32.BF16 R68, R4, R8, R68 ;  /* 0x000000080444723c */ /* 0x000fe20000041844 */
[----:B------:R-:W-:-:S04]  /*14c20*/  FADD.FTZ R10, R44, R53 ;  /* 0x000000352c0a7221 */ /* 0x000fc80000010000 */
        /* <DEDUP_REMOVED lines=21> */
[----:B------:R-:W-:Y:S02]  /*14d80*/  FADD.FTZ R26, R26, R35 ;  /* 0x000000231a1a7221 */ /* 0x000fe40000010000 */
[----:B------:R-:W-:Y:S01]  /*14d90*/  FADD.FTZ R2, R2, R3 ;  /* 0x0000000302027221 */ /* 0x000fe20000010000 */
[----:B------:R-:W-:Y:S01]  /*14da0*/  MOV R3, R49 ;  /* 0x0000003100037202 */ /* 0x000fe20000000f00 */
[----:B------:R-:W-:-:S02]  /*14db0*/  FADD.FTZ R27, R27, R26 ;  /* 0x0000001a1b1b7221 */ /* 0x000fc40000010000 */
[----:B------:R-:W-:Y:S01]  /*14dc0*/  FADD.FTZ R176, R21, R2 ;  /* 0x0000000215b07221 */ /* 0x000fe20000010000 */
[----:B------:R-:W-:Y:S01]  /*14dd0*/  MOV R2, R48 ;  /* 0x0000003000027202 */ /* 0x000fe20000000f00 */
[----:B------:R-:W-:-:S04]  /*14de0*/  FADD.FTZ R20, R20, R27 ;  /* 0x0000001b14147221 */ /* 0x000fc80000010000 */
[----:B------:R-:W-:-:S07]  /*14df0*/  FADD.FTZ R177, R177, R20 ;  /* 0x00000014b1b17221 */ /* 0x000fce0000010000 */
.L_x_7033:
        /* <DEDUP_REMOVED lines=11> */
.L_x_7045:
        /* <DEDUP_REMOVED lines=71> */
.L_x_7042:
        /* <DEDUP_REMOVED lines=60> */
[----:B------:R-:W-:Y:S01]  /*156e0*/  @!P0 LEA R60, P1, R54, R178, 0x1 ;  /* 0x000000b2363c8211 */ /* 0x000fe200078208ff */
[----:B------:R-:W-:Y:S01]  /*156f0*/  IMAD.MOV.U32 R178, RZ, RZ, R2 ;  /* 0x000000ffffb27224 */ /* 0x000fe200078e0002 */
[-C--:B------:R-:W-:Y:S01]  /*15700*/  @!P0 LEA.HI.X R49, R58, R179.reuse, R44, 0x1, P2 ;  /* 0x000000b33a318211 */ /* 0x080fe200010f0c2c */
[----:B------:R-:W-:Y:S01]  /*15710*/  @!PT LDS RZ, [RZ] ;  /* 0x00000000fffff984 */ /* 0x000fe20000000800 */
[----:B------:R-:W-:Y:S01]  /*15720*/  @!PT LDS RZ, [RZ] ;  /* 0x00000000fffff984 */ /* 0x000fe20000000800 */
[----:B------:R-:W-:Y:S01]  /*15730*/  @!PT LDS RZ, [RZ] ;  /* 0x00000000fffff984 */ /* 0x000fe20000000800 */
[----:B------:R1:W-:Y:S01]  /*15740*/  @!P0 LDGSTS.E.BYPASS.LTC128B.128 [R171+0x8800], desc[UR6][R46.64] ;  /* 0x088000002eab8fae */ /* 0x0003e2000b901d46 */
[----:B------:R-:W-:Y:S01]  /*15750*/  @!P0 LEA.HI.X R61, R54, R179, R45, 0x1, P1 ;  /* 0x000000b3363d8211 */ /* 0x000fe200008f0c2d */
[----:B------:R-:W-:Y:S01]  /*15760*/  IMAD.MOV.U32 R179, RZ, RZ, R3 ;  /* 0x000000ffffb37224 */ /* 0x000fe200078e0003 */
[----:B------:R-:W-:Y:S01]  /*15770*/  ISETP.GE.AND P1, PT, R170, 0x2, PT ;  /* 0x00000002aa00780c */ /* 0x000fe20003f26270 */
        /* <DEDUP_REMOVED lines=13> */
[----:B------:R-:W1:Y:S04]  /*15850*/  LDSM.16.M88.4 R116, [R157+0x3000] ;  /* 0x003000009d74783b */ /* 0x000e680000000200 */
[----:B------:R-:W2:Y:S04]  /*15860*/  LDSM.16.M88.4 R120, [R157+0x3800] ;  /* 0x003800009d78783b */ /* 0x000ea80000000200 */
[----:B------:R-:W0:Y:S04]  /*15870*/  LDGDEPBAR ;  /* 0x00000000000079af */ /* 0x000e280000000000 */
[----:B------:R-:W3:Y:S04]  /*15880*/  LDSM.16.M88.4 R124, [R157+0x4000] ;  /* 0x004000009d7c783b */ /* 0x000ee80000000200 */
[----:B------:R-:W3:Y:S04]  /*15890*/  LDSM.16.M88.4 R128, [R157+0x4800] ;  /* 0x004800009d80783b */ /* 0x000ee80000000200 */
[----:B------:R-:W3:Y:S04]  /*158a0*/  LDSM.16.M88.4 R132, [R157+0x5000] ;  /* 0x005000009d84783b */ /* 0x000ee80000000200 */
[----:B------:R-:W3:Y:S01]  /*158b0*/  LDSM.16.M88.4 R136, [R157+0x5800] ;  /* 0x005800009d88783b */ /* 0x000ee20000000200 */
[C---:B----4-:R-:W-:Y:S06]  /*158c0*/  HMMA.16816.F32.BF16 R4, R104.reuse, R108, RZ ;  /* 0x0000006c6804723c */ /* 0x050fec00000418ff */
[C---:B------:R-:W-:Y:S01]  /*158d0*/  HMMA.16816.F32.BF16 R8, R104.reuse, R110, RZ ;  /* 0x0000006e6808723c */ /* 0x040fe200000418ff */
[----:B------:R-:W-:Y:S05]  /*158e0*/  LDSM.16.M88.4 R108, [R156] ;  /* 0x000000009c6c783b */ /* 0x000fea0000000200 */
        /* <DEDUP_REMOVED lines=9> */
[C---:B---3--:R-:W-:Y:S06]  /*15980*/  HMMA.16816.F32.BF16 R36, R104.reuse, R124, RZ ;  /* 0x0000007c6824723c */ /* 0x048fec00000418ff */
        /* <DEDUP_REMOVED lines=22> */
[----:B------:R-:W-:Y:S05]  /*15af0*/  LDSM.16.M88.4 R112, [R155] ;  /* 0x000000009b70783b */ /* 0x000fea0000000200 */
[C---:B-1----:R-:W-:Y:S06]  /*15b00*/  HMMA.16816.F32.BF16 R44, R108.reuse, R116, R44 ;  /* 0x000000746c2c723c */ /* 0x042fec000004182c */
[C---:B------:R-:W-:Y:S01]  /*15b10*/  HMMA.16816.F32.BF16 R48, R108.reuse, R118, R48 ;  /* 0x000000766c30723c */ /* 0x040fe20000041830 */
[----:B------:R-:W1:Y:S05]  /*15b20*/  LDSM.16.M88.4 R116, [R154] ;  /* 0x000000009a74783b */ /* 0x000e6a0000000200 */
[C---:B--2---:R-:W-:Y:S06]  /*15b30*/  HMMA.16816.F32.BF16 R52, R108.reuse, R120, R52 ;  /* 0x000000786c34723c */ /* 0x044fec0000041834 */
[C---:B------:R-:W-:Y:S01]  /*15b40*/  HMMA.16816.F32.BF16 R56, R108.reuse, R122, R56 ;  /* 0x0000007a6c38723c */ /* 0x040fe20000041838 */
[----:B------:R-:W2:Y:S05]  /*15b50*/  LDSM.16.M88.4 R120, [R147] ;  /* 0x000000009378783b */ /* 0x000eaa0000000200 */
[C---:B---3--:R-:W-:Y:S06]  /*15b60*/  HMMA.16816.F32.BF16 R60, R108.reuse, R104, R60 ;  /* 0x000000686c3c723c */ /* 0x048fec000004183c */
[----:B------:R-:W-:Y:S01]  /*15b70*/  HMMA.16816.F32.BF16 R64, R108, R106, R64 ;  /* 0x0000006a6c40723c */ /* 0x000fe20000041840 */
[----:B------:R-:W3:Y:S04]  /*15b80*/  LDSM.16.M88.4 R104, [R146] ;  /* 0x000000009268783b */ /* 0x000ee80000000200 */
[----:B------:R-:W4:Y:S01]  /*15b90*/  LDSM.16.M88.4 R108, [R145] ;  /* 0x00000000916c783b */ /* 0x000f220000000200 */
[C---:B-1----:R-:W-:Y:S06]  /*15ba0*/  HMMA.16816.F32.BF16 R4, R112.reuse, R116, R4 ;  /* 0x000000747004723c */ /* 0x042fec0000041804 */
[C---:B------:R-:W-:Y:S01]  /*15bb0*/  HMMA.16816.F32.BF16 R8, R112.reuse, R118, R8 ;  /* 0x000000767008723c */ /* 0x040fe20000041808 */
[----:B------:R-:W-:Y:S05]  /*15bc0*/  LDSM.16.M88.4 R116, [R143] ;  /* 0x000000008f74783b */ /* 0x000fea0000000200 */
[C---:B--2---:R-:W-:Y:S06]  /*15bd0*/  HMMA.16816.F32.BF16 R12, R112.reuse, R120, R12 ;  /* 0x00000078700c723c */ /* 0x044fec000004180c */
[C---:B------:R-:W-:Y:S01]  /*15be0*/  HMMA.16816.F32.BF16 R16, R112.reuse, R122, R16 ;  /* 0x0000007a7010723c */ /* 0x040fe20000041810 */
[----:B------:R-:W-:Y:S05]  /*15bf0*/  LDSM.16.M88.4 R120, [R142] ;  /* 0x000000008e78783b */ /* 0x000fea0000000200 */
[C---:B---3--:R-:W-:Y:S06]  /*15c00*/  HMMA.16816.F32.BF16 R20, R112.reuse, R104, R20 ;  /* 0x000000687014723c */ /* 0x048fec0000041814 */
        /* <DEDUP_REMOVED lines=83> */
[----:B------:R-:W-:Y:S01]  /*16140*/  ISETP.GE.U32.AND P5, PT, R108, R2, PT ;  /* 0x000000026c00720c */ /* 0x000fe20003fa6070 */
[----:B------:R-:W1:Y:S01]  /*16150*/  LDC R107, c[0x0][0x24c] ;  /* 0x00009300ff6b7b82 */ /* 0x000e620000000800 */
[----:B------:R-:W-:Y:S09]  /*16160*/  LOP3.LUT R2, RZ, R105, RZ, 0x33, !PT ;  /* 0x00000069ff027212 */ /* 0x000ff200078e33ff */
        /* <DEDUP_REMOVED lines=26> */
.L_x_7044:
[----:B------:R1:W-:Y:S01]  /*16310*/  @P0 STS.128 [R171+0x2000], RZ ;  /* 0x002000ffab000388 */ /* 0x0003e20000000c00 */
[----:B------:R-:W-:Y:S01]  /*16320*/  LEA R122, P2, R108, R168, 0x1 ;  /* 0x000000a86c7a7211 */ /* 0x000fe200078408ff */
[----:B------:R-:W4:Y:S01]  /*16330*/  @!P0 LDC R107, c[0x0][0x24c] ;  /* 0x00009300ff6b8b82 */ /* 0x000f220000000800 */
        /* <DEDUP_REMOVED lines=84> */
.L_x_7043:
[----:B------:R-:W-:Y:S01]  /*16880*/  IADD3 R116, R170, -0x1, RZ ;  /* 0xffffffffaa747810 */ /* 0x000fe20007ffe0ff */
[----:B------:R-:W-:Y:S03]  /*16890*/  LDSM.16.MT88.4 R112, [R149+0x6000] ;  /* 0x006000009570783b */ /* 0x000fe60000004200 */
[----:B-1----:R-:W-:Y:S04]  /*168a0*/  LEA R2, R116, R173, 0x7 ;  /* 0x000000ad74027211 */ /* 0x002fe800078e38ff */
[C---:B------:R-:W-:Y:S02]  /*168b0*/  IADD3 R3, R2.reuse, 0x8, RZ ;  /* 0x0000000802037810 */ /* 0x040fe40007ffe0ff */
[C---:B------:R-:W-:Y:S02]  /*168c0*/  IADD3 R104, R2.reuse, 0x9, RZ ;  /* 0x0000000902687810 */ /* 0x040fe40007ffe0ff */
[----:B------:R-:W-:Y:S02]  /*168d0*/  I2FP.F32.S32 R3, R3 ;  /* 0x0000000300037245 */ /* 0x000fe40000201400 */
[----:B------:R-:W-:Y:S02]  /*168e0*/  I2FP.F32.S32 R104, R104 ;  /* 0x0000006800687245 */ /* 0x000fe40000201400 */
[----:B------:R-:W-:Y:S01]  /*168f0*/  IADD3 R106, R2, 0x1, RZ ;  /* 0x00000001026a7810 */ /* 0x000fe20007ffe0ff */
[CC--:B------:R-:W-:Y:S01]  /*16900*/  FFMA.FTZ R10, R0.reuse, R3.reuse, R10 ;  /* 0x00000003000a7223 */ /* 0x0c0fe2000001000a */
[----:B------:R-:W-:Y:S01]  /*16910*/  I2FP.F32.S32 R105, R2 ;  /* 0x0000000200697245 */ /* 0x000fe20000201400 */
[C---:B------:R-:W-:Y:S01]  /*16920*/  FFMA.FTZ R8, R0.reuse, R3, R8 ;  /* 0x0000000300087223 */ /* 0x040fe20000010008 */
[CC--:B------:R-:W-:Y:S01]  /*16930*/  FFMA.FTZ R11, R0.reuse, R104.reuse, R11 ;  /* 0x00000068000b7223 */ /* 0x0c0fe2000001000b */
[C---:B------:R-:W-:Y:S01]  /*16940*/  FFMA.FTZ R9, R0.reuse, R104, R9 ;  /* 0x0000006800097223 */ /* 0x040fe20000010009 */
[----:B------:R-:W-:Y:S01]  /*16950*/  I2FP.F32.S32 R106, R106 ;  /* 0x0000006a006a7245 */ /* 0x000fe20000201400 */
[-C--:B------:R-:W-:Y:S01]  /*16960*/  FFMA.FTZ R6, R0, R105.reuse, R6 ;  /* 0x0000006900067223 */ /* 0x080fe20000010006 */
[----:B------:R-:W-:Y:S01]  /*16970*/  IADD3 R3, R2, 0x18, RZ ;  /* 0x0000001802037810 */ /* 0x000fe20007ffe0ff */
[----:B------:R-:W-:Y:S01]  /*16980*/  FFMA.FTZ R4, R0, R105, R4 ;  /* 0x0000006900047223 */ /* 0x000fe20000010004 */
[----:B------:R-:W-:Y:S01]  /*16990*/  IADD3 R104, R2, 0x19, RZ ;  /* 0x0000001902687810 */ /* 0x000fe20007ffe0ff */
[-C--:B------:R-:W-:Y:S01]  /*169a0*/  FFMA.FTZ R7, R0, R106.reuse, R7 ;  /* 0x0000006a00077223 */ /* 0x080fe20000010007 */
[----:B------:R-:W-:Y:S01]  /*169b0*/  IADD3 R105, R2, 0x10, RZ ;  /* 0x0000001002697810 */ /* 0x000fe20007ffe0ff */
[----:B------:R-:W-:Y:S01]  /*169c0*/  FFMA.FTZ R5, R0, R106, R5 ;  /* 0x0000006a00057223 */ /* 0x000fe20000010005 */
[----:B------:R-:W-:Y:S02]  /*169d0*/  I2FP.F32.S32 R3, R3 ;  /* 0x0000000300037245 */ /* 0x000fe40000201400 */
[----:B------:R-:W-:Y:S02]  /*169e0*/  I2FP.F32.S32 R104, R104 ;  /* 0x0000006800687245 */ /* 0x000fe40000201400 */
[----:B------:R-:W-:Y:S01]  /*169f0*/  IADD3 R106, R2, 0x11, RZ ;  /* 0x00000011026a7810 */ /* 0x000fe20007ffe0ff */
[C---:B------:R-:W-:Y:S01]  /*16a00*/  FFMA.FTZ R16, R0.reuse, R3, R16 ;  /* 0x0000000300107223 */ /* 0x040fe20000010010 */
[----:B------:R-:W-:Y:S01]  /*16a10*/  I2FP.F32.S32 R105, R105 ;  /* 0x0000006900697245 */ /* 0x000fe20000201400 */
[C---:B------:R-:W-:Y:S01]  /*16a20*/  FFMA.FTZ R18, R0.reuse, R3, R18 ;  /* 0x0000000300127223 */ /* 0x040fe20000010012 */
[----:B------:R-:W-:Y:S01]  /*16a30*/  I2FP.F32.S32 R106, R106 ;  /* 0x0000006a006a7245 */ /* 0x000fe20000201400 */
[CC--:B------:R-:W-:Y:S01]  /*16a40*/  FFMA.FTZ R19, R0.reuse, R104.reuse, R19 ;  /* 0x0000006800137223 */ /* 0x0c0fe20000010013 */
[----:B------:R-:W-:Y:S01]  /*16a50*/  FFMA.FTZ R17, R0, R104, R17 ;  /* 0x0000006800117223 */ /* 0x000fe20000010011 */
[----:B------:R-:W-:Y:S01]  /*16a60*/  IADD3 R3, R2, 0x28, RZ ;  /* 0x0000002802037810 */ /* 0x000fe20007ffe0ff */
[-C--:B------:R-:W-:Y:S01]  /*16a70*/  FFMA.FTZ R14, R0, R105.reuse, R14 ;  /* 0x00000069000e7223 */ /* 0x080fe2000001000e */
[----:B------:R-:W-:Y:S01]  /*16a80*/  IADD3 R104, R2, 0x29, RZ ;  /* 0x0000002902687810 */ /* 0x000fe20007ffe0ff */
[----:B------:R-:W-:Y:S01]  /*16a90*/  FFMA.FTZ R12, R0, R105, R12 ;  /* 0x00000069000c7223 */ /* 0x000fe2000001000c */
[----:B------:R-:W-:Y:S01]  /*16aa0*/  IADD3 R105, R2, 0x20, RZ ;  /* 0x0000002002697810 */ /* 0x000fe20007ffe0ff */
[CC--:B------:R-:W-:Y:S01]  /*16ab0*/  FFMA.FTZ R15, R0.reuse, R106.reuse, R15 ;  /* 0x0000006a000f7223 */ /* 0x0c0fe2000001000f */
[----:B------:R-:W-:Y:S01]  /*16ac0*/  I2FP.F32.S32 R3, R3 ;  /* 0x0000000300037245 */ /* 0x000fe20000201400 */
[----:B------:R-:W-:Y:S01]  /*16ad0*/  FFMA.FTZ R13, R0, R106, R13 ;  /* 0x0000006a000d7223 */ /* 0x000fe2000001000d */
[----:B------:R-:W-:Y:S02]  /*16ae0*/  I2FP.F32.S32 R104, R104 ;  /* 0x0000006800687245 */ /* 0x000fe40000201400 */
[----:B------:R-:W-:Y:S01]  /*16af0*/  IADD3 R106, R2, 0x21, RZ ;  /* 0x00000021026a7810 */ /* 0x000fe20007ffe0ff */
[C---:B------:R-:W-:Y:S01]  /*16b00*/  FFMA.FTZ R26, R0.reuse, R3, R26 ;  /* 0x00000003001a7223 */ /* 0x040fe2000001001a */
[----:B------:R-:W-:Y:S01]  /*16b10*/  I2FP.F32.S32 R105, R105 ;  /* 0x0000006900697245 */ /* 0x000fe20000201400 */
[C---:B------:R-:W-:Y:S01]  /*16b20*/  FFMA.FTZ R24, R0.reuse, R3, R24 ;  /* 0x0000000300187223 */ /* 0x040fe20000010018 */
[CC--:B------:R-:W-:Y:S01]  /*16b30*/  FFMA.FTZ R27, R0.reuse, R104.reuse, R27 ;  /* 0x00000068001b7223 */ /* 0x0c0fe2000001001b */
[----:B------:R-:W-:Y:S01]  /*16b40*/  FFMA.FTZ R25, R0, R104, R25 ;  /* 0x0000006800197223 */ /* 0x000fe20000010019 */
[----:B------:R-:W-:Y:S01]  /*16b50*/  IADD3 R3, R2, 0x31, RZ ;  /* 0x0000003102037810 */ /* 0x000fe20007ffe0ff */
[CC--:B------:R-:W-:Y:S01]  /*16b60*/  FFMA.FTZ R22, R0.reuse, R105.reuse, R22 ;  /* 0x0000006900167223 */ /* 0x0c0fe20000010016 */
[----:B------:R-:W-:Y:S01]  /*16b70*/  I2FP.F32.S32 R106, R106 ;  /* 0x0000006a006a7245 */ /* 0x000fe20000201400 */
[----:B------:R-:W-:Y:S01]  /*16b80*/  FFMA.FTZ R20, R0, R105, R20 ;  /* 0x0000006900147223 */ /* 0x000fe20000010014 */
[C---:B------:R-:W-:Y:S02]  /*16b90*/  IADD3 R104, R2.reuse, 0x39, RZ ;  /* 0x0000003902687810 */ /* 0x040fe40007ffe0ff */
[----:B------:R-:W-:Y:S01]  /*16ba0*/  IADD3 R105, R2, 0x38, RZ ;  /* 0x0000003802697810 */ /* 0x000fe20007ffe0ff */
[CC--:B------:R-:W-:Y:S01]  /*16bb0*/  FFMA.FTZ R23, R0.reuse, R106.reuse, R23 ;  /* 0x0000006a00177223 */ /* 0x0c0fe20000010017 */
[----:B------:R-:W-:Y:S01]  /*16bc0*/  I2FP.F32.S32 R3, R3 ;  /* 0x0000000300037245 */ /* 0x000fe20000201400 */
[----:B------:R-:W-:Y:S01]  /*16bd0*/  FFMA.FTZ R21, R0, R106, R21 ;  /* 0x0000006a00157223 */ /* 0x000fe20000010015 */
        /* <DEDUP_REMOVED lines=16> */
[C---:B------:R-:W-:Y:S01]  /*16ce0*/  FFMA.FTZ R28, R0.reuse, R107, R28 ;  /* 0x0000006b001c7223 */ /* 0x040fe2000001001c */
[----:B------:R-:W-:Y:S01]  /*16cf0*/  FMNMX.FTZ R109, R7, R106, !PT ;  /* 0x0000006a076d7209 */ /* 0x000fe20007810000 */
[CC--:B------:R-:W-:Y:S01]  /*16d00*/  FFMA.FTZ R38, R0.reuse, R3.reuse, R38 ;  /* 0x0000000300267223 */ /* 0x0c0fe20000010026 */
[----:B------:R-:W-:Y:S01]  /*16d10*/  FMNMX.FTZ R107, R5, R104, !PT ;  /* 0x00000068056b7209 */ /* 0x000fe20007810000 */
[----:B------:R-:W-:Y:S01]  /*16d20*/  FFMA.FTZ R36, R0, R3, R36 ;  /* 0x0000000300247223 */ /* 0x000fe20000010024 */
        /* <DEDUP_REMOVED lines=24> */
[----:B------:R-:W-:Y:S01]  /*16eb0*/  FFMA.FTZ R46, R0, R105, R46 ;  /* 0x00000069002e7223 */ /* 0x000fe2000001002e */
[----:B------:R-:W-:Y:S01]  /*16ec0*/  FMNMX.FTZ R106, R20, R107, !PT ;  /* 0x0000006b146a7209 */ /* 0x000fe20007810000 */
[C---:B------:R-:W-:Y:S01]  /*16ed0*/  FFMA.FTZ R44, R0.reuse, R105, R44 ;  /* 0x00000069002c7223 */ /* 0x040fe2000001002c */
[----:B------:R-:W-:Y:S01]  /*16ee0*/  FMNMX.FTZ R107, R23, R108, !PT ;  /* 0x0000006c176b7209 */ /* 0x000fe20007810000 */
[C---:B------:R-:W-:Y:S01]  /*16ef0*/  FFMA.FTZ R43, R0.reuse, R104, R43 ;  /* 0x00000068002b7223 */ /* 0x040fe2000001002b */
        /* <DEDUP_REMOVED lines=21> */
[----:B------:R-:W-:Y:S01]  /*17050*/  FFMA.FTZ R48, R0, R3, R48 ;  /* 0x0000000300307223 */ /* 0x000fe20000010030 */
[----:B------:R-:W-:Y:S01]  /*17060*/  IADD3 R3, R2, 0x60, RZ ;  /* 0x0000006002037810 */ /* 0x000fe20007ffe0ff */
[CC--:B------:R-:W-:Y:S01]  /*17070*/  FFMA.FTZ R51, R0.reuse, R105.reuse, R51 ;  /* 0x0000006900337223 */ /* 0x0c0fe20000010033 */
        /* <DEDUP_REMOVED lines=14> */
[----:B------:R-:W-:Y:S02]  /*17160*/  FMNMX.FTZ R107, R41, R106, !PT ;  /* 0x0000006a296b7209 */ /* 0x000fe40007810000 */
[----:B------:R-:W-:Y:S02]  /*17170*/  IADD3 R104, R2, 0x61, RZ ;  /* 0x0000006102687810 */ /* 0x000fe40007ffe0ff */
[----:B------:R-:W-:Y:S02]  /*17180*/  I2FP.F32.S32 R105, R105 ;  /* 0x0000006900697245 */ /* 0x000fe40000201400 */
[----:B------:R-:W-:Y:S02]  /*17190*/  FMNMX.FTZ R108, R46, R3, !PT ;  /* 0x000000032e6c7209 */ /* 0x000fe40007810000 */
[----:B------:R-:W-:Y:S01]  /*171a0*/  I2FP.F32.S32 R104, R104 ;  /* 0x0000006800687245 */ /* 0x000fe20000201400 */
        /* <DEDUP_REMOVED lines=10> */
[----:B------:R-:W-:Y:S02]  /*17250*/  IADD3 R3, R2, 0x70, RZ ;  /* 0x0000007002037810 */ /* 0x000fe40007ffe0ff */
[----:B------:R-:W-:Y:S02]  /*17260*/  I2FP.F32.S32 R104, R104 ;  /* 0x0000006800687245 */ /* 0x000fe40000201400 */
[----:B------:R-:W-:Y:S02]  /*17270*/  FMNMX.FTZ R105, R51, R108, !PT ;  /* 0x0000006c33697209 */ /* 0x000fe40007810000 */
[----:B------:R-:W-:Y:S01]  /*17280*/  I2FP.F32.S32 R3, R3 ;  /* 0x0000000300037245 */ /* 0x000fe20000201400 */
[C---:B------:R-:W-:Y:S01]  /*17290*/  FFMA.FTZ R59, R0.reuse, R104, R59 ;  /* 0x00000068003b7223 */ /* 0x040fe2000001003b */
[----:B------:R-:W-:Y:S01]  /*172a0*/  FMNMX.FTZ R107, R49, R106, !PT ;  /* 0x0000006a316b7209 */ /* 0x000fe20007810000 */
[----:B------:R-:W-:Y:S01]  /*172b0*/  FFMA.FTZ R57, R0, R104, R57 ;  /* 0x0000006800397223 */ /* 0x000fe20000010039 */
[----:B------:R-:W-:Y:S01]  /*172c0*/  FMNMX.FTZ R106, R54, R105, !PT ;  /* 0x00000069366a7209 */ /* 0x000fe20007810000 */
[----:B------:R-:W-:Y:S01]  /*172d0*/  FFMA.FTZ R62, R0, R3, R62 ;  /* 0x00000003003e7223 */ /* 0x000fe2000001003e */
[----:B------:R-:W-:Y:S01]  /*172e0*/  FMNMX.FTZ R104, R52, R107, !PT ;  /* 0x0000006b34687209 */ /* 0x000fe20007810000 */
[----:B------:R-:W-:Y:S01]  /*172f0*/  FFMA.FTZ R60, R0, R3, R60 ;  /* 0x00000003003c7223 */ /* 0x000fe2000001003c */
[C---:B------:R-:W-:Y:S02]  /*17300*/  IADD3 R3, R2.reuse, 0x71, RZ ;  /* 0x0000007102037810 */ /* 0x040fe40007ffe0ff */
        /* <DEDUP_REMOVED lines=9> */
[----:B------:R-:W-:Y:S02]  /*173a0*/  FMNMX.FTZ R107, R59, R106, !PT ;  /* 0x0000006a3b6b7209 */ /* 0x000fe40007810000 */
[----:B------:R-:W-:Y:S02]  /*173b0*/  FMNMX.FTZ R3, R57, R2, !PT ;  /* 0x0000000239037209 */ /* 0x000fe40007810000 */
[----:B------:R-:W-:Y:S02]  /*173c0*/  I2FP.F32.S32 R105, R105 ;  /* 0x0000006900697245 */ /* 0x000fe40000201400 */
[----:B------:R-:W-:Y:S02]  /*173d0*/  FMNMX.FTZ R106, R62, R107, !PT ;  /* 0x0000006b3e6a7209 */ /* 0x000fe40007810000 */
[----:B------:R-:W-:Y:S01]  /*173e0*/  FMNMX.FTZ R2, R60, R3, !PT ;  /* 0x000000033c027209 */ /* 0x000fe20007810000 */
[CC--:B------:R-:W-:Y:S01]  /*173f0*/  FFMA.FTZ R64, R0.reuse, R105.reuse, R64 ;  /* 0x0000006900407223 */ /* 0x0c0fe20000010040 */
[----:B------:R-:W-:Y:S01]  /*17400*/  I2FP.F32.S32 R104, R104 ;  /* 0x0000006800687245 */ /* 0x000fe20000201400 */
[C---:B------:R-:W-:Y:S01]  /*17410*/  FFMA.FTZ R66, R0.reuse, R105, R66 ;  /* 0x0000006900427223 */ /* 0x040fe20000010042 */
[----:B------:R-:W-:Y:S02]  /*17420*/  FMNMX.FTZ R109, R61, R2, !PT ;  /* 0x000000023d6d7209 */ /* 0x000fe40007810000 */
[----:B------:R-:W-:Y:S01]  /*17430*/  FMNMX.FTZ R3, R63, R106, !PT ;  /* 0x0000006a3f037209 */ /* 0x000fe20007810000 */
[CC--:B------:R-:W-:Y:S01]  /*17440*/  FFMA.FTZ R67, R0.reuse, R104.reuse, R67 ;  /* 0x0000006800437223 */ /* 0x0c0fe20000010043 */
        /* <DEDUP_REMOVED lines=9> */
[----:B------:R-:W-:Y:S08]  /*174e0*/  LDSM.16.MT88.4 R108, [R150+0x6000] ;  /* 0x00600000966c783b */ /* 0x000ff00000004200 */
[----:B------:R-:W1:Y:S08]  /*174f0*/  SHFL.BFLY PT, R2, R107, 0x1, 0x1f ;  /* 0x0c201f006b027f89 */ /* 0x000e7000000e0000 */
[----:B------:R-:W2:Y:S01]  /*17500*/  SHFL.BFLY PT, R3, R106, 0x1, 0x1f ;  /* 0x0c201f006a037f89 */ /* 0x000ea200000e0000 */
[----:B-1----:R-:W-:Y:S02]  /*17510*/  FMNMX.FTZ R2, R107, R2, !PT ;  /* 0x000000026b027209 */ /* 0x002fe40007810000 */
[----:B--2---:R-:W-:Y:S03]  /*17520*/  FMNMX.FTZ R3, R106, R3, !PT ;  /* 0x000000036a037209 */ /* 0x004fe60007810000 */
[C---:B------:R-:W-:Y:S01]  /*17530*/  FADD.FTZ R103, -R2.reuse, R103 ;  /* 0x0000006702677221 */ /* 0x040fe20000010100 */
[C---:B------:R-:W-:Y:S01]  /*17540*/  FMUL.FTZ R118, R2.reuse, UR4 ;  /* 0x0000000402767c20 */ /* 0x040fe20008410000 */
[----:B------:R-:W-:Y:S01]  /*17550*/  FSETP.NEU.FTZ.AND P0, PT, R2, -INF , PT ;  /* 0xff8000000200780b */ /* 0x000fe20003f1d000 */
[----:B------:R-:W-:Y:S01]  /*17560*/  FADD.FTZ R102, -R3, R102 ;  /* 0x0000006603667221 */ /* 0x000fe20000010100 */
[----:B------:R-:W-:Y:S02]  /*17570*/  FMUL.FTZ R104, R103, UR4 ;  /* 0x0000000467687c20 */ /* 0x000fe40008410000 */
[----:B------:R-:W-:Y:S01]  /*17580*/  FSEL R118, R118, RZ, P0 ;  /* 0x000000ff76767208 */ /* 0x000fe20000000000 */
[C---:B------:R-:W-:Y:S01]  /*17590*/  FMUL.FTZ R117, R3.reuse, UR4 ;  /* 0x0000000403757c20 */ /* 0x040fe20008410000 */
[----:B------:R-:W-:Y:S01]  /*175a0*/  FMUL.FTZ R105, R102, UR4 ;  /* 0x0000000466697c20 */ /* 0x000fe20008410000 */
[----:B------:R-:W1:Y:S01]  /*175b0*/  MUFU.EX2 R103, R104 ;  /* 0x0000006800677308 */ /* 0x000e620000000800 */
[----:B------:R-:W-:Y:S01]  /*175c0*/  FSETP.NEU.FTZ.AND P0, PT, R3, -INF , PT ;  /* 0xff8000000300780b */ /* 0x000fe20003f1d000 */
[--C-:B------:R-:W-:Y:S01]  /*175d0*/  FFMA.FTZ R121, R10, UR4, -R118.reuse ;  /* 0x000000040a797c23 */ /* 0x100fe20008010876 */
[--C-:B------:R-:W-:Y:S01]  /*175e0*/  FFMA.FTZ R120, R11, UR4, -R118.reuse ;  /* 0x000000040b787c23 */ /* 0x100fe20008010876 */
[--C-:B------:R-:W-:Y:S01]  /*175f0*/  FFMA.FTZ R124, R14, UR4, -R118.reuse ;  /* 0x000000040e7c7c23 */ /* 0x100fe20008010876 */
[----:B------:R-:W-:Y:S01]  /*17600*/  FSEL R117, R117, RZ, P0 ;  /* 0x000000ff75757208 */ /* 0x000fe20000000000 */
[--C-:B------:R-:W-:Y:S01]  /*17610*/  FFMA.FTZ R125, R15, UR4, -R118.reuse ;  /* 0x000000040f7d7c23 */ /* 0x100fe20008010876 */
[--C-:B------:R-:W-:Y:S03]  /*17620*/  FFMA.FTZ R130, R6, UR4, -R118.reuse ;  /* 0x0000000406827c23 */ /* 0x100fe60008010876 */
[----:B------:R2:W3:Y:S01]  /*17630*/  MUFU.EX2 R102, R105 ;  /* 0x0000006900667308 */ /* 0x0004e20000000800 */
        /* <DEDUP_REMOVED lines=11> */
[----:B------:R-:W-:Y:S01]  /*176f0*/  FMUL.FTZ R15, R103, R91 ;  /* 0x0000005b670f7220 */ /* 0x000fe20000410000 */
[--C-:B------:R-:W-:Y:S01]  /*17700*/  FFMA.FTZ R133, R41, UR4, -R117.reuse ;  /* 0x0000000429857c23 */ /* 0x100fe20008010875 */
[C---:B------:R-:W-:Y:S01]  /*17710*/  FMUL.FTZ R6, R103.reuse, R98 ;  /* 0x0000006267067220 */ /* 0x040fe20000410000 */
[C---:B------:R-:W-:Y:S03]  /*17720*/  FMUL.FTZ R7, R103.reuse, R99 ;  /* 0x0000006367077220 */ /* 0x040fe60000410000 */
[----:B------:R-:W1:Y:S01]  /*17730*/  MUFU.EX2 R126, R126 ;  /* 0x0000007e007e7308 */ /* 0x000e620000000800 */
[----:B--2---:R-:W2:Y:S01]  /*17740*/  LDSM.16.MT88.4 R104, [R152+0x6000] ;  /* 0x006000009868783b */ /* 0x004ea20000004200 */
[C---:B---3--:R-:W-:Y:S01]  /*17750*/  FMUL.FTZ R8, R102.reuse, R92 ;  /* 0x0000005c66087220 */ /* 0x048fe20000410000 */
[C---:B------:R-:W-:Y:S01]  /*17760*/  FMUL.FTZ R9, R102.reuse, R93 ;  /* 0x0000005d66097220 */ /* 0x040fe20000410000 */
[C---:B------:R-:W-:Y:S01]  /*17770*/  FMUL.FTZ R4, R102.reuse, R96 ;  /* 0x0000006066047220 */ /* 0x040fe20000410000 */
[C---:B------:R-:W-:Y:S01]  /*17780*/  FMUL.FTZ R5, R102.reuse, R97 ;  /* 0x0000006166057220 */ /* 0x040fe20000410000 */
[C---:B------:R-:W-:Y:S01]  /*17790*/  FMUL.FTZ R70, R103.reuse, R70 ;  /* 0x0000004667467220 */ /* 0x040fe20000410000 */
[C---:B------:R-:W-:Y:S03]  /*177a0*/  FMUL.FTZ R71, R103.reuse, R71 ;  /* 0x0000004767477220 */ /* 0x040fe60000410000 */
[----:B------:R-:W-:Y:S01]  /*177b0*/  MUFU.EX2 R121, R121 ;  /* 0x0000007900797308 */ /* 0x000fe20000000800 */
[----:B------:R-:W3:Y:S01]  /*177c0*/  LDSM.16.MT88.4 R92, [R148+0x6000] ;  /* 0x00600000945c783b */ /* 0x000ee20000004200 */
[C---:B------:R-:W-:Y:S01]  /*177d0*/  FMUL.FTZ R68, R102.reuse, R68 ;  /* 0x0000004466447220 */ /* 0x040fe20000410000 */
[C---:B------:R-:W-:Y:S01]  /*177e0*/  FMUL.FTZ R69, R102.reuse, R69 ;  /* 0x0000004566457220 */ /* 0x040fe20000410000 */
[C---:B------:R-:W-:Y:S01]  /*177f0*/  FMUL.FTZ R74, R103.reuse, R74 ;  /* 0x0000004a674a7220 */ /* 0x040fe20000410000 */
[C---:B------:R-:W-:Y:S01]  /*17800*/  FMUL.FTZ R75, R103.reuse, R75 ;  /* 0x0000004b674b7220 */ /* 0x040fe20000410000 */
[C---:B------:R-:W-:Y:S01]  /*17810*/  FMUL.FTZ R72, R102.reuse, R72 ;  /* 0x0000004866487220 */ /* 0x040fe20000410000 */
[----:B------:R-:W-:Y:S03]  /*17820*/  FMUL.FTZ R73, R102, R73 ;  /* 0x0000004966497220 */ /* 0x000fe60000410000 */
[----:B------:R-:W4:Y:S01]  /*17830*/  MUFU.EX2 R120, R120 ;  /* 0x0000007800787308 */ /* 0x000f220000000800 */
[----:B-1----:R-:W-:Y:S01]  /*17840*/  F2FP.BF16.F32.PACK_AB R97, R126, R130 ;  /* 0x000000827e61723e */ /* 0x002fe200000010ff */
[--C-:B------:R-:W-:Y:S01]  /*17850*/  FFMA.FTZ R128, R12, UR4, -R117.reuse ;  /* 0x000000040c807c23 */ /* 0x100fe20008010875 */
        /* <DEDUP_REMOVED lines=8> */
[C---:B------:R-:W-:Y:S01]  /*178e0*/  FMUL.FTZ R80, R102.reuse, R80 ;  /* 0x0000005066507220 */ /* 0x040fe20000410000 */
[----:B------:R-:W-:Y:S01]  /*178f0*/  FMUL.FTZ R81, R102, R81 ;  /* 0x0000005166517220 */ /* 0x000fe20000410000 */
[--C-:B------:R-:W-:Y:S01]  /*17900*/  FFMA.FTZ R18, R18, UR4, -R118.reuse ;  /* 0x0000000412127c23 */ /* 0x100fe20008010876 */
[--C-:B------:R-:W-:Y:S01]  /*17910*/  FFMA.FTZ R129, R22, UR4, -R118.reuse ;  /* 0x0000000416817c23 */ /* 0x100fe20008010876 */
[--C-:B------:R-:W-:Y:S03]  /*17920*/  FFMA.FTZ R132, R20, UR4, -R117.reuse ;  /* 0x0000000414847c23 */ /* 0x100fe60008010875 */
[----:B------:R-:W1:Y:S01]  /*17930*/  MUFU.EX2 R123, R123 ;  /* 0x0000007b007b7308 */ /* 0x000e620000000800 */
        /* <DEDUP_REMOVED lines=15> */
[----:B------:R-:W4:Y:S01]  /*17a30*/  MUFU.EX2 R119, R119 ;  /* 0x0000007700777308 */ /* 0x000f220000000800 */
[----:B-1----:R-:W-:Y:S01]  /*17a40*/  F2FP.BF16.F32.PACK_AB R96, R123, R127 ;  /* 0x0000007f7b60723e */ /* 0x002fe200000010ff */
[--C-:B------:R-:W-:Y:S01]  /*17a50*/  FFMA.FTZ R53, R53, UR4, -R117.reuse ;  /* 0x0000000435357c23 */ /* 0x100fe20008010875 */
[--C-:B------:R-:W-:Y:S01]  /*17a60*/  FFMA.FTZ R56, R56, UR4, -R117.reuse ;  /* 0x0000000438387c23 */ /* 0x100fe20008010875 */
[----:B------:R-:W-:Y:S01]  /*17a70*/  FFMA.FTZ R57, R57, UR4, -R117 ;  /* 0x0000000439397c23 */ /* 0x000fe20008010875 */
[----:B------:R-:W-:Y:S01]  /*17a80*/  FFMA.FTZ R130, R103, R176, R130 ;  /* 0x000000b067827223 */ /* 0x000fe20000010082 */
[----:B------:R-:W-:Y:S01]  /*17a90*/  FFMA.FTZ R127, R102, R177, R127 ;  /* 0x000000b1667f7223 */ /* 0x000fe2000001007f */
[----:B------:R-:W-:Y:S03]  /*17aa0*/  ISETP.GT.AND P0, PT, R170, 0x1, PT ;  /* 0x00000001aa00780c */ /* 0x000fe60003f04270 */
[----:B------:R-:W-:Y:S01]  /*17ab0*/  MUFU.EX2 R124, R124 ;  /* 0x0000007c007c7308 */ /* 0x000fe20000000800 */
[----:B------:R-:W-:Y:S01]  /*17ac0*/  FADD.FTZ R130, R126, R130 ;  /* 0x000000827e827221 */ /* 0x000fe20000010000 */
[----:B------:R-:W-:Y:S01]  /*17ad0*/  FADD.FTZ R127, R123, R127 ;  /* 0x0000007f7b7f7221 */ /* 0x000fe20000010000 */
[--C-:B------:R-:W-:Y:S01]  /*17ae0*/  FFMA.FTZ R60, R60, UR4, -R117.reuse ;  /* 0x000000043c3c7c23 */ /* 0x100fe20008010875 */
[----:B------:R-:W-:Y:S01]  /*17af0*/  FFMA.FTZ R61, R61, UR4, -R117 ;  /* 0x000000043d3d7c23 */ /* 0x000fe20008010875 */
[----:B------:R-:W-:Y:S01]  /*17b00*/  FADD.FTZ R121, R121, R130 ;  /* 0x0000008279797221 */ /* 0x000fe20000010000 */
[--C-:B------:R-:W-:Y:S01]  /*17b10*/  FFMA.FTZ R62, R62, UR4, -R118.reuse ;  /* 0x000000043e3e7c23 */ /* 0x100fe20008010876 */
[--C-:B------:R-:W-:Y:S03]  /*17b20*/  FFMA.FTZ R63, R63, UR4, -R118.reuse ;  /* 0x000000043f3f7c23 */ /* 0x100fe60008010876 */
[----:B------:R-:W1:Y:S01]  /*17b30*/  MUFU.EX2 R125, R125 ;  /* 0x0000007d007d7308 */ /* 0x000e620000000800 */
[C---:B----4-:R-:W-:Y:S01]  /*17b40*/  F2FP.BF16.F32.PACK_AB R98, R119.reuse, R122 ;  /* 0x0000007a7762723e */ /* 0x050fe200000010ff */
[----:B------:R-:W-:Y:S01]  /*17b50*/  FADD.FTZ R121, R120, R121 ;  /* 0x0000007978797221 */ /* 0x000fe20000010000 */
[----:B------:R-:W-:Y:S01]  /*17b60*/  FADD.FTZ R122, R122, R127 ;  /* 0x0000007f7a7a7221 */ /* 0x000fe20000010000 */
[----:B------:R-:W-:Y:S01]  /*17b70*/  MOV R170, R116 ;  /* 0x0000007400aa7202 */ /* 0x000fe20000000f00 */
[----:B------:R-:W-:Y:S02]  /*17b80*/  FFMA.FTZ R66, R66, UR4, -R118 ;  /* 0x0000000442427c23 */ /* 0x000fe40008010876 */
[----:B------:R-:W-:Y:S03]  /*17b90*/  FADD.FTZ R119, R119, R122 ;  /* 0x0000007a77777221 */ /* 0x000fe60000010000 */
[----:B------:R-:W-:Y:S01]  /*17ba0*/  MUFU.EX2 R128, R128 ;  /* 0x0000008000807308 */ /* 0x000fe20000000800 */
[C---:B--2---:R-:W-:Y:S06]  /*17bb0*/  HMMA.16816.F32.BF16 R4, R96.reuse, R104, R4 ;  /* 0x000000686004723c */ /* 0x044fec0000041804 */
[C---:B------:R-:W-:Y:S03]  /*17bc0*/  HMMA.16816.F32.BF16 R8, R96.reuse, R106, R8 ;  /* 0x0000006a6008723c */ /* 0x040fe60000041808 */
[----:B------:R-:W-:Y:S01]  /*17bd0*/  MUFU.EX2 R129, R129 ;  /* 0x0000008100817308 */ /* 0x000fe20000000800 */
[----:B------:R-:W-:Y:S02]  /*17be0*/  LDSM.16.MT88.4 R104, [R150+0x6800] ;  /* 0x006800009668783b */ /* 0x000fe40000004200 */
[C---:B------:R-:W-:Y:S07]  /*17bf0*/  HMMA.16816.F32.BF16 R68, R96.reuse, R108, R68 ;  /* 0x0000006c6044723c */ /* 0x040fee0000041844 */
[----:B------:R2:W-:Y:S01]  /*17c00*/  MUFU.EX2 R109, R18 ;  /* 0x00000012006d7308 */ /* 0x0005e20000000800 */
[C---:B------:R-:W-:Y:S09]  /*17c10*/  HMMA.16816.F32.BF16 R72, R96.reuse, R110, R72 ;  /* 0x0000006e6048723c */ /* 0x040ff20000041848 */
[----:B------:R-:W-:Y:S02]  /*17c20*/  MUFU.EX2 R132, R132 ;  /* 0x0000008400847308 */ /* 0x000fe40000000800 */
[--C-:B------:R-:W-:Y:S01]  /*17c30*/  FFMA.FTZ R108, R19, UR4, -R118.reuse ;  /* 0x00000004136c7c23 */ /* 0x100fe20008010876 */
[--C-:B------:R-:W-:Y:S01]  /*17c40*/  FFMA.FTZ R111, R13, UR4, -R117.reuse ;  /* 0x000000040d6f7c23 */ /* 0x100fe20008010875 */
[----:B------:R-:W-:Y:S02]  /*17c50*/  FMUL.FTZ R13, R102, R89 ;  /* 0x00000059660d7220 */ /* 0x000fe40000410000 */
[----:B------:R-:W4:Y:S01]  /*17c60*/  LDSM.16.MT88.4 R88, [R152+0x6800] ;  /* 0x006800009858783b */ /* 0x000f220000004200 */
[--C-:B------:R-:W-:Y:S01]  /*17c70*/  FFMA.FTZ R110, R16, UR4, -R117.reuse ;  /* 0x00000004106e7c23 */ /* 0x100fe20008010875 */
[C---:B------:R-:W-:Y:S02]  /*17c80*/  FMUL.FTZ R19, R103.reuse, R87 ;  /* 0x0000005767137220 */ /* 0x040fe40000410000 */
[----:B------:R-:W5:Y:S01]  /*17c90*/  MUFU.EX2 R108, R108 ;  /* 0x0000006c006c7308 */ /* 0x000f620000000800 */
[----:B--2---:R-:W-:Y:S01]  /*17ca0*/  FMUL.FTZ R18, R103, R86 ;  /* 0x0000005667127220 */ /* 0x004fe20000410000 */
[C---:B------:R-:W-:Y:S03]  /*17cb0*/  HMMA.16816.F32.BF16 R12, R96.reuse, R112, R12 ;  /* 0x00000070600c723c */ /* 0x040fe6000004180c */
[C---:B------:R-:W-:Y:S01]  /*17cc0*/  FMUL.FTZ R16, R102.reuse, R84 ;  /* 0x0000005466107220 */ /* 0x040fe20000410000 */
[----:B------:R-:W-:Y:S04]  /*17cd0*/  MOV R103, R2 ;  /* 0x0000000200677202 */ /* 0x000fe80000000f00 */
[----:B------:R-:W2:Y:S03]  /*17ce0*/  MUFU.EX2 R111, R111 ;  /* 0x0000006f006f7308 */ /* 0x000ea60000000800 */
[----:B------:R-:W-:Y:S01]  /*17cf0*/  FFMA.FTZ R113, R17, UR4, -R117 ;  /* 0x0000000411717c23 */ /* 0x000fe20008010875 */
[C---:B------:R-:W-:Y:S03]  /*17d00*/  HMMA.16816.F32.BF16 R76, R96.reuse, R114, R76 ;  /* 0x00000072604c723c */ /* 0x040fe6000004184c */
[----:B------:R-:W-:Y:S01]  /*17d10*/  FMUL.FTZ R17, R102, R85 ;  /* 0x0000005566117220 */ /* 0x000fe20000410000 */
[----:B-1----:R-:W-:Y:S01]  /*17d20*/  F2FP.BF16.F32.PACK_AB R85, R125, R124 ;  /* 0x0000007c7d55723e */ /* 0x002fe200000010ff */
[--C-:B------:R-:W-:Y:S01]  /*17d30*/  FFMA.FTZ R112, R23, UR4, -R118.reuse ;  /* 0x0000000417707c23 */ /* 0x100fe20008010876 */
[----:B------:R-:W-:Y:S01]  /*17d40*/  MUFU.EX2 R110, R110 ;  /* 0x0000006e006e7308 */ /* 0x000fe20000000800 */
[----:B-----5:R-:W-:Y:S01]  /*17d50*/  F2FP.BF16.F32.PACK_AB R87, R108, R109 ;  /* 0x0000006d6c57723e */ /* 0x020fe200000010ff */
[--C-:B------:R-:W-:Y:S02]  /*17d60*/  FFMA.FTZ R114, R26, UR4, -R118.reuse ;  /* 0x000000041a727c23 */ /* 0x100fe40008010876 */
[C---:B---3--:R-:W-:Y:S03]  /*17d70*/  HMMA.16816.F32.BF16 R16, R96.reuse, R92, R16 ;  /* 0x0000005c6010723c */ /* 0x048fe60000041810 */
[----:B------:R-:W-:Y:S03]  /*17d80*/  FFMA.FTZ R115, R27, UR4, -R118 ;  /* 0x000000041b737c23 */ /* 0x000fe60008010876 */
[----:B------:R-:W1:Y:S01]  /*17d90*/  MUFU.EX2 R113, R113 ;  /* 0x0000007100717308 */ /* 0x000e620000000800 */
[C---:B--2---:R-:W-:Y:S01]  /*17da0*/  F2FP.BF16.F32.PACK_AB R84, R111.reuse, R128 ;  /* 0x000000806f54723e */ /* 0x044fe200000010ff */
[----:B------:R-:W-:Y:S01]  /*17db0*/  HMMA.16816.F32.BF16 R80, R96, R94, R80 ;  /* 0x0000005e6050723c */ /* 0x000fe20000041850 */
[----:B------:R-:W2:Y:S02]  /*17dc0*/  LDSM.16.MT88.4 R92, [R149+0x6800] ;  /* 0x00680000955c783b */ /* 0x000ea40000004200 */
[----:B------:R-:W-:Y:S05]  /*17dd0*/  FADD.FTZ R128, R128, R119 ;  /* 0x0000007780807221 */ /* 0x000fea0000010000 */
[----:B------:R-:W-:Y:S03]  /*17de0*/  MUFU.EX2 R112, R112 ;  /* 0x0000007000707308 */ /* 0x000fe60000000800 */
[----:B------:R-:W-:Y:S01]  /*17df0*/  MOV R102, R3 ;  /* 0x0000000300667202 */ /* 0x000fe20000000f00 */
[----:B------:R-:W-:Y:S01]  /*17e00*/  LDSM.16.MT88.4 R96, [R152+0x7000] ;  /* 0x007000009860783b */ /* 0x000fe20000004200 */
[----:B------:R-:W-:Y:S05]  /*17e10*/  FADD.FTZ R111, R111, R128 ;  /* 0x000000806f6f7221 */ /* 0x000fea0000010000 */
[----:B------:R-:W-:Y:S01]  /*17e20*/  MUFU.EX2 R114, R114 ;  /* 0x0000007200727308 */ /* 0x000fe20000000800 */
[C---:B-1----:R-:W-:Y:S01]  /*17e30*/  F2FP.BF16.F32.PACK_AB R86, R113.reuse, R110 ;  /* 0x0000006e7156723e */ /* 0x042fe200000010ff */
[----:B------:R-:W-:Y:S04]  /*17e40*/  FADD.FTZ R110, R110, R111 ;  /* 0x0000006f6e6e7221 */ /* 0x000fe80000010000 */
[----:B------:R-:W-:Y:S04]  /*17e50*/  FADD.FTZ R113, R113, R110 ;  /* 0x0000006e71717221 */ /* 0x000fe80000010000 */
[----:B------:R-:W1:Y:S01]  /*17e60*/  MUFU.EX2 R115, R115 ;  /* 0x0000007300737308 */ /* 0x000e620000000800 */
[C---:B----4-:R-:W-:Y:S06]  /*17e70*/  HMMA.16816.F32.BF16 R4, R84.reuse, R88, R4 ;  /* 0x000000585404723c */ /* 0x050fec0000041804 */
[C---:B------:R-:W-:Y:S03]  /*17e80*/  HMMA.16816.F32.BF16 R8, R84.reuse, R90, R8 ;  /* 0x0000005a5408723c */ /* 0x040fe60000041808 */
[----:B------:R-:W-:Y:S01]  /*17e90*/  MUFU.EX2 R131, R131 ;  /* 0x0000008300837308 */ /* 0x000fe20000000800 */
[----:B------:R-:W3:Y:S02]  /*17ea0*/  LDSM.16.MT88.4 R88, [R148+0x6800] ;  /* 0x006800009458783b */ /* 0x000ee40000004200 */
[C---:B------:R-:W-:Y:S07]  /*17eb0*/  HMMA.16816.F32.BF16 R68, R84.reuse, R104, R68 ;  /* 0x000000685444723c */ /* 0x040fee0000041844 */
[----:B------:R-:W-:Y:S01]  /*17ec0*/  MUFU.EX2 R134, R134 ;  /* 0x0000008600867308 */ /* 0x000fe20000000800 */
[----:B-1----:R-:W-:Y:S01]  /*17ed0*/  F2FP.BF16.F32.PACK_AB R23, R115, R114 ;  /* 0x000000727317723e */ /* 0x002fe200000010ff */
[C---:B------:R-:W-:Y:S08]  /*17ee0*/  HMMA.16816.F32.BF16 R72, R84.reuse, R106, R72 ;  /* 0x0000006a5448723c */ /* 0x040ff00000041848 */
[----:B------:R-:W-:Y:S01]  /*17ef0*/  MUFU.EX2 R133, R133 ;  /* 0x0000008500857308 */ /* 0x000fe20000000800 */
[C---:B--2---:R-:W-:Y:S03]  /*17f00*/  HMMA.16816.F32.BF16 R12, R84.reuse, R92, R12 ;  /* 0x0000005c540c723c */ /* 0x044fe6000004180c */
[--C-:B------:R-:W-:Y:S01]  /*17f10*/  FFMA.FTZ R104, R24, UR4, -R117.reuse ;  /* 0x0000000418687c23 */ /* 0x100fe20008010875 */
[--C-:B------:R-:W-:Y:S05]  /*17f20*/  FFMA.FTZ R107, R25, UR4, -R117.reuse ;  /* 0x00000004196b7c23 */ /* 0x100fea0008010875 */
[----:B------:R-:W-:Y:S02]  /*17f30*/  MUFU.EX2 R46, R46 ;  /* 0x0000002e002e7308 */ /* 0x000fe40000000800 */
[----:B------:R-:W-:Y:S01]  /*17f40*/  FFMA.FTZ R105, R21, UR4, -R117 ;  /* 0x0000000415697c23 */ /* 0x000fe20008010875 */
[C---:B------:R-:W-:Y:S01]  /*17f50*/  HMMA.16816.F32.BF16 R76, R84.reuse, R94, R76 ;  /* 0x0000005e544c723c */ /* 0x040fe2000004184c */
[----:B------:R-:W1:Y:S02]  /*17f60*/  LDSM.16.MT88.4 R24, [R150+0x7000] ;  /* 0x007000009618783b */ /* 0x000e640000004200 */
[----:B------:R-:W-:Y:S01]  /*17f70*/  FFMA.FTZ R106, R30, UR4, -R118 ;  /* 0x000000041e6a7c23 */ /* 0x000fe20008010876 */
[----:B------:R-:W-:Y:S03]  /*17f80*/  F2FP.BF16.F32.PACK_AB R21, R112, R129 ;  /* 0x000000817015723e */ /* 0x000fe600000010ff */
[----:B------:R-:W2:Y:S02]  /*17f90*/  MUFU.EX2 R105, R105 ;  /* 0x0000006900697308 */ /* 0x000ea40000000800 */
[----:B------:R-:W-:Y:S08]  /*17fa0*/  LDSM.16.MT88.4 R92, [R152+0x9800] ;  /* 0x00980000985c783b */ /* 0x000ff00000004200 */
[----:B------:R-:W-:Y:S01]  /*17fb0*/  MUFU.EX2 R104, R104 ;  /* 0x0000006800687308 */ /* 0x000fe20000000800 */
[C---:B---3--:R-:W-:Y:S06]  /*17fc0*/  HMMA.16816.F32.BF16 R16, R84.reuse, R88, R16 ;  /* 0x000000585410723c */ /* 0x048fec0000041810 */
[----:B------:R-:W-:Y:S03]  /*17fd0*/  HMMA.16816.F32.BF16 R80, R84, R90, R80 ;  /* 0x0000005a5450723c */ /* 0x000fe60000041850 */
[----:B------:R-:W3:Y:S01]  /*17fe0*/  MUFU.EX2 R107, R107 ;  /* 0x0000006b006b7308 */ /* 0x000ee20000000800 */
[----:B------:R-:W4:Y:S01]  /*17ff0*/  LDSM.16.MT88.4 R84, [R149+0x7000] ;  /* 0x007000009554783b */ /* 0x000f220000004200 */
[C---:B--2---:R-:W-:Y:S01]  /*18000*/  F2FP.BF16.F32.PACK_AB R20, R105.reuse, R132 ;  /* 0x000000846914723e */ /* 0x044fe200000010ff */
[----:B------:R-:W-:Y:S07]  /*18010*/  FADD.FTZ R132, R132, R113 ;  /* 0x0000007184847221 */ /* 0x000fee0000010000 */
[----:B------:R-:W-:Y:S01]  /*18020*/  MUFU.EX2 R106, R106 ;  /* 0x0000006a006a7308 */ /* 0x000fe20000000800 */
[----:B------:R-:W2:Y:S01]  /*18030*/  LDSM.16.MT88.4 R88, [R148+0x7000] ;  /* 0x007000009458783b */ /* 0x000ea20000004200 */
[----:B------:R-:W-:Y:S08]  /*18040*/  FADD.FTZ R105, R105, R132 ;  /* 0x0000008469697221 */ /* 0x000ff00000010000 */
[----:B------:R-:W-:Y:S01]  /*18050*/  MUFU.EX2 R47, R47 ;  /* 0x0000002f002f7308 */ /* 0x000fe20000000800 */
[C---:B---3--:R-:W-:Y:S01]  /*18060*/  F2FP.BF16.F32.PACK_AB R22, R107.reuse, R104 ;  /* 0x000000686b16723e */ /* 0x048fe200000010ff */
[----:B------:R-:W-:Y:S04]  /*18070*/  FADD.FTZ R104, R104, R105 ;  /* 0x0000006968687221 */ /* 0x000fe80000010000 */
[----:B------:R-:W-:Y:S02]  /*18080*/  FADD.FTZ R104, R107, R104 ;  /* 0x000000686b687221 */ /* 0x000fe40000010000 */
[C---:B------:R-:W-:Y:S02]  /*18090*/  HMMA.16816.F32.BF16 R4, R20.reuse, R96, R4 ;  /* 0x000000601404723c */ /* 0x040fe40000041804 */
[----:B------:R-:W-:Y:S04]  /*180a0*/  MUFU.EX2 R50, R50 ;  /* 0x0000003200327308 */ /* 0x000fe80000000800 */
[C---:B------:R-:W-:Y:S06]  /*180b0*/  HMMA.16816.F32.BF16 R8, R20.reuse, R98, R8 ;  /* 0x000000621408723c */ /* 0x040fec0000041808 */
[----:B------:R-:W-:Y:S01]  /*180c0*/  MUFU.EX2 R51, R51 ;  /* 0x0000003300337308 */ /* 0x000fe20000000800 */
[--C-:B------:R-:W-:Y:S01]  /*180d0*/  FFMA.FTZ R97, R31, UR4, -R118.reuse ;  /* 0x000000041f617c23 */ /* 0x100fe20008010876 */
[C---:B-1----:R-:W-:Y:S01]  /*180e0*/  HMMA.16816.F32.BF16 R68, R20.reuse, R24, R68 ;  /* 0x000000181444723c */ /* 0x042fe20000041844 */
[----:B------:R-:W-:Y:S02]  /*180f0*/  LDSM.16.MT88.4 R28, [R150+0x7800] ;  /* 0x00780000961c783b */ /* 0x000fe40000004200 */
[--C-:B------:R-:W-:Y:S03]  /*18100*/  FFMA.FTZ R99, R34, UR4, -R118.reuse ;  /* 0x0000000422637c23 */ /* 0x100fe60008010876 */
[C---:B------:R-:W-:Y:S02]  /*18110*/  HMMA.16816.F32.BF16 R72, R20.reuse, R26, R72 ;  /* 0x0000001a1448723c */ /* 0x040fe40000041848 */
[----:B------:R-:W-:Y:S01]  /*18120*/  MUFU.EX2 R44, R44 ;  /* 0x0000002c002c7308 */ /* 0x000fe20000000800 */
[----:B------:R-:W1:Y:S02]  /*18130*/  LDSM.16.MT88.4 R24, [R152+0x7800] ;  /* 0x007800009818783b */ /* 0x000e640000004200 */
[--C-:B------:R-:W-:Y:S01]  /*18140*/  FFMA.FTZ R96, R35, UR4, -R118.reuse ;  /* 0x0000000423607c23 */ /* 0x100fe20008010876 */
[C---:B----4-:R-:W-:Y:S06]  /*18150*/  HMMA.16816.F32.BF16 R12, R20.reuse, R84, R12 ;  /* 0x00000054140c723c */ /* 0x050fec000004180c */
[----:B------:R-:W-:Y:S01]  /*18160*/  MUFU.EX2 R45, R45 ;  /* 0x0000002d002d7308 */ /* 0x000fe20000000800 */
[--C-:B------:R-:W-:Y:S01]  /*18170*/  FFMA.FTZ R98, R32, UR4, -R117.reuse ;  /* 0x0000000420627c23 */ /* 0x100fe20008010875 */
[C---:B------:R-:W-:Y:S03]  /*18180*/  HMMA.16816.F32.BF16 R76, R20.reuse, R86, R76 ;  /* 0x00000056144c723c */ /* 0x040fe6000004184c */
[--C-:B------:R-:W-:Y:S03]  /*18190*/  FFMA.FTZ R85, R33, UR4, -R117.reuse ;  /* 0x0000000421557c23 */ /* 0x100fe60008010875 */
[C---:B--2---:R-:W-:Y:S02]  /*181a0*/  HMMA.16816.F32.BF16 R16, R20.reuse, R88, R16 ;  /* 0x000000581410723c */ /* 0x044fe40000041810 */
[----:B------:R-:W2:Y:S01]  /*181b0*/  MUFU.EX2 R97, R97 ;  /* 0x0000006100617308 */ /* 0x000ea20000000800 */
[----:B------:R-:W3:Y:S02]  /*181c0*/  LDSM.16.MT88.4 R32, [R149+0x7800] ;  /* 0x007800009520783b */ /* 0x000ee40000004200 */
[--C-:B------:R-:W-:Y:S01]  /*181d0*/  FFMA.FTZ R84, R38, UR4, -R118.reuse ;  /* 0x0000000426547c23 */ /* 0x100fe20008010876 */
[----:B------:R-:W-:Y:S06]  /*181e0*/  HMMA.16816.F32.BF16 R80, R20, R90, R80 ;  /* 0x0000005a1450723c */ /* 0x000fec0000041850 */
[----:B------:R-:W-:Y:S01]  /*181f0*/  MUFU.EX2 R99, R99 ;  /* 0x0000006300637308 */ /* 0x000fe20000000800 */
[--C-:B------:R-:W-:Y:S01]  /*18200*/  FFMA.FTZ R87, R39, UR4, -R118.reuse ;  /* 0x0000000427577c23 */ /* 0x100fe20008010876 */
[--C-:B------:R-:W-:Y:S03]  /*18210*/  FFMA.FTZ R86, R42, UR4, -R118.reuse ;  /* 0x000000042a567c23 */ /* 0x100fe60008010876 */
[----:B------:R-:W-:Y:S01]  /*18220*/  F2FP.BF16.F32.PACK_AB R20, R134, R131 ;  /* 0x000000838614723e */ /* 0x000fe200000010ff */
[--C-:B------:R-:W-:Y:S04]  /*18230*/  FFMA.FTZ R89, R43, UR4, -R118.reuse ;  /* 0x000000042b597c23 */ /* 0x100fe80008010876 */
[----:B------:R-:W4:Y:S01]  /*18240*/  MUFU.EX2 R96, R96 ;  /* 0x0000006000607308 */ /* 0x000f220000000800 */
[----:B--2---:R-:W-:Y:S01]  /*18250*/  F2FP.BF16.F32.PACK_AB R21, R97, R106 ;  /* 0x0000006a6115723e */ /* 0x004fe200000010ff */
[--C-:B------:R-:W-:Y:S01]  /*18260*/  FFMA.FTZ R91, R36, UR4, -R117.reuse ;  /* 0x00000004245b7c23 */ /* 0x100fe20008010875 */
[--C-:B------:R-:W-:Y:S01]  /*18270*/  FFMA.FTZ R88, R37, UR4, -R117.reuse ;  /* 0x0000000425587c23 */ /* 0x100fe20008010875 */
[----:B------:R-:W-:Y:S01]  /*18280*/  FFMA.FTZ R90, R40, UR4, -R117 ;  /* 0x00000004285a7c23 */ /* 0x000fe20008010875 */
[----:B------:R-:W-:Y:S01]  /*18290*/  LDSM.16.MT88.4 R36, [R149+0x8800] ;  /* 0x008800009524783b */ /* 0x000fe20000004200 */
[----:B------:R-:W-:Y:S01]  /*182a0*/  FFMA.FTZ R118, R67, UR4, -R118 ;  /* 0x0000000443767c23 */ /* 0x000fe20008010876 */
[----:B------:R-:W-:Y:S03]  /*182b0*/  FADD.FTZ R131, R131, R104 ;  /* 0x0000006883837221 */ /* 0x000fe60000010000 */
[----:B------:R-:W-:Y:S01]  /*182c0*/  MUFU.EX2 R98, R98 ;  /* 0x0000006200627308 */ /* 0x000fe20000000800 */
[----:B------:R-:W-:Y:S02]  /*182d0*/  FADD.FTZ R131, R134, R131 ;  /* 0x0000008386837221 */ /* 0x000fe40000010000 */
[----:B------:R-:W-:Y:S07]  /*182e0*/  LDSM.16.MT88.4 R40, [R150+0x9000] ;  /* 0x009000009628783b */ /* 0x000fee0000004200 */
[----:B------:R-:W2:Y:S01]  /*182f0*/  MUFU.EX2 R85, R85 ;  /* 0x0000005500557308 */ /* 0x000ea20000000800 */
[----:B----4-:R-:W-:Y:S09]  /*18300*/  F2FP.BF16.F32.PACK_AB R23, R96, R99 ;  /* 0x000000636017723e */ /* 0x010ff200000010ff */
[----:B------:R-:W-:Y:S10]  /*18310*/  MUFU.EX2 R84, R84 ;  /* 0x0000005400547308 */ /* 0x000ff40000000800 */
[----:B------:R-:W4:Y:S01]  /*18320*/  MUFU.EX2 R87, R87 ;  /* 0x0000005700577308 */ /* 0x000f220000000800 */
[----:B--2---:R-:W-:Y:S07]  /*18330*/  F2FP.BF16.F32.PACK_AB R22, R85, R98 ;  /* 0x000000625516723e */ /* 0x004fee00000010ff */
        /* <DEDUP_REMOVED lines=10> */
[----:B------:R-:W3:Y:S03]  /*183e0*/  MUFU.EX2 R89, R89 ;  /* 0x0000005900597308 */ /* 0x000ee60000000800 */
[C---:B------:R-:W-:Y:S01]  /*183f0*/  HMMA.16816.F32.BF16 R76, R20.reuse, R34, R76 ;  /* 0x00000022144c723c */ /* 0x040fe2000004184c */
[----:B------:R-:W5:Y:S06]  /*18400*/  LDSM.16.MT88.4 R32, [R150+0x8000] ;  /* 0x008000009620783b */ /* 0x000f6c0000004200 */
[----:B------:R-:W-:Y:S10]  /*18410*/  MUFU.EX2 R91, R91 ;  /* 0x0000005b005b7308 */ /* 0x000ff40000000800 */
[----:B------:R-:W2:Y:S01]  /*18420*/  MUFU.EX2 R88, R88 ;  /* 0x0000005800587308 */ /* 0x000ea20000000800 */
[C---:B-1----:R-:W-:Y:S09]  /*18430*/  HMMA.16816.F32.BF16 R16, R20.reuse, R24, R16 ;  /* 0x000000181410723c */ /* 0x042ff20000041810 */
[----:B------:R-:W1:Y:S01]  /*18440*/  MUFU.EX2 R90, R90 ;  /* 0x0000005a005a7308 */ /* 0x000e620000000800 */
[----:B------:R-:W-:Y:S01]  /*18450*/  HMMA.16816.F32.BF16 R80, R20, R26, R80 ;  /* 0x0000001a1450723c */ /* 0x000fe20000041850 */
[----:B------:R-:W5:Y:S08]  /*18460*/  LDSM.16.MT88.4 R24, [R149+0x8000] ;  /* 0x008000009518783b */ /* 0x000f700000004200 */
[----:B------:R-:W-:Y:S02]  /*18470*/  MUFU.EX2 R54, R54 ;  /* 0x0000003600367308 */ /* 0x000fe40000000800 */
[----:B----4-:R-:W-:Y:S02]  /*18480*/  F2FP.BF16.F32.PACK_AB R21, R87, R84 ;  /* 0x000000545715723e */ /* 0x010fe400000010ff */
[----:B---3--:R-:W-:Y:S06]  /*18490*/  F2FP.BF16.F32.PACK_AB R23, R89, R86 ;  /* 0x000000565917723e */ /* 0x008fec00000010ff */
[----:B------:R-:W3:Y:S01]  /*184a0*/  MUFU.EX2 R55, R55 ;  /* 0x0000003700377308 */ /* 0x000ee20000000800 */
[----:B--2---:R-:W-:Y:S02]  /*184b0*/  F2FP.BF16.F32.PACK_AB R20, R88, R91 ;  /* 0x0000005b5814723e */ /* 0x004fe400000010ff */
[----:B-1----:R-:W-:Y:S07]  /*184c0*/  F2FP.BF16.F32.PACK_AB R22, R133, R90 ;  /* 0x0000005a8516723e */ /* 0x002fee00000010ff */
[----:B------:R-:W-:Y:S01]  /*184d0*/  MUFU.EX2 R58, R58 ;  /* 0x0000003a003a7308 */ /* 0x000fe20000000800 */
[C---:B------:R-:W-:Y:S06]  /*184e0*/  HMMA.16816.F32.BF16 R4, R20.reuse, R28, R4 ;  /* 0x0000001c1404723c */ /* 0x040fec0000041804 */
[C---:B------:R-:W-:Y:S01]  /*184f0*/  HMMA.16816.F32.BF16 R8, R20.reuse, R30, R8 ;  /* 0x0000001e1408723c */ /* 0x040fe20000041808 */
[----:B------:R-:W1:Y:S02]  /*18500*/  LDSM.16.MT88.4 R28, [R148+0x8000] ;  /* 0x00800000941c783b */ /* 0x000e640000004200 */
[----:B------:R-:W2:Y:S03]  /*18510*/  MUFU.EX2 R59, R59 ;  /* 0x0000003b003b7308 */ /* 0x000ea60000000800 */
[C---:B-----5:R-:W-:Y:S07]  /*18520*/  HMMA.16816.F32.BF16 R68, R20.reuse, R32, R68 ;  /* 0x000000201444723c */ /* 0x060fee0000041844 */
[----:B------:R-:W-:Y:S01]  /*18530*/  MUFU.EX2 R52, R52 ;  /* 0x0000003400347308 */ /* 0x000fe20000000800 */
[C---:B------:R-:W-:Y:S01]  /*18540*/  HMMA.16816.F32.BF16 R72, R20.reuse, R34, R72 ;  /* 0x000000221448723c */ /* 0x040fe20000041848 */
[----:B------:R-:W4:Y:S05]  /*18550*/  LDSM.16.MT88.4 R32, [R152+0x8800] ;  /* 0x008800009820783b */ /* 0x000f2a0000004200 */
[C---:B------:R-:W-:Y:S03]  /*18560*/  HMMA.16816.F32.BF16 R12, R20.reuse, R24, R12 ;  /* 0x00000018140c723c */ /* 0x040fe6000004180c */
[----:B------:R-:W5:Y:S03]  /*18570*/  MUFU.EX2 R53, R53 ;  /* 0x0000003500357308 */ /* 0x000f660000000800 */
[C---:B------:R-:W-:Y:S01]  /*18580*/  HMMA.16816.F32.BF16 R76, R20.reuse, R26, R76 ;  /* 0x0000001a144c723c */ /* 0x040fe2000004184c */
[----:B------:R-:W3:Y:S06]  /*18590*/  LDSM.16.MT88.4 R24, [R150+0x8800] ;  /* 0x008800009618783b */ /* 0x000eec0000004200 */
[----:B------:R-:W-:Y:S10]  /*185a0*/  MUFU.EX2 R56, R56 ;  /* 0x0000003800387308 */ /* 0x000ff40000000800 */
[----:B------:R-:W5:Y:S01]  /*185b0*/  MUFU.EX2 R57, R57 ;  /* 0x0000003900397308 */ /* 0x000f620000000800 */
[C---:B-1----:R-:W-:Y:S09]  /*185c0*/  HMMA.16816.F32.BF16 R16, R20.reuse, R28, R16 ;  /* 0x0000001c1410723c */ /* 0x042ff20000041810 */
[----:B------:R-:W-:Y:S01]  /*185d0*/  MUFU.EX2 R62, R62 ;  /* 0x0000003e003e7308 */ /* 0x000fe20000000800 */
[----:B------:R-:W-:Y:S01]  /*185e0*/  HMMA.16816.F32.BF16 R80, R20, R30, R80 ;  /* 0x0000001e1450723c */ /* 0x000fe20000041850 */
[----:B------:R-:W1:Y:S08]  /*185f0*/  LDSM.16.MT88.4 R28, [R148+0x8800] ;  /* 0x00880000941c783b */ /* 0x000e700000004200 */
[----:B------:R-:W5:Y:S02]  /*18600*/  MUFU.EX2 R63, R63 ;  /* 0x0000003f003f7308 */ /* 0x000f640000000800 */
[----:B------:R-:W-:Y:S02]  /*18610*/  F2FP.BF16.F32.PACK_AB R21, R47, R46 ;  /* 0x0000002e2f15723e */ /* 0x000fe400000010ff */
[----:B------:R-:W-:Y:S06]  /*18620*/  F2FP.BF16.F32.PACK_AB R23, R51, R50 ;  /* 0x000000323317723e */ /* 0x000fec00000010ff */
[----:B------:R-:W-:Y:S01]  /*18630*/  MUFU.EX2 R66, R66 ;  /* 0x0000004200427308 */ /* 0x000fe20000000800 */
[----:B------:R-:W-:Y:S02]  /*18640*/  F2FP.BF16.F32.PACK_AB R20, R45, R44 ;  /* 0x0000002c2d14723e */ /* 0x000fe400000010ff */
[----:B------:R-:W-:Y:S07]  /*18650*/  F2FP.BF16.F32.PACK_AB R22, R49, R48 ;  /* 0x000000303116723e */ /* 0x000fee00000010ff */
[----:B------:R-:W5:Y:S01]  /*18660*/  MUFU.EX2 R67, R118 ;  /* 0x0000007600437308 */ /* 0x000f620000000800 */
[C---:B----4-:R-:W-:Y:S06]  /*18670*/  HMMA.16816.F32.BF16 R4, R20.reuse, R32, R4 ;  /* 0x000000201404723c */ /* 0x050fec0000041804 */
[C---:B------:R-:W-:Y:S01]  /*18680*/  HMMA.16816.F32.BF16 R8, R20.reuse, R34, R8 ;  /* 0x000000221408723c */ /* 0x040fe20000041808 */
[----:B------:R-:W4:Y:S02]  /*18690*/  LDSM.16.MT88.4 R32, [R152+0x9000] ;  /* 0x009000009820783b */ /* 0x000f240000004200 */
[----:B------:R-:W-:Y:S03]  /*186a0*/  MUFU.EX2 R60, R60 ;  /* 0x0000003c003c7308 */ /* 0x000fe60000000800 */
[C---:B---3--:R-:W-:Y:S07]  /*186b0*/  HMMA.16816.F32.BF16 R68, R20.reuse, R24, R68 ;  /* 0x000000181444723c */ /* 0x048fee0000041844 */
[----:B------:R-:W3:Y:S01]  /*186c0*/  MUFU.EX2 R61, R61 ;  /* 0x0000003d003d7308 */ /* 0x000ee20000000800 */
[C---:B------:R-:W-:Y:S03]  /*186d0*/  HMMA.16816.F32.BF16 R72, R20.reuse, R26, R72 ;  /* 0x0000001a1448723c */ /* 0x040fe60000041848 */
[----:B------:R-:W-:Y:S03]  /*186e0*/  F2FP.BF16.F32.PACK_AB R25, R55, R54 ;  /* 0x000000363719723e */ /* 0x000fe600000010ff */
[C---:B------:R-:W-:Y:S05]  /*186f0*/  HMMA.16816.F32.BF16 R12, R20.reuse, R36, R12 ;  /* 0x00000024140c723c */ /* 0x040fea000004180c */
[----:B--2---:R-:W-:Y:S01]  /*18700*/  F2FP.BF16.F32.PACK_AB R27, R59, R58 ;  /* 0x0000003a3b1b723e */ /* 0x004fe200000010ff */
[C---:B------:R-:W-:Y:S01]  /*18710*/  HMMA.16816.F32.BF16 R76, R20.reuse, R38, R76 ;  /* 0x00000026144c723c */ /* 0x040fe2000004184c */
[----:B------:R-:W2:Y:S04]  /*18720*/  LDSM.16.MT88.4 R36, [R149+0x9000] ;  /* 0x009000009524783b */ /* 0x000ea80000004200 */
[----:B------:R-:W-:Y:S01]  /*18730*/  FADD.FTZ R24, R124, R121 ;  /* 0x000000797c187221 */ /* 0x000fe20000010000 */
[C---:B-1----:R-:W-:Y:S05]  /*18740*/  HMMA.16816.F32.BF16 R16, R20.reuse, R28, R16 ;  /* 0x0000001c1410723c */ /* 0x042fea0000041810 */
[----:B------:R-:W-:Y:S01]  /*18750*/  FADD.FTZ R24, R125, R24 ;  /* 0x000000187d187221 */ /* 0x000fe20000010000 */
[----:B------:R-:W-:Y:S01]  /*18760*/  HMMA.16816.F32.BF16 R80, R20, R30, R80 ;  /* 0x0000001e1450723c */ /* 0x000fe20000041850 */
[----:B------:R-:W1:Y:S04]  /*18770*/  LDSM.16.MT88.4 R20, [R148+0x9000] ;  /* 0x009000009414783b */ /* 0x000e680000004200 */
[----:B------:R-:W-:Y:S01]  /*18780*/  FADD.FTZ R109, R109, R24 ;  /* 0x000000186d6d7221 */ /* 0x000fe20000010000 */
[----:B-----5:R-:W-:Y:S02]  /*18790*/  F2FP.BF16.F32.PACK_AB R24, R53, R52 ;  /* 0x000000343518723e */ /* 0x020fe400000010ff */
[----:B------:R-:W-:Y:S03]  /*187a0*/  F2FP.BF16.F32.PACK_AB R26, R57, R56 ;  /* 0x00000038391a723e */ /* 0x000fe600000010ff */
[----:B------:R-:W-:Y:S01]  /*187b0*/  FADD.FTZ R108, R108, R109 ;  /* 0x0000006d6c6c7221 */ /* 0x000fe20000010000 */
[----:B------:R-:W-:Y:S02]  /*187c0*/  F2FP.BF16.F32.PACK_AB R29, R63, R62 ;  /* 0x0000003e3f1d723e */ /* 0x000fe400000010ff */
[----:B------:R-:W-:Y:S01]  /*187d0*/  F2FP.BF16.F32.PACK_AB R31, R67, R66 ;  /* 0x00000042431f723e */ /* 0x000fe200000010ff */
[C---:B----4-:R-:W-:Y:S05]  /*187e0*/  HMMA.16816.F32.BF16 R4, R24.reuse, R32, R4 ;  /* 0x000000201804723c */ /* 0x050fea0000041804 */
[----:B------:R-:W-:Y:S01]  /*187f0*/  FADD.FTZ R129, R129, R108 ;  /* 0x0000006c81817221 */ /* 0x000fe20000010000 */
[C---:B------:R-:W-:Y:S01]  /*18800*/  HMMA.16816.F32.BF16 R8, R24.reuse, R34, R8 ;  /* 0x000000221808723c */ /* 0x040fe20000041808 */
[----:B------:R-:W4:Y:S04]  /*18810*/  LDSM.16.MT88.4 R32, [R150+0x9800] ;  /* 0x009800009620783b */ /* 0x000f280000004200 */
[----:B------:R-:W-:Y:S01]  /*18820*/  FADD.FTZ R129, R112, R129 ;  /* 0x0000008170817221 */ /* 0x000fe20000010000 */
[C---:B------:R-:W-:Y:S05]  /*18830*/  HMMA.16816.F32.BF16 R68, R24.reuse, R40, R68 ;  /* 0x000000281844723c */ /* 0x040fea0000041844 */
[----:B------:R-:W-:Y:S01]  /*18840*/  FADD.FTZ R114, R114, R129 ;  /* 0x0000008172727221 */ /* 0x000fe20000010000 */
[C---:B------:R-:W-:Y:S05]  /*18850*/  HMMA.16816.F32.BF16 R72, R24.reuse, R42, R72 ;  /* 0x0000002a1848723c */ /* 0x040fea0000041848 */
[--C-:B------:R-:W-:Y:S01]  /*18860*/  FFMA.FTZ R40, R64, UR4, -R117.reuse ;  /* 0x0000000440287c23 */ /* 0x100fe20008010875 */
[C---:B--2---:R-:W-:Y:S05]  /*18870*/  HMMA.16816.F32.BF16 R12, R24.reuse, R36, R12 ;  /* 0x00000024180c723c */ /* 0x044fea000004180c */
[----:B------:R-:W-:Y:S01]  /*18880*/  FFMA.FTZ R117, R65, UR4, -R117 ;  /* 0x0000000441757c23 */ /* 0x000fe20008010875 */
[C---:B------:R-:W-:Y:S01]  /*18890*/  HMMA.16816.F32.BF16 R76, R24.reuse, R38, R76 ;  /* 0x00000026184c723c */ /* 0x040fe2000004184c */
[----:B------:R-:W-:Y:S01]  /*188a0*/  MUFU.EX2 R40, R40 ;  /* 0x0000002800287308 */ /* 0x000fe20000000800 */
[----:B------:R-:W2:Y:S03]  /*188b0*/  LDSM.16.MT88.4 R36, [R149+0x9800] ;  /* 0x009800009524783b */ /* 0x000ea60000004200 */
[----:B------:R-:W-:Y:S01]  /*188c0*/  FADD.FTZ R115, R115, R114 ;  /* 0x0000007273737221 */ /* 0x000fe20000010000 */
[C---:B-1----:R-:W-:Y:S05]  /*188d0*/  HMMA.16816.F32.BF16 R16, R24.reuse, R20, R16 ;  /* 0x000000141810723c */ /* 0x042fea0000041810 */
[----:B------:R-:W1:Y:S01]  /*188e0*/  MUFU.EX2 R117, R117 ;  /* 0x0000007500757308 */ /* 0x000e620000000800 */
[----:B------:R-:W-:Y:S01]  /*188f0*/  FADD.FTZ R106, R106, R115 ;  /* 0x000000736a6a7221 */ /* 0x000fe20000010000 */
[----:B------:R-:W-:Y:S01]  /*18900*/  HMMA.16816.F32.BF16 R80, R24, R22, R80 ;  /* 0x000000161850723c */ /* 0x000fe20000041850 */
[----:B------:R-:W5:Y:S03]  /*18910*/  LDSM.16.MT88.4 R20, [R148+0x9800] ;  /* 0x009800009414783b */ /* 0x000f660000004200 */
[----:B------:R-:W-:Y:S01]  /*18920*/  FADD.FTZ R106, R97, R106 ;  /* 0x0000006a616a7221 */ /* 0x000fe20000010000 */
[----:B------:R-:W-:Y:S01]  /*18930*/  FADD.FTZ R42, R98, R131 ;  /* 0x00000083622a7221 */ /* 0x000fe20000010000 */
[----:B---3--:R-:W-:Y:S02]  /*18940*/  F2FP.BF16.F32.PACK_AB R28, R61, R60 ;  /* 0x0000003c3d1c723e */ /* 0x008fe400000010ff */
[----:B------:R-:W-:Y:S03]  /*18950*/  FADD.FTZ R99, R99, R106 ;  /* 0x0000006a63637221 */ /* 0x000fe60000010000 */
[----:B------:R-:W-:Y:S01]  /*18960*/  FADD.FTZ R42, R85, R42 ;  /* 0x0000002a552a7221 */ /* 0x000fe20000010000 */
[----:B-1----:R-:W-:Y:S01]  /*18970*/  F2FP.BF16.F32.PACK_AB R30, R117, R40 ;  /* 0x00000028751e723e */ /* 0x002fe200000010ff */
        /* <DEDUP_REMOVED lines=8> */
[C---:B----4-:R-:W-:Y:S05]  /*18a00*/  HMMA.16816.F32.BF16 R68, R28.reuse, R32, R68 ;  /* 0x000000201c44723c */ /* 0x050fea0000041844 */
[----:B------:R-:W-:Y:S01]  /*18a10*/  FADD.FTZ R90, R90, R25 ;  /* 0x000000195a5a7221 */ /* 0x000fe20000010000 */
[C---:B------:R-:W-:Y:S05]  /*18a20*/  HMMA.16816.F32.BF16 R72, R28.reuse, R34, R72 ;  /* 0x000000221c48723c */ /* 0x040fea0000041848 */
[----:B------:R-:W-:Y:S01]  /*18a30*/  FADD.FTZ R89, R89, R86 ;  /* 0x0000005659597221 */ /* 0x000fe20000010000 */
[----:B------:R-:W-:Y:S05]  /*18a40*/  FADD.FTZ R133, R133, R90 ;  /* 0x0000005a85857221 */ /* 0x000fea0000010000 */
[----:B------:R-:W-:Y:S01]  /*18a50*/  FADD.FTZ R46, R46, R89 ;  /* 0x000000592e2e7221 */ /* 0x000fe20000010000 */
[----:B------:R-:W-:Y:S01]  /*18a60*/  FADD.FTZ R44, R44, R133 ;  /* 0x000000852c2c7221 */ /* 0x000fe20000010000 */
[C---:B--2---:R-:W-:Y:S03]  /*18a70*/  HMMA.16816.F32.BF16 R88, R28.reuse, R36, R12 ;  /* 0x000000241c58723c */ /* 0x044fe6000004180c */
[----:B------:R-:W-:Y:S01]  /*18a80*/  FADD.FTZ R47, R47, R46 ;  /* 0x0000002e2f2f7221 */ /* 0x000fe20000010000 */
[----:B------:R-:W-:Y:S02]  /*18a90*/  FADD.FTZ R45, R45, R44 ;  /* 0x0000002c2d2d7221 */ /* 0x000fe40000010000 */
        /* <DEDUP_REMOVED lines=24> */
.L_x_7041:
        /* <DEDUP_REMOVED lines=8> */
[----:B------:R-:W-:Y:S01]  /*18ca0*/  MOV R16, 0x7f800000 ;  /* 0x7f80000000107802 */ /* 0x000fe20000000f00 */
[----:B-1----:R-:W-:Y:S01]  /*18cb0*/  FADD.FTZ R9, R9, R176 ;  /* 0x000000b009097221 */ /* 0x002fe20000010000 */
[----:B--2---:R-:W-:Y:S01]  /*18cc0*/  ULEA UR4, UR4, UR5, 0x18 ;  /* 0x0000000504047291 */ /* 0x004fe2000f8ec03f */
[----:B---3--:R-:W-:-:S03]  /*18cd0*/  FADD.FTZ R11, R0, R177 ;  /* 0x000000b1000b7221 */ /* 0x008fc60000010000 */
[----:B------:R-:W1:Y:S04]  /*18ce0*/  SHFL.BFLY PT, R4, R9, 0x1, 0x1f ;  /* 0x0c201f0009047f89 */ /* 0x000e6800000e0000 */
[----:B------:R-:W2:Y:S01]  /*18cf0*/  SHFL.BFLY PT, R6, R11, 0x1, 0x1f ;  /* 0x0c201f000b067f89 */ /* 0x000ea200000e0000 */
[----:B----4-:R-:W-:Y:S01]  /*18d00*/  SHF.R.S32.HI R0, RZ, 0x1f, R5 ;  /* 0x0000001fff007819 */ /* 0x010fe20000011405 */
[----:B-1----:R-:W-:-:S03]  /*18d10*/  FADD.FTZ R4, R9, R4 ;  /* 0x0000000409047221 */ /* 0x002fc60000010000 */
[CC--:B------:R-:W-:Y:S02]  /*18d20*/  LEA.HI R9, R0.reuse, R5.reuse, RZ, 0x2 ;  /* 0x0000000500097211 */ /* 0x0c0fe400078f10ff */
[----:B------:R-:W-:Y:S01]  /*18d30*/  LEA.HI R0, R0, R5, RZ, 0x5 ;  /* 0x0000000500007211 */ /* 0x000fe200078f28ff */
[----:B--2---:R-:W-:Y:S01]  /*18d40*/  FADD.FTZ R6, R11, R6 ;  /* 0x000000060b067221 */ /* 0x004fe20000010000 */
[--C-:B------:R-:W-:Y:S02]  /*18d50*/  SHF.R.S32.HI R11, RZ, 0x2, R9.reuse ;  /* 0x00000002ff0b7819 */ /* 0x100fe40000011409 */
[----:B------:R-:W-:Y:S02]  /*18d60*/  SHF.R.S32.HI R10, RZ, 0x1f, R9 ;  /* 0x0000001fff0a7819 */ /* 0x000fe40000011409 */
[----:B------:R-:W-:Y:S02]  /*18d70*/  FSETP.NE.FTZ.AND P3, PT, R6, RZ, PT ;  /* 0x000000ff0600720b */ /* 0x000fe40003f75000 */
[----:B------:R-:W-:-:S02]  /*18d80*/  LEA.HI R10, R10, R11, RZ, 0x3 ;  /* 0x0000000b0a0a7211 */ /* 0x000fc400078f18ff */
[----:B------:R-:W-:Y:S02]  /*18d90*/  FSETP.NE.FTZ.AND P0, PT, R4, RZ, PT ;  /* 0x000000ff0400720b */ /* 0x000fe40003f15000 */
[----:B------:R-:W-:Y:S02]  /*18da0*/  LOP3.LUT R10, R10, 0xfffffff8, RZ, 0xc0, !PT ;  /* 0xfffffff80a0a7812 */ /* 0x000fe400078ec0ff */
[----:B------:R-:W-:Y:S02]  /*18db0*/  LOP3.LUT R12, R9, 0x3ffffffc, RZ, 0xc0, !PT ;  /* 0x3ffffffc090c7812 */ /* 0x000fe400078ec0ff */
[----:B------:R-:W-:Y:S02]  /*18dc0*/  IADD3 R10, R11, -R10, RZ ;  /* 0x8000000a0b0a7210 */ /* 0x000fe40007ffe0ff */
[----:B------:R-:W-:Y:S01]  /*18dd0*/  SHF.R.S32.HI R11, RZ, 0x5, R0 ;  /* 0x00000005ff0b7819 */ /* 0x000fe20000011400 */
[----:B------:R-:W1:Y:S01]  /*18de0*/  @P3 MUFU.RCP R7, R6 ;  /* 0x0000000600073308 */ /* 0x000e620000001000 */
[----:B------:R-:W-:Y:S01]  /*18df0*/  IADD3 R12, -R12, R5, RZ ;  /* 0x000000050c0c7210 */ /* 0x000fe20007ffe1ff */
[----:B------:R-:W-:-:S04]  /*18e00*/  IMAD.SHL.U32 R9, R10, 0x40, RZ ;  /* 0x000000400a097824 */ /* 0x000fc800078e00ff */
[----:B------:R-:W-:Y:S01]  /*18e10*/  IMAD R12, R11, 0x200, R12 ;  /* 0x000002000b0c7824 */ /* 0x000fe200078e020c */
[----:B------:R-:W-:Y:S01]  /*18e20*/  LOP3.LUT R13, R9, 0x1c0, RZ, 0xc0, !PT ;  /* 0x000001c0090d7812 */ /* 0x000fe200078ec0ff */
[----:B------:R-:W2:Y:S01]  /*18e30*/  @P0 MUFU.RCP R8, R4 ;  /* 0x0000000400080308 */ /* 0x000ea20000001000 */
[----:B------:R-:W-:Y:S02]  /*18e40*/  LOP3.LUT R9, R10, 0x1, RZ, 0xc0, !PT ;  /* 0x000000010a097812 */ /* 0x000fe400078ec0ff */
        /* <DEDUP_REMOVED lines=11> */
[----:B------:R-:W-:Y:S01]  /*18f00*/  SEL R9, R9, 0x10, !P4 ;  /* 0x0000001009097807 */ /* 0x000fe20006000000 */
        /* <DEDUP_REMOVED lines=63> */
[----:B---3--:R-:W-:Y:S02]  /*19300*/  @P3 FMUL.FTZ R6, R6, 0.69314718246459960938 ;  /* 0x3f31721806063820 */ /* 0x008fe40000410000 */
        /* <DEDUP_REMOVED lines=16> */
[----:B------:R-:W2:Y:S01]  /*19410*/  S2R R6, SR_CTAID.Y ;  /* 0x0000000000067919 */ /* 0x000ea20000002600 */
[----:B------:R-:W2:Y:S01]  /*19420*/  LDC R3, c[0x0][0x2c4] ;  /* 0x0000b100ff037b82 */ /* 0x000ea20000000800 */
[----:B------:R-:W-:Y:S01]  /*19430*/  ISETP.NE.AND P0, PT, R164, -0x1, PT ;  /* 0xffffffffa400780c */ /* 0x000fe20003f05270 */
[----:B-1----:R-:W1:Y:S06]  /*19440*/  S2R R7, SR_CTAID.Z ;  /* 0x0000000000077919 */ /* 0x002e6c0000002700 */
[----:B------:R-:W1:Y:S01]  /*19450*/  LDC R2, c[0x0][0x2e4] ;  /* 0x0000b900ff027b82 */ /* 0x000e620000000800 */
[----:B--2---:R-:W-:-:S05]  /*19460*/  IMAD R3, R6, R3, RZ ;  /* 0x0000000306037224 */ /* 0x004fca00078e02ff */
[----:B------:R-:W-:-:S05]  /*19470*/  SEL R3, R3, R164, !P0 ;  /* 0x000000a403037207 */ /* 0x000fca0004000000 */
[----:B-1----:R-:W-:Y:S01]  /*19480*/  IMAD R3, R7, R2, R3 ;  /* 0x0000000207037224 */ /* 0x002fe200078e0203 */
[----:B------:R-:W-:Y:S06]  /*19490*/  BRA `(.L_x_7047) ;  /* 0x0000000000187947 */ /* 0x000fec0003800000 */
.L_x_7046:
[----:B-1----:R-:W1:Y:S01]  /*194a0*/  S2R R7, SR_CTAID.Z ;  /* 0x0000000000077919 */ /* 0x002e620000002700 */
[----:B------:R-:W1:Y:S01]  /*194b0*/  LDC R2, c[0x0][0x270] ;  /* 0x00009c00ff027b82 */ /* 0x000e620000000800 */
[----:B------:R-:W1:Y:S07]  /*194c0*/  S2R R6, SR_CTAID.Y ;  /* 0x0000000000067919 */ /* 0x000e6e0000002600 */
[----:B------:R-:W2:Y:S01]  /*194d0*/  LDC R3, c[0x0][0x2c4] ;  /* 0x0000b100ff037b82 */ /* 0x000ea20000000800 */
[----:B-1----:R-:W-:-:S04]  /*194e0*/  IMAD R2, R6, R2, R7 ;  /* 0x0000000206027224 */ /* 0x002fc800078e0207 */
[----:B--2---:R-:W-:-:S07]  /*194f0*/  IMAD R3, R2, R3, RZ ;  /* 0x0000000302037224 */ /* 0x004fce00078e02ff */
.L_x_7047:
        /* <DEDUP_REMOVED lines=26> */
.L_x_7049:
[----:B------:R-:W-:Y:S05]  /*196a0*/  BSYNC B0 ;  /* 0x0000000000007941 */ /* 0x000fea0003800000 */
.L_x_7048:
[----:B------:R-:W3:Y:S01]  /*196b0*/  S2UR UR5, SR_CTAID.X ;  /* 0x00000000000579c3 */ /* 0x000ee20000002500 */
[----:B-1----:R-:W-:Y:S01]  /*196c0*/  SHF.R.S32.HI R9, RZ, 0x1f, R8 ;  /* 0x0000001fff097819 */ /* 0x002fe20000011408 */
[----:B------:R-:W-:Y:S01]  /*196d0*/  ULDC UR4, c[0x0][0x2d0] ;  /* 0x0000b40000047ab9 */ /* 0x000fe20000000800 */
[----:B------:R-:W-:Y:S01]  /*196e0*/  SHF.R.S32.HI R13, RZ, 0x1f, R6 ;  /* 0x0000001fff0d7819 */ /* 0x000fe20000011406 */
[----:B------:R-:W-:Y:S01]  /*196f0*/  BSSY B0, `(.L_x_7050) ;  /* 0x0000031000007945 */ /* 0x000fe20003800000 */
[----:B------:R-:W-:Y:S02]  /*19700*/  LEA.HI R0, R9, R8, RZ, 0x3 ;  /* 0x0000000809007211 */ /* 0x000fe400078f18ff */
[----:B------:R-:W-:Y:S01]  /*19710*/  ISETP.NE.AND P1, PT, R164, -0x1, PT ;  /* 0xffffffffa400780c */ /* 0x000fe20003f25270 */
[----:B--2---:R-:W1:Y:S01]  /*19720*/  LDC.64 R2, c[0x0][0x290] ;  /* 0x0000a400ff027b82 */ /* 0x004e620000000a00 */
[----:B------:R-:W-:Y:S01]  /*19730*/  SHF.R.S32.HI R0, RZ, 0x3, R0 ;  /* 0x00000003ff007819 */ /* 0x000fe20000011400 */
[----:B------:R2:W4:Y:S01]  /*19740*/  LDS.128 R8, [R171+0x1800] ;  /* 0x00180000ab087984 */ /* 0x0005220000000c00 */
[----:B------:R-:W-:-:S02]  /*19750*/  ISETP.GE.AND P0, PT, R100, UR4, PT ;  /* 0x0000000464007c0c */ /* 0x000fc4000bf06270 */
[----:B------:R-:W-:Y:S01]  /*19760*/  SHF.R.S32.HI R101, RZ, 0x1f, R100 ;  /* 0x0000001fff657819 */ /* 0x000fe20000011464 */
[----:B------:R-:W-:Y:S02]  /*19770*/  VIADD R12, R0, 0x10 ;  /* 0x00000010000c7836 */ /* 0x000fe40000000000 */
[----:B------:R-:W5:Y:S01]  /*19780*/  LDC.64 R4, c[0x0][0x298] ;  /* 0x0000a600ff047b82 */ /* 0x000f620000000a00 */
[----:B---3--:R-:W-:-:S04]  /*19790*/  USHF.L.U32 UR5, UR5, 0x6, URZ ;  /* 0x0000000605057899 */ /* 0x008fc8000800063f */
[----:B------:R-:W-:Y:S02]  /*197a0*/  USHF.R.S32.HI UR4, URZ, 0x1f, UR5 ;  /* 0x0000001f3f047899 */ /* 0x000fe40008011405 */
[----:B------:R-:W-:Y:S02]  /*197b0*/  VIADD R163, R163, -UR5 ;  /* 0x80000005a3a37c36 */ /* 0x000fe40008000000 */
[----:B-1----:R-:W-:-:S03]  /*197c0*/  IMAD R13, R13, R2, RZ ;  /* 0x000000020d0d7224 */ /* 0x002fc600078e02ff */
[----:B------:R-:W-:Y:S01]  /*197d0*/  ISETP.GE.OR P2, PT, R12, R163, P0 ;  /* 0x000000a30c00720c */ /* 0x000fe20000746670 */
[C---:B------:R-:W-:Y:S02]  /*197e0*/  IMAD R3, R6.reuse, R3, R13 ;  /* 0x0000000306037224 */ /* 0x040fe400078e020d */
[----:B------:R-:W-:Y:S01]  /*197f0*/  IMAD.WIDE.U32 R12, R6, R2, RZ ;  /* 0x00000002060c7225 */ /* 0x000fe200078e00ff */
[----:B------:R-:W-:-:S03]  /*19800*/  IADD3 R6, R0, 0x20, RZ ;  /* 0x0000002000067810 */ /* 0x000fc60007ffe0ff */
[----:B-----5:R-:W-:-:S04]  /*19810*/  IMAD.WIDE.U32 R14, R164, R4, RZ ;  /* 0x00000004a40e7225 */ /* 0x020fc800078e00ff */
[----:B------:R-:W-:Y:S01]  /*19820*/  IMAD R164, R164, R5, R15 ;  /* 0x00000005a4a47224 */ /* 0x000fe200078e020f */
[----:B------:R-:W-:Y:S01]  /*19830*/  SEL R14, R12, R14, !P1 ;  /* 0x0000000e0c0e7207 */ /* 0x000fe20004800000 */
[C---:B------:R-:W-:Y:S02]  /*19840*/  IMAD R2, R4.reuse, UR4, RZ ;  /* 0x0000000404027c24 */ /* 0x040fe4000f8e02ff */
[----:B------:R-:W-:Y:S01]  /*19850*/  @!P1 IMAD.IADD R164, R13, 0x1, R3 ;  /* 0x000000010da49824 */ /* 0x000fe200078e0203 */
[----:B------:R-:W-:Y:S01]  /*19860*/  SHF.R.S32.HI R3, RZ, 0x1f, R7 ;  /* 0x0000001fff037819 */ /* 0x000fe20000011407 */
[----:B------:R-:W-:-:S04]  /*19870*/  IMAD.WIDE.U32 R100, R4, UR5, R100 ;  /* 0x0000000504647c25 */ /* 0x000fc8000f8e0064 */
[----:B------:R-:W-:Y:S01]  /*19880*/  IMAD R13, R5, UR5, R2 ;  /* 0x00000005050d7c24 */ /* 0x000fe2000f8e0202 */
[----:B------:R-:W-:Y:S01]  /*19890*/  ULDC.64 UR4, c[0x0][0x2a0] ;  /* 0x0000a80000047ab9 */ /* 0x000fe20000000a00 */
[----:B------:R-:W-:Y:S01]  /*198a0*/  IADD3 R18, P1, R14, R100, RZ ;  /* 0x000000640e127210 */ /* 0x000fe20007f3e0ff */
[----:B------:R-:W-:Y:S01]  /*198b0*/  IMAD R12, R3, UR4, RZ ;  /* 0x00000004030c7c24 */ /* 0x000fe2000f8e02ff */
[----:B------:R-:W-:Y:S01]  /*198c0*/  SHF.R.S32.HI R3, RZ, 0x1f, R0 ;  /* 0x0000001fff037819 */ /* 0x000fe20000011400 */
[----:B------:R-:W-:Y:S01]  /*198d0*/  VIADD R2, R0, 0x30 ;  /* 0x0000003000027836 */ /* 0x000fe20000000000 */
[----:B------:R-:W-:Y:S01]  /*198e0*/  IADD3.X R19, R164, R101, R13, P1, !PT ;  /* 0x00000065a4137210 */ /* 0x000fe20000ffe40d */
[C---:B------:R-:W-:Y:S01]  /*198f0*/  IMAD R21, R7.reuse, UR5, R12 ;  /* 0x0000000507157c24 */ /* 0x040fe2000f8e020c */
[-C--:B------:R-:W-:Y:S01]  /*19900*/  ISETP.GE.OR P1, PT, R6, R163.reuse, P0 ;  /* 0x000000a30600720c */ /* 0x080fe20000726670 */
[----:B------:R2:W1:Y:S01]  /*19910*/  LDS.128 R12, [R171] ;  /* 0x00000000ab0c7984 */ /* 0x0004620000000c00 */
[-C--:B------:R-:W-:Y:S01]  /*19920*/  ISETP.GE.OR P3, PT, R2, R163.reuse, P0 ;  /* 0x000000a30200720c */ /* 0x080fe20000766670 */
[----:B------:R-:W-:Y:S01]  /*19930*/  IMAD.WIDE.U32 R18, R7, UR4, R18 ;  /* 0x0000000407127c25 */ /* 0x000fe2000f8e0012 */
[----:B------:R-:W-:-:S04]  /*19940*/  ISETP.GE.OR P0, PT, R0, R163, P0 ;  /* 0x000000a30000720c */ /* 0x000fc80000706670 */
[----:B------:R-:W-:-:S09]  /*19950*/  IADD3 R21, R21, R19, RZ ;  /* 0x0000001315157210 */ /* 0x000fd20007ffe0ff */
        /* <DEDUP_REMOVED lines=10> */
.L_x_7051:
[----:B------:R-:W-:Y:S05]  /*19a00*/  BSYNC B0 ;  /* 0x0000000000007941 */ /* 0x000fea0003800000 */
.L_x_7050:
        /* <DEDUP_REMOVED lines=15> */
.L_x_7053:
[----:B------:R-:W-:Y:S05]  /*19b00*/  BSYNC B0 ;  /* 0x0000000000007941 */ /* 0x000fea0003800000 */
.L_x_7052:
        /* <DEDUP_REMOVED lines=15> */
.L_x_7055:
[----:B------:R-:W-:Y:S05]  /*19c00*/  BSYNC B0 ;  /* 0x0000000000007941 */ /* 0x000fea0003800000 */
.L_x_7054:
        /* <DEDUP_REMOVED lines=13> */
.L_x_7056:
        /* <DEDUP_REMOVED lines=10> */
.L_x_8052:


//--------------------- .text._ZN5flash24flash_fwd_splitkv_kernelI23Flash_fwd_kernel_traitsILi64ELi64ELi128ELi4ELb0ELb0EN7cutlass10bfloat16_tE19Flash_kernel_traitsILi64ELi64ELi128ELi4ES3_EELb1ELb0ELb1ELb0ELb0ELb1ELb0ELb1EEEvNS_16Flash_fwd_paramsE --------------------------
	.section	.text._ZN5flash24flash_fwd_splitkv_kernelI23Flash_fwd_kernel_traitsILi64ELi64ELi128ELi4ELb0ELb0EN7cutlass10bfloat16_tE19Flash_kernel_traitsILi64ELi64ELi128ELi4ES3_EELb1ELb0ELb1ELb0ELb0ELb1ELb0ELb1EEEvNS_16Flash_fwd_paramsE,"ax",@progbits
	.align	128
        .global         _ZN5flash24flash_fwd_splitkv_kernelI23Flash_fwd_kernel_traitsILi64ELi64ELi128ELi4ELb0ELb0EN7cutlass10bfloat16_tE19Flash_kernel_traitsILi64ELi64ELi128ELi4ES3_EELb1ELb0ELb1ELb0ELb0ELb1ELb0ELb1EEEvNS_16Flash_fwd_paramsE
        .type           _ZN5flash24flash_fwd_splitkv_kernelI23Flash_fwd_kernel_traitsILi64ELi64ELi128ELi4ELb0ELb0EN7cutlass10bfloat16_tE19Flash_kernel_traitsILi64ELi64ELi128ELi4ES3_EELb1ELb0ELb1ELb0ELb0ELb1ELb0ELb1EEEvNS_16Flash_fwd_paramsE,@function
        .size           _ZN5flash24flash_fwd_splitkv_kernelI23Flash_fwd_kernel_traitsILi64ELi64ELi128ELi4ELb0ELb0EN7cutlass10bfloat16_tE19Flash_kernel_traitsILi64ELi64ELi128ELi4ES3_EELb1ELb0ELb1ELb0ELb0ELb1ELb0ELb1EEEvNS_16Flash_fwd_paramsE,(.L_x_8053 - _ZN5flash24flash_fwd_splitkv_kernelI23Flash_fwd_kernel_traitsILi64ELi64ELi128ELi4ELb0ELb0EN7cutlass10bfloat16_tE19Flash_kernel_traitsILi64ELi64ELi128ELi4ES3_EELb1ELb0ELb1ELb0ELb0ELb1ELb0ELb1EEEvNS_16Flash_fwd_paramsE)
        .other          _ZN5flash24flash_fwd_splitkv_kernelI23Flash_fwd_kernel_traitsILi64ELi64ELi128ELi4ELb0ELb0EN7cutlass10bfloat16_tE19Flash_kernel_traitsILi64ELi64ELi128ELi4ES3_EELb1ELb0ELb1ELb0ELb0ELb1ELb0ELb1EEEvNS_16Flash_fwd_paramsE,@"STO_CUDA_ENTRY STV_DEFAULT"
_ZN5flash24flash_fwd_splitkv_kernelI23Flash_fwd_kernel_traitsILi64ELi64ELi128ELi4ELb0ELb0EN7cutlass10bfloat16_tE19Flash_kernel_traitsILi64ELi64ELi128ELi4ES3_EELb1ELb0ELb1ELb0ELb0ELb1ELb0ELb1EEEvNS_16Flash_fwd_paramsE:
.text._ZN5flash24flash_fwd_splitkv_kernelI23Flash_fwd_kernel_traitsILi64ELi64ELi128ELi4ELb0ELb0EN7cutlass10bfloat16_tE19Flash_kernel_traitsILi64ELi64ELi128ELi4ES3_EELb1ELb0ELb1ELb0ELb0ELb1ELb0ELb1EEEvNS_16Flash_fwd_paramsE:
        /* <DEDUP_REMOVED lines=40> */
.L_x_7057:
[----:B------:R-:W1:Y:S02]  /*0280*/  LDC R7, c[0x0][0x2c8] ;  /* 0x0000b200ff077b82 */ /* 0x000e640000000800 */
.L_x_7058:
        /* <DEDUP_REMOVED lines=95> */
.L_x_7061:
[----:B------:R-:W-:Y:S05]  /*0880*/  BSYNC B0 ;  /* 0x0000000000007941 */ /* 0x000fea0003800000 */
.L_x_7060:
        /* <DEDUP_REMOVED lines=18> */
.L_x_7063:
[----:B------:R-:W-:Y:S05]  /*09b0*/  BSYNC B0 ;  /* 0x0000000000007941 */ /* 0x000fea0003800000 */
.L_x_7062:
        /* <DEDUP_REMOVED lines=19> */
.L_x_7065:
[----:B------:R-:W-:Y:S05]  /*0af0*/  BSYNC B0 ;  /* 0x0000000000007941 */ /* 0x000fea0003800000 */
.L_x_7064:
        /* <DEDUP_REMOVED lines=13> */
.L_x_7067:
[----:B------:R-:W-:Y:S05]  /*0bd0*/  BSYNC B0 ;  /* 0x0000000000007941 */ /* 0x000fea0003800000 */
.L_x_7066:
        /* <DEDUP_REMOVED lines=16> */
.L_x_7059:
        /* <DEDUP_REMOVED lines=25> */
.L_x_7068:
        /* <DEDUP_REMOVED lines=82> */
.L_x_7069:
        /* <DEDUP_REMOVED lines=49> */
.L_x_7071:
        /* <DEDUP_REMOVED lines=33> */
.L_x_7070:
        /* <DEDUP_REMOVED lines=249> */
.L_x_7126:
        /* <DEDUP_REMOVED lines=138> */
.L_x_7076:
[----:B------:R-:W-:Y:S05]  /*30e0*/  BSYNC B0 ;  /* 0x0000000000007941 */ /* 0x000fea0003800000 */
.L_x_7075:
        /* <DEDUP_REMOVED lines=57> */
.L_x_7078:
[----:B------:R-:W-:Y:S05]  /*3480*/  BSYNC B0 ;  /* 0x0000000000007941 */ /* 0x000fea0003800000 */
.L_x_7077:
        /* <DEDUP_REMOVED lines=57> */
.L_x_7080:
[----:B------:R-:W-:Y:S05]  /*3820*/  BSYNC B0 ;  /* 0x0000000000007941 */ /* 0x000fea0003800000 */
.L_x_7079:
        /* <DEDUP_REMOVED lines=62> */
.L_x_7082:
[----:B------:R-:W-:Y:S05]  /*3c10*/  BSYNC B0 ;  /* 0x0000000000007941 */ /* 0x000fea0003800000 */
.L_x_7081:
        /* <DEDUP_REMOVED lines=59> */
.L_x_7084:
[----:B------:R-:W-:Y:S05]  /*3fd0*/  BSYNC B0 ;  /* 0x0000000000007941 */ /* 0x000fea0003800000 */
.L_x_7083:
        /* <DEDUP_REMOVED lines=62> */
.L_x_7086:
[----:B------:R-:W-:Y:S05]  /*43c0*/  BSYNC B0 ;  /* 0x0000000000007941 */ /* 0x000fea0003800000 */
.L_x_7085:
        /* <DEDUP_REMOVED lines=62> */
.L_x_7088:
[----:B------:R-:W-:Y:S05]  /*47b0*/  BSYNC B0 ;  /* 0x0000000000007941 */ /* 0x000fea0003800000 */
.L_x_7087:
        /* <DEDUP_REMOVED lines=64> */
.L_x_7090:
[----:B------:R-:W-:Y:S05]  /*4bc0*/  BSYNC B0 ;  /* 0x0000000000007941 */ /* 0x000fea0003800000 */
.L_x_7089:
[C---:B------:R-:W-:Y:S01]  /*4bd0*/  LEA R46, P1, R29.reuse, R44, 0x1 ;  /* 0x0000002c1d2e7211 */ /* 0x040fe200078208ff */
[----:B------:R-:W-:Y:S01]  /*4be0*/  IMAD.MOV.U32 R8, RZ, RZ, R10 ;  /* 0x000000ffff087224 */ /* 0x000fe200078e000a */
[----:B------:R-:W-:Y:S02]  /*4bf0*/  UMOV UR4, UR30 ;  /* 0x0000001e00047c82 */ /* 0x000fe40008000000 */
[C---:B------:R-:W-:Y:S02]  /*4c00*/  LEA.HI.X.SX32 R45, R29.reuse, R45, 0x1, P1 ;  /* 0x0000002d1d2d7211 */ /* 0x040fe400008f0eff */
[C---:B------:R-:W-:Y:S04]  /*4c10*/  LEA R10, P0, R29.reuse, R8, 0x1 ;  /* 0x000000081d0a7211 */ /* 0x040fe800078008ff */
[----:B------:R-:W-:Y:S01]  /*4c20*/  LEA.HI.X.SX32 R9, R29, R9, 0x1, P0 ;  /* 0x000000091d097211 */ /* 0x000fe200000f0eff */
[----:B------:R-:W-:Y:S08]  /*4c30*/  BRA `(.L_x_7091) ;  /* 0x0000003400007947 */ /* 0x000ff00003800000 */
.L_x_7074:
        /* <DEDUP_REMOVED lines=86> */
.L_x_7095:
[----:B------:R-:W-:Y:S05]  /*51a0*/  BSYNC B0 ;  /* 0x0000000000007941 */ /* 0x000fea0003800000 */
.L_x_7094:
[----:B-----5:R2:W-:Y:S02]  /*51b0*/  STG.E.128 desc[UR6][R82.64], R40 ;  /* 0x0000002852007986 */ /* 0x0205e4000c101d06 */
.L_x_7093:
[----:B------:R-:W-:Y:S05]  /*51c0*/  BSYNC B1 ;  /* 0x0000000000017941 */ /* 0x000fea0003800000 */
.L_x_7092:
        /* <DEDUP_REMOVED lines=91> */
.L_x_7099:
[----:B------:R-:W-:Y:S05]  /*5780*/  BSYNC B0 ;  /* 0x0000000000007941 */ /* 0x000fea0003800000 */
.L_x_7098:
[----:B-----5:R4:W-:Y:S02]  /*5790*/  STG.E.128 desc[UR6][R146.64], R40 ;  /* 0x0000002892007986 */ /* 0x0209e4000c101d06 */
.L_x_7097:
[----:B------:R-:W-:Y:S05]  /*57a0*/  BSYNC B1 ;  /* 0x0000000000017941 */ /* 0x000fea0003800000 */
.L_x_7096:
        /* <DEDUP_REMOVED lines=91> */
.L_x_7103:
[----:B------:R-:W-:Y:S05]  /*5d60*/  BSYNC B0 ;  /* 0x0000000000007941 */ /* 0x000fea0003800000 */
.L_x_7102:
[----:B-----5:R3:W-:Y:S02]  /*5d70*/  STG.E.128 desc[UR6][R146.64], R40 ;  /* 0x0000002892007986 */ /* 0x0207e4000c101d06 */
.L_x_7101:
[----:B------:R-:W-:Y:S05]  /*5d80*/  BSYNC B1 ;  /* 0x0000000000017941 */ /* 0x000fea0003800000 */
.L_x_7100:
        /* <DEDUP_REMOVED lines=94> */
.L_x_7107:
[----:B------:R-:W-:Y:S05]  /*6370*/  BSYNC B0 ;  /* 0x0000000000007941 */ /* 0x000fea0003800000 */
.L_x_7106:
[----:B-----5:R1:W-:Y:S02]  /*6380*/  STG.E.128 desc[UR6][R146.64], R40 ;  /* 0x0000002892007986 */ /* 0x0203e4000c101d06 */
.L_x_7105:
[----:B------:R-:W-:Y:S05]  /*6390*/  BSYNC B1 ;  /* 0x0000000000017941 */ /* 0x000fea0003800000 */
.L_x_7104:
        /* <DEDUP_REMOVED lines=92> */
.L_x_7111:
[----:B------:R-:W-:Y:S05]  /*6960*/  BSYNC B0 ;  /* 0x0000000000007941 */ /* 0x000fea0003800000 */
.L_x_7110:
[----:B-----5:R2:W-:Y:S02]  /*6970*/  STG.E.128 desc[UR6][R146.64], R40 ;  /* 0x0000002892007986 */ /* 0x0205e4000c101d06 */
.L_x_7109:
[----:B------:R-:W-:Y:S05]  /*6980*/  BSYNC B1 ;  /* 0x0000000000017941 */ /* 0x000fea0003800000 */
.L_x_7108:
        /* <DEDUP_REMOVED lines=94> */
.L_x_7115:
[----:B------:R-:W-:Y:S05]  /*6f70*/  BSYNC B0 ;  /* 0x0000000000007941 */ /* 0x000fea0003800000 */
.L_x_7114:
[----:B-----5:R1:W-:Y:S02]  /*6f80*/  STG.E.128 desc[UR6][R146.64], R40 ;  /* 0x0000002892007986 */ /* 0x0203e4000c101d06 */
.L_x_7113:
[----:B------:R-:W-:Y:S05]  /*6f90*/  BSYNC B1 ;  /* 0x0000000000017941 */ /* 0x000fea0003800000 */
.L_x_7112:
        /* <DEDUP_REMOVED lines=94> */
.L_x_7119:
[----:B------:R-:W-:Y:S05]  /*7580*/  BSYNC B0 ;  /* 0x0000000000007941 */ /* 0x000fea0003800000 */
.L_x_7118:
[----:B-----5:R1:W-:Y:S02]  /*7590*/  STG.E.128 desc[UR6][R146.64], R40 ;  /* 0x0000002892007986 */ /* 0x0203e4000c101d06 */
.L_x_7117:
[----:B------:R-:W-:Y:S05]  /*75a0*/  BSYNC B1 ;  /* 0x0000000000017941 */ /* 0x000fea0003800000 */
.L_x_7116:
        /* <DEDUP_REMOVED lines=95> */
.L_x_7123:
[----:B------:R-:W-:Y:S05]  /*7ba0*/  BSYNC B0 ;  /* 0x0000000000007941 */ /* 0x000fea0003800000 */
.L_x_7122:
[----:B-----5:R1:W-:Y:S02]  /*7bb0*/  STG.E.128 desc[UR6][R148.64], R40 ;  /* 0x0000002894007986 */ /* 0x0203e4000c101d06 */
.L_x_7121:
[----:B------:R-:W-:Y:S05]  /*7bc0*/  BSYNC B1 ;  /* 0x0000000000017941 */ /* 0x000fea0003800000 */
.L_x_7120:
        /* <DEDUP_REMOVED lines=8> */
.L_x_7073:
        /* <DEDUP_REMOVED lines=63> */
.L_x_7091:
        /* <DEDUP_REMOVED lines=84> */
.L_x_7124:
        /* <DEDUP_REMOVED lines=8> */
.L_x_7125:
[----:B------:R-:W-:Y:S04]  /*8600*/  IADD3 R11, R11, -0x1, RZ ;  /* 0xffffffff0b0b7810 */ /* 0x000fe80007ffe0ff */
[----:B------:R-:W-:Y:S11]  /*8610*/  ISETP.GT.AND P0, PT, R11, R66, PT ;  /* 0x000000420b00720c */ /* 0x000ff60003f04270 */
[----:B------:R-:W-:Y:S02]  /*8620*/  @!UPT UIADD3 URZ, URZ, URZ, URZ ;  /* 0x0000003f3f3ff290 */ /* 0x000fe4000fffe03f */
[----:B------:R-:W-:Y:S05]  /*8630*/  @P0 BRA `(.L_x_7126) ;  /* 0xffffffa000800947 */ /* 0x000fea000383ffff */
.L_x_7072:
        /* <DEDUP_REMOVED lines=108> */
.L_x_7133:
[----:B------:R-:W-:Y:S05]  /*8d00*/  BSYNC B0 ;  /* 0x0000000000007941 */ /* 0x000fea0003800000 */
.L_x_7132:
[----:B-----5:R2:W-:Y:S02]  /*8d10*/  STS.128 [R187], R12 ;  /* 0x0000000cbb007388 */ /* 0x0205e40000000c00 */
.L_x_7131:
[----:B------:R-:W-:Y:S05]  /*8d20*/  BSYNC B1 ;  /* 0x0000000000017941 */ /* 0x000fea0003800000 */
.L_x_7130:
        /* <DEDUP_REMOVED lines=61> */
.L_x_7137:
[----:B------:R-:W-:Y:S05]  /*9100*/  BSYNC B0 ;  /* 0x0000000000007941 */ /* 0x000fea0003800000 */
.L_x_7136:
[----:B-----5:R4:W-:Y:S02]  /*9110*/  STS.128 [R187+0x800], R40 ;  /* 0x00080028bb007388 */ /* 0x0209e40000000c00 */
.L_x_7135:
[----:B------:R-:W-:Y:S05]  /*9120*/  BSYNC B1 ;  /* 0x0000000000017941 */ /* 0x000fea0003800000 */
.L_x_7134:
        /* <DEDUP_REMOVED lines=62> */
.L_x_7141:
[----:B------:R-:W-:Y:S05]  /*9510*/  BSYNC B0 ;  /* 0x0000000000007941 */ /* 0x000fea0003800000 */
.L_x_7140:
[----:B-----5:R1:W-:Y:S02]  /*9520*/  STS.128 [R187+0x1000], R28 ;  /* 0x0010001cbb007388 */ /* 0x0203e40000000c00 */
.L_x_7139:
[----:B------:R-:W-:Y:S05]  /*9530*/  BSYNC B1 ;  /* 0x0000000000017941 */ /* 0x000fea0003800000 */
.L_x_7138:
        /* <DEDUP_REMOVED lines=61> */
.L_x_7144:
[----:B------:R-:W-:Y:S05]  /*9910*/  BSYNC B0 ;  /* 0x0000000000007941 */ /* 0x000fea0003800000 */
.L_x_7143:
[----:B-----5:R1:W-:Y:S01]  /*9920*/  STS.128 [R187+0x1800], R24 ;  /* 0x00180018bb007388 */ /* 0x0203e20000000c00 */
[----:B------:R-:W-:Y:S05]  /*9930*/  BRA `(.L_x_7142) ;  /* 0x0000001c00747947 */ /* 0x000fea0003800000 */
.L_x_7129:
        /* <DEDUP_REMOVED lines=95> */
.L_x_7148:
[----:B------:R-:W-:Y:S05]  /*9f30*/  BSYNC B0 ;  /* 0x0000000000007941 */ /* 0x000fea0003800000 */
.L_x_7147:
[----:B-----5:R3:W-:Y:S02]  /*9f40*/  STS.128 [R187], R20 ;  /* 0x00000014bb007388 */ /* 0x0207e40000000c00 */
.L_x_7146:
[----:B------:R-:W-:Y:S05]  /*9f50*/  BSYNC B1 ;  /* 0x0000000000017941 */ /* 0x000fea0003800000 */
.L_x_7145:
        /* <DEDUP_REMOVED lines=97> */
.L_x_7152:
[----:B------:R-:W-:Y:S05]  /*a570*/  BSYNC B0 ;  /* 0x0000000000007941 */ /* 0x000fea0003800000 */
.L_x_7151:
[----:B-----5:R1:W-:Y:S02]  /*a580*/  STS.128 [R187+0x800], R20 ;  /* 0x00080014bb007388 */ /* 0x0203e40000000c00 */
.L_x_7150:
[----:B------:R-:W-:Y:S05]  /*a590*/  BSYNC B1 ;  /* 0x0000000000017941 */ /* 0x000fea0003800000 */
.L_x_7149:
        /* <DEDUP_REMOVED lines=99> */
.L_x_7156:
[----:B------:R-:W-:Y:S05]  /*abd0*/  BSYNC B0 ;  /* 0x0000000000007941 */ /* 0x000fea0003800000 */
.L_x_7155:
[----:B-----5:R3:W-:Y:S02]  /*abe0*/  STS.128 [R187+0x1000], R20 ;  /* 0x00100014bb007388 */ /* 0x0207e40000000c00 */
.L_x_7154:
[----:B------:R-:W-:Y:S05]  /*abf0*/  BSYNC B1 ;  /* 0x0000000000017941 */ /* 0x000fea0003800000 */
.L_x_7153:
        /* <DEDUP_REMOVED lines=99> */
.L_x_7158:
[----:B------:R-:W-:Y:S05]  /*b230*/  BSYNC B0 ;  /* 0x0000000000007941 */ /* 0x000fea0003800000 */
.L_x_7157:
[----:B-----5:R1:W-:Y:S01]  /*b240*/  STS.128 [R187+0x1800], R12 ;  /* 0x0018000cbb007388 */ /* 0x0203e20000000c00 */
[----:B------:R-:W-:Y:S05]  /*b250*/  BRA `(.L_x_7142) ;  /* 0x00000004002c7947 */ /* 0x000fea0003800000 */
.L_x_7128:
        /* <DEDUP_REMOVED lines=22> */
.L_x_7160:
[----:B------:R-:W-:Y:S05]  /*b3c0*/  BSYNC B0 ;  /* 0x0000000000007941 */ /* 0x000fea0003800000 */
.L_x_7159:
        /* <DEDUP_REMOVED lines=16> */
.L_x_7162:
[----:B------:R-:W-:Y:S05]  /*b4d0*/  BSYNC B0 ;  /* 0x0000000000007941 */ /* 0x000fea0003800000 */
.L_x_7161:
        /* <DEDUP_REMOVED lines=16> */
.L_x_7164:
[----:B------:R-:W-:Y:S05]  /*b5e0*/  BSYNC B0 ;  /* 0x0000000000007941 */ /* 0x000fea0003800000 */
.L_x_7163:
        /* <DEDUP_REMOVED lines=18> */
.L_x_7142:
[----:B------:R-:W-:Y:S05]  /*b710*/  BSYNC B2 ;  /* 0x0000000000027941 */ /* 0x000fea0003800000 */
.L_x_7127:
        /* <DEDUP_REMOVED lines=25> */
.L_x_7166:
[----:B------:R-:W-:Y:S05]  /*b8b0*/  BSYNC B0 ;  /* 0x0000000000007941 */ /* 0x000fea0003800000 */
.L_x_7165:
        /* <DEDUP_REMOVED lines=14> */
.L_x_7168:
[----:B------:R-:W-:Y:S05]  /*b9a0*/  BSYNC B0 ;  /* 0x0000000000007941 */ /* 0x000fea0003800000 */
.L_x_7167:
        /* <DEDUP_REMOVED lines=14> */
.L_x_7170:
[----:B------:R-:W-:Y:S05]  /*ba90*/  BSYNC B0 ;  /* 0x0000000000007941 */ /* 0x000fea0003800000 */
.L_x_7169:
        /* <DEDUP_REMOVED lines=14> */
.L_x_7172:
[----:B------:R-:W-:Y:S05]  /*bb80*/  BSYNC B0 ;  /* 0x0000000000007941 */ /* 0x000fea0003800000 */
.L_x_7171:
        /* <DEDUP_REMOVED lines=13> */
.L_x_7174:
[----:B------:R-:W-:Y:S05]  /*bc60*/  BSYNC B0 ;  /* 0x0000000000007941 */ /* 0x000fea0003800000 */
.L_x_7173:
        /* <DEDUP_REMOVED lines=14> */
.L_x_7176:
[----:B------:R-:W-:Y:S05]  /*bd50*/  BSYNC B0 ;  /* 0x0000000000007941 */ /* 0x000fea0003800000 */
.L_x_7175:
        /* <DEDUP_REMOVED lines=14> */
.L_x_7178:
[----:B------:R-:W-:Y:S05]  /*be40*/  BSYNC B0 ;  /* 0x0000000000007941 */ /* 0x000fea0003800000 */
.L_x_7177:
        /* <DEDUP_REMOVED lines=14> */
.L_x_7180:
[----:B------:R-:W-:Y:S05]  /*bf30*/  BSYNC B0 ;  /* 0x0000000000007941 */ /* 0x000fea0003800000 */
.L_x_7179:
        /* <DEDUP_REMOVED lines=49> */
.L_x_7182:
[----:B------:R-:W-:Y:S05]  /*c250*/  BSYNC B0 ;  /* 0x0000000000007941 */ /* 0x000fea0003800000 */
.L_x_7181:
[----:B------:R1:W-:Y:S01]  /*c260*/  @P1 STS.128 [R187+0x6800], RZ ;  /* 0x006800ffbb001388 */ /* 0x0003e20000000c00 */
[----:B------:R-:W-:Y:S01]  /*c270*/  IMAD.IADD R173, R8, 0x1, -R173 ;  /* 0x0000000108ad7824 */ /* 0x000fe200078e0aad */
[----:B------:R-:W-:Y:S01]  /*c280*/  LEA.HI R117, R4, R3, RZ, 0x5 ;  /* 0x0000000304757211 */ /* 0x000fe200078f28ff */
[----:B------:R-:W-:Y:S01]  /*c290*/  IMAD.SHL.U32 R5, R0, 0x40, RZ ;  /* 0x0000004000057824 */ /* 0x000fe200078e00ff */
[----:B------:R-:W-:Y:S01]  /*c2a0*/  BSSY B0, `(.L_x_7183) ;  /* 0x000001c000007945 */ /* 0x000fe20003800000 */
[----:B------:R-:W-:Y:S01]  /*c2b0*/  IMAD.SHL.U32 R8, R54, 0x40, RZ ;  /* 0x0000004036087824 */ /* 0x000fe200078e00ff */
[----:B--2---:R-:W-:Y:S01]  /*c2c0*/  SHF.R.S32.HI R103, RZ, 0x5, R117 ;  /* 0x00000005ff677819 */ /* 0x004fe20000011475 */
[----:B------:R-:W-:Y:S01]  /*c2d0*/  IMAD.SHL.U32 R116, R55, 0x40, RZ ;  /* 0x0000004037747824 */ /* 0x000fe200078e00ff */
[----:B------:R-:W-:Y:S01]  /*c2e0*/  LOP3.LUT R5, R5, 0x1c0, RZ, 0xc0, !PT ;  /* 0x000001c005057812 */ /* 0x000fe200078ec0ff */
[----:B------:R-:W-:Y:S01]  /*c2f0*/  IMAD.SHL.U32 R126, R126, 0x8, RZ ;  /* 0x000000087e7e7824 */ /* 0x000fe200078e00ff */
[----:B------:R-:W-:Y:S01]  /*c300*/  LOP3.LUT R8, R8, 0x1c0, RZ, 0xc0, !PT ;  /* 0x000001c008087812 */ /* 0x000fe200078ec0ff */
[----:B------:R-:W-:Y:S01]  /*c310*/  IMAD.SHL.U32 R55, R173, 0x8, RZ ;  /* 0x00000008ad377824 */ /* 0x000fe200078e00ff */
[----:B------:R-:W-:-:S02]  /*c320*/  LOP3.LUT R116, R116, 0xfffffe00, RZ, 0xc0, !PT ;  /* 0xfffffe0074747812 */ /* 0x000fc400078ec0ff */
[----:B------:R-:W-:Y:S02]  /*c330*/  LOP3.LUT R4, R5, 0x8, R126, 0xf8, !PT ;  /* 0x0000000805047812 */ /* 0x000fe400078ef87e */
[----:B------:R-:W-:Y:S01]  /*c340*/  LOP3.LUT R55, R8, 0x8, R55, 0xf8, !PT ;  /* 0x0000000808377812 */ /* 0x000fe200078ef837 */
[----:B------:R-:W-:Y:S01]  /*c350*/  IMAD R174, R103, 0x400, R116 ;  /* 0x0000040067ae7824 */ /* 0x000fe200078e0274 */
[----:B------:R-:W-:Y:S02]  /*c360*/  SHF.R.U32.HI R5, RZ, 0x3, R5 ;  /* 0x00000003ff057819 */ /* 0x000fe40000011605 */
        /* <DEDUP_REMOVED lines=15> */
.L_x_7184:
[----:B------:R-:W-:Y:S05]  /*c460*/  BSYNC B0 ;  /* 0x0000000000007941 */ /* 0x000fea0003800000 */
.L_x_7183:
        /* <DEDUP_REMOVED lines=19> */
.L_x_7186:
[----:B------:R-:W-:Y:S05]  /*c5a0*/  BSYNC B0 ;  /* 0x0000000000007941 */ /* 0x000fea0003800000 */
.L_x_7185:
        /* <DEDUP_REMOVED lines=15> */
.L_x_7188:
[----:B------:R-:W-:Y:S05]  /*c6a0*/  BSYNC B0 ;  /* 0x0000000000007941 */ /* 0x000fea0003800000 */
.L_x_7187:
        /* <DEDUP_REMOVED lines=14> */
.L_x_7190:
[----:B------:R-:W-:Y:S05]  /*c790*/  BSYNC B0 ;  /* 0x0000000000007941 */ /* 0x000fea0003800000 */
.L_x_7189:
        /* <DEDUP_REMOVED lines=15> */
.L_x_7192:
[----:B------:R-:W-:Y:S05]  /*c890*/  BSYNC B0 ;  /* 0x0000000000007941 */ /* 0x000fea0003800000 */
.L_x_7191:
        /* <DEDUP_REMOVED lines=15> */
.L_x_7194:
[----:B------:R-:W-:Y:S05]  /*c990*/  BSYNC B0 ;  /* 0x0000000000007941 */ /* 0x000fea0003800000 */
.L_x_7193:
        /* <DEDUP_REMOVED lines=15> */
.L_x_7196:
[----:B------:R-:W-:Y:S05]  /*ca90*/  BSYNC B0 ;  /* 0x0000000000007941 */ /* 0x000fea0003800000 */
.L_x_7195:
[----:B------:R-:W-:Y:S01]  /*caa0*/  LDSM.16.M88.4 R40, [R174] ;  /* 0x00000000ae28783b */ /* 0x000fe20000000200 */
[----:B------:R-:W-:Y:S01]  /*cab0*/  R2P PR, R0, 0x6 ;  /* 0x0000000600007804 */ /* 0x000fe20000000000 */
[----:B------:R-:W-:Y:S01]  /*cac0*/  IMAD.MOV.U32 R0, RZ, RZ, 0x20 ;  /* 0x00000020ff007424 */ /* 0x000fe200078e00ff */
[----:B------:R-:W-:Y:S01]  /*cad0*/  LOP3.LUT P0, RZ, R54, 0x2, RZ, 0xc0, !PT ;  /* 0x0000000236ff7812 */ /* 0x000fe2000780c0ff */
[----:B------:R-:W3:Y:S01]  /*cae0*/  LDSM.16.M88.4 R32, [R173+0x2000] ;  /* 0x00200000ad20783b */ /* 0x000ee20000000200 */
[----:B------:R-:W-:Y:S01]  /*caf0*/  IMAD.MOV.U32 R5, RZ, RZ, 0x40 ;  /* 0x00000040ff057424 */ /* 0x000fe200078e00ff */
[----:B------:R-:W-:Y:S01]  /*cb00*/  ULDC.64 UR14, c[0x0][0x398] ;  /* 0x0000e600000e7ab9 */ /* 0x000fe20000000a00 */
[C---:B------:R-:W-:Y:S01]  /*cb10*/  SEL R4, R0.reuse, 0xffffffe0, !P0 ;  /* 0xffffffe000047807 */ /* 0x040fe20004000000 */
[----:B------:R-:W4:Y:S01]  /*cb20*/  LDSM.16.M88.4 R68, [R173+0x4000] ;  /* 0x00400000ad44783b */ /* 0x000f220000000200 */
[----:B------:R-:W-:Y:S01]  /*cb30*/  SEL R0, R0, 0xffffffe0, !P1 ;  /* 0xffffffe000007807 */ /* 0x000fe20004800000 */
[----:B--2---:R-:W-:Y:S01]  /*cb40*/  VIADD R8, R173, 0x2000 ;  /* 0x00002000ad087836 */ /* 0x004fe20000000000 */
[----:B------:R-:W-:Y:S01]  /*cb50*/  LOP3.LUT P0, RZ, R54, 0x4, RZ, 0xc0, !PT ;  /* 0x0000000436ff7812 */ /* 0x000fe2000780c0ff */
[----:B------:R-:W2:Y:S01]  /*cb60*/  LDSM.16.M88.4 R24, [R173+0x2800] ;  /* 0x00280000ad18783b */ /* 0x000ea20000000200 */
[----:B------:R-:W-:-:S02]  /*cb70*/  IMAD.IADD R172, R174, 0x1, R4 ;  /* 0x00000001aeac7824 */ /* 0x000fc400078e0204 */
[----:B------:R-:W-:Y:S01]  /*cb80*/  IMAD.IADD R167, R173, 0x1, R0 ;  /* 0x00000001ada77824 */ /* 0x000fe200078e0200 */
[----:B------:R-:W1:Y:S01]  /*cb90*/  LDSM.16.M88.4 R60, [R173+0x4800] ;  /* 0x00480000ad3c783b */ /* 0x000e620000000200 */
[----:B------:R-:W-:Y:S01]  /*cba0*/  SEL R5, R5, 0xffffffc0, !P0 ;  /* 0xffffffc005057807 */ /* 0x000fe20004000000 */
[----:B------:R-:W-:Y:S02]  /*cbb0*/  VIADD R170, R173, 0x2040 ;  /* 0x00002040adaa7836 */ /* 0x000fe40000000000 */
[----:B------:R-:W1:Y:S01]  /*cbc0*/  LDSM.16.M88.4 R16, [R173+0x3000] ;  /* 0x00300000ad10783b */ /* 0x000e620000000200 */
[----:B------:R-:W-:Y:S02]  /*cbd0*/  @P2 VIADD R170, R8, 0xffffffc0 ;  /* 0xffffffc008aa2836 */ /* 0x000fe40000000000 */
[----:B------:R-:W-:Y:S01]  /*cbe0*/  IMAD.IADD R171, R174, 0x1, R5 ;  /* 0x00000001aeab7824 */ /* 0x000fe200078e0205 */
[----:B------:R-:W1:Y:S01]  /*cbf0*/  LDSM.16.M88.4 R76, [R173+0x3800] ;  /* 0x00380000ad4c783b */ /* 0x000e620000000200 */
[----:B------:R-:W-:Y:S01]  /*cc00*/  IMAD.IADD R156, R0, 0x1, R170 ;  /* 0x00000001009c7824 */ /* 0x000fe200078e02aa */
[----:B------:R-:W-:Y:S01]  /*cc10*/  LOP3.LUT R0, R117, 0xffffffe0, RZ, 0xc0, !PT ;  /* 0xffffffe075007812 */ /* 0x000fe200078ec0ff */
[----:B------:R-:W-:Y:S01]  /*cc20*/  IMAD.IADD R169, R4, 0x1, R171 ;  /* 0x0000000104a97824 */ /* 0x000fe200078e02ab */
[----:B------:R-:W1:Y:S01]  /*cc30*/  LDSM.16.M88.4 R128, [R173+0x5000] ;  /* 0x00500000ad80783b */ /* 0x000e620000000200 */
[----:B------:R-:W-:Y:S01]  /*cc40*/  IMAD R103, R6, 0x4, R103 ;  /* 0x0000000406677824 */ /* 0x000fe200078e0267 */
[----:B------:R-:W-:Y:S01]  /*cc50*/  LOP3.LUT R6, R55, R116, RZ, 0xfc, !PT ;  /* 0x0000007437067212 */ /* 0x000fe200078efcff */
[C---:B------:R-:W-:Y:S01]  /*cc60*/  IMAD.IADD R0, R3.reuse, 0x1, -R0 ;  /* 0x0000000103007824 */ /* 0x040fe200078e0a00 */
[----:B------:R-:W1:Y:S01]  /*cc70*/  LDSM.16.M88.4 R108, [R173+0x5800] ;  /* 0x00580000ad6c783b */ /* 0x000e620000000200 */
[----:B------:R-:W-:-:S02]  /*cc80*/  IMAD.SHL.U32 R189, R3, 0x2, RZ ;  /* 0x0000000203bd7824 */ /* 0x000fc400078e00ff */
[C---:B------:R-:W-:Y:S01]  /*cc90*/  VIADD R163, R170.reuse, 0x800 ;  /* 0x00000800aaa37836 */ /* 0x040fe20000000000 */
[----:B------:R-:W-:Y:S01]  /*cca0*/  LDSM.16.M88.4 R36, [R172] ;  /* 0x00000000ac24783b */ /* 0x000fe20000000200 */
[C---:B------:R-:W-:Y:S01]  /*ccb0*/  VIADD R162, R170.reuse, 0x1000 ;  /* 0x00001000aaa27836 */ /* 0x040fe20000000000 */
[----:B------:R-:W-:Y:S01]  /*ccc0*/  LOP3.LUT R189, R189, 0x6, RZ, 0xc0, !PT ;  /* 0x00000006bdbd7812 */ /* 0x000fe200078ec0ff */
[C---:B------:R-:W-:Y:S01]  /*ccd0*/  VIADD R161, R170.reuse, 0x1800 ;  /* 0x00001800aaa17836 */ /* 0x040fe20000000000 */
[----:B------:R-:W1:Y:S01]  /*cce0*/  LDSM.16.M88.4 R136, [R167+0x2000] ;  /* 0x00200000a788783b */ /* 0x000e620000000200 */
[----:B------:R-:W-:Y:S02]  /*ccf0*/  VIADD R160, R170, 0x2000 ;  /* 0x00002000aaa07836 */ /* 0x000fe40000000000 */
[----:B------:R-:W-:Y:S01]  /*cd00*/  IMAD.IADD R3, R2, 0x1, R189 ;  /* 0x0000000102037824 */ /* 0x000fe200078e02bd */
[----:B------:R-:W1:Y:S01]  /*cd10*/  LDSM.16.M88.4 R88, [R167+0x4000] ;  /* 0x00400000a758783b */ /* 0x000e620000000200 */
[----:B---3--:R-:W-:Y:S01]  /*cd20*/  HMMA.16816.F32.BF16 R12, R40, R32, RZ ;  /* 0x00000020280c723c */ /* 0x008fe200000418ff */
[----:B------:R-:W-:-:S02]  /*cd30*/  VIADD R159, R170, 0x2800 ;  /* 0x00002800aa9f7836 */ /* 0x000fc40000000000 */
[----:B------:R-:W3:Y:S01]  /*cd40*/  LDSM.16.M88.4 R104, [R167+0x2800] ;  /* 0x00280000a768783b */ /* 0x000ee20000000200 */
[C---:B------:R-:W-:Y:S02]  /*cd50*/  VIADD R202, R3.reuse, 0x20 ;  /* 0x0000002003ca7836 */ /* 0x040fe40000000000 */
[C---:B------:R-:W-:Y:S01]  /*cd60*/  HMMA.16816.F32.BF16 R32, R40.reuse, R34, RZ ;  /* 0x000000222820723c */ /* 0x040fe200000418ff */
[----:B------:R-:W3:Y:S01]  /*cd70*/  LDSM.16.M88.4 R84, [R167+0x4800] ;  /* 0x00480000a754783b */ /* 0x000ee20000000200 */
[----:B------:R-:W-:Y:S02]  /*cd80*/  VIADD R200, R3, 0x29 ;  /* 0x0000002903c87836 */ /* 0x000fe40000000000 */
[C---:B------:R-:W-:Y:S01]  /*cd90*/  VIADD R158, R170.reuse, 0x3000 ;  /* 0x00003000aa9e7836 */ /* 0x040fe20000000000 */
[----:B------:R-:W3:Y:S01]  /*cda0*/  LDSM.16.M88.4 R96, [R167+0x3000] ;  /* 0x00300000a760783b */ /* 0x000ee20000000200 */
[----:B----4-:R-:W-:Y:S01]  /*cdb0*/  HMMA.16816.F32.BF16 R72, R40, R68, RZ ;  /* 0x000000442848723c */ /* 0x010fe200000418ff */
[----:B------:R-:W-:-:S02]  /*cdc0*/  VIADD R157, R170, 0x3800 ;  /* 0x00003800aa9d7836 */ /* 0x000fc40000000000 */
[----:B------:R-:W-:Y:S03]  /*cdd0*/  LDSM.16.M88.4 R48, [R171] ;  /* 0x00000000ab30783b */ /* 0x000fe60000000200 */
[C---:B------:R-:W-:Y:S01]  /*cde0*/  HMMA.16816.F32.BF16 R68, R40.reuse, R70, RZ ;  /* 0x000000462844723c */ /* 0x040fe200000418ff */
[----:B------:R-:W4:Y:S04]  /*cdf0*/  LDSM.16.M88.4 R44, [R170] ;  /* 0x00000000aa2c783b */ /* 0x000f280000000200 */
[----:B------:R-:W4:Y:S01]  /*ce00*/  LDSM.16.M88.4 R92, [R167+0x3800] ;  /* 0x00380000a75c783b */ /* 0x000f220000000200 */
[C---:B--2---:R-:W-:Y:S03]  /*ce10*/  HMMA.16816.F32.BF16 R28, R40.reuse, R24, RZ ;  /* 0x00000018281c723c */ /* 0x044fe600000418ff */
[----:B------:R-:W-:Y:S03]  /*ce20*/  LDSM.16.M88.4 R8, [R169] ;  /* 0x00000000a908783b */ /* 0x000fe60000000200 */
[C---:B-1----:R-:W-:Y:S01]  /*ce30*/  HMMA.16816.F32.BF16 R64, R40.reuse, R60, RZ ;  /* 0x0000003c2840723c */ /* 0x042fe200000418ff */
[----:B------:R-:W-:Y:S04]  /*ce40*/  LDSM.16.M88.4 R112, [R156] ;  /* 0x000000009c70783b */ /* 0x000fe80000000200 */
[----:B------:R-:W0:Y:S01]  /*ce50*/  LDGDEPBAR ;  /* 0x00000000000079af */ /* 0x000e220000000000 */
        /* <DEDUP_REMOVED lines=9> */
[----:B------:R-:W-:Y:S06]  /*cef0*/  HMMA.16816.F32.BF16 R12, R36, R136, R12 ;  /* 0x00000088240c723c */ /* 0x000fec000004180c */
[----:B------:R-:W-:Y:S01]  /*cf00*/  HMMA.16816.F32.BF16 R40, R40, R110, RZ ;  /* 0x0000006e2828723c */ /* 0x000fe200000418ff */
[----:B------:R-:W1:Y:S05]  /*cf10*/  LDSM.16.M88.4 R108, [R170+0x800] ;  /* 0x00080000aa6c783b */ /* 0x000e6a0000000200 */
[C---:B------:R-:W-:Y:S06]  /*cf20*/  HMMA.16816.F32.BF16 R32, R36.reuse, R138, R32 ;  /* 0x0000008a2420723c */ /* 0x040fec0000041820 */
[C---:B------:R-:W-:Y:S06]  /*cf30*/  HMMA.16816.F32.BF16 R72, R36.reuse, R88, R72 ;  /* 0x000000582448723c */ /* 0x040fec0000041848 */
[C---:B------:R-:W-:Y:S01]  /*cf40*/  HMMA.16816.F32.BF16 R68, R36.reuse, R90, R68 ;  /* 0x0000005a2444723c */ /* 0x040fe20000041844 */
[----:B------:R-:W2:Y:S05]  /*cf50*/  LDSM.16.M88.4 R88, [R170+0x1000] ;  /* 0x00100000aa58783b */ /* 0x000eaa0000000200 */
[C---:B---3--:R-:W-:Y:S06]  /*cf60*/  HMMA.16816.F32.BF16 R28, R36.reuse, R104, R28 ;  /* 0x00000068241c723c */ /* 0x048fec000004181c */
[C---:B------:R-:W-:Y:S06]  /*cf70*/  HMMA.16816.F32.BF16 R64, R36.reuse, R84, R64 ;  /* 0x000000542440723c */ /* 0x040fec0000041840 */
[C---:B------:R-:W-:Y:S01]  /*cf80*/  HMMA.16816.F32.BF16 R60, R36.reuse, R86, R60 ;  /* 0x00000056243c723c */ /* 0x040fe2000004183c */
[----:B------:R-:W3:Y:S05]  /*cf90*/  LDSM.16.M88.4 R84, [R170+0x1800] ;  /* 0x00180000aa54783b */ /* 0x000eea0000000200 */
[C---:B------:R-:W-:Y:S06]  /*cfa0*/  HMMA.16816.F32.BF16 R20, R36.reuse, R96, R20 ;  /* 0x000000602414723c */ /* 0x040fec0000041814 */
[----:B------:R-:W-:Y:S01]  /*cfb0*/  HMMA.16816.F32.BF16 R16, R36, R98, R16 ;  /* 0x000000622410723c */ /* 0x000fe20000041810 */
[----:B------:R-:W-:Y:S05]  /*cfc0*/  LDSM.16.M88.4 R96, [R167+0x5800] ;  /* 0x00580000a760783b */ /* 0x000fea0000000200 */
[C---:B----4-:R-:W-:Y:S06]  /*cfd0*/  HMMA.16816.F32.BF16 R12, R48.reuse, R44, R12 ;  /* 0x0000002c300c723c */ /* 0x050fec000004180c */
[----:B------:R-:W-:Y:S01]  /*cfe0*/  HMMA.16816.F32.BF16 R32, R48, R46, R32 ;  /* 0x0000002e3020723c */ /* 0x000fe20000041820 */
[----:B------:R-:W4:Y:S05]  /*cff0*/  LDSM.16.M88.4 R44, [R156+0x800] ;  /* 0x000800009c2c783b */ /* 0x000f2a0000000200 */
[C---:B------:R-:W-:Y:S01]  /*d000*/  HMMA.16816.F32.BF16 R24, R36.reuse, R106, R24 ;  /* 0x0000006a2418723c */ /* 0x040fe20000041818 */
[----:B------:R-:W4:Y:S05]  /*d010*/  LDSM.16.M88.4 R104, [R167+0x5000] ;  /* 0x00500000a768783b */ /* 0x000f2a0000000200 */
[C---:B------:R-:W-:Y:S06]  /*d020*/  HMMA.16816.F32.BF16 R80, R36.reuse, R92, R80 ;  /* 0x0000005c2450723c */ /* 0x040fec0000041850 */
[----:B------:R-:W-:Y:S01]  /*d030*/  HMMA.16816.F32.BF16 R76, R36, R94, R76 ;  /* 0x0000005e244c723c */ /* 0x000fe2000004184c */
[----:B------:R-:W-:Y:S05]  /*d040*/  LDSM.16.M88.4 R92, [R156+0x1000] ;  /* 0x001000009c5c783b */ /* 0x000fea0000000200 */
[C---:B-1----:R-:W-:Y:S06]  /*d050*/  HMMA.16816.F32.BF16 R28, R48.reuse, R108, R28 ;  /* 0x0000006c301c723c */ /* 0x042fec000004181c */
[C---:B--2---:R-:W-:Y:S06]  /*d060*/  HMMA.16816.F32.BF16 R20, R48.reuse, R88, R20 ;  /* 0x000000583014723c */ /* 0x044fec0000041814 */
[C---:B------:R-:W-:Y:S01]  /*d070*/  HMMA.16816.F32.BF16 R16, R48.reuse, R90, R16 ;  /* 0x0000005a3010723c */ /* 0x040fe20000041810 */
[----:B------:R-:W1:Y:S05]  /*d080*/  LDSM.16.M88.4 R88, [R170+0x2800] ;  /* 0x00280000aa58783b */ /* 0x000e6a0000000200 */
[----:B------:R-:W-:Y:S06]  /*d090*/  HMMA.16816.F32.BF16 R24, R48, R110, R24 ;  /* 0x0000006e3018723c */ /* 0x000fec0000041818 */
[----:B------:R-:W-:Y:S06]  /*d0a0*/  HMMA.16816.F32.BF16 R32, R8, R114, R32 ;  /* 0x000000720820723c */ /* 0x000fec0000041820 */
[C---:B---3--:R-:W-:Y:S06]  /*d0b0*/  HMMA.16816.F32.BF16 R80, R48.reuse, R84, R80 ;  /* 0x000000543050723c */ /* 0x048fec0000041850 */
[----:B------:R-:W-:Y:S01]  /*d0c0*/  HMMA.16816.F32.BF16 R76, R48, R86, R76 ;  /* 0x00000056304c723c */ /* 0x000fe2000004184c */
[----:B------:R-:W2:Y:S05]  /*d0d0*/  LDSM.16.M88.4 R84, [R170+0x3000] ;  /* 0x00300000aa54783b */ /* 0x000eaa0000000200 */
[----:B----4-:R-:W-:Y:S06]  /*d0e0*/  HMMA.16816.F32.BF16 R28, R8, R44, R28 ;  /* 0x0000002c081c723c */ /* 0x010fec000004181c */
[----:B------:R-:W-:Y:S01]  /*d0f0*/  HMMA.16816.F32.BF16 R56, R36, R104, R56 ;  /* 0x000000682438723c */ /* 0x000fe20000041838 */
[----:B------:R-:W-:-:S04]  /*d100*/  FMUL.FTZ R32, R32, UR15 ;  /* 0x0000000f20207c20 */ /* 0x000fc80008410000 */
[----:B------:R3:W-:Y:S01]  /*d110*/  MUFU.TANH R45, R32 ;  /* 0x00000020002d7308 */ /* 0x0007e20000002400 */
[----:B------:R-:W-:Y:S01]  /*d120*/  HMMA.16816.F32.BF16 R128, R36, R106, R128 ;  /* 0x0000006a2480723c */ /* 0x000fe20000041880 */
[----:B------:R-:W-:-:S05]  /*d130*/  FMUL.FTZ R105, R34, UR15 ;  /* 0x0000000f22697c20 */ /* 0x000fca0008410000 */
[----:B------:R-:W-:Y:S01]  /*d140*/  HMMA.16816.F32.BF16 R24, R8, R46, R24 ;  /* 0x0000002e0818723c */ /* 0x000fe20000041818 */
[----:B------:R-:W-:Y:S01]  /*d150*/  FMUL.FTZ R107, R35, UR15 ;  /* 0x0000000f236b7c20 */ /* 0x000fe20008410000 */
[----:B------:R-:W-:Y:S01]  /*d160*/  MUFU.TANH R105, R105 ;  /* 0x0000006900697308 */ /* 0x000fe20000002400 */
[----:B------:R-:W-:-:S03]  /*d170*/  VIADD R106, R3, 0x21 ;  /* 0x00000021036a7836 */ /* 0x000fc60000000000 */
[----:B------:R-:W-:Y:S01]  /*d180*/  HMMA.16816.F32.BF16 R40, R36, R98, R40 ;  /* 0x000000622428723c */ /* 0x000fe20000041828 */
[----:B------:R-:W-:Y:S01]  /*d190*/  FMUL.FTZ R47, R28, UR15 ;  /* 0x0000000f1c2f7c20 */ /* 0x000fe20008410000 */
[----:B------:R-:W-:Y:S02]  /*d1a0*/  FMUL.FTZ R109, R29, UR15 ;  /* 0x0000000f1d6d7c20 */ /* 0x000fe40008410000 */
[----:B------:R-:W-:Y:S02]  /*d1b0*/  MUFU.TANH R107, R107 ;  /* 0x0000006b006b7308 */ /* 0x000fe40000002400 */
[C---:B-1----:R-:W-:Y:S01]  /*d1c0*/  HMMA.16816.F32.BF16 R64, R48.reuse, R88, R64 ;  /* 0x000000583040723c */ /* 0x042fe20000041840 */
[----:B------:R-:W-:Y:S02]  /*d1d0*/  FMUL.FTZ R99, R33, UR15 ;  /* 0x0000000f21637c20 */ /* 0x000fe40008410000 */
[----:B---3--:R-:W1:Y:S03]  /*d1e0*/  LDSM.16.M88.4 R32, [R170+0x3800] ;  /* 0x00380000aa20783b */ /* 0x008e660000000200 */
[----:B------:R-:W-:Y:S01]  /*d1f0*/  HMMA.16816.F32.BF16 R60, R48, R90, R60 ;  /* 0x0000005a303c723c */ /* 0x000fe2000004183c */
[----:B------:R-:W-:Y:S01]  /*d200*/  FMUL.FTZ R89, R30, UR15 ;  /* 0x0000000f1e597c20 */ /* 0x000fe20008410000 */
[----:B------:R-:W-:Y:S04]  /*d210*/  MUFU.TANH R99, R99 ;  /* 0x0000006300637308 */ /* 0x000fe80000002400 */
[----:B------:R-:W-:Y:S01]  /*d220*/  HMMA.16816.F32.BF16 R132, R36, R96, R132 ;  /* 0x000000602484723c */ /* 0x000fe20000041884 */
[----:B------:R-:W-:Y:S01]  /*d230*/  FMUL.FTZ R91, R31, UR15 ;  /* 0x0000000f1f5b7c20 */ /* 0x000fe20008410000 */
[----:B------:R-:W3:Y:S01]  /*d240*/  LDSM.16.M88.4 R36, [R170+0x2000] ;  /* 0x00200000aa24783b */ /* 0x000ee20000000200 */
[----:B------:R-:W-:Y:S01]  /*d250*/  FMUL.FTZ R111, R27, UR15 ;  /* 0x0000000f1b6f7c20 */ /* 0x000fe20008410000 */
[----:B------:R-:W-:Y:S02]  /*d260*/  MUFU.TANH R47, R47 ;  /* 0x0000002f002f7308 */ /* 0x000fe40000002400 */
[----:B------:R-:W4:Y:S01]  /*d270*/  LDSM.16.M88.4 R28, [R156+0x1800] ;  /* 0x001800009c1c783b */ /* 0x000f220000000200 */
[----:B------:R-:W-:Y:S05]  /*d280*/  HMMA.16816.F32.BF16 R20, R8, R92, R20 ;  /* 0x0000005c0814723c */ /* 0x000fea0000041814 */
[----:B------:R-:W-:Y:S01]  /*d290*/  MUFU.TANH R109, R109 ;  /* 0x0000006d006d7308 */ /* 0x000fe20000002400 */
[----:B--2---:R-:W-:Y:S01]  /*d2a0*/  HMMA.16816.F32.BF16 R56, R48, R84, R56 ;  /* 0x000000543038723c */ /* 0x004fe20000041838 */
[----:B------:R-:W-:-:S05]  /*d2b0*/  FMUL.FTZ R93, R24, UR15 ;  /* 0x0000000f185d7c20 */ /* 0x000fca0008410000 */
[----:B------:R-:W-:Y:S01]  /*d2c0*/  HMMA.16816.F32.BF16 R128, R48, R86, R128 ;  /* 0x000000563080723c */ /* 0x000fe20000041880 */
[----:B------:R-:W-:Y:S01]  /*d2d0*/  FMUL.FTZ R85, R25, UR15 ;  /* 0x0000000f19557c20 */ /* 0x000fe20008410000 */
[----:B------:R-:W-:Y:S04]  /*d2e0*/  MUFU.TANH R91, R91 ;  /* 0x0000005b005b7308 */ /* 0x000fe80000002400 */
[----:B------:R-:W-:Y:S01]  /*d2f0*/  HMMA.16816.F32.BF16 R16, R8, R94, R16 ;  /* 0x0000005e0810723c */ /* 0x000fe20000041810 */
[----:B------:R-:W-:Y:S02]  /*d300*/  FMUL.FTZ R87, R26, UR15 ;  /* 0x0000000f1a577c20 */ /* 0x000fe40008410000 */
[----:B------:R-:W2:Y:S01]  /*d310*/  LDSM.16.M88.4 R24, [R156+0x2800] ;  /* 0x002800009c18783b */ /* 0x000ea20000000200 */
[----:B------:R-:W-:Y:S02]  /*d320*/  MUFU.TANH R89, R89 ;  /* 0x0000005900597308 */ /* 0x000fe40000002400 */
[----:B-1----:R-:W-:Y:S01]  /*d330*/  HMMA.16816.F32.BF16 R132, R48, R32, R132 ;  /* 0x000000203084723c */ /* 0x002fe20000041884 */
[----:B------:R-:W-:-:S05]  /*d340*/  FMUL.FTZ R95, R20, UR15 ;  /* 0x0000000f145f7c20 */ /* 0x000fca0008410000 */
[C---:B------:R-:W-:Y:S01]  /*d350*/  HMMA.16816.F32.BF16 R40, R48.reuse, R34, R40 ;  /* 0x000000223028723c */ /* 0x040fe20000041828 */
[----:B------:R-:W1:Y:S01]  /*d360*/  LDSM.16.M88.4 R32, [R156+0x3000] ;  /* 0x003000009c20783b */ /* 0x000e620000000200 */
[----:B------:R-:W-:Y:S04]  /*d370*/  MUFU.TANH R93, R93 ;  /* 0x0000005d005d7308 */ /* 0x000fe80000002400 */
[C---:B---3--:R-:W-:Y:S04]  /*d380*/  HMMA.16816.F32.BF16 R72, R48.reuse, R36, R72 ;  /* 0x000000243048723c */ /* 0x048fe80000041848 */
[----:B------:R-:W-:Y:S02]  /*d390*/  MUFU.TANH R85, R85 ;  /* 0x0000005500557308 */ /* 0x000fe40000002400 */
[----:B------:R-:W-:Y:S01]  /*d3a0*/  HMMA.16816.F32.BF16 R68, R48, R38, R68 ;  /* 0x000000263044723c */ /* 0x000fe20000041844 */
[----:B------:R-:W3:Y:S01]  /*d3b0*/  LDSM.16.M88.4 R36, [R156+0x2000] ;  /* 0x002000009c24783b */ /* 0x000ee20000000200 */
[----:B------:R-:W-:Y:S01]  /*d3c0*/  FMUL.FTZ R18, R18, UR15 ;  /* 0x0000000f12127c20 */ /* 0x000fe20008410000 */
[----:B------:R-:W-:Y:S01]  /*d3d0*/  FMUL.FTZ R16, R16, UR15 ;  /* 0x0000000f10107c20 */ /* 0x000fe20008410000 */
[----:B------:R-:W-:Y:S01]  /*d3e0*/  FMUL.FTZ R17, R17, UR15 ;  /* 0x0000000f11117c20 */ /* 0x000fe20008410000 */
[----:B------:R-:W-:Y:S01]  /*d3f0*/  FMUL.FTZ R19, R19, UR15 ;  /* 0x0000000f13137c20 */ /* 0x000fe20008410000 */
[C---:B----4-:R-:W-:Y:S01]  /*d400*/  HMMA.16816.F32.BF16 R80, R8.reuse, R28, R80 ;  /* 0x0000001c0850723c */ /* 0x050fe20000041850 */
[----:B------:R-:W-:Y:S01]  /*d410*/  FMUL.FTZ R49, R21, UR15 ;  /* 0x0000000f15317c20 */ /* 0x000fe20008410000 */
[----:B------:R-:W-:Y:S04]  /*d420*/  MUFU.TANH R95, R95 ;  /* 0x0000005f005f7308 */ /* 0x000fe80000002400 */
[----:B------:R-:W-:Y:S01]  /*d430*/  HMMA.16816.F32.BF16 R76, R8, R30, R76 ;  /* 0x0000001e084c723c */ /* 0x000fe2000004184c */
[----:B------:R-:W-:Y:S01]  /*d440*/  FMUL.FTZ R29, R22, UR15 ;  /* 0x0000000f161d7c20 */ /* 0x000fe20008410000 */
[----:B------:R-:W-:-:S02]  /*d450*/  VIADD R28, R3, 0x30 ;  /* 0x00000030031c7836 */ /* 0x000fc40000000000 */
[----:B------:R-:W-:Y:S02]  /*d460*/  MUFU.TANH R111, R111 ;  /* 0x0000006f006f7308 */ /* 0x000fe40000002400 */
[----:B------:R-:W-:Y:S01]  /*d470*/  HMMA.16816.F32.BF16 R12, R8, R112, R12 ;  /* 0x00000070080c723c */ /* 0x000fe2000004180c */
[----:B------:R-:W-:Y:S01]  /*d480*/  FMUL.FTZ R31, R23, UR15 ;  /* 0x0000000f171f7c20 */ /* 0x000fe20008410000 */
[----:B------:R-:W-:Y:S01]  /*d490*/  VIADD R30, R3, 0x28 ;  /* 0x00000028031e7836 */ /* 0x000fe20000000000 */
[----:B------:R-:W4:Y:S01]  /*d4a0*/  LDSM.16.M88.4 R20, [R156+0x3800] ;  /* 0x003800009c14783b */ /* 0x000f220000000200 */
[----:B------:R-:W-:-:S04]  /*d4b0*/  DEPBAR.LE SB0, 0x0 ;  /* 0x000080000000791a */ /* 0x000fc80000000000 */
[C---:B--2---:R-:W-:Y:S01]  /*d4c0*/  HMMA.16816.F32.BF16 R64, R8.reuse, R24, R64 ;  /* 0x000000180840723c */ /* 0x044fe20000041840 */
[----:B------:R-:W-:Y:S03]  /*d4d0*/  MUFU.TANH R49, R49 ;  /* 0x0000003100317308 */ /* 0x000fe60000002400 */
[----:B------:R-:W-:Y:S01]  /*d4e0*/  FMUL.FTZ R80, R80, UR15 ;  /* 0x0000000f50507c20 */ /* 0x000fe20008410000 */
[----:B------:R-:W-:Y:S01]  /*d4f0*/  FMUL.FTZ R81, R81, UR15 ;  /* 0x0000000f51517c20 */ /* 0x000fe20008410000 */
[C---:B------:R-:W-:Y:S01]  /*d500*/  HMMA.16816.F32.BF16 R60, R8.reuse, R26, R60 ;  /* 0x0000001a083c723c */ /* 0x040fe2000004183c */
[----:B------:R-:W-:Y:S01]  /*d510*/  SHF.R.S32.HI R25, RZ, 0x1f, R0 ;  /* 0x0000001fff197819 */ /* 0x000fe20000011400 */
[----:B------:R-:W-:Y:S01]  /*d520*/  VIADD R24, R3, 0x8 ;  /* 0x0000000803187836 */ /* 0x000fe20000000000 */
[----:B------:R-:W-:Y:S01]  /*d530*/  MUFU.TANH R31, R31 ;  /* 0x0000001f001f7308 */ /* 0x000fe20000002400 */
[----:B------:R-:W-:Y:S01]  /*d540*/  FMUL.FTZ R55, R78, UR15 ;  /* 0x0000000f4e377c20 */ /* 0x000fe20008410000 */
[----:B------:R-:W-:Y:S01]  /*d550*/  LEA.HI R188, R25, R0, RZ, 0x2 ;  /* 0x0000000019bc7211 */ /* 0x000fe200078f10ff */
[C---:B-1----:R-:W-:Y:S01]  /*d560*/  HMMA.16816.F32.BF16 R56, R8.reuse, R32, R56 ;  /* 0x000000200838723c */ /* 0x042fe20000041838 */
[----:B------:R-:W-:Y:S01]  /*d570*/  FMUL.FTZ R27, R82, UR15 ;  /* 0x0000000f521b7c20 */ /* 0x000fe20008410000 */
[----:B------:R-:W-:Y:S01]  /*d580*/  FMUL.FTZ R79, R79, UR15 ;  /* 0x0000000f4f4f7c20 */ /* 0x000fe20008410000 */
[----:B------:R-:W-:Y:S01]  /*d590*/  SHF.R.S32.HI R188, RZ, 0x2, R188 ;  /* 0x00000002ffbc7819 */ /* 0x000fe200000114bc */
[----:B------:R-:W-:Y:S01]  /*d5a0*/  FMUL.FTZ R13, R13, UR15 ;  /* 0x0000000f0d0d7c20 */ /* 0x000fe20008410000 */
[----:B------:R-:W-:Y:S01]  /*d5b0*/  FMUL.FTZ R15, R15, UR15 ;  /* 0x0000000f0f0f7c20 */ /* 0x000fe20008410000 */
[----:B------:R-:W-:Y:S01]  /*d5c0*/  FMUL.FTZ R12, R12, UR15 ;  /* 0x0000000f0c0c7c20 */ /* 0x000fe20008410000 */
[----:B---3--:R-:W-:Y:S01]  /*d5d0*/  HMMA.16816.F32.BF16 R72, R8, R36, R72 ;  /* 0x000000240848723c */ /* 0x008fe20000041848 */
[----:B------:R-:W-:Y:S01]  /*d5e0*/  IMAD.U32 R0, R103, 0x10, R188 ;  /* 0x0000001067007824 */ /* 0x000fe200078e00bc */
[----:B------:R1:W-:Y:S01]  /*d5f0*/  MUFU.TANH R25, R18 ;  /* 0x0000001200197308 */ /* 0x0003e20000002400 */
[----:B------:R-:W-:-:S02]  /*d600*/  FMUL.FTZ R33, R83, UR15 ;  /* 0x0000000f53217c20 */ /* 0x000fc40008410000 */
[----:B------:R-:W-:Y:S01]  /*d610*/  FMUL.FTZ R66, R66, UR15 ;  /* 0x0000000f42427c20 */ /* 0x000fe20008410000 */
[----:B------:R-:W-:Y:S01]  /*d620*/  IADD3 R0, -R179, 0x1, R0 ;  /* 0x00000001b3007810 */ /* 0x000fe20007ffe100 */
[C---:B------:R-:W-:Y:S01]  /*d630*/  HMMA.16816.F32.BF16 R68, R8.reuse, R38, R68 ;  /* 0x000000260844723c */ /* 0x040fe20000041844 */
[----:B------:R-:W-:Y:S01]  /*d640*/  FMUL.FTZ R65, R65, UR15 ;  /* 0x0000000f41417c20 */ /* 0x000fe20008410000 */
[----:B------:R-:W-:Y:S01]  /*d650*/  FMUL.FTZ R67, R67, UR15 ;  /* 0x0000000f43437c20 */ /* 0x000fe20008410000 */
[----:B------:R-:W2:Y:S01]  /*d660*/  MUFU.TANH R13, R13 ;  /* 0x0000000d000d7308 */ /* 0x000ea20000002400 */
[----:B------:R-:W-:Y:S01]  /*d670*/  FMUL.FTZ R64, R64, UR15 ;  /* 0x0000000f40407c20 */ /* 0x000fe20008410000 */
[----:B------:R-:W-:Y:S01]  /*d680*/  FMUL.FTZ R60, R60, UR15 ;  /* 0x0000000f3c3c7c20 */ /* 0x000fe20008410000 */
[C---:B------:R-:W-:Y:S01]  /*d690*/  HMMA.16816.F32.BF16 R128, R8.reuse, R34, R128 ;  /* 0x000000220880723c */ /* 0x040fe20000041880 */
[----:B------:R-:W-:Y:S01]  /*d6a0*/  FMUL.FTZ R39, R77, UR15 ;  /* 0x0000000f4d277c20 */ /* 0x000fe20008410000 */
[----:B------:R-:W-:Y:S01]  /*d6b0*/  FMUL.FTZ R62, R62, UR15 ;  /* 0x0000000f3e3e7c20 */ /* 0x000fe20008410000 */
[----:B------:R-:W-:Y:S01]  /*d6c0*/  FMUL.FTZ R61, R61, UR15 ;  /* 0x0000000f3d3d7c20 */ /* 0x000fe20008410000 */
[----:B------:R-:W-:Y:S01]  /*d6d0*/  FMUL.FTZ R56, R56, UR15 ;  /* 0x0000000f38387c20 */ /* 0x000fe20008410000 */
[----:B------:R-:W3:Y:S01]  /*d6e0*/  MUFU.TANH R15, R15 ;  /* 0x0000000f000f7308 */ /* 0x000ee20000002400 */
[----:B----4-:R-:W-:Y:S01]  /*d6f0*/  HMMA.16816.F32.BF16 R132, R8, R20, R132 ;  /* 0x000000140884723c */ /* 0x010fe20000041884 */
[----:B-1----:R-:W-:-:S02]  /*d700*/  VIADD R18, R3, 0x9 ;  /* 0x0000000903127836 */ /* 0x002fc40000000000 */
[----:B------:R-:W-:Y:S01]  /*d710*/  FMUL.FTZ R35, R76, UR15 ;  /* 0x0000000f4c237c20 */ /* 0x000fe20008410000 */
[----:B------:R-:W-:Y:S01]  /*d720*/  FMUL.FTZ R63, R63, UR15 ;  /* 0x0000000f3f3f7c20 */ /* 0x000fe20008410000 */
[----:B------:R-:W-:Y:S01]  /*d730*/  FMUL.FTZ R58, R58, UR15 ;  /* 0x0000000f3a3a7c20 */ /* 0x000fe20008410000 */
[----:B------:R-:W-:Y:S01]  /*d740*/  FMUL.FTZ R74, R74, UR15 ;  /* 0x0000000f4a4a7c20 */ /* 0x000fe20008410000 */
[----:B------:R-:W-:Y:S01]  /*d750*/  HMMA.16816.F32.BF16 R40, R8, R22, R40 ;  /* 0x000000160828723c */ /* 0x000fe20000041828 */
[----:B------:R1:W-:Y:S01]  /*d760*/  MUFU.TANH R97, R12 ;  /* 0x0000000c00617308 */ /* 0x0003e20000002400 */
[----:B------:R-:W-:Y:S01]  /*d770*/  FMUL.FTZ R75, R75, UR15 ;  /* 0x0000000f4b4b7c20 */ /* 0x000fe20008410000 */
[----:B------:R-:W-:Y:S01]  /*d780*/  FMUL.FTZ R72, R72, UR15 ;  /* 0x0000000f48487c20 */ /* 0x000fe20008410000 */
[----:B------:R-:W-:Y:S01]  /*d790*/  FMUL.FTZ R73, R73, UR15 ;  /* 0x0000000f49497c20 */ /* 0x000fe20008410000 */
[----:B------:R-:W-:Y:S01]  /*d7a0*/  FMUL.FTZ R57, R57, UR15 ;  /* 0x0000000f39397c20 */ /* 0x000fe20008410000 */
[----:B------:R-:W-:Y:S01]  /*d7b0*/  FMUL.FTZ R70, R70, UR15 ;  /* 0x0000000f46467c20 */ /* 0x000fe20008410000 */
[----:B------:R-:W-:-:S02]  /*d7c0*/  VIADD R10, R3, 0x1 ;  /* 0x00000001030a7836 */ /* 0x000fc40000000000 */
        /* <DEDUP_REMOVED lines=10> */
[--C-:B-1----:R-:W-:Y:S01]  /*d870*/  IADD3 R12, R0, UR14, R53.reuse ;  /* 0x0000000e000c7c10 */ /* 0x102fe2000fffe035 */
[----:B-----5:R-:W-:Y:S01]  /*d880*/  FMUL.FTZ R0, R102, R7 ;  /* 0x0000000766007220 */ /* 0x020fe20000410000 */
[----:B------:R-:W-:Y:S01]  /*d890*/  FMUL.FTZ R7, R14, UR15 ;  /* 0x0000000f0e077c20 */ /* 0x000fe20008410000 */
[----:B------:R-:W-:Y:S01]  /*d8a0*/  VIADD R14, R3, 0x11 ;  /* 0x00000011030e7836 */ /* 0x000fe20000000000 */
[C---:B------:R-:W-:Y:S01]  /*d8b0*/  VIMNMX R54, R12.reuse, R53, PT ;  /* 0x000000350c367248 */ /* 0x040fe20003fe0100 */
[----:B------:R-:W-:Y:S01]  /*d8c0*/  FMUL.FTZ R133, R133, UR15 ;  /* 0x0000000f85857c20 */ /* 0x000fe20008410000 */
[----:B------:R-:W-:Y:S01]  /*d8d0*/  VIADDMNMX R53, R12, 0x8, R53, PT ;  /* 0x000000080c357846 */ /* 0x000fe20003800135 */
[----:B------:R-:W-:Y:S01]  /*d8e0*/  VIADD R12, R3, 0x18 ;  /* 0x00000018030c7836 */ /* 0x000fe20000000000 */
[CC--:B------:R-:W-:Y:S01]  /*d8f0*/  ISETP.GE.AND P1, PT, R10.reuse, R54.reuse, PT ;  /* 0x000000360a00720c */ /* 0x0c0fe20003f26270 */
[----:B------:R-:W-:Y:S01]  /*d900*/  MUFU.TANH R17, R17 ;  /* 0x0000001100117308 */ /* 0x000fe20000002400 */
[-C--:B------:R-:W-:Y:S01]  /*d910*/  ISETP.GE.AND P0, PT, R10, R53.reuse, PT ;  /* 0x000000350a00720c */ /* 0x080fe20003f06270 */
[----:B------:R-:W-:Y:S01]  /*d920*/  FMUL.FTZ R135, R135, UR15 ;  /* 0x0000000f87877c20 */ /* 0x000fe20008410000 */
[----:B------:R-:W-:Y:S01]  /*d930*/  ISETP.GE.AND P2, PT, R24, R54, PT ;  /* 0x000000361800720c */ /* 0x000fe20003f46270 */
[----:B------:R-:W-:Y:S01]  /*d940*/  FMUL.FTZ R20, R134, UR15 ;  /* 0x0000000f86147c20 */ /* 0x000fe20008410000 */
[-C--:B------:R-:W-:Y:S01]  /*d950*/  ISETP.GE.AND P3, PT, R24, R53.reuse, PT ;  /* 0x000000351800720c */ /* 0x080fe20003f66270 */
[----:B------:R-:W-:Y:S01]  /*d960*/  FMUL.FTZ R23, R132, UR15 ;  /* 0x0000000f84177c20 */ /* 0x000fe20008410000 */
[----:B------:R-:W-:Y:S01]  /*d970*/  I2FP.F32.S32 R10, R10 ;  /* 0x0000000a000a7245 */ /* 0x000fe20000201400 */
[----:B------:R-:W1:Y:S01]  /*d980*/  MUFU.TANH R87, R87 ;  /* 0x0000005700577308 */ /* 0x000e620000002400 */
[----:B------:R-:W-:Y:S01]  /*d990*/  I2FP.F32.S32 R24, R24 ;  /* 0x0000001800187245 */ /* 0x000fe20000201400 */
[----:B------:R-:W-:Y:S01]  /*d9a0*/  FMUL.FTZ R11, R42, UR15 ;  /* 0x0000000f2a0b7c20 */ /* 0x000fe20008410000 */
[----:B------:R-:W-:Y:S01]  /*d9b0*/  ISETP.GE.AND P4, PT, R18, R54, PT ;  /* 0x000000361200720c */ /* 0x000fe20003f86270 */
[CC--:B--2---:R-:W-:Y:S01]  /*d9c0*/  FFMA.FTZ R13, R0.reuse, R10.reuse, R13 ;  /* 0x0000000a000d7223 */ /* 0x0c4fe2000001000d */
[C---:B---3--:R-:W-:Y:S01]  /*d9d0*/  FFMA.FTZ R15, R0.reuse, R10, R15 ;  /* 0x0000000a000f7223 */ /* 0x048fe2000001000f */
[----:B------:R-:W-:Y:S01]  /*d9e0*/  FFMA.FTZ R44, R0, R24, R45 ;  /* 0x00000018002c7223 */ /* 0x000fe2000001002d */
[-C--:B------:R-:W-:Y:S01]  /*d9f0*/  ISETP.GE.AND P5, PT, R18, R53.reuse, PT ;  /* 0x000000351200720c */ /* 0x080fe20003fa6270 */
[----:B------:R-:W-:Y:S01]  /*da00*/  VIADD R10, R3, 0x10 ;  /* 0x00000010030a7836 */ /* 0x000fe20000000000 */
[----:B------:R-:W-:Y:S01]  /*da10*/  I2FP.F32.S32 R18, R18 ;  /* 0x0000001200127245 */ /* 0x000fe20000201400 */
[C---:B------:R-:W-:Y:S01]  /*da20*/  FFMA.FTZ R24, R0.reuse, R24, R105 ;  /* 0x0000001800187223 */ /* 0x040fe20000010069 */
[----:B------:R-:W-:Y:S01]  /*da30*/  FSEL R46, R13, -INF , !P1 ;  /* 0xff8000000d2e7808 */ /* 0x000fe20004800000 */
[----:B------:R-:W2:Y:S01]  /*da40*/  MUFU.TANH R19, R19 ;  /* 0x0000001300137308 */ /* 0x000ea20000002400 */
[----:B------:R-:W-:Y:S01]  /*da50*/  FSEL R32, R15, -INF , !P0 ;  /* 0xff8000000f207808 */ /* 0x000fe20004000000 */
[-C--:B------:R-:W-:Y:S01]  /*da60*/  FFMA.FTZ R26, R0, R18.reuse, R99 ;  /* 0x00000012001a7223 */ /* 0x080fe20000010063 */
[----:B------:R-:W-:Y:S01]  /*da70*/  FSEL R44, R44, -INF , !P2 ;  /* 0xff8000002c2c7808 */ /* 0x000fe20005000000 */
[----:B------:R-:W-:Y:S01]  /*da80*/  FFMA.FTZ R18, R0, R18, R107 ;  /* 0x0000001200127223 */ /* 0x000fe2000001006b */
[CC--:B------:R-:W-:Y:S01]  /*da90*/  ISETP.GE.AND P6, PT, R10.reuse, R54.reuse, PT ;  /* 0x000000360a00720c */ /* 0x0c0fe20003fc6270 */
[----:B------:R-:W-:Y:S01]  /*daa0*/  FMUL.FTZ R43, R43, UR15 ;  /* 0x0000000f2b2b7c20 */ /* 0x000fe20008410000 */
[-C--:B------:R-:W-:Y:S01]  /*dab0*/  ISETP.GE.AND P1, PT, R10, R53.reuse, PT ;  /* 0x000000350a00720c */ /* 0x080fe20003f26270 */
[----:B------:R3:W-:Y:S01]  /*dac0*/  MUFU.TANH R15, R8 ;  /* 0x00000008000f7308 */ /* 0x0007e20000002400 */
[----:B------:R-:W-:Y:S01]  /*dad0*/  ISETP.GE.AND P2, PT, R14, R54, PT ;  /* 0x000000360e00720c */ /* 0x000fe20003f46270 */
[----:B------:R-:W-:Y:S01]  /*dae0*/  FMUL.FTZ R40, R40, UR15 ;  /* 0x0000000f28287c20 */ /* 0x000fe20008410000 */
[----:B------:R-:W-:Y:S01]  /*daf0*/  ISETP.GE.AND P0, PT, R14, R53, PT ;  /* 0x000000350e00720c */ /* 0x000fe20003f06270 */
[----:B------:R-:W-:Y:S01]  /*db00*/  FMUL.FTZ R41, R41, UR15 ;  /* 0x0000000f29297c20 */ /* 0x000fe20008410000 */
[----:B------:R-:W-:-:S02]  /*db10*/  I2FP.F32.S32 R10, R10 ;  /* 0x0000000a000a7245 */ /* 0x000fc40000201400 */
[----:B------:R-:W-:Y:S01]  /*db20*/  I2FP.F32.S32 R14, R14 ;  /* 0x0000000e000e7245 */ /* 0x000fe20000201400 */
[----:B------:R-:W2:Y:S01]  /*db30*/  MUFU.TANH R21, R80 ;  /* 0x0000005000157308 */ /* 0x000ea20000002400 */
[----:B------:R-:W-:Y:S01]  /*db40*/  FSEL R24, R24, -INF , !P3 ;  /* 0xff80000018187808 */ /* 0x000fe20005800000 */
[----:B------:R-:W-:Y:S01]  /*db50*/  FFMA.FTZ R47, R0, R10, R47 ;  /* 0x0000000a002f7223 */ /* 0x000fe2000001002f */
[----:B------:R-:W-:Y:S01]  /*db60*/  FSEL R18, R18, -INF , !P5 ;  /* 0xff80000012127808 */ /* 0x000fe20006800000 */
[CC--:B------:R-:W-:Y:S01]  /*db70*/  FFMA.FTZ R50, R0.reuse, R14.reuse, R109 ;  /* 0x0000000e00327223 */ /* 0x0c0fe2000001006d */
[----:B------:R-:W-:Y:S01]  /*db80*/  FFMA.FTZ R91, R0, R14, R91 ;  /* 0x0000000e005b7223 */ /* 0x000fe2000001005b */
[----:B------:R-:W-:Y:S01]  /*db90*/  VIADD R14, R3, 0x19 ;  /* 0x00000019030e7836 */ /* 0x000fe20000000000 */
[----:B------:R-:W-:Y:S01]  /*dba0*/  ISETP.GE.AND P3, PT, R12, R54, PT ;  /* 0x000000360c00720c */ /* 0x000fe20003f66270 */
[----:B------:R-:W-:Y:S01]  /*dbb0*/  FFMA.FTZ R10, R0, R10, R89 ;  /* 0x0000000a000a7223 */ /* 0x000fe20000010059 */
[----:B------:R-:W-:Y:S01]  /*dbc0*/  ISETP.GE.AND P5, PT, R12, R53, PT ;  /* 0x000000350c00720c */ /* 0x000fe20003fa6270 */
[----:B------:R-:W2:Y:S01]  /*dbd0*/  MUFU.TANH R27, R27 ;  /* 0x0000001b001b7308 */ /* 0x000ea20000002400 */
[----:B------:R-:W-:-:S02]  /*dbe0*/  I2FP.F32.S32 R12, R12 ;  /* 0x0000000c000c7245 */ /* 0x000fc40000201400 */
[----:B------:R-:W-:Y:S02]  /*dbf0*/  FSEL R68, R47, -INF , !P6 ;  /* 0xff8000002f447808 */ /* 0x000fe40007000000 */
[----:B------:R-:W-:Y:S01]  /*dc00*/  ISETP.GE.AND P6, PT, R14, R54, PT ;  /* 0x000000360e00720c */ /* 0x000fe20003fc6270 */
[-C--:B----4-:R-:W-:Y:S01]  /*dc10*/  FFMA.FTZ R16, R0, R12.reuse, R93 ;  /* 0x0000000c00107223 */ /* 0x090fe2000001005d */
[----:B------:R-:W-:Y:S01]  /*dc20*/  FSEL R26, R26, -INF , !P4 ;  /* 0xff8000001a1a7808 */ /* 0x000fe20006000000 */
[----:B------:R-:W4:Y:S01]  /*dc30*/  MUFU.TANH R33, R33 ;  /* 0x0000002100217308 */ /* 0x000f220000002400 */
[----:B------:R-:W-:Y:S01]  /*dc40*/  ISETP.GE.AND P4, PT, R14, R53, PT ;  /* 0x000000350e00720c */ /* 0x000fe20003f86270 */
[----:B-1----:R-:W-:Y:S01]  /*dc50*/  FFMA.FTZ R12, R0, R12, R87 ;  /* 0x0000000c000c7223 */ /* 0x002fe20000010057 */
[----:B------:R-:W-:Y:S02]  /*dc60*/  P2R R22, PR, RZ, 0x40 ;  /* 0x00000040ff167803 */ /* 0x000fe40000000000 */
[----:B------:R-:W-:-:S02]  /*dc70*/  I2FP.F32.S32 R14, R14 ;  /* 0x0000000e000e7245 */ /* 0x000fc40000201400 */
[----:B------:R-:W-:Y:S01]  /*dc80*/  FSEL R10, R10, -INF , !P1 ;  /* 0xff8000000a0a7808 */ /* 0x000fe20004800000 */
[----:B------:R-:W-:Y:S01]  /*dc90*/  MUFU.TANH R35, R35 ;  /* 0x0000002300237308 */ /* 0x000fe20000002400 */
[----:B------:R-:W-:Y:S02]  /*dca0*/  FSEL R16, R16, -INF , !P3 ;  /* 0xff80000010107808 */ /* 0x000fe40005800000 */
[C---:B------:R-:W-:Y:S02]  /*dcb0*/  ISETP.GE.AND P6, PT, R202.reuse, R54, PT ;  /* 0x00000036ca00720c */ /* 0x040fe40003fc6270 */
[-C--:B------:R-:W-:Y:S02]  /*dcc0*/  ISETP.GE.AND P1, PT, R202, R53.reuse, PT ;  /* 0x00000035ca00720c */ /* 0x080fe40003f26270 */
[----:B------:R-:W-:Y:S01]  /*dcd0*/  ISETP.NE.AND P3, PT, R22, RZ, PT ;  /* 0x000000ff1600720c */ /* 0x000fe20003f65270 */
[C---:B------:R-:W-:Y:S01]  /*dce0*/  FFMA.FTZ R22, R0.reuse, R14, R85 ;  /* 0x0000000e00167223 */ /* 0x040fe20000010055 */
[----:B------:R-:W-:Y:S01]  /*dcf0*/  I2FP.F32.S32 R202, R202 ;  /* 0x000000ca00ca7245 */ /* 0x000fe20000201400 */
[----:B------:R-:W-:Y:S01]  /*dd00*/  FFMA.FTZ R14, R0, R14, R111 ;  /* 0x0000000e000e7223 */ /* 0x000fe2000001006f */
[----:B------:R-:W-:Y:S01]  /*dd10*/  FSEL R50, R50, -INF , !P2 ;  /* 0xff80000032327808 */ /* 0x000fe20005000000 */
[----:B------:R-:W-:Y:S01]  /*dd20*/  MUFU.TANH R39, R39 ;  /* 0x0000002700277308 */ /* 0x000fe20000002400 */
[----:B---3--:R-:W-:Y:S01]  /*dd30*/  FSEL R8, R91, -INF , !P0 ;  /* 0xff8000005b087808 */ /* 0x008fe20004000000 */
[----:B------:R-:W-:Y:S01]  /*dd40*/  FFMA.FTZ R95, R0, R202, R95 ;  /* 0x000000ca005f7223 */ /* 0x000fe2000001005f */
[----:B------:R-:W-:Y:S01]  /*dd50*/  ISETP.GE.AND P2, PT, R106, R54, PT ;  /* 0x000000366a00720c */ /* 0x000fe20003f46270 */
[----:B------:R-:W-:Y:S01]  /*dd60*/  FFMA.FTZ R202, R0, R202, R29 ;  /* 0x000000ca00ca7223 */ /* 0x000fe2000001001d */
[----:B------:R-:W-:-:S02]  /*dd70*/  ISETP.GE.AND P0, PT, R106, R53, PT ;  /* 0x000000356a00720c */ /* 0x000fc40003f06270 */
[----:B------:R-:W-:Y:S01]  /*dd80*/  I2FP.F32.S32 R106, R106 ;  /* 0x0000006a006a7245 */ /* 0x000fe20000201400 */
[----:B------:R-:W-:Y:S01]  /*dd90*/  MUFU.TANH R55, R55 ;  /* 0x0000003700377308 */ /* 0x000fe20000002400 */
[----:B------:R-:W-:Y:S02]  /*dda0*/  FSEL R22, R22, -INF , !P3 ;  /* 0xff80000016167808 */ /* 0x000fe40005800000 */
[----:B------:R-:W-:Y:S01]  /*ddb0*/  ISETP.GE.AND P3, PT, R30, R54, PT ;  /* 0x000000361e00720c */ /* 0x000fe20003f66270 */
[CC--:B------:R-:W-:Y:S01]  /*ddc0*/  FFMA.FTZ R49, R0.reuse, R106.reuse, R49 ;  /* 0x0000006a00317223 */ /* 0x0c0fe20000010031 */
[----:B------:R-:W-:Y:S01]  /*ddd0*/  FFMA.FTZ R106, R0, R106, R31 ;  /* 0x0000006a006a7223 */ /* 0x000fe2000001001f */
[----:B------:R-:W-:Y:S02]  /*dde0*/  FSEL R102, R95, -INF , !P6 ;  /* 0xff8000005f667808 */ /* 0x000fe40007000000 */
[----:B------:R-:W-:Y:S01]  /*ddf0*/  P2R R31, PR, RZ, 0x8 ;  /* 0x00000008ff1f7803 */ /* 0x000fe20000000000 */
[----:B------:R-:W-:Y:S01]  /*de00*/  MUFU.TANH R79, R79 ;  /* 0x0000004f004f7308 */ /* 0x000fe20000002400 */
[----:B------:R-:W-:-:S02]  /*de10*/  FSEL R14, R14, -INF , !P4 ;  /* 0xff8000000e0e7808 */ /* 0x000fc40006000000 */
[C---:B------:R-:W-:Y:S02]  /*de20*/  ISETP.GE.AND P6, PT, R200.reuse, R54, PT ;  /* 0x00000036c800720c */ /* 0x040fe40003fc6270 */
[-C--:B------:R-:W-:Y:S02]  /*de30*/  ISETP.GE.AND P3, PT, R200, R53.reuse, PT ;  /* 0x00000035c800720c */ /* 0x080fe40003f66270 */
[----:B------:R-:W-:Y:S01]  /*de40*/  ISETP.GE.AND P4, PT, R30, R53, PT ;  /* 0x000000351e00720c */ /* 0x000fe20003f86270 */
[----:B------:R-:W1:Y:S01]  /*de50*/  MUFU.TANH R9, R81 ;  /* 0x0000005100097308 */ /* 0x000e620000002400 */
[----:B------:R-:W-:Y:S02]  /*de60*/  I2FP.F32.S32 R200, R200 ;  /* 0x000000c800c87245 */ /* 0x000fe40000201400 */
[----:B------:R-:W-:Y:S02]  /*de70*/  I2FP.F32.S32 R30, R30 ;  /* 0x0000001e001e7245 */ /* 0x000fe40000201400 */
[----:B------:R-:W-:Y:S01]  /*de80*/  FSEL R202, R202, -INF , !P1 ;  /* 0xff800000caca7808 */ /* 0x000fe20004800000 */
[CC--:B------:R-:W-:Y:S01]  /*de90*/  FFMA.FTZ R204, R0.reuse, R200.reuse, R17 ;  /* 0x000000c800cc7223 */ /* 0x0c0fe20000010011 */
[C---:B--2---:R-:W-:Y:S01]  /*dea0*/  FFMA.FTZ R200, R0.reuse, R200, R19 ;  /* 0x000000c800c87223 */ /* 0x044fe20000010013 */
[CC--:B------:R-:W-:Y:S01]  /*deb0*/  FFMA.FTZ R37, R0.reuse, R30.reuse, R37 ;  /* 0x0000001e00257223 */ /* 0x0c0fe20000010025 */
[----:B------:R-:W-:Y:S01]  /*dec0*/  ISETP.NE.AND P1, PT, R31, RZ, PT ;  /* 0x000000ff1f00720c */ /* 0x000fe20003f25270 */
[C---:B------:R-:W-:Y:S01]  /*ded0*/  VIADD R19, R3.reuse, 0x31 ;  /* 0x0000003103137836 */ /* 0x040fe20000000000 */
[----:B------:R2:W-:Y:S01]  /*dee0*/  MUFU.TANH R31, R66 ;  /* 0x00000042001f7308 */ /* 0x0005e20000002400 */
[----:B------:R-:W-:Y:S01]  /*def0*/  FFMA.FTZ R25, R0, R30, R25 ;  /* 0x0000001e00197223 */ /* 0x000fe20000010019 */
[----:B------:R-:W-:Y:S01]  /*df00*/  FSEL R12, R12, -INF , !P5 ;  /* 0xff8000000c0c7808 */ /* 0x000fe20006800000 */
[----:B------:R-:W-:Y:S01]  /*df10*/  VIADD R30, R3, 0x38 ;  /* 0x00000038031e7836 */ /* 0x000fe20000000000 */
[----:B------:R-:W-:-:S02]  /*df20*/  FSEL R106, R106, -INF , !P0 ;  /* 0xff8000006a6a7808 */ /* 0x000fc40004000000 */
[C---:B------:R-:W-:Y:S02]  /*df30*/  ISETP.GE.AND P5, PT, R28.reuse, R54, PT ;  /* 0x000000361c00720c */ /* 0x040fe40003fa6270 */
[----:B------:R-:W-:Y:S01]  /*df40*/  ISETP.GE.AND P0, PT, R28, R53, PT ;  /* 0x000000351c00720c */ /* 0x000fe20003f06270 */
[----:B------:R-:W3:Y:S01]  /*df50*/  MUFU.TANH R13, R74 ;  /* 0x0000004a000d7308 */ /* 0x000ee20000002400 */
[----:B------:R-:W-:Y:S02]  /*df60*/  I2FP.F32.S32 R28, R28 ;  /* 0x0000001c001c7245 */ /* 0x000fe40000201400 */
[----:B------:R-:W-:Y:S02]  /*df70*/  FSEL R104, R25, -INF , !P4 ;  /* 0xff80000019687808 */ /* 0x000fe40006000000 */
[----:B------:R-:W-:Y:S01]  /*df80*/  FSEL R206, R49, -INF , !P2 ;  /* 0xff80000031ce7808 */ /* 0x000fe20005000000 */
[CC--:B------:R-:W-:Y:S01]  /*df90*/  FFMA.FTZ R21, R0.reuse, R28.reuse, R21 ;  /* 0x0000001c00157223 */ /* 0x0c0fe20000010015 */
[----:B------:R-:W-:Y:S01]  /*dfa0*/  FFMA.FTZ R27, R0, R28, R27 ;  /* 0x0000001c001b7223 */ /* 0x000fe2000001001b */
[----:B--2---:R-:W-:Y:S01]  /*dfb0*/  FSEL R66, R37, -INF , !P1 ;  /* 0xff80000025427808 */ /* 0x004fe20004800000 */
[----:B------:R-:W-:Y:S01]  /*dfc0*/  VIADD R28, R3, 0x39 ;  /* 0x00000039031c7836 */ /* 0x000fe20000000000 */
[----:B------:R-:W-:Y:S01]  /*dfd0*/  ISETP.GE.AND P1, PT, R19, R54, PT ;  /* 0x000000361300720c */ /* 0x000fe20003f26270 */
[----:B------:R-:W2:Y:S01]  /*dfe0*/  MUFU.TANH R51, R72 ;  /* 0x0000004800337308 */ /* 0x000ea20000002400 */
[----:B------:R-:W-:-:S02]  /*dff0*/  FSEL R200, R200, -INF , !P3 ;  /* 0xff800000c8c87808 */ /* 0x000fc40005800000 */
[----:B------:R-:W-:Y:S02]  /*e000*/  P2R R25, PR, RZ, 0x2 ;  /* 0x00000002ff197803 */ /* 0x000fe40000000000 */
[----:B------:R-:W-:Y:S02]  /*e010*/  ISETP.GE.AND P1, PT, R19, R53, PT ;  /* 0x000000351300720c */ /* 0x000fe40003f26270 */
[----:B------:R-:W-:Y:S01]  /*e020*/  I2FP.F32.S32 R19, R19 ;  /* 0x0000001300137245 */ /* 0x000fe20000201400 */
[----:B------:R-:W2:Y:S01]  /*e030*/  MUFU.TANH R75, R75 ;  /* 0x0000004b004b7308 */ /* 0x000ea20000002400 */
[----:B------:R-:W-:Y:S01]  /*e040*/  FSEL R114, R21, -INF , !P5 ;  /* 0xff80000015727808 */ /* 0x000fe20006800000 */
[----:B------:R-:W-:Y:S01]  /*e050*/  VIADD R21, R3, 0x40 ;  /* 0x0000004003157836 */ /* 0x000fe20000000000 */
[----:B------:R-:W-:Y:S01]  /*e060*/  FSEL R194, R27, -INF , !P0 ;  /* 0xff8000001bc27808 */ /* 0x000fe20004000000 */
[-C--:B----4-:R-:W-:Y:S01]  /*e070*/  FFMA.FTZ R33, R0, R19.reuse, R33 ;  /* 0x0000001300217223 */ /* 0x090fe20000010021 */
[-C--:B------:R-:W-:Y:S01]  /*e080*/  ISETP.GE.AND P4, PT, R30, R54.reuse, PT ;  /* 0x000000361e00720c */ /* 0x080fe20003f86270 */
[----:B-1----:R-:W-:Y:S01]  /*e090*/  FFMA.FTZ R198, R0, R19, R9 ;  /* 0x0000001300c67223 */ /* 0x002fe20000010009 */
[-C--:B------:R-:W-:Y:S01]  /*e0a0*/  ISETP.GE.AND P2, PT, R30, R53.reuse, PT ;  /* 0x000000351e00720c */ /* 0x080fe20003f46270 */
[----:B------:R-:W1:Y:S01]  /*e0b0*/  MUFU.TANH R45, R70 ;  /* 0x00000046002d7308 */ /* 0x000e620000002400 */
[C---:B------:R-:W-:Y:S01]  /*e0c0*/  ISETP.GE.AND P3, PT, R28.reuse, R54, PT ;  /* 0x000000361c00720c */ /* 0x040fe20003f66270 */
[----:B------:R-:W-:Y:S01]  /*e0d0*/  VIADD R27, R3, 0x58 ;  /* 0x00000058031b7836 */ /* 0x000fe20000000000 */
[----:B------:R-:W-:-:S02]  /*e0e0*/  ISETP.GE.AND P0, PT, R28, R53, PT ;  /* 0x000000351c00720c */ /* 0x000fc40003f06270 */
[----:B------:R-:W-:Y:S02]  /*e0f0*/  I2FP.F32.S32 R30, R30 ;  /* 0x0000001e001e7245 */ /* 0x000fe40000201400 */
[----:B------:R-:W-:Y:S01]  /*e100*/  I2FP.F32.S32 R28, R28 ;  /* 0x0000001c001c7245 */ /* 0x000fe20000201400 */
[----:B------:R-:W-:Y:S01]  /*e110*/  MUFU.TANH R69, R69 ;  /* 0x0000004500457308 */ /* 0x000fe20000002400 */
[----:B------:R-:W-:Y:S01]  /*e120*/  FSEL R192, R33, -INF , !P1 ;  /* 0xff80000021c07808 */ /* 0x000fe20004800000 */
[C---:B------:R-:W-:Y:S01]  /*e130*/  FFMA.FTZ R35, R0.reuse, R30, R35 ;  /* 0x0000001e00237223 */ /* 0x040fe20000010023 */
[C---:B------:R-:W-:Y:S01]  /*e140*/  ISETP.GE.AND P5, PT, R21.reuse, R54, PT ;  /* 0x000000361500720c */ /* 0x040fe20003fa6270 */
[C---:B------:R-:W-:Y:S01]  /*e150*/  FFMA.FTZ R55, R0.reuse, R30, R55 ;  /* 0x0000001e00377223 */ /* 0x040fe20000010037 */
[----:B------:R-:W-:Y:S01]  /*e160*/  ISETP.GE.AND P1, PT, R21, R53, PT ;  /* 0x000000351500720c */ /* 0x000fe20003f26270 */
[CC--:B------:R-:W-:Y:S01]  /*e170*/  FFMA.FTZ R39, R0.reuse, R28.reuse, R39 ;  /* 0x0000001c00277223 */ /* 0x0c0fe20000010027 */
[----:B------:R-:W-:Y:S01]  /*e180*/  FFMA.FTZ R79, R0, R28, R79 ;  /* 0x0000001c004f7223 */ /* 0x000fe2000001004f */
[----:B------:R-:W-:Y:S01]  /*e190*/  MUFU.TANH R71, R71 ;  /* 0x0000004700477308 */ /* 0x000fe20000002400 */
[----:B------:R-:W-:Y:S01]  /*e1a0*/  I2FP.F32.S32 R21, R21 ;  /* 0x0000001500157245 */ /* 0x000fe20000201400 */
[C---:B------:R-:W-:Y:S01]  /*e1b0*/  VIADD R30, R3.reuse, 0x41 ;  /* 0x00000041031e7836 */ /* 0x040fe20000000000 */
[----:B------:R-:W-:Y:S01]  /*e1c0*/  FSEL R204, R204, -INF , !P6 ;  /* 0xff800000cccc7808 */ /* 0x000fe20007000000 */
[----:B------:R-:W-:Y:S01]  /*e1d0*/  VIADD R28, R3, 0x48 ;  /* 0x00000048031c7836 */ /* 0x000fe20000000000 */
[----:B------:R-:W-:Y:S01]  /*e1e0*/  ISETP.NE.AND P6, PT, R25, RZ, PT ;  /* 0x000000ff1900720c */ /* 0x000fe20003fc5270 */
[CC--:B---3--:R-:W-:Y:S01]  /*e1f0*/  FFMA.FTZ R13, R0.reuse, R21.reuse, R13 ;  /* 0x00000015000d7223 */ /* 0x0c8fe2000001000d */
[----:B------:R-:W-:Y:S01]  /*e200*/  FSEL R112, R35, -INF , !P4 ;  /* 0xff80000023707808 */ /* 0x000fe20006000000 */
[----:B------:R-:W3:Y:S01]  /*e210*/  MUFU.TANH R73, R73 ;  /* 0x0000004900497308 */ /* 0x000ee20000002400 */
[----:B------:R-:W-:Y:S01]  /*e220*/  FSEL R190, R55, -INF , !P2 ;  /* 0xff80000037be7808 */ /* 0x000fe20005000000 */
[----:B------:R-:W-:Y:S01]  /*e230*/  VIADD R25, R3, 0x49 ;  /* 0x0000004903197836 */ /* 0x000fe20000000000 */
[----:B------:R-:W-:Y:S01]  /*e240*/  FSEL R196, R39, -INF , !P3 ;  /* 0xff80000027c47808 */ /* 0x000fe20005800000 */
[----:B--2---:R-:W-:Y:S01]  /*e250*/  FFMA.FTZ R51, R0, R21, R51 ;  /* 0x0000001500337223 */ /* 0x004fe20000010033 */
[----:B------:R-:W-:Y:S01]  /*e260*/  FSEL R154, R79, -INF , !P0 ;  /* 0xff8000004f9a7808 */ /* 0x000fe20004000000 */
[----:B------:R-:W-:Y:S01]  /*e270*/  VIADD R21, R3, 0x51 ;  /* 0x0000005103157836 */ /* 0x000fe20000000000 */
[C---:B------:R-:W-:Y:S01]  /*e280*/  ISETP.GE.AND P4, PT, R30.reuse, R54, PT ;  /* 0x000000361e00720c */ /* 0x040fe20003f86270 */
[----:B------:R-:W2:Y:S01]  /*e290*/  MUFU.TANH R29, R64 ;  /* 0x00000040001d7308 */ /* 0x000ea20000002400 */
[----:B------:R-:W-:-:S02]  /*e2a0*/  ISETP.GE.AND P2, PT, R30, R53, PT ;  /* 0x000000351e00720c */ /* 0x000fc40003f46270 */
[C---:B------:R-:W-:Y:S02]  /*e2b0*/  ISETP.GE.AND P3, PT, R28.reuse, R54, PT ;  /* 0x000000361c00720c */ /* 0x040fe40003f66270 */
[-C--:B------:R-:W-:Y:S02]  /*e2c0*/  ISETP.GE.AND P0, PT, R28, R53.reuse, PT ;  /* 0x000000351c00720c */ /* 0x080fe40003f06270 */
[----:B------:R-:W-:Y:S01]  /*e2d0*/  I2FP.F32.S32 R30, R30 ;  /* 0x0000001e001e7245 */ /* 0x000fe20000201400 */
[----:B------:R-:W4:Y:S01]  /*e2e0*/  MUFU.TANH R65, R65 ;  /* 0x0000004100417308 */ /* 0x000f220000002400 */
[----:B------:R-:W-:Y:S02]  /*e2f0*/  I2FP.F32.S32 R28, R28 ;  /* 0x0000001c001c7245 */ /* 0x000fe40000201400 */
[----:B------:R-:W-:Y:S01]  /*e300*/  FSEL R198, R198, -INF , !P6 ;  /* 0xff800000c6c67808 */ /* 0x000fe20007000000 */
[C---:B------:R-:W-:Y:S01]  /*e310*/  FFMA.FTZ R75, R0.reuse, R30, R75 ;  /* 0x0000001e004b7223 */ /* 0x040fe2000001004b */
[----:B------:R-:W-:Y:S01]  /*e320*/  FSEL R146, R13, -INF , !P1 ;  /* 0xff8000000d927808 */ /* 0x000fe20004800000 */
[C---:B------:R-:W-:Y:S01]  /*e330*/  FFMA.FTZ R136, R0.reuse, R28, R15 ;  /* 0x0000001c00887223 */ /* 0x040fe2000001000f */
[C---:B------:R-:W-:Y:S01]  /*e340*/  ISETP.GE.AND P6, PT, R25.reuse, R54, PT ;  /* 0x000000361900720c */ /* 0x040fe20003fc6270 */
[----:B------:R-:W4:Y:S01]  /*e350*/  MUFU.TANH R67, R67 ;  /* 0x0000004300437308 */ /* 0x000f220000002400 */
[----:B------:R-:W-:Y:S01]  /*e360*/  ISETP.GE.AND P1, PT, R25, R53, PT ;  /* 0x000000351900720c */ /* 0x000fe20003f26270 */
[C---:B-1----:R-:W-:Y:S01]  /*e370*/  FFMA.FTZ R45, R0.reuse, R28, R45 ;  /* 0x0000001c002d7223 */ /* 0x042fe2000001002d */
[----:B------:R-:W-:Y:S01]  /*e380*/  I2FP.F32.S32 R25, R25 ;  /* 0x0000001900197245 */ /* 0x000fe20000201400 */
[----:B------:R-:W-:Y:S01]  /*e390*/  VIADD R28, R3, 0x50 ;  /* 0x00000050031c7836 */ /* 0x000fe20000000000 */
[----:B------:R-:W-:Y:S01]  /*e3a0*/  FSEL R138, R51, -INF , !P5 ;  /* 0xff800000338a7808 */ /* 0x000fe20006800000 */
[C---:B---3--:R-:W-:Y:S01]  /*e3b0*/  FFMA.FTZ R73, R0.reuse, R30, R73 ;  /* 0x0000001e00497223 */ /* 0x048fe20000010049 */
[----:B------:R-:W-:Y:S01]  /*e3c0*/  FSEL R144, R75, -INF , !P2 ;  /* 0xff8000004b907808 */ /* 0x000fe20005000000 */
[----:B------:R-:W1:Y:S01]  /*e3d0*/  MUFU.TANH R17, R60 ;  /* 0x0000003c00117308 */ /* 0x000e620000002400 */
[CC--:B------:R-:W-:Y:S01]  /*e3e0*/  FFMA.FTZ R69, R0.reuse, R25.reuse, R69 ;  /* 0x0000001900457223 */ /* 0x0c0fe20000010045 */
[----:B------:R-:W-:Y:S01]  /*e3f0*/  FFMA.FTZ R71, R0, R25, R71 ;  /* 0x0000001900477223 */ /* 0x000fe20000010047 */
[C---:B------:R-:W-:Y:S01]  /*e400*/  ISETP.GE.AND P5, PT, R28.reuse, R54, PT ;  /* 0x000000361c00720c */ /* 0x040fe20003fa6270 */
[----:B------:R-:W-:Y:S01]  /*e410*/  VIADD R25, R3, 0x60 ;  /* 0x0000006003197836 */ /* 0x000fe20000000000 */
[----:B------:R-:W-:-:S02]  /*e420*/  ISETP.GE.AND P2, PT, R28, R53, PT ;  /* 0x000000351c00720c */ /* 0x000fc40003f46270 */
[----:B------:R-:W-:Y:S01]  /*e430*/  I2FP.F32.S32 R28, R28 ;  /* 0x0000001c001c7245 */ /* 0x000fe20000201400 */
[----:B------:R-:W3:Y:S01]  /*e440*/  MUFU.TANH R9, R62 ;  /* 0x0000003e00097308 */ /* 0x000ee20000002400 */
[----:B------:R-:W-:Y:S02]  /*e450*/  I2FP.F32.S32 R30, R21 ;  /* 0x00000015001e7245 */ /* 0x000fe40000201400 */
[----:B------:R-:W-:Y:S01]  /*e460*/  FSEL R148, R69, -INF , !P6 ;  /* 0xff80000045947808 */ /* 0x000fe20007000000 */
[CC--:B--2---:R-:W-:Y:S01]  /*e470*/  FFMA.FTZ R29, R0.reuse, R28.reuse, R29 ;  /* 0x0000001c001d7223 */ /* 0x0c4fe2000001001d */
[----:B------:R-:W-:Y:S01]  /*e480*/  FSEL R140, R71, -INF , !P1 ;  /* 0xff800000478c7808 */ /* 0x000fe20004800000 */
[C---:B------:R-:W-:Y:S01]  /*e490*/  FFMA.FTZ R31, R0.reuse, R28, R31 ;  /* 0x0000001c001f7223 */ /* 0x040fe2000001001f */
[----:B------:R-:W-:Y:S01]  /*e4a0*/  FSEL R150, R73, -INF , !P4 ;  /* 0xff80000049967808 */ /* 0x000fe20006000000 */
[----:B------:R-:W2:Y:S01]  /*e4b0*/  MUFU.TANH R19, R56 ;  /* 0x0000003800137308 */ /* 0x000ea20000002400 */
[----:B------:R-:W-:Y:S01]  /*e4c0*/  FSEL R142, R45, -INF , !P0 ;  /* 0xff8000002d8e7808 */ /* 0x000fe20004000000 */
[C---:B----4-:R-:W-:Y:S01]  /*e4d0*/  FFMA.FTZ R65, R0.reuse, R30, R65 ;  /* 0x0000001e00417223 */ /* 0x050fe20000010041 */
[C---:B------:R-:W-:Y:S01]  /*e4e0*/  ISETP.GE.AND P6, PT, R27.reuse, R54, PT ;  /* 0x000000361b00720c */ /* 0x040fe20003fc6270 */
[----:B------:R-:W-:Y:S01]  /*e4f0*/  FFMA.FTZ R67, R0, R30, R67 ;  /* 0x0000001e00437223 */ /* 0x000fe20000010043 */
[-C--:B------:R-:W-:Y:S01]  /*e500*/  ISETP.GE.AND P1, PT, R27, R53.reuse, PT ;  /* 0x000000351b00720c */ /* 0x080fe20003f26270 */
[----:B------:R-:W-:Y:S01]  /*e510*/  VIADD R28, R3, 0x59 ;  /* 0x00000059031c7836 */ /* 0x000fe20000000000 */
[C---:B------:R-:W-:Y:S01]  /*e520*/  ISETP.GE.AND P4, PT, R21.reuse, R54, PT ;  /* 0x000000361500720c */ /* 0x040fe20003f86270 */
[----:B------:R-:W4:Y:S01]  /*e530*/  MUFU.TANH R61, R61 ;  /* 0x0000003d003d7308 */ /* 0x000f220000002400 */
[----:B------:R-:W-:-:S02]  /*e540*/  ISETP.GE.AND P0, PT, R21, R53, PT ;  /* 0x000000351500720c */ /* 0x000fc40003f06270 */
[----:B------:R-:W-:Y:S02]  /*e550*/  I2FP.F32.S32 R27, R27 ;  /* 0x0000001b001b7245 */ /* 0x000fe40000201400 */
[----:B------:R-:W-:Y:S02]  /*e560*/  I2FP.F32.S32 R30, R25 ;  /* 0x00000019001e7245 */ /* 0x000fe40000201400 */
[----:B------:R-:W-:Y:S01]  /*e570*/  FSEL R136, R136, -INF , !P3 ;  /* 0xff80000088887808 */ /* 0x000fe20005800000 */
[----:B------:R-:W4:Y:S01]  /*e580*/  MUFU.TANH R63, R63 ;  /* 0x0000003f003f7308 */ /* 0x000f220000002400 */
[----:B------:R-:W-:Y:S01]  /*e590*/  FSEL R134, R29, -INF , !P5 ;  /* 0xff8000001d867808 */ /* 0x000fe20006800000 */
[CC--:B-1----:R-:W-:Y:S01]  /*e5a0*/  FFMA.FTZ R17, R0.reuse, R27.reuse, R17 ;  /* 0x0000001b00117223 */ /* 0x0c2fe20000010011 */
[----:B---3--:R-:W-:Y:S01]  /*e5b0*/  FFMA.FTZ R9, R0, R27, R9 ;  /* 0x0000001b00097223 */ /* 0x008fe20000010009 */
[C---:B------:R-:W-:Y:S01]  /*e5c0*/  ISETP.GE.AND P5, PT, R28.reuse, R54, PT ;  /* 0x000000361c00720c */ /* 0x040fe20003fa6270 */
[----:B------:R-:W-:Y:S01]  /*e5d0*/  VIADD R27, R3, 0x61 ;  /* 0x00000061031b7836 */ /* 0x000fe20000000000 */
[----:B------:R-:W-:Y:S01]  /*e5e0*/  ISETP.GE.AND P3, PT, R28, R53, PT ;  /* 0x000000351c00720c */ /* 0x000fe20003f66270 */
[----:B--2---:R-:W-:Y:S01]  /*e5f0*/  FFMA.FTZ R19, R0, R30, R19 ;  /* 0x0000001e00137223 */ /* 0x004fe20000010013 */
[----:B------:R-:W1:Y:S01]  /*e600*/  MUFU.TANH R15, R58 ;  /* 0x0000003a000f7308 */ /* 0x000e620000002400 */
[----:B------:R-:W-:-:S02]  /*e610*/  FSEL R132, R65, -INF , !P4 ;  /* 0xff80000041847808 */ /* 0x000fc40006000000 */
[----:B------:R-:W-:Y:S02]  /*e620*/  FSEL R116, R67, -INF , !P0 ;  /* 0xff80000043747808 */ /* 0x000fe40004000000 */
[----:B------:R-:W-:Y:S02]  /*e630*/  I2FP.F32.S32 R28, R28 ;  /* 0x0000001c001c7245 */ /* 0x000fe40000201400 */
[C---:B------:R-:W-:Y:S01]  /*e640*/  ISETP.GE.AND P4, PT, R25.reuse, R54, PT ;  /* 0x000000361900720c */ /* 0x040fe20003f86270 */
[----:B------:R-:W-:Y:S01]  /*e650*/  MUFU.TANH R57, R57 ;  /* 0x0000003900397308 */ /* 0x000fe20000002400 */
[----:B------:R-:W-:Y:S01]  /*e660*/  ISETP.GE.AND P0, PT, R25, R53, PT ;  /* 0x000000351900720c */ /* 0x000fe20003f06270 */
[----:B------:R-:W-:Y:S02]  /*e670*/  VIADD R25, R3, 0x68 ;  /* 0x0000006803197836 */ /* 0x000fe40000000000 */
[CC--:B----4-:R-:W-:Y:S01]  /*e680*/  FFMA.FTZ R61, R0.reuse, R28.reuse, R61 ;  /* 0x0000001c003d7223 */ /* 0x0d0fe2000001003d */
[C---:B------:R-:W-:Y:S01]  /*e690*/  FFMA.FTZ R63, R0.reuse, R28, R63 ;  /* 0x0000001c003f7223 */ /* 0x040fe2000001003f */
[----:B------:R-:W-:Y:S01]  /*e6a0*/  FSEL R64, R19, -INF , !P4 ;  /* 0xff80000013407808 */ /* 0x000fe20006000000 */
[C---:B------:R-:W-:Y:S01]  /*e6b0*/  VIADD R19, R3.reuse, 0x71 ;  /* 0x0000007103137836 */ /* 0x040fe20000000000 */
[----:B------:R-:W-:Y:S01]  /*e6c0*/  I2FP.F32.S32 R28, R25 ;  /* 0x00000019001c7245 */ /* 0x000fe20000201400 */
[----:B------:R-:W2:Y:S01]  /*e6d0*/  MUFU.TANH R13, R128 ;  /* 0x00000080000d7308 */ /* 0x000ea20000002400 */
[----:B-1----:R-:W-:Y:S01]  /*e6e0*/  FFMA.FTZ R56, R0, R30, R15 ;  /* 0x0000001e00387223 */ /* 0x002fe2000001000f */
[----:B------:R-:W-:Y:S01]  /*e6f0*/  VIADD R15, R3, 0x69 ;  /* 0x00000069030f7836 */ /* 0x000fe20000000000 */
[----:B------:R-:W-:-:S02]  /*e700*/  FSEL R110, R9, -INF , !P1 ;  /* 0xff800000096e7808 */ /* 0x000fc40004800000 */
[----:B------:R-:W-:Y:S02]  /*e710*/  FSEL R108, R63, -INF , !P3 ;  /* 0xff8000003f6c7808 */ /* 0x000fe40005800000 */
[----:B------:R-:W-:Y:S01]  /*e720*/  I2FP.F32.S32 R38, R15 ;  /* 0x0000000f00267245 */ /* 0x000fe20000201400 */
[----:B------:R1:W3:Y:S01]  /*e730*/  MUFU.TANH R21, R130 ;  /* 0x0000008200157308 */ /* 0x0002e20000002400 */
[----:B------:R-:W-:Y:S02]  /*e740*/  FSEL R56, R56, -INF , !P0 ;  /* 0xff80000038387808 */ /* 0x000fe40004000000 */
[-C--:B------:R-:W-:Y:S02]  /*e750*/  ISETP.GE.AND P3, PT, R25, R53.reuse, PT ;  /* 0x000000351900720c */ /* 0x080fe40003f66270 */
[C---:B------:R-:W-:Y:S02]  /*e760*/  ISETP.GE.AND P4, PT, R15.reuse, R54, PT ;  /* 0x000000360f00720c */ /* 0x040fe40003f86270 */
[----:B------:R-:W-:Y:S01]  /*e770*/  ISETP.GE.AND P1, PT, R15, R53, PT ;  /* 0x000000350f00720c */ /* 0x000fe20003f26270 */
[----:B------:R-:W4:Y:S01]  /*e780*/  MUFU.TANH R59, R59 ;  /* 0x0000003b003b7308 */ /* 0x000f220000002400 */
[----:B--2---:R-:W-:Y:S01]  /*e790*/  FFMA.FTZ R13, R0, R28, R13 ;  /* 0x0000001c000d7223 */ /* 0x004fe2000001000d */
[----:B------:R-:W-:Y:S01]  /*e7a0*/  FSEL R128, R61, -INF , !P5 ;  /* 0xff8000003d807808 */ /* 0x000fe20006800000 */
[----:B------:R-:W-:Y:S01]  /*e7b0*/  VIADD R15, R3, 0x78 ;  /* 0x00000078030f7836 */ /* 0x000fe20000000000 */
[----:B------:R-:W-:-:S02]  /*e7c0*/  ISETP.GE.AND P5, PT, R25, R54, PT ;  /* 0x000000361900720c */ /* 0x000fc40003fa6270 */
[----:B------:R-:W-:Y:S02]  /*e7d0*/  FSEL R126, R31, -INF , !P2 ;  /* 0xff8000001f7e7808 */ /* 0x000fe40005000000 */
[----:B------:R-:W2:Y:S01]  /*e7e0*/  MUFU.TANH R129, R129 ;  /* 0x0000008100817308 */ /* 0x000ea20000002400 */
[----:B-1----:R-:W-:Y:S01]  /*e7f0*/  FSEL R130, R17, -INF , !P6 ;  /* 0xff80000011827808 */ /* 0x002fe20007000000 */
[C---:B---3--:R-:W-:Y:S01]  /*e800*/  FFMA.FTZ R21, R0.reuse, R28, R21 ;  /* 0x0000001c00157223 */ /* 0x048fe20000010015 */
[----:B------:R-:W-:Y:S02]  /*e810*/  I2FP.F32.S32 R17, R27 ;  /* 0x0000001b00117245 */ /* 0x000fe40000201400 */
[----:B------:R-:W-:Y:S02]  /*e820*/  ISETP.GE.AND P6, PT, R27, R54, PT ;  /* 0x000000361b00720c */ /* 0x000fe40003fc6270 */
[----:B------:R-:W-:Y:S01]  /*e830*/  I2FP.F32.S32 R28, R19 ;  /* 0x00000013001c7245 */ /* 0x000fe20000201400 */
[----:B------:R-:W1:Y:S01]  /*e840*/  MUFU.TANH R133, R133 ;  /* 0x0000008500857308 */ /* 0x000e620000002400 */
[CC--:B------:R-:W-:Y:S01]  /*e850*/  FFMA.FTZ R57, R0.reuse, R17.reuse, R57 ;  /* 0x0000001100397223 */ /* 0x0c0fe20000010039 */
[----:B----4-:R-:W-:Y:S01]  /*e860*/  FFMA.FTZ R42, R0, R17, R59 ;  /* 0x00000011002a7223 */ /* 0x010fe2000001003b */
[----:B------:R-:W-:Y:S01]  /*e870*/  FSEL R60, R13, -INF , !P5 ;  /* 0xff8000000d3c7808 */ /* 0x000fe20006800000 */
[----:B------:R-:W-:Y:S01]  /*e880*/  VIADD R13, R3, 0x79 ;  /* 0x00000079030d7836 */ /* 0x000fe20000000000 */
[----:B------:R-:W-:-:S02]  /*e890*/  ISETP.GE.AND P5, PT, R19, R53, PT ;  /* 0x000000351300720c */ /* 0x000fc40003fa6270 */
[----:B------:R-:W-:Y:S01]  /*e8a0*/  FSEL R62, R57, -INF , !P6 ;  /* 0xff800000393e7808 */ /* 0x000fe20007000000 */
[----:B------:R-:W3:Y:S01]  /*e8b0*/  MUFU.TANH R135, R135 ;  /* 0x0000008700877308 */ /* 0x000ee20000002400 */
[----:B--2---:R-:W-:Y:S01]  /*e8c0*/  FFMA.FTZ R58, R0, R38, R129 ;  /* 0x00000026003a7223 */ /* 0x004fe20000010081 */
[----:B------:R-:W-:Y:S02]  /*e8d0*/  ISETP.GE.AND P2, PT, R27, R53, PT ;  /* 0x000000351b00720c */ /* 0x000fe40003f46270 */
[----:B------:R-:W-:Y:S02]  /*e8e0*/  I2FP.F32.S32 R30, R15 ;  /* 0x0000000f001e7245 */ /* 0x000fe40000201400 */
[----:B------:R-:W-:Y:S02]  /*e8f0*/  FSEL R58, R58, -INF , !P4 ;  /* 0xff8000003a3a7808 */ /* 0x000fe40006000000 */
[----:B------:R-:W2:Y:S01]  /*e900*/  MUFU.TANH R131, R131 ;  /* 0x0000008300837308 */ /* 0x000ea20000002400 */
[----:B-1----:R-:W-:Y:S01]  /*e910*/  FFMA.FTZ R35, R0, R28, R133 ;  /* 0x0000001c00237223 */ /* 0x002fe20000010085 */
[----:B------:R-:W-:-:S02]  /*e920*/  FSEL R42, R42, -INF , !P2 ;  /* 0xff8000002a2a7808 */ /* 0x000fc40005000000 */
[----:B------:R-:W-:-:S04]  /*e930*/  ISETP.GE.AND P2, PT, R19, R54, PT ;  /* 0x000000361300720c */ /* 0x000fc80003f46270 */
[----:B------:R-:W-:Y:S01]  /*e940*/  MUFU.TANH R23, R23 ;  /* 0x0000001700177308 */ /* 0x000fe20000002400 */
[----:B---3--:R-:W-:Y:S01]  /*e950*/  FFMA.FTZ R28, R0, R28, R135 ;  /* 0x0000001c001c7223 */ /* 0x008fe20000010087 */
[----:B------:R-:W-:Y:S02]  /*e960*/  FSEL R35, R35, -INF , !P2 ;  /* 0xff80000023237808 */ /* 0x000fe40005000000 */
[----:B------:R-:W-:Y:S02]  /*e970*/  ISETP.GE.AND P2, PT, R13, R54, PT ;  /* 0x000000360d00720c */ /* 0x000fe40003f46270 */
[----:B------:R-:W-:Y:S02]  /*e980*/  FSEL R28, R28, -INF , !P5 ;  /* 0xff8000001c1c7808 */ /* 0x000fe40006800000 */
[----:B------:R1:W-:Y:S01]  /*e990*/  MUFU.TANH R9, R20 ;  /* 0x0000001400097308 */ /* 0x0003e20000002400 */
[----:B--2---:R-:W-:Y:S01]  /*e9a0*/  FFMA.FTZ R38, R0, R38, R131 ;  /* 0x0000002600267223 */ /* 0x004fe20000010083 */
[----:B------:R-:W-:-:S04]  /*e9b0*/  ISETP.GE.AND P5, PT, R52, 0x2, PT ;  /* 0x000000023400780c */ /* 0x000fc80003fa6270 */
[----:B------:R-:W-:Y:S02]  /*e9c0*/  FSEL R38, R38, -INF , !P1 ;  /* 0xff80000026267808 */ /* 0x000fe40004800000 */
[----:B------:R-:W2:Y:S01]  /*e9d0*/  MUFU.TANH R17, R40 ;  /* 0x0000002800117308 */ /* 0x000ea20000002400 */
[----:B------:R-:W-:-:S07]  /*e9e0*/  ISETP.GE.AND P1, PT, R3, R53, PT ;  /* 0x000000350300720c */ /* 0x000fce0003f26270 */
[----:B------:R-:W3:Y:S01]  /*e9f0*/  MUFU.TANH R11, R11 ;  /* 0x0000000b000b7308 */ /* 0x000ee20000002400 */
[----:B-1----:R-:W-:-:S05]  /*ea00*/  VIADD R20, R3, 0x70 ;  /* 0x0000007003147836 */ /* 0x002fca0000000000 */
[C---:B------:R-:W-:Y:S02]  /*ea10*/  ISETP.GE.AND P6, PT, R20.reuse, R54, PT ;  /* 0x000000361400720c */ /* 0x040fe40003fc6270 */
[----:B------:R-:W-:Y:S01]  /*ea20*/  ISETP.GE.AND P0, PT, R20, R53, PT ;  /* 0x000000351400720c */ /* 0x000fe20003f06270 */
[----:B------:R-:W1:Y:S01]  /*ea30*/  MUFU.TANH R33, R41 ;  /* 0x0000002900217308 */ /* 0x000e620000002400 */
[----:B------:R-:W-:Y:S01]  /*ea40*/  I2FP.F32.S32 R20, R20 ;  /* 0x0000001400147245 */ /* 0x000fe20000201400 */
[C---:B--2---:R-:W-:Y:S01]  /*ea50*/  FFMA.FTZ R17, R0.reuse, R30, R17 ;  /* 0x0000001e00117223 */ /* 0x044fe20000010011 */
[----:B------:R-:W-:Y:S02]  /*ea60*/  P2R R25, PR, RZ, 0x40 ;  /* 0x00000040ff197803 */ /* 0x000fe40000000000 */
[----:B------:R-:W-:Y:S01]  /*ea70*/  FSEL R40, R21, -INF , !P3 ;  /* 0xff80000015287808 */ /* 0x000fe20005800000 */
[CC--:B------:R-:W-:Y:S01]  /*ea80*/  FFMA.FTZ R23, R0.reuse, R20.reuse, R23 ;  /* 0x0000001400177223 */ /* 0x0c0fe20000010017 */
[----:B------:R-:W-:Y:S01]  /*ea90*/  BAR.SYNC.DEFER_BLOCKING 0x0 ;  /* 0x0000000000007b1d */ /* 0x000fe20000010000 */
[----:B------:R-:W-:Y:S01]  /*eaa0*/  ISETP.NE.AND P4, PT, R25, RZ, PT ;  /* 0x000000ff1900720c */ /* 0x000fe20003f85270 */
[C---:B------:R-:W-:Y:S01]  /*eab0*/  FFMA.FTZ R9, R0.reuse, R20, R9 ;  /* 0x0000001400097223 */ /* 0x040fe20000010009 */
[----:B------:R-:W-:Y:S01]  /*eac0*/  I2FP.F32.S32 R20, R13 ;  /* 0x0000000d00147245 */ /* 0x000fe20000201400 */
[----:B---3--:R-:W-:Y:S01]  /*ead0*/  FFMA.FTZ R11, R0, R30, R11 ;  /* 0x0000001e000b7223 */ /* 0x008fe2000001000b */
[----:B------:R-:W-:Y:S01]  /*eae0*/  FSEL R36, R23, -INF , !P4 ;  /* 0xff80000017247808 */ /* 0x000fe20006000000 */
[----:B------:R-:W2:Y:S01]  /*eaf0*/  MUFU.TANH R7, R7 ;  /* 0x0000000700077308 */ /* 0x000ea20000002400 */
[----:B------:R-:W-:-:S02]  /*eb00*/  ISETP.GE.AND P4, PT, R3, R54, PT ;  /* 0x000000360300720c */ /* 0x000fc40003f86270 */
[----:B------:R-:W-:Y:S01]  /*eb10*/  I2FP.F32.S32 R3, R3 ;  /* 0x0000000300037245 */ /* 0x000fe20000201400 */
[C---:B-1----:R-:W-:Y:S01]  /*eb20*/  FFMA.FTZ R33, R0.reuse, R20, R33 ;  /* 0x0000001400217223 */ /* 0x042fe20000010021 */
[----:B------:R-:W-:Y:S02]  /*eb30*/  FSEL R30, R9, -INF , !P0 ;  /* 0xff800000091e7808 */ /* 0x000fe40004000000 */
[C---:B------:R-:W-:Y:S01]  /*eb40*/  ISETP.GE.AND P6, PT, R15.reuse, R54, PT ;  /* 0x000000360f00720c */ /* 0x040fe20003fc6270 */
[----:B------:R-:W1:Y:S01]  /*eb50*/  MUFU.TANH R43, R43 ;  /* 0x0000002b002b7308 */ /* 0x000e620000002400 */
[----:B------:R-:W-:Y:S01]  /*eb60*/  FFMA.FTZ R48, R0, R3, R97 ;  /* 0x0000000300307223 */ /* 0x000fe20000010061 */
[-C--:B------:R-:W-:Y:S02]  /*eb70*/  ISETP.GE.AND P3, PT, R15, R53.reuse, PT ;  /* 0x000000350f00720c */ /* 0x080fe40003f66270 */
[----:B------:R-:W-:Y:S02]  /*eb80*/  ISETP.GE.AND P0, PT, R13, R53, PT ;  /* 0x000000350d00720c */ /* 0x000fe40003f06270 */
[----:B------:R-:W-:-:S02]  /*eb90*/  FSEL R34, R17, -INF , !P6 ;  /* 0xff80000011227808 */ /* 0x000fc40007000000 */
[----:B------:R-:W-:Y:S01]  /*eba0*/  FSEL R21, R11, -INF , !P3 ;  /* 0xff8000000b157808 */ /* 0x000fe20005800000 */
[----:B--2---:R-:W-:Y:S01]  /*ebb0*/  FFMA.FTZ R7, R0, R3, R7 ;  /* 0x0000000300077223 */ /* 0x004fe20000010007 */
[----:B------:R-:W-:Y:S02]  /*ebc0*/  FSEL R48, R48, -INF , !P4 ;  /* 0xff80000030307808 */ /* 0x000fe40006000000 */
[----:B------:R-:W-:Y:S02]  /*ebd0*/  FSEL R33, R33, -INF , !P2 ;  /* 0xff80000021217808 */ /* 0x000fe40005000000 */
[----:B------:R-:W-:Y:S01]  /*ebe0*/  FSEL R70, R7, -INF , !P1 ;  /* 0xff80000007467808 */ /* 0x000fe20004800000 */
[----:B-1----:R-:W-:-:S05]  /*ebf0*/  FFMA.FTZ R20, R0, R20, R43 ;  /* 0x0000001400147223 */ /* 0x002fca000001002b */
        /* <DEDUP_REMOVED lines=51> */
[----:B------:R-:W-:Y:S02]  /*ef30*/  SHF.R.S32.HI R72, RZ, 0x1f, R74 ;  /* 0x0000001fff487819 */ /* 0x000fe4000001144a */
[----:B--2---:R-:W-:-:S03]  /*ef40*/  IADD3 R2, -R3, R2, RZ ;  /* 0x0000000203027210 */ /* 0x004fc60007ffe1ff */
[-C--:B------:R-:W-:Y:S02]  /*ef50*/  IMAD R3, R72, R9.reuse, RZ ;  /* 0x0000000948037224 */ /* 0x080fe400078e02ff */
[----:B------:R-:W-:Y:S01]  /*ef60*/  IMAD.WIDE.U32 R72, R74, R9, RZ ;  /* 0x000000094a487225 */ /* 0x000fe200078e00ff */
        /* <DEDUP_REMOVED lines=10> */
.L_x_7198:
[----:B------:R-:W1:Y:S02]  /*f010*/  LDC R9, c[0x0][0x248] ;  /* 0x00009200ff097b82 */ /* 0x000e640000000800 */
[----:B-1----:R-:W-:-:S05]  /*f020*/  IMAD.SHL.U32 R11, R9, 0x80, RZ ;  /* 0x00000080090b7824 */ /* 0x002fca00078e00ff */
[----:B------:R-:W-:-:S04]  /*f030*/  IADD3 R11, -R11, RZ, RZ ;  /* 0x000000ff0b0b7210 */ /* 0x000fc80007ffe1ff */
[----:B------:R-:W-:-:S07]  /*f040*/  SHF.R.S32.HI R72, RZ, 0x1f, R11 ;  /* 0x0000001fff487819 */ /* 0x000fce000001140b */
.L_x_7199:
        /* <DEDUP_REMOVED lines=17> */
[----:B------:R-:W-:-:S03]  /*f160*/  @!P0 IADD3 R76, P1, R11, R76, RZ ;  /* 0x0000004c0b4c8210 */ /* 0x000fc60007f3e0ff */
[----:B------:R-:W-:Y:S01]  /*f170*/  @!PT LDS RZ, [RZ] ;  /* 0x00000000fffff984 */ /* 0x000fe20000000800 */
[----:B------:R-:W-:Y:S01]  /*f180*/  @!PT LDS RZ, [RZ] ;  /* 0x00000000fffff984 */ /* 0x000fe20000000800 */
[----:B------:R-:W-:Y:S01]  /*f190*/  @!PT LDS RZ, [RZ] ;  /* 0x00000000fffff984 */ /* 0x000fe20000000800 */
[----:B------:R5:W-:Y:S02]  /*f1a0*/  @!P0 LDGSTS.E.BYPASS.LTC128B.128 [R187+0x2000], desc[UR6][R82.64] ;  /* 0x0200000052bb8fae */ /* 0x000be4000b901d46 */
[----:B------:R-:W2:Y:S01]  /*f1b0*/  @!P0 LDC R3, c[0x0][0x24c] ;  /* 0x00009300ff038b82 */ /* 0x000ea20000000800 */
[----:B-1----:R-:W-:Y:S01]  /*f1c0*/  @!P0 IMAD R15, R15, 0x30, RZ ;  /* 0x000000300f0f8824 */ /* 0x002fe200078e02ff */
[----:B------:R1:W-:Y:S04]  /*f1d0*/  @P0 STS.128 [R187+0x2800], RZ ;  /* 0x002800ffbb000388 */ /* 0x0003e80000000c00 */
[----:B------:R-:W-:Y:S01]  /*f1e0*/  @!P0 IADD3.X R15, R72, R77, R15, P1, !PT ;  /* 0x0000004d480f8210 */ /* 0x000fe20000ffe40f */
[----:B------:R-:W-:Y:S01]  /*f1f0*/  @!P0 IMAD.MOV.U32 R77, RZ, RZ, R125 ;  /* 0x000000ffff4d8224 */ /* 0x000fe200078e007d */
[----:B------:R-:W1:Y:S01]  /*f200*/  @!P0 LDC R2, c[0x0][0x24c] ;  /* 0x00009300ff028b82 */ /* 0x000e620000000800 */
[----:B---3--:R-:W-:Y:S01]  /*f210*/  @!P0 LEA.HI.X R13, R9, R125, R13, 0x5, P2 ;  /* 0x0000007d090d8211 */ /* 0x008fe200010f2c0d */
[----:B------:R-:W-:Y:S01]  /*f220*/  @!PT LDS RZ, [RZ] ;  /* 0x00000000fffff984 */ /* 0x000fe20000000800 */
[----:B------:R-:W-:Y:S01]  /*f230*/  @!PT LDS RZ, [RZ] ;  /* 0x00000000fffff984 */ /* 0x000fe20000000800 */
[----:B------:R-:W-:Y:S01]  /*f240*/  @!PT LDS RZ, [RZ] ;  /* 0x00000000fffff984 */ /* 0x000fe20000000800 */
[----:B------:R3:W-:Y:S01]  /*f250*/  @!P0 LDGSTS.E.BYPASS.LTC128B.128 [R187+0x2800], desc[UR6][R84.64] ;  /* 0x0280000054bb8fae */ /* 0x0007e2000b901d46 */
[----:B------:R-:W-:-:S02]  /*f260*/  @!P0 LEA R80, P2, R74, UR12, 0x1 ;  /* 0x0000000c4a508c11 */ /* 0x000fc4000f8408ff */
[----:B------:R-:W-:Y:S01]  /*f270*/  @!P0 LEA R78, P1, R76, UR12, 0x1 ;  /* 0x0000000c4c4e8c11 */ /* 0x000fe2000f8208ff */
[----:B------:R-:W-:Y:S01]  /*f280*/  @!P0 IMAD.X R13, R72, 0x1, R13, P3 ;  /* 0x00000001480d8824 */ /* 0x000fe200018e060d */
[----:B------:R1:W-:Y:S02]  /*f290*/  @P0 STS.128 [R187+0x3000], RZ ;  /* 0x003000ffbb000388 */ /* 0x0003e40000000c00 */
[----:B------:R-:W-:Y:S01]  /*f2a0*/  @!P0 LEA.HI.X R79, R76, UR13, R15, 0x1, P1 ;  /* 0x0000000d4c4f8c11 */ /* 0x000fe200088f0c0f */
[----:B------:R-:W-:Y:S01]  /*f2b0*/  @!P0 IMAD.MOV.U32 R76, RZ, RZ, R122 ;  /* 0x000000ffff4c8224 */ /* 0x000fe200078e007a */
[----:B------:R-:W-:Y:S02]  /*f2c0*/  @!P0 LEA.HI.X R81, R74, UR13, R13, 0x1, P2 ;  /* 0x0000000d4a518c11 */ /* 0x000fe400090f0c0d */
[C---:B------:R-:W-:Y:S01]  /*f2d0*/  @!P0 LEA R74, P3, R9.reuse, R122, 0x6 ;  /* 0x0000007a094a8211 */ /* 0x040fe200078630ff */
[----:B------:R-:W-:Y:S02]  /*f2e0*/  @!P0 IMAD.WIDE.U32 R76, R9, 0x60, R76 ;  /* 0x00000060094c8825 */ /* 0x000fe400078e004c */
[----:B------:R-:W-:Y:S01]  /*f2f0*/  @!PT LDS RZ, [RZ] ;  /* 0x00000000fffff984 */ /* 0x000fe20000000800 */
[----:B------:R-:W-:Y:S01]  /*f300*/  @!PT LDS RZ, [RZ] ;  /* 0x00000000fffff984 */ /* 0x000fe20000000800 */
[----:B------:R-:W-:Y:S01]  /*f310*/  @!PT LDS RZ, [RZ] ;  /* 0x00000000fffff984 */ /* 0x000fe20000000800 */
[----:B------:R1:W-:Y:S01]  /*f320*/  @!P0 LDGSTS.E.BYPASS.LTC128B.128 [R187+0x3000], desc[UR6][R80.64] ;  /* 0x0300000050bb8fae */ /* 0x0003e2000b901d46 */
[----:B------:R-:W-:Y:S01]  /*f330*/  @!P0 IADD3 R74, P4, R11, R74, RZ ;  /* 0x0000004a0b4a8210 */ /* 0x000fe20007f9e0ff */
[----:B-----5:R-:W-:Y:S01]  /*f340*/  @!P0 IMAD.MOV.U32 R82, RZ, RZ, R122 ;  /* 0x000000ffff528224 */ /* 0x020fe200078e007a */
[----:B----4-:R-:W-:Y:S01]  /*f350*/  @!P0 LEA.HI.X R7, R9, R125, R7, 0x6, P3 ;  /* 0x0000007d09078211 */ /* 0x010fe200018f3407 */
[----:B------:R-:W-:Y:S01]  /*f360*/  @!P0 IMAD.MOV.U32 R83, RZ, RZ, R125 ;  /* 0x000000ffff538224 */ /* 0x000fe200078e007d */
[----:B------:R-:W-:Y:S01]  /*f370*/  @!P0 IADD3 R15, P1, R11, R76, RZ ;  /* 0x0000004c0b0f8210 */ /* 0x000fe20007f3e0ff */
[----:B--2---:R-:W-:Y:S01]  /*f380*/  @!P0 IMAD R3, R3, 0x50, RZ ;  /* 0x0000005003038824 */ /* 0x004fe200078e02ff */
[----:B------:R2:W-:Y:S01]  /*f390*/  @P0 STS.128 [R187+0x3800], RZ ;  /* 0x003800ffbb000388 */ /* 0x0005e20000000c00 */
[----:B------:R-:W-:-:S03]  /*f3a0*/  @!P0 IMAD.WIDE.U32 R82, R9, 0x50, R82 ;  /* 0x0000005009528825 */ /* 0x000fc600078e0052 */
[----:B------:R-:W-:Y:S01]  /*f3b0*/  @!PT LDS RZ, [RZ] ;  /* 0x00000000fffff984 */ /* 0x000fe20000000800 */
[----:B------:R-:W-:Y:S01]  /*f3c0*/  @!PT LDS RZ, [RZ] ;  /* 0x00000000fffff984 */ /* 0x000fe20000000800 */
[----:B------:R-:W-:Y:S01]  /*f3d0*/  @!PT LDS RZ, [RZ] ;  /* 0x00000000fffff984 */ /* 0x000fe20000000800 */
[----:B------:R2:W-:Y:S01]  /*f3e0*/  @!P0 LDGSTS.E.BYPASS.LTC128B.128 [R187+0x3800], desc[UR6][R78.64] ;  /* 0x038000004ebb8fae */ /* 0x0005e2000b901d46 */
[----:B-1----:R-:W-:Y:S01]  /*f3f0*/  @!P0 IMAD R13, R2, 0x60, RZ ;  /* 0x00000060020d8824 */ /* 0x002fe200078e02ff */
[----:B------:R-:W-:Y:S01]  /*f400*/  @!P0 IADD3 R2, P2, R11, R82, RZ ;  /* 0x000000520b028210 */ /* 0x000fe20007f5e0ff */
[----:B------:R-:W-:Y:S01]  /*f410*/  @!P0 IMAD.X R7, R72, 0x1, R7, P4 ;  /* 0x0000000148078824 */ /* 0x000fe200020e0607 */
[----:B------:R-:W-:Y:S01]  /*f420*/  @!P0 LEA R82, P3, R74, UR12, 0x1 ;  /* 0x0000000c4a528c11 */ /* 0x000fe2000f8608ff */
[----:B------:R2:W-:Y:S01]  /*f430*/  @P0 STS.128 [R187+0x4000], RZ ;  /* 0x004000ffbb000388 */ /* 0x0005e20000000c00 */
[----:B------:R-:W-:Y:S02]  /*f440*/  @!P0 IADD3.X R3, R72, R83, R3, P2, !PT ;  /* 0x0000005348038210 */ /* 0x000fe400017fe403 */
[----:B------:R-:W-:Y:S02]  /*f450*/  @!P0 LEA R86, P2, R2, UR12, 0x1 ;  /* 0x0000000c02568c11 */ /* 0x000fe4000f8408ff */
[----:B------:R-:W-:-:S02]  /*f460*/  @!P0 IADD3.X R76, R72, R13, R77, P1, !PT ;  /* 0x0000000d484c8210 */ /* 0x000fc40000ffe44d */
[C---:B---3--:R-:W-:Y:S02]  /*f470*/  @!P0 LEA R84, P1, R15.reuse, UR12, 0x1 ;  /* 0x0000000c0f548c11 */ /* 0x048fe4000f8208ff */
        /* <DEDUP_REMOVED lines=31> */
.L_x_7201:
[----:B------:R-:W-:Y:S05]  /*f670*/  BSYNC B0 ;  /* 0x0000000000007941 */ /* 0x000fea0003800000 */
.L_x_7200:
[----:B------:R-:W0:Y:S01]  /*f680*/  LDGDEPBAR ;  /* 0x00000000000079af */ /* 0x000e220000000000 */
[----:B------:R-:W-:-:S04]  /*f690*/  LEA R184, P0, R11, R184, 0x1 ;  /* 0x000000b80bb87211 */ /* 0x000fc800078008ff */
[----:B------:R-:W-:-:S09]  /*f6a0*/  LEA.HI.X R185, R11, R185, R72, 0x1, P0 ;  /* 0x000000b90bb97211 */ /* 0x000fd200000f0c48 */
.L_x_7197:
        /* <DEDUP_REMOVED lines=62> */
[----:B------:R-:W-:-:S02]  /*fa90*/  FMNMX.FTZ R9, R33, R2, !PT ;  /* 0x0000000221097209 */ /* 0x000fc40007810000 */
[----:B------:R-:W-:Y:S01]  /*faa0*/  FMNMX.FTZ R2, R28, R3, !PT ;  /* 0x000000031c027209 */ /* 0x000fe20007810000 */
[----:B--2---:R-:W-:Y:S01]  /*fab0*/  LDSM.16.MT88.4 R84, [R166+0x6000] ;  /* 0x00600000a654783b */ /* 0x004fe20000004200 */
[----:B------:R-:W-:Y:S02]  /*fac0*/  IADD3 R165, R5, R168, RZ ;  /* 0x000000a805a57210 */ /* 0x000fe40007ffe0ff */
[----:B------:R-:W-:Y:S01]  /*fad0*/  FMNMX.FTZ R3, R21, R2, !PT ;  /* 0x0000000215037209 */ /* 0x000fe20007810000 */
[----:B------:R-:W2:Y:S01]  /*fae0*/  SHFL.BFLY PT, R72, R9, 0x2, 0x1f ;  /* 0x0c401f0009487f89 */ /* 0x000ea200000e0000 */
[----:B------:R-:W-:Y:S02]  /*faf0*/  IADD3 R164, R4, R165, RZ ;  /* 0x000000a504a47210 */ /* 0x000fe40007ffe0ff */
[----:B-1----:R-:W-:Y:S01]  /*fb00*/  FMNMX.FTZ R74, R20, R3, !PT ;  /* 0x00000003144a7209 */ /* 0x002fe20007810000 */
[----:B------:R-:W-:Y:S04]  /*fb10*/  LDSM.16.MT88.4 R76, [R165+0x6000] ;  /* 0x00600000a54c783b */ /* 0x000fe80000004200 */
[----:B------:R-:W1:Y:S01]  /*fb20*/  SHFL.BFLY PT, R7, R74, 0x2, 0x1f ;  /* 0x0c401f004a077f89 */ /* 0x000e6200000e0000 */
[----:B--2---:R-:W-:-:S05]  /*fb30*/  FMNMX.FTZ R72, R9, R72, !PT ;  /* 0x0000004809487209 */ /* 0x004fca0007810000 */
[----:B------:R-:W2:Y:S01]  /*fb40*/  SHFL.BFLY PT, R3, R72, 0x1, 0x1f ;  /* 0x0c201f0048037f89 */ /* 0x000ea200000e0000 */
[----:B-1----:R-:W-:-:S05]  /*fb50*/  FMNMX.FTZ R7, R74, R7, !PT ;  /* 0x000000074a077209 */ /* 0x002fca0007810000 */
[----:B------:R-:W1:Y:S01]  /*fb60*/  SHFL.BFLY PT, R2, R7, 0x1, 0x1f ;  /* 0x0c201f0007027f89 */ /* 0x000e6200000e0000 */
[----:B--2---:R-:W-:-:S04]  /*fb70*/  FMNMX.FTZ R3, R72, R3, !PT ;  /* 0x0000000348037209 */ /* 0x004fc80007810000 */
[C---:B------:R-:W-:Y:S01]  /*fb80*/  FSETP.NEU.FTZ.AND P0, PT, R3.reuse, -INF , PT ;  /* 0xff8000000300780b */ /* 0x040fe20003f1d000 */
[----:B------:R-:W-:Y:S01]  /*fb90*/  FMUL.FTZ R39, R3, UR8 ;  /* 0x0000000803277c20 */ /* 0x000fe20008410000 */
[----:B-1----:R-:W-:-:S04]  /*fba0*/  FMNMX.FTZ R2, R7, R2, !PT ;  /* 0x0000000207027209 */ /* 0x002fc80007810000 */
[----:B------:R-:W-:Y:S01]  /*fbb0*/  FSEL R39, R39, RZ, P0 ;  /* 0x000000ff27277208 */ /* 0x000fe20000000000 */
[----:B------:R-:W1:Y:S01]  /*fbc0*/  LDSM.16.MT88.4 R4, [R164+0x6000] ;  /* 0x00600000a404783b */ /* 0x000e620000004200 */
[C---:B------:R-:W-:Y:S01]  /*fbd0*/  FSETP.NEU.FTZ.AND P0, PT, R2.reuse, -INF , PT ;  /* 0xff8000000200780b */ /* 0x040fe20003f1d000 */
[----:B------:R-:W-:Y:S02]  /*fbe0*/  FMUL.FTZ R23, R2, UR8 ;  /* 0x0000000802177c20 */ /* 0x000fe40008410000 */
[--C-:B------:R-:W-:Y:S01]  /*fbf0*/  FFMA.FTZ R45, R46, UR8, -R39.reuse ;  /* 0x000000082e2d7c23 */ /* 0x100fe20008010827 */
[--C-:B------:R-:W-:Y:S01]  /*fc00*/  FFMA.FTZ R37, R26, UR8, -R39.reuse ;  /* 0x000000081a257c23 */ /* 0x100fe20008010827 */
[--C-:B------:R-:W-:Y:S01]  /*fc10*/  FFMA.FTZ R46, R44, UR8, -R39.reuse ;  /* 0x000000082c2e7c23 */ /* 0x100fe20008010827 */
[----:B------:R-:W-:Y:S01]  /*fc20*/  FSEL R23, R23, RZ, P0 ;  /* 0x000000ff17177208 */ /* 0x000fe20000000000 */
[--C-:B------:R-:W-:Y:S01]  /*fc30*/  FFMA.FTZ R26, R50, UR8, -R39.reuse ;  /* 0x00000008321a7c23 */ /* 0x100fe20008010827 */
[--C-:B------:R-:W-:Y:S01]  /*fc40*/  FFMA.FTZ R48, R48, UR8, -R39.reuse ;  /* 0x0000000830307c23 */ /* 0x100fe20008010827 */
[----:B------:R-:W-:Y:S01]  /*fc50*/  MUFU.EX2 R45, R45 ;  /* 0x0000002d002d7308 */ /* 0x000fe20000000800 */
[----:B------:R-:W-:Y:S01]  /*fc60*/  FFMA.FTZ R31, R68, UR8, -R39 ;  /* 0x00000008441f7c23 */ /* 0x000fe20008010827 */
[--C-:B------:R-:W-:Y:S01]  /*fc70*/  FFMA.FTZ R43, R70, UR8, -R23.reuse ;  /* 0x00000008462b7c23 */ /* 0x100fe20008010817 */
[--C-:B------:R-:W-:Y:S01]  /*fc80*/  FFMA.FTZ R50, R32, UR8, -R23.reuse ;  /* 0x0000000820327c23 */ /* 0x100fe20008010817 */
[--C-:B------:R-:W-:Y:S01]  /*fc90*/  FFMA.FTZ R41, R24, UR8, -R23.reuse ;  /* 0x0000000818297c23 */ /* 0x100fe20008010817 */
[--C-:B------:R-:W-:Y:S01]  /*fca0*/  FFMA.FTZ R44, R18, UR8, -R23.reuse ;  /* 0x00000008122c7c23 */ /* 0x100fe20008010817 */
[--C-:B------:R-:W-:Y:S01]  /*fcb0*/  FFMA.FTZ R32, R10, UR8, -R23.reuse ;  /* 0x000000080a207c23 */ /* 0x100fe20008010817 */
[----:B------:R-:W-:Y:S01]  /*fcc0*/  FFMA.FTZ R27, R8, UR8, -R23 ;  /* 0x00000008081b7c23 */ /* 0x000fe20008010817 */
[----:B------:R-:W2:Y:S01]  /*fcd0*/  MUFU.EX2 R48, R48 ;  /* 0x0000003000307308 */ /* 0x000ea20000000800 */
[----:B------:R-:W3:Y:S01]  /*fce0*/  LDSM.16.MT88.4 R8, [R166+0x6800] ;  /* 0x00680000a608783b */ /* 0x000ee20000004200 */
[--C-:B------:R-:W-:Y:S01]  /*fcf0*/  FFMA.FTZ R24, R22, UR8, -R39.reuse ;  /* 0x0000000816187c23 */ /* 0x100fe20008010827 */
[----:B------:R-:W-:Y:S01]  /*fd00*/  FFMA.FTZ R29, R16, UR8, -R39 ;  /* 0x00000008101d7c23 */ /* 0x000fe20008010827 */
[--C-:B------:R-:W-:Y:S01]  /*fd10*/  FFMA.FTZ R25, R12, UR8, -R23.reuse ;  /* 0x000000080c197c23 */ /* 0x100fe20008010817 */
[----:B------:R-:W-:Y:S01]  /*fd20*/  FFMA.FTZ R22, R14, UR8, -R23 ;  /* 0x000000080e167c23 */ /* 0x000fe20008010817 */
[----:B------:R-:W4:Y:S01]  /*fd30*/  LDSM.16.MT88.4 R16, [R168+0x6800] ;  /* 0x00680000a810783b */ /* 0x000f220000004200 */
[--C-:B------:R-:W-:Y:S01]  /*fd40*/  FFMA.FTZ R102, R102, UR8, -R39.reuse ;  /* 0x0000000866667c23 */ /* 0x100fe20008010827 */
[----:B------:R-:W-:Y:S01]  /*fd50*/  MUFU.EX2 R46, R46 ;  /* 0x0000002e002e7308 */ /* 0x000fe20000000800 */
[--C-:B------:R-:W-:Y:S01]  /*fd60*/  FFMA.FTZ R49, R206, UR8, -R39.reuse ;  /* 0x00000008ce317c23 */ /* 0x100fe20008010827 */
[----:B------:R-:W5:Y:S01]  /*fd70*/  LDSM.16.MT88.4 R12, [R165+0x6800] ;  /* 0x00680000a50c783b */ /* 0x000f620000004200 */
[--C-:B------:R-:W-:Y:S01]  /*fd80*/  FFMA.FTZ R66, R66, UR8, -R39.reuse ;  /* 0x0000000842427c23 */ /* 0x100fe20008010827 */
[----:B------:R-:W-:Y:S01]  /*fd90*/  FFMA.FTZ R47, R204, UR8, -R39 ;  /* 0x00000008cc2f7c23 */ /* 0x000fe20008010827 */
[--C-:B------:R-:W-:Y:S01]  /*fda0*/  FFMA.FTZ R55, R202, UR8, -R23.reuse ;  /* 0x00000008ca377c23 */ /* 0x100fe20008010817 */
[--C-:B------:R-:W-:Y:S01]  /*fdb0*/  FFMA.FTZ R106, R106, UR8, -R23.reuse ;  /* 0x000000086a6a7c23 */ /* 0x100fe20008010817 */
[--C-:B------:R-:W-:Y:S01]  /*fdc0*/  FFMA.FTZ R104, R104, UR8, -R23.reuse ;  /* 0x0000000868687c23 */ /* 0x100fe20008010817 */
[----:B------:R-:W1:Y:S01]  /*fdd0*/  MUFU.EX2 R37, R37 ;  /* 0x0000002500257308 */ /* 0x000e620000000800 */
[----:B--2---:R-:W-:Y:S01]  /*fde0*/  F2FP.BF16.F32.PACK_AB R68, R45, R48 ;  /* 0x000000302d44723e */ /* 0x004fe200000010ff */
        /* <DEDUP_REMOVED lines=15> */
[----:B-1----:R-:W-:Y:S01]  /*fee0*/  F2FP.BF16.F32.PACK_AB R70, R37, R46 ;  /* 0x0000002e2546723e */ /* 0x002fe200000010ff */
        /* <DEDUP_REMOVED lines=24> */
[----:B------:R-:W-:Y:S01]  /*10070*/  FADD.FTZ R45, R48, R45 ;  /* 0x0000002d302d7221 */ /* 0x000fe20000010000 */
[----:B------:R-:W-:Y:S01]  /*10080*/  FADD.FTZ R50, R43, R50 ;  /* 0x000000322b327221 */ /* 0x000fe20000010000 */
[--C-:B------:R-:W-:Y:S01]  /*10090*/  FFMA.FTZ R42, R36, UR8, -R39.reuse ;  /* 0x00000008242a7c23 */ /* 0x100fe20008010827 */
[----:B------:R-:W-:Y:S01]  /*100a0*/  FFMA.FTZ R36, R33, UR8, -R39 ;  /* 0x0000000821247c23 */ /* 0x000fe20008010827 */
[----:B------:R-:W-:Y:S01]  /*100b0*/  FADD.FTZ R40, R46, R45 ;  /* 0x0000002d2e287221 */ /* 0x000fe20000010000 */
[--C-:B------:R-:W-:Y:S01]  /*100c0*/  FFMA.FTZ R30, R30, UR8, -R23.reuse ;  /* 0x000000081e1e7c23 */ /* 0x100fe20008010817 */
[----:B------:R-:W2:Y:S01]  /*100d0*/  MUFU.EX2 R26, R26 ;  /* 0x0000001a001a7308 */ /* 0x000ea20000000800 */
[----:B-1----:R-:W-:Y:S01]  /*100e0*/  F2FP.BF16.F32.PACK_AB R71, R44, R41 ;  /* 0x000000292c47723e */ /* 0x002fe200000010ff */
[----:B------:R-:W-:Y:S01]  /*100f0*/  FADD.FTZ R40, R37, R40 ;  /* 0x0000002825287221 */ /* 0x000fe20000010000 */
[--C-:B------:R-:W-:Y:S01]  /*10100*/  FFMA.FTZ R21, R21, UR8, -R23.reuse ;  /* 0x0000000815157c23 */ /* 0x100fe20008010817 */
[----:B------:R-:W-:-:S04]  /*10110*/  FFMA.FTZ R192, R20, UR8, -R23 ;  /* 0x0000000814c07c23 */ /* 0x000fc80008010817 */
        /* <DEDUP_REMOVED lines=15> */
[----:B-1----:R-:W-:-:S04]  /*10210*/  F2FP.BF16.F32.PACK_AB R5, R27, R32 ;  /* 0x000000201b05723e */ /* 0x002fc800000010ff */
        /* <DEDUP_REMOVED lines=86> */
[----:B------:R-:W1:Y:S05]  /*10780*/  MUFU.EX2 R58, R58 ;  /* 0x0000003a003a7308 */ /* 0x000e6a0000000800 */
[C---:B------:R-:W-:Y:S01]  /*10790*/  HMMA.16816.F32.BF16 R76, R4.reuse, R14, R76 ;  /* 0x0000000e044c723c */ /* 0x040fe2000004184c */
[----:B------:R-:W-:Y:S02]  /*107a0*/  LDSM.16.MT88.4 R12, [R165+0x8800] ;  /* 0x00880000a50c783b */ /* 0x000fe40000004200 */
        /* <DEDUP_REMOVED lines=18> */
[----:B------:R-:W-:Y:S02]  /*108d0*/  F2FP.BF16.F32.PACK_AB R5, R116, R111 ;  /* 0x0000006f7405723e */ /* 0x000fe400000010ff */
        /* <DEDUP_REMOVED lines=14> */
[----:B------:R-:W-:Y:S01]  /*109c0*/  FADD.FTZ R5, R41, R50 ;  /* 0x0000003229057221 */ /* 0x000fe20000010000 */
[----:B------:R-:W-:Y:S01]  /*109d0*/  F2FP.BF16.F32.PACK_AB R4, R62, R117 ;  /* 0x000000753e04723e */ /* 0x000fe200000010ff */
[----:B------:R-:W-:Y:S01]  /*109e0*/  FFMA.FTZ R41, R35, UR8, -R39 ;  /* 0x0000000823297c23 */ /* 0x000fe20008010827 */
[----:B-1----:R-:W-:Y:S01]  /*109f0*/  F2FP.BF16.F32.PACK_AB R6, R58, R115 ;  /* 0x000000733a06723e */ /* 0x002fe200000010ff */
[----:B------:R-:W-:Y:S01]  /*10a00*/  FADD.FTZ R37, R44, R5 ;  /* 0x000000052c257221 */ /* 0x000fe20000010000 */
[----:B----4-:R-:W-:Y:S01]  /*10a10*/  F2FP.BF16.F32.PACK_AB R5, R123, R56 ;  /* 0x000000387b05723e */ /* 0x010fe200000010ff */
[----:B------:R-:W-:Y:S01]  /*10a20*/  FFMA.FTZ R35, R34, UR8, -R39 ;  /* 0x0000000822237c23 */ /* 0x000fe20008010827 */
[----:B-----5:R-:W-:Y:S01]  /*10a30*/  F2FP.BF16.F32.PACK_AB R7, R38, R125 ;  /* 0x0000007d2607723e */ /* 0x020fe200000010ff */
[----:B------:R-:W-:Y:S01]  /*10a40*/  FADD.FTZ R39, R31, R40 ;  /* 0x000000281f277221 */ /* 0x000fe20000010000 */
[----:B------:R-:W-:Y:S01]  /*10a50*/  FADD.FTZ R32, R32, R37 ;  /* 0x0000002520207221 */ /* 0x000fe20000010000 */
[----:B------:R-:W-:Y:S01]  /*10a60*/  FFMA.FTZ R31, R28, UR8, -R23 ;  /* 0x000000081c1f7c23 */ /* 0x000fe20008010817 */
[----:B------:R-:W-:Y:S01]  /*10a70*/  MUFU.EX2 R34, R42 ;  /* 0x0000002a00227308 */ /* 0x000fe20000000800 */
[----:B------:R-:W-:Y:S01]  /*10a80*/  FADD.FTZ R26, R26, R39 ;  /* 0x000000271a1a7221 */ /* 0x000fe20000010000 */
[----:B------:R-:W-:Y:S01]  /*10a90*/  FADD.FTZ R32, R27, R32 ;  /* 0x000000201b207221 */ /* 0x000fe20000010000 */
[----:B------:R-:W-:Y:S02]  /*10aa0*/  HMMA.16816.F32.BF16 R96, R4, R12, R96 ;  /* 0x0000000c0460723c */ /* 0x000fe40000041860 */
[----:B------:R-:W-:Y:S01]  /*10ab0*/  FADD.FTZ R29, R29, R26 ;  /* 0x0000001a1d1d7221 */ /* 0x000fe20000010000 */
[----:B------:R-:W-:-:S02]  /*10ac0*/  FADD.FTZ R25, R25, R32 ;  /* 0x0000002019197221 */ /* 0x000fc40000010000 */
[----:B------:R-:W1:Y:S01]  /*10ad0*/  MUFU.EX2 R33, R41 ;  /* 0x0000002900217308 */ /* 0x000e620000000800 */
[----:B------:R-:W-:Y:S01]  /*10ae0*/  HMMA.16816.F32.BF16 R92, R4, R14, R92 ;  /* 0x0000000e045c723c */ /* 0x000fe2000004185c */
[----:B------:R-:W3:Y:S01]  /*10af0*/  LDSM.16.MT88.4 R12, [R164+0x9000] ;  /* 0x00900000a40c783b */ /* 0x000ee20000004200 */
[----:B------:R-:W-:Y:S01]  /*10b00*/  FADD.FTZ R29, R24, R29 ;  /* 0x0000001d181d7221 */ /* 0x000fe20000010000 */
[----:B------:R-:W-:-:S03]  /*10b10*/  FADD.FTZ R22, R22, R25 ;  /* 0x0000001916167221 */ /* 0x000fc60000010000 */
[----:B------:R-:W-:Y:S01]  /*10b20*/  FADD.FTZ R102, R102, R29 ;  /* 0x0000001d66667221 */ /* 0x000fe20000010000 */
[----:B------:R-:W-:Y:S01]  /*10b30*/  MUFU.EX2 R35, R35 ;  /* 0x0000002300237308 */ /* 0x000fe20000000800 */
[----:B------:R-:W-:Y:S02]  /*10b40*/  HMMA.16816.F32.BF16 R80, R4, R16, R80 ;  /* 0x000000100450723c */ /* 0x000fe40000041850 */
[----:B------:R-:W-:-:S04]  /*10b50*/  FADD.FTZ R49, R49, R102 ;  /* 0x0000006631317221 */ /* 0x000fc80000010000 */
[C---:B--2---:R-:W-:Y:S01]  /*10b60*/  HMMA.16816.F32.BF16 R88, R4.reuse, R8, R88 ;  /* 0x000000080458723c */ /* 0x044fe20000041858 */
[----:B------:R-:W-:Y:S01]  /*10b70*/  FADD.FTZ R66, R66, R49 ;  /* 0x0000003142427221 */ /* 0x000fe20000010000 */
[----:B------:R-:W2:Y:S03]  /*10b80*/  MUFU.EX2 R31, R31 ;  /* 0x0000001f001f7308 */ /* 0x000ea60000000800 */
[----:B------:R-:W-:Y:S01]  /*10b90*/  FADD.FTZ R47, R47, R66 ;  /* 0x000000422f2f7221 */ /* 0x000fe20000010000 */
[----:B------:R-:W-:Y:S01]  /*10ba0*/  HMMA.16816.F32.BF16 R84, R4, R10, R84 ;  /* 0x0000000a0454723c */ /* 0x000fe20000041854 */
[----:B------:R-:W4:Y:S02]  /*10bb0*/  LDSM.16.MT88.4 R8, [R168+0x9800] ;  /* 0x00980000a808783b */ /* 0x000f240000004200 */
[----:B------:R-:W-:-:S03]  /*10bc0*/  FADD.FTZ R114, R114, R47 ;  /* 0x0000002f72727221 */ /* 0x000fc60000010000 */
[----:B------:R-:W-:Y:S01]  /*10bd0*/  HMMA.16816.F32.BF16 R76, R4, R18, R76 ;  /* 0x00000012044c723c */ /* 0x000fe2000004184c */
[----:B------:R-:W-:Y:S01]  /*10be0*/  FADD.FTZ R59, R59, R114 ;  /* 0x000000723b3b7221 */ /* 0x000fe20000010000 */
[----:B------:R-:W5:Y:S03]  /*10bf0*/  LDSM.16.MT88.4 R16, [R166+0x9800] ;  /* 0x00980000a610783b */ /* 0x000f660000004200 */
        /* <DEDUP_REMOVED lines=12> */
[----:B--2---:R-:W-:Y:S01]  /*10cc0*/  F2FP.BF16.F32.PACK_AB R5, R31, R30 ;  /* 0x0000001e1f05723e */ /* 0x004fe200000010ff */
[----:B------:R-:W-:Y:S01]  /*10cd0*/  FADD.FTZ R134, R134, R65 ;  /* 0x0000004186867221 */ /* 0x000fe20000010000 */
[----:B------:R-:W-:Y:S01]  /*10ce0*/  F2FP.BF16.F32.PACK_AB R6, R36, R35 ;  /* 0x000000232406723e */ /* 0x000fe200000010ff */
[----:B------:R-:W-:Y:S01]  /*10cf0*/  FADD.FTZ R104, R51, R104 ;  /* 0x0000006833687221 */ /* 0x000fe20000010000 */
[----:B------:R-:W-:Y:S01]  /*10d00*/  F2FP.BF16.F32.PACK_AB R7, R192, R21 ;  /* 0x00000015c007723e */ /* 0x000fe200000010ff */
        /* <DEDUP_REMOVED lines=8> */
[C---:B------:R-:W-:Y:S01]  /*10d90*/  HMMA.16816.F32.BF16 R92, R4.reuse, R10, R92 ;  /* 0x0000000a045c723c */ /* 0x040fe2000004185c */
[----:B------:R-:W-:Y:S01]  /*10da0*/  FADD.FTZ R122, R61, R122 ;  /* 0x0000007a3d7a7221 */ /* 0x000fe20000010000 */
[----:B------:R-:W2:Y:S01]  /*10db0*/  LDSM.16.MT88.4 R8, [R164+0x9800] ;  /* 0x00980000a408783b */ /* 0x000ea20000004200 */
[----:B------:R-:W-:Y:S02]  /*10dc0*/  FADD.FTZ R117, R117, R130 ;  /* 0x0000008275757221 */ /* 0x000fe40000010000 */
[----:B------:R-:W-:Y:S01]  /*10dd0*/  FADD.FTZ R103, R103, R122 ;  /* 0x0000007a67677221 */ /* 0x000fe20000010000 */
[C---:B-----5:R-:W-:Y:S01]  /*10de0*/  HMMA.16816.F32.BF16 R88, R4.reuse, R16, R88 ;  /* 0x000000100458723c */ /* 0x060fe20000041858 */
        /* <DEDUP_REMOVED lines=16> */
[----:B------:R-:W-:Y:S03]  /*10ef0*/  HMMA.16816.F32.BF16 R76, R4, R14, R76 ;  /* 0x0000000e044c723c */ /* 0x000fe6000004184c */
        /* <DEDUP_REMOVED lines=78> */
.L_x_7203:
[----:B------:R-:W1:Y:S02]  /*113e0*/  LDC R9, c[0x0][0x250] ;  /* 0x00009400ff097b82 */ /* 0x000e640000000800 */
[----:B-1----:R-:W-:-:S05]  /*113f0*/  IMAD.SHL.U32 R11, R9, 0x80, RZ ;  /* 0x00000080090b7824 */ /* 0x002fca00078e00ff */
[----:B------:R-:W-:-:S04]  /*11400*/  IADD3 R11, -R11, RZ, RZ ;  /* 0x000000ff0b0b7210 */ /* 0x000fc80007ffe1ff */
[----:B------:R-:W-:-:S07]  /*11410*/  SHF.R.S32.HI R8, RZ, 0x1f, R11 ;  /* 0x0000001fff087819 */ /* 0x000fce000001140b */
.L_x_7204:
        /* <DEDUP_REMOVED lines=157> */
[C---:B------:R-:W-:Y:S06]  /*11df0*/  HMMA.16816.F32.BF16 R48, R108.reuse, R116, R48 ;  /* 0x000000746c30723c */ /* 0x040fec0000041830 */
[C---:B------:R-:W-:Y:S01]  /*11e00*/  HMMA.16816.F32.BF16 R44, R108.reuse, R118, R44 ;  /* 0x000000766c2c723c */ /* 0x040fe2000004182c */
[----:B------:R-:W3:Y:S05]  /*11e10*/  LDSM.16.M88.4 R116, [R158] ;  /* 0x000000009e74783b */ /* 0x000eea0000000200 */
[C---:B------:R-:W-:Y:S06]  /*11e20*/  HMMA.16816.F32.BF16 R60, R108.reuse, R120, R60 ;  /* 0x000000786c3c723c */ /* 0x040fec000004183c */
[C---:B------:R-:W-:Y:S01]  /*11e30*/  HMMA.16816.F32.BF16 R56, R108.reuse, R122, R56 ;  /* 0x0000007a6c38723c */ /* 0x040fe20000041838 */
[----:B------:R-:W4:Y:S05]  /*11e40*/  LDSM.16.M88.4 R120, [R159] ;  /* 0x000000009f78783b */ /* 0x000f2a0000000200 */
[C---:B--2---:R-:W-:Y:S06]  /*11e50*/  HMMA.16816.F32.BF16 R40, R108.reuse, R112, R40 ;  /* 0x000000706c28723c */ /* 0x044fec0000041828 */
[C---:B------:R-:W-:Y:S01]  /*11e60*/  HMMA.16816.F32.BF16 R36, R108.reuse, R114, R36 ;  /* 0x000000726c24723c */ /* 0x040fe20000041824 */
[----:B------:R-:W2:Y:S05]  /*11e70*/  LDSM.16.M88.4 R112, [R157] ;  /* 0x000000009d70783b */ /* 0x000eaa0000000200 */
[C---:B-1----:R-:W-:Y:S06]  /*11e80*/  HMMA.16816.F32.BF16 R32, R108.reuse, R124, R32 ;  /* 0x0000007c6c20723c */ /* 0x042fec0000041820 */
[C---:B------:R-:W-:Y:S01]  /*11e90*/  HMMA.16816.F32.BF16 R28, R108.reuse, R126, R28 ;  /* 0x0000007e6c1c723c */ /* 0x040fe2000004181c */
[----:B------:R-:W-:Y:S05]  /*11ea0*/  LDSM.16.M88.4 R124, [R169] ;  /* 0x00000000a97c783b */ /* 0x000fea0000000200 */
[C---:B---3--:R-:W-:Y:S06]  /*11eb0*/  HMMA.16816.F32.BF16 R16, R108.reuse, R116, R16 ;  /* 0x000000746c10723c */ /* 0x048fec0000041810 */
[C---:B------:R-:W-:Y:S01]  /*11ec0*/  HMMA.16816.F32.BF16 R12, R108.reuse, R118, R12 ;  /* 0x000000766c0c723c */ /* 0x040fe2000004180c */
[----:B------:R-:W1:Y:S05]  /*11ed0*/  LDSM.16.M88.4 R116, [R156+0x800] ;  /* 0x000800009c74783b */ /* 0x000e6a0000000200 */
[C---:B----4-:R-:W-:Y:S06]  /*11ee0*/  HMMA.16816.F32.BF16 R24, R108.reuse, R120, R24 ;  /* 0x000000786c18723c */ /* 0x050fec0000041818 */
[C---:B------:R-:W-:Y:S01]  /*11ef0*/  HMMA.16816.F32.BF16 R20, R108.reuse, R122, R20 ;  /* 0x0000007a6c14723c */ /* 0x040fe20000041814 */
[----:B------:R-:W3:Y:S05]  /*11f00*/  LDSM.16.M88.4 R120, [R156] ;  /* 0x000000009c78783b */ /* 0x000eea0000000200 */
[C---:B--2---:R-:W-:Y:S06]  /*11f10*/  HMMA.16816.F32.BF16 R8, R108.reuse, R112, R8 ;  /* 0x000000706c08723c */ /* 0x044fec0000041808 */
[----:B------:R-:W-:Y:S01]  /*11f20*/  HMMA.16816.F32.BF16 R4, R108, R114, R4 ;  /* 0x000000726c04723c */ /* 0x000fe20000041804 */
[----:B------:R-:W2:Y:S04]  /*11f30*/  LDSM.16.M88.4 R108, [R156+0x1800] ;  /* 0x001800009c6c783b */ /* 0x000ea80000000200 */
[----:B------:R-:W4:Y:S01]  /*11f40*/  LDSM.16.M88.4 R112, [R156+0x1000] ;  /* 0x001000009c70783b */ /* 0x000f220000000200 */
[C---:B-1----:R-:W-:Y:S06]  /*11f50*/  HMMA.16816.F32.BF16 R60, R124.reuse, R116, R60 ;  /* 0x000000747c3c723c */ /* 0x042fec000004183c */
[C---:B------:R-:W-:Y:S01]  /*11f60*/  HMMA.16816.F32.BF16 R56, R124.reuse, R118, R56 ;  /* 0x000000767c38723c */ /* 0x040fe20000041838 */
[----:B------:R-:W1:Y:S05]  /*11f70*/  LDSM.16.M88.4 R116, [R156+0x2000] ;  /* 0x002000009c74783b */ /* 0x000e6a0000000200 */
[C---:B---3--:R-:W-:Y:S06]  /*11f80*/  HMMA.16816.F32.BF16 R64, R124.reuse, R122, R64 ;  /* 0x0000007a7c40723c */ /* 0x048fec0000041840 */
[C---:B------:R-:W-:Y:S06]  /*11f90*/  HMMA.16816.F32.BF16 R104, R124.reuse, R120, R104 ;  /* 0x000000787c68723c */ /* 0x040fec0000041868 */
[----:B--2---:R-:W-:Y:S01]  /*11fa0*/  HMMA.16816.F32.BF16 R40, R124, R108, R40 ;  /* 0x0000006c7c28723c */ /* 0x004fe20000041828 */
[----:B------:R-:W-:Y:S01]  /*11fb0*/  FMUL.FTZ R60, R60, UR15 ;  /* 0x0000000f3c3c7c20 */ /* 0x000fe20008410000 */
[----:B------:R-:W-:-:S04]  /*11fc0*/  FMUL.FTZ R121, R62, UR15 ;  /* 0x0000000f3e797c20 */ /* 0x000fc80008410000 */
[C---:B------:R-:W-:Y:S01]  /*11fd0*/  HMMA.16816.F32.BF16 R36, R124.reuse, R110, R36 ;  /* 0x0000006e7c24723c */ /* 0x040fe20000041824 */
[----:B------:R-:W2:Y:S01]  /*11fe0*/  LDSM.16.M88.4 R108, [R156+0x2800] ;  /* 0x002800009c6c783b */ /* 0x000ea20000000200 */
[----:B------:R-:W-:Y:S01]  /*11ff0*/  MUFU.TANH R121, R121 ;  /* 0x0000007900797308 */ /* 0x000fe20000002400 */
[----:B------:R-:W-:Y:S01]  /*12000*/  FMUL.FTZ R56, R56, UR15 ;  /* 0x0000000f38387c20 */ /* 0x000fe20008410000 */
[----:B------:R-:W-:Y:S01]  /*12010*/  FMUL.FTZ R58, R58, UR15 ;  /* 0x0000000f3a3a7c20 */ /* 0x000fe20008410000 */
[----:B------:R-:W-:Y:S01]  /*12020*/  FMUL.FTZ R59, R59, UR15 ;  /* 0x0000000f3b3b7c20 */ /* 0x000fe20008410000 */
[C---:B----4-:R-:W-:Y:S01]  /*12030*/  HMMA.16816.F32.BF16 R48, R124.reuse, R112, R48 ;  /* 0x000000707c30723c */ /* 0x050fe20000041830 */
[----:B------:R-:W-:Y:S01]  /*12040*/  FMUL.FTZ R64, R64, UR15 ;  /* 0x0000000f40407c20 */ /* 0x000fe20008410000 */
[----:B------:R-:W-:Y:S01]  /*12050*/  FMUL.FTZ R65, R65, UR15 ;  /* 0x0000000f41417c20 */ /* 0x000fe20008410000 */
[----:B------:R-:W-:Y:S01]  /*12060*/  FMUL.FTZ R66, R66, UR15 ;  /* 0x0000000f42427c20 */ /* 0x000fe20008410000 */
[----:B------:R-:W-:Y:S02]  /*12070*/  MUFU.TANH R129, R56 ;  /* 0x0000003800817308 */ /* 0x000fe40000002400 */
[----:B------:R-:W-:Y:S01]  /*12080*/  FMUL.FTZ R103, R105, UR15 ;  /* 0x0000000f69677c20 */ /* 0x000fe20008410000 */
[----:B------:R-:W-:Y:S01]  /*12090*/  HMMA.16816.F32.BF16 R44, R124, R114, R44 ;  /* 0x000000727c2c723c */ /* 0x000fe2000004182c */
[----:B------:R-:W-:Y:S01]  /*120a0*/  FMUL.FTZ R105, R107, UR15 ;  /* 0x0000000f6b697c20 */ /* 0x000fe20008410000 */
[----:B------:R-:W-:Y:S01]  /*120b0*/  FMUL.FTZ R55, R104, UR15 ;  /* 0x0000000f68377c20 */ /* 0x000fe20008410000 */
[----:B------:R-:W-:-:S02]  /*120c0*/  FMUL.FTZ R106, R106, UR15 ;  /* 0x0000000f6a6a7c20 */ /* 0x000fc40008410000 */
[----:B------:R3:W-:Y:S01]  /*120d0*/  MUFU.TANH R107, R64 ;  /* 0x00000040006b7308 */ /* 0x0007e20000002400 */
[C---:B-1----:R-:W-:Y:S01]  /*120e0*/  HMMA.16816.F32.BF16 R32, R124.reuse, R116, R32 ;  /* 0x000000747c20723c */ /* 0x042fe20000041820 */
[----:B------:R-:W-:Y:S01]  /*120f0*/  FMUL.FTZ R115, R67, UR15 ;  /* 0x0000000f43737c20 */ /* 0x000fe20008410000 */
[----:B------:R-:W-:Y:S01]  /*12100*/  FMUL.FTZ R67, R61, UR15 ;  /* 0x0000000f3d437c20 */ /* 0x000fe20008410000 */
[----:B------:R-:W-:Y:S01]  /*12110*/  FMUL.FTZ R42, R42, UR15 ;  /* 0x0000000f2a2a7c20 */ /* 0x000fe20008410000 */
[----:B------:R-:W-:Y:S01]  /*12120*/  FMUL.FTZ R40, R40, UR15 ;  /* 0x0000000f28287c20 */ /* 0x000fe20008410000 */
[----:B------:R-:W-:Y:S01]  /*12130*/  FMUL.FTZ R39, R39, UR15 ;  /* 0x0000000f27277c20 */ /* 0x000fe20008410000 */
[----:B------:R-:W-:Y:S01]  /*12140*/  HMMA.16816.F32.BF16 R28, R124, R118, R28 ;  /* 0x000000767c1c723c */ /* 0x000fe2000004181c */
[----:B------:R1:W-:Y:S01]  /*12150*/  MUFU.TANH R117, R60 ;  /* 0x0000003c00757308 */ /* 0x0003e20000002400 */
[----:B------:R-:W-:Y:S01]  /*12160*/  FMUL.FTZ R43, R43, UR15 ;  /* 0x0000000f2b2b7c20 */ /* 0x000fe20008410000 */
[----:B------:R-:W-:-:S02]  /*12170*/  FMUL.FTZ R41, R41, UR15 ;  /* 0x0000000f29297c20 */ /* 0x000fc40008410000 */
[----:B------:R-:W-:Y:S01]  /*12180*/  FMUL.FTZ R123, R48, UR15 ;  /* 0x0000000f307b7c20 */ /* 0x000fe20008410000 */
[----:B------:R-:W-:-:S03]  /*12190*/  FMUL.FTZ R131, R50, UR15 ;  /* 0x0000000f32837c20 */ /* 0x000fc60008410000 */
[----:B------:R-:W4:Y:S01]  /*121a0*/  MUFU.TANH R103, R103 ;  /* 0x0000006700677308 */ /* 0x000f220000002400 */
[----:B---3--:R-:W-:Y:S02]  /*121b0*/  FMUL.FTZ R64, R63, UR15 ;  /* 0x0000000f3f407c20 */ /* 0x008fe40008410000 */
[----:B------:R-:W-:Y:S01]  /*121c0*/  FMUL.FTZ R44, R44, UR15 ;  /* 0x0000000f2c2c7c20 */ /* 0x000fe20008410000 */
[----:B------:R-:W-:Y:S01]  /*121d0*/  FMUL.FTZ R46, R46, UR15 ;  /* 0x0000000f2e2e7c20 */ /* 0x000fe20008410000 */
[----:B------:R-:W-:Y:S01]  /*121e0*/  FMUL.FTZ R45, R45, UR15 ;  /* 0x0000000f2d2d7c20 */ /* 0x000fe20008410000 */
[----:B------:R-:W-:Y:S01]  /*121f0*/  FMUL.FTZ R47, R47, UR15 ;  /* 0x0000000f2f2f7c20 */ /* 0x000fe20008410000 */
[C---:B--2---:R-:W-:Y:S01]  /*12200*/  HMMA.16816.F32.BF16 R24, R124.reuse, R108, R24 ;  /* 0x0000006c7c18723c */ /* 0x044fe20000041818 */
[----:B------:R-:W2:Y:S01]  /*12210*/  MUFU.TANH R105, R105 ;  /* 0x0000006900697308 */ /* 0x000ea20000002400 */
[----:B-1----:R-:W1:Y:S04]  /*12220*/  LDSM.16.M88.4 R60, [R156+0x3000] ;  /* 0x003000009c3c783b */ /* 0x002e680000000200 */
[----:B------:R-:W-:Y:S01]  /*12230*/  HMMA.16816.F32.BF16 R20, R124, R110, R20 ;  /* 0x0000006e7c14723c */ /* 0x000fe20000041814 */
[----:B------:R-:W-:Y:S01]  /*12240*/  FMUL.FTZ R109, R57, UR15 ;  /* 0x0000000f396d7c20 */ /* 0x000fe20008410000 */
[----:B------:R-:W-:Y:S01]  /*12250*/  FMUL.FTZ R57, R49, UR15 ;  /* 0x0000000f31397c20 */ /* 0x000fe20008410000 */
[----:B------:R3:W-:Y:S01]  /*12260*/  MUFU.TANH R135, R44 ;  /* 0x0000002c00877308 */ /* 0x0007e20000002400 */
[----:B------:R-:W-:-:S03]  /*12270*/  FMUL.FTZ R52, R31, UR15 ;  /* 0x0000000f1f347c20 */ /* 0x000fc60008410000 */
[----:B------:R-:W-:Y:S02]  /*12280*/  FMUL.FTZ R111, R51, UR15 ;  /* 0x0000000f336f7c20 */ /* 0x000fe40008410000 */
[----:B------:R-:W5:Y:S01]  /*12290*/  LDSM.16.M88.4 R48, [R156+0x3800] ;  /* 0x003800009c30783b */ /* 0x000f620000000200 */
[----:B------:R-:W-:-:S04]  /*122a0*/  DEPBAR.LE SB0, 0x0 ;  /* 0x000080000000791a */ /* 0x000fc80000000000 */
[----:B------:R-:W-:Y:S04]  /*122b0*/  MUFU.TANH R65, R65 ;  /* 0x0000004100417308 */ /* 0x000fe80000002400 */
[----:B---3--:R-:W-:-:S04]  /*122c0*/  FMUL.FTZ R44, R27, UR15 ;  /* 0x0000000f1b2c7c20 */ /* 0x008fc80008410000 */
[----:B------:R-:W-:Y:S08]  /*122d0*/  MUFU.TANH R115, R115 ;  /* 0x0000007300737308 */ /* 0x000ff00000002400 */
[----:B------:R-:W3:Y:S01]  /*122e0*/  MUFU.TANH R113, R66 ;  /* 0x0000004200717308 */ /* 0x000ee20000002400 */
[C---:B-1----:R-:W-:Y:S07]  /*122f0*/  HMMA.16816.F32.BF16 R16, R124.reuse, R60, R16 ;  /* 0x0000003c7c10723c */ /* 0x042fee0000041810 */
[----:B------:R1:W-:Y:S01]  /*12300*/  MUFU.TANH R61, R40 ;  /* 0x00000028003d7308 */ /* 0x0003e20000002400 */
[C---:B------:R-:W-:Y:S07]  /*12310*/  HMMA.16816.F32.BF16 R12, R124.reuse, R62, R12 ;  /* 0x0000003e7c0c723c */ /* 0x040fee000004180c */
[----:B------:R4:W-:Y:S01]  /*12320*/  MUFU.TANH R63, R42 ;  /* 0x0000002a003f7308 */ /* 0x0009e20000002400 */
[C---:B-----5:R-:W-:Y:S07]  /*12330*/  HMMA.16816.F32.BF16 R4, R124.reuse, R50, R4 ;  /* 0x000000327c04723c */ /* 0x060fee0000041804 */
[----:B------:R-:W-:Y:S01]  /*12340*/  MUFU.TANH R67, R67 ;  /* 0x0000004300437308 */ /* 0x000fe20000002400 */
[----:B------:R-:W-:Y:S01]  /*12350*/  HMMA.16816.F32.BF16 R8, R124, R48, R8 ;  /* 0x000000307c08723c */ /* 0x000fe20000041808 */
[----:B------:R-:W-:Y:S01]  /*12360*/  FMUL.FTZ R50, R24, UR15 ;  /* 0x0000000f18327c20 */ /* 0x000fe20008410000 */
[----:B------:R-:W-:-:S02]  /*12370*/  IMAD.SHL.U32 R24, R186, 0x80, RZ ;  /* 0x00000080ba187824 */ /* 0x000fc400078e00ff */
[----:B------:R-:W-:Y:S01]  /*12380*/  FMUL.FTZ R51, R37, UR15 ;  /* 0x0000000f25337c20 */ /* 0x000fe20008410000 */
[----:B------:R-:W-:Y:S01]  /*12390*/  FMUL.FTZ R37, R38, UR15 ;  /* 0x0000000f26257c20 */ /* 0x000fe20008410000 */
[----:B------:R-:W-:Y:S01]  /*123a0*/  FMUL.FTZ R27, R16, UR15 ;  /* 0x0000000f101b7c20 */ /* 0x000fe20008410000 */
[----:B-1----:R-:W-:Y:S01]  /*123b0*/  P2R R40, PR, RZ, 0x2 ;  /* 0x00000002ff287803 */ /* 0x002fe20000000000 */
[----:B------:R-:W-:Y:S01]  /*123c0*/  FMUL.FTZ R125, R33, UR15 ;  /* 0x0000000f217d7c20 */ /* 0x000fe20008410000 */
[----:B----4-:R-:W-:Y:S01]  /*123d0*/  FMUL.FTZ R42, R20, UR15 ;  /* 0x0000000f142a7c20 */ /* 0x010fe20008410000 */
[----:B------:R-:W-:Y:S01]  /*123e0*/  LOP3.LUT R20, R24, R189, RZ, 0xfc, !PT ;  /* 0x000000bd18147212 */ /* 0x000fe200078efcff */
[----:B------:R-:W-:Y:S01]  /*123f0*/  FMUL.FTZ R33, R30, UR15 ;  /* 0x0000000f1e217c20 */ /* 0x000fe20008410000 */
[----:B------:R-:W-:Y:S01]  /*12400*/  FMUL.FTZ R127, R32, UR15 ;  /* 0x0000000f207f7c20 */ /* 0x000fe20008410000 */
[----:B------:R-:W-:Y:S01]  /*12410*/  FMUL.FTZ R30, R22, UR15 ;  /* 0x0000000f161e7c20 */ /* 0x000fe20008410000 */
[----:B------:R-:W-:Y:S01]  /*12420*/  FMUL.FTZ R32, R28, UR15 ;  /* 0x0000000f1c207c20 */ /* 0x000fe20008410000 */
[----:B------:R-:W-:-:S02]  /*12430*/  VIADD R16, R20, 0x1 ;  /* 0x0000000114107836 */ /* 0x000fc40000000000 */
[----:B------:R-:W-:Y:S01]  /*12440*/  FMUL.FTZ R22, R12, UR15 ;  /* 0x0000000f0c167c20 */ /* 0x000fe20008410000 */
[----:B------:R-:W-:Y:S01]  /*12450*/  FMUL.FTZ R28, R23, UR15 ;  /* 0x0000000f171c7c20 */ /* 0x000fe20008410000 */
[----:B------:R-:W-:Y:S01]  /*12460*/  LOP3.LUT R12, R24, 0x8, R189, 0xfe, !PT ;  /* 0x00000008180c7812 */ /* 0x000fe200078efebd */
[----:B------:R-:W-:Y:S01]  /*12470*/  FMUL.FTZ R23, R19, UR15 ;  /* 0x0000000f13177c20 */ /* 0x000fe20008410000 */
[----:B------:R-:W-:Y:S01]  /*12480*/  FMUL.FTZ R19, R14, UR15 ;  /* 0x0000000f0e137c20 */ /* 0x000fe20008410000 */
[----:B------:R-:W-:Y:S01]  /*12490*/  I2FP.F32.S32 R14, R16 ;  /* 0x00000010000e7245 */ /* 0x000fe20000201400 */
[----:B------:R-:W-:Y:S01]  /*124a0*/  FMUL.FTZ R48, R25, UR15 ;  /* 0x0000000f19307c20 */ /* 0x000fe20008410000 */
[----:B------:R-:W-:Y:S01]  /*124b0*/  ISETP.GE.AND P3, PT, R12, R54, PT ;  /* 0x000000360c00720c */ /* 0x000fe20003f66270 */
[----:B------:R-:W-:Y:S01]  /*124c0*/  FMUL.FTZ R25, R18, UR15 ;  /* 0x0000000f12197c20 */ /* 0x000fe20008410000 */
[-C--:B------:R-:W-:Y:S01]  /*124d0*/  ISETP.GE.AND P4, PT, R12, R53.reuse, PT ;  /* 0x000000350c00720c */ /* 0x080fe20003f86270 */
[----:B------:R-:W-:Y:S01]  /*124e0*/  FMUL.FTZ R18, R15, UR15 ;  /* 0x0000000f0f127c20 */ /* 0x000fe20008410000 */
[----:B------:R-:W-:Y:S01]  /*124f0*/  I2FP.F32.S32 R12, R12 ;  /* 0x0000000c000c7245 */ /* 0x000fe20000201400 */
[----:B------:R-:W-:Y:S01]  /*12500*/  FMUL.FTZ R38, R21, UR15 ;  /* 0x0000000f15267c20 */ /* 0x000fe20008410000 */
[----:B------:R-:W-:Y:S01]  /*12510*/  FFMA.FTZ R15, R0, R14, R103 ;  /* 0x0000000e000f7223 */ /* 0x000fe20000010067 */
[----:B------:R-:W-:Y:S01]  /*12520*/  FMUL.FTZ R21, R13, UR15 ;  /* 0x0000000f0d157c20 */ /* 0x000fe20008410000 */
[----:B------:R-:W-:Y:S01]  /*12530*/  ISETP.GE.AND P2, PT, R16, R54, PT ;  /* 0x000000361000720c */ /* 0x000fe20003f46270 */
[----:B--2---:R-:W-:Y:S01]  /*12540*/  FFMA.FTZ R14, R0, R14, R105 ;  /* 0x0000000e000e7223 */ /* 0x004fe20000010069 */
[-C--:B------:R-:W-:Y:S01]  /*12550*/  ISETP.GE.AND P1, PT, R16, R53.reuse, PT ;  /* 0x000000351000720c */ /* 0x080fe20003f26270 */
[----:B------:R-:W-:Y:S01]  /*12560*/  FFMA.FTZ R13, R0, R12, R107 ;  /* 0x0000000c000d7223 */ /* 0x000fe2000001006b */
[----:B------:R-:W-:Y:S01]  /*12570*/  VIADD R16, R20, 0x9 ;  /* 0x0000000914107836 */ /* 0x000fe20000000000 */
[----:B------:R-:W-:Y:S01]  /*12580*/  LOP3.LUT R56, R24, 0x10, R189, 0xfe, !PT ;  /* 0x0000001018387812 */ /* 0x000fe200078efebd */
[----:B------:R-:W-:Y:S01]  /*12590*/  FMUL.FTZ R49, R36, UR15 ;  /* 0x0000000f24317c20 */ /* 0x000fe20008410000 */
[----:B------:R-:W-:Y:S01]  /*125a0*/  FSEL R15, R15, -INF , !P2 ;  /* 0xff8000000f0f7808 */ /* 0x000fe20005000000 */
[----:B------:R-:W-:Y:S01]  /*125b0*/  MUFU.TANH R119, R64 ;  /* 0x0000004000777308 */ /* 0x000fe20000002400 */
[----:B------:R-:W-:Y:S01]  /*125c0*/  FSEL R14, R14, -INF , !P1 ;  /* 0xff8000000e0e7808 */ /* 0x000fe20004800000 */
[----:B------:R-:W-:Y:S01]  /*125d0*/  FMUL.FTZ R36, R34, UR15 ;  /* 0x0000000f22247c20 */ /* 0x000fe20008410000 */
[CC--:B------:R-:W-:Y:S01]  /*125e0*/  ISETP.GE.AND P2, PT, R16.reuse, R54.reuse, PT ;  /* 0x000000361000720c */ /* 0x0c0fe20003f46270 */
[----:B------:R-:W-:Y:S01]  /*125f0*/  FMUL.FTZ R34, R35, UR15 ;  /* 0x0000000f23227c20 */ /* 0x000fe20008410000 */
[----:B------:R-:W-:Y:S01]  /*12600*/  FSEL R13, R13, -INF , !P3 ;  /* 0xff8000000d0d7808 */ /* 0x000fe20005800000 */
[----:B------:R-:W-:Y:S01]  /*12610*/  FMUL.FTZ R35, R29, UR15 ;  /* 0x0000000f1d237c20 */ /* 0x000fe20008410000 */
[-C--:B------:R-:W-:Y:S01]  /*12620*/  ISETP.GE.AND P1, PT, R16, R53.reuse, PT ;  /* 0x000000351000720c */ /* 0x080fe20003f26270 */
[----:B------:R1:W-:Y:S01]  /*12630*/  MUFU.TANH R137, R46 ;  /* 0x0000002e00897308 */ /* 0x0003e20000002400 */
[----:B------:R-:W-:Y:S01]  /*12640*/  ISETP.GE.AND P5, PT, R56, R54, PT ;  /* 0x000000363800720c */ /* 0x000fe20003fa6270 */
[----:B---3--:R-:W-:Y:S01]  /*12650*/  FFMA.FTZ R12, R0, R12, R113 ;  /* 0x0000000c000c7223 */ /* 0x008fe20000010071 */
[----:B------:R-:W-:Y:S01]  /*12660*/  I2FP.F32.S32 R16, R16 ;  /* 0x0000001000107245 */ /* 0x000fe20000201400 */
[----:B------:R-:W-:Y:S01]  /*12670*/  VIADD R132, R20, 0x21 ;  /* 0x0000002114847836 */ /* 0x000fe20000000000 */
[----:B------:R-:W-:Y:S01]  /*12680*/  ISETP.GE.AND P3, PT, R56, R53, PT ;  /* 0x000000353800720c */ /* 0x000fe20003f66270 */
[----:B------:R-:W-:Y:S01]  /*12690*/  VIADD R150, R20, 0x29 ;  /* 0x0000002914967836 */ /* 0x000fe20000000000 */
[----:B------:R-:W-:Y:S01]  /*126a0*/  I2FP.F32.S32 R56, R56 ;  /* 0x0000003800387245 */ /* 0x000fe20000201400 */
[----:B------:R-:W-:Y:S01]  /*126b0*/  MUFU.TANH R29, R51 ;  /* 0x00000033001d7308 */ /* 0x000fe20000002400 */
[----:B------:R-:W-:Y:S01]  /*126c0*/  FSEL R12, R12, -INF , !P4 ;  /* 0xff8000000c0c7808 */ /* 0x000fe20006000000 */
[----:B------:R-:W-:Y:S01]  /*126d0*/  FMUL.FTZ R9, R9, UR15 ;  /* 0x0000000f09097c20 */ /* 0x000fe20008410000 */
[----:B------:R-:W-:Y:S01]  /*126e0*/  LOP3.LUT R136, R24, 0x28, R189, 0xfe, !PT ;  /* 0x0000002818887812 */ /* 0x000fe200078efebd */
[----:B------:R-:W-:Y:S01]  /*126f0*/  FFMA.FTZ R121, R0, R56, R121 ;  /* 0x0000003800797223 */ /* 0x000fe20000010079 */
[C-C-:B------:R-:W-:Y:S01]  /*12700*/  LOP3.LUT R114, R24.reuse, 0x60, R189.reuse, 0xfe, !PT ;  /* 0x0000006018727812 */ /* 0x140fe200078efebd */
[----:B------:R-:W-:Y:S01]  /*12710*/  FMUL.FTZ R11, R11, UR15 ;  /* 0x0000000f0b0b7c20 */ /* 0x000fe20008410000 */
[----:B------:R-:W-:Y:S01]  /*12720*/  LOP3.LUT R110, R24, 0x68, R189, 0xfe, !PT ;  /* 0x00000068186e7812 */ /* 0x000fe200078efebd */
[----:B------:R2:W3:Y:S01]  /*12730*/  MUFU.TANH R133, R58 ;  /* 0x0000003a00857308 */ /* 0x0004e20000002400 */
[----:B-1----:R-:W-:Y:S01]  /*12740*/  FMUL.FTZ R46, R26, UR15 ;  /* 0x0000000f1a2e7c20 */ /* 0x002fe20008410000 */
[----:B------:R-:W-:Y:S01]  /*12750*/  FMUL.FTZ R26, R17, UR15 ;  /* 0x0000000f111a7c20 */ /* 0x000fe20008410000 */
[CC--:B------:R-:W-:Y:S01]  /*12760*/  FFMA.FTZ R17, R0.reuse, R16.reuse, R65 ;  /* 0x0000001000117223 */ /* 0x0c0fe20000010041 */
[----:B------:R-:W-:Y:S01]  /*12770*/  FFMA.FTZ R16, R0, R16, R115 ;  /* 0x0000001000107223 */ /* 0x000fe20000010073 */
[----:B------:R-:W-:Y:S01]  /*12780*/  ISETP.GE.AND P6, PT, R114, R54, PT ;  /* 0x000000367200720c */ /* 0x000fe20003fc6270 */
[----:B------:R-:W-:Y:S01]  /*12790*/  FMUL.FTZ R5, R5, UR15 ;  /* 0x0000000f05057c20 */ /* 0x000fe20008410000 */
[----:B------:R-:W-:Y:S01]  /*127a0*/  FMUL.FTZ R7, R7, UR15 ;  /* 0x0000000f07077c20 */ /* 0x000fe20008410000 */
[----:B------:R1:W-:Y:S01]  /*127b0*/  MUFU.TANH R51, R39 ;  /* 0x0000002700337308 */ /* 0x0003e20000002400 */
[----:B------:R-:W-:-:S02]  /*127c0*/  FSEL R17, R17, -INF , !P2 ;  /* 0xff80000011117808 */ /* 0x000fc40005000000 */
[----:B------:R-:W-:-:S05]  /*127d0*/  FSEL R16, R16, -INF , !P1 ;  /* 0xff80000010107808 */ /* 0x000fca0004800000 */
[----:B------:R4:W-:Y:S01]  /*127e0*/  MUFU.TANH R107, R36 ;  /* 0x00000024006b7308 */ /* 0x0009e20000002400 */
[----:B--2---:R-:W-:-:S07]  /*127f0*/  VIADD R58, R20, 0x19 ;  /* 0x00000019143a7836 */ /* 0x004fce0000000000 */
[----:B------:R-:W2:Y:S01]  /*12800*/  MUFU.TANH R109, R109 ;  /* 0x0000006d006d7308 */ /* 0x000ea20000002400 */
[----:B-1----:R-:W-:Y:S01]  /*12810*/  FFMA.FTZ R39, R0, R56, R117 ;  /* 0x0000003800277223 */ /* 0x002fe20000010075 */
[----:B------:R-:W-:-:S04]  /*12820*/  VIADD R56, R20, 0x11 ;  /* 0x0000001114387836 */ /* 0x000fc80000000000 */
[----:B------:R-:W-:Y:S02]  /*12830*/  FSEL R39, R39, -INF , !P5 ;  /* 0xff80000027277808 */ /* 0x000fe40006800000 */
[----:B------:R-:W-:Y:S01]  /*12840*/  ISETP.GE.AND P2, PT, R56, R54, PT ;  /* 0x000000363800720c */ /* 0x000fe20003f46270 */
[----:B------:R-:W1:Y:S01]  /*12850*/  MUFU.TANH R59, R59 ;  /* 0x0000003b003b7308 */ /* 0x000e620000002400 */
[----:B----4-:R-:W-:Y:S02]  /*12860*/  LOP3.LUT R36, R24, 0x18, R189, 0xfe, !PT ;  /* 0x0000001818247812 */ /* 0x010fe400078efebd */
[----:B------:R-:W-:Y:S02]  /*12870*/  ISETP.GE.AND P1, PT, R56, R53, PT ;  /* 0x000000353800720c */ /* 0x000fe40003f26270 */
[----:B------:R-:W-:Y:S02]  /*12880*/  I2FP.F32.S32 R56, R56 ;  /* 0x0000003800387245 */ /* 0x000fe40000201400 */
[----:B------:R-:W-:Y:S01]  /*12890*/  ISETP.GE.AND P4, PT, R36, R54, PT ;  /* 0x000000362400720c */ /* 0x000fe20003f86270 */
[----:B------:R4:W-:Y:S08]  /*128a0*/  MUFU.TANH R103, R34 ;  /* 0x0000002200677308 */ /* 0x0009f00000002400 */
[----:B------:R-:W5:Y:S08]  /*128b0*/  MUFU.TANH R131, R131 ;  /* 0x0000008300837308 */ /* 0x000f700000002400 */
[----:B------:R2:W-:Y:S01]  /*128c0*/  MUFU.TANH R31, R37 ;  /* 0x00000025001f7308 */ /* 0x0005e20000002400 */
[----:B----4-:R-:W-:-:S02]  /*128d0*/  FSEL R34, R121, -INF , !P3 ;  /* 0xff80000079227808 */ /* 0x010fc40005800000 */
[----:B------:R-:W-:Y:S02]  /*128e0*/  ISETP.GE.AND P3, PT, R36, R53, PT ;  /* 0x000000352400720c */ /* 0x000fe40003f66270 */
[----:B------:R-:W-:-:S03]  /*128f0*/  I2FP.F32.S32 R36, R36 ;  /* 0x0000002400247245 */ /* 0x000fc60000201400 */
[----:B------:R4:W-:Y:S02]  /*12900*/  MUFU.TANH R105, R32 ;  /* 0x0000002000697308 */ /* 0x0009e40000002400 */
[CC--:B------:R-:W-:Y:S01]  /*12910*/  FFMA.FTZ R129, R0.reuse, R36.reuse, R129 ;  /* 0x0000002400817223 */ /* 0x0c0fe20000010081 */
[----:B---3--:R-:W-:-:S05]  /*12920*/  FFMA.FTZ R36, R0, R36, R133 ;  /* 0x0000002400247223 */ /* 0x008fca0000010085 */
[----:B------:R-:W3:Y:S01]  /*12930*/  MUFU.TANH R57, R57 ;  /* 0x0000003900397308 */ /* 0x000ee20000002400 */
[----:B--2---:R-:W-:Y:S01]  /*12940*/  FFMA.FTZ R37, R0, R56, R67 ;  /* 0x0000003800257223 */ /* 0x004fe20000010043 */
[----:B------:R-:W-:-:S04]  /*12950*/  FSEL R36, R36, -INF , !P3 ;  /* 0xff80000024247808 */ /* 0x000fc80005800000 */
[----:B------:R-:W-:Y:S02]  /*12960*/  FSEL R37, R37, -INF , !P2 ;  /* 0xff80000025257808 */ /* 0x000fe40005000000 */
[----:B------:R-:W-:Y:S01]  /*12970*/  ISETP.GE.AND P2, PT, R58, R54, PT ;  /* 0x000000363a00720c */ /* 0x000fe20003f46270 */
[----:B----4-:R-:W-:Y:S01]  /*12980*/  FFMA.FTZ R32, R0, R56, R119 ;  /* 0x0000003800207223 */ /* 0x010fe20000010077 */
[----:B------:R-:W-:Y:S01]  /*12990*/  LOP3.LUT R56, R24, 0x20, R189, 0xfe, !PT ;  /* 0x0000002018387812 */ /* 0x000fe200078efebd */
[----:B------:R-:W2:Y:S03]  /*129a0*/  MUFU.TANH R111, R111 ;  /* 0x0000006f006f7308 */ /* 0x000ea60000002400 */
[----:B------:R-:W-:Y:S02]  /*129b0*/  FSEL R32, R32, -INF , !P1 ;  /* 0xff80000020207808 */ /* 0x000fe40004800000 */
[----:B------:R-:W-:-:S02]  /*129c0*/  ISETP.GE.AND P1, PT, R58, R53, PT ;  /* 0x000000353a00720c */ /* 0x000fc40003f26270 */
[----:B------:R-:W-:Y:S01]  /*129d0*/  I2FP.F32.S32 R58, R58 ;  /* 0x0000003a003a7245 */ /* 0x000fe20000201400 */
[----:B------:R4:W-:Y:S01]  /*129e0*/  MUFU.TANH R113, R33 ;  /* 0x0000002100717308 */ /* 0x0009e20000002400 */
[C---:B------:R-:W-:Y:S02]  /*129f0*/  ISETP.GE.AND P5, PT, R56.reuse, R54, PT ;  /* 0x000000363800720c */ /* 0x040fe40003fa6270 */
[----:B------:R-:W-:Y:S01]  /*12a00*/  ISETP.GE.AND P3, PT, R56, R53, PT ;  /* 0x000000353800720c */ /* 0x000fe20003f66270 */
[C---:B------:R-:W-:Y:S01]  /*12a10*/  FFMA.FTZ R109, R0.reuse, R58, R109 ;  /* 0x0000003a006d7223 */ /* 0x040fe2000001006d */
[----:B------:R-:W-:Y:S01]  /*12a20*/  I2FP.F32.S32 R56, R56 ;  /* 0x0000003800387245 */ /* 0x000fe20000201400 */
[C---:B-1----:R-:W-:Y:S02]  /*12a30*/  FFMA.FTZ R59, R0.reuse, R58, R59 ;  /* 0x0000003a003b7223 */ /* 0x042fe4000001003b */
[----:B------:R-:W1:Y:S02]  /*12a40*/  MUFU.TANH R45, R45 ;  /* 0x0000002d002d7308 */ /* 0x000e640000002400 */
[----:B-----5:R-:W-:Y:S01]  /*12a50*/  FFMA.FTZ R131, R0, R56, R131 ;  /* 0x0000003800837223 */ /* 0x020fe20000010083 */
[----:B------:R-:W-:-:S02]  /*12a60*/  FSEL R60, R59, -INF , !P1 ;  /* 0xff8000003b3c7808 */ /* 0x000fc40004800000 */
[CC--:B------:R-:W-:Y:S02]  /*12a70*/  ISETP.GE.AND P1, PT, R132.reuse, R53.reuse, PT ;  /* 0x000000358400720c */ /* 0x0c0fe40003f26270 */
[----:B------:R-:W-:Y:S01]  /*12a80*/  FSEL R190, R131, -INF , !P3 ;  /* 0xff80000083be7808 */ /* 0x000fe20005800000 */
[----:B------:R5:W-:Y:S01]  /*12a90*/  MUFU.TANH R65, R35 ;  /* 0x0000002300417308 */ /* 0x000be20000002400 */
[----:B----4-:R-:W-:Y:S02]  /*12aa0*/  FSEL R33, R109, -INF , !P2 ;  /* 0xff8000006d217808 */ /* 0x010fe40005000000 */
[----:B------:R-:W-:Y:S02]  /*12ab0*/  ISETP.GE.AND P2, PT, R132, R54, PT ;  /* 0x000000368400720c */ /* 0x000fe40003f46270 */
[----:B------:R-:W-:Y:S02]  /*12ac0*/  I2FP.F32.S32 R132, R132 ;  /* 0x0000008400847245 */ /* 0x000fe40000201400 */
[----:B------:R-:W-:Y:S01]  /*12ad0*/  ISETP.GE.AND P3, PT, R136, R53, PT ;  /* 0x000000358800720c */ /* 0x000fe20003f66270 */
[----:B------:R-:W4:Y:S02]  /*12ae0*/  MUFU.TANH R47, R47 ;  /* 0x0000002f002f7308 */ /* 0x000f240000002400 */
[CC--:B---3--:R-:W-:Y:S01]  /*12af0*/  FFMA.FTZ R57, R0.reuse, R132.reuse, R57 ;  /* 0x0000008400397223 */ /* 0x0c8fe20000010039 */
[----:B--2---:R-:W-:-:S05]  /*12b00*/  FFMA.FTZ R132, R0, R132, R111 ;  /* 0x0000008400847223 */ /* 0x004fca000001006f */
[----:B------:R-:W-:Y:S01]  /*12b10*/  FSEL R132, R132, -INF , !P1 ;  /* 0xff80000084847808 */ /* 0x000fe20004800000 */
[----:B------:R-:W-:Y:S01]  /*12b20*/  MUFU.TANH R43, R43 ;  /* 0x0000002b002b7308 */ /* 0x000fe20000002400 */
[----:B-----5:R-:W-:Y:S02]  /*12b30*/  FSEL R35, R129, -INF , !P4 ;  /* 0xff80000081237808 */ /* 0x020fe40006000000 */
[----:B------:R-:W-:Y:S02]  /*12b40*/  ISETP.GE.AND P4, PT, R136, R54, PT ;  /* 0x000000368800720c */ /* 0x000fe40003f86270 */
[----:B------:R-:W-:Y:S02]  /*12b50*/  I2FP.F32.S32 R136, R136 ;  /* 0x0000008800887245 */ /* 0x000fe40000201400 */
[----:B------:R-:W-:Y:S01]  /*12b60*/  ISETP.GE.AND P1, PT, R150, R53, PT ;  /* 0x000000359600720c */ /* 0x000fe20003f26270 */
[----:B------:R-:W-:Y:S02]  /*12b70*/  MUFU.TANH R49, R49 ;  /* 0x0000003100317308 */ /* 0x000fe40000002400 */
[CC--:B------:R-:W-:Y:S01]  /*12b80*/  FFMA.FTZ R135, R0.reuse, R136.reuse, R135 ;  /* 0x0000008800877223 */ /* 0x0c0fe20000010087 */
[----:B------:R-:W-:Y:S01]  /*12b90*/  FFMA.FTZ R136, R0, R136, R137 ;  /* 0x0000008800887223 */ /* 0x000fe20000010089 */
[----:B------:R-:W-:-:S02]  /*12ba0*/  FSEL R137, R57, -INF , !P2 ;  /* 0xff80000039897808 */ /* 0x000fc40005000000 */
[----:B------:R-:W-:Y:S02]  /*12bb0*/  ISETP.GE.AND P2, PT, R150, R54, PT ;  /* 0x000000369600720c */ /* 0x000fe40003f46270 */
[----:B------:R-:W-:Y:S01]  /*12bc0*/  I2FP.F32.S32 R150, R150 ;  /* 0x0000009600967245 */ /* 0x000fe20000201400 */
[----:B------:R2:W-:Y:S01]  /*12bd0*/  MUFU.TANH R109, R50 ;  /* 0x00000032006d7308 */ /* 0x0005e20000002400 */
[----:B------:R-:W-:Y:S02]  /*12be0*/  FSEL R136, R136, -INF , !P3 ;  /* 0xff80000088887808 */ /* 0x000fe40005800000 */
[----:B------:R-:W-:Y:S01]  /*12bf0*/  FSEL R135, R135, -INF , !P4 ;  /* 0xff80000087877808 */ /* 0x000fe20006000000 */
[CC--:B-1----:R-:W-:Y:S01]  /*12c00*/  FFMA.FTZ R133, R0.reuse, R150.reuse, R45 ;  /* 0x0000009600857223 */ /* 0x0c2fe2000001002d */
[----:B----4-:R-:W-:Y:S01]  /*12c10*/  FFMA.FTZ R150, R0, R150, R47 ;  /* 0x0000009600967223 */ /* 0x010fe2000001002f */
[----:B------:R-:W-:Y:S02]  /*12c20*/  LOP3.LUT R45, R24, 0x38, R189, 0xfe, !PT ;  /* 0x00000038182d7812 */ /* 0x000fe400078efebd */
[----:B------:R-:W-:Y:S01]  /*12c30*/  MUFU.TANH R41, R41 ;  /* 0x0000002900297308 */ /* 0x000fe20000002400 */
[----:B------:R-:W-:-:S02]  /*12c40*/  FSEL R133, R133, -INF , !P2 ;  /* 0xff80000085857808 */ /* 0x000fc40005000000 */
[----:B------:R-:W-:Y:S02]  /*12c50*/  FSEL R150, R150, -INF , !P1 ;  /* 0xff80000096967808 */ /* 0x000fe40004800000 */
[----:B------:R-:W-:-:S03]  /*12c60*/  ISETP.GE.AND P4, PT, R45, R54, PT ;  /* 0x000000362d00720c */ /* 0x000fc60003f86270 */
[----:B------:R1:W-:Y:S01]  /*12c70*/  MUFU.TANH R111, R46 ;  /* 0x0000002e006f7308 */ /* 0x0003e20000002400 */
[----:B--2---:R-:W-:-:S04]  /*12c80*/  LOP3.LUT R50, R24, 0x30, R189, 0xfe, !PT ;  /* 0x0000003018327812 */ /* 0x004fc800078efebd */
[----:B------:R-:W-:-:S03]  /*12c90*/  ISETP.GE.AND P3, PT, R50, R53, PT ;  /* 0x000000353200720c */ /* 0x000fc60003f66270 */
[----:B------:R2:W-:Y:S08]  /*12ca0*/  MUFU.TANH R59, R48 ;  /* 0x00000030003b7308 */ /* 0x0005f00000002400 */
[----:B------:R-:W3:Y:S01]  /*12cb0*/  MUFU.TANH R123, R123 ;  /* 0x0000007b007b7308 */ /* 0x000ee20000002400 */
[----:B-1----:R-:W-:-:S05]  /*12cc0*/  VIADD R46, R20, 0x31 ;  /* 0x00000031142e7836 */ /* 0x002fca0000000000 */
[C---:B------:R-:W-:Y:S02]  /*12cd0*/  ISETP.GE.AND P2, PT, R46.reuse, R54, PT ;  /* 0x000000362e00720c */ /* 0x040fe40003f46270 */
[----:B------:R1:W-:Y:S01]  /*12ce0*/  MUFU.TANH R57, R44 ;  /* 0x0000002c00397308 */ /* 0x0003e20000002400 */
[----:B--2---:R-:W-:Y:S02]  /*12cf0*/  I2FP.F32.S32 R48, R50 ;  /* 0x0000003200307245 */ /* 0x004fe40000201400 */
[-C--:B------:R-:W-:Y:S02]  /*12d00*/  ISETP.GE.AND P1, PT, R46, R53.reuse, PT ;  /* 0x000000352e00720c */ /* 0x080fe40003f26270 */
[----:B------:R-:W-:Y:S01]  /*12d10*/  I2FP.F32.S32 R46, R46 ;  /* 0x0000002e002e7245 */ /* 0x000fe20000201400 */
[CC--:B------:R-:W-:Y:S01]  /*12d20*/  FFMA.FTZ R63, R0.reuse, R48.reuse, R63 ;  /* 0x00000030003f7223 */ /* 0x0c0fe2000001003f */
[C---:B------:R-:W-:Y:S01]  /*12d30*/  FFMA.FTZ R61, R0.reuse, R48, R61 ;  /* 0x00000030003d7223 */ /* 0x040fe2000001003d */
[----:B------:R2:W-:Y:S01]  /*12d40*/  MUFU.TANH R47, R42 ;  /* 0x0000002a002f7308 */ /* 0x0005e20000002400 */
[C---:B---3--:R-:W-:Y:S01]  /*12d50*/  FFMA.FTZ R123, R0.reuse, R56, R123 ;  /* 0x00000038007b7223 */ /* 0x048fe2000001007b */
[CC--:B------:R-:W-:Y:S01]  /*12d60*/  FFMA.FTZ R43, R0.reuse, R46.reuse, R43 ;  /* 0x0000002e002b7223 */ /* 0x0c0fe2000001002b */
[----:B------:R-:W-:Y:S01]  /*12d70*/  FSEL R198, R63, -INF , !P3 ;  /* 0xff8000003fc67808 */ /* 0x000fe20005800000 */
[----:B------:R-:W-:Y:S01]  /*12d80*/  FFMA.FTZ R41, R0, R46, R41 ;  /* 0x0000002e00297223 */ /* 0x000fe20000010029 */
[----:B------:R-:W-:-:S02]  /*12d90*/  ISETP.GE.AND P3, PT, R45, R53, PT ;  /* 0x000000352d00720c */ /* 0x000fc40003f66270 */
[----:B------:R-:W-:Y:S01]  /*12da0*/  FSEL R154, R43, -INF , !P1 ;  /* 0xff8000002b9a7808 */ /* 0x000fe20004800000 */
[----:B------:R-:W3:Y:S01]  /*12db0*/  MUFU.TANH R127, R127 ;  /* 0x0000007f007f7308 */ /* 0x000ee20000002400 */
[----:B-1----:R-:W-:Y:S02]  /*12dc0*/  I2FP.F32.S32 R44, R45 ;  /* 0x0000002d002c7245 */ /* 0x002fe40000201400 */
[----:B------:R-:W-:Y:S02]  /*12dd0*/  FSEL R195, R41, -INF , !P2 ;  /* 0xff80000029c37808 */ /* 0x000fe40005000000 */
[----:B------:R-:W-:Y:S01]  /*12de0*/  FSEL R139, R123, -INF , !P5 ;  /* 0xff8000007b8b7808 */ /* 0x000fe20006800000 */
[CC--:B------:R-:W-:Y:S01]  /*12df0*/  FFMA.FTZ R49, R0.reuse, R44.reuse, R49 ;  /* 0x0000002c00317223 */ /* 0x0c0fe20000010031 */
[----:B------:R-:W-:Y:S01]  /*12e00*/  FFMA.FTZ R31, R0, R44, R31 ;  /* 0x0000002c001f7223 */ /* 0x000fe2000001001f */
[----:B------:R-:W-:Y:S01]  /*12e10*/  VIADD R44, R20, 0x39 ;  /* 0x00000039142c7836 */ /* 0x000fe20000000000 */
[----:B--2---:R-:W-:Y:S01]  /*12e20*/  LOP3.LUT R42, R24, 0x40, R189, 0xfe, !PT ;  /* 0x00000040182a7812 */ /* 0x004fe200078efebd */
[----:B------:R1:W-:Y:S01]  /*12e30*/  MUFU.TANH R45, R38 ;  /* 0x00000026002d7308 */ /* 0x0003e20000002400 */
[----:B------:R-:W-:-:S02]  /*12e40*/  FSEL R151, R49, -INF , !P4 ;  /* 0xff80000031977808 */ /* 0x000fc40006000000 */
[----:B------:R-:W-:Y:S02]  /*12e50*/  I2FP.F32.S32 R43, R44 ;  /* 0x0000002c002b7245 */ /* 0x000fe40000201400 */
[----:B------:R-:W-:Y:S02]  /*12e60*/  FSEL R196, R31, -INF , !P3 ;  /* 0xff8000001fc47808 */ /* 0x000fe40005800000 */
[----:B------:R-:W-:Y:S01]  /*12e70*/  ISETP.GE.AND P3, PT, R42, R53, PT ;  /* 0x000000352a00720c */ /* 0x000fe20003f66270 */
[----:B------:R-:W2:Y:S01]  /*12e80*/  MUFU.TANH R125, R125 ;  /* 0x0000007d007d7308 */ /* 0x000ea20000002400 */
[-C--:B------:R-:W-:Y:S01]  /*12e90*/  FFMA.FTZ R155, R0, R43.reuse, R29 ;  /* 0x0000002b009b7223 */ /* 0x080fe2000001001d */
[----:B------:R-:W-:Y:S01]  /*12ea0*/  VIADD R29, R20, 0x41 ;  /* 0x00000041141d7836 */ /* 0x000fe20000000000 */
[-C--:B------:R-:W-:Y:S01]  /*12eb0*/  ISETP.GE.AND P5, PT, R50, R54.reuse, PT ;  /* 0x000000363200720c */ /* 0x080fe20003fa6270 */
[----:B------:R-:W-:Y:S01]  /*12ec0*/  FFMA.FTZ R51, R0, R43, R51 ;  /* 0x0000002b00337223 */ /* 0x000fe20000010033 */
[----:B------:R-:W-:-:S02]  /*12ed0*/  ISETP.GE.AND P2, PT, R44, R54, PT ;  /* 0x000000362c00720c */ /* 0x000fc40003f46270 */
[----:B------:R-:W-:Y:S01]  /*12ee0*/  FSEL R191, R61, -INF , !P5 ;  /* 0xff8000003dbf7808 */ /* 0x000fe20006800000 */
[----:B------:R4:W-:Y:S01]  /*12ef0*/  MUFU.TANH R41, R30 ;  /* 0x0000001e00297308 */ /* 0x0009e20000002400 */
[----:B-1----:R-:W-:Y:S02]  /*12f00*/  I2FP.F32.S32 R38, R42 ;  /* 0x0000002a00267245 */ /* 0x002fe40000201400 */
[----:B------:R-:W-:Y:S02]  /*12f10*/  ISETP.GE.AND P1, PT, R44, R53, PT ;  /* 0x000000352c00720c */ /* 0x000fe40003f26270 */
[----:B------:R-:W-:Y:S01]  /*12f20*/  ISETP.GE.AND P5, PT, R42, R54, PT ;  /* 0x000000362a00720c */ /* 0x000fe20003fa6270 */
[CC--:B------:R-:W-:Y:S01]  /*12f30*/  FFMA.FTZ R107, R0.reuse, R38.reuse, R107 ;  /* 0x00000026006b7223 */ /* 0x0c0fe2000001006b */
[----:B---3--:R-:W-:Y:S01]  /*12f40*/  FFMA.FTZ R127, R0, R38, R127 ;  /* 0x00000026007f7223 */ /* 0x008fe2000001007f */
[----:B------:R-:W1:Y:S01]  /*12f50*/  MUFU.TANH R67, R52 ;  /* 0x0000003400437308 */ /* 0x000e620000002400 */
[----:B------:R-:W-:-:S02]  /*12f60*/  FSEL R155, R155, -INF , !P2 ;  /* 0xff8000009b9b7808 */ /* 0x000fc40005000000 */
[----:B------:R-:W-:Y:S02]  /*12f70*/  FSEL R148, R107, -INF , !P3 ;  /* 0xff8000006b947808 */ /* 0x000fe40005800000 */
[----:B------:R-:W-:Y:S02]  /*12f80*/  FSEL R194, R51, -INF , !P1 ;  /* 0xff80000033c27808 */ /* 0x000fe40004800000 */
[-C--:B------:R-:W-:Y:S01]  /*12f90*/  ISETP.GE.AND P2, PT, R29, R54.reuse, PT ;  /* 0x000000361d00720c */ /* 0x080fe20003f46270 */
[----:B------:R3:W-:Y:S01]  /*12fa0*/  MUFU.TANH R31, R28 ;  /* 0x0000001c001f7308 */ /* 0x0007e20000002400 */
[----:B----4-:R-:W-:Y:S02]  /*12fb0*/  LOP3.LUT R30, R24, 0x48, R189, 0xfe, !PT ;  /* 0x00000048181e7812 */ /* 0x010fe400078efebd */
[----:B------:R-:W-:Y:S02]  /*12fc0*/  FSEL R149, R127, -INF , !P5 ;  /* 0xff8000007f957808 */ /* 0x000fe40006800000 */
[----:B------:R-:W-:-:S02]  /*12fd0*/  ISETP.GE.AND P4, PT, R30, R54, PT ;  /* 0x000000361e00720c */ /* 0x000fc40003f86270 */
[-C--:B------:R-:W-:Y:S01]  /*12fe0*/  ISETP.GE.AND P3, PT, R30, R53.reuse, PT ;  /* 0x000000351e00720c */ /* 0x080fe20003f66270 */
[----:B------:R4:W-:Y:S01]  /*12ff0*/  MUFU.TANH R43, R22 ;  /* 0x00000016002b7308 */ /* 0x0009e20000002400 */
[----:B------:R-:W-:Y:S02]  /*13000*/  I2FP.F32.S32 R30, R30 ;  /* 0x0000001e001e7245 */ /* 0x000fe40000201400 */
[----:B------:R-:W-:-:S03]  /*13010*/  ISETP.GE.AND P1, PT, R29, R53, PT ;  /* 0x000000351d00720c */ /* 0x000fc60003f26270 */
[CC--:B------:R-:W-:Y:S01]  /*13020*/  FFMA.FTZ R113, R0.reuse, R30.reuse, R113 ;  /* 0x0000001e00717223 */ /* 0x0c0fe20000010071 */
[----:B------:R-:W-:Y:S01]  /*13030*/  FFMA.FTZ R105, R0, R30, R105 ;  /* 0x0000001e00697223 */ /* 0x000fe20000010069 */
[----:B------:R-:W-:Y:S01]  /*13040*/  VIADD R30, R20, 0x49 ;  /* 0x00000049141e7836 */ /* 0x000fe20000000000 */
[----:B---3--:R-:W-:Y:S01]  /*13050*/  I2FP.F32.S32 R28, R29 ;  /* 0x0000001d001c7245 */ /* 0x008fe20000201400 */
[----:B------:R-:W3:Y:S01]  /*13060*/  MUFU.TANH R27, R27 ;  /* 0x0000001b001b7308 */ /* 0x000ee20000002400 */
[----:B------:R-:W-:Y:S02]  /*13070*/  FSEL R142, R113, -INF , !P3 ;  /* 0xff800000718e7808 */ /* 0x000fe40005800000 */
[----:B------:R-:W-:Y:S01]  /*13080*/  FSEL R145, R105, -INF , !P4 ;  /* 0xff80000069917808 */ /* 0x000fe20006000000 */
[CC--:B--2---:R-:W-:Y:S01]  /*13090*/  FFMA.FTZ R125, R0.reuse, R28.reuse, R125 ;  /* 0x0000001c007d7223 */ /* 0x0c4fe2000001007d */
[----:B------:R-:W-:Y:S01]  /*130a0*/  FFMA.FTZ R103, R0, R28, R103 ;  /* 0x0000001c00677223 */ /* 0x000fe20000010067 */
[----:B------:R-:W-:Y:S01]  /*130b0*/  LOP3.LUT R28, R24, 0x50, R189, 0xfe, !PT ;  /* 0x00000050181c7812 */ /* 0x000fe200078efebd */
[----:B----4-:R-:W-:Y:S01]  /*130c0*/  VIADD R22, R20, 0x59 ;  /* 0x0000005914167836 */ /* 0x010fe20000000000 */
[----:B------:R2:W-:Y:S01]  /*130d0*/  MUFU.TANH R29, R26 ;  /* 0x0000001a001d7308 */ /* 0x0005e20000002400 */
[----:B------:R-:W-:-:S02]  /*130e0*/  FSEL R147, R125, -INF , !P2 ;  /* 0xff8000007d937808 */ /* 0x000fc40005000000 */
[C---:B------:R-:W-:Y:S02]  /*130f0*/  ISETP.GE.AND P5, PT, R28.reuse, R54, PT ;  /* 0x000000361c00720c */ /* 0x040fe40003fa6270 */
[-C--:B------:R-:W-:Y:S02]  /*13100*/  ISETP.GE.AND P3, PT, R28, R53.reuse, PT ;  /* 0x000000351c00720c */ /* 0x080fe40003f66270 */
[----:B------:R-:W-:Y:S01]  /*13110*/  I2FP.F32.S32 R28, R28 ;  /* 0x0000001c001c7245 */ /* 0x000fe20000201400 */
[----:B------:R-:W-:Y:S01]  /*13120*/  MUFU.TANH R23, R23 ;  /* 0x0000001700177308 */ /* 0x000fe20000002400 */
[----:B------:R-:W-:Y:S02]  /*13130*/  FSEL R146, R103, -INF , !P1 ;  /* 0xff80000067927808 */ /* 0x000fe40004800000 */
[----:B------:R-:W-:Y:S01]  /*13140*/  ISETP.GE.AND P2, PT, R30, R54, PT ;  /* 0x000000361e00720c */ /* 0x000fe20003f46270 */
[CC--:B------:R-:W-:Y:S01]  /*13150*/  FFMA.FTZ R109, R0.reuse, R28.reuse, R109 ;  /* 0x0000001c006d7223 */ /* 0x0c0fe2000001006d */
[----:B------:R-:W-:Y:S01]  /*13160*/  FFMA.FTZ R111, R0, R28, R111 ;  /* 0x0000001c006f7223 */ /* 0x000fe2000001006f */
[----:B------:R-:W-:Y:S01]  /*13170*/  ISETP.GE.AND P1, PT, R30, R53, PT ;  /* 0x000000351e00720c */ /* 0x000fe20003f26270 */
[----:B------:R-:W-:Y:S01]  /*13180*/  VIADD R28, R20, 0x51 ;  /* 0x00000051141c7836 */ /* 0x000fe20000000000 */
[----:B------:R-:W-:Y:S01]  /*13190*/  MUFU.TANH R19, R19 ;  /* 0x0000001300137308 */ /* 0x000fe20000002400 */
[----:B--2---:R-:W-:-:S02]  /*131a0*/  I2FP.F32.S32 R26, R30 ;  /* 0x0000001e001a7245 */ /* 0x004fc40000201400 */
[----:B------:R-:W-:Y:S02]  /*131b0*/  FSEL R130, R111, -INF , !P3 ;  /* 0xff8000006f827808 */ /* 0x000fe40005800000 */
[----:B------:R-:W-:Y:S01]  /*131c0*/  FSEL R131, R109, -INF , !P5 ;  /* 0xff8000006d837808 */ /* 0x000fe20006800000 */
[CC--:B------:R-:W-:Y:S01]  /*131d0*/  FFMA.FTZ R65, R0.reuse, R26.reuse, R65 ;  /* 0x0000001a00417223 */ /* 0x0c0fe20000010041 */
[----:B-1----:R-:W-:Y:S01]  /*131e0*/  FFMA.FTZ R67, R0, R26, R67 ;  /* 0x0000001a00437223 */ /* 0x002fe20000010043 */
[----:B------:R-:W-:Y:S01]  /*131f0*/  LOP3.LUT R26, R24, 0x58, R189, 0xfe, !PT ;  /* 0x00000058181a7812 */ /* 0x000fe200078efebd */
[----:B------:R-:W1:Y:S01]  /*13200*/  MUFU.TANH R25, R25 ;  /* 0x0000001900197308 */ /* 0x000e620000002400 */
[----:B------:R-:W-:Y:S02]  /*13210*/  ISETP.GE.AND P5, PT, R114, R53, PT ;  /* 0x000000357200720c */ /* 0x000fe40003fa6270 */
[----:B------:R-:W-:Y:S02]  /*13220*/  FSEL R143, R65, -INF , !P2 ;  /* 0xff800000418f7808 */ /* 0x000fe40005000000 */
[----:B------:R-:W-:-:S02]  /*13230*/  FSEL R140, R67, -INF , !P1 ;  /* 0xff800000438c7808 */ /* 0x000fc40004800000 */
[C---:B------:R-:W-:Y:S01]  /*13240*/  ISETP.GE.AND P2, PT, R28.reuse, R54, PT ;  /* 0x000000361c00720c */ /* 0x040fe20003f46270 */
[----:B------:R-:W2:Y:S01]  /*13250*/  MUFU.TANH R21, R21 ;  /* 0x0000001500157308 */ /* 0x000ea20000002400 */
[-C--:B------:R-:W-:Y:S02]  /*13260*/  ISETP.GE.AND P1, PT, R28, R53.reuse, PT ;  /* 0x000000351c00720c */ /* 0x080fe40003f26270 */
[----:B------:R-:W-:Y:S02]  /*13270*/  I2FP.F32.S32 R28, R28 ;  /* 0x0000001c001c7245 */ /* 0x000fe40000201400 */
[C---:B------:R-:W-:Y:S02]  /*13280*/  ISETP.GE.AND P4, PT, R26.reuse, R54, PT ;  /* 0x000000361a00720c */ /* 0x040fe40003f86270 */
[----:B------:R-:W-:Y:S01]  /*13290*/  ISETP.GE.AND P3, PT, R26, R53, PT ;  /* 0x000000351a00720c */ /* 0x000fe20003f66270 */
[CC--:B------:R-:W-:Y:S01]  /*132a0*/  FFMA.FTZ R59, R0.reuse, R28.reuse, R59 ;  /* 0x0000001c003b7223 */ /* 0x0c0fe2000001003b */
[----:B------:R-:W-:Y:S01]  /*132b0*/  FFMA.FTZ R57, R0, R28, R57 ;  /* 0x0000001c00397223 */ /* 0x000fe20000010039 */
[----:B------:R-:W-:Y:S01]  /*132c0*/  I2FP.F32.S32 R26, R26 ;  /* 0x0000001a001a7245 */ /* 0x000fe20000201400 */
[----:B------:R-:W-:Y:S01]  /*132d0*/  MUFU.TANH R9, R9 ;  /* 0x0000000900097308 */ /* 0x000fe20000002400 */
[----:B------:R-:W-:-:S02]  /*132e0*/  I2FP.F32.S32 R114, R114 ;  /* 0x0000007200727245 */ /* 0x000fc40000201400 */
[----:B------:R-:W-:Y:S01]  /*132f0*/  FSEL R129, R59, -INF , !P2 ;  /* 0xff8000003b817808 */ /* 0x000fe20005000000 */
[CC--:B------:R-:W-:Y:S01]  /*13300*/  FFMA.FTZ R47, R0.reuse, R26.reuse, R47 ;  /* 0x0000001a002f7223 */ /* 0x0c0fe2000001002f */
[----:B------:R-:W-:Y:S01]  /*13310*/  FSEL R128, R57, -INF , !P1 ;  /* 0xff80000039807808 */ /* 0x000fe20004800000 */
[----:B------:R-:W-:Y:S01]  /*13320*/  FFMA.FTZ R41, R0, R26, R41 ;  /* 0x0000001a00297223 */ /* 0x000fe20000010029 */
[----:B------:R-:W-:Y:S01]  /*13330*/  ISETP.GE.AND P2, PT, R22, R54, PT ;  /* 0x000000361600720c */ /* 0x000fe20003f46270 */
[----:B------:R-:W-:Y:S01]  /*13340*/  FMUL.FTZ R26, R8, UR15 ;  /* 0x0000000f081a7c20 */ /* 0x000fe20008410000 */
[-C--:B------:R-:W-:Y:S01]  /*13350*/  ISETP.GE.AND P1, PT, R22, R53.reuse, PT ;  /* 0x000000351600720c */ /* 0x080fe20003f26270 */
[----:B------:R-:W-:Y:S01]  /*13360*/  VIADD R8, R20, 0x61 ;  /* 0x0000006114087836 */ /* 0x000fe20000000000 */
[----:B------:R-:W-:Y:S01]  /*13370*/  I2FP.F32.S32 R22, R22 ;  /* 0x0000001600167245 */ /* 0x000fe20000201400 */
[CC--:B---3--:R-:W-:Y:S01]  /*13380*/  FFMA.FTZ R27, R0.reuse, R114.reuse, R27 ;  /* 0x00000072001b7223 */ /* 0x0c8fe2000001001b */
[----:B------:R-:W-:Y:S01]  /*13390*/  FSEL R125, R47, -INF , !P4 ;  /* 0xff8000002f7d7808 */ /* 0x000fe20006000000 */
[C---:B-1----:R-:W-:Y:S01]  /*133a0*/  FFMA.FTZ R114, R0.reuse, R114, R25 ;  /* 0x0000007200727223 */ /* 0x042fe20000010019 */
[----:B------:R-:W-:Y:S01]  /*133b0*/  FSEL R124, R41, -INF , !P3 ;  /* 0xff800000297c7808 */ /* 0x000fe20005800000 */
[CC--:B------:R-:W-:Y:S01]  /*133c0*/  FFMA.FTZ R45, R0.reuse, R22.reuse, R45 ;  /* 0x00000016002d7223 */ /* 0x0c0fe2000001002d */
[----:B------:R-:W-:Y:S01]  /*133d0*/  FFMA.FTZ R31, R0, R22, R31 ;  /* 0x00000016001f7223 */ /* 0x000fe2000001001f */
[C---:B------:R-:W-:Y:S01]  /*133e0*/  ISETP.GE.AND P4, PT, R110.reuse, R54, PT ;  /* 0x000000366e00720c */ /* 0x040fe20003f86270 */
[----:B------:R-:W1:Y:S01]  /*133f0*/  MUFU.TANH R41, R18 ;  /* 0x0000001200297308 */ /* 0x000e620000002400 */
[----:B------:R-:W-:-:S02]  /*13400*/  ISETP.GE.AND P3, PT, R110, R53, PT ;  /* 0x000000356e00720c */ /* 0x000fc40003f66270 */
[----:B------:R-:W-:Y:S02]  /*13410*/  FSEL R127, R45, -INF , !P2 ;  /* 0xff8000002d7f7808 */ /* 0x000fe40005000000 */
[----:B------:R-:W-:Y:S02]  /*13420*/  FSEL R126, R31, -INF , !P1 ;  /* 0xff8000001f7e7808 */ /* 0x000fe40004800000 */
[C---:B------:R-:W-:Y:S01]  /*13430*/  ISETP.GE.AND P2, PT, R8.reuse, R54, PT ;  /* 0x000000360800720c */ /* 0x040fe20003f46270 */
[----:B------:R-:W-:Y:S01]  /*13440*/  MUFU.TANH R25, R26 ;  /* 0x0000001a00197308 */ /* 0x000fe20000002400 */
[----:B------:R-:W-:Y:S02]  /*13450*/  ISETP.GE.AND P1, PT, R8, R53, PT ;  /* 0x000000350800720c */ /* 0x000fe40003f26270 */
[----:B------:R-:W-:Y:S02]  /*13460*/  I2FP.F32.S32 R110, R110 ;  /* 0x0000006e006e7245 */ /* 0x000fe40000201400 */
[----:B------:R-:W-:-:S02]  /*13470*/  I2FP.F32.S32 R8, R8 ;  /* 0x0000000800087245 */ /* 0x000fc40000201400 */
[----:B------:R-:W-:Y:S01]  /*13480*/  FSEL R111, R27, -INF , !P6 ;  /* 0xff8000001b6f7808 */ /* 0x000fe20007000000 */
[CC--:B------:R-:W-:Y:S01]  /*13490*/  FFMA.FTZ R43, R0.reuse, R110.reuse, R43 ;  /* 0x0000006e002b7223 */ /* 0x0c0fe2000001002b */
[C---:B------:R-:W-:Y:S01]  /*134a0*/  FFMA.FTZ R110, R0.reuse, R110, R19 ;  /* 0x0000006e006e7223 */ /* 0x040fe20000010013 */
[-C--:B------:R-:W-:Y:S01]  /*134b0*/  FFMA.FTZ R23, R0, R8.reuse, R23 ;  /* 0x0000000800177223 */ /* 0x080fe20000010017 */
[----:B------:R-:W-:Y:S01]  /*134c0*/  FMUL.FTZ R19, R4, UR15 ;  /* 0x0000000f04137c20 */ /* 0x000fe20008410000 */
[----:B------:R-:W-:Y:S01]  /*134d0*/  FMUL.FTZ R27, R10, UR15 ;  /* 0x0000000f0a1b7c20 */ /* 0x000fe20008410000 */
[----:B------:R-:W-:Y:S01]  /*134e0*/  FFMA.FTZ R29, R0, R8, R29 ;  /* 0x00000008001d7223 */ /* 0x000fe2000001001d */
[----:B------:R-:W-:Y:S01]  /*134f0*/  VIADD R10, R20, 0x69 ;  /* 0x00000069140a7836 */ /* 0x000fe20000000000 */
[----:B------:R-:W-:Y:S01]  /*13500*/  FSEL R112, R23, -INF , !P1 ;  /* 0xff80000017707808 */ /* 0x000fe20004800000 */
[----:B------:R-:W-:Y:S01]  /*13510*/  FMUL.FTZ R23, R6, UR15 ;  /* 0x0000000f06177c20 */ /* 0x000fe20008410000 */
[----:B------:R-:W3:Y:S01]  /*13520*/  MUFU.TANH R19, R19 ;  /* 0x0000001300137308 */ /* 0x000ee20000002400 */
[----:B------:R-:W-:Y:S01]  /*13530*/  FSEL R109, R29, -INF , !P2 ;  /* 0xff8000001d6d7808 */ /* 0x000fe20005000000 */
[----:B------:R-:W-:Y:S01]  /*13540*/  VIADD R6, R20, 0x71 ;  /* 0x0000007114067836 */ /* 0x000fe20000000000 */
[----:B------:R-:W-:-:S02]  /*13550*/  ISETP.GE.AND P2, PT, R10, R54, PT ;  /* 0x000000360a00720c */ /* 0x000fc40003f46270 */
[----:B------:R-:W-:Y:S02]  /*13560*/  ISETP.GE.AND P1, PT, R10, R53, PT ;  /* 0x000000350a00720c */ /* 0x000fe40003f26270 */
[----:B------:R-:W-:Y:S01]  /*13570*/  I2FP.F32.S32 R10, R10 ;  /* 0x0000000a000a7245 */ /* 0x000fe20000201400 */
[----:B------:R-:W4:Y:S01]  /*13580*/  MUFU.TANH R23, R23 ;  /* 0x0000001700177308 */ /* 0x000f220000002400 */
[----:B------:R-:W-:Y:S02]  /*13590*/  LOP3.LUT R4, R24, 0x78, R189, 0xfe, !PT ;  /* 0x0000007818047812 */ /* 0x000fe400078efebd */
[----:B------:R-:W-:Y:S01]  /*135a0*/  FSEL R105, R43, -INF , !P4 ;  /* 0xff8000002b697808 */ /* 0x000fe20006000000 */
[CC--:B--2---:R-:W-:Y:S01]  /*135b0*/  FFMA.FTZ R21, R0.reuse, R10.reuse, R21 ;  /* 0x0000000a00157223 */ /* 0x0c4fe20000010015 */
[----:B-1----:R-:W-:Y:S01]  /*135c0*/  FFMA.FTZ R41, R0, R10, R41 ;  /* 0x0000000a00297223 */ /* 0x002fe20000010029 */
[----:B------:R-:W-:Y:S02]  /*135d0*/  LOP3.LUT R8, R24, 0x70, R189, 0xfe, !PT ;  /* 0x0000007018087812 */ /* 0x000fe400078efebd */
[----:B------:R-:W1:Y:S01]  /*135e0*/  MUFU.TANH R11, R11 ;  /* 0x0000000b000b7308 */ /* 0x000e620000002400 */
[----:B------:R-:W-:-:S02]  /*135f0*/  ISETP.GE.AND P6, PT, R4, R54, PT ;  /* 0x000000360400720c */ /* 0x000fc40003fc6270 */
[-C--:B------:R-:W-:Y:S02]  /*13600*/  ISETP.GE.AND P4, PT, R4, R53.reuse, PT ;  /* 0x000000350400720c */ /* 0x080fe40003f86270 */
[----:B------:R-:W-:Y:S02]  /*13610*/  I2FP.F32.S32 R4, R4 ;  /* 0x0000000400047245 */ /* 0x000fe40000201400 */
[----:B------:R-:W-:Y:S01]  /*13620*/  FSEL R114, R114, -INF , !P5 ;  /* 0xff80000072727808 */ /* 0x000fe20006800000 */
[----:B------:R-:W2:Y:S01]  /*13630*/  MUFU.TANH R27, R27 ;  /* 0x0000001b001b7308 */ /* 0x000ea20000002400 */
[----:B------:R-:W-:Y:S01]  /*13640*/  FSEL R110, R110, -INF , !P3 ;  /* 0xff8000006e6e7808 */ /* 0x000fe20005800000 */
[CC--:B---3--:R-:W-:Y:S01]  /*13650*/  FFMA.FTZ R19, R0.reuse, R4.reuse, R19 ;  /* 0x0000000400137223 */ /* 0x0c8fe20000010013 */
[----:B------:R-:W-:Y:S01]  /*13660*/  FSEL R107, R21, -INF , !P2 ;  /* 0xff800000156b7808 */ /* 0x000fe20005000000 */
[----:B----4-:R-:W-:Y:S01]  /*13670*/  FFMA.FTZ R23, R0, R4, R23 ;  /* 0x0000000400177223 */ /* 0x010fe20000010017 */
[----:B------:R-:W-:Y:S01]  /*13680*/  FSEL R108, R41, -INF , !P1 ;  /* 0xff800000296c7808 */ /* 0x000fe20004800000 */
[----:B------:R-:W-:Y:S01]  /*13690*/  VIADD R4, R20, 0x79 ;  /* 0x0000007914047836 */ /* 0x000fe20000000000 */
[C---:B------:R-:W-:Y:S01]  /*136a0*/  ISETP.GE.AND P5, PT, R8.reuse, R54, PT ;  /* 0x000000360800720c */ /* 0x040fe20003fa6270 */
[----:B------:R-:W3:Y:S01]  /*136b0*/  MUFU.TANH R55, R55 ;  /* 0x0000003700377308 */ /* 0x000ee20000002400 */
[----:B------:R-:W-:-:S02]  /*136c0*/  ISETP.GE.AND P3, PT, R8, R53, PT ;  /* 0x000000350800720c */ /* 0x000fc40003f66270 */
[C---:B------:R-:W-:Y:S01]  /*136d0*/  ISETP.GE.AND P2, PT, R6.reuse, R54, PT ;  /* 0x000000360600720c */ /* 0x040fe20003f46270 */
[----:B------:R-:W-:Y:S01]  /*136e0*/  BAR.SYNC.DEFER_BLOCKING 0x0 ;  /* 0x0000000000007b1d */ /* 0x000fe20000010000 */
[----:B------:R-:W-:Y:S02]  /*136f0*/  ISETP.GE.AND P1, PT, R6, R53, PT ;  /* 0x000000350600720c */ /* 0x000fe40003f26270 */
[----:B------:R-:W-:Y:S02]  /*13700*/  I2FP.F32.S32 R8, R8 ;  /* 0x0000000800087245 */ /* 0x000fe40000201400 */
[----:B------:R-:W-:Y:S01]  /*13710*/  I2FP.F32.S32 R6, R6 ;  /* 0x0000000600067245 */ /* 0x000fe20000201400 */
[----:B------:R-:W4:Y:S01]  /*13720*/  MUFU.TANH R21, R106 ;  /* 0x0000006a00157308 */ /* 0x000f220000002400 */
[----:B------:R-:W-:Y:S01]  /*13730*/  FSEL R65, R19, -INF , !P6 ;  /* 0xff80000013417808 */ /* 0x000fe20007000000 */
[----:B------:R-:W-:Y:S01]  /*13740*/  FFMA.FTZ R25, R0, R8, R25 ;  /* 0x0000000800197223 */ /* 0x000fe20000010019 */
[----:B------:R-:W-:Y:S01]  /*13750*/  ISETP.NE.AND P6, PT, R40, RZ, PT ;  /* 0x000000ff2800720c */ /* 0x000fe20003fc5270 */
[CC--:B------:R-:W-:Y:S01]  /*13760*/  FFMA.FTZ R9, R0.reuse, R6.reuse, R9 ;  /* 0x0000000600097223 */ /* 0x0c0fe20000010009 */
[C---:B-1----:R-:W-:Y:S01]  /*13770*/  FFMA.FTZ R11, R0.reuse, R6, R11 ;  /* 0x00000006000b7223 */ /* 0x042fe2000001000b */
[----:B--2---:R-:W-:Y:S01]  /*13780*/  FFMA.FTZ R27, R0, R8, R27 ;  /* 0x00000008001b7223 */ /* 0x004fe2000001001b */
[----:B------:R-:W-:Y:S01]  /*13790*/  FSEL R59, R25, -INF , !P5 ;  /* 0xff800000193b7808 */ /* 0x000fe20006800000 */
[----:B------:R-:W1:Y:S01]  /*137a0*/  MUFU.TANH R5, R5 ;  /* 0x0000000500057308 */ /* 0x000e620000002400 */
[----:B------:R-:W-:-:S02]  /*137b0*/  FSEL R66, R9, -INF , !P2 ;  /* 0xff80000009427808 */ /* 0x000fc40005000000 */
[C---:B------:R-:W-:Y:S02]  /*137c0*/  ISETP.GE.AND P5, PT, R20.reuse, R54, PT ;  /* 0x000000361400720c */ /* 0x040fe40003fa6270 */
[-C--:B------:R-:W-:Y:S02]  /*137d0*/  ISETP.GE.AND P2, PT, R20, R53.reuse, PT ;  /* 0x000000351400720c */ /* 0x080fe40003f46270 */
[----:B------:R-:W-:Y:S01]  /*137e0*/  I2FP.F32.S32 R20, R20 ;  /* 0x0000001400147245 */ /* 0x000fe20000201400 */
[----:B------:R-:W2:Y:S01]  /*137f0*/  MUFU.TANH R7, R7 ;  /* 0x0000000700077308 */ /* 0x000ea20000002400 */
[----:B------:R-:W-:Y:S02]  /*13800*/  I2FP.F32.S32 R6, R4 ;  /* 0x0000000400067245 */ /* 0x000fe40000201400 */
[----:B------:R-:W-:Y:S01]  /*13810*/  FSEL R64, R27, -INF , !P3 ;  /* 0xff8000001b407808 */ /* 0x000fe20005800000 */
[CC--:B---3--:R-:W-:Y:S01]  /*13820*/  FFMA.FTZ R55, R0.reuse, R20.reuse, R55 ;  /* 0x0000001400377223 */ /* 0x0c8fe20000010037 */
[----:B------:R-:W-:Y:S01]  /*13830*/  FSEL R58, R11, -INF , !P1 ;  /* 0xff8000000b3a7808 */ /* 0x000fe20004800000 */
[----:B----4-:R-:W-:Y:S01]  /*13840*/  FFMA.FTZ R21, R0, R20, R21 ;  /* 0x0000001400157223 */ /* 0x010fe20000010015 */
[----:B------:R-:W-:Y:S01]  /*13850*/  ISETP.GE.AND P3, PT, R4, R54, PT ;  /* 0x000000360400720c */ /* 0x000fe20003f66270 */
[----:B-1----:R-:W-:Y:S01]  /*13860*/  FFMA.FTZ R5, R0, R6, R5 ;  /* 0x0000000600057223 */ /* 0x002fe20000010005 */
[----:B------:R-:W-:-:S02]  /*13870*/  ISETP.GE.AND P1, PT, R4, R53, PT ;  /* 0x000000350400720c */ /* 0x000fc40003f26270 */
[----:B------:R-:W-:Y:S02]  /*13880*/  FSEL R56, R23, -INF , !P4 ;  /* 0xff80000017387808 */ /* 0x000fe40006000000 */
[----:B------:R-:W-:Y:S01]  /*13890*/  FSEL R67, R5, -INF , !P3 ;  /* 0xff80000005437808 */ /* 0x000fe20005800000 */
[----:B--2---:R-:W-:Y:S01]  /*138a0*/  FFMA.FTZ R50, R0, R6, R7 ;  /* 0x0000000600327223 */ /* 0x004fe20000010007 */
        /* <DEDUP_REMOVED lines=67> */
.L_x_7206:
[----:B------:R-:W1:Y:S02]  /*13ce0*/  LDC R8, c[0x0][0x248] ;  /* 0x00009200ff087b82 */ /* 0x000e640000000800 */
[----:B-1----:R-:W-:-:S05]  /*13cf0*/  IMAD.SHL.U32 R10, R8, 0x80, RZ ;  /* 0x00000080080a7824 */ /* 0x002fca00078e00ff */
[----:B------:R-:W-:-:S04]  /*13d00*/  IADD3 R10, -R10, RZ, RZ ;  /* 0x000000ff0a0a7210 */ /* 0x000fc80007ffe1ff */
[----:B------:R-:W-:-:S07]  /*13d10*/  SHF.R.S32.HI R11, RZ, 0x1f, R10 ;  /* 0x0000001fff0b7819 */ /* 0x000fce000001140a */
.L_x_7207:
        /* <DEDUP_REMOVED lines=82> */
.L_x_7209:
[----:B------:R-:W-:Y:S05]  /*14240*/  BSYNC B0 ;  /* 0x0000000000007941 */ /* 0x000fea0003800000 */
.L_x_7208:
[----:B------:R-:W0:Y:S01]  /*14250*/  LDGDEPBAR ;  /* 0x00000000000079af */ /* 0x000e220000000000 */
[----:B------:R-:W-:-:S04]  /*14260*/  LEA R184, P0, R10, R184, 0x1 ;  /* 0x000000b80ab87211 */ /* 0x000fc800078008ff */
[----:B------:R-:W-:-:S09]  /*14270*/  LEA.HI.X R185, R10, R185, R11, 0x1, P0 ;  /* 0x000000b90ab97211 */ /* 0x000fd200000f0c0b */
.L_x_7205:
        /* <DEDUP_REMOVED lines=80> */
[----:B------:R-:W-:Y:S01]  /*14780*/  FMUL.FTZ R51, R48, UR8 ;  /* 0x0000000830337c20 */ /* 0x000fe20008410000 */
[----:B------:R-:W-:Y:S02]  /*14790*/  FSEL R106, R106, RZ, P1 ;  /* 0x000000ff6a6a7208 */ /* 0x000fe40000800000 */
[----:B------:R-:W-:Y:S02]  /*147a0*/  FSEL R4, R49, RZ, P1 ;  /* 0x000000ff31047208 */ /* 0x000fe40000800000 */
[----:B------:R-:W-:Y:S01]  /*147b0*/  FSEL R51, R51, RZ, P0 ;  /* 0x000000ff33337208 */ /* 0x000fe20000000000 */
[--C-:B------:R-:W-:Y:S01]  /*147c0*/  FFMA.FTZ R122, R15, UR8, -R106.reuse ;  /* 0x000000080f7a7c23 */ /* 0x100fe2000801086a */
[----:B------:R-:W-:Y:S01]  /*147d0*/  FFMA.FTZ R104, R13, UR8, -R106 ;  /* 0x000000080d687c23 */ /* 0x000fe2000801086a */
[----:B------:R-:W-:Y:S01]  /*147e0*/  FSEL R5, R48, RZ, P0 ;  /* 0x000000ff30057208 */ /* 0x000fe20000000000 */
[----:B------:R-:W-:Y:S01]  /*147f0*/  FADD.FTZ R141, R3, -R4 ;  /* 0x80000004038d7221 */ /* 0x000fe20000010000 */
[--C-:B------:R-:W-:Y:S01]  /*14800*/  FFMA.FTZ R103, R14, UR8, -R51.reuse ;  /* 0x000000080e677c23 */ /* 0x100fe20008010833 */
[----:B------:R-:W-:Y:S01]  /*14810*/  FFMA.FTZ R102, R12, UR8, -R51 ;  /* 0x000000080c667c23 */ /* 0x000fe20008010833 */
[--C-:B------:R-:W-:Y:S01]  /*14820*/  FFMA.FTZ R144, R7, UR8, -R106.reuse ;  /* 0x0000000807907c23 */ /* 0x100fe2000801086a */
[----:B------:R-:W1:Y:S01]  /*14830*/  LDSM.16.MT88.4 R12, [R168+0x6000] ;  /* 0x00600000a80c783b */ /* 0x000e620000004200 */
[----:B------:R-:W-:Y:S01]  /*14840*/  FADD.FTZ R2, R2, -R5 ;  /* 0x8000000502027221 */ /* 0x000fe20000010000 */
        /* <DEDUP_REMOVED lines=14> */
[----:B------:R-:W3:Y:S01]  /*14930*/  LDSM.16.MT88.4 R60, [R164+0x6800] ;  /* 0x00680000a43c783b */ /* 0x000ee20000004200 */
[--C-:B------:R-:W-:Y:S01]  /*14940*/  FFMA.FTZ R138, R137, UR8, -R106.reuse ;  /* 0x00000008898a7c23 */ /* 0x100fe2000801086a */
[--C-:B------:R-:W-:Y:S01]  /*14950*/  FFMA.FTZ R134, R135, UR8, -R106.reuse ;  /* 0x0000000887867c23 */ /* 0x100fe2000801086a */
[--C-:B------:R-:W-:Y:S01]  /*14960*/  FFMA.FTZ R139, R139, UR8, -R106.reuse ;  /* 0x000000088b8b7c23 */ /* 0x100fe2000801086a */
[----:B------:R-:W4:Y:S01]  /*14970*/  LDSM.16.MT88.4 R36, [R165+0x6800] ;  /* 0x00680000a524783b */ /* 0x000f220000004200 */
        /* <DEDUP_REMOVED lines=22> */
[----:B------:R-:W-:-:S04]  /*14ae0*/  FFMA.FTZ R56, R56, UR8, -R51 ;  /* 0x0000000838387c23 */ /* 0x000fc80008010833 */
[----:B------:R-:W2:Y:S01]  /*14af0*/  MUFU.EX2 R103, R103 ;  /* 0x0000006700677308 */ /* 0x000ea20000000800 */
[----:B-----5:R-:W-:-:S07]  /*14b00*/  F2FP.BF16.F32.PACK_AB R6, R57, R104 ;  /* 0x000000683906723e */ /* 0x020fce00000010ff */
[----:B------:R-:W-:Y:S08]  /*14b10*/  MUFU.EX2 R102, R102 ;  /* 0x0000006600667308 */ /* 0x000ff00000000800 */
[----:B------:R-:W5:Y:S01]  /*14b20*/  MUFU.EX2 R3, R16 ;  /* 0x0000001000037308 */ /* 0x000f620000000800 */
[----:B--2---:R-:W-:-:S07]  /*14b30*/  F2FP.BF16.F32.PACK_AB R5, R103, R121 ;  /* 0x000000796705723e */ /* 0x004fce00000010ff */
        /* <DEDUP_REMOVED lines=10> */
[----:B------:R-:W-:Y:S01]  /*14be0*/  FMUL.FTZ R28, R80, R141 ;  /* 0x0000008d501c7220 */ /* 0x000fe20000410000 */
[----:B------:R-:W2:Y:S01]  /*14bf0*/  MUFU.EX2 R118, R118 ;  /* 0x0000007600767308 */ /* 0x000ea20000000800 */
[-C--:B-1----:R-:W-:Y:S01]  /*14c00*/  FMUL.FTZ R10, R98, R123.reuse ;  /* 0x0000007b620a7220 */ /* 0x082fe20000410000 */
        /* <DEDUP_REMOVED lines=29> */
[----:B------:R-:W-:Y:S01]  /*14de0*/  FMUL.FTZ R71, R71, R123 ;  /* 0x0000007b47477220 */ /* 0x000fe20000410000 */
        /* <DEDUP_REMOVED lines=28> */
[----:B-----5:R-:W-:Y:S01]  /*14fb0*/  F2FP.BF16.F32.PACK_AB R43, R115, R120 ;  /* 0x00000078732b723e */ /* 0x020fe200000010ff */
[----:B------:R-:W-:Y:S02]  /*14fc0*/  MUFU.EX2 R134, R134 ;  /* 0x0000008600867308 */ /* 0x000fe40000000800 */
[----:B------:R-:W-:-:S04]  /*14fd0*/  FADD.FTZ R113, R113, R118 ;  /* 0x0000007671717221 */ /* 0x000fc80000010000 */
[C---:B------:R-:W-:Y:S02]  /*14fe0*/  HMMA.16816.F32.BF16 R8, R40.reuse, R52, R8 ;  /* 0x000000342808723c */ /* 0x040fe40000041808 */
[----:B------:R-:W-:Y:S04]  /*14ff0*/  MUFU.EX2 R133, R133 ;  /* 0x0000008500857308 */ /* 0x000fe80000000800 */
[C---:B------:R-:W-:Y:S01]  /*15000*/  HMMA.16816.F32.BF16 R12, R40.reuse, R54, R12 ;  /* 0x00000036280c723c */ /* 0x040fe2000004180c */
[----:B------:R-:W1:Y:S03]  /*15010*/  LDSM.16.MT88.4 R52, [R168+0x7000] ;  /* 0x00700000a834783b */ /* 0x000e660000004200 */
[----:B------:R-:W-:Y:S02]  /*15020*/  MUFU.EX2 R137, R137 ;  /* 0x0000008900897308 */ /* 0x000fe40000000800 */
[C---:B---3--:R-:W-:Y:S06]  /*15030*/  HMMA.16816.F32.BF16 R32, R40.reuse, R60, R32 ;  /* 0x0000003c2820723c */ /* 0x048fec0000041820 */
[C---:B------:R-:W-:Y:S01]  /*15040*/  HMMA.16816.F32.BF16 R4, R40.reuse, R62, R4 ;  /* 0x0000003e2804723c */ /* 0x040fe20000041804 */
[----:B------:R-:W3:Y:S01]  /*15050*/  LDSM.16.MT88.4 R60, [R164+0x7000] ;  /* 0x00700000a43c783b */ /* 0x000ee20000004200 */
[----:B------:R-:W5:Y:S04]  /*15060*/  MUFU.EX2 R132, R132 ;  /* 0x0000008400847308 */ /* 0x000f680000000800 */
[C---:B----4-:R-:W-:Y:S04]  /*15070*/  HMMA.16816.F32.BF16 R28, R40.reuse, R36, R28 ;  /* 0x00000024281c723c */ /* 0x050fe8000004181c */
[----:B------:R-:W-:Y:S02]  /*15080*/  MUFU.EX2 R136, R136 ;  /* 0x0000008800887308 */ /* 0x000fe40000000800 */
[C---:B------:R-:W-:Y:S01]  /*15090*/  HMMA.16816.F32.BF16 R24, R40.reuse, R38, R24 ;  /* 0x000000262818723c */ /* 0x040fe20000041818 */
[----:B------:R-:W4:Y:S05]  /*150a0*/  LDSM.16.MT88.4 R36, [R165+0x7000] ;  /* 0x00700000a524783b */ /* 0x000f2a0000004200 */
[----:B------:R-:W1:Y:S01]  /*150b0*/  MUFU.EX2 R135, R135 ;  /* 0x0000008700877308 */ /* 0x000e620000000800 */
[C---:B------:R-:W-:Y:S06]  /*150c0*/  HMMA.16816.F32.BF16 R16, R40.reuse, R44, R16 ;  /* 0x0000002c2810723c */ /* 0x040fec0000041810 */
[----:B------:R-:W-:Y:S01]  /*150d0*/  HMMA.16816.F32.BF16 R20, R40, R46, R20 ;  /* 0x0000002e2814723c */ /* 0x000fe20000041814 */
[----:B------:R-:W4:Y:S01]  /*150e0*/  LDSM.16.MT88.4 R44, [R166+0x7000] ;  /* 0x00700000a62c783b */ /* 0x000f220000004200 */
[----:B------:R-:W-:Y:S05]  /*150f0*/  MUFU.EX2 R191, R191 ;  /* 0x000000bf00bf7308 */ /* 0x000fea0000000800 */
[----:B--2---:R-:W-:-:S02]  /*15100*/  F2FP.BF16.F32.PACK_AB R40, R138, R139 ;  /* 0x0000008b8a28723e */ /* 0x004fc400000010ff */
[----:B-----5:R-:W-:Y:S01]  /*15110*/  F2FP.BF16.F32.PACK_AB R41, R132, R137 ;  /* 0x000000898429723e */ /* 0x020fe200000010ff */
        /* <DEDUP_REMOVED lines=10> */
[----:B----4-:R-:W-:Y:S01]  /*151c0*/  HMMA.16816.F32.BF16 R28, R40, R36, R28 ;  /* 0x00000024281c723c */ /* 0x010fe2000004181c */
        /* <DEDUP_REMOVED lines=56> */
[C---:B------:R-:W-:Y:S06]  /*15550*/  HMMA.16816.F32.BF16 R28, R68.reuse, R76, R28 ;  /* 0x0000004c441c723c */ /* 0x040fec000004181c */
[C---:B---3--:R-:W-:Y:S06]  /*15560*/  HMMA.16816.F32.BF16 R8, R68.reuse, R44, R8 ;  /* 0x0000002c4408723c */ /* 0x048fec0000041808 */
[C---:B------:R-:W-:Y:S01]  /*15570*/  HMMA.16816.F32.BF16 R76, R68.reuse, R78, R24 ;  /* 0x0000004e444c723c */ /* 0x040fe20000041818 */
[--C-:B------:R-:W-:Y:S01]  /*15580*/  FFMA.FTZ R44, R130, UR8, -R51.reuse ;  /* 0x00000008822c7c23 */ /* 0x100fe20008010833 */
[----:B------:R-:W-:Y:S04]  /*15590*/  MUFU.EX2 R25, R128 ;  /* 0x0000008000197308 */ /* 0x000fe80000000800 */
[C---:B------:R-:W-:Y:S01]  /*155a0*/  HMMA.16816.F32.BF16 R12, R68.reuse, R46, R12 ;  /* 0x0000002e440c723c */ /* 0x040fe2000004180c */
[--C-:B------:R-:W-:Y:S01]  /*155b0*/  FFMA.FTZ R24, R124, UR8, -R51.reuse ;  /* 0x000000087c187c23 */ /* 0x100fe20008010833 */
[--C-:B------:R-:W-:Y:S01]  /*155c0*/  FFMA.FTZ R27, R126, UR8, -R51.reuse ;  /* 0x000000087e1b7c23 */ /* 0x100fe20008010833 */
[--C-:B------:R-:W-:Y:S01]  /*155d0*/  FFMA.FTZ R26, R111, UR8, -R106.reuse ;  /* 0x000000086f1a7c23 */ /* 0x100fe2000801086a */
[----:B------:R-:W2:Y:S08]  /*155e0*/  MUFU.EX2 R44, R44 ;  /* 0x0000002c002c7308 */ /* 0x000eb00000000800 */
[----:B------:R-:W-:Y:S01]  /*155f0*/  MUFU.EX2 R24, R24 ;  /* 0x0000001800187308 */ /* 0x000fe20000000800 */
[C---:B-1----:R-:W-:Y:S07]  /*15600*/  HMMA.16816.F32.BF16 R72, R68.reuse, R36, R32 ;  /* 0x000000244448723c */ /* 0x042fee0000041820 */
[----:B------:R-:W1:Y:S01]  /*15610*/  MUFU.EX2 R27, R27 ;  /* 0x0000001b001b7308 */ /* 0x000e620000000800 */
[----:B------:R-:W-:Y:S01]  /*15620*/  HMMA.16816.F32.BF16 R68, R68, R38, R4 ;  /* 0x000000264444723c */ /* 0x000fe20000041804 */
[--C-:B------:R-:W-:Y:S01]  /*15630*/  FFMA.FTZ R35, R109, UR8, -R106.reuse ;  /* 0x000000086d237c23 */ /* 0x100fe2000801086a */
[--C-:B------:R-:W-:Y:S01]  /*15640*/  FFMA.FTZ R32, R105, UR8, -R106.reuse ;  /* 0x0000000869207c23 */ /* 0x100fe2000801086a */
[----:B------:R-:W-:Y:S01]  /*15650*/  FFMA.FTZ R33, R107, UR8, -R106 ;  /* 0x000000086b217c23 */ /* 0x000fe2000801086a */
[----:B------:R-:W-:-:S03]  /*15660*/  FFMA.FTZ R34, R114, UR8, -R51 ;  /* 0x0000000872227c23 */ /* 0x000fc60008010833 */
[----:B------:R-:W-:Y:S01]  /*15670*/  MUFU.EX2 R26, R26 ;  /* 0x0000001a001a7308 */ /* 0x000fe20000000800 */
[----:B------:R-:W-:Y:S01]  /*15680*/  FFMA.FTZ R37, R66, UR8, -R106 ;  /* 0x0000000842257c23 */ /* 0x000fe2000801086a */
[----:B----4-:R-:W-:Y:S02]  /*15690*/  F2FP.BF16.F32.PACK_AB R4, R43, R40 ;  /* 0x000000282b04723e */ /* 0x010fe400000010ff */
[----:B--2---:R-:W-:Y:S02]  /*156a0*/  F2FP.BF16.F32.PACK_AB R5, R25, R44 ;  /* 0x0000002c1905723e */ /* 0x004fe400000010ff */
[----:B------:R-:W-:Y:S02]  /*156b0*/  F2FP.BF16.F32.PACK_AB R6, R42, R41 ;  /* 0x000000292a06723e */ /* 0x000fe400000010ff */
[----:B------:R-:W2:Y:S01]  /*156c0*/  MUFU.EX2 R35, R35 ;  /* 0x0000002300237308 */ /* 0x000ea20000000800 */
[----:B-1----:R-:W-:-:S07]  /*156d0*/  F2FP.BF16.F32.PACK_AB R7, R27, R24 ;  /* 0x000000181b07723e */ /* 0x002fce00000010ff */
[C---:B------:R-:W-:Y:S01]  /*156e0*/  HMMA.16816.F32.BF16 R96, R4.reuse, R92, R8 ;  /* 0x0000005c0460723c */ /* 0x040fe20000041808 */
[----:B------:R-:W1:Y:S01]  /*156f0*/  LDSM.16.MT88.4 R8, [R165+0x8800] ;  /* 0x00880000a508783b */ /* 0x000e620000004200 */
[----:B------:R-:W-:Y:S04]  /*15700*/  MUFU.EX2 R32, R32 ;  /* 0x0000002000207308 */ /* 0x000fe80000000800 */
[C---:B------:R-:W-:Y:S01]  /*15710*/  HMMA.16816.F32.BF16 R92, R4.reuse, R94, R12 ;  /* 0x0000005e045c723c */ /* 0x040fe2000004180c */
[----:B------:R-:W3:Y:S03]  /*15720*/  LDSM.16.MT88.4 R12, [R164+0x8800] ;  /* 0x00880000a40c783b */ /* 0x000ee60000004200 */
[----:B------:R-:W-:Y:S02]  /*15730*/  MUFU.EX2 R33, R33 ;  /* 0x0000002100217308 */ /* 0x000fe40000000800 */
[C---:B------:R-:W-:Y:S01]  /*15740*/  HMMA.16816.F32.BF16 R88, R4.reuse, R84, R16 ;  /* 0x000000540458723c */ /* 0x040fe20000041810 */
[----:B------:R-:W-:Y:S05]  /*15750*/  LDSM.16.MT88.4 R16, [R165+0x9000] ;  /* 0x00900000a510783b */ /* 0x000fea0000004200 */
[C---:B------:R-:W-:Y:S01]  /*15760*/  HMMA.16816.F32.BF16 R84, R4.reuse, R86, R20 ;  /* 0x000000560454723c */ /* 0x040fe20000041814 */
[----:B------:R-:W4:Y:S01]  /*15770*/  LDSM.16.MT88.4 R20, [R168+0x9000] ;  /* 0x00900000a814783b */ /* 0x000f220000004200 */
[----:B------:R-:W-:Y:S08]  /*15780*/  MUFU.EX2 R34, R34 ;  /* 0x0000002200227308 */ /* 0x000ff00000000800 */
[----:B------:R-:W-:Y:S01]  /*15790*/  MUFU.EX2 R37, R37 ;  /* 0x0000002500257308 */ /* 0x000fe20000000800 */
[C---:B-1----:R-:W-:Y:S07]  /*157a0*/  HMMA.16816.F32.BF16 R80, R4.reuse, R8, R28 ;  /* 0x000000080450723c */ /* 0x042fee000004181c */
[----:B------:R-:W1:Y:S01]  /*157b0*/  MUFU.EX2 R29, R112 ;  /* 0x00000070001d7308 */ /* 0x000e620000000800 */
[----:B------:R-:W-:Y:S01]  /*157c0*/  HMMA.16816.F32.BF16 R76, R4, R10, R76 ;  /* 0x0000000a044c723c */ /* 0x000fe2000004184c */
[----:B------:R-:W5:Y:S01]  /*157d0*/  LDSM.16.MT88.4 R8, [R166+0x9000] ;  /* 0x00900000a608783b */ /* 0x000f620000004200 */
[--C-:B------:R-:W-:Y:S01]  /*157e0*/  FFMA.FTZ R28, R110, UR8, -R51.reuse ;  /* 0x000000086e1c7c23 */ /* 0x100fe20008010833 */
[----:B------:R-:W-:Y:S01]  /*157f0*/  FFMA.FTZ R31, R108, UR8, -R51 ;  /* 0x000000086c1f7c23 */ /* 0x000fe20008010833 */
[----:B------:R-:W-:-:S02]  /*15800*/  FFMA.FTZ R30, R59, UR8, -R106 ;  /* 0x000000083b1e7c23 */ /* 0x000fc4000801086a */
[C---:B---3--:R-:W-:Y:S02]  /*15810*/  HMMA.16816.F32.BF16 R72, R4.reuse, R12, R72 ;  /* 0x0000000c0448723c */ /* 0x048fe40000041848 */
[----:B------:R-:W-:Y:S04]  /*15820*/  MUFU.EX2 R28, R28 ;  /* 0x0000001c001c7308 */ /* 0x000fe80000000800 */
[----:B------:R-:W-:Y:S01]  /*15830*/  HMMA.16816.F32.BF16 R68, R4, R14, R68 ;  /* 0x0000000e0444723c */ /* 0x000fe20000041844 */
[----:B------:R-:W3:Y:S03]  /*15840*/  LDSM.16.MT88.4 R12, [R164+0x9000] ;  /* 0x00900000a40c783b */ /* 0x000ee60000004200 */
[----:B------:R-:W4:Y:S03]  /*15850*/  MUFU.EX2 R31, R31 ;  /* 0x0000001f001f7308 */ /* 0x000f260000000800 */
[----:B--2---:R-:W-:-:S02]  /*15860*/  F2FP.BF16.F32.PACK_AB R4, R35, R26 ;  /* 0x0000001a2304723e */ /* 0x004fc400000010ff */
[----:B-1----:R-:W-:Y:S02]  /*15870*/  F2FP.BF16.F32.PACK_AB R5, R29, R34 ;  /* 0x000000221d05723e */ /* 0x002fe400000010ff */
[----:B------:R-:W-:Y:S01]  /*15880*/  F2FP.BF16.F32.PACK_AB R6, R33, R32 ;  /* 0x000000202106723e */ /* 0x000fe200000010ff */
[----:B------:R-:W1:Y:S01]  /*15890*/  MUFU.EX2 R30, R30 ;  /* 0x0000001e001e7308 */ /* 0x000e620000000800 */
[----:B----4-:R-:W-:-:S07]  /*158a0*/  F2FP.BF16.F32.PACK_AB R7, R31, R28 ;  /* 0x0000001c1f07723e */ /* 0x010fce00000010ff */
[C---:B------:R-:W-:Y:S01]  /*158b0*/  HMMA.16816.F32.BF16 R96, R4.reuse, R20, R96 ;  /* 0x000000140460723c */ /* 0x040fe20000041860 */
[----:B------:R-:W2:Y:S05]  /*158c0*/  MUFU.EX2 R20, R65 ;  /* 0x0000004100147308 */ /* 0x000eaa0000000800 */
[----:B-----5:R-:W-:Y:S01]  /*158d0*/  HMMA.16816.F32.BF16 R88, R4, R8, R88 ;  /* 0x000000080458723c */ /* 0x020fe20000041858 */
[----:B------:R-:W-:-:S04]  /*158e0*/  FADD.FTZ R21, R117, R102 ;  /* 0x0000006675157221 */ /* 0x000fc80000010000 */
[----:B------:R-:W-:Y:S01]  /*158f0*/  FADD.FTZ R21, R116, R21 ;  /* 0x0000001574157221 */ /* 0x000fe20000010000 */
[C---:B------:R-:W-:Y:S01]  /*15900*/  HMMA.16816.F32.BF16 R84, R4.reuse, R10, R84 ;  /* 0x0000000a0454723c */ /* 0x040fe20000041854 */
[----:B------:R-:W4:Y:S02]  /*15910*/  LDSM.16.MT88.4 R8, [R168+0x9800] ;  /* 0x00980000a808783b */ /* 0x000f240000004200 */
[----:B------:R-:W-:Y:S01]  /*15920*/  FADD.FTZ R120, R120, R21 ;  /* 0x0000001578787221 */ /* 0x000fe20000010000 */
[----:B------:R-:W-:Y:S02]  /*15930*/  FFMA.FTZ R21, R50, UR8, -R51 ;  /* 0x0000000832157c23 */ /* 0x000fe40008010833 */
[----:B------:R-:W-:Y:S01]  /*15940*/  HMMA.16816.F32.BF16 R80, R4, R16, R80 ;  /* 0x000000100450723c */ /* 0x000fe20000041850 */
[----:B------:R-:W-:-:S03]  /*15950*/  FADD.FTZ R120, R115, R120 ;  /* 0x0000007873787221 */ /* 0x000fc60000010000 */
[----:B------:R-:W-:Y:S01]  /*15960*/  MUFU.EX2 R21, R21 ;  /* 0x0000001500157308 */ /* 0x000fe20000000800 */
[----:B------:R-:W-:Y:S01]  /*15970*/  FADD.FTZ R137, R137, R120 ;  /* 0x0000007889897221 */ /* 0x000fe20000010000 */
[C---:B------:R-:W-:Y:S01]  /*15980*/  HMMA.16816.F32.BF16 R92, R4.reuse, R22, R92 ;  /* 0x00000016045c723c */ /* 0x040fe2000004185c */
[----:B------:R-:W-:Y:S02]  /*15990*/  FADD.FTZ R16, R2, R113 ;  /* 0x0000007102107221 */ /* 0x000fe40000010000 */
[----:B------:R-:W-:Y:S02]  /*159a0*/  FADD.FTZ R137, R132, R137 ;  /* 0x0000008984897221 */ /* 0x000fe40000010000 */
[----:B------:R-:W-:Y:S01]  /*159b0*/  FADD.FTZ R139, R139, R16 ;  /* 0x000000108b8b7221 */ /* 0x000fe20000010000 */
[----:B---3--:R-:W-:Y:S01]  /*159c0*/  HMMA.16816.F32.BF16 R72, R4, R12, R72 ;  /* 0x0000000c0448723c */ /* 0x008fe20000041848 */
[----:B------:R-:W-:Y:S01]  /*159d0*/  FFMA.FTZ R22, R58, UR8, -R51 ;  /* 0x000000083a167c23 */ /* 0x000fe20008010833 */
[----:B------:R-:W3:Y:S01]  /*159e0*/  MUFU.EX2 R2, R56 ;  /* 0x0000003800027308 */ /* 0x000ee20000000800 */
[----:B------:R-:W-:Y:S01]  /*159f0*/  FADD.FTZ R139, R138, R139 ;  /* 0x0000008b8a8b7221 */ /* 0x000fe20000010000 */
[----:B------:R-:W-:-:S02]  /*15a00*/  FADD.FTZ R136, R136, R137 ;  /* 0x0000008988887221 */ /* 0x000fc40000010000 */
[C---:B------:R-:W-:Y:S01]  /*15a10*/  HMMA.16816.F32.BF16 R76, R4.reuse, R18, R76 ;  /* 0x00000012044c723c */ /* 0x040fe2000004184c */
[----:B------:R-:W-:Y:S01]  /*15a20*/  FADD.FTZ R12, R134, R139 ;  /* 0x0000008b860c7221 */ /* 0x000fe20000010000 */
[----:B------:R-:W5:Y:S01]  /*15a30*/  LDSM.16.MT88.4 R16, [R166+0x9800] ;  /* 0x00980000a610783b */ /* 0x000f620000004200 */
[----:B------:R-:W-:Y:S01]  /*15a40*/  FADD.FTZ R136, R135, R136 ;  /* 0x0000008887887221 */ /* 0x000fe20000010000 */
[----:B------:R-:W4:Y:S01]  /*15a50*/  MUFU.EX2 R22, R22 ;  /* 0x0000001600167308 */ /* 0x000f220000000800 */
[----:B------:R-:W-:Y:S01]  /*15a60*/  FADD.FTZ R12, R133, R12 ;  /* 0x0000000c850c7221 */ /* 0x000fe20000010000 */
[----:B------:R-:W-:Y:S01]  /*15a70*/  HMMA.16816.F32.BF16 R68, R4, R14, R68 ;  /* 0x0000000e0444723c */ /* 0x000fe20000041844 */
[----:B------:R-:W-:Y:S02]  /*15a80*/  FADD.FTZ R155, R155, R136 ;  /* 0x000000889b9b7221 */ /* 0x000fe40000010000 */
[----:B------:R-:W-:Y:S02]  /*15a90*/  FADD.FTZ R191, R191, R12 ;  /* 0x0000000cbfbf7221 */ /* 0x000fe40000010000 */
[----:B------:R-:W5:Y:S01]  /*15aa0*/  LDSM.16.MT88.4 R12, [R165+0x9800] ;  /* 0x00980000a50c783b */ /* 0x000f620000004200 */
[----:B------:R-:W-:Y:S01]  /*15ab0*/  FADD.FTZ R154, R154, R155 ;  /* 0x0000009b9a9a7221 */ /* 0x000fe20000010000 */
[----:B------:R-:W-:Y:S01]  /*15ac0*/  FADD.FTZ R190, R190, R191 ;  /* 0x000000bfbebe7221 */ /* 0x000fe20000010000 */
[----:B-1----:R-:W-:-:S02]  /*15ad0*/  F2FP.BF16.F32.PACK_AB R4, R37, R30 ;  /* 0x0000001e2504723e */ /* 0x002fc400000010ff */
[----:B--2---:R-:W-:Y:S01]  /*15ae0*/  F2FP.BF16.F32.PACK_AB R6, R193, R20 ;  /* 0x00000014c106723e */ /* 0x004fe200000010ff */
[----:B------:R-:W-:Y:S01]  /*15af0*/  FADD.FTZ R61, R61, R154 ;  /* 0x0000009a3d3d7221 */ /* 0x000fe20000010000 */
[----:B---3--:R-:W-:Y:S01]  /*15b00*/  F2FP.BF16.F32.PACK_AB R7, R21, R2 ;  /* 0x000000021507723e */ /* 0x008fe200000010ff */
[----:B------:R-:W-:Y:S01]  /*15b10*/  FADD.FTZ R151, R151, R190 ;  /* 0x000000be97977221 */ /* 0x000fe20000010000 */
[----:B----4-:R-:W-:Y:S01]  /*15b20*/  F2FP.BF16.F32.PACK_AB R5, R22, R3 ;  /* 0x000000031605723e */ /* 0x010fe200000010ff */
[----:B------:R-:W-:Y:S02]  /*15b30*/  FADD.FTZ R60, R60, R61 ;  /* 0x0000003d3c3c7221 */ /* 0x000fe40000010000 */
[----:B------:R-:W-:Y:S02]  /*15b40*/  FADD.FTZ R150, R150, R151 ;  /* 0x0000009796967221 */ /* 0x000fe40000010000 */
[----:B------:R-:W-:Y:S02]  /*15b50*/  FADD.FTZ R39, R143, R60 ;  /* 0x0000003c8f277221 */ /* 0x000fe40000010000 */
[----:B------:R-:W-:Y:S01]  /*15b60*/  FADD.FTZ R23, R149, R150 ;  /* 0x0000009695177221 */ /* 0x000fe20000010000 */
[----:B------:R-:W-:Y:S01]  /*15b70*/  HMMA.16816.F32.BF16 R96, R4, R8, R96 ;  /* 0x000000080460723c */ /* 0x000fe20000041860 */
[----:B------:R-:W-:-:S02]  /*15b80*/  FADD.FTZ R39, R146, R39 ;  /* 0x0000002792277221 */ /* 0x000fc40000010000 */
[----:B------:R-:W-:-:S03]  /*15b90*/  FADD.FTZ R23, R194, R23 ;  /* 0x00000017c2177221 */ /* 0x000fc60000010000 */
[----:B------:R-:W-:Y:S01]  /*15ba0*/  HMMA.16816.F32.BF16 R92, R4, R10, R92 ;  /* 0x0000000a045c723c */ /* 0x000fe2000004185c */
[----:B------:R-:W1:Y:S01]  /*15bb0*/  LDSM.16.MT88.4 R8, [R164+0x9800] ;  /* 0x00980000a408783b */ /* 0x000e620000004200 */
[----:B------:R-:W-:Y:S01]  /*15bc0*/  FADD.FTZ R52, R52, R39 ;  /* 0x0000002734347221 */ /* 0x000fe20000010000 */
[----:B------:R-:W-:-:S03]  /*15bd0*/  FADD.FTZ R62, R62, R23 ;  /* 0x000000173e3e7221 */ /* 0x000fc60000010000 */
[----:B------:R-:W-:Y:S01]  /*15be0*/  FADD.FTZ R53, R53, R52 ;  /* 0x0000003435357221 */ /* 0x000fe20000010000 */
[----:B------:R-:W-:Y:S01]  /*15bf0*/  FADD.FTZ R63, R63, R62 ;  /* 0x0000003e3f3f7221 */ /* 0x000fe20000010000 */
[----:B-----5:R-:W-:Y:S02]  /*15c00*/  HMMA.16816.F32.BF16 R88, R4, R16, R88 ;  /* 0x000000100458723c */ /* 0x020fe40000041858 */
[----:B------:R-:W-:-:S04]  /*15c10*/  FADD.FTZ R44, R44, R53 ;  /* 0x000000352c2c7221 */ /* 0x000fc80000010000 */
[----:B------:R-:W-:Y:S01]  /*15c20*/  FADD.FTZ R25, R25, R44 ;  /* 0x0000002c19197221 */ /* 0x000fe20000010000 */
[----:B------:R-:W-:Y:S01]  /*15c30*/  FADD.FTZ R16, R40, R63 ;  /* 0x0000003f28107221 */ /* 0x000fe20000010000 */
[----:B------:R-:W-:Y:S02]  /*15c40*/  HMMA.16816.F32.BF16 R84, R4, R18, R84 ;  /* 0x000000120454723c */ /* 0x000fe40000041854 */
[----:B------:R-:W-:Y:S01]  /*15c50*/  FADD.FTZ R24, R24, R25 ;  /* 0x0000001918187221 */ /* 0x000fe20000010000 */
[----:B------:R-:W-:-:S03]  /*15c60*/  FADD.FTZ R16, R43, R16 ;  /* 0x000000102b107221 */ /* 0x000fc60000010000 */
[----:B------:R-:W-:Y:S01]  /*15c70*/  HMMA.16816.F32.BF16 R80, R4, R12, R80 ;  /* 0x0000000c0450723c */ /* 0x000fe20000041850 */
[----:B------:R-:W-:-:S04]  /*15c80*/  FADD.FTZ R27, R27, R24 ;  /* 0x000000181b1b7221 */ /* 0x000fc80000010000 */
[----:B------:R-:W-:Y:S01]  /*15c90*/  FADD.FTZ R34, R34, R27 ;  /* 0x0000001b22227221 */ /* 0x000fe20000010000 */
[----:B------:R-:W-:Y:S01]  /*15ca0*/  HMMA.16816.F32.BF16 R76, R4, R14, R76 ;  /* 0x0000000e044c723c */ /* 0x000fe2000004184c */
[----:B------:R-:W-:Y:S02]  /*15cb0*/  FADD.FTZ R13, R41, R16 ;  /* 0x00000010290d7221 */ /* 0x000fe40000010000 */
[----:B------:R-:W-:Y:S02]  /*15cc0*/  FADD.FTZ R29, R29, R34 ;  /* 0x000000221d1d7221 */ /* 0x000fe40000010000 */
[----:B------:R-:W-:-:S04]  /*15cd0*/  FADD.FTZ R13, R42, R13 ;  /* 0x0000000d2a0d7221 */ /* 0x000fc80000010000 */
[----:B------:R-:W-:-:S04]  /*15ce0*/  FADD.FTZ R26, R26, R13 ;  /* 0x0000000d1a1a7221 */ /* 0x000fc80000010000 */
[----:B------:R-:W-:Y:S01]  /*15cf0*/  FADD.FTZ R35, R35, R26 ;  /* 0x0000001a23237221 */ /* 0x000fe20000010000 */
[----:B-1----:R-:W-:Y:S03]  /*15d00*/  HMMA.16816.F32.BF16 R72, R4, R8, R72 ;  /* 0x000000080448723c */ /* 0x002fe60000041848 */
        /* <DEDUP_REMOVED lines=15> */
.L_x_7202:
        /* <DEDUP_REMOVED lines=12> */
.L_x_7214:
        /* <DEDUP_REMOVED lines=21> */
[-C--:B------:R-:W-:Y:S02]  /*16010*/  LOP3.LUT R3, R3, R8.reuse, RZ, 0x3c, !PT ;  /* 0x0000000803037212 */ /* 0x080fe400078e3cff */
[----:B------:R-:W-:Y:S02]  /*16020*/  ISETP.GE.AND P3, PT, R17, RZ, PT ;  /* 0x000000ff1100720c */ /* 0x000fe40003f66270 */
[----:B------:R-:W-:Y:S02]  /*16030*/  ISETP.GE.AND P6, PT, R3, RZ, PT ;  /* 0x000000ff0300720c */ /* 0x000fe40003fc6270 */
[----:B------:R-:W-:Y:S01]  /*16040*/  LOP3.LUT R17, RZ, R8, RZ, 0x33, !PT ;  /* 0x00000008ff117212 */ /* 0x000fe200078e33ff */
        /* <DEDUP_REMOVED lines=19> */
[----:B------:R-:W-:Y:S07]  /*16180*/  ISETP.NE.AND P1, PT, R8, RZ, PT ;  /* 0x000000ff0800720c */ /* 0x000fee0003f25270 */
[----:B------:R-:W5:Y:S02]  /*16190*/  LDC.64 R2, c[0x0][0x238] ;  /* 0x00008e00ff027b82 */ /* 0x000f640000000a00 */
        /* <DEDUP_REMOVED lines=11> */
[----:B------:R-:W2:Y:S02]  /*16250*/  LDG.E R9, desc[UR6][R20.64] ;  /* 0x0000000614097981 */ /* 0x000ea4000c1e1900 */
[----:B------:R-:W-:Y:S02]  /*16260*/  IMAD R17, R17, R8, -0x80 ;  /* 0xffffff8011117424 */ /* 0x000fe400078e0208 */
[----:B------:R-:W2:Y:S03]  /*16270*/  LDG.E R14, desc[UR6][R18.64] ;  /* 0x00000006120e7981 */ /* 0x000ea6000c1e1900 */
[----:B------:R-:W-:Y:S05]  /*16280*/  SHF.R.S32.HI R15, RZ, 0x1f, R17 ;  /* 0x0000001fff0f7819 */ /* 0x000fea0000011411 */
[-C--:B----4-:R-:W-:Y:S04]  /*16290*/  IMAD R8, R15, R6.reuse, RZ ;  /* 0x000000060f087224 */ /* 0x090fe800078e02ff */
[C---:B------:R-:W-:Y:S01]  /*162a0*/  IMAD R8, R17.reuse, R7, R8 ;  /* 0x0000000711087224 */ /* 0x040fe200078e0208 */
        /* <DEDUP_REMOVED lines=8> */
.L_x_7211:
        /* <DEDUP_REMOVED lines=80> */
[----:B------:R-:W4:Y:S08]  /*16830*/  LDSM.16.M88.4 R112, [R173+0x2800] ;  /* 0x00280000ad70783b */ /* 0x000f300000000200 */
[----:B------:R-:W3:Y:S08]  /*16840*/  LDSM.16.M88.4 R116, [R173+0x3000] ;  /* 0x00300000ad74783b */ /* 0x000ef00000000200 */
[----:B------:R-:W5:Y:S08]  /*16850*/  LDSM.16.M88.4 R120, [R173+0x3800] ;  /* 0x00380000ad78783b */ /* 0x000f700000000200 */
[----:B------:R-:W5:Y:S01]  /*16860*/  LDSM.16.M88.4 R124, [R173+0x4000] ;  /* 0x00400000ad7c783b */ /* 0x000f620000000200 */
[C---:B-1----:R-:W-:Y:S07]  /*16870*/  HMMA.16816.F32.BF16 R4, R104.reuse, R108, RZ ;  /* 0x0000006c6804723c */ /* 0x042fee00000418ff */
[----:B------:R-:W1:Y:S01]  /*16880*/  LDSM.16.M88.4 R128, [R173+0x4800] ;  /* 0x00480000ad80783b */ /* 0x000e620000000200 */
[C---:B--2---:R-:W-:Y:S07]  /*16890*/  HMMA.16816.F32.BF16 R8, R104.reuse, R110, RZ ;  /* 0x0000006e6808723c */ /* 0x044fee00000418ff */
[----:B------:R-:W2:Y:S01]  /*168a0*/  LDSM.16.M88.4 R132, [R173+0x5000] ;  /* 0x00500000ad84783b */ /* 0x000ea20000000200 */
[C---:B----4-:R-:W-:Y:S07]  /*168b0*/  HMMA.16816.F32.BF16 R12, R104.reuse, R112, RZ ;  /* 0x00000070680c723c */ /* 0x050fee00000418ff */
[----:B------:R-:W4:Y:S01]  /*168c0*/  LDSM.16.M88.4 R136, [R173+0x5800] ;  /* 0x00580000ad88783b */ /* 0x000f220000000200 */
[C---:B------:R-:W-:Y:S06]  /*168d0*/  HMMA.16816.F32.BF16 R16, R104.reuse, R114, RZ ;  /* 0x000000726810723c */ /* 0x040fec00000418ff */
[C---:B---3--:R-:W-:Y:S01]  /*168e0*/  HMMA.16816.F32.BF16 R20, R104.reuse, R116, RZ ;  /* 0x000000746814723c */ /* 0x048fe200000418ff */
[----:B------:R-:W0:Y:S08]  /*168f0*/  LDGDEPBAR ;  /* 0x00000000000079af */ /* 0x000e300000000000 */
[----:B------:R-:W-:Y:S01]  /*16900*/  LDSM.16.M88.4 R140, [R172] ;  /* 0x00000000ac8c783b */ /* 0x000fe20000000200 */
[C---:B------:R-:W-:Y:S06]  /*16910*/  HMMA.16816.F32.BF16 R24, R104.reuse, R118, RZ ;  /* 0x000000766818723c */ /* 0x040fec00000418ff */
[C---:B-----5:R-:W-:Y:S01]  /*16920*/  HMMA.16816.F32.BF16 R28, R104.reuse, R120, RZ ;  /* 0x00000078681c723c */ /* 0x060fe200000418ff */
[----:B------:R-:W3:Y:S05]  /*16930*/  LDSM.16.M88.4 R144, [R167+0x2000] ;  /* 0x00200000a790783b */ /* 0x000eea0000000200 */
[C---:B------:R-:W-:Y:S03]  /*16940*/  HMMA.16816.F32.BF16 R32, R104.reuse, R122, RZ ;  /* 0x0000007a6820723c */ /* 0x040fe600000418ff */
[----:B------:R-:W5:Y:S03]  /*16950*/  LDSM.16.M88.4 R148, [R167+0x2800] ;  /* 0x00280000a794783b */ /* 0x000f660000000200 */
[C---:B------:R-:W-:Y:S05]  /*16960*/  HMMA.16816.F32.BF16 R36, R104.reuse, R124, RZ ;  /* 0x0000007c6824723c */ /* 0x040fea00000418ff */
[----:B------:R-:W5:Y:S01]  /*16970*/  LDSM.16.M88.4 R152, [R167+0x3000] ;  /* 0x00300000a798783b */ /* 0x000f620000000200 */
[C---:B------:R-:W-:Y:S06]  /*16980*/  HMMA.16816.F32.BF16 R40, R104.reuse, R126, RZ ;  /* 0x0000007e6828723c */ /* 0x040fec00000418ff */
[C---:B-1----:R-:W-:Y:S01]  /*16990*/  HMMA.16816.F32.BF16 R44, R104.reuse, R128, RZ ;  /* 0x00000080682c723c */ /* 0x042fe200000418ff */
[----:B------:R-:W-:Y:S05]  /*169a0*/  LDSM.16.M88.4 R108, [R167+0x4000] ;  /* 0x00400000a76c783b */ /* 0x000fea0000000200 */
[C---:B------:R-:W-:Y:S03]  /*169b0*/  HMMA.16816.F32.BF16 R48, R104.reuse, R130, RZ ;  /* 0x000000826830723c */ /* 0x040fe600000418ff */
[----:B------:R-:W-:Y:S03]  /*169c0*/  LDSM.16.M88.4 R112, [R167+0x4800] ;  /* 0x00480000a770783b */ /* 0x000fe60000000200 */
[C---:B--2---:R-:W-:Y:S05]  /*169d0*/  HMMA.16816.F32.BF16 R52, R104.reuse, R132, RZ ;  /* 0x000000846834723c */ /* 0x044fea00000418ff */
[----:B------:R-:W-:Y:S01]  /*169e0*/  LDSM.16.M88.4 R116, [R167+0x5000] ;  /* 0x00500000a774783b */ /* 0x000fe20000000200 */
[C---:B------:R-:W-:Y:S06]  /*169f0*/  HMMA.16816.F32.BF16 R56, R104.reuse, R134, RZ ;  /* 0x000000866838723c */ /* 0x040fec00000418ff */
[C---:B----4-:R-:W-:Y:S01]  /*16a00*/  HMMA.16816.F32.BF16 R60, R104.reuse, R136, RZ ;  /* 0x00000088683c723c */ /* 0x050fe200000418ff */
[----:B------:R-:W-:Y:S05]  /*16a10*/  LDSM.16.M88.4 R120, [R160] ;  /* 0x00000000a078783b */ /* 0x000fea0000000200 */
[----:B------:R-:W-:Y:S03]  /*16a20*/  HMMA.16816.F32.BF16 R64, R104, R138, RZ ;  /* 0x0000008a6840723c */ /* 0x000fe600000418ff */
[----:B------:R-:W1:Y:S03]  /*16a30*/  LDSM.16.M88.4 R104, [R167+0x3800] ;  /* 0x00380000a768783b */ /* 0x000e660000000200 */
[C---:B---3--:R-:W-:Y:S06]  /*16a40*/  HMMA.16816.F32.BF16 R4, R140.reuse, R144, R4 ;  /* 0x000000908c04723c */ /* 0x048fec0000041804 */
[C---:B------:R-:W-:Y:S06]  /*16a50*/  HMMA.16816.F32.BF16 R8, R140.reuse, R146, R8 ;  /* 0x000000928c08723c */ /* 0x040fec0000041808 */
[C---:B-----5:R-:W-:Y:S06]  /*16a60*/  HMMA.16816.F32.BF16 R12, R140.reuse, R148, R12 ;  /* 0x000000948c0c723c */ /* 0x060fec000004180c */
[C---:B------:R-:W-:Y:S06]  /*16a70*/  HMMA.16816.F32.BF16 R16, R140.reuse, R150, R16 ;  /* 0x000000968c10723c */ /* 0x040fec0000041810 */
[C---:B------:R-:W-:Y:S06]  /*16a80*/  HMMA.16816.F32.BF16 R20, R140.reuse, R152, R20 ;  /* 0x000000988c14723c */ /* 0x040fec0000041814 */
        /* <DEDUP_REMOVED lines=40> */
[----:B------:R-:W-:Y:S06]  /*16d10*/  HMMA.16816.F32.BF16 R64, R108, R114, R64 ;  /* 0x000000726c40723c */ /* 0x000fec0000041840 */
[C---:B---3--:R-:W-:Y:S06]  /*16d20*/  HMMA.16816.F32.BF16 R4, R116.reuse, R120, R4 ;  /* 0x000000787404723c */ /* 0x048fec0000041804 */
[C---:B------:R-:W-:Y:S06]  /*16d30*/  HMMA.16816.F32.BF16 R8, R116.reuse, R122, R8 ;  /* 0x0000007a7408723c */ /* 0x040fec0000041808 */
[C---:B-1----:R-:W-:Y:S06]  /*16d40*/  HMMA.16816.F32.BF16 R12, R116.reuse, R104, R12 ;  /* 0x00000068740c723c */ /* 0x042fec000004180c */
[C---:B------:R-:W-:Y:S06]  /*16d50*/  HMMA.16816.F32.BF16 R16, R116.reuse, R106, R16 ;  /* 0x0000006a7410723c */ /* 0x040fec0000041810 */
[----:B------:R-:W-:Y:S01]  /*16d60*/  FMUL.FTZ R155, R4, UR5 ;  /* 0x00000005049b7c20 */ /* 0x000fe20008410000 */
[----:B------:R-:W-:Y:S01]  /*16d70*/  FMUL.FTZ R195, R5, UR5 ;  /* 0x0000000505c37c20 */ /* 0x000fe20008410000 */
[----:B------:R-:W-:Y:S03]  /*16d80*/  FMUL.FTZ R197, R6, UR5 ;  /* 0x0000000506c57c20 */ /* 0x000fe60008410000 */
[----:B------:R-:W-:Y:S01]  /*16d90*/  FMUL.FTZ R199, R7, UR5 ;  /* 0x0000000507c77c20 */ /* 0x000fe20008410000 */
[----:B------:R-:W1:Y:S01]  /*16da0*/  MUFU.TANH R155, R155 ;  /* 0x0000009b009b7308 */ /* 0x000e620000002400 */
[----:B------:R-:W2:Y:S01]  /*16db0*/  LDSM.16.M88.4 R4, [R156+0x1000] ;  /* 0x001000009c04783b */ /* 0x000ea20000000200 */
        /* <DEDUP_REMOVED lines=12> */
[----:B------:R-:W-:Y:S04]  /*16e80*/  FMUL.FTZ R18, R18, UR5 ;  /* 0x0000000512127c20 */ /* 0x000fe80008410000 */
[----:B------:R-:W4:Y:S10]  /*16e90*/  MUFU.TANH R203, R9 ;  /* 0x0000000900cb7308 */ /* 0x000f340000002400 */
[----:B------:R-:W1:Y:S10]  /*16ea0*/  MUFU.TANH R205, R10 ;  /* 0x0000000a00cd7308 */ /* 0x000e740000002400 */
        /* <DEDUP_REMOVED lines=83> */
[----:B-----5:R-:W-:Y:S01]  /*173e0*/  FMUL.FTZ R4, R62, UR5 ;  /* 0x000000053e047c20 */ /* 0x020fe20008410000 */
        /* <DEDUP_REMOVED lines=42> */
[----:B------:R-:W1:Y:S01]  /*17690*/  MUFU.TANH R36, R36 ;  /* 0x0000002400247308 */ /* 0x000e620000002400 */
[----:B--234-:R-:W-:Y:S05]  /*176a0*/  @!P1 BRA `(.L_x_7212) ;  /* 0x0000000800709947 */ /* 0x01cfea0003800000 */
[----:B-1----:R-:W1:Y:S01]  /*176b0*/  LDC R4, c[0x0][0x248] ;  /* 0x00009200ff047b82 */ /* 0x002e620000000800 */
        /* <DEDUP_REMOVED lines=15> */
[-C--:B------:R-:W-:Y:S02]  /*177b0*/  LOP3.LUT R23, R23, R6.reuse, RZ, 0x3c, !PT ;  /* 0x0000000617177212 */ /* 0x080fe400078e3cff */
[----:B------:R-:W-:Y:S02]  /*177c0*/  ISETP.GE.AND P3, PT, R25, RZ, PT ;  /* 0x000000ff1900720c */ /* 0x000fe40003f66270 */
[----:B------:R-:W-:Y:S02]  /*177d0*/  ISETP.GE.AND P6, PT, R23, RZ, PT ;  /* 0x000000ff1700720c */ /* 0x000fe40003fc6270 */
[----:B------:R-:W-:Y:S03]  /*177e0*/  LOP3.LUT R25, RZ, R6, RZ, 0x33, !PT ;  /* 0x00000006ff197212 */ /* 0x000fe600078e33ff */
        /* <DEDUP_REMOVED lines=20> */
[----:B------:R-:W1:Y:S01]  /*17930*/  LDC R12, c[0x0][0x24c] ;  /* 0x00009300ff0c7b82 */ /* 0x000e620000000800 */
[----:B------:R-:W-:Y:S02]  /*17940*/  ISETP.NE.AND P1, PT, R6, RZ, PT ;  /* 0x000000ff0600720c */ /* 0x000fe40003f25270 */
[----:B------:R-:W-:Y:S08]  /*17950*/  ISETP.GE.U32.AND P5, PT, R14, R2, PT ;  /* 0x000000020e00720c */ /* 0x000ff00003fa6070 */
[----:B------:R-:W-:Y:S05]  /*17960*/  @P4 VIADD R16, R16, 0x1 ;  /* 0x0000000110104836 */ /* 0x000fea0000000000 */
        /* <DEDUP_REMOVED lines=16> */
[C---:B-1----:R-:W-:Y:S02]  /*17a70*/  IMAD R27, R25.reuse, R12, R23 ;  /* 0x0000000c191b7224 */ /* 0x042fe400078e0217 */
[----:B------:R-:W-:Y:S04]  /*17a80*/  IMAD.WIDE.U32 R22, R25, R4, RZ ;  /* 0x0000000419167225 */ /* 0x000fe800078e00ff */
[----:B------:R-:W-:Y:S01]  /*17a90*/  IMAD.IADD R23, R23, 0x1, R27 ;  /* 0x0000000117177824 */ /* 0x000fe200078e021b */
[----:B----4-:R-:W-:Y:S04]  /*17aa0*/  IADD3 R21, -R21, R14, RZ ;  /* 0x0000000e15157210 */ /* 0x010fe80007ffe1ff */
[----:B------:R-:W-:Y:S01]  /*17ab0*/  SHF.R.S32.HI R25, RZ, 0x1f, R21 ;  /* 0x0000001fff197819 */ /* 0x000fe20000011415 */
[-C--:B-----5:R-:W-:Y:S04]  /*17ac0*/  IMAD.WIDE.U32 R22, R21, R2.reuse, R22 ;  /* 0x0000000215167225 */ /* 0x0a0fe800078e0016 */
[----:B------:R-:W-:Y:S04]  /*17ad0*/  IMAD R6, R25, R2, RZ ;  /* 0x0000000219067224 */ /* 0x000fe800078e02ff */
[----:B------:R-:W-:Y:S05]  /*17ae0*/  IMAD R6, R21, R3, R6 ;  /* 0x0000000315067224 */ /* 0x000fea00078e0206 */
[----:B------:R-:W-:Y:S07]  /*17af0*/  IADD3 R23, R23, R6, RZ ;  /* 0x0000000617177210 */ /* 0x000fee0007ffe0ff */
.L_x_7213:
[----:B------:R4:W-:Y:S01]  /*17b00*/  @P0 STS.128 [R187+0x2000], RZ ;  /* 0x002000ffbb000388 */ /* 0x0009e20000000c00 */
[----:B------:R-:W-:Y:S01]  /*17b10*/  LEA R34, P2, R22, R184, 0x1 ;  /* 0x000000b816227211 */ /* 0x000fe200078408ff */
[----:B------:R-:W1:Y:S01]  /*17b20*/  @!P0 LDC R21, c[0x0][0x24c] ;  /* 0x00009300ff158b82 */ /* 0x000e620000000800 */
        /* <DEDUP_REMOVED lines=15> */
[----:B------:R-:W-:Y:S01]  /*17c20*/  @!P0 IMAD.MOV.U32 R26, RZ, RZ, R22 ;  /* 0x000000ffff1a8224 */ /* 0x000fe200078e0016 */
[-C--:B------:R-:W-:Y:S01]  /*17c30*/  @!P0 LEA R32, P1, R12, R184.reuse, 0x1 ;  /* 0x000000b80c208211 */ /* 0x080fe200078208ff */
[--C-:B------:R-:W-:Y:S01]  /*17c40*/  @!P0 IMAD.MOV.U32 R29, RZ, RZ, R23.reuse ;  /* 0x000000ffff1d8224 */ /* 0x100fe200078e0017 */
        /* <DEDUP_REMOVED lines=30> */
[----:B-1----:R-:W-:Y:S01]  /*17e30*/  @!P0 LEA.HI.X R21, R4, R23, R21, 0x6, P1 ;  /* 0x0000001704158211 */ /* 0x002fe200008f3415 */
[----:B---3--:R-:W-:Y:S01]  /*17e40*/  @!P0 IMAD R31, R2, 0x70, RZ ;  /* 0x00000070021f8824 */ /* 0x008fe200078e02ff */
[-C--:B------:R-:W-:Y:S01]  /*17e50*/  @!P0 LEA R22, P1, R10, R184.reuse, 0x1 ;  /* 0x000000b80a168211 */ /* 0x080fe200078208ff */
[----:B------:R-:W-:Y:S01]  /*17e60*/  @!P0 IMAD.IADD R3, R3, 0x1, R27 ;  /* 0x0000000103038824 */ /* 0x000fe200078e021b */
[-C--:B------:R-:W-:Y:S01]  /*17e70*/  @!P0 LEA R2, P2, R26, R184.reuse, 0x1 ;  /* 0x000000b81a028211 */ /* 0x080fe200078408ff */
[----:B------:R-:W-:Y:S01]  /*17e80*/  @!P0 IMAD.WIDE.U32 R24, R4, 0x70, R24 ;  /* 0x0000007004188825 */ /* 0x000fe200078e0018 */
[-C--:B------:R-:W-:Y:S02]  /*17e90*/  @!P0 LEA.HI.X R23, R10, R185.reuse, R21, 0x1, P1 ;  /* 0x000000b90a178211 */ /* 0x080fe400008f0c15 */
[-C--:B------:R-:W-:Y:S01]  /*17ea0*/  @!P0 LEA.HI.X R3, R26, R185.reuse, R3, 0x1, P2 ;  /* 0x000000b91a038211 */ /* 0x080fe200010f0c03 */
[----:B-----5:R-:W-:Y:S01]  /*17eb0*/  @!P0 IMAD R21, R6, 0x50, RZ ;  /* 0x0000005006158824 */ /* 0x020fe200078e02ff */
[C---:B------:R-:W-:Y:S01]  /*17ec0*/  @!P0 LEA R30, P1, R24.reuse, R184, 0x1 ;  /* 0x000000b8181e8211 */ /* 0x040fe200078208ff */
[----:B------:R-:W-:Y:S01]  /*17ed0*/  @!PT LDS RZ, [RZ] ;  /* 0x00000000fffff984 */ /* 0x000fe20000000800 */
[----:B------:R-:W-:Y:S01]  /*17ee0*/  @!PT LDS RZ, [RZ] ;  /* 0x00000000fffff984 */ /* 0x000fe20000000800 */
[----:B------:R-:W-:Y:S01]  /*17ef0*/  @!PT LDS RZ, [RZ] ;  /* 0x00000000fffff984 */ /* 0x000fe20000000800 */
[----:B------:R2:W-:Y:S01]  /*17f00*/  @!P0 LDGSTS.E.BYPASS.LTC128B.128 [R187+0x4000], desc[UR6][R22.64] ;  /* 0x0400000016bb8fae */ /* 0x0005e2000b901d46 */
[----:B------:R-:W-:Y:S02]  /*17f10*/  @!P0 IMAD.IADD R31, R31, 0x1, R25 ;  /* 0x000000011f1f8824 */ /* 0x000fe400078e0219 */
[----:B------:R-:W-:Y:S01]  /*17f20*/  @!P0 IMAD.IADD R21, R21, 0x1, R29 ;  /* 0x0000000115158824 */ /* 0x000fe200078e021d */
[----:B------:R2:W-:Y:S01]  /*17f30*/  @P0 STS.128 [R187+0x4800], RZ ;  /* 0x004800ffbb000388 */ /* 0x0005e20000000c00 */
[----:B------:R-:W-:Y:S01]  /*17f40*/  IMAD.MOV.U32 R184, RZ, RZ, R34 ;  /* 0x000000ffffb87224 */ /* 0x000fe200078e0022 */
[-C--:B------:R-:W-:Y:S02]  /*17f50*/  @!P0 LEA.HI.X R31, R24, R185.reuse, R31, 0x1, P1 ;  /* 0x000000b9181f8211 */ /* 0x080fe400008f0c1f */
[----:B------:R-:W-:Y:S01]  /*17f60*/  @!P0 LEA.HI.X R21, R28, R185, R21, 0x1, P3 ;  /* 0x000000b91c158211 */ /* 0x000fe200018f0c15 */
[----:B------:R-:W-:Y:S04]  /*17f70*/  IMAD.MOV.U32 R185, RZ, RZ, R35 ;  /* 0x000000ffffb97224 */ /* 0x000fe800078e0023 */
        /* <DEDUP_REMOVED lines=15> */
.L_x_7212:
[----:B------:R-:W-:Y:S01]  /*18070*/  IADD3 R60, R186, -0x1, RZ ;  /* 0xffffffffba3c7810 */ /* 0x000fe20007ffe0ff */
[----:B-12---:R-:W-:Y:S03]  /*18080*/  LDSM.16.MT88.4 R28, [R165+0x6000] ;  /* 0x00600000a51c783b */ /* 0x006fe60000004200 */
[----:B------:R-:W-:Y:S04]  /*18090*/  LEA R2, R60, R189, 0x7 ;  /* 0x000000bd3c027211 */ /* 0x000fe800078e38ff */
[C---:B------:R-:W-:Y:S01]  /*180a0*/  IADD3 R4, R2.reuse, 0x1, RZ ;  /* 0x0000000102047810 */ /* 0x040fe20007ffe0ff */
[----:B------:R-:W-:Y:S01]  /*180b0*/  LDSM.16.MT88.4 R44, [R164+0x6000] ;  /* 0x00600000a42c783b */ /* 0x000fe20000004200 */
[----:B------:R-:W-:Y:S02]  /*180c0*/  I2FP.F32.S32 R3, R2 ;  /* 0x0000000200037245 */ /* 0x000fe40000201400 */
[----:B------:R-:W-:Y:S02]  /*180d0*/  I2FP.F32.S32 R4, R4 ;  /* 0x0000000400047245 */ /* 0x000fe40000201400 */
[----:B------:R-:W-:Y:S01]  /*180e0*/  IADD3 R32, R2, 0x19, RZ ;  /* 0x0000001902207810 */ /* 0x000fe20007ffe0ff */
[CC--:B------:R-:W-:Y:S01]  /*180f0*/  FFMA.FTZ R197, R0.reuse, R3.reuse, R197 ;  /* 0x0000000300c57223 */ /* 0x0c0fe200000100c5 */
[C---:B------:R-:W-:Y:S01]  /*18100*/  FFMA.FTZ R155, R0.reuse, R3, R155 ;  /* 0x00000003009b7223 */ /* 0x040fe2000001009b */
[CC--:B------:R-:W-:Y:S01]  /*18110*/  FFMA.FTZ R199, R0.reuse, R4.reuse, R199 ;  /* 0x0000000400c77223 */ /* 0x0c0fe200000100c7 */
[----:B------:R-:W-:Y:S01]  /*18120*/  FFMA.FTZ R195, R0, R4, R195 ;  /* 0x0000000400c37223 */ /* 0x000fe200000100c3 */
[C---:B------:R-:W-:Y:S01]  /*18130*/  IADD3 R4, R2.reuse, 0x10, RZ ;  /* 0x0000001002047810 */ /* 0x040fe20007ffe0ff */
[----:B------:R-:W-:Y:S01]  /*18140*/  LDSM.16.MT88.4 R48, [R168+0x6800] ;  /* 0x00680000a830783b */ /* 0x000fe20000004200 */
[----:B------:R-:W-:Y:S02]  /*18150*/  IADD3 R3, R2, 0x28, RZ ;  /* 0x0000002802037810 */ /* 0x000fe40007ffe0ff */
[----:B------:R-:W-:Y:S02]  /*18160*/  I2FP.F32.S32 R4, R4 ;  /* 0x0000000400047245 */ /* 0x000fe40000201400 */
[----:B------:R-:W-:Y:S02]  /*18170*/  I2FP.F32.S32 R3, R3 ;  /* 0x0000000300037245 */ /* 0x000fe40000201400 */
[----:B------:R-:W-:Y:S01]  /*18180*/  I2FP.F32.S32 R32, R32 ;  /* 0x0000002000207245 */ /* 0x000fe20000201400 */
[CC--:B------:R-:W-:Y:S01]  /*18190*/  FFMA.FTZ R211, R0.reuse, R4.reuse, R211 ;  /* 0x0000000400d37223 */ /* 0x0c0fe200000100d3 */
[C---:B------:R-:W-:Y:S01]  /*181a0*/  FFMA.FTZ R209, R0.reuse, R4, R209 ;  /* 0x0000000400d17223 */ /* 0x040fe200000100d1 */
[CC--:B------:R-:W-:Y:S01]  /*181b0*/  FFMA.FTZ R222, R0.reuse, R3.reuse, R222 ;  /* 0x0000000300de7223 */ /* 0x0c0fe200000100de */
[----:B------:R-:W-:Y:S01]  /*181c0*/  FFMA.FTZ R214, R0, R3, R214 ;  /* 0x0000000300d67223 */ /* 0x000fe200000100d6 */
[----:B------:R-:W-:Y:S01]  /*181d0*/  IADD3 R4, R2, 0x21, RZ ;  /* 0x0000002102047810 */ /* 0x000fe20007ffe0ff */
[-C--:B------:R-:W-:Y:S01]  /*181e0*/  FFMA.FTZ R26, R0, R32.reuse, R19 ;  /* 0x00000020001a7223 */ /* 0x080fe20000010013 */
[----:B------:R-:W-:Y:S01]  /*181f0*/  IADD3 R3, R2, 0x31, RZ ;  /* 0x0000003102037810 */ /* 0x000fe20007ffe0ff */
[----:B------:R-:W-:Y:S01]  /*18200*/  FFMA.FTZ R32, R0, R32, R17 ;  /* 0x0000002000207223 */ /* 0x000fe20000010011 */
[C---:B------:R-:W-:Y:S01]  /*18210*/  IADD3 R6, R2.reuse, 0x9, RZ ;  /* 0x0000000902067810 */ /* 0x040fe20007ffe0ff */
[----:B------:R-:W-:Y:S01]  /*18220*/  LDSM.16.MT88.4 R52, [R166+0x6800] ;  /* 0x00680000a634783b */ /* 0x000fe20000004200 */
[----:B------:R-:W-:Y:S02]  /*18230*/  I2FP.F32.S32 R17, R4 ;  /* 0x0000000400117245 */ /* 0x000fe40000201400 */
[----:B------:R-:W-:Y:S02]  /*18240*/  I2FP.F32.S32 R3, R3 ;  /* 0x0000000300037245 */ /* 0x000fe40000201400 */
[----:B------:R-:W-:Y:S01]  /*18250*/  IADD3 R8, R2, 0x8, RZ ;  /* 0x0000000802087810 */ /* 0x000fe20007ffe0ff */
[----:B------:R-:W-:Y:S01]  /*18260*/  FFMA.FTZ R224, R0, R17, R224 ;  /* 0x0000001100e07223 */ /* 0x000fe200000100e0 */
[----:B------:R-:W-:Y:S01]  /*18270*/  IADD3 R4, R2, 0x40, RZ ;  /* 0x0000004002047810 */ /* 0x000fe20007ffe0ff */
[C---:B------:R-:W-:Y:S01]  /*18280*/  FFMA.FTZ R208, R0.reuse, R3, R208 ;  /* 0x0000000300d07223 */ /* 0x040fe200000100d0 */
[----:B------:R-:W-:Y:S01]  /*18290*/  I2FP.F32.S32 R6, R6 ;  /* 0x0000000600067245 */ /* 0x000fe20000201400 */
[C---:B------:R-:W-:Y:S01]  /*182a0*/  FFMA.FTZ R216, R0.reuse, R17, R216 ;  /* 0x0000001100d87223 */ /* 0x040fe200000100d8 */
[----:B------:R-:W-:Y:S01]  /*182b0*/  I2FP.F32.S32 R8, R8 ;  /* 0x0000000800087245 */ /* 0x000fe20000201400 */
[----:B------:R-:W-:Y:S01]  /*182c0*/  FFMA.FTZ R200, R0, R3, R200 ;  /* 0x0000000300c87223 */ /* 0x000fe200000100c8 */
[----:B------:R-:W-:Y:S01]  /*182d0*/  IADD3 R17, R2, 0x38, RZ ;  /* 0x0000003802117810 */ /* 0x000fe20007ffe0ff */
[C---:B------:R-:W-:Y:S01]  /*182e0*/  FFMA.FTZ R207, R0.reuse, R6, R207 ;  /* 0x0000000600cf7223 */ /* 0x040fe200000100cf */
[----:B------:R-:W-:Y:S01]  /*182f0*/  I2FP.F32.S32 R3, R4 ;  /* 0x0000000400037245 */ /* 0x000fe20000201400 */
[----:B------:R-:W-:Y:S01]  /*18300*/  FFMA.FTZ R203, R0, R6, R203 ;  /* 0x0000000600cb7223 */ /* 0x000fe200000100cb */
[----:B------:R-:W-:Y:S01]  /*18310*/  IADD3 R24, R2, 0x11, RZ ;  /* 0x0000001102187810 */ /* 0x000fe20007ffe0ff */
[CC--:B------:R-:W-:Y:S01]  /*18320*/  FFMA.FTZ R205, R0.reuse, R8.reuse, R205 ;  /* 0x0000000800cd7223 */ /* 0x0c0fe200000100cd */
[----:B------:R-:W-:Y:S01]  /*18330*/  FMNMX.FTZ R4, R197, R103, !PT ;  /* 0x00000067c5047209 */ /* 0x000fe20007810000 */
[C---:B------:R-:W-:Y:S01]  /*18340*/  FFMA.FTZ R201, R0.reuse, R8, R201 ;  /* 0x0000000800c97223 */ /* 0x040fe200000100c9 */
[----:B------:R-:W-:Y:S01]  /*18350*/  FMNMX.FTZ R6, R155, R102, !PT ;  /* 0x000000669b067209 */ /* 0x000fe20007810000 */
[C---:B------:R-:W-:Y:S01]  /*18360*/  FFMA.FTZ R194, R0.reuse, R3, R194 ;  /* 0x0000000300c27223 */ /* 0x040fe200000100c2 */
[----:B------:R-:W-:Y:S01]  /*18370*/  I2FP.F32.S32 R17, R17 ;  /* 0x0000001100117245 */ /* 0x000fe20000201400 */
[C---:B------:R-:W-:Y:S01]  /*18380*/  FFMA.FTZ R146, R0.reuse, R3, R146 ;  /* 0x0000000300927223 */ /* 0x040fe20000010092 */
[----:B------:R-:W-:Y:S02]  /*18390*/  I2FP.F32.S32 R24, R24 ;  /* 0x0000001800187245 */ /* 0x000fe40000201400 */
[----:B------:R-:W-:Y:S01]  /*183a0*/  FMNMX.FTZ R4, R199, R4, !PT ;  /* 0x00000004c7047209 */ /* 0x000fe20007810000 */
[CC--:B------:R-:W-:Y:S01]  /*183b0*/  FFMA.FTZ R206, R0.reuse, R17.reuse, R206 ;  /* 0x0000001100ce7223 */ /* 0x0c0fe200000100ce */
[----:B------:R-:W-:Y:S01]  /*183c0*/  FMNMX.FTZ R6, R195, R6, !PT ;  /* 0x00000006c3067209 */ /* 0x000fe20007810000 */
[C---:B------:R-:W-:Y:S01]  /*183d0*/  FFMA.FTZ R198, R0.reuse, R17, R198 ;  /* 0x0000001100c67223 */ /* 0x040fe200000100c6 */
[----:B------:R-:W-:Y:S01]  /*183e0*/  FMNMX.FTZ R4, R205, R4, !PT ;  /* 0x00000004cd047209 */ /* 0x000fe20007810000 */
[-C--:B------:R-:W-:Y:S01]  /*183f0*/  FFMA.FTZ R15, R0, R24.reuse, R15 ;  /* 0x00000018000f7223 */ /* 0x080fe2000001000f */
[----:B------:R-:W-:Y:S01]  /*18400*/  IADD3 R17, R2, 0x41, RZ ;  /* 0x0000004102117810 */ /* 0x000fe20007ffe0ff */
[----:B------:R-:W-:Y:S01]  /*18410*/  FFMA.FTZ R24, R0, R24, R13 ;  /* 0x0000001800187223 */ /* 0x000fe2000001000d */
[C---:B------:R-:W-:Y:S02]  /*18420*/  IADD3 R34, R2.reuse, 0x18, RZ ;  /* 0x0000001802227810 */ /* 0x040fe40007ffe0ff */
[C---:B------:R-:W-:Y:S02]  /*18430*/  IADD3 R13, R2.reuse, 0x20, RZ ;  /* 0x00000020020d7810 */ /* 0x040fe40007ffe0ff */
[----:B------:R-:W-:Y:S02]  /*18440*/  FMNMX.FTZ R6, R201, R6, !PT ;  /* 0x00000006c9067209 */ /* 0x000fe40007810000 */
[----:B------:R-:W-:Y:S02]  /*18450*/  FMNMX.FTZ R4, R207, R4, !PT ;  /* 0x00000004cf047209 */ /* 0x000fe40007810000 */
[----:B------:R-:W-:Y:S02]  /*18460*/  IADD3 R19, R2, 0x30, RZ ;  /* 0x0000003002137810 */ /* 0x000fe40007ffe0ff */
[----:B------:R-:W-:Y:S02]  /*18470*/  I2FP.F32.S32 R17, R17 ;  /* 0x0000001100117245 */ /* 0x000fe40000201400 */
[----:B------:R-:W-:Y:S02]  /*18480*/  I2FP.F32.S32 R34, R34 ;  /* 0x0000002200227245 */ /* 0x000fe40000201400 */
[----:B------:R-:W-:Y:S01]  /*18490*/  FMNMX.FTZ R6, R203, R6, !PT ;  /* 0x00000006cb067209 */ /* 0x000fe20007810000 */
[C---:B------:R-:W-:Y:S01]  /*184a0*/  FFMA.FTZ R154, R0.reuse, R17, R154 ;  /* 0x00000011009a7223 */ /* 0x040fe2000001009a */
[----:B------:R-:W-:Y:S01]  /*184b0*/  I2FP.F32.S32 R13, R13 ;  /* 0x0000000d000d7245 */ /* 0x000fe20000201400 */
[C---:B------:R-:W-:Y:S01]  /*184c0*/  FFMA.FTZ R144, R0.reuse, R17, R144 ;  /* 0x0000001100907223 */ /* 0x040fe20000010090 */
[----:B------:R-:W-:Y:S01]  /*184d0*/  FMNMX.FTZ R4, R211, R4, !PT ;  /* 0x00000004d3047209 */ /* 0x000fe20007810000 */
[C---:B------:R-:W-:Y:S01]  /*184e0*/  FFMA.FTZ R215, R0.reuse, R34, R215 ;  /* 0x0000002200d77223 */ /* 0x040fe200000100d7 */
[----:B------:R-:W-:Y:S01]  /*184f0*/  I2FP.F32.S32 R19, R19 ;  /* 0x0000001300137245 */ /* 0x000fe20000201400 */
[CC--:B------:R-:W-:Y:S01]  /*18500*/  FFMA.FTZ R226, R0.reuse, R13.reuse, R226 ;  /* 0x0000000d00e27223 */ /* 0x0c0fe200000100e2 */
[----:B------:R-:W-:Y:S01]  /*18510*/  FMNMX.FTZ R17, R209, R6, !PT ;  /* 0x00000006d1117209 */ /* 0x000fe20007810000 */
[C---:B------:R-:W-:Y:S01]  /*18520*/  FFMA.FTZ R218, R0.reuse, R13, R218 ;  /* 0x0000000d00da7223 */ /* 0x040fe200000100da */
        /* <DEDUP_REMOVED lines=13> */
[----:B------:R-:W-:Y:S02]  /*18600*/  IADD3 R13, R2, 0x39, RZ ;  /* 0x00000039020d7810 */ /* 0x000fe40007ffe0ff */
        /* <DEDUP_REMOVED lines=25> */
[----:B------:R-:W-:Y:S02]  /*187a0*/  IADD3 R3, R2, 0x49, RZ ;  /* 0x0000004902037810 */ /* 0x000fe40007ffe0ff */
[----:B------:R-:W-:Y:S02]  /*187b0*/  FMNMX.FTZ R17, R204, R17, !PT ;  /* 0x00000011cc117209 */ /* 0x000fe40007810000 */
[----:B------:R-:W-:Y:S02]  /*187c0*/  IADD3 R13, R2, 0x60, RZ ;  /* 0x00000060020d7810 */ /* 0x000fe40007ffe0ff */
[----:B------:R-:W-:Y:S02]  /*187d0*/  FMNMX.FTZ R19, R196, R19, !PT ;  /* 0x00000013c4137209 */ /* 0x000fe40007810000 */
[----:B------:R-:W-:Y:S02]  /*187e0*/  I2FP.F32.S32 R3, R3 ;  /* 0x0000000300037245 */ /* 0x000fe40000201400 */
[----:B------:R-:W-:Y:S02]  /*187f0*/  FMNMX.FTZ R17, R194, R17, !PT ;  /* 0x00000011c2117209 */ /* 0x000fe40007810000 */
[----:B------:R-:W-:Y:S01]  /*18800*/  I2FP.F32.S32 R13, R13 ;  /* 0x0000000d000d7245 */ /* 0x000fe20000201400 */
[-C--:B------:R-:W-:Y:S01]  /*18810*/  FFMA.FTZ R148, R0, R3.reuse, R148 ;  /* 0x0000000300947223 */ /* 0x080fe20000010094 */
[----:B------:R-:W-:Y:S01]  /*18820*/  IADD3 R21, R2, 0x50, RZ ;  /* 0x0000005002157810 */ /* 0x000fe20007ffe0ff */
[----:B------:R-:W-:Y:S01]  /*18830*/  FFMA.FTZ R140, R0, R3, R140 ;  /* 0x00000003008c7223 */ /* 0x000fe2000001008c */
        /* <DEDUP_REMOVED lines=16> */
[----:B------:R-:W-:Y:S02]  /*18940*/  IADD3 R19, R2, 0x68, RZ ;  /* 0x0000006802137810 */ /* 0x000fe40007ffe0ff */
        /* <DEDUP_REMOVED lines=11> */
[----:B------:R-:W-:Y:S01]  /*18a00*/  IADD3 R5, R2, 0x69, RZ ;  /* 0x0000006902057810 */ /* 0x000fe20007ffe0ff */
[----:B------:R-:W-:Y:S01]  /*18a10*/  FFMA.FTZ R112, R0, R19, R112 ;  /* 0x0000001300707223 */ /* 0x000fe20000010070 */
[----:B------:R-:W-:Y:S01]  /*18a20*/  FMNMX.FTZ R13, R128, R13, !PT ;  /* 0x0000000d800d7209 */ /* 0x000fe20007810000 */
[----:B------:R-:W-:Y:S01]  /*18a30*/  FFMA.FTZ R120, R0, R3, R120 ;  /* 0x0000000300787223 */ /* 0x000fe20000010078 */
[----:B------:R-:W-:Y:S01]  /*18a40*/  FMNMX.FTZ R7, R134, R17, !PT ;  /* 0x0000001186077209 */ /* 0x000fe20007810000 */
[----:B------:R-:W-:Y:S01]  /*18a50*/  FFMA.FTZ R114, R0, R3, R114 ;  /* 0x0000000300727223 */ /* 0x000fe20000010072 */
[----:B------:R-:W-:Y:S01]  /*18a60*/  I2FP.F32.S32 R5, R5 ;  /* 0x0000000500057245 */ /* 0x000fe20000201400 */
[----:B------:R-:W-:Y:S01]  /*18a70*/  LDSM.16.MT88.4 R16, [R168+0x6000] ;  /* 0x00600000a810783b */ /* 0x000fe20000004200 */
[----:B------:R-:W-:Y:S02]  /*18a80*/  IADD3 R3, R2, 0x70, RZ ;  /* 0x0000007002037810 */ /* 0x000fe40007ffe0ff */
[----:B------:R-:W-:Y:S01]  /*18a90*/  FMNMX.FTZ R13, R126, R13, !PT ;  /* 0x0000000d7e0d7209 */ /* 0x000fe20007810000 */
[----:B------:R-:W-:Y:S01]  /*18aa0*/  FFMA.FTZ R56, R0, R5, R56 ;  /* 0x0000000500387223 */ /* 0x000fe20000010038 */
[----:B------:R-:W-:Y:S01]  /*18ab0*/  FMNMX.FTZ R7, R132, R7, !PT ;  /* 0x0000000784077209 */ /* 0x000fe20007810000 */
[----:B------:R-:W-:Y:S01]  /*18ac0*/  FFMA.FTZ R108, R0, R5, R108 ;  /* 0x00000005006c7223 */ /* 0x000fe2000001006c */
[----:B------:R-:W-:Y:S01]  /*18ad0*/  I2FP.F32.S32 R3, R3 ;  /* 0x0000000300037245 */ /* 0x000fe20000201400 */
[----:B------:R-:W-:Y:S01]  /*18ae0*/  LDSM.16.MT88.4 R20, [R166+0x6000] ;  /* 0x00600000a614783b */ /* 0x000fe20000004200 */
        /* <DEDUP_REMOVED lines=74> */
[----:B------:R-:W-:Y:S01]  /*18f90*/  FFMA.FTZ R76, R34, UR4, -R63 ;  /* 0x00000004224c7c23 */ /* 0x000fe2000801083f */
[C---:B------:R-:W-:Y:S01]  /*18fa0*/  FMUL.FTZ R34, R39.reuse, R70 ;  /* 0x0000004627227220 */ /* 0x040fe20000410000 */
[C---:B------:R-:W-:Y:S01]  /*18fb0*/  FMUL.FTZ R35, R39.reuse, R71 ;  /* 0x0000004727237220 */ /* 0x040fe20000410000 */
[----:B------:R-:W-:Y:S01]  /*18fc0*/  FMUL.FTZ R32, R38, R68 ;  /* 0x0000004426207220 */ /* 0x000fe20000410000 */
[----:B------:R-:W-:Y:S03]  /*18fd0*/  FFMA.FTZ R125, R120, UR4, -R65 ;  /* 0x00000004787d7c23 */ /* 0x000fe60008010841 */
[----:B------:R-:W-:Y:S01]  /*18fe0*/  MUFU.EX2 R103, R103 ;  /* 0x0000006700677308 */ /* 0x000fe20000000800 */
[----:B------:R-:W-:Y:S01]  /*18ff0*/  FFMA.FTZ R120, R58, UR4, -R63 ;  /* 0x000000043a787c23 */ /* 0x000fe2000801083f */
[C---:B------:R-:W-:Y:S01]  /*19000*/  FMUL.FTZ R6, R39.reuse, R98 ;  /* 0x0000006227067220 */ /* 0x040fe20000410000 */
[----:B------:R-:W-:Y:S01]  /*19010*/  FMUL.FTZ R7, R39, R99 ;  /* 0x0000006327077220 */ /* 0x000fe20000410000 */
[--C-:B------:R-:W-:Y:S01]  /*19020*/  FFMA.FTZ R25, R15, UR4, -R65.reuse ;  /* 0x000000040f197c23 */ /* 0x100fe20008010841 */
[C---:B------:R-:W-:Y:S01]  /*19030*/  FMUL.FTZ R14, R39.reuse, R90 ;  /* 0x0000005a270e7220 */ /* 0x040fe20000410000 */
[----:B------:R-:W-:Y:S01]  /*19040*/  FMUL.FTZ R15, R39, R91 ;  /* 0x0000005b270f7220 */ /* 0x000fe20000410000 */
[--C-:B------:R-:W-:Y:S03]  /*19050*/  FFMA.FTZ R27, R26, UR4, -R65.reuse ;  /* 0x000000041a1b7c23 */ /* 0x100fe60008010841 */
[----:B------:R-:W2:Y:S01]  /*19060*/  MUFU.EX2 R102, R102 ;  /* 0x0000006600667308 */ /* 0x000ea20000000800 */
[----:B-1----:R-:W-:Y:S01]  /*19070*/  F2FP.BF16.F32.PACK_AB R41, R107, R118 ;  /* 0x000000766b29723e */ /* 0x002fe200000010ff */
[----:B------:R-:W-:Y:S01]  /*19080*/  FMUL.FTZ R26, R39, R78 ;  /* 0x0000004e271a7220 */ /* 0x000fe20000410000 */
[--C-:B------:R-:W-:Y:S01]  /*19090*/  FFMA.FTZ R89, R215, UR4, -R65.reuse ;  /* 0x00000004d7597c23 */ /* 0x100fe20008010841 */
[--C-:B------:R-:W-:Y:S01]  /*190a0*/  FFMA.FTZ R71, R226, UR4, -R65.reuse ;  /* 0x00000004e2477c23 */ /* 0x100fe20008010841 */
[--C-:B------:R-:W-:Y:S01]  /*190b0*/  FFMA.FTZ R68, R224, UR4, -R65.reuse ;  /* 0x00000004e0447c23 */ /* 0x100fe20008010841 */
[----:B------:R-:W-:Y:S01]  /*190c0*/  FFMA.FTZ R70, R220, UR4, -R65 ;  /* 0x00000004dc467c23 */ /* 0x000fe20008010841 */
[----:B------:R-:W-:Y:S03]  /*190d0*/  FFMA.FTZ R90, R202, UR4, -R63 ;  /* 0x00000004ca5a7c23 */ /* 0x000fe6000801083f */
        /* <DEDUP_REMOVED lines=10> */
[----:B------:R-:W-:Y:S01]  /*19180*/  FFMA.FTZ R132, R132, UR4, -R65 ;  /* 0x0000000484847c23 */ /* 0x000fe20008010841 */
[--C-:B------:R-:W-:Y:S01]  /*19190*/  FFMA.FTZ R121, R130, UR4, -R63.reuse ;  /* 0x0000000482797c23 */ /* 0x100fe2000801083f */
[--C-:B------:R-:W-:Y:S01]  /*191a0*/  FFMA.FTZ R128, R128, UR4, -R63.reuse ;  /* 0x0000000480807c23 */ /* 0x100fe2000801083f */
[--C-:B------:R-:W-:Y:S01]  /*191b0*/  FFMA.FTZ R123, R126, UR4, -R63.reuse ;  /* 0x000000047e7b7c23 */ /* 0x100fe2000801083f */
[----:B------:R-:W-:Y:S01]  /*191c0*/  FFMA.FTZ R124, R124, UR4, -R63 ;  /* 0x000000047c7c7c23 */ /* 0x000fe2000801083f */
[--C-:B------:R-:W-:Y:S03]  /*191d0*/  FFMA.FTZ R122, R122, UR4, -R65.reuse ;  /* 0x000000047a7a7c23 */ /* 0x100fe60008010841 */
[----:B------:R-:W-:Y:S01]  /*191e0*/  MUFU.EX2 R110, R110 ;  /* 0x0000006e006e7308 */ /* 0x000fe20000000800 */
[----:B------:R-:W-:Y:S01]  /*191f0*/  FFMA.FTZ R116, R116, UR4, -R65 ;  /* 0x0000000474747c23 */ /* 0x000fe20008010841 */
[--C-:B------:R-:W-:Y:S01]  /*19200*/  FFMA.FTZ R129, R114, UR4, -R63.reuse ;  /* 0x0000000472817c23 */ /* 0x100fe2000801083f */
[--C-:B------:R-:W-:Y:S01]  /*19210*/  FFMA.FTZ R112, R112, UR4, -R63.reuse ;  /* 0x0000000470707c23 */ /* 0x100fe2000801083f */
[----:B------:R-:W-:Y:S01]  /*19220*/  FFMA.FTZ R108, R108, UR4, -R63 ;  /* 0x000000046c6c7c23 */ /* 0x000fe2000801083f */
[----:B------:R-:W-:Y:S01]  /*19230*/  FFMA.FTZ R106, R106, UR4, -R65 ;  /* 0x000000046a6a7c23 */ /* 0x000fe20008010841 */
[--C-:B------:R-:W-:Y:S01]  /*19240*/  FFMA.FTZ R97, R200, UR4, -R63.reuse ;  /* 0x00000004c8617c23 */ /* 0x100fe2000801083f */
[----:B------:R-:W-:Y:S03]  /*19250*/  FFMA.FTZ R88, R196, UR4, -R63 ;  /* 0x00000004c4587c23 */ /* 0x000fe6000801083f */
[----:B------:R-:W2:Y:S01]  /*19260*/  MUFU.EX2 R67, R67 ;  /* 0x0000004300437308 */ /* 0x000ea20000000800 */
[----:B-1----:R-:W-:Y:S01]  /*19270*/  F2FP.BF16.F32.PACK_AB R40, R105, R109 ;  /* 0x0000006d6928723e */ /* 0x002fe200000010ff */
[----:B------:R-:W-:Y:S01]  /*19280*/  FFMA.FTZ R109, R38, R193, R109 ;  /* 0x000000c1266d7223 */ /* 0x000fe2000001006d */
[--C-:B------:R-:W-:Y:S01]  /*19290*/  FFMA.FTZ R115, R146, UR4, -R63.reuse ;  /* 0x0000000492737c23 */ /* 0x100fe2000801083f */
[--C-:B------:R-:W-:Y:S01]  /*192a0*/  FFMA.FTZ R98, R144, UR4, -R63.reuse ;  /* 0x0000000490627c23 */ /* 0x100fe2000801083f */
[--C-:B------:R-:W-:Y:S01]  /*192b0*/  FFMA.FTZ R113, R142, UR4, -R63.reuse ;  /* 0x000000048e717c23 */ /* 0x100fe2000801083f */
[----:B------:R-:W-:Y:S01]  /*192c0*/  FFMA.FTZ R140, R140, UR4, -R63 ;  /* 0x000000048c8c7c23 */ /* 0x000fe2000801083f */
[----:B------:R-:W-:Y:S03]  /*192d0*/  FFMA.FTZ R118, R39, R192, R118 ;  /* 0x000000c027767223 */ /* 0x000fe60000010076 */
[----:B------:R1:W-:Y:S01]  /*192e0*/  MUFU.EX2 R91, R25 ;  /* 0x00000019005b7308 */ /* 0x0003e20000000800 */
[----:B------:R-:W-:Y:S01]  /*192f0*/  FADD.FTZ R109, R105, R109 ;  /* 0x0000006d696d7221 */ /* 0x000fe20000010000 */
[----:B------:R-:W-:Y:S01]  /*19300*/  ISETP.GT.AND P0, PT, R186, 0x1, PT ;  /* 0x00000001ba00780c */ /* 0x000fe20003f04270 */
[----:B------:R-:W-:Y:S01]  /*19310*/  FADD.FTZ R118, R107, R118 ;  /* 0x000000766b767221 */ /* 0x000fe20000010000 */
[----:B------:R-:W-:Y:S06]  /*19320*/  MOV R186, R60 ;  /* 0x0000003c00ba7202 */ /* 0x000fec0000000f00 */
[----:B------:R3:W-:Y:S01]  /*19330*/  MUFU.EX2 R78, R33 ;  /* 0x00000021004e7308 */ /* 0x0007e20000000800 */
[C---:B--2---:R-:W-:Y:S01]  /*19340*/  F2FP.BF16.F32.PACK_AB R42, R67.reuse, R110 ;  /* 0x0000006e432a723e */ /* 0x044fe200000010ff */
[----:B------:R-:W-:Y:S04]  /*19350*/  FADD.FTZ R110, R110, R109 ;  /* 0x0000006d6e6e7221 */ /* 0x000fe80000010000 */
[----:B------:R-:W-:Y:S01]  /*19360*/  FADD.FTZ R110, R67, R110 ;  /* 0x0000006e436e7221 */ /* 0x000fe20000010000 */
[----:B------:R-:W-:Y:S03]  /*19370*/  FFMA.FTZ R67, R37, UR4, -R65 ;  /* 0x0000000425437c23 */ /* 0x000fe60008010841 */
[----:B------:R-:W2:Y:S01]  /*19380*/  MUFU.EX2 R92, R211 ;  /* 0x000000d3005c7308 */ /* 0x000ea20000000800 */
        /* <DEDUP_REMOVED lines=8> */
[----:B------:R1:W-:Y:S01]  /*19410*/  MUFU.EX2 R84, R27 ;  /* 0x0000001b00547308 */ /* 0x0003e20000000800 */
[C---:B------:R-:W-:Y:S03]  /*19420*/  HMMA.16816.F32.BF16 R12, R40.reuse, R20, R12 ;  /* 0x00000014280c723c */ /* 0x040fe6000004180c */
[----:B------:R-:W-:Y:S01]  /*19430*/  FFMA.FTZ R85, R209, UR4, -R63 ;  /* 0x00000004d1557c23 */ /* 0x000fe2000801083f */
[----:B---3--:R-:W-:Y:S01]  /*19440*/  FMUL.FTZ R33, R38, R69 ;  /* 0x0000004526217220 */ /* 0x008fe20000410000 */
[----:B------:R-:W-:Y:S01]  /*19450*/  FFMA.FTZ R69, R222, UR4, -R65 ;  /* 0x00000004de457c23 */ /* 0x000fe20008010841 */
[C---:B------:R-:W-:Y:S03]  /*19460*/  HMMA.16816.F32.BF16 R16, R40.reuse, R22, R16 ;  /* 0x000000162810723c */ /* 0x040fe60000041810 */
[----:B------:R-:W-:Y:S02]  /*19470*/  MUFU.EX2 R76, R76 ;  /* 0x0000004c004c7308 */ /* 0x000fe40000000800 */
[C---:B------:R-:W-:Y:S01]  /*19480*/  FMUL.FTZ R20, R38.reuse, R80 ;  /* 0x0000005026147220 */ /* 0x040fe20000410000 */
[----:B------:R-:W-:Y:S01]  /*19490*/  FMUL.FTZ R21, R38, R81 ;  /* 0x0000005126157220 */ /* 0x000fe20000410000 */
[C---:B------:R-:W-:Y:S01]  /*194a0*/  FMUL.FTZ R22, R39.reuse, R82 ;  /* 0x0000005227167220 */ /* 0x040fe20000410000 */
[C---:B------:R-:W-:Y:S05]  /*194b0*/  FMUL.FTZ R23, R39.reuse, R83 ;  /* 0x0000005327177220 */ /* 0x040fea0000410000 */
[----:B------:R-:W3:Y:S01]  /*194c0*/  MUFU.EX2 R85, R85 ;  /* 0x0000005500557308 */ /* 0x000ee20000000800 */
[C---:B-1----:R-:W-:Y:S01]  /*194d0*/  FMUL.FTZ R27, R39.reuse, R79 ;  /* 0x0000004f271b7220 */ /* 0x042fe20000410000 */
[----:B------:R-:W-:Y:S01]  /*194e0*/  FFMA.FTZ R77, R212, UR4, -R63 ;  /* 0x00000004d44d7c23 */ /* 0x000fe2000801083f */
[--C-:B------:R-:W-:Y:S01]  /*194f0*/  FFMA.FTZ R79, R210, UR4, -R65.reuse ;  /* 0x00000004d24f7c23 */ /* 0x100fe20008010841 */
[--C-:B------:R-:W-:Y:S01]  /*19500*/  FFMA.FTZ R82, R208, UR4, -R65.reuse ;  /* 0x00000004d0527c23 */ /* 0x100fe20008010841 */
        /* <DEDUP_REMOVED lines=9> */
[C---:B------:R-:W-:Y:S01]  /*195a0*/  FMUL.FTZ R30, R39.reuse, R74 ;  /* 0x0000004a271e7220 */ /* 0x040fe20000410000 */
[----:B------:R-:W-:Y:S01]  /*195b0*/  FMUL.FTZ R31, R39, R75 ;  /* 0x0000004b271f7220 */ /* 0x000fe20000410000 */
[----:B------:R-:W-:Y:S03]  /*195c0*/  FADD.FTZ R39, R103, R118 ;  /* 0x0000007667277221 */ /* 0x000fe60000010000 */
[----:B------:R1:W4:Y:S01]  /*195d0*/  MUFU.EX2 R73, R57 ;  /* 0x0000003900497308 */ /* 0x0003220000000800 */
[--C-:B------:R-:W-:Y:S01]  /*195e0*/  FFMA.FTZ R75, R218, UR4, -R63.reuse ;  /* 0x00000004da4b7c23 */ /* 0x100fe2000801083f */
[--C-:B------:R-:W-:Y:S01]  /*195f0*/  FFMA.FTZ R74, R216, UR4, -R63.reuse ;  /* 0x00000004d84a7c23 */ /* 0x100fe2000801083f */
[C---:B------:R-:W-:Y:S03]  /*19600*/  HMMA.16816.F32.BF16 R28, R40.reuse, R44, R28 ;  /* 0x0000002c281c723c */ /* 0x040fe6000004181c */
[----:B------:R-:W-:Y:S01]  /*19610*/  FFMA.FTZ R72, R214, UR4, -R63 ;  /* 0x00000004d6487c23 */ /* 0x000fe2000801083f */
[----:B------:R-:W-:Y:S03]  /*19620*/  FADD.FTZ R39, R102, R39 ;  /* 0x0000002766277221 */ /* 0x000fe60000010000 */
[----:B------:R-:W-:Y:S01]  /*19630*/  MUFU.EX2 R69, R69 ;  /* 0x0000004500457308 */ /* 0x000fe20000000800 */
[----:B------:R-:W-:Y:S01]  /*19640*/  HMMA.16816.F32.BF16 R32, R40, R46, R32 ;  /* 0x0000002e2820723c */ /* 0x000fe20000041820 */
[----:B------:R-:W5:Y:S02]  /*19650*/  LDSM.16.MT88.4 R44, [R165+0x6800] ;  /* 0x00680000a52c783b */ /* 0x000f640000004200 */
[----:B--2---:R-:W-:Y:S01]  /*19660*/  FADD.FTZ R38, R92, R39 ;  /* 0x000000275c267221 */ /* 0x004fe20000010000 */
[--C-:B------:R-:W-:Y:S05]  /*19670*/  FFMA.FTZ R102, R104, UR4, -R65.reuse ;  /* 0x0000000468667c23 */ /* 0x100fea0008010841 */
[----:B------:R-:W2:Y:S02]  /*19680*/  MUFU.EX2 R70, R70 ;  /* 0x0000004600467308 */ /* 0x000ea40000000800 */
[C---:B------:R-:W-:Y:S01]  /*19690*/  F2FP.BF16.F32.PACK_AB R41, R91.reuse, R92 ;  /* 0x0000005c5b29723e */ /* 0x040fe200000010ff */
[----:B-1----:R-:W-:Y:S01]  /*196a0*/  LDSM.16.MT88.4 R56, [R165+0x8800] ;  /* 0x00880000a538783b */ /* 0x002fe20000004200 */
[----:B---3--:R-:W-:Y:S01]  /*196b0*/  F2FP.BF16.F32.PACK_AB R40, R78, R85 ;  /* 0x000000554e28723e */ /* 0x008fe200000010ff */
[----:B------:R-:W-:Y:S01]  /*196c0*/  FADD.FTZ R38, R91, R38 ;  /* 0x000000265b267221 */ /* 0x000fe20000010000 */
[----:B----4-:R-:W-:Y:S01]  /*196d0*/  F2FP.BF16.F32.PACK_AB R42, R73, R76 ;  /* 0x0000004c492a723e */ /* 0x010fe200000010ff */
[----:B------:R-:W-:Y:S03]  /*196e0*/  FFMA.FTZ R65, R36, UR4, -R65 ;  /* 0x0000000424417c23 */ /* 0x000fe60008010841 */
[----:B------:R-:W-:Y:S01]  /*196f0*/  MUFU.EX2 R75, R75 ;  /* 0x0000004b004b7308 */ /* 0x000fe20000000800 */
[C---:B------:R-:W-:Y:S01]  /*19700*/  F2FP.BF16.F32.PACK_AB R43, R84.reuse, R89 ;  /* 0x00000059542b723e */ /* 0x040fe200000010ff */
[----:B------:R-:W-:Y:S01]  /*19710*/  LDSM.16.MT88.4 R92, [R168+0x9800] ;  /* 0x00980000a85c783b */ /* 0x000fe20000004200 */
[----:B------:R-:W-:Y:S01]  /*19720*/  FADD.FTZ R89, R89, R38 ;  /* 0x0000002659597221 */ /* 0x000fe20000010000 */
[----:B------:R-:W-:Y:S03]  /*19730*/  FADD.FTZ R85, R85, R110 ;  /* 0x0000006e55557221 */ /* 0x000fe60000010000 */
[----:B------:R-:W-:Y:S03]  /*19740*/  FADD.FTZ R84, R84, R89 ;  /* 0x0000005954547221 */ /* 0x000fe60000010000 */
[----:B------:R-:W1:Y:S01]  /*19750*/  MUFU.EX2 R74, R74 ;  /* 0x0000004a004a7308 */ /* 0x000e620000000800 */
[C---:B------:R-:W-:Y:S03]  /*19760*/  HMMA.16816.F32.BF16 R4, R40.reuse, R48, R4 ;  /* 0x000000302804723c */ /* 0x040fe60000041804 */
[----:B------:R-:W-:Y:S03]  /*19770*/  FADD.FTZ R85, R78, R85 ;  /* 0x000000554e557221 */ /* 0x000fe60000010000 */
[C---:B------:R-:W-:Y:S03]  /*19780*/  HMMA.16816.F32.BF16 R8, R40.reuse, R50, R8 ;  /* 0x000000322808723c */ /* 0x040fe60000041808 */
[----:B------:R-:W-:Y:S01]  /*19790*/  MUFU.EX2 R72, R72 ;  /* 0x0000004800487308 */ /* 0x000fe20000000800 */
[----:B------:R-:W3:Y:S02]  /*197a0*/  LDSM.16.MT88.4 R48, [R164+0x6800] ;  /* 0x00680000a430783b */ /* 0x000ee40000004200 */
[C---:B------:R-:W-:Y:S07]  /*197b0*/  HMMA.16816.F32.BF16 R12, R40.reuse, R52, R12 ;  /* 0x00000034280c723c */ /* 0x040fee000004180c */
[----:B------:R-:W4:Y:S01]  /*197c0*/  MUFU.EX2 R77, R77 ;  /* 0x0000004d004d7308 */ /* 0x000f220000000800 */
[C---:B------:R-:W-:Y:S01]  /*197d0*/  HMMA.16816.F32.BF16 R16, R40.reuse, R54, R16 ;  /* 0x000000362810723c */ /* 0x040fe20000041810 */
[----:B------:R-:W4:Y:S08]  /*197e0*/  LDSM.16.MT88.4 R52, [R168+0x7000] ;  /* 0x00700000a834783b */ /* 0x000f300000004200 */
[----:B------:R-:W-:Y:S01]  /*197f0*/  MUFU.EX2 R79, R79 ;  /* 0x0000004f004f7308 */ /* 0x000fe20000000800 */
[C---:B-----5:R-:W-:Y:S06]  /*19800*/  HMMA.16816.F32.BF16 R20, R40.reuse, R44, R20 ;  /* 0x0000002c2814723c */ /* 0x060fec0000041814 */
[C---:B------:R-:W-:Y:S03]  /*19810*/  HMMA.16816.F32.BF16 R24, R40.reuse, R46, R24 ;  /* 0x0000002e2818723c */ /* 0x040fe60000041818 */
[----:B------:R-:W5:Y:S01]  /*19820*/  MUFU.EX2 R82, R82 ;  /* 0x0000005200527308 */ /* 0x000f620000000800 */
[----:B------:R-:W5:Y:S09]  /*19830*/  LDSM.16.MT88.4 R44, [R166+0x7000] ;  /* 0x00700000a62c783b */ /* 0x000f720000004200 */
[----:B------:R-:W-:Y:S10]  /*19840*/  MUFU.EX2 R81, R81 ;  /* 0x0000005100517308 */ /* 0x000ff40000000800 */
[----:B------:R-:W-:Y:S01]  /*19850*/  MUFU.EX2 R90, R90 ;  /* 0x0000005a005a7308 */ /* 0x000fe20000000800 */
[C---:B---3--:R-:W-:Y:S06]  /*19860*/  HMMA.16816.F32.BF16 R28, R40.reuse, R48, R28 ;  /* 0x00000030281c723c */ /* 0x048fec000004181c */
[----:B------:R-:W-:Y:S03]  /*19870*/  HMMA.16816.F32.BF16 R32, R40, R50, R32 ;  /* 0x000000322820723c */ /* 0x000fe60000041820 */
[----:B------:R-:W3:Y:S01]  /*19880*/  MUFU.EX2 R80, R80 ;  /* 0x0000005000507308 */ /* 0x000ee20000000800 */
[----:B------:R-:W3:Y:S03]  /*19890*/  LDSM.16.MT88.4 R48, [R165+0x7000] ;  /* 0x00700000a530783b */ /* 0x000ee60000004200 */
[----:B------:R-:W-:Y:S01]  /*198a0*/  F2FP.BF16.F32.PACK_AB R41, R68, R71 ;  /* 0x000000474429723e */ /* 0x000fe200000010ff */
[----:B------:R-:W-:Y:S05]  /*198b0*/  FADD.FTZ R71, R71, R84 ;  /* 0x0000005447477221 */ /* 0x000fea0000010000 */
[----:B------:R-:W3:Y:S01]  /*198c0*/  MUFU.EX2 R97, R97 ;  /* 0x0000006100617308 */ /* 0x000ee20000000800 */
[----:B--2---:R-:W-:Y:S01]  /*198d0*/  F2FP.BF16.F32.PACK_AB R43, R70, R69 ;  /* 0x00000045462b723e */ /* 0x004fe200000010ff */
[----:B------:R-:W-:Y:S01]  /*198e0*/  FADD.FTZ R68, R68, R71 ;  /* 0x0000004744447221 */ /* 0x000fe20000010000 */
[----:B-1----:R-:W-:Y:S02]  /*198f0*/  F2FP.BF16.F32.PACK_AB R40, R74, R75 ;  /* 0x0000004b4a28723e */ /* 0x002fe400000010ff */
[----:B----4-:R-:W-:Y:S01]  /*19900*/  F2FP.BF16.F32.PACK_AB R42, R77, R72 ;  /* 0x000000484d2a723e */ /* 0x010fe200000010ff */
[----:B------:R-:W-:Y:S04]  /*19910*/  FADD.FTZ R69, R69, R68 ;  /* 0x0000004445457221 */ /* 0x000fe80000010000 */
[----:B------:R-:W-:Y:S01]  /*19920*/  MUFU.EX2 R117, R117 ;  /* 0x0000007500757308 */ /* 0x000fe20000000800 */
[----:B------:R-:W-:Y:S01]  /*19930*/  FADD.FTZ R70, R70, R69 ;  /* 0x0000004546467221 */ /* 0x000fe20000010000 */
[C---:B------:R-:W-:Y:S08]  /*19940*/  HMMA.16816.F32.BF16 R4, R40.reuse, R52, R4 ;  /* 0x000000342804723c */ /* 0x040ff00000041804 */
[----:B------:R-:W-:Y:S01]  /*19950*/  MUFU.EX2 R136, R136 ;  /* 0x0000008800887308 */ /* 0x000fe20000000800 */
[C---:B------:R-:W-:Y:S01]  /*19960*/  HMMA.16816.F32.BF16 R8, R40.reuse, R54, R8 ;  /* 0x000000362808723c */ /* 0x040fe20000041808 */
[----:B------:R-:W1:Y:S08]  /*19970*/  LDSM.16.MT88.4 R52, [R164+0x7000] ;  /* 0x00700000a434783b */ /* 0x000e700000004200 */
[----:B------:R-:W-:Y:S01]  /*19980*/  MUFU.EX2 R119, R119 ;  /* 0x0000007700777308 */ /* 0x000fe20000000800 */
[C---:B-----5:R-:W-:Y:S06]  /*19990*/  HMMA.16816.F32.BF16 R12, R40.reuse, R44, R12 ;  /* 0x0000002c280c723c */ /* 0x060fec000004180c */
[C---:B------:R-:W-:Y:S01]  /*199a0*/  HMMA.16816.F32.BF16 R16, R40.reuse, R46, R16 ;  /* 0x0000002e2810723c */ /* 0x040fe20000041810 */
[----:B------:R-:W2:Y:S02]  /*199b0*/  LDSM.16.MT88.4 R44, [R168+0x7800] ;  /* 0x00780000a82c783b */ /* 0x000ea40000004200 */
[----:B------:R-:W-:Y:S03]  /*199c0*/  MUFU.EX2 R132, R132 ;  /* 0x0000008400847308 */ /* 0x000fe60000000800 */
[C---:B---3--:R-:W-:Y:S07]  /*199d0*/  HMMA.16816.F32.BF16 R20, R40.reuse, R48, R20 ;  /* 0x000000302814723c */ /* 0x048fee0000041814 */
[----:B------:R-:W-:Y:S01]  /*199e0*/  MUFU.EX2 R121, R121 ;  /* 0x0000007900797308 */ /* 0x000fe20000000800 */
[C---:B------:R-:W-:Y:S01]  /*199f0*/  HMMA.16816.F32.BF16 R24, R40.reuse, R50, R24 ;  /* 0x000000322818723c */ /* 0x040fe20000041818 */
[----:B------:R-:W3:Y:S08]  /*19a00*/  LDSM.16.MT88.4 R48, [R166+0x7800] ;  /* 0x00780000a630783b */ /* 0x000ef00000004200 */
[----:B------:R-:W-:Y:S10]  /*19a10*/  MUFU.EX2 R83, R83 ;  /* 0x0000005300537308 */ /* 0x000ff40000000800 */
[----:B------:R-:W4:Y:S01]  /*19a20*/  MUFU.EX2 R88, R88 ;  /* 0x0000005800587308 */ /* 0x000f220000000800 */
[C---:B-1----:R-:W-:Y:S09]  /*19a30*/  HMMA.16816.F32.BF16 R28, R40.reuse, R52, R28 ;  /* 0x00000034281c723c */ /* 0x042ff2000004181c */
[----:B------:R-:W-:Y:S01]  /*19a40*/  MUFU.EX2 R128, R128 ;  /* 0x0000008000807308 */ /* 0x000fe20000000800 */
[----:B------:R-:W-:Y:S01]  /*19a50*/  HMMA.16816.F32.BF16 R32, R40, R54, R32 ;  /* 0x000000362820723c */ /* 0x000fe20000041820 */
[----:B------:R-:W1:Y:S06]  /*19a60*/  LDSM.16.MT88.4 R52, [R165+0x7800] ;  /* 0x00780000a534783b */ /* 0x000e6c0000004200 */
[----:B------:R-:W-:Y:S02]  /*19a70*/  F2FP.BF16.F32.PACK_AB R41, R82, R79 ;  /* 0x0000004f5229723e */ /* 0x000fe400000010ff */
[----:B------:R-:W-:Y:S02]  /*19a80*/  MUFU.EX2 R96, R96 ;  /* 0x0000006000607308 */ /* 0x000fe40000000800 */
[----:B------:R-:W-:Y:S01]  /*19a90*/  F2FP.BF16.F32.PACK_AB R43, R80, R81 ;  /* 0x00000051502b723e */ /* 0x000fe200000010ff */
[----:B------:R-:W-:Y:S01]  /*19aa0*/  FADD.FTZ R79, R79, R70 ;  /* 0x000000464f4f7221 */ /* 0x000fe20000010000 */
[----:B------:R-:W-:Y:S02]  /*19ab0*/  F2FP.BF16.F32.PACK_AB R40, R97, R90 ;  /* 0x0000005a6128723e */ /* 0x000fe400000010ff */
[----:B----4-:R-:W-:Y:S01]  /*19ac0*/  F2FP.BF16.F32.PACK_AB R42, R88, R83 ;  /* 0x00000053582a723e */ /* 0x010fe200000010ff */
[----:B------:R-:W-:Y:S03]  /*19ad0*/  FADD.FTZ R82, R82, R79 ;  /* 0x0000004f52527221 */ /* 0x000fe60000010000 */
[----:B------:R-:W-:Y:S01]  /*19ae0*/  MUFU.EX2 R123, R123 ;  /* 0x0000007b007b7308 */ /* 0x000fe20000000800 */
[----:B------:R-:W-:Y:S02]  /*19af0*/  FADD.FTZ R81, R81, R82 ;  /* 0x0000005251517221 */ /* 0x000fe40000010000 */
[C---:B--2---:R-:W-:Y:S07]  /*19b00*/  HMMA.16816.F32.BF16 R4, R40.reuse, R44, R4 ;  /* 0x0000002c2804723c */ /* 0x044fee0000041804 */
[----:B------:R-:W-:Y:S01]  /*19b10*/  MUFU.EX2 R124, R124 ;  /* 0x0000007c007c7308 */ /* 0x000fe20000000800 */
[----:B------:R-:W-:Y:S01]  /*19b20*/  FADD.FTZ R81, R80, R81 ;  /* 0x0000005150517221 */ /* 0x000fe20000010000 */
[C---:B------:R-:W-:Y:S01]  /*19b30*/  HMMA.16816.F32.BF16 R8, R40.reuse, R46, R8 ;  /* 0x0000002e2808723c */ /* 0x040fe20000041808 */
[----:B------:R-:W2:Y:S07]  /*19b40*/  LDSM.16.MT88.4 R44, [R164+0x7800] ;  /* 0x00780000a42c783b */ /* 0x000eae0000004200 */
[----:B------:R-:W-:Y:S01]  /*19b50*/  MUFU.EX2 R122, R122 ;  /* 0x0000007a007a7308 */ /* 0x000fe20000000800 */
[C---:B---3--:R-:W-:Y:S06]  /*19b60*/  HMMA.16816.F32.BF16 R12, R40.reuse, R48, R12 ;  /* 0x00000030280c723c */ /* 0x048fec000004180c */
[C---:B------:R-:W-:Y:S01]  /*19b70*/  HMMA.16816.F32.BF16 R16, R40.reuse, R50, R16 ;  /* 0x000000322810723c */ /* 0x040fe20000041810 */
[----:B------:R-:W3:Y:S02]  /*19b80*/  LDSM.16.MT88.4 R48, [R168+0x8000] ;  /* 0x00800000a830783b */ /* 0x000ee40000004200 */
[----:B------:R-:W4:Y:S03]  /*19b90*/  MUFU.EX2 R125, R125 ;  /* 0x0000007d007d7308 */ /* 0x000f260000000800 */
[C---:B-1----:R-:W-:Y:S07]  /*19ba0*/  HMMA.16816.F32.BF16 R20, R40.reuse, R52, R20 ;  /* 0x000000342814723c */ /* 0x042fee0000041814 */
[----:B------:R-:W-:Y:S01]  /*19bb0*/  MUFU.EX2 R116, R116 ;  /* 0x0000007400747308 */ /* 0x000fe20000000800 */
[C---:B------:R-:W-:Y:S01]  /*19bc0*/  HMMA.16816.F32.BF16 R24, R40.reuse, R54, R24 ;  /* 0x000000362818723c */ /* 0x040fe20000041818 */
[----:B------:R-:W1:Y:S08]  /*19bd0*/  LDSM.16.MT88.4 R52, [R166+0x8000] ;  /* 0x00800000a634783b */ /* 0x000e700000004200 */
[----:B------:R-:W5:Y:S02]  /*19be0*/  MUFU.EX2 R99, R99 ;  /* 0x0000006300637308 */ /* 0x000f640000000800 */
[----:B----4-:R-:W-:Y:S08]  /*19bf0*/  F2FP.BF16.F32.PACK_AB R37, R125, R122 ;  /* 0x0000007a7d25723e */ /* 0x010ff000000010ff */
[----:B------:R-:W-:Y:S01]  /*19c00*/  MUFU.EX2 R111, R111 ;  /* 0x0000006f006f7308 */ /* 0x000fe20000000800 */
[C---:B--2---:R-:W-:Y:S09]  /*19c10*/  HMMA.16816.F32.BF16 R28, R40.reuse, R44, R28 ;  /* 0x0000002c281c723c */ /* 0x044ff2000004181c */
[----:B------:R-:W2:Y:S01]  /*19c20*/  MUFU.EX2 R148, R148 ;  /* 0x0000009400947308 */ /* 0x000ea20000000800 */
[----:B------:R-:W-:Y:S01]  /*19c30*/  HMMA.16816.F32.BF16 R32, R40, R46, R32 ;  /* 0x0000002e2820723c */ /* 0x000fe20000041820 */
[----:B------:R-:W4:Y:S08]  /*19c40*/  LDSM.16.MT88.4 R44, [R165+0x8000] ;  /* 0x00800000a52c783b */ /* 0x000f300000004200 */
[----:B------:R-:W-:Y:S02]  /*19c50*/  MUFU.EX2 R115, R115 ;  /* 0x0000007300737308 */ /* 0x000fe40000000800 */
[----:B-----5:R-:W-:Y:S01]  /*19c60*/  F2FP.BF16.F32.PACK_AB R41, R99, R96 ;  /* 0x000000606329723e */ /* 0x020fe200000010ff */
[----:B------:R-:W-:Y:S07]  /*19c70*/  FADD.FTZ R96, R96, R81 ;  /* 0x0000005160607221 */ /* 0x000fee0000010000 */
[----:B------:R-:W5:Y:S01]  /*19c80*/  MUFU.EX2 R98, R98 ;  /* 0x0000006200627308 */ /* 0x000f620000000800 */
[----:B--2---:R-:W-:Y:S09]  /*19c90*/  F2FP.BF16.F32.PACK_AB R43, R148, R111 ;  /* 0x0000006f942b723e */ /* 0x004ff200000010ff */
[----:B------:R-:W-:Y:S10]  /*19ca0*/  MUFU.EX2 R113, R113 ;  /* 0x0000007100717308 */ /* 0x000ff40000000800 */
[----:B------:R-:W2:Y:S01]  /*19cb0*/  MUFU.EX2 R140, R140 ;  /* 0x0000008c008c7308 */ /* 0x000ea20000000800 */
[----:B-----5:R-:W-:Y:S09]  /*19cc0*/  F2FP.BF16.F32.PACK_AB R40, R98, R115 ;  /* 0x000000736228723e */ /* 0x020ff200000010ff */
[----:B------:R-:W5:Y:S10]  /*19cd0*/  MUFU.EX2 R127, R127 ;  /* 0x0000007f007f7308 */ /* 0x000f740000000800 */
[----:B------:R-:W-:Y:S01]  /*19ce0*/  MUFU.EX2 R120, R120 ;  /* 0x0000007800787308 */ /* 0x000fe20000000800 */
[----:B--2---:R-:W-:Y:S07]  /*19cf0*/  F2FP.BF16.F32.PACK_AB R42, R140, R113 ;  /* 0x000000718c2a723e */ /* 0x004fee00000010ff */
[C---:B---3--:R-:W-:Y:S02]  /*19d00*/  HMMA.16816.F32.BF16 R4, R40.reuse, R48, R4 ;  /* 0x000000302804723c */ /* 0x048fe40000041804 */
[----:B------:R-:W2:Y:S01]  /*19d10*/  MUFU.EX2 R129, R129 ;  /* 0x0000008100817308 */ /* 0x000ea20000000800 */
[----:B-----5:R-:W-:Y:S03]  /*19d20*/  F2FP.BF16.F32.PACK_AB R39, R127, R116 ;  /* 0x000000747f27723e */ /* 0x020fe600000010ff */
[C---:B------:R-:W-:Y:S01]  /*19d30*/  HMMA.16816.F32.BF16 R8, R40.reuse, R50, R8 ;  /* 0x000000322808723c */ /* 0x040fe20000041808 */
[----:B------:R-:W3:Y:S05]  /*19d40*/  LDSM.16.MT88.4 R48, [R164+0x8000] ;  /* 0x00800000a430783b */ /* 0x000eea0000004200 */
[----:B------:R-:W-:Y:S01]  /*19d50*/  MUFU.EX2 R112, R112 ;  /* 0x0000007000707308 */ /* 0x000fe20000000800 */
[C---:B-1----:R-:W-:Y:S09]  /*19d60*/  HMMA.16816.F32.BF16 R12, R40.reuse, R52, R12 ;  /* 0x00000034280c723c */ /* 0x042ff2000004180c */
[----:B------:R-:W1:Y:S01]  /*19d70*/  MUFU.EX2 R107, R108 ;  /* 0x0000006c006b7308 */ /* 0x000e620000000800 */
[C---:B------:R-:W-:Y:S01]  /*19d80*/  HMMA.16816.F32.BF16 R16, R40.reuse, R54, R16 ;  /* 0x000000362810723c */ /* 0x040fe20000041810 */
[----:B------:R-:W5:Y:S02]  /*19d90*/  LDSM.16.MT88.4 R52, [R168+0x8800] ;  /* 0x00880000a834783b */ /* 0x000f640000004200 */
[----:B--2---:R-:W-:Y:S03]  /*19da0*/  F2FP.BF16.F32.PACK_AB R36, R129, R120 ;  /* 0x000000788124723e */ /* 0x004fe600000010ff */
[C---:B----4-:R-:W-:Y:S03]  /*19db0*/  HMMA.16816.F32.BF16 R20, R40.reuse, R44, R20 ;  /* 0x0000002c2814723c */ /* 0x050fe60000041814 */
[----:B------:R-:W-:Y:S03]  /*19dc0*/  MUFU.EX2 R103, R106 ;  /* 0x0000006a00677308 */ /* 0x000fe60000000800 */
[C---:B------:R-:W-:Y:S01]  /*19dd0*/  HMMA.16816.F32.BF16 R24, R40.reuse, R46, R24 ;  /* 0x0000002e2818723c */ /* 0x040fe20000041818 */
[----:B------:R-:W2:Y:S06]  /*19de0*/  LDSM.16.MT88.4 R44, [R166+0x8800] ;  /* 0x00880000a62c783b */ /* 0x000eac0000004200 */
[----:B------:R-:W4:Y:S01]  /*19df0*/  MUFU.EX2 R102, R102 ;  /* 0x0000006600667308 */ /* 0x000f220000000800 */
[----:B-1----:R-:W-:Y:S09]  /*19e00*/  F2FP.BF16.F32.PACK_AB R38, R107, R112 ;  /* 0x000000706b26723e */ /* 0x002ff200000010ff */
[----:B------:R-:W-:Y:S01]  /*19e10*/  MUFU.EX2 R67, R67 ;  /* 0x0000004300437308 */ /* 0x000fe20000000800 */
[C---:B---3--:R-:W-:Y:S09]  /*19e20*/  HMMA.16816.F32.BF16 R28, R40.reuse, R48, R28 ;  /* 0x00000030281c723c */ /* 0x048ff2000004181c */
[----:B------:R-:W1:Y:S02]  /*19e30*/  MUFU.EX2 R192, R65 ;  /* 0x0000004100c07308 */ /* 0x000e640000000800 */
[----:B----4-:R-:W-:Y:S01]  /*19e40*/  F2FP.BF16.F32.PACK_AB R69, R102, R103 ;  /* 0x000000676645723e */ /* 0x010fe200000010ff */
[----:B------:R-:W-:Y:S01]  /*19e50*/  HMMA.16816.F32.BF16 R32, R40, R50, R32 ;  /* 0x000000322820723c */ /* 0x000fe20000041820 */
[----:B------:R-:W3:Y:S06]  /*19e60*/  LDSM.16.MT88.4 R48, [R164+0x8800] ;  /* 0x00880000a430783b */ /* 0x000eec0000004200 */
[----:B------:R-:W-:Y:S04]  /*19e70*/  F2FP.BF16.F32.PACK_AB R41, R136, R117 ;  /* 0x000000758829723e */ /* 0x000fe800000010ff */
[----:B------:R-:W-:Y:S02]  /*19e80*/  F2FP.BF16.F32.PACK_AB R43, R132, R119 ;  /* 0x00000077842b723e */ /* 0x000fe400000010ff */
[----:B------:R-:W-:Y:S02]  /*19e90*/  F2FP.BF16.F32.PACK_AB R40, R128, R121 ;  /* 0x000000798028723e */ /* 0x000fe400000010ff */
[----:B------:R-:W-:Y:S02]  /*19ea0*/  F2FP.BF16.F32.PACK_AB R42, R124, R123 ;  /* 0x0000007b7c2a723e */ /* 0x000fe400000010ff */
[----:B-1----:R-:W-:Y:S05]  /*19eb0*/  F2FP.BF16.F32.PACK_AB R71, R192, R67 ;  /* 0x00000043c047723e */ /* 0x002fea00000010ff */
[C---:B-----5:R-:W-:Y:S06]  /*19ec0*/  HMMA.16816.F32.BF16 R4, R40.reuse, R52, R4 ;  /* 0x000000342804723c */ /* 0x060fec0000041804 */
        /* <DEDUP_REMOVED lines=11> */
[----:B------:R-:W-:Y:S01]  /*19f80*/  FFMA.FTZ R48, R66, UR4, -R63 ;  /* 0x0000000442307c23 */ /* 0x000fe2000801083f */
[C---:B-1----:R-:W-:Y:S05]  /*19f90*/  HMMA.16816.F32.BF16 R4, R36.reuse, R52, R4 ;  /* 0x000000342404723c */ /* 0x042fea0000041804 */
[----:B------:R-:W-:Y:S01]  /*19fa0*/  FADD.FTZ R50, R76, R85 ;  /* 0x000000554c327221 */ /* 0x000fe20000010000 */
[C---:B------:R-:W-:Y:S01]  /*19fb0*/  HMMA.16816.F32.BF16 R8, R36.reuse, R54, R8 ;  /* 0x000000362408723c */ /* 0x040fe20000041808 */
[----:B------:R-:W1:Y:S01]  /*19fc0*/  LDSM.16.MT88.4 R84, [R166+0x9800] ;  /* 0x00980000a654783b */ /* 0x000e620000004200 */
[----:B------:R-:W-:Y:S03]  /*19fd0*/  MUFU.EX2 R48, R48 ;  /* 0x0000003000307308 */ /* 0x000fe60000000800 */
[----:B------:R-:W-:Y:S01]  /*19fe0*/  FADD.FTZ R50, R73, R50 ;  /* 0x0000003249327221 */ /* 0x000fe20000010000 */
[C---:B--2---:R-:W-:Y:S05]  /*19ff0*/  HMMA.16816.F32.BF16 R12, R36.reuse, R44, R12 ;  /* 0x0000002c240c723c */ /* 0x044fea000004180c */
[----:B------:R-:W-:Y:S01]  /*1a000*/  FADD.FTZ R75, R75, R50 ;  /* 0x000000324b4b7221 */ /* 0x000fe20000010000 */
[C---:B------:R-:W-:Y:S05]  /*1a010*/  HMMA.16816.F32.BF16 R16, R36.reuse, R46, R16 ;  /* 0x0000002e2410723c */ /* 0x040fea0000041810 */
[----:B------:R-:W-:Y:S01]  /*1a020*/  FADD.FTZ R75, R74, R75 ;  /* 0x0000004b4a4b7221 */ /* 0x000fe20000010000 */
[C---:B----4-:R-:W-:Y:S05]  /*1a030*/  HMMA.16816.F32.BF16 R20, R36.reuse, R56, R20 ;  /* 0x000000382414723c */ /* 0x050fea0000041814 */
[--C-:B------:R-:W-:Y:S01]  /*1a040*/  FFMA.FTZ R49, R64, UR4, -R63.reuse ;  /* 0x0000000440317c23 */ /* 0x100fe2000801083f */
[C---:B------:R-:W-:Y:S05]  /*1a050*/  HMMA.16816.F32.BF16 R24, R36.reuse, R58, R24 ;  /* 0x0000003a2418723c */ /* 0x040fea0000041818 */
[----:B------:R-:W-:Y:S01]  /*1a060*/  FFMA.FTZ R44, R62, UR4, -R63 ;  /* 0x000000043e2c7c23 */ /* 0x000fe2000801083f */
[C---:B---3--:R-:W-:Y:S01]  /*1a070*/  HMMA.16816.F32.BF16 R28, R36.reuse, R40, R28 ;  /* 0x00000028241c723c */ /* 0x048fe2000004181c */
[----:B------:R-:W2:Y:S04]  /*1a080*/  MUFU.EX2 R49, R49 ;  /* 0x0000003100317308 */ /* 0x000ea80000000800 */
[----:B------:R-:W-:Y:S01]  /*1a090*/  FADD.FTZ R72, R72, R75 ;  /* 0x0000004b48487221 */ /* 0x000fe20000010000 */
[----:B------:R-:W-:Y:S01]  /*1a0a0*/  HMMA.16816.F32.BF16 R32, R36, R42, R32 ;  /* 0x0000002a2420723c */ /* 0x000fe20000041820 */
[----:B------:R-:W-:Y:S04]  /*1a0b0*/  LDSM.16.MT88.4 R36, [R164+0x9800] ;  /* 0x00980000a424783b */ /* 0x000fe80000004200 */
[----:B------:R-:W-:Y:S01]  /*1a0c0*/  MUFU.EX2 R44, R44 ;  /* 0x0000002c002c7308 */ /* 0x000fe20000000800 */
[----:B------:R-:W-:Y:S01]  /*1a0d0*/  FFMA.FTZ R63, R61, UR4, -R63 ;  /* 0x000000043d3f7c23 */ /* 0x000fe2000801083f */
[----:B------:R-:W-:Y:S01]  /*1a0e0*/  FADD.FTZ R77, R77, R72 ;  /* 0x000000484d4d7221 */ /* 0x000fe20000010000 */
[----:B------:R-:W-:Y:S07]  /*1a0f0*/  FADD.FTZ R40, R99, R96 ;  /* 0x0000006063287221 */ /* 0x000fee0000010000 */
[----:B------:R-:W3:Y:S01]  /*1a100*/  MUFU.EX2 R63, R63 ;  /* 0x0000003f003f7308 */ /* 0x000ee20000000800 */
[----:B------:R-:W-:Y:S01]  /*1a110*/  FADD.FTZ R90, R90, R77 ;  /* 0x0000004d5a5a7221 */ /* 0x000fe20000010000 */
[----:B--2---:R-:W-:Y:S01]  /*1a120*/  F2FP.BF16.F32.PACK_AB R68, R49, R48 ;  /* 0x000000303144723e */ /* 0x004fe200000010ff */
[----:B------:R-:W2:Y:S01]  /*1a130*/  LDSM.16.MT88.4 R76, [R165+0x9800] ;  /* 0x00980000a54c783b */ /* 0x000ea20000004200 */
[----:B------:R-:W-:Y:S01]  /*1a140*/  FADD.FTZ R111, R111, R40 ;  /* 0x000000286f6f7221 */ /* 0x000fe20000010000 */
[----:B------:R-:W-:Y:S03]  /*1a150*/  FADD.FTZ R90, R97, R90 ;  /* 0x0000005a615a7221 */ /* 0x000fe60000010000 */
[----:B------:R-:W-:Y:S01]  /*1a160*/  FADD.FTZ R148, R148, R111 ;  /* 0x0000006f94947221 */ /* 0x000fe20000010000 */
[----:B------:R-:W-:Y:S03]  /*1a170*/  FADD.FTZ R83, R83, R90 ;  /* 0x0000005a53537221 */ /* 0x000fe60000010000 */
[----:B------:R-:W-:Y:S01]  /*1a180*/  FADD.FTZ R117, R117, R148 ;  /* 0x0000009475757221 */ /* 0x000fe20000010000 */
[----:B------:R-:W-:Y:S03]  /*1a190*/  FADD.FTZ R88, R88, R83 ;  /* 0x0000005358587221 */ /* 0x000fe60000010000 */
        /* <DEDUP_REMOVED lines=37> */
[----:B------:R-:W-:Y:S01]  /*1a3f0*/  FADD.FTZ R193, R63, R44 ;  /* 0x0000002c3fc17221 */ /* 0x000fe20000010000 */
[----:B------:R-:W-:Y:S06]  /*1a400*/  @P0 BRA `(.L_x_7214) ;  /* 0xffffffb800ac0947 */ /* 0x000fec000383ffff */
.L_x_7210:
        /* <DEDUP_REMOVED lines=136> */
.L_x_7215:
[----:B-1----:R-:W1:Y:S01]  /*1ac90*/  S2R R7, SR_CTAID.Z ;  /* 0x0000000000077919 */ /* 0x002e620000002700 */
[----:B------:R-:W1:Y:S01]  /*1aca0*/  LDC R2, c[0x0][0x270] ;  /* 0x00009c00ff027b82 */ /* 0x000e620000000800 */
[----:B------:R-:W1:Y:S07]  /*1acb0*/  S2R R6, SR_CTAID.Y ;  /* 0x0000000000067919 */ /* 0x000e6e0000002600 */
[----:B------:R-:W2:Y:S01]  /*1acc0*/  LDC R3, c[0x0][0x2c4] ;  /* 0x0000b100ff037b82 */ /* 0x000ea20000000800 */
[----:B-1----:R-:W-:-:S04]  /*1acd0*/  IMAD R2, R6, R2, R7 ;  /* 0x0000000206027224 */ /* 0x002fc800078e0207 */
[----:B--2---:R-:W-:-:S07]  /*1ace0*/  IMAD R3, R2, R3, RZ ;  /* 0x0000000302037224 */ /* 0x004fce00078e02ff */
.L_x_7216:
        /* <DEDUP_REMOVED lines=26> */
.L_x_7218:
[----:B------:R-:W-:Y:S05]  /*1ae90*/  BSYNC B0 ;  /* 0x0000000000007941 */ /* 0x000fea0003800000 */
.L_x_7217:
        /* <DEDUP_REMOVED lines=53> */
.L_x_7220:
[----:B------:R-:W-:Y:S05]  /*1b1f0*/  BSYNC B0 ;  /* 0x0000000000007941 */ /* 0x000fea0003800000 */
.L_x_7219:
        /* <DEDUP_REMOVED lines=15> */
.L_x_7222:
[----:B------:R-:W-:Y:S05]  /*1b2f0*/  BSYNC B0 ;  /* 0x0000000000007941 */ /* 0x000fea0003800000 */
.L_x_7221:
        /* <DEDUP_REMOVED lines=15> */
.L_x_7224:
[----:B------:R-:W-:Y:S05]  /*1b3f0*/  BSYNC B0 ;  /* 0x0000000000007941 */ /* 0x000fea0003800000 */
.L_x_7223:
        /* <DEDUP_REMOVED lines=13> */
.L_x_7225:
        /* <DEDUP_REMOVED lines=11> */
.L_x_8053:


//--------------------- .text._ZN5flash24flash_fwd_splitkv_kernelI23Flash_fwd_kernel_traitsILi64ELi64ELi128ELi4ELb0ELb0EN7cutlass10bfloat16_tE19Flash_kernel_traitsILi64ELi64ELi128ELi4ES3_EELb1ELb0ELb0ELb0ELb1ELb0ELb1ELb0EEEvNS_16Flash_fwd_paramsE --------------------------
	.section	.text._ZN5flash24flash_fwd_splitkv_kernelI23Flash_fwd_kernel_traitsILi64ELi64ELi128ELi4ELb0ELb0EN7cutlass10bfloat16_tE19Flash_kernel_traitsILi64ELi64ELi128ELi4ES3_EELb1ELb0ELb0ELb0ELb1ELb0ELb1ELb0EEEvNS_16Flash_fwd_paramsE,"ax",@progbits
	.align	128
        .global         _ZN5flash24flash_fwd_splitkv_kernelI23Flash_fwd_kernel_traitsILi64ELi64ELi128ELi4ELb0ELb0EN7cutlass10bfloat16_tE19Flash_kernel_traitsILi64ELi64ELi128ELi4ES3_EELb1ELb0ELb0ELb0ELb1ELb0ELb1ELb0EEEvNS_16Flash_fwd_paramsE
        .type           _ZN5flash24flash_fwd_splitkv_kernelI23Flash_fwd_kernel_traitsILi64ELi64ELi128ELi4ELb0ELb0EN7cutlass10bfloat16_tE19Flash_kernel_traitsILi64ELi64ELi128ELi4ES3_EELb1ELb0ELb0ELb0ELb1ELb0ELb1ELb0EEEvNS_16Flash_fwd_paramsE,@function
        .size           _ZN5flash24flash_fwd_splitkv_kernelI23Flash_fwd_kernel_traitsILi64ELi64ELi128ELi4ELb0ELb0EN7cutlass10bfloat16_tE19Flash_kernel_traitsILi64ELi64ELi128ELi4ES3_EELb1ELb0ELb0ELb0ELb1ELb0ELb1ELb0EEEvNS_16Flash_fwd_paramsE,(.L_x_8054 - _ZN5flash24flash_fwd_splitkv_kernelI23Flash_fwd_kernel_traitsILi64ELi64ELi128ELi4ELb0ELb0EN7cutlass10bfloat16_tE19Flash_kernel_traitsILi64ELi64ELi128ELi4ES3_EELb1ELb0ELb0ELb0ELb1ELb0ELb1ELb0EEEvNS_16Flash_fwd_paramsE)
        .other          _ZN5flash24flash_fwd_splitkv_kernelI23Flash_fwd_kernel_traitsILi64ELi64ELi128ELi4ELb0ELb0EN7cutlass10bfloat16_tE19Flash_kernel_traitsILi64ELi64ELi128ELi4ES3_EELb1ELb0ELb0ELb0ELb1ELb0ELb1ELb0EEEvNS_16Flash_fwd_paramsE,@"STO_CUDA_ENTRY STV_DEFAULT"
_ZN5flash24flash_fwd_splitkv_kernelI23Flash_fwd_kernel_traitsILi64ELi64ELi128ELi4ELb0ELb0EN7cutlass10bfloat16_tE19Flash_kernel_traitsILi64ELi64ELi128ELi4ES3_EELb1ELb0ELb0ELb0ELb1ELb0ELb1ELb0EEEvNS_16Flash_fwd_paramsE:
.text._ZN5flash24flash_fwd_splitkv_kernelI23Flash_fwd_kernel_traitsILi64ELi64ELi128ELi4ELb0ELb0EN7cutlass10bfloat16_tE19Flash_kernel_traitsILi64ELi64ELi128ELi4ES3_EELb1ELb0ELb0ELb0ELb1ELb0ELb1ELb0EEEvNS_16Flash_fwd_paramsE:
[----:B------:R-:W-:Y:S08]  /*0000*/  LDC R1, c[0x0][0x28] ;  /* 0x00000a00ff017b82 */ /* 0x000ff00000000800 */
[----:B------:R-:W1:Y:S01]  /*0010*/  LDC R5, c[0x0][0x270] ;  /* 0x00009c00ff057b82 */ /* 0x000e620000000800 */
[----:B------:R-:W2:Y:S01]  /*0020*/  S2R R34, SR_CTAID.Z ;  /* 0x0000000000227919 */ /* 0x000ea20000002700 */
[----:B------:R-:W-:Y:S01]  /*0030*/  MOV R2, RZ ;  /* 0x000000ff00027202 */ /* 0x000fe20000000f00 */
[----:B------:R-:W-:Y:S01]  /*0040*/  ULDC.64 UR12, c[0x0][0x208] ;  /* 0x00008200000c7ab9 */ /* 0x000fe20000000a00 */
[----:B------:R-:W-:-:S04]  /*0050*/  MOV R8, 0xffffffff ;  /* 0xffffffff00087802 */ /* 0x000fc80000000f00 */
[----:B------:R-:W3:Y:S08]  /*0060*/  LDC.64 R10, c[0x0][0x2f0] ;  /* 0x0000bc00ff0a7b82 */ /* 0x000ef00000000a00 */
[----:B------:R-:W4:Y:S01]  /*0070*/  LDC.64 R14, c[0x0][0x2f8] ;  /* 0x0000be00ff0e7b82 */ /* 0x000f220000000a00 */
        /* <DEDUP_REMOVED lines=14> */
[----:B-1----:R-:W-:-:S04]  /*0160*/  ISETP.NE.U32.AND P0, PT, R2, RZ, PT ;  /* 0x000000ff0200720c */ /* 0x002fc80003f05070 */
[----:B------:R-:W-:-:S07]  /*0170*/  ISETP.NE.AND.EX P0, PT, R3, RZ, PT, P0 ;  /* 0x000000ff0300720c */ /* 0x000fce0003f05300 */
[----:B------:R-:W-:Y:S01]  /*0180*/  @P4 IMAD.IADD R0, R0, 0x1, -R5 ;  /* 0x0000000100004824 */ /* 0x000fe200078e0a05 */
[----:B------:R-:W-:Y:S01]  /*0190*/  @P4 IADD3 R173, R173, 0x1, RZ ;  /* 0x00000001adad4810 */ /* 0x000fe20007ffe0ff */
[----:B------:R-:W1:Y:S01]  /*01a0*/  LDC.64 R2, c[0x0][0x2f8] ;  /* 0x0000be00ff027b82 */ /* 0x000e620000000a00 */
[----:B--2---:R-:W-:Y:S02]  /*01b0*/  ISETP.NE.U32.AND P1, PT, R6, RZ, PT ;  /* 0x000000ff0600720c */ /* 0x004fe40003f25070 */
[----:B------:R-:W-:Y:S02]  /*01c0*/  ISETP.GE.U32.AND P3, PT, R0, R5, PT ;  /* 0x000000050000720c */ /* 0x000fe40003f66070 */
[----:B------:R-:W-:-:S03]  /*01d0*/  ISETP.NE.AND.EX P1, PT, R7, RZ, PT, P1 ;  /* 0x000000ff0700720c */ /* 0x000fc60003f25310 */
[----:B------:R-:W2:Y:S08]  /*01e0*/  LDC.U8 R0, c[0x0][0x3c2] ;  /* 0x0000f080ff007b82 */ /* 0x000eb00000000000 */
[----:B------:R-:W-:Y:S01]  /*01f0*/  @P3 VIADD R173, R173, 0x1 ;  /* 0x00000001adad3836 */ /* 0x000fe20000000000 */
[----:B------:R-:W-:Y:S01]  /*0200*/  @!P2 LOP3.LUT R173, RZ, R5, RZ, 0x33, !PT ;  /* 0x00000005ffada212 */ /* 0x000fe200078e33ff */
[----:B------:R-:W4:Y:S04]  /*0210*/  @P0 LDC.64 R12, c[0x0][0x300] ;  /* 0x0000c000ff0c0b82 */ /* 0x000f280000000a00 */
[----:B---3--:R-:W-:-:S05]  /*0220*/  IMAD.WIDE R18, R173, 0x4, R10 ;  /* 0x00000004ad127825 */ /* 0x008fca00078e020a */
[----:B------:R-:W3:Y:S04]  /*0230*/  @P1 LDG.E R8, desc[UR12][R18.64] ;  /* 0x0000000c12081981 */ /* 0x000ee8000c1e1900 */
[----:B------:R-:W3:Y:S01]  /*0240*/  @P1 LDG.E R7, desc[UR12][R18.64+0x4] ;  /* 0x0000040c12071981 */ /* 0x000ee2000c1e1900 */
[----:B--2---:R-:W-:Y:S01]  /*0250*/  ISETP.NE.AND P3, PT, R0, RZ, PT ;  /* 0x000000ff0000720c */ /* 0x004fe20003f65270 */
[----:B------:R-:W-:Y:S01]  /*0260*/  IMAD.MOV.U32 R10, RZ, RZ, RZ ;  /* 0x000000ffff0a7224 */ /* 0x000fe200078e00ff */
[----:B-1----:R-:W-:Y:S02]  /*0270*/  ISETP.EQ.U32.AND P2, PT, R2, RZ, PT ;  /* 0x000000ff0200720c */ /* 0x002fe40003f42070 */
[----:B------:R-:W-:Y:S02]  /*0280*/  MOV R11, 0xffffffff ;  /* 0xffffffff000b7802 */ /* 0x000fe40000000f00 */
[----:B------:R-:W-:Y:S01]  /*0290*/  ISETP.EQ.OR.EX P2, PT, R3, RZ, !P3, P2 ;  /* 0x000000ff0300720c */ /* 0x000fe20005f42720 */
[----:B----4-:R-:W-:-:S04]  /*02a0*/  @P0 IMAD.WIDE R16, R173, 0x4, R12 ;  /* 0x00000004ad100825 */ /* 0x010fc800078e020c */
[C---:B------:R-:W-:Y:S01]  /*02b0*/  IMAD.WIDE R12, R173.reuse, 0x4, R14 ;  /* 0x00000004ad0c7825 */ /* 0x040fe200078e020e */
[----:B------:R1:W5:Y:S07]  /*02c0*/  @P0 LDG.E R10, desc[UR12][R16.64] ;  /* 0x0000000c100a0981 */ /* 0x00036e000c1e1900 */
[----:B------:R1:W5:Y:S01]  /*02d0*/  @!P2 LDG.E R11, desc[UR12][R12.64] ;  /* 0x0000000c0c0ba981 */ /* 0x000362000c1e1900 */
[----:B------:R-:W-:Y:S02]  /*02e0*/  ISETP.NE.U32.AND P0, PT, R2, RZ, PT ;  /* 0x000000ff0200720c */ /* 0x000fe40003f05070 */
[----:B------:R-:W-:Y:S01]  /*02f0*/  IADD3 R2, -R173, RZ, RZ ;  /* 0x000000ffad027210 */ /* 0x000fe20007ffe1ff */
[----:B------:R-:W2:Y:S01]  /*0300*/  S2R R37, SR_CTAID.X ;  /* 0x0000000000257919 */ /* 0x000ea20000002500 */
[----:B------:R-:W-:Y:S01]  /*0310*/  ISETP.NE.AND.EX P0, PT, R3, RZ, PT, P0 ;  /* 0x000000ff0300720c */ /* 0x000fe20003f05300 */
[----:B------:R-:W4:Y:S02]  /*0320*/  S2R R0, SR_CTAID.Y ;  /* 0x0000000000007919 */ /* 0x000f240000002600 */
[----:B------:R-:W-:-:S02]  /*0330*/  IMAD R34, R5, R2, R34 ;  /* 0x0000000205227224 */ /* 0x000fc400078e0222 */
[----:B---3--:R-:W-:-:S06]  /*0340*/  @P1 IMAD.IADD R136, R7, 0x1, -R8 ;  /* 0x0000000107881824 */ /* 0x008fcc00078e0a08 */
[----:B------:R-:W3:Y:S02]  /*0350*/  @!P1 LDC R136, c[0x0][0x2c4] ;  /* 0x0000b100ff889b82 */ /* 0x000ee40000000800 */
[----:B-12-4-:R-:W-:Y:S05]  /*0360*/  @!P0 BRA `(.L_x_7226) ;  /* 0x0000000000108947 */ /* 0x016fea0003800000 */
[----:B------:R-:W2:Y:S02]  /*0370*/  @P3 LDG.E R2, desc[UR12][R12.64+0x4] ;  /* 0x0000040c0c023981 */ /* 0x000ea4000c1e1900 */
[----:B--2--5:R-:W-:-:S06]  /*0380*/  @P3 IADD3 R7, R2, -R11, RZ ;  /* 0x8000000b02073210 */ /* 0x024fcc0007ffe0ff */
[----:B------:R2:W5:Y:S01]  /*0390*/  @!P3 LDG.E R7, desc[UR12][R12.64] ;  /* 0x0000000c0c07b981 */ /* 0x000562000c1e1900 */
[----:B------:R-:W-:Y:S05]  /*03a0*/  BRA `(.L_x_7227) ;  /* 0x0000000000047947 */ /* 0x000fea0003800000 */
.L_x_7226:
[----:B------:R-:W1:Y:S02]  /*03b0*/  LDC R7, c[0x0][0x2c8] ;  /* 0x0000b200ff077b82 */ /* 0x000e640000000800 */
.L_x_7227:
[----:B------:R-:W4:Y:S02]  /*03c0*/  LDC.64 R2, c[0x0][0x308] ;  /* 0x0000c200ff027b82 */ /* 0x000f240000000a00 */
[----:B----4-:R-:W-:-:S04]  /*03d0*/  ISETP.NE.U32.AND P3, PT, R2, RZ, PT ;  /* 0x000000ff0200720c */ /* 0x010fc80003f65070 */
[----:B------:R-:W-:-:S13]  /*03e0*/  ISETP.NE.AND.EX P3, PT, R3, RZ, PT, P3 ;  /* 0x000000ff0300720c */ /* 0x000fda0003f65330 */
[----:B------:R-:W4:Y:S02]  /*03f0*/  @P3 LDC.64 R2, c[0x0][0x308] ;  /* 0x0000c200ff023b82 */ /* 0x000f240000000a00 */
[----:B----4-:R-:W-:-:S05]  /*0400*/  @P3 IMAD.WIDE R2, R173, 0x4, R2 ;  /* 0x00000004ad023825 */ /* 0x010fca00078e0202 */
[----:B------:R4:W5:Y:S01]  /*0410*/  @P3 LDG.E R139, desc[UR12][R2.64] ;  /* 0x0000000c028b3981 */ /* 0x000962000c1e1900 */
[----:B------:R-:W-:-:S05]  /*0420*/  IMAD.SHL.U32 R141, R37, 0x40, RZ ;  /* 0x00000040258d7824 */ /* 0x000fca00078e00ff */
[----:B---3--:R-:W-:-:S13]  /*0430*/  ISETP.GT.AND P0, PT, R136, R141, PT ;  /* 0x0000008d8800720c */ /* 0x008fda0003f04270 */
[----:B------:R-:W-:Y:S05]  /*0440*/  @!P0 EXIT ;  /* 0x000000000000894d */ /* 0x000fea0003800000 */
[----:B------:R-:W2:Y:S01]  /*0450*/  LDC R6, c[0x0][0x10] ;  /* 0x00000400ff067b82 */ /* 0x000ea20000000800 */
[----:B-----5:R-:W-:Y:S01]  /*0460*/  @P3 IMAD.IADD R139, R139, 0x1, -R10 ;  /* 0x000000018b8b3824 */ /* 0x020fe200078e0a0a */
[----:B------:R-:W3:Y:S06]  /*0470*/  S2R R133, SR_TID.X ;  /* 0x0000000000857919 */ /* 0x000eec0000002100 */
[----:B----4-:R-:W4:Y:S08]  /*0480*/  LDC R2, c[0x0][0x2c8] ;  /* 0x0000b200ff027b82 */ /* 0x010f300000000800 */
[----:B------:R-:W3:Y:S01]  /*0490*/  LDC R132, c[0x0][0x398] ;  /* 0x0000e600ff847b82 */ /* 0x000ee20000000800 */
[----:B--2---:R-:W-:-:S04]  /*04a0*/  IABS R12, R6 ;  /* 0x00000006000c7213 */ /* 0x004fc80000000000 */
[----:B------:R-:W2:Y:S01]  /*04b0*/  I2F.RP R4, R12 ;  /* 0x0000000c00047306 */ /* 0x000ea20000209400 */
[----:B----4-:R-:W-:-:S05]  /*04c0*/  VIADD R2, R2, 0x7f ;  /* 0x0000007f02027836 */ /* 0x010fca0000000000 */
[----:B------:R-:W-:-:S04]  /*04d0*/  SHF.R.S32.HI R15, RZ, 0x1f, R2 ;  /* 0x0000001fff0f7819 */ /* 0x000fc80000011402 */
[----:B------:R-:W-:Y:S01]  /*04e0*/  LEA.HI R15, R15, R2, RZ, 0x7 ;  /* 0x000000020f0f7211 */ /* 0x000fe200078f38ff */
[----:B--2---:R-:W2:Y:S01]  /*04f0*/  MUFU.RCP R16, R4 ;  /* 0x0000000400107308 */ /* 0x004ea20000001000 */
[-C--:B------:R-:W-:Y:S02]  /*0500*/  IABS R2, R6.reuse ;  /* 0x0000000600027213 */ /* 0x080fe40000000000 */
[----:B------:R-:W-:-:S03]  /*0510*/  LEA.HI.SX32 R15, R15, R6, 0x19 ;  /* 0x000000060f0f7211 */ /* 0x000fc600078fcaff */
[----:B------:R-:W-:Y:S02]  /*0520*/  IMAD.MOV R2, RZ, RZ, -R2 ;  /* 0x000000ffff027224 */ /* 0x000fe400078e0a02 */
[----:B------:R-:W-:Y:S02]  /*0530*/  VIADD R15, R15, 0xffffffff ;  /* 0xffffffff0f0f7836 */ /* 0x000fe40000000000 */
[----:B--2---:R-:W-:-:S04]  /*0540*/  VIADD R16, R16, 0xffffffe ;  /* 0x0ffffffe10107836 */ /* 0x004fc80000000000 */
[----:B------:R-:W2:Y:S02]  /*0550*/  F2I.FTZ.U32.TRUNC.NTZ R17, R16 ;  /* 0x0000001000117305 */ /* 0x000ea4000021f000 */
[--C-:B--2---:R-:W-:Y:S02]  /*0560*/  IMAD.MOV R3, RZ, RZ, -R17.reuse ;  /* 0x000000ffff037224 */ /* 0x104fe400078e0a11 */
[----:B------:R-:W-:Y:S02]  /*0570*/  IMAD.MOV.U32 R16, RZ, RZ, RZ ;  /* 0x000000ffff107224 */ /* 0x000fe400078e00ff */
[----:B------:R-:W-:Y:S01]  /*0580*/  IMAD R4, R3, R12, RZ ;  /* 0x0000000c03047224 */ /* 0x000fe200078e02ff */
[----:B------:R-:W-:Y:S02]  /*0590*/  IABS R3, R15 ;  /* 0x0000000f00037213 */ /* 0x000fe40000000000 */
[----:B------:R-:W-:Y:S01]  /*05a0*/  LOP3.LUT R15, R15, R6, RZ, 0x3c, !PT ;  /* 0x000000060f0f7212 */ /* 0x000fe200078e3cff */
[----:B------:R-:W-:-:S03]  /*05b0*/  IMAD.HI.U32 R4, R17, R4, R16 ;  /* 0x0000000411047227 */ /* 0x000fc600078e0010 */
[----:B------:R-:W-:-:S03]  /*05c0*/  ISETP.GE.AND P0, PT, R15, RZ, PT ;  /* 0x000000ff0f00720c */ /* 0x000fc60003f06270 */
[----:B------:R-:W-:Y:S02]  /*05d0*/  IMAD.HI.U32 R9, R4, R3, RZ ;  /* 0x0000000304097227 */ /* 0x000fe400078e00ff */
[----:B------:R-:W2:Y:S02]  /*05e0*/  @!P3 LDC R4, c[0x0][0x2cc] ;  /* 0x0000b300ff04bb82 */ /* 0x000ea40000000800 */
        /* <DEDUP_REMOVED lines=11> */
[----:B--2---:R-:W-:-:S03]  /*06a0*/  @!P3 SEL R4, R4, RZ, P2 ;  /* 0x000000ff0404b207 */ /* 0x004fc60001000000 */
[----:B------:R-:W-:Y:S01]  /*06b0*/  @!P0 IMAD.MOV R9, RZ, RZ, -R9 ;  /* 0x000000ffff098224 */ /* 0x000fe200078e0a09 */
[----:B-1----:R-:W-:Y:S02]  /*06c0*/  @!P3 IADD3 R139, R4, R7, -R10 ;  /* 0x00000007048bb210 */ /* 0x002fe40007ffe80a */
[----:B------:R-:W-:Y:S02]  /*06d0*/  @!P1 LOP3.LUT R9, RZ, R6, RZ, 0x33, !PT ;  /* 0x00000006ff099212 */ /* 0x000fe400078e33ff */
[----:B---3--:R-:W-:Y:S01]  /*06e0*/  IADD3 R3, R3, R132, R139 ;  /* 0x0000008403037210 */ /* 0x008fe20007ffe08b */
        /* <DEDUP_REMOVED lines=21> */
[----:B-1----:R-:W-:Y:S01]  /*0840*/  IMAD R2, R0, R2, R173 ;  /* 0x0000000200027224 */ /* 0x002fe200078e02ad */
[----:B------:R-:W-:-:S03]  /*0850*/  SHF.R.S32.HI R0, RZ, 0x4, R4 ;  /* 0x00000004ff007819 */ /* 0x000fc60000011404 */
[----:B------:R-:W-:Y:S02]  /*0860*/  IMAD R2, R2, R5, R34 ;  /* 0x0000000502027224 */ /* 0x000fe400078e0222 */
[----:B------:R-:W-:-:S04]  /*0870*/  IMAD.WIDE R6, R0, 0x40, R6 ;  /* 0x0000004000067825 */ /* 0x000fc800078e0206 */
[--C-:B------:R-:W-:Y:S02]  /*0880*/  IMAD R3, R2, R3, R141.reuse ;  /* 0x0000000302037224 */ /* 0x100fe400078e028d */
[----:B------:R-:W-:Y:S02]  /*0890*/  IMAD.IADD R141, R136, 0x1, -R141 ;  /* 0x00000001888d7824 */ /* 0x000fe400078e0a8d */
[----:B------:R-:W-:Y:S01]  /*08a0*/  IMAD R5, R3, UR4, RZ ;  /* 0x0000000403057c24 */ /* 0x000fe2000f8e02ff */
[----:B------:R-:W-:Y:S01]  /*08b0*/  ULDC.64 UR4, c[0x0][0x288] ;  /* 0x0000a20000047ab9 */ /* 0x000fe20000000a00 */
[C---:B------:R-:W-:Y:S01]  /*08c0*/  VIADD R16, R0.reuse, 0x8 ;  /* 0x0000000800107836 */ /* 0x040fe20000000000 */
[CC--:B------:R-:W-:Y:S01]  /*08d0*/  ISETP.GE.AND P2, PT, R0.reuse, R141.reuse, PT ;  /* 0x0000008d0000720c */ /* 0x0c0fe20003f46270 */
[C---:B------:R-:W-:Y:S01]  /*08e0*/  VIADD R10, R0.reuse, 0x18 ;  /* 0x00000018000a7836 */ /* 0x040fe20000000000 */
[C---:B------:R-:W-:Y:S01]  /*08f0*/  IADD3 R2, P0, R5.reuse, R6, RZ ;  /* 0x0000000605027210 */ /* 0x040fe20007f1e0ff */
[----:B------:R-:W-:Y:S01]  /*0900*/  VIADD R12, R0, 0x10 ;  /* 0x00000010000c7836 */ /* 0x000fe20000000000 */
[----:B------:R-:W-:Y:S01]  /*0910*/  ISETP.GE.AND P5, PT, R16, R141, PT ;  /* 0x0000008d1000720c */ /* 0x000fe20003fa6270 */
[C---:B------:R-:W-:Y:S01]  /*0920*/  VIADD R8, R0.reuse, 0x20 ;  /* 0x0000002000087836 */ /* 0x040fe20000000000 */
[----:B------:R-:W-:Y:S01]  /*0930*/  LEA.HI.X.SX32 R5, R5, R7, 0x1, P0 ;  /* 0x0000000705057211 */ /* 0x000fe200000f0eff */
[----:B------:R-:W-:Y:S01]  /*0940*/  VIADD R6, R0, 0x28 ;  /* 0x0000002800067836 */ /* 0x000fe20000000000 */
[----:B------:R-:W-:Y:S01]  /*0950*/  LEA R14, P0, R2, UR4, 0x2 ;  /* 0x00000004020e7c11 */ /* 0x000fe2000f8010ff */
[----:B------:R-:W-:Y:S01]  /*0960*/  VIADD R4, R0, 0x30 ;  /* 0x0000003000047836 */ /* 0x000fe20000000000 */
[----:B------:R-:W-:-:S02]  /*0970*/  ISETP.GE.AND P1, PT, R12, R141, PT ;  /* 0x0000008d0c00720c */ /* 0x000fc40003f26270 */
[----:B------:R-:W-:Y:S01]  /*0980*/  LEA.HI.X R15, R2, UR5, R5, 0x2, P0 ;  /* 0x00000005020f7c11 */ /* 0x000fe200080f1405 */
[----:B------:R-:W-:Y:S01]  /*0990*/  VIADD R2, R0, 0x38 ;  /* 0x0000003800027836 */ /* 0x000fe20000000000 */
[-C--:B------:R-:W-:Y:S01]  /*09a0*/  ISETP.GE.AND P0, PT, R10, R141.reuse, PT ;  /* 0x0000008d0a00720c */ /* 0x080fe20003f06270 */
[----:B------:R-:W-:Y:S01]  /*09b0*/  ULDC.64 UR4, c[0x0][0x2b8] ;  /* 0x0000ae0000047ab9 */ /* 0x000fe20000000a00 */
[-C--:B------:R-:W-:Y:S01]  /*09c0*/  ISETP.GE.AND P4, PT, R8, R141.reuse, PT ;  /* 0x0000008d0800720c */ /* 0x080fe20003f86270 */
[----:B------:R1:W-:Y:S01]  /*09d0*/  @!P5 STG.E.128 desc[UR12][R14.64+0x800], RZ ;  /* 0x000800ff0e00d986 */ /* 0x0003e2000c101d0c */
[-C--:B------:R-:W-:Y:S02]  /*09e0*/  ISETP.GE.OR P5, PT, R16, R141.reuse, P6 ;  /* 0x0000008d1000720c */ /* 0x080fe400037a6670 */
[----:B------:R-:W-:Y:S01]  /*09f0*/  SHF.R.S32.HI R5, RZ, 0x1f, R3 ;  /* 0x0000001fff057819 */ /* 0x000fe20000011403 */
[----:B------:R1:W-:Y:S01]  /*0a00*/  @!P2 STG.E.128 desc[UR12][R14.64], RZ ;  /* 0x000000ff0e00a986 */ /* 0x0003e2000c101d0c */
[----:B------:R-:W-:-:S02]  /*0a10*/  ISETP.GE.AND P3, PT, R6, R141, PT ;  /* 0x0000008d0600720c */ /* 0x000fc40003f66270 */
[-C--:B------:R-:W-:Y:S01]  /*0a20*/  ISETP.GE.AND P2, PT, R4, R141.reuse, PT ;  /* 0x0000008d0400720c */ /* 0x080fe20003f46270 */
[----:B------:R1:W-:Y:S01]  /*0a30*/  @!P1 STG.E.128 desc[UR12][R14.64+0x1000], RZ ;  /* 0x001000ff0e009986 */ /* 0x0003e2000c101d0c */
[----:B------:R-:W-:-:S03]  /*0a40*/  ISETP.GE.AND P1, PT, R2, R141, PT ;  /* 0x0000008d0200720c */ /* 0x000fc60003f26270 */
[----:B------:R1:W-:Y:S01]  /*0a50*/  @!P0 STG.E.128 desc[UR12][R14.64+0x1800], RZ ;  /* 0x001800ff0e008986 */ /* 0x0003e2000c101d0c */
[----:B------:R-:W-:-:S03]  /*0a60*/  IADD3 R3, P0, R3, R0, RZ ;  /* 0x0000000003037210 */ /* 0x000fc60007f1e0ff */
[----:B------:R1:W-:Y:S01]  /*0a70*/  @!P4 STG.E.128 desc[UR12][R14.64+0x2000], RZ ;  /* 0x002000ff0e00c986 */ /* 0x0003e2000c101d0c */
[----:B------:R-:W-:Y:S02]  /*0a80*/  ISETP.GE.OR P4, PT, R12, R141, P6 ;  /* 0x0000008d0c00720c */ /* 0x000fe40003786670 */
[----:B------:R-:W-:Y:S01]  /*0a90*/  LEA.HI.X.SX32 R12, R0, R5, 0x1, P0 ;  /* 0x00000005000c7211 */ /* 0x000fe200000f0eff */
[----:B------:R1:W-:Y:S01]  /*0aa0*/  @!P3 STG.E.128 desc[UR12][R14.64+0x2800], RZ ;  /* 0x002800ff0e00b986 */ /* 0x0003e2000c101d0c */
[C---:B------:R-:W-:Y:S02]  /*0ab0*/  LEA R16, P0, R3.reuse, UR4, 0x2 ;  /* 0x0000000403107c11 */ /* 0x040fe4000f8010ff */
[-C--:B------:R-:W-:Y:S01]  /*0ac0*/  ISETP.GE.OR P3, PT, R10, R141.reuse, P6 ;  /* 0x0000008d0a00720c */ /* 0x080fe20003766670 */
[----:B------:R1:W-:Y:S01]  /*0ad0*/  @!P2 STG.E.128 desc[UR12][R14.64+0x3000], RZ ;  /* 0x003000ff0e00a986 */ /* 0x0003e2000c101d0c */
[----:B------:R-:W-:Y:S01]  /*0ae0*/  LEA.HI.X R17, R3, UR5, R12, 0x2, P0 ;  /* 0x0000000503117c11 */ /* 0x000fe200080f140c */
[----:B------:R-:W-:Y:S01]  /*0af0*/  @!P5 IMAD.MOV.U32 R3, RZ, RZ, -0x800000 ;  /* 0xff800000ff03d424 */ /* 0x000fe200078e00ff */
[-C--:B------:R-:W-:Y:S01]  /*0b00*/  ISETP.GE.OR P2, PT, R8, R141.reuse, P6 ;  /* 0x0000008d0800720c */ /* 0x080fe20003746670 */
[----:B------:R1:W-:Y:S01]  /*0b10*/  @!P1 STG.E.128 desc[UR12][R14.64+0x3800], RZ ;  /* 0x003800ff0e009986 */ /* 0x0003e2000c101d0c */
[-C--:B------:R-:W-:Y:S01]  /*0b20*/  ISETP.GE.OR P1, PT, R6, R141.reuse, P6 ;  /* 0x0000008d0600720c */ /* 0x080fe20003726670 */
[----:B------:R-:W-:Y:S01]  /*0b30*/  @!P4 IMAD.MOV.U32 R19, RZ, RZ, -0x800000 ;  /* 0xff800000ff13c424 */ /* 0x000fe200078e00ff */
[-C--:B------:R-:W-:Y:S01]  /*0b40*/  ISETP.GE.OR P0, PT, R4, R141.reuse, P6 ;  /* 0x0000008d0400720c */ /* 0x080fe20003706670 */
[----:B------:R1:W-:Y:S01]  /*0b50*/  @!P5 STG.E desc[UR12][R16.64+0x20], R3 ;  /* 0x000020031000d986 */ /* 0x0003e2000c10190c */
[----:B------:R-:W-:-:S02]  /*0b60*/  ISETP.GE.OR P5, PT, R0, R141, P6 ;  /* 0x0000008d0000720c */ /* 0x000fc400037a6670 */
[----:B------:R-:W-:Y:S01]  /*0b70*/  ISETP.GE.OR P6, PT, R2, R141, P6 ;  /* 0x0000008d0200720c */ /* 0x000fe200037c6670 */
[----:B------:R-:W-:Y:S01]  /*0b80*/  @!P3 IMAD.MOV.U32 R11, RZ, RZ, -0x800000 ;  /* 0xff800000ff0bb424 */ /* 0x000fe200078e00ff */
[----:B------:R1:W-:Y:S03]  /*0b90*/  @!P4 STG.E desc[UR12][R16.64+0x40], R19 ;  /* 0x000040131000c986 */ /* 0x0003e6000c10190c */
[----:B------:R-:W-:Y:S01]  /*0ba0*/  @!P2 IMAD.MOV.U32 R9, RZ, RZ, -0x800000 ;  /* 0xff800000ff09a424 */ /* 0x000fe200078e00ff */
[----:B------:R1:W-:Y:S01]  /*0bb0*/  @!P3 STG.E desc[UR12][R16.64+0x60], R11 ;  /* 0x0000600b1000b986 */ /* 0x0003e2000c10190c */
        /* <DEDUP_REMOVED lines=8> */
[----:B-1----:R-:W-:-:S05]  /*0c40*/  MOV R3, 0xff800000 ;  /* 0xff80000000037802 */ /* 0x002fca0000000f00 */
[----:B------:R-:W-:Y:S01]  /*0c50*/  STG.E desc[UR12][R16.64+0xe0], R3 ;  /* 0x0000e00310007986 */ /* 0x000fe2000c10190c */
[----:B------:R-:W-:Y:S05]  /*0c60*/  EXIT ;  /* 0x000000000000794d */ /* 0x000fea0003800000 */
.L_x_7228:
        /* <DEDUP_REMOVED lines=24> */
.L_x_7229:
        /* <DEDUP_REMOVED lines=17> */
[----:B-----5:R-:W-:-:S05]  /*0f00*/  IMAD.HI.U32 R9, R5, R2, RZ ;  /* 0x0000000205097227 */ /* 0x020fca00078e00ff */
        /* <DEDUP_REMOVED lines=62> */
.L_x_7230:
        /* <DEDUP_REMOVED lines=48> */
.L_x_7232:
        /* <DEDUP_REMOVED lines=26> */
.L_x_7231:
[----:B------:R-:W-:Y:S01]  /*1790*/  ISETP.NE.AND P1, PT, R8, -0x1, PT ;  /* 0xffffffff0800780c */ /* 0x000fe20003f25270 */
[----:B------:R-:W-:Y:S01]  /*17a0*/  IMAD.IADD R163, R136, 0x1, -R141 ;  /* 0x0000000188a37824 */ /* 0x000fe200078e0a8d */
[----:B------:R-:W-:Y:S01]  /*17b0*/  SHF.R.S32.HI R126, RZ, 0x1f, R133 ;  /* 0x0000001fff7e7819 */ /* 0x000fe20000011485 */
[----:B------:R-:W-:Y:S01]  /*17c0*/  VIADD R169, R135, 0xffffffff ;  /* 0xffffffff87a97836 */ /* 0x000fe20000000000 */
[----:B------:R-:W1:Y:S01]  /*17d0*/  S2UR UR6, SR_CgaCtaId ;  /* 0x00000000000679c3 */ /* 0x000e620000008800 */
[----:B------:R-:W-:Y:S01]  /*17e0*/  SHF.R.S32.HI R31, RZ, 0x1f, R34 ;  /* 0x0000001fff1f7819 */ /* 0x000fe20000011422 */
[----:B------:R-:W-:Y:S01]  /*17f0*/  ULDC.64 UR4, c[0x0][0x258] ;  /* 0x0000960000047ab9 */ /* 0x000fe20000000a00 */
[CC--:B------:R-:W-:Y:S01]  /*1800*/  LEA.HI R7, R126.reuse, R133.reuse, RZ, 0x3 ;  /* 0x000000857e077211 */ /* 0x0c0fe200078f18ff */
[----:B------:R-:W-:Y:S01]  /*1810*/  IMAD.MOV.U32 R64, RZ, RZ, 0x20 ;  /* 0x00000020ff407424 */ /* 0x000fe200078e00ff */
[----:B------:R-:W-:Y:S01]  /*1820*/  LEA.HI R16, R126, R133, RZ, 0x6 ;  /* 0x000000857e107211 */ /* 0x000fe200078f30ff */
[----:B------:R-:W-:Y:S01]  /*1830*/  IMAD R31, R31, UR4, RZ ;  /* 0x000000041f1f7c24 */ /* 0x000fe2000f8e02ff */
[----:B------:R-:W-:Y:S01]  /*1840*/  SHF.R.S32.HI R14, RZ, 0x3, R7 ;  /* 0x00000003ff0e7819 */ /* 0x000fe20000011407 */
[----:B------:R-:W2:Y:S01]  /*1850*/  LDC.64 R128, c[0x0][0x250] ;  /* 0x00009400ff807b82 */ /* 0x000ea20000000a00 */
[----:B-----5:R-:W-:Y:S01]  /*1860*/  @!P1 SHF.R.S32.HI R9, RZ, 0x1f, R173 ;  /* 0x0000001fff099819 */ /* 0x020fe200000114ad */
[----:B------:R-:W-:Y:S01]  /*1870*/  IMAD R31, R34, UR5, R31 ;  /* 0x00000005221f7c24 */ /* 0x000fe2000f8e021f */
[----:B------:R-:W-:Y:S01]  /*1880*/  LOP3.LUT R32, R7, 0xfffffff8, RZ, 0xc0, !PT ;  /* 0xfffffff807207812 */ /* 0x000fe200078ec0ff */
[C---:B------:R-:W-:Y:S01]  /*1890*/  VIADD R12, R14.reuse, 0x10 ;  /* 0x000000100e0c7836 */ /* 0x040fe20000000000 */
[-C--:B------:R-:W-:Y:S01]  /*18a0*/  ISETP.GE.AND P3, PT, R14, R163.reuse, PT ;  /* 0x000000a30e00720c */ /* 0x080fe20003f66270 */
[----:B------:R-:W-:Y:S01]  /*18b0*/  IMAD.SHL.U32 R16, R16, 0x8, RZ ;  /* 0x0000000810107824 */ /* 0x000fe200078e00ff */
[----:B------:R-:W-:Y:S01]  /*18c0*/  SHF.R.S32.HI R15, RZ, 0x1f, R14 ;  /* 0x0000001fff0f7819 */ /* 0x000fe2000001140e */
[----:B------:R-:W3:Y:S01]  /*18d0*/  @P1 LDC.64 R4, c[0x0][0x240] ;  /* 0x00009000ff041b82 */ /* 0x000ee20000000a00 */
[----:B------:R-:W-:Y:S01]  /*18e0*/  IMAD.IADD R32, R133, 0x1, -R32 ;  /* 0x0000000185207824 */ /* 0x000fe200078e0a20 */
[----:B------:R-:W-:Y:S01]  /*18f0*/  ISETP.GE.AND P2, PT, R12, R163, PT ;  /* 0x000000a30c00720c */ /* 0x000fe20003f46270 */
[----:B------:R-:W-:-:S05]  /*1900*/  IMAD.WIDE R36, R37, 0x40, R14 ;  /* 0x0000004025247825 */ /* 0x000fca00078e020e */
[----:B------:R-:W4:Y:S01]  /*1910*/  @!P1 LDC.64 R2, c[0x0][0x228] ;  /* 0x00008a00ff029b82 */ /* 0x000f220000000a00 */
[----:B------:R-:W-:-:S05]  /*1920*/  IMAD.SHL.U32 R161, R32, 0x40, RZ ;  /* 0x0000004020a17824 */ /* 0x000fca00078e00ff */
[----:B------:R-:W-:Y:S01]  /*1930*/  LOP3.LUT R161, R161, 0x1c0, RZ, 0xc0, !PT ;  /* 0x000001c0a1a17812 */ /* 0x000fe200078ec0ff */
[----:B------:R-:W2:Y:S01]  /*1940*/  @!P2 S2R R20, SR_CgaCtaId ;  /* 0x000000000014a919 */ /* 0x000ea20000008800 */
[----:B---3--:R-:W-:-:S04]  /*1950*/  @P1 IMAD.WIDE.U32 R10, R8, R4, RZ ;  /* 0x00000004080a1225 */ /* 0x008fc800078e00ff */
[----:B------:R-:W-:Y:S02]  /*1960*/  @P1 IMAD R5, R8, R5, R11 ;  /* 0x0000000508051224 */ /* 0x000fe400078e020b */
[----:B------:R-:W-:Y:S02]  /*1970*/  IMAD.SHL.U32 R11, R32, 0x8, RZ ;  /* 0x00000008200b7824 */ /* 0x000fe400078e00ff */
[-C--:B----4-:R-:W-:Y:S02]  /*1980*/  @!P1 IMAD R4, R9, R2.reuse, RZ ;  /* 0x0000000209049224 */ /* 0x090fe400078e02ff */
[----:B------:R-:W-:Y:S01]  /*1990*/  @!P1 IMAD.WIDE.U32 R28, R173, R2, RZ ;  /* 0x00000002ad1c9225 */ /* 0x000fe200078e00ff */
[C---:B------:R-:W-:Y:S02]  /*19a0*/  IADD3 R26, P6, R11.reuse, R26, RZ ;  /* 0x0000001a0b1a7210 */ /* 0x040fe40007fde0ff */
[----:B------:R-:W-:Y:S01]  /*19b0*/  IADD3 R18, P4, R11, R18, RZ ;  /* 0x000000120b127210 */ /* 0x000fe20007f9e0ff */
[----:B------:R-:W-:-:S02]  /*19c0*/  @!P1 IMAD R7, R173, R3, R4 ;  /* 0x00000003ad079224 */ /* 0x000fc400078e0204 */
[----:B------:R-:W-:Y:S02]  /*19d0*/  IMAD.SHL.U32 R4, R14, 0x40, RZ ;  /* 0x000000400e047824 */ /* 0x000fe400078e00ff */
[----:B------:R-:W-:Y:S02]  /*19e0*/  IMAD.SHL.U32 R2, R169, 0x80, RZ ;  /* 0x00000080a9027824 */ /* 0x000fe400078e00ff */
[----:B------:R-:W-:Y:S01]  /*19f0*/  @!P1 IMAD.IADD R5, R29, 0x1, R7 ;  /* 0x000000011d059824 */ /* 0x000fe200078e0207 */
[----:B------:R-:W-:Y:S01]  /*1a00*/  LOP3.LUT R4, R4, 0x1c0, RZ, 0xc0, !PT ;  /* 0x000001c004047812 */ /* 0x000fe200078ec0ff */
[----:B------:R-:W-:Y:S01]  /*1a10*/  IMAD.IADD R3, R139, 0x1, -R2 ;  /* 0x000000018b037824 */ /* 0x000fe200078e0a02 */
[--C-:B------:R-:W-:Y:S02]  /*1a20*/  SHF.R.S32.HI R7, RZ, 0x1f, R11.reuse ;  /* 0x0000001fff077819 */ /* 0x100fe4000001140b */
[----:B------:R-:W-:Y:S02]  /*1a30*/  LOP3.LUT R8, R4, 0x38, R11, 0xf8, !PT ;  /* 0x0000003804087812 */ /* 0x000fe400078ef80b */
[----:B------:R-:W-:Y:S01]  /*1a40*/  SHF.R.U32.HI R13, RZ, 0x3, R4 ;  /* 0x00000003ff0d7819 */ /* 0x000fe20000011604 */
[----:B------:R-:W-:Y:S01]  /*1a50*/  @P1 IMAD.MOV.U32 R4, RZ, RZ, R10 ;  /* 0x000000ffff041224 */ /* 0x000fe200078e000a */
[----:B------:R-:W-:Y:S01]  /*1a60*/  ISETP.GE.AND P5, PT, R14, R3, PT ;  /* 0x000000030e00720c */ /* 0x000fe20003fa6270 */
[----:B------:R-:W-:Y:S01]  /*1a70*/  @!P1 IMAD.MOV.U32 R4, RZ, RZ, R28 ;  /* 0x000000ffff049224 */ /* 0x000fe200078e001c */
[----:B------:R-:W-:Y:S01]  /*1a80*/  LOP3.LUT R13, R8, R13, RZ, 0x3c, !PT ;  /* 0x0000000d080d7212 */ /* 0x000fe200078e3cff */
[----:B------:R-:W-:Y:S01]  /*1a90*/  IMAD.X R27, R7, 0x1, R0, P6 ;  /* 0x00000001071b7824 */ /* 0x000fe200030e0600 */
[----:B------:R-:W3:Y:S01]  /*1aa0*/  @!P3 LDC.64 R8, c[0x0][0x240] ;  /* 0x00009000ff08bb82 */ /* 0x000ee20000000a00 */
[C---:B------:R-:W-:Y:S01]  /*1ab0*/  VIADD R0, R14.reuse, 0x20 ;  /* 0x000000200e007836 */ /* 0x040fe20000000000 */
[----:B------:R-:W-:Y:S01]  /*1ac0*/  IADD3 R4, P1, R11, R4, RZ ;  /* 0x000000040b047210 */ /* 0x000fe20007f3e0ff */
[----:B------:R-:W-:Y:S01]  /*1ad0*/  IMAD.X R19, R7, 0x1, R6, P4 ;  /* 0x0000000107137824 */ /* 0x000fe200020e0606 */
[----:B------:R-:W-:Y:S01]  /*1ae0*/  LOP3.LUT R13, R13, 0xfffffe00, R16, 0xf8, !PT ;  /* 0xfffffe000d0d7812 */ /* 0x000fe200078ef810 */
[----:B------:R-:W-:Y:S01]  /*1af0*/  VIADD R16, R14, 0x30 ;  /* 0x000000300e107836 */ /* 0x000fe20000000000 */
[-C--:B------:R-:W-:Y:S01]  /*1b00*/  ISETP.GE.AND P4, PT, R0, R163.reuse, PT ;  /* 0x000000a30000720c */ /* 0x080fe20003f86270 */
[----:B------:R-:W-:Y:S01]  /*1b10*/  IMAD.X R5, R7, 0x1, R5, P1 ;  /* 0x0000000107057824 */ /* 0x000fe200008e0605 */
[----:B------:R-:W4:Y:S01]  /*1b20*/  @!P2 LDC.64 R10, c[0x0][0x240] ;  /* 0x00009000ff0aab82 */ /* 0x000f220000000a00 */
[----:B------:R-:W2:Y:S01]  /*1b30*/  @!P5 S2R R22, SR_CgaCtaId ;  /* 0x000000000016d919 */ /* 0x000ea20000008800 */
[----:B------:R-:W-:Y:S01]  /*1b40*/  @!P2 IADD3 R24, P1, R36, 0x10, RZ ;  /* 0x000000102418a810 */ /* 0x000fe20007f3e0ff */
[----:B------:R-:W-:Y:S01]  /*1b50*/  IMAD.WIDE.U32 R34, R34, UR4, R4 ;  /* 0x0000000422227c25 */ /* 0x000fe2000f8e0004 */
[----:B------:R-:W-:Y:S01]  /*1b60*/  UMOV UR4, 0x400 ;  /* 0x0000040000047882 */ /* 0x000fe20000000000 */
[----:B------:R-:W-:Y:S01]  /*1b70*/  ISETP.GE.AND P6, PT, R16, R163, PT ;  /* 0x000000a31000720c */ /* 0x000fe20003fc6270 */
[----:B-1----:R-:W-:Y:S01]  /*1b80*/  ULEA UR4, UR6, UR4, 0x18 ;  /* 0x0000000406047291 */ /* 0x002fe2000f8ec03f */
[----:B------:R-:W-:Y:S01]  /*1b90*/  @!P2 IMAD.X R29, RZ, RZ, R37, P1 ;  /* 0x000000ffff1da224 */ /* 0x000fe200008e0625 */
[----:B------:R-:W1:Y:S01]  /*1ba0*/  @!P3 LDC.64 R6, c[0x0][0x210] ;  /* 0x00008400ff06bb82 */ /* 0x000e620000000a00 */
[----:B------:R-:W-:Y:S01]  /*1bb0*/  IMAD.IADD R35, R35, 0x1, R31 ;  /* 0x0000000123237824 */ /* 0x000fe200078e021f */
[----:B------:R-:W-:Y:S01]  /*1bc0*/  @!P5 MOV R31, 0x400 ;  /* 0x00000400001fd802 */ /* 0x000fe20000000f00 */
[----:B------:R-:W1:Y:S01]  /*1bd0*/  @!P4 S2R R30, SR_CgaCtaId ;  /* 0x00000000001ec919 */ /* 0x000e620000008800 */
[----:B------:R-:W-:Y:S01]  /*1be0*/  @!P2 IMAD.MOV.U32 R42, RZ, RZ, R34 ;  /* 0x000000ffff2aa224 */ /* 0x000fe200078e0022 */
[----:B------:R-:W-:Y:S01]  /*1bf0*/  LEA R171, R13, UR4, 0x1 ;  /* 0x000000040dab7c11 */ /* 0x000fe2000f8e08ff */
[----:B------:R-:W-:Y:S01]  /*1c00*/  IMAD.WIDE.U32 R26, R14, R124, R26 ;  /* 0x0000007c0e1a7225 */ /* 0x000fe200078e001a */
[----:B------:R-:W-:Y:S01]  /*1c10*/  @!P2 MOV R43, R35 ;  /* 0x00000023002ba202 */ /* 0x000fe20000000f00 */
[----:B------:R-:W1:Y:S01]  /*1c20*/  @!P2 LDC.64 R4, c[0x0][0x210] ;  /* 0x00008400ff04ab82 */ /* 0x000e620000000a00 */
[----:B------:R-:W-:Y:S01]  /*1c30*/  ULDC.64 UR6, c[0x0][0x268] ;  /* 0x00009a0000067ab9 */ /* 0x000fe20000000a00 */
[----:B---3--:R-:W-:-:S02]  /*1c40*/  @!P3 IMAD R28, R37, R8, RZ ;  /* 0x00000008251cb224 */ /* 0x008fc400078e02ff */
[----:B------:R-:W-:-:S04]  /*1c50*/  @!P3 IMAD.WIDE.U32 R38, R36, R8, R34 ;  /* 0x000000082426b225 */ /* 0x000fc800078e0022 */
[----:B------:R-:W-:Y:S02]  /*1c60*/  @!P3 IMAD R28, R36, R9, R28 ;  /* 0x00000009241cb224 */ /* 0x000fe400078e021c */
[----:B----4-:R-:W-:Y:S01]  /*1c70*/  @!P2 IMAD R9, R29, R10, RZ ;  /* 0x0000000a1d09a224 */ /* 0x010fe200078e02ff */
[----:B------:R-:W-:Y:S01]  /*1c80*/  @!P2 MOV R29, 0x400 ;  /* 0x00000400001da802 */ /* 0x000fe20000000f00 */
[----:B------:R-:W-:Y:S02]  /*1c90*/  @!P3 IMAD.IADD R28, R39, 0x1, R28 ;  /* 0x00000001271cb824 */ /* 0x000fe400078e021c */
[----:B------:R-:W-:Y:S01]  /*1ca0*/  @!P2 IMAD R11, R24, R11, R9 ;  /* 0x0000000b180ba224 */ /* 0x000fe200078e0209 */
[----:B--2---:R-:W-:Y:S01]  /*1cb0*/  @!P2 LEA R20, R20, R29, 0x18 ;  /* 0x0000001d1414a211 */ /* 0x004fe200078ec0ff */
[----:B------:R-:W2:Y:S01]  /*1cc0*/  @!P4 LDC.64 R8, c[0x0][0x240] ;  /* 0x00009000ff08cb82 */ /* 0x000ea20000000a00 */
[----:B-1----:R-:W-:Y:S01]  /*1cd0*/  @!P3 LEA R40, P1, R38, R6, 0x1 ;  /* 0x000000062628b211 */ /* 0x002fe200078208ff */
[----:B------:R-:W-:Y:S01]  /*1ce0*/  @!P2 IMAD.WIDE.U32 R42, R24, R10, R42 ;  /* 0x0000000a182aa225 */ /* 0x000fe200078e002a */
[----:B------:R-:W-:-:S02]  /*1cf0*/  @!P5 LEA R22, R22, R31, 0x18 ;  /* 0x0000001f1616d211 */ /* 0x000fc400078ec0ff */
[----:B------:R-:W-:Y:S01]  /*1d00*/  @!P3 LEA.HI.X R41, R38, R7, R28, 0x1, P1 ;  /* 0x000000072629b211 */ /* 0x000fe200008f0c1c */
[----:B------:R-:W-:Y:S01]  /*1d10*/  @!P2 IMAD.IADD R10, R43, 0x1, R11 ;  /* 0x000000012b0aa824 */ /* 0x000fe200078e020b */
[----:B------:R-:W-:Y:S01]  /*1d20*/  @!P4 MOV R11, 0x400 ;  /* 0x00000400000bc802 */ /* 0x000fe20000000f00 */
[----:B------:R-:W1:Y:S01]  /*1d30*/  @!P6 LDC.64 R6, c[0x0][0x240] ;  /* 0x00009000ff06eb82 */ /* 0x000e620000000a00 */
[----:B------:R-:W-:Y:S01]  /*1d40*/  @!P2 LEA R38, P1, R42, R4, 0x1 ;  /* 0x000000042a26a211 */ /* 0x000fe200078208ff */
[----:B------:R-:W-:Y:S01]  /*1d50*/  @!PT LDS RZ, [RZ] ;  /* 0x00000000fffff984 */ /* 0x000fe20000000800 */
[----:B------:R-:W-:Y:S01]  /*1d60*/  @!PT LDS RZ, [RZ] ;  /* 0x00000000fffff984 */ /* 0x000fe20000000800 */
[----:B------:R-:W-:Y:S01]  /*1d70*/  @!PT LDS RZ, [RZ] ;  /* 0x00000000fffff984 */ /* 0x000fe20000000800 */
[----:B------:R3:W-:Y:S01]  /*1d80*/  @!P3 LDGSTS.E.BYPASS.LTC128B.128 [R171], desc[UR12][R40.64] ;  /* 0x0000000028abbfae */ /* 0x0007e2000b901d4c */
[----:B------:R-:W-:Y:S01]  /*1d90*/  @!P4 IADD3 R31, P3, R36, 0x20, RZ ;  /* 0x00000020241fc810 */ /* 0x000fe20007f7e0ff */
[----:B------:R-:W-:Y:S01]  /*1da0*/  IMAD.MOV.U32 R130, RZ, RZ, R26 ;  /* 0x000000ffff827224 */ /* 0x000fe200078e001a */
[----:B------:R-:W-:Y:S01]  /*1db0*/  @!P2 LEA.HI.X R39, R42, R5, R10, 0x1, P1 ;  /* 0x000000052a27a211 */ /* 0x000fe200008f0c0a */
[----:B------:R-:W4:Y:S01]  /*1dc0*/  @!P6 S2R R28, SR_CgaCtaId ;  /* 0x00000000001ce919 */ /* 0x000f220000008800 */
[----:B------:R-:W-:Y:S01]  /*1dd0*/  @!P4 LEA R30, R30, R11, 0x18 ;  /* 0x0000000b1e1ec211 */ /* 0x000fe200078ec0ff */
[----:B------:R-:W-:Y:S01]  /*1de0*/  @!P4 IMAD.X R5, RZ, RZ, R37, P3 ;  /* 0x000000ffff05c224 */ /* 0x000fe200018e0625 */
[----:B------:R-:W-:Y:S01]  /*1df0*/  ISETP.GE.AND P3, PT, R12, R3, PT ;  /* 0x000000030c00720c */ /* 0x000fe20003f66270 */
[----:B------:R-:W4:Y:S01]  /*1e00*/  @!P4 LDC.64 R10, c[0x0][0x210] ;  /* 0x00008400ff0acb82 */ /* 0x000f220000000a00 */
[----:B------:R-:W-:Y:S01]  /*1e10*/  @!P6 IADD3 R29, P1, R36, 0x30, RZ ;  /* 0x00000030241de810 */ /* 0x000fe20007f3e0ff */
[----:B------:R-:W-:-:S02]  /*1e20*/  @!P2 IMAD R36, R13, 0x2, R20 ;  /* 0x000000020d24a824 */ /* 0x000fc400078e0214 */
[----:B--2---:R-:W-:-:S03]  /*1e30*/  @!P4 IMAD R20, R5, R8, RZ ;  /* 0x000000080514c224 */ /* 0x004fc600078e02ff */
[----:B------:R2:W-:Y:S01]  /*1e40*/  @!P2 LDGSTS.E.BYPASS.LTC128B.128 [R36+0x800], desc[UR12][R38.64] ;  /* 0x008000002624afae */ /* 0x0005e2000b901d4c */
[----:B------:R-:W2:Y:S01]  /*1e50*/  @!P6 LDC.64 R4, c[0x0][0x210] ;  /* 0x00008400ff04eb82 */ /* 0x000ea20000000a00 */
[----:B------:R-:W-:Y:S02]  /*1e60*/  @!P6 IMAD.X R37, RZ, RZ, R37, P1 ;  /* 0x000000ffff25e224 */ /* 0x000fe400008e0625 */
[----:B------:R-:W-:Y:S01]  /*1e70*/  @!P4 IMAD R33, R31, R9, R20 ;  /* 0x000000091f21c224 */ /* 0x000fe200078e0214 */
[----:B------:R-:W2:Y:S01]  /*1e80*/  @!P3 S2R R24, SR_CgaCtaId ;  /* 0x000000000018b919 */ /* 0x000ea20000008800 */
[----:B------:R-:W-:Y:S01]  /*1e90*/  IADD3 R20, P1, R14, R25, RZ ;  /* 0x000000190e147210 */ /* 0x000fe20007f3e0ff */
[----:B------:R-:W-:-:S04]  /*1ea0*/  IMAD R25, R15, R124, RZ ;  /* 0x0000007c0f197224 */ /* 0x000fc800078e02ff */
[----:B------:R-:W-:Y:S01]  /*1eb0*/  IMAD.X R23, R15, 0x1, R23, P1 ;  /* 0x000000010f177824 */ /* 0x000fe200008e0617 */
[----:B------:R-:W-:Y:S01]  /*1ec0*/  ISETP.GE.AND P1, PT, R0, R3, PT ;  /* 0x000000030000720c */ /* 0x000fe20003f26270 */
[--C-:B---3--:R-:W-:Y:S02]  /*1ed0*/  @!P4 IMAD.MOV.U32 R40, RZ, RZ, R34.reuse ;  /* 0x000000ffff28c224 */ /* 0x108fe400078e0022 */
[--C-:B------:R-:W-:Y:S02]  /*1ee0*/  @!P4 IMAD.MOV.U32 R41, RZ, RZ, R35.reuse ;  /* 0x000000ffff29c224 */ /* 0x100fe400078e0023 */
[----:B-1----:R-:W-:-:S04]  /*1ef0*/  @!P6 IMAD.WIDE.U32 R34, R29, R6, R34 ;  /* 0x000000061d22e225 */ /* 0x002fc800078e0022 */
[----:B------:R-:W-:Y:S02]  /*1f00*/  @!P4 IMAD.WIDE.U32 R42, R31, R8, R40 ;  /* 0x000000081f2ac225 */ /* 0x000fe400078e0028 */
[----:B------:R-:W1:Y:S02]  /*1f10*/  @!P5 LDC.64 R8, c[0x0][0x218] ;  /* 0x00008600ff08db82 */ /* 0x000e640000000a00 */
[----:B------:R-:W-:Y:S01]  /*1f20*/  @!P6 IMAD R40, R37, R6, RZ ;  /* 0x000000062528e224 */ /* 0x000fe200078e02ff */
[----:B----4-:R-:W-:Y:S01]  /*1f30*/  @!P4 LEA R10, P2, R42, R10, 0x1 ;  /* 0x0000000a2a0ac211 */ /* 0x010fe200078408ff */
[----:B------:R-:W-:Y:S01]  /*1f40*/  IMAD R131, R14, R125, R25 ;  /* 0x0000007d0e837224 */ /* 0x000fe200078e0219 */
[----:B------:R-:W-:Y:S01]  /*1f50*/  @!P6 MOV R25, 0x400 ;  /* 0x000004000019e802 */ /* 0x000fe20000000f00 */
[----:B------:R-:W-:Y:S02]  /*1f60*/  @!P6 IMAD R15, R29, R7, R40 ;  /* 0x000000071d0fe224 */ /* 0x000fe400078e0228 */
[----:B------:R-:W-:Y:S01]  /*1f70*/  @!P4 IMAD.IADD R33, R43, 0x1, R33 ;  /* 0x000000012b21c824 */ /* 0x000fe200078e0221 */
[----:B------:R-:W3:Y:S01]  /*1f80*/  @!P3 LDC.64 R6, c[0x0][0x218] ;  /* 0x00008600ff06bb82 */ /* 0x000ee20000000a00 */
[----:B------:R-:W-:Y:S01]  /*1f90*/  @!P6 LEA R28, R28, R25, 0x18 ;  /* 0x000000191c1ce211 */ /* 0x000fe200078ec0ff */
[----:B------:R-:W-:-:S02]  /*1fa0*/  @!P4 IMAD R25, R13, 0x2, R30 ;  /* 0x000000020d19c824 */ /* 0x000fc400078e021e */
[----:B------:R-:W-:Y:S01]  /*1fb0*/  @!P4 LEA.HI.X R11, R42, R11, R33, 0x1, P2 ;  /* 0x0000000b2a0bc211 */ /* 0x000fe200010f0c21 */
[----:B------:R-:W-:Y:S01]  /*1fc0*/  @!P6 IMAD.IADD R15, R35, 0x1, R15 ;  /* 0x00000001230fe824 */ /* 0x000fe200078e020f */
[----:B--2---:R-:W-:Y:S01]  /*1fd0*/  @!P6 LEA R30, P2, R34, R4, 0x1 ;  /* 0x00000004221ee211 */ /* 0x004fe200078408ff */
[----:B------:R-:W-:Y:S02]  /*1fe0*/  IMAD.IADD R131, R27, 0x1, R131 ;  /* 0x000000011b837824 */ /* 0x000fe400078e0283 */
[----:B------:R-:W-:Y:S01]  /*1ff0*/  IMAD.WIDE.U32 R26, R124, 0x20, RZ ;  /* 0x000000207c1a7825 */ /* 0x000fe200078e00ff */
[----:B------:R-:W-:Y:S01]  /*2000*/  @!P6 LEA.HI.X R31, R34, R5, R15, 0x1, P2 ;  /* 0x00000005221fe211 */ /* 0x000fe200010f0c0f */
[----:B------:R2:W-:Y:S01]  /*2010*/  @!P4 LDGSTS.E.BYPASS.LTC128B.128 [R25+0x1000], desc[UR12][R10.64] ;  /* 0x010000000a19cfae */ /* 0x0005e2000b901d4c */
[----:B------:R-:W4:Y:S01]  /*2020*/  @!P1 LDC.64 R4, c[0x0][0x218] ;  /* 0x00008600ff049b82 */ /* 0x000f220000000a00 */
[----:B------:R-:W-:Y:S01]  /*2030*/  @!P3 MOV R15, 0x400 ;  /* 0x00000400000fb802 */ /* 0x000fe20000000f00 */
[----:B------:R-:W-:Y:S01]  /*2040*/  IMAD.SHL.U32 R34, R125, 0x20, RZ ;  /* 0x000000207d227824 */ /* 0x000fe200078e00ff */
[C---:B-1----:R-:W-:Y:S01]  /*2050*/  @!P5 LEA R36, P4, R130.reuse, R8, 0x1 ;  /* 0x000000088224d211 */ /* 0x042fe200078808ff */
[----:B------:R-:W-:Y:S01]  /*2060*/  IMAD R23, R23, R128, RZ ;  /* 0x0000008017177224 */ /* 0x000fe200078e02ff */
[----:B------:R-:W-:-:S02]  /*2070*/  @!P1 IADD3 R8, P2, R130, R26, RZ ;  /* 0x0000001a82089210 */ /* 0x000fc40007f5e0ff */
[----:B------:R-:W-:Y:S01]  /*2080*/  @!P3 LEA R26, R24, R15, 0x18 ;  /* 0x0000000f181ab211 */ /* 0x000fe200078ec0ff */
[----:B------:R-:W-:Y:S01]  /*2090*/  VIADD R24, R14, 0x50 ;  /* 0x000000500e187836 */ /* 0x000fe20000000000 */
[----:B------:R-:W-:Y:S01]  /*20a0*/  @!P5 LEA.HI.X R37, R130, R9, R131, 0x1, P4 ;  /* 0x000000098225d211 */ /* 0x000fe200020f0c83 */
[----:B------:R-:W-:Y:S01]  /*20b0*/  IMAD R23, R20, R129, R23 ;  /* 0x0000008114177224 */ /* 0x000fe200078e0217 */
[C---:B------:R-:W-:Y:S02]  /*20c0*/  @!P3 LEA R15, P4, R124.reuse, R130, 0x4 ;  /* 0x000000827c0fb211 */ /* 0x040fe400078820ff */
[----:B------:R-:W-:Y:S02]  /*20d0*/  @!P1 IADD3.X R9, R131, R27, R34, P2, !PT ;  /* 0x0000001b83099210 */ /* 0x000fe400017fe422 */
[----:B---3--:R-:W-:Y:S02]  /*20e0*/  @!P3 LEA R38, P2, R15, R6, 0x1 ;  /* 0x000000060f26b211 */ /* 0x008fe400078408ff */
[----:B--2---:R-:W-:Y:S01]  /*20f0*/  @!P3 LEA.HI.X R10, R124, R131, R125, 0x4, P4 ;  /* 0x000000837c0ab211 */ /* 0x004fe200020f247d */
[----:B------:R-:W-:-:S02]  /*2100*/  @!P6 IMAD R11, R13, 0x2, R28 ;  /* 0x000000020d0be824 */ /* 0x000fc400078e021c */
[----:B------:R-:W-:Y:S01]  /*2110*/  @!P5 IMAD R25, R13, 0x2, R22 ;  /* 0x000000020d19d824 */ /* 0x000fe200078e0216 */
[----:B------:R-:W-:Y:S01]  /*2120*/  @!P3 LEA.HI.X R39, R15, R7, R10, 0x1, P2 ;  /* 0x000000070f27b211 */ /* 0x000fe200010f0c0a */
[----:B------:R-:W-:Y:S01]  /*2130*/  @!P3 IMAD R7, R13, 0x2, R26 ;  /* 0x000000020d07b824 */ /* 0x000fe200078e021a */
[-C--:B------:R-:W-:Y:S01]  /*2140*/  ISETP.GE.AND P2, PT, R16, R3.reuse, PT ;  /* 0x000000031000720c */ /* 0x080fe20003f46270 */
[----:B------:R1:W-:Y:S01]  /*2150*/  @!P6 LDGSTS.E.BYPASS.LTC128B.128 [R11+0x1800], desc[UR12][R30.64] ;  /* 0x018000001e0befae */ /* 0x0003e2000b901d4c */
[C---:B------:R-:W-:Y:S01]  /*2160*/  IADD3 R22, R14.reuse, 0x40, RZ ;  /* 0x000000400e167810 */ /* 0x040fe20007ffe0ff */
[----:B------:R-:W-:Y:S01]  /*2170*/  VIADD R26, R14, 0x70 ;  /* 0x000000700e1a7836 */ /* 0x000fe20000000000 */
[----:B------:R-:W-:Y:S01]  /*2180*/  @!P1 MOV R15, 0x400 ;  /* 0x00000400000f9802 */ /* 0x000fe20000000f00 */
[----:B------:R2:W-:Y:S01]  /*2190*/  @!P5 LDGSTS.E.BYPASS.LTC128B.128 [R25+0x2000], desc[UR12][R36.64] ;  /* 0x020000002419dfae */ /* 0x0005e2000b901d4c */
[-C--:B------:R-:W-:Y:S01]  /*21a0*/  ISETP.GE.AND P5, PT, R24, R3.reuse, PT ;  /* 0x000000031800720c */ /* 0x080fe20003fa6270 */
[----:B------:R-:W-:Y:S01]  /*21b0*/  VIADD R28, R14, 0x60 ;  /* 0x000000600e1c7836 */ /* 0x000fe20000000000 */
[----:B------:R-:W-:Y:S01]  /*21c0*/  ISETP.GE.AND P6, PT, R22, R3, PT ;  /* 0x000000031600720c */ /* 0x000fe20003fc6270 */
[----:B------:R3:W-:Y:S01]  /*21d0*/  @!P3 LDGSTS.E.BYPASS.LTC128B.128 [R7+0x2800], desc[UR12][R38.64] ;  /* 0x028000002607bfae */ /* 0x0007e2000b901d4c */
[----:B----4-:R-:W-:-:S02]  /*21e0*/  @!P1 LEA R42, P3, R8, R4, 0x1 ;  /* 0x00000004082a9211 */ /* 0x010fc400078608ff */
[----:B------:R-:W-:Y:S01]  /*21f0*/  ISETP.GE.AND P4, PT, R28, R3, PT ;  /* 0x000000031c00720c */ /* 0x000fe20003f86270 */
[----:B------:R-:W4:Y:S01]  /*2200*/  @!P2 S2R R6, SR_CgaCtaId ;  /* 0x000000000006a919 */ /* 0x000f220000008800 */
[----:B------:R-:W-:Y:S01]  /*2210*/  @!P1 LEA.HI.X R43, R8, R5, R9, 0x1, P3 ;  /* 0x00000005082b9211 */ /* 0x000fe200018f0c09 */
[----:B------:R-:W-:Y:S01]  /*2220*/  @!P2 IMAD.WIDE.U32 R40, R124, 0x30, R130 ;  /* 0x000000307c28a825 */ /* 0x000fe200078e0082 */
[----:B------:R-:W-:Y:S01]  /*2230*/  ISETP.GE.AND P3, PT, R26, R3, PT ;  /* 0x000000031a00720c */ /* 0x000fe20003f66270 */
[----:B------:R-:W4:Y:S01]  /*2240*/  @!P1 S2R R8, SR_CgaCtaId ;  /* 0x0000000000089919 */ /* 0x000f220000008800 */
[----:B------:R-:W4:Y:S01]  /*2250*/  @!P2 LDC.64 R4, c[0x0][0x218] ;  /* 0x00008600ff04ab82 */ /* 0x000f220000000a00 */
[----:B------:R-:W-:Y:S02]  /*2260*/  @!P5 IMAD.MOV.U32 R35, RZ, RZ, R131 ;  /* 0x000000ffff23d224 */ /* 0x000fe400078e0083 */
[----:B------:R-:W4:Y:S01]  /*2270*/  @!P6 S2R R34, SR_CgaCtaId ;  /* 0x000000000022e919 */ /* 0x000f220000008800 */
[----:B------:R-:W-:Y:S01]  /*2280*/  @!P6 MOV R9, 0x400 ;  /* 0x000004000009e802 */ /* 0x000fe20000000f00 */
[----:B-1----:R-:W1:Y:S01]  /*2290*/  @!P5 S2R R30, SR_CgaCtaId ;  /* 0x00000000001ed919 */ /* 0x002e620000008800 */
[----:B------:R-:W-:-:S05]  /*22a0*/  @!P2 MOV R11, 0x400 ;  /* 0x00000400000ba802 */ /* 0x000fca0000000f00 */
[----:B------:R-:W-:Y:S01]  /*22b0*/  @!P3 IMAD.WIDE.U32 R48, R124, 0x70, R130 ;  /* 0x000000707c30b825 */ /* 0x000fe200078e0082 */
[----:B--2---:R-:W2:Y:S01]  /*22c0*/  @!P3 S2R R36, SR_CgaCtaId ;  /* 0x000000000024b919 */ /* 0x004ea20000008800 */
[----:B---3--:R-:W3:Y:S01]  /*22d0*/  @!P4 S2R R38, SR_CgaCtaId ;  /* 0x000000000026c919 */ /* 0x008ee20000008800 */
[----:B------:R-:W-:Y:S02]  /*22e0*/  @!P5 MOV R7, 0x400 ;  /* 0x000004000007d802 */ /* 0x000fe40000000f00 */
[----:B----4-:R-:W-:Y:S02]  /*22f0*/  @!P2 LEA R6, R6, R11, 0x18 ;  /* 0x0000000b0606a211 */ /* 0x010fe400078ec0ff */
[----:B------:R-:W4:Y:S01]  /*2300*/  @!P6 LDC.64 R10, c[0x0][0x218] ;  /* 0x00008600ff0aeb82 */ /* 0x000f220000000a00 */
[----:B------:R-:W-:Y:S02]  /*2310*/  @!P1 LEA R8, R8, R15, 0x18 ;  /* 0x0000000f08089211 */ /* 0x000fe400078ec0ff */
[----:B------:R-:W-:Y:S01]  /*2320*/  @!P2 IMAD R25, R13, 0x2, R6 ;  /* 0x000000020d19a824 */ /* 0x000fe200078e0206 */
[----:B------:R-:W-:-:S02]  /*2330*/  @!P6 LEA R34, R34, R9, 0x18 ;  /* 0x000000092222e211 */ /* 0x000fc400078ec0ff */
[----:B------:R-:W-:Y:S01]  /*2340*/  @!P1 IMAD R15, R13, 0x2, R8 ;  /* 0x000000020d0f9824 */ /* 0x000fe200078e0208 */
[----:B------:R-:W-:Y:S01]  /*2350*/  @!P4 MOV R9, 0x400 ;  /* 0x000004000009c802 */ /* 0x000fe20000000f00 */
[----:B------:R-:W-:-:S03]  /*2360*/  @!P2 IMAD R8, R125, 0x30, RZ ;  /* 0x000000307d08a824 */ /* 0x000fc600078e02ff */
[----:B------:R4:W-:Y:S01]  /*2370*/  @!P1 LDGSTS.E.BYPASS.LTC128B.128 [R15+0x3000], desc[UR12][R42.64] ;  /* 0x030000002a0f9fae */ /* 0x0009e2000b901d4c */
[----:B-1----:R-:W-:Y:S01]  /*2380*/  @!P5 LEA R30, R30, R7, 0x18 ;  /* 0x000000071e1ed211 */ /* 0x002fe200078ec0ff */
[----:B------:R-:W-:Y:S01]  /*2390*/  @!P2 IMAD.IADD R8, R41, 0x1, R8 ;  /* 0x000000012908a824 */ /* 0x000fe200078e0208 */
[----:B------:R-:W-:Y:S02]  /*23a0*/  @!P3 MOV R7, 0x400 ;  /* 0x000004000007b802 */ /* 0x000fe40000000f00 */
[----:B------:R-:W-:Y:S01]  /*23b0*/  @!P2 LEA R46, P1, R40, R4, 0x1 ;  /* 0x00000004282ea211 */ /* 0x000fe200078208ff */
[----:B------:R-:W-:Y:S01]  /*23c0*/  IMAD R4, R21, UR6, RZ ;  /* 0x0000000615047c24 */ /* 0x000fe2000f8e02ff */
[----:B--2---:R-:W-:Y:S01]  /*23d0*/  @!P3 LEA R36, R36, R7, 0x18 ;  /* 0x000000072424b211 */ /* 0x004fe200078ec0ff */
[----:B------:R-:W-:Y:S01]  /*23e0*/  @!P5 IMAD R30, R13, 0x2, R30 ;  /* 0x000000020d1ed824 */ /* 0x000fe200078e021e */
[----:B------:R-:W1:Y:S01]  /*23f0*/  @!P4 LDC.64 R6, c[0x0][0x218] ;  /* 0x00008600ff06cb82 */ /* 0x000e620000000a00 */
[----:B---3--:R-:W-:-:S02]  /*2400*/  @!P4 LEA R38, R38, R9, 0x18 ;  /* 0x000000092626c211 */ /* 0x008fc400078ec0ff */
[----:B------:R-:W-:Y:S01]  /*2410*/  @!P2 LEA.HI.X R47, R40, R5, R8, 0x1, P1 ;  /* 0x00000005282fa211 */ /* 0x000fe200008f0c08 */
[C---:B------:R-:W-:Y:S01]  /*2420*/  @!P3 IMAD R36, R13.reuse, 0x2, R36 ;  /* 0x000000020d24b824 */ /* 0x040fe200078e0224 */
[C---:B------:R-:W-:Y:S01]  /*2430*/  @!P6 LEA R21, P1, R124.reuse, R130, 0x6 ;  /* 0x000000827c15e211 */ /* 0x040fe200078230ff */
[----:B------:R-:W-:Y:S02]  /*2440*/  @!P4 IMAD R38, R13, 0x2, R38 ;  /* 0x000000020d26c824 */ /* 0x000fe400078e0226 */
[----:B------:R-:W2:Y:S01]  /*2450*/  @!P5 LDC.64 R8, c[0x0][0x218] ;  /* 0x00008600ff08db82 */ /* 0x000ea20000000a00 */
[----:B------:R-:W-:Y:S01]  /*2460*/  @!P6 LEA.HI.X R44, R124, R131, R125, 0x6, P1 ;  /* 0x000000837c2ce211 */ /* 0x000fe200008f347d */
[----:B------:R3:W-:Y:S01]  /*2470*/  @!P2 LDGSTS.E.BYPASS.LTC128B.128 [R25+0x3800], desc[UR12][R46.64] ;  /* 0x038000002e19afae */ /* 0x0007e2000b901d4c */
[----:B----4-:R-:W-:Y:S01]  /*2480*/  @!P6 LEA R40, P1, R21, R10, 0x1 ;  /* 0x0000000a1528e211 */ /* 0x010fe200078208ff */
[----:B------:R-:W-:-:S03]  /*2490*/  @!P3 IMAD R10, R125, 0x70, RZ ;  /* 0x000000707d0ab824 */ /* 0x000fc600078e02ff */
[----:B------:R-:W-:Y:S01]  /*24a0*/  @!P6 LEA.HI.X R41, R21, R11, R44, 0x1, P1 ;  /* 0x0000000b1529e211 */ /* 0x000fe200008f0c2c */
[----:B------:R-:W-:Y:S02]  /*24b0*/  @!P4 IMAD R11, R125, 0x60, RZ ;  /* 0x000000607d0bc824 */ /* 0x000fe400078e02ff */
[C---:B------:R-:W-:Y:S02]  /*24c0*/  IMAD R15, R17.reuse, UR7, R4 ;  /* 0x00000007110f7c24 */ /* 0x040fe4000f8e0204 */
[----:B------:R-:W4:Y:S01]  /*24d0*/  @!P3 LDC.64 R4, c[0x0][0x218] ;  /* 0x00008600ff04bb82 */ /* 0x000f220000000a00 */
[----:B------:R-:W-:Y:S01]  /*24e0*/  IMAD.WIDE.U32 R42, R17, UR6, R18 ;  /* 0x00000006112a7c25 */ /* 0x000fe2000f8e0012 */
[----:B------:R-:W-:-:S03]  /*24f0*/  ULDC.64 UR6, c[0x0][0x220] ;  /* 0x0000880000067ab9 */ /* 0x000fc60000000a00 */
[----:B------:R-:W-:Y:S01]  /*2500*/  @!P6 IMAD R19, R13, 0x2, R34 ;  /* 0x000000020d13e824 */ /* 0x000fe200078e0222 */
[----:B------:R-:W-:Y:S01]  /*2510*/  IADD3 R43, R43, R15, RZ ;  /* 0x0000000f2b2b7210 */ /* 0x000fe20007ffe0ff */
[--C-:B------:R-:W-:Y:S02]  /*2520*/  @!P5 IMAD.MOV.U32 R34, RZ, RZ, R130.reuse ;  /* 0x000000ffff22d224 */ /* 0x100fe400078e0082 */
[----:B------:R-:W-:Y:S01]  /*2530*/  @!P4 IMAD.WIDE.U32 R44, R124, 0x60, R130 ;  /* 0x000000607c2cc825 */ /* 0x000fe200078e0082 */
[----:B------:R-:W-:Y:S01]  /*2540*/  @!P6 LDGSTS.E.BYPASS.LTC128B.128 [R19+0x4000], desc[UR12][R40.64] ;  /* 0x040000002813efae */ /* 0x000fe2000b901d4c */
[----:B------:R-:W-:Y:S02]  /*2550*/  ISETP.GE.AND P6, PT, R16, R3, PT ;  /* 0x000000031000720c */ /* 0x000fe40003fc6270 */
[----:B------:R-:W-:Y:S01]  /*2560*/  @!P5 IMAD R17, R125, 0x50, RZ ;  /* 0x000000507d11d824 */ /* 0x000fe200078e02ff */
[----:B-1----:R-:W-:Y:S01]  /*2570*/  @!P4 LEA R6, P1, R44, R6, 0x1 ;  /* 0x000000062c06c211 */ /* 0x002fe200078208ff */
[----:B------:R-:W-:-:S02]  /*2580*/  @!P3 IMAD.IADD R10, R49, 0x1, R10 ;  /* 0x00000001310ab824 */ /* 0x000fc400078e020a */
[----:B---3--:R-:W-:-:S04]  /*2590*/  @!P5 IMAD.WIDE.U32 R46, R124, 0x50, R34 ;  /* 0x000000507c2ed825 */ /* 0x008fc800078e0022 */
[----:B------:R-:W-:Y:S01]  /*25a0*/  @!P4 IMAD.IADD R34, R45, 0x1, R11 ;  /* 0x000000012d22c824 */ /* 0x000fe200078e020b */
[----:B--2---:R-:W-:Y:S01]  /*25b0*/  @!P5 LEA R8, P2, R46, R8, 0x1 ;  /* 0x000000082e08d211 */ /* 0x004fe200078408ff */
[----:B------:R-:W-:Y:S02]  /*25c0*/  @!P5 IMAD.IADD R18, R47, 0x1, R17 ;  /* 0x000000012f12d824 */ /* 0x000fe400078e0211 */
[----:B------:R-:W-:Y:S01]  /*25d0*/  IMAD.WIDE.U32 R20, R20, R128, R42 ;  /* 0x0000008014147225 */ /* 0x000fe200078e002a */
[----:B------:R-:W-:Y:S02]  /*25e0*/  @!P4 LEA.HI.X R7, R44, R7, R34, 0x1, P1 ;  /* 0x000000072c07c211 */ /* 0x000fe400008f0c22 */
[----:B----4-:R-:W-:Y:S01]  /*25f0*/  @!P3 LEA R4, P1, R48, R4, 0x1 ;  /* 0x000000043004b211 */ /* 0x010fe200078208ff */
[----:B------:R-:W-:Y:S01]  /*2600*/  IMAD.IADD R23, R21, 0x1, R23 ;  /* 0x0000000115177824 */ /* 0x000fe200078e0217 */
[----:B------:R-:W-:Y:S02]  /*2610*/  @!P5 LEA.HI.X R9, R46, R9, R18, 0x1, P2 ;  /* 0x000000092e09d211 */ /* 0x000fe400010f0c12 */
[----:B------:R-:W-:Y:S01]  /*2620*/  @!P3 LEA.HI.X R5, R48, R5, R10, 0x1, P1 ;  /* 0x000000053005b211 */ /* 0x000fe200008f0c0a */
[----:B------:R-:W-:Y:S01]  /*2630*/  IMAD.WIDE.U32 R10, R128, 0x20, RZ ;  /* 0x00000020800a7825 */ /* 0x000fe200078e00ff */
[-C--:B------:R-:W-:Y:S01]  /*2640*/  ISETP.GE.AND P2, PT, R14, R3.reuse, PT ;  /* 0x000000030e00720c */ /* 0x080fe20003f46270 */
[----:B------:R1:W-:Y:S01]  /*2650*/  @!P5 LDGSTS.E.BYPASS.LTC128B.128 [R30+0x4800], desc[UR12][R8.64] ;  /* 0x04800000081edfae */ /* 0x0003e2000b901d4c */
[-C--:B------:R-:W-:Y:S01]  /*2660*/  ISETP.GE.AND P1, PT, R0, R3.reuse, PT ;  /* 0x000000030000720c */ /* 0x080fe20003f26270 */
[----:B------:R-:W-:Y:S01]  /*2670*/  IMAD.SHL.U32 R14, R14, 0x8, RZ ;  /* 0x000000080e0e7824 */ /* 0x000fe200078e00ff */
[-C--:B------:R-:W-:Y:S01]  /*2680*/  ISETP.GE.AND P5, PT, R12, R3.reuse, PT ;  /* 0x000000030c00720c */ /* 0x080fe20003fa6270 */
[----:B------:R-:W-:Y:S01]  /*2690*/  @!P4 LDGSTS.E.BYPASS.LTC128B.128 [R38+0x5000], desc[UR12][R6.64] ;  /* 0x050000000626cfae */ /* 0x000fe2000b901d4c */
[----:B------:R-:W-:-:S03]  /*26a0*/  ISETP.GE.AND P4, PT, R24, R3, PT ;  /* 0x000000031800720c */ /* 0x000fc60003f86270 */
[----:B------:R2:W-:Y:S01]  /*26b0*/  @!P3 LDGSTS.E.BYPASS.LTC128B.128 [R36+0x5800], desc[UR12][R4.64] ;  /* 0x058000000424bfae */ /* 0x0005e2000b901d4c */
[----:B------:R-:W-:-:S03]  /*26c0*/  LEA R166, P3, R20, UR6, 0x1 ;  /* 0x0000000614a67c11 */ /* 0x000fc6000f8608ff */
[----:B------:R-:W0:Y:S01]  /*26d0*/  LDGDEPBAR ;  /* 0x00000000000079af */ /* 0x000e220000000000 */
[----:B------:R-:W-:Y:S01]  /*26e0*/  LEA.HI.X R165, R20, UR7, R23, 0x1, P3 ;  /* 0x0000000714a57c11 */ /* 0x000fe200098f0c17 */
[----:B------:R-:W-:Y:S01]  /*26f0*/  @!P6 IMAD.MOV.U32 R12, RZ, RZ, R166 ;  /* 0x000000ffff0ce224 */ /* 0x000fe200078e00a6 */
[----:B------:R-:W-:-:S03]  /*2700*/  ISETP.GE.AND P3, PT, R28, R3, PT ;  /* 0x000000031c00720c */ /* 0x000fc60003f66270 */
[--C-:B------:R-:W-:Y:S02]  /*2710*/  @!P2 IMAD.MOV.U32 R167, RZ, RZ, R165.reuse ;  /* 0x000000ffffa7a224 */ /* 0x100fe400078e00a5 */
[----:B------:R-:W-:Y:S02]  /*2720*/  @!P6 IMAD.MOV.U32 R13, RZ, RZ, R165 ;  /* 0x000000ffff0de224 */ /* 0x000fe400078e00a5 */
[----:B-1----:R-:W-:Y:S01]  /*2730*/  IMAD.SHL.U32 R8, R129, 0x20, RZ ;  /* 0x0000002081087824 */ /* 0x002fe200078e00ff */
[----:B--2---:R-:W-:Y:S01]  /*2740*/  LEA.HI R4, R126, R133, RZ, 0x4 ;  /* 0x000000857e047211 */ /* 0x004fe200078f20ff */
[----:B------:R-:W-:-:S04]  /*2750*/  DEPBAR.LE SB0, 0x0 ;  /* 0x000080000000791a */ /* 0x000fc80000000000 */
[----:B------:R-:W-:Y:S01]  /*2760*/  BAR.SYNC.DEFER_BLOCKING 0x0 ;  /* 0x0000000000007b1d */ /* 0x000fe20000010000 */
[----:B------:R-:W-:Y:S02]  /*2770*/  LOP3.LUT R0, R4, 0xfffffff0, RZ, 0xc0, !PT ;  /* 0xfffffff004007812 */ /* 0x000fe400078ec0ff */
[----:B------:R-:W-:Y:S02]  /*2780*/  SHF.R.S32.HI R4, RZ, 0x4, R4 ;  /* 0x00000004ff047819 */ /* 0x000fe40000011404 */
[----:B------:R-:W-:Y:S01]  /*2790*/  LEA.HI R126, R126, R133, RZ, 0x5 ;  /* 0x000000857e7e7211 */ /* 0x000fe200078f28ff */
[----:B------:R-:W-:Y:S01]  /*27a0*/  IMAD.IADD R0, R133, 0x1, -R0 ;  /* 0x0000000185007824 */ /* 0x000fe200078e0a00 */
[----:B------:R-:W-:Y:S02]  /*27b0*/  LEA.HI R7, R4, R4, RZ, 0x1 ;  /* 0x0000000404077211 */ /* 0x000fe400078f08ff */
[----:B------:R-:W-:Y:S02]  /*27c0*/  SHF.R.S32.HI R138, RZ, 0x5, R126 ;  /* 0x00000005ff8a7819 */ /* 0x000fe4000001147e */
[----:B------:R-:W-:-:S02]  /*27d0*/  SHF.R.S32.HI R5, RZ, 0x1f, R0 ;  /* 0x0000001fff057819 */ /* 0x000fc40000011400 */
[----:B------:R-:W-:Y:S01]  /*27e0*/  LOP3.LUT R7, R7, 0xfffffffe, RZ, 0xc0, !PT ;  /* 0xfffffffe07077812 */ /* 0x000fe200078ec0ff */
[----:B------:R-:W-:Y:S01]  /*27f0*/  IMAD R141, R138, 0x10, R141 ;  /* 0x000000108a8d7824 */ /* 0x000fe200078e028d */
[----:B------:R-:W-:-:S03]  /*2800*/  LEA.HI R6, R5, R0, RZ, 0x3 ;  /* 0x0000000005067211 */ /* 0x000fc600078f18ff */
[----:B------:R-:W-:Y:S01]  /*2810*/  IMAD.IADD R4, R4, 0x1, -R7 ;  /* 0x0000000104047824 */ /* 0x000fe200078e0a07 */
[C---:B------:R-:W-:Y:S01]  /*2820*/  LOP3.LUT R5, R6.reuse, 0xfffffff8, RZ, 0xc0, !PT ;  /* 0xfffffff806057812 */ /* 0x040fe200078ec0ff */
[----:B------:R-:W-:Y:S02]  /*2830*/  IMAD.SHL.U32 R137, R6, 0x40, RZ ;  /* 0x0000004006897824 */ /* 0x000fe400078e00ff */
[----:B------:R-:W-:Y:S01]  /*2840*/  IMAD.SHL.U32 R7, R4, 0x8, RZ ;  /* 0x0000000804077824 */ /* 0x000fe200078e00ff */
[----:B------:R-:W-:Y:S01]  /*2850*/  @P2 STS.128 [R171+0x6000], RZ ;  /* 0x006000ffab002388 */ /* 0x000fe20000000c00 */
[----:B------:R-:W-:Y:S01]  /*2860*/  IMAD.IADD R0, R0, 0x1, -R5 ;  /* 0x0000000100007824 */ /* 0x000fe200078e0a05 */
[----:B------:R-:W-:Y:S01]  /*2870*/  LOP3.LUT R137, R137, 0xfffffe00, RZ, 0xc0, !PT ;  /* 0xfffffe0089897812 */ /* 0x000fe200078ec0ff */
[----:B------:R-:W-:Y:S01]  /*2880*/  @!P4 IMAD R5, R129, 0xa0, RZ ;  /* 0x000000a08105c824 */ /* 0x000fe200078e02ff */
[----:B------:R-:W-:Y:S01]  /*2890*/  @!PT LDS RZ, [RZ] ;  /* 0x00000000fffff984 */ /* 0x000fe20000000800 */
[----:B------:R-:W-:Y:S01]  /*28a0*/  @!PT LDS RZ, [RZ] ;  /* 0x00000000fffff984 */ /* 0x000fe20000000800 */
[----:B------:R-:W-:Y:S01]  /*28b0*/  @!PT LDS RZ, [RZ] ;  /* 0x00000000fffff984 */ /* 0x000fe20000000800 */
[----:B------:R1:W-:Y:S01]  /*28c0*/  @!P2 LDGSTS.E.BYPASS.LTC128B.128 [R171+0x6000], desc[UR12][R166.64] ;  /* 0x06000000a6abafae */ /* 0x0003e2000b901d4c */
[----:B------:R-:W-:Y:S01]  /*28d0*/  @!P5 IADD3 R16, P2, R166, R10, RZ ;  /* 0x0000000aa610d210 */ /* 0x000fe20007f5e0ff */
[----:B------:R-:W-:-:S02]  /*28e0*/  IMAD.SHL.U32 R134, R0, 0x40, RZ ;  /* 0x0000004000867824 */ /* 0x000fc400078e00ff */
[----:B------:R-:W-:Y:S01]  /*28f0*/  @P5 STS.128 [R171+0x6800], RZ ;  /* 0x006800ffab005388 */ /* 0x000fe20000000c00 */
[----:B------:R-:W-:Y:S02]  /*2900*/  @!P5 IADD3.X R17, R165, R11, R8, P2, !PT ;  /* 0x0000000ba511d210 */ /* 0x000fe400017fe408 */
[----:B------:R-:W-:Y:S02]  /*2910*/  ISETP.GE.AND P2, PT, R26, R3, PT ;  /* 0x000000031a00720c */ /* 0x000fe40003f46270 */
[----:B------:R-:W-:Y:S01]  /*2920*/  LOP3.LUT R8, R161, 0x8, R14, 0xf8, !PT ;  /* 0x00000008a1087812 */ /* 0x000fe200078ef80e */
[----:B------:R-:W-:Y:S01]  /*2930*/  @!PT LDS RZ, [RZ] ;  /* 0x00000000fffff984 */ /* 0x000fe20000000800 */
[----:B------:R-:W-:Y:S01]  /*2940*/  @!PT LDS RZ, [RZ] ;  /* 0x00000000fffff984 */ /* 0x000fe20000000800 */
[----:B------:R-:W-:Y:S01]  /*2950*/  @!PT LDS RZ, [RZ] ;  /* 0x00000000fffff984 */ /* 0x000fe20000000800 */
[----:B------:R2:W-:Y:S01]  /*2960*/  @!P5 LDGSTS.E.BYPASS.LTC128B.128 [R171+0x6800], desc[UR12][R16.64] ;  /* 0x0680000010abdfae */ /* 0x0005e2000b901d4c */
[C---:B------:R-:W-:Y:S01]  /*2970*/  @!P1 LEA R10, P5, R128.reuse, R166, 0x6 ;  /* 0x000000a6800a9211 */ /* 0x040fe200078a30ff */
[----:B------:R-:W-:Y:S01]  /*2980*/  @!P6 IMAD.WIDE.U32 R14, R128, 0x60, R12 ;  /* 0x00000060800ee825 */ /* 0x000fe200078e000c */
[----:B------:R-:W-:Y:S01]  /*2990*/  SHF.R.U32.HI R161, RZ, 0x3, R161 ;  /* 0x00000003ffa17819 */ /* 0x000fe200000116a1 */
[----:B------:R-:W-:Y:S01]  /*29a0*/  @P1 STS.128 [R171+0x7000], RZ ;  /* 0x007000ffab001388 */ /* 0x000fe20000000c00 */
[----:B------:R-:W-:-:S02]  /*29b0*/  LOP3.LUT R134, R134, 0x1c0, RZ, 0xc0, !PT ;  /* 0x000001c086867812 */ /* 0x000fc400078ec0ff */
[----:B------:R-:W-:Y:S02]  /*29c0*/  @!P1 LEA.HI.X R11, R128, R165, R129, 0x6, P5 ;  /* 0x000000a5800b9211 */ /* 0x000fe400028f3481 */
[----:B------:R-:W-:Y:S01]  /*29d0*/  ISETP.GE.AND P5, PT, R22, R3, PT ;  /* 0x000000031600720c */ /* 0x000fe20003fa6270 */
[C---:B------:R-:W-:Y:S01]  /*29e0*/  @!P2 IMAD R3, R129.reuse, 0xe0, RZ ;  /* 0x000000e08103a824 */ /* 0x040fe200078e02ff */
[----:B------:R-:W-:Y:S01]  /*29f0*/  LOP3.LUT R161, R8, R161, RZ, 0x3c, !PT ;  /* 0x000000a108a17212 */ /* 0x000fe200078e3cff */
[----:B------:R-:W-:Y:S01]  /*2a00*/  @!P6 IMAD R8, R129, 0x60, RZ ;  /* 0x000000608108e824 */ /* 0x000fe200078e02ff */
[----:B------:R-:W-:Y:S01]  /*2a10*/  LOP3.LUT R7, R134, 0x8, R7, 0xf8, !PT ;  /* 0x0000000886077812 */ /* 0x000fe200078ef807 */
[----:B------:R-:W-:Y:S01]  /*2a20*/  @!PT LDS RZ, [RZ] ;  /* 0x00000000fffff984 */ /* 0x000fe20000000800 */
[----:B------:R-:W-:Y:S01]  /*2a30*/  @!PT LDS RZ, [RZ] ;  /* 0x00000000fffff984 */ /* 0x000fe20000000800 */
[----:B------:R-:W-:Y:S01]  /*2a40*/  @!PT LDS RZ, [RZ] ;  /* 0x00000000fffff984 */ /* 0x000fe20000000800 */
[----:B------:R-:W-:Y:S01]  /*2a50*/  @!P1 LDGSTS.E.BYPASS.LTC128B.128 [R171+0x7000], desc[UR12][R10.64] ;  /* 0x070000000aab9fae */ /* 0x000fe2000b901d4c */
[----:B------:R-:W-:Y:S01]  /*2a60*/  SHF.R.U32.HI R134, RZ, 0x3, R134 ;  /* 0x00000003ff867819 */ /* 0x000fe20000011686 */
[----:B------:R-:W-:Y:S02]  /*2a70*/  IMAD R161, R4, 0x200, R161 ;  /* 0x0000020004a17824 */ /* 0x000fe400078e02a1 */
[----:B-1----:R-:W-:Y:S01]  /*2a80*/  @!P4 IMAD.MOV.U32 R167, RZ, RZ, R165 ;  /* 0x000000ffffa7c224 */ /* 0x002fe200078e00a5 */
[----:B------:R-:W-:Y:S01]  /*2a90*/  LOP3.LUT R134, R7, R134, RZ, 0x3c, !PT ;  /* 0x0000008607867212 */ /* 0x000fe200078e3cff */
[----:B------:R-:W-:Y:S01]  /*2aa0*/  @!P3 IMAD R7, R129, 0xc0, RZ ;  /* 0x000000c08107b824 */ /* 0x000fe200078e02ff */
[----:B------:R-:W-:Y:S01]  /*2ab0*/  @P6 STS.128 [R171+0x7800], RZ ;  /* 0x007800ffab006388 */ /* 0x000fe20000000c00 */
[----:B------:R-:W-:Y:S01]  /*2ac0*/  @!P4 IMAD.WIDE.U32 R12, R128, 0xa0, R166 ;  /* 0x000000a0800cc825 */ /* 0x000fe200078e00a6 */
[----:B------:R-:W-:-:S03]  /*2ad0*/  LEA R161, R161, UR4, 0x1 ;  /* 0x00000004a1a17c11 */ /* 0x000fc6000f8e08ff */
[----:B------:R-:W-:Y:S02]  /*2ae0*/  @!P3 IMAD.MOV.U32 R167, RZ, RZ, R165 ;  /* 0x000000ffffa7b224 */ /* 0x000fe400078e00a5 */
[----:B------:R-:W-:Y:S02]  /*2af0*/  @!P4 IMAD.IADD R5, R13, 0x1, R5 ;  /* 0x000000010d05c824 */ /* 0x000fe400078e0205 */
[----:B--2---:R-:W-:-:S04]  /*2b00*/  @!P3 IMAD.WIDE.U32 R16, R128, 0xc0, R166 ;  /* 0x000000c08010b825 */ /* 0x004fc800078e00a6 */
[----:B------:R-:W-:Y:S02]  /*2b10*/  @!P2 IMAD.MOV.U32 R167, RZ, RZ, R165 ;  /* 0x000000ffffa7a224 */ /* 0x000fe400078e00a5 */
[----:B------:R-:W-:Y:S02]  /*2b20*/  @!P4 IMAD.MOV.U32 R4, RZ, RZ, R12 ;  /* 0x000000ffff04c224 */ /* 0x000fe400078e000c */
[----:B------:R-:W-:-:S04]  /*2b30*/  @!P2 IMAD.WIDE.U32 R12, R128, 0xe0, R166 ;  /* 0x000000e0800ca825 */ /* 0x000fc800078e00a6 */
[----:B------:R-:W-:Y:S01]  /*2b40*/  @!P6 IMAD.IADD R9, R15, 0x1, R8 ;  /* 0x000000010f09e824 */ /* 0x000fe200078e0208 */
[----:B------:R-:W-:Y:S01]  /*2b50*/  @!P6 MOV R8, R14 ;  /* 0x0000000e0008e202 */ /* 0x000fe20000000f00 */
[----:B------:R-:W-:Y:S01]  /*2b60*/  @!P3 IMAD.IADD R7, R17, 0x1, R7 ;  /* 0x000000011107b824 */ /* 0x000fe200078e0207 */
[----:B------:R-:W-:Y:S01]  /*2b70*/  @!P5 LEA R14, P1, R128, R166, 0x7 ;  /* 0x000000a6800ed211 */ /* 0x000fe200078238ff */
[----:B------:R-:W-:Y:S02]  /*2b80*/  @!P2 IMAD.IADD R17, R13, 0x1, R3 ;  /* 0x000000010d11a824 */ /* 0x000fe400078e0203 */
[----:B------:R-:W-:Y:S01]  /*2b90*/  IMAD R3, R138, 0x400, R137 ;  /* 0x000004008a037824 */ /* 0x000fe200078e0289 */
[----:B------:R-:W-:Y:S01]  /*2ba0*/  @!P5 LEA.HI.X R15, R128, R165, R129, 0x7, P1 ;  /* 0x000000a5800fd211 */ /* 0x000fe200008f3c81 */
[----:B------:R-:W-:Y:S01]  /*2bb0*/  @!PT LDS RZ, [RZ] ;  /* 0x00000000fffff984 */ /* 0x000fe20000000800 */
[----:B------:R-:W-:Y:S01]  /*2bc0*/  @!PT LDS RZ, [RZ] ;  /* 0x00000000fffff984 */ /* 0x000fe20000000800 */
[----:B------:R-:W-:Y:S01]  /*2bd0*/  @!PT LDS RZ, [RZ] ;  /* 0x00000000fffff984 */ /* 0x000fe20000000800 */
[----:B------:R-:W-:Y:S01]  /*2be0*/  @!P6 LDGSTS.E.BYPASS.LTC128B.128 [R171+0x7800], desc[UR12][R8.64] ;  /* 0x0780000008abefae */ /* 0x000fe2000b901d4c */
[----:B------:R-:W-:Y:S02]  /*2bf0*/  @!P3 IMAD.MOV.U32 R6, RZ, RZ, R16 ;  /* 0x000000ffff06b224 */ /* 0x000fe400078e0010 */
[----:B------:R-:W-:Y:S01]  /*2c00*/  IMAD.IADD R162, R134, 0x1, R3 ;  /* 0x0000000186a27824 */ /* 0x000fe200078e0203 */
[----:B------:R-:W-:Y:S01]  /*2c10*/  @P5 STS.128 [R171+0x8000], RZ ;  /* 0x008000ffab005388 */ /* 0x000fe20000000c00 */
[----:B------:R-:W-:-:S02]  /*2c20*/  @!P2 IMAD.MOV.U32 R16, RZ, RZ, R12 ;  /* 0x000000ffff10a224 */ /* 0x000fc400078e000c */
[----:B------:R-:W-:Y:S01]  /*2c30*/  VIADD R158, R161, 0x2040 ;  /* 0x00002040a19e7836 */ /* 0x000fe20000000000 */
[----:B------:R-:W-:Y:S01]  /*2c40*/  @!PT LDS RZ, [RZ] ;  /* 0x00000000fffff984 */ /* 0x000fe20000000800 */
[----:B------:R-:W-:Y:S01]  /*2c50*/  @!PT LDS RZ, [RZ] ;  /* 0x00000000fffff984 */ /* 0x000fe20000000800 */
[----:B------:R-:W-:Y:S01]  /*2c60*/  @!PT LDS RZ, [RZ] ;  /* 0x00000000fffff984 */ /* 0x000fe20000000800 */
[----:B------:R1:W-:Y:S01]  /*2c70*/  @!P5 LDGSTS.E.BYPASS.LTC128B.128 [R171+0x8000], desc[UR12][R14.64] ;  /* 0x080000000eabdfae */ /* 0x0003e2000b901d4c */
[----:B------:R-:W-:-:S03]  /*2c80*/  LEA R162, R162, UR4, 0x1 ;  /* 0x00000004a2a27c11 */ /* 0x000fc6000f8e08ff */
        /* <DEDUP_REMOVED lines=45> */
[----:B------:R-:W-:Y:S01]  /*2f60*/  VIADD R4, R161, 0x2000 ;  /* 0x00002000a1047836 */ /* 0x000fe20000000000 */
[----:B------:R-:W-:Y:S01]  /*2f70*/  SEL R5, R64, 0xffffffe0, !P2 ;  /* 0xffffffe040057807 */ /* 0x000fe20005000000 */
[----:B------:R-:W-:Y:S01]  /*2f80*/  LDSM.16.M88.4 R96, [R155+0x5000] ;  /* 0x005000009b60783b */ /* 0x000fe20000000200 */
[----:B------:R-:W-:-:S02]  /*2f90*/  ISETP.GT.AND P2, PT, R169, R164, PT ;  /* 0x000000a4a900720c */ /* 0x000fc40003f44270 */
[----:B------:R-:W-:Y:S01]  /*2fa0*/  @P1 IADD3 R158, R4, -0x40, RZ ;  /* 0xffffffc0049e1810 */ /* 0x000fe20007ffe0ff */
[----:B------:R-:W-:Y:S01]  /*2fb0*/  IMAD R159, R5, 0x2, R162 ;  /* 0x00000002059f7824 */ /* 0x000fe200078e02a2 */
[C---:B--2---:R-:W-:Y:S01]  /*2fc0*/  HMMA.16816.F32.BF16 R80, R28.reuse, R60, RZ ;  /* 0x0000003c1c50723c */ /* 0x044fe200000418ff */
[----:B------:R-:W0:Y:S01]  /*2fd0*/  LDGDEPBAR ;  /* 0x00000000000079af */ /* 0x000e220000000000 */
[----:B------:R-:W-:Y:S01]  /*2fe0*/  LOP3.LUT R4, R134, R137, RZ, 0xfc, !PT ;  /* 0x0000008986047212 */ /* 0x000fe200078efcff */
[----:B------:R-:W-:Y:S02]  /*2ff0*/  IMAD R157, R3, 0x2, R159 ;  /* 0x00000002039d7824 */ /* 0x000fe400078e029f */
[----:B------:R-:W-:Y:S01]  /*3000*/  LDSM.16.M88.4 R76, [R159] ;  /* 0x000000009f4c783b */ /* 0x000fe20000000200 */
[C---:B------:R-:W-:Y:S01]  /*3010*/  HMMA.16816.F32.BF16 R56, R28.reuse, R52, RZ ;  /* 0x000000341c38723c */ /* 0x040fe200000418ff */
[----:B------:R-:W-:Y:S01]  /*3020*/  IMAD R144, R0, 0x2, R158 ;  /* 0x0000000200907824 */ /* 0x000fe200078e029e */
[----:B------:R-:W-:Y:S01]  /*3030*/  LOP3.LUT R0, R126, 0xffffffe0, RZ, 0xc0, !PT ;  /* 0xffffffe07e007812 */ /* 0x000fe200078ec0ff */
[----:B------:R-:W1:Y:S01]  /*3040*/  LDSM.16.M88.4 R64, [R158] ;  /* 0x000000009e40783b */ /* 0x000e620000000200 */
[----:B------:R-:W2:Y:S01]  /*3050*/  @!P2 LDC.64 R126, c[0x0][0x218] ;  /* 0x00008600ff7eab82 */ /* 0x000ea20000000a00 */
[----:B------:R-:W-:Y:S01]  /*3060*/  VIADD R151, R158, 0x800 ;  /* 0x000008009e977836 */ /* 0x000fe20000000000 */
[----:B------:R-:W-:Y:S01]  /*3070*/  HMMA.16816.F32.BF16 R48, R28, R44, RZ ;  /* 0x0000002c1c30723c */ /* 0x000fe200000418ff */
[----:B------:R-:W-:Y:S01]  /*3080*/  LDSM.16.M88.4 R120, [R158+0x1800] ;  /* 0x001800009e78783b */ /* 0x000fe20000000200 */
[----:B------:R-:W-:-:S02]  /*3090*/  IMAD.IADD R0, R133, 0x1, -R0 ;  /* 0x0000000185007824 */ /* 0x000fc400078e0a00 */
        /* <DEDUP_REMOVED lines=8> */
[----:B------:R-:W-:-:S03]  /*3120*/  VIADD R145, R158, 0x3800 ;  /* 0x000038009e917836 */ /* 0x000fc60000000000 */
        /* <DEDUP_REMOVED lines=20> */
[C---:B-1----:R-:W-:Y:S06]  /*3270*/  HMMA.16816.F32.BF16 R24, R76.reuse, R64, R24 ;  /* 0x000000404c18723c */ /* 0x042fec0000041818 */
        /* <DEDUP_REMOVED lines=56> */
[----:B------:R-:W-:Y:S01]  /*3600*/  IMAD.SHL.U32 R9, R133, 0x2, RZ ;  /* 0x0000000285097824 */ /* 0x000fe200078e00ff */
[----:B------:R-:W-:-:S02]  /*3610*/  VIMNMX R133, R132, R139, PT ;  /* 0x0000008b84857248 */ /* 0x000fc40003fe0100 */
[----:B------:R-:W-:Y:S02]  /*3620*/  VIADDMNMX R132, R132, 0x8, R139, PT ;  /* 0x0000000884847846 */ /* 0x000fe4000380018b */
        /* <DEDUP_REMOVED lines=63> */
.L_x_7234:
[----:B------:R-:W-:-:S04]  /*3a20*/  LEA R6, -R124, RZ, 0x7 ;  /* 0x000000ff7c067211 */ /* 0x000fc800078e39ff */
[----:B------:R-:W-:-:S07]  /*3a30*/  SHF.R.S32.HI R0, RZ, 0x1f, R6 ;  /* 0x0000001fff007819 */ /* 0x000fce0000011406 */
.L_x_7235:
        /* <DEDUP_REMOVED lines=33> */
.L_x_7233:
        /* <DEDUP_REMOVED lines=15> */
[C---:B------:R-:W-:Y:S01]  /*3d40*/  ISETP.GE.AND P5, PT, R6.reuse, R133, PT ;  /* 0x000000850600720c */ /* 0x040fe20003fa6270 */
[C---:B------:R-:W-:Y:S01]  /*3d50*/  IMAD R154, R3.reuse, 0x2, R156 ;  /* 0x00000002039a7824 */ /* 0x040fe200078e029c */
[-C--:B------:R-:W-:Y:S01]  /*3d60*/  ISETP.GE.AND P4, PT, R6, R132.reuse, PT ;  /* 0x000000840600720c */ /* 0x080fe20003f86270 */
[----:B------:R-:W-:Y:S01]  /*3d70*/  VIADD R6, R2, 0x18 ;  /* 0x0000001802067836 */ /* 0x000fe20000000000 */
[----:B------:R-:W-:Y:S01]  /*3d80*/  FSEL R11, R22, -INF , !P2 ;  /* 0xff800000160b7808 */ /* 0x000fe20005000000 */
[----:B------:R-:W-:Y:S01]  /*3d90*/  VIADD R22, R2, 0x68 ;  /* 0x0000006802167836 */ /* 0x000fe20000000000 */
[----:B------:R-:W-:Y:S01]  /*3da0*/  ISETP.GE.AND P2, PT, R0, R132, PT ;  /* 0x000000840000720c */ /* 0x000fe20003f46270 */
[----:B------:R-:W-:Y:S01]  /*3db0*/  IMAD R152, R3, 0x2, R153 ;  /* 0x0000000203987824 */ /* 0x000fe200078e0299 */
[----:B------:R-:W-:-:S02]  /*3dc0*/  FSEL R20, R20, -INF , !P3 ;  /* 0xff80000014147808 */ /* 0x000fc40005800000 */
[-C--:B------:R-:W-:Y:S02]  /*3dd0*/  ISETP.GE.AND P3, PT, R0, R133.reuse, PT ;  /* 0x000000850000720c */ /* 0x080fe40003f66270 */
[----:B------:R-:W-:Y:S02]  /*3de0*/  FSEL R0, R21, -INF , !P5 ;  /* 0xff80000015007808 */ /* 0x000fe40006800000 */
[----:B------:R-:W-:Y:S02]  /*3df0*/  FSEL R7, R23, -INF , !P4 ;  /* 0xff80000017077808 */ /* 0x000fe40006000000 */
[----:B------:R-:W-:Y:S02]  /*3e00*/  FSEL R9, R18, -INF , !P2 ;  /* 0xff80000012097808 */ /* 0x000fe40005000000 */
[C---:B------:R-:W-:Y:S02]  /*3e10*/  ISETP.GE.AND P5, PT, R8.reuse, R133, PT ;  /* 0x000000850800720c */ /* 0x040fe40003fa6270 */
[----:B------:R-:W-:-:S02]  /*3e20*/  ISETP.GE.AND P4, PT, R8, R132, PT ;  /* 0x000000840800720c */ /* 0x000fc40003f86270 */
[----:B------:R-:W-:Y:S02]  /*3e30*/  ISETP.GE.AND P2, PT, R6, R132, PT ;  /* 0x000000840600720c */ /* 0x000fe40003f46270 */
        /* <DEDUP_REMOVED lines=145> */
[----:B------:R-:W-:Y:S01]  /*4750*/  FMNMX.FTZ R26, R123, R26, !PT ;  /* 0x0000001a7b1a7209 */ /* 0x000fe20007810000 */
[----:B------:R-:W-:Y:S01]  /*4760*/  LDSM.16.MT88.4 R72, [R153+0x6000] ;  /* 0x006000009948783b */ /* 0x000fe20000004200 */
        /* <DEDUP_REMOVED lines=52> */
[----:B------:R-:W-:Y:S02]  /*4ab0*/  ISETP.GT.AND P4, PT, R169, R164, PT ;  /* 0x000000a4a900720c */ /* 0x000fe40003f84270 */
        /* <DEDUP_REMOVED lines=31> */
[----:B------:R-:W-:-:S03]  /*4cb0*/  FFMA.FTZ R179, R40, UR6, -R43 ;  /* 0x0000000628b37c23 */ /* 0x000fc6000801082b */
        /* <DEDUP_REMOVED lines=362> */
.L_x_7237:
[----:B------:R-:W-:-:S04]  /*6360*/  LEA R3, -R128, RZ, 0x7 ;  /* 0x000000ff80037211 */ /* 0x000fc800078e39ff */
[----:B------:R-:W-:-:S07]  /*6370*/  SHF.R.S32.HI R4, RZ, 0x1f, R3 ;  /* 0x0000001fff047819 */ /* 0x000fce0000011403 */
.L_x_7238:
[C---:B------:R-:W-:Y:S01]  /*6380*/  IMAD.SHL.U32 R5, R128.reuse, 0x20, RZ ;  /* 0x0000002080057824 */ /* 0x040fe200078e00ff */
[----:B------:R-:W-:Y:S02]  /*6390*/  LEA R166, P2, R3, R166, 0x1 ;  /* 0x000000a603a67211 */ /* 0x000fe400078408ff */
[----:B------:R-:W-:Y:S02]  /*63a0*/  SHF.L.U64.HI R6, R128, 0x5, R129 ;  /* 0x0000000580067819 */ /* 0x000fe40000010281 */
[----:B------:R-:W-:Y:S02]  /*63b0*/  IADD3 R8, P1, R5, R166, RZ ;  /* 0x000000a605087210 */ /* 0x000fe40007f3e0ff */
[----:B------:R-:W-:Y:S02]  /*63c0*/  LEA.HI.X R165, R3, R165, R4, 0x1, P2 ;  /* 0x000000a503a57211 */ /* 0x000fe400010f0c04 */
[-C--:B------:R-:W-:Y:S01]  /*63d0*/  IADD3 R10, P2, R8, R5.reuse, RZ ;  /* 0x00000005080a7210 */ /* 0x080fe20007f5e0ff */
[----:B------:R-:W1:Y:S02]  /*63e0*/  S2R R3, SR_TID.X ;  /* 0x0000000000037919 */ /* 0x000e640000002100 */
[--C-:B------:R-:W-:Y:S01]  /*63f0*/  IMAD.X R9, R6, 0x1, R165.reuse, P1 ;  /* 0x0000000106097824 */ /* 0x100fe200008e06a5 */
[----:B------:R-:W-:Y:S01]  /*6400*/  IADD3 R20, P1, R10, R5, RZ ;  /* 0x000000050a147210 */ /* 0x000fe20007f3e0ff */
[----:B------:R-:W-:-:S02]  /*6410*/  IMAD.MOV.U32 R167, RZ, RZ, R165 ;  /* 0x000000ffffa77224 */ /* 0x000fc400078e00a5 */
[--C-:B------:R-:W-:Y:S01]  /*6420*/  IMAD.X R11, R9, 0x1, R6.reuse, P2 ;  /* 0x00000001090b7824 */ /* 0x100fe200010e0606 */
[-C--:B------:R-:W-:Y:S02]  /*6430*/  IADD3 R14, P2, R20, R5.reuse, RZ ;  /* 0x00000005140e7210 */ /* 0x080fe40007f5e0ff */
[----:B------:R-:W-:Y:S01]  /*6440*/  @!PT LDS RZ, [RZ] ;  /* 0x00000000fffff984 */ /* 0x000fe20000000800 */
[----:B------:R-:W-:Y:S01]  /*6450*/  @!PT LDS RZ, [RZ] ;  /* 0x00000000fffff984 */ /* 0x000fe20000000800 */
[----:B------:R-:W-:Y:S01]  /*6460*/  @!PT LDS RZ, [RZ] ;  /* 0x00000000fffff984 */ /* 0x000fe20000000800 */
[----:B------:R-:W-:Y:S01]  /*6470*/  LDGSTS.E.BYPASS.LTC128B.128 [R171+0x6000], desc[UR12][R166.64] ;  /* 0x06000000a6ab7fae */ /* 0x000fe2000b901d4c */
[--C-:B------:R-:W-:Y:S01]  /*6480*/  IMAD.X R21, R11, 0x1, R6.reuse, P1 ;  /* 0x000000010b157824 */ /* 0x100fe200008e0606 */
[-C--:B------:R-:W-:Y:S02]  /*6490*/  IADD3 R12, P1, R14, R5.reuse, RZ ;  /* 0x000000050e0c7210 */ /* 0x080fe40007f3e0ff */
[----:B------:R-:W-:Y:S01]  /*64a0*/  LDGSTS.E.BYPASS.LTC128B.128 [R171+0x6800], desc[UR12][R8.64] ;  /* 0x0680000008ab7fae */ /* 0x000fe2000b901d4c */
[--C-:B------:R-:W-:Y:S01]  /*64b0*/  IMAD.X R15, R21, 0x1, R6.reuse, P2 ;  /* 0x00000001150f7824 */ /* 0x100fe200010e0606 */
[-C--:B------:R-:W-:Y:S02]  /*64c0*/  IADD3 R4, P2, R12, R5.reuse, RZ ;  /* 0x000000050c047210 */ /* 0x080fe40007f5e0ff */
[----:B------:R2:W-:Y:S01]  /*64d0*/  LDGSTS.E.BYPASS.LTC128B.128 [R171+0x7000], desc[UR12][R10.64] ;  /* 0x070000000aab7fae */ /* 0x0005e2000b901d4c */
[----:B------:R-:W-:Y:S01]  /*64e0*/  IMAD.X R13, R15, 0x1, R6, P1 ;  /* 0x000000010f0d7824 */ /* 0x000fe200008e0606 */
[----:B------:R-:W-:-:S02]  /*64f0*/  IADD3 R22, P1, R4, R5, RZ ;  /* 0x0000000504167210 */ /* 0x000fc40007f3e0ff */
[----:B------:R-:W-:Y:S01]  /*6500*/  LDGSTS.E.BYPASS.LTC128B.128 [R171+0x7800], desc[UR12][R20.64] ;  /* 0x0780000014ab7fae */ /* 0x000fe2000b901d4c */
[----:B------:R-:W-:-:S03]  /*6510*/  IMAD.X R5, R13, 0x1, R6, P2 ;  /* 0x000000010d057824 */ /* 0x000fc600010e0606 */
[----:B------:R-:W-:Y:S01]  /*6520*/  LDGSTS.E.BYPASS.LTC128B.128 [R171+0x8000], desc[UR12][R14.64] ;  /* 0x080000000eab7fae */ /* 0x000fe2000b901d4c */
[----:B------:R-:W-:-:S03]  /*6530*/  IMAD.X R23, R5, 0x1, R6, P1 ;  /* 0x0000000105177824 */ /* 0x000fc600008e0606 */
[----:B------:R-:W-:Y:S01]  /*6540*/  LDGSTS.E.BYPASS.LTC128B.128 [R171+0x8800], desc[UR12][R12.64] ;  /* 0x088000000cab7fae */ /* 0x000fe2000b901d4c */
[----:B-1----:R-:W-:-:S03]  /*6550*/  IMAD.SHL.U32 R3, R3, 0x2, RZ ;  /* 0x0000000203037824 */ /* 0x002fc600078e00ff */
[----:B------:R1:W-:Y:S04]  /*6560*/  LDGSTS.E.BYPASS.LTC128B.128 [R171+0x9000], desc[UR12][R4.64] ;  /* 0x0900000004ab7fae */ /* 0x0003e8000b901d4c */
[----:B------:R3:W-:Y:S01]  /*6570*/  LDGSTS.E.BYPASS.LTC128B.128 [R171+0x9800], desc[UR12][R22.64] ;  /* 0x0980000016ab7fae */ /* 0x0007e2000b901d4c */
[----:B------:R-:W-:-:S03]  /*6580*/  LOP3.LUT R187, R3, 0x6, RZ, 0xc0, !PT ;  /* 0x0000000603bb7812 */ /* 0x000fc600078ec0ff */
[----:B------:R-:W-:Y:S04]  /*6590*/  LDSM.16.M88.4 R112, [R162] ;  /* 0x00000000a270783b */ /* 0x000fe80000000200 */
[----:B------:R-:W4:Y:S04]  /*65a0*/  LDSM.16.M88.4 R24, [R161+0x2000] ;  /* 0x00200000a118783b */ /* 0x000f280000000200 */
[----:B------:R-:W-:Y:S04]  /*65b0*/  LDSM.16.M88.4 R108, [R160] ;  /* 0x00000000a06c783b */ /* 0x000fe80000000200 */
[----:B------:R-:W-:Y:S04]  /*65c0*/  LDSM.16.M88.4 R40, [R155+0x2000] ;  /* 0x002000009b28783b */ /* 0x000fe80000000200 */
[----:B------:R-:W5:Y:S04]  /*65d0*/  LDSM.16.M88.4 R52, [R161+0x4000] ;  /* 0x00400000a134783b */ /* 0x000f680000000200 */
[----:B------:R-:W3:Y:S04]  /*65e0*/  LDSM.16.M88.4 R44, [R161+0x4800] ;  /* 0x00480000a12c783b */ /* 0x000ee80000000200 */
[----:B------:R-:W3:Y:S04]  /*65f0*/  LDSM.16.M88.4 R36, [R161+0x5000] ;  /* 0x00500000a124783b */ /* 0x000ee80000000200 */
[----:B--2---:R-:W2:Y:S04]  /*6600*/  LDSM.16.M88.4 R8, [R161+0x3000] ;  /* 0x00300000a108783b */ /* 0x004ea80000000200 */
[----:B------:R-:W2:Y:S04]  /*6610*/  LDSM.16.M88.4 R16, [R161+0x2800] ;  /* 0x00280000a110783b */ /* 0x000ea80000000200 */
[----:B------:R-:W2:Y:S04]  /*6620*/  LDSM.16.M88.4 R104, [R155+0x4000] ;  /* 0x004000009b68783b */ /* 0x000ea80000000200 */
[----:B------:R-:W2:Y:S01]  /*6630*/  LDSM.16.M88.4 R100, [R155+0x4800] ;  /* 0x004800009b64783b */ /* 0x000ea20000000200 */
[C---:B----4-:R-:W-:Y:S03]  /*6640*/  HMMA.16816.F32.BF16 R28, R112.reuse, R24, RZ ;  /* 0x00000018701c723c */ /* 0x050fe600000418ff */
[----:B------:R-:W4:Y:S04]  /*6650*/  LDSM.16.M88.4 R64, [R155+0x5000] ;  /* 0x005000009b40783b */ /* 0x000f280000000200 */
[----:B-1----:R-:W1:Y:S01]  /*6660*/  LDSM.16.M88.4 R4, [R155+0x3000] ;  /* 0x003000009b04783b */ /* 0x002e620000000200 */
[C---:B------:R-:W-:Y:S03]  /*6670*/  HMMA.16816.F32.BF16 R24, R112.reuse, R26, RZ ;  /* 0x0000001a7018723c */ /* 0x040fe600000418ff */
[----:B------:R-:W1:Y:S03]  /*6680*/  LDSM.16.M88.4 R32, [R155+0x2800] ;  /* 0x002800009b20783b */ /* 0x000e660000000200 */
[C---:B-----5:R-:W-:Y:S01]  /*6690*/  HMMA.16816.F32.BF16 R56, R112.reuse, R52, RZ ;  /* 0x000000347038723c */ /* 0x060fe200000418ff */
[----:B------:R-:W5:Y:S04]  /*66a0*/  LDSM.16.M88.4 R60, [R161+0x3800] ;  /* 0x00380000a13c783b */ /* 0x000f680000000200 */
[----:B------:R-:W5:Y:S01]  /*66b0*/  LDSM.16.M88.4 R116, [R161+0x5800] ;  /* 0x00580000a174783b */ /* 0x000f620000000200 */
[----:B---3--:R-:W-:Y:S03]  /*66c0*/  HMMA.16816.F32.BF16 R48, R112, R44, RZ ;  /* 0x0000002c7030723c */ /* 0x008fe600000418ff */
[----:B------:R-:W-:Y:S03]  /*66d0*/  LDSM.16.M88.4 R120, [R155+0x3800] ;  /* 0x003800009b78783b */ /* 0x000fe60000000200 */
[C---:B------:R-:W-:Y:S01]  /*66e0*/  HMMA.16816.F32.BF16 R28, R108.reuse, R40, R28 ;  /* 0x000000286c1c723c */ /* 0x040fe2000004181c */
[----:B------:R-:W0:Y:S05]  /*66f0*/  LDGDEPBAR ;  /* 0x00000000000079af */ /* 0x000e2a0000000000 */
        /* <DEDUP_REMOVED lines=8> */
[----:B------:R-:W-:Y:S06]  /*6780*/  HMMA.16816.F32.BF16 R16, R112, R18, RZ ;  /* 0x000000127010723c */ /* 0x000fec00000418ff */
[C---:B------:R-:W-:Y:S06]  /*6790*/  HMMA.16816.F32.BF16 R56, R108.reuse, R104, R56 ;  /* 0x000000686c38723c */ /* 0x040fec0000041838 */
[C---:B------:R-:W-:Y:S01]  /*67a0*/  HMMA.16816.F32.BF16 R52, R108.reuse, R106, R52 ;  /* 0x0000006a6c34723c */ /* 0x040fe20000041834 */
[----:B------:R-:W-:Y:S05]  /*67b0*/  LDSM.16.M88.4 R104, [R159] ;  /* 0x000000009f68783b */ /* 0x000fea0000000200 */
[C---:B------:R-:W-:Y:S06]  /*67c0*/  HMMA.16816.F32.BF16 R48, R108.reuse, R100, R48 ;  /* 0x000000646c30723c */ /* 0x040fec0000041830 */
[C---:B------:R-:W-:Y:S01]  /*67d0*/  HMMA.16816.F32.BF16 R44, R108.reuse, R102, R44 ;  /* 0x000000666c2c723c */ /* 0x040fe2000004182c */
[----:B------:R-:W2:Y:S05]  /*67e0*/  LDSM.16.M88.4 R100, [R158] ;  /* 0x000000009e64783b */ /* 0x000eaa0000000200 */
[C---:B----4-:R-:W-:Y:S06]  /*67f0*/  HMMA.16816.F32.BF16 R40, R108.reuse, R64, R40 ;  /* 0x000000406c28723c */ /* 0x050fec0000041828 */
[C---:B------:R-:W-:Y:S01]  /*6800*/  HMMA.16816.F32.BF16 R36, R108.reuse, R66, R36 ;  /* 0x000000426c24723c */ /* 0x040fe20000041824 */
[----:B------:R-:W3:Y:S05]  /*6810*/  LDSM.16.M88.4 R64, [R151] ;  /* 0x000000009740783b */ /* 0x000eea0000000200 */
[C---:B-1----:R-:W-:Y:S06]  /*6820*/  HMMA.16816.F32.BF16 R12, R108.reuse, R4, R12 ;  /* 0x000000046c0c723c */ /* 0x042fec000004180c */
[C---:B------:R-:W-:Y:S06]  /*6830*/  HMMA.16816.F32.BF16 R8, R108.reuse, R6, R8 ;  /* 0x000000066c08723c */ /* 0x040fec0000041808 */
[C---:B------:R-:W-:Y:S06]  /*6840*/  HMMA.16816.F32.BF16 R20, R108.reuse, R32, R20 ;  /* 0x000000206c14723c */ /* 0x040fec0000041814 */
[----:B------:R-:W-:Y:S06]  /*6850*/  HMMA.16816.F32.BF16 R16, R108, R34, R16 ;  /* 0x000000226c10723c */ /* 0x000fec0000041810 */
[C---:B-----5:R-:W-:Y:S06]  /*6860*/  HMMA.16816.F32.BF16 R4, R112.reuse, R60, RZ ;  /* 0x0000003c7004723c */ /* 0x060fec00000418ff */
[C---:B------:R-:W-:Y:S06]  /*6870*/  HMMA.16816.F32.BF16 R60, R112.reuse, R62, RZ ;  /* 0x0000003e703c723c */ /* 0x040fec00000418ff */
[C---:B------:R-:W-:Y:S06]  /*6880*/  HMMA.16816.F32.BF16 R32, R112.reuse, R116, RZ ;  /* 0x000000747020723c */ /* 0x040fec00000418ff */
[----:B------:R-:W-:Y:S01]  /*6890*/  HMMA.16816.F32.BF16 R112, R112, R118, RZ ;  /* 0x000000767070723c */ /* 0x000fe200000418ff */
[----:B------:R-:W1:Y:S05]  /*68a0*/  LDSM.16.M88.4 R116, [R155+0x5800] ;  /* 0x005800009b74783b */ /* 0x000e6a0000000200 */
[C---:B--2---:R-:W-:Y:S06]  /*68b0*/  HMMA.16816.F32.BF16 R28, R104.reuse, R100, R28 ;  /* 0x00000064681c723c */ /* 0x044fec000004181c */
[C---:B------:R-:W-:Y:S01]  /*68c0*/  HMMA.16816.F32.BF16 R24, R104.reuse, R102, R24 ;  /* 0x000000666818723c */ /* 0x040fe20000041818 */
[----:B------:R-:W2:Y:S05]  /*68d0*/  LDSM.16.M88.4 R100, [R148] ;  /* 0x000000009464783b */ /* 0x000eaa0000000200 */
[C---:B---3--:R-:W-:Y:S06]  /*68e0*/  HMMA.16816.F32.BF16 R20, R104.reuse, R64, R20 ;  /* 0x000000406814723c */ /* 0x048fec0000041814 */
[----:B------:R-:W-:Y:S01]  /*68f0*/  HMMA.16816.F32.BF16 R16, R104, R66, R16 ;  /* 0x000000426810723c */ /* 0x000fe20000041810 */
[----:B------:R-:W3:Y:S05]  /*6900*/  LDSM.16.M88.4 R64, [R147] ;  /* 0x000000009340783b */ /* 0x000eea0000000200 */
[C---:B------:R-:W-:Y:S06]  /*6910*/  HMMA.16816.F32.BF16 R4, R108.reuse, R120, R4 ;  /* 0x000000786c04723c */ /* 0x040fec0000041804 */
[C---:B------:R-:W-:Y:S06]  /*6920*/  HMMA.16816.F32.BF16 R60, R108.reuse, R122, R60 ;  /* 0x0000007a6c3c723c */ /* 0x040fec000004183c */
        /* <DEDUP_REMOVED lines=9> */
[----:B------:R-:W2:Y:S05]  /*69c0*/  LDSM.16.M88.4 R64, [R144] ;  /* 0x000000009040783b */ /* 0x000eaa0000000200 */
[C---:B-1----:R-:W-:Y:S06]  /*69d0*/  HMMA.16816.F32.BF16 R12, R104.reuse, R116, R12 ;  /* 0x00000074680c723c */ /* 0x042fec000004180c */
[C---:B------:R-:W-:Y:S01]  /*69e0*/  HMMA.16816.F32.BF16 R8, R104.reuse, R118, R8 ;  /* 0x000000766808723c */ /* 0x040fe20000041808 */
[----:B------:R-:W1:Y:S05]  /*69f0*/  LDSM.16.M88.4 R116, [R146] ;  /* 0x000000009274783b */ /* 0x000e6a0000000200 */
[C---:B----4-:R-:W-:Y:S06]  /*6a00*/  HMMA.16816.F32.BF16 R4, R104.reuse, R108, R4 ;  /* 0x0000006c6804723c */ /* 0x050fec0000041804 */
[----:B------:R-:W-:Y:S01]  /*6a10*/  HMMA.16816.F32.BF16 R60, R104, R110, R60 ;  /* 0x0000006e683c723c */ /* 0x000fe2000004183c */
[----:B------:R-:W3:Y:S05]  /*6a20*/  LDSM.16.M88.4 R108, [R145] ;  /* 0x00000000916c783b */ /* 0x000eea0000000200 */
[C---:B--2---:R-:W-:Y:S06]  /*6a30*/  HMMA.16816.F32.BF16 R28, R100.reuse, R64, R28 ;  /* 0x00000040641c723c */ /* 0x044fec000004181c */
[----:B------:R-:W-:Y:S01]  /*6a40*/  HMMA.16816.F32.BF16 R24, R100, R66, R24 ;  /* 0x000000426418723c */ /* 0x000fe20000041818 */
[----:B------:R-:W2:Y:S05]  /*6a50*/  LDSM.16.M88.4 R64, [R144+0x2000] ;  /* 0x002000009040783b */ /* 0x000eaa0000000200 */
[C---:B-1----:R-:W-:Y:S06]  /*6a60*/  HMMA.16816.F32.BF16 R40, R104.reuse, R116, R40 ;  /* 0x000000746828723c */ /* 0x042fec0000041828 */
[C---:B------:R-:W-:Y:S01]  /*6a70*/  HMMA.16816.F32.BF16 R36, R104.reuse, R118, R36 ;  /* 0x000000766824723c */ /* 0x040fe20000041824 */
[----:B------:R-:W1:Y:S05]  /*6a80*/  LDSM.16.M88.4 R116, [R144+0x800] ;  /* 0x000800009074783b */ /* 0x000e6a0000000200 */
[C---:B---3--:R-:W-:Y:S06]  /*6a90*/  HMMA.16816.F32.BF16 R32, R104.reuse, R108, R32 ;  /* 0x0000006c6820723c */ /* 0x048fec0000041820 */
[----:B------:R-:W-:Y:S01]  /*6aa0*/  HMMA.16816.F32.BF16 R112, R104, R110, R112 ;  /* 0x0000006e6870723c */ /* 0x000fe20000041870 */
[----:B------:R-:W3:Y:S04]  /*6ab0*/  LDSM.16.M88.4 R108, [R144+0x1000] ;  /* 0x00100000906c783b */ /* 0x000ee80000000200 */
[----:B------:R-:W4:Y:S01]  /*6ac0*/  LDSM.16.M88.4 R104, [R144+0x1800] ;  /* 0x001800009068783b */ /* 0x000f220000000200 */
[C---:B--2---:R-:W-:Y:S06]  /*6ad0*/  HMMA.16816.F32.BF16 R56, R100.reuse, R64, R56 ;  /* 0x000000406438723c */ /* 0x044fec0000041838 */
[----:B------:R-:W-:Y:S01]  /*6ae0*/  HMMA.16816.F32.BF16 R52, R100, R66, R52 ;  /* 0x000000426434723c */ /* 0x000fe20000041834 */
[----:B------:R-:W-:-:S05]  /*6af0*/  IMAD.SHL.U32 R64, R169, 0x80, RZ ;  /* 0x00000080a9407824 */ /* 0x000fca00078e00ff */
[C-C-:B------:R-:W-:Y:S02]  /*6b00*/  LOP3.LUT R3, R64.reuse, 0x8, R187.reuse, 0xfe, !PT ;  /* 0x0000000840037812 */ /* 0x140fe400078efebb */
[C---:B------:R-:W-:Y:S02]  /*6b10*/  LOP3.LUT R185, R64.reuse, R187, RZ, 0xfc, !PT ;  /* 0x000000bb40b97212 */ /* 0x040fe400078efcff */
[CC--:B------:R-:W-:Y:S02]  /*6b20*/  ISETP.GE.AND P3, PT, R3.reuse, R133.reuse, PT ;  /* 0x000000850300720c */ /* 0x0c0fe40003f66270 */
[----:B------:R-:W-:Y:S02]  /*6b30*/  ISETP.GE.AND P1, PT, R3, R132, PT ;  /* 0x000000840300720c */ /* 0x000fe40003f26270 */
[----:B------:R-:W-:Y:S02]  /*6b40*/  LOP3.LUT R3, R64, 0x10, R187, 0xfe, !PT ;  /* 0x0000001040037812 */ /* 0x000fe400078efebb */
[-C--:B------:R-:W-:Y:S01]  /*6b50*/  ISETP.GE.AND P6, PT, R185, R133.reuse, PT ;  /* 0x00000085b900720c */ /* 0x080fe20003fc6270 */
[----:B-1----:R-:W-:Y:S01]  /*6b60*/  HMMA.16816.F32.BF16 R20, R100, R116, R20 ;  /* 0x000000746414723c */ /* 0x002fe20000041814 */
[----:B------:R-:W-:-:S02]  /*6b70*/  ISETP.GE.AND P4, PT, R3, R133, PT ;  /* 0x000000850300720c */ /* 0x000fc40003f86270 */
[-C--:B------:R-:W-:Y:S01]  /*6b80*/  ISETP.GE.AND P5, PT, R3, R132.reuse, PT ;  /* 0x000000840300720c */ /* 0x080fe20003fa6270 */
[C---:B------:R-:W-:Y:S01]  /*6b90*/  VIADD R3, R185.reuse, 0x1 ;  /* 0x00000001b9037836 */ /* 0x040fe20000000000 */
[-C--:B------:R-:W-:Y:S01]  /*6ba0*/  ISETP.GE.AND P2, PT, R185, R132.reuse, PT ;  /* 0x00000084b900720c */ /* 0x080fe20003f46270 */
[C---:B------:R-:W-:Y:S01]  /*6bb0*/  HMMA.16816.F32.BF16 R16, R100.reuse, R118, R16 ;  /* 0x000000766410723c */ /* 0x040fe20000041810 */
[----:B------:R-:W-:Y:S01]  /*6bc0*/  FSEL R186, R28, -INF , !P6 ;  /* 0xff8000001cba7808 */ /* 0x000fe20007000000 */
[----:B------:R-:W1:Y:S01]  /*6bd0*/  LDSM.16.M88.4 R116, [R144+0x2800] ;  /* 0x002800009074783b */ /* 0x000e620000000200 */
[----:B------:R-:W-:Y:S02]  /*6be0*/  FSEL R67, R30, -INF , !P2 ;  /* 0xff8000001e437808 */ /* 0x000fe40005000000 */
[C---:B------:R-:W-:Y:S01]  /*6bf0*/  ISETP.GE.AND P6, PT, R3.reuse, R133, PT ;  /* 0x000000850300720c */ /* 0x040fe20003fc6270 */
[----:B---3--:R-:W-:Y:S01]  /*6c00*/  HMMA.16816.F32.BF16 R12, R100, R108, R12 ;  /* 0x0000006c640c723c */ /* 0x008fe2000004180c */
[----:B------:R-:W-:Y:S01]  /*6c10*/  ISETP.GE.AND P2, PT, R3, R132, PT ;  /* 0x000000840300720c */ /* 0x000fe20003f46270 */
[----:B------:R-:W-:Y:S01]  /*6c20*/  VIADD R3, R185, 0x9 ;  /* 0x00000009b9037836 */ /* 0x000fe20000000000 */
[----:B------:R-:W-:-:S02]  /*6c30*/  FSEL R184, R29, -INF , !P6 ;  /* 0xff8000001db87808 */ /* 0x000fc40007000000 */
[----:B------:R-:W-:Y:S01]  /*6c40*/  FSEL R183, R31, -INF , !P2 ;  /* 0xff8000001fb77808 */ /* 0x000fe20005000000 */
[C---:B------:R-:W-:Y:S01]  /*6c50*/  HMMA.16816.F32.BF16 R8, R100.reuse, R110, R8 ;  /* 0x0000006e6408723c */ /* 0x040fe20000041808 */
[CC--:B------:R-:W-:Y:S01]  /*6c60*/  ISETP.GE.AND P6, PT, R3.reuse, R133.reuse, PT ;  /* 0x000000850300720c */ /* 0x0c0fe20003fc6270 */
[----:B------:R-:W2:Y:S01]  /*6c70*/  LDSM.16.M88.4 R108, [R144+0x3000] ;  /* 0x00300000906c783b */ /* 0x000ea20000000200 */
        /* <DEDUP_REMOVED lines=8> */
[----:B------:R-:W-:Y:S01]  /*6d00*/  FSEL R30, R21, -INF , !P6 ;  /* 0xff800000151e7808 */ /* 0x000fe20007000000 */
[----:B------:R-:W-:Y:S01]  /*6d10*/  HMMA.16816.F32.BF16 R60, R100, R106, R60 ;  /* 0x0000006a643c723c */ /* 0x000fe2000004183c */
[----:B------:R-:W-:Y:S01]  /*6d20*/  FSEL R29, R23, -INF , !P2 ;  /* 0xff800000171d7808 */ /* 0x000fe20005000000 */
[----:B------:R-:W3:Y:S01]  /*6d30*/  LDSM.16.M88.4 R104, [R144+0x3800] ;  /* 0x003800009068783b */ /* 0x000ee20000000200 */
[----:B------:R-:W-:Y:S01]  /*6d40*/  ISETP.GE.AND P6, PT, R3, R133, PT ;  /* 0x000000850300720c */ /* 0x000fe20003fc6270 */
[----:B------:R-:W-:-:S04]  /*6d50*/  DEPBAR.LE SB0, 0x0 ;  /* 0x000080000000791a */ /* 0x000fc80000000000 */
[-C--:B------:R-:W-:Y:S01]  /*6d60*/  ISETP.GE.AND P2, PT, R3, R132.reuse, PT ;  /* 0x000000840300720c */ /* 0x080fe20003f46270 */
        /* <DEDUP_REMOVED lines=8> */
[----:B------:R-:W-:-:S02]  /*6df0*/  FSEL R141, R15, -INF , !P2 ;  /* 0xff8000000f8d7808 */ /* 0x000fc40005000000 */
[CC--:B------:R-:W-:Y:S02]  /*6e00*/  ISETP.GE.AND P6, PT, R3.reuse, R133.reuse, PT ;  /* 0x000000850300720c */ /* 0x0c0fe40003fc6270 */
[-C--:B------:R-:W-:Y:S01]  /*6e10*/  ISETP.GE.AND P2, PT, R3, R132.reuse, PT ;  /* 0x000000840300720c */ /* 0x080fe20003f46270 */
[----:B------:R-:W-:Y:S01]  /*6e20*/  VIADD R3, R185, 0x31 ;  /* 0x00000031b9037836 */ /* 0x000fe20000000000 */
[----:B------:R-:W-:Y:S01]  /*6e30*/  FSEL R170, R9, -INF , !P6 ;  /* 0xff80000009aa7808 */ /* 0x000fe20007000000 */
[C---:B------:R-:W-:Y:S01]  /*6e40*/  HMMA.16816.F32.BF16 R44, R100.reuse, R118, R44 ;  /* 0x00000076642c723c */ /* 0x040fe2000004182c */
[----:B------:R-:W-:Y:S02]  /*6e50*/  FSEL R139, R11, -INF , !P2 ;  /* 0xff8000000b8b7808 */ /* 0x000fe40005000000 */
[C---:B------:R-:W-:Y:S02]  /*6e60*/  ISETP.GE.AND P6, PT, R3.reuse, R133, PT ;  /* 0x000000850300720c */ /* 0x040fe40003fc6270 */
[----:B------:R-:W-:Y:S01]  /*6e70*/  ISETP.GE.AND P2, PT, R3, R132, PT ;  /* 0x000000840300720c */ /* 0x000fe20003f46270 */
[----:B------:R-:W-:Y:S01]  /*6e80*/  VIADD R3, R185, 0x39 ;  /* 0x00000039b9037836 */ /* 0x000fe20000000000 */
[----:B------:R-:W-:Y:S01]  /*6e90*/  FSEL R138, R5, -INF , !P6 ;  /* 0xff800000058a7808 */ /* 0x000fe20007000000 */
[----:B--2---:R-:W-:Y:S01]  /*6ea0*/  HMMA.16816.F32.BF16 R36, R100, R110, R36 ;  /* 0x0000006e6424723c */ /* 0x004fe20000041824 */
[----:B------:R-:W-:-:S02]  /*6eb0*/  FSEL R129, R7, -INF , !P2 ;  /* 0xff80000007817808 */ /* 0x000fc40005000000 */
[CC--:B------:R-:W-:Y:S02]  /*6ec0*/  ISETP.GE.AND P6, PT, R3.reuse, R133.reuse, PT ;  /* 0x000000850300720c */ /* 0x0c0fe40003fc6270 */
[----:B------:R-:W-:Y:S01]  /*6ed0*/  ISETP.GE.AND P2, PT, R3, R132, PT ;  /* 0x000000840300720c */ /* 0x000fe20003f46270 */
[C---:B------:R-:W-:Y:S01]  /*6ee0*/  HMMA.16816.F32.BF16 R40, R100.reuse, R108, R40 ;  /* 0x0000006c6428723c */ /* 0x040fe20000041828 */
[----:B------:R-:W-:Y:S02]  /*6ef0*/  LOP3.LUT R3, R64, 0x18, R187, 0xfe, !PT ;  /* 0x0000001840037812 */ /* 0x000fe400078efebb */
[----:B------:R-:W-:Y:S02]  /*6f00*/  FSEL R136, R61, -INF , !P6 ;  /* 0xff8000003d887808 */ /* 0x000fe40007000000 */
[----:B------:R-:W-:Y:S01]  /*6f10*/  FSEL R123, R63, -INF , !P2 ;  /* 0xff8000003f7b7808 */ /* 0x000fe20005000000 */
[----:B---3--:R-:W-:Y:S01]  /*6f20*/  HMMA.16816.F32.BF16 R32, R100, R104, R32 ;  /* 0x000000686420723c */ /* 0x008fe20000041820 */
[----:B------:R-:W-:Y:S01]  /*6f30*/  BAR.SYNC.DEFER_BLOCKING 0x0 ;  /* 0x0000000000007b1d */ /* 0x000fe20000010000 */
[----:B------:R-:W-:-:S02]  /*6f40*/  ISETP.GE.AND P6, PT, R3, R133, PT ;  /* 0x000000850300720c */ /* 0x000fc40003fc6270 */
[-C--:B------:R-:W-:Y:S01]  /*6f50*/  ISETP.GE.AND P2, PT, R3, R132.reuse, PT ;  /* 0x000000840300720c */ /* 0x080fe20003f46270 */
[----:B------:R-:W-:Y:S01]  /*6f60*/  VIADD R3, R185, 0x41 ;  /* 0x00000041b9037836 */ /* 0x000fe20000000000 */
[----:B------:R-:W-:Y:S01]  /*6f70*/  FSEL R188, R24, -INF , !P3 ;  /* 0xff80000018bc7808 */ /* 0x000fe20005800000 */
[----:B------:R-:W-:Y:S01]  /*6f80*/  HMMA.16816.F32.BF16 R112, R100, R106, R112 ;  /* 0x0000006a6470723c */ /* 0x000fe20000041870 */
[----:B------:R-:W-:Y:S02]  /*6f90*/  FSEL R24, R20, -INF , !P4 ;  /* 0xff80000014187808 */ /* 0x000fe40006000000 */
[C---:B------:R-:W-:Y:S02]  /*6fa0*/  ISETP.GE.AND P3, PT, R3.reuse, R133, PT ;  /* 0x000000850300720c */ /* 0x040fe40003f66270 */
[----:B------:R-:W-:Y:S02]  /*6fb0*/  ISETP.GE.AND P4, PT, R3, R132, PT ;  /* 0x000000840300720c */ /* 0x000fe40003f86270 */
[----:B------:R-:W-:-:S02]  /*6fc0*/  LOP3.LUT R3, R64, 0x28, R187, 0xfe, !PT ;  /* 0x0000002840037812 */ /* 0x000fc400078efebb */
[----:B------:R-:W-:Y:S02]  /*6fd0*/  LOP3.LUT R7, R64, 0x20, R187, 0xfe, !PT ;  /* 0x0000002040077812 */ /* 0x000fe400078efebb */
[----:B------:R-:W-:Y:S02]  /*6fe0*/  FSEL R25, R22, -INF , !P5 ;  /* 0xff80000016197808 */ /* 0x000fe40006800000 */
[----:B------:R-:W-:Y:S02]  /*6ff0*/  FSEL R111, R59, -INF , !P4 ;  /* 0xff8000003b6f7808 */ /* 0x000fe40006000000 */
[----:B------:R-:W-:Y:S02]  /*7000*/  FSEL R5, R26, -INF , !P1 ;  /* 0xff8000001a057808 */ /* 0x000fe40004800000 */
[CC--:B------:R-:W-:Y:S02]  /*7010*/  ISETP.GE.AND P5, PT, R3.reuse, R133.reuse, PT ;  /* 0x000000850300720c */ /* 0x0c0fe40003fa6270 */
[----:B------:R-:W-:Y:S01]  /*7020*/  ISETP.GE.AND P4, PT, R3, R132, PT ;  /* 0x000000840300720c */ /* 0x000fe20003f86270 */
[----:B------:R-:W-:Y:S01]  /*7030*/  VIADD R3, R185, 0x49 ;  /* 0x00000049b9037836 */ /* 0x000fe20000000000 */
[----:B------:R-:W-:-:S02]  /*7040*/  ISETP.GE.AND P1, PT, R7, R133, PT ;  /* 0x000000850700720c */ /* 0x000fc40003f26270 */
[----:B------:R-:W-:Y:S02]  /*7050*/  FSEL R120, R57, -INF , !P3 ;  /* 0xff80000039787808 */ /* 0x000fe40005800000 */
[----:B------:R-:W-:Y:S02]  /*7060*/  FSEL R20, R16, -INF , !P6 ;  /* 0xff80000010147808 */ /* 0x000fe40007000000 */
[----:B------:R-:W-:Y:S02]  /*7070*/  FSEL R182, R12, -INF , !P1 ;  /* 0xff8000000cb67808 */ /* 0x000fe40004800000 */
        /* <DEDUP_REMOVED lines=8> */
[----:B------:R-:W-:-:S02]  /*7100*/  ISETP.GE.AND P3, PT, R3, R133, PT ;  /* 0x000000850300720c */ /* 0x000fc40003f66270 */
[-C--:B------:R-:W-:Y:S01]  /*7110*/  ISETP.GE.AND P1, PT, R3, R132.reuse, PT ;  /* 0x000000840300720c */ /* 0x080fe20003f26270 */
[----:B------:R-:W-:Y:S01]  /*7120*/  VIADD R3, R185, 0x51 ;  /* 0x00000051b9037836 */ /* 0x000fe20000000000 */
[----:B------:R-:W-:Y:S02]  /*7130*/  ISETP.GE.AND P2, PT, R7, R133, PT ;  /* 0x000000850700720c */ /* 0x000fe40003f46270 */
[----:B------:R-:W-:Y:S02]  /*7140*/  FSEL R118, R53, -INF , !P6 ;  /* 0xff80000035767808 */ /* 0x000fe40007000000 */
[----:B------:R-:W-:Y:S02]  /*7150*/  FSEL R180, R8, -INF , !P5 ;  /* 0xff80000008b47808 */ /* 0x000fe40006800000 */
[----:B------:R-:W-:Y:S02]  /*7160*/  FSEL R140, R4, -INF , !P2 ;  /* 0xff800000048c7808 */ /* 0x000fe40005000000 */
[----:B------:R-:W-:-:S02]  /*7170*/  ISETP.GE.AND P6, PT, R7, R132, PT ;  /* 0x000000840700720c */ /* 0x000fc40003fc6270 */
[CC--:B------:R-:W-:Y:S02]  /*7180*/  ISETP.GE.AND P5, PT, R3.reuse, R133.reuse, PT ;  /* 0x000000850300720c */ /* 0x0c0fe40003fa6270 */
[----:B------:R-:W-:Y:S02]  /*7190*/  ISETP.GE.AND P2, PT, R3, R132, PT ;  /* 0x000000840300720c */ /* 0x000fe40003f46270 */
[----:B------:R-:W-:Y:S02]  /*71a0*/  LOP3.LUT R3, R64, 0x48, R187, 0xfe, !PT ;  /* 0x0000004840037812 */ /* 0x000fe400078efebb */
[----:B------:R-:W-:Y:S02]  /*71b0*/  FSEL R137, R6, -INF , !P6 ;  /* 0xff80000006897808 */ /* 0x000fe40007000000 */
[----:B------:R-:W-:Y:S02]  /*71c0*/  FSEL R65, R51, -INF , !P2 ;  /* 0xff80000033417808 */ /* 0x000fe40005000000 */
[----:B------:R-:W-:-:S02]  /*71d0*/  ISETP.GE.AND P6, PT, R3, R133, PT ;  /* 0x000000850300720c */ /* 0x000fc40003fc6270 */
[----:B------:R-:W-:Y:S01]  /*71e0*/  ISETP.GE.AND P2, PT, R3, R132, PT ;  /* 0x000000840300720c */ /* 0x000fe20003f46270 */
[----:B------:R-:W-:Y:S01]  /*71f0*/  VIADD R3, R185, 0x59 ;  /* 0x00000059b9037836 */ /* 0x000fe20000000000 */
[----:B------:R-:W-:Y:S02]  /*7200*/  FSEL R142, R60, -INF , !P3 ;  /* 0xff8000003c8e7808 */ /* 0x000fe40005800000 */
[C-C-:B------:R-:W-:Y:S02]  /*7210*/  LOP3.LUT R7, R64.reuse, 0x40, R187.reuse, 0xfe, !PT ;  /* 0x0000004040077812 */ /* 0x140fe400078efebb */
[----:B------:R-:W-:Y:S02]  /*7220*/  ISETP.GE.AND P3, PT, R3, R133, PT ;  /* 0x000000850300720c */ /* 0x000fe40003f66270 */
[----:B------:R-:W-:Y:S02]  /*7230*/  LOP3.LUT R4, R64, 0x50, R187, 0xfe, !PT ;  /* 0x0000005040047812 */ /* 0x000fe400078efebb */
        /* <DEDUP_REMOVED lines=9> */
[-C--:B------:R-:W-:Y:S02]  /*72d0*/  ISETP.GE.AND P5, PT, R7, R132.reuse, PT ;  /* 0x000000840700720c */ /* 0x080fe40003fa6270 */
[----:B------:R-:W-:Y:S02]  /*72e0*/  ISETP.GE.AND P4, PT, R3, R132, PT ;  /* 0x000000840300720c */ /* 0x000fe40003f86270 */
[----:B------:R-:W-:Y:S02]  /*72f0*/  LOP3.LUT R3, R64, 0x58, R187, 0xfe, !PT ;  /* 0x0000005840037812 */ /* 0x000fe400078efebb */
[----:B------:R-:W-:Y:S02]  /*7300*/  FSEL R122, R52, -INF , !P6 ;  /* 0xff800000347a7808 */ /* 0x000fe40007000000 */
        /* <DEDUP_REMOVED lines=8> */
[----:B------:R-:W-:Y:S02]  /*7390*/  FSEL R3, R41, -INF , !P6 ;  /* 0xff80000029037808 */ /* 0x000fe40007000000 */
[-C--:B------:R-:W-:Y:S02]  /*73a0*/  ISETP.GE.AND P1, PT, R4, R132.reuse, PT ;  /* 0x000000840400720c */ /* 0x080fe40003f26270 */
[C---:B------:R-:W-:Y:S02]  /*73b0*/  ISETP.GE.AND P2, PT, R6.reuse, R133, PT ;  /* 0x000000850600720c */ /* 0x040fe40003f46270 */
[----:B------:R-:W-:Y:S02]  /*73c0*/  ISETP.GE.AND P6, PT, R6, R132, PT ;  /* 0x000000840600720c */ /* 0x000fe40003fc6270 */
[----:B------:R-:W-:-:S02]  /*73d0*/  LOP3.LUT R4, R64, 0x68, R187, 0xfe, !PT ;  /* 0x0000006840047812 */ /* 0x000fc400078efebb */
[----:B------:R-:W-:Y:S02]  /*73e0*/  LOP3.LUT R6, R64, 0x70, R187, 0xfe, !PT ;  /* 0x0000007040067812 */ /* 0x000fe400078efebb */
        /* <DEDUP_REMOVED lines=11> */
[----:B------:R-:W-:Y:S01]  /*74a0*/  ISETP.GE.AND P2, PT, R4, R132, PT ;  /* 0x000000840400720c */ /* 0x000fe20003f46270 */
[----:B------:R-:W-:Y:S01]  /*74b0*/  VIADD R4, R185, 0x71 ;  /* 0x00000071b9047836 */ /* 0x000fe20000000000 */
[----:B------:R-:W-:Y:S01]  /*74c0*/  ISETP.GT.AND P4, PT, R169, R164, PT ;  /* 0x000000a4a900720c */ /* 0x000fe20003f84270 */
[----:B------:R-:W-:Y:S01]  /*74d0*/  VIADD R185, R185, 0x79 ;  /* 0x00000079b9b97836 */ /* 0x000fe20000000000 */
[----:B------:R-:W-:-:S02]  /*74e0*/  FSEL R37, R37, -INF , !P5 ;  /* 0xff80000025257808 */ /* 0x000fc40006800000 */
[----:B------:R-:W-:Y:S02]  /*74f0*/  FSEL R38, R38, -INF , !P1 ;  /* 0xff80000026267808 */ /* 0x000fe40004800000 */
[-C--:B------:R-:W-:Y:S02]  /*7500*/  ISETP.GE.AND P5, PT, R6, R133.reuse, PT ;  /* 0x000000850600720c */ /* 0x080fe40003fa6270 */
[----:B------:R-:W-:Y:S02]  /*7510*/  ISETP.GE.AND P1, PT, R4, R133, PT ;  /* 0x000000850400720c */ /* 0x000fe40003f26270 */
[----:B------:R-:W-:Y:S02]  /*7520*/  LOP3.LUT R187, R64, 0x78, R187, 0xfe, !PT ;  /* 0x0000007840bb7812 */ /* 0x000fe400078efebb */
[----:B------:R-:W-:Y:S02]  /*7530*/  FSEL R42, R42, -INF , !P6 ;  /* 0xff8000002a2a7808 */ /* 0x000fe40007000000 */
[----:B------:R-:W-:-:S02]  /*7540*/  FSEL R39, R39, -INF , !P2 ;  /* 0xff80000027277808 */ /* 0x000fc40005000000 */
[----:B------:R-:W-:Y:S02]  /*7550*/  FSEL R36, R36, -INF , !P3 ;  /* 0xff80000024247808 */ /* 0x000fe40005800000 */
[----:B------:R-:W-:Y:S02]  /*7560*/  FSEL R41, R32, -INF , !P5 ;  /* 0xff80000020297808 */ /* 0x000fe40006800000 */
[----:B------:R-:W-:Y:S02]  /*7570*/  FSEL R44, R33, -INF , !P1 ;  /* 0xff800000212c7808 */ /* 0x000fe40004800000 */
[C---:B------:R-:W-:Y:S02]  /*7580*/  ISETP.GE.AND P6, PT, R187.reuse, R133, PT ;  /* 0x00000085bb00720c */ /* 0x040fe40003fc6270 */
[-C--:B------:R-:W-:Y:S02]  /*7590*/  ISETP.GE.AND P2, PT, R187, R132.reuse, PT ;  /* 0x00000084bb00720c */ /* 0x080fe40003f46270 */
[----:B------:R-:W-:-:S02]  /*75a0*/  ISETP.GE.AND P3, PT, R4, R132, PT ;  /* 0x000000840400720c */ /* 0x000fc40003f66270 */
[C---:B------:R-:W-:Y:S02]  /*75b0*/  ISETP.GE.AND P5, PT, R185.reuse, R133, PT ;  /* 0x00000085b900720c */ /* 0x040fe40003fa6270 */
[----:B------:R-:W-:Y:S02]  /*75c0*/  ISETP.GE.AND P1, PT, R185, R132, PT ;  /* 0x00000084b900720c */ /* 0x000fe40003f26270 */
[----:B------:R-:W-:Y:S02]  /*75d0*/  FSEL R48, R35, -INF , !P3 ;  /* 0xff80000023307808 */ /* 0x000fe40005800000 */
[----:B------:R-:W-:Y:S02]  /*75e0*/  FSEL R50, R112, -INF , !P6 ;  /* 0xff80000070327808 */ /* 0x000fe40007000000 */
[----:B------:R-:W-:Y:S02]  /*75f0*/  FSEL R49, R113, -INF , !P5 ;  /* 0xff80000071317808 */ /* 0x000fe40006800000 */
[----:B------:R-:W-:-:S02]  /*7600*/  FSEL R47, R114, -INF , !P2 ;  /* 0xff800000722f7808 */ /* 0x000fc40005000000 */
[----:B------:R-:W-:Y:S01]  /*7610*/  FSEL R46, R115, -INF , !P1 ;  /* 0xff800000732e7808 */ /* 0x000fe20004800000 */
[----:B------:R-:W-:Y:S06]  /*7620*/  @!P4 BRA `(.L_x_7239) ;  /* 0x000000040074c947 */ /* 0x000fec0003800000 */
        /* <DEDUP_REMOVED lines=49> */
[C---:B------:R-:W-:Y:S02]  /*7940*/  IMAD R4, R7.reuse, R125, R4 ;  /* 0x0000007d07047224 */ /* 0x040fe400078e0204 */
        /* <DEDUP_REMOVED lines=9> */
.L_x_7240:
[----:B------:R-:W-:-:S04]  /*79e0*/  LEA R8, -R124, RZ, 0x7 ;  /* 0x000000ff7c087211 */ /* 0x000fc800078e39ff */
[----:B------:R-:W-:-:S07]  /*79f0*/  SHF.R.S32.HI R4, RZ, 0x1f, R8 ;  /* 0x0000001fff047819 */ /* 0x000fce0000011408 */
.L_x_7241:
        /* <DEDUP_REMOVED lines=32> */
.L_x_7239:
[----:B-1----:R-:W-:Y:S01]  /*7c00*/  FMNMX.FTZ R7, R2, R186, !PT ;  /* 0x000000ba02077209 */ /* 0x002fe20007810000 */
        /* <DEDUP_REMOVED lines=76> */
[--C-:B------:R-:W-:Y:S01]  /*80d0*/  FFMA.FTZ R56, R188, UR6, -R59.reuse ;  /* 0x00000006bc387c23 */ /* 0x100fe2000801083b */
[----:B--2---:R-:W-:Y:S01]  /*80e0*/  FMNMX.FTZ R60, R7, R60, !PT ;  /* 0x0000003c073c7209 */ /* 0x004fe20007810000 */
[--C-:B------:R-:W-:Y:S01]  /*80f0*/  FFMA.FTZ R55, R66, UR6, -R59.reuse ;  /* 0x0000000642377c23 */ /* 0x100fe2000801083b */
[----:B------:R-:W-:Y:S01]  /*8100*/  FSEL R7, R61, RZ, P2 ;  /* 0x000000ff3d077208 */ /* 0x000fe20001000000 */
[----:B------:R-:W-:Y:S01]  /*8110*/  MUFU.EX2 R58, R58 ;  /* 0x0000003a003a7308 */ /* 0x000fe20000000800 */
[C---:B------:R-:W-:Y:S01]  /*8120*/  FSETP.NEU.FTZ.AND P1, PT, R60.reuse, -INF , PT ;  /* 0xff8000003c00780b */ /* 0x040fe20003f3d000 */
[----:B------:R-:W-:Y:S01]  /*8130*/  FMUL.FTZ R54, R60, UR6 ;  /* 0x000000063c367c20 */ /* 0x000fe20008410000 */
[----:B------:R-:W-:Y:S01]  /*8140*/  FFMA.FTZ R66, R20, UR6, -R59 ;  /* 0x0000000614427c23 */ /* 0x000fe2000801083b */
[----:B------:R-:W-:Y:S01]  /*8150*/  FADD.FTZ R8, R2, -R7 ;  /* 0x8000000702087221 */ /* 0x000fe20000010000 */
[----:B------:R-:W-:Y:S01]  /*8160*/  FSEL R9, R60, RZ, P1 ;  /* 0x000000ff3c097208 */ /* 0x000fe20000800000 */
[----:B------:R-:W-:Y:S01]  /*8170*/  LDSM.16.MT88.4 R20, [R152+0x6000] ;  /* 0x006000009814783b */ /* 0x000fe20000004200 */
[----:B------:R-:W-:Y:S01]  /*8180*/  FSEL R54, R54, RZ, P1 ;  /* 0x000000ff36367208 */ /* 0x000fe20000800000 */
[----:B------:R-:W-:Y:S01]  /*8190*/  FMUL.FTZ R62, R8, UR6 ;  /* 0x00000006083e7c20 */ /* 0x000fe20008410000 */
[----:B------:R-:W1:Y:S01]  /*81a0*/  MUFU.EX2 R57, R57 ;  /* 0x0000003900397308 */ /* 0x000e620000000800 */
[----:B------:R-:W-:Y:S01]  /*81b0*/  FADD.FTZ R9, R0, -R9 ;  /* 0x8000000900097221 */ /* 0x000fe20000010000 */
[--C-:B------:R-:W-:Y:S01]  /*81c0*/  FFMA.FTZ R64, R24, UR6, -R59.reuse ;  /* 0x0000000618407c23 */ /* 0x100fe2000801083b */
[--C-:B------:R-:W-:Y:S01]  /*81d0*/  FFMA.FTZ R51, R5, UR6, -R54.reuse ;  /* 0x0000000605337c23 */ /* 0x100fe20008010836 */
[--C-:B------:R-:W-:Y:S01]  /*81e0*/  FFMA.FTZ R53, R67, UR6, -R54.reuse ;  /* 0x0000000643357c23 */ /* 0x100fe20008010836 */
[----:B------:R-:W2:Y:S01]  /*81f0*/  LDSM.16.MT88.4 R4, [R156+0x6000] ;  /* 0x006000009c04783b */ /* 0x000ea20000004200 */
[----:B------:R-:W-:Y:S01]  /*8200*/  FMUL.FTZ R0, R9, UR6 ;  /* 0x0000000609007c20 */ /* 0x000fe20008410000 */
        /* <DEDUP_REMOVED lines=43> */
[----:B------:R-:W1:Y:S01]  /*84c0*/  MUFU.EX2 R2, R2 ;  /* 0x0000000200027308 */ /* 0x000e620000000800 */
[----:B----4-:R-:W-:Y:S01]  /*84d0*/  F2FP.BF16.F32.PACK_AB R13, R52, R53 ;  /* 0x00000035340d723e */ /* 0x010fe200000010ff */
[----:B------:R-:W-:Y:S01]  /*84e0*/  LDSM.16.MT88.4 R36, [R152+0x9000] ;  /* 0x009000009824783b */ /* 0x000fe20000004200 */
[----:B------:R-:W-:-:S05]  /*84f0*/  FFMA.FTZ R45, R45, UR6, -R54 ;  /* 0x000000062d2d7c23 */ /* 0x000fca0008010836 */
[----:B------:R-:W4:Y:S08]  /*8500*/  MUFU.EX2 R62, R62 ;  /* 0x0000003e003e7308 */ /* 0x000f300000000800 */
[----:B------:R-:W5:Y:S01]  /*8510*/  MUFU.EX2 R0, R0 ;  /* 0x0000000000007308 */ /* 0x000f620000000800 */
[----:B-1----:R-:W-:-:S07]  /*8520*/  F2FP.BF16.F32.PACK_AB R15, R2, R51 ;  /* 0x00000033020f723e */ /* 0x002fce00000010ff */
        /* <DEDUP_REMOVED lines=17> */
[C---:B--2---:R-:W-:Y:S01]  /*8640*/  HMMA.16816.F32.BF16 R96, R12.reuse, R4, R96 ;  /* 0x000000040c60723c */ /* 0x044fe20000041860 */
        /* <DEDUP_REMOVED lines=15> */
[----:B------:R-:W-:Y:S01]  /*8740*/  FMUL.FTZ R26, R82, R0 ;  /* 0x00000000521a7220 */ /* 0x000fe20000410000 */
[-C--:B------:R-:W-:Y:S01]  /*8750*/  FMUL.FTZ R76, R76, R62.reuse ;  /* 0x0000003e4c4c7220 */ /* 0x080fe20000410000 */
[C---:B------:R-:W-:Y:S01]  /*8760*/  HMMA.16816.F32.BF16 R72, R12.reuse, R18, R72 ;  /* 0x000000120c48723c */ /* 0x040fe20000041848 */
[----:B------:R-:W2:Y:S01]  /*8770*/  LDSM.16.MT88.4 R16, [R156+0x6800] ;  /* 0x006800009c10783b */ /* 0x000ea20000004200 */
[----:B------:R-:W-:Y:S01]  /*8780*/  FMUL.FTZ R77, R77, R62 ;  /* 0x0000003e4d4d7220 */ /* 0x000fe20000410000 */
[-C--:B------:R-:W-:Y:S01]  /*8790*/  FMUL.FTZ R78, R78, R0.reuse ;  /* 0x000000004e4e7220 */ /* 0x080fe20000410000 */
[----:B------:R-:W-:Y:S01]  /*87a0*/  FMUL.FTZ R79, R79, R0 ;  /* 0x000000004f4f7220 */ /* 0x000fe20000410000 */
[----:B------:R-:W-:Y:S01]  /*87b0*/  MUFU.EX2 R66, R66 ;  /* 0x0000004200427308 */ /* 0x000fe20000000800 */
[C---:B---3--:R-:W-:Y:S01]  /*87c0*/  HMMA.16816.F32.BF16 R4, R12.reuse, R8, R4 ;  /* 0x000000080c04723c */ /* 0x048fe20000041804 */
[--C-:B------:R-:W-:Y:S01]  /*87d0*/  FFMA.FTZ R88, R141, UR6, -R54.reuse ;  /* 0x000000068d587c23 */ /* 0x100fe20008010836 */
[--C-:B------:R-:W-:Y:S01]  /*87e0*/  FFMA.FTZ R82, R143, UR6, -R54.reuse ;  /* 0x000000068f527c23 */ /* 0x100fe20008010836 */
[----:B------:R-:W-:Y:S01]  /*87f0*/  FFMA.FTZ R89, R139, UR6, -R54 ;  /* 0x000000068b597c23 */ /* 0x000fe20008010836 */
[--C-:B------:R-:W-:Y:S01]  /*8800*/  FFMA.FTZ R90, R138, UR6, -R59.reuse ;  /* 0x000000068a5a7c23 */ /* 0x100fe2000801083b */
[----:B------:R-:W-:Y:S01]  /*8810*/  FFMA.FTZ R91, R142, UR6, -R59 ;  /* 0x000000068e5b7c23 */ /* 0x000fe2000801083b */
[----:B------:R-:W-:Y:S01]  /*8820*/  HMMA.16816.F32.BF16 R8, R12, R10, R84 ;  /* 0x0000000a0c08723c */ /* 0x000fe20000041854 */
[----:B------:R3:W4:Y:S01]  /*8830*/  MUFU.EX2 R85, R28 ;  /* 0x0000001c00557308 */ /* 0x0007220000000800 */
[----:B-1----:R-:W-:Y:S01]  /*8840*/  F2FP.BF16.F32.PACK_AB R32, R67, R64 ;  /* 0x000000404320723e */ /* 0x002fe200000010ff */
[----:B------:R-:W-:Y:S01]  /*8850*/  FFMA.FTZ R58, R179, R62, R58 ;  /* 0x0000003eb33a7223 */ /* 0x000fe2000001003a */
[----:B------:R-:W-:Y:S01]  /*8860*/  FFMA.FTZ R53, R178, R0, R53 ;  /* 0x00000000b2357223 */ /* 0x000fe20000010035 */
[----:B------:R-:W-:-:S02]  /*8870*/  FFMA.FTZ R179, R49, UR6, -R59 ;  /* 0x0000000631b37c23 */ /* 0x000fc4000801083b */
[--C-:B------:R-:W-:Y:S01]  /*8880*/  FFMA.FTZ R84, R25, UR6, -R54.reuse ;  /* 0x0000000619547c23 */ /* 0x100fe20008010836 */
[----:B------:R-:W-:Y:S01]  /*8890*/  FMUL.FTZ R25, R81, R62 ;  /* 0x0000003e51197220 */ /* 0x000fe20000410000 */
[--C-:B------:R-:W-:Y:S01]  /*88a0*/  FFMA.FTZ R81, R29, UR6, -R54.reuse ;  /* 0x000000061d517c23 */ /* 0x100fe20008010836 */
[----:B------:R-:W-:Y:S01]  /*88b0*/  MUFU.EX2 R83, R83 ;  /* 0x0000005300537308 */ /* 0x000fe20000000800 */
[----:B------:R-:W-:Y:S01]  /*88c0*/  FFMA.FTZ R87, R167, UR6, -R54 ;  /* 0x00000006a7577c23 */ /* 0x000fe20008010836 */
[----:B------:R-:W-:Y:S01]  /*88d0*/  FADD.FTZ R57, R57, R58 ;  /* 0x0000003a39397221 */ /* 0x000fe20000010000 */
[----:B------:R-:W-:Y:S01]  /*88e0*/  FADD.FTZ R52, R52, R53 ;  /* 0x0000003534347221 */ /* 0x000fe20000010000 */
[----:B------:R-:W-:Y:S01]  /*88f0*/  FFMA.FTZ R62, R44, UR6, -R59 ;  /* 0x000000062c3e7c23 */ /* 0x000fe2000801083b */
[C---:B------:R-:W-:Y:S01]  /*8900*/  HMMA.16816.F32.BF16 R24, R12.reuse, R20, R24 ;  /* 0x000000140c18723c */ /* 0x040fe20000041818 */
[----:B------:R-:W-:Y:S01]  /*8910*/  FADD.FTZ R56, R56, R57 ;  /* 0x0000003938387221 */ /* 0x000fe20000010000 */
[----:B------:R-:W-:Y:S01]  /*8920*/  FADD.FTZ R51, R51, R52 ;  /* 0x0000003433337221 */ /* 0x000fe20000010000 */
[----:B------:R-:W-:Y:S01]  /*8930*/  MUFU.EX2 R84, R84 ;  /* 0x0000005400547308 */ /* 0x000fe20000000800 */
[----:B---3--:R-:W1:Y:S01]  /*8940*/  LDSM.16.MT88.4 R28, [R154+0x6800] ;  /* 0x006800009a1c783b */ /* 0x008e620000004200 */
[----:B----4-:R-:W-:Y:S01]  /*8950*/  F2FP.BF16.F32.PACK_AB R34, R85, R66 ;  /* 0x000000425522723e */ /* 0x010fe200000010ff */
[----:B------:R-:W-:Y:S01]  /*8960*/  HMMA.16816.F32.BF16 R12, R12, R22, R76 ;  /* 0x000000160c0c723c */ /* 0x000fe2000004184c */
[----:B------:R-:W-:Y:S01]  /*8970*/  FADD.FTZ R55, R55, R56 ;  /* 0x0000003837377221 */ /* 0x000fe20000010000 */
[----:B------:R-:W3:Y:S01]  /*8980*/  LDSM.16.MT88.4 R20, [R153+0x6800] ;  /* 0x006800009914783b */ /* 0x000ee20000004200 */
[----:B------:R-:W-:Y:S01]  /*8990*/  FADD.FTZ R51, R2, R51 ;  /* 0x0000003302337221 */ /* 0x000fe20000010000 */
[----:B------:R-:W-:Y:S01]  /*89a0*/  FFMA.FTZ R44, R50, UR6, -R59 ;  /* 0x00000006322c7c23 */ /* 0x000fe2000801083b */
[----:B------:R-:W4:Y:S01]  /*89b0*/  MUFU.EX2 R81, R81 ;  /* 0x0000005100517308 */ /* 0x000f220000000800 */
[----:B------:R-:W-:Y:S01]  /*89c0*/  FADD.FTZ R64, R64, R55 ;  /* 0x0000003740407221 */ /* 0x000fe20000010000 */
[--C-:B------:R-:W-:Y:S01]  /*89d0*/  FFMA.FTZ R78, R182, UR6, -R59.reuse ;  /* 0x00000006b64e7c23 */ /* 0x100fe2000801083b */
[--C-:B------:R-:W-:Y:S01]  /*89e0*/  FFMA.FTZ R79, R172, UR6, -R59.reuse ;  /* 0x00000006ac4f7c23 */ /* 0x100fe2000801083b */
[--C-:B------:R-:W-:Y:S01]  /*89f0*/  FFMA.FTZ R77, R180, UR6, -R59.reuse ;  /* 0x00000006b44d7c23 */ /* 0x100fe2000801083b */
[----:B------:R-:W-:Y:S01]  /*8a00*/  FFMA.FTZ R76, R170, UR6, -R59 ;  /* 0x00000006aa4c7c23 */ /* 0x000fe2000801083b */
[----:B------:R-:W-:-:S02]  /*8a10*/  FADD.FTZ R67, R67, R64 ;  /* 0x0000004043437221 */ /* 0x000fc40000010000 */
[----:B------:R-:W5:Y:S02]  /*8a20*/  MUFU.EX2 R80, R80 ;  /* 0x0000005000507308 */ /* 0x000f640000000800 */
[----:B------:R-:W-:-:S04]  /*8a30*/  FADD.FTZ R66, R66, R67 ;  /* 0x0000004342427221 */ /* 0x000fc80000010000 */
[----:B------:R-:W-:Y:S02]  /*8a40*/  FADD.FTZ R85, R85, R66 ;  /* 0x0000004255557221 */ /* 0x000fe40000010000 */
[----:B------:R-:W-:Y:S01]  /*8a50*/  MUFU.EX2 R78, R78 ;  /* 0x0000004e004e7308 */ /* 0x000fe20000000800 */
[----:B----4-:R-:W-:-:S07]  /*8a60*/  F2FP.BF16.F32.PACK_AB R33, R81, R84 ;  /* 0x000000545121723e */ /* 0x010fce00000010ff */
[----:B------:R-:W4:Y:S01]  /*8a70*/  MUFU.EX2 R79, R79 ;  /* 0x0000004f004f7308 */ /* 0x000f220000000800 */
        /* <DEDUP_REMOVED lines=10> */
[C---:B---3--:R-:W-:Y:S01]  /*8b20*/  HMMA.16816.F32.BF16 R68, R32.reuse, R20, R68 ;  /* 0x000000142044723c */ /* 0x048fe20000041844 */
[----:B------:R-:W3:Y:S05]  /*8b30*/  MUFU.EX2 R88, R88 ;  /* 0x0000005800587308 */ /* 0x000eea0000000800 */
        /* <DEDUP_REMOVED lines=9> */
[----:B----4-:R-:W-:Y:S01]  /*8bd0*/  F2FP.BF16.F32.PACK_AB R32, R79, R78 ;  /* 0x0000004e4f20723e */ /* 0x010fe200000010ff */
[----:B------:R-:W-:Y:S01]  /*8be0*/  FADD.FTZ R78, R78, R85 ;  /* 0x000000554e4e7221 */ /* 0x000fe20000010000 */
[----:B---3--:R-:W-:-:S02]  /*8bf0*/  F2FP.BF16.F32.PACK_AB R33, R88, R87 ;  /* 0x000000575821723e */ /* 0x008fc400000010ff */
        /* <DEDUP_REMOVED lines=28> */
[----:B---3--:R-:W-:-:S02]  /*8dc0*/  F2FP.BF16.F32.PACK_AB R33, R103, R102 ;  /* 0x000000666721723e */ /* 0x008fc400000010ff */
[----:B------:R-:W-:-:S03]  /*8dd0*/  F2FP.BF16.F32.PACK_AB R34, R100, R91 ;  /* 0x0000005b6422723e */ /* 0x000fc600000010ff */
[----:B------:R-:W-:Y:S01]  /*8de0*/  MUFU.EX2 R115, R115 ;  /* 0x0000007300737308 */ /* 0x000fe20000000800 */
[----:B-----5:R-:W-:Y:S01]  /*8df0*/  F2FP.BF16.F32.PACK_AB R35, R107, R106 ;  /* 0x0000006a6b23723e */ /* 0x020fe200000010ff */
[----:B------:R-:W-:-:S06]  /*8e00*/  FADD.FTZ R90, R90, R101 ;  /* 0x000000655a5a7221 */ /* 0x000fcc0000010000 */
        /* <DEDUP_REMOVED lines=8> */
[----:B------:R-:W2:Y:S05]  /*8e90*/  LDSM.16.MT88.4 R16, [R156+0x8000] ;  /* 0x008000009c10783b */ /* 0x000eaa0000004200 */
[C---:B-1----:R-:W-:Y:S01]  /*8ea0*/  HMMA.16816.F32.BF16 R68, R32.reuse, R28, R68 ;  /* 0x0000001c2044723c */ /* 0x042fe20000041844 */
[----:B------:R-:W1:Y:S05]  /*8eb0*/  MUFU.EX2 R120, R120 ;  /* 0x0000007800787308 */ /* 0x000e6a0000000800 */
        /* <DEDUP_REMOVED lines=27> */
[----:B------:R-:W-:Y:S08]  /*9070*/  MUFU.EX2 R122, R122 ;  /* 0x0000007a007a7308 */ /* 0x000ff00000000800 */
[----:B------:R-:W-:Y:S01]  /*9080*/  MUFU.EX2 R3, R3 ;  /* 0x0000000300037308 */ /* 0x000fe20000000800 */
[C---:B--2---:R-:W-:Y:S07]  /*9090*/  HMMA.16816.F32.BF16 R24, R32.reuse, R16, R24 ;  /* 0x000000102018723c */ /* 0x044fee0000041818 */
[----:B------:R-:W-:Y:S01]  /*90a0*/  MUFU.EX2 R40, R40 ;  /* 0x0000002800287308 */ /* 0x000fe20000000800 */
[----:B------:R-:W-:Y:S01]  /*90b0*/  HMMA.16816.F32.BF16 R12, R32, R18, R12 ;  /* 0x00000012200c723c */ /* 0x000fe2000004180c */
[----:B------:R-:W2:Y:S01]  /*90c0*/  LDSM.16.MT88.4 R32, [R153+0x8800] ;  /* 0x008800009920783b */ /* 0x000ea20000004200 */
[----:B------:R-:W-:-:S02]  /*90d0*/  F2FP.BF16.F32.PACK_AB R16, R117, R110 ;  /* 0x0000006e7510723e */ /* 0x000fc400000010ff */
[----:B-1----:R-:W-:-:S03]  /*90e0*/  F2FP.BF16.F32.PACK_AB R17, R109, R108 ;  /* 0x0000006c6d11723e */ /* 0x002fc600000010ff */
[----:B------:R-:W-:Y:S01]  /*90f0*/  MUFU.EX2 R42, R42 ;  /* 0x0000002a002a7308 */ /* 0x000fe20000000800 */
[----:B------:R-:W-:Y:S02]  /*9100*/  F2FP.BF16.F32.PACK_AB R18, R119, R104 ;  /* 0x000000687712723e */ /* 0x000fe400000010ff */
[----:B----4-:R-:W-:-:S05]  /*9110*/  F2FP.BF16.F32.PACK_AB R19, R116, R65 ;  /* 0x000000417413723e */ /* 0x010fca00000010ff */
[----:B------:R-:W-:Y:S02]  /*9120*/  MUFU.EX2 R43, R43 ;  /* 0x0000002b002b7308 */ /* 0x000fe40000000800 */
[C---:B-----5:R-:W-:Y:S06]  /*9130*/  HMMA.16816.F32.BF16 R96, R16.reuse, R28, R96 ;  /* 0x0000001c1060723c */ /* 0x060fec0000041860 */
[----:B------:R-:W-:Y:S01]  /*9140*/  MUFU.EX2 R105, R105 ;  /* 0x0000006900697308 */ /* 0x000fe20000000800 */
[C---:B------:R-:W-:Y:S01]  /*9150*/  HMMA.16816.F32.BF16 R92, R16.reuse, R30, R92 ;  /* 0x0000001e105c723c */ /* 0x040fe2000004185c */
[----:B------:R-:W1:Y:S05]  /*9160*/  LDSM.16.MT88.4 R28, [R152+0x8800] ;  /* 0x00880000981c783b */ /* 0x000e6a0000004200 */
[C---:B---3--:R-:W-:Y:S01]  /*9170*/  HMMA.16816.F32.BF16 R4, R16.reuse, R20, R4 ;  /* 0x000000141004723c */ /* 0x048fe20000041804 */
[----:B------:R-:W-:Y:S05]  /*9180*/  MUFU.EX2 R124, R124 ;  /* 0x0000007c007c7308 */ /* 0x000fea0000000800 */
[C---:B------:R-:W-:Y:S01]  /*9190*/  HMMA.16816.F32.BF16 R8, R16.reuse, R22, R8 ;  /* 0x000000161008723c */ /* 0x040fe20000041808 */
[----:B------:R-:W3:Y:S02]  /*91a0*/  LDSM.16.MT88.4 R20, [R156+0x9000] ;  /* 0x009000009c14783b */ /* 0x000ee40000004200 */
[----:B------:R-:W-:Y:S03]  /*91b0*/  MUFU.EX2 R41, R41 ;  /* 0x0000002900297308 */ /* 0x000fe60000000800 */
[C---:B--2---:R-:W-:Y:S05]  /*91c0*/  HMMA.16816.F32.BF16 R68, R16.reuse, R32, R68 ;  /* 0x000000201044723c */ /* 0x044fea0000041844 */
[----:B------:R-:W2:Y:S01]  /*91d0*/  MUFU.EX2 R0, R62 ;  /* 0x0000003e00007308 */ /* 0x000ea20000000800 */
[C---:B------:R-:W-:Y:S01]  /*91e0*/  HMMA.16816.F32.BF16 R72, R16.reuse, R34, R72 ;  /* 0x000000221048723c */ /* 0x040fe20000041848 */
[----:B------:R-:W4:Y:S06]  /*91f0*/  LDSM.16.MT88.4 R32, [R154+0x9000] ;  /* 0x009000009a20783b */ /* 0x000f2c0000004200 */
[----:B------:R-:W-:Y:S08]  /*9200*/  MUFU.EX2 R44, R44 ;  /* 0x0000002c002c7308 */ /* 0x000ff00000000800 */
[----:B------:R-:W5:Y:S01]  /*9210*/  MUFU.EX2 R179, R179 ;  /* 0x000000b300b37308 */ /* 0x000f620000000800 */
[----:B--2---:R-:W-:Y:S01]  /*9220*/  F2FP.BF16.F32.PACK_AB R76, R0, R41 ;  /* 0x00000029004c723e */ /* 0x004fe200000010ff */
[C---:B-1----:R-:W-:Y:S06]  /*9230*/  HMMA.16816.F32.BF16 R24, R16.reuse, R28, R24 ;  /* 0x0000001c1018723c */ /* 0x042fec0000041818 */
[----:B------:R-:W-:Y:S01]  /*9240*/  HMMA.16816.F32.BF16 R12, R16, R30, R12 ;  /* 0x0000001e100c723c */ /* 0x000fe2000004180c */
[----:B------:R-:W1:Y:S01]  /*9250*/  LDSM.16.MT88.4 R16, [R153+0x9000] ;  /* 0x009000009910783b */ /* 0x000e620000004200 */
[----:B------:R-:W-:Y:S01]  /*9260*/  F2FP.BF16.F32.PACK_AB R28, R122, R63 ;  /* 0x0000003f7a1c723e */ /* 0x000fe200000010ff */
[----:B------:R-:W-:Y:S01]  /*9270*/  MUFU.EX2 R2, R45 ;  /* 0x0000002d00027308 */ /* 0x000fe20000000800 */
[----:B------:R-:W-:-:S03]  /*9280*/  F2FP.BF16.F32.PACK_AB R29, R43, R42 ;  /* 0x0000002a2b1d723e */ /* 0x000fc600000010ff */
[----:B------:R-:W-:Y:S02]  /*9290*/  F2FP.BF16.F32.PACK_AB R30, R40, R3 ;  /* 0x00000003281e723e */ /* 0x000fe400000010ff */
[----:B------:R-:W-:Y:S02]  /*92a0*/  F2FP.BF16.F32.PACK_AB R31, R124, R105 ;  /* 0x000000697c1f723e */ /* 0x000fe400000010ff */
[----:B-----5:R-:W-:-:S05]  /*92b0*/  F2FP.BF16.F32.PACK_AB R78, R179, R44 ;  /* 0x0000002cb34e723e */ /* 0x020fca00000010ff */
[C---:B---3--:R-:W-:Y:S06]  /*92c0*/  HMMA.16816.F32.BF16 R96, R28.reuse, R20, R96 ;  /* 0x000000141c60723c */ /* 0x048fec0000041860 */
[C---:B----4-:R-:W-:Y:S06]  /*92d0*/  HMMA.16816.F32.BF16 R4, R28.reuse, R32, R4 ;  /* 0x000000201c04723c */ /* 0x050fec0000041804 */
[----:B------:R-:W-:Y:S01]  /*92e0*/  HMMA.16816.F32.BF16 R92, R28, R22, R92 ;  /* 0x000000161c5c723c */ /* 0x000fe2000004185c */
[----:B------:R-:W-:Y:S01]  /*92f0*/  FADD.FTZ R32, R84, R51 ;  /* 0x0000003354207221 */ /* 0x000fe20000010000 */
[----:B------:R-:W2:Y:S01]  /*9300*/  LDSM.16.MT88.4 R20, [R156+0x9800] ;  /* 0x009800009c14783b */ /* 0x000ea20000004200 */
[----:B------:R-:W-:-:S02]  /*9310*/  FFMA.FTZ R33, R48, UR6, -R54 ;  /* 0x0000000630217c23 */ /* 0x000fc40008010836 */
[----:B------:R-:W-:Y:S01]  /*9320*/  FADD.FTZ R32, R81, R32 ;  /* 0x0000002051207221 */ /* 0x000fe20000010000 */
[C---:B------:R-:W-:Y:S03]  /*9330*/  HMMA.16816.F32.BF16 R8, R28.reuse, R34, R8 ;  /* 0x000000221c08723c */ /* 0x040fe60000041808 */
[----:B------:R-:W-:Y:S01]  /*9340*/  FADD.FTZ R83, R83, R32 ;  /* 0x0000002053537221 */ /* 0x000fe20000010000 */
[--C-:B------:R-:W-:Y:S01]  /*9350*/  FFMA.FTZ R32, R47, UR6, -R54.reuse ;  /* 0x000000062f207c23 */ /* 0x100fe20008010836 */
[----:B------:R-:W3:Y:S01]  /*9360*/  MUFU.EX2 R33, R33 ;  /* 0x0000002100217308 */ /* 0x000ee20000000800 */
[----:B------:R-:W-:Y:S01]  /*9370*/  HMMA.16816.F32.BF16 R24, R28, R36, R24 ;  /* 0x000000241c18723c */ /* 0x000fe20000041818 */
[----:B------:R-:W-:Y:S01]  /*9380*/  FADD.FTZ R80, R80, R83 ;  /* 0x0000005350507221 */ /* 0x000fe20000010000 */
[----:B------:R-:W-:-:S04]  /*9390*/  FFMA.FTZ R35, R46, UR6, -R54 ;  /* 0x000000062e237c23 */ /* 0x000fc80008010836 */
[C---:B-1----:R-:W-:Y:S01]  /*93a0*/  HMMA.16816.F32.BF16 R68, R28.reuse, R16, R68 ;  /* 0x000000101c44723c */ /* 0x042fe20000041844 */
[----:B------:R-:W-:Y:S05]  /*93b0*/  MUFU.EX2 R32, R32 ;  /* 0x0000002000207308 */ /* 0x000fea0000000800 */
[C---:B------:R-:W-:Y:S01]  /*93c0*/  HMMA.16816.F32.BF16 R72, R28.reuse, R18, R72 ;  /* 0x000000121c48723c */ /* 0x040fe20000041848 */
[----:B------:R-:W-:Y:S02]  /*93d0*/  FADD.FTZ R17, R87, R80 ;  /* 0x0000005057117221 */ /* 0x000fe40000010000 */
[----:B------:R-:W1:Y:S01]  /*93e0*/  LDSM.16.MT88.4 R84, [R154+0x9800] ;  /* 0x009800009a54783b */ /* 0x000e620000004200 */
[----:B------:R-:W4:Y:S01]  /*93f0*/  MUFU.EX2 R35, R35 ;  /* 0x0000002300237308 */ /* 0x000f220000000800 */
[----:B------:R-:W-:Y:S01]  /*9400*/  FADD.FTZ R17, R88, R17 ;  /* 0x0000001158117221 */ /* 0x000fe20000010000 */
[----:B------:R-:W-:Y:S01]  /*9410*/  HMMA.16816.F32.BF16 R12, R28, R38, R12 ;  /* 0x000000261c0c723c */ /* 0x000fe2000004180c */
[----:B---3--:R-:W-:-:S02]  /*9420*/  F2FP.BF16.F32.PACK_AB R77, R33, R2 ;  /* 0x00000002214d723e */ /* 0x008fc400000010ff */
[----:B------:R-:W-:Y:S02]  /*9430*/  FADD.FTZ R82, R82, R17 ;  /* 0x0000001152527221 */ /* 0x000fe40000010000 */
[----:B------:R-:W3:Y:S02]  /*9440*/  LDSM.16.MT88.4 R16, [R153+0x9800] ;  /* 0x009800009910783b */ /* 0x000ee40000004200 */
[----:B------:R-:W-:Y:S01]  /*9450*/  FADD.FTZ R89, R89, R82 ;  /* 0x0000005259597221 */ /* 0x000fe20000010000 */
[----:B------:R-:W-:-:S03]  /*9460*/  FADD.FTZ R29, R91, R90 ;  /* 0x0000005a5b1d7221 */ /* 0x000fc60000010000 */
        /* <DEDUP_REMOVED lines=13> */
[----:B------:R-:W2:Y:S01]  /*9540*/  LDSM.16.MT88.4 R20, [R152+0x9800] ;  /* 0x009800009814783b */ /* 0x000ea20000004200 */
[----:B------:R-:W-:Y:S01]  /*9550*/  FADD.FTZ R28, R121, R28 ;  /* 0x0000001c791c7221 */ /* 0x000fe20000010000 */
[----:B------:R-:W-:-:S03]  /*9560*/  FADD.FTZ R110, R110, R115 ;  /* 0x000000736e6e7221 */ /* 0x000fc60000010000 */
[----:B-1----:R-:W-:Y:S01]  /*9570*/  HMMA.16816.F32.BF16 R88, R76, R84, R4 ;  /* 0x000000544c58723c */ /* 0x002fe20000041804 */
[----:B------:R-:W-:-:S04]  /*9580*/  FADD.FTZ R117, R117, R110 ;  /* 0x0000006e75757221 */ /* 0x000fc80000010000 */
[----:B------:R-:W-:Y:S01]  /*9590*/  FADD.FTZ R104, R104, R117 ;  /* 0x0000007568687221 */ /* 0x000fe20000010000 */
[----:B------:R-:W-:Y:S01]  /*95a0*/  HMMA.16816.F32.BF16 R84, R76, R86, R8 ;  /* 0x000000564c54723c */ /* 0x000fe20000041808 */
[----:B------:R-:W-:-:S04]  /*95b0*/  FADD.FTZ R5, R111, R28 ;  /* 0x0000001c6f057221 */ /* 0x000fc80000010000 */
[----:B------:R-:W-:Y:S01]  /*95c0*/  FADD.FTZ R5, R120, R5 ;  /* 0x0000000578057221 */ /* 0x000fe20000010000 */
[----:B---3--:R-:W-:Y:S03]  /*95d0*/  HMMA.16816.F32.BF16 R68, R76, R16, R68 ;  /* 0x000000104c44723c */ /* 0x008fe60000041844 */
[----:B------:R-:W-:-:S03]  /*95e0*/  FADD.FTZ R4, R108, R5 ;  /* 0x000000056c047221 */ /* 0x000fc60000010000 */
[----:B------:R-:W-:Y:S01]  /*95f0*/  HMMA.16816.F32.BF16 R72, R76, R18, R72 ;  /* 0x000000124c48723c */ /* 0x000fe20000041848 */
[----:B------:R-:W-:-:S04]  /*9600*/  FADD.FTZ R4, R109, R4 ;  /* 0x000000046d047221 */ /* 0x000fc80000010000 */
[----:B------:R-:W-:Y:S01]  /*9610*/  FADD.FTZ R5, R65, R4 ;  /* 0x0000000441057221 */ /* 0x000fe20000010000 */
[----:B------:R-:W-:-:S03]  /*9620*/  FADD.FTZ R4, R119, R104 ;  /* 0x0000006877047221 */ /* 0x000fc60000010000 */
        /* <DEDUP_REMOVED lines=8> */
[----:B------:R-:W-:Y:S01]  /*96b0*/  HMMA.16816.F32.BF16 R76, R76, R22, R12 ;  /* 0x000000164c4c723c */ /* 0x000fe2000004180c */
[----:B------:R-:W-:Y:S02]  /*96c0*/  FADD.FTZ R40, R40, R3 ;  /* 0x0000000328287221 */ /* 0x000fe40000010000 */
[----:B------:R-:W-:Y:S02]  /*96d0*/  FADD.FTZ R3, R124, R105 ;  /* 0x000000697c037221 */ /* 0x000fe40000010000 */
[----:B------:R-:W-:Y:S02]  /*96e0*/  FADD.FTZ R41, R41, R40 ;  /* 0x0000002829297221 */ /* 0x000fe40000010000 */
[----:B------:R-:W-:Y:S02]  /*96f0*/  FADD.FTZ R2, R2, R3 ;  /* 0x0000000302027221 */ /* 0x000fe40000010000 */
[----:B------:R-:W-:Y:S01]  /*9700*/  FADD.FTZ R41, R0, R41 ;  /* 0x0000002900297221 */ /* 0x000fe20000010000 */
[----:B------:R-:W-:Y:S01]  /*9710*/  MOV R0, R60 ;  /* 0x0000003c00007202 */ /* 0x000fe20000000f00 */
[----:B------:R-:W-:Y:S01]  /*9720*/  FADD.FTZ R33, R33, R2 ;  /* 0x0000000221217221 */ /* 0x000fe20000010000 */
[----:B------:R-:W-:Y:S01]  /*9730*/  MOV R2, R61 ;  /* 0x0000003d00027202 */ /* 0x000fe20000000f00 */
[----:B------:R-:W-:-:S02]  /*9740*/  FADD.FTZ R44, R44, R41 ;  /* 0x000000292c2c7221 */ /* 0x000fc40000010000 */
[----:B------:R-:W-:Y:S02]  /*9750*/  FADD.FTZ R32, R32, R33 ;  /* 0x0000002120207221 */ /* 0x000fe40000010000 */
[----:B------:R-:W-:Y:S02]  /*9760*/  FADD.FTZ R179, R179, R44 ;  /* 0x0000002cb3b37221 */ /* 0x000fe40000010000 */
[----:B------:R-:W-:-:S07]  /*9770*/  FADD.FTZ R178, R35, R32 ;  /* 0x0000002023b27221 */ /* 0x000fce0000010000 */
.L_x_7236:
        /* <DEDUP_REMOVED lines=13> */
.L_x_7246:
[----:B------:R-:W-:Y:S04]  /*9850*/  DEPBAR.LE SB0, 0x0 ;  /* 0x000080000000791a */ /* 0x000fe80000000000 */
[----:B------:R-:W-:Y:S01]  /*9860*/  BAR.SYNC.DEFER_BLOCKING 0x0 ;  /* 0x0000000000007b1d */ /* 0x000fe20000010000 */
[----:B------:R-:W-:Y:S02]  /*9870*/  IADD3 R169, R169, -0x1, RZ ;  /* 0xffffffffa9a97810 */ /* 0x000fe40007ffe0ff */
[----:B------:R-:W-:Y:S02]  /*9880*/  MOV R8, R172 ;  /* 0x000000ac00087202 */ /* 0x000fe40000000f00 */
[----:B------:R-:W-:Y:S01]  /*9890*/  MOV R0, R170 ;  /* 0x000000aa00007202 */ /* 0x000fe20000000f00 */
[----:B------:R-:W-:Y:S06]  /*98a0*/  @!P0 BRA `(.L_x_7243) ;  /* 0x0000000000f48947 */ /* 0x000fec0003800000 */
        /* <DEDUP_REMOVED lines=61> */
.L_x_7243:
        /* <DEDUP_REMOVED lines=201> */
.L_x_7245:
        /* <DEDUP_REMOVED lines=28> */
.L_x_7244:
        /* <DEDUP_REMOVED lines=93> */
[--C-:B------:R-:W-:Y:S01]  /*b0a0*/  FFMA.FTZ R119, R16, UR4, -R116.reuse ;  /* 0x0000000410777c23 */ /* 0x100fe20008010874 */
[--C-:B------:R-:W-:Y:S01]  /*b0b0*/  FFMA.FTZ R135, R46, UR4, -R103.reuse ;  /* 0x000000042e877c23 */ /* 0x100fe20008010867 */
[--C-:B------:R-:W-:Y:S01]  /*b0c0*/  FFMA.FTZ R136, R47, UR4, -R103.reuse ;  /* 0x000000042f887c23 */ /* 0x100fe20008010867 */
[--C-:B------:R-:W-:Y:S01]  /*b0d0*/  FFMA.FTZ R139, R50, UR4, -R103.reuse ;  /* 0x00000004328b7c23 */ /* 0x100fe20008010867 */
[----:B------:R-:W-:Y:S01]  /*b0e0*/  LDSM.16.MT88.4 R44, [R154+0x8000] ;  /* 0x008000009a2c783b */ /* 0x000fe20000004200 */
[--C-:B------:R-:W-:Y:S03]  /*b0f0*/  FFMA.FTZ R140, R51, UR4, -R103.reuse ;  /* 0x00000004338c7c23 */ /* 0x100fe60008010867 */
[----:B------:R-:W-:Y:S01]  /*b100*/  MUFU.EX2 R125, R125 ;  /* 0x0000007d007d7308 */ /* 0x000fe20000000800 */
[C---:B--2---:R-:W-:Y:S01]  /*b110*/  FMUL.FTZ R12, R100.reuse, R92 ;  /* 0x0000005c640c7220 */ /* 0x044fe20000410000 */
[C---:B------:R-:W-:Y:S01]  /*b120*/  FMUL.FTZ R13, R100.reuse, R93 ;  /* 0x0000005d640d7220 */ /* 0x040fe20000410000 */
[----:B------:R-:W-:Y:S01]  /*b130*/  FMUL.FTZ R16, R100, R88 ;  /* 0x0000005864107220 */ /* 0x000fe20000410000 */
[--C-:B------:R-:W-:Y:S01]  /*b140*/  FFMA.FTZ R122, R14, UR4, -R103.reuse ;  /* 0x000000040e7a7c23 */ /* 0x100fe20008010867 */
[--C-:B------:R-:W-:Y:S01]  /*b150*/  FFMA.FTZ R117, R15, UR4, -R103.reuse ;  /* 0x000000040f757c23 */ /* 0x100fe20008010867 */
[----:B------:R-:W-:Y:S01]  /*b160*/  LDSM.16.MT88.4 R48, [R156+0x8800] ;  /* 0x008800009c30783b */ /* 0x000fe20000004200 */
[--C-:B------:R-:W-:Y:S03]  /*b170*/  FFMA.FTZ R118, R18, UR4, -R103.reuse ;  /* 0x0000000412767c23 */ /* 0x100fe60008010867 */
[----:B------:R-:W-:Y:S01]  /*b180*/  MUFU.EX2 R120, R120 ;  /* 0x0000007800787308 */ /* 0x000fe20000000800 */
[--C-:B------:R-:W-:Y:S01]  /*b190*/  FFMA.FTZ R124, R22, UR4, -R103.reuse ;  /* 0x00000004167c7c23 */ /* 0x100fe20008010867 */
[--C-:B------:R-:W-:Y:S01]  /*b1a0*/  FFMA.FTZ R121, R23, UR4, -R103.reuse ;  /* 0x0000000417797c23 */ /* 0x100fe20008010867 */
[C---:B------:R-:W-:Y:S01]  /*b1b0*/  FMUL.FTZ R76, R100.reuse, R76 ;  /* 0x0000004c644c7220 */ /* 0x040fe20000410000 */
[C---:B------:R-:W-:Y:S01]  /*b1c0*/  FMUL.FTZ R77, R100.reuse, R77 ;  /* 0x0000004d644d7220 */ /* 0x040fe20000410000 */
        /* <DEDUP_REMOVED lines=8> */
[--C-:B------:R-:W-:Y:S01]  /*b250*/  FFMA.FTZ R7, R19, UR4, -R103.reuse ;  /* 0x0000000413077c23 */ /* 0x100fe20008010867 */
[--C-:B------:R-:W-:Y:S01]  /*b260*/  FFMA.FTZ R129, R8, UR4, -R116.reuse ;  /* 0x0000000408817c23 */ /* 0x100fe20008010874 */
[C---:B------:R-:W-:Y:S03]  /*b270*/  FMUL.FTZ R8, R100.reuse, R96 ;  /* 0x0000006064087220 */ /* 0x040fe60000410000 */
[----:B------:R-:W-:Y:S01]  /*b280*/  MUFU.EX2 R130, R130 ;  /* 0x0000008200827308 */ /* 0x000fe20000000800 */
[--C-:B------:R-:W-:Y:S01]  /*b290*/  FFMA.FTZ R126, R9, UR4, -R116.reuse ;  /* 0x00000004097e7c23 */ /* 0x100fe20008010874 */
[----:B------:R-:W-:Y:S01]  /*b2a0*/  FMUL.FTZ R9, R100, R97 ;  /* 0x0000006164097220 */ /* 0x000fe20000410000 */
[--C-:B------:R-:W-:Y:S01]  /*b2b0*/  FFMA.FTZ R128, R10, UR4, -R103.reuse ;  /* 0x000000040a807c23 */ /* 0x100fe20008010867 */
[--C-:B------:R-:W-:Y:S01]  /*b2c0*/  FFMA.FTZ R123, R11, UR4, -R103.reuse ;  /* 0x000000040b7b7c23 */ /* 0x100fe20008010867 */
[----:B------:R-:W-:Y:S01]  /*b2d0*/  FMUL.FTZ R102, R3, UR4 ;  /* 0x0000000403667c20 */ /* 0x000fe20008410000 */
[--C-:B------:R-:W-:Y:S01]  /*b2e0*/  FFMA.FTZ R24, R24, UR4, -R116.reuse ;  /* 0x0000000418187c23 */ /* 0x100fe20008010874 */
[--C-:B------:R-:W-:Y:S03]  /*b2f0*/  FFMA.FTZ R26, R26, UR4, -R103.reuse ;  /* 0x000000041a1a7c23 */ /* 0x100fe60008010867 */
[----:B------:R-:W-:Y:S01]  /*b300*/  MUFU.EX2 R132, R132 ;  /* 0x0000008400847308 */ /* 0x000fe20000000800 */
[C---:B------:R-:W-:Y:S01]  /*b310*/  FMUL.FTZ R68, R100.reuse, R68 ;  /* 0x0000004464447220 */ /* 0x040fe20000410000 */
[C---:B------:R-:W-:Y:S01]  /*b320*/  FMUL.FTZ R69, R100.reuse, R69 ;  /* 0x0000004564457220 */ /* 0x040fe20000410000 */
[C---:B------:R-:W-:Y:S01]  /*b330*/  FMUL.FTZ R72, R100.reuse, R72 ;  /* 0x0000004864487220 */ /* 0x040fe20000410000 */
[----:B------:R-:W-:Y:S01]  /*b340*/  FMUL.FTZ R73, R100, R73 ;  /* 0x0000004964497220 */ /* 0x000fe20000410000 */
[--C-:B------:R-:W-:Y:S01]  /*b350*/  FFMA.FTZ R131, R4, UR4, -R116.reuse ;  /* 0x0000000404837c23 */ /* 0x100fe20008010874 */
[--C-:B------:R-:W-:Y:S01]  /*b360*/  FFMA.FTZ R52, R52, UR4, -R116.reuse ;  /* 0x0000000434347c23 */ /* 0x100fe20008010874 */
[--C-:B------:R-:W-:Y:S03]  /*b370*/  FFMA.FTZ R53, R53, UR4, -R116.reuse ;  /* 0x0000000435357c23 */ /* 0x100fe60008010874 */
[----:B------:R-:W2:Y:S01]  /*b380*/  MUFU.EX2 R3, R102 ;  /* 0x0000006600037308 */ /* 0x000ea20000000800 */
[--C-:B------:R-:W-:Y:S01]  /*b390*/  FFMA.FTZ R54, R54, UR4, -R103.reuse ;  /* 0x0000000436367c23 */ /* 0x100fe20008010867 */
[----:B------:R-:W-:Y:S01]  /*b3a0*/  FFMA.FTZ R55, R55, UR4, -R103 ;  /* 0x0000000437377c23 */ /* 0x000fe20008010867 */
[----:B------:R-:W-:Y:S02]  /*b3b0*/  ISETP.GT.AND P1, PT, R169, R164, PT ;  /* 0x000000a4a900720c */ /* 0x000fe40003f24270 */
[----:B------:R-:W-:Y:S05]  /*b3c0*/  MOV R101, R2 ;  /* 0x0000000200657202 */ /* 0x000fea0000000f00 */
[----:B------:R-:W3:Y:S10]  /*b3d0*/  MUFU.EX2 R131, R131 ;  /* 0x0000008300837308 */ /* 0x000ef40000000800 */
[----:B------:R-:W4:Y:S01]  /*b3e0*/  MUFU.EX2 R127, R127 ;  /* 0x0000007f007f7308 */ /* 0x000f220000000800 */
[C---:B--2---:R-:W-:Y:S01]  /*b3f0*/  FMUL.FTZ R14, R3.reuse, R94 ;  /* 0x0000005e030e7220 */ /* 0x044fe20000410000 */
[C---:B------:R-:W-:Y:S01]  /*b400*/  FMUL.FTZ R15, R3.reuse, R95 ;  /* 0x0000005f030f7220 */ /* 0x040fe20000410000 */
[C---:B------:R-:W-:Y:S01]  /*b410*/  FMUL.FTZ R18, R3.reuse, R90 ;  /* 0x0000005a03127220 */ /* 0x040fe20000410000 */
[----:B------:R-:W-:Y:S01]  /*b420*/  LDSM.16.MT88.4 R92, [R156+0x6800] ;  /* 0x006800009c5c783b */ /* 0x000fe20000004200 */
[C---:B------:R-:W-:Y:S01]  /*b430*/  FMUL.FTZ R19, R3.reuse, R91 ;  /* 0x0000005b03137220 */ /* 0x040fe20000410000 */
[C---:B------:R-:W-:Y:S01]  /*b440*/  FMUL.FTZ R22, R3.reuse, R86 ;  /* 0x0000005603167220 */ /* 0x040fe20000410000 */
[C---:B------:R-:W-:Y:S03]  /*b450*/  FMUL.FTZ R23, R3.reuse, R87 ;  /* 0x0000005703177220 */ /* 0x040fe60000410000 */
[----:B------:R-:W-:Y:S01]  /*b460*/  MUFU.EX2 R129, R129 ;  /* 0x0000008100817308 */ /* 0x000fe20000000800 */
[----:B---3--:R-:W-:Y:S01]  /*b470*/  F2FP.BF16.F32.PACK_AB R96, R130, R131 ;  /* 0x000000838260723e */ /* 0x008fe200000010ff */
[C---:B------:R-:W-:Y:S01]  /*b480*/  FMUL.FTZ R10, R3.reuse, R98 ;  /* 0x00000062030a7220 */ /* 0x040fe20000410000 */
[C---:B------:R-:W-:Y:S01]  /*b490*/  FMUL.FTZ R11, R3.reuse, R99 ;  /* 0x00000063030b7220 */ /* 0x040fe20000410000 */
[----:B------:R-:W2:Y:S01]  /*b4a0*/  LDSM.16.MT88.4 R88, [R152+0x6000] ;  /* 0x006000009858783b */ /* 0x000ea20000004200 */
[----:B------:R-:W-:Y:S01]  /*b4b0*/  FFMA.FTZ R102, R20, UR4, -R116 ;  /* 0x0000000414667c23 */ /* 0x000fe20008010874 */
[C---:B------:R-:W-:Y:S01]  /*b4c0*/  FMUL.FTZ R20, R100.reuse, R84 ;  /* 0x0000005464147220 */ /* 0x040fe20000410000 */
[----:B------:R-:W-:Y:S03]  /*b4d0*/  FMUL.FTZ R78, R3, R78 ;  /* 0x0000004e034e7220 */ /* 0x000fe60000410000 */
[----:B------:R-:W3:Y:S01]  /*b4e0*/  MUFU.EX2 R126, R126 ;  /* 0x0000007e007e7308 */ /* 0x000ee20000000800 */
[----:B----4-:R-:W-:Y:S01]  /*b4f0*/  F2FP.BF16.F32.PACK_AB R97, R127, R132 ;  /* 0x000000847f61723e */ /* 0x010fe200000010ff */
[C---:B------:R-:W-:Y:S01]  /*b500*/  FMUL.FTZ R79, R3.reuse, R79 ;  /* 0x0000004f034f7220 */ /* 0x040fe20000410000 */
[C---:B------:R-:W-:Y:S01]  /*b510*/  FMUL.FTZ R70, R3.reuse, R70 ;  /* 0x0000004603467220 */ /* 0x040fe20000410000 */
[----:B------:R-:W4:Y:S01]  /*b520*/  LDSM.16.MT88.4 R84, [R154+0x6800] ;  /* 0x006800009a54783b */ /* 0x000f220000004200 */
[C---:B------:R-:W-:Y:S01]  /*b530*/  FMUL.FTZ R71, R3.reuse, R71 ;  /* 0x0000004703477220 */ /* 0x040fe20000410000 */
[C---:B------:R-:W-:Y:S01]  /*b540*/  FMUL.FTZ R74, R3.reuse, R74 ;  /* 0x0000004a034a7220 */ /* 0x040fe20000410000 */
[C---:B------:R-:W-:Y:S03]  /*b550*/  FMUL.FTZ R75, R3.reuse, R75 ;  /* 0x0000004b034b7220 */ /* 0x040fe60000410000 */
[----:B------:R-:W-:Y:S01]  /*b560*/  MUFU.EX2 R128, R128 ;  /* 0x0000008000807308 */ /* 0x000fe20000000800 */
[----:B------:R-:W-:Y:S01]  /*b570*/  FFMA.FTZ R132, R3, R178, R132 ;  /* 0x000000b203847223 */ /* 0x000fe20000010084 */
[----:B------:R-:W-:Y:S03]  /*b580*/  FFMA.FTZ R131, R100, R179, R131 ;  /* 0x000000b364837223 */ /* 0x000fe60000010083 */
[----:B------:R-:W-:Y:S01]  /*b590*/  FADD.FTZ R127, R127, R132 ;  /* 0x000000847f7f7221 */ /* 0x000fe20000010000 */
[----:B------:R-:W-:Y:S04]  /*b5a0*/  FADD.FTZ R130, R130, R131 ;  /* 0x0000008382827221 */ /* 0x000fe80000010000 */
[----:B------:R-:W5:Y:S01]  /*b5b0*/  MUFU.EX2 R123, R123 ;  /* 0x0000007b007b7308 */ /* 0x000f620000000800 */
[C---:B---3--:R-:W-:Y:S01]  /*b5c0*/  F2FP.BF16.F32.PACK_AB R98, R126.reuse, R129 ;  /* 0x000000817e62723e */ /* 0x048fe200000010ff */
[----:B------:R-:W-:Y:S04]  /*b5d0*/  FADD.FTZ R129, R129, R130 ;  /* 0x0000008281817221 */ /* 0x000fe80000010000 */
[----:B------:R-:W-:Y:S04]  /*b5e0*/  FADD.FTZ R126, R126, R129 ;  /* 0x000000817e7e7221 */ /* 0x000fe80000010000 */
[----:B------:R-:W3:Y:S10]  /*b5f0*/  MUFU.EX2 R117, R117 ;  /* 0x0000007500757308 */ /* 0x000ef40000000800 */
[----:B------:R-:W-:Y:S01]  /*b600*/  MUFU.EX2 R119, R119 ;  /* 0x0000007700777308 */ /* 0x000fe20000000800 */
[C---:B-----5:R-:W-:Y:S01]  /*b610*/  F2FP.BF16.F32.PACK_AB R99, R123.reuse, R128 ;  /* 0x000000807b63723e */ /* 0x060fe200000010ff */
[----:B------:R-:W-:Y:S04]  /*b620*/  FADD.FTZ R128, R128, R127 ;  /* 0x0000007f80807221 */ /* 0x000fe80000010000 */
[----:B------:R-:W-:Y:S04]  /*b630*/  FADD.FTZ R123, R123, R128 ;  /* 0x000000807b7b7221 */ /* 0x000fe80000010000 */
[----:B------:R-:W5:Y:S01]  /*b640*/  MUFU.EX2 R6, R6 ;  /* 0x0000000600067308 */ /* 0x000f620000000800 */
[C---:B------:R-:W-:Y:S06]  /*b650*/  HMMA.16816.F32.BF16 R8, R96.reuse, R104, R8 ;  /* 0x000000686008723c */ /* 0x040fec0000041808 */
[C---:B------:R-:W-:Y:S03]  /*b660*/  HMMA.16816.F32.BF16 R12, R96.reuse, R106, R12 ;  /* 0x0000006a600c723c */ /* 0x040fe6000004180c */
[----:B------:R-:W-:Y:S01]  /*b670*/  MUFU.EX2 R118, R118 ;  /* 0x0000007600767308 */ /* 0x000fe20000000800 */
[----:B------:R-:W4:Y:S02]  /*b680*/  LDSM.16.MT88.4 R104, [R153+0x6800] ;  /* 0x006800009968783b */ /* 0x000f240000004200 */
[C---:B-1----:R-:W-:Y:S07]  /*b690*/  HMMA.16816.F32.BF16 R16, R96.reuse, R108, R16 ;  /* 0x0000006c6010723c */ /* 0x042fee0000041810 */
[----:B------:R1:W-:Y:S01]  /*b6a0*/  MUFU.EX2 R109, R24 ;  /* 0x00000018006d7308 */ /* 0x0003e20000000800 */
[C---:B------:R-:W-:Y:S09]  /*b6b0*/  HMMA.16816.F32.BF16 R20, R96.reuse, R110, R20 ;  /* 0x0000006e6014723c */ /* 0x040ff20000041814 */
[----:B------:R2:W-:Y:S01]  /*b6c0*/  MUFU.EX2 R110, R26 ;  /* 0x0000001a006e7308 */ /* 0x0005e20000000800 */
[C---:B------:R-:W-:Y:S03]  /*b6d0*/  HMMA.16816.F32.BF16 R68, R96.reuse, R112, R68 ;  /* 0x000000706044723c */ /* 0x040fe60000041844 */
[--C-:B------:R-:W-:Y:S01]  /*b6e0*/  FFMA.FTZ R108, R25, UR4, -R116.reuse ;  /* 0x00000004196c7c23 */ /* 0x100fe20008010874 */
[C---:B------:R-:W-:Y:S05]  /*b6f0*/  FMUL.FTZ R25, R100.reuse, R81 ;  /* 0x0000005164197220 */ /* 0x040fea0000410000 */
[----:B------:R-:W4:Y:S02]  /*b700*/  MUFU.EX2 R7, R7 ;  /* 0x0000000700077308 */ /* 0x000f240000000800 */
[--C-:B------:R-:W-:Y:S01]  /*b710*/  FFMA.FTZ R111, R27, UR4, -R103.reuse ;  /* 0x000000041b6f7c23 */ /* 0x100fe20008010867 */
[C---:B------:R-:W-:Y:S03]  /*b720*/  HMMA.16816.F32.BF16 R72, R96.reuse, R114, R72 ;  /* 0x000000726048723c */ /* 0x040fe60000041848 */
[----:B-1----:R-:W-:Y:S01]  /*b730*/  FMUL.FTZ R24, R100, R80 ;  /* 0x0000005064187220 */ /* 0x002fe20000410000 */
[C---:B------:R-:W-:Y:S01]  /*b740*/  FMUL.FTZ R27, R3.reuse, R83 ;  /* 0x00000053031b7220 */ /* 0x040fe20000410000 */
[----:B------:R-:W-:Y:S02]  /*b750*/  F2FP.BF16.F32.PACK_AB R80, R120, R125 ;  /* 0x0000007d7850723e */ /* 0x000fe400000010ff */
[----:B------:R-:W-:Y:S01]  /*b760*/  MUFU.EX2 R102, R102 ;  /* 0x0000006600667308 */ /* 0x000fe20000000800 */
[----:B--2---:R-:W-:Y:S03]  /*b770*/  FMUL.FTZ R26, R3, R82 ;  /* 0x00000052031a7220 */ /* 0x004fe60000410000 */
[----:B---3--:R-:W-:Y:S02]  /*b780*/  F2FP.BF16.F32.PACK_AB R81, R117, R122 ;  /* 0x0000007a7551723e */ /* 0x008fe400000010ff */
[----:B-----5:R-:W-:Y:S01]  /*b790*/  F2FP.BF16.F32.PACK_AB R82, R6, R119 ;  /* 0x000000770652723e */ /* 0x020fe200000010ff */
[--C-:B------:R-:W-:Y:S01]  /*b7a0*/  FFMA.FTZ R114, R34, UR4, -R103.reuse ;  /* 0x0000000422727c23 */ /* 0x100fe20008010867 */
[--C-:B------:R-:W-:Y:S02]  /*b7b0*/  FFMA.FTZ R115, R43, UR4, -R103.reuse ;  /* 0x000000042b737c23 */ /* 0x100fe40008010867 */
[----:B------:R-:W1:Y:S01]  /*b7c0*/  MUFU.EX2 R5, R5 ;  /* 0x0000000500057308 */ /* 0x000e620000000800 */
[C---:B------:R-:W-:Y:S03]  /*b7d0*/  HMMA.16816.F32.BF16 R24, R96.reuse, R88, R24 ;  /* 0x000000586018723c */ /* 0x040fe60000041818 */
[----:B----4-:R-:W-:Y:S01]  /*b7e0*/  F2FP.BF16.F32.PACK_AB R83, R7, R118 ;  /* 0x000000760753723e */ /* 0x010fe200000010ff */
[--C-:B------:R-:W-:Y:S01]  /*b7f0*/  FFMA.FTZ R112, R28, UR4, -R116.reuse ;  /* 0x000000041c707c23 */ /* 0x100fe20008010874 */
[----:B------:R-:W-:Y:S01]  /*b800*/  FFMA.FTZ R113, R29, UR4, -R116 ;  /* 0x000000041d717c23 */ /* 0x000fe20008010874 */
[----:B------:R-:W-:Y:S03]  /*b810*/  HMMA.16816.F32.BF16 R76, R96, R90, R76 ;  /* 0x0000005a604c723c */ /* 0x000fe6000004184c */
[----:B------:R-:W-:Y:S01]  /*b820*/  MUFU.EX2 R124, R124 ;  /* 0x0000007c007c7308 */ /* 0x000fe20000000800 */
[----:B------:R-:W2:Y:S01]  /*b830*/  LDSM.16.MT88.4 R88, [R152+0x6800] ;  /* 0x006800009858783b */ /* 0x000ea20000004200 */
[----:B------:R-:W-:Y:S01]  /*b840*/  FADD.FTZ R125, R125, R126 ;  /* 0x0000007e7d7d7221 */ /* 0x000fe20000010000 */
[C---:B------:R-:W-:Y:S07]  /*b850*/  HMMA.16816.F32.BF16 R8, R80.reuse, R92, R8 ;  /* 0x0000005c5008723c */ /* 0x040fee0000041808 */
[----:B------:R-:W3:Y:S01]  /*b860*/  MUFU.EX2 R121, R121 ;  /* 0x0000007900797308 */ /* 0x000ee20000000800 */
[--C-:B------:R-:W-:Y:S01]  /*b870*/  FFMA.FTZ R99, R32, UR4, -R116.reuse ;  /* 0x0000000420637c23 */ /* 0x100fe20008010874 */
[C---:B------:R-:W-:Y:S01]  /*b880*/  HMMA.16816.F32.BF16 R12, R80.reuse, R94, R12 ;  /* 0x0000005e500c723c */ /* 0x040fe2000004180c */
[----:B------:R-:W4:Y:S07]  /*b890*/  LDSM.16.MT88.4 R92, [R156+0x7000] ;  /* 0x007000009c5c783b */ /* 0x000f2e0000004200 */
[----:B------:R-:W5:Y:S01]  /*b8a0*/  MUFU.EX2 R108, R108 ;  /* 0x0000006c006c7308 */ /* 0x000f620000000800 */
[C---:B------:R-:W-:Y:S03]  /*b8b0*/  HMMA.16816.F32.BF16 R16, R80.reuse, R84, R16 ;  /* 0x000000545010723c */ /* 0x040fe60000041810 */
[--C-:B------:R-:W-:Y:S03]  /*b8c0*/  FFMA.FTZ R98, R33, UR4, -R116.reuse ;  /* 0x0000000421627c23 */ /* 0x100fe60008010874 */
[C---:B------:R-:W-:Y:S03]  /*b8d0*/  HMMA.16816.F32.BF16 R20, R80.reuse, R86, R20 ;  /* 0x000000565014723c */ /* 0x040fe60000041814 */
[----:B------:R-:W4:Y:S01]  /*b8e0*/  MUFU.EX2 R111, R111 ;  /* 0x0000006f006f7308 */ /* 0x000f220000000800 */
[----:B------:R-:W4:Y:S01]  /*b8f0*/  LDSM.16.MT88.4 R84, [R154+0x7000] ;  /* 0x007000009a54783b */ /* 0x000f220000004200 */
[----:B-1----:R-:W-:Y:S01]  /*b900*/  F2FP.BF16.F32.PACK_AB R28, R5, R102 ;  /* 0x00000066051c723e */ /* 0x002fe200000010ff */
[C---:B------:R-:W-:Y:S07]  /*b910*/  HMMA.16816.F32.BF16 R68, R80.reuse, R104, R68 ;  /* 0x000000685044723c */ /* 0x040fee0000041844 */
[----:B------:R-:W-:Y:S01]  /*b920*/  MUFU.EX2 R112, R112 ;  /* 0x0000007000707308 */ /* 0x000fe20000000800 */
[----:B---3--:R-:W-:Y:S01]  /*b930*/  F2FP.BF16.F32.PACK_AB R29, R121, R124 ;  /* 0x0000007c791d723e */ /* 0x008fe200000010ff */
[C---:B------:R-:W-:Y:S08]  /*b940*/  HMMA.16816.F32.BF16 R72, R80.reuse, R106, R72 ;  /* 0x0000006a5048723c */ /* 0x040ff00000041848 */
[----:B------:R-:W1:Y:S01]  /*b950*/  MUFU.EX2 R113, R113 ;  /* 0x0000007100717308 */ /* 0x000e620000000800 */
[C---:B--2---:R-:W-:Y:S03]  /*b960*/  HMMA.16816.F32.BF16 R24, R80.reuse, R88, R24 ;  /* 0x000000585018723c */ /* 0x044fe60000041818 */
[--C-:B------:R-:W-:Y:S03]  /*b970*/  FFMA.FTZ R105, R35, UR4, -R103.reuse ;  /* 0x0000000423697c23 */ /* 0x100fe60008010867 */
[----:B------:R-:W-:Y:S03]  /*b980*/  HMMA.16816.F32.BF16 R76, R80, R90, R76 ;  /* 0x0000005a504c723c */ /* 0x000fe6000004184c */
[----:B------:R2:W-:Y:S01]  /*b990*/  MUFU.EX2 R88, R36 ;  /* 0x0000002400587308 */ /* 0x0005e20000000800 */
[----:B------:R-:W3:Y:S01]  /*b9a0*/  LDSM.16.MT88.4 R32, [R153+0x7000] ;  /* 0x007000009920783b */ /* 0x000ee20000004200 */
[--C-:B------:R-:W-:Y:S01]  /*b9b0*/  FFMA.FTZ R97, R30, UR4, -R103.reuse ;  /* 0x000000041e617c23 */ /* 0x100fe20008010867 */
[--C-:B------:R-:W-:Y:S01]  /*b9c0*/  FFMA.FTZ R96, R31, UR4, -R103.reuse ;  /* 0x000000041f607c23 */ /* 0x100fe20008010867 */
[----:B-----5:R-:W-:Y:S01]  /*b9d0*/  F2FP.BF16.F32.PACK_AB R30, R108, R109 ;  /* 0x0000006d6c1e723e */ /* 0x020fe200000010ff */
[--C-:B------:R-:W-:Y:S05]  /*b9e0*/  FFMA.FTZ R89, R37, UR4, -R116.reuse ;  /* 0x0000000425597c23 */ /* 0x100fea0008010874 */
[----:B------:R-:W-:Y:S01]  /*b9f0*/  MUFU.EX2 R99, R99 ;  /* 0x0000006300637308 */ /* 0x000fe20000000800 */
[----:B------:R-:W5:Y:S01]  /*ba00*/  LDSM.16.MT88.4 R80, [R152+0x7000] ;  /* 0x007000009850783b */ /* 0x000f620000004200 */
[----:B----4-:R-:W-:Y:S01]  /*ba10*/  F2FP.BF16.F32.PACK_AB R31, R111, R110 ;  /* 0x0000006e6f1f723e */ /* 0x010fe200000010ff */
[--C-:B------:R-:W-:Y:S01]  /*ba20*/  FFMA.FTZ R91, R38, UR4, -R103.reuse ;  /* 0x00000004265b7c23 */ /* 0x100fe20008010867 */
[--C-:B------:R-:W-:Y:S01]  /*ba30*/  FFMA.FTZ R90, R39, UR4, -R103.reuse ;  /* 0x00000004275a7c23 */ /* 0x100fe20008010867 */
[--C-:B------:R-:W-:Y:S01]  /*ba40*/  FFMA.FTZ R107, R40, UR4, -R116.reuse ;  /* 0x00000004286b7c23 */ /* 0x100fe20008010874 */
[----:B------:R-:W-:Y:S01]  /*ba50*/  FFMA.FTZ R104, R41, UR4, -R116 ;  /* 0x0000000429687c23 */ /* 0x000fe20008010874 */
[----:B------:R-:W-:Y:S03]  /*ba60*/  FFMA.FTZ R106, R42, UR4, -R103 ;  /* 0x000000042a6a7c23 */ /* 0x000fe60008010867 */
[----:B------:R-:W-:Y:S01]  /*ba70*/  MUFU.EX2 R97, R97 ;  /* 0x0000006100617308 */ /* 0x000fe20000000800 */
[C---:B------:R-:W-:Y:S01]  /*ba80*/  HMMA.16816.F32.BF16 R8, R28.reuse, R92, R8 ;  /* 0x0000005c1c08723c */ /* 0x040fe20000041808 */
[----:B--2---:R-:W2:Y:S04]  /*ba90*/  LDSM.16.MT88.4 R36, [R156+0x7800] ;  /* 0x007800009c24783b */ /* 0x004ea80000004200 */
[----:B------:R-:W-:Y:S01]  /*baa0*/  FADD.FTZ R122, R122, R123 ;  /* 0x0000007b7a7a7221 */ /* 0x000fe20000010000 */
[C---:B------:R-:W-:Y:S03]  /*bab0*/  HMMA.16816.F32.BF16 R12, R28.reuse, R94, R12 ;  /* 0x0000005e1c0c723c */ /* 0x040fe6000004180c */
[----:B------:R-:W4:Y:S01]  /*bac0*/  MUFU.EX2 R96, R96 ;  /* 0x0000006000607308 */ /* 0x000f220000000800 */
[----:B------:R-:W-:Y:S01]  /*bad0*/  LDSM.16.MT88.4 R40, [R153+0x7800] ;  /* 0x007800009928783b */ /* 0x000fe20000004200 */
[----:B------:R-:W-:Y:S01]  /*bae0*/  FADD.FTZ R120, R120, R125 ;  /* 0x0000007d78787221 */ /* 0x000fe20000010000 */
[C---:B------:R-:W-:Y:S07]  /*baf0*/  HMMA.16816.F32.BF16 R16, R28.reuse, R84, R16 ;  /* 0x000000541c10723c */ /* 0x040fee0000041810 */
[----:B------:R-:W4:Y:S01]  /*bb00*/  MUFU.EX2 R98, R98 ;  /* 0x0000006200627308 */ /* 0x000f220000000800 */
[----:B------:R-:W-:Y:S01]  /*bb10*/  LDSM.16.MT88.4 R92, [R156+0x9800] ;  /* 0x009800009c5c783b */ /* 0x000fe20000004200 */
[C---:B------:R-:W-:Y:S08]  /*bb20*/  HMMA.16816.F32.BF16 R20, R28.reuse, R86, R20 ;  /* 0x000000561c14723c */ /* 0x040ff00000041814 */
[----:B------:R-:W-:Y:S01]  /*bb30*/  MUFU.EX2 R114, R114 ;  /* 0x0000007200727308 */ /* 0x000fe20000000800 */
[C---:B---3--:R-:W-:Y:S01]  /*bb40*/  HMMA.16816.F32.BF16 R68, R28.reuse, R32, R68 ;  /* 0x000000201c44723c */ /* 0x048fe20000041844 */
[----:B------:R-:W3:Y:S02]  /*bb50*/  LDSM.16.MT88.4 R84, [R154+0x7800] ;  /* 0x007800009a54783b */ /* 0x000ee40000004200 */
[----:B------:R-:W-:Y:S03]  /*bb60*/  FADD.FTZ R117, R117, R122 ;  /* 0x0000007a75757221 */ /* 0x000fe60000010000 */
[C---:B------:R-:W-:Y:S03]  /*bb70*/  HMMA.16816.F32.BF16 R72, R28.reuse, R34, R72 ;  /* 0x000000221c48723c */ /* 0x040fe60000041848 */
[----:B------:R-:W2:Y:S02]  /*bb80*/  MUFU.EX2 R105, R105 ;  /* 0x0000006900697308 */ /* 0x000ea40000000800 */
[----:B-1----:R-:W-:Y:S01]  /*bb90*/  F2FP.BF16.F32.PACK_AB R32, R113, R112 ;  /* 0x000000707120723e */ /* 0x002fe200000010ff */
[C---:B-----5:R-:W-:Y:S07]  /*bba0*/  HMMA.16816.F32.BF16 R24, R28.reuse, R80, R24 ;  /* 0x000000501c18723c */ /* 0x060fee0000041818 */
[----:B------:R-:W1:Y:S01]  /*bbb0*/  MUFU.EX2 R89, R89 ;  /* 0x0000005900597308 */ /* 0x000e620000000800 */
[----:B----4-:R-:W-:Y:S01]  /*bbc0*/  F2FP.BF16.F32.PACK_AB R33, R96, R97 ;  /* 0x000000616021723e */ /* 0x010fe200000010ff */
[----:B------:R-:W-:Y:S01]  /*bbd0*/  HMMA.16816.F32.BF16 R76, R28, R82, R76 ;  /* 0x000000521c4c723c */ /* 0x000fe2000004184c */
[----:B------:R-:W4:Y:S02]  /*bbe0*/  LDSM.16.MT88.4 R28, [R152+0x7800] ;  /* 0x00780000981c783b */ /* 0x000f240000004200 */
[----:B------:R-:W-:Y:S05]  /*bbf0*/  F2FP.BF16.F32.PACK_AB R34, R98, R99 ;  /* 0x000000636222723e */ /* 0x000fea00000010ff */
[----:B------:R-:W-:Y:S03]  /*bc00*/  MUFU.EX2 R91, R91 ;  /* 0x0000005b005b7308 */ /* 0x000fe60000000800 */
[----:B--2---:R-:W-:Y:S01]  /*bc10*/  F2FP.BF16.F32.PACK_AB R35, R105, R114 ;  /* 0x000000726923723e */ /* 0x004fe200000010ff */
[----:B------:R-:W-:Y:S01]  /*bc20*/  FADD.FTZ R119, R119, R120 ;  /* 0x0000007877777221 */ /* 0x000fe20000010000 */
[----:B------:R-:W2:Y:S01]  /*bc30*/  LDSM.16.MT88.4 R80, [R156+0x8000] ;  /* 0x008000009c50783b */ /* 0x000ea20000004200 */
[----:B------:R-:W-:Y:S02]  /*bc40*/  FADD.FTZ R118, R118, R117 ;  /* 0x0000007576767221 */ /* 0x000fe40000010000 */
[----:B------:R-:W-:Y:S01]  /*bc50*/  FADD.FTZ R119, R6, R119 ;  /* 0x0000007706777221 */ /* 0x000fe20000010000 */
[----:B------:R-:W-:Y:S01]  /*bc60*/  FFMA.FTZ R6, R62, UR4, -R103 ;  /* 0x000000043e067c23 */ /* 0x000fe20008010867 */
[C---:B------:R-:W-:Y:S01]  /*bc70*/  HMMA.16816.F32.BF16 R8, R32.reuse, R36, R8 ;  /* 0x000000242008723c */ /* 0x040fe20000041808 */
[----:B------:R-:W5:Y:S04]  /*bc80*/  MUFU.EX2 R90, R90 ;  /* 0x0000005a005a7308 */ /* 0x000f680000000800 */
[----:B------:R-:W-:Y:S01]  /*bc90*/  FADD.FTZ R7, R7, R118 ;  /* 0x0000007607077221 */ /* 0x000fe20000010000 */
[C---:B------:R-:W-:Y:S05]  /*bca0*/  HMMA.16816.F32.BF16 R12, R32.reuse, R38, R12 ;  /* 0x00000026200c723c */ /* 0x040fea000004180c */
[----:B------:R-:W-:Y:S01]  /*bcb0*/  MUFU.EX2 R107, R107 ;  /* 0x0000006b006b7308 */ /* 0x000fe20000000800 */
[----:B-1----:R-:W-:Y:S01]  /*bcc0*/  F2FP.BF16.F32.PACK_AB R36, R89, R88 ;  /* 0x000000585924723e */ /* 0x002fe200000010ff */
[C---:B---3--:R-:W-:Y:S08]  /*bcd0*/  HMMA.16816.F32.BF16 R16, R32.reuse, R84, R16 ;  /* 0x000000542010723c */ /* 0x048ff00000041810 */
[----:B------:R-:W1:Y:S01]  /*bce0*/  MUFU.EX2 R104, R104 ;  /* 0x0000006800687308 */ /* 0x000e620000000800 */
[C---:B------:R-:W-:Y:S01]  /*bcf0*/  HMMA.16816.F32.BF16 R20, R32.reuse, R86, R20 ;  /* 0x000000562014723c */ /* 0x040fe20000041814 */
[----:B------:R-:W-:Y:S02]  /*bd00*/  LDSM.16.MT88.4 R84, [R154+0x9800] ;  /* 0x009800009a54783b */ /* 0x000fe40000004200 */
[----:B-----5:R-:W-:Y:S03]  /*bd10*/  F2FP.BF16.F32.PACK_AB R37, R90, R91 ;  /* 0x0000005b5a25723e */ /* 0x020fe600000010ff */
[C---:B------:R-:W-:Y:S03]  /*bd20*/  HMMA.16816.F32.BF16 R68, R32.reuse, R40, R68 ;  /* 0x000000282044723c */ /* 0x040fe60000041844 */
[----:B------:R-:W-:Y:S02]  /*bd30*/  MUFU.EX2 R106, R106 ;  /* 0x0000006a006a7308 */ /* 0x000fe40000000800 */
[----:B------:R-:W-:Y:S01]  /*bd40*/  FADD.FTZ R102, R102, R119 ;  /* 0x0000007766667221 */ /* 0x000fe20000010000 */
[C---:B------:R-:W-:Y:S01]  /*bd50*/  HMMA.16816.F32.BF16 R72, R32.reuse, R42, R72 ;  /* 0x0000002a2048723c */ /* 0x040fe20000041848 */
[----:B------:R-:W3:Y:S06]  /*bd60*/  LDSM.16.MT88.4 R40, [R153+0x8000] ;  /* 0x008000009928783b */ /* 0x000eec0000004200 */
[----:B------:R-:W5:Y:S01]  /*bd70*/  MUFU.EX2 R115, R115 ;  /* 0x0000007300737308 */ /* 0x000f620000000800 */
[----:B-1----:R-:W-:Y:S01]  /*bd80*/  F2FP.BF16.F32.PACK_AB R38, R104, R107 ;  /* 0x0000006b6826723e */ /* 0x002fe200000010ff */
[C---:B----4-:R-:W-:Y:S08]  /*bd90*/  HMMA.16816.F32.BF16 R24, R32.reuse, R28, R24 ;  /* 0x0000001c2018723c */ /* 0x050ff00000041818 */
[----:B------:R-:W1:Y:S01]  /*bda0*/  MUFU.EX2 R134, R134 ;  /* 0x0000008600867308 */ /* 0x000e620000000800 */
[----:B------:R-:W-:Y:S01]  /*bdb0*/  HMMA.16816.F32.BF16 R76, R32, R30, R76 ;  /* 0x0000001e204c723c */ /* 0x000fe2000004184c */
[----:B------:R-:W4:Y:S02]  /*bdc0*/  LDSM.16.MT88.4 R28, [R152+0x8000] ;  /* 0x00800000981c783b */ /* 0x000f240000004200 */
[----:B------:R-:W-:Y:S01]  /*bdd0*/  FADD.FTZ R124, R124, R7 ;  /* 0x000000077c7c7221 */ /* 0x000fe20000010000 */
[----:B------:R-:W-:Y:S03]  /*bde0*/  FADD.FTZ R102, R5, R102 ;  /* 0x0000006605667221 */ /* 0x000fe60000010000 */
[--C-:B------:R-:W-:Y:S01]  /*bdf0*/  FFMA.FTZ R34, R56, UR4, -R116.reuse ;  /* 0x0000000438227c23 */ /* 0x100fe20008010874 */
[----:B-----5:R-:W-:Y:S01]  /*be00*/  F2FP.BF16.F32.PACK_AB R39, R115, R106 ;  /* 0x0000006a7327723e */ /* 0x020fe200000010ff */
[----:B------:R-:W-:Y:S02]  /*be10*/  MUFU.EX2 R135, R135 ;  /* 0x0000008700877308 */ /* 0x000fe40000000800 */
[----:B------:R-:W-:Y:S01]  /*be20*/  FFMA.FTZ R56, R57, UR4, -R116 ;  /* 0x0000000439387c23 */ /* 0x000fe20008010874 */
[--C-:B------:R-:W-:Y:S01]  /*be30*/  FFMA.FTZ R57, R58, UR4, -R103.reuse ;  /* 0x000000043a397c23 */ /* 0x100fe20008010867 */
[--C-:B------:R-:W-:Y:S01]  /*be40*/  FFMA.FTZ R58, R59, UR4, -R103.reuse ;  /* 0x000000043b3a7c23 */ /* 0x100fe20008010867 */
[----:B------:R-:W-:Y:S01]  /*be50*/  FADD.FTZ R121, R121, R124 ;  /* 0x0000007c79797221 */ /* 0x000fe20000010000 */
[C---:B--2---:R-:W-:Y:S04]  /*be60*/  HMMA.16816.F32.BF16 R8, R36.reuse, R80, R8 ;  /* 0x000000502408723c */ /* 0x044fe80000041808 */
[----:B------:R-:W2:Y:S01]  /*be70*/  MUFU.EX2 R136, R136 ;  /* 0x0000008800887308 */ /* 0x000ea20000000800 */
[----:B-1----:R-:W-:Y:S01]  /*be80*/  F2FP.BF16.F32.PACK_AB R32, R134, R133 ;  /* 0x000000858620723e */ /* 0x002fe200000010ff */
[C---:B------:R-:W-:Y:S08]  /*be90*/  HMMA.16816.F32.BF16 R12, R36.reuse, R82, R12 ;  /* 0x00000052240c723c */ /* 0x040ff0000004180c */
[----:B------:R-:W-:Y:S03]  /*bea0*/  MUFU.EX2 R137, R137 ;  /* 0x0000008900897308 */ /* 0x000fe60000000800 */
[----:B------:R-:W-:Y:S01]  /*beb0*/  FADD.FTZ R109, R109, R102 ;  /* 0x000000666d6d7221 */ /* 0x000fe20000010000 */
[C---:B------:R-:W-:Y:S03]  /*bec0*/  HMMA.16816.F32.BF16 R16, R36.reuse, R44, R16 ;  /* 0x0000002c2410723c */ /* 0x040fe60000041810 */
[--C-:B------:R-:W-:Y:S03]  /*bed0*/  FFMA.FTZ R59, R60, UR4, -R116.reuse ;  /* 0x000000043c3b7c23 */ /* 0x100fe60008010874 */
[C---:B------:R-:W-:Y:S01]  /*bee0*/  HMMA.16816.F32.BF16 R20, R36.reuse, R46, R20 ;  /* 0x0000002e2414723c */ /* 0x040fe20000041814 */
[----:B------:R-:W1:Y:S01]  /*bef0*/  LDSM.16.MT88.4 R44, [R154+0x8800] ;  /* 0x008800009a2c783b */ /* 0x000e620000004200 */
[----:B------:R-:W-:Y:S03]  /*bf00*/  MUFU.EX2 R138, R138 ;  /* 0x0000008a008a7308 */ /* 0x000fe60000000800 */
[----:B--2---:R-:W-:Y:S01]  /*bf10*/  F2FP.BF16.F32.PACK_AB R33, R136, R135 ;  /* 0x000000878821723e */ /* 0x004fe200000010ff */
[C---:B---3--:R-:W-:Y:S06]  /*bf20*/  HMMA.16816.F32.BF16 R68, R36.reuse, R40, R68 ;  /* 0x000000282444723c */ /* 0x048fec0000041844 */
[----:B------:R-:W-:Y:S01]  /*bf30*/  MUFU.EX2 R139, R139 ;  /* 0x0000008b008b7308 */ /* 0x000fe20000000800 */
[--C-:B------:R-:W-:Y:S01]  /*bf40*/  FFMA.FTZ R60, R61, UR4, -R116.reuse ;  /* 0x000000043d3c7c23 */ /* 0x100fe20008010874 */
[C---:B------:R-:W-:Y:S01]  /*bf50*/  HMMA.16816.F32.BF16 R72, R36.reuse, R42, R72 ;  /* 0x0000002a2448723c */ /* 0x040fe20000041848 */
[----:B------:R-:W2:Y:S02]  /*bf60*/  LDSM.16.MT88.4 R40, [R153+0x8800] ;  /* 0x008800009928783b */ /* 0x000ea40000004200 */
[----:B------:R-:W-:Y:S03]  /*bf70*/  FFMA.FTZ R5, R63, UR4, -R103 ;  /* 0x000000043f057c23 */ /* 0x000fe60008010867 */
[C---:B----4-:R-:W-:Y:S02]  /*bf80*/  HMMA.16816.F32.BF16 R24, R36.reuse, R28, R24 ;  /* 0x0000001c2418723c */ /* 0x050fe40000041818 */
[----:B------:R-:W3:Y:S03]  /*bf90*/  MUFU.EX2 R140, R140 ;  /* 0x0000008c008c7308 */ /* 0x000ee60000000800 */
[--C-:B------:R-:W-:Y:S01]  /*bfa0*/  FFMA.FTZ R7, R64, UR4, -R116.reuse ;  /* 0x0000000440077c23 */ /* 0x100fe20008010874 */
[----:B------:R-:W-:Y:S01]  /*bfb0*/  HMMA.16816.F32.BF16 R76, R36, R30, R76 ;  /* 0x0000001e244c723c */ /* 0x000fe2000004184c */
[----:B------:R-:W4:Y:S05]  /*bfc0*/  LDSM.16.MT88.4 R28, [R152+0x8800] ;  /* 0x00880000981c783b */ /* 0x000f2a0000004200 */
[----:B------:R5:W-:Y:S01]  /*bfd0*/  MUFU.EX2 R3, R34 ;  /* 0x0000002200037308 */ /* 0x000be20000000800 */
[----:B------:R-:W-:Y:S01]  /*bfe0*/  FFMA.FTZ R116, R65, UR4, -R116 ;  /* 0x0000000441747c23 */ /* 0x000fe20008010874 */
[----:B------:R-:W-:Y:S08]  /*bff0*/  FADD.FTZ R109, R108, R109 ;  /* 0x0000006d6c6d7221 */ /* 0x000ff00000010000 */
[----:B------:R-:W-:Y:S01]  /*c000*/  MUFU.EX2 R52, R52 ;  /* 0x0000003400347308 */ /* 0x000fe20000000800 */
[----:B---3--:R-:W-:Y:S01]  /*c010*/  F2FP.BF16.F32.PACK_AB R35, R140, R139 ;  /* 0x0000008b8c23723e */ /* 0x008fe200000010ff */
[----:B------:R-:W-:Y:S08]  /*c020*/  FADD.FTZ R112, R112, R109 ;  /* 0x0000006d70707221 */ /* 0x000ff00000010000 */
[----:B------:R-:W3:Y:S01]  /*c030*/  MUFU.EX2 R53, R53 ;  /* 0x0000003500357308 */ /* 0x000ee20000000800 */
[----:B-----5:R-:W-:Y:S07]  /*c040*/  F2FP.BF16.F32.PACK_AB R34, R138, R137 ;  /* 0x000000898a22723e */ /* 0x020fee00000010ff */
[C---:B------:R-:W-:Y:S02]  /*c050*/  HMMA.16816.F32.BF16 R8, R32.reuse, R48, R8 ;  /* 0x000000302008723c */ /* 0x040fe40000041808 */
[----:B------:R-:W-:Y:S04]  /*c060*/  MUFU.EX2 R54, R54 ;  /* 0x0000003600367308 */ /* 0x000fe80000000800 */
[C---:B------:R-:W-:Y:S01]  /*c070*/  HMMA.16816.F32.BF16 R12, R32.reuse, R50, R12 ;  /* 0x00000032200c723c */ /* 0x040fe2000004180c */
[----:B------:R-:W5:Y:S05]  /*c080*/  LDSM.16.MT88.4 R48, [R156+0x9000] ;  /* 0x009000009c30783b */ /* 0x000f6a0000004200 */
[----:B------:R-:W4:Y:S01]  /*c090*/  MUFU.EX2 R55, R55 ;  /* 0x0000003700377308 */ /* 0x000f220000000800 */
[----:B---3--:R-:W-:Y:S01]  /*c0a0*/  F2FP.BF16.F32.PACK_AB R36, R53, R52 ;  /* 0x000000343524723e */ /* 0x008fe200000010ff */
[C---:B-1----:R-:W-:Y:S08]  /*c0b0*/  HMMA.16816.F32.BF16 R16, R32.reuse, R44, R16 ;  /* 0x0000002c2010723c */ /* 0x042ff00000041810 */
[----:B------:R-:W1:Y:S01]  /*c0c0*/  MUFU.EX2 R56, R56 ;  /* 0x0000003800387308 */ /* 0x000e620000000800 */
[C---:B------:R-:W-:Y:S01]  /*c0d0*/  HMMA.16816.F32.BF16 R20, R32.reuse, R46, R20 ;  /* 0x0000002e2014723c */ /* 0x040fe20000041814 */
[----:B------:R-:W3:Y:S05]  /*c0e0*/  LDSM.16.MT88.4 R44, [R154+0x9000] ;  /* 0x009000009a2c783b */ /* 0x000eea0000004200 */
[C---:B--2---:R-:W-:Y:S03]  /*c0f0*/  HMMA.16816.F32.BF16 R68, R32.reuse, R40, R68 ;  /* 0x000000282044723c */ /* 0x044fe60000041844 */
[----:B------:R-:W-:Y:S02]  /*c100*/  MUFU.EX2 R57, R57 ;  /* 0x0000003900397308 */ /* 0x000fe40000000800 */
[----:B----4-:R-:W-:Y:S01]  /*c110*/  F2FP.BF16.F32.PACK_AB R37, R55, R54 ;  /* 0x000000363725723e */ /* 0x010fe200000010ff */
[C---:B------:R-:W-:Y:S01]  /*c120*/  HMMA.16816.F32.BF16 R72, R32.reuse, R42, R72 ;  /* 0x0000002a2048723c */ /* 0x040fe20000041848 */
[----:B------:R-:W2:Y:S06]  /*c130*/  LDSM.16.MT88.4 R40, [R153+0x9000] ;  /* 0x009000009928783b */ /* 0x000eac0000004200 */
[----:B------:R-:W4:Y:S01]  /*c140*/  MUFU.EX2 R58, R58 ;  /* 0x0000003a003a7308 */ /* 0x000f220000000800 */
[----:B-1----:R-:W-:Y:S01]  /*c150*/  F2FP.BF16.F32.PACK_AB R38, R56, R3 ;  /* 0x000000033826723e */ /* 0x002fe200000010ff */
[C---:B------:R-:W-:Y:S08]  /*c160*/  HMMA.16816.F32.BF16 R24, R32.reuse, R28, R24 ;  /* 0x0000001c2018723c */ /* 0x040ff00000041818 */
[----:B------:R-:W-:Y:S01]  /*c170*/  MUFU.EX2 R59, R59 ;  /* 0x0000003b003b7308 */ /* 0x000fe20000000800 */
[----:B------:R-:W-:Y:S01]  /*c180*/  HMMA.16816.F32.BF16 R76, R32, R30, R76 ;  /* 0x0000001e204c723c */ /* 0x000fe2000004184c */
[----:B------:R-:W1:Y:S06]  /*c190*/  LDSM.16.MT88.4 R28, [R152+0x9000] ;  /* 0x00900000981c783b */ /* 0x000e6c0000004200 */
[----:B------:R-:W-:Y:S01]  /*c1a0*/  FADD.FTZ R32, R110, R121 ;  /* 0x000000796e207221 */ /* 0x000fe20000010000 */
[----:B----4-:R-:W-:Y:S01]  /*c1b0*/  F2FP.BF16.F32.PACK_AB R39, R58, R57 ;  /* 0x000000393a27723e */ /* 0x010fe200000010ff */
[----:B------:R-:W-:Y:S02]  /*c1c0*/  MUFU.EX2 R60, R60 ;  /* 0x0000003c003c7308 */ /* 0x000fe40000000800 */
[----:B------:R-:W-:Y:S04]  /*c1d0*/  FADD.FTZ R32, R111, R32 ;  /* 0x000000206f207221 */ /* 0x000fe80000010000 */
[C---:B-----5:R-:W-:Y:S04]  /*c1e0*/  HMMA.16816.F32.BF16 R8, R36.reuse, R48, R8 ;  /* 0x000000302408723c */ /* 0x060fe80000041808 */
[----:B------:R-:W-:Y:S01]  /*c1f0*/  MUFU.EX2 R6, R6 ;  /* 0x0000000600067308 */ /* 0x000fe20000000800 */
[----:B------:R-:W-:Y:S01]  /*c200*/  FADD.FTZ R97, R97, R32 ;  /* 0x0000002061617221 */ /* 0x000fe20000010000 */
[C---:B------:R-:W-:Y:S08]  /*c210*/  HMMA.16816.F32.BF16 R12, R36.reuse, R50, R12 ;  /* 0x00000032240c723c */ /* 0x040ff0000004180c */
[----:B------:R-:W4:Y:S03]  /*c220*/  MUFU.EX2 R5, R5 ;  /* 0x0000000500057308 */ /* 0x000f260000000800 */
[--C-:B------:R-:W-:Y:S01]  /*c230*/  FFMA.FTZ R48, R66, UR4, -R103.reuse ;  /* 0x0000000442307c23 */ /* 0x100fe20008010867 */
[C---:B---3--:R-:W-:Y:S03]  /*c240*/  HMMA.16816.F32.BF16 R16, R36.reuse, R44, R16 ;  /* 0x0000002c2410723c */ /* 0x048fe60000041810 */
[----:B------:R-:W-:Y:S03]  /*c250*/  FFMA.FTZ R103, R67, UR4, -R103 ;  /* 0x0000000443677c23 */ /* 0x000fe60008010867 */
[C---:B------:R-:W-:Y:S01]  /*c260*/  HMMA.16816.F32.BF16 R20, R36.reuse, R46, R20 ;  /* 0x0000002e2414723c */ /* 0x040fe20000041814 */
[----:B------:R-:W3:Y:S01]  /*c270*/  LDSM.16.MT88.4 R44, [R153+0x9800] ;  /* 0x00980000992c783b */ /* 0x000ee20000004200 */
[----:B------:R-:W-:Y:S03]  /*c280*/  MUFU.EX2 R7, R7 ;  /* 0x0000000700077308 */ /* 0x000fe60000000800 */
[----:B------:R-:W-:Y:S01]  /*c290*/  FADD.FTZ R32, R113, R112 ;  /* 0x0000007071207221 */ /* 0x000fe20000010000 */
[C---:B--2---:R-:W-:Y:S06]  /*c2a0*/  HMMA.16816.F32.BF16 R68, R36.reuse, R40, R68 ;  /* 0x000000282444723c */ /* 0x044fec0000041844 */
[----:B------:R-:W2:Y:S01]  /*c2b0*/  MUFU.EX2 R116, R116 ;  /* 0x0000007400747308 */ /* 0x000ea20000000800 */
[----:B------:R-:W-:Y:S01]  /*c2c0*/  FADD.FTZ R97, R96, R97 ;  /* 0x0000006160617221 */ /* 0x000fe20000010000 */
[C---:B------:R-:W-:Y:S01]  /*c2d0*/  HMMA.16816.F32.BF16 R72, R36.reuse, R42, R72 ;  /* 0x0000002a2448723c */ /* 0x040fe20000041848 */
[----:B------:R-:W5:Y:S02]  /*c2e0*/  LDSM.16.MT88.4 R40, [R152+0x9800] ;  /* 0x009800009828783b */ /* 0x000f640000004200 */
[----:B------:R-:W-:Y:S03]  /*c2f0*/  FADD.FTZ R99, R99, R32 ;  /* 0x0000002063637221 */ /* 0x000fe60000010000 */
[C---:B-1----:R-:W-:Y:S02]  /*c300*/  HMMA.16816.F32.BF16 R24, R36.reuse, R28, R24 ;  /* 0x0000001c2418723c */ /* 0x042fe40000041818 */
[----:B------:R-:W-:Y:S03]  /*c310*/  MUFU.EX2 R48, R48 ;  /* 0x0000003000307308 */ /* 0x000fe60000000800 */
[----:B------:R-:W-:Y:S01]  /*c320*/  FADD.FTZ R32, R114, R97 ;  /* 0x0000006172207221 */ /* 0x000fe20000010000 */
[----:B------:R-:W-:Y:S06]  /*c330*/  HMMA.16816.F32.BF16 R76, R36, R30, R76 ;  /* 0x0000001e244c723c */ /* 0x000fec000004184c */
[----:B------:R-:W1:Y:S01]  /*c340*/  MUFU.EX2 R103, R103 ;  /* 0x0000006700677308 */ /* 0x000e620000000800 */
[----:B------:R-:W-:Y:S01]  /*c350*/  FADD.FTZ R32, R105, R32 ;  /* 0x0000002069207221 */ /* 0x000fe20000010000 */
[----:B----4-:R-:W-:Y:S03]  /*c360*/  F2FP.BF16.F32.PACK_AB R33, R5, R6 ;  /* 0x000000060521723e */ /* 0x010fe600000010ff */
[----:B------:R-:W-:Y:S01]  /*c370*/  FADD.FTZ R99, R98, R99 ;  /* 0x0000006362637221 */ /* 0x000fe20000010000 */
[----:B--2---:R-:W-:Y:S01]  /*c380*/  F2FP.BF16.F32.PACK_AB R34, R116, R7 ;  /* 0x000000077422723e */ /* 0x004fe200000010ff */
[----:B------:R-:W-:Y:S01]  /*c390*/  FADD.FTZ R91, R91, R32 ;  /* 0x000000205b5b7221 */ /* 0x000fe20000010000 */
[----:B------:R-:W-:Y:S01]  /*c3a0*/  F2FP.BF16.F32.PACK_AB R32, R60, R59 ;  /* 0x0000003b3c20723e */ /* 0x000fe200000010ff */
[----:B------:R-:W-:Y:S02]  /*c3b0*/  FADD.FTZ R88, R88, R99 ;  /* 0x0000006358587221 */ /* 0x000fe40000010000 */
[----:B------:R-:W-:Y:S02]  /*c3c0*/  FADD.FTZ R91, R90, R91 ;  /* 0x0000005b5a5b7221 */ /* 0x000fe40000010000 */
[----:B------:R-:W-:Y:S02]  /*c3d0*/  FADD.FTZ R88, R89, R88 ;  /* 0x0000005859587221 */ /* 0x000fe40000010000 */
[----:B------:R-:W-:Y:S01]  /*c3e0*/  FADD.FTZ R106, R106, R91 ;  /* 0x0000005b6a6a7221 */ /* 0x000fe20000010000 */
[----:B-1----:R-:W-:Y:S01]  /*c3f0*/  F2FP.BF16.F32.PACK_AB R35, R103, R48 ;  /* 0x000000306723723e */ /* 0x002fe200000010ff */
        /* <DEDUP_REMOVED lines=13> */
[----:B------:R-:W-:Y:S01]  /*c4d0*/  FADD.FTZ R139, R139, R136 ;  /* 0x000000888b8b7221 */ /* 0x000fe20000010000 */
[C---:B------:R-:W-:Y:S04]  /*c4e0*/  HMMA.16816.F32.BF16 R72, R32.reuse, R46, R72 ;  /* 0x0000002e2048723c */ /* 0x040fe80000041848 */
[----:B------:R-:W-:Y:S01]  /*c4f0*/  FADD.FTZ R137, R138, R137 ;  /* 0x000000898a897221 */ /* 0x000fe20000010000 */
[----:B------:R-:W-:Y:S01]  /*c500*/  FADD.FTZ R139, R140, R139 ;  /* 0x0000008b8c8b7221 */ /* 0x000fe20000010000 */
[C---:B-----5:R-:W-:Y:S05]  /*c510*/  HMMA.16816.F32.BF16 R80, R32.reuse, R40, R24 ;  /* 0x000000282050723c */ /* 0x060fea0000041818 */
        /* <DEDUP_REMOVED lines=19> */
.L_x_7242:
[----:B------:R-:W1:Y:S01]  /*c650*/  SHFL.BFLY PT, R8, R179, 0x2, 0x1f ;  /* 0x0c401f00b3087f89 */ /* 0x000e6200000e0000 */
[----:B------:R-:W-:Y:S01]  /*c660*/  MOV R12, 0x3f800000 ;  /* 0x3f800000000c7802 */ /* 0x000fe20000000f00 */
[----:B------:R-:W2:Y:S01]  /*c670*/  S2UR UR5, SR_CgaCtaId ;  /* 0x00000000000579c3 */ /* 0x000ea20000008800 */
[----:B------:R-:W-:Y:S01]  /*c680*/  UMOV UR4, 0x400 ;  /* 0x0000040000047882 */ /* 0x000fe20000000000 */
[----:B------:R-:W3:Y:S01]  /*c690*/  SHFL.BFLY PT, R5, R178, 0x2, 0x1f ;  /* 0x0c401f00b2057f89 */ /* 0x000ee200000e0000 */
[----:B------:R-:W-:Y:S01]  /*c6a0*/  BSSY B0, `(.L_x_7247) ;  /* 0x00000a3000007945 */ /* 0x000fe20003800000 */
[----:B------:R-:W4:Y:S01]  /*c6b0*/  S2R R3, SR_TID.X ;  /* 0x0000000000037919 */ /* 0x000f220000002100 */
[----:B------:R-:W5:Y:S03]  /*c6c0*/  S2R R4, SR_TID.X ;  /* 0x0000000000047919 */ /* 0x000f660000002100 */
[----:B------:R-:W-:Y:S01]  /*c6d0*/  BAR.SYNC.DEFER_BLOCKING 0x0 ;  /* 0x0000000000007b1d */ /* 0x000fe20000010000 */
[----:B-1----:R-:W-:Y:S01]  /*c6e0*/  FADD.FTZ R8, R8, R179 ;  /* 0x000000b308087221 */ /* 0x002fe20000010000 */
[----:B--2---:R-:W-:-:S06]  /*c6f0*/  ULEA UR5, UR5, UR4, 0x18 ;  /* 0x0000000405057291 */ /* 0x004fcc000f8ec03f */
[----:B------:R-:W1:Y:S01]  /*c700*/  S2UR UR4, SR_CTAID.Z ;  /* 0x00000000000479c3 */ /* 0x000e620000002700 */
[----:B---3--:R-:W-:Y:S01]  /*c710*/  FADD.FTZ R10, R5, R178 ;  /* 0x000000b2050a7221 */ /* 0x008fe20000010000 */
[----:B------:R-:W2:Y:S04]  /*c720*/  SHFL.BFLY PT, R7, R8, 0x1, 0x1f ;  /* 0x0c201f0008077f89 */ /* 0x000ea800000e0000 */
[----:B------:R-:W3:Y:S01]  /*c730*/  SHFL.BFLY PT, R5, R10, 0x1, 0x1f ;  /* 0x0c201f000a057f89 */ /* 0x000ee200000e0000 */
[----:B----4-:R-:W-:-:S04]  /*c740*/  SHF.R.S32.HI R6, RZ, 0x1f, R3 ;  /* 0x0000001fff067819 */ /* 0x010fc80000011403 */
[----:B------:R-:W-:Y:S02]  /*c750*/  LEA.HI R9, R6, R3, RZ, 0x2 ;  /* 0x0000000306097211 */ /* 0x000fe400078f10ff */
[----:B-----5:R-:W-:Y:S02]  /*c760*/  SHF.R.S32.HI R11, RZ, 0x1f, R4 ;  /* 0x0000001fff0b7819 */ /* 0x020fe40000011404 */
[----:B------:R-:W-:Y:S02]  /*c770*/  SHF.R.S32.HI R13, RZ, 0x2, R9 ;  /* 0x00000002ff0d7819 */ /* 0x000fe40000011409 */
[----:B------:R-:W-:Y:S02]  /*c780*/  LEA.HI R11, R11, R4, RZ, 0x4 ;  /* 0x000000040b0b7211 */ /* 0x000fe400078f20ff */
[----:B------:R-:W-:Y:S01]  /*c790*/  LOP3.LUT R16, R9, 0x1ffffffc, RZ, 0xc0, !PT ;  /* 0x1ffffffc09107812 */ /* 0x000fe200078ec0ff */
[----:B--2---:R-:W-:Y:S01]  /*c7a0*/  FADD.FTZ R7, R8, R7 ;  /* 0x0000000708077221 */ /* 0x004fe20000010000 */
[----:B------:R-:W-:-:S02]  /*c7b0*/  SHF.R.S32.HI R8, RZ, 0x1f, R9 ;  /* 0x0000001fff087819 */ /* 0x000fc40000011409 */
[----:B------:R-:W-:Y:S01]  /*c7c0*/  LOP3.LUT R15, R11, 0xfffffff0, RZ, 0xc0, !PT ;  /* 0xfffffff00b0f7812 */ /* 0x000fe200078ec0ff */
[----:B---3--:R-:W-:Y:S01]  /*c7d0*/  FADD.FTZ R5, R10, R5 ;  /* 0x000000050a057221 */ /* 0x008fe20000010000 */
[----:B------:R-:W-:Y:S01]  /*c7e0*/  FSETP.NE.FTZ.AND P4, PT, R7, RZ, PT ;  /* 0x000000ff0700720b */ /* 0x000fe20003f95000 */
[----:B------:R-:W-:Y:S01]  /*c7f0*/  IMAD.MOV.U32 R10, RZ, RZ, 0x3f800000 ;  /* 0x3f800000ff0a7424 */ /* 0x000fe200078e00ff */
[----:B------:R-:W-:Y:S02]  /*c800*/  LEA.HI R8, R8, R13, RZ, 0x3 ;  /* 0x0000000d08087211 */ /* 0x000fe400078f18ff */
[----:B------:R-:W-:Y:S02]  /*c810*/  FSETP.NE.FTZ.AND P3, PT, R5, RZ, PT ;  /* 0x000000ff0500720b */ /* 0x000fe40003f75000 */
[----:B------:R-:W-:Y:S02]  /*c820*/  LOP3.LUT R8, R8, 0xfffffff8, RZ, 0xc0, !PT ;  /* 0xfffffff808087812 */ /* 0x000fe400078ec0ff */
[----:B------:R-:W-:-:S02]  /*c830*/  IADD3 R4, -R15, R4, RZ ;  /* 0x000000040f047210 */ /* 0x000fc40007ffe1ff */
[----:B------:R-:W-:Y:S01]  /*c840*/  LEA.HI R6, R6, R3, RZ, 0x5 ;  /* 0x0000000306067211 */ /* 0x000fe200078f28ff */
[----:B------:R-:W-:Y:S02]  /*c850*/  IMAD.IADD R8, R13, 0x1, -R8 ;  /* 0x000000010d087824 */ /* 0x000fe400078e0a08 */
[----:B------:R-:W2:Y:S01]  /*c860*/  @P4 MUFU.RCP R12, R7 ;  /* 0x00000007000c4308 */ /* 0x000ea20000001000 */
[----:B------:R-:W3:Y:S02]  /*c870*/  @P4 LDC R47, c[0x0][0x2e8] ;  /* 0x0000ba00ff2f4b82 */ /* 0x000ee40000000800 */
[----:B------:R-:W-:-:S04]  /*c880*/  SHF.L.U32 R9, R8, 0x6, RZ ;  /* 0x0000000608097819 */ /* 0x000fc800000006ff */
[----:B------:R-:W-:Y:S01]  /*c890*/  LOP3.LUT R9, R9, 0x1c0, RZ, 0xc0, !PT ;  /* 0x000001c009097812 */ /* 0x000fe200078ec0ff */
[----:B------:R-:W4:Y:S08]  /*c8a0*/  @P3 MUFU.RCP R10, R5 ;  /* 0x00000005000a3308 */ /* 0x000f300000001000 */
[----:B------:R-:W5:Y:S01]  /*c8b0*/  @P3 MUFU.LG2 R5, R5 ;  /* 0x0000000500053308 */ /* 0x000f620000000c00 */
        /* <DEDUP_REMOVED lines=34> */
[----:B------:R-:W2:Y:S01]  /*cae0*/  @P4 MUFU.LG2 R7, R7 ;  /* 0x0000000700074308 */ /* 0x000ea20000000c00 */
[----:B------:R-:W-:Y:S01]  /*caf0*/  LOP3.LUT R11, R8, 0x1, RZ, 0xc0, !PT ;  /* 0x00000001080b7812 */ /* 0x000fe200078ec0ff */
[----:B-----5:R-:W-:Y:S01]  /*cb00*/  @P3 FMUL.FTZ R5, R5, 0.69314718246459960938 ;  /* 0x3f31721805053820 */ /* 0x020fe20000410000 */
[----:B------:R-:W-:Y:S01]  /*cb10*/  SHF.L.U32 R13, R12, 0x6, RZ ;  /* 0x000000060c0d7819 */ /* 0x000fe200000006ff */
[----:B------:R-:W-:Y:S01]  /*cb20*/  IMAD.SHL.U32 R14, R10, 0x4, RZ ;  /* 0x000000040a0e7824 */ /* 0x000fe200078e00ff */
[----:B------:R-:W-:-:S02]  /*cb30*/  ISETP.NE.U32.AND P0, PT, R11, 0x1, PT ;  /* 0x000000010b00780c */ /* 0x000fc40003f05070 */
[----:B------:R-:W-:Y:S01]  /*cb40*/  LOP3.LUT R11, R13, 0x1c0, RZ, 0xc0, !PT ;  /* 0x000001c00d0b7812 */ /* 0x000fe200078ec0ff */
[----:B------:R-:W-:Y:S01]  /*cb50*/  IMAD.IADD R13, R3, 0x1, -R16 ;  /* 0x00000001030d7824 */ /* 0x000fe200078e0a10 */
[----:B------:R-:W-:Y:S02]  /*cb60*/  R2P PR, R8, 0x6 ;  /* 0x0000000608007804 */ /* 0x000fe40000000000 */
[----:B------:R-:W-:Y:S02]  /*cb70*/  LOP3.LUT R14, R11, 0x38, R14, 0xf8, !PT ;  /* 0x000000380b0e7812 */ /* 0x000fe400078ef80e */
[----:B------:R-:W-:Y:S02]  /*cb80*/  SHF.R.U32.HI R11, RZ, 0x3, R11 ;  /* 0x00000003ff0b7819 */ /* 0x000fe4000001160b */
[----:B------:R-:W-:Y:S02]  /*cb90*/  SHF.R.S32.HI R8, RZ, 0x5, R6 ;  /* 0x00000005ff087819 */ /* 0x000fe40000011406 */
[----:B------:R-:W-:Y:S01]  /*cba0*/  LOP3.LUT R11, R14, R11, RZ, 0x3c, !PT ;  /* 0x0000000b0e0b7212 */ /* 0x000fe200078e3cff */
[----:B--2---:R-:W-:Y:S01]  /*cbb0*/  @P4 FMUL.FTZ R7, R7, 0.69314718246459960938 ;  /* 0x3f31721807074820 */ /* 0x004fe20000410000 */
[----:B------:R-:W-:-:S02]  /*cbc0*/  LEA R13, R8, R13, 0x9 ;  /* 0x0000000d080d7211 */ /* 0x000fc400078e48ff */
[----:B------:R-:W-:Y:S01]  /*cbd0*/  LEA.HI R14, R9, R9, RZ, 0x1d ;  /* 0x00000009090e7211 */ /* 0x000fe200078fe8ff */
[----:B------:R-:W-:Y:S01]  /*cbe0*/  IMAD.MOV.U32 R9, RZ, RZ, 0x20 ;  /* 0x00000020ff097424 */ /* 0x000fe200078e00ff */
[----:B------:R-:W-:Y:S01]  /*cbf0*/  LOP3.LUT R15, R10, 0xffffffe, RZ, 0xc0, !PT ;  /* 0x0ffffffe0a0f7812 */ /* 0x000fe200078ec0ff */
[----:B------:R-:W-:Y:S01]  /*cc00*/  IMAD.MOV.U32 R10, RZ, RZ, 0x40 ;  /* 0x00000040ff0a7424 */ /* 0x000fe200078e00ff */
[----:B------:R-:W-:Y:S02]  /*cc10*/  LEA R13, R13, R14, 0x1 ;  /* 0x0000000e0d0d7211 */ /* 0x000fe400078e08ff */
[----:B------:R-:W-:Y:S02]  /*cc20*/  IADD3 R14, R4, -R15, RZ ;  /* 0x8000000f040e7210 */ /* 0x000fe40007ffe0ff */
[----:B------:R-:W-:Y:S02]  /*cc30*/  LEA R16, R13, UR5, 0x2 ;  /* 0x000000050d107c11 */ /* 0x000fe4000f8e10ff */
[----:B------:R-:W-:-:S02]  /*cc40*/  SEL R9, R9, 0xffffffe0, P0 ;  /* 0xffffffe009097807 */ /* 0x000fc40000000000 */
[----:B------:R-:W-:Y:S01]  /*cc50*/  LEA R11, R14, R11, 0x2 ;  /* 0x0000000b0e0b7211 */ /* 0x000fe200078e10ff */
[----:B------:R-:W-:Y:S01]  /*cc60*/  STS.64 [R16], R96 ;  /* 0x0000006010007388 */ /* 0x000fe20000000a00 */
[----:B------:R-:W-:Y:S02]  /*cc70*/  SEL R13, R10, 0xffffffc0, !P1 ;  /* 0xffffffc00a0d7807 */ /* 0x000fe40004800000 */
[C---:B------:R-:W-:Y:S01]  /*cc80*/  IADD3 R14, R16.reuse, 0x80, RZ ;  /* 0x00000080100e7810 */ /* 0x040fe20007ffe0ff */
[C---:B------:R-:W-:Y:S01]  /*cc90*/  @P2 VIADD R14, R16.reuse, 0xffffff80 ;  /* 0xffffff80100e2836 */ /* 0x040fe20000000000 */
[C---:B------:R-:W-:Y:S01]  /*cca0*/  IADD3 R10, R16.reuse, R9, RZ ;  /* 0x00000009100a7210 */ /* 0x040fe20007ffe0ff */
[----:B------:R2:W-:Y:S01]  /*ccb0*/  STS.64 [R16+0x800], R98 ;  /* 0x0008006210007388 */ /* 0x0005e20000000a00 */
[----:B------:R-:W-:Y:S01]  /*ccc0*/  IMAD.IADD R15, R16, 0x1, R13 ;  /* 0x00000001100f7824 */ /* 0x000fe200078e020d */
[----:B------:R-:W-:Y:S02]  /*ccd0*/  SHF.R.S32.HI R45, RZ, 0x1f, R8 ;  /* 0x0000001fff2d7819 */ /* 0x000fe40000011408 */
[----:B------:R-:W-:Y:S01]  /*cce0*/  IADD3 R17, R10, R13, RZ ;  /* 0x0000000d0a117210 */ /* 0x000fe20007ffe0ff */
[----:B------:R-:W-:Y:S01]  /*ccf0*/  STS.64 [R10], R92 ;  /* 0x0000005c0a007388 */ /* 0x000fe20000000a00 */
[----:B------:R-:W-:-:S02]  /*cd00*/  IADD3 R18, R13, R14, RZ ;  /* 0x0000000e0d127210 */ /* 0x000fc40007ffe0ff */
[----:B------:R-:W-:Y:S01]  /*cd10*/  LEA.HI R44, R45, R8, RZ, 0x2 ;  /* 0x000000082d2c7211 */ /* 0x000fe200078f10ff */
[----:B------:R-:W-:Y:S01]  /*cd20*/  STS.64 [R10+0x800], R94 ;  /* 0x0008005e0a007388 */ /* 0x000fe20000000a00 */
[----:B------:R-:W4:Y:S01]  /*cd30*/  @P3 LDC R45, c[0x0][0x2e8] ;  /* 0x0000ba00ff2d3b82 */ /* 0x000f220000000800 */
[----:B------:R-:W-:Y:S02]  /*cd40*/  LOP3.LUT R6, R6, 0xffffffe0, RZ, 0xc0, !PT ;  /* 0xffffffe006067812 */ /* 0x000fe400078ec0ff */
[----:B------:R-:W-:Y:S01]  /*cd50*/  STS.64 [R15], R88 ;  /* 0x000000580f007388 */ /* 0x000fe20000000a00 */
[----:B------:R-:W-:Y:S02]  /*cd60*/  LOP3.LUT R49, R44, 0xffffffc, RZ, 0xc0, !PT ;  /* 0x0ffffffc2c317812 */ /* 0x000fe400078ec0ff */
[----:B------:R-:W-:Y:S01]  /*cd70*/  IADD3 R6, -R6, R3, RZ ;  /* 0x0000000306067210 */ /* 0x000fe20007ffe1ff */
[----:B------:R5:W-:Y:S01]  /*cd80*/  STS.64 [R15+0x800], R90 ;  /* 0x0008005a0f007388 */ /* 0x000be20000000a00 */
[----:B------:R-:W-:-:S02]  /*cd90*/  IADD3 R3, -R173, RZ, RZ ;  /* 0x000000ffad037210 */ /* 0x000fc40007ffe1ff */
[----:B------:R-:W-:Y:S01]  /*cda0*/  LOP3.LUT P0, RZ, R6, 0x3, RZ, 0xc0, !PT ;  /* 0x0000000306ff7812 */ /* 0x000fe2000780c0ff */
[----:B------:R-:W-:Y:S01]  /*cdb0*/  STS.64 [R17], R84 ;  /* 0x0000005411007388 */ /* 0x000fe20000000a00 */
[----:B------:R-:W-:Y:S01]  /*cdc0*/  IADD3 R49, R8, -R49, RZ ;  /* 0x8000003108317210 */ /* 0x000fe20007ffe0ff */
[----:B------:R-:W-:Y:S01]  /*cdd0*/  IMAD.MOV.U32 R8, RZ, RZ, -0x800000 ;  /* 0xff800000ff087424 */ /* 0x000fe200078e00ff */
[----:B------:R-:W-:Y:S01]  /*cde0*/  SHF.L.U32 R44, R4, 0x2, RZ ;  /* 0x00000002042c7819 */ /* 0x000fe200000006ff */
[----:B------:R-:W-:Y:S01]  /*cdf0*/  STS.64 [R17+0x800], R86 ;  /* 0x0008005611007388 */ /* 0x000fe20000000a00 */
[----:B------:R-:W-:Y:S01]  /*ce00*/  MOV R6, 0xff800000 ;  /* 0xff80000000067802 */ /* 0x000fe20000000f00 */
[----:B------:R-:W-:Y:S01]  /*ce10*/  IMAD R168, R49, 0x10, R168 ;  /* 0x0000001031a87824 */ /* 0x000fe200078e02a8 */
[----:B--2---:R-:W-:Y:S01]  /*ce20*/  IADD3 R16, R9, R14, RZ ;  /* 0x0000000e09107210 */ /* 0x004fe20007ffe0ff */
[----:B------:R-:W-:Y:S01]  /*ce30*/  STS.64 [R14], R68 ;  /* 0x000000440e007388 */ /* 0x000fe20000000a00 */
[----:B---3--:R-:W-:-:S03]  /*ce40*/  @P4 FFMA.FTZ R6, R2, R47, R7 ;  /* 0x0000002f02064223 */ /* 0x008fc60000010007 */
[----:B------:R-:W-:Y:S01]  /*ce50*/  IMAD.IADD R19, R13, 0x1, R16 ;  /* 0x000000010d137824 */ /* 0x000fe200078e0210 */
[----:B------:R2:W-:Y:S01]  /*ce60*/  STS.64 [R14+0x800], R70 ;  /* 0x000800460e007388 */ /* 0x0005e20000000a00 */
[----:B----4-:R-:W-:Y:S01]  /*ce70*/  @P3 FFMA.FTZ R8, R0, R45, R5 ;  /* 0x0000002d00083223 */ /* 0x010fe20000010005 */
[----:B------:R-:W-:Y:S02]  /*ce80*/  SHF.R.S32.HI R45, RZ, 0x1f, R44 ;  /* 0x0000001fff2d7819 */ /* 0x000fe4000001142c */
[----:B------:R3:W-:Y:S04]  /*ce90*/  STS.64 [R16], R72 ;  /* 0x0000004810007388 */ /* 0x0007e80000000a00 */
[----:B------:R3:W-:Y:S01]  /*cea0*/  STS.64 [R16+0x800], R74 ;  /* 0x0008004a10007388 */ /* 0x0007e20000000a00 */
[----:B-----5:R-:W-:-:S03]  /*ceb0*/  LEA R15, R11, UR5, 0x2 ;  /* 0x000000050b0f7c11 */ /* 0x020fc6000f8e10ff */
[----:B------:R3:W-:Y:S01]  /*cec0*/  STS.64 [R18], R80 ;  /* 0x0000005012007388 */ /* 0x0007e20000000a00 */
[----:B------:R-:W4:Y:S03]  /*ced0*/  LDC.64 R10, c[0x0][0x2c0] ;  /* 0x0000b000ff0a7b82 */ /* 0x000f260000000a00 */
[----:B------:R3:W-:Y:S04]  /*cee0*/  STS.64 [R18+0x800], R82 ;  /* 0x0008005212007388 */ /* 0x0007e80000000a00 */
[----:B------:R3:W-:Y:S04]  /*cef0*/  STS.64 [R19], R76 ;  /* 0x0000004c13007388 */ /* 0x0007e80000000a00 */
[----:B------:R3:W-:Y:S01]  /*cf00*/  STS.64 [R19+0x800], R78 ;  /* 0x0008004e13007388 */ /* 0x0007e20000000a00 */
[----:B--2---:R-:W1:Y:S08]  /*cf10*/  LDC R14, c[0x0][0x270] ;  /* 0x00009c00ff0e7b82 */ /* 0x004e700000000800 */
[----:B------:R-:W-:Y:S06]  /*cf20*/  BAR.SYNC.DEFER_BLOCKING 0x0 ;  /* 0x0000000000007b1d */ /* 0x000fec0000010000 */
[----:B------:R-:W4:Y:S01]  /*cf30*/  S2R R9, SR_CTAID.Y ;  /* 0x0000000000097919 */ /* 0x000f220000002600 */
[----:B------:R-:W2:Y:S01]  /*cf40*/  S2R R13, SR_CTAID.X ;  /* 0x00000000000d7919 */ /* 0x000ea20000002500 */
[----:B-1----:R-:W-:Y:S01]  /*cf50*/  IMAD R3, R14, R3, UR4 ;  /* 0x000000040e037e24 */ /* 0x002fe2000f8e0203 */
[----:B------:R3:W1:Y:S04]  /*cf60*/  LDS.128 R40, [R15] ;  /* 0x000000000f287984 */ /* 0x0006680000000c00 */
[----:B------:R3:W1:Y:S04]  /*cf70*/  LDS.128 R36, [R15+0x800] ;  /* 0x000800000f247984 */ /* 0x0006680000000c00 */
[----:B------:R3:W1:Y:S04]  /*cf80*/  LDS.128 R32, [R15+0x1000] ;  /* 0x001000000f207984 */ /* 0x0006680000000c00 */
[----:B------:R3:W1:Y:S04]  /*cf90*/  LDS.128 R28, [R15+0x1800] ;  /* 0x001800000f1c7984 */ /* 0x0006680000000c00 */
[----:B------:R3:W1:Y:S01]  /*cfa0*/  LDS.128 R24, [R15+0x2000] ;  /* 0x002000000f187984 */ /* 0x0006620000000c00 */
[----:B----4-:R-:W-:-:S03]  /*cfb0*/  IMAD R9, R9, R10, R173 ;  /* 0x0000000a09097224 */ /* 0x010fc600078e02ad */
[----:B------:R3:W4:Y:S01]  /*cfc0*/  LDS.128 R20, [R15+0x2800] ;  /* 0x002800000f147984 */ /* 0x0007220000000c00 */
[----:B--2---:R-:W-:Y:S01]  /*cfd0*/  SHF.L.U32 R10, R13, 0x6, RZ ;  /* 0x000000060d0a7819 */ /* 0x004fe200000006ff */
[----:B------:R-:W-:Y:S02]  /*cfe0*/  IMAD R3, R9, R14, R3 ;  /* 0x0000000e09037224 */ /* 0x000fe400078e0203 */
[----:B------:R3:W2:Y:S02]  /*cff0*/  LDS.128 R16, [R15+0x3000] ;  /* 0x003000000f107984 */ /* 0x0006a40000000c00 */
        /* <DEDUP_REMOVED lines=13> */
.L_x_7248:
[----:B------:R-:W-:Y:S05]  /*d0d0*/  BSYNC B0 ;  /* 0x0000000000007941 */ /* 0x000fea0003800000 */
.L_x_7247:
[----:B------:R-:W-:Y:S01]  /*d0e0*/  ULDC UR4, c[0x0][0x2dc] ;  /* 0x0000b70000047ab9 */ /* 0x000fe20000000800 */
[C---:B------:R-:W-:Y:S01]  /*d0f0*/  IMAD.WIDE R10, R12.reuse, 0x40, R44 ;  /* 0x000000400c0a7825 */ /* 0x040fe200078e022c */
[----:B-1----:R3:W1:Y:S03]  /*d100*/  LDS.128 R4, [R15+0x3800] ;  /* 0x003800000f047984 */ /* 0x0026660000000c00 */
[----:B------:R-:W-:Y:S01]  /*d110*/  IMAD R3, R3, UR4, RZ ;  /* 0x0000000403037c24 */ /* 0x000fe2000f8e02ff */
[----:B------:R-:W-:Y:S01]  /*d120*/  ULDC.64 UR4, c[0x0][0x288] ;  /* 0x0000a20000047ab9 */ /* 0x000fe20000000a00 */
[C---:B------:R-:W-:Y:S02]  /*d130*/  VIADD R8, R12.reuse, 0x8 ;  /* 0x000000080c087836 */ /* 0x040fe40000000000 */
[C---:B------:R-:W-:Y:S01]  /*d140*/  VIADD R2, R12.reuse, 0x10 ;  /* 0x000000100c027836 */ /* 0x040fe20000000000 */
[C---:B------:R-:W-:Y:S01]  /*d150*/  IADD3 R9, P0, R3.reuse, R10, RZ ;  /* 0x0000000a03097210 */ /* 0x040fe20007f1e0ff */
[----:B------:R-:W-:Y:S01]  /*d160*/  VIADD R0, R12, 0x18 ;  /* 0x000000180c007836 */ /* 0x000fe20000000000 */
[----:B------:R-:W-:Y:S01]  /*d170*/  ISETP.GE.AND P6, PT, R8, R163, PT ;  /* 0x000000a30800720c */ /* 0x000fe20003fc6270 */
[----:B------:R-:W-:Y:S01]  /*d180*/  VIADD R8, R12, 0x20 ;  /* 0x000000200c087836 */ /* 0x000fe20000000000 */
[----:B------:R-:W-:-:S02]  /*d190*/  LEA.HI.X.SX32 R10, R3, R11, 0x1, P0 ;  /* 0x0000000b030a7211 */ /* 0x000fc400000f0eff */
[-C--:B------:R-:W-:Y:S02]  /*d1a0*/  ISETP.GE.AND P0, PT, R12, R163.reuse, PT ;  /* 0x000000a30c00720c */ /* 0x080fe40003f06270 */
[C---:B------:R-:W-:Y:S02]  /*d1b0*/  LEA R14, P1, R9.reuse, UR4, 0x2 ;  /* 0x00000004090e7c11 */ /* 0x040fe4000f8210ff */
[-C--:B------:R-:W-:Y:S01]  /*d1c0*/  ISETP.GE.AND P5, PT, R2, R163.reuse, PT ;  /* 0x000000a30200720c */ /* 0x080fe20003fa6270 */
[----:B------:R-:W-:Y:S01]  /*d1d0*/  VIADD R2, R12, 0x28 ;  /* 0x000000280c027836 */ /* 0x000fe20000000000 */
[-C--:B------:R-:W-:Y:S01]  /*d1e0*/  ISETP.GE.AND P4, PT, R0, R163.reuse, PT ;  /* 0x000000a30000720c */ /* 0x080fe20003f86270 */
[----:B------:R-:W-:Y:S01]  /*d1f0*/  VIADD R0, R12, 0x30 ;  /* 0x000000300c007836 */ /* 0x000fe20000000000 */
[----:B------:R-:W-:Y:S01]  /*d200*/  ISETP.GE.AND P3, PT, R8, R163, PT ;  /* 0x000000a30800720c */ /* 0x000fe20003f66270 */
[----:B------:R-:W-:Y:S01]  /*d210*/  VIADD R12, R12, 0x38 ;  /* 0x000000380c0c7836 */ /* 0x000fe20000000000 */
[----:B---3--:R-:W-:-:S02]  /*d220*/  LEA.HI.X R15, R9, UR5, R10, 0x2, P1 ;  /* 0x00000005090f7c11 */ /* 0x008fc400088f140a */
[-C--:B------:R-:W-:Y:S02]  /*d230*/  ISETP.GE.AND P2, PT, R2, R163.reuse, PT ;  /* 0x000000a30200720c */ /* 0x080fe40003f46270 */
[-C--:B------:R-:W-:Y:S01]  /*d240*/  ISETP.GE.AND P1, PT, R0, R163.reuse, PT ;  /* 0x000000a30000720c */ /* 0x080fe20003f26270 */
[----:B------:R3:W-:Y:S04]  /*d250*/  @!P0 STG.E.64 desc[UR12][R14.64], R40 ;  /* 0x000000280e008986 */ /* 0x0007e8000c101b0c */
[----:B------:R3:W-:Y:S01]  /*d260*/  @!P0 STG.E.64 desc[UR12][R14.64+0x8], R42 ;  /* 0x0000082a0e008986 */ /* 0x0007e2000c101b0c */
[----:B------:R-:W-:-:S03]  /*d270*/  ISETP.GE.AND P0, PT, R12, R163, PT ;  /* 0x000000a30c00720c */ /* 0x000fc60003f06270 */
[----:B------:R3:W-:Y:S04]  /*d280*/  @!P6 STG.E.128 desc[UR12][R14.64+0x800], R36 ;  /* 0x000800240e00e986 */ /* 0x0007e8000c101d0c */
[----:B------:R3:W-:Y:S04]  /*d290*/  @!P5 STG.E.128 desc[UR12][R14.64+0x1000], R32 ;  /* 0x001000200e00d986 */ /* 0x0007e8000c101d0c */
[----:B------:R3:W-:Y:S04]  /*d2a0*/  @!P4 STG.E.128 desc[UR12][R14.64+0x1800], R28 ;  /* 0x0018001c0e00c986 */ /* 0x0007e8000c101d0c */
[----:B------:R3:W-:Y:S04]  /*d2b0*/  @!P3 STG.E.128 desc[UR12][R14.64+0x2000], R24 ;  /* 0x002000180e00b986 */ /* 0x0007e8000c101d0c */
[----:B----4-:R3:W-:Y:S04]  /*d2c0*/  @!P2 STG.E.128 desc[UR12][R14.64+0x2800], R20 ;  /* 0x002800140e00a986 */ /* 0x0107e8000c101d0c */
[----:B--2---:R3:W-:Y:S01]  /*d2d0*/  @!P1 STG.E.128 desc[UR12][R14.64+0x3000], R16 ;  /* 0x003000100e009986 */ /* 0x0047e2000c101d0c */
[----:B-1----:R-:W-:Y:S05]  /*d2e0*/  @P0 EXIT ;  /* 0x000000000000094d */ /* 0x002fea0003800000 */
[----:B------:R-:W-:Y:S01]  /*d2f0*/  STG.E.128 desc[UR12][R14.64+0x3800], R4 ;  /* 0x003800040e007986 */ /* 0x000fe2000c101d0c */
[----:B------:R-:W-:Y:S05]  /*d300*/  EXIT ;  /* 0x000000000000794d */ /* 0x000fea0003800000 */
.L_x_7249:
        /* <DEDUP_REMOVED lines=15> */
.L_x_8054:


//--------------------- .text._ZN5flash24flash_fwd_splitkv_kernelI23Flash_fwd_kernel_traitsILi64ELi64ELi128ELi4ELb0ELb0EN7cutlass10bfloat16_tE19Flash_kernel_traitsILi64ELi64ELi128ELi4ES3_EELb1ELb0ELb0ELb0ELb1ELb1ELb1ELb0EEEvNS_16Flash_fwd_paramsE --------------------------
	.section	.text._ZN5flash24flash_fwd_splitkv_kernelI23Flash_fwd_kernel_traitsILi64ELi64ELi128ELi4ELb0ELb0EN7cutlass10bfloat16_tE19Flash_kernel_traitsILi64ELi64ELi128ELi4ES3_EELb1ELb0ELb0ELb0ELb1ELb1ELb1ELb0EEEvNS_16Flash_fwd_paramsE,"ax",@progbits
	.align	128
        .global         _ZN5flash24flash_fwd_splitkv_kernelI23Flash_fwd_kernel_traitsILi64ELi64ELi128ELi4ELb0ELb0EN7cutlass10bfloat16_tE19Flash_kernel_traitsILi64ELi64ELi128ELi4ES3_EELb1ELb0ELb0ELb0ELb1ELb1ELb1ELb0EEEvNS_16Flash_fwd_paramsE
        .type           _ZN5flash24flash_fwd_splitkv_kernelI23Flash_fwd_kernel_traitsILi64ELi64ELi128ELi4ELb0ELb0EN7cutlass10bfloat16_tE19Flash_kernel_traitsILi64ELi64ELi128ELi4ES3_EELb1ELb0ELb0ELb0ELb1ELb1ELb1ELb0EEEvNS_16Flash_fwd_paramsE,@function
        .size           _ZN5flash24flash_fwd_splitkv_kernelI23Flash_fwd_kernel_traitsILi64ELi64ELi128ELi4ELb0ELb0EN7cutlass10bfloat16_tE19Flash_kernel_traitsILi64ELi64ELi128ELi4ES3_EELb1ELb0ELb0ELb0ELb1ELb1ELb1ELb0EEEvNS_16Flash_fwd_paramsE,(.L_x_8055 - _ZN5flash24flash_fwd_splitkv_kernelI23Flash_fwd_kernel_traitsILi64ELi64ELi128ELi4ELb0ELb0EN7cutlass10bfloat16_tE19Flash_kernel_traitsILi64ELi64ELi128ELi4ES3_EELb1ELb0ELb0ELb0ELb1ELb1ELb1ELb0EEEvNS_16Flash_fwd_paramsE)
        .other          _ZN5flash24flash_fwd_splitkv_kernelI23Flash_fwd_kernel_traitsILi64ELi64ELi128ELi4ELb0ELb0EN7cutlass10bfloat16_tE19Flash_kernel_traitsILi64ELi64ELi128ELi4ES3_EELb1ELb0ELb0ELb0ELb1ELb1ELb1ELb0EEEvNS_16Flash_fwd_paramsE,@"STO_CUDA_ENTRY STV_DEFAULT"
_ZN5flash24flash_fwd_splitkv_kernelI23Flash_fwd_kernel_traitsILi64ELi64ELi128ELi4ELb0ELb0EN7cutlass10bfloat16_tE19Flash_kernel_traitsILi64ELi64ELi128ELi4ES3_EELb1ELb0ELb0ELb0ELb1ELb1ELb1ELb0EEEvNS_16Flash_fwd_paramsE:
.text._ZN5flash24flash_fwd_splitkv_kernelI23Flash_fwd_kernel_traitsILi64ELi64ELi128ELi4ELb0ELb0EN7cutlass10bfloat16_tE19Flash_kernel_traitsILi64ELi64ELi128ELi4ES3_EELb1ELb0ELb0ELb0ELb1ELb1ELb1ELb0EEEvNS_16Flash_fwd_paramsE:
        /* <DEDUP_REMOVED lines=32> */
[----:B------:R-:W-:-:S05]  /*0200*/  @!P2 LOP3.LUT R183, RZ, R5, RZ, 0x33, !PT ;  /* 0x00000005ffb7a212 */ /* 0x000fca00078e33ff */
[----:B---3--:R-:W-:Y:S02]  /*0210*/  IMAD.WIDE R18, R183, 0x4, R8 ;  /* 0x00000004b7127825 */ /* 0x008fe400078e0208 */
[----:B------:R-:W3:Y:S03]  /*0220*/  @P0 LDC.64 R8, c[0x0][0x300] ;  /* 0x0000c000ff080b82 */ /* 0x000ee60000000a00 */
[----:B------:R-:W4:Y:S04]  /*0230*/  @P1 LDG.E R10, desc[UR14][R18.64] ;  /* 0x0000000e120a1981 */ /* 0x000f28000c1e1900 */
[----:B------:R-:W4:Y:S01]  /*0240*/  @P1 LDG.E R11, desc[UR14][R18.64+0x4] ;  /* 0x0000040e120b1981 */ /* 0x000f22000c1e1900 */
[----:B--2---:R-:W-:Y:S01]  /*0250*/  ISETP.NE.AND P3, PT, R0, RZ, PT ;  /* 0x000000ff0000720c */ /* 0x004fe20003f65270 */
[----:B------:R-:W-:Y:S01]  /*0260*/  IMAD.MOV.U32 R7, RZ, RZ, RZ ;  /* 0x000000ffff077224 */ /* 0x000fe200078e00ff */
[----:B-1----:R-:W-:-:S02]  /*0270*/  ISETP.EQ.U32.AND P2, PT, R2, RZ, PT ;  /* 0x000000ff0200720c */ /* 0x002fc40003f42070 */
[----:B------:R-:W-:Y:S02]  /*0280*/  MOV R12, 0xffffffff ;  /* 0xffffffff000c7802 */ /* 0x000fe40000000f00 */
[----:B------:R-:W-:Y:S01]  /*0290*/  ISETP.EQ.OR.EX P2, PT, R3, RZ, !P3, P2 ;  /* 0x000000ff0300720c */ /* 0x000fe20005f42720 */
[----:B---3--:R-:W-:-:S04]  /*02a0*/  @P0 IMAD.WIDE R16, R183, 0x4, R8 ;  /* 0x00000004b7100825 */ /* 0x008fc800078e0208 */
[C---:B----4-:R-:W-:Y:S01]  /*02b0*/  IMAD.WIDE R8, R183.reuse, 0x4, R14 ;  /* 0x00000004b7087825 */ /* 0x050fe200078e020e */
[----:B------:R1:W5:Y:S07]  /*02c0*/  @P0 LDG.E R7, desc[UR14][R16.64] ;  /* 0x0000000e10070981 */ /* 0x00036e000c1e1900 */
[----:B------:R1:W5:Y:S01]  /*02d0*/  @!P2 LDG.E R12, desc[UR14][R8.64] ;  /* 0x0000000e080ca981 */ /* 0x000362000c1e1900 */
[----:B------:R-:W-:Y:S02]  /*02e0*/  ISETP.NE.U32.AND P0, PT, R2, RZ, PT ;  /* 0x000000ff0200720c */ /* 0x000fe40003f05070 */
[----:B------:R-:W-:Y:S01]  /*02f0*/  IADD3 R2, -R183, RZ, RZ ;  /* 0x000000ffb7027210 */ /* 0x000fe20007ffe1ff */
[----:B------:R-:W2:Y:S01]  /*0300*/  S2R R41, SR_CTAID.X ;  /* 0x0000000000297919 */ /* 0x000ea20000002500 */
[----:B------:R-:W-:Y:S01]  /*0310*/  ISETP.NE.AND.EX P0, PT, R3, RZ, PT, P0 ;  /* 0x000000ff0300720c */ /* 0x000fe20003f05300 */
[----:B------:R-:W3:Y:S02]  /*0320*/  S2R R0, SR_CTAID.Y ;  /* 0x0000000000007919 */ /* 0x000ee40000002600 */
[----:B------:R-:W-:-:S02]  /*0330*/  IMAD R38, R5, R2, R38 ;  /* 0x0000000205267224 */ /* 0x000fc400078e0226 */
[----:B------:R-:W-:-:S06]  /*0340*/  @P1 IMAD.IADD R26, R11, 0x1, -R10 ;  /* 0x000000010b1a1824 */ /* 0x000fcc00078e0a0a */
[----:B------:R-:W4:Y:S02]  /*0350*/  @!P1 LDC R26, c[0x0][0x2c4] ;  /* 0x0000b100ff1a9b82 */ /* 0x000f240000000800 */
[----:B-123--:R-:W-:Y:S05]  /*0360*/  @!P0 BRA `(.L_x_7250) ;  /* 0x0000000000108947 */ /* 0x00efea0003800000 */
[----:B------:R-:W2:Y:S02]  /*0370*/  @P3 LDG.E R3, desc[UR14][R8.64+0x4] ;  /* 0x0000040e08033981 */ /* 0x000ea4000c1e1900 */
[----:B--2--5:R-:W-:-:S06]  /*0380*/  @P3 IADD3 R4, R3, -R12, RZ ;  /* 0x8000000c03043210 */ /* 0x024fcc0007ffe0ff */
[----:B------:R2:W5:Y:S01]  /*0390*/  @!P3 LDG.E R4, desc[UR14][R8.64] ;  /* 0x0000000e0804b981 */ /* 0x000562000c1e1900 */
[----:B------:R-:W-:Y:S05]  /*03a0*/  BRA `(.L_x_7251) ;  /* 0x0000000000047947 */ /* 0x000fea0003800000 */
.L_x_7250:
[----:B------:R-:W1:Y:S02]  /*03b0*/  LDC R4, c[0x0][0x2c8] ;  /* 0x0000b200ff047b82 */ /* 0x000e640000000800 */
.L_x_7251:
[----:B------:R-:W3:Y:S02]  /*03c0*/  LDC.64 R2, c[0x0][0x308] ;  /* 0x0000c200ff027b82 */ /* 0x000ee40000000a00 */
[----:B---3--:R-:W-:-:S04]  /*03d0*/  ISETP.NE.U32.AND P3, PT, R2, RZ, PT ;  /* 0x000000ff0200720c */ /* 0x008fc80003f65070 */
[----:B------:R-:W-:-:S13]  /*03e0*/  ISETP.NE.AND.EX P3, PT, R3, RZ, PT, P3 ;  /* 0x000000ff0300720c */ /* 0x000fda0003f65330 */
[----:B------:R-:W3:Y:S02]  /*03f0*/  @P3 LDC.64 R2, c[0x0][0x308] ;  /* 0x0000c200ff023b82 */ /* 0x000ee40000000a00 */
[----:B---3--:R-:W-:-:S05]  /*0400*/  @P3 IMAD.WIDE R2, R183, 0x4, R2 ;  /* 0x00000004b7023825 */ /* 0x008fca00078e0202 */
[----:B------:R3:W5:Y:S01]  /*0410*/  @P3 LDG.E R16, desc[UR14][R2.64] ;  /* 0x0000000e02103981 */ /* 0x000762000c1e1900 */
[----:B------:R-:W-:-:S05]  /*0420*/  IMAD.SHL.U32 R79, R41, 0x40, RZ ;  /* 0x00000040294f7824 */ /* 0x000fca00078e00ff */
[----:B----4-:R-:W-:-:S13]  /*0430*/  ISETP.GT.AND P0, PT, R26, R79, PT ;  /* 0x0000004f1a00720c */ /* 0x010fda0003f04270 */
[----:B------:R-:W-:Y:S05]  /*0440*/  @!P0 EXIT ;  /* 0x000000000000894d */ /* 0x000fea0003800000 */
[----:B--2---:R-:W2:Y:S01]  /*0450*/  LDC R8, c[0x0][0x10] ;  /* 0x00000400ff087b82 */ /* 0x004ea20000000800 */
[----:B-----5:R-:W-:-:S07]  /*0460*/  @P3 IMAD.IADD R27, R16, 0x1, -R7 ;  /* 0x00000001101b3824 */ /* 0x020fce00078e0a07 */
[----:B---3--:R-:W3:Y:S08]  /*0470*/  LDC R2, c[0x0][0x2c8] ;  /* 0x0000b200ff027b82 */ /* 0x008ef00000000800 */
[----:B------:R-:W4:Y:S01]  /*0480*/  LDC R24, c[0x0][0x398] ;  /* 0x0000e600ff187b82 */ /* 0x000f220000000800 */
[----:B--2---:R-:W-:-:S04]  /*0490*/  IABS R11, R8 ;  /* 0x00000008000b7213 */ /* 0x004fc80000000000 */
[----:B------:R-:W2:Y:S01]  /*04a0*/  I2F.RP R3, R11 ;  /* 0x0000000b00037306 */ /* 0x000ea20000209400 */
[----:B---3--:R-:W-:-:S05]  /*04b0*/  VIADD R2, R2, 0x7f ;  /* 0x0000007f02027836 */ /* 0x008fca0000000000 */
[----:B------:R-:W-:-:S04]  /*04c0*/  SHF.R.S32.HI R13, RZ, 0x1f, R2 ;  /* 0x0000001fff0d7819 */ /* 0x000fc80000011402 */
[----:B------:R-:W-:Y:S01]  /*04d0*/  LEA.HI R13, R13, R2, RZ, 0x7 ;  /* 0x000000020d0d7211 */ /* 0x000fe200078f38ff */
[----:B--2---:R-:W2:Y:S01]  /*04e0*/  MUFU.RCP R14, R3 ;  /* 0x00000003000e7308 */ /* 0x004ea20000001000 */
[-C--:B------:R-:W-:Y:S02]  /*04f0*/  IABS R2, R8.reuse ;  /* 0x0000000800027213 */ /* 0x080fe40000000000 */
[----:B------:R-:W-:-:S03]  /*0500*/  LEA.HI.SX32 R13, R13, R8, 0x19 ;  /* 0x000000080d0d7211 */ /* 0x000fc600078fcaff */
[----:B------:R-:W-:Y:S02]  /*0510*/  IMAD.MOV R2, RZ, RZ, -R2 ;  /* 0x000000ffff027224 */ /* 0x000fe400078e0a02 */
[----:B------:R-:W-:Y:S02]  /*0520*/  VIADD R13, R13, 0xffffffff ;  /* 0xffffffff0d0d7836 */ /* 0x000fe40000000000 */
[----:B--2---:R-:W-:-:S03]  /*0530*/  VIADD R14, R14, 0xffffffe ;  /* 0x0ffffffe0e0e7836 */ /* 0x004fc60000000000 */
[----:B------:R-:W-:Y:S02]  /*0540*/  IABS R3, R13 ;  /* 0x0000000d00037213 */ /* 0x000fe40000000000 */
[----:B------:R-:W-:Y:S01]  /*0550*/  LOP3.LUT R13, R13, R8, RZ, 0x3c, !PT ;  /* 0x000000080d0d7212 */ /* 0x000fe200078e3cff */
[----:B------:R-:W2:Y:S03]  /*0560*/  F2I.FTZ.U32.TRUNC.NTZ R15, R14 ;  /* 0x0000000e000f7305 */ /* 0x000ea6000021f000 */
[----:B------:R-:W-:Y:S01]  /*0570*/  ISETP.GE.AND P0, PT, R13, RZ, PT ;  /* 0x000000ff0d00720c */ /* 0x000fe20003f06270 */
[----:B--2---:R-:W-:Y:S02]  /*0580*/  IMAD.MOV R6, RZ, RZ, -R15 ;  /* 0x000000ffff067224 */ /* 0x004fe400078e0a0f */
[----:B------:R-:W-:Y:S02]  /*0590*/  IMAD.MOV.U32 R14, RZ, RZ, RZ ;  /* 0x000000ffff0e7224 */ /* 0x000fe400078e00ff */
[----:B------:R-:W-:-:S04]  /*05a0*/  IMAD R6, R6, R11, RZ ;  /* 0x0000000b06067224 */ /* 0x000fc800078e02ff */
[----:B------:R-:W-:-:S06]  /*05b0*/  IMAD.HI.U32 R6, R15, R6, R14 ;  /* 0x000000060f067227 */ /* 0x000fcc00078e000e */
[----:B------:R-:W-:Y:S02]  /*05c0*/  IMAD.HI.U32 R9, R6, R3, RZ ;  /* 0x0000000306097227 */ /* 0x000fe400078e00ff */
[----:B------:R-:W2:Y:S02]  /*05d0*/  @!P3 LDC R6, c[0x0][0x2cc] ;  /* 0x0000b300ff06bb82 */ /* 0x000ea40000000800 */
[----:B------:R-:W-:-:S05]  /*05e0*/  IMAD R14, R9, R2, R3 ;  /* 0x00000002090e7224 */ /* 0x000fca00078e0203 */
[----:B------:R-:W-:Y:S01]  /*05f0*/  ISETP.GT.U32.AND P1, PT, R11, R14, PT ;  /* 0x0000000e0b00720c */ /* 0x000fe20003f24070 */
[----:B------:R-:W3:-:S12]  /*0600*/  @!P3 LDC.64 R2, c[0x0][0x318] ;  /* 0x0000c600ff02bb82 */ /* 0x000ed80000000a00 */
[----:B------:R-:W-:Y:S02]  /*0610*/  @!P1 IMAD.IADD R14, R14, 0x1, -R11 ;  /* 0x000000010e0e9824 */ /* 0x000fe400078e0a0b */
[----:B------:R-:W-:Y:S01]  /*0620*/  @!P1 VIADD R9, R9, 0x1 ;  /* 0x0000000109099836 */ /* 0x000fe20000000000 */
[----:B------:R-:W-:Y:S02]  /*0630*/  ISETP.NE.AND P1, PT, R8, RZ, PT ;  /* 0x000000ff0800720c */ /* 0x000fe40003f25270 */
[----:B------:R-:W-:Y:S02]  /*0640*/  ISETP.GE.U32.AND P4, PT, R14, R11, PT ;  /* 0x0000000b0e00720c */ /* 0x000fe40003f86070 */
[----:B---3--:R-:W-:-:S04]  /*0650*/  @!P3 ISETP.NE.U32.AND P2, PT, R2, RZ, PT ;  /* 0x000000ff0200b20c */ /* 0x008fc80003f45070 */
[----:B------:R-:W-:Y:S02]  /*0660*/  @!P3 ISETP.NE.AND.EX P2, PT, R3, RZ, PT, P2 ;  /* 0x000000ff0300b20c */ /* 0x000fe40003f45320 */
[----:B------:R-:W-:-:S05]  /*0670*/  IADD3 R3, -R26, 0xbf, R79 ;  /* 0x000000bf1a037810 */ /* 0x000fca0007ffe14f */
[----:B------:R-:W-:Y:S01]  /*0680*/  @P4 VIADD R9, R9, 0x1 ;  /* 0x0000000109094836 */ /* 0x000fe20000000000 */
[----:B--2---:R-:W-:-:S03]  /*0690*/  @!P3 SEL R6, R6, RZ, P2 ;  /* 0x000000ff0606b207 */ /* 0x004fc60001000000 */
[----:B------:R-:W-:Y:S01]  /*06a0*/  @!P0 IMAD.MOV R9, RZ, RZ, -R9 ;  /* 0x000000ffff098224 */ /* 0x000fe200078e0a09 */
[----:B-1----:R-:W-:Y:S02]  /*06b0*/  @!P3 IADD3 R27, R6, R4, -R7 ;  /* 0x00000004061bb210 */ /* 0x002fe40007ffe807 */
[----:B------:R-:W-:Y:S01]  /*06c0*/  @!P1 LOP3.LUT R9, RZ, R8, RZ, 0x33, !PT ;  /* 0x00000008ff099212 */ /* 0x000fe200078e33ff */
[----:B------:R-:W1:Y:S01]  /*06d0*/  S2R R6, SR_TID.X ;  /* 0x0000000000067919 */ /* 0x000e620000002100 */
[----:B----4-:R-:W-:Y:S01]  /*06e0*/  IADD3 R3, R3, R24, R27 ;  /* 0x0000001803037210 */ /* 0x010fe20007ffe01b */
        /* <DEDUP_REMOVED lines=11> */
[----:B-1----:R-:W-:Y:S05]  /*07a0*/  @!P0 BRA `(.L_x_7252) ;  /* 0x0000000400308947 */ /* 0x002fea0003800000 */
        /* <DEDUP_REMOVED lines=76> */
.L_x_7252:
        /* <DEDUP_REMOVED lines=24> */
.L_x_7253:
[----:B------:R-:W-:Y:S05]  /*0df0*/  @!P0 BRA `(.L_x_7254) ;  /* 0x00000004003c8947 */ /* 0x000fea0003800000 */
[----:B------:R-:W1:Y:S01]  /*0e00*/  LDC R8, c[0x0][0x380] ;  /* 0x0000e000ff087b82 */ /* 0x000e620000000800 */
[----:B------:R-:W-:Y:S01]  /*0e10*/  LEA R35, R25, 0xffffff80, 0x7 ;  /* 0xffffff8019237811 */ /* 0x000fe200078e38ff */
[----:B------:R-:W-:-:S03]  /*0e20*/  ULDC.64 UR4, c[0x0][0x230] ;  /* 0x00008c0000047ab9 */ /* 0x000fc60000000a00 */
[----:B-----5:R-:W-:-:S03]  /*0e30*/  IABS R0, R35 ;  /* 0x0000002300007213 */ /* 0x020fc60000000000 */
        /* <DEDUP_REMOVED lines=63> */
[----:B------:R-:W-:Y:S01]  /*1230*/  IMAD R7, R23, UR4, RZ ;  /* 0x0000000417077c24 */ /* 0x000fe2000f8e02ff */
[----:B------:R-:W-:Y:S01]  /*1240*/  IADD3 R9, R9, R4, RZ ;  /* 0x0000000409097210 */ /* 0x000fe20007ffe0ff */
[----:B--2---:R-:W-:-:S02]  /*1250*/  IMAD R4, R29, R124, RZ ;  /* 0x0000007c1d047224 */ /* 0x004fc400078e02ff */
[----:B------:R-:W-:-:S04]  /*1260*/  IMAD.WIDE.U32 R20, R0, R2, RZ ;  /* 0x0000000200147225 */ /* 0x000fc800078e00ff */
[C---:B------:R-:W-:Y:S02]  /*1270*/  IMAD R4, R35.reuse, R125, R4 ;  /* 0x0000007d23047224 */ /* 0x040fe400078e0204 */
[----:B------:R-:W-:-:S04]  /*1280*/  IMAD.WIDE.U32 R8, R35, R124, R8 ;  /* 0x0000007c23087225 */ /* 0x000fc800078e0008 */
[----:B------:R-:W-:Y:S02]  /*1290*/  IMAD.IADD R9, R9, 0x1, R4 ;  /* 0x0000000109097824 */ /* 0x000fe400078e0204 */
[C---:B------:R-:W-:Y:S02]  /*12a0*/  IMAD R7, R18.reuse, UR5, R7 ;  /* 0x0000000512077c24 */ /* 0x040fe4000f8e0207 */
[----:B------:R-:W-:Y:S01]  /*12b0*/  IMAD.WIDE.U32 R32, R18, UR4, R8 ;  /* 0x0000000412207c25 */ /* 0x000fe2000f8e0008 */
[----:B------:R-:W-:-:S04]  /*12c0*/  IADD3 R9, R21, R3, RZ ;  /* 0x0000000315097210 */ /* 0x000fc80007ffe0ff */
[----:B------:R-:W-:Y:S01]  /*12d0*/  IADD3 R8, R33, R7, RZ ;  /* 0x0000000721087210 */ /* 0x000fe20007ffe0ff */
[----:B------:R-:W-:Y:S06]  /*12e0*/  BRA `(.L_x_7255) ;  /* 0x0000000400287947 */ /* 0x000fec0003800000 */
.L_x_7254:
        /* <DEDUP_REMOVED lines=47> */
.L_x_7256:
[----:B------:R-:W-:Y:S01]  /*15e0*/  MOV R15, R5 ;  /* 0x00000005000f7202 */ /* 0x000fe20000000f00 */
[----:B------:R-:W-:Y:S01]  /*15f0*/  IMAD R4, R29, R124, RZ ;  /* 0x0000007c1d047224 */ /* 0x000fe200078e02ff */
[----:B------:R-:W-:Y:S02]  /*1600*/  @!P1 LOP3.LUT R18, RZ, R11, RZ, 0x33, !PT ;  /* 0x0000000bff129212 */ /* 0x000fe400078e33ff */
[----:B------:R-:W-:Y:S01]  /*1610*/  @P4 IADD3 R12, R7, R12, RZ ;  /* 0x0000000c070c4210 */ /* 0x000fe20007ffe0ff */
[----:B------:R-:W-:Y:S01]  /*1620*/  IMAD.WIDE.U32 R14, R124, R35, R14 ;  /* 0x000000237c0e7225 */ /* 0x000fe200078e000e */
[----:B------:R-:W-:-:S03]  /*1630*/  SHF.R.S32.HI R23, RZ, 0x1f, R18 ;  /* 0x0000001fff177819 */ /* 0x000fc60000011412 */
[----:B------:R-:W-:Y:S02]  /*1640*/  IMAD R5, R125, R35, R4 ;  /* 0x000000237d057224 */ /* 0x000fe400078e0204 */
[----:B--2---:R-:W-:Y:S02]  /*1650*/  IMAD R4, R23, R2, RZ ;  /* 0x0000000217047224 */ /* 0x004fe400078e02ff */
[----:B------:R-:W-:Y:S01]  /*1660*/  @P4 IMAD.WIDE.U32 R20, R12, R8, RZ ;  /* 0x000000080c144225 */ /* 0x000fe200078e00ff */
[----:B------:R-:W-:-:S03]  /*1670*/  IADD3 R15, R15, R5, RZ ;  /* 0x000000050f0f7210 */ /* 0x000fc60007ffe0ff */
[C---:B------:R-:W-:Y:S02]  /*1680*/  IMAD R3, R18.reuse, R3, R4 ;  /* 0x0000000312037224 */ /* 0x040fe400078e0204 */
[----:B------:R-:W-:-:S04]  /*1690*/  IMAD.WIDE.U32 R32, R18, R2, R14 ;  /* 0x0000000212207225 */ /* 0x000fc800078e000e */
[----:B------:R-:W-:Y:S01]  /*16a0*/  @P4 IMAD R9, R12, R9, R21 ;  /* 0x000000090c094224 */ /* 0x000fe200078e0215 */
        /* <DEDUP_REMOVED lines=14> */
.L_x_7255:
[----:B------:R-:W-:Y:S01]  /*1790*/  ISETP.NE.AND P1, PT, R10, -0x1, PT ;  /* 0xffffffff0a00780c */ /* 0x000fe20003f25270 */
[----:B------:R-:W-:Y:S01]  /*17a0*/  IMAD.IADD R173, R26, 0x1, -R79 ;  /* 0x000000011aad7824 */ /* 0x000fe200078e0a4f */
[----:B------:R-:W-:Y:S01]  /*17b0*/  SHF.R.S32.HI R77, RZ, 0x1f, R6 ;  /* 0x0000001fff4d7819 */ /* 0x000fe20000011406 */
[----:B------:R-:W-:Y:S01]  /*17c0*/  VIADD R179, R25, 0xffffffff ;  /* 0xffffffff19b37836 */ /* 0x000fe20000000000 */
[----:B------:R-:W-:Y:S01]  /*17d0*/  SHF.R.S32.HI R43, RZ, 0x1f, R38 ;  /* 0x0000001fff2b7819 */ /* 0x000fe20000011426 */
[----:B------:R-:W1:Y:S01]  /*17e0*/  S2UR UR6, SR_CgaCtaId ;  /* 0x00000000000679c3 */ /* 0x000e620000008800 */
[CC--:B-----5:R-:W-:Y:S01]  /*17f0*/  LEA.HI R0, R77.reuse, R6.reuse, RZ, 0x3 ;  /* 0x000000064d007211 */ /* 0x0e0fe200078f18ff */
[----:B------:R-:W-:Y:S01]  /*1800*/  ULDC.64 UR4, c[0x0][0x258] ;  /* 0x0000960000047ab9 */ /* 0x000fe20000000a00 */
[----:B------:R-:W-:Y:S01]  /*1810*/  LEA.HI R37, R77, R6, RZ, 0x6 ;  /* 0x000000064d257211 */ /* 0x000fe200078f30ff */
[----:B------:R-:W-:Y:S01]  /*1820*/  IMAD R43, R43, UR4, RZ ;  /* 0x000000042b2b7c24 */ /* 0x000fe2000f8e02ff */
[----:B------:R-:W-:Y:S01]  /*1830*/  SHF.R.S32.HI R16, RZ, 0x3, R0 ;  /* 0x00000003ff107819 */ /* 0x000fe20000011400 */
[----:B------:R-:W-:Y:S01]  /*1840*/  ULDC UR8, c[0x0][0x39c] ;  /* 0x0000e70000087ab9 */ /* 0x000fe20000000800 */
[----:B------:R-:W-:Y:S01]  /*1850*/  SHF.L.U32 R37, R37, 0x3, RZ ;  /* 0x0000000325257819 */ /* 0x000fe200000006ff */
[----:B------:R-:W2:Y:S01]  /*1860*/  @P1 LDC.64 R4, c[0x0][0x240] ;  /* 0x00009000ff041b82 */ /* 0x000ea20000000a00 */
[----:B------:R-:W-:Y:S01]  /*1870*/  @!P1 SHF.R.S32.HI R7, RZ, 0x1f, R183 ;  /* 0x0000001fff079819 */ /* 0x000fe200000114b7 */
[----:B------:R-:W-:Y:S01]  /*1880*/  IMAD R43, R38, UR5, R43 ;  /* 0x00000005262b7c24 */ /* 0x000fe2000f8e022b */
[----:B------:R-:W-:-:S02]  /*1890*/  ISETP.GE.AND P3, PT, R16, R173, PT ;  /* 0x000000ad1000720c */ /* 0x000fc40003f66270 */
[----:B------:R-:W-:-:S03]  /*18a0*/  SHF.R.S32.HI R17, RZ, 0x1f, R16 ;  /* 0x0000001fff117819 */ /* 0x000fc60000011410 */
[----:B------:R-:W3:Y:S01]  /*18b0*/  @!P1 LDC.64 R2, c[0x0][0x228] ;  /* 0x00008a00ff029b82 */ /* 0x000ee20000000a00 */
[----:B------:R-:W-:-:S07]  /*18c0*/  IMAD.WIDE R40, R41, 0x40, R16 ;  /* 0x0000004029287825 */ /* 0x000fce00078e0210 */
[----:B------:R-:W4:Y:S01]  /*18d0*/  LDC.64 R132, c[0x0][0x250] ;  /* 0x00009400ff847b82 */ /* 0x000f220000000a00 */
[----:B--2---:R-:W-:-:S04]  /*18e0*/  @P1 IMAD.WIDE.U32 R44, R10, R4, RZ ;  /* 0x000000040a2c1225 */ /* 0x004fc800078e00ff */
[----:B------:R-:W-:Y:S01]  /*18f0*/  @P1 IMAD R10, R10, R5, R45 ;  /* 0x000000050a0a1224 */ /* 0x000fe200078e022d */
[----:B------:R-:W-:Y:S01]  /*1900*/  LOP3.LUT R5, R0, 0xfffffff8, RZ, 0xc0, !PT ;  /* 0xfffffff800057812 */ /* 0x000fe200078ec0ff */
[-C--:B---3--:R-:W-:Y:S01]  /*1910*/  @!P1 IMAD R4, R7, R2.reuse, RZ ;  /* 0x0000000207049224 */ /* 0x088fe200078e02ff */
[C---:B------:R-:W-:Y:S01]  /*1920*/  IADD3 R7, R16.reuse, 0x10, RZ ;  /* 0x0000001010077810 */ /* 0x040fe20007ffe0ff */
[----:B------:R-:W-:Y:S01]  /*1930*/  @!P1 IMAD.WIDE.U32 R12, R183, R2, RZ ;  /* 0x00000002b70c9225 */ /* 0x000fe200078e00ff */
[----:B------:R-:W-:Y:S02]  /*1940*/  IADD3 R5, -R5, R6, RZ ;  /* 0x0000000605057210 */ /* 0x000fe40007ffe1ff */
[----:B------:R-:W-:Y:S01]  /*1950*/  ISETP.GE.AND P2, PT, R7, R173, PT ;  /* 0x000000ad0700720c */ /* 0x000fe20003f46270 */
[----:B------:R-:W-:Y:S01]  /*1960*/  @!P1 IMAD R3, R183, R3, R4 ;  /* 0x00000003b7039224 */ /* 0x000fe200078e0204 */
[----:B------:R-:W-:Y:S01]  /*1970*/  SHF.L.U32 R171, R5, 0x6, RZ ;  /* 0x0000000605ab7819 */ /* 0x000fe200000006ff */
[----:B------:R-:W-:-:S02]  /*1980*/  IMAD.SHL.U32 R4, R16, 0x40, RZ ;  /* 0x0000004010047824 */ /* 0x000fc400078e00ff */
[----:B------:R-:W-:Y:S01]  /*1990*/  IMAD.SHL.U32 R45, R5, 0x8, RZ ;  /* 0x00000008052d7824 */ /* 0x000fe200078e00ff */
[----:B------:R-:W-:Y:S01]  /*19a0*/  @!P1 IADD3 R10, R13, R3, RZ ;  /* 0x000000030d0a9210 */ /* 0x000fe20007ffe0ff */
[----:B------:R-:W-:Y:S01]  /*19b0*/  @!P1 IMAD.MOV.U32 R44, RZ, RZ, R12 ;  /* 0x000000ffff2c9224 */ /* 0x000fe200078e000c */
[----:B------:R-:W-:Y:S01]  /*19c0*/  LOP3.LUT R4, R4, 0x1c0, RZ, 0xc0, !PT ;  /* 0x000001c004047812 */ /* 0x000fe200078ec0ff */
[----:B------:R-:W2:Y:S01]  /*19d0*/  @!P3 LDC.64 R12, c[0x0][0x240] ;  /* 0x00009000ff0cbb82 */ /* 0x000ea20000000a00 */
[----:B------:R-:W-:Y:S01]  /*19e0*/  IADD3 R20, P4, R45, R20, RZ ;  /* 0x000000142d147210 */ /* 0x000fe20007f9e0ff */
[----:B------:R-:W-:Y:S01]  /*19f0*/  IMAD.SHL.U32 R2, R179, 0x80, RZ ;  /* 0x00000080b3027824 */ /* 0x000fe200078e00ff */
[--C-:B------:R-:W-:Y:S01]  /*1a00*/  SHF.R.S32.HI R3, RZ, 0x1f, R45.reuse ;  /* 0x0000001fff037819 */ /* 0x100fe2000001142d */
[----:B------:R-:W3:Y:S01]  /*1a10*/  @!P2 S2R R22, SR_CgaCtaId ;  /* 0x000000000016a919 */ /* 0x000ee20000008800 */
[----:B------:R-:W-:Y:S01]  /*1a20*/  IADD3 R44, P1, R45, R44, RZ ;  /* 0x0000002c2d2c7210 */ /* 0x000fe20007f3e0ff */
[----:B------:R-:W-:Y:S01]  /*1a30*/  IMAD.IADD R0, R27, 0x1, -R2 ;  /* 0x000000011b007824 */ /* 0x000fe200078e0a02 */
[----:B------:R-:W-:Y:S01]  /*1a40*/  IADD3 R32, P6, R45, R32, RZ ;  /* 0x000000202d207210 */ /* 0x000fe20007fde0ff */
[----:B------:R-:W4:Y:S01]  /*1a50*/  @!P2 LDC.64 R14, c[0x0][0x240] ;  /* 0x00009000ff0eab82 */ /* 0x000f220000000a00 */
[----:B------:R-:W-:Y:S01]  /*1a60*/  LOP3.LUT R11, R4, 0x38, R45, 0xf8, !PT ;  /* 0x00000038040b7812 */ /* 0x000fe200078ef82d */
[C---:B------:R-:W-:Y:S01]  /*1a70*/  IMAD.X R21, R3.reuse, 0x1, R9, P4 ;  /* 0x0000000103157824 */ /* 0x040fe200020e0609 */
[C---:B------:R-:W-:Y:S01]  /*1a80*/  IADD3.X R33, R3.reuse, R8, RZ, P6, !PT ;  /* 0x0000000803217210 */ /* 0x040fe200037fe4ff */
[----:B------:R-:W-:Y:S01]  /*1a90*/  IMAD.X R45, R3, 0x1, R10, P1 ;  /* 0x00000001032d7824 */ /* 0x000fe200008e060a */
[----:B------:R-:W-:Y:S01]  /*1aa0*/  SHF.R.U32.HI R4, RZ, 0x3, R4 ;  /* 0x00000003ff047819 */ /* 0x000fe20000011604 */
[C---:B------:R-:W-:Y:S01]  /*1ab0*/  VIADD R3, R16.reuse, 0x20 ;  /* 0x0000002010037836 */ /* 0x040fe20000000000 */
[----:B------:R-:W-:Y:S01]  /*1ac0*/  ISETP.GE.AND P5, PT, R16, R0, PT ;  /* 0x000000001000720c */ /* 0x000fe20003fa6270 */
[----:B------:R-:W-:Y:S01]  /*1ad0*/  IMAD.WIDE.U32 R38, R38, UR4, R44 ;  /* 0x0000000426267c25 */ /* 0x000fe2000f8e002c */
[----:B------:R-:W-:Y:S01]  /*1ae0*/  LOP3.LUT R4, R11, R4, RZ, 0x3c, !PT ;  /* 0x000000040b047212 */ /* 0x000fe200078e3cff */
[----:B------:R-:W3:Y:S01]  /*1af0*/  @!P2 LDC.64 R8, c[0x0][0x210] ;  /* 0x00008400ff08ab82 */ /* 0x000ee20000000a00 */
[----:B------:R-:W-:Y:S01]  /*1b00*/  ISETP.GE.AND P4, PT, R3, R173, PT ;  /* 0x000000ad0300720c */ /* 0x000fe20003f86270 */
[----:B------:R-:W-:Y:S01]  /*1b10*/  IMAD.IADD R43, R39, 0x1, R43 ;  /* 0x00000001272b7824 */ /* 0x000fe200078e022b */
[----:B------:R-:W-:Y:S01]  /*1b20*/  @!P2 IADD3 R28, P1, R40, 0x10, RZ ;  /* 0x00000010281ca810 */ /* 0x000fe20007f3e0ff */
[----:B------:R-:W-:Y:S01]  /*1b30*/  UMOV UR4, 0x400 ;  /* 0x0000040000047882 */ /* 0x000fe20000000000 */
[----:B------:R-:W-:Y:S01]  /*1b40*/  LOP3.LUT R4, R4, 0xfffffe00, R37, 0xf8, !PT ;  /* 0xfffffe0004047812 */ /* 0x000fe200078ef825 */
[----:B--2---:R-:W-:Y:S01]  /*1b50*/  @!P3 IMAD R30, R41, R12, RZ ;  /* 0x0000000c291eb224 */ /* 0x004fe200078e02ff */
[----:B------:R-:W-:Y:S01]  /*1b60*/  @!P3 MOV R42, R38 ;  /* 0x00000026002ab202 */ /* 0x000fe20000000f00 */
[----:B------:R-:W2:Y:S01]  /*1b70*/  @!P3 LDC.64 R10, c[0x0][0x210] ;  /* 0x00008400ff0abb82 */ /* 0x000ea20000000a00 */
[----:B------:R-:W-:Y:S01]  /*1b80*/  @!P2 IMAD.X R19, RZ, RZ, R41, P1 ;  /* 0x000000ffff13a224 */ /* 0x000fe200008e0629 */
[----:B------:R-:W2:Y:S01]  /*1b90*/  @!P5 S2R R31, SR_CgaCtaId ;  /* 0x00000000001fd919 */ /* 0x000ea20000008800 */
[C---:B------:R-:W-:Y:S01]  /*1ba0*/  @!P3 IMAD R30, R40.reuse, R13, R30 ;  /* 0x0000000d281eb224 */ /* 0x040fe200078e021e */
[----:B-1----:R-:W-:Y:S01]  /*1bb0*/  ULEA UR4, UR6, UR4, 0x18 ;  /* 0x0000000406047291 */ /* 0x002fe2000f8ec03f */
[----:B------:R-:W-:Y:S01]  /*1bc0*/  @!P3 IMAD.WIDE.U32 R44, R40, R12, R42 ;  /* 0x0000000c282cb225 */ /* 0x000fe200078e002a */
[----:B------:R-:W1:Y:S01]  /*1bd0*/  @!P4 S2R R37, SR_CgaCtaId ;  /* 0x000000000025c919 */ /* 0x000e620000008800 */
[----:B------:R-:W-:Y:S01]  /*1be0*/  @!P2 MOV R49, R43 ;  /* 0x0000002b0031a202 */ /* 0x000fe20000000f00 */
[----:B------:R-:W-:Y:S01]  /*1bf0*/  ULDC.64 UR6, c[0x0][0x268] ;  /* 0x00009a0000067ab9 */ /* 0x000fe20000000a00 */
[----:B----4-:R-:W-:Y:S01]  /*1c00*/  @!P2 IMAD R13, R19, R14, RZ ;  /* 0x0000000e130da224 */ /* 0x010fe200078e02ff */
[----:B------:R-:W-:Y:S01]  /*1c10*/  LEA R181, R4, UR4, 0x1 ;  /* 0x0000000404b57c11 */ /* 0x000fe2000f8e08ff */
[----:B------:R-:W-:Y:S01]  /*1c20*/  VIADD R19, R16, 0x30 ;  /* 0x0000003010137836 */ /* 0x000fe20000000000 */
[----:B------:R-:W-:Y:S01]  /*1c30*/  @!P5 MOV R34, 0x400 ;  /* 0x000004000022d802 */ /* 0x000fe20000000f00 */
[----:B------:R-:W-:Y:S01]  /*1c40*/  @!P2 IMAD R15, R28, R15, R13 ;  /* 0x0000000f1c0fa224 */ /* 0x000fe200078e020d */
[----:B------:R-:W-:Y:S01]  /*1c50*/  @!P2 MOV R39, 0x400 ;  /* 0x000004000027a802 */ /* 0x000fe20000000f00 */
[----:B------:R-:W4:Y:S01]  /*1c60*/  @!P4 LDC.64 R12, c[0x0][0x240] ;  /* 0x00009000ff0ccb82 */ /* 0x000f220000000a00 */
[----:B------:R-:W-:Y:S01]  /*1c70*/  ISETP.GE.AND P6, PT, R19, R173, PT ;  /* 0x000000ad1300720c */ /* 0x000fe20003fc6270 */
[----:B------:R-:W-:Y:S01]  /*1c80*/  @!P3 IMAD.IADD R30, R45, 0x1, R30 ;  /* 0x000000012d1eb824 */ /* 0x000fe200078e021e */
[----:B---3--:R-:W-:Y:S01]  /*1c90*/  @!P2 LEA R39, R22, R39, 0x18 ;  /* 0x000000271627a211 */ /* 0x008fe200078ec0ff */
[----:B------:R-:W-:Y:S01]  /*1ca0*/  @!P2 IMAD.MOV.U32 R48, RZ, RZ, R38 ;  /* 0x000000ffff30a224 */ /* 0x000fe200078e0026 */
[----:B------:R-:W-:Y:S01]  /*1cb0*/  LOP3.LUT R171, R171, 0x1c0, RZ, 0xc0, !PT ;  /* 0x000001c0abab7812 */ /* 0x000fe200078ec0ff */
[----:B------:R-:W-:Y:S01]  /*1cc0*/  IMAD.WIDE.U32 R134, R16, R124, R32 ;  /* 0x0000007c10867225 */ /* 0x000fe200078e0020 */
[----:B--2---:R-:W-:-:S03]  /*1cd0*/  @!P3 LEA R46, P1, R44, R10, 0x1 ;  /* 0x0000000a2c2eb211 */ /* 0x004fc600078208ff */
[----:B------:R-:W-:Y:S01]  /*1ce0*/  @!P2 IMAD.WIDE.U32 R48, R28, R14, R48 ;  /* 0x0000000e1c30a225 */ /* 0x000fe200078e0030 */
[----:B------:R-:W-:-:S03]  /*1cf0*/  @!P3 LEA.HI.X R47, R44, R11, R30, 0x1, P1 ;  /* 0x0000000b2c2fb211 */ /* 0x000fc600008f0c1e */
[----:B------:R-:W-:Y:S01]  /*1d00*/  @!P2 IMAD.IADD R14, R49, 0x1, R15 ;  /* 0x00000001310ea824 */ /* 0x000fe200078e020f */
[----:B------:R-:W2:Y:S01]  /*1d10*/  @!P6 LDC.64 R10, c[0x0][0x240] ;  /* 0x00009000ff0aeb82 */ /* 0x000ea20000000a00 */
[----:B------:R-:W-:Y:S01]  /*1d20*/  @!P2 LEA R44, P1, R48, R8, 0x1 ;  /* 0x00000008302ca211 */ /* 0x000fe200078208ff */
[----:B------:R-:W-:Y:S01]  /*1d30*/  @!P6 IMAD.MOV.U32 R42, RZ, RZ, R38 ;  /* 0x000000ffff2ae224 */ /* 0x000fe200078e0026 */
[----:B------:R-:W-:Y:S01]  /*1d40*/  @!PT LDS RZ, [RZ] ;  /* 0x00000000fffff984 */ /* 0x000fe20000000800 */
[----:B------:R-:W-:Y:S01]  /*1d50*/  @!PT LDS RZ, [RZ] ;  /* 0x00000000fffff984 */ /* 0x000fe20000000800 */
[----:B------:R-:W-:Y:S01]  /*1d60*/  @!PT LDS RZ, [RZ] ;  /* 0x00000000fffff984 */ /* 0x000fe20000000800 */
[----:B------:R3:W-:Y:S01]  /*1d70*/  @!P3 LDGSTS.E.BYPASS.LTC128B.128 [R181], desc[UR14][R46.64] ;  /* 0x000000002eb5bfae */ /* 0x0007e2000b901d4e */
[----:B------:R-:W-:Y:S01]  /*1d80*/  @!P4 IADD3 R36, P3, R40, 0x20, RZ ;  /* 0x000000202824c810 */ /* 0x000fe20007f7e0ff */
[----:B------:R-:W-:Y:S01]  /*1d90*/  @!P2 IMAD R39, R4, 0x2, R39 ;  /* 0x000000020427a824 */ /* 0x000fe200078e0227 */
[----:B------:R-:W-:Y:S01]  /*1da0*/  @!P2 LEA.HI.X R45, R48, R9, R14, 0x1, P1 ;  /* 0x00000009302da211 */ /* 0x000fe200008f0c0e */
[----:B------:R-:W4:Y:S01]  /*1db0*/  @!P6 S2R R30, SR_CgaCtaId ;  /* 0x00000000001ee919 */ /* 0x000f220000008800 */
[----:B------:R-:W-:Y:S01]  /*1dc0*/  @!P4 MOV R8, 0x400 ;  /* 0x000004000008c802 */ /* 0x000fe20000000f00 */
[----:B------:R-:W4:Y:S01]  /*1dd0*/  @!P4 LDC.64 R14, c[0x0][0x210] ;  /* 0x00008400ff0ecb82 */ /* 0x000f220000000a00 */
[----:B------:R-:W-:Y:S01]  /*1de0*/  @!P4 IADD3.X R9, RZ, R41, RZ, P3, !PT ;  /* 0x00000029ff09c210 */ /* 0x000fe20001ffe4ff */
[----:B------:R4:W-:Y:S01]  /*1df0*/  @!P2 LDGSTS.E.BYPASS.LTC128B.128 [R39+0x800], desc[UR14][R44.64] ;  /* 0x008000002c27afae */ /* 0x0009e2000b901d4e */
[----:B------:R-:W-:Y:S01]  /*1e00*/  ISETP.GE.AND P3, PT, R7, R0, PT ;  /* 0x000000000700720c */ /* 0x000fe20003f66270 */
[----:B------:R-:W-:Y:S01]  /*1e10*/  IMAD R23, R23, UR6, RZ ;  /* 0x0000000617177c24 */ /* 0x000fe2000f8e02ff */
[----:B-1----:R-:W-:Y:S01]  /*1e20*/  @!P4 LEA R37, R37, R8, 0x18 ;  /* 0x000000082525c211 */ /* 0x002fe200078ec0ff */
[----:B------:R-:W-:Y:S01]  /*1e30*/  IMAD.WIDE.U32 R20, R18, UR6, R20 ;  /* 0x0000000612147c25 */ /* 0x000fe2000f8e0014 */
[----:B------:R-:W-:-:S02]  /*1e40*/  @!P5 LEA R31, R31, R34, 0x18 ;  /* 0x000000221f1fd211 */ /* 0x000fc400078ec0ff */
[----:B------:R-:W-:Y:S01]  /*1e50*/  @!P6 IADD3 R34, P1, R40, 0x30, RZ ;  /* 0x000000302822e810 */ /* 0x000fe20007f3e0ff */
[----:B------:R-:W-:Y:S02]  /*1e60*/  @!P4 IMAD R37, R4, 0x2, R37 ;  /* 0x000000020425c824 */ /* 0x000fe400078e0225 */
[----:B------:R-:W-:Y:S01]  /*1e70*/  IMAD R23, R18, UR7, R23 ;  /* 0x0000000712177c24 */ /* 0x000fe2000f8e0217 */
[----:B------:R-:W-:Y:S01]  /*1e80*/  ULDC.64 UR6, c[0x0][0x220] ;  /* 0x0000880000067ab9 */ /* 0x000fe20000000a00 */
[----:B------:R-:W-:Y:S01]  /*1e90*/  @!P6 IMAD.X R41, RZ, RZ, R41, P1 ;  /* 0x000000ffff29e224 */ /* 0x000fe200008e0629 */
[----:B------:R-:W-:Y:S01]  /*1ea0*/  IADD3 R22, P1, R16, R35, RZ ;  /* 0x0000002310167210 */ /* 0x000fe20007f3e0ff */
[----:B------:R-:W1:Y:S01]  /*1eb0*/  @!P3 S2R R28, SR_CgaCtaId ;  /* 0x00000000001cb919 */ /* 0x000e620000008800 */
[----:B------:R-:W-:Y:S01]  /*1ec0*/  IMAD R35, R17, R124, RZ ;  /* 0x0000007c11237224 */ /* 0x000fe200078e02ff */
[----:B------:R-:W-:Y:S01]  /*1ed0*/  IADD3 R21, R21, R23, RZ ;  /* 0x0000001715157210 */ /* 0x000fe20007ffe0ff */
[----:B--2---:R-:W-:Y:S01]  /*1ee0*/  @!P6 IMAD R41, R41, R10, RZ ;  /* 0x0000000a2929e224 */ /* 0x004fe200078e02ff */
[----:B------:R-:W-:Y:S01]  /*1ef0*/  IADD3.X R29, R17, R29, RZ, P1, !PT ;  /* 0x0000001d111d7210 */ /* 0x000fe20000ffe4ff */
[----:B---3--:R-:W-:Y:S01]  /*1f00*/  @!P4 IMAD.MOV.U32 R47, RZ, RZ, R43 ;  /* 0x000000ffff2fc224 */ /* 0x008fe200078e002b */
[----:B------:R-:W-:Y:S01]  /*1f10*/  @!P4 MOV R46, R38 ;  /* 0x00000026002ec202 */ /* 0x000fe20000000f00 */
[----:B----4-:R-:W-:Y:S01]  /*1f20*/  @!P4 IMAD R38, R9, R12, RZ ;  /* 0x0000000c0926c224 */ /* 0x010fe200078e02ff */
[----:B------:R-:W-:Y:S01]  /*1f30*/  ISETP.GE.AND P1, PT, R3, R0, PT ;  /* 0x000000000300720c */ /* 0x000fe20003f26270 */
[----:B------:R-:W2:Y:S01]  /*1f40*/  @!P6 LDC.64 R8, c[0x0][0x210] ;  /* 0x00008400ff08eb82 */ /* 0x000ea20000000a00 */
[----:B------:R-:W-:-:S02]  /*1f50*/  @!P6 IMAD R17, R34, R11, R41 ;  /* 0x0000000b2211e224 */ /* 0x000fc400078e0229 */
[C---:B------:R-:W-:Y:S01]  /*1f60*/  @!P4 IMAD R38, R36.reuse, R13, R38 ;  /* 0x0000000d2426c224 */ /* 0x040fe200078e0226 */
[----:B------:R-:W-:Y:S01]  /*1f70*/  @!P3 MOV R39, 0x400 ;  /* 0x000004000027b802 */ /* 0x000fe20000000f00 */
[----:B------:R-:W-:-:S03]  /*1f80*/  @!P4 IMAD.WIDE.U32 R46, R36, R12, R46 ;  /* 0x0000000c242ec225 */ /* 0x000fc600078e002e */
[----:B------:R-:W3:Y:S01]  /*1f90*/  @!P5 LDC.64 R12, c[0x0][0x218] ;  /* 0x00008600ff0cdb82 */ /* 0x000ee20000000a00 */
[----:B------:R-:W-:Y:S01]  /*1fa0*/  @!P6 IMAD.WIDE.U32 R42, R34, R10, R42 ;  /* 0x0000000a222ae225 */ /* 0x000fe200078e002a */
[----:B------:R-:W-:-:S03]  /*1fb0*/  @!P4 LEA R14, P2, R46, R14, 0x1 ;  /* 0x0000000e2e0ec211 */ /* 0x000fc600078408ff */
[----:B------:R-:W-:Y:S02]  /*1fc0*/  @!P4 IMAD.IADD R38, R47, 0x1, R38 ;  /* 0x000000012f26c824 */ /* 0x000fe400078e0226 */
[----:B------:R-:W-:Y:S01]  /*1fd0*/  @!P6 IMAD.IADD R17, R43, 0x1, R17 ;  /* 0x000000012b11e824 */ /* 0x000fe200078e0211 */
[----:B------:R-:W4:Y:S01]  /*1fe0*/  @!P3 LDC.64 R10, c[0x0][0x218] ;  /* 0x00008600ff0abb82 */ /* 0x000f220000000a00 */
[----:B------:R-:W-:Y:S01]  /*1ff0*/  IMAD R101, R16, R125, R35 ;  /* 0x0000007d10657224 */ /* 0x000fe200078e0223 */
[----:B------:R-:W-:Y:S01]  /*2000*/  @!P4 LEA.HI.X R15, R46, R15, R38, 0x1, P2 ;  /* 0x0000000f2e0fc211 */ /* 0x000fe200010f0c26 */
[-C--:B------:R-:W-:Y:S01]  /*2010*/  IMAD R29, R29, R132.reuse, RZ ;  /* 0x000000841d1d7224 */ /* 0x080fe200078e02ff */
[----:B------:R-:W-:Y:S01]  /*2020*/  @!P6 MOV R35, 0x400 ;  /* 0x000004000023e802 */ /* 0x000fe20000000f00 */
[----:B------:R-:W-:Y:S01]  /*2030*/  IMAD.WIDE.U32 R20, R22, R132, R20 ;  /* 0x0000008416147225 */ /* 0x000fe200078e0014 */
[----:B------:R-:W-:Y:S01]  /*2040*/  IADD3 R101, R135, R101, RZ ;  /* 0x0000006587657210 */ /* 0x000fe20007ffe0ff */
[----:B------:R4:W-:Y:S01]  /*2050*/  @!P4 LDGSTS.E.BYPASS.LTC128B.128 [R37+0x1000], desc[UR14][R14.64] ;  /* 0x010000000e25cfae */ /* 0x0009e2000b901d4e */
[----:B--2---:R-:W-:Y:S01]  /*2060*/  @!P6 LEA R32, P2, R42, R8, 0x1 ;  /* 0x000000082a20e211 */ /* 0x004fe200078408ff */
[----:B------:R-:W-:Y:S01]  /*2070*/  IMAD R29, R22, R133, R29 ;  /* 0x00000085161d7224 */ /* 0x000fe200078e021d */
[----:B------:R-:W-:Y:S01]  /*2080*/  @!P6 LEA R35, R30, R35, 0x18 ;  /* 0x000000231e23e211 */ /* 0x000fe200078ec0ff */
[----:B------:R-:W-:Y:S01]  /*2090*/  IMAD.SHL.U32 R30, R125, 0x20, RZ ;  /* 0x000000207d1e7824 */ /* 0x000fe200078e00ff */
[----:B------:R-:W-:Y:S01]  /*20a0*/  @!P6 LEA.HI.X R33, R42, R9, R17, 0x1, P2 ;  /* 0x000000092a21e211 */ /* 0x000fe200010f0c11 */
[----:B------:R-:W-:Y:S01]  /*20b0*/  IMAD.WIDE.U32 R42, R124, 0x20, RZ ;  /* 0x000000207c2a7825 */ /* 0x000fe200078e00ff */
[----:B------:R-:W2:Y:S01]  /*20c0*/  @!P1 LDC.64 R8, c[0x0][0x218] ;  /* 0x00008600ff089b82 */ /* 0x000ea20000000a00 */
[----:B-1----:R-:W-:-:S02]  /*20d0*/  @!P3 LEA R39, R28, R39, 0x18 ;  /* 0x000000271c27b211 */ /* 0x002fc400078ec0ff */
[C---:B---3--:R-:W-:Y:S01]  /*20e0*/  @!P5 LEA R40, P4, R134.reuse, R12, 0x1 ;  /* 0x0000000c8628d211 */ /* 0x048fe200078808ff */
[----:B------:R-:W-:Y:S01]  /*20f0*/  IMAD.IADD R29, R21, 0x1, R29 ;  /* 0x00000001151d7824 */ /* 0x000fe200078e021d */
[----:B------:R-:W-:Y:S01]  /*2100*/  @!P1 IADD3 R12, P2, R134, R42, RZ ;  /* 0x0000002a860c9210 */ /* 0x000fe20007f5e0ff */
[----:B------:R-:W-:Y:S01]  /*2110*/  @!P3 IMAD R45, R4, 0x2, R39 ;  /* 0x00000002042db824 */ /* 0x000fe200078e0227 */
[----:B------:R-:W-:Y:S02]  /*2120*/  @!P5 LEA.HI.X R41, R134, R13, R101, 0x1, P4 ;  /* 0x0000000d8629d211 */ /* 0x000fe400020f0c65 */
[----:B------:R-:W-:Y:S02]  /*2130*/  @!P3 LEA R17, P4, R124, R134, 0x4 ;  /* 0x000000867c11b211 */ /* 0x000fe400078820ff */
[----:B------:R-:W-:Y:S02]  /*2140*/  @!P1 IADD3.X R13, R101, R43, R30, P2, !PT ;  /* 0x0000002b650d9210 */ /* 0x000fe400017fe41e */
[----:B----4-:R-:W-:-:S02]  /*2150*/  @!P3 LEA R42, P2, R17, R10, 0x1 ;  /* 0x0000000a112ab211 */ /* 0x010fc400078408ff */
[----:B------:R-:W-:Y:S02]  /*2160*/  @!P6 LEA R35, R4, R35, 0x1 ;  /* 0x000000230423e211 */ /* 0x000fe400078e08ff */
[----:B------:R-:W-:Y:S02]  /*2170*/  @!P1 MOV R28, 0x400 ;  /* 0x00000400001c9802 */ /* 0x000fe40000000f00 */
[----:B------:R-:W-:Y:S01]  /*2180*/  @!P3 LEA.HI.X R14, R124, R101, R125, 0x4, P4 ;  /* 0x000000657c0eb211 */ /* 0x000fe200020f247d */
[----:B------:R-:W-:Y:S01]  /*2190*/  @!P5 IMAD R15, R4, 0x2, R31 ;  /* 0x00000002040fd824 */ /* 0x000fe200078e021f */
[----:B------:R1:W-:Y:S01]  /*21a0*/  @!P6 LDGSTS.E.BYPASS.LTC128B.128 [R35+0x1800], desc[UR14][R32.64] ;  /* 0x018000002023efae */ /* 0x0003e2000b901d4e */
[C---:B------:R-:W-:Y:S01]  /*21b0*/  VIADD R31, R16.reuse, 0x40 ;  /* 0x00000040101f7836 */ /* 0x040fe20000000000 */
[----:B------:R-:W-:Y:S02]  /*21c0*/  @!P3 LEA.HI.X R43, R17, R11, R14, 0x1, P2 ;  /* 0x0000000b112bb211 */ /* 0x000fe400010f0c0e */
[----:B------:R-:W-:Y:S01]  /*21d0*/  IADD3 R17, R16, 0x50, RZ ;  /* 0x0000005010117810 */ /* 0x000fe20007ffe0ff */
[----:B------:R-:W-:Y:S01]  /*21e0*/  @!P5 LDGSTS.E.BYPASS.LTC128B.128 [R15+0x2000], desc[UR14][R40.64] ;  /* 0x02000000280fdfae */ /* 0x000fe2000b901d4e */
[----:B------:R-:W-:-:S02]  /*21f0*/  ISETP.GE.AND P2, PT, R19, R0, PT ;  /* 0x000000001300720c */ /* 0x000fc40003f46270 */
[----:B------:R-:W-:Y:S01]  /*2200*/  ISETP.GE.AND P5, PT, R17, R0, PT ;  /* 0x000000001100720c */ /* 0x000fe20003fa6270 */
[----:B------:R3:W-:Y:S01]  /*2210*/  @!P3 LDGSTS.E.BYPASS.LTC128B.128 [R45+0x2800], desc[UR14][R42.64] ;  /* 0x028000002a2dbfae */ /* 0x0007e2000b901d4e */
[C---:B--2---:R-:W-:Y:S02]  /*2220*/  @!P1 LEA R50, P3, R12.reuse, R8, 0x1 ;  /* 0x000000080c329211 */ /* 0x044fe400078608ff */
[----:B------:R-:W-:Y:S02]  /*2230*/  ISETP.GE.AND P6, PT, R31, R0, PT ;  /* 0x000000001f00720c */ /* 0x000fe40003fc6270 */
[----:B------:R-:W-:Y:S02]  /*2240*/  @!P1 LEA.HI.X R51, R12, R9, R13, 0x1, P3 ;  /* 0x000000090c339211 */ /* 0x000fe400018f0c0d */
[----:B------:R-:W2:Y:S03]  /*2250*/  @!P1 S2R R13, SR_CgaCtaId ;  /* 0x00000000000d9919 */ /* 0x000ea60000008800 */
[----:B------:R-:W4:Y:S01]  /*2260*/  @!P2 LDC.64 R8, c[0x0][0x218] ;  /* 0x00008600ff08ab82 */ /* 0x000f220000000a00 */
[----:B------:R-:W2:Y:S01]  /*2270*/  @!P2 S2R R11, SR_CgaCtaId ;  /* 0x00000000000ba919 */ /* 0x000ea20000008800 */
[----:B------:R-:W-:Y:S01]  /*2280*/  @!P2 MOV R14, 0x400 ;  /* 0x00000400000ea802 */ /* 0x000fe20000000f00 */
[----:B------:R-:W-:Y:S01]  /*2290*/  @!P2 IMAD.MOV.U32 R100, RZ, RZ, R134 ;  /* 0x000000ffff64a224 */ /* 0x000fe200078e0086 */
[----:B------:R-:W-:Y:S01]  /*22a0*/  @!P5 MOV R10, 0x400 ;  /* 0x00000400000ad802 */ /* 0x000fe20000000f00 */
[----:B------:R-:W2:Y:S01]  /*22b0*/  @!P5 S2R R37, SR_CgaCtaId ;  /* 0x000000000025d919 */ /* 0x000ea20000008800 */
[----:B------:R-:W-:Y:S01]  /*22c0*/  @!P6 MOV R12, 0x400 ;  /* 0x00000400000ce802 */ /* 0x000fe20000000f00 */
[----:B------:R-:W-:Y:S01]  /*22d0*/  @!P5 IMAD R18, R125, 0x50, RZ ;  /* 0x000000507d12d824 */ /* 0x000fe200078e02ff */
[C---:B-1----:R-:W-:Y:S01]  /*22e0*/  IADD3 R33, R16.reuse, 0x70, RZ ;  /* 0x0000007010217810 */ /* 0x042fe20007ffe0ff */
[----:B------:R-:W-:Y:S01]  /*22f0*/  VIADD R35, R16, 0x60 ;  /* 0x0000006010237836 */ /* 0x000fe20000000000 */
[----:B------:R-:W1:Y:S01]  /*2300*/  @!P6 S2R R39, SR_CgaCtaId ;  /* 0x000000000027e919 */ /* 0x000e620000008800 */
[----:B------:R-:W-:-:S02]  /*2310*/  @!P5 MOV R135, R101 ;  /* 0x000000650087d202 */ /* 0x000fc40000000f00 */
[-C--:B------:R-:W-:Y:S02]  /*2320*/  ISETP.GE.AND P3, PT, R33, R0.reuse, PT ;  /* 0x000000002100720c */ /* 0x080fe40003f66270 */
[----:B------:R-:W-:Y:S01]  /*2330*/  ISETP.GE.AND P4, PT, R35, R0, PT ;  /* 0x000000002300720c */ /* 0x000fe20003f86270 */
[----:B---3--:R-:W-:-:S10]  /*2340*/  @!P2 IMAD.WIDE.U32 R44, R124, 0x30, R100 ;  /* 0x000000307c2ca825 */ /* 0x008fd400078e0064 */
[----:B------:R-:W3:Y:S02]  /*2350*/  @!P3 S2R R41, SR_CgaCtaId ;  /* 0x000000000029b919 */ /* 0x000ee40000008800 */
[----:B------:R-:W-:Y:S01]  /*2360*/  @!P4 IMAD.MOV.U32 R100, RZ, RZ, R134 ;  /* 0x000000ffff64c224 */ /* 0x000fe200078e0086 */
[----:B--2---:R-:W-:Y:S01]  /*2370*/  @!P1 LEA R13, R13, R28, 0x18 ;  /* 0x0000001c0d0d9211 */ /* 0x004fe200078ec0ff */
[----:B------:R-:W2:Y:S01]  /*2380*/  @!P4 S2R R43, SR_CgaCtaId ;  /* 0x00000000002bc919 */ /* 0x000ea20000008800 */
[----:B------:R-:W-:Y:S02]  /*2390*/  @!P4 MOV R28, 0x400 ;  /* 0x00000400001cc802 */ /* 0x000fe40000000f00 */
[----:B------:R-:W-:Y:S01]  /*23a0*/  @!P2 LEA R11, R11, R14, 0x18 ;  /* 0x0000000e0b0ba211 */ /* 0x000fe200078ec0ff */
[----:B------:R-:W-:Y:S01]  /*23b0*/  @!P1 IMAD R13, R4, 0x2, R13 ;  /* 0x00000002040d9824 */ /* 0x000fe200078e020d */
[----:B------:R-:W2:Y:S01]  /*23c0*/  @!P6 LDC.64 R14, c[0x0][0x218] ;  /* 0x00008600ff0eeb82 */ /* 0x000ea20000000a00 */
[----:B------:R-:W-:Y:S01]  /*23d0*/  @!P5 LEA R37, R37, R10, 0x18 ;  /* 0x0000000a2525d211 */ /* 0x000fe200078ec0ff */
[----:B------:R-:W-:-:S02]  /*23e0*/  @!P2 IMAD R10, R125, 0x30, RZ ;  /* 0x000000307d0aa824 */ /* 0x000fc400078e02ff */
[----:B------:R2:W-:Y:S01]  /*23f0*/  @!P1 LDGSTS.E.BYPASS.LTC128B.128 [R13+0x3000], desc[UR14][R50.64] ;  /* 0x03000000320d9fae */ /* 0x0005e2000b901d4e */
[----:B----4-:R-:W-:Y:S01]  /*2400*/  @!P2 LEA R46, P1, R44, R8, 0x1 ;  /* 0x000000082c2ea211 */ /* 0x010fe200078208ff */
[C---:B------:R-:W-:Y:S01]  /*2410*/  @!P2 IMAD R49, R4.reuse, 0x2, R11 ;  /* 0x000000020431a824 */ /* 0x040fe200078e020b */
[----:B-1----:R-:W-:Y:S01]  /*2420*/  @!P6 LEA R39, R39, R12, 0x18 ;  /* 0x0000000c2727e211 */ /* 0x002fe200078ec0ff */
[C---:B------:R-:W-:Y:S01]  /*2430*/  @!P5 IMAD R37, R4.reuse, 0x2, R37 ;  /* 0x000000020425d824 */ /* 0x040fe200078e0225 */
[----:B------:R-:W-:Y:S02]  /*2440*/  @!P2 IADD3 R10, R45, R10, RZ ;  /* 0x0000000a2d0aa210 */ /* 0x000fe40007ffe0ff */
[----:B------:R-:W-:Y:S01]  /*2450*/  @!P3 MOV R12, 0x400 ;  /* 0x00000400000cb802 */ /* 0x000fe20000000f00 */
[----:B------:R-:W-:Y:S01]  /*2460*/  @!P6 IMAD R39, R4, 0x2, R39 ;  /* 0x000000020427e824 */ /* 0x000fe200078e0227 */
[----:B------:R-:W-:Y:S02]  /*2470*/  @!P2 LEA.HI.X R47, R44, R9, R10, 0x1, P1 ;  /* 0x000000092c2fa211 */ /* 0x000fe400008f0c0a */
[----:B------:R-:W1:Y:S01]  /*2480*/  @!P4 LDC.64 R10, c[0x0][0x218] ;  /* 0x00008600ff0acb82 */ /* 0x000e620000000a00 */
[----:B------:R-:W-:-:S02]  /*2490*/  @!P6 LEA R45, P1, R124, R134, 0x6 ;  /* 0x000000867c2de211 */ /* 0x000fc400078230ff */
[----:B------:R4:W-:Y:S01]  /*24a0*/  @!P2 LDGSTS.E.BYPASS.LTC128B.128 [R49+0x3800], desc[UR14][R46.64] ;  /* 0x038000002e31afae */ /* 0x0009e2000b901d4e */
[----:B---3--:R-:W-:-:S04]  /*24b0*/  @!P3 LEA R41, R41, R12, 0x18 ;  /* 0x0000000c2929b211 */ /* 0x008fc800078ec0ff */
[----:B------:R-:W3:Y:S01]  /*24c0*/  @!P3 LDC.64 R8, c[0x0][0x218] ;  /* 0x00008600ff08bb82 */ /* 0x000ee20000000a00 */
[----:B--2---:R-:W-:Y:S01]  /*24d0*/  @!P4 LEA R43, R43, R28, 0x18 ;  /* 0x0000001c2b2bc211 */ /* 0x004fe200078ec0ff */
[----:B------:R-:W-:Y:S01]  /*24e0*/  @!P3 IMAD R41, R4, 0x2, R41 ;  /* 0x000000020429b824 */ /* 0x000fe200078e0229 */
[----:B------:R-:W-:Y:S02]  /*24f0*/  @!P6 LEA.HI.X R28, R124, R101, R125, 0x6, P1 ;  /* 0x000000657c1ce211 */ /* 0x000fe400008f347d */
[----:B------:R-:W-:-:S03]  /*2500*/  @!P6 LEA R44, P1, R45, R14, 0x1 ;  /* 0x0000000e2d2ce211 */ /* 0x000fc600078208ff */
[----:B------:R-:W2:Y:S01]  /*2510*/  @!P5 LDC.64 R12, c[0x0][0x218] ;  /* 0x00008600ff0cdb82 */ /* 0x000ea20000000a00 */
[----:B------:R-:W-:Y:S01]  /*2520*/  @!P3 IMAD R14, R125, 0x70, RZ ;  /* 0x000000707d0eb824 */ /* 0x000fe200078e02ff */
[----:B------:R-:W-:Y:S02]  /*2530*/  @!P4 LEA R43, R4, R43, 0x1 ;  /* 0x0000002b042bc211 */ /* 0x000fe400078e08ff */
[----:B------:R-:W-:Y:S01]  /*2540*/  @!P6 LEA.HI.X R45, R45, R15, R28, 0x1, P1 ;  /* 0x0000000f2d2de211 */ /* 0x000fe200008f0c1c */
[----:B------:R-:W-:Y:S01]  /*2550*/  @!P4 IMAD R15, R125, 0x60, RZ ;  /* 0x000000607d0fc824 */ /* 0x000fe200078e02ff */
[----:B------:R-:W-:-:S03]  /*2560*/  SHF.L.U32 R4, R133, 0x5, RZ ;  /* 0x0000000585047819 */ /* 0x000fc600000006ff */
[----:B------:R-:W-:Y:S01]  /*2570*/  @!P6 LDGSTS.E.BYPASS.LTC128B.128 [R39+0x4000], desc[UR14][R44.64] ;  /* 0x040000002c27efae */ /* 0x000fe2000b901d4e */
[----:B------:R-:W-:Y:S01]  /*2580*/  ISETP.GE.AND P6, PT, R19, R0, PT ;  /* 0x000000001300720c */ /* 0x000fe20003fc6270 */
[----:B----4-:R-:W-:Y:S01]  /*2590*/  @!P4 IMAD.WIDE.U32 R46, R124, 0x60, R100 ;  /* 0x000000607c2ec825 */ /* 0x010fe200078e0064 */
[----:B------:R-:W-:-:S03]  /*25a0*/  @!P3 MOV R100, R134 ;  /* 0x000000860064b202 */ /* 0x000fc60000000f00 */
[----:B------:R-:W-:Y:S01]  /*25b0*/  @!P5 IMAD.WIDE.U32 R48, R124, 0x50, R134 ;  /* 0x000000507c30d825 */ /* 0x000fe200078e0086 */
[----:B-1----:R-:W-:-:S03]  /*25c0*/  @!P4 LEA R10, P1, R46, R10, 0x1 ;  /* 0x0000000a2e0ac211 */ /* 0x002fc600078208ff */
[----:B------:R-:W-:Y:S02]  /*25d0*/  @!P4 IMAD.IADD R28, R47, 0x1, R15 ;  /* 0x000000012f1cc824 */ /* 0x000fe400078e020f */
[----:B------:R-:W-:Y:S01]  /*25e0*/  @!P3 IMAD.WIDE.U32 R50, R124, 0x70, R100 ;  /* 0x000000707c32b825 */ /* 0x000fe200078e0064 */
[----:B--2---:R-:W-:Y:S02]  /*25f0*/  @!P5 LEA R12, P2, R48, R12, 0x1 ;  /* 0x0000000c300cd211 */ /* 0x004fe400078408ff */
[----:B------:R-:W-:Y:S01]  /*2600*/  @!P4 LEA.HI.X R11, R46, R11, R28, 0x1, P1 ;  /* 0x0000000b2e0bc211 */ /* 0x000fe200008f0c1c */
[----:B------:R-:W-:Y:S01]  /*2610*/  @!P5 IMAD.IADD R18, R49, 0x1, R18 ;  /* 0x000000013112d824 */ /* 0x000fe200078e0212 */
[----:B---3--:R-:W-:Y:S01]  /*2620*/  @!P3 LEA R8, P1, R50, R8, 0x1 ;  /* 0x000000083208b211 */ /* 0x008fe200078208ff */
[----:B------:R-:W-:-:S03]  /*2630*/  @!P3 IMAD.IADD R14, R51, 0x1, R14 ;  /* 0x00000001330eb824 */ /* 0x000fc600078e020e */
[----:B------:R-:W-:Y:S02]  /*2640*/  @!P5 LEA.HI.X R13, R48, R13, R18, 0x1, P2 ;  /* 0x0000000d300dd211 */ /* 0x000fe400010f0c12 */
[----:B------:R-:W-:Y:S02]  /*2650*/  @!P3 LEA.HI.X R9, R50, R9, R14, 0x1, P1 ;  /* 0x000000093209b211 */ /* 0x000fe400008f0c0e */
[CC--:B------:R-:W-:Y:S01]  /*2660*/  ISETP.GE.AND P2, PT, R16.reuse, R0.reuse, PT ;  /* 0x000000001000720c */ /* 0x0c0fe20003f46270 */
        /* <DEDUP_REMOVED lines=9> */
[----:B------:R-:W-:Y:S02]  /*2700*/  LEA.HI.X R175, R20, UR7, R29, 0x1, P3 ;  /* 0x0000000714af7c11 */ /* 0x000fe400098f0c1d */
[----:B------:R-:W-:Y:S02]  /*2710*/  ISETP.GE.AND P3, PT, R35, R0, PT ;  /* 0x000000002300720c */ /* 0x000fe40003f66270 */
[----:B------:R-:W-:Y:S01]  /*2720*/  @!P6 MOV R17, R175 ;  /* 0x000000af0011e202 */ /* 0x000fe20000000f00 */
[----:B------:R-:W-:Y:S02]  /*2730*/  @!P2 IMAD.MOV.U32 R177, RZ, RZ, R175 ;  /* 0x000000ffffb1a224 */ /* 0x000fe400078e00af */
[----:B-1----:R-:W-:Y:S01]  /*2740*/  IMAD.WIDE.U32 R12, R132, 0x20, RZ ;  /* 0x00000020840c7825 */ /* 0x002fe200078e00ff */
        /* <DEDUP_REMOVED lines=12> */
[----:B------:R-:W-:Y:S02]  /*2810*/  LEA.HI R7, R10, R3, RZ, 0x3 ;  /* 0x000000030a077211 */ /* 0x000fe400078f18ff */
[----:B------:R-:W-:Y:S01]  /*2820*/  LOP3.LUT R77, R77, 0xffffffe0, RZ, 0xc0, !PT ;  /* 0xffffffe04d4d7812 */ /* 0x000fe200078ec0ff */
[----:B------:R-:W-:Y:S01]  /*2830*/  IMAD.IADD R8, R8, 0x1, -R9 ;  /* 0x0000000108087824 */ /* 0x000fe200078e0a09 */
[C---:B------:R-:W-:Y:S01]  /*2840*/  LOP3.LUT R10, R7.reuse, 0xfffffff8, RZ, 0xc0, !PT ;  /* 0xfffffff8070a7812 */ /* 0x040fe200078ec0ff */
[----:B------:R-:W-:Y:S01]  /*2850*/  IMAD.SHL.U32 R7, R7, 0x40, RZ ;  /* 0x0000004007077824 */ /* 0x000fe200078e00ff */
[----:B------:R-:W-:Y:S01]  /*2860*/  IADD3 R178, -R77, R6, RZ ;  /* 0x000000064db27210 */ /* 0x000fe20007ffe1ff */
[----:B------:R-:W-:Y:S01]  /*2870*/  @!P4 IMAD R9, R133, 0xa0, RZ ;  /* 0x000000a08509c824 */ /* 0x000fe200078e02ff */
[----:B------:R-:W-:Y:S01]  /*2880*/  @P2 STS.128 [R181+0x6000], RZ ;  /* 0x006000ffb5002388 */ /* 0x000fe20000000c00 */
[----:B------:R-:W-:Y:S01]  /*2890*/  IMAD.IADD R3, R3, 0x1, -R10 ;  /* 0x0000000103037824 */ /* 0x000fe200078e0a0a */
[----:B------:R-:W-:Y:S01]  /*28a0*/  LOP3.LUT R7, R7, 0xfffffe00, RZ, 0xc0, !PT ;  /* 0xfffffe0007077812 */ /* 0x000fe200078ec0ff */
[C---:B------:R-:W-:Y:S01]  /*28b0*/  @!P6 IMAD R10, R133.reuse, 0x60, RZ ;  /* 0x00000060850ae824 */ /* 0x040fe200078e02ff */
[----:B------:R-:W-:Y:S01]  /*28c0*/  @!PT LDS RZ, [RZ] ;  /* 0x00000000fffff984 */ /* 0x000fe20000000800 */
[----:B------:R-:W-:Y:S01]  /*28d0*/  @!PT LDS RZ, [RZ] ;  /* 0x00000000fffff984 */ /* 0x000fe20000000800 */
[----:B------:R-:W-:Y:S01]  /*28e0*/  @!PT LDS RZ, [RZ] ;  /* 0x00000000fffff984 */ /* 0x000fe20000000800 */
[----:B------:R1:W-:Y:S01]  /*28f0*/  @!P2 LDGSTS.E.BYPASS.LTC128B.128 [R181+0x6000], desc[UR14][R176.64] ;  /* 0x06000000b0b5afae */ /* 0x0003e2000b901d4e */
[----:B------:R-:W-:Y:S01]  /*2900*/  @!P5 IADD3 R20, P2, R176, R12, RZ ;  /* 0x0000000cb014d210 */ /* 0x000fe20007f5e0ff */
[----:B------:R-:W-:-:S02]  /*2910*/  @!P3 IMAD R12, R133, 0xc0, RZ ;  /* 0x000000c0850cb824 */ /* 0x000fc400078e02ff */
[----:B------:R-:W-:Y:S01]  /*2920*/  @P5 STS.128 [R181+0x6800], RZ ;  /* 0x006800ffb5005388 */ /* 0x000fe20000000c00 */
[----:B------:R-:W-:Y:S01]  /*2930*/  @!P5 IADD3.X R21, R175, R13, R4, P2, !PT ;  /* 0x0000000daf15d210 */ /* 0x000fe200017fe404 */
[----:B------:R-:W-:Y:S01]  /*2940*/  IMAD.SHL.U32 R13, R8, 0x8, RZ ;  /* 0x00000008080d7824 */ /* 0x000fe200078e00ff */
[----:B------:R-:W-:Y:S01]  /*2950*/  LOP3.LUT R4, R171, 0x8, R16, 0xf8, !PT ;  /* 0x00000008ab047812 */ /* 0x000fe200078ef810 */
[----:B------:R-:W-:Y:S01]  /*2960*/  @!P6 IMAD.MOV.U32 R16, RZ, RZ, R176 ;  /* 0x000000ffff10e224 */ /* 0x000fe200078e00b0 */
[----:B------:R-:W-:Y:S01]  /*2970*/  SHF.R.U32.HI R171, RZ, 0x3, R171 ;  /* 0x00000003ffab7819 */ /* 0x000fe200000116ab */
[----:B------:R-:W-:Y:S01]  /*2980*/  @!PT LDS RZ, [RZ] ;  /* 0x00000000fffff984 */ /* 0x000fe20000000800 */
[----:B------:R-:W-:Y:S01]  /*2990*/  @!PT LDS RZ, [RZ] ;  /* 0x00000000fffff984 */ /* 0x000fe20000000800 */
[----:B------:R-:W-:Y:S01]  /*29a0*/  @!PT LDS RZ, [RZ] ;  /* 0x00000000fffff984 */ /* 0x000fe20000000800 */
[----:B------:R2:W-:Y:S01]  /*29b0*/  @!P5 LDGSTS.E.BYPASS.LTC128B.128 [R181+0x6800], desc[UR14][R20.64] ;  /* 0x0680000014b5dfae */ /* 0x0005e2000b901d4e */
[C---:B------:R-:W-:Y:S01]  /*29c0*/  @!P1 LEA R14, P5, R132.reuse, R176, 0x6 ;  /* 0x000000b0840e9211 */ /* 0x040fe200078a30ff */
[C---:B------:R-:W-:Y:S01]  /*29d0*/  @!P6 IMAD.WIDE.U32 R18, R132.reuse, 0x60, R16 ;  /* 0x000000608412e825 */ /* 0x040fe200078e0010 */
[-C--:B------:R-:W-:Y:S01]  /*29e0*/  ISETP.GE.AND P2, PT, R33, R0.reuse, PT ;  /* 0x000000002100720c */ /* 0x080fe20003f46270 */
[----:B------:R-:W-:Y:S01]  /*29f0*/  @P1 STS.128 [R181+0x7000], RZ ;  /* 0x007000ffb5001388 */ /* 0x000fe20000000c00 */
[----:B------:R-:W-:Y:S01]  /*2a00*/  @!P1 LEA.HI.X R15, R132, R175, R133, 0x6, P5 ;  /* 0x000000af840f9211 */ /* 0x000fe200028f3485 */
[----:B------:R-:W-:Y:S01]  /*2a10*/  @!P6 IMAD.IADD R11, R19, 0x1, R10 ;  /* 0x00000001130be824 */ /* 0x000fe200078e020a */
[----:B------:R-:W-:Y:S01]  /*2a20*/  ISETP.GE.AND P5, PT, R31, R0, PT ;  /* 0x000000001f00720c */ /* 0x000fe20003fa6270 */
[----:B------:R-:W-:Y:S01]  /*2a30*/  @!P6 IMAD.MOV.U32 R10, RZ, RZ, R18 ;  /* 0x000000ffff0ae224 */ /* 0x000fe200078e0012 */
[----:B------:R-:W-:Y:S01]  /*2a40*/  LOP3.LUT R171, R4, R171, RZ, 0x3c, !PT ;  /* 0x000000ab04ab7212 */ /* 0x000fe200078e3cff */
[----:B------:R-:W-:Y:S01]  /*2a50*/  @!PT LDS RZ, [RZ] ;  /* 0x00000000fffff984 */ /* 0x000fe20000000800 */
[----:B------:R-:W-:Y:S01]  /*2a60*/  @!PT LDS RZ, [RZ] ;  /* 0x00000000fffff984 */ /* 0x000fe20000000800 */
[----:B------:R-:W-:Y:S01]  /*2a70*/  @!PT LDS RZ, [RZ] ;  /* 0x00000000fffff984 */ /* 0x000fe20000000800 */
[----:B------:R3:W-:Y:S01]  /*2a80*/  @!P1 LDGSTS.E.BYPASS.LTC128B.128 [R181+0x7000], desc[UR14][R14.64] ;  /* 0x070000000eb59fae */ /* 0x0007e2000b901d4e */
[----:B------:R-:W-:-:S03]  /*2a90*/  SHF.L.U32 R4, R3, 0x6, RZ ;  /* 0x0000000603047819 */ /* 0x000fc600000006ff */
[----:B------:R-:W-:Y:S01]  /*2aa0*/  IMAD R171, R8, 0x200, R171 ;  /* 0x0000020008ab7824 */ /* 0x000fe200078e02ab */
[----:B------:R-:W-:Y:S01]  /*2ab0*/  LOP3.LUT R4, R4, 0x1c0, RZ, 0xc0, !PT ;  /* 0x000001c004047812 */ /* 0x000fe200078ec0ff */
[----:B------:R-:W-:Y:S01]  /*2ac0*/  @!P2 IMAD R0, R133, 0xe0, RZ ;  /* 0x000000e08500a824 */ /* 0x000fe200078e02ff */
[----:B------:R-:W-:Y:S01]  /*2ad0*/  @P6 STS.128 [R181+0x7800], RZ ;  /* 0x007800ffb5006388 */ /* 0x000fe20000000c00 */
[----:B-1----:R-:W-:Y:S01]  /*2ae0*/  @!P4 IMAD.MOV.U32 R177, RZ, RZ, R175 ;  /* 0x000000ffffb1c224 */ /* 0x002fe200078e00af */
[----:B------:R-:W-:Y:S02]  /*2af0*/  LOP3.LUT R13, R4, 0x8, R13, 0xf8, !PT ;  /* 0x00000008040d7812 */ /* 0x000fe400078ef80d */
[----:B------:R-:W-:Y:S01]  /*2b00*/  SHF.R.U32.HI R4, RZ, 0x3, R4 ;  /* 0x00000003ff047819 */ /* 0x000fe20000011604 */
[----:B------:R-:W-:Y:S01]  /*2b10*/  @!P4 IMAD.WIDE.U32 R16, R132, 0xa0, R176 ;  /* 0x000000a08410c825 */ /* 0x000fe200078e00b0 */
[----:B------:R-:W-:Y:S01]  /*2b20*/  @!PT LDS RZ, [RZ] ;  /* 0x00000000fffff984 */ /* 0x000fe20000000800 */
[----:B------:R-:W-:Y:S01]  /*2b30*/  @!PT LDS RZ, [RZ] ;  /* 0x00000000fffff984 */ /* 0x000fe20000000800 */
[----:B------:R-:W-:Y:S01]  /*2b40*/  @!PT LDS RZ, [RZ] ;  /* 0x00000000fffff984 */ /* 0x000fe20000000800 */
[----:B------:R-:W-:Y:S01]  /*2b50*/  @!P6 LDGSTS.E.BYPASS.LTC128B.128 [R181+0x7800], desc[UR14][R10.64] ;  /* 0x078000000ab5efae */ /* 0x000fe2000b901d4e */
[----:B------:R-:W-:-:S02]  /*2b60*/  LEA R171, R171, UR4, 0x1 ;  /* 0x00000004abab7c11 */ /* 0x000fc4000f8e08ff */
[----:B------:R-:W-:Y:S01]  /*2b70*/  @!P3 IMAD.MOV.U32 R177, RZ, RZ, R175 ;  /* 0x000000ffffb1b224 */ /* 0x000fe200078e00af */
[C---:B--2---:R-:W-:Y:S01]  /*2b80*/  @!P5 LEA R20, P1, R132.reuse, R176, 0x7 ;  /* 0x000000b08414d211 */ /* 0x044fe200078238ff */
[----:B------:R-:W-:Y:S01]  /*2b90*/  @P5 STS.128 [R181+0x8000], RZ ;  /* 0x008000ffb5005388 */ /* 0x000fe20000000c00 */
[----:B------:R-:W-:Y:S01]  /*2ba0*/  LOP3.LUT R4, R13, R4, RZ, 0x3c, !PT ;  /* 0x000000040d047212 */ /* 0x000fe200078e3cff */
[C---:B------:R-:W-:Y:S01]  /*2bb0*/  @!P3 IMAD.WIDE.U32 R18, R132.reuse, 0xc0, R176 ;  /* 0x000000c08412b825 */ /* 0x040fe200078e00b0 */
[----:B------:R-:W-:Y:S02]  /*2bc0*/  @!P5 LEA.HI.X R21, R132, R175, R133, 0x7, P1 ;  /* 0x000000af8415d211 */ /* 0x000fe400008f3c85 */
[----:B------:R-:W-:Y:S01]  /*2bd0*/  @!P4 IADD3 R9, R17, R9, RZ ;  /* 0x000000091109c210 */ /* 0x000fe20007ffe0ff */
[----:B------:R-:W-:Y:S01]  /*2be0*/  @!P2 IMAD.MOV.U32 R177, RZ, RZ, R175 ;  /* 0x000000ffffb1a224 */ /* 0x000fe200078e00af */
[----:B------:R-:W-:Y:S01]  /*2bf0*/  @!P4 MOV R8, R16 ;  /* 0x000000100008c202 */ /* 0x000fe20000000f00 */
[----:B------:R-:W-:Y:S01]  /*2c00*/  @!PT LDS RZ, [RZ] ;  /* 0x00000000fffff984 */ /* 0x000fe20000000800 */
[----:B------:R-:W-:Y:S01]  /*2c10*/  @!PT LDS RZ, [RZ] ;  /* 0x00000000fffff984 */ /* 0x000fe20000000800 */
[----:B------:R-:W-:Y:S01]  /*2c20*/  @!PT LDS RZ, [RZ] ;  /* 0x00000000fffff984 */ /* 0x000fe20000000800 */
[----:B------:R1:W-:Y:S01]  /*2c30*/  @!P5 LDGSTS.E.BYPASS.LTC128B.128 [R181+0x8000], desc[UR14][R20.64] ;  /* 0x0800000014b5dfae */ /* 0x0003e2000b901d4e */
[----:B---3--:R-:W-:Y:S01]  /*2c40*/  IMAD R15, R76, 0x400, R7 ;  /* 0x000004004c0f7824 */ /* 0x008fe200078e0207 */
[----:B------:R-:W-:Y:S01]  /*2c50*/  @!P3 IADD3 R13, R19, R12, RZ ;  /* 0x0000000c130db210 */ /* 0x000fe20007ffe0ff */
[----:B------:R-:W-:Y:S01]  /*2c60*/  @!P2 IMAD.WIDE.U32 R16, R132, 0xe0, R176 ;  /* 0x000000e08410a825 */ /* 0x000fe200078e00b0 */
[----:B------:R-:W-:Y:S01]  /*2c70*/  @!P3 MOV R12, R18 ;  /* 0x00000012000cb202 */ /* 0x000fe20000000f00 */
[----:B------:R-:W-:Y:S01]  /*2c80*/  @P4 STS.128 [R181+0x8800], RZ ;  /* 0x008800ffb5004388 */ /* 0x000fe20000000c00 */
[C---:B------:R-:W-:Y:S01]  /*2c90*/  IADD3 R172, R4.reuse, R15, RZ ;  /* 0x0000000f04ac7210 */ /* 0x040fe20007ffe0ff */
[----:B------:R-:W-:Y:S01]  /*2ca0*/  @!P2 IMAD.IADD R29, R17, 0x1, R0 ;  /* 0x00000001111da824 */ /* 0x000fe200078e0200 */
[----:B------:R-:W-:Y:S01]  /*2cb0*/  LOP3.LUT R166, R4, R7, RZ, 0xfc, !PT ;  /* 0x0000000704a67212 */ /* 0x000fe200078efcff */
[----:B------:R-:W-:Y:S01]  /*2cc0*/  @!P2 IMAD.MOV.U32 R28, RZ, RZ, R16 ;  /* 0x000000ffff1ca224 */ /* 0x000fe200078e0010 */
[----:B------:R-:W-:Y:S01]  /*2cd0*/  @!PT LDS RZ, [RZ] ;  /* 0x00000000fffff984 */ /* 0x000fe20000000800 */
[----:B------:R-:W-:Y:S01]  /*2ce0*/  @!PT LDS RZ, [RZ] ;  /* 0x00000000fffff984 */ /* 0x000fe20000000800 */
[----:B------:R-:W-:Y:S01]  /*2cf0*/  @!PT LDS RZ, [RZ] ;  /* 0x00000000fffff984 */ /* 0x000fe20000000800 */
[----:B------:R2:W-:Y:S01]  /*2d00*/  @!P4 LDGSTS.E.BYPASS.LTC128B.128 [R181+0x8800], desc[UR14][R8.64] ;  /* 0x0880000008b5cfae */ /* 0x0005e2000b901d4e */
[----:B------:R-:W-:Y:S01]  /*2d10*/  LEA R172, R172, UR4, 0x1 ;  /* 0x00000004acac7c11 */ /* 0x000fe2000f8e08ff */
[----:B------:R-:W-:-:S02]  /*2d20*/  IMAD.MOV.U32 R0, RZ, RZ, 0x10 ;  /* 0x00000010ff007424 */ /* 0x000fc400078e00ff */
[----:B------:R-:W-:Y:S01]  /*2d30*/  @P3 STS.128 [R181+0x9000], RZ ;  /* 0x009000ffb5003388 */ /* 0x000fe20000000c00 */
[----:B------:R-:W-:-:S03]  /*2d40*/  VIADD R168, R171, 0x2040 ;  /* 0x00002040aba87836 */ /* 0x000fc60000000000 */
        /* <DEDUP_REMOVED lines=9> */
[----:B------:R-:W-:Y:S02]  /*2de0*/  R2P PR, R3, 0x6 ;  /* 0x0000000603007804 */ /* 0x000fe40000000000 */
[----:B------:R-:W-:Y:S01]  /*2df0*/  LOP3.LUT P3, RZ, R5, 0x2, RZ, 0xc0, !PT ;  /* 0x0000000205ff7812 */ /* 0x000fe2000786c0ff */
[----:B------:R-:W-:Y:S02]  /*2e00*/  LDSM.16.M88.4 R16, [R172] ;  /* 0x00000000ac10783b */ /* 0x000fe40000000200 */
[----:B------:R-:W-:-:S02]  /*2e10*/  SEL R3, R0, 0xfffffff0, !P1 ;  /* 0xfffffff000037807 */ /* 0x000fc40004800000 */
[----:B-1----:R-:W1:Y:S01]  /*2e20*/  LDSM.16.M88.4 R20, [R171+0x2000] ;  /* 0x00200000ab14783b */ /* 0x002e620000000200 */
[----:B------:R-:W-:Y:S02]  /*2e30*/  SEL R0, R0, 0xfffffff0, !P3 ;  /* 0xfffffff000007807 */ /* 0x000fe40005800000 */
[----:B------:R-:W-:Y:S01]  /*2e40*/  IMAD R170, R3, 0x2, R172 ;  /* 0x0000000203aa7824 */ /* 0x000fe200078e02ac */
[----:B------:R-:W4:Y:S01]  /*2e50*/  LDSM.16.M88.4 R40, [R171+0x2800] ;  /* 0x00280000ab28783b */ /* 0x000f220000000200 */
[----:B------:R-:W-:Y:S02]  /*2e60*/  LEA R165, R0, R171, 0x1 ;  /* 0x000000ab00a57211 */ /* 0x000fe400078e08ff */
[----:B------:R-:W-:Y:S01]  /*2e70*/  LOP3.LUT P1, RZ, R5, 0x4, RZ, 0xc0, !PT ;  /* 0x0000000405ff7812 */ /* 0x000fe2000782c0ff */
[----:B------:R-:W-:Y:S01]  /*2e80*/  IMAD.MOV.U32 R5, RZ, RZ, 0x20 ;  /* 0x00000020ff057424 */ /* 0x000fe200078e00ff */
[----:B--2---:R-:W-:Y:S01]  /*2e90*/  IADD3 R8, R171, 0x2000, RZ ;  /* 0x00002000ab087810 */ /* 0x004fe20007ffe0ff */
[----:B------:R-:W-:Y:S03]  /*2ea0*/  LDSM.16.M88.4 R48, [R165+0x2000] ;  /* 0x00200000a530783b */ /* 0x000fe60000000200 */
[----:B------:R-:W-:Y:S01]  /*2eb0*/  SEL R5, R5, 0xffffffe0, !P2 ;  /* 0xffffffe005057807 */ /* 0x000fe20005000000 */
[----:B---3--:R-:W2:Y:S01]  /*2ec0*/  LDSM.16.M88.4 R12, [R170] ;  /* 0x00000000aa0c783b */ /* 0x008ea20000000200 */
[----:B------:R-:W-:-:S02]  /*2ed0*/  ISETP.GT.AND P2, PT, R179, R174, PT ;  /* 0x000000aeb300720c */ /* 0x000fc40003f44270 */
[----:B------:R-:W-:Y:S01]  /*2ee0*/  LEA R169, R5, R172, 0x1 ;  /* 0x000000ac05a97211 */ /* 0x000fe200078e08ff */
[----:B------:R-:W3:Y:S02]  /*2ef0*/  LDSM.16.M88.4 R44, [R165+0x2800] ;  /* 0x00280000a52c783b */ /* 0x000ee40000000200 */
[----:B------:R-:W-:Y:S01]  /*2f00*/  @P1 VIADD R168, R8, 0xffffffc0 ;  /* 0xffffffc008a81836 */ /* 0x000fe20000000000 */
[----:B------:R-:W-:Y:S01]  /*2f10*/  LEA R167, R3, R169, 0x1 ;  /* 0x000000a903a77211 */ /* 0x000fe200078e08ff */
[----:B------:R-:W-:Y:S02]  /*2f20*/  LDSM.16.M88.4 R8, [R169] ;  /* 0x00000000a908783b */ /* 0x000fe40000000200 */
[----:B------:R-:W-:Y:S01]  /*2f30*/  IMAD R100, R0, 0x2, R168 ;  /* 0x0000000200647824 */ /* 0x000fe200078e02a8 */
[C---:B------:R-:W-:Y:S01]  /*2f40*/  IADD3 R161, R168.reuse, 0x800, RZ ;  /* 0x00000800a8a17810 */ /* 0x040fe20007ffe0ff */
[----:B------:R-:W3:Y:S01]  /*2f50*/  LDSM.16.M88.4 R32, [R168] ;  /* 0x00000000a820783b */ /* 0x000ee20000000200 */
[C---:B------:R-:W-:Y:S01]  /*2f60*/  VIADD R160, R168.reuse, 0x1000 ;  /* 0x00001000a8a07836 */ /* 0x040fe20000000000 */
[----:B------:R-:W2:Y:S01]  /*2f70*/  @!P2 LDC.64 R126, c[0x0][0x218] ;  /* 0x00008600ff7eab82 */ /* 0x000ea20000000a00 */
[C---:B------:R-:W-:Y:S01]  /*2f80*/  IADD3 R159, R168.reuse, 0x1800, RZ ;  /* 0x00001800a89f7810 */ /* 0x040fe20007ffe0ff */
[----:B------:R-:W-:Y:S01]  /*2f90*/  LDSM.16.M88.4 R36, [R167] ;  /* 0x00000000a724783b */ /* 0x000fe20000000200 */
[C---:B------:R-:W-:Y:S01]  /*2fa0*/  VIADD R158, R168.reuse, 0x2000 ;  /* 0x00002000a89e7836 */ /* 0x040fe20000000000 */
[C---:B------:R-:W-:Y:S01]  /*2fb0*/  IADD3 R157, R168.reuse, 0x2800, RZ ;  /* 0x00002800a89d7810 */ /* 0x040fe20007ffe0ff */
[C---:B------:R-:W-:Y:S01]  /*2fc0*/  VIADD R156, R168.reuse, 0x3000 ;  /* 0x00003000a89c7836 */ /* 0x040fe20000000000 */
[----:B------:R-:W-:Y:S01]  /*2fd0*/  LDSM.16.M88.4 R64, [R100] ;  /* 0x000000006440783b */ /* 0x000fe20000000200 */
[----:B------:R-:W-:-:S03]  /*2fe0*/  IADD3 R102, R168, 0x3800, RZ ;  /* 0x00003800a8667810 */ /* 0x000fc60007ffe0ff */
[----:B------:R-:W3:Y:S01]  /*2ff0*/  LDSM.16.M88.4 R60, [R168+0x800] ;  /* 0x00080000a83c783b */ /* 0x000ee20000000200 */
[C---:B-1----:R-:W-:Y:S03]  /*3000*/  HMMA.16816.F32.BF16 R56, R16.reuse, R20, RZ ;  /* 0x000000141038723c */ /* 0x042fe600000418ff */
[----:B------:R-:W-:Y:S03]  /*3010*/  LDSM.16.M88.4 R52, [R165+0x3000] ;  /* 0x00300000a534783b */ /* 0x000fe60000000200 */
[C---:B------:R-:W-:Y:S01]  /*3020*/  HMMA.16816.F32.BF16 R20, R16.reuse, R22, RZ ;  /* 0x000000161014723c */ /* 0x040fe200000418ff */
[----:B------:R-:W-:Y:S04]  /*3030*/  LDSM.16.M88.4 R68, [R100+0x800] ;  /* 0x000800006444783b */ /* 0x000fe80000000200 */
[----:B------:R-:W-:Y:S01]  /*3040*/  LDSM.16.M88.4 R72, [R100+0x2000] ;  /* 0x002000006448783b */ /* 0x000fe20000000200 */
[----:B----4-:R-:W-:Y:S01]  /*3050*/  HMMA.16816.F32.BF16 R28, R16, R40, RZ ;  /* 0x00000028101c723c */ /* 0x010fe200000418ff */
[----:B--2---:R-:W-:-:S02]  /*3060*/  @!P2 LEA R186, P1, R134, R126, 0x1 ;  /* 0x0000007e86baa211 */ /* 0x004fc400078208ff */
[----:B------:R-:W0:Y:S02]  /*3070*/  LDGDEPBAR ;  /* 0x00000000000079af */ /* 0x000e240000000000 */
[----:B------:R-:W-:Y:S01]  /*3080*/  @!P2 LEA.HI.X R187, R134, R127, R101, 0x1, P1 ;  /* 0x0000007f86bba211 */ /* 0x000fe200008f0c65 */
[----:B------:R-:W-:Y:S06]  /*3090*/  HMMA.16816.F32.BF16 R40, R16, R42, RZ ;  /* 0x0000002a1028723c */ /* 0x000fec00000418ff */
[C---:B------:R-:W-:Y:S06]  /*30a0*/  HMMA.16816.F32.BF16 R56, R12.reuse, R48, R56 ;  /* 0x000000300c38723c */ /* 0x040fec0000041838 */
[C---:B------:R-:W-:Y:S01]  /*30b0*/  HMMA.16816.F32.BF16 R20, R12.reuse, R50, R20 ;  /* 0x000000320c14723c */ /* 0x040fe20000041814 */
[----:B------:R-:W1:Y:S05]  /*30c0*/  LDSM.16.M88.4 R48, [R171+0x3000] ;  /* 0x00300000ab30783b */ /* 0x000e6a0000000200 */
[C---:B---3--:R-:W-:Y:S06]  /*30d0*/  HMMA.16816.F32.BF16 R28, R12.reuse, R44, R28 ;  /* 0x0000002c0c1c723c */ /* 0x048fec000004181c */
[----:B------:R-:W-:Y:S01]  /*30e0*/  HMMA.16816.F32.BF16 R40, R12, R46, R40 ;  /* 0x0000002e0c28723c */ /* 0x000fe20000041828 */
[----:B------:R-:W2:Y:S05]  /*30f0*/  LDSM.16.M88.4 R44, [R171+0x3800] ;  /* 0x00380000ab2c783b */ /* 0x000eaa0000000200 */
[C---:B------:R-:W-:Y:S06]  /*3100*/  HMMA.16816.F32.BF16 R56, R8.reuse, R32, R56 ;  /* 0x000000200838723c */ /* 0x040fec0000041838 */
        /* <DEDUP_REMOVED lines=49> */
[C---:B---3--:R-:W-:Y:S06]  /*3420*/  HMMA.16816.F32.BF16 R32, R36.reuse, R56, R32 ;  /* 0x000000382420723c */ /* 0x048fec0000041820 */
[----:B------:R-:W-:Y:S01]  /*3430*/  HMMA.16816.F32.BF16 R48, R36, R58, R48 ;  /* 0x0000003a2430723c */ /* 0x000fe20000041830 */
[----:B------:R-:W3:Y:S01]  /*3440*/  LDSM.16.M88.4 R56, [R168+0x2000] ;  /* 0x00200000a838783b */ /* 0x000ee20000000200 */
[----:B------:R-:W1:Y:S04]  /*3450*/  MUFU.TANH R86, R86 ;  /* 0x0000005600567308 */ /* 0x000e680000002400 */
[C---:B------:R-:W-:Y:S01]  /*3460*/  HMMA.16816.F32.BF16 R44, R12.reuse, R62, R44 ;  /* 0x0000003e0c2c723c */ /* 0x040fe2000004182c */
[----:B------:R-:W4:Y:S03]  /*3470*/  LDSM.16.M88.4 R60, [R100+0x1800] ;  /* 0x00180000643c783b */ /* 0x000f260000000200 */
        /* <DEDUP_REMOVED lines=19> */
[----:B---3--:R-:W-:Y:S01]  /*35b0*/  HMMA.16816.F32.BF16 R64, R8, R56, R64 ;  /* 0x000000380840723c */ /* 0x008fe20000041840 */
[----:B------:R-:W3:Y:S05]  /*35c0*/  MUFU.TANH R90, R90 ;  /* 0x0000005a005a7308 */ /* 0x000eea0000002400 */
[----:B------:R-:W-:Y:S03]  /*35d0*/  HMMA.16816.F32.BF16 R40, R16, R42, RZ ;  /* 0x0000002a1028723c */ /* 0x000fe600000418ff */
[----:B------:R-:W1:Y:S03]  /*35e0*/  MUFU.TANH R91, R91 ;  /* 0x0000005b005b7308 */ /* 0x000e660000002400 */
[----:B----4-:R-:W-:Y:S05]  /*35f0*/  HMMA.16816.F32.BF16 R52, R36, R60, R52 ;  /* 0x0000003c2434723c */ /* 0x010fea0000041834 */
[----:B------:R-:W4:Y:S01]  /*3600*/  MUFU.TANH R92, R92 ;  /* 0x0000005c005c7308 */ /* 0x000f220000002400 */
[----:B--2---:R-:W-:Y:S06]  /*3610*/  HMMA.16816.F32.BF16 R28, R12, R32, R28 ;  /* 0x000000200c1c723c */ /* 0x004fec000004181c */
[----:B------:R-:W-:Y:S01]  /*3620*/  HMMA.16816.F32.BF16 R44, R36, R62, R44 ;  /* 0x0000003e242c723c */ /* 0x000fe2000004182c */
[----:B------:R-:W2:Y:S01]  /*3630*/  LDSM.16.M88.4 R60, [R171+0x5800] ;  /* 0x00580000ab3c783b */ /* 0x000ea20000000200 */
        /* <DEDUP_REMOVED lines=10> */
[----:B------:R-:W3:Y:S01]  /*36e0*/  LDSM.16.M88.4 R32, [R100+0x2800] ;  /* 0x002800006420783b */ /* 0x000ee20000000200 */
        /* <DEDUP_REMOVED lines=15> */
[C---:B--2---:R-:W-:Y:S01]  /*37e0*/  HMMA.16816.F32.BF16 R68, R16.reuse, R60, RZ ;  /* 0x0000003c1044723c */ /* 0x044fe200000418ff */
[----:B------:R2:W1:Y:S05]  /*37f0*/  MUFU.TANH R117, R44 ;  /* 0x0000002c00757308 */ /* 0x00046a0000002400 */
[----:B------:R-:W-:Y:S01]  /*3800*/  FMUL.FTZ R149, R20, UR8 ;  /* 0x0000000814957c20 */ /* 0x000fe20008410000 */
[----:B------:R-:W-:Y:S01]  /*3810*/  FMUL.FTZ R191, R21, UR8 ;  /* 0x0000000815bf7c20 */ /* 0x000fe20008410000 */
[----:B------:R-:W-:Y:S01]  /*3820*/  FMUL.FTZ R155, R22, UR8 ;  /* 0x00000008169b7c20 */ /* 0x000fe20008410000 */
[C---:B----4-:R-:W-:Y:S01]  /*3830*/  HMMA.16816.F32.BF16 R52, R16.reuse, R48, RZ ;  /* 0x000000301034723c */ /* 0x050fe200000418ff */
[----:B------:R-:W-:Y:S01]  /*3840*/  FMUL.FTZ R177, R23, UR8 ;  /* 0x0000000817b17c20 */ /* 0x000fe20008410000 */
[----:B------:R-:W4:Y:S01]  /*3850*/  MUFU.TANH R95, R95 ;  /* 0x0000005f005f7308 */ /* 0x000f220000002400 */
[----:B------:R-:W-:Y:S03]  /*3860*/  LDSM.16.M88.4 R20, [R168+0x3800] ;  /* 0x00380000a814783b */ /* 0x000fe60000000200 */
[----:B------:R-:W-:Y:S01]  /*3870*/  HMMA.16816.F32.BF16 R48, R16, R50, RZ ;  /* 0x000000321030723c */ /* 0x000fe200000418ff */
[----:B--2---:R-:W2:Y:S03]  /*3880*/  LDSM.16.M88.4 R44, [R168+0x3000] ;  /* 0x00300000a82c783b */ /* 0x004ea60000000200 */
[----:B------:R-:W1:Y:S02]  /*3890*/  MUFU.TANH R96, R96 ;  /* 0x0000006000607308 */ /* 0x000e640000002400 */
[----:B---3--:R-:W-:Y:S06]  /*38a0*/  HMMA.16816.F32.BF16 R28, R36, R32, R28 ;  /* 0x00000020241c723c */ /* 0x008fec000004181c */
[----:B------:R-:W-:Y:S01]  /*38b0*/  HMMA.16816.F32.BF16 R16, R16, R62, RZ ;  /* 0x0000003e1010723c */ /* 0x000fe200000418ff */
[----:B------:R-:W3:Y:S05]  /*38c0*/  MUFU.TANH R97, R97 ;  /* 0x0000006100617308 */ /* 0x000eea0000002400 */
        /* <DEDUP_REMOVED lines=13> */
[----:B------:R-:W3:Y:S03]  /*39a0*/  MUFU.TANH R104, R104 ;  /* 0x0000006800687308 */ /* 0x000ee60000002400 */
[C---:B--2---:R-:W-:Y:S05]  /*39b0*/  HMMA.16816.F32.BF16 R52, R8.reuse, R44, R52 ;  /* 0x0000002c0834723c */ /* 0x044fea0000041834 */
[----:B------:R-:W2:Y:S01]  /*39c0*/  MUFU.TANH R105, R105 ;  /* 0x0000006900697308 */ /* 0x000ea20000002400 */
        /* <DEDUP_REMOVED lines=10> */
[----:B------:R1:W1:Y:S02]  /*3a70*/  MUFU.TANH R141, R41 ;  /* 0x00000029008d7308 */ /* 0x0002640000002400 */
[----:B----4-:R-:W-:Y:S01]  /*3a80*/  HMMA.16816.F32.BF16 R52, R36, R56, R52 ;  /* 0x000000382434723c */ /* 0x010fe20000041834 */
[----:B------:R-:W-:-:S04]  /*3a90*/  SHF.R.S32.HI R9, RZ, 0x1f, R178 ;  /* 0x0000001fff097819 */ /* 0x000fc800000114b2 */
[----:B------:R-:W-:Y:S01]  /*3aa0*/  LEA.HI R178, R9, R178, RZ, 0x2 ;  /* 0x000000b209b27211 */ /* 0x000fe200078f10ff */
[----:B------:R-:W-:Y:S01]  /*3ab0*/  HMMA.16816.F32.BF16 R48, R36, R58, R48 ;  /* 0x0000003a2430723c */ /* 0x000fe20000041830 */
[----:B------:R4:W2:Y:S01]  /*3ac0*/  MUFU.TANH R123, R43 ;  /* 0x0000002b007b7308 */ /* 0x0008a20000002400 */
[----:B------:R-:W-:Y:S01]  /*3ad0*/  IMAD.SHL.U32 R9, R6, 0x2, RZ ;  /* 0x0000000206097824 */ /* 0x000fe200078e00ff */
[----:B------:R-:W-:-:S04]  /*3ae0*/  SHF.R.S32.HI R178, RZ, 0x2, R178 ;  /* 0x00000002ffb27819 */ /* 0x000fc800000114b2 */
[----:B------:R-:W-:Y:S02]  /*3af0*/  IADD3 R79, R79, 0x1, R178 ;  /* 0x000000014f4f7810 */ /* 0x000fe40007ffe0b2 */
[----:B------:R-:W2:Y:S01]  /*3b00*/  MUFU.TANH R199, R199 ;  /* 0x000000c700c77308 */ /* 0x000ea20000002400 */
[----:B------:R-:W-:Y:S02]  /*3b10*/  LOP3.LUT R9, R9, 0x6, RZ, 0xc0, !PT ;  /* 0x0000000609097812 */ /* 0x000fe400078ec0ff */
[----:B------:R-:W-:Y:S01]  /*3b20*/  IADD3 R79, R27, R79, -R26 ;  /* 0x0000004f1b4f7210 */ /* 0x000fe20007ffe81a */
[C---:B-1----:R-:W-:Y:S03]  /*3b30*/  HMMA.16816.F32.BF16 R68, R36.reuse, R28, R68 ;  /* 0x0000001c2444723c */ /* 0x042fe60000041844 */
[----:B------:R-:W-:Y:S01]  /*3b40*/  IADD3 R24, R79, R24, RZ ;  /* 0x000000184f187210 */ /* 0x000fe20007ffe0ff */
[----:B------:R-:W1:Y:S01]  /*3b50*/  MUFU.TANH R129, R129 ;  /* 0x0000008100817308 */ /* 0x000e620000002400 */
[----:B------:R-:W-:Y:S01]  /*3b60*/  FMUL.FTZ R12, R54, UR8 ;  /* 0x00000008360c7c20 */ /* 0x000fe20008410000 */
[----:B------:R-:W-:Y:S01]  /*3b70*/  FMUL.FTZ R67, R55, UR8 ;  /* 0x0000000837437c20 */ /* 0x000fe20008410000 */
[----:B------:R-:W-:Y:S01]  /*3b80*/  FMUL.FTZ R52, R52, UR8 ;  /* 0x0000000834347c20 */ /* 0x000fe20008410000 */
[----:B------:R-:W-:Y:S01]  /*3b90*/  HMMA.16816.F32.BF16 R16, R36, R30, R16 ;  /* 0x0000001e2410723c */ /* 0x000fe20000041810 */
[----:B------:R-:W-:Y:S01]  /*3ba0*/  FMUL.FTZ R53, R53, UR8 ;  /* 0x0000000835357c20 */ /* 0x000fe20008410000 */
[----:B------:R-:W-:Y:S01]  /*3bb0*/  VIMNMX R135, R24, R27, PT ;  /* 0x0000001b18877248 */ /* 0x000fe20003fe0100 */
[----:B------:R-:W-:Y:S01]  /*3bc0*/  FMUL.FTZ R8, R49, UR8 ;  /* 0x0000000831087c20 */ /* 0x000fe20008410000 */
[----:B------:R-:W-:Y:S01]  /*3bd0*/  FMUL.FTZ R48, R48, UR8 ;  /* 0x0000000830307c20 */ /* 0x000fe20008410000 */
[----:B------:R-:W-:Y:S01]  /*3be0*/  FMUL.FTZ R50, R50, UR8 ;  /* 0x0000000832327c20 */ /* 0x000fe20008410000 */
[----:B------:R-:W-:Y:S01]  /*3bf0*/  FMUL.FTZ R51, R51, UR8 ;  /* 0x0000000833337c20 */ /* 0x000fe20008410000 */
[----:B------:R-:W-:Y:S01]  /*3c00*/  VIADDMNMX R103, R24, 0x8, R27, PT ;  /* 0x0000000818677846 */ /* 0x000fe2000380011b */
[----:B------:R-:W1:Y:S08]  /*3c10*/  MUFU.TANH R195, R195 ;  /* 0x000000c300c37308 */ /* 0x000e700000002400 */
        /* <DEDUP_REMOVED lines=99> */
.L_x_7258:
[----:B------:R-:W-:-:S04]  /*4250*/  LEA R6, -R124, RZ, 0x7 ;  /* 0x000000ff7c067211 */ /* 0x000fc800078e39ff */
[----:B------:R-:W-:-:S07]  /*4260*/  SHF.R.S32.HI R4, RZ, 0x1f, R6 ;  /* 0x0000001fff047819 */ /* 0x000fce0000011406 */
.L_x_7259:
        /* <DEDUP_REMOVED lines=33> */
.L_x_7257:
[----:B------:R-:W-:Y:S01]  /*4480*/  IMAD.IADD R2, R2, 0x1, R9 ;  /* 0x0000000102027824 */ /* 0x000fe200078e0209 */
[----:B------:R-:W-:Y:S01]  /*4490*/  LEA R166, R166, UR4, 0x1 ;  /* 0x00000004a6a67c11 */ /* 0x000fe2000f8e08ff */
[----:B------:R-:W-:Y:S02]  /*44a0*/  ULDC UR6, c[0x0][0x2ec] ;  /* 0x0000bb0000067ab9 */ /* 0x000fe40000000800 */
[C---:B------:R-:W-:Y:S02]  /*44b0*/  VIADD R4, R2.reuse, 0x1 ;  /* 0x0000000102047836 */ /* 0x040fe40000000000 */
[C---:B--2---:R-:W-:Y:S02]  /*44c0*/  VIADD R6, R2.reuse, 0x8 ;  /* 0x0000000802067836 */ /* 0x044fe40000000000 */
[----:B----4-:R-:W-:Y:S01]  /*44d0*/  VIADD R16, R2, 0x61 ;  /* 0x0000006102107836 */ /* 0x010fe20000000000 */
[----:B------:R-:W-:Y:S01]  /*44e0*/  ISETP.GE.AND P4, PT, R4, R135, PT ;  /* 0x000000870400720c */ /* 0x000fe20003f86270 */
[----:B------:R-:W-:Y:S01]  /*44f0*/  VIADD R10, R2, 0x69 ;  /* 0x00000069020a7836 */ /* 0x000fe20000000000 */
[----:B------:R-:W-:Y:S01]  /*4500*/  ISETP.GE.AND P6, PT, R4, R103, PT ;  /* 0x000000670400720c */ /* 0x000fe20003fc6270 */
[----:B------:R-:W-:Y:S01]  /*4510*/  VIADD R4, R2, 0x9 ;  /* 0x0000000902047836 */ /* 0x000fe20000000000 */
[----:B------:R-:W-:Y:S01]  /*4520*/  ISETP.GE.AND P3, PT, R6, R135, PT ;  /* 0x000000870600720c */ /* 0x000fe20003f66270 */
[----:B------:R-:W-:Y:S01]  /*4530*/  VIADD R14, R2, 0x68 ;  /* 0x00000068020e7836 */ /* 0x000fe20000000000 */
        /* <DEDUP_REMOVED lines=11> */
[----:B------:R-:W-:Y:S01]  /*45f0*/  FSEL R81, R81, -INF , !P6 ;  /* 0xff80000051517808 */ /* 0x000fe20007000000 */
[----:B------:R-:W-:Y:S01]  /*4600*/  LDSM.16.MT88.4 R76, [R163+0x6000] ;  /* 0x00600000a34c783b */ /* 0x000fe20000004200 */
        /* <DEDUP_REMOVED lines=32> */
[C---:B------:R-:W-:Y:S02]  /*4810*/  ISETP.GE.AND P4, PT, R6.reuse, R135, PT ;  /* 0x000000870600720c */ /* 0x040fe40003f86270 */
        /* <DEDUP_REMOVED lines=12> */
[C---:B------:R-:W-:Y:S02]  /*48e0*/  ISETP.GE.AND P2, PT, R6.reuse, R135, PT ;  /* 0x000000870600720c */ /* 0x040fe40003f46270 */
        /* <DEDUP_REMOVED lines=99> */
[-C--:B------:R-:W-:Y:S02]  /*4f20*/  ISETP.GE.AND P6, PT, R16, R135.reuse, PT ;  /* 0x000000871000720c */ /* 0x080fe40003fc6270 */
[----:B------:R-:W-:Y:S02]  /*4f30*/  FMNMX.FTZ R18, R141, R18, !PT ;  /* 0x000000128d127209 */ /* 0x000fe40007810000 */
        /* <DEDUP_REMOVED lines=58> */
[----:B------:R-:W-:Y:S02]  /*52e0*/  FMNMX.FTZ R4, R27, R4, !PT ;  /* 0x000000041b047209 */ /* 0x000fe40007810000 */
[----:B------:R-:W-:Y:S01]  /*52f0*/  ISETP.GT.AND P4, PT, R179, R174, PT ;  /* 0x000000aeb300720c */ /* 0x000fe20003f84270 */
[----:B------:R-:W1:Y:S04]  /*5300*/  SHFL.BFLY PT, R2, R39, 0x1, 0x1f ;  /* 0x0c201f0027027f89 */ /* 0x000e6800000e0000 */
[----:B------:R-:W2:Y:S01]  /*5310*/  SHFL.BFLY PT, R29, R4, 0x2, 0x1f ;  /* 0x0c401f00041d7f89 */ /* 0x000ea200000e0000 */
[----:B-1----:R-:W-:-:S02]  /*5320*/  FMNMX.FTZ R2, R39, R2, !PT ;  /* 0x0000000227027209 */ /* 0x002fc40007810000 */
[----:B--2---:R-:W-:-:S03]  /*5330*/  FMNMX.FTZ R29, R4, R29, !PT ;  /* 0x0000001d041d7209 */ /* 0x004fc60007810000 */
[C---:B------:R-:W-:Y:S01]  /*5340*/  FMUL.FTZ R38, R2.reuse, UR6 ;  /* 0x0000000602267c20 */ /* 0x040fe20008410000 */
[----:B------:R-:W-:Y:S01]  /*5350*/  FSETP.NEU.FTZ.AND P1, PT, R2, -INF , PT ;  /* 0xff8000000200780b */ /* 0x000fe20003f3d000 */
[----:B------:R-:W1:Y:S03]  /*5360*/  SHFL.BFLY PT, R0, R29, 0x1, 0x1f ;  /* 0x0c201f001d007f89 */ /* 0x000e6600000e0000 */
        /* <DEDUP_REMOVED lines=31> */
[----:B------:R-:W-:Y:S01]  /*5560*/  FFMA.FTZ R143, R143, UR6, -R38 ;  /* 0x000000068f8f7c23 */ /* 0x000fe20008010826 */
[----:B--2---:R-:W-:Y:S01]  /*5570*/  F2FP.BF16.F32.PACK_AB R68, R44, R53 ;  /* 0x000000352c44723e */ /* 0x004fe200000010ff */
[----:B------:R-:W1:Y:S01]  /*5580*/  MUFU.EX2 R36, R36 ;  /* 0x0000002400247308 */ /* 0x000e620000000800 */
[--C-:B------:R-:W-:Y:S01]  /*5590*/  FFMA.FTZ R59, R33, UR6, -R24.reuse ;  /* 0x00000006213b7c23 */ /* 0x100fe20008010818 */
[----:B------:R-:W-:Y:S01]  /*55a0*/  FFMA.FTZ R34, R85, UR6, -R24 ;  /* 0x0000000655227c23 */ /* 0x000fe20008010818 */
[----:B------:R-:W-:Y:S01]  /*55b0*/  FFMA.FTZ R33, R7, UR6, -R38 ;  /* 0x0000000607217c23 */ /* 0x000fe20008010826 */
        /* <DEDUP_REMOVED lines=26> */
[----:B------:R-:W-:Y:S01]  /*5760*/  FFMA.FTZ R104, R141, UR6, -R38 ;  /* 0x000000068d687c23 */ /* 0x000fe20008010826 */
[--C-:B------:R-:W-:Y:S01]  /*5770*/  FFMA.FTZ R139, R139, UR6, -R24.reuse ;  /* 0x000000068b8b7c23 */ /* 0x100fe20008010818 */
[--C-:B------:R-:W-:Y:S01]  /*5780*/  FFMA.FTZ R108, R137, UR6, -R24.reuse ;  /* 0x00000006896c7c23 */ /* 0x100fe20008010818 */
[----:B------:R-:W1:Y:S01]  /*5790*/  MUFU.EX2 R34, R34 ;  /* 0x0000002200227308 */ /* 0x000e620000000800 */
[----:B--2---:R-:W-:Y:S01]  /*57a0*/  F2FP.BF16.F32.PACK_AB R69, R46, R59 ;  /* 0x0000003b2e45723e */ /* 0x004fe200000010ff */
[----:B------:R-:W-:Y:S01]  /*57b0*/  FFMA.FTZ R131, R131, UR6, -R24 ;  /* 0x0000000683837c23 */ /* 0x000fe20008010818 */
[--C-:B------:R-:W-:Y:S01]  /*57c0*/  FFMA.FTZ R110, R113, UR6, -R38.reuse ;  /* 0x00000006716e7c23 */ /* 0x100fe20008010826 */
        /* <DEDUP_REMOVED lines=8> */
[----:B------:R-:W-:Y:S01]  /*5850*/  FFMA.FTZ R188, R27, UR6, -R24 ;  /* 0x000000061bbc7c23 */ /* 0x000fe20008010818 */
[----:B------:R-:W-:Y:S01]  /*5860*/  FFMA.FTZ R47, R47, UR6, -R38 ;  /* 0x000000062f2f7c23 */ /* 0x000fe20008010826 */
[----:B------:R-:W-:-:S02]  /*5870*/  FFMA.FTZ R37, R37, UR6, -R24 ;  /* 0x0000000625257c23 */ /* 0x000fc40008010818 */
[----:B------:R-:W2:Y:S01]  /*5880*/  MUFU.EX2 R29, R29 ;  /* 0x0000001d001d7308 */ /* 0x000ea20000000800 */
[----:B-1----:R-:W-:-:S07]  /*5890*/  F2FP.BF16.F32.PACK_AB R71, R34, R49 ;  /* 0x000000312247723e */ /* 0x002fce00000010ff */
        /* <DEDUP_REMOVED lines=11> */
[C---:B---3--:R-:W-:Y:S05]  /*5950*/  HMMA.16816.F32.BF16 R72, R68.reuse, R4, RZ ;  /* 0x000000044448723c */ /* 0x048fea00000418ff */
        /* <DEDUP_REMOVED lines=8> */
[C---:B----4-:R-:W-:Y:S07]  /*59e0*/  HMMA.16816.F32.BF16 R80, R4.reuse, R8, R80 ;  /* 0x000000080450723c */ /* 0x050fee0000041850 */
[----:B------:R-:W-:Y:S01]  /*59f0*/  MUFU.EX2 R63, R63 ;  /* 0x0000003f003f7308 */ /* 0x000fe20000000800 */
[C---:B------:R-:W-:Y:S01]  /*5a00*/  HMMA.16816.F32.BF16 R76, R4.reuse, R10, R76 ;  /* 0x0000000a044c723c */ /* 0x040fe2000004184c */
[----:B------:R-:W2:Y:S06]  /*5a10*/  LDSM.16.MT88.4 R8, [R163+0x7000] ;  /* 0x00700000a308783b */ /* 0x000eac0000004200 */
[----:B------:R-:W3:Y:S01]  /*5a20*/  MUFU.EX2 R42, R42 ;  /* 0x0000002a002a7308 */ /* 0x000ee20000000800 */
        /* <DEDUP_REMOVED lines=16> */
[----:B-----5:R-:W-:Y:S02]  /*5b30*/  F2FP.BF16.F32.PACK_AB R5, R48, R61 ;  /* 0x0000003d3005723e */ /* 0x020fe400000010ff */
[----:B--2---:R-:W-:-:S05]  /*5b40*/  F2FP.BF16.F32.PACK_AB R7, R40, R65 ;  /* 0x000000412807723e */ /* 0x004fca00000010ff */
[----:B------:R-:W1:Y:S02]  /*5b50*/  MUFU.EX2 R58, R58 ;  /* 0x0000003a003a7308 */ /* 0x000e640000000800 */
[C---:B------:R-:W-:Y:S06]  /*5b60*/  HMMA.16816.F32.BF16 R80, R4.reuse, R8, R80 ;  /* 0x000000080450723c */ /* 0x040fec0000041850 */
[----:B------:R-:W-:Y:S01]  /*5b70*/  MUFU.EX2 R117, R117 ;  /* 0x0000007500757308 */ /* 0x000fe20000000800 */
[C---:B------:R-:W-:Y:S01]  /*5b80*/  HMMA.16816.F32.BF16 R76, R4.reuse, R10, R76 ;  /* 0x0000000a044c723c */ /* 0x040fe2000004184c */
[----:B------:R-:W2:Y:S06]  /*5b90*/  LDSM.16.MT88.4 R8, [R163+0x7800] ;  /* 0x00780000a308783b */ /* 0x000eac0000004200 */
        /* <DEDUP_REMOVED lines=68> */
[----:B--2---:R-:W-:-:S07]  /*5fe0*/  F2FP.BF16.F32.PACK_AB R7, R20, R21 ;  /* 0x000000151407723e */ /* 0x004fce00000010ff */
[----:B------:R-:W1:Y:S01]  /*5ff0*/  MUFU.EX2 R23, R23 ;  /* 0x0000001700177308 */ /* 0x000e620000000800 */
[C---:B------:R-:W-:Y:S07]  /*6000*/  HMMA.16816.F32.BF16 R88, R4.reuse, R8, R88 ;  /* 0x000000080458723c */ /* 0x040fee0000041858 */
[----:B------:R-:W-:Y:S01]  /*6010*/  MUFU.EX2 R109, R109 ;  /* 0x0000006d006d7308 */ /* 0x000fe20000000800 */
[C---:B------:R-:W-:Y:S01]  /*6020*/  HMMA.16816.F32.BF16 R84, R4.reuse, R10, R84 ;  /* 0x0000000a0454723c */ /* 0x040fe20000041854 */
[----:B------:R-:W2:Y:S06]  /*6030*/  LDSM.16.MT88.4 R8, [R162+0x8800] ;  /* 0x00880000a208783b */ /* 0x000eac0000004200 */
[----:B------:R-:W3:Y:S01]  /*6040*/  MUFU.EX2 R22, R22 ;  /* 0x0000001600167308 */ /* 0x000ee20000000800 */
[C---:B----4-:R-:W-:Y:S06]  /*6050*/  HMMA.16816.F32.BF16 R80, R4.reuse, R12, R80 ;  /* 0x0000000c0450723c */ /* 0x050fec0000041850 */
[C---:B------:R-:W-:Y:S01]  /*6060*/  HMMA.16816.F32.BF16 R76, R4.reuse, R14, R76 ;  /* 0x0000000e044c723c */ /* 0x040fe2000004184c */
[----:B------:R-:W-:Y:S01]  /*6070*/  MUFU.EX2 R105, R105 ;  /* 0x0000006900697308 */ /* 0x000fe20000000800 */
[----:B------:R-:W4:Y:S04]  /*6080*/  LDSM.16.MT88.4 R12, [R166+0x9000] ;  /* 0x00900000a60c783b */ /* 0x000f280000004200 */
[C---:B------:R-:W-:Y:S03]  /*6090*/  HMMA.16816.F32.BF16 R96, R4.reuse, R16, R96 ;  /* 0x000000100460723c */ /* 0x040fe60000041860 */
[----:B------:R-:W5:Y:S03]  /*60a0*/  MUFU.EX2 R112, R112 ;  /* 0x0000007000707308 */ /* 0x000f660000000800 */
[----:B------:R-:W-:Y:S01]  /*60b0*/  HMMA.16816.F32.BF16 R92, R4, R18, R92 ;  /* 0x00000012045c723c */ /* 0x000fe2000004185c */
[----:B------:R-:W-:Y:S01]  /*60c0*/  FADD.FTZ R16, R59, R46 ;  /* 0x0000002e3b107221 */ /* 0x000fe20000010000 */
[--C-:B------:R-:W-:Y:S01]  /*60d0*/  FFMA.FTZ R46, R45, UR6, -R38.reuse ;  /* 0x000000062d2e7c23 */ /* 0x100fe20008010826 */
[----:B------:R-:W-:-:S02]  /*60e0*/  FFMA.FTZ R45, R43, UR6, -R38 ;  /* 0x000000062b2d7c23 */ /* 0x000fc40008010826 */
[----:B------:R-:W-:Y:S01]  /*60f0*/  MUFU.EX2 R57, R57 ;  /* 0x0000003900397308 */ /* 0x000fe20000000800 */
[----:B------:R-:W-:Y:S02]  /*6100*/  FADD.FTZ R49, R49, R16 ;  /* 0x0000001031317221 */ /* 0x000fe40000010000 */
[----:B------:R-:W4:Y:S05]  /*6110*/  LDSM.16.MT88.4 R16, [R163+0x9000] ;  /* 0x00900000a310783b */ /* 0x000f2a0000004200 */
[----:B------:R-:W-:Y:S01]  /*6120*/  MUFU.EX2 R41, R47 ;  /* 0x0000002f00297308 */ /* 0x000fe20000000800 */
[C---:B--2---:R-:W-:Y:S07]  /*6130*/  HMMA.16816.F32.BF16 R72, R4.reuse, R8, R72 ;  /* 0x000000080448723c */ /* 0x044fee0000041848 */
[----:B------:R-:W-:Y:S01]  /*6140*/  MUFU.EX2 R38, R45 ;  /* 0x0000002d00267308 */ /* 0x000fe20000000800 */
[----:B------:R-:W-:Y:S01]  /*6150*/  HMMA.16816.F32.BF16 R68, R4, R10, R68 ;  /* 0x0000000a0444723c */ /* 0x000fe20000041844 */
[----:B------:R-:W-:-:S04]  /*6160*/  FADD.FTZ R8, R53, R44 ;  /* 0x0000002c35087221 */ /* 0x000fc80000010000 */
[----:B------:R-:W-:Y:S02]  /*6170*/  FADD.FTZ R51, R51, R8 ;  /* 0x0000000833337221 */ /* 0x000fe40000010000 */
[----:B------:R-:W2:Y:S01]  /*6180*/  MUFU.EX2 R44, R55 ;  /* 0x00000037002c7308 */ /* 0x000ea20000000800 */
[----:B------:R-:W4:Y:S01]  /*6190*/  LDSM.16.MT88.4 R8, [R164+0x9000] ;  /* 0x00900000a408783b */ /* 0x000f220000004200 */
[----:B-1----:R-:W-:Y:S01]  /*61a0*/  F2FP.BF16.F32.PACK_AB R4, R23, R110 ;  /* 0x0000006e1704723e */ /* 0x002fe200000010ff */
[----:B------:R-:W-:Y:S01]  /*61b0*/  FADD.FTZ R43, R36, R51 ;  /* 0x00000033242b7221 */ /* 0x000fe20000010000 */
[----:B---3--:R-:W-:Y:S02]  /*61c0*/  F2FP.BF16.F32.PACK_AB R6, R22, R109 ;  /* 0x0000006d1606723e */ /* 0x008fe400000010ff */
[----:B-----5:R-:W-:Y:S01]  /*61d0*/  F2FP.BF16.F32.PACK_AB R5, R112, R105 ;  /* 0x000000697005723e */ /* 0x020fe200000010ff */
[----:B------:R-:W-:Y:S01]  /*61e0*/  FADD.FTZ R32, R32, R43 ;  /* 0x0000002b20207221 */ /* 0x000fe20000010000 */
[----:B------:R-:W1:Y:S03]  /*61f0*/  MUFU.EX2 R36, R46 ;  /* 0x0000002e00247308 */ /* 0x000e660000000800 */
[----:B------:R-:W-:Y:S01]  /*6200*/  FADD.FTZ R32, R29, R32 ;  /* 0x000000201d207221 */ /* 0x000fe20000010000 */
[----:B------:R-:W-:-:S03]  /*6210*/  FFMA.FTZ R29, R31, UR6, -R24 ;  /* 0x000000061f1d7c23 */ /* 0x000fc60008010818 */
[----:B------:R-:W-:Y:S01]  /*6220*/  FADD.FTZ R33, R33, R32 ;  /* 0x0000002021217221 */ /* 0x000fe20000010000 */
[----:B------:R-:W3:Y:S01]  /*6230*/  MUFU.EX2 R189, R189 ;  /* 0x000000bd00bd7308 */ /* 0x000ee20000000800 */
[----:B--2---:R-:W-:Y:S02]  /*6240*/  F2FP.BF16.F32.PACK_AB R7, R44, R57 ;  /* 0x000000392c07723e */ /* 0x004fe400000010ff */
[----:B------:R-:W-:-:S04]  /*6250*/  FADD.FTZ R28, R28, R33 ;  /* 0x000000211c1c7221 */ /* 0x000fc80000010000 */
[----:B------:R-:W-:Y:S01]  /*6260*/  FADD.FTZ R115, R115, R28 ;  /* 0x0000001c73737221 */ /* 0x000fe20000010000 */
[----:B----4-:R-:W-:Y:S01]  /*6270*/  HMMA.16816.F32.BF16 R96, R4, R12, R96 ;  /* 0x0000000c0460723c */ /* 0x010fe20000041860 */
[----:B------:R-:W-:Y:S02]  /*6280*/  MUFU.EX2 R35, R35 ;  /* 0x0000002300237308 */ /* 0x000fe40000000800 */
[----:B------:R-:W-:-:S03]  /*6290*/  FADD.FTZ R50, R50, R115 ;  /* 0x0000007332327221 */ /* 0x000fc60000010000 */
[C---:B------:R-:W-:Y:S01]  /*62a0*/  HMMA.16816.F32.BF16 R92, R4.reuse, R14, R92 ;  /* 0x0000000e045c723c */ /* 0x040fe2000004185c */
[----:B------:R-:W2:Y:S01]  /*62b0*/  LDSM.16.MT88.4 R12, [R162+0x9000] ;  /* 0x00900000a20c783b */ /* 0x000ea20000004200 */
[----:B------:R-:W-:Y:S01]  /*62c0*/  FADD.FTZ R63, R63, R50 ;  /* 0x000000323f3f7221 */ /* 0x000fe20000010000 */
[----:B------:R-:W-:Y:S03]  /*62d0*/  MUFU.EX2 R29, R29 ;  /* 0x0000001d001d7308 */ /* 0x000fe60000000800 */
[----:B------:R-:W-:Y:S01]  /*62e0*/  FADD.FTZ R42, R42, R63 ;  /* 0x0000003f2a2a7221 */ /* 0x000fe20000010000 */
[C---:B------:R-:W-:Y:S03]  /*62f0*/  HMMA.16816.F32.BF16 R80, R4.reuse, R16, R80 ;  /* 0x000000100450723c */ /* 0x040fe60000041850 */
[----:B------:R-:W-:Y:S01]  /*6300*/  FADD.FTZ R121, R121, R42 ;  /* 0x0000002a79797221 */ /* 0x000fe20000010000 */
[----:B------:R-:W-:Y:S02]  /*6310*/  MUFU.EX2 R188, R188 ;  /* 0x000000bc00bc7308 */ /* 0x000fe40000000800 */
[----:B------:R-:W-:Y:S01]  /*6320*/  HMMA.16816.F32.BF16 R88, R4, R8, R88 ;  /* 0x000000080458723c */ /* 0x000fe20000041858 */
[----:B------:R-:W-:-:S04]  /*6330*/  FADD.FTZ R58, R58, R121 ;  /* 0x000000793a3a7221 */ /* 0x000fc80000010000 */
[----:B------:R-:W-:Y:S01]  /*6340*/  FADD.FTZ R117, R117, R58 ;  /* 0x0000003a75757221 */ /* 0x000fe20000010000 */
[C---:B------:R-:W-:Y:S01]  /*6350*/  HMMA.16816.F32.BF16 R84, R4.reuse, R10, R84 ;  /* 0x0000000a0454723c */ /* 0x040fe20000041854 */
[----:B------:R-:W-:Y:S02]  /*6360*/  FADD.FTZ R8, R34, R49 ;  /* 0x0000003122087221 */ /* 0x000fe40000010000 */
[----:B------:R-:W4:Y:S01]  /*6370*/  MUFU.EX2 R34, R37 ;  /* 0x0000002500227308 */ /* 0x000f220000000800 */
[----:B------:R-:W-:Y:S01]  /*6380*/  FADD.FTZ R52, R52, R117 ;  /* 0x0000007534347221 */ /* 0x000fe20000010000 */
[----:B------:R-:W-:Y:S01]  /*6390*/  FADD.FTZ R39, R39, R8 ;  /* 0x0000000827277221 */ /* 0x000fe20000010000 */
[----:B------:R-:W-:Y:S01]  /*63a0*/  HMMA.16816.F32.BF16 R76, R4, R18, R76 ;  /* 0x00000012044c723c */ /* 0x000fe2000004184c */
[----:B------:R-:W5:Y:S01]  /*63b0*/  LDSM.16.MT88.4 R8, [R166+0x9800] ;  /* 0x00980000a608783b */ /* 0x000f620000004200 */
[----:B------:R-:W-:Y:S01]  /*63c0*/  FADD.FTZ R153, R153, R52 ;  /* 0x0000003499997221 */ /* 0x000fe20000010000 */
[----:B------:R-:W-:-:S02]  /*63d0*/  FADD.FTZ R39, R30, R39 ;  /* 0x000000271e277221 */ /* 0x000fc40000010000 */
[----:B------:R-:W5:Y:S01]  /*63e0*/  LDSM.16.MT88.4 R16, [R164+0x9800] ;  /* 0x00980000a410783b */ /* 0x000f620000004200 */
        /* <DEDUP_REMOVED lines=11> */
[----:B------:R-:W2:Y:S01]  /*64a0*/  LDSM.16.MT88.4 R12, [R163+0x9800] ;  /* 0x00980000a30c783b */ /* 0x000ea20000004200 */
[----:B------:R-:W-:Y:S02]  /*64b0*/  FADD.FTZ R106, R106, R147 ;  /* 0x000000936a6a7221 */ /* 0x000fe40000010000 */
[----:B------:R-:W-:Y:S02]  /*64c0*/  FADD.FTZ R40, R40, R65 ;  /* 0x0000004128287221 */ /* 0x000fe40000010000 */
[----:B-1----:R-:W-:Y:S01]  /*64d0*/  F2FP.BF16.F32.PACK_AB R4, R36, R41 ;  /* 0x000000292404723e */ /* 0x002fe200000010ff */
[----:B------:R-:W-:Y:S01]  /*64e0*/  FADD.FTZ R143, R143, R106 ;  /* 0x0000006a8f8f7221 */ /* 0x000fe20000010000 */
[----:B------:R-:W-:Y:S01]  /*64f0*/  FADD.FTZ R119, R119, R40 ;  /* 0x0000002877777221 */ /* 0x000fe20000010000 */
[----:B---3--:R-:W-:-:S02]  /*6500*/  F2FP.BF16.F32.PACK_AB R6, R189, R38 ;  /* 0x00000026bd06723e */ /* 0x008fc400000010ff */
[----:B----4-:R-:W-:Y:S01]  /*6510*/  F2FP.BF16.F32.PACK_AB R5, R35, R34 ;  /* 0x000000222305723e */ /* 0x010fe200000010ff */
[----:B------:R-:W-:Y:S01]  /*6520*/  FADD.FTZ R56, R56, R119 ;  /* 0x0000007738387221 */ /* 0x000fe20000010000 */
[----:B------:R-:W-:Y:S01]  /*6530*/  F2FP.BF16.F32.PACK_AB R7, R188, R29 ;  /* 0x0000001dbc07723e */ /* 0x000fe200000010ff */
[----:B------:R-:W-:Y:S02]  /*6540*/  FADD.FTZ R143, R104, R143 ;  /* 0x0000008f688f7221 */ /* 0x000fe40000010000 */
[----:B------:R-:W-:Y:S02]  /*6550*/  FADD.FTZ R129, R129, R56 ;  /* 0x0000003881817221 */ /* 0x000fe40000010000 */
[----:B------:R-:W-:Y:S02]  /*6560*/  FADD.FTZ R110, R110, R143 ;  /* 0x0000008f6e6e7221 */ /* 0x000fe40000010000 */
[----:B------:R-:W-:Y:S01]  /*6570*/  FADD.FTZ R54, R54, R129 ;  /* 0x0000008136367221 */ /* 0x000fe20000010000 */
[----:B-----5:R-:W-:Y:S01]  /*6580*/  HMMA.16816.F32.BF16 R96, R4, R8, R96 ;  /* 0x000000080460723c */ /* 0x020fe20000041860 */
[----:B------:R-:W-:-:S02]  /*6590*/  FADD.FTZ R110, R23, R110 ;  /* 0x0000006e176e7221 */ /* 0x000fc40000010000 */
[----:B------:R-:W-:Y:S02]  /*65a0*/  FADD.FTZ R151, R151, R54 ;  /* 0x0000003697977221 */ /* 0x000fe40000010000 */
[----:B------:R-:W-:Y:S01]  /*65b0*/  FADD.FTZ R109, R109, R110 ;  /* 0x0000006e6d6d7221 */ /* 0x000fe20000010000 */
[C---:B------:R-:W-:Y:S01]  /*65c0*/  HMMA.16816.F32.BF16 R92, R4.reuse, R10, R92 ;  /* 0x0000000a045c723c */ /* 0x040fe2000004185c */
[----:B------:R-:W-:Y:S01]  /*65d0*/  FADD.FTZ R62, R62, R151 ;  /* 0x000000973e3e7221 */ /* 0x000fe20000010000 */
[----:B------:R-:W1:Y:S01]  /*65e0*/  LDSM.16.MT88.4 R8, [R162+0x9800] ;  /* 0x00980000a208783b */ /* 0x000e620000004200 */
[----:B------:R-:W-:Y:S02]  /*65f0*/  FADD.FTZ R22, R22, R109 ;  /* 0x0000006d16167221 */ /* 0x000fe40000010000 */
[----:B------:R-:W-:Y:S01]  /*6600*/  FADD.FTZ R155, R155, R62 ;  /* 0x0000003e9b9b7221 */ /* 0x000fe20000010000 */
[----:B------:R-:W-:Y:S01]  /*6610*/  HMMA.16816.F32.BF16 R88, R4, R16, R88 ;  /* 0x000000100458723c */ /* 0x000fe20000041858 */
[----:B------:R-:W-:-:S02]  /*6620*/  FADD.FTZ R41, R41, R22 ;  /* 0x0000001629297221 */ /* 0x000fc40000010000 */
[----:B------:R-:W-:Y:S02]  /*6630*/  FADD.FTZ R66, R66, R155 ;  /* 0x0000009b42427221 */ /* 0x000fe40000010000 */
[----:B------:R-:W-:Y:S01]  /*6640*/  FADD.FTZ R41, R36, R41 ;  /* 0x0000002924297221 */ /* 0x000fe20000010000 */
[C---:B------:R-:W-:Y:S01]  /*6650*/  HMMA.16816.F32.BF16 R84, R4.reuse, R18, R84 ;  /* 0x000000120454723c */ /* 0x040fe20000041854 */
[----:B------:R-:W-:Y:S02]  /*6660*/  FADD.FTZ R139, R139, R66 ;  /* 0x000000428b8b7221 */ /* 0x000fe40000010000 */
[----:B------:R-:W-:Y:S02]  /*6670*/  FADD.FTZ R38, R38, R41 ;  /* 0x0000002926267221 */ /* 0x000fe40000010000 */
[----:B------:R-:W-:Y:S01]  /*6680*/  FADD.FTZ R108, R108, R139 ;  /* 0x0000008b6c6c7221 */ /* 0x000fe20000010000 */
[----:B--2---:R-:W-:Y:S01]  /*6690*/  HMMA.16816.F32.BF16 R80, R4, R12, R80 ;  /* 0x0000000c0450723c */ /* 0x004fe20000041850 */
[----:B------:R-:W-:-:S02]  /*66a0*/  FADD.FTZ R189, R189, R38 ;  /* 0x00000026bdbd7221 */ /* 0x000fc40000010000 */
        /* <DEDUP_REMOVED lines=78> */
.L_x_7261:
[----:B------:R-:W-:-:S04]  /*6b90*/  LEA R3, -R132, RZ, 0x7 ;  /* 0x000000ff84037211 */ /* 0x000fc800078e39ff */
[----:B------:R-:W-:-:S07]  /*6ba0*/  SHF.R.S32.HI R4, RZ, 0x1f, R3 ;  /* 0x0000001fff047819 */ /* 0x000fce0000011403 */
.L_x_7262:
[C---:B------:R-:W-:Y:S01]  /*6bb0*/  IMAD.SHL.U32 R5, R132.reuse, 0x20, RZ ;  /* 0x0000002084057824 */ /* 0x040fe200078e00ff */
[----:B------:R-:W-:Y:S02]  /*6bc0*/  LEA R176, P2, R3, R176, 0x1 ;  /* 0x000000b003b07211 */ /* 0x000fe400078408ff */
[----:B------:R-:W-:Y:S02]  /*6bd0*/  SHF.L.U64.HI R6, R132, 0x5, R133 ;  /* 0x0000000584067819 */ /* 0x000fe40000010285 */
[----:B------:R-:W-:Y:S02]  /*6be0*/  IADD3 R8, P1, R5, R176, RZ ;  /* 0x000000b005087210 */ /* 0x000fe40007f3e0ff */
[----:B------:R-:W-:Y:S02]  /*6bf0*/  LEA.HI.X R175, R3, R175, R4, 0x1, P2 ;  /* 0x000000af03af7211 */ /* 0x000fe400010f0c04 */
[----:B------:R-:W-:-:S03]  /*6c00*/  IADD3 R16, P2, R8, R5, RZ ;  /* 0x0000000508107210 */ /* 0x000fc60007f5e0ff */
[--C-:B------:R-:W-:Y:S01]  /*6c10*/  IMAD.X R9, R6, 0x1, R175.reuse, P1 ;  /* 0x0000000106097824 */ /* 0x100fe200008e06af */
[-C--:B------:R-:W-:Y:S01]  /*6c20*/  IADD3 R14, P1, R16, R5.reuse, RZ ;  /* 0x00000005100e7210 */ /* 0x080fe20007f3e0ff */
[----:B------:R-:W-:Y:S02]  /*6c30*/  IMAD.MOV.U32 R177, RZ, RZ, R175 ;  /* 0x000000ffffb17224 */ /* 0x000fe400078e00af */
        /* <DEDUP_REMOVED lines=9> */
[----:B------:R-:W-:Y:S01]  /*6cd0*/  IMAD.X R13, R15, 0x1, R6, P2 ;  /* 0x000000010f0d7824 */ /* 0x000fe200010e0606 */
[----:B------:R-:W-:-:S02]  /*6ce0*/  IADD3 R18, P2, R10, R5, RZ ;  /* 0x000000050a127210 */ /* 0x000fc40007f5e0ff */
[----:B------:R-:W-:Y:S01]  /*6cf0*/  LDGSTS.E.BYPASS.LTC128B.128 [R181+0x7000], desc[UR14][R16.64] ;  /* 0x0700000010b57fae */ /* 0x000fe2000b901d4e */
[--C-:B------:R-:W-:Y:S01]  /*6d00*/  IMAD.X R11, R13, 0x1, R6.reuse, P1 ;  /* 0x000000010d0b7824 */ /* 0x100fe200008e0606 */
[----:B------:R-:W-:Y:S02]  /*6d10*/  IADD3 R24, P1, R18, R5, RZ ;  /* 0x0000000512187210 */ /* 0x000fe40007f3e0ff */
[----:B------:R-:W-:Y:S01]  /*6d20*/  LDGSTS.E.BYPASS.LTC128B.128 [R181+0x7800], desc[UR14][R14.64] ;  /* 0x078000000eb57fae */ /* 0x000fe2000b901d4e */
[----:B------:R-:W-:-:S03]  /*6d30*/  IMAD.X R19, R11, 0x1, R6, P2 ;  /* 0x000000010b137824 */ /* 0x000fc600010e0606 */
[----:B------:R1:W-:Y:S01]  /*6d40*/  LDGSTS.E.BYPASS.LTC128B.128 [R181+0x8000], desc[UR14][R12.64] ;  /* 0x080000000cb57fae */ /* 0x0003e2000b901d4e */
[----:B------:R-:W-:-:S03]  /*6d50*/  IMAD.X R25, R19, 0x1, R6, P1 ;  /* 0x0000000113197824 */ /* 0x000fc600008e0606 */
[----:B------:R-:W-:Y:S04]  /*6d60*/  LDGSTS.E.BYPASS.LTC128B.128 [R181+0x8800], desc[UR14][R10.64] ;  /* 0x088000000ab57fae */ /* 0x000fe8000b901d4e */
[----:B------:R-:W-:Y:S04]  /*6d70*/  LDGSTS.E.BYPASS.LTC128B.128 [R181+0x9000], desc[UR14][R18.64] ;  /* 0x0900000012b57fae */ /* 0x000fe8000b901d4e */
[----:B------:R2:W-:Y:S04]  /*6d80*/  LDGSTS.E.BYPASS.LTC128B.128 [R181+0x9800], desc[UR14][R24.64] ;  /* 0x0980000018b57fae */ /* 0x0005e8000b901d4e */
[----:B------:R-:W-:Y:S04]  /*6d90*/  LDSM.16.M88.4 R4, [R172] ;  /* 0x00000000ac04783b */ /* 0x000fe80000000200 */
[----:B------:R-:W3:Y:S04]  /*6da0*/  LDSM.16.M88.4 R52, [R171+0x2800] ;  /* 0x00280000ab34783b */ /* 0x000ee80000000200 */
[----:B------:R-:W4:Y:S04]  /*6db0*/  LDSM.16.M88.4 R44, [R171+0x3000] ;  /* 0x00300000ab2c783b */ /* 0x000f280000000200 */
[----:B------:R-:W5:Y:S04]  /*6dc0*/  LDSM.16.M88.4 R60, [R171+0x2000] ;  /* 0x00200000ab3c783b */ /* 0x000f680000000200 */
[----:B------:R-:W2:Y:S04]  /*6dd0*/  LDSM.16.M88.4 R36, [R171+0x3800] ;  /* 0x00380000ab24783b */ /* 0x000ea80000000200 */
[----:B------:R-:W2:Y:S04]  /*6de0*/  LDSM.16.M88.4 R28, [R171+0x4000] ;  /* 0x00400000ab1c783b */ /* 0x000ea80000000200 */
[----:B------:R-:W2:Y:S04]  /*6df0*/  LDSM.16.M88.4 R20, [R171+0x4800] ;  /* 0x00480000ab14783b */ /* 0x000ea80000000200 */
[----:B-1----:R-:W1:Y:S04]  /*6e00*/  LDSM.16.M88.4 R12, [R171+0x5000] ;  /* 0x00500000ab0c783b */ /* 0x002e680000000200 */
[----:B------:R-:W1:Y:S04]  /*6e10*/  LDSM.16.M88.4 R120, [R171+0x5800] ;  /* 0x00580000ab78783b */ /* 0x000e680000000200 */
[----:B------:R-:W-:Y:S04]  /*6e20*/  LDSM.16.M88.4 R104, [R170] ;  /* 0x00000000aa68783b */ /* 0x000fe80000000200 */
[----:B------:R-:W1:Y:S04]  /*6e30*/  LDSM.16.M88.4 R116, [R165+0x2800] ;  /* 0x00280000a574783b */ /* 0x000e680000000200 */
[----:B------:R-:W1:Y:S01]  /*6e40*/  LDSM.16.M88.4 R112, [R165+0x3000] ;  /* 0x00300000a570783b */ /* 0x000e620000000200 */
[C---:B---3--:R-:W-:Y:S03]  /*6e50*/  HMMA.16816.F32.BF16 R56, R4.reuse, R52, RZ ;  /* 0x000000340438723c */ /* 0x048fe600000418ff */
[----:B------:R-:W3:Y:S03]  /*6e60*/  LDSM.16.M88.4 R108, [R165+0x3800] ;  /* 0x00380000a56c783b */ /* 0x000ee60000000200 */
[C---:B----4-:R-:W-:Y:S01]  /*6e70*/  HMMA.16816.F32.BF16 R48, R4.reuse, R44, RZ ;  /* 0x0000002c0430723c */ /* 0x050fe200000418ff */
[----:B------:R-:W-:Y:S04]  /*6e80*/  LDSM.16.M88.4 R128, [R165+0x2000] ;  /* 0x00200000a580783b */ /* 0x000fe80000000200 */
[----:B------:R-:W0:Y:S01]  /*6e90*/  LDGDEPBAR ;  /* 0x00000000000079af */ /* 0x000e220000000000 */
[C---:B------:R-:W-:Y:S06]  /*6ea0*/  HMMA.16816.F32.BF16 R52, R4.reuse, R54, RZ ;  /* 0x000000360434723c */ /* 0x040fec00000418ff */
[C---:B------:R-:W-:Y:S06]  /*6eb0*/  HMMA.16816.F32.BF16 R44, R4.reuse, R46, RZ ;  /* 0x0000002e042c723c */ /* 0x040fec00000418ff */
[C---:B-----5:R-:W-:Y:S06]  /*6ec0*/  HMMA.16816.F32.BF16 R64, R4.reuse, R60, RZ ;  /* 0x0000003c0440723c */ /* 0x060fec00000418ff */
[C---:B--2---:R-:W-:Y:S06]  /*6ed0*/  HMMA.16816.F32.BF16 R40, R4.reuse, R36, RZ ;  /* 0x000000240428723c */ /* 0x044fec00000418ff */
        /* <DEDUP_REMOVED lines=18> */
[C---:B------:R-:W-:Y:S01]  /*7000*/  HMMA.16816.F32.BF16 R36, R104.reuse, R110, R36 ;  /* 0x0000006e6824723c */ /* 0x040fe20000041824 */
[----:B------:R-:W3:Y:S05]  /*7010*/  LDSM.16.M88.4 R108, [R165+0x5800] ;  /* 0x00580000a56c783b */ /* 0x000eea0000000200 */
[C---:B-1----:R-:W-:Y:S06]  /*7020*/  HMMA.16816.F32.BF16 R32, R104.reuse, R120, R32 ;  /* 0x000000786820723c */ /* 0x042fec0000041820 */
[C---:B------:R-:W-:Y:S01]  /*7030*/  HMMA.16816.F32.BF16 R28, R104.reuse, R122, R28 ;  /* 0x0000007a681c723c */ /* 0x040fe2000004181c */
[----:B------:R-:W-:Y:S05]  /*7040*/  LDSM.16.M88.4 R120, [R169] ;  /* 0x00000000a978783b */ /* 0x000fea0000000200 */
[C---:B--2---:R-:W-:Y:S06]  /*7050*/  HMMA.16816.F32.BF16 R24, R104.reuse, R116, R24 ;  /* 0x000000746818723c */ /* 0x044fec0000041818 */
[C---:B------:R-:W-:Y:S01]  /*7060*/  HMMA.16816.F32.BF16 R20, R104.reuse, R118, R20 ;  /* 0x000000766814723c */ /* 0x040fe20000041814 */
[----:B------:R-:W1:Y:S05]  /*7070*/  LDSM.16.M88.4 R116, [R168] ;  /* 0x00000000a874783b */ /* 0x000e6a0000000200 */
[C---:B----4-:R-:W-:Y:S06]  /*7080*/  HMMA.16816.F32.BF16 R16, R104.reuse, R112, R16 ;  /* 0x000000706810723c */ /* 0x050fec0000041810 */
[C---:B------:R-:W-:Y:S01]  /*7090*/  HMMA.16816.F32.BF16 R12, R104.reuse, R114, R12 ;  /* 0x00000072680c723c */ /* 0x040fe2000004180c */
[----:B------:R-:W2:Y:S05]  /*70a0*/  LDSM.16.M88.4 R112, [R161] ;  /* 0x00000000a170783b */ /* 0x000eaa0000000200 */
[C---:B------:R-:W-:Y:S06]  /*70b0*/  HMMA.16816.F32.BF16 R64, R104.reuse, R128, R64 ;  /* 0x000000806840723c */ /* 0x040fec0000041840 */
[C---:B------:R-:W-:Y:S06]  /*70c0*/  HMMA.16816.F32.BF16 R60, R104.reuse, R130, R60 ;  /* 0x00000082683c723c */ /* 0x040fec000004183c */
[C---:B---3--:R-:W-:Y:S06]  /*70d0*/  HMMA.16816.F32.BF16 R8, R104.reuse, R108, R8 ;  /* 0x0000006c6808723c */ /* 0x048fec0000041808 */
        /* <DEDUP_REMOVED lines=24> */
[C---:B----4-:R-:W-:Y:S06]  /*7260*/  HMMA.16816.F32.BF16 R8, R120.reuse, R104, R8 ;  /* 0x000000687808723c */ /* 0x050fec0000041808 */
[----:B------:R-:W-:Y:S01]  /*7270*/  HMMA.16816.F32.BF16 R4, R120, R106, R4 ;  /* 0x0000006a7804723c */ /* 0x000fe20000041804 */
[----:B------:R-:W3:Y:S05]  /*7280*/  LDSM.16.M88.4 R104, [R100+0x1000] ;  /* 0x001000006468783b */ /* 0x000eea0000000200 */
[C---:B-1----:R-:W-:Y:S06]  /*7290*/  HMMA.16816.F32.BF16 R64, R116.reuse, R112, R64 ;  /* 0x000000707440723c */ /* 0x042fec0000041840 */
[C---:B------:R-:W-:Y:S01]  /*72a0*/  HMMA.16816.F32.BF16 R60, R116.reuse, R114, R60 ;  /* 0x00000072743c723c */ /* 0x040fe2000004183c */
[----:B------:R-:W1:Y:S05]  /*72b0*/  LDSM.16.M88.4 R112, [R100+0x1800] ;  /* 0x001800006470783b */ /* 0x000e6a0000000200 */
[C---:B--2---:R-:W-:Y:S06]  /*72c0*/  HMMA.16816.F32.BF16 R56, R116.reuse, R108, R56 ;  /* 0x0000006c7438723c */ /* 0x044fec0000041838 */
[C---:B------:R-:W-:Y:S06]  /*72d0*/  HMMA.16816.F32.BF16 R52, R116.reuse, R110, R52 ;  /* 0x0000006e7434723c */ /* 0x040fec0000041834 */
[----:B---3--:R-:W-:Y:S01]  /*72e0*/  HMMA.16816.F32.BF16 R48, R116, R104, R48 ;  /* 0x000000687430723c */ /* 0x008fe20000041830 */
[----:B------:R-:W-:Y:S01]  /*72f0*/  FMUL.FTZ R3, R64, UR8 ;  /* 0x0000000840037c20 */ /* 0x000fe20008410000 */
[----:B------:R-:W-:-:S04]  /*7300*/  FMUL.FTZ R109, R67, UR8 ;  /* 0x00000008436d7c20 */ /* 0x000fc80008410000 */
[C---:B------:R-:W-:Y:S01]  /*7310*/  HMMA.16816.F32.BF16 R44, R116.reuse, R106, R44 ;  /* 0x0000006a742c723c */ /* 0x040fe2000004182c */
[----:B------:R-:W-:Y:S01]  /*7320*/  FMUL.FTZ R104, R65, UR8 ;  /* 0x0000000841687c20 */ /* 0x000fe20008410000 */
[----:B------:R-:W-:Y:S01]  /*7330*/  FMUL.FTZ R105, R66, UR8 ;  /* 0x0000000842697c20 */ /* 0x000fe20008410000 */
[----:B------:R2:W-:Y:S01]  /*7340*/  MUFU.TANH R106, R109 ;  /* 0x0000006d006a7308 */ /* 0x0005e20000002400 */
[----:B------:R-:W3:Y:S01]  /*7350*/  LDSM.16.M88.4 R64, [R100+0x2000] ;  /* 0x002000006440783b */ /* 0x000ee20000000200 */
        /* <DEDUP_REMOVED lines=9> */
[C---:B-1----:R-:W-:Y:S04]  /*73f0*/  HMMA.16816.F32.BF16 R40, R116.reuse, R112, R40 ;  /* 0x000000707428723c */ /* 0x042fe80000041828 */
[----:B------:R-:W-:Y:S01]  /*7400*/  FMUL.FTZ R142, R48, UR8 ;  /* 0x00000008308e7c20 */ /* 0x000fe20008410000 */
[----:B------:R-:W-:Y:S01]  /*7410*/  FMUL.FTZ R138, R49, UR8 ;  /* 0x00000008318a7c20 */ /* 0x000fe20008410000 */
[----:B--2---:R-:W-:Y:S01]  /*7420*/  FMUL.FTZ R109, R57, UR8 ;  /* 0x00000008396d7c20 */ /* 0x004fe20008410000 */
[----:B------:R-:W-:Y:S01]  /*7430*/  FMUL.FTZ R139, R50, UR8 ;  /* 0x00000008328b7c20 */ /* 0x000fe20008410000 */
[----:B------:R-:W1:Y:S01]  /*7440*/  LDSM.16.M88.4 R56, [R100+0x2800] ;  /* 0x002800006438783b */ /* 0x000e620000000200 */
[----:B------:R-:W-:Y:S01]  /*7450*/  HMMA.16816.F32.BF16 R36, R116, R114, R36 ;  /* 0x000000727424723c */ /* 0x000fe20000041824 */
[----:B------:R-:W-:Y:S01]  /*7460*/  FMUL.FTZ R46, R46, UR8 ;  /* 0x000000082e2e7c20 */ /* 0x000fe20008410000 */
[----:B------:R-:W-:Y:S01]  /*7470*/  FMUL.FTZ R133, R51, UR8 ;  /* 0x0000000833857c20 */ /* 0x000fe20008410000 */
[----:B------:R-:W-:Y:S01]  /*7480*/  FMUL.FTZ R140, R44, UR8 ;  /* 0x000000082c8c7c20 */ /* 0x000fe20008410000 */
[----:B------:R-:W2:Y:S01]  /*7490*/  LDSM.16.M88.4 R48, [R100+0x3000] ;  /* 0x003000006430783b */ /* 0x000ea20000000200 */
[----:B------:R4:W-:Y:S01]  /*74a0*/  MUFU.TANH R137, R46 ;  /* 0x0000002e00897308 */ /* 0x0009e20000002400 */
[----:B------:R-:W-:Y:S01]  /*74b0*/  FMUL.FTZ R47, R47, UR8 ;  /* 0x000000082f2f7c20 */ /* 0x000fe20008410000 */
[----:B------:R-:W-:-:S06]  /*74c0*/  FMUL.FTZ R45, R45, UR8 ;  /* 0x000000082d2d7c20 */ /* 0x000fcc0008410000 */
[----:B------:R-:W5:Y:S02]  /*74d0*/  MUFU.TANH R105, R105 ;  /* 0x0000006900697308 */ /* 0x000f640000002400 */
[----:B------:R-:W-:Y:S01]  /*74e0*/  FMUL.FTZ R40, R40, UR8 ;  /* 0x0000000828287c20 */ /* 0x000fe20008410000 */
[----:B------:R-:W-:Y:S01]  /*74f0*/  FMUL.FTZ R130, R41, UR8 ;  /* 0x0000000829827c20 */ /* 0x000fe20008410000 */
[----:B------:R-:W-:Y:S01]  /*7500*/  FMUL.FTZ R129, R42, UR8 ;  /* 0x000000082a817c20 */ /* 0x000fe20008410000 */
[C---:B---3--:R-:W-:Y:S01]  /*7510*/  HMMA.16816.F32.BF16 R32, R116.reuse, R64, R32 ;  /* 0x000000407420723c */ /* 0x048fe20000041820 */
[----:B----4-:R-:W3:Y:S02]  /*7520*/  S2R R46, SR_TID.X ;  /* 0x00000000002e7919 */ /* 0x010ee40000002100 */
[----:B------:R4:W-:Y:S01]  /*7530*/  MUFU.TANH R44, R40 ;  /* 0x00000028002c7308 */ /* 0x0009e20000002400 */
[----:B------:R-:W-:Y:S02]  /*7540*/  FMUL.FTZ R115, R43, UR8 ;  /* 0x000000082b737c20 */ /* 0x000fe40008410000 */
[----:B------:R-:W-:Y:S01]  /*7550*/  FMUL.FTZ R121, R39, UR8 ;  /* 0x0000000827797c20 */ /* 0x000fe20008410000 */
[----:B------:R-:W-:Y:S01]  /*7560*/  FMUL.FTZ R36, R36, UR8 ;  /* 0x0000000824247c20 */ /* 0x000fe20008410000 */
[----:B------:R-:W-:Y:S01]  /*7570*/  HMMA.16816.F32.BF16 R28, R116, R66, R28 ;  /* 0x00000042741c723c */ /* 0x000fe2000004181c */
[----:B------:R-:W-:Y:S01]  /*7580*/  FMUL.FTZ R64, R53, UR8 ;  /* 0x0000000835407c20 */ /* 0x000fe20008410000 */
[----:B------:R-:W-:Y:S01]  /*7590*/  FMUL.FTZ R53, R54, UR8 ;  /* 0x0000000836357c20 */ /* 0x000fe20008410000 */
[----:B------:R-:W-:Y:S01]  /*75a0*/  FMUL.FTZ R54, R55, UR8 ;  /* 0x0000000837367c20 */ /* 0x000fe20008410000 */
[----:B------:R-:W5:Y:S01]  /*75b0*/  MUFU.TANH R104, R104 ;  /* 0x0000006800687308 */ /* 0x000f620000002400 */
[----:B------:R-:W-:Y:S01]  /*75c0*/  FMUL.FTZ R37, R37, UR8 ;  /* 0x0000000825257c20 */ /* 0x000fe20008410000 */
[----:B------:R-:W-:-:S06]  /*75d0*/  FMUL.FTZ R38, R38, UR8 ;  /* 0x0000000826267c20 */ /* 0x000fcc0008410000 */
[----:B------:R-:W5:Y:S01]  /*75e0*/  MUFU.TANH R107, R107 ;  /* 0x0000006b006b7308 */ /* 0x000f620000002400 */
[----:B----4-:R-:W4:Y:S01]  /*75f0*/  LDSM.16.M88.4 R40, [R100+0x3800] ;  /* 0x003800006428783b */ /* 0x010f220000000200 */
[----:B-1----:R-:W-:Y:S01]  /*7600*/  HMMA.16816.F32.BF16 R24, R116, R56, R24 ;  /* 0x000000387418723c */ /* 0x002fe20000041818 */
[----:B------:R-:W-:-:S04]  /*7610*/  DEPBAR.LE SB0, 0x0 ;  /* 0x000080000000791a */ /* 0x000fc80000000000 */
[----:B------:R-:W-:Y:S01]  /*7620*/  FMUL.FTZ R128, R32, UR8 ;  /* 0x0000000820807c20 */ /* 0x000fe20008410000 */
[----:B------:R-:W-:Y:S01]  /*7630*/  IMAD.SHL.U32 R32, R179, 0x80, RZ ;  /* 0x00000080b3207824 */ /* 0x000fe200078e00ff */
[----:B------:R-:W1:Y:S01]  /*7640*/  MUFU.TANH R108, R108 ;  /* 0x0000006c006c7308 */ /* 0x000e620000002400 */
[----:B------:R-:W-:Y:S01]  /*7650*/  FMUL.FTZ R34, R34, UR8 ;  /* 0x0000000822227c20 */ /* 0x000fe20008410000 */
[C---:B--2---:R-:W-:Y:S01]  /*7660*/  HMMA.16816.F32.BF16 R12, R116.reuse, R50, R12 ;  /* 0x00000032740c723c */ /* 0x044fe2000004180c */
[----:B------:R-:W-:Y:S01]  /*7670*/  FMUL.FTZ R122, R28, UR8 ;  /* 0x000000081c7a7c20 */ /* 0x000fe20008410000 */
[----:B------:R-:W-:Y:S01]  /*7680*/  FMUL.FTZ R35, R35, UR8 ;  /* 0x0000000823237c20 */ /* 0x000fe20008410000 */
[----:B------:R-:W-:Y:S01]  /*7690*/  FMUL.FTZ R29, R29, UR8 ;  /* 0x000000081d1d7c20 */ /* 0x000fe20008410000 */
[----:B---3--:R-:W-:Y:S02]  /*76a0*/  IMAD.SHL.U32 R39, R46, 0x2, RZ ;  /* 0x000000022e277824 */ /* 0x008fe400078e00ff */
[----:B------:R-:W-:Y:S01]  /*76b0*/  FMUL.FTZ R33, R33, UR8 ;  /* 0x0000000821217c20 */ /* 0x000fe20008410000 */
[----:B------:R-:W-:Y:S01]  /*76c0*/  MUFU.TANH R131, R47 ;  /* 0x0000002f00837308 */ /* 0x000fe20000002400 */
[----:B------:R-:W-:Y:S01]  /*76d0*/  HMMA.16816.F32.BF16 R20, R116, R58, R20 ;  /* 0x0000003a7414723c */ /* 0x000fe20000041814 */
[----:B------:R-:W-:Y:S01]  /*76e0*/  FMUL.FTZ R31, R31, UR8 ;  /* 0x000000081f1f7c20 */ /* 0x000fe20008410000 */
[----:B------:R-:W-:-:S04]  /*76f0*/  LOP3.LUT R39, R39, 0x6, RZ, 0xc0, !PT ;  /* 0x0000000627277812 */ /* 0x000fc800078ec0ff */
[----:B------:R-:W-:Y:S01]  /*7700*/  LOP3.LUT R46, R32, R39, RZ, 0xfc, !PT ;  /* 0x00000027202e7212 */ /* 0x000fe200078efcff */
[----:B------:R2:W-:Y:S01]  /*7710*/  MUFU.TANH R47, R34 ;  /* 0x00000022002f7308 */ /* 0x0005e20000002400 */
[----:B------:R-:W-:Y:S01]  /*7720*/  HMMA.16816.F32.BF16 R16, R116, R48, R16 ;  /* 0x000000307410723c */ /* 0x000fe20000041810 */
[----:B------:R-:W-:Y:S01]  /*7730*/  FMUL.FTZ R25, R25, UR8 ;  /* 0x0000000819197c20 */ /* 0x000fe20008410000 */
[C---:B------:R-:W-:Y:S01]  /*7740*/  ISETP.GE.AND P4, PT, R46.reuse, R135, PT ;  /* 0x000000872e00720c */ /* 0x040fe20003f86270 */
[C---:B------:R-:W-:Y:S01]  /*7750*/  VIADD R28, R46.reuse, 0x1 ;  /* 0x000000012e1c7836 */ /* 0x040fe20000000000 */
[-C--:B------:R-:W-:Y:S01]  /*7760*/  ISETP.GE.AND P2, PT, R46, R103.reuse, PT ;  /* 0x000000672e00720c */ /* 0x080fe20003f46270 */
[----:B------:R-:W-:Y:S02]  /*7770*/  FMUL.FTZ R27, R27, UR8 ;  /* 0x000000081b1b7c20 */ /* 0x000fe40008410000 */
[----:B------:R-:W3:Y:S01]  /*7780*/  MUFU.TANH R109, R109 ;  /* 0x0000006d006d7308 */ /* 0x000ee20000002400 */
[----:B-----5:R-:W-:Y:S01]  /*7790*/  FSEL R51, R105, -INF , !P2 ;  /* 0xff80000069337808 */ /* 0x020fe20005000000 */
[----:B------:R-:W-:Y:S01]  /*77a0*/  FMUL.FTZ R13, R13, UR8 ;  /* 0x000000080d0d7c20 */ /* 0x000fe20008410000 */
[----:B------:R-:W-:Y:S01]  /*77b0*/  ISETP.GE.AND P2, PT, R28, R103, PT ;  /* 0x000000671c00720c */ /* 0x000fe20003f46270 */
[----:B------:R-:W-:Y:S01]  /*77c0*/  FMUL.FTZ R15, R15, UR8 ;  /* 0x000000080f0f7c20 */ /* 0x000fe20008410000 */
[----:B------:R-:W-:-:S02]  /*77d0*/  VIADD R48, R46, 0x59 ;  /* 0x000000592e307836 */ /* 0x000fc40000000000 */
[----:B------:R-:W-:Y:S01]  /*77e0*/  FMUL.FTZ R12, R12, UR8 ;  /* 0x000000080c0c7c20 */ /* 0x000fe20008410000 */
[----:B------:R-:W-:Y:S01]  /*77f0*/  FSEL R65, R106, -INF , !P2 ;  /* 0xff8000006a417808 */ /* 0x000fe20005000000 */
[----:B------:R-:W-:Y:S01]  /*7800*/  MUFU.TANH R110, R110 ;  /* 0x0000006e006e7308 */ /* 0x000fe20000002400 */
[----:B--2---:R-:W-:Y:S01]  /*7810*/  FSEL R34, R3, -INF , !P4 ;  /* 0xff80000003227808 */ /* 0x004fe20006000000 */
[C---:B----4-:R-:W-:Y:S01]  /*7820*/  HMMA.16816.F32.BF16 R8, R116.reuse, R40, R8 ;  /* 0x000000287408723c */ /* 0x050fe20000041808 */
[-C--:B------:R-:W-:Y:S01]  /*7830*/  ISETP.GE.AND P4, PT, R28, R135.reuse, PT ;  /* 0x000000871c00720c */ /* 0x080fe20003f86270 */
[----:B------:R-:W-:Y:S02]  /*7840*/  VIADD R28, R46, 0x9 ;  /* 0x000000092e1c7836 */ /* 0x000fe40000000000 */
[----:B------:R-:W-:Y:S01]  /*7850*/  FMUL.FTZ R21, R21, UR8 ;  /* 0x0000000815157c20 */ /* 0x000fe20008410000 */
[----:B------:R-:W-:Y:S01]  /*7860*/  FMUL.FTZ R23, R23, UR8 ;  /* 0x0000000817177c20 */ /* 0x000fe20008410000 */
[----:B------:R-:W-:Y:S01]  /*7870*/  FSEL R56, R104, -INF , !P4 ;  /* 0xff80000068387808 */ /* 0x000fe20006000000 */
[----:B------:R-:W-:Y:S01]  /*7880*/  MUFU.TANH R136, R45 ;  /* 0x0000002d00887308 */ /* 0x000fe20000002400 */
[----:B------:R-:W-:Y:S01]  /*7890*/  ISETP.GE.AND P4, PT, R28, R135, PT ;  /* 0x000000871c00720c */ /* 0x000fe20003f86270 */
[----:B------:R-:W-:Y:S01]  /*78a0*/  FMUL.FTZ R40, R30, UR8 ;  /* 0x000000081e287c20 */ /* 0x000fe20008410000 */
[----:B------:R-:W-:Y:S01]  /*78b0*/  ISETP.GE.AND P2, PT, R28, R103, PT ;  /* 0x000000671c00720c */ /* 0x000fe20003f46270 */
[----:B------:R-:W-:Y:S01]  /*78c0*/  VIADD R28, R46, 0x11 ;  /* 0x000000112e1c7836 */ /* 0x000fe20000000000 */
[----:B------:R-:W-:Y:S01]  /*78d0*/  FSEL R30, R107, -INF , !P4 ;  /* 0xff8000006b1e7808 */ /* 0x000fe20006000000 */
[----:B------:R-:W-:Y:S01]  /*78e0*/  FMUL.FTZ R3, R19, UR8 ;  /* 0x0000000813037c20 */ /* 0x000fe20008410000 */
[----:B------:R-:W-:Y:S01]  /*78f0*/  FMUL.FTZ R17, R17, UR8 ;  /* 0x0000000811117c20 */ /* 0x000fe20008410000 */
[----:B------:R2:W-:Y:S01]  /*7900*/  MUFU.TANH R45, R36 ;  /* 0x00000024002d7308 */ /* 0x0005e20000002400 */
[----:B------:R-:W-:Y:S01]  /*7910*/  ISETP.GE.AND P4, PT, R28, R135, PT ;  /* 0x000000871c00720c */ /* 0x000fe20003f86270 */
[----:B------:R-:W-:Y:S01]  /*7920*/  HMMA.16816.F32.BF16 R4, R116, R42, R4 ;  /* 0x0000002a7404723c */ /* 0x000fe20000041804 */
[----:B------:R-:W-:Y:S01]  /*7930*/  FMUL.FTZ R107, R22, UR8 ;  /* 0x00000008166b7c20 */ /* 0x000fe20008410000 */
[----:B------:R-:W-:-:S04]  /*7940*/  FMUL.FTZ R14, R14, UR8 ;  /* 0x000000080e0e7c20 */ /* 0x000fc80008410000 */
[----:B------:R-:W4:Y:S01]  /*7950*/  MUFU.TANH R64, R64 ;  /* 0x0000004000407308 */ /* 0x000f220000002400 */
[----:B------:R-:W-:Y:S01]  /*7960*/  FMUL.FTZ R41, R8, UR8 ;  /* 0x0000000808297c20 */ /* 0x000fe20008410000 */
[----:B------:R-:W-:Y:S01]  /*7970*/  LOP3.LUT R8, R32, 0x50, R39, 0xfe, !PT ;  /* 0x0000005020087812 */ /* 0x000fe200078efe27 */
[----:B------:R-:W-:Y:S01]  /*7980*/  FMUL.FTZ R9, R9, UR8 ;  /* 0x0000000809097c20 */ /* 0x000fe20008410000 */
[----:B------:R-:W-:Y:S01]  /*7990*/  FMUL.FTZ R10, R10, UR8 ;  /* 0x000000080a0a7c20 */ /* 0x000fe20008410000 */
[----:B------:R-:W-:-:S03]  /*79a0*/  FMUL.FTZ R11, R11, UR8 ;  /* 0x000000080b0b7c20 */ /* 0x000fc60008410000 */
[----:B------:R-:W5:Y:S01]  /*79b0*/  MUFU.TANH R54, R54 ;  /* 0x0000003600367308 */ /* 0x000f620000002400 */
[----:B--2---:R-:W-:-:S04]  /*79c0*/  LOP3.LUT R36, R32, 0x8, R39, 0xfe, !PT ;  /* 0x0000000820247812 */ /* 0x004fc800078efe27 */
[C---:B------:R-:W-:Y:S02]  /*79d0*/  ISETP.GE.AND P1, PT, R36.reuse, R135, PT ;  /* 0x000000872400720c */ /* 0x040fe40003f26270 */
[----:B------:R-:W-:Y:S01]  /*79e0*/  ISETP.GE.AND P3, PT, R36, R103, PT ;  /* 0x000000672400720c */ /* 0x000fe20003f66270 */
[----:B------:R1:W-:Y:S01]  /*79f0*/  MUFU.TANH R111, R35 ;  /* 0x00000023006f7308 */ /* 0x0003e20000002400 */
[--C-:B------:R-:W-:Y:S01]  /*7a00*/  LOP3.LUT R36, R32, 0x10, R39.reuse, 0xfe, !PT ;  /* 0x0000001020247812 */ /* 0x100fe200078efe27 */
[----:B------:R-:W-:Y:S01]  /*7a10*/  FMUL.FTZ R50, R4, UR8 ;  /* 0x0000000804327c20 */ /* 0x000fe20008410000 */
[----:B------:R-:W-:Y:S01]  /*7a20*/  LOP3.LUT R4, R32, 0x60, R39, 0xfe, !PT ;  /* 0x0000006020047812 */ /* 0x000fe200078efe27 */
[----:B------:R-:W-:Y:S01]  /*7a30*/  FMUL.FTZ R5, R5, UR8 ;  /* 0x0000000805057c20 */ /* 0x000fe20008410000 */
[C---:B------:R-:W-:Y:S01]  /*7a40*/  ISETP.GE.AND P6, PT, R36.reuse, R135, PT ;  /* 0x000000872400720c */ /* 0x040fe20003fc6270 */
[----:B------:R-:W-:Y:S01]  /*7a50*/  FMUL.FTZ R7, R7, UR8 ;  /* 0x0000000807077c20 */ /* 0x000fe20008410000 */
[----:B------:R-:W-:Y:S01]  /*7a60*/  ISETP.GE.AND P5, PT, R36, R103, PT ;  /* 0x000000672400720c */ /* 0x000fe20003fa6270 */
[----:B------:R-:W2:Y:S01]  /*7a70*/  MUFU.TANH R138, R138 ;  /* 0x0000008a008a7308 */ /* 0x000ea20000002400 */
[----:B------:R-:W-:-:S07]  /*7a80*/  VIADD R36, R46, 0x19 ;  /* 0x000000192e247836 */ /* 0x000fce0000000000 */
[----:B------:R-:W2:Y:S01]  /*7a90*/  MUFU.TANH R133, R133 ;  /* 0x0000008500857308 */ /* 0x000ea20000002400 */
[----:B-1----:R-:W-:Y:S01]  /*7aa0*/  FSEL R35, R108, -INF , !P2 ;  /* 0xff8000006c237808 */ /* 0x002fe20005000000 */
[----:B------:R-:W-:Y:S01]  /*7ab0*/  FMUL.FTZ R108, R24, UR8 ;  /* 0x00000008186c7c20 */ /* 0x000fe20008410000 */
[----:B------:R-:W-:Y:S02]  /*7ac0*/  ISETP.GE.AND P2, PT, R28, R103, PT ;  /* 0x000000671c00720c */ /* 0x000fe40003f46270 */
[----:B---3--:R-:W-:Y:S01]  /*7ad0*/  FSEL R28, R109, -INF , !P4 ;  /* 0xff8000006d1c7808 */ /* 0x008fe20006000000 */
[----:B------:R-:W-:Y:S01]  /*7ae0*/  FMUL.FTZ R109, R26, UR8 ;  /* 0x000000081a6d7c20 */ /* 0x000fe20008410000 */
[----:B------:R-:W-:Y:S01]  /*7af0*/  ISETP.GE.AND P4, PT, R36, R135, PT ;  /* 0x000000872400720c */ /* 0x000fe20003f86270 */
[----:B------:R1:W-:Y:S01]  /*7b00*/  MUFU.TANH R114, R29 ;  /* 0x0000001d00727308 */ /* 0x0003e20000002400 */
[----:B------:R-:W-:Y:S02]  /*7b10*/  VIADD R26, R46, 0x69 ;  /* 0x000000692e1a7836 */ /* 0x000fe40000000000 */
[----:B----4-:R-:W-:-:S05]  /*7b20*/  FSEL R24, R64, -INF , !P4 ;  /* 0xff80000040187808 */ /* 0x010fca0006000000 */
[----:B------:R5:W-:Y:S08]  /*7b30*/  MUFU.TANH R120, R33 ;  /* 0x0000002100787308 */ /* 0x000bf00000002400 */
[----:B------:R-:W3:Y:S01]  /*7b40*/  MUFU.TANH R130, R130 ;  /* 0x0000008200827308 */ /* 0x000ee20000002400 */
[----:B-1----:R-:W-:Y:S01]  /*7b50*/  FSEL R29, R110, -INF , !P2 ;  /* 0xff8000006e1d7808 */ /* 0x002fe20005000000 */
[----:B------:R-:W-:Y:S01]  /*7b60*/  FMUL.FTZ R110, R20, UR8 ;  /* 0x00000008146e7c20 */ /* 0x000fe20008410000 */
[----:B------:R-:W-:Y:S01]  /*7b70*/  ISETP.GE.AND P2, PT, R36, R103, PT ;  /* 0x000000672400720c */ /* 0x000fe20003f46270 */
[----:B------:R-:W-:Y:S01]  /*7b80*/  VIADD R36, R46, 0x21 ;  /* 0x000000212e247836 */ /* 0x000fe20000000000 */
[----:B------:R-:W-:-:S03]  /*7b90*/  LOP3.LUT R20, R32, 0x18, R39, 0xfe, !PT ;  /* 0x0000001820147812 */ /* 0x000fc600078efe27 */
[----:B------:R-:W1:Y:S01]  /*7ba0*/  MUFU.TANH R115, R115 ;  /* 0x0000007300737308 */ /* 0x000e620000002400 */
[----:B-----5:R-:W-:Y:S02]  /*7bb0*/  FSEL R33, R54, -INF , !P2 ;  /* 0xff80000036217808 */ /* 0x020fe40005000000 */
[C---:B------:R-:W-:Y:S02]  /*7bc0*/  ISETP.GE.AND P4, PT, R36.reuse, R135, PT ;  /* 0x000000872400720c */ /* 0x040fe40003f86270 */
[----:B------:R-:W-:Y:S01]  /*7bd0*/  ISETP.GE.AND P2, PT, R36, R103, PT ;  /* 0x000000672400720c */ /* 0x000fe20003f46270 */
[----:B------:R-:W-:Y:S01]  /*7be0*/  VIADD R36, R46, 0x29 ;  /* 0x000000292e247836 */ /* 0x000fe20000000000 */
[----:B--2---:R-:W-:Y:S01]  /*7bf0*/  FSEL R138, R138, -INF , !P4 ;  /* 0xff8000008a8a7808 */ /* 0x004fe20006000000 */
[----:B------:R-:W2:Y:S01]  /*7c00*/  MUFU.TANH R112, R37 ;  /* 0x0000002500707308 */ /* 0x000ea20000002400 */
[----:B------:R-:W-:Y:S02]  /*7c10*/  FSEL R133, R133, -INF , !P2 ;  /* 0xff80000085857808 */ /* 0x000fe40005000000 */
[----:B------:R-:W-:-:S02]  /*7c20*/  ISETP.GE.AND P4, PT, R36, R135, PT ;  /* 0x000000872400720c */ /* 0x000fc40003f86270 */
[----:B------:R-:W-:Y:S01]  /*7c30*/  ISETP.GE.AND P2, PT, R36, R103, PT ;  /* 0x000000672400720c */ /* 0x000fe20003f46270 */
[----:B------:R-:W-:Y:S01]  /*7c40*/  VIADD R36, R46, 0x31 ;  /* 0x000000312e247836 */ /* 0x000fe20000000000 */
[----:B------:R-:W-:Y:S01]  /*7c50*/  FSEL R136, R136, -INF , !P4 ;  /* 0xff80000088887808 */ /* 0x000fe20006000000 */
[----:B------:R-:W4:Y:S01]  /*7c60*/  MUFU.TANH R121, R121 ;  /* 0x0000007900797308 */ /* 0x000f220000002400 */
[----:B------:R-:W-:Y:S02]  /*7c70*/  FSEL R131, R131, -INF , !P2 ;  /* 0xff80000083837808 */ /* 0x000fe40005000000 */
[C---:B------:R-:W-:Y:S02]  /*7c80*/  ISETP.GE.AND P4, PT, R36.reuse, R135, PT ;  /* 0x000000872400720c */ /* 0x040fe40003f86270 */
[----:B------:R-:W-:Y:S01]  /*7c90*/  ISETP.GE.AND P2, PT, R36, R103, PT ;  /* 0x000000672400720c */ /* 0x000fe20003f46270 */
[----:B------:R-:W-:Y:S01]  /*7ca0*/  VIADD R36, R46, 0x39 ;  /* 0x000000392e247836 */ /* 0x000fe20000000000 */
[----:B---3--:R-:W-:Y:S01]  /*7cb0*/  FSEL R130, R130, -INF , !P4 ;  /* 0xff80000082827808 */ /* 0x008fe20006000000 */
[----:B------:R-:W3:Y:S01]  /*7cc0*/  MUFU.TANH R113, R31 ;  /* 0x0000001f00717308 */ /* 0x000ee20000002400 */
[----:B-1----:R-:W-:-:S02]  /*7cd0*/  FSEL R115, R115, -INF , !P2 ;  /* 0xff80000073737808 */ /* 0x002fc40005000000 */
[C---:B------:R-:W-:Y:S02]  /*7ce0*/  ISETP.GE.AND P4, PT, R36.reuse, R135, PT ;  /* 0x000000872400720c */ /* 0x040fe40003f86270 */
[----:B------:R-:W-:Y:S01]  /*7cf0*/  ISETP.GE.AND P2, PT, R36, R103, PT ;  /* 0x000000672400720c */ /* 0x000fe20003f46270 */
[----:B------:R-:W-:Y:S01]  /*7d00*/  VIADD R36, R46, 0x41 ;  /* 0x000000412e247836 */ /* 0x000fe20000000000 */
[----:B--2---:R-:W-:Y:S01]  /*7d10*/  FSEL R112, R112, -INF , !P4 ;  /* 0xff80000070707808 */ /* 0x004fe20006000000 */
[----:B------:R-:W1:Y:S01]  /*7d20*/  MUFU.TANH R106, R25 ;  /* 0x00000019006a7308 */ /* 0x000e620000002400 */
[----:B----4-:R-:W-:Y:S02]  /*7d30*/  FSEL R121, R121, -INF , !P2 ;  /* 0xff80000079797808 */ /* 0x010fe40005000000 */
[C---:B------:R-:W-:Y:S02]  /*7d40*/  ISETP.GE.AND P4, PT, R36.reuse, R135, PT ;  /* 0x000000872400720c */ /* 0x040fe40003f86270 */
[----:B------:R-:W-:-:S02]  /*7d50*/  ISETP.GE.AND P2, PT, R36, R103, PT ;  /* 0x000000672400720c */ /* 0x000fc40003f46270 */
[----:B------:R-:W-:Y:S01]  /*7d60*/  FSEL R120, R120, -INF , !P4 ;  /* 0xff80000078787808 */ /* 0x000fe20006000000 */
[----:B------:R-:W2:Y:S01]  /*7d70*/  MUFU.TANH R105, R27 ;  /* 0x0000001b00697308 */ /* 0x000ea20000002400 */
[----:B------:R-:W-:-:S07]  /*7d80*/  FSEL R111, R111, -INF , !P2 ;  /* 0xff8000006f6f7808 */ /* 0x000fce0005000000 */
[----:B------:R4:W-:Y:S08]  /*7d90*/  MUFU.TANH R123, R38 ;  /* 0x00000026007b7308 */ /* 0x0009f00000002400 */
[----:B------:R-:W5:Y:S08]  /*7da0*/  MUFU.TANH R104, R21 ;  /* 0x0000001500687308 */ /* 0x000f700000002400 */
[----:B------:R-:W5:Y:S01]  /*7db0*/  MUFU.TANH R67, R23 ;  /* 0x0000001700437308 */ /* 0x000f620000002400 */
[----:B----4-:R-:W-:-:S05]  /*7dc0*/  VIADD R38, R46, 0x49 ;  /* 0x000000492e267836 */ /* 0x010fca0000000000 */
[C---:B------:R-:W-:Y:S02]  /*7dd0*/  ISETP.GE.AND P4, PT, R38.reuse, R135, PT ;  /* 0x000000872600720c */ /* 0x040fe40003f86270 */
[----:B------:R-:W-:Y:S01]  /*7de0*/  ISETP.GE.AND P2, PT, R38, R103, PT ;  /* 0x000000672600720c */ /* 0x000fe20003f46270 */
[----:B------:R-:W-:Y:S01]  /*7df0*/  VIADD R38, R46, 0x51 ;  /* 0x000000512e267836 */ /* 0x000fe20000000000 */
[----:B------:R4:W4:Y:S01]  /*7e00*/  MUFU.TANH R36, R17 ;  /* 0x0000001100247308 */ /* 0x0009220000002400 */
[----:B------:R-:W-:Y:S02]  /*7e10*/  FSEL R114, R114, -INF , !P4 ;  /* 0xff80000072727808 */ /* 0x000fe40006000000 */
[----:B---3--:R-:W-:Y:S02]  /*7e20*/  FSEL R113, R113, -INF , !P2 ;  /* 0xff80000071717808 */ /* 0x008fe40005000000 */
[C---:B------:R-:W-:Y:S02]  /*7e30*/  ISETP.GE.AND P4, PT, R38.reuse, R135, PT ;  /* 0x000000872600720c */ /* 0x040fe40003f86270 */
[----:B------:R-:W-:Y:S01]  /*7e40*/  ISETP.GE.AND P2, PT, R38, R103, PT ;  /* 0x000000672600720c */ /* 0x000fe20003f46270 */
[----:B------:R-:W3:Y:S01]  /*7e50*/  MUFU.TANH R3, R3 ;  /* 0x0000000300037308 */ /* 0x000ee20000002400 */
[----:B-1----:R-:W-:-:S02]  /*7e60*/  FSEL R106, R106, -INF , !P4 ;  /* 0xff8000006a6a7808 */ /* 0x002fc40006000000 */
[----:B--2---:R-:W-:Y:S02]  /*7e70*/  FSEL R105, R105, -INF , !P2 ;  /* 0xff80000069697808 */ /* 0x004fe40005000000 */
[C---:B------:R-:W-:Y:S02]  /*7e80*/  ISETP.GE.AND P4, PT, R48.reuse, R135, PT ;  /* 0x000000873000720c */ /* 0x040fe40003f86270 */
[----:B------:R-:W-:Y:S01]  /*7e90*/  ISETP.GE.AND P2, PT, R48, R103, PT ;  /* 0x000000673000720c */ /* 0x000fe20003f46270 */
[----:B------:R-:W1:Y:S01]  /*7ea0*/  MUFU.TANH R38, R13 ;  /* 0x0000000d00267308 */ /* 0x000e620000002400 */
[----:B------:R-:W-:Y:S01]  /*7eb0*/  VIADD R48, R46, 0x61 ;  /* 0x000000612e307836 */ /* 0x000fe20000000000 */
[----:B-----5:R-:W-:Y:S01]  /*7ec0*/  FSEL R104, R104, -INF , !P4 ;  /* 0xff80000068687808 */ /* 0x020fe20006000000 */
[----:B----4-:R-:W-:Y:S01]  /*7ed0*/  FMUL.FTZ R17, R18, UR8 ;  /* 0x0000000812117c20 */ /* 0x010fe20008410000 */
[----:B------:R-:W-:Y:S02]  /*7ee0*/  FSEL R67, R67, -INF , !P2 ;  /* 0xff80000043437808 */ /* 0x000fe40005000000 */
[----:B------:R-:W-:-:S02]  /*7ef0*/  ISETP.GE.AND P4, PT, R48, R135, PT ;  /* 0x000000873000720c */ /* 0x000fc40003f86270 */
[----:B------:R-:W2:Y:S01]  /*7f00*/  MUFU.TANH R37, R15 ;  /* 0x0000000f00257308 */ /* 0x000ea20000002400 */
[----:B------:R-:W-:Y:S02]  /*7f10*/  ISETP.GE.AND P2, PT, R48, R103, PT ;  /* 0x000000673000720c */ /* 0x000fe40003f46270 */
[----:B------:R-:W-:Y:S02]  /*7f20*/  FSEL R36, R36, -INF , !P4 ;  /* 0xff80000024247808 */ /* 0x000fe40006000000 */
[----:B---3--:R-:W-:Y:S02]  /*7f30*/  FSEL R3, R3, -INF , !P2 ;  /* 0xff80000003037808 */ /* 0x008fe40005000000 */
[C---:B------:R-:W-:Y:S01]  /*7f40*/  ISETP.GE.AND P4, PT, R26.reuse, R135, PT ;  /* 0x000000871a00720c */ /* 0x040fe20003f86270 */
[----:B------:R-:W3:Y:S01]  /*7f50*/  MUFU.TANH R60, R60 ;  /* 0x0000003c003c7308 */ /* 0x000ee20000002400 */
[----:B------:R-:W-:Y:S02]  /*7f60*/  ISETP.GE.AND P2, PT, R26, R103, PT ;  /* 0x000000671a00720c */ /* 0x000fe40003f46270 */
[----:B-1----:R-:W-:-:S02]  /*7f70*/  FSEL R38, R38, -INF , !P4 ;  /* 0xff80000026267808 */ /* 0x002fc40006000000 */
[----:B------:R-:W-:Y:S02]  /*7f80*/  ISETP.GE.AND P4, PT, R20, R135, PT ;  /* 0x000000871400720c */ /* 0x000fe40003f86270 */
[--C-:B------:R-:W-:Y:S01]  /*7f90*/  LOP3.LUT R18, R32, 0x30, R39.reuse, 0xfe, !PT ;  /* 0x0000003020127812 */ /* 0x100fe200078efe27 */
[----:B------:R-:W1:Y:S01]  /*7fa0*/  MUFU.TANH R61, R61 ;  /* 0x0000003d003d7308 */ /* 0x000e620000002400 */
[----:B--2---:R-:W-:Y:S01]  /*7fb0*/  FSEL R37, R37, -INF , !P2 ;  /* 0xff80000025257808 */ /* 0x004fe20005000000 */
[----:B------:R-:W-:Y:S01]  /*7fc0*/  FMUL.FTZ R15, R16, UR8 ;  /* 0x00000008100f7c20 */ /* 0x000fe20008410000 */
[----:B------:R-:W-:Y:S02]  /*7fd0*/  ISETP.GE.AND P2, PT, R20, R103, PT ;  /* 0x000000671400720c */ /* 0x000fe40003f46270 */
[C-C-:B------:R-:W-:Y:S02]  /*7fe0*/  LOP3.LUT R20, R32.reuse, 0x20, R39.reuse, 0xfe, !PT ;  /* 0x0000002020147812 */ /* 0x140fe400078efe27 */
[----:B------:R-:W-:Y:S01]  /*7ff0*/  LOP3.LUT R26, R32, 0x38, R39, 0xfe, !PT ;  /* 0x00000038201a7812 */ /* 0x000fe200078efe27 */
[----:B------:R-:W2:Y:S01]  /*8000*/  MUFU.TANH R62, R62 ;  /* 0x0000003e003e7308 */ /* 0x000ea20000002400 */
[----:B---3--:R-:W-:-:S02]  /*8010*/  FSEL R22, R60, -INF , !P1 ;  /* 0xff8000003c167808 */ /* 0x008fc40004800000 */
[----:B------:R-:W-:-:S05]  /*8020*/  ISETP.GE.AND P1, PT, R20, R135, PT ;  /* 0x000000871400720c */ /* 0x000fca0003f26270 */
[----:B------:R-:W3:Y:S01]  /*8030*/  MUFU.TANH R63, R63 ;  /* 0x0000003f003f7308 */ /* 0x000ee20000002400 */
[----:B-1----:R-:W-:Y:S02]  /*8040*/  FSEL R13, R61, -INF , !P3 ;  /* 0xff8000003d0d7808 */ /* 0x002fe40005800000 */
[----:B------:R-:W-:Y:S02]  /*8050*/  ISETP.GE.AND P3, PT, R20, R103, PT ;  /* 0x000000671400720c */ /* 0x000fe40003f66270 */
[----:B------:R-:W-:-:S03]  /*8060*/  LOP3.LUT R20, R32, 0x28, R39, 0xfe, !PT ;  /* 0x0000002820147812 */ /* 0x000fc600078efe27 */
[----:B------:R-:W1:Y:S01]  /*8070*/  MUFU.TANH R52, R52 ;  /* 0x0000003400347308 */ /* 0x000e620000002400 */
[----:B--2---:R-:W-:Y:S02]  /*8080*/  FSEL R16, R62, -INF , !P6 ;  /* 0xff8000003e107808 */ /* 0x004fe40007000000 */
[----:B------:R-:W-:-:S05]  /*8090*/  ISETP.GE.AND P6, PT, R20, R135, PT ;  /* 0x000000871400720c */ /* 0x000fca0003fc6270 */
[----:B------:R-:W2:Y:S01]  /*80a0*/  MUFU.TANH R53, R53 ;  /* 0x0000003500357308 */ /* 0x000ea20000002400 */
[----:B---3--:R-:W-:Y:S02]  /*80b0*/  FSEL R25, R63, -INF , !P5 ;  /* 0xff8000003f197808 */ /* 0x008fe40006800000 */
[----:B------:R-:W-:-:S04]  /*80c0*/  ISETP.GE.AND P5, PT, R20, R103, PT ;  /* 0x000000671400720c */ /* 0x000fc80003fa6270 */
[----:B------:R-:W-:Y:S01]  /*80d0*/  FSEL R137, R137, -INF , !P5 ;  /* 0xff80000089897808 */ /* 0x000fe20006800000 */
[----:B------:R-:W3:Y:S01]  /*80e0*/  MUFU.TANH R140, R140 ;  /* 0x0000008c008c7308 */ /* 0x000ee20000002400 */
[----:B-1----:R-:W-:Y:S02]  /*80f0*/  FSEL R20, R52, -INF , !P4 ;  /* 0xff80000034147808 */ /* 0x002fe40006000000 */
[----:B------:R-:W-:-:S04]  /*8100*/  ISETP.GE.AND P4, PT, R18, R135, PT ;  /* 0x000000871200720c */ /* 0x000fc80003f86270 */
[----:B------:R-:W-:Y:S01]  /*8110*/  FSEL R118, R44, -INF , !P4 ;  /* 0xff8000002c767808 */ /* 0x000fe20006000000 */
[----:B------:R-:W1:Y:S01]  /*8120*/  MUFU.TANH R142, R142 ;  /* 0x0000008e008e7308 */ /* 0x000e620000002400 */
[----:B--2---:R-:W-:Y:S02]  /*8130*/  FSEL R31, R53, -INF , !P2 ;  /* 0xff800000351f7808 */ /* 0x004fe40005000000 */
[----:B------:R-:W-:Y:S02]  /*8140*/  ISETP.GE.AND P2, PT, R18, R103, PT ;  /* 0x000000671200720c */ /* 0x000fe40003f46270 */
[----:B------:R-:W-:-:S03]  /*8150*/  LOP3.LUT R18, R32, 0x40, R39, 0xfe, !PT ;  /* 0x0000004020127812 */ /* 0x000fc600078efe27 */
[----:B------:R-:W2:Y:S01]  /*8160*/  MUFU.TANH R139, R139 ;  /* 0x0000008b008b7308 */ /* 0x000ea20000002400 */
[----:B---3--:R-:W-:Y:S02]  /*8170*/  FSEL R140, R140, -INF , !P6 ;  /* 0xff8000008c8c7808 */ /* 0x008fe40007000000 */
[C---:B------:R-:W-:Y:S02]  /*8180*/  ISETP.GE.AND P6, PT, R18.reuse, R135, PT ;  /* 0x000000871200720c */ /* 0x040fe40003fc6270 */
[----:B------:R-:W-:Y:S02]  /*8190*/  ISETP.GE.AND P5, PT, R18, R103, PT ;  /* 0x000000671200720c */ /* 0x000fe40003fa6270 */
[----:B------:R-:W-:Y:S01]  /*81a0*/  LOP3.LUT R18, R32, 0x48, R39, 0xfe, !PT ;  /* 0x0000004820127812 */ /* 0x000fe200078efe27 */
[----:B------:R-:W3:Y:S01]  /*81b0*/  MUFU.TANH R129, R129 ;  /* 0x0000008100817308 */ /* 0x000ee20000002400 */
[----:B-1----:R-:W-:Y:S02]  /*81c0*/  FSEL R142, R142, -INF , !P1 ;  /* 0xff8000008e8e7808 */ /* 0x002fe40004800000 */
[----:B------:R-:W-:-:S02]  /*81d0*/  ISETP.GE.AND P1, PT, R26, R135, PT ;  /* 0x000000871a00720c */ /* 0x000fc40003f26270 */
[----:B------:R-:W-:Y:S02]  /*81e0*/  ISETP.GE.AND P4, PT, R18, R135, PT ;  /* 0x000000871200720c */ /* 0x000fe40003f86270 */
[----:B------:R-:W-:Y:S01]  /*81f0*/  FSEL R116, R45, -INF , !P1 ;  /* 0xff8000002d747808 */ /* 0x000fe20004800000 */
[----:B------:R-:W1:Y:S01]  /*8200*/  MUFU.TANH R122, R122 ;  /* 0x0000007a007a7308 */ /* 0x000e620000002400 */
[----:B--2---:R-:W-:Y:S02]  /*8210*/  FSEL R139, R139, -INF , !P3 ;  /* 0xff8000008b8b7808 */ /* 0x004fe40005800000 */
[----:B------:R-:W-:Y:S02]  /*8220*/  ISETP.GE.AND P3, PT, R26, R103, PT ;  /* 0x000000671a00720c */ /* 0x000fe40003f66270 */
[----:B------:R-:W-:Y:S02]  /*8230*/  ISETP.GE.AND P1, PT, R8, R135, PT ;  /* 0x000000870800720c */ /* 0x000fe40003f26270 */
[----:B------:R-:W-:Y:S01]  /*8240*/  FSEL R123, R123, -INF , !P3 ;  /* 0xff8000007b7b7808 */ /* 0x000fe20005800000 */
[----:B------:R-:W2:Y:S01]  /*8250*/  MUFU.TANH R40, R40 ;  /* 0x0000002800287308 */ /* 0x000ea20000002400 */
[----:B---3--:R-:W-:-:S02]  /*8260*/  FSEL R129, R129, -INF , !P2 ;  /* 0xff80000081817808 */ /* 0x008fc40005000000 */
[-C--:B------:R-:W-:Y:S02]  /*8270*/  ISETP.GE.AND P2, PT, R18, R103.reuse, PT ;  /* 0x000000671200720c */ /* 0x080fe40003f46270 */
[----:B------:R-:W-:Y:S02]  /*8280*/  ISETP.GE.AND P3, PT, R8, R103, PT ;  /* 0x000000670800720c */ /* 0x000fe40003f66270 */
[----:B------:R-:W-:Y:S01]  /*8290*/  LOP3.LUT R8, R32, 0x58, R39, 0xfe, !PT ;  /* 0x0000005820087812 */ /* 0x000fe200078efe27 */
[----:B------:R-:W3:Y:S01]  /*82a0*/  MUFU.TANH R108, R108 ;  /* 0x0000006c006c7308 */ /* 0x000ee20000002400 */
[----:B-1----:R-:W-:Y:S02]  /*82b0*/  FSEL R122, R122, -INF , !P4 ;  /* 0xff8000007a7a7808 */ /* 0x002fe40006000000 */
[----:B------:R-:W-:Y:S02]  /*82c0*/  ISETP.GE.AND P4, PT, R4, R135, PT ;  /* 0x000000870400720c */ /* 0x000fe40003f86270 */
[----:B------:R-:W-:-:S02]  /*82d0*/  FSEL R119, R47, -INF , !P5 ;  /* 0xff8000002f777808 */ /* 0x000fc40006800000 */
[-C--:B------:R-:W-:Y:S01]  /*82e0*/  ISETP.GE.AND P5, PT, R8, R103.reuse, PT ;  /* 0x000000670800720c */ /* 0x080fe20003fa6270 */
[----:B------:R-:W1:Y:S01]  /*82f0*/  MUFU.TANH R109, R109 ;  /* 0x0000006d006d7308 */ /* 0x000e620000002400 */
[----:B--2---:R-:W-:Y:S02]  /*8300*/  FSEL R117, R40, -INF , !P2 ;  /* 0xff80000028757808 */ /* 0x004fe40005000000 */
[----:B------:R-:W-:Y:S02]  /*8310*/  ISETP.GE.AND P2, PT, R4, R103, PT ;  /* 0x000000670400720c */ /* 0x000fe40003f46270 */
[----:B------:R-:W-:-:S03]  /*8320*/  LOP3.LUT R4, R32, 0x68, R39, 0xfe, !PT ;  /* 0x0000006820047812 */ /* 0x000fc600078efe27 */
[----:B------:R-:W2:Y:S01]  /*8330*/  MUFU.TANH R15, R15 ;  /* 0x0000000f000f7308 */ /* 0x000ea20000002400 */
[----:B---3--:R-:W-:Y:S02]  /*8340*/  FSEL R108, R108, -INF , !P1 ;  /* 0xff8000006c6c7808 */ /* 0x008fe40004800000 */
        /* <DEDUP_REMOVED lines=10> */
[----:B------:R-:W-:-:S05]  /*83f0*/  ISETP.GE.AND P2, PT, R4, R103, PT ;  /* 0x000000670400720c */ /* 0x000fca0003f46270 */
[----:B------:R-:W3:Y:S01]  /*8400*/  MUFU.TANH R110, R110 ;  /* 0x0000006e006e7308 */ /* 0x000ee20000002400 */
[----:B-1----:R-:W-:Y:S02]  /*8410*/  FSEL R50, R50, -INF , !P4 ;  /* 0xff80000032327808 */ /* 0x002fe40006000000 */
[----:B------:R-:W-:-:S05]  /*8420*/  ISETP.GT.AND P4, PT, R179, R174, PT ;  /* 0x000000aeb300720c */ /* 0x000fca0003f84270 */
        /* <DEDUP_REMOVED lines=8> */
[----:B-1----:R-:W-:-:S07]  /*84b0*/  FSEL R42, R12, -INF , !P1 ;  /* 0xff8000000c2a7808 */ /* 0x002fce0004800000 */
[----:B------:R-:W1:Y:S01]  /*84c0*/  MUFU.TANH R41, R41 ;  /* 0x0000002900297308 */ /* 0x000e620000002400 */
[----:B--2---:R-:W-:Y:S02]  /*84d0*/  FSEL R107, R107, -INF , !P5 ;  /* 0xff8000006b6b7808 */ /* 0x004fe40006800000 */
[----:B------:R-:W-:-:S05]  /*84e0*/  ISETP.GE.AND P5, PT, R8, R103, PT ;  /* 0x000000670800720c */ /* 0x000fca0003fa6270 */
[----:B------:R-:W2:Y:S01]  /*84f0*/  MUFU.TANH R44, R9 ;  /* 0x00000009002c7308 */ /* 0x000ea20000002400 */
[----:B---3--:R-:W-:-:S07]  /*8500*/  FSEL R39, R14, -INF , !P3 ;  /* 0xff8000000e277808 */ /* 0x008fce0005800000 */
[----:B------:R3:W4:Y:S01]  /*8510*/  MUFU.TANH R49, R5 ;  /* 0x0000000500317308 */ /* 0x0007220000002400 */
[----:B-1----:R-:W-:-:S07]  /*8520*/  FSEL R41, R41, -INF , !P6 ;  /* 0xff80000029297808 */ /* 0x002fce0007000000 */
[----:B------:R-:W1:Y:S08]  /*8530*/  MUFU.TANH R48, R10 ;  /* 0x0000000a00307308 */ /* 0x000e700000002400 */
[----:B------:R-:W5:Y:S01]  /*8540*/  MUFU.TANH R47, R11 ;  /* 0x0000000b002f7308 */ /* 0x000f620000002400 */
[----:B---3--:R-:W-:Y:S01]  /*8550*/  FMUL.FTZ R5, R6, UR8 ;  /* 0x0000000806057c20 */ /* 0x008fe20008410000 */
[----:B------:R-:W-:-:S02]  /*8560*/  VIADD R6, R46, 0x71 ;  /* 0x000000712e067836 */ /* 0x000fc40000000000 */
[----:B------:R-:W-:Y:S01]  /*8570*/  VIADD R46, R46, 0x79 ;  /* 0x000000792e2e7836 */ /* 0x000fe20000000000 */
[----:B------:R-:W-:Y:S02]  /*8580*/  BAR.SYNC.DEFER_BLOCKING 0x0 ;  /* 0x0000000000007b1d */ /* 0x000fe40000010000 */
[C---:B------:R-:W-:Y:S02]  /*8590*/  ISETP.GE.AND P1, PT, R6.reuse, R135, PT ;  /* 0x000000870600720c */ /* 0x040fe40003f26270 */
[----:B------:R-:W-:Y:S02]  /*85a0*/  ISETP.GE.AND P3, PT, R6, R103, PT ;  /* 0x000000670600720c */ /* 0x000fe40003f66270 */
[----:B------:R-:W3:Y:S01]  /*85b0*/  MUFU.TANH R4, R5 ;  /* 0x0000000500047308 */ /* 0x000ee20000002400 */
[----:B--2---:R-:W-:Y:S02]  /*85c0*/  FSEL R44, R44, -INF , !P1 ;  /* 0xff8000002c2c7808 */ /* 0x004fe40004800000 */
[----:B------:R-:W-:-:S02]  /*85d0*/  ISETP.GE.AND P6, PT, R46, R135, PT ;  /* 0x000000872e00720c */ /* 0x000fc40003fc6270 */
[----:B------:R-:W-:Y:S02]  /*85e0*/  ISETP.GE.AND P1, PT, R46, R103, PT ;  /* 0x000000672e00720c */ /* 0x000fe40003f26270 */
[----:B----4-:R-:W-:Y:S01]  /*85f0*/  FSEL R49, R49, -INF , !P6 ;  /* 0xff80000031317808 */ /* 0x010fe20007000000 */
[----:B------:R-:W2:Y:S01]  /*8600*/  MUFU.TANH R45, R7 ;  /* 0x00000007002d7308 */ /* 0x000ea20000002400 */
[----:B-1----:R-:W-:Y:S02]  /*8610*/  FSEL R48, R48, -INF , !P5 ;  /* 0xff80000030307808 */ /* 0x002fe40006800000 */
[----:B-----5:R-:W-:Y:S02]  /*8620*/  FSEL R47, R47, -INF , !P3 ;  /* 0xff8000002f2f7808 */ /* 0x020fe40005800000 */
[----:B---3--:R-:W-:Y:S02]  /*8630*/  FSEL R46, R4, -INF , !P2 ;  /* 0xff800000042e7808 */ /* 0x008fe40005000000 */
[----:B--2---:R-:W-:Y:S01]  /*8640*/  FSEL R45, R45, -INF , !P1 ;  /* 0xff8000002d2d7808 */ /* 0x004fe20004800000 */
        /* <DEDUP_REMOVED lines=60> */
.L_x_7264:
[----:B------:R-:W-:-:S04]  /*8a10*/  LEA R6, -R124, RZ, 0x7 ;  /* 0x000000ff7c067211 */ /* 0x000fc800078e39ff */
[----:B------:R-:W-:-:S07]  /*8a20*/  SHF.R.S32.HI R4, RZ, 0x1f, R6 ;  /* 0x0000001fff047819 */ /* 0x000fce0000011406 */
.L_x_7265:
        /* <DEDUP_REMOVED lines=32> */
.L_x_7263:
[----:B-1----:R-:W-:Y:S02]  /*8c30*/  FMNMX.FTZ R5, R2, R34, !PT ;  /* 0x0000002202057209 */ /* 0x002fe40007810000 */
        /* <DEDUP_REMOVED lines=75> */
[----:B------:R-:W-:Y:S01]  /*90f0*/  LDSM.16.MT88.4 R16, [R163+0x6000] ;  /* 0x00600000a310783b */ /* 0x000fe20000004200 */
[----:B--2---:R-:W-:Y:S01]  /*9100*/  FMNMX.FTZ R60, R5, R60, !PT ;  /* 0x0000003c053c7209 */ /* 0x004fe20007810000 */
[--C-:B------:R-:W-:Y:S01]  /*9110*/  FFMA.FTZ R58, R34, UR6, -R59.reuse ;  /* 0x00000006223a7c23 */ /* 0x100fe2000801083b */
[----:B------:R-:W-:Y:S01]  /*9120*/  FSEL R5, R61, RZ, P2 ;  /* 0x000000ff3d057208 */ /* 0x000fe20001000000 */
[--C-:B------:R-:W-:Y:S01]  /*9130*/  FFMA.FTZ R56, R22, UR6, -R59.reuse ;  /* 0x0000000616387c23 */ /* 0x100fe2000801083b */
[C---:B------:R-:W-:Y:S01]  /*9140*/  FSETP.NEU.FTZ.AND P1, PT, R60.reuse, -INF , PT ;  /* 0xff8000003c00780b */ /* 0x040fe20003f3d000 */
[----:B------:R-:W-:Y:S01]  /*9150*/  FMUL.FTZ R54, R60, UR6 ;  /* 0x000000063c367c20 */ /* 0x000fe20008410000 */
[----:B------:R-:W-:Y:S01]  /*9160*/  FFMA.FTZ R55, R30, UR6, -R59 ;  /* 0x000000061e377c23 */ /* 0x000fe2000801083b */
[----:B------:R-:W-:Y:S01]  /*9170*/  FADD.FTZ R8, R2, -R5 ;  /* 0x8000000502087221 */ /* 0x000fe20000010000 */
[----:B------:R-:W-:Y:S01]  /*9180*/  FSEL R9, R60, RZ, P1 ;  /* 0x000000ff3c097208 */ /* 0x000fe20000800000 */
[----:B------:R-:W1:Y:S01]  /*9190*/  LDSM.16.MT88.4 R4, [R166+0x6000] ;  /* 0x00600000a604783b */ /* 0x000e620000004200 */
[----:B------:R-:W-:Y:S01]  /*91a0*/  FSEL R54, R54, RZ, P1 ;  /* 0x000000ff36367208 */ /* 0x000fe20000800000 */
[----:B------:R-:W-:Y:S01]  /*91b0*/  FMUL.FTZ R62, R8, UR6 ;  /* 0x00000006083e7c20 */ /* 0x000fe20008410000 */
[----:B------:R-:W-:Y:S01]  /*91c0*/  MUFU.EX2 R58, R58 ;  /* 0x0000003a003a7308 */ /* 0x000fe20000000800 */
[----:B------:R-:W-:Y:S01]  /*91d0*/  FADD.FTZ R9, R0, -R9 ;  /* 0x8000000900097221 */ /* 0x000fe20000010000 */
[--C-:B------:R-:W-:Y:S01]  /*91e0*/  FFMA.FTZ R66, R24, UR6, -R59.reuse ;  /* 0x0000000618427c23 */ /* 0x100fe2000801083b */
[--C-:B------:R-:W-:Y:S01]  /*91f0*/  FFMA.FTZ R53, R51, UR6, -R54.reuse ;  /* 0x0000000633357c23 */ /* 0x100fe20008010836 */
[--C-:B------:R-:W-:Y:S01]  /*9200*/  FFMA.FTZ R52, R65, UR6, -R54.reuse ;  /* 0x0000000641347c23 */ /* 0x100fe20008010836 */
[----:B------:R-:W-:Y:S01]  /*9210*/  FMUL.FTZ R0, R9, UR6 ;  /* 0x0000000609007c20 */ /* 0x000fe20008410000 */
[--C-:B------:R-:W-:Y:S01]  /*9220*/  FFMA.FTZ R51, R13, UR6, -R54.reuse ;  /* 0x000000060d337c23 */ /* 0x100fe20008010836 */
[----:B------:R-:W2:Y:S01]  /*9230*/  LDSM.16.MT88.4 R8, [R164+0x6000] ;  /* 0x00600000a408783b */ /* 0x000ea20000004200 */
[--C-:B------:R-:W-:Y:S01]  /*9240*/  FFMA.FTZ R2, R35, UR6, -R54.reuse ;  /* 0x0000000623027c23 */ /* 0x100fe20008010836 */
        /* <DEDUP_REMOVED lines=36> */
[----:B-----5:R-:W-:-:S07]  /*9490*/  F2FP.BF16.F32.PACK_AB R15, R2, R51 ;  /* 0x00000033020f723e */ /* 0x020fce00000010ff */
[----:B------:R-:W-:Y:S01]  /*94a0*/  MUFU.EX2 R63, R63 ;  /* 0x0000003f003f7308 */ /* 0x000fe20000000800 */
        /* <DEDUP_REMOVED lines=35> */
[----:B------:R-:W3:Y:S01]  /*96e0*/  LDSM.16.MT88.4 R16, [R166+0x6800] ;  /* 0x00680000a610783b */ /* 0x000ee20000004200 */
[----:B------:R-:W-:Y:S01]  /*96f0*/  FMUL.FTZ R69, R69, R62 ;  /* 0x0000003e45457220 */ /* 0x000fe20000410000 */
[-C--:B------:R-:W-:Y:S01]  /*9700*/  FMUL.FTZ R70, R70, R0.reuse ;  /* 0x0000000046467220 */ /* 0x080fe20000410000 */
[----:B------:R-:W-:Y:S01]  /*9710*/  FMUL.FTZ R71, R71, R0 ;  /* 0x0000000047477220 */ /* 0x000fe20000410000 */
[----:B------:R-:W-:Y:S01]  /*9720*/  MUFU.EX2 R65, R65 ;  /* 0x0000004100417308 */ /* 0x000fe20000000800 */
[C---:B--2---:R-:W-:Y:S01]  /*9730*/  HMMA.16816.F32.BF16 R4, R12.reuse, R8, R4 ;  /* 0x000000080c04723c */ /* 0x044fe20000041804 */
[--C-:B------:R-:W-:Y:S01]  /*9740*/  FFMA.FTZ R88, R133, UR6, -R54.reuse ;  /* 0x0000000685587c23 */ /* 0x100fe20008010836 */
[--C-:B------:R-:W-:Y:S01]  /*9750*/  FFMA.FTZ R74, R137, UR6, -R54.reuse ;  /* 0x00000006894a7c23 */ /* 0x100fe20008010836 */
[--C-:B------:R-:W-:Y:S01]  /*9760*/  FFMA.FTZ R89, R131, UR6, -R54.reuse ;  /* 0x0000000683597c23 */ /* 0x100fe20008010836 */
[--C-:B------:R-:W-:Y:S01]  /*9770*/  FFMA.FTZ R91, R116, UR6, -R59.reuse ;  /* 0x00000006745b7c23 */ /* 0x100fe2000801083b */
[--C-:B------:R-:W-:Y:S01]  /*9780*/  FFMA.FTZ R116, R115, UR6, -R54.reuse ;  /* 0x0000000673747c23 */ /* 0x100fe20008010836 */
[C---:B------:R-:W-:Y:S01]  /*9790*/  HMMA.16816.F32.BF16 R8, R12.reuse, R10, R84 ;  /* 0x0000000a0c08723c */ /* 0x040fe20000041854 */
[----:B------:R-:W2:Y:S01]  /*97a0*/  MUFU.EX2 R66, R66 ;  /* 0x0000004200427308 */ /* 0x000ea20000000800 */
[----:B-1----:R-:W-:Y:S01]  /*97b0*/  F2FP.BF16.F32.PACK_AB R32, R64, R63 ;  /* 0x0000003f4020723e */ /* 0x002fe200000010ff */
[--C-:B------:R-:W-:Y:S01]  /*97c0*/  FFMA.FTZ R90, R130, UR6, -R59.reuse ;  /* 0x00000006825a7c23 */ /* 0x100fe2000801083b */
[--C-:B------:R-:W-:Y:S01]  /*97d0*/  FFMA.FTZ R115, R123, UR6, -R54.reuse ;  /* 0x000000067b737c23 */ /* 0x100fe20008010836 */
[--C-:B------:R-:W-:Y:S01]  /*97e0*/  FFMA.FTZ R123, R114, UR6, -R59.reuse ;  /* 0x00000006727b7c23 */ /* 0x100fe2000801083b */
[--C-:B------:R-:W-:Y:S01]  /*97f0*/  FFMA.FTZ R114, R119, UR6, -R54.reuse ;  /* 0x0000000677727c23 */ /* 0x100fe20008010836 */
[--C-:B------:R-:W-:Y:S01]  /*9800*/  FFMA.FTZ R84, R25, UR6, -R54.reuse ;  /* 0x0000000619547c23 */ /* 0x100fe20008010836 */
[----:B------:R-:W-:Y:S01]  /*9810*/  FMUL.FTZ R25, R73, R62 ;  /* 0x0000003e49197220 */ /* 0x000fe20000410000 */
[--C-:B------:R-:W-:Y:S01]  /*9820*/  FFMA.FTZ R73, R29, UR6, -R54.reuse ;  /* 0x000000061d497c23 */ /* 0x100fe20008010836 */
[----:B------:R-:W-:Y:S01]  /*9830*/  MUFU.EX2 R75, R75 ;  /* 0x0000004b004b7308 */ /* 0x000fe20000000800 */
[----:B------:R-:W1:Y:S01]  /*9840*/  LDSM.16.MT88.4 R28, [R164+0x6800] ;  /* 0x00680000a41c783b */ /* 0x000e620000004200 */
[--C-:B------:R-:W-:Y:S01]  /*9850*/  FFMA.FTZ R85, R139, UR6, -R54.reuse ;  /* 0x000000068b557c23 */ /* 0x100fe20008010836 */
[--C-:B------:R-:W-:Y:S01]  /*9860*/  FFMA.FTZ R119, R111, UR6, -R54.reuse ;  /* 0x000000066f777c23 */ /* 0x100fe20008010836 */
[--C-:B------:R-:W-:Y:S01]  /*9870*/  FFMA.FTZ R111, R117, UR6, -R54.reuse ;  /* 0x00000006756f7c23 */ /* 0x100fe20008010836 */
[C---:B----4-:R-:W-:Y:S01]  /*9880*/  HMMA.16816.F32.BF16 R24, R12.reuse, R20, R24 ;  /* 0x000000140c18723c */ /* 0x050fe20000041818 */
[----:B------:R-:W-:Y:S01]  /*9890*/  FFMA.FTZ R117, R104, UR6, -R59 ;  /* 0x0000000668757c23 */ /* 0x000fe2000801083b */
[--C-:B------:R-:W-:Y:S01]  /*98a0*/  FFMA.FTZ R104, R109, UR6, -R54.reuse ;  /* 0x000000066d687c23 */ /* 0x100fe20008010836 */
[----:B------:R-:W-:Y:S01]  /*98b0*/  MUFU.EX2 R84, R84 ;  /* 0x0000005400547308 */ /* 0x000fe20000000800 */
[----:B--2---:R-:W-:Y:S01]  /*98c0*/  F2FP.BF16.F32.PACK_AB R34, R66, R65 ;  /* 0x000000414222723e */ /* 0x004fe200000010ff */
[--C-:B------:R-:W-:Y:S01]  /*98d0*/  FFMA.FTZ R109, R105, UR6, -R54.reuse ;  /* 0x00000006696d7c23 */ /* 0x100fe20008010836 */
[----:B------:R-:W-:Y:S01]  /*98e0*/  HMMA.16816.F32.BF16 R12, R12, R22, R68 ;  /* 0x000000160c0c723c */ /* 0x000fe20000041844 */
[----:B------:R-:W2:Y:S01]  /*98f0*/  LDSM.16.MT88.4 R20, [R163+0x6800] ;  /* 0x00680000a314783b */ /* 0x000ea20000004200 */
[--C-:B------:R-:W-:Y:S01]  /*9900*/  FFMA.FTZ R105, R107, UR6, -R54.reuse ;  /* 0x000000066b697c23 */ /* 0x100fe20008010836 */
[----:B------:R-:W-:Y:S01]  /*9910*/  FFMA.FTZ R107, R39, UR6, -R54 ;  /* 0x00000006276b7c23 */ /* 0x000fe20008010836 */
[----:B------:R-:W-:Y:S01]  /*9920*/  FFMA.FTZ R53, R188, R0, R53 ;  /* 0x00000000bc357223 */ /* 0x000fe20000010035 */
[----:B------:R-:W4:Y:S01]  /*9930*/  MUFU.EX2 R73, R73 ;  /* 0x0000004900497308 */ /* 0x000f220000000800 */
[----:B------:R-:W-:Y:S01]  /*9940*/  FFMA.FTZ R58, R189, R62, R58 ;  /* 0x0000003ebd3a7223 */ /* 0x000fe2000001003a */
[--C-:B------:R-:W-:Y:S01]  /*9950*/  FFMA.FTZ R70, R142, UR6, -R59.reuse ;  /* 0x000000068e467c23 */ /* 0x100fe2000801083b */
[--C-:B------:R-:W-:Y:S01]  /*9960*/  FFMA.FTZ R71, R138, UR6, -R59.reuse ;  /* 0x000000068a477c23 */ /* 0x100fe2000801083b */
[--C-:B------:R-:W-:Y:S01]  /*9970*/  FFMA.FTZ R69, R140, UR6, -R59.reuse ;  /* 0x000000068c457c23 */ /* 0x100fe2000801083b */
[----:B------:R-:W-:Y:S01]  /*9980*/  FFMA.FTZ R68, R136, UR6, -R59 ;  /* 0x0000000688447c23 */ /* 0x000fe2000801083b */
[----:B------:R-:W-:Y:S01]  /*9990*/  FADD.FTZ R52, R52, R53 ;  /* 0x0000003534347221 */ /* 0x000fe20000010000 */
[----:B------:R-:W-:Y:S01]  /*99a0*/  FADD.FTZ R57, R57, R58 ;  /* 0x0000003a39397221 */ /* 0x000fe20000010000 */
[----:B------:R-:W5:Y:S01]  /*99b0*/  MUFU.EX2 R72, R72 ;  /* 0x0000004800487308 */ /* 0x000f620000000800 */
[----:B------:R-:W-:Y:S01]  /*99c0*/  LDSM.16.MT88.4 R36, [R162+0x9000] ;  /* 0x00900000a224783b */ /* 0x000fe20000004200 */
[----:B------:R-:W-:Y:S01]  /*99d0*/  FADD.FTZ R51, R51, R52 ;  /* 0x0000003433337221 */ /* 0x000fe20000010000 */
[----:B------:R-:W-:Y:S01]  /*99e0*/  FADD.FTZ R56, R56, R57 ;  /* 0x0000003938387221 */ /* 0x000fe20000010000 */
[--C-:B------:R-:W-:Y:S01]  /*99f0*/  FFMA.FTZ R62, R44, UR6, -R59.reuse ;  /* 0x000000062c3e7c23 */ /* 0x100fe2000801083b */
[----:B------:R-:W-:Y:S01]  /*9a00*/  FFMA.FTZ R44, R50, UR6, -R59 ;  /* 0x00000006322c7c23 */ /* 0x000fe2000801083b */
[----:B------:R-:W-:Y:S01]  /*9a10*/  FADD.FTZ R51, R2, R51 ;  /* 0x0000003302337221 */ /* 0x000fe20000010000 */
[----:B------:R-:W-:Y:S01]  /*9a20*/  FADD.FTZ R56, R55, R56 ;  /* 0x0000003837387221 */ /* 0x000fe20000010000 */
[----:B------:R-:W-:Y:S01]  /*9a30*/  MUFU.EX2 R70, R70 ;  /* 0x0000004600467308 */ /* 0x000fe20000000800 */
[----:B----4-:R-:W-:Y:S01]  /*9a40*/  F2FP.BF16.F32.PACK_AB R33, R73, R84 ;  /* 0x000000544921723e */ /* 0x010fe200000010ff */
[----:B------:R-:W-:Y:S01]  /*9a50*/  FFMA.FTZ R189, R49, UR6, -R59 ;  /* 0x0000000631bd7c23 */ /* 0x000fe2000801083b */
[----:B------:R-:W-:-:S04]  /*9a60*/  FADD.FTZ R63, R63, R56 ;  /* 0x000000383f3f7221 */ /* 0x000fc80000010000 */
[----:B------:R-:W-:Y:S01]  /*9a70*/  FADD.FTZ R64, R64, R63 ;  /* 0x0000003f40407221 */ /* 0x000fe20000010000 */
[----:B------:R-:W4:Y:S01]  /*9a80*/  MUFU.EX2 R71, R71 ;  /* 0x0000004700477308 */ /* 0x000f220000000800 */
[----:B-----5:R-:W-:Y:S02]  /*9a90*/  F2FP.BF16.F32.PACK_AB R35, R72, R75 ;  /* 0x0000004b4823723e */ /* 0x020fe400000010ff */
[----:B------:R-:W-:-:S04]  /*9aa0*/  FADD.FTZ R65, R65, R64 ;  /* 0x0000004041417221 */ /* 0x000fc80000010000 */
[----:B------:R-:W-:Y:S01]  /*9ab0*/  FADD.FTZ R65, R66, R65 ;  /* 0x0000004142417221 */ /* 0x000fe20000010000 */
        /* <DEDUP_REMOVED lines=15> */
[C---:B---3--:R-:W-:Y:S07]  /*9bb0*/  HMMA.16816.F32.BF16 R24, R32.reuse, R16, R24 ;  /* 0x000000102018723c */ /* 0x048fee0000041818 */
[----:B------:R-:W-:Y:S01]  /*9bc0*/  MUFU.EX2 R101, R101 ;  /* 0x0000006500657308 */ /* 0x000fe20000000800 */
[----:B------:R-:W-:Y:S01]  /*9bd0*/  HMMA.16816.F32.BF16 R12, R32, R18, R12 ;  /* 0x00000012200c723c */ /* 0x000fe2000004180c */
[----:B------:R-:W3:Y:S06]  /*9be0*/  LDSM.16.MT88.4 R16, [R163+0x7000] ;  /* 0x00700000a310783b */ /* 0x000eec0000004200 */
[----:B------:R-:W3:Y:S01]  /*9bf0*/  MUFU.EX2 R90, R90 ;  /* 0x0000005a005a7308 */ /* 0x000ee20000000800 */
[----:B----4-:R-:W-:Y:S01]  /*9c00*/  F2FP.BF16.F32.PACK_AB R32, R71, R70 ;  /* 0x000000464720723e */ /* 0x010fe200000010ff */
[----:B------:R-:W-:Y:S01]  /*9c10*/  FADD.FTZ R70, R70, R65 ;  /* 0x0000004146467221 */ /* 0x000fe20000010000 */
[----:B--2---:R-:W-:-:S02]  /*9c20*/  F2FP.BF16.F32.PACK_AB R33, R88, R85 ;  /* 0x000000555821723e */ /* 0x004fc400000010ff */
        /* <DEDUP_REMOVED lines=79> */
[----:B------:R-:W3:Y:S01]  /*a120*/  LDSM.16.MT88.4 R32, [R163+0x8800] ;  /* 0x00880000a320783b */ /* 0x000ee20000004200 */
        /* <DEDUP_REMOVED lines=10> */
[C---:B--2---:R-:W-:Y:S01]  /*a1d0*/  HMMA.16816.F32.BF16 R4, R16.reuse, R20, R4 ;  /* 0x000000141004723c */ /* 0x044fe20000041804 */
[----:B------:R-:W-:Y:S05]  /*a1e0*/  MUFU.EX2 R128, R128 ;  /* 0x0000008000807308 */ /* 0x000fea0000000800 */
[C---:B------:R-:W-:Y:S01]  /*a1f0*/  HMMA.16816.F32.BF16 R8, R16.reuse, R22, R8 ;  /* 0x000000161008723c */ /* 0x040fe20000041808 */
[----:B------:R-:W2:Y:S02]  /*a200*/  LDSM.16.MT88.4 R20, [R166+0x9000] ;  /* 0x00900000a614783b */ /* 0x000ea40000004200 */
[----:B------:R-:W-:Y:S03]  /*a210*/  MUFU.EX2 R41, R41 ;  /* 0x0000002900297308 */ /* 0x000fe60000000800 */
[C---:B---3--:R-:W-:Y:S05]  /*a220*/  HMMA.16816.F32.BF16 R80, R16.reuse, R32, R80 ;  /* 0x000000201050723c */ /* 0x048fea0000041850 */
[----:B------:R-:W3:Y:S01]  /*a230*/  MUFU.EX2 R0, R62 ;  /* 0x0000003e00007308 */ /* 0x000ee20000000800 */
[C---:B------:R-:W-:Y:S01]  /*a240*/  HMMA.16816.F32.BF16 R76, R16.reuse, R34, R76 ;  /* 0x00000022104c723c */ /* 0x040fe2000004184c */
[----:B------:R-:W4:Y:S06]  /*a250*/  LDSM.16.MT88.4 R32, [R164+0x9000] ;  /* 0x00900000a420783b */ /* 0x000f2c0000004200 */
[----:B------:R-:W-:Y:S08]  /*a260*/  MUFU.EX2 R44, R44 ;  /* 0x0000002c002c7308 */ /* 0x000ff00000000800 */
[----:B------:R-:W5:Y:S01]  /*a270*/  MUFU.EX2 R189, R189 ;  /* 0x000000bd00bd7308 */ /* 0x000f620000000800 */
[----:B---3--:R-:W-:Y:S01]  /*a280*/  F2FP.BF16.F32.PACK_AB R68, R0, R41 ;  /* 0x000000290044723e */ /* 0x008fe200000010ff */
        /* <DEDUP_REMOVED lines=9> */
[C---:B--2---:R-:W-:Y:S06]  /*a320*/  HMMA.16816.F32.BF16 R96, R28.reuse, R20, R96 ;  /* 0x000000141c60723c */ /* 0x044fec0000041860 */
        /* <DEDUP_REMOVED lines=24> */
[----:B------:R-:W-:-:S04]  /*a4b0*/  FADD.FTZ R74, R89, R74 ;  /* 0x0000004a594a7221 */ /* 0x000fc80000010000 */
[----:B------:R-:W-:-:S04]  /*a4c0*/  FADD.FTZ R103, R103, R74 ;  /* 0x0000004a67677221 */ /* 0x000fc80000010000 */
[----:B------:R-:W-:Y:S01]  /*a4d0*/  FADD.FTZ R116, R116, R103 ;  /* 0x0000006774747221 */ /* 0x000fe20000010000 */
[----:B----4-:R-:W-:-:S03]  /*a4e0*/  F2FP.BF16.F32.PACK_AB R71, R35, R32 ;  /* 0x000000202347723e */ /* 0x010fc600000010ff */
[----:B------:R-:W-:-:S04]  /*a4f0*/  FADD.FTZ R29, R115, R116 ;  /* 0x00000074731d7221 */ /* 0x000fc80000010000 */
        /* <DEDUP_REMOVED lines=15> */
[----:B---3--:R-:W-:Y:S01]  /*a5f0*/  HMMA.16816.F32.BF16 R80, R68, R16, R80 ;  /* 0x000000104450723c */ /* 0x008fe20000041850 */
[----:B------:R-:W-:Y:S02]  /*a600*/  FADD.FTZ R106, R106, R113 ;  /* 0x000000716a6a7221 */ /* 0x000fe40000010000 */
        /* <DEDUP_REMOVED lines=26> */
.L_x_7260:
        /* <DEDUP_REMOVED lines=14> */
.L_x_7270:
[----:B------:R-:W-:Y:S04]  /*a890*/  DEPBAR.LE SB0, 0x0 ;  /* 0x000080000000791a */ /* 0x000fe80000000000 */
[----:B------:R-:W-:Y:S01]  /*a8a0*/  BAR.SYNC.DEFER_BLOCKING 0x0 ;  /* 0x0000000000007b1d */ /* 0x000fe20000010000 */
[----:B------:R-:W-:Y:S02]  /*a8b0*/  IADD3 R179, R179, -0x1, RZ ;  /* 0xffffffffb3b37810 */ /* 0x000fe40007ffe0ff */
[----:B------:R-:W-:Y:S02]  /*a8c0*/  MOV R10, R182 ;  /* 0x000000b6000a7202 */ /* 0x000fe40000000f00 */
[----:B------:R-:W-:Y:S01]  /*a8d0*/  MOV R0, R180 ;  /* 0x000000b400007202 */ /* 0x000fe20000000f00 */
[----:B------:R-:W-:Y:S06]  /*a8e0*/  @!P0 BRA `(.L_x_7267) ;  /* 0x0000000000f48947 */ /* 0x000fec0003800000 */
        /* <DEDUP_REMOVED lines=61> */
.L_x_7267:
        /* <DEDUP_REMOVED lines=25> */
[----:B------:R-:W-:Y:S05]  /*ae50*/  ISETP.GT.AND P1, PT, R179, R174, PT ;  /* 0x000000aeb300720c */ /* 0x000fea0003f24270 */
        /* <DEDUP_REMOVED lines=302> */
.L_x_7269:
        /* <DEDUP_REMOVED lines=28> */
.L_x_7268:
        /* <DEDUP_REMOVED lines=163> */
[----:B-1----:R-:W-:Y:S01]  /*cd30*/  F2FP.BF16.F32.PACK_AB R43, R108, R109 ;  /* 0x0000006d6c2b723e */ /* 0x002fe200000010ff */
[--C-:B------:R-:W-:Y:S01]  /*cd40*/  FFMA.FTZ R105, R247, UR4, -R64.reuse ;  /* 0x00000004f7697c23 */ /* 0x100fe20008010840 */
[--C-:B------:R-:W-:Y:S01]  /*cd50*/  FFMA.FTZ R66, R245, UR4, -R64.reuse ;  /* 0x00000004f5427c23 */ /* 0x100fe20008010840 */
[--C-:B------:R-:W-:Y:S01]  /*cd60*/  FFMA.FTZ R97, R209, UR4, -R64.reuse ;  /* 0x00000004d1617c23 */ /* 0x100fe20008010840 */
[--C-:B------:R-:W-:Y:S01]  /*cd70*/  FFMA.FTZ R118, R207, UR4, -R64.reuse ;  /* 0x00000004cf767c23 */ /* 0x100fe20008010840 */
[--C-:B------:R-:W-:Y:S01]  /*cd80*/  FFMA.FTZ R119, R205, UR4, -R64.reuse ;  /* 0x00000004cd777c23 */ /* 0x100fe20008010840 */
[----:B------:R-:W-:Y:S03]  /*cd90*/  FFMA.FTZ R120, R203, UR4, -R64 ;  /* 0x00000004cb787c23 */ /* 0x000fe60008010840 */
[----:B------:R-:W1:Y:S01]  /*cda0*/  MUFU.EX2 R111, R111 ;  /* 0x0000006f006f7308 */ /* 0x000e620000000800 */
[----:B------:R-:W-:Y:S01]  /*cdb0*/  FFMA.FTZ R115, R38, R189, R115 ;  /* 0x000000bd26737223 */ /* 0x000fe20000010073 */
[----:B------:R-:W-:Y:S01]  /*cdc0*/  FADD.FTZ R116, R112, R116 ;  /* 0x0000007470747221 */ /* 0x000fe20000010000 */
[----:B------:R-:W-:Y:S01]  /*cdd0*/  FFMA.FTZ R123, R201, UR4, -R64 ;  /* 0x00000004c97b7c23 */ /* 0x000fe20008010840 */
[----:B------:R-:W-:Y:S01]  /*cde0*/  ISETP.GT.AND P1, PT, R179, R174, PT ;  /* 0x000000aeb300720c */ /* 0x000fe20003f24270 */
[----:B------:R-:W-:Y:S01]  /*cdf0*/  FADD.FTZ R115, R113, R115 ;  /* 0x0000007371737221 */ /* 0x000fe20000010000 */
[----:B------:R-:W-:Y:S01]  /*ce00*/  FFMA.FTZ R113, R198, UR4, -R39 ;  /* 0x00000004c6717c23 */ /* 0x000fe20008010827 */
[----:B------:R-:W-:Y:S03]  /*ce10*/  FADD.FTZ R109, R109, R116 ;  /* 0x000000746d6d7221 */ /* 0x000fe60000010000 */
[----:B------:R-:W-:Y:S01]  /*ce20*/  MUFU.EX2 R110, R110 ;  /* 0x0000006e006e7308 */ /* 0x000fe20000000800 */
[--C-:B------:R-:W-:Y:S01]  /*ce30*/  FFMA.FTZ R124, R199, UR4, -R64.reuse ;  /* 0x00000004c77c7c23 */ /* 0x100fe20008010840 */
[--C-:B------:R-:W-:Y:S01]  /*ce40*/  FFMA.FTZ R127, R197, UR4, -R64.reuse ;  /* 0x00000004c57f7c23 */ /* 0x100fe20008010840 */
[----:B------:R-:W-:Y:S01]  /*ce50*/  FADD.FTZ R109, R108, R109 ;  /* 0x0000006d6c6d7221 */ /* 0x000fe20000010000 */
[--C-:B------:R-:W-:Y:S01]  /*ce60*/  FFMA.FTZ R112, R195, UR4, -R64.reuse ;  /* 0x00000004c3707c23 */ /* 0x100fe20008010840 */
[----:B------:R-:W-:Y:S05]  /*ce70*/  FFMA.FTZ R193, R193, UR4, -R64 ;  /* 0x00000004c1c17c23 */ /* 0x000fea0008010840 */
[----:B------:R-:W2:Y:S01]  /*ce80*/  MUFU.EX2 R107, R107 ;  /* 0x0000006b006b7308 */ /* 0x000ea20000000800 */
[C---:B-1----:R-:W-:Y:S01]  /*ce90*/  F2FP.BF16.F32.PACK_AB R42, R111.reuse, R114 ;  /* 0x000000726f2a723e */ /* 0x042fe200000010ff */
[----:B------:R-:W-:Y:S04]  /*cea0*/  FADD.FTZ R114, R114, R115 ;  /* 0x0000007372727221 */ /* 0x000fe80000010000 */
[----:B------:R-:W-:Y:S04]  /*ceb0*/  FADD.FTZ R111, R111, R114 ;  /* 0x000000726f6f7221 */ /* 0x000fe80000010000 */
[----:B------:R-:W1:Y:S01]  /*cec0*/  MUFU.EX2 R101, R101 ;  /* 0x0000006500657308 */ /* 0x000e620000000800 */
[C---:B------:R-:W-:Y:S06]  /*ced0*/  HMMA.16816.F32.BF16 R4, R40.reuse, R16, R4 ;  /* 0x000000102804723c */ /* 0x040fec0000041804 */
[C---:B------:R-:W-:Y:S03]  /*cee0*/  HMMA.16816.F32.BF16 R8, R40.reuse, R18, R8 ;  /* 0x000000122808723c */ /* 0x040fe60000041808 */
[----:B------:R-:W-:Y:S02]  /*cef0*/  MUFU.EX2 R105, R105 ;  /* 0x0000006900697308 */ /* 0x000fe40000000800 */
[C---:B------:R-:W-:Y:S01]  /*cf00*/  FMUL.FTZ R16, R38.reuse, R84 ;  /* 0x0000005426107220 */ /* 0x040fe20000410000 */
[C---:B------:R-:W-:Y:S07]  /*cf10*/  HMMA.16816.F32.BF16 R12, R40.reuse, R24, R12 ;  /* 0x00000018280c723c */ /* 0x040fee000004180c */
[----:B------:R-:W3:Y:S01]  /*cf20*/  MUFU.EX2 R66, R66 ;  /* 0x0000004200427308 */ /* 0x000ee20000000800 */
[C---:B------:R-:W-:Y:S03]  /*cf30*/  FMUL.FTZ R18, R37.reuse, R86 ;  /* 0x0000005625127220 */ /* 0x040fe60000410000 */
[----:B------:R-:W-:Y:S01]  /*cf40*/  FMUL.FTZ R19, R37, R87 ;  /* 0x0000005725137220 */ /* 0x000fe20000410000 */
[C---:B------:R-:W-:Y:S01]  /*cf50*/  FMUL.FTZ R17, R38.reuse, R85 ;  /* 0x0000005526117220 */ /* 0x040fe20000410000 */
[C---:B------:R-:W-:Y:S04]  /*cf60*/  FMUL.FTZ R24, R38.reuse, R76 ;  /* 0x0000004c26187220 */ /* 0x040fe80000410000 */
[----:B------:R-:W-:Y:S01]  /*cf70*/  MUFU.EX2 R104, R104 ;  /* 0x0000006800687308 */ /* 0x000fe20000000800 */
[----:B------:R-:W-:Y:S01]  /*cf80*/  FMUL.FTZ R25, R38, R77 ;  /* 0x0000004d26197220 */ /* 0x000fe20000410000 */
[----:B--2---:R-:W-:Y:S01]  /*cf90*/  F2FP.BF16.F32.PACK_AB R48, R107, R110 ;  /* 0x0000006e6b30723e */ /* 0x004fe200000010ff */
[C---:B------:R-:W-:Y:S03]  /*cfa0*/  HMMA.16816.F32.BF16 R16, R40.reuse, R26, R16 ;  /* 0x0000001a2810723c */ /* 0x040fe60000041810 */
[----:B-1----:R-:W-:Y:S01]  /*cfb0*/  F2FP.BF16.F32.PACK_AB R49, R101, R106 ;  /* 0x0000006a6531723e */ /* 0x002fe200000010ff */
[--C-:B------:R-:W-:Y:S03]  /*cfc0*/  FFMA.FTZ R77, R230, UR4, -R39.reuse ;  /* 0x00000004e64d7c23 */ /* 0x100fe60008010827 */
[----:B------:R-:W1:Y:S01]  /*cfd0*/  MUFU.EX2 R67, R67 ;  /* 0x0000004300437308 */ /* 0x000e620000000800 */
[C---:B------:R-:W-:Y:S03]  /*cfe0*/  HMMA.16816.F32.BF16 R20, R40.reuse, R28, R20 ;  /* 0x0000001c2814723c */ /* 0x040fe60000041814 */
[C---:B------:R-:W-:Y:S01]  /*cff0*/  FMUL.FTZ R26, R37.reuse, R78 ;  /* 0x0000004e251a7220 */ /* 0x040fe20000410000 */
[----:B------:R-:W-:Y:S05]  /*d000*/  FMUL.FTZ R27, R37, R79 ;  /* 0x0000004f251b7220 */ /* 0x000fea0000410000 */
[----:B------:R-:W-:Y:S02]  /*d010*/  MUFU.EX2 R65, R65 ;  /* 0x0000004100417308 */ /* 0x000fe40000000800 */
[C---:B------:R-:W-:Y:S01]  /*d020*/  FMUL.FTZ R28, R38.reuse, R72 ;  /* 0x00000048261c7220 */ /* 0x040fe20000410000 */
[----:B------:R-:W-:Y:S01]  /*d030*/  FMUL.FTZ R29, R38, R73 ;  /* 0x00000049261d7220 */ /* 0x000fe20000410000 */
[----:B---3--:R-:W-:Y:S01]  /*d040*/  F2FP.BF16.F32.PACK_AB R50, R66, R105 ;  /* 0x000000694232723e */ /* 0x008fe200000010ff */
[C---:B------:R-:W-:Y:S05]  /*d050*/  HMMA.16816.F32.BF16 R24, R40.reuse, R30, R24 ;  /* 0x0000001e2818723c */ /* 0x040fea0000041818 */
[----:B------:R-:W2:Y:S01]  /*d060*/  MUFU.EX2 R92, R231 ;  /* 0x000000e7005c7308 */ /* 0x000ea20000000800 */
[----:B-1----:R-:W-:Y:S01]  /*d070*/  F2FP.BF16.F32.PACK_AB R51, R67, R104 ;  /* 0x000000684333723e */ /* 0x002fe200000010ff */
[--C-:B------:R-:W-:Y:S01]  /*d080*/  FFMA.FTZ R78, R220, UR4, -R39.reuse ;  /* 0x00000004dc4e7c23 */ /* 0x100fe20008010827 */
[--C-:B------:R-:W-:Y:S03]  /*d090*/  FFMA.FTZ R79, R217, UR4, -R64.reuse ;  /* 0x00000004d94f7c23 */ /* 0x100fe60008010840 */
[--C-:B------:R-:W-:Y:S01]  /*d0a0*/  FFMA.FTZ R73, R219, UR4, -R64.reuse ;  /* 0x00000004db497c23 */ /* 0x100fe20008010840 */
[C---:B------:R-:W-:Y:S01]  /*d0b0*/  FMUL.FTZ R30, R37.reuse, R74 ;  /* 0x0000004a251e7220 */ /* 0x040fe20000410000 */
[----:B------:R-:W-:Y:S02]  /*d0c0*/  FMUL.FTZ R31, R37, R75 ;  /* 0x0000004b251f7220 */ /* 0x000fe40000410000 */
[----:B------:R-:W-:Y:S01]  /*d0d0*/  MUFU.EX2 R88, R236 ;  /* 0x000000ec00587308 */ /* 0x000fe20000000800 */
[----:B------:R-:W-:Y:S01]  /*d0e0*/  FFMA.FTZ R75, R222, UR4, -R39 ;  /* 0x00000004de4b7c23 */ /* 0x000fe20008010827 */
[----:B------:R-:W-:Y:S01]  /*d0f0*/  FFMA.FTZ R74, R221, UR4, -R64 ;  /* 0x00000004dd4a7c23 */ /* 0x000fe20008010840 */
[----:B------:R-:W-:Y:S01]  /*d100*/  FADD.FTZ R38, R106, R109 ;  /* 0x0000006d6a267221 */ /* 0x000fe20000010000 */
[----:B------:R-:W-:Y:S01]  /*d110*/  FADD.FTZ R110, R110, R111 ;  /* 0x0000006f6e6e7221 */ /* 0x000fe20000010000 */
[C---:B------:R-:W-:Y:S05]  /*d120*/  HMMA.16816.F32.BF16 R28, R40.reuse, R44, R28 ;  /* 0x0000002c281c723c */ /* 0x040fea000004181c */
[----:B------:R-:W1:Y:S01]  /*d130*/  MUFU.EX2 R89, R89 ;  /* 0x0000005900597308 */ /* 0x000e620000000800 */
[----:B------:R-:W-:Y:S01]  /*d140*/  FADD.FTZ R37, R101, R38 ;  /* 0x0000002665257221 */ /* 0x000fe20000010000 */
[----:B------:R-:W-:Y:S01]  /*d150*/  FADD.FTZ R110, R107, R110 ;  /* 0x0000006e6b6e7221 */ /* 0x000fe20000010000 */
[----:B------:R-:W-:Y:S01]  /*d160*/  HMMA.16816.F32.BF16 R32, R40, R46, R32 ;  /* 0x0000002e2820723c */ /* 0x000fe20000041820 */
[----:B------:R-:W3:Y:S06]  /*d170*/  LDSM.16.MT88.4 R40, [R162+0x6800] ;  /* 0x00680000a228783b */ /* 0x000eec0000004200 */
[----:B------:R-:W-:Y:S01]  /*d180*/  MUFU.EX2 R85, R229 ;  /* 0x000000e500557308 */ /* 0x000fe20000000800 */
[C---:B------:R-:W-:Y:S05]  /*d190*/  HMMA.16816.F32.BF16 R4, R48.reuse, R52, R4 ;  /* 0x000000343004723c */ /* 0x040fea0000041804 */
[----:B--2---:R-:W-:Y:S01]  /*d1a0*/  F2FP.BF16.F32.PACK_AB R44, R92, R65 ;  /* 0x000000415c2c723e */ /* 0x004fe200000010ff */
[C---:B------:R-:W-:Y:S03]  /*d1b0*/  HMMA.16816.F32.BF16 R8, R48.reuse, R54, R8 ;  /* 0x000000363008723c */ /* 0x040fe60000041808 */
[----:B------:R-:W2:Y:S01]  /*d1c0*/  MUFU.EX2 R76, R227 ;  /* 0x000000e3004c7308 */ /* 0x000ea20000000800 */
[----:B------:R-:W4:Y:S01]  /*d1d0*/  LDSM.16.MT88.4 R52, [R166+0x7000] ;  /* 0x00700000a634783b */ /* 0x000f220000004200 */
[----:B-1----:R-:W-:Y:S01]  /*d1e0*/  F2FP.BF16.F32.PACK_AB R45, R89, R88 ;  /* 0x00000058592d723e */ /* 0x002fe200000010ff */
[C---:B------:R-:W-:Y:S07]  /*d1f0*/  HMMA.16816.F32.BF16 R12, R48.reuse, R56, R12 ;  /* 0x00000038300c723c */ /* 0x040fee000004180c */
[----:B------:R-:W-:Y:S01]  /*d200*/  MUFU.EX2 R77, R77 ;  /* 0x0000004d004d7308 */ /* 0x000fe20000000800 */
[----:B------:R-:W-:Y:S01]  /*d210*/  FADD.FTZ R104, R104, R37 ;  /* 0x0000002568687221 */ /* 0x000fe20000010000 */
[C---:B------:R-:W-:Y:S01]  /*d220*/  HMMA.16816.F32.BF16 R16, R48.reuse, R58, R16 ;  /* 0x0000003a3010723c */ /* 0x040fe20000041810 */
[----:B------:R-:W1:Y:S07]  /*d230*/  LDSM.16.MT88.4 R56, [R164+0x7000] ;  /* 0x00700000a438783b */ /* 0x000e6e0000004200 */
[----:B------:R-:W5:Y:S01]  /*d240*/  MUFU.EX2 R72, R228 ;  /* 0x000000e400487308 */ /* 0x000f620000000800 */
[C---:B------:R-:W-:Y:S03]  /*d250*/  HMMA.16816.F32.BF16 R20, R48.reuse, R60, R20 ;  /* 0x0000003c3014723c */ /* 0x040fe60000041814 */
        /* <DEDUP_REMOVED lines=9> */
[----:B------:R-:W5:Y:S07]  /*d2f0*/  LDSM.16.MT88.4 R40, [R162+0x7000] ;  /* 0x00700000a228783b */ /* 0x000f6e0000004200 */
[----:B------:R-:W-:Y:S01]  /*d300*/  MUFU.EX2 R71, R71 ;  /* 0x0000004700477308 */ /* 0x000fe20000000800 */
[C---:B----4-:R-:W-:Y:S05]  /*d310*/  HMMA.16816.F32.BF16 R4, R44.reuse, R52, R4 ;  /* 0x000000342c04723c */ /* 0x050fea0000041804 */
[----:B------:R-:W-:Y:S01]  /*d320*/  FADD.FTZ R38, R88, R67 ;  /* 0x0000004358267221 */ /* 0x000fe20000010000 */
[C---:B------:R-:W-:Y:S03]  /*d330*/  HMMA.16816.F32.BF16 R8, R44.reuse, R54, R8 ;  /* 0x000000362c08723c */ /* 0x040fe60000041808 */
[----:B------:R-:W4:Y:S01]  /*d340*/  MUFU.EX2 R70, R70 ;  /* 0x0000004600467308 */ /* 0x000f220000000800 */
[----:B------:R-:W5:Y:S01]  /*d350*/  LDSM.16.MT88.4 R52, [R166+0x7800] ;  /* 0x00780000a634783b */ /* 0x000f620000004200 */
        /* <DEDUP_REMOVED lines=8> */
[----:B----4-:R-:W-:Y:S03]  /*d3e0*/  F2FP.BF16.F32.PACK_AB R49, R70, R71 ;  /* 0x000000474631723e */ /* 0x010fe600000010ff */
[C---:B------:R-:W-:Y:S03]  /*d3f0*/  HMMA.16816.F32.BF16 R24, R44.reuse, R62, R24 ;  /* 0x0000003e2c18723c */ /* 0x040fe60000041818 */
[----:B------:R-:W-:Y:S01]  /*d400*/  MUFU.EX2 R75, R75 ;  /* 0x0000004b004b7308 */ /* 0x000fe20000000800 */
[----:B------:R-:W2:Y:S01]  /*d410*/  LDSM.16.MT88.4 R60, [R163+0x7800] ;  /* 0x00780000a33c783b */ /* 0x000ea20000004200 */
[----:B------:R-:W-:Y:S01]  /*d420*/  FADD.FTZ R77, R77, R38 ;  /* 0x000000264d4d7221 */ /* 0x000fe20000010000 */
[C---:B-----5:R-:W-:Y:S07]  /*d430*/  HMMA.16816.F32.BF16 R28, R44.reuse, R40, R28 ;  /* 0x000000282c1c723c */ /* 0x060fee000004181c */
[----:B------:R-:W4:Y:S01]  /*d440*/  MUFU.EX2 R78, R78 ;  /* 0x0000004e004e7308 */ /* 0x000f220000000800 */
[----:B---3--:R-:W-:Y:S01]  /*d450*/  F2FP.BF16.F32.PACK_AB R50, R73, R74 ;  /* 0x0000004a4932723e */ /* 0x008fe200000010ff */
[----:B------:R-:W-:Y:S01]  /*d460*/  HMMA.16816.F32.BF16 R32, R44, R42, R32 ;  /* 0x0000002a2c20723c */ /* 0x000fe20000041820 */
[----:B------:R-:W3:Y:S07]  /*d470*/  LDSM.16.MT88.4 R40, [R162+0x7800] ;  /* 0x00780000a228783b */ /* 0x000eee0000004200 */
[----:B------:R-:W-:Y:S03]  /*d480*/  MUFU.EX2 R79, R79 ;  /* 0x0000004f004f7308 */ /* 0x000fe60000000800 */
[----:B------:R-:W-:Y:S01]  /*d490*/  FADD.FTZ R72, R72, R77 ;  /* 0x0000004d48487221 */ /* 0x000fe20000010000 */
[----:B------:R-:W-:Y:S01]  /*d4a0*/  FADD.FTZ R105, R105, R110 ;  /* 0x0000006e69697221 */ /* 0x000fe20000010000 */
[----:B------:R-:W-:Y:S01]  /*d4b0*/  FFMA.FTZ R101, R191, UR4, -R64 ;  /* 0x00000004bf657c23 */ /* 0x000fe20008010840 */
[----:B------:R-:W5:Y:S02]  /*d4c0*/  LDSM.16.MT88.4 R44, [R166+0x8000] ;  /* 0x00800000a62c783b */ /* 0x000f640000004200 */
[----:B------:R-:W-:Y:S01]  /*d4d0*/  FADD.FTZ R66, R66, R105 ;  /* 0x0000006942427221 */ /* 0x000fe20000010000 */
[----:B------:R-:W-:Y:S01]  /*d4e0*/  FADD.FTZ R71, R71, R72 ;  /* 0x0000004847477221 */ /* 0x000fe20000010000 */
[----:B------:R-:W5:Y:S01]  /*d4f0*/  MUFU.EX2 R80, R80 ;  /* 0x0000005000507308 */ /* 0x000f620000000800 */
[----:B----4-:R-:W-:Y:S01]  /*d500*/  F2FP.BF16.F32.PACK_AB R51, R78, R75 ;  /* 0x0000004b4e33723e */ /* 0x010fe200000010ff */
[----:B------:R-:W-:Y:S01]  /*d510*/  FADD.FTZ R37, R65, R66 ;  /* 0x0000004241257221 */ /* 0x000fe20000010000 */
[----:B------:R-:W-:Y:S01]  /*d520*/  FFMA.FTZ R66, R192, UR4, -R39 ;  /* 0x00000004c0427c23 */ /* 0x000fe20008010827 */
[----:B------:R-:W-:Y:S02]  /*d530*/  FADD.FTZ R70, R70, R71 ;  /* 0x0000004746467221 */ /* 0x000fe40000010000 */
[----:B------:R-:W-:Y:S04]  /*d540*/  FADD.FTZ R92, R92, R37 ;  /* 0x000000255c5c7221 */ /* 0x000fe80000010000 */
        /* <DEDUP_REMOVED lines=9> */
[----:B------:R-:W-:Y:S03]  /*d5e0*/  LDSM.16.MT88.4 R92, [R166+0x9800] ;  /* 0x00980000a65c783b */ /* 0x000fe60000004200 */
[----:B------:R-:W-:Y:S01]  /*d5f0*/  FADD.FTZ R68, R68, R85 ;  /* 0x0000005544447221 */ /* 0x000fe20000010000 */
[C---:B------:R-:W-:Y:S05]  /*d600*/  HMMA.16816.F32.BF16 R16, R48.reuse, R58, R16 ;  /* 0x0000003a3010723c */ /* 0x040fea0000041810 */
[----:B------:R-:W1:Y:S01]  /*d610*/  MUFU.EX2 R83, R83 ;  /* 0x0000005300537308 */ /* 0x000e620000000800 */
[C---:B--2---:R-:W-:Y:S01]  /*d620*/  HMMA.16816.F32.BF16 R20, R48.reuse, R60, R20 ;  /* 0x0000003c3014723c */ /* 0x044fe20000041814 */
[----:B------:R-:W2:Y:S04]  /*d630*/  LDSM.16.MT88.4 R56, [R163+0x8000] ;  /* 0x00800000a338783b */ /* 0x000ea80000004200 */
[----:B------:R-:W-:Y:S01]  /*d640*/  FADD.FTZ R37, R75, R70 ;  /* 0x000000464b257221 */ /* 0x000fe20000010000 */
[C---:B------:R-:W-:Y:S03]  /*d650*/  HMMA.16816.F32.BF16 R24, R48.reuse, R62, R24 ;  /* 0x0000003e3018723c */ /* 0x040fe60000041818 */
[----:B------:R-:W-:Y:S01]  /*d660*/  MUFU.EX2 R91, R91 ;  /* 0x0000005b005b7308 */ /* 0x000fe20000000800 */
[----:B------:R-:W-:Y:S01]  /*d670*/  LDSM.16.MT88.4 R60, [R166+0x8800] ;  /* 0x00880000a63c783b */ /* 0x000fe20000004200 */
[----:B------:R-:W-:Y:S01]  /*d680*/  FADD.FTZ R37, R78, R37 ;  /* 0x000000254e257221 */ /* 0x000fe20000010000 */
[C---:B---3--:R-:W-:Y:S07]  /*d690*/  HMMA.16816.F32.BF16 R28, R48.reuse, R40, R28 ;  /* 0x00000028301c723c */ /* 0x048fee000004181c */
[----:B------:R-:W3:Y:S01]  /*d6a0*/  MUFU.EX2 R96, R96 ;  /* 0x0000006000607308 */ /* 0x000ee20000000800 */
[----:B------:R-:W-:Y:S01]  /*d6b0*/  LDSM.16.MT88.4 R84, [R164+0x9800] ;  /* 0x00980000a454783b */ /* 0x000fe20000004200 */
[----:B------:R-:W-:Y:S08]  /*d6c0*/  HMMA.16816.F32.BF16 R32, R48, R42, R32 ;  /* 0x0000002a3020723c */ /* 0x000ff00000041820 */
[----:B------:R-:W-:Y:S03]  /*d6d0*/  MUFU.EX2 R97, R97 ;  /* 0x0000006100617308 */ /* 0x000fe60000000800 */
[----:B-----5:R-:W-:Y:S01]  /*d6e0*/  F2FP.BF16.F32.PACK_AB R40, R80, R79 ;  /* 0x0000004f5028723e */ /* 0x020fe200000010ff */
[----:B------:R-:W5:Y:S01]  /*d6f0*/  LDSM.16.MT88.4 R48, [R162+0x8000] ;  /* 0x00800000a230783b */ /* 0x000f620000004200 */
[----:B----4-:R-:W-:Y:S02]  /*d700*/  F2FP.BF16.F32.PACK_AB R41, R81, R82 ;  /* 0x000000525129723e */ /* 0x010fe400000010ff */
[----:B-1----:R-:W-:Y:S01]  /*d710*/  F2FP.BF16.F32.PACK_AB R42, R83, R90 ;  /* 0x0000005a532a723e */ /* 0x002fe200000010ff */
[----:B------:R-:W-:Y:S02]  /*d720*/  FADD.FTZ R82, R82, R37 ;  /* 0x0000002552527221 */ /* 0x000fe40000010000 */
[----:B------:R-:W1:Y:S01]  /*d730*/  MUFU.EX2 R118, R118 ;  /* 0x0000007600767308 */ /* 0x000e620000000800 */
        /* <DEDUP_REMOVED lines=10> */
[----:B-1----:R-:W-:Y:S01]  /*d7e0*/  F2FP.BF16.F32.PACK_AB R44, R118, R97 ;  /* 0x00000061762c723e */ /* 0x002fe200000010ff */
[C---:B------:R-:W-:Y:S08]  /*d7f0*/  HMMA.16816.F32.BF16 R12, R40.reuse, R52, R12 ;  /* 0x00000034280c723c */ /* 0x040ff0000004180c */
[----:B------:R-:W-:Y:S01]  /*d800*/  MUFU.EX2 R119, R119 ;  /* 0x0000007700777308 */ /* 0x000fe20000000800 */
[C---:B------:R-:W-:Y:S01]  /*d810*/  HMMA.16816.F32.BF16 R16, R40.reuse, R54, R16 ;  /* 0x000000362810723c */ /* 0x040fe20000041810 */
[----:B------:R-:W1:Y:S02]  /*d820*/  LDSM.16.MT88.4 R52, [R164+0x8800] ;  /* 0x00880000a434783b */ /* 0x000e640000004200 */
[----:B------:R-:W-:Y:S03]  /*d830*/  FADD.FTZ R91, R96, R91 ;  /* 0x0000005b605b7221 */ /* 0x000fe60000010000 */
[C---:B--2---:R-:W-:Y:S03]  /*d840*/  HMMA.16816.F32.BF16 R20, R40.reuse, R56, R20 ;  /* 0x000000382814723c */ /* 0x044fe60000041814 */
[----:B------:R-:W2:Y:S02]  /*d850*/  MUFU.EX2 R120, R120 ;  /* 0x0000007800787308 */ /* 0x000ea40000000800 */
[----:B---3--:R-:W-:Y:S01]  /*d860*/  F2FP.BF16.F32.PACK_AB R45, R117, R98 ;  /* 0x00000062752d723e */ /* 0x008fe200000010ff */
[C---:B------:R-:W-:Y:S01]  /*d870*/  HMMA.16816.F32.BF16 R24, R40.reuse, R58, R24 ;  /* 0x0000003a2818723c */ /* 0x040fe20000041818 */
[----:B------:R-:W3:Y:S06]  /*d880*/  LDSM.16.MT88.4 R56, [R163+0x8800] ;  /* 0x00880000a338783b */ /* 0x000eec0000004200 */
[----:B------:R-:W-:Y:S01]  /*d890*/  MUFU.EX2 R122, R122 ;  /* 0x0000007a007a7308 */ /* 0x000fe20000000800 */
[C---:B-----5:R-:W-:Y:S09]  /*d8a0*/  HMMA.16816.F32.BF16 R28, R40.reuse, R48, R28 ;  /* 0x00000030281c723c */ /* 0x060ff2000004181c */
[----:B------:R-:W4:Y:S01]  /*d8b0*/  MUFU.EX2 R121, R121 ;  /* 0x0000007900797308 */ /* 0x000f220000000800 */
[----:B------:R-:W-:Y:S01]  /*d8c0*/  HMMA.16816.F32.BF16 R32, R40, R50, R32 ;  /* 0x000000322820723c */ /* 0x000fe20000041820 */
[----:B------:R-:W5:Y:S02]  /*d8d0*/  LDSM.16.MT88.4 R40, [R162+0x8800] ;  /* 0x00880000a228783b */ /* 0x000f640000004200 */
[----:B--2---:R-:W-:Y:S06]  /*d8e0*/  F2FP.BF16.F32.PACK_AB R46, R120, R119 ;  /* 0x00000077782e723e */ /* 0x004fec00000010ff */
[----:B------:R-:W-:Y:S10]  /*d8f0*/  MUFU.EX2 R123, R123 ;  /* 0x0000007b007b7308 */ /* 0x000ff40000000800 */
[----:B------:R-:W2:Y:S01]  /*d900*/  MUFU.EX2 R124, R124 ;  /* 0x0000007c007c7308 */ /* 0x000ea20000000800 */
[----:B----4-:R-:W-:Y:S07]  /*d910*/  F2FP.BF16.F32.PACK_AB R47, R121, R122 ;  /* 0x0000007a792f723e */ /* 0x010fee00000010ff */
[C---:B------:R-:W-:Y:S02]  /*d920*/  HMMA.16816.F32.BF16 R4, R44.reuse, R60, R4 ;  /* 0x0000003c2c04723c */ /* 0x040fe40000041804 */
[----:B------:R-:W-:Y:S04]  /*d930*/  MUFU.EX2 R125, R125 ;  /* 0x0000007d007d7308 */ /* 0x000fe80000000800 */
[C---:B------:R-:W-:Y:S01]  /*d940*/  HMMA.16816.F32.BF16 R8, R44.reuse, R62, R8 ;  /* 0x0000003e2c08723c */ /* 0x040fe20000041808 */
[----:B------:R-:W4:Y:S05]  /*d950*/  LDSM.16.MT88.4 R60, [R166+0x9000] ;  /* 0x00900000a63c783b */ /* 0x000f2a0000004200 */
[----:B------:R-:W5:Y:S01]  /*d960*/  MUFU.EX2 R126, R126 ;  /* 0x0000007e007e7308 */ /* 0x000f620000000800 */
[----:B--2---:R-:W-:Y:S01]  /*d970*/  F2FP.BF16.F32.PACK_AB R48, R124, R123 ;  /* 0x0000007b7c30723e */ /* 0x004fe200000010ff */
[C---:B-1----:R-:W-:Y:S08]  /*d980*/  HMMA.16816.F32.BF16 R12, R44.reuse, R52, R12 ;  /* 0x000000342c0c723c */ /* 0x042ff0000004180c */
[----:B------:R-:W-:Y:S01]  /*d990*/  MUFU.EX2 R127, R127 ;  /* 0x0000007f007f7308 */ /* 0x000fe20000000800 */
[C---:B------:R-:W-:Y:S01]  /*d9a0*/  HMMA.16816.F32.BF16 R16, R44.reuse, R54, R16 ;  /* 0x000000362c10723c */ /* 0x040fe20000041810 */
[----:B------:R-:W1:Y:S05]  /*d9b0*/  LDSM.16.MT88.4 R52, [R164+0x9000] ;  /* 0x00900000a434783b */ /* 0x000e6a0000004200 */
[C---:B---3--:R-:W-:Y:S03]  /*d9c0*/  HMMA.16816.F32.BF16 R20, R44.reuse, R56, R20 ;  /* 0x000000382c14723c */ /* 0x048fe60000041814 */
[----:B------:R-:W2:Y:S02]  /*d9d0*/  MUFU.EX2 R112, R112 ;  /* 0x0000007000707308 */ /* 0x000ea40000000800 */
[----:B-----5:R-:W-:Y:S01]  /*d9e0*/  F2FP.BF16.F32.PACK_AB R49, R126, R125 ;  /* 0x0000007d7e31723e */ /* 0x020fe200000010ff */
[C---:B------:R-:W-:Y:S01]  /*d9f0*/  HMMA.16816.F32.BF16 R24, R44.reuse, R58, R24 ;  /* 0x0000003a2c18723c */ /* 0x040fe20000041818 */
[----:B------:R-:W3:Y:S06]  /*da00*/  LDSM.16.MT88.4 R56, [R163+0x9000] ;  /* 0x00900000a338783b */ /* 0x000eec0000004200 */
[----:B------:R-:W-:Y:S01]  /*da10*/  MUFU.EX2 R113, R113 ;  /* 0x0000007100717308 */ /* 0x000fe20000000800 */
[C---:B------:R-:W-:Y:S09]  /*da20*/  HMMA.16816.F32.BF16 R28, R44.reuse, R40, R28 ;  /* 0x000000282c1c723c */ /* 0x040ff2000004181c */
[----:B------:R-:W5:Y:S01]  /*da30*/  MUFU.EX2 R108, R196 ;  /* 0x000000c4006c7308 */ /* 0x000f620000000800 */
[----:B------:R-:W-:Y:S01]  /*da40*/  HMMA.16816.F32.BF16 R32, R44, R42, R32 ;  /* 0x0000002a2c20723c */ /* 0x000fe20000041820 */
[----:B------:R-:W3:Y:S02]  /*da50*/  LDSM.16.MT88.4 R40, [R162+0x9000] ;  /* 0x00900000a228783b */ /* 0x000ee40000004200 */
[----:B--2---:R-:W-:Y:S04]  /*da60*/  F2FP.BF16.F32.PACK_AB R50, R112, R127 ;  /* 0x0000007f7032723e */ /* 0x004fe800000010ff */
[--C-:B------:R-:W-:Y:S01]  /*da70*/  FFMA.FTZ R45, R36, UR4, -R39.reuse ;  /* 0x00000004242d7c23 */ /* 0x100fe20008010827 */
[----:B------:R-:W-:Y:S01]  /*da80*/  FFMA.FTZ R39, R3, UR4, -R39 ;  /* 0x0000000403277c23 */ /* 0x000fe20008010827 */
[----:B------:R-:W-:Y:S02]  /*da90*/  MUFU.EX2 R106, R193 ;  /* 0x000000c1006a7308 */ /* 0x000fe40000000800 */
[----:B------:R-:W-:Y:S01]  /*daa0*/  FADD.FTZ R3, R79, R74 ;  /* 0x0000004a4f037221 */ /* 0x000fe20000010000 */
[--C-:B------:R-:W-:Y:S01]  /*dab0*/  FFMA.FTZ R44, R190, UR4, -R64.reuse ;  /* 0x00000004be2c7c23 */ /* 0x100fe20008010840 */
[----:B------:R-:W2:Y:S01]  /*dac0*/  LDSM.16.MT88.4 R76, [R163+0x9800] ;  /* 0x00980000a34c783b */ /* 0x000ea20000004200 */
[----:B------:R-:W-:Y:S01]  /*dad0*/  FFMA.FTZ R64, R177, UR4, -R64 ;  /* 0x00000004b1407c23 */ /* 0x000fe20008010840 */
[----:B------:R-:W-:Y:S01]  /*dae0*/  FADD.FTZ R3, R80, R3 ;  /* 0x0000000350037221 */ /* 0x000fe20000010000 */
[----:B-----5:R-:W-:Y:S03]  /*daf0*/  F2FP.BF16.F32.PACK_AB R51, R108, R113 ;  /* 0x000000716c33723e */ /* 0x020fe600000010ff */
[----:B------:R5:W-:Y:S01]  /*db00*/  MUFU.EX2 R188, R39 ;  /* 0x0000002700bc7308 */ /* 0x000be20000000800 */
[----:B------:R-:W-:Y:S03]  /*db10*/  FADD.FTZ R46, R90, R3 ;  /* 0x000000035a2e7221 */ /* 0x000fe60000010000 */
[C---:B----4-:R-:W-:Y:S06]  /*db20*/  HMMA.16816.F32.BF16 R4, R48.reuse, R60, R4 ;  /* 0x0000003c3004723c */ /* 0x050fec0000041804 */
[----:B------:R-:W4:Y:S01]  /*db30*/  MUFU.EX2 R101, R101 ;  /* 0x0000006500657308 */ /* 0x000f220000000800 */
[----:B------:R-:W-:Y:S01]  /*db40*/  FADD.FTZ R46, R83, R46 ;  /* 0x0000002e532e7221 */ /* 0x000fe20000010000 */
[C---:B------:R-:W-:Y:S08]  /*db50*/  HMMA.16816.F32.BF16 R8, R48.reuse, R62, R8 ;  /* 0x0000003e3008723c */ /* 0x040ff00000041808 */
[----:B------:R-:W-:Y:S01]  /*db60*/  MUFU.EX2 R65, R194 ;  /* 0x000000c200417308 */ /* 0x000fe20000000800 */
[----:B-----5:R-:W5:Y:S01]  /*db70*/  LDSM.16.MT88.4 R36, [R162+0x9800] ;  /* 0x00980000a224783b */ /* 0x020f620000004200 */
[C---:B-1----:R-:W-:Y:S03]  /*db80*/  HMMA.16816.F32.BF16 R12, R48.reuse, R52, R12 ;  /* 0x00000034300c723c */ /* 0x042fe6000004180c */
[----:B------:R-:W-:Y:S03]  /*db90*/  FADD.FTZ R3, R97, R46 ;  /* 0x0000002e61037221 */ /* 0x000fe60000010000 */
[C---:B------:R-:W-:Y:S02]  /*dba0*/  HMMA.16816.F32.BF16 R16, R48.reuse, R54, R16 ;  /* 0x000000363010723c */ /* 0x040fe40000041810 */
[----:B------:R-:W1:Y:S03]  /*dbb0*/  MUFU.EX2 R66, R66 ;  /* 0x0000004200427308 */ /* 0x000e660000000800 */
[----:B----4-:R-:W-:Y:S01]  /*dbc0*/  F2FP.BF16.F32.PACK_AB R68, R101, R106 ;  /* 0x0000006a6544723e */ /* 0x010fe200000010ff */
[C---:B---3--:R-:W-:Y:S06]  /*dbd0*/  HMMA.16816.F32.BF16 R20, R48.reuse, R56, R20 ;  /* 0x000000383014723c */ /* 0x048fec0000041814 */
[----:B------:R-:W-:Y:S01]  /*dbe0*/  MUFU.EX2 R44, R44 ;  /* 0x0000002c002c7308 */ /* 0x000fe20000000800 */
[----:B------:R-:W-:Y:S01]  /*dbf0*/  FADD.FTZ R118, R118, R3 ;  /* 0x0000000376767221 */ /* 0x000fe20000010000 */
[C---:B------:R-:W-:Y:S08]  /*dc00*/  HMMA.16816.F32.BF16 R24, R48.reuse, R58, R24 ;  /* 0x0000003a3018723c */ /* 0x040ff00000041818 */
[----:B------:R-:W3:Y:S01]  /*dc10*/  MUFU.EX2 R189, R64 ;  /* 0x0000004000bd7308 */ /* 0x000ee20000000800 */
[C---:B------:R-:W-:Y:S03]  /*dc20*/  HMMA.16816.F32.BF16 R28, R48.reuse, R40, R28 ;  /* 0x00000028301c723c */ /* 0x040fe6000004181c */
[----:B-1----:R-:W-:Y:S03]  /*dc30*/  F2FP.BF16.F32.PACK_AB R69, R66, R65 ;  /* 0x000000414245723e */ /* 0x002fe600000010ff */
[----:B------:R-:W-:Y:S03]  /*dc40*/  HMMA.16816.F32.BF16 R32, R48, R42, R32 ;  /* 0x0000002a3020723c */ /* 0x000fe60000041820 */
[----:B------:R-:W1:Y:S02]  /*dc50*/  MUFU.EX2 R45, R45 ;  /* 0x0000002d002d7308 */ /* 0x000e640000000800 */
[----:B------:R-:W-:Y:S01]  /*dc60*/  FADD.FTZ R40, R98, R91 ;  /* 0x0000005b62287221 */ /* 0x000fe20000010000 */
[----:B------:R-:W-:Y:S01]  /*dc70*/  FADD.FTZ R119, R119, R118 ;  /* 0x0000007677777221 */ /* 0x000fe20000010000 */
[----:B---3--:R-:W-:Y:S04]  /*dc80*/  F2FP.BF16.F32.PACK_AB R70, R189, R44 ;  /* 0x0000002cbd46723e */ /* 0x008fe800000010ff */
        /* <DEDUP_REMOVED lines=20> */
[C---:B-----5:R-:W-:Y:S05]  /*ddd0*/  HMMA.16816.F32.BF16 R72, R68.reuse, R36, R28 ;  /* 0x000000244448723c */ /* 0x060fea000004181c */
[----:B------:R-:W-:Y:S01]  /*dde0*/  FADD.FTZ R65, R65, R108 ;  /* 0x0000006c41417221 */ /* 0x000fe20000010000 */
[----:B------:R-:W-:Y:S05]  /*ddf0*/  HMMA.16816.F32.BF16 R68, R68, R38, R32 ;  /* 0x000000264444723c */ /* 0x000fea0000041820 */
[----:B------:R-:W-:Y:S01]  /*de00*/  FADD.FTZ R101, R101, R106 ;  /* 0x0000006a65657221 */ /* 0x000fe20000010000 */
[----:B------:R-:W-:Y:S05]  /*de10*/  FADD.FTZ R66, R66, R65 ;  /* 0x0000004142427221 */ /* 0x000fea0000010000 */
[----:B------:R-:W-:Y:S01]  /*de20*/  FADD.FTZ R44, R44, R101 ;  /* 0x000000652c2c7221 */ /* 0x000fe20000010000 */
[----:B------:R-:W-:Y:S01]  /*de30*/  FADD.FTZ R45, R45, R66 ;  /* 0x000000422d2d7221 */ /* 0x000fe20000010000 */
[----:B------:R-:W-:Y:S02]  /*de40*/  MOV R101, R0 ;  /* 0x0000000000657202 */ /* 0x000fe40000000f00 */
[----:B------:R-:W-:Y:S01]  /*de50*/  FADD.FTZ R189, R189, R44 ;  /* 0x0000002cbdbd7221 */ /* 0x000fe20000010000 */
[----:B------:R-:W-:Y:S01]  /*de60*/  FADD.FTZ R188, R188, R45 ;  /* 0x0000002dbcbc7221 */ /* 0x000fe20000010000 */
[----:B------:R-:W-:Y:S07]  /*de70*/  @P1 BRA `(.L_x_7270) ;  /* 0xffffffc800841947 */ /* 0x000fee000383ffff */
.L_x_7266:
        /* <DEDUP_REMOVED lines=168> */
.L_x_7272:
[----:B------:R-:W-:Y:S05]  /*e900*/  BSYNC B0 ;  /* 0x0000000000007941 */ /* 0x000fea0003800000 */
.L_x_7271:
        /* <DEDUP_REMOVED lines=35> */
.L_x_7273:
        /* <DEDUP_REMOVED lines=12> */
.L_x_8055:


//--------------------- .text._ZN5flash24flash_fwd_splitkv_kernelI23Flash_fwd_kernel_traitsILi64ELi64ELi128ELi4ELb0ELb0EN7cutlass10bfloat16_tE19Flash_kernel_traitsILi64ELi64ELi128ELi4ES3_EELb1ELb0ELb1ELb0ELb0ELb0ELb1ELb0EEEvNS_16Flash_fwd_paramsE --------------------------
	.section	.text._ZN5flash24flash_fwd_splitkv_kernelI23Flash_fwd_kernel_traitsILi64ELi64ELi128ELi4ELb0ELb0EN7cutlass10bfloat16_tE19Flash_kernel_traitsILi64ELi64ELi128ELi4ES3_EELb1ELb0ELb1ELb0ELb0ELb0ELb1ELb0EEEvNS_16Flash_fwd_paramsE,"ax",@progbits
	.align	128
        .global         _ZN5flash24flash_fwd_splitkv_kernelI23Flash_fwd_kernel_traitsILi64ELi64ELi128ELi4ELb0ELb0EN7cutlass10bfloat16_tE19Flash_kernel_traitsILi64ELi64ELi128ELi4ES3_EELb1ELb0ELb1ELb0ELb0ELb0ELb1ELb0EEEvNS_16Flash_fwd_paramsE
        .type           _ZN5flash24flash_fwd_splitkv_kernelI23Flash_fwd_kernel_traitsILi64ELi64ELi128ELi4ELb0ELb0EN7cutlass10bfloat16_tE19Flash_kernel_traitsILi64ELi64ELi128ELi4ES3_EELb1ELb0ELb1ELb0ELb0ELb0ELb1ELb0EEEvNS_16Flash_fwd_paramsE,@function
        .size           _ZN5flash24flash_fwd_splitkv_kernelI23Flash_fwd_kernel_traitsILi64ELi64ELi128ELi4ELb0ELb0EN7cutlass10bfloat16_tE19Flash_kernel_traitsILi64ELi64ELi128ELi4ES3_EELb1ELb0ELb1ELb0ELb0ELb0ELb1ELb0EEEvNS_16Flash_fwd_paramsE,(.L_x_8056 - _ZN5flash24flash_fwd_splitkv_kernelI23Flash_fwd_kernel_traitsILi64ELi64ELi128ELi4ELb0ELb0EN7cutlass10bfloat16_tE19Flash_kernel_traitsILi64ELi64ELi128ELi4ES3_EELb1ELb0ELb1ELb0ELb0ELb0ELb1ELb0EEEvNS_16Flash_fwd_paramsE)
        .other          _ZN5flash24flash_fwd_splitkv_kernelI23Flash_fwd_kernel_traitsILi64ELi64ELi128ELi4ELb0ELb0EN7cutlass10bfloat16_tE19Flash_kernel_traitsILi64ELi64ELi128ELi4ES3_EELb1ELb0ELb1ELb0ELb0ELb0ELb1ELb0EEEvNS_16Flash_fwd_paramsE,@"STO_CUDA_ENTRY STV_DEFAULT"
_ZN5flash24flash_fwd_splitkv_kernelI23Flash_fwd_kernel_traitsILi64ELi64ELi128ELi4ELb0ELb0EN7cutlass10bfloat16_tE19Flash_kernel_traitsILi64ELi64ELi128ELi4ES3_EELb1ELb0ELb1ELb0ELb0ELb0ELb1ELb0EEEvNS_16Flash_fwd_paramsE:
.text._ZN5flash24flash_fwd_splitkv_kernelI23Flash_fwd_kernel_traitsILi64ELi64ELi128ELi4ELb0ELb0EN7cutlass10bfloat16_tE19Flash_kernel_traitsILi64ELi64ELi128ELi4ES3_EELb1ELb0ELb1ELb0ELb0ELb0ELb1ELb0EEEvNS_16Flash_fwd_paramsE:
[----:B------:R-:W-:Y:S08]  /*0000*/  LDC R1, c[0x0][0x28] ;  /* 0x00000a00ff017b82 */ /* 0x000ff00000000800 */
[----:B------:R-:W1:Y:S01]  /*0010*/  LDC R5, c[0x0][0x270] ;  /* 0x00009c00ff057b82 */ /* 0x000e620000000800 */
[----:B------:R-:W2:Y:S01]  /*0020*/  S2R R14, SR_CTAID.Z ;  /* 0x00000000000e7919 */ /* 0x000ea20000002700 */
[----:B------:R-:W-:Y:S01]  /*0030*/  MOV R2, RZ ;  /* 0x000000ff00027202 */ /* 0x000fe20000000f00 */
[----:B------:R-:W-:-:S05]  /*0040*/  ULDC.64 UR10, c[0x0][0x208] ;  /* 0x00008200000a7ab9 */ /* 0x000fca0000000a00 */
        /* <DEDUP_REMOVED lines=22> */
[-C--:B------:R-:W-:Y:S02]  /*01b0*/  ISETP.GE.U32.AND P3, PT, R0, R5.reuse, PT ;  /* 0x000000050000720c */ /* 0x080fe40003f66070 */
[----:B------:R-:W-:Y:S02]  /*01c0*/  ISETP.NE.AND.EX P1, PT, R7, RZ, PT, P1 ;  /* 0x000000ff0700720c */ /* 0x000fe40003f25310 */
[----:B------:R-:W-:Y:S01]  /*01d0*/  MOV R6, 0xffffffff ;  /* 0xffffffff00067802 */ /* 0x000fe20000000f00 */
        /* <DEDUP_REMOVED lines=30> */
.L_x_7274:
[----:B------:R-:W2:Y:S02]  /*03c0*/  LDC R7, c[0x0][0x2c8] ;  /* 0x0000b200ff077b82 */ /* 0x000ea40000000800 */
.L_x_7275:
        /* <DEDUP_REMOVED lines=9> */
[----:B---3--:R-:W3:Y:S01]  /*0460*/  LDC R8, c[0x0][0x10] ;  /* 0x00000400ff087b82 */ /* 0x008ee20000000800 */
[----:B-----5:R-:W-:-:S07]  /*0470*/  @P3 IMAD.IADD R114, R17, 0x1, -R10 ;  /* 0x0000000111723824 */ /* 0x020fce00078e0a0a */
[----:B-1----:R-:W1:Y:S08]  /*0480*/  LDC R2, c[0x0][0x2c8] ;  /* 0x0000b200ff027b82 */ /* 0x002e700000000800 */
[----:B------:R-:W4:Y:S01]  /*0490*/  @!P3 LDC R4, c[0x0][0x2cc] ;  /* 0x0000b300ff04bb82 */ /* 0x000f220000000800 */
[----:B---3--:R-:W-:-:S07]  /*04a0*/  IABS R11, R8 ;  /* 0x00000008000b7213 */ /* 0x008fce0000000000 */
[----:B------:R-:W3:Y:S01]  /*04b0*/  LDC R123, c[0x0][0x398] ;  /* 0x0000e600ff7b7b82 */ /* 0x000ee20000000800 */
[----:B------:R-:W-:Y:S01]  /*04c0*/  IABS R12, R8 ;  /* 0x00000008000c7213 */ /* 0x000fe20000000000 */
[----:B------:R-:W2:Y:S04]  /*04d0*/  I2F.RP R3, R11 ;  /* 0x0000000b00037306 */ /* 0x000ea80000209400 */
[----:B------:R-:W-:Y:S02]  /*04e0*/  IMAD.MOV R12, RZ, RZ, -R12 ;  /* 0x000000ffff0c7224 */ /* 0x000fe400078e0a0c */
[----:B-1----:R-:W-:-:S05]  /*04f0*/  VIADD R2, R2, 0x7f ;  /* 0x0000007f02027836 */ /* 0x002fca0000000000 */
[----:B------:R-:W-:-:S04]  /*0500*/  SHF.R.S32.HI R13, RZ, 0x1f, R2 ;  /* 0x0000001fff0d7819 */ /* 0x000fc80000011402 */
[----:B------:R-:W-:Y:S01]  /*0510*/  LEA.HI R13, R13, R2, RZ, 0x7 ;  /* 0x000000020d0d7211 */ /* 0x000fe200078f38ff */
[----:B--2---:R-:W1:Y:S03]  /*0520*/  MUFU.RCP R18, R3 ;  /* 0x0000000300127308 */ /* 0x004e660000001000 */
[----:B------:R-:W-:-:S05]  /*0530*/  LEA.HI.SX32 R13, R13, R8, 0x19 ;  /* 0x000000080d0d7211 */ /* 0x000fca00078fcaff */
[----:B------:R-:W-:Y:S02]  /*0540*/  VIADD R13, R13, 0xffffffff ;  /* 0xffffffff0d0d7836 */ /* 0x000fe40000000000 */
[----:B-1----:R-:W-:-:S04]  /*0550*/  VIADD R18, R18, 0xffffffe ;  /* 0x0ffffffe12127836 */ /* 0x002fc80000000000 */
[----:B------:R-:W1:Y:S02]  /*0560*/  F2I.FTZ.U32.TRUNC.NTZ R19, R18 ;  /* 0x0000001200137305 */ /* 0x000e64000021f000 */
[--C-:B-1----:R-:W-:Y:S02]  /*0570*/  IMAD.MOV R2, RZ, RZ, -R19.reuse ;  /* 0x000000ffff027224 */ /* 0x102fe400078e0a13 */
[----:B------:R-:W-:Y:S02]  /*0580*/  IMAD.MOV.U32 R18, RZ, RZ, RZ ;  /* 0x000000ffff127224 */ /* 0x000fe400078e00ff */
[----:B------:R-:W-:Y:S01]  /*0590*/  IMAD R9, R2, R11, RZ ;  /* 0x0000000b02097224 */ /* 0x000fe200078e02ff */
[----:B------:R-:W-:Y:S02]  /*05a0*/  IABS R2, R13 ;  /* 0x0000000d00027213 */ /* 0x000fe40000000000 */
[----:B------:R-:W-:Y:S01]  /*05b0*/  LOP3.LUT R13, R13, R8, RZ, 0x3c, !PT ;  /* 0x000000080d0d7212 */ /* 0x000fe200078e3cff */
[----:B------:R-:W-:-:S03]  /*05c0*/  IMAD.HI.U32 R9, R19, R9, R18 ;  /* 0x0000000913097227 */ /* 0x000fc600078e0012 */
[----:B------:R-:W-:-:S03]  /*05d0*/  ISETP.GE.AND P0, PT, R13, RZ, PT ;  /* 0x000000ff0d00720c */ /* 0x000fc60003f06270 */
[----:B------:R-:W-:-:S04]  /*05e0*/  IMAD.HI.U32 R9, R9, R2, RZ ;  /* 0x0000000209097227 */ /* 0x000fc800078e00ff */
[----:B------:R-:W-:Y:S02]  /*05f0*/  IMAD R12, R9, R12, R2 ;  /* 0x0000000c090c7224 */ /* 0x000fe400078e0202 */
[----:B------:R-:W1:Y:S03]  /*0600*/  @!P3 LDC.64 R2, c[0x0][0x318] ;  /* 0x0000c600ff02bb82 */ /* 0x000e660000000a00 */
[----:B------:R-:W-:-:S13]  /*0610*/  ISETP.GT.U32.AND P1, PT, R11, R12, PT ;  /* 0x0000000c0b00720c */ /* 0x000fda0003f24070 */
[----:B------:R-:W-:Y:S02]  /*0620*/  @!P1 IMAD.IADD R12, R12, 0x1, -R11 ;  /* 0x000000010c0c9824 */ /* 0x000fe400078e0a0b */
[----:B------:R-:W-:Y:S01]  /*0630*/  @!P1 VIADD R9, R9, 0x1 ;  /* 0x0000000109099836 */ /* 0x000fe20000000000 */
[----:B------:R-:W-:Y:S02]  /*0640*/  ISETP.NE.AND P1, PT, R8, RZ, PT ;  /* 0x000000ff0800720c */ /* 0x000fe40003f25270 */
[----:B------:R-:W-:Y:S02]  /*0650*/  ISETP.GE.U32.AND P4, PT, R12, R11, PT ;  /* 0x0000000b0c00720c */ /* 0x000fe40003f86070 */
[----:B-1----:R-:W-:-:S04]  /*0660*/  @!P3 ISETP.NE.U32.AND P2, PT, R2, RZ, PT ;  /* 0x000000ff0200b20c */ /* 0x002fc80003f45070 */
[----:B------:R-:W-:Y:S02]  /*0670*/  @!P3 ISETP.NE.AND.EX P2, PT, R3, RZ, PT, P2 ;  /* 0x000000ff0300b20c */ /* 0x000fe40003f45320 */
[----:B------:R-:W-:Y:S02]  /*0680*/  IADD3 R3, -R129, 0xbf, R126 ;  /* 0x000000bf81037810 */ /* 0x000fe40007ffe17e */
[----:B----4-:R-:W-:-:S03]  /*0690*/  @!P3 SEL R4, R4, RZ, P2 ;  /* 0x000000ff0404b207 */ /* 0x010fc60001000000 */
[----:B------:R-:W-:Y:S01]  /*06a0*/  @P4 VIADD R9, R9, 0x1 ;  /* 0x0000000109094836 */ /* 0x000fe20000000000 */
[----:B------:R-:W-:-:S03]  /*06b0*/  @!P3 IADD3 R114, R4, R7, -R10 ;  /* 0x000000070472b210 */ /* 0x000fc60007ffe80a */
[----:B------:R-:W-:Y:S01]  /*06c0*/  @!P0 IMAD.MOV R9, RZ, RZ, -R9 ;  /* 0x000000ffff098224 */ /* 0x000fe200078e0a09 */
[----:B------:R-:W-:Y:S01]  /*06d0*/  @!P1 LOP3.LUT R9, RZ, R8, RZ, 0x33, !PT ;  /* 0x00000008ff099212 */ /* 0x000fe200078e33ff */
[----:B------:R-:W-:Y:S01]  /*06e0*/  VIADD R7, R114, 0x7f ;  /* 0x0000007f72077836 */ /* 0x000fe20000000000 */
[----:B---3--:R-:W-:-:S03]  /*06f0*/  IADD3 R3, R3, R123, R114 ;  /* 0x0000007b03037210 */ /* 0x008fc60007ffe072 */
[----:B------:R-:W-:Y:S01]  /*0700*/  IMAD R160, R9, R0, RZ ;  /* 0x0000000009a07224 */ /* 0x000fe200078e02ff */
[----:B------:R-:W-:Y:S02]  /*0710*/  SHF.R.S32.HI R4, RZ, 0x1f, R7 ;  /* 0x0000001fff047819 */ /* 0x000fe40000011407 */
[----:B------:R-:W-:Y:S02]  /*0720*/  SHF.R.S32.HI R2, RZ, 0x1f, R3 ;  /* 0x0000001fff027819 */ /* 0x000fe40000011403 */
[----:B------:R-:W-:Y:S02]  /*0730*/  LEA.HI R4, R4, R7, RZ, 0x7 ;  /* 0x0000000704047211 */ /* 0x000fe400078f38ff */
[----:B------:R-:W-:Y:S02]  /*0740*/  LEA.HI R2, R2, R3, RZ, 0x7 ;  /* 0x0000000302027211 */ /* 0x000fe400078f38ff */
[----:B------:R-:W-:Y:S02]  /*0750*/  SHF.R.S32.HI R4, RZ, 0x7, R4 ;  /* 0x00000007ff047819 */ /* 0x000fe40000011404 */
[----:B------:R-:W-:-:S02]  /*0760*/  SHF.R.S32.HI R2, RZ, 0x7, R2 ;  /* 0x00000007ff027819 */ /* 0x000fc40000011402 */
[----:B------:R-:W-:-:S04]  /*0770*/  VIADDMNMX R7, R160, R9, R4, PT ;  /* 0x00000009a0077246 */ /* 0x000fc80003800104 */
[----:B------:R-:W-:-:S04]  /*0780*/  VIMNMX R7, R7, R2, PT ;  /* 0x0000000207077248 */ /* 0x000fc80003fe0100 */
[----:B------:R-:W-:-:S13]  /*0790*/  ISETP.GE.AND P0, PT, R160, R7, PT ;  /* 0x00000007a000720c */ /* 0x000fda0003f06270 */
[----:B------:R-:W-:Y:S05]  /*07a0*/  @!P0 BRA `(.L_x_7276) ;  /* 0x0000000400548947 */ /* 0x000fea0003800000 */
[----:B------:R-:W1:Y:S01]  /*07b0*/  LDC.64 R2, c[0x0][0x2c0] ;  /* 0x0000b000ff027b82 */ /* 0x000e620000000a00 */
[----:B------:R-:W-:Y:S01]  /*07c0*/  SHF.R.S32.HI R7, RZ, 0x1f, R122 ;  /* 0x0000001fff077819 */ /* 0x000fe2000001147a */
[----:B------:R-:W-:Y:S01]  /*07d0*/  ULDC UR4, c[0x0][0x2dc] ;  /* 0x0000b70000047ab9 */ /* 0x000fe20000000800 */
[----:B------:R-:W-:Y:S02]  /*07e0*/  IMAD.IADD R129, R129, 0x1, -R126 ;  /* 0x0000000181817824 */ /* 0x000fe400078e0a7e */
[----:B------:R-:W-:-:S04]  /*07f0*/  LEA.HI R4, R7, R122, RZ, 0x4 ;  /* 0x0000007a07047211 */ /* 0x000fc800078f20ff */
[----:B------:R-:W-:Y:S02]  /*0800*/  LOP3.LUT R7, R4, 0xfffffff0, RZ, 0xc0, !PT ;  /* 0xfffffff004077812 */ /* 0x000fe400078ec0ff */
[----:B------:R-:W-:-:S03]  /*0810*/  SHF.R.S32.HI R4, RZ, 0x4, R4 ;  /* 0x00000004ff047819 */ /* 0x000fc60000011404 */
[----:B------:R-:W-:Y:S02]  /*0820*/  IMAD.IADD R7, R122, 0x1, -R7 ;  /* 0x000000017a077824 */ /* 0x000fe400078e0a07 */
[C---:B------:R-:W-:Y:S02]  /*0830*/  VIADD R12, R4.reuse, 0x10 ;  /* 0x00000010040c7836 */ /* 0x040fe40000000000 */
[----:B------:R-:W-:Y:S02]  /*0840*/  IMAD.SHL.U32 R8, R7, 0x4, RZ ;  /* 0x0000000407087824 */ /* 0x000fe400078e00ff */
[----:B------:R-:W-:-:S03]  /*0850*/  VIADD R6, R4, 0x28 ;  /* 0x0000002804067836 */ /* 0x000fc60000000000 */
[----:B------:R-:W-:Y:S01]  /*0860*/  SHF.R.S32.HI R9, RZ, 0x1f, R8 ;  /* 0x0000001fff097819 */ /* 0x000fe20000011408 */
[----:B-1----:R-:W-:-:S04]  /*0870*/  IMAD R2, R0, R2, R169 ;  /* 0x0000000200027224 */ /* 0x002fc800078e02a9 */
[----:B------:R-:W-:Y:S02]  /*0880*/  IMAD R2, R2, R5, R14 ;  /* 0x0000000502027224 */ /* 0x000fe400078e020e */
[----:B------:R-:W-:-:S04]  /*0890*/  IMAD.WIDE R10, R4, 0x40, R8 ;  /* 0x00000040040a7825 */ /* 0x000fc800078e0208 */
[----:B------:R-:W-:Y:S02]  /*08a0*/  IMAD R3, R2, R3, R126 ;  /* 0x0000000302037224 */ /* 0x000fe400078e027e */
[----:B------:R-:W-:Y:S02]  /*08b0*/  VIADD R2, R4, 0x8 ;  /* 0x0000000804027836 */ /* 0x000fe40000000000 */
[----:B------:R-:W-:Y:S01]  /*08c0*/  IMAD R5, R3, UR4, RZ ;  /* 0x0000000403057c24 */ /* 0x000fe2000f8e02ff */
[----:B------:R-:W-:Y:S02]  /*08d0*/  ULDC UR4, c[0x0][0x2d0] ;  /* 0x0000b40000047ab9 */ /* 0x000fe40000000800 */
[----:B------:R-:W-:Y:S01]  /*08e0*/  ISETP.GE.AND P0, PT, R8, UR4, PT ;  /* 0x0000000408007c0c */ /* 0x000fe2000bf06270 */
[----:B------:R-:W-:Y:S01]  /*08f0*/  ULDC.64 UR4, c[0x0][0x288] ;  /* 0x0000a20000047ab9 */ /* 0x000fe20000000a00 */
[C---:B------:R-:W-:Y:S01]  /*0900*/  IADD3 R0, P1, R5.reuse, R10, RZ ;  /* 0x0000000a05007210 */ /* 0x040fe20007f3e0ff */
[----:B------:R-:W-:Y:S01]  /*0910*/  VIADD R10, R4, 0x18 ;  /* 0x00000018040a7836 */ /* 0x000fe20000000000 */
[----:B------:R-:W-:Y:S01]  /*0920*/  ISETP.GE.OR P4, PT, R12, R129, P0 ;  /* 0x000000810c00720c */ /* 0x000fe20000786670 */
[----:B------:R-:W-:Y:S01]  /*0930*/  VIADD R8, R4, 0x20 ;  /* 0x0000002004087836 */ /* 0x000fe20000000000 */
[----:B------:R-:W-:-:S02]  /*0940*/  LEA.HI.X.SX32 R5, R5, R11, 0x1, P1 ;  /* 0x0000000b05057211 */ /* 0x000fc400008f0eff */
        /* <DEDUP_REMOVED lines=23> */
[C---:B------:R-:W-:Y:S01]  /*0ac0*/  ISETP.NE.OR P5, PT, R7.reuse, RZ, P5 ;  /* 0x000000ff0700720c */ /* 0x040fe20002fa5670 */
[----:B------:R-:W-:Y:S01]  /*0ad0*/  @!P0 STG.E.128 desc[UR10][R14.64+0x3800], RZ ;  /* 0x003800ff0e008986 */ /* 0x000fe2000c101d0a */
[----:B------:R-:W-:Y:S02]  /*0ae0*/  ISETP.GE.AND P0, PT, R2, R129, PT ;  /* 0x000000810200720c */ /* 0x000fe40003f06270 */
[C---:B------:R-:W-:Y:S01]  /*0af0*/  ISETP.NE.OR P3, PT, R7.reuse, RZ, P3 ;  /* 0x000000ff0700720c */ /* 0x040fe20001f65670 */
[----:B------:R-:W-:Y:S01]  /*0b00*/  @!P1 STG.E.128 desc[UR10][R14.64+0x2800], RZ ;  /* 0x002800ff0e009986 */ /* 0x000fe2000c101d0a */
[----:B------:R-:W-:Y:S02]  /*0b10*/  ISETP.NE.OR P0, PT, R7, RZ, P0 ;  /* 0x000000ff0700720c */ /* 0x000fe40000705670 */
[----:B------:R-:W-:Y:S01]  /*0b20*/  IADD3 R3, P1, R3, R4, RZ ;  /* 0x0000000403037210 */ /* 0x000fe20007f3e0ff */
[----:B------:R1:W-:Y:S01]  /*0b30*/  @!P4 STG.E.128 desc[UR10][R14.64+0x3000], RZ ;  /* 0x003000ff0e00c986 */ /* 0x0003e2000c101d0a */
[----:B------:R-:W-:Y:S01]  /*0b40*/  ISETP.NE.OR P2, PT, R7, RZ, P2 ;  /* 0x000000ff0700720c */ /* 0x000fe20001745670 */
[----:B------:R-:W-:Y:S01]  /*0b50*/  @!P6 IMAD.MOV.U32 R19, RZ, RZ, -0x800000 ;  /* 0xff800000ff13e424 */ /* 0x000fe200078e00ff */
[----:B------:R-:W-:Y:S01]  /*0b60*/  LEA.HI.X.SX32 R8, R4, R5, 0x1, P1 ;  /* 0x0000000504087211 */ /* 0x000fe200008f0eff */
[----:B------:R-:W-:Y:S01]  /*0b70*/  @!P5 IMAD.MOV.U32 R17, RZ, RZ, -0x800000 ;  /* 0xff800000ff11d424 */ /* 0x000fe200078e00ff */
[----:B------:R-:W-:-:S02]  /*0b80*/  LEA R10, P4, R3, UR4, 0x2 ;  /* 0x00000004030a7c11 */ /* 0x000fc4000f8810ff */
        /* <DEDUP_REMOVED lines=12> */
[----:B------:R2:W-:Y:S02]  /*0c50*/  @!P5 STG.E desc[UR10][R10.64+0x40], R17 ;  /* 0x000040110a00d986 */ /* 0x0005e4000c10190a */
[----:B------:R-:W-:Y:S02]  /*0c60*/  @!P1 IMAD.MOV.U32 R5, RZ, RZ, -0x800000 ;  /* 0xff800000ff059424 */ /* 0x000fe400078e00ff */
[----:B-1----:R-:W-:Y:S01]  /*0c70*/  @!P4 IMAD.MOV.U32 R15, RZ, RZ, -0x800000 ;  /* 0xff800000ff0fc424 */ /* 0x002fe200078e00ff */
[----:B------:R2:W-:Y:S04]  /*0c80*/  @!P3 STG.E desc[UR10][R10.64+0x60], R13 ;  /* 0x0000600d0a00b986 */ /* 0x0005e8000c10190a */
[----:B------:R2:W-:Y:S04]  /*0c90*/  @!P2 STG.E desc[UR10][R10.64+0x80], R9 ;  /* 0x000080090a00a986 */ /* 0x0005e8000c10190a */
[----:B------:R2:W-:Y:S04]  /*0ca0*/  @!P1 STG.E desc[UR10][R10.64+0xa0], R5 ;  /* 0x0000a0050a009986 */ /* 0x0005e8000c10190a */
[----:B------:R2:W-:Y:S01]  /*0cb0*/  @!P4 STG.E desc[UR10][R10.64], R15 ;  /* 0x0000000f0a00c986 */ /* 0x0005e2000c10190a */
[----:B------:R-:W-:Y:S05]  /*0cc0*/  @P0 EXIT ;  /* 0x000000000000094d */ /* 0x000fea0003800000 */
[----:B--2---:R-:W-:-:S05]  /*0cd0*/  MOV R3, 0xff800000 ;  /* 0xff80000000037802 */ /* 0x004fca0000000f00 */
[----:B------:R-:W-:Y:S01]  /*0ce0*/  STG.E desc[UR10][R10.64+0xe0], R3 ;  /* 0x0000e0030a007986 */ /* 0x000fe2000c10190a */
[----:B------:R-:W-:Y:S05]  /*0cf0*/  EXIT ;  /* 0x000000000000794d */ /* 0x000fea0003800000 */
.L_x_7276:
        /* <DEDUP_REMOVED lines=24> */
.L_x_7277:
        /* <DEDUP_REMOVED lines=13> */
[----:B-----5:R-:W-:Y:S01]  /*0f50*/  IMAD R0, R3, R2, RZ ;  /* 0x0000000203007224 */ /* 0x020fe200078e02ff */
        /* <DEDUP_REMOVED lines=17> */
[----:B--2---:R-:W-:-:S04]  /*1070*/  IABS R2, R9 ;  /* 0x0000000900027213 */ /* 0x004fc80000000000 */
[----:B------:R-:W2:Y:S08]  /*1080*/  I2F.RP R5, R2 ;  /* 0x0000000200057306 */ /* 0x000eb00000209400 */
[----:B--2---:R-:W2:Y:S02]  /*1090*/  MUFU.RCP R12, R5 ;  /* 0x00000005000c7308 */ /* 0x004ea40000001000 */
[----:B--2---:R-:W-:-:S06]  /*10a0*/  IADD3 R12, R12, 0xffffffe, RZ ;  /* 0x0ffffffe0c0c7810 */ /* 0x004fcc0007ffe0ff */
[----:B------:R-:W2:Y:S02]  /*10b0*/  F2I.FTZ.U32.TRUNC.NTZ R13, R12 ;  /* 0x0000000c000d7305 */ /* 0x000ea4000021f000 */
[----:B--2---:R-:W-:Y:S01]  /*10c0*/  IMAD.MOV R3, RZ, RZ, -R13 ;  /* 0x000000ffff037224 */ /* 0x004fe200078e0a0d */
        /* <DEDUP_REMOVED lines=20> */
[----:B------:R-:W-:-:S04]  /*1210*/  @!P1 LOP3.LUT R8, RZ, R9, RZ, 0x33, !PT ;  /* 0x00000009ff089212 */ /* 0x000fc800078e33ff */
[----:B-1----:R-:W-:Y:S02]  /*1220*/  SHF.R.S32.HI R19, RZ, 0x1f, R8 ;  /* 0x0000001fff137819 */ /* 0x002fe40000011408 */
[----:B----4-:R-:W-:Y:S01]  /*1230*/  SHF.R.S32.HI R5, RZ, 0x1f, R0 ;  /* 0x0000001fff057819 */ /* 0x010fe20000011400 */
        /* <DEDUP_REMOVED lines=12> */
[----:B------:R-:W-:Y:S01]  /*1300*/  IMAD R9, R8, UR5, R9 ;  /* 0x0000000508097c24 */ /* 0x000fe2000f8e0209 */
[----:B------:R-:W-:Y:S01]  /*1310*/  IADD3 R11, R11, R4, RZ ;  /* 0x000000040b0b7210 */ /* 0x000fe20007ffe0ff */
[----:B------:R-:W-:-:S04]  /*1320*/  IMAD.WIDE.U32 R28, R0, R2, RZ ;  /* 0x00000002001c7225 */ /* 0x000fc800078e00ff */
[----:B------:R-:W-:-:S04]  /*1330*/  IMAD.WIDE.U32 R10, R8, UR4, R10 ;  /* 0x00000004080a7c25 */ /* 0x000fc8000f8e000a */
[----:B------:R-:W-:Y:S01]  /*1340*/  IMAD.IADD R18, R29, 0x1, R3 ;  /* 0x000000011d127824 */ /* 0x000fe200078e0203 */
[----:B------:R-:W-:Y:S02]  /*1350*/  IADD3 R12, R11, R9, RZ ;  /* 0x000000090b0c7210 */ /* 0x000fe40007ffe0ff */
[----:B------:R-:W-:Y:S01]  /*1360*/  MOV R16, R10 ;  /* 0x0000000a00107202 */ /* 0x000fe20000000f00 */
[----:B------:R-:W-:Y:S06]  /*1370*/  BRA `(.L_x_7279) ;  /* 0x00000004003c7947 */ /* 0x000fec0003800000 */
.L_x_7278:
        /* <DEDUP_REMOVED lines=49> */
.L_x_7280:
        /* <DEDUP_REMOVED lines=9> */
[----:B------:R-:W-:Y:S02]  /*1720*/  IADD3 R23, R23, R4, RZ ;  /* 0x0000000417177210 */ /* 0x000fe40007ffe0ff */
[----:B------:R-:W-:Y:S01]  /*1730*/  MOV R8, R11 ;  /* 0x0000000b00087202 */ /* 0x000fe20000000f00 */
[-C--:B--2---:R-:W-:Y:S02]  /*1740*/  IMAD R4, R19, R2.reuse, RZ ;  /* 0x0000000213047224 */ /* 0x084fe400078e02ff */
[----:B------:R-:W-:-:S04]  /*1750*/  IMAD.WIDE.U32 R20, R11, R2, R22 ;  /* 0x000000020b147225 */ /* 0x000fc800078e0016 */
[----:B------:R-:W-:Y:S01]  /*1760*/  IMAD R3, R11, R3, R4 ;  /* 0x000000030b037224 */ /* 0x000fe200078e0204 */
[----:B------:R-:W-:Y:S01]  /*1770*/  MOV R16, R20 ;  /* 0x0000001400107202 */ /* 0x000fe20000000f00 */
[----:B------:R-:W-:-:S03]  /*1780*/  @P4 IMAD R18, R18, R9, R29 ;  /* 0x0000000912124224 */ /* 0x000fc600078e021d */
[----:B------:R-:W-:Y:S01]  /*1790*/  IADD3 R12, R21, R3, RZ ;  /* 0x00000003150c7210 */ /* 0x000fe20007ffe0ff */
[----:B------:R-:W-:Y:S06]  /*17a0*/  @P4 BRA `(.L_x_7279) ;  /* 0x0000000000304947 */ /* 0x000fec0003800000 */
[----:B------:R-:W1:Y:S01]  /*17b0*/  LDC.64 R4, c[0x0][0x250] ;  /* 0x00009400ff047b82 */ /* 0x000e620000000a00 */
[----:B------:R-:W-:Y:S02]  /*17c0*/  SHF.R.S32.HI R11, RZ, 0x1f, R10 ;  /* 0x0000001fff0b7819 */ /* 0x000fe4000001140a */
[----:B-----5:R-:W-:-:S05]  /*17d0*/  SHF.R.S32.HI R9, RZ, 0x1f, R0 ;  /* 0x0000001fff097819 */ /* 0x020fca0000011400 */
[----:B------:R-:W2:Y:S01]  /*17e0*/  LDC.64 R2, c[0x0][0x238] ;  /* 0x00008e00ff027b82 */ /* 0x000ea20000000a00 */
[----:B-1----:R-:W-:-:S04]  /*17f0*/  IMAD R11, R11, R4, RZ ;  /* 0x000000040b0b7224 */ /* 0x002fc800078e02ff */
[C---:B------:R-:W-:Y:S02]  /*1800*/  IMAD R5, R10.reuse, R5, R11 ;  /* 0x000000050a057224 */ /* 0x040fe400078e020b */
[----:B------:R-:W-:-:S04]  /*1810*/  IMAD.WIDE.U32 R10, R10, R4, RZ ;  /* 0x000000040a0a7225 */ /* 0x000fc800078e00ff */
[----:B--2---:R-:W-:Y:S01]  /*1820*/  IMAD R9, R9, R2, RZ ;  /* 0x0000000209097224 */ /* 0x004fe200078e02ff */
[----:B------:R-:W-:-:S03]  /*1830*/  IADD3 R11, R11, R5, RZ ;  /* 0x000000050b0b7210 */ /* 0x000fc60007ffe0ff */
[C---:B------:R-:W-:Y:S02]  /*1840*/  IMAD R3, R0.reuse, R3, R9 ;  /* 0x0000000300037224 */ /* 0x040fe400078e0209 */
[----:B------:R-:W-:-:S05]  /*1850*/  IMAD.WIDE.U32 R28, R0, R2, R10 ;  /* 0x00000002001c7225 */ /* 0x000fca00078e000a */
[----:B------:R-:W-:-:S07]  /*1860*/  IADD3 R18, R29, R3, RZ ;  /* 0x000000031d127210 */ /* 0x000fce0007ffe0ff */
.L_x_7279:
[----:B------:R-:W-:Y:S01]  /*1870*/  ISETP.NE.AND P1, PT, R6, -0x1, PT ;  /* 0xffffffff0600780c */ /* 0x000fe20003f25270 */
[----:B------:R-:W-:Y:S01]  /*1880*/  VIADD R165, R7, 0xffffffff ;  /* 0xffffffff07a57836 */ /* 0x000fe20000000000 */
[----:B------:R-:W-:Y:S01]  /*1890*/  SHF.R.S32.HI R9, RZ, 0x1f, R122 ;  /* 0x0000001fff097819 */ /* 0x000fe2000001147a */
[----:B------:R-:W-:Y:S01]  /*18a0*/  IMAD.IADD R159, R129, 0x1, -R126 ;  /* 0x00000001819f7824 */ /* 0x000fe200078e0a7e */
[----:B------:R-:W1:Y:S01]  /*18b0*/  S2UR UR4, SR_CgaCtaId ;  /* 0x00000000000479c3 */ /* 0x000e620000008800 */
[----:B------:R-:W-:Y:S01]  /*18c0*/  IMAD.SHL.U32 R125, R165, 0x80, RZ ;  /* 0x00000080a57d7824 */ /* 0x000fe200078e00ff */
[----:B------:R-:W-:Y:S01]  /*18d0*/  LEA.HI R11, R9, R122, RZ, 0x3 ;  /* 0x0000007a090b7211 */ /* 0x000fe200078f18ff */
[----:B------:R-:W-:Y:S01]  /*18e0*/  ULDC.64 UR8, c[0x0][0x268] ;  /* 0x00009a0000087ab9 */ /* 0x000fe20000000a00 */
[----:B------:R-:W-:Y:S01]  /*18f0*/  ULDC.64 UR6, c[0x0][0x258] ;  /* 0x0000960000067ab9 */ /* 0x000fe20000000a00 */
[----:B------:R-:W-:Y:S01]  /*1900*/  UMOV UR5, 0x400 ;  /* 0x0000040000057882 */ /* 0x000fe20000000000 */
[----:B------:R-:W-:Y:S01]  /*1910*/  SHF.R.S32.HI R10, RZ, 0x3, R11 ;  /* 0x00000003ff0a7819 */ /* 0x000fe2000001140b */
[----:B------:R-:W-:Y:S01]  /*1920*/  BSSY B0, `(.L_x_7281) ;  /* 0x0000049000007945 */ /* 0x000fe20003800000 */
[----:B------:R-:W-:Y:S01]  /*1930*/  LOP3.LUT R11, R11, 0xfffffff8, RZ, 0xc0, !PT ;  /* 0xfffffff80b0b7812 */ /* 0x000fe200078ec0ff */
[----:B------:R-:W2:Y:S01]  /*1940*/  @P1 LDC.64 R4, c[0x0][0x240] ;  /* 0x00009000ff041b82 */ /* 0x000ea20000000a00 */
[----:B-----5:R-:W-:Y:S01]  /*1950*/  IADD3 R0, -R125, R114, RZ ;  /* 0x000000727d007210 */ /* 0x020fe20007ffe1ff */
[----:B------:R-:W-:-:S02]  /*1960*/  IMAD.SHL.U32 R20, R10, 0x40, RZ ;  /* 0x000000400a147824 */ /* 0x000fc400078e00ff */
[----:B------:R-:W-:Y:S01]  /*1970*/  IMAD.IADD R100, R122, 0x1, -R11 ;  /* 0x000000017a647824 */ /* 0x000fe200078e0a0b */
[----:B------:R-:W-:Y:S01]  /*1980*/  @!P1 SHF.R.S32.HI R11, RZ, 0x1f, R169 ;  /* 0x0000001fff0b9819 */ /* 0x000fe200000114a9 */
[----:B------:R-:W-:Y:S01]  /*1990*/  VIADD R21, R10, 0x10 ;  /* 0x000000100a157836 */ /* 0x000fe20000000000 */
[----:B------:R-:W-:Y:S01]  /*19a0*/  LOP3.LUT R20, R20, 0x1c0, RZ, 0xc0, !PT ;  /* 0x000001c014147812 */ /* 0x000fe200078ec0ff */
[----:B------:R-:W3:Y:S01]  /*19b0*/  @!P1 LDC.64 R2, c[0x0][0x228] ;  /* 0x00008a00ff029b82 */ /* 0x000ee20000000a00 */
[----:B------:R-:W-:Y:S02]  /*19c0*/  IMAD.SHL.U32 R167, R100, 0x8, RZ ;  /* 0x0000000864a77824 */ /* 0x000fe400078e00ff */
[----:B------:R-:W-:Y:S02]  /*19d0*/  SHF.R.U32.HI R25, RZ, 0x3, R20 ;  /* 0x00000003ff197819 */ /* 0x000fe40000011614 */
[C---:B------:R-:W-:Y:S02]  /*19e0*/  ISETP.GE.AND P6, PT, R21.reuse, R159, PT ;  /* 0x0000009f1500720c */ /* 0x040fe40003fc6270 */
[----:B------:R-:W-:Y:S01]  /*19f0*/  LOP3.LUT R166, R20, 0x38, R167, 0xf8, !PT ;  /* 0x0000003814a67812 */ /* 0x000fe200078ef8a7 */
[----:B------:R-:W4:Y:S01]  /*1a00*/  LDC.64 R118, c[0x0][0x250] ;  /* 0x00009400ff767b82 */ /* 0x000f220000000a00 */
[CC--:B------:R-:W-:Y:S01]  /*1a10*/  ISETP.GE.AND P2, PT, R21.reuse, R0.reuse, PT ;  /* 0x000000001500720c */ /* 0x0c0fe20003f46270 */
[----:B-1----:R-:W-:Y:S01]  /*1a20*/  ULEA UR4, UR4, UR5, 0x18 ;  /* 0x0000000504047291 */ /* 0x002fe2000f8ec03f */
[----:B------:R-:W-:-:S02]  /*1a30*/  ISETP.GE.AND P0, PT, R21, R0, PT ;  /* 0x000000001500720c */ /* 0x000fc40003f06270 */
[----:B------:R-:W-:Y:S02]  /*1a40*/  LOP3.LUT R166, R166, R25, RZ, 0x3c, !PT ;  /* 0x00000019a6a67212 */ /* 0x000fe400078e3cff */
[----:B------:R-:W-:Y:S01]  /*1a50*/  LEA.HI R21, R9, R122, RZ, 0x6 ;  /* 0x0000007a09157211 */ /* 0x000fe200078f30ff */
[----:B--2---:R-:W-:Y:S01]  /*1a60*/  @P1 IMAD.WIDE.U32 R22, R6, R4, RZ ;  /* 0x0000000406161225 */ /* 0x004fe200078e00ff */
[----:B------:R-:W-:-:S03]  /*1a70*/  IADD3 R28, P4, R167, R28, RZ ;  /* 0x0000001ca71c7210 */ /* 0x000fc60007f9e0ff */
[----:B------:R-:W-:Y:S02]  /*1a80*/  IMAD.SHL.U32 R21, R21, 0x8, RZ ;  /* 0x0000000815157824 */ /* 0x000fe400078e00ff */
[----:B------:R-:W-:Y:S02]  /*1a90*/  @P1 IMAD R5, R6, R5, R23 ;  /* 0x0000000506051224 */ /* 0x000fe400078e0217 */
[-C--:B---3--:R-:W-:Y:S01]  /*1aa0*/  @!P1 IMAD.WIDE.U32 R24, R169, R2.reuse, RZ ;  /* 0x00000002a9189225 */ /* 0x088fe200078e00ff */
[----:B------:R-:W-:Y:S02]  /*1ab0*/  LOP3.LUT R166, R166, 0xfffffe00, R21, 0xf8, !PT ;  /* 0xfffffe00a6a67812 */ /* 0x000fe400078ef815 */
[----:B------:R-:W-:Y:S01]  /*1ac0*/  SHF.R.S32.HI R21, RZ, 0x1f, R167 ;  /* 0x0000001fff157819 */ /* 0x000fe200000114a7 */
[----:B------:R-:W-:Y:S01]  /*1ad0*/  @!P1 IMAD R4, R11, R2, RZ ;  /* 0x000000020b049224 */ /* 0x000fe200078e02ff */
[----:B------:R-:W-:Y:S01]  /*1ae0*/  SHF.R.S32.HI R11, RZ, 0x1f, R10 ;  /* 0x0000001fff0b7819 */ /* 0x000fe2000001140a */
[----:B------:R-:W-:Y:S01]  /*1af0*/  @P1 IMAD.MOV.U32 R2, RZ, RZ, R22 ;  /* 0x000000ffff021224 */ /* 0x000fe200078e0016 */
[----:B------:R-:W-:Y:S01]  /*1b00*/  @!P1 MOV R2, R24 ;  /* 0x0000001800029202 */ /* 0x000fe20000000f00 */
[----:B------:R-:W-:Y:S01]  /*1b10*/  @!P1 IMAD R3, R169, R3, R4 ;  /* 0x00000003a9039224 */ /* 0x000fe200078e0204 */
[----:B------:R-:W-:Y:S01]  /*1b20*/  IADD3 R24, P5, R167, R16, RZ ;  /* 0x00000010a7187210 */ /* 0x000fe20007fbe0ff */
[----:B------:R-:W-:Y:S01]  /*1b30*/  IMAD.WIDE R22, R15, 0x40, R10 ;  /* 0x000000400f167825 */ /* 0x000fe200078e020a */
[----:B------:R-:W-:-:S02]  /*1b40*/  SHF.R.S32.HI R15, RZ, 0x1f, R14 ;  /* 0x0000001fff0f7819 */ /* 0x000fc4000001140e */
[----:B------:R-:W-:Y:S01]  /*1b50*/  LEA R166, R166, UR4, 0x1 ;  /* 0x00000004a6a67c11 */ /* 0x000fe2000f8e08ff */
[----:B------:R-:W-:Y:S01]  /*1b60*/  @!P1 IMAD.IADD R5, R25, 0x1, R3 ;  /* 0x0000000119059824 */ /* 0x000fe200078e0203 */
[----:B------:R-:W-:Y:S01]  /*1b70*/  IADD3 R26, P1, R167, R2, RZ ;  /* 0x00000002a71a7210 */ /* 0x000fe20007f3e0ff */
[C---:B------:R-:W-:Y:S01]  /*1b80*/  IMAD.X R29, R21.reuse, 0x1, R18, P4 ;  /* 0x00000001151d7824 */ /* 0x040fe200020e0612 */
[----:B------:R-:W1:Y:S01]  /*1b90*/  LDC.64 R2, c[0x0][0x3c8] ;  /* 0x0000f200ff027b82 */ /* 0x000e620000000a00 */
[C---:B------:R-:W-:Y:S01]  /*1ba0*/  IMAD.X R25, R21.reuse, 0x1, R12, P5 ;  /* 0x0000000115197824 */ /* 0x040fe200028e060c */
[C---:B------:R-:W-:Y:S01]  /*1bb0*/  IADD3 R112, P4, R10.reuse, R17, RZ ;  /* 0x000000110a707210 */ /* 0x040fe20007f9e0ff */
[----:B------:R-:W-:Y:S01]  /*1bc0*/  IMAD.X R27, R21, 0x1, R5, P1 ;  /* 0x00000001151b7824 */ /* 0x000fe200008e0605 */
[C---:B------:R-:W-:Y:S01]  /*1bd0*/  ISETP.GE.AND P1, PT, R10.reuse, R159, PT ;  /* 0x0000009f0a00720c */ /* 0x040fe20003f26270 */
[----:B------:R-:W-:Y:S01]  /*1be0*/  IMAD R5, R15, UR6, RZ ;  /* 0x000000060f057c24 */ /* 0x000fe2000f8e02ff */
[----:B------:R-:W-:Y:S01]  /*1bf0*/  IADD3 R17, R10, 0x20, RZ ;  /* 0x000000200a117810 */ /* 0x000fe20007ffe0ff */
[----:B------:R-:W-:-:S02]  /*1c00*/  IMAD R21, R19, UR8, RZ ;  /* 0x0000000813157c24 */ /* 0x000fc4000f8e02ff */
[C---:B------:R-:W-:Y:S01]  /*1c10*/  IMAD R5, R14.reuse, UR7, R5 ;  /* 0x000000070e057c24 */ /* 0x040fe2000f8e0205 */
[----:B------:R-:W-:Y:S01]  /*1c20*/  ISETP.GE.AND P5, PT, R17, R0, PT ;  /* 0x000000001100720c */ /* 0x000fe20003fa6270 */
[----:B------:R-:W-:-:S04]  /*1c30*/  IMAD.WIDE.U32 R26, R14, UR6, R26 ;  /* 0x000000060e1a7c25 */ /* 0x000fc8000f8e001a */
[C---:B------:R-:W-:Y:S02]  /*1c40*/  IMAD R4, R8.reuse, UR9, R21 ;  /* 0x0000000908047c24 */ /* 0x040fe4000f8e0215 */
[----:B------:R-:W-:-:S04]  /*1c50*/  IMAD.WIDE.U32 R20, R8, UR8, R28 ;  /* 0x0000000808147c25 */ /* 0x000fc8000f8e001c */
[----:B------:R-:W-:Y:S01]  /*1c60*/  IMAD.X R19, R11, 0x1, R13, P4 ;  /* 0x000000010b137824 */ /* 0x000fe200020e060d */
[----:B------:R-:W-:Y:S01]  /*1c70*/  ISETP.GE.AND P4, PT, R17, R159, PT ;  /* 0x0000009f1100720c */ /* 0x000fe20003f86270 */
[----:B------:R-:W-:Y:S01]  /*1c80*/  IMAD.IADD R29, R27, 0x1, R5 ;  /* 0x000000011b1d7824 */ /* 0x000fe200078e0205 */
[----:B----4-:R-:W-:Y:S11]  /*1c90*/  @P1 BRA `(.L_x_7282) ;  /* 0x0000000000441947 */ /* 0x010ff60003800000 */
        /* <DEDUP_REMOVED lines=17> */
.L_x_7282:
[----:B------:R-:W-:Y:S05]  /*1db0*/  BSYNC B0 ;  /* 0x0000000000007941 */ /* 0x000fea0003800000 */
.L_x_7281:
        /* <DEDUP_REMOVED lines=24> */
.L_x_7284:
[----:B------:R-:W-:Y:S05]  /*1f40*/  BSYNC B0 ;  /* 0x0000000000007941 */ /* 0x000fea0003800000 */
.L_x_7283:
[----:B------:R-:W-:Y:S01]  /*1f50*/  BSSY B0, `(.L_x_7285) ;  /* 0x0000018000007945 */ /* 0x000fe20003800000 */
[----:B------:R-:W-:Y:S01]  /*1f60*/  ISETP.GE.AND P6, PT, R5, R159, PT ;  /* 0x0000009f0500720c */ /* 0x000fe20003fc6270 */
[----:B------:R-:W-:Y:S02]  /*1f70*/  IMAD R8, R11, R116, RZ ;  /* 0x000000740b087224 */ /* 0x000fe400078e02ff */
[----:B------:R-:W-:Y:S10]  /*1f80*/  @P4 BRA `(.L_x_7286) ;  /* 0x0000000000504947 */ /* 0x000ff40003800000 */
[----:B------:R-:W-:Y:S02]  /*1f90*/  ULDC UR5, c[0x0][0x2d0] ;  /* 0x0000b40000057ab9 */ /* 0x000fe40000000800 */
[----:B------:R-:W-:-:S13]  /*1fa0*/  ISETP.GE.AND P4, PT, R167, UR5, PT ;  /* 0x00000005a7007c0c */ /* 0x000fda000bf86270 */
[----:B------:R1:W-:Y:S01]  /*1fb0*/  @P4 STS.128 [R166+0x1000], RZ ;  /* 0x001000ffa6004388 */ /* 0x0003e20000000c00 */
[----:B------:R-:W-:Y:S05]  /*1fc0*/  @P4 BRA `(.L_x_7286) ;  /* 0x0000000000404947 */ /* 0x000fea0003800000 */
[----:B-1----:R-:W-:Y:S01]  /*1fd0*/  IADD3 R13, P4, R22, 0x20, RZ ;  /* 0x00000020160d7810 */ /* 0x002fe20007f9e0ff */
        /* <DEDUP_REMOVED lines=15> */
.L_x_7286:
[----:B------:R-:W-:Y:S05]  /*20d0*/  BSYNC B0 ;  /* 0x0000000000007941 */ /* 0x000fea0003800000 */
.L_x_7285:
        /* <DEDUP_REMOVED lines=10> */
[----:B-1----:R-:W-:Y:S02]  /*2180*/  IMAD.X R13, RZ, RZ, R23, P4 ;  /* 0x000000ffff0d7224 */ /* 0x002fe400020e0617 */
        /* <DEDUP_REMOVED lines=11> */
.L_x_7288:
[----:B------:R-:W-:Y:S05]  /*2240*/  BSYNC B0 ;  /* 0x0000000000007941 */ /* 0x000fea0003800000 */
.L_x_7287:
[C---:B------:R-:W-:Y:S01]  /*2250*/  ISETP.GE.AND P6, PT, R10.reuse, R0, PT ;  /* 0x000000000a00720c */ /* 0x040fe20003fc6270 */
[C---:B------:R-:W-:Y:S01]  /*2260*/  IMAD R8, R10.reuse, R117, R8 ;  /* 0x000000750a087224 */ /* 0x040fe200078e0208 */
[----:B------:R-:W-:Y:S01]  /*2270*/  BSSY B0, `(.L_x_7289) ;  /* 0x0000010000007945 */ /* 0x000fe20003800000 */
[----:B------:R-:W-:Y:S01]  /*2280*/  IMAD.WIDE.U32 R120, R10, R116, R24 ;  /* 0x000000740a787225 */ /* 0x000fe200078e0018 */
[----:B------:R-:W-:-:S04]  /*2290*/  ISETP.GE.AND P4, PT, R5, R0, PT ;  /* 0x000000000500720c */ /* 0x000fc80003f86270 */
[----:B------:R-:W-:-:S05]  /*22a0*/  IADD3 R121, R121, R8, RZ ;  /* 0x0000000879797210 */ /* 0x000fca0007ffe0ff */
[----:B------:R-:W-:Y:S05]  /*22b0*/  @P6 BRA `(.L_x_7290) ;  /* 0x00000000002c6947 */ /* 0x000fea0003800000 */
        /* <DEDUP_REMOVED lines=11> */
.L_x_7290:
[----:B------:R-:W-:Y:S05]  /*2370*/  BSYNC B0 ;  /* 0x0000000000007941 */ /* 0x000fea0003800000 */
.L_x_7289:
        /* <DEDUP_REMOVED lines=19> */
.L_x_7292:
[----:B------:R-:W-:Y:S05]  /*24b0*/  BSYNC B0 ;  /* 0x0000000000007941 */ /* 0x000fea0003800000 */
.L_x_7291:
[----:B------:R-:W-:Y:S01]  /*24c0*/  BSSY B0, `(.L_x_7293) ;  /* 0x0000010000007945 */ /* 0x000fe20003800000 */
[----:B------:R-:W-:-:S03]  /*24d0*/  ISETP.GE.AND P2, PT, R13, R0, PT ;  /* 0x000000000d00720c */ /* 0x000fc60003f46270 */
[----:B------:R-:W-:Y:S10]  /*24e0*/  @P5 BRA `(.L_x_7294) ;  /* 0x0000000000345947 */ /* 0x000ff40003800000 */
[----:B------:R-:W-:Y:S02]  /*24f0*/  ULDC UR5, c[0x0][0x2d0] ;  /* 0x0000b40000057ab9 */ /* 0x000fe40000000800 */
[----:B------:R-:W-:-:S13]  /*2500*/  ISETP.GE.AND P5, PT, R167, UR5, PT ;  /* 0x00000005a7007c0c */ /* 0x000fda000bfa6270 */
[----:B------:R1:W-:Y:S01]  /*2510*/  @P5 STS.128 [R166+0x3000], RZ ;  /* 0x003000ffa6005388 */ /* 0x0003e20000000c00 */
[----:B------:R-:W-:Y:S05]  /*2520*/  @P5 BRA `(.L_x_7294) ;  /* 0x0000000000245947 */ /* 0x000fea0003800000 */
[----:B------:R-:W-:Y:S01]  /*2530*/  LEA R6, P5, R116, R120, 0x5 ;  /* 0x0000007874067211 */ /* 0x000fe200078a28ff */
[----:B------:R-:W-:-:S03]  /*2540*/  ULDC.64 UR6, c[0x0][0x218] ;  /* 0x0000860000067ab9 */ /* 0x000fc60000000a00 */
[----:B------:R-:W-:Y:S02]  /*2550*/  LEA.HI.X R5, R116, R121, R117, 0x5, P5 ;  /* 0x0000007974057211 */ /* 0x000fe400028f2c75 */
[----:B-1----:R-:W-:-:S04]  /*2560*/  LEA R16, P5, R6, UR6, 0x1 ;  /* 0x0000000606107c11 */ /* 0x002fc8000f8a08ff */
[----:B------:R-:W-:-:S05]  /*2570*/  LEA.HI.X R17, R6, UR7, R5, 0x1, P5 ;  /* 0x0000000706117c11 */ /* 0x000fca000a8f0c05 */
[----:B------:R-:W-:Y:S01]  /*2580*/  @!PT LDS RZ, [RZ] ;  /* 0x00000000fffff984 */ /* 0x000fe20000000800 */
[----:B------:R-:W-:Y:S01]  /*2590*/  @!PT LDS RZ, [RZ] ;  /* 0x00000000fffff984 */ /* 0x000fe20000000800 */
[----:B------:R-:W-:Y:S01]  /*25a0*/  @!PT LDS RZ, [RZ] ;  /* 0x00000000fffff984 */ /* 0x000fe20000000800 */
[----:B------:R1:W-:Y:S04]  /*25b0*/  LDGSTS.E.BYPASS.LTC128B.128 [R166+0x3000], desc[UR10][R16.64] ;  /* 0x0300000010a67fae */ /* 0x0003e8000b901d4a */
.L_x_7294:
[----:B------:R-:W-:Y:S05]  /*25c0*/  BSYNC B0 ;  /* 0x0000000000007941 */ /* 0x000fea0003800000 */
.L_x_7293:
        /* <DEDUP_REMOVED lines=8> */
[----:B------:R-:W-:Y:S01]  /*2650*/  IMAD R5, R117, 0x30, RZ ;  /* 0x0000003075057824 */ /* 0x000fe200078e02ff */
[----:B------:R-:W-:Y:S01]  /*2660*/  ULDC.64 UR6, c[0x0][0x218] ;  /* 0x0000860000067ab9 */ /* 0x000fe20000000a00 */
        /* <DEDUP_REMOVED lines=8> */
.L_x_7296:
[----:B------:R-:W-:Y:S05]  /*26f0*/  BSYNC B0 ;  /* 0x0000000000007941 */ /* 0x000fea0003800000 */
.L_x_7295:
        /* <DEDUP_REMOVED lines=17> */
.L_x_7298:
[----:B------:R-:W-:Y:S05]  /*2810*/  BSYNC B0 ;  /* 0x0000000000007941 */ /* 0x000fea0003800000 */
.L_x_7297:
        /* <DEDUP_REMOVED lines=18> */
.L_x_7300:
[----:B------:R-:W-:Y:S05]  /*2940*/  BSYNC B0 ;  /* 0x0000000000007941 */ /* 0x000fea0003800000 */
.L_x_7299:
[----:B------:R-:W-:Y:S01]  /*2950*/  BSSY B0, `(.L_x_7301) ;  /* 0x0000013000007945 */ /* 0x000fe20003800000 */
[----:B------:R-:W-:Y:S01]  /*2960*/  ISETP.GE.AND P4, PT, R5, R0, PT ;  /* 0x000000000500720c */ /* 0x000fe20003f86270 */
[----:B-1----:R-:W-:Y:S01]  /*2970*/  IMAD.IADD R23, R21, 0x1, R4 ;  /* 0x0000000115177824 */ /* 0x002fe200078e0204 */
[----:B------:R-:W-:Y:S01]  /*2980*/  SHF.R.S32.HI R6, RZ, 0x1f, R169 ;  /* 0x0000001fff067819 */ /* 0x000fe200000114a9 */
        /* <DEDUP_REMOVED lines=15> */
.L_x_7302:
[----:B------:R-:W-:Y:S05]  /*2a80*/  BSYNC B0 ;  /* 0x0000000000007941 */ /* 0x000fea0003800000 */
.L_x_7301:
        /* <DEDUP_REMOVED lines=16> */
.L_x_7304:
[----:B------:R-:W-:Y:S05]  /*2b90*/  BSYNC B0 ;  /* 0x0000000000007941 */ /* 0x000fea0003800000 */
.L_x_7303:
[----:B------:R-:W0:Y:S01]  /*2ba0*/  LDGDEPBAR ;  /* 0x00000000000079af */ /* 0x000e220000000000 */
[----:B------:R-:W-:Y:S01]  /*2bb0*/  ULDC.64 UR6, c[0x0][0x3d0] ;  /* 0x0000f40000067ab9 */ /* 0x000fe20000000a00 */
[----:B------:R-:W-:Y:S01]  /*2bc0*/  IMAD R115, R19, R118, RZ ;  /* 0x0000007613737224 */ /* 0x000fe200078e02ff */
[----:B------:R-:W-:Y:S01]  /*2bd0*/  LEA.HI R8, R9, R122, RZ, 0x4 ;  /* 0x0000007a09087211 */ /* 0x000fe200078f20ff */
[----:B------:R-:W-:Y:S01]  /*2be0*/  IMAD R4, R6, UR6, RZ ;  /* 0x0000000606047c24 */ /* 0x000fe2000f8e02ff */
[----:B------:R-:W-:Y:S01]  /*2bf0*/  ULDC UR5, c[0x0][0x2e8] ;  /* 0x0000ba0000057ab9 */ /* 0x000fe20000000800 */
[----:B------:R-:W-:Y:S01]  /*2c00*/  IMAD.WIDE.U32 R18, R169, UR6, R14 ;  /* 0x00000006a9127c25 */ /* 0x000fe2000f8e000e */
[----:B------:R-:W-:-:S03]  /*2c10*/  LOP3.LUT R15, R8, 0xfffffff0, RZ, 0xc0, !PT ;  /* 0xfffffff0080f7812 */ /* 0x000fc600078ec0ff */
[----:B------:R-:W-:Y:S01]  /*2c20*/  IMAD R4, R169, UR7, R4 ;  /* 0x00000007a9047c24 */ /* 0x000fe2000f8e0204 */
[----:B------:R-:W-:Y:S01]  /*2c30*/  LEA R14, P4, R18, R2, 0x2 ;  /* 0x00000002120e7211 */ /* 0x000fe200078810ff */
[----:B------:R-:W-:Y:S01]  /*2c40*/  IMAD.MOV.U32 R22, RZ, RZ, R20 ;  /* 0x000000ffff167224 */ /* 0x000fe200078e0014 */
[----:B------:R-:W-:Y:S01]  /*2c50*/  ULDC.64 UR6, c[0x0][0x220] ;  /* 0x0000880000067ab9 */ /* 0x000fe20000000a00 */
[----:B------:R-:W-:Y:S02]  /*2c60*/  IMAD.IADD R2, R19, 0x1, R4 ;  /* 0x0000000113027824 */ /* 0x000fe400078e0204 */
[----:B------:R-:W-:Y:S02]  /*2c70*/  IMAD.IADD R4, R122, 0x1, -R15 ;  /* 0x000000017a047824 */ /* 0x000fe400078e0a0f */
[----:B------:R-:W-:Y:S01]  /*2c80*/  IMAD R115, R112, R119, R115 ;  /* 0x0000007770737224 */ /* 0x000fe200078e0273 */
[----:B------:R-:W-:Y:S01]  /*2c90*/  LEA.HI.X R15, R18, R3, R2, 0x2, P4 ;  /* 0x00000003120f7211 */ /* 0x000fe200020f1402 */
[----:B------:R-:W-:Y:S01]  /*2ca0*/  IMAD.WIDE.U32 R112, R112, R118, R22 ;  /* 0x0000007670707225 */ /* 0x000fe200078e0016 */
[----:B------:R-:W-:Y:S01]  /*2cb0*/  SHF.R.S32.HI R3, RZ, 0x1f, R4 ;  /* 0x0000001fff037819 */ /* 0x000fe20000011404 */
[----:B------:R-:W-:Y:S01]  /*2cc0*/  BSSY B0, `(.L_x_7305) ;  /* 0x0000018000007945 */ /* 0x000fe20003800000 */
[----:B------:R-:W-:Y:S01]  /*2cd0*/  ISETP.GE.AND P4, PT, R17, R0, PT ;  /* 0x000000001100720c */ /* 0x000fe20003f86270 */
[----:B------:R1:W5:Y:S01]  /*2ce0*/  LDG.E R2, desc[UR10][R14.64] ;  /* 0x0000000a0e027981 */ /* 0x000362000c1e1900 */
[----:B------:R-:W-:-:S04]  /*2cf0*/  DEPBAR.LE SB0, 0x0 ;  /* 0x000080000000791a */ /* 0x000fc80000000000 */
[----:B------:R-:W-:Y:S01]  /*2d00*/  IMAD.IADD R115, R113, 0x1, R115 ;  /* 0x0000000171737824 */ /* 0x000fe200078e0273 */
[----:B------:R-:W-:Y:S01]  /*2d10*/  BAR.SYNC.DEFER_BLOCKING 0x0 ;  /* 0x0000000000007b1d */ /* 0x000fe20000010000 */
[C---:B------:R-:W-:Y:S02]  /*2d20*/  LEA R180, P2, R112.reuse, UR6, 0x1 ;  /* 0x0000000670b47c11 */ /* 0x040fe4000f8408ff */
[----:B------:R-:W-:Y:S02]  /*2d30*/  LEA.HI R6, R3, R4, RZ, 0x3 ;  /* 0x0000000403067211 */ /* 0x000fe400078f18ff */
[----:B------:R-:W-:Y:S02]  /*2d40*/  LEA.HI.X R179, R112, UR7, R115, 0x1, P2 ;  /* 0x0000000770b37c11 */ /* 0x000fe400090f0c73 */
[----:B------:R-:W-:-:S13]  /*2d50*/  ISETP.GE.AND P2, PT, R10, R0, PT ;  /* 0x000000000a00720c */ /* 0x000fda0003f46270 */
[----:B------:R1:W-:Y:S01]  /*2d60*/  @P2 STS.128 [R166+0x6000], RZ ;  /* 0x006000ffa6002388 */ /* 0x0003e20000000c00 */
[----:B------:R-:W1:Y:S01]  /*2d70*/  MUFU.RCP R3, UR5 ;  /* 0x0000000500037d08 */ /* 0x000e620008001000 */
[----:B------:R-:W-:Y:S02]  /*2d80*/  SHF.R.S32.HI R8, RZ, 0x4, R8 ;  /* 0x00000004ff087819 */ /* 0x000fe40000011408 */
[----:B------:R-:W-:Y:S01]  /*2d90*/  LOP3.LUT R17, R6, 0xfffffff8, RZ, 0xc0, !PT ;  /* 0xfffffff806117812 */ /* 0x000fe200078ec0ff */
[----:B------:R-:W-:Y:S06]  /*2da0*/  @P2 BRA `(.L_x_7306) ;  /* 0x0000000000242947 */ /* 0x000fec0003800000 */
        /* <DEDUP_REMOVED lines=9> */
.L_x_7306:
[----:B------:R-:W-:Y:S05]  /*2e40*/  BSYNC B0 ;  /* 0x0000000000007941 */ /* 0x000fea0003800000 */
.L_x_7305:
[----:B------:R1:W-:Y:S01]  /*2e50*/  @P0 STS.128 [R166+0x6800], RZ ;  /* 0x006800ffa6000388 */ /* 0x0003e20000000c00 */
[----:B------:R-:W-:Y:S01]  /*2e60*/  IMAD.SHL.U32 R11, R100, 0x40, RZ ;  /* 0x00000040640b7824 */ /* 0x000fe200078e00ff */
[----:B------:R-:W-:Y:S01]  /*2e70*/  LEA.HI R12, R8, R8, RZ, 0x1 ;  /* 0x00000008080c7211 */ /* 0x000fe200078f08ff */
[----:B------:R-:W-:Y:S01]  /*2e80*/  BSSY B0, `(.L_x_7307) ;  /* 0x0000013000007945 */ /* 0x000fe20003800000 */
[----:B------:R-:W-:Y:S01]  /*2e90*/  ISETP.GE.AND P2, PT, R13, R0, PT ;  /* 0x000000000d00720c */ /* 0x000fe20003f46270 */
        /* <DEDUP_REMOVED lines=17> */
.L_x_7308:
[----:B------:R-:W-:Y:S05]  /*2fb0*/  BSYNC B0 ;  /* 0x0000000000007941 */ /* 0x000fea0003800000 */
.L_x_7307:
[----:B------:R1:W-:Y:S01]  /*2fc0*/  @P1 STS.128 [R166+0x7000], RZ ;  /* 0x007000ffa6001388 */ /* 0x0003e20000000c00 */
[----:B------:R-:W-:Y:S01]  /*2fd0*/  ISETP.GE.AND P0, PT, R5, R0, PT ;  /* 0x000000000500720c */ /* 0x000fe20003f06270 */
[----:B------:R-:W-:Y:S01]  /*2fe0*/  IMAD.IADD R13, R8, 0x1, -R13 ;  /* 0x00000001080d7824 */ /* 0x000fe200078e0a0d */
[----:B------:R-:W-:Y:S01]  /*2ff0*/  LOP3.LUT R10, R11, 0x8, R10, 0xf8, !PT ;  /* 0x000000080b0a7812 */ /* 0x000fe200078ef80a */
[----:B------:R-:W-:Y:S01]  /*3000*/  IMAD.SHL.U32 R0, R4, 0x40, RZ ;  /* 0x0000004004007824 */ /* 0x000fe200078e00ff */
[----:B------:R-:W-:Y:S01]  /*3010*/  SHF.R.U32.HI R11, RZ, 0x3, R11 ;  /* 0x00000003ff0b7819 */ /* 0x000fe2000001160b */
[----:B------:R-:W-:Y:S01]  /*3020*/  IMAD.SHL.U32 R5, R13, 0x8, RZ ;  /* 0x000000080d057824 */ /* 0x000fe200078e00ff */
[----:B------:R-:W-:Y:S01]  /*3030*/  LEA.HI R128, R9, R122, RZ, 0x5 ;  /* 0x0000007a09807211 */ /* 0x000fe200078f28ff */
[----:B------:R-:W-:Y:S01]  /*3040*/  IMAD.SHL.U32 R127, R6, 0x40, RZ ;  /* 0x00000040067f7824 */ /* 0x000fe200078e00ff */
[----:B------:R-:W-:Y:S01]  /*3050*/  LOP3.LUT R0, R0, 0x1c0, RZ, 0xc0, !PT ;  /* 0x000001c000007812 */ /* 0x000fe200078ec0ff */
[----:B------:R-:W-:Y:S01]  /*3060*/  BSSY B0, `(.L_x_7309) ;  /* 0x0000014000007945 */ /* 0x000fe20003800000 */
[----:B------:R-:W-:-:S02]  /*3070*/  LOP3.LUT R10, R10, R11, RZ, 0x3c, !PT ;  /* 0x0000000b0a0a7212 */ /* 0x000fc400078e3cff */
[----:B------:R-:W-:Y:S02]  /*3080*/  SHF.R.S32.HI R124, RZ, 0x5, R128 ;  /* 0x00000005ff7c7819 */ /* 0x000fe40000011480 */
[----:B------:R-:W-:Y:S01]  /*3090*/  LOP3.LUT R5, R0, 0x8, R5, 0xf8, !PT ;  /* 0x0000000800057812 */ /* 0x000fe200078ef805 */
        /* <DEDUP_REMOVED lines=16> */
.L_x_7310:
[----:B------:R-:W-:Y:S05]  /*31a0*/  BSYNC B0 ;  /* 0x0000000000007941 */ /* 0x000fea0003800000 */
.L_x_7309:
        /* <DEDUP_REMOVED lines=15> */
.L_x_7312:
[----:B------:R-:W-:Y:S05]  /*32a0*/  BSYNC B0 ;  /* 0x0000000000007941 */ /* 0x000fea0003800000 */
.L_x_7311:
        /* <DEDUP_REMOVED lines=13> */
.L_x_7314:
[----:B------:R-:W-:Y:S05]  /*3380*/  BSYNC B0 ;  /* 0x0000000000007941 */ /* 0x000fea0003800000 */
.L_x_7313:
        /* <DEDUP_REMOVED lines=15> */
.L_x_7316:
[----:B------:R-:W-:Y:S05]  /*3480*/  BSYNC B0 ;  /* 0x0000000000007941 */ /* 0x000fea0003800000 */
.L_x_7315:
        /* <DEDUP_REMOVED lines=15> */
.L_x_7318:
[----:B------:R-:W-:Y:S05]  /*3580*/  BSYNC B0 ;  /* 0x0000000000007941 */ /* 0x000fea0003800000 */
.L_x_7317:
[----:B------:R1:W-:Y:S01]  /*3590*/  @P0 STS.128 [R166+0x9800], RZ ;  /* 0x009800ffa6000388 */ /* 0x0003e20000000c00 */
[----:B------:R-:W-:Y:S01]  /*35a0*/  IMAD.IADD R158, R6, 0x1, R5 ;  /* 0x00000001069e7824 */ /* 0x000fe200078e0205 */
[----:B------:R-:W-:Y:S01]  /*35b0*/  R2P PR, R4, 0x6 ;  /* 0x0000000604007804 */ /* 0x000fe20000000000 */
[----:B------:R-:W-:Y:S01]  /*35c0*/  IMAD.MOV.U32 R0, RZ, RZ, 0x10 ;  /* 0x00000010ff007424 */ /* 0x000fe200078e00ff */
[----:B------:R-:W-:Y:S01]  /*35d0*/  BSSY B0, `(.L_x_7319) ;  /* 0x0000013000007945 */ /* 0x000fe20003800000 */
[----:B------:R-:W-:Y:S01]  /*35e0*/  IMAD.MOV.U32 R5, RZ, RZ, 0x20 ;  /* 0x00000020ff057424 */ /* 0x000fe200078e00ff */
[----:B------:R-:W-:Y:S02]  /*35f0*/  LEA R157, R157, UR4, 0x1 ;  /* 0x000000049d9d7c11 */ /* 0x000fe4000f8e08ff */
[----:B------:R-:W-:Y:S02]  /*3600*/  LEA R158, R158, UR4, 0x1 ;  /* 0x000000049e9e7c11 */ /* 0x000fe4000f8e08ff */
[----:B------:R-:W-:-:S02]  /*3610*/  SEL R5, R5, 0xffffffe0, !P2 ;  /* 0xffffffe005057807 */ /* 0x000fc40005000000 */
[----:B------:R-:W-:Y:S01]  /*3620*/  SEL R4, R0, 0xfffffff0, !P1 ;  /* 0xfffffff000047807 */ /* 0x000fe20004800000 */
[----:B------:R-:W-:Y:S06]  /*3630*/  @P0 BRA `(.L_x_7320) ;  /* 0x0000000000300947 */ /* 0x000fec0003800000 */
        /* <DEDUP_REMOVED lines=12> */
.L_x_7320:
[----:B------:R-:W-:Y:S05]  /*3700*/  BSYNC B0 ;  /* 0x0000000000007941 */ /* 0x000fea0003800000 */
.L_x_7319:
        /* <DEDUP_REMOVED lines=10> */
[----:B------:R-:W-:Y:S01]  /*37b0*/  LOP3.LUT R6, R6, R127, RZ, 0xfc, !PT ;  /* 0x0000007f06067212 */ /* 0x000fe200078efcff */
[----:B------:R-:W-:Y:S01]  /*37c0*/  IMAD R151, R0, 0x2, R157 ;  /* 0x0000000200977824 */ /* 0x000fe200078e029d */
[----:B------:R-:W-:Y:S01]  /*37d0*/  LDSM.16.M88.4 R64, [R156] ;  /* 0x000000009c40783b */ /* 0x000fe20000000200 */
[----:B------:R-:W-:-:S02]  /*37e0*/  IMAD R153, R4, 0x2, R155 ;  /* 0x0000000204997824 */ /* 0x000fc400078e029b */
[----:B------:R-:W-:Y:S01]  /*37f0*/  IMAD.SHL.U32 R172, R122, 0x2, RZ ;  /* 0x000000027aac7824 */ /* 0x000fe200078e00ff */
[----:B------:R-:W4:Y:S04]  /*3800*/  LDSM.16.M88.4 R56, [R151+0x2800] ;  /* 0x002800009738783b */ /* 0x000f280000000200 */
[----:B------:R-:W4:Y:S01]  /*3810*/  LDSM.16.M88.4 R88, [R157+0x3000] ;  /* 0x003000009d58783b */ /* 0x000f220000000200 */
[----:B------:R-:W-:-:S03]  /*3820*/  LOP3.LUT R172, R172, 0x6, RZ, 0xc0, !PT ;  /* 0x00000006acac7812 */ /* 0x000fc600078ec0ff */
[----:B------:R-:W4:Y:S04]  /*3830*/  LDSM.16.M88.4 R80, [R157+0x3800] ;  /* 0x003800009d50783b */ /* 0x000f280000000200 */
[----:B------:R-:W4:Y:S04]  /*3840*/  LDSM.16.M88.4 R72, [R157+0x4000] ;  /* 0x004000009d48783b */ /* 0x000f280000000200 */
[----:B------:R-:W4:Y:S04]  /*3850*/  LDSM.16.M88.4 R48, [R157+0x4800] ;  /* 0x004800009d30783b */ /* 0x000f280000000200 */
[----:B------:R-:W4:Y:S04]  /*3860*/  LDSM.16.M88.4 R40, [R157+0x5000] ;  /* 0x005000009d28783b */ /* 0x000f280000000200 */
[----:B------:R-:W4:Y:S04]  /*3870*/  LDSM.16.M88.4 R68, [R157+0x5800] ;  /* 0x005800009d44783b */ /* 0x000f280000000200 */
[----:B------:R-:W4:Y:S01]  /*3880*/  LDSM.16.M88.4 R60, [R151+0x2000] ;  /* 0x00200000973c783b */ /* 0x000f220000000200 */
[C---:B--2---:R-:W-:Y:S03]  /*3890*/  HMMA.16816.F32.BF16 R20, R32.reuse, R16, RZ ;  /* 0x000000102014723c */ /* 0x044fe600000418ff */
[----:B-1----:R-:W1:Y:S03]  /*38a0*/  LDSM.16.M88.4 R8, [R151+0x3000] ;  /* 0x003000009708783b */ /* 0x002e660000000200 */
[C---:B------:R-:W-:Y:S01]  /*38b0*/  HMMA.16816.F32.BF16 R16, R32.reuse, R18, RZ ;  /* 0x000000122010723c */ /* 0x040fe200000418ff */
[----:B------:R-:W2:Y:S04]  /*38c0*/  LDSM.16.M88.4 R108, [R151+0x3800] ;  /* 0x00380000976c783b */ /* 0x000ea80000000200 */
[----:B------:R-:W2:Y:S01]  /*38d0*/  LDSM.16.M88.4 R96, [R151+0x4000] ;  /* 0x004000009760783b */ /* 0x000ea20000000200 */
[C---:B---3--:R-:W-:Y:S03]  /*38e0*/  HMMA.16816.F32.BF16 R28, R32.reuse, R24, RZ ;  /* 0x00000018201c723c */ /* 0x048fe600000418ff */
[----:B------:R-:W3:Y:S03]  /*38f0*/  LDSM.16.M88.4 R92, [R151+0x4800] ;  /* 0x00480000975c783b */ /* 0x000ee60000000200 */
[----:B------:R-:W-:Y:S01]  /*3900*/  HMMA.16816.F32.BF16 R24, R32, R26, RZ ;  /* 0x0000001a2018723c */ /* 0x000fe200000418ff */
[----:B------:R-:W3:Y:S04]  /*3910*/  LDSM.16.M88.4 R104, [R151+0x5000] ;  /* 0x005000009768783b */ /* 0x000ee80000000200 */
[----:B------:R-:W3:Y:S01]  /*3920*/  LDSM.16.M88.4 R100, [R151+0x5800] ;  /* 0x005800009764783b */ /* 0x000ee20000000200 */
[----:B----4-:R-:W-:Y:S03]  /*3930*/  HMMA.16816.F32.BF16 R20, R64, R56, R20 ;  /* 0x000000384014723c */ /* 0x010fe60000041814 */
[----:B------:R-:W0:Y:S03]  /*3940*/  LDGDEPBAR ;  /* 0x00000000000079af */ /* 0x000e260000000000 */
[----:B------:R-:W-:Y:S01]  /*3950*/  HMMA.16816.F32.BF16 R12, R32, R88, RZ ;  /* 0x00000058200c723c */ /* 0x000fe200000418ff */
[----:B------:R-:W-:-:S04]  /*3960*/  VIADD R56, R157, 0x2000 ;  /* 0x000020009d387836 */ /* 0x000fc80000000000 */
[----:B------:R-:W-:Y:S01]  /*3970*/  @P0 VIADD R154, R56, 0xffffffc0 ;  /* 0xffffffc0389a0836 */ /* 0x000fe20000000000 */
[C---:B------:R-:W-:Y:S03]  /*3980*/  HMMA.16816.F32.BF16 R84, R32.reuse, R80, RZ ;  /* 0x000000502054723c */ /* 0x040fe600000418ff */
[----:B------:R-:W-:Y:S02]  /*3990*/  IMAD R140, R0, 0x2, R154 ;  /* 0x00000002008c7824 */ /* 0x000fe400078e029a */
[C---:B------:R-:W-:Y:S01]  /*39a0*/  VIADD R147, R154.reuse, 0x800 ;  /* 0x000008009a937836 */ /* 0x040fe20000000000 */
[----:B------:R-:W-:Y:S01]  /*39b0*/  HMMA.16816.F32.BF16 R76, R32, R72, RZ ;  /* 0x00000048204c723c */ /* 0x000fe200000418ff */
[C---:B------:R-:W-:Y:S02]  /*39c0*/  VIADD R146, R154.reuse, 0x1000 ;  /* 0x000010009a927836 */ /* 0x040fe40000000000 */
[----:B------:R-:W-:-:S02]  /*39d0*/  VIADD R145, R154, 0x1800 ;  /* 0x000018009a917836 */ /* 0x000fc40000000000 */
[C---:B------:R-:W-:Y:S01]  /*39e0*/  VIADD R144, R154.reuse, 0x2000 ;  /* 0x000020009a907836 */ /* 0x040fe20000000000 */
[C---:B------:R-:W-:Y:S01]  /*39f0*/  HMMA.16816.F32.BF16 R52, R32.reuse, R48, RZ ;  /* 0x000000302034723c */ /* 0x040fe200000418ff */
[C---:B------:R-:W-:Y:S02]  /*3a00*/  VIADD R143, R154.reuse, 0x2800 ;  /* 0x000028009a8f7836 */ /* 0x040fe40000000000 */
[C---:B------:R-:W-:Y:S02]  /*3a10*/  VIADD R142, R154.reuse, 0x3000 ;  /* 0x000030009a8e7836 */ /* 0x040fe40000000000 */
[----:B------:R-:W-:Y:S01]  /*3a20*/  VIADD R141, R154, 0x3800 ;  /* 0x000038009a8d7836 */ /* 0x000fe20000000000 */
        /* <DEDUP_REMOVED lines=9> */
[C---:B------:R-:W-:Y:S01]  /*3ac0*/  HMMA.16816.F32.BF16 R16, R64.reuse, R58, R16 ;  /* 0x0000003a4010723c */ /* 0x040fe20000041810 */
[----:B------:R-:W4:Y:S05]  /*3ad0*/  LDSM.16.M88.4 R56, [R154+0x800] ;  /* 0x000800009a38783b */ /* 0x000f2a0000000200 */
[C---:B------:R-:W-:Y:S06]  /*3ae0*/  HMMA.16816.F32.BF16 R28, R64.reuse, R60, R28 ;  /* 0x0000003c401c723c */ /* 0x040fec000004181c */
[C---:B------:R-:W-:Y:S01]  /*3af0*/  HMMA.16816.F32.BF16 R24, R64.reuse, R62, R24 ;  /* 0x0000003e4018723c */ /* 0x040fe20000041818 */
[----:B------:R-:W4:Y:S05]  /*3b00*/  LDSM.16.M88.4 R60, [R154] ;  /* 0x000000009a3c783b */ /* 0x000f2a0000000200 */
[C---:B-1----:R-:W-:Y:S06]  /*3b10*/  HMMA.16816.F32.BF16 R12, R64.reuse, R8, R12 ;  /* 0x00000008400c723c */ /* 0x042fec000004180c */
[C---:B------:R-:W-:Y:S01]  /*3b20*/  HMMA.16816.F32.BF16 R88, R64.reuse, R10, R88 ;  /* 0x0000000a4058723c */ /* 0x040fe20000041858 */
[----:B------:R-:W1:Y:S05]  /*3b30*/  LDSM.16.M88.4 R8, [R154+0x1000] ;  /* 0x001000009a08783b */ /* 0x000e6a0000000200 */
[C---:B--2---:R-:W-:Y:S06]  /*3b40*/  HMMA.16816.F32.BF16 R84, R64.reuse, R108, R84 ;  /* 0x0000006c4054723c */ /* 0x044fec0000041854 */
[C---:B------:R-:W-:Y:S01]  /*3b50*/  HMMA.16816.F32.BF16 R80, R64.reuse, R110, R80 ;  /* 0x0000006e4050723c */ /* 0x040fe20000041850 */
[----:B------:R-:W-:Y:S05]  /*3b60*/  LDSM.16.M88.4 R108, [R140] ;  /* 0x000000008c6c783b */ /* 0x000fea0000000200 */
        /* <DEDUP_REMOVED lines=15> */
[----:B------:R-:W3:Y:S05]  /*3c60*/  LDSM.16.M88.4 R56, [R154+0x3800] ;  /* 0x003800009a38783b */ /* 0x000eea0000000200 */
[C---:B------:R-:W-:Y:S06]  /*3c70*/  HMMA.16816.F32.BF16 R28, R68.reuse, R60, R28 ;  /* 0x0000003c441c723c */ /* 0x040fec000004181c */
[C---:B------:R-:W-:Y:S01]  /*3c80*/  HMMA.16816.F32.BF16 R24, R68.reuse, R62, R24 ;  /* 0x0000003e4418723c */ /* 0x040fe20000041818 */
[----:B------:R-:W4:Y:S05]  /*3c90*/  LDSM.16.M88.4 R60, [R154+0x3000] ;  /* 0x003000009a3c783b */ /* 0x000f2a0000000200 */
        /* <DEDUP_REMOVED lines=14> */
[----:B------:R-:W3:Y:S05]  /*3d80*/  LDSM.16.M88.4 R92, [R140+0x2000] ;  /* 0x002000008c5c783b */ /* 0x000eea0000000200 */
[C---:B----4-:R-:W-:Y:S06]  /*3d90*/  HMMA.16816.F32.BF16 R44, R68.reuse, R60, R44 ;  /* 0x0000003c442c723c */ /* 0x050fec000004182c */
[----:B------:R-:W-:Y:S01]  /*3da0*/  HMMA.16816.F32.BF16 R40, R68, R62, R40 ;  /* 0x0000003e4428723c */ /* 0x000fe20000041828 */
[----:B------:R-:W4:Y:S01]  /*3db0*/  LDSM.16.M88.4 R60, [R140+0x3800] ;  /* 0x003800008c3c783b */ /* 0x000f220000000200 */
[----:B------:R-:W-:-:S04]  /*3dc0*/  DEPBAR.LE SB0, 0x0 ;  /* 0x000080000000791a */ /* 0x000fc80000000000 */
[----:B-1----:R-:W-:Y:S01]  /*3dd0*/  HMMA.16816.F32.BF16 R52, R8, R64, R52 ;  /* 0x000000400834723c */ /* 0x002fe20000041834 */
[----:B------:R-:W-:-:S05]  /*3de0*/  LOP3.LUT R69, R128, 0xffffffe0, RZ, 0xc0, !PT ;  /* 0xffffffe080457812 */ /* 0x000fca00078ec0ff */
[----:B------:R-:W-:Y:S01]  /*3df0*/  IMAD.IADD R69, R122, 0x1, -R69 ;  /* 0x000000017a457824 */ /* 0x000fe200078e0a45 */
[----:B------:R-:W-:Y:S01]  /*3e00*/  HMMA.16816.F32.BF16 R24, R8, R110, R24 ;  /* 0x0000006e0818723c */ /* 0x000fe20000041818 */
[----:B------:R-:W-:-:S03]  /*3e10*/  IMAD R65, R124, 0x10, R126 ;  /* 0x000000107c417824 */ /* 0x000fc600078e027e */
[----:B------:R-:W-:Y:S02]  /*3e20*/  SHF.R.S32.HI R168, RZ, 0x1f, R69 ;  /* 0x0000001fffa87819 */ /* 0x000fe40000011445 */
[----:B------:R-:W-:Y:S02]  /*3e30*/  HMMA.16816.F32.BF16 R28, R8, R108, R28 ;  /* 0x0000006c081c723c */ /* 0x000fe4000004181c */
[----:B------:R-:W-:-:S04]  /*3e40*/  LEA.HI R168, R168, R69, RZ, 0x2 ;  /* 0x00000045a8a87211 */ /* 0x000fc800078f10ff */
[----:B------:R-:W-:Y:S01]  /*3e50*/  SHF.R.S32.HI R168, RZ, 0x2, R168 ;  /* 0x00000002ffa87819 */ /* 0x000fe200000114a8 */
[----:B--2---:R-:W-:Y:S03]  /*3e60*/  HMMA.16816.F32.BF16 R44, R8, R56, R44 ;  /* 0x00000038082c723c */ /* 0x004fe6000004182c */
[----:B------:R-:W-:-:S03]  /*3e70*/  IADD3 R0, R65, 0x1, R168 ;  /* 0x0000000141007810 */ /* 0x000fc60007ffe0a8 */
[----:B------:R-:W-:Y:S01]  /*3e80*/  HMMA.16816.F32.BF16 R20, R8, R104, R20 ;  /* 0x000000680814723c */ /* 0x000fe20000041814 */
[----:B------:R-:W-:-:S05]  /*3e90*/  IADD3 R0, R114, R0, -R129 ;  /* 0x0000000072007210 */ /* 0x000fca0007ffe881 */
[----:B------:R-:W-:Y:S01]  /*3ea0*/  IMAD.IADD R57, R0, 0x1, R123 ;  /* 0x0000000100397824 */ /* 0x000fe200078e027b */
[----:B------:R-:W-:Y:S01]  /*3eb0*/  HMMA.16816.F32.BF16 R16, R8, R106, R16 ;  /* 0x0000006a0810723c */ /* 0x000fe20000041810 */
[----:B------:R-:W-:-:S03]  /*3ec0*/  IMAD.IADD R0, R125, 0x1, R172 ;  /* 0x000000017d007824 */ /* 0x000fc600078e02ac */
[C---:B------:R-:W-:Y:S01]  /*3ed0*/  VIMNMX R123, R57.reuse, R114, PT ;  /* 0x00000072397b7248 */ /* 0x040fe20003fe0100 */
[----:B------:R-:W-:Y:S01]  /*3ee0*/  VIADD R2, R0, 0x1 ;  /* 0x0000000100027836 */ /* 0x000fe20000000000 */
[----:B------:R-:W-:Y:S01]  /*3ef0*/  HMMA.16816.F32.BF16 R12, R8, R100, R12 ;  /* 0x00000064080c723c */ /* 0x000fe2000004180c */
[----:B------:R-:W-:-:S03]  /*3f00*/  VIADDMNMX R122, R57, 0x8, R114, PT ;  /* 0x00000008397a7846 */ /* 0x000fc60003800172 */
[C---:B------:R-:W-:Y:S02]  /*3f10*/  ISETP.GE.AND P6, PT, R2.reuse, R123, PT ;  /* 0x0000007b0200720c */ /* 0x040fe40003fc6270 */
[----:B------:R-:W-:Y:S01]  /*3f20*/  HMMA.16816.F32.BF16 R88, R8, R102, R88 ;  /* 0x000000660858723c */ /* 0x000fe20000041858 */
[----:B------:R-:W-:-:S05]  /*3f30*/  ISETP.GE.AND P4, PT, R2, R122, PT ;  /* 0x0000007a0200720c */ /* 0x000fca0003f86270 */
[C---:B---3--:R-:W-:Y:S06]  /*3f40*/  HMMA.16816.F32.BF16 R84, R8.reuse, R96, R84 ;  /* 0x000000600854723c */ /* 0x048fec0000041854 */
[C---:B------:R-:W-:Y:S06]  /*3f50*/  HMMA.16816.F32.BF16 R80, R8.reuse, R98, R80 ;  /* 0x000000620850723c */ /* 0x040fec0000041850 */
[C---:B------:R-:W-:Y:S06]  /*3f60*/  HMMA.16816.F32.BF16 R76, R8.reuse, R92, R76 ;  /* 0x0000005c084c723c */ /* 0x040fec000004184c */
[C---:B------:R-:W-:Y:S06]  /*3f70*/  HMMA.16816.F32.BF16 R72, R8.reuse, R94, R72 ;  /* 0x0000005e0848723c */ /* 0x040fec0000041848 */
[C---:B------:R-:W-:Y:S06]  /*3f80*/  HMMA.16816.F32.BF16 R48, R8.reuse, R66, R48 ;  /* 0x000000420830723c */ /* 0x040fec0000041830 */
[C---:B------:R-:W-:Y:S06]  /*3f90*/  HMMA.16816.F32.BF16 R40, R8.reuse, R58, R40 ;  /* 0x0000003a0828723c */ /* 0x040fec0000041828 */
[C---:B----4-:R-:W-:Y:S06]  /*3fa0*/  HMMA.16816.F32.BF16 R36, R8.reuse, R60, R36 ;  /* 0x0000003c0824723c */ /* 0x050fec0000041824 */
[----:B------:R-:W-:Y:S07]  /*3fb0*/  HMMA.16816.F32.BF16 R32, R8, R62, R32 ;  /* 0x0000003e0820723c */ /* 0x000fee0000041820 */
[C---:B------:R-:W-:Y:S01]  /*3fc0*/  VIADD R9, R0.reuse, 0x8 ;  /* 0x0000000800097836 */ /* 0x040fe20000000000 */
[----:B------:R-:W-:Y:S01]  /*3fd0*/  I2FP.F32.S32 R8, R2 ;  /* 0x0000000200087245 */ /* 0x000fe20000201400 */
[----:B------:R-:W-:-:S02]  /*3fe0*/  VIADD R10, R0, 0x9 ;  /* 0x00000009000a7836 */ /* 0x000fc40000000000 */
[C---:B------:R-:W-:Y:S01]  /*3ff0*/  VIADD R11, R0.reuse, 0x68 ;  /* 0x00000068000b7836 */ /* 0x040fe20000000000 */
[----:B------:R-:W-:Y:S01]  /*4000*/  BAR.SYNC.DEFER_BLOCKING 0x0 ;  /* 0x0000000000007b1d */ /* 0x000fe20000010000 */
[----:B------:R-:W-:Y:S01]  /*4010*/  ISETP.GE.AND P5, PT, R9, R123, PT ;  /* 0x0000007b0900720c */ /* 0x000fe20003fa6270 */
[----:B------:R-:W-:Y:S01]  /*4020*/  FFMA.FTZ R29, R3, R8, R29 ;  /* 0x00000008031d7223 */ /* 0x000fe2000001001d */
[----:B------:R-:W-:Y:S01]  /*4030*/  ISETP.GE.AND P0, PT, R9, R122, PT ;  /* 0x0000007a0900720c */ /* 0x000fe20003f06270 */
[C---:B------:R-:W-:Y:S01]  /*4040*/  FFMA.FTZ R31, R3.reuse, R8, R31 ;  /* 0x00000008031f7223 */ /* 0x040fe2000001001f */
[----:B------:R-:W-:Y:S01]  /*4050*/  I2FP.F32.S32 R9, R9 ;  /* 0x0000000900097245 */ /* 0x000fe20000201400 */
[----:B------:R-:W-:Y:S01]  /*4060*/  VIADD R8, R0, 0x10 ;  /* 0x0000001000087836 */ /* 0x000fe20000000000 */
[----:B------:R-:W-:Y:S02]  /*4070*/  I2FP.F32.S32 R2, R10 ;  /* 0x0000000a00027245 */ /* 0x000fe40000201400 */
[C---:B------:R-:W-:Y:S01]  /*4080*/  ISETP.GE.AND P1, PT, R10.reuse, R123, PT ;  /* 0x0000007b0a00720c */ /* 0x040fe20003f26270 */
[CC--:B------:R-:W-:Y:S01]  /*4090*/  FFMA.FTZ R24, R3.reuse, R9.reuse, R24 ;  /* 0x0000000903187223 */ /* 0x0c0fe20000010018 */
[C---:B------:R-:W-:Y:S01]  /*40a0*/  FFMA.FTZ R26, R3.reuse, R9, R26 ;  /* 0x00000009031a7223 */ /* 0x040fe2000001001a */
[CC--:B------:R-:W-:Y:S01]  /*40b0*/  FFMA.FTZ R25, R3.reuse, R2.reuse, R25 ;  /* 0x0000000203197223 */ /* 0x0c0fe20000010019 */
[----:B------:R-:W-:Y:S01]  /*40c0*/  FFMA.FTZ R27, R3, R2, R27 ;  /* 0x00000002031b7223 */ /* 0x000fe2000001001b */
        /* <DEDUP_REMOVED lines=157> */
[----:B------:R-:W-:-:S02]  /*4aa0*/  I2FP.F32.S32 R52, R52 ;  /* 0x0000003400347245 */ /* 0x000fc40000201400 */
        /* <DEDUP_REMOVED lines=15> */
[-C--:B------:R-:W-:Y:S01]  /*4ba0*/  ISETP.GE.AND P6, PT, R46, R123.reuse, PT ;  /* 0x0000007b2e00720c */ /* 0x080fe20003fc6270 */
[----:B------:R-:W-:Y:S01]  /*4bb0*/  VIADD R2, R0, 0x69 ;  /* 0x0000006900027836 */ /* 0x000fe20000000000 */
[----:B------:R-:W-:Y:S02]  /*4bc0*/  ISETP.GE.AND P4, PT, R46, R122, PT ;  /* 0x0000007a2e00720c */ /* 0x000fe40003f86270 */
[----:B------:R-:W-:Y:S02]  /*4bd0*/  I2FP.F32.S32 R46, R46 ;  /* 0x0000002e002e7245 */ /* 0x000fe40000201400 */
[----:B------:R-:W-:Y:S02]  /*4be0*/  FSEL R53, R49, -INF , !P5 ;  /* 0xff80000031357808 */ /* 0x000fe40006800000 */
[----:B------:R-:W-:Y:S01]  /*4bf0*/  FSEL R50, R50, -INF , !P0 ;  /* 0xff80000032327808 */ /* 0x000fe20004000000 */
[-C--:B------:R-:W-:Y:S01]  /*4c00*/  FFMA.FTZ R45, R3, R46.reuse, R45 ;  /* 0x0000002e032d7223 */ /* 0x080fe2000001002d */
[----:B------:R-:W-:Y:S01]  /*4c10*/  ISETP.GE.AND P5, PT, R11, R123, PT ;  /* 0x0000007b0b00720c */ /* 0x000fe20003fa6270 */
[----:B------:R-:W-:Y:S01]  /*4c20*/  FFMA.FTZ R46, R3, R46, R47 ;  /* 0x0000002e032e7223 */ /* 0x000fe2000001002f */
[----:B------:R-:W-:-:S02]  /*4c30*/  ISETP.GE.AND P0, PT, R11, R122, PT ;  /* 0x0000007a0b00720c */ /* 0x000fc40003f06270 */
        /* <DEDUP_REMOVED lines=8> */
[----:B------:R-:W-:-:S02]  /*4cc0*/  FSEL R45, R45, -INF , !P6 ;  /* 0xff8000002d2d7808 */ /* 0x000fc40007000000 */
        /* <DEDUP_REMOVED lines=8> */
[----:B------:R-:W-:Y:S01]  /*4d50*/  I2FP.F32.S32 R9, R2 ;  /* 0x0000000200097245 */ /* 0x000fe20000201400 */
[CC--:B------:R-:W-:Y:S01]  /*4d60*/  FFMA.FTZ R29, R3.reuse, R8.reuse, R36 ;  /* 0x00000008031d7223 */ /* 0x0c0fe20000010024 */
[C---:B------:R-:W-:Y:S01]  /*4d70*/  FFMA.FTZ R26, R3.reuse, R8, R38 ;  /* 0x00000008031a7223 */ /* 0x040fe20000010026 */
[----:B------:R-:W-:Y:S01]  /*4d80*/  FSEL R42, R42, -INF , !P0 ;  /* 0xff8000002a2a7808 */ /* 0x000fe20004000000 */
[----:B------:R-:W-:Y:S01]  /*4d90*/  VIADD R8, R0, 0x79 ;  /* 0x0000007900087836 */ /* 0x000fe20000000000 */
[C---:B------:R-:W-:Y:S01]  /*4da0*/  ISETP.GE.AND P5, PT, R10.reuse, R123, PT ;  /* 0x0000007b0a00720c */ /* 0x040fe20003fa6270 */
[----:B------:R-:W-:Y:S01]  /*4db0*/  FFMA.FTZ R34, R3, R9, R34 ;  /* 0x0000000903227223 */ /* 0x000fe20000010022 */
[----:B------:R-:W-:Y:S02]  /*4dc0*/  ISETP.GE.AND P0, PT, R10, R122, PT ;  /* 0x0000007a0a00720c */ /* 0x000fe40003f06270 */
[----:B------:R-:W-:Y:S02]  /*4dd0*/  FSEL R41, R41, -INF , !P1 ;  /* 0xff80000029297808 */ /* 0x000fe40004800000 */
[----:B------:R-:W-:-:S02]  /*4de0*/  FSEL R40, R40, -INF , !P2 ;  /* 0xff80000028287808 */ /* 0x000fc40005000000 */
[----:B------:R-:W-:Y:S02]  /*4df0*/  I2FP.F32.S32 R54, R0 ;  /* 0x0000000000367245 */ /* 0x000fe40000201400 */
[----:B------:R-:W-:Y:S02]  /*4e00*/  I2FP.F32.S32 R10, R10 ;  /* 0x0000000a000a7245 */ /* 0x000fe40000201400 */
[C---:B------:R-:W-:Y:S02]  /*4e10*/  ISETP.GE.AND P1, PT, R2.reuse, R123, PT ;  /* 0x0000007b0200720c */ /* 0x040fe40003f26270 */
[----:B------:R-:W-:Y:S01]  /*4e20*/  ISETP.GE.AND P2, PT, R2, R122, PT ;  /* 0x0000007a0200720c */ /* 0x000fe20003f46270 */
[----:B------:R-:W-:Y:S01]  /*4e30*/  FFMA.FTZ R2, R3, R9, R32 ;  /* 0x0000000903027223 */ /* 0x000fe20000010020 */
[----:B------:R-:W-:Y:S01]  /*4e40*/  FSEL R29, R29, -INF , !P6 ;  /* 0xff8000001d1d7808 */ /* 0x000fe20007000000 */
[CC--:B------:R-:W-:Y:S01]  /*4e50*/  FFMA.FTZ R27, R3.reuse, R10.reuse, R37 ;  /* 0x0000000a031b7223 */ /* 0x0c0fe20000010025 */
[----:B------:R-:W-:Y:S01]  /*4e60*/  FSEL R26, R26, -INF , !P4 ;  /* 0xff8000001a1a7808 */ /* 0x000fe20006000000 */
[----:B------:R-:W-:Y:S01]  /*4e70*/  FFMA.FTZ R24, R3, R10, R39 ;  /* 0x0000000a03187223 */ /* 0x000fe20000010027 */
[----:B------:R-:W-:-:S02]  /*4e80*/  ISETP.GE.AND P6, PT, R0, R123, PT ;  /* 0x0000007b0000720c */ /* 0x000fc40003fc6270 */
[----:B------:R-:W-:Y:S01]  /*4e90*/  ISETP.GE.AND P4, PT, R0, R122, PT ;  /* 0x0000007a0000720c */ /* 0x000fe20003f86270 */
[CC--:B------:R-:W-:Y:S01]  /*4ea0*/  FFMA.FTZ R0, R3.reuse, R54.reuse, R28 ;  /* 0x0000003603007223 */ /* 0x0c0fe2000001001c */
[----:B------:R-:W-:Y:S01]  /*4eb0*/  FFMA.FTZ R54, R3, R54, R30 ;  /* 0x0000003603367223 */ /* 0x000fe2000001001e */
[----:B------:R-:W-:Y:S02]  /*4ec0*/  FSEL R30, R2, -INF , !P1 ;  /* 0xff800000021e7808 */ /* 0x000fe40004800000 */
[----:B------:R-:W-:Y:S02]  /*4ed0*/  ISETP.GT.AND P1, PT, R165, R160, PT ;  /* 0x000000a0a500720c */ /* 0x000fe40003f24270 */
[----:B------:R-:W-:Y:S02]  /*4ee0*/  FSEL R27, R27, -INF , !P5 ;  /* 0xff8000001b1b7808 */ /* 0x000fe40006800000 */
[----:B------:R-:W-:Y:S02]  /*4ef0*/  FSEL R24, R24, -INF , !P0 ;  /* 0xff80000018187808 */ /* 0x000fe40004000000 */
[----:B------:R-:W-:-:S02]  /*4f00*/  ISETP.GE.AND P5, PT, R8, R123, PT ;  /* 0x0000007b0800720c */ /* 0x000fc40003fa6270 */
[----:B------:R-:W-:Y:S02]  /*4f10*/  ISETP.GE.AND P0, PT, R8, R122, PT ;  /* 0x0000007a0800720c */ /* 0x000fe40003f06270 */
[----:B------:R-:W-:Y:S02]  /*4f20*/  I2FP.F32.S32 R8, R8 ;  /* 0x0000000800087245 */ /* 0x000fe40000201400 */
[----:B------:R-:W-:Y:S02]  /*4f30*/  FSEL R34, R34, -INF , !P2 ;  /* 0xff80000022227808 */ /* 0x000fe40005000000 */
[----:B------:R-:W-:Y:S01]  /*4f40*/  FSEL R54, R54, -INF , !P4 ;  /* 0xff80000036367808 */ /* 0x000fe20006000000 */
[CC--:B------:R-:W-:Y:S01]  /*4f50*/  FFMA.FTZ R28, R3.reuse, R8.reuse, R33 ;  /* 0x00000008031c7223 */ /* 0x0c0fe20000010021 */
[----:B------:R-:W-:Y:S01]  /*4f60*/  FFMA.FTZ R32, R3, R8, R35 ;  /* 0x0000000803207223 */ /* 0x000fe20000010023 */
[----:B------:R-:W-:-:S03]  /*4f70*/  FSEL R33, R0, -INF , !P6 ;  /* 0xff80000000217808 */ /* 0x000fc60007000000 */
        /* <DEDUP_REMOVED lines=63> */
.L_x_7322:
[----:B------:R-:W-:-:S04]  /*5370*/  LEA R35, -R116, RZ, 0x7 ;  /* 0x000000ff74237211 */ /* 0x000fc800078e39ff */
[----:B------:R-:W-:-:S07]  /*5380*/  SHF.R.S32.HI R0, RZ, 0x1f, R35 ;  /* 0x0000001fff007819 */ /* 0x000fce0000011423 */
.L_x_7323:
        /* <DEDUP_REMOVED lines=8> */
[----:B------:R-:W-:-:S03]  /*5410*/  @!P0 IMAD.WIDE.U32 R48, R116, 0x60, R120 ;  /* 0x0000006074308825 */ /* 0x000fc600078e0078 */
[----:B------:R-:W3:Y:S01]  /*5420*/  @!P0 LDC.64 R18, c[0x0][0x218] ;  /* 0x00008600ff128b82 */ /* 0x000ee20000000a00 */
[----:B------:R-:W-:-:S04]  /*5430*/  @!P0 IMAD.WIDE.U32 R74, R116, 0x30, R36 ;  /* 0x00000030744a8825 */ /* 0x000fc800078e0024 */
[----:B------:R-:W-:Y:S01]  /*5440*/  @!P0 IMAD.MOV.U32 R14, RZ, RZ, R120 ;  /* 0x000000ffff0e8224 */ /* 0x000fe200078e0078 */
[----:B------:R-:W-:Y:S01]  /*5450*/  @!P0 IADD3 R2, P5, R35, R74, RZ ;  /* 0x0000004a23028210 */ /* 0x000fe20007fbe0ff */
[--C-:B------:R-:W-:Y:S01]  /*5460*/  @!P0 IMAD.MOV.U32 R15, RZ, RZ, R121.reuse ;  /* 0x000000ffff0f8224 */ /* 0x100fe200078e0079 */
[----:B------:R-:W4:Y:S01]  /*5470*/  @!P0 LDC.64 R16, c[0x0][0x218] ;  /* 0x00008600ff108b82 */ /* 0x000f220000000a00 */
[----:B------:R-:W-:Y:S02]  /*5480*/  @!P0 IMAD R13, R117, 0x60, RZ ;  /* 0x00000060750d8824 */ /* 0x000fe400078e02ff */
[----:B------:R-:W-:Y:S01]  /*5490*/  @!P0 IMAD.X R10, R0, 0x1, R121, P2 ;  /* 0x00000001000a8824 */ /* 0x000fe200010e0679 */
[----:B------:R-:W-:Y:S01]  /*54a0*/  @!P0 IADD3 R37, P2, R35, R48, RZ ;  /* 0x0000003023258210 */ /* 0x000fe20007f5e0ff */
[----:B------:R-:W-:Y:S02]  /*54b0*/  @!P0 IMAD R47, R117, 0x30, RZ ;  /* 0x00000030752f8824 */ /* 0x000fe400078e02ff */
[----:B------:R-:W-:Y:S01]  /*54c0*/  @!P0 IMAD.WIDE.U32 R72, R116, 0x50, R14 ;  /* 0x0000005074488825 */ /* 0x000fe200078e000e */
[----:B-1----:R-:W-:Y:S01]  /*54d0*/  @!P0 LEA R74, P6, R11, R8, 0x1 ;  /* 0x000000080b4a8211 */ /* 0x002fe200078c08ff */
[----:B------:R-:W1:Y:S01]  /*54e0*/  @!P0 LDC.64 R14, c[0x0][0x218] ;  /* 0x00008600ff0e8b82 */ /* 0x000e620000000a00 */
[C---:B------:R-:W-:Y:S01]  /*54f0*/  @!P0 IADD3.X R48, R0.reuse, R49, R13, P2, !PT ;  /* 0x0000003100308210 */ /* 0x040fe200017fe40d */
[----:B------:R-:W-:Y:S01]  /*5500*/  @!P0 IMAD R39, R117, 0x50, RZ ;  /* 0x0000005075278824 */ /* 0x000fe200078e02ff */
[----:B------:R-:W-:-:S02]  /*5510*/  @!P0 IADD3.X R38, R0, R75, R47, P5, !PT ;  /* 0x0000004b00268210 */ /* 0x000fc40002ffe42f */
[----:B------:R-:W-:Y:S02]  /*5520*/  @!P0 LEA.HI.X R75, R11, R9, R10, 0x1, P6 ;  /* 0x000000090b4b8211 */ /* 0x000fe400030f0c0a */
[C---:B------:R-:W-:Y:S01]  /*5530*/  @!P0 IADD3 R36, P4, R35.reuse, R72, RZ ;  /* 0x0000004823248210 */ /* 0x040fe20007f9e0ff */
[----:B------:R-:W5:Y:S01]  /*5540*/  @!P0 LDC.64 R12, c[0x0][0x218] ;  /* 0x00008600ff0c8b82 */ /* 0x000f620000000a00 */
[-C--:B------:R-:W-:Y:S01]  /*5550*/  @!P0 IADD3 R47, P5, P2, R35, R120.reuse, R162 ;  /* 0x00000078232f8210 */ /* 0x080fe20007abe0a2 */
[----:B------:R-:W-:Y:S01]  /*5560*/  @!PT LDS RZ, [RZ] ;  /* 0x00000000fffff984 */ /* 0x000fe20000000800 */
[----:B------:R-:W-:Y:S01]  /*5570*/  @!PT LDS RZ, [RZ] ;  /* 0x00000000fffff984 */ /* 0x000fe20000000800 */
[----:B------:R-:W-:Y:S01]  /*5580*/  @!PT LDS RZ, [RZ] ;  /* 0x00000000fffff984 */ /* 0x000fe20000000800 */
[----:B------:R2:W-:Y:S01]  /*5590*/  @!P0 LDGSTS.E.BYPASS.LTC128B.128 [R166+0x2000], desc[UR10][R74.64] ;  /* 0x020000004aa68fae */ /* 0x0005e2000b901d4a */
[----:B------:R-:W-:Y:S02]  /*55a0*/  @!P0 IADD3.X R39, R0, R73, R39, P4, !PT ;  /* 0x0000004900278210 */ /* 0x000fe400027fe427 */
        /* <DEDUP_REMOVED lines=66> */
.L_x_7325:
[----:B------:R-:W-:Y:S05]  /*59d0*/  BSYNC B0 ;  /* 0x0000000000007941 */ /* 0x000fea0003800000 */
.L_x_7324:
[----:B------:R-:W0:Y:S01]  /*59e0*/  LDGDEPBAR ;  /* 0x00000000000079af */ /* 0x000e220000000000 */
[----:B------:R-:W-:-:S04]  /*59f0*/  IADD3 R120, P0, R35, R120, RZ ;  /* 0x0000007823787210 */ /* 0x000fc80007f1e0ff */
[----:B------:R-:W-:-:S09]  /*5a00*/  IADD3.X R121, R0, R121, RZ, P0, !PT ;  /* 0x0000007900797210 */ /* 0x000fd200007fe4ff */
.L_x_7321:
[----:B------:R-:W-:Y:S01]  /*5a10*/  FMNMX.FTZ R0, R33, R61, !PT ;  /* 0x0000003d21007209 */ /* 0x000fe20007810000 */
[----:B------:R-:W-:Y:S01]  /*5a20*/  ULDC UR12, c[0x0][0x2ec] ;  /* 0x0000bb00000c7ab9 */ /* 0x000fe20000000800 */
[----:B-12---:R-:W-:Y:S01]  /*5a30*/  FMNMX.FTZ R9, R54, R92, !PT ;  /* 0x0000005c36097209 */ /* 0x006fe20007810000 */
        /* <DEDUP_REMOVED lines=97> */
[----:B------:R-:W1:Y:S01]  /*6050*/  LDSM.16.MT88.4 R92, [R152+0x6000] ;  /* 0x00600000985c783b */ /* 0x000e620000004200 */
        /* <DEDUP_REMOVED lines=44> */
[----:B------:R-:W-:Y:S01]  /*6320*/  LDSM.16.MT88.4 R20, [R150+0x8800] ;  /* 0x008800009614783b */ /* 0x000fe20000004200 */
[----:B------:R-:W-:Y:S01]  /*6330*/  FADD.FTZ R61, R64, R61 ;  /* 0x0000003d403d7221 */ /* 0x000fe20000010000 */
[--C-:B------:R-:W-:Y:S01]  /*6340*/  FFMA.FTZ R52, R41, UR12, -R38.reuse ;  /* 0x0000000c29347c23 */ /* 0x100fe20008010826 */
[----:B------:R-:W-:Y:S01]  /*6350*/  FFMA.FTZ R41, R44, UR12, -R33 ;  /* 0x0000000c2c297c23 */ /* 0x000fe20008010821 */
[----:B------:R-:W3:Y:S01]  /*6360*/  MUFU.EX2 R37, R37 ;  /* 0x0000002500257308 */ /* 0x000ee20000000800 */
[----:B--2---:R-:W-:Y:S01]  /*6370*/  F2FP.BF16.F32.PACK_AB R81, R63, R100 ;  /* 0x000000643f51723e */ /* 0x004fe200000010ff */
[----:B------:R-:W-:Y:S01]  /*6380*/  FADD.FTZ R63, R100, R63 ;  /* 0x0000003f643f7221 */ /* 0x000fe20000010000 */
[----:B------:R-:W-:Y:S01]  /*6390*/  FADD.FTZ R64, R62, R61 ;  /* 0x0000003d3e407221 */ /* 0x000fe20000010000 */
[--C-:B------:R-:W-:Y:S01]  /*63a0*/  FFMA.FTZ R62, R31, UR12, -R38.reuse ;  /* 0x0000000c1f3e7c23 */ /* 0x100fe20008010826 */
[--C-:B------:R-:W-:Y:S01]  /*63b0*/  FFMA.FTZ R45, R45, UR12, -R38.reuse ;  /* 0x0000000c2d2d7c23 */ /* 0x100fe20008010826 */
[----:B------:R-:W-:Y:S01]  /*63c0*/  FFMA.FTZ R43, R43, UR12, -R38 ;  /* 0x0000000c2b2b7c23 */ /* 0x000fe20008010826 */
        /* <DEDUP_REMOVED lines=9> */
[----:B---3--:R-:W-:Y:S01]  /*6460*/  F2FP.BF16.F32.PACK_AB R83, R37, R66 ;  /* 0x000000422553723e */ /* 0x008fe200000010ff */
[----:B------:R-:W-:Y:S01]  /*6470*/  FADD.FTZ R66, R66, R63 ;  /* 0x0000003f42427221 */ /* 0x000fe20000010000 */
[----:B------:R-:W-:-:S03]  /*6480*/  LEA.HI.X R175, R120, UR9, R121, 0x1, P0 ;  /* 0x0000000978af7c11 */ /* 0x000fc600080f0c79 */
[----:B------:R-:W-:Y:S01]  /*6490*/  FADD.FTZ R66, R37, R66 ;  /* 0x0000004225427221 */ /* 0x000fe20000010000 */
[----:B------:R-:W-:Y:S01]  /*64a0*/  FFMA.FTZ R37, R40, UR12, -R33 ;  /* 0x0000000c28257c23 */ /* 0x000fe20008010821 */
[----:B------:R-:W-:Y:S01]  /*64b0*/  HMMA.16816.F32.BF16 R68, R80, R72, RZ ;  /* 0x000000485044723c */ /* 0x000fe200000418ff */
[----:B------:R-:W-:Y:S01]  /*64c0*/  MUFU.EX2 R36, R36 ;  /* 0x0000002400247308 */ /* 0x000fe20000000800 */
[----:B------:R-:W-:-:S04]  /*64d0*/  FFMA.FTZ R40, R28, UR12, -R38 ;  /* 0x0000000c1c287c23 */ /* 0x000fc80008010826 */
        /* <DEDUP_REMOVED lines=12> */
[----:B--2---:R-:W-:Y:S01]  /*65a0*/  F2FP.BF16.F32.PACK_AB R8, R35, R48 ;  /* 0x000000302308723e */ /* 0x004fe200000010ff */
[----:B------:R-:W-:Y:S01]  /*65b0*/  FADD.FTZ R48, R48, R47 ;  /* 0x0000002f30307221 */ /* 0x000fe20000010000 */
[----:B-1----:R-:W-:Y:S01]  /*65c0*/  F2FP.BF16.F32.PACK_AB R9, R6, R39 ;  /* 0x000000270609723e */ /* 0x002fe200000010ff */
[----:B------:R-:W-:-:S03]  /*65d0*/  FADD.FTZ R39, R39, R66 ;  /* 0x0000004227277221 */ /* 0x000fc60000010000 */
[----:B------:R-:W-:Y:S01]  /*65e0*/  F2FP.BF16.F32.PACK_AB R10, R5, R36 ;  /* 0x00000024050a723e */ /* 0x000fe200000010ff */
[----:B------:R-:W-:Y:S01]  /*65f0*/  MUFU.EX2 R60, R60 ;  /* 0x0000003c003c7308 */ /* 0x000fe20000000800 */
[----:B------:R-:W-:Y:S01]  /*6600*/  FADD.FTZ R28, R6, R39 ;  /* 0x00000027061c7221 */ /* 0x000fe20000010000 */
[----:B---3--:R-:W-:-:S06]  /*6610*/  F2FP.BF16.F32.PACK_AB R11, R4, R25 ;  /* 0x00000019040b723e */ /* 0x008fcc00000010ff */
[----:B------:R-:W1:Y:S01]  /*6620*/  MUFU.EX2 R59, R59 ;  /* 0x0000003b003b7308 */ /* 0x000e620000000800 */
[----:B------:R-:W-:Y:S01]  /*6630*/  FADD.FTZ R25, R25, R28 ;  /* 0x0000001c19197221 */ /* 0x000fe20000010000 */
[C---:B------:R-:W-:Y:S06]  /*6640*/  HMMA.16816.F32.BF16 R68, R8.reuse, R12, R68 ;  /* 0x0000000c0844723c */ /* 0x040fec0000041844 */
        /* <DEDUP_REMOVED lines=91> */
[----:B------:R5:W-:Y:S08]  /*6c00*/  MUFU.EX2 R6, R29 ;  /* 0x0000001d00067308 */ /* 0x000bf00000000800 */
[----:B------:R5:W5:Y:S01]  /*6c10*/  MUFU.EX2 R39, R27 ;  /* 0x0000001b00277308 */ /* 0x000b620000000800 */
        /* <DEDUP_REMOVED lines=23> */
[----:B------:R-:W-:Y:S01]  /*6d90*/  FFMA.FTZ R35, R30, UR12, -R38 ;  /* 0x0000000c1e237c23 */ /* 0x000fe20008010826 */
[----:B------:R-:W-:Y:S01]  /*6da0*/  F2FP.BF16.F32.PACK_AB R12, R45, R62 ;  /* 0x0000003e2d0c723e */ /* 0x000fe200000010ff */
[----:B------:R-:W1:Y:S01]  /*6db0*/  LDSM.16.MT88.4 R8, [R149+0x9000] ;  /* 0x009000009508783b */ /* 0x000e620000004200 */
[----:B------:R-:W-:Y:S01]  /*6dc0*/  FADD.FTZ R38, R36, R13 ;  /* 0x0000000d24267221 */ /* 0x000fe20000010000 */
[----:B--2---:R-:W-:Y:S01]  /*6dd0*/  F2FP.BF16.F32.PACK_AB R13, R44, R41 ;  /* 0x000000292c0d723e */ /* 0x004fe200000010ff */
[----:B------:R-:W-:Y:S01]  /*6de0*/  MUFU.EX2 R36, R40 ;  /* 0x0000002800247308 */ /* 0x000fe20000000800 */
[----:B------:R-:W-:Y:S01]  /*6df0*/  F2FP.BF16.F32.PACK_AB R14, R52, R43 ;  /* 0x0000002b340e723e */ /* 0x000fe200000010ff */
[----:B-----5:R-:W2:Y:S01]  /*6e00*/  LDSM.16.MT88.4 R28, [R148+0x9000] ;  /* 0x00900000941c783b */ /* 0x020ea20000004200 */
[----:B------:R-:W-:-:S05]  /*6e10*/  F2FP.BF16.F32.PACK_AB R15, R37, R42 ;  /* 0x0000002a250f723e */ /* 0x000fca00000010ff */
[----:B------:R-:W-:Y:S02]  /*6e20*/  MUFU.EX2 R35, R35 ;  /* 0x0000002300237308 */ /* 0x000fe40000000800 */
[C---:B------:R-:W-:Y:S06]  /*6e30*/  HMMA.16816.F32.BF16 R96, R12.reuse, R20, R96 ;  /* 0x000000140c60723c */ /* 0x040fec0000041860 */
[----:B------:R-:W-:Y:S01]  /*6e40*/  HMMA.16816.F32.BF16 R92, R12, R22, R92 ;  /* 0x000000160c5c723c */ /* 0x000fe2000004185c */
[----:B------:R-:W-:Y:S01]  /*6e50*/  FADD.FTZ R21, R5, R38 ;  /* 0x0000002605157221 */ /* 0x000fe20000010000 */
[----:B------:R-:W-:Y:S01]  /*6e60*/  FADD.FTZ R20, R4, R25 ;  /* 0x0000001904147221 */ /* 0x000fe20000010000 */
[----:B------:R-:W-:-:S02]  /*6e70*/  FFMA.FTZ R4, R24, UR12, -R33 ;  /* 0x0000000c18047c23 */ /* 0x000fc40008010821 */
[----:B------:R-:W-:Y:S01]  /*6e80*/  FADD.FTZ R60, R60, R21 ;  /* 0x000000153c3c7221 */ /* 0x000fe20000010000 */
[----:B------:R-:W-:Y:S01]  /*6e90*/  FADD.FTZ R57, R57, R20 ;  /* 0x0000001439397221 */ /* 0x000fe20000010000 */
[--C-:B------:R-:W-:Y:S01]  /*6ea0*/  FFMA.FTZ R22, R26, UR12, -R33.reuse ;  /* 0x0000000c1a167c23 */ /* 0x100fe20008010821 */
[----:B------:R-:W-:Y:S01]  /*6eb0*/  FFMA.FTZ R33, R32, UR12, -R33 ;  /* 0x0000000c20217c23 */ /* 0x000fe20008010821 */
[----:B------:R-:W4:Y:S01]  /*6ec0*/  LDSM.16.MT88.4 R24, [R152+0x9800] ;  /* 0x009800009818783b */ /* 0x000f220000004200 */
[----:B------:R-:W-:Y:S01]  /*6ed0*/  FADD.FTZ R59, R59, R60 ;  /* 0x0000003c3b3b7221 */ /* 0x000fe20000010000 */
[----:B------:R-:W-:Y:S01]  /*6ee0*/  FADD.FTZ R57, R56, R57 ;  /* 0x0000003938397221 */ /* 0x000fe20000010000 */
[----:B------:R5:W-:Y:S01]  /*6ef0*/  MUFU.EX2 R5, R22 ;  /* 0x0000001600057308 */ /* 0x000be20000000800 */
[----:B---3--:R-:W-:Y:S01]  /*6f00*/  HMMA.16816.F32.BF16 R68, R12, R16, R68 ;  /* 0x000000100c44723c */ /* 0x008fe20000041844 */
[----:B------:R-:W-:Y:S01]  /*6f10*/  FADD.FTZ R58, R58, R59 ;  /* 0x0000003b3a3a7221 */ /* 0x000fe20000010000 */
[----:B------:R-:W-:-:S03]  /*6f20*/  FADD.FTZ R54, R54, R57 ;  /* 0x0000003936367221 */ /* 0x000fc60000010000 */
[----:B------:R-:W-:Y:S01]  /*6f30*/  FADD.FTZ R51, R51, R58 ;  /* 0x0000003a33337221 */ /* 0x000fe20000010000 */
[----:B------:R-:W-:Y:S01]  /*6f40*/  FADD.FTZ R49, R49, R54 ;  /* 0x0000003631317221 */ /* 0x000fe20000010000 */
[----:B------:R-:W3:Y:S01]  /*6f50*/  MUFU.EX2 R4, R4 ;  /* 0x0000000400047308 */ /* 0x000ee20000000800 */
[C---:B------:R-:W-:Y:S01]  /*6f60*/  HMMA.16816.F32.BF16 R72, R12.reuse, R18, R72 ;  /* 0x000000120c48723c */ /* 0x040fe20000041848 */
[----:B------:R-:W-:Y:S01]  /*6f70*/  FADD.FTZ R128, R128, R51 ;  /* 0x0000003380807221 */ /* 0x000fe20000010000 */
[----:B------:R-:W-:Y:S01]  /*6f80*/  FADD.FTZ R126, R126, R49 ;  /* 0x000000317e7e7221 */ /* 0x000fe20000010000 */
[----:B------:R-:W4:Y:S02]  /*6f90*/  LDSM.16.MT88.4 R16, [R149+0x9800] ;  /* 0x009800009510783b */ /* 0x000f240000004200 */
[----:B------:R-:W-:Y:S01]  /*6fa0*/  FADD.FTZ R109, R109, R128 ;  /* 0x000000806d6d7221 */ /* 0x000fe20000010000 */
[----:B------:R-:W-:Y:S01]  /*6fb0*/  FADD.FTZ R107, R107, R126 ;  /* 0x0000007e6b6b7221 */ /* 0x000fe20000010000 */
[----:B------:R-:W2:Y:S01]  /*6fc0*/  MUFU.EX2 R33, R33 ;  /* 0x0000002100217308 */ /* 0x000ea20000000800 */
[C---:B-1----:R-:W-:Y:S01]  /*6fd0*/  HMMA.16816.F32.BF16 R88, R12.reuse, R8, R88 ;  /* 0x000000080c58723c */ /* 0x042fe20000041858 */
[----:B------:R-:W-:Y:S01]  /*6fe0*/  FADD.FTZ R104, R104, R109 ;  /* 0x0000006d68687221 */ /* 0x000fe20000010000 */
[----:B------:R-:W-:Y:S01]  /*6ff0*/  FADD.FTZ R102, R102, R107 ;  /* 0x0000006b66667221 */ /* 0x000fe20000010000 */
[----:B-----5:R-:W1:Y:S02]  /*7000*/  LDSM.16.MT88.4 R20, [R150+0x9800] ;  /* 0x009800009614783b */ /* 0x020e640000004200 */
[----:B------:R-:W-:Y:S01]  /*7010*/  FADD.FTZ R67, R67, R104 ;  /* 0x0000006843437221 */ /* 0x000fe20000010000 */
[----:B------:R-:W-:Y:S01]  /*7020*/  FADD.FTZ R102, R65, R102 ;  /* 0x0000006641667221 */ /* 0x000fe20000010000 */
[----:B------:R-:W-:Y:S01]  /*7030*/  HMMA.16816.F32.BF16 R76, R12, R10, R76 ;  /* 0x0000000a0c4c723c */ /* 0x000fe2000004184c */
[----:B------:R-:W-:Y:S01]  /*7040*/  F2FP.BF16.F32.PACK_AB R8, R39, R6 ;  /* 0x000000062708723e */ /* 0x000fe200000010ff */
[----:B------:R-:W-:Y:S01]  /*7050*/  FADD.FTZ R132, R132, R67 ;  /* 0x0000004384847221 */ /* 0x000fe20000010000 */
[----:B---3--:R-:W-:Y:S01]  /*7060*/  F2FP.BF16.F32.PACK_AB R9, R4, R5 ;  /* 0x000000050409723e */ /* 0x008fe200000010ff */
[----:B------:R-:W-:-:S02]  /*7070*/  FADD.FTZ R111, R111, R102 ;  /* 0x000000666f6f7221 */ /* 0x000fc40000010000 */
[C---:B--2---:R-:W-:Y:S01]  /*7080*/  HMMA.16816.F32.BF16 R84, R12.reuse, R28, R84 ;  /* 0x0000001c0c54723c */ /* 0x044fe20000041854 */
[----:B------:R-:W-:Y:S01]  /*7090*/  F2FP.BF16.F32.PACK_AB R10, R36, R35 ;  /* 0x00000023240a723e */ /* 0x000fe200000010ff */
[----:B------:R-:W-:Y:S01]  /*70a0*/  FADD.FTZ R103, R103, R132 ;  /* 0x0000008467677221 */ /* 0x000fe20000010000 */
[----:B------:R-:W-:Y:S01]  /*70b0*/  F2FP.BF16.F32.PACK_AB R11, R33, R34 ;  /* 0x00000022210b723e */ /* 0x000fe200000010ff */
[----:B------:R-:W-:Y:S02]  /*70c0*/  FADD.FTZ R110, R110, R111 ;  /* 0x0000006f6e6e7221 */ /* 0x000fe40000010000 */
[----:B------:R-:W-:Y:S01]  /*70d0*/  HMMA.16816.F32.BF16 R80, R12, R30, R80 ;  /* 0x0000001e0c50723c */ /* 0x000fe20000041850 */
[----:B------:R-:W2:Y:S01]  /*70e0*/  LDSM.16.MT88.4 R12, [R148+0x9800] ;  /* 0x00980000940c783b */ /* 0x000ea20000004200 */
        /* <DEDUP_REMOVED lines=18> */
[----:B------:R-:W-:-:S03]  /*7210*/  FADD.FTZ R50, R50, R127 ;  /* 0x0000007f32327221 */ /* 0x000fc60000010000 */
        /* <DEDUP_REMOVED lines=82> */
.L_x_7327:
[----:B------:R-:W-:-:S04]  /*7740*/  LEA R5, -R118, RZ, 0x7 ;  /* 0x000000ff76057211 */ /* 0x000fc800078e39ff */
[----:B------:R-:W-:-:S07]  /*7750*/  SHF.R.S32.HI R4, RZ, 0x1f, R5 ;  /* 0x0000001fff047819 */ /* 0x000fce0000011405 */
.L_x_7328:
[----:B------:R-:W-:Y:S01]  /*7760*/  ULDC UR4, c[0x0][0x2d0] ;  /* 0x0000b40000047ab9 */ /* 0x000fe20000000800 */
[----:B------:R-:W-:Y:S02]  /*7770*/  LEA R180, P1, R5, R180, 0x1 ;  /* 0x000000b405b47211 */ /* 0x000fe400078208ff */
[----:B------:R-:W-:Y:S02]  /*7780*/  ISETP.GE.AND P0, PT, R167, UR4, PT ;  /* 0x00000004a7007c0c */ /* 0x000fe4000bf06270 */
[----:B------:R-:W-:-:S11]  /*7790*/  LEA.HI.X R179, R5, R179, R4, 0x1, P1 ;  /* 0x000000b305b37211 */ /* 0x000fd600008f0c04 */
[----:B------:R-:W-:Y:S01]  /*77a0*/  @!P0 IMAD.MOV.U32 R16, RZ, RZ, R112 ;  /* 0x000000ffff108224 */ /* 0x000fe200078e0070 */
[----:B------:R-:W-:Y:S01]  /*77b0*/  @!P0 IADD3 R15, P2, P1, R5, R112, R164 ;  /* 0x00000070050f8210 */ /* 0x000fe2000795e0a4 */
[----:B------:R-:W-:Y:S01]  /*77c0*/  @!P0 IMAD.MOV.U32 R17, RZ, RZ, R115 ;  /* 0x000000ffff118224 */ /* 0x000fe200078e0073 */
[----:B------:R-:W-:Y:S01]  /*77d0*/  @P0 STS.128 [R166+0x6000], RZ ;  /* 0x006000ffa6000388 */ /* 0x000fe20000000c00 */
[----:B------:R-:W-:Y:S01]  /*77e0*/  @!P0 IMAD.MOV.U32 R114, RZ, RZ, R112 ;  /* 0x000000ffff728224 */ /* 0x000fe200078e0070 */
[----:B------:R-:W-:Y:S01]  /*77f0*/  @!P0 IADD3.X R6, R4, R115, R163, P2, P1 ;  /* 0x0000007304068210 */ /* 0x000fe200017e24a3 */
[----:B------:R-:W-:Y:S01]  /*7800*/  @!P0 IMAD.WIDE.U32 R16, R118, 0x50, R16 ;  /* 0x0000005076108825 */ /* 0x000fe200078e0010 */
[----:B------:R-:W-:-:S03]  /*7810*/  @!P0 LEA R14, P4, R15, UR6, 0x1 ;  /* 0x000000060f0e8c11 */ /* 0x000fc6000f8808ff */
[C---:B------:R-:W-:Y:S01]  /*7820*/  @!P0 IMAD.WIDE.U32 R18, R118.reuse, 0x30, R114 ;  /* 0x0000003076128825 */ /* 0x040fe200078e0072 */
[----:B------:R-:W-:Y:S02]  /*7830*/  @!P0 IADD3 R9, P1, R5, R16, RZ ;  /* 0x0000001005098210 */ /* 0x000fe40007f3e0ff */
[----:B------:R-:W-:Y:S01]  /*7840*/  @!P0 LEA.HI.X R15, R15, UR7, R6, 0x1, P4 ;  /* 0x000000070f0f8c11 */ /* 0x000fe2000a0f0c06 */
[----:B------:R-:W-:Y:S01]  /*7850*/  @!P0 IMAD R11, R119, 0x50, RZ ;  /* 0x00000050770b8824 */ /* 0x000fe200078e02ff */
[----:B------:R-:W-:Y:S01]  /*7860*/  @!P0 IADD3 R7, P2, R5, R18, RZ ;  /* 0x0000001205078210 */ /* 0x000fe20007f5e0ff */
[----:B------:R-:W-:Y:S01]  /*7870*/  @!P0 IMAD R13, R119, 0x30, RZ ;  /* 0x00000030770d8824 */ /* 0x000fe200078e02ff */
[-C--:B------:R-:W-:Y:S01]  /*7880*/  @!P0 LEA R10, P4, R118, R112.reuse, 0x5 ;  /* 0x00000070760a8211 */ /* 0x080fe200078828ff */
[--C-:B------:R-:W-:Y:S01]  /*7890*/  @!P0 IMAD.MOV.U32 R18, RZ, RZ, R112.reuse ;  /* 0x000000ffff128224 */ /* 0x100fe200078e0070 */
[C---:B------:R-:W-:Y:S01]  /*78a0*/  @!P0 IADD3.X R8, R4.reuse, R17, R11, P1, !PT ;  /* 0x0000001104088210 */ /* 0x040fe20000ffe40b */
[----:B------:R-:W-:Y:S01]  /*78b0*/  @!P0 IMAD.MOV.U32 R16, RZ, RZ, R112 ;  /* 0x000000ffff108224 */ /* 0x000fe200078e0070 */
[----:B------:R-:W-:Y:S01]  /*78c0*/  @!P0 IADD3.X R6, R4, R19, R13, P2, !PT ;  /* 0x0000001304068210 */ /* 0x000fe200017fe40d */
[--C-:B------:R-:W-:Y:S01]  /*78d0*/  @!P0 IMAD.MOV.U32 R19, RZ, RZ, R115.reuse ;  /* 0x000000ffff138224 */ /* 0x100fe200078e0073 */
[C---:B------:R-:W-:Y:S01]  /*78e0*/  @!P0 LEA R12, P1, R118.reuse, R112, 0x6 ;  /* 0x00000070760c8211 */ /* 0x040fe200078230ff */
[----:B------:R-:W-:Y:S01]  /*78f0*/  @!P0 IMAD.MOV.U32 R17, RZ, RZ, R115 ;  /* 0x000000ffff118224 */ /* 0x000fe200078e0073 */
[----:B------:R-:W-:Y:S01]  /*7900*/  @!P0 IADD3 R10, P2, R5, R10, RZ ;  /* 0x0000000a050a8210 */ /* 0x000fe20007f5e0ff */
[C---:B------:R-:W-:Y:S01]  /*7910*/  @!P0 IMAD.WIDE.U32 R18, R118.reuse, 0x60, R18 ;  /* 0x0000006076128825 */ /* 0x040fe200078e0012 */
[----:B------:R-:W-:-:S02]  /*7920*/  @!P0 LEA.HI.X R13, R118, R115, R119, 0x5, P4 ;  /* 0x00000073760d8211 */ /* 0x000fc400020f2c77 */
[C---:B------:R-:W-:Y:S01]  /*7930*/  @!P0 LEA.HI.X R115, R118.reuse, R115, R119, 0x6, P1 ;  /* 0x0000007376738211 */ /* 0x040fe200008f3477 */
[----:B------:R-:W-:Y:S01]  /*7940*/  @!P0 IMAD.WIDE.U32 R16, R118, 0x70, R16 ;  /* 0x0000007076108825 */ /* 0x000fe200078e0010 */
[C---:B------:R-:W-:Y:S02]  /*7950*/  @!P0 IADD3 R12, P1, R5.reuse, R12, RZ ;  /* 0x0000000c050c8210 */ /* 0x040fe40007f3e0ff */
[----:B------:R-:W-:Y:S01]  /*7960*/  @!P0 LEA R20, P5, R10, UR6, 0x1 ;  /* 0x000000060a148c11 */ /* 0x000fe2000f8a08ff */
[----:B------:R-:W-:Y:S01]  /*7970*/  @!P0 IMAD.X R13, R4, 0x1, R13, P2 ;  /* 0x00000001040d8824 */ /* 0x000fe200010e060d */
[----:B------:R-:W-:Y:S01]  /*7980*/  @!P0 IADD3 R18, P2, R5, R18, RZ ;  /* 0x0000001205128210 */ /* 0x000fe20007f5e0ff */
[C---:B------:R-:W-:Y:S02]  /*7990*/  @!P0 IMAD R11, R119.reuse, 0x60, RZ ;  /* 0x00000060770b8824 */ /* 0x040fe400078e02ff */
[----:B------:R-:W-:Y:S01]  /*79a0*/  @!P0 IMAD R119, R119, 0x70, RZ ;  /* 0x0000007077778824 */ /* 0x000fe200078e02ff */
[----:B------:R-:W-:Y:S01]  /*79b0*/  @!P0 LEA.HI.X R21, R10, UR7, R13, 0x1, P5 ;  /* 0x000000070a158c11 */ /* 0x000fe2000a8f0c0d */
[----:B------:R-:W-:Y:S01]  /*79c0*/  @!P0 IMAD.X R115, R4, 0x1, R115, P1 ;  /* 0x0000000104738824 */ /* 0x000fe200008e0673 */
[----:B------:R-:W-:Y:S01]  /*79d0*/  @!P0 IADD3 R5, P1, R5, R16, RZ ;  /* 0x0000001005058210 */ /* 0x000fe20007f3e0ff */
[----:B------:R-:W-:Y:S01]  /*79e0*/  @!P0 IMAD.MOV.U32 R181, RZ, RZ, R179 ;  /* 0x000000ffffb58224 */ /* 0x000fe200078e00b3 */
[----:B------:R-:W-:-:S02]  /*79f0*/  @!P0 LEA R16, P4, R12, UR6, 0x1 ;  /* 0x000000060c108c11 */ /* 0x000fc4000f8808ff */
[----:B------:R-:W-:Y:S02]  /*7a00*/  @!P0 LEA R22, P5, R7, UR6, 0x1 ;  /* 0x0000000607168c11 */ /* 0x000fe4000f8a08ff */
[C---:B------:R-:W-:Y:S01]  /*7a10*/  @!P0 IADD3.X R11, R4.reuse, R11, R19, P2, !PT ;  /* 0x0000000b040b8210 */ /* 0x040fe200017fe413 */
[----:B------:R-:W-:Y:S01]  /*7a20*/  @!PT LDS RZ, [RZ] ;  /* 0x00000000fffff984 */ /* 0x000fe20000000800 */
[----:B------:R-:W-:Y:S01]  /*7a30*/  @!PT LDS RZ, [RZ] ;  /* 0x00000000fffff984 */ /* 0x000fe20000000800 */
[----:B------:R-:W-:Y:S01]  /*7a40*/  @!PT LDS RZ, [RZ] ;  /* 0x00000000fffff984 */ /* 0x000fe20000000800 */
[----:B------:R1:W-:Y:S01]  /*7a50*/  @!P0 LDGSTS.E.BYPASS.LTC128B.128 [R166+0x6000], desc[UR10][R180.64] ;  /* 0x06000000b4a68fae */ /* 0x0003e2000b901d4a */
[----:B------:R-:W-:Y:S02]  /*7a60*/  @!P0 IADD3.X R4, R4, R17, R119, P1, !PT ;  /* 0x0000001104048210 */ /* 0x000fe40000ffe477 */
[----:B------:R-:W-:Y:S01]  /*7a70*/  @!P0 LEA.HI.X R17, R12, UR7, R115, 0x1, P4 ;  /* 0x000000070c118c11 */ /* 0x000fe2000a0f0c73 */
[----:B------:R-:W-:Y:S01]  /*7a80*/  @P0 STS.128 [R166+0x6800], RZ ;  /* 0x006800ffa6000388 */ /* 0x000fe20000000c00 */
[----:B------:R-:W-:Y:S02]  /*7a90*/  @!P0 LEA R26, P4, R9, UR6, 0x1 ;  /* 0x00000006091a8c11 */ /* 0x000fe4000f8808ff */
[----:B------:R-:W-:Y:S01]  /*7aa0*/  @!P0 LEA.HI.X R23, R7, UR7, R6, 0x1, P5 ;  /* 0x0000000707178c11 */ /* 0x000fe2000a8f0c06 */
[----:B------:R-:W-:Y:S01]  /*7ab0*/  @!PT LDS RZ, [RZ] ;  /* 0x00000000fffff984 */ /* 0x000fe20000000800 */
[----:B------:R-:W-:Y:S01]  /*7ac0*/  @!PT LDS RZ, [RZ] ;  /* 0x00000000fffff984 */ /* 0x000fe20000000800 */
[----:B------:R-:W-:Y:S01]  /*7ad0*/  @!PT LDS RZ, [RZ] ;  /* 0x00000000fffff984 */ /* 0x000fe20000000800 */
[----:B------:R2:W-:Y:S01]  /*7ae0*/  @!P0 LDGSTS.E.BYPASS.LTC128B.128 [R166+0x6800], desc[UR10][R14.64] ;  /* 0x068000000ea68fae */ /* 0x0005e2000b901d4a */
[----:B------:R-:W-:-:S02]  /*7af0*/  @!P0 LEA R24, P2, R18, UR6, 0x1 ;  /* 0x0000000612188c11 */ /* 0x000fc4000f8408ff */
[----:B------:R-:W-:Y:S01]  /*7b00*/  @!P0 LEA R10, P1, R5, UR6, 0x1 ;  /* 0x00000006050a8c11 */ /* 0x000fe2000f8208ff */
[----:B------:R-:W-:Y:S01]  /*7b10*/  @P0 STS.128 [R166+0x7000], RZ ;  /* 0x007000ffa6000388 */ /* 0x000fe20000000c00 */
[----:B------:R-:W-:Y:S02]  /*7b20*/  @!P0 LEA.HI.X R27, R9, UR7, R8, 0x1, P4 ;  /* 0x00000007091b8c11 */ /* 0x000fe4000a0f0c08 */
[----:B------:R-:W-:Y:S01]  /*7b30*/  @!P0 LEA.HI.X R25, R18, UR7, R11, 0x1, P2 ;  /* 0x0000000712198c11 */ /* 0x000fe200090f0c0b */
[----:B------:R-:W-:Y:S01]  /*7b40*/  @!PT LDS RZ, [RZ] ;  /* 0x00000000fffff984 */ /* 0x000fe20000000800 */
[----:B------:R-:W-:Y:S01]  /*7b50*/  @!PT LDS RZ, [RZ] ;  /* 0x00000000fffff984 */ /* 0x000fe20000000800 */
[----:B------:R-:W-:Y:S01]  /*7b60*/  @!PT LDS RZ, [RZ] ;  /* 0x00000000fffff984 */ /* 0x000fe20000000800 */
[----:B------:R-:W-:Y:S01]  /*7b70*/  @!P0 LDGSTS.E.BYPASS.LTC128B.128 [R166+0x7000], desc[UR10][R20.64] ;  /* 0x0700000014a68fae */ /* 0x000fe2000b901d4a */
[----:B------:R-:W-:-:S03]  /*7b80*/  @!P0 LEA.HI.X R11, R5, UR7, R4, 0x1, P1 ;  /* 0x00000007050b8c11 */ /* 0x000fc600088f0c04 */
[----:B------:R-:W-:Y:S04]  /*7b90*/  @P0 STS.128 [R166+0x7800], RZ ;  /* 0x007800ffa6000388 */ /* 0x000fe80000000c00 */
[----:B------:R-:W-:Y:S01]  /*7ba0*/  @!PT LDS RZ, [RZ] ;  /* 0x00000000fffff984 */ /* 0x000fe20000000800 */
[----:B------:R-:W-:Y:S01]  /*7bb0*/  @!PT LDS RZ, [RZ] ;  /* 0x00000000fffff984 */ /* 0x000fe20000000800 */
[----:B------:R-:W-:Y:S01]  /*7bc0*/  @!PT LDS RZ, [RZ] ;  /* 0x00000000fffff984 */ /* 0x000fe20000000800 */
[----:B------:R-:W-:Y:S01]  /*7bd0*/  @!P0 LDGSTS.E.BYPASS.LTC128B.128 [R166+0x7800], desc[UR10][R22.64] ;  /* 0x0780000016a68fae */ /* 0x000fe2000b901d4a */
[----:B-1----:R-:W-:-:S03]  /*7be0*/  IMAD.SHL.U32 R181, R165, 0x80, RZ ;  /* 0x00000080a5b57824 */ /* 0x002fc600078e00ff */
[----:B------:R-:W-:Y:S04]  /*7bf0*/  @P0 STS.128 [R166+0x8000], RZ ;  /* 0x008000ffa6000388 */ /* 0x000fe80000000c00 */
[----:B------:R-:W-:Y:S01]  /*7c00*/  @!PT LDS RZ, [RZ] ;  /* 0x00000000fffff984 */ /* 0x000fe20000000800 */
[----:B------:R-:W-:Y:S01]  /*7c10*/  @!PT LDS RZ, [RZ] ;  /* 0x00000000fffff984 */ /* 0x000fe20000000800 */
[----:B------:R-:W-:Y:S01]  /*7c20*/  @!PT LDS RZ, [RZ] ;  /* 0x00000000fffff984 */ /* 0x000fe20000000800 */
[----:B------:R-:W-:Y:S01]  /*7c30*/  @!P0 LDGSTS.E.BYPASS.LTC128B.128 [R166+0x8000], desc[UR10][R16.64] ;  /* 0x0800000010a68fae */ /* 0x000fe2000b901d4a */
[----:B------:R-:W-:-:S03]  /*7c40*/  LOP3.LUT R174, R181, R172, RZ, 0xfc, !PT ;  /* 0x000000acb5ae7212 */ /* 0x000fc600078efcff */
        /* <DEDUP_REMOVED lines=16> */
[----:B--2---:R-:W2:Y:S04]  /*7d50*/  LDSM.16.M88.4 R12, [R157+0x2000] ;  /* 0x002000009d0c783b */ /* 0x004ea80000000200 */
[----:B------:R-:W3:Y:S04]  /*7d60*/  LDSM.16.M88.4 R4, [R157+0x2800] ;  /* 0x002800009d04783b */ /* 0x000ee80000000200 */
[----:B------:R-:W4:Y:S04]  /*7d70*/  LDSM.16.M88.4 R40, [R157+0x3000] ;  /* 0x003000009d28783b */ /* 0x000f280000000200 */
[----:B------:R-:W5:Y:S04]  /*7d80*/  LDSM.16.M88.4 R32, [R157+0x3800] ;  /* 0x003800009d20783b */ /* 0x000f680000000200 */
[----:B------:R-:W-:Y:S04]  /*7d90*/  LDSM.16.M88.4 R64, [R156] ;  /* 0x000000009c40783b */ /* 0x000fe80000000200 */
[----:B------:R-:W5:Y:S04]  /*7da0*/  LDSM.16.M88.4 R28, [R151+0x2000] ;  /* 0x00200000971c783b */ /* 0x000f680000000200 */
[----:B-1----:R-:W1:Y:S04]  /*7db0*/  LDSM.16.M88.4 R24, [R157+0x4000] ;  /* 0x004000009d18783b */ /* 0x002e680000000200 */
        /* <DEDUP_REMOVED lines=12> */
[----:B------:R-:W0:Y:S03]  /*7e80*/  LDGDEPBAR ;  /* 0x00000000000079af */ /* 0x000e260000000000 */
[C---:B-----5:R-:W-:Y:S06]  /*7e90*/  HMMA.16816.F32.BF16 R36, R108.reuse, R32, RZ ;  /* 0x000000206c24723c */ /* 0x060fec00000418ff */
[----:B------:R-:W-:Y:S06]  /*7ea0*/  HMMA.16816.F32.BF16 R4, R108, R6, RZ ;  /* 0x000000066c04723c */ /* 0x000fec00000418ff */
[C---:B------:R-:W-:Y:S06]  /*7eb0*/  HMMA.16816.F32.BF16 R16, R64.reuse, R28, R16 ;  /* 0x0000001c4010723c */ /* 0x040fec0000041810 */
[----:B------:R-:W-:Y:S06]  /*7ec0*/  HMMA.16816.F32.BF16 R12, R64, R30, R12 ;  /* 0x0000001e400c723c */ /* 0x000fec000004180c */
[C---:B------:R-:W-:Y:S06]  /*7ed0*/  HMMA.16816.F32.BF16 R40, R108.reuse, R42, RZ ;  /* 0x0000002a6c28723c */ /* 0x040fec00000418ff */
[C---:B------:R-:W-:Y:S06]  /*7ee0*/  HMMA.16816.F32.BF16 R32, R108.reuse, R34, RZ ;  /* 0x000000226c20723c */ /* 0x040fec00000418ff */
[C---:B-1----:R-:W-:Y:S06]  /*7ef0*/  HMMA.16816.F32.BF16 R28, R108.reuse, R24, RZ ;  /* 0x000000186c1c723c */ /* 0x042fec00000418ff */
[----:B------:R-:W-:Y:S06]  /*7f00*/  HMMA.16816.F32.BF16 R24, R108, R26, RZ ;  /* 0x0000001a6c18723c */ /* 0x000fec00000418ff */
[C---:B------:R-:W-:Y:S06]  /*7f10*/  HMMA.16816.F32.BF16 R8, R64.reuse, R20, R8 ;  /* 0x000000144008723c */ /* 0x040fec0000041808 */
[C---:B------:R-:W-:Y:S06]  /*7f20*/  HMMA.16816.F32.BF16 R4, R64.reuse, R22, R4 ;  /* 0x000000164004723c */ /* 0x040fec0000041804 */
[C---:B------:R-:W-:Y:S06]  /*7f30*/  HMMA.16816.F32.BF16 R44, R64.reuse, R60, R44 ;  /* 0x0000003c402c723c */ /* 0x040fec000004182c */
[C---:B------:R-:W-:Y:S06]  /*7f40*/  HMMA.16816.F32.BF16 R40, R64.reuse, R62, R40 ;  /* 0x0000003e4028723c */ /* 0x040fec0000041828 */
[C---:B------:R-:W-:Y:S06]  /*7f50*/  HMMA.16816.F32.BF16 R36, R64.reuse, R56, R36 ;  /* 0x000000384024723c */ /* 0x040fec0000041824 */
[----:B------:R-:W-:Y:S06]  /*7f60*/  HMMA.16816.F32.BF16 R32, R64, R58, R32 ;  /* 0x0000003a4020723c */ /* 0x000fec0000041820 */
[C---:B--2---:R-:W-:Y:S06]  /*7f70*/  HMMA.16816.F32.BF16 R20, R108.reuse, R112, RZ ;  /* 0x000000706c14723c */ /* 0x044fec00000418ff */
[C---:B------:R-:W-:Y:S06]  /*7f80*/  HMMA.16816.F32.BF16 R56, R108.reuse, R104, RZ ;  /* 0x000000686c38723c */ /* 0x040fec00000418ff */
[C---:B------:R-:W-:Y:S06]  /*7f90*/  HMMA.16816.F32.BF16 R60, R108.reuse, R100, RZ ;  /* 0x000000646c3c723c */ /* 0x040fec00000418ff */
[C---:B------:R-:W-:Y:S06]  /*7fa0*/  HMMA.16816.F32.BF16 R112, R108.reuse, R114, RZ ;  /* 0x000000726c70723c */ /* 0x040fec00000418ff */
[C---:B------:R-:W-:Y:S06]  /*7fb0*/  HMMA.16816.F32.BF16 R104, R108.reuse, R106, RZ ;  /* 0x0000006a6c68723c */ /* 0x040fec00000418ff */
[----:B------:R-:W-:Y:S01]  /*7fc0*/  HMMA.16816.F32.BF16 R100, R108, R102, RZ ;  /* 0x000000666c64723c */ /* 0x000fe200000418ff */
[----:B------:R-:W1:Y:S05]  /*7fd0*/  LDSM.16.M88.4 R108, [R151+0x5000] ;  /* 0x00500000976c783b */ /* 0x000e6a0000000200 */
[C---:B---3--:R-:W-:Y:S06]  /*7fe0*/  HMMA.16816.F32.BF16 R28, R64.reuse, R52, R28 ;  /* 0x00000034401c723c */ /* 0x048fec000004181c */
        /* <DEDUP_REMOVED lines=54> */
[----:B------:R-:W-:Y:S01]  /*8350*/  HMMA.16816.F32.BF16 R112, R52, R50, R112 ;  /* 0x000000323470723c */ /* 0x000fe20000041870 */
[----:B------:R-:W-:-:S05]  /*8360*/  VIADD R49, R174, 0x1 ;  /* 0x00000001ae317836 */ /* 0x000fca0000000000 */
[----:B------:R-:W-:Y:S01]  /*8370*/  I2FP.F32.S32 R48, R49 ;  /* 0x0000003100307245 */ /* 0x000fe20000201400 */
[----:B------:R-:W-:Y:S01]  /*8380*/  BAR.SYNC.DEFER_BLOCKING 0x0 ;  /* 0x0000000000007b1d */ /* 0x000fe20000010000 */
[C---:B------:R-:W-:Y:S02]  /*8390*/  ISETP.GE.AND P5, PT, R49.reuse, R123, PT ;  /* 0x0000007b3100720c */ /* 0x040fe40003fa6270 */
[----:B------:R-:W-:Y:S02]  /*83a0*/  ISETP.GE.AND P1, PT, R49, R122, PT ;  /* 0x0000007a3100720c */ /* 0x000fe40003f26270 */
[----:B------:R-:W-:-:S04]  /*83b0*/  LOP3.LUT R49, R181, 0x8, R172, 0xfe, !PT ;  /* 0x00000008b5317812 */ /* 0x000fc800078efeac */
[C---:B------:R-:W-:Y:S01]  /*83c0*/  ISETP.GE.AND P4, PT, R49.reuse, R123, PT ;  /* 0x0000007b3100720c */ /* 0x040fe20003f86270 */
[----:B-1----:R-:W-:Y:S01]  /*83d0*/  HMMA.16816.F32.BF16 R60, R52, R64, R60 ;  /* 0x00000040343c723c */ /* 0x002fe2000004183c */
[----:B------:R-:W-:-:S05]  /*83e0*/  ISETP.GE.AND P2, PT, R49, R122, PT ;  /* 0x0000007a3100720c */ /* 0x000fca0003f46270 */
[C---:B------:R-:W-:Y:S06]  /*83f0*/  HMMA.16816.F32.BF16 R100, R52.reuse, R66, R100 ;  /* 0x000000423464723c */ /* 0x040fec0000041864 */
[----:B--2---:R-:W-:Y:S01]  /*8400*/  HMMA.16816.F32.BF16 R56, R52, R108, R56 ;  /* 0x0000006c3438723c */ /* 0x004fe20000041838 */
[----:B------:R-:W-:-:S05]  /*8410*/  LOP3.LUT R67, R181, 0x68, R172, 0xfe, !PT ;  /* 0x00000068b5437812 */ /* 0x000fca00078efeac */
[----:B------:R-:W-:Y:S07]  /*8420*/  HMMA.16816.F32.BF16 R104, R52, R110, R104 ;  /* 0x0000006e3468723c */ /* 0x000fee0000041868 */
[CC--:B------:R-:W-:Y:S01]  /*8430*/  FFMA.FTZ R52, R3.reuse, R48.reuse, R17 ;  /* 0x0000003003347223 */ /* 0x0c0fe20000010011 */
[----:B------:R-:W-:Y:S01]  /*8440*/  FFMA.FTZ R17, R3, R48, R19 ;  /* 0x0000003003117223 */ /* 0x000fe20000010013 */
[----:B------:R-:W-:Y:S01]  /*8450*/  VIADD R48, R174, 0x9 ;  /* 0x00000009ae307836 */ /* 0x000fe20000000000 */
[----:B------:R-:W-:-:S02]  /*8460*/  I2FP.F32.S32 R19, R49 ;  /* 0x0000003100137245 */ /* 0x000fc40000201400 */
[----:B------:R-:W-:Y:S02]  /*8470*/  FSEL R52, R52, -INF , !P5 ;  /* 0xff80000034347808 */ /* 0x000fe40006800000 */
[C---:B------:R-:W-:Y:S01]  /*8480*/  ISETP.GE.AND P6, PT, R48.reuse, R123, PT ;  /* 0x0000007b3000720c */ /* 0x040fe20003fc6270 */
[CC--:B------:R-:W-:Y:S01]  /*8490*/  FFMA.FTZ R50, R3.reuse, R19.reuse, R12 ;  /* 0x0000001303327223 */ /* 0x0c0fe2000001000c */
[----:B------:R-:W-:Y:S01]  /*84a0*/  ISETP.GE.AND P5, PT, R48, R122, PT ;  /* 0x0000007a3000720c */ /* 0x000fe20003fa6270 */
[----:B------:R-:W-:Y:S01]  /*84b0*/  FFMA.FTZ R12, R3, R19, R14 ;  /* 0x00000013030c7223 */ /* 0x000fe2000001000e */
[----:B------:R-:W-:Y:S02]  /*84c0*/  I2FP.F32.S32 R48, R48 ;  /* 0x0000003000307245 */ /* 0x000fe40000201400 */
[----:B------:R-:W-:Y:S02]  /*84d0*/  LOP3.LUT R19, R181, 0x10, R172, 0xfe, !PT ;  /* 0x00000010b5137812 */ /* 0x000fe400078efeac */
[----:B------:R-:W-:Y:S01]  /*84e0*/  FSEL R17, R17, -INF , !P1 ;  /* 0xff80000011117808 */ /* 0x000fe20004800000 */
[CC--:B------:R-:W-:Y:S01]  /*84f0*/  FFMA.FTZ R49, R3.reuse, R48.reuse, R13 ;  /* 0x0000003003317223 */ /* 0x0c0fe2000001000d */
[----:B------:R-:W-:Y:S01]  /*8500*/  FFMA.FTZ R13, R3, R48, R15 ;  /* 0x00000030030d7223 */ /* 0x000fe2000001000f */
[----:B------:R-:W-:Y:S01]  /*8510*/  VIADD R48, R174, 0x11 ;  /* 0x00000011ae307836 */ /* 0x000fe20000000000 */
[----:B------:R-:W-:-:S02]  /*8520*/  FSEL R14, R50, -INF , !P4 ;  /* 0xff800000320e7808 */ /* 0x000fc40006000000 */
[----:B------:R-:W-:Y:S02]  /*8530*/  FSEL R15, R12, -INF , !P2 ;  /* 0xff8000000c0f7808 */ /* 0x000fe40005000000 */
[C---:B------:R-:W-:Y:S02]  /*8540*/  ISETP.GE.AND P1, PT, R19.reuse, R123, PT ;  /* 0x0000007b1300720c */ /* 0x040fe40003f26270 */
[----:B------:R-:W-:Y:S02]  /*8550*/  ISETP.GE.AND P4, PT, R19, R122, PT ;  /* 0x0000007a1300720c */ /* 0x000fe40003f86270 */
[----:B------:R-:W-:Y:S02]  /*8560*/  FSEL R12, R49, -INF , !P6 ;  /* 0xff800000310c7808 */ /* 0x000fe40007000000 */
[----:B------:R-:W-:Y:S02]  /*8570*/  I2FP.F32.S32 R19, R19 ;  /* 0x0000001300137245 */ /* 0x000fe40000201400 */
[----:B------:R-:W-:-:S02]  /*8580*/  ISETP.GE.AND P2, PT, R48, R123, PT ;  /* 0x0000007b3000720c */ /* 0x000fc40003f46270 */
[----:B------:R-:W-:Y:S01]  /*8590*/  ISETP.GE.AND P6, PT, R48, R122, PT ;  /* 0x0000007a3000720c */ /* 0x000fe20003fc6270 */
[CC--:B------:R-:W-:Y:S01]  /*85a0*/  FFMA.FTZ R198, R3.reuse, R19.reuse, R8 ;  /* 0x0000001303c67223 */ /* 0x0c0fe20000010008 */
[----:B------:R-:W-:Y:S01]  /*85b0*/  I2FP.F32.S32 R48, R48 ;  /* 0x0000003000307245 */ /* 0x000fe20000201400 */
[----:B------:R-:W-:Y:S01]  /*85c0*/  FFMA.FTZ R10, R3, R19, R10 ;  /* 0x00000013030a7223 */ /* 0x000fe2000001000a */
[----:B------:R-:W-:Y:S02]  /*85d0*/  LOP3.LUT R8, R181, 0x18, R172, 0xfe, !PT ;  /* 0x00000018b5087812 */ /* 0x000fe400078efeac */
[----:B------:R-:W-:Y:S01]  /*85e0*/  FSEL R13, R13, -INF , !P5 ;  /* 0xff8000000d0d7808 */ /* 0x000fe20006800000 */
[CC--:B------:R-:W-:Y:S01]  /*85f0*/  FFMA.FTZ R196, R3.reuse, R48.reuse, R9 ;  /* 0x0000003003c47223 */ /* 0x0c0fe20000010009 */
[----:B------:R-:W-:Y:S01]  /*8600*/  VIADD R9, R174, 0x19 ;  /* 0x00000019ae097836 */ /* 0x000fe20000000000 */
[----:B------:R-:W-:Y:S01]  /*8610*/  FSEL R198, R198, -INF , !P1 ;  /* 0xff800000c6c67808 */ /* 0x000fe20004800000 */
[----:B------:R-:W-:Y:S01]  /*8620*/  FFMA.FTZ R11, R3, R48, R11 ;  /* 0x00000030030b7223 */ /* 0x000fe2000001000b */
[----:B------:R-:W-:-:S02]  /*8630*/  ISETP.GE.AND P5, PT, R8, R123, PT ;  /* 0x0000007b0800720c */ /* 0x000fc40003fa6270 */
[----:B------:R-:W-:Y:S02]  /*8640*/  ISETP.GE.AND P1, PT, R8, R122, PT ;  /* 0x0000007a0800720c */ /* 0x000fe40003f26270 */
[----:B------:R-:W-:Y:S02]  /*8650*/  FSEL R51, R10, -INF , !P4 ;  /* 0xff8000000a337808 */ /* 0x000fe40006000000 */
[----:B------:R-:W-:Y:S02]  /*8660*/  I2FP.F32.S32 R8, R8 ;  /* 0x0000000800087245 */ /* 0x000fe40000201400 */
[----:B------:R-:W-:Y:S02]  /*8670*/  I2FP.F32.S32 R10, R9 ;  /* 0x00000009000a7245 */ /* 0x000fe40000201400 */
[----:B------:R-:W-:Y:S01]  /*8680*/  ISETP.GE.AND P4, PT, R9, R123, PT ;  /* 0x0000007b0900720c */ /* 0x000fe20003f86270 */
[CC--:B------:R-:W-:Y:S01]  /*8690*/  FFMA.FTZ R50, R3.reuse, R8.reuse, R4 ;  /* 0x0000000803327223 */ /* 0x0c0fe20000010004 */
[C---:B------:R-:W-:Y:S01]  /*86a0*/  FFMA.FTZ R6, R3.reuse, R8, R6 ;  /* 0x0000000803067223 */ /* 0x040fe20000010006 */
[-C--:B------:R-:W-:Y:S01]  /*86b0*/  FFMA.FTZ R48, R3, R10.reuse, R5 ;  /* 0x0000000a03307223 */ /* 0x080fe20000010005 */
[----:B------:R-:W-:Y:S01]  /*86c0*/  VIADD R4, R174, 0x21 ;  /* 0x00000021ae047836 */ /* 0x000fe20000000000 */
[----:B------:R-:W-:Y:S01]  /*86d0*/  LOP3.LUT R8, R181, 0x20, R172, 0xfe, !PT ;  /* 0x00000020b5087812 */ /* 0x000fe200078efeac */
[----:B------:R-:W-:Y:S01]  /*86e0*/  FFMA.FTZ R7, R3, R10, R7 ;  /* 0x0000000a03077223 */ /* 0x000fe20000010007 */
        /* <DEDUP_REMOVED lines=8> */
[----:B------:R-:W-:Y:S01]  /*8770*/  FFMA.FTZ R46, R3, R5, R46 ;  /* 0x00000005032e7223 */ /* 0x000fe2000001002e */
[----:B------:R-:W-:Y:S02]  /*8780*/  FSEL R196, R196, -INF , !P2 ;  /* 0xff800000c4c47808 */ /* 0x000fe40005000000 */
[----:B------:R-:W-:Y:S01]  /*8790*/  FSEL R49, R11, -INF , !P6 ;  /* 0xff8000000b317808 */ /* 0x000fe20007000000 */
[----:B------:R-:W-:Y:S01]  /*87a0*/  FFMA.FTZ R45, R3, R4, R45 ;  /* 0x00000004032d7223 */ /* 0x000fe2000001002d */
[----:B------:R-:W-:Y:S01]  /*87b0*/  ISETP.GE.AND P2, PT, R9, R122, PT ;  /* 0x0000007a0900720c */ /* 0x000fe20003f46270 */
[----:B------:R-:W-:Y:S01]  /*87c0*/  FFMA.FTZ R47, R3, R4, R47 ;  /* 0x00000004032f7223 */ /* 0x000fe2000001002f */
[----:B------:R-:W-:Y:S01]  /*87d0*/  ISETP.GE.AND P6, PT, R8, R123, PT ;  /* 0x0000007b0800720c */ /* 0x000fe20003fc6270 */
[----:B------:R-:W-:Y:S01]  /*87e0*/  VIADD R4, R174, 0x29 ;  /* 0x00000029ae047836 */ /* 0x000fe20000000000 */
        /* <DEDUP_REMOVED lines=15> */
[----:B------:R-:W-:-:S02]  /*88e0*/  LOP3.LUT R5, R181, 0x30, R172, 0xfe, !PT ;  /* 0x00000030b5057812 */ /* 0x000fc400078efeac */
[----:B------:R-:W-:Y:S01]  /*88f0*/  FSEL R191, R47, -INF , !P4 ;  /* 0xff8000002fbf7808 */ /* 0x000fe20006000000 */
[CC--:B------:R-:W-:Y:S01]  /*8900*/  FFMA.FTZ R41, R3.reuse, R4.reuse, R41 ;  /* 0x0000000403297223 */ /* 0x0c0fe20000010029 */
[----:B------:R-:W-:Y:S01]  /*8910*/  FFMA.FTZ R43, R3, R4, R43 ;  /* 0x00000004032b7223 */ /* 0x000fe2000001002b */
[----:B------:R-:W-:Y:S01]  /*8920*/  VIADD R4, R174, 0x31 ;  /* 0x00000031ae047836 */ /* 0x000fe20000000000 */
[----:B------:R-:W-:Y:S02]  /*8930*/  FSEL R194, R40, -INF , !P2 ;  /* 0xff80000028c27808 */ /* 0x000fe40005000000 */
[C---:B------:R-:W-:Y:S02]  /*8940*/  ISETP.GE.AND P4, PT, R5.reuse, R123, PT ;  /* 0x0000007b0500720c */ /* 0x040fe40003f86270 */
[----:B------:R-:W-:Y:S02]  /*8950*/  ISETP.GE.AND P2, PT, R5, R122, PT ;  /* 0x0000007a0500720c */ /* 0x000fe40003f46270 */
[----:B------:R-:W-:-:S02]  /*8960*/  FSEL R139, R42, -INF , !P6 ;  /* 0xff8000002a8b7808 */ /* 0x000fc40007000000 */
        /* <DEDUP_REMOVED lines=103> */
[----:B------:R-:W-:Y:S01]  /*8fe0*/  FSEL R115, R115, -INF , !P5 ;  /* 0xff80000073737808 */ /* 0x000fe20006800000 */
[----:B------:R-:W-:Y:S01]  /*8ff0*/  VIADD R5, R174, 0x79 ;  /* 0x00000079ae057836 */ /* 0x000fe20000000000 */
[----:B------:R-:W-:Y:S01]  /*9000*/  FSEL R108, R56, -INF , !P1 ;  /* 0xff800000386c7808 */ /* 0x000fe20004800000 */
[CC--:B------:R-:W-:Y:S01]  /*9010*/  FFMA.FTZ R57, R3.reuse, R4.reuse, R57 ;  /* 0x0000000403397223 */ /* 0x0c0fe20000010039 */
[----:B------:R-:W-:Y:S01]  /*9020*/  FFMA.FTZ R59, R3, R4, R59 ;  /* 0x00000004033b7223 */ /* 0x000fe2000001003b */
        /* <DEDUP_REMOVED lines=13> */
[-C--:B------:R-:W-:Y:S01]  /*9100*/  FFMA.FTZ R66, R3, R4.reuse, R105 ;  /* 0x0000000403427223 */ /* 0x080fe20000010069 */
[----:B------:R-:W-:Y:S01]  /*9110*/  FSEL R105, R59, -INF , !P6 ;  /* 0xff8000003b697808 */ /* 0x000fe20007000000 */
[----:B------:R-:W-:Y:S01]  /*9120*/  FFMA.FTZ R65, R3, R4, R107 ;  /* 0x0000000403417223 */ /* 0x000fe2000001006b */
[C---:B------:R-:W-:Y:S02]  /*9130*/  ISETP.GE.AND P6, PT, R55.reuse, R123, PT ;  /* 0x0000007b3700720c */ /* 0x040fe40003fc6270 */
[----:B------:R-:W-:Y:S02]  /*9140*/  ISETP.GE.AND P5, PT, R55, R122, PT ;  /* 0x0000007a3700720c */ /* 0x000fe40003fa6270 */
[----:B------:R-:W-:Y:S02]  /*9150*/  FSEL R67, R67, -INF , !P1 ;  /* 0xff80000043437808 */ /* 0x000fe40004800000 */
[----:B------:R-:W-:-:S02]  /*9160*/  FSEL R66, R66, -INF , !P4 ;  /* 0xff80000042427808 */ /* 0x000fc40006000000 */
[----:B------:R-:W-:Y:S02]  /*9170*/  I2FP.F32.S32 R55, R55 ;  /* 0x0000003700377245 */ /* 0x000fe40000201400 */
[C---:B------:R-:W-:Y:S02]  /*9180*/  ISETP.GE.AND P1, PT, R6.reuse, R123, PT ;  /* 0x0000007b0600720c */ /* 0x040fe40003f26270 */
[----:B------:R-:W-:Y:S01]  /*9190*/  ISETP.GE.AND P4, PT, R6, R122, PT ;  /* 0x0000007a0600720c */ /* 0x000fe20003f86270 */
[CC--:B------:R-:W-:Y:S01]  /*91a0*/  FFMA.FTZ R54, R3.reuse, R55.reuse, R60 ;  /* 0x0000003703367223 */ /* 0x0c0fe2000001003c */
[----:B------:R-:W-:Y:S01]  /*91b0*/  I2FP.F32.S32 R6, R6 ;  /* 0x0000000600067245 */ /* 0x000fe20000201400 */
[----:B------:R-:W-:Y:S01]  /*91c0*/  FFMA.FTZ R55, R3, R55, R62 ;  /* 0x0000003703377223 */ /* 0x000fe2000001003e */
[----:B------:R-:W-:Y:S02]  /*91d0*/  LOP3.LUT R4, R181, 0x78, R172, 0xfe, !PT ;  /* 0x00000078b5047812 */ /* 0x000fe400078efeac */
[----:B------:R-:W-:Y:S01]  /*91e0*/  FSEL R65, R65, -INF , !P2 ;  /* 0xff80000041417808 */ /* 0x000fe20005000000 */
[CC--:B------:R-:W-:Y:S01]  /*91f0*/  FFMA.FTZ R60, R3.reuse, R6.reuse, R61 ;  /* 0x00000006033c7223 */ /* 0x0c0fe2000001003d */
[----:B------:R-:W-:Y:S01]  /*9200*/  ISETP.GE.AND P2, PT, R4, R123, PT ;  /* 0x0000007b0400720c */ /* 0x000fe20003f46270 */
[----:B------:R-:W-:Y:S01]  /*9210*/  FFMA.FTZ R53, R3, R6, R63 ;  /* 0x0000000603357223 */ /* 0x000fe2000001003f */
[----:B------:R-:W-:-:S02]  /*9220*/  FSEL R54, R54, -INF , !P6 ;  /* 0xff80000036367808 */ /* 0x000fc40007000000 */
[----:B------:R-:W-:Y:S02]  /*9230*/  FSEL R60, R60, -INF , !P1 ;  /* 0xff8000003c3c7808 */ /* 0x000fe40004800000 */
[----:B------:R-:W-:Y:S02]  /*9240*/  ISETP.GE.AND P1, PT, R4, R122, PT ;  /* 0x0000007a0400720c */ /* 0x000fe40003f26270 */
[----:B------:R-:W-:Y:S02]  /*9250*/  I2FP.F32.S32 R4, R4 ;  /* 0x0000000400047245 */ /* 0x000fe40000201400 */
[----:B------:R-:W-:Y:S02]  /*9260*/  FSEL R53, R53, -INF , !P4 ;  /* 0xff80000035357808 */ /* 0x000fe40006000000 */
[C---:B------:R-:W-:Y:S01]  /*9270*/  ISETP.GE.AND P6, PT, R174.reuse, R123, PT ;  /* 0x0000007bae00720c */ /* 0x040fe20003fc6270 */
[CC--:B------:R-:W-:Y:S01]  /*9280*/  FFMA.FTZ R47, R3.reuse, R4.reuse, R102 ;  /* 0x00000004032f7223 */ /* 0x0c0fe20000010066 */
[----:B------:R-:W-:Y:S01]  /*9290*/  FFMA.FTZ R61, R3, R4, R100 ;  /* 0x00000004033d7223 */ /* 0x000fe20000010064 */
[----:B------:R-:W-:-:S02]  /*92a0*/  ISETP.GE.AND P4, PT, R174, R122, PT ;  /* 0x0000007aae00720c */ /* 0x000fc40003f86270 */
[----:B------:R-:W-:Y:S02]  /*92b0*/  I2FP.F32.S32 R174, R174 ;  /* 0x000000ae00ae7245 */ /* 0x000fe40000201400 */
[----:B------:R-:W-:Y:S02]  /*92c0*/  FSEL R47, R47, -INF , !P1 ;  /* 0xff8000002f2f7808 */ /* 0x000fe40004800000 */
[----:B------:R-:W-:Y:S01]  /*92d0*/  ISETP.GT.AND P1, PT, R165, R160, PT ;  /* 0x000000a0a500720c */ /* 0x000fe20003f24270 */
[----:B------:R-:W-:Y:S01]  /*92e0*/  FFMA.FTZ R16, R3, R174, R16 ;  /* 0x000000ae03107223 */ /* 0x000fe20000010010 */
[----:B------:R-:W-:Y:S02]  /*92f0*/  I2FP.F32.S32 R4, R5 ;  /* 0x0000000500047245 */ /* 0x000fe40000201400 */
[----:B------:R-:W-:Y:S02]  /*9300*/  FSEL R55, R55, -INF , !P5 ;  /* 0xff80000037377808 */ /* 0x000fe40006800000 */
[----:B------:R-:W-:Y:S01]  /*9310*/  FSEL R61, R61, -INF , !P2 ;  /* 0xff8000003d3d7808 */ /* 0x000fe20005000000 */
[-C--:B------:R-:W-:Y:S01]  /*9320*/  FFMA.FTZ R62, R3, R4.reuse, R101 ;  /* 0x00000004033e7223 */ /* 0x080fe20000010065 */
        /* <DEDUP_REMOVED lines=25> */
[----:B------:R-:W-:Y:S01]  /*94c0*/  IMAD.HI.U32 R16, R11, R10, RZ ;  /* 0x0000000a0b107227 */ /* 0x000fe200078e00ff */
[----:B------:R-:W-:-:S03]  /*94d0*/  LOP3.LUT R19, R19, R8, RZ, 0x3c, !PT ;  /* 0x0000000813137212 */ /* 0x000fc600078e3cff */
[----:B------:R-:W-:Y:S02]  /*94e0*/  IMAD.MOV R9, RZ, RZ, -R16 ;  /* 0x000000ffff097224 */ /* 0x000fe400078e0a10 */
[----:B------:R-:W-:-:S04]  /*94f0*/  IMAD.HI.U32 R11, R11, R7, RZ ;  /* 0x000000070b0b7227 */ /* 0x000fc800078e00ff */
[----:B------:R-:W-:Y:S01]  /*9500*/  IMAD R21, R6, R9, R10 ;  /* 0x0000000906157224 */ /* 0x000fe200078e020a */
[----:B------:R-:W-:-:S04]  /*9510*/  IADD3 R9, -R11, RZ, RZ ;  /* 0x000000ff0b097210 */ /* 0x000fc80007ffe1ff */
[C---:B------:R-:W-:Y:S01]  /*9520*/  ISETP.GT.U32.AND P5, PT, R6.reuse, R21, PT ;  /* 0x000000150600720c */ /* 0x040fe20003fa4070 */
[----:B------:R-:W-:Y:S01]  /*9530*/  IMAD R7, R6, R9, R7 ;  /* 0x0000000906077224 */ /* 0x000fe200078e0207 */
[----:B------:R-:W-:-:S04]  /*9540*/  LOP3.LUT R9, RZ, R8, RZ, 0x33, !PT ;  /* 0x00000008ff097212 */ /* 0x000fc800078e33ff */
        /* <DEDUP_REMOVED lines=8> */
[----:B------:R-:W-:-:S07]  /*95d0*/  ISETP.GE.U32.AND P6, PT, R7, R6, PT ;  /* 0x000000060700720c */ /* 0x000fce0003fc6070 */
[----:B------:R-:W-:Y:S02]  /*95e0*/  @P2 IADD3 R16, R16, 0x1, RZ ;  /* 0x0000000110102810 */ /* 0x000fe40007ffe0ff */
[----:B------:R-:W-:-:S03]  /*95f0*/  ISETP.GE.AND P2, PT, R19, RZ, PT ;  /* 0x000000ff1300720c */ /* 0x000fc60003f46270 */
[----:B------:R-:W-:Y:S01]  /*9600*/  @!P5 IMAD.MOV R16, RZ, RZ, -R16 ;  /* 0x000000ffff10d224 */ /* 0x000fe200078e0a10 */
[----:B------:R-:W-:-:S04]  /*9610*/  @P6 IADD3 R11, R11, 0x1, RZ ;  /* 0x000000010b0b6810 */ /* 0x000fc80007ffe0ff */
[----:B------:R-:W-:-:S05]  /*9620*/  SEL R7, R9, R16, !P4 ;  /* 0x0000001009077207 */ /* 0x000fca0006000000 */
[----:B------:R-:W-:Y:S01]  /*9630*/  @!P2 IADD3 R11, -R11, RZ, RZ ;  /* 0x000000ff0b0ba210 */ /* 0x000fe20007ffe1ff */
[----:B------:R-:W-:-:S03]  /*9640*/  IMAD.WIDE R20, R7, 0x4, R170 ;  /* 0x0000000407147825 */ /* 0x000fc600078e02aa */
[----:B------:R-:W-:Y:S02]  /*9650*/  SEL R9, R9, R11, !P4 ;  /* 0x0000000b09097207 */ /* 0x000fe40006000000 */
[----:B------:R-:W2:Y:S03]  /*9660*/  LDG.E R11, desc[UR10][R20.64] ;  /* 0x0000000a140b7981 */ /* 0x000ea6000c1e1900 */
[----:B------:R-:W-:-:S05]  /*9670*/  IMAD.WIDE R18, R9, 0x4, R170 ;  /* 0x0000000409127825 */ /* 0x000fca00078e02aa */
[----:B------:R-:W2:Y:S01]  /*9680*/  LDG.E R6, desc[UR10][R18.64] ;  /* 0x0000000a12067981 */ /* 0x000ea2000c1e1900 */
[----:B------:R-:W-:-:S04]  /*9690*/  IMAD.IADD R9, R7, 0x1, -R9 ;  /* 0x0000000107097824 */ /* 0x000fc800078e0a09 */
[----:B------:R-:W-:-:S05]  /*96a0*/  IMAD R9, R9, R8, -0x80 ;  /* 0xffffff8009097424 */ /* 0x000fca00078e0208 */
[----:B------:R-:W-:Y:S02]  /*96b0*/  SHF.R.S32.HI R7, RZ, 0x1f, R9 ;  /* 0x0000001fff077819 */ /* 0x000fe40000011409 */
[----:B--2---:R-:W-:-:S03]  /*96c0*/  IADD3 R8, -R11, R6, RZ ;  /* 0x000000060b087210 */ /* 0x004fc60007ffe1ff */
[-C--:B------:R-:W-:Y:S01]  /*96d0*/  IMAD R6, R7, R116.reuse, RZ ;  /* 0x0000007407067224 */ /* 0x080fe200078e02ff */
[----:B------:R-:W-:Y:S01]  /*96e0*/  SHF.R.S32.HI R7, RZ, 0x1f, R8 ;  /* 0x0000001fff077819 */ /* 0x000fe20000011408 */
[----:B------:R-:W-:-:S04]  /*96f0*/  IMAD.WIDE.U32 R10, R9, R116, RZ ;  /* 0x00000074090a7225 */ /* 0x000fc800078e00ff */
        /* <DEDUP_REMOVED lines=8> */
.L_x_7330:
[----:B------:R-:W-:-:S04]  /*9780*/  LEA R7, -R116, RZ, 0x7 ;  /* 0x000000ff74077211 */ /* 0x000fc800078e39ff */
[----:B------:R-:W-:-:S07]  /*9790*/  SHF.R.S32.HI R6, RZ, 0x1f, R7 ;  /* 0x0000001fff067819 */ /* 0x000fce0000011407 */
.L_x_7331:
[C---:B------:R-:W-:Y:S01]  /*97a0*/  @!P0 IADD3 R9, P4, P2, R7.reuse, R120, R162 ;  /* 0x0000007807098210 */ /* 0x040fe20007a9e0a2 */
[----:B------:R-:W-:Y:S01]  /*97b0*/  @!P0 IMAD.WIDE.U32 R18, R116, 0x30, R120 ;  /* 0x0000003074128825 */ /* 0x000fe200078e0078 */
[----:B------:R-:W-:Y:S01]  /*97c0*/  @!P0 LEA R22, P5, R7, R176, 0x1 ;  /* 0x000000b007168211 */ /* 0x000fe200078a08ff */
[----:B------:R1:W-:Y:S01]  /*97d0*/  @P0 STS.128 [R166+0x2000], RZ ;  /* 0x002000ffa6000388 */ /* 0x0003e20000000c00 */
[----:B------:R-:W-:Y:S01]  /*97e0*/  @!P0 IADD3.X R8, R6, R121, R161, P4, P2 ;  /* 0x0000007906088210 */ /* 0x000fe200027e44a1 */
[----:B------:R-:W-:Y:S01]  /*97f0*/  BSSY B0, `(.L_x_7332) ;  /* 0x000004f000007945 */ /* 0x000fe20003800000 */
[----:B------:R-:W-:Y:S02]  /*9800*/  @!P0 LEA R20, P2, R9, UR8, 0x1 ;  /* 0x0000000809148c11 */ /* 0x000fe4000f8408ff */
        /* <DEDUP_REMOVED lines=77> */
.L_x_7333:
[----:B------:R-:W-:Y:S05]  /*9ce0*/  BSYNC B0 ;  /* 0x0000000000007941 */ /* 0x000fea0003800000 */
.L_x_7332:
[----:B------:R-:W0:Y:S01]  /*9cf0*/  LDGDEPBAR ;  /* 0x00000000000079af */ /* 0x000e220000000000 */
[----:B------:R-:W-:-:S04]  /*9d00*/  LEA R176, P0, R7, R176, 0x1 ;  /* 0x000000b007b07211 */ /* 0x000fc800078008ff */
[----:B------:R-:W-:-:S09]  /*9d10*/  LEA.HI.X R175, R7, R175, R6, 0x1, P0 ;  /* 0x000000af07af7211 */ /* 0x000fd200000f0c06 */
.L_x_7329:
[----:B------:R-:W-:Y:S01]  /*9d20*/  FMNMX.FTZ R7, R2, R4, !PT ;  /* 0x0000000402077209 */ /* 0x000fe20007810000 */
[----:B-1----:R-:W-:Y:S01]  /*9d30*/  LDSM.16.MT88.4 R24, [R149+0x6000] ;  /* 0x006000009518783b */ /* 0x002fe20000004200 */
        /* <DEDUP_REMOVED lines=71> */
[----:B------:R-:W3:Y:S04]  /*a1b0*/  SHFL.BFLY PT, R44, R7, 0x1, 0x1f ;  /* 0x0c201f00072c7f89 */ /* 0x000ee800000e0000 */
[----:B--2---:R-:W-:Y:S01]  /*a1c0*/  LDSM.16.MT88.4 R8, [R152+0x6000] ;  /* 0x006000009808783b */ /* 0x004fe20000004200 */
[----:B-1----:R-:W-:-:S04]  /*a1d0*/  FMNMX.FTZ R45, R6, R45, !PT ;  /* 0x0000002d062d7209 */ /* 0x002fc80007810000 */
[C---:B------:R-:W-:Y:S01]  /*a1e0*/  FSETP.NEU.FTZ.AND P2, PT, R45.reuse, -INF , PT ;  /* 0xff8000002d00780b */ /* 0x040fe20003f5d000 */
[----:B------:R-:W-:Y:S01]  /*a1f0*/  FMUL.FTZ R101, R45, UR12 ;  /* 0x0000000c2d657c20 */ /* 0x000fe20008410000 */
[----:B---3--:R-:W-:Y:S02]  /*a200*/  FMNMX.FTZ R44, R7, R44, !PT ;  /* 0x0000002c072c7209 */ /* 0x008fe40007810000 */
[----:B------:R-:W-:Y:S02]  /*a210*/  FSEL R183, R45, RZ, P2 ;  /* 0x000000ff2db77208 */ /* 0x000fe40001000000 */
[----:B------:R-:W-:Y:S02]  /*a220*/  FSEL R101, R101, RZ, P2 ;  /* 0x000000ff65657208 */ /* 0x000fe40001000000 */
[----:B------:R-:W-:Y:S01]  /*a230*/  FSETP.NEU.FTZ.AND P0, PT, R44, -INF , PT ;  /* 0xff8000002c00780b */ /* 0x000fe20003f1d000 */
[----:B------:R-:W-:Y:S02]  /*a240*/  FADD.FTZ R183, R2, -R183 ;  /* 0x800000b702b77221 */ /* 0x000fe40000010000 */
[--C-:B------:R-:W-:Y:S01]  /*a250*/  FFMA.FTZ R117, R52, UR12, -R101.reuse ;  /* 0x0000000c34757c23 */ /* 0x100fe20008010865 */
[----:B------:R-:W-:Y:S01]  /*a260*/  FMUL.FTZ R52, R44, UR12 ;  /* 0x0000000c2c347c20 */ /* 0x000fe20008410000 */
[--C-:B------:R-:W-:Y:S01]  /*a270*/  FFMA.FTZ R174, R4, UR12, -R101.reuse ;  /* 0x0000000c04ae7c23 */ /* 0x100fe20008010865 */
[--C-:B------:R-:W-:Y:S01]  /*a280*/  FFMA.FTZ R116, R14, UR12, -R101.reuse ;  /* 0x0000000c0e747c23 */ /* 0x100fe20008010865 */
[--C-:B------:R-:W-:Y:S01]  /*a290*/  FFMA.FTZ R63, R12, UR12, -R101.reuse ;  /* 0x0000000c0c3f7c23 */ /* 0x100fe20008010865 */
[----:B------:R-:W-:Y:S01]  /*a2a0*/  FMUL.FTZ R183, R183, UR12 ;  /* 0x0000000cb7b77c20 */ /* 0x000fe20008410000 */
[----:B------:R-:W-:Y:S01]  /*a2b0*/  FSEL R52, R52, RZ, P0 ;  /* 0x000000ff34347208 */ /* 0x000fe20000000000 */
[----:B------:R-:W-:Y:S01]  /*a2c0*/  MUFU.EX2 R117, R117 ;  /* 0x0000007500757308 */ /* 0x000fe20000000800 */
[--C-:B------:R-:W-:Y:S01]  /*a2d0*/  FFMA.FTZ R107, R48, UR12, -R101.reuse ;  /* 0x0000000c306b7c23 */ /* 0x100fe20008010865 */
[--C-:B------:R-:W-:Y:S01]  /*a2e0*/  FFMA.FTZ R113, R198, UR12, -R101.reuse ;  /* 0x0000000cc6717c23 */ /* 0x100fe20008010865 */
[----:B------:R-:W-:Y:S01]  /*a2f0*/  FFMA.FTZ R100, R196, UR12, -R101 ;  /* 0x0000000cc4647c23 */ /* 0x000fe20008010865 */
[--C-:B------:R-:W-:Y:S01]  /*a300*/  FFMA.FTZ R114, R17, UR12, -R52.reuse ;  /* 0x0000000c11727c23 */ /* 0x100fe20008010834 */
[--C-:B------:R-:W-:Y:S01]  /*a310*/  FFMA.FTZ R181, R5, UR12, -R52.reuse ;  /* 0x0000000c05b57c23 */ /* 0x100fe20008010834 */
[----:B------:R-:W1:Y:S01]  /*a320*/  LDSM.16.MT88.4 R16, [R150+0x6000] ;  /* 0x006000009610783b */ /* 0x000e620000004200 */
[----:B------:R-:W-:Y:S01]  /*a330*/  FSEL R5, R44, RZ, P0 ;  /* 0x000000ff2c057208 */ /* 0x000fe20000000000 */
[--C-:B------:R-:W-:Y:S01]  /*a340*/  FFMA.FTZ R103, R13, UR12, -R52.reuse ;  /* 0x0000000c0d677c23 */ /* 0x100fe20008010834 */
[--C-:B------:R-:W-:Y:S01]  /*a350*/  FFMA.FTZ R15, R15, UR12, -R52.reuse ;  /* 0x0000000c0f0f7c23 */ /* 0x100fe20008010834 */
[----:B------:R-:W2:Y:S01]  /*a360*/  MUFU.EX2 R174, R174 ;  /* 0x000000ae00ae7308 */ /* 0x000ea20000000800 */
[--C-:B------:R-:W-:Y:S01]  /*a370*/  FFMA.FTZ R106, R51, UR12, -R52.reuse ;  /* 0x0000000c336a7c23 */ /* 0x100fe20008010834 */
[----:B------:R-:W-:Y:S01]  /*a380*/  FADD.FTZ R0, R0, -R5 ;  /* 0x8000000500007221 */ /* 0x000fe20000010000 */
[--C-:B------:R-:W-:Y:S01]  /*a390*/  FFMA.FTZ R123, R49, UR12, -R52.reuse ;  /* 0x0000000c317b7c23 */ /* 0x100fe20008010834 */
[--C-:B------:R-:W-:Y:S01]  /*a3a0*/  FFMA.FTZ R121, R127, UR12, -R52.reuse ;  /* 0x0000000c7f797c23 */ /* 0x100fe20008010834 */
[--C-:B------:R-:W-:Y:S01]  /*a3b0*/  FFMA.FTZ R102, R137, UR12, -R52.reuse ;  /* 0x0000000c89667c23 */ /* 0x100fe20008010834 */
[----:B------:R-:W-:Y:S01]  /*a3c0*/  FMUL.FTZ R0, R0, UR12 ;  /* 0x0000000c00007c20 */ /* 0x000fe20008410000 */
        /* <DEDUP_REMOVED lines=25> */
[----:B------:R-:W2:Y:S01]  /*a560*/  MUFU.EX2 R114, R114 ;  /* 0x0000007200727308 */ /* 0x000ea20000000800 */
[----:B---3--:R-:W-:-:S07]  /*a570*/  F2FP.BF16.F32.PACK_AB R34, R63, R116 ;  /* 0x000000743f22723e */ /* 0x008fce00000010ff */
[----:B------:R-:W-:Y:S08]  /*a580*/  MUFU.EX2 R2, R15 ;  /* 0x0000000f00027308 */ /* 0x000ff00000000800 */
[----:B------:R-:W3:Y:S01]  /*a590*/  MUFU.EX2 R183, R183 ;  /* 0x000000b700b77308 */ /* 0x000ee20000000800 */
[----:B--2---:R-:W-:-:S07]  /*a5a0*/  F2FP.BF16.F32.PACK_AB R33, R114, R181 ;  /* 0x000000b57221723e */ /* 0x004fce00000010ff */
[----:B------:R2:W4:Y:S08]  /*a5b0*/  MUFU.EX2 R182, R0 ;  /* 0x0000000000b67308 */ /* 0x0005300000000800 */
[----:B------:R-:W5:Y:S01]  /*a5c0*/  MUFU.EX2 R103, R103 ;  /* 0x0000006700677308 */ /* 0x000f620000000800 */
[-C--:B---3--:R-:W-:Y:S01]  /*a5d0*/  FMUL.FTZ R12, R68, R183.reuse ;  /* 0x000000b7440c7220 */ /* 0x088fe20000410000 */
[-C--:B------:R-:W-:Y:S01]  /*a5e0*/  FMUL.FTZ R13, R69, R183.reuse ;  /* 0x000000b7450d7220 */ /* 0x080fe20000410000 */
[-C--:B------:R-:W-:Y:S01]  /*a5f0*/  FMUL.FTZ R72, R72, R183.reuse ;  /* 0x000000b748487220 */ /* 0x080fe20000410000 */
[-C--:B------:R-:W-:Y:S01]  /*a600*/  FMUL.FTZ R73, R73, R183.reuse ;  /* 0x000000b749497220 */ /* 0x080fe20000410000 */
[-C--:B------:R-:W-:Y:S01]  /*a610*/  FMUL.FTZ R4, R96, R183.reuse ;  /* 0x000000b760047220 */ /* 0x080fe20000410000 */
[-C--:B------:R-:W-:Y:S01]  /*a620*/  FMUL.FTZ R5, R97, R183.reuse ;  /* 0x000000b761057220 */ /* 0x080fe20000410000 */
[-C--:B------:R-:W-:Y:S01]  /*a630*/  FMUL.FTZ R20, R88, R183.reuse ;  /* 0x000000b758147220 */ /* 0x080fe20000410000 */
[----:B------:R-:W-:Y:S01]  /*a640*/  MUFU.EX2 R113, R113 ;  /* 0x0000007100717308 */ /* 0x000fe20000000800 */
[----:B--2---:R-:W-:Y:S01]  /*a650*/  FFMA.FTZ R0, R50, UR12, -R101 ;  /* 0x0000000c32007c23 */ /* 0x004fe20008010865 */
[-C--:B----4-:R-:W-:Y:S01]  /*a660*/  FMUL.FTZ R14, R70, R182.reuse ;  /* 0x000000b6460e7220 */ /* 0x090fe20000410000 */
[----:B------:R-:W2:Y:S01]  /*a670*/  LDSM.16.MT88.4 R48, [R150+0x6800] ;  /* 0x006800009630783b */ /* 0x000ea20000004200 */
[-C--:B------:R-:W-:Y:S01]  /*a680*/  FMUL.FTZ R15, R71, R182.reuse ;  /* 0x000000b6470f7220 */ /* 0x080fe20000410000 */
[-C--:B------:R-:W-:Y:S01]  /*a690*/  FMUL.FTZ R74, R74, R182.reuse ;  /* 0x000000b64a4a7220 */ /* 0x080fe20000410000 */
[-C--:B------:R-:W-:Y:S01]  /*a6a0*/  FMUL.FTZ R75, R75, R182.reuse ;  /* 0x000000b64b4b7220 */ /* 0x080fe20000410000 */
[----:B------:R-:W-:Y:S01]  /*a6b0*/  FMUL.FTZ R6, R98, R182 ;  /* 0x000000b662067220 */ /* 0x000fe20000410000 */
[----:B------:R-:W3:Y:S01]  /*a6c0*/  MUFU.EX2 R100, R100 ;  /* 0x0000006400647308 */ /* 0x000ee20000000800 */
[----:B-----5:R-:W-:Y:S01]  /*a6d0*/  F2FP.BF16.F32.PACK_AB R35, R103, R2 ;  /* 0x000000026723723e */ /* 0x020fe200000010ff */
[-C--:B------:R-:W-:Y:S01]  /*a6e0*/  FMUL.FTZ R7, R99, R182.reuse ;  /* 0x000000b663077220 */ /* 0x080fe20000410000 */
[-C--:B------:R-:W-:Y:S01]  /*a6f0*/  FMUL.FTZ R21, R89, R183.reuse ;  /* 0x000000b759157220 */ /* 0x080fe20000410000 */
[-C--:B------:R-:W-:Y:S01]  /*a700*/  FMUL.FTZ R22, R90, R182.reuse ;  /* 0x000000b65a167220 */ /* 0x080fe20000410000 */
[-C--:B------:R-:W-:Y:S01]  /*a710*/  FMUL.FTZ R23, R91, R182.reuse ;  /* 0x000000b65b177220 */ /* 0x080fe20000410000 */
[-C--:B------:R-:W-:Y:S01]  /*a720*/  FMUL.FTZ R92, R92, R183.reuse ;  /* 0x000000b75c5c7220 */ /* 0x080fe20000410000 */
[-C--:B------:R-:W-:Y:S01]  /*a730*/  FMUL.FTZ R93, R93, R183.reuse ;  /* 0x000000b75d5d7220 */ /* 0x080fe20000410000 */
[C---:B-1----:R-:W-:Y:S01]  /*a740*/  HMMA.16816.F32.BF16 R12, R32.reuse, R16, R12 ;  /* 0x00000010200c723c */ /* 0x042fe2000004180c */
        /* <DEDUP_REMOVED lines=18> */
[----:B------:R-:W-:Y:S01]  /*a870*/  HMMA.16816.F32.BF16 R4, R32, R8, R4 ;  /* 0x000000082004723c */ /* 0x000fe20000041804 */
[----:B------:R-:W-:Y:S01]  /*a880*/  LDSM.16.MT88.4 R72, [R150+0x8800] ;  /* 0x008800009648783b */ /* 0x000fe20000004200 */
[----:B------:R-:W-:Y:S01]  /*a890*/  FFMA.FTZ R181, R178, R182, R181 ;  /* 0x000000b6b2b57223 */ /* 0x000fe200000100b5 */
[----:B------:R-:W-:Y:S01]  /*a8a0*/  FFMA.FTZ R174, R177, R183, R174 ;  /* 0x000000b7b1ae7223 */ /* 0x000fe200000100ae */
[----:B------:R-:W-:-:S02]  /*a8b0*/  FFMA.FTZ R177, R62, UR12, -R101 ;  /* 0x0000000c3eb17c23 */ /* 0x000fc40008010865 */
[----:B------:R-:W1:Y:S01]  /*a8c0*/  MUFU.EX2 R123, R123 ;  /* 0x0000007b007b7308 */ /* 0x000e620000000800 */
[----:B------:R-:W-:Y:S01]  /*a8d0*/  HMMA.16816.F32.BF16 R20, R32, R24, R20 ;  /* 0x000000182014723c */ /* 0x000fe20000041814 */
[----:B------:R-:W-:Y:S01]  /*a8e0*/  FADD.FTZ R181, R114, R181 ;  /* 0x000000b572b57221 */ /* 0x000fe20000010000 */
[----:B------:R-:W-:-:S04]  /*a8f0*/  FADD.FTZ R117, R117, R174 ;  /* 0x000000ae75757221 */ /* 0x000fc80000010000 */
[----:B------:R-:W-:Y:S01]  /*a900*/  HMMA.16816.F32.BF16 R8, R32, R10, R92 ;  /* 0x0000000a2008723c */ /* 0x000fe2000004185c */
[----:B------:R-:W-:Y:S01]  /*a910*/  MUFU.EX2 R121, R121 ;  /* 0x0000007900797308 */ /* 0x000fe20000000800 */
[----:B------:R-:W-:Y:S01]  /*a920*/  LDSM.16.MT88.4 R92, [R152+0x8800] ;  /* 0x00880000985c783b */ /* 0x000fe20000004200 */
[----:B------:R-:W-:-:S03]  /*a930*/  FADD.FTZ R116, R116, R117 ;  /* 0x0000007574747221 */ /* 0x000fc60000010000 */
[C---:B------:R-:W-:Y:S01]  /*a940*/  HMMA.16816.F32.BF16 R24, R32.reuse, R26, R76 ;  /* 0x0000001a2018723c */ /* 0x040fe2000004184c */
[----:B------:R-:W-:Y:S01]  /*a950*/  LDSM.16.MT88.4 R76, [R149+0x8000] ;  /* 0x00800000954c783b */ /* 0x000fe20000004200 */
[----:B------:R-:W-:Y:S01]  /*a960*/  FADD.FTZ R116, R63, R116 ;  /* 0x000000743f747221 */ /* 0x000fe20000010000 */
[----:B------:R-:W4:Y:S03]  /*a970*/  MUFU.EX2 R102, R102 ;  /* 0x0000006600667308 */ /* 0x000f260000000800 */
[C---:B------:R-:W-:Y:S05]  /*a980*/  HMMA.16816.F32.BF16 R28, R32.reuse, R36, R28 ;  /* 0x00000024201c723c */ /* 0x040fea000004181c */
[----:B------:R-:W-:Y:S01]  /*a990*/  MUFU.EX2 R137, R137 ;  /* 0x0000008900897308 */ /* 0x000fe20000000800 */
[----:B------:R-:W-:Y:S01]  /*a9a0*/  HMMA.16816.F32.BF16 R32, R32, R38, R80 ;  /* 0x000000262020723c */ /* 0x000fe20000041850 */
[----:B---3--:R-:W-:Y:S01]  /*a9b0*/  F2FP.BF16.F32.PACK_AB R36, R100, R113 ;  /* 0x000000716424723e */ /* 0x008fe200000010ff */
[----:B------:R-:W-:Y:S01]  /*a9c0*/  FADD.FTZ R113, R113, R116 ;  /* 0x0000007471717221 */ /* 0x000fe20000010000 */
[----:B-1----:R-:W-:-:S03]  /*a9d0*/  F2FP.BF16.F32.PACK_AB R37, R123, R106 ;  /* 0x0000006a7b25723e */ /* 0x002fc600000010ff */
[----:B------:R-:W-:Y:S01]  /*a9e0*/  FADD.FTZ R113, R100, R113 ;  /* 0x0000007164717221 */ /* 0x000fe20000010000 */
[----:B------:R-:W-:Y:S01]  /*a9f0*/  F2FP.BF16.F32.PACK_AB R38, R107, R0 ;  /* 0x000000006b26723e */ /* 0x000fe200000010ff */
[----:B------:R-:W1:Y:S01]  /*aa00*/  MUFU.EX2 R122, R122 ;  /* 0x0000007a007a7308 */ /* 0x000e620000000800 */
[----:B----4-:R-:W-:Y:S01]  /*aa10*/  F2FP.BF16.F32.PACK_AB R39, R102, R121 ;  /* 0x000000796627723e */ /* 0x010fe200000010ff */
[----:B------:R-:W-:-:S06]  /*aa20*/  FADD.FTZ R0, R0, R113 ;  /* 0x0000007100007221 */ /* 0x000fcc0000010000 */
[C---:B--2---:R-:W-:Y:S01]  /*aa30*/  HMMA.16816.F32.BF16 R12, R36.reuse, R48, R12 ;  /* 0x00000030240c723c */ /* 0x044fe2000004180c */
[----:B------:R-:W-:Y:S05]  /*aa40*/  MUFU.EX2 R127, R127 ;  /* 0x0000007f007f7308 */ /* 0x000fea0000000800 */
[C---:B------:R-:W-:Y:S01]  /*aa50*/  HMMA.16816.F32.BF16 R16, R36.reuse, R50, R16 ;  /* 0x000000322410723c */ /* 0x040fe20000041810 */
[----:B------:R-:W2:Y:S02]  /*aa60*/  LDSM.16.MT88.4 R48, [R148+0x6800] ;  /* 0x006800009430783b */ /* 0x000ea40000004200 */
[----:B------:R-:W-:Y:S03]  /*aa70*/  MUFU.EX2 R120, R120 ;  /* 0x0000007800787308 */ /* 0x000fe60000000800 */
[C---:B------:R-:W-:Y:S05]  /*aa80*/  HMMA.16816.F32.BF16 R4, R36.reuse, R56, R4 ;  /* 0x000000382404723c */ /* 0x040fea0000041804 */
        /* <DEDUP_REMOVED lines=16> */
[----:B------:R-:W-:-:S03]  /*ab90*/  F2FP.BF16.F32.PACK_AB R38, R120, R127 ;  /* 0x0000007f7826723e */ /* 0x000fc600000010ff */
[----:B------:R-:W-:Y:S01]  /*aba0*/  MUFU.EX2 R185, R185 ;  /* 0x000000b900b97308 */ /* 0x000fe20000000800 */
[----:B-----5:R-:W-:-:S07]  /*abb0*/  F2FP.BF16.F32.PACK_AB R39, R132, R139 ;  /* 0x0000008b8427723e */ /* 0x020fce00000010ff */
[----:B------:R-:W-:Y:S01]  /*abc0*/  MUFU.EX2 R184, R184 ;  /* 0x000000b800b87308 */ /* 0x000fe20000000800 */
[C---:B----4-:R-:W-:Y:S06]  /*abd0*/  HMMA.16816.F32.BF16 R20, R36.reuse, R40, R20 ;  /* 0x000000282414723c */ /* 0x050fec0000041814 */
[C---:B------:R-:W-:Y:S01]  /*abe0*/  HMMA.16816.F32.BF16 R24, R36.reuse, R42, R24 ;  /* 0x0000002a2418723c */ /* 0x040fe20000041818 */
[----:B------:R-:W-:Y:S01]  /*abf0*/  MUFU.EX2 R188, R188 ;  /* 0x000000bc00bc7308 */ /* 0x000fe20000000800 */
[----:B------:R-:W-:Y:S04]  /*ac00*/  LDSM.16.MT88.4 R40, [R149+0x7800] ;  /* 0x007800009528783b */ /* 0x000fe80000004200 */
[C---:B------:R-:W-:Y:S03]  /*ac10*/  HMMA.16816.F32.BF16 R4, R36.reuse, R56, R4 ;  /* 0x000000382404723c */ /* 0x040fe60000041804 */
[----:B------:R-:W1:Y:S03]  /*ac20*/  MUFU.EX2 R193, R193 ;  /* 0x000000c100c17308 */ /* 0x000e660000000800 */
[C---:B------:R-:W-:Y:S01]  /*ac30*/  HMMA.16816.F32.BF16 R8, R36.reuse, R58, R8 ;  /* 0x0000003a2408723c */ /* 0x040fe20000041808 */
[----:B------:R-:W-:Y:S04]  /*ac40*/  LDSM.16.MT88.4 R56, [R152+0x7800] ;  /* 0x007800009838783b */ /* 0x000fe80000004200 */
[----:B------:R-:W-:Y:S01]  /*ac50*/  MUFU.EX2 R187, R187 ;  /* 0x000000bb00bb7308 */ /* 0x000fe20000000800 */
[C---:B--2---:R-:W-:Y:S06]  /*ac60*/  HMMA.16816.F32.BF16 R12, R36.reuse, R48, R12 ;  /* 0x00000030240c723c */ /* 0x044fec000004180c */
[C---:B------:R-:W-:Y:S01]  /*ac70*/  HMMA.16816.F32.BF16 R16, R36.reuse, R50, R16 ;  /* 0x000000322410723c */ /* 0x040fe20000041810 */
[----:B------:R-:W2:Y:S01]  /*ac80*/  LDSM.16.MT88.4 R48, [R148+0x7000] ;  /* 0x007000009430783b */ /* 0x000ea20000004200 */
        /* <DEDUP_REMOVED lines=83> */
[----:B------:R-:W5:Y:S01]  /*b1c0*/  LDSM.16.MT88.4 R16, [R149+0x9000] ;  /* 0x009000009510783b */ /* 0x000f620000004200 */
[----:B------:R-:W-:Y:S04]  /*b1d0*/  MUFU.EX2 R33, R33 ;  /* 0x0000002100217308 */ /* 0x000fe80000000800 */
[C---:B-1----:R-:W-:Y:S01]  /*b1e0*/  HMMA.16816.F32.BF16 R88, R4.reuse, R24, R20 ;  /* 0x000000180458723c */ /* 0x042fe20000041814 */
[----:B------:R-:W1:Y:S05]  /*b1f0*/  LDSM.16.MT88.4 R20, [R152+0x9000] ;  /* 0x009000009814783b */ /* 0x000e6a0000004200 */
[----:B------:R-:W-:Y:S01]  /*b200*/  HMMA.16816.F32.BF16 R76, R4, R26, R76 ;  /* 0x0000001a044c723c */ /* 0x000fe2000004184c */
[--C-:B------:R-:W-:Y:S01]  /*b210*/  FFMA.FTZ R24, R105, UR12, -R52.reuse ;  /* 0x0000000c69187c23 */ /* 0x100fe20008010834 */
[----:B------:R-:W-:-:S05]  /*b220*/  FFMA.FTZ R25, R67, UR12, -R52 ;  /* 0x0000000c43197c23 */ /* 0x000fca0008010834 */
[--C-:B------:R-:W-:Y:S01]  /*b230*/  FFMA.FTZ R26, R65, UR12, -R52.reuse ;  /* 0x0000000c411a7c23 */ /* 0x100fe20008010834 */
[----:B------:R-:W4:Y:S01]  /*b240*/  MUFU.EX2 R24, R24 ;  /* 0x0000001800187308 */ /* 0x000f220000000800 */
[----:B------:R-:W-:Y:S01]  /*b250*/  FFMA.FTZ R27, R46, UR12, -R52 ;  /* 0x0000000c2e1b7c23 */ /* 0x000fe20008010834 */
[C---:B--2---:R-:W-:Y:S06]  /*b260*/  HMMA.16816.F32.BF16 R84, R4.reuse, R12, R84 ;  /* 0x0000000c0454723c */ /* 0x044fec0000041854 */
[----:B------:R-:W-:Y:S01]  /*b270*/  MUFU.EX2 R25, R25 ;  /* 0x0000001900197308 */ /* 0x000fe20000000800 */
[----:B------:R-:W-:Y:S01]  /*b280*/  HMMA.16816.F32.BF16 R80, R4, R14, R80 ;  /* 0x0000000e0450723c */ /* 0x000fe20000041850 */
[----:B------:R-:W-:Y:S01]  /*b290*/  FADD.FTZ R12, R2, R181 ;  /* 0x000000b5020c7221 */ /* 0x000fe20000010000 */
[----:B------:R-:W-:-:S03]  /*b2a0*/  FFMA.FTZ R2, R54, UR12, -R101 ;  /* 0x0000000c36027c23 */ /* 0x000fc60008010865 */
[----:B------:R-:W-:Y:S02]  /*b2b0*/  FADD.FTZ R103, R103, R12 ;  /* 0x0000000c67677221 */ /* 0x000fe40000010000 */
[----:B------:R-:W2:Y:S01]  /*b2c0*/  MUFU.EX2 R26, R26 ;  /* 0x0000001a001a7308 */ /* 0x000ea20000000800 */
[----:B------:R-:W1:Y:S01]  /*b2d0*/  LDSM.16.MT88.4 R12, [R148+0x9000] ;  /* 0x00900000940c783b */ /* 0x000e620000004200 */
[----:B---3--:R-:W-:Y:S01]  /*b2e0*/  F2FP.BF16.F32.PACK_AB R4, R32, R31 ;  /* 0x0000001f2004723e */ /* 0x008fe200000010ff */
[----:B------:R-:W-:Y:S01]  /*b2f0*/  FADD.FTZ R34, R106, R103 ;  /* 0x000000676a227221 */ /* 0x000fe20000010000 */
[----:B----4-:R-:W-:Y:S02]  /*b300*/  F2FP.BF16.F32.PACK_AB R5, R24, R33 ;  /* 0x000000211805723e */ /* 0x010fe400000010ff */
[----:B------:R-:W-:Y:S01]  /*b310*/  F2FP.BF16.F32.PACK_AB R6, R30, R29 ;  /* 0x0000001d1e06723e */ /* 0x000fe200000010ff */
[----:B------:R-:W-:Y:S01]  /*b320*/  FADD.FTZ R34, R123, R34 ;  /* 0x000000227b227221 */ /* 0x000fe20000010000 */
[----:B------:R-:W-:Y:S03]  /*b330*/  MUFU.EX2 R2, R2 ;  /* 0x0000000200027308 */ /* 0x000fe60000000800 */
[----:B------:R-:W-:-:S04]  /*b340*/  FADD.FTZ R121, R121, R34 ;  /* 0x0000002279797221 */ /* 0x000fc80000010000 */
[----:B------:R-:W-:Y:S01]  /*b350*/  FADD.FTZ R121, R102, R121 ;  /* 0x0000007966797221 */ /* 0x000fe20000010000 */
[----:B------:R-:W-:Y:S01]  /*b360*/  MUFU.EX2 R27, R27 ;  /* 0x0000001b001b7308 */ /* 0x000fe20000000800 */
[----:B--2---:R-:W-:Y:S02]  /*b370*/  F2FP.BF16.F32.PACK_AB R7, R26, R25 ;  /* 0x000000191a07723e */ /* 0x004fe400000010ff */
[----:B------:R-:W-:-:S04]  /*b380*/  FADD.FTZ R138, R138, R121 ;  /* 0x000000798a8a7221 */ /* 0x000fc80000010000 */
[----:B------:R-:W-:Y:S01]  /*b390*/  FADD.FTZ R138, R173, R138 ;  /* 0x0000008aad8a7221 */ /* 0x000fe20000010000 */
[----:B------:R-:W-:Y:S03]  /*b3a0*/  HMMA.16816.F32.BF16 R68, R4, R8, R68 ;  /* 0x000000080444723c */ /* 0x000fe60000041844 */
[----:B------:R-:W-:-:S03]  /*b3b0*/  FADD.FTZ R139, R139, R138 ;  /* 0x0000008a8b8b7221 */ /* 0x000fc60000010000 */
        /* <DEDUP_REMOVED lines=8> */
[----:B------:R3:W-:Y:S02]  /*b440*/  MUFU.EX2 R0, R47 ;  /* 0x0000002f00007308 */ /* 0x0007e40000000800 */
[----:B------:R-:W-:Y:S01]  /*b450*/  FADD.FTZ R137, R137, R16 ;  /* 0x0000001089897221 */ /* 0x000fe20000010000 */
[----:B-1----:R-:W-:Y:S01]  /*b460*/  HMMA.16816.F32.BF16 R92, R4, R22, R92 ;  /* 0x00000016045c723c */ /* 0x002fe2000004185c */
[----:B------:R-:W1:Y:S02]  /*b470*/  LDSM.16.MT88.4 R16, [R150+0x9800] ;  /* 0x009800009610783b */ /* 0x000e640000004200 */
[----:B------:R-:W-:-:S03]  /*b480*/  FADD.FTZ R122, R122, R137 ;  /* 0x000000897a7a7221 */ /* 0x000fc60000010000 */
[C---:B------:R-:W-:Y:S01]  /*b490*/  HMMA.16816.F32.BF16 R96, R4.reuse, R20, R96 ;  /* 0x000000140460723c */ /* 0x040fe20000041860 */
[--C-:B------:R-:W-:Y:S01]  /*b4a0*/  FFMA.FTZ R22, R55, UR12, -R52.reuse ;  /* 0x0000000c37167c23 */ /* 0x100fe20008010834 */
[----:B------:R-:W-:Y:S01]  /*b4b0*/  FFMA.FTZ R23, R53, UR12, -R52 ;  /* 0x0000000c35177c23 */ /* 0x000fe20008010834 */
[----:B------:R-:W4:Y:S01]  /*b4c0*/  MUFU.EX2 R21, R60 ;  /* 0x0000003c00157308 */ /* 0x000f220000000800 */
[----:B------:R-:W-:Y:S02]  /*b4d0*/  FADD.FTZ R127, R127, R122 ;  /* 0x0000007a7f7f7221 */ /* 0x000fe40000010000 */
[C---:B------:R-:W-:Y:S02]  /*b4e0*/  HMMA.16816.F32.BF16 R84, R4.reuse, R12, R84 ;  /* 0x0000000c0454723c */ /* 0x040fe40000041854 */
[----:B------:R-:W-:Y:S01]  /*b4f0*/  FADD.FTZ R120, R120, R127 ;  /* 0x0000007f78787221 */ /* 0x000fe20000010000 */
[----:B---3--:R-:W-:Y:S02]  /*b500*/  FADD.FTZ R47, R187, R34 ;  /* 0x00000022bb2f7221 */ /* 0x008fe40000010000 */
[----:B------:R-:W3:Y:S01]  /*b510*/  MUFU.EX2 R20, R61 ;  /* 0x0000003d00147308 */ /* 0x000ee20000000800 */
[----:B------:R-:W-:Y:S01]  /*b520*/  HMMA.16816.F32.BF16 R80, R4, R14, R80 ;  /* 0x0000000e0450723c */ /* 0x000fe20000041850 */
[----:B------:R-:W5:Y:S01]  /*b530*/  LDSM.16.MT88.4 R12, [R149+0x9800] ;  /* 0x00980000950c783b */ /* 0x000f620000004200 */
[----:B------:R-:W-:Y:S01]  /*b540*/  FADD.FTZ R191, R191, R120 ;  /* 0x00000078bfbf7221 */ /* 0x000fe20000010000 */
[----:B------:R-:W-:-:S03]  /*b550*/  FADD.FTZ R47, R190, R47 ;  /* 0x0000002fbe2f7221 */ /* 0x000fc60000010000 */
[----:B------:R-:W-:Y:S01]  /*b560*/  FADD.FTZ R186, R186, R191 ;  /* 0x000000bfbaba7221 */ /* 0x000fe20000010000 */
[----:B------:R-:W-:Y:S01]  /*b570*/  MUFU.EX2 R22, R22 ;  /* 0x0000001600167308 */ /* 0x000fe20000000800 */
[----:B----4-:R-:W-:Y:S01]  /*b580*/  F2FP.BF16.F32.PACK_AB R4, R21, R2 ;  /* 0x000000021504723e */ /* 0x010fe200000010ff */
[----:B------:R-:W-:Y:S01]  /*b590*/  FADD.FTZ R34, R48, R47 ;  /* 0x0000002f30227221 */ /* 0x000fe20000010000 */
[----:B------:R-:W-:Y:S01]  /*b5a0*/  F2FP.BF16.F32.PACK_AB R7, R27, R0 ;  /* 0x000000001b07723e */ /* 0x000fe200000010ff */
[----:B------:R-:W-:Y:S02]  /*b5b0*/  FADD.FTZ R35, R185, R186 ;  /* 0x000000bab9237221 */ /* 0x000fe40000010000 */
[----:B------:R-:W-:Y:S02]  /*b5c0*/  FADD.FTZ R34, R51, R34 ;  /* 0x0000002233227221 */ /* 0x000fe40000010000 */
[----:B------:R-:W4:Y:S01]  /*b5d0*/  MUFU.EX2 R23, R23 ;  /* 0x0000001700177308 */ /* 0x000f220000000800 */
[----:B---3--:R-:W-:Y:S01]  /*b5e0*/  F2FP.BF16.F32.PACK_AB R6, R177, R20 ;  /* 0x00000014b106723e */ /* 0x008fe200000010ff */
[----:B------:R-:W-:-:S04]  /*b5f0*/  FADD.FTZ R35, R184, R35 ;  /* 0x00000023b8237221 */ /* 0x000fc80000010000 */
[----:B------:R-:W-:-:S04]  /*b600*/  FADD.FTZ R58, R58, R35 ;  /* 0x000000233a3a7221 */ /* 0x000fc80000010000 */
[----:B------:R-:W-:-:S04]  /*b610*/  FADD.FTZ R59, R59, R58 ;  /* 0x0000003a3b3b7221 */ /* 0x000fc80000010000 */
[----:B------:R-:W-:Y:S01]  /*b620*/  FADD.FTZ R56, R56, R59 ;  /* 0x0000003b38387221 */ /* 0x000fe20000010000 */
[----:B----4-:R-:W-:-:S03]  /*b630*/  F2FP.BF16.F32.PACK_AB R5, R23, R22 ;  /* 0x000000161705723e */ /* 0x010fc600000010ff */
[----:B------:R-:W-:-:S04]  /*b640*/  FADD.FTZ R57, R57, R56 ;  /* 0x0000003839397221 */ /* 0x000fc80000010000 */
[----:B------:R-:W-:Y:S01]  /*b650*/  FADD.FTZ R38, R38, R57 ;  /* 0x0000003926267221 */ /* 0x000fe20000010000 */
[----:B--2---:R-:W-:Y:S03]  /*b660*/  HMMA.16816.F32.BF16 R96, R4, R8, R96 ;  /* 0x000000080460723c */ /* 0x004fe60000041860 */
[----:B------:R-:W-:-:S03]  /*b670*/  FADD.FTZ R39, R39, R38 ;  /* 0x0000002627277221 */ /* 0x000fc60000010000 */
[C---:B------:R-:W-:Y:S01]  /*b680*/  HMMA.16816.F32.BF16 R92, R4.reuse, R10, R92 ;  /* 0x0000000a045c723c */ /* 0x040fe2000004185c */
[----:B------:R-:W2:Y:S05]  /*b690*/  LDSM.16.MT88.4 R8, [R148+0x9800] ;  /* 0x009800009408783b */ /* 0x000eaa0000004200 */
        /* <DEDUP_REMOVED lines=30> */
[----:B------:R-:W-:Y:S02]  /*b880*/  MOV R0, R44 ;  /* 0x0000002c00007202 */ /* 0x000fe40000000f00 */
[----:B------:R-:W-:-:S07]  /*b890*/  FADD.FTZ R177, R177, R20 ;  /* 0x00000014b1b17221 */ /* 0x000fce0000010000 */
.L_x_7326:
[----:B------:R-:W-:Y:S05]  /*b8a0*/  @!P1 BRA `(.L_x_7334) ;  /* 0x0000003c00889947 */ /* 0x000fea0003800000 */
[----:B------:R-:W-:Y:S01]  /*b8b0*/  IMAD.U32 R174, R118, -0x80, RZ ;  /* 0xffffff8076ae7824 */ /* 0x000fe200078e00ff */
[----:B------:R-:W-:Y:S01]  /*b8c0*/  MOV R103, R0 ;  /* 0x0000000000677202 */ /* 0x000fe20000000f00 */
[----:B------:R-:W-:Y:S01]  /*b8d0*/  IMAD.MOV.U32 R101, RZ, RZ, R2 ;  /* 0x000000ffff657224 */ /* 0x000fe200078e0002 */
[----:B------:R-:W-:Y:S01]  /*b8e0*/  ULDC UR5, c[0x0][0x2d0] ;  /* 0x0000b40000057ab9 */ /* 0x000fe20000000800 */
[----:B------:R-:W-:Y:S01]  /*b8f0*/  ULDC UR4, c[0x0][0x2ec] ;  /* 0x0000bb0000047ab9 */ /* 0x000fe20000000800 */
[----:B------:R-:W-:-:S07]  /*b900*/  SHF.R.S32.HI R173, RZ, 0x1f, R174 ;  /* 0x0000001fffad7819 */ /* 0x000fce00000114ae */
.L_x_7338:
        /* <DEDUP_REMOVED lines=72> */
.L_x_7335:
[----:B------:R-:W-:Y:S01]  /*bd90*/  LEA R182, P2, R0, R180, 0x1 ;  /* 0x000000b400b67211 */ /* 0x000fe200078408ff */
        /* <DEDUP_REMOVED lines=23> */
[CC--:B------:R-:W-:Y:S01]  /*bf10*/  @!P0 LEA R198, P2, R2.reuse, R180.reuse, 0x1 ;  /* 0x000000b402c68211 */ /* 0x0c0fe200078408ff */
[----:B------:R-:W-:Y:S01]  /*bf20*/  @P0 STS.128 [R166+0x7000], RZ ;  /* 0x007000ffa6000388 */ /* 0x000fe20000000c00 */
[----:B------:R-:W5:Y:S01]  /*bf30*/  @!P0 LDC.64 R184, c[0x0][0x250] ;  /* 0x00009400ffb88b82 */ /* 0x000f620000000a00 */
[----:B------:R-:W-:Y:S01]  /*bf40*/  @!P0 IMAD.IADD R193, R193, 0x1, R197 ;  /* 0x00000001c1c18824 */ /* 0x000fe200078e02c5 */
[-C--:B------:R-:W-:Y:S02]  /*bf50*/  @!P0 LEA.HI.X R199, R2, R179.reuse, R100, 0x1, P2 ;  /* 0x000000b302c78211 */ /* 0x080fe400010f0c64 */
[----:B------:R-:W-:Y:S02]  /*bf60*/  @!P0 LEA R192, P2, R196, R180, 0x1 ;  /* 0x000000b4c4c08211 */ /* 0x000fe400078408ff */
[----:B---3--:R-:W-:Y:S01]  /*bf70*/  @!P0 LEA R102, P1, R190, R0, 0x6 ;  /* 0x00000000be668211 */ /* 0x008fe200078230ff */
[----:B------:R-:W-:Y:S01]  /*bf80*/  @!PT LDS RZ, [RZ] ;  /* 0x00000000fffff984 */ /* 0x000fe20000000800 */
[----:B------:R-:W-:Y:S01]  /*bf90*/  @!PT LDS RZ, [RZ] ;  /* 0x00000000fffff984 */ /* 0x000fe20000000800 */
[----:B------:R-:W-:Y:S01]  /*bfa0*/  @!PT LDS RZ, [RZ] ;  /* 0x00000000fffff984 */ /* 0x000fe20000000800 */
[----:B------:R3:W-:Y:S01]  /*bfb0*/  @!P0 LDGSTS.E.BYPASS.LTC128B.128 [R166+0x7000], desc[UR10][R198.64] ;  /* 0x07000000c6a68fae */ /* 0x0007e2000b901d4a */
[----:B------:R-:W-:Y:S01]  /*bfc0*/  @!P0 LEA.HI.X R193, R196, R179, R193, 0x1, P2 ;  /* 0x000000b3c4c18211 */ /* 0x000fe200010f0cc1 */
[--C-:B------:R-:W-:Y:S01]  /*bfd0*/  @!P0 IMAD.MOV.U32 R196, RZ, RZ, R0.reuse ;  /* 0x000000ffffc48224 */ /* 0x100fe200078e0000 */
[-C--:B------:R-:W-:Y:S01]  /*bfe0*/  @!P0 LEA.HI.X R191, R190, R181.reuse, R191, 0x6, P1 ;  /* 0x000000b5bebf8211 */ /* 0x080fe200008f34bf */
[----:B------:R-:W-:Y:S01]  /*bff0*/  @P0 STS.128 [R166+0x7800], RZ ;  /* 0x007800ffa6000388 */ /* 0x000fe20000000c00 */
[CC--:B------:R-:W-:Y:S02]  /*c000*/  @!P0 LEA R190, P1, R102.reuse, R180.reuse, 0x1 ;  /* 0x000000b466be8211 */ /* 0x0c0fe400078208ff */
[----:B------:R-:W-:Y:S01]  /*c010*/  @!P0 MOV R197, R181 ;  /* 0x000000b500c58202 */ /* 0x000fe20000000f00 */
[----:B------:R-:W-:Y:S01]  /*c020*/  @!PT LDS RZ, [RZ] ;  /* 0x00000000fffff984 */ /* 0x000fe20000000800 */
[----:B------:R-:W-:Y:S01]  /*c030*/  @!PT LDS RZ, [RZ] ;  /* 0x00000000fffff984 */ /* 0x000fe20000000800 */
[----:B------:R-:W-:Y:S01]  /*c040*/  @!PT LDS RZ, [RZ] ;  /* 0x00000000fffff984 */ /* 0x000fe20000000800 */
[----:B------:R-:W-:Y:S01]  /*c050*/  @!P0 LDGSTS.E.BYPASS.LTC128B.128 [R166+0x7800], desc[UR10][R192.64] ;  /* 0x07800000c0a68fae */ /* 0x000fe2000b901d4a */
[----:B------:R-:W-:Y:S03]  /*c060*/  @!P0 LEA.HI.X R191, R102, R179, R191, 0x1, P1 ;  /* 0x000000b366bf8211 */ /* 0x000fe600008f0cbf */
[----:B------:R-:W-:Y:S01]  /*c070*/  @P0 STS.128 [R166+0x8000], RZ ;  /* 0x008000ffa6000388 */ /* 0x000fe20000000c00 */
[----:B--2---:R-:W-:Y:S02]  /*c080*/  @!P0 IMAD.MOV.U32 R195, RZ, RZ, R181 ;  /* 0x000000ffffc38224 */ /* 0x004fe400078e00b5 */
[----:B------:R-:W-:Y:S01]  /*c090*/  @!P0 IMAD.MOV.U32 R194, RZ, RZ, R0 ;  /* 0x000000ffffc28224 */ /* 0x000fe200078e0000 */
[----:B------:R-:W-:Y:S01]  /*c0a0*/  @!PT LDS RZ, [RZ] ;  /* 0x00000000fffff984 */ /* 0x000fe20000000800 */
[----:B------:R-:W-:Y:S01]  /*c0b0*/  @!PT LDS RZ, [RZ] ;  /* 0x00000000fffff984 */ /* 0x000fe20000000800 */
[----:B------:R-:W-:Y:S01]  /*c0c0*/  @!PT LDS RZ, [RZ] ;  /* 0x00000000fffff984 */ /* 0x000fe20000000800 */
[----:B------:R-:W-:Y:S01]  /*c0d0*/  @!P0 LDGSTS.E.BYPASS.LTC128B.128 [R166+0x8000], desc[UR10][R190.64] ;  /* 0x08000000bea68fae */ /* 0x000fe2000b901d4a */
[----:B----4-:R-:W-:Y:S02]  /*c0e0*/  @!P0 IMAD R189, R189, 0x50, RZ ;  /* 0x00000050bdbd8824 */ /* 0x010fe400078e02ff */
[----:B------:R-:W-:Y:S01]  /*c0f0*/  @!P0 IMAD.WIDE.U32 R194, R188, 0x50, R194 ;  /* 0x00000050bcc28825 */ /* 0x000fe200078e00c2 */
[----:B------:R-:W-:Y:S03]  /*c100*/  @P0 STS.128 [R166+0x8800], RZ ;  /* 0x008800ffa6000388 */ /* 0x000fe60000000c00 */
[----:B-----5:R-:W-:Y:S02]  /*c110*/  @!P0 IMAD R185, R185, 0x70, RZ ;  /* 0x00000070b9b98824 */ /* 0x020fe400078e02ff */
[----:B------:R-:W-:Y:S02]  /*c120*/  @!P0 IMAD.IADD R189, R189, 0x1, R195 ;  /* 0x00000001bdbd8824 */ /* 0x000fe400078e02c3 */
[----:B---3--:R-:W-:Y:S02]  /*c130*/  @!P0 IMAD.MOV.U32 R199, RZ, RZ, R181 ;  /* 0x000000ffffc78224 */ /* 0x008fe400078e00b5 */
[----:B------:R-:W-:Y:S02]  /*c140*/  @!P0 IMAD.MOV.U32 R198, RZ, RZ, R0 ;  /* 0x000000ffffc68224 */ /* 0x000fe400078e0000 */
[----:B-1----:R-:W-:Y:S04]  /*c150*/  @!P0 IMAD.WIDE.U32 R196, R186, 0x60, R196 ;  /* 0x00000060bac48825 */ /* 0x002fe800078e00c4 */
[----:B------:R-:W-:Y:S01]  /*c160*/  @!P0 IMAD.WIDE.U32 R198, R184, 0x70, R198 ;  /* 0x00000070b8c68825 */ /* 0x000fe200078e00c6 */
[-C--:B------:R-:W-:Y:S02]  /*c170*/  @!P0 LEA R184, P4, R194, R180.reuse, 0x1 ;  /* 0x000000b4c2b88211 */ /* 0x080fe400078808ff */
[-C--:B------:R-:W-:Y:S01]  /*c180*/  @!P0 LEA R186, P2, R196, R180.reuse, 0x1 ;  /* 0x000000b4c4ba8211 */ /* 0x080fe200078408ff */
[----:B------:R-:W-:Y:S01]  /*c190*/  @!P0 IMAD R187, R187, 0x60, RZ ;  /* 0x00000060bbbb8824 */ /* 0x000fe200078e02ff */
[----:B------:R-:W-:Y:S02]  /*c1a0*/  @!P0 IADD3 R0, R185, R199, RZ ;  /* 0x000000c7b9008210 */ /* 0x000fe40007ffe0ff */
[-C--:B------:R-:W-:Y:S01]  /*c1b0*/  @!P0 LEA.HI.X R185, R194, R179.reuse, R189, 0x1, P4 ;  /* 0x000000b3c2b98211 */ /* 0x080fe200020f0cbd */
[----:B------:R-:W-:Y:S01]  /*c1c0*/  @!P0 IMAD.IADD R187, R187, 0x1, R197 ;  /* 0x00000001bbbb8824 */ /* 0x000fe200078e02c5 */
[----:B------:R-:W-:Y:S03]  /*c1d0*/  @!P0 LEA R180, P1, R198, R180, 0x1 ;  /* 0x000000b4c6b48211 */ /* 0x000fe600078208ff */
[----:B------:R-:W-:Y:S01]  /*c1e0*/  @!PT LDS RZ, [RZ] ;  /* 0x00000000fffff984 */ /* 0x000fe20000000800 */
[----:B------:R-:W-:Y:S01]  /*c1f0*/  @!PT LDS RZ, [RZ] ;  /* 0x00000000fffff984 */ /* 0x000fe20000000800 */
[----:B------:R-:W-:Y:S01]  /*c200*/  @!PT LDS RZ, [RZ] ;  /* 0x00000000fffff984 */ /* 0x000fe20000000800 */
[----:B------:R-:W-:Y:S01]  /*c210*/  @!P0 LDGSTS.E.BYPASS.LTC128B.128 [R166+0x8800], desc[UR10][R184.64] ;  /* 0x08800000b8a68fae */ /* 0x000fe2000b901d4a */
[-C--:B------:R-:W-:Y:S02]  /*c220*/  @!P0 LEA.HI.X R187, R196, R179.reuse, R187, 0x1, P2 ;  /* 0x000000b3c4bb8211 */ /* 0x080fe400010f0cbb */
        /* <DEDUP_REMOVED lines=160> */
[----:B------:R-:W1:Y:S08]  /*cc30*/  LDC R100, c[0x0][0x24c] ;  /* 0x00009300ff647b82 */ /* 0x000e700000000800 */
        /* <DEDUP_REMOVED lines=26> */
.L_x_7337:
[----:B------:R1:W-:Y:S01]  /*cde0*/  @P0 STS.128 [R166+0x2000], RZ ;  /* 0x002000ffa6000388 */ /* 0x0003e20000000c00 */
[----:B------:R-:W-:Y:S01]  /*cdf0*/  LEA R120, P2, R106, R176, 0x1 ;  /* 0x000000b06a787211 */ /* 0x000fe200078408ff */
[----:B------:R-:W4:Y:S01]  /*ce00*/  @!P0 LDC R102, c[0x0][0x24c] ;  /* 0x00009300ff668b82 */ /* 0x000f220000000800 */
[-C--:B------:R-:W-:Y:S01]  /*ce10*/  @!P0 IADD3 R105, P1, R162, R106.reuse, RZ ;  /* 0x0000006aa2698210 */ /* 0x080fe20007f3e0ff */
[--C-:B------:R-:W-:Y:S01]  /*ce20*/  @!P0 IMAD.WIDE.U32 R116, R0, 0x30, R106.reuse ;  /* 0x0000003000748825 */ /* 0x100fe200078e006a */
[--C-:B------:R-:W-:Y:S02]  /*ce30*/  LEA.HI.X R121, R106, R175, R107.reuse, 0x1, P2 ;  /* 0x000000af6a797211 */ /* 0x100fe400010f0c6b */
        /* <DEDUP_REMOVED lines=13> */
[CC--:B------:R-:W-:Y:S01]  /*cf10*/  @!P0 LEA R118, P1, R104.reuse, R176.reuse, 0x1 ;  /* 0x000000b068768211 */ /* 0x0c0fe200078208ff */
[----:B------:R-:W-:Y:S01]  /*cf20*/  @!P0 IMAD.MOV.U32 R115, RZ, RZ, R107 ;  /* 0x000000ffff738224 */ /* 0x000fe200078e006b */
[----:B------:R-:W2:Y:S01]  /*cf30*/  @!P0 LDC R105, c[0x0][0x24c] ;  /* 0x00009300ff698b82 */ /* 0x000ea20000000800 */
[----:B------:R-:W-:Y:S01]  /*cf40*/  @!PT LDS RZ, [RZ] ;  /* 0x00000000fffff984 */ /* 0x000fe20000000800 */
[----:B------:R-:W-:Y:S01]  /*cf50*/  @!PT LDS RZ, [RZ] ;  /* 0x00000000fffff984 */ /* 0x000fe20000000800 */
[----:B------:R-:W-:Y:S01]  /*cf60*/  @!PT LDS RZ, [RZ] ;  /* 0x00000000fffff984 */ /* 0x000fe20000000800 */
[----:B------:R1:W-:Y:S01]  /*cf70*/  @!P0 LDGSTS.E.BYPASS.LTC128B.128 [R166+0x2800], desc[UR10][R110.64] ;  /* 0x028000006ea68fae */ /* 0x0003e2000b901d4a */
[-C--:B------:R-:W-:Y:S01]  /*cf80*/  @!P0 LEA.HI.X R119, R104, R175.reuse, R109, 0x1, P1 ;  /* 0x000000af68778211 */ /* 0x080fe200008f0c6d */
[----:B---3--:R-:W-:Y:S01]  /*cf90*/  @!P0 IMAD R104, R108, 0x30, RZ ;  /* 0x000000306c688824 */ /* 0x008fe200078e02ff */
[----:B------:R-:W-:Y:S01]  /*cfa0*/  @!P0 LEA R122, P2, R116, R176, 0x1 ;  /* 0x000000b0747a8211 */ /* 0x000fe200078408ff */
[----:B------:R3:W-:Y:S01]  /*cfb0*/  @P0 STS.128 [R166+0x3000], RZ ;  /* 0x003000ffa6000388 */ /* 0x0007e20000000c00 */
[----:B------:R-:W-:Y:S01]  /*cfc0*/  @!P0 LEA R108, P1, R0, R106, 0x6 ;  /* 0x0000006a006c8211 */ /* 0x000fe200078230ff */
[----:B------:R-:W-:Y:S01]  /*cfd0*/  @!P0 IMAD.IADD R104, R104, 0x1, R117 ;  /* 0x0000000168688824 */ /* 0x000fe200078e0275 */
[----:B------:R-:W3:Y:S01]  /*cfe0*/  @!P0 LDC R2, c[0x0][0x24c] ;  /* 0x00009300ff028b82 */ /* 0x000ee20000000800 */
[----:B------:R-:W-:Y:S01]  /*cff0*/  @!PT LDS RZ, [RZ] ;  /* 0x00000000fffff984 */ /* 0x000fe20000000800 */
[----:B------:R-:W-:Y:S01]  /*d000*/  @!PT LDS RZ, [RZ] ;  /* 0x00000000fffff984 */ /* 0x000fe20000000800 */
[----:B------:R-:W-:Y:S01]  /*d010*/  @!PT LDS RZ, [RZ] ;  /* 0x00000000fffff984 */ /* 0x000fe20000000800 */
[----:B------:R2:W-:Y:S01]  /*d020*/  @!P0 LDGSTS.E.BYPASS.LTC128B.128 [R166+0x3000], desc[UR10][R118.64] ;  /* 0x0300000076a68fae */ /* 0x0005e2000b901d4a */
[----:B------:R-:W-:Y:S02]  /*d030*/  @!P0 IMAD.MOV.U32 R113, RZ, RZ, R107 ;  /* 0x000000ffff718224 */ /* 0x000fe400078e006b */
[----:B------:R-:W-:Y:S01]  /*d040*/  @!P0 LEA.HI.X R123, R116, R175, R104, 0x1, P2 ;  /* 0x000000af747b8211 */ /* 0x000fe200010f0c68 */
        /* <DEDUP_REMOVED lines=9> */
[-C--:B------:R-:W-:Y:S01]  /*d0e0*/  @!P0 LEA R104, P2, R112, R176.reuse, 0x1 ;  /* 0x000000b070688211 */ /* 0x080fe200078408ff */
[----:B-1----:R-:W-:Y:S02]  /*d0f0*/  @!P0 IMAD.MOV.U32 R110, RZ, RZ, R106 ;  /* 0x000000ffff6e8224 */ /* 0x002fe400078e006a */
[----:B------:R-:W-:Y:S02]  /*d100*/  @!P0 IMAD.MOV.U32 R111, RZ, RZ, R107 ;  /* 0x000000ffff6f8224 */ /* 0x000fe400078e006b */
[----:B-----5:R-:W-:Y:S01]  /*d110*/  @!P0 IMAD R109, R100, 0x60, RZ ;  /* 0x00000060646d8824 */ /* 0x020fe200078e02ff */
[C---:B--2---:R-:W-:Y:S01]  /*d120*/  @!P0 LEA.HI.X R105, R0.reuse, R107, R105, 0x6, P1 ;  /* 0x0000006b00698211 */ /* 0x044fe200008f3469 */
[----:B------:R-:W-:Y:S01]  /*d130*/  @!P0 IMAD.WIDE.U32 R110, R0, 0x70, R110 ;  /* 0x00000070006e8825 */ /* 0x000fe200078e006e */
[CC--:B------:R-:W-:Y:S03]  /*d140*/  @!P0 LEA R106, P1, R108.reuse, R176.reuse, 0x1 ;  /* 0x000000b06c6a8211 */ /* 0x0c0fe600078208ff */
[----:B------:R-:W-:Y:S01]  /*d150*/  @!P0 IMAD.IADD R109, R109, 0x1, R113 ;  /* 0x000000016d6d8824 */ /* 0x000fe200078e0271 */
[-C--:B------:R-:W-:Y:S01]  /*d160*/  @!P0 LEA.HI.X R107, R108, R175.reuse, R105, 0x1, P1 ;  /* 0x000000af6c6b8211 */ /* 0x080fe200008f0c69 */
[----:B----4-:R-:W-:Y:S01]  /*d170*/  @!P0 IMAD R105, R102, 0x50, RZ ;  /* 0x0000005066698824 */ /* 0x010fe200078e02ff */
[----:B------:R-:W-:Y:S01]  /*d180*/  @!P0 LEA R108, P1, R110, R176, 0x1 ;  /* 0x000000b06e6c8211 */ /* 0x000fe200078208ff */
[----:B---3--:R-:W-:Y:S02]  /*d190*/  @!P0 IMAD R117, R2, 0x70, RZ ;  /* 0x0000007002758824 */ /* 0x008fe400078e02ff */
        /* <DEDUP_REMOVED lines=27> */
.L_x_7336:
[----:B------:R-:W-:Y:S01]  /*d350*/  LEA R0, R165, R172, 0x7 ;  /* 0x000000aca5007211 */ /* 0x000fe200078e38ff */
[----:B------:R-:W-:Y:S03]  /*d360*/  LDSM.16.MT88.4 R112, [R149+0x6000] ;  /* 0x006000009570783b */ /* 0x000fe60000004200 */
[----:B------:R-:W-:Y:S02]  /*d370*/  I2FP.F32.S32 R2, R0 ;  /* 0x0000000000027245 */ /* 0x000fe40000201400 */
[C---:B------:R-:W-:Y:S02]  /*d380*/  IADD3 R100, R0.reuse, 0x1, RZ ;  /* 0x0000000100647810 */ /* 0x040fe40007ffe0ff */
[C---:B-1----:R-:W-:Y:S01]  /*d390*/  IADD3 R105, R0.reuse, 0x8, RZ ;  /* 0x0000000800697810 */ /* 0x042fe20007ffe0ff */
[CC--:B------:R-:W-:Y:S01]  /*d3a0*/  FFMA.FTZ R6, R3.reuse, R2.reuse, R6 ;  /* 0x0000000203067223 */ /* 0x0c0fe20000010006 */
[C---:B------:R-:W-:Y:S01]  /*d3b0*/  FFMA.FTZ R4, R3.reuse, R2, R4 ;  /* 0x0000000203047223 */ /* 0x040fe20000010004 */
[C---:B------:R-:W-:Y:S02]  /*d3c0*/  IADD3 R2, R0.reuse, 0x9, RZ ;  /* 0x0000000900027810 */ /* 0x040fe40007ffe0ff */
[----:B------:R-:W-:Y:S02]  /*d3d0*/  I2FP.F32.S32 R100, R100 ;  /* 0x0000006400647245 */ /* 0x000fe40000201400 */
[----:B------:R-:W-:Y:S02]  /*d3e0*/  I2FP.F32.S32 R2, R2 ;  /* 0x0000000200027245 */ /* 0x000fe40000201400 */
[----:B------:R-:W-:Y:S01]  /*d3f0*/  I2FP.F32.S32 R105, R105 ;  /* 0x0000006900697245 */ /* 0x000fe20000201400 */
[CC--:B------:R-:W-:Y:S01]  /*d400*/  FFMA.FTZ R7, R3.reuse, R100.reuse, R7 ;  /* 0x0000006403077223 */ /* 0x0c0fe20000010007 */
[C---:B------:R-:W-:Y:S01]  /*d410*/  FFMA.FTZ R5, R3.reuse, R100, R5 ;  /* 0x0000006403057223 */ /* 0x040fe20000010005 */
[C---:B------:R-:W-:Y:S01]  /*d420*/  IADD3 R100, R0.reuse, 0x11, RZ ;  /* 0x0000001100647810 */ /* 0x040fe20007ffe0ff */
[CC--:B------:R-:W-:Y:S01]  /*d430*/  FFMA.FTZ R11, R3.reuse, R2.reuse, R11 ;  /* 0x00000002030b7223 */ /* 0x0c0fe2000001000b */
[C---:B------:R-:W-:Y:S01]  /*d440*/  FFMA.FTZ R9, R3.reuse, R2, R9 ;  /* 0x0000000203097223 */ /* 0x040fe20000010009 */
[C---:B------:R-:W-:Y:S01]  /*d450*/  IADD3 R2, R0.reuse, 0x19, RZ ;  /* 0x0000001900027810 */ /* 0x040fe20007ffe0ff */
[CC--:B------:R-:W-:Y:S01]  /*d460*/  FFMA.FTZ R10, R3.reuse, R105.reuse, R10 ;  /* 0x00000069030a7223 */ /* 0x0c0fe2000001000a */
[----:B------:R-:W-:Y:S01]  /*d470*/  I2FP.F32.S32 R100, R100 ;  /* 0x0000006400647245 */ /* 0x000fe20000201400 */
[C---:B------:R-:W-:Y:S01]  /*d480*/  FFMA.FTZ R8, R3.reuse, R105, R8 ;  /* 0x0000006903087223 */ /* 0x040fe20000010008 */
[C---:B------:R-:W-:Y:S02]  /*d490*/  IADD3 R107, R0.reuse, 0x10, RZ ;  /* 0x00000010006b7810 */ /* 0x040fe40007ffe0ff */
[C---:B------:R-:W-:Y:S01]  /*d4a0*/  IADD3 R105, R0.reuse, 0x18, RZ ;  /* 0x0000001800697810 */ /* 0x040fe20007ffe0ff */
[C---:B------:R-:W-:Y:S01]  /*d4b0*/  FFMA.FTZ R15, R3.reuse, R100, R15 ;  /* 0x00000064030f7223 */ /* 0x040fe2000001000f */
[----:B------:R-:W-:Y:S01]  /*d4c0*/  I2FP.F32.S32 R2, R2 ;  /* 0x0000000200027245 */ /* 0x000fe20000201400 */
[C---:B------:R-:W-:Y:S01]  /*d4d0*/  FFMA.FTZ R13, R3.reuse, R100, R13 ;  /* 0x00000064030d7223 */ /* 0x040fe2000001000d */
[----:B------:R-:W-:Y:S02]  /*d4e0*/  I2FP.F32.S32 R107, R107 ;  /* 0x0000006b006b7245 */ /* 0x000fe40000201400 */
[----:B------:R-:W-:Y:S01]  /*d4f0*/  I2FP.F32.S32 R105, R105 ;  /* 0x0000006900697245 */ /* 0x000fe20000201400 */
[CC--:B------:R-:W-:Y:S01]  /*d500*/  FFMA.FTZ R17, R3.reuse, R2.reuse, R17 ;  /* 0x0000000203117223 */ /* 0x0c0fe20000010011 */
[C---:B------:R-:W-:Y:S01]  /*d510*/  IADD3 R100, R0.reuse, 0x21, RZ ;  /* 0x0000002100647810 */ /* 0x040fe20007ffe0ff */
        /* <DEDUP_REMOVED lines=8> */
[----:B------:R-:W-:Y:S02]  /*d5a0*/  I2FP.F32.S32 R2, R2 ;  /* 0x0000000200027245 */ /* 0x000fe40000201400 */
[C---:B------:R-:W-:Y:S01]  /*d5b0*/  IADD3 R105, R0.reuse, 0x28, RZ ;  /* 0x0000002800697810 */ /* 0x040fe20007ffe0ff */
[CC--:B------:R-:W-:Y:S01]  /*d5c0*/  FFMA.FTZ R23, R3.reuse, R100.reuse, R23 ;  /* 0x0000006403177223 */ /* 0x0c0fe20000010017 */
[----:B------:R-:W-:Y:S01]  /*d5d0*/  I2FP.F32.S32 R107, R107 ;  /* 0x0000006b006b7245 */ /* 0x000fe20000201400 */
[C---:B------:R-:W-:Y:S01]  /*d5e0*/  FFMA.FTZ R21, R3.reuse, R100, R21 ;  /* 0x0000006403157223 */ /* 0x040fe20000010015 */
[----:B------:R-:W-:Y:S01]  /*d5f0*/  I2FP.F32.S32 R105, R105 ;  /* 0x0000006900697245 */ /* 0x000fe20000201400 */
[CC--:B------:R-:W-:Y:S01]  /*d600*/  FFMA.FTZ R27, R3.reuse, R2.reuse, R27 ;  /* 0x00000002031b7223 */ /* 0x0c0fe2000001001b */
[C---:B------:R-:W-:Y:S01]  /*d610*/  IADD3 R100, R0.reuse, 0x31, RZ ;  /* 0x0000003100647810 */ /* 0x040fe20007ffe0ff */
[C---:B------:R-:W-:Y:S01]  /*d620*/  FFMA.FTZ R25, R3.reuse, R2, R25 ;  /* 0x0000000203197223 */ /* 0x040fe20000010019 */
[C---:B------:R-:W-:Y:S01]  /*d630*/  IADD3 R2, R0.reuse, 0x39, RZ ;  /* 0x0000003900027810 */ /* 0x040fe20007ffe0ff */
[CC--:B------:R-:W-:Y:S01]  /*d640*/  FFMA.FTZ R22, R3.reuse, R107.reuse, R22 ;  /* 0x0000006b03167223 */ /* 0x0c0fe20000010016 */
[C---:B------:R-:W-:Y:S01]  /*d650*/  FFMA.FTZ R20, R3.reuse, R107, R20 ;  /* 0x0000006b03147223 */ /* 0x040fe20000010014 */
[----:B------:R-:W-:Y:S01]  /*d660*/  I2FP.F32.S32 R100, R100 ;  /* 0x0000006400647245 */ /* 0x000fe20000201400 */
[CC--:B------:R-:W-:Y:S01]  /*d670*/  FFMA.FTZ R26, R3.reuse, R105.reuse, R26 ;  /* 0x00000069031a7223 */ /* 0x0c0fe2000001001a */
[C---:B------:R-:W-:Y:S01]  /*d680*/  IADD3 R107, R0.reuse, 0x38, RZ ;  /* 0x00000038006b7810 */ /* 0x040fe20007ffe0ff */
[C---:B------:R-:W-:Y:S01]  /*d690*/  FFMA.FTZ R24, R3.reuse, R105, R24 ;  /* 0x0000006903187223 */ /* 0x040fe20000010018 */
[----:B------:R-:W-:Y:S01]  /*d6a0*/  I2FP.F32.S32 R2, R2 ;  /* 0x0000000200027245 */ /* 0x000fe20000201400 */
[CC--:B------:R-:W-:Y:S01]  /*d6b0*/  FFMA.FTZ R31, R3.reuse, R100.reuse, R31 ;  /* 0x00000064031f7223 */ /* 0x0c0fe2000001001f */
[C---:B------:R-:W-:Y:S01]  /*d6c0*/  IADD3 R105, R0.reuse, 0x40, RZ ;  /* 0x0000004000697810 */ /* 0x040fe20007ffe0ff */
[C---:B------:R-:W-:Y:S01]  /*d6d0*/  FFMA.FTZ R29, R3.reuse, R100, R29 ;  /* 0x00000064031d7223 */ /* 0x040fe2000001001d */
[----:B------:R-:W-:Y:S01]  /*d6e0*/  I2FP.F32.S32 R107, R107 ;  /* 0x0000006b006b7245 */ /* 0x000fe20000201400 */
[CC--:B------:R-:W-:Y:S01]  /*d6f0*/  FFMA.FTZ R35, R3.reuse, R2.reuse, R35 ;  /* 0x0000000203237223 */ /* 0x0c0fe20000010023 */
[----:B------:R-:W-:Y:S01]  /*d700*/  I2FP.F32.S32 R105, R105 ;  /* 0x0000006900697245 */ /* 0x000fe20000201400 */
[C---:B------:R-:W-:Y:S01]  /*d710*/  FFMA.FTZ R33, R3.reuse, R2, R33 ;  /* 0x0000000203217223 */ /* 0x040fe20000010021 */
[----:B------:R-:W-:Y:S01]  /*d720*/  IADD3 R102, R0, 0x30, RZ ;  /* 0x0000003000667810 */ /* 0x000fe20007ffe0ff */
[C---:B------:R-:W-:Y:S01]  /*d730*/  FFMA.FTZ R34, R3.reuse, R107, R34 ;  /* 0x0000006b03227223 */ /* 0x040fe20000010022 */
[----:B------:R-:W-:Y:S01]  /*d740*/  FMNMX.FTZ R100, R6, R103, !PT ;  /* 0x0000006706647209 */ /* 0x000fe20007810000 */
[C---:B------:R-:W-:Y:S01]  /*d750*/  FFMA.FTZ R32, R3.reuse, R107, R32 ;  /* 0x0000006b03207223 */ /* 0x040fe20000010020 */
[----:B------:R-:W-:Y:S01]  /*d760*/  FMNMX.FTZ R2, R4, R101, !PT ;  /* 0x0000006504027209 */ /* 0x000fe20007810000 */
[CC--:B------:R-:W-:Y:S01]  /*d770*/  FFMA.FTZ R38, R3.reuse, R105.reuse, R38 ;  /* 0x0000006903267223 */ /* 0x0c0fe20000010026 */
[----:B------:R-:W-:Y:S01]  /*d780*/  I2FP.F32.S32 R102, R102 ;  /* 0x0000006600667245 */ /* 0x000fe20000201400 */
[----:B------:R-:W-:Y:S01]  /*d790*/  FFMA.FTZ R36, R3, R105, R36 ;  /* 0x0000006903247223 */ /* 0x000fe20000010024 */
[----:B------:R-:W-:Y:S02]  /*d7a0*/  FMNMX.FTZ R107, R7, R100, !PT ;  /* 0x00000064076b7209 */ /* 0x000fe40007810000 */
        /* <DEDUP_REMOVED lines=14> */
[----:B------:R-:W-:Y:S02]  /*d890*/  I2FP.F32.S32 R100, R100 ;  /* 0x0000006400647245 */ /* 0x000fe40000201400 */
[----:B------:R-:W-:Y:S02]  /*d8a0*/  FMNMX.FTZ R105, R15, R104, !PT ;  /* 0x000000680f697209 */ /* 0x000fe40007810000 */
[----:B------:R-:W-:Y:S01]  /*d8b0*/  FMNMX.FTZ R107, R13, R102, !PT ;  /* 0x000000660d6b7209 */ /* 0x000fe20007810000 */
[CC--:B------:R-:W-:Y:S01]  /*d8c0*/  FFMA.FTZ R42, R3.reuse, R100.reuse, R42 ;  /* 0x00000064032a7223 */ /* 0x0c0fe2000001002a */
[----:B------:R-:W-:Y:S01]  /*d8d0*/  FMNMX.FTZ R102, R18, R105, !PT ;  /* 0x0000006912667209 */ /* 0x000fe20007810000 */
        /* <DEDUP_REMOVED lines=11> */
[----:B------:R-:W-:Y:S01]  /*d990*/  FFMA.FTZ R44, R3, R102, R44 ;  /* 0x00000066032c7223 */ /* 0x000fe2000001002c */
        /* <DEDUP_REMOVED lines=11> */
[CC--:B------:R-:W-:Y:S01]  /*da50*/  FFMA.FTZ R47, R3.reuse, R2.reuse, R47 ;  /* 0x00000002032f7223 */ /* 0x0c0fe2000001002f */
[----:B------:R-:W-:Y:S01]  /*da60*/  FMNMX.FTZ R100, R30, R107, !PT ;  /* 0x0000006b1e647209 */ /* 0x000fe20007810000 */
[----:B------:R-:W-:Y:S01]  /*da70*/  FFMA.FTZ R45, R3, R2, R45 ;  /* 0x00000002032d7223 */ /* 0x000fe2000001002d */
        /* <DEDUP_REMOVED lines=38> */
[----:B------:R-:W-:Y:S02]  /*dce0*/  IADD3 R2, R0, 0x69, RZ ;  /* 0x0000006900027810 */ /* 0x000fe40007ffe0ff */
[----:B------:R-:W-:Y:S02]  /*dcf0*/  FMNMX.FTZ R102, R50, R109, !PT ;  /* 0x0000006d32667209 */ /* 0x000fe40007810000 */
[----:B------:R-:W-:Y:S02]  /*dd00*/  FMNMX.FTZ R100, R48, R107, !PT ;  /* 0x0000006b30647209 */ /* 0x000fe40007810000 */
[----:B------:R-:W-:Y:S02]  /*dd10*/  I2FP.F32.S32 R2, R2 ;  /* 0x0000000200027245 */ /* 0x000fe40000201400 */
        /* <DEDUP_REMOVED lines=10> */
[----:B------:R-:W-:Y:S01]  /*ddc0*/  FFMA.FTZ R60, R3, R105, R60 ;  /* 0x00000069033c7223 */ /* 0x000fe2000001003c */
[C---:B------:R-:W-:Y:S02]  /*ddd0*/  IADD3 R100, R0.reuse, 0x78, RZ ;  /* 0x0000007800647810 */ /* 0x040fe40007ffe0ff */
        /* <DEDUP_REMOVED lines=9> */
[----:B------:R-:W-:Y:S02]  /*de70*/  FMNMX.FTZ R105, R57, R100, !PT ;  /* 0x0000006439697209 */ /* 0x000fe40007810000 */
[----:B------:R-:W-:Y:S01]  /*de80*/  FMNMX.FTZ R107, R59, R104, !PT ;  /* 0x000000683b6b7209 */ /* 0x000fe20007810000 */
[CC--:B------:R-:W-:Y:S01]  /*de90*/  FFMA.FTZ R61, R3.reuse, R102.reuse, R61 ;  /* 0x00000066033d7223 */ /* 0x0c0fe2000001003d */
        /* <DEDUP_REMOVED lines=18> */
[----:B-1----:R-:W-:Y:S07]  /*dfc0*/  FMNMX.FTZ R0, R105, R0, !PT ;  /* 0x0000000069007209 */ /* 0x002fee0007810000 */
[----:B------:R-:W1:Y:S01]  /*dfd0*/  LDSM.16.MT88.4 R104, [R152+0x6000] ;  /* 0x006000009868783b */ /* 0x000e620000004200 */
[----:B--2---:R-:W-:Y:S01]  /*dfe0*/  FMNMX.FTZ R2, R109, R2, !PT ;  /* 0x000000026d027209 */ /* 0x004fe20007810000 */
[C---:B------:R-:W-:Y:S01]  /*dff0*/  FADD.FTZ R100, -R0.reuse, R103 ;  /* 0x0000006700647221 */ /* 0x040fe20000010100 */
[C---:B------:R-:W-:Y:S01]  /*e000*/  FMUL.FTZ R116, R0.reuse, UR4 ;  /* 0x0000000400747c20 */ /* 0x040fe20008410000 */
[----:B------:R-:W-:Y:S02]  /*e010*/  FSETP.NEU.FTZ.AND P0, PT, R0, -INF , PT ;  /* 0xff8000000000780b */ /* 0x000fe40003f1d000 */
[----:B------:R-:W-:Y:S01]  /*e020*/  FADD.FTZ R102, -R2, R101 ;  /* 0x0000006502667221 */ /* 0x000fe20000010100 */
[----:B------:R-:W-:Y:S01]  /*e030*/  FMUL.FTZ R101, R100, UR4 ;  /* 0x0000000464657c20 */ /* 0x000fe20008410000 */
[----:B------:R-:W2:Y:S01]  /*e040*/  LDSM.16.MT88.4 R108, [R150+0x6000] ;  /* 0x00600000966c783b */ /* 0x000ea20000004200 */
[----:B------:R-:W-:Y:S01]  /*e050*/  FSEL R116, R116, RZ, P0 ;  /* 0x000000ff74747208 */ /* 0x000fe20000000000 */
[----:B------:R-:W-:Y:S01]  /*e060*/  FMUL.FTZ R103, R102, UR4 ;  /* 0x0000000466677c20 */ /* 0x000fe20008410000 */
[C---:B------:R-:W-:Y:S01]  /*e070*/  FMUL.FTZ R102, R2.reuse, UR4 ;  /* 0x0000000402667c20 */ /* 0x040fe20008410000 */
[----:B------:R-:W-:Y:S01]  /*e080*/  FSETP.NEU.FTZ.AND P0, PT, R2, -INF , PT ;  /* 0xff8000000200780b */ /* 0x000fe20003f1d000 */
[----:B------:R-:W3:Y:S01]  /*e090*/  MUFU.EX2 R101, R101 ;  /* 0x0000006500657308 */ /* 0x000ee20000000800 */
[--C-:B------:R-:W-:Y:S01]  /*e0a0*/  FFMA.FTZ R128, R26, UR4, -R116.reuse ;  /* 0x000000041a807c23 */ /* 0x100fe20008010874 */
[--C-:B------:R-:W-:Y:S01]  /*e0b0*/  FFMA.FTZ R122, R10, UR4, -R116.reuse ;  /* 0x000000040a7a7c23 */ /* 0x100fe20008010874 */
[----:B------:R-:W-:Y:S01]  /*e0c0*/  FSEL R102, R102, RZ, P0 ;  /* 0x000000ff66667208 */ /* 0x000fe20000000000 */
[--C-:B------:R-:W-:Y:S01]  /*e0d0*/  FFMA.FTZ R119, R11, UR4, -R116.reuse ;  /* 0x000000040b777c23 */ /* 0x100fe20008010874 */
[--C-:B------:R-:W-:Y:S01]  /*e0e0*/  FFMA.FTZ R118, R14, UR4, -R116.reuse ;  /* 0x000000040e767c23 */ /* 0x100fe20008010874 */
[--C-:B------:R-:W-:Y:S01]  /*e0f0*/  FFMA.FTZ R117, R15, UR4, -R116.reuse ;  /* 0x000000040f757c23 */ /* 0x100fe20008010874 */
[----:B------:R-:W-:Y:S03]  /*e100*/  FFMA.FTZ R126, R6, UR4, -R116 ;  /* 0x00000004067e7c23 */ /* 0x000fe60008010874 */
[----:B------:R4:W5:Y:S01]  /*e110*/  MUFU.EX2 R100, R103 ;  /* 0x0000006700647308 */ /* 0x0009620000000800 */
[----:B------:R-:W-:Y:S01]  /*e120*/  FFMA.FTZ R120, R8, UR4, -R102 ;  /* 0x0000000408787c23 */ /* 0x000fe20008010866 */
[----:B------:R-:W-:Y:S01]  /*e130*/  FFMA.FTZ R124, R7, UR4, -R116 ;  /* 0x00000004077c7c23 */ /* 0x000fe20008010874 */
[--C-:B------:R-:W-:Y:S01]  /*e140*/  FFMA.FTZ R125, R4, UR4, -R102.reuse ;  /* 0x00000004047d7c23 */ /* 0x100fe20008010866 */
[----:B------:R-:W-:Y:S01]  /*e150*/  FFMA.FTZ R123, R5, UR4, -R102 ;  /* 0x00000004057b7c23 */ /* 0x000fe20008010866 */
[--C-:B------:R-:W-:Y:S01]  /*e160*/  FFMA.FTZ R19, R19, UR4, -R116.reuse ;  /* 0x0000000413137c23 */ /* 0x100fe20008010874 */
[----:B------:R-:W-:Y:S01]  /*e170*/  FFMA.FTZ R121, R18, UR4, -R116 ;  /* 0x0000000412797c23 */ /* 0x000fe20008010874 */
        /* <DEDUP_REMOVED lines=8> */
[----:B------:R-:W-:Y:S03]  /*e200*/  FMUL.FTZ R70, R101, R70 ;  /* 0x0000004665467220 */ /* 0x000fe60000410000 */
[----:B------:R-:W3:Y:S01]  /*e210*/  MUFU.EX2 R124, R124 ;  /* 0x0000007c007c7308 */ /* 0x000ee20000000800 */
[--C-:B----4-:R-:W-:Y:S01]  /*e220*/  FFMA.FTZ R103, R9, UR4, -R102.reuse ;  /* 0x0000000409677c23 */ /* 0x110fe20008010866 */
[C---:B-----5:R-:W-:Y:S01]  /*e230*/  FMUL.FTZ R8, R100.reuse, R92 ;  /* 0x0000005c64087220 */ /* 0x060fe20000410000 */
[C---:B------:R-:W-:Y:S01]  /*e240*/  FMUL.FTZ R9, R100.reuse, R93 ;  /* 0x0000005d64097220 */ /* 0x040fe20000410000 */
[C---:B------:R-:W-:Y:S01]  /*e250*/  FMUL.FTZ R4, R100.reuse, R96 ;  /* 0x0000006064047220 */ /* 0x040fe20000410000 */
[----:B------:R-:W4:Y:S01]  /*e260*/  LDSM.16.MT88.4 R92, [R148+0x6000] ;  /* 0x00600000945c783b */ /* 0x000f220000004200 */
        /* <DEDUP_REMOVED lines=8> */
[----:B------:R-:W-:Y:S01]  /*e2f0*/  FMUL.FTZ R73, R100, R73 ;  /* 0x0000004964497220 */ /* 0x000fe20000410000 */
[C---:B------:R-:W-:Y:S03]  /*e300*/  FMUL.FTZ R78, R101.reuse, R78 ;  /* 0x0000004e654e7220 */ /* 0x040fe60000410000 */
[----:B------:R-:W5:Y:S01]  /*e310*/  MUFU.EX2 R119, R119 ;  /* 0x0000007700777308 */ /* 0x000f620000000800 */
[----:B---3--:R-:W-:Y:S01]  /*e320*/  F2FP.BF16.F32.PACK_AB R97, R124, R126 ;  /* 0x0000007e7c61723e */ /* 0x008fe200000010ff */
[C---:B------:R-:W-:Y:S01]  /*e330*/  FMUL.FTZ R79, R101.reuse, R79 ;  /* 0x0000004f654f7220 */ /* 0x040fe20000410000 */
[C---:B------:R-:W-:Y:S01]  /*e340*/  FMUL.FTZ R76, R100.reuse, R76 ;  /* 0x0000004c644c7220 */ /* 0x040fe20000410000 */
[C---:B------:R-:W-:Y:S01]  /*e350*/  FMUL.FTZ R77, R100.reuse, R77 ;  /* 0x0000004d644d7220 */ /* 0x040fe20000410000 */
[C---:B------:R-:W-:Y:S01]  /*e360*/  FMUL.FTZ R18, R101.reuse, R86 ;  /* 0x0000005665127220 */ /* 0x040fe20000410000 */
[C---:B------:R-:W-:Y:S01]  /*e370*/  FMUL.FTZ R82, R101.reuse, R82 ;  /* 0x0000005265527220 */ /* 0x040fe20000410000 */
[----:B------:R-:W-:Y:S03]  /*e380*/  FMUL.FTZ R83, R101, R83 ;  /* 0x0000005365537220 */ /* 0x000fe60000410000 */
[----:B------:R-:W-:Y:S01]  /*e390*/  MUFU.EX2 R125, R125 ;  /* 0x0000007d007d7308 */ /* 0x000fe20000000800 */
[C---:B------:R-:W-:Y:S01]  /*e3a0*/  FMUL.FTZ R80, R100.reuse, R80 ;  /* 0x0000005064507220 */ /* 0x040fe20000410000 */
[----:B------:R-:W-:Y:S01]  /*e3b0*/  FMUL.FTZ R81, R100, R81 ;  /* 0x0000005164517220 */ /* 0x000fe20000410000 */
[--C-:B------:R-:W-:Y:S01]  /*e3c0*/  FFMA.FTZ R127, R44, UR4, -R102.reuse ;  /* 0x000000042c7f7c23 */ /* 0x100fe20008010866 */
[--C-:B------:R-:W-:Y:S01]  /*e3d0*/  FFMA.FTZ R44, R45, UR4, -R102.reuse ;  /* 0x000000042d2c7c23 */ /* 0x100fe20008010866 */
[----:B------:R-:W-:Y:S01]  /*e3e0*/  FFMA.FTZ R45, R48, UR4, -R102 ;  /* 0x00000004302d7c23 */ /* 0x000fe20008010866 */
[--C-:B------:R-:W-:Y:S01]  /*e3f0*/  FFMA.FTZ R46, R46, UR4, -R116.reuse ;  /* 0x000000042e2e7c23 */ /* 0x100fe20008010874 */
[--C-:B------:R-:W-:Y:S03]  /*e400*/  FFMA.FTZ R47, R47, UR4, -R116.reuse ;  /* 0x000000042f2f7c23 */ /* 0x100fe60008010874 */
[----:B------:R-:W3:Y:S01]  /*e410*/  MUFU.EX2 R123, R123 ;  /* 0x0000007b007b7308 */ /* 0x000ee20000000800 */
[----:B-----5:R-:W-:Y:S01]  /*e420*/  F2FP.BF16.F32.PACK_AB R99, R119, R122 ;  /* 0x0000007a7763723e */ /* 0x020fe200000010ff */
[--C-:B------:R-:W-:Y:S01]  /*e430*/  FFMA.FTZ R50, R50, UR4, -R116.reuse ;  /* 0x0000000432327c23 */ /* 0x100fe20008010874 */
[----:B------:R-:W-:Y:S01]  /*e440*/  FFMA.FTZ R51, R51, UR4, -R116 ;  /* 0x0000000433337c23 */ /* 0x000fe20008010874 */
[----:B------:R-:W-:Y:S01]  /*e450*/  FFMA.FTZ R48, R49, UR4, -R102 ;  /* 0x0000000431307c23 */ /* 0x000fe20008010866 */
[----:B------:R-:W-:Y:S01]  /*e460*/  FFMA.FTZ R126, R101, R178, R126 ;  /* 0x000000b2657e7223 */ /* 0x000fe2000001007e */
        /* <DEDUP_REMOVED lines=14> */
[----:B------:R-:W-:Y:S01]  /*e550*/  ISETP.GT.AND P0, PT, R165, R160, PT ;  /* 0x000000a0a500720c */ /* 0x000fe20003f04270 */
[----:B------:R-:W-:Y:S01]  /*e560*/  FFMA.FTZ R63, R66, UR4, -R116 ;  /* 0x00000004423f7c23 */ /* 0x000fe20008010874 */
[----:B------:R-:W-:Y:S01]  /*e570*/  FADD.FTZ R125, R123, R125 ;  /* 0x0000007d7b7d7221 */ /* 0x000fe20000010000 */
[--C-:B------:R-:W-:Y:S03]  /*e580*/  FFMA.FTZ R60, R60, UR4, -R102.reuse ;  /* 0x000000043c3c7c23 */ /* 0x100fe60008010866 */
[----:B------:R-:W-:Y:S01]  /*e590*/  MUFU.EX2 R118, R118 ;  /* 0x0000007600767308 */ /* 0x000fe20000000800 */
[--C-:B------:R-:W-:Y:S01]  /*e5a0*/  FFMA.FTZ R61, R61, UR4, -R102.reuse ;  /* 0x000000043d3d7c23 */ /* 0x100fe20008010866 */
[----:B------:R-:W-:Y:S08]  /*e5b0*/  FFMA.FTZ R64, R64, UR4, -R102 ;  /* 0x0000000440407c23 */ /* 0x000ff00008010866 */
[----:B------:R-:W-:Y:S01]  /*e5c0*/  MUFU.EX2 R117, R117 ;  /* 0x0000007500757308 */ /* 0x000fe20000000800 */
[C---:B-----5:R-:W-:Y:S01]  /*e5d0*/  F2FP.BF16.F32.PACK_AB R98, R103.reuse, R120 ;  /* 0x000000786762723e */ /* 0x060fe200000010ff */
[----:B------:R-:W-:Y:S04]  /*e5e0*/  FADD.FTZ R120, R120, R125 ;  /* 0x0000007d78787221 */ /* 0x000fe80000010000 */
[----:B------:R-:W-:Y:S01]  /*e5f0*/  FADD.FTZ R120, R103, R120 ;  /* 0x0000007867787221 */ /* 0x000fe20000010000 */
[----:B------:R-:W-:Y:S03]  /*e600*/  MOV R103, R0 ;  /* 0x0000000000677202 */ /* 0x000fe60000000f00 */
[----:B------:R-:W-:Y:S01]  /*e610*/  MUFU.EX2 R121, R121 ;  /* 0x0000007900797308 */ /* 0x000fe20000000800 */
[C---:B-1----:R-:W-:Y:S06]  /*e620*/  HMMA.16816.F32.BF16 R4, R96.reuse, R104, R4 ;  /* 0x000000686004723c */ /* 0x042fec0000041804 */
[C---:B------:R-:W-:Y:S03]  /*e630*/  HMMA.16816.F32.BF16 R8, R96.reuse, R106, R8 ;  /* 0x0000006a6008723c */ /* 0x040fe60000041808 */
[----:B------:R-:W-:Y:S01]  /*e640*/  MUFU.EX2 R128, R128 ;  /* 0x0000008000807308 */ /* 0x000fe20000000800 */
[----:B------:R-:W-:Y:S02]  /*e650*/  LDSM.16.MT88.4 R104, [R150+0x6800] ;  /* 0x006800009668783b */ /* 0x000fe40000004200 */
[C---:B--2---:R-:W-:Y:S07]  /*e660*/  HMMA.16816.F32.BF16 R68, R96.reuse, R108, R68 ;  /* 0x0000006c6044723c */ /* 0x044fee0000041844 */
[----:B------:R1:W2:Y:S01]  /*e670*/  MUFU.EX2 R108, R19 ;  /* 0x00000013006c7308 */ /* 0x0002a20000000800 */
[C---:B------:R-:W-:Y:S09]  /*e680*/  HMMA.16816.F32.BF16 R72, R96.reuse, R110, R72 ;  /* 0x0000006e6048723c */ /* 0x040ff20000041848 */
[----:B------:R-:W-:Y:S02]  /*e690*/  MUFU.EX2 R130, R130 ;  /* 0x0000008200827308 */ /* 0x000fe40000000800 */
[--C-:B------:R-:W-:Y:S01]  /*e6a0*/  FFMA.FTZ R109, R12, UR4, -R102.reuse ;  /* 0x000000040c6d7c23 */ /* 0x100fe20008010866 */
[--C-:B------:R-:W-:Y:S01]  /*e6b0*/  FFMA.FTZ R110, R13, UR4, -R102.reuse ;  /* 0x000000040d6e7c23 */ /* 0x100fe20008010866 */
[C---:B------:R-:W-:Y:S01]  /*e6c0*/  FMUL.FTZ R12, R100.reuse, R88 ;  /* 0x00000058640c7220 */ /* 0x040fe20000410000 */
[----:B------:R-:W-:Y:S01]  /*e6d0*/  FMUL.FTZ R13, R100, R89 ;  /* 0x00000059640d7220 */ /* 0x000fe20000410000 */
[--C-:B------:R-:W-:Y:S04]  /*e6e0*/  FFMA.FTZ R111, R16, UR4, -R102.reuse ;  /* 0x00000004106f7c23 */ /* 0x100fe80008010866 */
[----:B------:R-:W-:Y:S01]  /*e6f0*/  MUFU.EX2 R109, R109 ;  /* 0x0000006d006d7308 */ /* 0x000fe20000000800 */
[----:B------:R-:W3:Y:S01]  /*e700*/  LDSM.16.MT88.4 R88, [R152+0x6800] ;  /* 0x006800009858783b */ /* 0x000ee20000004200 */
[----:B-1----:R-:W-:Y:S01]  /*e710*/  FMUL.FTZ R19, R101, R87 ;  /* 0x0000005765137220 */ /* 0x002fe20000410000 */
[----:B--2---:R-:W-:Y:S01]  /*e720*/  F2FP.BF16.F32.PACK_AB R87, R108, R121 ;  /* 0x000000796c57723e */ /* 0x004fe200000010ff */
[C---:B------:R-:W-:Y:S01]  /*e730*/  FMUL.FTZ R16, R100.reuse, R84 ;  /* 0x0000005464107220 */ /* 0x040fe20000410000 */
[C---:B------:R-:W-:Y:S05]  /*e740*/  HMMA.16816.F32.BF16 R12, R96.reuse, R112, R12 ;  /* 0x00000070600c723c */ /* 0x040fea000004180c */
[----:B------:R-:W1:Y:S01]  /*e750*/  MUFU.EX2 R110, R110 ;  /* 0x0000006e006e7308 */ /* 0x000e620000000800 */
[----:B------:R-:W-:Y:S01]  /*e760*/  MOV R101, R2 ;  /* 0x0000000200657202 */ /* 0x000fe20000000f00 */
[C---:B------:R-:W-:Y:S08]  /*e770*/  HMMA.16816.F32.BF16 R76, R96.reuse, R114, R76 ;  /* 0x00000072604c723c */ /* 0x040ff0000004184c */
[----:B------:R-:W-:Y:S03]  /*e780*/  MUFU.EX2 R111, R111 ;  /* 0x0000006f006f7308 */ /* 0x000fe60000000800 */
[----:B------:R-:W-:Y:S01]  /*e790*/  FFMA.FTZ R112, R17, UR4, -R102 ;  /* 0x0000000411707c23 */ /* 0x000fe20008010866 */
[--C-:B------:R-:W-:Y:S01]  /*e7a0*/  FFMA.FTZ R113, R27, UR4, -R116.reuse ;  /* 0x000000041b717c23 */ /* 0x100fe20008010874 */
[----:B------:R-:W-:Y:S01]  /*e7b0*/  FMUL.FTZ R17, R100, R85 ;  /* 0x0000005564117220 */ /* 0x000fe20000410000 */
[----:B------:R-:W-:Y:S01]  /*e7c0*/  F2FP.BF16.F32.PACK_AB R85, R117, R118 ;  /* 0x000000767555723e */ /* 0x000fe200000010ff */
[--C-:B------:R-:W-:Y:S03]  /*e7d0*/  FFMA.FTZ R114, R22, UR4, -R116.reuse ;  /* 0x0000000416727c23 */ /* 0x100fe60008010874 */
[----:B------:R-:W2:Y:S01]  /*e7e0*/  MUFU.EX2 R112, R112 ;  /* 0x0000007000707308 */ /* 0x000ea20000000800 */
[C---:B-1----:R-:W-:Y:S01]  /*e7f0*/  F2FP.BF16.F32.PACK_AB R84, R110.reuse, R109 ;  /* 0x0000006d6e54723e */ /* 0x042fe200000010ff */
[C---:B----4-:R-:W-:Y:S03]  /*e800*/  HMMA.16816.F32.BF16 R16, R96.reuse, R92, R16 ;  /* 0x0000005c6010723c */ /* 0x050fe60000041810 */
[----:B------:R-:W-:Y:S01]  /*e810*/  FFMA.FTZ R115, R23, UR4, -R116 ;  /* 0x0000000417737c23 */ /* 0x000fe20008010874 */
[----:B------:R-:W-:Y:S04]  /*e820*/  FADD.FTZ R109, R109, R120 ;  /* 0x000000786d6d7221 */ /* 0x000fe80000010000 */
[----:B------:R-:W-:Y:S01]  /*e830*/  MUFU.EX2 R114, R114 ;  /* 0x0000007200727308 */ /* 0x000fe20000000800 */
[----:B------:R-:W-:Y:S01]  /*e840*/  HMMA.16816.F32.BF16 R80, R96, R94, R80 ;  /* 0x0000005e6050723c */ /* 0x000fe20000041850 */
[----:B------:R-:W1:Y:S02]  /*e850*/  LDSM.16.MT88.4 R92, [R149+0x6800] ;  /* 0x00680000955c783b */ /* 0x000e640000004200 */
[----:B------:R-:W-:Y:S06]  /*e860*/  FADD.FTZ R110, R110, R109 ;  /* 0x0000006d6e6e7221 */ /* 0x000fec0000010000 */
[----:B------:R-:W-:Y:S02]  /*e870*/  MUFU.EX2 R115, R115 ;  /* 0x0000007300737308 */ /* 0x000fe40000000800 */
[----:B--2---:R-:W-:Y:S01]  /*e880*/  F2FP.BF16.F32.PACK_AB R86, R112, R111 ;  /* 0x0000006f7056723e */ /* 0x004fe200000010ff */
[----:B------:R-:W-:Y:S07]  /*e890*/  LDSM.16.MT88.4 R96, [R152+0x7000] ;  /* 0x007000009860783b */ /* 0x000fee0000004200 */
[----:B------:R-:W2:Y:S01]  /*e8a0*/  MUFU.EX2 R113, R113 ;  /* 0x0000007100717308 */ /* 0x000ea20000000800 */
[C---:B---3--:R-:W-:Y:S06]  /*e8b0*/  HMMA.16816.F32.BF16 R4, R84.reuse, R88, R4 ;  /* 0x000000585404723c */ /* 0x048fec0000041804 */
[C---:B------:R-:W-:Y:S03]  /*e8c0*/  HMMA.16816.F32.BF16 R8, R84.reuse, R90, R8 ;  /* 0x0000005a5408723c */ /* 0x040fe60000041808 */
[----:B------:R-:W-:Y:S01]  /*e8d0*/  MUFU.EX2 R46, R46 ;  /* 0x0000002e002e7308 */ /* 0x000fe20000000800 */
[----:B------:R-:W3:Y:S02]  /*e8e0*/  LDSM.16.MT88.4 R88, [R148+0x6800] ;  /* 0x006800009458783b */ /* 0x000ee40000004200 */
[C---:B------:R-:W-:Y:S07]  /*e8f0*/  HMMA.16816.F32.BF16 R68, R84.reuse, R104, R68 ;  /* 0x000000685444723c */ /* 0x040fee0000041844 */
[----:B------:R-:W-:Y:S01]  /*e900*/  MUFU.EX2 R47, R47 ;  /* 0x0000002f002f7308 */ /* 0x000fe20000000800 */
[----:B--2---:R-:W-:Y:S01]  /*e910*/  F2FP.BF16.F32.PACK_AB R23, R113, R128 ;  /* 0x000000807117723e */ /* 0x004fe200000010ff */
[C---:B------:R-:W-:Y:S08]  /*e920*/  HMMA.16816.F32.BF16 R72, R84.reuse, R106, R72 ;  /* 0x0000006a5448723c */ /* 0x040ff00000041848 */
[----:B------:R-:W-:Y:S03]  /*e930*/  MUFU.EX2 R50, R50 ;  /* 0x0000003200327308 */ /* 0x000fe60000000800 */
[--C-:B------:R-:W-:Y:S01]  /*e940*/  FFMA.FTZ R104, R24, UR4, -R102.reuse ;  /* 0x0000000418687c23 */ /* 0x100fe20008010866 */
[C---:B-1----:R-:W-:Y:S03]  /*e950*/  HMMA.16816.F32.BF16 R12, R84.reuse, R92, R12 ;  /* 0x0000005c540c723c */ /* 0x042fe6000004180c */
[--C-:B------:R-:W-:Y:S01]  /*e960*/  FFMA.FTZ R105, R21, UR4, -R102.reuse ;  /* 0x0000000415697c23 */ /* 0x100fe20008010866 */
[--C-:B------:R-:W-:Y:S02]  /*e970*/  FFMA.FTZ R107, R32, UR4, -R102.reuse ;  /* 0x00000004206b7c23 */ /* 0x100fe40008010866 */
[----:B------:R-:W-:Y:S01]  /*e980*/  MUFU.EX2 R104, R104 ;  /* 0x0000006800687308 */ /* 0x000fe20000000800 */
[----:B------:R-:W-:Y:S01]  /*e990*/  FFMA.FTZ R93, R25, UR4, -R102 ;  /* 0x00000004195d7c23 */ /* 0x000fe20008010866 */
[C---:B------:R-:W-:Y:S01]  /*e9a0*/  HMMA.16816.F32.BF16 R76, R84.reuse, R94, R76 ;  /* 0x0000005e544c723c */ /* 0x040fe2000004184c */
[----:B------:R-:W1:Y:S02]  /*e9b0*/  LDSM.16.MT88.4 R24, [R150+0x7000] ;  /* 0x007000009618783b */ /* 0x000e640000004200 */
[--C-:B------:R-:W-:Y:S01]  /*e9c0*/  FFMA.FTZ R92, R31, UR4, -R116.reuse ;  /* 0x000000041f5c7c23 */ /* 0x100fe20008010874 */
[----:B------:R-:W-:Y:S04]  /*e9d0*/  F2FP.BF16.F32.PACK_AB R21, R115, R114 ;  /* 0x000000727315723e */ /* 0x000fe800000010ff */
[----:B------:R-:W2:Y:S03]  /*e9e0*/  MUFU.EX2 R105, R105 ;  /* 0x0000006900697308 */ /* 0x000ea60000000800 */
[----:B------:R-:W-:Y:S01]  /*e9f0*/  FFMA.FTZ R95, R30, UR4, -R116 ;  /* 0x000000041e5f7c23 */ /* 0x000fe20008010874 */
[----:B------:R-:W-:Y:S06]  /*ea00*/  FFMA.FTZ R94, R28, UR4, -R102 ;  /* 0x000000041c5e7c23 */ /* 0x000fec0008010866 */
[----:B------:R-:W4:Y:S01]  /*ea10*/  MUFU.EX2 R93, R93 ;  /* 0x0000005d005d7308 */ /* 0x000f220000000800 */
[C---:B---3--:R-:W-:Y:S06]  /*ea20*/  HMMA.16816.F32.BF16 R16, R84.reuse, R88, R16 ;  /* 0x000000585410723c */ /* 0x048fec0000041810 */
[----:B------:R-:W-:Y:S03]  /*ea30*/  HMMA.16816.F32.BF16 R80, R84, R90, R80 ;  /* 0x0000005a5450723c */ /* 0x000fe60000041850 */
[----:B------:R-:W-:Y:S01]  /*ea40*/  MUFU.EX2 R95, R95 ;  /* 0x0000005f005f7308 */ /* 0x000fe20000000800 */
[----:B------:R-:W3:Y:S01]  /*ea50*/  LDSM.16.MT88.4 R84, [R149+0x7000] ;  /* 0x007000009554783b */ /* 0x000ee20000004200 */
[----:B--2---:R-:W-:Y:S08]  /*ea60*/  F2FP.BF16.F32.PACK_AB R20, R105, R130 ;  /* 0x000000826914723e */ /* 0x004ff000000010ff */
[----:B------:R-:W2:Y:S01]  /*ea70*/  MUFU.EX2 R92, R92 ;  /* 0x0000005c005c7308 */ /* 0x000ea20000000800 */
[----:B------:R-:W5:Y:S01]  /*ea80*/  LDSM.16.MT88.4 R88, [R148+0x7000] ;  /* 0x007000009458783b */ /* 0x000f620000004200 */
[----:B----4-:R-:W-:Y:S08]  /*ea90*/  F2FP.BF16.F32.PACK_AB R22, R93, R104 ;  /* 0x000000685d16723e */ /* 0x010ff000000010ff */
[----:B------:R-:W-:Y:S01]  /*eaa0*/  MUFU.EX2 R94, R94 ;  /* 0x0000005e005e7308 */ /* 0x000fe20000000800 */
[C---:B------:R-:W-:Y:S06]  /*eab0*/  HMMA.16816.F32.BF16 R4, R20.reuse, R96, R4 ;  /* 0x000000601404723c */ /* 0x040fec0000041804 */
[C---:B------:R-:W-:Y:S03]  /*eac0*/  HMMA.16816.F32.BF16 R8, R20.reuse, R98, R8 ;  /* 0x000000621408723c */ /* 0x040fe60000041808 */
[----:B------:R-:W-:Y:S02]  /*ead0*/  MUFU.EX2 R107, R107 ;  /* 0x0000006b006b7308 */ /* 0x000fe40000000800 */
[--C-:B------:R-:W-:Y:S01]  /*eae0*/  FFMA.FTZ R97, R34, UR4, -R116.reuse ;  /* 0x0000000422617c23 */ /* 0x100fe20008010874 */
[C---:B-1----:R-:W-:Y:S07]  /*eaf0*/  HMMA.16816.F32.BF16 R68, R20.reuse, R24, R68 ;  /* 0x000000181444723c */ /* 0x042fee0000041844 */
[----:B------:R-:W-:Y:S01]  /*eb00*/  MUFU.EX2 R51, R51 ;  /* 0x0000003300337308 */ /* 0x000fe20000000800 */
[----:B------:R-:W-:Y:S01]  /*eb10*/  FFMA.FTZ R96, R35, UR4, -R116 ;  /* 0x0000000423607c23 */ /* 0x000fe20008010874 */
[C---:B------:R-:W-:Y:S01]  /*eb20*/  HMMA.16816.F32.BF16 R72, R20.reuse, R26, R72 ;  /* 0x0000001a1448723c */ /* 0x040fe20000041848 */
[----:B------:R-:W1:Y:S02]  /*eb30*/  LDSM.16.MT88.4 R24, [R152+0x7800] ;  /* 0x007800009818783b */ /* 0x000e640000004200 */
[--C-:B------:R-:W-:Y:S03]  /*eb40*/  FFMA.FTZ R99, R29, UR4, -R102.reuse ;  /* 0x000000041d637c23 */ /* 0x100fe60008010866 */
[C---:B---3--:R-:W-:Y:S02]  /*eb50*/  HMMA.16816.F32.BF16 R12, R20.reuse, R84, R12 ;  /* 0x00000054140c723c */ /* 0x048fe4000004180c */
[----:B------:R-:W-:Y:S01]  /*eb60*/  MUFU.EX2 R97, R97 ;  /* 0x0000006100617308 */ /* 0x000fe20000000800 */
[----:B------:R-:W3:Y:S02]  /*eb70*/  LDSM.16.MT88.4 R28, [R150+0x7800] ;  /* 0x00780000961c783b */ /* 0x000ee40000004200 */
[----:B------:R-:W-:Y:S01]  /*eb80*/  FFMA.FTZ R98, R33, UR4, -R102 ;  /* 0x0000000421627c23 */ /* 0x000fe20008010866 */
[C---:B------:R-:W-:Y:S06]  /*eb90*/  HMMA.16816.F32.BF16 R76, R20.reuse, R86, R76 ;  /* 0x00000056144c723c */ /* 0x040fec000004184c */
[----:B------:R-:W4:Y:S01]  /*eba0*/  MUFU.EX2 R99, R99 ;  /* 0x0000006300637308 */ /* 0x000f220000000800 */
[----:B------:R-:W3:Y:S01]  /*ebb0*/  LDSM.16.MT88.4 R32, [R149+0x7800] ;  /* 0x007800009520783b */ /* 0x000ee20000004200 */
[C---:B-----5:R-:W-:Y:S08]  /*ebc0*/  HMMA.16816.F32.BF16 R16, R20.reuse, R88, R16 ;  /* 0x000000581410723c */ /* 0x060ff00000041810 */
[----:B------:R-:W5:Y:S01]  /*ebd0*/  MUFU.EX2 R96, R96 ;  /* 0x0000006000607308 */ /* 0x000f620000000800 */
[----:B------:R-:W-:Y:S03]  /*ebe0*/  HMMA.16816.F32.BF16 R80, R20, R90, R80 ;  /* 0x0000005a1450723c */ /* 0x000fe60000041850 */
[--C-:B------:R-:W-:Y:S01]  /*ebf0*/  FFMA.FTZ R84, R38, UR4, -R116.reuse ;  /* 0x0000000426547c23 */ /* 0x100fe20008010874 */
[--C-:B------:R-:W-:Y:S05]  /*ec00*/  FFMA.FTZ R85, R39, UR4, -R116.reuse ;  /* 0x0000000427557c23 */ /* 0x100fea0008010874 */
[----:B------:R-:W1:Y:S02]  /*ec10*/  MUFU.EX2 R98, R98 ;  /* 0x0000006200627308 */ /* 0x000e640000000800 */
[----:B--2---:R-:W-:Y:S02]  /*ec20*/  F2FP.BF16.F32.PACK_AB R21, R92, R95 ;  /* 0x0000005f5c15723e */ /* 0x004fe400000010ff */
[----:B----4-:R-:W-:Y:S01]  /*ec30*/  F2FP.BF16.F32.PACK_AB R20, R99, R94 ;  /* 0x0000005e6314723e */ /* 0x010fe200000010ff */
[--C-:B------:R-:W-:Y:S01]  /*ec40*/  FFMA.FTZ R87, R42, UR4, -R116.reuse ;  /* 0x000000042a577c23 */ /* 0x100fe20008010874 */
[----:B------:R-:W-:Y:S01]  /*ec50*/  FFMA.FTZ R86, R43, UR4, -R116 ;  /* 0x000000042b567c23 */ /* 0x000fe20008010874 */
[--C-:B------:R-:W-:Y:S01]  /*ec60*/  FFMA.FTZ R91, R36, UR4, -R102.reuse ;  /* 0x00000004245b7c23 */ /* 0x100fe20008010866 */
[--C-:B------:R-:W-:Y:S01]  /*ec70*/  FFMA.FTZ R90, R37, UR4, -R102.reuse ;  /* 0x00000004255a7c23 */ /* 0x100fe20008010866 */
[----:B-----5:R-:W-:Y:S01]  /*ec80*/  F2FP.BF16.F32.PACK_AB R23, R96, R97 ;  /* 0x000000616017723e */ /* 0x020fe200000010ff */
[--C-:B------:R-:W-:Y:S01]  /*ec90*/  FFMA.FTZ R89, R40, UR4, -R102.reuse ;  /* 0x0000000428597c23 */ /* 0x100fe20008010866 */
[----:B------:R-:W-:Y:S01]  /*eca0*/  FFMA.FTZ R88, R41, UR4, -R102 ;  /* 0x0000000429587c23 */ /* 0x000fe20008010866 */
[----:B------:R-:W-:Y:S01]  /*ecb0*/  MUFU.EX2 R84, R84 ;  /* 0x0000005400547308 */ /* 0x000fe20000000800 */
[----:B------:R-:W-:Y:S01]  /*ecc0*/  LDSM.16.MT88.4 R36, [R150+0x8800] ;  /* 0x008800009624783b */ /* 0x000fe20000004200 */
[----:B------:R-:W-:Y:S01]  /*ecd0*/  FFMA.FTZ R116, R67, UR4, -R116 ;  /* 0x0000000443747c23 */ /* 0x000fe20008010874 */
[----:B------:R-:W-:Y:S01]  /*ece0*/  FFMA.FTZ R102, R65, UR4, -R102 ;  /* 0x0000000441667c23 */ /* 0x000fe20008010866 */
[----:B-1----:R-:W-:Y:S06]  /*ecf0*/  F2FP.BF16.F32.PACK_AB R22, R98, R107 ;  /* 0x0000006b6216723e */ /* 0x002fec00000010ff */
[----:B------:R-:W1:Y:S01]  /*ed00*/  MUFU.EX2 R85, R85 ;  /* 0x0000005500557308 */ /* 0x000e620000000800 */
[----:B------:R-:W-:Y:S01]  /*ed10*/  LDSM.16.MT88.4 R40, [R149+0x8800] ;  /* 0x008800009528783b */ /* 0x000fe20000004200 */
[C---:B------:R-:W-:Y:S08]  /*ed20*/  HMMA.16816.F32.BF16 R4, R20.reuse, R24, R4 ;  /* 0x000000181404723c */ /* 0x040ff00000041804 */
[----:B------:R-:W-:Y:S01]  /*ed30*/  MUFU.EX2 R87, R87 ;  /* 0x0000005700577308 */ /* 0x000fe20000000800 */
[C---:B------:R-:W-:Y:S01]  /*ed40*/  HMMA.16816.F32.BF16 R8, R20.reuse, R26, R8 ;  /* 0x0000001a1408723c */ /* 0x040fe20000041808 */
[----:B------:R-:W2:Y:S05]  /*ed50*/  LDSM.16.MT88.4 R24, [R148+0x7800] ;  /* 0x007800009418783b */ /* 0x000eaa0000004200 */
[C---:B---3--:R-:W-:Y:S03]  /*ed60*/  HMMA.16816.F32.BF16 R68, R20.reuse, R28, R68 ;  /* 0x0000001c1444723c */ /* 0x048fe60000041844 */
[----:B------:R-:W3:Y:S03]  /*ed70*/  MUFU.EX2 R86, R86 ;  /* 0x0000005600567308 */ /* 0x000ee60000000800 */
[C---:B------:R-:W-:Y:S01]  /*ed80*/  HMMA.16816.F32.BF16 R72, R20.reuse, R30, R72 ;  /* 0x0000001e1448723c */ /* 0x040fe20000041848 */
[----:B------:R-:W4:Y:S06]  /*ed90*/  LDSM.16.MT88.4 R28, [R152+0x8000] ;  /* 0x00800000981c783b */ /* 0x000f2c0000004200 */
[----:B------:R-:W-:Y:S01]  /*eda0*/  MUFU.EX2 R91, R91 ;  /* 0x0000005b005b7308 */ /* 0x000fe20000000800 */
[C---:B------:R-:W-:Y:S09]  /*edb0*/  HMMA.16816.F32.BF16 R12, R20.reuse, R32, R12 ;  /* 0x00000020140c723c */ /* 0x040ff2000004180c */
[----:B------:R-:W5:Y:S01]  /*edc0*/  MUFU.EX2 R90, R90 ;  /* 0x0000005a005a7308 */ /* 0x000f620000000800 */
[C---:B------:R-:W-:Y:S01]  /*edd0*/  HMMA.16816.F32.BF16 R76, R20.reuse, R34, R76 ;  /* 0x00000022144c723c */ /* 0x040fe2000004184c */
[----:B------:R-:W4:Y:S08]  /*ede0*/  LDSM.16.MT88.4 R32, [R150+0x8000] ;  /* 0x008000009620783b */ /* 0x000f300000004200 */
[----:B------:R-:W-:Y:S10]  /*edf0*/  MUFU.EX2 R89, R89 ;  /* 0x0000005900597308 */ /* 0x000ff40000000800 */
[----:B------:R-:W5:Y:S01]  /*ee00*/  MUFU.EX2 R88, R88 ;  /* 0x0000005800587308 */ /* 0x000f620000000800 */
[C---:B--2---:R-:W-:Y:S06]  /*ee10*/  HMMA.16816.F32.BF16 R16, R20.reuse, R24, R16 ;  /* 0x000000181410723c */ /* 0x044fec0000041810 */
[----:B------:R-:W-:Y:S01]  /*ee20*/  HMMA.16816.F32.BF16 R80, R20, R26, R80 ;  /* 0x0000001a1450723c */ /* 0x000fe20000041850 */
[----:B------:R-:W2:Y:S02]  /*ee30*/  LDSM.16.MT88.4 R24, [R149+0x8000] ;  /* 0x008000009518783b */ /* 0x000ea40000004200 */
[----:B------:R-:W-:Y:S04]  /*ee40*/  MUFU.EX2 R127, R127 ;  /* 0x0000007f007f7308 */ /* 0x000fe80000000800 */
[----:B-1----:R-:W-:Y:S06]  /*ee50*/  F2FP.BF16.F32.PACK_AB R21, R85, R84 ;  /* 0x000000545515723e */ /* 0x002fec00000010ff */
[----:B------:R-:W1:Y:S01]  /*ee60*/  MUFU.EX2 R44, R44 ;  /* 0x0000002c002c7308 */ /* 0x000e620000000800 */
[----:B---3--:R-:W-:Y:S02]  /*ee70*/  F2FP.BF16.F32.PACK_AB R23, R86, R87 ;  /* 0x000000575617723e */ /* 0x008fe400000010ff */
[----:B-----5:R-:W-:Y:S02]  /*ee80*/  F2FP.BF16.F32.PACK_AB R20, R90, R91 ;  /* 0x0000005b5a14723e */ /* 0x020fe400000010ff */
[----:B------:R-:W-:Y:S05]  /*ee90*/  F2FP.BF16.F32.PACK_AB R22, R88, R89 ;  /* 0x000000595816723e */ /* 0x000fea00000010ff */
[----:B------:R-:W-:Y:S02]  /*eea0*/  MUFU.EX2 R45, R45 ;  /* 0x0000002d002d7308 */ /* 0x000fe40000000800 */
[C---:B----4-:R-:W-:Y:S08]  /*eeb0*/  HMMA.16816.F32.BF16 R4, R20.reuse, R28, R4 ;  /* 0x0000001c1404723c */ /* 0x050ff00000041804 */
[----:B------:R-:W3:Y:S01]  /*eec0*/  MUFU.EX2 R48, R48 ;  /* 0x0000003000307308 */ /* 0x000ee20000000800 */
[C---:B------:R-:W-:Y:S01]  /*eed0*/  HMMA.16816.F32.BF16 R8, R20.reuse, R30, R8 ;  /* 0x0000001e1408723c */ /* 0x040fe20000041808 */
[----:B------:R-:W4:Y:S05]  /*eee0*/  LDSM.16.MT88.4 R28, [R148+0x8000] ;  /* 0x00800000941c783b */ /* 0x000f2a0000004200 */
[C---:B------:R-:W-:Y:S03]  /*eef0*/  HMMA.16816.F32.BF16 R68, R20.reuse, R32, R68 ;  /* 0x000000201444723c */ /* 0x040fe60000041844 */
[----:B------:R-:W-:Y:S03]  /*ef00*/  MUFU.EX2 R54, R54 ;  /* 0x0000003600367308 */ /* 0x000fe60000000800 */
[C---:B------:R-:W-:Y:S01]  /*ef10*/  HMMA.16816.F32.BF16 R72, R20.reuse, R34, R72 ;  /* 0x000000221448723c */ /* 0x040fe20000041848 */
[----:B------:R-:W5:Y:S06]  /*ef20*/  LDSM.16.MT88.4 R32, [R152+0x8800] ;  /* 0x008800009820783b */ /* 0x000f6c0000004200 */
[----:B------:R-:W-:Y:S01]  /*ef30*/  MUFU.EX2 R55, R55 ;  /* 0x0000003700377308 */ /* 0x000fe20000000800 */
[C---:B--2---:R-:W-:Y:S09]  /*ef40*/  HMMA.16816.F32.BF16 R12, R20.reuse, R24, R12 ;  /* 0x00000018140c723c */ /* 0x044ff2000004180c */
[----:B------:R-:W-:Y:S01]  /*ef50*/  MUFU.EX2 R49, R49 ;  /* 0x0000003100317308 */ /* 0x000fe20000000800 */
[C---:B------:R-:W-:Y:S03]  /*ef60*/  HMMA.16816.F32.BF16 R76, R20.reuse, R26, R76 ;  /* 0x0000001a144c723c */ /* 0x040fe6000004184c */
[----:B-1----:R-:W-:Y:S01]  /*ef70*/  F2FP.BF16.F32.PACK_AB R24, R44, R127 ;  /* 0x0000007f2c18723e */ /* 0x002fe200000010ff */
[----:B------:R-:W-:Y:S03]  /*ef80*/  FADD.FTZ R25, R124, R126 ;  /* 0x0000007e7c197221 */ /* 0x000fe60000010000 */
[----:B------:R-:W-:Y:S02]  /*ef90*/  F2FP.BF16.F32.PACK_AB R27, R51, R50 ;  /* 0x00000032331b723e */ /* 0x000fe400000010ff */
[----:B------:R-:W1:Y:S02]  /*efa0*/  MUFU.EX2 R58, R58 ;  /* 0x0000003a003a7308 */ /* 0x000e640000000800 */
[----:B---3--:R-:W-:Y:S01]  /*efb0*/  F2FP.BF16.F32.PACK_AB R26, R48, R45 ;  /* 0x0000002d301a723e */ /* 0x008fe200000010ff */
[----:B------:R-:W-:Y:S01]  /*efc0*/  FADD.FTZ R122, R122, R25 ;  /* 0x000000197a7a7221 */ /* 0x000fe20000010000 */
[----:B------:R-:W-:Y:S06]  /*efd0*/  F2FP.BF16.F32.PACK_AB R25, R47, R46 ;  /* 0x0000002e2f19723e */ /* 0x000fec00000010ff */
[----:B------:R-:W-:Y:S01]  /*efe0*/  MUFU.EX2 R52, R52 ;  /* 0x0000003400347308 */ /* 0x000fe20000000800 */
[C---:B----4-:R-:W-:Y:S03]  /*eff0*/  HMMA.16816.F32.BF16 R16, R20.reuse, R28, R16 ;  /* 0x0000001c1410723c */ /* 0x050fe60000041810 */
[----:B------:R-:W-:Y:S03]  /*f000*/  FADD.FTZ R119, R119, R122 ;  /* 0x0000007a77777221 */ /* 0x000fe60000010000 */
[----:B------:R-:W-:Y:S01]  /*f010*/  HMMA.16816.F32.BF16 R80, R20, R30, R80 ;  /* 0x0000001e1450723c */ /* 0x000fe20000041850 */
[----:B------:R-:W2:Y:S02]  /*f020*/  LDSM.16.MT88.4 R20, [R148+0x8800] ;  /* 0x008800009414783b */ /* 0x000ea40000004200 */
[----:B------:R-:W3:Y:S02]  /*f030*/  MUFU.EX2 R53, R53 ;  /* 0x0000003500357308 */ /* 0x000ee40000000800 */
[----:B------:R-:W-:Y:S01]  /*f040*/  FADD.FTZ R29, R111, R110 ;  /* 0x0000006e6f1d7221 */ /* 0x000fe20000010000 */
[C---:B-----5:R-:W-:Y:S07]  /*f050*/  HMMA.16816.F32.BF16 R4, R24.reuse, R32, R4 ;  /* 0x000000201804723c */ /* 0x060fee0000041804 */
[----:B------:R-:W-:Y:S01]  /*f060*/  MUFU.EX2 R56, R56 ;  /* 0x0000003800387308 */ /* 0x000fe20000000800 */
[----:B-1----:R-:W-:Y:S01]  /*f070*/  F2FP.BF16.F32.PACK_AB R31, R58, R49 ;  /* 0x000000313a1f723e */ /* 0x002fe200000010ff */
[C---:B------:R-:W-:Y:S01]  /*f080*/  HMMA.16816.F32.BF16 R8, R24.reuse, R34, R8 ;  /* 0x000000221808723c */ /* 0x040fe20000041808 */
[----:B------:R-:W1:Y:S02]  /*f090*/  LDSM.16.MT88.4 R32, [R152+0x9000] ;  /* 0x009000009820783b */ /* 0x000e640000004200 */
[----:B------:R-:W-:Y:S03]  /*f0a0*/  FADD.FTZ R29, R112, R29 ;  /* 0x0000001d701d7221 */ /* 0x000fe60000010000 */
[C---:B------:R-:W-:Y:S02]  /*f0b0*/  HMMA.16816.F32.BF16 R68, R24.reuse, R36, R68 ;  /* 0x000000241844723c */ /* 0x040fe40000041844 */
[----:B------:R-:W4:Y:S03]  /*f0c0*/  MUFU.EX2 R57, R57 ;  /* 0x0000003900397308 */ /* 0x000f260000000800 */
[----:B---3--:R-:W-:Y:S01]  /*f0d0*/  F2FP.BF16.F32.PACK_AB R28, R53, R52 ;  /* 0x00000034351c723e */ /* 0x008fe200000010ff */
[C---:B------:R-:W-:Y:S01]  /*f0e0*/  HMMA.16816.F32.BF16 R72, R24.reuse, R38, R72 ;  /* 0x000000261848723c */ /* 0x040fe20000041848 */
[----:B------:R-:W3:Y:S05]  /*f0f0*/  LDSM.16.MT88.4 R36, [R150+0x9000] ;  /* 0x009000009624783b */ /* 0x000eea0000004200 */
[----:B------:R-:W-:Y:S01]  /*f100*/  MUFU.EX2 R59, R59 ;  /* 0x0000003b003b7308 */ /* 0x000fe20000000800 */
[----:B------:R-:W-:Y:S01]  /*f110*/  FADD.FTZ R118, R118, R119 ;  /* 0x0000007776767221 */ /* 0x000fe20000010000 */
[C---:B------:R-:W-:Y:S03]  /*f120*/  HMMA.16816.F32.BF16 R12, R24.reuse, R40, R12 ;  /* 0x00000028180c723c */ /* 0x040fe6000004180c */
[----:B------:R-:W-:Y:S03]  /*f130*/  FADD.FTZ R118, R117, R118 ;  /* 0x0000007675767221 */ /* 0x000fe60000010000 */
[C---:B------:R-:W-:Y:S01]  /*f140*/  HMMA.16816.F32.BF16 R76, R24.reuse, R42, R76 ;  /* 0x0000002a184c723c */ /* 0x040fe2000004184c */
[----:B------:R-:W5:Y:S01]  /*f150*/  LDSM.16.MT88.4 R40, [R149+0x9000] ;  /* 0x009000009528783b */ /* 0x000f620000004200 */
[----:B------:R-:W1:Y:S03]  /*f160*/  MUFU.EX2 R62, R62 ;  /* 0x0000003e003e7308 */ /* 0x000e660000000800 */
[----:B------:R-:W-:Y:S01]  /*f170*/  FADD.FTZ R121, R121, R118 ;  /* 0x0000007679797221 */ /* 0x000fe20000010000 */
[C---:B--2---:R-:W-:Y:S06]  /*f180*/  HMMA.16816.F32.BF16 R16, R24.reuse, R20, R16 ;  /* 0x000000141810723c */ /* 0x044fec0000041810 */
[----:B------:R-:W-:Y:S01]  /*f190*/  MUFU.EX2 R63, R63 ;  /* 0x0000003f003f7308 */ /* 0x000fe20000000800 */
[----:B------:R-:W-:Y:S01]  /*f1a0*/  FADD.FTZ R121, R108, R121 ;  /* 0x000000796c797221 */ /* 0x000fe20000010000 */
[----:B------:R-:W-:Y:S01]  /*f1b0*/  HMMA.16816.F32.BF16 R80, R24, R22, R80 ;  /* 0x000000161850723c */ /* 0x000fe20000041850 */
[----:B------:R-:W2:Y:S02]  /*f1c0*/  LDSM.16.MT88.4 R20, [R148+0x9000] ;  /* 0x009000009414783b */ /* 0x000ea40000004200 */
[----:B------:R-:W-:Y:S01]  /*f1d0*/  FADD.FTZ R114, R114, R121 ;  /* 0x0000007972727221 */ /* 0x000fe20000010000 */
[----:B------:R-:W-:Y:S01]  /*f1e0*/  FADD.FTZ R130, R130, R29 ;  /* 0x0000001d82827221 */ /* 0x000fe20000010000 */
[----:B------:R-:W-:Y:S03]  /*f1f0*/  F2FP.BF16.F32.PACK_AB R29, R55, R54 ;  /* 0x00000036371d723e */ /* 0x000fe600000010ff */
[----:B------:R-:W2:Y:S03]  /*f200*/  MUFU.EX2 R116, R116 ;  /* 0x0000007400747308 */ /* 0x000ea60000000800 */
[----:B------:R-:W-:Y:S01]  /*f210*/  FADD.FTZ R115, R115, R114 ;  /* 0x0000007273737221 */ /* 0x000fe20000010000 */
[----:B----4-:R-:W-:Y:S01]  /*f220*/  F2FP.BF16.F32.PACK_AB R30, R57, R56 ;  /* 0x00000038391e723e */ /* 0x010fe200000010ff */
[----:B------:R-:W-:Y:S01]  /*f230*/  FADD.FTZ R105, R105, R130 ;  /* 0x0000008269697221 */ /* 0x000fe20000010000 */
[----:B-1----:R-:W-:Y:S01]  /*f240*/  F2FP.BF16.F32.PACK_AB R25, R62, R59 ;  /* 0x0000003b3e19723e */ /* 0x002fe200000010ff */
[----:B------:R-:W-:Y:S03]  /*f250*/  FADD.FTZ R128, R128, R115 ;  /* 0x0000007380807221 */ /* 0x000fe60000010000 */
[----:B------:R-:W-:Y:S01]  /*f260*/  MUFU.EX2 R60, R60 ;  /* 0x0000003c003c7308 */ /* 0x000fe20000000800 */
[----:B------:R-:W-:Y:S01]  /*f270*/  FADD.FTZ R104, R104, R105 ;  /* 0x0000006968687221 */ /* 0x000fe20000010000 */
[C---:B------:R-:W-:Y:S05]  /*f280*/  HMMA.16816.F32.BF16 R4, R28.reuse, R32, R4 ;  /* 0x000000201c04723c */ /* 0x040fea0000041804 */
[----:B------:R-:W-:Y:S01]  /*f290*/  FADD.FTZ R128, R113, R128 ;  /* 0x0000008071807221 */ /* 0x000fe20000010000 */
[C---:B------:R-:W-:Y:S01]  /*f2a0*/  HMMA.16816.F32.BF16 R8, R28.reuse, R34, R8 ;  /* 0x000000221c08723c */ /* 0x040fe20000041808 */
[----:B------:R-:W-:Y:S01]  /*f2b0*/  LDSM.16.MT88.4 R32, [R150+0x9800] ;  /* 0x009800009620783b */ /* 0x000fe20000004200 */
[----:B------:R-:W1:Y:S03]  /*f2c0*/  MUFU.EX2 R61, R61 ;  /* 0x0000003d003d7308 */ /* 0x000e660000000800 */
[----:B------:R-:W-:Y:S01]  /*f2d0*/  FADD.FTZ R93, R93, R104 ;  /* 0x000000685d5d7221 */ /* 0x000fe20000010000 */
[C---:B---3--:R-:W-:Y:S06]  /*f2e0*/  HMMA.16816.F32.BF16 R68, R28.reuse, R36, R68 ;  /* 0x000000241c44723c */ /* 0x048fec0000041844 */
[----:B------:R-:W-:Y:S01]  /*f2f0*/  MUFU.EX2 R64, R64 ;  /* 0x0000004000407308 */ /* 0x000fe20000000800 */
[----:B------:R-:W-:Y:S01]  /*f300*/  FADD.FTZ R95, R95, R128 ;  /* 0x000000805f5f7221 */ /* 0x000fe20000010000 */
[C---:B------:R-:W-:Y:S01]  /*f310*/  HMMA.16816.F32.BF16 R72, R28.reuse, R38, R72 ;  /* 0x000000261c48723c */ /* 0x040fe20000041848 */
[----:B------:R-:W-:Y:S02]  /*f320*/  LDSM.16.MT88.4 R36, [R149+0x9800] ;  /* 0x009800009524783b */ /* 0x000fe40000004200 */
[----:B------:R-:W-:Y:S03]  /*f330*/  FADD.FTZ R24, R94, R93 ;  /* 0x0000005d5e187221 */ /* 0x000fe60000010000 */
[C---:B-----5:R-:W-:Y:S02]  /*f340*/  HMMA.16816.F32.BF16 R12, R28.reuse, R40, R12 ;  /* 0x000000281c0c723c */ /* 0x060fe4000004180c */
[----:B------:R-:W3:Y:S03]  /*f350*/  MUFU.EX2 R177, R102 ;  /* 0x0000006600b17308 */ /* 0x000ee60000000800 */
[----:B------:R-:W-:Y:S01]  /*f360*/  FADD.FTZ R26, R92, R95 ;  /* 0x0000005f5c1a7221 */ /* 0x000fe20000010000 */
[C---:B------:R-:W-:Y:S01]  /*f370*/  HMMA.16816.F32.BF16 R76, R28.reuse, R42, R76 ;  /* 0x0000002a1c4c723c */ /* 0x040fe2000004184c */
[----:B------:R-:W4:Y:S04]  /*f380*/  LDSM.16.MT88.4 R92, [R152+0x9800] ;  /* 0x00980000985c783b */ /* 0x000f280000004200 */
[----:B------:R-:W-:Y:S01]  /*f390*/  FADD.FTZ R24, R99, R24 ;  /* 0x0000001863187221 */ /* 0x000fe20000010000 */
[C---:B--2---:R-:W-:Y:S03]  /*f3a0*/  HMMA.16816.F32.BF16 R16, R28.reuse, R20, R16 ;  /* 0x000000141c10723c */ /* 0x044fe60000041810 */
[----:B------:R-:W2:Y:S02]  /*f3b0*/  LDSM.16.MT88.4 R40, [R148+0x9800] ;  /* 0x009800009428783b */ /* 0x000ea40000004200 */
[----:B------:R-:W-:Y:S01]  /*f3c0*/  FADD.FTZ R97, R97, R26 ;  /* 0x0000001a61617221 */ /* 0x000fe20000010000 */
[----:B------:R-:W-:Y:S05]  /*f3d0*/  HMMA.16816.F32.BF16 R80, R28, R22, R80 ;  /* 0x000000161c50723c */ /* 0x000fea0000041850 */
[----:B------:R-:W-:Y:S01]  /*f3e0*/  FADD.FTZ R107, R107, R24 ;  /* 0x000000186b6b7221 */ /* 0x000fe20000010000 */
[----:B------:R-:W-:Y:S01]  /*f3f0*/  F2FP.BF16.F32.PACK_AB R27, R116, R63 ;  /* 0x0000003f741b723e */ /* 0x000fe200000010ff */
[----:B------:R-:W-:Y:S01]  /*f400*/  FADD.FTZ R97, R96, R97 ;  /* 0x0000006160617221 */ /* 0x000fe20000010000 */
[----:B-1----:R-:W-:Y:S03]  /*f410*/  F2FP.BF16.F32.PACK_AB R24, R61, R60 ;  /* 0x0000003c3d18723e */ /* 0x002fe600000010ff */
        /* <DEDUP_REMOVED lines=10> */
[C---:B----4-:R-:W-:Y:S05]  /*f4c0*/  HMMA.16816.F32.BF16 R96, R24.reuse, R92, R4 ;  /* 0x0000005c1860723c */ /* 0x050fea0000041804 */
        /* <DEDUP_REMOVED lines=32> */
.L_x_7334:
        /* <DEDUP_REMOVED lines=162> */
.L_x_7340:
[----:B------:R-:W-:Y:S05]  /*100f0*/  BSYNC B0 ;  /* 0x0000000000007941 */ /* 0x000fea0003800000 */
.L_x_7339:
        /* <DEDUP_REMOVED lines=44> */
.L_x_7341:
        /* <DEDUP_REMOVED lines=12> */
.L_x_8056:


//--------------------- .text._ZN5flash24flash_fwd_splitkv_kernelI23Flash_fwd_kernel_traitsILi64ELi64ELi128ELi4ELb0ELb0EN7cutlass10bfloat16_tE19Flash_kernel_traitsILi64ELi64ELi128ELi4ES3_EELb1ELb0ELb1ELb0ELb0ELb1ELb1ELb0EEEvNS_16Flash_fwd_paramsE --------------------------
	.section	.text._ZN5flash24flash_fwd_splitkv_kernelI23Flash_fwd_kernel_traitsILi64ELi64ELi128ELi4ELb0ELb0EN7cutlass10bfloat16_tE19Flash_kernel_traitsILi64ELi64ELi128ELi4ES3_EELb1ELb0ELb1ELb0ELb0ELb1ELb1ELb0EEEvNS_16Flash_fwd_paramsE,"ax",@progbits
	.align	128
        .global         _ZN5flash24flash_fwd_splitkv_kernelI23Flash_fwd_kernel_traitsILi64ELi64ELi128ELi4ELb0ELb0EN7cutlass10bfloat16_tE19Flash_kernel_traitsILi64ELi64ELi128ELi4ES3_EELb1ELb0ELb1ELb0ELb0ELb1ELb1ELb0EEEvNS_16Flash_fwd_paramsE
        .type           _ZN5flash24flash_fwd_splitkv_kernelI23Flash_fwd_kernel_traitsILi64ELi64ELi128ELi4ELb0ELb0EN7cutlass10bfloat16_tE19Flash_kernel_traitsILi64ELi64ELi128ELi4ES3_EELb1ELb0ELb1ELb0ELb0ELb1ELb1ELb0EEEvNS_16Flash_fwd_paramsE,@function
        .size           _ZN5flash24flash_fwd_splitkv_kernelI23Flash_fwd_kernel_traitsILi64ELi64ELi128ELi4ELb0ELb0EN7cutlass10bfloat16_tE19Flash_kernel_traitsILi64ELi64ELi128ELi4ES3_EELb1ELb0ELb1ELb0ELb0ELb1ELb1ELb0EEEvNS_16Flash_fwd_paramsE,(.L_x_8057 - _ZN5flash24flash_fwd_splitkv_kernelI23Flash_fwd_kernel_traitsILi64ELi64ELi128ELi4ELb0ELb0EN7cutlass10bfloat16_tE19Flash_kernel_traitsILi64ELi64ELi128ELi4ES3_EELb1ELb0ELb1ELb0ELb0ELb1ELb1ELb0EEEvNS_16Flash_fwd_paramsE)
        .other          _ZN5flash24flash_fwd_splitkv_kernelI23Flash_fwd_kernel_traitsILi64ELi64ELi128ELi4ELb0ELb0EN7cutlass10bfloat16_tE19Flash_kernel_traitsILi64ELi64ELi128ELi4ES3_EELb1ELb0ELb1ELb0ELb0ELb1ELb1ELb0EEEvNS_16Flash_fwd_paramsE,@"STO_CUDA_ENTRY STV_DEFAULT"
_ZN5flash24flash_fwd_splitkv_kernelI23Flash_fwd_kernel_traitsILi64ELi64ELi128ELi4ELb0ELb0EN7cutlass10bfloat16_tE19Flash_kernel_traitsILi64ELi64ELi128ELi4ES3_EELb1ELb0ELb1ELb0ELb0ELb1ELb1ELb0EEEvNS_16Flash_fwd_paramsE:
.text._ZN5flash24flash_fwd_splitkv_kernelI23Flash_fwd_kernel_traitsILi64ELi64ELi128ELi4ELb0ELb0EN7cutlass10bfloat16_tE19Flash_kernel_traitsILi64ELi64ELi128ELi4ES3_EELb1ELb0ELb1ELb0ELb0ELb1ELb1ELb0EEEvNS_16Flash_fwd_paramsE:
        /* <DEDUP_REMOVED lines=10> */
[----:B-1----:R-:W-:Y:S01]  /*00a0*/  VIADD R4, R4, 0xffffffe ;  /* 0x0ffffffe04047836 */ /* 0x002fe20000000000 */
[----:B------:R-:W-:-:S05]  /*00b0*/  MOV R6, 0xffffffff ;  /* 0xffffffff00067802 */ /* 0x000fca0000000f00 */
        /* <DEDUP_REMOVED lines=13> */
[----:B------:R-:W-:Y:S02]  /*0190*/  @P4 IADD3 R183, R183, 0x1, RZ ;  /* 0x00000001b7b74810 */ /* 0x000fe40007ffe0ff */
[----:B--2---:R-:W-:Y:S02]  /*01a0*/  ISETP.NE.U32.AND P1, PT, R4, RZ, PT ;  /* 0x000000ff0400720c */ /* 0x004fe40003f25070 */
[-C--:B------:R-:W-:Y:S02]  /*01b0*/  ISETP.GE.U32.AND P3, PT, R0, R9.reuse, PT ;  /* 0x000000090000720c */ /* 0x080fe40003f66070 */
[----:B------:R-:W-:Y:S01]  /*01c0*/  ISETP.NE.AND.EX P1, PT, R5, RZ, PT, P1 ;  /* 0x000000ff0500720c */ /* 0x000fe20003f25310 */
[----:B------:R-:W1:Y:S08]  /*01d0*/  LDC.U8 R0, c[0x0][0x3c2] ;  /* 0x0000f080ff007b82 */ /* 0x000e700000000000 */
[----:B------:R-:W2:Y:S02]  /*01e0*/  LDC.64 R4, c[0x0][0x2f8] ;  /* 0x0000be00ff047b82 */ /* 0x000ea40000000a00 */
[----:B------:R-:W-:Y:S01]  /*01f0*/  @P3 VIADD R183, R183, 0x1 ;  /* 0x00000001b7b73836 */ /* 0x000fe20000000000 */
[----:B------:R-:W-:-:S05]  /*0200*/  @!P2 LOP3.LUT R183, RZ, R9, RZ, 0x33, !PT ;  /* 0x00000009ffb7a212 */ /* 0x000fca00078e33ff */
[----:B---3--:R-:W-:Y:S02]  /*0210*/  IMAD.WIDE R20, R183, 0x4, R10 ;  /* 0x00000004b7147825 */ /* 0x008fe400078e020a */
[----:B------:R-:W3:Y:S03]  /*0220*/  @P0 LDC.64 R10, c[0x0][0x300] ;  /* 0x0000c000ff0a0b82 */ /* 0x000ee60000000a00 */
[----:B------:R-:W4:Y:S04]  /*0230*/  @P1 LDG.E R6, desc[UR12][R20.64] ;  /* 0x0000000c14061981 */ /* 0x000f28000c1e1900 */
[----:B------:R-:W4:Y:S01]  /*0240*/  @P1 LDG.E R133, desc[UR12][R20.64+0x4] ;  /* 0x0000040c14851981 */ /* 0x000f22000c1e1900 */
[----:B-1----:R-:W-:Y:S01]  /*0250*/  ISETP.NE.AND P3, PT, R0, RZ, PT ;  /* 0x000000ff0000720c */ /* 0x002fe20003f65270 */
[----:B------:R-:W-:Y:S01]  /*0260*/  IMAD.MOV.U32 R3, RZ, RZ, RZ ;  /* 0x000000ffff037224 */ /* 0x000fe200078e00ff */
[----:B------:R-:W-:-:S02]  /*0270*/  MOV R14, 0xffffffff ;  /* 0xffffffff000e7802 */ /* 0x000fc40000000f00 */
[----:B--2---:R-:W-:-:S04]  /*0280*/  ISETP.EQ.U32.AND P2, PT, R4, RZ, PT ;  /* 0x000000ff0400720c */ /* 0x004fc80003f42070 */
        /* <DEDUP_REMOVED lines=19> */
.L_x_7342:
[----:B------:R-:W2:Y:S02]  /*03c0*/  LDC R8, c[0x0][0x2c8] ;  /* 0x0000b200ff087b82 */ /* 0x000ea40000000800 */
.L_x_7343:
        /* <DEDUP_REMOVED lines=9> */
[----:B---3--:R-:W1:Y:S01]  /*0460*/  LDC R10, c[0x0][0x10] ;  /* 0x00000400ff0a7b82 */ /* 0x008e620000000800 */
[----:B-----5:R-:W-:-:S07]  /*0470*/  @P3 IMAD.IADD R124, R124, 0x1, -R3 ;  /* 0x000000017c7c3824 */ /* 0x020fce00078e0a03 */
[----:B----4-:R-:W3:Y:S08]  /*0480*/  LDC R4, c[0x0][0x2c8] ;  /* 0x0000b200ff047b82 */ /* 0x010ef00000000800 */
[----:B------:R-:W4:Y:S01]  /*0490*/  LDC R125, c[0x0][0x398] ;  /* 0x0000e600ff7d7b82 */ /* 0x000f220000000800 */
[----:B-1----:R-:W-:-:S04]  /*04a0*/  IABS R12, R10 ;  /* 0x0000000a000c7213 */ /* 0x002fc80000000000 */
[----:B------:R-:W1:Y:S01]  /*04b0*/  I2F.RP R7, R12 ;  /* 0x0000000c00077306 */ /* 0x000e620000209400 */
[----:B---3--:R-:W-:-:S05]  /*04c0*/  VIADD R4, R4, 0x7f ;  /* 0x0000007f04047836 */ /* 0x008fca0000000000 */
[----:B------:R-:W-:-:S04]  /*04d0*/  SHF.R.S32.HI R15, RZ, 0x1f, R4 ;  /* 0x0000001fff0f7819 */ /* 0x000fc80000011404 */
[----:B------:R-:W-:Y:S01]  /*04e0*/  LEA.HI R15, R15, R4, RZ, 0x7 ;  /* 0x000000040f0f7211 */ /* 0x000fe200078f38ff */
[----:B-1----:R-:W1:Y:S01]  /*04f0*/  MUFU.RCP R20, R7 ;  /* 0x0000000700147308 */ /* 0x002e620000001000 */
[-C--:B------:R-:W-:Y:S02]  /*0500*/  IABS R4, R10.reuse ;  /* 0x0000000a00047213 */ /* 0x080fe40000000000 */
[----:B------:R-:W-:-:S03]  /*0510*/  LEA.HI.SX32 R15, R15, R10, 0x19 ;  /* 0x0000000a0f0f7211 */ /* 0x000fc600078fcaff */
[----:B------:R-:W-:Y:S02]  /*0520*/  IMAD.MOV R4, RZ, RZ, -R4 ;  /* 0x000000ffff047224 */ /* 0x000fe400078e0a04 */
[----:B------:R-:W-:-:S05]  /*0530*/  VIADD R15, R15, 0xffffffff ;  /* 0xffffffff0f0f7836 */ /* 0x000fca0000000000 */
[----:B------:R-:W-:Y:S02]  /*0540*/  IABS R13, R15 ;  /* 0x0000000f000d7213 */ /* 0x000fe40000000000 */
[----:B------:R-:W-:Y:S01]  /*0550*/  LOP3.LUT R15, R15, R10, RZ, 0x3c, !PT ;  /* 0x0000000a0f0f7212 */ /* 0x000fe200078e3cff */
[----:B-1----:R-:W-:Y:S01]  /*0560*/  VIADD R20, R20, 0xffffffe ;  /* 0x0ffffffe14147836 */ /* 0x002fe20000000000 */
[----:B------:R-:W1:Y:S02]  /*0570*/  @!P3 LDC R7, c[0x0][0x2cc] ;  /* 0x0000b300ff07bb82 */ /* 0x000e640000000800 */
[----:B------:R-:W-:Y:S01]  /*0580*/  ISETP.GE.AND P0, PT, R15, RZ, PT ;  /* 0x000000ff0f00720c */ /* 0x000fe20003f06270 */
[----:B------:R-:W3:Y:S02]  /*0590*/  F2I.FTZ.U32.TRUNC.NTZ R21, R20 ;  /* 0x0000001400157305 */ /* 0x000ee4000021f000 */
[----:B---3--:R-:W-:Y:S02]  /*05a0*/  IMAD.MOV R5, RZ, RZ, -R21 ;  /* 0x000000ffff057224 */ /* 0x008fe400078e0a15 */
[----:B------:R-:W-:-:S02]  /*05b0*/  IMAD.MOV.U32 R20, RZ, RZ, RZ ;  /* 0x000000ffff147224 */ /* 0x000fc400078e00ff */
[----:B------:R-:W-:-:S04]  /*05c0*/  IMAD R16, R5, R12, RZ ;  /* 0x0000000c05107224 */ /* 0x000fc800078e02ff */
[----:B------:R-:W-:-:S06]  /*05d0*/  IMAD.HI.U32 R16, R21, R16, R20 ;  /* 0x0000001015107227 */ /* 0x000fcc00078e0014 */
[----:B------:R-:W-:-:S04]  /*05e0*/  IMAD.HI.U32 R11, R16, R13, RZ ;  /* 0x0000000d100b7227 */ /* 0x000fc800078e00ff */
[----:B------:R-:W-:Y:S02]  /*05f0*/  IMAD R13, R11, R4, R13 ;  /* 0x000000040b0d7224 */ /* 0x000fe400078e020d */
[----:B------:R-:W3:Y:S03]  /*0600*/  @!P3 LDC.64 R4, c[0x0][0x318] ;  /* 0x0000c600ff04bb82 */ /* 0x000ee60000000a00 */
[----:B------:R-:W-:-:S13]  /*0610*/  ISETP.GT.U32.AND P1, PT, R12, R13, PT ;  /* 0x0000000d0c00720c */ /* 0x000fda0003f24070 */
[----:B------:R-:W-:Y:S02]  /*0620*/  @!P1 IMAD.IADD R13, R13, 0x1, -R12 ;  /* 0x000000010d0d9824 */ /* 0x000fe400078e0a0c */
[----:B------:R-:W-:Y:S01]  /*0630*/  @!P1 VIADD R11, R11, 0x1 ;  /* 0x000000010b0b9836 */ /* 0x000fe20000000000 */
[----:B------:R-:W-:Y:S02]  /*0640*/  ISETP.NE.AND P1, PT, R10, RZ, PT ;  /* 0x000000ff0a00720c */ /* 0x000fe40003f25270 */
[----:B------:R-:W-:Y:S02]  /*0650*/  ISETP.GE.U32.AND P4, PT, R13, R12, PT ;  /* 0x0000000c0d00720c */ /* 0x000fe40003f86070 */
[----:B---3--:R-:W-:-:S04]  /*0660*/  @!P3 ISETP.NE.U32.AND P2, PT, R4, RZ, PT ;  /* 0x000000ff0400b20c */ /* 0x008fc80003f45070 */
[----:B------:R-:W-:Y:S02]  /*0670*/  @!P3 ISETP.NE.AND.EX P2, PT, R5, RZ, PT, P2 ;  /* 0x000000ff0500b20c */ /* 0x000fe40003f45320 */
[----:B------:R-:W-:Y:S02]  /*0680*/  IADD3 R5, -R133, 0xbf, R128 ;  /* 0x000000bf85057810 */ /* 0x000fe40007ffe180 */
[----:B-1----:R-:W-:-:S03]  /*0690*/  @!P3 SEL R7, R7, RZ, P2 ;  /* 0x000000ff0707b207 */ /* 0x002fc60001000000 */
[----:B------:R-:W-:Y:S01]  /*06a0*/  @P4 VIADD R11, R11, 0x1 ;  /* 0x000000010b0b4836 */ /* 0x000fe20000000000 */
[----:B--2---:R-:W-:-:S03]  /*06b0*/  @!P3 IADD3 R124, R7, R8, -R3 ;  /* 0x00000008077cb210 */ /* 0x004fc60007ffe803 */
[----:B------:R-:W-:Y:S01]  /*06c0*/  @!P0 IMAD.MOV R11, RZ, RZ, -R11 ;  /* 0x000000ffff0b8224 */ /* 0x000fe200078e0a0b */
[----:B------:R-:W-:Y:S01]  /*06d0*/  @!P1 LOP3.LUT R11, RZ, R10, RZ, 0x33, !PT ;  /* 0x0000000aff0b9212 */ /* 0x000fe200078e33ff */
[----:B------:R-:W-:Y:S01]  /*06e0*/  VIADD R8, R124, 0x7f ;  /* 0x0000007f7c087836 */ /* 0x000fe20000000000 */
[----:B----4-:R-:W-:-:S03]  /*06f0*/  IADD3 R5, R5, R125, R124 ;  /* 0x0000007d05057210 */ /* 0x010fc60007ffe07c */
        /* <DEDUP_REMOVED lines=21> */
[----:B------:R-:W-:Y:S02]  /*0850*/  VIADD R2, R6, 0x8 ;  /* 0x0000000806027836 */ /* 0x000fe40000000000 */
[----:B-1----:R-:W-:-:S03]  /*0860*/  IMAD R4, R0, R4, R183 ;  /* 0x0000000400047224 */ /* 0x002fc600078e02b7 */
[----:B------:R-:W-:Y:S01]  /*0870*/  ISETP.GE.AND P6, PT, R2, R133, PT ;  /* 0x000000850200720c */ /* 0x000fe20003fc6270 */
[----:B------:R-:W-:Y:S01]  /*0880*/  IMAD R4, R4, R9, R18 ;  /* 0x0000000904047224 */ /* 0x000fe200078e0212 */
[----:B------:R-:W-:Y:S02]  /*0890*/  SHF.R.S32.HI R9, RZ, 0x1f, R8 ;  /* 0x0000001fff097819 */ /* 0x000fe40000011408 */
[----:B------:R-:W-:Y:S01]  /*08a0*/  ISETP.NE.OR P6, PT, R3, RZ, P6 ;  /* 0x000000ff0300720c */ /* 0x000fe200037c5670 */
[----:B------:R-:W-:Y:S02]  /*08b0*/  IMAD R5, R4, R5, R128 ;  /* 0x0000000504057224 */ /* 0x000fe400078e0280 */
[----:B------:R-:W-:-:S04]  /*08c0*/  IMAD.WIDE R10, R6, 0x40, R8 ;  /* 0x00000040060a7825 */ /* 0x000fc800078e0208 */
[----:B------:R-:W-:Y:S01]  /*08d0*/  IMAD R7, R5, UR4, RZ ;  /* 0x0000000405077c24 */ /* 0x000fe2000f8e02ff */
[----:B------:R-:W-:Y:S01]  /*08e0*/  ULDC UR4, c[0x0][0x2d0] ;  /* 0x0000b40000047ab9 */ /* 0x000fe20000000800 */
[----:B------:R-:W-:Y:S01]  /*08f0*/  VIADD R4, R6, 0x28 ;  /* 0x0000002806047836 */ /* 0x000fe20000000000 */
[----:B------:R-:W-:Y:S01]  /*0900*/  ISETP.GE.AND P0, PT, R8, UR4, PT ;  /* 0x0000000408007c0c */ /* 0x000fe2000bf06270 */
[----:B------:R-:W-:Y:S01]  /*0910*/  ULDC.64 UR4, c[0x0][0x288] ;  /* 0x0000a20000047ab9 */ /* 0x000fe20000000a00 */
[C---:B------:R-:W-:Y:S01]  /*0920*/  IADD3 R0, P1, R7.reuse, R10, RZ ;  /* 0x0000000a07007210 */ /* 0x040fe20007f3e0ff */
[----:B------:R-:W-:Y:S01]  /*0930*/  VIADD R10, R6, 0x18 ;  /* 0x00000018060a7836 */ /* 0x000fe20000000000 */
[----:B------:R-:W-:Y:S01]  /*0940*/  ISETP.GE.OR P4, PT, R12, R133, P0 ;  /* 0x000000850c00720c */ /* 0x000fe20000786670 */
[C---:B------:R-:W-:Y:S01]  /*0950*/  VIADD R8, R6.reuse, 0x20 ;  /* 0x0000002006087836 */ /* 0x040fe20000000000 */
[----:B------:R-:W-:Y:S01]  /*0960*/  LEA.HI.X.SX32 R7, R7, R11, 0x1, P1 ;  /* 0x0000000b07077211 */ /* 0x000fe200008f0eff */
[----:B------:R-:W-:Y:S01]  /*0970*/  @!P6 IMAD.MOV.U32 R19, RZ, RZ, -0x800000 ;  /* 0xff800000ff13e424 */ /* 0x000fe200078e00ff */
[----:B------:R-:W-:-:S02]  /*0980*/  ISETP.GE.OR P1, PT, R6, R133, P0 ;  /* 0x000000850600720c */ /* 0x000fc40000726670 */
[----:B------:R-:W-:Y:S02]  /*0990*/  LEA R14, P2, R0, UR4, 0x2 ;  /* 0x00000004000e7c11 */ /* 0x000fe4000f8410ff */
[-C--:B------:R-:W-:Y:S01]  /*09a0*/  ISETP.GE.OR P5, PT, R2, R133.reuse, P0 ;  /* 0x000000850200720c */ /* 0x080fe200007a6670 */
[----:B------:R-:W-:Y:S01]  /*09b0*/  VIADD R2, R6, 0x30 ;  /* 0x0000003006027836 */ /* 0x000fe20000000000 */
[----:B------:R-:W-:Y:S01]  /*09c0*/  LEA.HI.X R15, R0, UR5, R7, 0x2, P2 ;  /* 0x00000005000f7c11 */ /* 0x000fe200090f1407 */
[----:B------:R-:W-:Y:S01]  /*09d0*/  VIADD R0, R6, 0x38 ;  /* 0x0000003806007836 */ /* 0x000fe20000000000 */
[-C--:B------:R-:W-:Y:S01]  /*09e0*/  ISETP.GE.OR P3, PT, R10, R133.reuse, P0 ;  /* 0x000000850a00720c */ /* 0x080fe20000766670 */
[----:B------:R-:W-:Y:S01]  /*09f0*/  ULDC.64 UR4, c[0x0][0x2b8] ;  /* 0x0000ae0000047ab9 */ /* 0x000fe20000000a00 */
[-C--:B------:R-:W-:Y:S01]  /*0a00*/  ISETP.GE.OR P2, PT, R8, R133.reuse, P0 ;  /* 0x000000850800720c */ /* 0x080fe20000746670 */
[----:B------:R-:W-:Y:S01]  /*0a10*/  @!P4 STG.E.128 desc[UR12][R14.64+0x1000], RZ ;  /* 0x001000ff0e00c986 */ /* 0x000fe2000c101d0c */
[----:B------:R-:W-:-:S02]  /*0a20*/  ISETP.GE.OR P4, PT, R2, R133, P0 ;  /* 0x000000850200720c */ /* 0x000fc40000786670 */
[----:B------:R-:W-:Y:S01]  /*0a30*/  SHF.R.S32.HI R7, RZ, 0x1f, R5 ;  /* 0x0000001fff077819 */ /* 0x000fe20000011405 */
[----:B------:R-:W-:Y:S01]  /*0a40*/  @!P1 STG.E.128 desc[UR12][R14.64], RZ ;  /* 0x000000ff0e009986 */ /* 0x000fe2000c101d0c */
[-C--:B------:R-:W-:Y:S02]  /*0a50*/  ISETP.GE.OR P1, PT, R4, R133.reuse, P0 ;  /* 0x000000850400720c */ /* 0x080fe40000726670 */
[-C--:B------:R-:W-:Y:S01]  /*0a60*/  ISETP.GE.OR P0, PT, R0, R133.reuse, P0 ;  /* 0x000000850000720c */ /* 0x080fe20000706670 */
[----:B------:R-:W-:Y:S01]  /*0a70*/  @!P5 STG.E.128 desc[UR12][R14.64+0x800], RZ ;  /* 0x000800ff0e00d986 */ /* 0x000fe2000c101d0c */
[----:B------:R-:W-:-:S03]  /*0a80*/  ISETP.GE.AND P5, PT, R12, R133, PT ;  /* 0x000000850c00720c */ /* 0x000fc60003fa6270 */
[----:B------:R-:W-:Y:S01]  /*0a90*/  @!P3 STG.E.128 desc[UR12][R14.64+0x1800], RZ ;  /* 0x001800ff0e00b986 */ /* 0x000fe2000c101d0c */
[-C--:B------:R-:W-:Y:S02]  /*0aa0*/  ISETP.GE.AND P3, PT, R10, R133.reuse, PT ;  /* 0x000000850a00720c */ /* 0x080fe40003f66270 */
[C---:B------:R-:W-:Y:S01]  /*0ab0*/  ISETP.NE.OR P5, PT, R3.reuse, RZ, P5 ;  /* 0x000000ff0300720c */ /* 0x040fe20002fa5670 */
[----:B------:R-:W-:Y:S01]  /*0ac0*/  @!P2 STG.E.128 desc[UR12][R14.64+0x2000], RZ ;  /* 0x002000ff0e00a986 */ /* 0x000fe2000c101d0c */
[-C--:B------:R-:W-:Y:S02]  /*0ad0*/  ISETP.GE.AND P2, PT, R8, R133.reuse, PT ;  /* 0x000000850800720c */ /* 0x080fe40003f46270 */
[C---:B------:R-:W-:Y:S01]  /*0ae0*/  ISETP.NE.OR P3, PT, R3.reuse, RZ, P3 ;  /* 0x000000ff0300720c */ /* 0x040fe20001f65670 */
[----:B------:R-:W-:Y:S01]  /*0af0*/  @!P0 STG.E.128 desc[UR12][R14.64+0x3800], RZ ;  /* 0x003800ff0e008986 */ /* 0x000fe2000c101d0c */
[----:B------:R-:W-:Y:S02]  /*0b00*/  ISETP.GE.AND P0, PT, R2, R133, PT ;  /* 0x000000850200720c */ /* 0x000fe40003f06270 */
[C---:B------:R-:W-:Y:S01]  /*0b10*/  ISETP.NE.OR P2, PT, R3.reuse, RZ, P2 ;  /* 0x000000ff0300720c */ /* 0x040fe20001745670 */
[----:B------:R-:W-:Y:S01]  /*0b20*/  @!P1 STG.E.128 desc[UR12][R14.64+0x2800], RZ ;  /* 0x002800ff0e009986 */ /* 0x000fe2000c101d0c */
[----:B------:R-:W-:-:S02]  /*0b30*/  ISETP.NE.OR P0, PT, R3, RZ, P0 ;  /* 0x000000ff0300720c */ /* 0x000fc40000705670 */
[----:B------:R-:W-:Y:S01]  /*0b40*/  IADD3 R5, P1, R5, R6, RZ ;  /* 0x0000000605057210 */ /* 0x000fe20007f3e0ff */
[----:B------:R1:W-:Y:S01]  /*0b50*/  @!P4 STG.E.128 desc[UR12][R14.64+0x3000], RZ ;  /* 0x003000ff0e00c986 */ /* 0x0003e2000c101d0c */
[----:B------:R-:W-:Y:S02]  /*0b60*/  @!P5 IMAD.MOV.U32 R17, RZ, RZ, -0x800000 ;  /* 0xff800000ff11d424 */ /* 0x000fe400078e00ff */
[----:B------:R-:W-:Y:S01]  /*0b70*/  LEA.HI.X.SX32 R8, R6, R7, 0x1, P1 ;  /* 0x0000000706087211 */ /* 0x000fe200008f0eff */
[----:B------:R-:W-:Y:S01]  /*0b80*/  @!P3 IMAD.MOV.U32 R13, RZ, RZ, -0x800000 ;  /* 0xff800000ff0db424 */ /* 0x000fe200078e00ff */
[C---:B------:R-:W-:Y:S02]  /*0b90*/  LEA R10, P4, R5.reuse, UR4, 0x2 ;  /* 0x00000004050a7c11 */ /* 0x040fe4000f8810ff */
[----:B------:R-:W-:Y:S01]  /*0ba0*/  ISETP.GE.AND P1, PT, R4, R133, PT ;  /* 0x000000850400720c */ /* 0x000fe20003f26270 */
[----:B------:R-:W-:Y:S01]  /*0bb0*/  @!P2 IMAD.MOV.U32 R9, RZ, RZ, -0x800000 ;  /* 0xff800000ff09a424 */ /* 0x000fe200078e00ff */
[----:B------:R-:W-:Y:S01]  /*0bc0*/  LEA.HI.X R11, R5, UR5, R8, 0x2, P4 ;  /* 0x00000005050b7c11 */ /* 0x000fe2000a0f1408 */
[----:B------:R-:W-:Y:S01]  /*0bd0*/  @!P0 IMAD.MOV.U32 R5, RZ, RZ, -0x800000 ;  /* 0xff800000ff058424 */ /* 0x000fe200078e00ff */
[----:B------:R-:W-:-:S02]  /*0be0*/  ISETP.NE.AND P4, PT, R3, RZ, PT ;  /* 0x000000ff0300720c */ /* 0x000fc40003f85270 */
[----:B------:R-:W-:Y:S01]  /*0bf0*/  ISETP.NE.OR P1, PT, R3, RZ, P1 ;  /* 0x000000ff0300720c */ /* 0x000fe20000f25670 */
[----:B------:R2:W-:Y:S01]  /*0c00*/  @!P6 STG.E desc[UR12][R10.64+0x20], R19 ;  /* 0x000020130a00e986 */ /* 0x0005e2000c10190c */
[----:B------:R-:W-:-:S03]  /*0c10*/  ISETP.GE.OR P4, PT, R6, R133, P4 ;  /* 0x000000850600720c */ /* 0x000fc60002786670 */
[----:B------:R2:W-:Y:S01]  /*0c20*/  @!P0 STG.E desc[UR12][R10.64+0xc0], R5 ;  /* 0x0000c0050a008986 */ /* 0x0005e2000c10190c */
[----:B------:R-:W-:-:S03]  /*0c30*/  ISETP.GE.AND P0, PT, R0, R133, PT ;  /* 0x000000850000720c */ /* 0x000fc60003f06270 */
[----:B------:R2:W-:Y:S01]  /*0c40*/  @!P5 STG.E desc[UR12][R10.64+0x40], R17 ;  /* 0x000040110a00d986 */ /* 0x0005e2000c10190c */
[----:B------:R-:W-:-:S03]  /*0c50*/  ISETP.NE.OR P0, PT, R3, RZ, P0 ;  /* 0x000000ff0300720c */ /* 0x000fc60000705670 */
[----:B------:R-:W-:Y:S01]  /*0c60*/  @!P1 IMAD.MOV.U32 R7, RZ, RZ, -0x800000 ;  /* 0xff800000ff079424 */ /* 0x000fe200078e00ff */
[----:B------:R2:W-:Y:S01]  /*0c70*/  @!P3 STG.E desc[UR12][R10.64+0x60], R13 ;  /* 0x0000600d0a00b986 */ /* 0x0005e2000c10190c */
[----:B-1----:R-:W-:-:S03]  /*0c80*/  @!P4 IMAD.MOV.U32 R15, RZ, RZ, -0x800000 ;  /* 0xff800000ff0fc424 */ /* 0x002fc600078e00ff */
[----:B------:R2:W-:Y:S04]  /*0c90*/  @!P2 STG.E desc[UR12][R10.64+0x80], R9 ;  /* 0x000080090a00a986 */ /* 0x0005e8000c10190c */
[----:B------:R2:W-:Y:S04]  /*0ca0*/  @!P1 STG.E desc[UR12][R10.64+0xa0], R7 ;  /* 0x0000a0070a009986 */ /* 0x0005e8000c10190c */
[----:B------:R2:W-:Y:S01]  /*0cb0*/  @!P4 STG.E desc[UR12][R10.64], R15 ;  /* 0x0000000f0a00c986 */ /* 0x0005e2000c10190c */
[----:B------:R-:W-:Y:S05]  /*0cc0*/  @P0 EXIT ;  /* 0x000000000000094d */ /* 0x000fea0003800000 */
[----:B------:R-:W-:-:S05]  /*0cd0*/  MOV R3, 0xff800000 ;  /* 0xff80000000037802 */ /* 0x000fca0000000f00 */
[----:B------:R-:W-:Y:S01]  /*0ce0*/  STG.E desc[UR12][R10.64+0xe0], R3 ;  /* 0x0000e0030a007986 */ /* 0x000fe2000c10190c */
[----:B------:R-:W-:Y:S05]  /*0cf0*/  EXIT ;  /* 0x000000000000794d */ /* 0x000fea0003800000 */
.L_x_7344:
        /* <DEDUP_REMOVED lines=24> */
.L_x_7345:
        /* <DEDUP_REMOVED lines=34> */
[----:B-1----:R-:W-:Y:S01]  /*10a0*/  IADD3 R14, R14, 0xffffffe, RZ ;  /* 0x0ffffffe0e0e7810 */ /* 0x002fe20007ffe0ff */
[----:B------:R-:W-:-:S05]  /*10b0*/  IMAD.MOV R8, RZ, RZ, -R11 ;  /* 0x000000ffff087224 */ /* 0x000fca00078e0a0b */
[----:B------:R-:W1:Y:S01]  /*10c0*/  F2I.FTZ.U32.TRUNC.NTZ R15, R14 ;  /* 0x0000000e000f7305 */ /* 0x000e62000021f000 */
[----:B------:R-:W-:Y:S02]  /*10d0*/  IMAD R17, R12, R8, R17 ;  /* 0x000000080c117224 */ /* 0x000fe400078e0211 */
[----:B-1----:R-:W-:Y:S01]  /*10e0*/  IMAD.MOV R4, RZ, RZ, -R15 ;  /* 0x000000ffff047224 */ /* 0x002fe200078e0a0f */
[----:B------:R-:W-:-:S03]  /*10f0*/  MOV R14, RZ ;  /* 0x000000ff000e7202 */ /* 0x000fc60000000f00 */
[----:B------:R-:W-:Y:S01]  /*1100*/  IMAD R5, R4, R3, RZ ;  /* 0x0000000304057224 */ /* 0x000fe200078e02ff */
[----:B------:R-:W-:-:S03]  /*1110*/  IABS R4, R18 ;  /* 0x0000001200047213 */ /* 0x000fc60000000000 */
[----:B------:R-:W-:Y:S01]  /*1120*/  IMAD.HI.U32 R10, R15, R5, R14 ;  /* 0x000000050f0a7227 */ /* 0x000fe200078e000e */
[----:B------:R-:W-:-:S03]  /*1130*/  SHF.R.S32.HI R15, RZ, 0x1f, R17 ;  /* 0x0000001fff0f7819 */ /* 0x000fc60000011411 */
        /* <DEDUP_REMOVED lines=9> */
[----:B------:R-:W-:Y:S01]  /*11d0*/  LOP3.LUT R3, R18, R9, RZ, 0x3c, !PT ;  /* 0x0000000912037212 */ /* 0x000fe200078e3cff */
[----:B------:R-:W1:Y:S03]  /*11e0*/  LDC.64 R4, c[0x0][0x238] ;  /* 0x00008e00ff047b82 */ /* 0x000e660000000a00 */
[----:B------:R-:W-:-:S07]  /*11f0*/  ISETP.GE.AND P0, PT, R3, RZ, PT ;  /* 0x000000ff0300720c */ /* 0x000fce0003f06270 */
        /* <DEDUP_REMOVED lines=14> */
[----:B------:R-:W-:Y:S02]  /*12e0*/  IMAD R9, R10, UR5, R9 ;  /* 0x000000050a097c24 */ /* 0x000fe4000f8e0209 */
[C---:B------:R-:W-:Y:S02]  /*12f0*/  IMAD R8, R17.reuse, R101, R8 ;  /* 0x0000006511087224 */ /* 0x040fe400078e0208 */
[----:B------:R-:W-:-:S04]  /*1300*/  IMAD.WIDE.U32 R12, R17, R100, R12 ;  /* 0x00000064110c7225 */ /* 0x000fc800078e000c */
[----:B------:R-:W-:Y:S01]  /*1310*/  IMAD.WIDE.U32 R30, R0, R4, RZ ;  /* 0x00000004001e7225 */ /* 0x000fe200078e00ff */
[----:B------:R-:W-:-:S03]  /*1320*/  IADD3 R13, R13, R8, RZ ;  /* 0x000000080d0d7210 */ /* 0x000fc60007ffe0ff */
[----:B------:R-:W-:Y:S02]  /*1330*/  IMAD.IADD R22, R31, 0x1, R3 ;  /* 0x000000011f167824 */ /* 0x000fe400078e0203 */
[----:B------:R-:W-:-:S05]  /*1340*/  IMAD.WIDE.U32 R12, R10, UR4, R12 ;  /* 0x000000040a0c7c25 */ /* 0x000fca000f8e000c */
[----:B------:R-:W-:Y:S02]  /*1350*/  IADD3 R14, R13, R9, RZ ;  /* 0x000000090d0e7210 */ /* 0x000fe40007ffe0ff */
[----:B------:R-:W-:Y:S01]  /*1360*/  MOV R20, R12 ;  /* 0x0000000c00147202 */ /* 0x000fe20000000f00 */
[----:B------:R-:W-:Y:S06]  /*1370*/  BRA `(.L_x_7347) ;  /* 0x00000004003c7947 */ /* 0x000fec0003800000 */
.L_x_7346:
        /* <DEDUP_REMOVED lines=49> */
.L_x_7348:
[----:B------:R-:W-:Y:S01]  /*1690*/  MOV R22, R16 ;  /* 0x0000001000167202 */ /* 0x000fe20000000f00 */
[----:B------:R-:W-:Y:S01]  /*16a0*/  IMAD R8, R15, R100, RZ ;  /* 0x000000640f087224 */ /* 0x000fe200078e02ff */
[----:B------:R-:W-:Y:S02]  /*16b0*/  MOV R23, R9 ;  /* 0x0000000900177202 */ /* 0x000fe40000000f00 */
[----:B------:R-:W-:Y:S01]  /*16c0*/  @!P0 LOP3.LUT R12, RZ, R13, RZ, 0x33, !PT ;  /* 0x0000000dff0c8212 */ /* 0x000fe200078e33ff */
[-C--:B------:R-:W-:Y:S01]  /*16d0*/  IMAD R8, R101, R17.reuse, R8 ;  /* 0x0000001165087224 */ /* 0x080fe200078e0208 */
        /* <DEDUP_REMOVED lines=25> */
.L_x_7347:
[----:B------:R-:W-:Y:S01]  /*1870*/  ISETP.NE.AND P1, PT, R6, -0x1, PT ;  /* 0xffffffff0600780c */ /* 0x000fe20003f25270 */
[----:B------:R-:W1:Y:S01]  /*1880*/  S2UR UR4, SR_CgaCtaId ;  /* 0x00000000000479c3 */ /* 0x000e620000008800 */
[----:B------:R-:W-:Y:S01]  /*1890*/  SHF.R.S32.HI R11, RZ, 0x1f, R2 ;  /* 0x0000001fff0b7819 */ /* 0x000fe20000011402 */
[----:B------:R-:W-:Y:S01]  /*18a0*/  VIADD R179, R7, 0xffffffff ;  /* 0xffffffff07b37836 */ /* 0x000fe20000000000 */
[----:B------:R-:W-:Y:S01]  /*18b0*/  ULDC.64 UR6, c[0x0][0x258] ;  /* 0x0000960000067ab9 */ /* 0x000fe20000000a00 */
[----:B------:R-:W-:Y:S01]  /*18c0*/  IMAD.IADD R173, R133, 0x1, -R128 ;  /* 0x0000000185ad7824 */ /* 0x000fe200078e0a80 */
[----:B------:R-:W-:Y:S01]  /*18d0*/  LEA.HI R3, R11, R2, RZ, 0x3 ;  /* 0x000000020b037211 */ /* 0x000fe200078f18ff */
[----:B------:R-:W-:Y:S01]  /*18e0*/  ULDC.64 UR8, c[0x0][0x268] ;  /* 0x00009a0000087ab9 */ /* 0x000fe20000000a00 */
[----:B------:R-:W-:Y:S01]  /*18f0*/  UMOV UR5, 0x400 ;  /* 0x0000040000057882 */ /* 0x000fe20000000000 */
[----:B------:R-:W2:Y:S01]  /*1900*/  LDC.64 R120, c[0x0][0x250] ;  /* 0x00009400ff787b82 */ /* 0x000ea20000000a00 */
[----:B------:R-:W-:Y:S01]  /*1910*/  SHF.R.S32.HI R12, RZ, 0x3, R3 ;  /* 0x00000003ff0c7819 */ /* 0x000fe20000011403 */
[----:B------:R-:W-:Y:S01]  /*1920*/  BSSY B0, `(.L_x_7349) ;  /* 0x0000049000007945 */ /* 0x000fe20003800000 */
[----:B------:R-:W-:-:S02]  /*1930*/  LOP3.LUT R3, R3, 0xfffffff8, RZ, 0xc0, !PT ;  /* 0xfffffff803037812 */ /* 0x000fc400078ec0ff */
[----:B------:R-:W-:Y:S01]  /*1940*/  @!P1 SHF.R.S32.HI R13, RZ, 0x1f, R183 ;  /* 0x0000001fff0d9819 */ /* 0x000fe200000114b7 */
[----:B------:R-:W-:Y:S02]  /*1950*/  IMAD.SHL.U32 R24, R12, 0x40, RZ ;  /* 0x000000400c187824 */ /* 0x000fe400078e00ff */
[----:B------:R-:W3:Y:S01]  /*1960*/  @P1 LDC.64 R8, c[0x0][0x240] ;  /* 0x00009000ff081b82 */ /* 0x000ee20000000a00 */
[----:B------:R-:W-:Y:S02]  /*1970*/  IMAD.IADD R16, R2, 0x1, -R3 ;  /* 0x0000000102107824 */ /* 0x000fe400078e0a03 */
[----:B------:R-:W-:Y:S01]  /*1980*/  LOP3.LUT R24, R24, 0x1c0, RZ, 0xc0, !PT ;  /* 0x000001c018187812 */ /* 0x000fe200078ec0ff */
[----:B------:R-:W-:Y:S02]  /*1990*/  IMAD.SHL.U32 R3, R179, 0x80, RZ ;  /* 0x00000080b3037824 */ /* 0x000fe400078e00ff */
[----:B------:R-:W-:Y:S01]  /*19a0*/  IMAD.SHL.U32 R181, R16, 0x8, RZ ;  /* 0x0000000810b57824 */ /* 0x000fe200078e00ff */
[----:B------:R-:W-:Y:S01]  /*19b0*/  SHF.R.U32.HI R25, RZ, 0x3, R24 ;  /* 0x00000003ff197819 */ /* 0x000fe20000011618 */
[----:B------:R-:W4:Y:S01]  /*19c0*/  @!P1 LDC.64 R4, c[0x0][0x228] ;  /* 0x00008a00ff049b82 */ /* 0x000f220000000a00 */
[----:B------:R-:W-:Y:S01]  /*19d0*/  VIADD R23, R12, 0x10 ;  /* 0x000000100c177836 */ /* 0x000fe20000000000 */
[----:B-----5:R-:W-:Y:S01]  /*19e0*/  IADD3 R0, -R3, R124, RZ ;  /* 0x0000007c03007210 */ /* 0x020fe20007ffe1ff */
[----:B-1----:R-:W-:Y:S01]  /*19f0*/  ULEA UR4, UR4, UR5, 0x18 ;  /* 0x0000000504047291 */ /* 0x002fe2000f8ec03f */
[----:B------:R-:W-:-:S02]  /*1a00*/  LOP3.LUT R180, R24, 0x38, R181, 0xf8, !PT ;  /* 0x0000003818b47812 */ /* 0x000fc400078ef8b5 */
[----:B------:R-:W-:Y:S02]  /*1a10*/  IADD3 R30, P4, R181, R30, RZ ;  /* 0x0000001eb51e7210 */ /* 0x000fe40007f9e0ff */
[----:B------:R-:W-:Y:S02]  /*1a20*/  LOP3.LUT R180, R180, R25, RZ, 0x3c, !PT ;  /* 0x00000019b4b47212 */ /* 0x000fe400078e3cff */
[C---:B------:R-:W-:Y:S02]  /*1a30*/  ISETP.GE.AND P6, PT, R23.reuse, R173, PT ;  /* 0x000000ad1700720c */ /* 0x040fe40003fc6270 */
[CC--:B------:R-:W-:Y:S02]  /*1a40*/  ISETP.GE.AND P2, PT, R23.reuse, R0.reuse, PT ;  /* 0x000000001700720c */ /* 0x0c0fe40003f46270 */
[----:B------:R-:W-:Y:S01]  /*1a50*/  ISETP.GE.AND P0, PT, R23, R0, PT ;  /* 0x000000001700720c */ /* 0x000fe20003f06270 */
[----:B------:R-:W-:Y:S02]  /*1a60*/  IMAD R23, R21, UR8, RZ ;  /* 0x0000000815177c24 */ /* 0x000fe4000f8e02ff */
[----:B---3--:R-:W-:-:S04]  /*1a70*/  @P1 IMAD.WIDE.U32 R26, R6, R8, RZ ;  /* 0x00000008061a1225 */ /* 0x008fc800078e00ff */
[----:B------:R-:W-:Y:S01]  /*1a80*/  @P1 IMAD R6, R6, R9, R27 ;  /* 0x0000000906061224 */ /* 0x000fe200078e021b */
[----:B------:R-:W-:Y:S01]  /*1a90*/  LEA.HI R9, R11, R2, RZ, 0x6 ;  /* 0x000000020b097211 */ /* 0x000fe200078f30ff */
[----:B----4-:R-:W-:-:S04]  /*1aa0*/  @!P1 IMAD.WIDE.U32 R28, R183, R4, RZ ;  /* 0x00000004b71c9225 */ /* 0x010fc800078e00ff */
[----:B------:R-:W-:Y:S01]  /*1ab0*/  @!P1 IMAD R8, R13, R4, RZ ;  /* 0x000000040d089224 */ /* 0x000fe200078e02ff */
[----:B------:R-:W-:Y:S01]  /*1ac0*/  SHF.R.S32.HI R13, RZ, 0x1f, R12 ;  /* 0x0000001fff0d7819 */ /* 0x000fe2000001140c */
[----:B------:R-:W-:Y:S02]  /*1ad0*/  IMAD.SHL.U32 R9, R9, 0x8, RZ ;  /* 0x0000000809097824 */ /* 0x000fe400078e00ff */
[----:B------:R-:W-:Y:S01]  /*1ae0*/  @P1 IMAD.MOV.U32 R4, RZ, RZ, R26 ;  /* 0x000000ffff041224 */ /* 0x000fe200078e001a */
[----:B------:R-:W-:Y:S01]  /*1af0*/  @!P1 MOV R4, R28 ;  /* 0x0000001c00049202 */ /* 0x000fe20000000f00 */
[----:B------:R-:W-:Y:S01]  /*1b00*/  @!P1 IMAD R5, R183, R5, R8 ;  /* 0x00000005b7059224 */ /* 0x000fe200078e0208 */
[----:B------:R-:W-:Y:S01]  /*1b10*/  LOP3.LUT R180, R180, 0xfffffe00, R9, 0xf8, !PT ;  /* 0xfffffe00b4b47812 */ /* 0x000fe200078ef809 */
[----:B------:R-:W-:Y:S01]  /*1b20*/  IMAD.WIDE R24, R19, 0x40, R12 ;  /* 0x0000004013187825 */ /* 0x000fe200078e020c */
[----:B------:R-:W-:Y:S02]  /*1b30*/  SHF.R.S32.HI R9, RZ, 0x1f, R181 ;  /* 0x0000001fff097819 */ /* 0x000fe400000114b5 */
[----:B------:R-:W-:Y:S01]  /*1b40*/  SHF.R.S32.HI R19, RZ, 0x1f, R18 ;  /* 0x0000001fff137819 */ /* 0x000fe20000011412 */
[----:B------:R-:W-:Y:S01]  /*1b50*/  @!P1 IMAD.IADD R6, R29, 0x1, R5 ;  /* 0x000000011d069824 */ /* 0x000fe200078e0205 */
[----:B------:R-:W-:Y:S01]  /*1b60*/  IADD3 R32, P1, R181, R4, RZ ;  /* 0x00000004b5207210 */ /* 0x000fe20007f3e0ff */
[----:B------:R-:W-:Y:S01]  /*1b70*/  IMAD.X R31, R9, 0x1, R22, P4 ;  /* 0x00000001091f7824 */ /* 0x000fe200020e0616 */
[----:B------:R-:W1:Y:S01]  /*1b80*/  LDC.64 R4, c[0x0][0x3c8] ;  /* 0x0000f200ff047b82 */ /* 0x000e620000000a00 */
[----:B------:R-:W-:Y:S01]  /*1b90*/  IADD3 R26, P5, R181, R20, RZ ;  /* 0x00000014b51a7210 */ /* 0x000fe20007fbe0ff */
[----:B------:R-:W-:Y:S01]  /*1ba0*/  IMAD R29, R19, UR6, RZ ;  /* 0x00000006131d7c24 */ /* 0x000fe2000f8e02ff */
[C---:B------:R-:W-:Y:S01]  /*1bb0*/  IADD3 R126, P4, R12.reuse, R17, RZ ;  /* 0x000000110c7e7210 */ /* 0x040fe20007f9e0ff */
[C---:B------:R-:W-:Y:S01]  /*1bc0*/  IMAD.X R33, R9.reuse, 0x1, R6, P1 ;  /* 0x0000000109217824 */ /* 0x040fe200008e0606 */
[C---:B------:R-:W-:Y:S01]  /*1bd0*/  ISETP.GE.AND P1, PT, R12.reuse, R173, PT ;  /* 0x000000ad0c00720c */ /* 0x040fe20003f26270 */
[----:B------:R-:W-:Y:S01]  /*1be0*/  IMAD.X R27, R9, 0x1, R14, P5 ;  /* 0x00000001091b7824 */ /* 0x000fe200028e060e */
[----:B------:R-:W-:Y:S01]  /*1bf0*/  IADD3 R9, R12, 0x20, RZ ;  /* 0x000000200c097810 */ /* 0x000fe20007ffe0ff */
[----:B------:R-:W-:Y:S01]  /*1c00*/  IMAD R8, R18, UR7, R29 ;  /* 0x0000000712087c24 */ /* 0x000fe2000f8e021d */
[----:B------:R-:W-:Y:S01]  /*1c10*/  LEA R180, R180, UR4, 0x1 ;  /* 0x00000004b4b47c11 */ /* 0x000fe2000f8e08ff */
[----:B------:R-:W-:Y:S01]  /*1c20*/  IMAD.WIDE.U32 R28, R18, UR6, R32 ;  /* 0x00000006121c7c25 */ /* 0x000fe2000f8e0020 */
[----:B------:R-:W-:-:S03]  /*1c30*/  ISETP.GE.AND P5, PT, R9, R0, PT ;  /* 0x000000000900720c */ /* 0x000fc60003fa6270 */
[C---:B------:R-:W-:Y:S02]  /*1c40*/  IMAD R6, R10.reuse, UR9, R23 ;  /* 0x000000090a067c24 */ /* 0x040fe4000f8e0217 */
[----:B------:R-:W-:-:S04]  /*1c50*/  IMAD.WIDE.U32 R22, R10, UR8, R30 ;  /* 0x000000080a167c25 */ /* 0x000fc8000f8e001e */
[----:B------:R-:W-:Y:S01]  /*1c60*/  IMAD.X R21, R13, 0x1, R15, P4 ;  /* 0x000000010d157824 */ /* 0x000fe200020e060f */
[----:B------:R-:W-:Y:S01]  /*1c70*/  ISETP.GE.AND P4, PT, R9, R173, PT ;  /* 0x000000ad0900720c */ /* 0x000fe20003f86270 */
[----:B------:R-:W-:Y:S01]  /*1c80*/  IMAD.IADD R31, R29, 0x1, R8 ;  /* 0x000000011d1f7824 */ /* 0x000fe200078e0208 */
[----:B--2---:R-:W-:Y:S11]  /*1c90*/  @P1 BRA `(.L_x_7350) ;  /* 0x0000000000441947 */ /* 0x004ff60003800000 */
        /* <DEDUP_REMOVED lines=17> */
.L_x_7350:
[----:B------:R-:W-:Y:S05]  /*1db0*/  BSYNC B0 ;  /* 0x0000000000007941 */ /* 0x000fea0003800000 */
.L_x_7349:
        /* <DEDUP_REMOVED lines=8> */
[----:B---3--:R-:W-:Y:S01]  /*1e40*/  IADD3 R15, P6, R24, 0x10, RZ ;  /* 0x00000010180f7810 */ /* 0x008fe20007fde0ff */
        /* <DEDUP_REMOVED lines=15> */
.L_x_7352:
[----:B------:R-:W-:Y:S05]  /*1f40*/  BSYNC B0 ;  /* 0x0000000000007941 */ /* 0x000fea0003800000 */
.L_x_7351:
        /* <DEDUP_REMOVED lines=24> */
.L_x_7354:
[----:B------:R-:W-:Y:S05]  /*20d0*/  BSYNC B0 ;  /* 0x0000000000007941 */ /* 0x000fea0003800000 */
.L_x_7353:
        /* <DEDUP_REMOVED lines=8> */
[----:B------:R-:W-:-:S03]  /*2160*/  IMAD.MOV.U32 R24, RZ, RZ, R28 ;  /* 0x000000ffff187224 */ /* 0x000fc600078e001c */
[----:B---3--:R-:W-:Y:S01]  /*2170*/  IMAD.X R15, RZ, RZ, R25, P4 ;  /* 0x000000ffff0f7224 */ /* 0x008fe200020e0619 */
[----:B------:R-:W-:-:S03]  /*2180*/  MOV R25, R31 ;  /* 0x0000001f00197202 */ /* 0x000fc60000000f00 */
[----:B------:R-:W-:Y:S02]  /*2190*/  IMAD R15, R15, UR6, RZ ;  /* 0x000000060f0f7c24 */ /* 0x000fe4000f8e02ff */
        /* <DEDUP_REMOVED lines=10> */
.L_x_7356:
[----:B------:R-:W-:Y:S05]  /*2240*/  BSYNC B0 ;  /* 0x0000000000007941 */ /* 0x000fea0003800000 */
.L_x_7355:
        /* <DEDUP_REMOVED lines=12> */
[----:B---3--:R-:W-:-:S04]  /*2310*/  LEA R14, P6, R122, UR6, 0x1 ;  /* 0x000000067a0e7c11 */ /* 0x008fc8000f8c08ff */
[----:B------:R-:W-:-:S05]  /*2320*/  LEA.HI.X R15, R122, UR7, R123, 0x1, P6 ;  /* 0x000000077a0f7c11 */ /* 0x000fca000b0f0c7b */
[----:B------:R-:W-:Y:S01]  /*2330*/  @!PT LDS RZ, [RZ] ;  /* 0x00000000fffff984 */ /* 0x000fe20000000800 */
[----:B------:R-:W-:Y:S01]  /*2340*/  @!PT LDS RZ, [RZ] ;  /* 0x00000000fffff984 */ /* 0x000fe20000000800 */
[----:B------:R-:W-:Y:S01]  /*2350*/  @!PT LDS RZ, [RZ] ;  /* 0x00000000fffff984 */ /* 0x000fe20000000800 */
[----:B------:R3:W-:Y:S04]  /*2360*/  LDGSTS.E.BYPASS.LTC128B.128 [R180+0x2000], desc[UR12][R14.64] ;  /* 0x020000000eb47fae */ /* 0x0007e8000b901d4c */
.L_x_7358:
[----:B------:R-:W-:Y:S05]  /*2370*/  BSYNC B0 ;  /* 0x0000000000007941 */ /* 0x000fea0003800000 */
.L_x_7357:
[----:B------:R-:W-:Y:S01]  /*2380*/  BSSY B0, `(.L_x_7359) ;  /* 0x0000013000007945 */ /* 0x000fe20003800000 */
[----:B------:R-:W-:Y:S01]  /*2390*/  ISETP.GE.AND P6, PT, R9, R0, PT ;  /* 0x000000000900720c */ /* 0x000fe20003fc6270 */
[----:B---3--:R-:W-:Y:S01]  /*23a0*/  VIADD R15, R12, 0x40 ;  /* 0x000000400c0f7836 */ /* 0x008fe20000000000 */
        /* <DEDUP_REMOVED lines=16> */
.L_x_7360:
[----:B------:R-:W-:Y:S05]  /*24b0*/  BSYNC B0 ;  /* 0x0000000000007941 */ /* 0x000fea0003800000 */
.L_x_7359:
        /* <DEDUP_REMOVED lines=16> */
.L_x_7362:
[----:B------:R-:W-:Y:S05]  /*25c0*/  BSYNC B0 ;  /* 0x0000000000007941 */ /* 0x000fea0003800000 */
.L_x_7361:
        /* <DEDUP_REMOVED lines=18> */
.L_x_7364:
[----:B------:R-:W-:Y:S05]  /*26f0*/  BSYNC B0 ;  /* 0x0000000000007941 */ /* 0x000fea0003800000 */
.L_x_7363:
        /* <DEDUP_REMOVED lines=17> */
.L_x_7366:
[----:B------:R-:W-:Y:S05]  /*2810*/  BSYNC B0 ;  /* 0x0000000000007941 */ /* 0x000fea0003800000 */
.L_x_7365:
        /* <DEDUP_REMOVED lines=18> */
.L_x_7368:
[----:B------:R-:W-:Y:S05]  /*2940*/  BSYNC B0 ;  /* 0x0000000000007941 */ /* 0x000fea0003800000 */
.L_x_7367:
        /* <DEDUP_REMOVED lines=19> */
.L_x_7370:
[----:B------:R-:W-:Y:S05]  /*2a80*/  BSYNC B0 ;  /* 0x0000000000007941 */ /* 0x000fea0003800000 */
.L_x_7369:
        /* <DEDUP_REMOVED lines=16> */
.L_x_7372:
[----:B------:R-:W-:Y:S05]  /*2b90*/  BSYNC B0 ;  /* 0x0000000000007941 */ /* 0x000fea0003800000 */
.L_x_7371:
        /* <DEDUP_REMOVED lines=13> */
[C---:B------:R-:W-:Y:S02]  /*2c70*/  IMAD R129, R126.reuse, R121, R129 ;  /* 0x000000797e817224 */ /* 0x040fe400078e0281 */
[----:B------:R-:W-:Y:S01]  /*2c80*/  IMAD.WIDE.U32 R126, R126, R120, R24 ;  /* 0x000000787e7e7225 */ /* 0x000fe200078e0018 */
[----:B------:R-:W-:Y:S01]  /*2c90*/  LEA.HI.X R131, R20, R5, R8, 0x2, P4 ;  /* 0x0000000514837211 */ /* 0x000fe200020f1408 */
[----:B------:R-:W-:-:S04]  /*2ca0*/  DEPBAR.LE SB0, 0x0 ;  /* 0x000080000000791a */ /* 0x000fc80000000000 */
[----:B------:R1:W5:Y:S01]  /*2cb0*/  LDG.E R130, desc[UR12][R130.64] ;  /* 0x0000000c82827981 */ /* 0x000362000c1e1900 */
[----:B------:R-:W-:Y:S01]  /*2cc0*/  IMAD.IADD R129, R127, 0x1, R129 ;  /* 0x000000017f817824 */ /* 0x000fe200078e0281 */
[----:B------:R-:W-:Y:S01]  /*2cd0*/  BAR.SYNC.DEFER_BLOCKING 0x0 ;  /* 0x0000000000007b1d */ /* 0x000fe20000010000 */
[----:B------:R-:W-:Y:S01]  /*2ce0*/  LEA R194, P2, R126, UR6, 0x1 ;  /* 0x000000067ec27c11 */ /* 0x000fe2000f8408ff */
[----:B------:R-:W-:Y:S01]  /*2cf0*/  IMAD.IADD R4, R2, 0x1, -R19 ;  /* 0x0000000102047824 */ /* 0x000fe200078e0a13 */
[-C--:B------:R-:W-:Y:S02]  /*2d00*/  ISETP.GE.AND P4, PT, R17, R0.reuse, PT ;  /* 0x000000001100720c */ /* 0x080fe40003f86270 */
[----:B------:R-:W-:Y:S02]  /*2d10*/  LEA.HI.X R193, R126, UR7, R129, 0x1, P2 ;  /* 0x000000077ec17c11 */ /* 0x000fe400090f0c81 */
[----:B------:R-:W-:Y:S02]  /*2d20*/  ISETP.GE.AND P2, PT, R12, R0, PT ;  /* 0x000000000c00720c */ /* 0x000fe40003f46270 */
[----:B------:R-:W-:Y:S01]  /*2d30*/  SHF.R.S32.HI R5, RZ, 0x1f, R4 ;  /* 0x0000001fff057819 */ /* 0x000fe20000011404 */
[----:B------:R-:W1:Y:S01]  /*2d40*/  MUFU.RCP R103, UR5 ;  /* 0x0000000500677d08 */ /* 0x000e620008001000 */
[----:B------:R-:W-:Y:S02]  /*2d50*/  BSSY B0, `(.L_x_7373) ;  /* 0x000000f000007945 */ /* 0x000fe40003800000 */
[----:B------:R-:W-:-:S07]  /*2d60*/  LEA.HI R5, R5, R4, RZ, 0x3 ;  /* 0x0000000405057211 */ /* 0x000fce00078f18ff */
[----:B------:R1:W-:Y:S01]  /*2d70*/  @P2 STS.128 [R180+0x6000], RZ ;  /* 0x006000ffb4002388 */ /* 0x0003e20000000c00 */
        /* <DEDUP_REMOVED lines=12> */
.L_x_7374:
[----:B------:R-:W-:Y:S05]  /*2e40*/  BSYNC B0 ;  /* 0x0000000000007941 */ /* 0x000fea0003800000 */
.L_x_7373:
        /* <DEDUP_REMOVED lines=22> */
.L_x_7376:
[----:B------:R-:W-:Y:S05]  /*2fb0*/  BSYNC B0 ;  /* 0x0000000000007941 */ /* 0x000fea0003800000 */
.L_x_7375:
        /* <DEDUP_REMOVED lines=8> */
[----:B-1----:R-:W-:Y:S01]  /*3040*/  IMAD.SHL.U32 R131, R5, 0x40, RZ ;  /* 0x0000004005837824 */ /* 0x002fe200078e00ff */
[----:B------:R-:W-:Y:S01]  /*3050*/  LOP3.LUT R9, R0, 0x1c0, RZ, 0xc0, !PT ;  /* 0x000001c000097812 */ /* 0x000fe200078ec0ff */
[----:B------:R-:W-:Y:S01]  /*3060*/  BSSY B0, `(.L_x_7377) ;  /* 0x0000014000007945 */ /* 0x000fe20003800000 */
[----:B------:R-:W-:-:S02]  /*3070*/  LOP3.LUT R12, R12, R15, RZ, 0x3c, !PT ;  /* 0x0000000f0c0c7212 */ /* 0x000fc400078e3cff */
[----:B------:R-:W-:Y:S02]  /*3080*/  SHF.R.S32.HI R132, RZ, 0x5, R134 ;  /* 0x00000005ff847819 */ /* 0x000fe40000011486 */
[----:B------:R-:W-:Y:S01]  /*3090*/  LOP3.LUT R6, R9, 0x8, R6, 0xf8, !PT ;  /* 0x0000000809067812 */ /* 0x000fe200078ef806 */
[----:B------:R-:W-:Y:S01]  /*30a0*/  IMAD R171, R13, 0x200, R12 ;  /* 0x000002000dab7824 */ /* 0x000fe200078e020c */
[----:B------:R-:W-:Y:S02]  /*30b0*/  LOP3.LUT R131, R131, 0xfffffe00, RZ, 0xc0, !PT ;  /* 0xfffffe0083837812 */ /* 0x000fe400078ec0ff */
[----:B------:R-:W-:-:S03]  /*30c0*/  SHF.R.U32.HI R9, RZ, 0x3, R9 ;  /* 0x00000003ff097819 */ /* 0x000fc60000011609 */
[----:B------:R-:W-:Y:S01]  /*30d0*/  IMAD R5, R132, 0x400, R131 ;  /* 0x0000040084057824 */ /* 0x000fe200078e0283 */
[----:B------:R-:W-:Y:S01]  /*30e0*/  LOP3.LUT R6, R6, R9, RZ, 0x3c, !PT ;  /* 0x0000000906067212 */ /* 0x000fe200078e3cff */
[----:B--2---:R-:W-:Y:S05]  /*30f0*/  @P1 BRA `(.L_x_7378) ;  /* 0x0000000000281947 */ /* 0x004fea0003800000 */
        /* <DEDUP_REMOVED lines=10> */
.L_x_7378:
[----:B------:R-:W-:Y:S05]  /*31a0*/  BSYNC B0 ;  /* 0x0000000000007941 */ /* 0x000fea0003800000 */
.L_x_7377:
        /* <DEDUP_REMOVED lines=9> */
[----:B--2---:R-:W-:-:S05]  /*3240*/  IMAD.WIDE.U32 R8, R120, 0x60, R192 ;  /* 0x0000006078087825 */ /* 0x004fca00078e00c0 */
[----:B------:R-:W-:-:S05]  /*3250*/  IADD3 R9, R9, R0, RZ ;  /* 0x0000000009097210 */ /* 0x000fca0007ffe0ff */
[----:B------:R-:W-:Y:S01]  /*3260*/  @!PT LDS RZ, [RZ] ;  /* 0x00000000fffff984 */ /* 0x000fe20000000800 */
[----:B------:R-:W-:Y:S01]  /*3270*/  @!PT LDS RZ, [RZ] ;  /* 0x00000000fffff984 */ /* 0x000fe20000000800 */
[----:B------:R-:W-:Y:S01]  /*3280*/  @!PT LDS RZ, [RZ] ;  /* 0x00000000fffff984 */ /* 0x000fe20000000800 */
[----:B------:R2:W-:Y:S02]  /*3290*/  LDGSTS.E.BYPASS.LTC128B.128 [R180+0x7800], desc[UR12][R8.64] ;  /* 0x0780000008b47fae */ /* 0x0005e4000b901d4c */
.L_x_7380:
[----:B------:R-:W-:Y:S05]  /*32a0*/  BSYNC B0 ;  /* 0x0000000000007941 */ /* 0x000fea0003800000 */
.L_x_7379:
[----:B------:R1:W-:Y:S01]  /*32b0*/  @P5 STS.128 [R180+0x8000], RZ ;  /* 0x008000ffb4005388 */ /* 0x0003e20000000c00 */
[----:B------:R-:W-:Y:S04]  /*32c0*/  BSSY B0, `(.L_x_7381) ;  /* 0x000000c000007945 */ /* 0x000fe80003800000 */
        /* <DEDUP_REMOVED lines=11> */
.L_x_7382:
[----:B------:R-:W-:Y:S05]  /*3380*/  BSYNC B0 ;  /* 0x0000000000007941 */ /* 0x000fea0003800000 */
.L_x_7381:
        /* <DEDUP_REMOVED lines=15> */
.L_x_7384:
[----:B------:R-:W-:Y:S05]  /*3480*/  BSYNC B0 ;  /* 0x0000000000007941 */ /* 0x000fea0003800000 */
.L_x_7383:
        /* <DEDUP_REMOVED lines=15> */
.L_x_7386:
[----:B------:R-:W-:Y:S05]  /*3580*/  BSYNC B0 ;  /* 0x0000000000007941 */ /* 0x000fea0003800000 */
.L_x_7385:
        /* <DEDUP_REMOVED lines=23> */
.L_x_7388:
[----:B------:R-:W-:Y:S05]  /*3700*/  BSYNC B0 ;  /* 0x0000000000007941 */ /* 0x000fea0003800000 */
.L_x_7387:
[----:B------:R-:W-:Y:S01]  /*3710*/  LDSM.16.M88.4 R24, [R172] ;  /* 0x00000000ac18783b */ /* 0x000fe20000000200 */
[----:B------:R-:W-:Y:S01]  /*3720*/  LOP3.LUT P0, RZ, R16, 0x2, RZ, 0xc0, !PT ;  /* 0x0000000210ff7812 */ /* 0x000fe2000780c0ff */
[--C-:B------:R-:W-:Y:S01]  /*3730*/  IMAD R170, R4, 0x2, R172.reuse ;  /* 0x0000000204aa7824 */ /* 0x100fe200078e02ac */
[----:B------:R-:W-:Y:S01]  /*3740*/  ULDC UR10, c[0x0][0x39c] ;  /* 0x0000e700000a7ab9 */ /* 0x000fe20000000800 */
[----:B------:R-:W3:Y:S01]  /*3750*/  LDSM.16.M88.4 R112, [R171+0x2000] ;  /* 0x00200000ab70783b */ /* 0x000ee20000000200 */
[----:B------:R-:W-:Y:S01]  /*3760*/  SEL R0, R0, 0xfffffff0, !P0 ;  /* 0xfffffff000007807 */ /* 0x000fe20004000000 */
[C---:B------:R-:W-:Y:S01]  /*3770*/  VIADD R168, R171.reuse, 0x2040 ;  /* 0x00002040aba87836 */ /* 0x040fe20000000000 */
[----:B------:R-:W-:Y:S01]  /*3780*/  LOP3.LUT P0, RZ, R16, 0x4, RZ, 0xc0, !PT ;  /* 0x0000000410ff7812 */ /* 0x000fe2000780c0ff */
[----:B------:R-:W4:Y:S01]  /*3790*/  LDSM.16.M88.4 R72, [R171+0x2800] ;  /* 0x00280000ab48783b */ /* 0x000f220000000200 */
[----:B------:R-:W-:Y:S01]  /*37a0*/  VIADD R16, R171, 0x2000 ;  /* 0x00002000ab107836 */ /* 0x000fe20000000000 */
[----:B------:R-:W-:Y:S01]  /*37b0*/  LOP3.LUT R6, R6, R131, RZ, 0xfc, !PT ;  /* 0x0000008306067212 */ /* 0x000fe200078efcff */
[----:B------:R-:W-:Y:S01]  /*37c0*/  IMAD R165, R0, 0x2, R171 ;  /* 0x0000000200a57824 */ /* 0x000fe200078e02ab */
[----:B------:R-:W1:Y:S01]  /*37d0*/  LDSM.16.M88.4 R64, [R171+0x3000] ;  /* 0x00300000ab40783b */ /* 0x000e620000000200 */
[----:B------:R-:W-:-:S02]  /*37e0*/  IMAD R169, R5, 0x2, R172 ;  /* 0x0000000205a97824 */ /* 0x000fc400078e02ac */
[----:B------:R-:W-:Y:S01]  /*37f0*/  IMAD.SHL.U32 R186, R2, 0x2, RZ ;  /* 0x0000000202ba7824 */ /* 0x000fe200078e00ff */
[----:B------:R-:W1:Y:S01]  /*3800*/  LDSM.16.M88.4 R56, [R171+0x3800] ;  /* 0x00380000ab38783b */ /* 0x000e620000000200 */
[----:B------:R-:W-:-:S03]  /*3810*/  IMAD R167, R4, 0x2, R169 ;  /* 0x0000000204a77824 */ /* 0x000fc600078e02a9 */
[----:B------:R-:W1:Y:S01]  /*3820*/  LDSM.16.M88.4 R48, [R171+0x4000] ;  /* 0x00400000ab30783b */ /* 0x000e620000000200 */
[----:B------:R-:W-:Y:S01]  /*3830*/  @P0 VIADD R168, R16, 0xffffffc0 ;  /* 0xffffffc010a80836 */ /* 0x000fe20000000000 */
[----:B------:R-:W-:Y:S02]  /*3840*/  LOP3.LUT R186, R186, 0x6, RZ, 0xc0, !PT ;  /* 0x00000006baba7812 */ /* 0x000fe400078ec0ff */
[----:B------:R-:W1:Y:S01]  /*3850*/  LDSM.16.M88.4 R40, [R171+0x4800] ;  /* 0x00480000ab28783b */ /* 0x000e620000000200 */
[----:B------:R-:W-:Y:S02]  /*3860*/  IMAD R102, R0, 0x2, R168 ;  /* 0x0000000200667824 */ /* 0x000fe400078e02a8 */
[C---:B------:R-:W-:Y:S01]  /*3870*/  VIADD R161, R168.reuse, 0x800 ;  /* 0x00000800a8a17836 */ /* 0x040fe20000000000 */
[----:B------:R-:W1:Y:S01]  /*3880*/  LDSM.16.M88.4 R32, [R171+0x5000] ;  /* 0x00500000ab20783b */ /* 0x000e620000000200 */
[C---:B------:R-:W-:Y:S02]  /*3890*/  VIADD R160, R168.reuse, 0x1000 ;  /* 0x00001000a8a07836 */ /* 0x040fe40000000000 */
[C---:B------:R-:W-:Y:S01]  /*38a0*/  VIADD R159, R168.reuse, 0x1800 ;  /* 0x00001800a89f7836 */ /* 0x040fe20000000000 */
[----:B------:R-:W1:Y:S01]  /*38b0*/  LDSM.16.M88.4 R80, [R171+0x5800] ;  /* 0x00580000ab50783b */ /* 0x000e620000000200 */
[----:B------:R-:W-:-:S02]  /*38c0*/  VIADD R158, R168, 0x2000 ;  /* 0x00002000a89e7836 */ /* 0x000fc40000000000 */
[C---:B------:R-:W-:Y:S01]  /*38d0*/  VIADD R157, R168.reuse, 0x2800 ;  /* 0x00002800a89d7836 */ /* 0x040fe20000000000 */
[----:B------:R-:W-:Y:S01]  /*38e0*/  LDSM.16.M88.4 R104, [R170] ;  /* 0x00000000aa68783b */ /* 0x000fe20000000200 */
[----:B------:R-:W-:-:S03]  /*38f0*/  VIADD R156, R168, 0x3000 ;  /* 0x00003000a89c7836 */ /* 0x000fc60000000000 */
[----:B------:R-:W1:Y:S04]  /*3900*/  LDSM.16.M88.4 R84, [R165+0x4000] ;  /* 0x00400000a554783b */ /* 0x000e680000000200 */
[----:B--2---:R-:W2:Y:S01]  /*3910*/  LDSM.16.M88.4 R8, [R165+0x2000] ;  /* 0x00200000a508783b */ /* 0x004ea20000000200 */
[C---:B---3--:R-:W-:Y:S03]  /*3920*/  HMMA.16816.F32.BF16 R12, R24.reuse, R112, RZ ;  /* 0x00000070180c723c */ /* 0x048fe600000418ff */
[----:B------:R-:W3:Y:S03]  /*3930*/  LDSM.16.M88.4 R92, [R165+0x3000] ;  /* 0x00300000a55c783b */ /* 0x000ee60000000200 */
[C---:B----4-:R-:W-:Y:S01]  /*3940*/  HMMA.16816.F32.BF16 R76, R24.reuse, R72, RZ ;  /* 0x00000048184c723c */ /* 0x050fe200000418ff */
[----:B------:R-:W-:Y:S04]  /*3950*/  LDSM.16.M88.4 R96, [R165+0x2800] ;  /* 0x00280000a560783b */ /* 0x000fe80000000200 */
[----:B------:R-:W-:Y:S01]  /*3960*/  LDSM.16.M88.4 R88, [R165+0x3800] ;  /* 0x00380000a558783b */ /* 0x000fe20000000200 */
[C---:B-1----:R-:W-:Y:S03]  /*3970*/  HMMA.16816.F32.BF16 R68, R24.reuse, R64, RZ ;  /* 0x000000401844723c */ /* 0x042fe600000418ff */
[----:B------:R-:W-:Y:S03]  /*3980*/  LDSM.16.M88.4 R20, [R169] ;  /* 0x00000000a914783b */ /* 0x000fe60000000200 */
[C---:B------:R-:W-:Y:S01]  /*3990*/  HMMA.16816.F32.BF16 R60, R24.reuse, R56, RZ ;  /* 0x00000038183c723c */ /* 0x040fe200000418ff */
[----:B------:R-:W-:Y:S04]  /*39a0*/  LDSM.16.M88.4 R16, [R168] ;  /* 0x00000000a810783b */ /* 0x000fe80000000200 */
[----:B------:R-:W-:Y:S01]  /*39b0*/  LDSM.16.M88.4 R116, [R168+0x800] ;  /* 0x00080000a874783b */ /* 0x000fe20000000200 */
[C---:B------:R-:W-:Y:S03]  /*39c0*/  HMMA.16816.F32.BF16 R52, R24.reuse, R48, RZ ;  /* 0x000000301834723c */ /* 0x040fe600000418ff */
[----:B------:R-:W-:Y:S03]  /*39d0*/  LDSM.16.M88.4 R108, [R102] ;  /* 0x00000000666c783b */ /* 0x000fe60000000200 */
        /* <DEDUP_REMOVED lines=15> */
[----:B------:R-:W4:Y:S05]  /*3ad0*/  LDSM.16.M88.4 R84, [R168+0x1000] ;  /* 0x00100000a854783b */ /* 0x000f2a0000000200 */
[C---:B--2---:R-:W-:Y:S06]  /*3ae0*/  HMMA.16816.F32.BF16 R12, R104.reuse, R8, R12 ;  /* 0x00000008680c723c */ /* 0x044fec000004180c */
[C---:B------:R-:W-:Y:S01]  /*3af0*/  HMMA.16816.F32.BF16 R112, R104.reuse, R10, R112 ;  /* 0x0000000a6870723c */ /* 0x040fe20000041870 */
[----:B------:R-:W-:Y:S05]  /*3b00*/  LDSM.16.M88.4 R8, [R167] ;  /* 0x00000000a708783b */ /* 0x000fea0000000200 */
[C---:B---3--:R-:W-:Y:S06]  /*3b10*/  HMMA.16816.F32.BF16 R68, R104.reuse, R92, R68 ;  /* 0x0000005c6844723c */ /* 0x048fec0000041844 */
[C---:B------:R-:W-:Y:S01]  /*3b20*/  HMMA.16816.F32.BF16 R64, R104.reuse, R94, R64 ;  /* 0x0000005e6840723c */ /* 0x040fe20000041840 */
[----:B------:R-:W2:Y:S05]  /*3b30*/  LDSM.16.M88.4 R92, [R165+0x5800] ;  /* 0x00580000a55c783b */ /* 0x000eaa0000000200 */
[C---:B-1----:R-:W-:Y:S06]  /*3b40*/  HMMA.16816.F32.BF16 R44, R104.reuse, R80, R44 ;  /* 0x00000050682c723c */ /* 0x042fec000004182c */
[C---:B------:R-:W-:Y:S01]  /*3b50*/  HMMA.16816.F32.BF16 R40, R104.reuse, R82, R40 ;  /* 0x000000526828723c */ /* 0x040fe20000041828 */
[----:B------:R-:W1:Y:S05]  /*3b60*/  LDSM.16.M88.4 R80, [R168+0x1800] ;  /* 0x00180000a850783b */ /* 0x000e6a0000000200 */
[C---:B------:R-:W-:Y:S06]  /*3b70*/  HMMA.16816.F32.BF16 R76, R104.reuse, R96, R76 ;  /* 0x00000060684c723c */ /* 0x040fec000004184c */
[C---:B------:R-:W-:Y:S01]  /*3b80*/  HMMA.16816.F32.BF16 R72, R104.reuse, R98, R72 ;  /* 0x000000626848723c */ /* 0x040fe20000041848 */
[----:B------:R-:W3:Y:S05]  /*3b90*/  LDSM.16.M88.4 R96, [R165+0x5000] ;  /* 0x00500000a560783b */ /* 0x000eea0000000200 */
[----:B------:R-:W-:Y:S06]  /*3ba0*/  HMMA.16816.F32.BF16 R60, R104, R88, R60 ;  /* 0x00000058683c723c */ /* 0x000fec000004183c */
[----:B------:R-:W-:Y:S06]  /*3bb0*/  HMMA.16816.F32.BF16 R12, R20, R16, R12 ;  /* 0x00000010140c723c */ /* 0x000fec000004180c */
[----:B------:R-:W-:Y:S01]  /*3bc0*/  HMMA.16816.F32.BF16 R56, R104, R90, R56 ;  /* 0x0000005a6838723c */ /* 0x000fe20000041838 */
[----:B------:R-:W-:Y:S05]  /*3bd0*/  LDSM.16.M88.4 R88, [R168+0x2000] ;  /* 0x00200000a858783b */ /* 0x000fea0000000200 */
[C---:B------:R-:W-:Y:S01]  /*3be0*/  HMMA.16816.F32.BF16 R112, R20.reuse, R18, R112 ;  /* 0x000000121470723c */ /* 0x040fe20000041870 */
[----:B------:R-:W3:Y:S05]  /*3bf0*/  LDSM.16.M88.4 R16, [R102+0x800] ;  /* 0x000800006610783b */ /* 0x000eea0000000200 */
[C---:B----4-:R-:W-:Y:S06]  /*3c00*/  HMMA.16816.F32.BF16 R68, R20.reuse, R84, R68 ;  /* 0x000000541444723c */ /* 0x050fec0000041844 */
[C---:B------:R-:W-:Y:S01]  /*3c10*/  HMMA.16816.F32.BF16 R64, R20.reuse, R86, R64 ;  /* 0x000000561440723c */ /* 0x040fe20000041840 */
[----:B------:R-:W4:Y:S05]  /*3c20*/  LDSM.16.M88.4 R84, [R168+0x2800] ;  /* 0x00280000a854783b */ /* 0x000f2a0000000200 */
[C---:B------:R-:W-:Y:S06]  /*3c30*/  HMMA.16816.F32.BF16 R76, R20.reuse, R116, R76 ;  /* 0x00000074144c723c */ /* 0x040fec000004184c */
[----:B------:R-:W-:Y:S06]  /*3c40*/  HMMA.16816.F32.BF16 R72, R20, R118, R72 ;  /* 0x000000761448723c */ /* 0x000fec0000041848 */
[C---:B--2---:R-:W-:Y:S06]  /*3c50*/  HMMA.16816.F32.BF16 R28, R104.reuse, R92, R28 ;  /* 0x0000005c681c723c */ /* 0x044fec000004181c */
[----:B------:R-:W-:Y:S01]  /*3c60*/  HMMA.16816.F32.BF16 R24, R104, R94, R24 ;  /* 0x0000005e6818723c */ /* 0x000fe20000041818 */
[----:B------:R-:W2:Y:S05]  /*3c70*/  LDSM.16.M88.4 R92, [R102+0x1000] ;  /* 0x00100000665c783b */ /* 0x000eaa0000000200 */
[C---:B-1----:R-:W-:Y:S06]  /*3c80*/  HMMA.16816.F32.BF16 R60, R20.reuse, R80, R60 ;  /* 0x00000050143c723c */ /* 0x042fec000004183c */
[----:B------:R-:W-:Y:S01]  /*3c90*/  HMMA.16816.F32.BF16 R56, R20, R82, R56 ;  /* 0x000000521438723c */ /* 0x000fe20000041838 */
[----:B------:R-:W1:Y:S05]  /*3ca0*/  LDSM.16.M88.4 R80, [R168+0x3000] ;  /* 0x00300000a850783b */ /* 0x000e6a0000000200 */
[----:B------:R-:W-:Y:S06]  /*3cb0*/  HMMA.16816.F32.BF16 R112, R8, R110, R112 ;  /* 0x0000006e0870723c */ /* 0x000fec0000041870 */
[C---:B---3--:R-:W-:Y:S06]  /*3cc0*/  HMMA.16816.F32.BF16 R36, R104.reuse, R96, R36 ;  /* 0x000000606824723c */ /* 0x048fec0000041824 */
[----:B------:R-:W-:Y:S06]  /*3cd0*/  HMMA.16816.F32.BF16 R32, R104, R98, R32 ;  /* 0x000000626820723c */ /* 0x000fec0000041820 */
[C---:B------:R-:W-:Y:S06]  /*3ce0*/  HMMA.16816.F32.BF16 R76, R8.reuse, R16, R76 ;  /* 0x00000010084c723c */ /* 0x040fec000004184c */
[----:B------:R-:W-:Y:S01]  /*3cf0*/  HMMA.16816.F32.BF16 R72, R8, R18, R72 ;  /* 0x000000120848723c */ /* 0x000fe20000041848 */
[----:B------:R-:W3:Y:S01]  /*3d00*/  LDSM.16.M88.4 R16, [R168+0x3800] ;  /* 0x00380000a810783b */ /* 0x000ee20000000200 */
[----:B------:R-:W-:Y:S01]  /*3d10*/  FMUL.FTZ R105, R113, UR10 ;  /* 0x0000000a71697c20 */ /* 0x000fe20008410000 */
[----:B------:R-:W-:Y:S01]  /*3d20*/  FMUL.FTZ R99, R112, UR10 ;  /* 0x0000000a70637c20 */ /* 0x000fe20008410000 */
[----:B------:R-:W-:-:S02]  /*3d30*/  FMUL.FTZ R107, R114, UR10 ;  /* 0x0000000a726b7c20 */ /* 0x000fc40008410000 */
[C---:B----4-:R-:W-:Y:S02]  /*3d40*/  HMMA.16816.F32.BF16 R44, R20.reuse, R84, R44 ;  /* 0x00000054142c723c */ /* 0x050fe4000004182c */
[----:B------:R-:W-:Y:S04]  /*3d50*/  MUFU.TANH R105, R105 ;  /* 0x0000006900697308 */ /* 0x000fe80000002400 */
[----:B------:R-:W-:Y:S01]  /*3d60*/  HMMA.16816.F32.BF16 R40, R20, R86, R40 ;  /* 0x000000561428723c */ /* 0x000fe20000041828 */
[----:B------:R-:W4:Y:S03]  /*3d70*/  LDSM.16.M88.4 R84, [R102+0x2000] ;  /* 0x002000006654783b */ /* 0x000f260000000200 */
[----:B------:R-:W4:Y:S02]  /*3d80*/  MUFU.TANH R99, R99 ;  /* 0x0000006300637308 */ /* 0x000f240000002400 */
[----:B------:R-:W-:Y:S01]  /*3d90*/  HMMA.16816.F32.BF16 R12, R8, R108, R12 ;  /* 0x0000006c080c723c */ /* 0x000fe2000004180c */
[----:B------:R-:W-:Y:S01]  /*3da0*/  FMUL.FTZ R111, R78, UR10 ;  /* 0x0000000a4e6f7c20 */ /* 0x000fe20008410000 */
[----:B------:R-:W-:-:S04]  /*3db0*/  FMUL.FTZ R113, R79, UR10 ;  /* 0x0000000a4f717c20 */ /* 0x000fc80008410000 */
[C---:B------:R-:W-:Y:S01]  /*3dc0*/  HMMA.16816.F32.BF16 R52, R20.reuse, R88, R52 ;  /* 0x000000581434723c */ /* 0x040fe20000041834 */
[----:B------:R-:W-:Y:S01]  /*3dd0*/  FMUL.FTZ R109, R76, UR10 ;  /* 0x0000000a4c6d7c20 */ /* 0x000fe20008410000 */
[----:B------:R-:W4:Y:S04]  /*3de0*/  MUFU.TANH R107, R107 ;  /* 0x0000006b006b7308 */ /* 0x000f280000002400 */
[----:B------:R-:W-:Y:S01]  /*3df0*/  HMMA.16816.F32.BF16 R48, R20, R90, R48 ;  /* 0x0000005a1430723c */ /* 0x000fe20000041830 */
[----:B------:R-:W-:Y:S01]  /*3e00*/  FMUL.FTZ R89, R115, UR10 ;  /* 0x0000000a73597c20 */ /* 0x000fe20008410000 */
[----:B------:R-:W-:Y:S02]  /*3e10*/  FMUL.FTZ R115, R75, UR10 ;  /* 0x0000000a4b737c20 */ /* 0x000fe40008410000 */
[----:B------:R-:W-:Y:S02]  /*3e20*/  MUFU.TANH R109, R109 ;  /* 0x0000006d006d7308 */ /* 0x000fe40000002400 */
[----:B--2---:R-:W-:Y:S01]  /*3e30*/  HMMA.16816.F32.BF16 R68, R8, R92, R68 ;  /* 0x0000005c0844723c */ /* 0x004fe20000041844 */
[----:B------:R-:W-:-:S02]  /*3e40*/  FMUL.FTZ R91, R77, UR10 ;  /* 0x0000000a4d5b7c20 */ /* 0x000fc40008410000 */
[----:B------:R-:W2:Y:S03]  /*3e50*/  LDSM.16.M88.4 R76, [R102+0x1800] ;  /* 0x00180000664c783b */ /* 0x000ea60000000200 */
[C---:B-1----:R-:W-:Y:S01]  /*3e60*/  HMMA.16816.F32.BF16 R36, R20.reuse, R80, R36 ;  /* 0x000000501424723c */ /* 0x042fe20000041824 */
[----:B------:R-:W-:Y:S01]  /*3e70*/  FMUL.FTZ R93, R72, UR10 ;  /* 0x0000000a485d7c20 */ /* 0x000fe20008410000 */
[----:B------:R-:W-:Y:S01]  /*3e80*/  FMUL.FTZ R13, R13, UR10 ;  /* 0x0000000a0d0d7c20 */ /* 0x000fe20008410000 */
[----:B------:R-:W-:Y:S01]  /*3e90*/  FMUL.FTZ R15, R15, UR10 ;  /* 0x0000000a0f0f7c20 */ /* 0x000fe20008410000 */
[----:B------:R-:W-:Y:S01]  /*3ea0*/  FMUL.FTZ R12, R12, UR10 ;  /* 0x0000000a0c0c7c20 */ /* 0x000fe20008410000 */
[----:B------:R-:W-:Y:S01]  /*3eb0*/  MUFU.TANH R91, R91 ;  /* 0x0000005b005b7308 */ /* 0x000fe20000002400 */
[----:B------:R-:W-:Y:S01]  /*3ec0*/  HMMA.16816.F32.BF16 R32, R20, R82, R32 ;  /* 0x000000521420723c */ /* 0x000fe20000041820 */
[----:B------:R-:W-:Y:S01]  /*3ed0*/  FMUL.FTZ R81, R73, UR10 ;  /* 0x0000000a49517c20 */ /* 0x000fe20008410000 */
[----:B------:R-:W-:-:S04]  /*3ee0*/  FMUL.FTZ R14, R14, UR10 ;  /* 0x0000000a0e0e7c20 */ /* 0x000fc80008410000 */
[C---:B---3--:R-:W-:Y:S01]  /*3ef0*/  HMMA.16816.F32.BF16 R28, R20.reuse, R16, R28 ;  /* 0x00000010141c723c */ /* 0x048fe2000004181c */
[----:B------:R-:W-:Y:S01]  /*3f00*/  FMUL.FTZ R83, R74, UR10 ;  /* 0x0000000a4a537c20 */ /* 0x000fe20008410000 */
[----:B------:R-:W1:Y:S01]  /*3f10*/  MUFU.TANH R13, R13 ;  /* 0x0000000d000d7308 */ /* 0x000e620000002400 */
[----:B------:R-:W3:Y:S03]  /*3f20*/  LDSM.16.M88.4 R72, [R102+0x2800] ;  /* 0x002800006648783b */ /* 0x000ee60000000200 */
[----:B------:R-:W-:Y:S01]  /*3f30*/  HMMA.16816.F32.BF16 R24, R20, R18, R24 ;  /* 0x000000121418723c */ /* 0x000fe20000041818 */
[----:B------:R-:W1:Y:S01]  /*3f40*/  LDSM.16.M88.4 R16, [R102+0x3000] ;  /* 0x003000006610783b */ /* 0x000e620000000200 */
[----:B------:R-:W-:Y:S01]  /*3f50*/  FMUL.FTZ R70, R70, UR10 ;  /* 0x0000000a46467c20 */ /* 0x000fe20008410000 */
[----:B------:R-:W-:Y:S01]  /*3f60*/  FMUL.FTZ R68, R68, UR10 ;  /* 0x0000000a44447c20 */ /* 0x000fe20008410000 */
[----:B------:R-:W1:Y:S01]  /*3f70*/  MUFU.TANH R15, R15 ;  /* 0x0000000f000f7308 */ /* 0x000e620000002400 */
[----:B------:R-:W1:Y:S01]  /*3f80*/  LDSM.16.M88.4 R20, [R102+0x3800] ;  /* 0x003800006614783b */ /* 0x000e620000000200 */
[----:B----4-:R-:W-:Y:S01]  /*3f90*/  HMMA.16816.F32.BF16 R52, R8, R84, R52 ;  /* 0x000000540834723c */ /* 0x010fe20000041834 */
[----:B------:R-:W-:Y:S01]  /*3fa0*/  FMUL.FTZ R69, R69, UR10 ;  /* 0x0000000a45457c20 */ /* 0x000fe20008410000 */
[----:B------:R-:W-:Y:S01]  /*3fb0*/  FMUL.FTZ R71, R71, UR10 ;  /* 0x0000000a47477c20 */ /* 0x000fe20008410000 */
[----:B------:R-:W-:-:S04]  /*3fc0*/  DEPBAR.LE SB0, 0x0 ;  /* 0x000080000000791a */ /* 0x000fc80000000000 */
[----:B------:R-:W-:Y:S01]  /*3fd0*/  LOP3.LUT R85, R134, 0xffffffe0, RZ, 0xc0, !PT ;  /* 0xffffffe086557812 */ /* 0x000fe200078ec0ff */
[C---:B------:R-:W-:Y:S01]  /*3fe0*/  HMMA.16816.F32.BF16 R64, R8.reuse, R94, R64 ;  /* 0x0000005e0840723c */ /* 0x040fe20000041840 */
[----:B------:R4:W-:Y:S03]  /*3ff0*/  MUFU.TANH R97, R12 ;  /* 0x0000000c00617308 */ /* 0x0009e60000002400 */
[----:B------:R-:W-:Y:S01]  /*4000*/  IMAD.IADD R0, R2, 0x1, -R85 ;  /* 0x0000000102007824 */ /* 0x000fe200078e0a55 */
[----:B------:R-:W-:Y:S01]  /*4010*/  IADD3 R2, R3, R186, RZ ;  /* 0x000000ba03027210 */ /* 0x000fe20007ffe0ff */
[----:B--2---:R-:W-:Y:S03]  /*4020*/  HMMA.16816.F32.BF16 R56, R8, R78, R56 ;  /* 0x0000004e0838723c */ /* 0x004fe60000041838 */
[----:B------:R-:W2:Y:S01]  /*4030*/  MUFU.TANH R89, R89 ;  /* 0x0000005900597308 */ /* 0x000ea20000002400 */
[----:B------:R-:W-:-:S02]  /*4040*/  VIADD R80, R2, 0x11 ;  /* 0x0000001102507836 */ /* 0x000fc40000000000 */
[C---:B------:R-:W-:Y:S01]  /*4050*/  HMMA.16816.F32.BF16 R48, R8.reuse, R86, R48 ;  /* 0x000000560830723c */ /* 0x040fe20000041830 */
[C---:B------:R-:W-:Y:S02]  /*4060*/  VIADD R196, R2.reuse, 0x29 ;  /* 0x0000002902c47836 */ /* 0x040fe40000000000 */
[----:B------:R-:W-:Y:S02]  /*4070*/  VIADD R134, R2, 0x30 ;  /* 0x0000003002867836 */ /* 0x000fe40000000000 */
[----:B------:R-:W-:Y:S01]  /*4080*/  FMUL.FTZ R53, R53, UR10 ;  /* 0x0000000a35357c20 */ /* 0x000fe20008410000 */
[----:B------:R-:W2:Y:S01]  /*4090*/  MUFU.TANH R111, R111 ;  /* 0x0000006f006f7308 */ /* 0x000ea20000002400 */
[----:B------:R-:W-:Y:S01]  /*40a0*/  HMMA.16816.F32.BF16 R60, R8, R76, R60 ;  /* 0x0000004c083c723c */ /* 0x000fe2000004183c */
[----:B------:R-:W-:Y:S01]  /*40b0*/  FMUL.FTZ R55, R55, UR10 ;  /* 0x0000000a37377c20 */ /* 0x000fe20008410000 */
[----:B------:R-:W-:Y:S01]  /*40c0*/  FMUL.FTZ R52, R52, UR10 ;  /* 0x0000000a34347c20 */ /* 0x000fe20008410000 */
[----:B------:R-:W-:-:S03]  /*40d0*/  FMUL.FTZ R54, R54, UR10 ;  /* 0x0000000a36367c20 */ /* 0x000fc60008410000 */
[C---:B---3--:R-:W-:Y:S01]  /*40e0*/  HMMA.16816.F32.BF16 R44, R8.reuse, R72, R44 ;  /* 0x00000048082c723c */ /* 0x048fe2000004182c */
[----:B------:R3:W-:Y:S01]  /*40f0*/  MUFU.TANH R77, R70 ;  /* 0x00000046004d7308 */ /* 0x0007e20000002400 */
[----:B------:R-:W-:Y:S01]  /*4100*/  FMUL.FTZ R64, R64, UR10 ;  /* 0x0000000a40407c20 */ /* 0x000fe20008410000 */
[----:B------:R-:W-:Y:S01]  /*4110*/  FMUL.FTZ R65, R65, UR10 ;  /* 0x0000000a41417c20 */ /* 0x000fe20008410000 */
[----:B------:R-:W-:Y:S02]  /*4120*/  FMUL.FTZ R66, R66, UR10 ;  /* 0x0000000a42427c20 */ /* 0x000fe40008410000 */
[C---:B------:R-:W-:Y:S01]  /*4130*/  HMMA.16816.F32.BF16 R40, R8.reuse, R74, R40 ;  /* 0x0000004a0828723c */ /* 0x040fe20000041828 */
[----:B------:R-:W-:Y:S01]  /*4140*/  SHF.R.S32.HI R73, RZ, 0x1f, R0 ;  /* 0x0000001fff497819 */ /* 0x000fe20000011400 */
[----:B------:R-:W-:Y:S01]  /*4150*/  VIADD R72, R2, 0x19 ;  /* 0x0000001902487836 */ /* 0x000fe20000000000 */
[----:B------:R-:W2:Y:S01]  /*4160*/  MUFU.TANH R113, R113 ;  /* 0x0000007100717308 */ /* 0x000ea20000002400 */
[----:B------:R-:W-:Y:S01]  /*4170*/  FMUL.FTZ R59, R59, UR10 ;  /* 0x0000000a3b3b7c20 */ /* 0x000fe20008410000 */
[----:B------:R-:W-:Y:S01]  /*4180*/  LEA.HI R182, R73, R0, RZ, 0x2 ;  /* 0x0000000049b67211 */ /* 0x000fe200078f10ff */
[----:B-1----:R-:W-:Y:S01]  /*4190*/  HMMA.16816.F32.BF16 R36, R8, R16, R36 ;  /* 0x000000100824723c */ /* 0x002fe20000041824 */
[----:B------:R-:W-:-:S02]  /*41a0*/  IMAD R75, R132, 0x10, R128 ;  /* 0x00000010844b7824 */ /* 0x000fc400078e0280 */
[----:B----4-:R-:W-:Y:S01]  /*41b0*/  FMUL.FTZ R12, R49, UR10 ;  /* 0x0000000a310c7c20 */ /* 0x010fe20008410000 */
[----:B------:R-:W-:Y:S01]  /*41c0*/  SHF.R.S32.HI R182, RZ, 0x2, R182 ;  /* 0x00000002ffb67819 */ /* 0x000fe200000114b6 */
[C---:B------:R-:W-:Y:S01]  /*41d0*/  VIADD R74, R2.reuse, 0x18 ;  /* 0x00000018024a7836 */ /* 0x040fe20000000000 */
[----:B------:R-:W-:Y:S01]  /*41e0*/  MUFU.TANH R79, R64 ;  /* 0x00000040004f7308 */ /* 0x000fe20000002400 */
[----:B---3--:R-:W-:Y:S01]  /*41f0*/  VIADD R70, R2, 0x8 ;  /* 0x0000000802467836 */ /* 0x008fe20000000000 */
[----:B------:R-:W-:Y:S01]  /*4200*/  IADD3 R0, R75, 0x1, R182 ;  /* 0x000000014b007810 */ /* 0x000fe20007ffe0b6 */
[----:B------:R-:W-:Y:S01]  /*4210*/  FMUL.FTZ R17, R67, UR10 ;  /* 0x0000000a43117c20 */ /* 0x000fe20008410000 */
[----:B------:R-:W-:Y:S01]  /*4220*/  FMUL.FTZ R16, R57, UR10 ;  /* 0x0000000a39107c20 */ /* 0x000fe20008410000 */
[----:B------:R-:W-:Y:S01]  /*4230*/  HMMA.16816.F32.BF16 R32, R8, R18, R32 ;  /* 0x000000120820723c */ /* 0x000fe20000041820 */
[----:B------:R-:W-:Y:S01]  /*4240*/  IADD3 R0, R124, R0, -R133 ;  /* 0x000000007c007210 */ /* 0x000fe20007ffe885 */
[----:B------:R-:W-:Y:S01]  /*4250*/  FMUL.FTZ R57, R58, UR10 ;  /* 0x0000000a3a397c20 */ /* 0x000fe20008410000 */
[----:B------:R1:W-:Y:S01]  /*4260*/  MUFU.TANH R49, R16 ;  /* 0x0000001000317308 */ /* 0x0003e20000002400 */
[----:B------:R-:W-:Y:S01]  /*4270*/  FMUL.FTZ R61, R61, UR10 ;  /* 0x0000000a3d3d7c20 */ /* 0x000fe20008410000 */
[----:B------:R-:W-:Y:S01]  /*4280*/  FMUL.FTZ R48, R48, UR10 ;  /* 0x0000000a30307c20 */ /* 0x000fe20008410000 */
[----:B------:R-:W-:-:S02]  /*4290*/  IMAD.IADD R67, R0, 0x1, R125 ;  /* 0x0000000100437824 */ /* 0x000fc400078e027d */
[----:B-----5:R-:W-:Y:S01]  /*42a0*/  FMUL.FTZ R0, R130, R103 ;  /* 0x0000006782007220 */ /* 0x020fe20000410000 */
[C---:B------:R-:W-:Y:S01]  /*42b0*/  HMMA.16816.F32.BF16 R28, R8.reuse, R20, R28 ;  /* 0x00000014081c723c */ /* 0x040fe2000004181c */
[----:B------:R-:W-:Y:S02]  /*42c0*/  VIADD R18, R2, 0x10 ;  /* 0x0000001002127836 */ /* 0x000fe40000000000 */
[----:B------:R-:W-:Y:S01]  /*42d0*/  FMUL.FTZ R19, R60, UR10 ;  /* 0x0000000a3c137c20 */ /* 0x000fe20008410000 */
[C---:B------:R-:W-:Y:S01]  /*42e0*/  VIMNMX R125, R67.reuse, R124, PT ;  /* 0x0000007c437d7248 */ /* 0x040fe20003fe0100 */
[----:B------:R3:W-:Y:S01]  /*42f0*/  MUFU.TANH R95, R68 ;  /* 0x00000044005f7308 */ /* 0x0007e20000002400 */
[----:B------:R-:W-:Y:S01]  /*4300*/  VIADDMNMX R124, R67, 0x8, R124, PT ;  /* 0x00000008437c7846 */ /* 0x000fe2000380017c */
[----:B------:R-:W-:Y:S01]  /*4310*/  HMMA.16816.F32.BF16 R24, R8, R22, R24 ;  /* 0x000000160818723c */ /* 0x000fe20000041818 */
[----:B------:R-:W-:Y:S01]  /*4320*/  ISETP.GE.AND P5, PT, R70, R125, PT ;  /* 0x0000007d4600720c */ /* 0x000fe20003fa6270 */
[----:B------:R-:W-:Y:S01]  /*4330*/  VIADD R60, R2, 0x20 ;  /* 0x00000020023c7836 */ /* 0x000fe20000000000 */
[----:B------:R-:W-:Y:S01]  /*4340*/  ISETP.GE.AND P0, PT, R70, R124, PT ;  /* 0x0000007c4600720c */ /* 0x000fe20003f06270 */
[----:B------:R-:W-:Y:S01]  /*4350*/  FMUL.FTZ R21, R63, UR10 ;  /* 0x0000000a3f157c20 */ /* 0x000fe20008410000 */
[----:B------:R-:W-:Y:S01]  /*4360*/  I2FP.F32.S32 R70, R70 ;  /* 0x0000004600467245 */ /* 0x000fe20000201400 */
[----:B-1----:R-:W-:-:S02]  /*4370*/  VIADD R16, R2, 0x1 ;  /* 0x0000000102107836 */ /* 0x002fc40000000000 */
[----:B------:R-:W-:Y:S01]  /*4380*/  FMUL.FTZ R10, R40, UR10 ;  /* 0x0000000a280a7c20 */ /* 0x000fe20008410000 */
[----:B------:R-:W1:Y:S01]  /*4390*/  MUFU.TANH R93, R93 ;  /* 0x0000005d005d7308 */ /* 0x000e620000002400 */
[----:B------:R-:W-:Y:S01]  /*43a0*/  FMUL.FTZ R8, R36, UR10 ;  /* 0x0000000a24087c20 */ /* 0x000fe20008410000 */
[-C--:B------:R-:W-:Y:S01]  /*43b0*/  FFMA.FTZ R40, R0, R70.reuse, R99 ;  /* 0x0000004600287223 */ /* 0x080fe20000010063 */
[-C--:B------:R-:W-:Y:S01]  /*43c0*/  ISETP.GE.AND P6, PT, R16, R125.reuse, PT ;  /* 0x0000007d1000720c */ /* 0x080fe20003fc6270 */
[----:B------:R-:W-:Y:S01]  /*43d0*/  FFMA.FTZ R70, R0, R70, R107 ;  /* 0x0000004600467223 */ /* 0x000fe2000001006b */
[----:B------:R-:W-:Y:S01]  /*43e0*/  ISETP.GE.AND P4, PT, R16, R124, PT ;  /* 0x0000007c1000720c */ /* 0x000fe20003f86270 */
[----:B------:R-:W-:Y:S01]  /*43f0*/  FMUL.FTZ R11, R62, UR10 ;  /* 0x0000000a3e0b7c20 */ /* 0x000fe20008410000 */
[----:B------:R-:W-:Y:S01]  /*4400*/  I2FP.F32.S32 R16, R16 ;  /* 0x0000001000107245 */ /* 0x000fe20000201400 */
[----:B---3--:R-:W-:Y:S01]  /*4410*/  VIADD R68, R2, 0x9 ;  /* 0x0000000902447836 */ /* 0x008fe20000000000 */
[----:B------:R-:W-:Y:S01]  /*4420*/  FSEL R40, R40, -INF , !P5 ;  /* 0xff80000028287808 */ /* 0x000fe20006800000 */
[----:B------:R-:W-:Y:S01]  /*4430*/  MUFU.TANH R81, R81 ;  /* 0x0000005100517308 */ /* 0x000fe20000002400 */
[----:B------:R-:W-:Y:S01]  /*4440*/  FSEL R70, R70, -INF , !P0 ;  /* 0xff80000046467808 */ /* 0x000fe20004000000 */
[CC--:B------:R-:W-:Y:S01]  /*4450*/  FFMA.FTZ R64, R0.reuse, R16.reuse, R13 ;  /* 0x0000001000407223 */ /* 0x0c0fe2000001000d */
[----:B------:R-:W-:Y:S01]  /*4460*/  FFMA.FTZ R15, R0, R16, R15 ;  /* 0x00000010000f7223 */ /* 0x000fe2000001000f */
[-C--:B------:R-:W-:Y:S01]  /*4470*/  ISETP.GE.AND P1, PT, R68, R125.reuse, PT ;  /* 0x0000007d4400720c */ /* 0x080fe20003f26270 */
[----:B------:R-:W-:Y:S01]  /*4480*/  VIADD R16, R2, 0x21 ;  /* 0x0000002102107836 */ /* 0x000fe20000000000 */
[-C--:B------:R-:W-:Y:S01]  /*4490*/  ISETP.GE.AND P2, PT, R68, R124.reuse, PT ;  /* 0x0000007c4400720c */ /* 0x080fe20003f46270 */
[----:B------:R-:W-:Y:S01]  /*44a0*/  FMUL.FTZ R23, R56, UR10 ;  /* 0x0000000a38177c20 */ /* 0x000fe20008410000 */
[----:B------:R-:W-:Y:S01]  /*44b0*/  FSEL R64, R64, -INF , !P6 ;  /* 0xff80000040407808 */ /* 0x000fe20007000000 */
[----:B------:R-:W3:Y:S01]  /*44c0*/  MUFU.TANH R83, R83 ;  /* 0x0000005300537308 */ /* 0x000ee20000002400 */
[----:B------:R-:W-:Y:S01]  /*44d0*/  FSEL R78, R15, -INF , !P4 ;  /* 0xff8000000f4e7808 */ /* 0x000fe20006000000 */
[----:B------:R-:W-:Y:S01]  /*44e0*/  FMUL.FTZ R50, R50, UR10 ;  /* 0x0000000a32327c20 */ /* 0x000fe20008410000 */
[CC--:B------:R-:W-:Y:S01]  /*44f0*/  ISETP.GE.AND P6, PT, R18.reuse, R125.reuse, PT ;  /* 0x0000007d1200720c */ /* 0x0c0fe20003fc6270 */
[----:B------:R-:W-:Y:S01]  /*4500*/  FMUL.FTZ R51, R51, UR10 ;  /* 0x0000000a33337c20 */ /* 0x000fe20008410000 */
[-C--:B------:R-:W-:Y:S01]  /*4510*/  ISETP.GE.AND P4, PT, R18, R124.reuse, PT ;  /* 0x0000007c1200720c */ /* 0x080fe20003f86270 */
[----:B------:R-:W-:Y:S01]  /*4520*/  FMUL.FTZ R44, R44, UR10 ;  /* 0x0000000a2c2c7c20 */ /* 0x000fe20008410000 */
[CC--:B------:R-:W-:Y:S01]  /*4530*/  ISETP.GE.AND P5, PT, R80.reuse, R125.reuse, PT ;  /* 0x0000007d5000720c */ /* 0x0c0fe20003fa6270 */
[----:B------:R-:W4:Y:S01]  /*4540*/  MUFU.TANH R115, R115 ;  /* 0x0000007300737308 */ /* 0x000f220000002400 */
[----:B------:R-:W-:Y:S01]  /*4550*/  ISETP.GE.AND P0, PT, R80, R124, PT ;  /* 0x0000007c5000720c */ /* 0x000fe20003f06270 */
[----:B------:R-:W-:Y:S01]  /*4560*/  FMUL.FTZ R46, R46, UR10 ;  /* 0x0000000a2e2e7c20 */ /* 0x000fe20008410000 */
[----:B------:R-:W-:Y:S01]  /*4570*/  I2FP.F32.S32 R68, R68 ;  /* 0x0000004400447245 */ /* 0x000fe20000201400 */
[----:B------:R-:W-:Y:S01]  /*4580*/  FMUL.FTZ R45, R45, UR10 ;  /* 0x0000000a2d2d7c20 */ /* 0x000fe20008410000 */
[----:B------:R-:W-:Y:S01]  /*4590*/  I2FP.F32.S32 R18, R18 ;  /* 0x0000001200127245 */ /* 0x000fe20000201400 */
[----:B------:R-:W-:Y:S01]  /*45a0*/  FMUL.FTZ R47, R47, UR10 ;  /* 0x0000000a2f2f7c20 */ /* 0x000fe20008410000 */
[----:B------:R-:W-:Y:S01]  /*45b0*/  I2FP.F32.S32 R80, R80 ;  /* 0x0000005000507245 */ /* 0x000fe20000201400 */
[CC--:B------:R-:W-:Y:S01]  /*45c0*/  FFMA.FTZ R36, R0.reuse, R68.reuse, R105 ;  /* 0x0000004400247223 */ /* 0x0c0fe20000010069 */
[C---:B--2---:R-:W-:Y:S01]  /*45d0*/  FFMA.FTZ R68, R0.reuse, R68, R89 ;  /* 0x0000004400447223 */ /* 0x044fe20000010059 */
[CC--:B------:R-:W-:Y:S01]  /*45e0*/  FFMA.FTZ R86, R0.reuse, R18.reuse, R109 ;  /* 0x0000001200567223 */ /* 0x0c0fe2000001006d */
[C---:B------:R-:W-:Y:S01]  /*45f0*/  FFMA.FTZ R18, R0.reuse, R18, R111 ;  /* 0x0000001200127223 */ /* 0x040fe2000001006f */
[CC--:B------:R-:W-:Y:S01]  /*4600*/  FFMA.FTZ R84, R0.reuse, R80.reuse, R91 ;  /* 0x0000005000547223 */ /* 0x0c0fe2000001005b */
[----:B------:R-:W-:Y:S01]  /*4610*/  FFMA.FTZ R80, R0, R80, R113 ;  /* 0x0000005000507223 */ /* 0x000fe20000010071 */
[----:B------:R-:W2:Y:S01]  /*4620*/  MUFU.TANH R69, R69 ;  /* 0x0000004500457308 */ /* 0x000ea20000002400 */
[----:B------:R-:W-:Y:S01]  /*4630*/  FSEL R36, R36, -INF , !P1 ;  /* 0xff80000024247808 */ /* 0x000fe20004800000 */
[----:B------:R-:W-:Y:S01]  /*4640*/  FMUL.FTZ R41, R41, UR10 ;  /* 0x0000000a29297c20 */ /* 0x000fe20008410000 */
[----:B------:R-:W-:Y:S01]  /*4650*/  FSEL R68, R68, -INF , !P2 ;  /* 0xff80000044447808 */ /* 0x000fe20005000000 */
[----:B------:R-:W-:Y:S01]  /*4660*/  FMUL.FTZ R43, R43, UR10 ;  /* 0x0000000a2b2b7c20 */ /* 0x000fe20008410000 */
[----:B------:R-:W-:Y:S01]  /*4670*/  FSEL R86, R86, -INF , !P6 ;  /* 0xff80000056567808 */ /* 0x000fe20007000000 */
[----:B------:R-:W-:Y:S01]  /*4680*/  FMUL.FTZ R42, R42, UR10 ;  /* 0x0000000a2a2a7c20 */ /* 0x000fe20008410000 */
[----:B------:R-:W-:Y:S01]  /*4690*/  FSEL R18, R18, -INF , !P4 ;  /* 0xff80000012127808 */ /* 0x000fe20006000000 */
        /* <DEDUP_REMOVED lines=8> */
[----:B------:R-:W2:Y:S01]  /*4720*/  MUFU.TANH R65, R65 ;  /* 0x0000004100417308 */ /* 0x000ea20000002400 */
[-C--:B------:R-:W-:Y:S01]  /*4730*/  ISETP.GE.AND P6, PT, R72, R125.reuse, PT ;  /* 0x0000007d4800720c */ /* 0x080fe20003fc6270 */
[----:B------:R-:W-:Y:S01]  /*4740*/  FMUL.FTZ R32, R32, UR10 ;  /* 0x0000000a20207c20 */ /* 0x000fe20008410000 */
[-C--:B------:R-:W-:Y:S01]  /*4750*/  ISETP.GE.AND P4, PT, R72, R124.reuse, PT ;  /* 0x0000007c4800720c */ /* 0x080fe20003f86270 */
[----:B------:R-:W-:Y:S01]  /*4760*/  FMUL.FTZ R34, R34, UR10 ;  /* 0x0000000a22227c20 */ /* 0x000fe20008410000 */
[CC--:B------:R-:W-:Y:S01]  /*4770*/  ISETP.GE.AND P5, PT, R60.reuse, R125.reuse, PT ;  /* 0x0000007d3c00720c */ /* 0x0c0fe20003fa6270 */
[----:B------:R-:W-:Y:S01]  /*4780*/  FMUL.FTZ R33, R33, UR10 ;  /* 0x0000000a21217c20 */ /* 0x000fe20008410000 */
[----:B------:R-:W-:Y:S01]  /*4790*/  ISETP.GE.AND P0, PT, R60, R124, PT ;  /* 0x0000007c3c00720c */ /* 0x000fe20003f06270 */
[----:B------:R-:W2:Y:S01]  /*47a0*/  MUFU.TANH R73, R66 ;  /* 0x0000004200497308 */ /* 0x000ea20000002400 */
[----:B------:R-:W-:Y:S01]  /*47b0*/  I2FP.F32.S32 R74, R74 ;  /* 0x0000004a004a7245 */ /* 0x000fe20000201400 */
[----:B------:R-:W-:Y:S01]  /*47c0*/  FMUL.FTZ R35, R35, UR10 ;  /* 0x0000000a23237c20 */ /* 0x000fe20008410000 */
[----:B------:R-:W-:Y:S01]  /*47d0*/  I2FP.F32.S32 R72, R72 ;  /* 0x0000004800487245 */ /* 0x000fe20000201400 */
[----:B------:R-:W-:Y:S01]  /*47e0*/  FMUL.FTZ R28, R28, UR10 ;  /* 0x0000000a1c1c7c20 */ /* 0x000fe20008410000 */
[----:B------:R-:W-:Y:S01]  /*47f0*/  I2FP.F32.S32 R60, R60 ;  /* 0x0000003c003c7245 */ /* 0x000fe20000201400 */
[CC--:B-1----:R-:W-:Y:S01]  /*4800*/  FFMA.FTZ R82, R0.reuse, R74.reuse, R93 ;  /* 0x0000004a00527223 */ /* 0x0c2fe2000001005d */
[C---:B---3--:R-:W-:Y:S01]  /*4810*/  FFMA.FTZ R74, R0.reuse, R74, R83 ;  /* 0x0000004a004a7223 */ /* 0x048fe20000010053 */
[----:B------:R-:W1:Y:S01]  /*4820*/  MUFU.TANH R17, R17 ;  /* 0x0000001100117308 */ /* 0x000e620000002400 */
[C---:B------:R-:W-:Y:S01]  /*4830*/  FFMA.FTZ R76, R0.reuse, R72, R81 ;  /* 0x00000048004c7223 */ /* 0x040fe20000010051 */
[C---:B------:R-:W-:Y:S01]  /*4840*/  FFMA.FTZ R62, R0.reuse, R60, R95 ;  /* 0x0000003c003e7223 */ /* 0x040fe2000001005f */
[C---:B----4-:R-:W-:Y:S01]  /*4850*/  FFMA.FTZ R72, R0.reuse, R72, R115 ;  /* 0x0000004800487223 */ /* 0x050fe20000010073 */
[----:B------:R-:W-:Y:S01]  /*4860*/  FFMA.FTZ R60, R0, R60, R77 ;  /* 0x0000003c003c7223 */ /* 0x000fe2000001004d */
[----:B------:R-:W-:Y:S01]  /*4870*/  IADD3 R56, R2, 0x28, RZ ;  /* 0x0000002802387810 */ /* 0x000fe20007ffe0ff */
[----:B------:R-:W-:Y:S01]  /*4880*/  FMUL.FTZ R24, R24, UR10 ;  /* 0x0000000a18187c20 */ /* 0x000fe20008410000 */
[----:B------:R-:W-:Y:S01]  /*4890*/  FSEL R82, R82, -INF , !P1 ;  /* 0xff80000052527808 */ /* 0x000fe20004800000 */
[----:B------:R3:W-:Y:S01]  /*48a0*/  MUFU.TANH R63, R12 ;  /* 0x0000000c003f7308 */ /* 0x0007e20000002400 */
[----:B------:R-:W-:Y:S01]  /*48b0*/  FSEL R74, R74, -INF , !P2 ;  /* 0xff8000004a4a7808 */ /* 0x000fe20005000000 */
[----:B------:R-:W-:Y:S01]  /*48c0*/  FMUL.FTZ R29, R29, UR10 ;  /* 0x0000000a1d1d7c20 */ /* 0x000fe20008410000 */
[----:B------:R-:W-:Y:S01]  /*48d0*/  FSEL R76, R76, -INF , !P6 ;  /* 0xff8000004c4c7808 */ /* 0x000fe20007000000 */
[----:B------:R-:W-:Y:S01]  /*48e0*/  FMUL.FTZ R31, R31, UR10 ;  /* 0x0000000a1f1f7c20 */ /* 0x000fe20008410000 */
[----:B------:R-:W-:Y:S01]  /*48f0*/  FSEL R72, R72, -INF , !P4 ;  /* 0xff80000048487808 */ /* 0x000fe20006000000 */
[----:B------:R-:W-:Y:S01]  /*4900*/  FMUL.FTZ R30, R30, UR10 ;  /* 0x0000000a1e1e7c20 */ /* 0x000fe20008410000 */
[----:B------:R-:W-:Y:S01]  /*4910*/  FSEL R62, R62, -INF , !P5 ;  /* 0xff8000003e3e7808 */ /* 0x000fe20006800000 */
[----:B------:R-:W4:Y:S01]  /*4920*/  MUFU.TANH R19, R19 ;  /* 0x0000001300137308 */ /* 0x000f220000002400 */
[----:B------:R-:W-:Y:S01]  /*4930*/  FSEL R60, R60, -INF , !P0 ;  /* 0xff8000003c3c7808 */ /* 0x000fe20004000000 */
[----:B------:R-:W-:Y:S01]  /*4940*/  FMUL.FTZ R26, R26, UR10 ;  /* 0x0000000a1a1a7c20 */ /* 0x000fe20008410000 */
[CC--:B------:R-:W-:Y:S01]  /*4950*/  ISETP.GE.AND P1, PT, R16.reuse, R125.reuse, PT ;  /* 0x0000007d1000720c */ /* 0x0c0fe20003f26270 */
[----:B------:R-:W-:Y:S01]  /*4960*/  FMUL.FTZ R25, R25, UR10 ;  /* 0x0000000a19197c20 */ /* 0x000fe20008410000 */
[----:B------:R-:W-:Y:S01]  /*4970*/  ISETP.GE.AND P2, PT, R16, R124, PT ;  /* 0x0000007c1000720c */ /* 0x000fe20003f46270 */
[----:B------:R-:W-:Y:S01]  /*4980*/  FMUL.FTZ R27, R27, UR10 ;  /* 0x0000000a1b1b7c20 */ /* 0x000fe20008410000 */
[-C--:B------:R-:W-:Y:S01]  /*4990*/  ISETP.GE.AND P6, PT, R56, R125.reuse, PT ;  /* 0x0000007d3800720c */ /* 0x080fe20003fc6270 */
[----:B------:R-:W4:Y:S01]  /*49a0*/  MUFU.TANH R11, R11 ;  /* 0x0000000b000b7308 */ /* 0x000f220000002400 */
[----:B---3--:R-:W-:Y:S01]  /*49b0*/  I2FP.F32.S32 R12, R16 ;  /* 0x00000010000c7245 */ /* 0x008fe20000201400 */
[----:B------:R-:W-:Y:S01]  /*49c0*/  VIADD R16, R2, 0x31 ;  /* 0x0000003102107836 */ /* 0x000fe20000000000 */
[----:B------:R-:W-:Y:S01]  /*49d0*/  ISETP.GE.AND P4, PT, R56, R124, PT ;  /* 0x0000007c3800720c */ /* 0x000fe20003f86270 */
[----:B------:R-:W-:Y:S01]  /*49e0*/  VIADD R103, R168, 0x3800 ;  /* 0x00003800a8677836 */ /* 0x000fe20000000000 */
[----:B------:R-:W-:Y:S01]  /*49f0*/  ISETP.GE.AND P5, PT, R196, R125, PT ;  /* 0x0000007dc400720c */ /* 0x000fe20003fa6270 */
[CC--:B--2---:R-:W-:Y:S01]  /*4a00*/  FFMA.FTZ R202, R0.reuse, R12.reuse, R69 ;  /* 0x0000000c00ca7223 */ /* 0x0c4fe20000010045 */
[----:B------:R-:W-:Y:S01]  /*4a10*/  FFMA.FTZ R71, R0, R12, R71 ;  /* 0x0000000c00477223 */ /* 0x000fe20000010047 */
[----:B------:R-:W-:Y:S01]  /*4a20*/  ISETP.GE.AND P0, PT, R196, R124, PT ;  /* 0x0000007cc400720c */ /* 0x000fe20003f06270 */
[----:B------:R-:W2:Y:S01]  /*4a30*/  MUFU.TANH R9, R61 ;  /* 0x0000003d00097308 */ /* 0x000ea20000002400 */
[----:B------:R-:W-:Y:S01]  /*4a40*/  I2FP.F32.S32 R56, R56 ;  /* 0x0000003800387245 */ /* 0x000fe20000201400 */
[----:B------:R-:W-:Y:S01]  /*4a50*/  VIADD R12, R2, 0x38 ;  /* 0x00000038020c7836 */ /* 0x000fe20000000000 */
[----:B------:R-:W-:-:S02]  /*4a60*/  I2FP.F32.S32 R196, R196 ;  /* 0x000000c400c47245 */ /* 0x000fc40000201400 */
[----:B------:R-:W-:Y:S01]  /*4a70*/  FSEL R202, R202, -INF , !P1 ;  /* 0xff800000caca7808 */ /* 0x000fe20004800000 */
[----:B------:R-:W-:Y:S01]  /*4a80*/  FFMA.FTZ R58, R0, R56, R79 ;  /* 0x00000038003a7223 */ /* 0x000fe2000001004f */
[----:B------:R-:W-:Y:S01]  /*4a90*/  FSEL R198, R71, -INF , !P2 ;  /* 0xff80000047c67808 */ /* 0x000fe20005000000 */
[----:B------:R-:W3:Y:S01]  /*4aa0*/  MUFU.TANH R21, R21 ;  /* 0x0000001500157308 */ /* 0x000ee20000002400 */
[----:B------:R-:W-:Y:S01]  /*4ab0*/  ISETP.GE.AND P1, PT, R134, R125, PT ;  /* 0x0000007d8600720c */ /* 0x000fe20003f26270 */
[----:B------:R-:W-:Y:S01]  /*4ac0*/  FFMA.FTZ R65, R0, R196, R65 ;  /* 0x000000c400417223 */ /* 0x000fe20000010041 */
[----:B------:R-:W-:Y:S01]  /*4ad0*/  ISETP.GE.AND P2, PT, R134, R124, PT ;  /* 0x0000007c8600720c */ /* 0x000fe20003f46270 */
[C---:B------:R-:W-:Y:S01]  /*4ae0*/  FFMA.FTZ R56, R0.reuse, R56, R73 ;  /* 0x0000003800387223 */ /* 0x040fe20000010049 */
[----:B------:R-:W-:Y:S01]  /*4af0*/  I2FP.F32.S32 R134, R134 ;  /* 0x0000008600867245 */ /* 0x000fe20000201400 */
[----:B-1----:R-:W-:Y:S01]  /*4b00*/  FFMA.FTZ R196, R0, R196, R17 ;  /* 0x000000c400c47223 */ /* 0x002fe20000010011 */
[----:B------:R-:W-:Y:S01]  /*4b10*/  VIADD R17, R2, 0x39 ;  /* 0x0000003902117836 */ /* 0x000fe20000000000 */
[----:B------:R-:W1:Y:S01]  /*4b20*/  MUFU.TANH R23, R23 ;  /* 0x0000001700177308 */ /* 0x000e620000002400 */
[----:B------:R-:W-:Y:S01]  /*4b30*/  FSEL R58, R58, -INF , !P6 ;  /* 0xff8000003a3a7808 */ /* 0x000fe20007000000 */
[CC--:B----4-:R-:W-:Y:S01]  /*4b40*/  FFMA.FTZ R19, R0.reuse, R134.reuse, R19 ;  /* 0x0000008600137223 */ /* 0x0d0fe20000010013 */
[----:B------:R-:W-:Y:S01]  /*4b50*/  FFMA.FTZ R134, R0, R134, R11 ;  /* 0x0000008600867223 */ /* 0x000fe2000001000b */
[----:B------:R-:W-:-:S02]  /*4b60*/  FSEL R56, R56, -INF , !P4 ;  /* 0xff80000038387808 */ /* 0x000fc40006000000 */
[----:B------:R-:W-:Y:S02]  /*4b70*/  FSEL R200, R65, -INF , !P5 ;  /* 0xff80000041c87808 */ /* 0x000fe40006800000 */
[----:B------:R-:W4:Y:S01]  /*4b80*/  MUFU.TANH R57, R57 ;  /* 0x0000003900397308 */ /* 0x000f220000002400 */
[----:B------:R-:W-:Y:S02]  /*4b90*/  FSEL R196, R196, -INF , !P0 ;  /* 0xff800000c4c47808 */ /* 0x000fe40004000000 */
[CC--:B------:R-:W-:Y:S02]  /*4ba0*/  ISETP.GE.AND P6, PT, R16.reuse, R125.reuse, PT ;  /* 0x0000007d1000720c */ /* 0x0c0fe40003fc6270 */
[-C--:B------:R-:W-:Y:S02]  /*4bb0*/  ISETP.GE.AND P4, PT, R16, R124.reuse, PT ;  /* 0x0000007c1000720c */ /* 0x080fe40003f86270 */
[C---:B------:R-:W-:Y:S01]  /*4bc0*/  ISETP.GE.AND P5, PT, R12.reuse, R125, PT ;  /* 0x0000007d0c00720c */ /* 0x040fe20003fa6270 */
[----:B------:R-:W4:Y:S01]  /*4bd0*/  MUFU.TANH R59, R59 ;  /* 0x0000003b003b7308 */ /* 0x000f220000002400 */
[----:B------:R-:W-:-:S02]  /*4be0*/  ISETP.GE.AND P0, PT, R12, R124, PT ;  /* 0x0000007c0c00720c */ /* 0x000fc40003f06270 */
[----:B------:R-:W-:Y:S02]  /*4bf0*/  I2FP.F32.S32 R16, R16 ;  /* 0x0000001000107245 */ /* 0x000fe40000201400 */
[----:B------:R-:W-:Y:S02]  /*4c00*/  I2FP.F32.S32 R12, R12 ;  /* 0x0000000c000c7245 */ /* 0x000fe40000201400 */
[----:B------:R-:W-:Y:S01]  /*4c10*/  FSEL R136, R19, -INF , !P1 ;  /* 0xff80000013887808 */ /* 0x000fe20004800000 */
[----:B------:R4:W-:Y:S01]  /*4c20*/  MUFU.TANH R11, R10 ;  /* 0x0000000a000b7308 */ /* 0x0009e20000002400 */
[CC--:B--2---:R-:W-:Y:S01]  /*4c30*/  FFMA.FTZ R9, R0.reuse, R16.reuse, R9 ;  /* 0x0000001000097223 */ /* 0x0c4fe20000010009 */
[C---:B---3--:R-:W-:Y:S01]  /*4c40*/  FFMA.FTZ R21, R0.reuse, R16, R21 ;  /* 0x0000001000157223 */ /* 0x048fe20000010015 */
[CC--:B-1----:R-:W-:Y:S01]  /*4c50*/  FFMA.FTZ R23, R0.reuse, R12.reuse, R23 ;  /* 0x0000000c00177223 */ /* 0x0c2fe20000010017 */
[----:B----4-:R-:W-:Y:S01]  /*4c60*/  FFMA.FTZ R57, R0, R12, R57 ;  /* 0x0000000c00397223 */ /* 0x010fe20000010039 */
[C---:B------:R-:W-:Y:S01]  /*4c70*/  VIADD R12, R2.reuse, 0x40 ;  /* 0x00000040020c7836 */ /* 0x040fe20000000000 */
[----:B------:R-:W-:Y:S01]  /*4c80*/  FSEL R192, R9, -INF , !P6 ;  /* 0xff80000009c07808 */ /* 0x000fe20007000000 */
[----:B------:R-:W-:Y:S01]  /*4c90*/  VIADD R16, R2, 0x48 ;  /* 0x0000004802107836 */ /* 0x000fe20000000000 */
[----:B------:R-:W1:Y:S01]  /*4ca0*/  MUFU.TANH R61, R52 ;  /* 0x00000034003d7308 */ /* 0x000e620000002400 */
[----:B------:R-:W-:-:S02]  /*4cb0*/  FSEL R188, R21, -INF , !P4 ;  /* 0xff80000015bc7808 */ /* 0x000fc40006000000 */
[----:B------:R-:W-:Y:S02]  /*4cc0*/  FSEL R132, R23, -INF , !P5 ;  /* 0xff80000017847808 */ /* 0x000fe40006800000 */
[----:B------:R-:W-:Y:S02]  /*4cd0*/  FSEL R130, R57, -INF , !P0 ;  /* 0xff80000039827808 */ /* 0x000fe40004000000 */
[C---:B------:R-:W-:Y:S01]  /*4ce0*/  ISETP.GE.AND P6, PT, R12.reuse, R125, PT ;  /* 0x0000007d0c00720c */ /* 0x040fe20003fc6270 */
[----:B------:R-:W-:Y:S01]  /*4cf0*/  MUFU.TANH R53, R53 ;  /* 0x0000003500357308 */ /* 0x000fe20000002400 */
[----:B------:R-:W-:Y:S02]  /*4d00*/  I2FP.F32.S32 R10, R17 ;  /* 0x00000011000a7245 */ /* 0x000fe40000201400 */
[----:B------:R-:W-:Y:S02]  /*4d10*/  ISETP.GE.AND P4, PT, R12, R124, PT ;  /* 0x0000007c0c00720c */ /* 0x000fe40003f86270 */
[----:B------:R-:W-:Y:S01]  /*4d20*/  I2FP.F32.S32 R12, R12 ;  /* 0x0000000c000c7245 */ /* 0x000fe20000201400 */
[CC--:B------:R-:W-:Y:S01]  /*4d30*/  FFMA.FTZ R49, R0.reuse, R10.reuse, R49 ;  /* 0x0000000a00317223 */ /* 0x0c0fe20000010031 */
[----:B------:R-:W-:Y:S01]  /*4d40*/  FFMA.FTZ R59, R0, R10, R59 ;  /* 0x0000000a003b7223 */ /* 0x000fe2000001003b */
[----:B------:R-:W2:Y:S01]  /*4d50*/  MUFU.TANH R13, R54 ;  /* 0x00000036000d7308 */ /* 0x000ea20000002400 */
[----:B------:R-:W-:-:S02]  /*4d60*/  VIADD R10, R2, 0x41 ;  /* 0x00000041020a7836 */ /* 0x000fc40000000000 */
[----:B-1----:R-:W-:Y:S01]  /*4d70*/  FFMA.FTZ R61, R0, R12, R61 ;  /* 0x0000000c003d7223 */ /* 0x002fe2000001003d */
[----:B------:R-:W-:Y:S02]  /*4d80*/  FSEL R134, R134, -INF , !P2 ;  /* 0xff80000086867808 */ /* 0x000fe40005000000 */
[CC--:B------:R-:W-:Y:S02]  /*4d90*/  ISETP.GE.AND P1, PT, R17.reuse, R125.reuse, PT ;  /* 0x0000007d1100720c */ /* 0x0c0fe40003f26270 */
[C---:B------:R-:W-:Y:S01]  /*4da0*/  ISETP.GE.AND P5, PT, R10.reuse, R125, PT ;  /* 0x0000007d0a00720c */ /* 0x040fe20003fa6270 */
[----:B------:R-:W1:Y:S01]  /*4db0*/  MUFU.TANH R55, R55 ;  /* 0x0000003700377308 */ /* 0x000e620000002400 */
[----:B------:R-:W-:Y:S02]  /*4dc0*/  ISETP.GE.AND P0, PT, R10, R124, PT ;  /* 0x0000007c0a00720c */ /* 0x000fe40003f06270 */
[----:B------:R-:W-:Y:S02]  /*4dd0*/  I2FP.F32.S32 R10, R10 ;  /* 0x0000000a000a7245 */ /* 0x000fe40000201400 */
[----:B------:R-:W-:-:S02]  /*4de0*/  ISETP.GE.AND P2, PT, R17, R124, PT ;  /* 0x0000007c1100720c */ /* 0x000fc40003f46270 */
[----:B------:R-:W-:Y:S01]  /*4df0*/  FSEL R150, R61, -INF , !P6 ;  /* 0xff8000003d967808 */ /* 0x000fe20007000000 */
[----:B------:R-:W-:Y:S01]  /*4e00*/  MUFU.TANH R15, R48 ;  /* 0x00000030000f7308 */ /* 0x000fe20000002400 */
[C---:B--2---:R-:W-:Y:S01]  /*4e10*/  FFMA.FTZ R13, R0.reuse, R12, R13 ;  /* 0x0000000c000d7223 */ /* 0x044fe2000001000d */
[-C--:B------:R-:W-:Y:S01]  /*4e20*/  FFMA.FTZ R53, R0, R10.reuse, R53 ;  /* 0x0000000a00357223 */ /* 0x080fe20000010035 */
[----:B------:R-:W-:Y:S01]  /*4e30*/  VIADD R12, R2, 0x49 ;  /* 0x00000049020c7836 */ /* 0x000fe20000000000 */
[----:B------:R-:W-:Y:S02]  /*4e40*/  FSEL R190, R49, -INF , !P1 ;  /* 0xff80000031be7808 */ /* 0x000fe40004800000 */
[----:B------:R-:W-:Y:S02]  /*4e50*/  FSEL R146, R13, -INF , !P4 ;  /* 0xff8000000d927808 */ /* 0x000fe40006000000 */
[----:B------:R-:W-:Y:S01]  /*4e60*/  MUFU.TANH R75, R50 ;  /* 0x00000032004b7308 */ /* 0x000fe20000002400 */
[----:B-1----:R-:W-:Y:S01]  /*4e70*/  FFMA.FTZ R55, R0, R10, R55 ;  /* 0x0000000a00377223 */ /* 0x002fe20000010037 */
[----:B------:R-:W-:-:S02]  /*4e80*/  IADD3 R10, R2, 0x50, RZ ;  /* 0x00000050020a7810 */ /* 0x000fc40007ffe0ff */
[----:B------:R-:W-:Y:S02]  /*4e90*/  FSEL R152, R53, -INF , !P5 ;  /* 0xff80000035987808 */ /* 0x000fe40006800000 */
[----:B------:R-:W-:Y:S02]  /*4ea0*/  FSEL R144, R55, -INF , !P0 ;  /* 0xff80000037907808 */ /* 0x000fe40004000000 */
[----:B------:R-:W1:Y:S01]  /*4eb0*/  MUFU.TANH R51, R51 ;  /* 0x0000003300337308 */ /* 0x000e620000002400 */
[CC--:B------:R-:W-:Y:S02]  /*4ec0*/  ISETP.GE.AND P6, PT, R12.reuse, R125.reuse, PT ;  /* 0x0000007d0c00720c */ /* 0x0c0fe40003fc6270 */
[-C--:B------:R-:W-:Y:S02]  /*4ed0*/  ISETP.GE.AND P4, PT, R12, R124.reuse, PT ;  /* 0x0000007c0c00720c */ /* 0x080fe40003f86270 */
[C---:B------:R-:W-:Y:S02]  /*4ee0*/  ISETP.GE.AND P5, PT, R10.reuse, R125, PT ;  /* 0x0000007d0a00720c */ /* 0x040fe40003fa6270 */
[----:B------:R-:W-:Y:S01]  /*4ef0*/  ISETP.GE.AND P0, PT, R10, R124, PT ;  /* 0x0000007c0a00720c */ /* 0x000fe20003f06270 */
[----:B------:R-:W2:Y:S01]  /*4f00*/  MUFU.TANH R67, R44 ;  /* 0x0000002c00437308 */ /* 0x000ea20000002400 */
[----:B------:R-:W-:-:S02]  /*4f10*/  FSEL R154, R59, -INF , !P2 ;  /* 0xff8000003b9a7808 */ /* 0x000fc40005000000 */
[----:B------:R-:W-:Y:S02]  /*4f20*/  I2FP.F32.S32 R12, R12 ;  /* 0x0000000c000c7245 */ /* 0x000fe40000201400 */
[----:B------:R-:W-:Y:S02]  /*4f30*/  I2FP.F32.S32 R10, R10 ;  /* 0x0000000a000a7245 */ /* 0x000fe40000201400 */
[C---:B------:R-:W-:Y:S01]  /*4f40*/  ISETP.GE.AND P1, PT, R16.reuse, R125, PT ;  /* 0x0000007d1000720c */ /* 0x040fe20003f26270 */
[----:B------:R-:W3:Y:S01]  /*4f50*/  MUFU.TANH R69, R46 ;  /* 0x0000002e00457308 */ /* 0x000ee20000002400 */
[----:B------:R-:W-:Y:S01]  /*4f60*/  ISETP.GE.AND P2, PT, R16, R124, PT ;  /* 0x0000007c1000720c */ /* 0x000fe20003f46270 */
[CC--:B------:R-:W-:Y:S01]  /*4f70*/  FFMA.FTZ R63, R0.reuse, R12.reuse, R63 ;  /* 0x0000000c003f7223 */ /* 0x0c0fe2000001003f */
[----:B-1----:R-:W-:Y:S01]  /*4f80*/  FFMA.FTZ R51, R0, R12, R51 ;  /* 0x0000000c00337223 */ /* 0x002fe20000010033 */
[----:B------:R-:W-:-:S03]  /*4f90*/  VIADD R12, R2, 0x59 ;  /* 0x00000059020c7836 */ /* 0x000fc60000000000 */
[----:B------:R-:W-:Y:S01]  /*4fa0*/  FSEL R148, R63, -INF , !P6 ;  /* 0xff8000003f947808 */ /* 0x000fe20007000000 */
[----:B------:R1:W-:Y:S01]  /*4fb0*/  MUFU.TANH R9, R8 ;  /* 0x0000000800097308 */ /* 0x0003e20000002400 */
[----:B--2---:R-:W-:Y:S01]  /*4fc0*/  FFMA.FTZ R67, R0, R10, R67 ;  /* 0x0000000a00437223 */ /* 0x004fe20000010043 */
[----:B------:R-:W-:-:S04]  /*4fd0*/  FSEL R138, R51, -INF , !P4 ;  /* 0xff800000338a7808 */ /* 0x000fc80006000000 */
[----:B------:R-:W-:Y:S02]  /*4fe0*/  FSEL R118, R67, -INF , !P5 ;  /* 0xff80000043767808 */ /* 0x000fe40006800000 */
[----:B------:R-:W2:Y:S01]  /*4ff0*/  MUFU.TANH R45, R45 ;  /* 0x0000002d002d7308 */ /* 0x000ea20000002400 */
[----:B---3--:R-:W-:Y:S01]  /*5000*/  FFMA.FTZ R69, R0, R10, R69 ;  /* 0x0000000a00457223 */ /* 0x008fe20000010045 */
[----:B------:R-:W-:Y:S01]  /*5010*/  VIADD R10, R2, 0x58 ;  /* 0x00000058020a7836 */ /* 0x000fe20000000000 */
[----:B------:R-:W-:-:S03]  /*5020*/  ISETP.GE.AND P5, PT, R12, R125, PT ;  /* 0x0000007d0c00720c */ /* 0x000fc60003fa6270 */
[----:B------:R-:W-:Y:S02]  /*5030*/  FSEL R110, R69, -INF , !P0 ;  /* 0xff800000456e7808 */ /* 0x000fe40004000000 */
[----:B------:R-:W3:Y:S01]  /*5040*/  MUFU.TANH R47, R47 ;  /* 0x0000002f002f7308 */ /* 0x000ee20000002400 */
[----:B-1----:R-:W-:Y:S02]  /*5050*/  I2FP.F32.S32 R8, R16 ;  /* 0x0000001000087245 */ /* 0x002fe40000201400 */
[C---:B------:R-:W-:Y:S02]  /*5060*/  ISETP.GE.AND P6, PT, R10.reuse, R125, PT ;  /* 0x0000007d0a00720c */ /* 0x040fe40003fc6270 */
[----:B------:R-:W-:Y:S01]  /*5070*/  ISETP.GE.AND P4, PT, R10, R124, PT ;  /* 0x0000007c0a00720c */ /* 0x000fe20003f86270 */
[CC--:B------:R-:W-:Y:S01]  /*5080*/  FFMA.FTZ R15, R0.reuse, R8.reuse, R15 ;  /* 0x00000008000f7223 */ /* 0x0c0fe2000001000f */
[----:B------:R-:W-:Y:S01]  /*5090*/  FFMA.FTZ R75, R0, R8, R75 ;  /* 0x00000008004b7223 */ /* 0x000fe2000001004b */
[----:B------:R-:W1:Y:S01]  /*50a0*/  MUFU.TANH R41, R41 ;  /* 0x0000002900297308 */ /* 0x000e620000002400 */
[----:B------:R-:W-:Y:S01]  /*50b0*/  VIADD R8, R2, 0x51 ;  /* 0x0000005102087836 */ /* 0x000fe20000000000 */
[----:B------:R-:W-:-:S02]  /*50c0*/  ISETP.GE.AND P0, PT, R12, R124, PT ;  /* 0x0000007c0c00720c */ /* 0x000fc40003f06270 */
[----:B------:R-:W-:Y:S02]  /*50d0*/  FSEL R140, R15, -INF , !P1 ;  /* 0xff8000000f8c7808 */ /* 0x000fe40004800000 */
[----:B------:R-:W-:Y:S02]  /*50e0*/  FSEL R142, R75, -INF , !P2 ;  /* 0xff8000004b8e7808 */ /* 0x000fe40005000000 */
[----:B------:R-:W4:Y:S01]  /*50f0*/  MUFU.TANH R17, R42 ;  /* 0x0000002a00117308 */ /* 0x000f220000002400 */
[C---:B------:R-:W-:Y:S02]  /*5100*/  ISETP.GE.AND P1, PT, R8.reuse, R125, PT ;  /* 0x0000007d0800720c */ /* 0x040fe40003f26270 */
[----:B------:R-:W-:Y:S02]  /*5110*/  ISETP.GE.AND P2, PT, R8, R124, PT ;  /* 0x0000007c0800720c */ /* 0x000fe40003f46270 */
[----:B------:R-:W-:Y:S02]  /*5120*/  I2FP.F32.S32 R8, R8 ;  /* 0x0000000800087245 */ /* 0x000fe40000201400 */
[----:B------:R-:W-:Y:S01]  /*5130*/  I2FP.F32.S32 R10, R10 ;  /* 0x0000000a000a7245 */ /* 0x000fe20000201400 */
[----:B------:R-:W4:Y:S01]  /*5140*/  MUFU.TANH R43, R43 ;  /* 0x0000002b002b7308 */ /* 0x000f220000002400 */
[----:B------:R-:W-:Y:S01]  /*5150*/  I2FP.F32.S32 R12, R12 ;  /* 0x0000000c000c7245 */ /* 0x000fe20000201400 */
[CC--:B--2---:R-:W-:Y:S01]  /*5160*/  FFMA.FTZ R45, R0.reuse, R8.reuse, R45 ;  /* 0x00000008002d7223 */ /* 0x0c4fe2000001002d */
[----:B---3--:R-:W-:Y:S01]  /*5170*/  FFMA.FTZ R47, R0, R8, R47 ;  /* 0x00000008002f7223 */ /* 0x008fe2000001002f */
[----:B------:R-:W-:-:S02]  /*5180*/  VIADD R8, R2, 0x60 ;  /* 0x0000006002087836 */ /* 0x000fc40000000000 */
[C---:B------:R-:W-:Y:S01]  /*5190*/  FFMA.FTZ R11, R0.reuse, R10, R11 ;  /* 0x0000000a000b7223 */ /* 0x040fe2000001000b */
[C---:B-1----:R-:W-:Y:S01]  /*51a0*/  FFMA.FTZ R41, R0.reuse, R12, R41 ;  /* 0x0000000c00297223 */ /* 0x042fe20000010029 */
[----:B------:R-:W-:Y:S01]  /*51b0*/  FSEL R116, R45, -INF , !P1 ;  /* 0xff8000002d747808 */ /* 0x000fe20004800000 */
[----:B------:R-:W1:Y:S01]  /*51c0*/  MUFU.TANH R19, R38 ;  /* 0x0000002600137308 */ /* 0x000e620000002400 */
[----:B------:R-:W-:Y:S01]  /*51d0*/  FSEL R108, R47, -INF , !P2 ;  /* 0xff8000002f6c7808 */ /* 0x000fe20005000000 */
[----:B----4-:R-:W-:Y:S01]  /*51e0*/  FFMA.FTZ R17, R0, R10, R17 ;  /* 0x0000000a00117223 */ /* 0x010fe20000010011 */
[----:B------:R-:W-:Y:S01]  /*51f0*/  ISETP.GE.AND P1, PT, R8, R125, PT ;  /* 0x0000007d0800720c */ /* 0x000fe20003f26270 */
[----:B------:R-:W-:Y:S01]  /*5200*/  VIADD R10, R2, 0x61 ;  /* 0x00000061020a7836 */ /* 0x000fe20000000000 */
[----:B------:R-:W-:Y:S02]  /*5210*/  ISETP.GE.AND P2, PT, R8, R124, PT ;  /* 0x0000007c0800720c */ /* 0x000fe40003f46270 */
[----:B------:R-:W-:Y:S01]  /*5220*/  I2FP.F32.S32 R8, R8 ;  /* 0x0000000800087245 */ /* 0x000fe20000201400 */
[----:B------:R-:W2:Y:S01]  /*5230*/  MUFU.TANH R37, R37 ;  /* 0x0000002500257308 */ /* 0x000ea20000002400 */
[----:B------:R-:W-:Y:S01]  /*5240*/  FFMA.FTZ R20, R0, R12, R43 ;  /* 0x0000000c00147223 */ /* 0x000fe2000001002b */
[----:B------:R-:W-:Y:S01]  /*5250*/  VIADD R12, R2, 0x68 ;  /* 0x00000068020c7836 */ /* 0x000fe20000000000 */
[----:B------:R-:W-:Y:S01]  /*5260*/  FSEL R114, R11, -INF , !P6 ;  /* 0xff8000000b727808 */ /* 0x000fe20007000000 */
[----:B------:R-:W-:Y:S01]  /*5270*/  FFMA.FTZ R54, R0, R8, R9 ;  /* 0x0000000800367223 */ /* 0x000fe20000010009 */
[----:B------:R-:W-:-:S02]  /*5280*/  FSEL R22, R17, -INF , !P4 ;  /* 0xff80000011167808 */ /* 0x000fc40006000000 */
[----:B------:R-:W-:Y:S01]  /*5290*/  FSEL R112, R41, -INF , !P5 ;  /* 0xff80000029707808 */ /* 0x000fe20006800000 */
[----:B------:R-:W3:Y:S01]  /*52a0*/  MUFU.TANH R39, R39 ;  /* 0x0000002700277308 */ /* 0x000ee20000002400 */
[----:B------:R-:W-:Y:S01]  /*52b0*/  FSEL R20, R20, -INF , !P0 ;  /* 0xff80000014147808 */ /* 0x000fe20004000000 */
[----:B-1----:R-:W-:Y:S01]  /*52c0*/  FFMA.FTZ R19, R0, R8, R19 ;  /* 0x0000000800137223 */ /* 0x002fe20000010013 */
[-C--:B------:R-:W-:Y:S01]  /*52d0*/  ISETP.GE.AND P6, PT, R10, R125.reuse, PT ;  /* 0x0000007d0a00720c */ /* 0x080fe20003fc6270 */
[----:B------:R-:W-:Y:S01]  /*52e0*/  VIADD R8, R2, 0x69 ;  /* 0x0000006902087836 */ /* 0x000fe20000000000 */
[-C--:B------:R-:W-:Y:S02]  /*52f0*/  ISETP.GE.AND P4, PT, R10, R124.reuse, PT ;  /* 0x0000007c0a00720c */ /* 0x080fe40003f86270 */
[C---:B------:R-:W-:Y:S01]  /*5300*/  ISETP.GE.AND P5, PT, R12.reuse, R125, PT ;  /* 0x0000007d0c00720c */ /* 0x040fe20003fa6270 */
[----:B------:R-:W1:Y:S01]  /*5310*/  MUFU.TANH R13, R32 ;  /* 0x00000020000d7308 */ /* 0x000e620000002400 */
[----:B------:R-:W-:-:S02]  /*5320*/  ISETP.GE.AND P0, PT, R12, R124, PT ;  /* 0x0000007c0c00720c */ /* 0x000fc40003f06270 */
[----:B------:R-:W-:Y:S02]  /*5330*/  I2FP.F32.S32 R10, R10 ;  /* 0x0000000a000a7245 */ /* 0x000fe40000201400 */
[----:B------:R-:W-:Y:S02]  /*5340*/  I2FP.F32.S32 R12, R12 ;  /* 0x0000000c000c7245 */ /* 0x000fe40000201400 */
[----:B------:R-:W-:Y:S01]  /*5350*/  FSEL R54, R54, -INF , !P1 ;  /* 0xff80000036367808 */ /* 0x000fe20004800000 */
[----:B------:R-:W4:Y:S01]  /*5360*/  MUFU.TANH R21, R34 ;  /* 0x0000002200157308 */ /* 0x000f220000002400 */
[----:B------:R-:W-:Y:S01]  /*5370*/  FSEL R46, R19, -INF , !P2 ;  /* 0xff800000132e7808 */ /* 0x000fe20005000000 */
[CC--:B--2---:R-:W-:Y:S01]  /*5380*/  FFMA.FTZ R37, R0.reuse, R10.reuse, R37 ;  /* 0x0000000a00257223 */ /* 0x0c4fe20000010025 */
[----:B---3--:R-:W-:Y:S01]  /*5390*/  FFMA.FTZ R39, R0, R10, R39 ;  /* 0x0000000a00277223 */ /* 0x008fe20000010027 */
[----:B------:R-:W-:Y:S01]  /*53a0*/  ISETP.GE.AND P1, PT, R8, R125, PT ;  /* 0x0000007d0800720c */ /* 0x000fe20003f26270 */
[----:B------:R-:W-:Y:S01]  /*53b0*/  VIADD R10, R2, 0x71 ;  /* 0x00000071020a7836 */ /* 0x000fe20000000000 */
[----:B------:R-:W-:-:S02]  /*53c0*/  ISETP.GE.AND P2, PT, R8, R124, PT ;  /* 0x0000007c0800720c */ /* 0x000fc40003f46270 */
[----:B------:R-:W2:Y:S01]  /*53d0*/  MUFU.TANH R33, R33 ;  /* 0x0000002100217308 */ /* 0x000ea20000002400 */
[C---:B-1----:R-:W-:Y:S01]  /*53e0*/  FFMA.FTZ R13, R0.reuse, R12, R13 ;  /* 0x0000000c000d7223 */ /* 0x042fe2000001000d */
[----:B------:R-:W-:Y:S02]  /*53f0*/  I2FP.F32.S32 R8, R8 ;  /* 0x0000000800087245 */ /* 0x000fe40000201400 */
[----:B------:R-:W-:Y:S02]  /*5400*/  FSEL R52, R37, -INF , !P6 ;  /* 0xff80000025347808 */ /* 0x000fe40007000000 */
[----:B------:R-:W-:Y:S02]  /*5410*/  FSEL R44, R39, -INF , !P4 ;  /* 0xff800000272c7808 */ /* 0x000fe40006000000 */
[----:B------:R-:W1:Y:S01]  /*5420*/  MUFU.TANH R35, R35 ;  /* 0x0000002300237308 */ /* 0x000e620000002400 */
[----:B----4-:R-:W-:Y:S01]  /*5430*/  FFMA.FTZ R21, R0, R12, R21 ;  /* 0x0000000c00157223 */ /* 0x010fe20000010015 */
[----:B------:R-:W-:Y:S01]  /*5440*/  VIADD R12, R2, 0x70 ;  /* 0x00000070020c7836 */ /* 0x000fe20000000000 */
[----:B------:R-:W-:-:S02]  /*5450*/  FSEL R50, R13, -INF , !P5 ;  /* 0xff8000000d327808 */ /* 0x000fc40006800000 */
[-C--:B------:R-:W-:Y:S02]  /*5460*/  ISETP.GE.AND P5, PT, R10, R125.reuse, PT ;  /* 0x0000007d0a00720c */ /* 0x080fe40003fa6270 */
[C---:B------:R-:W-:Y:S01]  /*5470*/  ISETP.GE.AND P6, PT, R12.reuse, R125, PT ;  /* 0x0000007d0c00720c */ /* 0x040fe20003fc6270 */
[----:B------:R-:W3:Y:S01]  /*5480*/  MUFU.TANH R15, R28 ;  /* 0x0000001c000f7308 */ /* 0x000ee20000002400 */
[----:B------:R-:W-:Y:S01]  /*5490*/  ISETP.GE.AND P4, PT, R12, R124, PT ;  /* 0x0000007c0c00720c */ /* 0x000fe20003f86270 */
[C---:B--2---:R-:W-:Y:S01]  /*54a0*/  FFMA.FTZ R33, R0.reuse, R8, R33 ;  /* 0x0000000800217223 */ /* 0x044fe20000010021 */
[----:B------:R-:W-:Y:S02]  /*54b0*/  I2FP.F32.S32 R12, R12 ;  /* 0x0000000c000c7245 */ /* 0x000fe40000201400 */
[----:B------:R-:W-:Y:S02]  /*54c0*/  FSEL R42, R21, -INF , !P0 ;  /* 0xff800000152a7808 */ /* 0x000fe40004000000 */
[----:B------:R-:W-:Y:S01]  /*54d0*/  FSEL R48, R33, -INF , !P1 ;  /* 0xff80000021307808 */ /* 0x000fe20004800000 */
[----:B------:R-:W2:Y:S01]  /*54e0*/  MUFU.TANH R11, R24 ;  /* 0x00000018000b7308 */ /* 0x000ea20000002400 */
[----:B-1----:R-:W-:Y:S01]  /*54f0*/  FFMA.FTZ R35, R0, R8, R35 ;  /* 0x0000000800237223 */ /* 0x002fe20000010023 */
[----:B------:R-:W-:-:S02]  /*5500*/  IADD3 R8, R2, 0x78, RZ ;  /* 0x0000007802087810 */ /* 0x000fc40007ffe0ff */
[----:B------:R-:W-:Y:S02]  /*5510*/  ISETP.GE.AND P0, PT, R10, R124, PT ;  /* 0x0000007c0a00720c */ /* 0x000fe40003f06270 */
[----:B------:R-:W-:Y:S02]  /*5520*/  FSEL R38, R35, -INF , !P2 ;  /* 0xff80000023267808 */ /* 0x000fe40005000000 */
[----:B------:R-:W1:Y:S01]  /*5530*/  MUFU.TANH R29, R29 ;  /* 0x0000001d001d7308 */ /* 0x000e620000002400 */
[----:B---3--:R-:W-:Y:S01]  /*5540*/  FFMA.FTZ R15, R0, R12, R15 ;  /* 0x0000000c000f7223 */ /* 0x008fe2000001000f */
[C---:B------:R-:W-:Y:S01]  /*5550*/  ISETP.GE.AND P1, PT, R8.reuse, R125, PT ;  /* 0x0000007d0800720c */ /* 0x040fe20003f26270 */
[----:B------:R-:W-:Y:S01]  /*5560*/  BAR.SYNC.DEFER_BLOCKING 0x0 ;  /* 0x0000000000007b1d */ /* 0x000fe20000010000 */
[----:B------:R-:W-:Y:S02]  /*5570*/  ISETP.GE.AND P2, PT, R8, R124, PT ;  /* 0x0000007c0800720c */ /* 0x000fe40003f46270 */
[----:B------:R-:W-:-:S02]  /*5580*/  I2FP.F32.S32 R8, R8 ;  /* 0x0000000800087245 */ /* 0x000fc40000201400 */
[----:B------:R-:W-:Y:S01]  /*5590*/  I2FP.F32.S32 R10, R10 ;  /* 0x0000000a000a7245 */ /* 0x000fe20000201400 */
[----:B------:R3:W4:Y:S02]  /*55a0*/  MUFU.TANH R9, R30 ;  /* 0x0000001e00097308 */ /* 0x0007240000002400 */
[----:B--2---:R-:W-:-:S05]  /*55b0*/  FFMA.FTZ R11, R0, R8, R11 ;  /* 0x00000008000b7223 */ /* 0x004fca000001000b */
[----:B------:R-:W-:Y:S01]  /*55c0*/  FSEL R28, R11, -INF , !P1 ;  /* 0xff8000000b1c7808 */ /* 0x000fe20004800000 */
[----:B------:R-:W2:Y:S01]  /*55d0*/  MUFU.TANH R31, R31 ;  /* 0x0000001f001f7308 */ /* 0x000ea20000002400 */
[----:B-1----:R-:W-:Y:S01]  /*55e0*/  FFMA.FTZ R29, R0, R10, R29 ;  /* 0x0000000a001d7223 */ /* 0x002fe2000001001d */
[----:B------:R-:W-:-:S04]  /*55f0*/  ISETP.GT.AND P1, PT, R179, R174, PT ;  /* 0x000000aeb300720c */ /* 0x000fc80003f24270 */
[----:B------:R-:W-:Y:S02]  /*5600*/  FSEL R29, R29, -INF , !P5 ;  /* 0xff8000001d1d7808 */ /* 0x000fe40006800000 */
[----:B------:R-:W1:Y:S01]  /*5610*/  MUFU.TANH R17, R26 ;  /* 0x0000001a00117308 */ /* 0x000e620000002400 */
[----:B---3--:R-:W-:Y:S01]  /*5620*/  FSEL R30, R15, -INF , !P6 ;  /* 0xff8000000f1e7808 */ /* 0x008fe20007000000 */
[----:B----4-:R-:W-:Y:S01]  /*5630*/  FFMA.FTZ R9, R0, R12, R9 ;  /* 0x0000000c00097223 */ /* 0x010fe20000010009 */
[----:B------:R-:W-:-:S05]  /*5640*/  ISETP.GE.AND P6, PT, R2, R125, PT ;  /* 0x0000007d0200720c */ /* 0x000fca0003fc6270 */
[----:B------:R-:W3:Y:S01]  /*5650*/  MUFU.TANH R13, R14 ;  /* 0x0000000e000d7308 */ /* 0x000ee20000002400 */
[----:B--2---:R-:W-:-:S05]  /*5660*/  FFMA.FTZ R24, R0, R10, R31 ;  /* 0x0000000a00187223 */ /* 0x004fca000001001f */
[----:B------:R-:W-:Y:S02]  /*5670*/  FSEL R24, R24, -INF , !P0 ;  /* 0xff80000018187808 */ /* 0x000fe40004000000 */
[----:B------:R-:W2:Y:S01]  /*5680*/  MUFU.TANH R25, R25 ;  /* 0x0000001900197308 */ /* 0x000ea20000002400 */
[----:B-1----:R-:W-:Y:S01]  /*5690*/  FFMA.FTZ R17, R0, R8, R17 ;  /* 0x0000000800117223 */ /* 0x002fe20000010011 */
[C---:B------:R-:W-:Y:S01]  /*56a0*/  VIADD R8, R2.reuse, 0x79 ;  /* 0x0000007902087836 */ /* 0x040fe20000000000 */
[----:B------:R-:W-:Y:S02]  /*56b0*/  FSEL R26, R9, -INF , !P4 ;  /* 0xff800000091a7808 */ /* 0x000fe40006000000 */
[-C--:B------:R-:W-:Y:S02]  /*56c0*/  ISETP.GE.AND P4, PT, R2, R124.reuse, PT ;  /* 0x0000007c0200720c */ /* 0x080fe40003f86270 */
[C---:B------:R-:W-:Y:S01]  /*56d0*/  ISETP.GE.AND P5, PT, R8.reuse, R125, PT ;  /* 0x0000007d0800720c */ /* 0x040fe20003fa6270 */
[----:B------:R2:W1:Y:S01]  /*56e0*/  MUFU.TANH R15, R27 ;  /* 0x0000001b000f7308 */ /* 0x0004620000002400 */
[----:B------:R-:W-:-:S02]  /*56f0*/  ISETP.GE.AND P0, PT, R8, R124, PT ;  /* 0x0000007c0800720c */ /* 0x000fc40003f06270 */
[----:B------:R-:W-:Y:S02]  /*5700*/  I2FP.F32.S32 R2, R2 ;  /* 0x0000000200027245 */ /* 0x000fe40000201400 */
[----:B------:R-:W-:Y:S02]  /*5710*/  I2FP.F32.S32 R8, R8 ;  /* 0x0000000800087245 */ /* 0x000fe40000201400 */
[----:B------:R-:W-:Y:S01]  /*5720*/  FSEL R34, R17, -INF , !P2 ;  /* 0xff80000011227808 */ /* 0x000fe20005000000 */
[CC--:B------:R-:W-:Y:S01]  /*5730*/  FFMA.FTZ R66, R0.reuse, R2.reuse, R97 ;  /* 0x0000000200427223 */ /* 0x0c0fe20000010061 */
[----:B---3--:R-:W-:-:S04]  /*5740*/  FFMA.FTZ R13, R0, R2, R13 ;  /* 0x00000002000d7223 */ /* 0x008fc8000001000d */
[----:B------:R-:W-:Y:S02]  /*5750*/  FSEL R66, R66, -INF , !P6 ;  /* 0xff80000042427808 */ /* 0x000fe40007000000 */
[----:B------:R-:W-:Y:S01]  /*5760*/  FSEL R88, R13, -INF , !P4 ;  /* 0xff8000000d587808 */ /* 0x000fe20006000000 */
[CC--:B--2---:R-:W-:Y:S01]  /*5770*/  FFMA.FTZ R27, R0.reuse, R8.reuse, R25 ;  /* 0x00000008001b7223 */ /* 0x0c4fe20000010019 */
[----:B-1----:R-:W-:-:S04]  /*5780*/  FFMA.FTZ R32, R0, R8, R15 ;  /* 0x0000000800207223 */ /* 0x002fc8000001000f */
        /* <DEDUP_REMOVED lines=63> */
.L_x_7390:
[----:B------:R-:W-:-:S04]  /*5b80*/  LEA R19, -R100, RZ, 0x7 ;  /* 0x000000ff64137211 */ /* 0x000fc800078e39ff */
[----:B------:R-:W-:-:S07]  /*5b90*/  SHF.R.S32.HI R90, RZ, 0x1f, R19 ;  /* 0x0000001fff5a7819 */ /* 0x000fce0000011413 */
.L_x_7391:
[----:B------:R-:W-:Y:S01]  /*5ba0*/  ULDC UR5, c[0x0][0x2d0] ;  /* 0x0000b40000057ab9 */ /* 0x000fe20000000800 */
[----:B------:R-:W-:Y:S01]  /*5bb0*/  BSSY B0, `(.L_x_7392) ;  /* 0x0000063000007945 */ /* 0x000fe20003800000 */
[----:B------:R-:W-:-:S13]  /*5bc0*/  ISETP.GE.AND P0, PT, R181, UR5, PT ;  /* 0x00000005b5007c0c */ /* 0x000fda000bf06270 */
[----:B------:R-:W1:Y:S01]  /*5bd0*/  @!P0 LDC.64 R2, c[0x0][0x218] ;  /* 0x00008600ff028b82 */ /* 0x000e620000000a00 */
[----:B------:R-:W-:Y:S01]  /*5be0*/  @!P0 IADD3 R9, P2, R19, R122, RZ ;  /* 0x0000007a13098210 */ /* 0x000fe20007f5e0ff */
[--C-:B------:R-:W-:Y:S01]  /*5bf0*/  @!P0 IMAD.WIDE.U32 R96, R100, 0x60, R122.reuse ;  /* 0x0000006064608825 */ /* 0x100fe200078e007a */
[----:B------:R2:W-:Y:S03]  /*5c00*/  @P0 STS.128 [R180+0x2000], RZ ;  /* 0x002000ffb4000388 */ /* 0x0005e60000000c00 */
[----:B------:R-:W-:Y:S02]  /*5c10*/  @!P0 IMAD.MOV.U32 R12, RZ, RZ, R122 ;  /* 0x000000ffff0c8224 */ /* 0x000fe400078e007a */
[----:B------:R-:W3:Y:S01]  /*5c20*/  @!P0 LDC.64 R16, c[0x0][0x218] ;  /* 0x00008600ff108b82 */ /* 0x000ee20000000a00 */
[----:B------:R-:W-:Y:S02]  /*5c30*/  @!P0 IMAD.MOV.U32 R13, RZ, RZ, R123 ;  /* 0x000000ffff0d8224 */ /* 0x000fe400078e007b */
[----:B------:R-:W-:-:S02]  /*5c40*/  @!P0 IMAD R11, R101, 0x60, RZ ;  /* 0x00000060650b8824 */ /* 0x000fc400078e02ff */
[----:B------:R-:W-:Y:S02]  /*5c50*/  @!P0 IMAD.MOV.U32 R92, RZ, RZ, R122 ;  /* 0x000000ffff5c8224 */ /* 0x000fe400078e007a */
[--C-:B------:R-:W-:Y:S01]  /*5c60*/  @!P0 IMAD.MOV.U32 R93, RZ, RZ, R123.reuse ;  /* 0x000000ffff5d8224 */ /* 0x100fe200078e007b */
[----:B------:R-:W4:Y:S01]  /*5c70*/  @!P0 LDC.64 R14, c[0x0][0x218] ;  /* 0x00008600ff0e8b82 */ /* 0x000f220000000a00 */
[----:B------:R-:W-:Y:S01]  /*5c80*/  @!P0 IMAD.X R8, R90, 0x1, R123, P2 ;  /* 0x000000015a088824 */ /* 0x000fe200010e067b */
[----:B------:R-:W-:Y:S01]  /*5c90*/  @!P0 IADD3 R25, P2, R19, R96, RZ ;  /* 0x0000006013198210 */ /* 0x000fe20007f5e0ff */
[----:B------:R-:W-:-:S03]  /*5ca0*/  @!P0 IMAD.WIDE.U32 R94, R100, 0x50, R12 ;  /* 0x00000050645e8825 */ /* 0x000fc600078e000c */
[----:B------:R-:W-:Y:S01]  /*5cb0*/  @!P0 IADD3.X R96, R90, R97, R11, P2, !PT ;  /* 0x000000615a608210 */ /* 0x000fe200017fe40b */
[----:B------:R-:W-:Y:S01]  /*5cc0*/  @!P0 IMAD.WIDE.U32 R92, R100, 0x30, R92 ;  /* 0x00000030645c8825 */ /* 0x000fe200078e005c */
[----:B-1----:R-:W-:Y:S01]  /*5cd0*/  @!P0 LEA R162, P6, R9, R2, 0x1 ;  /* 0x0000000209a28211 */ /* 0x002fe200078c08ff */
[----:B------:R-:W1:Y:S01]  /*5ce0*/  @!P0 LDC.64 R12, c[0x0][0x218] ;  /* 0x00008600ff0c8b82 */ /* 0x000e620000000a00 */
[----:B------:R-:W-:Y:S01]  /*5cf0*/  @!P0 IADD3 R23, P4, R19, R94, RZ ;  /* 0x0000005e13178210 */ /* 0x000fe20007f9e0ff */
[----:B------:R-:W-:Y:S01]  /*5d00*/  @!P0 IMAD R33, R101, 0x30, RZ ;  /* 0x0000003065218824 */ /* 0x000fe200078e02ff */
[----:B------:R-:W-:Y:S01]  /*5d10*/  @!P0 LEA.HI.X R163, R9, R3, R8, 0x1, P6 ;  /* 0x0000000309a38211 */ /* 0x000fe200030f0c08 */
[----:B------:R-:W-:Y:S01]  /*5d20*/  @!P0 IMAD R31, R101, 0x50, RZ ;  /* 0x00000050651f8824 */ /* 0x000fe200078e02ff */
[----:B------:R-:W-:-:S03]  /*5d30*/  @!P0 IADD3 R21, P5, R19, R92, RZ ;  /* 0x0000005c13158210 */ /* 0x000fc60007fbe0ff */
[----:B------:R-:W5:Y:S01]  /*5d40*/  @!P0 LDC.64 R10, c[0x0][0x218] ;  /* 0x00008600ff0a8b82 */ /* 0x000f620000000a00 */
[C---:B------:R-:W-:Y:S01]  /*5d50*/  @!P0 IADD3.X R92, R90.reuse, R93, R33, P5, !PT ;  /* 0x0000005d5a5c8210 */ /* 0x040fe20002ffe421 */
[----:B------:R-:W-:Y:S01]  /*5d60*/  @!PT LDS RZ, [RZ] ;  /* 0x00000000fffff984 */ /* 0x000fe20000000800 */
[----:B------:R-:W-:Y:S01]  /*5d70*/  @!PT LDS RZ, [RZ] ;  /* 0x00000000fffff984 */ /* 0x000fe20000000800 */
[----:B------:R-:W-:Y:S01]  /*5d80*/  @!PT LDS RZ, [RZ] ;  /* 0x00000000fffff984 */ /* 0x000fe20000000800 */
[----:B------:R2:W-:Y:S01]  /*5d90*/  @!P0 LDGSTS.E.BYPASS.LTC128B.128 [R180+0x2000], desc[UR12][R162.64] ;  /* 0x02000000a2b48fae */ /* 0x0005e2000b901d4c */
[----:B------:R-:W-:Y:S02]  /*5da0*/  @!P0 IADD3.X R94, R90, R95, R31, P4, !PT ;  /* 0x0000005f5a5e8210 */ /* 0x000fe400027fe41f */
[-C--:B------:R-:W-:Y:S01]  /*5db0*/  @!P0 IADD3 R31, P5, P2, R19, R122.reuse, R176 ;  /* 0x0000007a131f8210 */ /* 0x080fe20007abe0b0 */
[----:B------:R2:W-:Y:S01]  /*5dc0*/  @P0 STS.128 [R180+0x2800], RZ ;  /* 0x002800ffb4000388 */ /* 0x0005e20000000c00 */
[----:B------:R-:W-:Y:S01]  /*5dd0*/  @!P0 LEA R98, P4, R100, R122, 0x5 ;  /* 0x0000007a64628211 */ /* 0x000fe200078828ff */
[----:B------:R-:W2:Y:S01]  /*5de0*/  @!P0 LDC.64 R8, c[0x0][0x218] ;  /* 0x00008600ff088b82 */ /* 0x000ea20000000a00 */
[----:B------:R-:W-:Y:S02]  /*5df0*/  @!P0 IADD3.X R104, R90, R123, R175, P5, P2 ;  /* 0x0000007b5a688210 */ /* 0x000fe40002fe44af */
        /* <DEDUP_REMOVED lines=14> */
[C---:B-1----:R-:W-:Y:S01]  /*5ee0*/  @!P0 LEA R12, P2, R21.reuse, R12, 0x1 ;  /* 0x0000000c150c8211 */ /* 0x042fe200078408ff */
[----:B------:R-:W-:Y:S01]  /*5ef0*/  @!P0 IMAD.X R17, R90, 0x1, R17, P5 ;  /* 0x000000015a118824 */ /* 0x000fe200028e0611 */
[----:B------:R-:W-:Y:S01]  /*5f00*/  @!P0 LEA.HI.X R15, R98, R15, R33, 0x1, P4 ;  /* 0x0000000f620f8211 */ /* 0x000fe200020f0c21 */
[----:B------:R1:W-:Y:S01]  /*5f10*/  @P0 STS.128 [R180+0x3000], RZ ;  /* 0x003000ffb4000388 */ /* 0x0003e20000000c00 */
[C---:B-----5:R-:W-:Y:S02]  /*5f20*/  @!P0 LEA R10, P5, R16.reuse, R10, 0x1 ;  /* 0x0000000a100a8211 */ /* 0x060fe400078a08ff */
[----:B------:R-:W-:Y:S01]  /*5f30*/  @!P0 LEA.HI.X R13, R21, R13, R92, 0x1, P2 ;  /* 0x0000000d150d8211 */ /* 0x000fe200010f0c5c */
[----:B------:R-:W-:Y:S01]  /*5f40*/  @!PT LDS RZ, [RZ] ;  /* 0x00000000fffff984 */ /* 0x000fe20000000800 */
[----:B------:R-:W-:Y:S01]  /*5f50*/  @!PT LDS RZ, [RZ] ;  /* 0x00000000fffff984 */ /* 0x000fe20000000800 */
[----:B------:R-:W-:Y:S01]  /*5f60*/  @!PT LDS RZ, [RZ] ;  /* 0x00000000fffff984 */ /* 0x000fe20000000800 */
[----:B------:R1:W-:Y:S01]  /*5f70*/  @!P0 LDGSTS.E.BYPASS.LTC128B.128 [R180+0x3000], desc[UR12][R14.64] ;  /* 0x030000000eb48fae */ /* 0x0003e2000b901d4c */
[C---:B--2---:R-:W-:Y:S02]  /*5f80*/  @!P0 LEA R8, P4, R23.reuse, R8, 0x1 ;  /* 0x0000000817088211 */ /* 0x044fe400078808ff */
        /* <DEDUP_REMOVED lines=37> */
.L_x_7393:
[----:B------:R-:W-:Y:S05]  /*61e0*/  BSYNC B0 ;  /* 0x0000000000007941 */ /* 0x000fea0003800000 */
.L_x_7392:
[----:B------:R-:W0:Y:S01]  /*61f0*/  LDGDEPBAR ;  /* 0x00000000000079af */ /* 0x000e220000000000 */
[----:B------:R-:W-:-:S04]  /*6200*/  IADD3 R122, P0, R19, R122, RZ ;  /* 0x0000007a137a7210 */ /* 0x000fc80007f1e0ff */
[----:B------:R-:W-:-:S09]  /*6210*/  IADD3.X R123, R90, R123, RZ, P0, !PT ;  /* 0x0000007b5a7b7210 */ /* 0x000fd200007fe4ff */
.L_x_7389:
[----:B-12---:R-:W-:Y:S01]  /*6220*/  FMNMX.FTZ R9, R66, R64, !PT ;  /* 0x0000004042097209 */ /* 0x006fe20007810000 */
        /* <DEDUP_REMOVED lines=85> */
[--C-:B------:R-:W-:Y:S01]  /*6780*/  FFMA.FTZ R40, R86, UR11, -R31.reuse ;  /* 0x0000000b56287c23 */ /* 0x100fe2000801081f */
[--C-:B------:R-:W-:Y:S01]  /*6790*/  FFMA.FTZ R35, R84, UR11, -R31.reuse ;  /* 0x0000000b54237c23 */ /* 0x100fe2000801081f */
[----:B------:R-:W-:Y:S01]  /*67a0*/  FSEL R33, R33, RZ, P0 ;  /* 0x000000ff21217208 */ /* 0x000fe20000000000 */
[----:B------:R-:W1:Y:S01]  /*67b0*/  LDSM.16.MT88.4 R84, [R164+0x6000] ;  /* 0x00600000a454783b */ /* 0x000e620000004200 */
[--C-:B------:R-:W-:Y:S01]  /*67c0*/  FFMA.FTZ R66, R66, UR11, -R31.reuse ;  /* 0x0000000b42427c23 */ /* 0x100fe2000801081f */
[--C-:B------:R-:W-:Y:S01]  /*67d0*/  FFMA.FTZ R41, R36, UR11, -R31.reuse ;  /* 0x0000000b24297c23 */ /* 0x100fe2000801081f */
[----:B------:R-:W-:Y:S01]  /*67e0*/  FFMA.FTZ R5, R76, UR11, -R31 ;  /* 0x0000000b4c057c23 */ /* 0x000fe2000801081f */
[--C-:B------:R-:W-:Y:S01]  /*67f0*/  FFMA.FTZ R106, R88, UR11, -R33.reuse ;  /* 0x0000000b586a7c23 */ /* 0x100fe20008010821 */
[--C-:B------:R-:W-:Y:S01]  /*6800*/  FFMA.FTZ R23, R78, UR11, -R33.reuse ;  /* 0x0000000b4e177c23 */ /* 0x100fe20008010821 */
[--C-:B------:R-:W-:Y:S01]  /*6810*/  FFMA.FTZ R104, R70, UR11, -R33.reuse ;  /* 0x0000000b46687c23 */ /* 0x100fe20008010821 */
[----:B------:R-:W-:Y:S01]  /*6820*/  FFMA.FTZ R37, R68, UR11, -R33 ;  /* 0x0000000b44257c23 */ /* 0x000fe20008010821 */
[----:B------:R-:W2:Y:S01]  /*6830*/  LDSM.16.MT88.4 R76, [R163+0x6000] ;  /* 0x00600000a34c783b */ /* 0x000ea20000004200 */
[----:B------:R-:W-:Y:S01]  /*6840*/  MUFU.EX2 R66, R66 ;  /* 0x0000004200427308 */ /* 0x000fe20000000800 */
[----:B------:R-:W-:Y:S01]  /*6850*/  FFMA.FTZ R36, R82, UR11, -R31 ;  /* 0x0000000b52247c23 */ /* 0x000fe2000801081f */
[--C-:B------:R-:W-:Y:S01]  /*6860*/  FFMA.FTZ R39, R18, UR11, -R33.reuse ;  /* 0x0000000b12277c23 */ /* 0x100fe20008010821 */
[--C-:B------:R-:W-:Y:S01]  /*6870*/  FFMA.FTZ R6, R80, UR11, -R33.reuse ;  /* 0x0000000b50067c23 */ /* 0x100fe20008010821 */
[--C-:B------:R-:W-:Y:S01]  /*6880*/  FFMA.FTZ R25, R74, UR11, -R33.reuse ;  /* 0x0000000b4a197c23 */ /* 0x100fe20008010821 */
[----:B------:R-:W-:Y:S01]  /*6890*/  FFMA.FTZ R4, R72, UR11, -R33 ;  /* 0x0000000b48047c23 */ /* 0x000fe20008010821 */
[----:B------:R-:W3:Y:S01]  /*68a0*/  LDSM.16.MT88.4 R16, [R166+0x6800] ;  /* 0x00680000a610783b */ /* 0x000ee20000004200 */
[--C-:B------:R-:W-:Y:S01]  /*68b0*/  FFMA.FTZ R62, R62, UR11, -R31.reuse ;  /* 0x0000000b3e3e7c23 */ /* 0x100fe2000801081f */
[----:B------:R-:W4:Y:S01]  /*68c0*/  MUFU.EX2 R21, R21 ;  /* 0x0000001500157308 */ /* 0x000f220000000800 */
        /* <DEDUP_REMOVED lines=15> */
[----:B------:R-:W5:Y:S01]  /*69c0*/  MUFU.EX2 R41, R41 ;  /* 0x0000002900297308 */ /* 0x000f620000000800 */
[----:B----4-:R-:W-:Y:S01]  /*69d0*/  F2FP.BF16.F32.PACK_AB R68, R21, R66 ;  /* 0x000000421544723e */ /* 0x010fe200000010ff */
        /* <DEDUP_REMOVED lines=14> */
[----:B------:R-:W4:Y:S01]  /*6ac0*/  MUFU.EX2 R23, R23 ;  /* 0x0000001700177308 */ /* 0x000f220000000800 */
[----:B-----5:R-:W-:Y:S01]  /*6ad0*/  F2FP.BF16.F32.PACK_AB R70, R41, R64 ;  /* 0x000000402946723e */ /* 0x020fe200000010ff */
[----:B------:R-:W-:Y:S01]  /*6ae0*/  FFMA.FTZ R67, R112, UR11, -R31 ;  /* 0x0000000b70437c23 */ /* 0x000fe2000801081f */
[--C-:B------:R-:W-:Y:S01]  /*6af0*/  FFMA.FTZ R108, R108, UR11, -R33.reuse ;  /* 0x0000000b6c6c7c23 */ /* 0x100fe20008010821 */
[--C-:B------:R-:W-:Y:S01]  /*6b00*/  FFMA.FTZ R110, R22, UR11, -R33.reuse ;  /* 0x0000000b166e7c23 */ /* 0x100fe20008010821 */
[----:B------:R-:W-:Y:S01]  /*6b10*/  FFMA.FTZ R105, R20, UR11, -R33 ;  /* 0x0000000b14697c23 */ /* 0x000fe20008010821 */
[----:B------:R-:W-:Y:S01]  /*6b20*/  FADD.FTZ R21, R66, R21 ;  /* 0x0000001542157221 */ /* 0x000fe20000010000 */
[--C-:B------:R-:W-:Y:S01]  /*6b30*/  FFMA.FTZ R113, R54, UR11, -R31.reuse ;  /* 0x0000000b36717c23 */ /* 0x100fe2000801081f */
        /* <DEDUP_REMOVED lines=9> */
[----:B----4-:R-:W-:Y:S01]  /*6bd0*/  F2FP.BF16.F32.PACK_AB R69, R23, R106 ;  /* 0x0000006a1745723e */ /* 0x010fe200000010ff */
[----:B------:R-:W-:Y:S01]  /*6be0*/  FADD.FTZ R23, R106, R23 ;  /* 0x000000176a177221 */ /* 0x000fe20000010000 */
[----:B------:R-:W-:Y:S01]  /*6bf0*/  FFMA.FTZ R30, R30, UR11, -R31 ;  /* 0x0000000b1e1e7c23 */ /* 0x000fe2000801081f */
[----:B------:R-:W-:Y:S01]  /*6c00*/  FFMA.FTZ R34, R34, UR11, -R33 ;  /* 0x0000000b22227c23 */ /* 0x000fe20008010821 */
[----:B------:R-:W-:-:S03]  /*6c10*/  LEA R190, P0, R122, UR8, 0x1 ;  /* 0x000000087abe7c11 */ /* 0x000fc6000f8008ff */
[----:B------:R-:W-:Y:S01]  /*6c20*/  MUFU.EX2 R40, R40 ;  /* 0x0000002800287308 */ /* 0x000fe20000000800 */
[----:B------:R-:W-:-:S07]  /*6c30*/  LEA.HI.X R189, R122, UR9, R123, 0x1, P0 ;  /* 0x000000097abd7c11 */ /* 0x000fce00080f0c7b */
[----:B------:R-:W4:Y:S01]  /*6c40*/  MUFU.EX2 R35, R35 ;  /* 0x0000002300237308 */ /* 0x000f220000000800 */
[C---:B-----5:R-:W-:Y:S01]  /*6c50*/  F2FP.BF16.F32.PACK_AB R71, R37.reuse, R104 ;  /* 0x000000682547723e */ /* 0x060fe200000010ff */
[----:B------:R-:W-:Y:S02]  /*6c60*/  FADD.FTZ R104, R104, R23 ;  /* 0x0000001768687221 */ /* 0x000fe40000010000 */
[----:B------:R-:W-:Y:S02]  /*6c70*/  LDSM.16.MT88.4 R20, [R164+0x8800] ;  /* 0x00880000a414783b */ /* 0x000fe40000004200 */
[----:B------:R-:W-:Y:S01]  /*6c80*/  FADD.FTZ R104, R37, R104 ;  /* 0x0000006825687221 */ /* 0x000fe20000010000 */
[----:B------:R-:W-:Y:S01]  /*6c90*/  FFMA.FTZ R37, R38, UR11, -R33 ;  /* 0x0000000b26257c23 */ /* 0x000fe20008010821 */
[C---:B-1----:R-:W-:Y:S01]  /*6ca0*/  HMMA.16816.F32.BF16 R88, R68.reuse, R84, RZ ;  /* 0x000000544458723c */ /* 0x042fe200000418ff */
        /* <DEDUP_REMOVED lines=10> */
[C---:B------:R-:W-:Y:S05]  /*6d50*/  HMMA.16816.F32.BF16 R72, R68.reuse, R8, RZ ;  /* 0x000000084448723c */ /* 0x040fea00000418ff */
[----:B------:R-:W2:Y:S01]  /*6d60*/  MUFU.EX2 R4, R4 ;  /* 0x0000000400047308 */ /* 0x000ea20000000800 */
[----:B------:R-:W-:Y:S01]  /*6d70*/  HMMA.16816.F32.BF16 R68, R68, R10, RZ ;  /* 0x0000000a4444723c */ /* 0x000fe200000418ff */
[----:B----4-:R-:W-:-:S02]  /*6d80*/  F2FP.BF16.F32.PACK_AB R8, R35, R40 ;  /* 0x000000282308723e */ /* 0x010fc400000010ff */
[----:B-1----:R-:W-:Y:S01]  /*6d90*/  F2FP.BF16.F32.PACK_AB R9, R6, R39 ;  /* 0x000000270609723e */ /* 0x002fe200000010ff */
[----:B------:R-:W-:-:S03]  /*6da0*/  FADD.FTZ R39, R39, R104 ;  /* 0x0000006827277221 */ /* 0x000fc60000010000 */
        /* <DEDUP_REMOVED lines=9> */
[C---:B---3--:R-:W-:Y:S06]  /*6e40*/  HMMA.16816.F32.BF16 R96, R8.reuse, R16, R96 ;  /* 0x000000100860723c */ /* 0x048fec0000041860 */
        /* <DEDUP_REMOVED lines=107> */
[----:B------:R-:W-:Y:S01]  /*7500*/  FADD.FTZ R13, R41, R64 ;  /* 0x00000040290d7221 */ /* 0x000fe20000010000 */
[----:B------:R-:W-:Y:S01]  /*7510*/  F2FP.BF16.F32.PACK_AB R12, R52, R113 ;  /* 0x00000071340c723e */ /* 0x000fe200000010ff */
[----:B------:R-:W2:Y:S01]  /*7520*/  MUFU.EX2 R41, R44 ;  /* 0x0000002c00297308 */ /* 0x000ea20000000800 */
[----:B------:R-:W5:Y:S01]  /*7530*/  LDSM.16.MT88.4 R8, [R163+0x9000] ;  /* 0x00900000a308783b */ /* 0x000f620000004200 */
[----:B------:R-:W-:-:S02]  /*7540*/  FADD.FTZ R40, R40, R13 ;  /* 0x0000000d28287221 */ /* 0x000fc40000010000 */
[----:B-1----:R-:W-:Y:S02]  /*7550*/  F2FP.BF16.F32.PACK_AB R14, R111, R50 ;  /* 0x000000326f0e723e */ /* 0x002fe400000010ff */
[----:B------:R-:W-:Y:S01]  /*7560*/  FADD.FTZ R13, R35, R40 ;  /* 0x00000028230d7221 */ /* 0x000fe20000010000 */
[----:B------:R-:W-:Y:S01]  /*7570*/  FFMA.FTZ R35, R28, UR11, -R31 ;  /* 0x0000000b1c237c23 */ /* 0x000fe2000801081f */
[----:B------:R-:W-:Y:S01]  /*7580*/  FADD.FTZ R28, R6, R39 ;  /* 0x00000027061c7221 */ /* 0x000fe20000010000 */
[----:B----4-:R-:W-:Y:S01]  /*7590*/  F2FP.BF16.F32.PACK_AB R15, R37, R42 ;  /* 0x0000002a250f723e */ /* 0x010fe200000010ff */
[----:B------:R-:W-:Y:S01]  /*75a0*/  FADD.FTZ R38, R36, R13 ;  /* 0x0000000d24267221 */ /* 0x000fe20000010000 */
[--C-:B------:R-:W-:Y:S01]  /*75b0*/  FFMA.FTZ R40, R27, UR11, -R31.reuse ;  /* 0x0000000b1b287c23 */ /* 0x100fe2000801081f */
[----:B------:R-:W-:Y:S01]  /*75c0*/  FADD.FTZ R25, R25, R28 ;  /* 0x0000001c19197221 */ /* 0x000fe20000010000 */
[----:B------:R1:W-:Y:S01]  /*75d0*/  MUFU.EX2 R6, R30 ;  /* 0x0000001e00067308 */ /* 0x0003e20000000800 */
[----:B--2---:R-:W-:Y:S01]  /*75e0*/  F2FP.BF16.F32.PACK_AB R13, R41, R46 ;  /* 0x0000002e290d723e */ /* 0x004fe200000010ff */
[----:B------:R-:W-:-:S06]  /*75f0*/  FFMA.FTZ R44, R29, UR11, -R31 ;  /* 0x0000000b1d2c7c23 */ /* 0x000fcc000801081f */
[----:B------:R-:W-:Y:S01]  /*7600*/  MUFU.EX2 R35, R35 ;  /* 0x0000002300237308 */ /* 0x000fe20000000800 */
[C---:B------:R-:W-:Y:S07]  /*7610*/  HMMA.16816.F32.BF16 R96, R12.reuse, R20, R96 ;  /* 0x000000140c60723c */ /* 0x040fee0000041860 */
[----:B------:R-:W2:Y:S01]  /*7620*/  MUFU.EX2 R39, R44 ;  /* 0x0000002c00277308 */ /* 0x000ea20000000800 */
[C---:B------:R-:W-:Y:S01]  /*7630*/  HMMA.16816.F32.BF16 R92, R12.reuse, R22, R92 ;  /* 0x000000160c5c723c */ /* 0x040fe2000004185c */
[----:B------:R-:W-:Y:S01]  /*7640*/  FADD.FTZ R21, R4, R25 ;  /* 0x0000001904157221 */ /* 0x000fe20000010000 */
[--C-:B------:R-:W-:Y:S01]  /*7650*/  FFMA.FTZ R20, R26, UR11, -R33.reuse ;  /* 0x0000000b1a147c23 */ /* 0x100fe20008010821 */
[----:B-1----:R-:W1:Y:S01]  /*7660*/  LDSM.16.MT88.4 R28, [R162+0x9000] ;  /* 0x00900000a21c783b */ /* 0x002e620000004200 */
[----:B------:R-:W-:Y:S01]  /*7670*/  FFMA.FTZ R4, R24, UR11, -R33 ;  /* 0x0000000b18047c23 */ /* 0x000fe20008010821 */
[----:B------:R-:W-:Y:S01]  /*7680*/  FADD.FTZ R60, R60, R21 ;  /* 0x000000153c3c7221 */ /* 0x000fe20000010000 */
[----:B------:R-:W-:Y:S01]  /*7690*/  FFMA.FTZ R33, R32, UR11, -R33 ;  /* 0x0000000b20217c23 */ /* 0x000fe20008010821 */
[----:B------:R-:W-:Y:S01]  /*76a0*/  FADD.FTZ R23, R5, R38 ;  /* 0x0000002605177221 */ /* 0x000fe20000010000 */
[----:B------:R-:W4:Y:S01]  /*76b0*/  MUFU.EX2 R36, R40 ;  /* 0x0000002800247308 */ /* 0x000f220000000800 */
[----:B------:R-:W-:Y:S01]  /*76c0*/  FADD.FTZ R47, R47, R60 ;  /* 0x0000003c2f2f7221 */ /* 0x000fe20000010000 */
[----:B---3--:R-:W-:Y:S01]  /*76d0*/  HMMA.16816.F32.BF16 R88, R12, R16, R88 ;  /* 0x000000100c58723c */ /* 0x008fe20000041858 */
[----:B------:R-:W-:Y:S01]  /*76e0*/  FADD.FTZ R62, R62, R23 ;  /* 0x000000173e3e7221 */ /* 0x000fe20000010000 */
[----:B------:R-:W3:Y:S01]  /*76f0*/  LDSM.16.MT88.4 R24, [R166+0x9800] ;  /* 0x00980000a618783b */ /* 0x000ee20000004200 */
[----:B------:R-:W-:-:S02]  /*7700*/  FADD.FTZ R56, R56, R47 ;  /* 0x0000002f38387221 */ /* 0x000fc40000010000 */
[----:B------:R-:W-:Y:S01]  /*7710*/  FADD.FTZ R49, R49, R62 ;  /* 0x0000003e31317221 */ /* 0x000fe20000010000 */
[----:B------:R4:W-:Y:S01]  /*7720*/  MUFU.EX2 R5, R20 ;  /* 0x0000001400057308 */ /* 0x0009e20000000800 */
[----:B------:R-:W-:Y:S01]  /*7730*/  FADD.FTZ R43, R43, R56 ;  /* 0x000000382b2b7221 */ /* 0x000fe20000010000 */
[C---:B-----5:R-:W-:Y:S01]  /*7740*/  HMMA.16816.F32.BF16 R80, R12.reuse, R8, R80 ;  /* 0x000000080c50723c */ /* 0x060fe20000041850 */
[----:B------:R-:W-:Y:S02]  /*7750*/  FADD.FTZ R58, R58, R49 ;  /* 0x000000313a3a7221 */ /* 0x000fe40000010000 */
[----:B------:R-:W-:Y:S02]  /*7760*/  FADD.FTZ R134, R134, R43 ;  /* 0x0000002b86867221 */ /* 0x000fe40000010000 */
[----:B------:R-:W-:Y:S01]  /*7770*/  FADD.FTZ R45, R45, R58 ;  /* 0x0000003a2d2d7221 */ /* 0x000fe20000010000 */
[----:B------:R-:W5:Y:S01]  /*7780*/  MUFU.EX2 R4, R4 ;  /* 0x0000000400047308 */ /* 0x000f620000000800 */
[----:B------:R-:W-:Y:S01]  /*7790*/  FADD.FTZ R55, R55, R134 ;  /* 0x0000008637377221 */ /* 0x000fe20000010000 */
[----:B------:R-:W-:Y:S01]  /*77a0*/  HMMA.16816.F32.BF16 R76, R12, R10, R76 ;  /* 0x0000000a0c4c723c */ /* 0x000fe2000004184c */
[----:B------:R-:W-:Y:S01]  /*77b0*/  FADD.FTZ R136, R136, R45 ;  /* 0x0000002d88887221 */ /* 0x000fe20000010000 */
[----:B--2---:R-:W-:Y:S01]  /*77c0*/  F2FP.BF16.F32.PACK_AB R8, R39, R6 ;  /* 0x000000062708723e */ /* 0x004fe200000010ff */
[----:B------:R-:W-:-:S02]  /*77d0*/  FADD.FTZ R130, R130, R55 ;  /* 0x0000003782827221 */ /* 0x000fc40000010000 */
[----:B------:R-:W-:Y:S01]  /*77e0*/  FADD.FTZ R57, R57, R136 ;  /* 0x0000008839397221 */ /* 0x000fe20000010000 */
[----:B------:R-:W2:Y:S01]  /*77f0*/  MUFU.EX2 R33, R33 ;  /* 0x0000002100217308 */ /* 0x000ea20000000800 */
[----:B----4-:R-:W4:Y:S01]  /*7800*/  LDSM.16.MT88.4 R20, [R164+0x9800] ;  /* 0x00980000a414783b */ /* 0x010f220000004200 */
[----:B------:R-:W-:Y:S01]  /*7810*/  FADD.FTZ R51, R51, R130 ;  /* 0x0000008233337221 */ /* 0x000fe20000010000 */
[----:B------:R-:W-:Y:S01]  /*7820*/  FADD.FTZ R132, R132, R57 ;  /* 0x0000003984847221 */ /* 0x000fe20000010000 */
[----:B------:R-:W-:Y:S01]  /*7830*/  F2FP.BF16.F32.PACK_AB R10, R36, R35 ;  /* 0x00000023240a723e */ /* 0x000fe200000010ff */
[C---:B------:R-:W-:Y:S01]  /*7840*/  HMMA.16816.F32.BF16 R84, R12.reuse, R18, R84 ;  /* 0x000000120c54723c */ /* 0x040fe20000041854 */
[----:B------:R-:W-:Y:S01]  /*7850*/  FADD.FTZ R146, R146, R51 ;  /* 0x0000003392927221 */ /* 0x000fe20000010000 */
[----:B------:R-:W-:Y:S01]  /*7860*/  FADD.FTZ R53, R53, R132 ;  /* 0x0000008435357221 */ /* 0x000fe20000010000 */
[----:B------:R-:W4:Y:S01]  /*7870*/  LDSM.16.MT88.4 R16, [R163+0x9800] ;  /* 0x00980000a310783b */ /* 0x000f220000004200 */
[----:B-----5:R-:W-:Y:S01]  /*7880*/  F2FP.BF16.F32.PACK_AB R9, R4, R5 ;  /* 0x000000050409723e */ /* 0x020fe200000010ff */
[----:B------:R-:W-:Y:S01]  /*7890*/  FADD.FTZ R146, R63, R146 ;  /* 0x000000923f927221 */ /* 0x000fe20000010000 */
[----:B------:R-:W-:Y:S01]  /*78a0*/  FADD.FTZ R150, R150, R53 ;  /* 0x0000003596967221 */ /* 0x000fe20000010000 */
[----:B-1----:R-:W-:Y:S02]  /*78b0*/  HMMA.16816.F32.BF16 R72, R12, R28, R72 ;  /* 0x0000001c0c48723c */ /* 0x002fe40000041848 */
[----:B------:R-:W-:Y:S01]  /*78c0*/  FADD.FTZ R59, R59, R146 ;  /* 0x000000923b3b7221 */ /* 0x000fe20000010000 */
[----:B------:R-:W-:Y:S01]  /*78d0*/  FADD.FTZ R65, R65, R150 ;  /* 0x0000009641417221 */ /* 0x000fe20000010000 */
[----:B--2---:R-:W-:-:S02]  /*78e0*/  F2FP.BF16.F32.PACK_AB R11, R33, R34 ;  /* 0x00000022210b723e */ /* 0x004fc400000010ff */
[----:B------:R-:W-:Y:S01]  /*78f0*/  FADD.FTZ R138, R138, R59 ;  /* 0x0000003b8a8a7221 */ /* 0x000fe20000010000 */
[----:B------:R-:W-:Y:S01]  /*7900*/  FADD.FTZ R140, R140, R65 ;  /* 0x000000418c8c7221 */ /* 0x000fe20000010000 */
[----:B------:R-:W-:Y:S01]  /*7910*/  HMMA.16816.F32.BF16 R68, R12, R30, R68 ;  /* 0x0000001e0c44723c */ /* 0x000fe20000041844 */
[----:B------:R-:W1:Y:S01]  /*7920*/  LDSM.16.MT88.4 R12, [R162+0x9800] ;  /* 0x00980000a20c783b */ /* 0x000e620000004200 */
[----:B------:R-:W-:Y:S01]  /*7930*/  FADD.FTZ R109, R109, R138 ;  /* 0x0000008a6d6d7221 */ /* 0x000fe20000010000 */
[----:B------:R-:W-:-:S03]  /*7940*/  FADD.FTZ R140, R61, R140 ;  /* 0x0000008c3d8c7221 */ /* 0x000fc60000010000 */
[----:B------:R-:W-:Y:S01]  /*7950*/  FADD.FTZ R109, R108, R109 ;  /* 0x0000006d6c6d7221 */ /* 0x000fe20000010000 */
[----:B---3--:R-:W-:Y:S03]  /*7960*/  HMMA.16816.F32.BF16 R96, R8, R24, R96 ;  /* 0x000000180860723c */ /* 0x008fe60000041860 */
[----:B------:R-:W-:-:S03]  /*7970*/  FADD.FTZ R110, R110, R109 ;  /* 0x0000006d6e6e7221 */ /* 0x000fc60000010000 */
[----:B------:R-:W-:Y:S01]  /*7980*/  HMMA.16816.F32.BF16 R92, R8, R26, R92 ;  /* 0x0000001a085c723c */ /* 0x000fe2000004185c */
[----:B------:R-:W-:-:S04]  /*7990*/  FADD.FTZ R105, R105, R110 ;  /* 0x0000006e69697221 */ /* 0x000fc80000010000 */
[----:B------:R-:W-:Y:S01]  /*79a0*/  FADD.FTZ R46, R46, R105 ;  /* 0x000000692e2e7221 */ /* 0x000fe20000010000 */
[----:B----4-:R-:W-:Y:S03]  /*79b0*/  HMMA.16816.F32.BF16 R88, R8, R20, R88 ;  /* 0x000000140858723c */ /* 0x010fe60000041858 */
        /* <DEDUP_REMOVED lines=89> */
.L_x_7395:
[----:B------:R-:W-:-:S04]  /*7f50*/  LEA R5, -R120, RZ, 0x7 ;  /* 0x000000ff78057211 */ /* 0x000fc800078e39ff */
[----:B------:R-:W-:-:S07]  /*7f60*/  SHF.R.S32.HI R4, RZ, 0x1f, R5 ;  /* 0x0000001fff047819 */ /* 0x000fce0000011405 */
.L_x_7396:
        /* <DEDUP_REMOVED lines=47> */
[----:B------:R-:W-:Y:S01]  /*8260*/  @!P0 LDGSTS.E.BYPASS.LTC128B.128 [R180+0x6000], desc[UR12][R194.64] ;  /* 0x06000000c2b48fae */ /* 0x000fe2000b901d4c */
        /* <DEDUP_REMOVED lines=46> */
[----:B------:R-:W3:Y:S04]  /*8550*/  LDSM.16.M88.4 R4, [R171+0x2800] ;  /* 0x00280000ab04783b */ /* 0x000ee80000000200 */
[----:B------:R-:W4:Y:S04]  /*8560*/  LDSM.16.M88.4 R40, [R171+0x3000] ;  /* 0x00300000ab28783b */ /* 0x000f280000000200 */
[----:B------:R-:W5:Y:S04]  /*8570*/  LDSM.16.M88.4 R32, [R171+0x3800] ;  /* 0x00380000ab20783b */ /* 0x000f680000000200 */
[----:B------:R-:W-:Y:S04]  /*8580*/  LDSM.16.M88.4 R64, [R170] ;  /* 0x00000000aa40783b */ /* 0x000fe80000000200 */
[----:B------:R-:W5:Y:S04]  /*8590*/  LDSM.16.M88.4 R28, [R165+0x2000] ;  /* 0x00200000a51c783b */ /* 0x000f680000000200 */
[----:B--2---:R-:W2:Y:S04]  /*85a0*/  LDSM.16.M88.4 R24, [R171+0x4000] ;  /* 0x00400000ab18783b */ /* 0x004ea80000000200 */
        /* <DEDUP_REMOVED lines=27> */
[C---:B-1----:R-:W-:Y:S06]  /*8760*/  HMMA.16816.F32.BF16 R20, R112.reuse, R116, RZ ;  /* 0x000000747014723c */ /* 0x042fec00000418ff */
        /* <DEDUP_REMOVED lines=45> */
[C---:B--2---:R-:W-:Y:S06]  /*8a40*/  HMMA.16816.F32.BF16 R44, R52.reuse, R112, R44 ;  /* 0x00000070342c723c */ /* 0x044fec000004182c */
[C---:B------:R-:W-:Y:S01]  /*8a50*/  HMMA.16816.F32.BF16 R40, R52.reuse, R114, R40 ;  /* 0x000000723428723c */ /* 0x040fe20000041828 */
[----:B------:R-:W1:Y:S05]  /*8a60*/  LDSM.16.M88.4 R112, [R102+0x2000] ;  /* 0x002000006670783b */ /* 0x000e6a0000000200 */
[C---:B------:R-:W-:Y:S01]  /*8a70*/  HMMA.16816.F32.BF16 R12, R52.reuse, R66, R12 ;  /* 0x00000042340c723c */ /* 0x040fe2000004180c */
[----:B------:R-:W2:Y:S05]  /*8a80*/  LDSM.16.M88.4 R64, [R102+0x1800] ;  /* 0x001800006640783b */ /* 0x000eaa0000000200 */
[----:B------:R-:W-:Y:S01]  /*8a90*/  HMMA.16816.F32.BF16 R8, R52, R48, R8 ;  /* 0x000000303408723c */ /* 0x000fe20000041808 */
[----:B------:R-:W-:Y:S01]  /*8aa0*/  FMUL.FTZ R19, R19, UR10 ;  /* 0x0000000a13137c20 */ /* 0x000fe20008410000 */
[----:B------:R-:W-:-:S04]  /*8ab0*/  FMUL.FTZ R16, R16, UR10 ;  /* 0x0000000a10107c20 */ /* 0x000fc80008410000 */
[----:B------:R-:W-:Y:S01]  /*8ac0*/  HMMA.16816.F32.BF16 R4, R52, R50, R4 ;  /* 0x000000323404723c */ /* 0x000fe20000041804 */
[----:B------:R-:W3:Y:S01]  /*8ad0*/  LDSM.16.M88.4 R48, [R102+0x2800] ;  /* 0x002800006630783b */ /* 0x000ee20000000200 */
[----:B------:R-:W-:Y:S01]  /*8ae0*/  FMUL.FTZ R44, R44, UR10 ;  /* 0x0000000a2c2c7c20 */ /* 0x000fe20008410000 */
[----:B------:R-:W-:Y:S01]  /*8af0*/  FMUL.FTZ R46, R46, UR10 ;  /* 0x0000000a2e2e7c20 */ /* 0x000fe20008410000 */
[----:B------:R-:W-:Y:S02]  /*8b00*/  FMUL.FTZ R47, R47, UR10 ;  /* 0x0000000a2f2f7c20 */ /* 0x000fe40008410000 */
[----:B------:R-:W-:Y:S01]  /*8b10*/  MUFU.TANH R133, R44 ;  /* 0x0000002c00857308 */ /* 0x000fe20000002400 */
[----:B------:R-:W-:Y:S01]  /*8b20*/  FMUL.FTZ R42, R42, UR10 ;  /* 0x0000000a2a2a7c20 */ /* 0x000fe20008410000 */
[----:B------:R-:W-:Y:S01]  /*8b30*/  FMUL.FTZ R40, R40, UR10 ;  /* 0x0000000a28287c20 */ /* 0x000fe20008410000 */
[----:B------:R-:W-:-:S03]  /*8b40*/  FMUL.FTZ R43, R43, UR10 ;  /* 0x0000000a2b2b7c20 */ /* 0x000fc60008410000 */
[----:B------:R-:W-:Y:S01]  /*8b50*/  FMUL.FTZ R12, R12, UR10 ;  /* 0x0000000a0c0c7c20 */ /* 0x000fe20008410000 */
[----:B------:R-:W-:Y:S01]  /*8b60*/  FMUL.FTZ R14, R14, UR10 ;  /* 0x0000000a0e0e7c20 */ /* 0x000fe20008410000 */
[----:B------:R-:W-:Y:S01]  /*8b70*/  FMUL.FTZ R13, R13, UR10 ;  /* 0x0000000a0d0d7c20 */ /* 0x000fe20008410000 */
[----:B------:R-:W-:Y:S01]  /*8b80*/  FMUL.FTZ R15, R15, UR10 ;  /* 0x0000000a0f0f7c20 */ /* 0x000fe20008410000 */
[----:B------:R-:W-:Y:S02]  /*8b90*/  MUFU.TANH R127, R12 ;  /* 0x0000000c007f7308 */ /* 0x000fe40000002400 */
[----:B------:R-:W-:Y:S01]  /*8ba0*/  FMUL.FTZ R8, R8, UR10 ;  /* 0x0000000a08087c20 */ /* 0x000fe20008410000 */
[----:B------:R-:W-:Y:S01]  /*8bb0*/  FMUL.FTZ R11, R11, UR10 ;  /* 0x0000000a0b0b7c20 */ /* 0x000fe20008410000 */
[C---:B-1----:R-:W-:Y:S04]  /*8bc0*/  HMMA.16816.F32.BF16 R28, R52.reuse, R112, R28 ;  /* 0x00000070341c723c */ /* 0x042fe8000004181c */
[----:B------:R-:W-:Y:S01]  /*8bd0*/  FMUL.FTZ R7, R7, UR10 ;  /* 0x0000000a07077c20 */ /* 0x000fe20008410000 */
[----:B------:R-:W-:Y:S01]  /*8be0*/  FMUL.FTZ R6, R6, UR10 ;  /* 0x0000000a06067c20 */ /* 0x000fe20008410000 */
[----:B------:R-:W-:Y:S01]  /*8bf0*/  MUFU.TANH R137, R8 ;  /* 0x0000000800897308 */ /* 0x000fe20000002400 */
[----:B------:R-:W-:Y:S01]  /*8c00*/  FMUL.FTZ R4, R4, UR10 ;  /* 0x0000000a04047c20 */ /* 0x000fe20008410000 */
[----:B------:R-:W-:Y:S01]  /*8c10*/  FMUL.FTZ R5, R5, UR10 ;  /* 0x0000000a05057c20 */ /* 0x000fe20008410000 */
[C---:B------:R-:W-:Y:S01]  /*8c20*/  HMMA.16816.F32.BF16 R24, R52.reuse, R114, R24 ;  /* 0x000000723418723c */ /* 0x040fe20000041818 */
[----:B------:R-:W1:Y:S04]  /*8c30*/  LDSM.16.M88.4 R112, [R102+0x3000] ;  /* 0x003000006670783b */ /* 0x000e680000000200 */
[----:B------:R-:W-:Y:S01]  /*8c40*/  MUFU.TANH R147, R6 ;  /* 0x0000000600937308 */ /* 0x000fe20000002400 */
[C---:B--2---:R-:W-:Y:S06]  /*8c50*/  HMMA.16816.F32.BF16 R36, R52.reuse, R64, R36 ;  /* 0x000000403424723c */ /* 0x044fec0000041824 */
[----:B------:R-:W-:Y:S01]  /*8c60*/  HMMA.16816.F32.BF16 R32, R52, R66, R32 ;  /* 0x000000423420723c */ /* 0x000fe20000041820 */
[----:B------:R-:W2:Y:S01]  /*8c70*/  LDSM.16.M88.4 R64, [R102+0x3800] ;  /* 0x003800006640783b */ /* 0x000ea20000000200 */
[----:B------:R4:W-:Y:S01]  /*8c80*/  MUFU.TANH R139, R14 ;  /* 0x0000000e008b7308 */ /* 0x0009e20000002400 */
[----:B------:R-:W-:-:S04]  /*8c90*/  DEPBAR.LE SB0, 0x0 ;  /* 0x000080000000791a */ /* 0x000fc80000000000 */
[C---:B---3--:R-:W-:Y:S01]  /*8ca0*/  HMMA.16816.F32.BF16 R20, R52.reuse, R48, R20 ;  /* 0x000000303414723c */ /* 0x048fe20000041814 */
[----:B------:R-:W-:Y:S01]  /*8cb0*/  FMUL.FTZ R28, R28, UR10 ;  /* 0x0000000a1c1c7c20 */ /* 0x000fe20008410000 */
[----:B------:R-:W-:Y:S01]  /*8cc0*/  FMUL.FTZ R30, R30, UR10 ;  /* 0x0000000a1e1e7c20 */ /* 0x000fe20008410000 */
[----:B------:R3:W-:Y:S02]  /*8cd0*/  MUFU.TANH R121, R15 ;  /* 0x0000000f00797308 */ /* 0x0007e40000002400 */
[----:B------:R-:W-:Y:S01]  /*8ce0*/  FMUL.FTZ R24, R24, UR10 ;  /* 0x0000000a18187c20 */ /* 0x000fe20008410000 */
[C---:B------:R-:W-:Y:S01]  /*8cf0*/  HMMA.16816.F32.BF16 R116, R52.reuse, R50, R116 ;  /* 0x000000323474723c */ /* 0x040fe20000041874 */
[----:B------:R-:W-:Y:S01]  /*8d00*/  FMUL.FTZ R49, R17, UR10 ;  /* 0x0000000a11317c20 */ /* 0x000fe20008410000 */
[----:B------:R-:W-:Y:S01]  /*8d10*/  FMUL.FTZ R17, R18, UR10 ;  /* 0x0000000a12117c20 */ /* 0x000fe20008410000 */
[----:B------:R-:W-:Y:S02]  /*8d20*/  FMUL.FTZ R26, R26, UR10 ;  /* 0x0000000a1a1a7c20 */ /* 0x000fe40008410000 */
[----:B------:R5:W-:Y:S01]  /*8d30*/  MUFU.TANH R135, R4 ;  /* 0x0000000400877308 */ /* 0x000be20000002400 */
[----:B----4-:R-:W-:Y:S01]  /*8d40*/  FMUL.FTZ R14, R27, UR10 ;  /* 0x0000000a1b0e7c20 */ /* 0x010fe20008410000 */
[----:B------:R-:W-:Y:S01]  /*8d50*/  FMUL.FTZ R51, R9, UR10 ;  /* 0x0000000a09337c20 */ /* 0x000fe20008410000 */
[----:B------:R-:W-:Y:S01]  /*8d60*/  FMUL.FTZ R9, R10, UR10 ;  /* 0x0000000a0a097c20 */ /* 0x000fe20008410000 */
[----:B------:R-:W-:Y:S01]  /*8d70*/  FMUL.FTZ R36, R36, UR10 ;  /* 0x0000000a24247c20 */ /* 0x000fe20008410000 */
[----:B------:R-:W-:Y:S01]  /*8d80*/  FMUL.FTZ R38, R38, UR10 ;  /* 0x0000000a26267c20 */ /* 0x000fe20008410000 */
[----:B------:R-:W-:Y:S01]  /*8d90*/  FMUL.FTZ R33, R33, UR10 ;  /* 0x0000000a21217c20 */ /* 0x000fe20008410000 */
[----:B------:R-:W-:Y:S01]  /*8da0*/  FMUL.FTZ R34, R34, UR10 ;  /* 0x0000000a22227c20 */ /* 0x000fe20008410000 */
[----:B------:R-:W4:Y:S01]  /*8db0*/  MUFU.TANH R49, R49 ;  /* 0x0000003100317308 */ /* 0x000f220000002400 */
[----:B------:R-:W-:Y:S01]  /*8dc0*/  FMUL.FTZ R35, R35, UR10 ;  /* 0x0000000a23237c20 */ /* 0x000fe20008410000 */
[----:B------:R-:W-:Y:S01]  /*8dd0*/  FMUL.FTZ R32, R32, UR10 ;  /* 0x0000000a20207c20 */ /* 0x000fe20008410000 */
[C---:B-1----:R-:W-:Y:S01]  /*8de0*/  HMMA.16816.F32.BF16 R56, R52.reuse, R112, R56 ;  /* 0x000000703438723c */ /* 0x042fe20000041838 */
[----:B---3--:R-:W-:Y:S01]  /*8df0*/  FMUL.FTZ R15, R41, UR10 ;  /* 0x0000000a290f7c20 */ /* 0x008fe20008410000 */
[----:B------:R-:W-:Y:S01]  /*8e00*/  FMUL.FTZ R12, R21, UR10 ;  /* 0x0000000a150c7c20 */ /* 0x000fe20008410000 */
[----:B------:R-:W-:Y:S01]  /*8e10*/  FMUL.FTZ R20, R20, UR10 ;  /* 0x0000000a14147c20 */ /* 0x000fe20008410000 */
[----:B------:R-:W-:Y:S01]  /*8e20*/  FMUL.FTZ R22, R22, UR10 ;  /* 0x0000000a16167c20 */ /* 0x000fe20008410000 */
[----:B------:R1:W-:Y:S01]  /*8e30*/  MUFU.TANH R113, R7 ;  /* 0x0000000700717308 */ /* 0x0003e20000002400 */
[C---:B------:R-:W-:Y:S01]  /*8e40*/  HMMA.16816.F32.BF16 R108, R52.reuse, R114, R108 ;  /* 0x00000072346c723c */ /* 0x040fe2000004186c */
[----:B-----5:R-:W-:Y:S01]  /*8e50*/  FMUL.FTZ R4, R29, UR10 ;  /* 0x0000000a1d047c20 */ /* 0x020fe20008410000 */
[----:B------:R-:W-:Y:S01]  /*8e60*/  FMUL.FTZ R116, R116, UR10 ;  /* 0x0000000a74747c20 */ /* 0x000fe20008410000 */
[----:B------:R-:W-:Y:S01]  /*8e70*/  FMUL.FTZ R23, R23, UR10 ;  /* 0x0000000a17177c20 */ /* 0x000fe20008410000 */
[----:B------:R-:W-:Y:S01]  /*8e80*/  FMUL.FTZ R118, R118, UR10 ;  /* 0x0000000a76767c20 */ /* 0x000fe20008410000 */
[----:B------:R-:W-:Y:S01]  /*8e90*/  FMUL.FTZ R117, R117, UR10 ;  /* 0x0000000a75757c20 */ /* 0x000fe20008410000 */
[----:B--2---:R-:W-:Y:S01]  /*8ea0*/  HMMA.16816.F32.BF16 R104, R52, R66, R104 ;  /* 0x000000423468723c */ /* 0x004fe20000041868 */
[----:B------:R2:W3:Y:S01]  /*8eb0*/  MUFU.TANH R67, R19 ;  /* 0x0000001300437308 */ /* 0x0004e20000002400 */
[----:B------:R-:W-:-:S04]  /*8ec0*/  FMUL.FTZ R119, R119, UR10 ;  /* 0x0000000a77777c20 */ /* 0x000fc80008410000 */
[----:B------:R-:W-:Y:S03]  /*8ed0*/  HMMA.16816.F32.BF16 R60, R52, R64, R60 ;  /* 0x00000040343c723c */ /* 0x000fe6000004183c */
[----:B------:R3:W-:Y:S01]  /*8ee0*/  MUFU.TANH R115, R11 ;  /* 0x0000000b00737308 */ /* 0x0007e20000002400 */
[----:B-1----:R-:W-:Y:S02]  /*8ef0*/  IMAD.SHL.U32 R7, R179, 0x80, RZ ;  /* 0x00000080b3077824 */ /* 0x002fe400078e00ff */
[----:B------:R-:W-:Y:S01]  /*8f00*/  FMUL.FTZ R56, R56, UR10 ;  /* 0x0000000a38387c20 */ /* 0x000fe20008410000 */
[----:B------:R-:W-:Y:S01]  /*8f10*/  FMUL.FTZ R58, R58, UR10 ;  /* 0x0000000a3a3a7c20 */ /* 0x000fe20008410000 */
[----:B------:R-:W-:Y:S01]  /*8f20*/  FMUL.FTZ R57, R57, UR10 ;  /* 0x0000000a39397c20 */ /* 0x000fe20008410000 */
[----:B------:R-:W-:Y:S01]  /*8f30*/  LOP3.LUT R10, R7, R186, RZ, 0xfc, !PT ;  /* 0x000000ba070a7212 */ /* 0x000fe200078efcff */
[----:B------:R-:W-:Y:S01]  /*8f40*/  FMUL.FTZ R59, R59, UR10 ;  /* 0x0000000a3b3b7c20 */ /* 0x000fe20008410000 */
[----:B------:R-:W-:Y:S01]  /*8f50*/  LOP3.LUT R8, R7, 0x8, R186, 0xfe, !PT ;  /* 0x0000000807087812 */ /* 0x000fe200078efeba */
[----:B------:R1:W-:Y:S01]  /*8f60*/  MUFU.TANH R55, R13 ;  /* 0x0000000d00377308 */ /* 0x0003e20000002400 */
[----:B--2---:R-:W-:Y:S01]  /*8f70*/  FMUL.FTZ R19, R45, UR10 ;  /* 0x0000000a2d137c20 */ /* 0x004fe20008410000 */
[----:B------:R-:W-:Y:S01]  /*8f80*/  VIADD R6, R10, 0x1 ;  /* 0x000000010a067836 */ /* 0x000fe20000000000 */
[-C--:B------:R-:W-:Y:S01]  /*8f90*/  ISETP.GE.AND P5, PT, R8, R125.reuse, PT ;  /* 0x0000007d0800720c */ /* 0x080fe20003fa6270 */
[----:B------:R-:W-:Y:S01]  /*8fa0*/  VIADD R18, R10, 0x9 ;  /* 0x000000090a127836 */ /* 0x000fe20000000000 */
[-C--:B------:R-:W-:Y:S01]  /*8fb0*/  ISETP.GE.AND P2, PT, R8, R124.reuse, PT ;  /* 0x0000007c0800720c */ /* 0x080fe20003f46270 */
[----:B------:R-:W-:Y:S01]  /*8fc0*/  VIADD R41, R10, 0x19 ;  /* 0x000000190a297836 */ /* 0x000fe20000000000 */
[CC--:B------:R-:W-:Y:S01]  /*8fd0*/  ISETP.GE.AND P1, PT, R6.reuse, R125.reuse, PT ;  /* 0x0000007d0600720c */ /* 0x0c0fe20003f26270 */
[----:B------:R-:W2:Y:S01]  /*8fe0*/  MUFU.TANH R9, R9 ;  /* 0x0000000900097308 */ /* 0x000ea20000002400 */
[----:B------:R-:W-:Y:S01]  /*8ff0*/  ISETP.GE.AND P4, PT, R6, R124, PT ;  /* 0x0000007c0600720c */ /* 0x000fe20003f86270 */
[----:B------:R-:W-:Y:S01]  /*9000*/  FMUL.FTZ R108, R108, UR10 ;  /* 0x0000000a6c6c7c20 */ /* 0x000fe20008410000 */
[----:B------:R-:W-:Y:S01]  /*9010*/  I2FP.F32.S32 R6, R6 ;  /* 0x0000000600067245 */ /* 0x000fe20000201400 */
[----:B------:R-:W-:Y:S01]  /*9020*/  FMUL.FTZ R110, R110, UR10 ;  /* 0x0000000a6e6e7c20 */ /* 0x000fe20008410000 */
[----:B------:R-:W-:Y:S01]  /*9030*/  I2FP.F32.S32 R8, R8 ;  /* 0x0000000800087245 */ /* 0x000fe20000201400 */
[----:B------:R-:W-:Y:S01]  /*9040*/  FMUL.FTZ R109, R109, UR10 ;  /* 0x0000000a6d6d7c20 */ /* 0x000fe20008410000 */
[----:B------:R-:W-:Y:S01]  /*9050*/  FMUL.FTZ R111, R111, UR10 ;  /* 0x0000000a6f6f7c20 */ /* 0x000fe20008410000 */
[CC--:B----4-:R-:W-:Y:S01]  /*9060*/  FFMA.FTZ R49, R0.reuse, R6.reuse, R49 ;  /* 0x0000000600317223 */ /* 0x0d0fe20000010031 */
[C---:B---3--:R-:W-:Y:S01]  /*9070*/  FFMA.FTZ R11, R0.reuse, R6, R67 ;  /* 0x00000006000b7223 */ /* 0x048fe20000010043 */
[----:B------:R-:W-:Y:S01]  /*9080*/  MUFU.TANH R21, R33 ;  /* 0x0000002100157308 */ /* 0x000fe20000002400 */
[CC--:B------:R-:W-:Y:S01]  /*9090*/  FFMA.FTZ R6, R0.reuse, R8.reuse, R127 ;  /* 0x0000000800067223 */ /* 0x0c0fe2000001007f */
[----:B------:R-:W-:Y:S01]  /*90a0*/  FFMA.FTZ R139, R0, R8, R139 ;  /* 0x00000008008b7223 */ /* 0x000fe2000001008b */
[----:B------:R-:W-:Y:S01]  /*90b0*/  FSEL R8, R49, -INF , !P1 ;  /* 0xff80000031087808 */ /* 0x000fe20004800000 */
[----:B------:R-:W-:Y:S01]  /*90c0*/  VIADD R49, R10, 0x11 ;  /* 0x000000110a317836 */ /* 0x000fe20000000000 */
[----:B------:R-:W-:Y:S01]  /*90d0*/  FSEL R11, R11, -INF , !P4 ;  /* 0xff8000000b0b7808 */ /* 0x000fe20006000000 */
[----:B-1----:R-:W-:Y:S01]  /*90e0*/  FMUL.FTZ R13, R37, UR10 ;  /* 0x0000000a250d7c20 */ /* 0x002fe20008410000 */
[----:B------:R-:W-:Y:S01]  /*90f0*/  FSEL R6, R6, -INF , !P5 ;  /* 0xff80000006067808 */ /* 0x000fe20006800000 */
[----:B------:R1:W-:Y:S01]  /*9100*/  MUFU.TANH R33, R28 ;  /* 0x0000001c00217308 */ /* 0x0003e20000002400 */
[C---:B------:R-:W-:Y:S01]  /*9110*/  ISETP.GE.AND P1, PT, R18.reuse, R125, PT ;  /* 0x0000007d1200720c */ /* 0x040fe20003f26270 */
[----:B------:R-:W-:Y:S01]  /*9120*/  FMUL.FTZ R37, R39, UR10 ;  /* 0x0000000a27257c20 */ /* 0x000fe20008410000 */
[----:B------:R-:W-:Y:S01]  /*9130*/  ISETP.GE.AND P4, PT, R18, R124, PT ;  /* 0x0000007c1200720c */ /* 0x000fe20003f86270 */
[----:B------:R-:W-:Y:S01]  /*9140*/  FMUL.FTZ R60, R60, UR10 ;  /* 0x0000000a3c3c7c20 */ /* 0x000fe20008410000 */
[----:B------:R-:W-:Y:S01]  /*9150*/  I2FP.F32.S32 R18, R18 ;  /* 0x0000001200127245 */ /* 0x000fe20000201400 */
[----:B------:R-:W-:Y:S01]  /*9160*/  FMUL.FTZ R61, R61, UR10 ;  /* 0x0000000a3d3d7c20 */ /* 0x000fe20008410000 */
[----:B------:R-:W-:Y:S01]  /*9170*/  FMUL.FTZ R63, R63, UR10 ;  /* 0x0000000a3f3f7c20 */ /* 0x000fe20008410000 */
[----:B------:R3:W-:Y:S01]  /*9180*/  MUFU.TANH R65, R16 ;  /* 0x0000001000417308 */ /* 0x0007e20000002400 */
[----:B------:R-:W-:Y:S01]  /*9190*/  FMUL.FTZ R62, R62, UR10 ;  /* 0x0000000a3e3e7c20 */ /* 0x000fe20008410000 */
[----:B------:R-:W-:Y:S01]  /*91a0*/  FFMA.FTZ R121, R0, R18, R121 ;  /* 0x0000001200797223 */ /* 0x000fe20000010079 */
[----:B------:R-:W-:-:S05]  /*91b0*/  FMUL.FTZ R107, R107, UR10 ;  /* 0x0000000a6b6b7c20 */ /* 0x000fca0008410000 */
[----:B------:R-:W4:Y:S01]  /*91c0*/  MUFU.TANH R51, R51 ;  /* 0x0000003300337308 */ /* 0x000f220000002400 */
[----:B-1----:R-:W-:-:S04]  /*91d0*/  LOP3.LUT R28, R7, 0x10, R186, 0xfe, !PT ;  /* 0x00000010071c7812 */ /* 0x002fc800078efeba */
[C---:B------:R-:W-:Y:S02]  /*91e0*/  ISETP.GE.AND P6, PT, R28.reuse, R125, PT ;  /* 0x0000007d1c00720c */ /* 0x040fe40003fc6270 */
[----:B------:R-:W-:Y:S01]  /*91f0*/  ISETP.GE.AND P5, PT, R28, R124, PT ;  /* 0x0000007c1c00720c */ /* 0x000fe20003fa6270 */
[----:B------:R1:W-:Y:S01]  /*9200*/  MUFU.TANH R67, R30 ;  /* 0x0000001e00437308 */ /* 0x0003e20000002400 */
[----:B------:R-:W-:Y:S01]  /*9210*/  I2FP.F32.S32 R28, R28 ;  /* 0x0000001c001c7245 */ /* 0x000fe20000201400 */
[----:B---3--:R-:W-:-:S06]  /*9220*/  FMUL.FTZ R16, R25, UR10 ;  /* 0x0000000a19107c20 */ /* 0x008fcc0008410000 */
[----:B------:R3:W-:Y:S08]  /*9230*/  MUFU.TANH R53, R5 ;  /* 0x0000000500357308 */ /* 0x0007f00000002400 */
[----:B------:R5:W-:Y:S01]  /*9240*/  MUFU.TANH R25, R34 ;  /* 0x0000002200197308 */ /* 0x000be20000002400 */
[CC--:B-1----:R-:W-:Y:S01]  /*9250*/  FFMA.FTZ R30, R0.reuse, R28.reuse, R137 ;  /* 0x0000001c001e7223 */ /* 0x0c2fe20000010089 */
[----:B--2---:R-:W-:Y:S01]  /*9260*/  FFMA.FTZ R28, R0, R28, R9 ;  /* 0x0000001c001c7223 */ /* 0x004fe20000010009 */
[----:B------:R-:W-:-:S03]  /*9270*/  FSEL R9, R139, -INF , !P2 ;  /* 0xff8000008b097808 */ /* 0x000fc60005000000 */
[----:B------:R-:W-:Y:S02]  /*9280*/  FSEL R30, R30, -INF , !P6 ;  /* 0xff8000001e1e7808 */ /* 0x000fe40007000000 */
[----:B------:R-:W-:Y:S01]  /*9290*/  MUFU.TANH R27, R35 ;  /* 0x00000023001b7308 */ /* 0x000fe20000002400 */
[----:B---3--:R-:W-:-:S07]  /*92a0*/  FMUL.FTZ R5, R31, UR10 ;  /* 0x0000000a1f057c20 */ /* 0x008fce0008410000 */
[----:B------:R1:W-:Y:S01]  /*92b0*/  MUFU.TANH R31, R4 ;  /* 0x00000004001f7308 */ /* 0x0003e20000002400 */
[----:B-----5:R-:W-:-:S04]  /*92c0*/  LOP3.LUT R34, R7, 0x18, R186, 0xfe, !PT ;  /* 0x0000001807227812 */ /* 0x020fc800078efeba */
[C---:B------:R-:W-:Y:S02]  /*92d0*/  ISETP.GE.AND P2, PT, R34.reuse, R125, PT ;  /* 0x0000007d2200720c */ /* 0x040fe40003f46270 */
[----:B------:R-:W-:Y:S01]  /*92e0*/  ISETP.GE.AND P6, PT, R34, R124, PT ;  /* 0x0000007c2200720c */ /* 0x000fe20003fc6270 */
[----:B------:R2:W-:Y:S01]  /*92f0*/  MUFU.TANH R35, R5 ;  /* 0x0000000500237308 */ /* 0x0005e20000002400 */
[----:B------:R-:W-:-:S07]  /*9300*/  I2FP.F32.S32 R34, R34 ;  /* 0x0000002200227245 */ /* 0x000fce0000201400 */
[----:B------:R-:W3:Y:S01]  /*9310*/  MUFU.TANH R145, R46 ;  /* 0x0000002e00917308 */ /* 0x000ee20000002400 */
[----:B-1----:R-:W-:Y:S01]  /*9320*/  FFMA.FTZ R4, R0, R18, R55 ;  /* 0x0000001200047223 */ /* 0x002fe20000010037 */
[----:B------:R-:W-:-:S04]  /*9330*/  LOP3.LUT R18, R7, 0x20, R186, 0xfe, !PT ;  /* 0x0000002007127812 */ /* 0x000fc800078efeba */
[----:B------:R-:W-:Y:S02]  /*9340*/  FSEL R4, R4, -INF , !P1 ;  /* 0xff80000004047808 */ /* 0x000fe40004800000 */
[----:B------:R-:W-:Y:S01]  /*9350*/  ISETP.GE.AND P1, PT, R49, R125, PT ;  /* 0x0000007d3100720c */ /* 0x000fe20003f26270 */
[----:B------:R1:W-:Y:S01]  /*9360*/  MUFU.TANH R143, R42 ;  /* 0x0000002a008f7308 */ /* 0x0003e20000002400 */
[----:B--2---:R-:W-:Y:S02]  /*9370*/  FSEL R5, R121, -INF , !P4 ;  /* 0xff80000079057808 */ /* 0x004fe40006000000 */
[----:B------:R-:W-:Y:S02]  /*9380*/  ISETP.GE.AND P4, PT, R49, R124, PT ;  /* 0x0000007c3100720c */ /* 0x000fe40003f86270 */
[----:B------:R-:W-:-:S03]  /*9390*/  I2FP.F32.S32 R49, R49 ;  /* 0x0000003100317245 */ /* 0x000fc60000201400 */
[----:B------:R4:W-:Y:S08]  /*93a0*/  MUFU.TANH R29, R32 ;  /* 0x00000020001d7308 */ /* 0x0009f00000002400 */
[----:B------:R2:W5:Y:S01]  /*93b0*/  MUFU.TANH R131, R40 ;  /* 0x0000002800837308 */ /* 0x0005620000002400 */
[----:B-1----:R-:W-:-:S05]  /*93c0*/  FFMA.FTZ R42, R0, R34, R135 ;  /* 0x00000022002a7223 */ /* 0x002fca0000010087 */
[----:B------:R-:W-:Y:S02]  /*93d0*/  FSEL R42, R42, -INF , !P2 ;  /* 0xff8000002a2a7808 */ /* 0x000fe40005000000 */
[----:B------:R-:W-:Y:S01]  /*93e0*/  ISETP.GE.AND P2, PT, R18, R124, PT ;  /* 0x0000007c1200720c */ /* 0x000fe20003f46270 */
[----:B----4-:R-:W-:Y:S01]  /*93f0*/  FFMA.FTZ R32, R0, R49, R51 ;  /* 0x0000003100207223 */ /* 0x010fe20000010033 */
[----:B------:R-:W-:Y:S01]  /*9400*/  FSEL R51, R28, -INF , !P5 ;  /* 0xff8000001c337808 */ /* 0x000fe20006800000 */
[----:B------:R-:W1:Y:S01]  /*9410*/  MUFU.TANH R19, R19 ;  /* 0x0000001300137308 */ /* 0x000e620000002400 */
[----:B------:R-:W-:Y:S01]  /*9420*/  ISETP.GE.AND P5, PT, R18, R125, PT ;  /* 0x0000007d1200720c */ /* 0x000fe20003fa6270 */
[----:B------:R-:W-:Y:S01]  /*9430*/  FFMA.FTZ R49, R0, R49, R115 ;  /* 0x0000003100317223 */ /* 0x000fe20000010073 */
[----:B------:R-:W-:Y:S02]  /*9440*/  I2FP.F32.S32 R18, R18 ;  /* 0x0000001200127245 */ /* 0x000fe40000201400 */
[----:B------:R-:W-:-:S02]  /*9450*/  FSEL R28, R32, -INF , !P1 ;  /* 0xff800000201c7808 */ /* 0x000fc40004800000 */
[----:B------:R-:W-:Y:S01]  /*9460*/  FSEL R49, R49, -INF , !P4 ;  /* 0xff80000031317808 */ /* 0x000fe20006000000 */
[----:B------:R-:W4:Y:S01]  /*9470*/  MUFU.TANH R47, R47 ;  /* 0x0000002f002f7308 */ /* 0x000f220000002400 */
[CC--:B------:R-:W-:Y:S01]  /*9480*/  FFMA.FTZ R133, R0.reuse, R18.reuse, R133 ;  /* 0x0000001200857223 */ /* 0x0c0fe20000010085 */
[----:B---3--:R-:W-:Y:S01]  /*9490*/  FFMA.FTZ R145, R0, R18, R145 ;  /* 0x0000001200917223 */ /* 0x008fe20000010091 */
[----:B------:R-:W-:Y:S01]  /*94a0*/  VIADD R18, R10, 0x21 ;  /* 0x000000210a127836 */ /* 0x000fe20000000000 */
[----:B------:R-:W-:Y:S02]  /*94b0*/  ISETP.GE.AND P1, PT, R41, R125, PT ;  /* 0x0000007d2900720c */ /* 0x000fe40003f26270 */
[----:B------:R-:W-:Y:S02]  /*94c0*/  FSEL R198, R133, -INF , !P5 ;  /* 0xff80000085c67808 */ /* 0x000fe40006800000 */
[----:B------:R3:W-:Y:S01]  /*94d0*/  MUFU.TANH R45, R43 ;  /* 0x0000002b002d7308 */ /* 0x0007e20000002400 */
[----:B------:R-:W-:-:S02]  /*94e0*/  ISETP.GE.AND P4, PT, R41, R124, PT ;  /* 0x0000007c2900720c */ /* 0x000fc40003f86270 */
[----:B------:R-:W-:-:S05]  /*94f0*/  I2FP.F32.S32 R41, R41 ;  /* 0x0000002900297245 */ /* 0x000fca0000201400 */
[----:B------:R5:W-:Y:S01]  /*9500*/  MUFU.TANH R39, R16 ;  /* 0x0000001000277308 */ /* 0x000be20000002400 */
[CC--:B--2---:R-:W-:Y:S01]  /*9510*/  FFMA.FTZ R40, R0.reuse, R41.reuse, R53 ;  /* 0x0000002900287223 */ /* 0x0c4fe20000010035 */
[----:B------:R-:W-:-:S04]  /*9520*/  FFMA.FTZ R41, R0, R41, R113 ;  /* 0x0000002900297223 */ /* 0x000fc80000010071 */
[----:B------:R-:W-:Y:S02]  /*9530*/  FSEL R40, R40, -INF , !P1 ;  /* 0xff80000028287808 */ /* 0x000fe40004800000 */
[----:B------:R-:W2:Y:S01]  /*9540*/  MUFU.TANH R129, R36 ;  /* 0x0000002400817308 */ /* 0x000ea20000002400 */
[----:B---3--:R-:W-:Y:S01]  /*9550*/  FFMA.FTZ R43, R0, R34, R147 ;  /* 0x00000022002b7223 */ /* 0x008fe20000010093 */
[----:B------:R-:W-:Y:S02]  /*9560*/  FSEL R147, R145, -INF , !P2 ;  /* 0xff80000091937808 */ /* 0x000fe40005000000 */
[----:B------:R-:W-:Y:S02]  /*9570*/  FSEL R41, R41, -INF , !P4 ;  /* 0xff80000029297808 */ /* 0x000fe40006000000 */
[----:B------:R-:W-:Y:S02]  /*9580*/  FSEL R43, R43, -INF , !P6 ;  /* 0xff8000002b2b7808 */ /* 0x000fe40007000000 */
[----:B------:R3:W-:Y:S01]  /*9590*/  MUFU.TANH R115, R14 ;  /* 0x0000000e00737308 */ /* 0x0007e20000002400 */
[----:B-----5:R-:W-:-:S02]  /*95a0*/  LOP3.LUT R16, R7, 0x28, R186, 0xfe, !PT ;  /* 0x0000002807107812 */ /* 0x020fc400078efeba */
[-C--:B------:R-:W-:Y:S02]  /*95b0*/  ISETP.GE.AND P1, PT, R18, R125.reuse, PT ;  /* 0x0000007d1200720c */ /* 0x080fe40003f26270 */
[C---:B------:R-:W-:Y:S02]  /*95c0*/  ISETP.GE.AND P6, PT, R16.reuse, R125, PT ;  /* 0x0000007d1000720c */ /* 0x040fe40003fc6270 */
[----:B------:R-:W-:Y:S01]  /*95d0*/  ISETP.GE.AND P5, PT, R16, R124, PT ;  /* 0x0000007c1000720c */ /* 0x000fe20003fa6270 */
[----:B------:R-:W-:Y:S01]  /*95e0*/  MUFU.TANH R15, R15 ;  /* 0x0000000f000f7308 */ /* 0x000fe20000002400 */
[----:B------:R-:W-:Y:S02]  /*95f0*/  I2FP.F32.S32 R16, R16 ;  /* 0x0000001000107245 */ /* 0x000fe40000201400 */
[----:B------:R-:W-:-:S03]  /*9600*/  ISETP.GE.AND P4, PT, R18, R124, PT ;  /* 0x0000007c1200720c */ /* 0x000fc60003f86270 */
[CC--:B------:R-:W-:Y:S01]  /*9610*/  FFMA.FTZ R131, R0.reuse, R16.reuse, R131 ;  /* 0x0000001000837223 */ /* 0x0c0fe20000010083 */
[----:B------:R-:W-:Y:S01]  /*9620*/  FFMA.FTZ R143, R0, R16, R143 ;  /* 0x00000010008f7223 */ /* 0x000fe2000001008f */
[----:B------:R-:W5:Y:S01]  /*9630*/  MUFU.TANH R141, R38 ;  /* 0x00000026008d7308 */ /* 0x000f620000002400 */
[----:B---3--:R-:W-:Y:S01]  /*9640*/  I2FP.F32.S32 R14, R18 ;  /* 0x00000012000e7245 */ /* 0x008fe20000201400 */
[----:B------:R-:W-:Y:S01]  /*9650*/  VIADD R16, R10, 0x29 ;  /* 0x000000290a107836 */ /* 0x000fe20000000000 */
[----:B------:R-:W-:Y:S02]  /*9660*/  FSEL R134, R131, -INF , !P6 ;  /* 0xff80000083867808 */ /* 0x000fe40007000000 */
[----:B------:R-:W-:Y:S01]  /*9670*/  FSEL R145, R143, -INF , !P5 ;  /* 0xff8000008f917808 */ /* 0x000fe20006800000 */
[CC--:B-1----:R-:W-:Y:S01]  /*9680*/  FFMA.FTZ R196, R0.reuse, R14.reuse, R19 ;  /* 0x0000000e00c47223 */ /* 0x0c2fe20000010013 */
[----:B----4-:R-:W-:Y:S01]  /*9690*/  FFMA.FTZ R47, R0, R14, R47 ;  /* 0x0000000e002f7223 */ /* 0x010fe2000001002f */
[----:B------:R-:W-:Y:S01]  /*96a0*/  LOP3.LUT R14, R7, 0x30, R186, 0xfe, !PT ;  /* 0x00000030070e7812 */ /* 0x000fe200078efeba */
[----:B------:R1:W-:Y:S02]  /*96b0*/  MUFU.TANH R53, R12 ;  /* 0x0000000c00357308 */ /* 0x0003e40000002400 */
[----:B------:R-:W-:-:S02]  /*96c0*/  FSEL R196, R196, -INF , !P1 ;  /* 0xff800000c4c47808 */ /* 0x000fc40004800000 */
[CC--:B------:R-:W-:Y:S02]  /*96d0*/  ISETP.GE.AND P2, PT, R14.reuse, R125.reuse, PT ;  /* 0x0000007d0e00720c */ /* 0x0c0fe40003f46270 */
[----:B------:R-:W-:Y:S02]  /*96e0*/  ISETP.GE.AND P6, PT, R14, R124, PT ;  /* 0x0000007c0e00720c */ /* 0x000fe40003fc6270 */
[----:B------:R-:W-:Y:S01]  /*96f0*/  I2FP.F32.S32 R14, R14 ;  /* 0x0000000e000e7245 */ /* 0x000fe20000201400 */
[----:B------:R-:W3:Y:S01]  /*9700*/  MUFU.TANH R13, R13 ;  /* 0x0000000d000d7308 */ /* 0x000ee20000002400 */
[----:B------:R-:W-:Y:S02]  /*9710*/  FSEL R133, R47, -INF , !P4 ;  /* 0xff8000002f857808 */ /* 0x000fe40006000000 */
[----:B------:R-:W-:Y:S01]  /*9720*/  ISETP.GE.AND P1, PT, R16, R125, PT ;  /* 0x0000007d1000720c */ /* 0x000fe20003f26270 */
[CC--:B--2---:R-:W-:Y:S01]  /*9730*/  FFMA.FTZ R152, R0.reuse, R14.reuse, R129 ;  /* 0x0000000e00987223 */ /* 0x0c4fe20000010081 */
[----:B-----5:R-:W-:Y:S01]  /*9740*/  FFMA.FTZ R141, R0, R14, R141 ;  /* 0x0000000e008d7223 */ /* 0x020fe2000001008d */
[----:B------:R-:W-:Y:S01]  /*9750*/  ISETP.GE.AND P4, PT, R16, R124, PT ;  /* 0x0000007c1000720c */ /* 0x000fe20003f86270 */
[----:B------:R-:W-:Y:S01]  /*9760*/  VIADD R14, R10, 0x31 ;  /* 0x000000310a0e7836 */ /* 0x000fe20000000000 */
[----:B------:R-:W2:Y:S01]  /*9770*/  MUFU.TANH R37, R37 ;  /* 0x0000002500257308 */ /* 0x000ea20000002400 */
[----:B-1----:R-:W-:-:S02]  /*9780*/  I2FP.F32.S32 R12, R16 ;  /* 0x00000010000c7245 */ /* 0x002fc40000201400 */
[----:B------:R-:W-:Y:S02]  /*9790*/  FSEL R152, R152, -INF , !P2 ;  /* 0xff80000098987808 */ /* 0x000fe40005000000 */
[----:B------:R-:W-:Y:S01]  /*97a0*/  FSEL R149, R141, -INF , !P6 ;  /* 0xff8000008d957808 */ /* 0x000fe20007000000 */
[CC--:B------:R-:W-:Y:S01]  /*97b0*/  FFMA.FTZ R132, R0.reuse, R12.reuse, R15 ;  /* 0x0000000c00847223 */ /* 0x0c0fe2000001000f */
[----:B------:R-:W-:Y:S01]  /*97c0*/  FFMA.FTZ R45, R0, R12, R45 ;  /* 0x0000000c002d7223 */ /* 0x000fe2000001002d */
[C-C-:B------:R-:W-:Y:S01]  /*97d0*/  LOP3.LUT R12, R7.reuse, 0x38, R186.reuse, 0xfe, !PT ;  /* 0x00000038070c7812 */ /* 0x140fe200078efeba */
[----:B------:R-:W1:Y:S01]  /*97e0*/  MUFU.TANH R55, R24 ;  /* 0x0000001800377308 */ /* 0x000e620000002400 */
[----:B------:R-:W-:Y:S02]  /*97f0*/  LOP3.LUT R16, R7, 0x60, R186, 0xfe, !PT ;  /* 0x0000006007107812 */ /* 0x000fe400078efeba */
[----:B------:R-:W-:Y:S02]  /*9800*/  ISETP.GE.AND P5, PT, R12, R125, PT ;  /* 0x0000007d0c00720c */ /* 0x000fe40003fa6270 */
[----:B------:R-:W-:-:S02]  /*9810*/  FSEL R132, R132, -INF , !P1 ;  /* 0xff80000084847808 */ /* 0x000fc40004800000 */
[----:B------:R-:W-:Y:S01]  /*9820*/  FSEL R129, R45, -INF , !P4 ;  /* 0xff8000002d817808 */ /* 0x000fe20006000000 */
[----:B------:R-:W4:Y:S01]  /*9830*/  MUFU.TANH R121, R26 ;  /* 0x0000001a00797308 */ /* 0x000f220000002400 */
[-C--:B------:R-:W-:Y:S02]  /*9840*/  ISETP.GE.AND P2, PT, R12, R124.reuse, PT ;  /* 0x0000007c0c00720c */ /* 0x080fe40003f46270 */
[C---:B------:R-:W-:Y:S02]  /*9850*/  ISETP.GE.AND P1, PT, R14.reuse, R125, PT ;  /* 0x0000007d0e00720c */ /* 0x040fe40003f26270 */
[----:B------:R-:W-:Y:S02]  /*9860*/  ISETP.GE.AND P4, PT, R14, R124, PT ;  /* 0x0000007c0e00720c */ /* 0x000fe40003f86270 */
[----:B------:R-:W-:Y:S01]  /*9870*/  I2FP.F32.S32 R12, R12 ;  /* 0x0000000c000c7245 */ /* 0x000fe20000201400 */
[----:B------:R-:W5:Y:S01]  /*9880*/  MUFU.TANH R113, R20 ;  /* 0x0000001400717308 */ /* 0x000f620000002400 */
[----:B------:R-:W-:-:S03]  /*9890*/  I2FP.F32.S32 R14, R14 ;  /* 0x0000000e000e7245 */ /* 0x000fc60000201400 */
[CC--:B------:R-:W-:Y:S01]  /*98a0*/  FFMA.FTZ R29, R0.reuse, R12.reuse, R29 ;  /* 0x0000000c001d7223 */ /* 0x0c0fe2000001001d */
[C---:B------:R-:W-:Y:S01]  /*98b0*/  FFMA.FTZ R25, R0.reuse, R12, R25 ;  /* 0x0000000c00197223 */ /* 0x040fe20000010019 */
[CC--:B---3--:R-:W-:Y:S01]  /*98c0*/  FFMA.FTZ R188, R0.reuse, R14.reuse, R13 ;  /* 0x0000000e00bc7223 */ /* 0x0c8fe2000001000d */
[----:B--2---:R-:W-:Y:S01]  /*98d0*/  FFMA.FTZ R37, R0, R14, R37 ;  /* 0x0000000e00257223 */ /* 0x004fe20000010025 */
[----:B------:R-:W-:Y:S01]  /*98e0*/  LOP3.LUT R14, R7, 0x40, R186, 0xfe, !PT ;  /* 0x00000040070e7812 */ /* 0x000fe200078efeba */
[----:B------:R-:W-:Y:S01]  /*98f0*/  VIADD R12, R10, 0x39 ;  /* 0x000000390a0c7836 */ /* 0x000fe20000000000 */
[----:B------:R-:W-:Y:S01]  /*9900*/  FSEL R150, R29, -INF , !P5 ;  /* 0xff8000001d967808 */ /* 0x000fe20006800000 */
[----:B------:R2:W3:Y:S01]  /*9910*/  MUFU.TANH R19, R22 ;  /* 0x0000001600137308 */ /* 0x0004e20000002400 */
[----:B------:R-:W-:Y:S02]  /*9920*/  ISETP.GE.AND P6, PT, R14, R125, PT ;  /* 0x0000007d0e00720c */ /* 0x000fe40003fc6270 */
[----:B------:R-:W-:-:S02]  /*9930*/  FSEL R188, R188, -INF , !P1 ;  /* 0xff800000bcbc7808 */ /* 0x000fc40004800000 */
[----:B------:R-:W-:Y:S02]  /*9940*/  FSEL R155, R37, -INF , !P4 ;  /* 0xff800000259b7808 */ /* 0x000fe40006000000 */
[-C--:B------:R-:W-:Y:S01]  /*9950*/  ISETP.GE.AND P5, PT, R14, R124.reuse, PT ;  /* 0x0000007c0e00720c */ /* 0x080fe20003fa6270 */
[----:B------:R-:W3:Y:S01]  /*9960*/  MUFU.TANH R15, R116 ;  /* 0x00000074000f7308 */ /* 0x000ee20000002400 */
[CC--:B------:R-:W-:Y:S02]  /*9970*/  ISETP.GE.AND P1, PT, R12.reuse, R125.reuse, PT ;  /* 0x0000007d0c00720c */ /* 0x0c0fe40003f26270 */
[----:B------:R-:W-:Y:S02]  /*9980*/  ISETP.GE.AND P4, PT, R12, R124, PT ;  /* 0x0000007c0c00720c */ /* 0x000fe40003f86270 */
[----:B------:R-:W-:Y:S02]  /*9990*/  I2FP.F32.S32 R14, R14 ;  /* 0x0000000e000e7245 */ /* 0x000fe40000201400 */
[----:B------:R-:W-:Y:S01]  /*99a0*/  I2FP.F32.S32 R12, R12 ;  /* 0x0000000c000c7245 */ /* 0x000fe20000201400 */
[----:B------:R-:W3:Y:S01]  /*99b0*/  MUFU.TANH R23, R23 ;  /* 0x0000001700177308 */ /* 0x000ee20000002400 */
[----:B------:R-:W-:Y:S01]  /*99c0*/  FSEL R153, R25, -INF , !P2 ;  /* 0xff80000019997808 */ /* 0x000fe20005000000 */
[CC--:B------:R-:W-:Y:S01]  /*99d0*/  FFMA.FTZ R33, R0.reuse, R14.reuse, R33 ;  /* 0x0000000e00217223 */ /* 0x0c0fe20000010021 */
[C---:B------:R-:W-:Y:S01]  /*99e0*/  FFMA.FTZ R67, R0.reuse, R14, R67 ;  /* 0x0000000e00437223 */ /* 0x040fe20000010043 */
[CC--:B------:R-:W-:Y:S01]  /*99f0*/  FFMA.FTZ R154, R0.reuse, R12.reuse, R21 ;  /* 0x0000000c009a7223 */ /* 0x0c0fe20000010015 */
[----:B------:R-:W-:Y:S01]  /*9a00*/  FFMA.FTZ R27, R0, R12, R27 ;  /* 0x0000000c001b7223 */ /* 0x000fe2000001001b */
[----:B------:R-:W-:Y:S01]  /*9a10*/  LOP3.LUT R12, R7, 0x48, R186, 0xfe, !PT ;  /* 0x00000048070c7812 */ /* 0x000fe200078efeba */
[----:B------:R-:W-:Y:S01]  /*9a20*/  VIADD R14, R10, 0x41 ;  /* 0x000000410a0e7836 */ /* 0x000fe20000000000 */
[----:B------:R-:W-:Y:S01]  /*9a30*/  FSEL R148, R33, -INF , !P6 ;  /* 0xff80000021947808 */ /* 0x000fe20007000000 */
[----:B------:R-:W3:Y:S01]  /*9a40*/  MUFU.TANH R13, R118 ;  /* 0x00000076000d7308 */ /* 0x000ee20000002400 */
[----:B------:R-:W-:Y:S01]  /*9a50*/  ISETP.GE.AND P2, PT, R12, R125, PT ;  /* 0x0000007d0c00720c */ /* 0x000fe20003f46270 */
[----:B--2---:R-:W-:Y:S01]  /*9a60*/  FMUL.FTZ R22, R104, UR10 ;  /* 0x0000000a68167c20 */ /* 0x004fe20008410000 */
[----:B------:R-:W-:-:S02]  /*9a70*/  FSEL R154, R154, -INF , !P1 ;  /* 0xff8000009a9a7808 */ /* 0x000fc40004800000 */
[----:B------:R-:W-:Y:S02]  /*9a80*/  FSEL R151, R27, -INF , !P4 ;  /* 0xff8000001b977808 */ /* 0x000fe40006000000 */
[-C--:B------:R-:W-:Y:S01]  /*9a90*/  ISETP.GE.AND P6, PT, R12, R124.reuse, PT ;  /* 0x0000007c0c00720c */ /* 0x080fe20003fc6270 */
[----:B------:R-:W2:Y:S01]  /*9aa0*/  MUFU.TANH R21, R56 ;  /* 0x0000003800157308 */ /* 0x000ea20000002400 */
[CC--:B------:R-:W-:Y:S02]  /*9ab0*/  ISETP.GE.AND P1, PT, R14.reuse, R125.reuse, PT ;  /* 0x0000007d0e00720c */ /* 0x0c0fe40003f26270 */
[----:B------:R-:W-:Y:S02]  /*9ac0*/  ISETP.GE.AND P4, PT, R14, R124, PT ;  /* 0x0000007c0e00720c */ /* 0x000fe40003f86270 */
[----:B------:R-:W-:Y:S02]  /*9ad0*/  I2FP.F32.S32 R12, R12 ;  /* 0x0000000c000c7245 */ /* 0x000fe40000201400 */
[----:B------:R-:W-:Y:S01]  /*9ae0*/  I2FP.F32.S32 R14, R14 ;  /* 0x0000000e000e7245 */ /* 0x000fe20000201400 */
[----:B------:R-:W2:Y:S01]  /*9af0*/  MUFU.TANH R25, R58 ;  /* 0x0000003a00197308 */ /* 0x000ea20000002400 */
[----:B------:R-:W-:Y:S01]  /*9b00*/  FSEL R143, R67, -INF , !P5 ;  /* 0xff800000438f7808 */ /* 0x000fe20006800000 */
[CC--:B-1----:R-:W-:Y:S01]  /*9b10*/  FFMA.FTZ R55, R0.reuse, R12.reuse, R55 ;  /* 0x0000000c00377223 */ /* 0x0c2fe20000010037 */
[C---:B----4-:R-:W-:Y:S01]  /*9b20*/  FFMA.FTZ R121, R0.reuse, R12, R121 ;  /* 0x0000000c00797223 */ /* 0x050fe20000010079 */
[CC--:B------:R-:W-:Y:S01]  /*9b30*/  FFMA.FTZ R31, R0.reuse, R14.reuse, R31 ;  /* 0x0000000e001f7223 */ /* 0x0c0fe2000001001f */
[----:B------:R-:W-:Y:S01]  /*9b40*/  FFMA.FTZ R35, R0, R14, R35 ;  /* 0x0000000e00237223 */ /* 0x000fe20000010023 */
[----:B------:R-:W-:Y:S01]  /*9b50*/  LOP3.LUT R14, R7, 0x50, R186, 0xfe, !PT ;  /* 0x00000050070e7812 */ /* 0x000fe200078efeba */
[----:B------:R-:W-:Y:S01]  /*9b60*/  VIADD R12, R10, 0x49 ;  /* 0x000000490a0c7836 */ /* 0x000fe20000000000 */
[----:B------:R-:W-:Y:S01]  /*9b70*/  FSEL R144, R55, -INF , !P2 ;  /* 0xff80000037907808 */ /* 0x000fe20005000000 */
[----:B------:R-:W1:Y:S01]  /*9b80*/  MUFU.TANH R117, R117 ;  /* 0x0000007500757308 */ /* 0x000e620000002400 */
[----:B------:R-:W-:-:S02]  /*9b90*/  ISETP.GE.AND P5, PT, R14, R125, PT ;  /* 0x0000007d0e00720c */ /* 0x000fc40003fa6270 */
[----:B------:R-:W-:Y:S02]  /*9ba0*/  FSEL R146, R31, -INF , !P1 ;  /* 0xff8000001f927808 */ /* 0x000fe40004800000 */
[----:B------:R-:W-:Y:S02]  /*9bb0*/  FSEL R139, R35, -INF , !P4 ;  /* 0xff800000238b7808 */ /* 0x000fe40006000000 */
[-C--:B------:R-:W-:Y:S01]  /*9bc0*/  ISETP.GE.AND P2, PT, R14, R124.reuse, PT ;  /* 0x0000007c0e00720c */ /* 0x080fe20003f46270 */
[----:B------:R-:W4:Y:S01]  /*9bd0*/  MUFU.TANH R119, R119 ;  /* 0x0000007700777308 */ /* 0x000f220000002400 */
[C---:B------:R-:W-:Y:S02]  /*9be0*/  ISETP.GE.AND P1, PT, R12.reuse, R125, PT ;  /* 0x0000007d0c00720c */ /* 0x040fe40003f26270 */
[----:B------:R-:W-:Y:S02]  /*9bf0*/  ISETP.GE.AND P4, PT, R12, R124, PT ;  /* 0x0000007c0c00720c */ /* 0x000fe40003f86270 */
[----:B------:R-:W-:-:S02]  /*9c00*/  I2FP.F32.S32 R14, R14 ;  /* 0x0000000e000e7245 */ /* 0x000fc40000201400 */
[----:B------:R-:W-:Y:S01]  /*9c10*/  I2FP.F32.S32 R12, R12 ;  /* 0x0000000c000c7245 */ /* 0x000fe20000201400 */
[----:B------:R-:W4:Y:S01]  /*9c20*/  MUFU.TANH R57, R57 ;  /* 0x0000003900397308 */ /* 0x000f220000002400 */
[----:B------:R-:W-:Y:S01]  /*9c30*/  FSEL R137, R121, -INF , !P6 ;  /* 0xff80000079897808 */ /* 0x000fe20007000000 */
[CC--:B-----5:R-:W-:Y:S01]  /*9c40*/  FFMA.FTZ R113, R0.reuse, R14.reuse, R113 ;  /* 0x0000000e00717223 */ /* 0x0e0fe20000010071 */
[C---:B---3--:R-:W-:Y:S01]  /*9c50*/  FFMA.FTZ R127, R0.reuse, R14, R19 ;  /* 0x0000000e007f7223 */ /* 0x048fe20000010013 */
[CC--:B------:R-:W-:Y:S01]  /*9c60*/  FFMA.FTZ R39, R0.reuse, R12.reuse, R39 ;  /* 0x0000000c00277223 */ /* 0x0c0fe20000010027 */
[----:B------:R-:W-:Y:S01]  /*9c70*/  FFMA.FTZ R115, R0, R12, R115 ;  /* 0x0000000c00737223 */ /* 0x000fe20000010073 */
[----:B------:R-:W-:Y:S01]  /*9c80*/  LOP3.LUT R12, R7, 0x58, R186, 0xfe, !PT ;  /* 0x00000058070c7812 */ /* 0x000fe200078efeba */
[----:B------:R-:W-:Y:S01]  /*9c90*/  VIADD R14, R10, 0x51 ;  /* 0x000000510a0e7836 */ /* 0x000fe20000000000 */
[----:B------:R-:W-:Y:S01]  /*9ca0*/  FSEL R130, R113, -INF , !P5 ;  /* 0xff80000071827808 */ /* 0x000fe20006800000 */
[----:B------:R-:W3:Y:S01]  /*9cb0*/  MUFU.TANH R59, R59 ;  /* 0x0000003b003b7308 */ /* 0x000ee20000002400 */
[----:B------:R-:W-:-:S02]  /*9cc0*/  ISETP.GE.AND P6, PT, R12, R125, PT ;  /* 0x0000007d0c00720c */ /* 0x000fc40003fc6270 */
[----:B------:R-:W-:Y:S02]  /*9cd0*/  ISETP.GE.AND P5, PT, R12, R124, PT ;  /* 0x0000007c0c00720c */ /* 0x000fe40003fa6270 */
[----:B------:R-:W-:Y:S02]  /*9ce0*/  I2FP.F32.S32 R12, R12 ;  /* 0x0000000c000c7245 */ /* 0x000fe40000201400 */
[----:B------:R-:W-:Y:S01]  /*9cf0*/  I2FP.F32.S32 R121, R14 ;  /* 0x0000000e00797245 */ /* 0x000fe20000201400 */
[----:B------:R-:W5:Y:S01]  /*9d00*/  MUFU.TANH R19, R108 ;  /* 0x0000006c00137308 */ /* 0x000f620000002400 */
[----:B------:R-:W-:Y:S01]  /*9d10*/  FSEL R142, R39, -INF , !P1 ;  /* 0xff800000278e7808 */ /* 0x000fe20004800000 */
[C---:B------:R-:W-:Y:S01]  /*9d20*/  FFMA.FTZ R15, R0.reuse, R12, R15 ;  /* 0x0000000c000f7223 */ /* 0x040fe2000001000f */
[----:B------:R-:W-:Y:S01]  /*9d30*/  FSEL R135, R115, -INF , !P4 ;  /* 0xff80000073877808 */ /* 0x000fe20006000000 */
[----:B------:R-:W-:Y:S01]  /*9d40*/  FFMA.FTZ R53, R0, R121, R53 ;  /* 0x0000007900357223 */ /* 0x000fe20000010035 */
[----:B------:R-:W-:Y:S01]  /*9d50*/  ISETP.GE.AND P1, PT, R14, R125, PT ;  /* 0x0000007d0e00720c */ /* 0x000fe20003f26270 */
[----:B------:R-:W-:Y:S01]  /*9d60*/  FFMA.FTZ R121, R0, R121, R23 ;  /* 0x0000007900797223 */ /* 0x000fe20000010017 */
[----:B------:R-:W-:Y:S01]  /*9d70*/  ISETP.GE.AND P4, PT, R14, R124, PT ;  /* 0x0000007c0e00720c */ /* 0x000fe20003f86270 */
[----:B------:R-:W-:Y:S01]  /*9d80*/  VIADD R14, R10, 0x59 ;  /* 0x000000590a0e7836 */ /* 0x000fe20000000000 */
[----:B------:R-:W-:Y:S01]  /*9d90*/  FSEL R127, R127, -INF , !P2 ;  /* 0xff8000007f7f7808 */ /* 0x000fe20005000000 */
[----:B------:R-:W-:Y:S01]  /*9da0*/  FFMA.FTZ R12, R0, R12, R13 ;  /* 0x0000000c000c7223 */ /* 0x000fe2000001000d */
[----:B------:R-:W-:Y:S01]  /*9db0*/  FSEL R126, R15, -INF , !P6 ;  /* 0xff8000000f7e7808 */ /* 0x000fe20007000000 */
[----:B------:R1:W5:Y:S01]  /*9dc0*/  MUFU.TANH R23, R110 ;  /* 0x0000006e00177308 */ /* 0x0003620000002400 */
[----:B------:R-:W-:-:S02]  /*9dd0*/  ISETP.GE.AND P2, PT, R16, R125, PT ;  /* 0x0000007d1000720c */ /* 0x000fc40003f46270 */
[----:B------:R-:W-:Y:S02]  /*9de0*/  ISETP.GE.AND P6, PT, R16, R124, PT ;  /* 0x0000007c1000720c */ /* 0x000fe40003fc6270 */
[----:B------:R-:W-:Y:S02]  /*9df0*/  I2FP.F32.S32 R16, R16 ;  /* 0x0000001000107245 */ /* 0x000fe40000201400 */
[----:B------:R-:W-:Y:S01]  /*9e00*/  FSEL R128, R53, -INF , !P1 ;  /* 0xff80000035807808 */ /* 0x000fe20004800000 */
[----:B------:R-:W5:Y:S01]  /*9e10*/  MUFU.TANH R109, R109 ;  /* 0x0000006d006d7308 */ /* 0x000f620000002400 */
[----:B------:R-:W-:Y:S01]  /*9e20*/  FSEL R121, R121, -INF , !P4 ;  /* 0xff80000079797808 */ /* 0x000fe20006000000 */
[-C--:B--2---:R-:W-:Y:S01]  /*9e30*/  FFMA.FTZ R21, R0, R16.reuse, R21 ;  /* 0x0000001000157223 */ /* 0x084fe20000010015 */
[----:B------:R-:W-:Y:S01]  /*9e40*/  ISETP.GE.AND P1, PT, R14, R125, PT ;  /* 0x0000007d0e00720c */ /* 0x000fe20003f26270 */
[----:B------:R-:W-:Y:S01]  /*9e50*/  FFMA.FTZ R25, R0, R16, R25 ;  /* 0x0000001000197223 */ /* 0x000fe20000010019 */
[----:B------:R-:W-:Y:S01]  /*9e60*/  ISETP.GE.AND P4, PT, R14, R124, PT ;  /* 0x0000007c0e00720c */ /* 0x000fe20003f86270 */
[----:B------:R-:W-:Y:S01]  /*9e70*/  VIADD R16, R10, 0x61 ;  /* 0x000000610a107836 */ /* 0x000fe20000000000 */
[----:B------:R-:W-:Y:S01]  /*9e80*/  I2FP.F32.S32 R14, R14 ;  /* 0x0000000e000e7245 */ /* 0x000fe20000201400 */
[----:B------:R2:W2:Y:S01]  /*9e90*/  MUFU.TANH R13, R111 ;  /* 0x0000006f000d7308 */ /* 0x0004a20000002400 */
[----:B-1----:R-:W-:-:S02]  /*9ea0*/  FSEL R110, R21, -INF , !P2 ;  /* 0xff800000156e7808 */ /* 0x002fc40005000000 */
[C-C-:B------:R-:W-:Y:S01]  /*9eb0*/  LOP3.LUT R20, R7.reuse, 0x70, R186.reuse, 0xfe, !PT ;  /* 0x0000007007147812 */ /* 0x140fe200078efeba */
[CC--:B------:R-:W-:Y:S01]  /*9ec0*/  FFMA.FTZ R118, R0.reuse, R14.reuse, R117 ;  /* 0x0000000e00767223 */ /* 0x0c0fe20000010075 */
[----:B----4-:R-:W-:Y:S01]  /*9ed0*/  FFMA.FTZ R117, R0, R14, R119 ;  /* 0x0000000e00757223 */ /* 0x010fe20000010077 */
[----:B------:R-:W-:Y:S02]  /*9ee0*/  FSEL R119, R12, -INF , !P5 ;  /* 0xff8000000c777808 */ /* 0x000fe40006800000 */
[----:B------:R-:W-:Y:S01]  /*9ef0*/  I2FP.F32.S32 R12, R16 ;  /* 0x00000010000c7245 */ /* 0x000fe20000201400 */
[----:B------:R-:W1:Y:S01]  /*9f00*/  MUFU.TANH R15, R60 ;  /* 0x0000003c000f7308 */ /* 0x000e620000002400 */
[----:B------:R-:W-:Y:S02]  /*9f10*/  LOP3.LUT R14, R7, 0x68, R186, 0xfe, !PT ;  /* 0x00000068070e7812 */ /* 0x000fe400078efeba */
[----:B------:R-:W-:Y:S01]  /*9f20*/  FSEL R118, R118, -INF , !P1 ;  /* 0xff80000076767808 */ /* 0x000fe20004800000 */
[CC--:B------:R-:W-:Y:S01]  /*9f30*/  FFMA.FTZ R57, R0.reuse, R12.reuse, R57 ;  /* 0x0000000c00397223 */ /* 0x0c0fe20000010039 */
[----:B------:R-:W-:Y:S01]  /*9f40*/  FSEL R117, R117, -INF , !P4 ;  /* 0xff80000075757808 */ /* 0x000fe20006000000 */
[----:B---3--:R-:W-:Y:S01]  /*9f50*/  FFMA.FTZ R59, R0, R12, R59 ;  /* 0x0000000c003b7223 */ /* 0x008fe2000001003b */
[CC--:B------:R-:W-:Y:S01]  /*9f60*/  ISETP.GE.AND P1, PT, R16.reuse, R125.reuse, PT ;  /* 0x0000007d1000720c */ /* 0x0c0fe20003f26270 */
[----:B------:R-:W-:Y:S01]  /*9f70*/  MUFU.TANH R61, R61 ;  /* 0x0000003d003d7308 */ /* 0x000fe20000002400 */
[----:B------:R-:W-:Y:S01]  /*9f80*/  ISETP.GE.AND P4, PT, R16, R124, PT ;  /* 0x0000007c1000720c */ /* 0x000fe20003f86270 */
[----:B------:R-:W-:Y:S01]  /*9f90*/  VIADD R16, R10, 0x69 ;  /* 0x000000690a107836 */ /* 0x000fe20000000000 */
[----:B------:R-:W-:-:S02]  /*9fa0*/  ISETP.GE.AND P5, PT, R14, R125, PT ;  /* 0x0000007d0e00720c */ /* 0x000fc40003fa6270 */
[----:B------:R-:W-:Y:S02]  /*9fb0*/  ISETP.GE.AND P2, PT, R14, R124, PT ;  /* 0x0000007c0e00720c */ /* 0x000fe40003f46270 */
[----:B------:R-:W-:Y:S01]  /*9fc0*/  I2FP.F32.S32 R14, R14 ;  /* 0x0000000e000e7245 */ /* 0x000fe20000201400 */
[----:B------:R-:W3:Y:S01]  /*9fd0*/  MUFU.TANH R21, R62 ;  /* 0x0000003e00157308 */ /* 0x000ee20000002400 */
[----:B------:R-:W-:Y:S02]  /*9fe0*/  FSEL R108, R57, -INF , !P1 ;  /* 0xff800000396c7808 */ /* 0x000fe40004800000 */
[----:B------:R-:W-:Y:S01]  /*9ff0*/  FSEL R67, R59, -INF , !P4 ;  /* 0xff8000003b437808 */ /* 0x000fe20006000000 */
[-C--:B-----5:R-:W-:Y:S01]  /*a000*/  FFMA.FTZ R19, R0, R14.reuse, R19 ;  /* 0x0000000e00137223 */ /* 0x0a0fe20000010013 */
[----:B------:R-:W-:Y:S01]  /*a010*/  ISETP.GE.AND P1, PT, R16, R125, PT ;  /* 0x0000007d1000720c */ /* 0x000fe20003f26270 */
[----:B------:R-:W-:Y:S01]  /*a020*/  FFMA.FTZ R14, R0, R14, R23 ;  /* 0x0000000e000e7223 */ /* 0x000fe20000010017 */
[----:B------:R-:W-:Y:S01]  /*a030*/  BAR.SYNC.DEFER_BLOCKING 0x0 ;  /* 0x0000000000007b1d */ /* 0x000fe20000010000 */
[----:B------:R-:W-:Y:S01]  /*a040*/  ISETP.GE.AND P4, PT, R16, R124, PT ;  /* 0x0000007c1000720c */ /* 0x000fe20003f86270 */
[----:B------:R-:W-:Y:S01]  /*a050*/  FMUL.FTZ R23, R106, UR10 ;  /* 0x0000000a6a177c20 */ /* 0x000fe20008410000 */
[----:B------:R-:W-:-:S02]  /*a060*/  I2FP.F32.S32 R16, R16 ;  /* 0x0000001000107245 */ /* 0x000fc40000201400 */
[----:B--2---:R-:W-:Y:S01]  /*a070*/  FSEL R111, R25, -INF , !P6 ;  /* 0xff800000196f7808 */ /* 0x004fe20007000000 */
[----:B------:R-:W-:Y:S01]  /*a080*/  MUFU.TANH R17, R17 ;  /* 0x0000001100117308 */ /* 0x000fe20000002400 */
[----:B------:R-:W-:Y:S01]  /*a090*/  FSEL R66, R19, -INF , !P5 ;  /* 0xff80000013427808 */ /* 0x000fe20006800000 */
[CC--:B------:R-:W-:Y:S01]  /*a0a0*/  FFMA.FTZ R18, R0.reuse, R16.reuse, R109 ;  /* 0x0000001000127223 */ /* 0x0c0fe2000001006d */
[----:B------:R-:W-:Y:S01]  /*a0b0*/  FFMA.FTZ R16, R0, R16, R13 ;  /* 0x0000001000107223 */ /* 0x000fe2000001000d */
[----:B------:R-:W-:Y:S01]  /*a0c0*/  FSEL R109, R14, -INF , !P2 ;  /* 0xff8000000e6d7808 */ /* 0x000fe20005000000 */
[----:B------:R-:W-:Y:S01]  /*a0d0*/  VIADD R14, R10, 0x71 ;  /* 0x000000710a0e7836 */ /* 0x000fe20000000000 */
[C---:B------:R-:W-:Y:S01]  /*a0e0*/  ISETP.GE.AND P6, PT, R20.reuse, R125, PT ;  /* 0x0000007d1400720c */ /* 0x040fe20003fc6270 */
[----:B------:R-:W-:Y:S01]  /*a0f0*/  FMUL.FTZ R13, R105, UR10 ;  /* 0x0000000a690d7c20 */ /* 0x000fe20008410000 */
[----:B------:R-:W-:Y:S01]  /*a100*/  ISETP.GE.AND P5, PT, R20, R124, PT ;  /* 0x0000007c1400720c */ /* 0x000fe20003fa6270 */
[----:B------:R2:W4:Y:S01]  /*a110*/  MUFU.TANH R19, R63 ;  /* 0x0000003f00137308 */ /* 0x0005220000002400 */
[----:B------:R-:W-:-:S02]  /*a120*/  I2FP.F32.S32 R20, R20 ;  /* 0x0000001400147245 */ /* 0x000fc40000201400 */
[----:B------:R-:W-:Y:S02]  /*a130*/  FSEL R104, R18, -INF , !P1 ;  /* 0xff80000012687808 */ /* 0x000fe40004800000 */
[-C--:B------:R-:W-:Y:S01]  /*a140*/  ISETP.GE.AND P1, PT, R14, R125.reuse, PT ;  /* 0x0000007d0e00720c */ /* 0x080fe20003f26270 */
[CC--:B-1----:R-:W-:Y:S01]  /*a150*/  FFMA.FTZ R54, R0.reuse, R20.reuse, R15 ;  /* 0x0000001400367223 */ /* 0x0c2fe2000001000f */
[----:B------:R-:W-:Y:S01]  /*a160*/  LOP3.LUT R12, R7, 0x78, R186, 0xfe, !PT ;  /* 0x00000078070c7812 */ /* 0x000fe200078efeba */
[----:B------:R-:W1:Y:S01]  /*a170*/  MUFU.TANH R23, R23 ;  /* 0x0000001700177308 */ /* 0x000e620000002400 */
[----:B---3--:R-:W-:Y:S02]  /*a180*/  FFMA.FTZ R21, R0, R20, R21 ;  /* 0x0000001400157223 */ /* 0x008fe40000010015 */
[----:B------:R-:W-:Y:S02]  /*a190*/  ISETP.GE.AND P2, PT, R12, R125, PT ;  /* 0x0000007d0c00720c */ /* 0x000fe40003f46270 */
[----:B------:R-:W-:-:S02]  /*a1a0*/  FSEL R54, R54, -INF , !P6 ;  /* 0xff80000036367808 */ /* 0x000fc40007000000 */
[----:B------:R-:W-:Y:S01]  /*a1b0*/  FSEL R55, R21, -INF , !P5 ;  /* 0xff80000015377808 */ /* 0x000fe20006800000 */
[----:B------:R-:W3:Y:S01]  /*a1c0*/  MUFU.TANH R15, R22 ;  /* 0x00000016000f7308 */ /* 0x000ee20000002400 */
[----:B--2---:R-:W-:Y:S02]  /*a1d0*/  FSEL R63, R16, -INF , !P4 ;  /* 0xff800000103f7808 */ /* 0x004fe40006000000 */
[----:B------:R-:W-:Y:S02]  /*a1e0*/  I2FP.F32.S32 R16, R14 ;  /* 0x0000000e00107245 */ /* 0x000fe40000201400 */
[----:B------:R-:W-:Y:S01]  /*a1f0*/  ISETP.GE.AND P4, PT, R14, R124, PT ;  /* 0x0000007c0e00720c */ /* 0x000fe20003f86270 */
[C---:B------:R-:W-:Y:S01]  /*a200*/  VIADD R14, R10.reuse, 0x79 ;  /* 0x000000790a0e7836 */ /* 0x040fe20000000000 */
[-C--:B------:R-:W-:Y:S01]  /*a210*/  ISETP.GE.AND P6, PT, R10, R125.reuse, PT ;  /* 0x0000007d0a00720c */ /* 0x080fe20003fc6270 */
[CC--:B------:R-:W-:Y:S01]  /*a220*/  FFMA.FTZ R61, R0.reuse, R16.reuse, R61 ;  /* 0x00000010003d7223 */ /* 0x0c0fe2000001003d */
[----:B------:R-:W2:Y:S01]  /*a230*/  MUFU.TANH R13, R13 ;  /* 0x0000000d000d7308 */ /* 0x000ea20000002400 */
[----:B----4-:R-:W-:Y:S01]  /*a240*/  FFMA.FTZ R19, R0, R16, R19 ;  /* 0x0000001000137223 */ /* 0x010fe20000010013 */
[----:B------:R-:W-:-:S02]  /*a250*/  ISETP.GE.AND P5, PT, R14, R125, PT ;  /* 0x0000007d0e00720c */ /* 0x000fc40003fa6270 */
[----:B------:R-:W-:Y:S02]  /*a260*/  FSEL R61, R61, -INF , !P1 ;  /* 0xff8000003d3d7808 */ /* 0x000fe40004800000 */
[----:B------:R-:W-:Y:S02]  /*a270*/  ISETP.GE.AND P1, PT, R12, R124, PT ;  /* 0x0000007c0c00720c */ /* 0x000fe40003f26270 */
[----:B------:R-:W-:Y:S01]  /*a280*/  I2FP.F32.S32 R12, R12 ;  /* 0x0000000c000c7245 */ /* 0x000fe20000201400 */
[----:B------:R-:W4:Y:S01]  /*a290*/  MUFU.TANH R107, R107 ;  /* 0x0000006b006b7308 */ /* 0x000f220000002400 */
[----:B------:R-:W-:Y:S02]  /*a2a0*/  FSEL R53, R19, -INF , !P4 ;  /* 0xff80000013357808 */ /* 0x000fe40006000000 */
[----:B------:R-:W-:Y:S01]  /*a2b0*/  ISETP.GE.AND P4, PT, R10, R124, PT ;  /* 0x0000007c0a00720c */ /* 0x000fe20003f86270 */
[CC--:B-1----:R-:W-:Y:S01]  /*a2c0*/  FFMA.FTZ R23, R0.reuse, R12.reuse, R23 ;  /* 0x0000000c00177223 */ /* 0x0c2fe20000010017 */
[----:B---3--:R-:W-:Y:S01]  /*a2d0*/  FFMA.FTZ R15, R0, R12, R15 ;  /* 0x0000000c000f7223 */ /* 0x008fe2000001000f */
[----:B------:R-:W-:-:S03]  /*a2e0*/  I2FP.F32.S32 R10, R10 ;  /* 0x0000000a000a7245 */ /* 0x000fc60000201400 */
[----:B------:R-:W-:Y:S02]  /*a2f0*/  FSEL R47, R23, -INF , !P1 ;  /* 0xff800000172f7808 */ /* 0x000fe40004800000 */
[----:B------:R-:W-:Y:S01]  /*a300*/  ISETP.GT.AND P1, PT, R179, R174, PT ;  /* 0x000000aeb300720c */ /* 0x000fe20003f24270 */
[CC--:B------:R-:W-:Y:S01]  /*a310*/  FFMA.FTZ R65, R0.reuse, R10.reuse, R65 ;  /* 0x0000000a00417223 */ /* 0x0c0fe20000010041 */
[----:B------:R-:W-:Y:S01]  /*a320*/  FSEL R60, R15, -INF , !P2 ;  /* 0xff8000000f3c7808 */ /* 0x000fe20005000000 */
[----:B------:R-:W-:Y:S01]  /*a330*/  FFMA.FTZ R17, R0, R10, R17 ;  /* 0x0000000a00117223 */ /* 0x000fe20000010011 */
[----:B------:R-:W-:Y:S02]  /*a340*/  ISETP.GE.AND P2, PT, R14, R124, PT ;  /* 0x0000007c0e00720c */ /* 0x000fe40003f46270 */
[----:B------:R-:W-:Y:S02]  /*a350*/  I2FP.F32.S32 R14, R14 ;  /* 0x0000000e000e7245 */ /* 0x000fe40000201400 */
[----:B------:R-:W-:-:S03]  /*a360*/  FSEL R10, R65, -INF , !P6 ;  /* 0xff800000410a7808 */ /* 0x000fc60007000000 */
[CC--:B--2---:R-:W-:Y:S01]  /*a370*/  FFMA.FTZ R62, R0.reuse, R14.reuse, R13 ;  /* 0x0000000e003e7223 */ /* 0x0c4fe2000001000d */
[----:B----4-:R-:W-:Y:S01]  /*a380*/  FFMA.FTZ R46, R0, R14, R107 ;  /* 0x0000000e002e7223 */ /* 0x010fe2000001006b */
[----:B------:R-:W-:-:S03]  /*a390*/  FSEL R13, R17, -INF , !P4 ;  /* 0xff800000110d7808 */ /* 0x000fc60006000000 */
[----:B------:R-:W-:Y:S02]  /*a3a0*/  FSEL R62, R62, -INF , !P5 ;  /* 0xff8000003e3e7808 */ /* 0x000fe40006800000 */
[----:B------:R-:W-:Y:S01]  /*a3b0*/  FSEL R46, R46, -INF , !P2 ;  /* 0xff8000002e2e7808 */ /* 0x000fe20005000000 */
[----:B------:R-:W-:Y:S06]  /*a3c0*/  @!P1 BRA `(.L_x_7397) ;  /* 0x0000000800589947 */ /* 0x000fec0003800000 */
[----:B------:R-:W-:Y:S05]  /*a3d0*/  @!P3 BRA `(.L_x_7398) ;  /* 0x0000000000ecb947 */ /* 0x000fea0003800000 */
[----:B------:R-:W1:Y:S01]  /*a3e0*/  LDC R14, c[0x0][0x380] ;  /* 0x0000e000ff0e7b82 */ /* 0x000e620000000800 */
[----:B------:R-:W-:Y:S01]  /*a3f0*/  IMAD.MOV.U32 R18, RZ, RZ, RZ ;  /* 0x000000ffff127224 */ /* 0x000fe200078e00ff */
[----:B------:R-:W-:Y:S01]  /*a400*/  IABS R16, R7 ;  /* 0x0000000700107213 */ /* 0x000fe20000000000 */
        /* <DEDUP_REMOVED lines=9> */
[C---:B------:R-:W-:Y:S02]  /*a4a0*/  IADD3 R19, R7.reuse, -0x80, RZ ;  /* 0xffffff8007137810 */ /* 0x040fe40007ffe0ff */
[----:B------:R-:W-:Y:S02]  /*a4b0*/  LOP3.LUT R7, R7, R14, RZ, 0x3c, !PT ;  /* 0x0000000e07077212 */ /* 0x000fe400078e3cff */
[----:B------:R-:W-:Y:S01]  /*a4c0*/  IABS R15, R19 ;  /* 0x00000013000f7213 */ /* 0x000fe20000000000 */
[----:B------:R-:W-:Y:S01]  /*a4d0*/  IMAD.HI.U32 R20, R18, R16, RZ ;  /* 0x0000001012147227 */ /* 0x000fe200078e00ff */
[----:B------:R-:W-:-:S03]  /*a4e0*/  LOP3.LUT R19, R19, R14, RZ, 0x3c, !PT ;  /* 0x0000000e13137212 */ /* 0x000fc600078e3cff */
        /* <DEDUP_REMOVED lines=42> */
.L_x_7398:
[----:B------:R-:W-:-:S04]  /*a790*/  LEA R7, -R100, RZ, 0x7 ;  /* 0x000000ff64077211 */ /* 0x000fc800078e39ff */
[----:B------:R-:W-:-:S07]  /*a7a0*/  SHF.R.S32.HI R12, RZ, 0x1f, R7 ;  /* 0x0000001fff0c7819 */ /* 0x000fce0000011407 */
.L_x_7399:
        /* <DEDUP_REMOVED lines=84> */
.L_x_7401:
[----:B------:R-:W-:Y:S05]  /*acf0*/  BSYNC B0 ;  /* 0x0000000000007941 */ /* 0x000fea0003800000 */
.L_x_7400:
[----:B------:R-:W0:Y:S01]  /*ad00*/  LDGDEPBAR ;  /* 0x00000000000079af */ /* 0x000e220000000000 */
[----:B------:R-:W-:-:S04]  /*ad10*/  LEA R190, P0, R7, R190, 0x1 ;  /* 0x000000be07be7211 */ /* 0x000fc800078008ff */
[----:B------:R-:W-:-:S09]  /*ad20*/  LEA.HI.X R189, R7, R189, R12, 0x1, P0 ;  /* 0x000000bd07bd7211 */ /* 0x000fd200000f0c0c */
.L_x_7397:
        /* <DEDUP_REMOVED lines=86> */
[----:B------:R-:W-:Y:S01]  /*b290*/  FMUL.FTZ R138, R2, UR11 ;  /* 0x0000000b028a7c20 */ /* 0x000fe20008410000 */
        /* <DEDUP_REMOVED lines=8> */
[--C-:B------:R-:W-:Y:S01]  /*b320*/  FFMA.FTZ R4, R9, UR11, -R52.reuse ;  /* 0x0000000b09047c23 */ /* 0x100fe20008010834 */
[----:B------:R-:W-:Y:S01]  /*b330*/  MUFU.EX2 R136, R136 ;  /* 0x0000008800887308 */ /* 0x000fe20000000800 */
[----:B------:R-:W1:Y:S01]  /*b340*/  LDSM.16.MT88.4 R8, [R166+0x6000] ;  /* 0x00600000a608783b */ /* 0x000e620000004200 */
[--C-:B------:R-:W-:Y:S01]  /*b350*/  FFMA.FTZ R112, R51, UR11, -R52.reuse ;  /* 0x0000000b33707c23 */ /* 0x100fe20008010834 */
        /* <DEDUP_REMOVED lines=340> */
[----:B------:R-:W-:Y:S02]  /*c8a0*/  MOV R3, R45 ;  /* 0x0000002d00037202 */ /* 0x000fe40000000f00 */
.L_x_7394:
        /* <DEDUP_REMOVED lines=8> */
.L_x_7406:
        /* <DEDUP_REMOVED lines=71> */
.L_x_7403:
[----:B------:R-:W-:Y:S01]  /*cda0*/  LEA R2, P2, R206, R194, 0x1 ;  /* 0x000000c2ce027211 */ /* 0x000fe200078408ff */
        /* <DEDUP_REMOVED lines=13> */
[----:B-1----:R-:W-:Y:S01]  /*ce80*/  @!P0 LEA R208, P1, R196, R206, 0x5 ;  /* 0x000000cec4d08211 */ /* 0x002fe200078228ff */
[----:B------:R-:W-:Y:S01]  /*ce90*/  @!P0 IMAD.WIDE.U32 R212, R204, 0x30, R206 ;  /* 0x00000030ccd48825 */ /* 0x000fe200078e00ce */
[----:B------:R-:W1:Y:S01]  /*cea0*/  @!P0 LDC.64 R198, c[0x0][0x250] ;  /* 0x00009400ffc68b82 */ /* 0x000e620000000a00 */
[----:B------:R-:W-:Y:S01]  /*ceb0*/  @P0 STS.128 [R180+0x6800], RZ ;  /* 0x006800ffb4000388 */ /* 0x000fe20000000c00 */
[----:B------:R-:W-:Y:S02]  /*cec0*/  @!P0 LEA.HI.X R209, R196, R195, R197, 0x5, P1 ;  /* 0x000000c3c4d18211 */ /* 0x000fe400008f2cc5 */
[CC--:B------:R-:W-:Y:S02]  /*ced0*/  @!P0 LEA R214, P2, R208.reuse, R194.reuse, 0x1 ;  /* 0x000000c2d0d68211 */ /* 0x0c0fe400078408ff */
[----:B------:R-:W-:Y:S02]  /*cee0*/  @!P0 IADD3 R205, R205, R213, RZ ;  /* 0x000000d5cdcd8210 */ /* 0x000fe40007ffe0ff */
[----:B------:R-:W4:Y:S01]  /*cef0*/  @!P0 LDC.64 R196, c[0x0][0x250] ;  /* 0x00009400ffc48b82 */ /* 0x000f220000000a00 */
[-C--:B------:R-:W-:Y:S01]  /*cf00*/  @!P0 LEA.HI.X R215, R208, R193.reuse, R209, 0x1, P2 ;  /* 0x000000c1d0d78211 */ /* 0x080fe200010f0cd1 */
[----:B------:R-:W-:Y:S01]  /*cf10*/  @!PT LDS RZ, [RZ] ;  /* 0x00000000fffff984 */ /* 0x000fe20000000800 */
[----:B------:R-:W-:Y:S01]  /*cf20*/  @!PT LDS RZ, [RZ] ;  /* 0x00000000fffff984 */ /* 0x000fe20000000800 */
[----:B------:R-:W-:Y:S01]  /*cf30*/  @!PT LDS RZ, [RZ] ;  /* 0x00000000fffff984 */ /* 0x000fe20000000800 */
[----:B------:R1:W-:Y:S01]  /*cf40*/  @!P0 LDGSTS.E.BYPASS.LTC128B.128 [R180+0x6800], desc[UR12][R210.64] ;  /* 0x06800000d2b48fae */ /* 0x0003e2000b901d4c */
[----:B------:R-:W-:Y:S02]  /*cf50*/  @!P0 LEA R208, P2, R212, R194, 0x1 ;  /* 0x000000c2d4d08211 */ /* 0x000fe400078408ff */
[----:B---3--:R-:W-:Y:S02]  /*cf60*/  @!P0 LEA R204, P1, R202, R206, 0x6 ;  /* 0x000000cecacc8211 */ /* 0x008fe400078230ff */
[----:B------:R-:W-:Y:S02]  /*cf70*/  @!P0 LEA.HI.X R209, R212, R193, R205, 0x1, P2 ;  /* 0x000000c1d4d18211 */ /* 0x000fe400010f0ccd */
[----:B------:R-:W-:Y:S01]  /*cf80*/  @!P0 LEA.HI.X R203, R202, R195, R203, 0x6, P1 ;  /* 0x000000c3cacb8211 */ /* 0x000fe200008f34cb */
[----:B------:R-:W-:Y:S01]  /*cf90*/  @P0 STS.128 [R180+0x7000], RZ ;  /* 0x007000ffb4000388 */ /* 0x000fe20000000c00 */
[CC--:B------:R-:W-:Y:S04]  /*cfa0*/  @!P0 LEA R202, P1, R204.reuse, R194.reuse, 0x1 ;  /* 0x000000c2ccca8211 */ /* 0x0c0fe800078208ff */
[----:B------:R-:W-:Y:S03]  /*cfb0*/  @!P0 LEA.HI.X R203, R204, R193, R203, 0x1, P1 ;  /* 0x000000c1cccb8211 */ /* 0x000fe600008f0ccb */
[----:B------:R-:W-:Y:S01]  /*cfc0*/  @!PT LDS RZ, [RZ] ;  /* 0x00000000fffff984 */ /* 0x000fe20000000800 */
[----:B------:R-:W-:Y:S01]  /*cfd0*/  @!PT LDS RZ, [RZ] ;  /* 0x00000000fffff984 */ /* 0x000fe20000000800 */
[----:B------:R-:W-:Y:S01]  /*cfe0*/  @!PT LDS RZ, [RZ] ;  /* 0x00000000fffff984 */ /* 0x000fe20000000800 */
[----:B------:R-:W-:Y:S01]  /*cff0*/  @!P0 LDGSTS.E.BYPASS.LTC128B.128 [R180+0x7000], desc[UR12][R214.64] ;  /* 0x07000000d6b48fae */ /* 0x000fe2000b901d4c */
[----:B----4-:R-:W-:Y:S07]  /*d000*/  @!P0 IMAD R197, R197, 0x70, RZ ;  /* 0x00000070c5c58824 */ /* 0x010fee00078e02ff */
[----:B------:R-:W-:Y:S01]  /*d010*/  @P0 STS.128 [R180+0x7800], RZ ;  /* 0x007800ffb4000388 */ /* 0x000fe20000000c00 */
[--C-:B--2---:R-:W-:Y:S04]  /*d020*/  @!P0 IMAD.WIDE.U32 R204, R200, 0x50, R206.reuse ;  /* 0x00000050c8cc8825 */ /* 0x104fe800078e00ce */
[----:B------:R-:W-:Y:S01]  /*d030*/  @!P0 IMAD R201, R201, 0x50, RZ ;  /* 0x00000050c9c98824 */ /* 0x000fe200078e02ff */
[-C--:B------:R-:W-:Y:S01]  /*d040*/  @!P0 LEA R200, P4, R204, R194.reuse, 0x1 ;  /* 0x000000c2ccc88211 */ /* 0x080fe200078808ff */
[--C-:B-1----:R-:W-:Y:S01]  /*d050*/  @!P0 IMAD.WIDE.U32 R210, R198, 0x60, R206.reuse ;  /* 0x00000060c6d28825 */ /* 0x102fe200078e00ce */
[----:B------:R-:W-:Y:S01]  /*d060*/  @!PT LDS RZ, [RZ] ;  /* 0x00000000fffff984 */ /* 0x000fe20000000800 */
[----:B------:R-:W-:Y:S01]  /*d070*/  @!PT LDS RZ, [RZ] ;  /* 0x00000000fffff984 */ /* 0x000fe20000000800 */
[----:B------:R-:W-:Y:S01]  /*d080*/  @!PT LDS RZ, [RZ] ;  /* 0x00000000fffff984 */ /* 0x000fe20000000800 */
[----:B------:R-:W-:Y:S02]  /*d090*/  @!P0 LDGSTS.E.BYPASS.LTC128B.128 [R180+0x7800], desc[UR12][R208.64] ;  /* 0x07800000d0b48fae */ /* 0x000fe4000b901d4c */
[----:B------:R-:W-:Y:S01]  /*d0a0*/  @!P0 IADD3 R201, R201, R205, RZ ;  /* 0x000000cdc9c98210 */ /* 0x000fe20007ffe0ff */
[----:B------:R-:W-:Y:S01]  /*d0b0*/  @!P0 IMAD R199, R199, 0x60, RZ ;  /* 0x00000060c7c78824 */ /* 0x000fe200078e02ff */
[-C--:B------:R-:W-:Y:S01]  /*d0c0*/  @!P0 LEA R198, P2, R210, R194.reuse, 0x1 ;  /* 0x000000c2d2c68211 */ /* 0x080fe200078408ff */
[----:B------:R-:W-:Y:S01]  /*d0d0*/  @!P0 IMAD.WIDE.U32 R206, R196, 0x70, R206 ;  /* 0x00000070c4ce8825 */ /* 0x000fe200078e00ce */
[----:B------:R-:W-:Y:S02]  /*d0e0*/  @!P0 LEA.HI.X R201, R204, R193, R201, 0x1, P4 ;  /* 0x000000c1ccc98211 */ /* 0x000fe400020f0cc9 */
[----:B------:R-:W-:Y:S01]  /*d0f0*/  @P0 STS.128 [R180+0x8000], RZ ;  /* 0x008000ffb4000388 */ /* 0x000fe20000000c00 */
[----:B------:R-:W-:Y:S02]  /*d100*/  @!P0 IADD3 R199, R199, R211, RZ ;  /* 0x000000d3c7c78210 */ /* 0x000fe40007ffe0ff */
[----:B------:R-:W-:Y:S02]  /*d110*/  @!P0 LEA R194, P1, R206, R194, 0x1 ;  /* 0x000000c2cec28211 */ /* 0x000fe400078208ff */
[----:B------:R-:W-:Y:S02]  /*d120*/  @!P0 LEA.HI.X R199, R210, R193, R199, 0x1, P2 ;  /* 0x000000c1d2c78211 */ /* 0x000fe400010f0cc7 */
[----:B------:R-:W-:Y:S01]  /*d130*/  @!P0 IADD3 R197, R197, R207, RZ ;  /* 0x000000cfc5c58210 */ /* 0x000fe20007ffe0ff */
[----:B------:R-:W-:Y:S01]  /*d140*/  @!PT LDS RZ, [RZ] ;  /* 0x00000000fffff984 */ /* 0x000fe20000000800 */
[----:B------:R-:W-:Y:S01]  /*d150*/  @!PT LDS RZ, [RZ] ;  /* 0x00000000fffff984 */ /* 0x000fe20000000800 */
[----:B------:R-:W-:Y:S01]  /*d160*/  @!PT LDS RZ, [RZ] ;  /* 0x00000000fffff984 */ /* 0x000fe20000000800 */
[----:B------:R-:W-:Y:S03]  /*d170*/  @!P0 LDGSTS.E.BYPASS.LTC128B.128 [R180+0x8000], desc[UR12][R202.64] ;  /* 0x08000000cab48fae */ /* 0x000fe6000b901d4c */
[----:B------:R-:W-:Y:S02]  /*d180*/  @!P0 LEA.HI.X R195, R206, R193, R197, 0x1, P1 ;  /* 0x000000c1cec38211 */ /* 0x000fe400008f0cc5 */
[----:B------:R-:W-:Y:S03]  /*d190*/  ISETP.GT.AND P1, PT, R179, R174, PT ;  /* 0x000000aeb300720c */ /* 0x000fe60003f24270 */
        /* <DEDUP_REMOVED lines=16> */
[----:B------:R-:W3:Y:S08]  /*d2a0*/  LDSM.16.M88.4 R108, [R171+0x2000] ;  /* 0x00200000ab6c783b */ /* 0x000ef00000000200 */
[----:B------:R-:W4:Y:S08]  /*d2b0*/  LDSM.16.M88.4 R112, [R171+0x2800] ;  /* 0x00280000ab70783b */ /* 0x000f300000000200 */
[----:B------:R-:W5:Y:S08]  /*d2c0*/  LDSM.16.M88.4 R116, [R171+0x3000] ;  /* 0x00300000ab74783b */ /* 0x000f700000000200 */
[----:B------:R-:W1:Y:S08]  /*d2d0*/  LDSM.16.M88.4 R120, [R171+0x3800] ;  /* 0x00380000ab78783b */ /* 0x000e700000000200 */
[----:B------:R-:W2:Y:S01]  /*d2e0*/  LDSM.16.M88.4 R124, [R171+0x4000] ;  /* 0x00400000ab7c783b */ /* 0x000ea20000000200 */
[C---:B---3--:R-:W-:Y:S07]  /*d2f0*/  HMMA.16816.F32.BF16 R4, R104.reuse, R108, RZ ;  /* 0x0000006c6804723c */ /* 0x048fee00000418ff */
[----:B------:R-:W3:Y:S01]  /*d300*/  LDSM.16.M88.4 R128, [R171+0x4800] ;  /* 0x00480000ab80783b */ /* 0x000ee20000000200 */
[C---:B------:R-:W-:Y:S07]  /*d310*/  HMMA.16816.F32.BF16 R8, R104.reuse, R110, RZ ;  /* 0x0000006e6808723c */ /* 0x040fee00000418ff */
[----:B------:R-:W3:Y:S01]  /*d320*/  LDSM.16.M88.4 R132, [R171+0x5000] ;  /* 0x00500000ab84783b */ /* 0x000ee20000000200 */
[C---:B----4-:R-:W-:Y:S07]  /*d330*/  HMMA.16816.F32.BF16 R12, R104.reuse, R112, RZ ;  /* 0x00000070680c723c */ /* 0x050fee00000418ff */
[----:B------:R-:W0:Y:S01]  /*d340*/  LDGDEPBAR ;  /* 0x00000000000079af */ /* 0x000e220000000000 */
[C---:B------:R-:W-:Y:S07]  /*d350*/  HMMA.16816.F32.BF16 R16, R104.reuse, R114, RZ ;  /* 0x000000726810723c */ /* 0x040fee00000418ff */
[----:B------:R-:W4:Y:S01]  /*d360*/  LDSM.16.M88.4 R136, [R171+0x5800] ;  /* 0x00580000ab88783b */ /* 0x000f220000000200 */
[C---:B-----5:R-:W-:Y:S07]  /*d370*/  HMMA.16816.F32.BF16 R20, R104.reuse, R116, RZ ;  /* 0x000000746814723c */ /* 0x060fee00000418ff */
[----:B------:R-:W-:Y:S01]  /*d380*/  LDSM.16.M88.4 R140, [R170] ;  /* 0x00000000aa8c783b */ /* 0x000fe20000000200 */
[C---:B------:R-:W-:Y:S06]  /*d390*/  HMMA.16816.F32.BF16 R24, R104.reuse, R118, RZ ;  /* 0x000000766818723c */ /* 0x040fec00000418ff */
[C---:B-1----:R-:W-:Y:S01]  /*d3a0*/  HMMA.16816.F32.BF16 R28, R104.reuse, R120, RZ ;  /* 0x00000078681c723c */ /* 0x042fe200000418ff */
[----:B------:R-:W1:Y:S05]  /*d3b0*/  LDSM.16.M88.4 R144, [R165+0x2000] ;  /* 0x00200000a590783b */ /* 0x000e6a0000000200 */
[C---:B------:R-:W-:Y:S03]  /*d3c0*/  HMMA.16816.F32.BF16 R32, R104.reuse, R122, RZ ;  /* 0x0000007a6820723c */ /* 0x040fe600000418ff */
[----:B------:R-:W5:Y:S03]  /*d3d0*/  LDSM.16.M88.4 R148, [R165+0x2800] ;  /* 0x00280000a594783b */ /* 0x000f660000000200 */
[C---:B--2---:R-:W-:Y:S05]  /*d3e0*/  HMMA.16816.F32.BF16 R36, R104.reuse, R124, RZ ;  /* 0x0000007c6824723c */ /* 0x044fea00000418ff */
[----:B------:R-:W2:Y:S01]  /*d3f0*/  LDSM.16.M88.4 R152, [R165+0x3000] ;  /* 0x00300000a598783b */ /* 0x000ea20000000200 */
[C---:B------:R-:W-:Y:S06]  /*d400*/  HMMA.16816.F32.BF16 R40, R104.reuse, R126, RZ ;  /* 0x0000007e6828723c */ /* 0x040fec00000418ff */
[C---:B---3--:R-:W-:Y:S01]  /*d410*/  HMMA.16816.F32.BF16 R44, R104.reuse, R128, RZ ;  /* 0x00000080682c723c */ /* 0x048fe200000418ff */
[----:B------:R-:W-:Y:S05]  /*d420*/  LDSM.16.M88.4 R108, [R165+0x4000] ;  /* 0x00400000a56c783b */ /* 0x000fea0000000200 */
[C---:B------:R-:W-:Y:S03]  /*d430*/  HMMA.16816.F32.BF16 R48, R104.reuse, R130, RZ ;  /* 0x000000826830723c */ /* 0x040fe600000418ff */
[----:B------:R-:W-:Y:S03]  /*d440*/  LDSM.16.M88.4 R112, [R165+0x4800] ;  /* 0x00480000a570783b */ /* 0x000fe60000000200 */
[C---:B------:R-:W-:Y:S05]  /*d450*/  HMMA.16816.F32.BF16 R52, R104.reuse, R132, RZ ;  /* 0x000000846834723c */ /* 0x040fea00000418ff */
[----:B------:R-:W-:Y:S01]  /*d460*/  LDSM.16.M88.4 R116, [R165+0x5000] ;  /* 0x00500000a574783b */ /* 0x000fe20000000200 */
[C---:B------:R-:W-:Y:S06]  /*d470*/  HMMA.16816.F32.BF16 R56, R104.reuse, R134, RZ ;  /* 0x000000866838723c */ /* 0x040fec00000418ff */
[C---:B----4-:R-:W-:Y:S01]  /*d480*/  HMMA.16816.F32.BF16 R60, R104.reuse, R136, RZ ;  /* 0x00000088683c723c */ /* 0x050fe200000418ff */
[----:B------:R-:W-:Y:S05]  /*d490*/  LDSM.16.M88.4 R120, [R158] ;  /* 0x000000009e78783b */ /* 0x000fea0000000200 */
[----:B------:R-:W-:Y:S03]  /*d4a0*/  HMMA.16816.F32.BF16 R64, R104, R138, RZ ;  /* 0x0000008a6840723c */ /* 0x000fe600000418ff */
[----:B------:R-:W3:Y:S03]  /*d4b0*/  LDSM.16.M88.4 R104, [R165+0x3800] ;  /* 0x00380000a568783b */ /* 0x000ee60000000200 */
[C---:B-1----:R-:W-:Y:S06]  /*d4c0*/  HMMA.16816.F32.BF16 R4, R140.reuse, R144, R4 ;  /* 0x000000908c04723c */ /* 0x042fec0000041804 */
[C---:B------:R-:W-:Y:S06]  /*d4d0*/  HMMA.16816.F32.BF16 R8, R140.reuse, R146, R8 ;  /* 0x000000928c08723c */ /* 0x040fec0000041808 */
[C---:B-----5:R-:W-:Y:S06]  /*d4e0*/  HMMA.16816.F32.BF16 R12, R140.reuse, R148, R12 ;  /* 0x000000948c0c723c */ /* 0x060fec000004180c */
[C---:B------:R-:W-:Y:S06]  /*d4f0*/  HMMA.16816.F32.BF16 R16, R140.reuse, R150, R16 ;  /* 0x000000968c10723c */ /* 0x040fec0000041810 */
[C---:B--2---:R-:W-:Y:S06]  /*d500*/  HMMA.16816.F32.BF16 R20, R140.reuse, R152, R20 ;  /* 0x000000988c14723c */ /* 0x044fec0000041814 */
[C---:B------:R-:W-:Y:S06]  /*d510*/  HMMA.16816.F32.BF16 R24, R140.reuse, R154, R24 ;  /* 0x0000009a8c18723c */ /* 0x040fec0000041818 */
[C---:B---3--:R-:W-:Y:S06]  /*d520*/  HMMA.16816.F32.BF16 R28, R140.reuse, R104, R28 ;  /* 0x000000688c1c723c */ /* 0x048fec000004181c */
        /* <DEDUP_REMOVED lines=95> */
[----:B------:R3:W1:Y:S01]  /*db20*/  MUFU.TANH R155, R193 ;  /* 0x000000c1009b7308 */ /* 0x0006620000002400 */
[----:B------:R-:W-:Y:S01]  /*db30*/  FMUL.FTZ R200, R37, UR5 ;  /* 0x0000000525c87c20 */ /* 0x000fe20008410000 */
[----:B------:R-:W-:Y:S08]  /*db40*/  FMUL.FTZ R204, R40, UR5 ;  /* 0x0000000528cc7c20 */ /* 0x000ff00008410000 */
[----:B------:R2:W1:Y:S01]  /*db50*/  MUFU.TANH R145, R202 ;  /* 0x000000ca00917308 */ /* 0x0004620000002400 */
[C---:B-----5:R-:W-:Y:S06]  /*db60*/  HMMA.16816.F32.BF16 R44, R116.reuse, R104, R44 ;  /* 0x00000068742c723c */ /* 0x060fec000004182c */
[C---:B------:R-:W-:Y:S03]  /*db70*/  HMMA.16816.F32.BF16 R48, R116.reuse, R106, R48 ;  /* 0x0000006a7430723c */ /* 0x040fe60000041830 */
[----:B------:R5:W1:Y:S01]  /*db80*/  MUFU.TANH R153, R206 ;  /* 0x000000ce00997308 */ /* 0x000a620000002400 */
[----:B------:R-:W1:Y:S01]  /*db90*/  LDSM.16.M88.4 R104, [R102+0x3800] ;  /* 0x003800006668783b */ /* 0x000e620000000200 */
[----:B---3--:R-:W-:Y:S01]  /*dba0*/  FMUL.FTZ R193, R43, UR5 ;  /* 0x000000052bc17c20 */ /* 0x008fe20008410000 */
[----:B------:R-:W-:Y:S07]  /*dbb0*/  DEPBAR.LE SB0, 0x0 ;  /* 0x000080000000791a */ /* 0x000fee0000000000 */
[----:B------:R3:W1:Y:S01]  /*dbc0*/  MUFU.TANH R141, R204 ;  /* 0x000000cc008d7308 */ /* 0x0006620000002400 */
[----:B------:R-:W-:Y:S01]  /*dbd0*/  BAR.SYNC.DEFER_BLOCKING 0x0 ;  /* 0x0000000000007b1d */ /* 0x000fe20000010000 */
[C---:B----4-:R-:W-:Y:S05]  /*dbe0*/  HMMA.16816.F32.BF16 R52, R116.reuse, R108, R52 ;  /* 0x0000006c7434723c */ /* 0x050fea0000041834 */
[----:B--2---:R-:W-:Y:S03]  /*dbf0*/  FMUL.FTZ R202, R41, UR5 ;  /* 0x0000000529ca7c20 */ /* 0x004fe60008410000 */
[----:B------:R2:W4:Y:S03]  /*dc00*/  MUFU.TANH R151, R194 ;  /* 0x000000c200977308 */ /* 0x0005260000002400 */
[----:B------:R-:W-:Y:S01]  /*dc10*/  FMUL.FTZ R208, R46, UR5 ;  /* 0x000000052ed07c20 */ /* 0x000fe20008410000 */
[C---:B------:R-:W-:Y:S03]  /*dc20*/  HMMA.16816.F32.BF16 R56, R116.reuse, R110, R56 ;  /* 0x0000006e7438723c */ /* 0x040fe60000041838 */
[----:B-----5:R-:W-:Y:S01]  /*dc30*/  FMUL.FTZ R206, R47, UR5 ;  /* 0x000000052fce7c20 */ /* 0x020fe20008410000 */
[----:B------:R-:W-:Y:S01]  /*dc40*/  FMUL.FTZ R212, R44, UR5 ;  /* 0x000000052cd47c20 */ /* 0x000fe20008410000 */
[----:B------:R-:W-:Y:S01]  /*dc50*/  FMUL.FTZ R210, R45, UR5 ;  /* 0x000000052dd27c20 */ /* 0x000fe20008410000 */
[----:B------:R5:W1:Y:S01]  /*dc60*/  MUFU.TANH R137, R208 ;  /* 0x000000d000897308 */ /* 0x000a620000002400 */
[----:B---3--:R-:W-:Y:S09]  /*dc70*/  FMUL.FTZ R204, R49, UR5 ;  /* 0x0000000531cc7c20 */ /* 0x008ff20008410000 */
[----:B------:R3:W3:Y:S01]  /*dc80*/  MUFU.TANH R143, R200 ;  /* 0x000000c8008f7308 */ /* 0x0006e20000002400 */
[----:B--2---:R-:W-:Y:S09]  /*dc90*/  FMUL.FTZ R194, R48, UR5 ;  /* 0x0000000530c27c20 */ /* 0x004ff20008410000 */
[----:B------:R2:W2:Y:S01]  /*dca0*/  MUFU.TANH R139, R202 ;  /* 0x000000ca008b7308 */ /* 0x0004a20000002400 */
[C---:B-1----:R-:W-:Y:S03]  /*dcb0*/  HMMA.16816.F32.BF16 R60, R116.reuse, R104, R60 ;  /* 0x00000068743c723c */ /* 0x042fe6000004183c */
[----:B-----5:R-:W-:Y:S03]  /*dcc0*/  FMUL.FTZ R208, R53, UR5 ;  /* 0x0000000535d07c20 */ /* 0x020fe60008410000 */
[----:B------:R-:W-:Y:S03]  /*dcd0*/  HMMA.16816.F32.BF16 R64, R116, R106, R64 ;  /* 0x0000006a7440723c */ /* 0x000fe60000041840 */
[----:B------:R1:W1:Y:S02]  /*dce0*/  MUFU.TANH R135, R206 ;  /* 0x000000ce00877308 */ /* 0x0002640000002400 */
[----:B---3--:R-:W-:Y:S08]  /*dcf0*/  FMUL.FTZ R200, R42, UR5 ;  /* 0x000000052ac87c20 */ /* 0x008ff00008410000 */
[----:B------:R3:W3:Y:S01]  /*dd00*/  MUFU.TANH R123, R204 ;  /* 0x000000cc007b7308 */ /* 0x0006e20000002400 */
[----:B--2---:R-:W-:Y:S09]  /*dd10*/  FMUL.FTZ R202, R50, UR5 ;  /* 0x0000000532ca7c20 */ /* 0x004ff20008410000 */
[----:B------:R2:W2:Y:S01]  /*dd20*/  MUFU.TANH R147, R193 ;  /* 0x000000c100937308 */ /* 0x0004a20000002400 */
[----:B-1----:R-:W-:Y:S01]  /*dd30*/  FMUL.FTZ R206, R54, UR5 ;  /* 0x0000000536ce7c20 */ /* 0x002fe20008410000 */
[----:B------:R-:W-:Y:S08]  /*dd40*/  FMUL.FTZ R214, R60, UR5 ;  /* 0x000000053cd67c20 */ /* 0x000ff00008410000 */
        /* <DEDUP_REMOVED lines=14> */
[----:B------:R-:W3:Y:S01]  /*de30*/  MUFU.TANH R133, R202 ;  /* 0x000000ca00857308 */ /* 0x000ee20000002400 */
[----:B--2---:R-:W-:Y:S09]  /*de40*/  FMUL.FTZ R206, R61, UR5 ;  /* 0x000000053dce7c20 */ /* 0x004ff20008410000 */
[----:B------:R2:W2:Y:S01]  /*de50*/  MUFU.TANH R131, R193 ;  /* 0x000000c100837308 */ /* 0x0004a20000002400 */
[----:B-1----:R-:W-:Y:S09]  /*de60*/  FMUL.FTZ R204, R64, UR5 ;  /* 0x0000000540cc7c20 */ /* 0x002ff20008410000 */
[----:B------:R1:W1:Y:S10]  /*de70*/  MUFU.TANH R202, R194 ;  /* 0x000000c200ca7308 */ /* 0x0002740000002400 */
[----:B------:R5:W3:Y:S01]  /*de80*/  MUFU.TANH R113, R212 ;  /* 0x000000d400717308 */ /* 0x000ae20000002400 */
[----:B--2---:R-:W-:Y:S09]  /*de90*/  FMUL.FTZ R193, R59, UR5 ;  /* 0x000000053bc17c20 */ /* 0x004ff20008410000 */
[----:B------:R2:W2:Y:S01]  /*dea0*/  MUFU.TANH R111, R210 ;  /* 0x000000d2006f7308 */ /* 0x0004a20000002400 */
[----:B-1----:R-:W-:Y:S09]  /*deb0*/  FMUL.FTZ R194, R63, UR5 ;  /* 0x000000053fc27c20 */ /* 0x002ff20008410000 */
[----:B------:R1:W1:Y:S01]  /*dec0*/  MUFU.TANH R109, R208 ;  /* 0x000000d0006d7308 */ /* 0x0002620000002400 */
[----:B-----5:R-:W-:Y:S09]  /*ded0*/  FMUL.FTZ R212, R65, UR5 ;  /* 0x0000000541d47c20 */ /* 0x020ff20008410000 */
[----:B------:R-:W3:Y:S01]  /*dee0*/  MUFU.TANH R241, R241 ;  /* 0x000000f100f17308 */ /* 0x000ee20000002400 */
[----:B--2---:R-:W-:Y:S09]  /*def0*/  FMUL.FTZ R210, R66, UR5 ;  /* 0x0000000542d27c20 */ /* 0x004ff20008410000 */
[----:B------:R-:W2:Y:S01]  /*df00*/  MUFU.TANH R243, R243 ;  /* 0x000000f300f37308 */ /* 0x000ea20000002400 */
[----:B-1----:R-:W-:Y:S09]  /*df10*/  FMUL.FTZ R208, R67, UR5 ;  /* 0x0000000543d07c20 */ /* 0x002ff20008410000 */
        /* <DEDUP_REMOVED lines=26> */
[----:B------:R5:W1:Y:S10]  /*e0c0*/  MUFU.TANH R107, R194 ;  /* 0x000000c2006b7308 */ /* 0x000a740000002400 */
[----:B------:R-:W1:Y:S10]  /*e0d0*/  MUFU.TANH R204, R204 ;  /* 0x000000cc00cc7308 */ /* 0x000e740000002400 */
[----:B------:R1:W1:Y:S01]  /*e0e0*/  MUFU.TANH R64, R212 ;  /* 0x000000d400407308 */ /* 0x0002620000002400 */
[----:B-----5:R-:W-:Y:S09]  /*e0f0*/  MOV R194, R2 ;  /* 0x0000000200c27202 */ /* 0x020ff20000000f00 */
[----:B------:R1:W1:Y:S10]  /*e100*/  MUFU.TANH R37, R210 ;  /* 0x000000d200257308 */ /* 0x0002740000002400 */
        /* <DEDUP_REMOVED lines=9> */
[----:B------:R-:W-:Y:S04]  /*e1a0*/  SHF.L.U32 R8, R179, 0x7, RZ ;  /* 0x00000007b3087819 */ /* 0x000fe800000006ff */
[----:B------:R-:W-:Y:S01]  /*e1b0*/  IABS R11, R8 ;  /* 0x00000008000b7213 */ /* 0x000fe20000000000 */
[----:B------:R-:W-:Y:S05]  /*e1c0*/  VIADD R14, R8, 0xffffff80 ;  /* 0xffffff80080e7836 */ /* 0x000fea0000000000 */
[----:B------:R-:W-:Y:S02]  /*e1d0*/  IABS R7, R14 ;  /* 0x0000000e00077213 */ /* 0x000fe40000000000 */
[-C--:B--2---:R-:W-:Y:S02]  /*e1e0*/  IABS R2, R5.reuse ;  /* 0x0000000500027213 */ /* 0x084fe40000000000 */
[-C--:B------:R-:W-:Y:S02]  /*e1f0*/  LOP3.LUT R14, R14, R5.reuse, RZ, 0x3c, !PT ;  /* 0x000000050e0e7212 */ /* 0x080fe400078e3cff */
[----:B------:R-:W2:Y:S01]  /*e200*/  I2F.RP R9, R2 ;  /* 0x0000000200097306 */ /* 0x000ea20000209400 */
[----:B------:R-:W-:Y:S02]  /*e210*/  LOP3.LUT R8, R8, R5, RZ, 0x3c, !PT ;  /* 0x0000000508087212 */ /* 0x000fe400078e3cff */
[----:B------:R-:W-:Y:S07]  /*e220*/  ISETP.GE.AND P1, PT, R14, RZ, PT ;  /* 0x000000ff0e00720c */ /* 0x000fee0003f26270 */
        /* <DEDUP_REMOVED lines=22> */
[----:B------:R-:W2:Y:S01]  /*e390*/  LDC R7, c[0x0][0x24c] ;  /* 0x00009300ff077b82 */ /* 0x000ea20000000800 */
        /* <DEDUP_REMOVED lines=9> */
[C---:B------:R-:W-:Y:S01]  /*e430*/  LEA R14, P1, R13.reuse, R184, 0x2 ;  /* 0x000000b80d0e7211 */ /* 0x040fe200078210ff */
[----:B------:R-:W-:Y:S01]  /*e440*/  IMAD.IADD R12, R13, 0x1, -R3 ;  /* 0x000000010d0c7824 */ /* 0x000fe200078e0a03 */
[-C--:B------:R-:W-:Y:S02]  /*e450*/  LEA.HI.X.SX32 R19, R3, R185.reuse, 0x2, P2 ;  /* 0x000000b903137211 */ /* 0x080fe400010f16ff */
[----:B------:R-:W-:Y:S01]  /*e460*/  LEA.HI.X.SX32 R15, R13, R185, 0x2, P1 ;  /* 0x000000b90d0f7211 */ /* 0x000fe200008f16ff */
[----:B------:R-:W-:Y:S01]  /*e470*/  IMAD R5, R12, R5, -0x80 ;  /* 0xffffff800c057424 */ /* 0x000fe200078e0205 */
[----:B------:R-:W5:Y:S01]  /*e480*/  LDC.64 R2, c[0x0][0x230] ;  /* 0x00008c00ff027b82 */ /* 0x000f620000000a00 */
        /* <DEDUP_REMOVED lines=13> */
.L_x_7405:
        /* <DEDUP_REMOVED lines=87> */
.L_x_7404:
[----:B--2---:R-:W-:Y:S01]  /*ead0*/  LEA R2, R179, R186, 0x7 ;  /* 0x000000bab3027211 */ /* 0x004fe200078e38ff */
[----:B------:R-:W-:Y:S03]  /*eae0*/  LDSM.16.MT88.4 R20, [R164+0x6000] ;  /* 0x00600000a414783b */ /* 0x000fe60000004200 */
[C---:B------:R-:W-:Y:S02]  /*eaf0*/  IADD3 R6, R2.reuse, 0x1, RZ ;  /* 0x0000000102067810 */ /* 0x040fe40007ffe0ff */
[C---:B------:R-:W-:Y:S02]  /*eb00*/  IADD3 R8, R2.reuse, 0x9, RZ ;  /* 0x0000000902087810 */ /* 0x040fe40007ffe0ff */
[----:B------:R-:W-:Y:S01]  /*eb10*/  I2FP.F32.S32 R6, R6 ;  /* 0x0000000600067245 */ /* 0x000fe20000201400 */
[----:B------:R-:W-:Y:S01]  /*eb20*/  LDSM.16.MT88.4 R28, [R163+0x6000] ;  /* 0x00600000a31c783b */ /* 0x000fe20000004200 */
[----:B------:R-:W-:Y:S02]  /*eb30*/  I2FP.F32.S32 R8, R8 ;  /* 0x0000000800087245 */ /* 0x000fe40000201400 */
[----:B------:R-:W-:Y:S01]  /*eb40*/  IADD3 R4, R2, 0x8, RZ ;  /* 0x0000000802047810 */ /* 0x000fe20007ffe0ff */
[CC--:B------:R-:W-:Y:S01]  /*eb50*/  FFMA.FTZ R231, R0.reuse, R6.reuse, R231 ;  /* 0x0000000600e77223 */ /* 0x0c0fe200000100e7 */
[----:B------:R-:W-:Y:S01]  /*eb60*/  FFMA.FTZ R227, R0, R6, R227 ;  /* 0x0000000600e37223 */ /* 0x000fe200000100e3 */
[----:B------:R-:W-:Y:S01]  /*eb70*/  IADD3 R6, R2, 0x10, RZ ;  /* 0x0000001002067810 */ /* 0x000fe20007ffe0ff */
[CC--:B------:R-:W-:Y:S01]  /*eb80*/  FFMA.FTZ R239, R0.reuse, R8.reuse, R239 ;  /* 0x0000000800ef7223 */ /* 0x0c0fe200000100ef */
[----:B------:R-:W-:Y:S01]  /*eb90*/  FFMA.FTZ R235, R0, R8, R235 ;  /* 0x0000000800eb7223 */ /* 0x000fe200000100eb */
[----:B------:R-:W-:Y:S01]  /*eba0*/  IADD3 R8, R2, 0x28, RZ ;  /* 0x0000002802087810 */ /* 0x000fe20007ffe0ff */
[----:B------:R-:W-:Y:S01]  /*ebb0*/  LDSM.16.MT88.4 R44, [R162+0x6000] ;  /* 0x00600000a22c783b */ /* 0x000fe20000004200 */
[----:B------:R-:W-:Y:S02]  /*ebc0*/  I2FP.F32.S32 R6, R6 ;  /* 0x0000000600067245 */ /* 0x000fe40000201400 */
[----:B------:R-:W-:Y:S02]  /*ebd0*/  I2FP.F32.S32 R4, R4 ;  /* 0x0000000400047245 */ /* 0x000fe40000201400 */
[----:B------:R-:W-:Y:S01]  /*ebe0*/  I2FP.F32.S32 R8, R8 ;  /* 0x0000000800087245 */ /* 0x000fe20000201400 */
[CC--:B-1----:R-:W-:Y:S01]  /*ebf0*/  FFMA.FTZ R245, R0.reuse, R6.reuse, R245 ;  /* 0x0000000600f57223 */ /* 0x0c2fe200000100f5 */
[----:B------:R-:W-:Y:S01]  /*ec00*/  FFMA.FTZ R241, R0, R6, R241 ;  /* 0x0000000600f17223 */ /* 0x000fe200000100f1 */
[----:B------:R-:W-:Y:S01]  /*ec10*/  IADD3 R6, R2, 0x20, RZ ;  /* 0x0000002002067810 */ /* 0x000fe20007ffe0ff */
[CC--:B------:R-:W-:Y:S01]  /*ec20*/  FFMA.FTZ R237, R0.reuse, R4.reuse, R237 ;  /* 0x0000000400ed7223 */ /* 0x0c0fe200000100ed */
[----:B------:R-:W-:Y:S01]  /*ec30*/  FFMA.FTZ R233, R0, R4, R233 ;  /* 0x0000000400e97223 */ /* 0x000fe200000100e9 */
[----:B------:R-:W-:Y:S01]  /*ec40*/  IADD3 R4, R2, 0x11, RZ ;  /* 0x0000001102047810 */ /* 0x000fe20007ffe0ff */
[C---:B------:R-:W-:Y:S01]  /*ec50*/  FFMA.FTZ R219, R0.reuse, R8, R219 ;  /* 0x0000000800db7223 */ /* 0x040fe200000100db */
[----:B------:R-:W-:Y:S01]  /*ec60*/  I2FP.F32.S32 R6, R6 ;  /* 0x0000000600067245 */ /* 0x000fe20000201400 */
[----:B------:R-:W-:Y:S01]  /*ec70*/  FFMA.FTZ R211, R0, R8, R211 ;  /* 0x0000000800d37223 */ /* 0x000fe200000100d3 */
[----:B------:R-:W-:Y:S01]  /*ec80*/  I2FP.F32.S32 R3, R2 ;  /* 0x0000000200037245 */ /* 0x000fe20000201400 */
[----:B------:R-:W-:Y:S01]  /*ec90*/  LDSM.16.MT88.4 R48, [R166+0x6800] ;  /* 0x00680000a630783b */ /* 0x000fe20000004200 */
[----:B------:R-:W-:Y:S01]  /*eca0*/  IADD3 R8, R2, 0x38, RZ ;  /* 0x0000003802087810 */ /* 0x000fe20007ffe0ff */
[CC--:B------:R-:W-:Y:S01]  /*ecb0*/  FFMA.FTZ R223, R0.reuse, R6.reuse, R223 ;  /* 0x0000000600df7223 */ /* 0x0c0fe200000100df */
[----:B------:R-:W-:Y:S01]  /*ecc0*/  FFMA.FTZ R215, R0, R6, R215 ;  /* 0x0000000600d77223 */ /* 0x000fe200000100d7 */
[----:B------:R-:W-:Y:S01]  /*ecd0*/  IADD3 R6, R2, 0x29, RZ ;  /* 0x0000002902067810 */ /* 0x000fe20007ffe0ff */
[CC--:B------:R-:W-:Y:S01]  /*ece0*/  FFMA.FTZ R229, R0.reuse, R3.reuse, R229 ;  /* 0x0000000300e57223 */ /* 0x0c0fe200000100e5 */
[----:B------:R-:W-:Y:S01]  /*ecf0*/  I2FP.F32.S32 R4, R4 ;  /* 0x0000000400047245 */ /* 0x000fe20000201400 */
[C---:B------:R-:W-:Y:S01]  /*ed00*/  FFMA.FTZ R225, R0.reuse, R3, R225 ;  /* 0x0000000300e17223 */ /* 0x040fe200000100e1 */
[----:B------:R-:W-:Y:S01]  /*ed10*/  I2FP.F32.S32 R6, R6 ;  /* 0x0000000600067245 */ /* 0x000fe20000201400 */
[----:B------:R-:W-:Y:S01]  /*ed20*/  LDSM.16.MT88.4 R52, [R164+0x6800] ;  /* 0x00680000a434783b */ /* 0x000fe20000004200 */
        /* <DEDUP_REMOVED lines=10> */
[----:B------:R-:W-:Y:S02]  /*edd0*/  FMNMX.FTZ R8, R229, R101, !PT ;  /* 0x00000065e5087209 */ /* 0x000fe40007810000 */
[----:B------:R-:W-:Y:S01]  /*ede0*/  I2FP.F32.S32 R4, R4 ;  /* 0x0000000400047245 */ /* 0x000fe20000201400 */
[CC--:B------:R-:W-:Y:S01]  /*edf0*/  FFMA.FTZ R201, R0.reuse, R6.reuse, R201 ;  /* 0x0000000600c97223 */ /* 0x0c0fe200000100c9 */
[C---:B------:R-:W-:Y:S01]  /*ee00*/  FFMA.FTZ R155, R0.reuse, R6, R155 ;  /* 0x00000006009b7223 */ /* 0x040fe2000001009b */
[----:B------:R-:W-:Y:S02]  /*ee10*/  FMNMX.FTZ R6, R225, R100, !PT ;  /* 0x00000064e1067209 */ /* 0x000fe40007810000 */
[----:B------:R-:W-:Y:S01]  /*ee20*/  FMNMX.FTZ R8, R231, R8, !PT ;  /* 0x00000008e7087209 */ /* 0x000fe20007810000 */
[C---:B------:R-:W-:Y:S01]  /*ee30*/  FFMA.FTZ R221, R0.reuse, R4, R221 ;  /* 0x0000000400dd7223 */ /* 0x040fe200000100dd */
[----:B------:R-:W-:Y:S01]  /*ee40*/  FMNMX.FTZ R6, R227, R6, !PT ;  /* 0x00000006e3067209 */ /* 0x000fe20007810000 */
[----:B------:R-:W-:Y:S01]  /*ee50*/  FFMA.FTZ R213, R0, R4, R213 ;  /* 0x0000000400d57223 */ /* 0x000fe200000100d5 */
[----:B------:R-:W-:Y:S02]  /*ee60*/  FMNMX.FTZ R8, R237, R8, !PT ;  /* 0x00000008ed087209 */ /* 0x000fe40007810000 */
[C---:B------:R-:W-:Y:S02]  /*ee70*/  IADD3 R4, R2.reuse, 0x30, RZ ;  /* 0x0000003002047810 */ /* 0x040fe40007ffe0ff */
[----:B------:R-:W-:Y:S02]  /*ee80*/  FMNMX.FTZ R6, R233, R6, !PT ;  /* 0x00000006e9067209 */ /* 0x000fe40007810000 */
[C---:B------:R-:W-:Y:S02]  /*ee90*/  IADD3 R35, R2.reuse, 0x18, RZ ;  /* 0x0000001802237810 */ /* 0x040fe40007ffe0ff */
[C---:B------:R-:W-:Y:S02]  /*eea0*/  IADD3 R5, R2.reuse, 0x41, RZ ;  /* 0x0000004102057810 */ /* 0x040fe40007ffe0ff */
[----:B------:R-:W-:Y:S02]  /*eeb0*/  FMNMX.FTZ R8, R239, R8, !PT ;  /* 0x00000008ef087209 */ /* 0x000fe40007810000 */
[----:B------:R-:W-:Y:S02]  /*eec0*/  I2FP.F32.S32 R4, R4 ;  /* 0x0000000400047245 */ /* 0x000fe40000201400 */
[----:B------:R-:W-:Y:S02]  /*eed0*/  FMNMX.FTZ R6, R235, R6, !PT ;  /* 0x00000006eb067209 */ /* 0x000fe40007810000 */
[----:B------:R-:W-:Y:S01]  /*eee0*/  IADD3 R33, R2, 0x19, RZ ;  /* 0x0000001902217810 */ /* 0x000fe20007ffe0ff */
[CC--:B------:R-:W-:Y:S01]  /*eef0*/  FFMA.FTZ R207, R0.reuse, R4.reuse, R207 ;  /* 0x0000000400cf7223 */ /* 0x0c0fe200000100cf */
[----:B------:R-:W-:Y:S01]  /*ef00*/  I2FP.F32.S32 R35, R35 ;  /* 0x0000002300237245 */ /* 0x000fe20000201400 */
[C---:B------:R-:W-:Y:S01]  /*ef10*/  FFMA.FTZ R199, R0.reuse, R4, R199 ;  /* 0x0000000400c77223 */ /* 0x040fe200000100c7 */
[----:B------:R-:W-:Y:S02]  /*ef20*/  I2FP.F32.S32 R5, R5 ;  /* 0x0000000500057245 */ /* 0x000fe40000201400 */
[----:B------:R-:W-:Y:S01]  /*ef30*/  FMNMX.FTZ R8, R245, R8, !PT ;  /* 0x00000008f5087209 */ /* 0x000fe20007810000 */
[C---:B------:R-:W-:Y:S01]  /*ef40*/  FFMA.FTZ R198, R0.reuse, R35, R198 ;  /* 0x0000002300c67223 */ /* 0x040fe200000100c6 */
[----:B------:R-:W-:Y:S01]  /*ef50*/  FMNMX.FTZ R6, R241, R6, !PT ;  /* 0x00000006f1067209 */ /* 0x000fe20007810000 */
[C---:B------:R-:W-:Y:S01]  /*ef60*/  FFMA.FTZ R151, R0.reuse, R5, R151 ;  /* 0x0000000500977223 */ /* 0x040fe20000010097 */
[----:B------:R-:W-:Y:S01]  /*ef70*/  I2FP.F32.S32 R33, R33 ;  /* 0x0000002100217245 */ /* 0x000fe20000201400 */
[----:B------:R-:W-:Y:S01]  /*ef80*/  FFMA.FTZ R143, R0, R5, R143 ;  /* 0x00000005008f7223 */ /* 0x000fe2000001008f */
        /* <DEDUP_REMOVED lines=18> */
[C---:B------:R-:W-:Y:S01]  /*f0b0*/  FFMA.FTZ R147, R0.reuse, R4, R147 ;  /* 0x0000000400937223 */ /* 0x040fe20000010093 */
[----:B------:R-:W-:Y:S01]  /*f0c0*/  FMNMX.FTZ R8, R213, R8, !PT ;  /* 0x00000008d5087209 */ /* 0x000fe20007810000 */
[----:B------:R-:W-:Y:S01]  /*f0d0*/  FFMA.FTZ R139, R0, R4, R139 ;  /* 0x00000004008b7223 */ /* 0x000fe2000001008b */
[C---:B------:R-:W-:Y:S02]  /*f0e0*/  IADD3 R3, R2.reuse, 0x31, RZ ;  /* 0x0000003102037810 */ /* 0x040fe40007ffe0ff */
[C---:B------:R-:W-:Y:S02]  /*f0f0*/  IADD3 R4, R2.reuse, 0x50, RZ ;  /* 0x0000005002047810 */ /* 0x040fe40007ffe0ff */
[----:B------:R-:W-:Y:S02]  /*f100*/  FMNMX.FTZ R6, R219, R6, !PT ;  /* 0x00000006db067209 */ /* 0x000fe40007810000 */
[----:B------:R-:W-:Y:S02]  /*f110*/  FMNMX.FTZ R8, R211, R8, !PT ;  /* 0x00000008d3087209 */ /* 0x000fe40007810000 */
[----:B------:R-:W-:Y:S02]  /*f120*/  I2FP.F32.S32 R3, R3 ;  /* 0x0000000300037245 */ /* 0x000fe40000201400 */
[----:B------:R-:W-:Y:S02]  /*f130*/  I2FP.F32.S32 R5, R4 ;  /* 0x0000000400057245 */ /* 0x000fe40000201400 */
[----:B------:R-:W-:Y:S01]  /*f140*/  IADD3 R4, R2, 0x58, RZ ;  /* 0x0000005802047810 */ /* 0x000fe20007ffe0ff */
[CC--:B------:R-:W-:Y:S01]  /*f150*/  FFMA.FTZ R197, R0.reuse, R3.reuse, R197 ;  /* 0x0000000300c57223 */ /* 0x0c0fe200000100c5 */
[----:B------:R-:W-:Y:S01]  /*f160*/  FMNMX.FTZ R6, R217, R6, !PT ;  /* 0x00000006d9067209 */ /* 0x000fe20007810000 */
[C---:B------:R-:W-:Y:S01]  /*f170*/  FFMA.FTZ R205, R0.reuse, R3, R205 ;  /* 0x0000000300cd7223 */ /* 0x040fe200000100cd */
        /* <DEDUP_REMOVED lines=32> */
[C---:B------:R-:W-:Y:S02]  /*f380*/  IADD3 R63, R2.reuse, 0x60, RZ ;  /* 0x00000060023f7810 */ /* 0x040fe40007ffe0ff */
[----:B------:R-:W-:Y:S02]  /*f390*/  FMNMX.FTZ R6, R137, R6, !PT ;  /* 0x0000000689067209 */ /* 0x000fe40007810000 */
[----:B------:R-:W-:Y:S02]  /*f3a0*/  I2FP.F32.S32 R5, R5 ;  /* 0x0000000500057245 */ /* 0x000fe40000201400 */
[----:B------:R-:W-:Y:S02]  /*f3b0*/  IADD3 R3, R2, 0x61, RZ ;  /* 0x0000006102037810 */ /* 0x000fe40007ffe0ff */
[----:B------:R-:W-:Y:S01]  /*f3c0*/  FMNMX.FTZ R8, R127, R8, !PT ;  /* 0x000000087f087209 */ /* 0x000fe20007810000 */
[C---:B------:R-:W-:Y:S01]  /*f3d0*/  FFMA.FTZ R123, R0.reuse, R5, R123 ;  /* 0x00000005007b7223 */ /* 0x040fe2000001007b */
[----:B------:R-:W-:Y:S01]  /*f3e0*/  I2FP.F32.S32 R63, R63 ;  /* 0x0000003f003f7245 */ /* 0x000fe20000201400 */
[----:B------:R-:W-:Y:S01]  /*f3f0*/  FFMA.FTZ R131, R0, R5, R131 ;  /* 0x0000000500837223 */ /* 0x000fe20000010083 */
[----:B------:R-:W-:Y:S02]  /*f400*/  FMNMX.FTZ R6, R135, R6, !PT ;  /* 0x0000000687067209 */ /* 0x000fe40007810000 */
[----:B------:R-:W-:Y:S01]  /*f410*/  IADD3 R4, R2, 0x70, RZ ;  /* 0x0000007002047810 */ /* 0x000fe20007ffe0ff */
[C---:B------:R-:W-:Y:S01]  /*f420*/  FFMA.FTZ R121, R0.reuse, R63, R121 ;  /* 0x0000003f00797223 */ /* 0x040fe20000010079 */
[----:B------:R-:W-:Y:S01]  /*f430*/  I2FP.F32.S32 R3, R3 ;  /* 0x0000000300037245 */ /* 0x000fe20000201400 */
[C---:B------:R-:W-:Y:S01]  /*f440*/  FFMA.FTZ R63, R0.reuse, R63, R200 ;  /* 0x0000003f003f7223 */ /* 0x040fe200000100c8 */
[----:B------:R-:W-:Y:S02]  /*f450*/  FMNMX.FTZ R8, R125, R8, !PT ;  /* 0x000000087d087209 */ /* 0x000fe40007810000 */
[----:B------:R-:W-:Y:S01]  /*f460*/  FMNMX.FTZ R6, R133, R6, !PT ;  /* 0x0000000685067209 */ /* 0x000fe20007810000 */
[-C--:B------:R-:W-:Y:S01]  /*f470*/  FFMA.FTZ R59, R0, R3.reuse, R202 ;  /* 0x00000003003b7223 */ /* 0x080fe200000100ca */
[----:B------:R-:W-:Y:S01]  /*f480*/  IADD3 R5, R2, 0x68, RZ ;  /* 0x0000006802057810 */ /* 0x000fe20007ffe0ff */
[C---:B------:R-:W-:Y:S01]  /*f490*/  FFMA.FTZ R115, R0.reuse, R3, R115 ;  /* 0x0000000300737223 */ /* 0x040fe20000010073 */
[----:B------:R-:W-:Y:S02]  /*f4a0*/  I2FP.F32.S32 R4, R4 ;  /* 0x0000000400047245 */ /* 0x000fe40000201400 */
        /* <DEDUP_REMOVED lines=8> */
[C---:B------:R-:W-:Y:S01]  /*f530*/  FFMA.FTZ R113, R0.reuse, R5, R113 ;  /* 0x0000000500717223 */ /* 0x040fe20000010071 */
[----:B------:R-:W-:Y:S01]  /*f540*/  I2FP.F32.S32 R3, R3 ;  /* 0x0000000300037245 */ /* 0x000fe20000201400 */
[C---:B------:R-:W-:Y:S01]  /*f550*/  FFMA.FTZ R57, R0.reuse, R5, R57 ;  /* 0x0000000500397223 */ /* 0x040fe20000010039 */
[----:B------:R-:W-:Y:S02]  /*f560*/  FMNMX.FTZ R4, R115, R4, !PT ;  /* 0x0000000473047209 */ /* 0x000fe40007810000 */
[----:B------:R-:W-:Y:S01]  /*f570*/  FMNMX.FTZ R6, R59, R6, !PT ;  /* 0x000000063b067209 */ /* 0x000fe20007810000 */
[-C--:B------:R-:W-:Y:S01]  /*f580*/  FFMA.FTZ R111, R0, R3.reuse, R111 ;  /* 0x00000003006f7223 */ /* 0x080fe2000001006f */
[----:B------:R-:W-:Y:S01]  /*f590*/  IADD3 R67, R2, 0x71, RZ ;  /* 0x0000007102437810 */ /* 0x000fe20007ffe0ff */
[----:B------:R-:W-:Y:S01]  /*f5a0*/  FFMA.FTZ R61, R0, R3, R17 ;  /* 0x00000003003d7223 */ /* 0x000fe20000010011 */
[----:B------:R-:W-:Y:S01]  /*f5b0*/  FMNMX.FTZ R4, R113, R4, !PT ;  /* 0x0000000471047209 */ /* 0x000fe20007810000 */
[----:B------:R-:W-:Y:S01]  /*f5c0*/  LDSM.16.MT88.4 R16, [R166+0x6000] ;  /* 0x00600000a610783b */ /* 0x000fe20000004200 */
[----:B------:R-:W-:Y:S02]  /*f5d0*/  FMNMX.FTZ R6, R57, R6, !PT ;  /* 0x0000000639067209 */ /* 0x000fe40007810000 */
[C---:B------:R-:W-:Y:S02]  /*f5e0*/  IADD3 R65, R2.reuse, 0x78, RZ ;  /* 0x0000007802417810 */ /* 0x040fe40007ffe0ff */
[----:B------:R-:W-:Y:S02]  /*f5f0*/  I2FP.F32.S32 R67, R67 ;  /* 0x0000004300437245 */ /* 0x000fe40000201400 */
[----:B------:R-:W-:Y:S02]  /*f600*/  IADD3 R3, R2, 0x79, RZ ;  /* 0x0000007902037810 */ /* 0x000fe40007ffe0ff */
[----:B------:R-:W-:Y:S01]  /*f610*/  FMNMX.FTZ R4, R111, R4, !PT ;  /* 0x000000046f047209 */ /* 0x000fe20007810000 */
[CC--:B------:R-:W-:Y:S01]  /*f620*/  FFMA.FTZ R107, R0.reuse, R67.reuse, R107 ;  /* 0x00000043006b7223 */ /* 0x0c0fe2000001006b */
[----:B------:R-:W-:Y:S01]  /*f630*/  FMNMX.FTZ R2, R61, R6, !PT ;  /* 0x000000063d027209 */ /* 0x000fe20007810000 */
        /* <DEDUP_REMOVED lines=23> */
[C---:B------:R-:W-:Y:S01]  /*f7b0*/  FADD.FTZ R4, -R2.reuse, R101 ;  /* 0x0000006502047221 */ /* 0x040fe20000010100 */
[C---:B------:R-:W-:Y:S01]  /*f7c0*/  FSETP.NEU.FTZ.AND P0, PT, R2.reuse, -INF , PT ;  /* 0xff8000000200780b */ /* 0x040fe20003f1d000 */
[C---:B------:R-:W-:Y:S01]  /*f7d0*/  FADD.FTZ R5, -R3.reuse, R100 ;  /* 0x0000006403057221 */ /* 0x040fe20000010100 */
[----:B------:R-:W-:Y:S01]  /*f7e0*/  FMUL.FTZ R100, R2, UR4 ;  /* 0x0000000402647c20 */ /* 0x000fe20008410000 */
[----:B------:R-:W-:Y:S01]  /*f7f0*/  FMUL.FTZ R66, R3, UR4 ;  /* 0x0000000403427c20 */ /* 0x000fe20008410000 */
[----:B------:R-:W-:Y:S01]  /*f800*/  FMUL.FTZ R39, R4, UR4 ;  /* 0x0000000404277c20 */ /* 0x000fe20008410000 */
[----:B------:R-:W-:Y:S02]  /*f810*/  FMUL.FTZ R38, R5, UR4 ;  /* 0x0000000405267c20 */ /* 0x000fe40008410000 */
[----:B------:R-:W-:Y:S02]  /*f820*/  FSEL R100, R100, RZ, P0 ;  /* 0x000000ff64647208 */ /* 0x000fe40000000000 */
        /* <DEDUP_REMOVED lines=13> */
[----:B------:R-:W-:Y:S01]  /*f900*/  FFMA.FTZ R58, R33, UR4, -R66 ;  /* 0x00000004213a7c23 */ /* 0x000fe20008010842 */
[----:B------:R-:W-:Y:S01]  /*f910*/  FFMA.FTZ R120, R57, UR4, -R100 ;  /* 0x0000000439787c23 */ /* 0x000fe20008010864 */
        /* <DEDUP_REMOVED lines=20> */
[----:B------:R-:W-:Y:S01]  /*fa60*/  FFMA.FTZ R76, R35, UR4, -R66 ;  /* 0x00000004234c7c23 */ /* 0x000fe20008010842 */
[--C-:B------:R-:W-:Y:S01]  /*fa70*/  FFMA.FTZ R247, R247, UR4, -R100.reuse ;  /* 0x00000004f7f77c23 */ /* 0x100fe20008010864 */
[----:B------:R-:W-:Y:S01]  /*fa80*/  FFMA.FTZ R196, R196, UR4, -R100 ;  /* 0x00000004c4c47c23 */ /* 0x000fe20008010864 */
[C---:B------:R-:W-:Y:S01]  /*fa90*/  FMUL.FTZ R34, R39.reuse, R70 ;  /* 0x0000004627227220 */ /* 0x040fe20000410000 */
[----:B------:R-:W-:Y:S03]  /*faa0*/  FMUL.FTZ R35, R39, R71 ;  /* 0x0000004727237220 */ /* 0x000fe60000410000 */
[----:B------:R-:W2:Y:S01]  /*fab0*/  MUFU.EX2 R104, R104 ;  /* 0x0000006800687308 */ /* 0x000ea20000000800 */
[----:B-1----:R-:W-:Y:S01]  /*fac0*/  F2FP.BF16.F32.PACK_AB R41, R60, R56 ;  /* 0x000000383c29723e */ /* 0x002fe200000010ff */
[C---:B------:R-:W-:Y:S01]  /*fad0*/  FMUL.FTZ R32, R38.reuse, R68 ;  /* 0x0000004426207220 */ /* 0x040fe20000410000 */
[----:B------:R-:W-:Y:S01]  /*fae0*/  FMUL.FTZ R33, R38, R69 ;  /* 0x0000004526217220 */ /* 0x000fe20000410000 */
[----:B------:R-:W-:Y:S01]  /*faf0*/  FFMA.FTZ R118, R125, UR4, -R66 ;  /* 0x000000047d767c23 */ /* 0x000fe20008010842 */
[--C-:B------:R-:W-:Y:S01]  /*fb00*/  FFMA.FTZ R125, R61, UR4, -R100.reuse ;  /* 0x000000043d7d7c23 */ /* 0x100fe20008010864 */
[--C-:B------:R-:W-:Y:S01]  /*fb10*/  FFMA.FTZ R245, R245, UR4, -R100.reuse ;  /* 0x00000004f5f57c23 */ /* 0x100fe20008010864 */
[----:B------:R-:W-:Y:S03]  /*fb20*/  FFMA.FTZ R198, R198, UR4, -R100 ;  /* 0x00000004c6c67c23 */ /* 0x000fe60008010864 */
[----:B------:R-:W-:Y:S01]  /*fb30*/  MUFU.EX2 R119, R119 ;  /* 0x0000007700777308 */ /* 0x000fe20000000800 */
[--C-:B------:R-:W-:Y:S01]  /*fb40*/  FFMA.FTZ R243, R243, UR4, -R66.reuse ;  /* 0x00000004f3f37c23 */ /* 0x100fe20008010842 */
[----:B------:R-:W-:Y:S01]  /*fb50*/  FFMA.FTZ R77, R215, UR4, -R66 ;  /* 0x00000004d74d7c23 */ /* 0x000fe20008010842 */
[----:B------:R-:W-:Y:S01]  /*fb60*/  FFMA.FTZ R78, R201, UR4, -R100 ;  /* 0x00000004c94e7c23 */ /* 0x000fe20008010864 */
[----:B------:R-:W-:Y:S01]  /*fb70*/  FFMA.FTZ R91, R199, UR4, -R66 ;  /* 0x00000004c75b7c23 */ /* 0x000fe20008010842 */
        /* <DEDUP_REMOVED lines=20> */
[----:B-1----:R-:W-:Y:S01]  /*fcc0*/  F2FP.BF16.F32.PACK_AB R40, R108, R119 ;  /* 0x000000776c28723e */ /* 0x002fe200000010ff */
[----:B------:R-:W-:Y:S01]  /*fcd0*/  FFMA.FTZ R119, R38, R191, R119 ;  /* 0x000000bf26777223 */ /* 0x000fe20000010077 */
[----:B------:R-:W-:Y:S01]  /*fce0*/  FFMA.FTZ R135, R135, UR4, -R100 ;  /* 0x0000000487877c23 */ /* 0x000fe20008010864 */
[--C-:B------:R-:W-:Y:S01]  /*fcf0*/  FFMA.FTZ R129, R129, UR4, -R66.reuse ;  /* 0x0000000481817c23 */ /* 0x100fe20008010842 */
[----:B------:R-:W-:Y:S01]  /*fd00*/  FFMA.FTZ R116, R127, UR4, -R66 ;  /* 0x000000047f747c23 */ /* 0x000fe20008010842 */
[----:B------:R-:W-:Y:S01]  /*fd10*/  FADD.FTZ R119, R108, R119 ;  /* 0x000000776c777221 */ /* 0x000fe20000010000 */
[----:B------:R-:W-:Y:S03]  /*fd20*/  FFMA.FTZ R121, R121, UR4, -R100 ;  /* 0x0000000479797c23 */ /* 0x000fe60008010864 */
[----:B------:R-:W-:Y:S01]  /*fd30*/  MUFU.EX2 R97, R245 ;  /* 0x000000f500617308 */ /* 0x000fe20000000800 */
[----:B------:R-:W-:Y:S01]  /*fd40*/  ISETP.GT.AND P0, PT, R179, R174, PT ;  /* 0x000000aeb300720c */ /* 0x000fe20003f04270 */
[--C-:B------:R-:W-:Y:S01]  /*fd50*/  FFMA.FTZ R108, R113, UR4, -R66.reuse ;  /* 0x00000004716c7c23 */ /* 0x100fe20008010842 */
[--C-:B------:R-:W-:Y:S01]  /*fd60*/  FFMA.FTZ R115, R115, UR4, -R66.reuse ;  /* 0x0000000473737c23 */ /* 0x100fe20008010842 */
[----:B------:R-:W-:Y:S01]  /*fd70*/  FFMA.FTZ R111, R111, UR4, -R66 ;  /* 0x000000046f6f7c23 */ /* 0x000fe20008010842 */
[----:B------:R-:W-:Y:S01]  /*fd80*/  FFMA.FTZ R107, R107, UR4, -R100 ;  /* 0x000000046b6b7c23 */ /* 0x000fe20008010864 */
[--C-:B------:R-:W-:Y:S04]  /*fd90*/  FFMA.FTZ R105, R105, UR4, -R66.reuse ;  /* 0x0000000469697c23 */ /* 0x100fe80008010842 */
[----:B------:R-:W1:Y:S01]  /*fda0*/  MUFU.EX2 R94, R247 ;  /* 0x000000f7005e7308 */ /* 0x000e620000000800 */
[----:B--2---:R-:W-:Y:S01]  /*fdb0*/  F2FP.BF16.F32.PACK_AB R42, R101, R106 ;  /* 0x0000006a652a723e */ /* 0x004fe200000010ff */
[----:B------:R-:W-:Y:S08]  /*fdc0*/  FADD.FTZ R106, R106, R119 ;  /* 0x000000776a6a7221 */ /* 0x000ff00000010000 */
        /* <DEDUP_REMOVED lines=8> */
[----:B------:R-:W2:Y:S01]  /*fe50*/  MUFU.EX2 R85, R196 ;  /* 0x000000c400557308 */ /* 0x000ea20000000800 */
[C---:B------:R-:W-:Y:S03]  /*fe60*/  HMMA.16816.F32.BF16 R12, R40.reuse, R20, R12 ;  /* 0x00000014280c723c */ /* 0x040fe6000004180c */
[--C-:B------:R-:W-:Y:S01]  /*fe70*/  FFMA.FTZ R84, R241, UR4, -R66.reuse ;  /* 0x00000004f1547c23 */ /* 0x100fe20008010842 */
[--C-:B------:R-:W-:Y:S01]  /*fe80*/  FFMA.FTZ R87, R195, UR4, -R66.reuse ;  /* 0x00000004c3577c23 */ /* 0x100fe20008010842 */
[--C-:B------:R-:W-:Y:S01]  /*fe90*/  FFMA.FTZ R86, R197, UR4, -R66.reuse ;  /* 0x00000004c5567c23 */ /* 0x100fe20008010842 */
[C---:B------:R-:W-:Y:S03]  /*fea0*/  HMMA.16816.F32.BF16 R16, R40.reuse, R22, R16 ;  /* 0x000000162810723c */ /* 0x040fe60000041810 */
[----:B------:R-:W-:Y:S02]  /*feb0*/  MUFU.EX2 R76, R76 ;  /* 0x0000004c004c7308 */ /* 0x000fe40000000800 */
[C---:B------:R-:W-:Y:S01]  /*fec0*/  FMUL.FTZ R20, R38.reuse, R80 ;  /* 0x0000005026147220 */ /* 0x040fe20000410000 */
[C---:B------:R-:W-:Y:S01]  /*fed0*/  FMUL.FTZ R21, R38.reuse, R81 ;  /* 0x0000005126157220 */ /* 0x040fe20000410000 */
[C---:B------:R-:W-:Y:S01]  /*fee0*/  FMUL.FTZ R22, R39.reuse, R82 ;  /* 0x0000005227167220 */ /* 0x040fe20000410000 */
[----:B------:R-:W-:Y:S05]  /*fef0*/  FMUL.FTZ R23, R39, R83 ;  /* 0x0000005327177220 */ /* 0x000fea0000410000 */
[----:B------:R-:W-:Y:S01]  /*ff00*/  MUFU.EX2 R84, R84 ;  /* 0x0000005400547308 */ /* 0x000fe20000000800 */
[----:B------:R-:W-:Y:S01]  /*ff10*/  FFMA.FTZ R82, R155, UR4, -R66 ;  /* 0x000000049b527c23 */ /* 0x000fe20008010842 */
[--C-:B------:R-:W-:Y:S01]  /*ff20*/  FFMA.FTZ R83, R207, UR4, -R100.reuse ;  /* 0x00000004cf537c23 */ /* 0x100fe20008010864 */
[--C-:B------:R-:W-:Y:S01]  /*ff30*/  FFMA.FTZ R80, R205, UR4, -R100.reuse ;  /* 0x00000004cd507c23 */ /* 0x100fe20008010864 */
[----:B------:R-:W-:Y:S01]  /*ff40*/  FFMA.FTZ R81, R203, UR4, -R100 ;  /* 0x00000004cb517c23 */ /* 0x000fe20008010864 */
[C---:B------:R-:W-:Y:S05]  /*ff50*/  HMMA.16816.F32.BF16 R20, R40.reuse, R28, R20 ;  /* 0x0000001c2814723c */ /* 0x040fea0000041814 */
[----:B------:R-:W-:Y:S01]  /*ff60*/  MUFU.EX2 R69, R69 ;  /* 0x0000004500457308 */ /* 0x000fe20000000800 */
[C---:B------:R-:W-:Y:S09]  /*ff70*/  HMMA.16816.F32.BF16 R24, R40.reuse, R30, R24 ;  /* 0x0000001e2818723c */ /* 0x040ff20000041818 */
[----:B------:R-:W-:Y:S02]  /*ff80*/  MUFU.EX2 R70, R70 ;  /* 0x0000004600467308 */ /* 0x000fe40000000800 */
[C---:B------:R-:W-:Y:S01]  /*ff90*/  FMUL.FTZ R28, R38.reuse, R72 ;  /* 0x00000048261c7220 */ /* 0x040fe20000410000 */
[----:B------:R-:W-:Y:S01]  /*ffa0*/  FMUL.FTZ R29, R38, R73 ;  /* 0x00000049261d7220 */ /* 0x000fe20000410000 */
[C---:B------:R-:W-:Y:S01]  /*ffb0*/  FMUL.FTZ R30, R39.reuse, R74 ;  /* 0x0000004a271e7220 */ /* 0x040fe20000410000 */
[C---:B------:R-:W-:Y:S01]  /*ffc0*/  FMUL.FTZ R31, R39.reuse, R75 ;  /* 0x0000004b271f7220 */ /* 0x040fe20000410000 */
[----:B------:R-:W-:Y:S04]  /*ffd0*/  FFMA.FTZ R39, R39, R192, R56 ;  /* 0x000000c027277223 */ /* 0x000fe80000010038 */
        /* <DEDUP_REMOVED lines=9> */
[----:B------:R-:W-:Y:S01]  /*10070*/  FADD.FTZ R39, R101, R106 ;  /* 0x0000006a65277221 */ /* 0x000fe20000010000 */
[----:B------:R-:W-:Y:S05]  /*10080*/  FADD.FTZ R117, R117, R38 ;  /* 0x0000002675757221 */ /* 0x000fea0000010000 */
[----:B------:R-:W5:Y:S02]  /*10090*/  MUFU.EX2 R68, R68 ;  /* 0x0000004400447308 */ /* 0x000f640000000800 */
[----:B-1----:R-:W-:Y:S01]  /*100a0*/  F2FP.BF16.F32.PACK_AB R41, R94, R97 ;  /* 0x000000615e29723e */ /* 0x002fe200000010ff */
[----:B---3--:R-:W-:Y:S01]  /*100b0*/  LDSM.16.MT88.4 R56, [R164+0x8800] ;  /* 0x00880000a438783b */ /* 0x008fe20000004200 */
[----:B--2---:R-:W-:Y:S01]  /*100c0*/  F2FP.BF16.F32.PACK_AB R43, R85, R88 ;  /* 0x00000058552b723e */ /* 0x004fe200000010ff */
[----:B------:R-:W-:Y:S01]  /*100d0*/  FADD.FTZ R104, R104, R117 ;  /* 0x0000007568687221 */ /* 0x000fe20000010000 */
[----:B----4-:R-:W-:Y:S04]  /*100e0*/  F2FP.BF16.F32.PACK_AB R42, R75, R76 ;  /* 0x0000004c4b2a723e */ /* 0x010fe800000010ff */
[----:B------:R-:W-:Y:S01]  /*100f0*/  MUFU.EX2 R77, R77 ;  /* 0x0000004d004d7308 */ /* 0x000fe20000000800 */
[----:B------:R-:W-:Y:S01]  /*10100*/  F2FP.BF16.F32.PACK_AB R40, R79, R84 ;  /* 0x000000544f28723e */ /* 0x000fe200000010ff */
[----:B------:R-:W-:Y:S01]  /*10110*/  LDSM.16.MT88.4 R60, [R163+0x8800] ;  /* 0x00880000a33c783b */ /* 0x000fe20000004200 */
[----:B------:R-:W-:Y:S01]  /*10120*/  FADD.FTZ R84, R84, R39 ;  /* 0x0000002754547221 */ /* 0x000fe20000010000 */
[----:B------:R-:W-:Y:S01]  /*10130*/  FADD.FTZ R97, R97, R104 ;  /* 0x0000006861617221 */ /* 0x000fe20000010000 */
[----:B------:R-:W-:Y:S02]  /*10140*/  FFMA.FTZ R104, R109, UR4, -R100 ;  /* 0x000000046d687c23 */ /* 0x000fe40008010864 */
[----:B------:R-:W-:Y:S03]  /*10150*/  FADD.FTZ R79, R79, R84 ;  /* 0x000000544f4f7221 */ /* 0x000fe60000010000 */
[----:B------:R-:W1:Y:S01]  /*10160*/  MUFU.EX2 R74, R74 ;  /* 0x0000004a004a7308 */ /* 0x000e620000000800 */
[C---:B------:R-:W-:Y:S03]  /*10170*/  HMMA.16816.F32.BF16 R4, R40.reuse, R48, R4 ;  /* 0x000000302804723c */ /* 0x040fe60000041804 */
[----:B------:R-:W-:Y:S01]  /*10180*/  FADD.FTZ R38, R76, R79 ;  /* 0x0000004f4c267221 */ /* 0x000fe20000010000 */
[----:B------:R-:W-:Y:S02]  /*10190*/  FADD.FTZ R97, R94, R97 ;  /* 0x000000615e617221 */ /* 0x000fe40000010000 */
[C---:B------:R-:W-:Y:S03]  /*101a0*/  HMMA.16816.F32.BF16 R8, R40.reuse, R50, R8 ;  /* 0x000000322808723c */ /* 0x040fe60000041808 */
[----:B------:R-:W-:Y:S01]  /*101b0*/  MUFU.EX2 R72, R72 ;  /* 0x0000004800487308 */ /* 0x000fe20000000800 */
[----:B------:R-:W2:Y:S01]  /*101c0*/  LDSM.16.MT88.4 R48, [R162+0x6800] ;  /* 0x00680000a230783b */ /* 0x000ea20000004200 */
[----:B------:R-:W-:Y:S01]  /*101d0*/  FADD.FTZ R38, R75, R38 ;  /* 0x000000264b267221 */ /* 0x000fe20000010000 */
[C---:B------:R-:W-:Y:S07]  /*101e0*/  HMMA.16816.F32.BF16 R12, R40.reuse, R52, R12 ;  /* 0x00000034280c723c */ /* 0x040fee000004180c */
[----:B------:R-:W3:Y:S01]  /*101f0*/  MUFU.EX2 R73, R73 ;  /* 0x0000004900497308 */ /* 0x000ee20000000800 */
[----:B------:R-:W-:Y:S03]  /*10200*/  LDSM.16.MT88.4 R92, [R166+0x9800] ;  /* 0x00980000a65c783b */ /* 0x000fe60000004200 */
[----:B------:R-:W-:Y:S01]  /*10210*/  FADD.FTZ R88, R88, R97 ;  /* 0x0000006158587221 */ /* 0x000fe20000010000 */
[C---:B------:R-:W-:Y:S05]  /*10220*/  HMMA.16816.F32.BF16 R16, R40.reuse, R54, R16 ;  /* 0x000000362810723c */ /* 0x040fea0000041810 */
[----:B------:R-:W-:Y:S01]  /*10230*/  MUFU.EX2 R83, R83 ;  /* 0x0000005300537308 */ /* 0x000fe20000000800 */
[----:B------:R-:W4:Y:S01]  /*10240*/  LDSM.16.MT88.4 R52, [R166+0x7000] ;  /* 0x00700000a634783b */ /* 0x000f220000004200 */
[C---:B-----5:R-:W-:Y:S04]  /*10250*/  HMMA.16816.F32.BF16 R20, R40.reuse, R44, R20 ;  /* 0x0000002c2814723c */ /* 0x060fe80000041814 */
[----:B------:R-:W-:Y:S04]  /*10260*/  FADD.FTZ R88, R85, R88 ;  /* 0x0000005855587221 */ /* 0x000fe80000010000 */
[----:B------:R-:W-:Y:S01]  /*10270*/  MUFU.EX2 R80, R80 ;  /* 0x0000005000507308 */ /* 0x000fe20000000800 */
[C---:B------:R-:W-:Y:S01]  /*10280*/  HMMA.16816.F32.BF16 R24, R40.reuse, R46, R24 ;  /* 0x0000002e2818723c */ /* 0x040fe20000041818 */
[----:B------:R-:W5:Y:S08]  /*10290*/  LDSM.16.MT88.4 R44, [R164+0x7000] ;  /* 0x00700000a42c783b */ /* 0x000f700000004200 */
[----:B------:R-:W-:Y:S10]  /*102a0*/  MUFU.EX2 R81, R81 ;  /* 0x0000005100517308 */ /* 0x000ff40000000800 */
[----:B------:R-:W-:Y:S01]  /*102b0*/  MUFU.EX2 R87, R87 ;  /* 0x0000005700577308 */ /* 0x000fe20000000800 */
[C---:B--2---:R-:W-:Y:S06]  /*102c0*/  HMMA.16816.F32.BF16 R28, R40.reuse, R48, R28 ;  /* 0x00000030281c723c */ /* 0x044fec000004181c */
[----:B------:R-:W-:Y:S03]  /*102d0*/  HMMA.16816.F32.BF16 R32, R40, R50, R32 ;  /* 0x000000322820723c */ /* 0x000fe60000041820 */
[----:B------:R-:W-:Y:S01]  /*102e0*/  MUFU.EX2 R78, R78 ;  /* 0x0000004e004e7308 */ /* 0x000fe20000000800 */
[----:B------:R-:W2:Y:S03]  /*102f0*/  LDSM.16.MT88.4 R48, [R163+0x7000] ;  /* 0x00700000a330783b */ /* 0x000ea60000004200 */
[----:B------:R-:W-:Y:S01]  /*10300*/  F2FP.BF16.F32.PACK_AB R41, R70, R69 ;  /* 0x000000454629723e */ /* 0x000fe200000010ff */
[----:B------:R-:W-:Y:S05]  /*10310*/  FADD.FTZ R69, R69, R88 ;  /* 0x0000005845457221 */ /* 0x000fea0000010000 */
[----:B------:R-:W-:Y:S01]  /*10320*/  MUFU.EX2 R91, R91 ;  /* 0x0000005b005b7308 */ /* 0x000fe20000000800 */
[----:B------:R-:W-:Y:S01]  /*10330*/  F2FP.BF16.F32.PACK_AB R43, R68, R71 ;  /* 0x00000047442b723e */ /* 0x000fe200000010ff */
[----:B------:R-:W-:Y:S01]  /*10340*/  FADD.FTZ R70, R70, R69 ;  /* 0x0000004546467221 */ /* 0x000fe20000010000 */
[----:B-1----:R-:W-:Y:S01]  /*10350*/  F2FP.BF16.F32.PACK_AB R40, R74, R77 ;  /* 0x0000004d4a28723e */ /* 0x002fe200000010ff */
[----:B------:R-:W-:Y:S01]  /*10360*/  FADD.FTZ R77, R77, R38 ;  /* 0x000000264d4d7221 */ /* 0x000fe20000010000 */
[----:B---3--:R-:W-:Y:S01]  /*10370*/  F2FP.BF16.F32.PACK_AB R42, R73, R72 ;  /* 0x00000048492a723e */ /* 0x008fe200000010ff */
[----:B------:R-:W-:Y:S04]  /*10380*/  FADD.FTZ R71, R71, R70 ;  /* 0x0000004647477221 */ /* 0x000fe80000010000 */
[----:B------:R-:W-:Y:S01]  /*10390*/  MUFU.EX2 R86, R86 ;  /* 0x0000005600567308 */ /* 0x000fe20000000800 */
[----:B------:R-:W-:Y:S01]  /*103a0*/  FADD.FTZ R68, R68, R71 ;  /* 0x0000004744447221 */ /* 0x000fe20000010000 */
[C---:B----4-:R-:W-:Y:S08]  /*103b0*/  HMMA.16816.F32.BF16 R4, R40.reuse, R52, R4 ;  /* 0x000000342804723c */ /* 0x050ff00000041804 */
[----:B------:R-:W1:Y:S01]  /*103c0*/  MUFU.EX2 R82, R82 ;  /* 0x0000005200527308 */ /* 0x000e620000000800 */
[C---:B------:R-:W-:Y:S01]  /*103d0*/  HMMA.16816.F32.BF16 R8, R40.reuse, R54, R8 ;  /* 0x000000362808723c */ /* 0x040fe20000041808 */
[----:B------:R-:W3:Y:S08]  /*103e0*/  LDSM.16.MT88.4 R52, [R162+0x7000] ;  /* 0x00700000a234783b */ /* 0x000ef00000004200 */
[----:B------:R-:W-:Y:S01]  /*103f0*/  MUFU.EX2 R89, R89 ;  /* 0x0000005900597308 */ /* 0x000fe20000000800 */
[C---:B-----5:R-:W-:Y:S06]  /*10400*/  HMMA.16816.F32.BF16 R12, R40.reuse, R44, R12 ;  /* 0x0000002c280c723c */ /* 0x060fec000004180c */
[C---:B------:R-:W-:Y:S01]  /*10410*/  HMMA.16816.F32.BF16 R16, R40.reuse, R46, R16 ;  /* 0x0000002e2810723c */ /* 0x040fe20000041810 */
[----:B------:R-:W4:Y:S02]  /*10420*/  LDSM.16.MT88.4 R44, [R166+0x7800] ;  /* 0x00780000a62c783b */ /* 0x000f240000004200 */
[----:B------:R-:W5:Y:S03]  /*10430*/  MUFU.EX2 R90, R90 ;  /* 0x0000005a005a7308 */ /* 0x000f660000000800 */
[C---:B--2---:R-:W-:Y:S07]  /*10440*/  HMMA.16816.F32.BF16 R20, R40.reuse, R48, R20 ;  /* 0x000000302814723c */ /* 0x044fee0000041814 */
[----:B------:R-:W-:Y:S01]  /*10450*/  MUFU.EX2 R99, R99 ;  /* 0x0000006300637308 */ /* 0x000fe20000000800 */
[C---:B------:R-:W-:Y:S01]  /*10460*/  HMMA.16816.F32.BF16 R24, R40.reuse, R50, R24 ;  /* 0x000000322818723c */ /* 0x040fe20000041818 */
[----:B------:R-:W2:Y:S08]  /*10470*/  LDSM.16.MT88.4 R48, [R164+0x7800] ;  /* 0x00780000a430783b */ /* 0x000eb00000004200 */
[----:B------:R-:W5:Y:S10]  /*10480*/  MUFU.EX2 R96, R96 ;  /* 0x0000006000607308 */ /* 0x000f740000000800 */
[----:B------:R-:W-:Y:S01]  /*10490*/  MUFU.EX2 R145, R145 ;  /* 0x0000009100917308 */ /* 0x000fe20000000800 */
[C---:B---3--:R-:W-:Y:S09]  /*104a0*/  HMMA.16816.F32.BF16 R28, R40.reuse, R52, R28 ;  /* 0x00000034281c723c */ /* 0x048ff2000004181c */
[----:B------:R-:W3:Y:S01]  /*104b0*/  MUFU.EX2 R112, R112 ;  /* 0x0000007000707308 */ /* 0x000ee20000000800 */
[----:B------:R-:W-:Y:S01]  /*104c0*/  HMMA.16816.F32.BF16 R32, R40, R54, R32 ;  /* 0x000000362820723c */ /* 0x000fe20000041820 */
[----:B------:R-:W5:Y:S06]  /*104d0*/  LDSM.16.MT88.4 R52, [R163+0x7800] ;  /* 0x00780000a334783b */ /* 0x000f6c0000004200 */
[----:B-1----:R-:W-:Y:S02]  /*104e0*/  F2FP.BF16.F32.PACK_AB R42, R82, R87 ;  /* 0x00000057522a723e */ /* 0x002fe400000010ff */
[----:B------:R-:W-:Y:S02]  /*104f0*/  MUFU.EX2 R141, R141 ;  /* 0x0000008d008d7308 */ /* 0x000fe40000000800 */
[----:B------:R-:W-:Y:S01]  /*10500*/  F2FP.BF16.F32.PACK_AB R41, R80, R83 ;  /* 0x000000535029723e */ /* 0x000fe200000010ff */
[----:B------:R-:W-:Y:S01]  /*10510*/  FADD.FTZ R83, R83, R68 ;  /* 0x0000004453537221 */ /* 0x000fe20000010000 */
[----:B------:R-:W-:Y:S02]  /*10520*/  F2FP.BF16.F32.PACK_AB R43, R78, R81 ;  /* 0x000000514e2b723e */ /* 0x000fe400000010ff */
[----:B------:R-:W-:Y:S04]  /*10530*/  F2FP.BF16.F32.PACK_AB R40, R86, R91 ;  /* 0x0000005b5628723e */ /* 0x000fe800000010ff */
[----:B------:R-:W1:Y:S01]  /*10540*/  MUFU.EX2 R98, R98 ;  /* 0x0000006200627308 */ /* 0x000e620000000800 */
[----:B------:R-:W-:Y:S04]  /*10550*/  FADD.FTZ R80, R80, R83 ;  /* 0x0000005350507221 */ /* 0x000fe80000010000 */
[----:B------:R-:W-:Y:S01]  /*10560*/  FADD.FTZ R81, R81, R80 ;  /* 0x0000005051517221 */ /* 0x000fe20000010000 */
[C---:B----4-:R-:W-:Y:S04]  /*10570*/  HMMA.16816.F32.BF16 R4, R40.reuse, R44, R4 ;  /* 0x0000002c2804723c */ /* 0x050fe80000041804 */
[----:B------:R-:W-:Y:S01]  /*10580*/  MUFU.EX2 R114, R114 ;  /* 0x0000007200727308 */ /* 0x000fe20000000800 */
[----:B------:R-:W-:Y:S01]  /*10590*/  FADD.FTZ R78, R78, R81 ;  /* 0x000000514e4e7221 */ /* 0x000fe20000010000 */
[C---:B------:R-:W-:Y:S01]  /*105a0*/  HMMA.16816.F32.BF16 R8, R40.reuse, R46, R8 ;  /* 0x0000002e2808723c */ /* 0x040fe20000041808 */
[----:B------:R-:W4:Y:S07]  /*105b0*/  LDSM.16.MT88.4 R44, [R162+0x7800] ;  /* 0x00780000a22c783b */ /* 0x000f2e0000004200 */
[----:B------:R-:W-:Y:S01]  /*105c0*/  MUFU.EX2 R131, R131 ;  /* 0x0000008300837308 */ /* 0x000fe20000000800 */
[C---:B--2---:R-:W-:Y:S06]  /*105d0*/  HMMA.16816.F32.BF16 R12, R40.reuse, R48, R12 ;  /* 0x00000030280c723c */ /* 0x044fec000004180c */
[C---:B------:R-:W-:Y:S01]  /*105e0*/  HMMA.16816.F32.BF16 R16, R40.reuse, R50, R16 ;  /* 0x000000322810723c */ /* 0x040fe20000041810 */
[----:B------:R-:W2:Y:S02]  /*105f0*/  LDSM.16.MT88.4 R48, [R166+0x8000] ;  /* 0x00800000a630783b */ /* 0x000ea40000004200 */
[----:B------:R-:W-:Y:S03]  /*10600*/  MUFU.EX2 R118, R118 ;  /* 0x0000007600767308 */ /* 0x000fe60000000800 */
[C---:B-----5:R-:W-:Y:S07]  /*10610*/  HMMA.16816.F32.BF16 R20, R40.reuse, R52, R20 ;  /* 0x000000342814723c */ /* 0x060fee0000041814 */
[----:B------:R-:W-:Y:S01]  /*10620*/  MUFU.EX2 R123, R123 ;  /* 0x0000007b007b7308 */ /* 0x000fe20000000800 */
[C---:B------:R-:W-:Y:S01]  /*10630*/  HMMA.16816.F32.BF16 R24, R40.reuse, R54, R24 ;  /* 0x000000362818723c */ /* 0x040fe20000041818 */
[----:B------:R-:W5:Y:S08]  /*10640*/  LDSM.16.MT88.4 R52, [R164+0x8000] ;  /* 0x00800000a434783b */ /* 0x000f700000004200 */
[----:B------:R-:W-:Y:S10]  /*10650*/  MUFU.EX2 R110, R110 ;  /* 0x0000006e006e7308 */ /* 0x000ff40000000800 */
[----:B------:R-:W5:Y:S01]  /*10660*/  MUFU.EX2 R135, R135 ;  /* 0x0000008700877308 */ /* 0x000f620000000800 */
[C---:B----4-:R-:W-:Y:S09]  /*10670*/  HMMA.16816.F32.BF16 R28, R40.reuse, R44, R28 ;  /* 0x0000002c281c723c */ /* 0x050ff2000004181c */
[----:B------:R-:W-:Y:S01]  /*10680*/  MUFU.EX2 R129, R129 ;  /* 0x0000008100817308 */ /* 0x000fe20000000800 */
[----:B------:R-:W-:Y:S01]  /*10690*/  HMMA.16816.F32.BF16 R32, R40, R46, R32 ;  /* 0x0000002e2820723c */ /* 0x000fe20000041820 */
[----:B------:R-:W4:Y:S06]  /*106a0*/  LDSM.16.MT88.4 R44, [R163+0x8000] ;  /* 0x00800000a32c783b */ /* 0x000f2c0000004200 */
[----:B------:R-:W-:Y:S01]  /*106b0*/  F2FP.BF16.F32.PACK_AB R41, R90, R89 ;  /* 0x000000595a29723e */ /* 0x000fe200000010ff */
[----:B------:R-:W-:Y:S01]  /*106c0*/  FADD.FTZ R89, R89, R78 ;  /* 0x0000004e59597221 */ /* 0x000fe20000010000 */
[----:B------:R-:W4:Y:S02]  /*106d0*/  MUFU.EX2 R116, R116 ;  /* 0x0000007400747308 */ /* 0x000f240000000800 */
[----:B------:R-:W-:Y:S01]  /*106e0*/  F2FP.BF16.F32.PACK_AB R43, R96, R99 ;  /* 0x00000063602b723e */ /* 0x000fe200000010ff */
[----:B------:R-:W-:Y:S01]  /*106f0*/  FADD.FTZ R90, R90, R89 ;  /* 0x000000595a5a7221 */ /* 0x000fe20000010000 */
[----:B---3--:R-:W-:Y:S02]  /*10700*/  F2FP.BF16.F32.PACK_AB R40, R112, R145 ;  /* 0x000000917028723e */ /* 0x008fe400000010ff */
[----:B-1----:R-:W-:Y:S04]  /*10710*/  F2FP.BF16.F32.PACK_AB R42, R98, R141 ;  /* 0x0000008d622a723e */ /* 0x002fe800000010ff */
[----:B------:R-:W-:Y:S03]  /*10720*/  MUFU.EX2 R121, R121 ;  /* 0x0000007900797308 */ /* 0x000fe60000000800 */
[C---:B--2---:R-:W-:Y:S07]  /*10730*/  HMMA.16816.F32.BF16 R4, R40.reuse, R48, R4 ;  /* 0x000000302804723c */ /* 0x044fee0000041804 */
[----:B------:R-:W-:Y:S01]  /*10740*/  MUFU.EX2 R122, R122 ;  /* 0x0000007a007a7308 */ /* 0x000fe20000000800 */
[C---:B------:R-:W-:Y:S01]  /*10750*/  HMMA.16816.F32.BF16 R8, R40.reuse, R50, R8 ;  /* 0x000000322808723c */ /* 0x040fe20000041808 */
[----:B------:R-:W1:Y:S08]  /*10760*/  LDSM.16.MT88.4 R48, [R162+0x8000] ;  /* 0x00800000a230783b */ /* 0x000e700000004200 */
[----:B------:R-:W-:Y:S01]  /*10770*/  MUFU.EX2 R120, R120 ;  /* 0x0000007800787308 */ /* 0x000fe20000000800 */
[C---:B-----5:R-:W-:Y:S06]  /*10780*/  HMMA.16816.F32.BF16 R12, R40.reuse, R52, R12 ;  /* 0x00000034280c723c */ /* 0x060fec000004180c */
[C---:B------:R-:W-:Y:S01]  /*10790*/  HMMA.16816.F32.BF16 R16, R40.reuse, R54, R16 ;  /* 0x000000362810723c */ /* 0x040fe20000041810 */
[----:B------:R-:W2:Y:S02]  /*107a0*/  LDSM.16.MT88.4 R52, [R166+0x8800] ;  /* 0x00880000a634783b */ /* 0x000ea40000004200 */
[----:B------:R-:W3:Y:S03]  /*107b0*/  MUFU.EX2 R125, R125 ;  /* 0x0000007d007d7308 */ /* 0x000ee60000000800 */
[C---:B----4-:R-:W-:Y:S07]  /*107c0*/  HMMA.16816.F32.BF16 R20, R40.reuse, R44, R20 ;  /* 0x0000002c2814723c */ /* 0x050fee0000041814 */
[----:B------:R-:W-:Y:S01]  /*107d0*/  MUFU.EX2 R124, R124 ;  /* 0x0000007c007c7308 */ /* 0x000fe20000000800 */
[C---:B------:R-:W-:Y:S03]  /*107e0*/  HMMA.16816.F32.BF16 R24, R40.reuse, R46, R24 ;  /* 0x0000002e2818723c */ /* 0x040fe60000041818 */
[----:B------:R-:W-:Y:S06]  /*107f0*/  F2FP.BF16.F32.PACK_AB R45, R135, R110 ;  /* 0x0000006e872d723e */ /* 0x000fec00000010ff */
[----:B------:R-:W-:Y:S02]  /*10800*/  MUFU.EX2 R113, R115 ;  /* 0x0000007300717308 */ /* 0x000fe40000000800 */
[----:B------:R-:W-:Y:S02]  /*10810*/  F2FP.BF16.F32.PACK_AB R47, R131, R114 ;  /* 0x00000072832f723e */ /* 0x000fe400000010ff */
[----:B------:R-:W-:Y:S02]  /*10820*/  F2FP.BF16.F32.PACK_AB R46, R123, R118 ;  /* 0x000000767b2e723e */ /* 0x000fe400000010ff */
[----:B------:R-:W-:Y:S04]  /*10830*/  F2FP.BF16.F32.PACK_AB R44, R116, R129 ;  /* 0x00000081742c723e */ /* 0x000fe800000010ff */
[----:B------:R-:W-:Y:S01]  /*10840*/  MUFU.EX2 R108, R108 ;  /* 0x0000006c006c7308 */ /* 0x000fe20000000800 */
[----:B---3--:R-:W-:Y:S01]  /*10850*/  F2FP.BF16.F32.PACK_AB R39, R125, R120 ;  /* 0x000000787d27723e */ /* 0x008fe200000010ff */
[C---:B-1----:R-:W-:Y:S08]  /*10860*/  HMMA.16816.F32.BF16 R28, R40.reuse, R48, R28 ;  /* 0x00000030281c723c */ /* 0x042ff0000004181c */
[----:B------:R-:W1:Y:S01]  /*10870*/  MUFU.EX2 R101, R111 ;  /* 0x0000006f00657308 */ /* 0x000e620000000800 */
[----:B------:R-:W-:Y:S01]  /*10880*/  HMMA.16816.F32.BF16 R32, R40, R50, R32 ;  /* 0x000000322820723c */ /* 0x000fe20000041820 */
[----:B------:R-:W3:Y:S05]  /*10890*/  LDSM.16.MT88.4 R40, [R162+0x8800] ;  /* 0x00880000a228783b */ /* 0x000eea0000004200 */
[C---:B--2---:R-:W-:Y:S03]  /*108a0*/  HMMA.16816.F32.BF16 R4, R44.reuse, R52, R4 ;  /* 0x000000342c04723c */ /* 0x044fe60000041804 */
[----:B------:R-:W-:Y:S01]  /*108b0*/  MUFU.EX2 R104, R104 ;  /* 0x0000006800687308 */ /* 0x000fe20000000800 */
[----:B------:R-:W2:Y:S02]  /*108c0*/  LDSM.16.MT88.4 R48, [R166+0x9000] ;  /* 0x00900000a630783b */ /* 0x000ea40000004200 */
[C---:B------:R-:W-:Y:S07]  /*108d0*/  HMMA.16816.F32.BF16 R8, R44.reuse, R54, R8 ;  /* 0x000000362c08723c */ /* 0x040fee0000041808 */
[----:B------:R-:W4:Y:S01]  /*108e0*/  MUFU.EX2 R107, R107 ;  /* 0x0000006b006b7308 */ /* 0x000f220000000800 */
[----:B------:R-:W5:Y:S01]  /*108f0*/  LDSM.16.MT88.4 R52, [R164+0x9000] ;  /* 0x00900000a434783b */ /* 0x000f620000004200 */
[C---:B------:R-:W-:Y:S03]  /*10900*/  HMMA.16816.F32.BF16 R12, R44.reuse, R56, R12 ;  /* 0x000000382c0c723c */ /* 0x040fe6000004180c */
[----:B-1----:R-:W-:Y:S03]  /*10910*/  F2FP.BF16.F32.PACK_AB R38, R101, R108 ;  /* 0x0000006c6526723e */ /* 0x002fe600000010ff */
[C---:B------:R-:W-:Y:S01]  /*10920*/  HMMA.16816.F32.BF16 R16, R44.reuse, R58, R16 ;  /* 0x0000003a2c10723c */ /* 0x040fe20000041810 */
[----:B------:R-:W1:Y:S05]  /*10930*/  LDSM.16.MT88.4 R56, [R163+0x9000] ;  /* 0x00900000a338783b */ /* 0x000e6a0000004200 */
[C---:B------:R-:W-:Y:S05]  /*10940*/  HMMA.16816.F32.BF16 R20, R44.reuse, R60, R20 ;  /* 0x0000003c2c14723c */ /* 0x040fea0000041814 */
[----:B----4-:R-:W-:Y:S01]  /*10950*/  F2FP.BF16.F32.PACK_AB R69, R107, R104 ;  /* 0x000000686b45723e */ /* 0x010fe200000010ff */
[C---:B------:R-:W-:Y:S05]  /*10960*/  HMMA.16816.F32.BF16 R24, R44.reuse, R62, R24 ;  /* 0x0000003e2c18723c */ /* 0x040fea0000041818 */
[--C-:B------:R-:W-:Y:S01]  /*10970*/  FFMA.FTZ R60, R37, UR4, -R100.reuse ;  /* 0x00000004253c7c23 */ /* 0x100fe20008010864 */
[C---:B---3--:R-:W-:Y:S05]  /*10980*/  HMMA.16816.F32.BF16 R28, R44.reuse, R40, R28 ;  /* 0x000000282c1c723c */ /* 0x048fea000004181c */
[----:B------:R-:W-:Y:S01]  /*10990*/  FFMA.FTZ R100, R36, UR4, -R100 ;  /* 0x0000000424647c23 */ /* 0x000fe20008010864 */
[----:B------:R-:W-:Y:S01]  /*109a0*/  HMMA.16816.F32.BF16 R32, R44, R42, R32 ;  /* 0x0000002a2c20723c */ /* 0x000fe20000041820 */
[----:B------:R-:W3:Y:S01]  /*109b0*/  LDSM.16.MT88.4 R40, [R162+0x9000] ;  /* 0x00900000a228783b */ /* 0x000ee20000004200 */
[----:B------:R-:W-:Y:S03]  /*109c0*/  MUFU.EX2 R60, R60 ;  /* 0x0000003c003c7308 */ /* 0x000fe60000000800 */
[----:B------:R-:W-:Y:S01]  /*109d0*/  F2FP.BF16.F32.PACK_AB R37, R122, R121 ;  /* 0x000000797a25723e */ /* 0x000fe200000010ff */
[----:B------:R-:W-:Y:S01]  /*109e0*/  FADD.FTZ R63, R74, R77 ;  /* 0x0000004d4a3f7221 */ /* 0x000fe20000010000 */
[----:B------:R-:W-:Y:S02]  /*109f0*/  F2FP.BF16.F32.PACK_AB R36, R113, R124 ;  /* 0x0000007c7124723e */ /* 0x000fe400000010ff */
[----:B------:R-:W-:Y:S03]  /*10a00*/  LDSM.16.MT88.4 R76, [R163+0x9800] ;  /* 0x00980000a34c783b */ /* 0x000fe60000004200 */
[----:B------:R-:W4:Y:S01]  /*10a10*/  MUFU.EX2 R61, R100 ;  /* 0x00000064003d7308 */ /* 0x000f220000000800 */
[----:B------:R-:W-:Y:S01]  /*10a20*/  FADD.FTZ R44, R72, R63 ;  /* 0x0000003f482c7221 */ /* 0x000fe20000010000 */
[C---:B--2---:R-:W-:Y:S08]  /*10a30*/  HMMA.16816.F32.BF16 R4, R36.reuse, R48, R4 ;  /* 0x000000302404723c */ /* 0x044ff00000041804 */
[----:B------:R-:W-:Y:S03]  /*10a40*/  MUFU.EX2 R48, R105 ;  /* 0x0000006900307308 */ /* 0x000fe60000000800 */
[----:B------:R-:W-:Y:S01]  /*10a50*/  FADD.FTZ R44, R73, R44 ;  /* 0x0000002c492c7221 */ /* 0x000fe20000010000 */
[C---:B------:R-:W-:Y:S03]  /*10a60*/  HMMA.16816.F32.BF16 R8, R36.reuse, R50, R8 ;  /* 0x000000322408723c */ /* 0x040fe60000041808 */
[----:B------:R-:W-:Y:S03]  /*10a70*/  FADD.FTZ R91, R91, R44 ;  /* 0x0000002c5b5b7221 */ /* 0x000fe60000010000 */
[C---:B-----5:R-:W-:Y:S05]  /*10a80*/  HMMA.16816.F32.BF16 R12, R36.reuse, R52, R12 ;  /* 0x00000034240c723c */ /* 0x060fea000004180c */
[----:B------:R-:W-:Y:S01]  /*10a90*/  FADD.FTZ R86, R86, R91 ;  /* 0x0000005b56567221 */ /* 0x000fe20000010000 */
[C---:B------:R-:W-:Y:S05]  /*10aa0*/  HMMA.16816.F32.BF16 R16, R36.reuse, R54, R16 ;  /* 0x000000362410723c */ /* 0x040fea0000041810 */
[----:B------:R-:W-:Y:S01]  /*10ab0*/  FADD.FTZ R45, R87, R86 ;  /* 0x00000056572d7221 */ /* 0x000fe20000010000 */
[C---:B-1----:R-:W-:Y:S01]  /*10ac0*/  HMMA.16816.F32.BF16 R20, R36.reuse, R56, R20 ;  /* 0x000000382414723c */ /* 0x042fe20000041814 */
[----:B------:R-:W1:Y:S04]  /*10ad0*/  LDSM.16.MT88.4 R84, [R164+0x9800] ;  /* 0x00980000a454783b */ /* 0x000e680000004200 */
[--C-:B------:R-:W-:Y:S01]  /*10ae0*/  FFMA.FTZ R49, R67, UR4, -R66.reuse ;  /* 0x0000000443317c23 */ /* 0x100fe20008010842 */
[C---:B------:R-:W-:Y:S05]  /*10af0*/  HMMA.16816.F32.BF16 R24, R36.reuse, R58, R24 ;  /* 0x0000003a2418723c */ /* 0x040fea0000041818 */
[--C-:B------:R-:W-:Y:S01]  /*10b00*/  FFMA.FTZ R50, R65, UR4, -R66.reuse ;  /* 0x0000000441327c23 */ /* 0x100fe20008010842 */
[C---:B---3--:R-:W-:Y:S01]  /*10b10*/  HMMA.16816.F32.BF16 R28, R36.reuse, R40, R28 ;  /* 0x00000028241c723c */ /* 0x048fe2000004181c */
[----:B------:R-:W2:Y:S04]  /*10b20*/  MUFU.EX2 R49, R49 ;  /* 0x0000003100317308 */ /* 0x000ea80000000800 */
[----:B------:R-:W-:Y:S01]  /*10b30*/  FFMA.FTZ R66, R64, UR4, -R66 ;  /* 0x0000000440427c23 */ /* 0x000fe20008010842 */
[----:B------:R-:W-:Y:S05]  /*10b40*/  HMMA.16816.F32.BF16 R32, R36, R42, R32 ;  /* 0x0000002a2420723c */ /* 0x000fea0000041820 */
[----:B------:R-:W-:Y:S01]  /*10b50*/  MUFU.EX2 R50, R50 ;  /* 0x0000003200327308 */ /* 0x000fe20000000800 */
[----:B------:R-:W-:Y:S01]  /*10b60*/  FADD.FTZ R82, R82, R45 ;  /* 0x0000002d52527221 */ /* 0x000fe20000010000 */
[----:B----4-:R-:W-:Y:S01]  /*10b70*/  F2FP.BF16.F32.PACK_AB R71, R61, R60 ;  /* 0x0000003c3d47723e */ /* 0x010fe200000010ff */
[----:B------:R-:W-:Y:S01]  /*10b80*/  FADD.FTZ R51, R99, R90 ;  /* 0x0000005a63337221 */ /* 0x000fe20000010000 */
[----:B------:R-:W3:Y:S06]  /*10b90*/  LDSM.16.MT88.4 R44, [R162+0x9800] ;  /* 0x00980000a22c783b */ /* 0x000eec0000004200 */
[----:B------:R-:W4:Y:S01]  /*10ba0*/  MUFU.EX2 R191, R66 ;  /* 0x0000004200bf7308 */ /* 0x000f220000000800 */
[----:B------:R-:W-:Y:S01]  /*10bb0*/  FADD.FTZ R145, R145, R82 ;  /* 0x0000005291917221 */ /* 0x000fe20000010000 */
[----:B--2---:R-:W-:Y:S01]  /*10bc0*/  F2FP.BF16.F32.PACK_AB R68, R49, R48 ;  /* 0x000000303144723e */ /* 0x004fe200000010ff */
[----:B------:R-:W-:Y:S01]  /*10bd0*/  FADD.FTZ R51, R96, R51 ;  /* 0x0000003360337221 */ /* 0x000fe20000010000 */
[----:B------:R-:W-:Y:S01]  /*10be0*/  MOV R100, R3 ;  /* 0x0000000300647202 */ /* 0x000fe20000000f00 */
[----:B------:R-:W-:Y:S02]  /*10bf0*/  FADD.FTZ R112, R112, R145 ;  /* 0x0000009170707221 */ /* 0x000fe40000010000 */
[----:B------:R-:W-:Y:S02]  /*10c00*/  FADD.FTZ R110, R110, R51 ;  /* 0x000000336e6e7221 */ /* 0x000fe40000010000 */
[----:B------:R-:W-:Y:S02]  /*10c10*/  FADD.FTZ R141, R141, R112 ;  /* 0x000000708d8d7221 */ /* 0x000fe40000010000 */
[----:B------:R-:W-:Y:S02]  /*10c20*/  FADD.FTZ R135, R135, R110 ;  /* 0x0000006e87877221 */ /* 0x000fe40000010000 */
[----:B------:R-:W-:Y:S02]  /*10c30*/  FADD.FTZ R98, R98, R141 ;  /* 0x0000008d62627221 */ /* 0x000fe40000010000 */
[----:B------:R-:W-:Y:S01]  /*10c40*/  FADD.FTZ R114, R114, R135 ;  /* 0x0000008772727221 */ /* 0x000fe20000010000 */
[----:B----4-:R-:W-:Y:S01]  /*10c50*/  F2FP.BF16.F32.PACK_AB R70, R191, R50 ;  /* 0x00000032bf46723e */ /* 0x010fe200000010ff */
        /* <DEDUP_REMOVED lines=31> */
.L_x_7402:
[----:B------:R-:W1:Y:S01]  /*10e50*/  SHFL.BFLY PT, R0, R191, 0x2, 0x1f ;  /* 0x0c401f00bf007f89 */ /* 0x000e6200000e0000 */
[----:B------:R-:W-:Y:S01]  /*10e60*/  MOV R11, 0x3f800000 ;  /* 0x3f800000000b7802 */ /* 0x000fe20000000f00 */
[----:B------:R-:W2:Y:S01]  /*10e70*/  S2UR UR4, SR_CgaCtaId ;  /* 0x00000000000479c3 */ /* 0x000ea20000008800 */
[----:B------:R-:W-:Y:S01]  /*10e80*/  UMOV UR5, 0x400 ;  /* 0x0000040000057882 */ /* 0x000fe20000000000 */
[----:B------:R-:W3:Y:S01]  /*10e90*/  SHFL.BFLY PT, R9, R192, 0x2, 0x1f ;  /* 0x0c401f00c0097f89 */ /* 0x000ee200000e0000 */
[----:B------:R-:W-:Y:S01]  /*10ea0*/  BSSY B0, `(.L_x_7407) ;  /* 0x000009d000007945 */ /* 0x000fe20003800000 */
[----:B------:R-:W4:Y:S04]  /*10eb0*/  S2R R13, SR_TID.X ;  /* 0x00000000000d7919 */ /* 0x000f280000002100 */
[----:B------:R-:W-:Y:S01]  /*10ec0*/  BAR.SYNC.DEFER_BLOCKING 0x0 ;  /* 0x0000000000007b1d */ /* 0x000fe20000010000 */
[----:B-1----:R-:W-:-:S05]  /*10ed0*/  FADD.FTZ R7, R0, R191 ;  /* 0x000000bf00077221 */ /* 0x002fca0000010000 */
[----:B------:R-:W1:Y:S01]  /*10ee0*/  S2R R0, SR_TID.X ;  /* 0x0000000000007919 */ /* 0x000e620000002100 */
[----:B--2---:R-:W-:Y:S01]  /*10ef0*/  ULEA UR4, UR4, UR5, 0x18 ;  /* 0x0000000504047291 */ /* 0x004fe2000f8ec03f */
[----:B---3--:R-:W-:Y:S01]  /*10f00*/  FADD.FTZ R9, R9, R192 ;  /* 0x000000c009097221 */ /* 0x008fe20000010000 */
[----:B------:R-:W2:Y:S04]  /*10f10*/  SHFL.BFLY PT, R6, R7, 0x1, 0x1f ;  /* 0x0c201f0007067f89 */ /* 0x000ea800000e0000 */
[----:B------:R-:W3:Y:S01]  /*10f20*/  SHFL.BFLY PT, R4, R9, 0x1, 0x1f ;  /* 0x0c201f0009047f89 */ /* 0x000ee200000e0000 */
[----:B----4-:R-:W-:-:S04]  /*10f30*/  SHF.R.S32.HI R10, RZ, 0x1f, R13 ;  /* 0x0000001fff0a7819 */ /* 0x010fc8000001140d */
[----:B------:R-:W-:-:S04]  /*10f40*/  LEA.HI R10, R10, R13, RZ, 0x4 ;  /* 0x0000000d0a0a7211 */ /* 0x000fc800078f20ff */
[----:B------:R-:W-:-:S04]  /*10f50*/  SHF.R.S32.HI R10, RZ, 0x4, R10 ;  /* 0x00000004ff0a7819 */ /* 0x000fc8000001140a */
[----:B------:R-:W-:Y:S01]  /*10f60*/  SHF.L.U32 R13, R10, 0x6, RZ ;  /* 0x000000060a0d7819 */ /* 0x000fe200000006ff */
[----:B--2---:R-:W-:Y:S01]  /*10f70*/  FADD.FTZ R6, R7, R6 ;  /* 0x0000000607067221 */ /* 0x004fe20000010000 */
[----:B-1----:R-:W-:Y:S01]  /*10f80*/  SHF.R.S32.HI R5, RZ, 0x1f, R0 ;  /* 0x0000001fff057819 */ /* 0x002fe20000011400 */
[----:B---3--:R-:W-:-:S03]  /*10f90*/  FADD.FTZ R4, R9, R4 ;  /* 0x0000000409047221 */ /* 0x008fc60000010000 */
[----:B------:R-:W-:Y:S01]  /*10fa0*/  FSETP.NE.FTZ.AND P4, PT, R6, RZ, PT ;  /* 0x000000ff0600720b */ /* 0x000fe20003f95000 */
[----:B------:R-:W-:Y:S01]  /*10fb0*/  IMAD.MOV.U32 R9, RZ, RZ, 0x3f800000 ;  /* 0x3f800000ff097424 */ /* 0x000fe200078e00ff */
[----:B------:R-:W-:Y:S02]  /*10fc0*/  LEA.HI R8, R5, R0, RZ, 0x2 ;  /* 0x0000000005087211 */ /* 0x000fe400078f10ff */
[----:B------:R-:W-:Y:S02]  /*10fd0*/  FSETP.NE.FTZ.AND P3, PT, R4, RZ, PT ;  /* 0x000000ff0400720b */ /* 0x000fe40003f75000 */
[--C-:B------:R-:W-:Y:S02]  /*10fe0*/  SHF.R.S32.HI R12, RZ, 0x2, R8.reuse ;  /* 0x00000002ff0c7819 */ /* 0x100fe40000011408 */
[----:B------:R-:W-:Y:S02]  /*10ff0*/  SHF.R.S32.HI R7, RZ, 0x1f, R8 ;  /* 0x0000001fff077819 */ /* 0x000fe40000011408 */
[----:B------:R-:W-:-:S02]  /*11000*/  LOP3.LUT R15, R8, 0x1ffffffc, RZ, 0xc0, !PT ;  /* 0x1ffffffc080f7812 */ /* 0x000fc400078ec0ff */
[----:B------:R-:W-:Y:S01]  /*11010*/  LEA.HI R7, R7, R12, RZ, 0x3 ;  /* 0x0000000c07077211 */ /* 0x000fe200078f18ff */
[----:B------:R-:W1:Y:S01]  /*11020*/  @P4 MUFU.RCP R11, R6 ;  /* 0x00000006000b4308 */ /* 0x000e620000001000 */
[----:B------:R-:W2:Y:S01]  /*11030*/  @P4 LDC R22, c[0x0][0x2e8] ;  /* 0x0000ba00ff164b82 */ /* 0x000ea20000000800 */
[----:B------:R-:W-:Y:S01]  /*11040*/  IMAD.IADD R15, R0, 0x1, -R15 ;  /* 0x00000001000f7824 */ /* 0x000fe200078e0a0f */
[----:B------:R-:W-:-:S04]  /*11050*/  LOP3.LUT R7, R7, 0xfffffff8, RZ, 0xc0, !PT ;  /* 0xfffffff807077812 */ /* 0x000fc800078ec0ff */
[----:B------:R-:W-:Y:S01]  /*11060*/  IADD3 R7, R12, -R7, RZ ;  /* 0x800000070c077210 */ /* 0x000fe20007ffe0ff */
[----:B------:R-:W3:Y:S03]  /*11070*/  @P3 MUFU.RCP R9, R4 ;  /* 0x0000000400093308 */ /* 0x000ee60000001000 */
[----:B------:R-:W-:-:S04]  /*11080*/  LOP3.LUT R12, R7, 0x1, RZ, 0xc0, !PT ;  /* 0x00000001070c7812 */ /* 0x000fc800078ec0ff */
[----:B------:R-:W-:Y:S01]  /*11090*/  ISETP.NE.U32.AND P0, PT, R12, 0x1, PT ;  /* 0x000000010c00780c */ /* 0x000fe20003f05070 */
        /* <DEDUP_REMOVED lines=18> */
[----:B---3--:R-:W-:Y:S01]  /*111c0*/  FMUL.FTZ R99, R9, R99 ;  /* 0x0000006309637220 */ /* 0x008fe20000410000 */
[----:B------:R-:W-:Y:S01]  /*111d0*/  R2P PR, R7, 0x6 ;  /* 0x0000000607007804 */ /* 0x000fe20000000000 */
[----:B------:R-:W-:Y:S01]  /*111e0*/  FMUL.FTZ R98, R9, R98 ;  /* 0x0000006209627220 */ /* 0x000fe20000410000 */
[----:B------:R-:W-:Y:S01]  /*111f0*/  LOP3.LUT R11, R11, 0xfffffff0, RZ, 0xc0, !PT ;  /* 0xfffffff00b0b7812 */ /* 0x000fe200078ec0ff */
[----:B------:R-:W-:Y:S01]  /*11200*/  FMUL.FTZ R95, R9, R95 ;  /* 0x0000005f095f7220 */ /* 0x000fe20000410000 */
[----:B------:R-:W-:Y:S01]  /*11210*/  LEA.HI R5, R5, R0, RZ, 0x5 ;  /* 0x0000000005057211 */ /* 0x000fe200078f28ff */
[----:B------:R-:W-:Y:S01]  /*11220*/  FMUL.FTZ R94, R9, R94 ;  /* 0x0000005e095e7220 */ /* 0x000fe20000410000 */
[----:B------:R-:W-:Y:S01]  /*11230*/  SHF.L.U32 R7, R7, 0x6, RZ ;  /* 0x0000000607077819 */ /* 0x000fe200000006ff */
[----:B------:R-:W-:-:S02]  /*11240*/  IMAD.IADD R11, R0, 0x1, -R11 ;  /* 0x00000001000b7824 */ /* 0x000fc400078e0a0b */
        /* <DEDUP_REMOVED lines=13> */
[----:B------:R-:W1:Y:S01]  /*11320*/  @P3 MUFU.LG2 R4, R4 ;  /* 0x0000000400043308 */ /* 0x000e620000000c00 */
[----:B------:R-:W-:Y:S01]  /*11330*/  LOP3.LUT R7, R7, 0x1c0, RZ, 0xc0, !PT ;  /* 0x000001c007077812 */ /* 0x000fe200078ec0ff */
[----:B----4-:R-:W-:Y:S01]  /*11340*/  @P4 FMUL.FTZ R6, R6, 0.69314718246459960938 ;  /* 0x3f31721806064820 */ /* 0x010fe20000410000 */
[----:B------:R-:W-:-:S02]  /*11350*/  LEA.HI R9, R11, R11, RZ, 0x1 ;  /* 0x0000000b0b097211 */ /* 0x000fc400078f08ff */
[----:B------:R-:W-:Y:S02]  /*11360*/  LEA R15, R8, R15, 0x9 ;  /* 0x0000000f080f7211 */ /* 0x000fe400078e48ff */
[----:B------:R-:W-:Y:S01]  /*11370*/  LEA.HI R14, R7, R7, RZ, 0x1d ;  /* 0x00000007070e7211 */ /* 0x000fe200078fe8ff */
[----:B------:R-:W-:Y:S01]  /*11380*/  IMAD.MOV.U32 R7, RZ, RZ, 0x20 ;  /* 0x00000020ff077424 */ /* 0x000fe200078e00ff */
[----:B------:R-:W-:Y:S01]  /*11390*/  LOP3.LUT R12, R13, 0x1c0, RZ, 0xc0, !PT ;  /* 0x000001c00d0c7812 */ /* 0x000fe200078ec0ff */
[----:B------:R-:W-:Y:S01]  /*113a0*/  IMAD.SHL.U32 R13, R9, 0x4, RZ ;  /* 0x00000004090d7824 */ /* 0x000fe200078e00ff */
[----:B------:R-:W-:Y:S02]  /*113b0*/  LEA R14, R15, R14, 0x1 ;  /* 0x0000000e0f0e7211 */ /* 0x000fe400078e08ff */
[----:B------:R-:W-:Y:S01]  /*113c0*/  LOP3.LUT R16, R9, 0xffffffe, RZ, 0xc0, !PT ;  /* 0x0ffffffe09107812 */ /* 0x000fe200078ec0ff */
[----:B------:R-:W-:Y:S01]  /*113d0*/  IMAD.MOV.U32 R9, RZ, RZ, 0x40 ;  /* 0x00000040ff097424 */ /* 0x000fe200078e00ff */
[----:B------:R-:W-:-:S02]  /*113e0*/  LOP3.LUT R13, R12, 0x38, R13, 0xf8, !PT ;  /* 0x000000380c0d7812 */ /* 0x000fc400078ef80d */
[----:B------:R-:W-:Y:S02]  /*113f0*/  SHF.R.U32.HI R12, RZ, 0x3, R12 ;  /* 0x00000003ff0c7819 */ /* 0x000fe4000001160c */
[----:B------:R-:W-:Y:S02]  /*11400*/  LEA R14, R14, UR4, 0x2 ;  /* 0x000000040e0e7c11 */ /* 0x000fe4000f8e10ff */
[----:B------:R-:W-:Y:S02]  /*11410*/  SEL R7, R7, 0xffffffe0, P0 ;  /* 0xffffffe007077807 */ /* 0x000fe40000000000 */
[----:B------:R-:W-:Y:S01]  /*11420*/  LOP3.LUT R12, R13, R12, RZ, 0x3c, !PT ;  /* 0x0000000c0d0c7212 */ /* 0x000fe200078e3cff */
[----:B------:R-:W-:Y:S01]  /*11430*/  STS.64 [R14], R96 ;  /* 0x000000600e007388 */ /* 0x000fe20000000a00 */
[C---:B------:R-:W-:Y:S01]  /*11440*/  IADD3 R18, R14.reuse, 0x80, RZ ;  /* 0x000000800e127810 */ /* 0x040fe20007ffe0ff */
[----:B------:R-:W-:Y:S01]  /*11450*/  @P2 VIADD R18, R14, 0xffffff80 ;  /* 0xffffff800e122836 */ /* 0x000fe20000000000 */
[----:B------:R-:W-:Y:S01]  /*11460*/  IADD3 R13, R11, -R16, RZ ;  /* 0x800000100b0d7210 */ /* 0x000fe20007ffe0ff */
[----:B------:R-:W-:Y:S01]  /*11470*/  STS.64 [R14+0x800], R98 ;  /* 0x000800620e007388 */ /* 0x000fe20000000a00 */
[----:B------:R-:W-:-:S02]  /*11480*/  SEL R9, R9, 0xffffffc0, !P1 ;  /* 0xffffffc009097807 */ /* 0x000fc40004800000 */
[C---:B------:R-:W-:Y:S02]  /*11490*/  IADD3 R16, R14.reuse, R7, RZ ;  /* 0x000000070e107210 */ /* 0x040fe40007ffe0ff */
[----:B------:R-:W-:Y:S01]  /*114a0*/  LEA R12, R13, R12, 0x2 ;  /* 0x0000000c0d0c7211 */ /* 0x000fe200078e10ff */
[----:B------:R-:W-:Y:S01]  /*114b0*/  IMAD.IADD R13, R14, 0x1, R9 ;  /* 0x000000010e0d7824 */ /* 0x000fe200078e0209 */
[-C--:B------:R-:W-:Y:S01]  /*114c0*/  IADD3 R20, R7, R18.reuse, RZ ;  /* 0x0000001207147210 */ /* 0x080fe20007ffe0ff */
[----:B------:R-:W-:Y:S01]  /*114d0*/  STS.64 [R16], R92 ;  /* 0x0000005c10007388 */ /* 0x000fe20000000a00 */
[----:B------:R-:W-:Y:S02]  /*114e0*/  IADD3 R15, R16, R9, RZ ;  /* 0x00000009100f7210 */ /* 0x000fe40007ffe0ff */
[C---:B------:R-:W-:Y:S01]  /*114f0*/  IADD3 R19, R9.reuse, R18, RZ ;  /* 0x0000001209137210 */ /* 0x040fe20007ffe0ff */
[----:B------:R3:W-:Y:S01]  /*11500*/  STS.64 [R16+0x800], R94 ;  /* 0x0008005e10007388 */ /* 0x0007e20000000a00 */
[----:B------:R-:W-:Y:S01]  /*11510*/  IMAD.IADD R21, R9, 0x1, R20 ;  /* 0x0000000109157824 */ /* 0x000fe200078e0214 */
[----:B------:R-:W-:Y:S01]  /*11520*/  LEA R7, R12, UR4, 0x2 ;  /* 0x000000040c077c11 */ /* 0x000fe2000f8e10ff */
[----:B------:R-:W4:Y:S01]  /*11530*/  S2UR UR4, SR_CTAID.Z ;  /* 0x00000000000479c3 */ /* 0x000f220000002700 */
[----:B------:R-:W-:Y:S01]  /*11540*/  STS.64 [R13], R88 ;  /* 0x000000580d007388 */ /* 0x000fe20000000a00 */
[----:B------:R-:W-:-:S02]  /*11550*/  LOP3.LUT R5, R5, 0xffffffe0, RZ, 0xc0, !PT ;  /* 0xffffffe005057812 */ /* 0x000fc400078ec0ff */
[----:B------:R-:W-:Y:S01]  /*11560*/  SHF.R.S32.HI R23, RZ, 0x1f, R8 ;  /* 0x0000001fff177819 */ /* 0x000fe20000011408 */
[----:B------:R-:W-:Y:S01]  /*11570*/  STS.64 [R13+0x800], R90 ;  /* 0x0008005a0d007388 */ /* 0x000fe20000000a00 */
[----:B------:R-:W-:Y:S02]  /*11580*/  IADD3 R5, -R5, R0, RZ ;  /* 0x0000000005057210 */ /* 0x000fe40007ffe1ff */
[----:B------:R-:W-:Y:S01]  /*11590*/  MOV R0, 0xff800000 ;  /* 0xff80000000007802 */ /* 0x000fe20000000f00 */
[----:B------:R-:W-:Y:S01]  /*115a0*/  STS.64 [R15], R84 ;  /* 0x000000540f007388 */ /* 0x000fe20000000a00 */
[----:B------:R-:W-:Y:S01]  /*115b0*/  LOP3.LUT P0, RZ, R5, 0x3, RZ, 0xc0, !PT ;  /* 0x0000000305ff7812 */ /* 0x000fe2000780c0ff */
[----:B------:R-:W-:Y:S02]  /*115c0*/  IMAD.MOV R5, RZ, RZ, -R183 ;  /* 0x000000ffff057224 */ /* 0x000fe400078e0ab7 */
[----:B--2---:R-:W-:Y:S01]  /*115d0*/  @P4 FFMA.FTZ R0, R3, R22, R6 ;  /* 0x0000001603004223 */ /* 0x004fe20000010006 */
[----:B------:R-:W-:Y:S04]  /*115e0*/  STS.64 [R15+0x800], R86 ;  /* 0x000800560f007388 */ /* 0x000fe80000000a00 */
[----:B------:R-:W-:Y:S04]  /*115f0*/  STS.64 [R18], R80 ;  /* 0x0000005012007388 */ /* 0x000fe80000000a00 */
[----:B------:R-:W-:Y:S01]  /*11600*/  STS.64 [R18+0x800], R82 ;  /* 0x0008005212007388 */ /* 0x000fe20000000a00 */
[----:B---3--:R-:W2:Y:S03]  /*11610*/  LDC.64 R16, c[0x0][0x2c0] ;  /* 0x0000b000ff107b82 */ /* 0x008ea60000000a00 */
[----:B------:R-:W-:Y:S04]  /*11620*/  STS.64 [R20], R76 ;  /* 0x0000004c14007388 */ /* 0x000fe80000000a00 */
[----:B------:R3:W-:Y:S04]  /*11630*/  STS.64 [R20+0x800], R78 ;  /* 0x0008004e14007388 */ /* 0x0007e80000000a00 */
[----:B------:R-:W-:Y:S04]  /*11640*/  STS.64 [R19], R72 ;  /* 0x0000004813007388 */ /* 0x000fe80000000a00 */
[----:B------:R5:W-:Y:S04]  /*11650*/  STS.64 [R19+0x800], R74 ;  /* 0x0008004a13007388 */ /* 0x000be80000000a00 */
[----:B------:R-:W-:Y:S04]  /*11660*/  STS.64 [R21], R68 ;  /* 0x0000004415007388 */ /* 0x000fe80000000a00 */
[----:B------:R1:W-:Y:S01]  /*11670*/  STS.64 [R21+0x800], R70 ;  /* 0x0008004615007388 */ /* 0x0003e20000000a00 */
[----:B------:R-:W-:Y:S08]  /*11680*/  BAR.SYNC.DEFER_BLOCKING 0x0 ;  /* 0x0000000000007b1d */ /* 0x000ff00000010000 */
[----:B---3--:R-:W4:Y:S01]  /*11690*/  LDC R20, c[0x0][0x270] ;  /* 0x00009c00ff147b82 */ /* 0x008f220000000800 */
[----:B------:R-:W2:Y:S01]  /*116a0*/  S2R R9, SR_CTAID.Y ;  /* 0x0000000000097919 */ /* 0x000ea20000002600 */
[----:B------:R-:W3:Y:S06]  /*116b0*/  S2R R18, SR_CTAID.X ;  /* 0x0000000000127919 */ /* 0x000eec0000002500 */
[----:B-----5:R-:W5:Y:S01]  /*116c0*/  @P3 LDC R19, c[0x0][0x2e8] ;  /* 0x0000ba00ff133b82 */ /* 0x020f620000000800 */
[----:B-1----:R-:W-:Y:S01]  /*116d0*/  LEA.HI R21, R23, R8, RZ, 0x2 ;  /* 0x0000000817157211 */ /* 0x002fe200078f10ff */
[----:B------:R1:W1:Y:S03]  /*116e0*/  LDS.128 R12, [R7] ;  /* 0x00000000070c7984 */ /* 0x0002660000000c00 */
[----:B------:R-:W-:-:S04]  /*116f0*/  LOP3.LUT R21, R21, 0xffffffc, RZ, 0xc0, !PT ;  /* 0x0ffffffc15157812 */ /* 0x000fc800078ec0ff */
[----:B------:R-:W-:Y:S01]  /*11700*/  IADD3 R21, R8, -R21, RZ ;  /* 0x8000001508157210 */ /* 0x000fe20007ffe0ff */
[----:B----4-:R-:W-:Y:S02]  /*11710*/  IMAD R5, R20, R5, UR4 ;  /* 0x0000000414057e24 */ /* 0x010fe4000f8e0205 */
[----:B------:R-:W-:Y:S01]  /*11720*/  IMAD.MOV.U32 R8, RZ, RZ, -0x800000 ;  /* 0xff800000ff087424 */ /* 0x000fe200078e00ff */
[----:B------:R-:W-:Y:S01]  /*11730*/  LEA R182, R21, R182, 0x4 ;  /* 0x000000b615b67211 */ /* 0x000fe200078e20ff */
[----:B------:R-:W-:Y:S01]  /*11740*/  @P3 FMUL.FTZ R21, R4, 0.69314718246459960938 ;  /* 0x3f31721804153820 */ /* 0x000fe20000410000 */
[----:B------:R-:W-:Y:S01]  /*11750*/  SHF.L.U32 R4, R11, 0x2, RZ ;  /* 0x000000020b047819 */ /* 0x000fe200000006ff */
[----:B--2---:R-:W-:Y:S02]  /*11760*/  IMAD R9, R9, R16, R183 ;  /* 0x0000001009097224 */ /* 0x004fe400078e02b7 */
[----:B-----5:R-:W-:Y:S01]  /*11770*/  @P3 FFMA.FTZ R8, R2, R19, R21 ;  /* 0x0000001302083223 */ /* 0x020fe20000010015 */
[----:B---3--:R-:W-:Y:S01]  /*11780*/  SHF.L.U32 R18, R18, 0x6, RZ ;  /* 0x0000000612127819 */ /* 0x008fe200000006ff */
[----:B------:R-:W-:-:S04]  /*11790*/  IMAD R5, R9, R20, R5 ;  /* 0x0000001409057224 */ /* 0x000fc800078e0205 */
[----:B------:R-:W-:Y:S01]  /*117a0*/  IMAD R3, R5, R17, R18 ;  /* 0x0000001105037224 */ /* 0x000fe200078e0212 */
[----:B-1----:R-:W-:Y:S06]  /*117b0*/  @P0 BRA `(.L_x_7408) ;  /* 0x00000000002c0947 */ /* 0x002fec0003800000 */
        /* <DEDUP_REMOVED lines=11> */
.L_x_7408:
[----:B------:R-:W-:Y:S05]  /*11870*/  BSYNC B0 ;  /* 0x0000000000007941 */ /* 0x000fea0003800000 */
.L_x_7407:
[----:B------:R-:W2:Y:S01]  /*11880*/  LDS.128 R36, [R7+0x800] ;  /* 0x0008000007247984 */ /* 0x000ea20000000c00 */
[--C-:B------:R-:W-:Y:S01]  /*11890*/  SHF.R.S32.HI R5, RZ, 0x1f, R4.reuse ;  /* 0x0000001fff057819 */ /* 0x100fe20000011404 */
[----:B------:R-:W-:Y:S01]  /*118a0*/  ULDC UR4, c[0x0][0x2d0] ;  /* 0x0000b40000047ab9 */ /* 0x000fe20000000800 */
[----:B-1----:R-:W-:Y:S01]  /*118b0*/  VIADD R0, R10, 0x10 ;  /* 0x000000100a007836 */ /* 0x002fe20000000000 */
[----:B------:R-:W1:Y:S01]  /*118c0*/  LDS.128 R32, [R7+0x1000] ;  /* 0x0010000007207984 */ /* 0x000e620000000c00 */
[----:B------:R-:W-:Y:S01]  /*118d0*/  ISETP.GE.AND P0, PT, R4, UR4, PT ;  /* 0x0000000404007c0c */ /* 0x000fe2000bf06270 */
[----:B------:R-:W-:Y:S01]  /*118e0*/  ULDC UR4, c[0x0][0x2dc] ;  /* 0x0000b70000047ab9 */ /* 0x000fe20000000800 */
[C---:B------:R-:W-:Y:S01]  /*118f0*/  IMAD.WIDE R4, R10.reuse, 0x40, R4 ;  /* 0x000000400a047825 */ /* 0x040fe200078e0204 */
[----:B------:R-:W3:Y:S01]  /*11900*/  LDS.128 R28, [R7+0x1800] ;  /* 0x00180000071c7984 */ /* 0x000ee20000000c00 */
[-C--:B------:R-:W-:Y:S02]  /*11910*/  ISETP.GE.OR P1, PT, R10, R173.reuse, P0 ;  /* 0x000000ad0a00720c */ /* 0x080fe40000726670 */
[----:B------:R-:W-:Y:S01]  /*11920*/  IMAD R3, R3, UR4, RZ ;  /* 0x0000000403037c24 */ /* 0x000fe2000f8e02ff */
[----:B------:R-:W4:Y:S01]  /*11930*/  LDS.128 R24, [R7+0x2000] ;  /* 0x0020000007187984 */ /* 0x000f220000000c00 */
        /* <DEDUP_REMOVED lines=24> */
[----:B-1----:R2:W-:Y:S04]  /*11ac0*/  @!P5 STG.E.128 desc[UR12][R8.64+0x1000], R32 ;  /* 0x001000200800d986 */ /* 0x0025e8000c101d0c */
[----:B---3--:R2:W-:Y:S04]  /*11ad0*/  @!P4 STG.E.128 desc[UR12][R8.64+0x1800], R28 ;  /* 0x0018001c0800c986 */ /* 0x0085e8000c101d0c */
[----:B----4-:R2:W-:Y:S04]  /*11ae0*/  @!P3 STG.E.128 desc[UR12][R8.64+0x2000], R24 ;  /* 0x002000180800b986 */ /* 0x0105e8000c101d0c */
[----:B-----5:R2:W-:Y:S04]  /*11af0*/  @!P2 STG.E.128 desc[UR12][R8.64+0x2800], R20 ;  /* 0x002800140800a986 */ /* 0x0205e8000c101d0c */
[----:B------:R2:W-:Y:S01]  /*11b00*/  @!P1 STG.E.128 desc[UR12][R8.64+0x3000], R16 ;  /* 0x0030001008009986 */ /* 0x0005e2000c101d0c */
[----:B------:R-:W-:Y:S05]  /*11b10*/  @P0 EXIT ;  /* 0x000000000000094d */ /* 0x000fea0003800000 */
[----:B------:R-:W-:Y:S01]  /*11b20*/  STG.E.128 desc[UR12][R8.64+0x3800], R40 ;  /* 0x0038002808007986 */ /* 0x000fe2000c101d0c */
[----:B------:R-:W-:Y:S05]  /*11b30*/  EXIT ;  /* 0x000000000000794d */ /* 0x000fea0003800000 */
.L_x_7409:
        /* <DEDUP_REMOVED lines=12> */
.L_x_8057:


//--------------------- .text._ZN5flash24flash_fwd_splitkv_kernelI23Flash_fwd_kernel_traitsILi64ELi64ELi128ELi4ELb0ELb0EN7cutlass10bfloat16_tE19Flash_kernel_traitsILi64ELi64ELi128ELi4ES3_EELb1ELb0ELb0ELb0ELb1ELb0ELb1ELb1EEEvNS_16Flash_fwd_paramsE --------------------------
	.section	.text._ZN5flash24flash_fwd_splitkv_kernelI23Flash_fwd_kernel_traitsILi64ELi64ELi128ELi4ELb0ELb0EN7cutlass10bfloat16_tE19Flash_kernel_traitsILi64ELi64ELi128ELi4ES3_EELb1ELb0ELb0ELb0ELb1ELb0ELb1ELb1EEEvNS_16Flash_fwd_paramsE,"ax",@progbits
	.align	128
        .global         _ZN5flash24flash_fwd_splitkv_kernelI23Flash_fwd_kernel_traitsILi64ELi64ELi128ELi4ELb0ELb0EN7cutlass10bfloat16_tE19Flash_kernel_traitsILi64ELi64ELi128ELi4ES3_EELb1ELb0ELb0ELb0ELb1ELb0ELb1ELb1EEEvNS_16Flash_fwd_paramsE
        .type           _ZN5flash24flash_fwd_splitkv_kernelI23Flash_fwd_kernel_traitsILi64ELi64ELi128ELi4ELb0ELb0EN7cutlass10bfloat16_tE19Flash_kernel_traitsILi64ELi64ELi128ELi4ES3_EELb1ELb0ELb0ELb0ELb1ELb0ELb1ELb1EEEvNS_16Flash_fwd_paramsE,@function
        .size           _ZN5flash24flash_fwd_splitkv_kernelI23Flash_fwd_kernel_traitsILi64ELi64ELi128ELi4ELb0ELb0EN7cutlass10bfloat16_tE19Flash_kernel_traitsILi64ELi64ELi128ELi4ES3_EELb1ELb0ELb0ELb0ELb1ELb0ELb1ELb1EEEvNS_16Flash_fwd_paramsE,(.L_x_8058 - _ZN5flash24flash_fwd_splitkv_kernelI23Flash_fwd_kernel_traitsILi64ELi64ELi128ELi4ELb0ELb0EN7cutlass10bfloat16_tE19Flash_kernel_traitsILi64ELi64ELi128ELi4ES3_EELb1ELb0ELb0ELb0ELb1ELb0ELb1ELb1EEEvNS_16Flash_fwd_paramsE)
        .other          _ZN5flash24flash_fwd_splitkv_kernelI23Flash_fwd_kernel_traitsILi64ELi64ELi128ELi4ELb0ELb0EN7cutlass10bfloat16_tE19Flash_kernel_traitsILi64ELi64ELi128ELi4ES3_EELb1ELb0ELb0ELb0ELb1ELb0ELb1ELb1EEEvNS_16Flash_fwd_paramsE,@"STO_CUDA_ENTRY STV_DEFAULT"
_ZN5flash24flash_fwd_splitkv_kernelI23Flash_fwd_kernel_traitsILi64ELi64ELi128ELi4ELb0ELb0EN7cutlass10bfloat16_tE19Flash_kernel_traitsILi64ELi64ELi128ELi4ES3_EELb1ELb0ELb0ELb0ELb1ELb0ELb1ELb1EEEvNS_16Flash_fwd_paramsE:
.text._ZN5flash24flash_fwd_splitkv_kernelI23Flash_fwd_kernel_traitsILi64ELi64ELi128ELi4ELb0ELb0EN7cutlass10bfloat16_tE19Flash_kernel_traitsILi64ELi64ELi128ELi4ES3_EELb1ELb0ELb0ELb0ELb1ELb0ELb1ELb1EEEvNS_16Flash_fwd_paramsE:
[----:B------:R-:W-:Y:S08]  /*0000*/  LDC R1, c[0x0][0x28] ;  /* 0x00000a00ff017b82 */ /* 0x000ff00000000800 */
[----:B------:R-:W1:Y:S01]  /*0010*/  LDC R5, c[0x0][0x270] ;  /* 0x00009c00ff057b82 */ /* 0x000e620000000800 */
[----:B------:R-:W2:Y:S01]  /*0020*/  S2R R138, SR_CTAID.Z ;  /* 0x00000000008a7919 */ /* 0x000ea20000002700 */
[----:B------:R-:W-:Y:S01]  /*0030*/  MOV R2, RZ ;  /* 0x000000ff00027202 */ /* 0x000fe20000000f00 */
[----:B------:R-:W-:Y:S01]  /*0040*/  ULDC.64 UR6, c[0x0][0x208] ;  /* 0x0000820000067ab9 */ /* 0x000fe20000000a00 */
[----:B------:R-:W-:-:S04]  /*0050*/  ULDC.64 UR8, c[0x0][0x300] ;  /* 0x0000c00000087ab9 */ /* 0x000fc80000000a00 */
[----:B------:R-:W3:Y:S01]  /*0060*/  LDC.64 R140, c[0x0][0x300] ;  /* 0x0000c000ff8c7b82 */ /* 0x000ee20000000a00 */
[----:B-1----:R-:W1:Y:S01]  /*0070*/  I2F.U32.RP R6, R5 ;  /* 0x0000000500067306 */ /* 0x002e620000209000 */
[----:B------:R-:W-:-:S07]  /*0080*/  ISETP.NE.U32.AND P3, PT, R5, RZ, PT ;  /* 0x000000ff0500720c */ /* 0x000fce0003f65070 */
[----:B-1----:R-:W1:Y:S02]  /*0090*/  MUFU.RCP R4, R6 ;  /* 0x0000000600047308 */ /* 0x002e640000001000 */
[----:B-1----:R-:W-:-:S06]  /*00a0*/  VIADD R4, R4, 0xffffffe ;  /* 0x0ffffffe04047836 */ /* 0x002fcc0000000000 */
[----:B------:R-:W1:Y:S02]  /*00b0*/  F2I.FTZ.U32.TRUNC.NTZ R3, R4 ;  /* 0x0000000400037305 */ /* 0x000e64000021f000 */
[----:B-1----:R-:W-:Y:S01]  /*00c0*/  IMAD.MOV R0, RZ, RZ, -R3 ;  /* 0x000000ffff007224 */ /* 0x002fe200078e0a03 */
[----:B------:R-:W1:Y:S03]  /*00d0*/  LDC.U8 R4, c[0x0][0x3c2] ;  /* 0x0000f080ff047b82 */ /* 0x000e660000000000 */
[----:B------:R-:W-:-:S04]  /*00e0*/  IMAD R7, R0, R5, RZ ;  /* 0x0000000500077224 */ /* 0x000fc800078e02ff */
[----:B------:R-:W-:Y:S02]  /*00f0*/  IMAD.HI.U32 R7, R3, R7, R2 ;  /* 0x0000000703077227 */ /* 0x000fe400078e0002 */
[----:B------:R-:W4:Y:S04]  /*0100*/  LDC.64 R2, c[0x0][0x2f0] ;  /* 0x0000bc00ff027b82 */ /* 0x000f280000000a00 */
[----:B--2---:R-:W-:-:S04]  /*0110*/  IMAD.HI.U32 R171, R7, R138, RZ ;  /* 0x0000008a07ab7227 */ /* 0x004fc800078e00ff */
[----:B------:R-:W-:Y:S01]  /*0120*/  IMAD.MOV R0, RZ, RZ, -R171 ;  /* 0x000000ffff007224 */ /* 0x000fe200078e0aab */
[----:B------:R-:W2:Y:S03]  /*0130*/  LDC.64 R6, c[0x0][0x2f0] ;  /* 0x0000bc00ff067b82 */ /* 0x000ea60000000a00 */
[----:B------:R-:W-:-:S05]  /*0140*/  IMAD R0, R5, R0, R138 ;  /* 0x0000000005007224 */ /* 0x000fca00078e028a */
[----:B------:R-:W-:Y:S02]  /*0150*/  ISETP.GE.U32.AND P0, PT, R0, R5, PT ;  /* 0x000000050000720c */ /* 0x000fe40003f06070 */
[----:B----4-:R-:W-:-:S11]  /*0160*/  ISETP.NE.U32.AND P1, PT, R2, RZ, PT ;  /* 0x000000ff0200720c */ /* 0x010fd60003f25070 */
[----:B------:R-:W-:Y:S01]  /*0170*/  @P0 IMAD.IADD R0, R0, 0x1, -R5 ;  /* 0x0000000100000824 */ /* 0x000fe200078e0a05 */
[----:B------:R-:W-:Y:S02]  /*0180*/  @P0 IADD3 R171, R171, 0x1, RZ ;  /* 0x00000001abab0810 */ /* 0x000fe40007ffe0ff */
[----:B------:R-:W-:Y:S02]  /*0190*/  ISETP.NE.AND.EX P0, PT, R3, RZ, PT, P1 ;  /* 0x000000ff0300720c */ /* 0x000fe40003f05310 */
[----:B------:R-:W-:Y:S01]  /*01a0*/  ISETP.GE.U32.AND P2, PT, R0, R5, PT ;  /* 0x000000050000720c */ /* 0x000fe20003f46070 */
[----:B------:R-:W4:Y:S01]  /*01b0*/  LDC.64 R2, c[0x0][0x2f8] ;  /* 0x0000be00ff027b82 */ /* 0x000f220000000a00 */
[----:B------:R-:W-:-:S11]  /*01c0*/  MOV R0, 0xffffffff ;  /* 0xffffffff00007802 */ /* 0x000fd60000000f00 */
[----:B------:R-:W-:Y:S01]  /*01d0*/  @P2 VIADD R171, R171, 0x1 ;  /* 0x00000001abab2836 */ /* 0x000fe20000000000 */
[----:B------:R-:W-:-:S05]  /*01e0*/  @!P3 LOP3.LUT R171, RZ, R5, RZ, 0x33, !PT ;  /* 0x00000005ffabb212 */ /* 0x000fca00078e33ff */
[C---:B--2---:R-:W-:Y:S02]  /*01f0*/  IMAD.WIDE R8, R171.reuse, 0x4, R6 ;  /* 0x00000004ab087825 */ /* 0x044fe400078e0206 */
[----:B------:R-:W2:Y:S03]  /*0200*/  LDC.64 R6, c[0x0][0x2f8] ;  /* 0x0000be00ff067b82 */ /* 0x000ea60000000a00 */
[----:B------:R-:W2:Y:S04]  /*0210*/  @P0 LDG.E R0, desc[UR6][R8.64] ;  /* 0x0000000608000981 */ /* 0x000ea8000c1e1900 */
[----:B------:R-:W2:Y:S01]  /*0220*/  @P0 LDG.E R169, desc[UR6][R8.64+0x4] ;  /* 0x0000040608a90981 */ /* 0x000ea2000c1e1900 */
[----:B-1----:R-:W-:Y:S01]  /*0230*/  ISETP.NE.AND P3, PT, R4, RZ, PT ;  /* 0x000000ff0400720c */ /* 0x002fe20003f65270 */
[----:B------:R-:W-:Y:S01]  /*0240*/  IMAD.MOV.U32 R15, RZ, RZ, -0x1 ;  /* 0xffffffffff0f7424 */ /* 0x000fe200078e00ff */
[----:B----4-:R-:W-:Y:S01]  /*0250*/  ISETP.EQ.U32.AND P2, PT, R2, RZ, PT ;  /* 0x000000ff0200720c */ /* 0x010fe20003f42070 */
[----:B---3--:R-:W-:Y:S01]  /*0260*/  IMAD.WIDE R140, R171, 0x4, R140 ;  /* 0x00000004ab8c7825 */ /* 0x008fe200078e028c */
[----:B------:R-:W-:-:S02]  /*0270*/  ISETP.NE.U32.AND P1, PT, RZ, UR8, PT ;  /* 0x00000008ff007c0c */ /* 0x000fc4000bf25070 */
[----:B------:R-:W-:Y:S02]  /*0280*/  ISETP.EQ.OR.EX P2, PT, R3, RZ, !P3, P2 ;  /* 0x000000ff0300720c */ /* 0x000fe40005f42720 */
[----:B------:R-:W-:Y:S02]  /*0290*/  ISETP.NE.AND.EX P5, PT, RZ, UR9, PT, P1 ;  /* 0x00000009ff007c0c */ /* 0x000fe4000bfa5310 */
[----:B------:R-:W-:Y:S01]  /*02a0*/  MOV R14, RZ ;  /* 0x000000ff000e7202 */ /* 0x000fe20000000f00 */
[----:B--2---:R-:W-:-:S08]  /*02b0*/  IMAD.WIDE R6, R171, 0x4, R6 ;  /* 0x00000004ab067825 */ /* 0x004fd000078e0206 */
[----:B------:R1:W5:Y:S04]  /*02c0*/  @!P2 LDG.E R15, desc[UR6][R6.64] ;  /* 0x00000006060fa981 */ /* 0x000368000c1e1900 */
[----:B------:R1:W5:Y:S01]  /*02d0*/  @P5 LDG.E R14, desc[UR6][R140.64] ;  /* 0x000000068c0e5981 */ /* 0x000362000c1e1900 */
[----:B------:R-:W2:Y:S01]  /*02e0*/  S2R R13, SR_CTAID.X ;  /* 0x00000000000d7919 */ /* 0x000ea20000002500 */
[----:B------:R-:W3:Y:S01]  /*02f0*/  S2R R4, SR_CTAID.Y ;  /* 0x0000000000047919 */ /* 0x000ee20000002600 */
[----:B------:R-:W-:-:S06]  /*0300*/  @P0 IMAD.IADD R169, R169, 0x1, -R0 ;  /* 0x00000001a9a90824 */ /* 0x000fcc00078e0a00 */
[----:B------:R-:W4:Y:S01]  /*0310*/  @!P0 LDC R169, c[0x0][0x2c4] ;  /* 0x0000b100ffa98b82 */ /* 0x000f220000000800 */
[----:B------:R-:W-:Y:S02]  /*0320*/  ISETP.NE.U32.AND P0, PT, R2, RZ, PT ;  /* 0x000000ff0200720c */ /* 0x000fe40003f05070 */
[----:B------:R-:W-:Y:S02]  /*0330*/  IADD3 R2, -R171, RZ, RZ ;  /* 0x000000ffab027210 */ /* 0x000fe40007ffe1ff */
[----:B------:R-:W-:-:S03]  /*0340*/  ISETP.NE.AND.EX P0, PT, R3, RZ, PT, P0 ;  /* 0x000000ff0300720c */ /* 0x000fc60003f05300 */
[----:B------:R-:W-:-:S10]  /*0350*/  IMAD R138, R5, R2, R138 ;  /* 0x00000002058a7224 */ /* 0x000fd400078e028a */
[----:B-123--:R-:W-:Y:S05]  /*0360*/  @!P0 BRA `(.L_x_7410) ;  /* 0x0000000000108947 */ /* 0x00efea0003800000 */
[----:B------:R-:W2:Y:S02]  /*0370*/  @P3 LDG.E R2, desc[UR6][R6.64+0x4] ;  /* 0x0000040606023981 */ /* 0x000ea4000c1e1900 */
[----:B--2--5:R-:W-:-:S06]  /*0380*/  @P3 IADD3 R73, R2, -R15, RZ ;  /* 0x8000000f02493210 */ /* 0x024fcc0007ffe0ff */
[----:B------:R2:W5:Y:S01]  /*0390*/  @!P3 LDG.E R73, desc[UR6][R6.64] ;  /* 0x000000060649b981 */ /* 0x000562000c1e1900 */
[----:B------:R-:W-:Y:S05]  /*03a0*/  BRA `(.L_x_7411) ;  /* 0x0000000000047947 */ /* 0x000fea0003800000 */
.L_x_7410:
[----:B------:R-:W1:Y:S02]  /*03b0*/  LDC R73, c[0x0][0x2c8] ;  /* 0x0000b200ff497b82 */ /* 0x000e640000000800 */
.L_x_7411:
        /* <DEDUP_REMOVED lines=9> */
[----:B------:R-:W4:Y:S01]  /*0450*/  LDC R8, c[0x0][0x10] ;  /* 0x00000400ff087b82 */ /* 0x000f220000000800 */
[--C-:B-1---5:R-:W-:Y:S01]  /*0460*/  IMAD.IADD R73, R73, 0x1, -R14.reuse ;  /* 0x0000000149497824 */ /* 0x122fe200078e0a0e */
[----:B------:R-:W1:Y:S01]  /*0470*/  S2R R60, SR_TID.X ;  /* 0x00000000003c7919 */ /* 0x000e620000002100 */
[----:B------:R-:W-:-:S05]  /*0480*/  @P0 IMAD.IADD R63, R63, 0x1, -R14 ;  /* 0x000000013f3f0824 */ /* 0x000fca00078e0a0e */
[----:B---3--:R-:W3:Y:S08]  /*0490*/  LDC R2, c[0x0][0x2c8] ;  /* 0x0000b200ff027b82 */ /* 0x008ef00000000800 */
[----:B--2---:R-:W2:Y:S01]  /*04a0*/  @!P0 LDC R7, c[0x0][0x2cc] ;  /* 0x0000b300ff078b82 */ /* 0x004ea20000000800 */
[----:B----4-:R-:W-:-:S04]  /*04b0*/  IABS R10, R8 ;  /* 0x00000008000a7213 */ /* 0x010fc80000000000 */
[----:B------:R-:W4:Y:S01]  /*04c0*/  I2F.RP R6, R10 ;  /* 0x0000000a00067306 */ /* 0x000f220000209400 */
[----:B---3--:R-:W-:-:S05]  /*04d0*/  VIADD R2, R2, 0x7f ;  /* 0x0000007f02027836 */ /* 0x008fca0000000000 */
[----:B------:R-:W-:-:S04]  /*04e0*/  SHF.R.S32.HI R17, RZ, 0x1f, R2 ;  /* 0x0000001fff117819 */ /* 0x000fc80000011402 */
[----:B------:R-:W-:Y:S01]  /*04f0*/  LEA.HI R17, R17, R2, RZ, 0x7 ;  /* 0x0000000211117211 */ /* 0x000fe200078f38ff */
[----:B----4-:R-:W3:Y:S03]  /*0500*/  MUFU.RCP R18, R6 ;  /* 0x0000000600127308 */ /* 0x010ee60000001000 */
[----:B------:R-:W-:-:S05]  /*0510*/  LEA.HI.SX32 R17, R17, R8, 0x19 ;  /* 0x0000000811117211 */ /* 0x000fca00078fcaff */
[----:B------:R-:W-:-:S05]  /*0520*/  VIADD R17, R17, 0xffffffff ;  /* 0xffffffff11117836 */ /* 0x000fca0000000000 */
[----:B------:R-:W-:Y:S02]  /*0530*/  IABS R11, R17 ;  /* 0x00000011000b7213 */ /* 0x000fe40000000000 */
[-C--:B------:R-:W-:Y:S01]  /*0540*/  LOP3.LUT R17, R17, R8.reuse, RZ, 0x3c, !PT ;  /* 0x0000000811117212 */ /* 0x080fe200078e3cff */
[----:B---3--:R-:W-:Y:S01]  /*0550*/  VIADD R18, R18, 0xffffffe ;  /* 0x0ffffffe12127836 */ /* 0x008fe20000000000 */
[----:B------:R-:W-:Y:S02]  /*0560*/  IABS R6, R8 ;  /* 0x0000000800067213 */ /* 0x000fe40000000000 */
[----:B------:R-:W-:Y:S01]  /*0570*/  ISETP.GE.AND P3, PT, R17, RZ, PT ;  /* 0x000000ff1100720c */ /* 0x000fe20003f66270 */
[----:B------:R-:W3:Y:S02]  /*0580*/  F2I.FTZ.U32.TRUNC.NTZ R19, R18 ;  /* 0x0000001200137305 */ /* 0x000ee4000021f000 */
[----:B------:R-:W-:Y:S02]  /*0590*/  IMAD.MOV R6, RZ, RZ, -R6 ;  /* 0x000000ffff067224 */ /* 0x000fe400078e0a06 */
[----:B---3--:R-:W-:-:S02]  /*05a0*/  IMAD.MOV R3, RZ, RZ, -R19 ;  /* 0x000000ffff037224 */ /* 0x008fc400078e0a13 */
[----:B------:R-:W-:Y:S02]  /*05b0*/  IMAD.MOV.U32 R18, RZ, RZ, RZ ;  /* 0x000000ffff127224 */ /* 0x000fe400078e00ff */
[----:B------:R-:W-:-:S04]  /*05c0*/  IMAD R2, R3, R10, RZ ;  /* 0x0000000a03027224 */ /* 0x000fc800078e02ff */
[----:B------:R-:W-:-:S06]  /*05d0*/  IMAD.HI.U32 R2, R19, R2, R18 ;  /* 0x0000000213027227 */ /* 0x000fcc00078e0012 */
[----:B------:R-:W-:Y:S02]  /*05e0*/  IMAD.HI.U32 R9, R2, R11, RZ ;  /* 0x0000000b02097227 */ /* 0x000fe400078e00ff */
[----:B------:R-:W3:Y:S02]  /*05f0*/  @!P0 LDC.64 R2, c[0x0][0x318] ;  /* 0x0000c600ff028b82 */ /* 0x000ee40000000a00 */
[----:B------:R-:W-:-:S05]  /*0600*/  IMAD R11, R9, R6, R11 ;  /* 0x00000006090b7224 */ /* 0x000fca00078e020b */
[----:B------:R-:W-:Y:S01]  /*0610*/  ISETP.GT.U32.AND P1, PT, R10, R11, PT ;  /* 0x0000000b0a00720c */ /* 0x000fe20003f24070 */
[----:B------:R-:W4:-:S12]  /*0620*/  LDC R6, c[0x0][0x398] ;  /* 0x0000e600ff067b82 */ /* 0x000f180000000800 */
[----:B------:R-:W-:Y:S02]  /*0630*/  @!P1 IMAD.IADD R11, R11, 0x1, -R10 ;  /* 0x000000010b0b9824 */ /* 0x000fe400078e0a0a */
[----:B------:R-:W-:Y:S01]  /*0640*/  @!P1 VIADD R9, R9, 0x1 ;  /* 0x0000000109099836 */ /* 0x000fe20000000000 */
[----:B------:R-:W-:Y:S02]  /*0650*/  ISETP.NE.AND P1, PT, R8, RZ, PT ;  /* 0x000000ff0800720c */ /* 0x000fe40003f25270 */
[----:B---3--:R-:W-:Y:S02]  /*0660*/  @!P0 ISETP.NE.U32.AND P2, PT, R2, RZ, PT ;  /* 0x000000ff0200820c */ /* 0x008fe40003f45070 */
[----:B------:R-:W-:Y:S02]  /*0670*/  ISETP.GE.U32.AND P4, PT, R11, R10, PT ;  /* 0x0000000a0b00720c */ /* 0x000fe40003f86070 */
[----:B------:R-:W-:-:S04]  /*0680*/  @!P0 ISETP.NE.AND.EX P2, PT, R3, RZ, PT, P2 ;  /* 0x000000ff0300820c */ /* 0x000fc80003f45320 */
[----:B--2---:R-:W-:-:S05]  /*0690*/  @!P0 SEL R2, R7, RZ, P2 ;  /* 0x000000ff07028207 */ /* 0x004fca0001000000 */
[----:B------:R-:W-:Y:S01]  /*06a0*/  @!P0 IMAD.IADD R63, R73, 0x1, R2 ;  /* 0x00000001493f8824 */ /* 0x000fe200078e0202 */
[----:B------:R-:W-:Y:S01]  /*06b0*/  IADD3 R2, -R169, 0xbf, R64 ;  /* 0x000000bfa9027810 */ /* 0x000fe20007ffe140 */
[----:B------:R-:W-:Y:S02]  /*06c0*/  @P4 VIADD R9, R9, 0x1 ;  /* 0x0000000109094836 */ /* 0x000fe40000000000 */
[----:B------:R-:W-:Y:S01]  /*06d0*/  VIADD R3, R63, 0x7f ;  /* 0x0000007f3f037836 */ /* 0x000fe20000000000 */
[----:B----4-:R-:W-:Y:S01]  /*06e0*/  IADD3 R7, R2, R6, R63 ;  /* 0x0000000602077210 */ /* 0x010fe20007ffe03f */
        /* <DEDUP_REMOVED lines=12> */
[----:B-1----:R-:W-:Y:S05]  /*07b0*/  @!P0 BRA `(.L_x_7412) ;  /* 0x0000000400348947 */ /* 0x002fea0003800000 */
[----:B------:R-:W1:Y:S01]  /*07c0*/  LDC.64 R2, c[0x0][0x2c0] ;  /* 0x0000b000ff027b82 */ /* 0x000e620000000a00 */
[----:B------:R-:W-:Y:S01]  /*07d0*/  SHF.R.S32.HI R7, RZ, 0x1f, R60 ;  /* 0x0000001fff077819 */ /* 0x000fe2000001143c */
[----:B------:R-:W-:Y:S01]  /*07e0*/  ULDC UR4, c[0x0][0x2dc] ;  /* 0x0000b70000047ab9 */ /* 0x000fe20000000800 */
[----:B------:R-:W-:Y:S01]  /*07f0*/  IMAD.IADD R169, R169, 0x1, -R64 ;  /* 0x00000001a9a97824 */ /* 0x000fe200078e0a40 */
[----:B------:R-:W-:Y:S02]  /*0800*/  LOP3.LUT P5, RZ, R60, 0xf, RZ, 0xc0, !PT ;  /* 0x0000000f3cff7812 */ /* 0x000fe400078ac0ff */
[----:B------:R-:W-:-:S04]  /*0810*/  LEA.HI R0, R7, R60, RZ, 0x4 ;  /* 0x0000003c07007211 */ /* 0x000fc800078f20ff */
[----:B------:R-:W-:Y:S02]  /*0820*/  LOP3.LUT R7, R0, 0x3ffffff0, RZ, 0xc0, !PT ;  /* 0x3ffffff000077812 */ /* 0x000fe400078ec0ff */
[----:B------:R-:W-:-:S03]  /*0830*/  SHF.R.S32.HI R0, RZ, 0x4, R0 ;  /* 0x00000004ff007819 */ /* 0x000fc60000011400 */
[----:B------:R-:W-:Y:S01]  /*0840*/  IMAD.IADD R7, R60, 0x1, -R7 ;  /* 0x000000013c077824 */ /* 0x000fe200078e0a07 */
[CC--:B------:R-:W-:Y:S01]  /*0850*/  ISETP.GE.AND P4, PT, R0.reuse, R169.reuse, PT ;  /* 0x000000a90000720c */ /* 0x0c0fe20003f86270 */
[C---:B------:R-:W-:Y:S02]  /*0860*/  VIADD R10, R0.reuse, 0x18 ;  /* 0x00000018000a7836 */ /* 0x040fe40000000000 */
[----:B------:R-:W-:Y:S02]  /*0870*/  IMAD.SHL.U32 R6, R7, 0x4, RZ ;  /* 0x0000000407067824 */ /* 0x000fe400078e00ff */
[C---:B------:R-:W-:Y:S02]  /*0880*/  VIADD R16, R0.reuse, 0x8 ;  /* 0x0000000800107836 */ /* 0x040fe40000000000 */
[----:B------:R-:W-:Y:S01]  /*0890*/  VIADD R12, R0, 0x10 ;  /* 0x00000010000c7836 */ /* 0x000fe20000000000 */
[----:B------:R-:W-:Y:S01]  /*08a0*/  SHF.R.S32.HI R7, RZ, 0x1f, R6 ;  /* 0x0000001fff077819 */ /* 0x000fe20000011406 */
[----:B-1----:R-:W-:Y:S01]  /*08b0*/  IMAD R2, R4, R2, R171 ;  /* 0x0000000204027224 */ /* 0x002fe200078e02ab */
[-C--:B------:R-:W-:Y:S01]  /*08c0*/  ISETP.GE.AND P2, PT, R16, R169.reuse, PT ;  /* 0x000000a91000720c */ /* 0x080fe20003f46270 */
[----:B------:R-:W-:Y:S01]  /*08d0*/  VIADD R8, R0, 0x20 ;  /* 0x0000002000087836 */ /* 0x000fe20000000000 */
[----:B------:R-:W-:Y:S01]  /*08e0*/  ISETP.GE.AND P1, PT, R12, R169, PT ;  /* 0x000000a90c00720c */ /* 0x000fe20003f26270 */
[----:B------:R-:W-:-:S02]  /*08f0*/  IMAD R2, R2, R5, R138 ;  /* 0x0000000502027224 */ /* 0x000fc400078e028a */
[----:B------:R-:W-:Y:S01]  /*0900*/  IMAD.WIDE R6, R0, 0x40, R6 ;  /* 0x0000004000067825 */ /* 0x000fe200078e0206 */
[----:B------:R-:W-:-:S03]  /*0910*/  ISETP.GE.AND P3, PT, R8, R169, PT ;  /* 0x000000a90800720c */ /* 0x000fc60003f66270 */
[----:B------:R-:W-:Y:S02]  /*0920*/  IMAD R3, R2, R3, R64 ;  /* 0x0000000302037224 */ /* 0x000fe400078e0240 */
[----:B------:R-:W-:Y:S02]  /*0930*/  VIADD R4, R0, 0x30 ;  /* 0x0000003000047836 */ /* 0x000fe40000000000 */
[----:B------:R-:W-:Y:S01]  /*0940*/  IMAD R5, R3, UR4, RZ ;  /* 0x0000000403057c24 */ /* 0x000fe2000f8e02ff */
[----:B------:R-:W-:-:S04]  /*0950*/  ULDC.64 UR4, c[0x0][0x288] ;  /* 0x0000a20000047ab9 */ /* 0x000fc80000000a00 */
[----:B------:R-:W-:Y:S01]  /*0960*/  IADD3 R2, P0, R5, R6, RZ ;  /* 0x0000000605027210 */ /* 0x000fe20007f1e0ff */
[----:B------:R-:W-:-:S03]  /*0970*/  VIADD R6, R0, 0x28 ;  /* 0x0000002800067836 */ /* 0x000fc60000000000 */
[----:B------:R-:W-:Y:S02]  /*0980*/  LEA.HI.X.SX32 R5, R5, R7, 0x1, P0 ;  /* 0x0000000705057211 */ /* 0x000fe400000f0eff */
[----:B------:R-:W-:Y:S02]  /*0990*/  LEA R14, P0, R2, UR4, 0x2 ;  /* 0x00000004020e7c11 */ /* 0x000fe4000f8010ff */
[-C--:B------:R-:W-:Y:S02]  /*09a0*/  ISETP.GE.AND P6, PT, R6, R169.reuse, PT ;  /* 0x000000a90600720c */ /* 0x080fe40003fc6270 */
[----:B------:R-:W-:Y:S01]  /*09b0*/  LEA.HI.X R15, R2, UR5, R5, 0x2, P0 ;  /* 0x00000005020f7c11 */ /* 0x000fe200080f1405 */
[----:B------:R-:W-:Y:S01]  /*09c0*/  VIADD R2, R0, 0x38 ;  /* 0x0000003800027836 */ /* 0x000fe20000000000 */
[-C--:B------:R-:W-:Y:S01]  /*09d0*/  ISETP.GE.AND P0, PT, R10, R169.reuse, PT ;  /* 0x000000a90a00720c */ /* 0x080fe20003f06270 */
[----:B------:R-:W-:Y:S01]  /*09e0*/  ULDC.64 UR4, c[0x0][0x2b8] ;  /* 0x0000ae0000047ab9 */ /* 0x000fe20000000a00 */
[----:B------:R-:W-:Y:S01]  /*09f0*/  SHF.R.S32.HI R5, RZ, 0x1f, R3 ;  /* 0x0000001fff057819 */ /* 0x000fe20000011403 */
[----:B------:R1:W-:Y:S01]  /*0a00*/  @!P2 STG.E.128 desc[UR6][R14.64+0x800], RZ ;  /* 0x000800ff0e00a986 */ /* 0x0003e2000c101d06 */
[----:B------:R-:W-:-:S02]  /*0a10*/  ISETP.GE.OR P2, PT, R16, R169, P5 ;  /* 0x000000a91000720c */ /* 0x000fc40002f46670 */
[-C--:B------:R-:W-:Y:S01]  /*0a20*/  ISETP.GE.OR P5, PT, R12, R169.reuse, P5 ;  /* 0x000000a90c00720c */ /* 0x080fe20002fa6670 */
[----:B------:R1:W-:Y:S01]  /*0a30*/  @!P4 STG.E.128 desc[UR6][R14.64], RZ ;  /* 0x000000ff0e00c986 */ /* 0x0003e2000c101d06 */
[----:B------:R-:W-:-:S03]  /*0a40*/  ISETP.GE.AND P4, PT, R4, R169, PT ;  /* 0x000000a90400720c */ /* 0x000fc60003f86270 */
[----:B------:R1:W-:Y:S01]  /*0a50*/  @!P6 STG.E.128 desc[UR6][R14.64+0x2800], RZ ;  /* 0x002800ff0e00e986 */ /* 0x0003e2000c101d06 */
[----:B------:R-:W-:-:S03]  /*0a60*/  LOP3.LUT P6, RZ, R60, 0xf, RZ, 0xc0, !PT ;  /* 0x0000000f3cff7812 */ /* 0x000fc600078cc0ff */
[----:B------:R1:W-:Y:S01]  /*0a70*/  @!P0 STG.E.128 desc[UR6][R14.64+0x1800], RZ ;  /* 0x001800ff0e008986 */ /* 0x0003e2000c101d06 */
[----:B------:R-:W-:-:S03]  /*0a80*/  IADD3 R3, P0, R3, R0, RZ ;  /* 0x0000000003037210 */ /* 0x000fc60007f1e0ff */
[----:B------:R1:W-:Y:S01]  /*0a90*/  @!P1 STG.E.128 desc[UR6][R14.64+0x1000], RZ ;  /* 0x001000ff0e009986 */ /* 0x0003e2000c101d06 */
[----:B------:R-:W-:Y:S01]  /*0aa0*/  LEA.HI.X.SX32 R12, R0, R5, 0x1, P0 ;  /* 0x00000005000c7211 */ /* 0x000fe200000f0eff */
[----:B------:R-:W-:Y:S01]  /*0ab0*/  @!P5 IMAD.MOV.U32 R19, RZ, RZ, -0x800000 ;  /* 0xff800000ff13d424 */ /* 0x000fe200078e00ff */
[C---:B------:R-:W-:Y:S01]  /*0ac0*/  LEA R16, P0, R3.reuse, UR4, 0x2 ;  /* 0x0000000403107c11 */ /* 0x040fe2000f8010ff */
[----:B------:R1:W-:Y:S01]  /*0ad0*/  @!P3 STG.E.128 desc[UR6][R14.64+0x2000], RZ ;  /* 0x002000ff0e00b986 */ /* 0x0003e2000c101d06 */
[-C--:B------:R-:W-:Y:S02]  /*0ae0*/  ISETP.GE.AND P1, PT, R2, R169.reuse, PT ;  /* 0x000000a90200720c */ /* 0x080fe40003f26270 */
[----:B------:R-:W-:Y:S01]  /*0af0*/  LEA.HI.X R17, R3, UR5, R12, 0x2, P0 ;  /* 0x0000000503117c11 */ /* 0x000fe200080f140c */
[----:B------:R-:W-:Y:S01]  /*0b00*/  @!P2 IMAD.MOV.U32 R3, RZ, RZ, -0x800000 ;  /* 0xff800000ff03a424 */ /* 0x000fe200078e00ff */
[-C--:B------:R-:W-:Y:S01]  /*0b10*/  ISETP.GE.OR P0, PT, R4, R169.reuse, P6 ;  /* 0x000000a90400720c */ /* 0x080fe20003706670 */
[----:B------:R1:W-:Y:S01]  /*0b20*/  @!P4 STG.E.128 desc[UR6][R14.64+0x3000], RZ ;  /* 0x003000ff0e00c986 */ /* 0x0003e2000c101d06 */
[----:B------:R-:W-:-:S02]  /*0b30*/  ISETP.GE.OR P4, PT, R10, R169, P6 ;  /* 0x000000a90a00720c */ /* 0x000fc40003786670 */
[----:B------:R-:W-:-:S05]  /*0b40*/  ISETP.GE.OR P3, PT, R8, R169, P6 ;  /* 0x000000a90800720c */ /* 0x000fca0003766670 */
[----:B------:R1:W-:Y:S01]  /*0b50*/  @!P1 STG.E.128 desc[UR6][R14.64+0x3800], RZ ;  /* 0x003800ff0e009986 */ /* 0x0003e2000c101d06 */
[----:B------:R-:W-:-:S03]  /*0b60*/  ISETP.GE.OR P1, PT, R6, R169, P6 ;  /* 0x000000a90600720c */ /* 0x000fc60003726670 */
[----:B------:R1:W-:Y:S01]  /*0b70*/  @!P2 STG.E desc[UR6][R16.64+0x20], R3 ;  /* 0x000020031000a986 */ /* 0x0003e2000c101906 */
[----:B------:R-:W-:Y:S01]  /*0b80*/  ISETP.GE.OR P2, PT, R0, R169, P6 ;  /* 0x000000a90000720c */ /* 0x000fe20003746670 */
[----:B------:R-:W-:Y:S02]  /*0b90*/  @!P0 IMAD.MOV.U32 R5, RZ, RZ, -0x800000 ;  /* 0xff800000ff058424 */ /* 0x000fe400078e00ff */
[----:B------:R-:W-:Y:S01]  /*0ba0*/  @!P4 IMAD.MOV.U32 R11, RZ, RZ, -0x800000 ;  /* 0xff800000ff0bc424 */ /* 0x000fe200078e00ff */
[----:B------:R1:W-:Y:S01]  /*0bb0*/  @!P5 STG.E desc[UR6][R16.64+0x40], R19 ;  /* 0x000040131000d986 */ /* 0x0003e2000c101906 */
[----:B------:R-:W-:-:S03]  /*0bc0*/  @!P3 IMAD.MOV.U32 R9, RZ, RZ, -0x800000 ;  /* 0xff800000ff09b424 */ /* 0x000fc600078e00ff */
[----:B------:R1:W-:Y:S01]  /*0bd0*/  @!P0 STG.E desc[UR6][R16.64+0xc0], R5 ;  /* 0x0000c00510008986 */ /* 0x0003e2000c101906 */
[----:B------:R-:W-:Y:S01]  /*0be0*/  ISETP.GE.OR P0, PT, R2, R169, P6 ;  /* 0x000000a90200720c */ /* 0x000fe20003706670 */
[----:B------:R-:W-:Y:S02]  /*0bf0*/  @!P1 IMAD.MOV.U32 R7, RZ, RZ, -0x800000 ;  /* 0xff800000ff079424 */ /* 0x000fe400078e00ff */
        /* <DEDUP_REMOVED lines=9> */
.L_x_7412:
        /* <DEDUP_REMOVED lines=27> */
.L_x_7413:
[----:B------:R-:W-:Y:S05]  /*0e40*/  @!P2 BRA `(.L_x_7414) ;  /* 0x000000040040a947 */ /* 0x000fea0003800000 */
[----:B------:R-:W2:Y:S01]  /*0e50*/  LDC R15, c[0x0][0x380] ;  /* 0x0000e000ff0f7b82 */ /* 0x000ea20000000800 */
[----:B------:R-:W-:Y:S01]  /*0e60*/  LEA R52, R50, 0xffffff80, 0x7 ;  /* 0xffffff8032347811 */ /* 0x000fe200078e38ff */
[----:B------:R-:W-:-:S06]  /*0e70*/  ULDC.64 UR4, c[0x0][0x230] ;  /* 0x00008c0000047ab9 */ /* 0x000fcc0000000a00 */
[----:B------:R-:W3:Y:S08]  /*0e80*/  LDC R9, c[0x0][0x278] ;  /* 0x00009e00ff097b82 */ /* 0x000ef00000000800 */
[----:B------:R-:W4:Y:S01]  /*0e90*/  LDC.64 R150, c[0x0][0x248] ;  /* 0x00009200ff967b82 */ /* 0x000f220000000a00 */
[----:B--2---:R-:W-:-:S04]  /*0ea0*/  IABS R4, R15 ;  /* 0x0000000f00047213 */ /* 0x004fc80000000000 */
[----:B------:R-:W2:Y:S08]  /*0eb0*/  I2F.RP R8, R4 ;  /* 0x0000000400087306 */ /* 0x000eb00000209400 */
[----:B--2---:R-:W2:Y:S02]  /*0ec0*/  MUFU.RCP R6, R8 ;  /* 0x0000000800067308 */ /* 0x004ea40000001000 */
[----:B--2---:R-:W-:-:S06]  /*0ed0*/  IADD3 R6, R6, 0xffffffe, RZ ;  /* 0x0ffffffe06067810 */ /* 0x004fcc0007ffe0ff */
        /* <DEDUP_REMOVED lines=20> */
[----:B------:R1:W2:Y:S01]  /*1020*/  LDG.E R6, desc[UR6][R6.64] ;  /* 0x0000000606067981 */ /* 0x0002a2000c1e1900 */
[----:B---3--:R-:W-:Y:S01]  /*1030*/  IABS R2, R9 ;  /* 0x0000000900027213 */ /* 0x008fe20000000000 */
[----:B------:R-:W-:-:S03]  /*1040*/  IMAD.MOV R17, RZ, RZ, -R17 ;  /* 0x000000ffff117224 */ /* 0x000fc600078e0a11 */
[----:B------:R-:W3:Y:S01]  /*1050*/  I2F.RP R8, R2 ;  /* 0x0000000200087306 */ /* 0x000ee20000209400 */
[----:B------:R-:W-:-:S07]  /*1060*/  IMAD R17, R15, R17, R52 ;  /* 0x000000110f117224 */ /* 0x000fce00078e0234 */
[----:B---3--:R-:W3:Y:S02]  /*1070*/  MUFU.RCP R10, R8 ;  /* 0x00000008000a7308 */ /* 0x008ee40000001000 */
[----:B---3--:R-:W-:-:S06]  /*1080*/  IADD3 R10, R10, 0xffffffe, RZ ;  /* 0x0ffffffe0a0a7810 */ /* 0x008fcc0007ffe0ff */
[----:B------:R-:W3:Y:S02]  /*1090*/  F2I.FTZ.U32.TRUNC.NTZ R11, R10 ;  /* 0x0000000a000b7305 */ /* 0x000ee4000021f000 */
[----:B---3--:R-:W-:Y:S01]  /*10a0*/  IMAD.MOV R3, RZ, RZ, -R11 ;  /* 0x000000ffff037224 */ /* 0x008fe200078e0a0b */
[----:B------:R-:W-:-:S03]  /*10b0*/  MOV R10, RZ ;  /* 0x000000ff000a7202 */ /* 0x000fc60000000f00 */
[----:B------:R-:W-:Y:S01]  /*10c0*/  IMAD R4, R3, R2, RZ ;  /* 0x0000000203047224 */ /* 0x000fe200078e02ff */
[----:B------:R-:W-:-:S03]  /*10d0*/  IABS R3, R138 ;  /* 0x0000008a00037213 */ /* 0x000fc60000000000 */
[----:B------:R-:W-:-:S04]  /*10e0*/  IMAD.HI.U32 R4, R11, R4, R10 ;  /* 0x000000040b047227 */ /* 0x000fc800078e000a */
[----:B-1----:R-:W-:-:S04]  /*10f0*/  IMAD.MOV.U32 R7, RZ, RZ, R3 ;  /* 0x000000ffff077224 */ /* 0x002fc800078e0003 */
        /* <DEDUP_REMOVED lines=15> */
[----:B--2---:R-:W-:Y:S01]  /*11f0*/  SHF.R.S32.HI R7, RZ, 0x1f, R6 ;  /* 0x0000001fff077819 */ /* 0x004fe20000011406 */
        /* <DEDUP_REMOVED lines=8> */
[----:B----4-:R-:W-:-:S02]  /*1280*/  IMAD R8, R11, R150, RZ ;  /* 0x000000960b087224 */ /* 0x010fc400078e02ff */
[----:B------:R-:W-:Y:S02]  /*1290*/  IMAD R9, R97, UR4, RZ ;  /* 0x0000000461097c24 */ /* 0x000fe4000f8e02ff */
[C---:B------:R-:W-:Y:S02]  /*12a0*/  IMAD R8, R17.reuse, R151, R8 ;  /* 0x0000009711087224 */ /* 0x040fe400078e0208 */
[----:B------:R-:W-:-:S04]  /*12b0*/  IMAD.WIDE.U32 R14, R17, R150, R14 ;  /* 0x00000096110e7225 */ /* 0x000fc800078e000e */
[----:B------:R-:W-:Y:S02]  /*12c0*/  IMAD.IADD R15, R15, 0x1, R8 ;  /* 0x000000010f0f7824 */ /* 0x000fe400078e0208 */
        /* <DEDUP_REMOVED lines=8> */
.L_x_7414:
[----:B------:R-:W1:Y:S01]  /*1350*/  LDC R17, c[0x0][0x278] ;  /* 0x00009e00ff117b82 */ /* 0x000e620000000800 */
[----:B------:R-:W-:Y:S02]  /*1360*/  MOV R6, RZ ;  /* 0x000000ff00067202 */ /* 0x000fe40000000f00 */
        /* <DEDUP_REMOVED lines=15> */
[----:B------:R-:W-:-:S03]  /*1460*/  LOP3.LUT R8, R138, R17, RZ, 0x3c, !PT ;  /* 0x000000118a087212 */ /* 0x000fc600078e3cff */
[----:B------:R-:W-:Y:S01]  /*1470*/  IMAD R4, R2, R3, RZ ;  /* 0x0000000302047224 */ /* 0x000fe200078e02ff */
[----:B------:R-:W-:Y:S02]  /*1480*/  IABS R2, R138 ;  /* 0x0000008a00027213 */ /* 0x000fe40000000000 */
[----:B------:R-:W-:Y:S01]  /*1490*/  ISETP.GE.AND P2, PT, R8, RZ, PT ;  /* 0x000000ff0800720c */ /* 0x000fe20003f46270 */
[----:B------:R-:W-:-:S04]  /*14a0*/  IMAD.HI.U32 R7, R7, R4, R6 ;  /* 0x0000000407077227 */ /* 0x000fc800078e0006 */
[----:B------:R-:W-:-:S04]  /*14b0*/  IMAD.MOV.U32 R6, RZ, RZ, R2 ;  /* 0x000000ffff067224 */ /* 0x000fc800078e0002 */
[----:B------:R-:W-:-:S04]  /*14c0*/  IMAD.HI.U32 R4, R7, R6, RZ ;  /* 0x0000000607047227 */ /* 0x000fc800078e00ff */
[----:B------:R-:W-:-:S04]  /*14d0*/  IMAD.MOV R2, RZ, RZ, -R4 ;  /* 0x000000ffff027224 */ /* 0x000fc800078e0a04 */
[C---:B------:R-:W-:Y:S02]  /*14e0*/  IMAD R2, R3.reuse, R2, R6 ;  /* 0x0000000203027224 */ /* 0x040fe400078e0206 */
[----:B------:R-:W1:Y:S03]  /*14f0*/  @P0 LDC.64 R6, c[0x0][0x250] ;  /* 0x00009400ff060b82 */ /* 0x000e660000000a00 */
[----:B------:R-:W-:-:S13]  /*1500*/  ISETP.GT.U32.AND P1, PT, R3, R2, PT ;  /* 0x000000020300720c */ /* 0x000fda0003f24070 */
        /* <DEDUP_REMOVED lines=21> */
.L_x_7416:
[----:B------:R-:W-:Y:S01]  /*1660*/  @!P1 LOP3.LUT R4, RZ, R17, RZ, 0x33, !PT ;  /* 0x00000011ff049212 */ /* 0x000fe200078e33ff */
[----:B------:R-:W-:Y:S01]  /*1670*/  IMAD R8, R11, R150, RZ ;  /* 0x000000960b087224 */ /* 0x000fe200078e02ff */
[----:B------:R-:W-:Y:S02]  /*1680*/  MOV R16, R10 ;  /* 0x0000000a00107202 */ /* 0x000fe40000000f00 */
[----:B------:R-:W-:Y:S01]  /*1690*/  MOV R17, R9 ;  /* 0x0000000900117202 */ /* 0x000fe20000000f00 */
[-C--:B------:R-:W-:Y:S01]  /*16a0*/  IMAD R8, R151, R52.reuse, R8 ;  /* 0x0000003497087224 */ /* 0x080fe200078e0208 */
[----:B------:R-:W-:Y:S02]  /*16b0*/  SHF.R.S32.HI R97, RZ, 0x1f, R4 ;  /* 0x0000001fff617819 */ /* 0x000fe40000011404 */
[----:B------:R-:W-:Y:S01]  /*16c0*/  @P0 IADD3 R15, R14, R15, RZ ;  /* 0x0000000f0e0f0210 */ /* 0x000fe20007ffe0ff */
[----:B------:R-:W-:-:S04]  /*16d0*/  IMAD.WIDE.U32 R16, R150, R52, R16 ;  /* 0x0000003496107225 */ /* 0x000fc800078e0010 */
[----:B-1----:R-:W-:Y:S01]  /*16e0*/  @P0 IMAD.WIDE.U32 R18, R15, R6, RZ ;  /* 0x000000060f120225 */ /* 0x002fe200078e00ff */
[----:B------:R-:W-:-:S03]  /*16f0*/  IADD3 R17, R17, R8, RZ ;  /* 0x0000000811117210 */ /* 0x000fc60007ffe0ff */
[----:B--2---:R-:W-:Y:S01]  /*1700*/  IMAD R8, R97, R2, RZ ;  /* 0x0000000261087224 */ /* 0x004fe200078e02ff */
[----:B------:R-:W-:Y:S01]  /*1710*/  @P0 MOV R10, R18 ;  /* 0x00000012000a0202 */ /* 0x000fe20000000f00 */
[----:B------:R-:W-:-:S04]  /*1720*/  IMAD.WIDE.U32 R16, R4, R2, R16 ;  /* 0x0000000204107225 */ /* 0x000fc800078e0010 */
[----:B------:R-:W-:Y:S01]  /*1730*/  IMAD R3, R4, R3, R8 ;  /* 0x0000000304037224 */ /* 0x000fe200078e0208 */
[----:B------:R-:W-:Y:S01]  /*1740*/  MOV R8, R16 ;  /* 0x0000001000087202 */ /* 0x000fe20000000f00 */
[----:B------:R-:W-:-:S03]  /*1750*/  @P0 IMAD R21, R15, R7, R19 ;  /* 0x000000070f150224 */ /* 0x000fc600078e0213 */
        /* <DEDUP_REMOVED lines=16> */
.L_x_7415:
[----:B------:R1:W5:Y:S01]  /*1860*/  @P5 LDG.E R9, desc[UR6][R140.64] ;  /* 0x000000068c095981 */ /* 0x000362000c1e1900 */
[----:B------:R-:W-:Y:S01]  /*1870*/  ISETP.NE.AND P0, PT, R0, -0x1, PT ;  /* 0xffffffff0000780c */ /* 0x000fe20003f05270 */
[----:B------:R-:W2:Y:S01]  /*1880*/  LDC.64 R2, c[0x0][0x240] ;  /* 0x00009000ff027b82 */ /* 0x000ea20000000a00 */
[----:B------:R-:W-:Y:S01]  /*1890*/  SHF.R.S32.HI R61, RZ, 0x1f, R60 ;  /* 0x0000001fff3d7819 */ /* 0x000fe2000001143c */
[----:B------:R-:W-:Y:S01]  /*18a0*/  ULDC.64 UR4, c[0x0][0x268] ;  /* 0x00009a0000047ab9 */ /* 0x000fe20000000a00 */
[----:B------:R-:W-:Y:S01]  /*18b0*/  SHF.R.S32.HI R80, RZ, 0x1f, R73 ;  /* 0x0000001fff507819 */ /* 0x000fe20000011449 */
[----:B------:R-:W-:Y:S01]  /*18c0*/  ULDC.64 UR12, c[0x0][0x218] ;  /* 0x00008600000c7ab9 */ /* 0x000fe20000000a00 */
[CC--:B------:R-:W-:Y:S01]  /*18d0*/  LEA.HI R65, R61.reuse, R60.reuse, RZ, 0x3 ;  /* 0x0000003c3d417211 */ /* 0x0c0fe200078f18ff */
[----:B------:R-:W-:Y:S01]  /*18e0*/  ULDC.64 UR10, c[0x0][0x258] ;  /* 0x00009600000a7ab9 */ /* 0x000fe20000000a00 */
[----:B------:R-:W-:Y:S01]  /*18f0*/  LEA.HI R67, R61, R60, RZ, 0x4 ;  /* 0x0000003c3d437211 */ /* 0x000fe200078f20ff */
[----:B------:R-:W3:Y:S01]  /*1900*/  LDC.64 R142, c[0x0][0x250] ;  /* 0x00009400ff8e7b82 */ /* 0x000ee20000000a00 */
[----:B------:R-:W-:Y:S01]  /*1910*/  SHF.R.S32.HI R136, RZ, 0x3, R65 ;  /* 0x00000003ff887819 */ /* 0x000fe20000011441 */
[----:B------:R-:W-:Y:S01]  /*1920*/  IMAD.MOV.U32 R49, RZ, RZ, 0x10 ;  /* 0x00000010ff317424 */ /* 0x000fe200078e00ff */
[----:B------:R-:W-:Y:S01]  /*1930*/  LOP3.LUT R65, R65, 0xfffffff8, RZ, 0xc0, !PT ;  /* 0xfffffff841417812 */ /* 0x000fe200078ec0ff */
[----:B------:R-:W-:Y:S01]  /*1940*/  IMAD.MOV.U32 R51, RZ, RZ, 0x20 ;  /* 0x00000020ff337424 */ /* 0x000fe200078e00ff */
[----:B------:R-:W-:Y:S01]  /*1950*/  SHF.R.S32.HI R137, RZ, 0x1f, R136 ;  /* 0x0000001fff897819 */ /* 0x000fe20000011488 */
[----:B------:R-:W-:Y:S01]  /*1960*/  IMAD.SHL.U32 R15, R136, 0x40, RZ ;  /* 0x00000040880f7824 */ /* 0x000fe200078e00ff */
[----:B------:R-:W-:Y:S01]  /*1970*/  LEA.HI R80, R80, R73, RZ, 0x7 ;  /* 0x0000004950507211 */ /* 0x000fe200078f38ff */
[----:B------:R-:W4:Y:S01]  /*1980*/  @!P0 LDC.64 R6, c[0x0][0x228] ;  /* 0x00008a00ff068b82 */ /* 0x000f220000000a00 */
[----:B------:R-:W-:Y:S01]  /*1990*/  IMAD.IADD R65, R60, 0x1, -R65 ;  /* 0x000000013c417824 */ /* 0x000fe200078e0a41 */
[----:B------:R-:W-:Y:S01]  /*19a0*/  SHF.R.S32.HI R135, RZ, 0x1f, R138 ;  /* 0x0000001fff877819 */ /* 0x000fe2000001148a */
[----:B------:R-:W-:Y:S01]  /*19b0*/  IMAD.SHL.U32 R69, R150, 0x10, RZ ;  /* 0x0000001096457824 */ /* 0x000fe200078e00ff */
[----:B------:R-:W-:Y:S01]  /*19c0*/  LOP3.LUT R15, R15, 0x1c0, RZ, 0xc0, !PT ;  /* 0x000001c00f0f7812 */ /* 0x000fe200078ec0ff */
[C---:B------:R-:W-:Y:S01]  /*19d0*/  IMAD.SHL.U32 R14, R65.reuse, 0x8, RZ ;  /* 0x00000008410e7824 */ /* 0x040fe200078e00ff */
[----:B------:R-:W-:Y:S01]  /*19e0*/  SHF.R.S32.HI R80, RZ, 0x7, R80 ;  /* 0x00000007ff507819 */ /* 0x000fe20000011450 */
[----:B------:R-:W-:Y:S01]  /*19f0*/  IMAD.SHL.U32 R76, R65, 0x4, RZ ;  /* 0x00000004414c7824 */ /* 0x000fe200078e00ff */
[----:B------:R-:W-:Y:S01]  /*1a00*/  SHF.R.U32.HI R134, RZ, 0x3, R15 ;  /* 0x00000003ff867819 */ /* 0x000fe2000001160f */
[----:B--2---:R-:W-:Y:S01]  /*1a10*/  @P0 IMAD.WIDE.U32 R24, R0, R2, RZ ;  /* 0x0000000200180225 */ /* 0x004fe200078e00ff */
[----:B------:R-:W-:Y:S01]  /*1a20*/  LOP3.LUT R23, R15, 0x38, R14, 0xf8, !PT ;  /* 0x000000380f177812 */ /* 0x000fe200078ef80e */
[----:B------:R-:W2:Y:S01]  /*1a30*/  LDC R78, c[0x0][0x2e0] ;  /* 0x0000b800ff4e7b82 */ /* 0x000ea20000000800 */
[----:B------:R-:W-:Y:S01]  /*1a40*/  LEA.HI R15, R61, R60, RZ, 0x6 ;  /* 0x0000003c3d0f7211 */ /* 0x000fe200078f30ff */
[----:B------:R-:W-:Y:S01]  /*1a50*/  IMAD R135, R135, UR10, RZ ;  /* 0x0000000a87877c24 */ /* 0x000fe2000f8e02ff */
[----:B------:R-:W-:Y:S01]  /*1a60*/  LOP3.LUT R134, R23, R134, RZ, 0x3c, !PT ;  /* 0x0000008617867212 */ /* 0x000fe200078e3cff */
[----:B------:R-:W-:Y:S01]  /*1a70*/  IMAD.WIDE R22, R13, 0x40, R136 ;  /* 0x000000400d167825 */ /* 0x000fe200078e0288 */
[----:B------:R-:W-:-:S02]  /*1a80*/  IADD3 R18, P2, R14, R8, RZ ;  /* 0x000000080e127210 */ /* 0x000fc40007f5e0ff */
[----:B------:R-:W-:Y:S01]  /*1a90*/  IADD3 R20, P1, R14, R10, RZ ;  /* 0x0000000a0e147210 */ /* 0x000fe20007f3e0ff */
[----:B------:R-:W-:Y:S01]  /*1aa0*/  @P0 IMAD R13, R0, R3, R25 ;  /* 0x00000003000d0224 */ /* 0x000fe200078e0219 */
[----:B------:R-:W-:Y:S01]  /*1ab0*/  VIMNMX R80, R163, R80, !PT ;  /* 0x00000050a3507248 */ /* 0x000fe20007fe0100 */
[----:B------:R-:W-:Y:S01]  /*1ac0*/  IMAD.SHL.U32 R15, R15, 0x8, RZ ;  /* 0x000000080f0f7824 */ /* 0x000fe200078e00ff */
[----:B------:R-:W-:Y:S01]  /*1ad0*/  LEA.HI R61, R61, R60, RZ, 0x5 ;  /* 0x0000003c3d3d7211 */ /* 0x000fe200078f28ff */
[----:B------:R-:W-:Y:S01]  /*1ae0*/  @P0 IMAD.MOV.U32 R0, RZ, RZ, R24 ;  /* 0x000000ffff000224 */ /* 0x000fe200078e0018 */
[----:B------:R-:W-:Y:S01]  /*1af0*/  SHF.L.U64.HI R68, R150, 0x4, R151 ;  /* 0x0000000496447819 */ /* 0x000fe20000010297 */
[-C--:B----45:R-:W-:Y:S01]  /*1b00*/  @!P0 IMAD R12, R5, R6.reuse, RZ ;  /* 0x00000006050c8224 */ /* 0x0b0fe200078e02ff */
[----:B------:R-:W-:Y:S01]  /*1b10*/  LOP3.LUT R134, R134, 0xfffffe00, R15, 0xf8, !PT ;  /* 0xfffffe0086867812 */ /* 0x000fe200078ef80f */
[----:B------:R-:W-:Y:S01]  /*1b20*/  @!P0 IMAD.WIDE.U32 R26, R171, R6, RZ ;  /* 0x00000006ab1a8225 */ /* 0x000fe200078e00ff */
[----:B------:R-:W-:-:S02]  /*1b30*/  SHF.R.S32.HI R15, RZ, 0x1f, R14 ;  /* 0x0000001fff0f7819 */ /* 0x000fc4000001140e */
[C---:B---3--:R-:W-:Y:S01]  /*1b40*/  SHF.L.U64.HI R71, R142.reuse, 0x4, R143 ;  /* 0x000000048e477819 */ /* 0x048fe2000001028f */
[----:B------:R-:W-:Y:S01]  /*1b50*/  @!P0 IMAD R7, R171, R7, R12 ;  /* 0x00000007ab078224 */ /* 0x000fe200078e020c */
[----:B------:R-:W-:Y:S01]  /*1b60*/  SHF.L.U32 R70, R142, 0x4, RZ ;  /* 0x000000048e467819 */ /* 0x000fe200000006ff */
[----:B------:R-:W-:Y:S02]  /*1b70*/  @!P0 IMAD.MOV.U32 R0, RZ, RZ, R26 ;  /* 0x000000ffff008224 */ /* 0x000fe400078e001a */
[----:B------:R-:W-:Y:S01]  /*1b80*/  IMAD R6, R137, R150, RZ ;  /* 0x0000009689067224 */ /* 0x000fe200078e02ff */
[----:B------:R-:W-:Y:S01]  /*1b90*/  @!P0 IADD3 R13, R27, R7, RZ ;  /* 0x000000071b0d8210 */ /* 0x000fe20007ffe0ff */
[----:B------:R-:W-:Y:S01]  /*1ba0*/  IMAD.X R19, R15, 0x1, R19, P2 ;  /* 0x000000010f137824 */ /* 0x000fe200010e0613 */
[C---:B------:R-:W-:Y:S01]  /*1bb0*/  IADD3 R7, P0, R136.reuse, R17, RZ ;  /* 0x0000001188077210 */ /* 0x040fe20007f1e0ff */
[----:B------:R-:W-:Y:S01]  /*1bc0*/  IMAD R6, R136, R151, R6 ;  /* 0x0000009788067224 */ /* 0x000fe200078e0206 */
[----:B--2---:R-:W-:Y:S01]  /*1bd0*/  LEA.HI R78, R78, R78, RZ, 0x1 ;  /* 0x0000004e4e4e7211 */ /* 0x004fe200078f08ff */
[----:B------:R-:W-:-:S03]  /*1be0*/  IMAD.WIDE.U32 R18, R136, R150, R18 ;  /* 0x0000009688127225 */ /* 0x000fc600078e0012 */
[----:B------:R-:W-:Y:S01]  /*1bf0*/  SHF.R.S32.HI R79, RZ, 0x1, R78 ;  /* 0x00000001ff4f7819 */ /* 0x000fe2000001144e */
[----:B------:R-:W-:Y:S01]  /*1c00*/  IMAD.X R11, R137, 0x1, R11, P0 ;  /* 0x00000001890b7824 */ /* 0x000fe200000e060b */
[----:B------:R-:W-:Y:S01]  /*1c10*/  IADD3 R12, P0, R14, R0, RZ ;  /* 0x000000000e0c7210 */ /* 0x000fe20007f1e0ff */
[----:B------:R-:W-:Y:S02]  /*1c20*/  IMAD R0, R23, R2, RZ ;  /* 0x0000000217007224 */ /* 0x000fe400078e02ff */
[----:B------:R-:W-:Y:S02]  /*1c30*/  IMAD R25, R97, UR4, RZ ;  /* 0x0000000461197c24 */ /* 0x000fe4000f8e02ff */
[----:B------:R-:W-:Y:S01]  /*1c40*/  IMAD R0, R22, R3, R0 ;  /* 0x0000000316007224 */ /* 0x000fe200078e0200 */
[----:B------:R-:W-:Y:S01]  /*1c50*/  LOP3.LUT R3, R67, 0xfffffff0, RZ, 0xc0, !PT ;  /* 0xfffffff043037812 */ /* 0x000fe200078ec0ff */
[----:B------:R-:W-:Y:S01]  /*1c60*/  IMAD.X R21, R15, 0x1, R21, P1 ;  /* 0x000000010f157824 */ /* 0x000fe200008e0615 */
[----:B------:R-:W-:Y:S01]  /*1c70*/  LEA R82, P1, R18, UR12, 0x1 ;  /* 0x0000000c12527c11 */ /* 0x000fe2000f8208ff */
[----:B------:R-:W-:Y:S01]  /*1c80*/  IMAD.IADD R6, R19, 0x1, R6 ;  /* 0x0000000113067824 */ /* 0x000fe200078e0206 */
[----:B------:R-:W-:Y:S01]  /*1c90*/  SHF.R.S32.HI R67, RZ, 0x4, R67 ;  /* 0x00000004ff437819 */ /* 0x000fe20000011443 */
[----:B------:R-:W-:Y:S01]  /*1ca0*/  IMAD.IADD R168, R60, 0x1, -R3 ;  /* 0x000000013ca87824 */ /* 0x000fe200078e0a03 */
[----:B------:R-:W-:Y:S01]  /*1cb0*/  MOV R164, R82 ;  /* 0x0000005200a47202 */ /* 0x000fe20000000f00 */
[----:B------:R-:W-:Y:S01]  /*1cc0*/  IMAD R25, R4, UR5, R25 ;  /* 0x0000000504197c24 */ /* 0x000fe2000f8e0219 */
[----:B------:R-:W-:Y:S01]  /*1cd0*/  SHF.L.U64.HI R83, R18, 0x1, R6 ;  /* 0x0000000112537819 */ /* 0x000fe20000010206 */
[----:B------:R-:W-:Y:S01]  /*1ce0*/  IMAD.WIDE.U32 R20, R4, UR4, R20 ;  /* 0x0000000404147c25 */ /* 0x000fe2000f8e0014 */
[----:B------:R-:W-:Y:S01]  /*1cf0*/  SHF.R.S32.HI R3, RZ, 0x1f, R168 ;  /* 0x0000001fff037819 */ /* 0x000fe200000114a8 */
[----:B------:R-:W-:Y:S01]  /*1d00*/  ULDC.64 UR4, c[0x0][0x220] ;  /* 0x0000880000047ab9 */ /* 0x000fe20000000a00 */
[----:B------:R-:W-:Y:S01]  /*1d10*/  IADD3.X R83, R83, UR13, RZ, P1, !PT ;  /* 0x0000000d53537c10 */ /* 0x000fe20008ffe4ff */
[----:B------:R-:W-:Y:S01]  /*1d20*/  IMAD.IADD R21, R21, 0x1, R25 ;  /* 0x0000000115157824 */ /* 0x000fe200078e0219 */
[----:B------:R-:W-:Y:S01]  /*1d30*/  LEA.HI R66, R3, R168, RZ, 0x3 ;  /* 0x000000a803427211 */ /* 0x000fe200078f18ff */
[-C--:B------:R-:W-:Y:S01]  /*1d40*/  IMAD R6, R11, R142.reuse, RZ ;  /* 0x0000008e0b067224 */ /* 0x080fe200078e02ff */
[----:B------:R-:W-:Y:S01]  /*1d50*/  LOP3.LUT R3, R61, 0xffffffe0, RZ, 0xc0, !PT ;  /* 0xffffffe03d037812 */ /* 0x000fe200078ec0ff */
[----:B------:R-:W-:Y:S01]  /*1d60*/  IMAD.WIDE.U32 R20, R7, R142, R20 ;  /* 0x0000008e07147225 */ /* 0x000fe200078e0014 */
[----:B------:R-:W-:-:S03]  /*1d70*/  SHF.R.S32.HI R61, RZ, 0x5, R61 ;  /* 0x00000005ff3d7819 */ /* 0x000fc6000001143d */
[----:B------:R-:W-:Y:S01]  /*1d80*/  IMAD R6, R7, R143, R6 ;  /* 0x0000008f07067224 */ /* 0x000fe200078e0206 */
[----:B------:R-:W-:Y:S01]  /*1d90*/  LOP3.LUT R7, R66, 0xfffffff8, RZ, 0xc0, !PT ;  /* 0xfffffff842077812 */ /* 0x000fe200078ec0ff */
[----:B------:R-:W-:Y:S01]  /*1da0*/  IMAD.X R13, R15, 0x1, R13, P0 ;  /* 0x000000010f0d7824 */ /* 0x000fe200000e060d */
[----:B------:R-:W-:Y:S01]  /*1db0*/  LEA R84, P0, R20, UR4, 0x1 ;  /* 0x0000000414547c11 */ /* 0x000fe2000f8008ff */
[----:B------:R-:W-:Y:S02]  /*1dc0*/  IMAD.IADD R6, R21, 0x1, R6 ;  /* 0x0000000115067824 */ /* 0x000fe400078e0206 */
[----:B------:R-:W-:Y:S02]  /*1dd0*/  IMAD.IADD R72, R168, 0x1, -R7 ;  /* 0x00000001a8487824 */ /* 0x000fe400078e0a07 */
[----:B------:R-:W-:Y:S01]  /*1de0*/  IMAD.WIDE.U32 R12, R22, R2, R12 ;  /* 0x00000002160c7225 */ /* 0x000fe200078e000c */
[----:B------:R-:W-:Y:S02]  /*1df0*/  SHF.L.U64.HI R85, R20, 0x1, R6 ;  /* 0x0000000114557819 */ /* 0x000fe40000010206 */
[----:B------:R-:W-:Y:S01]  /*1e00*/  R2P PR, R72, 0x6 ;  /* 0x0000000648007804 */ /* 0x000fe20000000000 */
[----:B------:R-:W-:Y:S01]  /*1e10*/  IMAD R77, R136, R79, R76 ;  /* 0x0000004f884d7224 */ /* 0x000fe200078e024c */
[----:B------:R-:W-:Y:S01]  /*1e20*/  IADD3.X R85, R85, UR5, RZ, P0, !PT ;  /* 0x0000000555557c10 */ /* 0x000fe200087fe4ff */
[----:B------:R-:W-:Y:S01]  /*1e30*/  IMAD R135, R138, UR11, R135 ;  /* 0x0000000b8a877c24 */ /* 0x000fe2000f8e0287 */
[----:B------:R-:W-:Y:S01]  /*1e40*/  ISETP.GT.AND P0, PT, R50, R80, PT ;  /* 0x000000503200720c */ /* 0x000fe20003f04270 */
[----:B------:R-:W-:Y:S01]  /*1e50*/  IMAD.IADD R76, R76, 0x1, R77 ;  /* 0x000000014c4c7824 */ /* 0x000fe200078e024d */
[----:B------:R-:W-:Y:S01]  /*1e60*/  IADD3 R13, R13, R0, RZ ;  /* 0x000000000d0d7210 */ /* 0x000fe20007ffe0ff */
[----:B------:R-:W-:Y:S01]  /*1e70*/  IMAD.IADD R62, R60, 0x1, -R3 ;  /* 0x000000013c3e7824 */ /* 0x000fe200078e0a03 */
[----:B------:R-:W-:Y:S01]  /*1e80*/  SHF.R.S32.HI R75, RZ, 0x1f, R77 ;  /* 0x0000001fff4b7819 */ /* 0x000fe2000001144d */
[----:B------:R-:W-:Y:S01]  /*1e90*/  IMAD.MOV.U32 R165, RZ, RZ, R83 ;  /* 0x000000ffffa57224 */ /* 0x000fe200078e0053 */
[----:B------:R-:W-:Y:S01]  /*1ea0*/  SHF.R.S32.HI R74, RZ, 0x1f, R76 ;  /* 0x0000001fff4a7819 */ /* 0x000fe2000001144c */
[----:B------:R-:W-:Y:S01]  /*1eb0*/  IMAD.WIDE.U32 R138, R138, UR10, R12 ;  /* 0x0000000a8a8a7c25 */ /* 0x000fe2000f8e000c */
[----:B------:R-:W-:-:S02]  /*1ec0*/  SEL R49, R49, 0xfffffff0, !P1 ;  /* 0xfffffff031317807 */ /* 0x000fc40004800000 */
[----:B------:R-:W-:Y:S01]  /*1ed0*/  SEL R51, R51, 0xffffffe0, !P2 ;  /* 0xffffffe033337807 */ /* 0x000fe20005000000 */
[----:B------:R-:W-:Y:S02]  /*1ee0*/  IMAD.IADD R135, R139, 0x1, R135 ;  /* 0x000000018b877824 */ /* 0x000fe400078e0287 */
[----:B------:R-:W-:Y:S02]  /*1ef0*/  IMAD.MOV.U32 R167, RZ, RZ, R84 ;  /* 0x000000ffffa77224 */ /* 0x000fe400078e0054 */
[----:B------:R-:W-:Y:S02]  /*1f00*/  IMAD.MOV.U32 R166, RZ, RZ, R85 ;  /* 0x000000ffffa67224 */ /* 0x000fe400078e0055 */
[----:B------:R-:W-:Y:S01]  /*1f10*/  @!P5 IMAD.MOV.U32 R9, RZ, RZ, RZ ;  /* 0x000000ffff09d224 */ /* 0x000fe200078e00ff */
[----:B-1----:R-:W-:Y:S06]  /*1f20*/  @!P0 BRA `(.L_x_7417) ;  /* 0x0000006800048947 */ /* 0x002fec0003800000 */
        /* <DEDUP_REMOVED lines=18> */
[----:B------:R-:W-:Y:S01]  /*2050*/  IADD3 R13, R19, R12, RZ ;  /* 0x0000000c130d7210 */ /* 0x000fe20007ffe0ff */
[----:B------:R-:W-:Y:S01]  /*2060*/  ULDC.64 UR4, c[0x0][0x340] ;  /* 0x0000d00000047ab9 */ /* 0x000fe20000000a00 */
[----:B------:R-:W-:Y:S01]  /*2070*/  MOV R12, R18 ;  /* 0x00000012000c7202 */ /* 0x000fe20000000f00 */
[----:B------:R-:W-:Y:S01]  /*2080*/  IMAD.IADD R11, R17, 0x1, R10 ;  /* 0x00000001110b7824 */ /* 0x000fe200078e020a */
[----:B------:R-:W-:Y:S01]  /*2090*/  SHF.L.U32 R94, R143, 0x5, RZ ;  /* 0x000000058f5e7819 */ /* 0x000fe200000006ff */
[----:B------:R-:W-:Y:S01]  /*20a0*/  IMAD R8, R5, UR4, RZ ;  /* 0x0000000405087c24 */ /* 0x000fe2000f8e02ff */
[----:B------:R-:W-:Y:S01]  /*20b0*/  SHF.L.U32 R19, R151, 0x5, RZ ;  /* 0x0000000597137819 */ /* 0x000fe200000006ff */
[----:B------:R-:W-:Y:S01]  /*20c0*/  IMAD.MOV.U32 R10, RZ, RZ, R16 ;  /* 0x000000ffff0a7224 */ /* 0x000fe200078e0010 */
[----:B------:R-:W-:Y:S01]  /*20d0*/  USHF.L.U64.HI UR15, UR4, 0x5, UR5 ;  /* 0x00000005040f7899 */ /* 0x000fe20008010205 */
[-C--:B-1----:R-:W-:Y:S01]  /*20e0*/  IMAD R0, R5, R2.reuse, RZ ;  /* 0x0000000205007224 */ /* 0x082fe200078e02ff */
[----:B------:R-:W-:Y:S01]  /*20f0*/  USHF.L.U32 UR24, UR4, 0x5, URZ ;  /* 0x0000000504187899 */ /* 0x000fe2000800063f */
[----:B------:R-:W-:Y:S01]  /*2100*/  IMAD.WIDE.U32 R98, R142, 0x40, RZ ;  /* 0x000000408e627825 */ /* 0x000fe200078e00ff */
[----:B------:R-:W-:Y:S01]  /*2110*/  USHF.L.U64.HI UR25, UR4, 0x6, UR5 ;  /* 0x0000000604197899 */ /* 0x000fe20008010205 */
[----:B------:R-:W-:Y:S01]  /*2120*/  SHF.L.U32 R123, R79, 0x5, RZ ;  /* 0x000000054f7b7819 */ /* 0x000fe200000006ff */
[----:B------:R-:W-:Y:S01]  /*2130*/  USHF.L.U32 UR26, UR4, 0x6, URZ ;  /* 0x00000006041a7899 */ /* 0x000fe2000800063f */
[C---:B------:R-:W-:Y:S01]  /*2140*/  IMAD R5, R7.reuse, UR5, R8 ;  /* 0x0000000507057c24 */ /* 0x040fe2000f8e0208 */
[----:B------:R-:W-:Y:S01]  /*2150*/  SHF.L.U32 R93, R98, 0x1, RZ ;  /* 0x00000001625d7819 */ /* 0x000fe200000006ff */
[C---:B------:R-:W-:Y:S01]  /*2160*/  IMAD.WIDE.U32 R12, R7.reuse, UR4, R12 ;  /* 0x00000004070c7c25 */ /* 0x040fe2000f8e000c */
[----:B------:R-:W-:Y:S01]  /*2170*/  USHF.L.U64.HI UR27, UR4, 0x4, UR5 ;  /* 0x00000004041b7899 */ /* 0x000fe20008010205 */
[C---:B------:R-:W-:Y:S01]  /*2180*/  SHF.L.U64.HI R86, R2.reuse, 0x5, R3 ;  /* 0x0000000502567819 */ /* 0x040fe20000010203 */
[----:B------:R-:W-:Y:S01]  /*2190*/  USHF.L.U32 UR28, UR4, 0x4, URZ ;  /* 0x00000004041c7899 */ /* 0x000fe2000800063f */
[C---:B------:R-:W-:Y:S01]  /*21a0*/  IMAD R0, R7.reuse, R3, R0 ;  /* 0x0000000307007224 */ /* 0x040fe200078e0200 */
[----:B------:R-:W-:Y:S01]  /*21b0*/  UIMAD.WIDE.U32 UR22, UR4, 0x60, URZ ;  /* 0x00000060041678a5 */ /* 0x000fe2000f8e003f */
[----:B------:R-:W-:Y:S01]  /*21c0*/  IMAD.WIDE.U32 R10, R7, R2, R10 ;  /* 0x00000002070a7225 */ /* 0x000fe200078e000a */
[----:B------:R-:W-:Y:S01]  /*21d0*/  UIMAD UR14, UR5, 0x60, URZ ;  /* 0x00000060050e78a4 */ /* 0x000fe2000f8e023f */
[----:B------:R-:W-:Y:S01]  /*21e0*/  SHF.L.U64.HI R89, R2, 0x6, R3 ;  /* 0x0000000602597819 */ /* 0x000fe20000010203 */
[----:B------:R-:W-:Y:S01]  /*21f0*/  UIMAD.WIDE.U32 UR20, UR4, 0xa0, URZ ;  /* 0x000000a0041478a5 */ /* 0x000fe2000f8e003f */
[----:B------:R-:W-:Y:S01]  /*2200*/  IMAD.IADD R6, R99, 0x1, R6 ;  /* 0x0000000163067824 */ /* 0x000fe200078e0206 */
[----:B------:R-:W-:Y:S01]  /*2210*/  UIMAD.WIDE.U32 UR18, UR4, 0xc0, URZ ;  /* 0x000000c0041278a5 */ /* 0x000fe2000f8e003f */
[----:B------:R-:W-:Y:S01]  /*2220*/  IMAD R95, R97, UR12, RZ ;  /* 0x0000000c615f7c24 */ /* 0x000fe2000f8e02ff */
[----:B------:R-:W-:Y:S01]  /*2230*/  UIMAD.WIDE.U32 UR32, UR4, 0xe0, URZ ;  /* 0x000000e0042078a5 */ /* 0x000fe2000f8e003f */
[----:B------:R-:W-:Y:S01]  /*2240*/  IMAD.IADD R13, R13, 0x1, R5 ;  /* 0x000000010d0d7824 */ /* 0x000fe200078e0205 */
[----:B------:R-:W-:Y:S01]  /*2250*/  SHF.L.U64.HI R98, R98, 0x1, R6 ;  /* 0x0000000162627819 */ /* 0x000fe20000010206 */
[----:B------:R-:W-:Y:S01]  /*2260*/  IMAD R97, R97, UR10, RZ ;  /* 0x0000000a61617c24 */ /* 0x000fe2000f8e02ff */
[----:B------:R-:W-:Y:S01]  /*2270*/  UIMAD UR31, UR5, 0xe0, URZ ;  /* 0x000000e0051f78a4 */ /* 0x000fe2000f8e023f */
[----:B------:R-:W-:Y:S01]  /*2280*/  IMAD.IADD R11, R11, 0x1, R0 ;  /* 0x000000010b0b7824 */ /* 0x000fe200078e0200 */
[----:B------:R-:W-:Y:S01]  /*2290*/  SHF.L.U64.HI R114, R2, 0x4, R3 ;  /* 0x0000000402727819 */ /* 0x000fe20000010203 */
[----:B------:R-:W-:Y:S01]  /*22a0*/  IMAD R95, R4, UR13, R95 ;  /* 0x0000000d045f7c24 */ /* 0x000fe2000f8e025f */
[----:B------:R-:W-:Y:S01]  /*22b0*/  SHF.L.U32 R90, R2, 0x6, RZ ;  /* 0x00000006025a7819 */ /* 0x000fe200000006ff */
[----:B------:R-:W-:Y:S01]  /*22c0*/  IMAD.WIDE.U32 R6, R4, UR12, R12 ;  /* 0x0000000c04067c25 */ /* 0x000fe2000f8e000c */
[----:B------:R-:W-:Y:S01]  /*22d0*/  ULDC.64 UR12, c[0x0][0x320] ;  /* 0x0000c800000c7ab9 */ /* 0x000fe20000000a00 */
[----:B------:R-:W-:Y:S01]  /*22e0*/  IADD3 R133, R136, 0x10, RZ ;  /* 0x0000001088857810 */ /* 0x000fe20007ffe0ff */
[----:B------:R-:W-:Y:S01]  /*22f0*/  USHF.L.U64.HI UR27, UR28, 0x1, UR27 ;  /* 0x000000011c1b7899 */ /* 0x000fe2000801021b */
[C---:B------:R-:W-:Y:S01]  /*2300*/  IMAD R97, R4.reuse, UR11, R97 ;  /* 0x0000000b04617c24 */ /* 0x040fe2000f8e0261 */
[----:B------:R-:W-:Y:S01]  /*2310*/  IADD3 R95, R7, R95, RZ ;  /* 0x0000005f075f7210 */ /* 0x000fe20007ffe0ff */
[----:B------:R-:W-:Y:S01]  /*2320*/  IMAD.WIDE.U32 R4, R4, UR10, R10 ;  /* 0x0000000a04047c25 */ /* 0x000fe2000f8e000a */
[----:B------:R-:W-:Y:S01]  /*2330*/  ULDC.64 UR10, c[0x0][0x318] ;  /* 0x0000c600000a7ab9 */ /* 0x000fe20000000a00 */
[----:B------:R-:W-:Y:S01]  /*2340*/  LEA R106, P1, R6, UR12, 0x1 ;  /* 0x0000000c066a7c11 */ /* 0x000fe2000f8208ff */
[----:B------:R-:W-:Y:S01]  /*2350*/  UIMAD UR12, UR5, 0xc0, URZ ;  /* 0x000000c0050c78a4 */ /* 0x000fe2000f8e023f */
[----:B------:R-:W-:Y:S01]  /*2360*/  IMAD.IADD R97, R5, 0x1, R97 ;  /* 0x0000000105617824 */ /* 0x000fe200078e0261 */
[----:B------:R-:W-:Y:S01]  /*2370*/  LEA R108, P0, R4, UR10, 0x1 ;  /* 0x0000000a046c7c11 */ /* 0x000fe2000f8008ff */
[----:B------:R-:W-:Y:S01]  /*2380*/  IMAD R52, R79, R52, RZ ;  /* 0x000000344f347224 */ /* 0x000fe200078e02ff */
[----:B------:R-:W-:Y:S01]  /*2390*/  LEA.HI.X R95, R6, UR13, R95, 0x1, P1 ;  /* 0x0000000d065f7c11 */ /* 0x000fe200088f0c5f */
[----:B------:R-:W-:Y:S01]  /*23a0*/  IMAD.WIDE.U32 R8, R142, 0x20, RZ ;  /* 0x000000208e087825 */ /* 0x000fe200078e00ff */
[----:B------:R-:W-:Y:S01]  /*23b0*/  LEA.HI.X R97, R4, UR11, R97, 0x1, P0 ;  /* 0x0000000b04617c11 */ /* 0x000fe200080f0c61 */
[----:B------:R-:W-:Y:S01]  /*23c0*/  UIMAD UR13, UR5, 0xa0, URZ ;  /* 0x000000a0050d78a4 */ /* 0x000fe2000f8e023f */
[----:B------:R-:W-:Y:S01]  /*23d0*/  SHF.R.S32.HI R53, RZ, 0x1f, R52 ;  /* 0x0000001fff357819 */ /* 0x000fe20000011434 */
[----:B------:R-:W-:Y:S01]  /*23e0*/  IMAD.SHL.U32 R21, R151, 0x40, RZ ;  /* 0x0000004097157824 */ /* 0x000fe200078e00ff */
[-C--:B------:R-:W-:Y:S01]  /*23f0*/  IADD3 R112, P0, R76, R52.reuse, RZ ;  /* 0x000000344c707210 */ /* 0x080fe20007f1e0ff */
[----:B------:R-:W-:Y:S01]  /*2400*/  IMAD.WIDE.U32 R152, R150, 0x40, RZ ;  /* 0x0000004096987825 */ /* 0x000fe200078e00ff */
[----:B------:R-:W-:Y:S01]  /*2410*/  IADD3 R52, P1, R77, R52, RZ ;  /* 0x000000344d347210 */ /* 0x000fe20007f3e0ff */
[----:B------:R-:W-:Y:S01]  /*2420*/  ULDC.64 UR10, c[0x0][0x360] ;  /* 0x0000d800000a7ab9 */ /* 0x000fe20000000a00 */
[----:B------:R-:W-:Y:S01]  /*2430*/  ULDC.64 UR4, c[0x0][0x358] ;  /* 0x0000d60000047ab9 */ /* 0x000fe20000000a00 */
[----:B------:R-:W-:Y:S01]  /*2440*/  IMAD.X R101, R74, 0x1, R53, P0 ;  /* 0x000000014a657824 */ /* 0x000fe200000e0635 */
[----:B------:R-:W-:Y:S01]  /*2450*/  IADD3.X R53, R75, R53, RZ, P1, !PT ;  /* 0x000000354b357210 */ /* 0x000fe20000ffe4ff */
[C---:B------:R-:W-:Y:S01]  /*2460*/  IMAD R17, R143.reuse, 0x60, RZ ;  /* 0x000000608f117824 */ /* 0x040fe200078e02ff */
[----:B------:R-:W-:Y:S01]  /*2470*/  SHF.L.U32 R91, R8, 0x1, RZ ;  /* 0x00000001085b7819 */ /* 0x000fe200000006ff */
[C---:B------:R-:W-:Y:S01]  /*2480*/  IMAD R13, R143.reuse, 0xa0, RZ ;  /* 0x000000a08f0d7824 */ /* 0x040fe200078e02ff */
[C---:B------:R-:W-:Y:S01]  /*2490*/  SHF.L.U64.HI R101, R112.reuse, 0x1, R101 ;  /* 0x0000000170657819 */ /* 0x040fe20000010265 */
[----:B------:R-:W-:Y:S01]  /*24a0*/  IMAD.SHL.U32 R112, R112, 0x2, RZ ;  /* 0x0000000270707824 */ /* 0x000fe200078e00ff */
[C---:B------:R-:W-:Y:S01]  /*24b0*/  SHF.L.U64.HI R53, R52.reuse, 0x1, R53 ;  /* 0x0000000134357819 */ /* 0x040fe20000010235 */
[C---:B------:R-:W-:Y:S01]  /*24c0*/  IMAD R7, R143.reuse, 0xc0, RZ ;  /* 0x000000c08f077824 */ /* 0x040fe200078e02ff */
[----:B------:R-:W-:Y:S01]  /*24d0*/  SHF.L.U32 R52, R52, 0x1, RZ ;  /* 0x0000000134347819 */ /* 0x000fe200000006ff */
[----:B------:R-:W-:Y:S01]  /*24e0*/  IMAD R5, R143, 0xe0, RZ ;  /* 0x000000e08f057824 */ /* 0x000fe200078e02ff */
[----:B------:R-:W-:Y:S01]  /*24f0*/  IADD3 R110, P3, R112, UR10, RZ ;  /* 0x0000000a706e7c10 */ /* 0x000fe2000ff7e0ff */
[----:B------:R-:W-:Y:S01]  /*2500*/  IMAD.WIDE.U32 R148, R142, 0x60, RZ ;  /* 0x000000608e947825 */ /* 0x000fe200078e00ff */
[----:B------:R-:W-:Y:S01]  /*2510*/  IADD3 R10, P1, R52, UR10, RZ ;  /* 0x0000000a340a7c10 */ /* 0x000fe2000ff3e0ff */
[----:B------:R-:W-:Y:S01]  /*2520*/  USHF.L.U64.HI UR34, UR24, 0x1, UR15 ;  /* 0x0000000118227899 */ /* 0x000fe2000801020f */
[----:B------:R-:W-:Y:S01]  /*2530*/  IADD3 R112, P2, R112, UR4, RZ ;  /* 0x0000000470707c10 */ /* 0x000fe2000ff5e0ff */
[----:B------:R-:W-:Y:S01]  /*2540*/  IMAD.WIDE.U32 R146, R142, 0xa0, RZ ;  /* 0x000000a08e927825 */ /* 0x000fe200078e00ff */
[----:B------:R-:W-:Y:S01]  /*2550*/  IADD3 R52, P0, R52, UR4, RZ ;  /* 0x0000000434347c10 */ /* 0x000fe2000ff1e0ff */
[----:B------:R-:W-:Y:S01]  /*2560*/  UIADD3 UR35, UR23, UR14, URZ ;  /* 0x0000000e17237290 */ /* 0x000fe2000fffe03f */
[----:B------:R-:W-:Y:S01]  /*2570*/  IADD3 R131, R136, 0x30, RZ ;  /* 0x0000003088837810 */ /* 0x000fe20007ffe0ff */
[----:B------:R-:W-:Y:S01]  /*2580*/  IMAD.WIDE.U32 R144, R142, 0xc0, RZ ;  /* 0x000000c08e907825 */ /* 0x000fe200078e00ff */
[C---:B------:R-:W-:Y:S01]  /*2590*/  IADD3 R129, R136.reuse, 0x50, RZ ;  /* 0x0000005088817810 */ /* 0x040fe20007ffe0ff */
[----:B------:R-:W-:Y:S01]  /*25a0*/  USHF.L.U64.HI UR25, UR26, 0x1, UR25 ;  /* 0x000000011a197899 */ /* 0x000fe20008010219 */
[----:B------:R-:W-:Y:S01]  /*25b0*/  IADD3 R125, R136, 0x70, RZ ;  /* 0x00000070887d7810 */ /* 0x000fe20007ffe0ff */
[----:B------:R-:W-:Y:S01]  /*25c0*/  IMAD.IADD R94, R9, 0x1, R94 ;  /* 0x00000001095e7824 */ /* 0x000fe200078e025e */
[----:B------:R-:W-:Y:S01]  /*25d0*/  MOV R11, R50 ;  /* 0x00000032000b7202 */ /* 0x000fe20000000f00 */
[----:B------:R-:W-:Y:S01]  /*25e0*/  IMAD.WIDE.U32 R150, R150, 0x20, RZ ;  /* 0x0000002096967825 */ /* 0x000fe200078e00ff */
[----:B------:R-:W-:Y:S01]  /*25f0*/  IADD3 R100, R147, R13, RZ ;  /* 0x0000000d93647210 */ /* 0x000fe20007ffe0ff */
[----:B------:R-:W-:Y:S01]  /*2600*/  UIADD3 UR36, UR21, UR13, URZ ;  /* 0x0000000d15247290 */ /* 0x000fe2000fffe03f */
[----:B------:R-:W-:Y:S01]  /*2610*/  SHF.L.U64.HI R94, R8, 0x1, R94 ;  /* 0x00000001085e7819 */ /* 0x000fe2000001025e */
[----:B------:R-:W-:Y:S01]  /*2620*/  IMAD.WIDE.U32 R142, R142, 0xe0, RZ ;  /* 0x000000e08e8e7825 */ /* 0x000fe200078e00ff */
[----:B------:R-:W-:Y:S01]  /*2630*/  IADD3 R88, R151, R19, RZ ;  /* 0x0000001397587210 */ /* 0x000fe20007ffe0ff */
[----:B------:R-:W-:Y:S01]  /*2640*/  UIADD3 UR37, UR19, UR12, URZ ;  /* 0x0000000c13257290 */ /* 0x000fe2000fffe03f */
[----:B------:R-:W-:Y:S01]  /*2650*/  SHF.R.S32.HI R118, RZ, 0x1f, R123 ;  /* 0x0000001fff767819 */ /* 0x000fe2000001147b */
[----:B------:R-:W-:Y:S01]  /*2660*/  IMAD.SHL.U32 R128, R79, 0x10, RZ ;  /* 0x000000104f807824 */ /* 0x000fe200078e00ff */
[----:B------:R-:W-:Y:S01]  /*2670*/  IADD3 R104, R143, R5, RZ ;  /* 0x000000058f687210 */ /* 0x000fe20007ffe0ff */
[----:B------:R-:W-:Y:S01]  /*2680*/  IMAD R126, R79, 0x30, RZ ;  /* 0x000000304f7e7824 */ /* 0x000fe200078e02ff */
[----:B--2---:R-:W-:Y:S01]  /*2690*/  LEA R81, -R81, RZ, 0x7 ;  /* 0x000000ff51517211 */ /* 0x004fe200078e39ff */
[C---:B------:R-:W-:Y:S01]  /*26a0*/  IMAD.SHL.U32 R121, R79.reuse, 0x40, RZ ;  /* 0x000000404f797824 */ /* 0x040fe200078e00ff */
[----:B------:R-:W-:Y:S01]  /*26b0*/  SHF.R.S32.HI R119, RZ, 0x1f, R128 ;  /* 0x0000001fff777819 */ /* 0x000fe20000011480 */
[C---:B------:R-:W-:Y:S01]  /*26c0*/  IMAD R124, R79.reuse, 0x50, RZ ;  /* 0x000000504f7c7824 */ /* 0x040fe200078e02ff */
[----:B------:R-:W-:Y:S01]  /*26d0*/  SHF.R.S32.HI R117, RZ, 0x1f, R126 ;  /* 0x0000001fff757819 */ /* 0x000fe2000001147e */
[C---:B------:R-:W-:Y:S01]  /*26e0*/  IMAD R122, R79.reuse, 0x60, RZ ;  /* 0x000000604f7a7824 */ /* 0x040fe200078e02ff */
[----:B------:R-:W-:Y:S01]  /*26f0*/  SHF.R.S32.HI R116, RZ, 0x1f, R121 ;  /* 0x0000001fff747819 */ /* 0x000fe20000011479 */
[----:B------:R-:W-:Y:S01]  /*2700*/  IMAD R120, R79, 0x70, RZ ;  /* 0x000000704f787824 */ /* 0x000fe200078e02ff */
[----:B------:R-:W-:Y:S01]  /*2710*/  SHF.R.S32.HI R115, RZ, 0x1f, R124 ;  /* 0x0000001fff737819 */ /* 0x000fe2000001147c */
[C---:B------:R-:W-:Y:S01]  /*2720*/  IMAD.SHL.U32 R87, R2.reuse, 0x20, RZ ;  /* 0x0000002002577824 */ /* 0x040fe200078e00ff */
[----:B------:R-:W-:Y:S01]  /*2730*/  SHF.R.S32.HI R107, RZ, 0x1f, R122 ;  /* 0x0000001fff6b7819 */ /* 0x000fe2000001147a */
[----:B------:R-:W-:Y:S01]  /*2740*/  IMAD.SHL.U32 R103, R2, 0x10, RZ ;  /* 0x0000001002677824 */ /* 0x000fe200078e00ff */
[----:B------:R-:W-:Y:S01]  /*2750*/  SHF.R.S32.HI R105, RZ, 0x1f, R120 ;  /* 0x0000001fff697819 */ /* 0x000fe20000011478 */
[C---:B------:R-:W-:Y:S01]  /*2760*/  VIADD R132, R136.reuse, 0x20 ;  /* 0x0000002088847836 */ /* 0x040fe20000000000 */
[----:B------:R-:W-:Y:S01]  /*2770*/  IADD3.X R99, R101, UR11, RZ, P3, !PT ;  /* 0x0000000b65637c10 */ /* 0x000fe20009ffe4ff */
[C---:B------:R-:W-:Y:S01]  /*2780*/  VIADD R130, R136.reuse, 0x40 ;  /* 0x0000004088827836 */ /* 0x040fe20000000000 */
[----:B------:R-:W-:Y:S01]  /*2790*/  IADD3.X R9, R53, UR11, RZ, P1, !PT ;  /* 0x0000000b35097c10 */ /* 0x000fe20008ffe4ff */
[----:B------:R-:W-:Y:S01]  /*27a0*/  VIADD R127, R136, 0x60 ;  /* 0x00000060887f7836 */ /* 0x000fe20000000000 */
[----:B------:R-:W-:Y:S01]  /*27b0*/  IADD3.X R101, R101, UR5, RZ, P2, !PT ;  /* 0x0000000565657c10 */ /* 0x000fe200097fe4ff */
[----:B------:R-:W-:Y:S01]  /*27c0*/  IMAD.IADD R92, R153, 0x1, R21 ;  /* 0x00000001995c7824 */ /* 0x000fe200078e0215 */
[----:B------:R-:W-:Y:S01]  /*27d0*/  IADD3.X R53, R53, UR5, RZ, P0, !PT ;  /* 0x0000000535357c10 */ /* 0x000fe200087fe4ff */
[----:B------:R-:W-:Y:S01]  /*27e0*/  IMAD.IADD R96, R149, 0x1, R17 ;  /* 0x0000000195607824 */ /* 0x000fe200078e0211 */
[----:B------:R-:W-:Y:S01]  /*27f0*/  ULDC UR4, c[0x0][0x2e0] ;  /* 0x0000b80000047ab9 */ /* 0x000fe20000000800 */
[----:B------:R-:W-:Y:S01]  /*2800*/  IMAD.IADD R102, R145, 0x1, R7 ;  /* 0x0000000191667824 */ /* 0x000fe200078e0207 */
[----:B------:R-:W-:Y:S01]  /*2810*/  ULDC.U8 UR30, c[0x0][0x3c3] ;  /* 0x0000f0c0001e7ab9 */ /* 0x000fe20000000000 */
        /* <DEDUP_REMOVED lines=10> */
.L_x_7471:
[----:B------:R-:W-:Y:S02]  /*28c0*/  IMAD.SHL.U32 R13, R11, 0x80, RZ ;  /* 0x000000800b0d7824 */ /* 0x000fe400078e00ff */
[----:B--234-:R-:W-:Y:S02]  /*28d0*/  IMAD.MOV.U32 R16, RZ, RZ, R106 ;  /* 0x000000ffff107224 */ /* 0x01cfe400078e006a */
[----:B------:R-:W-:Y:S02]  /*28e0*/  VIADD R12, R13, 0xffffff80 ;  /* 0xffffff800d0c7836 */ /* 0x000fe40000000000 */
[----:B------:R-:W-:Y:S02]  /*28f0*/  IMAD.MOV.U32 R17, RZ, RZ, R95 ;  /* 0x000000ffff117224 */ /* 0x000fe400078e005f */
[--C-:B------:R-:W-:Y:S02]  /*2900*/  IMAD.IADD R4, R63, 0x1, -R12.reuse ;  /* 0x000000013f047824 */ /* 0x100fe400078e0a0c */
[----:B------:R-:W-:Y:S03]  /*2910*/  IMAD.IADD R0, R73, 0x1, -R12 ;  /* 0x0000000149007824 */ /* 0x000fe600078e0a0c */
[CC--:B------:R-:W-:Y:S02]  /*2920*/  ISETP.GE.AND P0, PT, R133.reuse, R4.reuse, PT ;  /* 0x000000048500720c */ /* 0x0c0fe40003f06270 */
[----:B------:R-:W-:Y:S02]  /*2930*/  ISETP.GE.AND P2, PT, R130, R4, PT ;  /* 0x000000048200720c */ /* 0x000fe40003f46270 */
[----:B------:R-:W-:Y:S02]  /*2940*/  ISETP.GE.AND P3, PT, R133, R0, !P0 ;  /* 0x000000008500720c */ /* 0x000fe40004766270 */
[----:B------:R-:W-:Y:S02]  /*2950*/  ISETP.GE.AND P0, PT, R132, R4, PT ;  /* 0x000000048400720c */ /* 0x000fe40003f06270 */
        /* <DEDUP_REMOVED lines=76> */
[----:B------:R-:W-:Y:S05]  /*2e20*/  MOV R109, R97 ;  /* 0x00000061006d7202 */ /* 0x000fea0000000f00 */
[----:B------:R-:W2:Y:S06]  /*2e30*/  LDG.E.128 R16, desc[UR6][R108.64] ;  /* 0x000000066c107981 */ /* 0x000eac000c1e1d00 */
[----:B------:R-:W-:Y:S01]  /*2e40*/  @!P0 MOV R31, R53 ;  /* 0x00000035001f8202 */ /* 0x000fe20000000f00 */
[----:B------:R-:W-:Y:S02]  /*2e50*/  @!P0 IMAD.MOV.U32 R8, RZ, RZ, R10 ;  /* 0x000000ffff088224 */ /* 0x000fe400078e000a */
[----:B------:R-:W-:Y:S03]  /*2e60*/  @!P0 IMAD.MOV.U32 R30, RZ, RZ, R52 ;  /* 0x000000ffff1e8224 */ /* 0x000fe600078e0034 */
[----:B------:R1:W3:Y:S06]  /*2e70*/  @!P0 LDG.E.64 R6, desc[UR6][R8.64] ;  /* 0x0000000608068981 */ /* 0x0002ec000c1e1b00 */
[----:B------:R-:W4:Y:S01]  /*2e80*/  @!P0 LDG.E.64 R26, desc[UR6][R30.64] ;  /* 0x000000061e1a8981 */ /* 0x000f22000c1e1b00 */
[----:B--2---:R-:W-:Y:S01]  /*2e90*/  @!P0 LOP3.LUT R23, R16, 0xffff0000, RZ, 0xc0, !PT ;  /* 0xffff000010178812 */ /* 0x004fe200078ec0ff */
[----:B-1----:R-:W-:Y:S01]  /*2ea0*/  @!P0 IMAD.U32 R8, R18, 0x10000, RZ ;  /* 0x0001000012088824 */ /* 0x002fe200078e00ff */
[----:B------:R-:W-:Y:S02]  /*2eb0*/  @!P0 SHF.L.U32 R21, R16, 0x10, RZ ;  /* 0x0000001010158819 */ /* 0x000fe400000006ff */
[C---:B---3--:R-:W-:Y:S02]  /*2ec0*/  @!P0 SHF.L.U32 R22, R6.reuse, 0x10, RZ ;  /* 0x0000001006168819 */ /* 0x048fe400000006ff */
[----:B------:R-:W-:Y:S02]  /*2ed0*/  @!P0 LOP3.LUT R20, R6, 0xffff0000, RZ, 0xc0, !PT ;  /* 0xffff000006148812 */ /* 0x000fe400078ec0ff */
[----:B------:R-:W-:Y:S01]  /*2ee0*/  @!P0 SHF.L.U32 R5, R7, 0x10, RZ ;  /* 0x0000001007058819 */ /* 0x000fe200000006ff */
[-C--:B------:R-:W-:Y:S01]  /*2ef0*/  @!P0 FMUL.FTZ R35, R23, R22.reuse ;  /* 0x0000001617238220 */ /* 0x080fe20000410000 */
[----:B----4-:R-:W-:Y:S01]  /*2f00*/  @!P0 LOP3.LUT R29, R27, 0xffff0000, RZ, 0xc0, !PT ;  /* 0xffff00001b1d8812 */ /* 0x010fe200078ec0ff */
[----:B------:R-:W-:Y:S01]  /*2f10*/  @!P0 IMAD.U32 R24, R26, 0x10000, RZ ;  /* 0x000100001a188824 */ /* 0x000fe200078e00ff */
[----:B------:R-:W-:Y:S01]  /*2f20*/  @!P0 LOP3.LUT R7, R7, 0xffff0000, RZ, 0xc0, !PT ;  /* 0xffff000007078812 */ /* 0x000fe200078ec0ff */
[----:B------:R-:W-:Y:S01]  /*2f30*/  @!P0 FMUL.FTZ R0, R21, R22 ;  /* 0x0000001615008220 */ /* 0x000fe20000410000 */
[----:B------:R-:W-:Y:S01]  /*2f40*/  @!P0 SHF.L.U32 R6, R19, 0x10, RZ ;  /* 0x0000001013068819 */ /* 0x000fe200000006ff */
        /* <DEDUP_REMOVED lines=29> */
.L_x_7421:
[----:B------:R-:W-:Y:S05]  /*3120*/  BSYNC B0 ;  /* 0x0000000000007941 */ /* 0x000fea0003800000 */
.L_x_7420:
        /* <DEDUP_REMOVED lines=57> */
.L_x_7423:
[----:B------:R-:W-:Y:S05]  /*34c0*/  BSYNC B0 ;  /* 0x0000000000007941 */ /* 0x000fea0003800000 */
.L_x_7422:
        /* <DEDUP_REMOVED lines=57> */
.L_x_7425:
[----:B------:R-:W-:Y:S05]  /*3860*/  BSYNC B0 ;  /* 0x0000000000007941 */ /* 0x000fea0003800000 */
.L_x_7424:
[----:B------:R-:W-:Y:S04]  /*3870*/  BSSY B0, `(.L_x_7426) ;  /* 0x000003e000007945 */ /* 0x000fe80003800000 */
[----:B------:R-:W-:Y:S05]  /*3880*/  @!P4 BRA `(.L_x_7427) ;  /* 0x0000000000f0c947 */ /* 0x000fea0003800000 */
[----:B------:R-:W-:Y:S01]  /*3890*/  ISETP.GE.AND P0, PT, R14, UR4, PT ;  /* 0x000000040e007c0c */ /* 0x000fe2000bf06270 */
[----:B------:R-:W2:Y:S01]  /*38a0*/  LDC.64 R34, c[0x0][0x338] ;  /* 0x0000ce00ff227b82 */ /* 0x000ea20000000a00 */
[----:B------:R-:W-:Y:S11]  /*38b0*/  IMAD.MOV.U32 R109, RZ, RZ, R97 ;  /* 0x000000ffff6d7224 */ /* 0x000ff600078e0061 */
        /* <DEDUP_REMOVED lines=11> */
[----:B------:R-:W4:Y:S05]  /*3970*/  LDC.64 R34, c[0x0][0x248] ;  /* 0x00009200ff227b82 */ /* 0x000f2a0000000a00 */
[----:B-1----:R-:W5:Y:S01]  /*3980*/  LDG.E.128 R16, desc[UR6][R38.64] ;  /* 0x0000000626107981 */ /* 0x002f62000c1e1d00 */
[----:B----4-:R-:W-:Y:S04]  /*3990*/  IMAD.WIDE.U32 R42, R34, 0x60, R82 ;  /* 0x00000060222a7825 */ /* 0x010fe800078e0052 */
        /* <DEDUP_REMOVED lines=8> */
[C---:B-----5:R-:W-:Y:S01]  /*3a20*/  @!P0 LOP3.LUT R23, R16.reuse, 0xffff0000, RZ, 0xc0, !PT ;  /* 0xffff000010178812 */ /* 0x060fe200078ec0ff */
[----:B------:R-:W-:Y:S01]  /*3a30*/  @!P0 IMAD.U32 R20, R16, 0x10000, RZ ;  /* 0x0001000010148824 */ /* 0x000fe200078e00ff */
[----:B------:R-:W-:Y:S01]  /*3a40*/  @!P0 SHF.L.U32 R21, R17, 0x10, RZ ;  /* 0x0000001011158819 */ /* 0x000fe200000006ff */
[----:B------:R-:W-:Y:S01]  /*3a50*/  @!P0 IMAD.U32 R6, R19, 0x10000, RZ ;  /* 0x0001000013068824 */ /* 0x000fe200078e00ff */
[----:B------:R-:W-:Y:S01]  /*3a60*/  @!P0 LOP3.LUT R24, R18, 0xffff0000, RZ, 0xc0, !PT ;  /* 0xffff000012188812 */ /* 0x000fe200078ec0ff */
[-C--:B------:R-:W-:Y:S01]  /*3a70*/  @!P0 FMUL.FTZ R37, R23, R5.reuse ;  /* 0x0000000517258220 */ /* 0x080fe20000410000 */
        /* <DEDUP_REMOVED lines=29> */
.L_x_7427:
[----:B------:R-:W-:Y:S05]  /*3c50*/  BSYNC B0 ;  /* 0x0000000000007941 */ /* 0x000fea0003800000 */
.L_x_7426:
        /* <DEDUP_REMOVED lines=57> */
.L_x_7429:
[----:B------:R-:W-:Y:S05]  /*3ff0*/  BSYNC B0 ;  /* 0x0000000000007941 */ /* 0x000fea0003800000 */
.L_x_7428:
[----:B------:R-:W-:Y:S04]  /*4000*/  BSSY B0, `(.L_x_7430) ;  /* 0x000003e000007945 */ /* 0x000fe80003800000 */
[----:B------:R-:W-:Y:S05]  /*4010*/  @!P5 BRA `(.L_x_7431) ;  /* 0x0000000000f0d947 */ /* 0x000fea0003800000 */
[----:B------:R-:W-:Y:S01]  /*4020*/  ISETP.GE.AND P0, PT, R14, UR4, PT ;  /* 0x000000040e007c0c */ /* 0x000fe2000bf06270 */
[----:B------:R-:W2:Y:S01]  /*4030*/  LDC.64 R34, c[0x0][0x338] ;  /* 0x0000ce00ff227b82 */ /* 0x000ea20000000a00 */
[----:B------:R-:W-:Y:S11]  /*4040*/  MOV R109, R97 ;  /* 0x00000061006d7202 */ /* 0x000ff60000000f00 */
[C---:B------:R-:W-:Y:S01]  /*4050*/  @!P0 SHF.L.U64.HI R26, R124.reuse, 0x1, R115 ;  /* 0x000000017c1a8819 */ /* 0x040fe20000010273 */
[----:B-1----:R-:W-:Y:S05]  /*4060*/  @!P0 IMAD.SHL.U32 R37, R124, 0x2, RZ ;  /* 0x000000027c258824 */ /* 0x002fea00078e00ff */
        /* <DEDUP_REMOVED lines=21> */
[----:B------:R-:W-:Y:S01]  /*41c0*/  @!P0 SHF.L.U32 R21, R17, 0x10, RZ ;  /* 0x0000001011158819 */ /* 0x000fe200000006ff */
[----:B------:R-:W-:Y:S01]  /*41d0*/  @!P0 IMAD.U32 R6, R19, 0x10000, RZ ;  /* 0x0001000013068824 */ /* 0x000fe200078e00ff */
[----:B------:R-:W-:Y:S01]  /*41e0*/  @!P0 LOP3.LUT R24, R18, 0xffff0000, RZ, 0xc0, !PT ;  /* 0xffff000012188812 */ /* 0x000fe200078ec0ff */
        /* <DEDUP_REMOVED lines=31> */
.L_x_7431:
[----:B------:R-:W-:Y:S05]  /*43e0*/  BSYNC B0 ;  /* 0x0000000000007941 */ /* 0x000fea0003800000 */
.L_x_7430:
[----:B------:R-:W-:Y:S01]  /*43f0*/  ISETP.NE.AND P0, PT, R155, RZ, PT ;  /* 0x000000ff9b00720c */ /* 0x000fe20003f05270 */
[----:B------:R-:W-:Y:S11]  /*4400*/  BSSY B0, `(.L_x_7432) ;  /* 0x000003f000007945 */ /* 0x000ff60003800000 */
[----:B------:R-:W-:Y:S01]  /*4410*/  @!UPT UIADD3 URZ, URZ, URZ, URZ ;  /* 0x0000003f3f3ff290 */ /* 0x000fe2000fffe03f */
        /* <DEDUP_REMOVED lines=61> */
.L_x_7433:
[----:B------:R-:W-:Y:S05]  /*47f0*/  BSYNC B0 ;  /* 0x0000000000007941 */ /* 0x000fea0003800000 */
.L_x_7432:
        /* <DEDUP_REMOVED lines=64> */
.L_x_7435:
[----:B------:R-:W-:Y:S05]  /*4c00*/  BSYNC B0 ;  /* 0x0000000000007941 */ /* 0x000fea0003800000 */
.L_x_7434:
[C---:B------:R-:W-:Y:S01]  /*4c10*/  LEA R52, P1, R33.reuse, R52, 0x1 ;  /* 0x0000003421347211 */ /* 0x040fe200078208ff */
[----:B------:R-:W-:Y:S01]  /*4c20*/  IMAD.MOV.U32 R8, RZ, RZ, R10 ;  /* 0x000000ffff087224 */ /* 0x000fe200078e000a */
[----:B------:R-:W-:Y:S02]  /*4c30*/  UMOV UR4, UR29 ;  /* 0x0000001d00047c82 */ /* 0x000fe40008000000 */
[C---:B------:R-:W-:Y:S02]  /*4c40*/  LEA.HI.X.SX32 R53, R33.reuse, R53, 0x1, P1 ;  /* 0x0000003521357211 */ /* 0x040fe400008f0eff */
[C---:B------:R-:W-:Y:S04]  /*4c50*/  LEA R10, P0, R33.reuse, R8, 0x1 ;  /* 0x00000008210a7211 */ /* 0x040fe800078008ff */
[----:B------:R-:W-:Y:S01]  /*4c60*/  LEA.HI.X.SX32 R9, R33, R9, 0x1, P0 ;  /* 0x0000000921097211 */ /* 0x000fe200000f0eff */
[----:B------:R-:W-:Y:S08]  /*4c70*/  BRA `(.L_x_7436) ;  /* 0x0000003400347947 */ /* 0x000ff00003800000 */
.L_x_7419:
[----:B------:R-:W-:Y:S01]  /*4c80*/  ULEA.HI UR31, UR4, UR4, URZ, 0x1 ;  /* 0x00000004041f7291 */ /* 0x000fe2000f8f083f */
[----:B------:R-:W-:Y:S03]  /*4c90*/  BSSY B1, `(.L_x_7437) ;  /* 0x0000059000017945 */ /* 0x000fe60003800000 */
[----:B------:R-:W-:Y:S06]  /*4ca0*/  USHF.R.S32.HI UR31, URZ, 0x1, UR31 ;  /* 0x000000013f1f7899 */ /* 0x000fec000801141f */
[----:B------:R-:W-:Y:S01]  /*4cb0*/  MOV R157, UR31 ;  /* 0x0000001f009d7c02 */ /* 0x000fe20008000f00 */
[----:B------:R-:W-:Y:S05]  /*4cc0*/  @!P1 BRA `(.L_x_7438) ;  /* 0x0000000400549947 */ /* 0x000fea0003800000 */
[----:B------:R-:W-:Y:S01]  /*4cd0*/  MOV R109, R97 ;  /* 0x00000061006d7202 */ /* 0x000fe20000000f00 */
[----:B------:R-:W-:Y:S01]  /*4ce0*/  BSSY B0, `(.L_x_7439) ;  /* 0x0000052000007945 */ /* 0x000fe20003800000 */
[----:B------:R-:W-:Y:S03]  /*4cf0*/  ISETP.GE.AND P0, PT, R14, UR4, PT ;  /* 0x000000040e007c0c */ /* 0x000fe6000bf06270 */
[----:B---3--:R1:W5:Y:S10]  /*4d00*/  LDG.E.128 R44, desc[UR6][R108.64] ;  /* 0x000000066c2c7981 */ /* 0x008374000c1e1d00 */
        /* <DEDUP_REMOVED lines=79> */
.L_x_7440:
[----:B------:R-:W-:Y:S05]  /*5200*/  BSYNC B0 ;  /* 0x0000000000007941 */ /* 0x000fea0003800000 */
.L_x_7439:
[----:B-----5:R2:W-:Y:S02]  /*5210*/  STG.E.128 desc[UR6][R82.64], R44 ;  /* 0x0000002c52007986 */ /* 0x0205e4000c101d06 */
.L_x_7438:
[----:B------:R-:W-:Y:S05]  /*5220*/  BSYNC B1 ;  /* 0x0000000000017941 */ /* 0x000fea0003800000 */
.L_x_7437:
        /* <DEDUP_REMOVED lines=12> */
[----:B-1----:R-:W-:Y:S01]  /*52f0*/  IMAD.MOV.U32 R109, RZ, RZ, R157 ;  /* 0x000000ffff6d7224 */ /* 0x002fe200078e009d */
        /* <DEDUP_REMOVED lines=78> */
.L_x_7444:
[----:B------:R-:W-:Y:S05]  /*57e0*/  BSYNC B0 ;  /* 0x0000000000007941 */ /* 0x000fea0003800000 */
.L_x_7443:
[----:B-----5:R4:W-:Y:S02]  /*57f0*/  STG.E.128 desc[UR6][R54.64], R44 ;  /* 0x0000002c36007986 */ /* 0x0209e4000c101d06 */
.L_x_7442:
[----:B------:R-:W-:Y:S05]  /*5800*/  BSYNC B1 ;  /* 0x0000000000017941 */ /* 0x000fea0003800000 */
.L_x_7441:
        /* <DEDUP_REMOVED lines=27> */
[C---:B------:R-:W-:Y:S02]  /*59c0*/  IADD3 R111, P1, R123.reuse, R156, RZ ;  /* 0x0000009c7b6f7210 */ /* 0x040fe40007f3e0ff */
[----:B------:R-:W-:Y:S02]  /*59d0*/  @P0 IADD3 R48, RZ, -UR31, RZ ;  /* 0x8000001fff300c10 */ /* 0x000fe4000fffe0ff */
[----:B------:R-:W-:Y:S01]  /*59e0*/  LEA.HI.X.SX32 R156, R156, R118, 0x1, P1 ;  /* 0x000000769c9c7211 */ /* 0x000fe200008f0eff */
[----:B------:R-:W3:Y:S01]  /*59f0*/  LDG.E.128 R16, desc[UR6][R16.64] ;  /* 0x0000000610107981 */ /* 0x000ee2000c1e1d00 */
[----:B-1----:R-:W-:Y:S04]  /*5a00*/  IADD3 R109, P1, R123, R48, RZ ;  /* 0x000000307b6d7210 */ /* 0x002fe80007f3e0ff */
        /* <DEDUP_REMOVED lines=59> */
.L_x_7448:
[----:B------:R-:W-:Y:S05]  /*5dc0*/  BSYNC B0 ;  /* 0x0000000000007941 */ /* 0x000fea0003800000 */
.L_x_7447:
[----:B-----5:R3:W-:Y:S02]  /*5dd0*/  STG.E.128 desc[UR6][R158.64], R44 ;  /* 0x0000002c9e007986 */ /* 0x0207e4000c101d06 */
.L_x_7446:
[----:B------:R-:W-:Y:S05]  /*5de0*/  BSYNC B1 ;  /* 0x0000000000017941 */ /* 0x000fea0003800000 */
.L_x_7445:
[----:B------:R-:W-:Y:S04]  /*5df0*/  BSSY B1, `(.L_x_7449) ;  /* 0x0000061000017945 */ /* 0x000fe80003800000 */
[----:B------:R-:W-:Y:S05]  /*5e00*/  @!P4 BRA `(.L_x_7450) ;  /* 0x00000004007cc947 */ /* 0x000fea0003800000 */
[----:B---3--:R-:W2:Y:S01]  /*5e10*/  LDC.64 R2, c[0x0][0x338] ;  /* 0x0000ce00ff027b82 */ /* 0x008ea20000000a00 */
[----:B-1----:R-:W-:Y:S01]  /*5e20*/  MOV R109, R97 ;  /* 0x00000061006d7202 */ /* 0x002fe20000000f00 */
[----:B------:R-:W-:Y:S01]  /*5e30*/  BSSY B0, `(.L_x_7451) ;  /* 0x000005b000007945 */ /* 0x000fe20003800000 */
[----:B------:R-:W-:Y:S01]  /*5e40*/  ISETP.GE.AND P0, PT, R14, UR4, PT ;  /* 0x000000040e007c0c */ /* 0x000fe2000bf06270 */
[----:B--2---:R-:W-:Y:S04]  /*5e50*/  IMAD.WIDE.U32 R160, R2, 0x60, R108 ;  /* 0x0000006002a07825 */ /* 0x004fe800078e006c */
        /* <DEDUP_REMOVED lines=88> */
.L_x_7452:
[----:B------:R-:W-:Y:S05]  /*63e0*/  BSYNC B0 ;  /* 0x0000000000007941 */ /* 0x000fea0003800000 */
.L_x_7451:
[----:B-----5:R1:W-:Y:S02]  /*63f0*/  STG.E.128 desc[UR6][R158.64], R44 ;  /* 0x0000002c9e007986 */ /* 0x0203e4000c101d06 */
.L_x_7450:
[----:B------:R-:W-:Y:S05]  /*6400*/  BSYNC B1 ;  /* 0x0000000000017941 */ /* 0x000fea0003800000 */
.L_x_7449:
        /* <DEDUP_REMOVED lines=90> */
.L_x_7456:
[----:B------:R-:W-:Y:S05]  /*69b0*/  BSYNC B0 ;  /* 0x0000000000007941 */ /* 0x000fea0003800000 */
.L_x_7455:
[----:B-----5:R2:W-:Y:S02]  /*69c0*/  STG.E.128 desc[UR6][R158.64], R44 ;  /* 0x0000002c9e007986 */ /* 0x0205e4000c101d06 */
.L_x_7454:
[----:B------:R-:W-:Y:S05]  /*69d0*/  BSYNC B1 ;  /* 0x0000000000017941 */ /* 0x000fea0003800000 */
.L_x_7453:
        /* <DEDUP_REMOVED lines=95> */
.L_x_7460:
[----:B------:R-:W-:Y:S05]  /*6fd0*/  BSYNC B0 ;  /* 0x0000000000007941 */ /* 0x000fea0003800000 */
.L_x_7459:
[----:B-----5:R1:W-:Y:S02]  /*6fe0*/  STG.E.128 desc[UR6][R158.64], R44 ;  /* 0x0000002c9e007986 */ /* 0x0203e4000c101d06 */
.L_x_7458:
[----:B------:R-:W-:Y:S05]  /*6ff0*/  BSYNC B1 ;  /* 0x0000000000017941 */ /* 0x000fea0003800000 */
.L_x_7457:
[----:B------:R-:W-:Y:S01]  /*7000*/  ISETP.NE.AND P0, PT, R155, RZ, PT ;  /* 0x000000ff9b00720c */ /* 0x000fe20003f05270 */
[----:B------:R-:W-:Y:S11]  /*7010*/  BSSY B1, `(.L_x_7461) ;  /* 0x0000062000017945 */ /* 0x000ff60003800000 */
[----:B------:R-:W-:Y:S01]  /*7020*/  @!UPT UIADD3 URZ, URZ, URZ, URZ ;  /* 0x0000003f3f3ff290 */ /* 0x000fe2000fffe03f */
        /* <DEDUP_REMOVED lines=94> */
.L_x_7464:
[----:B------:R-:W-:Y:S05]  /*7610*/  BSYNC B0 ;  /* 0x0000000000007941 */ /* 0x000fea0003800000 */
.L_x_7463:
[----:B-----5:R1:W-:Y:S02]  /*7620*/  STG.E.128 desc[UR6][R158.64], R44 ;  /* 0x0000002c9e007986 */ /* 0x0203e4000c101d06 */
.L_x_7462:
[----:B------:R-:W-:Y:S05]  /*7630*/  BSYNC B1 ;  /* 0x0000000000017941 */ /* 0x000fea0003800000 */
.L_x_7461:
        /* <DEDUP_REMOVED lines=96> */
.L_x_7468:
[----:B------:R-:W-:Y:S05]  /*7c40*/  BSYNC B0 ;  /* 0x0000000000007941 */ /* 0x000fea0003800000 */
.L_x_7467:
[----:B-----5:R1:W-:Y:S02]  /*7c50*/  STG.E.128 desc[UR6][R154.64], R44 ;  /* 0x0000002c9a007986 */ /* 0x0203e4000c101d06 */
.L_x_7466:
[----:B------:R-:W-:Y:S05]  /*7c60*/  BSYNC B1 ;  /* 0x0000000000017941 */ /* 0x000fea0003800000 */
.L_x_7465:
        /* <DEDUP_REMOVED lines=10> */
.L_x_7418:
[----:B---3--:R-:W1:Y:S01]  /*7d10*/  @P4 LDC.64 R2, c[0x0][0x338] ;  /* 0x0000ce00ff024b82 */ /* 0x008e620000000a00 */
[-C--:B------:R-:W-:Y:S01]  /*7d20*/  @P1 MOV R109, R97.reuse ;  /* 0x00000061006d1202 */ /* 0x080fe20000000f00 */
[----:B------:R-:W-:Y:S01]  /*7d30*/  UMOV UR4, URZ ;  /* 0x0000003f00047c82 */ /* 0x000fe20008000000 */
[C---:B------:R-:W-:Y:S03]  /*7d40*/  @P3 LEA R20, P0, R103.reuse, R108, 0x1 ;  /* 0x0000006c67143211 */ /* 0x040fe600078008ff */
[----:B------:R2:W3:Y:S01]  /*7d50*/  @P1 LDG.E.128 R4, desc[UR6][R108.64] ;  /* 0x000000066c041981 */ /* 0x0004e2000c1e1d00 */
[----:B------:R-:W-:Y:S02]  /*7d60*/  @P3 LEA.HI.X R21, R103, R97, R114, 0x1, P0 ;  /* 0x0000006167153211 */ /* 0x000fe400000f0c72 */
[C---:B------:R-:W-:Y:S04]  /*7d70*/  @P3 LEA R26, P0, R69.reuse, R82, 0x1 ;  /* 0x00000052451a3211 */ /* 0x040fe800078008ff */
[----:B------:R-:W-:Y:S02]  /*7d80*/  @P3 LEA.HI.X R27, R69, R83, R68, 0x1, P0 ;  /* 0x00000053451b3211 */ /* 0x000fe400000f0c44 */
[C---:B------:R-:W-:Y:S04]  /*7d90*/  @P6 LEA R16, P0, R87.reuse, R108, 0x1 ;  /* 0x0000006c57106211 */ /* 0x040fe800078008ff */
[----:B------:R-:W-:Y:S02]  /*7da0*/  @P6 LEA.HI.X R17, R87, R97, R86, 0x1, P0 ;  /* 0x0000006157116211 */ /* 0x000fe400000f0c56 */
[C---:B------:R-:W-:Y:S04]  /*7db0*/  @P6 LEA R24, P0, R150.reuse, R82, 0x1 ;  /* 0x0000005296186211 */ /* 0x040fe800078008ff */
[----:B------:R-:W-:Y:S02]  /*7dc0*/  @P6 LEA.HI.X R25, R150, R83, R88, 0x1, P0 ;  /* 0x0000005396196211 */ /* 0x000fe400000f0c58 */
[C---:B------:R-:W-:Y:S04]  /*7dd0*/  @P2 LEA R30, P0, R90.reuse, R108, 0x1 ;  /* 0x0000006c5a1e2211 */ /* 0x040fe800078008ff */
[-C--:B------:R-:W-:Y:S01]  /*7de0*/  @P2 LEA.HI.X R31, R90, R97.reuse, R89, 0x1, P0 ;  /* 0x000000615a1f2211 */ /* 0x080fe200000f0c59 */
[----:B--2---:R-:W-:Y:S01]  /*7df0*/  @P4 IMAD.MOV.U32 R109, RZ, RZ, R97 ;  /* 0x000000ffff6d4224 */ /* 0x004fe200078e0061 */
[----:B---3--:R-:W-:Y:S01]  /*7e00*/  @P1 STG.E.128 desc[UR6][R82.64], R4 ;  /* 0x0000000452001986 */ /* 0x008fe2000c101d06 */
[----:B-1----:R-:W-:Y:S01]  /*7e10*/  @P4 IMAD.WIDE.U32 R28, R2, 0x60, R108 ;  /* 0x00000060021c4825 */ /* 0x002fe200078e006c */
[----:B------:R-:W-:Y:S03]  /*7e20*/  @P5 MOV R109, R97 ;  /* 0x00000061006d5202 */ /* 0x000fe60000000f00 */
[----:B------:R-:W2:Y:S01]  /*7e30*/  @P3 LDG.E.128 R20, desc[UR6][R20.64] ;  /* 0x0000000614143981 */ /* 0x000ea2000c1e1d00 */
[----:B------:R-:W-:Y:S01]  /*7e40*/  @P4 IMAD R3, R3, 0x60, RZ ;  /* 0x0000006003034824 */ /* 0x000fe200078e02ff */
[----:B------:R-:W-:Y:S04]  /*7e50*/  ISETP.NE.AND P1, PT, R154, RZ, PT ;  /* 0x000000ff9a00720c */ /* 0x000fe80003f25270 */
[----:B------:R-:W-:Y:S02]  /*7e60*/  @P4 IADD3 R29, R29, R3, RZ ;  /* 0x000000031d1d4210 */ /* 0x000fe40007ffe0ff */
[----:B------:R-:W1:Y:S02]  /*7e70*/  @P4 LDC.64 R2, c[0x0][0x248] ;  /* 0x00009200ff024b82 */ /* 0x000e640000000a00 */
[----:B-1----:R-:W-:Y:S01]  /*7e80*/  @P4 IMAD R3, R3, 0x60, RZ ;  /* 0x0000006003034824 */ /* 0x002fe200078e02ff */
[----:B--2---:R1:W-:Y:S01]  /*7e90*/  @P3 STG.E.128 desc[UR6][R26.64], R20 ;  /* 0x000000141a003986 */ /* 0x0043e2000c101d06 */
[----:B------:R-:W-:Y:S04]  /*7ea0*/  ISETP.NE.AND P3, PT, R155, RZ, PT ;  /* 0x000000ff9b00720c */ /* 0x000fe80003f65270 */
[----:B------:R-:W2:Y:S01]  /*7eb0*/  @P6 LDG.E.128 R16, desc[UR6][R16.64] ;  /* 0x0000000610106981 */ /* 0x000ea2000c1e1d00 */
[----:B-1----:R-:W-:Y:S01]  /*7ec0*/  @P4 IMAD.WIDE.U32 R20, R2, 0x60, R82 ;  /* 0x0000006002144825 */ /* 0x002fe200078e0052 */
[C---:B------:R-:W-:Y:S03]  /*7ed0*/  @P2 LEA R26, P0, R152.reuse, R82, 0x1 ;  /* 0x00000052981a2211 */ /* 0x040fe600078008ff */
[----:B------:R-:W-:Y:S01]  /*7ee0*/  @P4 IMAD.IADD R21, R21, 0x1, R3 ;  /* 0x0000000115154824 */ /* 0x000fe200078e0203 */
[----:B------:R-:W-:Y:S01]  /*7ef0*/  @P2 LEA.HI.X R27, R152, R83, R92, 0x1, P0 ;  /* 0x00000053981b2211 */ /* 0x000fe200000f0c5c */
[----:B------:R-:W1:Y:S02]  /*7f00*/  @P5 LDC.64 R2, c[0x0][0x338] ;  /* 0x0000ce00ff025b82 */ /* 0x000e640000000a00 */
[----:B-1----:R-:W-:Y:S01]  /*7f10*/  @P5 IMAD R3, R3, 0xa0, RZ ;  /* 0x000000a003035824 */ /* 0x002fe200078e02ff */
[----:B--2---:R1:W-:Y:S05]  /*7f20*/  @P6 STG.E.128 desc[UR6][R24.64], R16 ;  /* 0x0000001018006986 */ /* 0x0043ea000c101d06 */
[----:B------:R-:W2:Y:S05]  /*7f30*/  @P4 LDG.E.128 R4, desc[UR6][R28.64] ;  /* 0x000000061c044981 */ /* 0x000eaa000c1e1d00 */
[----:B--2---:R2:W-:Y:S05]  /*7f40*/  @P4 STG.E.128 desc[UR6][R20.64], R4 ;  /* 0x0000000414004986 */ /* 0x0045ea000c101d06 */
[----:B-1----:R-:W3:Y:S01]  /*7f50*/  @P2 LDG.E.128 R16, desc[UR6][R30.64] ;  /* 0x000000061e102981 */ /* 0x002ee2000c1e1d00 */
[----:B--2---:R-:W1:Y:S01]  /*7f60*/  @P5 LDC.64 R4, c[0x0][0x248] ;  /* 0x00009200ff045b82 */ /* 0x004e620000000a00 */
[----:B------:R-:W-:Y:S01]  /*7f70*/  @P5 IMAD.WIDE.U32 R20, R2, 0xa0, R108 ;  /* 0x000000a002145825 */ /* 0x000fe200078e006c */
[-C--:B------:R-:W-:Y:S03]  /*7f80*/  @P3 MOV R109, R97.reuse ;  /* 0x00000061006d3202 */ /* 0x080fe60000000f00 */
[----:B------:R-:W-:Y:S03]  /*7f90*/  @P5 IMAD.IADD R21, R21, 0x1, R3 ;  /* 0x0000000115155824 */ /* 0x000fe600078e0203 */
[----:B------:R-:W2:Y:S01]  /*7fa0*/  @P3 LDC.64 R2, c[0x0][0x338] ;  /* 0x0000ce00ff023b82 */ /* 0x000ea20000000a00 */
[----:B-1----:R-:W-:Y:S04]  /*7fb0*/  @P5 IMAD.WIDE.U32 R6, R4, 0xa0, R82 ;  /* 0x000000a004065825 */ /* 0x002fe800078e0052 */
[----:B------:R-:W-:Y:S02]  /*7fc0*/  @P5 IMAD R5, R5, 0xa0, RZ ;  /* 0x000000a005055824 */ /* 0x000fe400078e02ff */
[----:B--2---:R-:W-:Y:S01]  /*7fd0*/  @P3 IMAD.WIDE.U32 R24, R2, 0xc0, R108 ;  /* 0x000000c002183825 */ /* 0x004fe200078e006c */
[----:B------:R-:W-:Y:S03]  /*7fe0*/  @P1 MOV R109, R97 ;  /* 0x00000061006d1202 */ /* 0x000fe60000000f00 */
[----:B------:R-:W-:Y:S02]  /*7ff0*/  @P3 IMAD R3, R3, 0xc0, RZ ;  /* 0x000000c003033824 */ /* 0x000fe400078e02ff */
[----:B------:R-:W-:Y:S02]  /*8000*/  @P5 IMAD.IADD R7, R7, 0x1, R5 ;  /* 0x0000000107075824 */ /* 0x000fe400078e0205 */
[----:B------:R-:W1:Y:S01]  /*8010*/  @P3 LDC.64 R4, c[0x0][0x248] ;  /* 0x00009200ff043b82 */ /* 0x000e620000000a00 */
[----:B------:R-:W-:Y:S07]  /*8020*/  @P3 IADD3 R25, R25, R3, RZ ;  /* 0x0000000319193210 */ /* 0x000fee0007ffe0ff */
        /* <DEDUP_REMOVED lines=9> */
[----:B------:R-:W-:Y:S02]  /*80c0*/  @P1 IADD3 R25, R25, R3, RZ ;  /* 0x0000000319191210 */ /* 0x000fe40007ffe0ff */
[----:B------:R-:W1:Y:S01]  /*80d0*/  @P1 LDC.64 R2, c[0x0][0x248] ;  /* 0x00009200ff021b82 */ /* 0x000e620000000a00 */
[----:B------:R-:W-:Y:S02]  /*80e0*/  @P3 IMAD.IADD R7, R7, 0x1, R5 ;  /* 0x0000000107073824 */ /* 0x000fe400078e0205 */
[----:B-1----:R-:W-:Y:S04]  /*80f0*/  @P1 IMAD.WIDE.U32 R20, R2, 0xe0, R82 ;  /* 0x000000e002141825 */ /* 0x002fe800078e0052 */
[----:B------:R-:W-:Y:S05]  /*8100*/  @P1 IMAD R3, R3, 0xe0, RZ ;  /* 0x000000e003031824 */ /* 0x000fea00078e02ff */
[----:B------:R-:W-:Y:S01]  /*8110*/  @P1 IADD3 R21, R21, R3, RZ ;  /* 0x0000000315151210 */ /* 0x000fe20007ffe0ff */
[----:B---3--:R1:W-:Y:S05]  /*8120*/  @P3 STG.E.128 desc[UR6][R6.64], R16 ;  /* 0x0000001006003986 */ /* 0x0083ea000c101d06 */
[----:B-1----:R-:W2:Y:S05]  /*8130*/  @P1 LDG.E.128 R4, desc[UR6][R24.64] ;  /* 0x0000000618041981 */ /* 0x002eaa000c1e1d00 */
[----:B--2---:R1:W-:Y:S02]  /*8140*/  @P1 STG.E.128 desc[UR6][R20.64], R4 ;  /* 0x0000000414001986 */ /* 0x0043e4000c101d06 */
.L_x_7436:
        /* <DEDUP_REMOVED lines=83> */
.L_x_7469:
[----:B------:R-:W1:Y:S08]  /*8680*/  LDC R2, c[0x0][0x250] ;  /* 0x00009400ff027b82 */ /* 0x000e700000000800 */
[----:B------:R-:W5:Y:S02]  /*8690*/  LDC R0, c[0x0][0x248] ;  /* 0x00009200ff007b82 */ /* 0x000f640000000800 */
[----:B-----5:R-:W-:Y:S02]  /*86a0*/  IMAD.U32 R5, R0, -0x80, RZ ;  /* 0xffffff8000057824 */ /* 0x020fe400078e00ff */
[----:B-1----:R-:W-:Y:S03]  /*86b0*/  IMAD.U32 R3, R2, -0x80, RZ ;  /* 0xffffff8002037824 */ /* 0x002fe600078e00ff */
[----:B--2---:R-:W-:Y:S02]  /*86c0*/  LEA R82, P0, R5, R82, 0x1 ;  /* 0x0000005205527211 */ /* 0x004fe400078008ff */
[----:B------:R-:W-:Y:S02]  /*86d0*/  LEA R84, P1, R3, R84, 0x1 ;  /* 0x0000005403547211 */ /* 0x000fe400078208ff */
[----:B------:R-:W-:Y:S02]  /*86e0*/  LEA.HI.X.SX32 R83, R5, R83, 0x1, P0 ;  /* 0x0000005305537211 */ /* 0x000fe400000f0eff */
[----:B------:R-:W-:Y:S09]  /*86f0*/  LEA.HI.X.SX32 R85, R3, R85, 0x1, P1 ;  /* 0x0000005503557211 */ /* 0x000ff200008f0eff */
.L_x_7470:
[----:B------:R-:W-:Y:S04]  /*8700*/  IADD3 R11, R11, -0x1, RZ ;  /* 0xffffffff0b0b7810 */ /* 0x000fe80007ffe0ff */
[----:B------:R-:W-:Y:S11]  /*8710*/  ISETP.GT.AND P0, PT, R11, R80, PT ;  /* 0x000000500b00720c */ /* 0x000ff60003f04270 */
[----:B------:R-:W-:Y:S02]  /*8720*/  @!UPT UIADD3 URZ, URZ, URZ, URZ ;  /* 0x0000003f3f3ff290 */ /* 0x000fe4000fffe03f */
[----:B------:R-:W-:Y:S05]  /*8730*/  @P0 BRA `(.L_x_7471) ;  /* 0xffffffa000600947 */ /* 0x000fea000383ffff */
.L_x_7417:
        /* <DEDUP_REMOVED lines=30> */
[----:B------:R-:W-:Y:S01]  /*8920*/  LEA R24, P1, R17, UR8, 0x1 ;  /* 0x0000000811187c11 */ /* 0x000fe2000f8208ff */
        /* <DEDUP_REMOVED lines=68> */
.L_x_7478:
[----:B------:R-:W-:Y:S05]  /*8d70*/  BSYNC B0 ;  /* 0x0000000000007941 */ /* 0x000fea0003800000 */
.L_x_7477:
[----:B-----5:R1:W-:Y:S02]  /*8d80*/  STS.128 [R175], R8 ;  /* 0x00000008af007388 */ /* 0x0203e40000000c00 */
.L_x_7476:
[----:B------:R-:W-:Y:S05]  /*8d90*/  BSYNC B1 ;  /* 0x0000000000017941 */ /* 0x000fea0003800000 */
.L_x_7475:
        /* <DEDUP_REMOVED lines=58> */
.L_x_7482:
[----:B------:R-:W-:Y:S05]  /*9140*/  BSYNC B0 ;  /* 0x0000000000007941 */ /* 0x000fea0003800000 */
.L_x_7481:
[----:B-----5:R2:W-:Y:S02]  /*9150*/  STS.128 [R175+0x800], R8 ;  /* 0x00080008af007388 */ /* 0x0205e40000000c00 */
.L_x_7480:
[----:B------:R-:W-:Y:S05]  /*9160*/  BSYNC B1 ;  /* 0x0000000000017941 */ /* 0x000fea0003800000 */
.L_x_7479:
        /* <DEDUP_REMOVED lines=59> */
.L_x_7486:
[----:B------:R-:W-:Y:S05]  /*9520*/  BSYNC B0 ;  /* 0x0000000000007941 */ /* 0x000fea0003800000 */
.L_x_7485:
[----:B-----5:R3:W-:Y:S02]  /*9530*/  STS.128 [R175+0x1000], R8 ;  /* 0x00100008af007388 */ /* 0x0207e40000000c00 */
.L_x_7484:
[----:B------:R-:W-:Y:S05]  /*9540*/  BSYNC B1 ;  /* 0x0000000000017941 */ /* 0x000fea0003800000 */
.L_x_7483:
        /* <DEDUP_REMOVED lines=57> */
.L_x_7489:
[----:B------:R-:W-:Y:S05]  /*98e0*/  BSYNC B0 ;  /* 0x0000000000007941 */ /* 0x000fea0003800000 */
.L_x_7488:
[----:B-----5:R3:W-:Y:S01]  /*98f0*/  STS.128 [R175+0x1800], R8 ;  /* 0x00180008af007388 */ /* 0x0207e20000000c00 */
[----:B------:R-:W-:Y:S05]  /*9900*/  BRA `(.L_x_7487) ;  /* 0x0000001800987947 */ /* 0x000fea0003800000 */
.L_x_7474:
        /* <DEDUP_REMOVED lines=90> */
.L_x_7493:
[----:B------:R-:W-:Y:S05]  /*9eb0*/  BSYNC B0 ;  /* 0x0000000000007941 */ /* 0x000fea0003800000 */
.L_x_7492:
[----:B-----5:R2:W-:Y:S02]  /*9ec0*/  STS.128 [R175], R20 ;  /* 0x00000014af007388 */ /* 0x0205e40000000c00 */
.L_x_7491:
[----:B------:R-:W-:Y:S05]  /*9ed0*/  BSYNC B1 ;  /* 0x0000000000017941 */ /* 0x000fea0003800000 */
.L_x_7490:
        /* <DEDUP_REMOVED lines=93> */
.L_x_7497:
[----:B------:R-:W-:Y:S05]  /*a4b0*/  BSYNC B0 ;  /* 0x0000000000007941 */ /* 0x000fea0003800000 */
.L_x_7496:
[----:B-----5:R3:W-:Y:S02]  /*a4c0*/  STS.128 [R175+0x800], R20 ;  /* 0x00080014af007388 */ /* 0x0207e40000000c00 */
.L_x_7495:
[----:B------:R-:W-:Y:S05]  /*a4d0*/  BSYNC B1 ;  /* 0x0000000000017941 */ /* 0x000fea0003800000 */
.L_x_7494:
        /* <DEDUP_REMOVED lines=95> */
.L_x_7501:
[----:B------:R-:W-:Y:S05]  /*aad0*/  BSYNC B0 ;  /* 0x0000000000007941 */ /* 0x000fea0003800000 */
.L_x_7500:
[----:B-----5:R4:W-:Y:S02]  /*aae0*/  STS.128 [R175+0x1000], R20 ;  /* 0x00100014af007388 */ /* 0x0209e40000000c00 */
.L_x_7499:
[----:B------:R-:W-:Y:S05]  /*aaf0*/  BSYNC B1 ;  /* 0x0000000000017941 */ /* 0x000fea0003800000 */
.L_x_7498:
        /* <DEDUP_REMOVED lines=96> */
.L_x_7503:
[----:B------:R-:W-:Y:S05]  /*b100*/  BSYNC B0 ;  /* 0x0000000000007941 */ /* 0x000fea0003800000 */
.L_x_7502:
[----:B-----5:R1:W-:Y:S01]  /*b110*/  STS.128 [R175+0x1800], R4 ;  /* 0x00180004af007388 */ /* 0x0203e20000000c00 */
[----:B------:R-:W-:Y:S05]  /*b120*/  BRA `(.L_x_7487) ;  /* 0x0000000000907947 */ /* 0x000fea0003800000 */
.L_x_7473:
        /* <DEDUP_REMOVED lines=36> */
.L_x_7487:
[----:B------:R-:W-:Y:S05]  /*b370*/  BSYNC B2 ;  /* 0x0000000000027941 */ /* 0x000fea0003800000 */
.L_x_7472:
[----:B------:R-:W-:Y:S01]  /*b380*/  VIADD R174, R50, 0xffffffff ;  /* 0xffffffff32ae7836 */ /* 0x000fe20000000000 */
[----:B------:R-:W-:Y:S01]  /*b390*/  ULDC UR5, c[0x0][0x398] ;  /* 0x0000e60000057ab9 */ /* 0x000fe20000000800 */
[----:B---34-:R-:W-:Y:S02]  /*b3a0*/  VIADD R22, R136, 0x40 ;  /* 0x0000004088167836 */ /* 0x018fe40000000000 */
[----:B------:R-:W-:Y:S02]  /*b3b0*/  IMAD.SHL.U32 R2, R174, 0x80, RZ ;  /* 0x00000080ae027824 */ /* 0x000fe400078e00ff */
[C---:B------:R-:W-:Y:S02]  /*b3c0*/  VIADD R20, R136.reuse, 0x50 ;  /* 0x0000005088147836 */ /* 0x040fe40000000000 */
[----:B------:R-:W-:Y:S02]  /*b3d0*/  IMAD.IADD R3, R63, 0x1, -R2 ;  /* 0x000000013f037824 */ /* 0x000fe400078e0a02 */
[----:B------:R-:W-:-:S02]  /*b3e0*/  VIADD R18, R136, 0x60 ;  /* 0x0000006088127836 */ /* 0x000fc40000000000 */
[----:B-1----:R-:W-:Y:S01]  /*b3f0*/  VIADD R14, R136, 0x70 ;  /* 0x00000070880e7836 */ /* 0x002fe20000000000 */
[-C--:B------:R-:W-:Y:S01]  /*b400*/  ISETP.GE.AND P5, PT, R24, R3.reuse, PT ;  /* 0x000000031800720c */ /* 0x080fe20003fa6270 */
[----:B------:R-:W-:Y:S01]  /*b410*/  IMAD.SHL.U32 R15, R65, 0x40, RZ ;  /* 0x00000040410f7824 */ /* 0x000fe200078e00ff */
[-C--:B------:R-:W-:Y:S01]  /*b420*/  ISETP.GE.AND P0, PT, R0, R3.reuse, PT ;  /* 0x000000030000720c */ /* 0x080fe20003f06270 */
[----:B------:R-:W-:Y:S01]  /*b430*/  IMAD.SHL.U32 R48, R66, 0x40, RZ ;  /* 0x0000004042307824 */ /* 0x000fe200078e00ff */
[-C--:B------:R-:W-:Y:S02]  /*b440*/  ISETP.GE.AND P1, PT, R136, R3.reuse, PT ;  /* 0x000000038800720c */ /* 0x080fe40003f26270 */
[-C--:B------:R-:W-:Y:S02]  /*b450*/  ISETP.GE.AND P3, PT, R16, R3.reuse, PT ;  /* 0x000000031000720c */ /* 0x080fe40003f66270 */
[-C--:B------:R-:W-:Y:S02]  /*b460*/  ISETP.GE.AND P4, PT, R22, R3.reuse, PT ;  /* 0x000000031600720c */ /* 0x080fe40003f86270 */
[----:B------:R-:W-:-:S02]  /*b470*/  ISETP.GE.AND P6, PT, R24, R3, PT ;  /* 0x000000031800720c */ /* 0x000fc40003fc6270 */
[----:B------:R-:W-:Y:S01]  /*b480*/  LOP3.LUT R15, R15, 0x1c0, RZ, 0xc0, !PT ;  /* 0x000001c00f0f7812 */ /* 0x000fe200078ec0ff */
[----:B------:R-:W1:Y:S01]  /*b490*/  @!P5 LDC.64 R4, c[0x0][0x248] ;  /* 0x00009200ff04db82 */ /* 0x000e620000000a00 */
[----:B------:R-:W-:Y:S02]  /*b4a0*/  LOP3.LUT R48, R48, 0xfffffe00, RZ, 0xc0, !PT ;  /* 0xfffffe0030307812 */ /* 0x000fe400078ec0ff */
[-C--:B------:R-:W-:Y:S01]  /*b4b0*/  @!P0 LEA R6, P2, R69, R164.reuse, 0x1 ;  /* 0x000000a445068211 */ /* 0x080fe200078408ff */
[----:B------:R-:W-:Y:S01]  /*b4c0*/  @!PT LDS RZ, [RZ] ;  /* 0x00000000fffff984 */ /* 0x000fe20000000800 */
[----:B------:R-:W-:Y:S01]  /*b4d0*/  @!PT LDS RZ, [RZ] ;  /* 0x00000000fffff984 */ /* 0x000fe20000000800 */
[----:B------:R-:W-:Y:S01]  /*b4e0*/  @!PT LDS RZ, [RZ] ;  /* 0x00000000fffff984 */ /* 0x000fe20000000800 */
[----:B------:R-:W-:Y:S01]  /*b4f0*/  @!P1 LDGSTS.E.BYPASS.LTC128B.128 [R175+0x2000], desc[UR6][R164.64] ;  /* 0x02000000a4af9fae */ /* 0x000fe2000b901d46 */
[----:B------:R-:W-:Y:S01]  /*b500*/  ISETP.GE.AND P1, PT, R18, R3, PT ;  /* 0x000000031200720c */ /* 0x000fe20003f26270 */
[----:B------:R-:W-:Y:S01]  /*b510*/  IMAD R162, R61, 0x400, R48 ;  /* 0x000004003da27824 */ /* 0x000fe200078e0230 */
[----:B------:R-:W-:Y:S01]  /*b520*/  @!P0 LEA.HI.X R7, R69, R165, R68, 0x1, P2 ;  /* 0x000000a545078211 */ /* 0x000fe200010f0c44 */
[----:B------:R-:W3:Y:S01]  /*b530*/  @!P3 LDC.64 R12, c[0x0][0x248] ;  /* 0x00009200ff0cbb82 */ /* 0x000ee20000000a00 */
[----:B------:R-:W-:Y:S01]  /*b540*/  ISETP.GE.AND P2, PT, R20, R3, PT ;  /* 0x000000031400720c */ /* 0x000fe20003f46270 */
[----:B------:R-:W-:Y:S01]  /*b550*/  IMAD R61, R61, 0x10, R64 ;  /* 0x000000103d3d7824 */ /* 0x000fe200078e0240 */
[----:B------:R-:W-:Y:S01]  /*b560*/  SHF.R.U32.HI R161, RZ, 0x3, R15 ;  /* 0x00000003ffa17819 */ /* 0x000fe2000001160f */
[----:B------:R4:W-:Y:S04]  /*b570*/  @!P0 LDGSTS.E.BYPASS.LTC128B.128 [R175+0x2800], desc[UR6][R6.64] ;  /* 0x0280000006af8fae */ /* 0x0009e8000b901d46 */
[----:B--2---:R-:W2:Y:S01]  /*b580*/  @!P4 LDC.64 R10, c[0x0][0x248] ;  /* 0x00009200ff0acb82 */ /* 0x004ea20000000a00 */
[----:B-1----:R-:W-:-:S07]  /*b590*/  @!P5 LEA R26, P0, R4, R164, 0x6 ;  /* 0x000000a4041ad211 */ /* 0x002fce00078030ff */
[----:B------:R-:W1:Y:S01]  /*b5a0*/  @!P2 LDC.64 R8, c[0x0][0x248] ;  /* 0x00009200ff08ab82 */ /* 0x000e620000000a00 */
[----:B------:R-:W-:Y:S02]  /*b5b0*/  @!P5 LEA.HI.X R27, R4, R165, R5, 0x6, P0 ;  /* 0x000000a5041bd211 */ /* 0x000fe400000f3405 */
[-C--:B------:R-:W-:Y:S01]  /*b5c0*/  ISETP.GE.AND P0, PT, R14, R3.reuse, PT ;  /* 0x000000030e00720c */ /* 0x080fe20003f06270 */
[----:B---3--:R-:W-:Y:S02]  /*b5d0*/  @!P3 IMAD.WIDE.U32 R28, R12, 0x60, R164 ;  /* 0x000000600c1cb825 */ /* 0x008fe400078e00a4 */
[----:B------:R-:W-:Y:S01]  /*b5e0*/  @!P5 LDGSTS.E.BYPASS.LTC128B.128 [R175+0x3000], desc[UR6][R26.64] ;  /* 0x030000001aafdfae */ /* 0x000fe2000b901d46 */
[----:B------:R-:W-:Y:S01]  /*b5f0*/  ISETP.GE.AND P5, PT, R0, R3, PT ;  /* 0x000000030000720c */ /* 0x000fe20003fa6270 */
[----:B------:R-:W-:Y:S01]  /*b600*/  @!P3 IMAD R13, R13, 0x60, RZ ;  /* 0x000000600d0db824 */ /* 0x000fe200078e02ff */
[----:B------:R-:W-:Y:S01]  /*b610*/  LEA.HI R0, R67, R67, RZ, 0x1 ;  /* 0x0000004343007211 */ /* 0x000fe200078f08ff */
[----:B------:R-:W-:Y:S01]  /*b620*/  @!P3 IMAD.MOV.U32 R34, RZ, RZ, R28 ;  /* 0x000000ffff22b224 */ /* 0x000fe200078e001c */
[----:B----4-:R-:W3:Y:S01]  /*b630*/  @!P1 LDC.64 R6, c[0x0][0x248] ;  /* 0x00009200ff069b82 */ /* 0x010ee20000000a00 */
[----:B------:R-:W-:Y:S01]  /*b640*/  @!P3 IMAD.IADD R35, R13, 0x1, R29 ;  /* 0x000000010d23b824 */ /* 0x000fe200078e021d */
[----:B------:R-:W-:-:S04]  /*b650*/  LOP3.LUT R0, R0, 0xfffffffe, RZ, 0xc0, !PT ;  /* 0xfffffffe00007812 */ /* 0x000fc800078ec0ff */
[----:B------:R-:W-:Y:S01]  /*b660*/  @!P3 LDGSTS.E.BYPASS.LTC128B.128 [R175+0x3800], desc[UR6][R34.64] ;  /* 0x0380000022afbfae */ /* 0x000fe2000b901d46 */
[----:B--2---:R-:W-:Y:S01]  /*b670*/  @!P4 LEA R32, P3, R10, R164, 0x7 ;  /* 0x000000a40a20c211 */ /* 0x004fe200078638ff */
[----:B------:R-:W2:Y:S01]  /*b680*/  @!P0 LDC.64 R4, c[0x0][0x248] ;  /* 0x00009200ff048b82 */ /* 0x000ea20000000a00 */
[----:B------:R-:W-:Y:S02]  /*b690*/  IMAD.IADD R0, R67, 0x1, -R0 ;  /* 0x0000000143007824 */ /* 0x000fe400078e0a00 */
[----:B-1----:R-:W-:Y:S01]  /*b6a0*/  @!P2 IMAD.WIDE.U32 R12, R8, 0xa0, R164 ;  /* 0x000000a0080ca825 */ /* 0x002fe200078e00a4 */
[----:B------:R-:W-:Y:S02]  /*b6b0*/  @!P4 LEA.HI.X R33, R10, R165, R11, 0x7, P3 ;  /* 0x000000a50a21c211 */ /* 0x000fe400018f3c0b */
[-C--:B------:R-:W-:Y:S01]  /*b6c0*/  ISETP.GE.AND P3, PT, R16, R3.reuse, PT ;  /* 0x000000031000720c */ /* 0x080fe20003f66270 */
[----:B------:R-:W-:Y:S02]  /*b6d0*/  @!P2 IMAD R9, R9, 0xa0, RZ ;  /* 0x000000a00909a824 */ /* 0x000fe400078e02ff */
[----:B------:R-:W-:Y:S01]  /*b6e0*/  @!P4 LDGSTS.E.BYPASS.LTC128B.128 [R175+0x4000], desc[UR6][R32.64] ;  /* 0x0400000020afcfae */ /* 0x000fe2000b901d46 */
[----:B------:R-:W-:Y:S01]  /*b6f0*/  ISETP.GE.AND P4, PT, R22, R3, PT ;  /* 0x000000031600720c */ /* 0x000fe20003f86270 */
[----:B------:R-:W-:-:S02]  /*b700*/  @!P2 IMAD.IADD R13, R9, 0x1, R13 ;  /* 0x00000001090da824 */ /* 0x000fc400078e020d */
[----:B---3--:R-:W-:-:S03]  /*b710*/  @!P1 IMAD.WIDE.U32 R28, R6, 0xc0, R164 ;  /* 0x000000c0061c9825 */ /* 0x008fc600078e00a4 */
[----:B------:R1:W-:Y:S01]  /*b720*/  @!P2 LDGSTS.E.BYPASS.LTC128B.128 [R175+0x4800], desc[UR6][R12.64] ;  /* 0x048000000cafafae */ /* 0x0003e2000b901d46 */
[----:B------:R-:W-:Y:S02]  /*b730*/  ISETP.GE.AND P2, PT, R20, R3, PT ;  /* 0x000000031400720c */ /* 0x000fe40003f46270 */
[----:B------:R-:W3:Y:S01]  /*b740*/  @!P3 LDC.64 R8, c[0x0][0x250] ;  /* 0x00009400ff08bb82 */ /* 0x000ee20000000a00 */
[----:B------:R-:W-:Y:S02]  /*b750*/  @!P1 IMAD R7, R7, 0xc0, RZ ;  /* 0x000000c007079824 */ /* 0x000fe400078e02ff */
[----:B--2---:R-:W-:-:S04]  /*b760*/  @!P0 IMAD.WIDE.U32 R30, R4, 0xe0, R164 ;  /* 0x000000e0041e8825 */ /* 0x004fc800078e00a4 */
[----:B------:R-:W-:Y:S02]  /*b770*/  @!P0 IMAD R5, R5, 0xe0, RZ ;  /* 0x000000e005058824 */ /* 0x000fe400078e02ff */
[----:B------:R-:W-:Y:S02]  /*b780*/  @!P1 IMAD.IADD R29, R7, 0x1, R29 ;  /* 0x00000001071d9824 */ /* 0x000fe400078e021d */
[----:B------:R-:W-:Y:S02]  /*b790*/  @!P0 IMAD.IADD R31, R5, 0x1, R31 ;  /* 0x00000001051f8824 */ /* 0x000fe400078e021f */
[----:B------:R-:W1:Y:S01]  /*b7a0*/  @!P6 LDC.64 R4, c[0x0][0x250] ;  /* 0x00009400ff04eb82 */ /* 0x000e620000000a00 */
[----:B------:R-:W-:Y:S01]  /*b7b0*/  @!P1 LDGSTS.E.BYPASS.LTC128B.128 [R175+0x5000], desc[UR6][R28.64] ;  /* 0x050000001caf9fae */ /* 0x000fe2000b901d46 */
[----:B------:R-:W-:-:S03]  /*b7c0*/  @!P5 LEA R10, P1, R70, R167, 0x1 ;  /* 0x000000a7460ad211 */ /* 0x000fc600078208ff */
[----:B------:R-:W-:Y:S01]  /*b7d0*/  @!P0 LDGSTS.E.BYPASS.LTC128B.128 [R175+0x5800], desc[UR6][R30.64] ;  /* 0x058000001eaf8fae */ /* 0x000fe2000b901d46 */
[CC--:B------:R-:W-:Y:S01]  /*b7e0*/  ISETP.GE.AND P0, PT, R136.reuse, R3.reuse, PT ;  /* 0x000000038800720c */ /* 0x0c0fe20003f06270 */
[----:B------:R-:W-:Y:S01]  /*b7f0*/  IMAD.SHL.U32 R136, R136, 0x8, RZ ;  /* 0x0000000888887824 */ /* 0x000fe200078e00ff */
[----:B------:R-:W-:Y:S01]  /*b800*/  @!P5 LEA.HI.X R11, R70, R166, R71, 0x1, P1 ;  /* 0x000000a6460bd211 */ /* 0x000fe200008f0c47 */
[----:B------:R-:W0:Y:S01]  /*b810*/  LDGDEPBAR ;  /* 0x00000000000079af */ /* 0x000e220000000000 */
[----:B------:R-:W-:Y:S02]  /*b820*/  ISETP.GE.AND P1, PT, R18, R3, PT ;  /* 0x000000031200720c */ /* 0x000fe40003f26270 */
[----:B------:R-:W-:Y:S01]  /*b830*/  LOP3.LUT R136, R15, 0x8, R136, 0xf8, !PT ;  /* 0x000000080f887812 */ /* 0x000fe200078ef888 */
[----:B---3--:R-:W-:-:S03]  /*b840*/  @!P3 IMAD R15, R9, 0x60, RZ ;  /* 0x00000060090fb824 */ /* 0x008fc600078e02ff */
[----:B------:R-:W-:-:S03]  /*b850*/  LOP3.LUT R161, R136, R161, RZ, 0x3c, !PT ;  /* 0x000000a188a17212 */ /* 0x000fc600078e3cff */
[----:B------:R-:W-:Y:S02]  /*b860*/  @!P0 IMAD.MOV.U32 R6, RZ, RZ, R167 ;  /* 0x000000ffff068224 */ /* 0x000fe400078e00a7 */
[----:B------:R-:W-:Y:S02]  /*b870*/  @!P0 IMAD.MOV.U32 R7, RZ, RZ, R166 ;  /* 0x000000ffff078224 */ /* 0x000fe400078e00a6 */
[----:B------:R-:W-:-:S05]  /*b880*/  IMAD R161, R0, 0x200, R161 ;  /* 0x0000020000a17824 */ /* 0x000fca00078e02a1 */
[----:B------:R-:W-:Y:S01]  /*b890*/  LEA R161, R161, UR4, 0x1 ;  /* 0x00000004a1a17c11 */ /* 0x000fe2000f8e08ff */
[----:B------:R-:W-:-:S04]  /*b8a0*/  DEPBAR.LE SB0, 0x0 ;  /* 0x000080000000791a */ /* 0x000fc80000000000 */
[----:B------:R-:W-:Y:S01]  /*b8b0*/  BAR.SYNC.DEFER_BLOCKING 0x0 ;  /* 0x0000000000007b1d */ /* 0x000fe20000010000 */
[----:B------:R-:W-:-:S05]  /*b8c0*/  VIADD R158, R161, 0x2040 ;  /* 0x00002040a19e7836 */ /* 0x000fca0000000000 */
[----:B------:R-:W-:Y:S04]  /*b8d0*/  @P0 STS.128 [R175+0x6000], RZ ;  /* 0x006000ffaf000388 */ /* 0x000fe80000000c00 */
[----:B------:R-:W-:Y:S01]  /*b8e0*/  @!PT LDS RZ, [RZ] ;  /* 0x00000000fffff984 */ /* 0x000fe20000000800 */
[----:B------:R-:W-:Y:S01]  /*b8f0*/  @!PT LDS RZ, [RZ] ;  /* 0x00000000fffff984 */ /* 0x000fe20000000800 */
[----:B------:R-:W-:Y:S01]  /*b900*/  @!PT LDS RZ, [RZ] ;  /* 0x00000000fffff984 */ /* 0x000fe20000000800 */
[----:B------:R2:W-:Y:S01]  /*b910*/  @!P0 LDGSTS.E.BYPASS.LTC128B.128 [R175+0x6000], desc[UR6][R6.64] ;  /* 0x0600000006af8fae */ /* 0x0005e2000b901d46 */
[----:B-1----:R-:W-:-:S03]  /*b920*/  @!P6 LEA R12, P0, R4, R167, 0x6 ;  /* 0x000000a7040ce211 */ /* 0x002fc600078030ff */
[----:B------:R-:W-:Y:S01]  /*b930*/  @P5 STS.128 [R175+0x6800], RZ ;  /* 0x006800ffaf005388 */ /* 0x000fe20000000c00 */
[----:B------:R-:W-:Y:S02]  /*b940*/  @!P6 LEA.HI.X R13, R4, R166, R5, 0x6, P0 ;  /* 0x000000a6040de211 */ /* 0x000fe400000f3405 */
[----:B------:R-:W-:Y:S01]  /*b950*/  ISETP.GE.AND P0, PT, R14, R3, PT ;  /* 0x000000030e00720c */ /* 0x000fe20003f06270 */
[----:B------:R-:W1:Y:S01]  /*b960*/  @!P2 LDC.64 R4, c[0x0][0x250] ;  /* 0x00009400ff04ab82 */ /* 0x000e620000000a00 */
[----:B------:R-:W-:Y:S01]  /*b970*/  @!PT LDS RZ, [RZ] ;  /* 0x00000000fffff984 */ /* 0x000fe20000000800 */
[----:B------:R-:W-:Y:S01]  /*b980*/  @!PT LDS RZ, [RZ] ;  /* 0x00000000fffff984 */ /* 0x000fe20000000800 */
[----:B------:R-:W-:Y:S01]  /*b990*/  @!PT LDS RZ, [RZ] ;  /* 0x00000000fffff984 */ /* 0x000fe20000000800 */
[----:B------:R3:W-:Y:S01]  /*b9a0*/  @!P5 LDGSTS.E.BYPASS.LTC128B.128 [R175+0x6800], desc[UR6][R10.64] ;  /* 0x068000000aafdfae */ /* 0x0007e2000b901d46 */
[----:B------:R-:W-:Y:S02]  /*b9b0*/  IMAD.SHL.U32 R14, R72, 0x40, RZ ;  /* 0x00000040480e7824 */ /* 0x000fe400078e00ff */
[----:B------:R-:W-:Y:S01]  /*b9c0*/  IMAD.SHL.U32 R3, R0, 0x8, RZ ;  /* 0x0000000800037824 */ /* 0x000fe200078e00ff */
[----:B------:R-:W-:Y:S01]  /*b9d0*/  @P6 STS.128 [R175+0x7000], RZ ;  /* 0x007000ffaf006388 */ /* 0x000fe20000000c00 */
[----:B------:R-:W-:Y:S01]  /*b9e0*/  IMAD.MOV.U32 R0, RZ, RZ, 0x20 ;  /* 0x00000020ff007424 */ /* 0x000fe200078e00ff */
[----:B------:R-:W-:-:S02]  /*b9f0*/  LOP3.LUT R14, R14, 0x1c0, RZ, 0xc0, !PT ;  /* 0x000001c00e0e7812 */ /* 0x000fc400078ec0ff */
[----:B------:R-:W-:Y:S01]  /*ba00*/  @!PT LDS RZ, [RZ] ;  /* 0x00000000fffff984 */ /* 0x000fe20000000800 */
[----:B------:R-:W-:Y:S01]  /*ba10*/  @!PT LDS RZ, [RZ] ;  /* 0x00000000fffff984 */ /* 0x000fe20000000800 */
[----:B------:R-:W-:Y:S01]  /*ba20*/  @!PT LDS RZ, [RZ] ;  /* 0x00000000fffff984 */ /* 0x000fe20000000800 */
[----:B------:R4:W-:Y:S02]  /*ba30*/  @!P6 LDGSTS.E.BYPASS.LTC128B.128 [R175+0x7000], desc[UR6][R12.64] ;  /* 0x070000000cafefae */ /* 0x0009e4000b901d46 */
[----:B------:R-:W-:Y:S02]  /*ba40*/  LOP3.LUT R3, R14, 0x8, R3, 0xf8, !PT ;  /* 0x000000080e037812 */ /* 0x000fe400078ef803 */
[----:B------:R-:W-:Y:S01]  /*ba50*/  SHF.R.U32.HI R14, RZ, 0x3, R14 ;  /* 0x00000003ff0e7819 */ /* 0x000fe2000001160e */
[----:B------:R-:W-:Y:S03]  /*ba60*/  @P3 STS.128 [R175+0x7800], RZ ;  /* 0x007800ffaf003388 */ /* 0x000fe60000000c00 */
[----:B------:R-:W-:Y:S01]  /*ba70*/  LOP3.LUT R3, R3, R14, RZ, 0x3c, !PT ;  /* 0x0000000e03037212 */ /* 0x000fe200078e3cff */
[----:B--2---:R-:W2:Y:S04]  /*ba80*/  @!P4 LDC.64 R6, c[0x0][0x250] ;  /* 0x00009400ff06cb82 */ /* 0x004ea80000000a00 */
[C---:B------:R-:W-:Y:S01]  /*ba90*/  IMAD.IADD R162, R3.reuse, 0x1, R162 ;  /* 0x0000000103a27824 */ /* 0x040fe200078e02a2 */
[----:B------:R-:W-:Y:S01]  /*baa0*/  LOP3.LUT R3, R3, R48, RZ, 0xfc, !PT ;  /* 0x0000003003037212 */ /* 0x000fe200078efcff */
[----:B-1----:R-:W-:-:S03]  /*bab0*/  @!P2 IMAD R5, R5, 0xa0, RZ ;  /* 0x000000a00505a824 */ /* 0x002fc600078e02ff */
[----:B------:R-:W-:Y:S01]  /*bac0*/  LEA R162, R162, UR4, 0x1 ;  /* 0x00000004a2a27c11 */ /* 0x000fe2000f8e08ff */
[----:B---3--:R-:W-:Y:S02]  /*bad0*/  @!P3 IMAD.MOV.U32 R10, RZ, RZ, R167 ;  /* 0x000000ffff0ab224 */ /* 0x008fe400078e00a7 */
[----:B------:R-:W-:Y:S02]  /*bae0*/  @!P3 IMAD.MOV.U32 R11, RZ, RZ, R166 ;  /* 0x000000ffff0bb224 */ /* 0x000fe400078e00a6 */
[----:B------:R-:W-:Y:S02]  /*baf0*/  IMAD R160, R49, 0x2, R162 ;  /* 0x0000000231a07824 */ /* 0x000fe400078e02a2 */
[----:B------:R-:W-:Y:S02]  /*bb00*/  @!P3 IMAD.WIDE.U32 R16, R8, 0x60, R10 ;  /* 0x000000600810b825 */ /* 0x000fe400078e000a */
[----:B------:R-:W1:Y:S02]  /*bb10*/  @!P1 LDC.64 R10, c[0x0][0x250] ;  /* 0x00009400ff0a9b82 */ /* 0x000e640000000a00 */
[----:B------:R-:W-:-:S02]  /*bb20*/  @!P3 IMAD.IADD R17, R15, 0x1, R17 ;  /* 0x000000010f11b824 */ /* 0x000fc400078e0211 */
[----:B----4-:R-:W-:Y:S02]  /*bb30*/  @!P0 IMAD.MOV.U32 R12, RZ, RZ, R167 ;  /* 0x000000ffff0c8224 */ /* 0x010fe400078e00a7 */
[----:B------:R-:W-:Y:S01]  /*bb40*/  @!P0 IMAD.MOV.U32 R13, RZ, RZ, R166 ;  /* 0x000000ffff0d8224 */ /* 0x000fe200078e00a6 */
[C---:B--2---:R-:W-:Y:S01]  /*bb50*/  @!P4 LEA R18, P5, R6.reuse, R167, 0x7 ;  /* 0x000000a70612c211 */ /* 0x044fe200078a38ff */
[----:B------:R-:W2:Y:S01]  /*bb60*/  @!P0 LDC.64 R8, c[0x0][0x250] ;  /* 0x00009400ff088b82 */ /* 0x000ea20000000a00 */
[----:B------:R-:W-:Y:S01]  /*bb70*/  @!PT LDS RZ, [RZ] ;  /* 0x00000000fffff984 */ /* 0x000fe20000000800 */
[----:B------:R-:W-:Y:S01]  /*bb80*/  @!PT LDS RZ, [RZ] ;  /* 0x00000000fffff984 */ /* 0x000fe20000000800 */
[----:B------:R-:W-:Y:S01]  /*bb90*/  @!PT LDS RZ, [RZ] ;  /* 0x00000000fffff984 */ /* 0x000fe20000000800 */
[----:B------:R-:W-:Y:S01]  /*bba0*/  @!P3 LDGSTS.E.BYPASS.LTC128B.128 [R175+0x7800], desc[UR6][R16.64] ;  /* 0x0780000010afbfae */ /* 0x000fe2000b901d46 */
[----:B------:R-:W-:Y:S01]  /*bbb0*/  IMAD R159, R51, 0x2, R162 ;  /* 0x00000002339f7824 */ /* 0x000fe200078e02a2 */
[----:B------:R-:W-:Y:S01]  /*bbc0*/  @!P4 LEA.HI.X R19, R6, R166, R7, 0x7, P5 ;  /* 0x000000a60613c211 */ /* 0x000fe200028f3c07 */
[----:B------:R-:W-:Y:S01]  /*bbd0*/  @!P2 IMAD.MOV.U32 R6, RZ, RZ, R167 ;  /* 0x000000ffff06a224 */ /* 0x000fe200078e00a7 */
[----:B------:R-:W-:Y:S01]  /*bbe0*/  @P4 STS.128 [R175+0x8000], RZ ;  /* 0x008000ffaf004388 */ /* 0x000fe20000000c00 */
[----:B------:R-:W-:-:S02]  /*bbf0*/  @!P2 IMAD.MOV.U32 R7, RZ, RZ, R166 ;  /* 0x000000ffff07a224 */ /* 0x000fc400078e00a6 */
[----:B------:R-:W-:Y:S01]  /*bc00*/  IMAD R157, R49, 0x2, R159 ;  /* 0x00000002319d7824 */ /* 0x000fe200078e029f */
[----:B------:R-:W-:Y:S01]  /*bc10*/  @!PT LDS RZ, [RZ] ;  /* 0x00000000fffff984 */ /* 0x000fe20000000800 */
[----:B------:R-:W-:Y:S01]  /*bc20*/  @!PT LDS RZ, [RZ] ;  /* 0x00000000fffff984 */ /* 0x000fe20000000800 */
[----:B------:R-:W-:Y:S01]  /*bc30*/  @!PT LDS RZ, [RZ] ;  /* 0x00000000fffff984 */ /* 0x000fe20000000800 */
[----:B------:R3:W-:Y:S01]  /*bc40*/  @!P4 LDGSTS.E.BYPASS.LTC128B.128 [R175+0x8000], desc[UR6][R18.64] ;  /* 0x0800000012afcfae */ /* 0x0007e2000b901d46 */
[----:B------:R-:W-:-:S03]  /*bc50*/  @!P2 IMAD.WIDE.U32 R6, R4, 0xa0, R6 ;  /* 0x000000a00406a825 */ /* 0x000fc600078e0006 */
[----:B------:R-:W-:Y:S01]  /*bc60*/  @P2 STS.128 [R175+0x8800], RZ ;  /* 0x008800ffaf002388 */ /* 0x000fe20000000c00 */
[----:B------:R-:W-:Y:S02]  /*bc70*/  @!P2 IMAD.IADD R7, R5, 0x1, R7 ;  /* 0x000000010507a824 */ /* 0x000fe400078e0207 */
[----:B------:R-:W-:Y:S02]  /*bc80*/  @!P1 IMAD.MOV.U32 R4, RZ, RZ, R167 ;  /* 0x000000ffff049224 */ /* 0x000fe400078e00a7 */
[----:B------:R-:W-:Y:S01]  /*bc90*/  @!P1 IMAD.MOV.U32 R5, RZ, RZ, R166 ;  /* 0x000000ffff059224 */ /* 0x000fe200078e00a6 */
[----:B------:R-:W-:Y:S01]  /*bca0*/  @!PT LDS RZ, [RZ] ;  /* 0x00000000fffff984 */ /* 0x000fe20000000800 */
[----:B------:R-:W-:Y:S01]  /*bcb0*/  @!PT LDS RZ, [RZ] ;  /* 0x00000000fffff984 */ /* 0x000fe20000000800 */
[----:B------:R-:W-:Y:S01]  /*bcc0*/  @!PT LDS RZ, [RZ] ;  /* 0x00000000fffff984 */ /* 0x000fe20000000800 */
[----:B------:R-:W-:Y:S01]  /*bcd0*/  @!P2 LDGSTS.E.BYPASS.LTC128B.128 [R175+0x8800], desc[UR6][R6.64] ;  /* 0x0880000006afafae */ /* 0x000fe2000b901d46 */
[----:B-1----:R-:W-:Y:S02]  /*bce0*/  @!P1 IMAD R11, R11, 0xc0, RZ ;  /* 0x000000c00b0b9824 */ /* 0x002fe400078e02ff */
[----:B------:R-:W-:Y:S01]  /*bcf0*/  @!P1 IMAD.WIDE.U32 R4, R10, 0xc0, R4 ;  /* 0x000000c00a049825 */ /* 0x000fe200078e0004 */
[----:B------:R-:W-:Y:S03]  /*bd00*/  @P1 STS.128 [R175+0x9000], RZ ;  /* 0x009000ffaf001388 */ /* 0x000fe60000000c00 */
[----:B--2---:R-:W-:-:S04]  /*bd10*/  @!P0 IMAD.WIDE.U32 R12, R8, 0xe0, R12 ;  /* 0x000000e0080c8825 */ /* 0x004fc800078e000c */
[----:B------:R-:W-:Y:S02]  /*bd20*/  @!P0 IMAD R9, R9, 0xe0, RZ ;  /* 0x000000e009098824 */ /* 0x000fe400078e02ff */
[----:B------:R-:W-:Y:S02]  /*bd30*/  @!P1 IMAD.IADD R5, R11, 0x1, R5 ;  /* 0x000000010b059824 */ /* 0x000fe400078e0205 */
[----:B------:R-:W-:-:S03]  /*bd40*/  @!P0 IMAD.IADD R13, R9, 0x1, R13 ;  /* 0x00000001090d8824 */ /* 0x000fc600078e020d */
[----:B------:R-:W-:Y:S01]  /*bd50*/  @!PT LDS RZ, [RZ] ;  /* 0x00000000fffff984 */ /* 0x000fe20000000800 */
[----:B------:R-:W-:Y:S01]  /*bd60*/  @!PT LDS RZ, [RZ] ;  /* 0x00000000fffff984 */ /* 0x000fe20000000800 */
[----:B------:R-:W-:Y:S01]  /*bd70*/  @!PT LDS RZ, [RZ] ;  /* 0x00000000fffff984 */ /* 0x000fe20000000800 */
[----:B------:R1:W-:Y:S01]  /*bd80*/  @!P1 LDGSTS.E.BYPASS.LTC128B.128 [R175+0x9000], desc[UR6][R4.64] ;  /* 0x0900000004af9fae */ /* 0x0003e2000b901d46 */
[----:B------:R-:W-:-:S03]  /*bd90*/  R2P PR, R65, 0x6 ;  /* 0x0000000641007804 */ /* 0x000fc60000000000 */
[----:B------:R-:W-:Y:S02]  /*bda0*/  @P0 STS.128 [R175+0x9800], RZ ;  /* 0x009800ffaf000388 */ /* 0x000fe40000000c00 */
[----:B------:R-:W-:Y:S02]  /*bdb0*/  SEL R0, R0, 0xffffffe0, !P1 ;  /* 0xffffffe000007807 */ /* 0x000fe40004800000 */
[----:B------:R-:W-:Y:S01]  /*bdc0*/  @!PT LDS RZ, [RZ] ;  /* 0x00000000fffff984 */ /* 0x000fe20000000800 */
[----:B------:R-:W-:Y:S01]  /*bdd0*/  @!PT LDS RZ, [RZ] ;  /* 0x00000000fffff984 */ /* 0x000fe20000000800 */
[----:B------:R-:W-:Y:S01]  /*bde0*/  @!PT LDS RZ, [RZ] ;  /* 0x00000000fffff984 */ /* 0x000fe20000000800 */
[----:B------:R2:W-:Y:S03]  /*bdf0*/  @!P0 LDGSTS.E.BYPASS.LTC128B.128 [R175+0x9800], desc[UR6][R12.64] ;  /* 0x098000000caf8fae */ /* 0x0005e6000b901d46 */
[C---:B------:R-:W-:Y:S01]  /*be00*/  IMAD.IADD R155, R161.reuse, 0x1, R0 ;  /* 0x00000001a19b7824 */ /* 0x040fe200078e0200 */
[----:B------:R-:W-:Y:S04]  /*be10*/  LDSM.16.M88.4 R52, [R162] ;  /* 0x00000000a234783b */ /* 0x000fe80000000200 */
[----:B------:R-:W4:Y:S04]  /*be20*/  LDSM.16.M88.4 R32, [R161+0x2000] ;  /* 0x00200000a120783b */ /* 0x000f280000000200 */
[----:B------:R-:W5:Y:S04]  /*be30*/  LDSM.16.M88.4 R24, [R161+0x2800] ;  /* 0x00280000a118783b */ /* 0x000f680000000200 */
[----:B---3--:R-:W3:Y:S01]  /*be40*/  LDSM.16.M88.4 R16, [R161+0x3000] ;  /* 0x00300000a110783b */ /* 0x008ee20000000200 */
[----:B-1----:R-:W-:-:S03]  /*be50*/  VIADD R4, R161, 0x2000 ;  /* 0x00002000a1047836 */ /* 0x002fc60000000000 */
[----:B------:R-:W-:Y:S01]  /*be60*/  LDSM.16.M88.4 R120, [R160] ;  /* 0x00000000a078783b */ /* 0x000fe20000000200 */
[----:B------:R-:W-:-:S03]  /*be70*/  @P2 VIADD R158, R4, 0xffffffc0 ;  /* 0xffffffc0049e2836 */ /* 0x000fc60000000000 */
[----:B------:R-:W1:Y:S01]  /*be80*/  LDSM.16.M88.4 R40, [R155+0x2000] ;  /* 0x002000009b28783b */ /* 0x000e620000000200 */
[----:B------:R-:W-:-:S03]  /*be90*/  IMAD.IADD R144, R0, 0x1, R158 ;  /* 0x0000000100907824 */ /* 0x000fc600078e029e */
[----:B--2---:R-:W2:Y:S01]  /*bea0*/  LDSM.16.M88.4 R12, [R155+0x2800] ;  /* 0x002800009b0c783b */ /* 0x004ea20000000200 */
[C---:B------:R-:W-:Y:S02]  /*beb0*/  VIADD R151, R158.reuse, 0x800 ;  /* 0x000008009e977836 */ /* 0x040fe40000000000 */
[C---:B------:R-:W-:Y:S01]  /*bec0*/  VIADD R150, R158.reuse, 0x1000 ;  /* 0x000010009e967836 */ /* 0x040fe20000000000 */
[----:B------:R-:W2:Y:S01]  /*bed0*/  LDSM.16.M88.4 R8, [R155+0x3000] ;  /* 0x003000009b08783b */ /* 0x000ea20000000200 */
[C---:B------:R-:W-:Y:S02]  /*bee0*/  VIADD R149, R158.reuse, 0x1800 ;  /* 0x000018009e957836 */ /* 0x040fe40000000000 */
[C---:B------:R-:W-:Y:S01]  /*bef0*/  VIADD R148, R158.reuse, 0x2000 ;  /* 0x000020009e947836 */ /* 0x040fe20000000000 */
[----:B------:R-:W-:Y:S01]  /*bf00*/  LDSM.16.M88.4 R4, [R159] ;  /* 0x000000009f04783b */ /* 0x000fe20000000200 */
[C---:B------:R-:W-:Y:S02]  /*bf10*/  VIADD R147, R158.reuse, 0x2800 ;  /* 0x000028009e937836 */ /* 0x040fe40000000000 */
[C---:B------:R-:W-:Y:S01]  /*bf20*/  VIADD R146, R158.reuse, 0x3000 ;  /* 0x000030009e927836 */ /* 0x040fe20000000000 */
[----:B------:R-:W2:Y:S01]  /*bf30*/  LDSM.16.M88.4 R44, [R158] ;  /* 0x000000009e2c783b */ /* 0x000ea20000000200 */
[----:B------:R-:W-:-:S03]  /*bf40*/  VIADD R145, R158, 0x3800 ;  /* 0x000038009e917836 */ /* 0x000fc60000000000 */
[----:B------:R-:W2:Y:S01]  /*bf50*/  LDSM.16.M88.4 R92, [R161+0x3800] ;  /* 0x00380000a15c783b */ /* 0x000ea20000000200 */
[C---:B----4-:R-:W-:Y:S03]  /*bf60*/  HMMA.16816.F32.BF16 R36, R52.reuse, R32, RZ ;  /* 0x000000203424723c */ /* 0x050fe600000418ff */
[----:B------:R-:W4:Y:S04]  /*bf70*/  LDSM.16.M88.4 R84, [R161+0x4000] ;  /* 0x00400000a154783b */ /* 0x000f280000000200 */
[----:B------:R-:W4:Y:S01]  /*bf80*/  LDSM.16.M88.4 R76, [R161+0x4800] ;  /* 0x00480000a14c783b */ /* 0x000f220000000200 */
[C---:B------:R-:W-:Y:S03]  /*bf90*/  HMMA.16816.F32.BF16 R32, R52.reuse, R34, RZ ;  /* 0x000000223420723c */ /* 0x040fe600000418ff */
[----:B------:R-:W4:Y:S03]  /*bfa0*/  LDSM.16.M88.4 R68, [R161+0x5000] ;  /* 0x00500000a144783b */ /* 0x000f260000000200 */
[C---:B-----5:R-:W-:Y:S01]  /*bfb0*/  HMMA.16816.F32.BF16 R28, R52.reuse, R24, RZ ;  /* 0x00000018341c723c */ /* 0x060fe200000418ff */
[----:B------:R-:W5:Y:S04]  /*bfc0*/  LDSM.16.M88.4 R124, [R161+0x5800] ;  /* 0x00580000a17c783b */ /* 0x000f680000000200 */
[----:B------:R-:W-:Y:S01]  /*bfd0*/  LDSM.16.M88.4 R116, [R155+0x3800] ;  /* 0x003800009b74783b */ /* 0x000fe20000000200 */
[C---:B---3--:R-:W-:Y:S03]  /*bfe0*/  HMMA.16816.F32.BF16 R20, R52.reuse, R16, RZ ;  /* 0x000000103414723c */ /* 0x048fe600000418ff */
        /* <DEDUP_REMOVED lines=8> */
[----:B------:R-:W0:Y:S01]  /*c070*/  LDGDEPBAR ;  /* 0x00000000000079af */ /* 0x000e220000000000 */
[C---:B------:R-:W-:Y:S03]  /*c080*/  HMMA.16816.F32.BF16 R32, R120.reuse, R42, R32 ;  /* 0x0000002a7820723c */ /* 0x040fe60000041820 */
[----:B------:R-:W1:Y:S03]  /*c090*/  LDSM.16.M88.4 R40, [R158+0x800] ;  /* 0x000800009e28783b */ /* 0x000e660000000200 */
[C---:B--2---:R-:W-:Y:S06]  /*c0a0*/  HMMA.16816.F32.BF16 R28, R120.reuse, R12, R28 ;  /* 0x0000000c781c723c */ /* 0x044fec000004181c */
[C---:B------:R-:W-:Y:S01]  /*c0b0*/  HMMA.16816.F32.BF16 R24, R120.reuse, R14, R24 ;  /* 0x0000000e7818723c */ /* 0x040fe20000041818 */
[----:B------:R-:W-:Y:S05]  /*c0c0*/  LDSM.16.M88.4 R12, [R144] ;  /* 0x00000000900c783b */ /* 0x000fea0000000200 */
[C---:B------:R-:W-:Y:S06]  /*c0d0*/  HMMA.16816.F32.BF16 R20, R120.reuse, R8, R20 ;  /* 0x000000087814723c */ /* 0x040fec0000041814 */
[----:B------:R-:W-:Y:S01]  /*c0e0*/  HMMA.16816.F32.BF16 R16, R120, R10, R16 ;  /* 0x0000000a7810723c */ /* 0x000fe20000041810 */
[----:B------:R-:W2:Y:S05]  /*c0f0*/  LDSM.16.M88.4 R8, [R157] ;  /* 0x000000009d08783b */ /* 0x000eaa0000000200 */
[----:B------:R-:W-:Y:S06]  /*c100*/  HMMA.16816.F32.BF16 R36, R4, R44, R36 ;  /* 0x0000002c0424723c */ /* 0x000fec0000041824 */
        /* <DEDUP_REMOVED lines=8> */
[C---:B-----5:R-:W-:Y:S06]  /*c190*/  HMMA.16816.F32.BF16 R56, R52.reuse, R124, RZ ;  /* 0x0000007c3438723c */ /* 0x060fec00000418ff */
[----:B------:R-:W-:Y:S01]  /*c1a0*/  HMMA.16816.F32.BF16 R52, R52, R126, RZ ;  /* 0x0000007e3434723c */ /* 0x000fe200000418ff */
[----:B------:R-:W3:Y:S05]  /*c1b0*/  LDSM.16.M88.4 R124, [R158+0x1000] ;  /* 0x001000009e7c783b */ /* 0x000eea0000000200 */
[C---:B------:R-:W-:Y:S01]  /*c1c0*/  HMMA.16816.F32.BF16 R44, R4.reuse, R46, R32 ;  /* 0x0000002e042c723c */ /* 0x040fe20000041820 */
[----:B------:R-:W4:Y:S05]  /*c1d0*/  LDSM.16.M88.4 R32, [R144+0x800] ;  /* 0x000800009020783b */ /* 0x000f2a0000000200 */
[----:B-1----:R-:W-:Y:S06]  /*c1e0*/  HMMA.16816.F32.BF16 R28, R4, R40, R28 ;  /* 0x00000028041c723c */ /* 0x002fec000004181c */
[----:B--2---:R-:W-:Y:S01]  /*c1f0*/  HMMA.16816.F32.BF16 R36, R8, R12, R36 ;  /* 0x0000000c0824723c */ /* 0x004fe20000041824 */
[----:B------:R-:W-:-:S04]  /*c200*/  SHF.R.S32.HI R41, RZ, 0x1f, R62 ;  /* 0x0000001fff297819 */ /* 0x000fc8000001143e */
[----:B------:R-:W-:Y:S01]  /*c210*/  LEA.HI R176, R41, R62, RZ, 0x2 ;  /* 0x0000003e29b07211 */ /* 0x000fe200078f10ff */
[----:B------:R-:W-:Y:S01]  /*c220*/  HMMA.16816.F32.BF16 R24, R4, R42, R24 ;  /* 0x0000002a0418723c */ /* 0x000fe20000041818 */
[----:B------:R-:W-:Y:S01]  /*c230*/  IMAD.SHL.U32 R13, R60, 0x2, RZ ;  /* 0x000000023c0d7824 */ /* 0x000fe200078e00ff */
[----:B------:R-:W1:Y:S01]  /*c240*/  LDSM.16.M88.4 R40, [R158+0x1800] ;  /* 0x001800009e28783b */ /* 0x000e620000000200 */
[----:B------:R-:W-:-:S03]  /*c250*/  SHF.R.S32.HI R176, RZ, 0x2, R176 ;  /* 0x00000002ffb07819 */ /* 0x000fc600000114b0 */
[----:B------:R-:W-:Y:S01]  /*c260*/  LOP3.LUT R13, R13, 0x6, RZ, 0xc0, !PT ;  /* 0x000000060d0d7812 */ /* 0x000fe200078ec0ff */
[----:B------:R-:W-:Y:S01]  /*c270*/  HMMA.16816.F32.BF16 R44, R8, R14, R44 ;  /* 0x0000000e082c723c */ /* 0x000fe2000004182c */
[----:B------:R-:W-:-:S03]  /*c280*/  IADD3 R12, R61, 0x1, R176 ;  /* 0x000000013d0c7810 */ /* 0x000fc60007ffe0b0 */
[----:B------:R-:W-:Y:S01]  /*c290*/  IMAD.IADD R0, R2, 0x1, R13 ;  /* 0x0000000102007824 */ /* 0x000fe200078e020d */
[----:B------:R-:W-:Y:S01]  /*c2a0*/  IADD3 R12, R63, R12, -R169 ;  /* 0x0000000c3f0c7210 */ /* 0x000fe20007ffe8a9 */
[----:B------:R-:W-:Y:S04]  /*c2b0*/  HMMA.16816.F32.BF16 R96, R120, R116, R96 ;  /* 0x000000747860723c */ /* 0x000fe80000041860 */
[----:B------:R-:W-:Y:S02]  /*c2c0*/  VIADD R14, R12, UR5 ;  /* 0x000000050c0e7c36 */ /* 0x000fe40008000000 */
[----:B------:R-:W-:Y:S01]  /*c2d0*/  VIADD R12, R0, 0x1 ;  /* 0x00000001000c7836 */ /* 0x000fe20000000000 */
[----:B---3--:R-:W-:Y:S02]  /*c2e0*/  HMMA.16816.F32.BF16 R20, R4, R124, R20 ;  /* 0x0000007c0414723c */ /* 0x008fe40000041814 */
[----:B------:R-:W-:-:S02]  /*c2f0*/  VIMNMX R128, R14, R63, PT ;  /* 0x0000003f0e807248 */ /* 0x000fc40003fe0100 */
[----:B------:R-:W-:Y:S02]  /*c300*/  VIADDMNMX R129, R14, 0x8, R63, PT ;  /* 0x000000080e817846 */ /* 0x000fe4000380013f */
[CC--:B------:R-:W-:Y:S01]  /*c310*/  ISETP.GE.AND P1, PT, R12.reuse, R128.reuse, PT ;  /* 0x000000800c00720c */ /* 0x0c0fe20003f26270 */
[----:B------:R-:W-:Y:S01]  /*c320*/  HMMA.16816.F32.BF16 R16, R4, R126, R16 ;  /* 0x0000007e0410723c */ /* 0x000fe20000041810 */
[----:B------:R-:W-:Y:S01]  /*c330*/  ISETP.GE.AND P0, PT, R12, R129, PT ;  /* 0x000000810c00720c */ /* 0x000fe20003f06270 */
[----:B------:R-:W-:Y:S01]  /*c340*/  VIADD R12, R0, 0x8 ;  /* 0x00000008000c7836 */ /* 0x000fe20000000000 */
[----:B------:R-:W-:Y:S02]  /*c350*/  LDSM.16.M88.4 R60, [R158+0x2000] ;  /* 0x002000009e3c783b */ /* 0x000fe40000000200 */
[----:B------:R-:W-:Y:S01]  /*c360*/  P2R R48, PR, RZ, 0x1 ;  /* 0x00000001ff307803 */ /* 0x000fe20000000000 */
[----:B------:R-:W-:Y:S01]  /*c370*/  HMMA.16816.F32.BF16 R92, R120, R118, R92 ;  /* 0x00000076785c723c */ /* 0x000fe2000004185c */
[----:B------:R-:W-:-:S02]  /*c380*/  ISETP.GE.AND P0, PT, R12, R128, PT ;  /* 0x000000800c00720c */ /* 0x000fc40003f06270 */
[----:B------:R-:W-:Y:S02]  /*c390*/  ISETP.GE.AND P2, PT, R12, R129, PT ;  /* 0x000000810c00720c */ /* 0x000fe40003f46270 */
[----:B------:R-:W2:Y:S01]  /*c3a0*/  LDSM.16.M88.4 R12, [R144+0x1800] ;  /* 0x00180000900c783b */ /* 0x000ea20000000200 */
[C---:B----4-:R-:W-:Y:S01]  /*c3b0*/  HMMA.16816.F32.BF16 R28, R8.reuse, R32, R28 ;  /* 0x00000020081c723c */ /* 0x050fe2000004181c */
[----:B------:R-:W-:Y:S02]  /*c3c0*/  FSEL R44, R44, -INF , !P0 ;  /* 0xff8000002c2c7808 */ /* 0x000fe40004000000 */
[----:B------:R-:W-:Y:S01]  /*c3d0*/  FSEL R126, R37, -INF , !P1 ;  /* 0xff800000257e7808 */ /* 0x000fe20004800000 */
[----:B------:R-:W-:Y:S01]  /*c3e0*/  VIADD R37, R0, 0x19 ;  /* 0x0000001900257836 */ /* 0x000fe20000000000 */
[----:B------:R-:W-:Y:S01]  /*c3f0*/  FSEL R137, R46, -INF , !P2 ;  /* 0xff8000002e897808 */ /* 0x000fe20005000000 */
[----:B------:R-:W-:Y:S01]  /*c400*/  HMMA.16816.F32.BF16 R24, R8, R34, R24 ;  /* 0x000000220818723c */ /* 0x000fe20000041818 */
[----:B------:R-:W-:-:S02]  /*c410*/  VIADD R33, R0, 0x9 ;  /* 0x0000000900217836 */ /* 0x000fc40000000000 */
[----:B------:R-:W-:-:S03]  /*c420*/  VIADD R32, R0, 0x10 ;  /* 0x0000001000207836 */ /* 0x000fc60000000000 */
[CC--:B------:R-:W-:Y:S01]  /*c430*/  ISETP.GE.AND P3, PT, R33.reuse, R128.reuse, PT ;  /* 0x000000802100720c */ /* 0x0c0fe20003f66270 */
[----:B-1----:R-:W-:Y:S01]  /*c440*/  HMMA.16816.F32.BF16 R96, R4, R40, R96 ;  /* 0x000000280460723c */ /* 0x002fe20000041860 */
[-C--:B------:R-:W-:Y:S01]  /*c450*/  ISETP.GE.AND P4, PT, R33, R129.reuse, PT ;  /* 0x000000812100720c */ /* 0x080fe20003f86270 */
[----:B------:R-:W-:Y:S01]  /*c460*/  VIADD R33, R0, 0x11 ;  /* 0x0000001100217836 */ /* 0x000fe20000000000 */
[C---:B------:R-:W-:Y:S02]  /*c470*/  ISETP.GE.AND P5, PT, R32.reuse, R128, PT ;  /* 0x000000802000720c */ /* 0x040fe40003fa6270 */
[----:B------:R-:W-:Y:S01]  /*c480*/  ISETP.GE.AND P0, PT, R32, R129, PT ;  /* 0x000000812000720c */ /* 0x000fe20003f06270 */
[----:B------:R-:W-:Y:S01]  /*c490*/  VIADD R32, R0, 0x18 ;  /* 0x0000001800207836 */ /* 0x000fe20000000000 */
[----:B------:R-:W-:Y:S01]  /*c4a0*/  FSEL R130, R45, -INF , !P3 ;  /* 0xff8000002d827808 */ /* 0x000fe20005800000 */
[----:B------:R-:W-:Y:S01]  /*c4b0*/  HMMA.16816.F32.BF16 R20, R8, R64, R20 ;  /* 0x000000400814723c */ /* 0x000fe20000041814 */
[----:B------:R-:W-:-:S02]  /*c4c0*/  FSEL R139, R47, -INF , !P4 ;  /* 0xff8000002f8b7808 */ /* 0x000fc40006000000 */
[CC--:B------:R-:W-:Y:S02]  /*c4d0*/  ISETP.GE.AND P1, PT, R33.reuse, R128.reuse, PT ;  /* 0x000000802100720c */ /* 0x0c0fe40003f26270 */
[-C--:B------:R-:W-:Y:S01]  /*c4e0*/  ISETP.GE.AND P2, PT, R33, R129.reuse, PT ;  /* 0x000000812100720c */ /* 0x080fe20003f46270 */
[----:B------:R-:W-:Y:S01]  /*c4f0*/  HMMA.16816.F32.BF16 R88, R120, R112, R88 ;  /* 0x000000707858723c */ /* 0x000fe20000041858 */
[C---:B------:R-:W-:Y:S02]  /*c500*/  ISETP.GE.AND P3, PT, R32.reuse, R128, PT ;  /* 0x000000802000720c */ /* 0x040fe40003f66270 */
[----:B------:R-:W-:Y:S02]  /*c510*/  ISETP.GE.AND P4, PT, R32, R129, PT ;  /* 0x000000812000720c */ /* 0x000fe40003f86270 */
[----:B------:R-:W1:Y:S01]  /*c520*/  LDSM.16.M88.4 R32, [R158+0x2800] ;  /* 0x002800009e20783b */ /* 0x000e620000000200 */
[----:B------:R-:W-:Y:S01]  /*c530*/  HMMA.16816.F32.BF16 R16, R8, R66, R16 ;  /* 0x000000420810723c */ /* 0x000fe20000041810 */
[----:B------:R-:W-:Y:S01]  /*c540*/  FSEL R134, R28, -INF , !P5 ;  /* 0xff8000001c867808 */ /* 0x000fe20006800000 */
[----:B------:R-:W-:Y:S01]  /*c550*/  VIADD R28, R0, 0x20 ;  /* 0x00000020001c7836 */ /* 0x000fe20000000000 */
[----:B------:R-:W-:-:S02]  /*c560*/  FSEL R133, R30, -INF , !P0 ;  /* 0xff8000001e857808 */ /* 0x000fc40004000000 */
[----:B------:R-:W-:Y:S01]  /*c570*/  FSEL R138, R24, -INF , !P3 ;  /* 0xff800000188a7808 */ /* 0x000fe20005800000 */
[----:B------:R-:W-:Y:S01]  /*c580*/  HMMA.16816.F32.BF16 R92, R4, R42, R92 ;  /* 0x0000002a045c723c */ /* 0x000fe2000004185c */
[C---:B------:R-:W-:Y:S01]  /*c590*/  ISETP.GE.AND P5, PT, R37.reuse, R128, PT ;  /* 0x000000802500720c */ /* 0x040fe20003fa6270 */
[----:B------:R-:W-:Y:S01]  /*c5a0*/  VIADD R24, R0, 0x28 ;  /* 0x0000002800187836 */ /* 0x000fe20000000000 */
[----:B------:R-:W-:Y:S01]  /*c5b0*/  ISETP.GE.AND P0, PT, R37, R129, PT ;  /* 0x000000812500720c */ /* 0x000fe20003f06270 */
[----:B------:R-:W3:Y:S01]  /*c5c0*/  LDSM.16.M88.4 R40, [R144+0x2000] ;  /* 0x002000009028783b */ /* 0x000ee20000000200 */
[----:B------:R-:W-:Y:S01]  /*c5d0*/  FSEL R136, R29, -INF , !P1 ;  /* 0xff8000001d887808 */ /* 0x000fe20004800000 */
[----:B------:R-:W-:Y:S01]  /*c5e0*/  HMMA.16816.F32.BF16 R84, R120, R114, R84 ;  /* 0x000000727854723c */ /* 0x000fe20000041854 */
[----:B------:R-:W-:Y:S02]  /*c5f0*/  FSEL R131, R31, -INF , !P2 ;  /* 0xff8000001f837808 */ /* 0x000fe40005000000 */
[----:B------:R-:W-:-:S02]  /*c600*/  FSEL R132, R25, -INF , !P5 ;  /* 0xff80000019847808 */ /* 0x000fc40006800000 */
[----:B------:R-:W-:Y:S01]  /*c610*/  FSEL R141, R27, -INF , !P0 ;  /* 0xff8000001b8d7808 */ /* 0x000fe20004000000 */
[----:B------:R-:W-:Y:S01]  /*c620*/  HMMA.16816.F32.BF16 R80, R120, R108, R80 ;  /* 0x0000006c7850723c */ /* 0x000fe20000041850 */
[CC--:B------:R-:W-:Y:S02]  /*c630*/  ISETP.GE.AND P1, PT, R28.reuse, R128.reuse, PT ;  /* 0x000000801c00720c */ /* 0x0c0fe40003f26270 */
[-C--:B------:R-:W-:Y:S01]  /*c640*/  ISETP.GE.AND P2, PT, R28, R129.reuse, PT ;  /* 0x000000811c00720c */ /* 0x080fe20003f46270 */
[----:B------:R-:W-:Y:S01]  /*c650*/  VIADD R28, R0, 0x21 ;  /* 0x00000021001c7836 */ /* 0x000fe20000000000 */
[----:B------:R-:W-:Y:S01]  /*c660*/  FSEL R135, R26, -INF , !P4 ;  /* 0xff8000001a877808 */ /* 0x000fe20006000000 */
[----:B--2---:R-:W-:Y:S01]  /*c670*/  HMMA.16816.F32.BF16 R96, R8, R12, R96 ;  /* 0x0000000c0860723c */ /* 0x004fe20000041860 */
[C---:B------:R-:W-:Y:S02]  /*c680*/  ISETP.GE.AND P5, PT, R24.reuse, R128, PT ;  /* 0x000000801800720c */ /* 0x040fe40003fa6270 */
[----:B------:R-:W-:-:S02]  /*c690*/  ISETP.GE.AND P0, PT, R24, R129, PT ;  /* 0x000000811800720c */ /* 0x000fc40003f06270 */
[----:B------:R-:W2:Y:S01]  /*c6a0*/  LDSM.16.M88.4 R24, [R158+0x3000] ;  /* 0x003000009e18783b */ /* 0x000ea20000000200 */
[-C--:B------:R-:W-:Y:S01]  /*c6b0*/  ISETP.GE.AND P3, PT, R28, R128.reuse, PT ;  /* 0x000000801c00720c */ /* 0x080fe20003f66270 */
[----:B------:R-:W-:Y:S01]  /*c6c0*/  VIADD R13, R0, 0x29 ;  /* 0x00000029000d7836 */ /* 0x000fe20000000000 */
[-C--:B------:R-:W-:Y:S01]  /*c6d0*/  ISETP.GE.AND P4, PT, R28, R129.reuse, PT ;  /* 0x000000811c00720c */ /* 0x080fe20003f86270 */
[C---:B------:R-:W-:Y:S01]  /*c6e0*/  VIADD R12, R0.reuse, 0x30 ;  /* 0x00000030000c7836 */ /* 0x040fe20000000000 */
[C---:B------:R-:W-:Y:S01]  /*c6f0*/  HMMA.16816.F32.BF16 R76, R120.reuse, R110, R76 ;  /* 0x0000006e784c723c */ /* 0x040fe2000004184c */
[----:B------:R-:W-:Y:S01]  /*c700*/  FSEL R46, R21, -INF , !P3 ;  /* 0xff800000152e7808 */ /* 0x000fe20005800000 */
[----:B------:R-:W4:Y:S01]  /*c710*/  LDSM.16.M88.4 R28, [R144+0x2800] ;  /* 0x00280000901c783b */ /* 0x000f220000000200 */
[----:B------:R-:W-:Y:S01]  /*c720*/  FSEL R125, R23, -INF , !P4 ;  /* 0xff800000177d7808 */ /* 0x000fe20006000000 */
[----:B------:R-:W-:Y:S01]  /*c730*/  VIADD R21, R0, 0x39 ;  /* 0x0000003900157836 */ /* 0x000fe20000000000 */
[C---:B------:R-:W-:Y:S01]  /*c740*/  ISETP.GE.AND P3, PT, R12.reuse, R128, PT ;  /* 0x000000800c00720c */ /* 0x040fe20003f66270 */
[----:B------:R-:W-:Y:S01]  /*c750*/  HMMA.16816.F32.BF16 R72, R120, R104, R72 ;  /* 0x000000687848723c */ /* 0x000fe20000041848 */
[----:B------:R-:W-:Y:S01]  /*c760*/  ISETP.GE.AND P4, PT, R12, R129, PT ;  /* 0x000000810c00720c */ /* 0x000fe20003f86270 */
[----:B------:R-:W-:-:S04]  /*c770*/  VIADD R12, R0, 0x38 ;  /* 0x00000038000c7836 */ /* 0x000fc80000000000 */
[C---:B------:R-:W-:Y:S02]  /*c780*/  HMMA.16816.F32.BF16 R68, R120.reuse, R106, R68 ;  /* 0x0000006a7844723c */ /* 0x040fe40000041844 */
[----:B------:R-:W-:Y:S02]  /*c790*/  FSEL R65, R98, -INF , !P4 ;  /* 0xff80000062417808 */ /* 0x000fe40006000000 */
[----:B------:R-:W-:Y:S02]  /*c7a0*/  ISETP.GE.AND P4, PT, R21, R129, PT ;  /* 0x000000811500720c */ /* 0x000fe40003f86270 */
[C---:B------:R-:W-:Y:S06]  /*c7b0*/  HMMA.16816.F32.BF16 R56, R120.reuse, R100, R56 ;  /* 0x000000647838723c */ /* 0x040fec0000041838 */
[----:B------:R-:W-:Y:S06]  /*c7c0*/  HMMA.16816.F32.BF16 R52, R120, R102, R52 ;  /* 0x000000667834723c */ /* 0x000fec0000041834 */
[----:B------:R-:W-:Y:S01]  /*c7d0*/  HMMA.16816.F32.BF16 R88, R4, R60, R88 ;  /* 0x0000003c0458723c */ /* 0x000fe20000041858 */
[----:B------:R-:W-:Y:S01]  /*c7e0*/  FSEL R122, R20, -INF , !P1 ;  /* 0xff800000147a7808 */ /* 0x000fe20004800000 */
[----:B------:R-:W-:Y:S01]  /*c7f0*/  VIADD R20, R0, 0x40 ;  /* 0x0000004000147836 */ /* 0x000fe20000000000 */
[----:B------:R-:W-:-:S02]  /*c800*/  FSEL R121, R22, -INF , !P2 ;  /* 0xff80000016797808 */ /* 0x000fc40005000000 */
[C---:B------:R-:W-:Y:S01]  /*c810*/  ISETP.GE.AND P1, PT, R13.reuse, R128, PT ;  /* 0x000000800d00720c */ /* 0x040fe20003f26270 */
[----:B------:R-:W-:Y:S01]  /*c820*/  HMMA.16816.F32.BF16 R92, R8, R14, R92 ;  /* 0x0000000e085c723c */ /* 0x000fe2000004185c */
[----:B------:R-:W-:Y:S01]  /*c830*/  ISETP.GE.AND P2, PT, R13, R129, PT ;  /* 0x000000810d00720c */ /* 0x000fe20003f46270 */
[----:B------:R-:W-:Y:S01]  /*c840*/  VIADD R13, R0, 0x31 ;  /* 0x00000031000d7836 */ /* 0x000fe20000000000 */
[----:B------:R-:W-:Y:S02]  /*c850*/  FSEL R120, R16, -INF , !P5 ;  /* 0xff80000010787808 */ /* 0x000fe40006800000 */
[----:B------:R-:W-:Y:S01]  /*c860*/  FSEL R123, R18, -INF , !P0 ;  /* 0xff800000127b7808 */ /* 0x000fe20004000000 */
[----:B------:R-:W-:Y:S01]  /*c870*/  HMMA.16816.F32.BF16 R84, R4, R62, R84 ;  /* 0x0000003e0454723c */ /* 0x000fe20000041854 */
[----:B------:R-:W-:Y:S02]  /*c880*/  FSEL R124, R17, -INF , !P1 ;  /* 0xff800000117c7808 */ /* 0x000fe40004800000 */
[----:B------:R-:W-:-:S02]  /*c890*/  FSEL R127, R19, -INF , !P2 ;  /* 0xff800000137f7808 */ /* 0x000fc40005000000 */
[CC--:B------:R-:W-:Y:S01]  /*c8a0*/  ISETP.GE.AND P5, PT, R13.reuse, R128.reuse, PT ;  /* 0x000000800d00720c */ /* 0x0c0fe20003fa6270 */
[C---:B-1----:R-:W-:Y:S01]  /*c8b0*/  HMMA.16816.F32.BF16 R80, R4.reuse, R32, R80 ;  /* 0x000000200450723c */ /* 0x042fe20000041850 */
[-C--:B------:R-:W-:Y:S01]  /*c8c0*/  ISETP.GE.AND P0, PT, R13, R129.reuse, PT ;  /* 0x000000810d00720c */ /* 0x080fe20003f06270 */
[----:B------:R-:W-:Y:S01]  /*c8d0*/  LDSM.16.M88.4 R16, [R144+0x3000] ;  /* 0x003000009010783b */ /* 0x000fe20000000200 */
[C---:B------:R-:W-:Y:S02]  /*c8e0*/  ISETP.GE.AND P1, PT, R12.reuse, R128, PT ;  /* 0x000000800c00720c */ /* 0x040fe40003f26270 */
[----:B------:R-:W-:Y:S01]  /*c8f0*/  ISETP.GE.AND P2, PT, R12, R129, PT ;  /* 0x000000810c00720c */ /* 0x000fe20003f46270 */
[----:B------:R-:W-:Y:S01]  /*c900*/  HMMA.16816.F32.BF16 R76, R4, R34, R76 ;  /* 0x00000022044c723c */ /* 0x000fe2000004184c */
[----:B------:R-:W1:Y:S01]  /*c910*/  LDSM.16.M88.4 R12, [R158+0x3800] ;  /* 0x003800009e0c783b */ /* 0x000e620000000200 */
[----:B------:R-:W-:Y:S02]  /*c920*/  FSEL R62, R97, -INF , !P5 ;  /* 0xff800000613e7808 */ /* 0x000fe40006800000 */
[----:B------:R-:W-:-:S02]  /*c930*/  FSEL R103, R99, -INF , !P0 ;  /* 0xff80000063677808 */ /* 0x000fc40004000000 */
[----:B---3--:R-:W-:Y:S01]  /*c940*/  HMMA.16816.F32.BF16 R88, R8, R40, R88 ;  /* 0x000000280858723c */ /* 0x008fe20000041858 */
[----:B------:R-:W-:Y:S02]  /*c950*/  FSEL R60, R96, -INF , !P3 ;  /* 0xff800000603c7808 */ /* 0x000fe40005800000 */
[CC--:B------:R-:W-:Y:S02]  /*c960*/  ISETP.GE.AND P5, PT, R20.reuse, R128.reuse, PT ;  /* 0x000000801400720c */ /* 0x0c0fe40003fa6270 */
[----:B------:R-:W-:Y:S01]  /*c970*/  ISETP.GE.AND P0, PT, R20, R129, PT ;  /* 0x000000811400720c */ /* 0x000fe20003f06270 */
[C---:B--2---:R-:W-:Y:S01]  /*c980*/  HMMA.16816.F32.BF16 R72, R4.reuse, R24, R72 ;  /* 0x000000180448723c */ /* 0x044fe20000041848 */
[-C--:B------:R-:W-:Y:S01]  /*c990*/  ISETP.GE.AND P3, PT, R21, R128.reuse, PT ;  /* 0x000000801500720c */ /* 0x080fe20003f66270 */
[C---:B------:R-:W-:Y:S01]  /*c9a0*/  VIADD R20, R0.reuse, 0x48 ;  /* 0x0000004800147836 */ /* 0x040fe20000000000 */
[----:B------:R-:W-:Y:S01]  /*c9b0*/  FSEL R101, R95, -INF , !P4 ;  /* 0xff8000005f657808 */ /* 0x000fe20006000000 */
[----:B------:R-:W-:Y:S01]  /*c9c0*/  VIADD R21, R0, 0x41 ;  /* 0x0000004100157836 */ /* 0x000fe20000000000 */
[----:B------:R-:W-:Y:S01]  /*c9d0*/  FSEL R102, R93, -INF , !P3 ;  /* 0xff8000005d667808 */ /* 0x000fe20005800000 */
[----:B------:R-:W-:Y:S01]  /*c9e0*/  HMMA.16816.F32.BF16 R68, R4, R26, R68 ;  /* 0x0000001a0444723c */ /* 0x000fe20000041844 */
[----:B------:R-:W2:Y:S01]  /*c9f0*/  LDSM.16.M88.4 R24, [R144+0x3800] ;  /* 0x003800009018783b */ /* 0x000ea20000000200 */
[----:B------:R-:W-:Y:S01]  /*ca00*/  ISETP.GE.AND P3, PT, R20, R128, PT ;  /* 0x000000801400720c */ /* 0x000fe20003f66270 */
[----:B------:R-:W-:-:S04]  /*ca10*/  DEPBAR.LE SB0, 0x0 ;  /* 0x000080000000791a */ /* 0x000fc80000000000 */
[C---:B------:R-:W-:Y:S01]  /*ca20*/  HMMA.16816.F32.BF16 R84, R8.reuse, R42, R84 ;  /* 0x0000002a0854723c */ /* 0x040fe20000041854 */
[-C--:B------:R-:W-:Y:S01]  /*ca30*/  ISETP.GE.AND P4, PT, R20, R129.reuse, PT ;  /* 0x000000811400720c */ /* 0x080fe20003f86270 */
[----:B------:R-:W-:Y:S01]  /*ca40*/  VIADD R20, R0, 0x49 ;  /* 0x0000004900147836 */ /* 0x000fe20000000000 */
[----:B------:R-:W-:Y:S02]  /*ca50*/  FSEL R66, R92, -INF , !P1 ;  /* 0xff8000005c427808 */ /* 0x000fe40004800000 */
[----:B------:R-:W-:Y:S01]  /*ca60*/  FSEL R104, R88, -INF , !P5 ;  /* 0xff80000058687808 */ /* 0x000fe20006800000 */
[C---:B----4-:R-:W-:Y:S01]  /*ca70*/  HMMA.16816.F32.BF16 R80, R8.reuse, R28, R80 ;  /* 0x0000001c0850723c */ /* 0x050fe20000041850 */
[----:B------:R-:W-:Y:S02]  /*ca80*/  FSEL R113, R90, -INF , !P0 ;  /* 0xff8000005a717808 */ /* 0x000fe40004000000 */
[CC--:B------:R-:W-:Y:S02]  /*ca90*/  ISETP.GE.AND P5, PT, R20.reuse, R128.reuse, PT ;  /* 0x000000801400720c */ /* 0x0c0fe40003fa6270 */
[----:B------:R-:W-:Y:S01]  /*caa0*/  ISETP.GE.AND P0, PT, R20, R129, PT ;  /* 0x000000811400720c */ /* 0x000fe20003f06270 */
[----:B------:R-:W-:Y:S01]  /*cab0*/  HMMA.16816.F32.BF16 R76, R8, R30, R76 ;  /* 0x0000001e084c723c */ /* 0x000fe2000004184c */
[----:B------:R-:W-:Y:S01]  /*cac0*/  ISETP.GE.AND P1, PT, R21, R128, PT ;  /* 0x000000801500720c */ /* 0x000fe20003f26270 */
[----:B------:R-:W-:Y:S01]  /*cad0*/  VIADD R20, R0, 0x50 ;  /* 0x0000005000147836 */ /* 0x000fe20000000000 */
[----:B------:R-:W-:-:S02]  /*cae0*/  FSEL R67, R94, -INF , !P2 ;  /* 0xff8000005e437808 */ /* 0x000fc40005000000 */
[----:B------:R-:W-:Y:S01]  /*caf0*/  ISETP.GE.AND P2, PT, R21, R129, PT ;  /* 0x000000811500720c */ /* 0x000fe20003f46270 */
[----:B-1----:R-:W-:Y:S01]  /*cb00*/  HMMA.16816.F32.BF16 R56, R4, R12, R56 ;  /* 0x0000000c0438723c */ /* 0x002fe20000041838 */
[----:B------:R-:W-:Y:S01]  /*cb10*/  FSEL R106, R89, -INF , !P1 ;  /* 0xff800000596a7808 */ /* 0x000fe20004800000 */
[----:B------:R-:W-:Y:S01]  /*cb20*/  VIADD R21, R0, 0x51 ;  /* 0x0000005100157836 */ /* 0x000fe20000000000 */
[----:B------:R-:W-:Y:S02]  /*cb30*/  ISETP.GE.AND P1, PT, R20, R128, PT ;  /* 0x000000801400720c */ /* 0x000fe40003f26270 */
[----:B------:R-:W-:Y:S01]  /*cb40*/  FSEL R117, R91, -INF , !P2 ;  /* 0xff8000005b757808 */ /* 0x000fe20005000000 */
[----:B------:R-:W-:Y:S01]  /*cb50*/  HMMA.16816.F32.BF16 R72, R8, R16, R72 ;  /* 0x000000100848723c */ /* 0x000fe20000041848 */
[----:B------:R-:W-:Y:S01]  /*cb60*/  VIADD R12, R0, 0x58 ;  /* 0x00000058000c7836 */ /* 0x000fe20000000000 */
[----:B------:R-:W-:Y:S01]  /*cb70*/  FSEL R115, R86, -INF , !P4 ;  /* 0xff80000056737808 */ /* 0x000fe20006000000 */
[----:B------:R-:W-:Y:S01]  /*cb80*/  VIADD R13, R0, 0x59 ;  /* 0x00000059000d7836 */ /* 0x000fe20000000000 */
[----:B------:R-:W-:-:S02]  /*cb90*/  FSEL R118, R85, -INF , !P5 ;  /* 0xff80000055767808 */ /* 0x000fc40006800000 */
[----:B------:R-:W-:Y:S01]  /*cba0*/  HMMA.16816.F32.BF16 R68, R8, R18, R68 ;  /* 0x000000120844723c */ /* 0x000fe20000041844 */
[----:B------:R-:W-:Y:S01]  /*cbb0*/  FSEL R110, R80, -INF , !P1 ;  /* 0xff800000506e7808 */ /* 0x000fe20004800000 */
[----:B------:R-:W-:Y:S01]  /*cbc0*/  BAR.SYNC.DEFER_BLOCKING 0x0 ;  /* 0x0000000000007b1d */ /* 0x000fe20000010000 */
[-C--:B------:R-:W-:Y:S02]  /*cbd0*/  ISETP.GE.AND P4, PT, R21, R129.reuse, PT ;  /* 0x000000811500720c */ /* 0x080fe40003f86270 */
[C---:B------:R-:W-:Y:S01]  /*cbe0*/  ISETP.GE.AND P5, PT, R12.reuse, R128, PT ;  /* 0x000000800c00720c */ /* 0x040fe20003fa6270 */
[----:B------:R-:W-:Y:S01]  /*cbf0*/  HMMA.16816.F32.BF16 R52, R4, R14, R52 ;  /* 0x0000000e0434723c */ /* 0x000fe20000041834 */
[-C--:B------:R-:W-:Y:S01]  /*cc00*/  ISETP.GE.AND P1, PT, R12, R129.reuse, PT ;  /* 0x000000810c00720c */ /* 0x080fe20003f26270 */
[----:B------:R-:W-:Y:S01]  /*cc10*/  VIADD R12, R0, 0x68 ;  /* 0x00000068000c7836 */ /* 0x000fe20000000000 */
[----:B------:R-:W-:Y:S02]  /*cc20*/  ISETP.GE.AND P2, PT, R20, R129, PT ;  /* 0x000000811400720c */ /* 0x000fe40003f46270 */
[----:B------:R-:W-:-:S02]  /*cc30*/  FSEL R109, R83, -INF , !P4 ;  /* 0xff800000536d7808 */ /* 0x000fc40006000000 */
[----:B------:R-:W-:Y:S01]  /*cc40*/  VIADD R4, R0, 0x60 ;  /* 0x0000006000047836 */ /* 0x000fe20000000000 */
[----:B------:R-:W-:Y:S01]  /*cc50*/  FSEL R116, R76, -INF , !P5 ;  /* 0xff8000004c747808 */ /* 0x000fe20006800000 */
[----:B------:R-:W-:Y:S01]  /*cc60*/  VIADD R5, R0, 0x61 ;  /* 0x0000006100057836 */ /* 0x000fe20000000000 */
[----:B------:R-:W-:Y:S02]  /*cc70*/  FSEL R107, R78, -INF , !P1 ;  /* 0xff8000004e6b7808 */ /* 0x000fe40004800000 */
[----:B------:R-:W-:Y:S02]  /*cc80*/  FSEL R114, R84, -INF , !P3 ;  /* 0xff80000054727808 */ /* 0x000fe40005800000 */
[CC--:B------:R-:W-:Y:S02]  /*cc90*/  ISETP.GE.AND P4, PT, R4.reuse, R128.reuse, PT ;  /* 0x000000800400720c */ /* 0x0c0fe40003f86270 */
[----:B------:R-:W-:Y:S02]  /*cca0*/  ISETP.GE.AND P6, PT, R4, R129, PT ;  /* 0x000000810400720c */ /* 0x000fe40003fc6270 */
[----:B------:R-:W-:-:S02]  /*ccb0*/  ISETP.GE.AND P1, PT, R5, R128, PT ;  /* 0x000000800500720c */ /* 0x000fc40003f26270 */
[-C--:B------:R-:W-:Y:S02]  /*ccc0*/  ISETP.GE.AND P5, PT, R5, R129.reuse, PT ;  /* 0x000000810500720c */ /* 0x080fe40003fa6270 */
[-C--:B------:R-:W-:Y:S01]  /*ccd0*/  ISETP.GE.AND P3, PT, R21, R128.reuse, PT ;  /* 0x000000801500720c */ /* 0x080fe20003f66270 */
[C---:B--2---:R-:W-:Y:S01]  /*cce0*/  HMMA.16816.F32.BF16 R4, R8.reuse, R24, R56 ;  /* 0x000000180804723c */ /* 0x044fe20000041838 */
[----:B------:R-:W-:Y:S02]  /*ccf0*/  FSEL R119, R87, -INF , !P0 ;  /* 0xff80000057777808 */ /* 0x000fe40004000000 */
[----:B------:R-:W-:Y:S02]  /*cd00*/  FSEL R111, R82, -INF , !P2 ;  /* 0xff800000526f7808 */ /* 0x000fe40005000000 */
[C---:B------:R-:W-:Y:S01]  /*cd10*/  ISETP.GE.AND P2, PT, R13.reuse, R128, PT ;  /* 0x000000800d00720c */ /* 0x040fe20003f46270 */
[----:B------:R-:W-:Y:S01]  /*cd20*/  HMMA.16816.F32.BF16 R52, R8, R26, R52 ;  /* 0x0000001a0834723c */ /* 0x000fe20000041834 */
[----:B------:R-:W-:-:S02]  /*cd30*/  ISETP.GE.AND P0, PT, R13, R129, PT ;  /* 0x000000810d00720c */ /* 0x000fc40003f06270 */
[----:B------:R-:W-:Y:S02]  /*cd40*/  FSEL R112, R81, -INF , !P3 ;  /* 0xff80000051707808 */ /* 0x000fe40005800000 */
[----:B------:R-:W-:Y:S02]  /*cd50*/  P2R R13, PR, RZ, 0x2 ;  /* 0x00000002ff0d7803 */ /* 0x000fe40000000000 */
[----:B------:R-:W-:Y:S01]  /*cd60*/  ISETP.GE.AND P3, PT, R12, R128, PT ;  /* 0x000000800c00720c */ /* 0x000fe20003f66270 */
[----:B------:R-:W-:Y:S01]  /*cd70*/  VIADD R8, R0, 0x78 ;  /* 0x0000007800087836 */ /* 0x000fe20000000000 */
[----:B------:R-:W-:Y:S01]  /*cd80*/  ISETP.GE.AND P1, PT, R12, R129, PT ;  /* 0x000000810c00720c */ /* 0x000fe20003f26270 */
[----:B------:R-:W-:Y:S01]  /*cd90*/  VIADD R12, R0, 0x70 ;  /* 0x00000070000c7836 */ /* 0x000fe20000000000 */
[----:B------:R-:W-:Y:S02]  /*cda0*/  FSEL R63, R74, -INF , !P6 ;  /* 0xff8000004a3f7808 */ /* 0x000fe40007000000 */
[----:B------:R-:W-:-:S02]  /*cdb0*/  FSEL R22, R68, -INF , !P3 ;  /* 0xff80000044167808 */ /* 0x000fc40005800000 */
[C---:B------:R-:W-:Y:S02]  /*cdc0*/  ISETP.GE.AND P6, PT, R12.reuse, R128, PT ;  /* 0x000000800c00720c */ /* 0x040fe40003fc6270 */
[-C--:B------:R-:W-:Y:S01]  /*cdd0*/  ISETP.GE.AND P3, PT, R12, R129.reuse, PT ;  /* 0x000000810c00720c */ /* 0x080fe20003f66270 */
[----:B------:R-:W-:Y:S01]  /*cde0*/  VIADD R12, R0, 0x71 ;  /* 0x00000071000c7836 */ /* 0x000fe20000000000 */
[----:B------:R-:W-:Y:S02]  /*cdf0*/  FSEL R23, R70, -INF , !P1 ;  /* 0xff80000046177808 */ /* 0x000fe40004800000 */
[----:B------:R-:W-:Y:S02]  /*ce00*/  FSEL R105, R79, -INF , !P0 ;  /* 0xff8000004f697808 */ /* 0x000fe40004000000 */
[----:B------:R-:W-:Y:S02]  /*ce10*/  ISETP.GE.AND P1, PT, R12, R129, PT ;  /* 0x000000810c00720c */ /* 0x000fe40003f26270 */
[----:B------:R-:W-:Y:S01]  /*ce20*/  ISETP.NE.AND P0, PT, R13, RZ, PT ;  /* 0x000000ff0d00720c */ /* 0x000fe20003f05270 */
[----:B------:R-:W-:Y:S01]  /*ce30*/  VIADD R13, R0, 0x69 ;  /* 0x00000069000d7836 */ /* 0x000fe20000000000 */
[----:B------:R-:W-:-:S02]  /*ce40*/  P2R R10, PR, RZ, 0x2 ;  /* 0x00000002ff0a7803 */ /* 0x000fc40000000000 */
[----:B------:R-:W-:Y:S02]  /*ce50*/  FSEL R58, R4, -INF , !P6 ;  /* 0xff800000043a7808 */ /* 0x000fe40007000000 */
[----:B------:R-:W-:Y:S02]  /*ce60*/  ISETP.NE.AND P6, PT, R10, RZ, PT ;  /* 0x000000ff0a00720c */ /* 0x000fe40003fc5270 */
[----:B------:R-:W-:Y:S02]  /*ce70*/  FSEL R108, R77, -INF , !P2 ;  /* 0xff8000004d6c7808 */ /* 0x000fe40005000000 */
[----:B------:R-:W-:Y:S02]  /*ce80*/  FSEL R64, R73, -INF , !P0 ;  /* 0xff80000049407808 */ /* 0x000fe40004000000 */
[----:B------:R-:W-:Y:S02]  /*ce90*/  FSEL R37, R7, -INF , !P6 ;  /* 0xff80000007257808 */ /* 0x000fe40007000000 */
[----:B------:R-:W-:-:S02]  /*cea0*/  ISETP.GE.AND P2, PT, R13, R128, PT ;  /* 0x000000800d00720c */ /* 0x000fc40003f46270 */
[----:B------:R-:W-:Y:S02]  /*ceb0*/  ISETP.GE.AND P0, PT, R13, R129, PT ;  /* 0x000000810d00720c */ /* 0x000fe40003f06270 */
[----:B------:R-:W-:Y:S02]  /*cec0*/  ISETP.GT.AND P6, PT, R174, R163, PT ;  /* 0x000000a3ae00720c */ /* 0x000fe40003fc4270 */
[----:B------:R-:W-:Y:S02]  /*ced0*/  FSEL R20, R69, -INF , !P2 ;  /* 0xff80000045147808 */ /* 0x000fe40005000000 */
[----:B------:R-:W-:Y:S02]  /*cee0*/  FSEL R21, R71, -INF , !P0 ;  /* 0xff80000047157808 */ /* 0x000fe40004000000 */
[----:B------:R-:W-:Y:S02]  /*cef0*/  FSEL R100, R72, -INF , !P4 ;  /* 0xff80000048647808 */ /* 0x000fe40006000000 */
[----:B------:R-:W-:-:S02]  /*cf00*/  ISETP.GE.AND P0, PT, R0, R128, PT ;  /* 0x000000800000720c */ /* 0x000fc40003f06270 */
[C---:B------:R-:W-:Y:S01]  /*cf10*/  ISETP.GE.AND P2, PT, R0.reuse, R129, PT ;  /* 0x000000810000720c */ /* 0x040fe20003f46270 */
[----:B------:R-:W-:Y:S01]  /*cf20*/  VIADD R0, R0, 0x79 ;  /* 0x0000007900007836 */ /* 0x000fe20000000000 */
[----:B------:R-:W-:Y:S02]  /*cf30*/  ISETP.NE.AND P4, PT, R48, RZ, PT ;  /* 0x000000ff3000720c */ /* 0x000fe40003f85270 */
[----:B------:R-:W-:Y:S02]  /*cf40*/  FSEL R61, R75, -INF , !P5 ;  /* 0xff8000004b3d7808 */ /* 0x000fe40006800000 */
[----:B------:R-:W-:Y:S02]  /*cf50*/  ISETP.GE.AND P5, PT, R12, R128, PT ;  /* 0x000000800c00720c */ /* 0x000fe40003fa6270 */
        /* <DEDUP_REMOVED lines=75> */
.L_x_7505:
[----:B------:R-:W-:Y:S02]  /*d410*/  ULDC UR10, c[0x0][0x248] ;  /* 0x00009200000a7ab9 */ /* 0x000fe40000000800 */
[----:B------:R-:W-:-:S06]  /*d420*/  USHF.L.U32 UR5, UR10, 0x7, URZ ;  /* 0x000000070a057899 */ /* 0x000fcc000800063f */
[----:B------:R-:W-:-:S04]  /*d430*/  IADD3 R10, RZ, -UR5, RZ ;  /* 0x80000005ff0a7c10 */ /* 0x000fc8000fffe0ff */
[----:B------:R-:W-:-:S07]  /*d440*/  SHF.R.S32.HI R0, RZ, 0x1f, R10 ;  /* 0x0000001fff007819 */ /* 0x000fce000001140a */
.L_x_7506:
        /* <DEDUP_REMOVED lines=31> */
.L_x_7504:
        /* <DEDUP_REMOVED lines=78> */
[----:B-1----:R-:W-:Y:S02]  /*db20*/  FMNMX.FTZ R2, R11, R2, !PT ;  /* 0x000000020b027209 */ /* 0x002fe40007810000 */
[----:B--2---:R-:W-:-:S03]  /*db30*/  FMNMX.FTZ R0, R7, R0, !PT ;  /* 0x0000000007007209 */ /* 0x004fc60007810000 */
[C---:B------:R-:W-:Y:S01]  /*db40*/  FMUL.FTZ R55, R2.reuse, UR10 ;  /* 0x0000000a02377c20 */ /* 0x040fe20008410000 */
[----:B------:R-:W-:Y:S01]  /*db50*/  FSETP.NEU.FTZ.AND P0, PT, R2, -INF , PT ;  /* 0xff8000000200780b */ /* 0x000fe20003f1d000 */
[----:B------:R-:W-:-:S03]  /*db60*/  FMUL.FTZ R30, R0, UR10 ;  /* 0x0000000a001e7c20 */ /* 0x000fc60008410000 */
        /* <DEDUP_REMOVED lines=67> */
[--C-:B------:R-:W-:Y:S01]  /*dfa0*/  FFMA.FTZ R63, R63, UR10, -R30.reuse ;  /* 0x0000000a3f3f7c23 */ /* 0x100fe2000801081e */
[----:B------:R-:W4:Y:S01]  /*dfb0*/  MUFU.EX2 R42, R42 ;  /* 0x0000002a002a7308 */ /* 0x000f220000000800 */
[----:B--2---:R-:W-:Y:S01]  /*dfc0*/  F2FP.BF16.F32.PACK_AB R77, R44, R47 ;  /* 0x0000002f2c4d723e */ /* 0x004fe200000010ff */
[--C-:B------:R-:W-:Y:S01]  /*dfd0*/  FFMA.FTZ R61, R23, UR10, -R30.reuse ;  /* 0x0000000a173d7c23 */ /* 0x100fe2000801081e */
[----:B------:R-:W-:Y:S01]  /*dfe0*/  FFMA.FTZ R122, R21, UR10, -R30 ;  /* 0x0000000a157a7c23 */ /* 0x000fe2000801081e */
[----:B------:R-:W-:Y:S01]  /*dff0*/  FADD.FTZ R54, R54, R53 ;  /* 0x0000003536367221 */ /* 0x000fe20000010000 */
[----:B------:R-:W-:Y:S01]  /*e000*/  FADD.FTZ R44, R47, R44 ;  /* 0x0000002c2f2c7221 */ /* 0x000fe20000010000 */
[----:B------:R-:W-:Y:S01]  /*e010*/  LDSM.16.MT88.4 R20, [R154+0x9000] ;  /* 0x009000009a14783b */ /* 0x000fe20000004200 */
[--C-:B------:R-:W-:Y:S01]  /*e020*/  FFMA.FTZ R58, R58, UR10, -R55.reuse ;  /* 0x0000000a3a3a7c23 */ /* 0x100fe20008010837 */
[----:B------:R-:W-:Y:S01]  /*e030*/  MUFU.EX2 R39, R39 ;  /* 0x0000002700277308 */ /* 0x000fe20000000800 */
[----:B------:R-:W-:Y:S01]  /*e040*/  FADD.FTZ R45, R45, R54 ;  /* 0x000000362d2d7221 */ /* 0x000fe20000010000 */
[--C-:B------:R-:W-:Y:S01]  /*e050*/  FFMA.FTZ R121, R56, UR10, -R55.reuse ;  /* 0x0000000a38797c23 */ /* 0x100fe20008010837 */
[----:B------:R-:W-:Y:S01]  /*e060*/  FFMA.FTZ R179, R48, UR10, -R55 ;  /* 0x0000000a30b37c23 */ /* 0x000fe20008010837 */
[--C-:B------:R-:W-:Y:S01]  /*e070*/  FFMA.FTZ R180, R27, UR10, -R30.reuse ;  /* 0x0000000a1bb47c23 */ /* 0x100fe2000801081e */
[----:B------:R-:W-:Y:S01]  /*e080*/  FADD.FTZ R40, R40, R45 ;  /* 0x0000002d28287221 */ /* 0x000fe20000010000 */
[----:B------:R-:W-:Y:S01]  /*e090*/  FFMA.FTZ R52, R52, UR10, -R55 ;  /* 0x0000000a34347c23 */ /* 0x000fe20008010837 */
[----:B------:R-:W-:Y:S01]  /*e0a0*/  FFMA.FTZ R43, R43, UR10, -R30 ;  /* 0x0000000a2b2b7c23 */ /* 0x000fe2000801081e */
[----:B------:R-:W2:Y:S01]  /*e0b0*/  MUFU.EX2 R34, R34 ;  /* 0x0000002200227308 */ /* 0x000ea20000000800 */
[----:B----4-:R-:W-:-:S07]  /*e0c0*/  F2FP.BF16.F32.PACK_AB R79, R42, R41 ;  /* 0x000000292a4f723e */ /* 0x010fce00000010ff */
        /* <DEDUP_REMOVED lines=8> */
[----:B------:R-:W4:Y:S05]  /*e150*/  MUFU.EX2 R35, R35 ;  /* 0x0000002300237308 */ /* 0x000f2a0000000800 */
[C---:B------:R-:W-:Y:S03]  /*e160*/  HMMA.16816.F32.BF16 R72, R76.reuse, R74, RZ ;  /* 0x0000004a4c48723c */ /* 0x040fe600000418ff */
[----:B------:R-:W-:Y:S03]  /*e170*/  MUFU.EX2 R29, R29 ;  /* 0x0000001d001d7308 */ /* 0x000fe60000000800 */
[C---:B-1----:R-:W-:Y:S05]  /*e180*/  HMMA.16816.F32.BF16 R80, R76.reuse, R4, RZ ;  /* 0x000000044c50723c */ /* 0x042fea00000418ff */
[----:B------:R-:W1:Y:S01]  /*e190*/  MUFU.EX2 R26, R26 ;  /* 0x0000001a001a7308 */ /* 0x000e620000000800 */
[----:B------:R-:W-:Y:S01]  /*e1a0*/  HMMA.16816.F32.BF16 R76, R76, R6, RZ ;  /* 0x000000064c4c723c */ /* 0x000fe200000418ff */
[----:B--2---:R-:W-:Y:S01]  /*e1b0*/  F2FP.BF16.F32.PACK_AB R4, R34, R39 ;  /* 0x000000272204723e */ /* 0x004fe200000010ff */
[----:B------:R-:W-:Y:S01]  /*e1c0*/  FADD.FTZ R39, R39, R40 ;  /* 0x0000002827277221 */ /* 0x000fe20000010000 */
[----:B----4-:R-:W-:-:S03]  /*e1d0*/  F2FP.BF16.F32.PACK_AB R5, R35, R38 ;  /* 0x000000262305723e */ /* 0x010fc600000010ff */
        /* <DEDUP_REMOVED lines=15> */
[----:B------:R-:W-:Y:S04]  /*e2d0*/  MUFU.EX2 R36, R36 ;  /* 0x0000002400247308 */ /* 0x000fe80000000800 */
[C---:B---3--:R-:W-:Y:S04]  /*e2e0*/  HMMA.16816.F32.BF16 R68, R4.reuse, R8, R68 ;  /* 0x000000080444723c */ /* 0x048fe80000041844 */
[----:B------:R-:W3:Y:S02]  /*e2f0*/  MUFU.EX2 R49, R49 ;  /* 0x0000003100317308 */ /* 0x000ee40000000800 */
[C---:B------:R-:W-:Y:S01]  /*e300*/  HMMA.16816.F32.BF16 R72, R4.reuse, R10, R72 ;  /* 0x0000000a0448723c */ /* 0x040fe20000041848 */
[----:B------:R-:W5:Y:S05]  /*e310*/  LDSM.16.MT88.4 R8, [R154+0x7000] ;  /* 0x007000009a08783b */ /* 0x000f6a0000004200 */
[----:B------:R-:W-:Y:S08]  /*e320*/  MUFU.EX2 R51, R51 ;  /* 0x0000003300337308 */ /* 0x000ff00000000800 */
[----:B------:R-:W4:Y:S01]  /*e330*/  MUFU.EX2 R46, R46 ;  /* 0x0000002e002e7308 */ /* 0x000f220000000800 */
[C---:B--2---:R-:W-:Y:S07]  /*e340*/  HMMA.16816.F32.BF16 R80, R4.reuse, R16, R80 ;  /* 0x000000100450723c */ /* 0x044fee0000041850 */
[----:B------:R-:W-:Y:S01]  /*e350*/  MUFU.EX2 R60, R60 ;  /* 0x0000003c003c7308 */ /* 0x000fe20000000800 */
[----:B------:R-:W-:Y:S01]  /*e360*/  HMMA.16816.F32.BF16 R76, R4, R18, R76 ;  /* 0x00000012044c723c */ /* 0x000fe2000004184c */
[----:B------:R-:W2:Y:S06]  /*e370*/  LDSM.16.MT88.4 R16, [R153+0x7000] ;  /* 0x007000009910783b */ /* 0x000eac0000004200 */
[----:B-1----:R-:W-:Y:S01]  /*e380*/  F2FP.BF16.F32.PACK_AB R4, R25, R28 ;  /* 0x0000001c1904723e */ /* 0x002fe200000010ff */
[----:B------:R-:W1:Y:S01]  /*e390*/  MUFU.EX2 R57, R57 ;  /* 0x0000003900397308 */ /* 0x000e620000000800 */
[----:B---3--:R-:W-:Y:S01]  /*e3a0*/  F2FP.BF16.F32.PACK_AB R5, R49, R36 ;  /* 0x000000243105723e */ /* 0x008fe200000010ff */
[----:B------:R-:W-:Y:S01]  /*e3b0*/  FADD.FTZ R28, R28, R31 ;  /* 0x0000001f1c1c7221 */ /* 0x000fe20000010000 */
[----:B------:R-:W-:-:S02]  /*e3c0*/  F2FP.BF16.F32.PACK_AB R6, R3, R24 ;  /* 0x000000180306723e */ /* 0x000fc400000010ff */
[----:B----4-:R-:W-:Y:S01]  /*e3d0*/  F2FP.BF16.F32.PACK_AB R7, R46, R51 ;  /* 0x000000332e07723e */ /* 0x010fe200000010ff */
        /* <DEDUP_REMOVED lines=102> */
[----:B------:R-:W-:Y:S02]  /*ea40*/  LDSM.16.MT88.4 R16, [R153+0x9000] ;  /* 0x009000009910783b */ /* 0x000fe40000004200 */
        /* <DEDUP_REMOVED lines=28> */
[----:B---3--:R-:W-:Y:S02]  /*ec10*/  HMMA.16816.F32.BF16 R80, R4, R12, R80 ;  /* 0x0000000c0450723c */ /* 0x008fe40000041850 */
[----:B------:R-:W3:Y:S01]  /*ec20*/  MUFU.EX2 R20, R20 ;  /* 0x0000001400147308 */ /* 0x000ee20000000800 */
[----:B------:R-:W-:-:S03]  /*ec30*/  FADD.FTZ R29, R26, R29 ;  /* 0x0000001d1a1d7221 */ /* 0x000fc60000010000 */
[----:B------:R-:W-:Y:S01]  /*ec40*/  HMMA.16816.F32.BF16 R68, R4, R16, R68 ;  /* 0x000000100444723c */ /* 0x000fe20000041844 */
[----:B------:R-:W-:-:S03]  /*ec50*/  FADD.FTZ R12, R36, R29 ;  /* 0x0000001d240c7221 */ /* 0x000fc60000010000 */
[----:B------:R-:W4:Y:S01]  /*ec60*/  MUFU.EX2 R21, R21 ;  /* 0x0000001500157308 */ /* 0x000f220000000800 */
[----:B------:R-:W-:Y:S01]  /*ec70*/  FADD.FTZ R12, R49, R12 ;  /* 0x0000000c310c7221 */ /* 0x000fe20000010000 */
[----:B------:R-:W-:Y:S01]  /*ec80*/  HMMA.16816.F32.BF16 R72, R4, R18, R72 ;  /* 0x000000120448723c */ /* 0x000fe20000041848 */
[----:B------:R-:W5:Y:S02]  /*ec90*/  LDSM.16.MT88.4 R16, [R154+0x9800] ;  /* 0x009800009a10783b */ /* 0x000f640000004200 */
[----:B------:R-:W-:-:S03]  /*eca0*/  FADD.FTZ R51, R51, R12 ;  /* 0x0000000c33337221 */ /* 0x000fc60000010000 */
[----:B------:R-:W-:Y:S01]  /*ecb0*/  HMMA.16816.F32.BF16 R76, R4, R14, R76 ;  /* 0x0000000e044c723c */ /* 0x000fe2000004184c */
[----:B------:R-:W-:Y:S01]  /*ecc0*/  FADD.FTZ R46, R46, R51 ;  /* 0x000000332e2e7221 */ /* 0x000fe20000010000 */
[----:B------:R-:W5:Y:S03]  /*ecd0*/  LDSM.16.MT88.4 R12, [R153+0x9800] ;  /* 0x00980000990c783b */ /* 0x000f660000004200 */
[----:B------:R-:W-:Y:S02]  /*ece0*/  FADD.FTZ R65, R65, R46 ;  /* 0x0000002e41417221 */ /* 0x000fe40000010000 */
[----:B--2---:R-:W-:Y:S01]  /*ecf0*/  F2FP.BF16.F32.PACK_AB R4, R121, R58 ;  /* 0x0000003a7904723e */ /* 0x004fe200000010ff */
[----:B------:R-:W-:Y:S01]  /*ed00*/  FADD.FTZ R58, R58, R109 ;  /* 0x0000006d3a3a7221 */ /* 0x000fe20000010000 */
[----:B------:R-:W-:Y:S01]  /*ed10*/  FADD.FTZ R65, R66, R65 ;  /* 0x0000004142417221 */ /* 0x000fe20000010000 */
[----:B---3--:R-:W-:-:S02]  /*ed20*/  F2FP.BF16.F32.PACK_AB R5, R20, R41 ;  /* 0x000000291405723e */ /* 0x008fc400000010ff */
[----:B------:R-:W-:Y:S01]  /*ed30*/  F2FP.BF16.F32.PACK_AB R6, R179, R48 ;  /* 0x00000030b306723e */ /* 0x000fe200000010ff */
[----:B------:R-:W-:Y:S01]  /*ed40*/  FADD.FTZ R102, R102, R65 ;  /* 0x0000004166667221 */ /* 0x000fe20000010000 */
[----:B----4-:R-:W-:Y:S01]  /*ed50*/  F2FP.BF16.F32.PACK_AB R7, R180, R21 ;  /* 0x00000015b407723e */ /* 0x010fe200000010ff */
        /* <DEDUP_REMOVED lines=11> */
[----:B-----5:R-:W-:Y:S03]  /*ee10*/  HMMA.16816.F32.BF16 R88, R4, R16, R88 ;  /* 0x000000100458723c */ /* 0x020fe60000041858 */
        /* <DEDUP_REMOVED lines=84> */
.L_x_7508:
[----:B------:R-:W-:Y:S02]  /*f360*/  ULDC UR8, c[0x0][0x250] ;  /* 0x0000940000087ab9 */ /* 0x000fe40000000800 */
[----:B------:R-:W-:-:S06]  /*f370*/  USHF.L.U32 UR4, UR8, 0x7, URZ ;  /* 0x0000000708047899 */ /* 0x000fcc000800063f */
[----:B------:R-:W-:-:S04]  /*f380*/  IADD3 R8, RZ, -UR4, RZ ;  /* 0x80000004ff087c10 */ /* 0x000fc8000fffe0ff */
[----:B------:R-:W-:-:S07]  /*f390*/  SHF.R.S32.HI R3, RZ, 0x1f, R8 ;  /* 0x0000001fff037819 */ /* 0x000fce0000011408 */
.L_x_7509:
[----:B------:R-:W-:Y:S01]  /*f3a0*/  USHF.L.U32 UR5, UR8, 0x5, URZ ;  /* 0x0000000508057899 */ /* 0x000fe2000800063f */
[----:B------:R-:W-:Y:S01]  /*f3b0*/  LEA R167, P0, R8, R167, 0x1 ;  /* 0x000000a708a77211 */ /* 0x000fe200078008ff */
[----:B------:R-:W-:Y:S01]  /*f3c0*/  ULDC UR4, c[0x0][0x254] ;  /* 0x0000950000047ab9 */ /* 0x000fe20000000800 */
[----:B------:R-:W-:Y:S01]  /*f3d0*/  IMAD.SHL.U32 R141, R174, 0x80, RZ ;  /* 0x00000080ae8d7824 */ /* 0x000fe200078e00ff */
        /* <DEDUP_REMOVED lines=30> */
[----:B------:R-:W-:-:S03]  /*f5c0*/  LOP3.LUT R186, R3, 0x6, RZ, 0xc0, !PT ;  /* 0x0000000603ba7812 */ /* 0x000fc600078ec0ff */
[----:B------:R1:W-:Y:S01]  /*f5d0*/  LDGSTS.E.BYPASS.LTC128B.128 [R175+0x9800], desc[UR6][R34.64] ;  /* 0x0980000022af7fae */ /* 0x0003e2000b901d46 */
[C---:B------:R-:W-:Y:S02]  /*f5e0*/  LOP3.LUT R181, R141.reuse, R186, RZ, 0xfc, !PT ;  /* 0x000000ba8db57212 */ /* 0x040fe400078efcff */
[----:B------:R-:W-:Y:S01]  /*f5f0*/  LOP3.LUT R3, R141, 0x8, R186, 0xfe, !PT ;  /* 0x000000088d037812 */ /* 0x000fe200078efeba */
[----:B------:R-:W-:Y:S01]  /*f600*/  LDSM.16.M88.4 R24, [R162] ;  /* 0x00000000a218783b */ /* 0x000fe20000000200 */
[-C--:B------:R-:W-:Y:S02]  /*f610*/  ISETP.GE.AND P1, PT, R181, R128.reuse, PT ;  /* 0x00000080b500720c */ /* 0x080fe40003f26270 */
[CC--:B------:R-:W-:Y:S01]  /*f620*/  ISETP.GE.AND P0, PT, R3.reuse, R129.reuse, PT ;  /* 0x000000810300720c */ /* 0x0c0fe20003f06270 */
[----:B--2---:R-:W4:Y:S01]  /*f630*/  LDSM.16.M88.4 R8, [R161+0x2800] ;  /* 0x00280000a108783b */ /* 0x004f220000000200 */
[----:B------:R-:W-:Y:S02]  /*f640*/  ISETP.GE.AND P6, PT, R3, R128, PT ;  /* 0x000000800300720c */ /* 0x000fe40003fc6270 */
[----:B------:R-:W-:Y:S01]  /*f650*/  P2R R3, PR, RZ, 0x1 ;  /* 0x00000001ff037803 */ /* 0x000fe20000000000 */
[----:B------:R-:W-:Y:S01]  /*f660*/  LDSM.16.M88.4 R108, [R160] ;  /* 0x00000000a06c783b */ /* 0x000fe20000000200 */
[----:B------:R-:W-:-:S03]  /*f670*/  ISETP.GE.AND P0, PT, R181, R129, PT ;  /* 0x00000081b500720c */ /* 0x000fc60003f06270 */
[----:B---3--:R-:W-:Y:S04]  /*f680*/  LDSM.16.M88.4 R4, [R155+0x2800] ;  /* 0x002800009b04783b */ /* 0x008fe80000000200 */
[----:B------:R-:W-:Y:S04]  /*f690*/  LDSM.16.M88.4 R64, [R161+0x3000] ;  /* 0x00300000a140783b */ /* 0x000fe80000000200 */
[----:B------:R-:W2:Y:S04]  /*f6a0*/  LDSM.16.M88.4 R56, [R161+0x3800] ;  /* 0x00380000a138783b */ /* 0x000ea80000000200 */
[----:B------:R-:W3:Y:S04]  /*f6b0*/  LDSM.16.M88.4 R48, [R161+0x4000] ;  /* 0x00400000a130783b */ /* 0x000ee80000000200 */
[----:B------:R-:W5:Y:S04]  /*f6c0*/  LDSM.16.M88.4 R16, [R161+0x2000] ;  /* 0x00200000a110783b */ /* 0x000f680000000200 */
[----:B------:R-:W5:Y:S04]  /*f6d0*/  LDSM.16.M88.4 R120, [R155+0x3000] ;  /* 0x003000009b78783b */ /* 0x000f680000000200 */
[----:B------:R-:W5:Y:S04]  /*f6e0*/  LDSM.16.M88.4 R112, [R155+0x3800] ;  /* 0x003800009b70783b */ /* 0x000f680000000200 */
[----:B------:R-:W5:Y:S01]  /*f6f0*/  LDSM.16.M88.4 R104, [R155+0x4000] ;  /* 0x004000009b68783b */ /* 0x000f620000000200 */
[C---:B----4-:R-:W-:Y:S03]  /*f700*/  HMMA.16816.F32.BF16 R12, R24.reuse, R8, RZ ;  /* 0x00000008180c723c */ /* 0x050fe600000418ff */
[----:B------:R-:W4:Y:S04]  /*f710*/  LDSM.16.M88.4 R40, [R161+0x4800] ;  /* 0x00480000a128783b */ /* 0x000f280000000200 */
[----:B------:R-:W4:Y:S01]  /*f720*/  LDSM.16.M88.4 R28, [R155+0x2000] ;  /* 0x002000009b1c783b */ /* 0x000f220000000200 */
[C---:B------:R-:W-:Y:S03]  /*f730*/  HMMA.16816.F32.BF16 R8, R24.reuse, R10, RZ ;  /* 0x0000000a1808723c */ /* 0x040fe600000418ff */
[----:B-1----:R-:W1:Y:S04]  /*f740*/  LDSM.16.M88.4 R32, [R161+0x5000] ;  /* 0x00500000a120783b */ /* 0x002e680000000200 */
[----:B------:R-:W1:Y:S01]  /*f750*/  LDSM.16.M88.4 R124, [R161+0x5800] ;  /* 0x00580000a17c783b */ /* 0x000e620000000200 */
[C---:B--2---:R-:W-:Y:S03]  /*f760*/  HMMA.16816.F32.BF16 R60, R24.reuse, R56, RZ ;  /* 0x00000038183c723c */ /* 0x044fe600000418ff */
[----:B------:R-:W2:Y:S04]  /*f770*/  LDSM.16.M88.4 R100, [R155+0x4800] ;  /* 0x004800009b64783b */ /* 0x000ea80000000200 */
[----:B------:R-:W2:Y:S01]  /*f780*/  LDSM.16.M88.4 R116, [R155+0x5000] ;  /* 0x005000009b74783b */ /* 0x000ea20000000200 */
[----:B---3--:R-:W-:Y:S03]  /*f790*/  HMMA.16816.F32.BF16 R52, R24, R48, RZ ;  /* 0x000000301834723c */ /* 0x008fe600000418ff */
[----:B------:R-:W0:Y:S03]  /*f7a0*/  LDGDEPBAR ;  /* 0x00000000000079af */ /* 0x000e260000000000 */
[C---:B------:R-:W-:Y:S06]  /*f7b0*/  HMMA.16816.F32.BF16 R12, R108.reuse, R4, R12 ;  /* 0x000000046c0c723c */ /* 0x040fec000004180c */
[----:B------:R-:W-:Y:S06]  /*f7c0*/  HMMA.16816.F32.BF16 R8, R108, R6, R8 ;  /* 0x000000066c08723c */ /* 0x000fec0000041808 */
[C---:B------:R-:W-:Y:S06]  /*f7d0*/  HMMA.16816.F32.BF16 R4, R24.reuse, R64, RZ ;  /* 0x000000401804723c */ /* 0x040fec00000418ff */
[C---:B------:R-:W-:Y:S06]  /*f7e0*/  HMMA.16816.F32.BF16 R64, R24.reuse, R66, RZ ;  /* 0x000000421840723c */ /* 0x040fec00000418ff */
[C---:B------:R-:W-:Y:S06]  /*f7f0*/  HMMA.16816.F32.BF16 R56, R24.reuse, R58, RZ ;  /* 0x0000003a1838723c */ /* 0x040fec00000418ff */
[C---:B------:R-:W-:Y:S06]  /*f800*/  HMMA.16816.F32.BF16 R48, R24.reuse, R50, RZ ;  /* 0x000000321830723c */ /* 0x040fec00000418ff */
[C---:B-----5:R-:W-:Y:S06]  /*f810*/  HMMA.16816.F32.BF16 R20, R24.reuse, R16, RZ ;  /* 0x000000101814723c */ /* 0x060fec00000418ff */
[----:B------:R-:W-:Y:S06]  /*f820*/  HMMA.16816.F32.BF16 R16, R24, R18, RZ ;  /* 0x000000121810723c */ /* 0x000fec00000418ff */
[C---:B------:R-:W-:Y:S06]  /*f830*/  HMMA.16816.F32.BF16 R4, R108.reuse, R120, R4 ;  /* 0x000000786c04723c */ /* 0x040fec0000041804 */
[C---:B------:R-:W-:Y:S01]  /*f840*/  HMMA.16816.F32.BF16 R64, R108.reuse, R122, R64 ;  /* 0x0000007a6c40723c */ /* 0x040fe20000041840 */
[----:B------:R-:W-:Y:S05]  /*f850*/  LDSM.16.M88.4 R120, [R159] ;  /* 0x000000009f78783b */ /* 0x000fea0000000200 */
[C---:B------:R-:W-:Y:S06]  /*f860*/  HMMA.16816.F32.BF16 R60, R108.reuse, R112, R60 ;  /* 0x000000706c3c723c */ /* 0x040fec000004183c */
[C---:B------:R-:W-:Y:S01]  /*f870*/  HMMA.16816.F32.BF16 R56, R108.reuse, R114, R56 ;  /* 0x000000726c38723c */ /* 0x040fe20000041838 */
[----:B------:R-:W3:Y:S05]  /*f880*/  LDSM.16.M88.4 R112, [R155+0x5800] ;  /* 0x005800009b70783b */ /* 0x000eea0000000200 */
[C---:B------:R-:W-:Y:S06]  /*f890*/  HMMA.16816.F32.BF16 R52, R108.reuse, R104, R52 ;  /* 0x000000686c34723c */ /* 0x040fec0000041834 */
[----:B------:R-:W-:Y:S01]  /*f8a0*/  HMMA.16816.F32.BF16 R48, R108, R106, R48 ;  /* 0x0000006a6c30723c */ /* 0x000fe20000041830 */
[----:B------:R-:W5:Y:S05]  /*f8b0*/  LDSM.16.M88.4 R104, [R158] ;  /* 0x000000009e68783b */ /* 0x000f6a0000000200 */
[C---:B----4-:R-:W-:Y:S06]  /*f8c0*/  HMMA.16816.F32.BF16 R44, R24.reuse, R40, RZ ;  /* 0x00000028182c723c */ /* 0x050fec00000418ff */
[----:B------:R-:W-:Y:S06]  /*f8d0*/  HMMA.16816.F32.BF16 R40, R24, R42, RZ ;  /* 0x0000002a1828723c */ /* 0x000fec00000418ff */
[C---:B------:R-:W-:Y:S06]  /*f8e0*/  HMMA.16816.F32.BF16 R20, R108.reuse, R28, R20 ;  /* 0x0000001c6c14723c */ /* 0x040fec0000041814 */
[----:B------:R-:W-:Y:S06]  /*f8f0*/  HMMA.16816.F32.BF16 R16, R108, R30, R16 ;  /* 0x0000001e6c10723c */ /* 0x000fec0000041810 */
[C---:B-1----:R-:W-:Y:S06]  /*f900*/  HMMA.16816.F32.BF16 R36, R24.reuse, R32, RZ ;  /* 0x000000201824723c */ /* 0x042fec00000418ff */
[C---:B------:R-:W-:Y:S06]  /*f910*/  HMMA.16816.F32.BF16 R32, R24.reuse, R34, RZ ;  /* 0x000000221820723c */ /* 0x040fec00000418ff */
[C---:B------:R-:W-:Y:S06]  /*f920*/  HMMA.16816.F32.BF16 R28, R24.reuse, R124, RZ ;  /* 0x0000007c181c723c */ /* 0x040fec00000418ff */
[----:B------:R-:W-:Y:S01]  /*f930*/  HMMA.16816.F32.BF16 R24, R24, R126, RZ ;  /* 0x0000007e1818723c */ /* 0x000fe200000418ff */
        /* <DEDUP_REMOVED lines=8> */
[----:B------:R-:W-:Y:S01]  /*f9c0*/  HMMA.16816.F32.BF16 R24, R108, R114, R24 ;  /* 0x000000726c18723c */ /* 0x000fe20000041818 */
[----:B------:R-:W2:Y:S04]  /*f9d0*/  LDSM.16.M88.4 R108, [R147] ;  /* 0x00000000936c783b */ /* 0x000ea80000000200 */
[----:B------:R-:W-:Y:S01]  /*f9e0*/  LDSM.16.M88.4 R112, [R148] ;  /* 0x000000009470783b */ /* 0x000fe20000000200 */
[C---:B-----5:R-:W-:Y:S06]  /*f9f0*/  HMMA.16816.F32.BF16 R20, R120.reuse, R104, R20 ;  /* 0x000000687814723c */ /* 0x060fec0000041814 */
[C---:B------:R-:W-:Y:S01]  /*fa00*/  HMMA.16816.F32.BF16 R16, R120.reuse, R106, R16 ;  /* 0x0000006a7810723c */ /* 0x040fe20000041810 */
[----:B------:R-:W3:Y:S05]  /*fa10*/  LDSM.16.M88.4 R104, [R146] ;  /* 0x000000009268783b */ /* 0x000eea0000000200 */
[C---:B-1----:R-:W-:Y:S06]  /*fa20*/  HMMA.16816.F32.BF16 R12, R120.reuse, R100, R12 ;  /* 0x00000064780c723c */ /* 0x042fec000004180c */
[C---:B------:R-:W-:Y:S01]  /*fa30*/  HMMA.16816.F32.BF16 R8, R120.reuse, R102, R8 ;  /* 0x000000667808723c */ /* 0x040fe20000041808 */
[----:B------:R-:W1:Y:S05]  /*fa40*/  LDSM.16.M88.4 R100, [R145] ;  /* 0x000000009164783b */ /* 0x000e6a0000000200 */
[C---:B------:R-:W-:Y:S06]  /*fa50*/  HMMA.16816.F32.BF16 R4, R120.reuse, R124, R4 ;  /* 0x0000007c7804723c */ /* 0x040fec0000041804 */
[C---:B------:R-:W-:Y:S06]  /*fa60*/  HMMA.16816.F32.BF16 R64, R120.reuse, R126, R64 ;  /* 0x0000007e7840723c */ /* 0x040fec0000041840 */
[C---:B--2---:R-:W-:Y:S06]  /*fa70*/  HMMA.16816.F32.BF16 R44, R120.reuse, R108, R44 ;  /* 0x0000006c782c723c */ /* 0x044fec000004182c */
[C---:B------:R-:W-:Y:S01]  /*fa80*/  HMMA.16816.F32.BF16 R40, R120.reuse, R110, R40 ;  /* 0x0000006e7828723c */ /* 0x040fe20000041828 */
[----:B------:R-:W-:Y:S05]  /*fa90*/  LDSM.16.M88.4 R108, [R157] ;  /* 0x000000009d6c783b */ /* 0x000fea0000000200 */
[C---:B---3--:R-:W-:Y:S06]  /*faa0*/  HMMA.16816.F32.BF16 R36, R120.reuse, R104, R36 ;  /* 0x000000687824723c */ /* 0x048fec0000041824 */
[C---:B------:R-:W-:Y:S01]  /*fab0*/  HMMA.16816.F32.BF16 R32, R120.reuse, R106, R32 ;  /* 0x0000006a7820723c */ /* 0x040fe20000041820 */
[----:B------:R-:W2:Y:S05]  /*fac0*/  LDSM.16.M88.4 R104, [R144] ;  /* 0x000000009068783b */ /* 0x000eaa0000000200 */
[C---:B------:R-:W-:Y:S06]  /*fad0*/  HMMA.16816.F32.BF16 R52, R120.reuse, R112, R52 ;  /* 0x000000707834723c */ /* 0x040fec0000041834 */
[C---:B------:R-:W-:Y:S01]  /*fae0*/  HMMA.16816.F32.BF16 R48, R120.reuse, R114, R48 ;  /* 0x000000727830723c */ /* 0x040fe20000041830 */
[----:B------:R-:W3:Y:S05]  /*faf0*/  LDSM.16.M88.4 R112, [R144+0x800] ;  /* 0x000800009070783b */ /* 0x000eea0000000200 */
[C---:B-1----:R-:W-:Y:S06]  /*fb00*/  HMMA.16816.F32.BF16 R28, R120.reuse, R100, R28 ;  /* 0x00000064781c723c */ /* 0x042fec000004181c */
[C---:B------:R-:W-:Y:S01]  /*fb10*/  HMMA.16816.F32.BF16 R24, R120.reuse, R102, R24 ;  /* 0x000000667818723c */ /* 0x040fe20000041818 */
[----:B------:R-:W1:Y:S05]  /*fb20*/  LDSM.16.M88.4 R100, [R144+0x1000] ;  /* 0x001000009064783b */ /* 0x000e6a0000000200 */
[C---:B------:R-:W-:Y:S06]  /*fb30*/  HMMA.16816.F32.BF16 R60, R120.reuse, R116, R60 ;  /* 0x00000074783c723c */ /* 0x040fec000004183c */
[----:B------:R-:W-:Y:S06]  /*fb40*/  HMMA.16816.F32.BF16 R56, R120, R118, R56 ;  /* 0x000000767838723c */ /* 0x000fec0000041838 */
[C---:B--2---:R-:W-:Y:S06]  /*fb50*/  HMMA.16816.F32.BF16 R20, R108.reuse, R104, R20 ;  /* 0x000000686c14723c */ /* 0x044fec0000041814 */
[C---:B------:R-:W-:Y:S01]  /*fb60*/  HMMA.16816.F32.BF16 R16, R108.reuse, R106, R16 ;  /* 0x0000006a6c10723c */ /* 0x040fe20000041810 */
[----:B------:R-:W2:Y:S05]  /*fb70*/  LDSM.16.M88.4 R104, [R144+0x1800] ;  /* 0x001800009068783b */ /* 0x000eaa0000000200 */
[C---:B---3--:R-:W-:Y:S06]  /*fb80*/  HMMA.16816.F32.BF16 R12, R108.reuse, R112, R12 ;  /* 0x000000706c0c723c */ /* 0x048fec000004180c */
[C---:B------:R-:W-:Y:S01]  /*fb90*/  HMMA.16816.F32.BF16 R8, R108.reuse, R114, R8 ;  /* 0x000000726c08723c */ /* 0x040fe20000041808 */
[----:B------:R-:W3:Y:S05]  /*fba0*/  LDSM.16.M88.4 R112, [R144+0x2000] ;  /* 0x002000009070783b */ /* 0x000eea0000000200 */
[----:B-1----:R-:W-:Y:S01]  /*fbb0*/  HMMA.16816.F32.BF16 R4, R108, R100, R4 ;  /* 0x000000646c04723c */ /* 0x002fe20000041804 */
[----:B------:R-:W-:Y:S01]  /*fbc0*/  FSEL R143, R20, -INF , !P1 ;  /* 0xff800000148f7808 */ /* 0x000fe20004800000 */
[C---:B------:R-:W-:Y:S01]  /*fbd0*/  VIADD R20, R181.reuse, 0x19 ;  /* 0x00000019b5147836 */ /* 0x040fe20000000000 */
[----:B------:R-:W-:Y:S01]  /*fbe0*/  FSEL R178, R22, -INF , !P0 ;  /* 0xff80000016b27808 */ /* 0x000fe20004000000 */
[----:B------:R-:W-:-:S02]  /*fbf0*/  VIADD R22, R181, 0x11 ;  /* 0x00000011b5167836 */ /* 0x000fc40000000000 */
[----:B------:R-:W-:Y:S01]  /*fc00*/  HMMA.16816.F32.BF16 R64, R108, R102, R64 ;  /* 0x000000666c40723c */ /* 0x000fe20000041840 */
[----:B------:R-:W-:Y:S02]  /*fc10*/  VIADD R100, R181, 0x1 ;  /* 0x00000001b5647836 */ /* 0x000fe40000000000 */
[----:B------:R-:W-:-:S03]  /*fc20*/  ISETP.GE.AND P1, PT, R22, R129, PT ;  /* 0x000000811600720c */ /* 0x000fc60003f26270 */
[CC--:B------:R-:W-:Y:S02]  /*fc30*/  ISETP.GE.AND P3, PT, R100.reuse, R128.reuse, PT ;  /* 0x000000806400720c */ /* 0x0c0fe40003f66270 */
[-C--:B------:R-:W-:Y:S01]  /*fc40*/  ISETP.GE.AND P2, PT, R100, R129.reuse, PT ;  /* 0x000000816400720c */ /* 0x080fe20003f46270 */
[----:B------:R-:W-:Y:S01]  /*fc50*/  VIADD R100, R181, 0x9 ;  /* 0x00000009b5647836 */ /* 0x000fe20000000000 */
[----:B------:R-:W-:Y:S02]  /*fc60*/  FSEL R177, R21, -INF , !P3 ;  /* 0xff80000015b17808 */ /* 0x000fe40005800000 */
[----:B------:R-:W-:Y:S02]  /*fc70*/  FSEL R182, R23, -INF , !P2 ;  /* 0xff80000017b67808 */ /* 0x000fe40005000000 */
[CC--:B------:R-:W-:Y:S02]  /*fc80*/  ISETP.GE.AND P4, PT, R100.reuse, R128.reuse, PT ;  /* 0x000000806400720c */ /* 0x0c0fe40003f86270 */
[----:B------:R-:W-:Y:S01]  /*fc90*/  ISETP.GE.AND P0, PT, R100, R129, PT ;  /* 0x000000816400720c */ /* 0x000fe20003f06270 */
[C---:B--2---:R-:W-:Y:S01]  /*fca0*/  HMMA.16816.F32.BF16 R60, R108.reuse, R104, R60 ;  /* 0x000000686c3c723c */ /* 0x044fe2000004183c */
[----:B------:R-:W-:Y:S01]  /*fcb0*/  FSEL R183, R17, -INF , !P4 ;  /* 0xff80000011b77808 */ /* 0x000fe20006000000 */
[----:B------:R-:W-:Y:S01]  /*fcc0*/  VIADD R17, R181, 0x21 ;  /* 0x00000021b5117836 */ /* 0x000fe20000000000 */
[----:B------:R-:W-:Y:S01]  /*fcd0*/  FSEL R184, R19, -INF , !P0 ;  /* 0xff80000013b87808 */ /* 0x000fe20004000000 */
[----:B------:R-:W-:Y:S01]  /*fce0*/  VIADD R19, R181, 0x29 ;  /* 0x00000029b5137836 */ /* 0x000fe20000000000 */
[-C--:B------:R-:W-:Y:S01]  /*fcf0*/  ISETP.GE.AND P2, PT, R22, R128.reuse, PT ;  /* 0x000000801600720c */ /* 0x080fe20003f46270 */
[----:B------:R-:W-:Y:S01]  /*fd00*/  HMMA.16816.F32.BF16 R56, R108, R106, R56 ;  /* 0x0000006a6c38723c */ /* 0x000fe20000041838 */
[----:B------:R-:W-:-:S02]  /*fd10*/  ISETP.GE.AND P4, PT, R20, R128, PT ;  /* 0x000000801400720c */ /* 0x000fc40003f86270 */
[----:B------:R-:W-:Y:S02]  /*fd20*/  ISETP.GE.AND P0, PT, R20, R129, PT ;  /* 0x000000811400720c */ /* 0x000fe40003f06270 */
[----:B------:R-:W1:Y:S01]  /*fd30*/  LDSM.16.M88.4 R20, [R144+0x2800] ;  /* 0x002800009014783b */ /* 0x000e620000000200 */
[C---:B---3--:R-:W-:Y:S01]  /*fd40*/  HMMA.16816.F32.BF16 R52, R108.reuse, R112, R52 ;  /* 0x000000706c34723c */ /* 0x048fe20000041834 */
[----:B------:R-:W-:Y:S01]  /*fd50*/  FSEL R139, R13, -INF , !P2 ;  /* 0xff8000000d8b7808 */ /* 0x000fe20005000000 */
[----:B------:R-:W-:Y:S01]  /*fd60*/  VIADD R13, R181, 0x31 ;  /* 0x00000031b50d7836 */ /* 0x000fe20000000000 */
[----:B------:R-:W-:Y:S02]  /*fd70*/  ISETP.GE.AND P3, PT, R17, R128, PT ;  /* 0x000000801100720c */ /* 0x000fe40003f66270 */
[----:B------:R-:W-:Y:S01]  /*fd80*/  FSEL R138, R15, -INF , !P1 ;  /* 0xff8000000f8a7808 */ /* 0x000fe20004800000 */
[----:B------:R-:W-:Y:S01]  /*fd90*/  HMMA.16816.F32.BF16 R48, R108, R114, R48 ;  /* 0x000000726c30723c */ /* 0x000fe20000041830 */
[----:B------:R-:W-:-:S02]  /*fda0*/  FSEL R136, R11, -INF , !P0 ;  /* 0xff8000000b887808 */ /* 0x000fc40004000000 */
[----:B------:R-:W-:Y:S01]  /*fdb0*/  FSEL R131, R5, -INF , !P3 ;  /* 0xff80000005837808 */ /* 0x000fe20005800000 */
[----:B------:R-:W-:Y:S01]  /*fdc0*/  VIADD R5, R181, 0x39 ;  /* 0x00000039b5057836 */ /* 0x000fe20000000000 */
[-C--:B------:R-:W-:Y:S02]  /*fdd0*/  ISETP.GE.AND P1, PT, R19, R129.reuse, PT ;  /* 0x000000811300720c */ /* 0x080fe40003f26270 */
[----:B------:R-:W-:Y:S02]  /*fde0*/  ISETP.GE.AND P0, PT, R13, R129, PT ;  /* 0x000000810d00720c */ /* 0x000fe40003f06270 */
[----:B------:R-:W-:Y:S02]  /*fdf0*/  FSEL R124, R67, -INF , !P1 ;  /* 0xff800000437c7808 */ /* 0x000fe40004800000 */
[----:B------:R-:W-:Y:S02]  /*fe00*/  FSEL R118, R63, -INF , !P0 ;  /* 0xff8000003f767808 */ /* 0x000fe40004000000 */
[----:B------:R-:W-:-:S02]  /*fe10*/  ISETP.GE.AND P1, PT, R5, R128, PT ;  /* 0x000000800500720c */ /* 0x000fc40003f26270 */
[-C--:B------:R-:W-:Y:S01]  /*fe20*/  ISETP.GE.AND P0, PT, R5, R129.reuse, PT ;  /* 0x000000810500720c */ /* 0x080fe20003f06270 */
[----:B------:R-:W-:Y:S01]  /*fe30*/  VIADD R5, R181, 0x41 ;  /* 0x00000041b5057836 */ /* 0x000fe20000000000 */
[----:B------:R-:W-:Y:S02]  /*fe40*/  FSEL R137, R9, -INF , !P4 ;  /* 0xff80000009897808 */ /* 0x000fe40006000000 */
[----:B------:R-:W-:Y:S02]  /*fe50*/  FSEL R116, R59, -INF , !P0 ;  /* 0xff8000003b747808 */ /* 0x000fe40004000000 */
[-C--:B------:R-:W-:Y:S02]  /*fe60*/  ISETP.GE.AND P0, PT, R5, R128.reuse, PT ;  /* 0x000000800500720c */ /* 0x080fe40003f06270 */
[----:B------:R-:W-:Y:S02]  /*fe70*/  ISETP.GE.AND P2, PT, R17, R129, PT ;  /* 0x000000811100720c */ /* 0x000fe40003f46270 */
[----:B------:R-:W-:-:S02]  /*fe80*/  ISETP.GE.AND P4, PT, R19, R128, PT ;  /* 0x000000801300720c */ /* 0x000fc40003f86270 */
[--C-:B------:R-:W-:Y:S02]  /*fe90*/  LOP3.LUT R9, R141, 0x10, R186.reuse, 0xfe, !PT ;  /* 0x000000108d097812 */ /* 0x100fe400078efeba */
[----:B------:R-:W-:Y:S02]  /*fea0*/  FSEL R121, R57, -INF , !P1 ;  /* 0xff80000039797808 */ /* 0x000fe40004800000 */
[----:B------:R-:W-:Y:S02]  /*feb0*/  ISETP.NE.AND P1, PT, R3, RZ, PT ;  /* 0x000000ff0300720c */ /* 0x000fe40003f25270 */
[----:B------:R-:W-:Y:S01]  /*fec0*/  FSEL R103, R53, -INF , !P0 ;  /* 0xff80000035677808 */ /* 0x000fe20004000000 */
[C---:B-1----:R-:W-:Y:S01]  /*fed0*/  HMMA.16816.F32.BF16 R44, R108.reuse, R20, R44 ;  /* 0x000000146c2c723c */ /* 0x042fe2000004182c */
[----:B------:R-:W-:Y:S02]  /*fee0*/  LOP3.LUT R3, R141, 0x20, R186, 0xfe, !PT ;  /* 0x000000208d037812 */ /* 0x000fe400078efeba */
[----:B------:R-:W-:Y:S01]  /*fef0*/  ISETP.GE.AND P0, PT, R5, R129, PT ;  /* 0x000000810500720c */ /* 0x000fe20003f06270 */
[----:B------:R-:W-:Y:S01]  /*ff00*/  VIADD R5, R181, 0x49 ;  /* 0x00000049b5057836 */ /* 0x000fe20000000000 */
[----:B------:R-:W-:Y:S01]  /*ff10*/  ISETP.GE.AND P3, PT, R13, R128, PT ;  /* 0x000000800d00720c */ /* 0x000fe20003f66270 */
[----:B------:R-:W-:Y:S01]  /*ff20*/  HMMA.16816.F32.BF16 R40, R108, R22, R40 ;  /* 0x000000166c28723c */ /* 0x000fe20000041828 */
[----:B------:R-:W-:-:S02]  /*ff30*/  FSEL R130, R7, -INF , !P2 ;  /* 0xff80000007827808 */ /* 0x000fc40005000000 */
[----:B------:R-:W-:Y:S02]  /*ff40*/  FSEL R125, R65, -INF , !P4 ;  /* 0xff800000417d7808 */ /* 0x000fe40006000000 */
[C---:B------:R-:W-:Y:S02]  /*ff50*/  ISETP.GE.AND P5, PT, R9.reuse, R128, PT ;  /* 0x000000800900720c */ /* 0x040fe40003fa6270 */
[-C--:B------:R-:W-:Y:S02]  /*ff60*/  ISETP.GE.AND P4, PT, R9, R129.reuse, PT ;  /* 0x000000810900720c */ /* 0x080fe40003f86270 */
[----:B------:R-:W-:Y:S02]  /*ff70*/  LOP3.LUT R7, R141, 0x18, R186, 0xfe, !PT ;  /* 0x000000188d077812 */ /* 0x000fe400078efeba */
[----:B------:R-:W-:Y:S02]  /*ff80*/  FSEL R9, R16, -INF , !P6 ;  /* 0xff80000010097808 */ /* 0x000fe40007000000 */
[----:B------:R-:W-:-:S02]  /*ff90*/  ISETP.GE.AND P6, PT, R3, R129, PT ;  /* 0x000000810300720c */ /* 0x000fc40003fc6270 */
[----:B------:R-:W-:Y:S02]  /*ffa0*/  FSEL R119, R61, -INF , !P3 ;  /* 0xff8000003d777808 */ /* 0x000fe40005800000 */
[----:B------:R-:W-:Y:S02]  /*ffb0*/  FSEL R104, R55, -INF , !P0 ;  /* 0xff80000037687808 */ /* 0x000fe40004000000 */
[CC--:B------:R-:W-:Y:S02]  /*ffc0*/  ISETP.GE.AND P3, PT, R7.reuse, R128.reuse, PT ;  /* 0x000000800700720c */ /* 0x0c0fe40003f66270 */
[----:B------:R-:W-:Y:S02]  /*ffd0*/  ISETP.GE.AND P2, PT, R7, R129, PT ;  /* 0x000000810700720c */ /* 0x000fe40003f46270 */
[----:B------:R-:W-:Y:S02]  /*ffe0*/  FSEL R188, R18, -INF , !P1 ;  /* 0xff80000012bc7808 */ /* 0x000fe40004800000 */
[-C--:B------:R-:W-:Y:S01]  /*fff0*/  ISETP.GE.AND P0, PT, R5, R128.reuse, PT ;  /* 0x000000800500720c */ /* 0x080fe20003f06270 */
[----:B------:R-:W1:Y:S01]  /*10000*/  LDSM.16.M88.4 R16, [R144+0x3000] ;  /* 0x003000009010783b */ /* 0x000e620000000200 */
[----:B------:R-:W-:-:S02]  /*10010*/  ISETP.GE.AND P1, PT, R3, R128, PT ;  /* 0x000000800300720c */ /* 0x000fc40003f26270 */
[----:B------:R-:W-:Y:S02]  /*10020*/  LOP3.LUT R7, R141, 0x28, R186, 0xfe, !PT ;  /* 0x000000288d077812 */ /* 0x000fe400078efeba */
[----:B------:R-:W-:Y:S02]  /*10030*/  P2R R3, PR, RZ, 0x40 ;  /* 0x00000040ff037803 */ /* 0x000fe40000000000 */
[----:B------:R-:W-:Y:S02]  /*10040*/  FSEL R63, R12, -INF , !P5 ;  /* 0xff8000000c3f7808 */ /* 0x000fe40006800000 */
[----:B------:R-:W-:Y:S02]  /*10050*/  FSEL R113, R49, -INF , !P0 ;  /* 0xff80000031717808 */ /* 0x000fe40004000000 */
[C---:B------:R-:W-:Y:S02]  /*10060*/  ISETP.GE.AND P5, PT, R7.reuse, R128, PT ;  /* 0x000000800700720c */ /* 0x040fe40003fa6270 */
[----:B------:R-:W-:-:S02]  /*10070*/  ISETP.GE.AND P6, PT, R7, R129, PT ;  /* 0x000000810700720c */ /* 0x000fc40003fc6270 */
[----:B------:R-:W-:Y:S02]  /*10080*/  FSEL R140, R10, -INF , !P2 ;  /* 0xff8000000a8c7808 */ /* 0x000fe40005000000 */
[----:B------:R-:W-:Y:S02]  /*10090*/  FSEL R135, R4, -INF , !P1 ;  /* 0xff80000004877808 */ /* 0x000fe40004800000 */
[----:B------:R-:W-:Y:S02]  /*100a0*/  ISETP.GE.AND P0, PT, R5, R129, PT ;  /* 0x000000810500720c */ /* 0x000fe40003f06270 */
[--C-:B------:R-:W-:Y:S02]  /*100b0*/  LOP3.LUT R7, R141, 0x30, R186.reuse, 0xfe, !PT ;  /* 0x000000308d077812 */ /* 0x100fe400078efeba */
[----:B------:R-:W-:Y:S01]  /*100c0*/  ISETP.NE.AND P2, PT, R3, RZ, PT ;  /* 0x000000ff0300720c */ /* 0x000fe20003f45270 */
[----:B------:R-:W-:Y:S01]  /*100d0*/  VIADD R3, R181, 0x51 ;  /* 0x00000051b5037836 */ /* 0x000fe20000000000 */
[----:B------:R-:W-:-:S02]  /*100e0*/  LOP3.LUT R5, R141, 0x38, R186, 0xfe, !PT ;  /* 0x000000388d057812 */ /* 0x000fc400078efeba */
[----:B------:R-:W-:Y:S02]  /*100f0*/  LOP3.LUT R4, R141, 0x40, R186, 0xfe, !PT ;  /* 0x000000408d047812 */ /* 0x000fe400078efeba */
[----:B------:R-:W-:Y:S02]  /*10100*/  FSEL R142, R14, -INF , !P4 ;  /* 0xff8000000e8e7808 */ /* 0x000fe40006000000 */
[----:B------:R-:W-:Y:S02]  /*10110*/  FSEL R21, R8, -INF , !P3 ;  /* 0xff80000008157808 */ /* 0x000fe40005800000 */
[----:B------:R-:W-:Y:S02]  /*10120*/  FSEL R134, R6, -INF , !P2 ;  /* 0xff80000006867808 */ /* 0x000fe40005000000 */
[----:B------:R-:W-:Y:S02]  /*10130*/  FSEL R133, R64, -INF , !P5 ;  /* 0xff80000040857808 */ /* 0x000fe40006800000 */
[----:B------:R-:W-:-:S02]  /*10140*/  FSEL R132, R66, -INF , !P6 ;  /* 0xff80000042847808 */ /* 0x000fc40007000000 */
[CC--:B------:R-:W-:Y:S01]  /*10150*/  ISETP.GE.AND P3, PT, R7.reuse, R128.reuse, PT ;  /* 0x000000800700720c */ /* 0x0c0fe20003f66270 */
[C---:B-1----:R-:W-:Y:S01]  /*10160*/  HMMA.16816.F32.BF16 R36, R108.reuse, R16, R36 ;  /* 0x000000106c24723c */ /* 0x042fe20000041824 */
[-C--:B------:R-:W-:Y:S02]  /*10170*/  ISETP.GE.AND P4, PT, R7, R129.reuse, PT ;  /* 0x000000810700720c */ /* 0x080fe40003f86270 */
[CC--:B------:R-:W-:Y:S02]  /*10180*/  ISETP.GE.AND P1, PT, R5.reuse, R128.reuse, PT ;  /* 0x000000800500720c */ /* 0x0c0fe40003f26270 */
[-C--:B------:R-:W-:Y:S01]  /*10190*/  ISETP.GE.AND P2, PT, R5, R129.reuse, PT ;  /* 0x000000810500720c */ /* 0x080fe20003f46270 */
[----:B------:R-:W-:Y:S01]  /*101a0*/  HMMA.16816.F32.BF16 R32, R108, R18, R32 ;  /* 0x000000126c20723c */ /* 0x000fe20000041820 */
[C---:B------:R-:W-:Y:S02]  /*101b0*/  ISETP.GE.AND P5, PT, R4.reuse, R128, PT ;  /* 0x000000800400720c */ /* 0x040fe40003fa6270 */
[----:B------:R-:W-:-:S02]  /*101c0*/  ISETP.GE.AND P6, PT, R4, R129, PT ;  /* 0x000000810400720c */ /* 0x000fc40003fc6270 */
[----:B------:R-:W1:Y:S01]  /*101d0*/  LDSM.16.M88.4 R4, [R144+0x3800] ;  /* 0x003800009004783b */ /* 0x000e620000000200 */
[----:B------:R-:W-:Y:S01]  /*101e0*/  FSEL R112, R51, -INF , !P0 ;  /* 0xff80000033707808 */ /* 0x000fe20004000000 */
[----:B------:R-:W-:-:S04]  /*101f0*/  DEPBAR.LE SB0, 0x0 ;  /* 0x000080000000791a */ /* 0x000fc80000000000 */
[----:B------:R-:W-:Y:S02]  /*10200*/  ISETP.GE.AND P0, PT, R3, R128, PT ;  /* 0x000000800300720c */ /* 0x000fe40003f06270 */
[----:B------:R-:W-:Y:S02]  /*10210*/  LOP3.LUT R8, R141, 0x48, R186, 0xfe, !PT ;  /* 0x000000488d087812 */ /* 0x000fe400078efeba */
[----:B------:R-:W-:Y:S02]  /*10220*/  FSEL R67, R45, -INF , !P0 ;  /* 0xff8000002d437808 */ /* 0x000fe40004000000 */
[----:B------:R-:W-:Y:S01]  /*10230*/  ISETP.GE.AND P0, PT, R3, R129, PT ;  /* 0x000000810300720c */ /* 0x000fe20003f06270 */
[----:B------:R-:W-:Y:S01]  /*10240*/  VIADD R3, R181, 0x59 ;  /* 0x00000059b5037836 */ /* 0x000fe20000000000 */
[----:B------:R-:W-:Y:S02]  /*10250*/  FSEL R123, R60, -INF , !P3 ;  /* 0xff8000003c7b7808 */ /* 0x000fe40005800000 */
[----:B------:R-:W-:-:S02]  /*10260*/  FSEL R126, R62, -INF , !P4 ;  /* 0xff8000003e7e7808 */ /* 0x000fc40006000000 */
[----:B------:R-:W-:Y:S02]  /*10270*/  FSEL R64, R47, -INF , !P0 ;  /* 0xff8000002f407808 */ /* 0x000fe40004000000 */
[CC--:B------:R-:W-:Y:S02]  /*10280*/  ISETP.GE.AND P3, PT, R8.reuse, R128.reuse, PT ;  /* 0x000000800800720c */ /* 0x0c0fe40003f66270 */
[----:B------:R-:W-:Y:S02]  /*10290*/  ISETP.GE.AND P4, PT, R8, R129, PT ;  /* 0x000000810800720c */ /* 0x000fe40003f86270 */
[----:B------:R-:W-:Y:S02]  /*102a0*/  ISETP.GE.AND P0, PT, R3, R128, PT ;  /* 0x000000800300720c */ /* 0x000fe40003f06270 */
[----:B------:R-:W-:Y:S02]  /*102b0*/  LOP3.LUT R8, R141, 0x50, R186, 0xfe, !PT ;  /* 0x000000508d087812 */ /* 0x000fe400078efeba */
[----:B------:R-:W-:-:S02]  /*102c0*/  FSEL R127, R56, -INF , !P1 ;  /* 0xff800000387f7808 */ /* 0x000fc40004800000 */
[----:B------:R-:W-:Y:S02]  /*102d0*/  FSEL R122, R58, -INF , !P2 ;  /* 0xff8000003a7a7808 */ /* 0x000fe40005000000 */
[----:B------:R-:W-:Y:S02]  /*102e0*/  LOP3.LUT R10, R141, 0x60, R186, 0xfe, !PT ;  /* 0x000000608d0a7812 */ /* 0x000fe400078efeba */
[----:B------:R-:W-:Y:S02]  /*102f0*/  FSEL R101, R41, -INF , !P0 ;  /* 0xff80000029657808 */ /* 0x000fe40004000000 */
[C---:B------:R-:W-:Y:S02]  /*10300*/  ISETP.GE.AND P1, PT, R8.reuse, R128, PT ;  /* 0x000000800800720c */ /* 0x040fe40003f26270 */
[-C--:B------:R-:W-:Y:S01]  /*10310*/  ISETP.GE.AND P2, PT, R8, R129.reuse, PT ;  /* 0x000000810800720c */ /* 0x080fe20003f46270 */
[----:B------:R-:W-:Y:S01]  /*10320*/  VIADD R8, R181, 0x61 ;  /* 0x00000061b5087836 */ /* 0x000fe20000000000 */
[----:B-1----:R-:W-:Y:S01]  /*10330*/  HMMA.16816.F32.BF16 R28, R108, R4, R28 ;  /* 0x000000046c1c723c */ /* 0x002fe2000004181c */
[----:B------:R-:W-:-:S02]  /*10340*/  ISETP.GE.AND P0, PT, R3, R129, PT ;  /* 0x000000810300720c */ /* 0x000fc40003f06270 */
[----:B------:R-:W-:Y:S02]  /*10350*/  FSEL R120, R54, -INF , !P6 ;  /* 0xff80000036787808 */ /* 0x000fe40007000000 */
[----:B------:R-:W-:Y:S01]  /*10360*/  LOP3.LUT R3, R141, 0x58, R186, 0xfe, !PT ;  /* 0x000000588d037812 */ /* 0x000fe200078efeba */
[----:B------:R-:W-:Y:S01]  /*10370*/  HMMA.16816.F32.BF16 R24, R108, R6, R24 ;  /* 0x000000066c18723c */ /* 0x000fe20000041818 */
[----:B------:R-:W-:Y:S01]  /*10380*/  ISETP.GE.AND P6, PT, R10, R129, PT ;  /* 0x000000810a00720c */ /* 0x000fe20003fc6270 */
[----:B------:R-:W-:Y:S01]  /*10390*/  VIADD R4, R181, 0x71 ;  /* 0x00000071b5047836 */ /* 0x000fe20000000000 */
[----:B------:R-:W-:Y:S02]  /*103a0*/  FSEL R117, R52, -INF , !P5 ;  /* 0xff80000034757808 */ /* 0x000fe40006800000 */
[----:B------:R-:W-:Y:S02]  /*103b0*/  FSEL R100, R43, -INF , !P0 ;  /* 0xff8000002b647808 */ /* 0x000fe40004000000 */
[----:B------:R-:W-:Y:S01]  /*103c0*/  FSEL R114, R50, -INF , !P4 ;  /* 0xff80000032727808 */ /* 0x000fe20006000000 */
[----:B------:R-:W-:Y:S01]  /*103d0*/  BAR.SYNC.DEFER_BLOCKING 0x0 ;  /* 0x0000000000007b1d */ /* 0x000fe20000010000 */
[----:B------:R-:W-:-:S02]  /*103e0*/  ISETP.GE.AND P5, PT, R3, R128, PT ;  /* 0x000000800300720c */ /* 0x000fc40003fa6270 */
[-C--:B------:R-:W-:Y:S02]  /*103f0*/  ISETP.GE.AND P0, PT, R8, R128.reuse, PT ;  /* 0x000000800800720c */ /* 0x080fe40003f06270 */
[----:B------:R-:W-:Y:S02]  /*10400*/  ISETP.GE.AND P4, PT, R10, R128, PT ;  /* 0x000000800a00720c */ /* 0x000fe40003f86270 */
[----:B------:R-:W-:Y:S02]  /*10410*/  P2R R10, PR, RZ, 0x40 ;  /* 0x00000040ff0a7803 */ /* 0x000fe40000000000 */
[----:B------:R-:W-:Y:S02]  /*10420*/  FSEL R115, R48, -INF , !P3 ;  /* 0xff80000030737808 */ /* 0x000fe40005800000 */
[----:B------:R-:W-:Y:S02]  /*10430*/  ISETP.GE.AND P3, PT, R3, R129, PT ;  /* 0x000000810300720c */ /* 0x000fe40003f66270 */
[----:B------:R-:W-:-:S02]  /*10440*/  FSEL R3, R37, -INF , !P0 ;  /* 0xff80000025037808 */ /* 0x000fc40004000000 */
[----:B------:R-:W-:Y:S02]  /*10450*/  FSEL R107, R40, -INF , !P5 ;  /* 0xff800000286b7808 */ /* 0x000fe40006800000 */
[-C--:B------:R-:W-:Y:S01]  /*10460*/  ISETP.GE.AND P0, PT, R8, R129.reuse, PT ;  /* 0x000000810800720c */ /* 0x080fe20003f06270 */
[C---:B------:R-:W-:Y:S01]  /*10470*/  VIADD R8, R181.reuse, 0x69 ;  /* 0x00000069b5087836 */ /* 0x040fe20000000000 */
[----:B------:R-:W-:Y:S01]  /*10480*/  ISETP.NE.AND P5, PT, R10, RZ, PT ;  /* 0x000000ff0a00720c */ /* 0x000fe20003fa5270 */
[----:B------:R-:W-:Y:S01]  /*10490*/  VIADD R181, R181, 0x79 ;  /* 0x00000079b5b57836 */ /* 0x000fe20000000000 */
[----:B------:R-:W-:Y:S02]  /*104a0*/  LOP3.LUT R10, R141, 0x70, R186, 0xfe, !PT ;  /* 0x000000708d0a7812 */ /* 0x000fe400078efeba */
[----:B------:R-:W-:Y:S02]  /*104b0*/  FSEL R39, R39, -INF , !P0 ;  /* 0xff80000027277808 */ /* 0x000fe40004000000 */
[----:B------:R-:W-:-:S02]  /*104c0*/  ISETP.GE.AND P6, PT, R10, R129, PT ;  /* 0x000000810a00720c */ /* 0x000fc40003fc6270 */
[----:B------:R-:W-:Y:S02]  /*104d0*/  ISETP.GE.AND P0, PT, R8, R128, PT ;  /* 0x000000800800720c */ /* 0x000fe40003f06270 */
[----:B------:R-:W-:Y:S02]  /*104e0*/  FSEL R48, R30, -INF , !P6 ;  /* 0xff8000001e307808 */ /* 0x000fe40007000000 */
[----:B------:R-:W-:Y:S02]  /*104f0*/  FSEL R37, R33, -INF , !P0 ;  /* 0xff80000021257808 */ /* 0x000fe40004000000 */
[----:B------:R-:W-:Y:S02]  /*10500*/  ISETP.GT.AND P6, PT, R174, R163, PT ;  /* 0x000000a3ae00720c */ /* 0x000fe40003fc4270 */
[----:B------:R-:W-:Y:S02]  /*10510*/  ISETP.GE.AND P0, PT, R8, R129, PT ;  /* 0x000000810800720c */ /* 0x000fe40003f06270 */
[----:B------:R-:W-:-:S02]  /*10520*/  LOP3.LUT R11, R141, 0x68, R186, 0xfe, !PT ;  /* 0x000000688d0b7812 */ /* 0x000fc400078efeba */
[----:B------:R-:W-:Y:S02]  /*10530*/  FSEL R105, R44, -INF , !P1 ;  /* 0xff8000002c697808 */ /* 0x000fe40004800000 */
[----:B------:R-:W-:Y:S02]  /*10540*/  FSEL R106, R46, -INF , !P2 ;  /* 0xff8000002e6a7808 */ /* 0x000fe40005000000 */
[----:B------:R-:W-:Y:S02]  /*10550*/  FSEL R40, R35, -INF , !P0 ;  /* 0xff80000023287808 */ /* 0x000fe40004000000 */
[CC--:B------:R-:W-:Y:S02]  /*10560*/  ISETP.GE.AND P2, PT, R11.reuse, R128.reuse, PT ;  /* 0x000000800b00720c */ /* 0x0c0fe40003f46270 */
[----:B------:R-:W-:Y:S02]  /*10570*/  ISETP.GE.AND P1, PT, R11, R129, PT ;  /* 0x000000810b00720c */ /* 0x000fe40003f26270 */
[----:B------:R-:W-:-:S02]  /*10580*/  ISETP.GE.AND P0, PT, R4, R128, PT ;  /* 0x000000800400720c */ /* 0x000fc40003f06270 */
[----:B------:R-:W-:Y:S02]  /*10590*/  LOP3.LUT R186, R141, 0x78, R186, 0xfe, !PT ;  /* 0x000000788dba7812 */ /* 0x000fe400078efeba */
[----:B------:R-:W-:Y:S02]  /*105a0*/  FSEL R102, R42, -INF , !P3 ;  /* 0xff8000002a667808 */ /* 0x000fe40005800000 */
        /* <DEDUP_REMOVED lines=79> */
.L_x_7511:
[----:B------:R-:W-:Y:S02]  /*10aa0*/  ULDC UR8, c[0x0][0x248] ;  /* 0x0000920000087ab9 */ /* 0x000fe40000000800 */
[----:B------:R-:W-:-:S06]  /*10ab0*/  USHF.L.U32 UR4, UR8, 0x7, URZ ;  /* 0x0000000708047899 */ /* 0x000fcc000800063f */
[----:B------:R-:W-:-:S04]  /*10ac0*/  IADD3 R6, RZ, -UR4, RZ ;  /* 0x80000004ff067c10 */ /* 0x000fc8000fffe0ff */
[----:B------:R-:W-:-:S07]  /*10ad0*/  SHF.R.S32.HI R4, RZ, 0x1f, R6 ;  /* 0x0000001fff047819 */ /* 0x000fce0000011406 */
.L_x_7512:
        /* <DEDUP_REMOVED lines=31> */
.L_x_7510:
        /* <DEDUP_REMOVED lines=83> */
[----:B------:R-:W1:Y:S01]  /*11200*/  LDSM.16.MT88.4 R4, [R156+0x6000] ;  /* 0x006000009c04783b */ /* 0x000e620000004200 */
[--C-:B------:R-:W-:Y:S01]  /*11210*/  FFMA.FTZ R54, R183, UR10, -R60.reuse ;  /* 0x0000000ab7367c23 */ /* 0x100fe2000801083c */
[C---:B------:R-:W-:Y:S01]  /*11220*/  FSETP.NEU.FTZ.AND P0, PT, R59.reuse, -INF , PT ;  /* 0xff8000003b00780b */ /* 0x040fe20003f1d000 */
[----:B------:R-:W-:Y:S01]  /*11230*/  FMUL.FTZ R55, R59, UR10 ;  /* 0x0000000a3b377c20 */ /* 0x000fe20008410000 */
[----:B------:R-:W-:Y:S01]  /*11240*/  MUFU.EX2 R58, R58 ;  /* 0x0000003a003a7308 */ /* 0x000fe20000000800 */
[--C-:B------:R-:W-:Y:S01]  /*11250*/  FFMA.FTZ R65, R21, UR10, -R60.reuse ;  /* 0x0000000a15417c23 */ /* 0x100fe2000801083c */
[----:B------:R-:W-:Y:S01]  /*11260*/  FSEL R9, R59, RZ, P0 ;  /* 0x000000ff3b097208 */ /* 0x000fe20000000000 */
[----:B------:R-:W2:Y:S01]  /*11270*/  LDSM.16.MT88.4 R20, [R152+0x6000] ;  /* 0x006000009814783b */ /* 0x000ea20000004200 */
[----:B------:R-:W-:Y:S01]  /*11280*/  FSEL R55, R55, RZ, P0 ;  /* 0x000000ff37377208 */ /* 0x000fe20000000000 */
[--C-:B------:R-:W-:Y:S01]  /*11290*/  FFMA.FTZ R63, R63, UR10, -R60.reuse ;  /* 0x0000000a3f3f7c23 */ /* 0x100fe2000801083c */
[--C-:B------:R-:W-:Y:S01]  /*112a0*/  FFMA.FTZ R66, R139, UR10, -R60.reuse ;  /* 0x0000000a8b427c23 */ /* 0x100fe2000801083c */
[----:B------:R-:W-:Y:S01]  /*112b0*/  FADD.FTZ R9, R0, -R9 ;  /* 0x8000000900097221 */ /* 0x000fe20000010000 */
[----:B------:R-:W3:Y:S01]  /*112c0*/  MUFU.EX2 R56, R56 ;  /* 0x0000003800387308 */ /* 0x000ee20000000800 */
[--C-:B------:R-:W-:Y:S01]  /*112d0*/  FFMA.FTZ R53, R178, UR10, -R55.reuse ;  /* 0x0000000ab2357c23 */ /* 0x100fe20008010837 */
[--C-:B------:R-:W-:Y:S01]  /*112e0*/  FFMA.FTZ R52, R182, UR10, -R55.reuse ;  /* 0x0000000ab6347c23 */ /* 0x100fe20008010837 */
[----:B------:R-:W-:Y:S01]  /*112f0*/  FMUL.FTZ R0, R9, UR10 ;  /* 0x0000000a09007c20 */ /* 0x000fe20008410000 */
        /* <DEDUP_REMOVED lines=29> */
[----:B-----5:R-:W-:Y:S01]  /*114d0*/  F2FP.BF16.F32.PACK_AB R14, R54, R57 ;  /* 0x00000039360e723e */ /* 0x020fe200000010ff */
[----:B------:R-:W-:-:S06]  /*114e0*/  FFMA.FTZ R48, R48, UR10, -R55 ;  /* 0x0000000a30307c23 */ /* 0x000fcc0008010837 */
        /* <DEDUP_REMOVED lines=33> */
[--C-:B------:R-:W-:Y:S01]  /*11700*/  FFMA.FTZ R80, R138, UR10, -R55.reuse ;  /* 0x0000000a8a507c23 */ /* 0x100fe20008010837 */
[--C-:B------:R-:W-:Y:S01]  /*11710*/  FFMA.FTZ R82, R140, UR10, -R55.reuse ;  /* 0x0000000a8c527c23 */ /* 0x100fe20008010837 */
[C---:B------:R-:W-:Y:S01]  /*11720*/  HMMA.16816.F32.BF16 R96, R12.reuse, R4, R96 ;  /* 0x000000040c60723c */ /* 0x040fe20000041860 */
[--C-:B------:R-:W-:Y:S01]  /*11730*/  FFMA.FTZ R81, R136, UR10, -R55.reuse ;  /* 0x0000000a88517c23 */ /* 0x100fe20008010837 */
[----:B------:R-:W3:Y:S01]  /*11740*/  MUFU.EX2 R66, R66 ;  /* 0x0000004200427308 */ /* 0x000ee20000000800 */
[----:B------:R-:W-:Y:S01]  /*11750*/  FMUL.FTZ R27, R83, R0 ;  /* 0x00000000531b7220 */ /* 0x000fe20000410000 */
[-C--:B------:R-:W-:Y:S01]  /*11760*/  FMUL.FTZ R76, R76, R62.reuse ;  /* 0x0000003e4c4c7220 */ /* 0x080fe20000410000 */
[-C--:B------:R-:W-:Y:S01]  /*11770*/  FMUL.FTZ R77, R77, R62.reuse ;  /* 0x0000003e4d4d7220 */ /* 0x080fe20000410000 */
[C---:B------:R-:W-:Y:S01]  /*11780*/  HMMA.16816.F32.BF16 R92, R12.reuse, R6, R92 ;  /* 0x000000060c5c723c */ /* 0x040fe2000004185c */
[-C--:B------:R-:W-:Y:S01]  /*11790*/  FMUL.FTZ R4, R88, R62.reuse ;  /* 0x0000003e58047220 */ /* 0x080fe20000410000 */
[----:B------:R-:W-:Y:S01]  /*117a0*/  FMUL.FTZ R5, R89, R62 ;  /* 0x0000003e59057220 */ /* 0x000fe20000410000 */
[-C--:B------:R-:W-:Y:S01]  /*117b0*/  FMUL.FTZ R78, R78, R0.reuse ;  /* 0x000000004e4e7220 */ /* 0x080fe20000410000 */
[----:B------:R-:W-:Y:S01]  /*117c0*/  MUFU.EX2 R65, R65 ;  /* 0x0000004100417308 */ /* 0x000fe20000000800 */
[-C--:B------:R-:W-:Y:S01]  /*117d0*/  FMUL.FTZ R79, R79, R0.reuse ;  /* 0x000000004f4f7220 */ /* 0x080fe20000410000 */
[C---:B--2---:R-:W-:Y:S01]  /*117e0*/  HMMA.16816.F32.BF16 R24, R12.reuse, R20, R24 ;  /* 0x000000140c18723c */ /* 0x044fe20000041818 */
[-C--:B------:R-:W-:Y:S01]  /*117f0*/  FMUL.FTZ R6, R90, R0.reuse ;  /* 0x000000005a067220 */ /* 0x080fe20000410000 */
[-C--:B------:R-:W-:Y:S01]  /*11800*/  FMUL.FTZ R7, R91, R0.reuse ;  /* 0x000000005b077220 */ /* 0x080fe20000410000 */
[--C-:B------:R-:W-:Y:S01]  /*11810*/  FFMA.FTZ R88, R130, UR10, -R55.reuse ;  /* 0x0000000a82587c23 */ /* 0x100fe20008010837 */
[--C-:B------:R-:W-:Y:S01]  /*11820*/  FFMA.FTZ R83, R132, UR10, -R55.reuse ;  /* 0x0000000a84537c23 */ /* 0x100fe20008010837 */
[--C-:B------:R-:W-:Y:S01]  /*11830*/  FFMA.FTZ R90, R124, UR10, -R55.reuse ;  /* 0x0000000a7c5a7c23 */ /* 0x100fe20008010837 */
[----:B------:R-:W-:Y:S01]  /*11840*/  MUFU.EX2 R80, R80 ;  /* 0x0000005000507308 */ /* 0x000fe20000000800 */
[----:B---3--:R-:W-:Y:S01]  /*11850*/  F2FP.BF16.F32.PACK_AB R32, R66, R63 ;  /* 0x0000003f4220723e */ /* 0x008fe200000010ff */
[--C-:B------:R-:W-:Y:S01]  /*11860*/  FFMA.FTZ R89, R119, UR10, -R60.reuse ;  /* 0x0000000a77597c23 */ /* 0x100fe2000801083c */
[C---:B----4-:R-:W-:Y:S01]  /*11870*/  HMMA.16816.F32.BF16 R4, R12.reuse, R8, R4 ;  /* 0x000000080c04723c */ /* 0x050fe20000041804 */
[--C-:B------:R-:W-:Y:S01]  /*11880*/  FFMA.FTZ R91, R127, UR10, -R60.reuse ;  /* 0x0000000a7f5b7c23 */ /* 0x100fe2000801083c */
[--C-:B------:R-:W-:Y:S01]  /*11890*/  FFMA.FTZ R124, R113, UR10, -R60.reuse ;  /* 0x0000000a717c7c23 */ /* 0x100fe2000801083c */
[--C-:B------:R-:W-:Y:S01]  /*118a0*/  FFMA.FTZ R113, R120, UR10, -R55.reuse ;  /* 0x0000000a78717c23 */ /* 0x100fe20008010837 */
[--C-:B------:R-:W-:Y:S01]  /*118b0*/  FFMA.FTZ R120, R104, UR10, -R55.reuse ;  /* 0x0000000a68787c23 */ /* 0x100fe20008010837 */
[----:B------:R-:W-:Y:S01]  /*118c0*/  MUFU.EX2 R82, R82 ;  /* 0x0000005200527308 */ /* 0x000fe20000000800 */
[C---:B------:R-:W-:Y:S01]  /*118d0*/  HMMA.16816.F32.BF16 R8, R12.reuse, R10, R84 ;  /* 0x0000000a0c08723c */ /* 0x040fe20000041854 */
[--C-:B------:R-:W-:Y:S01]  /*118e0*/  FFMA.FTZ R104, R114, UR10, -R55.reuse ;  /* 0x0000000a72687c23 */ /* 0x100fe20008010837 */
[--C-:B------:R-:W-:Y:S01]  /*118f0*/  FFMA.FTZ R114, R101, UR10, -R60.reuse ;  /* 0x0000000a65727c23 */ /* 0x100fe2000801083c */
[--C-:B------:R-:W-:Y:S01]  /*11900*/  FFMA.FTZ R101, R106, UR10, -R55.reuse ;  /* 0x0000000a6a657c23 */ /* 0x100fe20008010837 */
[--C-:B------:R-:W-:Y:S01]  /*11910*/  FFMA.FTZ R106, R64, UR10, -R55.reuse ;  /* 0x0000000a406a7c23 */ /* 0x100fe20008010837 */
[--C-:B------:R-:W-:Y:S01]  /*11920*/  FFMA.FTZ R64, R102, UR10, -R55.reuse ;  /* 0x0000000a66407c23 */ /* 0x100fe20008010837 */
[----:B------:R-:W-:Y:S01]  /*11930*/  HMMA.16816.F32.BF16 R12, R12, R22, R76 ;  /* 0x000000160c0c723c */ /* 0x000fe2000004184c */
[--C-:B------:R-:W-:Y:S01]  /*11940*/  FFMA.FTZ R85, R142, UR10, -R55.reuse ;  /* 0x0000000a8e557c23 */ /* 0x100fe20008010837 */
[----:B------:R-:W2:Y:S01]  /*11950*/  MUFU.EX2 R84, R137 ;  /* 0x0000008900547308 */ /* 0x000ea20000000800 */
[----:B------:R-:W3:Y:S01]  /*11960*/  LDSM.16.MT88.4 R20, [R153+0x6800] ;  /* 0x006800009914783b */ /* 0x000ee20000004200 */
        /* <DEDUP_REMOVED lines=8> */
[----:B------:R-:W-:Y:S01]  /*119f0*/  FFMA.FTZ R102, R36, UR10, -R60 ;  /* 0x0000000a24667c23 */ /* 0x000fe2000801083c */
[----:B------:R-:W-:Y:S01]  /*11a00*/  FFMA.FTZ R41, R38, UR10, -R55 ;  /* 0x0000000a26297c23 */ /* 0x000fe20008010837 */
[----:B------:R-:W-:Y:S01]  /*11a10*/  FFMA.FTZ R53, R180, R0, R53 ;  /* 0x00000000b4357223 */ /* 0x000fe20000010035 */
[----:B------:R-:W-:Y:S01]  /*11a20*/  FFMA.FTZ R179, R179, R62, R58 ;  /* 0x0000003eb3b37223 */ /* 0x000fe2000001003a */
[----:B------:R-:W-:Y:S01]  /*11a30*/  LDSM.16.MT88.4 R36, [R152+0x9000] ;  /* 0x009000009824783b */ /* 0x000fe20000004200 */
[--C-:B------:R-:W-:Y:S01]  /*11a40*/  FFMA.FTZ R0, R50, UR10, -R60.reuse ;  /* 0x0000000a32007c23 */ /* 0x100fe2000801083c */
[----:B------:R-:W5:Y:S01]  /*11a50*/  MUFU.EX2 R81, R81 ;  /* 0x0000005100517308 */ /* 0x000f620000000800 */
[----:B--2---:R-:W-:Y:S01]  /*11a60*/  F2FP.BF16.F32.PACK_AB R34, R84, R65 ;  /* 0x000000415422723e */ /* 0x004fe200000010ff */
[----:B------:R-:W-:Y:S01]  /*11a70*/  FADD.FTZ R52, R52, R53 ;  /* 0x0000003534347221 */ /* 0x000fe20000010000 */
[----:B------:R-:W-:Y:S01]  /*11a80*/  FADD.FTZ R56, R56, R179 ;  /* 0x000000b338387221 */ /* 0x000fe20000010000 */
[----:B------:R-:W-:-:S02]  /*11a90*/  FFMA.FTZ R179, R49, UR10, -R60 ;  /* 0x0000000a31b37c23 */ /* 0x000fc4000801083c */
[----:B------:R-:W-:Y:S01]  /*11aa0*/  FADD.FTZ R51, R51, R52 ;  /* 0x0000003433337221 */ /* 0x000fe20000010000 */
[----:B------:R-:W-:Y:S01]  /*11ab0*/  FADD.FTZ R57, R57, R56 ;  /* 0x0000003839397221 */ /* 0x000fe20000010000 */
[----:B------:R-:W-:Y:S01]  /*11ac0*/  MUFU.EX2 R78, R78 ;  /* 0x0000004e004e7308 */ /* 0x000fe20000000800 */
[----:B----4-:R-:W-:Y:S02]  /*11ad0*/  F2FP.BF16.F32.PACK_AB R33, R80, R85 ;  /* 0x000000555021723e */ /* 0x010fe400000010ff */
[----:B------:R-:W-:-:S04]  /*11ae0*/  FADD.FTZ R54, R54, R57 ;  /* 0x0000003936367221 */ /* 0x000fc80000010000 */
[----:B------:R-:W-:Y:S01]  /*11af0*/  FADD.FTZ R63, R63, R54 ;  /* 0x000000363f3f7221 */ /* 0x000fe20000010000 */
[----:B------:R-:W2:Y:S01]  /*11b00*/  MUFU.EX2 R79, R79 ;  /* 0x0000004f004f7308 */ /* 0x000ea20000000800 */
[----:B-----5:R-:W-:Y:S02]  /*11b10*/  F2FP.BF16.F32.PACK_AB R35, R81, R82 ;  /* 0x000000525123723e */ /* 0x020fe400000010ff */
[----:B------:R-:W-:-:S04]  /*11b20*/  FADD.FTZ R66, R66, R63 ;  /* 0x0000003f42427221 */ /* 0x000fc80000010000 */
[----:B------:R-:W-:Y:S01]  /*11b30*/  FADD.FTZ R65, R65, R66 ;  /* 0x0000004241417221 */ /* 0x000fe20000010000 */
[----:B-1----:R-:W-:Y:S01]  /*11b40*/  HMMA.16816.F32.BF16 R96, R32, R16, R96 ;  /* 0x000000102060723c */ /* 0x002fe20000041860 */
[----:B------:R-:W-:Y:S02]  /*11b50*/  MUFU.EX2 R77, R77 ;  /* 0x0000004d004d7308 */ /* 0x000fe40000000800 */
[----:B------:R-:W-:-:S03]  /*11b60*/  FADD.FTZ R65, R84, R65 ;  /* 0x0000004154417221 */ /* 0x000fc60000010000 */
        /* <DEDUP_REMOVED lines=24> */
[----:B------:R-:W-:-:S06]  /*11cf0*/  FADD.FTZ R78, R79, R78 ;  /* 0x0000004e4f4e7221 */ /* 0x000fcc0000010000 */
[C---:B------:R-:W-:Y:S01]  /*11d00*/  HMMA.16816.F32.BF16 R96, R32.reuse, R28, R96 ;  /* 0x0000001c2060723c */ /* 0x040fe20000041860 */
[----:B------:R-:W-:Y:S05]  /*11d10*/  MUFU.EX2 R108, R108 ;  /* 0x0000006c006c7308 */ /* 0x000fea0000000800 */
        /* <DEDUP_REMOVED lines=87> */
[----:B------:R-:W-:Y:S01]  /*12290*/  MUFU.EX2 R179, R179 ;  /* 0x000000b300b37308 */ /* 0x000fe20000000800 */
[C---:B----4-:R-:W-:Y:S06]  /*122a0*/  HMMA.16816.F32.BF16 R24, R16.reuse, R28, R24 ;  /* 0x0000001c1018723c */ /* 0x050fec0000041818 */
[----:B------:R-:W-:Y:S01]  /*122b0*/  HMMA.16816.F32.BF16 R12, R16, R30, R12 ;  /* 0x0000001e100c723c */ /* 0x000fe2000004180c */
[----:B------:R-:W4:Y:S01]  /*122c0*/  LDSM.16.MT88.4 R16, [R153+0x9000] ;  /* 0x009000009910783b */ /* 0x000f220000004200 */
[----:B------:R-:W-:-:S02]  /*122d0*/  F2FP.BF16.F32.PACK_AB R28, R119, R102 ;  /* 0x00000066771c723e */ /* 0x000fc400000010ff */
[----:B-1----:R-:W-:-:S03]  /*122e0*/  F2FP.BF16.F32.PACK_AB R29, R126, R41 ;  /* 0x000000297e1d723e */ /* 0x002fc600000010ff */
[----:B------:R-:W-:Y:S02]  /*122f0*/  F2FP.BF16.F32.PACK_AB R30, R100, R3 ;  /* 0x00000003641e723e */ /* 0x000fe400000010ff */
[----:B---3--:R-:W-:-:S07]  /*12300*/  F2FP.BF16.F32.PACK_AB R31, R121, R42 ;  /* 0x0000002a791f723e */ /* 0x008fce00000010ff */
[C---:B-----5:R-:W-:Y:S06]  /*12310*/  HMMA.16816.F32.BF16 R96, R28.reuse, R20, R96 ;  /* 0x000000141c60723c */ /* 0x060fec0000041860 */
[C---:B--2---:R-:W-:Y:S01]  /*12320*/  HMMA.16816.F32.BF16 R4, R28.reuse, R32, R4 ;  /* 0x000000201c04723c */ /* 0x044fe20000041804 */
[----:B------:R-:W-:Y:S02]  /*12330*/  FADD.FTZ R20, R2, R51 ;  /* 0x0000003302147221 */ /* 0x000fe40000010000 */
[----:B------:R-:W-:Y:S02]  /*12340*/  MUFU.EX2 R2, R48 ;  /* 0x0000003000027308 */ /* 0x000fe40000000800 */
[----:B------:R-:W-:Y:S01]  /*12350*/  FADD.FTZ R85, R85, R20 ;  /* 0x0000001455557221 */ /* 0x000fe20000010000 */
[----:B------:R-:W-:Y:S01]  /*12360*/  HMMA.16816.F32.BF16 R92, R28, R22, R92 ;  /* 0x000000161c5c723c */ /* 0x000fe2000004185c */
[----:B------:R-:W-:Y:S01]  /*12370*/  FFMA.FTZ R33, R47, UR10, -R55 ;  /* 0x0000000a2f217c23 */ /* 0x000fe20008010837 */
[----:B------:R-:W1:Y:S01]  /*12380*/  LDSM.16.MT88.4 R20, [R156+0x9800] ;  /* 0x009800009c14783b */ /* 0x000e620000004200 */
[----:B------:R-:W-:Y:S01]  /*12390*/  FADD.FTZ R47, R80, R85 ;  /* 0x00000055502f7221 */ /* 0x000fe20000010000 */
[----:B------:R-:W-:-:S02]  /*123a0*/  FFMA.FTZ R32, R46, UR10, -R55 ;  /* 0x0000000a2e207c23 */ /* 0x000fc40008010837 */
[C---:B------:R-:W-:Y:S01]  /*123b0*/  HMMA.16816.F32.BF16 R8, R28.reuse, R34, R8 ;  /* 0x000000221c08723c */ /* 0x040fe20000041808 */
[----:B------:R-:W-:Y:S01]  /*123c0*/  FADD.FTZ R82, R82, R47 ;  /* 0x0000002f52527221 */ /* 0x000fe20000010000 */
[----:B------:R-:W2:Y:S03]  /*123d0*/  MUFU.EX2 R33, R33 ;  /* 0x0000002100217308 */ /* 0x000ea60000000800 */
[----:B------:R-:W-:Y:S01]  /*123e0*/  FADD.FTZ R82, R81, R82 ;  /* 0x0000005251527221 */ /* 0x000fe20000010000 */
[----:B------:R-:W-:Y:S01]  /*123f0*/  HMMA.16816.F32.BF16 R24, R28, R36, R24 ;  /* 0x000000241c18723c */ /* 0x000fe20000041818 */
[----:B------:R-:W-:-:S03]  /*12400*/  FFMA.FTZ R35, R45, UR10, -R55 ;  /* 0x0000000a2d237c23 */ /* 0x000fc60008010837 */
[----:B------:R-:W-:Y:S02]  /*12410*/  MUFU.EX2 R32, R32 ;  /* 0x0000002000207308 */ /* 0x000fe40000000800 */
[C---:B----4-:R-:W-:Y:S06]  /*12420*/  HMMA.16816.F32.BF16 R68, R28.reuse, R16, R68 ;  /* 0x000000101c44723c */ /* 0x050fec0000041844 */
[----:B------:R-:W3:Y:S01]  /*12430*/  MUFU.EX2 R35, R35 ;  /* 0x0000002300237308 */ /* 0x000ee20000000800 */
[----:B------:R-:W-:Y:S01]  /*12440*/  FADD.FTZ R17, R87, R82 ;  /* 0x0000005257117221 */ /* 0x000fe20000010000 */
[C---:B------:R-:W-:Y:S01]  /*12450*/  HMMA.16816.F32.BF16 R72, R28.reuse, R18, R72 ;  /* 0x000000121c48723c */ /* 0x040fe20000041848 */
[----:B------:R-:W4:Y:S02]  /*12460*/  LDSM.16.MT88.4 R84, [R154+0x9800] ;  /* 0x009800009a54783b */ /* 0x000f240000004200 */
[----:B------:R-:W-:Y:S01]  /*12470*/  FADD.FTZ R88, R88, R17 ;  /* 0x0000001158587221 */ /* 0x000fe20000010000 */
[----:B------:R-:W-:Y:S01]  /*12480*/  FADD.FTZ R17, R77, R78 ;  /* 0x0000004e4d117221 */ /* 0x000fe20000010000 */
[----:B--2---:R-:W-:Y:S01]  /*12490*/  F2FP.BF16.F32.PACK_AB R77, R33, R2 ;  /* 0x00000002214d723e */ /* 0x004fe200000010ff */
[----:B------:R-:W-:Y:S01]  /*124a0*/  HMMA.16816.F32.BF16 R12, R28, R38, R12 ;  /* 0x000000261c0c723c */ /* 0x000fe2000004180c */
[----:B------:R-:W-:Y:S01]  /*124b0*/  FADD.FTZ R83, R83, R88 ;  /* 0x0000005853537221 */ /* 0x000fe20000010000 */
[----:B------:R-:W-:Y:S01]  /*124c0*/  FADD.FTZ R17, R76, R17 ;  /* 0x000000114c117221 */ /* 0x000fe20000010000 */
[----:B------:R-:W-:-:S02]  /*124d0*/  F2FP.BF16.F32.PACK_AB R76, R43, R40 ;  /* 0x000000282b4c723e */ /* 0x000fc400000010ff */
[----:B------:R-:W-:Y:S01]  /*124e0*/  FADD.FTZ R90, R90, R83 ;  /* 0x000000535a5a7221 */ /* 0x000fe20000010000 */
[----:B------:R-:W-:Y:S01]  /*124f0*/  F2FP.BF16.F32.PACK_AB R78, R179, R0 ;  /* 0x00000000b34e723e */ /* 0x000fe200000010ff */
[----:B------:R-:W-:Y:S02]  /*12500*/  FADD.FTZ R28, R110, R17 ;  /* 0x000000116e1c7221 */ /* 0x000fe40000010000 */
[----:B------:R-:W-:Y:S01]  /*12510*/  FADD.FTZ R109, R109, R90 ;  /* 0x0000005a6d6d7221 */ /* 0x000fe20000010000 */
[----:B---3--:R-:W-:Y:S01]  /*12520*/  F2FP.BF16.F32.PACK_AB R79, R35, R32 ;  /* 0x00000020234f723e */ /* 0x008fe200000010ff */
[----:B------:R-:W-:Y:S01]  /*12530*/  FADD.FTZ R28, R89, R28 ;  /* 0x0000001c591c7221 */ /* 0x000fe20000010000 */
[----:B------:R-:W2:Y:S01]  /*12540*/  LDSM.16.MT88.4 R16, [R153+0x9800] ;  /* 0x009800009910783b */ /* 0x000ea20000004200 */
        /* <DEDUP_REMOVED lines=8> */
[----:B------:R-:W-:Y:S01]  /*125d0*/  FADD.FTZ R29, R113, R116 ;  /* 0x00000074711d7221 */ /* 0x000fe20000010000 */
[----:B------:R-:W1:Y:S01]  /*125e0*/  LDSM.16.MT88.4 R20, [R152+0x9800] ;  /* 0x009800009814783b */ /* 0x000e620000004200 */
[----:B------:R-:W-:-:S02]  /*125f0*/  FADD.FTZ R122, R122, R117 ;  /* 0x000000757a7a7221 */ /* 0x000fc40000010000 */
[----:B------:R-:W-:Y:S02]  /*12600*/  FADD.FTZ R29, R120, R29 ;  /* 0x0000001d781d7221 */ /* 0x000fe40000010000 */
[----:B------:R-:W-:Y:S01]  /*12610*/  FADD.FTZ R103, R103, R122 ;  /* 0x0000007a67677221 */ /* 0x000fe20000010000 */
[----:B----4-:R-:W-:Y:S03]  /*12620*/  HMMA.16816.F32.BF16 R88, R76, R84, R4 ;  /* 0x000000544c58723c */ /* 0x010fe60000041804 */
[----:B------:R-:W-:-:S04]  /*12630*/  FADD.FTZ R124, R124, R103 ;  /* 0x000000677c7c7221 */ /* 0x000fc80000010000 */
[----:B------:R-:W-:Y:S01]  /*12640*/  FADD.FTZ R105, R105, R124 ;  /* 0x0000007c69697221 */ /* 0x000fe20000010000 */
[C---:B------:R-:W-:Y:S01]  /*12650*/  HMMA.16816.F32.BF16 R84, R76.reuse, R86, R8 ;  /* 0x000000564c54723c */ /* 0x040fe20000041808 */
[----:B------:R-:W-:Y:S02]  /*12660*/  FADD.FTZ R4, R104, R29 ;  /* 0x0000001d68047221 */ /* 0x000fe40000010000 */
[----:B------:R-:W-:Y:S02]  /*12670*/  FADD.FTZ R112, R112, R105 ;  /* 0x0000006970707221 */ /* 0x000fe40000010000 */
[----:B------:R-:W-:Y:S02]  /*12680*/  FADD.FTZ R4, R115, R4 ;  /* 0x0000000473047221 */ /* 0x000fe40000010000 */
[----:B------:R-:W-:Y:S02]  /*12690*/  FADD.FTZ R67, R67, R112 ;  /* 0x0000007043437221 */ /* 0x000fe40000010000 */
[----:B------:R-:W-:Y:S01]  /*126a0*/  FADD.FTZ R5, R101, R4 ;  /* 0x0000000465057221 */ /* 0x000fe20000010000 */
[----:B--2---:R-:W-:Y:S03]  /*126b0*/  HMMA.16816.F32.BF16 R68, R76, R16, R68 ;  /* 0x000000104c44723c */ /* 0x004fe60000041844 */
[----:B------:R-:W-:-:S04]  /*126c0*/  FADD.FTZ R5, R106, R5 ;  /* 0x000000056a057221 */ /* 0x000fc80000010000 */
        /* <DEDUP_REMOVED lines=22> */
[----:B------:R-:W-:Y:S01]  /*12830*/  MOV R0, R59 ;  /* 0x0000003b00007202 */ /* 0x000fe20000000f00 */
[----:B------:R-:W-:-:S07]  /*12840*/  FADD.FTZ R180, R35, R32 ;  /* 0x0000002023b47221 */ /* 0x000fce0000010000 */
.L_x_7507:
        /* <DEDUP_REMOVED lines=16> */
.L_x_7517:
[----:B------:R-:W-:Y:S04]  /*12950*/  DEPBAR.LE SB0, 0x0 ;  /* 0x000080000000791a */ /* 0x000fe80000000000 */
[----:B------:R-:W-:Y:S01]  /*12960*/  BAR.SYNC.DEFER_BLOCKING 0x0 ;  /* 0x0000000000007b1d */ /* 0x000fe20000010000 */
[----:B------:R-:W-:Y:S01]  /*12970*/  ISETP.NE.AND P6, PT, R170, RZ, PT ;  /* 0x000000ffaa00720c */ /* 0x000fe20003fc5270 */
[----:B------:R-:W-:Y:S01]  /*12980*/  VIADD R174, R174, 0xffffffff ;  /* 0xffffffffaeae7836 */ /* 0x000fe20000000000 */
[----:B------:R-:W-:Y:S01]  /*12990*/  MOV R8, R178 ;  /* 0x000000b200087202 */ /* 0x000fe20000000f00 */
[----:B------:R-:W-:Y:S10]  /*129a0*/  IMAD.MOV.U32 R37, RZ, RZ, R177 ;  /* 0x000000ffff257224 */ /* 0x000ff400078e00b1 */
[----:B------:R-:W-:Y:S05]  /*129b0*/  @!P6 BRA `(.L_x_7514) ;  /* 0x0000000000f4e947 */ /* 0x000fea0003800000 */
        /* <DEDUP_REMOVED lines=61> */
.L_x_7514:
        /* <DEDUP_REMOVED lines=28> */
[----:B------:R-:W-:Y:S03]  /*12f50*/  ISETP.GT.AND P0, PT, R174, R163, PT ;  /* 0x000000a3ae00720c */ /* 0x000fe60003f04270 */
        /* <DEDUP_REMOVED lines=173> */
.L_x_7516:
        /* <DEDUP_REMOVED lines=28> */
.L_x_7515:
        /* <DEDUP_REMOVED lines=440> */
.L_x_7513:
        /* <DEDUP_REMOVED lines=8> */
[----:B------:R-:W5:Y:S01]  /*157f0*/  LDC R41, c[0x0][0x270] ;  /* 0x00009c00ff297b82 */ /* 0x000f620000000800 */
[----:B------:R-:W5:Y:S01]  /*15800*/  S2R R13, SR_TID.X ;  /* 0x00000000000d7919 */ /* 0x000f620000002100 */
[----:B------:R-:W5:Y:S01]  /*15810*/  S2R R40, SR_CTAID.X ;  /* 0x0000000000287919 */ /* 0x000f620000002500 */
[----:B-1----:R-:W-:Y:S01]  /*15820*/  FADD.FTZ R7, R4, R179 ;  /* 0x000000b304077221 */ /* 0x002fe20000010000 */
[----:B--2---:R-:W-:Y:S01]  /*15830*/  ULEA UR5, UR5, UR4, 0x18 ;  /* 0x0000000405057291 */ /* 0x004fe2000f8ec03f */
[----:B---3--:R-:W-:-:S03]  /*15840*/  FADD.FTZ R10, R5, R180 ;  /* 0x000000b4050a7221 */ /* 0x008fc60000010000 */
[----:B------:R-:W1:Y:S01]  /*15850*/  SHFL.BFLY PT, R6, R7, 0x1, 0x1f ;  /* 0x0c201f0007067f89 */ /* 0x000e6200000e0000 */
[----:B------:R-:W2:Y:S03]  /*15860*/  S2UR UR4, SR_CTAID.Z ;  /* 0x00000000000479c3 */ /* 0x000ea60000002700 */
[----:B------:R-:W3:Y:S01]  /*15870*/  SHFL.BFLY PT, R5, R10, 0x1, 0x1f ;  /* 0x0c201f000a057f89 */ /* 0x000ee200000e0000 */
[----:B----4-:R-:W-:-:S04]  /*15880*/  SHF.R.S32.HI R4, RZ, 0x1f, R3 ;  /* 0x0000001fff047819 */ /* 0x010fc80000011403 */
[CC--:B------:R-:W-:Y:S02]  /*15890*/  LEA.HI R8, R4.reuse, R3.reuse, RZ, 0x2 ;  /* 0x0000000304087211 */ /* 0x0c0fe400078f10ff */
[----:B------:R-:W-:Y:S02]  /*158a0*/  LEA.HI R4, R4, R3, RZ, 0x5 ;  /* 0x0000000304047211 */ /* 0x000fe400078f28ff */
[----:B------:R-:W-:Y:S01]  /*158b0*/  SHF.R.S32.HI R12, RZ, 0x2, R8 ;  /* 0x00000002ff0c7819 */ /* 0x000fe20000011408 */
[----:B-1----:R-:W-:Y:S01]  /*158c0*/  FADD.FTZ R6, R7, R6 ;  /* 0x0000000607067221 */ /* 0x002fe20000010000 */
[----:B------:R-:W-:Y:S02]  /*158d0*/  SHF.R.S32.HI R7, RZ, 0x1f, R8 ;  /* 0x0000001fff077819 */ /* 0x000fe40000011408 */
[----:B------:R-:W-:Y:S01]  /*158e0*/  LOP3.LUT R8, R8, 0x1ffffffc, RZ, 0xc0, !PT ;  /* 0x1ffffffc08087812 */ /* 0x000fe200078ec0ff */
[----:B---3--:R-:W-:Y:S01]  /*158f0*/  FADD.FTZ R5, R10, R5 ;  /* 0x000000050a057221 */ /* 0x008fe20000010000 */
[----:B------:R-:W-:Y:S01]  /*15900*/  BAR.SYNC.DEFER_BLOCKING 0x0 ;  /* 0x0000000000007b1d */ /* 0x000fe20000010000 */
[----:B------:R-:W-:-:S02]  /*15910*/  FSETP.NE.FTZ.AND P3, PT, R6, RZ, PT ;  /* 0x000000ff0600720b */ /* 0x000fc40003f75000 */
[----:B-----5:R-:W-:Y:S02]  /*15920*/  SHF.R.S32.HI R10, RZ, 0x1f, R13 ;  /* 0x0000001fff0a7819 */ /* 0x020fe4000001140d */
[----:B------:R-:W-:Y:S02]  /*15930*/  FSETP.NE.FTZ.AND P0, PT, R5, RZ, PT ;  /* 0x000000ff0500720b */ /* 0x000fe40003f15000 */
[----:B------:R-:W-:Y:S02]  /*15940*/  LEA.HI R7, R7, R12, RZ, 0x3 ;  /* 0x0000000c07077211 */ /* 0x000fe400078f18ff */
[----:B------:R-:W-:Y:S02]  /*15950*/  LEA.HI R10, R10, R13, RZ, 0x4 ;  /* 0x0000000d0a0a7211 */ /* 0x000fe400078f20ff */
[----:B------:R-:W-:Y:S02]  /*15960*/  LOP3.LUT R7, R7, 0xfffffff8, RZ, 0xc0, !PT ;  /* 0xfffffff807077812 */ /* 0x000fe400078ec0ff */
[----:B------:R-:W-:Y:S01]  /*15970*/  SHF.R.S32.HI R10, RZ, 0x4, R10 ;  /* 0x00000004ff0a7819 */ /* 0x000fe2000001140a */
[----:B------:R-:W1:Y:S01]  /*15980*/  @P3 MUFU.RCP R11, R6 ;  /* 0x00000006000b3308 */ /* 0x000e620000001000 */
[----:B------:R-:W-:Y:S01]  /*15990*/  IADD3 R7, R12, -R7, RZ ;  /* 0x800000070c077210 */ /* 0x000fe20007ffe0ff */
[----:B------:R-:W3:Y:S01]  /*159a0*/  @P3 LDC R45, c[0x0][0x2e8] ;  /* 0x0000ba00ff2d3b82 */ /* 0x000ee20000000800 */
[----:B------:R-:W-:Y:S01]  /*159b0*/  IADD3 R8, -R8, R3, RZ ;  /* 0x0000000308087210 */ /* 0x000fe20007ffe1ff */
[----:B------:R-:W-:Y:S01]  /*159c0*/  IMAD.SHL.U32 R12, R10, 0x40, RZ ;  /* 0x000000400a0c7824 */ /* 0x000fe200078e00ff */
[----:B------:R-:W-:-:S03]  /*159d0*/  R2P PR, R7, 0x6 ;  /* 0x0000000607007804 */ /* 0x000fc60000000000 */
[----:B------:R-:W4:Y:S01]  /*159e0*/  @P0 MUFU.RCP R9, R5 ;  /* 0x0000000500090308 */ /* 0x000f220000001000 */
[----:B------:R-:W-:Y:S01]  /*159f0*/  LOP3.LUT R12, R12, 0x1c0, RZ, 0xc0, !PT ;  /* 0x000001c00c0c7812 */ /* 0x000fe200078ec0ff */
[----:B------:R-:W5:Y:S06]  /*15a00*/  @P0 LDC R43, c[0x0][0x2e8] ;  /* 0x0000ba00ff2b0b82 */ /* 0x000f6c0000000800 */
[----:B------:R-:W2:Y:S01]  /*15a10*/  @P3 MUFU.LG2 R6, R6 ;  /* 0x0000000600063308 */ /* 0x000ea20000000c00 */
        /* <DEDUP_REMOVED lines=17> */
[C---:B----4-:R-:W-:Y:S01]  /*15b30*/  FMUL.FTZ R99, R9.reuse, R99 ;  /* 0x0000006309637220 */ /* 0x050fe20000410000 */
[C---:B------:R-:W-:Y:S01]  /*15b40*/  FMUL.FTZ R98, R9.reuse, R98 ;  /* 0x0000006209627220 */ /* 0x040fe20000410000 */
[----:B------:R-:W-:Y:S01]  /*15b50*/  FMUL.FTZ R95, R9, R95 ;  /* 0x0000005f095f7220 */ /* 0x000fe20000410000 */
[----:B------:R-:W-:Y:S01]  /*15b60*/  SHF.L.U32 R13, R11, 0x2, RZ ;  /* 0x000000020b0d7819 */ /* 0x000fe200000006ff */
[C---:B------:R-:W-:Y:S01]  /*15b70*/  FMUL.FTZ R94, R9.reuse, R94 ;  /* 0x0000005e095e7220 */ /* 0x040fe20000410000 */
[C---:B------:R-:W-:Y:S01]  /*15b80*/  FMUL.FTZ R91, R9.reuse, R91 ;  /* 0x0000005b095b7220 */ /* 0x040fe20000410000 */
[C---:B------:R-:W-:Y:S01]  /*15b90*/  FMUL.FTZ R90, R9.reuse, R90 ;  /* 0x0000005a095a7220 */ /* 0x040fe20000410000 */
[----:B------:R-:W-:Y:S01]  /*15ba0*/  LOP3.LUT R13, R12, 0x38, R13, 0xf8, !PT ;  /* 0x000000380c0d7812 */ /* 0x000fe200078ef80d */
[C---:B------:R-:W-:Y:S01]  /*15bb0*/  FMUL.FTZ R87, R9.reuse, R87 ;  /* 0x0000005709577220 */ /* 0x040fe20000410000 */
[C---:B------:R-:W-:Y:S01]  /*15bc0*/  FMUL.FTZ R86, R9.reuse, R86 ;  /* 0x0000005609567220 */ /* 0x040fe20000410000 */
[C---:B------:R-:W-:Y:S01]  /*15bd0*/  FMUL.FTZ R71, R9.reuse, R71 ;  /* 0x0000004709477220 */ /* 0x040fe20000410000 */
[C---:B------:R-:W-:Y:S01]  /*15be0*/  FMUL.FTZ R70, R9.reuse, R70 ;  /* 0x0000004609467220 */ /* 0x040fe20000410000 */
[C---:B------:R-:W-:Y:S01]  /*15bf0*/  FMUL.FTZ R75, R9.reuse, R75 ;  /* 0x0000004b094b7220 */ /* 0x040fe20000410000 */
[C---:B------:R-:W-:Y:S01]  /*15c00*/  FMUL.FTZ R74, R9.reuse, R74 ;  /* 0x0000004a094a7220 */ /* 0x040fe20000410000 */
[----:B------:R-:W-:Y:S01]  /*15c10*/  SHF.R.U32.HI R12, RZ, 0x3, R12 ;  /* 0x00000003ff0c7819 */ /* 0x000fe2000001160c */
[C---:B------:R-:W-:Y:S01]  /*15c20*/  FMUL.FTZ R83, R9.reuse, R83 ;  /* 0x0000005309537220 */ /* 0x040fe20000410000 */
[C---:B------:R-:W-:Y:S01]  /*15c30*/  FMUL.FTZ R82, R9.reuse, R82 ;  /* 0x0000005209527220 */ /* 0x040fe20000410000 */
[C---:B------:R-:W-:Y:S01]  /*15c40*/  FMUL.FTZ R79, R9.reuse, R79 ;  /* 0x0000004f094f7220 */ /* 0x040fe20000410000 */
[----:B------:R-:W-:Y:S01]  /*15c50*/  FMUL.FTZ R78, R9, R78 ;  /* 0x0000004e094e7220 */ /* 0x000fe20000410000 */
[----:B------:R-:W-:Y:S01]  /*15c60*/  IMAD.SHL.U32 R9, R7, 0x40, RZ ;  /* 0x0000004007097824 */ /* 0x000fe200078e00ff */
[----:B------:R-:W-:Y:S01]  /*15c70*/  LOP3.LUT R12, R13, R12, RZ, 0x3c, !PT ;  /* 0x0000000c0d0c7212 */ /* 0x000fe200078e3cff */
[----:B------:R-:W1:Y:S01]  /*15c80*/  @P0 MUFU.LG2 R5, R5 ;  /* 0x0000000500050308 */ /* 0x000e620000000c00 */
[----:B------:R-:W-:Y:S01]  /*15c90*/  LOP3.LUT R13, R7, 0x1, RZ, 0xc0, !PT ;  /* 0x00000001070d7812 */ /* 0x000fe200078ec0ff */
[----:B--2---:R-:W-:Y:S01]  /*15ca0*/  @P3 FMUL.FTZ R47, R6, 0.69314718246459960938 ;  /* 0x3f317218062f3820 */ /* 0x004fe20000410000 */
[----:B------:R-:W-:-:S02]  /*15cb0*/  SHF.R.S32.HI R7, RZ, 0x5, R4 ;  /* 0x00000005ff077819 */ /* 0x000fc40000011404 */
[----:B------:R-:W-:Y:S02]  /*15cc0*/  LOP3.LUT R9, R9, 0x1c0, RZ, 0xc0, !PT ;  /* 0x000001c009097812 */ /* 0x000fe400078ec0ff */
[----:B------:R-:W-:Y:S02]  /*15cd0*/  LEA R8, R7, R8, 0x9 ;  /* 0x0000000807087211 */ /* 0x000fe400078e48ff */
[----:B------:R-:W-:Y:S02]  /*15ce0*/  LEA.HI R9, R9, R9, RZ, 0x1d ;  /* 0x0000000909097211 */ /* 0x000fe400078fe8ff */
[----:B------:R-:W-:Y:S02]  /*15cf0*/  ISETP.NE.U32.AND P4, PT, R13, 0x1, PT ;  /* 0x000000010d00780c */ /* 0x000fe40003f85070 */
[----:B------:R-:W-:Y:S01]  /*15d00*/  LEA R8, R8, R9, 0x1 ;  /* 0x0000000908087211 */ /* 0x000fe200078e08ff */
[----:B------:R-:W-:Y:S01]  /*15d10*/  IMAD.MOV.U32 R9, RZ, RZ, 0x40 ;  /* 0x00000040ff097424 */ /* 0x000fe200078e00ff */
[----:B------:R-:W-:Y:S01]  /*15d20*/  LOP3.LUT R13, R11, 0xffffffe, RZ, 0xc0, !PT ;  /* 0x0ffffffe0b0d7812 */ /* 0x000fe200078ec0ff */
[----:B------:R-:W-:Y:S01]  /*15d30*/  IMAD.MOV.U32 R11, RZ, RZ, 0x20 ;  /* 0x00000020ff0b7424 */ /* 0x000fe200078e00ff */
[----:B------:R-:W-:Y:S01]  /*15d40*/  LEA R8, R8, UR5, 0x2 ;  /* 0x0000000508087c11 */ /* 0x000fe2000f8e10ff */
[----:B-1----:R-:W-:Y:S01]  /*15d50*/  @P0 FMUL.FTZ R5, R5, 0.69314718246459960938 ;  /* 0x3f31721805050820 */ /* 0x002fe20000410000 */
[----:B------:R-:W-:-:S02]  /*15d60*/  IADD3 R13, R168, -R13, RZ ;  /* 0x8000000da80d7210 */ /* 0x000fc40007ffe0ff */
[----:B------:R-:W-:Y:S01]  /*15d70*/  SEL R11, R11, 0xffffffe0, P4 ;  /* 0xffffffe00b0b7807 */ /* 0x000fe20002000000 */
[----:B------:R-:W-:Y:S01]  /*15d80*/  STS.64 [R8], R96 ;  /* 0x0000006008007388 */ /* 0x000fe20000000a00 */
[C---:B------:R-:W-:Y:S01]  /*15d90*/  IADD3 R16, R8.reuse, 0x80, RZ ;  /* 0x0000008008107810 */ /* 0x040fe20007ffe0ff */
[C---:B------:R-:W-:Y:S01]  /*15da0*/  @P2 VIADD R16, R8.reuse, 0xffffff80 ;  /* 0xffffff8008102836 */ /* 0x040fe20000000000 */
[----:B------:R-:W-:Y:S01]  /*15db0*/  SEL R9, R9, 0xffffffc0, !P1 ;  /* 0xffffffc009097807 */ /* 0x000fe20004800000 */
[----:B------:R1:W-:Y:S01]  /*15dc0*/  STS.64 [R8+0x800], R98 ;  /* 0x0008006208007388 */ /* 0x0003e20000000a00 */
[C---:B------:R-:W-:Y:S02]  /*15dd0*/  IADD3 R14, R8.reuse, R11, RZ ;  /* 0x0000000b080e7210 */ /* 0x040fe40007ffe0ff */
[----:B------:R-:W-:Y:S01]  /*15de0*/  LEA R12, R13, R12, 0x2 ;  /* 0x0000000c0d0c7211 */ /* 0x000fe200078e10ff */
[----:B------:R-:W-:Y:S01]  /*15df0*/  IMAD.IADD R13, R8, 0x1, R9 ;  /* 0x00000001080d7824 */ /* 0x000fe200078e0209 */
[----:B------:R-:W-:Y:S01]  /*15e00*/  IADD3 R18, R11, R16, RZ ;  /* 0x000000100b127210 */ /* 0x000fe20007ffe0ff */
[----:B------:R2:W-:Y:S01]  /*15e10*/  STS.64 [R14], R92 ;  /* 0x0000005c0e007388 */ /* 0x0005e20000000a00 */
[----:B------:R-:W-:-:S02]  /*15e20*/  IADD3 R15, R14, R9, RZ ;  /* 0x000000090e0f7210 */ /* 0x000fc40007ffe0ff */
[C---:B------:R-:W-:Y:S01]  /*15e30*/  IADD3 R17, R9.reuse, R16, RZ ;  /* 0x0000001009117210 */ /* 0x040fe20007ffe0ff */
[----:B------:R2:W-:Y:S01]  /*15e40*/  STS.64 [R14+0x800], R94 ;  /* 0x0008005e0e007388 */ /* 0x0005e20000000a00 */
[----:B------:R-:W-:Y:S01]  /*15e50*/  IMAD.IADD R19, R9, 0x1, R18 ;  /* 0x0000000109137824 */ /* 0x000fe200078e0212 */
[----:B------:R-:W-:Y:S02]  /*15e60*/  LEA R42, R12, UR5, 0x2 ;  /* 0x000000050c2a7c11 */ /* 0x000fe4000f8e10ff */
[----:B------:R2:W-:Y:S01]  /*15e70*/  STS.64 [R13], R88 ;  /* 0x000000580d007388 */ /* 0x0005e20000000a00 */
[----:B------:R-:W-:Y:S02]  /*15e80*/  LOP3.LUT R4, R4, 0xffffffe0, RZ, 0xc0, !PT ;  /* 0xffffffe004047812 */ /* 0x000fe400078ec0ff */
[----:B------:R-:W-:Y:S01]  /*15e90*/  SHF.R.S32.HI R44, RZ, 0x1f, R7 ;  /* 0x0000001fff2c7819 */ /* 0x000fe20000011407 */
[----:B------:R2:W-:Y:S01]  /*15ea0*/  STS.64 [R13+0x800], R90 ;  /* 0x0008005a0d007388 */ /* 0x0005e20000000a00 */
[----:B------:R-:W-:Y:S01]  /*15eb0*/  IADD3 R4, -R4, R3, RZ ;  /* 0x0000000304047210 */ /* 0x000fe20007ffe1ff */
[----:B------:R-:W-:Y:S01]  /*15ec0*/  IMAD.MOV.U32 R3, RZ, RZ, -0x800000 ;  /* 0xff800000ff037424 */ /* 0x000fe200078e00ff */
[----:B------:R-:W-:Y:S01]  /*15ed0*/  LEA.HI R44, R44, R7, RZ, 0x2 ;  /* 0x000000072c2c7211 */ /* 0x000fe200078f10ff */
[----:B------:R2:W-:Y:S01]  /*15ee0*/  STS.64 [R15], R84 ;  /* 0x000000540f007388 */ /* 0x0005e20000000a00 */
[----:B------:R-:W-:Y:S01]  /*15ef0*/  LOP3.LUT P1, RZ, R4, 0x3, RZ, 0xc0, !PT ;  /* 0x0000000304ff7812 */ /* 0x000fe2000782c0ff */
[----:B---3--:R-:W-:Y:S01]  /*15f00*/  @P3 FFMA.FTZ R3, R2, R45, R47 ;  /* 0x0000002d02033223 */ /* 0x008fe2000001002f */
[----:B------:R-:W-:Y:S01]  /*15f10*/  IADD3 R4, -R171, RZ, RZ ;  /* 0x000000ffab047210 */ /* 0x000fe20007ffe1ff */
[----:B------:R2:W-:Y:S01]  /*15f20*/  STS.64 [R15+0x800], R86 ;  /* 0x000800560f007388 */ /* 0x0005e20000000a00 */
[----:B-1----:R-:W1:Y:S01]  /*15f30*/  LDC.64 R8, c[0x0][0x2c0] ;  /* 0x0000b000ff087b82 */ /* 0x002e620000000a00 */
[----:B------:R-:W-:-:S02]  /*15f40*/  LOP3.LUT R44, R44, 0xffffffc, RZ, 0xc0, !PT ;  /* 0x0ffffffc2c2c7812 */ /* 0x000fc400078ec0ff */
[----:B------:R2:W-:Y:S01]  /*15f50*/  STS.64 [R16], R68 ;  /* 0x0000004410007388 */ /* 0x0005e20000000a00 */
[----:B------:R-:W-:Y:S01]  /*15f60*/  IMAD R4, R41, R4, UR4 ;  /* 0x0000000429047e24 */ /* 0x000fe2000f8e0204 */
[----:B------:R-:W-:Y:S02]  /*15f70*/  IADD3 R7, R7, -R44, RZ ;  /* 0x8000002c07077210 */ /* 0x000fe40007ffe0ff */
[----:B------:R2:W-:Y:S01]  /*15f80*/  STS.64 [R16+0x800], R70 ;  /* 0x0008004610007388 */ /* 0x0005e20000000a00 */
[----:B------:R-:W-:Y:S02]  /*15f90*/  SHF.L.U32 R6, R40, 0x6, RZ ;  /* 0x0000000628067819 */ /* 0x000fe400000006ff */
[----:B------:R-:W-:Y:S01]  /*15fa0*/  SHF.L.U32 R44, R168, 0x2, RZ ;  /* 0x00000002a82c7819 */ /* 0x000fe200000006ff */
[----:B------:R2:W-:Y:S01]  /*15fb0*/  STS.64 [R18], R72 ;  /* 0x0000004812007388 */ /* 0x0005e20000000a00 */
[----:B------:R-:W-:Y:S02]  /*15fc0*/  IMAD R7, R7, 0x10, R176 ;  /* 0x0000001007077824 */ /* 0x000fe400078e02b0 */
[----:B------:R-:W-:Y:S01]  /*15fd0*/  SHF.R.S32.HI R45, RZ, 0x1f, R44 ;  /* 0x0000001fff2d7819 */ /* 0x000fe2000001142c */
[----:B------:R2:W-:Y:S04]  /*15fe0*/  STS.64 [R18+0x800], R74 ;  /* 0x0008004a12007388 */ /* 0x0005e80000000a00 */
[----:B------:R2:W-:Y:S04]  /*15ff0*/  STS.64 [R17], R80 ;  /* 0x0000005011007388 */ /* 0x0005e80000000a00 */
[----:B------:R2:W-:Y:S04]  /*16000*/  STS.64 [R17+0x800], R82 ;  /* 0x0008005211007388 */ /* 0x0005e80000000a00 */
[----:B------:R2:W-:Y:S04]  /*16010*/  STS.64 [R19], R76 ;  /* 0x0000004c13007388 */ /* 0x0005e80000000a00 */
[----:B------:R2:W-:Y:S01]  /*16020*/  STS.64 [R19+0x800], R78 ;  /* 0x0008004e13007388 */ /* 0x0005e20000000a00 */
[----:B------:R-:W-:Y:S06]  /*16030*/  BAR.SYNC.DEFER_BLOCKING 0x0 ;  /* 0x0000000000007b1d */ /* 0x000fec0000010000 */
[----:B------:R-:W1:Y:S01]  /*16040*/  S2R R11, SR_CTAID.Y ;  /* 0x00000000000b7919 */ /* 0x000e620000002600 */
[----:B------:R2:W3:Y:S04]  /*16050*/  LDS.128 R36, [R42] ;  /* 0x000000002a247984 */ /* 0x0004e80000000c00 */
[----:B------:R2:W4:Y:S04]  /*16060*/  LDS.128 R32, [R42+0x800] ;  /* 0x000800002a207984 */ /* 0x0005280000000c00 */
[----:B------:R2:W2:Y:S04]  /*16070*/  LDS.128 R28, [R42+0x1000] ;  /* 0x001000002a1c7984 */ /* 0x0004a80000000c00 */
[----:B------:R2:W2:Y:S04]  /*16080*/  LDS.128 R24, [R42+0x1800] ;  /* 0x001800002a187984 */ /* 0x0004a80000000c00 */
[----:B------:R2:W2:Y:S01]  /*16090*/  LDS.128 R20, [R42+0x2000] ;  /* 0x002000002a147984 */ /* 0x0004a20000000c00 */
[----:B-1----:R-:W-:Y:S01]  /*160a0*/  IMAD R8, R11, R8, R171 ;  /* 0x000000080b087224 */ /* 0x002fe200078e02ab */
[----:B------:R-:W-:Y:S01]  /*160b0*/  MOV R11, 0xff800000 ;  /* 0xff800000000b7802 */ /* 0x000fe20000000f00 */
[----:B-----5:R-:W-:Y:S01]  /*160c0*/  @P0 FFMA.FTZ R11, R0, R43, R5 ;  /* 0x0000002b000b0223 */ /* 0x020fe20000010005 */
[----:B------:R1:W1:Y:S01]  /*160d0*/  LDS.128 R16, [R42+0x2800] ;  /* 0x002800002a107984 */ /* 0x0002620000000c00 */
[----:B------:R-:W-:-:S03]  /*160e0*/  IMAD R4, R8, R41, R4 ;  /* 0x0000002908047224 */ /* 0x000fc600078e0204 */
[----:B------:R1:W1:Y:S01]  /*160f0*/  LDS.128 R12, [R42+0x3000] ;  /* 0x003000002a0c7984 */ /* 0x0002620000000c00 */
[----:B------:R-:W-:Y:S01]  /*16100*/  IMAD R0, R4, R9, R6 ;  /* 0x0000000904007224 */ /* 0x000fe200078e0206 */
[----:B---3--:R-:W-:Y:S06]  /*16110*/  @P1 BRA `(.L_x_7519) ;  /* 0x0000000000301947 */ /* 0x008fec0003800000 */
        /* <DEDUP_REMOVED lines=12> */
.L_x_7519:
[----:B------:R-:W-:Y:S05]  /*161e0*/  BSYNC B0 ;  /* 0x0000000000007941 */ /* 0x000fea0003800000 */
.L_x_7518:
[----:B------:R-:W-:Y:S01]  /*161f0*/  ULDC UR4, c[0x0][0x2dc] ;  /* 0x0000b70000047ab9 */ /* 0x000fe20000000800 */
[----:B------:R-:W-:Y:S01]  /*16200*/  IMAD.WIDE R44, R10, 0x40, R44 ;  /* 0x000000400a2c7825 */ /* 0x000fe200078e022c */
[----:B---3--:R1:W3:Y:S03]  /*16210*/  LDS.128 R4, [R42+0x3800] ;  /* 0x003800002a047984 */ /* 0x0082e60000000c00 */
[----:B------:R-:W-:Y:S01]  /*16220*/  IMAD R0, R0, UR4, RZ ;  /* 0x0000000400007c24 */ /* 0x000fe2000f8e02ff */
[----:B------:R-:W-:Y:S01]  /*16230*/  ULDC.64 UR4, c[0x0][0x288] ;  /* 0x0000a20000047ab9 */ /* 0x000fe20000000a00 */
[----:B------:R-:W-:Y:S02]  /*16240*/  IMAD R169, R40, -0x40, R169 ;  /* 0xffffffc028a97824 */ /* 0x000fe400078e02a9 */
[----:B------:R-:W-:Y:S01]  /*16250*/  VIADD R8, R10, 0x8 ;  /* 0x000000080a087836 */ /* 0x000fe20000000000 */
[----:B------:R-:W-:Y:S01]  /*16260*/  IADD3 R9, P0, R0, R44, RZ ;  /* 0x0000002c00097210 */ /* 0x000fe20007f1e0ff */
[----:B------:R-:W-:-:S02]  /*16270*/  VIADD R2, R10, 0x18 ;  /* 0x000000180a027836 */ /* 0x000fc40000000000 */
[----:B------:R-:W-:Y:S01]  /*16280*/  VIADD R3, R10, 0x10 ;  /* 0x000000100a037836 */ /* 0x000fe20000000000 */
[----:B------:R-:W-:Y:S01]  /*16290*/  LEA.HI.X.SX32 R40, R0, R45, 0x1, P0 ;  /* 0x0000002d00287211 */ /* 0x000fe200000f0eff */
[C---:B------:R-:W-:Y:S01]  /*162a0*/  VIADD R0, R10.reuse, 0x30 ;  /* 0x000000300a007836 */ /* 0x040fe20000000000 */
[-C--:B------:R-:W-:Y:S02]  /*162b0*/  ISETP.GE.AND P0, PT, R10, R169.reuse, PT ;  /* 0x000000a90a00720c */ /* 0x080fe40003f06270 */
[-C--:B------:R-:W-:Y:S01]  /*162c0*/  ISETP.GE.AND P6, PT, R8, R169.reuse, PT ;  /* 0x000000a90800720c */ /* 0x080fe20003fc6270 */
[----:B------:R-:W-:Y:S01]  /*162d0*/  VIADD R8, R10, 0x20 ;  /* 0x000000200a087836 */ /* 0x000fe20000000000 */
[-C--:B------:R-:W-:Y:S01]  /*162e0*/  ISETP.GE.AND P4, PT, R2, R169.reuse, PT ;  /* 0x000000a90200720c */ /* 0x080fe20003f86270 */
[C---:B------:R-:W-:Y:S01]  /*162f0*/  VIADD R2, R10.reuse, 0x28 ;  /* 0x000000280a027836 */ /* 0x040fe20000000000 */
[-C--:B------:R-:W-:Y:S01]  /*16300*/  ISETP.GE.AND P5, PT, R3, R169.reuse, PT ;  /* 0x000000a90300720c */ /* 0x080fe20003fa6270 */
[----:B------:R-:W-:Y:S01]  /*16310*/  VIADD R10, R10, 0x38 ;  /* 0x000000380a0a7836 */ /* 0x000fe20000000000 */
[----:B------:R-:W-:-:S02]  /*16320*/  ISETP.GE.AND P3, PT, R8, R169, PT ;  /* 0x000000a90800720c */ /* 0x000fc40003f66270 */
[C---:B-12---:R-:W-:Y:S02]  /*16330*/  LEA R42, P1, R9.reuse, UR4, 0x2 ;  /* 0x00000004092a7c11 */ /* 0x046fe4000f8210ff */
[-C--:B------:R-:W-:Y:S02]  /*16340*/  ISETP.GE.AND P2, PT, R2, R169.reuse, PT ;  /* 0x000000a90200720c */ /* 0x080fe40003f46270 */
[----:B------:R-:W-:Y:S02]  /*16350*/  LEA.HI.X R43, R9, UR5, R40, 0x2, P1 ;  /* 0x00000005092b7c11 */ /* 0x000fe400088f1428 */
[----:B------:R-:W-:-:S03]  /*16360*/  ISETP.GE.AND P1, PT, R0, R169, PT ;  /* 0x000000a90000720c */ /* 0x000fc60003f26270 */
[----:B------:R1:W-:Y:S04]  /*16370*/  @!P0 STG.E.64 desc[UR6][R42.64], R36 ;  /* 0x000000242a008986 */ /* 0x0003e8000c101b06 */
[----:B------:R1:W-:Y:S01]  /*16380*/  @!P0 STG.E.64 desc[UR6][R42.64+0x8], R38 ;  /* 0x000008262a008986 */ /* 0x0003e2000c101b06 */
[----:B------:R-:W-:-:S03]  /*16390*/  ISETP.GE.AND P0, PT, R10, R169, PT ;  /* 0x000000a90a00720c */ /* 0x000fc60003f06270 */
[----:B----4-:R1:W-:Y:S04]  /*163a0*/  @!P6 STG.E.128 desc[UR6][R42.64+0x800], R32 ;  /* 0x000800202a00e986 */ /* 0x0103e8000c101d06 */
[----:B------:R1:W-:Y:S04]  /*163b0*/  @!P5 STG.E.128 desc[UR6][R42.64+0x1000], R28 ;  /* 0x0010001c2a00d986 */ /* 0x0003e8000c101d06 */
[----:B------:R1:W-:Y:S04]  /*163c0*/  @!P4 STG.E.128 desc[UR6][R42.64+0x1800], R24 ;  /* 0x001800182a00c986 */ /* 0x0003e8000c101d06 */
[----:B------:R1:W-:Y:S04]  /*163d0*/  @!P3 STG.E.128 desc[UR6][R42.64+0x2000], R20 ;  /* 0x002000142a00b986 */ /* 0x0003e8000c101d06 */
[----:B------:R1:W-:Y:S04]  /*163e0*/  @!P2 STG.E.128 desc[UR6][R42.64+0x2800], R16 ;  /* 0x002800102a00a986 */ /* 0x0003e8000c101d06 */
[----:B------:R1:W-:Y:S01]  /*163f0*/  @!P1 STG.E.128 desc[UR6][R42.64+0x3000], R12 ;  /* 0x0030000c2a009986 */ /* 0x0003e2000c101d06 */
[----:B---3--:R-:W-:Y:S05]  /*16400*/  @P0 EXIT ;  /* 0x000000000000094d */ /* 0x008fea0003800000 */
[----:B------:R-:W-:Y:S01]  /*16410*/  STG.E.128 desc[UR6][R42.64+0x3800], R4 ;  /* 0x003800042a007986 */ /* 0x000fe2000c101d06 */
[----:B------:R-:W-:Y:S05]  /*16420*/  EXIT ;  /* 0x000000000000794d */ /* 0x000fea0003800000 */
.L_x_7520:
        /* <DEDUP_REMOVED lines=13> */
.L_x_8058:


//--------------------- .text._ZN5flash24flash_fwd_splitkv_kernelI23Flash_fwd_kernel_traitsILi64ELi64ELi128ELi4ELb0ELb0EN7cutlass10bfloat16_tE19Flash_kernel_traitsILi64ELi64ELi128ELi4ES3_EELb1ELb0ELb0ELb0ELb1ELb1ELb1ELb1EEEvNS_16Flash_fwd_paramsE --------------------------
	.section	.text._ZN5flash24flash_fwd_splitkv_kernelI23Flash_fwd_kernel_traitsILi64ELi64ELi128ELi4ELb0ELb0EN7cutlass10bfloat16_tE19Flash_kernel_traitsILi64ELi64ELi128ELi4ES3_EELb1ELb0ELb0ELb0ELb1ELb1ELb1ELb1EEEvNS_16Flash_fwd_paramsE,"ax",@progbits
	.align	128
        .global         _ZN5flash24flash_fwd_splitkv_kernelI23Flash_fwd_kernel_traitsILi64ELi64ELi128ELi4ELb0ELb0EN7cutlass10bfloat16_tE19Flash_kernel_traitsILi64ELi64ELi128ELi4ES3_EELb1ELb0ELb0ELb0ELb1ELb1ELb1ELb1EEEvNS_16Flash_fwd_paramsE
        .type           _ZN5flash24flash_fwd_splitkv_kernelI23Flash_fwd_kernel_traitsILi64ELi64ELi128ELi4ELb0ELb0EN7cutlass10bfloat16_tE19Flash_kernel_traitsILi64ELi64ELi128ELi4ES3_EELb1ELb0ELb0ELb0ELb1ELb1ELb1ELb1EEEvNS_16Flash_fwd_paramsE,@function
        .size           _ZN5flash24flash_fwd_splitkv_kernelI23Flash_fwd_kernel_traitsILi64ELi64ELi128ELi4ELb0ELb0EN7cutlass10bfloat16_tE19Flash_kernel_traitsILi64ELi64ELi128ELi4ES3_EELb1ELb0ELb0ELb0ELb1ELb1ELb1ELb1EEEvNS_16Flash_fwd_paramsE,(.L_x_8059 - _ZN5flash24flash_fwd_splitkv_kernelI23Flash_fwd_kernel_traitsILi64ELi64ELi128ELi4ELb0ELb0EN7cutlass10bfloat16_tE19Flash_kernel_traitsILi64ELi64ELi128ELi4ES3_EELb1ELb0ELb0ELb0ELb1ELb1ELb1ELb1EEEvNS_16Flash_fwd_paramsE)
        .other          _ZN5flash24flash_fwd_splitkv_kernelI23Flash_fwd_kernel_traitsILi64ELi64ELi128ELi4ELb0ELb0EN7cutlass10bfloat16_tE19Flash_kernel_traitsILi64ELi64ELi128ELi4ES3_EELb1ELb0ELb0ELb0ELb1ELb1ELb1ELb1EEEvNS_16Flash_fwd_paramsE,@"STO_CUDA_ENTRY STV_DEFAULT"
_ZN5flash24flash_fwd_splitkv_kernelI23Flash_fwd_kernel_traitsILi64ELi64ELi128ELi4ELb0ELb0EN7cutlass10bfloat16_tE19Flash_kernel_traitsILi64ELi64ELi128ELi4ES3_EELb1ELb0ELb0ELb0ELb1ELb1ELb1ELb1EEEvNS_16Flash_fwd_paramsE:
.text._ZN5flash24flash_fwd_splitkv_kernelI23Flash_fwd_kernel_traitsILi64ELi64ELi128ELi4ELb0ELb0EN7cutlass10bfloat16_tE19Flash_kernel_traitsILi64ELi64ELi128ELi4ES3_EELb1ELb0ELb0ELb0ELb1ELb1ELb1ELb1EEEvNS_16Flash_fwd_paramsE:
        /* <DEDUP_REMOVED lines=59> */
.L_x_7521:
[----:B------:R-:W1:Y:S02]  /*03b0*/  LDC R73, c[0x0][0x2c8] ;  /* 0x0000b200ff497b82 */ /* 0x000e640000000800 */
.L_x_7522:
        /* <DEDUP_REMOVED lines=69> */
[----:B------:R-:W-:Y:S02]  /*0810*/  LOP3.LUT R7, R0, 0x3ffffff0, RZ, 0xc0, !PT ;  /* 0x3ffffff000077812 */ /* 0x000fe400078ec0ff */
[----:B------:R-:W-:-:S03]  /*0820*/  SHF.R.S32.HI R0, RZ, 0x4, R0 ;  /* 0x00000004ff007819 */ /* 0x000fc60000011400 */
[----:B------:R-:W-:Y:S02]  /*0830*/  IMAD.IADD R7, R60, 0x1, -R7 ;  /* 0x000000013c077824 */ /* 0x000fe400078e0a07 */
[C---:B------:R-:W-:Y:S02]  /*0840*/  VIADD R10, R0.reuse, 0x18 ;  /* 0x00000018000a7836 */ /* 0x040fe40000000000 */
[----:B------:R-:W-:Y:S02]  /*0850*/  IMAD.SHL.U32 R6, R7, 0x4, RZ ;  /* 0x0000000407067824 */ /* 0x000fe400078e00ff */
[C---:B------:R-:W-:Y:S02]  /*0860*/  VIADD R16, R0.reuse, 0x8 ;  /* 0x0000000800107836 */ /* 0x040fe40000000000 */
[----:B------:R-:W-:Y:S01]  /*0870*/  VIADD R12, R0, 0x10 ;  /* 0x00000010000c7836 */ /* 0x000fe20000000000 */
[----:B------:R-:W-:Y:S01]  /*0880*/  SHF.R.S32.HI R7, RZ, 0x1f, R6 ;  /* 0x0000001fff077819 */ /* 0x000fe20000011406 */
[----:B-1----:R-:W-:-:S02]  /*0890*/  IMAD R2, R4, R2, R179 ;  /* 0x0000000204027224 */ /* 0x002fc400078e02b3 */
[----:B------:R-:W-:Y:S02]  /*08a0*/  VIADD R8, R0, 0x20 ;  /* 0x0000002000087836 */ /* 0x000fe40000000000 */
[----:B------:R-:W-:Y:S02]  /*08b0*/  IMAD R2, R2, R5, R138 ;  /* 0x0000000502027224 */ /* 0x000fe400078e028a */
[----:B------:R-:W-:-:S04]  /*08c0*/  IMAD.WIDE R6, R0, 0x40, R6 ;  /* 0x0000004000067825 */ /* 0x000fc800078e0206 */
[--C-:B------:R-:W-:Y:S02]  /*08d0*/  IMAD R3, R2, R3, R65.reuse ;  /* 0x0000000302037224 */ /* 0x100fe400078e0241 */
[----:B------:R-:W-:Y:S02]  /*08e0*/  IMAD.IADD R65, R178, 0x1, -R65 ;  /* 0x00000001b2417824 */ /* 0x000fe400078e0a41 */
[----:B------:R-:W-:Y:S01]  /*08f0*/  IMAD R5, R3, UR4, RZ ;  /* 0x0000000403057c24 */ /* 0x000fe2000f8e02ff */
[----:B------:R-:W-:Y:S01]  /*0900*/  ULDC.64 UR4, c[0x0][0x288] ;  /* 0x0000a20000047ab9 */ /* 0x000fe20000000a00 */
[----:B------:R-:W-:Y:S01]  /*0910*/  VIADD R4, R0, 0x30 ;  /* 0x0000003000047836 */ /* 0x000fe20000000000 */
[-C--:B------:R-:W-:Y:S02]  /*0920*/  ISETP.GE.AND P2, PT, R16, R65.reuse, PT ;  /* 0x000000411000720c */ /* 0x080fe40003f46270 */
[----:B------:R-:W-:Y:S01]  /*0930*/  IADD3 R2, P0, R5, R6, RZ ;  /* 0x0000000605027210 */ /* 0x000fe20007f1e0ff */
[C---:B------:R-:W-:Y:S01]  /*0940*/  VIADD R6, R0.reuse, 0x28 ;  /* 0x0000002800067836 */ /* 0x040fe20000000000 */
[----:B------:R-:W-:-:S02]  /*0950*/  ISETP.GE.AND P4, PT, R0, R65, PT ;  /* 0x000000410000720c */ /* 0x000fc40003f86270 */
[----:B------:R-:W-:Y:S02]  /*0960*/  LEA.HI.X.SX32 R5, R5, R7, 0x1, P0 ;  /* 0x0000000705057211 */ /* 0x000fe400000f0eff */
[----:B------:R-:W-:Y:S02]  /*0970*/  LEA R14, P0, R2, UR4, 0x2 ;  /* 0x00000004020e7c11 */ /* 0x000fe4000f8010ff */
[-C--:B------:R-:W-:Y:S02]  /*0980*/  ISETP.GE.AND P6, PT, R6, R65.reuse, PT ;  /* 0x000000410600720c */ /* 0x080fe40003fc6270 */
[----:B------:R-:W-:Y:S01]  /*0990*/  LEA.HI.X R15, R2, UR5, R5, 0x2, P0 ;  /* 0x00000005020f7c11 */ /* 0x000fe200080f1405 */
[----:B------:R-:W-:Y:S01]  /*09a0*/  VIADD R2, R0, 0x38 ;  /* 0x0000003800027836 */ /* 0x000fe20000000000 */
[-C--:B------:R-:W-:Y:S01]  /*09b0*/  ISETP.GE.AND P0, PT, R10, R65.reuse, PT ;  /* 0x000000410a00720c */ /* 0x080fe20003f06270 */
[----:B------:R-:W-:Y:S01]  /*09c0*/  ULDC.64 UR4, c[0x0][0x2b8] ;  /* 0x0000ae0000047ab9 */ /* 0x000fe20000000a00 */
[----:B------:R-:W-:Y:S01]  /*09d0*/  ISETP.GE.AND P1, PT, R12, R65, PT ;  /* 0x000000410c00720c */ /* 0x000fe20003f26270 */
[----:B------:R1:W-:Y:S01]  /*09e0*/  @!P2 STG.E.128 desc[UR6][R14.64+0x800], RZ ;  /* 0x000800ff0e00a986 */ /* 0x0003e2000c101d06 */
[----:B------:R-:W-:-:S02]  /*09f0*/  SHF.R.S32.HI R5, RZ, 0x1f, R3 ;  /* 0x0000001fff057819 */ /* 0x000fc40000011403 */
[-C--:B------:R-:W-:Y:S01]  /*0a00*/  ISETP.GE.OR P2, PT, R16, R65.reuse, P5 ;  /* 0x000000411000720c */ /* 0x080fe20002f46670 */
[----:B------:R1:W-:Y:S01]  /*0a10*/  @!P4 STG.E.128 desc[UR6][R14.64], RZ ;  /* 0x000000ff0e00c986 */ /* 0x0003e2000c101d06 */
[-C--:B------:R-:W-:Y:S02]  /*0a20*/  ISETP.GE.OR P5, PT, R12, R65.reuse, P5 ;  /* 0x000000410c00720c */ /* 0x080fe40002fa6670 */
[-C--:B------:R-:W-:Y:S01]  /*0a30*/  ISETP.GE.AND P3, PT, R8, R65.reuse, PT ;  /* 0x000000410800720c */ /* 0x080fe20003f66270 */
[----:B------:R1:W-:Y:S01]  /*0a40*/  @!P6 STG.E.128 desc[UR6][R14.64+0x2800], RZ ;  /* 0x002800ff0e00e986 */ /* 0x0003e2000c101d06 */
[----:B------:R-:W-:Y:S02]  /*0a50*/  LOP3.LUT P6, RZ, R60, 0xf, RZ, 0xc0, !PT ;  /* 0x0000000f3cff7812 */ /* 0x000fe400078cc0ff */
[----:B------:R-:W-:Y:S01]  /*0a60*/  ISETP.GE.AND P4, PT, R4, R65, PT ;  /* 0x000000410400720c */ /* 0x000fe20003f86270 */
        /* <DEDUP_REMOVED lines=34> */
.L_x_7523:
        /* <DEDUP_REMOVED lines=27> */
.L_x_7524:
[----:B------:R-:W-:Y:S05]  /*0e40*/  @!P2 BRA `(.L_x_7525) ;  /* 0x000000040040a947 */ /* 0x000fea0003800000 */
[----:B-----5:R-:W2:Y:S01]  /*0e50*/  LDC R11, c[0x0][0x380] ;  /* 0x0000e000ff0b7b82 */ /* 0x020ea20000000800 */
        /* <DEDUP_REMOVED lines=72> */
[C---:B------:R-:W-:Y:S02]  /*12e0*/  IMAD R9, R4.reuse, UR5, R9 ;  /* 0x0000000504097c24 */ /* 0x040fe4000f8e0209 */
[----:B------:R-:W-:Y:S01]  /*12f0*/  IMAD.WIDE.U32 R18, R4, UR4, R10 ;  /* 0x0000000404127c25 */ /* 0x000fe2000f8e000a */
[----:B------:R-:W-:-:S03]  /*1300*/  MOV R10, R6 ;  /* 0x00000006000a7202 */ /* 0x000fc60000000f00 */
[----:B------:R-:W-:Y:S01]  /*1310*/  IMAD.IADD R21, R7, 0x1, R3 ;  /* 0x0000000107157824 */ /* 0x000fe200078e0203 */
[----:B------:R-:W-:Y:S02]  /*1320*/  IADD3 R19, R19, R9, RZ ;  /* 0x0000000913137210 */ /* 0x000fe40007ffe0ff */
[----:B------:R-:W-:Y:S01]  /*1330*/  MOV R8, R18 ;  /* 0x0000001200087202 */ /* 0x000fe20000000f00 */
[----:B------:R-:W-:Y:S06]  /*1340*/  BRA `(.L_x_7526) ;  /* 0x0000000400407947 */ /* 0x000fec0003800000 */
.L_x_7525:
        /* <DEDUP_REMOVED lines=49> */
.L_x_7527:
        /* <DEDUP_REMOVED lines=31> */
.L_x_7526:
[----:B------:R1:W5:Y:S01]  /*1850*/  @P5 LDG.E R9, desc[UR6][R140.64] ;  /* 0x000000068c095981 */ /* 0x000362000c1e1900 */
[----:B------:R-:W-:Y:S01]  /*1860*/  ISETP.NE.AND P0, PT, R0, -0x1, PT ;  /* 0xffffffff0000780c */ /* 0x000fe20003f05270 */
[----:B------:R-:W2:Y:S01]  /*1870*/  LDC.64 R2, c[0x0][0x240] ;  /* 0x00009000ff027b82 */ /* 0x000ea20000000a00 */
[----:B-----5:R-:W-:Y:S01]  /*1880*/  SHF.R.S32.HI R11, RZ, 0x1f, R60 ;  /* 0x0000001fff0b7819 */ /* 0x020fe2000001143c */
        /* <DEDUP_REMOVED lines=16> */
[----:B------:R-:W-:-:S02]  /*1990*/  LOP3.LUT R23, R67, 0xfffffff0, RZ, 0xc0, !PT ;  /* 0xfffffff043177812 */ /* 0x000fc400078ec0ff */
[----:B------:R-:W-:Y:S01]  /*19a0*/  LOP3.LUT R25, R25, 0x1c0, RZ, 0xc0, !PT ;  /* 0x000001c019197812 */ /* 0x000fe200078ec0ff */
[----:B------:R-:W-:Y:S01]  /*19b0*/  IMAD.SHL.U32 R14, R64, 0x8, RZ ;  /* 0x00000008400e7824 */ /* 0x000fe200078e00ff */
[----:B------:R-:W-:Y:S01]  /*19c0*/  SHF.R.S32.HI R80, RZ, 0x7, R80 ;  /* 0x00000007ff507819 */ /* 0x000fe20000011450 */
[----:B------:R-:W-:Y:S01]  /*19d0*/  IMAD.IADD R72, R60, 0x1, -R23 ;  /* 0x000000013c487824 */ /* 0x000fe200078e0a17 */
[----:B------:R-:W-:Y:S01]  /*19e0*/  SHF.R.U32.HI R134, RZ, 0x3, R25 ;  /* 0x00000003ff867819 */ /* 0x000fe20000011619 */
[----:B------:R-:W1:Y:S01]  /*19f0*/  LDC R78, c[0x0][0x2e0] ;  /* 0x0000b800ff4e7b82 */ /* 0x000e620000000800 */
[----:B------:R-:W-:Y:S01]  /*1a00*/  LOP3.LUT R27, R25, 0x38, R14, 0xf8, !PT ;  /* 0x00000038191b7812 */ /* 0x000fe200078ef80e */
[----:B------:R-:W-:Y:S01]  /*1a10*/  IMAD.SHL.U32 R76, R64, 0x4, RZ ;  /* 0x00000004404c7824 */ /* 0x000fe200078e00ff */
[----:B------:R-:W-:Y:S02]  /*1a20*/  SHF.R.S32.HI R25, RZ, 0x1f, R72 ;  /* 0x0000001fff197819 */ /* 0x000fe40000011448 */
[----:B------:R-:W-:-:S02]  /*1a30*/  LEA.HI R23, R11, R60, RZ, 0x6 ;  /* 0x0000003c0b177211 */ /* 0x000fc400078f30ff */
[----:B------:R-:W-:Y:S01]  /*1a40*/  LEA.HI R66, R25, R72, RZ, 0x3 ;  /* 0x0000004819427211 */ /* 0x000fe200078f18ff */
[----:B--2---:R-:W-:Y:S01]  /*1a50*/  @P0 IMAD.WIDE.U32 R24, R0, R2, RZ ;  /* 0x0000000200180225 */ /* 0x004fe200078e00ff */
[----:B------:R-:W-:Y:S02]  /*1a60*/  LOP3.LUT R134, R27, R134, RZ, 0x3c, !PT ;  /* 0x000000861b867212 */ /* 0x000fe400078e3cff */
[----:B------:R-:W-:Y:S01]  /*1a70*/  IADD3 R18, P2, R14, R8, RZ ;  /* 0x000000080e127210 */ /* 0x000fe20007f5e0ff */
[----:B------:R-:W-:Y:S01]  /*1a80*/  IMAD.WIDE R26, R15, 0x40, R136 ;  /* 0x000000400f1a7825 */ /* 0x000fe200078e0288 */
[----:B------:R-:W-:Y:S02]  /*1a90*/  LOP3.LUT R15, R66, 0xfffffff8, RZ, 0xc0, !PT ;  /* 0xfffffff8420f7812 */ /* 0x000fe400078ec0ff */
[----:B------:R-:W-:Y:S01]  /*1aa0*/  IADD3 R20, P1, R14, R10, RZ ;  /* 0x0000000a0e147210 */ /* 0x000fe20007f3e0ff */
[----:B------:R-:W-:Y:S01]  /*1ab0*/  IMAD.SHL.U32 R23, R23, 0x8, RZ ;  /* 0x0000000817177824 */ /* 0x000fe200078e00ff */
[----:B------:R-:W-:Y:S01]  /*1ac0*/  VIMNMX R80, R173, R80, !PT ;  /* 0x00000050ad507248 */ /* 0x000fe20007fe0100 */
[-C--:B----4-:R-:W-:Y:S01]  /*1ad0*/  @!P0 IMAD R12, R5, R6.reuse, RZ ;  /* 0x00000006050c8224 */ /* 0x090fe200078e02ff */
[----:B------:R-:W-:Y:S01]  /*1ae0*/  SHF.R.S32.HI R135, RZ, 0x1f, R138 ;  /* 0x0000001fff877819 */ /* 0x000fe2000001148a */
[----:B------:R-:W-:Y:S01]  /*1af0*/  @!P0 IMAD.WIDE.U32 R28, R179, R6, RZ ;  /* 0x00000006b31c8225 */ /* 0x000fe200078e00ff */
[----:B------:R-:W-:-:S02]  /*1b00*/  LOP3.LUT R134, R134, 0xfffffe00, R23, 0xf8, !PT ;  /* 0xfffffe0086867812 */ /* 0x000fc400078ef817 */
[----:B------:R-:W-:Y:S01]  /*1b10*/  LEA.HI R62, R11, R60, RZ, 0x5 ;  /* 0x0000003c0b3e7211 */ /* 0x000fe200078f28ff */
[----:B------:R-:W-:Y:S01]  /*1b20*/  IMAD.IADD R72, R72, 0x1, -R15 ;  /* 0x0000000148487824 */ /* 0x000fe200078e0a0f */
[----:B------:R-:W-:Y:S01]  /*1b30*/  SHF.R.S32.HI R15, RZ, 0x1f, R14 ;  /* 0x0000001fff0f7819 */ /* 0x000fe2000001140e */
[----:B------:R-:W-:Y:S01]  /*1b40*/  @!P0 IMAD R7, R179, R7, R12 ;  /* 0x00000007b3078224 */ /* 0x000fe200078e020c */
[----:B-1----:R-:W-:Y:S01]  /*1b50*/  LEA.HI R78, R78, R78, RZ, 0x1 ;  /* 0x0000004e4e4e7211 */ /* 0x002fe200078f08ff */
[----:B------:R-:W-:Y:S01]  /*1b60*/  IMAD R6, R137, R150, RZ ;  /* 0x0000009689067224 */ /* 0x000fe200078e02ff */
[----:B------:R-:W-:Y:S01]  /*1b70*/  LOP3.LUT R63, R62, 0xffffffe0, RZ, 0xc0, !PT ;  /* 0xffffffe03e3f7812 */ /* 0x000fe200078ec0ff */
[----:B------:R-:W-:Y:S01]  /*1b80*/  @P0 IMAD R23, R0, R3, R25 ;  /* 0x0000000300170224 */ /* 0x000fe200078e0219 */
[----:B------:R-:W-:Y:S01]  /*1b90*/  SHF.R.S32.HI R79, RZ, 0x1, R78 ;  /* 0x00000001ff4f7819 */ /* 0x000fe2000001144e */
[----:B------:R-:W-:Y:S01]  /*1ba0*/  @P0 IMAD.MOV.U32 R0, RZ, RZ, R24 ;  /* 0x000000ffff000224 */ /* 0x000fe200078e0018 */
[----:B------:R-:W-:Y:S01]  /*1bb0*/  @!P0 MOV R0, R28 ;  /* 0x0000001c00008202 */ /* 0x000fe20000000f00 */
[----:B------:R-:W-:Y:S01]  /*1bc0*/  @!P0 IMAD.IADD R23, R29, 0x1, R7 ;  /* 0x000000011d178824 */ /* 0x000fe200078e0207 */
[----:B------:R-:W-:Y:S01]  /*1bd0*/  SHF.L.U64.HI R68, R150, 0x4, R151 ;  /* 0x0000000496447819 */ /* 0x000fe20000010297 */
[C---:B------:R-:W-:Y:S01]  /*1be0*/  IMAD R83, R136.reuse, R151, R6 ;  /* 0x0000009788537224 */ /* 0x040fe200078e0206 */
[----:B------:R-:W-:Y:S01]  /*1bf0*/  IADD3 R6, P0, R136, R17, RZ ;  /* 0x0000001188067210 */ /* 0x000fe20007f1e0ff */
[----:B------:R-:W-:Y:S01]  /*1c00*/  IMAD.X R19, R15, 0x1, R19, P2 ;  /* 0x000000010f137824 */ /* 0x000fe200010e0613 */
[----:B------:R-:W-:Y:S01]  /*1c10*/  SHF.L.U32 R69, R150, 0x4, RZ ;  /* 0x0000000496457819 */ /* 0x000fe200000006ff */
[----:B------:R-:W-:Y:S01]  /*1c20*/  IMAD R25, R97, UR4, RZ ;  /* 0x0000000461197c24 */ /* 0x000fe2000f8e02ff */
[----:B---3--:R-:W-:Y:S01]  /*1c30*/  SHF.L.U64.HI R70, R142, 0x4, R143 ;  /* 0x000000048e467819 */ /* 0x008fe2000001028f */
[----:B------:R-:W-:Y:S01]  /*1c40*/  IMAD.X R21, R15, 0x1, R21, P1 ;  /* 0x000000010f157824 */ /* 0x000fe200008e0615 */
[----:B------:R-:W-:Y:S01]  /*1c50*/  IADD3 R16, P1, R14, R0, RZ ;  /* 0x000000000e107210 */ /* 0x000fe20007f3e0ff */
[----:B------:R-:W-:Y:S01]  /*1c60*/  IMAD.WIDE.U32 R28, R136, R150, R18 ;  /* 0x00000096881c7225 */ /* 0x000fe200078e0012 */
[----:B------:R-:W-:-:S02]  /*1c70*/  SHF.R.S32.HI R67, RZ, 0x4, R67 ;  /* 0x00000004ff437819 */ /* 0x000fc40000011443 */
[----:B------:R-:W-:Y:S01]  /*1c80*/  IADD3.X R17, R15, R23, RZ, P1, !PT ;  /* 0x000000170f117210 */ /* 0x000fe20000ffe4ff */
[----:B------:R-:W-:Y:S01]  /*1c90*/  IMAD.X R13, R137, 0x1, R13, P0 ;  /* 0x00000001890d7824 */ /* 0x000fe200000e060d */
[----:B------:R-:W-:Y:S01]  /*1ca0*/  LEA R82, P2, R28, UR12, 0x1 ;  /* 0x0000000c1c527c11 */ /* 0x000fe2000f8408ff */
[C---:B------:R-:W-:Y:S01]  /*1cb0*/  IMAD R25, R4.reuse, UR5, R25 ;  /* 0x0000000504197c24 */ /* 0x040fe2000f8e0219 */
[----:B------:R-:W-:Y:S01]  /*1cc0*/  SHF.R.S32.HI R62, RZ, 0x5, R62 ;  /* 0x00000005ff3e7819 */ /* 0x000fe2000001143e */
[----:B------:R-:W-:Y:S01]  /*1cd0*/  IMAD.WIDE.U32 R18, R4, UR4, R20 ;  /* 0x0000000404127c25 */ /* 0x000fe2000f8e0014 */
[----:B------:R-:W-:Y:S01]  /*1ce0*/  ULDC.64 UR4, c[0x0][0x220] ;  /* 0x0000880000047ab9 */ /* 0x000fe20000000a00 */
[----:B------:R-:W-:Y:S02]  /*1cf0*/  MOV R174, R82 ;  /* 0x0000005200ae7202 */ /* 0x000fe40000000f00 */
[----:B------:R-:W-:Y:S02]  /*1d00*/  IMAD R13, R13, R142, RZ ;  /* 0x0000008e0d0d7224 */ /* 0x000fe400078e02ff */
[----:B------:R-:W-:-:S02]  /*1d10*/  IMAD.IADD R19, R19, 0x1, R25 ;  /* 0x0000000113137824 */ /* 0x000fc400078e0219 */
[C---:B------:R-:W-:Y:S02]  /*1d20*/  IMAD R13, R6.reuse, R143, R13 ;  /* 0x0000008f060d7224 */ /* 0x040fe400078e020d */
[----:B------:R-:W-:-:S04]  /*1d30*/  IMAD.WIDE.U32 R6, R6, R142, R18 ;  /* 0x0000008e06067225 */ /* 0x000fc800078e0012 */
[----:B------:R-:W-:Y:S01]  /*1d40*/  IMAD.IADD R83, R29, 0x1, R83 ;  /* 0x000000011d537824 */ /* 0x000fe200078e0253 */
[----:B------:R-:W-:Y:S01]  /*1d50*/  LEA R84, P0, R6, UR4, 0x1 ;  /* 0x0000000406547c11 */ /* 0x000fe2000f8008ff */
[----:B------:R-:W-:Y:S02]  /*1d60*/  IMAD.IADD R13, R7, 0x1, R13 ;  /* 0x00000001070d7824 */ /* 0x000fe400078e020d */
[-C--:B------:R-:W-:Y:S01]  /*1d70*/  IMAD R0, R27, R2.reuse, RZ ;  /* 0x000000021b007224 */ /* 0x080fe200078e02ff */
[----:B------:R-:W-:Y:S01]  /*1d80*/  SHF.L.U64.HI R83, R28, 0x1, R83 ;  /* 0x000000011c537819 */ /* 0x000fe20000010253 */
[----:B------:R-:W-:Y:S01]  /*1d90*/  IMAD.WIDE.U32 R16, R26, R2, R16 ;  /* 0x000000021a107225 */ /* 0x000fe200078e0010 */
[----:B------:R-:W-:Y:S02]  /*1da0*/  SHF.L.U64.HI R85, R6, 0x1, R13 ;  /* 0x0000000106557819 */ /* 0x000fe4000001020d */
[----:B------:R-:W-:Y:S01]  /*1db0*/  IADD3.X R83, R83, UR13, RZ, P2, !PT ;  /* 0x0000000d53537c10 */ /* 0x000fe200097fe4ff */
[----:B------:R-:W-:Y:S01]  /*1dc0*/  IMAD R0, R26, R3, R0 ;  /* 0x000000031a007224 */ /* 0x000fe200078e0200 */
[----:B------:R-:W-:Y:S01]  /*1dd0*/  IADD3.X R85, R85, UR5, RZ, P0, !PT ;  /* 0x0000000555557c10 */ /* 0x000fe200087fe4ff */
[----:B------:R-:W-:Y:S01]  /*1de0*/  IMAD R135, R135, UR10, RZ ;  /* 0x0000000a87877c24 */ /* 0x000fe2000f8e02ff */
[----:B------:R-:W-:Y:S01]  /*1df0*/  R2P PR, R72, 0x6 ;  /* 0x0000000648007804 */ /* 0x000fe20000000000 */
[----:B------:R-:W-:Y:S01]  /*1e00*/  IMAD R77, R136, R79, R76 ;  /* 0x0000004f884d7224 */ /* 0x000fe200078e024c */
[----:B------:R-:W-:Y:S01]  /*1e10*/  ISETP.GT.AND P0, PT, R50, R80, PT ;  /* 0x000000503200720c */ /* 0x000fe20003f04270 */
[----:B------:R-:W-:-:S02]  /*1e20*/  IMAD.IADD R17, R17, 0x1, R0 ;  /* 0x0000000111117824 */ /* 0x000fc400078e0200 */
[----:B------:R-:W-:Y:S01]  /*1e30*/  IMAD R135, R138, UR11, R135 ;  /* 0x0000000b8a877c24 */ /* 0x000fe2000f8e0287 */
[--C-:B------:R-:W-:Y:S01]  /*1e40*/  SHF.R.S32.HI R75, RZ, 0x1f, R77.reuse ;  /* 0x0000001fff4b7819 */ /* 0x100fe2000001144d */
[----:B------:R-:W-:Y:S01]  /*1e50*/  IMAD.IADD R76, R76, 0x1, R77 ;  /* 0x000000014c4c7824 */ /* 0x000fe200078e024d */
[----:B------:R-:W-:Y:S01]  /*1e60*/  SEL R49, R49, 0xfffffff0, !P1 ;  /* 0xfffffff031317807 */ /* 0x000fe20004800000 */
[----:B------:R-:W-:Y:S01]  /*1e70*/  IMAD.WIDE.U32 R138, R138, UR10, R16 ;  /* 0x0000000a8a8a7c25 */ /* 0x000fe2000f8e0010 */
[----:B------:R-:W-:Y:S02]  /*1e80*/  SEL R51, R51, 0xffffffe0, !P2 ;  /* 0xffffffe033337807 */ /* 0x000fe40005000000 */
[----:B------:R-:W-:Y:S01]  /*1e90*/  SHF.R.S32.HI R74, RZ, 0x1f, R76 ;  /* 0x0000001fff4a7819 */ /* 0x000fe2000001144c */
[----:B------:R-:W-:Y:S02]  /*1ea0*/  IMAD.SHL.U32 R71, R142, 0x10, RZ ;  /* 0x000000108e477824 */ /* 0x000fe400078e00ff */
[----:B------:R-:W-:-:S02]  /*1eb0*/  IMAD.IADD R63, R60, 0x1, -R63 ;  /* 0x000000013c3f7824 */ /* 0x000fc400078e0a3f */
[----:B------:R-:W-:Y:S02]  /*1ec0*/  IMAD.MOV.U32 R175, RZ, RZ, R83 ;  /* 0x000000ffffaf7224 */ /* 0x000fe400078e0053 */
[----:B------:R-:W-:Y:S02]  /*1ed0*/  IMAD.IADD R135, R139, 0x1, R135 ;  /* 0x000000018b877824 */ /* 0x000fe400078e0287 */
[----:B------:R-:W-:Y:S02]  /*1ee0*/  IMAD.MOV.U32 R176, RZ, RZ, R84 ;  /* 0x000000ffffb07224 */ /* 0x000fe400078e0054 */
[----:B------:R-:W-:Y:S02]  /*1ef0*/  IMAD.MOV.U32 R177, RZ, RZ, R85 ;  /* 0x000000ffffb17224 */ /* 0x000fe400078e0055 */
[----:B------:R-:W-:Y:S01]  /*1f00*/  @!P5 IMAD.MOV.U32 R9, RZ, RZ, RZ ;  /* 0x000000ffff09d224 */ /* 0x000fe200078e00ff */
        /* <DEDUP_REMOVED lines=154> */
.L_x_7582:
        /* <DEDUP_REMOVED lines=134> */
.L_x_7532:
[----:B------:R-:W-:Y:S05]  /*3110*/  BSYNC B0 ;  /* 0x0000000000007941 */ /* 0x000fea0003800000 */
.L_x_7531:
        /* <DEDUP_REMOVED lines=57> */
.L_x_7534:
[----:B------:R-:W-:Y:S05]  /*34b0*/  BSYNC B0 ;  /* 0x0000000000007941 */ /* 0x000fea0003800000 */
.L_x_7533:
        /* <DEDUP_REMOVED lines=57> */
.L_x_7536:
[----:B------:R-:W-:Y:S05]  /*3850*/  BSYNC B0 ;  /* 0x0000000000007941 */ /* 0x000fea0003800000 */
.L_x_7535:
        /* <DEDUP_REMOVED lines=62> */
.L_x_7538:
[----:B------:R-:W-:Y:S05]  /*3c40*/  BSYNC B0 ;  /* 0x0000000000007941 */ /* 0x000fea0003800000 */
.L_x_7537:
        /* <DEDUP_REMOVED lines=57> */
.L_x_7540:
[----:B------:R-:W-:Y:S05]  /*3fe0*/  BSYNC B0 ;  /* 0x0000000000007941 */ /* 0x000fea0003800000 */
.L_x_7539:
        /* <DEDUP_REMOVED lines=62> */
.L_x_7542:
[----:B------:R-:W-:Y:S05]  /*43d0*/  BSYNC B0 ;  /* 0x0000000000007941 */ /* 0x000fea0003800000 */
.L_x_7541:
        /* <DEDUP_REMOVED lines=64> */
.L_x_7544:
[----:B------:R-:W-:Y:S05]  /*47e0*/  BSYNC B0 ;  /* 0x0000000000007941 */ /* 0x000fea0003800000 */
.L_x_7543:
        /* <DEDUP_REMOVED lines=64> */
.L_x_7546:
[----:B------:R-:W-:Y:S05]  /*4bf0*/  BSYNC B0 ;  /* 0x0000000000007941 */ /* 0x000fea0003800000 */
.L_x_7545:
[C---:B------:R-:W-:Y:S01]  /*4c00*/  LEA R52, P1, R33.reuse, R52, 0x1 ;  /* 0x0000003421347211 */ /* 0x040fe200078208ff */
[----:B------:R-:W-:Y:S01]  /*4c10*/  IMAD.MOV.U32 R8, RZ, RZ, R10 ;  /* 0x000000ffff087224 */ /* 0x000fe200078e000a */
[----:B------:R-:W-:Y:S02]  /*4c20*/  UMOV UR4, UR29 ;  /* 0x0000001d00047c82 */ /* 0x000fe40008000000 */
[C---:B------:R-:W-:Y:S02]  /*4c30*/  LEA.HI.X.SX32 R53, R33.reuse, R53, 0x1, P1 ;  /* 0x0000003521357211 */ /* 0x040fe400008f0eff */
[C---:B------:R-:W-:Y:S04]  /*4c40*/  LEA R10, P0, R33.reuse, R8, 0x1 ;  /* 0x00000008210a7211 */ /* 0x040fe800078008ff */
[----:B------:R-:W-:Y:S01]  /*4c50*/  LEA.HI.X.SX32 R9, R33, R9, 0x1, P0 ;  /* 0x0000000921097211 */ /* 0x000fe200000f0eff */
[----:B------:R-:W-:Y:S08]  /*4c60*/  BRA `(.L_x_7547) ;  /* 0x0000003400347947 */ /* 0x000ff00003800000 */
.L_x_7530:
        /* <DEDUP_REMOVED lines=88> */
.L_x_7551:
[----:B------:R-:W-:Y:S05]  /*51f0*/  BSYNC B0 ;  /* 0x0000000000007941 */ /* 0x000fea0003800000 */
.L_x_7550:
[----:B-----5:R2:W-:Y:S02]  /*5200*/  STG.E.128 desc[UR6][R82.64], R44 ;  /* 0x0000002c52007986 */ /* 0x0205e4000c101d06 */
.L_x_7549:
[----:B------:R-:W-:Y:S05]  /*5210*/  BSYNC B1 ;  /* 0x0000000000017941 */ /* 0x000fea0003800000 */
.L_x_7548:
        /* <DEDUP_REMOVED lines=91> */
.L_x_7555:
[----:B------:R-:W-:Y:S05]  /*57d0*/  BSYNC B0 ;  /* 0x0000000000007941 */ /* 0x000fea0003800000 */
.L_x_7554:
[----:B-----5:R4:W-:Y:S02]  /*57e0*/  STG.E.128 desc[UR6][R54.64], R44 ;  /* 0x0000002c36007986 */ /* 0x0209e4000c101d06 */
.L_x_7553:
[----:B------:R-:W-:Y:S05]  /*57f0*/  BSYNC B1 ;  /* 0x0000000000017941 */ /* 0x000fea0003800000 */
.L_x_7552:
        /* <DEDUP_REMOVED lines=91> */
.L_x_7559:
[----:B------:R-:W-:Y:S05]  /*5db0*/  BSYNC B0 ;  /* 0x0000000000007941 */ /* 0x000fea0003800000 */
.L_x_7558:
[----:B-----5:R3:W-:Y:S02]  /*5dc0*/  STG.E.128 desc[UR6][R158.64], R44 ;  /* 0x0000002c9e007986 */ /* 0x0207e4000c101d06 */
.L_x_7557:
[----:B------:R-:W-:Y:S05]  /*5dd0*/  BSYNC B1 ;  /* 0x0000000000017941 */ /* 0x000fea0003800000 */
.L_x_7556:
        /* <DEDUP_REMOVED lines=95> */
.L_x_7563:
[----:B------:R-:W-:Y:S05]  /*63d0*/  BSYNC B0 ;  /* 0x0000000000007941 */ /* 0x000fea0003800000 */
.L_x_7562:
[----:B-----5:R1:W-:Y:S02]  /*63e0*/  STG.E.128 desc[UR6][R158.64], R44 ;  /* 0x0000002c9e007986 */ /* 0x0203e4000c101d06 */
.L_x_7561:
[----:B------:R-:W-:Y:S05]  /*63f0*/  BSYNC B1 ;  /* 0x0000000000017941 */ /* 0x000fea0003800000 */
.L_x_7560:
        /* <DEDUP_REMOVED lines=90> */
.L_x_7567:
[----:B------:R-:W-:Y:S05]  /*69a0*/  BSYNC B0 ;  /* 0x0000000000007941 */ /* 0x000fea0003800000 */
.L_x_7566:
[----:B-----5:R2:W-:Y:S02]  /*69b0*/  STG.E.128 desc[UR6][R158.64], R44 ;  /* 0x0000002c9e007986 */ /* 0x0205e4000c101d06 */
.L_x_7565:
[----:B------:R-:W-:Y:S05]  /*69c0*/  BSYNC B1 ;  /* 0x0000000000017941 */ /* 0x000fea0003800000 */
.L_x_7564:
        /* <DEDUP_REMOVED lines=95> */
.L_x_7571:
[----:B------:R-:W-:Y:S05]  /*6fc0*/  BSYNC B0 ;  /* 0x0000000000007941 */ /* 0x000fea0003800000 */
.L_x_7570:
[----:B-----5:R1:W-:Y:S02]  /*6fd0*/  STG.E.128 desc[UR6][R158.64], R44 ;  /* 0x0000002c9e007986 */ /* 0x0203e4000c101d06 */
.L_x_7569:
[----:B------:R-:W-:Y:S05]  /*6fe0*/  BSYNC B1 ;  /* 0x0000000000017941 */ /* 0x000fea0003800000 */
.L_x_7568:
        /* <DEDUP_REMOVED lines=97> */
.L_x_7575:
[----:B------:R-:W-:Y:S05]  /*7600*/  BSYNC B0 ;  /* 0x0000000000007941 */ /* 0x000fea0003800000 */
.L_x_7574:
[----:B-----5:R1:W-:Y:S02]  /*7610*/  STG.E.128 desc[UR6][R158.64], R44 ;  /* 0x0000002c9e007986 */ /* 0x0203e4000c101d06 */
.L_x_7573:
[----:B------:R-:W-:Y:S05]  /*7620*/  BSYNC B1 ;  /* 0x0000000000017941 */ /* 0x000fea0003800000 */
.L_x_7572:
        /* <DEDUP_REMOVED lines=96> */
.L_x_7579:
[----:B------:R-:W-:Y:S05]  /*7c30*/  BSYNC B0 ;  /* 0x0000000000007941 */ /* 0x000fea0003800000 */
.L_x_7578:
[----:B-----5:R1:W-:Y:S02]  /*7c40*/  STG.E.128 desc[UR6][R154.64], R44 ;  /* 0x0000002c9a007986 */ /* 0x0203e4000c101d06 */
.L_x_7577:
[----:B------:R-:W-:Y:S05]  /*7c50*/  BSYNC B1 ;  /* 0x0000000000017941 */ /* 0x000fea0003800000 */
.L_x_7576:
        /* <DEDUP_REMOVED lines=10> */
.L_x_7529:
        /* <DEDUP_REMOVED lines=68> */
.L_x_7547:
        /* <DEDUP_REMOVED lines=83> */
.L_x_7580:
        /* <DEDUP_REMOVED lines=8> */
.L_x_7581:
[----:B------:R-:W-:Y:S04]  /*86f0*/  IADD3 R11, R11, -0x1, RZ ;  /* 0xffffffff0b0b7810 */ /* 0x000fe80007ffe0ff */
[----:B------:R-:W-:Y:S11]  /*8700*/  ISETP.GT.AND P0, PT, R11, R80, PT ;  /* 0x000000500b00720c */ /* 0x000ff60003f04270 */
[----:B------:R-:W-:Y:S02]  /*8710*/  @!UPT UIADD3 URZ, URZ, URZ, URZ ;  /* 0x0000003f3f3ff290 */ /* 0x000fe4000fffe03f */
[----:B------:R-:W-:Y:S05]  /*8720*/  @P0 BRA `(.L_x_7582) ;  /* 0xffffffa000600947 */ /* 0x000fea000383ffff */
.L_x_7528:
        /* <DEDUP_REMOVED lines=99> */
.L_x_7589:
[----:B------:R-:W-:Y:S05]  /*8d60*/  BSYNC B0 ;  /* 0x0000000000007941 */ /* 0x000fea0003800000 */
.L_x_7588:
[----:B-----5:R1:W-:Y:S02]  /*8d70*/  STS.128 [R181], R8 ;  /* 0x00000008b5007388 */ /* 0x0203e40000000c00 */
.L_x_7587:
[----:B------:R-:W-:Y:S05]  /*8d80*/  BSYNC B1 ;  /* 0x0000000000017941 */ /* 0x000fea0003800000 */
.L_x_7586:
        /* <DEDUP_REMOVED lines=58> */
.L_x_7593:
[----:B------:R-:W-:Y:S05]  /*9130*/  BSYNC B0 ;  /* 0x0000000000007941 */ /* 0x000fea0003800000 */
.L_x_7592:
[----:B-----5:R2:W-:Y:S02]  /*9140*/  STS.128 [R181+0x800], R8 ;  /* 0x00080008b5007388 */ /* 0x0205e40000000c00 */
.L_x_7591:
[----:B------:R-:W-:Y:S05]  /*9150*/  BSYNC B1 ;  /* 0x0000000000017941 */ /* 0x000fea0003800000 */
.L_x_7590:
        /* <DEDUP_REMOVED lines=59> */
.L_x_7597:
[----:B------:R-:W-:Y:S05]  /*9510*/  BSYNC B0 ;  /* 0x0000000000007941 */ /* 0x000fea0003800000 */
.L_x_7596:
[----:B-----5:R3:W-:Y:S02]  /*9520*/  STS.128 [R181+0x1000], R8 ;  /* 0x00100008b5007388 */ /* 0x0207e40000000c00 */
.L_x_7595:
[----:B------:R-:W-:Y:S05]  /*9530*/  BSYNC B1 ;  /* 0x0000000000017941 */ /* 0x000fea0003800000 */
.L_x_7594:
        /* <DEDUP_REMOVED lines=57> */
.L_x_7600:
[----:B------:R-:W-:Y:S05]  /*98d0*/  BSYNC B0 ;  /* 0x0000000000007941 */ /* 0x000fea0003800000 */
.L_x_7599:
[----:B-----5:R3:W-:Y:S01]  /*98e0*/  STS.128 [R181+0x1800], R8 ;  /* 0x00180008b5007388 */ /* 0x0207e20000000c00 */
[----:B------:R-:W-:Y:S05]  /*98f0*/  BRA `(.L_x_7598) ;  /* 0x0000001800987947 */ /* 0x000fea0003800000 */
.L_x_7585:
        /* <DEDUP_REMOVED lines=90> */
.L_x_7604:
[----:B------:R-:W-:Y:S05]  /*9ea0*/  BSYNC B0 ;  /* 0x0000000000007941 */ /* 0x000fea0003800000 */
.L_x_7603:
[----:B-----5:R2:W-:Y:S02]  /*9eb0*/  STS.128 [R181], R20 ;  /* 0x00000014b5007388 */ /* 0x0205e40000000c00 */
.L_x_7602:
[----:B------:R-:W-:Y:S05]  /*9ec0*/  BSYNC B1 ;  /* 0x0000000000017941 */ /* 0x000fea0003800000 */
.L_x_7601:
        /* <DEDUP_REMOVED lines=93> */
.L_x_7608:
[----:B------:R-:W-:Y:S05]  /*a4a0*/  BSYNC B0 ;  /* 0x0000000000007941 */ /* 0x000fea0003800000 */
.L_x_7607:
[----:B-----5:R3:W-:Y:S02]  /*a4b0*/  STS.128 [R181+0x800], R20 ;  /* 0x00080014b5007388 */ /* 0x0207e40000000c00 */
.L_x_7606:
[----:B------:R-:W-:Y:S05]  /*a4c0*/  BSYNC B1 ;  /* 0x0000000000017941 */ /* 0x000fea0003800000 */
.L_x_7605:
        /* <DEDUP_REMOVED lines=95> */
.L_x_7612:
[----:B------:R-:W-:Y:S05]  /*aac0*/  BSYNC B0 ;  /* 0x0000000000007941 */ /* 0x000fea0003800000 */
.L_x_7611:
[----:B-----5:R4:W-:Y:S02]  /*aad0*/  STS.128 [R181+0x1000], R20 ;  /* 0x00100014b5007388 */ /* 0x0209e40000000c00 */
.L_x_7610:
[----:B------:R-:W-:Y:S05]  /*aae0*/  BSYNC B1 ;  /* 0x0000000000017941 */ /* 0x000fea0003800000 */
.L_x_7609:
        /* <DEDUP_REMOVED lines=96> */
.L_x_7614:
[----:B------:R-:W-:Y:S05]  /*b0f0*/  BSYNC B0 ;  /* 0x0000000000007941 */ /* 0x000fea0003800000 */
.L_x_7613:
[----:B-----5:R1:W-:Y:S01]  /*b100*/  STS.128 [R181+0x1800], R4 ;  /* 0x00180004b5007388 */ /* 0x0203e20000000c00 */
[----:B------:R-:W-:Y:S05]  /*b110*/  BRA `(.L_x_7598) ;  /* 0x0000000000907947 */ /* 0x000fea0003800000 */
.L_x_7584:
        /* <DEDUP_REMOVED lines=36> */
.L_x_7598:
[----:B------:R-:W-:Y:S05]  /*b360*/  BSYNC B2 ;  /* 0x0000000000027941 */ /* 0x000fea0003800000 */
.L_x_7583:
        /* <DEDUP_REMOVED lines=19> */
[CC--:B------:R-:W-:Y:S01]  /*b4a0*/  @!P0 LEA R6, P2, R69.reuse, R174.reuse, 0x1 ;  /* 0x000000ae45068211 */ /* 0x0c0fe200078408ff */
        /* <DEDUP_REMOVED lines=45> */
[----:B------:R-:W-:Y:S01]  /*b780*/  @!P0 IMAD.IADD R31, R5, 0x1, R31 ;  /* 0x00000001051f8824 */ /* 0x000fe200078e021f */
[----:B------:R-:W2:Y:S02]  /*b790*/  @!P4 LDC.64 R6, c[0x0][0x250] ;  /* 0x00009400ff06cb82 */ /* 0x000ea40000000a00 */
[----:B------:R-:W-:Y:S01]  /*b7a0*/  @!P1 LDGSTS.E.BYPASS.LTC128B.128 [R181+0x5000], desc[UR6][R28.64] ;  /* 0x050000001cb59fae */ /* 0x000fe2000b901d46 */
[----:B------:R-:W-:-:S03]  /*b7b0*/  @!P5 LEA R10, P1, R71, R176, 0x1 ;  /* 0x000000b0470ad211 */ /* 0x000fc600078208ff */
[----:B------:R-:W-:Y:S01]  /*b7c0*/  @!P0 LDGSTS.E.BYPASS.LTC128B.128 [R181+0x5800], desc[UR6][R30.64] ;  /* 0x058000001eb58fae */ /* 0x000fe2000b901d46 */
[----:B------:R-:W-:Y:S01]  /*b7d0*/  ISETP.GE.AND P0, PT, R136, R3, PT ;  /* 0x000000038800720c */ /* 0x000fe20003f06270 */
[----:B------:R-:W1:Y:S01]  /*b7e0*/  @!P6 LDC.64 R4, c[0x0][0x250] ;  /* 0x00009400ff04eb82 */ /* 0x000e620000000a00 */
[----:B------:R-:W-:Y:S01]  /*b7f0*/  @!P5 LEA.HI.X R11, R71, R177, R70, 0x1, P1 ;  /* 0x000000b1470bd211 */ /* 0x000fe200008f0c46 */
[----:B------:R-:W0:Y:S01]  /*b800*/  LDGDEPBAR ;  /* 0x00000000000079af */ /* 0x000e220000000000 */
[----:B------:R-:W-:Y:S01]  /*b810*/  ISETP.GE.AND P1, PT, R18, R3, PT ;  /* 0x000000031200720c */ /* 0x000fe20003f26270 */
[----:B------:R-:W-:Y:S02]  /*b820*/  IMAD.SHL.U32 R136, R136, 0x8, RZ ;  /* 0x0000000888887824 */ /* 0x000fe400078e00ff */
[----:B---3--:R-:W-:-:S03]  /*b830*/  @!P3 IMAD.WIDE.U32 R16, R8, 0x60, R176 ;  /* 0x000000600810b825 */ /* 0x008fc600078e00b0 */
[----:B------:R-:W-:Y:S01]  /*b840*/  LOP3.LUT R136, R15, 0x8, R136, 0xf8, !PT ;  /* 0x000000080f887812 */ /* 0x000fe200078ef888 */
[----:B------:R-:W-:-:S03]  /*b850*/  @!P3 IMAD R15, R9, 0x60, RZ ;  /* 0x00000060090fb824 */ /* 0x000fc600078e02ff */
[----:B------:R-:W-:Y:S01]  /*b860*/  LOP3.LUT R171, R136, R171, RZ, 0x3c, !PT ;  /* 0x000000ab88ab7212 */ /* 0x000fe200078e3cff */
[----:B------:R-:W-:-:S04]  /*b870*/  @!P3 IMAD.IADD R17, R15, 0x1, R17 ;  /* 0x000000010f11b824 */ /* 0x000fc800078e0211 */
        /* <DEDUP_REMOVED lines=19> */
[----:B------:R-:W-:Y:S01]  /*b9b0*/  IMAD.SHL.U32 R14, R72, 0x40, RZ ;  /* 0x00000040480e7824 */ /* 0x000fe200078e00ff */
[----:B--2---:R-:W-:Y:S01]  /*b9c0*/  @!P4 LEA R18, P5, R6, R176, 0x7 ;  /* 0x000000b00612c211 */ /* 0x004fe200078a38ff */
[----:B------:R-:W-:Y:S01]  /*b9d0*/  IMAD.SHL.U32 R3, R0, 0x8, RZ ;  /* 0x0000000800037824 */ /* 0x000fe200078e00ff */
[----:B------:R-:W-:Y:S01]  /*b9e0*/  @P6 STS.128 [R181+0x7000], RZ ;  /* 0x007000ffb5006388 */ /* 0x000fe20000000c00 */
[----:B------:R-:W-:Y:S01]  /*b9f0*/  IMAD.MOV.U32 R0, RZ, RZ, 0x20 ;  /* 0x00000020ff007424 */ /* 0x000fe200078e00ff */
[----:B------:R-:W-:-:S02]  /*ba00*/  LOP3.LUT R14, R14, 0x1c0, RZ, 0xc0, !PT ;  /* 0x000001c00e0e7812 */ /* 0x000fc400078ec0ff */
[----:B------:R-:W-:Y:S01]  /*ba10*/  @!P4 LEA.HI.X R19, R6, R177, R7, 0x7, P5 ;  /* 0x000000b10613c211 */ /* 0x000fe200028f3c07 */
[----:B------:R-:W-:Y:S01]  /*ba20*/  @!PT LDS RZ, [RZ] ;  /* 0x00000000fffff984 */ /* 0x000fe20000000800 */
[----:B------:R-:W-:Y:S01]  /*ba30*/  @!PT LDS RZ, [RZ] ;  /* 0x00000000fffff984 */ /* 0x000fe20000000800 */
[----:B------:R-:W-:Y:S01]  /*ba40*/  @!PT LDS RZ, [RZ] ;  /* 0x00000000fffff984 */ /* 0x000fe20000000800 */
[----:B------:R2:W-:Y:S01]  /*ba50*/  @!P6 LDGSTS.E.BYPASS.LTC128B.128 [R181+0x7000], desc[UR6][R12.64] ;  /* 0x070000000cb5efae */ /* 0x0005e2000b901d46 */
[----:B------:R-:W-:Y:S01]  /*ba60*/  LOP3.LUT R3, R14, 0x8, R3, 0xf8, !PT ;  /* 0x000000080e037812 */ /* 0x000fe200078ef803 */
[----:B------:R-:W2:Y:S01]  /*ba70*/  @!P0 LDC.64 R8, c[0x0][0x250] ;  /* 0x00009400ff088b82 */ /* 0x000ea20000000a00 */
[----:B------:R-:W-:Y:S01]  /*ba80*/  SHF.R.U32.HI R14, RZ, 0x3, R14 ;  /* 0x00000003ff0e7819 */ /* 0x000fe2000001160e */
[----:B------:R-:W-:Y:S03]  /*ba90*/  @P3 STS.128 [R181+0x7800], RZ ;  /* 0x007800ffb5003388 */ /* 0x000fe60000000c00 */
[----:B------:R-:W-:Y:S01]  /*baa0*/  LOP3.LUT R3, R3, R14, RZ, 0x3c, !PT ;  /* 0x0000000e03037212 */ /* 0x000fe200078e3cff */
[----:B------:R-:W-:Y:S01]  /*bab0*/  @!PT LDS RZ, [RZ] ;  /* 0x00000000fffff984 */ /* 0x000fe20000000800 */
[----:B------:R-:W-:Y:S01]  /*bac0*/  @!PT LDS RZ, [RZ] ;  /* 0x00000000fffff984 */ /* 0x000fe20000000800 */
[----:B------:R-:W-:Y:S01]  /*bad0*/  @!PT LDS RZ, [RZ] ;  /* 0x00000000fffff984 */ /* 0x000fe20000000800 */
[----:B------:R-:W-:Y:S04]  /*bae0*/  @!P3 LDGSTS.E.BYPASS.LTC128B.128 [R181+0x7800], desc[UR6][R16.64] ;  /* 0x0780000010b5bfae */ /* 0x000fe8000b901d46 */
[C---:B------:R-:W-:Y:S01]  /*baf0*/  IMAD.IADD R172, R3.reuse, 0x1, R172 ;  /* 0x0000000103ac7824 */ /* 0x040fe200078e02ac */
[----:B------:R-:W-:Y:S01]  /*bb00*/  @P4 STS.128 [R181+0x8000], RZ ;  /* 0x008000ffb5004388 */ /* 0x000fe20000000c00 */
[----:B-1----:R-:W-:Y:S01]  /*bb10*/  @!P2 IMAD.WIDE.U32 R6, R4, 0xa0, R176 ;  /* 0x000000a00406a825 */ /* 0x002fe200078e00b0 */
[----:B------:R-:W-:-:S02]  /*bb20*/  LOP3.LUT R3, R3, R66, RZ, 0xfc, !PT ;  /* 0x0000004203037212 */ /* 0x000fc400078efcff */
[----:B------:R-:W-:Y:S01]  /*bb30*/  @!PT LDS RZ, [RZ] ;  /* 0x00000000fffff984 */ /* 0x000fe20000000800 */
[----:B------:R-:W-:Y:S01]  /*bb40*/  @!PT LDS RZ, [RZ] ;  /* 0x00000000fffff984 */ /* 0x000fe20000000800 */
[----:B------:R-:W-:Y:S01]  /*bb50*/  @!PT LDS RZ, [RZ] ;  /* 0x00000000fffff984 */ /* 0x000fe20000000800 */
[----:B------:R1:W-:Y:S01]  /*bb60*/  @!P4 LDGSTS.E.BYPASS.LTC128B.128 [R181+0x8000], desc[UR6][R18.64] ;  /* 0x0800000012b5cfae */ /* 0x0003e2000b901d46 */
[----:B---3--:R-:W3:Y:S01]  /*bb70*/  @!P1 LDC.64 R10, c[0x0][0x250] ;  /* 0x00009400ff0a9b82 */ /* 0x008ee20000000a00 */
[----:B------:R-:W-:Y:S01]  /*bb80*/  @!P2 IMAD R5, R5, 0xa0, RZ ;  /* 0x000000a00505a824 */ /* 0x000fe200078e02ff */
[----:B------:R-:W-:Y:S01]  /*bb90*/  LEA R172, R172, UR4, 0x1 ;  /* 0x00000004acac7c11 */ /* 0x000fe2000f8e08ff */
[----:B------:R-:W-:Y:S02]  /*bba0*/  @P2 STS.128 [R181+0x8800], RZ ;  /* 0x008800ffb5002388 */ /* 0x000fe40000000c00 */
[----:B------:R-:W-:Y:S02]  /*bbb0*/  @!P2 IMAD.IADD R7, R5, 0x1, R7 ;  /* 0x000000010507a824 */ /* 0x000fe400078e0207 */
[----:B------:R-:W-:Y:S02]  /*bbc0*/  IMAD R170, R49, 0x2, R172 ;  /* 0x0000000231aa7824 */ /* 0x000fe400078e02ac */
[----:B--2---:R-:W-:Y:S01]  /*bbd0*/  @!P0 IMAD.WIDE.U32 R12, R8, 0xe0, R176 ;  /* 0x000000e0080c8825 */ /* 0x004fe200078e00b0 */
[----:B------:R-:W-:Y:S01]  /*bbe0*/  @!PT LDS RZ, [RZ] ;  /* 0x00000000fffff984 */ /* 0x000fe20000000800 */
[----:B------:R-:W-:Y:S01]  /*bbf0*/  @!PT LDS RZ, [RZ] ;  /* 0x00000000fffff984 */ /* 0x000fe20000000800 */
[----:B------:R-:W-:Y:S01]  /*bc00*/  @!PT LDS RZ, [RZ] ;  /* 0x00000000fffff984 */ /* 0x000fe20000000800 */
[----:B------:R-:W-:Y:S03]  /*bc10*/  @!P2 LDGSTS.E.BYPASS.LTC128B.128 [R181+0x8800], desc[UR6][R6.64] ;  /* 0x0880000006b5afae */ /* 0x000fe6000b901d46 */
[----:B------:R-:W-:Y:S01]  /*bc20*/  @!P0 IMAD R9, R9, 0xe0, RZ ;  /* 0x000000e009098824 */ /* 0x000fe200078e02ff */
[----:B------:R-:W-:Y:S01]  /*bc30*/  @P1 STS.128 [R181+0x9000], RZ ;  /* 0x009000ffb5001388 */ /* 0x000fe20000000c00 */
[----:B------:R-:W-:-:S02]  /*bc40*/  IMAD R169, R51, 0x2, R172 ;  /* 0x0000000233a97824 */ /* 0x000fc400078e02ac */
[----:B------:R-:W-:Y:S02]  /*bc50*/  @!P0 IMAD.IADD R13, R9, 0x1, R13 ;  /* 0x00000001090d8824 */ /* 0x000fe400078e020d */
[----:B------:R-:W-:Y:S02]  /*bc60*/  IMAD R167, R49, 0x2, R169 ;  /* 0x0000000231a77824 */ /* 0x000fe400078e02a9 */
[----:B---3--:R-:W-:-:S04]  /*bc70*/  @!P1 IMAD.WIDE.U32 R4, R10, 0xc0, R176 ;  /* 0x000000c00a049825 */ /* 0x008fc800078e00b0 */
[----:B------:R-:W-:-:S04]  /*bc80*/  @!P1 IMAD R11, R11, 0xc0, RZ ;  /* 0x000000c00b0b9824 */ /* 0x000fc800078e02ff */
[----:B------:R-:W-:-:S05]  /*bc90*/  @!P1 IMAD.IADD R5, R11, 0x1, R5 ;  /* 0x000000010b059824 */ /* 0x000fca00078e0205 */
        /* <DEDUP_REMOVED lines=14> */
[----:B-1----:R-:W-:Y:S04]  /*bd80*/  LDSM.16.M88.4 R16, [R170] ;  /* 0x00000000aa10783b */ /* 0x002fe80000000200 */
[----:B------:R-:W-:Y:S01]  /*bd90*/  LDSM.16.M88.4 R40, [R165+0x2000] ;  /* 0x00200000a528783b */ /* 0x000fe20000000200 */
[----:B--2---:R-:W-:-:S03]  /*bda0*/  VIADD R4, R171, 0x2000 ;  /* 0x00002000ab047836 */ /* 0x004fc60000000000 */
[----:B------:R-:W1:Y:S01]  /*bdb0*/  LDSM.16.M88.4 R32, [R171+0x2800] ;  /* 0x00280000ab20783b */ /* 0x000e620000000200 */
[----:B------:R-:W-:-:S03]  /*bdc0*/  @P2 VIADD R168, R4, 0xffffffc0 ;  /* 0xffffffc004a82836 */ /* 0x000fc60000000000 */
[----:B------:R-:W2:Y:S01]  /*bdd0*/  LDSM.16.M88.4 R56, [R165+0x2800] ;  /* 0x00280000a538783b */ /* 0x000ea20000000200 */
        /* <DEDUP_REMOVED lines=13> */
[C---:B----4-:R-:W-:Y:S03]  /*beb0*/  HMMA.16816.F32.BF16 R68, R8.reuse, R20, RZ ;  /* 0x000000140844723c */ /* 0x050fe600000418ff */
[----:B------:R-:W4:Y:S04]  /*bec0*/  LDSM.16.M88.4 R72, [R168+0x800] ;  /* 0x00080000a848783b */ /* 0x000f280000000200 */
[----:B------:R-:W0:Y:S01]  /*bed0*/  LDGDEPBAR ;  /* 0x00000000000079af */ /* 0x000e220000000000 */
[C---:B------:R-:W-:Y:S06]  /*bee0*/  HMMA.16816.F32.BF16 R20, R8.reuse, R22, RZ ;  /* 0x000000160814723c */ /* 0x040fec00000418ff */
[C---:B-1----:R-:W-:Y:S06]  /*bef0*/  HMMA.16816.F32.BF16 R24, R8.reuse, R32, RZ ;  /* 0x000000200818723c */ /* 0x042fec00000418ff */
[----:B------:R-:W-:Y:S06]  /*bf00*/  HMMA.16816.F32.BF16 R32, R8, R34, RZ ;  /* 0x000000220820723c */ /* 0x000fec00000418ff */
[C---:B------:R-:W-:Y:S06]  /*bf10*/  HMMA.16816.F32.BF16 R68, R16.reuse, R40, R68 ;  /* 0x000000281044723c */ /* 0x040fec0000041844 */
[C---:B------:R-:W-:Y:S01]  /*bf20*/  HMMA.16816.F32.BF16 R20, R16.reuse, R42, R20 ;  /* 0x0000002a1014723c */ /* 0x040fe20000041814 */
[----:B------:R-:W1:Y:S05]  /*bf30*/  LDSM.16.M88.4 R40, [R171+0x3000] ;  /* 0x00300000ab28783b */ /* 0x000e6a0000000200 */
[C---:B--2---:R-:W-:Y:S06]  /*bf40*/  HMMA.16816.F32.BF16 R24, R16.reuse, R56, R24 ;  /* 0x000000381018723c */ /* 0x044fec0000041818 */
[----:B------:R-:W-:Y:S01]  /*bf50*/  HMMA.16816.F32.BF16 R32, R16, R58, R32 ;  /* 0x0000003a1020723c */ /* 0x000fe20000041820 */
[----:B------:R-:W-:Y:S05]  /*bf60*/  LDSM.16.M88.4 R56, [R171+0x3800] ;  /* 0x00380000ab38783b */ /* 0x000fea0000000200 */
[C---:B---3--:R-:W-:Y:S06]  /*bf70*/  HMMA.16816.F32.BF16 R68, R12.reuse, R28, R68 ;  /* 0x0000001c0c44723c */ /* 0x048fec0000041844 */
[C---:B------:R-:W-:Y:S01]  /*bf80*/  HMMA.16816.F32.BF16 R20, R12.reuse, R30, R20 ;  /* 0x0000001e0c14723c */ /* 0x040fe20000041814 */
[----:B------:R-:W2:Y:S05]  /*bf90*/  LDSM.16.M88.4 R28, [R100+0x800] ;  /* 0x00080000641c783b */ /* 0x000eaa0000000200 */
[C---:B----4-:R-:W-:Y:S06]  /*bfa0*/  HMMA.16816.F32.BF16 R24, R12.reuse, R72, R24 ;  /* 0x000000480c18723c */ /* 0x050fec0000041818 */
[----:B------:R-:W-:Y:S06]  /*bfb0*/  HMMA.16816.F32.BF16 R32, R12, R74, R32 ;  /* 0x0000004a0c20723c */ /* 0x000fec0000041820 */
[----:B-1----:R-:W-:Y:S06]  /*bfc0*/  HMMA.16816.F32.BF16 R44, R8, R40, RZ ;  /* 0x00000028082c723c */ /* 0x002fec00000418ff */
        /* <DEDUP_REMOVED lines=9> */
[----:B--2---:R-:W-:Y:S01]  /*c060*/  HMMA.16816.F32.BF16 R24, R4, R28, R24 ;  /* 0x0000001c0418723c */ /* 0x004fe20000041818 */
        /* <DEDUP_REMOVED lines=10> */
[----:B------:R-:W-:Y:S02]  /*c110*/  MUFU.TANH R84, R84 ;  /* 0x0000005400547308 */ /* 0x000fe40000002400 */
[----:B------:R-:W-:Y:S01]  /*c120*/  HMMA.16816.F32.BF16 R32, R4, R30, R32 ;  /* 0x0000001e0420723c */ /* 0x000fe20000041820 */
[----:B------:R-:W5:Y:S05]  /*c130*/  LDSM.16.M88.4 R28, [R171+0x4000] ;  /* 0x00400000ab1c783b */ /* 0x000f6a0000000200 */
        /* <DEDUP_REMOVED lines=17> */
[----:B---3--:R-:W2:Y:S04]  /*c250*/  LDSM.16.M88.4 R24, [R165+0x4000] ;  /* 0x00400000a518783b */ /* 0x008ea80000000200 */
[----:B------:R3:W-:Y:S01]  /*c260*/  MUFU.TANH R69, R33 ;  /* 0x0000002100457308 */ /* 0x0007e20000002400 */
[----:B------:R-:W-:Y:S07]  /*c270*/  HMMA.16816.F32.BF16 R56, R16, R70, R56 ;  /* 0x000000461038723c */ /* 0x000fee0000041838 */
[----:B------:R-:W4:Y:S01]  /*c280*/  MUFU.TANH R80, R80 ;  /* 0x0000005000507308 */ /* 0x000f220000002400 */
[----:B------:R-:W-:Y:S06]  /*c290*/  HMMA.16816.F32.BF16 R40, R4, R54, R40 ;  /* 0x000000360428723c */ /* 0x000fec0000041828 */
[----:B-----5:R-:W-:Y:S01]  /*c2a0*/  HMMA.16816.F32.BF16 R76, R8, R28, RZ ;  /* 0x0000001c084c723c */ /* 0x020fe200000418ff */
[----:B---3--:R-:W3:Y:S01]  /*c2b0*/  LDSM.16.M88.4 R32, [R168+0x2000] ;  /* 0x00200000a820783b */ /* 0x008ee20000000200 */
[----:B------:R-:W5:Y:S02]  /*c2c0*/  MUFU.TANH R67, R67 ;  /* 0x0000004300437308 */ /* 0x000f640000002400 */
        /* <DEDUP_REMOVED lines=14> */
[----:B-1----:R-:W1:Y:S01]  /*c3b0*/  LDSM.16.M88.4 R44, [R171+0x4800] ;  /* 0x00480000ab2c783b */ /* 0x002e620000000200 */
[C---:B--2---:R-:W-:Y:S01]  /*c3c0*/  HMMA.16816.F32.BF16 R76, R16.reuse, R24, R76 ;  /* 0x00000018104c723c */ /* 0x044fe2000004184c */
[----:B------:R-:W2:Y:S05]  /*c3d0*/  MUFU.TANH R68, R68 ;  /* 0x0000004400447308 */ /* 0x000eaa0000002400 */
[----:B------:R-:W-:Y:S03]  /*c3e0*/  HMMA.16816.F32.BF16 R28, R16, R26, R28 ;  /* 0x0000001a101c723c */ /* 0x000fe6000004181c */
[----:B------:R-:W2:Y:S01]  /*c3f0*/  MUFU.TANH R81, R81 ;  /* 0x0000005100517308 */ /* 0x000ea20000002400 */
[----:B----4-:R-:W4:Y:S02]  /*c400*/  LDSM.16.M88.4 R40, [R165+0x4800] ;  /* 0x00480000a528783b */ /* 0x010f240000000200 */
        /* <DEDUP_REMOVED lines=11> */
[C---:B-1----:R-:W-:Y:S01]  /*c4c0*/  HMMA.16816.F32.BF16 R24, R8.reuse, R44, RZ ;  /* 0x0000002c0818723c */ /* 0x042fe200000418ff */
[----:B------:R-:W-:Y:S01]  /*c4d0*/  FMUL.FTZ R73, R73, UR13 ;  /* 0x0000000d49497c20 */ /* 0x000fe20008410000 */
[----:B------:R-:W1:Y:S01]  /*c4e0*/  MUFU.TANH R82, R82 ;  /* 0x0000005200527308 */ /* 0x000e620000002400 */
[----:B------:R-:W-:Y:S01]  /*c4f0*/  FMUL.FTZ R56, R56, UR13 ;  /* 0x0000000d38387c20 */ /* 0x000fe20008410000 */
[----:B------:R-:W-:Y:S01]  /*c500*/  FMUL.FTZ R57, R57, UR13 ;  /* 0x0000000d39397c20 */ /* 0x000fe20008410000 */
[----:B------:R-:W-:Y:S01]  /*c510*/  FMUL.FTZ R58, R58, UR13 ;  /* 0x0000000d3a3a7c20 */ /* 0x000fe20008410000 */
[----:B------:R-:W-:Y:S01]  /*c520*/  HMMA.16816.F32.BF16 R52, R8, R46, RZ ;  /* 0x0000002e0834723c */ /* 0x000fe200000418ff */
[----:B------:R-:W5:Y:S01]  /*c530*/  LDSM.16.M88.4 R44, [R171+0x5000] ;  /* 0x00500000ab2c783b */ /* 0x000f620000000200 */
[----:B------:R-:W-:-:S02]  /*c540*/  FMUL.FTZ R59, R59, UR13 ;  /* 0x0000000d3b3b7c20 */ /* 0x000fc40008410000 */
[----:B------:R-:W-:Y:S02]  /*c550*/  MUFU.TANH R74, R56 ;  /* 0x00000038004a7308 */ /* 0x000fe40000002400 */
[C---:B------:R-:W-:Y:S06]  /*c560*/  HMMA.16816.F32.BF16 R76, R4.reuse, R20, R76 ;  /* 0x00000014044c723c */ /* 0x040fec000004184c */
[----:B------:R-:W-:Y:S01]  /*c570*/  MUFU.TANH R92, R57 ;  /* 0x00000039005c7308 */ /* 0x000fe20000002400 */
[----:B------:R-:W-:Y:S01]  /*c580*/  SHF.R.S32.HI R20, RZ, 0x1f, R63 ;  /* 0x0000001fff147819 */ /* 0x000fe2000001143f */
[----:B------:R-:W-:Y:S03]  /*c590*/  HMMA.16816.F32.BF16 R28, R4, R22, R28 ;  /* 0x00000016041c723c */ /* 0x000fe6000004181c */
[----:B------:R-:W-:-:S03]  /*c5a0*/  LEA.HI R20, R20, R63, RZ, 0x2 ;  /* 0x0000003f14147211 */ /* 0x000fc600078f10ff */
[C---:B----4-:R-:W-:Y:S01]  /*c5b0*/  HMMA.16816.F32.BF16 R32, R16.reuse, R40, R24 ;  /* 0x000000281020723c */ /* 0x050fe20000041818 */
[----:B------:R-:W-:Y:S01]  /*c5c0*/  LDSM.16.M88.4 R24, [R100+0x2800] ;  /* 0x002800006418783b */ /* 0x000fe20000000200 */
[----:B------:R-:W-:Y:S01]  /*c5d0*/  SHF.R.S32.HI R185, RZ, 0x2, R20 ;  /* 0x00000002ffb97819 */ /* 0x000fe20000011414 */
[----:B------:R-:W-:Y:S03]  /*c5e0*/  MUFU.TANH R93, R58 ;  /* 0x0000003a005d7308 */ /* 0x000fe60000002400 */
[----:B------:R-:W-:Y:S01]  /*c5f0*/  HMMA.16816.F32.BF16 R52, R16, R42, R52 ;  /* 0x0000002a1034723c */ /* 0x000fe20000041834 */
[----:B------:R-:W4:Y:S03]  /*c600*/  LDSM.16.M88.4 R40, [R165+0x5000] ;  /* 0x00500000a528783b */ /* 0x000f260000000200 */
[----:B------:R-:W-:Y:S01]  /*c610*/  FMUL.FTZ R76, R76, UR13 ;  /* 0x0000000d4c4c7c20 */ /* 0x000fe20008410000 */
[----:B------:R2:W-:Y:S01]  /*c620*/  MUFU.TANH R105, R59 ;  /* 0x0000003b00697308 */ /* 0x0005e20000002400 */
[----:B------:R-:W-:Y:S01]  /*c630*/  FMUL.FTZ R77, R77, UR13 ;  /* 0x0000000d4d4d7c20 */ /* 0x000fe20008410000 */
[----:B------:R-:W-:Y:S01]  /*c640*/  FMUL.FTZ R79, R79, UR13 ;  /* 0x0000000d4f4f7c20 */ /* 0x000fe20008410000 */
[----:B------:R-:W-:-:S04]  /*c650*/  FMUL.FTZ R78, R78, UR13 ;  /* 0x0000000d4e4e7c20 */ /* 0x000fc80008410000 */
[----:B------:R-:W-:Y:S01]  /*c660*/  FMUL.FTZ R114, R28, UR13 ;  /* 0x0000000d1c727c20 */ /* 0x000fe20008410000 */
[----:B------:R3:W-:Y:S01]  /*c670*/  MUFU.TANH R108, R76 ;  /* 0x0000004c006c7308 */ /* 0x0007e20000002400 */
[----:B------:R-:W-:Y:S01]  /*c680*/  FMUL.FTZ R29, R29, UR13 ;  /* 0x0000000d1d1d7c20 */ /* 0x000fe20008410000 */
[----:B-----5:R-:W-:Y:S01]  /*c690*/  HMMA.16816.F32.BF16 R20, R8, R44, RZ ;  /* 0x0000002c0814723c */ /* 0x020fe200000418ff */
[----:B------:R-:W-:Y:S01]  /*c6a0*/  FMUL.FTZ R30, R30, UR13 ;  /* 0x0000000d1e1e7c20 */ /* 0x000fe20008410000 */
[----:B------:R-:W-:-:S04]  /*c6b0*/  FMUL.FTZ R119, R31, UR13 ;  /* 0x0000000d1f777c20 */ /* 0x000fc80008410000 */
[C---:B------:R-:W-:Y:S01]  /*c6c0*/  HMMA.16816.F32.BF16 R32, R12.reuse, R36, R32 ;  /* 0x000000240c20723c */ /* 0x040fe20000041820 */
[----:B--2---:R-:W2:Y:S01]  /*c6d0*/  LDSM.16.M88.4 R56, [R171+0x5800] ;  /* 0x00580000ab38783b */ /* 0x004ea20000000200 */
[----:B------:R-:W-:Y:S04]  /*c6e0*/  MUFU.TANH R112, R29 ;  /* 0x0000001d00707308 */ /* 0x000fe80000002400 */
[----:B------:R-:W-:Y:S01]  /*c6f0*/  HMMA.16816.F32.BF16 R52, R12, R38, R52 ;  /* 0x000000260c34723c */ /* 0x000fe20000041834 */
[----:B------:R-:W-:Y:S01]  /*c700*/  IMAD.SHL.U32 R37, R60, 0x2, RZ ;  /* 0x000000023c257824 */ /* 0x000fe200078e00ff */
[----:B------:R-:W-:Y:S02]  /*c710*/  IADD3 R36, R62, 0x1, R185 ;  /* 0x000000013e247810 */ /* 0x000fe40007ffe0b9 */
[----:B------:R2:W-:Y:S02]  /*c720*/  MUFU.TANH R121, R30 ;  /* 0x0000001e00797308 */ /* 0x0005e40000002400 */
[----:B------:R-:W-:Y:S01]  /*c730*/  LOP3.LUT R37, R37, 0x6, RZ, 0xc0, !PT ;  /* 0x0000000625257812 */ /* 0x000fe200078ec0ff */
[----:B------:R-:W-:Y:S01]  /*c740*/  HMMA.16816.F32.BF16 R44, R8, R46, RZ ;  /* 0x0000002e082c723c */ /* 0x000fe200000418ff */
[----:B------:R-:W-:-:S03]  /*c750*/  IADD3 R36, R61, R36, -R178 ;  /* 0x000000243d247210 */ /* 0x000fc60007ffe8b2 */
[----:B---3--:R-:W-:Y:S01]  /*c760*/  IMAD.IADD R76, R2, 0x1, R37 ;  /* 0x00000001024c7824 */ /* 0x008fe200078e0225 */
[----:B------:R3:W-:Y:S01]  /*c770*/  MUFU.TANH R110, R77 ;  /* 0x0000004d006e7308 */ /* 0x0007e20000002400 */
[----:B------:R-:W-:Y:S01]  /*c780*/  VIADD R36, R36, UR12 ;  /* 0x0000000c24247c36 */ /* 0x000fe20008000000 */
[----:B----4-:R-:W-:Y:S01]  /*c790*/  HMMA.16816.F32.BF16 R20, R16, R40, R20 ;  /* 0x000000281014723c */ /* 0x010fe20000041814 */
[C---:B------:R-:W-:Y:S02]  /*c7a0*/  VIADD R38, R76.reuse, 0x1 ;  /* 0x000000014c267836 */ /* 0x040fe40000000000 */
[----:B------:R-:W-:Y:S01]  /*c7b0*/  VIADD R28, R76, 0x8 ;  /* 0x000000084c1c7836 */ /* 0x000fe20000000000 */
[C---:B------:R-:W-:Y:S02]  /*c7c0*/  VIMNMX R101, R36.reuse, R61, PT ;  /* 0x0000003d24657248 */ /* 0x040fe40003fe0100 */
[----:B------:R-:W-:Y:S01]  /*c7d0*/  VIADDMNMX R103, R36, 0x8, R61, PT ;  /* 0x0000000824677846 */ /* 0x000fe2000380013d */
[C---:B------:R-:W-:Y:S01]  /*c7e0*/  HMMA.16816.F32.BF16 R32, R4.reuse, R24, R32 ;  /* 0x000000180420723c */ /* 0x040fe20000041820 */
[C---:B------:R-:W-:Y:S01]  /*c7f0*/  ISETP.GE.AND P1, PT, R38.reuse, R101, PT ;  /* 0x000000652600720c */ /* 0x040fe20003f26270 */
[----:B------:R-:W-:Y:S01]  /*c800*/  LDSM.16.M88.4 R60, [R165+0x5800] ;  /* 0x00580000a53c783b */ /* 0x000fe20000000200 */
[----:B------:R-:W-:Y:S01]  /*c810*/  ISETP.GE.AND P0, PT, R38, R103, PT ;  /* 0x000000672600720c */ /* 0x000fe20003f06270 */
[----:B------:R4:W-:Y:S01]  /*c820*/  MUFU.TANH R115, R79 ;  /* 0x0000004f00737308 */ /* 0x0009e20000002400 */
[----:B------:R-:W-:Y:S01]  /*c830*/  ISETP.GE.AND P2, PT, R28, R101, PT ;  /* 0x000000651c00720c */ /* 0x000fe20003f46270 */
[----:B------:R-:W5:Y:S01]  /*c840*/  LDSM.16.M88.4 R36, [R168+0x3000] ;  /* 0x00300000a824783b */ /* 0x000f620000000200 */
[----:B------:R-:W-:Y:S01]  /*c850*/  VIADD R24, R76, 0x9 ;  /* 0x000000094c187836 */ /* 0x000fe20000000000 */
[----:B------:R-:W-:Y:S01]  /*c860*/  ISETP.GE.AND P3, PT, R28, R103, PT ;  /* 0x000000671c00720c */ /* 0x000fe20003f66270 */
[----:B------:R-:W-:Y:S01]  /*c870*/  HMMA.16816.F32.BF16 R52, R4, R26, R52 ;  /* 0x0000001a0434723c */ /* 0x000fe20000041834 */
[----:B------:R-:W-:-:S02]  /*c880*/  FSEL R40, R64, -INF , !P1 ;  /* 0xff80000040287808 */ /* 0x000fc40004800000 */
[C---:B------:R-:W-:Y:S01]  /*c890*/  ISETP.GE.AND P5, PT, R24.reuse, R103, PT ;  /* 0x000000671800720c */ /* 0x040fe20003fa6270 */
[----:B------:R1:W-:Y:S01]  /*c8a0*/  MUFU.TANH R123, R78 ;  /* 0x0000004e007b7308 */ /* 0x0003e20000002400 */
[----:B------:R-:W-:Y:S01]  /*c8b0*/  ISETP.GE.AND P4, PT, R24, R101, PT ;  /* 0x000000651800720c */ /* 0x000fe20003f86270 */
[----:B--2---:R-:W-:Y:S01]  /*c8c0*/  HMMA.16816.F32.BF16 R28, R8, R56, RZ ;  /* 0x00000038081c723c */ /* 0x004fe200000418ff */
[----:B---3--:R-:W-:Y:S01]  /*c8d0*/  FSEL R77, R83, -INF , !P5 ;  /* 0xff800000534d7808 */ /* 0x008fe20006800000 */
[----:B------:R-:W-:Y:S01]  /*c8e0*/  VIADD R24, R76, 0x10 ;  /* 0x000000104c187836 */ /* 0x000fe20000000000 */
[----:B------:R-:W-:Y:S02]  /*c8f0*/  FSEL R80, R80, -INF , !P4 ;  /* 0xff80000050507808 */ /* 0x000fe40006000000 */
[----:B------:R-:W-:Y:S01]  /*c900*/  FSEL R41, R67, -INF , !P0 ;  /* 0xff80000043297808 */ /* 0x000fe20004000000 */
[----:B------:R-:W-:Y:S01]  /*c910*/  HMMA.16816.F32.BF16 R44, R16, R42, R44 ;  /* 0x0000002a102c723c */ /* 0x000fe2000004182c */
[----:B----4-:R-:W-:Y:S01]  /*c920*/  FSEL R79, R84, -INF , !P3 ;  /* 0xff800000544f7808 */ /* 0x010fe20005800000 */
[----:B------:R-:W-:-:S02]  /*c930*/  VIADD R56, R76, 0x30 ;  /* 0x000000304c387836 */ /* 0x000fc40000000000 */
[----:B------:R-:W-:Y:S01]  /*c940*/  FMUL.FTZ R122, R32, UR13 ;  /* 0x0000000d207a7c20 */ /* 0x000fe20008410000 */
[----:B------:R-:W-:Y:S01]  /*c950*/  VIADD R32, R76, 0x18 ;  /* 0x000000184c207836 */ /* 0x000fe20000000000 */
[C---:B------:R-:W-:Y:S01]  /*c960*/  ISETP.GE.AND P6, PT, R24.reuse, R101, PT ;  /* 0x000000651800720c */ /* 0x040fe20003fc6270 */
[----:B------:R-:W-:Y:S01]  /*c970*/  FMUL.FTZ R33, R33, UR13 ;  /* 0x0000000d21217c20 */ /* 0x000fe20008410000 */
[----:B------:R-:W-:Y:S01]  /*c980*/  ISETP.GE.AND P1, PT, R24, R103, PT ;  /* 0x000000671800720c */ /* 0x000fe20003f26270 */
[----:B------:R-:W-:Y:S01]  /*c990*/  VIADD R24, R76, 0x11 ;  /* 0x000000114c187836 */ /* 0x000fe20000000000 */
[C---:B------:R-:W-:Y:S01]  /*c9a0*/  ISETP.GE.AND P3, PT, R32.reuse, R101, PT ;  /* 0x000000652000720c */ /* 0x040fe20003f66270 */
[----:B------:R2:W-:Y:S01]  /*c9b0*/  MUFU.TANH R120, R33 ;  /* 0x0000002100787308 */ /* 0x0005e20000002400 */
[-C--:B------:R-:W-:Y:S01]  /*c9c0*/  ISETP.GE.AND P5, PT, R32, R103.reuse, PT ;  /* 0x000000672000720c */ /* 0x080fe20003fa6270 */
[----:B------:R-:W-:Y:S01]  /*c9d0*/  VIADD R32, R76, 0x19 ;  /* 0x000000194c207836 */ /* 0x000fe20000000000 */
[----:B------:R-:W-:Y:S01]  /*c9e0*/  ISETP.GE.AND P0, PT, R24, R103, PT ;  /* 0x000000671800720c */ /* 0x000fe20003f06270 */
[----:B------:R-:W-:Y:S01]  /*c9f0*/  FMUL.FTZ R117, R34, UR13 ;  /* 0x0000000d22757c20 */ /* 0x000fe20008410000 */
[----:B------:R-:W-:Y:S01]  /*ca00*/  FSEL R42, R85, -INF , !P6 ;  /* 0xff800000552a7808 */ /* 0x000fe20007000000 */
[----:B------:R-:W-:Y:S01]  /*ca10*/  FMUL.FTZ R113, R35, UR13 ;  /* 0x0000000d23717c20 */ /* 0x000fe20008410000 */
[----:B------:R-:W-:Y:S01]  /*ca20*/  ISETP.GE.AND P4, PT, R32, R101, PT ;  /* 0x000000652000720c */ /* 0x000fe20003f86270 */
[----:B------:R-:W3:Y:S01]  /*ca30*/  MUFU.TANH R88, R88 ;  /* 0x0000005800587308 */ /* 0x000ee20000002400 */
[----:B------:R-:W-:Y:S01]  /*ca40*/  FSEL R83, R68, -INF , !P1 ;  /* 0xff80000044537808 */ /* 0x000fe20004800000 */
[----:B------:R-:W-:Y:S01]  /*ca50*/  FMUL.FTZ R52, R52, UR13 ;  /* 0x0000000d34347c20 */ /* 0x000fe20008410000 */
[----:B------:R-:W-:Y:S01]  /*ca60*/  P2R R43, PR, RZ, 0x10 ;  /* 0x00000010ff2b7803 */ /* 0x000fe20000000000 */
[----:B------:R-:W-:Y:S01]  /*ca70*/  FMUL.FTZ R53, R53, UR13 ;  /* 0x0000000d35357c20 */ /* 0x000fe20008410000 */
[----:B------:R-:W-:Y:S01]  /*ca80*/  ISETP.GE.AND P4, PT, R32, R103, PT ;  /* 0x000000672000720c */ /* 0x000fe20003f86270 */
[----:B------:R-:W-:Y:S01]  /*ca90*/  VIADD R32, R76, 0x20 ;  /* 0x000000204c207836 */ /* 0x000fe20000000000 */
[C---:B-----5:R-:W-:Y:S01]  /*caa0*/  HMMA.16816.F32.BF16 R20, R12.reuse, R36, R20 ;  /* 0x000000240c14723c */ /* 0x060fe20000041814 */
[----:B-1----:R-:W-:Y:S01]  /*cab0*/  FSEL R78, R81, -INF , !P2 ;  /* 0xff800000514e7808 */ /* 0x002fe20005000000 */
[----:B------:R-:W1:Y:S01]  /*cac0*/  MUFU.TANH R131, R131 ;  /* 0x0000008300837308 */ /* 0x000e620000002400 */
[----:B------:R-:W-:Y:S01]  /*cad0*/  FSEL R81, R87, -INF , !P0 ;  /* 0xff80000057517808 */ /* 0x000fe20004000000 */
[----:B------:R-:W-:Y:S01]  /*cae0*/  FMUL.FTZ R55, R55, UR13 ;  /* 0x0000000d37377c20 */ /* 0x000fe20008410000 */
[----:B------:R-:W-:Y:S01]  /*caf0*/  ISETP.GE.AND P6, PT, R32, R101, PT ;  /* 0x000000652000720c */ /* 0x000fe20003fc6270 */
[----:B------:R-:W-:Y:S01]  /*cb00*/  HMMA.16816.F32.BF16 R44, R12, R38, R44 ;  /* 0x000000260c2c723c */ /* 0x000fe2000004182c */
[----:B------:R-:W-:Y:S01]  /*cb10*/  VIADD R36, R76, 0x21 ;  /* 0x000000214c247836 */ /* 0x000fe20000000000 */
[-C--:B------:R-:W-:Y:S01]  /*cb20*/  ISETP.GE.AND P1, PT, R32, R103.reuse, PT ;  /* 0x000000672000720c */ /* 0x080fe20003f26270 */
[----:B------:R-:W-:Y:S01]  /*cb30*/  FMUL.FTZ R54, R54, UR13 ;  /* 0x0000000d36367c20 */ /* 0x000fe20008410000 */
[----:B------:R-:W-:Y:S01]  /*cb40*/  FSEL R89, R89, -INF , !P5 ;  /* 0xff80000059597808 */ /* 0x000fe20006800000 */
[----:B------:R-:W-:Y:S01]  /*cb50*/  MUFU.TANH R70, R70 ;  /* 0x0000004600467308 */ /* 0x000fe20000002400 */
[----:B--2---:R-:W-:Y:S01]  /*cb60*/  HMMA.16816.F32.BF16 R32, R16, R60, R28 ;  /* 0x0000003c1020723c */ /* 0x004fe2000004181c */
[----:B------:R-:W2:Y:S01]  /*cb70*/  LDSM.16.M88.4 R28, [R168+0x3800] ;  /* 0x00380000a81c783b */ /* 0x000ea20000000200 */
[----:B------:R-:W-:-:S02]  /*cb80*/  ISETP.GE.AND P0, PT, R36, R103, PT ;  /* 0x000000672400720c */ /* 0x000fc40003f06270 */
[C---:B------:R-:W-:Y:S02]  /*cb90*/  ISETP.GE.AND P5, PT, R56.reuse, R101, PT ;  /* 0x000000653800720c */ /* 0x040fe40003fa6270 */
[----:B------:R-:W-:Y:S01]  /*cba0*/  FSEL R125, R125, -INF , !P0 ;  /* 0xff8000007d7d7808 */ /* 0x000fe20004000000 */
[----:B------:R-:W-:Y:S01]  /*cbb0*/  MUFU.TANH R129, R129 ;  /* 0x0000008100817308 */ /* 0x000fe20000002400 */
[----:B------:R-:W-:Y:S02]  /*cbc0*/  ISETP.GE.AND P0, PT, R56, R103, PT ;  /* 0x000000673800720c */ /* 0x000fe40003f06270 */
[----:B------:R-:W-:Y:S01]  /*cbd0*/  HMMA.16816.F32.BF16 R56, R8, R58, RZ ;  /* 0x0000003a0838723c */ /* 0x000fe200000418ff */
[-C--:B------:R-:W-:Y:S01]  /*cbe0*/  ISETP.GE.AND P2, PT, R24, R101.reuse, PT ;  /* 0x000000651800720c */ /* 0x080fe20003f46270 */
[----:B------:R-:W-:Y:S01]  /*cbf0*/  LDSM.16.M88.4 R8, [R100+0x3800] ;  /* 0x003800006408783b */ /* 0x000fe20000000200 */
[----:B------:R-:W-:Y:S02]  /*cc00*/  FSEL R86, R86, -INF , !P3 ;  /* 0xff80000056567808 */ /* 0x000fe40005800000 */
[----:B------:R-:W-:Y:S01]  /*cc10*/  FSEL R82, R82, -INF , !P2 ;  /* 0xff80000052527808 */ /* 0x000fe20005000000 */
[----:B------:R-:W4:Y:S01]  /*cc20*/  LDSM.16.M88.4 R24, [R100+0x3000] ;  /* 0x003000006418783b */ /* 0x000f220000000200 */
[----:B------:R-:W-:Y:S01]  /*cc30*/  ISETP.GE.AND P2, PT, R36, R101, PT ;  /* 0x000000652400720c */ /* 0x000fe20003f46270 */
[----:B------:R-:W-:Y:S01]  /*cc40*/  VIADD R36, R76, 0x28 ;  /* 0x000000284c247836 */ /* 0x000fe20000000000 */
[----:B------:R-:W-:Y:S01]  /*cc50*/  ISETP.NE.AND P3, PT, R43, RZ, PT ;  /* 0x000000ff2b00720c */ /* 0x000fe20003f65270 */
[----:B------:R-:W5:Y:S01]  /*cc60*/  MUFU.TANH R107, R107 ;  /* 0x0000006b006b7308 */ /* 0x000f620000002400 */
[----:B---3--:R-:W-:Y:S01]  /*cc70*/  FSEL R133, R88, -INF , !P4 ;  /* 0xff80000058857808 */ /* 0x008fe20006000000 */
[----:B------:R-:W-:-:S04]  /*cc80*/  DEPBAR.LE SB0, 0x0 ;  /* 0x000080000000791a */ /* 0x000fc80000000000 */
[----:B------:R-:W-:Y:S02]  /*cc90*/  FSEL R38, R69, -INF , !P3 ;  /* 0xff80000045267808 */ /* 0x000fe40005800000 */
[C---:B------:R-:W-:Y:S01]  /*cca0*/  ISETP.GE.AND P3, PT, R36.reuse, R101, PT ;  /* 0x000000652400720c */ /* 0x040fe20003f66270 */
[----:B------:R-:W3:Y:S01]  /*ccb0*/  MUFU.TANH R72, R72 ;  /* 0x0000004800487308 */ /* 0x000ee20000002400 */
[----:B------:R-:W-:Y:S02]  /*ccc0*/  ISETP.GE.AND P4, PT, R36, R103, PT ;  /* 0x000000672400720c */ /* 0x000fe40003f86270 */
[----:B------:R-:W-:Y:S02]  /*ccd0*/  P2R R36, PR, RZ, 0x8 ;  /* 0x00000008ff247803 */ /* 0x000fe40000000000 */
[----:B------:R-:W-:Y:S01]  /*cce0*/  HMMA.16816.F32.BF16 R56, R16, R62, R56 ;  /* 0x0000003e1038723c */ /* 0x000fe20000041838 */
[----:B-1----:R-:W-:Y:S02]  /*ccf0*/  FSEL R131, R131, -INF , !P1 ;  /* 0xff80000083837808 */ /* 0x002fe40004800000 */
[----:B------:R-:W1:Y:S01]  /*cd00*/  MUFU.TANH R71, R71 ;  /* 0x0000004700477308 */ /* 0x000e620000002400 */
[----:B------:R-:W-:Y:S01]  /*cd10*/  ISETP.NE.AND P1, PT, R36, RZ, PT ;  /* 0x000000ff2400720c */ /* 0x000fe20003f25270 */
[----:B------:R-:W-:Y:S01]  /*cd20*/  VIADD R36, R76, 0x31 ;  /* 0x000000314c247836 */ /* 0x000fe20000000000 */
[----:B------:R-:W-:Y:S01]  /*cd30*/  FSEL R126, R90, -INF , !P6 ;  /* 0xff8000005a7e7808 */ /* 0x000fe20007000000 */
[----:B--2---:R-:W-:Y:S01]  /*cd40*/  HMMA.16816.F32.BF16 R32, R12, R28, R32 ;  /* 0x0000001c0c20723c */ /* 0x004fe20000041820 */
[----:B------:R-:W-:Y:S01]  /*cd50*/  FSEL R124, R91, -INF , !P1 ;  /* 0xff8000005b7c7808 */ /* 0x000fe20004800000 */
[----:B------:R-:W-:Y:S01]  /*cd60*/  VIADD R18, R76, 0x41 ;  /* 0x000000414c127836 */ /* 0x000fe20000000000 */
[----:B------:R-:W-:Y:S01]  /*cd70*/  ISETP.GE.AND P1, PT, R36, R101, PT ;  /* 0x000000652400720c */ /* 0x000fe20003f26270 */
[----:B------:R-:W2:Y:S01]  /*cd80*/  MUFU.TANH R75, R75 ;  /* 0x0000004b004b7308 */ /* 0x000ea20000002400 */
[----:B-----5:R-:W-:Y:S01]  /*cd90*/  FSEL R107, R107, -INF , !P0 ;  /* 0xff8000006b6b7808 */ /* 0x020fe20004000000 */
[----:B------:R-:W-:Y:S01]  /*cda0*/  VIADD R16, R76, 0x48 ;  /* 0x000000484c107836 */ /* 0x000fe20000000000 */
[----:B---3--:R-:W-:Y:S01]  /*cdb0*/  FSEL R60, R72, -INF , !P5 ;  /* 0xff800000483c7808 */ /* 0x008fe20006800000 */
[----:B------:R-:W-:-:S04]  /*cdc0*/  VIADD R28, R76, 0x39 ;  /* 0x000000394c1c7836 */ /* 0x000fc80000000000 */
[----:B------:R-:W3:Y:S01]  /*cdd0*/  MUFU.TANH R127, R127 ;  /* 0x0000007f007f7308 */ /* 0x000ee20000002400 */
[-C--:B------:R-:W-:Y:S01]  /*cde0*/  ISETP.GE.AND P0, PT, R28, R103.reuse, PT ;  /* 0x000000671c00720c */ /* 0x080fe20003f06270 */
[----:B----4-:R-:W-:Y:S03]  /*cdf0*/  HMMA.16816.F32.BF16 R20, R4, R24, R20 ;  /* 0x000000180414723c */ /* 0x010fe60000041814 */
[----:B------:R-:W-:Y:S02]  /*ce00*/  FSEL R105, R105, -INF , !P0 ;  /* 0xff80000069697808 */ /* 0x000fe40004000000 */
[----:B------:R-:W-:Y:S01]  /*ce10*/  ISETP.GE.AND P0, PT, R16, R103, PT ;  /* 0x000000671000720c */ /* 0x000fe20003f06270 */
[----:B------:R-:W4:Y:S01]  /*ce20*/  MUFU.TANH R73, R73 ;  /* 0x0000004900497308 */ /* 0x000f220000002400 */
[----:B------:R-:W-:Y:S01]  /*ce30*/  HMMA.16816.F32.BF16 R56, R12, R30, R56 ;  /* 0x0000001e0c38723c */ /* 0x000fe20000041838 */
[----:B------:R-:W-:Y:S01]  /*ce40*/  VIADD R24, R76, 0x29 ;  /* 0x000000294c187836 */ /* 0x000fe20000000000 */
[----:B------:R-:W-:-:S02]  /*ce50*/  P2R R25, PR, RZ, 0x2 ;  /* 0x00000002ff197803 */ /* 0x000fc40000000000 */
[-C--:B------:R-:W-:Y:S02]  /*ce60*/  ISETP.GE.AND P1, PT, R36, R103.reuse, PT ;  /* 0x000000672400720c */ /* 0x080fe40003f26270 */
[C---:B------:R-:W-:Y:S01]  /*ce70*/  HMMA.16816.F32.BF16 R44, R4.reuse, R26, R44 ;  /* 0x0000001a042c723c */ /* 0x040fe2000004182c */
[----:B------:R5:W-:Y:S01]  /*ce80*/  MUFU.TANH R118, R52 ;  /* 0x0000003400767308 */ /* 0x000be20000002400 */
[----:B------:R-:W-:Y:S01]  /*ce90*/  ISETP.GE.AND P3, PT, R24, R103, PT ;  /* 0x000000671800720c */ /* 0x000fe20003f66270 */
[----:B------:R-:W-:Y:S01]  /*cea0*/  VIADD R12, R76, 0x51 ;  /* 0x000000514c0c7836 */ /* 0x000fe20000000000 */
[----:B------:R-:W-:Y:S02]  /*ceb0*/  ISETP.GE.AND P6, PT, R24, R101, PT ;  /* 0x000000651800720c */ /* 0x000fe40003fc6270 */
[----:B------:R-:W-:Y:S01]  /*cec0*/  HMMA.16816.F32.BF16 R32, R4, R8, R32 ;  /* 0x000000080420723c */ /* 0x000fe20000041820 */
[----:B------:R-:W-:Y:S01]  /*ced0*/  FSEL R24, R70, -INF , !P2 ;  /* 0xff80000046187808 */ /* 0x000fe20005000000 */
[----:B------:R-:W-:Y:S01]  /*cee0*/  VIADD R26, R76, 0x40 ;  /* 0x000000404c1a7836 */ /* 0x000fe20000000000 */
[----:B------:R-:W4:Y:S01]  /*cef0*/  MUFU.TANH R119, R119 ;  /* 0x0000007700777308 */ /* 0x000f220000002400 */
[----:B------:R-:W-:-:S02]  /*cf00*/  FSEL R129, R129, -INF , !P3 ;  /* 0xff80000081817808 */ /* 0x000fc40005800000 */
[-C--:B------:R-:W-:Y:S01]  /*cf10*/  ISETP.GE.AND P3, PT, R28, R101.reuse, PT ;  /* 0x000000651c00720c */ /* 0x080fe20003f66270 */
[----:B------:R-:W-:Y:S01]  /*cf20*/  VIADD R8, R76, 0x50 ;  /* 0x000000504c087836 */ /* 0x000fe20000000000 */
[----:B-1----:R-:W-:Y:S01]  /*cf30*/  FSEL R36, R71, -INF , !P6 ;  /* 0xff80000047247808 */ /* 0x002fe20007000000 */
[----:B------:R-:W-:Y:S01]  /*cf40*/  FMUL.FTZ R22, R22, UR13 ;  /* 0x0000000d16167c20 */ /* 0x000fe20008410000 */
[----:B------:R-:W-:Y:S01]  /*cf50*/  FSEL R64, R92, -INF , !P3 ;  /* 0xff8000005c407808 */ /* 0x000fe20005800000 */
[----:B------:R-:W1:Y:S01]  /*cf60*/  MUFU.TANH R114, R114 ;  /* 0x0000007200727308 */ /* 0x000e620000002400 */
[----:B-----5:R-:W-:Y:S01]  /*cf70*/  VIADD R52, R76, 0x38 ;  /* 0x000000384c347836 */ /* 0x020fe20000000000 */
[----:B------:R-:W-:Y:S01]  /*cf80*/  ISETP.GE.AND P5, PT, R26, R101, PT ;  /* 0x000000651a00720c */ /* 0x000fe20003fa6270 */
[----:B------:R-:W-:Y:S01]  /*cf90*/  FMUL.FTZ R20, R20, UR13 ;  /* 0x0000000d14147c20 */ /* 0x000fe20008410000 */
[----:B--2---:R-:W-:Y:S01]  /*cfa0*/  FSEL R65, R75, -INF , !P1 ;  /* 0xff8000004b417808 */ /* 0x004fe20004800000 */
[----:B------:R-:W-:Y:S01]  /*cfb0*/  HMMA.16816.F32.BF16 R56, R4, R10, R56 ;  /* 0x0000000a0438723c */ /* 0x000fe20000041838 */
[----:B------:R-:W-:Y:S01]  /*cfc0*/  ISETP.GE.AND P2, PT, R52, R103, PT ;  /* 0x000000673400720c */ /* 0x000fe20003f46270 */
[----:B------:R-:W-:Y:S01]  /*cfd0*/  FMUL.FTZ R21, R21, UR13 ;  /* 0x0000000d15157c20 */ /* 0x000fe20008410000 */
[----:B------:R-:W2:Y:S01]  /*cfe0*/  MUFU.TANH R122, R122 ;  /* 0x0000007a007a7308 */ /* 0x000ea20000002400 */
[----:B------:R-:W-:Y:S01]  /*cff0*/  ISETP.GE.AND P3, PT, R16, R101, PT ;  /* 0x000000651000720c */ /* 0x000fe20003f66270 */
[C---:B------:R-:W-:Y:S01]  /*d000*/  VIADD R16, R76.reuse, 0x49 ;  /* 0x000000494c107836 */ /* 0x040fe20000000000 */
[----:B------:R-:W-:Y:S01]  /*d010*/  FSEL R67, R93, -INF , !P2 ;  /* 0xff8000005d437808 */ /* 0x000fe20005000000 */
[----:B------:R-:W-:Y:S01]  /*d020*/  VIADD R10, R76, 0x61 ;  /* 0x000000614c0a7836 */ /* 0x000fe20000000000 */
[-C--:B------:R-:W-:Y:S01]  /*d030*/  ISETP.GE.AND P2, PT, R18, R103.reuse, PT ;  /* 0x000000671200720c */ /* 0x080fe20003f46270 */
[----:B------:R-:W-:Y:S01]  /*d040*/  FMUL.FTZ R35, R35, UR13 ;  /* 0x0000000d23237c20 */ /* 0x000fe20008410000 */
[----:B------:R-:W-:Y:S01]  /*d050*/  ISETP.NE.AND P6, PT, R25, RZ, PT ;  /* 0x000000ff1900720c */ /* 0x000fe20003fc5270 */
[----:B------:R-:W5:Y:S01]  /*d060*/  MUFU.TANH R117, R117 ;  /* 0x0000007500757308 */ /* 0x000f620000002400 */
[----:B------:R-:W-:Y:S01]  /*d070*/  ISETP.GE.AND P1, PT, R26, R103, PT ;  /* 0x000000671a00720c */ /* 0x000fe20003f26270 */
[----:B------:R-:W-:Y:S01]  /*d080*/  VIADD R6, R76, 0x68 ;  /* 0x000000684c067836 */ /* 0x000fe20000000000 */
[----:B---3--:R-:W-:Y:S01]  /*d090*/  FSEL R127, R127, -INF , !P4 ;  /* 0xff8000007f7f7808 */ /* 0x008fe20006000000 */
[----:B------:R-:W-:Y:S01]  /*d0a0*/  FMUL.FTZ R23, R23, UR13 ;  /* 0x0000000d17177c20 */ /* 0x000fe20008410000 */
[-C--:B------:R-:W-:Y:S01]  /*d0b0*/  ISETP.GE.AND P4, PT, R52, R101.reuse, PT ;  /* 0x000000653400720c */ /* 0x080fe20003f86270 */
[----:B------:R-:W-:Y:S01]  /*d0c0*/  FMUL.FTZ R32, R32, UR13 ;  /* 0x0000000d20207c20 */ /* 0x000fe20008410000 */
[----:B------:R-:W-:Y:S01]  /*d0d0*/  FSEL R108, R108, -INF , !P5 ;  /* 0xff8000006c6c7808 */ /* 0x000fe20006800000 */
[----:B------:R-:W3:Y:S01]  /*d0e0*/  MUFU.TANH R116, R53 ;  /* 0x0000003500747308 */ /* 0x000ee20000002400 */
[----:B------:R-:W-:Y:S01]  /*d0f0*/  FSEL R115, R115, -INF , !P2 ;  /* 0xff80000073737808 */ /* 0x000fe20005000000 */
[----:B------:R-:W-:Y:S01]  /*d100*/  FMUL.FTZ R33, R33, UR13 ;  /* 0x0000000d21217c20 */ /* 0x000fe20008410000 */
[----:B----4-:R-:W-:Y:S01]  /*d110*/  FSEL R66, R73, -INF , !P6 ;  /* 0xff80000049427808 */ /* 0x010fe20007000000 */
[----:B------:R-:W-:Y:S01]  /*d120*/  FMUL.FTZ R34, R34, UR13 ;  /* 0x0000000d22227c20 */ /* 0x000fe20008410000 */
[----:B------:R-:W-:Y:S01]  /*d130*/  FSEL R123, R123, -INF , !P1 ;  /* 0xff8000007b7b7808 */ /* 0x000fe20004800000 */
[----:B------:R-:W-:Y:S01]  /*d140*/  FMUL.FTZ R52, R57, UR13 ;  /* 0x0000000d39347c20 */ /* 0x000fe20008410000 */
[C---:B------:R-:W-:Y:S01]  /*d150*/  ISETP.GE.AND P5, PT, R8.reuse, R101, PT ;  /* 0x000000650800720c */ /* 0x040fe20003fa6270 */
[----:B------:R-:W4:Y:S01]  /*d160*/  MUFU.TANH R109, R55 ;  /* 0x00000037006d7308 */ /* 0x000f220000002400 */
[----:B------:R-:W-:Y:S01]  /*d170*/  ISETP.GE.AND P2, PT, R8, R103, PT ;  /* 0x000000670800720c */ /* 0x000fe20003f46270 */
[----:B------:R-:W-:Y:S01]  /*d180*/  VIADD R8, R76, 0x58 ;  /* 0x000000584c087836 */ /* 0x000fe20000000000 */
[C---:B------:R-:W-:Y:S01]  /*d190*/  ISETP.GE.AND P6, PT, R16.reuse, R101, PT ;  /* 0x000000651000720c */ /* 0x040fe20003fc6270 */
[----:B------:R-:W-:Y:S01]  /*d1a0*/  FMUL.FTZ R27, R59, UR13 ;  /* 0x0000000d3b1b7c20 */ /* 0x000fe20008410000 */
[----:B------:R-:W-:-:S02]  /*d1b0*/  ISETP.GE.AND P1, PT, R16, R103, PT ;  /* 0x000000671000720c */ /* 0x000fc40003f26270 */
[----:B------:R-:W-:Y:S01]  /*d1c0*/  FSEL R62, R74, -INF , !P4 ;  /* 0xff8000004a3e7808 */ /* 0x000fe20006000000 */
[----:B------:R-:W4:Y:S01]  /*d1d0*/  MUFU.TANH R113, R113 ;  /* 0x0000007100717308 */ /* 0x000f220000002400 */
[-C--:B------:R-:W-:Y:S02]  /*d1e0*/  ISETP.GE.AND P4, PT, R18, R101.reuse, PT ;  /* 0x000000651200720c */ /* 0x080fe40003f86270 */
[----:B------:R-:W-:Y:S02]  /*d1f0*/  FSEL R112, R112, -INF , !P6 ;  /* 0xff80000070707808 */ /* 0x000fe40007000000 */
[----:B------:R-:W-:Y:S02]  /*d200*/  FSEL R119, R119, -INF , !P1 ;  /* 0xff80000077777808 */ /* 0x000fe40004800000 */
[C---:B------:R-:W-:Y:S01]  /*d210*/  ISETP.GE.AND P6, PT, R8.reuse, R101, PT ;  /* 0x000000650800720c */ /* 0x040fe20003fc6270 */
[----:B------:R5:W-:Y:S01]  /*d220*/  MUFU.TANH R63, R22 ;  /* 0x00000016003f7308 */ /* 0x000be20000002400 */
[----:B------:R-:W-:Y:S01]  /*d230*/  ISETP.GE.AND P1, PT, R8, R103, PT ;  /* 0x000000670800720c */ /* 0x000fe20003f26270 */
[----:B------:R-:W-:Y:S01]  /*d240*/  VIADD R8, R76, 0x59 ;  /* 0x000000594c087836 */ /* 0x000fe20000000000 */
[----:B------:R-:W-:-:S02]  /*d250*/  FSEL R110, R110, -INF , !P4 ;  /* 0xff8000006e6e7808 */ /* 0x000fc40006000000 */
[----:B------:R-:W-:Y:S02]  /*d260*/  FSEL R121, R121, -INF , !P0 ;  /* 0xff80000079797808 */ /* 0x000fe40004000000 */
[C---:B------:R-:W-:Y:S01]  /*d270*/  ISETP.GE.AND P4, PT, R12.reuse, R101, PT ;  /* 0x000000650c00720c */ /* 0x040fe20003f86270 */
[----:B------:R3:W4:Y:S01]  /*d280*/  MUFU.TANH R111, R54 ;  /* 0x00000036006f7308 */ /* 0x0007220000002400 */
[----:B------:R-:W-:Y:S01]  /*d290*/  ISETP.GE.AND P0, PT, R12, R103, PT ;  /* 0x000000670c00720c */ /* 0x000fe20003f06270 */
[----:B------:R-:W-:Y:S01]  /*d2a0*/  VIADD R12, R76, 0x60 ;  /* 0x000000604c0c7836 */ /* 0x000fe20000000000 */
[----:B-1----:R-:W-:Y:S02]  /*d2b0*/  FSEL R114, R114, -INF , !P3 ;  /* 0xff80000072727808 */ /* 0x002fe40005800000 */
[----:B--2---:R-:W-:Y:S02]  /*d2c0*/  FSEL R122, R122, -INF , !P5 ;  /* 0xff8000007a7a7808 */ /* 0x004fe40006800000 */
[----:B------:R-:W-:Y:S01]  /*d2d0*/  ISETP.GE.AND P5, PT, R8, R101, PT ;  /* 0x000000650800720c */ /* 0x000fe20003fa6270 */
[----:B------:R1:W2:Y:S01]  /*d2e0*/  MUFU.TANH R106, R20 ;  /* 0x00000014006a7308 */ /* 0x0002a20000002400 */
[----:B-----5:R-:W-:Y:S01]  /*d2f0*/  FMUL.FTZ R22, R44, UR13 ;  /* 0x0000000d2c167c20 */ /* 0x020fe20008410000 */
[----:B------:R-:W-:-:S02]  /*d300*/  ISETP.GE.AND P3, PT, R8, R103, PT ;  /* 0x000000670800720c */ /* 0x000fc40003f66270 */
[----:B------:R-:W-:Y:S02]  /*d310*/  FSEL R117, R117, -INF , !P2 ;  /* 0xff80000075757808 */ /* 0x000fe40005000000 */
[----:B------:R-:W-:Y:S02]  /*d320*/  FSEL R118, R118, -INF , !P6 ;  /* 0xff80000076767808 */ /* 0x000fe40007000000 */
[----:B------:R-:W5:Y:S01]  /*d330*/  MUFU.TANH R22, R22 ;  /* 0x0000001600167308 */ /* 0x000f620000002400 */
[----:B------:R-:W-:Y:S01]  /*d340*/  FSEL R120, R120, -INF , !P4 ;  /* 0xff80000078787808 */ /* 0x000fe20006000000 */
[----:B---3--:R-:W-:Y:S01]  /*d350*/  FMUL.FTZ R54, R56, UR13 ;  /* 0x0000000d38367c20 */ /* 0x008fe20008410000 */
[C---:B------:R-:W-:Y:S02]  /*d360*/  ISETP.GE.AND P6, PT, R10.reuse, R101, PT ;  /* 0x000000650a00720c */ /* 0x040fe40003fc6270 */
[----:B------:R-:W-:Y:S01]  /*d370*/  ISETP.GE.AND P2, PT, R10, R103, PT ;  /* 0x000000670a00720c */ /* 0x000fe20003f46270 */
[----:B------:R-:W-:Y:S01]  /*d380*/  VIADD R10, R76, 0x69 ;  /* 0x000000694c0a7836 */ /* 0x000fe20000000000 */
[----:B------:R-:W-:Y:S01]  /*d390*/  ISETP.GE.AND P4, PT, R12, R101, PT ;  /* 0x000000650c00720c */ /* 0x000fe20003f86270 */
[----:B------:R3:W-:Y:S01]  /*d3a0*/  MUFU.TANH R104, R21 ;  /* 0x0000001500687308 */ /* 0x0007e20000002400 */
[----:B-1----:R-:W-:Y:S01]  /*d3b0*/  FMUL.FTZ R20, R45, UR13 ;  /* 0x0000000d2d147c20 */ /* 0x002fe20008410000 */
[----:B------:R-:W-:-:S02]  /*d3c0*/  FSEL R116, R116, -INF , !P5 ;  /* 0xff80000074747808 */ /* 0x000fc40006800000 */
[----:B----4-:R-:W-:Y:S02]  /*d3d0*/  FSEL R109, R109, -INF , !P3 ;  /* 0xff8000006d6d7808 */ /* 0x010fe40005800000 */
[----:B------:R-:W-:Y:S02]  /*d3e0*/  FSEL R113, R113, -INF , !P0 ;  /* 0xff80000071717808 */ /* 0x000fe40004000000 */
[----:B------:R-:W1:Y:S01]  /*d3f0*/  MUFU.TANH R20, R20 ;  /* 0x0000001400147308 */ /* 0x000e620000002400 */
[C---:B------:R-:W-:Y:S02]  /*d400*/  ISETP.GE.AND P5, PT, R6.reuse, R101, PT ;  /* 0x000000650600720c */ /* 0x040fe40003fa6270 */
[-C--:B------:R-:W-:Y:S01]  /*d410*/  ISETP.GE.AND P3, PT, R6, R103.reuse, PT ;  /* 0x000000670600720c */ /* 0x080fe20003f66270 */
[----:B------:R-:W-:Y:S01]  /*d420*/  VIADD R6, R76, 0x70 ;  /* 0x000000704c067836 */ /* 0x000fe20000000000 */
[----:B------:R-:W-:Y:S02]  /*d430*/  ISETP.GE.AND P0, PT, R12, R103, PT ;  /* 0x000000670c00720c */ /* 0x000fe40003f06270 */
[----:B------:R-:W-:Y:S01]  /*d440*/  FSEL R111, R111, -INF , !P1 ;  /* 0xff8000006f6f7808 */ /* 0x000fe20004800000 */
[----:B------:R-:W4:Y:S01]  /*d450*/  MUFU.TANH R37, R35 ;  /* 0x0000002300257308 */ /* 0x000f220000002400 */
[----:B---3--:R-:W-:Y:S01]  /*d460*/  FMUL.FTZ R21, R47, UR13 ;  /* 0x0000000d2f157c20 */ /* 0x008fe20008410000 */
[----:B--2---:R-:W-:-:S02]  /*d470*/  FSEL R106, R106, -INF , !P4 ;  /* 0xff8000006a6a7808 */ /* 0x004fc40006000000 */
[C---:B------:R-:W-:Y:S02]  /*d480*/  ISETP.GE.AND P4, PT, R10.reuse, R101, PT ;  /* 0x000000650a00720c */ /* 0x040fe40003f86270 */
[----:B------:R-:W-:Y:S01]  /*d490*/  ISETP.GE.AND P1, PT, R10, R103, PT ;  /* 0x000000670a00720c */ /* 0x000fe20003f26270 */
[----:B------:R-:W-:Y:S01]  /*d4a0*/  VIADD R10, R76, 0x71 ;  /* 0x000000714c0a7836 */ /* 0x000fe20000000000 */
[----:B------:R2:W3:Y:S01]  /*d4b0*/  MUFU.TANH R61, R23 ;  /* 0x00000017003d7308 */ /* 0x0004e20000002400 */
[----:B------:R-:W-:Y:S02]  /*d4c0*/  FSEL R63, R63, -INF , !P0 ;  /* 0xff8000003f3f7808 */ /* 0x000fe40004000000 */
[----:B------:R-:W-:Y:S02]  /*d4d0*/  ISETP.GE.AND P0, PT, R6, R101, PT ;  /* 0x000000650600720c */ /* 0x000fe40003f06270 */
[----:B-----5:R-:W-:Y:S02]  /*d4e0*/  FSEL R22, R22, -INF , !P5 ;  /* 0xff80000016167808 */ /* 0x020fe40006800000 */
[----:B------:R-:W-:Y:S01]  /*d4f0*/  ISETP.GE.AND P5, PT, R10, R103, PT ;  /* 0x000000670a00720c */ /* 0x000fe20003fa6270 */
[----:B------:R-:W5:Y:S01]  /*d500*/  MUFU.TANH R21, R21 ;  /* 0x0000001500157308 */ /* 0x000f620000002400 */
[----:B------:R-:W-:-:S02]  /*d510*/  P2R R5, PR, RZ, 0x1 ;  /* 0x00000001ff057803 */ /* 0x000fc40000000000 */
[----:B-1----:R-:W-:Y:S02]  /*d520*/  FSEL R20, R20, -INF , !P4 ;  /* 0xff80000014147808 */ /* 0x002fe40006000000 */
[----:B----4-:R-:W-:Y:S02]  /*d530*/  FSEL R37, R37, -INF , !P5 ;  /* 0xff80000025257808 */ /* 0x010fe40006800000 */
[----:B------:R-:W-:Y:S01]  /*d540*/  ISETP.NE.AND P4, PT, R5, RZ, PT ;  /* 0x000000ff0500720c */ /* 0x000fe20003f85270 */
[----:B------:R-:W1:Y:S01]  /*d550*/  MUFU.TANH R8, R32 ;  /* 0x0000002000087308 */ /* 0x000e620000002400 */
[----:B--2---:R-:W-:Y:S01]  /*d560*/  FMUL.FTZ R23, R46, UR13 ;  /* 0x0000000d2e177c20 */ /* 0x004fe20008410000 */
[----:B------:R-:W-:Y:S02]  /*d570*/  ISETP.GT.AND P5, PT, R184, R173, PT ;  /* 0x000000adb800720c */ /* 0x000fe40003fa4270 */
[----:B------:R-:W-:Y:S01]  /*d580*/  ISETP.GE.AND P0, PT, R6, R103, PT ;  /* 0x000000670600720c */ /* 0x000fe20003f06270 */
[----:B------:R-:W-:Y:S01]  /*d590*/  VIADD R6, R76, 0x78 ;  /* 0x000000784c067836 */ /* 0x000fe20000000000 */
[----:B---3--:R-:W-:-:S02]  /*d5a0*/  FSEL R61, R61, -INF , !P2 ;  /* 0xff8000003d3d7808 */ /* 0x008fc40005000000 */
[----:B------:R2:W3:Y:S01]  /*d5b0*/  MUFU.TANH R4, R33 ;  /* 0x0000002100047308 */ /* 0x0004e20000002400 */
[----:B-----5:R-:W-:Y:S02]  /*d5c0*/  FSEL R21, R21, -INF , !P1 ;  /* 0xff80000015157808 */ /* 0x020fe40004800000 */
[----:B------:R-:W-:Y:S02]  /*d5d0*/  ISETP.GE.AND P1, PT, R76, R103, PT ;  /* 0x000000674c00720c */ /* 0x000fe40003f26270 */
[-C--:B------:R-:W-:Y:S02]  /*d5e0*/  ISETP.GE.AND P2, PT, R10, R101.reuse, PT ;  /* 0x000000650a00720c */ /* 0x080fe40003f46270 */
[----:B------:R-:W-:Y:S01]  /*d5f0*/  FSEL R104, R104, -INF , !P6 ;  /* 0xff80000068687808 */ /* 0x000fe20007000000 */
[----:B------:R-:W4:Y:S01]  /*d600*/  MUFU.TANH R23, R23 ;  /* 0x0000001700177308 */ /* 0x000f220000002400 */
[----:B------:R-:W-:-:S07]  /*d610*/  ISETP.GE.AND P6, PT, R6, R101, PT ;  /* 0x000000650600720c */ /* 0x000fce0003fc6270 */
[----:B------:R-:W5:Y:S01]  /*d620*/  MUFU.TANH R43, R34 ;  /* 0x00000022002b7308 */ /* 0x000f620000002400 */
[----:B--2---:R-:W-:Y:S01]  /*d630*/  FMUL.FTZ R33, R58, UR13 ;  /* 0x0000000d3a217c20 */ /* 0x004fe20008410000 */
[----:B-1----:R-:W-:Y:S02]  /*d640*/  FSEL R58, R8, -INF , !P4 ;  /* 0xff800000083a7808 */ /* 0x002fe40006000000 */
[C---:B------:R-:W-:Y:S01]  /*d650*/  ISETP.GE.AND P4, PT, R76.reuse, R101, PT ;  /* 0x000000654c00720c */ /* 0x040fe20003f86270 */
[----:B------:R-:W-:Y:S01]  /*d660*/  VIADD R76, R76, 0x79 ;  /* 0x000000794c4c7836 */ /* 0x000fe20000000000 */
[----:B---3--:R-:W-:Y:S02]  /*d670*/  FSEL R56, R4, -INF , !P2 ;  /* 0xff80000004387808 */ /* 0x008fe40005000000 */
[----:B------:R-:W1:Y:S01]  /*d680*/  MUFU.TANH R0, R0 ;  /* 0x0000000000007308 */ /* 0x000e620000002400 */
[----:B----4-:R-:W-:Y:S02]  /*d690*/  FSEL R23, R23, -INF , !P3 ;  /* 0xff80000017177808 */ /* 0x010fe40005800000 */
[----:B------:R-:W-:-:S02]  /*d6a0*/  ISETP.GE.AND P3, PT, R6, R103, PT ;  /* 0x000000670600720c */ /* 0x000fc40003f66270 */
[----:B------:R-:W-:-:S03]  /*d6b0*/  ISETP.GE.AND P2, PT, R76, R101, PT ;  /* 0x000000654c00720c */ /* 0x000fc60003f46270 */
[----:B------:R-:W2:Y:S01]  /*d6c0*/  MUFU.TANH R48, R48 ;  /* 0x0000003000307308 */ /* 0x000ea20000002400 */
[----:B-----5:R-:W-:Y:S01]  /*d6d0*/  FSEL R43, R43, -INF , !P0 ;  /* 0xff8000002b2b7808 */ /* 0x020fe20004000000 */
[----:B------:R-:W-:Y:S01]  /*d6e0*/  BAR.SYNC.DEFER_BLOCKING 0x0 ;  /* 0x0000000000007b1d */ /* 0x000fe20000010000 */
        /* <DEDUP_REMOVED lines=73> */
.L_x_7616:
[----:B------:R-:W-:Y:S02]  /*db80*/  ULDC UR10, c[0x0][0x248] ;  /* 0x00009200000a7ab9 */ /* 0x000fe40000000800 */
[----:B------:R-:W-:-:S06]  /*db90*/  USHF.L.U32 UR5, UR10, 0x7, URZ ;  /* 0x000000070a057899 */ /* 0x000fcc000800063f */
[----:B------:R-:W-:-:S04]  /*dba0*/  IADD3 R8, RZ, -UR5, RZ ;  /* 0x80000005ff087c10 */ /* 0x000fc8000fffe0ff */
[----:B------:R-:W-:-:S07]  /*dbb0*/  SHF.R.S32.HI R2, RZ, 0x1f, R8 ;  /* 0x0000001fff027819 */ /* 0x000fce0000011408 */
.L_x_7617:
        /* <DEDUP_REMOVED lines=31> */
.L_x_7615:
        /* <DEDUP_REMOVED lines=85> */
[----:B------:R-:W1:Y:S01]  /*e300*/  LDSM.16.MT88.4 R84, [R164+0x6000] ;  /* 0x00600000a454783b */ /* 0x000e620000004200 */
        /* <DEDUP_REMOVED lines=68> */
[----:B------:R-:W-:Y:S01]  /*e750*/  FFMA.FTZ R126, R21, UR10, -R30 ;  /* 0x0000000a157e7c23 */ /* 0x000fe2000801081e */
[----:B------:R-:W-:Y:S01]  /*e760*/  FADD.FTZ R44, R47, R44 ;  /* 0x0000002c2f2c7221 */ /* 0x000fe20000010000 */
[----:B------:R-:W-:Y:S01]  /*e770*/  FADD.FTZ R46, R53, R46 ;  /* 0x0000002e352e7221 */ /* 0x000fe20000010000 */
[----:B------:R-:W-:Y:S01]  /*e780*/  MUFU.EX2 R39, R39 ;  /* 0x0000002700277308 */ /* 0x000fe20000000800 */
[----:B------:R-:W-:Y:S01]  /*e790*/  LDSM.16.MT88.4 R20, [R164+0x9000] ;  /* 0x00900000a414783b */ /* 0x000fe20000004200 */
[----:B------:R-:W-:Y:S01]  /*e7a0*/  FADD.FTZ R45, R45, R44 ;  /* 0x0000002c2d2d7221 */ /* 0x000fe20000010000 */
[--C-:B------:R-:W-:Y:S01]  /*e7b0*/  FFMA.FTZ R58, R58, UR10, -R55.reuse ;  /* 0x0000000a3a3a7c23 */ /* 0x100fe20008010837 */
[--C-:B------:R-:W-:Y:S01]  /*e7c0*/  FFMA.FTZ R125, R56, UR10, -R55.reuse ;  /* 0x0000000a387d7c23 */ /* 0x100fe20008010837 */
[----:B------:R-:W-:Y:S01]  /*e7d0*/  FFMA.FTZ R189, R52, UR10, -R55 ;  /* 0x0000000a34bd7c23 */ /* 0x000fe20008010837 */
[----:B------:R-:W-:Y:S01]  /*e7e0*/  FADD.FTZ R40, R40, R45 ;  /* 0x0000002d28287221 */ /* 0x000fe20000010000 */
[--C-:B------:R-:W-:Y:S01]  /*e7f0*/  FFMA.FTZ R188, R27, UR10, -R30.reuse ;  /* 0x0000000a1bbc7c23 */ /* 0x100fe2000801081e */
[----:B------:R-:W2:Y:S01]  /*e800*/  MUFU.EX2 R34, R34 ;  /* 0x0000002200227308 */ /* 0x000ea20000000800 */
[----:B-----5:R-:W-:Y:S01]  /*e810*/  F2FP.BF16.F32.PACK_AB R71, R42, R41 ;  /* 0x000000292a47723e */ /* 0x020fe200000010ff */
[----:B------:R-:W-:Y:S01]  /*e820*/  FFMA.FTZ R54, R54, UR10, -R55 ;  /* 0x0000000a36367c23 */ /* 0x000fe20008010837 */
[----:B------:R-:W-:-:S05]  /*e830*/  FFMA.FTZ R43, R43, UR10, -R30 ;  /* 0x0000000a2b2b7c23 */ /* 0x000fca000801081e */
[C---:B------:R-:W-:Y:S01]  /*e840*/  HMMA.16816.F32.BF16 R96, R68.reuse, R92, RZ ;  /* 0x0000005c4460723c */ /* 0x040fe200000418ff */
[----:B------:R-:W-:Y:S05]  /*e850*/  MUFU.EX2 R32, R32 ;  /* 0x0000002000207308 */ /* 0x000fea0000000800 */
[C---:B------:R-:W-:Y:S03]  /*e860*/  HMMA.16816.F32.BF16 R92, R68.reuse, R94, RZ ;  /* 0x0000005e445c723c */ /* 0x040fe600000418ff */
[----:B------:R-:W-:Y:S03]  /*e870*/  MUFU.EX2 R31, R31 ;  /* 0x0000001f001f7308 */ /* 0x000fe60000000800 */
[C---:B-1----:R-:W-:Y:S05]  /*e880*/  HMMA.16816.F32.BF16 R88, R68.reuse, R84, RZ ;  /* 0x000000544458723c */ /* 0x042fea00000418ff */
[----:B------:R-:W-:Y:S01]  /*e890*/  MUFU.EX2 R38, R38 ;  /* 0x0000002600267308 */ /* 0x000fe20000000800 */
[C---:B------:R-:W-:Y:S06]  /*e8a0*/  HMMA.16816.F32.BF16 R84, R68.reuse, R86, RZ ;  /* 0x000000564454723c */ /* 0x040fec00000418ff */
[C---:B---3--:R-:W-:Y:S01]  /*e8b0*/  HMMA.16816.F32.BF16 R80, R68.reuse, R76, RZ ;  /* 0x0000004c4450723c */ /* 0x048fe200000418ff */
[----:B------:R-:W1:Y:S05]  /*e8c0*/  MUFU.EX2 R35, R35 ;  /* 0x0000002300237308 */ /* 0x000e6a0000000800 */
[C---:B------:R-:W-:Y:S03]  /*e8d0*/  HMMA.16816.F32.BF16 R76, R68.reuse, R78, RZ ;  /* 0x0000004e444c723c */ /* 0x040fe600000418ff */
[----:B------:R-:W-:Y:S03]  /*e8e0*/  MUFU.EX2 R29, R29 ;  /* 0x0000001d001d7308 */ /* 0x000fe60000000800 */
[C---:B----4-:R-:W-:Y:S05]  /*e8f0*/  HMMA.16816.F32.BF16 R72, R68.reuse, R4, RZ ;  /* 0x000000044448723c */ /* 0x050fea00000418ff */
[----:B------:R-:W3:Y:S01]  /*e900*/  MUFU.EX2 R26, R26 ;  /* 0x0000001a001a7308 */ /* 0x000ee20000000800 */
[----:B------:R-:W-:Y:S01]  /*e910*/  HMMA.16816.F32.BF16 R68, R68, R6, RZ ;  /* 0x000000064444723c */ /* 0x000fe200000418ff */
[----:B--2---:R-:W-:Y:S01]  /*e920*/  F2FP.BF16.F32.PACK_AB R4, R34, R39 ;  /* 0x000000272204723e */ /* 0x004fe200000010ff */
[----:B------:R-:W-:Y:S01]  /*e930*/  FADD.FTZ R39, R39, R40 ;  /* 0x0000002827277221 */ /* 0x000fe20000010000 */
[----:B-1----:R-:W-:-:S03]  /*e940*/  F2FP.BF16.F32.PACK_AB R5, R35, R38 ;  /* 0x000000262305723e */ /* 0x002fc600000010ff */
[----:B------:R-:W-:Y:S01]  /*e950*/  FADD.FTZ R39, R34, R39 ;  /* 0x0000002722277221 */ /* 0x000fe20000010000 */
[----:B------:R-:W-:Y:S01]  /*e960*/  F2FP.BF16.F32.PACK_AB R6, R31, R32 ;  /* 0x000000201f06723e */ /* 0x000fe200000010ff */
[----:B------:R-:W-:Y:S02]  /*e970*/  MUFU.EX2 R28, R28 ;  /* 0x0000001c001c7308 */ /* 0x000fe40000000800 */
[----:B------:R-:W-:-:S04]  /*e980*/  FADD.FTZ R32, R32, R39 ;  /* 0x0000002720207221 */ /* 0x000fc80000010000 */
[----:B------:R-:W-:Y:S01]  /*e990*/  FADD.FTZ R31, R31, R32 ;  /* 0x000000201f1f7221 */ /* 0x000fe20000010000 */
[----:B---3--:R-:W-:Y:S01]  /*e9a0*/  F2FP.BF16.F32.PACK_AB R7, R26, R29 ;  /* 0x0000001d1a07723e */ /* 0x008fe200000010ff */
        /* <DEDUP_REMOVED lines=274> */
.L_x_7619:
[----:B------:R-:W-:Y:S02]  /*fad0*/  ULDC UR8, c[0x0][0x250] ;  /* 0x0000940000087ab9 */ /* 0x000fe40000000800 */
[----:B------:R-:W-:-:S06]  /*fae0*/  USHF.L.U32 UR4, UR8, 0x7, URZ ;  /* 0x0000000708047899 */ /* 0x000fcc000800063f */
[----:B------:R-:W-:-:S04]  /*faf0*/  IADD3 R8, RZ, -UR4, RZ ;  /* 0x80000004ff087c10 */ /* 0x000fc8000fffe0ff */
[----:B------:R-:W-:-:S07]  /*fb00*/  SHF.R.S32.HI R4, RZ, 0x1f, R8 ;  /* 0x0000001fff047819 */ /* 0x000fce0000011408 */
.L_x_7620:
        /* <DEDUP_REMOVED lines=28> */
[----:B------:R-:W-:-:S05]  /*fcd0*/  IADD3.X R21, R15, UR4, RZ, P0, !PT ;  /* 0x000000040f157c10 */ /* 0x000fca00087fe4ff */
[----:B------:R3:W-:Y:S04]  /*fce0*/  LDGSTS.E.BYPASS.LTC128B.128 [R181+0x9800], desc[UR6][R20.64] ;  /* 0x0980000014b57fae */ /* 0x0007e8000b901d46 */
[----:B------:R-:W-:Y:S04]  /*fcf0*/  LDSM.16.M88.4 R112, [R172] ;  /* 0x00000000ac70783b */ /* 0x000fe80000000200 */
[----:B------:R-:W4:Y:S04]  /*fd00*/  LDSM.16.M88.4 R56, [R171+0x2800] ;  /* 0x00280000ab38783b */ /* 0x000f280000000200 */
[----:B------:R-:W5:Y:S04]  /*fd10*/  LDSM.16.M88.4 R48, [R171+0x3000] ;  /* 0x00300000ab30783b */ /* 0x000f680000000200 */
[----:B------:R-:W-:Y:S04]  /*fd20*/  LDSM.16.M88.4 R124, [R170] ;  /* 0x00000000aa7c783b */ /* 0x000fe80000000200 */
[----:B-1----:R-:W-:Y:S04]  /*fd30*/  LDSM.16.M88.4 R8, [R165+0x3000] ;  /* 0x00300000a508783b */ /* 0x002fe80000000200 */
[----:B--2---:R-:W1:Y:S04]  /*fd40*/  LDSM.16.M88.4 R12, [R165+0x2800] ;  /* 0x00280000a50c783b */ /* 0x004e680000000200 */
[----:B------:R-:W2:Y:S04]  /*fd50*/  LDSM.16.M88.4 R64, [R171+0x2000] ;  /* 0x00200000ab40783b */ /* 0x000ea80000000200 */
[----:B------:R-:W3:Y:S04]  /*fd60*/  LDSM.16.M88.4 R40, [R171+0x3800] ;  /* 0x00380000ab28783b */ /* 0x000ee80000000200 */
[----:B------:R-:W3:Y:S04]  /*fd70*/  LDSM.16.M88.4 R32, [R171+0x4000] ;  /* 0x00400000ab20783b */ /* 0x000ee80000000200 */
[----:B------:R-:W3:Y:S04]  /*fd80*/  LDSM.16.M88.4 R24, [R171+0x4800] ;  /* 0x00480000ab18783b */ /* 0x000ee80000000200 */
[----:B------:R-:W3:Y:S01]  /*fd90*/  LDSM.16.M88.4 R16, [R171+0x5000] ;  /* 0x00500000ab10783b */ /* 0x000ee20000000200 */
[C---:B----4-:R-:W-:Y:S03]  /*fda0*/  HMMA.16816.F32.BF16 R60, R112.reuse, R56, RZ ;  /* 0x00000038703c723c */ /* 0x050fe600000418ff */
[----:B------:R-:W4:Y:S04]  /*fdb0*/  LDSM.16.M88.4 R108, [R171+0x5800] ;  /* 0x00580000ab6c783b */ /* 0x000f280000000200 */
[----:B------:R-:W4:Y:S01]  /*fdc0*/  LDSM.16.M88.4 R104, [R165+0x2000] ;  /* 0x00200000a568783b */ /* 0x000f220000000200 */
[C---:B-----5:R-:W-:Y:S03]  /*fdd0*/  HMMA.16816.F32.BF16 R52, R112.reuse, R48, RZ ;  /* 0x000000307034723c */ /* 0x060fe600000418ff */
[----:B------:R-:W-:Y:S03]  /*fde0*/  LDSM.16.M88.4 R120, [R165+0x3800] ;  /* 0x00380000a578783b */ /* 0x000fe60000000200 */
[C---:B------:R-:W-:Y:S01]  /*fdf0*/  HMMA.16816.F32.BF16 R56, R112.reuse, R58, RZ ;  /* 0x0000003a7038723c */ /* 0x040fe200000418ff */
[----:B------:R-:W-:Y:S04]  /*fe00*/  LDSM.16.M88.4 R128, [R168] ;  /* 0x00000000a880783b */ /* 0x000fe80000000200 */
[----:B------:R-:W0:Y:S01]  /*fe10*/  LDGDEPBAR ;  /* 0x00000000000079af */ /* 0x000e220000000000 */
[----:B------:R-:W-:Y:S06]  /*fe20*/  HMMA.16816.F32.BF16 R48, R112, R50, RZ ;  /* 0x000000327030723c */ /* 0x000fec00000418ff */
[C---:B-1----:R-:W-:Y:S06]  /*fe30*/  HMMA.16816.F32.BF16 R60, R124.reuse, R12, R60 ;  /* 0x0000000c7c3c723c */ /* 0x042fec000004183c */
[C---:B------:R-:W-:Y:S06]  /*fe40*/  HMMA.16816.F32.BF16 R52, R124.reuse, R8, R52 ;  /* 0x000000087c34723c */ /* 0x040fec0000041834 */
[C---:B------:R-:W-:Y:S01]  /*fe50*/  HMMA.16816.F32.BF16 R56, R124.reuse, R14, R56 ;  /* 0x0000000e7c38723c */ /* 0x040fe20000041838 */
[----:B------:R-:W1:Y:S05]  /*fe60*/  LDSM.16.M88.4 R12, [R165+0x4800] ;  /* 0x00480000a50c783b */ /* 0x000e6a0000000200 */
[----:B------:R-:W-:Y:S01]  /*fe70*/  HMMA.16816.F32.BF16 R48, R124, R10, R48 ;  /* 0x0000000a7c30723c */ /* 0x000fe20000041830 */
[----:B------:R-:W5:Y:S05]  /*fe80*/  LDSM.16.M88.4 R8, [R165+0x5000] ;  /* 0x00500000a508783b */ /* 0x000f6a0000000200 */
        /* <DEDUP_REMOVED lines=12> */
[----:B------:R-:W2:Y:S05]  /*ff50*/  LDSM.16.M88.4 R108, [R169] ;  /* 0x00000000a96c783b */ /* 0x000eaa0000000200 */
[C---:B------:R-:W-:Y:S06]  /*ff60*/  HMMA.16816.F32.BF16 R4, R124.reuse, R104, R4 ;  /* 0x000000687c04723c */ /* 0x040fec0000041804 */
[C---:B------:R-:W-:Y:S01]  /*ff70*/  HMMA.16816.F32.BF16 R64, R124.reuse, R106, R64 ;  /* 0x0000006a7c40723c */ /* 0x040fe20000041840 */
[----:B------:R-:W3:Y:S05]  /*ff80*/  LDSM.16.M88.4 R104, [R165+0x4000] ;  /* 0x00400000a568783b */ /* 0x000eea0000000200 */
[C---:B-1----:R-:W-:Y:S06]  /*ff90*/  HMMA.16816.F32.BF16 R28, R124.reuse, R12, R28 ;  /* 0x0000000c7c1c723c */ /* 0x042fec000004181c */
[C---:B------:R-:W-:Y:S01]  /*ffa0*/  HMMA.16816.F32.BF16 R24, R124.reuse, R14, R24 ;  /* 0x0000000e7c18723c */ /* 0x040fe20000041818 */
[----:B------:R-:W-:Y:S05]  /*ffb0*/  LDSM.16.M88.4 R12, [R167] ;  /* 0x00000000a70c783b */ /* 0x000fea0000000200 */
[C---:B-----5:R-:W-:Y:S06]  /*ffc0*/  HMMA.16816.F32.BF16 R20, R124.reuse, R8, R20 ;  /* 0x000000087c14723c */ /* 0x060fec0000041814 */
[C---:B------:R-:W-:Y:S01]  /*ffd0*/  HMMA.16816.F32.BF16 R16, R124.reuse, R10, R16 ;  /* 0x0000000a7c10723c */ /* 0x040fe20000041810 */
[----:B------:R-:W1:Y:S05]  /*ffe0*/  LDSM.16.M88.4 R8, [R100] ;  /* 0x000000006408783b */ /* 0x000e6a0000000200 */
[C---:B------:R-:W-:Y:S06]  /*fff0*/  HMMA.16816.F32.BF16 R44, R124.reuse, R120, R44 ;  /* 0x000000787c2c723c */ /* 0x040fec000004182c */
[----:B------:R-:W-:Y:S01]  /*10000*/  HMMA.16816.F32.BF16 R40, R124, R122, R40 ;  /* 0x0000007a7c28723c */ /* 0x000fe20000041828 */
[----:B------:R-:W4:Y:S05]  /*10010*/  LDSM.16.M88.4 R120, [R165+0x5800] ;  /* 0x00580000a578783b */ /* 0x000f2a0000000200 */
[C---:B--2---:R-:W-:Y:S06]  /*10020*/  HMMA.16816.F32.BF16 R4, R108.reuse, R128, R4 ;  /* 0x000000806c04723c */ /* 0x044fec0000041804 */
[----:B------:R-:W-:Y:S06]  /*10030*/  HMMA.16816.F32.BF16 R64, R108, R130, R64 ;  /* 0x000000826c40723c */ /* 0x000fec0000041840 */
[C---:B---3--:R-:W-:Y:S06]  /*10040*/  HMMA.16816.F32.BF16 R36, R124.reuse, R104, R36 ;  /* 0x000000687c24723c */ /* 0x048fec0000041824 */
[----:B------:R-:W-:Y:S01]  /*10050*/  HMMA.16816.F32.BF16 R32, R124, R106, R32 ;  /* 0x0000006a7c20723c */ /* 0x000fe20000041820 */
[----:B------:R-:W2:Y:S05]  /*10060*/  LDSM.16.M88.4 R104, [R161] ;  /* 0x00000000a168783b */ /* 0x000eaa0000000200 */
[C---:B-1----:R-:W-:Y:S06]  /*10070*/  HMMA.16816.F32.BF16 R4, R12.reuse, R8, R4 ;  /* 0x000000080c04723c */ /* 0x042fec0000041804 */
[----:B------:R-:W-:Y:S01]  /*10080*/  HMMA.16816.F32.BF16 R64, R12, R10, R64 ;  /* 0x0000000a0c40723c */ /* 0x000fe20000041840 */
[----:B------:R-:W1:Y:S05]  /*10090*/  LDSM.16.M88.4 R8, [R159] ;  /* 0x000000009f08783b */ /* 0x000e6a0000000200 */
[C---:B----4-:R-:W-:Y:S06]  /*100a0*/  HMMA.16816.F32.BF16 R116, R124.reuse, R120, R116 ;  /* 0x000000787c74723c */ /* 0x050fec0000041874 */
[----:B------:R-:W-:Y:S01]  /*100b0*/  HMMA.16816.F32.BF16 R112, R124, R122, R112 ;  /* 0x0000007a7c70723c */ /* 0x000fe20000041870 */
[----:B------:R-:W3:Y:S04]  /*100c0*/  LDSM.16.M88.4 R120, [R160] ;  /* 0x00000000a078783b */ /* 0x000ee80000000200 */
[----:B------:R-:W4:Y:S01]  /*100d0*/  LDSM.16.M88.4 R124, [R100+0x800] ;  /* 0x00080000647c783b */ /* 0x000f220000000200 */
[----:B------:R-:W-:Y:S01]  /*100e0*/  FMUL.FTZ R5, R5, UR13 ;  /* 0x0000000d05057c20 */ /* 0x000fe20008410000 */
[----:B------:R-:W-:-:S05]  /*100f0*/  FMUL.FTZ R3, R4, UR13 ;  /* 0x0000000d04037c20 */ /* 0x000fca0008410000 */
[----:B------:R-:W-:Y:S01]  /*10100*/  FMUL.FTZ R67, R67, UR13 ;  /* 0x0000000d43437c20 */ /* 0x000fe20008410000 */
[----:B------:R-:W5:Y:S01]  /*10110*/  MUFU.TANH R3, R3 ;  /* 0x0000000300037308 */ /* 0x000f620000002400 */
[----:B------:R-:W-:Y:S01]  /*10120*/  FMUL.FTZ R64, R64, UR13 ;  /* 0x0000000d40407c20 */ /* 0x000fe20008410000 */
[C---:B--2---:R-:W-:Y:S06]  /*10130*/  HMMA.16816.F32.BF16 R60, R108.reuse, R104, R60 ;  /* 0x000000686c3c723c */ /* 0x044fec000004183c */
[----:B------:R2:W-:Y:S01]  /*10140*/  MUFU.TANH R104, R5 ;  /* 0x0000000500687308 */ /* 0x0005e20000002400 */
[----:B------:R-:W-:Y:S01]  /*10150*/  HMMA.16816.F32.BF16 R56, R108, R106, R56 ;  /* 0x0000006a6c38723c */ /* 0x000fe20000041838 */
[----:B------:R-:W-:-:S05]  /*10160*/  FMUL.FTZ R105, R6, UR13 ;  /* 0x0000000d06697c20 */ /* 0x000fca0008410000 */
[C---:B-1----:R-:W-:Y:S01]  /*10170*/  HMMA.16816.F32.BF16 R44, R108.reuse, R8, R44 ;  /* 0x000000086c2c723c */ /* 0x042fe2000004182c */
[----:B------:R-:W-:Y:S01]  /*10180*/  FMUL.FTZ R106, R7, UR13 ;  /* 0x0000000d076a7c20 */ /* 0x000fe20008410000 */
[----:B------:R-:W1:Y:S01]  /*10190*/  MUFU.TANH R105, R105 ;  /* 0x0000006900697308 */ /* 0x000e620000002400 */
[----:B------:R-:W-:Y:S01]  /*101a0*/  FMUL.FTZ R107, R65, UR13 ;  /* 0x0000000d416b7c20 */ /* 0x000fe20008410000 */
[----:B------:R-:W-:Y:S02]  /*101b0*/  FMUL.FTZ R65, R66, UR13 ;  /* 0x0000000d42417c20 */ /* 0x000fe40008410000 */
[C---:B------:R-:W-:Y:S01]  /*101c0*/  HMMA.16816.F32.BF16 R40, R108.reuse, R10, R40 ;  /* 0x0000000a6c28723c */ /* 0x040fe20000041828 */
[----:B------:R-:W5:Y:S03]  /*101d0*/  LDSM.16.M88.4 R8, [R158] ;  /* 0x000000009e08783b */ /* 0x000f660000000200 */
[----:B------:R-:W1:Y:S01]  /*101e0*/  MUFU.TANH R106, R106 ;  /* 0x0000006a006a7308 */ /* 0x000e620000002400 */
[----:B--2---:R-:W2:Y:S01]  /*101f0*/  LDSM.16.M88.4 R4, [R100+0x1000] ;  /* 0x001000006404783b */ /* 0x004ea20000000200 */
[C---:B---3--:R-:W-:Y:S06]  /*10200*/  HMMA.16816.F32.BF16 R52, R108.reuse, R120, R52 ;  /* 0x000000786c34723c */ /* 0x048fec0000041834 */
[----:B------:R-:W-:Y:S01]  /*10210*/  HMMA.16816.F32.BF16 R48, R108, R122, R48 ;  /* 0x0000007a6c30723c */ /* 0x000fe20000041830 */
[----:B------:R-:W3:Y:S05]  /*10220*/  MUFU.TANH R107, R107 ;  /* 0x0000006b006b7308 */ /* 0x000eea0000002400 */
[C---:B----4-:R-:W-:Y:S03]  /*10230*/  HMMA.16816.F32.BF16 R60, R12.reuse, R124, R60 ;  /* 0x0000007c0c3c723c */ /* 0x050fe6000004183c */
[----:B------:R-:W4:Y:S03]  /*10240*/  MUFU.TANH R67, R67 ;  /* 0x0000004300437308 */ /* 0x000f260000002400 */
[----:B------:R-:W-:Y:S05]  /*10250*/  HMMA.16816.F32.BF16 R56, R12, R126, R56 ;  /* 0x0000007e0c38723c */ /* 0x000fea0000041838 */
[----:B------:R-:W-:Y:S08]  /*10260*/  MUFU.TANH R64, R64 ;  /* 0x0000004000407308 */ /* 0x000ff00000002400 */
[----:B------:R-:W-:Y:S01]  /*10270*/  MUFU.TANH R65, R65 ;  /* 0x0000004100417308 */ /* 0x000fe20000002400 */
[----:B-----5:R-:W-:Y:S04]  /*10280*/  HMMA.16816.F32.BF16 R36, R108, R8, R36 ;  /* 0x000000086c24723c */ /* 0x020fe80000041824 */
[----:B------:R-:W-:Y:S01]  /*10290*/  FMUL.FTZ R66, R60, UR13 ;  /* 0x0000000d3c427c20 */ /* 0x000fe20008410000 */
[----:B------:R-:W-:Y:S01]  /*102a0*/  FMUL.FTZ R60, R61, UR13 ;  /* 0x0000000d3d3c7c20 */ /* 0x000fe20008410000 */
[----:B------:R-:W-:Y:S01]  /*102b0*/  FMUL.FTZ R61, R62, UR13 ;  /* 0x0000000d3e3d7c20 */ /* 0x000fe20008410000 */
[----:B------:R-:W-:Y:S01]  /*102c0*/  FMUL.FTZ R62, R63, UR13 ;  /* 0x0000000d3f3e7c20 */ /* 0x000fe20008410000 */
[C---:B--2---:R-:W-:Y:S02]  /*102d0*/  HMMA.16816.F32.BF16 R52, R12.reuse, R4, R52 ;  /* 0x000000040c34723c */ /* 0x044fe40000041834 */
[----:B------:R-:W-:Y:S01]  /*102e0*/  FMUL.FTZ R63, R57, UR13 ;  /* 0x0000000d393f7c20 */ /* 0x000fe20008410000 */
[----:B------:R-:W-:Y:S01]  /*102f0*/  FMUL.FTZ R57, R58, UR13 ;  /* 0x0000000d3a397c20 */ /* 0x000fe20008410000 */
[----:B------:R-:W-:Y:S01]  /*10300*/  FMUL.FTZ R58, R59, UR13 ;  /* 0x0000000d3b3a7c20 */ /* 0x000fe20008410000 */
[----:B------:R-:W2:Y:S01]  /*10310*/  MUFU.TANH R60, R60 ;  /* 0x0000003c003c7308 */ /* 0x000ea20000002400 */
[----:B------:R-:W-:Y:S01]  /*10320*/  FMUL.FTZ R56, R56, UR13 ;  /* 0x0000000d38387c20 */ /* 0x000fe20008410000 */
[----:B------:R-:W-:Y:S01]  /*10330*/  HMMA.16816.F32.BF16 R48, R12, R6, R48 ;  /* 0x000000060c30723c */ /* 0x000fe20000041830 */
[----:B------:R-:W5:Y:S05]  /*10340*/  LDSM.16.M88.4 R4, [R100+0x1800] ;  /* 0x001800006404783b */ /* 0x000f6a0000000200 */
[----:B------:R-:W-:Y:S01]  /*10350*/  HMMA.16816.F32.BF16 R32, R108, R10, R32 ;  /* 0x0000000a6c20723c */ /* 0x000fe20000041820 */
[----:B------:R-:W1:Y:S01]  /*10360*/  LDSM.16.M88.4 R8, [R157] ;  /* 0x000000009d08783b */ /* 0x000e620000000200 */
[----:B------:R-:W2:Y:S08]  /*10370*/  MUFU.TANH R62, R62 ;  /* 0x0000003e003e7308 */ /* 0x000eb00000002400 */
[----:B------:R-:W2:Y:S01]  /*10380*/  MUFU.TANH R63, R63 ;  /* 0x0000003f003f7308 */ /* 0x000ea20000002400 */
[----:B------:R-:W-:Y:S01]  /*10390*/  FMUL.FTZ R53, R53, UR13 ;  /* 0x0000000d35357c20 */ /* 0x000fe20008410000 */
[----:B------:R-:W-:Y:S01]  /*103a0*/  FMUL.FTZ R55, R55, UR13 ;  /* 0x0000000d37377c20 */ /* 0x000fe20008410000 */
[----:B------:R-:W-:Y:S01]  /*103b0*/  FMUL.FTZ R52, R52, UR13 ;  /* 0x0000000d34347c20 */ /* 0x000fe20008410000 */
[----:B------:R-:W-:-:S04]  /*103c0*/  FMUL.FTZ R54, R54, UR13 ;  /* 0x0000000d36367c20 */ /* 0x000fc80008410000 */
[----:B------:R-:W-:Y:S01]  /*103d0*/  FMUL.FTZ R48, R48, UR13 ;  /* 0x0000000d30307c20 */ /* 0x000fe20008410000 */
[----:B------:R-:W-:Y:S01]  /*103e0*/  FMUL.FTZ R49, R49, UR13 ;  /* 0x0000000d31317c20 */ /* 0x000fe20008410000 */
[----:B------:R-:W-:Y:S01]  /*103f0*/  FMUL.FTZ R50, R50, UR13 ;  /* 0x0000000d32327c20 */ /* 0x000fe20008410000 */
[----:B------:R-:W2:Y:S01]  /*10400*/  MUFU.TANH R58, R58 ;  /* 0x0000003a003a7308 */ /* 0x000ea20000002400 */
[----:B------:R-:W-:-:S07]  /*10410*/  FMUL.FTZ R51, R51, UR13 ;  /* 0x0000000d33337c20 */ /* 0x000fce0008410000 */
[----:B------:R-:W-:Y:S01]  /*10420*/  MUFU.TANH R138, R48 ;  /* 0x00000030008a7308 */ /* 0x000fe20000002400 */
[C---:B-----5:R-:W-:Y:S07]  /*10430*/  HMMA.16816.F32.BF16 R44, R12.reuse, R4, R44 ;  /* 0x000000040c2c723c */ /* 0x060fee000004182c */
[----:B------:R-:W-:Y:S01]  /*10440*/  MUFU.TANH R132, R49 ;  /* 0x0000003100847308 */ /* 0x000fe20000002400 */
[----:B------:R-:W-:Y:S01]  /*10450*/  HMMA.16816.F32.BF16 R40, R12, R6, R40 ;  /* 0x000000060c28723c */ /* 0x000fe20000041828 */
[----:B------:R-:W5:Y:S06]  /*10460*/  LDSM.16.M88.4 R4, [R100+0x2000] ;  /* 0x002000006404783b */ /* 0x000f6c0000000200 */
[----:B------:R-:W-:Y:S01]  /*10470*/  MUFU.TANH R137, R50 ;  /* 0x0000003200897308 */ /* 0x000fe20000002400 */
[C---:B-1----:R-:W-:Y:S06]  /*10480*/  HMMA.16816.F32.BF16 R28, R108.reuse, R8, R28 ;  /* 0x000000086c1c723c */ /* 0x042fec000004181c */
[----:B------:R-:W-:Y:S01]  /*10490*/  HMMA.16816.F32.BF16 R24, R108, R10, R24 ;  /* 0x0000000a6c18723c */ /* 0x000fe20000041818 */
[----:B------:R-:W1:Y:S01]  /*104a0*/  LDSM.16.M88.4 R8, [R156] ;  /* 0x000000009c08783b */ /* 0x000e620000000200 */
[----:B------:R-:W2:Y:S01]  /*104b0*/  MUFU.TANH R136, R53 ;  /* 0x0000003500887308 */ /* 0x000ea20000002400 */
[----:B------:R-:W-:Y:S01]  /*104c0*/  FMUL.FTZ R47, R47, UR13 ;  /* 0x0000000d2f2f7c20 */ /* 0x000fe20008410000 */
[----:B------:R-:W-:Y:S01]  /*104d0*/  FMUL.FTZ R45, R45, UR13 ;  /* 0x0000000d2d2d7c20 */ /* 0x000fe20008410000 */
[----:B------:R-:W-:Y:S01]  /*104e0*/  FMUL.FTZ R44, R44, UR13 ;  /* 0x0000000d2c2c7c20 */ /* 0x000fe20008410000 */
[----:B------:R-:W-:-:S04]  /*104f0*/  FMUL.FTZ R46, R46, UR13 ;  /* 0x0000000d2e2e7c20 */ /* 0x000fc80008410000 */
[----:B------:R3:W-:Y:S01]  /*10500*/  MUFU.TANH R127, R47 ;  /* 0x0000002f007f7308 */ /* 0x0007e20000002400 */
[----:B------:R-:W-:Y:S01]  /*10510*/  FMUL.FTZ R130, R41, UR13 ;  /* 0x0000000d29827c20 */ /* 0x000fe20008410000 */
[----:B------:R-:W-:Y:S01]  /*10520*/  FMUL.FTZ R42, R42, UR13 ;  /* 0x0000000d2a2a7c20 */ /* 0x000fe20008410000 */
[----:B------:R-:W4:Y:S01]  /*10530*/  S2R R41, SR_TID.X ;  /* 0x0000000000297919 */ /* 0x000f220000002100 */
[----:B------:R-:W-:Y:S01]  /*10540*/  FMUL.FTZ R43, R43, UR13 ;  /* 0x0000000d2b2b7c20 */ /* 0x000fe20008410000 */
[----:B------:R-:W-:-:S03]  /*10550*/  FMUL.FTZ R40, R40, UR13 ;  /* 0x0000000d28287c20 */ /* 0x000fc60008410000 */
[----:B------:R2:W-:Y:S08]  /*10560*/  MUFU.TANH R129, R42 ;  /* 0x0000002a00817308 */ /* 0x0005f00000002400 */
[----:B------:R-:W2:Y:S01]  /*10570*/  MUFU.TANH R135, R55 ;  /* 0x0000003700877308 */ /* 0x000ea20000002400 */
[----:B---3--:R-:W-:Y:S01]  /*10580*/  IMAD.SHL.U32 R47, R184, 0x80, RZ ;  /* 0x00000080b82f7824 */ /* 0x008fe200078e00ff */
[C---:B-----5:R-:W-:Y:S06]  /*10590*/  HMMA.16816.F32.BF16 R36, R12.reuse, R4, R36 ;  /* 0x000000040c24723c */ /* 0x060fec0000041824 */
[----:B------:R-:W3:Y:S01]  /*105a0*/  MUFU.TANH R133, R51 ;  /* 0x0000003300857308 */ /* 0x000ee20000002400 */
[----:B------:R-:W-:Y:S01]  /*105b0*/  HMMA.16816.F32.BF16 R32, R12, R6, R32 ;  /* 0x000000060c20723c */ /* 0x000fe20000041820 */
[----:B------:R-:W5:Y:S05]  /*105c0*/  LDSM.16.M88.4 R4, [R100+0x2800] ;  /* 0x002800006404783b */ /* 0x000f6a0000000200 */
[C---:B-1----:R-:W-:Y:S01]  /*105d0*/  HMMA.16816.F32.BF16 R20, R108.reuse, R8, R20 ;  /* 0x000000086c14723c */ /* 0x042fe20000041814 */
[----:B------:R-:W1:Y:S05]  /*105e0*/  MUFU.TANH R128, R45 ;  /* 0x0000002d00807308 */ /* 0x000e6a0000002400 */
[----:B------:R-:W-:Y:S01]  /*105f0*/  HMMA.16816.F32.BF16 R16, R108, R10, R16 ;  /* 0x0000000a6c10723c */ /* 0x000fe20000041810 */
[----:B------:R-:W3:Y:S02]  /*10600*/  LDSM.16.M88.4 R8, [R100+0x3000] ;  /* 0x003000006408783b */ /* 0x000ee40000000200 */
[----:B------:R-:W1:Y:S02]  /*10610*/  MUFU.TANH R130, R130 ;  /* 0x0000008200827308 */ /* 0x000e640000002400 */
[----:B------:R-:W-:Y:S01]  /*10620*/  FMUL.FTZ R122, R37, UR13 ;  /* 0x0000000d257a7c20 */ /* 0x000fe20008410000 */
[----:B------:R-:W-:Y:S01]  /*10630*/  FMUL.FTZ R37, R38, UR13 ;  /* 0x0000000d26257c20 */ /* 0x000fe20008410000 */
[----:B----4-:R-:W-:-:S02]  /*10640*/  IMAD.SHL.U32 R38, R41, 0x2, RZ ;  /* 0x0000000229267824 */ /* 0x010fc400078e00ff */
[----:B------:R-:W-:Y:S01]  /*10650*/  FMUL.FTZ R39, R39, UR13 ;  /* 0x0000000d27277c20 */ /* 0x000fe20008410000 */
[----:B------:R-:W-:Y:S01]  /*10660*/  FMUL.FTZ R36, R36, UR13 ;  /* 0x0000000d24247c20 */ /* 0x000fe20008410000 */
[----:B------:R-:W4:Y:S01]  /*10670*/  MUFU.TANH R125, R43 ;  /* 0x0000002b007d7308 */ /* 0x000f220000002400 */
[----:B------:R-:W-:Y:S01]  /*10680*/  FMUL.FTZ R34, R34, UR13 ;  /* 0x0000000d22227c20 */ /* 0x000fe20008410000 */
[----:B------:R-:W-:Y:S01]  /*10690*/  LOP3.LUT R38, R38, 0x6, RZ, 0xc0, !PT ;  /* 0x0000000626267812 */ /* 0x000fe200078ec0ff */
[----:B------:R-:W-:Y:S01]  /*106a0*/  FMUL.FTZ R32, R32, UR13 ;  /* 0x0000000d20207c20 */ /* 0x000fe20008410000 */
[----:B------:R-:W-:Y:S01]  /*106b0*/  FMUL.FTZ R33, R33, UR13 ;  /* 0x0000000d21217c20 */ /* 0x000fe20008410000 */
[----:B------:R-:W-:Y:S01]  /*106c0*/  FMUL.FTZ R35, R35, UR13 ;  /* 0x0000000d23237c20 */ /* 0x000fe20008410000 */
[----:B--2---:R-:W-:Y:S02]  /*106d0*/  LOP3.LUT R42, R47, R38, RZ, 0xfc, !PT ;  /* 0x000000262f2a7212 */ /* 0x004fe400078efcff */
[----:B------:R-:W-:Y:S02]  /*106e0*/  MUFU.TANH R123, R39 ;  /* 0x00000027007b7308 */ /* 0x000fe40000002400 */
[----:B------:R-:W-:-:S02]  /*106f0*/  ISETP.GE.AND P1, PT, R42, R101, PT ;  /* 0x000000652a00720c */ /* 0x000fc40003f26270 */
[----:B------:R-:W-:Y:S02]  /*10700*/  ISETP.GE.AND P0, PT, R42, R103, PT ;  /* 0x000000672a00720c */ /* 0x000fe40003f06270 */
[----:B------:R-:W-:Y:S02]  /*10710*/  FSEL R48, R3, -INF , !P1 ;  /* 0xff80000003307808 */ /* 0x000fe40004800000 */
[----:B------:R-:W-:Y:S01]  /*10720*/  FSEL R49, R105, -INF , !P0 ;  /* 0xff80000069317808 */ /* 0x000fe20004000000 */
[----:B------:R-:W-:Y:S01]  /*10730*/  MUFU.TANH R39, R34 ;  /* 0x0000002200277308 */ /* 0x000fe20000002400 */
[C---:B-----5:R-:W-:Y:S06]  /*10740*/  HMMA.16816.F32.BF16 R28, R12.reuse, R4, R28 ;  /* 0x000000040c1c723c */ /* 0x060fec000004181c */
[C---:B------:R-:W-:Y:S01]  /*10750*/  HMMA.16816.F32.BF16 R24, R12.reuse, R6, R24 ;  /* 0x000000060c18723c */ /* 0x040fe20000041818 */
[C-C-:B------:R-:W-:Y:S01]  /*10760*/  LOP3.LUT R4, R47.reuse, 0x10, R38.reuse, 0xfe, !PT ;  /* 0x000000102f047812 */ /* 0x140fe200078efe26 */
[----:B------:R2:W-:Y:S03]  /*10770*/  MUFU.TANH R124, R32 ;  /* 0x00000020007c7308 */ /* 0x0005e60000002400 */
[C---:B------:R-:W-:Y:S01]  /*10780*/  ISETP.GE.AND P5, PT, R4.reuse, R101, PT ;  /* 0x000000650400720c */ /* 0x040fe20003fa6270 */
[C---:B---3--:R-:W-:Y:S01]  /*10790*/  HMMA.16816.F32.BF16 R20, R12.reuse, R8, R20 ;  /* 0x000000080c14723c */ /* 0x048fe20000041814 */
[----:B------:R-:W-:Y:S01]  /*107a0*/  ISETP.GE.AND P6, PT, R4, R103, PT ;  /* 0x000000670400720c */ /* 0x000fe20003fc6270 */
[----:B------:R-:W-:Y:S01]  /*107b0*/  VIADD R4, R42, 0x1 ;  /* 0x000000012a047836 */ /* 0x000fe20000000000 */
[----:B------:R-:W-:Y:S01]  /*107c0*/  LOP3.LUT R6, R47, 0x8, R38, 0xfe, !PT ;  /* 0x000000082f067812 */ /* 0x000fe200078efe26 */
[----:B------:R-:W-:Y:S02]  /*107d0*/  MUFU.TANH R120, R33 ;  /* 0x0000002100787308 */ /* 0x000fe40000002400 */
[----:B------:R-:W-:Y:S01]  /*107e0*/  HMMA.16816.F32.BF16 R16, R12, R10, R16 ;  /* 0x0000000a0c10723c */ /* 0x000fe20000041810 */
[----:B------:R-:W-:-:S02]  /*107f0*/  ISETP.GE.AND P1, PT, R4, R101, PT ;  /* 0x000000650400720c */ /* 0x000fc40003f26270 */
[----:B------:R-:W-:Y:S01]  /*10800*/  ISETP.GE.AND P0, PT, R4, R103, PT ;  /* 0x000000670400720c */ /* 0x000fe20003f06270 */
[----:B------:R-:W-:Y:S01]  /*10810*/  VIADD R4, R42, 0x9 ;  /* 0x000000092a047836 */ /* 0x000fe20000000000 */
[----:B------:R-:W-:Y:S01]  /*10820*/  FSEL R50, R104, -INF , !P1 ;  /* 0xff80000068327808 */ /* 0x000fe20004800000 */
[----:B------:R-:W-:Y:S01]  /*10830*/  FMUL.FTZ R3, R29, UR13 ;  /* 0x0000000d1d037c20 */ /* 0x000fe20008410000 */
[----:B------:R-:W-:Y:S01]  /*10840*/  FSEL R59, R106, -INF , !P0 ;  /* 0xff8000006a3b7808 */ /* 0x000fe20004000000 */
[----:B------:R-:W-:Y:S01]  /*10850*/  VIADD R10, R42, 0x19 ;  /* 0x000000192a0a7836 */ /* 0x000fe20000000000 */
[----:B------:R-:W-:Y:S01]  /*10860*/  ISETP.GE.AND P1, PT, R4, R101, PT ;  /* 0x000000650400720c */ /* 0x000fe20003f26270 */
[----:B------:R-:W-:Y:S01]  /*10870*/  FMUL.FTZ R28, R28, UR13 ;  /* 0x0000000d1c1c7c20 */ /* 0x000fe20008410000 */
[----:B------:R-:W-:Y:S01]  /*10880*/  ISETP.GE.AND P0, PT, R4, R103, PT ;  /* 0x000000670400720c */ /* 0x000fe20003f06270 */
[C---:B------:R-:W-:Y:S01]  /*10890*/  VIADD R4, R42.reuse, 0x11 ;  /* 0x000000112a047836 */ /* 0x040fe20000000000 */
[----:B------:R-:W-:Y:S01]  /*108a0*/  FSEL R8, R107, -INF , !P1 ;  /* 0xff8000006b087808 */ /* 0x000fe20004800000 */
[----:B--2---:R-:W-:Y:S01]  /*108b0*/  VIADD R32, R42, 0x21 ;  /* 0x000000212a207836 */ /* 0x004fe20000000000 */
[----:B------:R-:W-:Y:S01]  /*108c0*/  FSEL R67, R67, -INF , !P0 ;  /* 0xff80000043437808 */ /* 0x000fe20004000000 */
[----:B------:R2:W-:Y:S01]  /*108d0*/  MUFU.TANH R9, R28 ;  /* 0x0000001c00097308 */ /* 0x0005e20000002400 */
[C---:B------:R-:W-:Y:S01]  /*108e0*/  ISETP.GE.AND P2, PT, R6.reuse, R101, PT ;  /* 0x000000650600720c */ /* 0x040fe20003f46270 */
[----:B------:R-:W-:Y:S01]  /*108f0*/  FMUL.FTZ R31, R31, UR13 ;  /* 0x0000000d1f1f7c20 */ /* 0x000fe20008410000 */
[----:B------:R-:W-:Y:S01]  /*10900*/  ISETP.GE.AND P4, PT, R6, R103, PT ;  /* 0x000000670600720c */ /* 0x000fe20003f86270 */
[----:B------:R-:W-:Y:S01]  /*10910*/  FMUL.FTZ R25, R25, UR13 ;  /* 0x0000000d19197c20 */ /* 0x000fe20008410000 */
[C---:B------:R-:W-:Y:S01]  /*10920*/  ISETP.GE.AND P1, PT, R4.reuse, R101, PT ;  /* 0x000000650400720c */ /* 0x040fe20003f26270 */
[----:B------:R-:W-:Y:S01]  /*10930*/  FMUL.FTZ R27, R27, UR13 ;  /* 0x0000000d1b1b7c20 */ /* 0x000fe20008410000 */
[----:B------:R-:W-:Y:S01]  /*10940*/  ISETP.GE.AND P0, PT, R4, R103, PT ;  /* 0x000000670400720c */ /* 0x000fe20003f06270 */
[----:B------:R-:W3:Y:S01]  /*10950*/  MUFU.TANH R122, R122 ;  /* 0x0000007a007a7308 */ /* 0x000ee20000002400 */
[----:B------:R-:W5:Y:S01]  /*10960*/  LDSM.16.M88.4 R4, [R102] ;  /* 0x000000006604783b */ /* 0x000f620000000200 */
[----:B------:R-:W-:Y:S01]  /*10970*/  FSEL R34, R60, -INF , !P1 ;  /* 0xff8000003c227808 */ /* 0x000fe20004800000 */
[----:B------:R-:W-:Y:S01]  /*10980*/  FMUL.FTZ R21, R21, UR13 ;  /* 0x0000000d15157c20 */ /* 0x000fe20008410000 */
[----:B------:R-:W-:Y:S01]  /*10990*/  FSEL R29, R62, -INF , !P0 ;  /* 0xff8000003e1d7808 */ /* 0x000fe20004000000 */
[----:B------:R-:W-:Y:S01]  /*109a0*/  FMUL.FTZ R17, R17, UR13 ;  /* 0x0000000d11117c20 */ /* 0x000fe20008410000 */
[C---:B------:R-:W-:Y:S01]  /*109b0*/  ISETP.GE.AND P1, PT, R10.reuse, R101, PT ;  /* 0x000000650a00720c */ /* 0x040fe20003f26270 */
[----:B------:R-:W-:Y:S01]  /*109c0*/  FMUL.FTZ R23, R23, UR13 ;  /* 0x0000000d17177c20 */ /* 0x000fe20008410000 */
[----:B------:R-:W-:Y:S01]  /*109d0*/  ISETP.GE.AND P0, PT, R10, R103, PT ;  /* 0x000000670a00720c */ /* 0x000fe20003f06270 */
[----:B------:R-:W-:Y:S01]  /*109e0*/  FMUL.FTZ R10, R30, UR13 ;  /* 0x0000000d1e0a7c20 */ /* 0x000fe20008410000 */
[----:B--2---:R-:W-:Y:S01]  /*109f0*/  FSEL R28, R63, -INF , !P1 ;  /* 0xff8000003f1c7808 */ /* 0x004fe20004800000 */
[----:B------:R-:W-:Y:S01]  /*10a00*/  VIADD R30, R42, 0x29 ;  /* 0x000000292a1e7836 */ /* 0x000fe20000000000 */
[----:B------:R-:W-:Y:S01]  /*10a10*/  FSEL R33, R58, -INF , !P0 ;  /* 0xff8000003a217808 */ /* 0x000fe20004000000 */
[----:B------:R-:W2:Y:S01]  /*10a20*/  MUFU.TANH R121, R35 ;  /* 0x0000002300797308 */ /* 0x000ea20000002400 */
[C---:B------:R-:W-:Y:S01]  /*10a30*/  ISETP.GE.AND P1, PT, R32.reuse, R101, PT ;  /* 0x000000652000720c */ /* 0x040fe20003f26270 */
[----:B------:R-:W-:Y:S01]  /*10a40*/  FMUL.FTZ R19, R19, UR13 ;  /* 0x0000000d13137c20 */ /* 0x000fe20008410000 */
[----:B------:R-:W-:Y:S01]  /*10a50*/  ISETP.GE.AND P0, PT, R32, R103, PT ;  /* 0x000000672000720c */ /* 0x000fe20003f06270 */
[----:B------:R-:W-:Y:S01]  /*10a60*/  VIADD R32, R42, 0x49 ;  /* 0x000000492a207836 */ /* 0x000fe20000000000 */
[----:B------:R-:W-:Y:S01]  /*10a70*/  FSEL R136, R136, -INF , !P1 ;  /* 0xff80000088887808 */ /* 0x000fe20004800000 */
[----:B------:R-:W-:Y:S01]  /*10a80*/  FMUL.FTZ R11, R24, UR13 ;  /* 0x0000000d180b7c20 */ /* 0x000fe20008410000 */
[----:B------:R-:W-:Y:S01]  /*10a90*/  FSEL R135, R135, -INF , !P0 ;  /* 0xff80000087877808 */ /* 0x000fe20004000000 */
[----:B------:R-:W2:Y:S01]  /*10aa0*/  MUFU.TANH R3, R3 ;  /* 0x0000000300037308 */ /* 0x000ea20000002400 */
[----:B------:R-:W-:Y:S01]  /*10ab0*/  ISETP.GE.AND P1, PT, R30, R101, PT ;  /* 0x000000651e00720c */ /* 0x000fe20003f26270 */
        /* <DEDUP_REMOVED lines=11> */
[----:B-1----:R-:W-:-:S02]  /*10b70*/  FSEL R128, R128, -INF , !P1 ;  /* 0xff80000080807808 */ /* 0x002fc40004800000 */
[----:B------:R-:W-:Y:S01]  /*10b80*/  FSEL R127, R127, -INF , !P0 ;  /* 0xff8000007f7f7808 */ /* 0x000fe20004000000 */
[----:B------:R-:W1:Y:S01]  /*10b90*/  MUFU.TANH R106, R25 ;  /* 0x00000019006a7308 */ /* 0x000e620000002400 */
[C---:B------:R-:W-:Y:S02]  /*10ba0*/  ISETP.GE.AND P1, PT, R30.reuse, R101, PT ;  /* 0x000000651e00720c */ /* 0x040fe40003f26270 */
[----:B------:R-:W-:Y:S01]  /*10bb0*/  ISETP.GE.AND P0, PT, R30, R103, PT ;  /* 0x000000671e00720c */ /* 0x000fe20003f06270 */
[C---:B-----5:R-:W-:Y:S01]  /*10bc0*/  HMMA.16816.F32.BF16 R116, R108.reuse, R4, R116 ;  /* 0x000000046c74723c */ /* 0x060fe20000041874 */
[----:B------:R-:W-:Y:S01]  /*10bd0*/  VIADD R30, R42, 0x41 ;  /* 0x000000412a1e7836 */ /* 0x000fe20000000000 */
[----:B------:R-:W-:Y:S02]  /*10be0*/  FSEL R130, R130, -INF , !P1 ;  /* 0xff80000082827808 */ /* 0x000fe40004800000 */
[----:B----4-:R-:W-:Y:S01]  /*10bf0*/  FSEL R125, R125, -INF , !P0 ;  /* 0xff8000007d7d7808 */ /* 0x010fe20004000000 */
[----:B------:R-:W4:Y:S01]  /*10c00*/  MUFU.TANH R105, R27 ;  /* 0x0000001b00697308 */ /* 0x000f220000002400 */
[----:B------:R-:W-:Y:S01]  /*10c10*/  HMMA.16816.F32.BF16 R112, R108, R6, R112 ;  /* 0x000000066c70723c */ /* 0x000fe20000041870 */
[----:B------:R-:W5:Y:S01]  /*10c20*/  LDSM.16.M88.4 R4, [R100+0x3800] ;  /* 0x003800006404783b */ /* 0x000f620000000200 */
[----:B------:R-:W-:Y:S01]  /*10c30*/  ISETP.GE.AND P1, PT, R30, R101, PT ;  /* 0x000000651e00720c */ /* 0x000fe20003f26270 */
[----:B------:R-:W-:-:S04]  /*10c40*/  DEPBAR.LE SB0, 0x0 ;  /* 0x000080000000791a */ /* 0x000fc80000000000 */
[----:B------:R-:W-:Y:S01]  /*10c50*/  ISETP.GE.AND P0, PT, R30, R103, PT ;  /* 0x000000671e00720c */ /* 0x000fe20003f06270 */
[----:B------:R-:W-:Y:S01]  /*10c60*/  VIADD R30, R42, 0x51 ;  /* 0x000000512a1e7836 */ /* 0x000fe20000000000 */
[----:B---3--:R-:W-:Y:S01]  /*10c70*/  FSEL R122, R122, -INF , !P1 ;  /* 0xff8000007a7a7808 */ /* 0x008fe20004800000 */
[----:B------:R-:W3:Y:S01]  /*10c80*/  MUFU.TANH R62, R21 ;  /* 0x00000015003e7308 */ /* 0x000ee20000002400 */
[----:B------:R-:W-:Y:S02]  /*10c90*/  FSEL R123, R123, -INF , !P0 ;  /* 0xff8000007b7b7808 */ /* 0x000fe40004000000 */
[C---:B------:R-:W-:Y:S02]  /*10ca0*/  ISETP.GE.AND P1, PT, R32.reuse, R101, PT ;  /* 0x000000652000720c */ /* 0x040fe40003f26270 */
[----:B------:R-:W-:Y:S01]  /*10cb0*/  ISETP.GE.AND P0, PT, R32, R103, PT ;  /* 0x000000672000720c */ /* 0x000fe20003f06270 */
[----:B------:R-:W-:Y:S01]  /*10cc0*/  VIADD R32, R42, 0x59 ;  /* 0x000000592a207836 */ /* 0x000fe20000000000 */
[----:B------:R-:W-:Y:S01]  /*10cd0*/  FSEL R120, R120, -INF , !P1 ;  /* 0xff80000078787808 */ /* 0x000fe20004800000 */
[----:B------:R-:W3:Y:S01]  /*10ce0*/  MUFU.TANH R60, R17 ;  /* 0x00000011003c7308 */ /* 0x000ee20000002400 */
[----:B--2---:R-:W-:-:S02]  /*10cf0*/  FSEL R121, R121, -INF , !P0 ;  /* 0xff80000079797808 */ /* 0x004fc40004000000 */
[C---:B------:R-:W-:Y:S02]  /*10d00*/  ISETP.GE.AND P1, PT, R30.reuse, R101, PT ;  /* 0x000000651e00720c */ /* 0x040fe40003f26270 */
[----:B------:R-:W-:Y:S01]  /*10d10*/  ISETP.GE.AND P0, PT, R30, R103, PT ;  /* 0x000000671e00720c */ /* 0x000fe20003f06270 */
[----:B------:R-:W-:Y:S01]  /*10d20*/  VIADD R30, R42, 0x61 ;  /* 0x000000612a1e7836 */ /* 0x000fe20000000000 */
[----:B------:R-:W-:Y:S01]  /*10d30*/  FSEL R108, R3, -INF , !P1 ;  /* 0xff800000036c7808 */ /* 0x000fe20004800000 */
[----:B------:R-:W2:Y:S01]  /*10d40*/  MUFU.TANH R61, R61 ;  /* 0x0000003d003d7308 */ /* 0x000ea20000002400 */
[----:B------:R-:W-:Y:S02]  /*10d50*/  FSEL R107, R107, -INF , !P0 ;  /* 0xff8000006b6b7808 */ /* 0x000fe40004000000 */
[C---:B------:R-:W-:Y:S02]  /*10d60*/  ISETP.GE.AND P1, PT, R32.reuse, R101, PT ;  /* 0x000000652000720c */ /* 0x040fe40003f26270 */
[----:B------:R-:W-:-:S02]  /*10d70*/  ISETP.GE.AND P0, PT, R32, R103, PT ;  /* 0x000000672000720c */ /* 0x000fc40003f06270 */
[----:B-1----:R-:W-:Y:S01]  /*10d80*/  FSEL R106, R106, -INF , !P1 ;  /* 0xff8000006a6a7808 */ /* 0x002fe20004800000 */
[----:B------:R-:W1:Y:S01]  /*10d90*/  MUFU.TANH R66, R66 ;  /* 0x0000004200427308 */ /* 0x000e620000002400 */
[----:B----4-:R-:W-:Y:S02]  /*10da0*/  FSEL R105, R105, -INF , !P0 ;  /* 0xff80000069697808 */ /* 0x010fe40004000000 */
[C---:B------:R-:W-:Y:S02]  /*10db0*/  ISETP.GE.AND P1, PT, R30.reuse, R101, PT ;  /* 0x000000651e00720c */ /* 0x040fe40003f26270 */
[----:B------:R-:W-:Y:S01]  /*10dc0*/  ISETP.GE.AND P0, PT, R30, R103, PT ;  /* 0x000000671e00720c */ /* 0x000fe20003f06270 */
[----:B------:R-:W-:Y:S01]  /*10dd0*/  VIADD R30, R42, 0x69 ;  /* 0x000000692a1e7836 */ /* 0x000fe20000000000 */
[----:B-----5:R-:W-:Y:S01]  /*10de0*/  HMMA.16816.F32.BF16 R116, R12, R4, R116 ;  /* 0x000000040c74723c */ /* 0x020fe20000041874 */
[----:B------:R-:W-:Y:S01]  /*10df0*/  MUFU.TANH R126, R36 ;  /* 0x00000024007e7308 */ /* 0x000fe20000002400 */
[----:B---3--:R-:W-:-:S02]  /*10e00*/  FSEL R62, R62, -INF , !P1 ;  /* 0xff8000003e3e7808 */ /* 0x008fc40004800000 */
[-C--:B------:R-:W-:Y:S02]  /*10e10*/  ISETP.GE.AND P1, PT, R30, R101.reuse, PT ;  /* 0x000000651e00720c */ /* 0x080fe40003f26270 */
[C-C-:B------:R-:W-:Y:S01]  /*10e20*/  LOP3.LUT R24, R47.reuse, 0x18, R38.reuse, 0xfe, !PT ;  /* 0x000000182f187812 */ /* 0x140fe200078efe26 */
[----:B------:R-:W-:Y:S01]  /*10e30*/  FMUL.FTZ R5, R22, UR13 ;  /* 0x0000000d16057c20 */ /* 0x000fe20008410000 */
[----:B------:R-:W-:Y:S01]  /*10e40*/  FSEL R60, R60, -INF , !P1 ;  /* 0xff8000003c3c7808 */ /* 0x000fe20004800000 */
[----:B------:R-:W3:Y:S01]  /*10e50*/  MUFU.TANH R56, R56 ;  /* 0x0000003800387308 */ /* 0x000ee20000002400 */
[C---:B------:R-:W-:Y:S01]  /*10e60*/  ISETP.GE.AND P3, PT, R24.reuse, R101, PT ;  /* 0x000000651800720c */ /* 0x040fe20003f66270 */
[----:B------:R-:W-:Y:S01]  /*10e70*/  HMMA.16816.F32.BF16 R112, R12, R6, R112 ;  /* 0x000000060c70723c */ /* 0x000fe20000041870 */
[----:B------:R-:W-:Y:S02]  /*10e80*/  ISETP.GE.AND P1, PT, R24, R103, PT ;  /* 0x000000671800720c */ /* 0x000fe40003f26270 */
[----:B------:R-:W-:-:S02]  /*10e90*/  LOP3.LUT R24, R47, 0x28, R38, 0xfe, !PT ;  /* 0x000000282f187812 */ /* 0x000fc400078efe26 */
[C-C-:B------:R-:W-:Y:S01]  /*10ea0*/  LOP3.LUT R4, R47.reuse, 0x20, R38.reuse, 0xfe, !PT ;  /* 0x000000202f047812 */ /* 0x140fe200078efe26 */
[----:B------:R-:W4:Y:S01]  /*10eb0*/  MUFU.TANH R36, R23 ;  /* 0x0000001700247308 */ /* 0x000f220000002400 */
[--C-:B------:R-:W-:Y:S02]  /*10ec0*/  LOP3.LUT R22, R47, 0x30, R38.reuse, 0xfe, !PT ;  /* 0x000000302f167812 */ /* 0x100fe400078efe26 */
[----:B--2---:R-:W-:Y:S02]  /*10ed0*/  FSEL R31, R61, -INF , !P6 ;  /* 0xff8000003d1f7808 */ /* 0x004fe40007000000 */
[----:B-1----:R-:W-:Y:S02]  /*10ee0*/  FSEL R20, R66, -INF , !P5 ;  /* 0xff80000042147808 */ /* 0x002fe40006800000 */
[C---:B------:R-:W-:Y:S01]  /*10ef0*/  ISETP.GE.AND P6, PT, R24.reuse, R103, PT ;  /* 0x000000671800720c */ /* 0x040fe20003fc6270 */
[----:B------:R-:W1:Y:S01]  /*10f00*/  MUFU.TANH R57, R57 ;  /* 0x0000003900397308 */ /* 0x000e620000002400 */
[----:B------:R-:W-:Y:S01]  /*10f10*/  ISETP.GE.AND P5, PT, R24, R101, PT ;  /* 0x000000651800720c */ /* 0x000fe20003fa6270 */
[----:B------:R-:W-:Y:S01]  /*10f20*/  FMUL.FTZ R116, R116, UR13 ;  /* 0x0000000d74747c20 */ /* 0x000fe20008410000 */
[--C-:B------:R-:W-:Y:S01]  /*10f30*/  LOP3.LUT R14, R47, 0x48, R38.reuse, 0xfe, !PT ;  /* 0x000000482f0e7812 */ /* 0x100fe200078efe26 */
[----:B------:R-:W-:Y:S01]  /*10f40*/  FMUL.FTZ R7, R117, UR13 ;  /* 0x0000000d75077c20 */ /* 0x000fe20008410000 */
[----:B------:R-:W-:Y:S01]  /*10f50*/  FSEL R64, R64, -INF , !P2 ;  /* 0xff80000040407808 */ /* 0x000fe20005000000 */
[----:B------:R-:W-:Y:S01]  /*10f60*/  FMUL.FTZ R43, R119, UR13 ;  /* 0x0000000d772b7c20 */ /* 0x000fe20008410000 */
[----:B---3--:R-:W-:Y:S01]  /*10f70*/  FSEL R24, R56, -INF , !P3 ;  /* 0xff80000038187808 */ /* 0x008fe20005800000 */
[----:B------:R-:W2:Y:S01]  /*10f80*/  MUFU.TANH R52, R52 ;  /* 0x0000003400347308 */ /* 0x000ea20000002400 */
[----:B----4-:R-:W-:Y:S01]  /*10f90*/  FSEL R36, R36, -INF , !P0 ;  /* 0xff80000024247808 */ /* 0x010fe20004000000 */
[----:B------:R-:W-:Y:S01]  /*10fa0*/  FMUL.FTZ R45, R113, UR13 ;  /* 0x0000000d712d7c20 */ /* 0x000fe20008410000 */
[----:B------:R-:W-:Y:S01]  /*10fb0*/  ISETP.GE.AND P0, PT, R30, R103, PT ;  /* 0x000000671e00720c */ /* 0x000fe20003f06270 */
[----:B------:R-:W-:Y:S01]  /*10fc0*/  FMUL.FTZ R41, R115, UR13 ;  /* 0x0000000d73297c20 */ /* 0x000fe20008410000 */
[-C--:B------:R-:W-:Y:S01]  /*10fd0*/  ISETP.GE.AND P2, PT, R4, R101.reuse, PT ;  /* 0x000000650400720c */ /* 0x080fe20003f46270 */
[----:B------:R-:W-:Y:S01]  /*10fe0*/  FMUL.FTZ R114, R114, UR13 ;  /* 0x0000000d72727c20 */ /* 0x000fe20008410000 */
[----:B------:R-:W-:Y:S01]  /*10ff0*/  ISETP.GE.AND P3, PT, R22, R101, PT ;  /* 0x000000651600720c */ /* 0x000fe20003f66270 */
[----:B------:R-:W3:Y:S01]  /*11000*/  MUFU.TANH R3, R19 ;  /* 0x0000001300037308 */ /* 0x000ee20000002400 */
[----:B------:R-:W-:-:S02]  /*11010*/  LOP3.LUT R12, R47, 0x38, R38, 0xfe, !PT ;  /* 0x000000382f0c7812 */ /* 0x000fc400078efe26 */
[----:B------:R-:W-:Y:S02]  /*11020*/  LOP3.LUT R6, R47, 0x40, R38, 0xfe, !PT ;  /* 0x000000402f067812 */ /* 0x000fe400078efe26 */
[----:B------:R-:W-:Y:S02]  /*11030*/  FSEL R137, R137, -INF , !P6 ;  /* 0xff80000089897808 */ /* 0x000fe40007000000 */
[----:B------:R-:W-:Y:S01]  /*11040*/  ISETP.GE.AND P6, PT, R14, R101, PT ;  /* 0x000000650e00720c */ /* 0x000fe20003fc6270 */
[----:B------:R-:W4:Y:S01]  /*11050*/  MUFU.TANH R139, R54 ;  /* 0x00000036008b7308 */ /* 0x000f220000002400 */
[----:B-1----:R-:W-:Y:S02]  /*11060*/  FSEL R35, R57, -INF , !P1 ;  /* 0xff80000039237808 */ /* 0x002fe40004800000 */
[----:B--2---:R-:W-:Y:S02]  /*11070*/  FSEL R32, R52, -INF , !P2 ;  /* 0xff80000034207808 */ /* 0x004fe40005000000 */
[----:B------:R-:W-:-:S02]  /*11080*/  ISETP.GE.AND P1, PT, R12, R103, PT ;  /* 0x000000670c00720c */ /* 0x000fc40003f26270 */
[----:B------:R-:W-:Y:S01]  /*11090*/  ISETP.GE.AND P2, PT, R6, R101, PT ;  /* 0x000000650600720c */ /* 0x000fe20003f46270 */
[----:B------:R-:W-:Y:S01]  /*110a0*/  MUFU.TANH R40, R40 ;  /* 0x0000002800287308 */ /* 0x000fe20000002400 */
[----:B---3--:R-:W-:Y:S02]  /*110b0*/  FSEL R3, R3, -INF , !P0 ;  /* 0xff80000003037808 */ /* 0x008fe40004000000 */
[----:B------:R-:W-:Y:S02]  /*110c0*/  ISETP.GE.AND P0, PT, R4, R103, PT ;  /* 0x000000670400720c */ /* 0x000fe40003f06270 */
[----:B------:R-:W-:Y:S02]  /*110d0*/  P2R R13, PR, RZ, 0x40 ;  /* 0x00000040ff0d7803 */ /* 0x000fe40000000000 */
[----:B------:R-:W-:Y:S01]  /*110e0*/  FSEL R138, R138, -INF , !P5 ;  /* 0xff8000008a8a7808 */ /* 0x000fe20006800000 */
[----:B------:R1:W-:Y:S01]  /*110f0*/  MUFU.TANH R134, R44 ;  /* 0x0000002c00867308 */ /* 0x0003e20000002400 */
[----:B----4-:R-:W-:-:S02]  /*11100*/  FSEL R139, R139, -INF , !P0 ;  /* 0xff8000008b8b7808 */ /* 0x010fc40004000000 */
[----:B------:R-:W-:Y:S02]  /*11110*/  FSEL R126, R126, -INF , !P2 ;  /* 0xff8000007e7e7808 */ /* 0x000fe40005000000 */
[----:B------:R-:W-:Y:S02]  /*11120*/  ISETP.GE.AND P0, PT, R6, R103, PT ;  /* 0x000000670600720c */ /* 0x000fe40003f06270 */
[----:B------:R-:W-:Y:S01]  /*11130*/  ISETP.NE.AND P2, PT, R13, RZ, PT ;  /* 0x000000ff0d00720c */ /* 0x000fe20003f45270 */
[----:B------:R-:W2:Y:S01]  /*11140*/  MUFU.TANH R37, R37 ;  /* 0x0000002500257308 */ /* 0x000ea20000002400 */
[----:B------:R-:W-:Y:S02]  /*11150*/  FSEL R65, R65, -INF , !P4 ;  /* 0xff80000041417808 */ /* 0x000fe40006000000 */
[----:B------:R-:W-:Y:S02]  /*11160*/  FSEL R124, R124, -INF , !P2 ;  /* 0xff8000007c7c7808 */ /* 0x000fe40005000000 */
[----:B------:R-:W-:-:S02]  /*11170*/  FSEL R129, R129, -INF , !P1 ;  /* 0xff80000081817808 */ /* 0x000fc40004800000 */
[----:B------:R-:W-:Y:S01]  /*11180*/  ISETP.GE.AND P4, PT, R22, R103, PT ;  /* 0x000000671600720c */ /* 0x000fe20003f86270 */
[----:B------:R-:W3:Y:S01]  /*11190*/  MUFU.TANH R10, R10 ;  /* 0x0000000a000a7308 */ /* 0x000ee20000002400 */
[----:B-1----:R-:W-:-:S07]  /*111a0*/  FMUL.FTZ R44, R118, UR13 ;  /* 0x0000000d762c7c20 */ /* 0x002fce0008410000 */
[----:B------:R1:W-:Y:S01]  /*111b0*/  MUFU.TANH R66, R16 ;  /* 0x0000001000427308 */ /* 0x0003e20000002400 */
[----:B--2---:R-:W-:-:S07]  /*111c0*/  FSEL R117, R37, -INF , !P0 ;  /* 0xff80000025757808 */ /* 0x004fce0004000000 */
[----:B------:R2:W4:Y:S08]  /*111d0*/  MUFU.TANH R131, R46 ;  /* 0x0000002e00837308 */ /* 0x0005300000002400 */
[----:B------:R-:W5:Y:S01]  /*111e0*/  MUFU.TANH R109, R26 ;  /* 0x0000001a006d7308 */ /* 0x000f620000002400 */
[----:B-1----:R-:W-:Y:S02]  /*111f0*/  P2R R16, PR, RZ, 0x8 ;  /* 0x00000008ff107803 */ /* 0x002fe40000000000 */
[----:B------:R-:W-:-:S02]  /*11200*/  ISETP.GE.AND P3, PT, R12, R101, PT ;  /* 0x000000650c00720c */ /* 0x000fc40003f66270 */
[C-C-:B------:R-:W-:Y:S02]  /*11210*/  LOP3.LUT R12, R47.reuse, 0x50, R38.reuse, 0xfe, !PT ;  /* 0x000000502f0c7812 */ /* 0x140fe400078efe26 */
[----:B------:R-:W-:Y:S01]  /*11220*/  FSEL R110, R40, -INF , !P3 ;  /* 0xff800000286e7808 */ /* 0x000fe20005800000 */
[----:B------:R1:W5:Y:S01]  /*11230*/  MUFU.TANH R4, R5 ;  /* 0x0000000500047308 */ /* 0x0003620000002400 */
[----:B------:R-:W-:Y:S01]  /*11240*/  ISETP.NE.AND P5, PT, R16, RZ, PT ;  /* 0x000000ff1000720c */ /* 0x000fe20003fa5270 */
[----:B--2---:R-:W-:Y:S01]  /*11250*/  FMUL.FTZ R46, R112, UR13 ;  /* 0x0000000d702e7c20 */ /* 0x004fe20008410000 */
[C---:B------:R-:W-:Y:S02]  /*11260*/  ISETP.GE.AND P6, PT, R12.reuse, R101, PT ;  /* 0x000000650c00720c */ /* 0x040fe40003fc6270 */
[----:B------:R-:W-:Y:S02]  /*11270*/  ISETP.GE.AND P3, PT, R12, R103, PT ;  /* 0x000000670c00720c */ /* 0x000fe40003f66270 */
[----:B------:R-:W-:Y:S01]  /*11280*/  LOP3.LUT R12, R47, 0x60, R38, 0xfe, !PT ;  /* 0x000000602f0c7812 */ /* 0x000fe200078efe26 */
[----:B------:R-:W2:Y:S01]  /*11290*/  MUFU.TANH R11, R11 ;  /* 0x0000000b000b7308 */ /* 0x000ea20000002400 */
[----:B------:R-:W-:-:S02]  /*112a0*/  FSEL R134, R134, -INF , !P5 ;  /* 0xff80000086867808 */ /* 0x000fc40006800000 */
[----:B------:R-:W-:Y:S02]  /*112b0*/  ISETP.GE.AND P5, PT, R14, R103, PT ;  /* 0x000000670e00720c */ /* 0x000fe40003fa6270 */
[C---:B------:R-:W-:Y:S02]  /*112c0*/  ISETP.GE.AND P2, PT, R12.reuse, R101, PT ;  /* 0x000000650c00720c */ /* 0x040fe40003f46270 */
[----:B------:R-:W-:Y:S01]  /*112d0*/  ISETP.GE.AND P0, PT, R12, R103, PT ;  /* 0x000000670c00720c */ /* 0x000fe20003f06270 */
[----:B------:R2:W2:Y:S01]  /*112e0*/  MUFU.TANH R6, R116 ;  /* 0x0000007400067308 */ /* 0x0004a20000002400 */
[C-C-:B------:R-:W-:Y:S01]  /*112f0*/  LOP3.LUT R14, R47.reuse, 0x58, R38.reuse, 0xfe, !PT ;  /* 0x000000582f0e7812 */ /* 0x140fe200078efe26 */
[----:B-1----:R-:W-:Y:S01]  /*11300*/  FMUL.FTZ R5, R18, UR13 ;  /* 0x0000000d12057c20 */ /* 0x002fe20008410000 */
[----:B------:R-:W-:Y:S02]  /*11310*/  LOP3.LUT R12, R47, 0x68, R38, 0xfe, !PT ;  /* 0x000000682f0c7812 */ /* 0x000fe400078efe26 */
[----:B---3--:R-:W-:-:S02]  /*11320*/  FSEL R111, R10, -INF , !P3 ;  /* 0xff8000000a6f7808 */ /* 0x008fc40005800000 */
[-C--:B------:R-:W-:Y:S01]  /*11330*/  ISETP.GE.AND P1, PT, R14, R103.reuse, PT ;  /* 0x000000670e00720c */ /* 0x080fe20003f26270 */
[----:B------:R-:W1:Y:S01]  /*11340*/  MUFU.TANH R104, R104 ;  /* 0x0000006800687308 */ /* 0x000e620000002400 */
[----:B------:R-:W-:Y:S02]  /*11350*/  ISETP.GE.AND P3, PT, R12, R103, PT ;  /* 0x000000670c00720c */ /* 0x000fe40003f66270 */
[----:B----4-:R-:W-:Y:S02]  /*11360*/  FSEL R131, R131, -INF , !P4 ;  /* 0xff80000083837808 */ /* 0x010fe40006000000 */
[----:B------:R-:W-:Y:S02]  /*11370*/  FSEL R113, R39, -INF , !P5 ;  /* 0xff80000027717808 */ /* 0x000fe40006800000 */
[----:B-----5:R-:W-:Y:S01]  /*11380*/  FSEL R109, R109, -INF , !P1 ;  /* 0xff8000006d6d7808 */ /* 0x020fe20004800000 */
[----:B------:R-:W3:Y:S01]  /*11390*/  MUFU.TANH R5, R5 ;  /* 0x0000000500057308 */ /* 0x000ee20000002400 */
[----:B--2---:R-:W-:-:S02]  /*113a0*/  FSEL R116, R9, -INF , !P6 ;  /* 0xff80000009747808 */ /* 0x004fc40007000000 */
[-C--:B------:R-:W-:Y:S02]  /*113b0*/  ISETP.GE.AND P6, PT, R12, R101.reuse, PT ;  /* 0x000000650c00720c */ /* 0x080fe40003fc6270 */
[C-C-:B------:R-:W-:Y:S02]  /*113c0*/  LOP3.LUT R12, R47.reuse, 0x70, R38.reuse, 0xfe, !PT ;  /* 0x000000702f0c7812 */ /* 0x140fe400078efe26 */
[-C--:B------:R-:W-:Y:S01]  /*113d0*/  ISETP.GE.AND P4, PT, R14, R101.reuse, PT ;  /* 0x000000650e00720c */ /* 0x080fe20003f86270 */
[----:B------:R-:W2:Y:S01]  /*113e0*/  MUFU.TANH R7, R7 ;  /* 0x0000000700077308 */ /* 0x000ea20000002400 */
[C---:B------:R-:W-:Y:S02]  /*113f0*/  ISETP.GE.AND P5, PT, R12.reuse, R101, PT ;  /* 0x000000650c00720c */ /* 0x040fe40003fa6270 */
[----:B------:R-:W-:Y:S02]  /*11400*/  ISETP.GE.AND P1, PT, R12, R103, PT ;  /* 0x000000670c00720c */ /* 0x000fe40003f26270 */
[----:B------:R-:W-:-:S02]  /*11410*/  LOP3.LUT R10, R47, 0x78, R38, 0xfe, !PT ;  /* 0x000000782f0a7812 */ /* 0x000fc400078efe26 */
[----:B------:R-:W-:Y:S01]  /*11420*/  FSEL R38, R4, -INF , !P0 ;  /* 0xff80000004267808 */ /* 0x000fe20004000000 */
[----:B------:R-:W4:Y:S01]  /*11430*/  MUFU.TANH R46, R46 ;  /* 0x0000002e002e7308 */ /* 0x000f220000002400 */
[----:B------:R-:W-:Y:S02]  /*11440*/  FSEL R112, R11, -INF , !P4 ;  /* 0xff8000000b707808 */ /* 0x000fe40006000000 */
[----:B------:R-:W-:Y:S02]  /*11450*/  P2R R9, PR, RZ, 0x2 ;  /* 0x00000002ff097803 */ /* 0x000fe40000000000 */
[----:B------:R-:W-:Y:S02]  /*11460*/  FSEL R39, R6, -INF , !P5 ;  /* 0xff80000006277808 */ /* 0x000fe40006800000 */
[C---:B------:R-:W-:Y:S01]  /*11470*/  ISETP.GE.AND P4, PT, R10.reuse, R101, PT ;  /* 0x000000650a00720c */ /* 0x040fe20003f86270 */
[----:B------:R-:W5:Y:S01]  /*11480*/  MUFU.TANH R45, R45 ;  /* 0x0000002d002d7308 */ /* 0x000f620000002400 */
[----:B------:R-:W-:Y:S01]  /*11490*/  ISETP.GE.AND P1, PT, R10, R103, PT ;  /* 0x000000670a00720c */ /* 0x000fe20003f26270 */
[----:B------:R-:W-:Y:S01]  /*114a0*/  VIADD R10, R42, 0x71 ;  /* 0x000000712a0a7836 */ /* 0x000fe20000000000 */
[----:B------:R-:W-:Y:S01]  /*114b0*/  ISETP.GT.AND P5, PT, R184, R173, PT ;  /* 0x000000adb800720c */ /* 0x000fe20003fa4270 */
[----:B------:R-:W-:Y:S01]  /*114c0*/  VIADD R42, R42, 0x79 ;  /* 0x000000792a2a7836 */ /* 0x000fe20000000000 */
[----:B-1----:R-:W-:-:S02]  /*114d0*/  FSEL R104, R104, -INF , !P2 ;  /* 0xff80000068687808 */ /* 0x002fc40005000000 */
[----:B------:R-:W-:Y:S01]  /*114e0*/  ISETP.GE.AND P0, PT, R10, R101, PT ;  /* 0x000000650a00720c */ /* 0x000fe20003f06270 */
[----:B------:R-:W1:Y:S01]  /*114f0*/  MUFU.TANH R44, R44 ;  /* 0x0000002c002c7308 */ /* 0x000e620000002400 */
[----:B------:R-:W-:Y:S02]  /*11500*/  FSEL R66, R66, -INF , !P6 ;  /* 0xff80000042427808 */ /* 0x000fe40007000000 */
[----:B---3--:R-:W-:Y:S02]  /*11510*/  FSEL R37, R5, -INF , !P3 ;  /* 0xff80000005257808 */ /* 0x008fe40005800000 */
[----:B--2---:R-:W-:Y:S02]  /*11520*/  FSEL R40, R7, -INF , !P0 ;  /* 0xff80000007287808 */ /* 0x004fe40004000000 */
[----:B------:R-:W-:Y:S01]  /*11530*/  ISETP.NE.AND P6, PT, R9, RZ, PT ;  /* 0x000000ff0900720c */ /* 0x000fe20003fc5270 */
[----:B------:R-:W2:Y:S01]  /*11540*/  MUFU.TANH R43, R43 ;  /* 0x0000002b002b7308 */ /* 0x000ea20000002400 */
[----:B------:R-:W-:Y:S01]  /*11550*/  BAR.SYNC.DEFER_BLOCKING 0x0 ;  /* 0x0000000000007b1d */ /* 0x000fe20000010000 */
[----:B------:R-:W-:-:S02]  /*11560*/  ISETP.GE.AND P2, PT, R10, R103, PT ;  /* 0x000000670a00720c */ /* 0x000fc40003f46270 */
[C---:B------:R-:W-:Y:S02]  /*11570*/  ISETP.GE.AND P3, PT, R42.reuse, R101, PT ;  /* 0x000000652a00720c */ /* 0x040fe40003f66270 */
[----:B------:R-:W-:Y:S02]  /*11580*/  ISETP.GE.AND P0, PT, R42, R103, PT ;  /* 0x000000672a00720c */ /* 0x000fe40003f06270 */
[----:B------:R-:W3:Y:S01]  /*11590*/  MUFU.TANH R4, R114 ;  /* 0x0000007200047308 */ /* 0x000ee20000002400 */
[----:B----4-:R-:W-:Y:S02]  /*115a0*/  FSEL R46, R46, -INF , !P4 ;  /* 0xff8000002e2e7808 */ /* 0x010fe40006000000 */
[----:B-----5:R-:W-:Y:S02]  /*115b0*/  FSEL R45, R45, -INF , !P3 ;  /* 0xff8000002d2d7808 */ /* 0x020fe40005800000 */
[----:B-1----:R-:W-:-:S03]  /*115c0*/  FSEL R44, R44, -INF , !P6 ;  /* 0xff8000002c2c7808 */ /* 0x002fc60007000000 */
[----:B------:R-:W1:Y:S01]  /*115d0*/  MUFU.TANH R41, R41 ;  /* 0x0000002900297308 */ /* 0x000e620000002400 */
[----:B--2---:R-:W-:Y:S02]  /*115e0*/  FSEL R43, R43, -INF , !P2 ;  /* 0xff8000002b2b7808 */ /* 0x004fe40005000000 */
[----:B---3--:R-:W-:Y:S02]  /*115f0*/  FSEL R42, R4, -INF , !P1 ;  /* 0xff800000042a7808 */ /* 0x008fe40004800000 */
[----:B-1----:R-:W-:Y:S01]  /*11600*/  FSEL R41, R41, -INF , !P0 ;  /* 0xff80000029297808 */ /* 0x002fe20004000000 */
        /* <DEDUP_REMOVED lines=52> */
[----:B------:R-:W-:Y:S02]  /*11950*/  IMAD R4, R7, UR9, R4 ;  /* 0x0000000907047c24 */ /* 0x000fe4000f8e0204 */
[----:B--2---:R-:W-:Y:S02]  /*11960*/  IMAD.IADD R6, R5, 0x1, -R10 ;  /* 0x0000000105067824 */ /* 0x004fe400078e0a0a */
[----:B------:R-:W-:-:S03]  /*11970*/  IMAD.WIDE.U32 R10, R7, UR8, RZ ;  /* 0x00000008070a7c25 */ /* 0x000fc6000f8e00ff */
[----:B------:R-:W-:Y:S02]  /*11980*/  SHF.R.S32.HI R5, RZ, 0x1f, R6 ;  /* 0x0000001fff057819 */ /* 0x000fe40000011406 */
[----:B------:R-:W-:-:S03]  /*11990*/  IADD3 R11, R11, R4, RZ ;  /* 0x000000040b0b7210 */ /* 0x000fc60007ffe0ff */
[----:B------:R-:W-:-:S04]  /*119a0*/  IMAD R5, R5, UR4, RZ ;  /* 0x0000000405057c24 */ /* 0x000fc8000f8e02ff */
[C---:B------:R-:W-:Y:S02]  /*119b0*/  IMAD R5, R6.reuse, UR5, R5 ;  /* 0x0000000506057c24 */ /* 0x040fe4000f8e0205 */
[----:B------:R-:W-:-:S04]  /*119c0*/  IMAD.WIDE.U32 R6, R6, UR4, R10 ;  /* 0x0000000406067c25 */ /* 0x000fc8000f8e000a */
[----:B------:R-:W-:Y:S01]  /*119d0*/  IMAD.IADD R4, R7, 0x1, R5 ;  /* 0x0000000107047824 */ /* 0x000fe200078e0205 */
[----:B------:R-:W-:Y:S06]  /*119e0*/  BRA `(.L_x_7623) ;  /* 0x0000000000107947 */ /* 0x000fec0003800000 */
.L_x_7622:
[----:B------:R-:W-:Y:S02]  /*119f0*/  ULDC UR8, c[0x0][0x248] ;  /* 0x0000920000087ab9 */ /* 0x000fe40000000800 */
[----:B------:R-:W-:-:S06]  /*11a00*/  USHF.L.U32 UR4, UR8, 0x7, URZ ;  /* 0x0000000708047899 */ /* 0x000fcc000800063f */
[----:B------:R-:W-:-:S04]  /*11a10*/  IADD3 R6, RZ, -UR4, RZ ;  /* 0x80000004ff067c10 */ /* 0x000fc8000fffe0ff */
[----:B------:R-:W-:-:S07]  /*11a20*/  SHF.R.S32.HI R4, RZ, 0x1f, R6 ;  /* 0x0000001fff047819 */ /* 0x000fce0000011406 */
.L_x_7623:
        /* <DEDUP_REMOVED lines=31> */
.L_x_7621:
        /* <DEDUP_REMOVED lines=85> */
[----:B------:R-:W-:Y:S01]  /*12170*/  FFMA.FTZ R52, R64, UR10, -R55 ;  /* 0x0000000a40347c23 */ /* 0x000fe20008010837 */
[----:B------:R-:W-:Y:S01]  /*12180*/  FMUL.FTZ R58, R8, UR10 ;  /* 0x0000000a083a7c20 */ /* 0x000fe20008410000 */
[----:B------:R-:W-:Y:S01]  /*12190*/  FADD.FTZ R9, R0, -R9 ;  /* 0x8000000900097221 */ /* 0x000fe20000010000 */
[----:B------:R-:W-:Y:S01]  /*121a0*/  MUFU.EX2 R54, R54 ;  /* 0x0000003600367308 */ /* 0x000fe20000000800 */
[--C-:B------:R-:W-:Y:S01]  /*121b0*/  FFMA.FTZ R49, R49, UR10, -R50.reuse ;  /* 0x0000000a31317c23 */ /* 0x100fe20008010832 */
[--C-:B------:R-:W-:Y:S01]  /*121c0*/  FFMA.FTZ R48, R59, UR10, -R50.reuse ;  /* 0x0000000a3b307c23 */ /* 0x100fe20008010832 */
[--C-:B------:R-:W-:Y:S01]  /*121d0*/  FFMA.FTZ R47, R65, UR10, -R50.reuse ;  /* 0x0000000a412f7c23 */ /* 0x100fe20008010832 */
[--C-:B------:R-:W-:Y:S01]  /*121e0*/  FFMA.FTZ R2, R67, UR10, -R50.reuse ;  /* 0x0000000a43027c23 */ /* 0x100fe20008010832 */
[----:B------:R-:W-:Y:S01]  /*121f0*/  FMUL.FTZ R0, R9, UR10 ;  /* 0x0000000a09007c20 */ /* 0x000fe20008410000 */
[--C-:B------:R-:W-:Y:S01]  /*12200*/  FFMA.FTZ R59, R20, UR10, -R55.reuse ;  /* 0x0000000a143b7c23 */ /* 0x100fe20008010837 */
[----:B------:R-:W-:Y:S01]  /*12210*/  LDSM.16.MT88.4 R8, [R164+0x6000] ;  /* 0x00600000a408783b */ /* 0x000fe20000004200 */
[----:B------:R-:W2:Y:S01]  /*12220*/  MUFU.EX2 R53, R53 ;  /* 0x0000003500357308 */ /* 0x000ea20000000800 */
[--C-:B------:R-:W-:Y:S01]  /*12230*/  FFMA.FTZ R61, R24, UR10, -R55.reuse ;  /* 0x0000000a183d7c23 */ /* 0x100fe20008010837 */
        /* <DEDUP_REMOVED lines=44> */
[----:B------:R-:W-:Y:S02]  /*12500*/  LDSM.16.MT88.4 R36, [R163+0x9000] ;  /* 0x00900000a324783b */ /* 0x000fe40000004200 */
[----:B------:R-:W4:Y:S01]  /*12510*/  MUFU.EX2 R2, R2 ;  /* 0x0000000200027308 */ /* 0x000f220000000800 */
[----:B--2---:R-:W-:-:S07]  /*12520*/  F2FP.BF16.F32.PACK_AB R13, R48, R49 ;  /* 0x00000031300d723e */ /* 0x004fce00000010ff */
[----:B------:R-:W2:Y:S08]  /*12530*/  MUFU.EX2 R58, R58 ;  /* 0x0000003a003a7308 */ /* 0x000eb00000000800 */
[----:B------:R-:W5:Y:S01]  /*12540*/  MUFU.EX2 R0, R0 ;  /* 0x0000000000007308 */ /* 0x000f620000000800 */
[----:B----4-:R-:W-:-:S07]  /*12550*/  F2FP.BF16.F32.PACK_AB R15, R2, R47 ;  /* 0x0000002f020f723e */ /* 0x010fce00000010ff */
[----:B------:R-:W-:Y:S01]  /*12560*/  MUFU.EX2 R59, R59 ;  /* 0x0000003b003b7308 */ /* 0x000fe20000000800 */
[-C--:B--2---:R-:W-:Y:S01]  /*12570*/  FMUL.FTZ R16, R96, R58.reuse ;  /* 0x0000003a60107220 */ /* 0x084fe20000410000 */
        /* <DEDUP_REMOVED lines=10> */
[-C--:B------:R-:W-:Y:S01]  /*12620*/  FMUL.FTZ R95, R95, R0.reuse ;  /* 0x000000005f5f7220 */ /* 0x080fe20000410000 */
        /* <DEDUP_REMOVED lines=16> */
[C---:B---3--:R-:W-:Y:S01]  /*12730*/  HMMA.16816.F32.BF16 R24, R12.reuse, R20, R24 ;  /* 0x000000140c18723c */ /* 0x048fe20000041818 */
[----:B------:R-:W-:Y:S01]  /*12740*/  FMUL.FTZ R87, R87, R0 ;  /* 0x0000000057577220 */ /* 0x000fe20000410000 */
[--C-:B------:R-:W-:Y:S01]  /*12750*/  FFMA.FTZ R82, R33, UR10, -R50.reuse ;  /* 0x0000000a21527c23 */ /* 0x100fe20008010832 */
[-C--:B------:R-:W-:Y:S01]  /*12760*/  FMUL.FTZ R72, R72, R58.reuse ;  /* 0x0000003a48487220 */ /* 0x080fe20000410000 */
[----:B------:R-:W-:Y:S01]  /*12770*/  FMUL.FTZ R73, R73, R58 ;  /* 0x0000003a49497220 */ /* 0x000fe20000410000 */
[-C--:B------:R-:W-:Y:S01]  /*12780*/  FMUL.FTZ R74, R74, R0.reuse ;  /* 0x000000004a4a7220 */ /* 0x080fe20000410000 */
[C---:B------:R-:W-:Y:S01]  /*12790*/  HMMA.16816.F32.BF16 R76, R12.reuse, R22, R76 ;  /* 0x000000160c4c723c */ /* 0x040fe2000004184c */
[----:B------:R-:W2:Y:S01]  /*127a0*/  LDSM.16.MT88.4 R20, [R164+0x6800] ;  /* 0x00680000a414783b */ /* 0x000ea20000004200 */
[----:B------:R-:W-:Y:S01]  /*127b0*/  FMUL.FTZ R75, R75, R0 ;  /* 0x000000004b4b7220 */ /* 0x000fe20000410000 */
[-C--:B------:R-:W-:Y:S01]  /*127c0*/  FMUL.FTZ R68, R68, R58.reuse ;  /* 0x0000003a44447220 */ /* 0x080fe20000410000 */
[----:B------:R-:W-:Y:S01]  /*127d0*/  FMUL.FTZ R69, R69, R58 ;  /* 0x0000003a45457220 */ /* 0x000fe20000410000 */
[-C--:B------:R-:W-:Y:S01]  /*127e0*/  FMUL.FTZ R70, R70, R0.reuse ;  /* 0x0000000046467220 */ /* 0x080fe20000410000 */
[----:B------:R-:W-:Y:S01]  /*127f0*/  FMUL.FTZ R71, R71, R0 ;  /* 0x0000000047477220 */ /* 0x000fe20000410000 */
[C---:B------:R-:W-:Y:S01]  /*12800*/  HMMA.16816.F32.BF16 R88, R12.reuse, R8, R88 ;  /* 0x000000080c58723c */ /* 0x040fe20000041858 */
[----:B------:R-:W3:Y:S01]  /*12810*/  MUFU.EX2 R64, R64 ;  /* 0x0000004000407308 */ /* 0x000ee20000000800 */
[--C-:B------:R-:W-:Y:S01]  /*12820*/  FFMA.FTZ R81, R32, UR10, -R55.reuse ;  /* 0x0000000a20517c23 */ /* 0x100fe20008010837 */
[--C-:B------:R-:W-:Y:S01]  /*12830*/  FFMA.FTZ R96, R133, UR10, -R50.reuse ;  /* 0x0000000a85607c23 */ /* 0x100fe20008010832 */
[--C-:B------:R-:W-:Y:S01]  /*12840*/  FFMA.FTZ R98, R134, UR10, -R55.reuse ;  /* 0x0000000a86627c23 */ /* 0x100fe20008010837 */
[----:B------:R-:W-:Y:S01]  /*12850*/  FFMA.FTZ R83, R128, UR10, -R55 ;  /* 0x0000000a80537c23 */ /* 0x000fe20008010837 */
[C---:B------:R-:W-:Y:S01]  /*12860*/  HMMA.16816.F32.BF16 R8, R12.reuse, R10, R84 ;  /* 0x0000000a0c08723c */ /* 0x040fe20000041854 */
[----:B------:R-:W-:Y:S01]  /*12870*/  FFMA.FTZ R97, R131, UR10, -R50 ;  /* 0x0000000a83617c23 */ /* 0x000fe20008010832 */
[----:B------:R-:W-:Y:S01]  /*12880*/  FFMA.FTZ R54, R189, R58, R54 ;  /* 0x0000003abd367223 */ /* 0x000fe20000010036 */
[----:B------:R-:W-:Y:S01]  /*12890*/  MUFU.EX2 R61, R61 ;  /* 0x0000003d003d7308 */ /* 0x000fe20000000800 */
[----:B------:R-:W-:Y:S01]  /*128a0*/  FFMA.FTZ R49, R188, R0, R49 ;  /* 0x00000000bc317223 */ /* 0x000fe20000010031 */
[----:B------:R-:W-:Y:S01]  /*128b0*/  FFMA.FTZ R0, R40, UR10, -R55 ;  /* 0x0000000a28007c23 */ /* 0x000fe20008010837 */
[----:B------:R-:W-:Y:S01]  /*128c0*/  FADD.FTZ R53, R53, R54 ;  /* 0x0000003635357221 */ /* 0x000fe20000010000 */
[----:B------:R-:W-:Y:S01]  /*128d0*/  FFMA.FTZ R86, R139, UR10, -R50 ;  /* 0x0000000a8b567c23 */ /* 0x000fe20008010832 */
[----:B------:R-:W-:Y:S01]  /*128e0*/  FADD.FTZ R48, R48, R49 ;  /* 0x0000003130307221 */ /* 0x000fe20000010000 */
[----:B------:R-:W-:Y:S01]  /*128f0*/  FFMA.FTZ R40, R46, UR10, -R55 ;  /* 0x0000000a2e287c23 */ /* 0x000fe20008010837 */
[----:B------:R-:W-:Y:S01]  /*12900*/  FADD.FTZ R52, R52, R53 ;  /* 0x0000003534347221 */ /* 0x000fe20000010000 */
[----:B------:R-:W4:Y:S01]  /*12910*/  MUFU.EX2 R84, R34 ;  /* 0x0000002200547308 */ /* 0x000f220000000800 */
[C---:B---3--:R-:W-:Y:S01]  /*12920*/  F2FP.BF16.F32.PACK_AB R32, R64.reuse, R59 ;  /* 0x0000003b4020723e */ /* 0x048fe200000010ff */
[----:B------:R-:W-:Y:S01]  /*12930*/  FADD.FTZ R47, R47, R48 ;  /* 0x000000302f2f7221 */ /* 0x000fe20000010000 */
[----:B------:R-:W-:Y:S01]  /*12940*/  FADD.FTZ R52, R51, R52 ;  /* 0x0000003433347221 */ /* 0x000fe20000010000 */
[----:B------:R-:W-:Y:S01]  /*12950*/  FFMA.FTZ R189, R45, UR10, -R55 ;  /* 0x0000000a2dbd7c23 */ /* 0x000fe20008010837 */
[C---:B-1----:R-:W-:Y:S02]  /*12960*/  HMMA.16816.F32.BF16 R72, R12.reuse, R4, R72 ;  /* 0x000000040c48723c */ /* 0x042fe40000041848 */
[----:B------:R-:W-:Y:S01]  /*12970*/  FADD.FTZ R59, R59, R52 ;  /* 0x000000343b3b7221 */ /* 0x000fe20000010000 */
[----:B------:R-:W-:Y:S03]  /*12980*/  MUFU.EX2 R63, R63 ;  /* 0x0000003f003f7308 */ /* 0x000fe60000000800 */
[----:B------:R-:W-:Y:S01]  /*12990*/  HMMA.16816.F32.BF16 R4, R12, R6, R68 ;  /* 0x000000060c04723c */ /* 0x000fe20000041844 */
[----:B------:R-:W1:Y:S01]  /*129a0*/  LDSM.16.MT88.4 R12, [R163+0x6800] ;  /* 0x00680000a30c783b */ /* 0x000e620000004200 */
[----:B------:R-:W-:-:S03]  /*129b0*/  FADD.FTZ R64, R64, R59 ;  /* 0x0000003b40407221 */ /* 0x000fc60000010000 */
[----:B------:R-:W3:Y:S01]  /*129c0*/  MUFU.EX2 R80, R80 ;  /* 0x0000005000507308 */ /* 0x000ee20000000800 */
[----:B----4-:R-:W-:Y:S01]  /*129d0*/  F2FP.BF16.F32.PACK_AB R34, R84, R61 ;  /* 0x0000003d5422723e */ /* 0x010fe200000010ff */
[--C-:B------:R-:W-:Y:S01]  /*129e0*/  FFMA.FTZ R68, R136, UR10, -R55.reuse ;  /* 0x0000000a88447c23 */ /* 0x100fe20008010837 */
[----:B------:R-:W-:Y:S01]  /*129f0*/  FFMA.FTZ R70, R132, UR10, -R55 ;  /* 0x0000000a84467c23 */ /* 0x000fe20008010837 */
[----:B------:R-:W-:Y:S01]  /*12a00*/  FFMA.FTZ R71, R135, UR10, -R50 ;  /* 0x0000000a87477c23 */ /* 0x000fe20008010832 */
[----:B------:R-:W-:-:S03]  /*12a10*/  FADD.FTZ R61, R61, R64 ;  /* 0x000000403d3d7221 */ /* 0x000fc60000010000 */
[----:B------:R-:W-:Y:S01]  /*12a20*/  MUFU.EX2 R65, R65 ;  /* 0x0000004100417308 */ /* 0x000fe20000000800 */
[----:B------:R-:W-:-:S07]  /*12a30*/  FADD.FTZ R84, R84, R61 ;  /* 0x0000003d54547221 */ /* 0x000fce0000010000 */
[----:B------:R-:W4:Y:S01]  /*12a40*/  MUFU.EX2 R82, R82 ;  /* 0x0000005200527308 */ /* 0x000f220000000800 */
[----:B---3--:R-:W-:-:S07]  /*12a50*/  F2FP.BF16.F32.PACK_AB R33, R80, R63 ;  /* 0x0000003f5021723e */ /* 0x008fce00000010ff */
[----:B------:R3:W-:Y:S08]  /*12a60*/  MUFU.EX2 R69, R81 ;  /* 0x0000005100457308 */ /* 0x0007f00000000800 */
[----:B------:R-:W5:Y:S01]  /*12a70*/  MUFU.EX2 R68, R68 ;  /* 0x0000004400447308 */ /* 0x000f620000000800 */
[----:B----4-:R-:W-:-:S07]  /*12a80*/  F2FP.BF16.F32.PACK_AB R35, R82, R65 ;  /* 0x000000415223723e */ /* 0x010fce00000010ff */
[C---:B------:R-:W-:Y:S01]  /*12a90*/  HMMA.16816.F32.BF16 R16, R32.reuse, R28, R16 ;  /* 0x0000001c2010723c */ /* 0x040fe20000041810 */
[----:B---3--:R-:W-:Y:S01]  /*12aa0*/  FFMA.FTZ R81, R137, UR10, -R50 ;  /* 0x0000000a89517c23 */ /* 0x008fe20008010832 */
[----:B------:R-:W-:Y:S04]  /*12ab0*/  MUFU.EX2 R67, R67 ;  /* 0x0000004300437308 */ /* 0x000fe80000000800 */
[C---:B------:R-:W-:Y:S01]  /*12ac0*/  HMMA.16816.F32.BF16 R92, R32.reuse, R30, R92 ;  /* 0x0000001e205c723c */ /* 0x040fe2000004185c */
[----:B------:R-:W3:Y:S03]  /*12ad0*/  LDSM.16.MT88.4 R28, [R162+0x6800] ;  /* 0x00680000a21c783b */ /* 0x000ee60000004200 */
[----:B------:R-:W-:Y:S02]  /*12ae0*/  MUFU.EX2 R70, R70 ;  /* 0x0000004600467308 */ /* 0x000fe40000000800 */
[C---:B--2---:R-:W-:Y:S06]  /*12af0*/  HMMA.16816.F32.BF16 R88, R32.reuse, R20, R88 ;  /* 0x000000142058723c */ /* 0x044fec0000041858 */
[C---:B------:R-:W-:Y:S01]  /*12b00*/  HMMA.16816.F32.BF16 R8, R32.reuse, R22, R8 ;  /* 0x000000162008723c */ /* 0x040fe20000041808 */
[----:B------:R-:W2:Y:S01]  /*12b10*/  LDSM.16.MT88.4 R20, [R166+0x7000] ;  /* 0x00700000a614783b */ /* 0x000ea20000004200 */
[----:B------:R-:W-:Y:S04]  /*12b20*/  MUFU.EX2 R86, R86 ;  /* 0x0000005600567308 */ /* 0x000fe80000000800 */
[C---:B-1----:R-:W-:Y:S04]  /*12b30*/  HMMA.16816.F32.BF16 R24, R32.reuse, R12, R24 ;  /* 0x0000000c2018723c */ /* 0x042fe80000041818 */
[----:B------:R-:W1:Y:S02]  /*12b40*/  MUFU.EX2 R71, R71 ;  /* 0x0000004700477308 */ /* 0x000e640000000800 */
[C---:B------:R-:W-:Y:S01]  /*12b50*/  HMMA.16816.F32.BF16 R76, R32.reuse, R14, R76 ;  /* 0x0000000e204c723c */ /* 0x040fe2000004184c */
[----:B------:R-:W4:Y:S05]  /*12b60*/  LDSM.16.MT88.4 R12, [R164+0x7000] ;  /* 0x00700000a40c783b */ /* 0x000f2a0000004200 */
[----:B------:R-:W-:Y:S08]  /*12b70*/  MUFU.EX2 R81, R81 ;  /* 0x0000005100517308 */ /* 0x000ff00000000800 */
[----:B------:R-:W2:Y:S01]  /*12b80*/  MUFU.EX2 R96, R96 ;  /* 0x0000006000607308 */ /* 0x000ea20000000800 */
[C---:B---3--:R-:W-:Y:S07]  /*12b90*/  HMMA.16816.F32.BF16 R72, R32.reuse, R28, R72 ;  /* 0x0000001c2048723c */ /* 0x048fee0000041848 */
[----:B------:R-:W-:Y:S01]  /*12ba0*/  MUFU.EX2 R98, R98 ;  /* 0x0000006200627308 */ /* 0x000fe20000000800 */
[----:B------:R-:W-:Y:S01]  /*12bb0*/  HMMA.16816.F32.BF16 R4, R32, R30, R4 ;  /* 0x0000001e2004723c */ /* 0x000fe20000041804 */
[----:B------:R-:W3:Y:S06]  /*12bc0*/  LDSM.16.MT88.4 R28, [R163+0x7000] ;  /* 0x00700000a31c783b */ /* 0x000eec0000004200 */
[----:B-----5:R-:W-:Y:S01]  /*12bd0*/  F2FP.BF16.F32.PACK_AB R32, R68, R69 ;  /* 0x000000454420723e */ /* 0x020fe200000010ff */
[----:B------:R-:W5:Y:S01]  /*12be0*/  MUFU.EX2 R83, R83 ;  /* 0x0000005300537308 */ /* 0x000f620000000800 */
[----:B-1----:R-:W-:Y:S01]  /*12bf0*/  F2FP.BF16.F32.PACK_AB R33, R71, R86 ;  /* 0x000000564721723e */ /* 0x002fe200000010ff */
[----:B------:R-:W-:Y:S01]  /*12c00*/  FADD.FTZ R69, R69, R84 ;  /* 0x0000005445457221 */ /* 0x000fe20000010000 */
[----:B------:R-:W-:-:S02]  /*12c10*/  F2FP.BF16.F32.PACK_AB R34, R70, R67 ;  /* 0x000000434622723e */ /* 0x000fc400000010ff */
[----:B--2---:R-:W-:Y:S01]  /*12c20*/  F2FP.BF16.F32.PACK_AB R35, R96, R81 ;  /* 0x000000516023723e */ /* 0x004fe200000010ff */
[----:B------:R-:W-:Y:S02]  /*12c30*/  FADD.FTZ R68, R68, R69 ;  /* 0x0000004544447221 */ /* 0x000fe40000010000 */
[----:B------:R-:W-:Y:S04]  /*12c40*/  MUFU.EX2 R101, R101 ;  /* 0x0000006500657308 */ /* 0x000fe80000000800 */
[C---:B------:R-:W-:Y:S04]  /*12c50*/  HMMA.16816.F32.BF16 R16, R32.reuse, R20, R16 ;  /* 0x000000142010723c */ /* 0x040fe80000041810 */
[----:B------:R-:W-:Y:S02]  /*12c60*/  MUFU.EX2 R110, R110 ;  /* 0x0000006e006e7308 */ /* 0x000fe40000000800 */
[C---:B------:R-:W-:Y:S01]  /*12c70*/  HMMA.16816.F32.BF16 R92, R32.reuse, R22, R92 ;  /* 0x00000016205c723c */ /* 0x040fe2000004185c */
[----:B------:R-:W1:Y:S05]  /*12c80*/  LDSM.16.MT88.4 R20, [R162+0x7000] ;  /* 0x00700000a214783b */ /* 0x000e6a0000004200 */
        /* <DEDUP_REMOVED lines=8> */
[----:B------:R-:W3:Y:S06]  /*12d10*/  LDSM.16.MT88.4 R28, [R164+0x7800] ;  /* 0x00780000a41c783b */ /* 0x000eec0000004200 */
[----:B------:R-:W4:Y:S08]  /*12d20*/  MUFU.EX2 R118, R118 ;  /* 0x0000007600767308 */ /* 0x000f300000000800 */
[----:B------:R-:W-:Y:S01]  /*12d30*/  MUFU.EX2 R115, R115 ;  /* 0x0000007300737308 */ /* 0x000fe20000000800 */
[C---:B-1----:R-:W-:Y:S06]  /*12d40*/  HMMA.16816.F32.BF16 R72, R32.reuse, R20, R72 ;  /* 0x000000142048723c */ /* 0x042fec0000041848 */
[----:B------:R-:W-:Y:S01]  /*12d50*/  HMMA.16816.F32.BF16 R4, R32, R22, R4 ;  /* 0x000000162004723c */ /* 0x000fe20000041804 */
[----:B------:R-:W1:Y:S01]  /*12d60*/  LDSM.16.MT88.4 R20, [R163+0x7800] ;  /* 0x00780000a314783b */ /* 0x000e620000004200 */
[----:B------:R-:W1:Y:S05]  /*12d70*/  MUFU.EX2 R122, R122 ;  /* 0x0000007a007a7308 */ /* 0x000e6a0000000800 */
[----:B-----5:R-:W-:-:S02]  /*12d80*/  F2FP.BF16.F32.PACK_AB R32, R83, R98 ;  /* 0x000000625320723e */ /* 0x020fc400000010ff */
[----:B----4-:R-:W-:Y:S01]  /*12d90*/  F2FP.BF16.F32.PACK_AB R33, R114, R97 ;  /* 0x000000617221723e */ /* 0x010fe200000010ff */
[----:B------:R-:W-:Y:S01]  /*12da0*/  MUFU.EX2 R119, R119 ;  /* 0x0000007700777308 */ /* 0x000fe20000000800 */
[----:B------:R-:W-:Y:S02]  /*12db0*/  F2FP.BF16.F32.PACK_AB R34, R110, R101 ;  /* 0x000000656e22723e */ /* 0x000fe400000010ff */
[----:B------:R-:W-:-:S05]  /*12dc0*/  F2FP.BF16.F32.PACK_AB R35, R118, R103 ;  /* 0x000000677623723e */ /* 0x000fca00000010ff */
[----:B------:R-:W-:Y:S02]  /*12dd0*/  MUFU.EX2 R120, R120 ;  /* 0x0000007800787308 */ /* 0x000fe40000000800 */
        /* <DEDUP_REMOVED lines=65> */
[----:B------:R-:W2:Y:S01]  /*131f0*/  MUFU.EX2 R189, R189 ;  /* 0x000000bd00bd7308 */ /* 0x000ea20000000800 */
[----:B------:R-:W-:Y:S01]  /*13200*/  HMMA.16816.F32.BF16 R4, R32, R22, R4 ;  /* 0x000000162004723c */ /* 0x000fe20000041804 */
[----:B------:R-:W2:Y:S01]  /*13210*/  LDSM.16.MT88.4 R32, [R162+0x9000] ;  /* 0x00900000a220783b */ /* 0x000ea20000004200 */
[----:B------:R-:W-:-:S02]  /*13220*/  F2FP.BF16.F32.PACK_AB R20, R105, R104 ;  /* 0x000000686914723e */ /* 0x000fc400000010ff */
[----:B-1----:R-:W-:-:S03]  /*13230*/  F2FP.BF16.F32.PACK_AB R21, R125, R60 ;  /* 0x0000003c7d15723e */ /* 0x002fc600000010ff */
[----:B------:R-:W-:Y:S02]  /*13240*/  F2FP.BF16.F32.PACK_AB R22, R109, R62 ;  /* 0x0000003e6d16723e */ /* 0x000fe400000010ff */
[----:B----4-:R-:W-:-:S07]  /*13250*/  F2FP.BF16.F32.PACK_AB R23, R3, R66 ;  /* 0x000000420317723e */ /* 0x010fce00000010ff */
[C---:B-----5:R-:W-:Y:S06]  /*13260*/  HMMA.16816.F32.BF16 R16, R20.reuse, R12, R16 ;  /* 0x0000000c1410723c */ /* 0x060fec0000041810 */
[C---:B------:R-:W-:Y:S01]  /*13270*/  HMMA.16816.F32.BF16 R92, R20.reuse, R14, R92 ;  /* 0x0000000e145c723c */ /* 0x040fe2000004185c */
[----:B------:R-:W-:Y:S02]  /*13280*/  FADD.FTZ R12, R2, R47 ;  /* 0x0000002f020c7221 */ /* 0x000fe40000010000 */
[----:B------:R-:W-:Y:S02]  /*13290*/  MUFU.EX2 R2, R44 ;  /* 0x0000002c00027308 */ /* 0x000fe40000000800 */
[----:B------:R-:W-:Y:S01]  /*132a0*/  FADD.FTZ R63, R63, R12 ;  /* 0x0000000c3f3f7221 */ /* 0x000fe20000010000 */
[----:B---3--:R-:W-:Y:S01]  /*132b0*/  HMMA.16816.F32.BF16 R8, R20, R30, R8 ;  /* 0x0000001e1408723c */ /* 0x008fe20000041808 */
[----:B------:R-:W1:Y:S02]  /*132c0*/  LDSM.16.MT88.4 R12, [R166+0x9800] ;  /* 0x00980000a60c783b */ /* 0x000e640000004200 */
[----:B------:R-:W-:-:S03]  /*132d0*/  FADD.FTZ R80, R80, R63 ;  /* 0x0000003f50507221 */ /* 0x000fc60000010000 */
[----:B------:R-:W-:Y:S01]  /*132e0*/  HMMA.16816.F32.BF16 R88, R20, R28, R88 ;  /* 0x0000001c1458723c */ /* 0x000fe20000041858 */
[----:B------:R-:W-:Y:S01]  /*132f0*/  FADD.FTZ R65, R65, R80 ;  /* 0x0000005041417221 */ /* 0x000fe20000010000 */
[----:B------:R-:W-:-:S03]  /*13300*/  FFMA.FTZ R31, R41, UR10, -R50 ;  /* 0x0000000a291f7c23 */ /* 0x000fc60008010832 */
[----:B------:R-:W-:Y:S01]  /*13310*/  FADD.FTZ R65, R82, R65 ;  /* 0x0000004152417221 */ /* 0x000fe20000010000 */
[C---:B------:R-:W-:Y:S01]  /*13320*/  HMMA.16816.F32.BF16 R24, R20.reuse, R36, R24 ;  /* 0x000000241418723c */ /* 0x040fe20000041818 */
[--C-:B------:R-:W-:Y:S01]  /*13330*/  FFMA.FTZ R29, R43, UR10, -R50.reuse ;  /* 0x0000000a2b1d7c23 */ /* 0x100fe20008010832 */
[----:B------:R-:W-:Y:S01]  /*13340*/  FFMA.FTZ R28, R42, UR10, -R50 ;  /* 0x0000000a2a1c7c23 */ /* 0x000fe20008010832 */
[----:B------:R-:W-:Y:S01]  /*13350*/  FADD.FTZ R30, R86, R65 ;  /* 0x00000041561e7221 */ /* 0x000fe20000010000 */
[----:B------:R-:W-:Y:S01]  /*13360*/  MUFU.EX2 R31, R31 ;  /* 0x0000001f001f7308 */ /* 0x000fe20000000800 */
[----:B------:R-:W3:Y:S01]  /*13370*/  LDSM.16.MT88.4 R84, [R164+0x9800] ;  /* 0x00980000a454783b */ /* 0x000ee20000004200 */
[----:B--2---:R-:W-:Y:S01]  /*13380*/  HMMA.16816.F32.BF16 R72, R20, R32, R72 ;  /* 0x000000201448723c */ /* 0x004fe20000041848 */
[----:B------:R-:W-:-:S04]  /*13390*/  FADD.FTZ R30, R71, R30 ;  /* 0x0000001e471e7221 */ /* 0x000fc80000010000 */
[----:B------:R-:W-:Y:S01]  /*133a0*/  FADD.FTZ R81, R81, R30 ;  /* 0x0000001e51517221 */ /* 0x000fe20000010000 */
[----:B------:R-:W2:Y:S01]  /*133b0*/  MUFU.EX2 R29, R29 ;  /* 0x0000001d001d7308 */ /* 0x000ea20000000800 */
[----:B------:R-:W-:Y:S01]  /*133c0*/  FADD.FTZ R33, R67, R68 ;  /* 0x0000004443217221 */ /* 0x000fe20000010000 */
[----:B------:R-:W-:Y:S01]  /*133d0*/  F2FP.BF16.F32.PACK_AB R68, R0, R127 ;  /* 0x0000007f0044723e */ /* 0x000fe200000010ff */
[----:B------:R-:W-:Y:S01]  /*133e0*/  FADD.FTZ R96, R96, R81 ;  /* 0x0000005160607221 */ /* 0x000fe20000010000 */
[C---:B------:R-:W-:Y:S01]  /*133f0*/  HMMA.16816.F32.BF16 R76, R20.reuse, R38, R76 ;  /* 0x00000026144c723c */ /* 0x040fe2000004184c */
[----:B------:R-:W-:Y:S01]  /*13400*/  FADD.FTZ R33, R70, R33 ;  /* 0x0000002146217221 */ /* 0x000fe20000010000 */
[----:B------:R-:W-:Y:S01]  /*13410*/  F2FP.BF16.F32.PACK_AB R70, R189, R40 ;  /* 0x00000028bd46723e */ /* 0x000fe200000010ff */
[----:B------:R-:W-:Y:S01]  /*13420*/  FADD.FTZ R97, R97, R96 ;  /* 0x0000006061617221 */ /* 0x000fe20000010000 */
[----:B------:R-:W4:Y:S01]  /*13430*/  MUFU.EX2 R28, R28 ;  /* 0x0000001c001c7308 */ /* 0x000f220000000800 */
[----:B------:R-:W-:Y:S01]  /*13440*/  FADD.FTZ R30, R98, R33 ;  /* 0x00000021621e7221 */ /* 0x000fe20000010000 */
[----:B------:R-:W-:Y:S01]  /*13450*/  HMMA.16816.F32.BF16 R4, R20, R34, R4 ;  /* 0x000000221404723c */ /* 0x000fe20000041804 */
[----:B------:R-:W-:Y:S01]  /*13460*/  FADD.FTZ R114, R114, R97 ;  /* 0x0000006172727221 */ /* 0x000fe20000010000 */
[----:B------:R-:W5:Y:S01]  /*13470*/  LDSM.16.MT88.4 R20, [R163+0x9800] ;  /* 0x00980000a314783b */ /* 0x000f620000004200 */
[----:B------:R-:W-:-:S02]  /*13480*/  FADD.FTZ R30, R83, R30 ;  /* 0x0000001e531e7221 */ /* 0x000fc40000010000 */
[----:B------:R-:W-:Y:S02]  /*13490*/  FADD.FTZ R103, R103, R114 ;  /* 0x0000007267677221 */ /* 0x000fe40000010000 */
[----:B------:R-:W-:Y:S01]  /*134a0*/  FADD.FTZ R101, R101, R30 ;  /* 0x0000001e65657221 */ /* 0x000fe20000010000 */
[----:B--2---:R-:W-:Y:S01]  /*134b0*/  F2FP.BF16.F32.PACK_AB R69, R29, R2 ;  /* 0x000000021d45723e */ /* 0x004fe200000010ff */
[----:B------:R-:W-:Y:S02]  /*134c0*/  FADD.FTZ R118, R118, R103 ;  /* 0x0000006776767221 */ /* 0x000fe40000010000 */
[----:B------:R-:W-:Y:S02]  /*134d0*/  FADD.FTZ R110, R110, R101 ;  /* 0x000000656e6e7221 */ /* 0x000fe40000010000 */
[----:B------:R-:W-:Y:S01]  /*134e0*/  FADD.FTZ R117, R117, R118 ;  /* 0x0000007675757221 */ /* 0x000fe20000010000 */
[----:B----4-:R-:W-:Y:S01]  /*134f0*/  F2FP.BF16.F32.PACK_AB R71, R31, R28 ;  /* 0x0000001c1f47723e */ /* 0x010fe200000010ff */
[----:B------:R-:W-:-:S02]  /*13500*/  FADD.FTZ R115, R115, R110 ;  /* 0x0000006e73737221 */ /* 0x000fc40000010000 */
[----:B------:R-:W-:Y:S02]  /*13510*/  FADD.FTZ R124, R124, R117 ;  /* 0x000000757c7c7221 */ /* 0x000fe40000010000 */
[----:B------:R-:W-:Y:S02]  /*13520*/  FADD.FTZ R122, R122, R115 ;  /* 0x000000737a7a7221 */ /* 0x000fe40000010000 */
[C---:B-1----:R-:W-:Y:S06]  /*13530*/  HMMA.16816.F32.BF16 R96, R68.reuse, R12, R16 ;  /* 0x0000000c4460723c */ /* 0x042fec0000041810 */
[----:B------:R-:W-:Y:S01]  /*13540*/  HMMA.16816.F32.BF16 R92, R68, R14, R92 ;  /* 0x0000000e445c723c */ /* 0x000fe2000004185c */
[----:B------:R-:W1:Y:S01]  /*13550*/  LDSM.16.MT88.4 R12, [R162+0x9800] ;  /* 0x00980000a20c783b */ /* 0x000e620000004200 */
[----:B------:R-:W-:Y:S01]  /*13560*/  FADD.FTZ R17, R119, R122 ;  /* 0x0000007a77117221 */ /* 0x000fe20000010000 */
[----:B------:R-:W-:-:S03]  /*13570*/  FADD.FTZ R19, R113, R124 ;  /* 0x0000007c71137221 */ /* 0x000fc60000010000 */
[----:B------:R-:W-:Y:S01]  /*13580*/  FADD.FTZ R17, R120, R17 ;  /* 0x0000001178117221 */ /* 0x000fe20000010000 */
[----:B------:R-:W-:Y:S01]  /*13590*/  FADD.FTZ R19, R126, R19 ;  /* 0x000000137e137221 */ /* 0x000fe20000010000 */
[----:B---3--:R-:W-:Y:S02]  /*135a0*/  HMMA.16816.F32.BF16 R88, R68, R84, R88 ;  /* 0x000000544458723c */ /* 0x008fe40000041858 */
[----:B------:R-:W-:-:S04]  /*135b0*/  FADD.FTZ R116, R116, R17 ;  /* 0x0000001174747221 */ /* 0x000fc80000010000 */
[----:B------:R-:W-:Y:S01]  /*135c0*/  HMMA.16816.F32.BF16 R84, R68, R86, R8 ;  /* 0x000000564454723c */ /* 0x000fe20000041808 */
[----:B------:R-:W-:-:S04]  /*135d0*/  FADD.FTZ R121, R121, R116 ;  /* 0x0000007479797221 */ /* 0x000fc80000010000 */
[----:B------:R-:W-:Y:S01]  /*135e0*/  FADD.FTZ R108, R108, R121 ;  /* 0x000000796c6c7221 */ /* 0x000fe20000010000 */
[C---:B-----5:R-:W-:Y:S01]  /*135f0*/  HMMA.16816.F32.BF16 R80, R68.reuse, R20, R24 ;  /* 0x000000144450723c */ /* 0x060fe20000041818 */
        /* <DEDUP_REMOVED lines=23> */
[----:B------:R-:W-:-:S03]  /*13770*/  MOV R2, R57 ;  /* 0x0000003900027202 */ /* 0x000fc60000000f00 */
[----:B------:R-:W-:-:S04]  /*13780*/  FADD.FTZ R28, R28, R29 ;  /* 0x0000001d1c1c7221 */ /* 0x000fc80000010000 */
[----:B------:R-:W-:-:S07]  /*13790*/  FADD.FTZ R188, R31, R28 ;  /* 0x0000001c1fbc7221 */ /* 0x000fce0000010000 */
.L_x_7618:
        /* <DEDUP_REMOVED lines=17> */
.L_x_7628:
[----:B------:R-:W-:Y:S04]  /*138b0*/  DEPBAR.LE SB0, 0x0 ;  /* 0x000080000000791a */ /* 0x000fe80000000000 */
[----:B------:R-:W-:Y:S01]  /*138c0*/  BAR.SYNC.DEFER_BLOCKING 0x0 ;  /* 0x0000000000007b1d */ /* 0x000fe20000010000 */
[----:B------:R-:W-:Y:S01]  /*138d0*/  ISETP.NE.AND P6, PT, R180, RZ, PT ;  /* 0x000000ffb400720c */ /* 0x000fe20003fc5270 */
[----:B------:R-:W-:Y:S01]  /*138e0*/  VIADD R184, R184, 0xffffffff ;  /* 0xffffffffb8b87836 */ /* 0x000fe20000000000 */
[----:B------:R-:W-:Y:S01]  /*138f0*/  MOV R10, R187 ;  /* 0x000000bb000a7202 */ /* 0x000fe20000000f00 */
[----:B------:R-:W-:Y:S10]  /*13900*/  IMAD.MOV.U32 R0, RZ, RZ, R186 ;  /* 0x000000ffff007224 */ /* 0x000ff400078e00ba */
[----:B------:R-:W-:Y:S05]  /*13910*/  @!P6 BRA `(.L_x_7625) ;  /* 0x0000000000f4e947 */ /* 0x000fea0003800000 */
        /* <DEDUP_REMOVED lines=61> */
.L_x_7625:
        /* <DEDUP_REMOVED lines=24> */
[----:B------:R-:W-:Y:S01]  /*13e70*/  ISETP.GT.AND P0, PT, R184, R173, PT ;  /* 0x000000adb800720c */ /* 0x000fe20003f04270 */
[----:B------:R-:W-:Y:S08]  /*13e80*/  LDGSTS.E.BYPASS.LTC128B.128 [R181+0x8800], desc[UR6][R2.64] ;  /* 0x0880000002b57fae */ /* 0x000ff0000b901d46 */
[----:B------:R-:W-:Y:S08]  /*13e90*/  LDGSTS.E.BYPASS.LTC128B.128 [R181+0x9000], desc[UR6][R16.64] ;  /* 0x0900000010b57fae */ /* 0x000ff0000b901d46 */
[----:B------:R2:W-:Y:S08]  /*13ea0*/  LDGSTS.E.BYPASS.LTC128B.128 [R181+0x9800], desc[UR6][R18.64] ;  /* 0x0980000012b57fae */ /* 0x0005f0000b901d46 */
[----:B------:R-:W-:Y:S08]  /*13eb0*/  LDSM.16.M88.4 R104, [R172] ;  /* 0x00000000ac68783b */ /* 0x000ff00000000200 */
[----:B------:R-:W3:Y:S08]  /*13ec0*/  LDSM.16.M88.4 R108, [R171+0x2000] ;  /* 0x00200000ab6c783b */ /* 0x000ef00000000200 */
[----:B------:R-:W4:Y:S08]  /*13ed0*/  LDSM.16.M88.4 R112, [R171+0x2800] ;  /* 0x00280000ab70783b */ /* 0x000f300000000200 */
[----:B------:R-:W5:Y:S08]  /*13ee0*/  LDSM.16.M88.4 R116, [R171+0x3000] ;  /* 0x00300000ab74783b */ /* 0x000f700000000200 */
[----:B------:R-:W5:Y:S08]  /*13ef0*/  LDSM.16.M88.4 R120, [R171+0x3800] ;  /* 0x00380000ab78783b */ /* 0x000f700000000200 */
[----:B------:R-:W5:Y:S08]  /*13f00*/  LDSM.16.M88.4 R124, [R171+0x4000] ;  /* 0x00400000ab7c783b */ /* 0x000f700000000200 */
[----:B------:R-:W5:Y:S08]  /*13f10*/  LDSM.16.M88.4 R128, [R171+0x4800] ;  /* 0x00480000ab80783b */ /* 0x000f700000000200 */
[----:B------:R-:W0:Y:S08]  /*13f20*/  LDGDEPBAR ;  /* 0x00000000000079af */ /* 0x000e300000000000 */
[----:B------:R-:W5:Y:S08]  /*13f30*/  LDSM.16.M88.4 R132, [R171+0x5000] ;  /* 0x00500000ab84783b */ /* 0x000f700000000200 */
[----:B------:R-:W5:Y:S08]  /*13f40*/  LDSM.16.M88.4 R136, [R171+0x5800] ;  /* 0x00580000ab88783b */ /* 0x000f700000000200 */
[----:B------:R-:W-:Y:S08]  /*13f50*/  LDSM.16.M88.4 R140, [R170] ;  /* 0x00000000aa8c783b */ /* 0x000ff00000000200 */
[----:B------:R-:W5:Y:S08]  /*13f60*/  LDSM.16.M88.4 R144, [R165+0x2000] ;  /* 0x00200000a590783b */ /* 0x000f700000000200 */
[----:B------:R-:W5:Y:S08]  /*13f70*/  LDSM.16.M88.4 R148, [R165+0x2800] ;  /* 0x00280000a594783b */ /* 0x000f700000000200 */
[----:B------:R-:W5:Y:S01]  /*13f80*/  LDSM.16.M88.4 R152, [R165+0x3000] ;  /* 0x00300000a598783b */ /* 0x000f620000000200 */
[C---:B---3--:R-:W-:Y:S06]  /*13f90*/  HMMA.16816.F32.BF16 R4, R104.reuse, R108, RZ ;  /* 0x0000006c6804723c */ /* 0x048fec00000418ff */
[C---:B-1----:R-:W-:Y:S01]  /*13fa0*/  HMMA.16816.F32.BF16 R8, R104.reuse, R110, RZ ;  /* 0x0000006e6808723c */ /* 0x042fe200000418ff */
[----:B------:R-:W-:Y:S05]  /*13fb0*/  LDSM.16.M88.4 R108, [R165+0x4000] ;  /* 0x00400000a56c783b */ /* 0x000fea0000000200 */
[C---:B----4-:R-:W-:Y:S06]  /*13fc0*/  HMMA.16816.F32.BF16 R12, R104.reuse, R112, RZ ;  /* 0x00000070680c723c */ /* 0x050fec00000418ff */
[C---:B--2---:R-:W-:Y:S01]  /*13fd0*/  HMMA.16816.F32.BF16 R16, R104.reuse, R114, RZ ;  /* 0x000000726810723c */ /* 0x044fe200000418ff */
[----:B------:R-:W-:Y:S05]  /*13fe0*/  LDSM.16.M88.4 R112, [R165+0x4800] ;  /* 0x00480000a570783b */ /* 0x000fea0000000200 */
[C---:B-----5:R-:W-:Y:S06]  /*13ff0*/  HMMA.16816.F32.BF16 R20, R104.reuse, R116, RZ ;  /* 0x000000746814723c */ /* 0x060fec00000418ff */
[C---:B------:R-:W-:Y:S01]  /*14000*/  HMMA.16816.F32.BF16 R24, R104.reuse, R118, RZ ;  /* 0x000000766818723c */ /* 0x040fe200000418ff */
[----:B------:R-:W-:Y:S05]  /*14010*/  LDSM.16.M88.4 R116, [R165+0x5000] ;  /* 0x00500000a574783b */ /* 0x000fea0000000200 */
[C---:B------:R-:W-:Y:S06]  /*14020*/  HMMA.16816.F32.BF16 R28, R104.reuse, R120, RZ ;  /* 0x00000078681c723c */ /* 0x040fec00000418ff */
[C---:B------:R-:W-:Y:S01]  /*14030*/  HMMA.16816.F32.BF16 R32, R104.reuse, R122, RZ ;  /* 0x0000007a6820723c */ /* 0x040fe200000418ff */
[----:B------:R-:W-:Y:S05]  /*14040*/  LDSM.16.M88.4 R120, [R165+0x5800] ;  /* 0x00580000a578783b */ /* 0x000fea0000000200 */
[C---:B------:R-:W-:Y:S06]  /*14050*/  HMMA.16816.F32.BF16 R36, R104.reuse, R124, RZ ;  /* 0x0000007c6824723c */ /* 0x040fec00000418ff */
        /* <DEDUP_REMOVED lines=59> */
[----:B------:R-:W-:Y:S01]  /*14410*/  FMUL.FTZ R2, R5, UR12 ;  /* 0x0000000c05027c20 */ /* 0x000fe20008410000 */
[----:B------:R2:W3:Y:S02]  /*14420*/  MUFU.TANH R6, R0 ;  /* 0x0000000000067308 */ /* 0x0004e40000002400 */
[----:B------:R-:W-:Y:S01]  /*14430*/  FMUL.FTZ R8, R8, UR12 ;  /* 0x0000000c08087c20 */ /* 0x000fe20008410000 */
[----:B------:R-:W-:Y:S01]  /*14440*/  FMUL.FTZ R9, R9, UR12 ;  /* 0x0000000c09097c20 */ /* 0x000fe20008410000 */
[----:B------:R-:W-:Y:S01]  /*14450*/  FMUL.FTZ R10, R10, UR12 ;  /* 0x0000000c0a0a7c20 */ /* 0x000fe20008410000 */
[----:B------:R-:W-:Y:S01]  /*14460*/  FMUL.FTZ R11, R11, UR12 ;  /* 0x0000000c0b0b7c20 */ /* 0x000fe20008410000 */
[C---:B-1----:R-:W-:Y:S04]  /*14470*/  HMMA.16816.F32.BF16 R12, R124.reuse, R104, R12 ;  /* 0x000000687c0c723c */ /* 0x042fe8000004180c */
[----:B------:R-:W1:Y:S02]  /*14480*/  MUFU.TANH R193, R8 ;  /* 0x0000000800c17308 */ /* 0x000e640000002400 */
[C---:B------:R-:W-:Y:S08]  /*14490*/  HMMA.16816.F32.BF16 R16, R124.reuse, R106, R16 ;  /* 0x0000006a7c10723c */ /* 0x040ff00000041810 */
[----:B------:R-:W4:Y:S01]  /*144a0*/  MUFU.TANH R191, R9 ;  /* 0x0000000900bf7308 */ /* 0x000f220000002400 */
[C---:B------:R-:W-:Y:S09]  /*144b0*/  HMMA.16816.F32.BF16 R20, R124.reuse, R108, R20 ;  /* 0x0000006c7c14723c */ /* 0x040ff20000041814 */
[----:B------:R-:W1:Y:S01]  /*144c0*/  MUFU.TANH R155, R10 ;  /* 0x0000000a009b7308 */ /* 0x000e620000002400 */
[C---:B------:R-:W-:Y:S03]  /*144d0*/  HMMA.16816.F32.BF16 R24, R124.reuse, R110, R24 ;  /* 0x0000006e7c18723c */ /* 0x040fe60000041818 */
[----:B------:R-:W-:Y:S06]  /*144e0*/  FMUL.FTZ R12, R12, UR12 ;  /* 0x0000000c0c0c7c20 */ /* 0x000fec0008410000 */
        /* <DEDUP_REMOVED lines=10> */
[----:B--2---:R-:W-:Y:S01]  /*14590*/  FMUL.FTZ R0, R22, UR12 ;  /* 0x0000000c16007c20 */ /* 0x004fe20008410000 */
[----:B------:R-:W-:Y:S01]  /*145a0*/  FMUL.FTZ R21, R21, UR12 ;  /* 0x0000000c15157c20 */ /* 0x000fe20008410000 */
[----:B------:R-:W-:Y:S04]  /*145b0*/  FMUL.FTZ R23, R23, UR12 ;  /* 0x0000000c17177c20 */ /* 0x000fe80008410000 */
[----:B------:R-:W2:Y:S01]  /*145c0*/  MUFU.TANH R205, R13 ;  /* 0x0000000d00cd7308 */ /* 0x000ea20000002400 */
[----:B-----5:R-:W5:Y:S01]  /*145d0*/  LDSM.16.M88.4 R8, [R100+0x1800] ;  /* 0x001800006408783b */ /* 0x020f620000000200 */
[----:B------:R-:W-:Y:S01]  /*145e0*/  FMUL.FTZ R22, R24, UR12 ;  /* 0x0000000c18167c20 */ /* 0x000fe20008410000 */
[----:B------:R-:W-:Y:S01]  /*145f0*/  FMUL.FTZ R26, R26, UR12 ;  /* 0x0000000c1a1a7c20 */ /* 0x000fe20008410000 */
[----:B------:R-:W-:Y:S06]  /*14600*/  FMUL.FTZ R27, R27, UR12 ;  /* 0x0000000c1b1b7c20 */ /* 0x000fec0008410000 */
[----:B------:R-:W1:Y:S10]  /*14610*/  MUFU.TANH R203, R14 ;  /* 0x0000000e00cb7308 */ /* 0x000e740000002400 */
[----:B------:R3:W1:Y:S10]  /*14620*/  MUFU.TANH R197, R15 ;  /* 0x0000000f00c57308 */ /* 0x0006740000002400 */
[----:B------:R4:W1:Y:S10]  /*14630*/  MUFU.TANH R215, R20 ;  /* 0x0000001400d77308 */ /* 0x0008740000002400 */
[----:B------:R-:W1:Y:S01]  /*14640*/  MUFU.TANH R153, R153 ;  /* 0x0000009900997308 */ /* 0x000e620000002400 */
[----:B---3--:R-:W3:Y:S09]  /*14650*/  LDSM.16.M88.4 R12, [R100+0x2000] ;  /* 0x00200000640c783b */ /* 0x008ef20000000200 */
[----:B------:R-:W1:Y:S01]  /*14660*/  MUFU.TANH R114, R2 ;  /* 0x0000000200727308 */ /* 0x000e620000002400 */
[C---:B-----5:R-:W-:Y:S03]  /*14670*/  HMMA.16816.F32.BF16 R28, R124.reuse, R8, R28 ;  /* 0x000000087c1c723c */ /* 0x060fe6000004181c */
[----:B----4-:R-:W-:Y:S03]  /*14680*/  FMUL.FTZ R20, R25, UR12 ;  /* 0x0000000c19147c20 */ /* 0x010fe60008410000 */
[C---:B------:R-:W-:Y:S03]  /*14690*/  HMMA.16816.F32.BF16 R32, R124.reuse, R10, R32 ;  /* 0x0000000a7c20723c */ /* 0x040fe60000041820 */
[----:B------:R-:W4:Y:S01]  /*146a0*/  MUFU.TANH R195, R195 ;  /* 0x000000c300c37308 */ /* 0x000f220000002400 */
[----:B------:R-:W5:Y:S09]  /*146b0*/  LDSM.16.M88.4 R8, [R100+0x2800] ;  /* 0x002800006408783b */ /* 0x000f720000000200 */
        /* <DEDUP_REMOVED lines=16> */
[C---:B-----5:R-:W-:Y:S06]  /*147c0*/  HMMA.16816.F32.BF16 R44, R124.reuse, R8, R44 ;  /* 0x000000087c2c723c */ /* 0x060fec000004182c */
[C---:B------:R-:W-:Y:S03]  /*147d0*/  HMMA.16816.F32.BF16 R48, R124.reuse, R10, R48 ;  /* 0x0000000a7c30723c */ /* 0x040fe60000041830 */
[----:B------:R-:W1:Y:S01]  /*147e0*/  MUFU.TANH R150, R0 ;  /* 0x0000000000967308 */ /* 0x000e620000002400 */
[----:B------:R-:W5:Y:S01]  /*147f0*/  LDSM.16.M88.4 R8, [R100+0x3800] ;  /* 0x003800006408783b */ /* 0x000f620000000200 */
[----:B------:R-:W-:Y:S01]  /*14800*/  FMUL.FTZ R36, R36, UR12 ;  /* 0x0000000c24247c20 */ /* 0x000fe20008410000 */
[----:B------:R-:W-:Y:S07]  /*14810*/  DEPBAR.LE SB0, 0x0 ;  /* 0x000080000000791a */ /* 0x000fee0000000000 */
        /* <DEDUP_REMOVED lines=13> */
[----:B------:R-:W-:Y:S01]  /*148f0*/  FMUL.FTZ R47, R47, UR12 ;  /* 0x0000000c2f2f7c20 */ /* 0x000fe20008410000 */
[----:B------:R-:W-:Y:S01]  /*14900*/  FMUL.FTZ R48, R48, UR12 ;  /* 0x0000000c30307c20 */ /* 0x000fe20008410000 */
[----:B------:R-:W-:Y:S03]  /*14910*/  FMUL.FTZ R49, R49, UR12 ;  /* 0x0000000c31317c20 */ /* 0x000fe60008410000 */
[----:B------:R-:W1:Y:S01]  /*14920*/  MUFU.TANH R22, R22 ;  /* 0x0000001600167308 */ /* 0x000e620000002400 */
[C---:B--2---:R-:W-:Y:S05]  /*14930*/  HMMA.16816.F32.BF16 R52, R124.reuse, R12, R52 ;  /* 0x0000000c7c34723c */ /* 0x044fea0000041834 */
[----:B------:R-:W-:Y:S01]  /*14940*/  FMUL.FTZ R50, R50, UR12 ;  /* 0x0000000c32327c20 */ /* 0x000fe20008410000 */
[C---:B------:R-:W-:Y:S03]  /*14950*/  HMMA.16816.F32.BF16 R56, R124.reuse, R14, R56 ;  /* 0x0000000e7c38723c */ /* 0x040fe60000041838 */
[----:B------:R-:W2:Y:S02]  /*14960*/  MUFU.TANH R20, R20 ;  /* 0x0000001400147308 */ /* 0x000ea40000002400 */
[----:B------:R-:W-:Y:S08]  /*14970*/  FMUL.FTZ R51, R51, UR12 ;  /* 0x0000000c33337c20 */ /* 0x000ff00008410000 */
[----:B------:R1:W1:Y:S01]  /*14980*/  MUFU.TANH R138, R26 ;  /* 0x0000001a008a7308 */ /* 0x0002620000002400 */
[C---:B-----5:R-:W-:Y:S06]  /*14990*/  HMMA.16816.F32.BF16 R60, R124.reuse, R8, R60 ;  /* 0x000000087c3c723c */ /* 0x060fec000004183c */
[----:B------:R-:W-:Y:S03]  /*149a0*/  HMMA.16816.F32.BF16 R64, R124, R10, R64 ;  /* 0x0000000a7c40723c */ /* 0x000fe60000041840 */
[----:B------:R1:W1:Y:S02]  /*149b0*/  MUFU.TANH R134, R27 ;  /* 0x0000001b00867308 */ /* 0x0002640000002400 */
        /* <DEDUP_REMOVED lines=17> */
[----:B----4-:R-:W-:Y:S01]  /*14ad0*/  FMUL.FTZ R36, R66, UR12 ;  /* 0x0000000c42247c20 */ /* 0x010fe20008410000 */
        /* <DEDUP_REMOVED lines=41> */
[----:B------:R-:W-:Y:S01]  /*14d70*/  MOV R0, UR9 ;  /* 0x0000000900007c02 */ /* 0x000fe20008000f00 */
[----:B------:R-:W-:Y:S06]  /*14d80*/  @!P6 BRA `(.L_x_7627) ;  /* 0x0000000000f4e947 */ /* 0x000fec0003800000 */
[----:B------:R-:W2:Y:S01]  /*14d90*/  LDC R0, c[0x0][0x380] ;  /* 0x0000e000ff007b82 */ /* 0x000ea20000000800 */
[----:B------:R-:W-:Y:S04]  /*14da0*/  SHF.L.U32 R5, R184, 0x7, RZ ;  /* 0x00000007b8057819 */ /* 0x000fe800000006ff */
[----:B------:R-:W-:Y:S01]  /*14db0*/  IABS R8, R5 ;  /* 0x0000000500087213 */ /* 0x000fe20000000000 */
[C---:B------:R-:W-:Y:S01]  /*14dc0*/  VIADD R11, R5.reuse, 0xffffff80 ;  /* 0xffffff80050b7836 */ /* 0x040fe20000000000 */
[-C--:B--2---:R-:W-:Y:S02]  /*14dd0*/  IABS R2, R0.reuse ;  /* 0x0000000000027213 */ /* 0x084fe40000000000 */
[-C--:B------:R-:W-:Y:S02]  /*14de0*/  LOP3.LUT R5, R5, R0.reuse, RZ, 0x3c, !PT ;  /* 0x0000000005057212 */ /* 0x080fe400078e3cff */
[----:B------:R-:W2:Y:S02]  /*14df0*/  I2F.RP R9, R2 ;  /* 0x0000000200097306 */ /* 0x000ea40000209400 */
[----:B------:R-:W-:Y:S08]  /*14e00*/  ISETP.GE.AND P5, PT, R5, RZ, PT ;  /* 0x000000ff0500720c */ /* 0x000ff00003fa6270 */
[----:B--2---:R-:W2:Y:S02]  /*14e10*/  MUFU.RCP R4, R9 ;  /* 0x0000000900047308 */ /* 0x004ea40000001000 */
[----:B--2---:R-:W-:Y:S01]  /*14e20*/  VIADD R12, R4, 0xffffffe ;  /* 0x0ffffffe040c7836 */ /* 0x004fe20000000000 */
[----:B------:R-:W-:Y:S02]  /*14e30*/  IABS R4, R11 ;  /* 0x0000000b00047213 */ /* 0x000fe40000000000 */
[----:B------:R-:W-:Y:S05]  /*14e40*/  LOP3.LUT R11, R11, R0, RZ, 0x3c, !PT ;  /* 0x000000000b0b7212 */ /* 0x000fea00078e3cff */
[----:B------:R-:W2:Y:S01]  /*14e50*/  F2I.FTZ.U32.TRUNC.NTZ R13, R12 ;  /* 0x0000000c000d7305 */ /* 0x000ea2000021f000 */
        /* <DEDUP_REMOVED lines=21> */
[----:B------:R-:W2:Y:S08]  /*14fb0*/  LDC R2, c[0x0][0x24c] ;  /* 0x00009300ff027b82 */ /* 0x000eb00000000800 */
        /* <DEDUP_REMOVED lines=15> */
[C---:B------:R-:W-:Y:S01]  /*150b0*/  IMAD.WIDE.U32 R12, R0.reuse, UR11, RZ ;  /* 0x0000000b000c7c25 */ /* 0x040fe2000f8e00ff */
[----:B------:R-:W-:Y:S05]  /*150c0*/  SHF.R.S32.HI R9, RZ, 0x1f, R0 ;  /* 0x0000001fff097819 */ /* 0x000fea0000011400 */
[----:B------:R-:W-:Y:S04]  /*150d0*/  IMAD R9, R9, UR11, RZ ;  /* 0x0000000b09097c24 */ /* 0x000fe8000f8e02ff */
[----:B--2---:R-:W-:Y:S04]  /*150e0*/  IMAD R9, R0, R2, R9 ;  /* 0x0000000200097224 */ /* 0x004fe800078e0209 */
[----:B------:R-:W-:Y:S01]  /*150f0*/  IMAD.IADD R13, R13, 0x1, R9 ;  /* 0x000000010d0d7824 */ /* 0x000fe200078e0209 */
[----:B---3--:R-:W-:Y:S04]  /*15100*/  IADD3 R7, -R8, R7, RZ ;  /* 0x0000000708077210 */ /* 0x008fe80007ffe1ff */
[----:B------:R-:W-:Y:S01]  /*15110*/  SHF.R.S32.HI R11, RZ, 0x1f, R7 ;  /* 0x0000001fff0b7819 */ /* 0x000fe20000011407 */
[-C--:B----4-:R-:W-:Y:S04]  /*15120*/  IMAD.WIDE.U32 R12, R7, R4.reuse, R12 ;  /* 0x00000004070c7225 */ /* 0x090fe800078e000c */
[----:B------:R-:W-:Y:S04]  /*15130*/  IMAD R0, R11, R4, RZ ;  /* 0x000000040b007224 */ /* 0x000fe800078e02ff */
[----:B------:R-:W-:Y:S05]  /*15140*/  IMAD R0, R7, R5, R0 ;  /* 0x0000000507007224 */ /* 0x000fea00078e0200 */
[----:B------:R-:W-:Y:S07]  /*15150*/  IADD3 R0, R13, R0, RZ ;  /* 0x000000000d007210 */ /* 0x000fee0007ffe0ff */
.L_x_7627:
        /* <DEDUP_REMOVED lines=28> */
.L_x_7626:
        /* <DEDUP_REMOVED lines=92> */
[----:B------:R-:W-:Y:S01]  /*158e0*/  FFMA.FTZ R113, R114, UR4, -R65 ;  /* 0x0000000472717c23 */ /* 0x000fe20008010841 */
[----:B------:R-:W-:Y:S01]  /*158f0*/  FMUL.FTZ R37, R4, UR4 ;  /* 0x0000000404257c20 */ /* 0x000fe20008410000 */
        /* <DEDUP_REMOVED lines=47> */
[--C-:B------:R-:W-:Y:S01]  /*15bf0*/  FFMA.FTZ R194, R194, UR4, -R39.reuse ;  /* 0x00000004c2c27c23 */ /* 0x100fe20008010827 */
[----:B------:R-:W-:Y:S01]  /*15c00*/  FFMA.FTZ R190, R190, UR4, -R39 ;  /* 0x00000004bebe7c23 */ /* 0x000fe20008010827 */
[--C-:B------:R-:W-:Y:S01]  /*15c10*/  FFMA.FTZ R115, R153, UR4, -R65.reuse ;  /* 0x0000000499737c23 */ /* 0x100fe20008010841 */
[--C-:B------:R-:W-:Y:S01]  /*15c20*/  FFMA.FTZ R114, R193, UR4, -R65.reuse ;  /* 0x00000004c1727c23 */ /* 0x100fe20008010841 */
[--C-:B------:R-:W-:Y:S03]  /*15c30*/  FFMA.FTZ R111, R191, UR4, -R65.reuse ;  /* 0x00000004bf6f7c23 */ /* 0x100fe60008010841 */
[----:B------:R-:W-:Y:S01]  /*15c40*/  MUFU.EX2 R105, R105 ;  /* 0x0000006900697308 */ /* 0x000fe20000000800 */
[----:B------:R-:W-:Y:S01]  /*15c50*/  FFMA.FTZ R33, R22, UR4, -R65 ;  /* 0x0000000416217c23 */ /* 0x000fe20008010841 */
[----:B------:R-:W-:Y:S01]  /*15c60*/  FMUL.FTZ R22, R37, R82 ;  /* 0x0000005225167220 */ /* 0x000fe20000410000 */
[----:B------:R-:W-:Y:S01]  /*15c70*/  FFMA.FTZ R82, R238, UR4, -R39 ;  /* 0x00000004ee527c23 */ /* 0x000fe20008010827 */
        /* <DEDUP_REMOVED lines=15> */
[----:B------:R-:W-:Y:S01]  /*15d70*/  FADD.FTZ R116, R112, R116 ;  /* 0x0000007470747221 */ /* 0x000fe20000010000 */
[--C-:B------:R-:W-:Y:S01]  /*15d80*/  FFMA.FTZ R121, R212, UR4, -R65.reuse ;  /* 0x00000004d4797c23 */ /* 0x100fe20008010841 */
[----:B------:R-:W-:Y:S01]  /*15d90*/  ISETP.GT.AND P0, PT, R184, R173, PT ;  /* 0x000000adb800720c */ /* 0x000fe20003f04270 */
[----:B------:R-:W-:Y:S01]  /*15da0*/  FFMA.FTZ R126, R208, UR4, -R65 ;  /* 0x00000004d07e7c23 */ /* 0x000fe20008010841 */
[----:B------:R-:W-:Y:S03]  /*15db0*/  FADD.FTZ R109, R109, R116 ;  /* 0x000000746d6d7221 */ /* 0x000fe60000010000 */
[----:B------:R-:W2:Y:S01]  /*15dc0*/  MUFU.EX2 R111, R111 ;  /* 0x0000006f006f7308 */ /* 0x000ea20000000800 */
[C---:B-1----:R-:W-:Y:S01]  /*15dd0*/  F2FP.BF16.F32.PACK_AB R40, R113.reuse, R115 ;  /* 0x000000737128723e */ /* 0x042fe200000010ff */
[----:B------:R-:W-:Y:S01]  /*15de0*/  FFMA.FTZ R115, R38, R189, R115 ;  /* 0x000000bd26737223 */ /* 0x000fe20000010073 */
[--C-:B------:R-:W-:Y:S01]  /*15df0*/  FFMA.FTZ R125, R202, UR4, -R65.reuse ;  /* 0x00000004ca7d7c23 */ /* 0x100fe20008010841 */
[--C-:B------:R-:W-:Y:S01]  /*15e00*/  FFMA.FTZ R112, R200, UR4, -R65.reuse ;  /* 0x00000004c8707c23 */ /* 0x100fe20008010841 */
[----:B------:R-:W-:Y:S01]  /*15e10*/  FFMA.FTZ R196, R196, UR4, -R65 ;  /* 0x00000004c4c47c23 */ /* 0x000fe20008010841 */
[----:B------:R-:W-:Y:S01]  /*15e20*/  FADD.FTZ R115, R113, R115 ;  /* 0x0000007371737221 */ /* 0x000fe20000010000 */
[----:B------:R-:W-:Y:S03]  /*15e30*/  FFMA.FTZ R113, R198, UR4, -R39 ;  /* 0x00000004c6717c23 */ /* 0x000fe60008010827 */
[----:B------:R-:W-:Y:S10]  /*15e40*/  MUFU.EX2 R110, R110 ;  /* 0x0000006e006e7308 */ /* 0x000ff40000000800 */
[----:B------:R-:W1:Y:S01]  /*15e50*/  MUFU.EX2 R107, R107 ;  /* 0x0000006b006b7308 */ /* 0x000e620000000800 */
[C---:B--2---:R-:W-:Y:S01]  /*15e60*/  F2FP.BF16.F32.PACK_AB R42, R111.reuse, R114 ;  /* 0x000000726f2a723e */ /* 0x044fe200000010ff */
[----:B------:R-:W-:Y:S04]  /*15e70*/  FADD.FTZ R114, R114, R115 ;  /* 0x0000007372727221 */ /* 0x000fe80000010000 */
[----:B------:R-:W-:Y:S04]  /*15e80*/  FADD.FTZ R111, R111, R114 ;  /* 0x000000726f6f7221 */ /* 0x000fe80000010000 */
[----:B------:R-:W2:Y:S01]  /*15e90*/  MUFU.EX2 R104, R104 ;  /* 0x0000006800687308 */ /* 0x000ea20000000800 */
        /* <DEDUP_REMOVED lines=10> */
[----:B------:R4:W-:Y:S01]  /*15f40*/  MUFU.EX2 R85, R33 ;  /* 0x0000002100557308 */ /* 0x0009e20000000800 */
[----:B------:R-:W-:Y:S01]  /*15f50*/  FMUL.FTZ R25, R38, R77 ;  /* 0x0000004d26197220 */ /* 0x000fe20000410000 */
[----:B-1----:R-:W-:Y:S01]  /*15f60*/  F2FP.BF16.F32.PACK_AB R48, R107, R110 ;  /* 0x0000006e6b30723e */ /* 0x002fe200000010ff */
[C---:B------:R-:W-:Y:S03]  /*15f70*/  HMMA.16816.F32.BF16 R16, R40.reuse, R26, R16 ;  /* 0x0000001a2810723c */ /* 0x040fe60000041810 */
[----:B--2---:R-:W-:Y:S01]  /*15f80*/  F2FP.BF16.F32.PACK_AB R49, R104, R105 ;  /* 0x000000696831723e */ /* 0x004fe200000010ff */
[--C-:B------:R-:W-:Y:S03]  /*15f90*/  FFMA.FTZ R77, R138, UR4, -R39.reuse ;  /* 0x000000048a4d7c23 */ /* 0x100fe60008010827 */
[----:B------:R1:W-:Y:S01]  /*15fa0*/  MUFU.EX2 R76, R32 ;  /* 0x00000020004c7308 */ /* 0x0003e20000000800 */
[C---:B------:R-:W-:Y:S03]  /*15fb0*/  HMMA.16816.F32.BF16 R20, R40.reuse, R28, R20 ;  /* 0x0000001c2814723c */ /* 0x040fe60000041814 */
[C---:B------:R-:W-:Y:S01]  /*15fc0*/  FMUL.FTZ R26, R37.reuse, R78 ;  /* 0x0000004e251a7220 */ /* 0x040fe20000410000 */
[----:B------:R-:W-:Y:S05]  /*15fd0*/  FMUL.FTZ R27, R37, R79 ;  /* 0x0000004f251b7220 */ /* 0x000fea0000410000 */
[----:B------:R-:W-:Y:S02]  /*15fe0*/  MUFU.EX2 R101, R101 ;  /* 0x0000006500657308 */ /* 0x000fe40000000800 */
[C---:B------:R-:W-:Y:S01]  /*15ff0*/  FMUL.FTZ R28, R38.reuse, R72 ;  /* 0x00000048261c7220 */ /* 0x040fe20000410000 */
[C---:B------:R-:W-:Y:S01]  /*16000*/  FMUL.FTZ R29, R38.reuse, R73 ;  /* 0x00000049261d7220 */ /* 0x040fe20000410000 */
[C---:B----4-:R-:W-:Y:S01]  /*16010*/  FMUL.FTZ R33, R38.reuse, R69 ;  /* 0x0000004526217220 */ /* 0x050fe20000410000 */
[C---:B------:R-:W-:Y:S05]  /*16020*/  HMMA.16816.F32.BF16 R24, R40.reuse, R30, R24 ;  /* 0x0000001e2818723c */ /* 0x040fea0000041818 */
[----:B------:R-:W2:Y:S01]  /*16030*/  MUFU.EX2 R96, R199 ;  /* 0x000000c700607308 */ /* 0x000ea20000000800 */
[----:B-1----:R-:W-:Y:S01]  /*16040*/  FMUL.FTZ R32, R38, R68 ;  /* 0x0000004426207220 */ /* 0x002fe20000410000 */
[----:B---3--:R-:W-:Y:S01]  /*16050*/  F2FP.BF16.F32.PACK_AB R50, R67, R106 ;  /* 0x0000006a4332723e */ /* 0x008fe200000010ff */
[----:B------:R-:W-:Y:S03]  /*16060*/  FFMA.FTZ R78, R244, UR4, -R39 ;  /* 0x00000004f44e7c23 */ /* 0x000fe60008010827 */
[----:B------:R-:W-:Y:S01]  /*16070*/  FFMA.FTZ R79, R242, UR4, -R65 ;  /* 0x00000004f24f7c23 */ /* 0x000fe20008010841 */
[C---:B------:R-:W-:Y:S01]  /*16080*/  FMUL.FTZ R30, R37.reuse, R74 ;  /* 0x0000004a251e7220 */ /* 0x040fe20000410000 */
[----:B------:R-:W-:Y:S02]  /*16090*/  FMUL.FTZ R31, R37, R75 ;  /* 0x0000004b251f7220 */ /* 0x000fe40000410000 */
[----:B------:R-:W-:Y:S01]  /*160a0*/  MUFU.EX2 R66, R66 ;  /* 0x0000004200427308 */ /* 0x000fe20000000800 */
[----:B------:R-:W-:Y:S01]  /*160b0*/  FFMA.FTZ R75, R246, UR4, -R39 ;  /* 0x00000004f64b7c23 */ /* 0x000fe20008010827 */
[--C-:B------:R-:W-:Y:S01]  /*160c0*/  FFMA.FTZ R69, R122, UR4, -R65.reuse ;  /* 0x000000047a457c23 */ /* 0x100fe20008010841 */
[--C-:B------:R-:W-:Y:S01]  /*160d0*/  FFMA.FTZ R74, R250, UR4, -R65.reuse ;  /* 0x00000004fa4a7c23 */ /* 0x100fe20008010841 */
[--C-:B------:R-:W-:Y:S01]  /*160e0*/  FFMA.FTZ R73, R248, UR4, -R65.reuse ;  /* 0x00000004f8497c23 */ /* 0x100fe20008010841 */
[C---:B------:R-:W-:Y:S05]  /*160f0*/  HMMA.16816.F32.BF16 R28, R40.reuse, R44, R28 ;  /* 0x0000002c281c723c */ /* 0x040fea000004181c */
[----:B------:R-:W1:Y:S01]  /*16100*/  MUFU.EX2 R93, R146 ;  /* 0x00000092005d7308 */ /* 0x000e620000000800 */
[----:B--2---:R-:W-:Y:S01]  /*16110*/  F2FP.BF16.F32.PACK_AB R51, R96, R101 ;  /* 0x000000656033723e */ /* 0x004fe200000010ff */
[----:B------:R-:W-:Y:S01]  /*16120*/  FFMA.FTZ R122, R216, UR4, -R65 ;  /* 0x00000004d87a7c23 */ /* 0x000fe20008010841 */
[----:B------:R-:W-:Y:S01]  /*16130*/  HMMA.16816.F32.BF16 R32, R40, R46, R32 ;  /* 0x0000002e2820723c */ /* 0x000fe20000041820 */
[----:B------:R-:W2:Y:S06]  /*16140*/  LDSM.16.MT88.4 R40, [R162+0x6800] ;  /* 0x00680000a228783b */ /* 0x000eac0000004200 */
[----:B------:R-:W-:Y:S01]  /*16150*/  MUFU.EX2 R88, R150 ;  /* 0x0000009600587308 */ /* 0x000fe20000000800 */
[C---:B------:R-:W-:Y:S05]  /*16160*/  HMMA.16816.F32.BF16 R4, R48.reuse, R52, R4 ;  /* 0x000000343004723c */ /* 0x040fea0000041804 */
[----:B------:R-:W-:Y:S01]  /*16170*/  F2FP.BF16.F32.PACK_AB R46, R76, R85 ;  /* 0x000000554c2e723e */ /* 0x000fe200000010ff */
[C---:B------:R-:W-:Y:S03]  /*16180*/  HMMA.16816.F32.BF16 R8, R48.reuse, R54, R8 ;  /* 0x000000363008723c */ /* 0x040fe60000041808 */
[----:B------:R-:W3:Y:S01]  /*16190*/  MUFU.EX2 R89, R89 ;  /* 0x0000005900597308 */ /* 0x000ee20000000800 */
        /* <DEDUP_REMOVED lines=9> */
[----:B---3--:R-:W-:Y:S03]  /*16230*/  F2FP.BF16.F32.PACK_AB R45, R89, R88 ;  /* 0x00000058592d723e */ /* 0x008fe600000010ff */
[C---:B------:R-:W-:Y:S03]  /*16240*/  HMMA.16816.F32.BF16 R24, R48.reuse, R62, R24 ;  /* 0x0000003e3018723c */ /* 0x040fe60000041818 */
[----:B------:R-:W-:Y:S01]  /*16250*/  MUFU.EX2 R68, R130 ;  /* 0x0000008200447308 */ /* 0x000fe20000000800 */
[----:B------:R-:W3:Y:S01]  /*16260*/  LDSM.16.MT88.4 R60, [R163+0x7000] ;  /* 0x00700000a33c783b */ /* 0x000ee20000004200 */
[----:B------:R-:W-:Y:S01]  /*16270*/  FADD.FTZ R37, R105, R38 ;  /* 0x0000002669257221 */ /* 0x000fe20000010000 */
[C---:B--2---:R-:W-:Y:S07]  /*16280*/  HMMA.16816.F32.BF16 R28, R48.reuse, R40, R28 ;  /* 0x00000028301c723c */ /* 0x044fee000004181c */
[----:B------:R-:W2:Y:S01]  /*16290*/  MUFU.EX2 R69, R69 ;  /* 0x0000004500457308 */ /* 0x000ea20000000800 */
        /* <DEDUP_REMOVED lines=9> */
[----:B--2---:R-:W-:Y:S01]  /*16330*/  F2FP.BF16.F32.PACK_AB R48, R69, R68 ;  /* 0x000000444530723e */ /* 0x004fe200000010ff */
[C---:B-1----:R-:W-:Y:S07]  /*16340*/  HMMA.16816.F32.BF16 R12, R44.reuse, R56, R12 ;  /* 0x000000382c0c723c */ /* 0x042fee000004180c */
[----:B------:R-:W-:Y:S01]  /*16350*/  MUFU.EX2 R74, R74 ;  /* 0x0000004a004a7308 */ /* 0x000fe20000000800 */
[----:B------:R-:W-:Y:S01]  /*16360*/  FADD.FTZ R37, R101, R38 ;  /* 0x0000002665257221 */ /* 0x000fe20000010000 */
[C---:B------:R-:W-:Y:S01]  /*16370*/  HMMA.16816.F32.BF16 R16, R44.reuse, R58, R16 ;  /* 0x0000003a2c10723c */ /* 0x040fe20000041810 */
[----:B------:R-:W1:Y:S07]  /*16380*/  LDSM.16.MT88.4 R56, [R164+0x7800] ;  /* 0x00780000a438783b */ /* 0x000e6e0000004200 */
[----:B------:R-:W2:Y:S01]  /*16390*/  MUFU.EX2 R73, R73 ;  /* 0x0000004900497308 */ /* 0x000ea20000000800 */
[C---:B---3--:R-:W-:Y:S03]  /*163a0*/  HMMA.16816.F32.BF16 R20, R44.reuse, R60, R20 ;  /* 0x0000003c2c14723c */ /* 0x048fe60000041814 */
[----:B----4-:R-:W-:Y:S03]  /*163b0*/  F2FP.BF16.F32.PACK_AB R49, R70, R71 ;  /* 0x000000474631723e */ /* 0x010fe600000010ff */
[C---:B------:R-:W-:Y:S03]  /*163c0*/  HMMA.16816.F32.BF16 R24, R44.reuse, R62, R24 ;  /* 0x0000003e2c18723c */ /* 0x040fe60000041818 */
[----:B------:R-:W-:Y:S01]  /*163d0*/  MUFU.EX2 R75, R75 ;  /* 0x0000004b004b7308 */ /* 0x000fe20000000800 */
[----:B------:R-:W3:Y:S01]  /*163e0*/  LDSM.16.MT88.4 R60, [R163+0x7800] ;  /* 0x00780000a33c783b */ /* 0x000ee20000004200 */
[----:B------:R-:W-:Y:S01]  /*163f0*/  FADD.FTZ R37, R96, R37 ;  /* 0x0000002560257221 */ /* 0x000fe20000010000 */
[C---:B-----5:R-:W-:Y:S07]  /*16400*/  HMMA.16816.F32.BF16 R28, R44.reuse, R40, R28 ;  /* 0x000000282c1c723c */ /* 0x060fee000004181c */
[----:B------:R-:W4:Y:S01]  /*16410*/  MUFU.EX2 R78, R78 ;  /* 0x0000004e004e7308 */ /* 0x000f220000000800 */
[----:B--2---:R-:W-:Y:S01]  /*16420*/  F2FP.BF16.F32.PACK_AB R50, R73, R74 ;  /* 0x0000004a4932723e */ /* 0x004fe200000010ff */
[----:B------:R-:W-:Y:S01]  /*16430*/  HMMA.16816.F32.BF16 R32, R44, R42, R32 ;  /* 0x0000002a2c20723c */ /* 0x000fe20000041820 */
[----:B------:R-:W2:Y:S07]  /*16440*/  LDSM.16.MT88.4 R40, [R162+0x7800] ;  /* 0x00780000a228783b */ /* 0x000eae0000004200 */
[----:B------:R-:W-:Y:S03]  /*16450*/  MUFU.EX2 R79, R79 ;  /* 0x0000004f004f7308 */ /* 0x000fe60000000800 */
[----:B------:R-:W-:Y:S01]  /*16460*/  FADD.FTZ R38, R88, R37 ;  /* 0x0000002558267221 */ /* 0x000fe20000010000 */
[----:B------:R-:W-:Y:S01]  /*16470*/  FADD.FTZ R110, R110, R111 ;  /* 0x0000006f6e6e7221 */ /* 0x000fe20000010000 */
[----:B------:R-:W-:Y:S01]  /*16480*/  FFMA.FTZ R104, R192, UR4, -R65 ;  /* 0x00000004c0687c23 */ /* 0x000fe20008010841 */
[----:B------:R-:W5:Y:S01]  /*16490*/  LDSM.16.MT88.4 R44, [R166+0x8000] ;  /* 0x00800000a62c783b */ /* 0x000f620000004200 */
[----:B------:R-:W-:Y:S01]  /*164a0*/  FADD.FTZ R38, R89, R38 ;  /* 0x0000002659267221 */ /* 0x000fe20000010000 */
[----:B------:R-:W-:Y:S02]  /*164b0*/  FADD.FTZ R107, R107, R110 ;  /* 0x0000006e6b6b7221 */ /* 0x000fe40000010000 */
[----:B------:R-:W2:Y:S01]  /*164c0*/  MUFU.EX2 R80, R80 ;  /* 0x0000005000507308 */ /* 0x000ea20000000800 */
[----:B----4-:R-:W-:Y:S01]  /*164d0*/  F2FP.BF16.F32.PACK_AB R51, R78, R75 ;  /* 0x0000004b4e33723e */ /* 0x010fe200000010ff */
        /* <DEDUP_REMOVED lines=12> */
[C---:B-1----:R-:W-:Y:S07]  /*165a0*/  HMMA.16816.F32.BF16 R12, R48.reuse, R56, R12 ;  /* 0x00000038300c723c */ /* 0x042fee000004180c */
[----:B------:R-:W-:Y:S01]  /*165b0*/  MUFU.EX2 R90, R90 ;  /* 0x0000005a005a7308 */ /* 0x000fe20000000800 */
[----:B------:R-:W-:Y:S01]  /*165c0*/  FADD.FTZ R37, R75, R70 ;  /* 0x000000464b257221 */ /* 0x000fe20000010000 */
[C---:B------:R-:W-:Y:S01]  /*165d0*/  HMMA.16816.F32.BF16 R16, R48.reuse, R58, R16 ;  /* 0x0000003a3010723c */ /* 0x040fe20000041810 */
[----:B------:R-:W1:Y:S07]  /*165e0*/  LDSM.16.MT88.4 R56, [R163+0x8000] ;  /* 0x00800000a338783b */ /* 0x000e6e0000004200 */
[----:B------:R-:W4:Y:S01]  /*165f0*/  MUFU.EX2 R83, R83 ;  /* 0x0000005300537308 */ /* 0x000f220000000800 */
[C---:B---3--:R-:W-:Y:S03]  /*16600*/  HMMA.16816.F32.BF16 R20, R48.reuse, R60, R20 ;  /* 0x0000003c3014723c */ /* 0x048fe60000041814 */
[----:B------:R-:W-:Y:S03]  /*16610*/  FADD.FTZ R37, R78, R37 ;  /* 0x000000254e257221 */ /* 0x000fe60000010000 */
[C---:B------:R-:W-:Y:S03]  /*16620*/  HMMA.16816.F32.BF16 R24, R48.reuse, R62, R24 ;  /* 0x0000003e3018723c */ /* 0x040fe60000041818 */
[----:B------:R-:W-:Y:S01]  /*16630*/  MUFU.EX2 R91, R91 ;  /* 0x0000005b005b7308 */ /* 0x000fe20000000800 */
[----:B------:R-:W-:Y:S02]  /*16640*/  LDSM.16.MT88.4 R60, [R166+0x8800] ;  /* 0x00880000a63c783b */ /* 0x000fe40000004200 */
[C---:B--2---:R-:W-:Y:S07]  /*16650*/  HMMA.16816.F32.BF16 R28, R48.reuse, R40, R28 ;  /* 0x00000028301c723c */ /* 0x044fee000004181c */
[----:B------:R-:W2:Y:S01]  /*16660*/  MUFU.EX2 R98, R98 ;  /* 0x0000006200627308 */ /* 0x000ea20000000800 */
[----:B------:R-:W-:Y:S01]  /*16670*/  HMMA.16816.F32.BF16 R32, R48, R42, R32 ;  /* 0x0000002a3020723c */ /* 0x000fe20000041820 */
[----:B------:R-:W3:Y:S08]  /*16680*/  LDSM.16.MT88.4 R48, [R162+0x8000] ;  /* 0x00800000a230783b */ /* 0x000ef00000004200 */
[----:B------:R-:W-:Y:S02]  /*16690*/  MUFU.EX2 R97, R97 ;  /* 0x0000006100617308 */ /* 0x000fe40000000800 */
[----:B------:R-:W-:Y:S02]  /*166a0*/  F2FP.BF16.F32.PACK_AB R40, R80, R79 ;  /* 0x0000004f5028723e */ /* 0x000fe400000010ff */
[----:B----4-:R-:W-:Y:S02]  /*166b0*/  F2FP.BF16.F32.PACK_AB R41, R81, R82 ;  /* 0x000000525129723e */ /* 0x010fe400000010ff */
[----:B------:R-:W-:Y:S01]  /*166c0*/  F2FP.BF16.F32.PACK_AB R42, R83, R90 ;  /* 0x0000005a532a723e */ /* 0x000fe200000010ff */
[----:B------:R-:W-:Y:S03]  /*166d0*/  FADD.FTZ R82, R82, R37 ;  /* 0x0000002552527221 */ /* 0x000fe60000010000 */
[----:B------:R-:W4:Y:S01]  /*166e0*/  MUFU.EX2 R118, R118 ;  /* 0x0000007600767308 */ /* 0x000f220000000800 */
[C---:B--2---:R-:W-:Y:S01]  /*166f0*/  F2FP.BF16.F32.PACK_AB R43, R98.reuse, R91 ;  /* 0x0000005b622b723e */ /* 0x044fe200000010ff */
[----:B------:R-:W-:Y:S04]  /*16700*/  FADD.FTZ R82, R81, R82 ;  /* 0x0000005251527221 */ /* 0x000fe80000010000 */
[----:B------:R-:W-:Y:S02]  /*16710*/  FADD.FTZ R91, R91, R82 ;  /* 0x000000525b5b7221 */ /* 0x000fe40000010000 */
[C---:B-----5:R-:W-:Y:S02]  /*16720*/  HMMA.16816.F32.BF16 R4, R40.reuse, R44, R4 ;  /* 0x0000002c2804723c */ /* 0x060fe40000041804 */
[----:B------:R-:W-:Y:S03]  /*16730*/  MUFU.EX2 R99, R99 ;  /* 0x0000006300637308 */ /* 0x000fe60000000800 */
[----:B------:R-:W-:Y:S01]  /*16740*/  FADD.FTZ R98, R98, R91 ;  /* 0x0000005b62627221 */ /* 0x000fe20000010000 */
[C---:B------:R-:W-:Y:S06]  /*16750*/  HMMA.16816.F32.BF16 R8, R40.reuse, R46, R8 ;  /* 0x0000002e2808723c */ /* 0x040fec0000041808 */
[----:B------:R-:W2:Y:S01]  /*16760*/  MUFU.EX2 R120, R120 ;  /* 0x0000007800787308 */ /* 0x000ea20000000800 */
[----:B----4-:R-:W-:Y:S01]  /*16770*/  F2FP.BF16.F32.PACK_AB R44, R118, R97 ;  /* 0x00000061762c723e */ /* 0x010fe200000010ff */
[C---:B------:R-:W-:Y:S08]  /*16780*/  HMMA.16816.F32.BF16 R12, R40.reuse, R52, R12 ;  /* 0x00000034280c723c */ /* 0x040ff0000004180c */
[----:B------:R-:W-:Y:S01]  /*16790*/  MUFU.EX2 R117, R117 ;  /* 0x0000007500757308 */ /* 0x000fe20000000800 */
[C---:B------:R-:W-:Y:S01]  /*167a0*/  HMMA.16816.F32.BF16 R16, R40.reuse, R54, R16 ;  /* 0x000000362810723c */ /* 0x040fe20000041810 */
[----:B------:R-:W4:Y:S05]  /*167b0*/  LDSM.16.MT88.4 R52, [R164+0x8800] ;  /* 0x00880000a434783b */ /* 0x000f2a0000004200 */
[C---:B-1----:R-:W-:Y:S03]  /*167c0*/  HMMA.16816.F32.BF16 R20, R40.reuse, R56, R20 ;  /* 0x000000382814723c */ /* 0x042fe60000041814 */
[----:B------:R-:W1:Y:S02]  /*167d0*/  MUFU.EX2 R122, R122 ;  /* 0x0000007a007a7308 */ /* 0x000e640000000800 */
[----:B--2---:R-:W-:Y:S01]  /*167e0*/  F2FP.BF16.F32.PACK_AB R45, R120, R99 ;  /* 0x00000063782d723e */ /* 0x004fe200000010ff */
[C---:B------:R-:W-:Y:S01]  /*167f0*/  HMMA.16816.F32.BF16 R24, R40.reuse, R58, R24 ;  /* 0x0000003a2818723c */ /* 0x040fe20000041818 */
[----:B------:R-:W2:Y:S06]  /*16800*/  LDSM.16.MT88.4 R56, [R163+0x8800] ;  /* 0x00880000a338783b */ /* 0x000eac0000004200 */
[----:B------:R-:W-:Y:S01]  /*16810*/  MUFU.EX2 R124, R124 ;  /* 0x0000007c007c7308 */ /* 0x000fe20000000800 */
[C---:B---3--:R-:W-:Y:S09]  /*16820*/  HMMA.16816.F32.BF16 R28, R40.reuse, R48, R28 ;  /* 0x00000030281c723c */ /* 0x048ff2000004181c */
[----:B------:R-:W3:Y:S01]  /*16830*/  MUFU.EX2 R119, R119 ;  /* 0x0000007700777308 */ /* 0x000ee20000000800 */
[----:B------:R-:W-:Y:S01]  /*16840*/  HMMA.16816.F32.BF16 R32, R40, R50, R32 ;  /* 0x000000322820723c */ /* 0x000fe20000041820 */
[----:B------:R-:W5:Y:S02]  /*16850*/  LDSM.16.MT88.4 R40, [R162+0x8800] ;  /* 0x00880000a228783b */ /* 0x000f640000004200 */
[----:B-1----:R-:W-:Y:S01]  /*16860*/  F2FP.BF16.F32.PACK_AB R46, R122, R117 ;  /* 0x000000757a2e723e */ /* 0x002fe200000010ff */
[----:B------:R-:W-:Y:S01]  /*16870*/  FADD.FTZ R48, R66, R67 ;  /* 0x0000004342307221 */ /* 0x000fe20000010000 */
[----:B------:R-:W-:Y:S04]  /*16880*/  FFMA.FTZ R67, R154, UR4, -R39 ;  /* 0x000000049a437c23 */ /* 0x000fe80008010827 */
[----:B------:R-:W-:Y:S02]  /*16890*/  MUFU.EX2 R121, R121 ;  /* 0x0000007900797308 */ /* 0x000fe40000000800 */
[----:B------:R-:W-:Y:S02]  /*168a0*/  FADD.FTZ R48, R93, R48 ;  /* 0x000000305d307221 */ /* 0x000fe40000010000 */
[----:B------:R-:W-:Y:S02]  /*168b0*/  LDSM.16.MT88.4 R92, [R166+0x9800] ;  /* 0x00980000a65c783b */ /* 0x000fe40000004200 */
[----:B------:R-:W-:Y:S01]  /*168c0*/  FADD.FTZ R85, R85, R48 ;  /* 0x0000003055557221 */ /* 0x000fe20000010000 */
[----:B---3--:R-:W-:Y:S03]  /*168d0*/  F2FP.BF16.F32.PACK_AB R47, R119, R124 ;  /* 0x0000007c772f723e */ /* 0x008fe600000010ff */
[----:B------:R-:W1:Y:S01]  /*168e0*/  MUFU.EX2 R126, R126 ;  /* 0x0000007e007e7308 */ /* 0x000e620000000800 */
[----:B------:R-:W-:Y:S03]  /*168f0*/  FADD.FTZ R85, R76, R85 ;  /* 0x000000554c557221 */ /* 0x000fe60000010000 */
[C---:B------:R-:W-:Y:S06]  /*16900*/  HMMA.16816.F32.BF16 R4, R44.reuse, R60, R4 ;  /* 0x0000003c2c04723c */ /* 0x040fec0000041804 */
[----:B------:R-:W-:Y:S01]  /*16910*/  MUFU.EX2 R123, R123 ;  /* 0x0000007b007b7308 */ /* 0x000fe20000000800 */
[----:B------:R-:W-:Y:S01]  /*16920*/  FADD.FTZ R68, R68, R85 ;  /* 0x0000005544447221 */ /* 0x000fe20000010000 */
[C---:B------:R-:W-:Y:S01]  /*16930*/  HMMA.16816.F32.BF16 R8, R44.reuse, R62, R8 ;  /* 0x0000003e2c08723c */ /* 0x040fe20000041808 */
[----:B------:R-:W3:Y:S07]  /*16940*/  LDSM.16.MT88.4 R60, [R166+0x9000] ;  /* 0x00900000a63c783b */ /* 0x000eee0000004200 */
[----:B------:R-:W1:Y:S03]  /*16950*/  MUFU.EX2 R128, R128 ;  /* 0x0000008000807308 */ /* 0x000e660000000800 */
[----:B------:R-:W-:Y:S01]  /*16960*/  FADD.FTZ R69, R69, R68 ;  /* 0x0000004445457221 */ /* 0x000fe20000010000 */
[C---:B----4-:R-:W-:Y:S01]  /*16970*/  HMMA.16816.F32.BF16 R12, R44.reuse, R52, R12 ;  /* 0x000000342c0c723c */ /* 0x050fe2000004180c */
[----:B------:R-:W-:Y:S02]  /*16980*/  LDSM.16.MT88.4 R84, [R164+0x9800] ;  /* 0x00980000a454783b */ /* 0x000fe40000004200 */
[----:B------:R-:W-:Y:S03]  /*16990*/  FADD.FTZ R74, R74, R69 ;  /* 0x000000454a4a7221 */ /* 0x000fe60000010000 */
[C---:B------:R-:W-:Y:S01]  /*169a0*/  HMMA.16816.F32.BF16 R16, R44.reuse, R54, R16 ;  /* 0x000000362c10723c */ /* 0x040fe20000041810 */
[----:B------:R-:W-:Y:S02]  /*169b0*/  MUFU.EX2 R125, R125 ;  /* 0x0000007d007d7308 */ /* 0x000fe40000000800 */
[----:B------:R-:W4:Y:S03]  /*169c0*/  LDSM.16.MT88.4 R52, [R164+0x9000] ;  /* 0x00900000a434783b */ /* 0x000f260000004200 */
[C---:B--2---:R-:W-:Y:S05]  /*169d0*/  HMMA.16816.F32.BF16 R20, R44.reuse, R56, R20 ;  /* 0x000000382c14723c */ /* 0x044fea0000041814 */
[----:B------:R-:W2:Y:S01]  /*169e0*/  MUFU.EX2 R112, R112 ;  /* 0x0000007000707308 */ /* 0x000ea20000000800 */
[----:B------:R-:W-:Y:S01]  /*169f0*/  FADD.FTZ R74, R73, R74 ;  /* 0x0000004a494a7221 */ /* 0x000fe20000010000 */
[C---:B------:R-:W-:Y:S01]  /*16a00*/  HMMA.16816.F32.BF16 R24, R44.reuse, R58, R24 ;  /* 0x0000003a2c18723c */ /* 0x040fe20000041818 */
[----:B------:R-:W4:Y:S07]  /*16a10*/  LDSM.16.MT88.4 R56, [R163+0x9000] ;  /* 0x00900000a338783b */ /* 0x000f2e0000004200 */
[----:B------:R-:W-:Y:S01]  /*16a20*/  MUFU.EX2 R113, R113 ;  /* 0x0000007100717308 */ /* 0x000fe20000000800 */
[C---:B-----5:R-:W-:Y:S03]  /*16a30*/  HMMA.16816.F32.BF16 R28, R44.reuse, R40, R28 ;  /* 0x000000282c1c723c */ /* 0x060fe6000004181c */
[----:B-1----:R-:W-:Y:S03]  /*16a40*/  F2FP.BF16.F32.PACK_AB R48, R126, R121 ;  /* 0x000000797e30723e */ /* 0x002fe600000010ff */
[----:B------:R-:W-:Y:S03]  /*16a50*/  HMMA.16816.F32.BF16 R32, R44, R42, R32 ;  /* 0x0000002a2c20723c */ /* 0x000fe60000041820 */
[----:B------:R-:W1:Y:S01]  /*16a60*/  MUFU.EX2 R108, R194 ;  /* 0x000000c2006c7308 */ /* 0x000e620000000800 */
[----:B------:R-:W5:Y:S01]  /*16a70*/  LDSM.16.MT88.4 R40, [R162+0x9000] ;  /* 0x00900000a228783b */ /* 0x000f620000004200 */
[----:B------:R-:W-:Y:S02]  /*16a80*/  F2FP.BF16.F32.PACK_AB R49, R128, R123 ;  /* 0x0000007b8031723e */ /* 0x000fe400000010ff */
[----:B--2---:R-:W-:Y:S01]  /*16a90*/  F2FP.BF16.F32.PACK_AB R50, R112, R125 ;  /* 0x0000007d7032723e */ /* 0x004fe200000010ff */
[--C-:B------:R-:W-:Y:S05]  /*16aa0*/  FFMA.FTZ R45, R36, UR4, -R39.reuse ;  /* 0x00000004242d7c23 */ /* 0x100fea0008010827 */
[----:B------:R-:W-:Y:S01]  /*16ab0*/  MUFU.EX2 R105, R196 ;  /* 0x000000c400697308 */ /* 0x000fe20000000800 */
[----:B------:R-:W-:Y:S01]  /*16ac0*/  FFMA.FTZ R39, R3, UR4, -R39 ;  /* 0x0000000403277c23 */ /* 0x000fe20008010827 */
[----:B------:R-:W-:Y:S01]  /*16ad0*/  FADD.FTZ R3, R79, R74 ;  /* 0x0000004a4f037221 */ /* 0x000fe20000010000 */
[--C-:B------:R-:W-:Y:S01]  /*16ae0*/  FFMA.FTZ R44, R152, UR4, -R65.reuse ;  /* 0x00000004982c7c23 */ /* 0x100fe20008010841 */
[----:B------:R-:W2:Y:S01]  /*16af0*/  LDSM.16.MT88.4 R76, [R163+0x9800] ;  /* 0x00980000a34c783b */ /* 0x000ea20000004200 */
[----:B------:R-:W-:Y:S01]  /*16b00*/  FFMA.FTZ R65, R64, UR4, -R65 ;  /* 0x0000000440417c23 */ /* 0x000fe20008010841 */
[----:B------:R-:W-:Y:S04]  /*16b10*/  FADD.FTZ R3, R80, R3 ;  /* 0x0000000350037221 */ /* 0x000fe80000010000 */
[----:B------:R4:W-:Y:S01]  /*16b20*/  MUFU.EX2 R188, R39 ;  /* 0x0000002700bc7308 */ /* 0x0009e20000000800 */
[----:B-1----:R-:W-:Y:S01]  /*16b30*/  F2FP.BF16.F32.PACK_AB R51, R108, R113 ;  /* 0x000000716c33723e */ /* 0x002fe200000010ff */
[----:B------:R-:W-:Y:S04]  /*16b40*/  FADD.FTZ R46, R90, R3 ;  /* 0x000000035a2e7221 */ /* 0x000fe80000010000 */
[----:B------:R-:W-:Y:S02]  /*16b50*/  FADD.FTZ R46, R83, R46 ;  /* 0x0000002e532e7221 */ /* 0x000fe40000010000 */
[C---:B---3--:R-:W-:Y:S02]  /*16b60*/  HMMA.16816.F32.BF16 R4, R48.reuse, R60, R4 ;  /* 0x0000003c3004723c */ /* 0x048fe40000041804 */
[----:B------:R-:W1:Y:S03]  /*16b70*/  MUFU.EX2 R104, R104 ;  /* 0x0000006800687308 */ /* 0x000e660000000800 */
[----:B------:R-:W-:Y:S01]  /*16b80*/  FADD.FTZ R3, R97, R46 ;  /* 0x0000002e61037221 */ /* 0x000fe20000010000 */
[C---:B------:R-:W-:Y:S01]  /*16b90*/  HMMA.16816.F32.BF16 R8, R48.reuse, R62, R8 ;  /* 0x0000003e3008723c */ /* 0x040fe20000041808 */
[----:B----4-:R-:W3:Y:S05]  /*16ba0*/  LDSM.16.MT88.4 R36, [R162+0x9800] ;  /* 0x00980000a224783b */ /* 0x010eea0000004200 */
[----:B------:R-:W-:Y:S01]  /*16bb0*/  MUFU.EX2 R66, R190 ;  /* 0x000000be00427308 */ /* 0x000fe20000000800 */
[----:B------:R-:W-:Y:S01]  /*16bc0*/  FADD.FTZ R118, R118, R3 ;  /* 0x0000000376767221 */ /* 0x000fe20000010000 */
[C---:B------:R-:W-:Y:S03]  /*16bd0*/  HMMA.16816.F32.BF16 R12, R48.reuse, R52, R12 ;  /* 0x00000034300c723c */ /* 0x040fe6000004180c */
[----:B------:R-:W-:Y:S03]  /*16be0*/  FADD.FTZ R117, R117, R118 ;  /* 0x0000007675757221 */ /* 0x000fe60000010000 */
[C---:B------:R-:W-:Y:S02]  /*16bf0*/  HMMA.16816.F32.BF16 R16, R48.reuse, R54, R16 ;  /* 0x000000363010723c */ /* 0x040fe40000041810 */
[----:B------:R-:W4:Y:S03]  /*16c00*/  MUFU.EX2 R67, R67 ;  /* 0x0000004300437308 */ /* 0x000f260000000800 */
[----:B-1----:R-:W-:Y:S01]  /*16c10*/  F2FP.BF16.F32.PACK_AB R68, R104, R105 ;  /* 0x000000696844723e */ /* 0x002fe200000010ff */
[C---:B------:R-:W-:Y:S06]  /*16c20*/  HMMA.16816.F32.BF16 R20, R48.reuse, R56, R20 ;  /* 0x000000383014723c */ /* 0x040fec0000041814 */
[----:B------:R-:W-:Y:S01]  /*16c30*/  MUFU.EX2 R44, R44 ;  /* 0x0000002c002c7308 */ /* 0x000fe20000000800 */
[----:B------:R-:W-:Y:S01]  /*16c40*/  FADD.FTZ R122, R122, R117 ;  /* 0x000000757a7a7221 */ /* 0x000fe20000010000 */
[C---:B------:R-:W-:Y:S08]  /*16c50*/  HMMA.16816.F32.BF16 R24, R48.reuse, R58, R24 ;  /* 0x0000003a3018723c */ /* 0x040ff00000041818 */
[----:B------:R-:W1:Y:S01]  /*16c60*/  MUFU.EX2 R65, R65 ;  /* 0x0000004100417308 */ /* 0x000e620000000800 */
[C---:B-----5:R-:W-:Y:S03]  /*16c70*/  HMMA.16816.F32.BF16 R28, R48.reuse, R40, R28 ;  /* 0x00000028301c723c */ /* 0x060fe6000004181c */
[----:B----4-:R-:W-:Y:S03]  /*16c80*/  F2FP.BF16.F32.PACK_AB R69, R67, R66 ;  /* 0x000000424345723e */ /* 0x010fe600000010ff */
[----:B------:R-:W-:Y:S03]  /*16c90*/  HMMA.16816.F32.BF16 R32, R48, R42, R32 ;  /* 0x0000002a3020723c */ /* 0x000fe60000041820 */
[----:B------:R-:W4:Y:S02]  /*16ca0*/  MUFU.EX2 R45, R45 ;  /* 0x0000002d002d7308 */ /* 0x000f240000000800 */
[----:B------:R-:W-:Y:S01]  /*16cb0*/  FADD.FTZ R41, R99, R98 ;  /* 0x0000006263297221 */ /* 0x000fe20000010000 */
[----:B------:R-:W-:Y:S01]  /*16cc0*/  FADD.FTZ R121, R121, R122 ;  /* 0x0000007a79797221 */ /* 0x000fe20000010000 */
[----:B-1----:R-:W-:Y:S04]  /*16cd0*/  F2FP.BF16.F32.PACK_AB R70, R65, R44 ;  /* 0x0000002c4146723e */ /* 0x002fe800000010ff */
[----:B------:R-:W-:Y:S01]  /*16ce0*/  FADD.FTZ R41, R120, R41 ;  /* 0x0000002978297221 */ /* 0x000fe20000010000 */
[----:B------:R-:W-:Y:S03]  /*16cf0*/  FADD.FTZ R126, R126, R121 ;  /* 0x000000797e7e7221 */ /* 0x000fe60000010000 */
        /* <DEDUP_REMOVED lines=25> */
[----:B------:R-:W-:Y:S11]  /*16e90*/  @P0 BRA `(.L_x_7628) ;  /* 0xffffffc800840947 */ /* 0x000ff6000383ffff */
.L_x_7624:
        /* <DEDUP_REMOVED lines=30> */
[----:B------:R-:W-:Y:S01]  /*17080*/  IADD3 R4, -R15, R4, RZ ;  /* 0x000000040f047210 */ /* 0x000fe20007ffe1ff */
[----:B------:R-:W-:Y:S01]  /*17090*/  IMAD.IADD R15, R3, 0x1, -R14 ;  /* 0x00000001030f7824 */ /* 0x000fe200078e0a0e */
[----:B------:R-:W-:Y:S01]  /*170a0*/  SHF.R.S32.HI R11, RZ, 0x4, R11 ;  /* 0x00000004ff0b7819 */ /* 0x000fe2000001140b */
[----:B------:R-:W-:Y:S01]  /*170b0*/  IMAD.IADD R8, R13, 0x1, -R8 ;  /* 0x000000010d087824 */ /* 0x000fe200078e0a08 */
[----:B------:R-:W-:Y:S01]  /*170c0*/  LEA.HI R6, R6, R3, RZ, 0x5 ;  /* 0x0000000306067211 */ /* 0x000fe200078f28ff */
[----:B------:R-:W2:Y:S01]  /*170d0*/  @P3 MUFU.RCP R12, R7 ;  /* 0x00000007000c3308 */ /* 0x000ea20000001000 */
[----:B------:R-:W-:Y:S01]  /*170e0*/  SHF.L.U32 R13, R11, 0x6, RZ ;  /* 0x000000060b0d7819 */ /* 0x000fe200000006ff */
[----:B------:R-:W3:Y:S01]  /*170f0*/  @P3 LDC R47, c[0x0][0x2e8] ;  /* 0x0000ba00ff2f3b82 */ /* 0x000ee20000000800 */
[----:B------:R-:W-:-:S04]  /*17100*/  SHF.L.U32 R9, R8, 0x6, RZ ;  /* 0x0000000608097819 */ /* 0x000fc800000006ff */
[----:B------:R-:W-:Y:S01]  /*17110*/  LOP3.LUT R9, R9, 0x1c0, RZ, 0xc0, !PT ;  /* 0x000001c009097812 */ /* 0x000fe200078ec0ff */
[----:B------:R-:W4:Y:S03]  /*17120*/  @P0 MUFU.RCP R10, R5 ;  /* 0x00000005000a0308 */ /* 0x000f260000001000 */
[----:B------:R-:W-:Y:S01]  /*17130*/  LEA.HI R14, R9, R9, RZ, 0x1d ;  /* 0x00000009090e7211 */ /* 0x000fe200078fe8ff */
[----:B------:R-:W-:-:S04]  /*17140*/  IMAD.MOV.U32 R9, RZ, RZ, 0x20 ;  /* 0x00000020ff097424 */ /* 0x000fc800078e00ff */
        /* <DEDUP_REMOVED lines=33> */
[----:B------:R-:W-:Y:S01]  /*17360*/  FMUL.FTZ R70, R10, R70 ;  /* 0x000000460a467220 */ /* 0x000fe20000410000 */
[----:B------:R-:W-:Y:S01]  /*17370*/  LEA.HI R10, R4, R4, RZ, 0x1 ;  /* 0x00000004040a7211 */ /* 0x000fe200078f08ff */
[----:B------:R-:W2:Y:S01]  /*17380*/  @P3 MUFU.LG2 R7, R7 ;  /* 0x0000000700073308 */ /* 0x000ea20000000c00 */
[----:B------:R-:W-:Y:S01]  /*17390*/  ISETP.NE.U32.AND P4, PT, R12, 0x1, PT ;  /* 0x000000010c00780c */ /* 0x000fe20003f85070 */
[----:B-----5:R-:W-:Y:S01]  /*173a0*/  @P0 FMUL.FTZ R5, R5, 0.69314718246459960938 ;  /* 0x3f31721805050820 */ /* 0x020fe20000410000 */
[----:B------:R-:W-:Y:S01]  /*173b0*/  LOP3.LUT R12, R13, 0x1c0, RZ, 0xc0, !PT ;  /* 0x000001c00d0c7812 */ /* 0x000fe200078ec0ff */
[----:B------:R-:W-:Y:S01]  /*173c0*/  IMAD.SHL.U32 R13, R10, 0x4, RZ ;  /* 0x000000040a0d7824 */ /* 0x000fe200078e00ff */
[----:B------:R-:W-:-:S02]  /*173d0*/  R2P PR, R8, 0x6 ;  /* 0x0000000608007804 */ /* 0x000fc40000000000 */
[----:B------:R-:W-:Y:S02]  /*173e0*/  SHF.R.S32.HI R8, RZ, 0x5, R6 ;  /* 0x00000005ff087819 */ /* 0x000fe40000011406 */
[----:B------:R-:W-:Y:S02]  /*173f0*/  LOP3.LUT R13, R12, 0x38, R13, 0xf8, !PT ;  /* 0x000000380c0d7812 */ /* 0x000fe400078ef80d */
[----:B------:R-:W-:Y:S02]  /*17400*/  SHF.R.U32.HI R12, RZ, 0x3, R12 ;  /* 0x00000003ff0c7819 */ /* 0x000fe4000001160c */
[----:B------:R-:W-:Y:S02]  /*17410*/  LEA R15, R8, R15, 0x9 ;  /* 0x0000000f080f7211 */ /* 0x000fe400078e48ff */
[----:B------:R-:W-:Y:S02]  /*17420*/  LOP3.LUT R12, R13, R12, RZ, 0x3c, !PT ;  /* 0x0000000c0d0c7212 */ /* 0x000fe400078e3cff */
[----:B------:R-:W-:Y:S01]  /*17430*/  LOP3.LUT R13, R10, 0xffffffe, RZ, 0xc0, !PT ;  /* 0x0ffffffe0a0d7812 */ /* 0x000fe200078ec0ff */
[----:B------:R-:W-:Y:S01]  /*17440*/  IMAD.MOV.U32 R10, RZ, RZ, 0x40 ;  /* 0x00000040ff0a7424 */ /* 0x000fe200078e00ff */
[----:B------:R-:W-:Y:S01]  /*17450*/  LEA R14, R15, R14, 0x1 ;  /* 0x0000000e0f0e7211 */ /* 0x000fe200078e08ff */
[----:B--2---:R-:W-:Y:S01]  /*17460*/  @P3 FMUL.FTZ R7, R7, 0.69314718246459960938 ;  /* 0x3f31721807073820 */ /* 0x004fe20000410000 */
[----:B------:R-:W-:-:S02]  /*17470*/  IADD3 R13, R4, -R13, RZ ;  /* 0x8000000d040d7210 */ /* 0x000fc40007ffe0ff */
[----:B------:R-:W-:Y:S02]  /*17480*/  LEA R14, R14, UR5, 0x2 ;  /* 0x000000050e0e7c11 */ /* 0x000fe4000f8e10ff */
[----:B------:R-:W-:Y:S02]  /*17490*/  SEL R9, R9, 0xffffffe0, P4 ;  /* 0xffffffe009097807 */ /* 0x000fe40002000000 */
[----:B------:R-:W-:Y:S01]  /*174a0*/  LEA R12, R13, R12, 0x2 ;  /* 0x0000000c0d0c7211 */ /* 0x000fe200078e10ff */
[----:B------:R-:W-:Y:S01]  /*174b0*/  STS.64 [R14], R96 ;  /* 0x000000600e007388 */ /* 0x000fe20000000a00 */
[C---:B------:R-:W-:Y:S01]  /*174c0*/  IADD3 R16, R14.reuse, 0x80, RZ ;  /* 0x000000800e107810 */ /* 0x040fe20007ffe0ff */
[----:B------:R-:W-:Y:S01]  /*174d0*/  @P2 VIADD R16, R14, 0xffffff80 ;  /* 0xffffff800e102836 */ /* 0x000fe20000000000 */
[----:B------:R-:W-:Y:S01]  /*174e0*/  SEL R13, R10, 0xffffffc0, !P1 ;  /* 0xffffffc00a0d7807 */ /* 0x000fe20004800000 */
[----:B------:R2:W-:Y:S01]  /*174f0*/  STS.64 [R14+0x800], R98 ;  /* 0x000800620e007388 */ /* 0x0005e20000000a00 */
[----:B------:R-:W-:-:S02]  /*17500*/  IADD3 R10, R14, R9, RZ ;  /* 0x000000090e0a7210 */ /* 0x000fc40007ffe0ff */
[-C--:B------:R-:W-:Y:S01]  /*17510*/  IADD3 R18, R9, R16.reuse, RZ ;  /* 0x0000001009127210 */ /* 0x080fe20007ffe0ff */
[----:B------:R-:W-:Y:S01]  /*17520*/  IMAD.IADD R15, R14, 0x1, R13 ;  /* 0x000000010e0f7824 */ /* 0x000fe200078e020d */
[----:B------:R-:W-:Y:S01]  /*17530*/  IADD3 R17, R10, R13, RZ ;  /* 0x0000000d0a117210 */ /* 0x000fe20007ffe0ff */
[----:B------:R-:W-:Y:S01]  /*17540*/  STS.64 [R10], R92 ;  /* 0x0000005c0a007388 */ /* 0x000fe20000000a00 */
[C---:B------:R-:W-:Y:S01]  /*17550*/  IADD3 R19, R13.reuse, R16, RZ ;  /* 0x000000100d137210 */ /* 0x040fe20007ffe0ff */
[----:B------:R-:W-:Y:S01]  /*17560*/  IMAD.IADD R20, R13, 0x1, R18 ;  /* 0x000000010d147824 */ /* 0x000fe200078e0212 */
[----:B------:R-:W-:Y:S01]  /*17570*/  SHF.R.S32.HI R45, RZ, 0x1f, R8 ;  /* 0x0000001fff2d7819 */ /* 0x000fe20000011408 */
[----:B------:R4:W-:Y:S01]  /*17580*/  STS.64 [R10+0x800], R94 ;  /* 0x0008005e0a007388 */ /* 0x0009e20000000a00 */
[----:B------:R-:W-:Y:S02]  /*17590*/  LOP3.LUT R6, R6, 0xffffffe0, RZ, 0xc0, !PT ;  /* 0xffffffe006067812 */ /* 0x000fe400078ec0ff */
[----:B------:R-:W-:Y:S01]  /*175a0*/  LEA.HI R44, R45, R8, RZ, 0x2 ;  /* 0x000000082d2c7211 */ /* 0x000fe200078f10ff */
[----:B------:R-:W-:Y:S01]  /*175b0*/  STS.64 [R15], R88 ;  /* 0x000000580f007388 */ /* 0x000fe20000000a00 */
[----:B------:R-:W5:Y:S01]  /*175c0*/  @P0 LDC R45, c[0x0][0x2e8] ;  /* 0x0000ba00ff2d0b82 */ /* 0x000f620000000800 */
[----:B------:R-:W-:-:S02]  /*175d0*/  IADD3 R6, -R6, R3, RZ ;  /* 0x0000000306067210 */ /* 0x000fc40007ffe1ff */
[----:B------:R1:W-:Y:S01]  /*175e0*/  STS.64 [R15+0x800], R90 ;  /* 0x0008005a0f007388 */ /* 0x0003e20000000a00 */
[----:B------:R-:W-:Y:S02]  /*175f0*/  IADD3 R3, -R179, RZ, RZ ;  /* 0x000000ffb3037210 */ /* 0x000fe40007ffe1ff */
[----:B------:R-:W-:Y:S01]  /*17600*/  LOP3.LUT P1, RZ, R6, 0x3, RZ, 0xc0, !PT ;  /* 0x0000000306ff7812 */ /* 0x000fe2000782c0ff */
[----:B------:R1:W-:Y:S01]  /*17610*/  STS.64 [R17], R84 ;  /* 0x0000005411007388 */ /* 0x0003e20000000a00 */
[----:B------:R-:W-:Y:S02]  /*17620*/  LOP3.LUT R49, R44, 0xffffffc, RZ, 0xc0, !PT ;  /* 0x0ffffffc2c317812 */ /* 0x000fe400078ec0ff */
[----:B------:R-:W-:Y:S01]  /*17630*/  SHF.L.U32 R44, R4, 0x2, RZ ;  /* 0x00000002042c7819 */ /* 0x000fe200000006ff */
[----:B------:R1:W-:Y:S01]  /*17640*/  STS.64 [R17+0x800], R86 ;  /* 0x0008005611007388 */ /* 0x0003e20000000a00 */
[----:B--2---:R-:W-:Y:S02]  /*17650*/  LEA R14, R12, UR5, 0x2 ;  /* 0x000000050c0e7c11 */ /* 0x004fe4000f8e10ff */
[----:B------:R-:W2:Y:S01]  /*17660*/  LDC.64 R12, c[0x0][0x2c0] ;  /* 0x0000b000ff0c7b82 */ /* 0x000ea20000000a00 */
[----:B------:R1:W-:Y:S01]  /*17670*/  STS.64 [R16], R80 ;  /* 0x0000005010007388 */ /* 0x0003e20000000a00 */
[----:B------:R-:W-:-:S03]  /*17680*/  IADD3 R8, R8, -R49, RZ ;  /* 0x8000003108087210 */ /* 0x000fc60007ffe0ff */
[----:B------:R1:W-:Y:S02]  /*17690*/  STS.64 [R16+0x800], R82 ;  /* 0x0008005210007388 */ /* 0x0003e40000000a00 */
[----:B------:R-:W-:Y:S01]  /*176a0*/  IMAD R185, R8, 0x10, R185 ;  /* 0x0000001008b97824 */ /* 0x000fe200078e02b9 */
[----:B----4-:R-:W1:Y:S01]  /*176b0*/  LDC R10, c[0x0][0x270] ;  /* 0x00009c00ff0a7b82 */ /* 0x010e620000000800 */
[----:B------:R4:W-:Y:S01]  /*176c0*/  STS.64 [R18], R76 ;  /* 0x0000004c12007388 */ /* 0x0009e20000000a00 */
[----:B------:R-:W-:Y:S01]  /*176d0*/  MOV R8, 0xff800000 ;  /* 0xff80000000087802 */ /* 0x000fe20000000f00 */
[----:B---3--:R-:W-:Y:S02]  /*176e0*/  @P3 FFMA.FTZ R8, R2, R47, R7 ;  /* 0x0000002f02083223 */ /* 0x008fe40000010007 */
[----:B------:R4:W-:Y:S04]  /*176f0*/  STS.64 [R18+0x800], R78 ;  /* 0x0008004e12007388 */ /* 0x0009e80000000a00 */
[----:B------:R4:W-:Y:S04]  /*17700*/  STS.64 [R19], R72 ;  /* 0x0000004813007388 */ /* 0x0009e80000000a00 */
[----:B------:R4:W-:Y:S04]  /*17710*/  STS.64 [R19+0x800], R74 ;  /* 0x0008004a13007388 */ /* 0x0009e80000000a00 */
[----:B------:R4:W-:Y:S04]  /*17720*/  STS.64 [R20], R68 ;  /* 0x0000004414007388 */ /* 0x0009e80000000a00 */
[----:B------:R4:W-:Y:S01]  /*17730*/  STS.64 [R20+0x800], R70 ;  /* 0x0008004614007388 */ /* 0x0009e20000000a00 */
[----:B-1----:R-:W-:Y:S01]  /*17740*/  IMAD R3, R10, R3, UR4 ;  /* 0x000000040a037e24 */ /* 0x002fe2000f8e0203 */
[----:B------:R-:W-:Y:S06]  /*17750*/  BAR.SYNC.DEFER_BLOCKING 0x0 ;  /* 0x0000000000007b1d */ /* 0x000fec0000010000 */
[----:B------:R-:W2:Y:S01]  /*17760*/  S2R R9, SR_CTAID.Y ;  /* 0x0000000000097919 */ /* 0x000ea20000002600 */
[----:B------:R-:W1:Y:S01]  /*17770*/  S2R R15, SR_CTAID.X ;  /* 0x00000000000f7919 */ /* 0x000e620000002500 */
[----:B------:R4:W3:Y:S04]  /*17780*/  LDS.128 R40, [R14] ;  /* 0x000000000e287984 */ /* 0x0008e80000000c00 */
[----:B------:R4:W3:Y:S04]  /*17790*/  LDS.128 R36, [R14+0x800] ;  /* 0x000800000e247984 */ /* 0x0008e80000000c00 */
[----:B------:R4:W3:Y:S04]  /*177a0*/  LDS.128 R32, [R14+0x1000] ;  /* 0x001000000e207984 */ /* 0x0008e80000000c00 */
[----:B------:R4:W3:Y:S04]  /*177b0*/  LDS.128 R28, [R14+0x1800] ;  /* 0x001800000e1c7984 */ /* 0x0008e80000000c00 */
[----:B------:R4:W3:Y:S01]  /*177c0*/  LDS.128 R24, [R14+0x2000] ;  /* 0x002000000e187984 */ /* 0x0008e20000000c00 */
[----:B--2---:R-:W-:-:S02]  /*177d0*/  IMAD R9, R9, R12, R179 ;  /* 0x0000000c09097224 */ /* 0x004fc400078e02b3 */
[----:B------:R-:W-:Y:S01]  /*177e0*/  IMAD.MOV.U32 R12, RZ, RZ, -0x800000 ;  /* 0xff800000ff0c7424 */ /* 0x000fe200078e00ff */
[----:B------:R4:W2:Y:S01]  /*177f0*/  LDS.128 R20, [R14+0x2800] ;  /* 0x002800000e147984 */ /* 0x0008a20000000c00 */
[----:B-1----:R-:W-:Y:S01]  /*17800*/  SHF.L.U32 R6, R15, 0x6, RZ ;  /* 0x000000060f067819 */ /* 0x002fe200000006ff */
[----:B------:R-:W-:Y:S02]  /*17810*/  IMAD R3, R9, R10, R3 ;  /* 0x0000000a09037224 */ /* 0x000fe400078e0203 */
[----:B-----5:R-:W-:Y:S01]  /*17820*/  @P0 FFMA.FTZ R12, R0, R45, R5 ;  /* 0x0000002d000c0223 */ /* 0x020fe20000010005 */
[----:B------:R4:W1:Y:S01]  /*17830*/  LDS.128 R16, [R14+0x3000] ;  /* 0x003000000e107984 */ /* 0x0008620000000c00 */
[----:B------:R-:W-:Y:S01]  /*17840*/  SHF.R.S32.HI R45, RZ, 0x1f, R44 ;  /* 0x0000001fff2d7819 */ /* 0x000fe2000001142c */
        /* <DEDUP_REMOVED lines=14> */
.L_x_7630:
[----:B------:R-:W-:Y:S05]  /*17930*/  BSYNC B0 ;  /* 0x0000000000007941 */ /* 0x000fea0003800000 */
.L_x_7629:
[----:B------:R-:W-:Y:S01]  /*17940*/  ULDC UR4, c[0x0][0x2dc] ;  /* 0x0000b70000047ab9 */ /* 0x000fe20000000800 */
[----:B------:R-:W-:Y:S01]  /*17950*/  IMAD.WIDE R44, R11, 0x40, R44 ;  /* 0x000000400b2c7825 */ /* 0x000fe200078e022c */
[----:B-1----:R1:W1:Y:S03]  /*17960*/  LDS.128 R4, [R14+0x3800] ;  /* 0x003800000e047984 */ /* 0x0022660000000c00 */
[----:B------:R-:W-:Y:S01]  /*17970*/  IMAD R0, R0, UR4, RZ ;  /* 0x0000000400007c24 */ /* 0x000fe2000f8e02ff */
[----:B------:R-:W-:Y:S01]  /*17980*/  ULDC.64 UR4, c[0x0][0x288] ;  /* 0x0000a20000047ab9 */ /* 0x000fe20000000a00 */
[----:B------:R-:W-:Y:S02]  /*17990*/  IMAD R15, R15, -0x40, R178 ;  /* 0xffffffc00f0f7824 */ /* 0x000fe400078e02b2 */
[C---:B------:R-:W-:Y:S01]  /*179a0*/  VIADD R8, R11.reuse, 0x8 ;  /* 0x000000080b087836 */ /* 0x040fe20000000000 */
[----:B------:R-:W-:Y:S01]  /*179b0*/  IADD3 R9, P0, R0, R44, RZ ;  /* 0x0000002c00097210 */ /* 0x000fe20007f1e0ff */
[----:B------:R-:W-:-:S02]  /*179c0*/  VIADD R2, R11, 0x18 ;  /* 0x000000180b027836 */ /* 0x000fc40000000000 */
[C---:B------:R-:W-:Y:S01]  /*179d0*/  VIADD R3, R11.reuse, 0x10 ;  /* 0x000000100b037836 */ /* 0x040fe20000000000 */
[----:B------:R-:W-:Y:S01]  /*179e0*/  LEA.HI.X.SX32 R10, R0, R45, 0x1, P0 ;  /* 0x0000002d000a7211 */ /* 0x000fe200000f0eff */
[C---:B------:R-:W-:Y:S01]  /*179f0*/  VIADD R0, R11.reuse, 0x30 ;  /* 0x000000300b007836 */ /* 0x040fe20000000000 */
[-C--:B------:R-:W-:Y:S02]  /*17a00*/  ISETP.GE.AND P0, PT, R11, R15.reuse, PT ;  /* 0x0000000f0b00720c */ /* 0x080fe40003f06270 */
[----:B------:R-:W-:Y:S02]  /*17a10*/  LEA R12, P1, R9, UR4, 0x2 ;  /* 0x00000004090c7c11 */ /* 0x000fe4000f8210ff */
[-C--:B------:R-:W-:Y:S01]  /*17a20*/  ISETP.GE.AND P6, PT, R8, R15.reuse, PT ;  /* 0x0000000f0800720c */ /* 0x080fe20003fc6270 */
[C---:B------:R-:W-:Y:S01]  /*17a30*/  VIADD R8, R11.reuse, 0x20 ;  /* 0x000000200b087836 */ /* 0x040fe20000000000 */
[----:B------:R-:W-:Y:S01]  /*17a40*/  ISETP.GE.AND P4, PT, R2, R15, PT ;  /* 0x0000000f0200720c */ /* 0x000fe20003f86270 */
[----:B------:R-:W-:Y:S01]  /*17a50*/  VIADD R2, R11, 0x28 ;  /* 0x000000280b027836 */ /* 0x000fe20000000000 */
[----:B------:R-:W-:-:S02]  /*17a60*/  LEA.HI.X R13, R9, UR5, R10, 0x2, P1 ;  /* 0x00000005090d7c11 */ /* 0x000fc400088f140a */
[-C--:B------:R-:W-:Y:S01]  /*17a70*/  ISETP.GE.AND P1, PT, R0, R15.reuse, PT ;  /* 0x0000000f0000720c */ /* 0x080fe20003f26270 */
[----:B------:R-:W-:Y:S01]  /*17a80*/  VIADD R0, R11, 0x38 ;  /* 0x000000380b007836 */ /* 0x000fe20000000000 */
[-C--:B------:R-:W-:Y:S01]  /*17a90*/  ISETP.GE.AND P5, PT, R3, R15.reuse, PT ;  /* 0x0000000f0300720c */ /* 0x080fe20003fa6270 */
[----:B---3--:R3:W-:Y:S01]  /*17aa0*/  @!P0 STG.E.64 desc[UR6][R12.64], R40 ;  /* 0x000000280c008986 */ /* 0x0087e2000c101b06 */
[-C--:B------:R-:W-:Y:S02]  /*17ab0*/  ISETP.GE.AND P3, PT, R8, R15.reuse, PT ;  /* 0x0000000f0800720c */ /* 0x080fe40003f66270 */
[-C--:B------:R-:W-:Y:S01]  /*17ac0*/  ISETP.GE.AND P2, PT, R2, R15.reuse, PT ;  /* 0x0000000f0200720c */ /* 0x080fe20003f46270 */
[----:B------:R3:W-:Y:S01]  /*17ad0*/  @!P0 STG.E.64 desc[UR6][R12.64+0x8], R42 ;  /* 0x0000082a0c008986 */ /* 0x0007e2000c101b06 */
[----:B------:R-:W-:-:S03]  /*17ae0*/  ISETP.GE.AND P0, PT, R0, R15, PT ;  /* 0x0000000f0000720c */ /* 0x000fc60003f06270 */
[----:B------:R3:W-:Y:S04]  /*17af0*/  @!P6 STG.E.128 desc[UR6][R12.64+0x800], R36 ;  /* 0x000800240c00e986 */ /* 0x0007e8000c101d06 */
[----:B------:R3:W-:Y:S04]  /*17b00*/  @!P5 STG.E.128 desc[UR6][R12.64+0x1000], R32 ;  /* 0x001000200c00d986 */ /* 0x0007e8000c101d06 */
[----:B------:R3:W-:Y:S04]  /*17b10*/  @!P4 STG.E.128 desc[UR6][R12.64+0x1800], R28 ;  /* 0x0018001c0c00c986 */ /* 0x0007e8000c101d06 */
[----:B------:R3:W-:Y:S04]  /*17b20*/  @!P3 STG.E.128 desc[UR6][R12.64+0x2000], R24 ;  /* 0x002000180c00b986 */ /* 0x0007e8000c101d06 */
[----:B--2---:R3:W-:Y:S04]  /*17b30*/  @!P2 STG.E.128 desc[UR6][R12.64+0x2800], R20 ;  /* 0x002800140c00a986 */ /* 0x0047e8000c101d06 */
[----:B------:R3:W-:Y:S01]  /*17b40*/  @!P1 STG.E.128 desc[UR6][R12.64+0x3000], R16 ;  /* 0x003000100c009986 */ /* 0x0007e2000c101d06 */
[----:B-1----:R-:W-:Y:S05]  /*17b50*/  @P0 EXIT ;  /* 0x000000000000094d */ /* 0x002fea0003800000 */
[----:B------:R-:W-:Y:S01]  /*17b60*/  STG.E.128 desc[UR6][R12.64+0x3800], R4 ;  /* 0x003800040c007986 */ /* 0x000fe2000c101d06 */
[----:B------:R-:W-:Y:S05]  /*17b70*/  EXIT ;  /* 0x000000000000794d */ /* 0x000fea0003800000 */
.L_x_7631:
        /* <DEDUP_REMOVED lines=16> */
.L_x_8059:


//--------------------- .text._ZN5flash24flash_fwd_splitkv_kernelI23Flash_fwd_kernel_traitsILi64ELi64ELi128ELi4ELb0ELb0EN7cutlass10bfloat16_tE19Flash_kernel_traitsILi64ELi64ELi128ELi4ES3_EELb1ELb0ELb1ELb0ELb0ELb0ELb1ELb1EEEvNS_16Flash_fwd_paramsE --------------------------
	.section	.text._ZN5flash24flash_fwd_splitkv_kernelI23Flash_fwd_kernel_traitsILi64ELi64ELi128ELi4ELb0ELb0EN7cutlass10bfloat16_tE19Flash_kernel_traitsILi64ELi64ELi128ELi4ES3_EELb1ELb0ELb1ELb0ELb0ELb0ELb1ELb1EEEvNS_16Flash_fwd_paramsE,"ax",@progbits
	.align	128
        .global         _ZN5flash24flash_fwd_splitkv_kernelI23Flash_fwd_kernel_traitsILi64ELi64ELi128ELi4ELb0ELb0EN7cutlass10bfloat16_tE19Flash_kernel_traitsILi64ELi64ELi128ELi4ES3_EELb1ELb0ELb1ELb0ELb0ELb0ELb1ELb1EEEvNS_16Flash_fwd_paramsE
        .type           _ZN5flash24flash_fwd_splitkv_kernelI23Flash_fwd_kernel_traitsILi64ELi64ELi128ELi4ELb0ELb0EN7cutlass10bfloat16_tE19Flash_kernel_traitsILi64ELi64ELi128ELi4ES3_EELb1ELb0ELb1ELb0ELb0ELb0ELb1ELb1EEEvNS_16Flash_fwd_paramsE,@function
        .size           _ZN5flash24flash_fwd_splitkv_kernelI23Flash_fwd_kernel_traitsILi64ELi64ELi128ELi4ELb0ELb0EN7cutlass10bfloat16_tE19Flash_kernel_traitsILi64ELi64ELi128ELi4ES3_EELb1ELb0ELb1ELb0ELb0ELb0ELb1ELb1EEEvNS_16Flash_fwd_paramsE,(.L_x_8060 - _ZN5flash24flash_fwd_splitkv_kernelI23Flash_fwd_kernel_traitsILi64ELi64ELi128ELi4ELb0ELb0EN7cutlass10bfloat16_tE19Flash_kernel_traitsILi64ELi64ELi128ELi4ES3_EELb1ELb0ELb1ELb0ELb0ELb0ELb1ELb1EEEvNS_16Flash_fwd_paramsE)
        .other          _ZN5flash24flash_fwd_splitkv_kernelI23Flash_fwd_kernel_traitsILi64ELi64ELi128ELi4ELb0ELb0EN7cutlass10bfloat16_tE19Flash_kernel_traitsILi64ELi64ELi128ELi4ES3_EELb1ELb0ELb1ELb0ELb0ELb0ELb1ELb1EEEvNS_16Flash_fwd_paramsE,@"STO_CUDA_ENTRY STV_DEFAULT"
_ZN5flash24flash_fwd_splitkv_kernelI23Flash_fwd_kernel_traitsILi64ELi64ELi128ELi4ELb0ELb0EN7cutlass10bfloat16_tE19Flash_kernel_traitsILi64ELi64ELi128ELi4ES3_EELb1ELb0ELb1ELb0ELb0ELb0ELb1ELb1EEEvNS_16Flash_fwd_paramsE:
.text._ZN5flash24flash_fwd_splitkv_kernelI23Flash_fwd_kernel_traitsILi64ELi64ELi128ELi4ELb0ELb0EN7cutlass10bfloat16_tE19Flash_kernel_traitsILi64ELi64ELi128ELi4ES3_EELb1ELb0ELb1ELb0ELb0ELb0ELb1ELb1EEEvNS_16Flash_fwd_paramsE:
        /* <DEDUP_REMOVED lines=48> */
[----:B------:R-:W-:-:S05]  /*0300*/  IADD3 R129, -R165, RZ, RZ ;  /* 0x000000ffa5817210 */ /* 0x000fca0007ffe1ff */
[----:B------:R-:W-:Y:S02]  /*0310*/  IMAD R128, R5, R129, R128 ;  /* 0x0000008105807224 */ /* 0x000fe400078e0280 */
[----:B------:R-:W-:-:S06]  /*0320*/  @P0 IMAD.IADD R164, R9, 0x1, -R12 ;  /* 0x0000000109a40824 */ /* 0x000fcc00078e0a0c */
[----:B------:R-:W4:Y:S01]  /*0330*/  @!P0 LDC R164, c[0x0][0x2c4] ;  /* 0x0000b100ffa48b82 */ /* 0x000f220000000800 */
[----:B------:R-:W-:-:S04]  /*0340*/  ISETP.NE.U32.AND P0, PT, R2, RZ, PT ;  /* 0x000000ff0200720c */ /* 0x000fc80003f05070 */
[----:B------:R-:W-:-:S13]  /*0350*/  ISETP.NE.AND.EX P0, PT, R3, RZ, PT, P0 ;  /* 0x000000ff0300720c */ /* 0x000fda0003f05300 */
[----:B-123--:R-:W-:Y:S05]  /*0360*/  @!P0 BRA `(.L_x_7632) ;  /* 0x0000000000108947 */ /* 0x00efea0003800000 */
[----:B------:R-:W2:Y:S02]  /*0370*/  @P3 LDG.E R3, desc[UR6][R6.64+0x4] ;  /* 0x0000040606033981 */ /* 0x000ea4000c1e1900 */
[----:B--2--5:R-:W-:-:S06]  /*0380*/  @P3 IADD3 R14, R3, -R0, RZ ;  /* 0x80000000030e3210 */ /* 0x024fcc0007ffe0ff */
[----:B------:R2:W5:Y:S01]  /*0390*/  @!P3 LDG.E R14, desc[UR6][R6.64] ;  /* 0x00000006060eb981 */ /* 0x000562000c1e1900 */
[----:B------:R-:W-:Y:S05]  /*03a0*/  BRA `(.L_x_7633) ;  /* 0x0000000000047947 */ /* 0x000fea0003800000 */
.L_x_7632:
[----:B------:R-:W1:Y:S02]  /*03b0*/  LDC R14, c[0x0][0x2c8] ;  /* 0x0000b200ff0e7b82 */ /* 0x000e640000000800 */
.L_x_7633:
        /* <DEDUP_REMOVED lines=155> */
.L_x_7634:
        /* <DEDUP_REMOVED lines=27> */
.L_x_7635:
        /* <DEDUP_REMOVED lines=31> */
[----:B-1----:R-:W-:Y:S02]  /*1110*/  IABS R2, R5 ;  /* 0x0000000500027213 */ /* 0x002fe40000000000 */
[----:B------:R-:W-:Y:S02]  /*1120*/  IABS R6, R128 ;  /* 0x0000008000067213 */ /* 0x000fe40000000000 */
[----:B------:R-:W1:Y:S01]  /*1130*/  I2F.RP R7, R2 ;  /* 0x0000000200077306 */ /* 0x000e620000209400 */
[----:B------:R-:W-:-:S05]  /*1140*/  IADD3 R19, -R19, RZ, RZ ;  /* 0x000000ff13137210 */ /* 0x000fca0007ffe1ff */
[----:B------:R-:W-:Y:S02]  /*1150*/  IMAD R19, R13, R19, R46 ;  /* 0x000000130d137224 */ /* 0x000fe400078e022e */
[----:B-1---5:R-:W1:Y:S03]  /*1160*/  MUFU.RCP R10, R7 ;  /* 0x00000007000a7308 */ /* 0x022e660000001000 */
[----:B---3--:R-:W-:Y:S02]  /*1170*/  SHF.R.S32.HI R15, RZ, 0x1f, R19 ;  /* 0x0000001fff0f7819 */ /* 0x008fe40000011413 */
[----:B-1----:R-:W-:-:S04]  /*1180*/  IADD3 R10, R10, 0xffffffe, RZ ;  /* 0x0ffffffe0a0a7810 */ /* 0x002fc80007ffe0ff */
[----:B------:R-:W1:Y:S02]  /*1190*/  F2I.FTZ.U32.TRUNC.NTZ R11, R10 ;  /* 0x0000000a000b7305 */ /* 0x000e64000021f000 */
[----:B-1----:R-:W-:Y:S01]  /*11a0*/  IMAD.MOV R3, RZ, RZ, -R11 ;  /* 0x000000ffff037224 */ /* 0x002fe200078e0a0b */
[----:B------:R-:W-:-:S03]  /*11b0*/  MOV R10, RZ ;  /* 0x000000ff000a7202 */ /* 0x000fc60000000f00 */
[----:B------:R-:W-:-:S04]  /*11c0*/  IMAD R3, R3, R2, RZ ;  /* 0x0000000203037224 */ /* 0x000fc800078e02ff */
        /* <DEDUP_REMOVED lines=31> */
[C---:B------:R-:W-:Y:S02]  /*13c0*/  IMAD R11, R4.reuse, UR5, R11 ;  /* 0x00000005040b7c24 */ /* 0x040fe4000f8e020b */
[----:B------:R-:W-:-:S04]  /*13d0*/  IMAD.WIDE.U32 R24, R4, UR4, R20 ;  /* 0x0000000404187c25 */ /* 0x000fc8000f8e0014 */
[----:B------:R-:W-:Y:S01]  /*13e0*/  IMAD.IADD R21, R7, 0x1, R3 ;  /* 0x0000000107157824 */ /* 0x000fe200078e0203 */
[----:B------:R-:W-:Y:S02]  /*13f0*/  IADD3 R13, R25, R11, RZ ;  /* 0x0000000b190d7210 */ /* 0x000fe40007ffe0ff */
[----:B------:R-:W-:Y:S01]  /*1400*/  MOV R0, R24 ;  /* 0x0000001800007202 */ /* 0x000fe20000000f00 */
[----:B------:R-:W-:Y:S06]  /*1410*/  BRA `(.L_x_7637) ;  /* 0x0000000400407947 */ /* 0x000fec0003800000 */
.L_x_7636:
[----:B------:R-:W1:Y:S01]  /*1420*/  LDC R13, c[0x0][0x278] ;  /* 0x00009e00ff0d7b82 */ /* 0x000e620000000800 */
[----:B------:R-:W-:Y:S02]  /*1430*/  IABS R4, R128 ;  /* 0x0000008000047213 */ /* 0x000fe40000000000 */
[----:B------:R-:W-:Y:S02]  /*1440*/  ISETP.NE.AND P0, PT, R0, -0x1, PT ;  /* 0xffffffff0000780c */ /* 0x000fe40003f05270 */
[----:B------:R-:W-:-:S11]  /*1450*/  LEA R46, R52, 0xffffff80, 0x7 ;  /* 0xffffff80342e7811 */ /* 0x000fd600078e38ff */
[----:B------:R-:W2:Y:S01]  /*1460*/  @P0 LDC.64 R144, c[0x0][0x248] ;  /* 0x00009200ff900b82 */ /* 0x000ea20000000a00 */
[----:B------:R-:W-:Y:S01]  /*1470*/  @P0 IMAD.IADD R18, R11, 0x1, R0 ;  /* 0x000000010b120824 */ /* 0x000fe200078e0200 */
[----:B-1----:R-:W-:-:S04]  /*1480*/  IABS R3, R13 ;  /* 0x0000000d00037213 */ /* 0x002fc80000000000 */
[----:B------:R-:W1:Y:S08]  /*1490*/  I2F.RP R15, R3 ;  /* 0x00000003000f7306 */ /* 0x000e700000209400 */
[----:B-1----:R-:W1:Y:S02]  /*14a0*/  MUFU.RCP R6, R15 ;  /* 0x0000000f00067308 */ /* 0x002e640000001000 */
[----:B-1----:R-:W-:Y:S01]  /*14b0*/  VIADD R6, R6, 0xffffffe ;  /* 0x0ffffffe06067836 */ /* 0x002fe20000000000 */
[----:B------:R-:W-:-:S05]  /*14c0*/  SHF.R.S32.HI R15, RZ, 0x1f, R46 ;  /* 0x0000001fff0f7819 */ /* 0x000fca000001142e */
[----:B------:R-:W1:Y:S02]  /*14d0*/  F2I.FTZ.U32.TRUNC.NTZ R7, R6 ;  /* 0x0000000600077305 */ /* 0x000e64000021f000 */
[----:B-1----:R-:W-:Y:S01]  /*14e0*/  IMAD.MOV R2, RZ, RZ, -R7 ;  /* 0x000000ffff027224 */ /* 0x002fe200078e0a07 */
[----:B------:R-:W-:-:S03]  /*14f0*/  MOV R6, RZ ;  /* 0x000000ff00067202 */ /* 0x000fc60000000f00 */
[----:B------:R-:W-:-:S04]  /*1500*/  IMAD R5, R2, R3, RZ ;  /* 0x0000000302057224 */ /* 0x000fc800078e02ff */
[----:B------:R-:W-:Y:S02]  /*1510*/  IMAD.HI.U32 R5, R7, R5, R6 ;  /* 0x0000000507057227 */ /* 0x000fe400078e0006 */
[----:B------:R-:W1:Y:S04]  /*1520*/  @P0 LDC.64 R6, c[0x0][0x250] ;  /* 0x00009400ff060b82 */ /* 0x000e680000000a00 */
[----:B------:R-:W-:-:S04]  /*1530*/  IMAD.HI.U32 R14, R5, R4, RZ ;  /* 0x00000004050e7227 */ /* 0x000fc800078e00ff */
[----:B------:R-:W-:Y:S02]  /*1540*/  IMAD.MOV R2, RZ, RZ, -R14 ;  /* 0x000000ffff027224 */ /* 0x000fe400078e0a0e */
[----:B--2---:R-:W-:Y:S02]  /*1550*/  @P0 IMAD R5, R18, R145, RZ ;  /* 0x0000009112050224 */ /* 0x004fe400078e02ff */
[----:B------:R-:W-:Y:S01]  /*1560*/  IMAD R2, R3, R2, R4 ;  /* 0x0000000203027224 */ /* 0x000fe200078e0204 */
[----:B------:R-:W-:Y:S01]  /*1570*/  LOP3.LUT R4, R128, R13, RZ, 0x3c, !PT ;  /* 0x0000000d80047212 */ /* 0x000fe200078e3cff */
[----:B------:R-:W-:-:S03]  /*1580*/  @P0 IMAD.WIDE.U32 R18, R18, R144, RZ ;  /* 0x0000009012120225 */ /* 0x000fc600078e00ff */
[----:B------:R-:W-:Y:S02]  /*1590*/  ISETP.GT.U32.AND P1, PT, R3, R2, PT ;  /* 0x000000020300720c */ /* 0x000fe40003f24070 */
[----:B------:R-:W-:Y:S02]  /*15a0*/  ISETP.GE.AND P2, PT, R4, RZ, PT ;  /* 0x000000ff0400720c */ /* 0x000fe40003f46270 */
[----:B------:R-:W-:Y:S02]  /*15b0*/  @P0 IADD3 R5, R19, R5, RZ ;  /* 0x0000000513050210 */ /* 0x000fe40007ffe0ff */
[----:B------:R-:W-:-:S07]  /*15c0*/  @P0 MOV R16, R18 ;  /* 0x0000001200100202 */ /* 0x000fce0000000f00 */
[-C--:B------:R-:W-:Y:S02]  /*15d0*/  @!P1 IADD3 R2, R2, -R3.reuse, RZ ;  /* 0x8000000302029210 */ /* 0x080fe40007ffe0ff */
[----:B------:R-:W-:Y:S02]  /*15e0*/  @!P1 IADD3 R14, R14, 0x1, RZ ;  /* 0x000000010e0e9810 */ /* 0x000fe40007ffe0ff */
[----:B------:R-:W-:Y:S02]  /*15f0*/  ISETP.GE.U32.AND P3, PT, R2, R3, PT ;  /* 0x000000030200720c */ /* 0x000fe40003f66070 */
[----:B------:R-:W2:Y:S01]  /*1600*/  LDC.64 R2, c[0x0][0x260] ;  /* 0x00009800ff027b82 */ /* 0x000ea20000000a00 */
[----:B------:R-:W-:-:S10]  /*1610*/  ISETP.NE.AND P1, PT, R13, RZ, PT ;  /* 0x000000ff0d00720c */ /* 0x000fd40003f25270 */
[----:B------:R-:W-:-:S04]  /*1620*/  @P3 VIADD R14, R14, 0x1 ;  /* 0x000000010e0e3836 */ /* 0x000fc80000000000 */
        /* <DEDUP_REMOVED lines=15> */
.L_x_7638:
        /* <DEDUP_REMOVED lines=8> */
[----:B------:R-:W-:Y:S01]  /*17a0*/  @P0 IMAD.WIDE.U32 R20, R0, R6, RZ ;  /* 0x0000000600140225 */ /* 0x000fe200078e00ff */
        /* <DEDUP_REMOVED lines=23> */
.L_x_7637:
[----:B------:R1:W5:Y:S01]  /*1920*/  @P5 LDG.E R7, desc[UR6][R22.64] ;  /* 0x0000000616075981 */ /* 0x000362000c1e1900 */
[----:B------:R-:W-:Y:S01]  /*1930*/  ISETP.NE.AND P0, PT, R12, -0x1, PT ;  /* 0xffffffff0c00780c */ /* 0x000fe20003f05270 */
[----:B------:R-:W2:Y:S01]  /*1940*/  LDC.64 R2, c[0x0][0x240] ;  /* 0x00009000ff027b82 */ /* 0x000ea20000000a00 */
[----:B------:R-:W-:Y:S01]  /*1950*/  SHF.R.S32.HI R55, RZ, 0x1f, R8 ;  /* 0x0000001fff377819 */ /* 0x000fe20000011408 */
[----:B------:R-:W-:Y:S01]  /*1960*/  ULDC.64 UR4, c[0x0][0x268] ;  /* 0x00009a0000047ab9 */ /* 0x000fe20000000a00 */
[----:B------:R-:W-:Y:S01]  /*1970*/  SHF.R.S32.HI R64, RZ, 0x1f, R57 ;  /* 0x0000001fff407819 */ /* 0x000fe20000011439 */
[----:B------:R-:W-:Y:S01]  /*1980*/  IMAD.SHL.U32 R163, R144, 0x10, RZ ;  /* 0x0000001090a37824 */ /* 0x000fe200078e00ff */
[----:B------:R-:W-:Y:S02]  /*1990*/  LEA.HI R25, R55, R8, RZ, 0x3 ;  /* 0x0000000837197211 */ /* 0x000fe400078f18ff */
[----:B------:R-:W-:Y:S01]  /*19a0*/  LEA.HI R64, R64, R57, RZ, 0x7 ;  /* 0x0000003940407211 */ /* 0x000fe200078f38ff */
[----:B------:R-:W3:Y:S01]  /*19b0*/  LDC R62, c[0x0][0x2e0] ;  /* 0x0000b800ff3e7b82 */ /* 0x000ee20000000800 */
[----:B------:R-:W-:-:S02]  /*19c0*/  SHF.R.S32.HI R130, RZ, 0x3, R25 ;  /* 0x00000003ff827819 */ /* 0x000fc40000011419 */
[----:B------:R-:W-:Y:S02]  /*19d0*/  LOP3.LUT R25, R25, 0xfffffff8, RZ, 0xc0, !PT ;  /* 0xfffffff819197812 */ /* 0x000fe400078ec0ff */
[----:B------:R-:W-:Y:S01]  /*19e0*/  SHF.R.S32.HI R131, RZ, 0x1f, R130 ;  /* 0x0000001fff837819 */ /* 0x000fe20000011482 */
[----:B------:R-:W-:Y:S01]  /*19f0*/  IMAD.SHL.U32 R117, R130, 0x40, RZ ;  /* 0x0000004082757824 */ /* 0x000fe200078e00ff */
[----:B------:R-:W-:Y:S01]  /*1a00*/  SHF.R.S32.HI R64, RZ, 0x7, R64 ;  /* 0x00000007ff407819 */ /* 0x000fe20000011440 */
[----:B-----5:R-:W4:Y:S01]  /*1a10*/  @!P0 LDC.64 R10, c[0x0][0x228] ;  /* 0x00008a00ff0a8b82 */ /* 0x020f220000000a00 */
[----:B------:R-:W-:Y:S01]  /*1a20*/  IMAD.IADD R60, R8, 0x1, -R25 ;  /* 0x00000001083c7824 */ /* 0x000fe200078e0a19 */
[----:B------:R-:W-:Y:S01]  /*1a30*/  SHF.R.S32.HI R129, RZ, 0x1f, R128 ;  /* 0x0000001fff817819 */ /* 0x000fe20000011480 */
[----:B------:R-:W-:Y:S01]  /*1a40*/  IMAD R127, R131, R144, RZ ;  /* 0x00000090837f7224 */ /* 0x000fe200078e02ff */
[----:B------:R-:W-:Y:S01]  /*1a50*/  LOP3.LUT R117, R117, 0x1c0, RZ, 0xc0, !PT ;  /* 0x000001c075757812 */ /* 0x000fe200078ec0ff */
[----:B------:R-:W-:Y:S01]  /*1a60*/  IMAD.SHL.U32 R100, R60, 0x8, RZ ;  /* 0x000000083c647824 */ /* 0x000fe200078e00ff */
[----:B------:R-:W-:Y:S01]  /*1a70*/  VIMNMX R64, R159, R64, !PT ;  /* 0x000000409f407248 */ /* 0x000fe20007fe0100 */
[----:B-1----:R-:W-:Y:S01]  /*1a80*/  IMAD.WIDE R22, R17, 0x40, R130 ;  /* 0x0000004011167825 */ /* 0x002fe200078e0282 */
[----:B------:R-:W1:Y:S01]  /*1a90*/  LDC.64 R136, c[0x0][0x250] ;  /* 0x00009400ff887b82 */ /* 0x000e620000000a00 */
[----:B------:R-:W-:-:S02]  /*1aa0*/  SHF.L.U64.HI R162, R144, 0x4, R145 ;  /* 0x0000000490a27819 */ /* 0x000fc40000010291 */
[C---:B--2---:R-:W-:Y:S01]  /*1ab0*/  @P0 IMAD.WIDE.U32 R16, R12.reuse, R2, RZ ;  /* 0x000000020c100225 */ /* 0x044fe200078e00ff */
[--C-:B------:R-:W-:Y:S02]  /*1ac0*/  LOP3.LUT R14, R117, 0x38, R100.reuse, 0xf8, !PT ;  /* 0x00000038750e7812 */ /* 0x100fe400078ef864 */
[----:B------:R-:W-:Y:S01]  /*1ad0*/  SHF.R.U32.HI R117, RZ, 0x3, R117 ;  /* 0x00000003ff757819 */ /* 0x000fe20000011675 */
[----:B------:R-:W-:Y:S01]  /*1ae0*/  @P0 IMAD R17, R12, R3, R17 ;  /* 0x000000030c110224 */ /* 0x000fe200078e0211 */
[----:B------:R-:W-:Y:S01]  /*1af0*/  @P0 MOV R12, R16 ;  /* 0x00000010000c0202 */ /* 0x000fe20000000f00 */
[----:B------:R-:W-:Y:S01]  /*1b00*/  IMAD.SHL.U32 R60, R60, 0x4, RZ ;  /* 0x000000043c3c7824 */ /* 0x000fe200078e00ff */
[----:B------:R-:W-:Y:S01]  /*1b10*/  SHF.R.S32.HI R101, RZ, 0x1f, R100 ;  /* 0x0000001fff657819 */ /* 0x000fe20000011464 */
[----:B------:R-:W-:Y:S01]  /*1b20*/  IMAD R127, R130, R145, R127 ;  /* 0x00000091827f7224 */ /* 0x000fe200078e027f */
[----:B------:R-:W-:Y:S02]  /*1b30*/  LOP3.LUT R117, R14, R117, RZ, 0x3c, !PT ;  /* 0x000000750e757212 */ /* 0x000fe400078e3cff */
[----:B------:R-:W-:Y:S01]  /*1b40*/  LEA.HI R14, R55, R8, RZ, 0x6 ;  /* 0x00000008370e7211 */ /* 0x000fe200078f30ff */
[----:B----4-:R-:W-:Y:S01]  /*1b50*/  @!P0 IMAD R16, R9, R10, RZ ;  /* 0x0000000a09108224 */ /* 0x010fe200078e02ff */
[----:B------:R-:W-:Y:S01]  /*1b60*/  LEA.HI R55, R55, R8, RZ, 0x4 ;  /* 0x0000000837377211 */ /* 0x000fe200078f20ff */
[----:B------:R-:W-:Y:S01]  /*1b70*/  @!P0 IMAD.WIDE.U32 R26, R165, R10, RZ ;  /* 0x0000000aa51a8225 */ /* 0x000fe200078e00ff */
[----:B---3--:R-:W-:-:S02]  /*1b80*/  LEA.HI R62, R62, R62, RZ, 0x1 ;  /* 0x0000003e3e3e7211 */ /* 0x008fc400078f08ff */
[----:B------:R-:W-:Y:S01]  /*1b90*/  LOP3.LUT R25, R55, 0xfffffff0, RZ, 0xc0, !PT ;  /* 0xfffffff037197812 */ /* 0x000fe200078ec0ff */
[----:B------:R-:W-:Y:S01]  /*1ba0*/  @!P0 IMAD R11, R165, R11, R16 ;  /* 0x0000000ba50b8224 */ /* 0x000fe200078e0210 */
[----:B------:R-:W-:Y:S01]  /*1bb0*/  SHF.R.S32.HI R63, RZ, 0x1, R62 ;  /* 0x00000001ff3f7819 */ /* 0x000fe2000001143e */
[----:B------:R-:W-:Y:S01]  /*1bc0*/  @!P0 IMAD.MOV.U32 R12, RZ, RZ, R26 ;  /* 0x000000ffff0c8224 */ /* 0x000fe200078e001a */
[----:B-1----:R-:W-:Y:S01]  /*1bd0*/  SHF.L.U64.HI R160, R136, 0x4, R137 ;  /* 0x0000000488a07819 */ /* 0x002fe20000010289 */
        /* <DEDUP_REMOVED lines=9> */
[----:B------:R-:W-:Y:S01]  /*1c70*/  IADD3 R120, P0, R130, R19, RZ ;  /* 0x0000001382787210 */ /* 0x000fe20007f1e0ff */
[----:B------:R-:W-:Y:S01]  /*1c80*/  IMAD.X R17, R101, 0x1, R17, P1 ;  /* 0x0000000165117824 */ /* 0x000fe200008e0611 */
[----:B------:R-:W-:Y:S01]  /*1c90*/  LEA.HI R56, R11, R8, RZ, 0x3 ;  /* 0x000000080b387211 */ /* 0x000fe200078f18ff */
[----:B------:R-:W-:Y:S01]  /*1ca0*/  IMAD R3, R4, UR5, R3 ;  /* 0x0000000504037c24 */ /* 0x000fe2000f8e0203 */
[----:B------:R-:W-:Y:S01]  /*1cb0*/  IADD3.X R15, R131, R15, RZ, P0, !PT ;  /* 0x0000000f830f7210 */ /* 0x000fe200007fe4ff */
[----:B------:R-:W-:Y:S01]  /*1cc0*/  IMAD.WIDE.U32 R16, R22, R2, R16 ;  /* 0x0000000216107225 */ /* 0x000fe200078e0010 */
[----:B------:R-:W-:-:S02]  /*1cd0*/  IADD3 R124, P0, R100, R0, RZ ;  /* 0x00000000647c7210 */ /* 0x000fc40007f1e0ff */
[----:B------:R-:W-:Y:S01]  /*1ce0*/  LOP3.LUT R11, R56, 0xfffffff8, RZ, 0xc0, !PT ;  /* 0xfffffff8380b7812 */ /* 0x000fe200078ec0ff */
[----:B------:R-:W-:Y:S01]  /*1cf0*/  IMAD.WIDE.U32 R20, R4, UR4, R20 ;  /* 0x0000000404147c25 */ /* 0x000fe2000f8e0014 */
[----:B------:R-:W-:Y:S01]  /*1d00*/  ULDC.64 UR4, c[0x0][0x258] ;  /* 0x0000960000047ab9 */ /* 0x000fe20000000a00 */
[----:B------:R-:W-:Y:S02]  /*1d10*/  SHF.L.U32 R161, R136, 0x4, RZ ;  /* 0x0000000488a17819 */ /* 0x000fe400000006ff */
[----:B------:R-:W-:Y:S01]  /*1d20*/  IMAD.X R125, R101, 0x1, R13, P0 ;  /* 0x00000001657d7824 */ /* 0x000fe200000e060d */
[----:B------:R-:W-:Y:S01]  /*1d30*/  ISETP.GT.AND P0, PT, R52, R64, PT ;  /* 0x000000403400720c */ /* 0x000fe20003f04270 */
[----:B------:R-:W-:Y:S01]  /*1d40*/  IMAD.IADD R17, R17, 0x1, R10 ;  /* 0x0000000111117824 */ /* 0x000fe200078e020a */
[----:B------:R-:W-:Y:S01]  /*1d50*/  SHF.R.S32.HI R55, RZ, 0x4, R55 ;  /* 0x00000004ff377819 */ /* 0x000fe20000011437 */
[----:B------:R-:W-:Y:S02]  /*1d60*/  IMAD R15, R15, R136, RZ ;  /* 0x000000880f0f7224 */ /* 0x000fe400078e02ff */
[----:B------:R-:W-:-:S02]  /*1d70*/  IMAD R135, R129, UR4, RZ ;  /* 0x0000000481877c24 */ /* 0x000fc4000f8e02ff */
[----:B------:R-:W-:Y:S02]  /*1d80*/  IMAD R61, R130, R63, R60 ;  /* 0x0000003f823d7224 */ /* 0x000fe400078e023c */
[----:B------:R-:W-:Y:S02]  /*1d90*/  IMAD.IADD R21, R21, 0x1, R3 ;  /* 0x0000000115157824 */ /* 0x000fe400078e0203 */
[----:B------:R-:W-:Y:S01]  /*1da0*/  IMAD.SHL.U32 R14, R14, 0x8, RZ ;  /* 0x000000080e0e7824 */ /* 0x000fe200078e00ff */
[----:B------:R-:W-:Y:S01]  /*1db0*/  SHF.R.S32.HI R59, RZ, 0x1f, R61 ;  /* 0x0000001fff3b7819 */ /* 0x000fe2000001143d */
[----:B------:R-:W-:Y:S02]  /*1dc0*/  IMAD R123, R120, R137, R15 ;  /* 0x00000089787b7224 */ /* 0x000fe400078e020f */
[C---:B------:R-:W-:Y:S01]  /*1dd0*/  IMAD R135, R128.reuse, UR5, R135 ;  /* 0x0000000580877c24 */ /* 0x040fe2000f8e0287 */
[----:B------:R-:W-:Y:S01]  /*1de0*/  LOP3.LUT R117, R117, 0xfffffe00, R14, 0xf8, !PT ;  /* 0xfffffe0075757812 */ /* 0x000fe200078ef80e */
[----:B------:R-:W-:-:S04]  /*1df0*/  IMAD.WIDE.U32 R132, R128, UR4, R16 ;  /* 0x0000000480847c25 */ /* 0x000fc8000f8e0010 */
[----:B------:R-:W-:Y:S01]  /*1e00*/  IMAD.IADD R60, R60, 0x1, R61 ;  /* 0x000000013c3c7824 */ /* 0x000fe200078e023d */
[----:B------:R-:W-:Y:S01]  /*1e10*/  IADD3 R135, R133, R135, RZ ;  /* 0x0000008785877210 */ /* 0x000fe20007ffe0ff */
[----:B------:R-:W-:-:S03]  /*1e20*/  IMAD.WIDE.U32 R120, R120, R136, R20 ;  /* 0x0000008878787225 */ /* 0x000fc600078e0014 */
[----:B------:R-:W-:Y:S01]  /*1e30*/  SHF.R.S32.HI R58, RZ, 0x1f, R60 ;  /* 0x0000001fff3a7819 */ /* 0x000fe2000001143c */
        /* <DEDUP_REMOVED lines=167> */
.L_x_7693:
        /* <DEDUP_REMOVED lines=138> */
.L_x_7643:
[----:B------:R-:W-:Y:S05]  /*3150*/  BSYNC B0 ;  /* 0x0000000000007941 */ /* 0x000fea0003800000 */
.L_x_7642:
        /* <DEDUP_REMOVED lines=57> */
.L_x_7645:
[----:B------:R-:W-:Y:S05]  /*34f0*/  BSYNC B0 ;  /* 0x0000000000007941 */ /* 0x000fea0003800000 */
.L_x_7644:
        /* <DEDUP_REMOVED lines=57> */
.L_x_7647:
[----:B------:R-:W-:Y:S05]  /*3890*/  BSYNC B0 ;  /* 0x0000000000007941 */ /* 0x000fea0003800000 */
.L_x_7646:
        /* <DEDUP_REMOVED lines=62> */
.L_x_7649:
[----:B------:R-:W-:Y:S05]  /*3c80*/  BSYNC B0 ;  /* 0x0000000000007941 */ /* 0x000fea0003800000 */
.L_x_7648:
        /* <DEDUP_REMOVED lines=59> */
.L_x_7651:
[----:B------:R-:W-:Y:S05]  /*4040*/  BSYNC B0 ;  /* 0x0000000000007941 */ /* 0x000fea0003800000 */
.L_x_7650:
        /* <DEDUP_REMOVED lines=62> */
.L_x_7653:
[----:B------:R-:W-:Y:S05]  /*4430*/  BSYNC B0 ;  /* 0x0000000000007941 */ /* 0x000fea0003800000 */
.L_x_7652:
        /* <DEDUP_REMOVED lines=62> */
.L_x_7655:
[----:B------:R-:W-:Y:S05]  /*4820*/  BSYNC B0 ;  /* 0x0000000000007941 */ /* 0x000fea0003800000 */
.L_x_7654:
        /* <DEDUP_REMOVED lines=64> */
.L_x_7657:
[----:B------:R-:W-:Y:S05]  /*4c30*/  BSYNC B0 ;  /* 0x0000000000007941 */ /* 0x000fea0003800000 */
.L_x_7656:
[C---:B------:R-:W-:Y:S01]  /*4c40*/  LEA R46, P1, R29.reuse, R44, 0x1 ;  /* 0x0000002c1d2e7211 */ /* 0x040fe200078208ff */
[----:B------:R-:W-:Y:S01]  /*4c50*/  IMAD.MOV.U32 R8, RZ, RZ, R10 ;  /* 0x000000ffff087224 */ /* 0x000fe200078e000a */
[----:B------:R-:W-:Y:S02]  /*4c60*/  UMOV UR4, UR30 ;  /* 0x0000001e00047c82 */ /* 0x000fe40008000000 */
[C---:B------:R-:W-:Y:S02]  /*4c70*/  LEA.HI.X.SX32 R45, R29.reuse, R45, 0x1, P1 ;  /* 0x0000002d1d2d7211 */ /* 0x040fe400008f0eff */
[C---:B------:R-:W-:Y:S04]  /*4c80*/  LEA R10, P0, R29.reuse, R8, 0x1 ;  /* 0x000000081d0a7211 */ /* 0x040fe800078008ff */
[----:B------:R-:W-:Y:S01]  /*4c90*/  LEA.HI.X.SX32 R9, R29, R9, 0x1, P0 ;  /* 0x000000091d097211 */ /* 0x000fe200000f0eff */
[----:B------:R-:W-:Y:S08]  /*4ca0*/  BRA `(.L_x_7658) ;  /* 0x0000003400007947 */ /* 0x000ff00003800000 */
.L_x_7641:
        /* <DEDUP_REMOVED lines=86> */
.L_x_7662:
[----:B------:R-:W-:Y:S05]  /*5210*/  BSYNC B0 ;  /* 0x0000000000007941 */ /* 0x000fea0003800000 */
.L_x_7661:
[----:B-----5:R2:W-:Y:S02]  /*5220*/  STG.E.128 desc[UR6][R80.64], R40 ;  /* 0x0000002850007986 */ /* 0x0205e4000c101d06 */
.L_x_7660:
[----:B------:R-:W-:Y:S05]  /*5230*/  BSYNC B1 ;  /* 0x0000000000017941 */ /* 0x000fea0003800000 */
.L_x_7659:
        /* <DEDUP_REMOVED lines=91> */
.L_x_7666:
[----:B------:R-:W-:Y:S05]  /*57f0*/  BSYNC B0 ;  /* 0x0000000000007941 */ /* 0x000fea0003800000 */
.L_x_7665:
[----:B-----5:R4:W-:Y:S02]  /*5800*/  STG.E.128 desc[UR6][R150.64], R40 ;  /* 0x0000002896007986 */ /* 0x0209e4000c101d06 */
.L_x_7664:
[----:B------:R-:W-:Y:S05]  /*5810*/  BSYNC B1 ;  /* 0x0000000000017941 */ /* 0x000fea0003800000 */
.L_x_7663:
        /* <DEDUP_REMOVED lines=91> */
.L_x_7670:
[----:B------:R-:W-:Y:S05]  /*5dd0*/  BSYNC B0 ;  /* 0x0000000000007941 */ /* 0x000fea0003800000 */
.L_x_7669:
[----:B-----5:R3:W-:Y:S02]  /*5de0*/  STG.E.128 desc[UR6][R150.64], R40 ;  /* 0x0000002896007986 */ /* 0x0207e4000c101d06 */
.L_x_7668:
[----:B------:R-:W-:Y:S05]  /*5df0*/  BSYNC B1 ;  /* 0x0000000000017941 */ /* 0x000fea0003800000 */
.L_x_7667:
        /* <DEDUP_REMOVED lines=94> */
.L_x_7674:
[----:B------:R-:W-:Y:S05]  /*63e0*/  BSYNC B0 ;  /* 0x0000000000007941 */ /* 0x000fea0003800000 */
.L_x_7673:
[----:B-----5:R2:W-:Y:S02]  /*63f0*/  STG.E.128 desc[UR6][R150.64], R40 ;  /* 0x0000002896007986 */ /* 0x0205e4000c101d06 */
.L_x_7672:
[----:B------:R-:W-:Y:S05]  /*6400*/  BSYNC B1 ;  /* 0x0000000000017941 */ /* 0x000fea0003800000 */
.L_x_7671:
[----:B------:R-:W-:Y:S01]  /*6410*/  ISETP.NE.AND P0, PT, R148, RZ, PT ;  /* 0x000000ff9400720c */ /* 0x000fe20003f05270 */
[----:B------:R-:W-:Y:S11]  /*6420*/  BSSY B1, `(.L_x_7675) ;  /* 0x000005d000017945 */ /* 0x000ff60003800000 */
[----:B------:R-:W-:Y:S01]  /*6430*/  @!UPT UIADD3 URZ, URZ, URZ, URZ ;  /* 0x0000003f3f3ff290 */ /* 0x000fe2000fffe03f */
[----:B------:R-:W-:Y:S05]  /*6440*/  @P0 BRA `(.L_x_7676) ;  /* 0x0000000400680947 */ /* 0x000fea0003800000 */
[----:B--234-:R-:W-:Y:S01]  /*6450*/  LEA R150, P0, R70, R86, 0x1 ;  /* 0x0000005646967211 */ /* 0x01cfe200078008ff */
[----:B------:R-:W-:Y:S01]  /*6460*/  BSSY B0, `(.L_x_7677) ;  /* 0x0000057000007945 */ /* 0x000fe20003800000 */
[----:B------:R-:W-:Y:S02]  /*6470*/  ISETP.GE.AND P1, PT, R100, UR4, PT ;  /* 0x0000000464007c0c */ /* 0x000fe4000bf26270 */
[----:B------:R-:W-:Y:S02]  /*6480*/  LEA.HI.X R151, R70, R87, R69, 0x1, P0 ;  /* 0x0000005746977211 */ /* 0x000fe400000f0c45 */
[C---:B------:R-:W-:Y:S03]  /*6490*/  LEA R152, P0, R146.reuse, R80, 0x1 ;  /* 0x0000005092987211 */ /* 0x040fe600078008ff */
        /* <DEDUP_REMOVED lines=83> */
.L_x_7678:
[----:B------:R-:W-:Y:S05]  /*69d0*/  BSYNC B0 ;  /* 0x0000000000007941 */ /* 0x000fea0003800000 */
.L_x_7677:
[----:B-----5:R3:W-:Y:S02]  /*69e0*/  STG.E.128 desc[UR6][R152.64], R40 ;  /* 0x0000002898007986 */ /* 0x0207e4000c101d06 */
.L_x_7676:
[----:B------:R-:W-:Y:S05]  /*69f0*/  BSYNC B1 ;  /* 0x0000000000017941 */ /* 0x000fea0003800000 */
.L_x_7675:
[----:B------:R-:W-:Y:S04]  /*6a00*/  BSSY B1, `(.L_x_7679) ;  /* 0x0000060000017945 */ /* 0x000fe80003800000 */
[----:B------:R-:W-:Y:S05]  /*6a10*/  @P4 BRA `(.L_x_7680) ;  /* 0x0000000400784947 */ /* 0x000fea0003800000 */
[----:B------:R-:W2:Y:S01]  /*6a20*/  LDC.64 R2, c[0x0][0x338] ;  /* 0x0000ce00ff027b82 */ /* 0x000ea20000000a00 */
[----:B------:R-:W-:Y:S01]  /*6a30*/  ISETP.GE.AND P0, PT, R100, UR4, PT ;  /* 0x0000000464007c0c */ /* 0x000fe2000bf06270 */
[----:B------:R-:W-:Y:S01]  /*6a40*/  BSSY B0, `(.L_x_7681) ;  /* 0x000005a000007945 */ /* 0x000fe20003800000 */
[----:B--234-:R-:W-:Y:S04]  /*6a50*/  IMAD.WIDE.U32 R150, R2, 0xa0, R86 ;  /* 0x000000a002967825 */ /* 0x01cfe800078e0056 */
[----:B------:R-:W-:Y:S05]  /*6a60*/  IMAD R3, R3, 0xa0, RZ ;  /* 0x000000a003037824 */ /* 0x000fea00078e02ff */
[----:B------:R-:W-:Y:S02]  /*6a70*/  IADD3 R151, R151, R3, RZ ;  /* 0x0000000397977210 */ /* 0x000fe40007ffe0ff */
[----:B------:R-:W2:Y:S03]  /*6a80*/  LDC.64 R2, c[0x0][0x248] ;  /* 0x00009200ff027b82 */ /* 0x000ea60000000a00 */
[----:B------:R3:W5:Y:S01]  /*6a90*/  LDG.E.128 R40, desc[UR6][R150.64] ;  /* 0x0000000696287981 */ /* 0x000762000c1e1d00 */
        /* <DEDUP_REMOVED lines=84> */
.L_x_7682:
[----:B------:R-:W-:Y:S05]  /*6fe0*/  BSYNC B0 ;  /* 0x0000000000007941 */ /* 0x000fea0003800000 */
.L_x_7681:
[----:B-----5:R2:W-:Y:S02]  /*6ff0*/  STG.E.128 desc[UR6][R152.64], R40 ;  /* 0x0000002898007986 */ /* 0x0205e4000c101d06 */
.L_x_7680:
[----:B------:R-:W-:Y:S05]  /*7000*/  BSYNC B1 ;  /* 0x0000000000017941 */ /* 0x000fea0003800000 */
.L_x_7679:
        /* <DEDUP_REMOVED lines=94> */
.L_x_7686:
[----:B------:R-:W-:Y:S05]  /*75f0*/  BSYNC B0 ;  /* 0x0000000000007941 */ /* 0x000fea0003800000 */
.L_x_7685:
[----:B-----5:R2:W-:Y:S02]  /*7600*/  STG.E.128 desc[UR6][R152.64], R40 ;  /* 0x0000002898007986 */ /* 0x0205e4000c101d06 */
.L_x_7684:
[----:B------:R-:W-:Y:S05]  /*7610*/  BSYNC B1 ;  /* 0x0000000000017941 */ /* 0x000fea0003800000 */
.L_x_7683:
[----:B------:R-:W-:Y:S01]  /*7620*/  ISETP.NE.AND P0, PT, R119, RZ, PT ;  /* 0x000000ff7700720c */ /* 0x000fe20003f05270 */
[----:B------:R-:W-:Y:S11]  /*7630*/  BSSY B1, `(.L_x_7687) ;  /* 0x0000060000017945 */ /* 0x000ff60003800000 */
[----:B------:R-:W-:Y:S01]  /*7640*/  @!UPT UIADD3 URZ, URZ, URZ, URZ ;  /* 0x0000003f3f3ff290 */ /* 0x000fe2000fffe03f */
        /* <DEDUP_REMOVED lines=92> */
.L_x_7690:
[----:B------:R-:W-:Y:S05]  /*7c10*/  BSYNC B0 ;  /* 0x0000000000007941 */ /* 0x000fea0003800000 */
.L_x_7689:
[----:B-----5:R1:W-:Y:S02]  /*7c20*/  STG.E.128 desc[UR6][R152.64], R40 ;  /* 0x0000002898007986 */ /* 0x0203e4000c101d06 */
.L_x_7688:
[----:B------:R-:W-:Y:S05]  /*7c30*/  BSYNC B1 ;  /* 0x0000000000017941 */ /* 0x000fea0003800000 */
.L_x_7687:
        /* <DEDUP_REMOVED lines=8> */
.L_x_7640:
        /* <DEDUP_REMOVED lines=63> */
.L_x_7658:
        /* <DEDUP_REMOVED lines=84> */
.L_x_7691:
        /* <DEDUP_REMOVED lines=8> */
.L_x_7692:
[----:B------:R-:W-:Y:S04]  /*8670*/  IADD3 R11, R11, -0x1, RZ ;  /* 0xffffffff0b0b7810 */ /* 0x000fe80007ffe0ff */
[----:B------:R-:W-:Y:S11]  /*8680*/  ISETP.GT.AND P0, PT, R11, R64, PT ;  /* 0x000000400b00720c */ /* 0x000ff60003f04270 */
[----:B------:R-:W-:Y:S02]  /*8690*/  @!UPT UIADD3 URZ, URZ, URZ, URZ ;  /* 0x0000003f3f3ff290 */ /* 0x000fe4000fffe03f */
[----:B------:R-:W-:Y:S05]  /*86a0*/  @P0 BRA `(.L_x_7693) ;  /* 0xffffffa000800947 */ /* 0x000fea000383ffff */
.L_x_7639:
        /* <DEDUP_REMOVED lines=11> */
[----:B------:R-:W-:-:S06]  /*8760*/  ULDC.64 UR8, c[0x0][0x210] ;  /* 0x0000840000087ab9 */ /* 0x000fcc0000000a00 */
[----:B---3--:R-:W3:Y:S01]  /*8770*/  LDC.64 R4, c[0x0][0x240] ;  /* 0x00009000ff047b82 */ /* 0x008ee20000000a00 */
[----:B-1----:R-:W-:-:S04]  /*8780*/  ISETP.NE.U32.AND P0, PT, R2, RZ, PT ;  /* 0x000000ff0200720c */ /* 0x002fc80003f05070 */
[----:B------:R-:W-:-:S13]  /*8790*/  ISETP.NE.AND.EX P0, PT, R3, RZ, PT, P0 ;  /* 0x000000ff0300720c */ /* 0x000fda0003f05300 */
[----:B------:R-:W1:Y:S02]  /*87a0*/  @P0 LDC.64 R10, c[0x0][0x300] ;  /* 0x0000c000ff0a0b82 */ /* 0x000e640000000a00 */
[----:B-1----:R-:W-:-:S05]  /*87b0*/  @P0 IMAD.WIDE R10, R165, 0x4, R10 ;  /* 0x00000004a50a0825 */ /* 0x002fca00078e020a */
[----:B------:R-:W5:Y:S01]  /*87c0*/  @P0 LDG.E R8, desc[UR6][R10.64] ;  /* 0x000000060a080981 */ /* 0x000f62000c1e1900 */
[C---:B--2-4-:R-:W-:Y:S01]  /*87d0*/  LEA R14, P0, R132.reuse, UR8, 0x1 ;  /* 0x00000008840e7c11 */ /* 0x054fe2000f8008ff */
[----:B------:R-:W-:Y:S01]  /*87e0*/  IMAD.MOV.U32 R134, RZ, RZ, R132 ;  /* 0x000000ffff867224 */ /* 0x000fe200078e0084 */
[----:B------:R-:W-:Y:S01]  /*87f0*/  ULDC.U8 UR10, c[0x0][0x3c3] ;  /* 0x0000f0c0000a7ab9 */ /* 0x000fe20000000000 */
[----:B------:R-:W1:Y:S01]  /*8800*/  S2R R3, SR_CTAID.X ;  /* 0x0000000000037919 */ /* 0x000e620000002500 */
[--C-:B------:R-:W-:Y:S01]  /*8810*/  LEA.HI.X R15, R132, UR9, R135.reuse, 0x1, P0 ;  /* 0x00000009840f7c11 */ /* 0x100fe200080f0c87 */
[C---:B---3--:R-:W-:Y:S01]  /*8820*/  IMAD.WIDE.U32 R12, R4.reuse, 0x30, R134 ;  /* 0x00000030040c7825 */ /* 0x048fe200078e0086 */
[CC--:B------:R-:W-:Y:S02]  /*8830*/  LEA R0, P3, R4.reuse, R132.reuse, 0x4 ;  /* 0x0000008404007211 */ /* 0x0c0fe400078620ff */
[C---:B------:R-:W-:Y:S01]  /*8840*/  LEA R6, P2, R4.reuse, R132, 0x5 ;  /* 0x0000008404067211 */ /* 0x040fe200078428ff */
[----:B------:R-:W-:Y:S01]  /*8850*/  IMAD R9, R5, 0x30, RZ ;  /* 0x0000003005097824 */ /* 0x000fe200078e02ff */
[CCC-:B------:R-:W-:Y:S01]  /*8860*/  LEA.HI.X R7, R4.reuse, R135.reuse, R5.reuse, 0x4, P3 ;  /* 0x0000008704077211 */ /* 0x1c0fe200018f2405 */
[----:B------:R-:W-:Y:S01]  /*8870*/  IMAD.SHL.U32 R27, R63, 0x10, RZ ;  /* 0x000000103f1b7824 */ /* 0x000fe200078e00ff */
[----:B------:R-:W-:Y:S01]  /*8880*/  LEA.HI.X R5, R4, R135, R5, 0x5, P2 ;  /* 0x0000008704057211 */ /* 0x000fe200010f2c05 */
[----:B------:R-:W-:Y:S01]  /*8890*/  IMAD.IADD R9, R13, 0x1, R9 ;  /* 0x000000010d097824 */ /* 0x000fe200078e0209 */
[----:B------:R-:W-:-:S04]  /*88a0*/  LEA R36, P2, R0, UR8, 0x1 ;  /* 0x0000000800247c11 */ /* 0x000fc8000f8408ff */
[----:B------:R-:W-:Y:S01]  /*88b0*/  LEA.HI.X R37, R0, UR9, R7, 0x1, P2 ;  /* 0x0000000900257c11 */ /* 0x000fe200090f0c07 */
[----:B-1----:R-:W-:-:S04]  /*88c0*/  IMAD R57, R3, 0x40, R57 ;  /* 0x0000004003397824 */ /* 0x002fc800078e0239 */
[----:B-----5:R-:W-:-:S04]  /*88d0*/  IMAD.IADD R8, R57, 0x1, R8 ;  /* 0x0000000139087824 */ /* 0x020fc800078e0208 */
[----:B------:R-:W-:-:S05]  /*88e0*/  IMAD R8, R63, R8, RZ ;  /* 0x000000083f087224 */ /* 0x000fca00078e02ff */
[-C--:B------:R-:W-:Y:S02]  /*88f0*/  IADD3 R16, P1, R61, R8.reuse, RZ ;  /* 0x000000083d107210 */ /* 0x080fe40007f3e0ff */
[----:B------:R-:W-:Y:S02]  /*8900*/  IADD3 R2, P0, R60, R8, RZ ;  /* 0x000000083c027210 */ /* 0x000fe40007f1e0ff */
[----:B------:R-:W-:-:S05]  /*8910*/  SHF.R.S32.HI R8, RZ, 0x1f, R8 ;  /* 0x0000001fff087819 */ /* 0x000fca0000011408 */
[--C-:B------:R-:W-:Y:S01]  /*8920*/  IMAD.X R11, R59, 0x1, R8.reuse, P1 ;  /* 0x000000013b0b7824 */ /* 0x100fe200008e0608 */
[----:B------:R-:W-:Y:S01]  /*8930*/  LEA R28, P1, R6, UR8, 0x1 ;  /* 0x00000008061c7c11 */ /* 0x000fe2000f8208ff */
[----:B------:R-:W-:Y:S01]  /*8940*/  IMAD.X R8, R58, 0x1, R8, P0 ;  /* 0x000000013a087824 */ /* 0x000fe200000e0608 */
[----:B------:R-:W-:Y:S02]  /*8950*/  LEA R24, P0, R12, UR8, 0x1 ;  /* 0x000000080c187c11 */ /* 0x000fe4000f8008ff */
[----:B------:R-:W-:Y:S02]  /*8960*/  LEA.HI.X R29, R6, UR9, R5, 0x1, P1 ;  /* 0x00000009061d7c11 */ /* 0x000fe400088f0c05 */
[----:B------:R-:W-:Y:S01]  /*8970*/  LEA.HI.X R25, R12, UR9, R9, 0x1, P0 ;  /* 0x000000090c197c11 */ /* 0x000fe200080f0c09 */
[----:B------:R-:W-:Y:S01]  /*8980*/  IMAD R9, R3, -0x40, R164 ;  /* 0xffffffc003097824 */ /* 0x000fe200078e02a4 */
[----:B------:R-:W-:-:S13]  /*8990*/  ISETP.NE.AND P0, PT, RZ, UR10, PT ;  /* 0x0000000aff007c0c */ /* 0x000fda000bf05270 */
        /* <DEDUP_REMOVED lines=25> */
[C---:B------:R-:W-:Y:S01]  /*8b30*/  IMAD.U32 R10, R12.reuse, 0x10000, RZ ;  /* 0x000100000c0a7824 */ /* 0x040fe200078e00ff */
[----:B------:R-:W-:Y:S02]  /*8b40*/  LOP3.LUT R0, R13, 0xffff0000, RZ, 0xc0, !PT ;  /* 0xffff00000d007812 */ /* 0x000fe400078ec0ff */
[----:B------:R-:W-:Y:S02]  /*8b50*/  LOP3.LUT R18, R12, 0xffff0000, RZ, 0xc0, !PT ;  /* 0xffff00000c127812 */ /* 0x000fe400078ec0ff */
[----:B------:R-:W-:-:S02]  /*8b60*/  SHF.L.U32 R17, R15, 0x10, RZ ;  /* 0x000000100f117819 */ /* 0x000fc400000006ff */
[----:B------:R-:W-:Y:S01]  /*8b70*/  LOP3.LUT R12, R15, 0xffff0000, RZ, 0xc0, !PT ;  /* 0xffff00000f0c7812 */ /* 0x000fe200078ec0ff */
[C---:B------:R-:W-:Y:S01]  /*8b80*/  IMAD.U32 R15, R14.reuse, 0x10000, RZ ;  /* 0x000100000e0f7824 */ /* 0x040fe200078e00ff */
        /* <DEDUP_REMOVED lines=9> */
[C---:B------:R-:W-:Y:S01]  /*8c20*/  FMUL.FTZ R23, R17.reuse, R14 ;  /* 0x0000000e11177220 */ /* 0x040fe20000410000 */
[----:B------:R-:W-:Y:S01]  /*8c30*/  FFMA.FTZ R0, R0, R21, R13 ;  /* 0x0000001500007223 */ /* 0x000fe2000001000d */
[----:B------:R-:W-:Y:S01]  /*8c40*/  SHF.L.U32 R13, R4, 0x10, RZ ;  /* 0x00000010040d7819 */ /* 0x000fe200000006ff */
[----:B------:R-:W-:Y:S01]  /*8c50*/  FFMA.FTZ R26, R17, R20, -R26 ;  /* 0x00000014111a7223 */ /* 0x000fe2000001081a */
[----:B------:R-:W-:Y:S01]  /*8c60*/  SHF.L.U32 R17, R6, 0x10, RZ ;  /* 0x0000001006117819 */ /* 0x000fe200000006ff */
[----:B------:R-:W-:-:S02]  /*8c70*/  IMAD.U32 R4, R7, 0x10000, RZ ;  /* 0x0001000007047824 */ /* 0x000fc400078e00ff */
[----:B------:R-:W-:Y:S01]  /*8c80*/  FMUL.FTZ R6, R22, R5 ;  /* 0x0000000516067220 */ /* 0x000fe20000410000 */
[-C--:B------:R-:W-:Y:S01]  /*8c90*/  FMUL.FTZ R7, R18, R13.reuse ;  /* 0x0000000d12077220 */ /* 0x080fe20000410000 */
[----:B------:R-:W-:Y:S01]  /*8ca0*/  FMUL.FTZ R13, R10, R13 ;  /* 0x0000000d0a0d7220 */ /* 0x000fe20000410000 */
[C---:B------:R-:W-:Y:S01]  /*8cb0*/  FMUL.FTZ R5, R15.reuse, R5 ;  /* 0x000000050f057220 */ /* 0x040fe20000410000 */
        /* <DEDUP_REMOVED lines=10> */
.L_x_7700:
[----:B------:R-:W-:Y:S05]  /*8d60*/  BSYNC B0 ;  /* 0x0000000000007941 */ /* 0x000fea0003800000 */
.L_x_7699:
[----:B-----5:R2:W-:Y:S02]  /*8d70*/  STS.128 [R171], R12 ;  /* 0x0000000cab007388 */ /* 0x0205e40000000c00 */
.L_x_7698:
[----:B------:R-:W-:Y:S05]  /*8d80*/  BSYNC B1 ;  /* 0x0000000000017941 */ /* 0x000fea0003800000 */
.L_x_7697:
        /* <DEDUP_REMOVED lines=22> */
[----:B------:R-:W-:-:S04]  /*8ef0*/  IADD3.X R7, R27, UR11, RZ, P1, !PT ;  /* 0x0000000b1b077c10 */ /* 0x000fc80008ffe4ff */
        /* <DEDUP_REMOVED lines=12> */
[C---:B------:R-:W-:Y:S02]  /*8fc0*/  LOP3.LUT R14, R5.reuse, 0xffff0000, RZ, 0xc0, !PT ;  /* 0xffff0000050e7812 */ /* 0x040fe400078ec0ff */
[----:B---3--:R-:W-:Y:S01]  /*8fd0*/  LOP3.LUT R23, R6, 0xffff0000, RZ, 0xc0, !PT ;  /* 0xffff000006177812 */ /* 0x008fe200078ec0ff */
[-C--:B------:R-:W-:Y:S01]  /*8fe0*/  FMUL.FTZ R21, R8, R15.reuse ;  /* 0x0000000f08157220 */ /* 0x080fe20000410000 */
[----:B------:R-:W-:Y:S01]  /*8ff0*/  FMUL.FTZ R15, R10, R15 ;  /* 0x0000000f0a0f7220 */ /* 0x000fe20000410000 */
[----:B------:R-:W-:Y:S01]  /*9000*/  SHF.L.U32 R5, R5, 0x10, RZ ;  /* 0x0000001005057819 */ /* 0x000fe200000006ff */
[-C--:B------:R-:W-:Y:S01]  /*9010*/  FMUL.FTZ R26, R12, R14.reuse ;  /* 0x0000000e0c1a7220 */ /* 0x080fe20000410000 */
[----:B------:R-:W-:Y:S01]  /*9020*/  LOP3.LUT R20, R7, 0xffff0000, RZ, 0xc0, !PT ;  /* 0xffff000007147812 */ /* 0x000fe200078ec0ff */
[----:B------:R-:W-:Y:S01]  /*9030*/  FMUL.FTZ R27, R17, R14 ;  /* 0x0000000e111b7220 */ /* 0x000fe20000410000 */
[-C--:B------:R-:W-:Y:S01]  /*9040*/  FFMA.FTZ R8, R8, R23.reuse, R15 ;  /* 0x0000001708087223 */ /* 0x080fe2000001000f */
[----:B------:R-:W-:Y:S01]  /*9050*/  FFMA.FTZ R21, R10, R23, -R21 ;  /* 0x000000170a157223 */ /* 0x000fe20000010815 */
[----:B------:R-:W-:Y:S01]  /*9060*/  SHF.L.U32 R7, R7, 0x10, RZ ;  /* 0x0000001007077819 */ /* 0x000fe200000006ff */
[-C--:B------:R-:W-:Y:S01]  /*9070*/  FMUL.FTZ R15, R22, R5.reuse ;  /* 0x00000005160f7220 */ /* 0x080fe20000410000 */
[-C--:B------:R-:W-:Y:S01]  /*9080*/  FFMA.FTZ R26, R17, R20.reuse, -R26 ;  /* 0x00000014111a7223 */ /* 0x080fe2000001081a */
[----:B------:R-:W-:Y:S01]  /*9090*/  FFMA.FTZ R27, R12, R20, R27 ;  /* 0x000000140c1b7223 */ /* 0x000fe2000001001b */
[----:B------:R-:W-:Y:S01]  /*90a0*/  FMUL.FTZ R10, R19, R4 ;  /* 0x00000004130a7220 */ /* 0x000fe20000410000 */
[----:B------:R-:W-:Y:S01]  /*90b0*/  FMUL.FTZ R5, R18, R5 ;  /* 0x0000000512057220 */ /* 0x000fe20000410000 */
[----:B------:R-:W-:-:S02]  /*90c0*/  IMAD.U32 R6, R6, 0x10000, RZ ;  /* 0x0001000006067824 */ /* 0x000fc400078e00ff */
[C---:B------:R-:W-:Y:S01]  /*90d0*/  FMUL.FTZ R4, R13.reuse, R4 ;  /* 0x000000040d047220 */ /* 0x040fe20000410000 */
[-C--:B------:R-:W-:Y:S01]  /*90e0*/  FFMA.FTZ R15, R18, R7.reuse, -R15 ;  /* 0x00000007120f7223 */ /* 0x080fe2000001080f */
[----:B------:R-:W-:Y:S01]  /*90f0*/  FFMA.FTZ R22, R22, R7, R5 ;  /* 0x0000000716167223 */ /* 0x000fe20000010005 */
[-C--:B------:R-:W-:Y:S01]  /*9100*/  FFMA.FTZ R10, R13, R6.reuse, -R10 ;  /* 0x000000060d0a7223 */ /* 0x080fe2000001080a */
[----:B------:R-:W-:Y:S01]  /*9110*/  FFMA.FTZ R19, R19, R6, R4 ;  /* 0x0000000613137223 */ /* 0x000fe20000010004 */
[----:B------:R-:W-:Y:S02]  /*9120*/  F2FP.BF16.F32.PACK_AB R26, R27, R26 ;  /* 0x0000001a1b1a723e */ /* 0x000fe400000010ff */
[----:B------:R-:W-:Y:S02]  /*9130*/  F2FP.BF16.F32.PACK_AB R14, R22, R15 ;  /* 0x0000000f160e723e */ /* 0x000fe400000010ff */
[----:B------:R-:W-:Y:S01]  /*9140*/  F2FP.BF16.F32.PACK_AB R13, R8, R21 ;  /* 0x00000015080d723e */ /* 0x000fe200000010ff */
[----:B------:R-:W-:Y:S01]  /*9150*/  IMAD.MOV.U32 R15, RZ, RZ, R26 ;  /* 0x000000ffff0f7224 */ /* 0x000fe200078e001a */
[----:B------:R-:W-:-:S02]  /*9160*/  F2FP.BF16.F32.PACK_AB R12, R19, R10 ;  /* 0x0000000a130c723e */ /* 0x000fc400000010ff */
.L_x_7704:
[----:B------:R-:W-:Y:S05]  /*9170*/  BSYNC B0 ;  /* 0x0000000000007941 */ /* 0x000fea0003800000 */
.L_x_7703:
[----:B-----5:R4:W-:Y:S02]  /*9180*/  STS.128 [R171+0x800], R12 ;  /* 0x0008000cab007388 */ /* 0x0209e40000000c00 */
.L_x_7702:
[----:B------:R-:W-:Y:S05]  /*9190*/  BSYNC B1 ;  /* 0x0000000000017941 */ /* 0x000fea0003800000 */
.L_x_7701:
        /* <DEDUP_REMOVED lines=26> */
[C---:B-----5:R-:W-:Y:S01]  /*9340*/  LOP3.LUT R8, R29.reuse, 0xffff0000, RZ, 0xc0, !PT ;  /* 0xffff00001d087812 */ /* 0x060fe200078ec0ff */
[----:B------:R-:W-:Y:S01]  /*9350*/  IMAD.U32 R18, R30, 0x10000, RZ ;  /* 0x000100001e127824 */ /* 0x000fe200078e00ff */
[----:B--2-4-:R-:W-:Y:S01]  /*9360*/  SHF.L.U32 R12, R29, 0x10, RZ ;  /* 0x000000101d0c7819 */ /* 0x014fe200000006ff */
        /* <DEDUP_REMOVED lines=11> */
[----:B------:R-:W-:Y:S01]  /*9420*/  FMUL.FTZ R15, R12, R15 ;  /* 0x0000000f0c0f7220 */ /* 0x000fe20000410000 */
[-C--:B------:R-:W-:Y:S01]  /*9430*/  FMUL.FTZ R22, R14, R20.reuse ;  /* 0x000000140e167220 */ /* 0x080fe20000410000 */
[----:B------:R-:W-:Y:S01]  /*9440*/  SHF.L.U32 R4, R4, 0x10, RZ ;  /* 0x0000001004047819 */ /* 0x000fe200000006ff */
[-C--:B------:R-:W-:Y:S01]  /*9450*/  FFMA.FTZ R19, R12, R23.reuse, -R19 ;  /* 0x000000170c137223 */ /* 0x080fe20000010813 */
[----:B------:R-:W-:Y:S01]  /*9460*/  FFMA.FTZ R8, R8, R23, R15 ;  /* 0x0000001708087223 */ /* 0x000fe2000001000f */
[C---:B------:R-:W-:Y:S01]  /*9470*/  FMUL.FTZ R27, R17.reuse, R20 ;  /* 0x00000014111b7220 */ /* 0x040fe20000410000 */
[----:B------:R-:W-:Y:S01]  /*9480*/  FFMA.FTZ R22, R17, R21, -R22 ;  /* 0x0000001511167223 */ /* 0x000fe20000010816 */
[----:B------:R-:W-:Y:S01]  /*9490*/  SHF.L.U32 R6, R6, 0x10, RZ ;  /* 0x0000001006067819 */ /* 0x000fe200000006ff */
[----:B------:R-:W-:Y:S01]  /*94a0*/  FMUL.FTZ R15, R30, R5 ;  /* 0x000000051e0f7220 */ /* 0x000fe20000410000 */
[----:B------:R-:W-:-:S02]  /*94b0*/  IMAD.U32 R7, R7, 0x10000, RZ ;  /* 0x0001000007077824 */ /* 0x000fc400078e00ff */
[-C--:B------:R-:W-:Y:S01]  /*94c0*/  FMUL.FTZ R12, R28, R4.reuse ;  /* 0x000000041c0c7220 */ /* 0x080fe20000410000 */
[C---:B------:R-:W-:Y:S01]  /*94d0*/  FMUL.FTZ R17, R13.reuse, R4 ;  /* 0x000000040d117220 */ /* 0x040fe20000410000 */
[----:B------:R-:W-:Y:S01]  /*94e0*/  FMUL.FTZ R5, R18, R5 ;  /* 0x0000000512057220 */ /* 0x000fe20000410000 */
        /* <DEDUP_REMOVED lines=9> */
.L_x_7708:
[----:B------:R-:W-:Y:S05]  /*9580*/  BSYNC B0 ;  /* 0x0000000000007941 */ /* 0x000fea0003800000 */
.L_x_7707:
[----:B-----5:R1:W-:Y:S02]  /*9590*/  STS.128 [R171+0x1000], R28 ;  /* 0x0010001cab007388 */ /* 0x0203e40000000c00 */
.L_x_7706:
[----:B------:R-:W-:Y:S05]  /*95a0*/  BSYNC B1 ;  /* 0x0000000000017941 */ /* 0x000fea0003800000 */
.L_x_7705:
        /* <DEDUP_REMOVED lines=24> */
[----:B------:R-:W2:Y:S01]  /*9730*/  LDG.E.64 R6, desc[UR6][R6.64] ;  /* 0x0000000606067981 */ /* 0x000ea2000c1e1b00 */
[C---:B-----5:R-:W-:Y:S01]  /*9740*/  SHF.L.U32 R8, R25.reuse, 0x10, RZ ;  /* 0x0000001019087819 */ /* 0x060fe200000006ff */
[----:B------:R-:W-:Y:S01]  /*9750*/  IMAD.U32 R9, R24, 0x10000, RZ ;  /* 0x0001000018097824 */ /* 0x000fe200078e00ff */
[----:B------:R-:W-:Y:S01]  /*9760*/  LOP3.LUT R2, R25, 0xffff0000, RZ, 0xc0, !PT ;  /* 0xffff000019027812 */ /* 0x000fe200078ec0ff */
[----:B------:R-:W-:Y:S01]  /*9770*/  IMAD.U32 R15, R26, 0x10000, RZ ;  /* 0x000100001a0f7824 */ /* 0x000fe200078e00ff */
[C---:B------:R-:W-:Y:S02]  /*9780*/  LOP3.LUT R13, R27.reuse, 0xffff0000, RZ, 0xc0, !PT ;  /* 0xffff00001b0d7812 */ /* 0x040fe400078ec0ff */
        /* <DEDUP_REMOVED lines=10> */
[CC--:B------:R-:W-:Y:S01]  /*9830*/  FMUL.FTZ R11, R13.reuse, R16.reuse ;  /* 0x000000100d0b7220 */ /* 0x0c0fe20000410000 */
        /* <DEDUP_REMOVED lines=20> */
.L_x_7711:
[----:B------:R-:W-:Y:S05]  /*9980*/  BSYNC B0 ;  /* 0x0000000000007941 */ /* 0x000fea0003800000 */
.L_x_7710:
[----:B-----5:R4:W-:Y:S01]  /*9990*/  STS.128 [R171+0x1800], R24 ;  /* 0x00180018ab007388 */ /* 0x0209e20000000c00 */
[----:B------:R-:W-:Y:S05]  /*99a0*/  BRA `(.L_x_7709) ;  /* 0x0000001c00747947 */ /* 0x000fea0003800000 */
.L_x_7696:
        /* <DEDUP_REMOVED lines=95> */
.L_x_7715:
[----:B------:R-:W-:Y:S05]  /*9fa0*/  BSYNC B0 ;  /* 0x0000000000007941 */ /* 0x000fea0003800000 */
.L_x_7714:
[----:B-----5:R3:W-:Y:S02]  /*9fb0*/  STS.128 [R171], R20 ;  /* 0x00000014ab007388 */ /* 0x0207e40000000c00 */
.L_x_7713:
[----:B------:R-:W-:Y:S05]  /*9fc0*/  BSYNC B1 ;  /* 0x0000000000017941 */ /* 0x000fea0003800000 */
.L_x_7712:
        /* <DEDUP_REMOVED lines=41> */
[----:B------:R-:W-:Y:S01]  /*a260*/  SHF.L.U32 R27, R22, 0x10, RZ ;  /* 0x00000010161b7819 */ /* 0x000fe200000006ff */
[C---:B------:R-:W-:Y:S01]  /*a270*/  IMAD.U32 R26, R20.reuse, 0x10000, RZ ;  /* 0x00010000141a7824 */ /* 0x040fe200078e00ff */
        /* <DEDUP_REMOVED lines=54> */
.L_x_7719:
[----:B------:R-:W-:Y:S05]  /*a5e0*/  BSYNC B0 ;  /* 0x0000000000007941 */ /* 0x000fea0003800000 */
.L_x_7718:
[----:B-----5:R1:W-:Y:S02]  /*a5f0*/  STS.128 [R171+0x800], R20 ;  /* 0x00080014ab007388 */ /* 0x0203e40000000c00 */
.L_x_7717:
[----:B------:R-:W-:Y:S05]  /*a600*/  BSYNC B1 ;  /* 0x0000000000017941 */ /* 0x000fea0003800000 */
.L_x_7716:
        /* <DEDUP_REMOVED lines=38> */
[C---:B-----5:R-:W-:Y:S01]  /*a870*/  IMAD.U32 R27, R20.reuse, 0x10000, RZ ;  /* 0x00010000141b7824 */ /* 0x060fe200078e00ff */
[----:B------:R-:W-:Y:S01]  /*a880*/  LOP3.LUT R26, R20, 0xffff0000, RZ, 0xc0, !PT ;  /* 0xffff0000141a7812 */ /* 0x000fe200078ec0ff */
[----:B------:R-:W-:Y:S01]  /*a890*/  IMAD.U32 R31, R23, 0x10000, RZ ;  /* 0x00010000171f7824 */ /* 0x000fe200078e00ff */
[C---:B------:R-:W-:Y:S02]  /*a8a0*/  LOP3.LUT R20, R21.reuse, 0xffff0000, RZ, 0xc0, !PT ;  /* 0xffff000015147812 */ /* 0x040fe400078ec0ff */
[----:B-1----:R-:W-:Y:S02]  /*a8b0*/  SHF.L.U32 R29, R21, 0x10, RZ ;  /* 0x00000010151d7819 */ /* 0x002fe400000006ff */
[----:B------:R-:W-:Y:S01]  /*a8c0*/  LOP3.LUT R21, R23, 0xffff0000, RZ, 0xc0, !PT ;  /* 0xffff000017157812 */ /* 0x000fe200078ec0ff */
[C---:B------:R-:W-:Y:S01]  /*a8d0*/  IMAD.U32 R28, R22.reuse, 0x10000, RZ ;  /* 0x00010000161c7824 */ /* 0x040fe200078e00ff */
[----:B------:R-:W-:-:S02]  /*a8e0*/  LOP3.LUT R22, R22, 0xffff0000, RZ, 0xc0, !PT ;  /* 0xffff000016167812 */ /* 0x000fc400078ec0ff */
[C---:B---3--:R-:W-:Y:S02]  /*a8f0*/  SHF.L.U32 R30, R4.reuse, 0x10, RZ ;  /* 0x00000010041e7819 */ /* 0x048fe400000006ff */
[----:B------:R-:W-:Y:S01]  /*a900*/  LOP3.LUT R23, R4, 0xffff0000, RZ, 0xc0, !PT ;  /* 0xffff000004177812 */ /* 0x000fe200078ec0ff */
[C---:B------:R-:W-:Y:S01]  /*a910*/  IMAD.U32 R4, R5.reuse, 0x10000, RZ ;  /* 0x0001000005047824 */ /* 0x040fe200078e00ff */
[----:B------:R-:W-:Y:S01]  /*a920*/  LOP3.LUT R33, R5, 0xffff0000, RZ, 0xc0, !PT ;  /* 0xffff000005217812 */ /* 0x000fe200078ec0ff */
[C---:B------:R-:W-:Y:S01]  /*a930*/  IMAD.U32 R5, R7.reuse, 0x10000, RZ ;  /* 0x0001000007057824 */ /* 0x040fe200078e00ff */
[----:B------:R-:W-:Y:S02]  /*a940*/  LOP3.LUT R34, R7, 0xffff0000, RZ, 0xc0, !PT ;  /* 0xffff000007227812 */ /* 0x000fe400078ec0ff */
[----:B------:R-:W-:Y:S01]  /*a950*/  SHF.L.U32 R32, R6, 0x10, RZ ;  /* 0x0000001006207819 */ /* 0x000fe200000006ff */
[C---:B--2---:R-:W-:Y:S01]  /*a960*/  IMAD.U32 R7, R13.reuse, 0x10000, RZ ;  /* 0x000100000d077824 */ /* 0x044fe200078e00ff */
[----:B------:R-:W-:-:S02]  /*a970*/  LOP3.LUT R36, R13, 0xffff0000, RZ, 0xc0, !PT ;  /* 0xffff00000d247812 */ /* 0x000fc400078ec0ff */
[C---:B------:R-:W-:Y:S02]  /*a980*/  SHF.L.U32 R37, R14.reuse, 0x10, RZ ;  /* 0x000000100e257819 */ /* 0x040fe400000006ff */
        /* <DEDUP_REMOVED lines=43> */
.L_x_7723:
[----:B------:R-:W-:Y:S05]  /*ac40*/  BSYNC B0 ;  /* 0x0000000000007941 */ /* 0x000fea0003800000 */
.L_x_7722:
[----:B-----5:R3:W-:Y:S02]  /*ac50*/  STS.128 [R171+0x1000], R20 ;  /* 0x00100014ab007388 */ /* 0x0207e40000000c00 */
.L_x_7721:
[----:B------:R-:W-:Y:S05]  /*ac60*/  BSYNC B1 ;  /* 0x0000000000017941 */ /* 0x000fea0003800000 */
.L_x_7720:
        /* <DEDUP_REMOVED lines=18> */
[----:B--2---:R-:W-:Y:S01]  /*ad90*/  IMAD R15, R63, 0x30, RZ ;  /* 0x000000303f0f7824 */ /* 0x004fe200078e02ff */
        /* <DEDUP_REMOVED lines=31> */
[----:B------:R-:W-:Y:S01]  /*af90*/  SHF.L.U32 R7, R17, 0x10, RZ ;  /* 0x0000001011077819 */ /* 0x000fe200000006ff */
[----:B------:R-:W-:Y:S01]  /*afa0*/  IMAD.U32 R16, R19, 0x10000, RZ ;  /* 0x0001000013107824 */ /* 0x000fe200078e00ff */
[----:B------:R-:W-:-:S02]  /*afb0*/  LOP3.LUT R29, R17, 0xffff0000, RZ, 0xc0, !PT ;  /* 0xffff0000111d7812 */ /* 0x000fc400078ec0ff */
[----:B------:R-:W-:Y:S02]  /*afc0*/  LOP3.LUT R17, R18, 0xffff0000, RZ, 0xc0, !PT ;  /* 0xffff000012117812 */ /* 0x000fe400078ec0ff */
[----:B------:R-:W-:Y:S02]  /*afd0*/  LOP3.LUT R30, R19, 0xffff0000, RZ, 0xc0, !PT ;  /* 0xffff0000131e7812 */ /* 0x000fe400078ec0ff */
[----:B---3--:R-:W-:Y:S01]  /*afe0*/  SHF.L.U32 R19, R20, 0x10, RZ ;  /* 0x0000001014137819 */ /* 0x008fe200000006ff */
[C---:B------:R-:W-:Y:S01]  /*aff0*/  IMAD.U32 R18, R21.reuse, 0x10000, RZ ;  /* 0x0001000015127824 */ /* 0x040fe200078e00ff */
[----:B------:R-:W-:Y:S01]  /*b000*/  LOP3.LUT R32, R21, 0xffff0000, RZ, 0xc0, !PT ;  /* 0xffff000015207812 */ /* 0x000fe200078ec0ff */
[----:B------:R-:W-:Y:S01]  /*b010*/  IMAD.U32 R31, R22, 0x10000, RZ ;  /* 0x00010000161f7824 */ /* 0x000fe200078e00ff */
[----:B------:R-:W-:Y:S02]  /*b020*/  LOP3.LUT R20, R20, 0xffff0000, RZ, 0xc0, !PT ;  /* 0xffff000014147812 */ /* 0x000fe400078ec0ff */
[----:B------:R-:W-:-:S02]  /*b030*/  SHF.L.U32 R21, R23, 0x10, RZ ;  /* 0x0000001017157819 */ /* 0x000fc400000006ff */
        /* <DEDUP_REMOVED lines=24> */
[----:B------:R-:W-:-:S02]  /*b1c0*/  SHF.L.U32 R21, R27, 0x10, RZ ;  /* 0x000000101b157819 */ /* 0x000fc400000006ff */
        /* <DEDUP_REMOVED lines=13> */
.L_x_7725:
[----:B------:R-:W-:Y:S05]  /*b2a0*/  BSYNC B0 ;  /* 0x0000000000007941 */ /* 0x000fea0003800000 */
.L_x_7724:
[----:B-----5:R1:W-:Y:S01]  /*b2b0*/  STS.128 [R171+0x1800], R4 ;  /* 0x00180004ab007388 */ /* 0x0203e20000000c00 */
[----:B------:R-:W-:Y:S05]  /*b2c0*/  BRA `(.L_x_7709) ;  /* 0x00000004002c7947 */ /* 0x000fea0003800000 */
.L_x_7695:
[----:B------:R-:W1:Y:S01]  /*b2d0*/  S2R R3, SR_CTAID.X ;  /* 0x0000000000037919 */ /* 0x000e620000002500 */
[C---:B------:R-:W-:Y:S01]  /*b2e0*/  VIADD R0, R130.reuse, 0x10 ;  /* 0x0000001082007836 */ /* 0x040fe20000000000 */
[----:B------:R-:W-:Y:S01]  /*b2f0*/  BSSY B0, `(.L_x_7726) ;  /* 0x0000014000007945 */ /* 0x000fe20003800000 */
[C---:B------:R-:W-:Y:S02]  /*b300*/  VIADD R10, R130.reuse, 0x20 ;  /* 0x00000020820a7836 */ /* 0x040fe40000000000 */
[----:B--234-:R-:W-:Y:S02]  /*b310*/  VIADD R12, R130, 0x30 ;  /* 0x00000030820c7836 */ /* 0x01cfe40000000000 */
        /* <DEDUP_REMOVED lines=17> */
.L_x_7727:
[----:B------:R-:W-:Y:S05]  /*b430*/  BSYNC B0 ;  /* 0x0000000000007941 */ /* 0x000fea0003800000 */
.L_x_7726:
[----:B------:R-:W-:Y:S04]  /*b440*/  BSSY B0, `(.L_x_7728) ;  /* 0x0000010000007945 */ /* 0x000fe80003800000 */
[----:B------:R-:W-:Y:S05]  /*b450*/  @P1 BRA `(.L_x_7729) ;  /* 0x0000000000381947 */ /* 0x000fea0003800000 */
[----:B------:R-:W-:Y:S02]  /*b460*/  ULDC UR5, c[0x0][0x2d0] ;  /* 0x0000b40000057ab9 */ /* 0x000fe40000000800 */
[----:B------:R-:W-:-:S13]  /*b470*/  ISETP.GE.AND P0, PT, R100, UR5, PT ;  /* 0x0000000564007c0c */ /* 0x000fda000bf06270 */
[----:B------:R3:W-:Y:S01]  /*b480*/  @P0 STS.128 [R171+0x800], RZ ;  /* 0x000800ffab000388 */ /* 0x0007e20000000c00 */
[----:B------:R-:W-:Y:S05]  /*b490*/  @P0 BRA `(.L_x_7729) ;  /* 0x0000000000280947 */ /* 0x000fea0003800000 */
[----:B--2---:R-:W2:Y:S01]  /*b4a0*/  LDC.64 R4, c[0x0][0x240] ;  /* 0x00009000ff047b82 */ /* 0x004ea20000000a00 */
[----:B------:R-:W-:Y:S01]  /*b4b0*/  ULDC.64 UR8, c[0x0][0x210] ;  /* 0x0000840000087ab9 */ /* 0x000fe20000000a00 */
[----:B--2---:R-:W-:-:S04]  /*b4c0*/  LEA R2, P0, R4, R132, 0x4 ;  /* 0x0000008404027211 */ /* 0x004fc800078020ff */
[----:B------:R-:W-:Y:S02]  /*b4d0*/  LEA.HI.X R5, R4, R135, R5, 0x4, P0 ;  /* 0x0000008704057211 */ /* 0x000fe400000f2405 */
[----:B------:R-:W-:-:S04]  /*b4e0*/  LEA R4, P0, R2, UR8, 0x1 ;  /* 0x0000000802047c11 */ /* 0x000fc8000f8008ff */
[----:B------:R-:W-:-:S05]  /*b4f0*/  LEA.HI.X R5, R2, UR9, R5, 0x1, P0 ;  /* 0x0000000902057c11 */ /* 0x000fca00080f0c05 */
[----:B------:R-:W-:Y:S01]  /*b500*/  @!PT LDS RZ, [RZ] ;  /* 0x00000000fffff984 */ /* 0x000fe20000000800 */
[----:B------:R-:W-:Y:S01]  /*b510*/  @!PT LDS RZ, [RZ] ;  /* 0x00000000fffff984 */ /* 0x000fe20000000800 */
[----:B------:R-:W-:Y:S01]  /*b520*/  @!PT LDS RZ, [RZ] ;  /* 0x00000000fffff984 */ /* 0x000fe20000000800 */
[----:B------:R4:W-:Y:S04]  /*b530*/  LDGSTS.E.BYPASS.LTC128B.128 [R171+0x800], desc[UR6][R4.64] ;  /* 0x0080000004ab7fae */ /* 0x0009e8000b901d46 */
.L_x_7729:
[----:B------:R-:W-:Y:S05]  /*b540*/  BSYNC B0 ;  /* 0x0000000000007941 */ /* 0x000fea0003800000 */
.L_x_7728:
[----:B------:R-:W-:Y:S04]  /*b550*/  BSSY B0, `(.L_x_7730) ;  /* 0x0000010000007945 */ /* 0x000fe80003800000 */
[----:B------:R-:W-:Y:S05]  /*b560*/  @P2 BRA `(.L_x_7731) ;  /* 0x0000000000382947 */ /* 0x000fea0003800000 */
[----:B------:R-:W-:Y:S02]  /*b570*/  ULDC UR5, c[0x0][0x2d0] ;  /* 0x0000b40000057ab9 */ /* 0x000fe40000000800 */
[----:B------:R-:W-:-:S13]  /*b580*/  ISETP.GE.AND P0, PT, R100, UR5, PT ;  /* 0x0000000564007c0c */ /* 0x000fda000bf06270 */
[----:B------:R1:W-:Y:S01]  /*b590*/  @P0 STS.128 [R171+0x1000], RZ ;  /* 0x001000ffab000388 */ /* 0x0003e20000000c00 */
[----:B------:R-:W-:Y:S05]  /*b5a0*/  @P0 BRA `(.L_x_7731) ;  /* 0x0000000000280947 */ /* 0x000fea0003800000 */
[----:B--2-4-:R-:W2:Y:S01]  /*b5b0*/  LDC.64 R4, c[0x0][0x240] ;  /* 0x00009000ff047b82 */ /* 0x014ea20000000a00 */
        /* <DEDUP_REMOVED lines=9> */
.L_x_7731:
[----:B------:R-:W-:Y:S05]  /*b650*/  BSYNC B0 ;  /* 0x0000000000007941 */ /* 0x000fea0003800000 */
.L_x_7730:
[----:B------:R-:W-:Y:S05]  /*b660*/  @P3 BRA `(.L_x_7709) ;  /* 0x0000000000443947 */ /* 0x000fea0003800000 */
[----:B------:R-:W-:Y:S02]  /*b670*/  ULDC UR5, c[0x0][0x2d0] ;  /* 0x0000b40000057ab9 */ /* 0x000fe40000000800 */
[----:B------:R-:W-:-:S13]  /*b680*/  ISETP.GE.AND P0, PT, R100, UR5, PT ;  /* 0x0000000564007c0c */ /* 0x000fda000bf06270 */
[----:B------:R1:W-:Y:S01]  /*b690*/  @P0 STS.128 [R171+0x1800], RZ ;  /* 0x001800ffab000388 */ /* 0x0003e20000000c00 */
[----:B------:R-:W-:Y:S05]  /*b6a0*/  @P0 BRA `(.L_x_7709) ;  /* 0x0000000000340947 */ /* 0x000fea0003800000 */
[----:B--2-4-:R-:W2:Y:S01]  /*b6b0*/  LDC.64 R4, c[0x0][0x240] ;  /* 0x00009000ff047b82 */ /* 0x014ea20000000a00 */
[----:B------:R-:W-:Y:S01]  /*b6c0*/  MOV R6, R132 ;  /* 0x0000008400067202 */ /* 0x000fe20000000f00 */
[----:B------:R-:W-:Y:S01]  /*b6d0*/  ULDC.64 UR8, c[0x0][0x210] ;  /* 0x0000840000087ab9 */ /* 0x000fe20000000a00 */
[----:B------:R-:W-:-:S03]  /*b6e0*/  MOV R7, R135 ;  /* 0x0000008700077202 */ /* 0x000fc60000000f00 */
[----:B--2---:R-:W-:-:S04]  /*b6f0*/  IMAD.WIDE.U32 R6, R4, 0x30, R6 ;  /* 0x0000003004067825 */ /* 0x004fc800078e0006 */
        /* <DEDUP_REMOVED lines=8> */
.L_x_7709:
[----:B------:R-:W-:Y:S05]  /*b780*/  BSYNC B2 ;  /* 0x0000000000027941 */ /* 0x000fea0003800000 */
.L_x_7694:
[----:B------:R-:W-:Y:S01]  /*b790*/  VIADD R172, R52, 0xffffffff ;  /* 0xffffffff34ac7836 */ /* 0x000fe20000000000 */
[----:B------:R-:W-:Y:S01]  /*b7a0*/  ULDC.64 UR12, c[0x0][0x218] ;  /* 0x00008600000c7ab9 */ /* 0x000fe20000000a00 */
[----:B-1----:R-:W1:Y:S01]  /*b7b0*/  S2R R6, SR_TID.X ;  /* 0x0000000000067919 */ /* 0x002e620000002100 */
[----:B--2-4-:R-:W2:Y:S01]  /*b7c0*/  LDC.64 R4, c[0x0][0x3c8] ;  /* 0x0000f200ff047b82 */ /* 0x014ea20000000a00 */
[----:B------:R-:W-:Y:S01]  /*b7d0*/  IMAD.SHL.U32 R2, R172, 0x80, RZ ;  /* 0x00000080ac027824 */ /* 0x000fe200078e00ff */
[----:B------:R-:W-:Y:S01]  /*b7e0*/  LEA R170, P0, R124, UR12, 0x1 ;  /* 0x0000000c7caa7c11 */ /* 0x000fe2000f8008ff */
[----:B------:R-:W-:Y:S01]  /*b7f0*/  VIADD R18, R130, 0x40 ;  /* 0x0000004082127836 */ /* 0x000fe20000000000 */
[----:B------:R-:W-:Y:S01]  /*b800*/  BSSY B0, `(.L_x_7732) ;  /* 0x0000016000007945 */ /* 0x000fe20003800000 */
[----:B------:R-:W-:Y:S01]  /*b810*/  IMAD.IADD R13, R53, 0x1, -R2 ;  /* 0x00000001350d7824 */ /* 0x000fe200078e0a02 */
[----:B------:R-:W-:Y:S01]  /*b820*/  LEA.HI.X R167, R124, UR13, R127, 0x1, P0 ;  /* 0x0000000d7ca77c11 */ /* 0x000fe200080f0c7f */
        /* <DEDUP_REMOVED lines=19> */
.L_x_7733:
[----:B------:R-:W-:Y:S05]  /*b960*/  BSYNC B0 ;  /* 0x0000000000007941 */ /* 0x000fea0003800000 */
.L_x_7732:
        /* <DEDUP_REMOVED lines=14> */
.L_x_7735:
[----:B------:R-:W-:Y:S05]  /*ba50*/  BSYNC B0 ;  /* 0x0000000000007941 */ /* 0x000fea0003800000 */
.L_x_7734:
[----:B---3--:R-:W-:Y:S01]  /*ba60*/  LEA.HI R20, R55, R55, RZ, 0x1 ;  /* 0x0000003737147211 */ /* 0x008fe200078f08ff */
[----:B------:R-:W-:Y:S01]  /*ba70*/  BSSY B0, `(.L_x_7736) ;  /* 0x0000010000007945 */ /* 0x000fe20003800000 */
[----:B------:R-:W-:Y:S02]  /*ba80*/  ISETP.GE.AND P1, PT, R11, R13, PT ;  /* 0x0000000d0b00720c */ /* 0x000fe40003f26270 */
[----:B------:R-:W-:Y:S02]  /*ba90*/  SHF.R.S32.HI R7, RZ, 0x1f, R165 ;  /* 0x0000001fff077819 */ /* 0x000fe400000114a5 */
[----:B------:R-:W-:Y:S01]  /*baa0*/  LOP3.LUT R20, R20, 0xfffffffe, RZ, 0xc0, !PT ;  /* 0xfffffffe14147812 */ /* 0x000fe200078ec0ff */
[----:B------:R-:W-:Y:S05]  /*bab0*/  @P2 BRA `(.L_x_7737) ;  /* 0x00000000002c2947 */ /* 0x000fea0003800000 */
[----:B------:R-:W-:Y:S02]  /*bac0*/  ULDC UR5, c[0x0][0x2d0] ;  /* 0x0000b40000057ab9 */ /* 0x000fe40000000800 */
[----:B------:R-:W-:-:S13]  /*bad0*/  ISETP.GE.AND P0, PT, R100, UR5, PT ;  /* 0x0000000564007c0c */ /* 0x000fda000bf06270 */
[----:B------:R3:W-:Y:S01]  /*bae0*/  @P0 STS.128 [R171+0x3000], RZ ;  /* 0x003000ffab000388 */ /* 0x0007e20000000c00 */
[----:B------:R-:W-:Y:S05]  /*baf0*/  @P0 BRA `(.L_x_7737) ;  /* 0x00000000001c0947 */ /* 0x000fea0003800000 */
[----:B-1----:R-:W1:Y:S02]  /*bb00*/  LDC.64 R8, c[0x0][0x248] ;  /* 0x00009200ff087b82 */ /* 0x002e640000000a00 */
[----:B-1----:R-:W-:-:S04]  /*bb10*/  LEA R22, P0, R8, R170, 0x6 ;  /* 0x000000aa08167211 */ /* 0x002fc800078030ff */
[----:B------:R-:W-:-:S05]  /*bb20*/  LEA.HI.X R23, R8, R167, R9, 0x6, P0 ;  /* 0x000000a708177211 */ /* 0x000fca00000f3409 */
[----:B------:R-:W-:Y:S01]  /*bb30*/  @!PT LDS RZ, [RZ] ;  /* 0x00000000fffff984 */ /* 0x000fe20000000800 */
[----:B------:R-:W-:Y:S01]  /*bb40*/  @!PT LDS RZ, [RZ] ;  /* 0x00000000fffff984 */ /* 0x000fe20000000800 */
[----:B------:R-:W-:Y:S01]  /*bb50*/  @!PT LDS RZ, [RZ] ;  /* 0x00000000fffff984 */ /* 0x000fe20000000800 */
[----:B------:R1:W-:Y:S04]  /*bb60*/  LDGSTS.E.BYPASS.LTC128B.128 [R171+0x3000], desc[UR6][R22.64] ;  /* 0x0300000016ab7fae */ /* 0x0003e8000b901d46 */
.L_x_7737:
[----:B------:R-:W-:Y:S05]  /*bb70*/  BSYNC B0 ;  /* 0x0000000000007941 */ /* 0x000fea0003800000 */
.L_x_7736:
[----:B------:R-:W-:Y:S04]  /*bb80*/  BSSY B0, `(.L_x_7738) ;  /* 0x0000010000007945 */ /* 0x000fe80003800000 */
[----:B------:R-:W-:Y:S05]  /*bb90*/  @P3 BRA `(.L_x_7739) ;  /* 0x0000000000383947 */ /* 0x000fea0003800000 */
[----:B------:R-:W-:Y:S02]  /*bba0*/  ULDC UR5, c[0x0][0x2d0] ;  /* 0x0000b40000057ab9 */ /* 0x000fe40000000800 */
[----:B------:R-:W-:-:S13]  /*bbb0*/  ISETP.GE.AND P0, PT, R100, UR5, PT ;  /* 0x0000000564007c0c */ /* 0x000fda000bf06270 */
[----:B------:R1:W-:Y:S01]  /*bbc0*/  @P0 STS.128 [R171+0x3800], RZ ;  /* 0x003800ffab000388 */ /* 0x0003e20000000c00 */
[----:B------:R-:W-:Y:S05]  /*bbd0*/  @P0 BRA `(.L_x_7739) ;  /* 0x0000000000280947 */ /* 0x000fea0003800000 */
[----:B-1----:R-:W1:Y:S01]  /*bbe0*/  LDC.64 R8, c[0x0][0x248] ;  /* 0x00009200ff087b82 */ /* 0x002e620000000a00 */
[----:B------:R-:W-:Y:S02]  /*bbf0*/  MOV R22, R170 ;  /* 0x000000aa00167202 */ /* 0x000fe40000000f00 */
[----:B------:R-:W-:-:S03]  /*bc00*/  MOV R23, R167 ;  /* 0x000000a700177202 */ /* 0x000fc60000000f00 */
[----:B-1----:R-:W-:-:S04]  /*bc10*/  IMAD.WIDE.U32 R22, R8, 0x60, R22 ;  /* 0x0000006008167825 */ /* 0x002fc800078e0016 */
[----:B------:R-:W-:-:S05]  /*bc20*/  IMAD R9, R9, 0x60, RZ ;  /* 0x0000006009097824 */ /* 0x000fca00078e02ff */
[----:B------:R-:W-:-:S05]  /*bc30*/  IADD3 R23, R9, R23, RZ ;  /* 0x0000001709177210 */ /* 0x000fca0007ffe0ff */
[----:B------:R-:W-:Y:S01]  /*bc40*/  @!PT LDS RZ, [RZ] ;  /* 0x00000000fffff984 */ /* 0x000fe20000000800 */
[----:B------:R-:W-:Y:S01]  /*bc50*/  @!PT LDS RZ, [RZ] ;  /* 0x00000000fffff984 */ /* 0x000fe20000000800 */
[----:B------:R-:W-:Y:S01]  /*bc60*/  @!PT LDS RZ, [RZ] ;  /* 0x00000000fffff984 */ /* 0x000fe20000000800 */
[----:B------:R1:W-:Y:S02]  /*bc70*/  LDGSTS.E.BYPASS.LTC128B.128 [R171+0x3800], desc[UR6][R22.64] ;  /* 0x0380000016ab7fae */ /* 0x0003e4000b901d46 */
.L_x_7739:
[----:B------:R-:W-:Y:S05]  /*bc80*/  BSYNC B0 ;  /* 0x0000000000007941 */ /* 0x000fea0003800000 */
.L_x_7738:
[----:B------:R-:W-:Y:S04]  /*bc90*/  BSSY B0, `(.L_x_7740) ;  /* 0x000000d000007945 */ /* 0x000fe80003800000 */
        /* <DEDUP_REMOVED lines=12> */
.L_x_7741:
[----:B------:R-:W-:Y:S05]  /*bd60*/  BSYNC B0 ;  /* 0x0000000000007941 */ /* 0x000fea0003800000 */
.L_x_7740:
        /* <DEDUP_REMOVED lines=16> */
.L_x_7743:
[----:B------:R-:W-:Y:S05]  /*be70*/  BSYNC B0 ;  /* 0x0000000000007941 */ /* 0x000fea0003800000 */
.L_x_7742:
        /* <DEDUP_REMOVED lines=16> */
.L_x_7745:
[----:B------:R-:W-:Y:S05]  /*bf80*/  BSYNC B0 ;  /* 0x0000000000007941 */ /* 0x000fea0003800000 */
.L_x_7744:
        /* <DEDUP_REMOVED lines=16> */
.L_x_7747:
[----:B------:R-:W-:Y:S05]  /*c090*/  BSYNC B0 ;  /* 0x0000000000007941 */ /* 0x000fea0003800000 */
.L_x_7746:
[----:B------:R-:W0:Y:S01]  /*c0a0*/  LDGDEPBAR ;  /* 0x00000000000079af */ /* 0x000e220000000000 */
[----:B------:R-:W-:Y:S01]  /*c0b0*/  ULDC.64 UR8, c[0x0][0x3d0] ;  /* 0x0000f40000087ab9 */ /* 0x000fe20000000a00 */
[-C--:B------:R-:W-:Y:S01]  /*c0c0*/  ISETP.GE.AND P0, PT, R130, R13.reuse, PT ;  /* 0x0000000d8200720c */ /* 0x080fe20003f06270 */
[----:B-1----:R-:W-:Y:S01]  /*c0d0*/  IMAD R8, R7, UR8, RZ ;  /* 0x0000000807087c24 */ /* 0x002fe2000f8e02ff */
[----:B------:R-:W-:Y:S01]  /*c0e0*/  ULDC.64 UR10, c[0x0][0x220] ;  /* 0x00008800000a7ab9 */ /* 0x000fe20000000a00 */
[C---:B------:R-:W-:Y:S01]  /*c0f0*/  IMAD.WIDE.U32 R128, R165.reuse, UR8, R128 ;  /* 0x00000008a5807c25 */ /* 0x040fe2000f8e0080 */
[----:B------:R-:W-:Y:S01]  /*c100*/  LEA R180, P1, R120, UR10, 0x1 ;  /* 0x0000000a78b47c11 */ /* 0x000fe2000f8208ff */
[----:B------:R-:W-:Y:S01]  /*c110*/  ULDC UR5, c[0x0][0x2e8] ;  /* 0x0000ba0000057ab9 */ /* 0x000fe20000000800 */
[----:B------:R-:W-:Y:S01]  /*c120*/  SHF.R.S32.HI R133, RZ, 0x1f, R6 ;  /* 0x0000001fff857819 */ /* 0x000fe20000011406 */
[----:B------:R-:W-:Y:S01]  /*c130*/  IMAD R8, R165, UR9, R8 ;  /* 0x00000009a5087c24 */ /* 0x000fe2000f8e0208 */
[----:B--2---:R-:W-:Y:S01]  /*c140*/  LEA R22, P3, R128, R4, 0x2 ;  /* 0x0000000480167211 */ /* 0x004fe200078610ff */
[----:B------:R-:W-:Y:S01]  /*c150*/  IMAD.IADD R20, R55, 0x1, -R20 ;  /* 0x0000000137147824 */ /* 0x000fe200078e0a14 */
[----:B------:R-:W-:Y:S01]  /*c160*/  LEA.HI.X R179, R120, UR11, R123, 0x1, P1 ;  /* 0x0000000b78b37c11 */ /* 0x000fe200088f0c7b */
[----:B------:R-:W-:Y:S01]  /*c170*/  IMAD.IADD R8, R129, 0x1, R8 ;  /* 0x0000000181087824 */ /* 0x000fe200078e0208 */
[----:B------:R-:W-:-:S02]  /*c180*/  ISETP.GE.AND P1, PT, R16, R13, PT ;  /* 0x0000000d1000720c */ /* 0x000fc40003f26270 */
[----:B------:R-:W-:Y:S02]  /*c190*/  ISETP.GE.AND P2, PT, R0, R13, PT ;  /* 0x0000000d0000720c */ /* 0x000fe40003f46270 */
[----:B------:R-:W-:Y:S02]  /*c1a0*/  LEA.HI.X R23, R128, R5, R8, 0x2, P3 ;  /* 0x0000000580177211 */ /* 0x000fe400018f1408 */
[-C--:B------:R-:W-:Y:S02]  /*c1b0*/  ISETP.GE.AND P4, PT, R10, R13.reuse, PT ;  /* 0x0000000d0a00720c */ /* 0x080fe40003f86270 */
[----:B------:R-:W-:Y:S01]  /*c1c0*/  ISETP.GE.AND P6, PT, R12, R13, PT ;  /* 0x0000000d0c00720c */ /* 0x000fe20003fc6270 */
[----:B------:R1:W5:Y:S01]  /*c1d0*/  LDG.E R7, desc[UR6][R22.64] ;  /* 0x0000000616077981 */ /* 0x000362000c1e1900 */
[----:B------:R-:W-:-:S04]  /*c1e0*/  DEPBAR.LE SB0, 0x0 ;  /* 0x000080000000791a */ /* 0x000fc80000000000 */
[----:B------:R-:W-:Y:S01]  /*c1f0*/  BAR.SYNC.DEFER_BLOCKING 0x0 ;  /* 0x0000000000007b1d */ /* 0x000fe20000010000 */
[----:B------:R-:W-:Y:S01]  /*c200*/  LEA.HI R4, R133, R6, RZ, 0x3 ;  /* 0x0000000685047211 */ /* 0x000fe200078f18ff */
[----:B------:R-:W-:Y:S01]  /*c210*/  IMAD.SHL.U32 R132, R56, 0x40, RZ ;  /* 0x0000004038847824 */ /* 0x000fe200078e00ff */
[----:B------:R-:W-:-:S03]  /*c220*/  ISETP.GE.AND P5, PT, R18, R13, PT ;  /* 0x0000000d1200720c */ /* 0x000fc60003fa6270 */
[----:B------:R-:W2:Y:S01]  /*c230*/  MUFU.RCP R102, UR5 ;  /* 0x0000000500667d08 */ /* 0x000ea20008001000 */
[----:B------:R-:W-:Y:S01]  /*c240*/  BSSY B0, `(.L_x_7748) ;  /* 0x000000e000007945 */ /* 0x000fe20003800000 */
[----:B------:R1:W-:Y:S01]  /*c250*/  @P0 STS.128 [R171+0x6000], RZ ;  /* 0x006000ffab000388 */ /* 0x0003e20000000c00 */
[----:B------:R-:W-:Y:S02]  /*c260*/  P2R R8, PR, RZ, 0x2 ;  /* 0x00000002ff087803 */ /* 0x000fe40000000000 */
        /* <DEDUP_REMOVED lines=11> */
.L_x_7749:
[----:B------:R-:W-:Y:S05]  /*c320*/  BSYNC B0 ;  /* 0x0000000000007941 */ /* 0x000fea0003800000 */
.L_x_7748:
        /* <DEDUP_REMOVED lines=13> */
[----:B------:R-:W-:Y:S02]  /*c400*/  LOP3.LUT R4, R5, 0x8, R4, 0xf8, !PT ;  /* 0x0000000805047812 */ /* 0x000fe400078ef804 */
[----:B------:R-:W-:Y:S02]  /*c410*/  SHF.R.S32.HI R103, RZ, 0x5, R133 ;  /* 0x00000005ff677819 */ /* 0x000fe40000011485 */
[----:B------:R-:W-:Y:S02]  /*c420*/  SHF.R.U32.HI R10, RZ, 0x3, R10 ;  /* 0x00000003ff0a7819 */ /* 0x000fe4000001160a */
[----:B------:R-:W-:Y:S01]  /*c430*/  SHF.R.U32.HI R5, RZ, 0x3, R5 ;  /* 0x00000003ff057819 */ /* 0x000fe20000011605 */
[----:B------:R-:W-:Y:S01]  /*c440*/  IMAD R158, R103, 0x400, R132 ;  /* 0x00000400679e7824 */ /* 0x000fe200078e0284 */
        /* <DEDUP_REMOVED lines=14> */
.L_x_7751:
[----:B------:R-:W-:Y:S05]  /*c530*/  BSYNC B0 ;  /* 0x0000000000007941 */ /* 0x000fea0003800000 */
.L_x_7750:
        /* <DEDUP_REMOVED lines=19> */
.L_x_7753:
[----:B------:R-:W-:Y:S05]  /*c670*/  BSYNC B0 ;  /* 0x0000000000007941 */ /* 0x000fea0003800000 */
.L_x_7752:
[----:B------:R1:W-:Y:S01]  /*c680*/  @P6 STS.128 [R171+0x7800], RZ ;  /* 0x007800ffab006388 */ /* 0x0003e20000000c00 */
[----:B------:R-:W-:Y:S04]  /*c690*/  BSSY B0, `(.L_x_7754) ;  /* 0x000000f000007945 */ /* 0x000fe80003800000 */
[----:B------:R-:W-:Y:S05]  /*c6a0*/  @P6 BRA `(.L_x_7755) ;  /* 0x0000000000346947 */ /* 0x000fea0003800000 */
[----:B------:R-:W-:Y:S02]  /*c6b0*/  ULDC UR5, c[0x0][0x2d0] ;  /* 0x0000b40000057ab9 */ /* 0x000fe40000000800 */
[----:B------:R-:W-:-:S13]  /*c6c0*/  ISETP.GE.AND P0, PT, R100, UR5, PT ;  /* 0x0000000564007c0c */ /* 0x000fda000bf06270 */
[----:B------:R1:W-:Y:S01]  /*c6d0*/  @P0 STS.128 [R171+0x7800], RZ ;  /* 0x007800ffab000388 */ /* 0x0003e20000000c00 */
[----:B------:R-:W-:Y:S05]  /*c6e0*/  @P0 BRA `(.L_x_7755) ;  /* 0x0000000000240947 */ /* 0x000fea0003800000 */
[----:B------:R-:W2:Y:S01]  /*c6f0*/  LDC.64 R4, c[0x0][0x250] ;  /* 0x00009400ff047b82 */ /* 0x000ea20000000a00 */
[----:B------:R-:W-:-:S05]  /*c700*/  MOV R178, R180 ;  /* 0x000000b400b27202 */ /* 0x000fca0000000f00 */
[----:B--2---:R-:W-:-:S04]  /*c710*/  IMAD.WIDE.U32 R10, R4, 0x60, R178 ;  /* 0x00000060040a7825 */ /* 0x004fc800078e00b2 */
[----:B------:R-:W-:-:S05]  /*c720*/  IMAD R5, R5, 0x60, RZ ;  /* 0x0000006005057824 */ /* 0x000fca00078e02ff */
[----:B------:R-:W-:-:S05]  /*c730*/  IADD3 R11, R5, R11, RZ ;  /* 0x0000000b050b7210 */ /* 0x000fca0007ffe0ff */
[----:B------:R-:W-:Y:S01]  /*c740*/  @!PT LDS RZ, [RZ] ;  /* 0x00000000fffff984 */ /* 0x000fe20000000800 */
[----:B------:R-:W-:Y:S01]  /*c750*/  @!PT LDS RZ, [RZ] ;  /* 0x00000000fffff984 */ /* 0x000fe20000000800 */
[----:B------:R-:W-:Y:S01]  /*c760*/  @!PT LDS RZ, [RZ] ;  /* 0x00000000fffff984 */ /* 0x000fe20000000800 */
[----:B------:R2:W-:Y:S02]  /*c770*/  LDGSTS.E.BYPASS.LTC128B.128 [R171+0x7800], desc[UR6][R10.64] ;  /* 0x078000000aab7fae */ /* 0x0005e4000b901d46 */
.L_x_7755:
[----:B------:R-:W-:Y:S05]  /*c780*/  BSYNC B0 ;  /* 0x0000000000007941 */ /* 0x000fea0003800000 */
.L_x_7754:
        /* <DEDUP_REMOVED lines=14> */
.L_x_7757:
[----:B------:R-:W-:Y:S05]  /*c870*/  BSYNC B0 ;  /* 0x0000000000007941 */ /* 0x000fea0003800000 */
.L_x_7756:
        /* <DEDUP_REMOVED lines=17> */
.L_x_7759:
[----:B------:R-:W-:Y:S05]  /*c990*/  BSYNC B0 ;  /* 0x0000000000007941 */ /* 0x000fea0003800000 */
.L_x_7758:
        /* <DEDUP_REMOVED lines=16> */
.L_x_7761:
[----:B------:R-:W-:Y:S05]  /*caa0*/  BSYNC B0 ;  /* 0x0000000000007941 */ /* 0x000fea0003800000 */
.L_x_7760:
        /* <DEDUP_REMOVED lines=16> */
.L_x_7763:
[----:B------:R-:W-:Y:S05]  /*cbb0*/  BSYNC B0 ;  /* 0x0000000000007941 */ /* 0x000fea0003800000 */
.L_x_7762:
[----:B------:R-:W-:Y:S01]  /*cbc0*/  LDSM.16.M88.4 R32, [R158] ;  /* 0x000000009e20783b */ /* 0x000fe20000000200 */
[----:B------:R-:W-:Y:S01]  /*cbd0*/  LOP3.LUT P0, RZ, R54, 0x2, RZ, 0xc0, !PT ;  /* 0x0000000236ff7812 */ /* 0x000fe2000780c0ff */
[----:B------:R-:W-:Y:S01]  /*cbe0*/  IMAD.MOV.U32 R5, RZ, RZ, 0x20 ;  /* 0x00000020ff057424 */ /* 0x000fe200078e00ff */
[----:B------:R-:W-:Y:S01]  /*cbf0*/  LOP3.LUT R133, R133, 0xffffffe0, RZ, 0xc0, !PT ;  /* 0xffffffe085857812 */ /* 0x000fe200078ec0ff */
[----:B------:R-:W3:Y:S01]  /*cc00*/  LDSM.16.M88.4 R24, [R157+0x2000] ;  /* 0x002000009d18783b */ /* 0x000ee20000000200 */
[----:B------:R-:W-:Y:S01]  /*cc10*/  R2P PR, R0, 0x6 ;  /* 0x0000000600007804 */ /* 0x000fe20000000000 */
[----:B------:R-:W-:Y:S01]  /*cc20*/  VIADD R154, R157, 0x2040 ;  /* 0x000020409d9a7836 */ /* 0x000fe20000000000 */
[----:B------:R-:W-:Y:S01]  /*cc30*/  SEL R4, R5, 0xffffffe0, !P0 ;  /* 0xffffffe005047807 */ /* 0x000fe20004000000 */
[----:B------:R-:W4:Y:S01]  /*cc40*/  LDSM.16.M88.4 R16, [R157+0x2800] ;  /* 0x002800009d10783b */ /* 0x000f220000000200 */
[----:B------:R-:W-:Y:S01]  /*cc50*/  LOP3.LUT P0, RZ, R54, 0x4, RZ, 0xc0, !PT ;  /* 0x0000000436ff7812 */ /* 0x000fe2000780c0ff */
[----:B------:R-:W-:Y:S01]  /*cc60*/  VIADD R54, R157, 0x2000 ;  /* 0x000020009d367836 */ /* 0x000fe20000000000 */
[----:B------:R-:W-:Y:S01]  /*cc70*/  SEL R0, R5, 0xffffffe0, !P1 ;  /* 0xffffffe005007807 */ /* 0x000fe20004800000 */
[----:B------:R-:W-:Y:S01]  /*cc80*/  IMAD.IADD R156, R158, 0x1, R4 ;  /* 0x000000019e9c7824 */ /* 0x000fe200078e0204 */
[----:B------:R-:W1:Y:S01]  /*cc90*/  LDSM.16.M88.4 R88, [R157+0x3000] ;  /* 0x003000009d58783b */ /* 0x000e620000000200 */
[----:B------:R-:W-:Y:S01]  /*cca0*/  IMAD.MOV.U32 R5, RZ, RZ, 0x40 ;  /* 0x00000040ff057424 */ /* 0x000fe200078e00ff */
[----:B------:R-:W-:Y:S01]  /*ccb0*/  ULDC UR5, c[0x0][0x398] ;  /* 0x0000e60000057ab9 */ /* 0x000fe20000000800 */
[----:B------:R-:W-:Y:S01]  /*ccc0*/  IMAD.IADD R151, R157, 0x1, R0 ;  /* 0x000000019d977824 */ /* 0x000fe200078e0200 */
[----:B------:R-:W1:Y:S01]  /*ccd0*/  LDSM.16.M88.4 R80, [R157+0x3800] ;  /* 0x003800009d50783b */ /* 0x000e620000000200 */
[----:B------:R-:W-:Y:S01]  /*cce0*/  @P2 VIADD R154, R54, 0xffffffc0 ;  /* 0xffffffc0369a2836 */ /* 0x000fe20000000000 */
[----:B------:R-:W-:Y:S01]  /*ccf0*/  SEL R5, R5, 0xffffffc0, !P0 ;  /* 0xffffffc005057807 */ /* 0x000fe20004000000 */
[----:B------:R-:W-:Y:S01]  /*cd00*/  IMAD.IADD R133, R6, 0x1, -R133 ;  /* 0x0000000106857824 */ /* 0x000fe200078e0a85 */
[----:B------:R-:W1:Y:S01]  /*cd10*/  LDSM.16.M88.4 R72, [R157+0x4000] ;  /* 0x004000009d48783b */ /* 0x000e620000000200 */
[----:B------:R-:W-:-:S02]  /*cd20*/  IMAD.IADD R140, R0, 0x1, R154 ;  /* 0x00000001008c7824 */ /* 0x000fc400078e029a */
[----:B------:R-:W-:Y:S01]  /*cd30*/  IMAD.IADD R155, R158, 0x1, R5 ;  /* 0x000000019e9b7824 */ /* 0x000fe200078e0205 */
[----:B------:R-:W1:Y:S01]  /*cd40*/  LDSM.16.M88.4 R48, [R157+0x4800] ;  /* 0x004800009d30783b */ /* 0x000e620000000200 */
[----:B------:R-:W-:Y:S01]  /*cd50*/  SHF.R.S32.HI R0, RZ, 0x1f, R133 ;  /* 0x0000001fff007819 */ /* 0x000fe20000011485 */
[----:B------:R-:W-:Y:S01]  /*cd60*/  IMAD.SHL.U32 R175, R6, 0x2, RZ ;  /* 0x0000000206af7824 */ /* 0x000fe200078e00ff */
[----:B------:R-:W-:Y:S01]  /*cd70*/  LOP3.LUT R6, R55, R132, RZ, 0xfc, !PT ;  /* 0x0000008437067212 */ /* 0x000fe200078efcff */
[----:B------:R-:W1:Y:S01]  /*cd80*/  LDSM.16.M88.4 R40, [R157+0x5000] ;  /* 0x005000009d28783b */ /* 0x000e620000000200 */
[----:B------:R-:W-:Y:S01]  /*cd90*/  IMAD.IADD R153, R4, 0x1, R155 ;  /* 0x0000000104997824 */ /* 0x000fe200078e029b */
[----:B------:R-:W-:Y:S01]  /*cda0*/  LEA.HI R173, R0, R133, RZ, 0x2 ;  /* 0x0000008500ad7211 */ /* 0x000fe200078f10ff */
[----:B------:R-:W-:Y:S01]  /*cdb0*/  IMAD R0, R3, 0x4, R103 ;  /* 0x0000000403007824 */ /* 0x000fe200078e0267 */
[----:B------:R-:W1:Y:S01]  /*cdc0*/  LDSM.16.M88.4 R64, [R157+0x5800] ;  /* 0x005800009d40783b */ /* 0x000e620000000200 */
[----:B------:R-:W-:Y:S01]  /*cdd0*/  LOP3.LUT R175, R175, 0x6, RZ, 0xc0, !PT ;  /* 0x00000006afaf7812 */ /* 0x000fe200078ec0ff */
[C---:B------:R-:W-:Y:S01]  /*cde0*/  VIADD R147, R154.reuse, 0x800 ;  /* 0x000008009a937836 */ /* 0x040fe20000000000 */
[----:B------:R-:W-:Y:S01]  /*cdf0*/  SHF.R.S32.HI R173, RZ, 0x2, R173 ;  /* 0x00000002ffad7819 */ /* 0x000fe200000114ad */
[----:B------:R-:W-:Y:S01]  /*ce00*/  LDSM.16.M88.4 R60, [R156] ;  /* 0x000000009c3c783b */ /* 0x000fe20000000200 */
[----:B------:R-:W-:-:S02]  /*ce10*/  VIADD R146, R154, 0x1000 ;  /* 0x000010009a927836 */ /* 0x000fc40000000000 */
[----:B------:R-:W-:Y:S01]  /*ce20*/  VIADD R145, R154, 0x1800 ;  /* 0x000018009a917836 */ /* 0x000fe20000000000 */
[----:B------:R-:W1:Y:S01]  /*ce30*/  LDSM.16.M88.4 R56, [R151+0x2000] ;  /* 0x002000009738783b */ /* 0x000e620000000200 */
[----:B------:R-:W-:Y:S02]  /*ce40*/  IMAD.U32 R3, R0, 0x10, R173 ;  /* 0x0000001000037824 */ /* 0x000fe400078e00ad */
[----:B--2--5:R-:W-:Y:S01]  /*ce50*/  FMUL.FTZ R0, R7, R102 ;  /* 0x0000006607007220 */ /* 0x024fe20000410000 */
[C---:B---3--:R-:W-:Y:S01]  /*ce60*/  HMMA.16816.F32.BF16 R28, R32.reuse, R24, RZ ;  /* 0x00000018201c723c */ /* 0x048fe200000418ff */
[----:B------:R-:W2:Y:S01]  /*ce70*/  LDSM.16.M88.4 R8, [R151+0x2800] ;  /* 0x002800009708783b */ /* 0x000ea20000000200 */
[----:B------:R-:W-:Y:S01]  /*ce80*/  VIADD R144, R154, 0x2000 ;  /* 0x000020009a907836 */ /* 0x000fe20000000000 */
[----:B------:R-:W-:Y:S01]  /*ce90*/  IADD3 R54, -R164, 0x1, R3 ;  /* 0x00000001a4367810 */ /* 0x000fe20007ffe103 */
[----:B------:R-:W-:Y:S01]  /*cea0*/  IMAD.IADD R3, R2, 0x1, R175 ;  /* 0x0000000102037824 */ /* 0x000fe200078e02af */
[----:B------:R-:W3:Y:S01]  /*ceb0*/  LDSM.16.M88.4 R128, [R151+0x3000] ;  /* 0x003000009780783b */ /* 0x000ee20000000200 */
[C---:B------:R-:W-:Y:S01]  /*cec0*/  HMMA.16816.F32.BF16 R24, R32.reuse, R26, RZ ;  /* 0x0000001a2018723c */ /* 0x040fe200000418ff */
[--C-:B------:R-:W-:Y:S01]  /*ced0*/  IADD3 R54, R54, UR5, R53.reuse ;  /* 0x0000000536367c10 */ /* 0x100fe2000fffe035 */
[----:B------:R-:W-:Y:S01]  /*cee0*/  VIADD R7, R3, 0x1 ;  /* 0x0000000103077836 */ /* 0x000fe20000000000 */
[----:B------:R-:W3:Y:S01]  /*cef0*/  LDSM.16.M88.4 R116, [R151+0x3800] ;  /* 0x003800009774783b */ /* 0x000ee20000000200 */
[----:B------:R-:W-:Y:S01]  /*cf00*/  VIADD R143, R154, 0x2800 ;  /* 0x000028009a8f7836 */ /* 0x000fe20000000000 */
[C---:B------:R-:W-:Y:S01]  /*cf10*/  VIMNMX R102, R54.reuse, R53, PT ;  /* 0x0000003536667248 */ /* 0x040fe20003fe0100 */
[C---:B----4-:R-:W-:Y:S01]  /*cf20*/  HMMA.16816.F32.BF16 R20, R32.reuse, R16, RZ ;  /* 0x000000102014723c */ /* 0x050fe200000418ff */
[----:B------:R-:W4:Y:S01]  /*cf30*/  LDSM.16.M88.4 R112, [R151+0x4000] ;  /* 0x004000009770783b */ /* 0x000f220000000200 */
[----:B------:R-:W-:Y:S01]  /*cf40*/  VIADDMNMX R103, R54, 0x8, R53, PT ;  /* 0x0000000836677846 */ /* 0x000fe20003800135 */
[C---:B------:R-:W-:Y:S01]  /*cf50*/  VIADD R142, R154.reuse, 0x3000 ;  /* 0x000030009a8e7836 */ /* 0x040fe20000000000 */
[C---:B------:R-:W-:Y:S01]  /*cf60*/  ISETP.GE.AND P1, PT, R7.reuse, R102, PT ;  /* 0x000000660700720c */ /* 0x040fe20003f26270 */
[----:B------:R-:W4:Y:S01]  /*cf70*/  LDSM.16.M88.4 R96, [R151+0x4800] ;  /* 0x004800009760783b */ /* 0x000f220000000200 */
[C---:B-1----:R-:W-:Y:S01]  /*cf80*/  HMMA.16816.F32.BF16 R12, R32.reuse, R88, RZ ;  /* 0x00000058200c723c */ /* 0x042fe200000418ff */
[----:B------:R-:W-:Y:S01]  /*cf90*/  ISETP.GE.AND P0, PT, R7, R103, PT ;  /* 0x000000670700720c */ /* 0x000fe20003f06270 */
[----:B------:R-:W-:Y:S01]  /*cfa0*/  VIADD R141, R154, 0x3800 ;  /* 0x000038009a8d7836 */ /* 0x000fe20000000000 */
[----:B------:R-:W1:Y:S03]  /*cfb0*/  LDSM.16.M88.4 R92, [R151+0x5000] ;  /* 0x00500000975c783b */ /* 0x000e660000000200 */
[C---:B------:R-:W-:Y:S01]  /*cfc0*/  HMMA.16816.F32.BF16 R84, R32.reuse, R80, RZ ;  /* 0x000000502054723c */ /* 0x040fe200000418ff */
[----:B------:R-:W1:Y:S04]  /*cfd0*/  LDSM.16.M88.4 R108, [R151+0x5800] ;  /* 0x00580000976c783b */ /* 0x000e680000000200 */
[----:B------:R-:W-:Y:S01]  /*cfe0*/  LDSM.16.M88.4 R104, [R154+0x1000] ;  /* 0x001000009a68783b */ /* 0x000fe20000000200 */
        /* <DEDUP_REMOVED lines=21> */
[----:B------:R-:W-:Y:S05]  /*d140*/  LDSM.16.M88.4 R128, [R154+0x2800] ;  /* 0x002800009a80783b */ /* 0x000fea0000000200 */
[C---:B------:R-:W-:Y:S06]  /*d150*/  HMMA.16816.F32.BF16 R84, R60.reuse, R116, R84 ;  /* 0x000000743c54723c */ /* 0x040fec0000041854 */
[C---:B------:R-:W-:Y:S01]  /*d160*/  HMMA.16816.F32.BF16 R80, R60.reuse, R118, R80 ;  /* 0x000000763c50723c */ /* 0x040fe20000041850 */
[----:B------:R-:W-:Y:S05]  /*d170*/  LDSM.16.M88.4 R116, [R140] ;  /* 0x000000008c74783b */ /* 0x000fea0000000200 */
[C---:B----4-:R-:W-:Y:S06]  /*d180*/  HMMA.16816.F32.BF16 R76, R60.reuse, R112, R76 ;  /* 0x000000703c4c723c */ /* 0x050fec000004184c */
[C---:B------:R-:W-:Y:S01]  /*d190*/  HMMA.16816.F32.BF16 R72, R60.reuse, R114, R72 ;  /* 0x000000723c48723c */ /* 0x040fe20000041848 */
[----:B------:R-:W-:Y:S05]  /*d1a0*/  LDSM.16.M88.4 R112, [R140+0x800] ;  /* 0x000800008c70783b */ /* 0x000fea0000000200 */
        /* <DEDUP_REMOVED lines=8> */
[----:B------:R-:W4:Y:S04]  /*d230*/  LDSM.16.M88.4 R60, [R154+0x3000] ;  /* 0x003000009a3c783b */ /* 0x000f280000000200 */
[----:B------:R-:W-:Y:S01]  /*d240*/  LDSM.16.M88.4 R108, [R140+0x1000] ;  /* 0x001000008c6c783b */ /* 0x000fe20000000200 */
        /* <DEDUP_REMOVED lines=15> */
[C---:B----4-:R-:W-:Y:S06]  /*d340*/  HMMA.16816.F32.BF16 R44, R64.reuse, R60, R44 ;  /* 0x0000003c402c723c */ /* 0x050fec000004182c */
[C---:B------:R-:W-:Y:S01]  /*d350*/  HMMA.16816.F32.BF16 R40, R64.reuse, R62, R40 ;  /* 0x0000003e4028723c */ /* 0x040fe20000041828 */
[----:B------:R-:W-:Y:S05]  /*d360*/  LDSM.16.M88.4 R60, [R140+0x3800] ;  /* 0x003800008c3c783b */ /* 0x000fea0000000200 */
[C---:B------:R-:W-:Y:S06]  /*d370*/  HMMA.16816.F32.BF16 R36, R64.reuse, R56, R36 ;  /* 0x000000384024723c */ /* 0x040fec0000041824 */
[----:B------:R-:W-:Y:S01]  /*d380*/  HMMA.16816.F32.BF16 R32, R64, R58, R32 ;  /* 0x0000003a4020723c */ /* 0x000fe20000041820 */
[----:B------:R-:W4:Y:S01]  /*d390*/  LDSM.16.M88.4 R56, [R140+0x3000] ;  /* 0x003000008c38783b */ /* 0x000f220000000200 */
[----:B------:R-:W-:-:S04]  /*d3a0*/  DEPBAR.LE SB0, 0x0 ;  /* 0x000080000000791a */ /* 0x000fc80000000000 */
[C---:B------:R-:W-:Y:S06]  /*d3b0*/  HMMA.16816.F32.BF16 R68, R64.reuse, R128, R68 ;  /* 0x000000804044723c */ /* 0x040fec0000041844 */
[----:B------:R-:W-:Y:S06]  /*d3c0*/  HMMA.16816.F32.BF16 R48, R64, R130, R48 ;  /* 0x000000824030723c */ /* 0x000fec0000041830 */
        /* <DEDUP_REMOVED lines=10> */
[----:B------:R-:W-:-:S05]  /*d470*/  VIADD R96, R3, 0x9 ;  /* 0x0000000903607836 */ /* 0x000fca0000000000 */
[C---:B-1----:R-:W-:Y:S01]  /*d480*/  HMMA.16816.F32.BF16 R68, R8.reuse, R92, R68 ;  /* 0x0000005c0844723c */ /* 0x042fe20000041844 */
[----:B------:R-:W-:Y:S01]  /*d490*/  BAR.SYNC.DEFER_BLOCKING 0x0 ;  /* 0x0000000000007b1d */ /* 0x000fe20000010000 */
[C---:B------:R-:W-:Y:S02]  /*d4a0*/  ISETP.GE.AND P4, PT, R96.reuse, R102, PT ;  /* 0x000000666000720c */ /* 0x040fe40003f86270 */
[----:B------:R-:W-:Y:S02]  /*d4b0*/  ISETP.GE.AND P5, PT, R96, R103, PT ;  /* 0x000000676000720c */ /* 0x000fe40003fa6270 */
[----:B------:R-:W-:Y:S01]  /*d4c0*/  HMMA.16816.F32.BF16 R48, R8, R94, R48 ;  /* 0x0000005e0830723c */ /* 0x000fe20000041830 */
[----:B------:R-:W-:-:S05]  /*d4d0*/  I2FP.F32.S32 R96, R96 ;  /* 0x0000006000607245 */ /* 0x000fca0000201400 */
[C---:B----4-:R-:W-:Y:S06]  /*d4e0*/  HMMA.16816.F32.BF16 R44, R8.reuse, R56, R44 ;  /* 0x00000038082c723c */ /* 0x050fec000004182c */
[C---:B------:R-:W-:Y:S06]  /*d4f0*/  HMMA.16816.F32.BF16 R40, R8.reuse, R58, R40 ;  /* 0x0000003a0828723c */ /* 0x040fec0000041828 */
[C---:B------:R-:W-:Y:S06]  /*d500*/  HMMA.16816.F32.BF16 R36, R8.reuse, R60, R36 ;  /* 0x0000003c0824723c */ /* 0x040fec0000041824 */
[----:B------:R-:W-:Y:S07]  /*d510*/  HMMA.16816.F32.BF16 R32, R8, R62, R32 ;  /* 0x0000003e0820723c */ /* 0x000fee0000041820 */
[C---:B------:R-:W-:Y:S01]  /*d520*/  VIADD R9, R3.reuse, 0x8 ;  /* 0x0000000803097836 */ /* 0x040fe20000000000 */
[----:B------:R-:W-:Y:S01]  /*d530*/  I2FP.F32.S32 R8, R7 ;  /* 0x0000000700087245 */ /* 0x000fe20000201400 */
[----:B------:R-:W-:-:S03]  /*d540*/  VIADD R11, R3, 0x10 ;  /* 0x00000010030b7836 */ /* 0x000fc60000000000 */
[----:B------:R-:W-:Y:S01]  /*d550*/  I2FP.F32.S32 R7, R9 ;  /* 0x0000000900077245 */ /* 0x000fe20000201400 */
[C---:B------:R-:W-:Y:S01]  /*d560*/  FFMA.FTZ R29, R0.reuse, R8, R29 ;  /* 0x00000008001d7223 */ /* 0x040fe2000001001d */
[C---:B------:R-:W-:Y:S01]  /*d570*/  ISETP.GE.AND P2, PT, R9.reuse, R102, PT ;  /* 0x000000660900720c */ /* 0x040fe20003f46270 */
[C---:B------:R-:W-:Y:S01]  /*d580*/  FFMA.FTZ R31, R0.reuse, R8, R31 ;  /* 0x00000008001f7223 */ /* 0x040fe2000001001f */
[----:B------:R-:W-:Y:S01]  /*d590*/  ISETP.GE.AND P3, PT, R9, R103, PT ;  /* 0x000000670900720c */ /* 0x000fe20003f66270 */
[CC--:B------:R-:W-:Y:S01]  /*d5a0*/  FFMA.FTZ R9, R0.reuse, R7.reuse, R24 ;  /* 0x0000000700097223 */ /* 0x0c0fe20000010018 */
[----:B------:R-:W-:Y:S02]  /*d5b0*/  VIADD R8, R3, 0x11 ;  /* 0x0000001103087836 */ /* 0x000fe40000000000 */
[C---:B------:R-:W-:Y:S01]  /*d5c0*/  FFMA.FTZ R26, R0.reuse, R7, R26 ;  /* 0x00000007001a7223 */ /* 0x040fe2000001001a */
[CC--:B------:R-:W-:Y:S01]  /*d5d0*/  FFMA.FTZ R7, R0.reuse, R96.reuse, R25 ;  /* 0x0000006000077223 */ /* 0x0c0fe20000010019 */
[----:B------:R-:W-:Y:S01]  /*d5e0*/  FFMA.FTZ R96, R0, R96, R27 ;  /* 0x0000006000607223 */ /* 0x000fe2000001001b */
[----:B------:R-:W-:Y:S01]  /*d5f0*/  FSEL R98, R31, -INF , !P0 ;  /* 0xff8000001f627808 */ /* 0x000fe20004000000 */
[----:B------:R-:W-:Y:S01]  /*d600*/  VIADD R27, R3, 0x18 ;  /* 0x00000018031b7836 */ /* 0x000fe20000000000 */
[----:B------:R-:W-:Y:S01]  /*d610*/  FSEL R9, R9, -INF , !P2 ;  /* 0xff80000009097808 */ /* 0x000fe20005000000 */
[----:B------:R-:W-:Y:S01]  /*d620*/  VIADD R24, R3, 0x20 ;  /* 0x0000002003187836 */ /* 0x000fe20000000000 */
        /* <DEDUP_REMOVED lines=8> */
[----:B------:R-:W-:Y:S01]  /*d6b0*/  FFMA.FTZ R21, R0, R8, R21 ;  /* 0x0000000800157223 */ /* 0x000fe20000010015 */
[----:B------:R-:W-:Y:S01]  /*d6c0*/  FSEL R96, R96, -INF , !P5 ;  /* 0xff80000060607808 */ /* 0x000fe20006800000 */
[C---:B------:R-:W-:Y:S01]  /*d6d0*/  FFMA.FTZ R20, R0.reuse, R11, R20 ;  /* 0x0000000b00147223 */ /* 0x040fe20000010014 */
[C---:B------:R-:W-:Y:S01]  /*d6e0*/  ISETP.GE.AND P3, PT, R27.reuse, R102, PT ;  /* 0x000000661b00720c */ /* 0x040fe20003f66270 */
[C---:B------:R-:W-:Y:S01]  /*d6f0*/  FFMA.FTZ R8, R0.reuse, R8, R23 ;  /* 0x0000000800087223 */ /* 0x040fe20000010017 */
[----:B------:R-:W-:Y:S01]  /*d700*/  ISETP.GE.AND P5, PT, R27, R103, PT ;  /* 0x000000671b00720c */ /* 0x000fe20003fa6270 */
[----:B------:R-:W-:Y:S01]  /*d710*/  VIADD R23, R3, 0x19 ;  /* 0x0000001903177836 */ /* 0x000fe20000000000 */
[----:B------:R-:W-:Y:S01]  /*d720*/  I2FP.F32.S32 R27, R27 ;  /* 0x0000001b001b7245 */ /* 0x000fe20000201400 */
[----:B------:R-:W-:Y:S01]  /*d730*/  FFMA.FTZ R10, R0, R11, R22 ;  /* 0x0000000b000a7223 */ /* 0x000fe20000010016 */
[----:B------:R-:W-:-:S02]  /*d740*/  FSEL R7, R7, -INF , !P4 ;  /* 0xff80000007077808 */ /* 0x000fc40006000000 */
[----:B------:R-:W-:Y:S01]  /*d750*/  ISETP.GE.AND P4, PT, R23, R103, PT ;  /* 0x000000671700720c */ /* 0x000fe20003f86270 */
[CC--:B------:R-:W-:Y:S01]  /*d760*/  FFMA.FTZ R11, R0.reuse, R27.reuse, R16 ;  /* 0x0000001b000b7223 */ /* 0x0c0fe20000010010 */
[----:B------:R-:W-:Y:S01]  /*d770*/  FFMA.FTZ R18, R0, R27, R18 ;  /* 0x0000001b00127223 */ /* 0x000fe20000010012 */
[----:B------:R-:W-:Y:S01]  /*d780*/  FSEL R27, R20, -INF , !P6 ;  /* 0xff800000141b7808 */ /* 0x000fe20007000000 */
[----:B------:R-:W-:Y:S01]  /*d790*/  VIADD R16, R3, 0x21 ;  /* 0x0000002103107836 */ /* 0x000fe20000000000 */
[----:B------:R-:W-:Y:S02]  /*d7a0*/  ISETP.GE.AND P6, PT, R23, R102, PT ;  /* 0x000000661700720c */ /* 0x000fe40003fc6270 */
[----:B------:R-:W-:Y:S02]  /*d7b0*/  I2FP.F32.S32 R20, R23 ;  /* 0x0000001700147245 */ /* 0x000fe40000201400 */
[----:B------:R-:W-:Y:S02]  /*d7c0*/  P2R R22, PR, RZ, 0x40 ;  /* 0x00000040ff167803 */ /* 0x000fe40000000000 */
[----:B------:R-:W-:Y:S01]  /*d7d0*/  FSEL R23, R21, -INF , !P2 ;  /* 0xff80000015177808 */ /* 0x000fe20005000000 */
[----:B------:R-:W-:Y:S01]  /*d7e0*/  FFMA.FTZ R19, R0, R20, R19 ;  /* 0x0000001400137223 */ /* 0x000fe20000010013 */
[----:B------:R-:W-:-:S02]  /*d7f0*/  FSEL R8, R8, -INF , !P0 ;  /* 0xff80000008087808 */ /* 0x000fc40004000000 */
        /* <DEDUP_REMOVED lines=8> */
[----:B------:R-:W-:-:S02]  /*d880*/  ISETP.NE.AND P3, PT, R22, RZ, PT ;  /* 0x000000ff1600720c */ /* 0x000fc40003f65270 */
[----:B------:R-:W-:Y:S01]  /*d890*/  FSEL R22, R18, -INF , !P5 ;  /* 0xff80000012167808 */ /* 0x000fe20006800000 */
[C---:B------:R-:W-:Y:S01]  /*d8a0*/  FFMA.FTZ R18, R0.reuse, R20, R17 ;  /* 0x0000001400127223 */ /* 0x040fe20000010011 */
[CC--:B------:R-:W-:Y:S01]  /*d8b0*/  FFMA.FTZ R17, R0.reuse, R16.reuse, R13 ;  /* 0x0000001000117223 */ /* 0x0c0fe2000001000d */
[----:B------:R-:W-:Y:S01]  /*d8c0*/  FFMA.FTZ R16, R0, R16, R15 ;  /* 0x0000001000107223 */ /* 0x000fe2000001000f */
[C---:B------:R-:W-:Y:S01]  /*d8d0*/  VIADD R15, R3.reuse, 0x30 ;  /* 0x00000030030f7836 */ /* 0x040fe20000000000 */
[----:B------:R-:W-:Y:S01]  /*d8e0*/  FSEL R10, R10, -INF , !P1 ;  /* 0xff8000000a0a7808 */ /* 0x000fe20004800000 */
[----:B------:R-:W-:Y:S01]  /*d8f0*/  VIADD R20, R3, 0x29 ;  /* 0x0000002903147836 */ /* 0x000fe20000000000 */
[C---:B------:R-:W-:Y:S02]  /*d900*/  ISETP.GE.AND P6, PT, R24.reuse, R102, PT ;  /* 0x000000661800720c */ /* 0x040fe40003fc6270 */
[----:B------:R-:W-:Y:S02]  /*d910*/  ISETP.GE.AND P1, PT, R24, R103, PT ;  /* 0x000000671800720c */ /* 0x000fe40003f26270 */
[----:B------:R-:W-:-:S02]  /*d920*/  FSEL R13, R18, -INF , !P3 ;  /* 0xff800000120d7808 */ /* 0x000fc40005800000 */
[----:B------:R-:W-:Y:S02]  /*d930*/  ISETP.GE.AND P3, PT, R21, R102, PT ;  /* 0x000000661500720c */ /* 0x000fe40003f66270 */
[----:B------:R-:W-:Y:S02]  /*d940*/  FSEL R58, R19, -INF , !P4 ;  /* 0xff800000133a7808 */ /* 0x000fe40006000000 */
[----:B------:R-:W-:Y:S02]  /*d950*/  ISETP.GE.AND P4, PT, R21, R103, PT ;  /* 0x000000671500720c */ /* 0x000fe40003f86270 */
[----:B------:R-:W-:Y:S02]  /*d960*/  FSEL R16, R16, -INF , !P0 ;  /* 0xff80000010107808 */ /* 0x000fe40004000000 */
[----:B------:R-:W-:Y:S02]  /*d970*/  I2FP.F32.S32 R21, R21 ;  /* 0x0000001500157245 */ /* 0x000fe40000201400 */
[----:B------:R-:W-:-:S02]  /*d980*/  FSEL R19, R12, -INF , !P6 ;  /* 0xff8000000c137808 */ /* 0x000fc40007000000 */
[C---:B------:R-:W-:Y:S01]  /*d990*/  ISETP.GE.AND P5, PT, R15.reuse, R102, PT ;  /* 0x000000660f00720c */ /* 0x040fe20003fa6270 */
[C---:B------:R-:W-:Y:S01]  /*d9a0*/  FFMA.FTZ R88, R0.reuse, R21, R88 ;  /* 0x0000001500587223 */ /* 0x040fe20000010058 */
[----:B------:R-:W-:Y:S01]  /*d9b0*/  ISETP.GE.AND P0, PT, R15, R103, PT ;  /* 0x000000670f00720c */ /* 0x000fe20003f06270 */
[----:B------:R-:W-:Y:S01]  /*d9c0*/  FFMA.FTZ R90, R0, R21, R90 ;  /* 0x00000015005a7223 */ /* 0x000fe2000001005a */
[----:B------:R-:W-:Y:S01]  /*d9d0*/  FSEL R18, R14, -INF , !P1 ;  /* 0xff8000000e127808 */ /* 0x000fe20004800000 */
[C---:B------:R-:W-:Y:S01]  /*d9e0*/  VIADD R14, R3.reuse, 0x31 ;  /* 0x00000031030e7836 */ /* 0x040fe20000000000 */
[----:B------:R-:W-:Y:S01]  /*d9f0*/  I2FP.F32.S32 R12, R20 ;  /* 0x00000014000c7245 */ /* 0x000fe20000201400 */
[----:B------:R-:W-:Y:S01]  /*da00*/  VIADD R21, R3, 0x40 ;  /* 0x0000004003157836 */ /* 0x000fe20000000000 */
[----:B------:R-:W-:Y:S02]  /*da10*/  I2FP.F32.S32 R15, R15 ;  /* 0x0000000f000f7245 */ /* 0x000fe40000201400 */
[----:B------:R-:W-:Y:S01]  /*da20*/  P2R R24, PR, RZ, 0x8 ;  /* 0x00000008ff187803 */ /* 0x000fe20000000000 */
[CC--:B------:R-:W-:Y:S01]  /*da30*/  FFMA.FTZ R89, R0.reuse, R12.reuse, R89 ;  /* 0x0000000c00597223 */ /* 0x0c0fe20000010059 */
[----:B------:R-:W-:Y:S01]  /*da40*/  FSEL R17, R17, -INF , !P2 ;  /* 0xff80000011117808 */ /* 0x000fe20005000000 */
[----:B------:R-:W-:Y:S01]  /*da50*/  FFMA.FTZ R91, R0, R12, R91 ;  /* 0x0000000c005b7223 */ /* 0x000fe2000001005b */
[----:B------:R-:W-:Y:S01]  /*da60*/  ISETP.NE.AND P1, PT, R24, RZ, PT ;  /* 0x000000ff1800720c */ /* 0x000fe20003f25270 */
[CC--:B------:R-:W-:Y:S01]  /*da70*/  FFMA.FTZ R61, R0.reuse, R15.reuse, R84 ;  /* 0x0000000f003d7223 */ /* 0x0c0fe20000010054 */
[----:B------:R-:W-:Y:S01]  /*da80*/  FFMA.FTZ R86, R0, R15, R86 ;  /* 0x0000000f00567223 */ /* 0x000fe20000010056 */
[----:B------:R-:W-:Y:S01]  /*da90*/  ISETP.GE.AND P3, PT, R20, R103, PT ;  /* 0x000000671400720c */ /* 0x000fe20003f66270 */
[C---:B------:R-:W-:Y:S01]  /*daa0*/  VIADD R15, R3.reuse, 0x38 ;  /* 0x00000038030f7836 */ /* 0x040fe20000000000 */
[-C--:B------:R-:W-:Y:S01]  /*dab0*/  ISETP.GE.AND P2, PT, R14, R102.reuse, PT ;  /* 0x000000660e00720c */ /* 0x080fe20003f46270 */
[----:B------:R-:W-:Y:S01]  /*dac0*/  VIADD R12, R3, 0x39 ;  /* 0x00000039030c7836 */ /* 0x000fe20000000000 */
[----:B------:R-:W-:-:S02]  /*dad0*/  ISETP.GE.AND P6, PT, R20, R102, PT ;  /* 0x000000661400720c */ /* 0x000fc40003fc6270 */
[----:B------:R-:W-:Y:S02]  /*dae0*/  FSEL R131, R88, -INF , !P1 ;  /* 0xff80000058837808 */ /* 0x000fe40004800000 */
[----:B------:R-:W-:Y:S02]  /*daf0*/  FSEL R114, R90, -INF , !P4 ;  /* 0xff8000005a727808 */ /* 0x000fe40006000000 */
[----:B------:R-:W-:Y:S02]  /*db00*/  ISETP.GE.AND P1, PT, R14, R103, PT ;  /* 0x000000670e00720c */ /* 0x000fe40003f26270 */
[----:B------:R-:W-:Y:S02]  /*db10*/  P2R R20, PR, RZ, 0x4 ;  /* 0x00000004ff147803 */ /* 0x000fe40000000000 */
[----:B------:R-:W-:Y:S02]  /*db20*/  FSEL R106, R91, -INF , !P3 ;  /* 0xff8000005b6a7808 */ /* 0x000fe40005800000 */
[----:B------:R-:W-:-:S02]  /*db30*/  FSEL R112, R86, -INF , !P0 ;  /* 0xff80000056707808 */ /* 0x000fc40004000000 */
[----:B------:R-:W-:Y:S02]  /*db40*/  I2FP.F32.S32 R14, R14 ;  /* 0x0000000e000e7245 */ /* 0x000fe40000201400 */
[C---:B------:R-:W-:Y:S02]  /*db50*/  ISETP.GE.AND P4, PT, R15.reuse, R102, PT ;  /* 0x000000660f00720c */ /* 0x040fe40003f86270 */
[-C--:B------:R-:W-:Y:S01]  /*db60*/  ISETP.GE.AND P2, PT, R15, R103.reuse, PT ;  /* 0x000000670f00720c */ /* 0x080fe20003f46270 */
[----:B------:R-:W-:Y:S01]  /*db70*/  FFMA.FTZ R87, R0, R14, R87 ;  /* 0x0000000e00577223 */ /* 0x000fe20000010057 */
[----:B------:R-:W-:Y:S01]  /*db80*/  ISETP.GE.AND P3, PT, R12, R102, PT ;  /* 0x000000660c00720c */ /* 0x000fe20003f66270 */
        /* <DEDUP_REMOVED lines=20> */
[CC--:B------:R-:W-:Y:S02]  /*dcd0*/  ISETP.GE.AND P4, PT, R12.reuse, R102.reuse, PT ;  /* 0x000000660c00720c */ /* 0x0c0fe40003f86270 */
[----:B------:R-:W-:Y:S01]  /*dce0*/  ISETP.GE.AND P2, PT, R12, R103, PT ;  /* 0x000000670c00720c */ /* 0x000fe20003f46270 */
[CC--:B------:R-:W-:Y:S01]  /*dcf0*/  FFMA.FTZ R78, R0.reuse, R21.reuse, R78 ;  /* 0x00000015004e7223 */ /* 0x0c0fe2000001004e */
[C---:B------:R-:W-:Y:S01]  /*dd00*/  ISETP.GE.AND P3, PT, R15.reuse, R102, PT ;  /* 0x000000660f00720c */ /* 0x040fe20003f66270 */
[----:B------:R-:W-:Y:S01]  /*dd10*/  FFMA.FTZ R76, R0, R21, R76 ;  /* 0x00000015004c7223 */ /* 0x000fe2000001004c */
[----:B------:R-:W-:Y:S01]  /*dd20*/  ISETP.GE.AND P0, PT, R15, R103, PT ;  /* 0x000000670f00720c */ /* 0x000fe20003f06270 */
[----:B------:R-:W-:Y:S01]  /*dd30*/  VIADD R21, R3, 0x58 ;  /* 0x0000005803157836 */ /* 0x000fe20000000000 */
[----:B------:R-:W-:Y:S02]  /*dd40*/  I2FP.F32.S32 R12, R12 ;  /* 0x0000000c000c7245 */ /* 0x000fe40000201400 */
[----:B------:R-:W-:-:S02]  /*dd50*/  I2FP.F32.S32 R15, R15 ;  /* 0x0000000f000f7245 */ /* 0x000fc40000201400 */
[----:B------:R-:W-:Y:S01]  /*dd60*/  FSEL R129, R89, -INF , !P6 ;  /* 0xff80000059817808 */ /* 0x000fe20007000000 */
[-C--:B------:R-:W-:Y:S01]  /*dd70*/  FFMA.FTZ R77, R0, R12.reuse, R77 ;  /* 0x0000000c004d7223 */ /* 0x080fe2000001004d */
[----:B------:R-:W-:Y:S01]  /*dd80*/  ISETP.NE.AND P6, PT, R20, RZ, PT ;  /* 0x000000ff1400720c */ /* 0x000fe20003fc5270 */
[C---:B------:R-:W-:Y:S01]  /*dd90*/  FFMA.FTZ R79, R0.reuse, R12, R79 ;  /* 0x0000000c004f7223 */ /* 0x040fe2000001004f */
[CC--:B------:R-:W-:Y:S01]  /*dda0*/  FFMA.FTZ R72, R0.reuse, R15.reuse, R72 ;  /* 0x0000000f00487223 */ /* 0x0c0fe20000010048 */
[----:B------:R-:W-:Y:S01]  /*ddb0*/  FFMA.FTZ R74, R0, R15, R74 ;  /* 0x0000000f004a7223 */ /* 0x000fe2000001004a */
[----:B------:R-:W-:Y:S01]  /*ddc0*/  VIADD R15, R3, 0x50 ;  /* 0x00000050030f7836 */ /* 0x000fe20000000000 */
[----:B------:R-:W-:Y:S01]  /*ddd0*/  FSEL R65, R65, -INF , !P6 ;  /* 0xff80000041417808 */ /* 0x000fe20007000000 */
[----:B------:R-:W-:Y:S01]  /*dde0*/  VIADD R12, R3, 0x51 ;  /* 0x00000051030c7836 */ /* 0x000fe20000000000 */
[----:B------:R-:W-:Y:S02]  /*ddf0*/  FSEL R134, R78, -INF , !P1 ;  /* 0xff8000004e867808 */ /* 0x000fe40004800000 */
[----:B------:R-:W-:-:S02]  /*de00*/  FSEL R117, R76, -INF , !P5 ;  /* 0xff8000004c757808 */ /* 0x000fc40006800000 */
[C---:B------:R-:W-:Y:S02]  /*de10*/  ISETP.GE.AND P6, PT, R14.reuse, R102, PT ;  /* 0x000000660e00720c */ /* 0x040fe40003fc6270 */
[----:B------:R-:W-:Y:S02]  /*de20*/  ISETP.GE.AND P1, PT, R14, R103, PT ;  /* 0x000000670e00720c */ /* 0x000fe40003f26270 */
[----:B------:R-:W-:Y:S02]  /*de30*/  FSEL R115, R77, -INF , !P4 ;  /* 0xff8000004d737808 */ /* 0x000fe40006000000 */
[----:B------:R-:W-:Y:S02]  /*de40*/  FSEL R132, R79, -INF , !P2 ;  /* 0xff8000004f847808 */ /* 0x000fe40005000000 */
[----:B------:R-:W-:Y:S02]  /*de50*/  FSEL R130, R74, -INF , !P0 ;  /* 0xff8000004a827808 */ /* 0x000fe40004000000 */
[----:B------:R-:W-:-:S02]  /*de60*/  I2FP.F32.S32 R14, R14 ;  /* 0x0000000e000e7245 */ /* 0x000fc40000201400 */
[C---:B------:R-:W-:Y:S02]  /*de70*/  ISETP.GE.AND P5, PT, R15.reuse, R102, PT ;  /* 0x000000660f00720c */ /* 0x040fe40003fa6270 */
[-C--:B------:R-:W-:Y:S01]  /*de80*/  ISETP.GE.AND P2, PT, R15, R103.reuse, PT ;  /* 0x000000670f00720c */ /* 0x080fe20003f46270 */
[----:B------:R-:W-:Y:S01]  /*de90*/  FFMA.FTZ R73, R0, R14, R73 ;  /* 0x0000000e00497223 */ /* 0x000fe20000010049 */
        /* <DEDUP_REMOVED lines=19> */
[C---:B------:R-:W-:Y:S02]  /*dfd0*/  ISETP.GE.AND P4, PT, R15.reuse, R102, PT ;  /* 0x000000660f00720c */ /* 0x040fe40003f86270 */
[----:B------:R-:W-:Y:S01]  /*dfe0*/  ISETP.GE.AND P0, PT, R15, R103, PT ;  /* 0x000000670f00720c */ /* 0x000fe20003f06270 */
[-C--:B------:R-:W-:Y:S01]  /*dff0*/  FFMA.FTZ R111, R0, R21.reuse, R48 ;  /* 0x00000015006f7223 */ /* 0x080fe20000010030 */
        /* <DEDUP_REMOVED lines=8> */
[C---:B------:R-:W-:Y:S02]  /*e080*/  VIADD R44, R3.reuse, 0x61 ;  /* 0x00000061032c7836 */ /* 0x040fe40000000000 */
[----:B------:R-:W-:Y:S01]  /*e090*/  FFMA.FTZ R46, R0, R15, R46 ;  /* 0x0000000f002e7223 */ /* 0x000fe2000001002e */
[----:B------:R-:W-:Y:S01]  /*e0a0*/  VIADD R15, R3, 0x68 ;  /* 0x00000068030f7836 */ /* 0x000fe20000000000 */
[----:B------:R-:W-:Y:S01]  /*e0b0*/  FSEL R116, R70, -INF , !P2 ;  /* 0xff80000046747808 */ /* 0x000fe20005000000 */
[CC--:B------:R-:W-:Y:S01]  /*e0c0*/  FFMA.FTZ R49, R0.reuse, R12.reuse, R49 ;  /* 0x0000000c00317223 */ /* 0x0c0fe20000010031 */
[----:B------:R-:W-:Y:S01]  /*e0d0*/  FFMA.FTZ R51, R0, R12, R51 ;  /* 0x0000000c00337223 */ /* 0x000fe20000010033 */
[----:B------:R-:W-:Y:S01]  /*e0e0*/  FSEL R111, R111, -INF , !P6 ;  /* 0xff8000006f6f7808 */ /* 0x000fe20007000000 */
[----:B------:R-:W-:Y:S01]  /*e0f0*/  VIADD R12, R3, 0x69 ;  /* 0x00000069030c7836 */ /* 0x000fe20000000000 */
[----:B------:R-:W-:-:S02]  /*e100*/  ISETP.GE.AND P6, PT, R44, R102, PT ;  /* 0x000000662c00720c */ /* 0x000fc40003fc6270 */
        /* <DEDUP_REMOVED lines=11> */
[CC--:B------:R-:W-:Y:S01]  /*e1c0*/  FFMA.FTZ R47, R0.reuse, R15.reuse, R40 ;  /* 0x0000000f002f7223 */ /* 0x0c0fe20000010028 */
[----:B------:R-:W-:Y:S01]  /*e1d0*/  FFMA.FTZ R42, R0, R15, R42 ;  /* 0x0000000f002a7223 */ /* 0x000fe2000001002a */
[C---:B------:R-:W-:Y:S01]  /*e1e0*/  ISETP.GE.AND P4, PT, R12.reuse, R102, PT ;  /* 0x000000660c00720c */ /* 0x040fe20003f86270 */
[----:B------:R-:W-:Y:S01]  /*e1f0*/  VIADD R15, R3, 0x70 ;  /* 0x00000070030f7836 */ /* 0x000fe20000000000 */
[----:B------:R-:W-:Y:S02]  /*e200*/  ISETP.GE.AND P1, PT, R12, R103, PT ;  /* 0x000000670c00720c */ /* 0x000fe40003f26270 */
[----:B------:R-:W-:-:S02]  /*e210*/  I2FP.F32.S32 R12, R12 ;  /* 0x0000000c000c7245 */ /* 0x000fc40000201400 */
[----:B------:R-:W-:Y:S02]  /*e220*/  FSEL R44, R44, -INF , !P2 ;  /* 0xff8000002c2c7808 */ /* 0x000fe40005000000 */
[----:B------:R-:W-:Y:S01]  /*e230*/  FSEL R47, R47, -INF , !P5 ;  /* 0xff8000002f2f7808 */ /* 0x000fe20006800000 */
[----:B------:R-:W-:Y:S01]  /*e240*/  FFMA.FTZ R41, R0, R12, R41 ;  /* 0x0000000c00297223 */ /* 0x000fe20000010029 */
[----:B------:R-:W-:Y:S01]  /*e250*/  ISETP.GE.AND P2, PT, R14, R102, PT ;  /* 0x000000660e00720c */ /* 0x000fe20003f46270 */
[----:B------:R-:W-:Y:S01]  /*e260*/  FFMA.FTZ R40, R0, R12, R43 ;  /* 0x0000000c00287223 */ /* 0x000fe2000001002b */
[----:B------:R-:W-:Y:S01]  /*e270*/  ISETP.GE.AND P5, PT, R14, R103, PT ;  /* 0x000000670e00720c */ /* 0x000fe20003fa6270 */
[----:B------:R-:W-:Y:S01]  /*e280*/  VIADD R12, R3, 0x78 ;  /* 0x00000078030c7836 */ /* 0x000fe20000000000 */
[----:B------:R-:W-:Y:S02]  /*e290*/  I2FP.F32.S32 R14, R14 ;  /* 0x0000000e000e7245 */ /* 0x000fe40000201400 */
[----:B------:R-:W-:-:S02]  /*e2a0*/  FSEL R49, R45, -INF , !P6 ;  /* 0xff8000002d317808 */ /* 0x000fc40007000000 */
[----:B------:R-:W-:Y:S01]  /*e2b0*/  FSEL R46, R46, -INF , !P0 ;  /* 0xff8000002e2e7808 */ /* 0x000fe20004000000 */
[C---:B------:R-:W-:Y:S01]  /*e2c0*/  FFMA.FTZ R26, R0.reuse, R14, R39 ;  /* 0x0000000e001a7223 */ /* 0x040fe20000010027 */
[C---:B------:R-:W-:Y:S01]  /*e2d0*/  ISETP.GE.AND P6, PT, R15.reuse, R102, PT ;  /* 0x000000660f00720c */ /* 0x040fe20003fc6270 */
[----:B------:R-:W-:Y:S01]  /*e2e0*/  FFMA.FTZ R37, R0, R14, R37 ;  /* 0x0000000e00257223 */ /* 0x000fe20000010025 */
[----:B------:R-:W-:Y:S02]  /*e2f0*/  ISETP.GE.AND P0, PT, R15, R103, PT ;  /* 0x000000670f00720c */ /* 0x000fe40003f06270 */
[----:B------:R-:W-:Y:S02]  /*e300*/  I2FP.F32.S32 R15, R15 ;  /* 0x0000000f000f7245 */ /* 0x000fe40000201400 */
[----:B------:R-:W-:Y:S02]  /*e310*/  P2R R20, PR, RZ, 0x40 ;  /* 0x00000040ff147803 */ /* 0x000fe40000000000 */
[----:B------:R-:W-:Y:S01]  /*e320*/  FSEL R42, R42, -INF , !P3 ;  /* 0xff8000002a2a7808 */ /* 0x000fe20005800000 */
[CC--:B------:R-:W-:Y:S01]  /*e330*/  FFMA.FTZ R36, R0.reuse, R15.reuse, R36 ;  /* 0x0000000f00247223 */ /* 0x0c0fe20000010024 */
[----:B------:R-:W-:Y:S01]  /*e340*/  FSEL R45, R41, -INF , !P4 ;  /* 0xff800000292d7808 */ /* 0x000fe20006000000 */
[----:B------:R-:W-:Y:S01]  /*e350*/  FFMA.FTZ R15, R0, R15, R38 ;  /* 0x0000000f000f7223 */ /* 0x000fe20000010026 */
[----:B------:R-:W-:-:S02]  /*e360*/  ISETP.GE.AND P6, PT, R12, R102, PT ;  /* 0x000000660c00720c */ /* 0x000fc40003fc6270 */
[----:B------:R-:W-:Y:S02]  /*e370*/  ISETP.GE.AND P3, PT, R12, R103, PT ;  /* 0x000000670c00720c */ /* 0x000fe40003f66270 */
[----:B------:R-:W-:Y:S01]  /*e380*/  I2FP.F32.S32 R21, R12 ;  /* 0x0000000c00157245 */ /* 0x000fe20000201400 */
[----:B------:R-:W-:Y:S01]  /*e390*/  VIADD R12, R3, 0x79 ;  /* 0x00000079030c7836 */ /* 0x000fe20000000000 */
[----:B------:R-:W-:Y:S02]  /*e3a0*/  ISETP.NE.AND P4, PT, R20, RZ, PT ;  /* 0x000000ff1400720c */ /* 0x000fe40003f85270 */
[----:B------:R-:W-:Y:S01]  /*e3b0*/  FSEL R26, R26, -INF , !P5 ;  /* 0xff8000001a1a7808 */ /* 0x000fe20006800000 */
[----:B------:R-:W-:Y:S01]  /*e3c0*/  FFMA.FTZ R41, R0, R21, R32 ;  /* 0x0000001500297223 */ /* 0x000fe20000010020 */
[----:B------:R-:W-:Y:S01]  /*e3d0*/  ISETP.GT.AND P5, PT, R172, R159, PT ;  /* 0x0000009fac00720c */ /* 0x000fe20003fa4270 */
[----:B------:R-:W-:Y:S01]  /*e3e0*/  FFMA.FTZ R21, R0, R21, R34 ;  /* 0x0000001500157223 */ /* 0x000fe20000010022 */
[----:B------:R-:W-:-:S02]  /*e3f0*/  FSEL R40, R40, -INF , !P1 ;  /* 0xff80000028287808 */ /* 0x000fc40004800000 */
[----:B------:R-:W-:Y:S02]  /*e400*/  FSEL R38, R36, -INF , !P4 ;  /* 0xff80000024267808 */ /* 0x000fe40006000000 */
[C---:B------:R-:W-:Y:S02]  /*e410*/  ISETP.GE.AND P4, PT, R3.reuse, R102, PT ;  /* 0x000000660300720c */ /* 0x040fe40003f86270 */
[----:B------:R-:W-:Y:S02]  /*e420*/  ISETP.GE.AND P1, PT, R3, R103, PT ;  /* 0x000000670300720c */ /* 0x000fe40003f26270 */
[----:B------:R-:W-:Y:S02]  /*e430*/  I2FP.F32.S32 R20, R12 ;  /* 0x0000000c00147245 */ /* 0x000fe40000201400 */
[----:B------:R-:W-:Y:S02]  /*e440*/  I2FP.F32.S32 R3, R3 ;  /* 0x0000000300037245 */ /* 0x000fe40000201400 */
[----:B------:R-:W-:Y:S01]  /*e450*/  FSEL R32, R15, -INF , !P0 ;  /* 0xff8000000f207808 */ /* 0x000fe20004000000 */
[C---:B------:R-:W-:Y:S01]  /*e460*/  FFMA.FTZ R33, R0.reuse, R20, R33 ;  /* 0x0000001400217223 */ /* 0x040fe20000010021 */
[----:B------:R-:W-:Y:S01]  /*e470*/  FSEL R37, R37, -INF , !P2 ;  /* 0xff80000025257808 */ /* 0x000fe20005000000 */
[----:B------:R-:W-:Y:S01]  /*e480*/  FFMA.FTZ R15, R0, R3, R28 ;  /* 0x00000003000f7223 */ /* 0x000fe2000001001c */
[----:B------:R-:W-:Y:S01]  /*e490*/  ISETP.GE.AND P2, PT, R12, R102, PT ;  /* 0x000000660c00720c */ /* 0x000fe20003f46270 */
[----:B------:R-:W-:Y:S01]  /*e4a0*/  FFMA.FTZ R20, R0, R20, R35 ;  /* 0x0000001400147223 */ /* 0x000fe20000010023 */
[----:B------:R-:W-:Y:S01]  /*e4b0*/  ISETP.GE.AND P0, PT, R12, R103, PT ;  /* 0x000000670c00720c */ /* 0x000fe20003f06270 */
[----:B------:R-:W-:Y:S01]  /*e4c0*/  FFMA.FTZ R12, R0, R3, R30 ;  /* 0x00000003000c7223 */ /* 0x000fe2000001001e */
[----:B------:R-:W-:-:S02]  /*e4d0*/  FSEL R41, R41, -INF , !P6 ;  /* 0xff80000029297808 */ /* 0x000fc40007000000 */
[----:B------:R-:W-:Y:S02]  /*e4e0*/  P2R R24, PR, RZ, 0x20 ;  /* 0x00000020ff187803 */ /* 0x000fe40000000000 */
        /* <DEDUP_REMOVED lines=69> */
.L_x_7765:
[----:B------:R-:W1:Y:S02]  /*e940*/  LDC R31, c[0x0][0x248] ;  /* 0x00009200ff1f7b82 */ /* 0x000e640000000800 */
[----:B-1----:R-:W-:-:S05]  /*e950*/  IMAD.SHL.U32 R33, R31, 0x80, RZ ;  /* 0x000000801f217824 */ /* 0x002fca00078e00ff */
[----:B------:R-:W-:-:S04]  /*e960*/  IADD3 R33, -R33, RZ, RZ ;  /* 0x000000ff21217210 */ /* 0x000fc80007ffe1ff */
[----:B------:R-:W-:-:S07]  /*e970*/  SHF.R.S32.HI R14, RZ, 0x1f, R33 ;  /* 0x0000001fff0e7819 */ /* 0x000fce0000011421 */
.L_x_7766:
[----:B------:R-:W-:Y:S01]  /*e980*/  ULDC UR5, c[0x0][0x2d0] ;  /* 0x0000b40000057ab9 */ /* 0x000fe20000000800 */
[----:B------:R-:W-:Y:S01]  /*e990*/  BSSY B0, `(.L_x_7767) ;  /* 0x0000061000007945 */ /* 0x000fe20003800000 */
[----:B------:R-:W-:-:S13]  /*e9a0*/  ISETP.GE.AND P0, PT, R100, UR5, PT ;  /* 0x0000000564007c0c */ /* 0x000fda000bf06270 */
[----:B------:R-:W1:Y:S01]  /*e9b0*/  @!P0 LDC R51, c[0x0][0x24c] ;  /* 0x00009300ff338b82 */ /* 0x000e620000000800 */
[-C--:B------:R-:W-:Y:S01]  /*e9c0*/  @!P0 IADD3 R3, P2, P1, R33, R124.reuse, R163 ;  /* 0x0000007c21038210 */ /* 0x080fe2000795e0a3 */
[--C-:B------:R-:W-:Y:S01]  /*e9d0*/  @!P0 IMAD.MOV.U32 R126, RZ, RZ, R124.reuse ;  /* 0x000000ffff7e8224 */ /* 0x100fe200078e007c */
[----:B------:R2:W-:Y:S01]  /*e9e0*/  @P0 STS.128 [R171+0x2000], RZ ;  /* 0x002000ffab000388 */ /* 0x0005e20000000c00 */
[----:B------:R-:W-:Y:S01]  /*e9f0*/  @!P0 IMAD.MOV.U32 R68, RZ, RZ, R124 ;  /* 0x000000ffff448224 */ /* 0x000fe200078e007c */
[----:B------:R-:W-:Y:S01]  /*ea00*/  @!P0 IADD3.X R2, R14, R127, R162, P2, P1 ;  /* 0x0000007f0e028210 */ /* 0x000fe200017e24a2 */
[----:B------:R-:W-:Y:S01]  /*ea10*/  @!P0 IMAD.WIDE.U32 R54, R31, 0x30, R126 ;  /* 0x000000301f368825 */ /* 0x000fe200078e007e */
[----:B------:R-:W-:Y:S01]  /*ea20*/  @!P0 LEA R70, P1, R3, UR12, 0x1 ;  /* 0x0000000c03468c11 */ /* 0x000fe2000f8208ff */
[----:B------:R-:W3:Y:S01]  /*ea30*/  @!P0 LDC R53, c[0x0][0x24c] ;  /* 0x00009300ff358b82 */ /* 0x000ee20000000800 */
[----:B------:R-:W-:Y:S01]  /*ea40*/  @!P0 LEA R28, P2, R31, R124, 0x5 ;  /* 0x0000007c1f1c8211 */ /* 0x000fe200078428ff */
[----:B------:R-:W-:Y:S01]  /*ea50*/  @!P0 IMAD.MOV.U32 R69, RZ, RZ, R127 ;  /* 0x000000ffff458224 */ /* 0x000fe200078e007f */
[----:B------:R-:W-:-:S02]  /*ea60*/  @!P0 LEA.HI.X R71, R3, UR13, R2, 0x1, P1 ;  /* 0x0000000d03478c11 */ /* 0x000fc400088f0c02 */
[----:B------:R-:W-:Y:S01]  /*ea70*/  @!P0 LEA R56, P1, R33, R170, 0x1 ;  /* 0x000000aa21388211 */ /* 0x000fe200078208ff */
[----:B------:R-:W-:Y:S01]  /*ea80*/  @!P0 IMAD.WIDE.U32 R68, R31, 0x50, R68 ;  /* 0x000000501f448825 */ /* 0x000fe200078e0044 */
        /* <DEDUP_REMOVED lines=20> */
[----:B------:R-:W-:Y:S02]  /*ebd0*/  @!P0 IADD3.X R30, R14, R55, R53, P1, !PT ;  /* 0x000000370e1e8210 */ /* 0x000fe40000ffe435 */
[----:B------:R-:W-:-:S02]  /*ebe0*/  @!P0 LEA.HI.X R55, R35, UR13, R28, 0x1, P2 ;  /* 0x0000000d23378c11 */ /* 0x000fc400090f0c1c */
[----:B------:R-:W-:Y:S02]  /*ebf0*/  @!P0 LEA R28, P3, R31, R124, 0x6 ;  /* 0x0000007c1f1c8211 */ /* 0x000fe400078630ff */
        /* <DEDUP_REMOVED lines=11> */
[----:B--2---:R-:W-:-:S02]  /*ecb0*/  @!P0 IMAD R3, R3, 0x50, RZ ;  /* 0x0000005003038824 */ /* 0x004fc400078e02ff */
[----:B------:R-:W-:Y:S01]  /*ecc0*/  @!P0 IMAD.WIDE.U32 R56, R31, 0x60, R56 ;  /* 0x000000601f388825 */ /* 0x000fe200078e0038 */
[----:B------:R-:W-:Y:S01]  /*ecd0*/  @!PT LDS RZ, [RZ] ;  /* 0x00000000fffff984 */ /* 0x000fe20000000800 */
[----:B------:R-:W-:Y:S01]  /*ece0*/  @!PT LDS RZ, [RZ] ;  /* 0x00000000fffff984 */ /* 0x000fe20000000800 */
[----:B------:R-:W-:Y:S01]  /*ecf0*/  @!PT LDS RZ, [RZ] ;  /* 0x00000000fffff984 */ /* 0x000fe20000000800 */
[----:B------:R3:W-:Y:S03]  /*ed00*/  @!P0 LDGSTS.E.BYPASS.LTC128B.128 [R171+0x3800], desc[UR6][R50.64] ;  /* 0x0380000032ab8fae */ /* 0x0007e6000b901d46 */
[----:B-1----:R-:W-:Y:S01]  /*ed10*/  @!P0 IMAD R35, R2, 0x60, RZ ;  /* 0x0000006002238824 */ /* 0x002fe200078e02ff */
[C---:B------:R-:W-:Y:S01]  /*ed20*/  @!P0 IADD3 R2, P2, R33.reuse, R68, RZ ;  /* 0x0000004421028210 */ /* 0x040fe20007f5e0ff */
[----:B------:R-:W-:Y:S01]  /*ed30*/  @!P0 IMAD.X R29, R14, 0x1, R29, P4 ;  /* 0x000000010e1d8824 */ /* 0x000fe200020e061d */
[----:B------:R-:W-:Y:S01]  /*ed40*/  @!P0 IADD3 R30, P1, R33, R56, RZ ;  /* 0x00000038211e8210 */ /* 0x000fe20007f3e0ff */
[----:B------:R3:W-:Y:S01]  /*ed50*/  @P0 STS.128 [R171+0x4000], RZ ;  /* 0x004000ffab000388 */ /* 0x0007e20000000c00 */
[----:B------:R-:W-:Y:S02]  /*ed60*/  @!P0 LEA R56, P3, R28, UR12, 0x1 ;  /* 0x0000000c1c388c11 */ /* 0x000fe4000f8608ff */
        /* <DEDUP_REMOVED lines=35> */
.L_x_7768:
[----:B------:R-:W-:Y:S05]  /*efa0*/  BSYNC B0 ;  /* 0x0000000000007941 */ /* 0x000fea0003800000 */
.L_x_7767:
[----:B------:R-:W0:Y:S01]  /*efb0*/  LDGDEPBAR ;  /* 0x00000000000079af */ /* 0x000e220000000000 */
[----:B------:R-:W-:-:S04]  /*efc0*/  LEA R170, P0, R33, R170, 0x1 ;  /* 0x000000aa21aa7211 */ /* 0x000fc800078008ff */
[----:B------:R-:W-:-:S09]  /*efd0*/  LEA.HI.X R167, R33, R167, R14, 0x1, P0 ;  /* 0x000000a721a77211 */ /* 0x000fd200000f0c0e */
.L_x_7764:
        /* <DEDUP_REMOVED lines=68> */
[----:B------:R-:W-:Y:S01]  /*f420*/  LDSM.16.MT88.4 R92, [R152+0x6000] ;  /* 0x00600000985c783b */ /* 0x000fe20000004200 */
[----:B------:R-:W-:-:S03]  /*f430*/  IADD3 R148, R4, R149, RZ ;  /* 0x0000009504947210 */ /* 0x000fc60007ffe0ff */
[----:B------:R-:W-:Y:S04]  /*f440*/  LDSM.16.MT88.4 R72, [R150+0x6000] ;  /* 0x006000009648783b */ /* 0x000fe80000004200 */
[----:B------:R-:W-:Y:S01]  /*f450*/  LDSM.16.MT88.4 R76, [R149+0x6000] ;  /* 0x00600000954c783b */ /* 0x000fe20000004200 */
[----:B-1----:R-:W-:Y:S02]  /*f460*/  FMNMX.FTZ R2, R31, R2, !PT ;  /* 0x000000021f027209 */ /* 0x002fe40007810000 */
[----:B--2---:R-:W-:-:S03]  /*f470*/  FMNMX.FTZ R14, R29, R14, !PT ;  /* 0x0000000e1d0e7209 */ /* 0x004fc60007810000 */
[----:B------:R-:W1:Y:S02]  /*f480*/  SHFL.BFLY PT, R3, R2, 0x1, 0x1f ;  /* 0x0c201f0002037f89 */ /* 0x000e6400000e0000 */
[----:B-1----:R-:W-:-:S04]  /*f490*/  FMNMX.FTZ R3, R2, R3, !PT ;  /* 0x0000000302037209 */ /* 0x002fc80007810000 */
[C---:B------:R-:W-:Y:S01]  /*f4a0*/  FSETP.NEU.FTZ.AND P0, PT, R3.reuse, -INF , PT ;  /* 0xff8000000300780b */ /* 0x040fe20003f1d000 */
[----:B---3--:R-:W-:-:S05]  /*f4b0*/  FMUL.FTZ R56, R3, UR8 ;  /* 0x0000000803387c20 */ /* 0x008fca0008410000 */
        /* <DEDUP_REMOVED lines=28> */
[----:B------:R-:W-:-:S03]  /*f680*/  FFMA.FTZ R41, R41, UR8, -R56 ;  /* 0x0000000829297c23 */ /* 0x000fc60008010838 */
[C---:B------:R-:W-:Y:S01]  /*f690*/  FSETP.NEU.FTZ.AND P0, PT, R2.reuse, -INF , PT ;  /* 0xff8000000200780b */ /* 0x040fe20003f1d000 */
[----:B------:R-:W-:Y:S01]  /*f6a0*/  FMUL.FTZ R23, R2, UR8 ;  /* 0x0000000802177c20 */ /* 0x000fe20008410000 */
[----:B------:R-:W1:Y:S01]  /*f6b0*/  MUFU.EX2 R53, R53 ;  /* 0x0000003500357308 */ /* 0x000e620000000800 */
[----:B---3--:R-:W-:Y:S01]  /*f6c0*/  F2FP.BF16.F32.PACK_AB R80, R57, R62 ;  /* 0x0000003e3950723e */ /* 0x008fe200000010ff */
[----:B------:R-:W-:Y:S02]  /*f6d0*/  FADD.FTZ R57, R62, R57 ;  /* 0x000000393e397221 */ /* 0x000fe40000010000 */
[----:B------:R-:W-:-:S04]  /*f6e0*/  FSEL R23, R23, RZ, P0 ;  /* 0x000000ff17177208 */ /* 0x000fc80000000000 */
[----:B------:R-:W-:Y:S01]  /*f6f0*/  MUFU.EX2 R54, R54 ;  /* 0x0000003600367308 */ /* 0x000fe20000000800 */
        /* <DEDUP_REMOVED lines=39> */
[----:B------:R-:W1:Y:S01]  /*f970*/  MUFU.EX2 R31, R31 ;  /* 0x0000001f001f7308 */ /* 0x000e620000000800 */
[--C-:B------:R-:W-:Y:S01]  /*f980*/  FFMA.FTZ R104, R104, UR8, -R23.reuse ;  /* 0x0000000868687c23 */ /* 0x100fe20008010817 */
[--C-:B------:R-:W-:Y:S01]  /*f990*/  FFMA.FTZ R110, R110, UR8, -R23.reuse ;  /* 0x000000086e6e7c23 */ /* 0x100fe20008010817 */
[--C-:B------:R-:W-:Y:S01]  /*f9a0*/  FFMA.FTZ R49, R46, UR8, -R23.reuse ;  /* 0x000000082e317c23 */ /* 0x100fe20008010817 */
[--C-:B------:R-:W-:Y:S01]  /*f9b0*/  FFMA.FTZ R44, R44, UR8, -R23.reuse ;  /* 0x000000082c2c7c23 */ /* 0x100fe20008010817 */
[----:B------:R-:W-:Y:S01]  /*f9c0*/  FFMA.FTZ R40, R40, UR8, -R23 ;  /* 0x0000000828287c23 */ /* 0x000fe20008010817 */
[----:B------:R-:W-:Y:S01]  /*f9d0*/  FADD.FTZ R59, R64, R59 ;  /* 0x0000003b403b7221 */ /* 0x000fe20000010000 */
[----:B------:R-:W-:Y:S01]  /*f9e0*/  FADD.FTZ R60, R60, R57 ;  /* 0x000000393c3c7221 */ /* 0x000fe20000010000 */
[----:B------:R-:W-:Y:S01]  /*f9f0*/  MUFU.EX2 R28, R28 ;  /* 0x0000001c001c7308 */ /* 0x000fe20000000800 */
[----:B--2---:R-:W-:Y:S01]  /*fa00*/  F2FP.BF16.F32.PACK_AB R83, R55, R66 ;  /* 0x000000423753723e */ /* 0x004fe200000010ff */
[----:B------:R-:W-:Y:S01]  /*fa10*/  FADD.FTZ R66, R66, R59 ;  /* 0x0000003b42427221 */ /* 0x000fe20000010000 */
[----:B------:R-:W-:Y:S01]  /*fa20*/  FADD.FTZ R53, R53, R60 ;  /* 0x0000003c35357221 */ /* 0x000fe20000010000 */
[--C-:B------:R-:W-:Y:S01]  /*fa30*/  FFMA.FTZ R32, R32, UR8, -R23.reuse ;  /* 0x0000000820207c23 */ /* 0x100fe20008010817 */
[--C-:B------:R-:W-:Y:S01]  /*fa40*/  FFMA.FTZ R21, R21, UR8, -R23.reuse ;  /* 0x0000000815157c23 */ /* 0x100fe20008010817 */
[----:B------:R-:W-:Y:S01]  /*fa50*/  FADD.FTZ R55, R55, R66 ;  /* 0x0000004237377221 */ /* 0x000fe20000010000 */
[--C-:B------:R-:W-:Y:S01]  /*fa60*/  FFMA.FTZ R178, R20, UR8, -R23.reuse ;  /* 0x0000000814b27c23 */ /* 0x100fe20008010817 */
[----:B------:R-:W-:Y:S01]  /*fa70*/  HMMA.16816.F32.BF16 R96, R80, R92, RZ ;  /* 0x0000005c5060723c */ /* 0x000fe200000418ff */
[----:B------:R-:W-:Y:S01]  /*fa80*/  MUFU.EX2 R25, R25 ;  /* 0x0000001900197308 */ /* 0x000fe20000000800 */
[----:B------:R-:W-:-:S04]  /*fa90*/  FFMA.FTZ R26, R26, UR8, -R23 ;  /* 0x000000081a1a7c23 */ /* 0x000fc80008010817 */
        /* <DEDUP_REMOVED lines=9> */
[C---:B------:R-:W-:Y:S05]  /*fb30*/  HMMA.16816.F32.BF16 R84, R80.reuse, R4, RZ ;  /* 0x000000045054723c */ /* 0x040fea00000418ff */
[----:B------:R-:W-:Y:S01]  /*fb40*/  MUFU.EX2 R58, R58 ;  /* 0x0000003a003a7308 */ /* 0x000fe20000000800 */
[----:B------:R-:W-:Y:S01]  /*fb50*/  HMMA.16816.F32.BF16 R80, R80, R6, RZ ;  /* 0x000000065050723c */ /* 0x000fe200000418ff */
[----:B-1----:R-:W-:Y:S01]  /*fb60*/  F2FP.BF16.F32.PACK_AB R4, R31, R54 ;  /* 0x000000361f04723e */ /* 0x002fe200000010ff */
[----:B------:R-:W-:Y:S01]  /*fb70*/  FADD.FTZ R54, R54, R53 ;  /* 0x0000003536367221 */ /* 0x000fe20000010000 */
[----:B--2---:R-:W-:Y:S01]  /*fb80*/  F2FP.BF16.F32.PACK_AB R5, R29, R34 ;  /* 0x000000221d05723e */ /* 0x004fe200000010ff */
[----:B------:R-:W-:-:S02]  /*fb90*/  FADD.FTZ R34, R34, R55 ;  /* 0x0000003722227221 */ /* 0x000fc40000010000 */
[----:B------:R-:W-:Y:S01]  /*fba0*/  FADD.FTZ R53, R31, R54 ;  /* 0x000000361f357221 */ /* 0x000fe20000010000 */
[----:B------:R-:W-:Y:S01]  /*fbb0*/  F2FP.BF16.F32.PACK_AB R6, R25, R28 ;  /* 0x0000001c1906723e */ /* 0x000fe200000010ff */
[----:B------:R-:W1:Y:S01]  /*fbc0*/  MUFU.EX2 R35, R35 ;  /* 0x0000002300237308 */ /* 0x000e620000000800 */
[----:B---3--:R-:W-:Y:S01]  /*fbd0*/  F2FP.BF16.F32.PACK_AB R7, R22, R27 ;  /* 0x0000001b1607723e */ /* 0x008fe200000010ff */
[----:B------:R-:W-:Y:S01]  /*fbe0*/  FADD.FTZ R34, R29, R34 ;  /* 0x000000221d227221 */ /* 0x000fe20000010000 */
[----:B------:R-:W-:-:S03]  /*fbf0*/  FADD.FTZ R28, R28, R53 ;  /* 0x000000351c1c7221 */ /* 0x000fc60000010000 */
[----:B------:R-:W-:Y:S01]  /*fc00*/  FADD.FTZ R27, R27, R34 ;  /* 0x000000221b1b7221 */ /* 0x000fe20000010000 */
[----:B------:R-:W-:Y:S01]  /*fc10*/  FADD.FTZ R25, R25, R28 ;  /* 0x0000001c19197221 */ /* 0x000fe20000010000 */
[----:B------:R-:W-:Y:S01]  /*fc20*/  HMMA.16816.F32.BF16 R96, R4, R12, R96 ;  /* 0x0000000c0460723c */ /* 0x000fe20000041860 */
[----:B------:R-:W-:Y:S01]  /*fc30*/  MUFU.EX2 R36, R36 ;  /* 0x0000002400247308 */ /* 0x000fe20000000800 */
[----:B------:R-:W-:-:S04]  /*fc40*/  FADD.FTZ R22, R22, R27 ;  /* 0x0000001b16167221 */ /* 0x000fc80000010000 */
[C---:B------:R-:W-:Y:S01]  /*fc50*/  HMMA.16816.F32.BF16 R92, R4.reuse, R14, R92 ;  /* 0x0000000e045c723c */ /* 0x040fe2000004185c */
[----:B------:R-:W2:Y:S02]  /*fc60*/  LDSM.16.MT88.4 R12, [R148+0x6800] ;  /* 0x00680000940c783b */ /* 0x000ea40000004200 */
[----:B------:R-:W-:Y:S03]  /*fc70*/  MUFU.EX2 R33, R33 ;  /* 0x0000002100217308 */ /* 0x000fe60000000800 */
[C---:B----4-:R-:W-:Y:S05]  /*fc80*/  HMMA.16816.F32.BF16 R68, R4.reuse, R8, R68 ;  /* 0x000000080444723c */ /* 0x050fea0000041844 */
        /* <DEDUP_REMOVED lines=16> */
[----:B----4-:R-:W-:Y:S01]  /*fd90*/  F2FP.BF16.F32.PACK_AB R5, R50, R51 ;  /* 0x000000333205723e */ /* 0x010fe200000010ff */
        /* <DEDUP_REMOVED lines=32> */
[----:B---3--:R-:W-:Y:S01]  /*ffa0*/  F2FP.BF16.F32.PACK_AB R5, R63, R112 ;  /* 0x000000703f05723e */ /* 0x008fe200000010ff */
[----:B------:R-:W-:Y:S01]  /*ffb0*/  FADD.FTZ R112, R112, R43 ;  /* 0x0000002b70707221 */ /* 0x000fe20000010000 */
[----:B------:R-:W-:-:S03]  /*ffc0*/  F2FP.BF16.F32.PACK_AB R6, R61, R106 ;  /* 0x0000006a3d06723e */ /* 0x000fc600000010ff */
[----:B------:R-:W-:Y:S01]  /*ffd0*/  MUFU.EX2 R113, R113 ;  /* 0x0000007100717308 */ /* 0x000fe20000000800 */
[----:B-----5:R-:W-:Y:S01]  /*ffe0*/  F2FP.BF16.F32.PACK_AB R7, R67, R118 ;  /* 0x000000764307723e */ /* 0x020fe200000010ff */
[----:B------:R-:W-:Y:S01]  /*fff0*/  FADD.FTZ R65, R65, R114 ;  /* 0x0000007241417221 */ /* 0x000fe20000010000 */
[----:B------:R-:W-:-:S03]  /*10000*/  FADD.FTZ R63, R63, R112 ;  /* 0x000000703f3f7221 */ /* 0x000fc60000010000 */
[----:B------:R-:W-:Y:S01]  /*10010*/  FADD.FTZ R106, R106, R65 ;  /* 0x000000416a6a7221 */ /* 0x000fe20000010000 */
[----:B------:R-:W-:Y:S01]  /*10020*/  FADD.FTZ R118, R118, R63 ;  /* 0x0000003f76767221 */ /* 0x000fe20000010000 */
[----:B----4-:R-:W-:Y:S01]  /*10030*/  HMMA.16816.F32.BF16 R96, R4, R16, R96 ;  /* 0x000000100460723c */ /* 0x010fe20000041860 */
[----:B------:R-:W-:Y:S01]  /*10040*/  MUFU.EX2 R119, R119 ;  /* 0x0000007700777308 */ /* 0x000fe20000000800 */
[----:B------:R-:W-:Y:S01]  /*10050*/  FADD.FTZ R61, R61, R106 ;  /* 0x0000006a3d3d7221 */ /* 0x000fe20000010000 */
[----:B------:R-:W-:-:S03]  /*10060*/  FADD.FTZ R118, R67, R118 ;  /* 0x0000007643767221 */ /* 0x000fc60000010000 */
        /* <DEDUP_REMOVED lines=18> */
[----:B------:R-:W-:Y:S01]  /*10190*/  F2FP.BF16.F32.PACK_AB R4, R115, R126 ;  /* 0x0000007e7304723e */ /* 0x000fe200000010ff */
[----:B------:R-:W-:Y:S01]  /*101a0*/  FADD.FTZ R126, R126, R61 ;  /* 0x0000003d7e7e7221 */ /* 0x000fe20000010000 */
[----:B----4-:R-:W-:Y:S01]  /*101b0*/  F2FP.BF16.F32.PACK_AB R5, R132, R119 ;  /* 0x000000778405723e */ /* 0x010fe200000010ff */
[----:B------:R-:W-:Y:S01]  /*101c0*/  FADD.FTZ R119, R119, R118 ;  /* 0x0000007677777221 */ /* 0x000fe20000010000 */
[----:B------:R-:W-:-:S03]  /*101d0*/  F2FP.BF16.F32.PACK_AB R6, R113, R124 ;  /* 0x0000007c7106723e */ /* 0x000fc600000010ff */
[----:B------:R-:W-:Y:S01]  /*101e0*/  MUFU.EX2 R111, R111 ;  /* 0x0000006f006f7308 */ /* 0x000fe20000000800 */
[----:B-1----:R-:W-:Y:S01]  /*101f0*/  F2FP.BF16.F32.PACK_AB R7, R117, R130 ;  /* 0x000000827507723e */ /* 0x002fe200000010ff */
[----:B------:R-:W-:Y:S01]  /*10200*/  FADD.FTZ R115, R115, R126 ;  /* 0x0000007e73737221 */ /* 0x000fe20000010000 */
[----:B------:R-:W-:-:S03]  /*10210*/  FADD.FTZ R119, R132, R119 ;  /* 0x0000007784777221 */ /* 0x000fc60000010000 */
[----:B------:R-:W-:Y:S01]  /*10220*/  FADD.FTZ R124, R124, R115 ;  /* 0x000000737c7c7221 */ /* 0x000fe20000010000 */
[----:B------:R-:W-:Y:S01]  /*10230*/  FADD.FTZ R130, R130, R119 ;  /* 0x0000007782827221 */ /* 0x000fe20000010000 */
[----:B--2---:R-:W-:Y:S01]  /*10240*/  HMMA.16816.F32.BF16 R96, R4, R12, R96 ;  /* 0x0000000c0460723c */ /* 0x004fe20000041860 */
[----:B------:R1:W2:Y:S01]  /*10250*/  MUFU.EX2 R108, R110 ;  /* 0x0000006e006c7308 */ /* 0x0002a20000000800 */
[----:B------:R-:W-:Y:S01]  /*10260*/  FADD.FTZ R113, R113, R124 ;  /* 0x0000007c71717221 */ /* 0x000fe20000010000 */
[----:B------:R-:W-:-:S03]  /*10270*/  FADD.FTZ R130, R117, R130 ;  /* 0x0000008275827221 */ /* 0x000fc60000010000 */
[C---:B------:R-:W-:Y:S01]  /*10280*/  HMMA.16816.F32.BF16 R92, R4.reuse, R14, R92 ;  /* 0x0000000e045c723c */ /* 0x040fe2000004185c */
[----:B------:R-:W4:Y:S02]  /*10290*/  LDSM.16.MT88.4 R12, [R148+0x8000] ;  /* 0x00800000940c783b */ /* 0x000f240000004200 */
[----:B------:R-:W-:Y:S03]  /*102a0*/  MUFU.EX2 R109, R109 ;  /* 0x0000006d006d7308 */ /* 0x000fe60000000800 */
[C---:B-----5:R-:W-:Y:S05]  /*102b0*/  HMMA.16816.F32.BF16 R68, R4.reuse, R8, R68 ;  /* 0x000000080444723c */ /* 0x060fea0000041844 */
[----:B------:R-:W5:Y:S01]  /*102c0*/  MUFU.EX2 R104, R104 ;  /* 0x0000006800687308 */ /* 0x000f620000000800 */
[----:B------:R-:W-:Y:S01]  /*102d0*/  HMMA.16816.F32.BF16 R72, R4, R10, R72 ;  /* 0x0000000a0448723c */ /* 0x000fe20000041848 */
[----:B------:R-:W5:Y:S01]  /*102e0*/  LDSM.16.MT88.4 R8, [R152+0x8800] ;  /* 0x008800009808783b */ /* 0x000f620000004200 */
[--C-:B-1----:R-:W-:Y:S01]  /*102f0*/  FFMA.FTZ R110, R47, UR8, -R56.reuse ;  /* 0x000000082f6e7c23 */ /* 0x102fe20008010838 */
[----:B------:R-:W-:Y:S01]  /*10300*/  FFMA.FTZ R47, R42, UR8, -R23 ;  /* 0x000000082a2f7c23 */ /* 0x000fe20008010817 */
[----:B------:R-:W-:-:S02]  /*10310*/  FFMA.FTZ R42, R39, UR8, -R56 ;  /* 0x00000008272a7c23 */ /* 0x000fc40008010838 */
[C---:B---3--:R-:W-:Y:S01]  /*10320*/  HMMA.16816.F32.BF16 R88, R4.reuse, R16, R88 ;  /* 0x000000100458723c */ /* 0x048fe20000041858 */
[----:B------:R-:W-:Y:S05]  /*10330*/  MUFU.EX2 R125, R125 ;  /* 0x0000007d007d7308 */ /* 0x000fea0000000800 */
[C---:B------:R-:W-:Y:S01]  /*10340*/  HMMA.16816.F32.BF16 R76, R4.reuse, R18, R76 ;  /* 0x00000012044c723c */ /* 0x040fe2000004184c */
[----:B------:R-:W1:Y:S02]  /*10350*/  LDSM.16.MT88.4 R16, [R150+0x8800] ;  /* 0x008800009610783b */ /* 0x000e640000004200 */
[----:B------:R-:W3:Y:S08]  /*10360*/  MUFU.EX2 R48, R48 ;  /* 0x0000003000307308 */ /* 0x000ef00000000800 */
[----:B------:R-:W-:Y:S01]  /*10370*/  MUFU.EX2 R110, R110 ;  /* 0x0000006e006e7308 */ /* 0x000fe20000000800 */
[C---:B----4-:R-:W-:Y:S07]  /*10380*/  HMMA.16816.F32.BF16 R84, R4.reuse, R12, R84 ;  /* 0x0000000c0454723c */ /* 0x050fee0000041854 */
[----:B------:R-:W-:Y:S01]  /*10390*/  MUFU.EX2 R45, R45 ;  /* 0x0000002d002d7308 */ /* 0x000fe20000000800 */
[----:B------:R-:W-:Y:S01]  /*103a0*/  HMMA.16816.F32.BF16 R80, R4, R14, R80 ;  /* 0x0000000e0450723c */ /* 0x000fe20000041850 */
[----:B------:R-:W4:Y:S06]  /*103b0*/  LDSM.16.MT88.4 R12, [R149+0x8800] ;  /* 0x00880000950c783b */ /* 0x000f2c0000004200 */
[----:B------:R-:W-:Y:S01]  /*103c0*/  MUFU.EX2 R49, R49 ;  /* 0x0000003100317308 */ /* 0x000fe20000000800 */
[----:B------:R-:W-:Y:S01]  /*103d0*/  F2FP.BF16.F32.PACK_AB R4, R107, R134 ;  /* 0x000000866b04723e */ /* 0x000fe200000010ff */
[----:B------:R-:W-:Y:S01]  /*103e0*/  FADD.FTZ R134, R134, R113 ;  /* 0x0000007186867221 */ /* 0x000fe20000010000 */
[----:B--2---:R-:W-:Y:S01]  /*103f0*/  F2FP.BF16.F32.PACK_AB R5, R108, R111 ;  /* 0x0000006f6c05723e */ /* 0x004fe200000010ff */
[----:B------:R-:W-:Y:S01]  /*10400*/  FADD.FTZ R111, R111, R130 ;  /* 0x000000826f6f7221 */ /* 0x000fe20000010000 */
[----:B------:R-:W-:-:S03]  /*10410*/  F2FP.BF16.F32.PACK_AB R6, R105, R128 ;  /* 0x000000806906723e */ /* 0x000fc600000010ff */
[----:B------:R-:W2:Y:S01]  /*10420*/  MUFU.EX2 R44, R44 ;  /* 0x0000002c002c7308 */ /* 0x000ea20000000800 */
[----:B-----5:R-:W-:Y:S01]  /*10430*/  F2FP.BF16.F32.PACK_AB R7, R104, R109 ;  /* 0x0000006d6807723e */ /* 0x020fe200000010ff */
        /* <DEDUP_REMOVED lines=9> */
[----:B------:R-:W5:Y:S02]  /*104d0*/  LDSM.16.MT88.4 R8, [R148+0x8800] ;  /* 0x008800009408783b */ /* 0x000f640000004200 */
[----:B------:R-:W2:Y:S03]  /*104e0*/  MUFU.EX2 R40, R40 ;  /* 0x0000002800287308 */ /* 0x000ea60000000800 */
[C---:B-1----:R-:W-:Y:S05]  /*104f0*/  HMMA.16816.F32.BF16 R68, R4.reuse, R16, R68 ;  /* 0x000000100444723c */ /* 0x042fea0000041844 */
[----:B------:R-:W-:Y:S01]  /*10500*/  MUFU.EX2 R38, R38 ;  /* 0x0000002600267308 */ /* 0x000fe20000000800 */
[C---:B------:R-:W-:Y:S01]  /*10510*/  HMMA.16816.F32.BF16 R72, R4.reuse, R18, R72 ;  /* 0x000000120448723c */ /* 0x040fe20000041848 */
[----:B------:R-:W-:Y:S05]  /*10520*/  LDSM.16.MT88.4 R16, [R149+0x9000] ;  /* 0x009000009510783b */ /* 0x000fea0000004200 */
[C---:B----4-:R-:W-:Y:S01]  /*10530*/  HMMA.16816.F32.BF16 R88, R4.reuse, R12, R88 ;  /* 0x0000000c0458723c */ /* 0x050fe20000041858 */
[----:B------:R-:W1:Y:S05]  /*10540*/  MUFU.EX2 R37, R37 ;  /* 0x0000002500257308 */ /* 0x000e6a0000000800 */
[C---:B------:R-:W-:Y:S01]  /*10550*/  HMMA.16816.F32.BF16 R76, R4.reuse, R14, R76 ;  /* 0x0000000e044c723c */ /* 0x040fe2000004184c */
[----:B------:R-:W4:Y:S02]  /*10560*/  LDSM.16.MT88.4 R12, [R152+0x9000] ;  /* 0x00900000980c783b */ /* 0x000f240000004200 */
[----:B------:R-:W-:Y:S08]  /*10570*/  MUFU.EX2 R39, R41 ;  /* 0x0000002900277308 */ /* 0x000ff00000000800 */
[----:B------:R-:W-:Y:S01]  /*10580*/  MUFU.EX2 R42, R42 ;  /* 0x0000002a002a7308 */ /* 0x000fe20000000800 */
[C---:B-----5:R-:W-:Y:S07]  /*10590*/  HMMA.16816.F32.BF16 R84, R4.reuse, R8, R84 ;  /* 0x000000080454723c */ /* 0x060fee0000041854 */
[----:B------:R-:W-:Y:S01]  /*105a0*/  MUFU.EX2 R32, R32 ;  /* 0x0000002000207308 */ /* 0x000fe20000000800 */
[----:B------:R-:W-:Y:S01]  /*105b0*/  HMMA.16816.F32.BF16 R80, R4, R10, R80 ;  /* 0x0000000a0450723c */ /* 0x000fe20000041850 */
[----:B------:R-:W5:Y:S06]  /*105c0*/  LDSM.16.MT88.4 R8, [R150+0x9000] ;  /* 0x009000009608783b */ /* 0x000f6c0000004200 */
[----:B------:R-:W1:Y:S01]  /*105d0*/  MUFU.EX2 R31, R26 ;  /* 0x0000001a001f7308 */ /* 0x000e620000000800 */
[----:B---3--:R-:W-:Y:S01]  /*105e0*/  F2FP.BF16.F32.PACK_AB R4, R48, R125 ;  /* 0x0000007d3004723e */ /* 0x008fe200000010ff */
[----:B------:R-:W-:Y:S01]  /*105f0*/  FADD.FTZ R125, R125, R128 ;  /* 0x000000807d7d7221 */ /* 0x000fe20000010000 */
[----:B--2---:R-:W-:Y:S01]  /*10600*/  F2FP.BF16.F32.PACK_AB R5, R44, R49 ;  /* 0x000000312c05723e */ /* 0x004fe200000010ff */
[----:B------:R-:W-:Y:S01]  /*10610*/  FADD.FTZ R49, R49, R104 ;  /* 0x0000006831317221 */ /* 0x000fe20000010000 */
[----:B------:R-:W-:-:S03]  /*10620*/  F2FP.BF16.F32.PACK_AB R6, R45, R110 ;  /* 0x0000006e2d06723e */ /* 0x000fc600000010ff */
[----:B------:R-:W-:Y:S01]  /*10630*/  MUFU.EX2 R21, R21 ;  /* 0x0000001500157308 */ /* 0x000fe20000000800 */
[----:B------:R-:W-:Y:S01]  /*10640*/  F2FP.BF16.F32.PACK_AB R7, R40, R47 ;  /* 0x0000002f2807723e */ /* 0x000fe200000010ff */
[----:B------:R-:W-:Y:S01]  /*10650*/  FADD.FTZ R125, R48, R125 ;  /* 0x0000007d307d7221 */ /* 0x000fe20000010000 */
[----:B------:R-:W-:-:S03]  /*10660*/  FADD.FTZ R44, R44, R49 ;  /* 0x000000312c2c7221 */ /* 0x000fc60000010000 */
[----:B------:R-:W-:Y:S01]  /*10670*/  FADD.FTZ R110, R110, R125 ;  /* 0x0000007d6e6e7221 */ /* 0x000fe20000010000 */
[----:B------:R-:W-:Y:S01]  /*10680*/  FADD.FTZ R47, R47, R44 ;  /* 0x0000002c2f2f7221 */ /* 0x000fe20000010000 */
[----:B----4-:R-:W-:Y:S01]  /*10690*/  HMMA.16816.F32.BF16 R96, R4, R12, R96 ;  /* 0x0000000c0460723c */ /* 0x010fe20000041860 */
[----:B------:R-:W2:Y:S01]  /*106a0*/  MUFU.EX2 R178, R178 ;  /* 0x000000b200b27308 */ /* 0x000ea20000000800 */
[----:B------:R-:W-:Y:S01]  /*106b0*/  FADD.FTZ R45, R45, R110 ;  /* 0x0000006e2d2d7221 */ /* 0x000fe20000010000 */
[----:B------:R-:W-:-:S03]  /*106c0*/  FADD.FTZ R47, R40, R47 ;  /* 0x0000002f282f7221 */ /* 0x000fc60000010000 */
[C---:B------:R-:W-:Y:S01]  /*106d0*/  HMMA.16816.F32.BF16 R92, R4.reuse, R14, R92 ;  /* 0x0000000e045c723c */ /* 0x040fe2000004185c */
[----:B------:R-:W3:Y:S05]  /*106e0*/  LDSM.16.MT88.4 R12, [R148+0x9000] ;  /* 0x00900000940c783b */ /* 0x000eea0000004200 */
[C---:B------:R-:W-:Y:S06]  /*106f0*/  HMMA.16816.F32.BF16 R88, R4.reuse, R16, R88 ;  /* 0x000000100458723c */ /* 0x040fec0000041858 */
[C---:B------:R-:W-:Y:S01]  /*10700*/  HMMA.16816.F32.BF16 R76, R4.reuse, R18, R76 ;  /* 0x00000012044c723c */ /* 0x040fe2000004184c */
[----:B------:R-:W-:Y:S05]  /*10710*/  LDSM.16.MT88.4 R16, [R150+0x9800] ;  /* 0x009800009610783b */ /* 0x000fea0000004200 */
[C---:B-----5:R-:W-:Y:S06]  /*10720*/  HMMA.16816.F32.BF16 R68, R4.reuse, R8, R68 ;  /* 0x000000080444723c */ /* 0x060fec0000041844 */
[C---:B------:R-:W-:Y:S01]  /*10730*/  HMMA.16816.F32.BF16 R72, R4.reuse, R10, R72 ;  /* 0x0000000a0448723c */ /* 0x040fe20000041848 */
[----:B------:R-:W4:Y:S05]  /*10740*/  LDSM.16.MT88.4 R8, [R152+0x9800] ;  /* 0x009800009808783b */ /* 0x000f2a0000004200 */
[C---:B---3--:R-:W-:Y:S06]  /*10750*/  HMMA.16816.F32.BF16 R84, R4.reuse, R12, R84 ;  /* 0x0000000c0454723c */ /* 0x048fec0000041854 */
[----:B------:R-:W-:Y:S01]  /*10760*/  HMMA.16816.F32.BF16 R80, R4, R14, R80 ;  /* 0x0000000e0450723c */ /* 0x000fe20000041850 */
[----:B------:R-:W3:Y:S06]  /*10770*/  LDSM.16.MT88.4 R12, [R149+0x9800] ;  /* 0x00980000950c783b */ /* 0x000eec0000004200 */
[----:B-1----:R-:W-:Y:S01]  /*10780*/  F2FP.BF16.F32.PACK_AB R4, R37, R38 ;  /* 0x000000262504723e */ /* 0x002fe200000010ff */
[----:B------:R-:W-:Y:S01]  /*10790*/  FADD.FTZ R38, R38, R45 ;  /* 0x0000002d26267221 */ /* 0x000fe20000010000 */
[----:B------:R-:W-:Y:S01]  /*107a0*/  F2FP.BF16.F32.PACK_AB R5, R31, R32 ;  /* 0x000000201f05723e */ /* 0x000fe200000010ff */
[----:B------:R-:W-:Y:S01]  /*107b0*/  FADD.FTZ R32, R32, R47 ;  /* 0x0000002f20207221 */ /* 0x000fe20000010000 */
[----:B------:R-:W-:Y:S01]  /*107c0*/  F2FP.BF16.F32.PACK_AB R6, R42, R39 ;  /* 0x000000272a06723e */ /* 0x000fe200000010ff */
[----:B------:R-:W-:Y:S01]  /*107d0*/  FADD.FTZ R38, R37, R38 ;  /* 0x0000002625267221 */ /* 0x000fe20000010000 */
[----:B--2---:R-:W-:Y:S01]  /*107e0*/  F2FP.BF16.F32.PACK_AB R7, R178, R21 ;  /* 0x00000015b207723e */ /* 0x004fe200000010ff */
        /* <DEDUP_REMOVED lines=10> */
[C---:B---3--:R-:W-:Y:S06]  /*10890*/  HMMA.16816.F32.BF16 R88, R4.reuse, R12, R88 ;  /* 0x0000000c0458723c */ /* 0x048fec0000041858 */
        /* <DEDUP_REMOVED lines=72> */
.L_x_7770:
[----:B------:R-:W1:Y:S02]  /*10d20*/  LDC R9, c[0x0][0x250] ;  /* 0x00009400ff097b82 */ /* 0x000e640000000800 */
[----:B-1----:R-:W-:-:S05]  /*10d30*/  IMAD.SHL.U32 R8, R9, 0x80, RZ ;  /* 0x0000008009087824 */ /* 0x002fca00078e00ff */
[----:B------:R-:W-:-:S04]  /*10d40*/  IADD3 R8, -R8, RZ, RZ ;  /* 0x000000ff08087210 */ /* 0x000fc80007ffe1ff */
[----:B------:R-:W-:-:S07]  /*10d50*/  SHF.R.S32.HI R11, RZ, 0x1f, R8 ;  /* 0x0000001fff0b7819 */ /* 0x000fce0000011408 */
.L_x_7771:
[----:B------:R-:W-:Y:S01]  /*10d60*/  ULDC UR4, c[0x0][0x2d0] ;  /* 0x0000b40000047ab9 */ /* 0x000fe20000000800 */
[----:B------:R-:W-:Y:S02]  /*10d70*/  LEA R180, P3, R8, R180, 0x1 ;  /* 0x000000b408b47211 */ /* 0x000fe400078608ff */
[----:B------:R-:W-:Y:S02]  /*10d80*/  ISETP.GE.AND P0, PT, R100, UR4, PT ;  /* 0x0000000464007c0c */ /* 0x000fe4000bf06270 */
[----:B------:R-:W-:-:S11]  /*10d90*/  LEA.HI.X R179, R8, R179, R11, 0x1, P3 ;  /* 0x000000b308b37211 */ /* 0x000fd600018f0c0b */
[----:B------:R-:W1:Y:S01]  /*10da0*/  @!P0 LDC R122, c[0x0][0x254] ;  /* 0x00009500ff7a8b82 */ /* 0x000e620000000800 */
[CC--:B------:R-:W-:Y:S01]  /*10db0*/  @!P0 IADD3 R5, P2, P1, R8.reuse, R120.reuse, R161 ;  /* 0x0000007808058210 */ /* 0x0c0fe2000795e0a1 */
[----:B------:R-:W-:Y:S01]  /*10dc0*/  @!P0 IMAD.MOV.U32 R181, RZ, RZ, R179 ;  /* 0x000000ffffb58224 */ /* 0x000fe200078e00b3 */
[----:B------:R-:W-:Y:S01]  /*10dd0*/  @!P0 LEA R13, P3, R9, R120, 0x5 ;  /* 0x00000078090d8211 */ /* 0x000fe200078628ff */
[----:B------:R-:W-:Y:S01]  /*10de0*/  @P0 STS.128 [R171+0x6000], RZ ;  /* 0x006000ffab000388 */ /* 0x000fe20000000c00 */
[----:B------:R-:W-:Y:S01]  /*10df0*/  @!P0 IADD3.X R4, R11, R123, R160, P2, P1 ;  /* 0x0000007b0b048210 */ /* 0x000fe200017e24a0 */
[--C-:B------:R-:W-:Y:S01]  /*10e00*/  @!P0 IMAD.MOV.U32 R20, RZ, RZ, R120.reuse ;  /* 0x000000ffff148224 */ /* 0x100fe200078e0078 */
[----:B------:R-:W-:Y:S01]  /*10e10*/  @!P0 IADD3 R13, P2, R8, R13, RZ ;  /* 0x0000000d080d8210 */ /* 0x000fe20007f5e0ff */
[----:B------:R-:W2:Y:S01]  /*10e20*/  @!P0 LDC R10, c[0x0][0x254] ;  /* 0x00009500ff0a8b82 */ /* 0x000ea20000000800 */
[C---:B------:R-:W-:Y:S01]  /*10e30*/  @!P0 LEA R16, P1, R5.reuse, UR10, 0x1 ;  /* 0x0000000a05108c11 */ /* 0x040fe2000f8208ff */
[--C-:B------:R-:W-:Y:S01]  /*10e40*/  @!P0 IMAD.MOV.U32 R21, RZ, RZ, R123.reuse ;  /* 0x000000ffff158224 */ /* 0x100fe200078e007b */
[----:B------:R-:W-:Y:S01]  /*10e50*/  @!PT LDS RZ, [RZ] ;  /* 0x00000000fffff984 */ /* 0x000fe20000000800 */
[----:B------:R-:W-:Y:S01]  /*10e60*/  @!PT LDS RZ, [RZ] ;  /* 0x00000000fffff984 */ /* 0x000fe20000000800 */
[----:B------:R-:W-:Y:S01]  /*10e70*/  @!PT LDS RZ, [RZ] ;  /* 0x00000000fffff984 */ /* 0x000fe20000000800 */
[----:B------:R-:W-:Y:S01]  /*10e80*/  @!P0 LDGSTS.E.BYPASS.LTC128B.128 [R171+0x6000], desc[UR6][R180.64] ;  /* 0x06000000b4ab8fae */ /* 0x000fe2000b901d46 */
[----:B------:R-:W-:Y:S01]  /*10e90*/  @!P0 IMAD.MOV.U32 R18, RZ, RZ, R120 ;  /* 0x000000ffff128224 */ /* 0x000fe200078e0078 */
[----:B------:R-:W-:Y:S01]  /*10ea0*/  @!P0 LEA.HI.X R17, R5, UR11, R4, 0x1, P1 ;  /* 0x0000000b05118c11 */ /* 0x000fe200088f0c04 */
[----:B------:R-:W-:Y:S01]  /*10eb0*/  @!P0 IMAD.MOV.U32 R19, RZ, RZ, R123 ;  /* 0x000000ffff138224 */ /* 0x000fe200078e007b */
[----:B------:R-:W-:Y:S01]  /*10ec0*/  @!P0 LEA R22, P1, R13, UR10, 0x1 ;  /* 0x0000000a0d168c11 */ /* 0x000fe2000f8208ff */
[----:B------:R-:W3:Y:S01]  /*10ed0*/  @!P0 LDC R7, c[0x0][0x254] ;  /* 0x00009500ff078b82 */ /* 0x000ee20000000800 */
[----:B------:R-:W-:Y:S01]  /*10ee0*/  @P0 STS.128 [R171+0x6800], RZ ;  /* 0x006800ffab000388 */ /* 0x000fe20000000c00 */
[----:B------:R-:W-:-:S03]  /*10ef0*/  @!P0 IMAD.WIDE.U32 R20, R9, 0x50, R20 ;  /* 0x0000005009148825 */ /* 0x000fc600078e0014 */
[----:B------:R-:W-:Y:S01]  /*10f00*/  @!PT LDS RZ, [RZ] ;  /* 0x00000000fffff984 */ /* 0x000fe20000000800 */
[----:B------:R-:W-:Y:S01]  /*10f10*/  @!PT LDS RZ, [RZ] ;  /* 0x00000000fffff984 */ /* 0x000fe20000000800 */
[----:B------:R-:W-:Y:S01]  /*10f20*/  @!PT LDS RZ, [RZ] ;  /* 0x00000000fffff984 */ /* 0x000fe20000000800 */
[----:B------:R4:W-:Y:S01]  /*10f30*/  @!P0 LDGSTS.E.BYPASS.LTC128B.128 [R171+0x6800], desc[UR6][R16.64] ;  /* 0x0680000010ab8fae */ /* 0x0009e2000b901d46 */
[C---:B------:R-:W-:Y:S01]  /*10f40*/  @!P0 IMAD.WIDE.U32 R18, R9.reuse, 0x60, R18 ;  /* 0x0000006009128825 */ /* 0x040fe200078e0012 */
[----:B-1----:R-:W-:Y:S01]  /*10f50*/  @!P0 LEA.HI.X R12, R9, R123, R122, 0x5, P3 ;  /* 0x0000007b090c8211 */ /* 0x002fe200018f2c7a */
[----:B------:R-:W1:Y:S02]  /*10f60*/  @!P0 LDC R6, c[0x0][0x254] ;  /* 0x00009500ff068b82 */ /* 0x000e640000000800 */
[----:B------:R-:W-:Y:S01]  /*10f70*/  @!P0 IMAD.MOV.U32 R122, RZ, RZ, R120 ;  /* 0x000000ffff7a8224 */ /* 0x000fe200078e0078 */
[----:B------:R-:W-:Y:S01]  /*10f80*/  @P0 STS.128 [R171+0x7000], RZ ;  /* 0x007000ffab000388 */ /* 0x000fe20000000c00 */
        /* <DEDUP_REMOVED lines=9> */
[----:B------:R-:W-:Y:S01]  /*11020*/  @!P0 LDGSTS.E.BYPASS.LTC128B.128 [R171+0x7000], desc[UR6][R22.64] ;  /* 0x0700000016ab8fae */ /* 0x000fe2000b901d46 */
[----:B------:R-:W-:Y:S01]  /*11030*/  @!P0 IADD3.X R10, R11, R15, R10, P1, !PT ;  /* 0x0000000f0b0a8210 */ /* 0x000fe20000ffe40a */
[----:B------:R-:W2:Y:S01]  /*11040*/  @!P0 LDC R4, c[0x0][0x254] ;  /* 0x00009500ff048b82 */ /* 0x000ea20000000800 */
[C---:B------:R-:W-:Y:S01]  /*11050*/  @!P0 LEA R14, P1, R13.reuse, UR10, 0x1 ;  /* 0x0000000a0d0e8c11 */ /* 0x040fe2000f8208ff */
[----:B------:R-:W-:Y:S03]  /*11060*/  @P0 STS.128 [R171+0x7800], RZ ;  /* 0x007800ffab000388 */ /* 0x000fe60000000c00 */
[----:B------:R-:W-:Y:S02]  /*11070*/  @!P0 LEA.HI.X R15, R13, UR11, R10, 0x1, P1 ;  /* 0x0000000b0d0f8c11 */ /* 0x000fe400088f0c0a */
[----:B------:R-:W-:Y:S01]  /*11080*/  @!P0 LEA R13, P1, R9, R120, 0x6 ;  /* 0x00000078090d8211 */ /* 0x000fe200078230ff */
[----:B----4-:R-:W-:-:S02]  /*11090*/  @!P0 IMAD.MOV.U32 R16, RZ, RZ, R120 ;  /* 0x000000ffff108224 */ /* 0x010fc400078e0078 */
[----:B------:R-:W-:Y:S01]  /*110a0*/  @!P0 IMAD.MOV.U32 R17, RZ, RZ, R123 ;  /* 0x000000ffff118224 */ /* 0x000fe200078e007b */
[C---:B---3--:R-:W-:Y:S01]  /*110b0*/  @!P0 LEA.HI.X R122, R9.reuse, R123, R7, 0x6, P1 ;  /* 0x0000007b097a8211 */ /* 0x048fe200008f3407 */
[----:B-1----:R-:W-:Y:S01]  /*110c0*/  @!P0 IMAD R6, R6, 0x50, RZ ;  /* 0x0000005006068824 */ /* 0x002fe200078e02ff */
[C---:B------:R-:W-:Y:S01]  /*110d0*/  @!P0 IADD3 R13, P1, R8.reuse, R13, RZ ;  /* 0x0000000d080d8210 */ /* 0x040fe20007f3e0ff */
[----:B------:R-:W-:Y:S01]  /*110e0*/  @!P0 IMAD.WIDE.U32 R16, R9, 0x70, R16 ;  /* 0x0000007009108825 */ /* 0x000fe200078e0010 */
[C---:B------:R-:W-:Y:S01]  /*110f0*/  @!P0 IADD3 R7, P3, R8.reuse, R20, RZ ;  /* 0x0000001408078210 */ /* 0x040fe20007f7e0ff */
[----:B------:R-:W-:Y:S01]  /*11100*/  @!PT LDS RZ, [RZ] ;  /* 0x00000000fffff984 */ /* 0x000fe20000000800 */
[----:B------:R-:W-:Y:S01]  /*11110*/  @!PT LDS RZ, [RZ] ;  /* 0x00000000fffff984 */ /* 0x000fe20000000800 */
[----:B------:R-:W-:Y:S01]  /*11120*/  @!PT LDS RZ, [RZ] ;  /* 0x00000000fffff984 */ /* 0x000fe20000000800 */
[----:B------:R-:W-:Y:S01]  /*11130*/  @!P0 LDGSTS.E.BYPASS.LTC128B.128 [R171+0x7800], desc[UR6][R14.64] ;  /* 0x078000000eab8fae */ /* 0x000fe2000b901d46 */
[C---:B------:R-:W-:Y:S01]  /*11140*/  @!P0 IADD3 R9, P2, R8.reuse, R18, RZ ;  /* 0x0000001208098210 */ /* 0x040fe20007f5e0ff */
[----:B-----5:R-:W-:Y:S01]  /*11150*/  @!P0 IMAD R5, R5, 0x60, RZ ;  /* 0x0000006005058824 */ /* 0x020fe200078e02ff */
[----:B------:R-:W-:Y:S01]  /*11160*/  @!P0 LEA R12, P4, R13, UR10, 0x1 ;  /* 0x0000000a0d0c8c11 */ /* 0x000fe2000f8808ff */
[C---:B------:R-:W-:Y:S01]  /*11170*/  @!P0 IMAD.X R122, R11.reuse, 0x1, R122, P1 ;  /* 0x000000010b7a8824 */ /* 0x040fe200008e067a */
[----:B------:R-:W-:Y:S01]  /*11180*/  @!P0 IADD3 R8, P1, R8, R16, RZ ;  /* 0x0000001008088210 */ /* 0x000fe20007f3e0ff */
[----:B------:R-:W-:Y:S01]  /*11190*/  @P0 STS.128 [R171+0x8000], RZ ;  /* 0x008000ffab000388 */ /* 0x000fe20000000c00 */
[----:B------:R-:W-:Y:S01]  /*111a0*/  @!P0 IADD3.X R6, R11, R21, R6, P3, !PT ;  /* 0x000000150b068210 */ /* 0x000fe20001ffe406 */
[----:B--2---:R-:W-:Y:S01]  /*111b0*/  @!P0 IMAD R4, R4, 0x70, RZ ;  /* 0x0000007004048824 */ /* 0x004fe200078e02ff */
        /* <DEDUP_REMOVED lines=31> */
[----:B------:R-:W2:Y:S04]  /*113b0*/  LDSM.16.M88.4 R36, [R157+0x3800] ;  /* 0x003800009d24783b */ /* 0x000ea80000000200 */
[----:B------:R-:W3:Y:S04]  /*113c0*/  LDSM.16.M88.4 R60, [R157+0x2000] ;  /* 0x002000009d3c783b */ /* 0x000ee80000000200 */
[----:B------:R-:W3:Y:S04]  /*113d0*/  LDSM.16.M88.4 R28, [R157+0x4000] ;  /* 0x004000009d1c783b */ /* 0x000ee80000000200 */
[----:B-1----:R-:W1:Y:S04]  /*113e0*/  LDSM.16.M88.4 R20, [R157+0x4800] ;  /* 0x004800009d14783b */ /* 0x002e680000000200 */
[----:B------:R-:W1:Y:S04]  /*113f0*/  LDSM.16.M88.4 R12, [R157+0x5000] ;  /* 0x005000009d0c783b */ /* 0x000e680000000200 */
[----:B------:R-:W1:Y:S04]  /*11400*/  LDSM.16.M88.4 R120, [R157+0x5800] ;  /* 0x005800009d78783b */ /* 0x000e680000000200 */
[----:B------:R-:W-:Y:S04]  /*11410*/  LDSM.16.M88.4 R104, [R156] ;  /* 0x000000009c68783b */ /* 0x000fe80000000200 */
[----:B------:R-:W1:Y:S04]  /*11420*/  LDSM.16.M88.4 R116, [R151+0x2800] ;  /* 0x002800009774783b */ /* 0x000e680000000200 */
[----:B------:R-:W1:Y:S01]  /*11430*/  LDSM.16.M88.4 R112, [R151+0x3000] ;  /* 0x003000009770783b */ /* 0x000e620000000200 */
[C---:B----4-:R-:W-:Y:S03]  /*11440*/  HMMA.16816.F32.BF16 R56, R4.reuse, R52, RZ ;  /* 0x000000340438723c */ /* 0x050fe600000418ff */
[----:B------:R-:W4:Y:S03]  /*11450*/  LDSM.16.M88.4 R108, [R151+0x3800] ;  /* 0x00380000976c783b */ /* 0x000f260000000200 */
[C---:B-----5:R-:W-:Y:S01]  /*11460*/  HMMA.16816.F32.BF16 R48, R4.reuse, R44, RZ ;  /* 0x0000002c0430723c */ /* 0x060fe200000418ff */
[----:B------:R-:W5:Y:S04]  /*11470*/  LDSM.16.M88.4 R124, [R151+0x2000] ;  /* 0x00200000977c783b */ /* 0x000f680000000200 */
[----:B------:R-:W0:Y:S01]  /*11480*/  LDGDEPBAR ;  /* 0x00000000000079af */ /* 0x000e220000000000 */
[C---:B--2---:R-:W-:Y:S06]  /*11490*/  HMMA.16816.F32.BF16 R40, R4.reuse, R36, RZ ;  /* 0x000000240428723c */ /* 0x044fec00000418ff */
[C---:B------:R-:W-:Y:S06]  /*114a0*/  HMMA.16816.F32.BF16 R52, R4.reuse, R54, RZ ;  /* 0x000000360434723c */ /* 0x040fec00000418ff */
        /* <DEDUP_REMOVED lines=72> */
[----:B------:R-:W-:Y:S01]  /*11930*/  HMMA.16816.F32.BF16 R44, R120, R110, R44 ;  /* 0x0000006e782c723c */ /* 0x000fe2000004182c */
[----:B------:R-:W4:Y:S01]  /*11940*/  LDSM.16.M88.4 R108, [R140+0x3000] ;  /* 0x003000008c6c783b */ /* 0x000f220000000200 */
[----:B------:R-:W-:-:S04]  /*11950*/  DEPBAR.LE SB0, 0x0 ;  /* 0x000080000000791a */ /* 0x000fc80000000000 */
[C---:B-1----:R-:W-:Y:S06]  /*11960*/  HMMA.16816.F32.BF16 R20, R120.reuse, R114, R20 ;  /* 0x000000727814723c */ /* 0x042fec0000041814 */
[----:B------:R-:W-:Y:S01]  /*11970*/  HMMA.16816.F32.BF16 R24, R120, R112, R24 ;  /* 0x000000707818723c */ /* 0x000fe20000041818 */
[----:B------:R-:W-:-:S05]  /*11980*/  IMAD.SHL.U32 R114, R172, 0x80, RZ ;  /* 0x00000080ac727824 */ /* 0x000fca00078e00ff */
[C---:B------:R-:W-:Y:S01]  /*11990*/  LOP3.LUT R133, R114.reuse, 0x8, R175, 0xfe, !PT ;  /* 0x0000000872857812 */ /* 0x040fe200078efeaf */
[C---:B---3--:R-:W-:Y:S01]  /*119a0*/  HMMA.16816.F32.BF16 R32, R120.reuse, R116, R32 ;  /* 0x000000747820723c */ /* 0x048fe20000041820 */
[----:B------:R-:W-:Y:S01]  /*119b0*/  LOP3.LUT R113, R114, R175, RZ, 0xfc, !PT ;  /* 0x000000af72717212 */ /* 0x000fe200078efcff */
[----:B------:R-:W-:Y:S01]  /*119c0*/  BAR.SYNC.DEFER_BLOCKING 0x0 ;  /* 0x0000000000007b1d */ /* 0x000fe20000010000 */
[C---:B------:R-:W-:Y:S02]  /*119d0*/  ISETP.GE.AND P2, PT, R133.reuse, R102, PT ;  /* 0x000000668500720c */ /* 0x040fe40003f46270 */
[----:B------:R-:W-:Y:S01]  /*119e0*/  ISETP.GE.AND P4, PT, R133, R103, PT ;  /* 0x000000678500720c */ /* 0x000fe20003f86270 */
[----:B------:R-:W-:Y:S01]  /*119f0*/  HMMA.16816.F32.BF16 R28, R120, R118, R28 ;  /* 0x00000076781c723c */ /* 0x000fe2000004181c */
[----:B------:R-:W-:-:S05]  /*11a00*/  I2FP.F32.S32 R133, R133 ;  /* 0x0000008500857245 */ /* 0x000fca0000201400 */
[C---:B--2---:R-:W-:Y:S01]  /*11a10*/  HMMA.16816.F32.BF16 R8, R120.reuse, R104, R8 ;  /* 0x000000687808723c */ /* 0x044fe20000041808 */
[-C--:B------:R-:W-:Y:S01]  /*11a20*/  FFMA.FTZ R136, R0, R133.reuse, R60 ;  /* 0x0000008500887223 */ /* 0x080fe2000001003c */
[--C-:B------:R-:W-:Y:S01]  /*11a30*/  LOP3.LUT R60, R114, 0x10, R175.reuse, 0xfe, !PT ;  /* 0x00000010723c7812 */ /* 0x100fe200078efeaf */
[----:B------:R-:W-:Y:S01]  /*11a40*/  FFMA.FTZ R133, R0, R133, R62 ;  /* 0x0000008500857223 */ /* 0x000fe2000001003e */
[----:B------:R-:W-:Y:S02]  /*11a50*/  LOP3.LUT R62, R114, 0x18, R175, 0xfe, !PT ;  /* 0x00000018723e7812 */ /* 0x000fe400078efeaf */
[----:B------:R-:W-:Y:S01]  /*11a60*/  FSEL R136, R136, -INF , !P2 ;  /* 0xff80000088887808 */ /* 0x000fe20005000000 */
[----:B------:R-:W-:Y:S01]  /*11a70*/  VIADD R104, R113, 0x1 ;  /* 0x0000000171687836 */ /* 0x000fe20000000000 */
[----:B------:R-:W-:Y:S01]  /*11a80*/  FSEL R133, R133, -INF , !P4 ;  /* 0xff80000085857808 */ /* 0x000fe20006000000 */
[----:B------:R-:W-:Y:S03]  /*11a90*/  HMMA.16816.F32.BF16 R4, R120, R106, R4 ;  /* 0x0000006a7804723c */ /* 0x000fe60000041804 */
[----:B------:R-:W-:-:S02]  /*11aa0*/  I2FP.F32.S32 R105, R104 ;  /* 0x0000006800697245 */ /* 0x000fc40000201400 */
[CC--:B------:R-:W-:Y:S01]  /*11ab0*/  ISETP.GE.AND P3, PT, R104.reuse, R102.reuse, PT ;  /* 0x000000666800720c */ /* 0x0c0fe20003f66270 */
[C---:B----4-:R-:W-:Y:S01]  /*11ac0*/  HMMA.16816.F32.BF16 R16, R120.reuse, R108, R16 ;  /* 0x0000006c7810723c */ /* 0x050fe20000041810 */
[----:B------:R-:W-:Y:S01]  /*11ad0*/  ISETP.GE.AND P1, PT, R104, R103, PT ;  /* 0x000000676800720c */ /* 0x000fe20003f26270 */
[----:B------:R-:W-:Y:S02]  /*11ae0*/  VIADD R104, R113, 0x9 ;  /* 0x0000000971687836 */ /* 0x000fe40000000000 */
[CC--:B------:R-:W-:Y:S01]  /*11af0*/  FFMA.FTZ R65, R0.reuse, R105.reuse, R65 ;  /* 0x0000006900417223 */ /* 0x0c0fe20000010041 */
[----:B------:R-:W-:Y:S01]  /*11b00*/  FFMA.FTZ R67, R0, R105, R67 ;  /* 0x0000006900437223 */ /* 0x000fe20000010043 */
[----:B------:R-:W-:Y:S01]  /*11b10*/  HMMA.16816.F32.BF16 R12, R120, R110, R12 ;  /* 0x0000006e780c723c */ /* 0x000fe2000004180c */
[C---:B------:R-:W-:Y:S02]  /*11b20*/  ISETP.GE.AND P5, PT, R104.reuse, R102, PT ;  /* 0x000000666800720c */ /* 0x040fe40003fa6270 */
[----:B------:R-:W-:-:S02]  /*11b30*/  ISETP.GE.AND P6, PT, R104, R103, PT ;  /* 0x000000676800720c */ /* 0x000fc40003fc6270 */
[----:B------:R-:W-:Y:S02]  /*11b40*/  FSEL R134, R65, -INF , !P3 ;  /* 0xff80000041867808 */ /* 0x000fe40005800000 */
[----:B------:R-:W-:Y:S02]  /*11b50*/  I2FP.F32.S32 R104, R104 ;  /* 0x0000006800687245 */ /* 0x000fe40000201400 */
[----:B------:R-:W-:Y:S02]  /*11b60*/  P2R R65, PR, RZ, 0x20 ;  /* 0x00000020ff417803 */ /* 0x000fe40000000000 */
[----:B------:R-:W-:Y:S01]  /*11b70*/  FSEL R135, R67, -INF , !P1 ;  /* 0xff80000043877808 */ /* 0x000fe20004800000 */
[----:B------:R-:W-:Y:S01]  /*11b80*/  FFMA.FTZ R61, R0, R104, R61 ;  /* 0x00000068003d7223 */ /* 0x000fe2000001003d */
[----:B------:R-:W-:Y:S01]  /*11b90*/  ISETP.NE.AND P3, PT, R65, RZ, PT ;  /* 0x000000ff4100720c */ /* 0x000fe20003f65270 */
[----:B------:R-:W-:Y:S01]  /*11ba0*/  VIADD R65, R113, 0x11 ;  /* 0x0000001171417836 */ /* 0x000fe20000000000 */
[----:B------:R-:W-:Y:S01]  /*11bb0*/  ISETP.GE.AND P5, PT, R60, R102, PT ;  /* 0x000000663c00720c */ /* 0x000fe20003fa6270 */
[----:B------:R-:W-:Y:S01]  /*11bc0*/  FFMA.FTZ R63, R0, R104, R63 ;  /* 0x00000068003f7223 */ /* 0x000fe2000001003f */
[----:B------:R-:W-:-:S02]  /*11bd0*/  ISETP.GE.AND P1, PT, R60, R103, PT ;  /* 0x000000673c00720c */ /* 0x000fc40003f26270 */
[----:B------:R-:W-:Y:S02]  /*11be0*/  I2FP.F32.S32 R67, R60 ;  /* 0x0000003c00437245 */ /* 0x000fe40000201400 */
[----:B------:R-:W-:Y:S02]  /*11bf0*/  FSEL R60, R61, -INF , !P3 ;  /* 0xff8000003d3c7808 */ /* 0x000fe40005800000 */
[----:B------:R-:W-:Y:S01]  /*11c00*/  I2FP.F32.S32 R61, R65 ;  /* 0x00000041003d7245 */ /* 0x000fe20000201400 */
[CC--:B------:R-:W-:Y:S01]  /*11c10*/  FFMA.FTZ R130, R0.reuse, R67.reuse, R56 ;  /* 0x0000004300827223 */ /* 0x0c0fe20000010038 */
[C---:B------:R-:W-:Y:S01]  /*11c20*/  FFMA.FTZ R58, R0.reuse, R67, R58 ;  /* 0x00000043003a7223 */ /* 0x040fe2000001003a */
[----:B------:R-:W-:Y:S01]  /*11c30*/  FSEL R131, R63, -INF , !P6 ;  /* 0xff8000003f837808 */ /* 0x000fe20007000000 */
[----:B------:R-:W-:Y:S02]  /*11c40*/  VIADD R56, R113, 0x19 ;  /* 0x0000001971387836 */ /* 0x000fe40000000000 */
[CC--:B------:R-:W-:Y:S01]  /*11c50*/  FFMA.FTZ R63, R0.reuse, R61.reuse, R57 ;  /* 0x0000003d003f7223 */ /* 0x0c0fe20000010039 */
[----:B------:R-:W-:Y:S01]  /*11c60*/  I2FP.F32.S32 R57, R62 ;  /* 0x0000003e00397245 */ /* 0x000fe20000201400 */
[----:B------:R-:W-:Y:S01]  /*11c70*/  FFMA.FTZ R59, R0, R61, R59 ;  /* 0x0000003d003b7223 */ /* 0x000fe2000001003b */
[----:B------:R-:W-:-:S02]  /*11c80*/  FSEL R129, R58, -INF , !P1 ;  /* 0xff8000003a817808 */ /* 0x000fc40004800000 */
[----:B------:R-:W-:Y:S01]  /*11c90*/  ISETP.GE.AND P4, PT, R56, R102, PT ;  /* 0x000000663800720c */ /* 0x000fe20003f86270 */
[----:B------:R-:W-:Y:S01]  /*11ca0*/  FFMA.FTZ R132, R0, R57, R52 ;  /* 0x0000003900847223 */ /* 0x000fe20000010034 */
[----:B------:R-:W-:Y:S01]  /*11cb0*/  ISETP.GE.AND P1, PT, R56, R103, PT ;  /* 0x000000673800720c */ /* 0x000fe20003f26270 */
[----:B------:R-:W-:Y:S01]  /*11cc0*/  FFMA.FTZ R61, R0, R57, R54 ;  /* 0x00000039003d7223 */ /* 0x000fe20000010036 */
[----:B------:R-:W-:Y:S02]  /*11cd0*/  I2FP.F32.S32 R56, R56 ;  /* 0x0000003800387245 */ /* 0x000fe40000201400 */
[----:B------:R-:W-:Y:S02]  /*11ce0*/  LOP3.LUT R52, R114, 0x20, R175, 0xfe, !PT ;  /* 0x0000002072347812 */ /* 0x000fe400078efeaf */
[C---:B------:R-:W-:Y:S01]  /*11cf0*/  ISETP.GE.AND P2, PT, R65.reuse, R102, PT ;  /* 0x000000664100720c */ /* 0x040fe20003f46270 */
[CC--:B------:R-:W-:Y:S01]  /*11d00*/  FFMA.FTZ R53, R0.reuse, R56.reuse, R53 ;  /* 0x0000003800357223 */ /* 0x0c0fe20000010035 */
[----:B------:R-:W-:Y:S01]  /*11d10*/  ISETP.GE.AND P3, PT, R65, R103, PT ;  /* 0x000000674100720c */ /* 0x000fe20003f66270 */
[----:B------:R-:W-:Y:S01]  /*11d20*/  FFMA.FTZ R55, R0, R56, R55 ;  /* 0x0000003800377223 */ /* 0x000fe20000010037 */
[----:B------:R-:W-:Y:S01]  /*11d30*/  I2FP.F32.S32 R57, R52 ;  /* 0x0000003400397245 */ /* 0x000fe20000201400 */
[----:B------:R-:W-:Y:S01]  /*11d40*/  VIADD R56, R113, 0x21 ;  /* 0x0000002171387836 */ /* 0x000fe20000000000 */
[----:B------:R-:W-:-:S02]  /*11d50*/  FSEL R130, R130, -INF , !P5 ;  /* 0xff80000082827808 */ /* 0x000fc40006800000 */
[-C--:B------:R-:W-:Y:S01]  /*11d60*/  ISETP.GE.AND P6, PT, R62, R102.reuse, PT ;  /* 0x000000663e00720c */ /* 0x080fe20003fc6270 */
[----:B------:R-:W-:Y:S01]  /*11d70*/  FFMA.FTZ R120, R0, R57, R48 ;  /* 0x0000003900787223 */ /* 0x000fe20000010030 */
[----:B------:R-:W-:Y:S01]  /*11d80*/  ISETP.GE.AND P5, PT, R62, R103, PT ;  /* 0x000000673e00720c */ /* 0x000fe20003fa6270 */
[----:B------:R-:W-:Y:S01]  /*11d90*/  FFMA.FTZ R50, R0, R57, R50 ;  /* 0x0000003900327223 */ /* 0x000fe20000010032 */
[----:B------:R-:W-:Y:S01]  /*11da0*/  FSEL R62, R63, -INF , !P2 ;  /* 0xff8000003f3e7808 */ /* 0x000fe20005000000 */
[----:B------:R-:W-:Y:S01]  /*11db0*/  VIADD R48, R113, 0x29 ;  /* 0x0000002971307836 */ /* 0x000fe20000000000 */
[----:B------:R-:W-:Y:S02]  /*11dc0*/  FSEL R127, R59, -INF , !P3 ;  /* 0xff8000003b7f7808 */ /* 0x000fe40005800000 */
[C---:B------:R-:W-:Y:S02]  /*11dd0*/  ISETP.GE.AND P2, PT, R52.reuse, R102, PT ;  /* 0x000000663400720c */ /* 0x040fe40003f46270 */
[----:B------:R-:W-:-:S02]  /*11de0*/  ISETP.GE.AND P3, PT, R52, R103, PT ;  /* 0x000000673400720c */ /* 0x000fc40003f66270 */
[----:B------:R-:W-:Y:S02]  /*11df0*/  FSEL R52, R53, -INF , !P4 ;  /* 0xff80000035347808 */ /* 0x000fe40006000000 */
[----:B------:R-:W-:Y:S02]  /*11e00*/  I2FP.F32.S32 R53, R56 ;  /* 0x0000003800357245 */ /* 0x000fe40000201400 */
[----:B------:R-:W-:Y:S02]  /*11e10*/  LOP3.LUT R54, R114, 0x28, R175, 0xfe, !PT ;  /* 0x0000002872367812 */ /* 0x000fe400078efeaf */
[----:B------:R-:W-:Y:S01]  /*11e20*/  FSEL R120, R120, -INF , !P2 ;  /* 0xff80000078787808 */ /* 0x000fe20005000000 */
[-C--:B------:R-:W-:Y:S01]  /*11e30*/  FFMA.FTZ R108, R0, R53.reuse, R49 ;  /* 0x00000035006c7223 */ /* 0x080fe20000010031 */
[----:B------:R-:W-:Y:S01]  /*11e40*/  FSEL R117, R50, -INF , !P3 ;  /* 0xff80000032757808 */ /* 0x000fe20005800000 */
[----:B------:R-:W-:Y:S01]  /*11e50*/  FFMA.FTZ R51, R0, R53, R51 ;  /* 0x0000003500337223 */ /* 0x000fe20000010033 */
[----:B------:R-:W-:-:S02]  /*11e60*/  ISETP.GE.AND P2, PT, R48, R102, PT ;  /* 0x000000663000720c */ /* 0x000fc40003f46270 */
        /* <DEDUP_REMOVED lines=11> */
[--C-:B------:R-:W-:Y:S01]  /*11f20*/  LOP3.LUT R44, R114, 0x30, R175.reuse, 0xfe, !PT ;  /* 0x00000030722c7812 */ /* 0x100fe200078efeaf */
        /* <DEDUP_REMOVED lines=9> */
[CC--:B------:R-:W-:Y:S01]  /*11fc0*/  FFMA.FTZ R118, R0.reuse, R49.reuse, R40 ;  /* 0x0000003100767223 */ /* 0x0c0fe20000010028 */
[----:B------:R-:W-:Y:S01]  /*11fd0*/  I2FP.F32.S32 R44, R48 ;  /* 0x00000030002c7245 */ /* 0x000fe20000201400 */
[C---:B------:R-:W-:Y:S01]  /*11fe0*/  FFMA.FTZ R42, R0.reuse, R49, R42 ;  /* 0x00000031002a7223 */ /* 0x040fe2000001002a */
[----:B------:R-:W-:Y:S01]  /*11ff0*/  ISETP.GE.AND P2, PT, R45, R102, PT ;  /* 0x000000662d00720c */ /* 0x000fe20003f46270 */
[----:B------:R-:W-:Y:S01]  /*12000*/  VIADD R40, R113, 0x39 ;  /* 0x0000003971287836 */ /* 0x000fe20000000000 */
[----:B------:R-:W-:Y:S01]  /*12010*/  ISETP.GE.AND P3, PT, R45, R103, PT ;  /* 0x000000672d00720c */ /* 0x000fe20003f66270 */
[----:B------:R-:W-:Y:S01]  /*12020*/  FFMA.FTZ R41, R0, R44, R41 ;  /* 0x0000002c00297223 */ /* 0x000fe20000010029 */
[----:B------:R-:W-:Y:S01]  /*12030*/  ISETP.GE.AND P4, PT, R54, R102, PT ;  /* 0x000000663600720c */ /* 0x000fe20003f86270 */
[----:B------:R-:W-:Y:S01]  /*12040*/  FFMA.FTZ R43, R0, R44, R43 ;  /* 0x0000002c002b7223 */ /* 0x000fe2000001002b */
[----:B------:R-:W-:-:S02]  /*12050*/  I2FP.F32.S32 R45, R45 ;  /* 0x0000002d002d7245 */ /* 0x000fc40000201400 */
[----:B------:R-:W-:Y:S02]  /*12060*/  FSEL R128, R128, -INF , !P4 ;  /* 0xff80000080807808 */ /* 0x000fe40006000000 */
[----:B------:R-:W-:Y:S01]  /*12070*/  FSEL R63, R55, -INF , !P1 ;  /* 0xff800000373f7808 */ /* 0x000fe20004800000 */
[-C--:B------:R-:W-:Y:S01]  /*12080*/  FFMA.FTZ R124, R0, R45.reuse, R36 ;  /* 0x0000002d007c7223 */ /* 0x080fe20000010024 */
[----:B------:R-:W-:Y:S01]  /*12090*/  ISETP.GE.AND P4, PT, R48, R102, PT ;  /* 0x000000663000720c */ /* 0x000fe20003f86270 */
[----:B------:R-:W-:Y:S01]  /*120a0*/  FFMA.FTZ R38, R0, R45, R38 ;  /* 0x0000002d00267223 */ /* 0x000fe20000010026 */
[----:B------:R-:W-:Y:S02]  /*120b0*/  ISETP.GE.AND P1, PT, R54, R103, PT ;  /* 0x000000673600720c */ /* 0x000fe40003f26270 */
[----:B------:R-:W-:Y:S02]  /*120c0*/  LOP3.LUT R36, R114, 0x40, R175, 0xfe, !PT ;  /* 0x0000004072247812 */ /* 0x000fe400078efeaf */
[----:B------:R-:W-:-:S02]  /*120d0*/  FSEL R118, R118, -INF , !P6 ;  /* 0xff80000076767808 */ /* 0x000fc40007000000 */
[----:B------:R-:W-:Y:S02]  /*120e0*/  FSEL R125, R42, -INF , !P5 ;  /* 0xff8000002a7d7808 */ /* 0x000fe40006800000 */
[C---:B------:R-:W-:Y:S02]  /*120f0*/  ISETP.GE.AND P6, PT, R40.reuse, R102, PT ;  /* 0x000000662800720c */ /* 0x040fe40003fc6270 */
[----:B------:R-:W-:Y:S02]  /*12100*/  FSEL R116, R41, -INF , !P4 ;  /* 0xff80000029747808 */ /* 0x000fe40006000000 */
[----:B------:R-:W-:Y:S02]  /*12110*/  ISETP.GE.AND P5, PT, R40, R103, PT ;  /* 0x000000672800720c */ /* 0x000fe40003fa6270 */
[----:B------:R-:W-:Y:S02]  /*12120*/  FSEL R109, R46, -INF , !P1 ;  /* 0xff8000002e6d7808 */ /* 0x000fe40004800000 */
[----:B------:R-:W-:-:S02]  /*12130*/  I2FP.F32.S32 R40, R40 ;  /* 0x0000002800287245 */ /* 0x000fc40000201400 */
[----:B------:R-:W-:Y:S02]  /*12140*/  I2FP.F32.S32 R41, R36 ;  /* 0x0000002400297245 */ /* 0x000fe40000201400 */
[----:B------:R-:W-:Y:S01]  /*12150*/  ISETP.GE.AND P1, PT, R48, R103, PT ;  /* 0x000000673000720c */ /* 0x000fe20003f26270 */
[CC--:B------:R-:W-:Y:S01]  /*12160*/  FFMA.FTZ R122, R0.reuse, R40.reuse, R37 ;  /* 0x00000028007a7223 */ /* 0x0c0fe20000010025 */
[C---:B------:R-:W-:Y:S01]  /*12170*/  FFMA.FTZ R39, R0.reuse, R40, R39 ;  /* 0x0000002800277223 */ /* 0x040fe20000010027 */
[CC--:B------:R-:W-:Y:S01]  /*12180*/  FFMA.FTZ R106, R0.reuse, R41.reuse, R32 ;  /* 0x00000029006a7223 */ /* 0x0c0fe20000010020 */
[----:B------:R-:W-:Y:S01]  /*12190*/  FSEL R123, R43, -INF , !P1 ;  /* 0xff8000002b7b7808 */ /* 0x000fe20004800000 */
[----:B------:R-:W-:Y:S01]  /*121a0*/  FFMA.FTZ R34, R0, R41, R34 ;  /* 0x0000002900227223 */ /* 0x000fe20000010022 */
[C---:B------:R-:W-:Y:S01]  /*121b0*/  ISETP.GE.AND P4, PT, R36.reuse, R102, PT ;  /* 0x000000662400720c */ /* 0x040fe20003f86270 */
[C---:B------:R-:W-:Y:S01]  /*121c0*/  VIADD R40, R113.reuse, 0x41 ;  /* 0x0000004171287836 */ /* 0x040fe20000000000 */
[----:B------:R-:W-:Y:S01]  /*121d0*/  ISETP.GE.AND P1, PT, R36, R103, PT ;  /* 0x000000672400720c */ /* 0x000fe20003f26270 */
[----:B------:R-:W-:Y:S01]  /*121e0*/  VIADD R32, R113, 0x49 ;  /* 0x0000004971207836 */ /* 0x000fe20000000000 */
[----:B------:R-:W-:-:S02]  /*121f0*/  LOP3.LUT R37, R114, 0x48, R175, 0xfe, !PT ;  /* 0x0000004872257812 */ /* 0x000fc400078efeaf */
[----:B------:R-:W-:Y:S02]  /*12200*/  FSEL R122, R122, -INF , !P6 ;  /* 0xff8000007a7a7808 */ /* 0x000fe40007000000 */
[----:B------:R-:W-:Y:S02]  /*12210*/  FSEL R121, R39, -INF , !P5 ;  /* 0xff80000027797808 */ /* 0x000fe40006800000 */
[----:B------:R-:W-:Y:S02]  /*12220*/  FSEL R106, R106, -INF , !P4 ;  /* 0xff8000006a6a7808 */ /* 0x000fe40006000000 */
[----:B------:R-:W-:Y:S02]  /*12230*/  FSEL R107, R34, -INF , !P1 ;  /* 0xff800000226b7808 */ /* 0x000fe40004800000 */
[----:B------:R-:W-:Y:S02]  /*12240*/  I2FP.F32.S32 R36, R40 ;  /* 0x0000002800247245 */ /* 0x000fe40000201400 */
[----:B------:R-:W-:-:S02]  /*12250*/  ISETP.GE.AND P6, PT, R37, R102, PT ;  /* 0x000000662500720c */ /* 0x000fc40003fc6270 */
[-C--:B------:R-:W-:Y:S01]  /*12260*/  ISETP.GE.AND P5, PT, R37, R103.reuse, PT ;  /* 0x000000672500720c */ /* 0x080fe20003fa6270 */
[----:B------:R-:W-:Y:S01]  /*12270*/  FFMA.FTZ R33, R0, R36, R33 ;  /* 0x0000002400217223 */ /* 0x000fe20000010021 */
[----:B------:R-:W-:Y:S01]  /*12280*/  ISETP.GE.AND P4, PT, R32, R102, PT ;  /* 0x000000662000720c */ /* 0x000fe20003f86270 */
[----:B------:R-:W-:Y:S01]  /*12290*/  FFMA.FTZ R35, R0, R36, R35 ;  /* 0x0000002400237223 */ /* 0x000fe20000010023 */
        /* <DEDUP_REMOVED lines=10> */
[----:B------:R-:W-:Y:S01]  /*12340*/  VIADD R32, R113, 0x51 ;  /* 0x0000005171207836 */ /* 0x000fe20000000000 */
[----:B------:R-:W-:Y:S01]  /*12350*/  LOP3.LUT R28, R114, 0x50, R175, 0xfe, !PT ;  /* 0x00000050721c7812 */ /* 0x000fe200078efeaf */
[----:B------:R-:W-:Y:S01]  /*12360*/  FFMA.FTZ R30, R0, R37, R30 ;  /* 0x00000025001e7223 */ /* 0x000fe2000001001e */
[----:B------:R-:W-:-:S02]  /*12370*/  FSEL R104, R33, -INF , !P2 ;  /* 0xff80000021687808 */ /* 0x000fc40005000000 */
[----:B------:R-:W-:Y:S02]  /*12380*/  FSEL R105, R35, -INF , !P3 ;  /* 0xff80000023697808 */ /* 0x000fe40005800000 */
[C---:B------:R-:W-:Y:S02]  /*12390*/  ISETP.GE.AND P2, PT, R28.reuse, R102, PT ;  /* 0x000000661c00720c */ /* 0x040fe40003f46270 */
[----:B------:R-:W-:Y:S02]  /*123a0*/  ISETP.GE.AND P3, PT, R28, R103, PT ;  /* 0x000000671c00720c */ /* 0x000fe40003f66270 */
[----:B------:R-:W-:Y:S02]  /*123b0*/  I2FP.F32.S32 R33, R28 ;  /* 0x0000001c00217245 */ /* 0x000fe40000201400 */
[----:B------:R-:W-:Y:S02]  /*123c0*/  LOP3.LUT R29, R114, 0x58, R175, 0xfe, !PT ;  /* 0x00000058721d7812 */ /* 0x000fe400078efeaf */
[----:B------:R-:W-:Y:S01]  /*123d0*/  I2FP.F32.S32 R28, R32 ;  /* 0x00000020001c7245 */ /* 0x000fe20000201400 */
[-C--:B------:R-:W-:Y:S01]  /*123e0*/  FFMA.FTZ R24, R0, R33.reuse, R24 ;  /* 0x0000002100187223 */ /* 0x080fe20000010018 */
[----:B------:R-:W-:Y:S01]  /*123f0*/  FSEL R110, R110, -INF , !P4 ;  /* 0xff8000006e6e7808 */ /* 0x000fe20006000000 */
[C---:B------:R-:W-:Y:S01]  /*12400*/  FFMA.FTZ R53, R0.reuse, R33, R26 ;  /* 0x0000002100357223 */ /* 0x040fe2000001001a */
[----:B------:R-:W-:Y:S01]  /*12410*/  FSEL R67, R31, -INF , !P1 ;  /* 0xff8000001f437808 */ /* 0x000fe20004800000 */
[C---:B------:R-:W-:Y:S01]  /*12420*/  FFMA.FTZ R25, R0.reuse, R28, R25 ;  /* 0x0000001c00197223 */ /* 0x040fe20000010019 */
[----:B------:R-:W-:Y:S01]  /*12430*/  ISETP.GE.AND P4, PT, R29, R102, PT ;  /* 0x000000661d00720c */ /* 0x000fe20003f86270 */
[----:B------:R-:W-:Y:S01]  /*12440*/  VIADD R26, R113, 0x59 ;  /* 0x00000059711a7836 */ /* 0x000fe20000000000 */
[----:B------:R-:W-:Y:S01]  /*12450*/  ISETP.GE.AND P1, PT, R29, R103, PT ;  /* 0x000000671d00720c */ /* 0x000fe20003f26270 */
[----:B------:R-:W-:Y:S01]  /*12460*/  FFMA.FTZ R27, R0, R28, R27 ;  /* 0x0000001c001b7223 */ /* 0x000fe2000001001b */
[----:B------:R-:W-:-:S02]  /*12470*/  FSEL R112, R112, -INF , !P6 ;  /* 0xff80000070707808 */ /* 0x000fc40007000000 */
[----:B------:R-:W-:Y:S02]  /*12480*/  I2FP.F32.S32 R29, R29 ;  /* 0x0000001d001d7245 */ /* 0x000fe40000201400 */
[----:B------:R-:W-:Y:S02]  /*12490*/  ISETP.GE.AND P6, PT, R32, R102, PT ;  /* 0x000000662000720c */ /* 0x000fe40003fc6270 */
[----:B------:R-:W-:Y:S01]  /*124a0*/  FSEL R65, R30, -INF , !P5 ;  /* 0xff8000001e417808 */ /* 0x000fe20006800000 */
[----:B------:R-:W-:Y:S01]  /*124b0*/  FFMA.FTZ R22, R0, R29, R22 ;  /* 0x0000001d00167223 */ /* 0x000fe20000010016 */
[----:B------:R-:W-:Y:S01]  /*124c0*/  FSEL R48, R25, -INF , !P6 ;  /* 0xff80000019307808 */ /* 0x000fe20007000000 */
[----:B------:R-:W-:Y:S01]  /*124d0*/  VIADD R25, R113, 0x61 ;  /* 0x0000006171197836 */ /* 0x000fe20000000000 */
[----:B------:R-:W-:Y:S01]  /*124e0*/  ISETP.GE.AND P5, PT, R32, R103, PT ;  /* 0x000000672000720c */ /* 0x000fe20003fa6270 */
        /* <DEDUP_REMOVED lines=8> */
[----:B------:R-:W-:Y:S01]  /*12570*/  FSEL R47, R22, -INF , !P1 ;  /* 0xff800000162f7808 */ /* 0x000fe20004800000 */
[C---:B------:R-:W-:Y:S01]  /*12580*/  FFMA.FTZ R21, R0.reuse, R26, R21 ;  /* 0x0000001a00157223 */ /* 0x040fe20000010015 */
[----:B------:R-:W-:Y:S01]  /*12590*/  I2FP.F32.S32 R27, R24 ;  /* 0x00000018001b7245 */ /* 0x000fe20000201400 */
[----:B------:R-:W-:Y:S01]  /*125a0*/  FFMA.FTZ R23, R0, R26, R23 ;  /* 0x0000001a00177223 */ /* 0x000fe20000010017 */
[----:B------:R-:W-:Y:S02]  /*125b0*/  I2FP.F32.S32 R22, R25 ;  /* 0x0000001900167245 */ /* 0x000fe40000201400 */
[----:B------:R-:W-:Y:S01]  /*125c0*/  ISETP.GE.AND P6, PT, R24, R102, PT ;  /* 0x000000661800720c */ /* 0x000fe20003fc6270 */
[----:B------:R-:W-:Y:S01]  /*125d0*/  FFMA.FTZ R42, R0, R27, R16 ;  /* 0x0000001b002a7223 */ /* 0x000fe20000010010 */
[----:B------:R-:W-:Y:S01]  /*125e0*/  ISETP.GE.AND P5, PT, R24, R103, PT ;  /* 0x000000671800720c */ /* 0x000fe20003fa6270 */
[----:B------:R-:W-:Y:S01]  /*125f0*/  FFMA.FTZ R18, R0, R27, R18 ;  /* 0x0000001b00127223 */ /* 0x000fe20000010012 */
[----:B------:R-:W-:Y:S01]  /*12600*/  LOP3.LUT R20, R114, 0x68, R175, 0xfe, !PT ;  /* 0x0000006872147812 */ /* 0x000fe200078efeaf */
[----:B------:R-:W-:Y:S01]  /*12610*/  FFMA.FTZ R24, R0, R22, R17 ;  /* 0x0000001600187223 */ /* 0x000fe20000010011 */
[----:B------:R-:W-:Y:S01]  /*12620*/  FSEL R56, R56, -INF , !P4 ;  /* 0xff80000038387808 */ /* 0x000fe20006000000 */
[----:B------:R-:W-:Y:S01]  /*12630*/  VIADD R16, R113, 0x69 ;  /* 0x0000006971107836 */ /* 0x000fe20000000000 */
[----:B------:R-:W-:Y:S01]  /*12640*/  ISETP.GE.AND P4, PT, R25, R102, PT ;  /* 0x000000661900720c */ /* 0x000fe20003f86270 */
[----:B------:R-:W-:Y:S01]  /*12650*/  FFMA.FTZ R19, R0, R22, R19 ;  /* 0x0000001600137223 */ /* 0x000fe20000010013 */
[----:B------:R-:W-:-:S02]  /*12660*/  FSEL R54, R21, -INF , !P2 ;  /* 0xff80000015367808 */ /* 0x000fc40005000000 */
[----:B------:R-:W-:Y:S02]  /*12670*/  FSEL R23, R23, -INF , !P3 ;  /* 0xff80000017177808 */ /* 0x000fe40005800000 */
[C---:B------:R-:W-:Y:S02]  /*12680*/  ISETP.GE.AND P2, PT, R20.reuse, R102, PT ;  /* 0x000000661400720c */ /* 0x040fe40003f46270 */
        /* <DEDUP_REMOVED lines=8> */
[----:B------:R-:W-:Y:S02]  /*12710*/  I2FP.F32.S32 R16, R16 ;  /* 0x0000001000107245 */ /* 0x000fe40000201400 */
[----:B------:R-:W-:Y:S02]  /*12720*/  FSEL R40, R40, -INF , !P2 ;  /* 0xff80000028287808 */ /* 0x000fe40005000000 */
[----:B------:R-:W-:Y:S01]  /*12730*/  FSEL R37, R14, -INF , !P3 ;  /* 0xff8000000e257808 */ /* 0x000fe20005800000 */
[-C--:B------:R-:W-:Y:S01]  /*12740*/  FFMA.FTZ R22, R0, R16.reuse, R13 ;  /* 0x0000001000167223 */ /* 0x080fe2000001000d */
[----:B------:R-:W-:Y:S01]  /*12750*/  VIADD R13, R113, 0x71 ;  /* 0x00000071710d7836 */ /* 0x000fe20000000000 */
[----:B------:R-:W-:Y:S01]  /*12760*/  LOP3.LUT R12, R114, 0x78, R175, 0xfe, !PT ;  /* 0x00000078720c7812 */ /* 0x000fe200078efeaf */
[----:B------:R-:W-:Y:S01]  /*12770*/  FFMA.FTZ R15, R0, R16, R15 ;  /* 0x00000010000f7223 */ /* 0x000fe2000001000f */
[----:B------:R-:W-:Y:S02]  /*12780*/  ISETP.GE.AND P1, PT, R25, R103, PT ;  /* 0x000000671900720c */ /* 0x000fe40003f26270 */
        /* <DEDUP_REMOVED lines=9> */
[----:B------:R-:W-:Y:S02]  /*12820*/  FSEL R32, R9, -INF , !P2 ;  /* 0xff80000009207808 */ /* 0x000fe40005000000 */
[----:B------:R-:W-:Y:S02]  /*12830*/  I2FP.F32.S32 R9, R12 ;  /* 0x0000000c00097245 */ /* 0x000fe40000201400 */
[----:B------:R-:W-:Y:S02]  /*12840*/  ISETP.GE.AND P1, PT, R17, R103, PT ;  /* 0x000000671100720c */ /* 0x000fe40003f26270 */
[----:B------:R-:W-:Y:S01]  /*12850*/  I2FP.F32.S32 R17, R17 ;  /* 0x0000001100117245 */ /* 0x000fe20000201400 */
[-C--:B------:R-:W-:Y:S01]  /*12860*/  FFMA.FTZ R4, R0, R9.reuse, R4 ;  /* 0x0000000900047223 */ /* 0x080fe20000010004 */
[----:B------:R-:W-:Y:S01]  /*12870*/  FSEL R22, R22, -INF , !P5 ;  /* 0xff80000016167808 */ /* 0x000fe20006800000 */
[----:B------:R-:W-:Y:S01]  /*12880*/  FFMA.FTZ R6, R0, R9, R6 ;  /* 0x0000000900067223 */ /* 0x000fe20000010006 */
[----:B------:R-:W-:Y:S01]  /*12890*/  ISETP.GE.AND P5, PT, R12, R102, PT ;  /* 0x000000660c00720c */ /* 0x000fe20003fa6270 */
[CC--:B------:R-:W-:Y:S01]  /*128a0*/  FFMA.FTZ R30, R0.reuse, R17.reuse, R8 ;  /* 0x00000011001e7223 */ /* 0x0c0fe20000010008 */
[----:B------:R-:W-:Y:S01]  /*128b0*/  FFMA.FTZ R10, R0, R17, R10 ;  /* 0x00000011000a7223 */ /* 0x000fe2000001000a */
[----:B------:R-:W-:Y:S01]  /*128c0*/  VIADD R8, R113, 0x79 ;  /* 0x0000007971087836 */ /* 0x000fe20000000000 */
[----:B------:R-:W-:-:S02]  /*128d0*/  FSEL R34, R4, -INF , !P5 ;  /* 0xff80000004227808 */ /* 0x000fc40006800000 */
[----:B------:R-:W-:Y:S02]  /*128e0*/  ISETP.GT.AND P5, PT, R172, R159, PT ;  /* 0x0000009fac00720c */ /* 0x000fe40003fa4270 */
        /* <DEDUP_REMOVED lines=10> */
[----:B------:R-:W-:Y:S01]  /*12990*/  ISETP.GE.AND P2, PT, R12, R103, PT ;  /* 0x000000670c00720c */ /* 0x000fe20003f46270 */
[CC--:B------:R-:W-:Y:S01]  /*129a0*/  FFMA.FTZ R64, R0.reuse, R113.reuse, R64 ;  /* 0x0000007100407223 */ /* 0x0c0fe20000010040 */
[C---:B------:R-:W-:Y:S01]  /*129b0*/  FFMA.FTZ R66, R0.reuse, R113, R66 ;  /* 0x0000007100427223 */ /* 0x040fe20000010042 */
[CC--:B------:R-:W-:Y:S01]  /*129c0*/  FFMA.FTZ R5, R0.reuse, R8.reuse, R5 ;  /* 0x0000000800057223 */ /* 0x0c0fe20000010005 */
[----:B------:R-:W-:Y:S01]  /*129d0*/  FFMA.FTZ R27, R0, R8, R7 ;  /* 0x00000008001b7223 */ /* 0x000fe20000010007 */
[----:B------:R-:W-:-:S02]  /*129e0*/  FSEL R29, R6, -INF , !P2 ;  /* 0xff800000061d7808 */ /* 0x000fc40005000000 */
[----:B------:R-:W-:Y:S02]  /*129f0*/  FSEL R6, R64, -INF , !P6 ;  /* 0xff80000040067808 */ /* 0x000fe40007000000 */
[----:B------:R-:W-:Y:S02]  /*12a00*/  P2R R24, PR, RZ, 0x20 ;  /* 0x00000020ff187803 */ /* 0x000fe40000000000 */
[----:B------:R-:W-:Y:S02]  /*12a10*/  FSEL R7, R66, -INF , !P3 ;  /* 0xff80000042077808 */ /* 0x000fe40005800000 */
[----:B------:R-:W-:Y:S02]  /*12a20*/  FSEL R36, R5, -INF , !P4 ;  /* 0xff80000005247808 */ /* 0x000fe40006000000 */
        /* <DEDUP_REMOVED lines=64> */
.L_x_7773:
[----:B------:R-:W1:Y:S02]  /*12e30*/  LDC R8, c[0x0][0x248] ;  /* 0x00009200ff087b82 */ /* 0x000e640000000800 */
[----:B-1----:R-:W-:-:S05]  /*12e40*/  IMAD.SHL.U32 R12, R8, 0x80, RZ ;  /* 0x00000080080c7824 */ /* 0x002fca00078e00ff */
[----:B------:R-:W-:-:S04]  /*12e50*/  IADD3 R12, -R12, RZ, RZ ;  /* 0x000000ff0c0c7210 */ /* 0x000fc80007ffe1ff */
[----:B------:R-:W-:-:S07]  /*12e60*/  SHF.R.S32.HI R13, RZ, 0x1f, R12 ;  /* 0x0000001fff0d7819 */ /* 0x000fce000001140c */
.L_x_7774:
[----:B------:R-:W1:Y:S01]  /*12e70*/  @!P0 LDC R11, c[0x0][0x24c] ;  /* 0x00009300ff0b8b82 */ /* 0x000e620000000800 */
[C---:B------:R-:W-:Y:S01]  /*12e80*/  @!P0 LEA R44, P1, R12.reuse, R170, 0x1 ;  /* 0x000000aa0c2c8211 */ /* 0x040fe200078208ff */
[----:B------:R2:W-:Y:S01]  /*12e90*/  @P0 STS.128 [R171+0x2000], RZ ;  /* 0x002000ffab000388 */ /* 0x0005e20000000c00 */
[-C--:B------:R-:W-:Y:S01]  /*12ea0*/  @!P0 IADD3 R15, P2, R163, R12.reuse, RZ ;  /* 0x0000000ca30f8210 */ /* 0x080fe20007f5e0ff */
[----:B------:R-:W-:Y:S01]  /*12eb0*/  BSSY B0, `(.L_x_7775) ;  /* 0x000004e000007945 */ /* 0x000fe20003800000 */
[-CC-:B------:R-:W-:Y:S02]  /*12ec0*/  @!P0 LEA.HI.X R45, R12, R167.reuse, R13.reuse, 0x1, P1 ;  /* 0x000000a70c2d8211 */ /* 0x180fe400008f0c0d */
[----:B------:R-:W-:Y:S01]  /*12ed0*/  @!P0 LEA R14, P1, R8, R12, 0x5 ;  /* 0x0000000c080e8211 */ /* 0x000fe200078228ff */
[----:B------:R-:W3:Y:S01]  /*12ee0*/  @!P0 LDC R9, c[0x0][0x24c] ;  /* 0x00009300ff098b82 */ /* 0x000ee20000000800 */
[----:B------:R-:W-:Y:S01]  /*12ef0*/  @!P0 IMAD.X R10, R162, 0x1, R13, P2 ;  /* 0x00000001a20a8824 */ /* 0x000fe200010e060d */
[C---:B------:R-:W-:Y:S01]  /*12f00*/  @!P0 LEA R16, P2, R15.reuse, R170, 0x1 ;  /* 0x000000aa0f108211 */ /* 0x040fe200078408ff */
[----:B------:R-:W-:Y:S01]  /*12f10*/  @!PT LDS RZ, [RZ] ;  /* 0x00000000fffff984 */ /* 0x000fe20000000800 */
[----:B------:R-:W-:Y:S01]  /*12f20*/  @!PT LDS RZ, [RZ] ;  /* 0x00000000fffff984 */ /* 0x000fe20000000800 */
[----:B------:R-:W-:Y:S01]  /*12f30*/  @!PT LDS RZ, [RZ] ;  /* 0x00000000fffff984 */ /* 0x000fe20000000800 */
[----:B------:R4:W-:Y:S03]  /*12f40*/  @!P0 LDGSTS.E.BYPASS.LTC128B.128 [R171+0x2000], desc[UR6][R44.64] ;  /* 0x020000002cab8fae */ /* 0x0009e6000b901d46 */
[----:B------:R-:W-:Y:S01]  /*12f50*/  @!P0 LEA.HI.X R17, R15, R167, R10, 0x1, P2 ;  /* 0x000000a70f118211 */ /* 0x000fe200010f0c0a */
[----:B------:R2:W-:Y:S01]  /*12f60*/  @P0 STS.128 [R171+0x2800], RZ ;  /* 0x002800ffab000388 */ /* 0x0005e20000000c00 */
[----:B------:R-:W5:Y:S03]  /*12f70*/  @!P0 LDC R5, c[0x0][0x24c] ;  /* 0x00009300ff058b82 */ /* 0x000f660000000800 */
[----:B------:R-:W-:Y:S01]  /*12f80*/  @!PT LDS RZ, [RZ] ;  /* 0x00000000fffff984 */ /* 0x000fe20000000800 */
[----:B------:R-:W-:Y:S01]  /*12f90*/  @!PT LDS RZ, [RZ] ;  /* 0x00000000fffff984 */ /* 0x000fe20000000800 */
[----:B------:R-:W-:Y:S01]  /*12fa0*/  @!PT LDS RZ, [RZ] ;  /* 0x00000000fffff984 */ /* 0x000fe20000000800 */
[----:B------:R2:W-:Y:S04]  /*12fb0*/  @!P0 LDGSTS.E.BYPASS.LTC128B.128 [R171+0x2800], desc[UR6][R16.64] ;  /* 0x0280000010ab8fae */ /* 0x0005e8000b901d46 */
[----:B------:R1:W-:Y:S01]  /*12fc0*/  @P0 STS.128 [R171+0x3000], RZ ;  /* 0x003000ffab000388 */ /* 0x0003e20000000c00 */
[----:B------:R-:W2:Y:S01]  /*12fd0*/  @!P0 LDC R4, c[0x0][0x24c] ;  /* 0x00009300ff048b82 */ /* 0x000ea20000000800 */
[----:B-1----:R-:W-:-:S02]  /*12fe0*/  @!P0 LEA.HI.X R11, R8, R13, R11, 0x5, P1 ;  /* 0x0000000d080b8211 */ /* 0x002fc400008f2c0b */
[----:B------:R-:W-:-:S04]  /*12ff0*/  @!P0 LEA R18, P1, R14, R170, 0x1 ;  /* 0x000000aa0e128211 */ /* 0x000fc800078208ff */
[-C--:B------:R-:W-:Y:S01]  /*13000*/  @!P0 LEA.HI.X R19, R14, R167.reuse, R11, 0x1, P1 ;  /* 0x000000a70e138211 */ /* 0x080fe200008f0c0b */
[----:B---3--:R-:W-:Y:S02]  /*13010*/  @!P0 IMAD R9, R9, 0x30, RZ ;  /* 0x0000003009098824 */ /* 0x008fe400078e02ff */
[----:B------:R-:W-:Y:S02]  /*13020*/  @!P0 IMAD.WIDE.U32 R14, R8, 0x30, R12 ;  /* 0x00000030080e8825 */ /* 0x000fe400078e000c */
[----:B------:R-:W-:Y:S01]  /*13030*/  @!PT LDS RZ, [RZ] ;  /* 0x00000000fffff984 */ /* 0x000fe20000000800 */
[----:B------:R-:W-:Y:S01]  /*13040*/  @!PT LDS RZ, [RZ] ;  /* 0x00000000fffff984 */ /* 0x000fe20000000800 */
[----:B------:R-:W-:Y:S01]  /*13050*/  @!PT LDS RZ, [RZ] ;  /* 0x00000000fffff984 */ /* 0x000fe20000000800 */
[----:B------:R1:W-:Y:S02]  /*13060*/  @!P0 LDGSTS.E.BYPASS.LTC128B.128 [R171+0x3000], desc[UR6][R18.64] ;  /* 0x0300000012ab8fae */ /* 0x0003e4000b901d46 */
[----:B------:R-:W-:Y:S01]  /*13070*/  @!P0 IMAD.IADD R10, R9, 0x1, R15 ;  /* 0x00000001090a8824 */ /* 0x000fe200078e020f */
[C---:B----4-:R-:W-:Y:S01]  /*13080*/  @!P0 LEA R44, P1, R14.reuse, R170, 0x1 ;  /* 0x000000aa0e2c8211 */ /* 0x050fe200078208ff */
[----:B------:R-:W3:Y:S01]  /*13090*/  @!P0 LDC R9, c[0x0][0x24c] ;  /* 0x00009300ff098b82 */ /* 0x000ee20000000800 */
[----:B-----5:R-:W-:Y:S01]  /*130a0*/  @!P0 IMAD R5, R5, 0x50, RZ ;  /* 0x0000005005058824 */ /* 0x020fe200078e02ff */
[----:B------:R1:W-:Y:S01]  /*130b0*/  @P0 STS.128 [R171+0x3800], RZ ;  /* 0x003800ffab000388 */ /* 0x0003e20000000c00 */
[----:B------:R-:W-:Y:S01]  /*130c0*/  @!P0 LEA.HI.X R45, R14, R167, R10, 0x1, P1 ;  /* 0x000000a70e2d8211 */ /* 0x000fe200008f0c0a */
[----:B------:R-:W-:-:S04]  /*130d0*/  @!P0 IMAD.WIDE.U32 R14, R8, 0x50, R12 ;  /* 0x00000050080e8825 */ /* 0x000fc800078e000c */
[----:B------:R-:W-:Y:S01]  /*130e0*/  @!P0 IMAD.IADD R10, R5, 0x1, R15 ;  /* 0x00000001050a8824 */ /* 0x000fe200078e020f */
[-C--:B------:R-:W-:Y:S01]  /*130f0*/  @!P0 LEA R58, P1, R14, R170.reuse, 0x1 ;  /* 0x000000aa0e3a8211 */ /* 0x080fe200078208ff */
        /* <DEDUP_REMOVED lines=8> */
[----:B------:R1:W-:Y:S02]  /*13180*/  @P0 STS.128 [R171+0x4000], RZ ;  /* 0x004000ffab000388 */ /* 0x0003e40000000c00 */
[----:B------:R-:W-:-:S05]  /*13190*/  @!P0 IMAD.IADD R4, R4, 0x1, R17 ;  /* 0x0000000104048824 */ /* 0x000fca00078e0211 */
[----:B------:R-:W-:Y:S02]  /*131a0*/  @!P0 LEA.HI.X R11, R16, R167, R4, 0x1, P1 ;  /* 0x000000a7100b8211 */ /* 0x000fe400008f0c04 */
[----:B------:R-:W-:-:S04]  /*131b0*/  @!P0 LEA R4, P1, R8, R12, 0x6 ;  /* 0x0000000c08048211 */ /* 0x000fc800078230ff */
[----:B---3--:R-:W-:Y:S02]  /*131c0*/  @!P0 LEA.HI.X R9, R8, R13, R9, 0x6, P1 ;  /* 0x0000000d08098211 */ /* 0x008fe400008f3409 */
[----:B------:R-:W-:-:S04]  /*131d0*/  @!P0 LEA R14, P1, R4, R170, 0x1 ;  /* 0x000000aa040e8211 */ /* 0x000fc800078208ff */
        /* <DEDUP_REMOVED lines=18> */
[----:B-1----:R-:W-:Y:S01]  /*13300*/  IMAD.WIDE.U32 R10, R8, 0x70, R12 ;  /* 0x00000070080a7825 */ /* 0x002fe200078e000c */
        /* <DEDUP_REMOVED lines=8> */
.L_x_7776:
[----:B------:R-:W-:Y:S05]  /*13390*/  BSYNC B0 ;  /* 0x0000000000007941 */ /* 0x000fea0003800000 */
.L_x_7775:
[----:B------:R-:W0:Y:S01]  /*133a0*/  LDGDEPBAR ;  /* 0x00000000000079af */ /* 0x000e220000000000 */
[----:B------:R-:W-:-:S04]  /*133b0*/  LEA R170, P0, R12, R170, 0x1 ;  /* 0x000000aa0caa7211 */ /* 0x000fc800078008ff */
[----:B------:R-:W-:-:S09]  /*133c0*/  LEA.HI.X R167, R12, R167, R13, 0x1, P0 ;  /* 0x000000a70ca77211 */ /* 0x000fd200000f0c0d */
.L_x_7772:
        /* <DEDUP_REMOVED lines=65> */
[----:B------:R-:W-:-:S03]  /*137e0*/  FMNMX.FTZ R9, R27, R4, !PT ;  /* 0x000000041b097209 */ /* 0x000fc60007810000 */
[----:B------:R-:W1:Y:S04]  /*137f0*/  SHFL.BFLY PT, R5, R8, 0x2, 0x1f ;  /* 0x0c401f0008057f89 */ /* 0x000e6800000e0000 */
[----:B------:R-:W2:Y:S01]  /*13800*/  SHFL.BFLY PT, R4, R9, 0x2, 0x1f ;  /* 0x0c401f0009047f89 */ /* 0x000ea200000e0000 */
[----:B-1----:R-:W-:Y:S02]  /*13810*/  FMNMX.FTZ R5, R8, R5, !PT ;  /* 0x0000000508057209 */ /* 0x002fe40007810000 */
[----:B--2---:R-:W-:-:S03]  /*13820*/  FMNMX.FTZ R4, R9, R4, !PT ;  /* 0x0000000409047209 */ /* 0x004fc60007810000 */
[----:B------:R-:W1:Y:S04]  /*13830*/  SHFL.BFLY PT, R26, R5, 0x1, 0x1f ;  /* 0x0c201f00051a7f89 */ /* 0x000e6800000e0000 */
[----:B------:R-:W2:Y:S04]  /*13840*/  SHFL.BFLY PT, R25, R4, 0x1, 0x1f ;  /* 0x0c201f0004197f89 */ /* 0x000ea800000e0000 */
[----:B------:R-:W3:Y:S01]  /*13850*/  LDSM.16.MT88.4 R8, [R152+0x6000] ;  /* 0x006000009808783b */ /* 0x000ee20000004200 */
        /* <DEDUP_REMOVED lines=10> */
[----:B------:R-:W-:Y:S01]  /*13900*/  FSEL R28, R28, RZ, P0 ;  /* 0x000000ff1c1c7208 */ /* 0x000fe20000000000 */
[----:B------:R-:W-:Y:S01]  /*13910*/  FADD.FTZ R113, R3, -R4 ;  /* 0x8000000403717221 */ /* 0x000fe20000010000 */
[----:B------:R-:W-:Y:S01]  /*13920*/  FFMA.FTZ R114, R6, UR8, -R43 ;  /* 0x0000000806727c23 */ /* 0x000fe2000801082b */
[----:B------:R-:W-:Y:S01]  /*13930*/  FADD.FTZ R60, R2, -R5 ;  /* 0x80000005023c7221 */ /* 0x000fe20000010000 */
[--C-:B------:R-:W-:Y:S01]  /*13940*/  FFMA.FTZ R58, R134, UR8, -R43.reuse ;  /* 0x00000008863a7c23 */ /* 0x100fe2000801082b */
[--C-:B------:R-:W-:Y:S01]  /*13950*/  FFMA.FTZ R41, R136, UR8, -R43.reuse ;  /* 0x0000000888297c23 */ /* 0x100fe2000801082b */
[--C-:B------:R-:W-:Y:S01]  /*13960*/  FFMA.FTZ R59, R7, UR8, -R28.reuse ;  /* 0x00000008073b7c23 */ /* 0x100fe2000801081c */
[--C-:B------:R-:W-:Y:S01]  /*13970*/  FFMA.FTZ R57, R135, UR8, -R28.reuse ;  /* 0x0000000887397c23 */ /* 0x100fe2000801081c */
[----:B------:R-:W-:Y:S01]  /*13980*/  FMUL.FTZ R113, R113, UR8 ;  /* 0x0000000871717c20 */ /* 0x000fe20008410000 */
[----:B------:R-:W-:Y:S01]  /*13990*/  FMUL.FTZ R60, R60, UR8 ;  /* 0x000000083c3c7c20 */ /* 0x000fe20008410000 */
        /* <DEDUP_REMOVED lines=59> */
[----:B-1----:R-:W-:-:S07]  /*13d50*/  F2FP.BF16.F32.PACK_AB R5, R57, R59 ;  /* 0x0000003b3905723e */ /* 0x002fce00000010ff */
[----:B------:R-:W1:Y:S08]  /*13d60*/  MUFU.EX2 R60, R60 ;  /* 0x0000003c003c7308 */ /* 0x000e700000000800 */
[----:B------:R-:W4:Y:S01]  /*13d70*/  MUFU.EX2 R2, R2 ;  /* 0x0000000200027308 */ /* 0x000f220000000800 */
        /* <DEDUP_REMOVED lines=30> */
[----:B------:R-:W1:Y:S01]  /*13f60*/  LDSM.16.MT88.4 R12, [R148+0x6000] ;  /* 0x00600000940c783b */ /* 0x000e620000004200 */
[-C--:B------:R-:W-:Y:S01]  /*13f70*/  FMUL.FTZ R90, R90, R60.reuse ;  /* 0x0000003c5a5a7220 */ /* 0x080fe20000410000 */
[-C--:B------:R-:W-:Y:S01]  /*13f80*/  FMUL.FTZ R91, R91, R60.reuse ;  /* 0x0000003c5b5b7220 */ /* 0x080fe20000410000 */
[-C--:B------:R-:W-:Y:S01]  /*13f90*/  FMUL.FTZ R76, R76, R113.reuse ;  /* 0x000000714c4c7220 */ /* 0x080fe20000410000 */
[----:B------:R-:W2:Y:S01]  /*13fa0*/  MUFU.EX2 R46, R46 ;  /* 0x0000002e002e7308 */ /* 0x000ea20000000800 */
[C---:B---3--:R-:W-:Y:S01]  /*13fb0*/  HMMA.16816.F32.BF16 R96, R4.reuse, R8, R96 ;  /* 0x000000080460723c */ /* 0x048fe20000041860 */
[-C--:B------:R-:W-:Y:S01]  /*13fc0*/  FMUL.FTZ R77, R77, R113.reuse ;  /* 0x000000714d4d7220 */ /* 0x080fe20000410000 */
[-C--:B------:R-:W-:Y:S01]  /*13fd0*/  FMUL.FTZ R78, R78, R60.reuse ;  /* 0x0000003c4e4e7220 */ /* 0x080fe20000410000 */
[-C--:B------:R-:W-:Y:S01]  /*13fe0*/  FMUL.FTZ R79, R79, R60.reuse ;  /* 0x0000003c4f4f7220 */ /* 0x080fe20000410000 */
[----:B------:R-:W-:Y:S01]  /*13ff0*/  FFMA.FTZ R113, R177, R113, R114 ;  /* 0x00000071b1717223 */ /* 0x000fe20000010072 */
[----:B------:R-:W-:Y:S01]  /*14000*/  FFMA.FTZ R124, R178, R60, R59 ;  /* 0x0000003cb27c7223 */ /* 0x000fe2000001003b */
[----:B------:R-:W-:Y:S01]  /*14010*/  HMMA.16816.F32.BF16 R92, R4, R10, R92 ;  /* 0x0000000a045c723c */ /* 0x000fe2000004185c */
[----:B------:R-:W3:Y:S01]  /*14020*/  LDSM.16.MT88.4 R8, [R149+0x6000] ;  /* 0x006000009508783b */ /* 0x000ee20000004200 */
[----:B------:R-:W-:Y:S01]  /*14030*/  MUFU.EX2 R45, R45 ;  /* 0x0000002d002d7308 */ /* 0x000fe20000000800 */
[----:B------:R-:W-:Y:S01]  /*14040*/  FADD.FTZ R114, R58, R113 ;  /* 0x000000713a727221 */ /* 0x000fe20000010000 */
[----:B------:R-:W-:Y:S01]  /*14050*/  FADD.FTZ R124, R57, R124 ;  /* 0x0000007c397c7221 */ /* 0x000fe20000010000 */
[--C-:B------:R-:W-:Y:S01]  /*14060*/  FFMA.FTZ R57, R20, UR8, -R43.reuse ;  /* 0x0000000814397c23 */ /* 0x100fe2000801082b */
[--C-:B------:R-:W-:Y:S01]  /*14070*/  FFMA.FTZ R58, R21, UR8, -R28.reuse ;  /* 0x00000008153a7c23 */ /* 0x100fe2000801081c */
[----:B------:R-:W-:Y:S01]  /*14080*/  FFMA.FTZ R60, R35, UR8, -R28 ;  /* 0x00000008233c7c23 */ /* 0x000fe2000801081c */
[----:B------:R-:W-:Y:S01]  /*14090*/  LDSM.16.MT88.4 R20, [R152+0x9000] ;  /* 0x009000009814783b */ /* 0x000fe20000004200 */
[----:B------:R-:W-:Y:S01]  /*140a0*/  FADD.FTZ R35, R3, R124 ;  /* 0x0000007c03237221 */ /* 0x000fe20000010000 */
[----:B------:R-:W-:Y:S01]  /*140b0*/  MUFU.EX2 R44, R44 ;  /* 0x0000002c002c7308 */ /* 0x000fe20000000800 */
[----:B------:R-:W-:-:S07]  /*140c0*/  FFMA.FTZ R177, R36, UR8, -R43 ;  /* 0x0000000824b17c23 */ /* 0x000fce000801082b */
        /* <DEDUP_REMOVED lines=102> */
[----:B------:R-:W5:Y:S02]  /*14730*/  LDSM.16.MT88.4 R16, [R148+0x8000] ;  /* 0x008000009410783b */ /* 0x000f640000004200 */
[----:B------:R-:W-:Y:S03]  /*14740*/  MUFU.EX2 R37, R37 ;  /* 0x0000002500257308 */ /* 0x000fe60000000800 */
[C---:B------:R-:W-:Y:S05]  /*14750*/  HMMA.16816.F32.BF16 R88, R4.reuse, R8, R88 ;  /* 0x000000080458723c */ /* 0x040fea0000041858 */
[----:B------:R-:W4:Y:S01]  /*14760*/  MUFU.EX2 R60, R60 ;  /* 0x0000003c003c7308 */ /* 0x000f220000000800 */
[C---:B------:R-:W-:Y:S01]  /*14770*/  HMMA.16816.F32.BF16 R76, R4.reuse, R10, R76 ;  /* 0x0000000a044c723c */ /* 0x040fe2000004184c */
[----:B------:R-:W-:Y:S05]  /*14780*/  LDSM.16.MT88.4 R8, [R149+0x8800] ;  /* 0x008800009508783b */ /* 0x000fea0000004200 */
[C---:B-1----:R-:W-:Y:S01]  /*14790*/  HMMA.16816.F32.BF16 R68, R4.reuse, R12, R68 ;  /* 0x0000000c0444723c */ /* 0x042fe20000041844 */
[----:B------:R-:W-:Y:S05]  /*147a0*/  MUFU.EX2 R177, R177 ;  /* 0x000000b100b17308 */ /* 0x000fea0000000800 */
[C---:B------:R-:W-:Y:S01]  /*147b0*/  HMMA.16816.F32.BF16 R72, R4.reuse, R14, R72 ;  /* 0x0000000e0448723c */ /* 0x040fe20000041848 */
[----:B------:R-:W1:Y:S05]  /*147c0*/  LDSM.16.MT88.4 R12, [R152+0x8800] ;  /* 0x00880000980c783b */ /* 0x000e6a0000004200 */
[C---:B-----5:R-:W-:Y:S06]  /*147d0*/  HMMA.16816.F32.BF16 R84, R4.reuse, R16, R84 ;  /* 0x000000100454723c */ /* 0x060fec0000041854 */
[----:B------:R-:W-:Y:S01]  /*147e0*/  HMMA.16816.F32.BF16 R80, R4, R18, R80 ;  /* 0x000000120450723c */ /* 0x000fe20000041850 */
[----:B------:R-:W5:Y:S06]  /*147f0*/  LDSM.16.MT88.4 R16, [R150+0x8800] ;  /* 0x008800009610783b */ /* 0x000f6c0000004200 */
[----:B--2---:R-:W-:-:S02]  /*14800*/  F2FP.BF16.F32.PACK_AB R4, R105, R50 ;  /* 0x000000326904723e */ /* 0x004fc400000010ff */
[----:B---3--:R-:W-:Y:S02]  /*14810*/  F2FP.BF16.F32.PACK_AB R5, R54, R53 ;  /* 0x000000353605723e */ /* 0x008fe400000010ff */
[----:B------:R-:W-:Y:S02]  /*14820*/  F2FP.BF16.F32.PACK_AB R6, R67, R48 ;  /* 0x000000304306723e */ /* 0x000fe400000010ff */
[----:B------:R-:W-:-:S07]  /*14830*/  F2FP.BF16.F32.PACK_AB R7, R56, R47 ;  /* 0x0000002f3807723e */ /* 0x000fce00000010ff */
[C---:B-1----:R-:W-:Y:S06]  /*14840*/  HMMA.16816.F32.BF16 R96, R4.reuse, R12, R96 ;  /* 0x0000000c0460723c */ /* 0x042fec0000041860 */
[C---:B------:R-:W-:Y:S01]  /*14850*/  HMMA.16816.F32.BF16 R92, R4.reuse, R14, R92 ;  /* 0x0000000e045c723c */ /* 0x040fe2000004185c */
[----:B------:R-:W1:Y:S05]  /*14860*/  LDSM.16.MT88.4 R12, [R148+0x8800] ;  /* 0x00880000940c783b */ /* 0x000e6a0000004200 */
[C---:B------:R-:W-:Y:S06]  /*14870*/  HMMA.16816.F32.BF16 R88, R4.reuse, R8, R88 ;  /* 0x000000080458723c */ /* 0x040fec0000041858 */
[C---:B------:R-:W-:Y:S01]  /*14880*/  HMMA.16816.F32.BF16 R76, R4.reuse, R10, R76 ;  /* 0x0000000a044c723c */ /* 0x040fe2000004184c */
[----:B------:R-:W2:Y:S05]  /*14890*/  LDSM.16.MT88.4 R8, [R150+0x9000] ;  /* 0x009000009608783b */ /* 0x000eaa0000004200 */
[C---:B-----5:R-:W-:Y:S06]  /*148a0*/  HMMA.16816.F32.BF16 R68, R4.reuse, R16, R68 ;  /* 0x000000100444723c */ /* 0x060fec0000041844 */
[C---:B------:R-:W-:Y:S01]  /*148b0*/  HMMA.16816.F32.BF16 R72, R4.reuse, R18, R72 ;  /* 0x000000120448723c */ /* 0x040fe20000041848 */
[----:B------:R-:W3:Y:S05]  /*148c0*/  LDSM.16.MT88.4 R16, [R149+0x9000] ;  /* 0x009000009510783b */ /* 0x000eea0000004200 */
[C---:B-1----:R-:W-:Y:S06]  /*148d0*/  HMMA.16816.F32.BF16 R84, R4.reuse, R12, R84 ;  /* 0x0000000c0454723c */ /* 0x042fec0000041854 */
[----:B------:R-:W-:Y:S01]  /*148e0*/  HMMA.16816.F32.BF16 R80, R4, R14, R80 ;  /* 0x0000000e0450723c */ /* 0x000fe20000041850 */
[----:B------:R-:W-:Y:S01]  /*148f0*/  FADD.FTZ R13, R41, R114 ;  /* 0x00000072290d7221 */ /* 0x000fe20000010000 */
[--C-:B------:R-:W-:Y:S01]  /*14900*/  FFMA.FTZ R41, R30, UR8, -R43.reuse ;  /* 0x000000081e297c23 */ /* 0x100fe2000801082b */
[----:B------:R-:W-:-:S02]  /*14910*/  FFMA.FTZ R30, R32, UR8, -R43 ;  /* 0x00000008201e7c23 */ /* 0x000fc4000801082b */
[----:B------:R-:W-:Y:S01]  /*14920*/  FADD.FTZ R38, R38, R13 ;  /* 0x0000000d26267221 */ /* 0x000fe20000010000 */
[----:B------:R-:W-:Y:S01]  /*14930*/  MUFU.EX2 R3, R41 ;  /* 0x0000002900037308 */ /* 0x000fe20000000800 */
[----:B------:R-:W-:Y:S01]  /*14940*/  F2FP.BF16.F32.PACK_AB R4, R57, R42 ;  /* 0x0000002a3904723e */ /* 0x000fe200000010ff */
[----:B------:R-:W1:Y:S01]  /*14950*/  LDSM.16.MT88.4 R12, [R148+0x9000] ;  /* 0x00900000940c783b */ /* 0x000e620000004200 */
[----:B----4-:R-:W-:Y:S01]  /*14960*/  F2FP.BF16.F32.PACK_AB R5, R39, R58 ;  /* 0x0000003a2705723e */ /* 0x010fe200000010ff */
[----:B------:R-:W-:Y:S01]  /*14970*/  FADD.FTZ R51, R51, R38 ;  /* 0x0000002633337221 */ /* 0x000fe20000010000 */
[----:B------:R-:W-:Y:S02]  /*14980*/  F2FP.BF16.F32.PACK_AB R6, R49, R40 ;  /* 0x000000283106723e */ /* 0x000fe400000010ff */
[----:B------:R-:W-:Y:S01]  /*14990*/  F2FP.BF16.F32.PACK_AB R7, R60, R37 ;  /* 0x000000253c07723e */ /* 0x000fe200000010ff */
[----:B------:R-:W-:Y:S01]  /*149a0*/  FADD.FTZ R46, R46, R51 ;  /* 0x000000332e2e7221 */ /* 0x000fe20000010000 */
[----:B------:R-:W4:Y:S03]  /*149b0*/  MUFU.EX2 R30, R30 ;  /* 0x0000001e001e7308 */ /* 0x000f260000000800 */
[----:B------:R-:W-:-:S02]  /*149c0*/  FADD.FTZ R45, R45, R46 ;  /* 0x0000002e2d2d7221 */ /* 0x000fc40000010000 */
[----:B------:R-:W-:Y:S02]  /*149d0*/  HMMA.16816.F32.BF16 R92, R4, R22, R92 ;  /* 0x00000016045c723c */ /* 0x000fe4000004185c */
[----:B------:R-:W-:-:S04]  /*149e0*/  FADD.FTZ R44, R44, R45 ;  /* 0x0000002d2c2c7221 */ /* 0x000fc80000010000 */
[C---:B--2---:R-:W-:Y:S01]  /*149f0*/  HMMA.16816.F32.BF16 R68, R4.reuse, R8, R68 ;  /* 0x000000080444723c */ /* 0x044fe20000041844 */
[----:B------:R-:W-:Y:S01]  /*14a00*/  FADD.FTZ R22, R2, R35 ;  /* 0x0000002302167221 */ /* 0x000fe20000010000 */
[----:B------:R-:W-:Y:S01]  /*14a10*/  FADD.FTZ R103, R103, R44 ;  /* 0x0000002c67677221 */ /* 0x000fe20000010000 */
[----:B------:R-:W-:Y:S01]  /*14a20*/  FFMA.FTZ R23, R27, UR8, -R28 ;  /* 0x000000081b177c23 */ /* 0x000fe2000801081c */
[----:B------:R-:W-:Y:S01]  /*14a30*/  MUFU.EX2 R2, R33 ;  /* 0x0000002100027308 */ /* 0x000fe20000000800 */
[----:B------:R-:W-:Y:S01]  /*14a40*/  FADD.FTZ R55, R55, R22 ;  /* 0x0000001637377221 */ /* 0x000fe20000010000 */
[----:B------:R-:W-:Y:S01]  /*14a50*/  HMMA.16816.F32.BF16 R72, R4, R10, R72 ;  /* 0x0000000a0448723c */ /* 0x000fe20000041848 */
[----:B------:R-:W2:Y:S01]  /*14a60*/  LDSM.16.MT88.4 R8, [R152+0x9800] ;  /* 0x009800009808783b */ /* 0x000ea20000004200 */
[----:B------:R-:W-:Y:S01]  /*14a70*/  FFMA.FTZ R22, R29, UR8, -R28 ;  /* 0x000000081d167c23 */ /* 0x000fe2000801081c */
[----:B------:R-:W-:Y:S01]  /*14a80*/  FADD.FTZ R62, R62, R55 ;  /* 0x000000373e3e7221 */ /* 0x000fe20000010000 */
[----:B------:R-:W-:-:S02]  /*14a90*/  FADD.FTZ R103, R66, R103 ;  /* 0x0000006742677221 */ /* 0x000fc40000010000 */
[C---:B------:R-:W-:Y:S01]  /*14aa0*/  HMMA.16816.F32.BF16 R96, R4.reuse, R20, R96 ;  /* 0x000000140460723c */ /* 0x040fe20000041860 */
[----:B------:R-:W-:Y:S01]  /*14ab0*/  FADD.FTZ R61, R61, R62 ;  /* 0x0000003e3d3d7221 */ /* 0x000fe20000010000 */
[----:B------:R-:W-:Y:S01]  /*14ac0*/  MUFU.EX2 R20, R34 ;  /* 0x0000002200147308 */ /* 0x000fe20000000800 */
[----:B------:R-:W-:Y:S02]  /*14ad0*/  FADD.FTZ R64, R64, R103 ;  /* 0x0000006740407221 */ /* 0x000fe40000010000 */
[----:B------:R-:W-:Y:S01]  /*14ae0*/  FADD.FTZ R61, R52, R61 ;  /* 0x0000003d343d7221 */ /* 0x000fe20000010000 */
[C---:B---3--:R-:W-:Y:S01]  /*14af0*/  HMMA.16816.F32.BF16 R88, R4.reuse, R16, R88 ;  /* 0x000000100458723c */ /* 0x048fe20000041858 */
[----:B------:R-:W-:Y:S01]  /*14b00*/  FFMA.FTZ R21, R31, UR8, -R28 ;  /* 0x000000081f157c23 */ /* 0x000fe2000801081c */
[----:B------:R-:W-:Y:S01]  /*14b10*/  FADD.FTZ R63, R63, R64 ;  /* 0x000000403f3f7221 */ /* 0x000fe20000010000 */
[----:B------:R-:W-:Y:S01]  /*14b20*/  FADD.FTZ R108, R108, R61 ;  /* 0x0000003d6c6c7221 */ /* 0x000fe20000010000 */
[----:B------:R-:W-:Y:S02]  /*14b30*/  MUFU.EX2 R22, R22 ;  /* 0x0000001600167308 */ /* 0x000fe40000000800 */
[----:B-1----:R-:W-:Y:S01]  /*14b40*/  HMMA.16816.F32.BF16 R84, R4, R12, R84 ;  /* 0x0000000c0454723c */ /* 0x002fe20000041854 */
[----:B------:R-:W-:Y:S01]  /*14b50*/  FADD.FTZ R108, R111, R108 ;  /* 0x0000006c6f6c7221 */ /* 0x000fe20000010000 */
[----:B------:R-:W-:-:S03]  /*14b60*/  FADD.FTZ R120, R120, R63 ;  /* 0x0000003f78787221 */ /* 0x000fc60000010000 */
[----:B------:R-:W-:Y:S01]  /*14b70*/  FADD.FTZ R109, R109, R108 ;  /* 0x0000006c6d6d7221 */ /* 0x000fe20000010000 */
[----:B------:R-:W1:Y:S01]  /*14b80*/  MUFU.EX2 R21, R21 ;  /* 0x0000001500157308 */ /* 0x000e620000000800 */
[----:B------:R-:W-:Y:S01]  /*14b90*/  HMMA.16816.F32.BF16 R80, R4, R14, R80 ;  /* 0x0000000e0450723c */ /* 0x000fe20000041850 */
[----:B------:R-:W3:Y:S01]  /*14ba0*/  LDSM.16.MT88.4 R12, [R149+0x9800] ;  /* 0x00980000950c783b */ /* 0x000ee20000004200 */
[----:B------:R-:W-:Y:S01]  /*14bb0*/  FADD.FTZ R109, R102, R109 ;  /* 0x0000006d666d7221 */ /* 0x000fe20000010000 */
[----:B------:R-:W-:-:S03]  /*14bc0*/  FADD.FTZ R117, R117, R120 ;  /* 0x0000007875757221 */ /* 0x000fc60000010000 */
[----:B------:R-:W-:Y:S01]  /*14bd0*/  FADD.FTZ R28, R118, R109 ;  /* 0x0000006d761c7221 */ /* 0x000fe20000010000 */
[----:B------:R-:W5:Y:S01]  /*14be0*/  MUFU.EX2 R23, R23 ;  /* 0x0000001700177308 */ /* 0x000f620000000800 */
[----:B------:R-:W-:Y:S01]  /*14bf0*/  HMMA.16816.F32.BF16 R76, R4, R18, R76 ;  /* 0x00000012044c723c */ /* 0x000fe2000004184c */
[----:B------:R-:W-:Y:S01]  /*14c00*/  FADD.FTZ R116, R116, R117 ;  /* 0x0000007574747221 */ /* 0x000fe20000010000 */
[----:B------:R-:W-:Y:S01]  /*14c10*/  FADD.FTZ R28, R123, R28 ;  /* 0x0000001c7b1c7221 */ /* 0x000fe20000010000 */
[----:B------:R-:W3:Y:S02]  /*14c20*/  LDSM.16.MT88.4 R16, [R150+0x9800] ;  /* 0x009800009610783b */ /* 0x000ee40000004200 */
[----:B------:R-:W-:Y:S01]  /*14c30*/  FADD.FTZ R115, R115, R116 ;  /* 0x0000007473737221 */ /* 0x000fe20000010000 */
[----:B------:R-:W-:Y:S01]  /*14c40*/  FADD.FTZ R119, R119, R28 ;  /* 0x0000001c77777221 */ /* 0x000fe20000010000 */
[----:B----4-:R-:W-:Y:S02]  /*14c50*/  F2FP.BF16.F32.PACK_AB R4, R30, R3 ;  /* 0x000000031e04723e */ /* 0x010fe400000010ff */
[----:B-1----:R-:W-:Y:S01]  /*14c60*/  F2FP.BF16.F32.PACK_AB R5, R21, R2 ;  /* 0x000000021505723e */ /* 0x002fe200000010ff */
[----:B------:R-:W-:Y:S01]  /*14c70*/  FADD.FTZ R122, R122, R119 ;  /* 0x000000777a7a7221 */ /* 0x000fe20000010000 */
[----:B------:R-:W-:Y:S01]  /*14c80*/  F2FP.BF16.F32.PACK_AB R6, R177, R20 ;  /* 0x00000014b106723e */ /* 0x000fe200000010ff */
[----:B------:R-:W-:-:S02]  /*14c90*/  FADD.FTZ R106, R106, R115 ;  /* 0x000000736a6a7221 */ /* 0x000fc40000010000 */
        /* <DEDUP_REMOVED lines=24> */
[----:B------:R-:W-:Y:S03]  /*14e20*/  HMMA.16816.F32.BF16 R72, R4, R18, R72 ;  /* 0x000000120448723c */ /* 0x000fe60000041848 */
[----:B------:R-:W-:-:S03]  /*14e30*/  FADD.FTZ R12, R39, R12 ;  /* 0x0000000c270c7221 */ /* 0x000fc60000010000 */
        /* <DEDUP_REMOVED lines=15> */
[----:B------:R-:W-:Y:S01]  /*14f30*/  FADD.FTZ R177, R177, R20 ;  /* 0x00000014b1b17221 */ /* 0x000fe20000010000 */
[----:B------:R-:W-:-:S07]  /*14f40*/  FADD.FTZ R178, R23, R22 ;  /* 0x0000001617b27221 */ /* 0x000fce0000010000 */
.L_x_7769:
[----:B------:R-:W-:-:S13]  /*14f50*/  ISETP.NE.AND P0, PT, R24, RZ, PT ;  /* 0x000000ff1800720c */ /* 0x000fda0003f05270 */
        /* <DEDUP_REMOVED lines=10> */
.L_x_7781:
        /* <DEDUP_REMOVED lines=72> */
.L_x_7778:
        /* <DEDUP_REMOVED lines=69> */
[----:B------:R-:W-:Y:S01]  /*158d0*/  ISETP.GT.AND P1, PT, R172, R159, PT ;  /* 0x0000009fac00720c */ /* 0x000fe20003f24270 */
        /* <DEDUP_REMOVED lines=155> */
[----:B------:R-:W1:Y:S01]  /*16290*/  LDC R107, c[0x0][0x24c] ;  /* 0x00009300ff6b7b82 */ /* 0x000e620000000800 */
        /* <DEDUP_REMOVED lines=14> */
[----:B------:R-:W4:Y:S01]  /*16380*/  LDC.64 R2, c[0x0][0x230] ;  /* 0x00008c00ff027b82 */ /* 0x000f220000000a00 */
        /* <DEDUP_REMOVED lines=13> */
.L_x_7780:
        /* <DEDUP_REMOVED lines=87> */
.L_x_7779:
[----:B-1----:R-:W-:Y:S01]  /*169d0*/  LEA R2, R172, R175, 0x7 ;  /* 0x000000afac027211 */ /* 0x002fe200078e38ff */
[----:B------:R-:W-:Y:S03]  /*169e0*/  LDSM.16.MT88.4 R112, [R149+0x6000] ;  /* 0x006000009570783b */ /* 0x000fe60000004200 */
        /* <DEDUP_REMOVED lines=25> */
[-C--:B------:R-:W-:Y:S01]  /*16b80*/  FFMA.FTZ R17, R0, R104.reuse, R17 ;  /* 0x0000006800117223 */ /* 0x080fe20000010011 */
[----:B------:R-:W-:Y:S01]  /*16b90*/  IADD3 R3, R2, 0x28, RZ ;  /* 0x0000002802037810 */ /* 0x000fe20007ffe0ff */
[----:B------:R-:W-:Y:S01]  /*16ba0*/  FFMA.FTZ R19, R0, R104, R19 ;  /* 0x0000006800137223 */ /* 0x000fe20000010013 */
[----:B------:R-:W-:Y:S01]  /*16bb0*/  IADD3 R104, R2, 0x29, RZ ;  /* 0x0000002902687810 */ /* 0x000fe20007ffe0ff */
[CC--:B------:R-:W-:Y:S01]  /*16bc0*/  FFMA.FTZ R14, R0.reuse, R105.reuse, R14 ;  /* 0x00000069000e7223 */ /* 0x0c0fe2000001000e */
        /* <DEDUP_REMOVED lines=216> */
[----:B------:R-:W-:Y:S01]  /*17950*/  FMUL.FTZ R73, R102, R73 ;  /* 0x0000004966497220 */ /* 0x000fe20000410000 */
[C---:B------:R-:W-:Y:S03]  /*17960*/  FMUL.FTZ R78, R103.reuse, R78 ;  /* 0x0000004e674e7220 */ /* 0x040fe60000410000 */
[----:B------:R-:W4:Y:S01]  /*17970*/  MUFU.EX2 R121, R121 ;  /* 0x0000007900797308 */ /* 0x000f220000000800 */
[----:B-1----:R-:W-:Y:S01]  /*17980*/  F2FP.BF16.F32.PACK_AB R97, R126, R128 ;  /* 0x000000807e61723e */ /* 0x002fe200000010ff */
        /* <DEDUP_REMOVED lines=9> */
[----:B------:R-:W-:Y:S01]  /*17a20*/  FMUL.FTZ R18, R103, R86 ;  /* 0x0000005667127220 */ /* 0x000fe20000410000 */
[--C-:B------:R-:W-:Y:S01]  /*17a30*/  FFMA.FTZ R130, R20, UR4, -R116.reuse ;  /* 0x0000000414827c23 */ /* 0x100fe20008010874 */
        /* <DEDUP_REMOVED lines=9> */
[----:B------:R-:W-:Y:S01]  /*17ad0*/  FFMA.FTZ R48, R49, UR4, -R116 ;  /* 0x0000000431307c23 */ /* 0x000fe20008010874 */
[----:B------:R-:W-:Y:S03]  /*17ae0*/  FFMA.FTZ R128, R103, R178, R128 ;  /* 0x000000b267807223 */ /* 0x000fe60000010080 */
[----:B------:R-:W-:Y:S01]  /*17af0*/  MUFU.EX2 R123, R123 ;  /* 0x0000007b007b7308 */ /* 0x000fe20000000800 */
[--C-:B------:R-:W-:Y:S01]  /*17b00*/  FFMA.FTZ R49, R58, UR4, -R117.reuse ;  /* 0x000000043a317c23 */ /* 0x100fe20008010875 */
[--C-:B------:R-:W-:Y:S01]  /*17b10*/  FFMA.FTZ R54, R54, UR4, -R117.reuse ;  /* 0x0000000436367c23 */ /* 0x100fe20008010875 */
[--C-:B------:R-:W-:Y:S01]  /*17b20*/  FFMA.FTZ R55, R55, UR4, -R117.reuse ;  /* 0x0000000437377c23 */ /* 0x100fe20008010875 */
[----:B------:R-:W-:Y:S01]  /*17b30*/  FFMA.FTZ R58, R59, UR4, -R117 ;  /* 0x000000043b3a7c23 */ /* 0x000fe20008010875 */
[--C-:B------:R-:W-:Y:S01]  /*17b40*/  FFMA.FTZ R52, R52, UR4, -R116.reuse ;  /* 0x0000000434347c23 */ /* 0x100fe20008010874 */
[--C-:B------:R-:W-:Y:S01]  /*17b50*/  FFMA.FTZ R53, R53, UR4, -R116.reuse ;  /* 0x0000000435357c23 */ /* 0x100fe20008010874 */
[--C-:B------:R-:W-:Y:S03]  /*17b60*/  FFMA.FTZ R56, R56, UR4, -R116.reuse ;  /* 0x0000000438387c23 */ /* 0x100fe60008010874 */
[----:B------:R-:W4:Y:S01]  /*17b70*/  MUFU.EX2 R118, R118 ;  /* 0x0000007600767308 */ /* 0x000f220000000800 */
[----:B-1----:R-:W-:Y:S01]  /*17b80*/  F2FP.BF16.F32.PACK_AB R96, R125, R127 ;  /* 0x0000007f7d60723e */ /* 0x002fe200000010ff */
[--C-:B------:R-:W-:Y:S01]  /*17b90*/  FFMA.FTZ R57, R57, UR4, -R116.reuse ;  /* 0x0000000439397c23 */ /* 0x100fe20008010874 */
[----:B------:R-:W-:Y:S01]  /*17ba0*/  FFMA.FTZ R127, R102, R177, R127 ;  /* 0x000000b1667f7223 */ /* 0x000fe2000001007f */
[--C-:B------:R-:W-:Y:S01]  /*17bb0*/  FFMA.FTZ R59, R62, UR4, -R117.reuse ;  /* 0x000000043e3b7c23 */ /* 0x100fe20008010875 */
[----:B------:R-:W-:Y:S01]  /*17bc0*/  ISETP.GT.AND P0, PT, R172, R159, PT ;  /* 0x0000009fac00720c */ /* 0x000fe20003f04270 */
[--C-:B------:R-:W-:Y:S01]  /*17bd0*/  FFMA.FTZ R62, R63, UR4, -R117.reuse ;  /* 0x000000043f3e7c23 */ /* 0x100fe20008010875 */
[--C-:B------:R-:W-:Y:S03]  /*17be0*/  FFMA.FTZ R63, R66, UR4, -R117.reuse ;  /* 0x00000004423f7c23 */ /* 0x100fe60008010875 */
[----:B------:R-:W-:Y:S01]  /*17bf0*/  MUFU.EX2 R120, R120 ;  /* 0x0000007800787308 */ /* 0x000fe20000000800 */
[--C-:B------:R-:W-:Y:S01]  /*17c00*/  FFMA.FTZ R60, R60, UR4, -R116.reuse ;  /* 0x000000043c3c7c23 */ /* 0x100fe20008010874 */
[--C-:B------:R-:W-:Y:S01]  /*17c10*/  FFMA.FTZ R61, R61, UR4, -R116.reuse ;  /* 0x000000043d3d7c23 */ /* 0x100fe20008010874 */
[--C-:B------:R-:W-:Y:S07]  /*17c20*/  FFMA.FTZ R64, R64, UR4, -R116.reuse ;  /* 0x0000000440407c23 */ /* 0x100fee0008010874 */
[----:B------:R-:W-:Y:S01]  /*17c30*/  MUFU.EX2 R119, R119 ;  /* 0x0000007700777308 */ /* 0x000fe20000000800 */
[----:B----4-:R-:W-:Y:S09]  /*17c40*/  F2FP.BF16.F32.PACK_AB R98, R118, R123 ;  /* 0x0000007b7662723e */ /* 0x010ff200000010ff */
[----:B------:R-:W-:Y:S01]  /*17c50*/  MUFU.EX2 R122, R122 ;  /* 0x0000007a007a7308 */ /* 0x000fe20000000800 */
[C---:B--2---:R-:W-:Y:S06]  /*17c60*/  HMMA.16816.F32.BF16 R4, R96.reuse, R104, R4 ;  /* 0x000000686004723c */ /* 0x044fec0000041804 */
[C---:B------:R-:W-:Y:S03]  /*17c70*/  HMMA.16816.F32.BF16 R8, R96.reuse, R106, R8 ;  /* 0x0000006a6008723c */ /* 0x040fe60000041808 */
[----:B------:R-:W-:Y:S01]  /*17c80*/  MUFU.EX2 R129, R129 ;  /* 0x0000008100817308 */ /* 0x000fe20000000800 */
[----:B------:R-:W-:Y:S02]  /*17c90*/  LDSM.16.MT88.4 R104, [R150+0x6800] ;  /* 0x006800009668783b */ /* 0x000fe40000004200 */
[C---:B------:R-:W-:Y:S07]  /*17ca0*/  HMMA.16816.F32.BF16 R68, R96.reuse, R108, R68 ;  /* 0x0000006c6044723c */ /* 0x040fee0000041844 */
        /* <DEDUP_REMOVED lines=9> */
[----:B------:R-:W4:Y:S01]  /*17d40*/  LDSM.16.MT88.4 R88, [R152+0x6800] ;  /* 0x006800009858783b */ /* 0x000f220000004200 */
        /* <DEDUP_REMOVED lines=14> */
[----:B-1----:R-:W-:Y:S01]  /*17e30*/  F2FP.BF16.F32.PACK_AB R84, R111, R108 ;  /* 0x0000006c6f54723e */ /* 0x002fe200000010ff */
[C---:B---3--:R-:W-:Y:S03]  /*17e40*/  HMMA.16816.F32.BF16 R16, R96.reuse, R92, R16 ;  /* 0x0000005c6010723c */ /* 0x048fe60000041810 */
[----:B------:R-:W-:Y:S01]  /*17e50*/  FFMA.FTZ R115, R23, UR4, -R117 ;  /* 0x0000000417737c23 */ /* 0x000fe20008010875 */
[----:B------:R-:W-:Y:S04]  /*17e60*/  FADD.FTZ R102, R125, R127 ;  /* 0x0000007f7d667221 */ /* 0x000fe80000010000 */
[----:B------:R-:W-:Y:S01]  /*17e70*/  MUFU.EX2 R114, R114 ;  /* 0x0000007200727308 */ /* 0x000fe20000000800 */
[----:B------:R-:W-:Y:S01]  /*17e80*/  HMMA.16816.F32.BF16 R80, R96, R94, R80 ;  /* 0x0000005e6050723c */ /* 0x000fe20000041850 */
[----:B------:R-:W1:Y:S02]  /*17e90*/  LDSM.16.MT88.4 R92, [R149+0x6800] ;  /* 0x00680000955c783b */ /* 0x000e640000004200 */
[----:B------:R-:W-:Y:S01]  /*17ea0*/  FADD.FTZ R123, R123, R102 ;  /* 0x000000667b7b7221 */ /* 0x000fe20000010000 */
[----:B------:R-:W-:Y:S05]  /*17eb0*/  MOV R102, R3 ;  /* 0x0000000300667202 */ /* 0x000fea0000000f00 */
[----:B------:R-:W-:Y:S02]  /*17ec0*/  MUFU.EX2 R115, R115 ;  /* 0x0000007300737308 */ /* 0x000fe40000000800 */
[----:B--2---:R-:W-:Y:S01]  /*17ed0*/  F2FP.BF16.F32.PACK_AB R86, R113, R110 ;  /* 0x0000006e7156723e */ /* 0x004fe200000010ff */
[----:B------:R-:W-:Y:S01]  /*17ee0*/  LDSM.16.MT88.4 R96, [R152+0x7000] ;  /* 0x007000009860783b */ /* 0x000fe20000004200 */
[----:B------:R-:W-:Y:S06]  /*17ef0*/  FADD.FTZ R123, R118, R123 ;  /* 0x0000007b767b7221 */ /* 0x000fec0000010000 */
[----:B------:R-:W2:Y:S01]  /*17f00*/  MUFU.EX2 R112, R112 ;  /* 0x0000007000707308 */ /* 0x000ea20000000800 */
[C---:B----4-:R-:W-:Y:S05]  /*17f10*/  HMMA.16816.F32.BF16 R4, R84.reuse, R88, R4 ;  /* 0x000000585404723c */ /* 0x050fea0000041804 */
[----:B------:R-:W-:Y:S01]  /*17f20*/  FADD.FTZ R108, R108, R123 ;  /* 0x0000007b6c6c7221 */ /* 0x000fe20000010000 */
[C---:B------:R-:W-:Y:S03]  /*17f30*/  HMMA.16816.F32.BF16 R8, R84.reuse, R90, R8 ;  /* 0x0000005a5408723c */ /* 0x040fe60000041808 */
[----:B------:R-:W-:Y:S01]  /*17f40*/  MUFU.EX2 R46, R46 ;  /* 0x0000002e002e7308 */ /* 0x000fe20000000800 */
[----:B------:R-:W3:Y:S01]  /*17f50*/  LDSM.16.MT88.4 R88, [R148+0x6800] ;  /* 0x006800009458783b */ /* 0x000ee20000004200 */
[----:B------:R-:W-:Y:S01]  /*17f60*/  FADD.FTZ R111, R111, R108 ;  /* 0x0000006c6f6f7221 */ /* 0x000fe20000010000 */
        /* <DEDUP_REMOVED lines=10> */
[--C-:B------:R-:W-:Y:S01]  /*18010*/  FFMA.FTZ R93, R25, UR4, -R116.reuse ;  /* 0x00000004195d7c23 */ /* 0x100fe20008010874 */
[C---:B------:R-:W-:Y:S01]  /*18020*/  HMMA.16816.F32.BF16 R76, R84.reuse, R94, R76 ;  /* 0x0000005e544c723c */ /* 0x040fe2000004184c */
[----:B------:R-:W1:Y:S02]  /*18030*/  LDSM.16.MT88.4 R24, [R150+0x7000] ;  /* 0x007000009618783b */ /* 0x000e640000004200 */
[----:B------:R-:W-:Y:S01]  /*18040*/  FFMA.FTZ R92, R31, UR4, -R117 ;  /* 0x000000041f5c7c23 */ /* 0x000fe20008010875 */
[----:B------:R-:W-:Y:S01]  /*18050*/  F2FP.BF16.F32.PACK_AB R21, R115, R114 ;  /* 0x000000727315723e */ /* 0x000fe200000010ff */
[----:B------:R-:W-:Y:S03]  /*18060*/  FADD.FTZ R110, R110, R111 ;  /* 0x0000006f6e6e7221 */ /* 0x000fe60000010000 */
[----:B------:R-:W2:Y:S03]  /*18070*/  MUFU.EX2 R105, R105 ;  /* 0x0000006900697308 */ /* 0x000ea60000000800 */
[----:B------:R-:W-:Y:S01]  /*18080*/  FFMA.FTZ R95, R30, UR4, -R117 ;  /* 0x000000041e5f7c23 */ /* 0x000fe20008010875 */
[----:B------:R-:W-:Y:S01]  /*18090*/  FFMA.FTZ R94, R28, UR4, -R116 ;  /* 0x000000041c5e7c23 */ /* 0x000fe20008010874 */
[----:B------:R-:W-:Y:S05]  /*180a0*/  FADD.FTZ R113, R113, R110 ;  /* 0x0000006e71717221 */ /* 0x000fea0000010000 */
[----:B------:R-:W4:Y:S01]  /*180b0*/  MUFU.EX2 R93, R93 ;  /* 0x0000005d005d7308 */ /* 0x000f220000000800 */
[C---:B---3--:R-:W-:Y:S06]  /*180c0*/  HMMA.16816.F32.BF16 R16, R84.reuse, R88, R16 ;  /* 0x000000585410723c */ /* 0x048fec0000041810 */
[----:B------:R-:W-:Y:S03]  /*180d0*/  HMMA.16816.F32.BF16 R80, R84, R90, R80 ;  /* 0x0000005a5450723c */ /* 0x000fe60000041850 */
[----:B------:R-:W-:Y:S01]  /*180e0*/  MUFU.EX2 R95, R95 ;  /* 0x0000005f005f7308 */ /* 0x000fe20000000800 */
[----:B------:R-:W3:Y:S01]  /*180f0*/  LDSM.16.MT88.4 R84, [R149+0x7000] ;  /* 0x007000009554783b */ /* 0x000ee20000004200 */
[----:B--2---:R-:W-:Y:S01]  /*18100*/  F2FP.BF16.F32.PACK_AB R20, R105, R130 ;  /* 0x000000826914723e */ /* 0x004fe200000010ff */
[----:B------:R-:W-:Y:S07]  /*18110*/  FADD.FTZ R130, R130, R113 ;  /* 0x0000007182827221 */ /* 0x000fee0000010000 */
[----:B------:R-:W2:Y:S01]  /*18120*/  MUFU.EX2 R92, R92 ;  /* 0x0000005c005c7308 */ /* 0x000ea20000000800 */
[----:B------:R-:W5:Y:S01]  /*18130*/  LDSM.16.MT88.4 R88, [R148+0x7000] ;  /* 0x007000009458783b */ /* 0x000f620000004200 */
[----:B----4-:R-:W-:Y:S01]  /*18140*/  F2FP.BF16.F32.PACK_AB R22, R93, R104 ;  /* 0x000000685d16723e */ /* 0x010fe200000010ff */
[----:B------:R-:W-:Y:S04]  /*18150*/  FADD.FTZ R105, R105, R130 ;  /* 0x0000008269697221 */ /* 0x000fe80000010000 */
[----:B------:R-:W-:Y:S03]  /*18160*/  FADD.FTZ R104, R104, R105 ;  /* 0x0000006968687221 */ /* 0x000fe60000010000 */
[----:B------:R-:W-:Y:S01]  /*18170*/  MUFU.EX2 R94, R94 ;  /* 0x0000005e005e7308 */ /* 0x000fe20000000800 */
[C---:B------:R-:W-:Y:S05]  /*18180*/  HMMA.16816.F32.BF16 R4, R20.reuse, R96, R4 ;  /* 0x000000601404723c */ /* 0x040fea0000041804 */
[----:B------:R-:W-:Y:S01]  /*18190*/  FADD.FTZ R93, R93, R104 ;  /* 0x000000685d5d7221 */ /* 0x000fe20000010000 */
[C---:B------:R-:W-:Y:S03]  /*181a0*/  HMMA.16816.F32.BF16 R8, R20.reuse, R98, R8 ;  /* 0x000000621408723c */ /* 0x040fe60000041808 */
[----:B------:R-:W-:Y:S02]  /*181b0*/  MUFU.EX2 R107, R107 ;  /* 0x0000006b006b7308 */ /* 0x000fe40000000800 */
[--C-:B------:R-:W-:Y:S01]  /*181c0*/  FFMA.FTZ R97, R34, UR4, -R117.reuse ;  /* 0x0000000422617c23 */ /* 0x100fe20008010875 */
[C---:B-1----:R-:W-:Y:S07]  /*181d0*/  HMMA.16816.F32.BF16 R68, R20.reuse, R24, R68 ;  /* 0x000000181444723c */ /* 0x042fee0000041844 */
[----:B------:R-:W-:Y:S01]  /*181e0*/  MUFU.EX2 R51, R51 ;  /* 0x0000003300337308 */ /* 0x000fe20000000800 */
[--C-:B------:R-:W-:Y:S01]  /*181f0*/  FFMA.FTZ R96, R35, UR4, -R117.reuse ;  /* 0x0000000423607c23 */ /* 0x100fe20008010875 */
[C---:B------:R-:W-:Y:S01]  /*18200*/  HMMA.16816.F32.BF16 R72, R20.reuse, R26, R72 ;  /* 0x0000001a1448723c */ /* 0x040fe20000041848 */
[----:B------:R-:W1:Y:S02]  /*18210*/  LDSM.16.MT88.4 R24, [R152+0x7800] ;  /* 0x007800009818783b */ /* 0x000e640000004200 */
[--C-:B------:R-:W-:Y:S03]  /*18220*/  FFMA.FTZ R99, R29, UR4, -R116.reuse ;  /* 0x000000041d637c23 */ /* 0x100fe60008010874 */
[C---:B---3--:R-:W-:Y:S02]  /*18230*/  HMMA.16816.F32.BF16 R12, R20.reuse, R84, R12 ;  /* 0x00000054140c723c */ /* 0x048fe4000004180c */
[----:B------:R-:W-:Y:S01]  /*18240*/  MUFU.EX2 R97, R97 ;  /* 0x0000006100617308 */ /* 0x000fe20000000800 */
[----:B------:R-:W3:Y:S02]  /*18250*/  LDSM.16.MT88.4 R28, [R150+0x7800] ;  /* 0x00780000961c783b */ /* 0x000ee40000004200 */
[--C-:B------:R-:W-:Y:S01]  /*18260*/  FFMA.FTZ R98, R33, UR4, -R116.reuse ;  /* 0x0000000421627c23 */ /* 0x100fe20008010874 */
        /* <DEDUP_REMOVED lines=12> */
[--C-:B------:R-:W-:Y:S01]  /*18330*/  FFMA.FTZ R86, R43, UR4, -R117.reuse ;  /* 0x000000042b567c23 */ /* 0x100fe20008010875 */
[--C-:B------:R-:W-:Y:S01]  /*18340*/  FFMA.FTZ R91, R36, UR4, -R116.reuse ;  /* 0x00000004245b7c23 */ /* 0x100fe20008010874 */
[--C-:B------:R-:W-:Y:S01]  /*18350*/  FFMA.FTZ R90, R37, UR4, -R116.reuse ;  /* 0x00000004255a7c23 */ /* 0x100fe20008010874 */
[----:B-----5:R-:W-:Y:S01]  /*18360*/  F2FP.BF16.F32.PACK_AB R23, R96, R97 ;  /* 0x000000616017723e */ /* 0x020fe200000010ff */
[--C-:B------:R-:W-:Y:S01]  /*18370*/  FFMA.FTZ R89, R40, UR4, -R116.reuse ;  /* 0x0000000428597c23 */ /* 0x100fe20008010874 */
[--C-:B------:R-:W-:Y:S01]  /*18380*/  FFMA.FTZ R88, R41, UR4, -R116.reuse ;  /* 0x0000000429587c23 */ /* 0x100fe20008010874 */
        /* <DEDUP_REMOVED lines=40> */
[----:B------:R-:W4:Y:S01]  /*18610*/  MUFU.EX2 R55, R55 ;  /* 0x0000003700377308 */ /* 0x000f220000000800 */
        /* <DEDUP_REMOVED lines=16> */
[----:B------:R-:W-:Y:S01]  /*18720*/  F2FP.BF16.F32.PACK_AB R29, R55, R54 ;  /* 0x00000036371d723e */ /* 0x000fe200000010ff */
        /* <DEDUP_REMOVED lines=25> */
[----:B----4-:R-:W-:Y:S03]  /*188c0*/  F2FP.BF16.F32.PACK_AB R30, R57, R56 ;  /* 0x00000038391e723e */ /* 0x010fe600000010ff */
[----:B------:R-:W-:Y:S01]  /*188d0*/  FADD.FTZ R24, R94, R93 ;  /* 0x0000005d5e187221 */ /* 0x000fe20000010000 */
[----:B-1----:R-:W-:Y:S01]  /*188e0*/  F2FP.BF16.F32.PACK_AB R25, R62, R59 ;  /* 0x0000003b3e19723e */ /* 0x002fe200000010ff */
[----:B------:R-:W1:Y:S02]  /*188f0*/  MUFU.EX2 R178, R117 ;  /* 0x0000007500b27308 */ /* 0x000e640000000800 */
[----:B------:R-:W-:Y:S01]  /*18900*/  FADD.FTZ R129, R129, R114 ;  /* 0x0000007281817221 */ /* 0x000fe20000010000 */
[----:B------:R-:W-:Y:S01]  /*18910*/  FADD.FTZ R24, R99, R24 ;  /* 0x0000001863187221 */ /* 0x000fe20000010000 */
[C---:B------:R-:W-:Y:S06]  /*18920*/  HMMA.16816.F32.BF16 R4, R28.reuse, R32, R4 ;  /* 0x000000201c04723c */ /* 0x040fec0000041804 */
[----:B------:R-:W-:Y:S01]  /*18930*/  MUFU.EX2 R60, R60 ;  /* 0x0000003c003c7308 */ /* 0x000fe20000000800 */
[----:B------:R-:W-:Y:S01]  /*18940*/  FADD.FTZ R112, R112, R129 ;  /* 0x0000008170707221 */ /* 0x000fe20000010000 */
[C---:B------:R-:W-:Y:S01]  /*18950*/  HMMA.16816.F32.BF16 R8, R28.reuse, R34, R8 ;  /* 0x000000221c08723c */ /* 0x040fe20000041808 */
[----:B------:R-:W-:Y:S02]  /*18960*/  LDSM.16.MT88.4 R32, [R150+0x9800] ;  /* 0x009800009620783b */ /* 0x000fe40000004200 */
[----:B------:R-:W-:Y:S03]  /*18970*/  FADD.FTZ R95, R95, R112 ;  /* 0x000000705f5f7221 */ /* 0x000fe60000010000 */
[C---:B---3--:R-:W-:Y:S02]  /*18980*/  HMMA.16816.F32.BF16 R68, R28.reuse, R36, R68 ;  /* 0x000000241c44723c */ /* 0x048fe40000041844 */
[----:B------:R-:W3:Y:S03]  /*18990*/  MUFU.EX2 R61, R61 ;  /* 0x0000003d003d7308 */ /* 0x000ee60000000800 */
[----:B------:R-:W-:Y:S01]  /*189a0*/  FADD.FTZ R26, R92, R95 ;  /* 0x0000005f5c1a7221 */ /* 0x000fe20000010000 */
[C---:B------:R-:W-:Y:S01]  /*189b0*/  HMMA.16816.F32.BF16 R72, R28.reuse, R38, R72 ;  /* 0x000000261c48723c */ /* 0x040fe20000041848 */
[----:B------:R-:W4:Y:S05]  /*189c0*/  LDSM.16.MT88.4 R92, [R152+0x9800] ;  /* 0x00980000985c783b */ /* 0x000f2a0000004200 */
[----:B------:R-:W-:Y:S01]  /*189d0*/  MUFU.EX2 R64, R64 ;  /* 0x0000004000407308 */ /* 0x000fe20000000800 */
[----:B------:R-:W-:Y:S01]  /*189e0*/  FADD.FTZ R97, R97, R26 ;  /* 0x0000001a61617221 */ /* 0x000fe20000010000 */
[C---:B-----5:R-:W-:Y:S01]  /*189f0*/  HMMA.16816.F32.BF16 R12, R28.reuse, R40, R12 ;  /* 0x000000281c0c723c */ /* 0x060fe2000004180c */
[----:B------:R-:W5:Y:S07]  /*18a00*/  LDSM.16.MT88.4 R36, [R149+0x9800] ;  /* 0x009800009524783b */ /* 0x000f6e0000004200 */
[----:B------:R-:W3:Y:S01]  /*18a10*/  MUFU.EX2 R177, R116 ;  /* 0x0000007400b17308 */ /* 0x000ee20000000800 */
[C---:B------:R-:W-:Y:S01]  /*18a20*/  HMMA.16816.F32.BF16 R76, R28.reuse, R42, R76 ;  /* 0x0000002a1c4c723c */ /* 0x040fe2000004184c */
[----:B------:R-:W5:Y:S05]  /*18a30*/  LDSM.16.MT88.4 R40, [R148+0x9800] ;  /* 0x009800009428783b */ /* 0x000f6a0000004200 */
[C---:B--2---:R-:W-:Y:S05]  /*18a40*/  HMMA.16816.F32.BF16 R16, R28.reuse, R20, R16 ;  /* 0x000000141c10723c */ /* 0x044fea0000041810 */
[----:B------:R-:W-:Y:S01]  /*18a50*/  FADD.FTZ R107, R107, R24 ;  /* 0x000000186b6b7221 */ /* 0x000fe20000010000 */
[----:B------:R-:W-:Y:S05]  /*18a60*/  HMMA.16816.F32.BF16 R80, R28, R22, R80 ;  /* 0x000000161c50723c */ /* 0x000fea0000041850 */
[----:B-1----:R-:W-:Y:S01]  /*18a70*/  F2FP.BF16.F32.PACK_AB R27, R178, R63 ;  /* 0x0000003fb21b723e */ /* 0x002fe200000010ff */
[----:B------:R-:W-:Y:S01]  /*18a80*/  FADD.FTZ R97, R96, R97 ;  /* 0x0000006160617221 */ /* 0x000fe20000010000 */
[----:B---3--:R-:W-:Y:S01]  /*18a90*/  F2FP.BF16.F32.PACK_AB R24, R61, R60 ;  /* 0x0000003c3d18723e */ /* 0x008fe200000010ff */
[----:B------:R-:W-:Y:S03]  /*18aa0*/  FADD.FTZ R98, R98, R107 ;  /* 0x0000006b62627221 */ /* 0x000fe60000010000 */
[----:B------:R-:W-:Y:S01]  /*18ab0*/  F2FP.BF16.F32.PACK_AB R26, R177, R64 ;  /* 0x00000040b11a723e */ /* 0x000fe200000010ff */
[----:B------:R-:W-:Y:S01]  /*18ac0*/  FADD.FTZ R84, R84, R97 ;  /* 0x0000006154547221 */ /* 0x000fe20000010000 */
[----:B------:R-:W-:Y:S03]  /*18ad0*/  FADD.FTZ R91, R91, R98 ;  /* 0x000000625b5b7221 */ /* 0x000fe60000010000 */
[----:B------:R-:W-:Y:S01]  /*18ae0*/  FADD.FTZ R84, R85, R84 ;  /* 0x0000005455547221 */ /* 0x000fe20000010000 */
        /* <DEDUP_REMOVED lines=9> */
[----:B------:R-:W-:Y:S05]  /*18b80*/  FADD.FTZ R46, R46, R65 ;  /* 0x000000412e2e7221 */ /* 0x000fea0000010000 */
[----:B------:R-:W-:Y:S01]  /*18b90*/  FADD.FTZ R131, R131, R88 ;  /* 0x0000005883837221 */ /* 0x000fe20000010000 */
[----:B------:R-:W-:Y:S01]  /*18ba0*/  FADD.FTZ R47, R47, R46 ;  /* 0x0000002e2f2f7221 */ /* 0x000fe20000010000 */
[C---:B-----5:R-:W-:Y:S03]  /*18bb0*/  HMMA.16816.F32.BF16 R88, R24.reuse, R36, R12 ;  /* 0x000000241858723c */ /* 0x060fe6000004180c */
[----:B------:R-:W-:Y:S01]  /*18bc0*/  FADD.FTZ R44, R44, R131 ;  /* 0x000000832c2c7221 */ /* 0x000fe20000010000 */
[----:B------:R-:W-:Y:S02]  /*18bd0*/  FADD.FTZ R50, R50, R47 ;  /* 0x0000002f32327221 */ /* 0x000fe40000010000 */
        /* <DEDUP_REMOVED lines=23> */
.L_x_7777:
[----:B------:R-:W1:Y:S01]  /*18d50*/  SHFL.BFLY PT, R0, R177, 0x2, 0x1f ;  /* 0x0c401f00b1007f89 */ /* 0x000e6200000e0000 */
[----:B------:R-:W-:Y:S01]  /*18d60*/  MOV R11, 0x3f800000 ;  /* 0x3f800000000b7802 */ /* 0x000fe20000000f00 */
[----:B------:R-:W2:Y:S01]  /*18d70*/  S2UR UR4, SR_CgaCtaId ;  /* 0x00000000000479c3 */ /* 0x000ea20000008800 */
[----:B------:R-:W-:Y:S01]  /*18d80*/  UMOV UR5, 0x400 ;  /* 0x0000040000057882 */ /* 0x000fe20000000000 */
[----:B------:R-:W3:Y:S01]  /*18d90*/  SHFL.BFLY PT, R9, R178, 0x2, 0x1f ;  /* 0x0c401f00b2097f89 */ /* 0x000ee200000e0000 */
[----:B------:R-:W-:Y:S01]  /*18da0*/  BSSY B0, `(.L_x_7782) ;  /* 0x000009f000007945 */ /* 0x000fe20003800000 */
[----:B------:R-:W4:Y:S04]  /*18db0*/  S2R R13, SR_TID.X ;  /* 0x00000000000d7919 */ /* 0x000f280000002100 */
[----:B------:R-:W-:Y:S06]  /*18dc0*/  BAR.SYNC.DEFER_BLOCKING 0x0 ;  /* 0x0000000000007b1d */ /* 0x000fec0000010000 */
[----:B------:R-:W5:Y:S01]  /*18dd0*/  S2R R23, SR_CTAID.X ;  /* 0x0000000000177919 */ /* 0x000f620000002500 */
[----:B-1----:R-:W-:-:S02]  /*18de0*/  FADD.FTZ R7, R0, R177 ;  /* 0x000000b100077221 */ /* 0x002fc40000010000 */
[----:B------:R-:W1:Y:S01]  /*18df0*/  S2R R0, SR_TID.X ;  /* 0x0000000000007919 */ /* 0x000e620000002100 */
[----:B--2---:R-:W-:Y:S01]  /*18e00*/  ULEA UR4, UR4, UR5, 0x18 ;  /* 0x0000000504047291 */ /* 0x004fe2000f8ec03f */
[----:B---3--:R-:W-:Y:S01]  /*18e10*/  FADD.FTZ R9, R9, R178 ;  /* 0x000000b209097221 */ /* 0x008fe20000010000 */
[----:B------:R-:W2:Y:S04]  /*18e20*/  SHFL.BFLY PT, R6, R7, 0x1, 0x1f ;  /* 0x0c201f0007067f89 */ /* 0x000ea800000e0000 */
[----:B------:R-:W3:Y:S01]  /*18e30*/  SHFL.BFLY PT, R4, R9, 0x1, 0x1f ;  /* 0x0c201f0009047f89 */ /* 0x000ee200000e0000 */
[----:B----4-:R-:W-:-:S04]  /*18e40*/  SHF.R.S32.HI R10, RZ, 0x1f, R13 ;  /* 0x0000001fff0a7819 */ /* 0x010fc8000001140d */
[----:B------:R-:W-:-:S04]  /*18e50*/  LEA.HI R10, R10, R13, RZ, 0x4 ;  /* 0x0000000d0a0a7211 */ /* 0x000fc800078f20ff */
[----:B------:R-:W-:-:S05]  /*18e60*/  SHF.R.S32.HI R10, RZ, 0x4, R10 ;  /* 0x00000004ff0a7819 */ /* 0x000fca000001140a */
[----:B------:R-:W-:Y:S02]  /*18e70*/  IMAD.SHL.U32 R13, R10, 0x40, RZ ;  /* 0x000000400a0d7824 */ /* 0x000fe400078e00ff */
        /* <DEDUP_REMOVED lines=8> */
[----:B------:R-:W-:-:S02]  /*18f00*/  MOV R9, 0x3f800000 ;  /* 0x3f80000000097802 */ /* 0x000fc40000000f00 */
[----:B------:R-:W-:Y:S01]  /*18f10*/  LEA.HI R7, R7, R12, RZ, 0x3 ;  /* 0x0000000c07077211 */ /* 0x000fe200078f18ff */
[----:B------:R-:W1:Y:S01]  /*18f20*/  @P3 MUFU.RCP R11, R6 ;  /* 0x00000006000b3308 */ /* 0x000e620000001000 */
[----:B------:R-:W-:Y:S02]  /*18f30*/  LOP3.LUT R15, R8, 0x1ffffffc, RZ, 0xc0, !PT ;  /* 0x1ffffffc080f7812 */ /* 0x000fe400078ec0ff */
[----:B------:R-:W-:Y:S02]  /*18f40*/  LOP3.LUT R7, R7, 0xfffffff8, RZ, 0xc0, !PT ;  /* 0xfffffff807077812 */ /* 0x000fe400078ec0ff */
[----:B------:R-:W-:-:S03]  /*18f50*/  IADD3 R15, -R15, R0, RZ ;  /* 0x000000000f0f7210 */ /* 0x000fc60007ffe1ff */
[----:B------:R-:W-:Y:S01]  /*18f60*/  IMAD.IADD R7, R12, 0x1, -R7 ;  /* 0x000000010c077824 */ /* 0x000fe200078e0a07 */
[----:B------:R-:W2:Y:S04]  /*18f70*/  @P0 MUFU.RCP R9, R4 ;  /* 0x0000000400090308 */ /* 0x000ea80000001000 */
[----:B------:R-:W-:Y:S01]  /*18f80*/  LOP3.LUT R12, R7, 0x1, RZ, 0xc0, !PT ;  /* 0x00000001070c7812 */ /* 0x000fe200078ec0ff */
        /* <DEDUP_REMOVED lines=17> */
[----:B--2---:R-:W-:Y:S01]  /*190a0*/  FMUL.FTZ R99, R9, R99 ;  /* 0x0000006309637220 */ /* 0x004fe20000410000 */
[----:B------:R-:W-:Y:S01]  /*190b0*/  LEA.HI R11, R5, R0, RZ, 0x4 ;  /* 0x00000000050b7211 */ /* 0x000fe200078f20ff */
[----:B------:R-:W-:Y:S01]  /*190c0*/  FMUL.FTZ R98, R9, R98 ;  /* 0x0000006209627220 */ /* 0x000fe20000410000 */
[C---:B------:R-:W-:Y:S01]  /*190d0*/  R2P PR, R7.reuse, 0x6 ;  /* 0x0000000607007804 */ /* 0x040fe20000000000 */
[----:B------:R-:W-:Y:S01]  /*190e0*/  IMAD.SHL.U32 R7, R7, 0x40, RZ ;  /* 0x0000004007077824 */ /* 0x000fe200078e00ff */
[----:B------:R-:W-:Y:S01]  /*190f0*/  LOP3.LUT R11, R11, 0xfffffff0, RZ, 0xc0, !PT ;  /* 0xfffffff00b0b7812 */ /* 0x000fe200078ec0ff */
[----:B------:R-:W-:Y:S01]  /*19100*/  FMUL.FTZ R95, R9, R95 ;  /* 0x0000005f095f7220 */ /* 0x000fe20000410000 */
[----:B------:R-:W-:Y:S01]  /*19110*/  LEA.HI R5, R5, R0, RZ, 0x5 ;  /* 0x0000000005057211 */ /* 0x000fe200078f28ff */
[----:B------:R-:W-:Y:S01]  /*19120*/  FMUL.FTZ R94, R9, R94 ;  /* 0x0000005e095e7220 */ /* 0x000fe20000410000 */
[----:B------:R-:W-:Y:S01]  /*19130*/  IADD3 R11, -R11, R0, RZ ;  /* 0x000000000b0b7210 */ /* 0x000fe20007ffe1ff */
[C---:B------:R-:W-:Y:S01]  /*19140*/  FMUL.FTZ R71, R9.reuse, R71 ;  /* 0x0000004709477220 */ /* 0x040fe20000410000 */
[----:B------:R-:W-:Y:S01]  /*19150*/  SHF.R.S32.HI R8, RZ, 0x5, R5 ;  /* 0x00000005ff087819 */ /* 0x000fe20000011405 */
        /* <DEDUP_REMOVED lines=14> */
[----:B------:R-:W-:-:S02]  /*19240*/  LEA R15, R8, R15, 0x9 ;  /* 0x0000000f080f7211 */ /* 0x000fc400078e48ff */
[----:B------:R-:W-:Y:S01]  /*19250*/  LEA.HI R14, R7, R7, RZ, 0x1d ;  /* 0x00000007070e7211 */ /* 0x000fe200078fe8ff */
[----:B------:R-:W-:Y:S01]  /*19260*/  IMAD.MOV.U32 R7, RZ, RZ, 0x20 ;  /* 0x00000020ff077424 */ /* 0x000fe200078e00ff */
[----:B------:R-:W-:Y:S02]  /*19270*/  LOP3.LUT R12, R13, 0x1c0, RZ, 0xc0, !PT ;  /* 0x000001c00d0c7812 */ /* 0x000fe400078ec0ff */
[----:B------:R-:W-:Y:S01]  /*19280*/  SHF.L.U32 R13, R9, 0x2, RZ ;  /* 0x00000002090d7819 */ /* 0x000fe200000006ff */
[----:B------:R-:W2:Y:S01]  /*19290*/  @P3 MUFU.LG2 R6, R6 ;  /* 0x0000000600063308 */ /* 0x000ea20000000c00 */
[----:B------:R-:W-:Y:S02]  /*192a0*/  LEA R14, R15, R14, 0x1 ;  /* 0x0000000e0f0e7211 */ /* 0x000fe400078e08ff */
[----:B------:R-:W-:Y:S02]  /*192b0*/  LOP3.LUT R13, R12, 0x38, R13, 0xf8, !PT ;  /* 0x000000380c0d7812 */ /* 0x000fe400078ef80d */
[----:B------:R-:W-:Y:S01]  /*192c0*/  LOP3.LUT R16, R9, 0xffffffe, RZ, 0xc0, !PT ;  /* 0x0ffffffe09107812 */ /* 0x000fe200078ec0ff */
[----:B------:R-:W-:Y:S01]  /*192d0*/  IMAD.MOV.U32 R9, RZ, RZ, 0x40 ;  /* 0x00000040ff097424 */ /* 0x000fe200078e00ff */
[----:B------:R-:W-:-:S02]  /*192e0*/  SHF.R.U32.HI R12, RZ, 0x3, R12 ;  /* 0x00000003ff0c7819 */ /* 0x000fc4000001160c */
        /* <DEDUP_REMOVED lines=24> */
[----:B------:R-:W-:-:S03]  /*19470*/  IADD3 R5, -R5, R0, RZ ;  /* 0x0000000005057210 */ /* 0x000fc60007ffe1ff */
[----:B------:R-:W-:Y:S01]  /*19480*/  STS.64 [R15], R72 ;  /* 0x000000480f007388 */ /* 0x000fe20000000a00 */
[----:B------:R-:W-:Y:S02]  /*19490*/  LOP3.LUT P1, RZ, R5, 0x3, RZ, 0xc0, !PT ;  /* 0x0000000305ff7812 */ /* 0x000fe4000782c0ff */
[----:B------:R-:W-:Y:S01]  /*194a0*/  IADD3 R5, -R165, RZ, RZ ;  /* 0x000000ffa5057210 */ /* 0x000fe20007ffe1ff */
[----:B------:R-:W-:Y:S04]  /*194b0*/  STS.64 [R15+0x800], R74 ;  /* 0x0008004a0f007388 */ /* 0x000fe80000000a00 */
[----:B------:R-:W-:Y:S04]  /*194c0*/  STS.64 [R18], R88 ;  /* 0x0000005812007388 */ /* 0x000fe80000000a00 */
[----:B------:R5:W-:Y:S01]  /*194d0*/  STS.64 [R18+0x800], R90 ;  /* 0x0008005a12007388 */ /* 0x000be20000000a00 */
[----:B---3--:R-:W3:Y:S03]  /*194e0*/  LDC.64 R16, c[0x0][0x2c0] ;  /* 0x0000b000ff107b82 */ /* 0x008ee60000000a00 */
[----:B------:R-:W-:Y:S04]  /*194f0*/  STS.64 [R20], R76 ;  /* 0x0000004c14007388 */ /* 0x000fe80000000a00 */
[----:B------:R1:W-:Y:S04]  /*19500*/  STS.64 [R20+0x800], R78 ;  /* 0x0008004e14007388 */ /* 0x0003e80000000a00 */
[----:B------:R-:W-:Y:S04]  /*19510*/  STS.64 [R19], R84 ;  /* 0x0000005413007388 */ /* 0x000fe80000000a00 */
[----:B------:R2:W-:Y:S04]  /*19520*/  STS.64 [R19+0x800], R86 ;  /* 0x0008005613007388 */ /* 0x0005e80000000a00 */
[----:B------:R-:W-:Y:S04]  /*19530*/  STS.64 [R21], R80 ;  /* 0x0000005015007388 */ /* 0x000fe80000000a00 */
[----:B------:R4:W-:Y:S01]  /*19540*/  STS.64 [R21+0x800], R82 ;  /* 0x0008005215007388 */ /* 0x0009e20000000a00 */
[----:B-----5:R-:W5:Y:S08]  /*19550*/  LDC R18, c[0x0][0x270] ;  /* 0x00009c00ff127b82 */ /* 0x020f700000000800 */
[----:B------:R-:W-:Y:S08]  /*19560*/  BAR.SYNC.DEFER_BLOCKING 0x0 ;  /* 0x0000000000007b1d */ /* 0x000ff00000010000 */
[----:B-1----:R-:W1:Y:S01]  /*19570*/  @P3 LDC R20, c[0x0][0x2e8] ;  /* 0x0000ba00ff143b82 */ /* 0x002e620000000800 */
[----:B------:R-:W3:Y:S07]  /*19580*/  S2R R9, SR_CTAID.Y ;  /* 0x0000000000097919 */ /* 0x000eee0000002600 */
[----:B--2---:R-:W2:Y:S01]  /*19590*/  @P0 LDC R19, c[0x0][0x2e8] ;  /* 0x0000ba00ff130b82 */ /* 0x004ea20000000800 */
[----:B----4-:R-:W-:Y:S01]  /*195a0*/  LEA.HI R21, R25, R8, RZ, 0x2 ;  /* 0x0000000819157211 */ /* 0x010fe200078f10ff */
[----:B------:R4:W1:Y:S01]  /*195b0*/  LDS.128 R12, [R7] ;  /* 0x00000000070c7984 */ /* 0x0008620000000c00 */
[----:B-----5:R-:W-:-:S02]  /*195c0*/  IMAD R5, R18, R5, UR4 ;  /* 0x0000000412057e24 */ /* 0x020fc4000f8e0205 */
[----:B------:R-:W-:-:S04]  /*195d0*/  LOP3.LUT R21, R21, 0xffffffc, RZ, 0xc0, !PT ;  /* 0x0ffffffc15157812 */ /* 0x000fc800078ec0ff */
[----:B------:R-:W-:Y:S01]  /*195e0*/  IADD3 R0, R8, -R21, RZ ;  /* 0x8000001508007210 */ /* 0x000fe20007ffe0ff */
[----:B------:R-:W-:Y:S01]  /*195f0*/  @P0 FMUL.FTZ R21, R4, 0.69314718246459960938 ;  /* 0x3f31721804150820 */ /* 0x000fe20000410000 */
[----:B------:R-:W-:Y:S01]  /*19600*/  @P3 FMUL.FTZ R8, R6, 0.69314718246459960938 ;  /* 0x3f31721806083820 */ /* 0x000fe20000410000 */
[----:B------:R-:W-:Y:S01]  /*19610*/  SHF.L.U32 R4, R23, 0x6, RZ ;  /* 0x0000000617047819 */ /* 0x000fe200000006ff */
[----:B------:R-:W-:Y:S02]  /*19620*/  IMAD.MOV.U32 R6, RZ, RZ, -0x800000 ;  /* 0xff800000ff067424 */ /* 0x000fe400078e00ff */
[----:B------:R-:W-:Y:S02]  /*19630*/  IMAD R0, R0, 0x10, R173 ;  /* 0x0000001000007824 */ /* 0x000fe400078e02ad */
[----:B--2---:R-:W-:Y:S01]  /*19640*/  @P0 FFMA.FTZ R6, R2, R19, R21 ;  /* 0x0000001302060223 */ /* 0x004fe20000010015 */
[----:B---3--:R-:W-:Y:S01]  /*19650*/  IMAD R165, R9, R16, R165 ;  /* 0x0000001009a57224 */ /* 0x008fe200078e02a5 */
[----:B------:R-:W-:Y:S01]  /*19660*/  MOV R9, 0xff800000 ;  /* 0xff80000000097802 */ /* 0x000fe20000000f00 */
[----:B-1----:R-:W-:Y:S01]  /*19670*/  @P3 FFMA.FTZ R9, R3, R20, R8 ;  /* 0x0000001403093223 */ /* 0x002fe20000010008 */
[----:B------:R-:W-:Y:S01]  /*19680*/  IMAD R3, R23, -0x40, R164 ;  /* 0xffffffc017037824 */ /* 0x000fe200078e02a4 */
[----:B------:R-:W-:Y:S01]  /*19690*/  SHF.L.U32 R8, R11, 0x2, RZ ;  /* 0x000000020b087819 */ /* 0x000fe200000006ff */
[----:B------:R-:W-:-:S04]  /*196a0*/  IMAD R5, R165, R18, R5 ;  /* 0x00000012a5057224 */ /* 0x000fc800078e0205 */
        /* <DEDUP_REMOVED lines=14> */
.L_x_7783:
[----:B------:R-:W-:Y:S05]  /*19790*/  BSYNC B0 ;  /* 0x0000000000007941 */ /* 0x000fea0003800000 */
.L_x_7782:
[----:B------:R-:W-:Y:S01]  /*197a0*/  LDS.128 R36, [R7+0x800] ;  /* 0x0008000007247984 */ /* 0x000fe20000000c00 */
[--C-:B-1----:R-:W-:Y:S01]  /*197b0*/  SHF.R.S32.HI R9, RZ, 0x1f, R8.reuse ;  /* 0x0000001fff097819 */ /* 0x102fe20000011408 */
[----:B------:R-:W-:Y:S01]  /*197c0*/  ULDC UR4, c[0x0][0x2d0] ;  /* 0x0000b40000047ab9 */ /* 0x000fe20000000800 */
[----:B------:R-:W-:Y:S01]  /*197d0*/  VIADD R2, R10, 0x8 ;  /* 0x000000080a027836 */ /* 0x000fe20000000000 */
[----:B------:R-:W1:Y:S01]  /*197e0*/  LDS.128 R32, [R7+0x1000] ;  /* 0x0010000007207984 */ /* 0x000e620000000c00 */
[----:B------:R-:W-:Y:S01]  /*197f0*/  ISETP.GE.AND P0, PT, R8, UR4, PT ;  /* 0x0000000408007c0c */ /* 0x000fe2000bf06270 */
[----:B------:R-:W-:Y:S01]  /*19800*/  ULDC UR4, c[0x0][0x2dc] ;  /* 0x0000b70000047ab9 */ /* 0x000fe20000000800 */
[----:B------:R-:W-:Y:S01]  /*19810*/  IMAD.WIDE R8, R10, 0x40, R8 ;  /* 0x000000400a087825 */ /* 0x000fe200078e0208 */
[----:B------:R-:W2:Y:S01]  /*19820*/  LDS.128 R28, [R7+0x1800] ;  /* 0x00180000071c7984 */ /* 0x000ea20000000c00 */
[-C--:B------:R-:W-:Y:S02]  /*19830*/  ISETP.GE.OR P2, PT, R2, R3.reuse, P0 ;  /* 0x000000030200720c */ /* 0x080fe40000746670 */
[----:B------:R-:W-:Y:S01]  /*19840*/  IMAD R5, R5, UR4, RZ ;  /* 0x0000000405057c24 */ /* 0x000fe2000f8e02ff */
[----:B------:R-:W3:Y:S01]  /*19850*/  LDS.128 R24, [R7+0x2000] ;  /* 0x0020000007187984 */ /* 0x000ee20000000c00 */
        /* <DEDUP_REMOVED lines=18> */
[----:B-1----:R1:W-:Y:S01]  /*19980*/  @!P6 STG.E.128 desc[UR6][R8.64+0x1000], R32 ;  /* 0x001000200800e986 */ /* 0x0023e2000c101d06 */
[----:B--2---:R-:W-:-:S03]  /*19990*/  P2R R7, PR, RZ, 0x4 ;  /* 0x00000004ff077803 */ /* 0x004fc60000000000 */
[----:B------:R1:W-:Y:S01]  /*199a0*/  @!P5 STG.E.128 desc[UR6][R8.64+0x1800], R28 ;  /* 0x0018001c0800d986 */ /* 0x0003e2000c101d06 */
[CC--:B------:R-:W-:Y:S01]  /*199b0*/  ISETP.GE.OR P2, PT, R10.reuse, R3.reuse, P0 ;  /* 0x000000030a00720c */ /* 0x0c0fe20000746670 */
[----:B------:R-:W-:Y:S02]  /*199c0*/  VIADD R10, R10, 0x38 ;  /* 0x000000380a0a7836 */ /* 0x000fe40000000000 */
[----:B---3--:R1:W-:Y:S03]  /*199d0*/  @!P4 STG.E.128 desc[UR6][R8.64+0x2000], R24 ;  /* 0x002000180800c986 */ /* 0x0083e6000c101d06 */
        /* <DEDUP_REMOVED lines=10> */
.L_x_7784:
        /* <DEDUP_REMOVED lines=16> */
.L_x_8060:


//--------------------- .text._ZN5flash24flash_fwd_splitkv_kernelI23Flash_fwd_kernel_traitsILi64ELi64ELi128ELi4ELb0ELb0EN7cutlass10bfloat16_tE19Flash_kernel_traitsILi64ELi64ELi128ELi4ES3_EELb1ELb0ELb1ELb0ELb0ELb1ELb1ELb1EEEvNS_16Flash_fwd_paramsE --------------------------
	.section	.text._ZN5flash24flash_fwd_splitkv_kernelI23Flash_fwd_kernel_traitsILi64ELi64ELi128ELi4ELb0ELb0EN7cutlass10bfloat16_tE19Flash_kernel_traitsILi64ELi64ELi128ELi4ES3_EELb1ELb0ELb1ELb0ELb0ELb1ELb1ELb1EEEvNS_16Flash_fwd_paramsE,"ax",@progbits
	.align	128
        .global         _ZN5flash24flash_fwd_splitkv_kernelI23Flash_fwd_kernel_traitsILi64ELi64ELi128ELi4ELb0ELb0EN7cutlass10bfloat16_tE19Flash_kernel_traitsILi64ELi64ELi128ELi4ES3_EELb1ELb0ELb1ELb0ELb0ELb1ELb1ELb1EEEvNS_16Flash_fwd_paramsE
        .type           _ZN5flash24flash_fwd_splitkv_kernelI23Flash_fwd_kernel_traitsILi64ELi64ELi128ELi4ELb0ELb0EN7cutlass10bfloat16_tE19Flash_kernel_traitsILi64ELi64ELi128ELi4ES3_EELb1ELb0ELb1ELb0ELb0ELb1ELb1ELb1EEEvNS_16Flash_fwd_paramsE,@function
        .size           _ZN5flash24flash_fwd_splitkv_kernelI23Flash_fwd_kernel_traitsILi64ELi64ELi128ELi4ELb0ELb0EN7cutlass10bfloat16_tE19Flash_kernel_traitsILi64ELi64ELi128ELi4ES3_EELb1ELb0ELb1ELb0ELb0ELb1ELb1ELb1EEEvNS_16Flash_fwd_paramsE,(.L_x_8061 - _ZN5flash24flash_fwd_splitkv_kernelI23Flash_fwd_kernel_traitsILi64ELi64ELi128ELi4ELb0ELb0EN7cutlass10bfloat16_tE19Flash_kernel_traitsILi64ELi64ELi128ELi4ES3_EELb1ELb0ELb1ELb0ELb0ELb1ELb1ELb1EEEvNS_16Flash_fwd_paramsE)
        .other          _ZN5flash24flash_fwd_splitkv_kernelI23Flash_fwd_kernel_traitsILi64ELi64ELi128ELi4ELb0ELb0EN7cutlass10bfloat16_tE19Flash_kernel_traitsILi64ELi64ELi128ELi4ES3_EELb1ELb0ELb1ELb0ELb0ELb1ELb1ELb1EEEvNS_16Flash_fwd_paramsE,@"STO_CUDA_ENTRY STV_DEFAULT"
_ZN5flash24flash_fwd_splitkv_kernelI23Flash_fwd_kernel_traitsILi64ELi64ELi128ELi4ELb0ELb0EN7cutlass10bfloat16_tE19Flash_kernel_traitsILi64ELi64ELi128ELi4ES3_EELb1ELb0ELb1ELb0ELb0ELb1ELb1ELb1EEEvNS_16Flash_fwd_paramsE:
.text._ZN5flash24flash_fwd_splitkv_kernelI23Flash_fwd_kernel_traitsILi64ELi64ELi128ELi4ELb0ELb0EN7cutlass10bfloat16_tE19Flash_kernel_traitsILi64ELi64ELi128ELi4ES3_EELb1ELb0ELb1ELb0ELb0ELb1ELb1ELb1EEEvNS_16Flash_fwd_paramsE:
        /* <DEDUP_REMOVED lines=59> */
.L_x_7785:
[----:B------:R-:W1:Y:S02]  /*03b0*/  LDC R14, c[0x0][0x2c8] ;  /* 0x0000b200ff0e7b82 */ /* 0x000e640000000800 */
.L_x_7786:
        /* <DEDUP_REMOVED lines=155> */
.L_x_7787:
        /* <DEDUP_REMOVED lines=27> */
.L_x_7788:
        /* <DEDUP_REMOVED lines=80> */
.L_x_7789:
        /* <DEDUP_REMOVED lines=48> */
.L_x_7791:
        /* <DEDUP_REMOVED lines=32> */
.L_x_7790:
        /* <DEDUP_REMOVED lines=249> */
.L_x_7846:
        /* <DEDUP_REMOVED lines=138> */
.L_x_7796:
[----:B------:R-:W-:Y:S05]  /*3150*/  BSYNC B0 ;  /* 0x0000000000007941 */ /* 0x000fea0003800000 */
.L_x_7795:
        /* <DEDUP_REMOVED lines=57> */
.L_x_7798:
[----:B------:R-:W-:Y:S05]  /*34f0*/  BSYNC B0 ;  /* 0x0000000000007941 */ /* 0x000fea0003800000 */
.L_x_7797:
        /* <DEDUP_REMOVED lines=57> */
.L_x_7800:
[----:B------:R-:W-:Y:S05]  /*3890*/  BSYNC B0 ;  /* 0x0000000000007941 */ /* 0x000fea0003800000 */
.L_x_7799:
        /* <DEDUP_REMOVED lines=62> */
.L_x_7802:
[----:B------:R-:W-:Y:S05]  /*3c80*/  BSYNC B0 ;  /* 0x0000000000007941 */ /* 0x000fea0003800000 */
.L_x_7801:
        /* <DEDUP_REMOVED lines=59> */
.L_x_7804:
[----:B------:R-:W-:Y:S05]  /*4040*/  BSYNC B0 ;  /* 0x0000000000007941 */ /* 0x000fea0003800000 */
.L_x_7803:
        /* <DEDUP_REMOVED lines=62> */
.L_x_7806:
[----:B------:R-:W-:Y:S05]  /*4430*/  BSYNC B0 ;  /* 0x0000000000007941 */ /* 0x000fea0003800000 */
.L_x_7805:
        /* <DEDUP_REMOVED lines=62> */
.L_x_7808:
[----:B------:R-:W-:Y:S05]  /*4820*/  BSYNC B0 ;  /* 0x0000000000007941 */ /* 0x000fea0003800000 */
.L_x_7807:
        /* <DEDUP_REMOVED lines=64> */
.L_x_7810:
[----:B------:R-:W-:Y:S05]  /*4c30*/  BSYNC B0 ;  /* 0x0000000000007941 */ /* 0x000fea0003800000 */
.L_x_7809:
[C---:B------:R-:W-:Y:S01]  /*4c40*/  LEA R46, P1, R29.reuse, R44, 0x1 ;  /* 0x0000002c1d2e7211 */ /* 0x040fe200078208ff */
[----:B------:R-:W-:Y:S01]  /*4c50*/  IMAD.MOV.U32 R8, RZ, RZ, R10 ;  /* 0x000000ffff087224 */ /* 0x000fe200078e000a */
[----:B------:R-:W-:Y:S02]  /*4c60*/  UMOV UR4, UR30 ;  /* 0x0000001e00047c82 */ /* 0x000fe40008000000 */
[C---:B------:R-:W-:Y:S02]  /*4c70*/  LEA.HI.X.SX32 R45, R29.reuse, R45, 0x1, P1 ;  /* 0x0000002d1d2d7211 */ /* 0x040fe400008f0eff */
[C---:B------:R-:W-:Y:S04]  /*4c80*/  LEA R10, P0, R29.reuse, R8, 0x1 ;  /* 0x000000081d0a7211 */ /* 0x040fe800078008ff */
[----:B------:R-:W-:Y:S01]  /*4c90*/  LEA.HI.X.SX32 R9, R29, R9, 0x1, P0 ;  /* 0x000000091d097211 */ /* 0x000fe200000f0eff */
[----:B------:R-:W-:Y:S08]  /*4ca0*/  BRA `(.L_x_7811) ;  /* 0x0000003400007947 */ /* 0x000ff00003800000 */
.L_x_7794:
        /* <DEDUP_REMOVED lines=86> */
.L_x_7815:
[----:B------:R-:W-:Y:S05]  /*5210*/  BSYNC B0 ;  /* 0x0000000000007941 */ /* 0x000fea0003800000 */
.L_x_7814:
[----:B-----5:R2:W-:Y:S02]  /*5220*/  STG.E.128 desc[UR6][R80.64], R40 ;  /* 0x0000002850007986 */ /* 0x0205e4000c101d06 */
.L_x_7813:
[----:B------:R-:W-:Y:S05]  /*5230*/  BSYNC B1 ;  /* 0x0000000000017941 */ /* 0x000fea0003800000 */
.L_x_7812:
        /* <DEDUP_REMOVED lines=91> */
.L_x_7819:
[----:B------:R-:W-:Y:S05]  /*57f0*/  BSYNC B0 ;  /* 0x0000000000007941 */ /* 0x000fea0003800000 */
.L_x_7818:
[----:B-----5:R4:W-:Y:S02]  /*5800*/  STG.E.128 desc[UR6][R150.64], R40 ;  /* 0x0000002896007986 */ /* 0x0209e4000c101d06 */
.L_x_7817:
[----:B------:R-:W-:Y:S05]  /*5810*/  BSYNC B1 ;  /* 0x0000000000017941 */ /* 0x000fea0003800000 */
.L_x_7816:
        /* <DEDUP_REMOVED lines=91> */
.L_x_7823:
[----:B------:R-:W-:Y:S05]  /*5dd0*/  BSYNC B0 ;  /* 0x0000000000007941 */ /* 0x000fea0003800000 */
.L_x_7822:
[----:B-----5:R3:W-:Y:S02]  /*5de0*/  STG.E.128 desc[UR6][R150.64], R40 ;  /* 0x0000002896007986 */ /* 0x0207e4000c101d06 */
.L_x_7821:
[----:B------:R-:W-:Y:S05]  /*5df0*/  BSYNC B1 ;  /* 0x0000000000017941 */ /* 0x000fea0003800000 */
.L_x_7820:
        /* <DEDUP_REMOVED lines=94> */
.L_x_7827:
[----:B------:R-:W-:Y:S05]  /*63e0*/  BSYNC B0 ;  /* 0x0000000000007941 */ /* 0x000fea0003800000 */
.L_x_7826:
[----:B-----5:R2:W-:Y:S02]  /*63f0*/  STG.E.128 desc[UR6][R150.64], R40 ;  /* 0x0000002896007986 */ /* 0x0205e4000c101d06 */
.L_x_7825:
[----:B------:R-:W-:Y:S05]  /*6400*/  BSYNC B1 ;  /* 0x0000000000017941 */ /* 0x000fea0003800000 */
.L_x_7824:
        /* <DEDUP_REMOVED lines=92> */
.L_x_7831:
[----:B------:R-:W-:Y:S05]  /*69d0*/  BSYNC B0 ;  /* 0x0000000000007941 */ /* 0x000fea0003800000 */
.L_x_7830:
[----:B-----5:R3:W-:Y:S02]  /*69e0*/  STG.E.128 desc[UR6][R152.64], R40 ;  /* 0x0000002898007986 */ /* 0x0207e4000c101d06 */
.L_x_7829:
[----:B------:R-:W-:Y:S05]  /*69f0*/  BSYNC B1 ;  /* 0x0000000000017941 */ /* 0x000fea0003800000 */
.L_x_7828:
        /* <DEDUP_REMOVED lines=94> */
.L_x_7835:
[----:B------:R-:W-:Y:S05]  /*6fe0*/  BSYNC B0 ;  /* 0x0000000000007941 */ /* 0x000fea0003800000 */
.L_x_7834:
[----:B-----5:R2:W-:Y:S02]  /*6ff0*/  STG.E.128 desc[UR6][R152.64], R40 ;  /* 0x0000002898007986 */ /* 0x0205e4000c101d06 */
.L_x_7833:
[----:B------:R-:W-:Y:S05]  /*7000*/  BSYNC B1 ;  /* 0x0000000000017941 */ /* 0x000fea0003800000 */
.L_x_7832:
        /* <DEDUP_REMOVED lines=94> */
.L_x_7839:
[----:B------:R-:W-:Y:S05]  /*75f0*/  BSYNC B0 ;  /* 0x0000000000007941 */ /* 0x000fea0003800000 */
.L_x_7838:
[----:B-----5:R2:W-:Y:S02]  /*7600*/  STG.E.128 desc[UR6][R152.64], R40 ;  /* 0x0000002898007986 */ /* 0x0205e4000c101d06 */
.L_x_7837:
[----:B------:R-:W-:Y:S05]  /*7610*/  BSYNC B1 ;  /* 0x0000000000017941 */ /* 0x000fea0003800000 */
.L_x_7836:
        /* <DEDUP_REMOVED lines=95> */
.L_x_7843:
[----:B------:R-:W-:Y:S05]  /*7c10*/  BSYNC B0 ;  /* 0x0000000000007941 */ /* 0x000fea0003800000 */
.L_x_7842:
[----:B-----5:R1:W-:Y:S02]  /*7c20*/  STG.E.128 desc[UR6][R152.64], R40 ;  /* 0x0000002898007986 */ /* 0x0203e4000c101d06 */
.L_x_7841:
[----:B------:R-:W-:Y:S05]  /*7c30*/  BSYNC B1 ;  /* 0x0000000000017941 */ /* 0x000fea0003800000 */
.L_x_7840:
        /* <DEDUP_REMOVED lines=8> */
.L_x_7793:
        /* <DEDUP_REMOVED lines=63> */
.L_x_7811:
        /* <DEDUP_REMOVED lines=84> */
.L_x_7844:
        /* <DEDUP_REMOVED lines=8> */
.L_x_7845:
[----:B------:R-:W-:Y:S04]  /*8670*/  IADD3 R11, R11, -0x1, RZ ;  /* 0xffffffff0b0b7810 */ /* 0x000fe80007ffe0ff */
[----:B------:R-:W-:Y:S11]  /*8680*/  ISETP.GT.AND P0, PT, R11, R64, PT ;  /* 0x000000400b00720c */ /* 0x000ff60003f04270 */
[----:B------:R-:W-:Y:S02]  /*8690*/  @!UPT UIADD3 URZ, URZ, URZ, URZ ;  /* 0x0000003f3f3ff290 */ /* 0x000fe4000fffe03f */
[----:B------:R-:W-:Y:S05]  /*86a0*/  @P0 BRA `(.L_x_7846) ;  /* 0xffffffa000800947 */ /* 0x000fea000383ffff */
.L_x_7792:
        /* <DEDUP_REMOVED lines=107> */
.L_x_7853:
[----:B------:R-:W-:Y:S05]  /*8d60*/  BSYNC B0 ;  /* 0x0000000000007941 */ /* 0x000fea0003800000 */
.L_x_7852:
[----:B-----5:R2:W-:Y:S02]  /*8d70*/  STS.128 [R187], R12 ;  /* 0x0000000cbb007388 */ /* 0x0205e40000000c00 */
.L_x_7851:
[----:B------:R-:W-:Y:S05]  /*8d80*/  BSYNC B1 ;  /* 0x0000000000017941 */ /* 0x000fea0003800000 */
.L_x_7850:
        /* <DEDUP_REMOVED lines=62> */
.L_x_7857:
[----:B------:R-:W-:Y:S05]  /*9170*/  BSYNC B0 ;  /* 0x0000000000007941 */ /* 0x000fea0003800000 */
.L_x_7856:
[----:B-----5:R4:W-:Y:S02]  /*9180*/  STS.128 [R187+0x800], R12 ;  /* 0x0008000cbb007388 */ /* 0x0209e40000000c00 */
.L_x_7855:
[----:B------:R-:W-:Y:S05]  /*9190*/  BSYNC B1 ;  /* 0x0000000000017941 */ /* 0x000fea0003800000 */
.L_x_7854:
        /* <DEDUP_REMOVED lines=62> */
.L_x_7861:
[----:B------:R-:W-:Y:S05]  /*9580*/  BSYNC B0 ;  /* 0x0000000000007941 */ /* 0x000fea0003800000 */
.L_x_7860:
[----:B-----5:R1:W-:Y:S02]  /*9590*/  STS.128 [R187+0x1000], R28 ;  /* 0x0010001cbb007388 */ /* 0x0203e40000000c00 */
.L_x_7859:
[----:B------:R-:W-:Y:S05]  /*95a0*/  BSYNC B1 ;  /* 0x0000000000017941 */ /* 0x000fea0003800000 */
.L_x_7858:
        /* <DEDUP_REMOVED lines=61> */
.L_x_7864:
[----:B------:R-:W-:Y:S05]  /*9980*/  BSYNC B0 ;  /* 0x0000000000007941 */ /* 0x000fea0003800000 */
.L_x_7863:
[----:B-----5:R4:W-:Y:S01]  /*9990*/  STS.128 [R187+0x1800], R24 ;  /* 0x00180018bb007388 */ /* 0x0209e20000000c00 */
[----:B------:R-:W-:Y:S05]  /*99a0*/  BRA `(.L_x_7862) ;  /* 0x0000001c00747947 */ /* 0x000fea0003800000 */
.L_x_7849:
        /* <DEDUP_REMOVED lines=95> */
.L_x_7868:
[----:B------:R-:W-:Y:S05]  /*9fa0*/  BSYNC B0 ;  /* 0x0000000000007941 */ /* 0x000fea0003800000 */
.L_x_7867:
[----:B-----5:R3:W-:Y:S02]  /*9fb0*/  STS.128 [R187], R20 ;  /* 0x00000014bb007388 */ /* 0x0207e40000000c00 */
.L_x_7866:
[----:B------:R-:W-:Y:S05]  /*9fc0*/  BSYNC B1 ;  /* 0x0000000000017941 */ /* 0x000fea0003800000 */
.L_x_7865:
        /* <DEDUP_REMOVED lines=97> */
.L_x_7872:
[----:B------:R-:W-:Y:S05]  /*a5e0*/  BSYNC B0 ;  /* 0x0000000000007941 */ /* 0x000fea0003800000 */
.L_x_7871:
[----:B-----5:R1:W-:Y:S02]  /*a5f0*/  STS.128 [R187+0x800], R20 ;  /* 0x00080014bb007388 */ /* 0x0203e40000000c00 */
.L_x_7870:
[----:B------:R-:W-:Y:S05]  /*a600*/  BSYNC B1 ;  /* 0x0000000000017941 */ /* 0x000fea0003800000 */
.L_x_7869:
        /* <DEDUP_REMOVED lines=99> */
.L_x_7876:
[----:B------:R-:W-:Y:S05]  /*ac40*/  BSYNC B0 ;  /* 0x0000000000007941 */ /* 0x000fea0003800000 */
.L_x_7875:
[----:B-----5:R3:W-:Y:S02]  /*ac50*/  STS.128 [R187+0x1000], R20 ;  /* 0x00100014bb007388 */ /* 0x0207e40000000c00 */
.L_x_7874:
[----:B------:R-:W-:Y:S05]  /*ac60*/  BSYNC B1 ;  /* 0x0000000000017941 */ /* 0x000fea0003800000 */
.L_x_7873:
        /* <DEDUP_REMOVED lines=99> */
.L_x_7878:
[----:B------:R-:W-:Y:S05]  /*b2a0*/  BSYNC B0 ;  /* 0x0000000000007941 */ /* 0x000fea0003800000 */
.L_x_7877:
[----:B-----5:R1:W-:Y:S01]  /*b2b0*/  STS.128 [R187+0x1800], R4 ;  /* 0x00180004bb007388 */ /* 0x0203e20000000c00 */
[----:B------:R-:W-:Y:S05]  /*b2c0*/  BRA `(.L_x_7862) ;  /* 0x00000004002c7947 */ /* 0x000fea0003800000 */
.L_x_7848:
        /* <DEDUP_REMOVED lines=22> */
.L_x_7880:
[----:B------:R-:W-:Y:S05]  /*b430*/  BSYNC B0 ;  /* 0x0000000000007941 */ /* 0x000fea0003800000 */
.L_x_7879:
        /* <DEDUP_REMOVED lines=16> */
.L_x_7882:
[----:B------:R-:W-:Y:S05]  /*b540*/  BSYNC B0 ;  /* 0x0000000000007941 */ /* 0x000fea0003800000 */
.L_x_7881:
        /* <DEDUP_REMOVED lines=16> */
.L_x_7884:
[----:B------:R-:W-:Y:S05]  /*b650*/  BSYNC B0 ;  /* 0x0000000000007941 */ /* 0x000fea0003800000 */
.L_x_7883:
        /* <DEDUP_REMOVED lines=18> */
.L_x_7862:
[----:B------:R-:W-:Y:S05]  /*b780*/  BSYNC B2 ;  /* 0x0000000000027941 */ /* 0x000fea0003800000 */
.L_x_7847:
        /* <DEDUP_REMOVED lines=29> */
.L_x_7886:
[----:B------:R-:W-:Y:S05]  /*b960*/  BSYNC B0 ;  /* 0x0000000000007941 */ /* 0x000fea0003800000 */
.L_x_7885:
        /* <DEDUP_REMOVED lines=14> */
.L_x_7888:
[----:B------:R-:W-:Y:S05]  /*ba50*/  BSYNC B0 ;  /* 0x0000000000007941 */ /* 0x000fea0003800000 */
.L_x_7887:
[----:B------:R-:W-:Y:S01]  /*ba60*/  LEA.HI R18, R55, R55, RZ, 0x1 ;  /* 0x0000003737127211 */ /* 0x000fe200078f08ff */
        /* <DEDUP_REMOVED lines=9> */
[----:B-1----:R-:W3:Y:S02]  /*bb00*/  LDC.64 R8, c[0x0][0x248] ;  /* 0x00009200ff087b82 */ /* 0x002ee40000000a00 */
[----:B---3--:R-:W-:-:S04]  /*bb10*/  LEA R20, P0, R8, R186, 0x6 ;  /* 0x000000ba08147211 */ /* 0x008fc800078030ff */
[----:B------:R-:W-:-:S05]  /*bb20*/  LEA.HI.X R21, R8, R183, R9, 0x6, P0 ;  /* 0x000000b708157211 */ /* 0x000fca00000f3409 */
[----:B------:R-:W-:Y:S01]  /*bb30*/  @!PT LDS RZ, [RZ] ;  /* 0x00000000fffff984 */ /* 0x000fe20000000800 */
[----:B------:R-:W-:Y:S01]  /*bb40*/  @!PT LDS RZ, [RZ] ;  /* 0x00000000fffff984 */ /* 0x000fe20000000800 */
[----:B------:R-:W-:Y:S01]  /*bb50*/  @!PT LDS RZ, [RZ] ;  /* 0x00000000fffff984 */ /* 0x000fe20000000800 */
[----:B------:R1:W-:Y:S04]  /*bb60*/  LDGSTS.E.BYPASS.LTC128B.128 [R187+0x3000], desc[UR6][R20.64] ;  /* 0x0300000014bb7fae */ /* 0x0003e8000b901d46 */
.L_x_7890:
[----:B------:R-:W-:Y:S05]  /*bb70*/  BSYNC B0 ;  /* 0x0000000000007941 */ /* 0x000fea0003800000 */
.L_x_7889:
[----:B------:R-:W-:Y:S04]  /*bb80*/  BSSY B0, `(.L_x_7891) ;  /* 0x0000010000007945 */ /* 0x000fe80003800000 */
[----:B------:R-:W-:Y:S05]  /*bb90*/  @P3 BRA `(.L_x_7892) ;  /* 0x0000000000383947 */ /* 0x000fea0003800000 */
[----:B------:R-:W-:Y:S02]  /*bba0*/  ULDC UR5, c[0x0][0x2d0] ;  /* 0x0000b40000057ab9 */ /* 0x000fe40000000800 */
[----:B------:R-:W-:-:S13]  /*bbb0*/  ISETP.GE.AND P0, PT, R100, UR5, PT ;  /* 0x0000000564007c0c */ /* 0x000fda000bf06270 */
[----:B------:R1:W-:Y:S01]  /*bbc0*/  @P0 STS.128 [R187+0x3800], RZ ;  /* 0x003800ffbb000388 */ /* 0x0003e20000000c00 */
[----:B------:R-:W-:Y:S05]  /*bbd0*/  @P0 BRA `(.L_x_7892) ;  /* 0x0000000000280947 */ /* 0x000fea0003800000 */
[----:B-1----:R-:W1:Y:S01]  /*bbe0*/  LDC.64 R8, c[0x0][0x248] ;  /* 0x00009200ff087b82 */ /* 0x002e620000000a00 */
[----:B---3--:R-:W-:Y:S02]  /*bbf0*/  MOV R20, R186 ;  /* 0x000000ba00147202 */ /* 0x008fe40000000f00 */
        /* <DEDUP_REMOVED lines=8> */
.L_x_7892:
[----:B------:R-:W-:Y:S05]  /*bc80*/  BSYNC B0 ;  /* 0x0000000000007941 */ /* 0x000fea0003800000 */
.L_x_7891:
[----:B------:R-:W-:Y:S04]  /*bc90*/  BSSY B0, `(.L_x_7893) ;  /* 0x000000d000007945 */ /* 0x000fe80003800000 */
        /* <DEDUP_REMOVED lines=12> */
.L_x_7894:
[----:B------:R-:W-:Y:S05]  /*bd60*/  BSYNC B0 ;  /* 0x0000000000007941 */ /* 0x000fea0003800000 */
.L_x_7893:
        /* <DEDUP_REMOVED lines=16> */
.L_x_7896:
[----:B------:R-:W-:Y:S05]  /*be70*/  BSYNC B0 ;  /* 0x0000000000007941 */ /* 0x000fea0003800000 */
.L_x_7895:
        /* <DEDUP_REMOVED lines=16> */
.L_x_7898:
[----:B------:R-:W-:Y:S05]  /*bf80*/  BSYNC B0 ;  /* 0x0000000000007941 */ /* 0x000fea0003800000 */
.L_x_7897:
        /* <DEDUP_REMOVED lines=16> */
.L_x_7900:
[----:B------:R-:W-:Y:S05]  /*c090*/  BSYNC B0 ;  /* 0x0000000000007941 */ /* 0x000fea0003800000 */
.L_x_7899:
[----:B------:R-:W0:Y:S01]  /*c0a0*/  LDGDEPBAR ;  /* 0x00000000000079af */ /* 0x000e220000000000 */
[----:B------:R-:W-:Y:S01]  /*c0b0*/  ULDC.64 UR8, c[0x0][0x3d0] ;  /* 0x0000f40000087ab9 */ /* 0x000fe20000000a00 */
[----:B------:R-:W-:Y:S01]  /*c0c0*/  IMAD.IADD R18, R55, 0x1, -R18 ;  /* 0x0000000137127824 */ /* 0x000fe200078e0a12 */
[-C--:B------:R-:W-:Y:S01]  /*c0d0*/  ISETP.GE.AND P0, PT, R130, R13.reuse, PT ;  /* 0x0000000d8200720c */ /* 0x080fe20003f06270 */
[----:B-1----:R-:W-:Y:S01]  /*c0e0*/  IMAD R8, R15, UR8, RZ ;  /* 0x000000080f087c24 */ /* 0x002fe2000f8e02ff */
[----:B------:R-:W-:Y:S01]  /*c0f0*/  ULDC.64 UR10, c[0x0][0x220] ;  /* 0x00008800000a7ab9 */ /* 0x000fe20000000a00 */
[C---:B------:R-:W-:Y:S01]  /*c100*/  IMAD.WIDE.U32 R128, R181.reuse, UR8, R128 ;  /* 0x00000008b5807c25 */ /* 0x040fe2000f8e0080 */
[----:B------:R-:W-:Y:S01]  /*c110*/  LEA R152, P1, R120, UR10, 0x1 ;  /* 0x0000000a78987c11 */ /* 0x000fe2000f8208ff */
[----:B------:R-:W-:Y:S01]  /*c120*/  ULDC UR5, c[0x0][0x2e8] ;  /* 0x0000ba0000057ab9 */ /* 0x000fe20000000800 */
[----:B------:R-:W-:Y:S01]  /*c130*/  ISETP.GE.AND P4, PT, R10, R13, PT ;  /* 0x0000000d0a00720c */ /* 0x000fe20003f86270 */
[----:B------:R-:W-:Y:S01]  /*c140*/  IMAD R8, R181, UR9, R8 ;  /* 0x00000009b5087c24 */ /* 0x000fe2000f8e0208 */
[----:B--23--:R-:W-:-:S02]  /*c150*/  LEA R20, P3, R128, R4, 0x2 ;  /* 0x0000000480147211 */ /* 0x00cfc400078610ff */
[----:B------:R-:W-:Y:S01]  /*c160*/  SHF.R.S32.HI R4, RZ, 0x1f, R7 ;  /* 0x0000001fff047819 */ /* 0x000fe20000011407 */
[----:B------:R-:W-:Y:S01]  /*c170*/  IMAD.IADD R8, R129, 0x1, R8 ;  /* 0x0000000181087824 */ /* 0x000fe200078e0208 */
[----:B------:R-:W-:Y:S02]  /*c180*/  LEA.HI.X R153, R120, UR11, R123, 0x1, P1 ;  /* 0x0000000b78997c11 */ /* 0x000fe400088f0c7b */
[----:B------:R-:W-:Y:S02]  /*c190*/  ISETP.GE.AND P2, PT, R0, R13, PT ;  /* 0x0000000d0000720c */ /* 0x000fe40003f46270 */
[----:B------:R-:W-:Y:S02]  /*c1a0*/  LEA.HI.X R21, R128, R5, R8, 0x2, P3 ;  /* 0x0000000580157211 */ /* 0x000fe400018f1408 */
[-C--:B------:R-:W-:Y:S02]  /*c1b0*/  ISETP.GE.AND P6, PT, R12, R13.reuse, PT ;  /* 0x0000000d0c00720c */ /* 0x080fe40003fc6270 */
[----:B------:R-:W-:Y:S01]  /*c1c0*/  ISETP.GE.AND P5, PT, R16, R13, PT ;  /* 0x0000000d1000720c */ /* 0x000fe20003fa6270 */
[----:B------:R1:W5:Y:S01]  /*c1d0*/  LDG.E R55, desc[UR6][R20.64] ;  /* 0x0000000614377981 */ /* 0x000362000c1e1900 */
[----:B------:R-:W-:-:S04]  /*c1e0*/  DEPBAR.LE SB0, 0x0 ;  /* 0x000080000000791a */ /* 0x000fc80000000000 */
[----:B------:R-:W-:Y:S01]  /*c1f0*/  BAR.SYNC.DEFER_BLOCKING 0x0 ;  /* 0x0000000000007b1d */ /* 0x000fe20000010000 */
[----:B------:R-:W-:Y:S02]  /*c200*/  ISETP.GE.AND P1, PT, R14, R13, PT ;  /* 0x0000000d0e00720c */ /* 0x000fe40003f26270 */
[----:B------:R-:W-:-:S03]  /*c210*/  LEA.HI R10, R4, R7, RZ, 0x3 ;  /* 0x00000007040a7211 */ /* 0x000fc600078f18ff */
[----:B------:R-:W2:Y:S01]  /*c220*/  MUFU.RCP R102, UR5 ;  /* 0x0000000500667d08 */ /* 0x000ea20008001000 */
[----:B------:R-:W-:Y:S01]  /*c230*/  BSSY B0, `(.L_x_7901) ;  /* 0x000000e000007945 */ /* 0x000fe20003800000 */
[----:B------:R1:W-:Y:S01]  /*c240*/  @P0 STS.128 [R187+0x6000], RZ ;  /* 0x006000ffbb000388 */ /* 0x0003e20000000c00 */
[----:B------:R-:W-:Y:S01]  /*c250*/  P2R R8, PR, RZ, 0x2 ;  /* 0x00000002ff087803 */ /* 0x000fe20000000000 */
[----:B------:R-:W-:Y:S01]  /*c260*/  IMAD.SHL.U32 R103, R56, 0x40, RZ ;  /* 0x0000004038677824 */ /* 0x000fe200078e00ff */
[----:B------:R-:W-:Y:S01]  /*c270*/  LOP3.LUT R0, R10, 0xfffffff8, RZ, 0xc0, !PT ;  /* 0xfffffff80a007812 */ /* 0x000fe200078ec0ff */
        /* <DEDUP_REMOVED lines=9> */
.L_x_7902:
[----:B------:R-:W-:Y:S05]  /*c310*/  BSYNC B0 ;  /* 0x0000000000007941 */ /* 0x000fea0003800000 */
.L_x_7901:
[----:B------:R1:W-:Y:S01]  /*c320*/  @P2 STS.128 [R187+0x6800], RZ ;  /* 0x006800ffbb002388 */ /* 0x0003e20000000c00 */
[----:B------:R-:W-:Y:S01]  /*c330*/  IMAD.IADD R0, R7, 0x1, -R0 ;  /* 0x0000000107007824 */ /* 0x000fe200078e0a00 */
[----:B------:R-:W-:Y:S01]  /*c340*/  SHF.R.S32.HI R10, RZ, 0x3, R10 ;  /* 0x00000003ff0a7819 */ /* 0x000fe2000001140a */
[----:B------:R-:W-:Y:S01]  /*c350*/  IMAD.SHL.U32 R9, R54, 0x40, RZ ;  /* 0x0000004036097824 */ /* 0x000fe200078e00ff */
[----:B------:R-:W-:Y:S01]  /*c360*/  ISETP.GE.AND P3, PT, R6, R13, PT ;  /* 0x0000000d0600720c */ /* 0x000fe20003f66270 */
[----:B------:R-:W-:Y:S01]  /*c370*/  IMAD.SHL.U32 R5, R0, 0x40, RZ ;  /* 0x0000004000057824 */ /* 0x000fe200078e00ff */
[----:B------:R-:W-:Y:S01]  /*c380*/  LEA.HI R133, R4, R7, RZ, 0x5 ;  /* 0x0000000704857211 */ /* 0x000fe200078f28ff */
[----:B------:R-:W-:Y:S01]  /*c390*/  IMAD.SHL.U32 R6, R18, 0x8, RZ ;  /* 0x0000000812067824 */ /* 0x000fe200078e00ff */
[----:B------:R-:W-:Y:S01]  /*c3a0*/  LOP3.LUT R9, R9, 0x1c0, RZ, 0xc0, !PT ;  /* 0x000001c009097812 */ /* 0x000fe200078ec0ff */
[----:B------:R-:W-:Y:S01]  /*c3b0*/  IMAD.SHL.U32 R10, R10, 0x8, RZ ;  /* 0x000000080a0a7824 */ /* 0x000fe200078e00ff */
[----:B------:R-:W-:Y:S01]  /*c3c0*/  LOP3.LUT R5, R5, 0x1c0, RZ, 0xc0, !PT ;  /* 0x000001c005057812 */ /* 0x000fe200078ec0ff */
[----:B------:R-:W-:Y:S01]  /*c3d0*/  BSSY B0, `(.L_x_7903) ;  /* 0x0000015000007945 */ /* 0x000fe20003800000 */
[----:B------:R-:W-:-:S02]  /*c3e0*/  LOP3.LUT R6, R9, 0x8, R6, 0xf8, !PT ;  /* 0x0000000809067812 */ /* 0x000fc400078ef806 */
[----:B------:R-:W-:Y:S02]  /*c3f0*/  LOP3.LUT R103, R103, 0xfffffe00, RZ, 0xc0, !PT ;  /* 0xfffffe0067677812 */ /* 0x000fe400078ec0ff */
[----:B------:R-:W-:Y:S02]  /*c400*/  SHF.R.U32.HI R9, RZ, 0x3, R9 ;  /* 0x00000003ff097819 */ /* 0x000fe40000011609 */
[----:B------:R-:W-:Y:S02]  /*c410*/  LOP3.LUT R4, R5, 0x8, R10, 0xf8, !PT ;  /* 0x0000000805047812 */ /* 0x000fe400078ef80a */
[----:B------:R-:W-:Y:S02]  /*c420*/  SHF.R.S32.HI R132, RZ, 0x5, R133 ;  /* 0x00000005ff847819 */ /* 0x000fe40000011485 */
        /* <DEDUP_REMOVED lines=15> */
.L_x_7904:
[----:B------:R-:W-:Y:S05]  /*c520*/  BSYNC B0 ;  /* 0x0000000000007941 */ /* 0x000fea0003800000 */
.L_x_7903:
        /* <DEDUP_REMOVED lines=19> */
.L_x_7906:
[----:B------:R-:W-:Y:S05]  /*c660*/  BSYNC B0 ;  /* 0x0000000000007941 */ /* 0x000fea0003800000 */
.L_x_7905:
        /* <DEDUP_REMOVED lines=15> */
.L_x_7908:
[----:B------:R-:W-:Y:S05]  /*c760*/  BSYNC B0 ;  /* 0x0000000000007941 */ /* 0x000fea0003800000 */
.L_x_7907:
        /* <DEDUP_REMOVED lines=14> */
.L_x_7910:
[----:B------:R-:W-:Y:S05]  /*c850*/  BSYNC B0 ;  /* 0x0000000000007941 */ /* 0x000fea0003800000 */
.L_x_7909:
        /* <DEDUP_REMOVED lines=16> */
.L_x_7912:
[----:B------:R-:W-:Y:S05]  /*c960*/  BSYNC B0 ;  /* 0x0000000000007941 */ /* 0x000fea0003800000 */
.L_x_7911:
        /* <DEDUP_REMOVED lines=15> */
.L_x_7914:
[----:B------:R-:W-:Y:S05]  /*ca60*/  BSYNC B0 ;  /* 0x0000000000007941 */ /* 0x000fea0003800000 */
.L_x_7913:
        /* <DEDUP_REMOVED lines=15> */
.L_x_7916:
[----:B------:R-:W-:Y:S05]  /*cb60*/  BSYNC B0 ;  /* 0x0000000000007941 */ /* 0x000fea0003800000 */
.L_x_7915:
        /* <DEDUP_REMOVED lines=10> */
[C---:B------:R-:W-:Y:S01]  /*cc10*/  VIADD R28, R173.reuse, 0x2000 ;  /* 0x00002000ad1c7836 */ /* 0x040fe20000000000 */
[----:B------:R-:W-:Y:S01]  /*cc20*/  LOP3.LUT P0, RZ, R54, 0x4, RZ, 0xc0, !PT ;  /* 0x0000000436ff7812 */ /* 0x000fe2000780c0ff */
[----:B------:R-:W1:Y:S01]  /*cc30*/  LDSM.16.M88.4 R104, [R173+0x2000] ;  /* 0x00200000ad68783b */ /* 0x000e620000000200 */
[----:B------:R-:W-:Y:S01]  /*cc40*/  IMAD.IADD R172, R174, 0x1, R4 ;  /* 0x00000001aeac7824 */ /* 0x000fe200078e0204 */
[----:B------:R-:W-:Y:S01]  /*cc50*/  LOP3.LUT R6, R6, R103, RZ, 0xfc, !PT ;  /* 0x0000006706067212 */ /* 0x000fe200078efcff */
[----:B------:R-:W-:Y:S01]  /*cc60*/  IMAD.IADD R167, R173, 0x1, R0 ;  /* 0x00000001ada77824 */ /* 0x000fe200078e0200 */
[----:B------:R-:W1:Y:S01]  /*cc70*/  LDSM.16.M88.4 R60, [R173+0x4000] ;  /* 0x00400000ad3c783b */ /* 0x000e620000000200 */
[----:B------:R-:W-:Y:S01]  /*cc80*/  SEL R5, R5, 0xffffffc0, !P0 ;  /* 0xffffffc005057807 */ /* 0x000fe20004000000 */
[----:B------:R-:W-:-:S02]  /*cc90*/  VIADD R170, R173, 0x2040 ;  /* 0x00002040adaa7836 */ /* 0x000fc40000000000 */
[----:B------:R-:W-:Y:S01]  /*cca0*/  LDSM.16.M88.4 R24, [R172] ;  /* 0x00000000ac18783b */ /* 0x000fe20000000200 */
[----:B------:R-:W-:Y:S02]  /*ccb0*/  @P2 VIADD R170, R28, 0xffffffc0 ;  /* 0xffffffc01caa2836 */ /* 0x000fe40000000000 */
[----:B------:R-:W-:Y:S01]  /*ccc0*/  IMAD.IADD R171, R174, 0x1, R5 ;  /* 0x00000001aeab7824 */ /* 0x000fe200078e0205 */
[----:B------:R-:W1:Y:S01]  /*ccd0*/  LDSM.16.M88.4 R116, [R167+0x2800] ;  /* 0x00280000a774783b */ /* 0x000e620000000200 */
[----:B------:R-:W-:Y:S01]  /*cce0*/  IMAD.IADD R156, R0, 0x1, R170 ;  /* 0x00000001009c7824 */ /* 0x000fe200078e02aa */
[----:B------:R-:W-:Y:S01]  /*ccf0*/  LOP3.LUT R0, R133, 0xffffffe0, RZ, 0xc0, !PT ;  /* 0xffffffe085007812 */ /* 0x000fe200078ec0ff */
[----:B------:R-:W-:Y:S01]  /*cd00*/  IMAD.IADD R169, R4, 0x1, R171 ;  /* 0x0000000104a97824 */ /* 0x000fe200078e02ab */
[----:B------:R-:W1:Y:S01]  /*cd10*/  LDSM.16.M88.4 R112, [R167+0x3000] ;  /* 0x00300000a770783b */ /* 0x000e620000000200 */
[----:B------:R-:W-:Y:S02]  /*cd20*/  IMAD R132, R3, 0x4, R132 ;  /* 0x0000000403847824 */ /* 0x000fe400078e0284 */
[C---:B------:R-:W-:Y:S01]  /*cd30*/  IMAD.IADD R0, R7.reuse, 0x1, -R0 ;  /* 0x0000000107007824 */ /* 0x040fe200078e0a00 */
[----:B------:R-:W1:Y:S01]  /*cd40*/  LDSM.16.M88.4 R48, [R173+0x4800] ;  /* 0x00480000ad30783b */ /* 0x000e620000000200 */
[----:B------:R-:W-:-:S02]  /*cd50*/  IMAD.SHL.U32 R191, R7, 0x2, RZ ;  /* 0x0000000207bf7824 */ /* 0x000fc400078e00ff */
[C---:B------:R-:W-:Y:S01]  /*cd60*/  VIADD R163, R170.reuse, 0x800 ;  /* 0x00000800aaa37836 */ /* 0x040fe20000000000 */
[----:B------:R-:W1:Y:S01]  /*cd70*/  LDSM.16.M88.4 R128, [R167+0x2000] ;  /* 0x00200000a780783b */ /* 0x000e620000000200 */
        /* <DEDUP_REMOVED lines=9> */
[----:B--2---:R-:W2:Y:S01]  /*ce10*/  LDSM.16.M88.4 R8, [R173+0x5800] ;  /* 0x00580000ad08783b */ /* 0x004ea20000000200 */
[C---:B------:R-:W-:Y:S02]  /*ce20*/  VIADD R158, R170.reuse, 0x3000 ;  /* 0x00003000aa9e7836 */ /* 0x040fe40000000000 */
[----:B----4-:R-:W-:Y:S01]  /*ce30*/  HMMA.16816.F32.BF16 R88, R108, R84, RZ ;  /* 0x000000546c58723c */ /* 0x010fe200000418ff */
[----:B------:R-:W3:Y:S01]  /*ce40*/  LDSM.16.M88.4 R72, [R167+0x4000] ;  /* 0x00400000a748783b */ /* 0x000ee20000000200 */
[----:B------:R-:W-:-:S03]  /*ce50*/  VIADD R157, R170, 0x3800 ;  /* 0x00003800aa9d7836 */ /* 0x000fc60000000000 */
[----:B------:R-:W4:Y:S01]  /*ce60*/  LDSM.16.M88.4 R68, [R167+0x4800] ;  /* 0x00480000a744783b */ /* 0x000f220000000200 */
[C---:B------:R-:W-:Y:S03]  /*ce70*/  HMMA.16816.F32.BF16 R92, R108.reuse, R94, RZ ;  /* 0x0000005e6c5c723c */ /* 0x040fe600000418ff */
[----:B------:R-:W-:Y:S03]  /*ce80*/  LDSM.16.M88.4 R32, [R171] ;  /* 0x00000000ab20783b */ /* 0x000fe60000000200 */
[C---:B------:R-:W-:Y:S01]  /*ce90*/  HMMA.16816.F32.BF16 R84, R108.reuse, R86, RZ ;  /* 0x000000566c54723c */ /* 0x040fe200000418ff */
[----:B------:R-:W4:Y:S04]  /*cea0*/  LDSM.16.M88.4 R28, [R170] ;  /* 0x00000000aa1c783b */ /* 0x000f280000000200 */
[----:B------:R-:W4:Y:S01]  /*ceb0*/  LDSM.16.M88.4 R76, [R167+0x3800] ;  /* 0x00380000a74c783b */ /* 0x000f220000000200 */
[C---:B-1----:R-:W-:Y:S03]  /*cec0*/  HMMA.16816.F32.BF16 R12, R108.reuse, R104, RZ ;  /* 0x000000686c0c723c */ /* 0x042fe600000418ff */
[----:B------:R-:W-:Y:S03]  /*ced0*/  LDSM.16.M88.4 R80, [R156] ;  /* 0x000000009c50783b */ /* 0x000fe60000000200 */
[C---:B------:R-:W-:Y:S01]  /*cee0*/  HMMA.16816.F32.BF16 R104, R108.reuse, R106, RZ ;  /* 0x0000006a6c68723c */ /* 0x040fe200000418ff */
[----:B------:R-:W0:Y:S05]  /*cef0*/  LDGDEPBAR ;  /* 0x00000000000079af */ /* 0x000e2a0000000000 */
[C---:B------:R-:W-:Y:S06]  /*cf00*/  HMMA.16816.F32.BF16 R64, R108.reuse, R60, RZ ;  /* 0x0000003c6c40723c */ /* 0x040fec00000418ff */
[----:B------:R-:W-:Y:S06]  /*cf10*/  HMMA.16816.F32.BF16 R60, R108, R62, RZ ;  /* 0x0000003e6c3c723c */ /* 0x000fec00000418ff */
[C---:B------:R-:W-:Y:S06]  /*cf20*/  HMMA.16816.F32.BF16 R96, R24.reuse, R116, R96 ;  /* 0x000000741860723c */ /* 0x040fec0000041860 */
[C---:B------:R-:W-:Y:S01]  /*cf30*/  HMMA.16816.F32.BF16 R92, R24.reuse, R118, R92 ;  /* 0x00000076185c723c */ /* 0x040fe2000004185c */
[----:B------:R-:W1:Y:S05]  /*cf40*/  LDSM.16.M88.4 R116, [R167+0x5000] ;  /* 0x00500000a774783b */ /* 0x000e6a0000000200 */
[C---:B------:R-:W-:Y:S06]  /*cf50*/  HMMA.16816.F32.BF16 R88, R24.reuse, R112, R88 ;  /* 0x000000701858723c */ /* 0x040fec0000041858 */
[----:B------:R-:W-:Y:S01]  /*cf60*/  HMMA.16816.F32.BF16 R84, R24, R114, R84 ;  /* 0x000000721854723c */ /* 0x000fe20000041854 */
[----:B------:R-:W1:Y:S05]  /*cf70*/  LDSM.16.M88.4 R112, [R167+0x5800] ;  /* 0x00580000a770783b */ /* 0x000e6a0000000200 */
[C---:B------:R-:W-:Y:S06]  /*cf80*/  HMMA.16816.F32.BF16 R56, R108.reuse, R48, RZ ;  /* 0x000000306c38723c */ /* 0x040fec00000418ff */
[----:B------:R-:W-:Y:S06]  /*cf90*/  HMMA.16816.F32.BF16 R48, R108, R50, RZ ;  /* 0x000000326c30723c */ /* 0x000fec00000418ff */
[C---:B------:R-:W-:Y:S06]  /*cfa0*/  HMMA.16816.F32.BF16 R12, R24.reuse, R128, R12 ;  /* 0x00000080180c723c */ /* 0x040fec000004180c */
[----:B------:R-:W-:Y:S01]  /*cfb0*/  HMMA.16816.F32.BF16 R104, R24, R130, R104 ;  /* 0x000000821868723c */ /* 0x000fe20000041868 */
[----:B------:R-:W1:Y:S05]  /*cfc0*/  LDSM.16.M88.4 R128, [R170+0x800] ;  /* 0x00080000aa80783b */ /* 0x000e6a0000000200 */
[C---:B------:R-:W-:Y:S06]  /*cfd0*/  HMMA.16816.F32.BF16 R20, R108.reuse, R16, RZ ;  /* 0x000000106c14723c */ /* 0x040fec00000418ff */
[C---:B------:R-:W-:Y:S06]  /*cfe0*/  HMMA.16816.F32.BF16 R44, R108.reuse, R40, RZ ;  /* 0x000000286c2c723c */ /* 0x040fec00000418ff */
[C---:B------:R-:W-:Y:S06]  /*cff0*/  HMMA.16816.F32.BF16 R16, R108.reuse, R18, RZ ;  /* 0x000000126c10723c */ /* 0x040fec00000418ff */
[C---:B------:R-:W-:Y:S06]  /*d000*/  HMMA.16816.F32.BF16 R40, R108.reuse, R42, RZ ;  /* 0x0000002a6c28723c */ /* 0x040fec00000418ff */
[----:B--2---:R-:W-:Y:S06]  /*d010*/  HMMA.16816.F32.BF16 R36, R108, R8, RZ ;  /* 0x000000086c24723c */ /* 0x004fec00000418ff */
[C---:B---3--:R-:W-:Y:S06]  /*d020*/  HMMA.16816.F32.BF16 R64, R24.reuse, R72, R64 ;  /* 0x000000481840723c */ /* 0x048fec0000041840 */
[----:B------:R-:W-:Y:S01]  /*d030*/  HMMA.16816.F32.BF16 R60, R24, R74, R60 ;  /* 0x0000004a183c723c */ /* 0x000fe2000004183c */
[----:B------:R-:W2:Y:S05]  /*d040*/  LDSM.16.M88.4 R72, [R170+0x1000] ;  /* 0x00100000aa48783b */ /* 0x000eaa0000000200 */
[----:B------:R-:W-:Y:S01]  /*d050*/  HMMA.16816.F32.BF16 R108, R108, R10, RZ ;  /* 0x0000000a6c6c723c */ /* 0x000fe200000418ff */
[----:B------:R-:W-:Y:S05]  /*d060*/  LDSM.16.M88.4 R8, [R169] ;  /* 0x00000000a908783b */ /* 0x000fea0000000200 */
[C---:B----4-:R-:W-:Y:S06]  /*d070*/  HMMA.16816.F32.BF16 R56, R24.reuse, R68, R56 ;  /* 0x000000441838723c */ /* 0x050fec0000041838 */
[----:B------:R-:W-:Y:S01]  /*d080*/  HMMA.16816.F32.BF16 R48, R24, R70, R48 ;  /* 0x000000461830723c */ /* 0x000fe20000041830 */
[----:B------:R-:W3:Y:S05]  /*d090*/  LDSM.16.M88.4 R68, [R170+0x1800] ;  /* 0x00180000aa44783b */ /* 0x000eea0000000200 */
[C---:B------:R-:W-:Y:S06]  /*d0a0*/  HMMA.16816.F32.BF16 R12, R32.reuse, R28, R12 ;  /* 0x0000001c200c723c */ /* 0x040fec000004180c */
[----:B------:R-:W-:Y:S01]  /*d0b0*/  HMMA.16816.F32.BF16 R104, R32, R30, R104 ;  /* 0x0000001e2068723c */ /* 0x000fe20000041868 */
        /* <DEDUP_REMOVED lines=8> */
[----:B------:R-:W1:Y:S01]  /*d140*/  LDSM.16.M88.4 R24, [R170+0x2000] ;  /* 0x00200000aa18783b */ /* 0x000e620000000200 */
[----:B------:R-:W-:-:S04]  /*d150*/  VIADD R112, R7, 0x30 ;  /* 0x0000003007707836 */ /* 0x000fc80000000000 */
[C---:B------:R-:W-:Y:S06]  /*d160*/  HMMA.16816.F32.BF16 R96, R32.reuse, R128, R96 ;  /* 0x000000802060723c */ /* 0x040fec0000041860 */
[C---:B------:R-:W-:Y:S06]  /*d170*/  HMMA.16816.F32.BF16 R92, R32.reuse, R130, R92 ;  /* 0x00000082205c723c */ /* 0x040fec000004185c */
[C---:B--2---:R-:W-:Y:S06]  /*d180*/  HMMA.16816.F32.BF16 R88, R32.reuse, R72, R88 ;  /* 0x000000482058723c */ /* 0x044fec0000041858 */
[C---:B------:R-:W-:Y:S01]  /*d190*/  HMMA.16816.F32.BF16 R84, R32.reuse, R74, R84 ;  /* 0x0000004a2054723c */ /* 0x040fe20000041854 */
[----:B------:R-:W2:Y:S05]  /*d1a0*/  LDSM.16.M88.4 R72, [R170+0x2800] ;  /* 0x00280000aa48783b */ /* 0x000eaa0000000200 */
[C---:B---3--:R-:W-:Y:S06]  /*d1b0*/  HMMA.16816.F32.BF16 R20, R32.reuse, R68, R20 ;  /* 0x000000442014723c */ /* 0x048fec0000041814 */
[----:B------:R-:W-:Y:S01]  /*d1c0*/  HMMA.16816.F32.BF16 R16, R32, R70, R16 ;  /* 0x000000462010723c */ /* 0x000fe20000041810 */
[----:B------:R-:W3:Y:S05]  /*d1d0*/  LDSM.16.M88.4 R68, [R170+0x3000] ;  /* 0x00300000aa44783b */ /* 0x000eea0000000200 */
[C---:B----4-:R-:W-:Y:S06]  /*d1e0*/  HMMA.16816.F32.BF16 R96, R8.reuse, R28, R96 ;  /* 0x0000001c0860723c */ /* 0x050fec0000041860 */
[----:B------:R-:W-:Y:S01]  /*d1f0*/  HMMA.16816.F32.BF16 R92, R8, R30, R92 ;  /* 0x0000001e085c723c */ /* 0x000fe2000004185c */
[----:B------:R-:W4:Y:S05]  /*d200*/  LDSM.16.M88.4 R28, [R170+0x3800] ;  /* 0x00380000aa1c783b */ /* 0x000f2a0000000200 */
[C---:B-1----:R-:W-:Y:S06]  /*d210*/  HMMA.16816.F32.BF16 R64, R32.reuse, R24, R64 ;  /* 0x000000182040723c */ /* 0x042fec0000041840 */
[C---:B------:R-:W-:Y:S01]  /*d220*/  HMMA.16816.F32.BF16 R60, R32.reuse, R26, R60 ;  /* 0x0000001a203c723c */ /* 0x040fe2000004183c */
[----:B------:R-:W1:Y:S05]  /*d230*/  LDSM.16.M88.4 R24, [R156+0x1800] ;  /* 0x001800009c18783b */ /* 0x000e6a0000000200 */
[----:B--2---:R-:W-:Y:S01]  /*d240*/  HMMA.16816.F32.BF16 R56, R32, R72, R56 ;  /* 0x000000482038723c */ /* 0x004fe20000041838 */
[----:B------:R-:W-:Y:S01]  /*d250*/  FMUL.FTZ R97, R97, UR15 ;  /* 0x0000000f61617c20 */ /* 0x000fe20008410000 */
[----:B------:R-:W-:Y:S01]  /*d260*/  FMUL.FTZ R99, R99, UR15 ;  /* 0x0000000f63637c20 */ /* 0x000fe20008410000 */
[----:B------:R-:W-:Y:S01]  /*d270*/  FMUL.FTZ R96, R96, UR15 ;  /* 0x0000000f60607c20 */ /* 0x000fe20008410000 */
[----:B------:R-:W-:-:S02]  /*d280*/  FMUL.FTZ R98, R98, UR15 ;  /* 0x0000000f62627c20 */ /* 0x000fc40008410000 */
[C---:B------:R-:W-:Y:S01]  /*d290*/  HMMA.16816.F32.BF16 R48, R32.reuse, R74, R48 ;  /* 0x0000004a2030723c */ /* 0x040fe20000041830 */
[----:B------:R-:W2:Y:S01]  /*d2a0*/  LDSM.16.M88.4 R72, [R156+0x2000] ;  /* 0x002000009c48783b */ /* 0x000ea20000000200 */
[----:B------:R-:W-:Y:S01]  /*d2b0*/  MUFU.TANH R115, R96 ;  /* 0x0000006000737308 */ /* 0x000fe20000002400 */
[----:B------:R-:W-:Y:S01]  /*d2c0*/  FMUL.FTZ R93, R93, UR15 ;  /* 0x0000000f5d5d7c20 */ /* 0x000fe20008410000 */
[----:B------:R-:W-:Y:S01]  /*d2d0*/  FMUL.FTZ R95, R95, UR15 ;  /* 0x0000000f5f5f7c20 */ /* 0x000fe20008410000 */
[----:B------:R-:W-:Y:S01]  /*d2e0*/  FMUL.FTZ R94, R94, UR15 ;  /* 0x0000000f5e5e7c20 */ /* 0x000fe20008410000 */
[C---:B---3--:R-:W-:Y:S04]  /*d2f0*/  HMMA.16816.F32.BF16 R44, R32.reuse, R68, R44 ;  /* 0x00000044202c723c */ /* 0x048fe8000004182c */
[----:B------:R-:W-:Y:S02]  /*d300*/  MUFU.TANH R97, R97 ;  /* 0x0000006100617308 */ /* 0x000fe40000002400 */
[C---:B------:R-:W-:Y:S01]  /*d310*/  HMMA.16816.F32.BF16 R40, R32.reuse, R70, R40 ;  /* 0x000000462028723c */ /* 0x040fe20000041828 */
[----:B------:R-:W3:Y:S05]  /*d320*/  LDSM.16.M88.4 R68, [R156+0x2800] ;  /* 0x002800009c44783b */ /* 0x000eea0000000200 */
[C---:B----4-:R-:W-:Y:S01]  /*d330*/  HMMA.16816.F32.BF16 R36, R32.reuse, R28, R36 ;  /* 0x0000001c2024723c */ /* 0x050fe20000041824 */
[----:B------:R-:W-:Y:S05]  /*d340*/  MUFU.TANH R99, R99 ;  /* 0x0000006300637308 */ /* 0x000fea0000002400 */
[----:B------:R-:W-:Y:S01]  /*d350*/  HMMA.16816.F32.BF16 R108, R32, R30, R108 ;  /* 0x0000001e206c723c */ /* 0x000fe2000004186c */
[----:B------:R-:W4:Y:S02]  /*d360*/  LDSM.16.M88.4 R28, [R156+0x3000] ;  /* 0x003000009c1c783b */ /* 0x000f240000000200 */
[----:B------:R-:W-:Y:S03]  /*d370*/  MUFU.TANH R117, R98 ;  /* 0x0000006200757308 */ /* 0x000fe60000002400 */
[----:B-1----:R-:W-:Y:S01]  /*d380*/  HMMA.16816.F32.BF16 R20, R8, R24, R20 ;  /* 0x000000180814723c */ /* 0x002fe20000041814 */
[----:B------:R-:W-:-:S04]  /*d390*/  VIADD R34, R7, 0x8 ;  /* 0x0000000807227836 */ /* 0x000fc80000000000 */
[----:B------:R-:W-:Y:S01]  /*d3a0*/  MUFU.TANH R93, R93 ;  /* 0x0000005d005d7308 */ /* 0x000fe20000002400 */
[----:B------:R-:W-:Y:S01]  /*d3b0*/  HMMA.16816.F32.BF16 R16, R8, R26, R16 ;  /* 0x0000001a0810723c */ /* 0x000fe20000041810 */
[----:B------:R-:W1:Y:S01]  /*d3c0*/  LDSM.16.M88.4 R24, [R156+0x3800] ;  /* 0x003800009c18783b */ /* 0x000e620000000200 */
[----:B------:R-:W-:-:S04]  /*d3d0*/  DEPBAR.LE SB0, 0x0 ;  /* 0x000080000000791a */ /* 0x000fc80000000000 */
[C---:B------:R-:W-:Y:S01]  /*d3e0*/  HMMA.16816.F32.BF16 R12, R8.reuse, R80, R12 ;  /* 0x00000050080c723c */ /* 0x040fe2000004180c */
[----:B------:R-:W-:Y:S05]  /*d3f0*/  MUFU.TANH R119, R94 ;  /* 0x0000005e00777308 */ /* 0x000fea0000002400 */
[C---:B------:R-:W-:Y:S03]  /*d400*/  HMMA.16816.F32.BF16 R104, R8.reuse, R82, R104 ;  /* 0x000000520868723c */ /* 0x040fe60000041868 */
[----:B------:R-:W-:Y:S03]  /*d410*/  MUFU.TANH R95, R95 ;  /* 0x0000005f005f7308 */ /* 0x000fe60000002400 */
[----:B--2---:R-:W-:Y:S01]  /*d420*/  HMMA.16816.F32.BF16 R60, R8, R74, R60 ;  /* 0x0000004a083c723c */ /* 0x004fe2000004183c */
[----:B------:R-:W-:Y:S01]  /*d430*/  FMUL.FTZ R22, R22, UR15 ;  /* 0x0000000f16167c20 */ /* 0x000fe20008410000 */
[----:B------:R-:W-:-:S04]  /*d440*/  FMUL.FTZ R20, R20, UR15 ;  /* 0x0000000f14147c20 */ /* 0x000fc80008410000 */
[----:B---3--:R-:W-:Y:S01]  /*d450*/  HMMA.16816.F32.BF16 R48, R8, R70, R48 ;  /* 0x000000460830723c */ /* 0x008fe20000041830 */
[----:B------:R-:W-:-:S04]  /*d460*/  SHF.R.S32.HI R75, RZ, 0x1f, R0 ;  /* 0x0000001fff4b7819 */ /* 0x000fc80000011400 */
[----:B------:R-:W-:Y:S01]  /*d470*/  LEA.HI R75, R75, R0, RZ, 0x2 ;  /* 0x000000004b4b7211 */ /* 0x000fe200078f10ff */
[C---:B----4-:R-:W-:Y:S01]  /*d480*/  HMMA.16816.F32.BF16 R44, R8.reuse, R28, R44 ;  /* 0x0000001c082c723c */ /* 0x050fe2000004182c */
[----:B------:R-:W-:Y:S01]  /*d490*/  FMUL.FTZ R12, R12, UR15 ;  /* 0x0000000f0c0c7c20 */ /* 0x000fe20008410000 */
[----:B------:R-:W-:Y:S01]  /*d4a0*/  FMUL.FTZ R13, R13, UR15 ;  /* 0x0000000f0d0d7c20 */ /* 0x000fe20008410000 */
[----:B------:R-:W-:Y:S01]  /*d4b0*/  SHF.R.S32.HI R189, RZ, 0x2, R75 ;  /* 0x00000002ffbd7819 */ /* 0x000fe2000001144b */
[----:B------:R-:W-:Y:S01]  /*d4c0*/  FMUL.FTZ R15, R15, UR15 ;  /* 0x0000000f0f0f7c20 */ /* 0x000fe20008410000 */
[----:B------:R2:W-:Y:S01]  /*d4d0*/  MUFU.TANH R81, R12 ;  /* 0x0000000c00517308 */ /* 0x0005e20000002400 */
[----:B------:R-:W-:Y:S01]  /*d4e0*/  FMUL.FTZ R83, R104, UR15 ;  /* 0x0000000f68537c20 */ /* 0x000fe20008410000 */
[C---:B------:R-:W-:Y:S01]  /*d4f0*/  HMMA.16816.F32.BF16 R88, R8.reuse, R76, R88 ;  /* 0x0000004c0858723c */ /* 0x040fe20000041858 */
[----:B------:R-:W-:Y:S02]  /*d500*/  IMAD.U32 R29, R132, 0x10, R189 ;  /* 0x00000010841d7824 */ /* 0x000fe400078e00bd */
[----:B------:R-:W-:Y:S01]  /*d510*/  FMUL.FTZ R105, R105, UR15 ;  /* 0x0000000f69697c20 */ /* 0x000fe20008410000 */
[----:B------:R-:W-:Y:S01]  /*d520*/  FMUL.FTZ R107, R107, UR15 ;  /* 0x0000000f6b6b7c20 */ /* 0x000fe20008410000 */
[----:B------:R-:W-:Y:S01]  /*d530*/  FMUL.FTZ R106, R106, UR15 ;  /* 0x0000000f6a6a7c20 */ /* 0x000fe20008410000 */
[----:B-----5:R-:W-:Y:S01]  /*d540*/  FMUL.FTZ R0, R55, R102 ;  /* 0x0000006637007220 */ /* 0x020fe20000410000 */
[----:B------:R-:W-:Y:S01]  /*d550*/  HMMA.16816.F32.BF16 R56, R8, R68, R56 ;  /* 0x000000440838723c */ /* 0x000fe20000041838 */
[----:B------:R-:W-:Y:S01]  /*d560*/  MUFU.TANH R13, R13 ;  /* 0x0000000d000d7308 */ /* 0x000fe20000002400 */
[----:B------:R-:W-:Y:S01]  /*d570*/  FMUL.FTZ R77, R92, UR15 ;  /* 0x0000000f5c4d7c20 */ /* 0x000fe20008410000 */
[----:B------:R-:W-:Y:S01]  /*d580*/  FMUL.FTZ R60, R60, UR15 ;  /* 0x0000000f3c3c7c20 */ /* 0x000fe20008410000 */
[----:B------:R-:W-:-:S02]  /*d590*/  VIADD R28, R7, 0x20 ;  /* 0x00000020071c7836 */ /* 0x000fc40000000000 */
[----:B------:R-:W-:Y:S01]  /*d5a0*/  FMUL.FTZ R48, R48, UR15 ;  /* 0x0000000f30307c20 */ /* 0x000fe20008410000 */
[C---:B------:R-:W-:Y:S01]  /*d5b0*/  HMMA.16816.F32.BF16 R84, R8.reuse, R78, R84 ;  /* 0x0000004e0854723c */ /* 0x040fe20000041854 */
[----:B------:R-:W-:Y:S01]  /*d5c0*/  FMUL.FTZ R61, R61, UR15 ;  /* 0x0000000f3d3d7c20 */ /* 0x000fe20008410000 */
[----:B------:R-:W-:Y:S01]  /*d5d0*/  FMUL.FTZ R63, R63, UR15 ;  /* 0x0000000f3f3f7c20 */ /* 0x000fe20008410000 */
[----:B--2---:R-:W-:Y:S01]  /*d5e0*/  IADD3 R12, -R180, 0x1, R29 ;  /* 0x00000001b40c7810 */ /* 0x004fe20007ffe11d */
[----:B------:R-:W-:Y:S01]  /*d5f0*/  MUFU.TANH R15, R15 ;  /* 0x0000000f000f7308 */ /* 0x000fe20000002400 */
[----:B------:R-:W-:Y:S01]  /*d600*/  FMUL.FTZ R29, R17, UR15 ;  /* 0x0000000f111d7c20 */ /* 0x000fe20008410000 */
[C---:B------:R-:W-:Y:S01]  /*d610*/  HMMA.16816.F32.BF16 R64, R8.reuse, R72, R64 ;  /* 0x000000480840723c */ /* 0x040fe20000041840 */
[--C-:B------:R-:W-:Y:S01]  /*d620*/  IADD3 R12, R12, UR14, R53.reuse ;  /* 0x0000000e0c0c7c10 */ /* 0x100fe2000fffe035 */
[----:B------:R-:W-:Y:S01]  /*d630*/  FMUL.FTZ R49, R49, UR15 ;  /* 0x0000000f31317c20 */ /* 0x000fe20008410000 */
[----:B------:R-:W-:Y:S01]  /*d640*/  FMUL.FTZ R51, R51, UR15 ;  /* 0x0000000f33337c20 */ /* 0x000fe20008410000 */
[----:B------:R-:W-:Y:S01]  /*d650*/  FMUL.FTZ R44, R44, UR15 ;  /* 0x0000000f2c2c7c20 */ /* 0x000fe20008410000 */
[C---:B------:R-:W-:Y:S01]  /*d660*/  VIMNMX R102, R12.reuse, R53, PT ;  /* 0x000000350c667248 */ /* 0x040fe20003fe0100 */
[----:B------:R-:W2:Y:S01]  /*d670*/  MUFU.TANH R83, R83 ;  /* 0x0000005300537308 */ /* 0x000ea20000002400 */
[C---:B------:R-:W-:Y:S01]  /*d680*/  HMMA.16816.F32.BF16 R40, R8.reuse, R30, R40 ;  /* 0x0000001e0828723c */ /* 0x040fe20000041828 */
[----:B------:R-:W-:Y:S01]  /*d690*/  VIADDMNMX R103, R12, 0x8, R53, PT ;  /* 0x000000080c677846 */ /* 0x000fe20003800135 */
[----:B------:R-:W-:Y:S01]  /*d6a0*/  FMUL.FTZ R12, R21, UR15 ;  /* 0x0000000f150c7c20 */ /* 0x000fe20008410000 */
[C---:B------:R-:W-:Y:S01]  /*d6b0*/  ISETP.GE.AND P2, PT, R34.reuse, R102, PT ;  /* 0x000000662200720c */ /* 0x040fe20003f46270 */
[----:B------:R-:W-:Y:S01]  /*d6c0*/  FMUL.FTZ R21, R23, UR15 ;  /* 0x0000000f17157c20 */ /* 0x000fe20008410000 */
[----:B------:R-:W-:Y:S01]  /*d6d0*/  ISETP.GE.AND P3, PT, R34, R103, PT ;  /* 0x000000672200720c */ /* 0x000fe20003f66270 */
[C---:B-1----:R-:W-:Y:S01]  /*d6e0*/  HMMA.16816.F32.BF16 R36, R8.reuse, R24, R36 ;  /* 0x000000180824723c */ /* 0x042fe20000041824 */
[----:B------:R-:W-:Y:S01]  /*d6f0*/  MUFU.TANH R105, R105 ;  /* 0x0000006900697308 */ /* 0x000fe20000002400 */
[----:B------:R-:W-:Y:S01]  /*d700*/  I2FP.F32.S32 R34, R34 ;  /* 0x0000002200227245 */ /* 0x000fe20000201400 */
[----:B------:R-:W-:Y:S01]  /*d710*/  FMUL.FTZ R23, R50, UR15 ;  /* 0x0000000f32177c20 */ /* 0x000fe20008410000 */
[----:B------:R-:W-:Y:S01]  /*d720*/  FMUL.FTZ R33, R89, UR15 ;  /* 0x0000000f59217c20 */ /* 0x000fe20008410000 */
[----:B------:R-:W-:Y:S01]  /*d730*/  FMUL.FTZ R89, R91, UR15 ;  /* 0x0000000f5b597c20 */ /* 0x000fe20008410000 */
[----:B------:R-:W-:Y:S01]  /*d740*/  HMMA.16816.F32.BF16 R108, R8, R26, R108 ;  /* 0x0000001a086c723c */ /* 0x000fe2000004186c */
[----:B------:R-:W-:Y:S01]  /*d750*/  FMUL.FTZ R53, R18, UR15 ;  /* 0x0000000f12357c20 */ /* 0x000fe20008410000 */
[----:B------:R-:W-:Y:S01]  /*d760*/  FMUL.FTZ R18, R62, UR15 ;  /* 0x0000000f3e127c20 */ /* 0x000fe20008410000 */
[----:B------:R-:W1:Y:S01]  /*d770*/  MUFU.TANH R113, R106 ;  /* 0x0000006a00717308 */ /* 0x000e620000002400 */
[----:B--2---:R-:W-:Y:S01]  /*d780*/  FFMA.FTZ R50, R0, R34, R83 ;  /* 0x0000002200327223 */ /* 0x004fe20000010053 */
[----:B------:R-:W-:Y:S01]  /*d790*/  FMUL.FTZ R35, R90, UR15 ;  /* 0x0000000f5a237c20 */ /* 0x000fe20008410000 */
[----:B------:R-:W-:-:S02]  /*d7a0*/  VIADD R72, R7, 0x19 ;  /* 0x0000001907487836 */ /* 0x000fc40000000000 */
[----:B------:R-:W-:Y:S01]  /*d7b0*/  FMUL.FTZ R8, R19, UR15 ;  /* 0x0000000f13087c20 */ /* 0x000fe20008410000 */
[C---:B------:R-:W-:Y:S02]  /*d7c0*/  VIADD R10, R7.reuse, 0x1 ;  /* 0x00000001070a7836 */ /* 0x040fe40000000000 */
[----:B------:R-:W-:Y:S01]  /*d7d0*/  FMUL.FTZ R27, R16, UR15 ;  /* 0x0000000f101b7c20 */ /* 0x000fe20008410000 */
[----:B------:R-:W-:Y:S01]  /*d7e0*/  FMUL.FTZ R16, R56, UR15 ;  /* 0x0000000f38107c20 */ /* 0x000fe20008410000 */
[----:B------:R-:W2:Y:S01]  /*d7f0*/  MUFU.TANH R107, R107 ;  /* 0x0000006b006b7308 */ /* 0x000ea20000002400 */
[----:B------:R-:W-:Y:S01]  /*d800*/  FSEL R50, R50, -INF , !P2 ;  /* 0xff80000032327808 */ /* 0x000fe20005000000 */
[----:B------:R-:W-:Y:S01]  /*d810*/  VIADD R26, R7, 0x21 ;  /* 0x00000021071a7836 */ /* 0x000fe20000000000 */
[----:B------:R-:W-:Y:S01]  /*d820*/  ISETP.GE.AND P1, PT, R10, R102, PT ;  /* 0x000000660a00720c */ /* 0x000fe20003f26270 */
[----:B------:R-:W-:Y:S01]  /*d830*/  FMUL.FTZ R79, R88, UR15 ;  /* 0x0000000f584f7c20 */ /* 0x000fe20008410000 */
[-C--:B------:R-:W-:Y:S01]  /*d840*/  ISETP.GE.AND P0, PT, R10, R103.reuse, PT ;  /* 0x000000670a00720c */ /* 0x080fe20003f06270 */
[----:B------:R-:W-:Y:S01]  /*d850*/  FMUL.FTZ R73, R84, UR15 ;  /* 0x0000000f54497c20 */ /* 0x000fe20008410000 */
[----:B------:R-:W-:Y:S01]  /*d860*/  I2FP.F32.S32 R10, R10 ;  /* 0x0000000a000a7245 */ /* 0x000fe20000201400 */
[----:B------:R3:W-:Y:S01]  /*d870*/  MUFU.TANH R9, R12 ;  /* 0x0000000c00097308 */ /* 0x0007e20000002400 */
[C---:B-1----:R-:W-:Y:S01]  /*d880*/  FFMA.FTZ R34, R0.reuse, R34, R113 ;  /* 0x0000002200227223 */ /* 0x042fe20000010071 */
[----:B------:R-:W-:Y:S01]  /*d890*/  FMUL.FTZ R3, R87, UR15 ;  /* 0x0000000f57037c20 */ /* 0x000fe20008410000 */
[----:B------:R-:W-:Y:S01]  /*d8a0*/  FMUL.FTZ R85, R85, UR15 ;  /* 0x0000000f55557c20 */ /* 0x000fe20008410000 */
[CC--:B------:R-:W-:Y:S01]  /*d8b0*/  FFMA.FTZ R13, R0.reuse, R10.reuse, R13 ;  /* 0x0000000a000d7223 */ /* 0x0c0fe2000001000d */
[----:B------:R-:W-:Y:S01]  /*d8c0*/  FFMA.FTZ R15, R0, R10, R15 ;  /* 0x0000000a000f7223 */ /* 0x000fe2000001000f */
[----:B------:R-:W-:Y:S01]  /*d8d0*/  VIADD R10, R7, 0x10 ;  /* 0x00000010070a7836 */ /* 0x000fe20000000000 */
[----:B------:R-:W-:Y:S01]  /*d8e0*/  FSEL R34, R34, -INF , !P3 ;  /* 0xff80000022227808 */ /* 0x000fe20005800000 */
[----:B------:R1:W-:Y:S01]  /*d8f0*/  MUFU.TANH R55, R8 ;  /* 0x0000000800377308 */ /* 0x0003e20000002400 */
[----:B------:R-:W-:Y:S01]  /*d900*/  FSEL R56, R13, -INF , !P1 ;  /* 0xff8000000d387808 */ /* 0x000fe20004800000 */
[----:B------:R-:W-:Y:S01]  /*d910*/  FMUL.FTZ R86, R86, UR15 ;  /* 0x0000000f56567c20 */ /* 0x000fe20008410000 */
[----:B------:R-:W-:Y:S01]  /*d920*/  FSEL R62, R15, -INF , !P0 ;  /* 0xff8000000f3e7808 */ /* 0x000fe20004000000 */
[----:B------:R-:W-:Y:S01]  /*d930*/  FMUL.FTZ R66, R66, UR15 ;  /* 0x0000000f42427c20 */ /* 0x000fe20008410000 */
[C---:B------:R-:W-:Y:S01]  /*d940*/  ISETP.GE.AND P6, PT, R10.reuse, R102, PT ;  /* 0x000000660a00720c */ /* 0x040fe20003fc6270 */
[----:B------:R-:W-:Y:S01]  /*d950*/  FMUL.FTZ R67, R67, UR15 ;  /* 0x0000000f43437c20 */ /* 0x000fe20008410000 */
[-C--:B------:R-:W-:Y:S01]  /*d960*/  ISETP.GE.AND P1, PT, R10, R103.reuse, PT ;  /* 0x000000670a00720c */ /* 0x080fe20003f26270 */
[----:B------:R-:W-:Y:S01]  /*d970*/  MUFU.TANH R77, R77 ;  /* 0x0000004d004d7308 */ /* 0x000fe20000002400 */
[----:B---3--:R-:W-:Y:S01]  /*d980*/  VIADD R12, R7, 0x9 ;  /* 0x00000009070c7836 */ /* 0x008fe20000000000 */
[----:B------:R-:W-:Y:S01]  /*d990*/  I2FP.F32.S32 R10, R10 ;  /* 0x0000000a000a7245 */ /* 0x000fe20000201400 */
[----:B------:R-:W-:Y:S01]  /*d9a0*/  FMUL.FTZ R64, R64, UR15 ;  /* 0x0000000f40407c20 */ /* 0x000fe20008410000 */
[----:B------:R-:W-:Y:S01]  /*d9b0*/  FMUL.FTZ R65, R65, UR15 ;  /* 0x0000000f41417c20 */ /* 0x000fe20008410000 */
[----:B------:R-:W-:Y:S01]  /*d9c0*/  FMUL.FTZ R58, R58, UR15 ;  /* 0x0000000f3a3a7c20 */ /* 0x000fe20008410000 */
[----:B------:R-:W-:Y:S01]  /*d9d0*/  ISETP.GE.AND P4, PT, R12, R102, PT ;  /* 0x000000660c00720c */ /* 0x000fe20003f86270 */
[----:B------:R-:W-:Y:S01]  /*d9e0*/  FFMA.FTZ R70, R0, R10, R115 ;  /* 0x0000000a00467223 */ /* 0x000fe20000010073 */
[-C--:B------:R-:W-:Y:S01]  /*d9f0*/  ISETP.GE.AND P5, PT, R12, R103.reuse, PT ;  /* 0x000000670c00720c */ /* 0x080fe20003fa6270 */
[----:B-1----:R-:W-:Y:S01]  /*da00*/  VIADD R8, R7, 0x11 ;  /* 0x0000001107087836 */ /* 0x002fe20000000000 */
[----:B------:R-:W-:Y:S01]  /*da10*/  I2FP.F32.S32 R12, R12 ;  /* 0x0000000c000c7245 */ /* 0x000fe20000201400 */
[----:B------:R-:W1:Y:S01]  /*da20*/  MUFU.TANH R33, R33 ;  /* 0x0000002100217308 */ /* 0x000e620000002400 */
[----:B------:R-:W-:Y:S01]  /*da30*/  FSEL R70, R70, -INF , !P6 ;  /* 0xff80000046467808 */ /* 0x000fe20007000000 */
[----:B------:R-:W-:Y:S01]  /*da40*/  FFMA.FTZ R10, R0, R10, R117 ;  /* 0x0000000a000a7223 */ /* 0x000fe20000010075 */
[----:B------:R-:W-:Y:S01]  /*da50*/  ISETP.GE.AND P2, PT, R8, R102, PT ;  /* 0x000000660800720c */ /* 0x000fe20003f46270 */
[-C--:B------:R-:W-:Y:S01]  /*da60*/  FFMA.FTZ R24, R0, R12.reuse, R105 ;  /* 0x0000000c00187223 */ /* 0x080fe20000010069 */
[-C--:B------:R-:W-:Y:S01]  /*da70*/  ISETP.GE.AND P0, PT, R8, R103.reuse, PT ;  /* 0x000000670800720c */ /* 0x080fe20003f06270 */
[----:B--2---:R-:W-:Y:S01]  /*da80*/  FFMA.FTZ R12, R0, R12, R107 ;  /* 0x0000000c000c7223 */ /* 0x004fe2000001006b */
[----:B------:R-:W-:Y:S01]  /*da90*/  I2FP.F32.S32 R8, R8 ;  /* 0x0000000800087245 */ /* 0x000fe20000201400 */
[----:B------:R-:W2:Y:S01]  /*daa0*/  MUFU.TANH R89, R89 ;  /* 0x0000005900597308 */ /* 0x000ea20000002400 */
[----:B------:R-:W-:Y:S01]  /*dab0*/  FSEL R24, R24, -INF , !P4 ;  /* 0xff80000018187808 */ /* 0x000fe20006000000 */
[----:B------:R-:W-:Y:S01]  /*dac0*/  FMUL.FTZ R11, R110, UR15 ;  /* 0x0000000f6e0b7c20 */ /* 0x000fe20008410000 */
[----:B------:R-:W-:Y:S01]  /*dad0*/  FSEL R12, R12, -INF , !P5 ;  /* 0xff8000000c0c7808 */ /* 0x000fe20006800000 */
[CC--:B------:R-:W-:Y:S01]  /*dae0*/  FFMA.FTZ R68, R0.reuse, R8.reuse, R97 ;  /* 0x0000000800447223 */ /* 0x0c0fe20000010061 */
[----:B------:R-:W-:Y:S01]  /*daf0*/  FFMA.FTZ R8, R0, R8, R99 ;  /* 0x0000000800087223 */ /* 0x000fe20000010063 */
[-C--:B------:R-:W-:Y:S01]  /*db00*/  ISETP.GE.AND P6, PT, R72, R102.reuse, PT ;  /* 0x000000664800720c */ /* 0x080fe20003fc6270 */
[----:B------:R-:W-:Y:S01]  /*db10*/  FMUL.FTZ R57, R57, UR15 ;  /* 0x0000000f39397c20 */ /* 0x000fe20008410000 */
[----:B------:R3:W-:Y:S01]  /*db20*/  MUFU.TANH R19, R22 ;  /* 0x0000001600137308 */ /* 0x0007e20000002400 */
[----:B------:R-:W-:Y:S01]  /*db30*/  FSEL R68, R68, -INF , !P2 ;  /* 0xff80000044447808 */ /* 0x000fe20005000000 */
[----:B------:R-:W-:Y:S01]  /*db40*/  FMUL.FTZ R59, R59, UR15 ;  /* 0x0000000f3b3b7c20 */ /* 0x000fe20008410000 */
[----:B------:R-:W-:Y:S01]  /*db50*/  FSEL R8, R8, -INF , !P0 ;  /* 0xff80000008087808 */ /* 0x000fe20004000000 */
[----:B------:R-:W-:Y:S01]  /*db60*/  FMUL.FTZ R46, R46, UR15 ;  /* 0x0000000f2e2e7c20 */ /* 0x000fe20008410000 */
[-C--:B------:R-:W-:Y:S01]  /*db70*/  ISETP.GE.AND P4, PT, R72, R103.reuse, PT ;  /* 0x000000674800720c */ /* 0x080fe20003f86270 */
[----:B------:R-:W-:Y:S01]  /*db80*/  FMUL.FTZ R45, R45, UR15 ;  /* 0x0000000f2d2d7c20 */ /* 0x000fe20008410000 */
[C---:B------:R-:W-:Y:S01]  /*db90*/  ISETP.GE.AND P2, PT, R26.reuse, R102, PT ;  /* 0x000000661a00720c */ /* 0x040fe20003f46270 */
[----:B------:R-:W-:Y:S01]  /*dba0*/  MUFU.TANH R35, R35 ;  /* 0x0000002300237308 */ /* 0x000fe20000002400 */
[----:B------:R-:W-:Y:S01]  /*dbb0*/  ISETP.GE.AND P0, PT, R26, R103, PT ;  /* 0x000000671a00720c */ /* 0x000fe20003f06270 */
[----:B------:R-:W-:Y:S01]  /*dbc0*/  FMUL.FTZ R47, R47, UR15 ;  /* 0x0000000f2f2f7c20 */ /* 0x000fe20008410000 */
[----:B------:R-:W-:Y:S01]  /*dbd0*/  I2FP.F32.S32 R72, R72 ;  /* 0x0000004800487245 */ /* 0x000fe20000201400 */
[----:B------:R-:W-:Y:S01]  /*dbe0*/  FMUL.FTZ R40, R40, UR15 ;  /* 0x0000000f28287c20 */ /* 0x000fe20008410000 */
[----:B------:R-:W-:Y:S01]  /*dbf0*/  I2FP.F32.S32 R26, R26 ;  /* 0x0000001a001a7245 */ /* 0x000fe20000201400 */
[----:B------:R-:W-:Y:S01]  /*dc00*/  FMUL.FTZ R41, R41, UR15 ;  /* 0x0000000f29297c20 */ /* 0x000fe20008410000 */
[----:B------:R-:W-:Y:S01]  /*dc10*/  P2R R30, PR, RZ, 0x40 ;  /* 0x00000040ff1e7803 */ /* 0x000fe20000000000 */
[----:B------:R4:W-:Y:S01]  /*dc20*/  MUFU.TANH R15, R60 ;  /* 0x0000003c000f7308 */ /* 0x0009e20000002400 */
[----:B---3--:R-:W-:-:S02]  /*dc30*/  VIADD R22, R7, 0x18 ;  /* 0x0000001807167836 */ /* 0x008fc40000000000 */
[C---:B------:R-:W-:Y:S01]  /*dc40*/  FFMA.FTZ R74, R0.reuse, R72, R93 ;  /* 0x00000048004a7223 */ /* 0x040fe2000001005d */
[CC--:B-1----:R-:W-:Y:S01]  /*dc50*/  FFMA.FTZ R204, R0.reuse, R26.reuse, R33 ;  /* 0x0000001a00cc7223 */ /* 0x0c2fe20000010021 */
[----:B--2---:R-:W-:Y:S01]  /*dc60*/  FFMA.FTZ R89, R0, R26, R89 ;  /* 0x0000001a00597223 */ /* 0x004fe20000010059 */
[----:B------:R-:W-:Y:S01]  /*dc70*/  FSEL R10, R10, -INF , !P1 ;  /* 0xff8000000a0a7808 */ /* 0x000fe20004800000 */
[----:B------:R-:W-:Y:S01]  /*dc80*/  VIADD R26, R7, 0x28 ;  /* 0x00000028071a7836 */ /* 0x000fe20000000000 */
[C---:B------:R-:W-:Y:S01]  /*dc90*/  ISETP.GE.AND P3, PT, R22.reuse, R102, PT ;  /* 0x000000661600720c */ /* 0x040fe20003f66270 */
[----:B------:R-:W1:Y:S01]  /*dca0*/  MUFU.TANH R79, R79 ;  /* 0x0000004f004f7308 */ /* 0x000e620000002400 */
[-C--:B------:R-:W-:Y:S01]  /*dcb0*/  ISETP.GE.AND P5, PT, R22, R103.reuse, PT ;  /* 0x000000671600720c */ /* 0x080fe20003fa6270 */
[----:B------:R-:W-:Y:S01]  /*dcc0*/  FFMA.FTZ R72, R0, R72, R95 ;  /* 0x0000004800487223 */ /* 0x000fe2000001005f */
[----:B------:R-:W-:Y:S01]  /*dcd0*/  I2FP.F32.S32 R22, R22 ;  /* 0x0000001600167245 */ /* 0x000fe20000201400 */
[----:B------:R-:W-:Y:S01]  /*dce0*/  FMUL.FTZ R43, R43, UR15 ;  /* 0x0000000f2b2b7c20 */ /* 0x000fe20008410000 */
[----:B------:R-:W-:Y:S01]  /*dcf0*/  ISETP.GE.AND P6, PT, R28, R102, PT ;  /* 0x000000661c00720c */ /* 0x000fe20003fc6270 */
[----:B------:R-:W-:Y:S01]  /*dd00*/  FMUL.FTZ R17, R108, UR15 ;  /* 0x0000000f6c117c20 */ /* 0x000fe20008410000 */
[-C--:B------:R-:W-:Y:S01]  /*dd10*/  ISETP.GE.AND P1, PT, R28, R103.reuse, PT ;  /* 0x000000671c00720c */ /* 0x080fe20003f26270 */
[C---:B------:R-:W-:Y:S01]  /*dd20*/  FFMA.FTZ R77, R0.reuse, R22, R77 ;  /* 0x00000016004d7223 */ /* 0x040fe2000001004d */
[----:B------:R-:W-:Y:S01]  /*dd30*/  I2FP.F32.S32 R28, R28 ;  /* 0x0000001c001c7245 */ /* 0x000fe20000201400 */
[----:B------:R2:W-:Y:S01]  /*dd40*/  MUFU.TANH R25, R20 ;  /* 0x0000001400197308 */ /* 0x0005e20000002400 */
[----:B------:R-:W-:Y:S01]  /*dd50*/  FFMA.FTZ R22, R0, R22, R119 ;  /* 0x0000001600167223 */ /* 0x000fe20000010077 */
[----:B------:R-:W-:Y:S01]  /*dd60*/  FSEL R72, R72, -INF , !P4 ;  /* 0xff80000048487808 */ /* 0x000fe20006000000 */
[----:B------:R-:W-:Y:S01]  /*dd70*/  FMUL.FTZ R37, R37, UR15 ;  /* 0x0000000f25257c20 */ /* 0x000fe20008410000 */
[----:B----4-:R-:W-:Y:S01]  /*dd80*/  FSEL R60, R77, -INF , !P3 ;  /* 0xff8000004d3c7808 */ /* 0x010fe20005800000 */
[----:B------:R-:W-:Y:S01]  /*dd90*/  FMUL.FTZ R36, R36, UR15 ;  /* 0x0000000f24247c20 */ /* 0x000fe20008410000 */
[----:B------:R-:W-:Y:S01]  /*dda0*/  ISETP.NE.AND P3, PT, R30, RZ, PT ;  /* 0x000000ff1e00720c */ /* 0x000fe20003f65270 */
[----:B-1----:R-:W-:Y:S01]  /*ddb0*/  FFMA.FTZ R54, R0, R28, R79 ;  /* 0x0000001c00367223 */ /* 0x002fe2000001004f */
[----:B------:R-:W1:Y:S01]  /*ddc0*/  MUFU.TANH R73, R73 ;  /* 0x0000004900497308 */ /* 0x000e620000002400 */
[----:B------:R-:W-:Y:S01]  /*ddd0*/  FSEL R22, R22, -INF , !P5 ;  /* 0xff80000016167808 */ /* 0x000fe20006800000 */
[----:B------:R-:W-:Y:S01]  /*dde0*/  VIADD R30, R7, 0x29 ;  /* 0x00000029071e7836 */ /* 0x000fe20000000000 */
[----:B------:R-:W-:Y:S01]  /*ddf0*/  FSEL R74, R74, -INF , !P3 ;  /* 0xff8000004a4a7808 */ /* 0x000fe20005800000 */
[----:B------:R-:W-:Y:S01]  /*de00*/  FMUL.FTZ R38, R38, UR15 ;  /* 0x0000000f26267c20 */ /* 0x000fe20008410000 */
[-C--:B------:R-:W-:Y:S01]  /*de10*/  ISETP.GE.AND P3, PT, R26, R102.reuse, PT ;  /* 0x000000661a00720c */ /* 0x080fe20003f66270 */
[----:B------:R-:W-:Y:S01]  /*de20*/  FMUL.FTZ R39, R39, UR15 ;  /* 0x0000000f27277c20 */ /* 0x000fe20008410000 */
[----:B------:R-:W-:Y:S01]  /*de30*/  ISETP.GE.AND P5, PT, R112, R102, PT ;  /* 0x000000667000720c */ /* 0x000fe20003fa6270 */
[----:B------:R3:W-:Y:S01]  /*de40*/  MUFU.TANH R75, R18 ;  /* 0x00000012004b7308 */ /* 0x0007e20000002400 */
[----:B------:R-:W-:Y:S01]  /*de50*/  ISETP.GE.AND P4, PT, R26, R103, PT ;  /* 0x000000671a00720c */ /* 0x000fe20003f86270 */
[----:B--2---:R-:W-:Y:S01]  /*de60*/  FMUL.FTZ R20, R42, UR15 ;  /* 0x0000000f2a147c20 */ /* 0x004fe20008410000 */
[----:B------:R-:W-:Y:S01]  /*de70*/  I2FP.F32.S32 R26, R26 ;  /* 0x0000001a001a7245 */ /* 0x000fe20000201400 */
[----:B------:R-:W-:Y:S01]  /*de80*/  FMUL.FTZ R109, R109, UR15 ;  /* 0x0000000f6d6d7c20 */ /* 0x000fe20008410000 */
[----:B------:R-:W-:Y:S01]  /*de90*/  FSEL R54, R54, -INF , !P6 ;  /* 0xff80000036367808 */ /* 0x000fe20007000000 */
[----:B------:R-:W-:Y:S01]  /*dea0*/  FMUL.FTZ R111, R111, UR15 ;  /* 0x0000000f6f6f7c20 */ /* 0x000fe20008410000 */
[----:B------:R-:W-:Y:S01]  /*deb0*/  ISETP.GE.AND P6, PT, R30, R102, PT ;  /* 0x000000661e00720c */ /* 0x000fe20003fc6270 */
[----:B------:R2:W-:Y:S01]  /*dec0*/  MUFU.TANH R33, R16 ;  /* 0x0000001000217308 */ /* 0x0005e20000002400 */
[----:B-1----:R-:W-:Y:S01]  /*ded0*/  FFMA.FTZ R42, R0, R26, R73 ;  /* 0x0000001a002a7223 */ /* 0x002fe20000010049 */
[----:B------:R-:W-:Y:S01]  /*dee0*/  FSEL R204, R204, -INF , !P2 ;  /* 0xff800000cccc7808 */ /* 0x000fe20005000000 */
[----:B------:R-:W-:-:S05]  /*def0*/  FMUL.FTZ R14, R14, UR15 ;  /* 0x0000000f0e0e7c20 */ /* 0x000fca0008410000 */
[----:B------:R-:W1:Y:S01]  /*df00*/  MUFU.TANH R69, R85 ;  /* 0x0000005500457308 */ /* 0x000e620000002400 */
[----:B---3--:R-:W-:Y:S01]  /*df10*/  FFMA.FTZ R18, R0, R28, R35 ;  /* 0x0000001c00127223 */ /* 0x008fe20000010023 */
[----:B------:R-:W-:-:S04]  /*df20*/  VIADD R28, R7, 0x38 ;  /* 0x00000038071c7836 */ /* 0x000fc80000000000 */
[----:B------:R-:W-:Y:S02]  /*df30*/  FSEL R18, R18, -INF , !P1 ;  /* 0xff80000012127808 */ /* 0x000fe40004800000 */
[----:B------:R-:W3:Y:S01]  /*df40*/  MUFU.TANH R71, R86 ;  /* 0x0000005600477308 */ /* 0x000ee20000002400 */
[----:B--2---:R-:W-:Y:S02]  /*df50*/  P2R R16, PR, RZ, 0x8 ;  /* 0x00000008ff107803 */ /* 0x004fe40000000000 */
[-C--:B------:R-:W-:Y:S02]  /*df60*/  ISETP.GE.AND P3, PT, R30, R103.reuse, PT ;  /* 0x000000671e00720c */ /* 0x080fe40003f66270 */
[----:B------:R-:W-:Y:S02]  /*df70*/  ISETP.NE.AND P1, PT, R16, RZ, PT ;  /* 0x000000ff1000720c */ /* 0x000fe40003f25270 */
[----:B------:R-:W-:Y:S01]  /*df80*/  FSEL R16, R89, -INF , !P0 ;  /* 0xff80000059107808 */ /* 0x000fe20004000000 */
[----:B------:R-:W2:Y:S01]  /*df90*/  MUFU.TANH R3, R3 ;  /* 0x0000000300037308 */ /* 0x000ea20000002400 */
[----:B------:R-:W-:-:S02]  /*dfa0*/  ISETP.GE.AND P0, PT, R112, R103, PT ;  /* 0x000000677000720c */ /* 0x000fc40003f06270 */
[----:B------:R-:W-:Y:S02]  /*dfb0*/  I2FP.F32.S32 R112, R112 ;  /* 0x0000007000707245 */ /* 0x000fe40000201400 */
[----:B------:R-:W-:Y:S02]  /*dfc0*/  I2FP.F32.S32 R30, R30 ;  /* 0x0000001e001e7245 */ /* 0x000fe40000201400 */
[----:B------:R-:W-:Y:S01]  /*dfd0*/  FSEL R42, R42, -INF , !P1 ;  /* 0xff8000002a2a7808 */ /* 0x000fe20004800000 */
[CC--:B------:R-:W-:Y:S01]  /*dfe0*/  FFMA.FTZ R25, R0.reuse, R112.reuse, R25 ;  /* 0x0000007000197223 */ /* 0x0c0fe20000010019 */
[----:B------:R-:W-:Y:S01]  /*dff0*/  MUFU.TANH R21, R21 ;  /* 0x0000001500157308 */ /* 0x000fe20000002400 */
[C---:B------:R-:W-:Y:S01]  /*e000*/  FFMA.FTZ R112, R0.reuse, R112, R19 ;  /* 0x0000007000707223 */ /* 0x040fe20000010013 */
[C---:B------:R-:W-:Y:S02]  /*e010*/  VIADD R19, R7.reuse, 0x31 ;  /* 0x0000003107137836 */ /* 0x040fe40000000000 */
[C---:B-1----:R-:W-:Y:S01]  /*e020*/  FFMA.FTZ R32, R0.reuse, R30, R69 ;  /* 0x0000001e00207223 */ /* 0x042fe20000010045 */
[----:B---3--:R-:W-:Y:S01]  /*e030*/  FFMA.FTZ R71, R0, R26, R71 ;  /* 0x0000001a00477223 */ /* 0x008fe20000010047 */
[----:B------:R-:W-:Y:S01]  /*e040*/  VIADD R26, R7, 0x39 ;  /* 0x00000039071a7836 */ /* 0x000fe20000000000 */
[----:B------:R-:W-:Y:S01]  /*e050*/  FSEL R112, R112, -INF , !P0 ;  /* 0xff80000070707808 */ /* 0x000fe20004000000 */
[----:B------:R-:W1:Y:S01]  /*e060*/  MUFU.TANH R27, R27 ;  /* 0x0000001b001b7308 */ /* 0x000e620000002400 */
[----:B------:R-:W-:Y:S01]  /*e070*/  ISETP.GE.AND P1, PT, R19, R102, PT ;  /* 0x000000661300720c */ /* 0x000fe20003f26270 */
[----:B--2---:R-:W-:Y:S01]  /*e080*/  FFMA.FTZ R30, R0, R30, R3 ;  /* 0x0000001e001e7223 */ /* 0x004fe20000010003 */
[----:B------:R-:W-:-:S02]  /*e090*/  FSEL R202, R71, -INF , !P4 ;  /* 0xff80000047ca7808 */ /* 0x000fc40006000000 */
[-C--:B------:R-:W-:Y:S02]  /*e0a0*/  ISETP.GE.AND P4, PT, R28, R102.reuse, PT ;  /* 0x000000661c00720c */ /* 0x080fe40003f86270 */
[----:B------:R-:W-:Y:S01]  /*e0b0*/  FSEL R30, R30, -INF , !P3 ;  /* 0xff8000001e1e7808 */ /* 0x000fe20005800000 */
[----:B------:R-:W2:Y:S01]  /*e0c0*/  MUFU.TANH R29, R29 ;  /* 0x0000001d001d7308 */ /* 0x000ea20000002400 */
[-C--:B------:R-:W-:Y:S02]  /*e0d0*/  ISETP.GE.AND P2, PT, R28, R103.reuse, PT ;  /* 0x000000671c00720c */ /* 0x080fe40003f46270 */
[C---:B------:R-:W-:Y:S02]  /*e0e0*/  ISETP.GE.AND P3, PT, R26.reuse, R102, PT ;  /* 0x000000661a00720c */ /* 0x040fe40003f66270 */
[----:B------:R-:W-:Y:S02]  /*e0f0*/  ISETP.GE.AND P0, PT, R26, R103, PT ;  /* 0x000000671a00720c */ /* 0x000fe40003f06270 */
[----:B------:R-:W-:Y:S01]  /*e100*/  I2FP.F32.S32 R28, R28 ;  /* 0x0000001c001c7245 */ /* 0x000fe20000201400 */
[----:B------:R-:W3:Y:S01]  /*e110*/  MUFU.TANH R53, R53 ;  /* 0x0000003500357308 */ /* 0x000ee20000002400 */
[----:B------:R-:W-:-:S02]  /*e120*/  I2FP.F32.S32 R26, R26 ;  /* 0x0000001a001a7245 */ /* 0x000fc40000201400 */
[----:B------:R-:W-:Y:S01]  /*e130*/  FSEL R114, R25, -INF , !P5 ;  /* 0xff80000019727808 */ /* 0x000fe20006800000 */
[----:B-1----:R-:W-:Y:S01]  /*e140*/  FFMA.FTZ R27, R0, R28, R27 ;  /* 0x0000001c001b7223 */ /* 0x002fe2000001001b */
[----:B------:R-:W-:Y:S01]  /*e150*/  FSEL R32, R32, -INF , !P6 ;  /* 0xff80000020207808 */ /* 0x000fe20007000000 */
[CC--:B------:R-:W-:Y:S01]  /*e160*/  FFMA.FTZ R55, R0.reuse, R26.reuse, R55 ;  /* 0x0000001a00377223 */ /* 0x0c0fe20000010037 */
[C---:B------:R-:W-:Y:S01]  /*e170*/  VIADD R25, R7.reuse, 0x58 ;  /* 0x0000005807197836 */ /* 0x040fe20000000000 */
[----:B------:R1:W-:Y:S01]  /*e180*/  MUFU.TANH R3, R48 ;  /* 0x0000003000037308 */ /* 0x0003e20000002400 */
[----:B--2---:R-:W-:Y:S01]  /*e190*/  FFMA.FTZ R29, R0, R26, R29 ;  /* 0x0000001a001d7223 */ /* 0x004fe2000001001d */
[----:B------:R-:W-:Y:S01]  /*e1a0*/  VIADD R26, R7, 0x48 ;  /* 0x00000048071a7836 */ /* 0x000fe20000000000 */
[----:B------:R-:W-:Y:S02]  /*e1b0*/  FSEL R110, R27, -INF , !P4 ;  /* 0xff8000001b6e7808 */ /* 0x000fe40006000000 */
[----:B------:R-:W-:-:S02]  /*e1c0*/  FSEL R194, R55, -INF , !P0 ;  /* 0xff80000037c27808 */ /* 0x000fc40004000000 */
[----:B------:R-:W-:Y:S01]  /*e1d0*/  FSEL R198, R29, -INF , !P3 ;  /* 0xff8000001dc67808 */ /* 0x000fe20005800000 */
[----:B------:R-:W-:Y:S01]  /*e1e0*/  MUFU.TANH R13, R66 ;  /* 0x00000042000d7308 */ /* 0x000fe20000002400 */
[----:B---3--:R-:W-:Y:S01]  /*e1f0*/  FFMA.FTZ R53, R0, R28, R53 ;  /* 0x0000001c00357223 */ /* 0x008fe20000010035 */
[----:B------:R-:W-:Y:S01]  /*e200*/  VIADD R28, R7, 0x41 ;  /* 0x00000041071c7836 */ /* 0x000fe20000000000 */
[C---:B------:R-:W-:Y:S02]  /*e210*/  ISETP.GE.AND P3, PT, R26.reuse, R102, PT ;  /* 0x000000661a00720c */ /* 0x040fe40003f66270 */
[----:B------:R-:W-:Y:S02]  /*e220*/  ISETP.GE.AND P0, PT, R26, R103, PT ;  /* 0x000000671a00720c */ /* 0x000fe40003f06270 */
[----:B------:R-:W-:Y:S01]  /*e230*/  FSEL R116, R53, -INF , !P2 ;  /* 0xff80000035747808 */ /* 0x000fe20005000000 */
[----:B------:R-:W-:Y:S01]  /*e240*/  MUFU.TANH R31, R64 ;  /* 0x00000040001f7308 */ /* 0x000fe20000002400 */
[----:B-1----:R-:W-:-:S02]  /*e250*/  P2R R48, PR, RZ, 0x2 ;  /* 0x00000002ff307803 */ /* 0x002fc40000000000 */
[----:B------:R-:W-:Y:S02]  /*e260*/  ISETP.GE.AND P1, PT, R19, R103, PT ;  /* 0x000000671300720c */ /* 0x000fe40003f26270 */
[----:B------:R-:W-:Y:S02]  /*e270*/  I2FP.F32.S32 R19, R19 ;  /* 0x0000001300137245 */ /* 0x000fe40000201400 */
[C---:B------:R-:W-:Y:S01]  /*e280*/  ISETP.GE.AND P4, PT, R28.reuse, R102, PT ;  /* 0x000000661c00720c */ /* 0x040fe20003f86270 */
[----:B------:R-:W1:Y:S01]  /*e290*/  MUFU.TANH R67, R67 ;  /* 0x0000004300437308 */ /* 0x000e620000002400 */
[----:B------:R-:W-:Y:S01]  /*e2a0*/  ISETP.GE.AND P2, PT, R28, R103, PT ;  /* 0x000000671c00720c */ /* 0x000fe20003f46270 */
[CC--:B------:R-:W-:Y:S01]  /*e2b0*/  FFMA.FTZ R9, R0.reuse, R19.reuse, R9 ;  /* 0x0000001300097223 */ /* 0x0c0fe20000010009 */
[----:B------:R-:W-:Y:S01]  /*e2c0*/  FFMA.FTZ R21, R0, R19, R21 ;  /* 0x0000001300157223 */ /* 0x000fe20000010015 */
[----:B------:R-:W-:Y:S01]  /*e2d0*/  VIADD R19, R7, 0x40 ;  /* 0x0000004007137836 */ /* 0x000fe20000000000 */
[----:B------:R-:W-:-:S02]  /*e2e0*/  I2FP.F32.S32 R28, R28 ;  /* 0x0000001c001c7245 */ /* 0x000fc40000201400 */
[----:B------:R-:W-:Y:S01]  /*e2f0*/  I2FP.F32.S32 R26, R26 ;  /* 0x0000001a001a7245 */ /* 0x000fe20000201400 */
[----:B------:R-:W2:Y:S01]  /*e300*/  MUFU.TANH R65, R65 ;  /* 0x0000004100417308 */ /* 0x000ea20000002400 */
[----:B------:R-:W-:Y:S01]  /*e310*/  FSEL R196, R21, -INF , !P1 ;  /* 0xff80000015c47808 */ /* 0x000fe20004800000 */
[----:B------:R-:W-:Y:S01]  /*e320*/  VIADD R21, R7, 0x49 ;  /* 0x0000004907157836 */ /* 0x000fe20000000000 */
[C---:B------:R-:W-:Y:S01]  /*e330*/  ISETP.GE.AND P5, PT, R19.reuse, R102, PT ;  /* 0x000000661300720c */ /* 0x040fe20003fa6270 */
[CC--:B------:R-:W-:Y:S01]  /*e340*/  FFMA.FTZ R154, R0.reuse, R26.reuse, R15 ;  /* 0x0000001a009a7223 */ /* 0x0c0fe2000001000f */
[----:B------:R-:W-:Y:S01]  /*e350*/  ISETP.GE.AND P1, PT, R19, R103, PT ;  /* 0x000000671300720c */ /* 0x000fe20003f26270 */
[----:B------:R-:W-:Y:S01]  /*e360*/  FFMA.FTZ R75, R0, R26, R75 ;  /* 0x0000001a004b7223 */ /* 0x000fe2000001004b */
[----:B------:R-:W-:Y:S01]  /*e370*/  I2FP.F32.S32 R19, R19 ;  /* 0x0000001300137245 */ /* 0x000fe20000201400 */
[----:B------:R-:W3:Y:S01]  /*e380*/  MUFU.TANH R61, R61 ;  /* 0x0000003d003d7308 */ /* 0x000ee20000002400 */
[----:B------:R-:W-:Y:S01]  /*e390*/  ISETP.NE.AND P6, PT, R48, RZ, PT ;  /* 0x000000ff3000720c */ /* 0x000fe20003fc5270 */
[----:B-1----:R-:W-:Y:S01]  /*e3a0*/  FFMA.FTZ R67, R0, R28, R67 ;  /* 0x0000001c00437223 */ /* 0x002fe20000010043 */
[----:B------:R-:W-:-:S02]  /*e3b0*/  VIADD R26, R7, 0x50 ;  /* 0x00000050071a7836 */ /* 0x000fc40000000000 */
[CC--:B------:R-:W-:Y:S01]  /*e3c0*/  FFMA.FTZ R13, R0.reuse, R19.reuse, R13 ;  /* 0x00000013000d7223 */ /* 0x0c0fe2000001000d */
[C---:B------:R-:W-:Y:S01]  /*e3d0*/  FFMA.FTZ R31, R0.reuse, R19, R31 ;  /* 0x00000013001f7223 */ /* 0x040fe2000001001f */
[----:B------:R-:W-:Y:S01]  /*e3e0*/  FSEL R200, R9, -INF , !P6 ;  /* 0xff80000009c87808 */ /* 0x000fe20007000000 */
[----:B------:R-:W-:Y:S01]  /*e3f0*/  VIADD R19, R7, 0x51 ;  /* 0x0000005107137836 */ /* 0x000fe20000000000 */
[----:B------:R-:W1:Y:S01]  /*e400*/  MUFU.TANH R63, R63 ;  /* 0x0000003f003f7308 */ /* 0x000e620000002400 */
[----:B------:R-:W-:Y:S01]  /*e410*/  FSEL R148, R13, -INF , !P1 ;  /* 0xff8000000d947808 */ /* 0x000fe20004800000 */
[----:B--2---:R-:W-:Y:S01]  /*e420*/  FFMA.FTZ R65, R0, R28, R65 ;  /* 0x0000001c00417223 */ /* 0x004fe20000010041 */
[C---:B------:R-:W-:Y:S02]  /*e430*/  ISETP.GE.AND P6, PT, R21.reuse, R102, PT ;  /* 0x000000661500720c */ /* 0x040fe40003fc6270 */
[----:B------:R-:W-:Y:S02]  /*e440*/  ISETP.GE.AND P1, PT, R21, R103, PT ;  /* 0x000000671500720c */ /* 0x000fe40003f26270 */
[----:B------:R-:W-:Y:S01]  /*e450*/  FSEL R192, R31, -INF , !P5 ;  /* 0xff8000001fc07808 */ /* 0x000fe20006800000 */
[----:B------:R-:W2:Y:S01]  /*e460*/  MUFU.TANH R35, R58 ;  /* 0x0000003a00237308 */ /* 0x000ea20000002400 */
[----:B------:R-:W-:-:S02]  /*e470*/  I2FP.F32.S32 R21, R21 ;  /* 0x0000001500157245 */ /* 0x000fc40000201400 */
[----:B------:R-:W-:Y:S02]  /*e480*/  FSEL R144, R67, -INF , !P2 ;  /* 0xff80000043907808 */ /* 0x000fe40005000000 */
[----:B------:R-:W-:Y:S01]  /*e490*/  ISETP.GE.AND P5, PT, R26, R102, PT ;  /* 0x000000661a00720c */ /* 0x000fe20003fa6270 */
[----:B---3--:R-:W-:Y:S01]  /*e4a0*/  FFMA.FTZ R61, R0, R21, R61 ;  /* 0x00000015003d7223 */ /* 0x008fe2000001003d */
[----:B------:R-:W-:Y:S01]  /*e4b0*/  ISETP.GE.AND P2, PT, R26, R103, PT ;  /* 0x000000671a00720c */ /* 0x000fe20003f46270 */
[----:B------:R-:W3:Y:S01]  /*e4c0*/  MUFU.TANH R57, R57 ;  /* 0x0000003900397308 */ /* 0x000ee20000002400 */
[----:B------:R-:W-:Y:S01]  /*e4d0*/  I2FP.F32.S32 R26, R26 ;  /* 0x0000001a001a7245 */ /* 0x000fe20000201400 */
[C---:B-1----:R-:W-:Y:S01]  /*e4e0*/  FFMA.FTZ R63, R0.reuse, R21, R63 ;  /* 0x00000015003f7223 */ /* 0x042fe2000001003f */
[----:B------:R-:W-:Y:S01]  /*e4f0*/  I2FP.F32.S32 R28, R19 ;  /* 0x00000013001c7245 */ /* 0x000fe20000201400 */
[----:B------:R-:W-:Y:S01]  /*e500*/  VIADD R21, R7, 0x60 ;  /* 0x0000006007157836 */ /* 0x000fe20000000000 */
[----:B------:R-:W-:Y:S01]  /*e510*/  FSEL R150, R61, -INF , !P6 ;  /* 0xff8000003d967808 */ /* 0x000fe20007000000 */
[CC--:B------:R-:W-:Y:S01]  /*e520*/  FFMA.FTZ R33, R0.reuse, R26.reuse, R33 ;  /* 0x0000001a00217223 */ /* 0x0c0fe20000010021 */
[----:B------:R-:W-:Y:S01]  /*e530*/  FSEL R146, R63, -INF , !P1 ;  /* 0xff8000003f927808 */ /* 0x000fe20004800000 */
[----:B------:R-:W1:Y:S01]  /*e540*/  MUFU.TANH R59, R59 ;  /* 0x0000003b003b7308 */ /* 0x000e620000002400 */
[----:B--2---:R-:W-:Y:S01]  /*e550*/  FFMA.FTZ R35, R0, R26, R35 ;  /* 0x0000001a00237223 */ /* 0x004fe20000010023 */
[----:B------:R-:W-:Y:S01]  /*e560*/  VIADD R26, R7, 0x59 ;  /* 0x00000059071a7836 */ /* 0x000fe20000000000 */
[----:B------:R-:W-:-:S02]  /*e570*/  FSEL R190, R65, -INF , !P4 ;  /* 0xff80000041be7808 */ /* 0x000fc40006000000 */
[----:B------:R-:W-:Y:S02]  /*e580*/  FSEL R142, R75, -INF , !P0 ;  /* 0xff8000004b8e7808 */ /* 0x000fe40004000000 */
[C---:B------:R-:W-:Y:S01]  /*e590*/  ISETP.GE.AND P6, PT, R25.reuse, R102, PT ;  /* 0x000000661900720c */ /* 0x040fe20003fc6270 */
[----:B------:R-:W2:Y:S01]  /*e5a0*/  MUFU.TANH R49, R49 ;  /* 0x0000003100317308 */ /* 0x000ea20000002400 */
[----:B---3--:R-:W-:Y:S01]  /*e5b0*/  FFMA.FTZ R57, R0, R28, R57 ;  /* 0x0000001c00397223 */ /* 0x008fe20000010039 */
[-C--:B------:R-:W-:Y:S02]  /*e5c0*/  ISETP.GE.AND P1, PT, R25, R103.reuse, PT ;  /* 0x000000671900720c */ /* 0x080fe40003f26270 */
[----:B------:R-:W-:Y:S02]  /*e5d0*/  FSEL R154, R154, -INF , !P3 ;  /* 0xff8000009a9a7808 */ /* 0x000fe40005800000 */
[C---:B------:R-:W-:Y:S02]  /*e5e0*/  ISETP.GE.AND P4, PT, R19.reuse, R102, PT ;  /* 0x000000661300720c */ /* 0x040fe40003f86270 */
[----:B------:R-:W3:Y:S01]  /*e5f0*/  MUFU.TANH R51, R51 ;  /* 0x0000003300337308 */ /* 0x000ee20000002400 */
[----:B-1----:R-:W-:Y:S01]  /*e600*/  FFMA.FTZ R59, R0, R28, R59 ;  /* 0x0000001c003b7223 */ /* 0x002fe2000001003b */
[----:B------:R-:W-:-:S02]  /*e610*/  ISETP.GE.AND P0, PT, R19, R103, PT ;  /* 0x000000671300720c */ /* 0x000fc40003f06270 */
[----:B------:R-:W-:Y:S02]  /*e620*/  I2FP.F32.S32 R25, R25 ;  /* 0x0000001900197245 */ /* 0x000fe40000201400 */
[----:B------:R-:W-:Y:S02]  /*e630*/  FSEL R140, R33, -INF , !P5 ;  /* 0xff800000218c7808 */ /* 0x000fe40006800000 */
[----:B------:R-:W-:Y:S01]  /*e640*/  MUFU.TANH R9, R44 ;  /* 0x0000002c00097308 */ /* 0x000fe20000002400 */
[----:B------:R-:W-:Y:S01]  /*e650*/  ISETP.GE.AND P5, PT, R26, R102, PT ;  /* 0x000000661a00720c */ /* 0x000fe20003fa6270 */
[----:B------:R-:W-:Y:S01]  /*e660*/  FFMA.FTZ R136, R0, R25, R3 ;  /* 0x0000001900887223 */ /* 0x000fe20000010003 */
[-C--:B------:R-:W-:Y:S02]  /*e670*/  ISETP.GE.AND P3, PT, R26, R103.reuse, PT ;  /* 0x000000671a00720c */ /* 0x080fe40003f66270 */
[----:B------:R-:W-:Y:S02]  /*e680*/  I2FP.F32.S32 R26, R26 ;  /* 0x0000001a001a7245 */ /* 0x000fe40000201400 */
[----:B------:R-:W-:Y:S01]  /*e690*/  FSEL R138, R57, -INF , !P4 ;  /* 0xff800000398a7808 */ /* 0x000fe20006000000 */
[----:B------:R-:W-:Y:S01]  /*e6a0*/  MUFU.TANH R15, R46 ;  /* 0x0000002e000f7308 */ /* 0x000fe20000002400 */
[----:B------:R-:W-:Y:S01]  /*e6b0*/  FSEL R130, R59, -INF , !P0 ;  /* 0xff8000003b827808 */ /* 0x000fe20004000000 */
[C---:B--2---:R-:W-:Y:S01]  /*e6c0*/  FFMA.FTZ R49, R0.reuse, R26, R49 ;  /* 0x0000001a00317223 */ /* 0x044fe20000010031 */
[C---:B------:R-:W-:Y:S01]  /*e6d0*/  ISETP.GE.AND P4, PT, R21.reuse, R102, PT ;  /* 0x000000661500720c */ /* 0x040fe20003f86270 */
[----:B---3--:R-:W-:Y:S01]  /*e6e0*/  FFMA.FTZ R51, R0, R26, R51 ;  /* 0x0000001a00337223 */ /* 0x008fe20000010033 */
[----:B------:R-:W-:-:S02]  /*e6f0*/  ISETP.GE.AND P0, PT, R21, R103, PT ;  /* 0x000000671500720c */ /* 0x000fc40003f06270 */
[----:B------:R-:W-:Y:S01]  /*e700*/  FSEL R132, R35, -INF , !P2 ;  /* 0xff80000023847808 */ /* 0x000fe20005000000 */
[----:B------:R-:W1:Y:S01]  /*e710*/  MUFU.TANH R23, R23 ;  /* 0x0000001700177308 */ /* 0x000e620000002400 */
[----:B------:R-:W-:Y:S02]  /*e720*/  FSEL R136, R136, -INF , !P6 ;  /* 0xff80000088887808 */ /* 0x000fe40007000000 */
[----:B------:R-:W-:Y:S02]  /*e730*/  FSEL R134, R49, -INF , !P5 ;  /* 0xff80000031867808 */ /* 0x000fe40006800000 */
[----:B------:R-:W-:-:S03]  /*e740*/  FSEL R118, R51, -INF , !P3 ;  /* 0xff80000033767808 */ /* 0x000fc60005800000 */
[----:B------:R-:W2:Y:S08]  /*e750*/  MUFU.TANH R45, R45 ;  /* 0x0000002d002d7308 */ /* 0x000eb00000002400 */
[----:B------:R-:W3:Y:S01]  /*e760*/  MUFU.TANH R47, R47 ;  /* 0x0000002f002f7308 */ /* 0x000ee20000002400 */
[----:B-1----:R-:W-:-:S05]  /*e770*/  FFMA.FTZ R23, R0, R25, R23 ;  /* 0x0000001900177223 */ /* 0x002fca0000010017 */
[----:B------:R-:W-:Y:S02]  /*e780*/  FSEL R128, R23, -INF , !P1 ;  /* 0xff80000017807808 */ /* 0x000fe40004800000 */
[----:B------:R1:W-:Y:S08]  /*e790*/  MUFU.TANH R19, R20 ;  /* 0x0000001400137308 */ /* 0x0003f00000002400 */
[----:B------:R-:W4:Y:S08]  /*e7a0*/  MUFU.TANH R13, R40 ;  /* 0x00000028000d7308 */ /* 0x000f300000002400 */
[----:B------:R-:W4:Y:S01]  /*e7b0*/  MUFU.TANH R41, R41 ;  /* 0x0000002900297308 */ /* 0x000f220000002400 */
[----:B-1----:R-:W-:Y:S01]  /*e7c0*/  I2FP.F32.S32 R20, R21 ;  /* 0x0000001500147245 */ /* 0x002fe20000201400 */
[----:B------:R-:W-:-:S04]  /*e7d0*/  VIADD R21, R7, 0x61 ;  /* 0x0000006107157836 */ /* 0x000fc80000000000 */
[CC--:B------:R-:W-:Y:S01]  /*e7e0*/  FFMA.FTZ R108, R0.reuse, R20.reuse, R9 ;  /* 0x00000014006c7223 */ /* 0x0c0fe20000010009 */
[----:B------:R-:W-:Y:S01]  /*e7f0*/  FFMA.FTZ R64, R0, R20, R15 ;  /* 0x0000001400407223 */ /* 0x000fe2000001000f */
[----:B------:R-:W1:Y:S01]  /*e800*/  MUFU.TANH R43, R43 ;  /* 0x0000002b002b7308 */ /* 0x000e620000002400 */
[----:B------:R-:W-:Y:S01]  /*e810*/  VIADD R20, R7, 0x68 ;  /* 0x0000006807147836 */ /* 0x000fe20000000000 */
[-C--:B------:R-:W-:Y:S01]  /*e820*/  ISETP.GE.AND P6, PT, R21, R102.reuse, PT ;  /* 0x000000661500720c */ /* 0x080fe20003fc6270 */
[----:B------:R-:W-:Y:S01]  /*e830*/  VIADD R15, R7, 0x69 ;  /* 0x00000069070f7836 */ /* 0x000fe20000000000 */
[----:B------:R-:W-:Y:S02]  /*e840*/  ISETP.GE.AND P2, PT, R21, R103, PT ;  /* 0x000000671500720c */ /* 0x000fe40003f46270 */
[----:B------:R-:W-:Y:S02]  /*e850*/  I2FP.F32.S32 R21, R21 ;  /* 0x0000001500157245 */ /* 0x000fe40000201400 */
[----:B------:R-:W1:Y:S01]  /*e860*/  MUFU.TANH R17, R17 ;  /* 0x0000001100117308 */ /* 0x000e620000002400 */
[----:B------:R-:W-:-:S02]  /*e870*/  ISETP.GE.AND P5, PT, R20, R102, PT ;  /* 0x000000661400720c */ /* 0x000fc40003fa6270 */
[----:B------:R-:W-:Y:S01]  /*e880*/  ISETP.GE.AND P3, PT, R20, R103, PT ;  /* 0x000000671400720c */ /* 0x000fe20003f66270 */
[CC--:B--2---:R-:W-:Y:S01]  /*e890*/  FFMA.FTZ R45, R0.reuse, R21.reuse, R45 ;  /* 0x00000015002d7223 */ /* 0x0c4fe2000001002d */
[----:B------:R-:W-:Y:S01]  /*e8a0*/  I2FP.F32.S32 R20, R20 ;  /* 0x0000001400147245 */ /* 0x000fe20000201400 */
[----:B---3--:R-:W-:Y:S01]  /*e8b0*/  FFMA.FTZ R47, R0, R21, R47 ;  /* 0x00000015002f7223 */ /* 0x008fe2000001002f */
[----:B------:R-:W-:Y:S01]  /*e8c0*/  FSEL R108, R108, -INF , !P4 ;  /* 0xff8000006c6c7808 */ /* 0x000fe20006000000 */
[----:B------:R-:W2:Y:S01]  /*e8d0*/  MUFU.TANH R3, R36 ;  /* 0x0000002400037308 */ /* 0x000ea20000002400 */
[----:B------:R-:W-:Y:S01]  /*e8e0*/  ISETP.GE.AND P4, PT, R15, R102, PT ;  /* 0x000000660f00720c */ /* 0x000fe20003f86270 */
[----:B------:R-:W-:Y:S01]  /*e8f0*/  VIADD R21, R7, 0x70 ;  /* 0x0000007007157836 */ /* 0x000fe20000000000 */
[----:B------:R-:W-:Y:S01]  /*e900*/  ISETP.GE.AND P1, PT, R15, R103, PT ;  /* 0x000000670f00720c */ /* 0x000fe20003f26270 */
[----:B----4-:R-:W-:Y:S01]  /*e910*/  FFMA.FTZ R13, R0, R20, R13 ;  /* 0x00000014000d7223 */ /* 0x010fe2000001000d */
[----:B------:R-:W-:Y:S01]  /*e920*/  I2FP.F32.S32 R26, R15 ;  /* 0x0000000f001a7245 */ /* 0x000fe20000201400 */
[----:B------:R-:W-:-:S02]  /*e930*/  VIADD R15, R7, 0x78 ;  /* 0x00000078070f7836 */ /* 0x000fc40000000000 */
[C---:B------:R-:W-:Y:S01]  /*e940*/  FFMA.FTZ R19, R0.reuse, R20, R19 ;  /* 0x0000001400137223 */ /* 0x040fe20000010013 */
[----:B------:R-:W-:Y:S01]  /*e950*/  MUFU.TANH R37, R37 ;  /* 0x0000002500257308 */ /* 0x000fe20000002400 */
[----:B------:R-:W-:Y:S02]  /*e960*/  VIADD R20, R7, 0x71 ;  /* 0x0000007107147836 */ /* 0x000fe40000000000 */
[CC--:B------:R-:W-:Y:S01]  /*e970*/  FFMA.FTZ R41, R0.reuse, R26.reuse, R41 ;  /* 0x0000001a00297223 */ /* 0x0c0fe20000010029 */
[----:B-1----:R-:W-:Y:S01]  /*e980*/  FFMA.FTZ R43, R0, R26, R43 ;  /* 0x0000001a002b7223 */ /* 0x002fe2000001002b */
[----:B------:R-:W-:Y:S02]  /*e990*/  FSEL R106, R45, -INF , !P6 ;  /* 0xff8000002d6a7808 */ /* 0x000fe40007000000 */
[----:B------:R-:W-:Y:S01]  /*e9a0*/  I2FP.F32.S32 R26, R15 ;  /* 0x0000000f001a7245 */ /* 0x000fe20000201400 */
[----:B------:R-:W1:Y:S01]  /*e9b0*/  MUFU.TANH R9, R38 ;  /* 0x0000002600097308 */ /* 0x000e620000002400 */
[----:B------:R-:W-:-:S02]  /*e9c0*/  ISETP.GE.AND P6, PT, R21, R102, PT ;  /* 0x000000661500720c */ /* 0x000fc40003fc6270 */
[----:B------:R-:W-:Y:S01]  /*e9d0*/  FSEL R64, R64, -INF , !P0 ;  /* 0xff80000040407808 */ /* 0x000fe20004000000 */
[----:B------:R-:W-:Y:S01]  /*e9e0*/  FFMA.FTZ R17, R0, R26, R17 ;  /* 0x0000001a00117223 */ /* 0x000fe20000010011 */
[----:B------:R-:W-:Y:S02]  /*e9f0*/  FSEL R48, R47, -INF , !P2 ;  /* 0xff8000002f307808 */ /* 0x000fe40005000000 */
[----:B------:R-:W-:Y:S01]  /*ea00*/  FSEL R104, R13, -INF , !P5 ;  /* 0xff8000000d687808 */ /* 0x000fe20006800000 */
[----:B------:R-:W3:Y:S01]  /*ea10*/  MUFU.TANH R39, R39 ;  /* 0x0000002700277308 */ /* 0x000ee20000002400 */
[-C--:B------:R-:W-:Y:S02]  /*ea20*/  ISETP.GE.AND P0, PT, R21, R103.reuse, PT ;  /* 0x000000671500720c */ /* 0x080fe40003f06270 */
[C---:B------:R-:W-:Y:S02]  /*ea30*/  ISETP.GE.AND P2, PT, R20.reuse, R102, PT ;  /* 0x000000661400720c */ /* 0x040fe40003f46270 */
[----:B------:R-:W-:-:S02]  /*ea40*/  ISETP.GE.AND P5, PT, R20, R103, PT ;  /* 0x000000671400720c */ /* 0x000fc40003fa6270 */
[----:B------:R-:W-:Y:S01]  /*ea50*/  I2FP.F32.S32 R21, R21 ;  /* 0x0000001500157245 */ /* 0x000fe20000201400 */
[----:B------:R-:W4:Y:S01]  /*ea60*/  MUFU.TANH R11, R11 ;  /* 0x0000000b000b7308 */ /* 0x000f220000002400 */
[----:B------:R-:W-:Y:S02]  /*ea70*/  I2FP.F32.S32 R20, R20 ;  /* 0x0000001400147245 */ /* 0x000fe40000201400 */
[----:B------:R-:W-:Y:S01]  /*ea80*/  P2R R23, PR, RZ, 0x40 ;  /* 0x00000040ff177803 */ /* 0x000fe20000000000 */
[CC--:B--2---:R-:W-:Y:S01]  /*ea90*/  FFMA.FTZ R3, R0.reuse, R21.reuse, R3 ;  /* 0x0000001500037223 */ /* 0x0c4fe20000010003 */
[----:B------:R-:W-:Y:S01]  /*eaa0*/  ISETP.GE.AND P6, PT, R15, R102, PT ;  /* 0x000000660f00720c */ /* 0x000fe20003fc6270 */
[C---:B-1----:R-:W-:Y:S01]  /*eab0*/  FFMA.FTZ R9, R0.reuse, R21, R9 ;  /* 0x0000001500097223 */ /* 0x042fe20000010009 */
[----:B------:R-:W-:Y:S01]  /*eac0*/  FSEL R66, R41, -INF , !P4 ;  /* 0xff80000029427808 */ /* 0x000fe20006000000 */
[----:B------:R1:W2:Y:S01]  /*ead0*/  MUFU.TANH R13, R14 ;  /* 0x0000000e000d7308 */ /* 0x0002a20000002400 */
[CC--:B------:R-:W-:Y:S01]  /*eae0*/  FFMA.FTZ R37, R0.reuse, R20.reuse, R37 ;  /* 0x0000001400257223 */ /* 0x0c0fe20000010025 */
[----:B------:R-:W-:Y:S01]  /*eaf0*/  ISETP.NE.AND P4, PT, R23, RZ, PT ;  /* 0x000000ff1700720c */ /* 0x000fe20003f85270 */
[----:B---3--:R-:W-:Y:S01]  /*eb00*/  FFMA.FTZ R20, R0, R20, R39 ;  /* 0x0000001400147223 */ /* 0x008fe20000010027 */
[----:B------:R-:W-:-:S02]  /*eb10*/  FSEL R38, R17, -INF , !P6 ;  /* 0xff80000011267808 */ /* 0x000fc40007000000 */
[----:B------:R-:W-:Y:S02]  /*eb20*/  ISETP.GT.AND P6, PT, R188, R175, PT ;  /* 0x000000afbc00720c */ /* 0x000fe40003fc4270 */
[----:B------:R-:W3:Y:S01]  /*eb30*/  MUFU.TANH R109, R109 ;  /* 0x0000006d006d7308 */ /* 0x000ee20000002400 */
[----:B------:R-:W-:Y:S01]  /*eb40*/  FSEL R44, R43, -INF , !P1 ;  /* 0xff8000002b2c7808 */ /* 0x000fe20004800000 */
[----:B----4-:R-:W-:Y:S01]  /*eb50*/  FFMA.FTZ R11, R0, R26, R11 ;  /* 0x0000001a000b7223 */ /* 0x010fe2000001000b */
[----:B------:R-:W-:Y:S02]  /*eb60*/  FSEL R40, R3, -INF , !P4 ;  /* 0xff80000003287808 */ /* 0x000fe40006000000 */
[----:B------:R-:W-:Y:S02]  /*eb70*/  FSEL R28, R9, -INF , !P0 ;  /* 0xff800000091c7808 */ /* 0x000fe40004000000 */
[----:B------:R-:W-:Y:S01]  /*eb80*/  FSEL R39, R37, -INF , !P2 ;  /* 0xff80000025277808 */ /* 0x000fe20005000000 */
[----:B------:R-:W4:Y:S01]  /*eb90*/  MUFU.TANH R111, R111 ;  /* 0x0000006f006f7308 */ /* 0x000f220000002400 */
[C---:B-1----:R-:W-:Y:S01]  /*eba0*/  VIADD R14, R7.reuse, 0x79 ;  /* 0x00000079070e7836 */ /* 0x042fe20000000000 */
[----:B------:R-:W-:Y:S01]  /*ebb0*/  BAR.SYNC.DEFER_BLOCKING 0x0 ;  /* 0x0000000000007b1d */ /* 0x000fe20000010000 */
        /* <DEDUP_REMOVED lines=8> */
[----:B------:R-:W-:Y:S01]  /*ec40*/  FSEL R46, R19, -INF , !P3 ;  /* 0xff800000132e7808 */ /* 0x000fe20005800000 */
[C---:B--2---:R-:W-:Y:S01]  /*ec50*/  FFMA.FTZ R13, R0.reuse, R7, R13 ;  /* 0x00000007000d7223 */ /* 0x044fe2000001000d */
[CC--:B---3--:R-:W-:Y:S01]  /*ec60*/  FFMA.FTZ R36, R0.reuse, R14.reuse, R109 ;  /* 0x0000000e00247223 */ /* 0x0c8fe2000001006d */
[----:B----4-:R-:W-:Y:S01]  /*ec70*/  FFMA.FTZ R20, R0, R14, R111 ;  /* 0x0000000e00147223 */ /* 0x010fe2000001006f */
[----:B------:R-:W-:-:S02]  /*ec80*/  ISETP.GE.AND P3, PT, R15, R103, PT ;  /* 0x000000670f00720c */ /* 0x000fc40003f66270 */
        /* <DEDUP_REMOVED lines=29> */
[C---:B------:R-:W-:Y:S01]  /*ee60*/  IMAD R78, R3.reuse, R78, R11 ;  /* 0x0000004e034e7224 */ /* 0x040fe200078e020b */
[----:B------:R-:W-:Y:S01]  /*ee70*/  LOP3.LUT R11, RZ, R7, RZ, 0x33, !PT ;  /* 0x00000007ff0b7212 */ /* 0x000fe200078e33ff */
        /* <DEDUP_REMOVED lines=24> */
[----:B------:R-:W-:Y:S01]  /*f000*/  SHF.R.S32.HI R76, RZ, 0x1f, R78 ;  /* 0x0000001fff4c7819 */ /* 0x000fe2000001144e */
[----:B--2---:R-:W-:-:S04]  /*f010*/  IMAD.IADD R2, R2, 0x1, -R3 ;  /* 0x0000000102027824 */ /* 0x004fc800078e0a03 */
[-C--:B------:R-:W-:Y:S02]  /*f020*/  IMAD R3, R76, R9.reuse, RZ ;  /* 0x000000094c037224 */ /* 0x080fe400078e02ff */
[----:B------:R-:W-:Y:S01]  /*f030*/  IMAD.WIDE.U32 R76, R78, R9, RZ ;  /* 0x000000094e4c7225 */ /* 0x000fe200078e00ff */
[----:B------:R-:W-:-:S03]  /*f040*/  SHF.R.S32.HI R7, RZ, 0x1f, R2 ;  /* 0x0000001fff077819 */ /* 0x000fc60000011402 */
[----:B------:R-:W-:Y:S01]  /*f050*/  IMAD R3, R78, UR9, R3 ;  /* 0x000000094e037c24 */ /* 0x000fe2000f8e0203 */
[----:B------:R-:W-:Y:S02]  /*f060*/  ULDC.64 UR8, c[0x0][0x230] ;  /* 0x00008c0000087ab9 */ /* 0x000fe40000000a00 */
[----:B------:R-:W-:Y:S02]  /*f070*/  IMAD R7, R7, UR8, RZ ;  /* 0x0000000807077c24 */ /* 0x000fe4000f8e02ff */
[----:B------:R-:W-:Y:S02]  /*f080*/  IADD3 R77, R77, R3, RZ ;  /* 0x000000034d4d7210 */ /* 0x000fe40007ffe0ff */
[C---:B------:R-:W-:Y:S02]  /*f090*/  IMAD R7, R2.reuse, UR9, R7 ;  /* 0x0000000902077c24 */ /* 0x040fe4000f8e0207 */
[----:B------:R-:W-:-:S04]  /*f0a0*/  IMAD.WIDE.U32 R76, R2, UR8, R76 ;  /* 0x00000008024c7c25 */ /* 0x000fc8000f8e004c */
[----:B------:R-:W-:Y:S01]  /*f0b0*/  IMAD.IADD R11, R77, 0x1, R7 ;  /* 0x000000014d0b7824 */ /* 0x000fe200078e0207 */
[----:B------:R-:W-:Y:S06]  /*f0c0*/  BRA `(.L_x_7919) ;  /* 0x0000000000107947 */ /* 0x000fec0003800000 */
.L_x_7918:
[----:B------:R-:W1:Y:S02]  /*f0d0*/  LDC R9, c[0x0][0x248] ;  /* 0x00009200ff097b82 */ /* 0x000e640000000800 */
[----:B-1----:R-:W-:-:S05]  /*f0e0*/  IMAD.SHL.U32 R76, R9, 0x80, RZ ;  /* 0x00000080094c7824 */ /* 0x002fca00078e00ff */
[----:B------:R-:W-:-:S04]  /*f0f0*/  IADD3 R76, -R76, RZ, RZ ;  /* 0x000000ff4c4c7210 */ /* 0x000fc80007ffe1ff */
[----:B------:R-:W-:-:S07]  /*f100*/  SHF.R.S32.HI R11, RZ, 0x1f, R76 ;  /* 0x0000001fff0b7819 */ /* 0x000fce000001144c */
.L_x_7919:
        /* <DEDUP_REMOVED lines=27> */
[----:B---3--:R-:W-:Y:S01]  /*f2c0*/  @!P0 LEA.HI.X R82, R9, R127, R82, 0x5, P2 ;  /* 0x0000007f09528211 */ /* 0x008fe200010f2c52 */
[----:B------:R-:W3:Y:S01]  /*f2d0*/  @!P0 LDC R2, c[0x0][0x24c] ;  /* 0x00009300ff028b82 */ /* 0x000ee20000000800 */
[----:B------:R-:W-:Y:S01]  /*f2e0*/  @!P0 LEA R84, P2, R78, UR12, 0x1 ;  /* 0x0000000c4e548c11 */ /* 0x000fe2000f8408ff */
[----:B------:R-:W-:Y:S01]  /*f2f0*/  @!PT LDS RZ, [RZ] ;  /* 0x00000000fffff984 */ /* 0x000fe20000000800 */
[----:B------:R-:W-:Y:S01]  /*f300*/  @!PT LDS RZ, [RZ] ;  /* 0x00000000fffff984 */ /* 0x000fe20000000800 */
[----:B------:R-:W-:Y:S01]  /*f310*/  @!PT LDS RZ, [RZ] ;  /* 0x00000000fffff984 */ /* 0x000fe20000000800 */
[----:B------:R1:W-:Y:S02]  /*f320*/  @!P0 LDGSTS.E.BYPASS.LTC128B.128 [R187+0x2800], desc[UR6][R88.64] ;  /* 0x0280000058bb8fae */ /* 0x0003e4000b901d46 */
[----:B------:R-:W-:Y:S01]  /*f330*/  @!P0 IMAD.X R13, R11, 0x1, R82, P3 ;  /* 0x000000010b0d8824 */ /* 0x000fe200018e0652 */
[C---:B------:R-:W-:Y:S01]  /*f340*/  @!P0 LEA R82, P1, R80.reuse, UR12, 0x1 ;  /* 0x0000000c50528c11 */ /* 0x040fe2000f8208ff */
[----:B------:R1:W-:Y:S03]  /*f350*/  @P0 STS.128 [R187+0x3000], RZ ;  /* 0x003000ffbb000388 */ /* 0x0003e60000000c00 */
[----:B------:R-:W-:Y:S01]  /*f360*/  @!P0 LEA.HI.X R83, R80, UR13, R15, 0x1, P1 ;  /* 0x0000000d50538c11 */ /* 0x000fe200088f0c0f */
[----:B------:R-:W-:Y:S01]  /*f370*/  @!P0 IMAD.MOV.U32 R80, RZ, RZ, R124 ;  /* 0x000000ffff508224 */ /* 0x000fe200078e007c */
[----:B------:R-:W-:-:S02]  /*f380*/  @!P0 LEA.HI.X R85, R78, UR13, R13, 0x1, P2 ;  /* 0x0000000d4e558c11 */ /* 0x000fc400090f0c0d */
[C---:B------:R-:W-:Y:S01]  /*f390*/  @!P0 LEA R13, P3, R9.reuse, R124, 0x6 ;  /* 0x0000007c090d8211 */ /* 0x040fe200078630ff */
[C---:B------:R-:W-:Y:S02]  /*f3a0*/  @!P0 IMAD.WIDE.U32 R80, R9.reuse, 0x60, R80 ;  /* 0x0000006009508825 */ /* 0x040fe400078e0050 */
[----:B------:R-:W-:Y:S01]  /*f3b0*/  @!PT LDS RZ, [RZ] ;  /* 0x00000000fffff984 */ /* 0x000fe20000000800 */
[----:B------:R-:W-:Y:S01]  /*f3c0*/  @!PT LDS RZ, [RZ] ;  /* 0x00000000fffff984 */ /* 0x000fe20000000800 */
[----:B------:R-:W-:Y:S01]  /*f3d0*/  @!PT LDS RZ, [RZ] ;  /* 0x00000000fffff984 */ /* 0x000fe20000000800 */
[----:B------:R1:W-:Y:S01]  /*f3e0*/  @!P0 LDGSTS.E.BYPASS.LTC128B.128 [R187+0x3000], desc[UR6][R84.64] ;  /* 0x0300000054bb8fae */ /* 0x0003e2000b901d46 */
[C---:B------:R-:W-:Y:S01]  /*f3f0*/  @!P0 IADD3 R13, P4, R76.reuse, R13, RZ ;  /* 0x0000000d4c0d8210 */ /* 0x040fe20007f9e0ff */
[----:B-----5:R-:W-:Y:S01]  /*f400*/  @!P0 IMAD.MOV.U32 R86, RZ, RZ, R124 ;  /* 0x000000ffff568224 */ /* 0x020fe200078e007c */
[----:B------:R-:W-:Y:S01]  /*f410*/  @!P0 IADD3 R15, P1, R76, R80, RZ ;  /* 0x000000504c0f8210 */ /* 0x000fe20007f3e0ff */
[----:B------:R-:W-:Y:S01]  /*f420*/  @!P0 IMAD.MOV.U32 R87, RZ, RZ, R127 ;  /* 0x000000ffff578224 */ /* 0x000fe200078e007f */
[----:B----4-:R-:W-:Y:S01]  /*f430*/  @!P0 LEA.HI.X R80, R9, R127, R7, 0x6, P3 ;  /* 0x0000007f09508211 */ /* 0x010fe200018f3407 */
[----:B--2---:R-:W-:Y:S01]  /*f440*/  @!P0 IMAD R78, R3, 0x50, RZ ;  /* 0x00000050034e8824 */ /* 0x004fe200078e02ff */
[----:B------:R2:W-:Y:S01]  /*f450*/  @P0 STS.128 [R187+0x3800], RZ ;  /* 0x003800ffbb000388 */ /* 0x0005e20000000c00 */
[----:B------:R-:W-:-:S03]  /*f460*/  @!P0 IMAD.WIDE.U32 R86, R9, 0x50, R86 ;  /* 0x0000005009568825 */ /* 0x000fc600078e0056 */
[----:B------:R-:W-:Y:S01]  /*f470*/  @!PT LDS RZ, [RZ] ;  /* 0x00000000fffff984 */ /* 0x000fe20000000800 */
[----:B------:R-:W-:Y:S01]  /*f480*/  @!PT LDS RZ, [RZ] ;  /* 0x00000000fffff984 */ /* 0x000fe20000000800 */
[----:B------:R-:W-:Y:S01]  /*f490*/  @!PT LDS RZ, [RZ] ;  /* 0x00000000fffff984 */ /* 0x000fe20000000800 */
[----:B------:R2:W-:Y:S01]  /*f4a0*/  @!P0 LDGSTS.E.BYPASS.LTC128B.128 [R187+0x3800], desc[UR6][R82.64] ;  /* 0x0380000052bb8fae */ /* 0x0005e2000b901d46 */
[----:B---3--:R-:W-:Y:S01]  /*f4b0*/  @!P0 IMAD R2, R2, 0x60, RZ ;  /* 0x0000006002028824 */ /* 0x008fe200078e02ff */
[----:B------:R-:W-:Y:S01]  /*f4c0*/  @!P0 IADD3 R3, P2, R76, R86, RZ ;  /* 0x000000564c038210 */ /* 0x000fe20007f5e0ff */
[----:B------:R-:W-:Y:S01]  /*f4d0*/  @!P0 IMAD.X R80, R11, 0x1, R80, P4 ;  /* 0x000000010b508824 */ /* 0x000fe200020e0650 */
[----:B------:R-:W-:Y:S01]  /*f4e0*/  @!P0 LEA R86, P3, R13, UR12, 0x1 ;  /* 0x0000000c0d568c11 */ /* 0x000fe2000f8608ff */
[----:B------:R2:W-:Y:S01]  /*f4f0*/  @P0 STS.128 [R187+0x4000], RZ ;  /* 0x004000ffbb000388 */ /* 0x0005e20000000c00 */
[----:B------:R-:W-:Y:S02]  /*f500*/  @!P0 IADD3.X R78, R11, R87, R78, P2, !PT ;  /* 0x000000570b4e8210 */ /* 0x000fe400017fe44e */
[----:B------:R-:W-:Y:S02]  /*f510*/  @!P0 LEA R90, P2, R3, UR12, 0x1 ;  /* 0x0000000c035a8c11 */ /* 0x000fe4000f8408ff */
[----:B------:R-:W-:-:S02]  /*f520*/  @!P0 IADD3.X R2, R11, R2, R81, P1, !PT ;  /* 0x000000020b028210 */ /* 0x000fc40000ffe451 */
[----:B-1----:R-:W-:Y:S02]  /*f530*/  @!P0 LEA R88, P1, R15, UR12, 0x1 ;  /* 0x0000000c0f588c11 */ /* 0x002fe4000f8208ff */
        /* <DEDUP_REMOVED lines=31> */
.L_x_7921:
[----:B------:R-:W-:Y:S05]  /*f730*/  BSYNC B0 ;  /* 0x0000000000007941 */ /* 0x000fea0003800000 */
.L_x_7920:
[----:B------:R-:W0:Y:S01]  /*f740*/  LDGDEPBAR ;  /* 0x00000000000079af */ /* 0x000e220000000000 */
[----:B------:R-:W-:-:S04]  /*f750*/  LEA R186, P0, R76, R186, 0x1 ;  /* 0x000000ba4cba7211 */ /* 0x000fc800078008ff */
[----:B------:R-:W-:-:S09]  /*f760*/  LEA.HI.X R183, R76, R183, R11, 0x1, P0 ;  /* 0x000000b74cb77211 */ /* 0x000fd200000f0c0b */
.L_x_7917:
        /* <DEDUP_REMOVED lines=64> */
[----:B------:R-:W3:Y:S03]  /*fb70*/  SHFL.BFLY PT, R2, R9, 0x2, 0x1f ;  /* 0x0c401f0009027f89 */ /* 0x000ee600000e0000 */
[-C--:B------:R-:W-:Y:S01]  /*fb80*/  IADD3 R165, R5, R168.reuse, RZ ;  /* 0x000000a805a57210 */ /* 0x080fe20007ffe0ff */
[----:B------:R-:W4:Y:S01]  /*fb90*/  SHFL.BFLY PT, R7, R76, 0x2, 0x1f ;  /* 0x0c401f004c077f89 */ /* 0x000f2200000e0000 */
[----:B------:R-:W-:-:S02]  /*fba0*/  IADD3 R166, R4, R168, RZ ;  /* 0x000000a804a67210 */ /* 0x000fc40007ffe0ff */
[----:B------:R-:W-:Y:S01]  /*fbb0*/  IADD3 R164, R4, R165, RZ ;  /* 0x000000a504a47210 */ /* 0x000fe20007ffe0ff */
[----:B------:R-:W-:Y:S04]  /*fbc0*/  LDSM.16.MT88.4 R92, [R168+0x6000] ;  /* 0x00600000a85c783b */ /* 0x000fe80000004200 */
[----:B--2---:R-:W-:Y:S01]  /*fbd0*/  LDSM.16.MT88.4 R84, [R166+0x6000] ;  /* 0x00600000a654783b */ /* 0x004fe20000004200 */
[----:B---3--:R-:W-:Y:S02]  /*fbe0*/  FMNMX.FTZ R2, R9, R2, !PT ;  /* 0x0000000209027209 */ /* 0x008fe40007810000 */
[----:B----4-:R-:W-:-:S03]  /*fbf0*/  FMNMX.FTZ R7, R76, R7, !PT ;  /* 0x000000074c077209 */ /* 0x010fc60007810000 */
[----:B------:R-:W2:Y:S04]  /*fc00*/  SHFL.BFLY PT, R3, R2, 0x1, 0x1f ;  /* 0x0c201f0002037f89 */ /* 0x000ea800000e0000 */
[----:B-1----:R-:W-:Y:S01]  /*fc10*/  LDSM.16.MT88.4 R76, [R165+0x6000] ;  /* 0x00600000a54c783b */ /* 0x002fe20000004200 */
        /* <DEDUP_REMOVED lines=18> */
[----:B------:R-:W1:Y:S01]  /*fd40*/  LDSM.16.MT88.4 R4, [R164+0x6000] ;  /* 0x00600000a404783b */ /* 0x000e620000004200 */
[----:B------:R-:W2:Y:S01]  /*fd50*/  MUFU.EX2 R58, R58 ;  /* 0x0000003a003a7308 */ /* 0x000ea20000000800 */
        /* <DEDUP_REMOVED lines=10> */
[----:B------:R-:W-:Y:S01]  /*fe00*/  FFMA.FTZ R63, R190, UR8, -R45 ;  /* 0x00000008be3f7c23 */ /* 0x000fe2000801082d */
[--C-:B------:R-:W-:Y:S01]  /*fe10*/  FFMA.FTZ R51, R62, UR8, -R23.reuse ;  /* 0x000000083e337c23 */ /* 0x100fe20008010817 */
[--C-:B------:R-:W-:Y:S01]  /*fe20*/  FFMA.FTZ R60, R14, UR8, -R23.reuse ;  /* 0x000000080e3c7c23 */ /* 0x100fe20008010817 */
[--C-:B------:R-:W-:Y:S01]  /*fe30*/  FFMA.FTZ R62, R34, UR8, -R23.reuse ;  /* 0x00000008223e7c23 */ /* 0x100fe20008010817 */
[--C-:B------:R-:W-:Y:S01]  /*fe40*/  FFMA.FTZ R47, R12, UR8, -R23.reuse ;  /* 0x000000080c2f7c23 */ /* 0x100fe20008010817 */
[----:B------:R-:W3:Y:S01]  /*fe50*/  MUFU.EX2 R43, R43 ;  /* 0x0000002b002b7308 */ /* 0x000ee20000000800 */
[----:B------:R-:W4:Y:S01]  /*fe60*/  LDSM.16.MT88.4 R12, [R168+0x6800] ;  /* 0x00680000a80c783b */ /* 0x000f220000004200 */
[----:B--2---:R-:W-:Y:S01]  /*fe70*/  F2FP.BF16.F32.PACK_AB R68, R49, R58 ;  /* 0x0000003a3144723e */ /* 0x004fe200000010ff */
        /* <DEDUP_REMOVED lines=9> */
[----:B------:R-:W5:Y:S01]  /*ff10*/  LDSM.16.MT88.4 R16, [R165+0x6800] ;  /* 0x00680000a510783b */ /* 0x000f620000004200 */
[--C-:B------:R-:W-:Y:S01]  /*ff20*/  FFMA.FTZ R30, R30, UR8, -R23.reuse ;  /* 0x000000081e1e7c23 */ /* 0x100fe20008010817 */
[--C-:B------:R-:W-:Y:S01]  /*ff30*/  FFMA.FTZ R112, R112, UR8, -R23.reuse ;  /* 0x0000000870707c23 */ /* 0x100fe20008010817 */
[--C-:B------:R-:W-:Y:S01]  /*ff40*/  FFMA.FTZ R55, R196, UR8, -R23.reuse ;  /* 0x00000008c4377c23 */ /* 0x100fe20008010817 */
[----:B------:R-:W1:Y:S01]  /*ff50*/  MUFU.EX2 R51, R51 ;  /* 0x0000003300337308 */ /* 0x000e620000000800 */
        /* <DEDUP_REMOVED lines=16> */
[----:B-1----:R-:W-:Y:S01]  /*10060*/  F2FP.BF16.F32.PACK_AB R69, R51, R60 ;  /* 0x0000003c3345723e */ /* 0x002fe200000010ff */
        /* <DEDUP_REMOVED lines=12> */
[----:B------:R-:W-:Y:S01]  /*10130*/  FADD.FTZ R49, R58, R49 ;  /* 0x000000313a317221 */ /* 0x000fe20000010000 */
[----:B------:R-:W-:Y:S01]  /*10140*/  FADD.FTZ R51, R60, R51 ;  /* 0x000000333c337221 */ /* 0x000fe20000010000 */
[----:B------:R-:W1:Y:S01]  /*10150*/  MUFU.EX2 R31, R31 ;  /* 0x0000001f001f7308 */ /* 0x000e620000000800 */
[C---:B---3--:R-:W-:Y:S01]  /*10160*/  F2FP.BF16.F32.PACK_AB R71, R47.reuse, R62 ;  /* 0x0000003e2f47723e */ /* 0x048fe200000010ff */
[----:B------:R-:W-:Y:S01]  /*10170*/  FADD.FTZ R56, R56, R49 ;  /* 0x0000003138387221 */ /* 0x000fe20000010000 */
[----:B------:R-:W-:Y:S01]  /*10180*/  FADD.FTZ R62, R62, R51 ;  /* 0x000000333e3e7221 */ /* 0x000fe20000010000 */
[--C-:B------:R-:W-:Y:S01]  /*10190*/  FFMA.FTZ R38, R38, UR8, -R45.reuse ;  /* 0x0000000826267c23 */ /* 0x100fe2000801082d */
[----:B------:R-:W-:Y:S01]  /*101a0*/  FFMA.FTZ R193, R36, UR8, -R45 ;  /* 0x0000000824c17c23 */ /* 0x000fe2000801082d */
[--C-:B------:R-:W-:Y:S01]  /*101b0*/  FFMA.FTZ R28, R28, UR8, -R23.reuse ;  /* 0x000000081c1c7c23 */ /* 0x100fe20008010817 */
[----:B------:R-:W-:Y:S01]  /*101c0*/  FADD.FTZ R47, R47, R62 ;  /* 0x0000003e2f2f7221 */ /* 0x000fe20000010000 */
[----:B------:R-:W-:Y:S01]  /*101d0*/  HMMA.16816.F32.BF16 R96, R68, R92, RZ ;  /* 0x0000005c4460723c */ /* 0x000fe200000418ff */
[----:B------:R-:W-:Y:S01]  /*101e0*/  MUFU.EX2 R27, R27 ;  /* 0x0000001b001b7308 */ /* 0x000fe20000000800 */
[--C-:B------:R-:W-:Y:S01]  /*101f0*/  FFMA.FTZ R21, R21, UR8, -R23.reuse ;  /* 0x0000000815157c23 */ /* 0x100fe20008010817 */
[--C-:B------:R-:W-:Y:S01]  /*10200*/  FFMA.FTZ R194, R20, UR8, -R23.reuse ;  /* 0x0000000814c27c23 */ /* 0x100fe20008010817 */
[----:B------:R-:W-:-:S02]  /*10210*/  FFMA.FTZ R26, R26, UR8, -R23 ;  /* 0x000000081a1a7c23 */ /* 0x000fc40008010817 */
        /* <DEDUP_REMOVED lines=12> */
[----:B-1----:R-:W-:-:S02]  /*102e0*/  F2FP.BF16.F32.PACK_AB R4, R31, R50 ;  /* 0x000000321f04723e */ /* 0x002fc400000010ff */
[----:B---3--:R-:W-:Y:S01]  /*102f0*/  F2FP.BF16.F32.PACK_AB R5, R29, R34 ;  /* 0x000000221d05723e */ /* 0x008fe200000010ff */
        /* <DEDUP_REMOVED lines=21> */
[----:B------:R-:W-:Y:S08]  /*10450*/  MUFU.EX2 R37, R37 ;  /* 0x0000002500257308 */ /* 0x000ff00000000800 */
[----:B------:R-:W2:Y:S01]  /*10460*/  MUFU.EX2 R30, R30 ;  /* 0x0000001e001e7308 */ /* 0x000ea20000000800 */
[C---:B---3--:R-:W-:Y:S07]  /*10470*/  HMMA.16816.F32.BF16 R72, R4.reuse, R12, R72 ;  /* 0x0000000c0448723c */ /* 0x048fee0000041848 */
[----:B------:R-:W-:Y:S01]  /*10480*/  MUFU.EX2 R114, R114 ;  /* 0x0000007200727308 */ /* 0x000fe20000000800 */
[----:B------:R-:W-:Y:S01]  /*10490*/  HMMA.16816.F32.BF16 R68, R4, R14, R68 ;  /* 0x0000000e0444723c */ /* 0x000fe20000041844 */
[----:B------:R-:W3:Y:S06]  /*104a0*/  LDSM.16.MT88.4 R12, [R165+0x7000] ;  /* 0x00700000a50c783b */ /* 0x000eec0000004200 */
[----:B-1----:R-:W-:Y:S01]  /*104b0*/  F2FP.BF16.F32.PACK_AB R4, R35, R54 ;  /* 0x000000362304723e */ /* 0x002fe200000010ff */
[----:B------:R-:W1:Y:S01]  /*104c0*/  MUFU.EX2 R57, R57 ;  /* 0x0000003900397308 */ /* 0x000e620000000800 */
[----:B----4-:R-:W-:-:S02]  /*104d0*/  F2FP.BF16.F32.PACK_AB R5, R41, R42 ;  /* 0x0000002a2905723e */ /* 0x010fc400000010ff */
[----:B------:R-:W-:Y:S02]  /*104e0*/  F2FP.BF16.F32.PACK_AB R6, R32, R33 ;  /* 0x000000212006723e */ /* 0x000fe400000010ff */
[----:B--2---:R-:W-:-:S03]  /*104f0*/  F2FP.BF16.F32.PACK_AB R7, R30, R37 ;  /* 0x000000251e07723e */ /* 0x004fc600000010ff */
[----:B------:R-:W-:Y:S04]  /*10500*/  MUFU.EX2 R110, R110 ;  /* 0x0000006e006e7308 */ /* 0x000fe80000000800 */
[C---:B------:R-:W-:Y:S04]  /*10510*/  HMMA.16816.F32.BF16 R96, R4.reuse, R8, R96 ;  /* 0x000000080460723c */ /* 0x040fe80000041860 */
[----:B------:R-:W-:Y:S02]  /*10520*/  MUFU.EX2 R53, R53 ;  /* 0x0000003500357308 */ /* 0x000fe40000000800 */
[C---:B------:R-:W-:Y:S01]  /*10530*/  HMMA.16816.F32.BF16 R92, R4.reuse, R10, R92 ;  /* 0x0000000a045c723c */ /* 0x040fe2000004185c */
[----:B------:R-:W2:Y:S05]  /*10540*/  LDSM.16.MT88.4 R8, [R164+0x7000] ;  /* 0x00700000a408783b */ /* 0x000eaa0000004200 */
[C---:B-----5:R-:W-:Y:S01]  /*10550*/  HMMA.16816.F32.BF16 R88, R4.reuse, R16, R88 ;  /* 0x000000100458723c */ /* 0x060fe20000041858 */
[----:B------:R-:W-:Y:S05]  /*10560*/  MUFU.EX2 R112, R112 ;  /* 0x0000007000707308 */ /* 0x000fea0000000800 */
[C---:B------:R-:W-:Y:S01]  /*10570*/  HMMA.16816.F32.BF16 R84, R4.reuse, R18, R84 ;  /* 0x000000120454723c */ /* 0x040fe20000041854 */
[----:B------:R-:W4:Y:S02]  /*10580*/  LDSM.16.MT88.4 R16, [R168+0x7800] ;  /* 0x00780000a810783b */ /* 0x000f240000004200 */
[----:B------:R-:W5:Y:S03]  /*10590*/  MUFU.EX2 R55, R55 ;  /* 0x0000003700377308 */ /* 0x000f660000000800 */
[C---:B---3--:R-:W-:Y:S05]  /*105a0*/  HMMA.16816.F32.BF16 R80, R4.reuse, R12, R80 ;  /* 0x0000000c0450723c */ /* 0x048fea0000041850 */
[----:B------:R-:W-:Y:S01]  /*105b0*/  MUFU.EX2 R116, R116 ;  /* 0x0000007400747308 */ /* 0x000fe20000000800 */
[C---:B------:R-:W-:Y:S01]  /*105c0*/  HMMA.16816.F32.BF16 R76, R4.reuse, R14, R76 ;  /* 0x0000000e044c723c */ /* 0x040fe2000004184c */
[----:B------:R-:W3:Y:S06]  /*105d0*/  LDSM.16.MT88.4 R12, [R166+0x7800] ;  /* 0x00780000a60c783b */ /* 0x000eec0000004200 */
[----:B------:R-:W5:Y:S08]  /*105e0*/  MUFU.EX2 R59, R59 ;  /* 0x0000003b003b7308 */ /* 0x000f700000000800 */
[----:B------:R-:W-:Y:S01]  /*105f0*/  MUFU.EX2 R126, R126 ;  /* 0x0000007e007e7308 */ /* 0x000fe20000000800 */
[C---:B--2---:R-:W-:Y:S06]  /*10600*/  HMMA.16816.F32.BF16 R72, R4.reuse, R8, R72 ;  /* 0x000000080448723c */ /* 0x044fec0000041848 */
[----:B------:R-:W-:Y:S01]  /*10610*/  HMMA.16816.F32.BF16 R68, R4, R10, R68 ;  /* 0x0000000a0444723c */ /* 0x000fe20000041844 */
[----:B------:R-:W2:Y:S01]  /*10620*/  LDSM.16.MT88.4 R8, [R165+0x7800] ;  /* 0x00780000a508783b */ /* 0x000ea20000004200 */
[----:B------:R-:W2:Y:S05]  /*10630*/  MUFU.EX2 R63, R63 ;  /* 0x0000003f003f7308 */ /* 0x000eaa0000000800 */
[----:B-1----:R-:W-:-:S02]  /*10640*/  F2FP.BF16.F32.PACK_AB R4, R57, R114 ;  /* 0x000000723904723e */ /* 0x002fc400000010ff */
[----:B-----5:R-:W-:Y:S01]  /*10650*/  F2FP.BF16.F32.PACK_AB R5, R55, R112 ;  /* 0x000000703705723e */ /* 0x020fe200000010ff */
[----:B------:R-:W-:Y:S01]  /*10660*/  MUFU.EX2 R124, R124 ;  /* 0x0000007c007c7308 */ /* 0x000fe20000000800 */
[----:B------:R-:W-:Y:S02]  /*10670*/  F2FP.BF16.F32.PACK_AB R6, R53, R110 ;  /* 0x0000006e3506723e */ /* 0x000fe400000010ff */
[----:B------:R-:W-:-:S05]  /*10680*/  F2FP.BF16.F32.PACK_AB R7, R59, R116 ;  /* 0x000000743b07723e */ /* 0x000fca00000010ff */
[----:B------:R-:W-:Y:S02]  /*10690*/  MUFU.EX2 R61, R61 ;  /* 0x0000003d003d7308 */ /* 0x000fe40000000800 */
[C---:B----4-:R-:W-:Y:S06]  /*106a0*/  HMMA.16816.F32.BF16 R96, R4.reuse, R16, R96 ;  /* 0x000000100460723c */ /* 0x050fec0000041860 */
[C---:B------:R-:W-:Y:S01]  /*106b0*/  HMMA.16816.F32.BF16 R92, R4.reuse, R18, R92 ;  /* 0x00000012045c723c */ /* 0x040fe2000004185c */
[----:B------:R-:W1:Y:S01]  /*106c0*/  LDSM.16.MT88.4 R16, [R164+0x7800] ;  /* 0x00780000a410783b */ /* 0x000e620000004200 */
[----:B------:R-:W-:Y:S04]  /*106d0*/  MUFU.EX2 R67, R67 ;  /* 0x0000004300437308 */ /* 0x000fe80000000800 */
[C---:B---3--:R-:W-:Y:S04]  /*106e0*/  HMMA.16816.F32.BF16 R88, R4.reuse, R12, R88 ;  /* 0x0000000c0458723c */ /* 0x048fe80000041858 */
[----:B------:R-:W3:Y:S02]  /*106f0*/  MUFU.EX2 R144, R144 ;  /* 0x0000009000907308 */ /* 0x000ee40000000800 */
[C---:B------:R-:W-:Y:S01]  /*10700*/  HMMA.16816.F32.BF16 R84, R4.reuse, R14, R84 ;  /* 0x0000000e0454723c */ /* 0x040fe20000041854 */
[----:B------:R-:W4:Y:S05]  /*10710*/  LDSM.16.MT88.4 R12, [R168+0x8000] ;  /* 0x00800000a80c783b */ /* 0x000f2a0000004200 */
[----:B------:R-:W-:Y:S01]  /*10720*/  MUFU.EX2 R142, R142 ;  /* 0x0000008e008e7308 */ /* 0x000fe20000000800 */
[C---:B--2---:R-:W-:Y:S06]  /*10730*/  HMMA.16816.F32.BF16 R80, R4.reuse, R8, R80 ;  /* 0x000000080450723c */ /* 0x044fec0000041850 */
[C---:B------:R-:W-:Y:S01]  /*10740*/  HMMA.16816.F32.BF16 R76, R4.reuse, R10, R76 ;  /* 0x0000000a044c723c */ /* 0x040fe2000004184c */
[----:B------:R-:W2:Y:S01]  /*10750*/  MUFU.EX2 R65, R65 ;  /* 0x0000004100417308 */ /* 0x000ea20000000800 */
[----:B------:R-:W5:Y:S07]  /*10760*/  LDSM.16.MT88.4 R8, [R166+0x8000] ;  /* 0x00800000a608783b */ /* 0x000f6e0000004200 */
        /* <DEDUP_REMOVED lines=10> */
[----:B--2---:R-:W-:-:S07]  /*10810*/  F2FP.BF16.F32.PACK_AB R7, R65, R142 ;  /* 0x0000008e4107723e */ /* 0x004fce00000010ff */
[C---:B----4-:R-:W-:Y:S01]  /*10820*/  HMMA.16816.F32.BF16 R96, R4.reuse, R12, R96 ;  /* 0x0000000c0460723c */ /* 0x050fe20000041860 */
[----:B------:R-:W-:Y:S05]  /*10830*/  MUFU.EX2 R130, R132 ;  /* 0x0000008400827308 */ /* 0x000fea0000000800 */
[C---:B------:R-:W-:Y:S01]  /*10840*/  HMMA.16816.F32.BF16 R92, R4.reuse, R14, R92 ;  /* 0x0000000e045c723c */ /* 0x040fe2000004185c */
[----:B------:R-:W2:Y:S02]  /*10850*/  LDSM.16.MT88.4 R12, [R164+0x8000] ;  /* 0x00800000a40c783b */ /* 0x000ea40000004200 */
[----:B------:R-:W3:Y:S03]  /*10860*/  MUFU.EX2 R111, R111 ;  /* 0x0000006f006f7308 */ /* 0x000ee60000000800 */
[C---:B-----5:R-:W-:Y:S05]  /*10870*/  HMMA.16816.F32.BF16 R88, R4.reuse, R8, R88 ;  /* 0x000000080458723c */ /* 0x060fea0000041858 */
[----:B------:R-:W-:Y:S01]  /*10880*/  MUFU.EX2 R128, R128 ;  /* 0x0000008000807308 */ /* 0x000fe20000000800 */
[C---:B------:R-:W-:Y:S01]  /*10890*/  HMMA.16816.F32.BF16 R84, R4.reuse, R10, R84 ;  /* 0x0000000a0454723c */ /* 0x040fe20000041854 */
[----:B------:R-:W4:Y:S05]  /*108a0*/  LDSM.16.MT88.4 R8, [R168+0x8800] ;  /* 0x00880000a808783b */ /* 0x000f2a0000004200 */
        /* <DEDUP_REMOVED lines=10> */
[----:B------:R-:W2:Y:S01]  /*10950*/  MUFU.EX2 R66, R66 ;  /* 0x0000004200427308 */ /* 0x000ea20000000800 */
        /* <DEDUP_REMOVED lines=10> */
[C---:B-----5:R-:W-:Y:S05]  /*10a00*/  HMMA.16816.F32.BF16 R88, R4.reuse, R16, R88 ;  /* 0x000000100458723c */ /* 0x060fea0000041858 */
[----:B------:R-:W4:Y:S01]  /*10a10*/  MUFU.EX2 R44, R44 ;  /* 0x0000002c002c7308 */ /* 0x000f220000000800 */
[C---:B------:R-:W-:Y:S01]  /*10a20*/  HMMA.16816.F32.BF16 R84, R4.reuse, R18, R84 ;  /* 0x000000120454723c */ /* 0x040fe20000041854 */
[----:B------:R-:W-:Y:S05]  /*10a30*/  LDSM.16.MT88.4 R16, [R165+0x9000] ;  /* 0x00900000a510783b */ /* 0x000fea0000004200 */
        /* <DEDUP_REMOVED lines=11> */
[----:B------:R-:W-:Y:S01]  /*10af0*/  FADD.FTZ R5, R43, R56 ;  /* 0x000000382b057221 */ /* 0x000fe20000010000 */
[----:B------:R-:W-:Y:S01]  /*10b00*/  F2FP.BF16.F32.PACK_AB R4, R106, R115 ;  /* 0x000000736a04723e */ /* 0x000fe200000010ff */
[----:B------:R-:W-:Y:S01]  /*10b10*/  FFMA.FTZ R43, R40, UR8, -R45 ;  /* 0x00000008282b7c23 */ /* 0x000fe2000801082d */
[----:B------:R-:W-:Y:S01]  /*10b20*/  F2FP.BF16.F32.PACK_AB R6, R66, R113 ;  /* 0x000000714206723e */ /* 0x000fe200000010ff */
[----:B------:R-:W-:Y:S01]  /*10b30*/  FADD.FTZ R50, R50, R5 ;  /* 0x0000000532327221 */ /* 0x000fe20000010000 */
[----:B-1----:R-:W-:Y:S01]  /*10b40*/  F2FP.BF16.F32.PACK_AB R5, R48, R119 ;  /* 0x000000773005723e */ /* 0x002fe200000010ff */
[----:B------:R-:W-:Y:S01]  /*10b50*/  FFMA.FTZ R40, R39, UR8, -R45 ;  /* 0x0000000827287c23 */ /* 0x000fe2000801082d */
[----:B----4-:R-:W-:Y:S01]  /*10b60*/  F2FP.BF16.F32.PACK_AB R7, R44, R117 ;  /* 0x000000752c07723e */ /* 0x010fe200000010ff */
[----:B------:R-:W-:Y:S01]  /*10b70*/  FADD.FTZ R50, R31, R50 ;  /* 0x000000321f327221 */ /* 0x000fe20000010000 */
[----:B------:R-:W-:Y:S03]  /*10b80*/  MUFU.EX2 R39, R43 ;  /* 0x0000002b00277308 */ /* 0x000fe60000000800 */
[----:B------:R-:W-:-:S02]  /*10b90*/  FADD.FTZ R27, R27, R50 ;  /* 0x000000321b1b7221 */ /* 0x000fc40000010000 */
[C---:B--2---:R-:W-:Y:S02]  /*10ba0*/  HMMA.16816.F32.BF16 R96, R4.reuse, R12, R96 ;  /* 0x0000000c0460723c */ /* 0x044fe40000041860 */
[----:B------:R-:W-:Y:S01]  /*10bb0*/  FADD.FTZ R27, R24, R27 ;  /* 0x0000001b181b7221 */ /* 0x000fe20000010000 */
[----:B------:R-:W1:Y:S03]  /*10bc0*/  MUFU.EX2 R36, R40 ;  /* 0x0000002800247308 */ /* 0x000e660000000800 */
[----:B------:R-:W-:Y:S01]  /*10bd0*/  HMMA.16816.F32.BF16 R92, R4, R14, R92 ;  /* 0x0000000e045c723c */ /* 0x000fe2000004185c */
[----:B------:R-:W2:Y:S01]  /*10be0*/  LDSM.16.MT88.4 R12, [R164+0x9000] ;  /* 0x00900000a40c783b */ /* 0x000ea20000004200 */
[----:B------:R-:W-:-:S03]  /*10bf0*/  FADD.FTZ R54, R54, R27 ;  /* 0x0000001b36367221 */ /* 0x000fc60000010000 */
[----:B------:R-:W4:Y:S01]  /*10c00*/  MUFU.EX2 R31, R26 ;  /* 0x0000001a001f7308 */ /* 0x000f220000000800 */
[----:B------:R-:W-:Y:S01]  /*10c10*/  FADD.FTZ R54, R35, R54 ;  /* 0x0000003623367221 */ /* 0x000fe20000010000 */
[----:B------:R-:W-:Y:S03]  /*10c20*/  HMMA.16816.F32.BF16 R80, R4, R16, R80 ;  /* 0x000000100450723c */ /* 0x000fe60000041850 */
[----:B------:R-:W-:-:S03]  /*10c30*/  FADD.FTZ R33, R33, R54 ;  /* 0x0000003621217221 */ /* 0x000fc60000010000 */
[C---:B------:R-:W-:Y:S01]  /*10c40*/  HMMA.16816.F32.BF16 R76, R4.reuse, R18, R76 ;  /* 0x00000012044c723c */ /* 0x040fe2000004184c */
[----:B------:R-:W-:Y:S01]  /*10c50*/  FADD.FTZ R33, R32, R33 ;  /* 0x0000002120217221 */ /* 0x000fe20000010000 */
[----:B------:R-:W-:Y:S03]  /*10c60*/  LDSM.16.MT88.4 R16, [R166+0x9800] ;  /* 0x00980000a610783b */ /* 0x000fe60000004200 */
[----:B------:R-:W-:Y:S01]  /*10c70*/  FADD.FTZ R114, R114, R33 ;  /* 0x0000002172727221 */ /* 0x000fe20000010000 */
[----:B---3--:R-:W-:Y:S03]  /*10c80*/  HMMA.16816.F32.BF16 R88, R4, R8, R88 ;  /* 0x000000080458723c */ /* 0x008fe60000041858 */
[----:B------:R-:W-:-:S03]  /*10c90*/  FADD.FTZ R57, R57, R114 ;  /* 0x0000007239397221 */ /* 0x000fc60000010000 */
[----:B------:R-:W-:Y:S01]  /*10ca0*/  HMMA.16816.F32.BF16 R84, R4, R10, R84 ;  /* 0x0000000a0454723c */ /* 0x000fe20000041854 */
[----:B------:R-:W3:Y:S01]  /*10cb0*/  LDSM.16.MT88.4 R8, [R168+0x9800] ;  /* 0x00980000a808783b */ /* 0x000ee20000004200 */
[----:B------:R-:W-:-:S04]  /*10cc0*/  FADD.FTZ R110, R110, R57 ;  /* 0x000000396e6e7221 */ /* 0x000fc80000010000 */
        /* <DEDUP_REMOVED lines=12> */
[----:B----4-:R-:W-:Y:S01]  /*10d90*/  F2FP.BF16.F32.PACK_AB R5, R31, R28 ;  /* 0x0000001c1f05723e */ /* 0x010fe200000010ff */
[----:B------:R-:W1:Y:S01]  /*10da0*/  LDSM.16.MT88.4 R12, [R165+0x9800] ;  /* 0x00980000a50c783b */ /* 0x000e620000004200 */
[----:B------:R-:W-:Y:S01]  /*10db0*/  F2FP.BF16.F32.PACK_AB R6, R193, R38 ;  /* 0x00000026c106723e */ /* 0x000fe200000010ff */
[----:B------:R-:W-:Y:S01]  /*10dc0*/  FADD.FTZ R37, R30, R37 ;  /* 0x000000251e257221 */ /* 0x000fe20000010000 */
[----:B------:R-:W-:Y:S01]  /*10dd0*/  F2FP.BF16.F32.PACK_AB R7, R194, R21 ;  /* 0x00000015c207723e */ /* 0x000fe200000010ff */
        /* <DEDUP_REMOVED lines=9> */
[----:B------:R-:W-:Y:S01]  /*10e70*/  FADD.FTZ R116, R59, R116 ;  /* 0x000000743b747221 */ /* 0x000fe20000010000 */
[----:B------:R-:W2:Y:S01]  /*10e80*/  LDSM.16.MT88.4 R8, [R164+0x9800] ;  /* 0x00980000a408783b */ /* 0x000ea20000004200 */
[----:B------:R-:W-:-:S02]  /*10e90*/  FADD.FTZ R106, R106, R115 ;  /* 0x000000736a6a7221 */ /* 0x000fc40000010000 */
        /* <DEDUP_REMOVED lines=14> */
[----:B------:R-:W-:-:S02]  /*10f80*/  FADD.FTZ R193, R193, R38 ;  /* 0x00000026c1c17221 */ /* 0x000fc40000010000 */
        /* <DEDUP_REMOVED lines=13> */
[----:B------:R-:W-:Y:S05]  /*11060*/  @!P6 BRA `(.L_x_7922) ;  /* 0x0000004c00a8e947 */ /* 0x000fea0003800000 */
        /* <DEDUP_REMOVED lines=67> */
.L_x_7923:
[----:B------:R-:W1:Y:S02]  /*114a0*/  LDC R9, c[0x0][0x250] ;  /* 0x00009400ff097b82 */ /* 0x000e640000000800 */
[----:B-1----:R-:W-:-:S05]  /*114b0*/  IMAD.SHL.U32 R8, R9, 0x80, RZ ;  /* 0x0000008009087824 */ /* 0x002fca00078e00ff */
[----:B------:R-:W-:-:S04]  /*114c0*/  IADD3 R8, -R8, RZ, RZ ;  /* 0x000000ff08087210 */ /* 0x000fc80007ffe1ff */
[----:B------:R-:W-:-:S07]  /*114d0*/  SHF.R.S32.HI R11, RZ, 0x1f, R8 ;  /* 0x0000001fff0b7819 */ /* 0x000fce0000011408 */
.L_x_7924:
[----:B------:R-:W-:Y:S01]  /*114e0*/  ULDC UR4, c[0x0][0x2d0] ;  /* 0x0000b40000047ab9 */ /* 0x000fe20000000800 */
[----:B------:R-:W-:Y:S02]  /*114f0*/  LEA R152, P3, R8, R152, 0x1 ;  /* 0x0000009808987211 */ /* 0x000fe400078608ff */
        /* <DEDUP_REMOVED lines=50> */
[----:B-1----:R-:W-:-:S02]  /*11820*/  @!P0 IMAD R6, R6, 0x50, RZ ;  /* 0x0000005006068824 */ /* 0x002fc400078e02ff */
[C---:B------:R-:W-:Y:S01]  /*11830*/  @!P0 IMAD.WIDE.U32 R16, R9.reuse, 0x70, R16 ;  /* 0x0000007009108825 */ /* 0x040fe200078e0010 */
[----:B---3--:R-:W-:Y:S01]  /*11840*/  @!P0 LEA.HI.X R122, R9, R123, R7, 0x6, P1 ;  /* 0x0000007b097a8211 */ /* 0x008fe200008f3407 */
[----:B------:R-:W-:Y:S01]  /*11850*/  @!PT LDS RZ, [RZ] ;  /* 0x00000000fffff984 */ /* 0x000fe20000000800 */
[----:B------:R-:W-:Y:S01]  /*11860*/  @!PT LDS RZ, [RZ] ;  /* 0x00000000fffff984 */ /* 0x000fe20000000800 */
[----:B------:R-:W-:Y:S01]  /*11870*/  @!PT LDS RZ, [RZ] ;  /* 0x00000000fffff984 */ /* 0x000fe20000000800 */
[----:B------:R-:W-:Y:S01]  /*11880*/  @!P0 LDGSTS.E.BYPASS.LTC128B.128 [R187+0x7800], desc[UR6][R14.64] ;  /* 0x078000000ebb8fae */ /* 0x000fe2000b901d46 */
[C---:B------:R-:W-:Y:S02]  /*11890*/  @!P0 IADD3 R13, P1, R8.reuse, R13, RZ ;  /* 0x0000000d080d8210 */ /* 0x040fe40007f3e0ff */
[C---:B------:R-:W-:Y:S01]  /*118a0*/  @!P0 IADD3 R7, P3, R8.reuse, R20, RZ ;  /* 0x0000001408078210 */ /* 0x040fe20007f7e0ff */
[----:B-----5:R-:W-:Y:S01]  /*118b0*/  @!P0 IMAD R5, R5, 0x60, RZ ;  /* 0x0000006005058824 */ /* 0x020fe200078e02ff */
[C---:B------:R-:W-:Y:S01]  /*118c0*/  @!P0 IADD3 R9, P2, R8.reuse, R18, RZ ;  /* 0x0000001208098210 */ /* 0x040fe20007f5e0ff */
[----:B------:R-:W-:Y:S01]  /*118d0*/  @!P0 IMAD.X R122, R11, 0x1, R122, P1 ;  /* 0x000000010b7a8824 */ /* 0x000fe200008e067a */
[----:B------:R-:W-:Y:S01]  /*118e0*/  @!P0 LEA R12, P4, R13, UR10, 0x1 ;  /* 0x0000000a0d0c8c11 */ /* 0x000fe2000f8808ff */
[----:B------:R-:W-:Y:S01]  /*118f0*/  @P0 STS.128 [R187+0x8000], RZ ;  /* 0x008000ffbb000388 */ /* 0x000fe20000000c00 */
[----:B------:R-:W-:-:S02]  /*11900*/  @!P0 IADD3 R8, P1, R8, R16, RZ ;  /* 0x0000001008088210 */ /* 0x000fc40007f3e0ff */
[----:B------:R-:W-:Y:S01]  /*11910*/  @!P0 IADD3.X R6, R11, R21, R6, P3, !PT ;  /* 0x000000150b068210 */ /* 0x000fe20001ffe406 */
[----:B--2---:R-:W-:Y:S01]  /*11920*/  @!P0 IMAD R4, R4, 0x70, RZ ;  /* 0x0000007004048824 */ /* 0x004fe200078e02ff */
[----:B------:R-:W-:Y:S02]  /*11930*/  @!P0 LEA R20, P3, R7, UR10, 0x1 ;  /* 0x0000000a07148c11 */ /* 0x000fe4000f8608ff */
        /* <DEDUP_REMOVED lines=8> */
[----:B------:R-:W-:-:S02]  /*119c0*/  @!P0 LEA R10, P1, R8, UR10, 0x1 ;  /* 0x0000000a080a8c11 */ /* 0x000fc4000f8208ff */
[----:B------:R-:W-:Y:S01]  /*119d0*/  @!P0 LEA.HI.X R21, R7, UR11, R6, 0x1, P3 ;  /* 0x0000000b07158c11 */ /* 0x000fe200098f0c06 */
[----:B------:R-:W-:Y:S01]  /*119e0*/  @P0 STS.128 [R187+0x8800], RZ ;  /* 0x008800ffbb000388 */ /* 0x000fe20000000c00 */
[----:B------:R-:W-:Y:S02]  /*119f0*/  @!P0 LEA.HI.X R17, R9, UR11, R18, 0x1, P2 ;  /* 0x0000000b09118c11 */ /* 0x000fe400090f0c12 */
        /* <DEDUP_REMOVED lines=88> */
[----:B------:R-:W1:Y:S05]  /*11f80*/  LDSM.16.M88.4 R116, [R156] ;  /* 0x000000009c74783b */ /* 0x000e6a0000000200 */
[C---:B----4-:R-:W-:Y:S06]  /*11f90*/  HMMA.16816.F32.BF16 R16, R104.reuse, R112, R16 ;  /* 0x000000706810723c */ /* 0x050fec0000041810 */
[C---:B------:R-:W-:Y:S01]  /*11fa0*/  HMMA.16816.F32.BF16 R12, R104.reuse, R114, R12 ;  /* 0x00000072680c723c */ /* 0x040fe2000004180c */
[----:B------:R-:W3:Y:S05]  /*11fb0*/  LDSM.16.M88.4 R112, [R156+0x800] ;  /* 0x000800009c70783b */ /* 0x000eea0000000200 */
[C---:B--2---:R-:W-:Y:S06]  /*11fc0*/  HMMA.16816.F32.BF16 R8, R104.reuse, R108, R8 ;  /* 0x0000006c6808723c */ /* 0x044fec0000041808 */
[----:B------:R-:W-:Y:S01]  /*11fd0*/  HMMA.16816.F32.BF16 R4, R104, R110, R4 ;  /* 0x0000006e6804723c */ /* 0x000fe20000041804 */
[----:B------:R-:W2:Y:S04]  /*11fe0*/  LDSM.16.M88.4 R108, [R156+0x1000] ;  /* 0x001000009c6c783b */ /* 0x000ea80000000200 */
[----:B------:R-:W4:Y:S01]  /*11ff0*/  LDSM.16.M88.4 R104, [R156+0x1800] ;  /* 0x001800009c68783b */ /* 0x000f220000000200 */
[C---:B-1----:R-:W-:Y:S06]  /*12000*/  HMMA.16816.F32.BF16 R64, R120.reuse, R116, R64 ;  /* 0x000000747840723c */ /* 0x042fec0000041840 */
[C---:B------:R-:W-:Y:S06]  /*12010*/  HMMA.16816.F32.BF16 R60, R120.reuse, R118, R60 ;  /* 0x00000076783c723c */ /* 0x040fec000004183c */
[C---:B---3--:R-:W-:Y:S06]  /*12020*/  HMMA.16816.F32.BF16 R56, R120.reuse, R112, R56 ;  /* 0x000000707838723c */ /* 0x048fec0000041838 */
[C---:B------:R-:W-:Y:S01]  /*12030*/  HMMA.16816.F32.BF16 R52, R120.reuse, R114, R52 ;  /* 0x000000727834723c */ /* 0x040fe20000041834 */
[----:B------:R-:W1:Y:S05]  /*12040*/  LDSM.16.M88.4 R112, [R156+0x2000] ;  /* 0x002000009c70783b */ /* 0x000e6a0000000200 */
[----:B------:R-:W-:Y:S01]  /*12050*/  FMUL.FTZ R64, R64, UR15 ;  /* 0x0000000f40407c20 */ /* 0x000fe20008410000 */
[----:B--2---:R-:W-:Y:S01]  /*12060*/  HMMA.16816.F32.BF16 R48, R120, R108, R48 ;  /* 0x0000006c7830723c */ /* 0x004fe20000041830 */
[----:B------:R-:W-:-:S04]  /*12070*/  FMUL.FTZ R125, R66, UR15 ;  /* 0x0000000f427d7c20 */ /* 0x000fc80008410000 */
[----:B------:R-:W-:Y:S01]  /*12080*/  FMUL.FTZ R61, R61, UR15 ;  /* 0x0000000f3d3d7c20 */ /* 0x000fe20008410000 */
[C---:B----4-:R-:W-:Y:S01]  /*12090*/  HMMA.16816.F32.BF16 R40, R120.reuse, R104, R40 ;  /* 0x000000687828723c */ /* 0x050fe20000041828 */
        /* <DEDUP_REMOVED lines=8> */
[C---:B------:R-:W-:Y:S01]  /*12120*/  HMMA.16816.F32.BF16 R44, R120.reuse, R110, R44 ;  /* 0x0000006e782c723c */ /* 0x040fe2000004182c */
[----:B------:R-:W3:Y:S01]  /*12130*/  MUFU.TANH R109, R109 ;  /* 0x0000006d006d7308 */ /* 0x000ee20000002400 */
[----:B------:R-:W-:Y:S01]  /*12140*/  FMUL.FTZ R52, R52, UR15 ;  /* 0x0000000f34347c20 */ /* 0x000fe20008410000 */
[----:B------:R-:W-:Y:S01]  /*12150*/  FMUL.FTZ R55, R55, UR15 ;  /* 0x0000000f37377c20 */ /* 0x000fe20008410000 */
[----:B------:R-:W-:Y:S01]  /*12160*/  FMUL.FTZ R62, R62, UR15 ;  /* 0x0000000f3e3e7c20 */ /* 0x000fe20008410000 */
[----:B------:R-:W-:Y:S01]  /*12170*/  FMUL.FTZ R54, R54, UR15 ;  /* 0x0000000f36367c20 */ /* 0x000fe20008410000 */
[----:B------:R-:W-:Y:S01]  /*12180*/  HMMA.16816.F32.BF16 R36, R120, R106, R36 ;  /* 0x0000006a7824723c */ /* 0x000fe20000041824 */
[----:B--2---:R-:W2:Y:S02]  /*12190*/  LDSM.16.M88.4 R64, [R156+0x2800] ;  /* 0x002800009c40783b */ /* 0x004ea40000000200 */
[----:B------:R4:W-:Y:S01]  /*121a0*/  MUFU.TANH R131, R52 ;  /* 0x0000003400837308 */ /* 0x0009e20000002400 */
[----:B------:R-:W-:Y:S01]  /*121b0*/  FMUL.FTZ R129, R48, UR15 ;  /* 0x0000000f30817c20 */ /* 0x000fe20008410000 */
[----:B------:R-:W-:-:S04]  /*121c0*/  FMUL.FTZ R135, R51, UR15 ;  /* 0x0000000f33877c20 */ /* 0x000fc80008410000 */
[----:B------:R-:W-:Y:S01]  /*121d0*/  FMUL.FTZ R42, R42, UR15 ;  /* 0x0000000f2a2a7c20 */ /* 0x000fe20008410000 */
[----:B------:R-:W-:Y:S01]  /*121e0*/  FMUL.FTZ R41, R41, UR15 ;  /* 0x0000000f29297c20 */ /* 0x000fe20008410000 */
[----:B------:R-:W-:Y:S01]  /*121f0*/  FMUL.FTZ R40, R40, UR15 ;  /* 0x0000000f28287c20 */ /* 0x000fe20008410000 */
[----:B------:R-:W5:Y:S01]  /*12200*/  MUFU.TANH R107, R104 ;  /* 0x00000068006b7308 */ /* 0x000f620000002400 */
[C---:B-1----:R-:W-:Y:S05]  /*12210*/  HMMA.16816.F32.BF16 R28, R120.reuse, R114, R28 ;  /* 0x00000072781c723c */ /* 0x042fea000004181c */
[----:B------:R-:W-:Y:S01]  /*12220*/  FMUL.FTZ R46, R46, UR15 ;  /* 0x0000000f2e2e7c20 */ /* 0x000fe20008410000 */
[----:B------:R-:W-:Y:S01]  /*12230*/  HMMA.16816.F32.BF16 R32, R120, R112, R32 ;  /* 0x000000707820723c */ /* 0x000fe20000041820 */
[----:B------:R-:W-:Y:S01]  /*12240*/  FMUL.FTZ R115, R59, UR15 ;  /* 0x0000000f3b737c20 */ /* 0x000fe20008410000 */
[----:B----4-:R-:W-:Y:S01]  /*12250*/  FMUL.FTZ R52, R50, UR15 ;  /* 0x0000000f32347c20 */ /* 0x010fe20008410000 */
[----:B------:R-:W1:Y:S01]  /*12260*/  LDSM.16.M88.4 R56, [R156+0x3000] ;  /* 0x003000009c38783b */ /* 0x000e620000000200 */
[----:B------:R-:W4:Y:S01]  /*12270*/  MUFU.TANH R61, R61 ;  /* 0x0000003d003d7308 */ /* 0x000f220000002400 */
[----:B------:R-:W-:Y:S01]  /*12280*/  FMUL.FTZ R36, R36, UR15 ;  /* 0x0000000f24247c20 */ /* 0x000fe20008410000 */
[----:B------:R-:W-:Y:S01]  /*12290*/  FMUL.FTZ R44, R44, UR15 ;  /* 0x0000000f2c2c7c20 */ /* 0x000fe20008410000 */
[----:B------:R-:W-:-:S05]  /*122a0*/  FMUL.FTZ R47, R47, UR15 ;  /* 0x0000000f2f2f7c20 */ /* 0x000fca0008410000 */
[----:B------:R-:W4:Y:S08]  /*122b0*/  MUFU.TANH R63, R63 ;  /* 0x0000003f003f7308 */ /* 0x000f300000002400 */
[----:B------:R-:W-:Y:S01]  /*122c0*/  MUFU.TANH R117, R117 ;  /* 0x0000007500757308 */ /* 0x000fe20000002400 */
[----:B--2---:R-:W-:Y:S03]  /*122d0*/  HMMA.16816.F32.BF16 R24, R120, R64, R24 ;  /* 0x000000407818723c */ /* 0x004fe60000041818 */
[----:B------:R-:W-:Y:S01]  /*122e0*/  FMUL.FTZ R143, R33, UR15 ;  /* 0x0000000f218f7c20 */ /* 0x000fe20008410000 */
[----:B------:R-:W-:-:S03]  /*122f0*/  FMUL.FTZ R145, R32, UR15 ;  /* 0x0000000f20917c20 */ /* 0x000fc60008410000 */
[----:B------:R2:W-:Y:S01]  /*12300*/  MUFU.TANH R33, R36 ;  /* 0x0000002400217308 */ /* 0x0005e20000002400 */
[----:B------:R-:W-:Y:S01]  /*12310*/  HMMA.16816.F32.BF16 R20, R120, R66, R20 ;  /* 0x000000427814723c */ /* 0x000fe20000041814 */
[----:B------:R-:W-:Y:S01]  /*12320*/  FMUL.FTZ R65, R53, UR15 ;  /* 0x0000000f35417c20 */ /* 0x000fe20008410000 */
[----:B------:R-:W-:Y:S02]  /*12330*/  FMUL.FTZ R53, R49, UR15 ;  /* 0x0000000f31357c20 */ /* 0x000fe40008410000 */
[----:B------:R-:W3:Y:S01]  /*12340*/  LDSM.16.M88.4 R48, [R156+0x3800] ;  /* 0x003800009c30783b */ /* 0x000ee20000000200 */
[----:B------:R-:W-:-:S04]  /*12350*/  DEPBAR.LE SB0, 0x0 ;  /* 0x000080000000791a */ /* 0x000fc80000000000 */
[----:B------:R5:W-:Y:S01]  /*12360*/  MUFU.TANH R67, R52 ;  /* 0x0000003400437308 */ /* 0x000be20000002400 */
[C---:B-1----:R-:W-:Y:S07]  /*12370*/  HMMA.16816.F32.BF16 R16, R120.reuse, R56, R16 ;  /* 0x000000387810723c */ /* 0x042fee0000041810 */
[----:B------:R-:W-:Y:S01]  /*12380*/  MUFU.TANH R115, R115 ;  /* 0x0000007300737308 */ /* 0x000fe20000002400 */
[----:B------:R-:W-:Y:S01]  /*12390*/  HMMA.16816.F32.BF16 R12, R120, R58, R12 ;  /* 0x0000003a780c723c */ /* 0x000fe2000004180c */
[----:B------:R-:W-:-:S05]  /*123a0*/  FMUL.FTZ R57, R45, UR15 ;  /* 0x0000000f2d397c20 */ /* 0x000fca0008410000 */
[----:B--2---:R-:W-:Y:S01]  /*123b0*/  FMUL.FTZ R36, R20, UR15 ;  /* 0x0000000f14247c20 */ /* 0x004fe20008410000 */
[----:B------:R1:W-:Y:S01]  /*123c0*/  MUFU.TANH R59, R42 ;  /* 0x0000002a003b7308 */ /* 0x0003e20000002400 */
[----:B-----5:R-:W-:Y:S01]  /*123d0*/  FMUL.FTZ R52, R38, UR15 ;  /* 0x0000000f26347c20 */ /* 0x020fe20008410000 */
[----:B------:R-:W-:Y:S01]  /*123e0*/  FMUL.FTZ R38, R26, UR15 ;  /* 0x0000000f1a267c20 */ /* 0x000fe20008410000 */
[----:B------:R-:W-:-:S05]  /*123f0*/  FMUL.FTZ R32, R23, UR15 ;  /* 0x0000000f17207c20 */ /* 0x000fca0008410000 */
[----:B------:R2:W-:Y:S08]  /*12400*/  MUFU.TANH R45, R41 ;  /* 0x00000029002d7308 */ /* 0x0005f00000002400 */
[----:B------:R5:W-:Y:S01]  /*12410*/  MUFU.TANH R137, R40 ;  /* 0x0000002800897308 */ /* 0x000be20000002400 */
[----:B-1----:R-:W-:Y:S01]  /*12420*/  FMUL.FTZ R42, R24, UR15 ;  /* 0x0000000f182a7c20 */ /* 0x002fe20008410000 */
[----:B------:R-:W-:Y:S01]  /*12430*/  IMAD.SHL.U32 R24, R188, 0x80, RZ ;  /* 0x00000080bc187824 */ /* 0x000fe200078e00ff */
[----:B---3--:R-:W-:Y:S01]  /*12440*/  HMMA.16816.F32.BF16 R8, R120, R48, R8 ;  /* 0x000000307808723c */ /* 0x008fe20000041808 */
[----:B------:R-:W-:Y:S01]  /*12450*/  FMUL.FTZ R26, R12, UR15 ;  /* 0x0000000f0c1a7c20 */ /* 0x000fe20008410000 */
[----:B------:R-:W-:-:S02]  /*12460*/  FMUL.FTZ R23, R14, UR15 ;  /* 0x0000000f0e177c20 */ /* 0x000fc40008410000 */
[----:B------:R-:W-:Y:S01]  /*12470*/  LOP3.LUT R56, R24, 0x18, R191, 0xfe, !PT ;  /* 0x0000001818387812 */ /* 0x000fe200078efebf */
[----:B------:R1:W3:Y:S01]  /*12480*/  MUFU.TANH R111, R60 ;  /* 0x0000003c006f7308 */ /* 0x0002e20000002400 */
[----:B--2---:R-:W-:Y:S01]  /*12490*/  FMUL.FTZ R41, R28, UR15 ;  /* 0x0000000f1c297c20 */ /* 0x004fe20008410000 */
[----:B------:R-:W-:Y:S01]  /*124a0*/  FMUL.FTZ R28, R18, UR15 ;  /* 0x0000000f121c7c20 */ /* 0x000fe20008410000 */
[----:B------:R-:W-:Y:S01]  /*124b0*/  LOP3.LUT R18, R24, R191, RZ, 0xfc, !PT ;  /* 0x000000bf18127212 */ /* 0x000fe200078efcff */
[----:B------:R-:W-:Y:S01]  /*124c0*/  FMUL.FTZ R49, R43, UR15 ;  /* 0x0000000f2b317c20 */ /* 0x000fe20008410000 */
[----:B------:R-:W-:Y:S01]  /*124d0*/  FMUL.FTZ R43, R35, UR15 ;  /* 0x0000000f232b7c20 */ /* 0x000fe20008410000 */
[----:B------:R-:W-:Y:S01]  /*124e0*/  FMUL.FTZ R35, R21, UR15 ;  /* 0x0000000f15237c20 */ /* 0x000fe20008410000 */
[----:B------:R-:W-:Y:S01]  /*124f0*/  FMUL.FTZ R48, R29, UR15 ;  /* 0x0000000f1d307c20 */ /* 0x000fe20008410000 */
[----:B------:R-:W-:Y:S02]  /*12500*/  VIADD R12, R18, 0x1 ;  /* 0x00000001120c7836 */ /* 0x000fe40000000000 */
[----:B-----5:R-:W-:Y:S01]  /*12510*/  FMUL.FTZ R40, R25, UR15 ;  /* 0x0000000f19287c20 */ /* 0x020fe20008410000 */
[----:B------:R-:W-:Y:S01]  /*12520*/  FMUL.FTZ R25, R13, UR15 ;  /* 0x0000000f0d197c20 */ /* 0x000fe20008410000 */
[----:B------:R-:W-:Y:S01]  /*12530*/  MUFU.TANH R65, R65 ;  /* 0x0000004100417308 */ /* 0x000fe20000002400 */
[----:B------:R-:W-:Y:S01]  /*12540*/  HMMA.16816.F32.BF16 R4, R120, R50, R4 ;  /* 0x000000327804723c */ /* 0x000fe20000041804 */
[-C--:B------:R-:W-:Y:S01]  /*12550*/  ISETP.GE.AND P2, PT, R12, R102.reuse, PT ;  /* 0x000000660c00720c */ /* 0x080fe20003f46270 */
[----:B------:R-:W-:Y:S01]  /*12560*/  VIADD R126, R18, 0x21 ;  /* 0x00000021127e7836 */ /* 0x000fe20000000000 */
[----:B------:R-:W-:Y:S01]  /*12570*/  ISETP.GE.AND P1, PT, R12, R103, PT ;  /* 0x000000670c00720c */ /* 0x000fe20003f26270 */
[----:B------:R-:W-:Y:S01]  /*12580*/  VIADD R114, R18, 0x29 ;  /* 0x0000002912727836 */ /* 0x000fe20000000000 */
[----:B------:R-:W-:Y:S01]  /*12590*/  ISETP.GE.AND P5, PT, R56, R102, PT ;  /* 0x000000663800720c */ /* 0x000fe20003fa6270 */
[----:B-1----:R-:W-:-:S02]  /*125a0*/  VIADD R60, R18, 0x11 ;  /* 0x00000011123c7836 */ /* 0x002fc40000000000 */
[----:B------:R-:W-:Y:S01]  /*125b0*/  FMUL.FTZ R20, R8, UR15 ;  /* 0x0000000f08147c20 */ /* 0x000fe20008410000 */
[----:B------:R-:W-:Y:S01]  /*125c0*/  I2FP.F32.S32 R8, R12 ;  /* 0x0000000c00087245 */ /* 0x000fe20000201400 */
[----:B------:R-:W-:Y:S01]  /*125d0*/  FMUL.FTZ R14, R11, UR15 ;  /* 0x0000000f0b0e7c20 */ /* 0x000fe20008410000 */
[----:B------:R-:W-:Y:S01]  /*125e0*/  VIADD R12, R18, 0x9 ;  /* 0x00000009120c7836 */ /* 0x000fe20000000000 */
[----:B------:R-:W-:Y:S01]  /*125f0*/  MUFU.TANH R55, R55 ;  /* 0x0000003700377308 */ /* 0x000fe20000002400 */
[----:B------:R-:W-:Y:S01]  /*12600*/  FMUL.FTZ R21, R10, UR15 ;  /* 0x0000000f0a157c20 */ /* 0x000fe20008410000 */
[CC--:B------:R-:W-:Y:S01]  /*12610*/  FFMA.FTZ R11, R0.reuse, R8.reuse, R109 ;  /* 0x00000008000b7223 */ /* 0x0c0fe2000001006d */
[----:B------:R-:W-:Y:S01]  /*12620*/  FFMA.FTZ R8, R0, R8, R107 ;  /* 0x0000000800087223 */ /* 0x000fe2000001006b */
[----:B------:R-:W-:Y:S01]  /*12630*/  LOP3.LUT R10, R24, 0x8, R191, 0xfe, !PT ;  /* 0x00000008180a7812 */ /* 0x000fe200078efebf */
[----:B------:R-:W-:Y:S01]  /*12640*/  FMUL.FTZ R50, R34, UR15 ;  /* 0x0000000f22327c20 */ /* 0x000fe20008410000 */
[----:B------:R-:W-:Y:S01]  /*12650*/  FMUL.FTZ R34, R22, UR15 ;  /* 0x0000000f16227c20 */ /* 0x000fe20008410000 */
[----:B------:R-:W-:Y:S01]  /*12660*/  FSEL R11, R11, -INF , !P2 ;  /* 0xff8000000b0b7808 */ /* 0x000fe20005000000 */
[----:B------:R-:W1:Y:S01]  /*12670*/  MUFU.TANH R113, R62 ;  /* 0x0000003e00717308 */ /* 0x000e620000002400 */
[----:B------:R-:W-:Y:S01]  /*12680*/  FSEL R8, R8, -INF , !P1 ;  /* 0xff80000008087808 */ /* 0x000fe20004800000 */
[----:B------:R-:W-:Y:S01]  /*12690*/  FMUL.FTZ R22, R15, UR15 ;  /* 0x0000000f0f167c20 */ /* 0x000fe20008410000 */
[C---:B------:R-:W-:Y:S01]  /*126a0*/  ISETP.GE.AND P2, PT, R12.reuse, R102, PT ;  /* 0x000000660c00720c */ /* 0x040fe20003f46270 */
[----:B------:R-:W-:Y:S01]  /*126b0*/  FMUL.FTZ R15, R9, UR15 ;  /* 0x0000000f090f7c20 */ /* 0x000fe20008410000 */
[-C--:B------:R-:W-:Y:S01]  /*126c0*/  ISETP.GE.AND P1, PT, R12, R103.reuse, PT ;  /* 0x000000670c00720c */ /* 0x080fe20003f26270 */
[----:B------:R-:W-:Y:S01]  /*126d0*/  FMUL.FTZ R51, R39, UR15 ;  /* 0x0000000f27337c20 */ /* 0x000fe20008410000 */
[----:B------:R-:W-:Y:S01]  /*126e0*/  I2FP.F32.S32 R12, R12 ;  /* 0x0000000c000c7245 */ /* 0x000fe20000201400 */
[----:B------:R2:W-:Y:S01]  /*126f0*/  MUFU.TANH R141, R46 ;  /* 0x0000002e008d7308 */ /* 0x0005e20000002400 */
[----:B------:R-:W-:Y:S01]  /*12700*/  ISETP.GE.AND P3, PT, R10, R102, PT ;  /* 0x000000660a00720c */ /* 0x000fe20003f66270 */
[----:B------:R-:W-:Y:S01]  /*12710*/  VIADD R104, R18, 0x49 ;  /* 0x0000004912687836 */ /* 0x000fe20000000000 */
[-C--:B------:R-:W-:Y:S01]  /*12720*/  ISETP.GE.AND P4, PT, R10, R103.reuse, PT ;  /* 0x000000670a00720c */ /* 0x080fe20003f86270 */
[CC--:B----4-:R-:W-:Y:S01]  /*12730*/  FFMA.FTZ R13, R0.reuse, R12.reuse, R61 ;  /* 0x0000000c000d7223 */ /* 0x0d0fe2000001003d */
[----:B------:R-:W-:Y:S01]  /*12740*/  FFMA.FTZ R12, R0, R12, R63 ;  /* 0x0000000c000c7223 */ /* 0x000fe2000001003f */
[----:B------:R-:W-:Y:S01]  /*12750*/  I2FP.F32.S32 R10, R10 ;  /* 0x0000000a000a7245 */ /* 0x000fe20000201400 */
[----:B------:R-:W-:Y:S01]  /*12760*/  FMUL.FTZ R5, R5, UR15 ;  /* 0x0000000f05057c20 */ /* 0x000fe20008410000 */
[----:B------:R4:W-:Y:S01]  /*12770*/  MUFU.TANH R61, R48 ;  /* 0x00000030003d7308 */ /* 0x0009e20000002400 */
[----:B------:R-:W-:Y:S01]  /*12780*/  FSEL R13, R13, -INF , !P2 ;  /* 0xff8000000d0d7808 */ /* 0x000fe20005000000 */
[----:B------:R-:W-:Y:S01]  /*12790*/  FMUL.FTZ R7, R7, UR15 ;  /* 0x0000000f07077c20 */ /* 0x000fe20008410000 */
[----:B------:R-:W-:Y:S01]  /*127a0*/  FSEL R12, R12, -INF , !P1 ;  /* 0xff8000000c0c7808 */ /* 0x000fe20004800000 */
[----:B---3--:R-:W-:Y:S01]  /*127b0*/  FFMA.FTZ R9, R0, R10, R111 ;  /* 0x0000000a00097223 */ /* 0x008fe2000001006f */
[----:B------:R-:W-:Y:S01]  /*127c0*/  ISETP.GE.AND P2, PT, R60, R102, PT ;  /* 0x000000663c00720c */ /* 0x000fe20003f46270 */
[----:B-1----:R-:W-:Y:S01]  /*127d0*/  FFMA.FTZ R10, R0, R10, R113 ;  /* 0x0000000a000a7223 */ /* 0x002fe20000010071 */
[----:B------:R-:W-:Y:S01]  /*127e0*/  ISETP.GE.AND P1, PT, R60, R103, PT ;  /* 0x000000673c00720c */ /* 0x000fe20003f26270 */
[----:B------:R-:W1:Y:S01]  /*127f0*/  MUFU.TANH R53, R53 ;  /* 0x0000003500357308 */ /* 0x000e620000002400 */
[----:B------:R-:W-:Y:S01]  /*12800*/  I2FP.F32.S32 R60, R60 ;  /* 0x0000003c003c7245 */ /* 0x000fe20000201400 */
[----:B--2---:R-:W-:Y:S01]  /*12810*/  FMUL.FTZ R46, R30, UR15 ;  /* 0x0000000f1e2e7c20 */ /* 0x004fe20008410000 */
[----:B------:R-:W-:Y:S01]  /*12820*/  FMUL.FTZ R30, R17, UR15 ;  /* 0x0000000f111e7c20 */ /* 0x000fe20008410000 */
[----:B------:R-:W-:Y:S01]  /*12830*/  VIADD R17, R18, 0x19 ;  /* 0x0000001912117836 */ /* 0x000fe20000000000 */
[----:B------:R-:W-:Y:S01]  /*12840*/  FSEL R10, R10, -INF , !P4 ;  /* 0xff8000000a0a7808 */ /* 0x000fe20006000000 */
[CC--:B------:R-:W-:Y:S01]  /*12850*/  FFMA.FTZ R117, R0.reuse, R60.reuse, R117 ;  /* 0x0000003c00757223 */ /* 0x0c0fe20000010075 */
[----:B------:R-:W-:Y:S01]  /*12860*/  FFMA.FTZ R60, R0, R60, R115 ;  /* 0x0000003c003c7223 */ /* 0x000fe20000010073 */
[----:B------:R-:W2:Y:S01]  /*12870*/  MUFU.TANH R135, R135 ;  /* 0x0000008700877308 */ /* 0x000ea20000002400 */
[----:B----4-:R-:W-:-:S02]  /*12880*/  I2FP.F32.S32 R48, R17 ;  /* 0x0000001100307245 */ /* 0x010fc40000201400 */
[----:B------:R-:W-:Y:S02]  /*12890*/  FSEL R9, R9, -INF , !P3 ;  /* 0xff80000009097808 */ /* 0x000fe40005800000 */
[----:B------:R-:W-:Y:S01]  /*128a0*/  FSEL R60, R60, -INF , !P1 ;  /* 0xff8000003c3c7808 */ /* 0x000fe20004800000 */
[----:B------:R-:W-:Y:S01]  /*128b0*/  FFMA.FTZ R55, R0, R48, R55 ;  /* 0x0000003000377223 */ /* 0x000fe20000010037 */
[-C--:B------:R-:W-:Y:S01]  /*128c0*/  ISETP.GE.AND P1, PT, R17, R103.reuse, PT ;  /* 0x000000671100720c */ /* 0x080fe20003f26270 */
[----:B------:R3:W-:Y:S01]  /*128d0*/  MUFU.TANH R111, R41 ;  /* 0x00000029006f7308 */ /* 0x0007e20000002400 */
[-C--:B------:R-:W-:Y:S02]  /*128e0*/  ISETP.GE.AND P4, PT, R56, R103.reuse, PT ;  /* 0x000000673800720c */ /* 0x080fe40003f86270 */
[----:B------:R-:W-:Y:S02]  /*128f0*/  FSEL R62, R55, -INF , !P1 ;  /* 0xff800000373e7808 */ /* 0x000fe40004800000 */
[----:B------:R-:W-:-:S02]  /*12900*/  ISETP.GE.AND P1, PT, R126, R103, PT ;  /* 0x000000677e00720c */ /* 0x000fc40003f26270 */
[----:B------:R-:W-:Y:S01]  /*12910*/  I2FP.F32.S32 R56, R56 ;  /* 0x0000003800387245 */ /* 0x000fe20000201400 */
[----:B------:R-:W-:Y:S01]  /*12920*/  MUFU.TANH R119, R119 ;  /* 0x0000007700777308 */ /* 0x000fe20000002400 */
[C-C-:B------:R-:W-:Y:S02]  /*12930*/  LOP3.LUT R116, R24.reuse, 0x28, R191.reuse, 0xfe, !PT ;  /* 0x0000002818747812 */ /* 0x140fe400078efebf */
[C-C-:B------:R-:W-:Y:S02]  /*12940*/  LOP3.LUT R66, R24.reuse, 0x20, R191.reuse, 0xfe, !PT ;  /* 0x0000002018427812 */ /* 0x140fe400078efebf */
[C-C-:B------:R-:W-:Y:S02]  /*12950*/  LOP3.LUT R122, R24.reuse, 0x38, R191.reuse, 0xfe, !PT ;  /* 0x00000038187a7812 */ /* 0x140fe400078efebf */
[----:B------:R-:W-:Y:S01]  /*12960*/  LOP3.LUT R112, R24, 0x40, R191, 0xfe, !PT ;  /* 0x0000004018707812 */ /* 0x000fe200078efebf */
[----:B------:R4:W5:Y:S01]  /*12970*/  MUFU.TANH R133, R54 ;  /* 0x0000003600857308 */ /* 0x0009620000002400 */
[----:B---3--:R-:W-:-:S02]  /*12980*/  FSEL R41, R117, -INF , !P2 ;  /* 0xff80000075297808 */ /* 0x008fc40005000000 */
[----:B------:R-:W-:Y:S01]  /*12990*/  ISETP.GE.AND P2, PT, R17, R102, PT ;  /* 0x000000661100720c */ /* 0x000fe20003f46270 */
[----:B------:R-:W-:Y:S01]  /*129a0*/  FFMA.FTZ R17, R0, R48, R65 ;  /* 0x0000003000117223 */ /* 0x000fe20000010041 */
[----:B------:R-:W-:-:S03]  /*129b0*/  LOP3.LUT R106, R24, 0x48, R191, 0xfe, !PT ;  /* 0x00000048186a7812 */ /* 0x000fc600078efebf */
[----:B------:R-:W-:Y:S01]  /*129c0*/  MUFU.TANH R127, R127 ;  /* 0x0000007f007f7308 */ /* 0x000fe20000002400 */
[----:B------:R-:W-:Y:S02]  /*129d0*/  FSEL R17, R17, -INF , !P2 ;  /* 0xff80000011117808 */ /* 0x000fe40005000000 */
[----:B------:R-:W-:Y:S02]  /*129e0*/  ISETP.GE.AND P2, PT, R126, R102, PT ;  /* 0x000000667e00720c */ /* 0x000fe40003f46270 */
[----:B------:R-:W-:-:S03]  /*129f0*/  I2FP.F32.S32 R126, R126 ;  /* 0x0000007e007e7245 */ /* 0x000fc60000201400 */
[----:B------:R3:W-:Y:S01]  /*12a00*/  MUFU.TANH R139, R44 ;  /* 0x0000002c008b7308 */ /* 0x0007e20000002400 */
[----:B----4-:R-:W-:Y:S01]  /*12a10*/  FMUL.FTZ R54, R37, UR15 ;  /* 0x0000000f25367c20 */ /* 0x010fe20008410000 */
[CC--:B-1----:R-:W-:Y:S01]  /*12a20*/  FFMA.FTZ R123, R0.reuse, R126.reuse, R53 ;  /* 0x0000007e007b7223 */ /* 0x0c2fe20000010035 */
[C---:B--2---:R-:W-:Y:S01]  /*12a30*/  FFMA.FTZ R126, R0.reuse, R126, R135 ;  /* 0x0000007e007e7223 */ /* 0x044fe20000010087 */
[----:B------:R-:W-:Y:S01]  /*12a40*/  FMUL.FTZ R37, R27, UR15 ;  /* 0x0000000f1b257c20 */ /* 0x000fe20008410000 */
[----:B------:R-:W-:Y:S01]  /*12a50*/  FMUL.FTZ R27, R19, UR15 ;  /* 0x0000000f131b7c20 */ /* 0x000fe20008410000 */
[CC--:B------:R-:W-:Y:S01]  /*12a60*/  FFMA.FTZ R19, R0.reuse, R56.reuse, R131 ;  /* 0x0000003800137223 */ /* 0x0c0fe20000010083 */
[----:B-----5:R-:W-:Y:S01]  /*12a70*/  FFMA.FTZ R56, R0, R56, R133 ;  /* 0x0000003800387223 */ /* 0x020fe20000010085 */
[----:B------:R-:W1:Y:S01]  /*12a80*/  MUFU.TANH R57, R57 ;  /* 0x0000003900397308 */ /* 0x000e620000002400 */
[----:B------:R-:W-:Y:S02]  /*12a90*/  FSEL R123, R123, -INF , !P2 ;  /* 0xff8000007b7b7808 */ /* 0x000fe40005000000 */
[----:B------:R-:W-:-:S02]  /*12aa0*/  FSEL R126, R126, -INF , !P1 ;  /* 0xff8000007e7e7808 */ /* 0x000fc40004800000 */
[C---:B------:R-:W-:Y:S02]  /*12ab0*/  ISETP.GE.AND P2, PT, R114.reuse, R102, PT ;  /* 0x000000667200720c */ /* 0x040fe40003f46270 */
[-C--:B------:R-:W-:Y:S01]  /*12ac0*/  ISETP.GE.AND P1, PT, R114, R103.reuse, PT ;  /* 0x000000677200720c */ /* 0x080fe20003f26270 */
[----:B------:R-:W2:Y:S01]  /*12ad0*/  MUFU.TANH R47, R47 ;  /* 0x0000002f002f7308 */ /* 0x000ea20000002400 */
[----:B---3--:R-:W-:Y:S01]  /*12ae0*/  FMUL.FTZ R44, R31, UR15 ;  /* 0x0000000f1f2c7c20 */ /* 0x008fe20008410000 */
[----:B------:R-:W-:Y:S01]  /*12af0*/  FMUL.FTZ R31, R16, UR15 ;  /* 0x0000000f101f7c20 */ /* 0x000fe20008410000 */
[----:B------:R-:W-:Y:S02]  /*12b00*/  LOP3.LUT R16, R24, 0x10, R191, 0xfe, !PT ;  /* 0x0000001018107812 */ /* 0x000fe400078efebf */
[----:B------:R-:W-:Y:S02]  /*12b10*/  I2FP.F32.S32 R114, R114 ;  /* 0x0000007200727245 */ /* 0x000fe40000201400 */
[C---:B------:R-:W-:Y:S01]  /*12b20*/  ISETP.GE.AND P6, PT, R16.reuse, R102, PT ;  /* 0x000000661000720c */ /* 0x040fe20003fc6270 */
[----:B------:R-:W-:Y:S01]  /*12b30*/  MUFU.TANH R129, R129 ;  /* 0x0000008100817308 */ /* 0x000fe20000002400 */
[----:B------:R-:W-:Y:S01]  /*12b40*/  ISETP.GE.AND P3, PT, R16, R103, PT ;  /* 0x000000671000720c */ /* 0x000fe20003f66270 */
[----:B-1----:R-:W-:Y:S01]  /*12b50*/  FFMA.FTZ R57, R0, R114, R57 ;  /* 0x0000007200397223 */ /* 0x002fe20000010039 */
[----:B------:R-:W-:-:S02]  /*12b60*/  I2FP.F32.S32 R16, R16 ;  /* 0x0000001000107245 */ /* 0x000fc40000201400 */
[----:B------:R-:W-:Y:S02]  /*12b70*/  FSEL R19, R19, -INF , !P5 ;  /* 0xff80000013137808 */ /* 0x000fe40006800000 */
[----:B------:R-:W-:Y:S01]  /*12b80*/  FSEL R56, R56, -INF , !P4 ;  /* 0xff80000038387808 */ /* 0x000fe20006000000 */
[CC--:B------:R-:W-:Y:S01]  /*12b90*/  FFMA.FTZ R119, R0.reuse, R16.reuse, R119 ;  /* 0x0000001000777223 */ /* 0x0c0fe20000010077 */
[----:B------:R-:W-:Y:S01]  /*12ba0*/  FFMA.FTZ R16, R0, R16, R127 ;  /* 0x0000001000107223 */ /* 0x000fe2000001007f */
[----:B------:R-:W-:Y:S01]  /*12bb0*/  MUFU.TANH R49, R49 ;  /* 0x0000003100317308 */ /* 0x000fe20000002400 */
[----:B------:R-:W-:Y:S01]  /*12bc0*/  ISETP.GE.AND P5, PT, R116, R102, PT ;  /* 0x000000667400720c */ /* 0x000fe20003fa6270 */
[----:B--2---:R-:W-:Y:S01]  /*12bd0*/  FFMA.FTZ R114, R0, R114, R47 ;  /* 0x0000007200727223 */ /* 0x004fe2000001002f */
[----:B------:R-:W-:Y:S02]  /*12be0*/  ISETP.GE.AND P4, PT, R116, R103, PT ;  /* 0x000000677400720c */ /* 0x000fe40003f86270 */
[----:B------:R-:W-:-:S02]  /*12bf0*/  FSEL R16, R16, -INF , !P3 ;  /* 0xff80000010107808 */ /* 0x000fc40005800000 */
[----:B------:R-:W-:Y:S01]  /*12c00*/  ISETP.GE.AND P3, PT, R66, R103, PT ;  /* 0x000000674200720c */ /* 0x000fe20003f66270 */
[----:B------:R1:W-:Y:S01]  /*12c10*/  MUFU.TANH R109, R43 ;  /* 0x0000002b006d7308 */ /* 0x0003e20000002400 */
[----:B------:R-:W-:Y:S02]  /*12c20*/  I2FP.F32.S32 R116, R116 ;  /* 0x0000007400747245 */ /* 0x000fe40000201400 */
[----:B------:R-:W-:Y:S02]  /*12c30*/  FSEL R65, R57, -INF , !P2 ;  /* 0xff80000039417808 */ /* 0x000fe40005000000 */
[----:B------:R-:W-:Y:S01]  /*12c40*/  FSEL R114, R114, -INF , !P1 ;  /* 0xff80000072727808 */ /* 0x000fe20004800000 */
[CC--:B------:R-:W-:Y:S01]  /*12c50*/  FFMA.FTZ R63, R0.reuse, R116.reuse, R139 ;  /* 0x00000074003f7223 */ /* 0x0c0fe2000001008b */
[----:B------:R-:W-:Y:S01]  /*12c60*/  FFMA.FTZ R116, R0, R116, R141 ;  /* 0x0000007400747223 */ /* 0x000fe2000001008d */
[----:B------:R-:W2:Y:S03]  /*12c70*/  MUFU.TANH R39, R52 ;  /* 0x0000003400277308 */ /* 0x000ea60000002400 */
[----:B------:R-:W-:-:S02]  /*12c80*/  FSEL R63, R63, -INF , !P5 ;  /* 0xff8000003f3f7808 */ /* 0x000fc40006800000 */
[----:B------:R-:W-:Y:S02]  /*12c90*/  FSEL R116, R116, -INF , !P4 ;  /* 0xff80000074747808 */ /* 0x000fe40006000000 */
[-C--:B------:R-:W-:Y:S01]  /*12ca0*/  ISETP.GE.AND P5, PT, R122, R102.reuse, PT ;  /* 0x000000667a00720c */ /* 0x080fe20003fa6270 */
[----:B------:R3:W-:Y:S01]  /*12cb0*/  MUFU.TANH R53, R38 ;  /* 0x0000002600357308 */ /* 0x0007e20000002400 */
[----:B-1----:R-:W-:Y:S02]  /*12cc0*/  FSEL R43, R119, -INF , !P6 ;  /* 0xff800000772b7808 */ /* 0x002fe40007000000 */
[----:B------:R-:W-:Y:S02]  /*12cd0*/  ISETP.GE.AND P6, PT, R66, R102, PT ;  /* 0x000000664200720c */ /* 0x000fe40003fc6270 */
[----:B------:R-:W-:Y:S02]  /*12ce0*/  I2FP.F32.S32 R66, R66 ;  /* 0x0000004200427245 */ /* 0x000fe40000201400 */
[----:B------:R-:W-:Y:S01]  /*12cf0*/  ISETP.GE.AND P4, PT, R122, R103, PT ;  /* 0x000000677a00720c */ /* 0x000fe20003f86270 */
[----:B------:R1:W4:Y:S01]  /*12d00*/  MUFU.TANH R113, R46 ;  /* 0x0000002e00717308 */ /* 0x0003220000002400 */
[----:B------:R-:W-:-:S05]  /*12d10*/  I2FP.F32.S32 R122, R122 ;  /* 0x0000007a007a7245 */ /* 0x000fca0000201400 */
[CC--:B------:R-:W-:Y:S01]  /*12d20*/  FFMA.FTZ R33, R0.reuse, R122.reuse, R33 ;  /* 0x0000007a00217223 */ /* 0x0c0fe20000010021 */
[----:B--2---:R-:W-:Y:S01]  /*12d30*/  FFMA.FTZ R122, R0, R122, R39 ;  /* 0x0000007a007a7223 */ /* 0x004fe20000010027 */
[----:B------:R-:W-:Y:S01]  /*12d40*/  MUFU.TANH R29, R54 ;  /* 0x00000036001d7308 */ /* 0x000fe20000002400 */
[----:B---3--:R-:W-:Y:S02]  /*12d50*/  VIADD R38, R18, 0x31 ;  /* 0x0000003112267836 */ /* 0x008fe40000000000 */
[----:B------:R-:W-:Y:S02]  /*12d60*/  FSEL R117, R33, -INF , !P5 ;  /* 0xff80000021757808 */ /* 0x000fe40006800000 */
[----:B------:R-:W-:Y:S02]  /*12d70*/  FSEL R122, R122, -INF , !P4 ;  /* 0xff8000007a7a7808 */ /* 0x000fe40006000000 */
[----:B------:R-:W-:Y:S01]  /*12d80*/  ISETP.GE.AND P2, PT, R38, R102, PT ;  /* 0x000000662600720c */ /* 0x000fe20003f46270 */
[----:B------:R-:W-:Y:S01]  /*12d90*/  MUFU.TANH R51, R51 ;  /* 0x0000003300337308 */ /* 0x000fe20000002400 */
[-C--:B-1----:R-:W-:Y:S01]  /*12da0*/  FFMA.FTZ R46, R0, R66.reuse, R129 ;  /* 0x00000042002e7223 */ /* 0x082fe20000010081 */
[----:B------:R-:W-:Y:S01]  /*12db0*/  ISETP.GE.AND P1, PT, R38, R103, PT ;  /* 0x000000672600720c */ /* 0x000fe20003f26270 */
[----:B------:R-:W-:Y:S01]  /*12dc0*/  FFMA.FTZ R66, R0, R66, R67 ;  /* 0x0000004200427223 */ /* 0x000fe20000010043 */
[----:B------:R-:W-:-:S02]  /*12dd0*/  I2FP.F32.S32 R38, R38 ;  /* 0x0000002600267245 */ /* 0x000fc40000201400 */
[----:B------:R-:W-:Y:S02]  /*12de0*/  FSEL R67, R46, -INF , !P6 ;  /* 0xff8000002e437808 */ /* 0x000fe40007000000 */
[----:B------:R1:W-:Y:S01]  /*12df0*/  MUFU.TANH R129, R42 ;  /* 0x0000002a00817308 */ /* 0x0003e20000002400 */
[CC--:B------:R-:W-:Y:S01]  /*12e00*/  FFMA.FTZ R45, R0.reuse, R38.reuse, R45 ;  /* 0x00000026002d7223 */ /* 0x0c0fe2000001002d */
[----:B------:R-:W-:Y:S01]  /*12e10*/  FFMA.FTZ R49, R0, R38, R49 ;  /* 0x0000002600317223 */ /* 0x000fe20000010031 */
[----:B------:R-:W-:Y:S02]  /*12e20*/  FSEL R66, R66, -INF , !P3 ;  /* 0xff80000042427808 */ /* 0x000fe40005800000 */
[----:B------:R-:W-:Y:S02]  /*12e30*/  ISETP.GE.AND P5, PT, R106, R102, PT ;  /* 0x000000666a00720c */ /* 0x000fe40003fa6270 */
[----:B------:R-:W-:Y:S01]  /*12e40*/  FSEL R121, R45, -INF , !P2 ;  /* 0xff8000002d797808 */ /* 0x000fe20005000000 */
[----:B------:R2:W-:Y:S01]  /*12e50*/  MUFU.TANH R55, R40 ;  /* 0x0000002800377308 */ /* 0x0005e20000002400 */
[----:B------:R-:W-:-:S02]  /*12e60*/  FSEL R120, R49, -INF , !P1 ;  /* 0xff80000031787808 */ /* 0x000fc40004800000 */
[----:B------:R-:W-:Y:S02]  /*12e70*/  ISETP.GE.AND P4, PT, R106, R103, PT ;  /* 0x000000676a00720c */ /* 0x000fe40003f86270 */
[----:B------:R-:W-:-:S03]  /*12e80*/  I2FP.F32.S32 R106, R106 ;  /* 0x0000006a006a7245 */ /* 0x000fc60000201400 */
[----:B------:R-:W3:Y:S01]  /*12e90*/  MUFU.TANH R145, R145 ;  /* 0x0000009100917308 */ /* 0x000ee20000002400 */
[----:B-1----:R-:W-:Y:S01]  /*12ea0*/  LOP3.LUT R42, R24, 0x30, R191, 0xfe, !PT ;  /* 0x00000030182a7812 */ /* 0x002fe200078efebf */
[CC--:B------:R-:W-:Y:S01]  /*12eb0*/  FFMA.FTZ R111, R0.reuse, R106.reuse, R111 ;  /* 0x0000006a006f7223 */ /* 0x0c0fe2000001006f */
[----:B----4-:R-:W-:Y:S02]  /*12ec0*/  FFMA.FTZ R106, R0, R106, R113 ;  /* 0x0000006a006a7223 */ /* 0x010fe40000010071 */
[C---:B------:R-:W-:Y:S02]  /*12ed0*/  ISETP.GE.AND P6, PT, R42.reuse, R102, PT ;  /* 0x000000662a00720c */ /* 0x040fe40003fc6270 */
[----:B------:R-:W-:Y:S01]  /*12ee0*/  ISETP.GE.AND P3, PT, R42, R103, PT ;  /* 0x000000672a00720c */ /* 0x000fe20003f66270 */
[----:B------:R-:W1:Y:S01]  /*12ef0*/  MUFU.TANH R107, R50 ;  /* 0x00000032006b7308 */ /* 0x000e620000002400 */
[----:B--2---:R-:W-:Y:S02]  /*12f00*/  I2FP.F32.S32 R40, R42 ;  /* 0x0000002a00287245 */ /* 0x004fe40000201400 */
[----:B------:R-:W-:-:S02]  /*12f10*/  FSEL R111, R111, -INF , !P5 ;  /* 0xff8000006f6f7808 */ /* 0x000fc40006800000 */
[----:B------:R-:W-:Y:S01]  /*12f20*/  FSEL R106, R106, -INF , !P4 ;  /* 0xff8000006a6a7808 */ /* 0x000fe20006000000 */
[CC--:B------:R-:W-:Y:S01]  /*12f30*/  FFMA.FTZ R119, R0.reuse, R40.reuse, R137 ;  /* 0x0000002800777223 */ /* 0x0c0fe20000010089 */
[----:B------:R-:W-:Y:S01]  /*12f40*/  FFMA.FTZ R59, R0, R40, R59 ;  /* 0x00000028003b7223 */ /* 0x000fe2000001003b */
[----:B------:R-:W2:Y:S01]  /*12f50*/  MUFU.TANH R143, R143 ;  /* 0x0000008f008f7308 */ /* 0x000ea20000002400 */
[----:B------:R-:W-:Y:S02]  /*12f60*/  VIADD R40, R18, 0x69 ;  /* 0x0000006912287836 */ /* 0x000fe40000000000 */
[----:B------:R-:W-:Y:S02]  /*12f70*/  FSEL R119, R119, -INF , !P6 ;  /* 0xff80000077777808 */ /* 0x000fe40007000000 */
[----:B------:R-:W-:Y:S02]  /*12f80*/  FSEL R124, R59, -INF , !P3 ;  /* 0xff8000003b7c7808 */ /* 0x000fe40005800000 */
[C---:B------:R-:W-:Y:S01]  /*12f90*/  ISETP.GE.AND P6, PT, R112.reuse, R102, PT ;  /* 0x000000667000720c */ /* 0x040fe20003fc6270 */
[----:B------:R4:W-:Y:S01]  /*12fa0*/  MUFU.TANH R47, R36 ;  /* 0x00000024002f7308 */ /* 0x0009e20000002400 */
[----:B------:R-:W-:-:S02]  /*12fb0*/  ISETP.GE.AND P3, PT, R112, R103, PT ;  /* 0x000000677000720c */ /* 0x000fc40003f66270 */
[----:B------:R-:W-:-:S05]  /*12fc0*/  I2FP.F32.S32 R112, R112 ;  /* 0x0000007000707245 */ /* 0x000fca0000201400 */
[----:B------:R5:W-:Y:S01]  /*12fd0*/  MUFU.TANH R39, R34 ;  /* 0x0000002200277308 */ /* 0x000be20000002400 */
[CC--:B---3--:R-:W-:Y:S01]  /*12fe0*/  FFMA.FTZ R115, R0.reuse, R112.reuse, R145 ;  /* 0x0000007000737223 */ /* 0x0c8fe20000010091 */
[----:B-1----:R-:W-:-:S04]  /*12ff0*/  FFMA.FTZ R112, R0, R112, R107 ;  /* 0x0000007000707223 */ /* 0x002fc8000001006b */
[----:B------:R-:W-:Y:S02]  /*13000*/  FSEL R115, R115, -INF , !P6 ;  /* 0xff80000073737808 */ /* 0x000fe40007000000 */
[----:B------:R1:W-:Y:S01]  /*13010*/  MUFU.TANH R33, R32 ;  /* 0x0000002000217308 */ /* 0x0003e20000002400 */
[----:B----4-:R-:W-:Y:S01]  /*13020*/  VIADD R36, R18, 0x39 ;  /* 0x0000003912247836 */ /* 0x010fe20000000000 */
[----:B------:R-:W-:-:S04]  /*13030*/  FSEL R112, R112, -INF , !P3 ;  /* 0xff80000070707808 */ /* 0x000fc80005800000 */
[C---:B------:R-:W-:Y:S02]  /*13040*/  ISETP.GE.AND P2, PT, R36.reuse, R102, PT ;  /* 0x000000662400720c */ /* 0x040fe40003f46270 */
[----:B------:R-:W-:Y:S01]  /*13050*/  ISETP.GE.AND P1, PT, R36, R103, PT ;  /* 0x000000672400720c */ /* 0x000fe20003f26270 */
[----:B-----5:R-:W-:Y:S01]  /*13060*/  VIADD R34, R18, 0x41 ;  /* 0x0000004112227836 */ /* 0x020fe20000000000 */
[----:B------:R-:W-:Y:S01]  /*13070*/  I2FP.F32.S32 R36, R36 ;  /* 0x0000002400247245 */ /* 0x000fe20000201400 */
[----:B------:R-:W3:Y:S04]  /*13080*/  MUFU.TANH R127, R44 ;  /* 0x0000002c007f7308 */ /* 0x000ee80000002400 */
[CC--:B------:R-:W-:Y:S01]  /*13090*/  FFMA.FTZ R29, R0.reuse, R36.reuse, R29 ;  /* 0x00000024001d7223 */ /* 0x0c0fe2000001001d */
[----:B------:R-:W-:Y:S01]  /*130a0*/  FFMA.FTZ R51, R0, R36, R51 ;  /* 0x0000002400337223 */ /* 0x000fe20000010033 */
[----:B-1----:R-:W-:-:S02]  /*130b0*/  I2FP.F32.S32 R32, R34 ;  /* 0x0000002200207245 */ /* 0x002fc40000201400 */
[----:B------:R-:W1:Y:S01]  /*130c0*/  MUFU.TANH R37, R37 ;  /* 0x0000002500257308 */ /* 0x000e620000002400 */
[----:B------:R-:W-:Y:S02]  /*130d0*/  FSEL R107, R29, -INF , !P2 ;  /* 0xff8000001d6b7808 */ /* 0x000fe40005000000 */
[----:B------:R-:W-:Y:S01]  /*130e0*/  FSEL R118, R51, -INF , !P1 ;  /* 0xff80000033767808 */ /* 0x000fe20004800000 */
[CC--:B--2---:R-:W-:Y:S01]  /*130f0*/  FFMA.FTZ R143, R0.reuse, R32.reuse, R143 ;  /* 0x00000020008f7223 */ /* 0x0c4fe2000001008f */
[----:B------:R-:W-:Y:S01]  /*13100*/  FFMA.FTZ R109, R0, R32, R109 ;  /* 0x00000020006d7223 */ /* 0x000fe2000001006d */
[C---:B------:R-:W-:Y:S02]  /*13110*/  ISETP.GE.AND P2, PT, R34.reuse, R102, PT ;  /* 0x000000662200720c */ /* 0x040fe40003f46270 */
[----:B------:R-:W-:Y:S01]  /*13120*/  ISETP.GE.AND P1, PT, R34, R103, PT ;  /* 0x000000672200720c */ /* 0x000fe20003f26270 */
[----:B------:R2:W-:Y:S01]  /*13130*/  MUFU.TANH R29, R30 ;  /* 0x0000001e001d7308 */ /* 0x0005e20000002400 */
[----:B------:R-:W-:-:S02]  /*13140*/  LOP3.LUT R32, R24, 0x50, R191, 0xfe, !PT ;  /* 0x0000005018207812 */ /* 0x000fc400078efebf */
[----:B------:R-:W-:Y:S02]  /*13150*/  FSEL R113, R143, -INF , !P2 ;  /* 0xff8000008f717808 */ /* 0x000fe40005000000 */
[----:B------:R-:W-:Y:S02]  /*13160*/  FSEL R110, R109, -INF , !P1 ;  /* 0xff8000006d6e7808 */ /* 0x000fe40004800000 */
[C---:B------:R-:W-:Y:S01]  /*13170*/  ISETP.GE.AND P2, PT, R104.reuse, R102, PT ;  /* 0x000000666800720c */ /* 0x040fe20003f46270 */
[----:B------:R4:W-:Y:S01]  /*13180*/  MUFU.TANH R45, R28 ;  /* 0x0000001c002d7308 */ /* 0x0009e20000002400 */
[----:B------:R-:W-:Y:S02]  /*13190*/  ISETP.GE.AND P1, PT, R104, R103, PT ;  /* 0x000000676800720c */ /* 0x000fe40003f26270 */
[----:B------:R-:W-:Y:S02]  /*131a0*/  I2FP.F32.S32 R104, R104 ;  /* 0x0000006800687245 */ /* 0x000fe40000201400 */
[----:B------:R-:W-:-:S02]  /*131b0*/  ISETP.GE.AND P6, PT, R32, R102, PT ;  /* 0x000000662000720c */ /* 0x000fc40003fc6270 */
[----:B------:R-:W-:Y:S01]  /*131c0*/  ISETP.GE.AND P3, PT, R32, R103, PT ;  /* 0x000000672000720c */ /* 0x000fe20003f66270 */
[C---:B------:R-:W-:Y:S01]  /*131d0*/  FFMA.FTZ R109, R0.reuse, R104, R61 ;  /* 0x00000068006d7223 */ /* 0x040fe2000001003d */
[----:B--2---:R-:W-:Y:S01]  /*131e0*/  I2FP.F32.S32 R30, R32 ;  /* 0x00000020001e7245 */ /* 0x004fe20000201400 */
[----:B---3--:R-:W-:Y:S01]  /*131f0*/  FFMA.FTZ R104, R0, R104, R127 ;  /* 0x0000006800687223 */ /* 0x008fe2000001007f */
[----:B------:R-:W2:Y:S01]  /*13200*/  MUFU.TANH R35, R35 ;  /* 0x0000002300237308 */ /* 0x000ea20000002400 */
[----:B------:R-:W-:Y:S02]  /*13210*/  LOP3.LUT R44, R24, 0x68, R191, 0xfe, !PT ;  /* 0x00000068182c7812 */ /* 0x000fe400078efebf */
[CC--:B------:R-:W-:Y:S01]  /*13220*/  FFMA.FTZ R61, R0.reuse, R30.reuse, R129 ;  /* 0x0000001e003d7223 */ /* 0x0c0fe20000010081 */
[----:B------:R-:W-:Y:S01]  /*13230*/  FFMA.FTZ R53, R0, R30, R53 ;  /* 0x0000001e00357223 */ /* 0x000fe20000010035 */
[----:B------:R-:W-:Y:S01]  /*13240*/  VIADD R30, R18, 0x51 ;  /* 0x00000051121e7836 */ /* 0x000fe20000000000 */
[----:B----4-:R-:W-:-:S02]  /*13250*/  LOP3.LUT R28, R24, 0x58, R191, 0xfe, !PT ;  /* 0x00000058181c7812 */ /* 0x010fc400078efebf */
[----:B------:R-:W-:Y:S01]  /*13260*/  FSEL R109, R109, -INF , !P2 ;  /* 0xff8000006d6d7808 */ /* 0x000fe20005000000 */
[----:B------:R-:W3:Y:S01]  /*13270*/  MUFU.TANH R31, R31 ;  /* 0x0000001f001f7308 */ /* 0x000ee20000002400 */
[----:B------:R-:W-:Y:S02]  /*13280*/  FSEL R104, R104, -INF , !P1 ;  /* 0xff80000068687808 */ /* 0x000fe40004800000 */
[-C--:B------:R-:W-:Y:S02]  /*13290*/  ISETP.GE.AND P5, PT, R28, R102.reuse, PT ;  /* 0x000000661c00720c */ /* 0x080fe40003fa6270 */
[C---:B------:R-:W-:Y:S02]  /*132a0*/  ISETP.GE.AND P2, PT, R30.reuse, R102, PT ;  /* 0x000000661e00720c */ /* 0x040fe40003f46270 */
[-C--:B------:R-:W-:Y:S01]  /*132b0*/  ISETP.GE.AND P1, PT, R30, R103.reuse, PT ;  /* 0x000000671e00720c */ /* 0x080fe20003f26270 */
[----:B------:R4:W-:Y:S01]  /*132c0*/  MUFU.TANH R49, R26 ;  /* 0x0000001a00317308 */ /* 0x0009e20000002400 */
[----:B------:R-:W-:-:S02]  /*132d0*/  ISETP.GE.AND P4, PT, R28, R103, PT ;  /* 0x000000671c00720c */ /* 0x000fc40003f86270 */
[----:B------:R-:W-:Y:S02]  /*132e0*/  I2FP.F32.S32 R30, R30 ;  /* 0x0000001e001e7245 */ /* 0x000fe40000201400 */
[----:B------:R-:W-:Y:S02]  /*132f0*/  I2FP.F32.S32 R28, R28 ;  /* 0x0000001c001c7245 */ /* 0x000fe40000201400 */
[----:B------:R-:W-:Y:S01]  /*13300*/  FSEL R61, R61, -INF , !P6 ;  /* 0xff8000003d3d7808 */ /* 0x000fe20007000000 */
[CC--:B------:R-:W-:Y:S01]  /*13310*/  FFMA.FTZ R55, R0.reuse, R30.reuse, R55 ;  /* 0x0000001e00377223 */ /* 0x0c0fe20000010037 */
[C---:B-1----:R-:W-:Y:S01]  /*13320*/  FFMA.FTZ R37, R0.reuse, R30, R37 ;  /* 0x0000001e00257223 */ /* 0x042fe20000010025 */
[CC--:B------:R-:W-:Y:S01]  /*13330*/  FFMA.FTZ R47, R0.reuse, R28.reuse, R47 ;  /* 0x0000001c002f7223 */ /* 0x0c0fe2000001002f */
[----:B------:R-:W-:Y:S01]  /*13340*/  FFMA.FTZ R39, R0, R28, R39 ;  /* 0x0000001c00277223 */ /* 0x000fe20000010027 */
[----:B------:R-:W-:Y:S01]  /*13350*/  VIADD R28, R18, 0x59 ;  /* 0x00000059121c7836 */ /* 0x000fe20000000000 */
[----:B------:R-:W-:Y:S01]  /*13360*/  FSEL R59, R55, -INF , !P2 ;  /* 0xff800000373b7808 */ /* 0x000fe20005000000 */
[----:B------:R-:W1:Y:S01]  /*13370*/  MUFU.TANH R27, R27 ;  /* 0x0000001b001b7308 */ /* 0x000e620000002400 */
[----:B------:R-:W-:-:S02]  /*13380*/  FSEL R54, R37, -INF , !P1 ;  /* 0xff80000025367808 */ /* 0x000fc40004800000 */
[----:B----4-:R-:W-:Y:S02]  /*13390*/  LOP3.LUT R26, R24, 0x60, R191, 0xfe, !PT ;  /* 0x00000060181a7812 */ /* 0x010fe400078efebf */
[----:B------:R-:W-:Y:S02]  /*133a0*/  FSEL R58, R53, -INF , !P3 ;  /* 0xff800000353a7808 */ /* 0x000fe40005800000 */
[CC--:B------:R-:W-:Y:S01]  /*133b0*/  ISETP.GE.AND P2, PT, R28.reuse, R102.reuse, PT ;  /* 0x000000661c00720c */ /* 0x0c0fe20003f46270 */
[----:B------:R-:W4:Y:S01]  /*133c0*/  MUFU.TANH R23, R23 ;  /* 0x0000001700177308 */ /* 0x000f220000002400 */
[----:B------:R-:W-:Y:S02]  /*133d0*/  ISETP.GE.AND P1, PT, R28, R103, PT ;  /* 0x000000671c00720c */ /* 0x000fe40003f26270 */
[----:B------:R-:W-:Y:S02]  /*133e0*/  ISETP.GE.AND P6, PT, R26, R102, PT ;  /* 0x000000661a00720c */ /* 0x000fe40003fc6270 */
[----:B------:R-:W-:-:S02]  /*133f0*/  I2FP.F32.S32 R28, R28 ;  /* 0x0000001c001c7245 */ /* 0x000fc40000201400 */
[----:B------:R-:W-:Y:S01]  /*13400*/  ISETP.GE.AND P3, PT, R26, R103, PT ;  /* 0x000000671a00720c */ /* 0x000fe20003f66270 */
[----:B------:R5:W-:Y:S01]  /*13410*/  MUFU.TANH R37, R22 ;  /* 0x0000001600257308 */ /* 0x000be20000002400 */
[----:B------:R-:W-:Y:S01]  /*13420*/  I2FP.F32.S32 R26, R26 ;  /* 0x0000001a001a7245 */ /* 0x000fe20000201400 */
[CC--:B--2---:R-:W-:Y:S01]  /*13430*/  FFMA.FTZ R35, R0.reuse, R28.reuse, R35 ;  /* 0x0000001c00237223 */ /* 0x0c4fe20000010023 */
[C---:B------:R-:W-:Y:S01]  /*13440*/  FFMA.FTZ R33, R0.reuse, R28, R33 ;  /* 0x0000001c00217223 */ /* 0x040fe20000010021 */
[----:B------:R-:W-:Y:S02]  /*13450*/  FSEL R57, R47, -INF , !P5 ;  /* 0xff8000002f397808 */ /* 0x000fe40006800000 */
[CC--:B---3--:R-:W-:Y:S01]  /*13460*/  FFMA.FTZ R28, R0.reuse, R26.reuse, R31 ;  /* 0x0000001a001c7223 */ /* 0x0c8fe2000001001f */
[----:B------:R-:W-:Y:S01]  /*13470*/  FFMA.FTZ R45, R0, R26, R45 ;  /* 0x0000001a002d7223 */ /* 0x000fe2000001002d */
[----:B------:R-:W-:Y:S01]  /*13480*/  VIADD R26, R18, 0x61 ;  /* 0x00000061121a7836 */ /* 0x000fe20000000000 */
[----:B------:R-:W-:Y:S01]  /*13490*/  FSEL R55, R35, -INF , !P2 ;  /* 0xff80000023377808 */ /* 0x000fe20005000000 */
[----:B------:R-:W2:Y:S01]  /*134a0*/  MUFU.TANH R25, R25 ;  /* 0x0000001900197308 */ /* 0x000ea20000002400 */
[----:B------:R-:W-:-:S02]  /*134b0*/  FSEL R52, R39, -INF , !P4 ;  /* 0xff80000027347808 */ /* 0x000fc40006000000 */
[-C--:B------:R-:W-:Y:S02]  /*134c0*/  ISETP.GE.AND P2, PT, R26, R102.reuse, PT ;  /* 0x000000661a00720c */ /* 0x080fe40003f46270 */
[----:B------:R-:W-:Y:S02]  /*134d0*/  ISETP.GE.AND P5, PT, R44, R102, PT ;  /* 0x000000662c00720c */ /* 0x000fe40003fa6270 */
[----:B-----5:R-:W-:Y:S01]  /*134e0*/  FSEL R22, R33, -INF , !P1 ;  /* 0xff80000021167808 */ /* 0x020fe20004800000 */
[----:B------:R3:W5:Y:S01]  /*134f0*/  MUFU.TANH R31, R20 ;  /* 0x00000014001f7308 */ /* 0x0007620000002400 */
[-C--:B------:R-:W-:Y:S02]  /*13500*/  ISETP.GE.AND P1, PT, R26, R103.reuse, PT ;  /* 0x000000671a00720c */ /* 0x080fe40003f26270 */
[----:B------:R-:W-:Y:S02]  /*13510*/  I2FP.F32.S32 R26, R26 ;  /* 0x0000001a001a7245 */ /* 0x000fe40000201400 */
[----:B------:R-:W-:-:S02]  /*13520*/  ISETP.GE.AND P4, PT, R44, R103, PT ;  /* 0x000000672c00720c */ /* 0x000fc40003f86270 */
[----:B------:R-:W-:Y:S01]  /*13530*/  I2FP.F32.S32 R44, R44 ;  /* 0x0000002c002c7245 */ /* 0x000fe20000201400 */
[-C--:B------:R-:W-:Y:S01]  /*13540*/  FFMA.FTZ R29, R0, R26.reuse, R29 ;  /* 0x0000001a001d7223 */ /* 0x080fe2000001001d */
[----:B------:R-:W-:Y:S01]  /*13550*/  LOP3.LUT R32, R24, 0x70, R191, 0xfe, !PT ;  /* 0x0000007018207812 */ /* 0x000fe200078efebf */
[C---:B-1----:R-:W-:Y:S01]  /*13560*/  FFMA.FTZ R27, R0.reuse, R26, R27 ;  /* 0x0000001a001b7223 */ /* 0x042fe2000001001b */
[----:B------:R1:W5:Y:S01]  /*13570*/  MUFU.TANH R33, R21 ;  /* 0x0000001500217308 */ /* 0x0003620000002400 */
[CC--:B------:R-:W-:Y:S01]  /*13580*/  FFMA.FTZ R49, R0.reuse, R44.reuse, R49 ;  /* 0x0000002c00317223 */ /* 0x0c0fe20000010031 */
[----:B----4-:R-:W-:Y:S01]  /*13590*/  FFMA.FTZ R44, R0, R44, R23 ;  /* 0x0000002c002c7223 */ /* 0x010fe20000010017 */
[----:B------:R-:W-:Y:S02]  /*135a0*/  FSEL R23, R29, -INF , !P2 ;  /* 0xff8000001d177808 */ /* 0x000fe40005000000 */
[----:B------:R-:W-:Y:S02]  /*135b0*/  FSEL R42, R27, -INF , !P1 ;  /* 0xff8000001b2a7808 */ /* 0x000fe40004800000 */
[----:B---3--:R-:W-:Y:S01]  /*135c0*/  FSEL R20, R45, -INF , !P3 ;  /* 0xff8000002d147808 */ /* 0x008fe20005800000 */
[----:B------:R-:W-:Y:S01]  /*135d0*/  MUFU.TANH R15, R15 ;  /* 0x0000000f000f7308 */ /* 0x000fe20000002400 */
[----:B------:R-:W-:-:S02]  /*135e0*/  ISETP.GE.AND P3, PT, R32, R102, PT ;  /* 0x000000662000720c */ /* 0x000fc40003f66270 */
[C---:B------:R-:W-:Y:S02]  /*135f0*/  ISETP.GE.AND P2, PT, R40.reuse, R102, PT ;  /* 0x000000662800720c */ /* 0x040fe40003f46270 */
[-C--:B------:R-:W-:Y:S02]  /*13600*/  ISETP.GE.AND P1, PT, R40, R103.reuse, PT ;  /* 0x000000672800720c */ /* 0x080fe40003f26270 */
[----:B------:R-:W-:Y:S01]  /*13610*/  P2R R26, PR, RZ, 0x8 ;  /* 0x00000008ff1a7803 */ /* 0x000fe20000000000 */
[----:B------:R3:W-:Y:S01]  /*13620*/  MUFU.TANH R27, R14 ;  /* 0x0000000e001b7308 */ /* 0x0007e20000002400 */
[----:B------:R-:W-:Y:S02]  /*13630*/  I2FP.F32.S32 R40, R40 ;  /* 0x0000002800287245 */ /* 0x000fe40000201400 */
[----:B-1----:R-:W-:Y:S02]  /*13640*/  FSEL R21, R49, -INF , !P5 ;  /* 0xff80000031157808 */ /* 0x002fe40006800000 */
[----:B------:R-:W-:-:S02]  /*13650*/  ISETP.GE.AND P3, PT, R32, R103, PT ;  /* 0x000000672000720c */ /* 0x000fc40003f66270 */
[----:B------:R-:W-:Y:S01]  /*13660*/  ISETP.NE.AND P5, PT, R26, RZ, PT ;  /* 0x000000ff1a00720c */ /* 0x000fe20003fa5270 */
[----:B--2---:R-:W-:Y:S01]  /*13670*/  FFMA.FTZ R26, R0, R40, R25 ;  /* 0x00000028001a7223 */ /* 0x004fe20000010019 */
[----:B------:R-:W-:Y:S01]  /*13680*/  I2FP.F32.S32 R32, R32 ;  /* 0x0000002000207245 */ /* 0x000fe20000201400 */
[----:B------:R-:W-:Y:S01]  /*13690*/  FMUL.FTZ R25, R4, UR15 ;  /* 0x0000000f04197c20 */ /* 0x000fe20008410000 */
[----:B------:R-:W-:Y:S01]  /*136a0*/  LOP3.LUT R4, R24, 0x78, R191, 0xfe, !PT ;  /* 0x0000007818047812 */ /* 0x000fe200078efebf */
[----:B------:R-:W-:Y:S01]  /*136b0*/  FFMA.FTZ R40, R0, R40, R37 ;  /* 0x0000002800287223 */ /* 0x000fe20000010025 */
[----:B------:R-:W-:Y:S01]  /*136c0*/  FSEL R39, R28, -INF , !P6 ;  /* 0xff8000001c277808 */ /* 0x000fe20007000000 */
[-C--:B-----5:R-:W-:Y:S01]  /*136d0*/  FFMA.FTZ R29, R0, R32.reuse, R31 ;  /* 0x00000020001d7223 */ /* 0x0a0fe2000001001f */
[----:B------:R-:W-:Y:S01]  /*136e0*/  FMUL.FTZ R31, R6, UR15 ;  /* 0x0000000f061f7c20 */ /* 0x000fe20008410000 */
[----:B------:R-:W1:Y:S01]  /*136f0*/  MUFU.TANH R25, R25 ;  /* 0x0000001900197308 */ /* 0x000e620000002400 */
[----:B------:R-:W-:Y:S01]  /*13700*/  FFMA.FTZ R32, R0, R32, R33 ;  /* 0x0000002000207223 */ /* 0x000fe20000010021 */
[----:B---3--:R-:W-:Y:S01]  /*13710*/  VIADD R14, R18, 0x71 ;  /* 0x00000071120e7836 */ /* 0x008fe20000000000 */
[----:B------:R-:W-:Y:S01]  /*13720*/  ISETP.GE.AND P6, PT, R4, R102, PT ;  /* 0x000000660400720c */ /* 0x000fe20003fc6270 */
[----:B------:R-:W-:Y:S01]  /*13730*/  VIADD R6, R18, 0x79 ;  /* 0x0000007912067836 */ /* 0x000fe20000000000 */
[----:B------:R-:W-:-:S02]  /*13740*/  FSEL R37, R26, -INF , !P2 ;  /* 0xff8000001a257808 */ /* 0x000fc40005000000 */
[----:B------:R-:W-:Y:S01]  /*13750*/  FSEL R32, R32, -INF , !P3 ;  /* 0xff80000020207808 */ /* 0x000fe20005800000 */
[----:B------:R-:W2:Y:S01]  /*13760*/  MUFU.TANH R31, R31 ;  /* 0x0000001f001f7308 */ /* 0x000ea20000002400 */
[-C--:B------:R-:W-:Y:S02]  /*13770*/  ISETP.GE.AND P3, PT, R4, R103.reuse, PT ;  /* 0x000000670400720c */ /* 0x080fe40003f66270 */
[----:B------:R-:W-:Y:S02]  /*13780*/  I2FP.F32.S32 R4, R4 ;  /* 0x0000000400047245 */ /* 0x000fe40000201400 */
[----:B------:R-:W-:Y:S02]  /*13790*/  FSEL R40, R40, -INF , !P1 ;  /* 0xff80000028287808 */ /* 0x000fe40004800000 */
[C---:B------:R-:W-:Y:S01]  /*137a0*/  ISETP.GE.AND P2, PT, R14.reuse, R102, PT ;  /* 0x000000660e00720c */ /* 0x040fe20003f46270 */
[----:B------:R-:W3:Y:S01]  /*137b0*/  MUFU.TANH R125, R125 ;  /* 0x0000007d007d7308 */ /* 0x000ee20000002400 */
[----:B------:R-:W-:Y:S01]  /*137c0*/  BAR.SYNC.DEFER_BLOCKING 0x0 ;  /* 0x0000000000007b1d */ /* 0x000fe20000010000 */
[----:B------:R-:W-:Y:S01]  /*137d0*/  ISETP.GE.AND P1, PT, R14, R103, PT ;  /* 0x000000670e00720c */ /* 0x000fe20003f26270 */
[----:B-1----:R-:W-:Y:S01]  /*137e0*/  FFMA.FTZ R25, R0, R4, R25 ;  /* 0x0000000400197223 */ /* 0x002fe20000010019 */
[----:B------:R-:W-:-:S02]  /*137f0*/  I2FP.F32.S32 R14, R14 ;  /* 0x0000000e000e7245 */ /* 0x000fc40000201400 */
[----:B------:R-:W-:Y:S02]  /*13800*/  FSEL R44, R44, -INF , !P4 ;  /* 0xff8000002c2c7808 */ /* 0x000fe40006000000 */
[----:B------:R-:W1:Y:S01]  /*13810*/  MUFU.TANH R5, R5 ;  /* 0x0000000500057308 */ /* 0x000e620000002400 */
[CC--:B------:R-:W-:Y:S01]  /*13820*/  FFMA.FTZ R15, R0.reuse, R14.reuse, R15 ;  /* 0x0000000e000f7223 */ /* 0x0c0fe2000001000f */
[C---:B------:R-:W-:Y:S01]  /*13830*/  FFMA.FTZ R27, R0.reuse, R14, R27 ;  /* 0x0000000e001b7223 */ /* 0x040fe2000001001b */
[----:B--2---:R-:W-:Y:S01]  /*13840*/  FFMA.FTZ R28, R0, R4, R31 ;  /* 0x00000004001c7223 */ /* 0x004fe2000001001f */
[----:B------:R-:W-:Y:S02]  /*13850*/  FSEL R31, R25, -INF , !P6 ;  /* 0xff800000191f7808 */ /* 0x000fe40007000000 */
[----:B------:R-:W-:Y:S02]  /*13860*/  ISETP.GT.AND P6, PT, R188, R175, PT ;  /* 0x000000afbc00720c */ /* 0x000fe40003fc4270 */
[----:B------:R-:W2:Y:S01]  /*13870*/  MUFU.TANH R7, R7 ;  /* 0x0000000700077308 */ /* 0x000ea20000002400 */
        /* <DEDUP_REMOVED lines=8> */
[----:B------:R-:W-:Y:S02]  /*13900*/  I2FP.F32.S32 R6, R6 ;  /* 0x0000000600067245 */ /* 0x000fe40000201400 */
[----:B------:R-:W-:Y:S01]  /*13910*/  FSEL R28, R28, -INF , !P3 ;  /* 0xff8000001c1c7808 */ /* 0x000fe20005800000 */
[CC--:B------:R-:W-:Y:S01]  /*13920*/  FFMA.FTZ R105, R0.reuse, R18.reuse, R105 ;  /* 0x0000001200697223 */ /* 0x0c0fe20000010069 */
[C---:B---3--:R-:W-:Y:S01]  /*13930*/  FFMA.FTZ R125, R0.reuse, R18, R125 ;  /* 0x00000012007d7223 */ /* 0x048fe2000001007d */
[CC--:B-1----:R-:W-:Y:S01]  /*13940*/  FFMA.FTZ R5, R0.reuse, R6.reuse, R5 ;  /* 0x0000000600057223 */ /* 0x0c2fe20000010005 */
[----:B--2---:R-:W-:Y:S02]  /*13950*/  FFMA.FTZ R26, R0, R6, R7 ;  /* 0x00000006001a7223 */ /* 0x004fe40000010007 */
        /* <DEDUP_REMOVED lines=50> */
[----:B------:R1:W2:Y:S01]  /*13c80*/  LDG.E R18, desc[UR6][R46.64] ;  /* 0x000000062e127981 */ /* 0x0002a2000c1e1900 */
[----:B------:R-:W-:Y:S02]  /*13c90*/  IADD3 R14, R5, -R14, RZ ;  /* 0x8000000e050e7210 */ /* 0x000fe40007ffe0ff */
[----:B------:R-:W3:Y:S03]  /*13ca0*/  LDC.64 R4, c[0x0][0x230] ;  /* 0x00008c00ff047b82 */ /* 0x000ee60000000a00 */
[----:B------:R-:W-:Y:S02]  /*13cb0*/  IMAD R27, R14, R15, -0x80 ;  /* 0xffffff800e1b7424 */ /* 0x000fe400078e020f */
[----:B------:R-:W-:-:S03]  /*13cc0*/  IMAD.U32 R14, RZ, RZ, UR4 ;  /* 0x00000004ff0e7e24 */ /* 0x000fc6000f8e00ff */
[----:B------:R-:W-:-:S05]  /*13cd0*/  SHF.R.S32.HI R15, RZ, 0x1f, R27 ;  /* 0x0000001fff0f7819 */ /* 0x000fca000001141b */
[----:B------:R-:W-:-:S04]  /*13ce0*/  IMAD R24, R15, R14, RZ ;  /* 0x0000000e0f187224 */ /* 0x000fc800078e02ff */
[C---:B------:R-:W-:Y:S02]  /*13cf0*/  IMAD R15, R27.reuse, UR5, R24 ;  /* 0x000000051b0f7c24 */ /* 0x040fe4000f8e0218 */
[----:B-1----:R-:W-:-:S04]  /*13d00*/  IMAD.WIDE.U32 R46, R27, R14, RZ ;  /* 0x0000000e1b2e7225 */ /* 0x002fc800078e00ff */
[----:B------:R-:W-:Y:S01]  /*13d10*/  IMAD.IADD R47, R47, 0x1, R15 ;  /* 0x000000012f2f7824 */ /* 0x000fe200078e020f */
[----:B--2---:R-:W-:-:S04]  /*13d20*/  IADD3 R18, -R25, R18, RZ ;  /* 0x0000001219127210 */ /* 0x004fc80007ffe1ff */
[----:B------:R-:W-:Y:S01]  /*13d30*/  SHF.R.S32.HI R25, RZ, 0x1f, R18 ;  /* 0x0000001fff197819 */ /* 0x000fe20000011412 */
[----:B---3--:R-:W-:-:S04]  /*13d40*/  IMAD.WIDE.U32 R46, R18, R4, R46 ;  /* 0x00000004122e7225 */ /* 0x008fc800078e002e */
[----:B------:R-:W-:-:S04]  /*13d50*/  IMAD R25, R25, R4, RZ ;  /* 0x0000000419197224 */ /* 0x000fc800078e02ff */
[----:B------:R-:W-:Y:S02]  /*13d60*/  IMAD R5, R18, R5, R25 ;  /* 0x0000000512057224 */ /* 0x000fe400078e0219 */
[----:B------:R-:W-:-:S03]  /*13d70*/  IMAD.MOV.U32 R18, RZ, RZ, R46 ;  /* 0x000000ffff127224 */ /* 0x000fc600078e002e */
[----:B------:R-:W-:Y:S01]  /*13d80*/  IADD3 R27, R47, R5, RZ ;  /* 0x000000052f1b7210 */ /* 0x000fe20007ffe0ff */
[----:B------:R-:W-:Y:S06]  /*13d90*/  BRA `(.L_x_7927) ;  /* 0x0000000000107947 */ /* 0x000fec0003800000 */
.L_x_7926:
[----:B------:R-:W1:Y:S02]  /*13da0*/  LDC R14, c[0x0][0x248] ;  /* 0x00009200ff0e7b82 */ /* 0x000e640000000800 */
[----:B-1----:R-:W-:-:S05]  /*13db0*/  IMAD.SHL.U32 R18, R14, 0x80, RZ ;  /* 0x000000800e127824 */ /* 0x002fca00078e00ff */
[----:B------:R-:W-:-:S04]  /*13dc0*/  IADD3 R18, -R18, RZ, RZ ;  /* 0x000000ff12127210 */ /* 0x000fc80007ffe1ff */
[----:B------:R-:W-:-:S07]  /*13dd0*/  SHF.R.S32.HI R27, RZ, 0x1f, R18 ;  /* 0x0000001fff1b7819 */ /* 0x000fce0000011412 */
.L_x_7927:
        /* <DEDUP_REMOVED lines=15> */
[----:B------:R-:W-:Y:S01]  /*13ed0*/  @!P0 IMAD.MOV.U32 R24, RZ, RZ, R18 ;  /* 0x000000ffff188224 */ /* 0x000fe200078e0012 */
[----:B------:R-:W5:Y:S01]  /*13ee0*/  @!P0 LDC R5, c[0x0][0x24c] ;  /* 0x00009300ff058b82 */ /* 0x000f620000000800 */
[----:B------:R2:W-:Y:S04]  /*13ef0*/  @P0 STS.128 [R187+0x2800], RZ ;  /* 0x002800ffbb000388 */ /* 0x0005e80000000c00 */
[----:B------:R-:W-:Y:S01]  /*13f00*/  @!PT LDS RZ, [RZ] ;  /* 0x00000000fffff984 */ /* 0x000fe20000000800 */
[----:B------:R-:W-:Y:S01]  /*13f10*/  @!PT LDS RZ, [RZ] ;  /* 0x00000000fffff984 */ /* 0x000fe20000000800 */
[----:B------:R-:W-:Y:S01]  /*13f20*/  @!PT LDS RZ, [RZ] ;  /* 0x00000000fffff984 */ /* 0x000fe20000000800 */
[----:B------:R2:W-:Y:S01]  /*13f30*/  @!P0 LDGSTS.E.BYPASS.LTC128B.128 [R187+0x2800], desc[UR6][R46.64] ;  /* 0x028000002ebb8fae */ /* 0x0005e2000b901d46 */
[----:B-1----:R-:W-:-:S02]  /*13f40*/  @!P0 LEA.HI.X R25, R14, R27, R25, 0x5, P1 ;  /* 0x0000001b0e198211 */ /* 0x002fc400008f2c19 */
[----:B------:R-:W1:Y:S01]  /*13f50*/  @!P0 LDC R4, c[0x0][0x24c] ;  /* 0x00009300ff048b82 */ /* 0x000e620000000800 */
[C---:B------:R-:W-:Y:S01]  /*13f60*/  @!P0 LEA R48, P1, R36.reuse, R186, 0x1 ;  /* 0x000000ba24308211 */ /* 0x040fe200078208ff */
[----:B------:R1:W-:Y:S03]  /*13f70*/  @P0 STS.128 [R187+0x3000], RZ ;  /* 0x003000ffbb000388 */ /* 0x0003e60000000c00 */
[----:B------:R-:W-:Y:S01]  /*13f80*/  @!P0 LEA.HI.X R49, R36, R183, R25, 0x1, P1 ;  /* 0x000000b724318211 */ /* 0x000fe200008f0c19 */
[----:B------:R-:W-:Y:S02]  /*13f90*/  @!P0 IMAD.MOV.U32 R25, RZ, RZ, R27 ;  /* 0x000000ffff198224 */ /* 0x000fe400078e001b */
[----:B---3--:R-:W-:Y:S02]  /*13fa0*/  @!P0 IMAD R15, R15, 0x30, RZ ;  /* 0x000000300f0f8824 */ /* 0x008fe400078e02ff */
[----:B------:R-:W-:Y:S01]  /*13fb0*/  @!PT LDS RZ, [RZ] ;  /* 0x00000000fffff984 */ /* 0x000fe20000000800 */
[----:B------:R-:W-:Y:S01]  /*13fc0*/  @!PT LDS RZ, [RZ] ;  /* 0x00000000fffff984 */ /* 0x000fe20000000800 */
[----:B------:R-:W-:Y:S01]  /*13fd0*/  @!PT LDS RZ, [RZ] ;  /* 0x00000000fffff984 */ /* 0x000fe20000000800 */
[----:B------:R3:W-:Y:S01]  /*13fe0*/  @!P0 LDGSTS.E.BYPASS.LTC128B.128 [R187+0x3000], desc[UR6][R48.64] ;  /* 0x0300000030bb8fae */ /* 0x0007e2000b901d46 */
[----:B----4-:R-:W-:-:S03]  /*13ff0*/  @!P0 IMAD.WIDE.U32 R50, R14, 0x30, R24 ;  /* 0x000000300e328825 */ /* 0x010fc600078e0018 */
[----:B------:R3:W-:Y:S01]  /*14000*/  @P0 STS.128 [R187+0x3800], RZ ;  /* 0x003800ffbb000388 */ /* 0x0007e20000000c00 */
[----:B------:R-:W-:Y:S01]  /*14010*/  @!P0 IMAD.IADD R24, R15, 0x1, R51 ;  /* 0x000000010f188824 */ /* 0x000fe200078e0233 */
[CC--:B------:R-:W-:Y:S01]  /*14020*/  @!P0 LEA R102, P1, R50.reuse, R186.reuse, 0x1 ;  /* 0x000000ba32668211 */ /* 0x0c0fe200078208ff */
[----:B------:R-:W4:Y:S01]  /*14030*/  @!P0 LDC R15, c[0x0][0x24c] ;  /* 0x00009300ff0f8b82 */ /* 0x000f220000000800 */
[----:B-----5:R-:W-:Y:S02]  /*14040*/  @!P0 IMAD R5, R5, 0x50, RZ ;  /* 0x0000005005058824 */ /* 0x020fe400078e02ff */
[----:B------:R-:W-:Y:S01]  /*14050*/  @!P0 LEA.HI.X R103, R50, R183, R24, 0x1, P1 ;  /* 0x000000b732678211 */ /* 0x000fe200008f0c18 */
[----:B------:R-:W-:Y:S02]  /*14060*/  @!P0 IMAD.MOV.U32 R24, RZ, RZ, R18 ;  /* 0x000000ffff188224 */ /* 0x000fe400078e0012 */
[----:B-1----:R-:W-:Y:S02]  /*14070*/  @!P0 IMAD R4, R4, 0x60, RZ ;  /* 0x0000006004048824 */ /* 0x002fe400078e02ff */
[C-C-:B------:R-:W-:Y:S01]  /*14080*/  @!P0 IMAD.WIDE.U32 R50, R14.reuse, 0x50, R24.reuse ;  /* 0x000000500e328825 */ /* 0x140fe200078e0018 */
[----:B------:R-:W-:Y:S01]  /*14090*/  @!PT LDS RZ, [RZ] ;  /* 0x00000000fffff984 */ /* 0x000fe20000000800 */
[----:B------:R-:W-:Y:S01]  /*140a0*/  @!PT LDS RZ, [RZ] ;  /* 0x00000000fffff984 */ /* 0x000fe20000000800 */
[----:B------:R-:W-:Y:S01]  /*140b0*/  @!PT LDS RZ, [RZ] ;  /* 0x00000000fffff984 */ /* 0x000fe20000000800 */
[----:B------:R3:W-:Y:S03]  /*140c0*/  @!P0 LDGSTS.E.BYPASS.LTC128B.128 [R187+0x3800], desc[UR6][R102.64] ;  /* 0x0380000066bb8fae */ /* 0x0007e6000b901d46 */
[----:B--2---:R-:W-:Y:S01]  /*140d0*/  @!P0 IMAD.WIDE.U32 R46, R14, 0x60, R24 ;  /* 0x000000600e2e8825 */ /* 0x004fe200078e0018 */
[----:B------:R-:W-:Y:S01]  /*140e0*/  @!P0 LEA R128, P1, R50, R186, 0x1 ;  /* 0x000000ba32808211 */ /* 0x000fe200078208ff */
[----:B------:R3:W-:Y:S02]  /*140f0*/  @P0 STS.128 [R187+0x4000], RZ ;  /* 0x004000ffbb000388 */ /* 0x0007e40000000c00 */
[----:B------:R-:W-:-:S02]  /*14100*/  @!P0 IMAD.IADD R24, R5, 0x1, R51 ;  /* 0x0000000105188824 */ /* 0x000fc400078e0233 */
[----:B------:R-:W-:-:S03]  /*14110*/  @!P0 IMAD.IADD R4, R4, 0x1, R47 ;  /* 0x0000000104048824 */ /* 0x000fc600078e022f */
[----:B------:R-:W-:Y:S02]  /*14120*/  @!P0 LEA.HI.X R129, R50, R183, R24, 0x1, P1 ;  /* 0x000000b732818211 */ /* 0x000fe400008f0c18 */
[----:B------:R-:W-:-:S04]  /*14130*/  @!P0 LEA R24, P1, R46, R186, 0x1 ;  /* 0x000000ba2e188211 */ /* 0x000fc800078208ff */
[----:B------:R-:W-:Y:S02]  /*14140*/  @!P0 LEA.HI.X R25, R46, R183, R4, 0x1, P1 ;  /* 0x000000b72e198211 */ /* 0x000fe400008f0c04 */
[----:B------:R-:W-:-:S04]  /*14150*/  @!P0 LEA R4, P1, R14, R18, 0x6 ;  /* 0x000000120e048211 */ /* 0x000fc800078230ff */
[----:B----4-:R-:W-:Y:S02]  /*14160*/  @!P0 LEA.HI.X R15, R14, R27, R15, 0x6, P1 ;  /* 0x0000001b0e0f8211 */ /* 0x010fe400008f340f */
        /* <DEDUP_REMOVED lines=22> */
[----:B---3--:R-:W-:-:S04]  /*142d0*/  IMAD.WIDE.U32 R24, R14, 0x70, R4 ;  /* 0x000000700e187825 */ /* 0x008fc800078e0004 */
[----:B------:R-:W-:Y:S01]  /*142e0*/  VIADD R4, R25, UR4 ;  /* 0x0000000419047c36 */ /* 0x000fe20008000000 */
[----:B------:R-:W-:-:S04]  /*142f0*/  LEA R14, P0, R24, R186, 0x1 ;  /* 0x000000ba180e7211 */ /* 0x000fc800078008ff */
[----:B------:R-:W-:-:S05]  /*14300*/  LEA.HI.X R15, R24, R183, R4, 0x1, P0 ;  /* 0x000000b7180f7211 */ /* 0x000fca00000f0c04 */
[----:B------:R-:W-:Y:S01]  /*14310*/  @!PT LDS RZ, [RZ] ;  /* 0x00000000fffff984 */ /* 0x000fe20000000800 */
[----:B------:R-:W-:Y:S01]  /*14320*/  @!PT LDS RZ, [RZ] ;  /* 0x00000000fffff984 */ /* 0x000fe20000000800 */
[----:B------:R-:W-:Y:S01]  /*14330*/  @!PT LDS RZ, [RZ] ;  /* 0x00000000fffff984 */ /* 0x000fe20000000800 */
[----:B------:R1:W-:Y:S04]  /*14340*/  LDGSTS.E.BYPASS.LTC128B.128 [R187+0x5800], desc[UR6][R14.64] ;  /* 0x058000000ebb7fae */ /* 0x0003e8000b901d46 */
.L_x_7929:
[----:B------:R-:W-:Y:S05]  /*14350*/  BSYNC B0 ;  /* 0x0000000000007941 */ /* 0x000fea0003800000 */
.L_x_7928:
[----:B------:R-:W0:Y:S01]  /*14360*/  LDGDEPBAR ;  /* 0x00000000000079af */ /* 0x000e220000000000 */
[----:B------:R-:W-:-:S04]  /*14370*/  LEA R186, P0, R18, R186, 0x1 ;  /* 0x000000ba12ba7211 */ /* 0x000fc800078008ff */
[----:B------:R-:W-:-:S09]  /*14380*/  LEA.HI.X R183, R18, R183, R27, 0x1, P0 ;  /* 0x000000b712b77211 */ /* 0x000fd200000f0c1b */
.L_x_7925:
        /* <DEDUP_REMOVED lines=62> */
[----:B------:R-:W-:Y:S02]  /*14770*/  FMNMX.FTZ R15, R34, R15, !PT ;  /* 0x0000000f220f7209 */ /* 0x000fe40007810000 */
[----:B------:R-:W-:-:S03]  /*14780*/  FMNMX.FTZ R14, R26, R5, !PT ;  /* 0x000000051a0e7209 */ /* 0x000fc60007810000 */
[----:B------:R-:W1:Y:S04]  /*14790*/  SHFL.BFLY PT, R4, R15, 0x2, 0x1f ;  /* 0x0c401f000f047f89 */ /* 0x000e6800000e0000 */
[----:B------:R-:W2:Y:S01]  /*147a0*/  SHFL.BFLY PT, R5, R14, 0x2, 0x1f ;  /* 0x0c401f000e057f89 */ /* 0x000ea200000e0000 */
[----:B-1----:R-:W-:Y:S02]  /*147b0*/  FMNMX.FTZ R4, R15, R4, !PT ;  /* 0x000000040f047209 */ /* 0x002fe40007810000 */
[----:B--2---:R-:W-:-:S03]  /*147c0*/  FMNMX.FTZ R5, R14, R5, !PT ;  /* 0x000000050e057209 */ /* 0x004fc60007810000 */
[----:B---3--:R-:W1:Y:S04]  /*147d0*/  SHFL.BFLY PT, R25, R4, 0x1, 0x1f ;  /* 0x0c201f0004197f89 */ /* 0x008e6800000e0000 */
        /* <DEDUP_REMOVED lines=13> */
[--C-:B------:R-:W-:Y:S01]  /*148b0*/  FFMA.FTZ R108, R7, UR8, -R38.reuse ;  /* 0x00000008076c7c23 */ /* 0x100fe20008010826 */
[--C-:B------:R-:W-:Y:S01]  /*148c0*/  FFMA.FTZ R2, R12, UR8, -R27.reuse ;  /* 0x000000080c027c23 */ /* 0x100fe2000801081b */
[----:B------:R-:W-:Y:S01]  /*148d0*/  FFMA.FTZ R50, R11, UR8, -R38 ;  /* 0x000000080b327c23 */ /* 0x000fe20008010826 */
[----:B------:R-:W1:Y:S01]  /*148e0*/  LDSM.16.MT88.4 R12, [R166+0x6000] ;  /* 0x00600000a60c783b */ /* 0x000e620000004200 */
[----:B------:R-:W-:Y:S01]  /*148f0*/  FADD.FTZ R105, R3, -R4 ;  /* 0x8000000403697221 */ /* 0x000fe20000010000 */
[--C-:B------:R-:W-:Y:S01]  /*14900*/  FFMA.FTZ R36, R9, UR8, -R38.reuse ;  /* 0x0000000809247c23 */ /* 0x100fe20008010826 */
[--C-:B------:R-:W-:Y:S01]  /*14910*/  FFMA.FTZ R51, R6, UR8, -R27.reuse ;  /* 0x0000000806337c23 */ /* 0x100fe2000801081b */
[--C-:B------:R-:W-:Y:S01]  /*14920*/  FFMA.FTZ R49, R8, UR8, -R27.reuse ;  /* 0x0000000808317c23 */ /* 0x100fe2000801081b */
[----:B------:R-:W-:Y:S01]  /*14930*/  FMUL.FTZ R105, R105, UR8 ;  /* 0x0000000869697c20 */ /* 0x000fe20008410000 */
[----:B------:R-:W-:Y:S01]  /*14940*/  FMUL.FTZ R53, R53, UR8 ;  /* 0x0000000835357c20 */ /* 0x000fe20008410000 */
        /* <DEDUP_REMOVED lines=49> */
[----:B------:R3:W-:Y:S01]  /*14c60*/  MUFU.EX2 R3, R5 ;  /* 0x0000000500037308 */ /* 0x0007e20000000800 */
[--C-:B------:R-:W-:Y:S01]  /*14c70*/  FFMA.FTZ R58, R23, UR8, -R38.reuse ;  /* 0x00000008173a7c23 */ /* 0x100fe20008010826 */
[--C-:B------:R-:W-:Y:S01]  /*14c80*/  FFMA.FTZ R42, R42, UR8, -R27.reuse ;  /* 0x000000082a2a7c23 */ /* 0x100fe2000801081b */
[--C-:B------:R-:W-:Y:S01]  /*14c90*/  FFMA.FTZ R44, R44, UR8, -R27.reuse ;  /* 0x000000082c2c7c23 */ /* 0x100fe2000801081b */
[--C-:B------:R-:W-:Y:S01]  /*14ca0*/  FFMA.FTZ R33, R33, UR8, -R38.reuse ;  /* 0x0000000821217c23 */ /* 0x100fe20008010826 */
[----:B------:R-:W-:Y:S01]  /*14cb0*/  FFMA.FTZ R31, R31, UR8, -R38 ;  /* 0x000000081f1f7c23 */ /* 0x000fe20008010826 */
[----:B------:R-:W-:-:S02]  /*14cc0*/  FFMA.FTZ R32, R32, UR8, -R27 ;  /* 0x0000000820207c23 */ /* 0x000fc4000801081b */
[----:B------:R-:W4:Y:S08]  /*14cd0*/  MUFU.EX2 R105, R105 ;  /* 0x0000006900697308 */ /* 0x000f300000000800 */
[----:B------:R-:W5:Y:S01]  /*14ce0*/  MUFU.EX2 R53, R53 ;  /* 0x0000003500357308 */ /* 0x000f620000000800 */
[----:B---3--:R-:W-:-:S07]  /*14cf0*/  F2FP.BF16.F32.PACK_AB R5, R49, R51 ;  /* 0x000000333105723e */ /* 0x008fce00000010ff */
        /* <DEDUP_REMOVED lines=17> */
[----:B---3--:R-:W-:Y:S01]  /*14e10*/  F2FP.BF16.F32.PACK_AB R7, R2, R3 ;  /* 0x000000030207723e */ /* 0x008fe200000010ff */
        /* <DEDUP_REMOVED lines=23> */
[--C-:B------:R-:W-:Y:S01]  /*14f90*/  FFMA.FTZ R108, R59, UR8, -R38.reuse ;  /* 0x000000083b6c7c23 */ /* 0x100fe20008010826 */
[----:B------:R-:W-:Y:S01]  /*14fa0*/  HMMA.16816.F32.BF16 R92, R4, R10, R92 ;  /* 0x0000000a045c723c */ /* 0x000fe2000004185c */
[----:B------:R-:W2:Y:S01]  /*14fb0*/  LDSM.16.MT88.4 R8, [R165+0x6000] ;  /* 0x00600000a508783b */ /* 0x000ea20000004200 */
[----:B------:R-:W-:Y:S01]  /*14fc0*/  MUFU.EX2 R46, R46 ;  /* 0x0000002e002e7308 */ /* 0x000fe20000000800 */
[----:B------:R-:W-:Y:S01]  /*14fd0*/  FFMA.FTZ R59, R22, UR8, -R27 ;  /* 0x00000008163b7c23 */ /* 0x000fe2000801081b */
[----:B------:R-:W-:Y:S01]  /*14fe0*/  FFMA.FTZ R112, R194, R53, R51 ;  /* 0x00000035c2707223 */ /* 0x000fe20000010033 */
[----:B------:R-:W-:Y:S01]  /*14ff0*/  FADD.FTZ R105, R50, R105 ;  /* 0x0000006932697221 */ /* 0x000fe20000010000 */
[----:B------:R-:W-:Y:S01]  /*15000*/  FFMA.FTZ R50, R37, UR8, -R38 ;  /* 0x0000000825327c23 */ /* 0x000fe20008010826 */
[--C-:B------:R-:W-:Y:S01]  /*15010*/  FFMA.FTZ R37, R20, UR8, -R27.reuse ;  /* 0x0000000814257c23 */ /* 0x100fe2000801081b */
[----:B------:R-:W-:Y:S01]  /*15020*/  FADD.FTZ R112, R49, R112 ;  /* 0x0000007031707221 */ /* 0x000fe20000010000 */
[--C-:B------:R-:W-:Y:S01]  /*15030*/  FFMA.FTZ R49, R39, UR8, -R38.reuse ;  /* 0x0000000827317c23 */ /* 0x100fe20008010826 */
[----:B------:R-:W-:Y:S01]  /*15040*/  MUFU.EX2 R41, R41 ;  /* 0x0000002900297308 */ /* 0x000fe20000000800 */
[--C-:B------:R-:W-:Y:S01]  /*15050*/  FFMA.FTZ R39, R21, UR8, -R38.reuse ;  /* 0x0000000815277c23 */ /* 0x100fe20008010826 */
[----:B------:R-:W-:Y:S01]  /*15060*/  FFMA.FTZ R51, R40, UR8, -R27 ;  /* 0x0000000828337c23 */ /* 0x000fe2000801081b */
[----:B------:R-:W-:Y:S01]  /*15070*/  LDSM.16.MT88.4 R20, [R168+0x9000] ;  /* 0x00900000a814783b */ /* 0x000fe20000004200 */
[----:B------:R-:W-:-:S04]  /*15080*/  FFMA.FTZ R193, R34, UR8, -R38 ;  /* 0x0000000822c17c23 */ /* 0x000fc80008010826 */
        /* <DEDUP_REMOVED lines=11> */
[----:B---3--:R-:W-:-:S02]  /*15140*/  F2FP.BF16.F32.PACK_AB R4, R43, R48 ;  /* 0x000000302b04723e */ /* 0x008fc400000010ff */
[----:B----4-:R-:W-:Y:S02]  /*15150*/  F2FP.BF16.F32.PACK_AB R5, R60, R47 ;  /* 0x0000002f3c05723e */ /* 0x010fe400000010ff */
[----:B------:R-:W-:Y:S01]  /*15160*/  F2FP.BF16.F32.PACK_AB R6, R41, R46 ;  /* 0x0000002e2906723e */ /* 0x000fe200000010ff */
[----:B------:R-:W3:Y:S01]  /*15170*/  MUFU.EX2 R64, R64 ;  /* 0x0000004000407308 */ /* 0x000ee20000000800 */
[----:B--2---:R-:W-:-:S07]  /*15180*/  F2FP.BF16.F32.PACK_AB R7, R45, R56 ;  /* 0x000000382d07723e */ /* 0x004fce00000010ff */
        /* <DEDUP_REMOVED lines=22> */
[----:B---3--:R-:W-:-:S02]  /*152f0*/  F2FP.BF16.F32.PACK_AB R4, R64, R67 ;  /* 0x000000434004723e */ /* 0x008fc400000010ff */
[----:B--2---:R-:W-:Y:S02]  /*15300*/  F2FP.BF16.F32.PACK_AB R5, R103, R66 ;  /* 0x000000426705723e */ /* 0x004fe400000010ff */
        /* <DEDUP_REMOVED lines=71> */
[----:B------:R-:W1:Y:S02]  /*15780*/  LDSM.16.MT88.4 R12, [R168+0x8800] ;  /* 0x00880000a80c783b */ /* 0x000e640000004200 */
[----:B------:R-:W-:Y:S03]  /*15790*/  MUFU.EX2 R193, R193 ;  /* 0x000000c100c17308 */ /* 0x000fe60000000800 */
        /* <DEDUP_REMOVED lines=19> */
[----:B------:R-:W-:Y:S01]  /*158d0*/  FFMA.FTZ R36, R29, UR8, -R38 ;  /* 0x000000081d247c23 */ /* 0x000fe20008010826 */
[----:B------:R-:W-:-:S02]  /*158e0*/  FADD.FTZ R29, R3, R112 ;  /* 0x00000070031d7221 */ /* 0x000fc40000010000 */
[----:B------:R-:W-:Y:S01]  /*158f0*/  FADD.FTZ R35, R35, R12 ;  /* 0x0000000c23237221 */ /* 0x000fe20000010000 */
[----:B------:R-:W1:Y:S01]  /*15900*/  MUFU.EX2 R3, R36 ;  /* 0x0000002400037308 */ /* 0x000e620000000800 */
[----:B------:R-:W-:Y:S01]  /*15910*/  F2FP.BF16.F32.PACK_AB R4, R58, R49 ;  /* 0x000000313a04723e */ /* 0x000fe200000010ff */
[----:B------:R-:W5:Y:S01]  /*15920*/  LDSM.16.MT88.4 R12, [R164+0x9000] ;  /* 0x00900000a40c783b */ /* 0x000f620000004200 */
[----:B----4-:R-:W-:Y:S01]  /*15930*/  F2FP.BF16.F32.PACK_AB R5, R42, R37 ;  /* 0x000000252a05723e */ /* 0x010fe200000010ff */
[----:B------:R-:W-:Y:S01]  /*15940*/  FADD.FTZ R48, R48, R35 ;  /* 0x0000002330307221 */ /* 0x000fe20000010000 */
[----:B------:R-:W-:Y:S02]  /*15950*/  F2FP.BF16.F32.PACK_AB R6, R50, R39 ;  /* 0x000000273206723e */ /* 0x000fe400000010ff */
[----:B------:R-:W-:Y:S01]  /*15960*/  F2FP.BF16.F32.PACK_AB R7, R51, R44 ;  /* 0x0000002c3307723e */ /* 0x000fe200000010ff */
[----:B------:R-:W-:-:S04]  /*15970*/  FADD.FTZ R43, R43, R48 ;  /* 0x000000302b2b7221 */ /* 0x000fc80000010000 */
[----:B------:R-:W-:Y:S02]  /*15980*/  FADD.FTZ R46, R46, R43 ;  /* 0x0000002b2e2e7221 */ /* 0x000fe40000010000 */
[----:B------:R-:W-:Y:S02]  /*15990*/  HMMA.16816.F32.BF16 R92, R4, R22, R92 ;  /* 0x00000016045c723c */ /* 0x000fe4000004185c */
[----:B------:R-:W-:-:S04]  /*159a0*/  FADD.FTZ R46, R41, R46 ;  /* 0x0000002e292e7221 */ /* 0x000fc80000010000 */
[C---:B--2---:R-:W-:Y:S01]  /*159b0*/  HMMA.16816.F32.BF16 R88, R4.reuse, R8, R88 ;  /* 0x000000080458723c */ /* 0x044fe20000041858 */
[----:B------:R-:W-:Y:S01]  /*159c0*/  FADD.FTZ R22, R2, R29 ;  /* 0x0000001d02167221 */ /* 0x000fe20000010000 */
[----:B------:R-:W-:Y:S01]  /*159d0*/  FADD.FTZ R67, R67, R46 ;  /* 0x0000002e43437221 */ /* 0x000fe20000010000 */
[----:B------:R-:W-:Y:S02]  /*159e0*/  MUFU.EX2 R2, R32 ;  /* 0x0000002000027308 */ /* 0x000fe40000000800 */
[----:B------:R-:W-:Y:S01]  /*159f0*/  FADD.FTZ R23, R47, R22 ;  /* 0x000000162f177221 */ /* 0x000fe20000010000 */
[----:B------:R-:W-:Y:S01]  /*15a00*/  HMMA.16816.F32.BF16 R84, R4, R10, R84 ;  /* 0x0000000a0454723c */ /* 0x000fe20000041854 */
[----:B------:R-:W2:Y:S01]  /*15a10*/  LDSM.16.MT88.4 R8, [R168+0x9800] ;  /* 0x00980000a808783b */ /* 0x000ea20000004200 */
[----:B------:R-:W-:Y:S01]  /*15a20*/  FFMA.FTZ R22, R28, UR8, -R27 ;  /* 0x000000081c167c23 */ /* 0x000fe2000801081b */
[----:B------:R-:W-:Y:S01]  /*15a30*/  FADD.FTZ R23, R60, R23 ;  /* 0x000000173c177221 */ /* 0x000fe20000010000 */
[----:B------:R-:W-:-:S02]  /*15a40*/  FADD.FTZ R64, R64, R67 ;  /* 0x0000004340407221 */ /* 0x000fc40000010000 */
[C---:B---3--:R-:W-:Y:S01]  /*15a50*/  HMMA.16816.F32.BF16 R80, R4.reuse, R16, R80 ;  /* 0x000000100450723c */ /* 0x048fe20000041850 */
[----:B------:R-:W-:Y:S01]  /*15a60*/  FADD.FTZ R56, R56, R23 ;  /* 0x0000001738387221 */ /* 0x000fe20000010000 */
[----:B------:R-:W-:Y:S01]  /*15a70*/  FFMA.FTZ R23, R26, UR8, -R27 ;  /* 0x000000081a177c23 */ /* 0x000fe2000801081b */
[----:B------:R-:W-:Y:S01]  /*15a80*/  FADD.FTZ R63, R63, R64 ;  /* 0x000000403f3f7221 */ /* 0x000fe20000010000 */
[----:B------:R-:W-:Y:S01]  /*15a90*/  MUFU.EX2 R22, R22 ;  /* 0x0000001600167308 */ /* 0x000fe20000000800 */
[----:B------:R-:W-:Y:S01]  /*15aa0*/  FADD.FTZ R45, R45, R56 ;  /* 0x000000382d2d7221 */ /* 0x000fe20000010000 */
[----:B------:R-:W-:Y:S01]  /*15ab0*/  HMMA.16816.F32.BF16 R76, R4, R18, R76 ;  /* 0x00000012044c723c */ /* 0x000fe2000004184c */
[----:B------:R-:W3:Y:S01]  /*15ac0*/  LDSM.16.MT88.4 R16, [R166+0x9800] ;  /* 0x00980000a610783b */ /* 0x000ee20000004200 */
[----:B------:R-:W-:Y:S01]  /*15ad0*/  FADD.FTZ R62, R62, R63 ;  /* 0x0000003f3e3e7221 */ /* 0x000fe20000010000 */
[----:B------:R-:W-:-:S03]  /*15ae0*/  FADD.FTZ R66, R66, R45 ;  /* 0x0000002d42427221 */ /* 0x000fc60000010000 */
[C---:B------:R-:W-:Y:S01]  /*15af0*/  HMMA.16816.F32.BF16 R96, R4.reuse, R20, R96 ;  /* 0x000000140460723c */ /* 0x040fe20000041860 */
[----:B------:R-:W-:Y:S01]  /*15b00*/  FADD.FTZ R103, R103, R66 ;  /* 0x0000004267677221 */ /* 0x000fe20000010000 */
[----:B------:R-:W4:Y:S03]  /*15b10*/  MUFU.EX2 R20, R31 ;  /* 0x0000001f00147308 */ /* 0x000f260000000800 */
[----:B------:R-:W-:Y:S01]  /*15b20*/  FADD.FTZ R102, R102, R103 ;  /* 0x0000006766667221 */ /* 0x000fe20000010000 */
[C---:B-----5:R-:W-:Y:S01]  /*15b30*/  HMMA.16816.F32.BF16 R72, R4.reuse, R12, R72 ;  /* 0x0000000c0448723c */ /* 0x060fe20000041848 */
[----:B------:R-:W-:Y:S01]  /*15b40*/  FFMA.FTZ R21, R30, UR8, -R27 ;  /* 0x000000081e157c23 */ /* 0x000fe2000801081b */
[----:B------:R-:W-:Y:S01]  /*15b50*/  FADD.FTZ R27, R119, R62 ;  /* 0x0000003e771b7221 */ /* 0x000fe20000010000 */
[----:B------:R-:W-:Y:S01]  /*15b60*/  FADD.FTZ R102, R65, R102 ;  /* 0x0000006641667221 */ /* 0x000fe20000010000 */
[----:B------:R-:W5:Y:S02]  /*15b70*/  MUFU.EX2 R23, R23 ;  /* 0x0000001700177308 */ /* 0x000f640000000800 */
[----:B------:R-:W-:Y:S01]  /*15b80*/  HMMA.16816.F32.BF16 R68, R4, R14, R68 ;  /* 0x0000000e0444723c */ /* 0x000fe20000041844 */
[----:B------:R-:W3:Y:S01]  /*15b90*/  LDSM.16.MT88.4 R12, [R165+0x9800] ;  /* 0x00980000a50c783b */ /* 0x000ee20000004200 */
[----:B------:R-:W-:Y:S01]  /*15ba0*/  FADD.FTZ R117, R117, R102 ;  /* 0x0000006675757221 */ /* 0x000fe20000010000 */
[----:B------:R-:W-:-:S03]  /*15bb0*/  FADD.FTZ R27, R116, R27 ;  /* 0x0000001b741b7221 */ /* 0x000fc60000010000 */
[----:B------:R-:W2:Y:S01]  /*15bc0*/  MUFU.EX2 R21, R21 ;  /* 0x0000001500157308 */ /* 0x000ea20000000800 */
[----:B------:R-:W-:Y:S01]  /*15bd0*/  FADD.FTZ R120, R120, R117 ;  /* 0x0000007578787221 */ /* 0x000fe20000010000 */
[----:B------:R-:W-:Y:S01]  /*15be0*/  FADD.FTZ R26, R114, R27 ;  /* 0x0000001b721a7221 */ /* 0x000fe20000010000 */
[----:B-1----:R-:W-:Y:S02]  /*15bf0*/  F2FP.BF16.F32.PACK_AB R4, R34, R3 ;  /* 0x000000032204723e */ /* 0x002fe400000010ff */
[----:B------:R-:W-:Y:S01]  /*15c00*/  FADD.FTZ R121, R121, R120 ;  /* 0x0000007879797221 */ /* 0x000fe20000010000 */
[----:B----4-:R-:W-:Y:S01]  /*15c10*/  F2FP.BF16.F32.PACK_AB R6, R193, R20 ;  /* 0x00000014c106723e */ /* 0x010fe200000010ff */
[----:B------:R-:W-:Y:S01]  /*15c20*/  FADD.FTZ R26, R107, R26 ;  /* 0x0000001a6b1a7221 */ /* 0x000fe20000010000 */
[----:B-----5:R-:W-:Y:S01]  /*15c30*/  F2FP.BF16.F32.PACK_AB R7, R23, R22 ;  /* 0x000000161707723e */ /* 0x020fe200000010ff */
[----:B------:R-:W-:Y:S02]  /*15c40*/  FADD.FTZ R118, R118, R121 ;  /* 0x0000007976767221 */ /* 0x000fe40000010000 */
[----:B------:R-:W-:-:S02]  /*15c50*/  FADD.FTZ R115, R115, R26 ;  /* 0x0000001a73737221 */ /* 0x000fc40000010000 */
[----:B------:R-:W-:Y:S02]  /*15c60*/  FADD.FTZ R27, R109, R118 ;  /* 0x000000766d1b7221 */ /* 0x000fe40000010000 */
[----:B------:R-:W-:Y:S01]  /*15c70*/  FADD.FTZ R124, R124, R115 ;  /* 0x000000737c7c7221 */ /* 0x000fe20000010000 */
[----:B--2---:R-:W-:Y:S01]  /*15c80*/  F2FP.BF16.F32.PACK_AB R5, R21, R2 ;  /* 0x000000021505723e */ /* 0x004fe200000010ff */
[----:B------:R-:W-:Y:S02]  /*15c90*/  FADD.FTZ R27, R110, R27 ;  /* 0x0000001b6e1b7221 */ /* 0x000fe40000010000 */
[----:B------:R-:W-:-:S04]  /*15ca0*/  FADD.FTZ R111, R111, R124 ;  /* 0x0000007c6f6f7221 */ /* 0x000fc80000010000 */
[----:B------:R-:W-:Y:S01]  /*15cb0*/  FADD.FTZ R122, R122, R111 ;  /* 0x0000006f7a7a7221 */ /* 0x000fe20000010000 */
[----:B------:R-:W-:Y:S03]  /*15cc0*/  HMMA.16816.F32.BF16 R96, R4, R8, R96 ;  /* 0x000000080460723c */ /* 0x000fe60000041860 */
[----:B------:R-:W-:-:S03]  /*15cd0*/  FADD.FTZ R61, R61, R122 ;  /* 0x0000007a3d3d7221 */ /* 0x000fc60000010000 */
[----:B------:R-:W-:Y:S01]  /*15ce0*/  HMMA.16816.F32.BF16 R92, R4, R10, R92 ;  /* 0x0000000a045c723c */ /* 0x000fe2000004185c */
[----:B------:R-:W1:Y:S01]  /*15cf0*/  LDSM.16.MT88.4 R8, [R164+0x9800] ;  /* 0x00980000a408783b */ /* 0x000e620000004200 */
        /* <DEDUP_REMOVED lines=21> */
[----:B------:R-:W-:Y:S01]  /*15e50*/  MOV R3, R25 ;  /* 0x0000001900037202 */ /* 0x000fe20000000f00 */
        /* <DEDUP_REMOVED lines=8> */
[----:B------:R-:W-:-:S03]  /*15ee0*/  MOV R2, R24 ;  /* 0x0000001800027202 */ /* 0x000fc60000000f00 */
[----:B------:R-:W-:-:S04]  /*15ef0*/  FADD.FTZ R22, R22, R21 ;  /* 0x0000001516167221 */ /* 0x000fc80000010000 */
[----:B------:R-:W-:-:S07]  /*15f00*/  FADD.FTZ R194, R23, R22 ;  /* 0x0000001617c27221 */ /* 0x000fce0000010000 */
.L_x_7922:
        /* <DEDUP_REMOVED lines=11> */
.L_x_7934:
        /* <DEDUP_REMOVED lines=21> */
[----:B------:R-:W-:Y:S02]  /*16110*/  ISETP.GE.AND P6, PT, R3, RZ, PT ;  /* 0x000000ff0300720c */ /* 0x000fe40003fc6270 */
[----:B------:R-:W-:Y:S02]  /*16120*/  IABS R14, R17 ;  /* 0x00000011000e7213 */ /* 0x000fe40000000000 */
[-C--:B------:R-:W-:Y:S01]  /*16130*/  LOP3.LUT R17, R17, R8.reuse, RZ, 0x3c, !PT ;  /* 0x0000000811117212 */ /* 0x080fe200078e3cff */
[--C-:B----4-:R-:W-:Y:S03]  /*16140*/  IMAD.MOV R7, RZ, RZ, -R19.reuse ;  /* 0x000000ffff077224 */ /* 0x110fe600078e0a13 */
[----:B------:R-:W-:Y:S01]  /*16150*/  ISETP.GE.AND P3, PT, R17, RZ, PT ;  /* 0x000000ff1100720c */ /* 0x000fe20003f66270 */
[----:B------:R-:W-:Y:S01]  /*16160*/  IMAD.MOV.U32 R18, RZ, RZ, RZ ;  /* 0x000000ffff127224 */ /* 0x000fe200078e00ff */
[----:B------:R-:W-:Y:S01]  /*16170*/  LOP3.LUT R17, RZ, R8, RZ, 0x33, !PT ;  /* 0x00000008ff117212 */ /* 0x000fe200078e33ff */
        /* <DEDUP_REMOVED lines=44> */
.L_x_7931:
        /* <DEDUP_REMOVED lines=211> */
[----:B------:R-:W2:Y:S08]  /*17170*/  LDSM.16.M88.4 R4, [R156+0x3000] ;  /* 0x003000009c04783b */ /* 0x000eb00000000200 */
        /* <DEDUP_REMOVED lines=27> */
[C---:B--2---:R-:W-:Y:S08]  /*17330*/  HMMA.16816.F32.BF16 R52, R116.reuse, R4, R52 ;  /* 0x000000047434723c */ /* 0x044ff00000041834 */
        /* <DEDUP_REMOVED lines=33> */
[----:B-----5:R-:W-:Y:S01]  /*17550*/  FMUL.FTZ R37, R66, UR5 ;  /* 0x0000000542257c20 */ /* 0x020fe20008410000 */
        /* <DEDUP_REMOVED lines=24> */
[----:B------:R-:W1:Y:S10]  /*176e0*/  MUFU.TANH R7, R7 ;  /* 0x0000000700077308 */ /* 0x000e740000002400 */
[----:B------:R2:W1:Y:S10]  /*176f0*/  MUFU.TANH R113, R56 ;  /* 0x0000003800717308 */ /* 0x0004740000002400 */
[----:B------:R2:W1:Y:S10]  /*17700*/  MUFU.TANH R111, R4 ;  /* 0x00000004006f7308 */ /* 0x0004740000002400 */
[----:B------:R-:W1:Y:S10]  /*17710*/  MUFU.TANH R57, R57 ;  /* 0x0000003900397308 */ /* 0x000e740000002400 */
[----:B------:R-:W1:Y:S10]  /*17720*/  MUFU.TANH R9, R9 ;  /* 0x0000000900097308 */ /* 0x000e740000002400 */
[----:B------:R2:W1:Y:S10]  /*17730*/  MUFU.TANH R105, R60 ;  /* 0x0000003c00697308 */ /* 0x0004740000002400 */
        /* <DEDUP_REMOVED lines=26> */
[----:B------:R-:W-:Y:S02]  /*178e0*/  ISETP.GE.AND P3, PT, R3, RZ, PT ;  /* 0x000000ff0300720c */ /* 0x000fe40003f66270 */
[-C--:B------:R-:W-:Y:S01]  /*178f0*/  LOP3.LUT R27, R27, R6.reuse, RZ, 0x3c, !PT ;  /* 0x000000061b1b7212 */ /* 0x080fe200078e3cff */
[--C-:B--2---:R-:W-:Y:S03]  /*17900*/  IMAD.MOV R25, RZ, RZ, -R23.reuse ;  /* 0x000000ffff197224 */ /* 0x104fe600078e0a17 */
[----:B------:R-:W-:Y:S01]  /*17910*/  ISETP.GE.AND P6, PT, R27, RZ, PT ;  /* 0x000000ff1b00720c */ /* 0x000fe20003fc6270 */
[----:B------:R-:W-:Y:S01]  /*17920*/  IMAD.MOV.U32 R22, RZ, RZ, RZ ;  /* 0x000000ffff167224 */ /* 0x000fe200078e00ff */
[----:B------:R-:W-:Y:S01]  /*17930*/  LOP3.LUT R27, RZ, R6, RZ, 0x33, !PT ;  /* 0x00000006ff1b7212 */ /* 0x000fe200078e33ff */
        /* <DEDUP_REMOVED lines=16> */
[----:B------:R-:W2:Y:S01]  /*17a40*/  LDC R12, c[0x0][0x24c] ;  /* 0x00009300ff0c7b82 */ /* 0x000ea20000000800 */
[----:B------:R-:W-:Y:S09]  /*17a50*/  ISETP.NE.AND P1, PT, R6, RZ, PT ;  /* 0x000000ff0600720c */ /* 0x000ff20003f25270 */
        /* <DEDUP_REMOVED lines=17> */
[C---:B--2---:R-:W-:Y:S02]  /*17b70*/  IMAD R29, R27.reuse, R12, R25 ;  /* 0x0000000c1b1d7224 */ /* 0x044fe400078e0219 */
[----:B------:R-:W-:Y:S04]  /*17b80*/  IMAD.WIDE.U32 R24, R27, R4, RZ ;  /* 0x000000041b187225 */ /* 0x000fe800078e00ff */
[----:B------:R-:W-:Y:S01]  /*17b90*/  IMAD.IADD R25, R25, 0x1, R29 ;  /* 0x0000000119197824 */ /* 0x000fe200078e021d */
[----:B-----5:R-:W-:Y:S04]  /*17ba0*/  IADD3 R23, -R23, R14, RZ ;  /* 0x0000000e17177210 */ /* 0x020fe80007ffe1ff */
[----:B------:R-:W-:Y:S01]  /*17bb0*/  SHF.R.S32.HI R27, RZ, 0x1f, R23 ;  /* 0x0000001fff1b7819 */ /* 0x000fe20000011417 */
[-C--:B-1----:R-:W-:Y:S04]  /*17bc0*/  IMAD.WIDE.U32 R24, R23, R2.reuse, R24 ;  /* 0x0000000217187225 */ /* 0x082fe800078e0018 */
[----:B------:R-:W-:Y:S04]  /*17bd0*/  IMAD R6, R27, R2, RZ ;  /* 0x000000021b067224 */ /* 0x000fe800078e02ff */
[----:B------:R-:W-:Y:S05]  /*17be0*/  IMAD R6, R23, R3, R6 ;  /* 0x0000000317067224 */ /* 0x000fea00078e0206 */
[----:B------:R-:W-:Y:S07]  /*17bf0*/  IADD3 R25, R25, R6, RZ ;  /* 0x0000000619197210 */ /* 0x000fee0007ffe0ff */
.L_x_7933:
        /* <DEDUP_REMOVED lines=18> */
[----:B------:R-:W-:Y:S01]  /*17d20*/  @!P0 IMAD.MOV.U32 R28, RZ, RZ, R24 ;  /* 0x000000ffff1c8224 */ /* 0x000fe200078e0018 */
[-C--:B------:R-:W-:Y:S01]  /*17d30*/  @!P0 LEA R34, P1, R12, R186.reuse, 0x1 ;  /* 0x000000ba0c228211 */ /* 0x080fe200078208ff */
[--C-:B------:R-:W-:Y:S01]  /*17d40*/  @!P0 IMAD.MOV.U32 R31, RZ, RZ, R25.reuse ;  /* 0x000000ffff1f8224 */ /* 0x100fe200078e0019 */
        /* <DEDUP_REMOVED lines=30> */
[----:B-----5:R-:W-:Y:S01]  /*17f30*/  @!P0 LEA.HI.X R23, R4, R25, R23, 0x6, P1 ;  /* 0x0000001904178211 */ /* 0x020fe200008f3417 */
[----:B----4-:R-:W-:Y:S01]  /*17f40*/  @!P0 IMAD R33, R2, 0x70, RZ ;  /* 0x0000007002218824 */ /* 0x010fe200078e02ff */
[-C--:B------:R-:W-:Y:S01]  /*17f50*/  @!P0 LEA R24, P1, R10, R186.reuse, 0x1 ;  /* 0x000000ba0a188211 */ /* 0x080fe200078208ff */
[----:B------:R-:W-:Y:S01]  /*17f60*/  @!P0 IMAD.IADD R3, R3, 0x1, R29 ;  /* 0x0000000103038824 */ /* 0x000fe200078e021d */
[-C--:B------:R-:W-:Y:S01]  /*17f70*/  @!P0 LEA R2, P2, R28, R186.reuse, 0x1 ;  /* 0x000000ba1c028211 */ /* 0x080fe200078408ff */
[----:B------:R-:W-:Y:S01]  /*17f80*/  @!P0 IMAD.WIDE.U32 R26, R4, 0x70, R26 ;  /* 0x00000070041a8825 */ /* 0x000fe200078e001a */
[-C--:B------:R-:W-:Y:S02]  /*17f90*/  @!P0 LEA.HI.X R25, R10, R183.reuse, R23, 0x1, P1 ;  /* 0x000000b70a198211 */ /* 0x080fe400008f0c17 */
[-C--:B------:R-:W-:Y:S01]  /*17fa0*/  @!P0 LEA.HI.X R3, R28, R183.reuse, R3, 0x1, P2 ;  /* 0x000000b71c038211 */ /* 0x080fe200010f0c03 */
[----:B-1----:R-:W-:Y:S01]  /*17fb0*/  @!P0 IMAD R23, R6, 0x50, RZ ;  /* 0x0000005006178824 */ /* 0x002fe200078e02ff */
        /* <DEDUP_REMOVED lines=27> */
.L_x_7932:
[----:B--2---:R-:W-:Y:S01]  /*18170*/  LEA R2, R188, R191, 0x7 ;  /* 0x000000bfbc027211 */ /* 0x004fe200078e38ff */
[----:B------:R-:W-:Y:S03]  /*18180*/  LDSM.16.MT88.4 R28, [R165+0x6000] ;  /* 0x00600000a51c783b */ /* 0x000fe60000004200 */
[C---:B------:R-:W-:Y:S02]  /*18190*/  IADD3 R8, R2.reuse, 0x1, RZ ;  /* 0x0000000102087810 */ /* 0x040fe40007ffe0ff */
[----:B------:R-:W-:Y:S02]  /*181a0*/  IADD3 R6, R2, 0x8, RZ ;  /* 0x0000000802067810 */ /* 0x000fe40007ffe0ff */
[----:B------:R-:W-:Y:S01]  /*181b0*/  I2FP.F32.S32 R8, R8 ;  /* 0x0000000800087245 */ /* 0x000fe20000201400 */
[----:B------:R-:W-:Y:S01]  /*181c0*/  LDSM.16.MT88.4 R44, [R164+0x6000] ;  /* 0x00600000a42c783b */ /* 0x000fe20000004200 */
        /* <DEDUP_REMOVED lines=24> */
[CC--:B------:R-:W-:Y:S01]  /*18350*/  FFMA.FTZ R27, R0.reuse, R8.reuse, R19 ;  /* 0x00000008001b7223 */ /* 0x0c0fe20000010013 */
        /* <DEDUP_REMOVED lines=16> */
[----:B------:R-:W-:Y:S02]  /*18460*/  IADD3 R6, R2, 0x39, RZ ;  /* 0x0000003902067810 */ /* 0x000fe40007ffe0ff */
[----:B------:R-:W-:Y:S02]  /*18470*/  I2FP.F32.S32 R8, R8 ;  /* 0x0000000800087245 */ /* 0x000fe40000201400 */
[----:B------:R-:W-:Y:S02]  /*18480*/  I2FP.F32.S32 R6, R6 ;  /* 0x0000000600067245 */ /* 0x000fe40000201400 */
[----:B------:R-:W-:Y:S01]  /*18490*/  I2FP.F32.S32 R4, R4 ;  /* 0x0000000400047245 */ /* 0x000fe20000201400 */
[CC--:B------:R-:W-:Y:S01]  /*184a0*/  FFMA.FTZ R197, R0.reuse, R8.reuse, R197 ;  /* 0x0000000800c57223 */ /* 0x0c0fe200000100c5 */
[C---:B------:R-:W-:Y:S01]  /*184b0*/  FFMA.FTZ R205, R0.reuse, R8, R205 ;  /* 0x0000000800cd7223 */ /* 0x040fe200000100cd */
[CC--:B------:R-:W-:Y:S01]  /*184c0*/  FFMA.FTZ R203, R0.reuse, R6.reuse, R203 ;  /* 0x0000000600cb7223 */ /* 0x0c0fe200000100cb */
[C---:B------:R-:W-:Y:S01]  /*184d0*/  FFMA.FTZ R195, R0.reuse, R6, R195 ;  /* 0x0000000600c37223 */ /* 0x040fe200000100c3 */
[----:B------:R-:W-:Y:S01]  /*184e0*/  FMNMX.FTZ R8, R227, R102, !PT ;  /* 0x00000066e3087209 */ /* 0x000fe20007810000 */
[CC--:B------:R-:W-:Y:S01]  /*184f0*/  FFMA.FTZ R35, R0.reuse, R4.reuse, R247 ;  /* 0x0000000400237223 */ /* 0x0c0fe200000100f7 */
[----:B------:R-:W-:Y:S01]  /*18500*/  FMNMX.FTZ R6, R231, R103, !PT ;  /* 0x00000067e7067209 */ /* 0x000fe20007810000 */
[----:B------:R-:W-:Y:S01]  /*18510*/  FFMA.FTZ R249, R0, R4, R249 ;  /* 0x0000000400f97223 */ /* 0x000fe200000100f9 */
        /* <DEDUP_REMOVED lines=32> */
[-C--:B------:R-:W-:Y:S01]  /*18720*/  FFMA.FTZ R199, R0, R3.reuse, R199 ;  /* 0x0000000300c77223 */ /* 0x080fe200000100c7 */
[----:B------:R-:W-:Y:S01]  /*18730*/  IADD3 R4, R2, 0x40, RZ ;  /* 0x0000004002047810 */ /* 0x000fe20007ffe0ff */
[C---:B------:R-:W-:Y:S01]  /*18740*/  FFMA.FTZ R207, R0.reuse, R3, R207 ;  /* 0x0000000300cf7223 */ /* 0x040fe200000100cf */
        /* <DEDUP_REMOVED lines=16> */
[----:B------:R-:W-:Y:S01]  /*18850*/  FMNMX.FTZ R6, R203, R6, !PT ;  /* 0x00000006cb067209 */ /* 0x000fe20007810000 */
[C---:B------:R-:W-:Y:S01]  /*18860*/  FFMA.FTZ R151, R0.reuse, R10, R151 ;  /* 0x0000000a00977223 */ /* 0x040fe20000010097 */
[----:B------:R-:W-:Y:S01]  /*18870*/  I2FP.F32.S32 R3, R3 ;  /* 0x0000000300037245 */ /* 0x000fe20000201400 */
[C---:B------:R-:W-:Y:S01]  /*18880*/  FFMA.FTZ R147, R0.reuse, R4, R147 ;  /* 0x0000000400937223 */ /* 0x040fe20000010093 */
[----:B------:R-:W-:Y:S01]  /*18890*/  FMNMX.FTZ R8, R145, R8, !PT ;  /* 0x0000000891087209 */ /* 0x000fe20007810000 */
[C---:B------:R-:W-:Y:S01]  /*188a0*/  FFMA.FTZ R139, R0.reuse, R4, R139 ;  /* 0x00000004008b7223 */ /* 0x040fe2000001008b */
[----:B------:R-:W-:Y:S01]  /*188b0*/  FMNMX.FTZ R6, R155, R6, !PT ;  /* 0x000000069b067209 */ /* 0x000fe20007810000 */
[-C--:B------:R-:W-:Y:S01]  /*188c0*/  FFMA.FTZ R149, R0, R3.reuse, R149 ;  /* 0x0000000300957223 */ /* 0x080fe20000010095 */
[----:B------:R-:W-:Y:S01]  /*188d0*/  IADD3 R10, R2, 0x50, RZ ;  /* 0x00000050020a7810 */ /* 0x000fe20007ffe0ff */
[----:B------:R-:W-:Y:S01]  /*188e0*/  FFMA.FTZ R141, R0, R3, R141 ;  /* 0x00000003008d7223 */ /* 0x000fe2000001008d */
[C---:B------:R-:W-:Y:S02]  /*188f0*/  IADD3 R4, R2.reuse, 0x58, RZ ;  /* 0x0000005802047810 */ /* 0x040fe40007ffe0ff */
[----:B------:R-:W-:Y:S02]  /*18900*/  IADD3 R3, R2, 0x51, RZ ;  /* 0x0000005102037810 */ /* 0x000fe40007ffe0ff */
[----:B------:R-:W-:Y:S02]  /*18910*/  FMNMX.FTZ R8, R143, R8, !PT ;  /* 0x000000088f087209 */ /* 0x000fe40007810000 */
[----:B------:R-:W-:Y:S02]  /*18920*/  FMNMX.FTZ R6, R151, R6, !PT ;  /* 0x0000000697067209 */ /* 0x000fe40007810000 */
[----:B------:R-:W-:Y:S02]  /*18930*/  I2FP.F32.S32 R10, R10 ;  /* 0x0000000a000a7245 */ /* 0x000fe40000201400 */
[----:B------:R-:W-:Y:S02]  /*18940*/  I2FP.F32.S32 R4, R4 ;  /* 0x0000000400047245 */ /* 0x000fe40000201400 */
[----:B------:R-:W-:Y:S01]  /*18950*/  I2FP.F32.S32 R3, R3 ;  /* 0x0000000300037245 */ /* 0x000fe20000201400 */
[C---:B------:R-:W-:Y:S01]  /*18960*/  FFMA.FTZ R129, R0.reuse, R10, R129 ;  /* 0x0000000a00817223 */ /* 0x040fe20000010081 */
[----:B------:R-:W-:Y:S01]  /*18970*/  FMNMX.FTZ R8, R141, R8, !PT ;  /* 0x000000088d087209 */ /* 0x000fe20007810000 */
[C---:B------:R-:W-:Y:S01]  /*18980*/  FFMA.FTZ R125, R0.reuse, R4, R125 ;  /* 0x00000004007d7223 */ /* 0x040fe2000001007d */
[----:B------:R-:W-:Y:S01]  /*18990*/  FMNMX.FTZ R6, R149, R6, !PT ;  /* 0x0000000695067209 */ /* 0x000fe20007810000 */
[----:B------:R-:W-:Y:S01]  /*189a0*/  FFMA.FTZ R133, R0, R4, R133 ;  /* 0x0000000400857223 */ /* 0x000fe20000010085 */
[----:B------:R-:W-:Y:S01]  /*189b0*/  IADD3 R4, R2, 0x61, RZ ;  /* 0x0000006102047810 */ /* 0x000fe20007ffe0ff */
[C---:B------:R-:W-:Y:S01]  /*189c0*/  FFMA.FTZ R137, R0.reuse, R10, R137 ;  /* 0x0000000a00897223 */ /* 0x040fe20000010089 */
[----:B------:R-:W-:Y:S01]  /*189d0*/  FMNMX.FTZ R8, R139, R8, !PT ;  /* 0x000000088b087209 */ /* 0x000fe20007810000 */
[CC--:B------:R-:W-:Y:S01]  /*189e0*/  FFMA.FTZ R135, R0.reuse, R3.reuse, R135 ;  /* 0x0000000300877223 */ /* 0x0c0fe20000010087 */
[----:B------:R-:W-:Y:S01]  /*189f0*/  FFMA.FTZ R127, R0, R3, R127 ;  /* 0x00000003007f7223 */ /* 0x000fe2000001007f */
[----:B------:R-:W-:Y:S02]  /*18a00*/  FMNMX.FTZ R6, R147, R6, !PT ;  /* 0x0000000693067209 */ /* 0x000fe40007810000 */
[C---:B------:R-:W-:Y:S02]  /*18a10*/  IADD3 R3, R2.reuse, 0x59, RZ ;  /* 0x0000005902037810 */ /* 0x040fe40007ffe0ff */
[----:B------:R-:W-:Y:S02]  /*18a20*/  IADD3 R63, R2, 0x60, RZ ;  /* 0x00000060023f7810 */ /* 0x000fe40007ffe0ff */
[----:B------:R-:W-:Y:S02]  /*18a30*/  I2FP.F32.S32 R4, R4 ;  /* 0x0000000400047245 */ /* 0x000fe40000201400 */
[----:B------:R-:W-:Y:S02]  /*18a40*/  FMNMX.FTZ R8, R129, R8, !PT ;  /* 0x0000000881087209 */ /* 0x000fe40007810000 */
[----:B------:R-:W-:Y:S01]  /*18a50*/  FMNMX.FTZ R6, R137, R6, !PT ;  /* 0x0000000689067209 */ /* 0x000fe20007810000 */
[CC--:B------:R-:W-:Y:S01]  /*18a60*/  FFMA.FTZ R59, R0.reuse, R4.reuse, R7 ;  /* 0x00000004003b7223 */ /* 0x0c0fe20000010007 */
[----:B------:R-:W-:Y:S01]  /*18a70*/  I2FP.F32.S32 R3, R3 ;  /* 0x0000000300037245 */ /* 0x000fe20000201400 */
[C---:B------:R-:W-:Y:S01]  /*18a80*/  FFMA.FTZ R115, R0.reuse, R4, R115 ;  /* 0x0000000400737223 */ /* 0x040fe20000010073 */
[----:B------:R-:W-:Y:S02]  /*18a90*/  I2FP.F32.S32 R63, R63 ;  /* 0x0000003f003f7245 */ /* 0x000fe40000201400 */
[----:B------:R-:W-:Y:S01]  /*18aa0*/  FMNMX.FTZ R8, R127, R8, !PT ;  /* 0x000000087f087209 */ /* 0x000fe20007810000 */
[C---:B------:R-:W-:Y:S01]  /*18ab0*/  FFMA.FTZ R123, R0.reuse, R3, R123 ;  /* 0x00000003007b7223 */ /* 0x040fe2000001007b */
[----:B------:R-:W-:Y:S01]  /*18ac0*/  FMNMX.FTZ R6, R135, R6, !PT ;  /* 0x0000000687067209 */ /* 0x000fe20007810000 */
[----:B------:R-:W-:Y:S01]  /*18ad0*/  FFMA.FTZ R121, R0, R63, R121 ;  /* 0x0000003f00797223 */ /* 0x000fe20000010079 */
[----:B------:R-:W-:Y:S01]  /*18ae0*/  IADD3 R4, R2, 0x70, RZ ;  /* 0x0000007002047810 */ /* 0x000fe20007ffe0ff */
[C---:B------:R-:W-:Y:S01]  /*18af0*/  FFMA.FTZ R131, R0.reuse, R3, R131 ;  /* 0x0000000300837223 */ /* 0x040fe20000010083 */
[----:B------:R-:W-:Y:S01]  /*18b00*/  FMNMX.FTZ R8, R125, R8, !PT ;  /* 0x000000087d087209 */ /* 0x000fe20007810000 */
[----:B------:R-:W-:Y:S01]  /*18b10*/  FFMA.FTZ R63, R0, R63, R5 ;  /* 0x0000003f003f7223 */ /* 0x000fe20000010005 */
[----:B------:R-:W-:Y:S02]  /*18b20*/  FMNMX.FTZ R6, R133, R6, !PT ;  /* 0x0000000685067209 */ /* 0x000fe40007810000 */
[----:B------:R-:W-:Y:S02]  /*18b30*/  IADD3 R5, R2, 0x68, RZ ;  /* 0x0000006802057810 */ /* 0x000fe40007ffe0ff */
        /* <DEDUP_REMOVED lines=26> */
[----:B------:R-:W-:Y:S01]  /*18ce0*/  I2FP.F32.S32 R65, R65 ;  /* 0x0000004100417245 */ /* 0x000fe20000201400 */
[----:B------:R-:W-:Y:S01]  /*18cf0*/  LDSM.16.MT88.4 R20, [R166+0x6000] ;  /* 0x00600000a614783b */ /* 0x000fe20000004200 */
        /* <DEDUP_REMOVED lines=44> */
[----:B------:R-:W-:Y:S03]  /*18fc0*/  FFMA.FTZ R124, R63, UR4, -R66 ;  /* 0x000000043f7c7c23 */ /* 0x000fe60008010842 */
[----:B------:R-:W-:Y:S01]  /*18fd0*/  MUFU.EX2 R56, R56 ;  /* 0x0000003800387308 */ /* 0x000fe20000000800 */
[C---:B-1----:R-:W-:Y:S01]  /*18fe0*/  FMUL.FTZ R11, R39.reuse, R95 ;  /* 0x0000005f270b7220 */ /* 0x042fe20000410000 */
[C---:B------:R-:W-:Y:S01]  /*18ff0*/  FMUL.FTZ R6, R39.reuse, R98 ;  /* 0x0000006227067220 */ /* 0x040fe20000410000 */
[C---:B------:R-:W-:Y:S01]  /*19000*/  FMUL.FTZ R7, R39.reuse, R99 ;  /* 0x0000006327077220 */ /* 0x040fe20000410000 */
[----:B------:R-:W-:Y:S01]  /*19010*/  FMUL.FTZ R10, R39, R94 ;  /* 0x0000005e270a7220 */ /* 0x000fe20000410000 */
[--C-:B------:R-:W-:Y:S01]  /*19020*/  FFMA.FTZ R24, R15, UR4, -R102.reuse ;  /* 0x000000040f187c23 */ /* 0x100fe20008010866 */
[C---:B------:R-:W-:Y:S01]  /*19030*/  FMUL.FTZ R14, R39.reuse, R90 ;  /* 0x0000005a270e7220 */ /* 0x040fe20000410000 */
[----:B------:R-:W-:Y:S03]  /*19040*/  FMUL.FTZ R15, R39, R91 ;  /* 0x0000005b270f7220 */ /* 0x000fe60000410000 */
        /* <DEDUP_REMOVED lines=9> */
[C---:B------:R-:W-:Y:S01]  /*190e0*/  FMUL.FTZ R26, R39.reuse, R78 ;  /* 0x0000004e271a7220 */ /* 0x040fe20000410000 */
[----:B------:R-:W-:Y:S01]  /*190f0*/  FMUL.FTZ R34, R39, R70 ;  /* 0x0000004627227220 */ /* 0x000fe20000410000 */
[C---:B------:R-:W-:Y:S01]  /*19100*/  FMUL.FTZ R33, R38.reuse, R69 ;  /* 0x0000004526217220 */ /* 0x040fe20000410000 */
[----:B------:R-:W-:Y:S01]  /*19110*/  FFMA.FTZ R118, R125, UR4, -R66 ;  /* 0x000000047d767c23 */ /* 0x000fe20008010842 */
[----:B------:R-:W-:Y:S01]  /*19120*/  FFMA.FTZ R125, R61, UR4, -R102 ;  /* 0x000000043d7d7c23 */ /* 0x000fe20008010866 */
[----:B------:R-:W-:Y:S01]  /*19130*/  FFMA.FTZ R32, R25, UR4, -R66 ;  /* 0x0000000419207c23 */ /* 0x000fe20008010842 */
[----:B------:R-:W-:Y:S03]  /*19140*/  FMUL.FTZ R25, R38, R77 ;  /* 0x0000004d26197220 */ /* 0x000fe60000410000 */
[----:B------:R-:W2:Y:S01]  /*19150*/  MUFU.EX2 R104, R104 ;  /* 0x0000006800687308 */ /* 0x000ea20000000800 */
[----:B-1----:R-:W-:Y:S01]  /*19160*/  F2FP.BF16.F32.PACK_AB R41, R60, R56 ;  /* 0x000000383c29723e */ /* 0x002fe200000010ff */
[--C-:B------:R-:W-:Y:S01]  /*19170*/  FFMA.FTZ R245, R245, UR4, -R102.reuse ;  /* 0x00000004f5f57c23 */ /* 0x100fe20008010866 */
[----:B------:R-:W-:Y:S01]  /*19180*/  FFMA.FTZ R249, R249, UR4, -R102 ;  /* 0x00000004f9f97c23 */ /* 0x000fe20008010866 */
[----:B------:R-:W-:Y:S01]  /*19190*/  FFMA.FTZ R77, R217, UR4, -R66 ;  /* 0x00000004d94d7c23 */ /* 0x000fe20008010842 */
[----:B------:R-:W-:Y:S01]  /*191a0*/  FFMA.FTZ R78, R203, UR4, -R102 ;  /* 0x00000004cb4e7c23 */ /* 0x000fe20008010866 */
[----:B------:R-:W-:Y:S01]  /*191b0*/  FFMA.FTZ R91, R201, UR4, -R66 ;  /* 0x00000004c95b7c23 */ /* 0x000fe20008010842 */
[--C-:B------:R-:W-:Y:S03]  /*191c0*/  FFMA.FTZ R89, R155, UR4, -R102.reuse ;  /* 0x000000049b597c23 */ /* 0x100fe60008010866 */
[----:B------:R-:W-:Y:S01]  /*191d0*/  MUFU.EX2 R119, R119 ;  /* 0x0000007700777308 */ /* 0x000fe20000000800 */
[--C-:B------:R-:W-:Y:S01]  /*191e0*/  FFMA.FTZ R90, R151, UR4, -R102.reuse ;  /* 0x00000004975a7c23 */ /* 0x100fe20008010866 */
[--C-:B------:R-:W-:Y:S01]  /*191f0*/  FFMA.FTZ R99, R149, UR4, -R102.reuse ;  /* 0x0000000495637c23 */ /* 0x100fe20008010866 */
[----:B------:R-:W-:Y:S01]  /*19200*/  FFMA.FTZ R96, R147, UR4, -R102 ;  /* 0x0000000493607c23 */ /* 0x000fe20008010866 */
[--C-:B------:R-:W-:Y:S01]  /*19210*/  FFMA.FTZ R145, R145, UR4, -R66.reuse ;  /* 0x0000000491917c23 */ /* 0x100fe20008010842 */
[--C-:B------:R-:W-:Y:S01]  /*19220*/  FFMA.FTZ R112, R143, UR4, -R66.reuse ;  /* 0x000000048f707c23 */ /* 0x100fe20008010842 */
[--C-:B------:R-:W-:Y:S01]  /*19230*/  FFMA.FTZ R141, R141, UR4, -R66.reuse ;  /* 0x000000048d8d7c23 */ /* 0x100fe20008010842 */
[----:B------:R-:W-:Y:S03]  /*19240*/  FFMA.FTZ R98, R139, UR4, -R66 ;  /* 0x000000048b627c23 */ /* 0x000fe60008010842 */
[----:B------:R-:W1:Y:S01]  /*19250*/  MUFU.EX2 R108, R108 ;  /* 0x0000006c006c7308 */ /* 0x000e620000000800 */
[----:B--2---:R-:W-:Y:S01]  /*19260*/  F2FP.BF16.F32.PACK_AB R43, R104, R117 ;  /* 0x00000075682b723e */ /* 0x004fe200000010ff */
[--C-:B------:R-:W-:Y:S01]  /*19270*/  FFMA.FTZ R114, R133, UR4, -R102.reuse ;  /* 0x0000000485727c23 */ /* 0x100fe20008010866 */
[----:B------:R-:W-:Y:S01]  /*19280*/  FFMA.FTZ R131, R131, UR4, -R102 ;  /* 0x0000000483837c23 */ /* 0x000fe20008010866 */
[----:B------:R-:W-:Y:S01]  /*19290*/  FFMA.FTZ R123, R123, UR4, -R66 ;  /* 0x000000047b7b7c23 */ /* 0x000fe20008010842 */
[--C-:B------:R-:W-:Y:S01]  /*192a0*/  FFMA.FTZ R69, R225, UR4, -R102.reuse ;  /* 0x00000004e1457c23 */ /* 0x100fe20008010866 */
[--C-:B------:R-:W-:Y:S01]  /*192b0*/  FFMA.FTZ R70, R223, UR4, -R102.reuse ;  /* 0x00000004df467c23 */ /* 0x100fe20008010866 */
[--C-:B------:R-:W-:Y:S03]  /*192c0*/  FFMA.FTZ R110, R137, UR4, -R102.reuse ;  /* 0x00000004896e7c23 */ /* 0x100fe60008010866 */
[----:B------:R-:W-:Y:S01]  /*192d0*/  MUFU.EX2 R106, R106 ;  /* 0x0000006a006a7308 */ /* 0x000fe20000000800 */
[----:B------:R-:W-:Y:S01]  /*192e0*/  FFMA.FTZ R135, R135, UR4, -R102 ;  /* 0x0000000487877c23 */ /* 0x000fe20008010866 */
[--C-:B------:R-:W-:Y:S01]  /*192f0*/  FFMA.FTZ R129, R129, UR4, -R66.reuse ;  /* 0x0000000481817c23 */ /* 0x100fe20008010842 */
[----:B------:R-:W-:Y:S01]  /*19300*/  FFMA.FTZ R116, R127, UR4, -R66 ;  /* 0x000000047f747c23 */ /* 0x000fe20008010842 */
[----:B------:R-:W-:Y:S01]  /*19310*/  FFMA.FTZ R121, R121, UR4, -R102 ;  /* 0x0000000479797c23 */ /* 0x000fe20008010866 */
[----:B------:R-:W-:Y:S01]  /*19320*/  ISETP.GT.AND P0, PT, R188, R175, PT ;  /* 0x000000afbc00720c */ /* 0x000fe20003f04270 */
[--C-:B------:R-:W-:Y:S01]  /*19330*/  FFMA.FTZ R115, R115, UR4, -R66.reuse ;  /* 0x0000000473737c23 */ /* 0x100fe20008010842 */
[----:B------:R-:W-:Y:S03]  /*19340*/  FFMA.FTZ R111, R111, UR4, -R66 ;  /* 0x000000046f6f7c23 */ /* 0x000fe60008010842 */
[----:B------:R-:W2:Y:S01]  /*19350*/  MUFU.EX2 R103, R103 ;  /* 0x0000006700677308 */ /* 0x000ea20000000800 */
[----:B-1----:R-:W-:Y:S01]  /*19360*/  F2FP.BF16.F32.PACK_AB R40, R108, R119 ;  /* 0x000000776c28723e */ /* 0x002fe200000010ff */
[----:B------:R-:W-:Y:S01]  /*19370*/  FFMA.FTZ R119, R38, R193, R119 ;  /* 0x000000c126777223 */ /* 0x000fe20000010077 */
[----:B------:R-:W-:Y:S01]  /*19380*/  FFMA.FTZ R107, R107, UR4, -R102 ;  /* 0x000000046b6b7c23 */ /* 0x000fe20008010866 */
[--C-:B------:R-:W-:Y:S02]  /*19390*/  FFMA.FTZ R105, R105, UR4, -R66.reuse ;  /* 0x0000000469697c23 */ /* 0x100fe40008010842 */
[----:B------:R-:W-:Y:S01]  /*193a0*/  FADD.FTZ R119, R108, R119 ;  /* 0x000000776c777221 */ /* 0x000fe20000010000 */
[--C-:B------:R-:W-:Y:S03]  /*193b0*/  FFMA.FTZ R108, R113, UR4, -R66.reuse ;  /* 0x00000004716c7c23 */ /* 0x100fe60008010842 */
[----:B------:R1:W-:Y:S10]  /*193c0*/  MUFU.EX2 R94, R24 ;  /* 0x00000018005e7308 */ /* 0x0003f40000000800 */
[----:B------:R-:W3:Y:S01]  /*193d0*/  MUFU.EX2 R97, R245 ;  /* 0x000000f500617308 */ /* 0x000ee20000000800 */
[----:B--2---:R-:W-:Y:S01]  /*193e0*/  F2FP.BF16.F32.PACK_AB R42, R103, R106 ;  /* 0x0000006a672a723e */ /* 0x004fe200000010ff */
[----:B------:R-:W-:Y:S08]  /*193f0*/  FADD.FTZ R106, R106, R119 ;  /* 0x000000776a6a7221 */ /* 0x000ff00000010000 */
        /* <DEDUP_REMOVED lines=9> */
[----:B------:R1:W2:Y:S01]  /*19490*/  MUFU.EX2 R85, R27 ;  /* 0x0000001b00557308 */ /* 0x0002a20000000800 */
[C---:B------:R-:W-:Y:S03]  /*194a0*/  HMMA.16816.F32.BF16 R12, R40.reuse, R20, R12 ;  /* 0x00000014280c723c */ /* 0x040fe6000004180c */
[--C-:B------:R-:W-:Y:S01]  /*194b0*/  FFMA.FTZ R76, R35, UR4, -R66.reuse ;  /* 0x00000004234c7c23 */ /* 0x100fe20008010842 */
[--C-:B------:R-:W-:Y:S01]  /*194c0*/  FFMA.FTZ R84, R243, UR4, -R66.reuse ;  /* 0x00000004f3547c23 */ /* 0x100fe20008010842 */
[C---:B------:R-:W-:Y:S01]  /*194d0*/  FMUL.FTZ R35, R39.reuse, R71 ;  /* 0x0000004727237220 */ /* 0x040fe20000410000 */
[C---:B------:R-:W-:Y:S03]  /*194e0*/  HMMA.16816.F32.BF16 R16, R40.reuse, R22, R16 ;  /* 0x000000162810723c */ /* 0x040fe60000041810 */
[----:B------:R-:W-:Y:S02]  /*194f0*/  MUFU.EX2 R70, R70 ;  /* 0x0000004600467308 */ /* 0x000fe40000000800 */
[C---:B------:R-:W-:Y:S01]  /*19500*/  FMUL.FTZ R20, R38.reuse, R80 ;  /* 0x0000005026147220 */ /* 0x040fe20000410000 */
[C---:B------:R-:W-:Y:S01]  /*19510*/  FMUL.FTZ R21, R38.reuse, R81 ;  /* 0x0000005126157220 */ /* 0x040fe20000410000 */
[C---:B------:R-:W-:Y:S01]  /*19520*/  FMUL.FTZ R22, R39.reuse, R82 ;  /* 0x0000005227167220 */ /* 0x040fe20000410000 */
[C---:B------:R-:W-:Y:S05]  /*19530*/  FMUL.FTZ R23, R39.reuse, R83 ;  /* 0x0000005327177220 */ /* 0x040fea0000410000 */
[----:B------:R-:W-:Y:S01]  /*19540*/  MUFU.EX2 R84, R84 ;  /* 0x0000005400547308 */ /* 0x000fe20000000800 */
[----:B-1----:R-:W-:Y:S01]  /*19550*/  FMUL.FTZ R27, R39, R79 ;  /* 0x0000004f271b7220 */ /* 0x002fe20000410000 */
[--C-:B------:R-:W-:Y:S01]  /*19560*/  FFMA.FTZ R87, R197, UR4, -R66.reuse ;  /* 0x00000004c5577c23 */ /* 0x100fe20008010842 */
[--C-:B------:R-:W-:Y:S01]  /*19570*/  FFMA.FTZ R86, R199, UR4, -R66.reuse ;  /* 0x00000004c7567c23 */ /* 0x100fe20008010842 */
[----:B------:R-:W-:Y:S01]  /*19580*/  FFMA.FTZ R82, R195, UR4, -R66 ;  /* 0x00000004c3527c23 */ /* 0x000fe20008010842 */
[C---:B------:R-:W-:Y:S05]  /*19590*/  HMMA.16816.F32.BF16 R20, R40.reuse, R28, R20 ;  /* 0x0000001c2814723c */ /* 0x040fea0000041814 */
[----:B------:R1:W-:Y:S01]  /*195a0*/  MUFU.EX2 R79, R32 ;  /* 0x00000020004f7308 */ /* 0x0003e20000000800 */
[--C-:B------:R-:W-:Y:S01]  /*195b0*/  FFMA.FTZ R71, R221, UR4, -R102.reuse ;  /* 0x00000004dd477c23 */ /* 0x100fe20008010866 */
[--C-:B------:R-:W-:Y:S01]  /*195c0*/  FFMA.FTZ R83, R209, UR4, -R102.reuse ;  /* 0x00000004d1537c23 */ /* 0x100fe20008010866 */
[----:B------:R-:W-:Y:S01]  /*195d0*/  FFMA.FTZ R80, R207, UR4, -R102 ;  /* 0x00000004cf507c23 */ /* 0x000fe20008010866 */
[C---:B------:R-:W-:Y:S06]  /*195e0*/  HMMA.16816.F32.BF16 R24, R40.reuse, R30, R24 ;  /* 0x0000001e2818723c */ /* 0x040fec0000041818 */
[----:B------:R-:W-:Y:S01]  /*195f0*/  MUFU.EX2 R76, R76 ;  /* 0x0000004c004c7308 */ /* 0x000fe20000000800 */
[C---:B------:R-:W-:Y:S01]  /*19600*/  FMUL.FTZ R28, R38.reuse, R72 ;  /* 0x00000048261c7220 */ /* 0x040fe20000410000 */
[C---:B------:R-:W-:Y:S03]  /*19610*/  FMUL.FTZ R29, R38.reuse, R73 ;  /* 0x00000049261d7220 */ /* 0x040fe60000410000 */
[C---:B------:R-:W-:Y:S01]  /*19620*/  FMUL.FTZ R30, R39.reuse, R74 ;  /* 0x0000004a271e7220 */ /* 0x040fe20000410000 */
[C---:B------:R-:W-:Y:S01]  /*19630*/  FMUL.FTZ R31, R39.reuse, R75 ;  /* 0x0000004b271f7220 */ /* 0x040fe20000410000 */
[----:B------:R-:W-:Y:S03]  /*19640*/  FFMA.FTZ R39, R39, R194, R56 ;  /* 0x000000c227277223 */ /* 0x000fe60000010038 */
[----:B------:R4:W5:Y:S01]  /*19650*/  MUFU.EX2 R75, R58 ;  /* 0x0000003a004b7308 */ /* 0x0009620000000800 */
[----:B-1----:R-:W-:Y:S01]  /*19660*/  FMUL.FTZ R32, R38, R68 ;  /* 0x0000004426207220 */ /* 0x002fe20000410000 */
[--C-:B------:R-:W-:Y:S01]  /*19670*/  FFMA.FTZ R74, R215, UR4, -R66.reuse ;  /* 0x00000004d74a7c23 */ /* 0x100fe20008010842 */
[C---:B------:R-:W-:Y:S03]  /*19680*/  HMMA.16816.F32.BF16 R28, R40.reuse, R44, R28 ;  /* 0x0000002c281c723c */ /* 0x040fe6000004181c */
[----:B------:R-:W-:Y:S01]  /*19690*/  FFMA.FTZ R73, R211, UR4, -R66 ;  /* 0x00000004d3497c23 */ /* 0x000fe20008010842 */
[----:B------:R-:W-:Y:S03]  /*196a0*/  FFMA.FTZ R68, R219, UR4, -R102 ;  /* 0x00000004db447c23 */ /* 0x000fe60008010866 */
[----:B------:R-:W-:Y:S01]  /*196b0*/  MUFU.EX2 R71, R71 ;  /* 0x0000004700477308 */ /* 0x000fe20000000800 */
[----:B------:R-:W-:Y:S01]  /*196c0*/  HMMA.16816.F32.BF16 R32, R40, R46, R32 ;  /* 0x0000002e2820723c */ /* 0x000fe20000041820 */
[----:B------:R-:W1:Y:S02]  /*196d0*/  LDSM.16.MT88.4 R44, [R165+0x6800] ;  /* 0x00680000a52c783b */ /* 0x000e640000004200 */
[----:B------:R-:W-:Y:S01]  /*196e0*/  FFMA.FTZ R72, R213, UR4, -R66 ;  /* 0x00000004d5487c23 */ /* 0x000fe20008010842 */
[----:B------:R-:W-:Y:S05]  /*196f0*/  FADD.FTZ R38, R60, R39 ;  /* 0x000000273c267221 */ /* 0x000fea0000010000 */
[----:B------:R-:W1:Y:S02]  /*19700*/  MUFU.EX2 R68, R68 ;  /* 0x0000004400447308 */ /* 0x000e640000000800 */
[----:B---3--:R-:W-:Y:S01]  /*19710*/  F2FP.BF16.F32.PACK_AB R41, R94, R97 ;  /* 0x000000615e29723e */ /* 0x008fe200000010ff */
[----:B----4-:R-:W-:Y:S01]  /*19720*/  LDSM.16.MT88.4 R56, [R166+0x8800] ;  /* 0x00880000a638783b */ /* 0x010fe20000004200 */
[----:B--2---:R-:W-:Y:S01]  /*19730*/  F2FP.BF16.F32.PACK_AB R43, R85, R88 ;  /* 0x00000058552b723e */ /* 0x004fe200000010ff */
[----:B------:R-:W-:Y:S01]  /*19740*/  FADD.FTZ R39, R103, R106 ;  /* 0x0000006a67277221 */ /* 0x000fe20000010000 */
[----:B-----5:R-:W-:Y:S01]  /*19750*/  F2FP.BF16.F32.PACK_AB R42, R75, R76 ;  /* 0x0000004c4b2a723e */ /* 0x020fe200000010ff */
[----:B------:R-:W-:Y:S03]  /*19760*/  FADD.FTZ R117, R117, R38 ;  /* 0x0000002675757221 */ /* 0x000fe60000010000 */
[----:B------:R-:W-:Y:S01]  /*19770*/  MUFU.EX2 R77, R77 ;  /* 0x0000004d004d7308 */ /* 0x000fe20000000800 */
[----:B------:R-:W-:Y:S01]  /*19780*/  F2FP.BF16.F32.PACK_AB R40, R79, R84 ;  /* 0x000000544f28723e */ /* 0x000fe200000010ff */
[----:B------:R-:W-:Y:S01]  /*19790*/  LDSM.16.MT88.4 R60, [R165+0x8800] ;  /* 0x00880000a53c783b */ /* 0x000fe20000004200 */
[----:B------:R-:W-:Y:S01]  /*197a0*/  FADD.FTZ R84, R84, R39 ;  /* 0x0000002754547221 */ /* 0x000fe20000010000 */
[----:B------:R-:W-:Y:S01]  /*197b0*/  FADD.FTZ R104, R104, R117 ;  /* 0x0000007568687221 */ /* 0x000fe20000010000 */
[----:B------:R-:W-:Y:S02]  /*197c0*/  FFMA.FTZ R81, R205, UR4, -R102 ;  /* 0x00000004cd517c23 */ /* 0x000fe40008010866 */
[----:B------:R-:W-:Y:S03]  /*197d0*/  FADD.FTZ R79, R79, R84 ;  /* 0x000000544f4f7221 */ /* 0x000fe60000010000 */
[----:B------:R-:W2:Y:S01]  /*197e0*/  MUFU.EX2 R74, R74 ;  /* 0x0000004a004a7308 */ /* 0x000ea20000000800 */
[C---:B------:R-:W-:Y:S03]  /*197f0*/  HMMA.16816.F32.BF16 R4, R40.reuse, R48, R4 ;  /* 0x000000302804723c */ /* 0x040fe60000041804 */
[----:B------:R-:W-:Y:S01]  /*19800*/  FADD.FTZ R38, R76, R79 ;  /* 0x0000004f4c267221 */ /* 0x000fe20000010000 */
[----:B------:R-:W-:Y:S01]  /*19810*/  FADD.FTZ R97, R97, R104 ;  /* 0x0000006861617221 */ /* 0x000fe20000010000 */
[----:B------:R-:W-:Y:S01]  /*19820*/  FFMA.FTZ R104, R109, UR4, -R102 ;  /* 0x000000046d687c23 */ /* 0x000fe20008010866 */
[C---:B------:R-:W-:Y:S03]  /*19830*/  HMMA.16816.F32.BF16 R8, R40.reuse, R50, R8 ;  /* 0x000000322808723c */ /* 0x040fe60000041808 */
[----:B------:R-:W-:Y:S01]  /*19840*/  MUFU.EX2 R72, R72 ;  /* 0x0000004800487308 */ /* 0x000fe20000000800 */
[----:B------:R-:W3:Y:S01]  /*19850*/  LDSM.16.MT88.4 R48, [R164+0x6800] ;  /* 0x00680000a430783b */ /* 0x000ee20000004200 */
[----:B------:R-:W-:Y:S01]  /*19860*/  FADD.FTZ R97, R94, R97 ;  /* 0x000000615e617221 */ /* 0x000fe20000010000 */
[C---:B------:R-:W-:Y:S07]  /*19870*/  HMMA.16816.F32.BF16 R12, R40.reuse, R52, R12 ;  /* 0x00000034280c723c */ /* 0x040fee000004180c */
[----:B------:R-:W4:Y:S01]  /*19880*/  MUFU.EX2 R73, R73 ;  /* 0x0000004900497308 */ /* 0x000f220000000800 */
[----:B------:R-:W-:Y:S03]  /*19890*/  LDSM.16.MT88.4 R92, [R168+0x9800] ;  /* 0x00980000a85c783b */ /* 0x000fe60000004200 */
[----:B------:R-:W-:Y:S01]  /*198a0*/  FADD.FTZ R38, R75, R38 ;  /* 0x000000264b267221 */ /* 0x000fe20000010000 */
[C---:B------:R-:W-:Y:S05]  /*198b0*/  HMMA.16816.F32.BF16 R16, R40.reuse, R54, R16 ;  /* 0x000000362810723c */ /* 0x040fea0000041810 */
[----:B------:R-:W-:Y:S01]  /*198c0*/  MUFU.EX2 R83, R83 ;  /* 0x0000005300537308 */ /* 0x000fe20000000800 */
[----:B------:R-:W5:Y:S01]  /*198d0*/  LDSM.16.MT88.4 R52, [R168+0x7000] ;  /* 0x00700000a834783b */ /* 0x000f620000004200 */
[C---:B-1----:R-:W-:Y:S04]  /*198e0*/  HMMA.16816.F32.BF16 R20, R40.reuse, R44, R20 ;  /* 0x0000002c2814723c */ /* 0x042fe80000041814 */
[----:B------:R-:W-:Y:S04]  /*198f0*/  FADD.FTZ R88, R88, R97 ;  /* 0x0000006158587221 */ /* 0x000fe80000010000 */
[----:B------:R-:W-:Y:S01]  /*19900*/  MUFU.EX2 R80, R80 ;  /* 0x0000005000507308 */ /* 0x000fe20000000800 */
[C---:B------:R-:W-:Y:S01]  /*19910*/  HMMA.16816.F32.BF16 R24, R40.reuse, R46, R24 ;  /* 0x0000002e2818723c */ /* 0x040fe20000041818 */
[----:B------:R-:W1:Y:S02]  /*19920*/  LDSM.16.MT88.4 R44, [R166+0x7000] ;  /* 0x00700000a62c783b */ /* 0x000e640000004200 */
[----:B------:R-:W-:Y:S06]  /*19930*/  FADD.FTZ R88, R85, R88 ;  /* 0x0000005855587221 */ /* 0x000fec0000010000 */
[----:B------:R-:W-:Y:S10]  /*19940*/  MUFU.EX2 R81, R81 ;  /* 0x0000005100517308 */ /* 0x000ff40000000800 */
[----:B------:R-:W-:Y:S01]  /*19950*/  MUFU.EX2 R87, R87 ;  /* 0x0000005700577308 */ /* 0x000fe20000000800 */
[C---:B---3--:R-:W-:Y:S06]  /*19960*/  HMMA.16816.F32.BF16 R28, R40.reuse, R48, R28 ;  /* 0x00000030281c723c */ /* 0x048fec000004181c */
[----:B------:R-:W-:Y:S03]  /*19970*/  HMMA.16816.F32.BF16 R32, R40, R50, R32 ;  /* 0x000000322820723c */ /* 0x000fe60000041820 */
[----:B------:R-:W-:Y:S01]  /*19980*/  MUFU.EX2 R78, R78 ;  /* 0x0000004e004e7308 */ /* 0x000fe20000000800 */
[----:B------:R-:W3:Y:S03]  /*19990*/  LDSM.16.MT88.4 R48, [R165+0x7000] ;  /* 0x00700000a530783b */ /* 0x000ee60000004200 */
[----:B------:R-:W-:Y:S01]  /*199a0*/  F2FP.BF16.F32.PACK_AB R41, R70, R69 ;  /* 0x000000454629723e */ /* 0x000fe200000010ff */
[----:B------:R-:W-:Y:S05]  /*199b0*/  FADD.FTZ R69, R69, R88 ;  /* 0x0000005845457221 */ /* 0x000fea0000010000 */
[----:B------:R-:W-:Y:S01]  /*199c0*/  MUFU.EX2 R91, R91 ;  /* 0x0000005b005b7308 */ /* 0x000fe20000000800 */
[----:B------:R-:W-:Y:S01]  /*199d0*/  F2FP.BF16.F32.PACK_AB R43, R68, R71 ;  /* 0x00000047442b723e */ /* 0x000fe200000010ff */
[----:B------:R-:W-:Y:S01]  /*199e0*/  FADD.FTZ R70, R70, R69 ;  /* 0x0000004546467221 */ /* 0x000fe20000010000 */
[----:B--2---:R-:W-:Y:S01]  /*199f0*/  F2FP.BF16.F32.PACK_AB R40, R74, R77 ;  /* 0x0000004d4a28723e */ /* 0x004fe200000010ff */
[----:B------:R-:W-:Y:S01]  /*19a00*/  FADD.FTZ R77, R77, R38 ;  /* 0x000000264d4d7221 */ /* 0x000fe20000010000 */
[----:B----4-:R-:W-:Y:S01]  /*19a10*/  F2FP.BF16.F32.PACK_AB R42, R73, R72 ;  /* 0x00000048492a723e */ /* 0x010fe200000010ff */
[----:B------:R-:W-:Y:S04]  /*19a20*/  FADD.FTZ R71, R71, R70 ;  /* 0x0000004647477221 */ /* 0x000fe80000010000 */
[----:B------:R-:W-:Y:S01]  /*19a30*/  MUFU.EX2 R86, R86 ;  /* 0x0000005600567308 */ /* 0x000fe20000000800 */
[----:B------:R-:W-:Y:S01]  /*19a40*/  FADD.FTZ R68, R68, R71 ;  /* 0x0000004744447221 */ /* 0x000fe20000010000 */
[C---:B-----5:R-:W-:Y:S08]  /*19a50*/  HMMA.16816.F32.BF16 R4, R40.reuse, R52, R4 ;  /* 0x000000342804723c */ /* 0x060ff00000041804 */
[----:B------:R-:W2:Y:S01]  /*19a60*/  MUFU.EX2 R82, R82 ;  /* 0x0000005200527308 */ /* 0x000ea20000000800 */
[C---:B------:R-:W-:Y:S01]  /*19a70*/  HMMA.16816.F32.BF16 R8, R40.reuse, R54, R8 ;  /* 0x000000362808723c */ /* 0x040fe20000041808 */
[----:B------:R-:W4:Y:S08]  /*19a80*/  LDSM.16.MT88.4 R52, [R164+0x7000] ;  /* 0x00700000a434783b */ /* 0x000f300000004200 */
[----:B------:R-:W-:Y:S01]  /*19a90*/  MUFU.EX2 R89, R89 ;  /* 0x0000005900597308 */ /* 0x000fe20000000800 */
[C---:B-1----:R-:W-:Y:S06]  /*19aa0*/  HMMA.16816.F32.BF16 R12, R40.reuse, R44, R12 ;  /* 0x0000002c280c723c */ /* 0x042fec000004180c */
[C---:B------:R-:W-:Y:S01]  /*19ab0*/  HMMA.16816.F32.BF16 R16, R40.reuse, R46, R16 ;  /* 0x0000002e2810723c */ /* 0x040fe20000041810 */
[----:B------:R-:W1:Y:S02]  /*19ac0*/  LDSM.16.MT88.4 R44, [R168+0x7800] ;  /* 0x00780000a82c783b */ /* 0x000e640000004200 */
[----:B------:R-:W5:Y:S03]  /*19ad0*/  MUFU.EX2 R90, R90 ;  /* 0x0000005a005a7308 */ /* 0x000f660000000800 */
[C---:B---3--:R-:W-:Y:S07]  /*19ae0*/  HMMA.16816.F32.BF16 R20, R40.reuse, R48, R20 ;  /* 0x000000302814723c */ /* 0x048fee0000041814 */
[----:B------:R-:W-:Y:S01]  /*19af0*/  MUFU.EX2 R99, R99 ;  /* 0x0000006300637308 */ /* 0x000fe20000000800 */
[C---:B------:R-:W-:Y:S01]  /*19b00*/  HMMA.16816.F32.BF16 R24, R40.reuse, R50, R24 ;  /* 0x000000322818723c */ /* 0x040fe20000041818 */
[----:B------:R-:W3:Y:S08]  /*19b10*/  LDSM.16.MT88.4 R48, [R166+0x7800] ;  /* 0x00780000a630783b */ /* 0x000ef00000004200 */
[----:B------:R-:W5:Y:S10]  /*19b20*/  MUFU.EX2 R96, R96 ;  /* 0x0000006000607308 */ /* 0x000f740000000800 */
[----:B------:R-:W-:Y:S01]  /*19b30*/  MUFU.EX2 R145, R145 ;  /* 0x0000009100917308 */ /* 0x000fe20000000800 */
[C---:B----4-:R-:W-:Y:S09]  /*19b40*/  HMMA.16816.F32.BF16 R28, R40.reuse, R52, R28 ;  /* 0x00000034281c723c */ /* 0x050ff2000004181c */
[----:B------:R-:W4:Y:S01]  /*19b50*/  MUFU.EX2 R112, R112 ;  /* 0x0000007000707308 */ /* 0x000f220000000800 */
[----:B------:R-:W-:Y:S01]  /*19b60*/  HMMA.16816.F32.BF16 R32, R40, R54, R32 ;  /* 0x000000362820723c */ /* 0x000fe20000041820 */
[----:B------:R-:W5:Y:S06]  /*19b70*/  LDSM.16.MT88.4 R52, [R165+0x7800] ;  /* 0x00780000a534783b */ /* 0x000f6c0000004200 */
[----:B--2---:R-:W-:Y:S02]  /*19b80*/  F2FP.BF16.F32.PACK_AB R42, R82, R87 ;  /* 0x00000057522a723e */ /* 0x004fe400000010ff */
[----:B------:R-:W-:Y:S02]  /*19b90*/  MUFU.EX2 R141, R141 ;  /* 0x0000008d008d7308 */ /* 0x000fe40000000800 */
[----:B------:R-:W-:Y:S01]  /*19ba0*/  F2FP.BF16.F32.PACK_AB R41, R80, R83 ;  /* 0x000000535029723e */ /* 0x000fe200000010ff */
[----:B------:R-:W-:Y:S01]  /*19bb0*/  FADD.FTZ R83, R83, R68 ;  /* 0x0000004453537221 */ /* 0x000fe20000010000 */
[----:B------:R-:W-:Y:S02]  /*19bc0*/  F2FP.BF16.F32.PACK_AB R43, R78, R81 ;  /* 0x000000514e2b723e */ /* 0x000fe400000010ff */
[----:B------:R-:W-:Y:S04]  /*19bd0*/  F2FP.BF16.F32.PACK_AB R40, R86, R91 ;  /* 0x0000005b5628723e */ /* 0x000fe800000010ff */
[----:B------:R-:W2:Y:S01]  /*19be0*/  MUFU.EX2 R98, R98 ;  /* 0x0000006200627308 */ /* 0x000ea20000000800 */
[----:B------:R-:W-:Y:S04]  /*19bf0*/  FADD.FTZ R80, R80, R83 ;  /* 0x0000005350507221 */ /* 0x000fe80000010000 */
[----:B------:R-:W-:Y:S01]  /*19c00*/  FADD.FTZ R81, R81, R80 ;  /* 0x0000005051517221 */ /* 0x000fe20000010000 */
[C---:B-1----:R-:W-:Y:S04]  /*19c10*/  HMMA.16816.F32.BF16 R4, R40.reuse, R44, R4 ;  /* 0x0000002c2804723c */ /* 0x042fe80000041804 */
[----:B------:R-:W-:Y:S01]  /*19c20*/  MUFU.EX2 R114, R114 ;  /* 0x0000007200727308 */ /* 0x000fe20000000800 */
[----:B------:R-:W-:Y:S01]  /*19c30*/  FADD.FTZ R78, R78, R81 ;  /* 0x000000514e4e7221 */ /* 0x000fe20000010000 */
[C---:B------:R-:W-:Y:S01]  /*19c40*/  HMMA.16816.F32.BF16 R8, R40.reuse, R46, R8 ;  /* 0x0000002e2808723c */ /* 0x040fe20000041808 */
[----:B------:R-:W1:Y:S07]  /*19c50*/  LDSM.16.MT88.4 R44, [R164+0x7800] ;  /* 0x00780000a42c783b */ /* 0x000e6e0000004200 */
[----:B------:R-:W-:Y:S01]  /*19c60*/  MUFU.EX2 R131, R131 ;  /* 0x0000008300837308 */ /* 0x000fe20000000800 */
[C---:B---3--:R-:W-:Y:S06]  /*19c70*/  HMMA.16816.F32.BF16 R12, R40.reuse, R48, R12 ;  /* 0x00000030280c723c */ /* 0x048fec000004180c */
[C---:B------:R-:W-:Y:S01]  /*19c80*/  HMMA.16816.F32.BF16 R16, R40.reuse, R50, R16 ;  /* 0x000000322810723c */ /* 0x040fe20000041810 */
[----:B------:R-:W3:Y:S02]  /*19c90*/  LDSM.16.MT88.4 R48, [R168+0x8000] ;  /* 0x00800000a830783b */ /* 0x000ee40000004200 */
[----:B------:R-:W-:Y:S03]  /*19ca0*/  MUFU.EX2 R118, R118 ;  /* 0x0000007600767308 */ /* 0x000fe60000000800 */
[C---:B-----5:R-:W-:Y:S07]  /*19cb0*/  HMMA.16816.F32.BF16 R20, R40.reuse, R52, R20 ;  /* 0x000000342814723c */ /* 0x060fee0000041814 */
[----:B------:R-:W-:Y:S01]  /*19cc0*/  MUFU.EX2 R123, R123 ;  /* 0x0000007b007b7308 */ /* 0x000fe20000000800 */
[C---:B------:R-:W-:Y:S01]  /*19cd0*/  HMMA.16816.F32.BF16 R24, R40.reuse, R54, R24 ;  /* 0x000000362818723c */ /* 0x040fe20000041818 */
[----:B------:R-:W5:Y:S08]  /*19ce0*/  LDSM.16.MT88.4 R52, [R166+0x8000] ;  /* 0x00800000a634783b */ /* 0x000f700000004200 */
[----:B------:R-:W-:Y:S10]  /*19cf0*/  MUFU.EX2 R110, R110 ;  /* 0x0000006e006e7308 */ /* 0x000ff40000000800 */
[----:B------:R-:W5:Y:S01]  /*19d00*/  MUFU.EX2 R135, R135 ;  /* 0x0000008700877308 */ /* 0x000f620000000800 */
[C---:B-1----:R-:W-:Y:S09]  /*19d10*/  HMMA.16816.F32.BF16 R28, R40.reuse, R44, R28 ;  /* 0x0000002c281c723c */ /* 0x042ff2000004181c */
[----:B------:R-:W-:Y:S01]  /*19d20*/  MUFU.EX2 R129, R129 ;  /* 0x0000008100817308 */ /* 0x000fe20000000800 */
[----:B------:R-:W-:Y:S01]  /*19d30*/  HMMA.16816.F32.BF16 R32, R40, R46, R32 ;  /* 0x0000002e2820723c */ /* 0x000fe20000041820 */
[----:B------:R-:W1:Y:S06]  /*19d40*/  LDSM.16.MT88.4 R44, [R165+0x8000] ;  /* 0x00800000a52c783b */ /* 0x000e6c0000004200 */
[----:B------:R-:W-:Y:S01]  /*19d50*/  F2FP.BF16.F32.PACK_AB R41, R90, R89 ;  /* 0x000000595a29723e */ /* 0x000fe200000010ff */
[----:B------:R-:W-:Y:S01]  /*19d60*/  FADD.FTZ R89, R89, R78 ;  /* 0x0000004e59597221 */ /* 0x000fe20000010000 */
[----:B------:R-:W1:Y:S02]  /*19d70*/  MUFU.EX2 R116, R116 ;  /* 0x0000007400747308 */ /* 0x000e640000000800 */
[----:B------:R-:W-:Y:S01]  /*19d80*/  F2FP.BF16.F32.PACK_AB R43, R96, R99 ;  /* 0x00000063602b723e */ /* 0x000fe200000010ff */
[----:B------:R-:W-:Y:S01]  /*19d90*/  FADD.FTZ R90, R90, R89 ;  /* 0x000000595a5a7221 */ /* 0x000fe20000010000 */
[----:B----4-:R-:W-:Y:S02]  /*19da0*/  F2FP.BF16.F32.PACK_AB R40, R112, R145 ;  /* 0x000000917028723e */ /* 0x010fe400000010ff */
[----:B--2---:R-:W-:Y:S04]  /*19db0*/  F2FP.BF16.F32.PACK_AB R42, R98, R141 ;  /* 0x0000008d622a723e */ /* 0x004fe800000010ff */
[----:B------:R-:W-:Y:S03]  /*19dc0*/  MUFU.EX2 R121, R121 ;  /* 0x0000007900797308 */ /* 0x000fe60000000800 */
[C---:B---3--:R-:W-:Y:S07]  /*19dd0*/  HMMA.16816.F32.BF16 R4, R40.reuse, R48, R4 ;  /* 0x000000302804723c */ /* 0x048fee0000041804 */
[----:B------:R-:W-:Y:S01]  /*19de0*/  MUFU.EX2 R122, R122 ;  /* 0x0000007a007a7308 */ /* 0x000fe20000000800 */
[C---:B------:R-:W-:Y:S01]  /*19df0*/  HMMA.16816.F32.BF16 R8, R40.reuse, R50, R8 ;  /* 0x000000322808723c */ /* 0x040fe20000041808 */
[----:B------:R-:W2:Y:S08]  /*19e00*/  LDSM.16.MT88.4 R48, [R164+0x8000] ;  /* 0x00800000a430783b */ /* 0x000eb00000004200 */
[----:B------:R-:W-:Y:S01]  /*19e10*/  MUFU.EX2 R120, R120 ;  /* 0x0000007800787308 */ /* 0x000fe20000000800 */
[C---:B-----5:R-:W-:Y:S06]  /*19e20*/  HMMA.16816.F32.BF16 R12, R40.reuse, R52, R12 ;  /* 0x00000034280c723c */ /* 0x060fec000004180c */
[C---:B------:R-:W-:Y:S01]  /*19e30*/  HMMA.16816.F32.BF16 R16, R40.reuse, R54, R16 ;  /* 0x000000362810723c */ /* 0x040fe20000041810 */
[----:B------:R-:W3:Y:S02]  /*19e40*/  LDSM.16.MT88.4 R52, [R168+0x8800] ;  /* 0x00880000a834783b */ /* 0x000ee40000004200 */
[----:B------:R-:W4:Y:S03]  /*19e50*/  MUFU.EX2 R125, R125 ;  /* 0x0000007d007d7308 */ /* 0x000f260000000800 */
[C---:B-1----:R-:W-:Y:S07]  /*19e60*/  HMMA.16816.F32.BF16 R20, R40.reuse, R44, R20 ;  /* 0x0000002c2814723c */ /* 0x042fee0000041814 */
        /* <DEDUP_REMOVED lines=8> */
[----:B----4-:R-:W-:Y:S01]  /*19ef0*/  F2FP.BF16.F32.PACK_AB R39, R125, R120 ;  /* 0x000000787d27723e */ /* 0x010fe200000010ff */
[C---:B--2---:R-:W-:Y:S08]  /*19f00*/  HMMA.16816.F32.BF16 R28, R40.reuse, R48, R28 ;  /* 0x00000030281c723c */ /* 0x044ff0000004181c */
[----:B------:R-:W1:Y:S01]  /*19f10*/  MUFU.EX2 R103, R111 ;  /* 0x0000006f00677308 */ /* 0x000e620000000800 */
[----:B------:R-:W-:Y:S01]  /*19f20*/  HMMA.16816.F32.BF16 R32, R40, R50, R32 ;  /* 0x000000322820723c */ /* 0x000fe20000041820 */
[----:B------:R-:W2:Y:S05]  /*19f30*/  LDSM.16.MT88.4 R40, [R164+0x8800] ;  /* 0x00880000a428783b */ /* 0x000eaa0000004200 */
[C---:B---3--:R-:W-:Y:S03]  /*19f40*/  HMMA.16816.F32.BF16 R4, R44.reuse, R52, R4 ;  /* 0x000000342c04723c */ /* 0x048fe60000041804 */
[----:B------:R-:W-:Y:S01]  /*19f50*/  MUFU.EX2 R104, R104 ;  /* 0x0000006800687308 */ /* 0x000fe20000000800 */
[----:B------:R-:W3:Y:S02]  /*19f60*/  LDSM.16.MT88.4 R48, [R168+0x9000] ;  /* 0x00900000a830783b */ /* 0x000ee40000004200 */
        /* <DEDUP_REMOVED lines=11> */
[C---:B--2---:R-:W-:Y:S05]  /*1a020*/  HMMA.16816.F32.BF16 R28, R44.reuse, R40, R28 ;  /* 0x000000282c1c723c */ /* 0x044fea000004181c */
[----:B------:R-:W-:Y:S01]  /*1a030*/  FFMA.FTZ R102, R36, UR4, -R102 ;  /* 0x0000000424667c23 */ /* 0x000fe20008010866 */
[----:B------:R-:W-:Y:S01]  /*1a040*/  HMMA.16816.F32.BF16 R32, R44, R42, R32 ;  /* 0x0000002a2c20723c */ /* 0x000fe20000041820 */
[----:B------:R-:W2:Y:S01]  /*1a050*/  LDSM.16.MT88.4 R40, [R164+0x9000] ;  /* 0x00900000a428783b */ /* 0x000ea20000004200 */
[----:B------:R-:W-:Y:S03]  /*1a060*/  MUFU.EX2 R60, R60 ;  /* 0x0000003c003c7308 */ /* 0x000fe60000000800 */
[----:B------:R-:W-:Y:S01]  /*1a070*/  F2FP.BF16.F32.PACK_AB R37, R122, R121 ;  /* 0x000000797a25723e */ /* 0x000fe200000010ff */
[----:B------:R-:W-:Y:S01]  /*1a080*/  FADD.FTZ R63, R74, R77 ;  /* 0x0000004d4a3f7221 */ /* 0x000fe20000010000 */
[----:B------:R-:W-:Y:S02]  /*1a090*/  F2FP.BF16.F32.PACK_AB R36, R113, R124 ;  /* 0x0000007c7124723e */ /* 0x000fe400000010ff */
[----:B------:R-:W-:Y:S03]  /*1a0a0*/  LDSM.16.MT88.4 R76, [R165+0x9800] ;  /* 0x00980000a54c783b */ /* 0x000fe60000004200 */
[----:B------:R-:W4:Y:S01]  /*1a0b0*/  MUFU.EX2 R61, R102 ;  /* 0x00000066003d7308 */ /* 0x000f220000000800 */
[----:B------:R-:W-:Y:S01]  /*1a0c0*/  FADD.FTZ R44, R72, R63 ;  /* 0x0000003f482c7221 */ /* 0x000fe20000010000 */
[C---:B---3--:R-:W-:Y:S08]  /*1a0d0*/  HMMA.16816.F32.BF16 R4, R36.reuse, R48, R4 ;  /* 0x000000302404723c */ /* 0x048ff00000041804 */
        /* <DEDUP_REMOVED lines=13> */
[C---:B--2---:R-:W-:Y:S01]  /*1a1b0*/  HMMA.16816.F32.BF16 R28, R36.reuse, R40, R28 ;  /* 0x00000028241c723c */ /* 0x044fe2000004181c */
        /* <DEDUP_REMOVED lines=51> */
.L_x_7930:
        /* <DEDUP_REMOVED lines=164> */
.L_x_7936:
[----:B------:R-:W-:Y:S05]  /*1af30*/  BSYNC B0 ;  /* 0x0000000000007941 */ /* 0x000fea0003800000 */
.L_x_7935:
        /* <DEDUP_REMOVED lines=46> */
.L_x_7937:
        /* <DEDUP_REMOVED lines=14> */
.L_x_8061:


//--------------------- .nv.shared._ZN5flash32flash_fwd_splitkv_combine_kernelI23Flash_fwd_kernel_traitsILi64ELi64ELi256ELi4ELb0ELb0EN7cutlass10bfloat16_tE19Flash_kernel_traitsILi64ELi64ELi256ELi4ES3_EELi8ELi7ELb0EEEvNS_16Flash_fwd_paramsE --------------------------
	.section	.nv.shared._ZN5flash32flash_fwd_splitkv_combine_kernelI23Flash_fwd_kernel_traitsILi64ELi64ELi256ELi4ELb0ELb0EN7cutlass10bfloat16_tE19Flash_kernel_traitsILi64ELi64ELi256ELi4ES3_EELi8ELi7ELb0EEEvNS_16Flash_fwd_paramsE,"aw",@nobits
	.sectionflags	@""
	.align	16
.nv.shared._ZN5flash32flash_fwd_splitkv_combine_kernelI23Flash_fwd_kernel_traitsILi64ELi64ELi256ELi4ELb0ELb0EN7cutlass10bfloat16_tE19Flash_kernel_traitsILi64ELi64ELi256ELi4ES3_EELi8ELi7ELb0EEEvNS_16Flash_fwd_paramsE:
	.zero		5632


//--------------------- .nv.shared.reserved.0     --------------------------
	.section	.nv.shared.reserved.0,"aw",@nobits
	.weak		__nv_reservedSMEM_offset_0_alias
	.size		__nv_reservedSMEM_offset_0_alias, 0, 0
	.other		__nv_reservedSMEM_offset_0_alias,@"STO_CUDA_RESERVED_SHARED STV_DEFAULT"
__nv_reservedSMEM_offset_0_alias:
	.zero		0


//--------------------- .nv.global                --------------------------
	.section	.nv.global,"aw",@nobits
.nv.global:
	.type		_ZN78_INTERNAL_993c85fa_42_flash_fwd_split_hdim64_bf16_causal_sm80_cu_6987f922_33804cute1_E,@object
	.size		_ZN78_INTERNAL_993c85fa_42_flash_fwd_split_hdim64_bf16_causal_sm80_cu_6987f922_33804cute1_E,(_ZN78_INTERNAL_993c85fa_42_flash_fwd_split_hdim64_bf16_causal_sm80_cu_6987f922_33804cuda3std3__45__cpo6cbeginE - _ZN78_INTERNAL_993c85fa_42_flash_fwd_split_hdim64_bf16_causal_sm80_cu_6987f922_33804cute1_E)
_ZN78_INTERNAL_993c85fa_42_flash_fwd_split_hdim64_bf16_causal_sm80_cu_6987f922_33804cute1_E:
	.zero		1
	.type		_ZN78_INTERNAL_993c85fa_42_flash_fwd_split_hdim64_bf16_causal_sm80_cu_6987f922_33804cuda3std3__45__cpo6cbeginE,@object
	.size		_ZN78_INTERNAL_993c85fa_42_flash_fwd_split_hdim64_bf16_causal_sm80_cu_6987f922_33804cuda3std3__45__cpo6cbeginE,(_ZN78_INTERNAL_993c85fa_42_flash_fwd_split_hdim64_bf16_causal_sm80_cu_6987f922_33804cuda3std3__48in_placeE - _ZN78_INTERNAL_993c85fa_42_flash_fwd_split_hdim64_bf16_causal_sm80_cu_6987f922_33804cuda3std3__45__cpo6cbeginE)
_ZN78_INTERNAL_993c85fa_42_flash_fwd_split_hdim64_bf16_causal_sm80_cu_6987f922_33804cuda3std3__45__cpo6cbeginE:
	.zero		1
	.type		_ZN78_INTERNAL_993c85fa_42_flash_fwd_split_hdim64_bf16_causal_sm80_cu_6987f922_33804cuda3std3__48in_placeE,@object
	.size		_ZN78_INTERNAL_993c85fa_42_flash_fwd_split_hdim64_bf16_causal_sm80_cu_6987f922_33804cuda3std3__48in_placeE,(_ZN78_INTERNAL_993c85fa_42_flash_fwd_split_hdim64_bf16_causal_sm80_cu_6987f922_33804cuda3std6ranges3__45__cpo9iter_moveE - _ZN78_INTERNAL_993c85fa_42_flash_fwd_split_hdim64_bf16_causal_sm80_cu_6987f922_33804cuda3std3__48in_placeE)
_ZN78_INTERNAL_993c85fa_42_flash_fwd_split_hdim64_bf16_causal_sm80_cu_6987f922_33804cuda3std3__48in_placeE:
	.zero		1
	.type		_ZN78_INTERNAL_993c85fa_42_flash_fwd_split_hdim64_bf16_causal_sm80_cu_6987f922_33804cuda3std6ranges3__45__cpo9iter_moveE,@object
	.size		_ZN78_INTERNAL_993c85fa_42_flash_fwd_split_hdim64_bf16_causal_sm80_cu_6987f922_33804cuda3std6ranges3__45__cpo9iter_moveE,(_ZN78_INTERNAL_993c85fa_42_flash_fwd_split_hdim64_bf16_causal_sm80_cu_6987f922_33804cuda3std3__45__cpo5beginE - _ZN78_INTERNAL_993c85fa_42_flash_fwd_split_hdim64_bf16_causal_sm80_cu_6987f922_33804cuda3std6ranges3__45__cpo9iter_moveE)
_ZN78_INTERNAL_993c85fa_42_flash_fwd_split_hdim64_bf16_causal_sm80_cu_6987f922_33804cuda3std6ranges3__45__cpo9iter_moveE:
	.zero		1
	.type		_ZN78_INTERNAL_993c85fa_42_flash_fwd_split_hdim64_bf16_causal_sm80_cu_6987f922_33804cuda3std3__45__cpo5beginE,@object
	.size		_ZN78_INTERNAL_993c85fa_42_flash_fwd_split_hdim64_bf16_causal_sm80_cu_6987f922_33804cuda3std3__45__cpo5beginE,(_ZN78_INTERNAL_993c85fa_42_flash_fwd_split_hdim64_bf16_causal_sm80_cu_6987f922_33804cuda3std3__480_GLOBAL__N__993c85fa_42_flash_fwd_split_hdim64_bf16_causal_sm80_cu_6987f922_33806ignoreE - _ZN78_INTERNAL_993c85fa_42_flash_fwd_split_hdim64_bf16_causal_sm80_cu_6987f922_33804cuda3std3__45__cpo5beginE)
_ZN78_INTERNAL_993c85fa_42_flash_fwd_split_hdim64_bf16_causal_sm80_cu_6987f922_33804cuda3std3__45__cpo5beginE:
	.zero		1
	.type		_ZN78_INTERNAL_993c85fa_42_flash_fwd_split_hdim64_bf16_causal_sm80_cu_6987f922_33804cuda3std3__480_GLOBAL__N__993c85fa_42_flash_fwd_split_hdim64_bf16_causal_sm80_cu_6987f922_33806ignoreE,@object
	.size		_ZN78_INTERNAL_993c85fa_42_flash_fwd_split_hdim64_bf16_causal_sm80_cu_6987f922_33804cuda3std3__480_GLOBAL__N__993c85fa_42_flash_fwd_split_hdim64_bf16_causal_sm80_cu_6987f922_33806ignoreE,(_ZN78_INTERNAL_993c85fa_42_flash_fwd_split_hdim64_bf16_causal_sm80_cu_6987f922_33804cute7productE - _ZN78_INTERNAL_993c85fa_42_flash_fwd_split_hdim64_bf16_causal_sm80_cu_6987f922_33804cuda3std3__480_GLOBAL__N__993c85fa_42_flash_fwd_split_hdim64_bf16_causal_sm80_cu_6987f922_33806ignoreE)
_ZN78_INTERNAL_993c85fa_42_flash_fwd_split_hdim64_bf16_causal_sm80_cu_6987f922_33804cuda3std3__480_GLOBAL__N__993c85fa_42_flash_fwd_split_hdim64_bf16_causal_sm80_cu_6987f922_33806ignoreE:
	.zero		1
	.type		_ZN78_INTERNAL_993c85fa_42_flash_fwd_split_hdim64_bf16_causal_sm80_cu_6987f922_33804cute7productE,@object
	.size		_ZN78_INTERNAL_993c85fa_42_flash_fwd_split_hdim64_bf16_causal_sm80_cu_6987f922_33804cute7productE,(_ZN78_INTERNAL_993c85fa_42_flash_fwd_split_hdim64_bf16_causal_sm80_cu_6987f922_33804cuda3std3__45__cpo3endE - _ZN78_INTERNAL_993c85fa_42_flash_fwd_split_hdim64_bf16_causal_sm80_cu_6987f922_33804cute7productE)
_ZN78_INTERNAL_993c85fa_42_flash_fwd_split_hdim64_bf16_causal_sm80_cu_6987f922_33804cute7productE:
	.zero		1
	.type		_ZN78_INTERNAL_993c85fa_42_flash_fwd_split_hdim64_bf16_causal_sm80_cu_6987f922_33804cuda3std3__45__cpo3endE,@object
	.size		_ZN78_INTERNAL_993c85fa_42_flash_fwd_split_hdim64_bf16_causal_sm80_cu_6987f922_33804cuda3std3__45__cpo3endE,(_ZN78_INTERNAL_993c85fa_42_flash_fwd_split_hdim64_bf16_causal_sm80_cu_6987f922_33804cuda3std3__419piecewise_constructE - _ZN78_INTERNAL_993c85fa_42_flash_fwd_split_hdim64_bf16_causal_sm80_cu_6987f922_33804cuda3std3__45__cpo3endE)
_ZN78_INTERNAL_993c85fa_42_flash_fwd_split_hdim64_bf16_causal_sm80_cu_6987f922_33804cuda3std3__45__cpo3endE:
	.zero		1
	.type		_ZN78_INTERNAL_993c85fa_42_flash_fwd_split_hdim64_bf16_causal_sm80_cu_6987f922_33804cuda3std3__419piecewise_constructE,@object
	.size		_ZN78_INTERNAL_993c85fa_42_flash_fwd_split_hdim64_bf16_causal_sm80_cu_6987f922_33804cuda3std3__419piecewise_constructE,(_ZN78_INTERNAL_993c85fa_42_flash_fwd_split_hdim64_bf16_causal_sm80_cu_6987f922_33804cuda3std3__45__cpo4cendE - _ZN78_INTERNAL_993c85fa_42_flash_fwd_split_hdim64_bf16_causal_sm80_cu_6987f922_33804cuda3std3__419piecewise_constructE)
_ZN78_INTERNAL_993c85fa_42_flash_fwd_split_hdim64_bf16_causal_sm80_cu_6987f922_33804cuda3std3__419piecewise_constructE:
	.zero		1
	.type		_ZN78_INTERNAL_993c85fa_42_flash_fwd_split_hdim64_bf16_causal_sm80_cu_6987f922_33804cuda3std3__45__cpo4cendE,@object
	.size		_ZN78_INTERNAL_993c85fa_42_flash_fwd_split_hdim64_bf16_causal_sm80_cu_6987f922_33804cuda3std3__45__cpo4cendE,(_ZN78_INTERNAL_993c85fa_42_flash_fwd_split_hdim64_bf16_causal_sm80_cu_6987f922_33804cuda3std6ranges3__45__cpo4swapE - _ZN78_INTERNAL_993c85fa_42_flash_fwd_split_hdim64_bf16_causal_sm80_cu_6987f922_33804cuda3std3__45__cpo4cendE)
_ZN78_INTERNAL_993c85fa_42_flash_fwd_split_hdim64_bf16_causal_sm80_cu_6987f922_33804cuda3std3__45__cpo4cendE:
	.zero		1
	.type		_ZN78_INTERNAL_993c85fa_42_flash_fwd_split_hdim64_bf16_causal_sm80_cu_6987f922_33804cuda3std6ranges3__45__cpo4swapE,@object
	.size		_ZN78_INTERNAL_993c85fa_42_flash_fwd_split_hdim64_bf16_causal_sm80_cu_6987f922_33804cuda3std6ranges3__45__cpo4swapE,(.L_7 - _ZN78_INTERNAL_993c85fa_42_flash_fwd_split_hdim64_bf16_causal_sm80_cu_6987f922_33804cuda3std6ranges3__45__cpo4swapE)
_ZN78_INTERNAL_993c85fa_42_flash_fwd_split_hdim64_bf16_causal_sm80_cu_6987f922_33804cuda3std6ranges3__45__cpo4swapE:
	.zero		1
.L_7:


//--------------------- .nv.shared._ZN5flash32flash_fwd_splitkv_combine_kernelI23Flash_fwd_kernel_traitsILi64ELi64ELi256ELi4ELb0ELb0EN7cutlass10bfloat16_tE19Flash_kernel_traitsILi64ELi64ELi256ELi4ES3_EELi8ELi6ELb0EEEvNS_16Flash_fwd_paramsE --------------------------
	.section	.nv.shared._ZN5flash32flash_fwd_splitkv_combine_kernelI23Flash_fwd_kernel_traitsILi64ELi64ELi256ELi4ELb0ELb0EN7cutlass10bfloat16_tE19Flash_kernel_traitsILi64ELi64ELi256ELi4ES3_EELi8ELi6ELb0EEEvNS_16Flash_fwd_paramsE,"aw",@nobits
	.sectionflags	@""
	.align	16
.nv.shared._ZN5flash32flash_fwd_splitkv_combine_kernelI23Flash_fwd_kernel_traitsILi64ELi64ELi256ELi4ELb0ELb0EN7cutlass10bfloat16_tE19Flash_kernel_traitsILi64ELi64ELi256ELi4ES3_EELi8ELi6ELb0EEEvNS_16Flash_fwd_paramsE:
	.zero		3328


//--------------------- .nv.shared._ZN5flash32flash_fwd_splitkv_combine_kernelI23Flash_fwd_kernel_traitsILi64ELi64ELi256ELi4ELb0ELb0EN7cutlass10bfloat16_tE19Flash_kernel_traitsILi64ELi64ELi256ELi4ES3_EELi8ELi5ELb0EEEvNS_16Flash_fwd_paramsE --------------------------
	.section	.nv.shared._ZN5flash32flash_fwd_splitkv_combine_kernelI23Flash_fwd_kernel_traitsILi64ELi64ELi256ELi4ELb0ELb0EN7cutlass10bfloat16_tE19Flash_kernel_traitsILi64ELi64ELi256ELi4ES3_EELi8ELi5ELb0EEEvNS_16Flash_fwd_paramsE,"aw",@nobits
	.sectionflags	@""
	.align	16
.nv.shared._ZN5flash32flash_fwd_splitkv_combine_kernelI23Flash_fwd_kernel_traitsILi64ELi64ELi256ELi4ELb0ELb0EN7cutlass10bfloat16_tE19Flash_kernel_traitsILi64ELi64ELi256ELi4ES3_EELi8ELi5ELb0EEEvNS_16Flash_fwd_paramsE:
	.zero		2176


//--------------------- .nv.shared._ZN5flash32flash_fwd_splitkv_combine_kernelI23Flash_fwd_kernel_traitsILi64ELi64ELi256ELi4ELb0ELb0EN7cutlass10bfloat16_tE19Flash_kernel_traitsILi64ELi64ELi256ELi4ES3_EELi8ELi4ELb0EEEvNS_16Flash_fwd_paramsE --------------------------
	.section	.nv.shared._ZN5flash32flash_fwd_splitkv_combine_kernelI23Flash_fwd_kernel_traitsILi64ELi64ELi256ELi4ELb0ELb0EN7cutlass10bfloat16_tE19Flash_kernel_traitsILi64ELi64ELi256ELi4ES3_EELi8ELi4ELb0EEEvNS_16Flash_fwd_paramsE,"aw",@nobits
	.sectionflags	@""
	.align	16
.nv.shared._ZN5flash32flash_fwd_splitkv_combine_kernelI23Flash_fwd_kernel_traitsILi64ELi64ELi256ELi4ELb0ELb0EN7cutlass10bfloat16_tE19Flash_kernel_traitsILi64ELi64ELi256ELi4ES3_EELi8ELi4ELb0EEEvNS_16Flash_fwd_paramsE:
	.zero		1600


//--------------------- .nv.shared._ZN5flash32flash_fwd_splitkv_combine_kernelI23Flash_fwd_kernel_traitsILi64ELi64ELi256ELi4ELb0ELb0EN7cutlass10bfloat16_tE19Flash_kernel_traitsILi64ELi64ELi256ELi4ES3_EELi8ELi3ELb0EEEvNS_16Flash_fwd_paramsE --------------------------
	.section	.nv.shared._ZN5flash32flash_fwd_splitkv_combine_kernelI23Flash_fwd_kernel_traitsILi64ELi64ELi256ELi4ELb0ELb0EN7cutlass10bfloat16_tE19Flash_kernel_traitsILi64ELi64ELi256ELi4ES3_EELi8ELi3ELb0EEEvNS_16Flash_fwd_paramsE,"aw",@nobits
	.sectionflags	@""
	.align	16
.nv.shared._ZN5flash32flash_fwd_splitkv_combine_kernelI23Flash_fwd_kernel_traitsILi64ELi64ELi256ELi4ELb0ELb0EN7cutlass10bfloat16_tE19Flash_kernel_traitsILi64ELi64ELi256ELi4ES3_EELi8ELi3ELb0EEEvNS_16Flash_fwd_paramsE:
	.zero		1312


//--------------------- .nv.shared._ZN5flash32flash_fwd_splitkv_combine_kernelI23Flash_fwd_kernel_traitsILi64ELi64ELi256ELi4ELb0ELb0EN7cutlass10bfloat16_tE19Flash_kernel_traitsILi64ELi64ELi256ELi4ES3_EELi8ELi2ELb0EEEvNS_16Flash_fwd_paramsE --------------------------
	.section	.nv.shared._ZN5flash32flash_fwd_splitkv_combine_kernelI23Flash_fwd_kernel_traitsILi64ELi64ELi256ELi4ELb0ELb0EN7cutlass10bfloat16_tE19Flash_kernel_traitsILi64ELi64ELi256ELi4ES3_EELi8ELi2ELb0EEEvNS_16Flash_fwd_paramsE,"aw",@nobits
	.sectionflags	@""
	.align	16
.nv.shared._ZN5flash32flash_fwd_splitkv_combine_kernelI23Flash_fwd_kernel_traitsILi64ELi64ELi256ELi4ELb0ELb0EN7cutlass10bfloat16_tE19Flash_kernel_traitsILi64ELi64ELi256ELi4ES3_EELi8ELi2ELb0EEEvNS_16Flash_fwd_paramsE:
	.zero		1168


//--------------------- .nv.shared._ZN5flash32flash_fwd_splitkv_combine_kernelI23Flash_fwd_kernel_traitsILi64ELi64ELi256ELi4ELb0ELb0EN7cutlass10bfloat16_tE19Flash_kernel_traitsILi64ELi64ELi256ELi4ES3_EELi8ELi1ELb0EEEvNS_16Flash_fwd_paramsE --------------------------
	.section	.nv.shared._ZN5flash32flash_fwd_splitkv_combine_kernelI23Flash_fwd_kernel_traitsILi64ELi64ELi256ELi4ELb0ELb0EN7cutlass10bfloat16_tE19Flash_kernel_traitsILi64ELi64ELi256ELi4ES3_EELi8ELi1ELb0EEEvNS_16Flash_fwd_paramsE,"aw",@nobits
	.sectionflags	@""
	.align	16
.nv.shared._ZN5flash32flash_fwd_splitkv_combine_kernelI23Flash_fwd_kernel_traitsILi64ELi64ELi256ELi4ELb0ELb0EN7cutlass10bfloat16_tE19Flash_kernel_traitsILi64ELi64ELi256ELi4ES3_EELi8ELi1ELb0EEEvNS_16Flash_fwd_paramsE:
	.zero		1104


//--------------------- .nv.shared._ZN5flash32flash_fwd_splitkv_combine_kernelI23Flash_fwd_kernel_traitsILi64ELi64ELi256ELi4ELb0ELb0EN7cutlass10bfloat16_tE19Flash_kernel_traitsILi64ELi64ELi256ELi4ES3_EELi8ELi7ELb1EEEvNS_16Flash_fwd_paramsE --------------------------
	.section	.nv.shared._ZN5flash32flash_fwd_splitkv_combine_kernelI23Flash_fwd_kernel_traitsILi64ELi64ELi256ELi4ELb0ELb0EN7cutlass10bfloat16_tE19Flash_kernel_traitsILi64ELi64ELi256ELi4ES3_EELi8ELi7ELb1EEEvNS_16Flash_fwd_paramsE,"aw",@nobits
	.sectionflags	@""
	.align	16
.nv.shared._ZN5flash32flash_fwd_splitkv_combine_kernelI23Flash_fwd_kernel_traitsILi64ELi64ELi256ELi4ELb0ELb0EN7cutlass10bfloat16_tE19Flash_kernel_traitsILi64ELi64ELi256ELi4ES3_EELi8ELi7ELb1EEEvNS_16Flash_fwd_paramsE:
	.zero		5632


//--------------------- .nv.shared._ZN5flash32flash_fwd_splitkv_combine_kernelI23Flash_fwd_kernel_traitsILi64ELi64ELi256ELi4ELb0ELb0EN7cutlass10bfloat16_tE19Flash_kernel_traitsILi64ELi64ELi256ELi4ES3_EELi8ELi6ELb1EEEvNS_16Flash_fwd_paramsE --------------------------
	.section	.nv.shared._ZN5flash32flash_fwd_splitkv_combine_kernelI23Flash_fwd_kernel_traitsILi64ELi64ELi256ELi4ELb0ELb0EN7cutlass10bfloat16_tE19Flash_kernel_traitsILi64ELi64ELi256ELi4ES3_EELi8ELi6ELb1EEEvNS_16Flash_fwd_paramsE,"aw",@nobits
	.sectionflags	@""
	.align	16
.nv.shared._ZN5flash32flash_fwd_splitkv_combine_kernelI23Flash_fwd_kernel_traitsILi64ELi64ELi256ELi4ELb0ELb0EN7cutlass10bfloat16_tE19Flash_kernel_traitsILi64ELi64ELi256ELi4ES3_EELi8ELi6ELb1EEEvNS_16Flash_fwd_paramsE:
	.zero		3328


//--------------------- .nv.shared._ZN5flash32flash_fwd_splitkv_combine_kernelI23Flash_fwd_kernel_traitsILi64ELi64ELi256ELi4ELb0ELb0EN7cutlass10bfloat16_tE19Flash_kernel_traitsILi64ELi64ELi256ELi4ES3_EELi8ELi5ELb1EEEvNS_16Flash_fwd_paramsE --------------------------
	.section	.nv.shared._ZN5flash32flash_fwd_splitkv_combine_kernelI23Flash_fwd_kernel_traitsILi64ELi64ELi256ELi4ELb0ELb0EN7cutlass10bfloat16_tE19Flash_kernel_traitsILi64ELi64ELi256ELi4ES3_EELi8ELi5ELb1EEEvNS_16Flash_fwd_paramsE,"aw",@nobits
	.sectionflags	@""
	.align	16
.nv.shared._ZN5flash32flash_fwd_splitkv_combine_kernelI23Flash_fwd_kernel_traitsILi64ELi64ELi256ELi4ELb0ELb0EN7cutlass10bfloat16_tE19Flash_kernel_traitsILi64ELi64ELi256ELi4ES3_EELi8ELi5ELb1EEEvNS_16Flash_fwd_paramsE:
	.zero		2176


//--------------------- .nv.shared._ZN5flash32flash_fwd_splitkv_combine_kernelI23Flash_fwd_kernel_traitsILi64ELi64ELi256ELi4ELb0ELb0EN7cutlass10bfloat16_tE19Flash_kernel_traitsILi64ELi64ELi256ELi4ES3_EELi8ELi4ELb1EEEvNS_16Flash_fwd_paramsE --------------------------
	.section	.nv.shared._ZN5flash32flash_fwd_splitkv_combine_kernelI23Flash_fwd_kernel_traitsILi64ELi64ELi256ELi4ELb0ELb0EN7cutlass10bfloat16_tE19Flash_kernel_traitsILi64ELi64ELi256ELi4ES3_EELi8ELi4ELb1EEEvNS_16Flash_fwd_paramsE,"aw",@nobits
	.sectionflags	@""
	.align	16
.nv.shared._ZN5flash32flash_fwd_splitkv_combine_kernelI23Flash_fwd_kernel_traitsILi64ELi64ELi256ELi4ELb0ELb0EN7cutlass10bfloat16_tE19Flash_kernel_traitsILi64ELi64ELi256ELi4ES3_EELi8ELi4ELb1EEEvNS_16Flash_fwd_paramsE:
	.zero		1600


//--------------------- .nv.shared._ZN5flash32flash_fwd_splitkv_combine_kernelI23Flash_fwd_kernel_traitsILi64ELi64ELi256ELi4ELb0ELb0EN7cutlass10bfloat16_tE19Flash_kernel_traitsILi64ELi64ELi256ELi4ES3_EELi8ELi3ELb1EEEvNS_16Flash_fwd_paramsE --------------------------
	.section	.nv.shared._ZN5flash32flash_fwd_splitkv_combine_kernelI23Flash_fwd_kernel_traitsILi64ELi64ELi256ELi4ELb0ELb0EN7cutlass10bfloat16_tE19Flash_kernel_traitsILi64ELi64ELi256ELi4ES3_EELi8ELi3ELb1EEEvNS_16Flash_fwd_paramsE,"aw",@nobits
	.sectionflags	@""
	.align	16
.nv.shared._ZN5flash32flash_fwd_splitkv_combine_kernelI23Flash_fwd_kernel_traitsILi64ELi64ELi256ELi4ELb0ELb0EN7cutlass10bfloat16_tE19Flash_kernel_traitsILi64ELi64ELi256ELi4ES3_EELi8ELi3ELb1EEEvNS_16Flash_fwd_paramsE:
	.zero		1312


//--------------------- .nv.shared._ZN5flash32flash_fwd_splitkv_combine_kernelI23Flash_fwd_kernel_traitsILi64ELi64ELi256ELi4ELb0ELb0EN7cutlass10bfloat16_tE19Flash_kernel_traitsILi64ELi64ELi256ELi4ES3_EELi8ELi2ELb1EEEvNS_16Flash_fwd_paramsE --------------------------
	.section	.nv.shared._ZN5flash32flash_fwd_splitkv_combine_kernelI23Flash_fwd_kernel_traitsILi64ELi64ELi256ELi4ELb0ELb0EN7cutlass10bfloat16_tE19Flash_kernel_traitsILi64ELi64ELi256ELi4ES3_EELi8ELi2ELb1EEEvNS_16Flash_fwd_paramsE,"aw",@nobits
	.sectionflags	@""
	.align	16
.nv.shared._ZN5flash32flash_fwd_splitkv_combine_kernelI23Flash_fwd_kernel_traitsILi64ELi64ELi256ELi4ELb0ELb0EN7cutlass10bfloat16_tE19Flash_kernel_traitsILi64ELi64ELi256ELi4ES3_EELi8ELi2ELb1EEEvNS_16Flash_fwd_paramsE:
	.zero		1168


//--------------------- .nv.shared._ZN5flash32flash_fwd_splitkv_combine_kernelI23Flash_fwd_kernel_traitsILi64ELi64ELi256ELi4ELb0ELb0EN7cutlass10bfloat16_tE19Flash_kernel_traitsILi64ELi64ELi256ELi4ES3_EELi8ELi1ELb1EEEvNS_16Flash_fwd_paramsE --------------------------
	.section	.nv.shared._ZN5flash32flash_fwd_splitkv_combine_kernelI23Flash_fwd_kernel_traitsILi64ELi64ELi256ELi4ELb0ELb0EN7cutlass10bfloat16_tE19Flash_kernel_traitsILi64ELi64ELi256ELi4ES3_EELi8ELi1ELb1EEEvNS_16Flash_fwd_paramsE,"aw",@nobits
	.sectionflags	@""
	.align	16
.nv.shared._ZN5flash32flash_fwd_splitkv_combine_kernelI23Flash_fwd_kernel_traitsILi64ELi64ELi256ELi4ELb0ELb0EN7cutlass10bfloat16_tE19Flash_kernel_traitsILi64ELi64ELi256ELi4ES3_EELi8ELi1ELb1EEEvNS_16Flash_fwd_paramsE:
	.zero		1104


//--------------------- .nv.shared._ZN5flash24flash_fwd_splitkv_kernelI23Flash_fwd_kernel_traitsILi64ELi64ELi256ELi4ELb0ELb0EN7cutlass10bfloat16_tE19Flash_kernel_traitsILi64ELi64ELi256ELi4ES3_EELb1ELb0ELb0ELb0ELb0ELb0ELb0ELb0EEEvNS_16Flash_fwd_paramsE --------------------------
	.section	.nv.shared._ZN5flash24flash_fwd_splitkv_kernelI23Flash_fwd_kernel_traitsILi64ELi64ELi256ELi4ELb0ELb0EN7cutlass10bfloat16_tE19Flash_kernel_traitsILi64ELi64ELi256ELi4ES3_EELb1ELb0ELb0ELb0ELb0ELb0ELb0ELb0EEEvNS_16Flash_fwd_paramsE,"aw",@nobits
	.sectionflags	@""
	.align	16
	.zero		1024


//--------------------- .nv.shared._ZN5flash24flash_fwd_splitkv_kernelI23Flash_fwd_kernel_traitsILi64ELi64ELi256ELi4ELb0ELb0EN7cutlass10bfloat16_tE19Flash_kernel_traitsILi64ELi64ELi256ELi4ES3_EELb1ELb0ELb0ELb0ELb0ELb1ELb0ELb0EEEvNS_16Flash_fwd_paramsE --------------------------
	.section	.nv.shared._ZN5flash24flash_fwd_splitkv_kernelI23Flash_fwd_kernel_traitsILi64ELi64ELi256ELi4ELb0ELb0EN7cutlass10bfloat16_tE19Flash_kernel_traitsILi64ELi64ELi256ELi4ES3_EELb1ELb0ELb0ELb0ELb0ELb1ELb0ELb0EEEvNS_16Flash_fwd_paramsE,"aw",@nobits
	.sectionflags	@""
	.align	16
	.zero		1024


//--------------------- .nv.shared._ZN5flash24flash_fwd_splitkv_kernelI23Flash_fwd_kernel_traitsILi64ELi64ELi256ELi4ELb0ELb0EN7cutlass10bfloat16_tE19Flash_kernel_traitsILi64ELi64ELi256ELi4ES3_EELb1ELb0ELb0ELb0ELb0ELb0ELb0ELb1EEEvNS_16Flash_fwd_paramsE --------------------------
	.section	.nv.shared._ZN5flash24flash_fwd_splitkv_kernelI23Flash_fwd_kernel_traitsILi64ELi64ELi256ELi4ELb0ELb0EN7cutlass10bfloat16_tE19Flash_kernel_traitsILi64ELi64ELi256ELi4ES3_EELb1ELb0ELb0ELb0ELb0ELb0ELb0ELb1EEEvNS_16Flash_fwd_paramsE,"aw",@nobits
	.sectionflags	@""
	.align	16
	.zero		1024


//--------------------- .nv.shared._ZN5flash24flash_fwd_splitkv_kernelI23Flash_fwd_kernel_traitsILi64ELi64ELi256ELi4ELb0ELb0EN7cutlass10bfloat16_tE19Flash_kernel_traitsILi64ELi64ELi256ELi4ES3_EELb1ELb0ELb0ELb0ELb0ELb1ELb0ELb1EEEvNS_16Flash_fwd_paramsE --------------------------
	.section	.nv.shared._ZN5flash24flash_fwd_splitkv_kernelI23Flash_fwd_kernel_traitsILi64ELi64ELi256ELi4ELb0ELb0EN7cutlass10bfloat16_tE19Flash_kernel_traitsILi64ELi64ELi256ELi4ES3_EELb1ELb0ELb0ELb0ELb0ELb1ELb0ELb1EEEvNS_16Flash_fwd_paramsE,"aw",@nobits
	.sectionflags	@""
	.align	16
	.zero		1024


//--------------------- .nv.shared._ZN5flash24flash_fwd_splitkv_kernelI23Flash_fwd_kernel_traitsILi64ELi64ELi256ELi4ELb0ELb0EN7cutlass10bfloat16_tE19Flash_kernel_traitsILi64ELi64ELi256ELi4ES3_EELb1ELb0ELb0ELb0ELb0ELb0ELb1ELb0EEEvNS_16Flash_fwd_paramsE --------------------------
	.section	.nv.shared._ZN5flash24flash_fwd_splitkv_kernelI23Flash_fwd_kernel_traitsILi64ELi64ELi256ELi4ELb0ELb0EN7cutlass10bfloat16_tE19Flash_kernel_traitsILi64ELi64ELi256ELi4ES3_EELb1ELb0ELb0ELb0ELb0ELb0ELb1ELb0EEEvNS_16Flash_fwd_paramsE,"aw",@nobits
	.sectionflags	@""
	.align	16
	.zero		1024


//--------------------- .nv.shared._ZN5flash24flash_fwd_splitkv_kernelI23Flash_fwd_kernel_traitsILi64ELi64ELi256ELi4ELb0ELb0EN7cutlass10bfloat16_tE19Flash_kernel_traitsILi64ELi64ELi256ELi4ES3_EELb1ELb0ELb0ELb0ELb0ELb1ELb1ELb0EEEvNS_16Flash_fwd_paramsE --------------------------
	.section	.nv.shared._ZN5flash24flash_fwd_splitkv_kernelI23Flash_fwd_kernel_traitsILi64ELi64ELi256ELi4ELb0ELb0EN7cutlass10bfloat16_tE19Flash_kernel_traitsILi64ELi64ELi256ELi4ES3_EELb1ELb0ELb0ELb0ELb0ELb1ELb1ELb0EEEvNS_16Flash_fwd_paramsE,"aw",@nobits
	.sectionflags	@""
	.align	16
	.zero		1024


//--------------------- .nv.shared._ZN5flash24flash_fwd_splitkv_kernelI23Flash_fwd_kernel_traitsILi64ELi64ELi256ELi4ELb0ELb0EN7cutlass10bfloat16_tE19Flash_kernel_traitsILi64ELi64ELi256ELi4ES3_EELb1ELb0ELb0ELb0ELb0ELb0ELb1ELb1EEEvNS_16Flash_fwd_paramsE --------------------------
	.section	.nv.shared._ZN5flash24flash_fwd_splitkv_kernelI23Flash_fwd_kernel_traitsILi64ELi64ELi256ELi4ELb0ELb0EN7cutlass10bfloat16_tE19Flash_kernel_traitsILi64ELi64ELi256ELi4ES3_EELb1ELb0ELb0ELb0ELb0ELb0ELb1ELb1EEEvNS_16Flash_fwd_paramsE,"aw",@nobits
	.sectionflags	@""
	.align	16
	.zero		1024


//--------------------- .nv.shared._ZN5flash24flash_fwd_splitkv_kernelI23Flash_fwd_kernel_traitsILi64ELi64ELi256ELi4ELb0ELb0EN7cutlass10bfloat16_tE19Flash_kernel_traitsILi64ELi64ELi256ELi4ES3_EELb1ELb0ELb0ELb0ELb0ELb1ELb1ELb1EEEvNS_16Flash_fwd_paramsE --------------------------
	.section	.nv.shared._ZN5flash24flash_fwd_splitkv_kernelI23Flash_fwd_kernel_traitsILi64ELi64ELi256ELi4ELb0ELb0EN7cutlass10bfloat16_tE19Flash_kernel_traitsILi64ELi64ELi256ELi4ES3_EELb1ELb0ELb0ELb0ELb0ELb1ELb1ELb1EEEvNS_16Flash_fwd_paramsE,"aw",@nobits
	.sectionflags	@""
	.align	16
	.zero		1024


//--------------------- .nv.shared._ZN5flash24flash_fwd_splitkv_kernelI23Flash_fwd_kernel_traitsILi64ELi64ELi256ELi4ELb0ELb0EN7cutlass10bfloat16_tE19Flash_kernel_traitsILi64ELi64ELi256ELi4ES3_EELb1ELb0ELb0ELb1ELb1ELb0ELb0ELb0EEEvNS_16Flash_fwd_paramsE --------------------------
	.section	.nv.shared._ZN5flash24flash_fwd_splitkv_kernelI23Flash_fwd_kernel_traitsILi64ELi64ELi256ELi4ELb0ELb0EN7cutlass10bfloat16_tE19Flash_kernel_traitsILi64ELi64ELi256ELi4ES3_EELb1ELb0ELb0ELb1ELb1ELb0ELb0ELb0EEEvNS_16Flash_fwd_paramsE,"aw",@nobits
	.sectionflags	@""
	.align	16
	.zero		1024


//--------------------- .nv.shared._ZN5flash24flash_fwd_splitkv_kernelI23Flash_fwd_kernel_traitsILi64ELi64ELi256ELi4ELb0ELb0EN7cutlass10bfloat16_tE19Flash_kernel_traitsILi64ELi64ELi256ELi4ES3_EELb1ELb0ELb0ELb1ELb1ELb1ELb0ELb0EEEvNS_16Flash_fwd_paramsE --------------------------
	.section	.nv.shared._ZN5flash24flash_fwd_splitkv_kernelI23Flash_fwd_kernel_traitsILi64ELi64ELi256ELi4ELb0ELb0EN7cutlass10bfloat16_tE19Flash_kernel_traitsILi64ELi64ELi256ELi4ES3_EELb1ELb0ELb0ELb1ELb1ELb1ELb0ELb0EEEvNS_16Flash_fwd_paramsE,"aw",@nobits
	.sectionflags	@""
	.align	16
	.zero		1024


//--------------------- .nv.shared._ZN5flash24flash_fwd_splitkv_kernelI23Flash_fwd_kernel_traitsILi64ELi64ELi256ELi4ELb0ELb0EN7cutlass10bfloat16_tE19Flash_kernel_traitsILi64ELi64ELi256ELi4ES3_EELb1ELb0ELb0ELb1ELb1ELb0ELb1ELb0EEEvNS_16Flash_fwd_paramsE --------------------------
	.section	.nv.shared._ZN5flash24flash_fwd_splitkv_kernelI23Flash_fwd_kernel_traitsILi64ELi64ELi256ELi4ELb0ELb0EN7cutlass10bfloat16_tE19Flash_kernel_traitsILi64ELi64ELi256ELi4ES3_EELb1ELb0ELb0ELb1ELb1ELb0ELb1ELb0EEEvNS_16Flash_fwd_paramsE,"aw",@nobits
	.sectionflags	@""
	.align	16
	.zero		1024


//--------------------- .nv.shared._ZN5flash24flash_fwd_splitkv_kernelI23Flash_fwd_kernel_traitsILi64ELi64ELi256ELi4ELb0ELb0EN7cutlass10bfloat16_tE19Flash_kernel_traitsILi64ELi64ELi256ELi4ES3_EELb1ELb0ELb0ELb1ELb1ELb1ELb1ELb0EEEvNS_16Flash_fwd_paramsE --------------------------
	.section	.nv.shared._ZN5flash24flash_fwd_splitkv_kernelI23Flash_fwd_kernel_traitsILi64ELi64ELi256ELi4ELb0ELb0EN7cutlass10bfloat16_tE19Flash_kernel_traitsILi64ELi64ELi256ELi4ES3_EELb1ELb0ELb0ELb1ELb1ELb1ELb1ELb0EEEvNS_16Flash_fwd_paramsE,"aw",@nobits
	.sectionflags	@""
	.align	16
	.zero		1024


//--------------------- .nv.shared._ZN5flash24flash_fwd_splitkv_kernelI23Flash_fwd_kernel_traitsILi64ELi64ELi256ELi4ELb0ELb0EN7cutlass10bfloat16_tE19Flash_kernel_traitsILi64ELi64ELi256ELi4ES3_EELb1ELb0ELb0ELb0ELb1ELb0ELb0ELb0EEEvNS_16Flash_fwd_paramsE --------------------------
	.section	.nv.shared._ZN5flash24flash_fwd_splitkv_kernelI23Flash_fwd_kernel_traitsILi64ELi64ELi256ELi4ELb0ELb0EN7cutlass10bfloat16_tE19Flash_kernel_traitsILi64ELi64ELi256ELi4ES3_EELb1ELb0ELb0ELb0ELb1ELb0ELb0ELb0EEEvNS_16Flash_fwd_paramsE,"aw",@nobits
	.sectionflags	@""
	.align	16
	.zero		1024


//--------------------- .nv.shared._ZN5flash24flash_fwd_splitkv_kernelI23Flash_fwd_kernel_traitsILi64ELi64ELi256ELi4ELb0ELb0EN7cutlass10bfloat16_tE19Flash_kernel_traitsILi64ELi64ELi256ELi4ES3_EELb1ELb0ELb0ELb0ELb1ELb1ELb0ELb0EEEvNS_16Flash_fwd_paramsE --------------------------
	.section	.nv.shared._ZN5flash24flash_fwd_splitkv_kernelI23Flash_fwd_kernel_traitsILi64ELi64ELi256ELi4ELb0ELb0EN7cutlass10bfloat16_tE19Flash_kernel_traitsILi64ELi64ELi256ELi4ES3_EELb1ELb0ELb0ELb0ELb1ELb1ELb0ELb0EEEvNS_16Flash_fwd_paramsE,"aw",@nobits
	.sectionflags	@""
	.align	16
	.zero		1024


//--------------------- .nv.shared._ZN5flash24flash_fwd_splitkv_kernelI23Flash_fwd_kernel_traitsILi64ELi64ELi256ELi4ELb0ELb0EN7cutlass10bfloat16_tE19Flash_kernel_traitsILi64ELi64ELi256ELi4ES3_EELb1ELb0ELb1ELb0ELb0ELb0ELb0ELb0EEEvNS_16Flash_fwd_paramsE --------------------------
	.section	.nv.shared._ZN5flash24flash_fwd_splitkv_kernelI23Flash_fwd_kernel_traitsILi64ELi64ELi256ELi4ELb0ELb0EN7cutlass10bfloat16_tE19Flash_kernel_traitsILi64ELi64ELi256ELi4ES3_EELb1ELb0ELb1ELb0ELb0ELb0ELb0ELb0EEEvNS_16Flash_fwd_paramsE,"aw",@nobits
	.sectionflags	@""
	.align	16
	.zero		1024


//--------------------- .nv.shared._ZN5flash24flash_fwd_splitkv_kernelI23Flash_fwd_kernel_traitsILi64ELi64ELi256ELi4ELb0ELb0EN7cutlass10bfloat16_tE19Flash_kernel_traitsILi64ELi64ELi256ELi4ES3_EELb1ELb0ELb1ELb0ELb0ELb1ELb0ELb0EEEvNS_16Flash_fwd_paramsE --------------------------
	.section	.nv.shared._ZN5flash24flash_fwd_splitkv_kernelI23Flash_fwd_kernel_traitsILi64ELi64ELi256ELi4ELb0ELb0EN7cutlass10bfloat16_tE19Flash_kernel_traitsILi64ELi64ELi256ELi4ES3_EELb1ELb0ELb1ELb0ELb0ELb1ELb0ELb0EEEvNS_16Flash_fwd_paramsE,"aw",@nobits
	.sectionflags	@""
	.align	16
	.zero		1024


//--------------------- .nv.shared._ZN5flash24flash_fwd_splitkv_kernelI23Flash_fwd_kernel_traitsILi64ELi64ELi256ELi4ELb0ELb0EN7cutlass10bfloat16_tE19Flash_kernel_traitsILi64ELi64ELi256ELi4ES3_EELb1ELb0ELb0ELb0ELb1ELb0ELb0ELb1EEEvNS_16Flash_fwd_paramsE --------------------------
	.section	.nv.shared._ZN5flash24flash_fwd_splitkv_kernelI23Flash_fwd_kernel_traitsILi64ELi64ELi256ELi4ELb0ELb0EN7cutlass10bfloat16_tE19Flash_kernel_traitsILi64ELi64ELi256ELi4ES3_EELb1ELb0ELb0ELb0ELb1ELb0ELb0ELb1EEEvNS_16Flash_fwd_paramsE,"aw",@nobits
	.sectionflags	@""
	.align	16
	.zero		1024


//--------------------- .nv.shared._ZN5flash24flash_fwd_splitkv_kernelI23Flash_fwd_kernel_traitsILi64ELi64ELi256ELi4ELb0ELb0EN7cutlass10bfloat16_tE19Flash_kernel_traitsILi64ELi64ELi256ELi4ES3_EELb1ELb0ELb0ELb0ELb1ELb1ELb0ELb1EEEvNS_16Flash_fwd_paramsE --------------------------
	.section	.nv.shared._ZN5flash24flash_fwd_splitkv_kernelI23Flash_fwd_kernel_traitsILi64ELi64ELi256ELi4ELb0ELb0EN7cutlass10bfloat16_tE19Flash_kernel_traitsILi64ELi64ELi256ELi4ES3_EELb1ELb0ELb0ELb0ELb1ELb1ELb0ELb1EEEvNS_16Flash_fwd_paramsE,"aw",@nobits
	.sectionflags	@""
	.align	16
	.zero		1024


//--------------------- .nv.shared._ZN5flash24flash_fwd_splitkv_kernelI23Flash_fwd_kernel_traitsILi64ELi64ELi256ELi4ELb0ELb0EN7cutlass10bfloat16_tE19Flash_kernel_traitsILi64ELi64ELi256ELi4ES3_EELb1ELb0ELb1ELb0ELb0ELb0ELb0ELb1EEEvNS_16Flash_fwd_paramsE --------------------------
	.section	.nv.shared._ZN5flash24flash_fwd_splitkv_kernelI23Flash_fwd_kernel_traitsILi64ELi64ELi256ELi4ELb0ELb0EN7cutlass10bfloat16_tE19Flash_kernel_traitsILi64ELi64ELi256ELi4ES3_EELb1ELb0ELb1ELb0ELb0ELb0ELb0ELb1EEEvNS_16Flash_fwd_paramsE,"aw",@nobits
	.sectionflags	@""
	.align	16
	.zero		1024


//--------------------- .nv.shared._ZN5flash24flash_fwd_splitkv_kernelI23Flash_fwd_kernel_traitsILi64ELi64ELi256ELi4ELb0ELb0EN7cutlass10bfloat16_tE19Flash_kernel_traitsILi64ELi64ELi256ELi4ES3_EELb1ELb0ELb1ELb0ELb0ELb1ELb0ELb1EEEvNS_16Flash_fwd_paramsE --------------------------
	.section	.nv.shared._ZN5flash24flash_fwd_splitkv_kernelI23Flash_fwd_kernel_traitsILi64ELi64ELi256ELi4ELb0ELb0EN7cutlass10bfloat16_tE19Flash_kernel_traitsILi64ELi64ELi256ELi4ES3_EELb1ELb0ELb1ELb0ELb0ELb1ELb0ELb1EEEvNS_16Flash_fwd_paramsE,"aw",@nobits
	.sectionflags	@""
	.align	16
	.zero		1024


//--------------------- .nv.shared._ZN5flash24flash_fwd_splitkv_kernelI23Flash_fwd_kernel_traitsILi64ELi64ELi256ELi4ELb0ELb0EN7cutlass10bfloat16_tE19Flash_kernel_traitsILi64ELi64ELi256ELi4ES3_EELb1ELb0ELb0ELb0ELb1ELb0ELb1ELb0EEEvNS_16Flash_fwd_paramsE --------------------------
	.section	.nv.shared._ZN5flash24flash_fwd_splitkv_kernelI23Flash_fwd_kernel_traitsILi64ELi64ELi256ELi4ELb0ELb0EN7cutlass10bfloat16_tE19Flash_kernel_traitsILi64ELi64ELi256ELi4ES3_EELb1ELb0ELb0ELb0ELb1ELb0ELb1ELb0EEEvNS_16Flash_fwd_paramsE,"aw",@nobits
	.sectionflags	@""
	.align	16
	.zero		1024


//--------------------- .nv.shared._ZN5flash24flash_fwd_splitkv_kernelI23Flash_fwd_kernel_traitsILi64ELi64ELi256ELi4ELb0ELb0EN7cutlass10bfloat16_tE19Flash_kernel_traitsILi64ELi64ELi256ELi4ES3_EELb1ELb0ELb0ELb0ELb1ELb1ELb1ELb0EEEvNS_16Flash_fwd_paramsE --------------------------
	.section	.nv.shared._ZN5flash24flash_fwd_splitkv_kernelI23Flash_fwd_kernel_traitsILi64ELi64ELi256ELi4ELb0ELb0EN7cutlass10bfloat16_tE19Flash_kernel_traitsILi64ELi64ELi256ELi4ES3_EELb1ELb0ELb0ELb0ELb1ELb1ELb1ELb0EEEvNS_16Flash_fwd_paramsE,"aw",@nobits
	.sectionflags	@""
	.align	16
	.zero		1024


//--------------------- .nv.shared._ZN5flash24flash_fwd_splitkv_kernelI23Flash_fwd_kernel_traitsILi64ELi64ELi256ELi4ELb0ELb0EN7cutlass10bfloat16_tE19Flash_kernel_traitsILi64ELi64ELi256ELi4ES3_EELb1ELb0ELb1ELb0ELb0ELb0ELb1ELb0EEEvNS_16Flash_fwd_paramsE --------------------------
	.section	.nv.shared._ZN5flash24flash_fwd_splitkv_kernelI23Flash_fwd_kernel_traitsILi64ELi64ELi256ELi4ELb0ELb0EN7cutlass10bfloat16_tE19Flash_kernel_traitsILi64ELi64ELi256ELi4ES3_EELb1ELb0ELb1ELb0ELb0ELb0ELb1ELb0EEEvNS_16Flash_fwd_paramsE,"aw",@nobits
	.sectionflags	@""
	.align	16
	.zero		1024


//--------------------- .nv.shared._ZN5flash24flash_fwd_splitkv_kernelI23Flash_fwd_kernel_traitsILi64ELi64ELi256ELi4ELb0ELb0EN7cutlass10bfloat16_tE19Flash_kernel_traitsILi64ELi64ELi256ELi4ES3_EELb1ELb0ELb1ELb0ELb0ELb1ELb1ELb0EEEvNS_16Flash_fwd_paramsE --------------------------
	.section	.nv.shared._ZN5flash24flash_fwd_splitkv_kernelI23Flash_fwd_kernel_traitsILi64ELi64ELi256ELi4ELb0ELb0EN7cutlass10bfloat16_tE19Flash_kernel_traitsILi64ELi64ELi256ELi4ES3_EELb1ELb0ELb1ELb0ELb0ELb1ELb1ELb0EEEvNS_16Flash_fwd_paramsE,"aw",@nobits
	.sectionflags	@""
	.align	16
	.zero		1024


//--------------------- .nv.shared._ZN5flash24flash_fwd_splitkv_kernelI23Flash_fwd_kernel_traitsILi64ELi64ELi256ELi4ELb0ELb0EN7cutlass10bfloat16_tE19Flash_kernel_traitsILi64ELi64ELi256ELi4ES3_EELb1ELb0ELb0ELb0ELb1ELb0ELb1ELb1EEEvNS_16Flash_fwd_paramsE --------------------------
	.section	.nv.shared._ZN5flash24flash_fwd_splitkv_kernelI23Flash_fwd_kernel_traitsILi64ELi64ELi256ELi4ELb0ELb0EN7cutlass10bfloat16_tE19Flash_kernel_traitsILi64ELi64ELi256ELi4ES3_EELb1ELb0ELb0ELb0ELb1ELb0ELb1ELb1EEEvNS_16Flash_fwd_paramsE,"aw",@nobits
	.sectionflags	@""
	.align	16
	.zero		1024


//--------------------- .nv.shared._ZN5flash24flash_fwd_splitkv_kernelI23Flash_fwd_kernel_traitsILi64ELi64ELi256ELi4ELb0ELb0EN7cutlass10bfloat16_tE19Flash_kernel_traitsILi64ELi64ELi256ELi4ES3_EELb1ELb0ELb0ELb0ELb1ELb1ELb1ELb1EEEvNS_16Flash_fwd_paramsE --------------------------
	.section	.nv.shared._ZN5flash24flash_fwd_splitkv_kernelI23Flash_fwd_kernel_traitsILi64ELi64ELi256ELi4ELb0ELb0EN7cutlass10bfloat16_tE19Flash_kernel_traitsILi64ELi64ELi256ELi4ES3_EELb1ELb0ELb0ELb0ELb1ELb1ELb1ELb1EEEvNS_16Flash_fwd_paramsE,"aw",@nobits
	.sectionflags	@""
	.align	16
	.zero		1024


//--------------------- .nv.shared._ZN5flash24flash_fwd_splitkv_kernelI23Flash_fwd_kernel_traitsILi64ELi64ELi256ELi4ELb0ELb0EN7cutlass10bfloat16_tE19Flash_kernel_traitsILi64ELi64ELi256ELi4ES3_EELb1ELb0ELb1ELb0ELb0ELb0ELb1ELb1EEEvNS_16Flash_fwd_paramsE --------------------------
	.section	.nv.shared._ZN5flash24flash_fwd_splitkv_kernelI23Flash_fwd_kernel_traitsILi64ELi64ELi256ELi4ELb0ELb0EN7cutlass10bfloat16_tE19Flash_kernel_traitsILi64ELi64ELi256ELi4ES3_EELb1ELb0ELb1ELb0ELb0ELb0ELb1ELb1EEEvNS_16Flash_fwd_paramsE,"aw",@nobits
	.sectionflags	@""
	.align	16
	.zero		1024


//--------------------- .nv.shared._ZN5flash24flash_fwd_splitkv_kernelI23Flash_fwd_kernel_traitsILi64ELi64ELi256ELi4ELb0ELb0EN7cutlass10bfloat16_tE19Flash_kernel_traitsILi64ELi64ELi256ELi4ES3_EELb1ELb0ELb1ELb0ELb0ELb1ELb1ELb1EEEvNS_16Flash_fwd_paramsE --------------------------
	.section	.nv.shared._ZN5flash24flash_fwd_splitkv_kernelI23Flash_fwd_kernel_traitsILi64ELi64ELi256ELi4ELb0ELb0EN7cutlass10bfloat16_tE19Flash_kernel_traitsILi64ELi64ELi256ELi4ES3_EELb1ELb0ELb1ELb0ELb0ELb1ELb1ELb1EEEvNS_16Flash_fwd_paramsE,"aw",@nobits
	.sectionflags	@""
	.align	16
	.zero		1024


//--------------------- .nv.shared._ZN5flash32flash_fwd_splitkv_combine_kernelI23Flash_fwd_kernel_traitsILi64ELi64ELi128ELi4ELb0ELb0EN7cutlass10bfloat16_tE19Flash_kernel_traitsILi64ELi64ELi128ELi4ES3_EELi8ELi7ELb0EEEvNS_16Flash_fwd_paramsE --------------------------
	.section	.nv.shared._ZN5flash32flash_fwd_splitkv_combine_kernelI23Flash_fwd_kernel_traitsILi64ELi64ELi128ELi4ELb0ELb0EN7cutlass10bfloat16_tE19Flash_kernel_traitsILi64ELi64ELi128ELi4ES3_EELi8ELi7ELb0EEEvNS_16Flash_fwd_paramsE,"aw",@nobits
	.sectionflags	@""
	.align	16
.nv.shared._ZN5flash32flash_fwd_splitkv_combine_kernelI23Flash_fwd_kernel_traitsILi64ELi64ELi128ELi4ELb0ELb0EN7cutlass10bfloat16_tE19Flash_kernel_traitsILi64ELi64ELi128ELi4ES3_EELi8ELi7ELb0EEEvNS_16Flash_fwd_paramsE:
	.zero		5632


//--------------------- .nv.shared._ZN5flash32flash_fwd_splitkv_combine_kernelI23Flash_fwd_kernel_traitsILi64ELi64ELi128ELi4ELb0ELb0EN7cutlass10bfloat16_tE19Flash_kernel_traitsILi64ELi64ELi128ELi4ES3_EELi8ELi6ELb0EEEvNS_16Flash_fwd_paramsE --------------------------
	.section	.nv.shared._ZN5flash32flash_fwd_splitkv_combine_kernelI23Flash_fwd_kernel_traitsILi64ELi64ELi128ELi4ELb0ELb0EN7cutlass10bfloat16_tE19Flash_kernel_traitsILi64ELi64ELi128ELi4ES3_EELi8ELi6ELb0EEEvNS_16Flash_fwd_paramsE,"aw",@nobits
	.sectionflags	@""
	.align	16
.nv.shared._ZN5flash32flash_fwd_splitkv_combine_kernelI23Flash_fwd_kernel_traitsILi64ELi64ELi128ELi4ELb0ELb0EN7cutlass10bfloat16_tE19Flash_kernel_traitsILi64ELi64ELi128ELi4ES3_EELi8ELi6ELb0EEEvNS_16Flash_fwd_paramsE:
	.zero		3328


//--------------------- .nv.shared._ZN5flash32flash_fwd_splitkv_combine_kernelI23Flash_fwd_kernel_traitsILi64ELi64ELi128ELi4ELb0ELb0EN7cutlass10bfloat16_tE19Flash_kernel_traitsILi64ELi64ELi128ELi4ES3_EELi8ELi5ELb0EEEvNS_16Flash_fwd_paramsE --------------------------
	.section	.nv.shared._ZN5flash32flash_fwd_splitkv_combine_kernelI23Flash_fwd_kernel_traitsILi64ELi64ELi128ELi4ELb0ELb0EN7cutlass10bfloat16_tE19Flash_kernel_traitsILi64ELi64ELi128ELi4ES3_EELi8ELi5ELb0EEEvNS_16Flash_fwd_paramsE,"aw",@nobits
	.sectionflags	@""
	.align	16
.nv.shared._ZN5flash32flash_fwd_splitkv_combine_kernelI23Flash_fwd_kernel_traitsILi64ELi64ELi128ELi4ELb0ELb0EN7cutlass10bfloat16_tE19Flash_kernel_traitsILi64ELi64ELi128ELi4ES3_EELi8ELi5ELb0EEEvNS_16Flash_fwd_paramsE:
	.zero		2176


//--------------------- .nv.shared._ZN5flash32flash_fwd_splitkv_combine_kernelI23Flash_fwd_kernel_traitsILi64ELi64ELi128ELi4ELb0ELb0EN7cutlass10bfloat16_tE19Flash_kernel_traitsILi64ELi64ELi128ELi4ES3_EELi8ELi4ELb0EEEvNS_16Flash_fwd_paramsE --------------------------
	.section	.nv.shared._ZN5flash32flash_fwd_splitkv_combine_kernelI23Flash_fwd_kernel_traitsILi64ELi64ELi128ELi4ELb0ELb0EN7cutlass10bfloat16_tE19Flash_kernel_traitsILi64ELi64ELi128ELi4ES3_EELi8ELi4ELb0EEEvNS_16Flash_fwd_paramsE,"aw",@nobits
	.sectionflags	@""
	.align	16
.nv.shared._ZN5flash32flash_fwd_splitkv_combine_kernelI23Flash_fwd_kernel_traitsILi64ELi64ELi128ELi4ELb0ELb0EN7cutlass10bfloat16_tE19Flash_kernel_traitsILi64ELi64ELi128ELi4ES3_EELi8ELi4ELb0EEEvNS_16Flash_fwd_paramsE:
	.zero		1600


//--------------------- .nv.shared._ZN5flash32flash_fwd_splitkv_combine_kernelI23Flash_fwd_kernel_traitsILi64ELi64ELi128ELi4ELb0ELb0EN7cutlass10bfloat16_tE19Flash_kernel_traitsILi64ELi64ELi128ELi4ES3_EELi8ELi3ELb0EEEvNS_16Flash_fwd_paramsE --------------------------
	.section	.nv.shared._ZN5flash32flash_fwd_splitkv_combine_kernelI23Flash_fwd_kernel_traitsILi64ELi64ELi128ELi4ELb0ELb0EN7cutlass10bfloat16_tE19Flash_kernel_traitsILi64ELi64ELi128ELi4ES3_EELi8ELi3ELb0EEEvNS_16Flash_fwd_paramsE,"aw",@nobits
	.sectionflags	@""
	.align	16
.nv.shared._ZN5flash32flash_fwd_splitkv_combine_kernelI23Flash_fwd_kernel_traitsILi64ELi64ELi128ELi4ELb0ELb0EN7cutlass10bfloat16_tE19Flash_kernel_traitsILi64ELi64ELi128ELi4ES3_EELi8ELi3ELb0EEEvNS_16Flash_fwd_paramsE:
	.zero		1312


//--------------------- .nv.shared._ZN5flash32flash_fwd_splitkv_combine_kernelI23Flash_fwd_kernel_traitsILi64ELi64ELi128ELi4ELb0ELb0EN7cutlass10bfloat16_tE19Flash_kernel_traitsILi64ELi64ELi128ELi4ES3_EELi8ELi2ELb0EEEvNS_16Flash_fwd_paramsE --------------------------
	.section	.nv.shared._ZN5flash32flash_fwd_splitkv_combine_kernelI23Flash_fwd_kernel_traitsILi64ELi64ELi128ELi4ELb0ELb0EN7cutlass10bfloat16_tE19Flash_kernel_traitsILi64ELi64ELi128ELi4ES3_EELi8ELi2ELb0EEEvNS_16Flash_fwd_paramsE,"aw",@nobits
	.sectionflags	@""
	.align	16
.nv.shared._ZN5flash32flash_fwd_splitkv_combine_kernelI23Flash_fwd_kernel_traitsILi64ELi64ELi128ELi4ELb0ELb0EN7cutlass10bfloat16_tE19Flash_kernel_traitsILi64ELi64ELi128ELi4ES3_EELi8ELi2ELb0EEEvNS_16Flash_fwd_paramsE:
	.zero		1168


//--------------------- .nv.shared._ZN5flash32flash_fwd_splitkv_combine_kernelI23Flash_fwd_kernel_traitsILi64ELi64ELi128ELi4ELb0ELb0EN7cutlass10bfloat16_tE19Flash_kernel_traitsILi64ELi64ELi128ELi4ES3_EELi8ELi1ELb0EEEvNS_16Flash_fwd_paramsE --------------------------
	.section	.nv.shared._ZN5flash32flash_fwd_splitkv_combine_kernelI23Flash_fwd_kernel_traitsILi64ELi64ELi128ELi4ELb0ELb0EN7cutlass10bfloat16_tE19Flash_kernel_traitsILi64ELi64ELi128ELi4ES3_EELi8ELi1ELb0EEEvNS_16Flash_fwd_paramsE,"aw",@nobits
	.sectionflags	@""
	.align	16
.nv.shared._ZN5flash32flash_fwd_splitkv_combine_kernelI23Flash_fwd_kernel_traitsILi64ELi64ELi128ELi4ELb0ELb0EN7cutlass10bfloat16_tE19Flash_kernel_traitsILi64ELi64ELi128ELi4ES3_EELi8ELi1ELb0EEEvNS_16Flash_fwd_paramsE:
	.zero		1104


//--------------------- .nv.shared._ZN5flash32flash_fwd_splitkv_combine_kernelI23Flash_fwd_kernel_traitsILi64ELi64ELi128ELi4ELb0ELb0EN7cutlass10bfloat16_tE19Flash_kernel_traitsILi64ELi64ELi128ELi4ES3_EELi8ELi7ELb1EEEvNS_16Flash_fwd_paramsE --------------------------
	.section	.nv.shared._ZN5flash32flash_fwd_splitkv_combine_kernelI23Flash_fwd_kernel_traitsILi64ELi64ELi128ELi4ELb0ELb0EN7cutlass10bfloat16_tE19Flash_kernel_traitsILi64ELi64ELi128ELi4ES3_EELi8ELi7ELb1EEEvNS_16Flash_fwd_paramsE,"aw",@nobits
	.sectionflags	@""
	.align	16
.nv.shared._ZN5flash32flash_fwd_splitkv_combine_kernelI23Flash_fwd_kernel_traitsILi64ELi64ELi128ELi4ELb0ELb0EN7cutlass10bfloat16_tE19Flash_kernel_traitsILi64ELi64ELi128ELi4ES3_EELi8ELi7ELb1EEEvNS_16Flash_fwd_paramsE:
	.zero		5632


//--------------------- .nv.shared._ZN5flash32flash_fwd_splitkv_combine_kernelI23Flash_fwd_kernel_traitsILi64ELi64ELi128ELi4ELb0ELb0EN7cutlass10bfloat16_tE19Flash_kernel_traitsILi64ELi64ELi128ELi4ES3_EELi8ELi6ELb1EEEvNS_16Flash_fwd_paramsE --------------------------
	.section	.nv.shared._ZN5flash32flash_fwd_splitkv_combine_kernelI23Flash_fwd_kernel_traitsILi64ELi64ELi128ELi4ELb0ELb0EN7cutlass10bfloat16_tE19Flash_kernel_traitsILi64ELi64ELi128ELi4ES3_EELi8ELi6ELb1EEEvNS_16Flash_fwd_paramsE,"aw",@nobits
	.sectionflags	@""
	.align	16
.nv.shared._ZN5flash32flash_fwd_splitkv_combine_kernelI23Flash_fwd_kernel_traitsILi64ELi64ELi128ELi4ELb0ELb0EN7cutlass10bfloat16_tE19Flash_kernel_traitsILi64ELi64ELi128ELi4ES3_EELi8ELi6ELb1EEEvNS_16Flash_fwd_paramsE:
	.zero		3328


//--------------------- .nv.shared._ZN5flash32flash_fwd_splitkv_combine_kernelI23Flash_fwd_kernel_traitsILi64ELi64ELi128ELi4ELb0ELb0EN7cutlass10bfloat16_tE19Flash_kernel_traitsILi64ELi64ELi128ELi4ES3_EELi8ELi5ELb1EEEvNS_16Flash_fwd_paramsE --------------------------
	.section	.nv.shared._ZN5flash32flash_fwd_splitkv_combine_kernelI23Flash_fwd_kernel_traitsILi64ELi64ELi128ELi4ELb0ELb0EN7cutlass10bfloat16_tE19Flash_kernel_traitsILi64ELi64ELi128ELi4ES3_EELi8ELi5ELb1EEEvNS_16Flash_fwd_paramsE,"aw",@nobits
	.sectionflags	@""
	.align	16
.nv.shared._ZN5flash32flash_fwd_splitkv_combine_kernelI23Flash_fwd_kernel_traitsILi64ELi64ELi128ELi4ELb0ELb0EN7cutlass10bfloat16_tE19Flash_kernel_traitsILi64ELi64ELi128ELi4ES3_EELi8ELi5ELb1EEEvNS_16Flash_fwd_paramsE:
	.zero		2176


//--------------------- .nv.shared._ZN5flash32flash_fwd_splitkv_combine_kernelI23Flash_fwd_kernel_traitsILi64ELi64ELi128ELi4ELb0ELb0EN7cutlass10bfloat16_tE19Flash_kernel_traitsILi64ELi64ELi128ELi4ES3_EELi8ELi4ELb1EEEvNS_16Flash_fwd_paramsE --------------------------
	.section	.nv.shared._ZN5flash32flash_fwd_splitkv_combine_kernelI23Flash_fwd_kernel_traitsILi64ELi64ELi128ELi4ELb0ELb0EN7cutlass10bfloat16_tE19Flash_kernel_traitsILi64ELi64ELi128ELi4ES3_EELi8ELi4ELb1EEEvNS_16Flash_fwd_paramsE,"aw",@nobits
	.sectionflags	@""
	.align	16
.nv.shared._ZN5flash32flash_fwd_splitkv_combine_kernelI23Flash_fwd_kernel_traitsILi64ELi64ELi128ELi4ELb0ELb0EN7cutlass10bfloat16_tE19Flash_kernel_traitsILi64ELi64ELi128ELi4ES3_EELi8ELi4ELb1EEEvNS_16Flash_fwd_paramsE:
	.zero		1600


//--------------------- .nv.shared._ZN5flash32flash_fwd_splitkv_combine_kernelI23Flash_fwd_kernel_traitsILi64ELi64ELi128ELi4ELb0ELb0EN7cutlass10bfloat16_tE19Flash_kernel_traitsILi64ELi64ELi128ELi4ES3_EELi8ELi3ELb1EEEvNS_16Flash_fwd_paramsE --------------------------
	.section	.nv.shared._ZN5flash32flash_fwd_splitkv_combine_kernelI23Flash_fwd_kernel_traitsILi64ELi64ELi128ELi4ELb0ELb0EN7cutlass10bfloat16_tE19Flash_kernel_traitsILi64ELi64ELi128ELi4ES3_EELi8ELi3ELb1EEEvNS_16Flash_fwd_paramsE,"aw",@nobits
	.sectionflags	@""
	.align	16
.nv.shared._ZN5flash32flash_fwd_splitkv_combine_kernelI23Flash_fwd_kernel_traitsILi64ELi64ELi128ELi4ELb0ELb0EN7cutlass10bfloat16_tE19Flash_kernel_traitsILi64ELi64ELi128ELi4ES3_EELi8ELi3ELb1EEEvNS_16Flash_fwd_paramsE:
	.zero		1312


//--------------------- .nv.shared._ZN5flash32flash_fwd_splitkv_combine_kernelI23Flash_fwd_kernel_traitsILi64ELi64ELi128ELi4ELb0ELb0EN7cutlass10bfloat16_tE19Flash_kernel_traitsILi64ELi64ELi128ELi4ES3_EELi8ELi2ELb1EEEvNS_16Flash_fwd_paramsE --------------------------
	.section	.nv.shared._ZN5flash32flash_fwd_splitkv_combine_kernelI23Flash_fwd_kernel_traitsILi64ELi64ELi128ELi4ELb0ELb0EN7cutlass10bfloat16_tE19Flash_kernel_traitsILi64ELi64ELi128ELi4ES3_EELi8ELi2ELb1EEEvNS_16Flash_fwd_paramsE,"aw",@nobits
	.sectionflags	@""
	.align	16
.nv.shared._ZN5flash32flash_fwd_splitkv_combine_kernelI23Flash_fwd_kernel_traitsILi64ELi64ELi128ELi4ELb0ELb0EN7cutlass10bfloat16_tE19Flash_kernel_traitsILi64ELi64ELi128ELi4ES3_EELi8ELi2ELb1EEEvNS_16Flash_fwd_paramsE:
	.zero		1168


//--------------------- .nv.shared._ZN5flash32flash_fwd_splitkv_combine_kernelI23Flash_fwd_kernel_traitsILi64ELi64ELi128ELi4ELb0ELb0EN7cutlass10bfloat16_tE19Flash_kernel_traitsILi64ELi64ELi128ELi4ES3_EELi8ELi1ELb1EEEvNS_16Flash_fwd_paramsE --------------------------
	.section	.nv.shared._ZN5flash32flash_fwd_splitkv_combine_kernelI23Flash_fwd_kernel_traitsILi64ELi64ELi128ELi4ELb0ELb0EN7cutlass10bfloat16_tE19Flash_kernel_traitsILi64ELi64ELi128ELi4ES3_EELi8ELi1ELb1EEEvNS_16Flash_fwd_paramsE,"aw",@nobits
	.sectionflags	@""
	.align	16
.nv.shared._ZN5flash32flash_fwd_splitkv_combine_kernelI23Flash_fwd_kernel_traitsILi64ELi64ELi128ELi4ELb0ELb0EN7cutlass10bfloat16_tE19Flash_kernel_traitsILi64ELi64ELi128ELi4ES3_EELi8ELi1ELb1EEEvNS_16Flash_fwd_paramsE:
	.zero		1104


//--------------------- .nv.shared._ZN5flash24flash_fwd_splitkv_kernelI23Flash_fwd_kernel_traitsILi64ELi64ELi128ELi4ELb0ELb0EN7cutlass10bfloat16_tE19Flash_kernel_traitsILi64ELi64ELi128ELi4ES3_EELb1ELb0ELb0ELb0ELb0ELb0ELb0ELb0EEEvNS_16Flash_fwd_paramsE --------------------------
	.section	.nv.shared._ZN5flash24flash_fwd_splitkv_kernelI23Flash_fwd_kernel_traitsILi64ELi64ELi128ELi4ELb0ELb0EN7cutlass10bfloat16_tE19Flash_kernel_traitsILi64ELi64ELi128ELi4ES3_EELb1ELb0ELb0ELb0ELb0ELb0ELb0ELb0EEEvNS_16Flash_fwd_paramsE,"aw",@nobits
	.sectionflags	@""
	.align	16
	.zero		1024


//--------------------- .nv.shared._ZN5flash24flash_fwd_splitkv_kernelI23Flash_fwd_kernel_traitsILi64ELi64ELi128ELi4ELb0ELb0EN7cutlass10bfloat16_tE19Flash_kernel_traitsILi64ELi64ELi128ELi4ES3_EELb1ELb0ELb0ELb0ELb0ELb1ELb0ELb0EEEvNS_16Flash_fwd_paramsE --------------------------
	.section	.nv.shared._ZN5flash24flash_fwd_splitkv_kernelI23Flash_fwd_kernel_traitsILi64ELi64ELi128ELi4ELb0ELb0EN7cutlass10bfloat16_tE19Flash_kernel_traitsILi64ELi64ELi128ELi4ES3_EELb1ELb0ELb0ELb0ELb0ELb1ELb0ELb0EEEvNS_16Flash_fwd_paramsE,"aw",@nobits
	.sectionflags	@""
	.align	16
	.zero		1024


//--------------------- .nv.shared._ZN5flash24flash_fwd_splitkv_kernelI23Flash_fwd_kernel_traitsILi64ELi64ELi128ELi4ELb0ELb0EN7cutlass10bfloat16_tE19Flash_kernel_traitsILi64ELi64ELi128ELi4ES3_EELb1ELb0ELb0ELb0ELb0ELb0ELb0ELb1EEEvNS_16Flash_fwd_paramsE --------------------------
	.section	.nv.shared._ZN5flash24flash_fwd_splitkv_kernelI23Flash_fwd_kernel_traitsILi64ELi64ELi128ELi4ELb0ELb0EN7cutlass10bfloat16_tE19Flash_kernel_traitsILi64ELi64ELi128ELi4ES3_EELb1ELb0ELb0ELb0ELb0ELb0ELb0ELb1EEEvNS_16Flash_fwd_paramsE,"aw",@nobits
	.sectionflags	@""
	.align	16
	.zero		1024


//--------------------- .nv.shared._ZN5flash24flash_fwd_splitkv_kernelI23Flash_fwd_kernel_traitsILi64ELi64ELi128ELi4ELb0ELb0EN7cutlass10bfloat16_tE19Flash_kernel_traitsILi64ELi64ELi128ELi4ES3_EELb1ELb0ELb0ELb0ELb0ELb1ELb0ELb1EEEvNS_16Flash_fwd_paramsE --------------------------
	.section	.nv.shared._ZN5flash24flash_fwd_splitkv_kernelI23Flash_fwd_kernel_traitsILi64ELi64ELi128ELi4ELb0ELb0EN7cutlass10bfloat16_tE19Flash_kernel_traitsILi64ELi64ELi128ELi4ES3_EELb1ELb0ELb0ELb0ELb0ELb1ELb0ELb1EEEvNS_16Flash_fwd_paramsE,"aw",@nobits
	.sectionflags	@""
	.align	16
	.zero		1024


//--------------------- .nv.shared._ZN5flash24flash_fwd_splitkv_kernelI23Flash_fwd_kernel_traitsILi64ELi64ELi128ELi4ELb0ELb0EN7cutlass10bfloat16_tE19Flash_kernel_traitsILi64ELi64ELi128ELi4ES3_EELb1ELb0ELb0ELb0ELb0ELb0ELb1ELb0EEEvNS_16Flash_fwd_paramsE --------------------------
	.section	.nv.shared._ZN5flash24flash_fwd_splitkv_kernelI23Flash_fwd_kernel_traitsILi64ELi64ELi128ELi4ELb0ELb0EN7cutlass10bfloat16_tE19Flash_kernel_traitsILi64ELi64ELi128ELi4ES3_EELb1ELb0ELb0ELb0ELb0ELb0ELb1ELb0EEEvNS_16Flash_fwd_paramsE,"aw",@nobits
	.sectionflags	@""
	.align	16
	.zero		1024


//--------------------- .nv.shared._ZN5flash24flash_fwd_splitkv_kernelI23Flash_fwd_kernel_traitsILi64ELi64ELi128ELi4ELb0ELb0EN7cutlass10bfloat16_tE19Flash_kernel_traitsILi64ELi64ELi128ELi4ES3_EELb1ELb0ELb0ELb0ELb0ELb1ELb1ELb0EEEvNS_16Flash_fwd_paramsE --------------------------
	.section	.nv.shared._ZN5flash24flash_fwd_splitkv_kernelI23Flash_fwd_kernel_traitsILi64ELi64ELi128ELi4ELb0ELb0EN7cutlass10bfloat16_tE19Flash_kernel_traitsILi64ELi64ELi128ELi4ES3_EELb1ELb0ELb0ELb0ELb0ELb1ELb1ELb0EEEvNS_16Flash_fwd_paramsE,"aw",@nobits
	.sectionflags	@""
	.align	16
	.zero		1024


//--------------------- .nv.shared._ZN5flash24flash_fwd_splitkv_kernelI23Flash_fwd_kernel_traitsILi64ELi64ELi128ELi4ELb0ELb0EN7cutlass10bfloat16_tE19Flash_kernel_traitsILi64ELi64ELi128ELi4ES3_EELb1ELb0ELb0ELb0ELb0ELb0ELb1ELb1EEEvNS_16Flash_fwd_paramsE --------------------------
	.section	.nv.shared._ZN5flash24flash_fwd_splitkv_kernelI23Flash_fwd_kernel_traitsILi64ELi64ELi128ELi4ELb0ELb0EN7cutlass10bfloat16_tE19Flash_kernel_traitsILi64ELi64ELi128ELi4ES3_EELb1ELb0ELb0ELb0ELb0ELb0ELb1ELb1EEEvNS_16Flash_fwd_paramsE,"aw",@nobits
	.sectionflags	@""
	.align	16
	.zero		1024


//--------------------- .nv.shared._ZN5flash24flash_fwd_splitkv_kernelI23Flash_fwd_kernel_traitsILi64ELi64ELi128ELi4ELb0ELb0EN7cutlass10bfloat16_tE19Flash_kernel_traitsILi64ELi64ELi128ELi4ES3_EELb1ELb0ELb0ELb0ELb0ELb1ELb1ELb1EEEvNS_16Flash_fwd_paramsE --------------------------
	.section	.nv.shared._ZN5flash24flash_fwd_splitkv_kernelI23Flash_fwd_kernel_traitsILi64ELi64ELi128ELi4ELb0ELb0EN7cutlass10bfloat16_tE19Flash_kernel_traitsILi64ELi64ELi128ELi4ES3_EELb1ELb0ELb0ELb0ELb0ELb1ELb1ELb1EEEvNS_16Flash_fwd_paramsE,"aw",@nobits
	.sectionflags	@""
	.align	16
	.zero		1024


//--------------------- .nv.shared._ZN5flash24flash_fwd_splitkv_kernelI23Flash_fwd_kernel_traitsILi64ELi64ELi128ELi4ELb0ELb0EN7cutlass10bfloat16_tE19Flash_kernel_traitsILi64ELi64ELi128ELi4ES3_EELb1ELb0ELb0ELb1ELb1ELb0ELb0ELb0EEEvNS_16Flash_fwd_paramsE --------------------------
	.section	.nv.shared._ZN5flash24flash_fwd_splitkv_kernelI23Flash_fwd_kernel_traitsILi64ELi64ELi128ELi4ELb0ELb0EN7cutlass10bfloat16_tE19Flash_kernel_traitsILi64ELi64ELi128ELi4ES3_EELb1ELb0ELb0ELb1ELb1ELb0ELb0ELb0EEEvNS_16Flash_fwd_paramsE,"aw",@nobits
	.sectionflags	@""
	.align	16
	.zero		1024


//--------------------- .nv.shared._ZN5flash24flash_fwd_splitkv_kernelI23Flash_fwd_kernel_traitsILi64ELi64ELi128ELi4ELb0ELb0EN7cutlass10bfloat16_tE19Flash_kernel_traitsILi64ELi64ELi128ELi4ES3_EELb1ELb0ELb0ELb1ELb1ELb1ELb0ELb0EEEvNS_16Flash_fwd_paramsE --------------------------
	.section	.nv.shared._ZN5flash24flash_fwd_splitkv_kernelI23Flash_fwd_kernel_traitsILi64ELi64ELi128ELi4ELb0ELb0EN7cutlass10bfloat16_tE19Flash_kernel_traitsILi64ELi64ELi128ELi4ES3_EELb1ELb0ELb0ELb1ELb1ELb1ELb0ELb0EEEvNS_16Flash_fwd_paramsE,"aw",@nobits
	.sectionflags	@""
	.align	16
	.zero		1024


//--------------------- .nv.shared._ZN5flash24flash_fwd_splitkv_kernelI23Flash_fwd_kernel_traitsILi64ELi64ELi128ELi4ELb0ELb0EN7cutlass10bfloat16_tE19Flash_kernel_traitsILi64ELi64ELi128ELi4ES3_EELb1ELb0ELb0ELb1ELb1ELb0ELb1ELb0EEEvNS_16Flash_fwd_paramsE --------------------------
	.section	.nv.shared._ZN5flash24flash_fwd_splitkv_kernelI23Flash_fwd_kernel_traitsILi64ELi64ELi128ELi4ELb0ELb0EN7cutlass10bfloat16_tE19Flash_kernel_traitsILi64ELi64ELi128ELi4ES3_EELb1ELb0ELb0ELb1ELb1ELb0ELb1ELb0EEEvNS_16Flash_fwd_paramsE,"aw",@nobits
	.sectionflags	@""
	.align	16
	.zero		1024


//--------------------- .nv.shared._ZN5flash24flash_fwd_splitkv_kernelI23Flash_fwd_kernel_traitsILi64ELi64ELi128ELi4ELb0ELb0EN7cutlass10bfloat16_tE19Flash_kernel_traitsILi64ELi64ELi128ELi4ES3_EELb1ELb0ELb0ELb1ELb1ELb1ELb1ELb0EEEvNS_16Flash_fwd_paramsE --------------------------
	.section	.nv.shared._ZN5flash24flash_fwd_splitkv_kernelI23Flash_fwd_kernel_traitsILi64ELi64ELi128ELi4ELb0ELb0EN7cutlass10bfloat16_tE19Flash_kernel_traitsILi64ELi64ELi128ELi4ES3_EELb1ELb0ELb0ELb1ELb1ELb1ELb1ELb0EEEvNS_16Flash_fwd_paramsE,"aw",@nobits
	.sectionflags	@""
	.align	16
	.zero		1024


//--------------------- .nv.shared._ZN5flash24flash_fwd_splitkv_kernelI23Flash_fwd_kernel_traitsILi64ELi64ELi128ELi4ELb0ELb0EN7cutlass10bfloat16_tE19Flash_kernel_traitsILi64ELi64ELi128ELi4ES3_EELb1ELb0ELb0ELb0ELb1ELb0ELb0ELb0EEEvNS_16Flash_fwd_paramsE --------------------------
	.section	.nv.shared._ZN5flash24flash_fwd_splitkv_kernelI23Flash_fwd_kernel_traitsILi64ELi64ELi128ELi4ELb0ELb0EN7cutlass10bfloat16_tE19Flash_kernel_traitsILi64ELi64ELi128ELi4ES3_EELb1ELb0ELb0ELb0ELb1ELb0ELb0ELb0EEEvNS_16Flash_fwd_paramsE,"aw",@nobits
	.sectionflags	@""
	.align	16
	.zero		1024


//--------------------- .nv.shared._ZN5flash24flash_fwd_splitkv_kernelI23Flash_fwd_kernel_traitsILi64ELi64ELi128ELi4ELb0ELb0EN7cutlass10bfloat16_tE19Flash_kernel_traitsILi64ELi64ELi128ELi4ES3_EELb1ELb0ELb0ELb0ELb1ELb1ELb0ELb0EEEvNS_16Flash_fwd_paramsE --------------------------
	.section	.nv.shared._ZN5flash24flash_fwd_splitkv_kernelI23Flash_fwd_kernel_traitsILi64ELi64ELi128ELi4ELb0ELb0EN7cutlass10bfloat16_tE19Flash_kernel_traitsILi64ELi64ELi128ELi4ES3_EELb1ELb0ELb0ELb0ELb1ELb1ELb0ELb0EEEvNS_16Flash_fwd_paramsE,"aw",@nobits
	.sectionflags	@""
	.align	16
	.zero		1024


//--------------------- .nv.shared._ZN5flash24flash_fwd_splitkv_kernelI23Flash_fwd_kernel_traitsILi64ELi64ELi128ELi4ELb0ELb0EN7cutlass10bfloat16_tE19Flash_kernel_traitsILi64ELi64ELi128ELi4ES3_EELb1ELb0ELb1ELb0ELb0ELb0ELb0ELb0EEEvNS_16Flash_fwd_paramsE --------------------------
	.section	.nv.shared._ZN5flash24flash_fwd_splitkv_kernelI23Flash_fwd_kernel_traitsILi64ELi64ELi128ELi4ELb0ELb0EN7cutlass10bfloat16_tE19Flash_kernel_traitsILi64ELi64ELi128ELi4ES3_EELb1ELb0ELb1ELb0ELb0ELb0ELb0ELb0EEEvNS_16Flash_fwd_paramsE,"aw",@nobits
	.sectionflags	@""
	.align	16
	.zero		1024


//--------------------- .nv.shared._ZN5flash24flash_fwd_splitkv_kernelI23Flash_fwd_kernel_traitsILi64ELi64ELi128ELi4ELb0ELb0EN7cutlass10bfloat16_tE19Flash_kernel_traitsILi64ELi64ELi128ELi4ES3_EELb1ELb0ELb1ELb0ELb0ELb1ELb0ELb0EEEvNS_16Flash_fwd_paramsE --------------------------
	.section	.nv.shared._ZN5flash24flash_fwd_splitkv_kernelI23Flash_fwd_kernel_traitsILi64ELi64ELi128ELi4ELb0ELb0EN7cutlass10bfloat16_tE19Flash_kernel_traitsILi64ELi64ELi128ELi4ES3_EELb1ELb0ELb1ELb0ELb0ELb1ELb0ELb0EEEvNS_16Flash_fwd_paramsE,"aw",@nobits
	.sectionflags	@""
	.align	16
	.zero		1024


//--------------------- .nv.shared._ZN5flash24flash_fwd_splitkv_kernelI23Flash_fwd_kernel_traitsILi64ELi64ELi128ELi4ELb0ELb0EN7cutlass10bfloat16_tE19Flash_kernel_traitsILi64ELi64ELi128ELi4ES3_EELb1ELb0ELb0ELb0ELb1ELb0ELb0ELb1EEEvNS_16Flash_fwd_paramsE --------------------------
	.section	.nv.shared._ZN5flash24flash_fwd_splitkv_kernelI23Flash_fwd_kernel_traitsILi64ELi64ELi128ELi4ELb0ELb0EN7cutlass10bfloat16_tE19Flash_kernel_traitsILi64ELi64ELi128ELi4ES3_EELb1ELb0ELb0ELb0ELb1ELb0ELb0ELb1EEEvNS_16Flash_fwd_paramsE,"aw",@nobits
	.sectionflags	@""
	.align	16
	.zero		1024


//--------------------- .nv.shared._ZN5flash24flash_fwd_splitkv_kernelI23Flash_fwd_kernel_traitsILi64ELi64ELi128ELi4ELb0ELb0EN7cutlass10bfloat16_tE19Flash_kernel_traitsILi64ELi64ELi128ELi4ES3_EELb1ELb0ELb0ELb0ELb1ELb1ELb0ELb1EEEvNS_16Flash_fwd_paramsE --------------------------
	.section	.nv.shared._ZN5flash24flash_fwd_splitkv_kernelI23Flash_fwd_kernel_traitsILi64ELi64ELi128ELi4ELb0ELb0EN7cutlass10bfloat16_tE19Flash_kernel_traitsILi64ELi64ELi128ELi4ES3_EELb1ELb0ELb0ELb0ELb1ELb1ELb0ELb1EEEvNS_16Flash_fwd_paramsE,"aw",@nobits
	.sectionflags	@""
	.align	16
	.zero		1024


//--------------------- .nv.shared._ZN5flash24flash_fwd_splitkv_kernelI23Flash_fwd_kernel_traitsILi64ELi64ELi128ELi4ELb0ELb0EN7cutlass10bfloat16_tE19Flash_kernel_traitsILi64ELi64ELi128ELi4ES3_EELb1ELb0ELb1ELb0ELb0ELb0ELb0ELb1EEEvNS_16Flash_fwd_paramsE --------------------------
	.section	.nv.shared._ZN5flash24flash_fwd_splitkv_kernelI23Flash_fwd_kernel_traitsILi64ELi64ELi128ELi4ELb0ELb0EN7cutlass10bfloat16_tE19Flash_kernel_traitsILi64ELi64ELi128ELi4ES3_EELb1ELb0ELb1ELb0ELb0ELb0ELb0ELb1EEEvNS_16Flash_fwd_paramsE,"aw",@nobits
	.sectionflags	@""
	.align	16
	.zero		1024


//--------------------- .nv.shared._ZN5flash24flash_fwd_splitkv_kernelI23Flash_fwd_kernel_traitsILi64ELi64ELi128ELi4ELb0ELb0EN7cutlass10bfloat16_tE19Flash_kernel_traitsILi64ELi64ELi128ELi4ES3_EELb1ELb0ELb1ELb0ELb0ELb1ELb0ELb1EEEvNS_16Flash_fwd_paramsE --------------------------
	.section	.nv.shared._ZN5flash24flash_fwd_splitkv_kernelI23Flash_fwd_kernel_traitsILi64ELi64ELi128ELi4ELb0ELb0EN7cutlass10bfloat16_tE19Flash_kernel_traitsILi64ELi64ELi128ELi4ES3_EELb1ELb0ELb1ELb0ELb0ELb1ELb0ELb1EEEvNS_16Flash_fwd_paramsE,"aw",@nobits
	.sectionflags	@""
	.align	16
	.zero		1024


//--------------------- .nv.shared._ZN5flash24flash_fwd_splitkv_kernelI23Flash_fwd_kernel_traitsILi64ELi64ELi128ELi4ELb0ELb0EN7cutlass10bfloat16_tE19Flash_kernel_traitsILi64ELi64ELi128ELi4ES3_EELb1ELb0ELb0ELb0ELb1ELb0ELb1ELb0EEEvNS_16Flash_fwd_paramsE --------------------------
	.section	.nv.shared._ZN5flash24flash_fwd_splitkv_kernelI23Flash_fwd_kernel_traitsILi64ELi64ELi128ELi4ELb0ELb0EN7cutlass10bfloat16_tE19Flash_kernel_traitsILi64ELi64ELi128ELi4ES3_EELb1ELb0ELb0ELb0ELb1ELb0ELb1ELb0EEEvNS_16Flash_fwd_paramsE,"aw",@nobits
	.sectionflags	@""
	.align	16
	.zero		1024


//--------------------- .nv.shared._ZN5flash24flash_fwd_splitkv_kernelI23Flash_fwd_kernel_traitsILi64ELi64ELi128ELi4ELb0ELb0EN7cutlass10bfloat16_tE19Flash_kernel_traitsILi64ELi64ELi128ELi4ES3_EELb1ELb0ELb0ELb0ELb1ELb1ELb1ELb0EEEvNS_16Flash_fwd_paramsE --------------------------
	.section	.nv.shared._ZN5flash24flash_fwd_splitkv_kernelI23Flash_fwd_kernel_traitsILi64ELi64ELi128ELi4ELb0ELb0EN7cutlass10bfloat16_tE19Flash_kernel_traitsILi64ELi64ELi128ELi4ES3_EELb1ELb0ELb0ELb0ELb1ELb1ELb1ELb0EEEvNS_16Flash_fwd_paramsE,"aw",@nobits
	.sectionflags	@""
	.align	16
	.zero		1024


//--------------------- .nv.shared._ZN5flash24flash_fwd_splitkv_kernelI23Flash_fwd_kernel_traitsILi64ELi64ELi128ELi4ELb0ELb0EN7cutlass10bfloat16_tE19Flash_kernel_traitsILi64ELi64ELi128ELi4ES3_EELb1ELb0ELb1ELb0ELb0ELb0ELb1ELb0EEEvNS_16Flash_fwd_paramsE --------------------------
	.section	.nv.shared._ZN5flash24flash_fwd_splitkv_kernelI23Flash_fwd_kernel_traitsILi64ELi64ELi128ELi4ELb0ELb0EN7cutlass10bfloat16_tE19Flash_kernel_traitsILi64ELi64ELi128ELi4ES3_EELb1ELb0ELb1ELb0ELb0ELb0ELb1ELb0EEEvNS_16Flash_fwd_paramsE,"aw",@nobits
	.sectionflags	@""
	.align	16
	.zero		1024


//--------------------- .nv.shared._ZN5flash24flash_fwd_splitkv_kernelI23Flash_fwd_kernel_traitsILi64ELi64ELi128ELi4ELb0ELb0EN7cutlass10bfloat16_tE19Flash_kernel_traitsILi64ELi64ELi128ELi4ES3_EELb1ELb0ELb1ELb0ELb0ELb1ELb1ELb0EEEvNS_16Flash_fwd_paramsE --------------------------
	.section	.nv.shared._ZN5flash24flash_fwd_splitkv_kernelI23Flash_fwd_kernel_traitsILi64ELi64ELi128ELi4ELb0ELb0EN7cutlass10bfloat16_tE19Flash_kernel_traitsILi64ELi64ELi128ELi4ES3_EELb1ELb0ELb1ELb0ELb0ELb1ELb1ELb0EEEvNS_16Flash_fwd_paramsE,"aw",@nobits
	.sectionflags	@""
	.align	16
	.zero		1024


//--------------------- .nv.shared._ZN5flash24flash_fwd_splitkv_kernelI23Flash_fwd_kernel_traitsILi64ELi64ELi128ELi4ELb0ELb0EN7cutlass10bfloat16_tE19Flash_kernel_traitsILi64ELi64ELi128ELi4ES3_EELb1ELb0ELb0ELb0ELb1ELb0ELb1ELb1EEEvNS_16Flash_fwd_paramsE --------------------------
	.section	.nv.shared._ZN5flash24flash_fwd_splitkv_kernelI23Flash_fwd_kernel_traitsILi64ELi64ELi128ELi4ELb0ELb0EN7cutlass10bfloat16_tE19Flash_kernel_traitsILi64ELi64ELi128ELi4ES3_EELb1ELb0ELb0ELb0ELb1ELb0ELb1ELb1EEEvNS_16Flash_fwd_paramsE,"aw",@nobits
	.sectionflags	@""
	.align	16
	.zero		1024


//--------------------- .nv.shared._ZN5flash24flash_fwd_splitkv_kernelI23Flash_fwd_kernel_traitsILi64ELi64ELi128ELi4ELb0ELb0EN7cutlass10bfloat16_tE19Flash_kernel_traitsILi64ELi64ELi128ELi4ES3_EELb1ELb0ELb0ELb0ELb1ELb1ELb1ELb1EEEvNS_16Flash_fwd_paramsE --------------------------
	.section	.nv.shared._ZN5flash24flash_fwd_splitkv_kernelI23Flash_fwd_kernel_traitsILi64ELi64ELi128ELi4ELb0ELb0EN7cutlass10bfloat16_tE19Flash_kernel_traitsILi64ELi64ELi128ELi4ES3_EELb1ELb0ELb0ELb0ELb1ELb1ELb1ELb1EEEvNS_16Flash_fwd_paramsE,"aw",@nobits
	.sectionflags	@""
	.align	16
	.zero		1024


//--------------------- .nv.shared._ZN5flash24flash_fwd_splitkv_kernelI23Flash_fwd_kernel_traitsILi64ELi64ELi128ELi4ELb0ELb0EN7cutlass10bfloat16_tE19Flash_kernel_traitsILi64ELi64ELi128ELi4ES3_EELb1ELb0ELb1ELb0ELb0ELb0ELb1ELb1EEEvNS_16Flash_fwd_paramsE --------------------------
	.section	.nv.shared._ZN5flash24flash_fwd_splitkv_kernelI23Flash_fwd_kernel_traitsILi64ELi64ELi128ELi4ELb0ELb0EN7cutlass10bfloat16_tE19Flash_kernel_traitsILi64ELi64ELi128ELi4ES3_EELb1ELb0ELb1ELb0ELb0ELb0ELb1ELb1EEEvNS_16Flash_fwd_paramsE,"aw",@nobits
	.sectionflags	@""
	.align	16
	.zero		1024


//--------------------- .nv.shared._ZN5flash24flash_fwd_splitkv_kernelI23Flash_fwd_kernel_traitsILi64ELi64ELi128ELi4ELb0ELb0EN7cutlass10bfloat16_tE19Flash_kernel_traitsILi64ELi64ELi128ELi4ES3_EELb1ELb0ELb1ELb0ELb0ELb1ELb1ELb1EEEvNS_16Flash_fwd_paramsE --------------------------
	.section	.nv.shared._ZN5flash24flash_fwd_splitkv_kernelI23Flash_fwd_kernel_traitsILi64ELi64ELi128ELi4ELb0ELb0EN7cutlass10bfloat16_tE19Flash_kernel_traitsILi64ELi64ELi128ELi4ES3_EELb1ELb0ELb1ELb0ELb0ELb1ELb1ELb1EEEvNS_16Flash_fwd_paramsE,"aw",@nobits
	.sectionflags	@""
	.align	16
	.zero		1024


//--------------------- .nv.constant0._ZN5flash32flash_fwd_splitkv_combine_kernelI23Flash_fwd_kernel_traitsILi64ELi64ELi256ELi4ELb0ELb0EN7cutlass10bfloat16_tE19Flash_kernel_traitsILi64ELi64ELi256ELi4ES3_EELi8ELi7ELb0EEEvNS_16Flash_fwd_paramsE --------------------------
	.section	.nv.constant0._ZN5flash32flash_fwd_splitkv_combine_kernelI23Flash_fwd_kernel_traitsILi64ELi64ELi256ELi4ELb0ELb0EN7cutlass10bfloat16_tE19Flash_kernel_traitsILi64ELi64ELi256ELi4ES3_EELi8ELi7ELb0EEEvNS_16Flash_fwd_paramsE,"a",@progbits
	.sectionflags	@""
	.align	4
.nv.constant0._ZN5flash32flash_fwd_splitkv_combine_kernelI23Flash_fwd_kernel_traitsILi64ELi64ELi256ELi4ELb0ELb0EN7cutlass10bfloat16_tE19Flash_kernel_traitsILi64ELi64ELi256ELi4ES3_EELi8ELi7ELb0EEEvNS_16Flash_fwd_paramsE:
	.zero		992


//--------------------- .nv.constant0._ZN5flash32flash_fwd_splitkv_combine_kernelI23Flash_fwd_kernel_traitsILi64ELi64ELi256ELi4ELb0ELb0EN7cutlass10bfloat16_tE19Flash_kernel_traitsILi64ELi64ELi256ELi4ES3_EELi8ELi6ELb0EEEvNS_16Flash_fwd_paramsE --------------------------
	.section	.nv.constant0._ZN5flash32flash_fwd_splitkv_combine_kernelI23Flash_fwd_kernel_traitsILi64ELi64ELi256ELi4ELb0ELb0EN7cutlass10bfloat16_tE19Flash_kernel_traitsILi64ELi64ELi256ELi4ES3_EELi8ELi6ELb0EEEvNS_16Flash_fwd_paramsE,"a",@progbits
	.sectionflags	@""
	.align	4
.nv.constant0._ZN5flash32flash_fwd_splitkv_combine_kernelI23Flash_fwd_kernel_traitsILi64ELi64ELi256ELi4ELb0ELb0EN7cutlass10bfloat16_tE19Flash_kernel_traitsILi64ELi64ELi256ELi4ES3_EELi8ELi6ELb0EEEvNS_16Flash_fwd_paramsE:
	.zero		992


//--------------------- .nv.constant0._ZN5flash32flash_fwd_splitkv_combine_kernelI23Flash_fwd_kernel_traitsILi64ELi64ELi256ELi4ELb0ELb0EN7cutlass10bfloat16_tE19Flash_kernel_traitsILi64ELi64ELi256ELi4ES3_EELi8ELi5ELb0EEEvNS_16Flash_fwd_paramsE --------------------------
	.section	.nv.constant0._ZN5flash32flash_fwd_splitkv_combine_kernelI23Flash_fwd_kernel_traitsILi64ELi64ELi256ELi4ELb0ELb0EN7cutlass10bfloat16_tE19Flash_kernel_traitsILi64ELi64ELi256ELi4ES3_EELi8ELi5ELb0EEEvNS_16Flash_fwd_paramsE,"a",@progbits
	.sectionflags	@""
	.align	4
.nv.constant0._ZN5flash32flash_fwd_splitkv_combine_kernelI23Flash_fwd_kernel_traitsILi64ELi64ELi256ELi4ELb0ELb0EN7cutlass10bfloat16_tE19Flash_kernel_traitsILi64ELi64ELi256ELi4ES3_EELi8ELi5ELb0EEEvNS_16Flash_fwd_paramsE:
	.zero		992


//--------------------- .nv.constant0._ZN5flash32flash_fwd_splitkv_combine_kernelI23Flash_fwd_kernel_traitsILi64ELi64ELi256ELi4ELb0ELb0EN7cutlass10bfloat16_tE19Flash_kernel_traitsILi64ELi64ELi256ELi4ES3_EELi8ELi4ELb0EEEvNS_16Flash_fwd_paramsE --------------------------
	.section	.nv.constant0._ZN5flash32flash_fwd_splitkv_combine_kernelI23Flash_fwd_kernel_traitsILi64ELi64ELi256ELi4ELb0ELb0EN7cutlass10bfloat16_tE19Flash_kernel_traitsILi64ELi64ELi256ELi4ES3_EELi8ELi4ELb0EEEvNS_16Flash_fwd_paramsE,"a",@progbits
	.sectionflags	@""
	.align	4
.nv.constant0._ZN5flash32flash_fwd_splitkv_combine_kernelI23Flash_fwd_kernel_traitsILi64ELi64ELi256ELi4ELb0ELb0EN7cutlass10bfloat16_tE19Flash_kernel_traitsILi64ELi64ELi256ELi4ES3_EELi8ELi4ELb0EEEvNS_16Flash_fwd_paramsE:
	.zero		992


//--------------------- .nv.constant0._ZN5flash32flash_fwd_splitkv_combine_kernelI23Flash_fwd_kernel_traitsILi64ELi64ELi256ELi4ELb0ELb0EN7cutlass10bfloat16_tE19Flash_kernel_traitsILi64ELi64ELi256ELi4ES3_EELi8ELi3ELb0EEEvNS_16Flash_fwd_paramsE --------------------------
	.section	.nv.constant0._ZN5flash32flash_fwd_splitkv_combine_kernelI23Flash_fwd_kernel_traitsILi64ELi64ELi256ELi4ELb0ELb0EN7cutlass10bfloat16_tE19Flash_kernel_traitsILi64ELi64ELi256ELi4ES3_EELi8ELi3ELb0EEEvNS_16Flash_fwd_paramsE,"a",@progbits
	.sectionflags	@""
	.align	4
.nv.constant0._ZN5flash32flash_fwd_splitkv_combine_kernelI23Flash_fwd_kernel_traitsILi64ELi64ELi256ELi4ELb0ELb0EN7cutlass10bfloat16_tE19Flash_kernel_traitsILi64ELi64ELi256ELi4ES3_EELi8ELi3ELb0EEEvNS_16Flash_fwd_paramsE:
	.zero		992


//--------------------- .nv.constant0._ZN5flash32flash_fwd_splitkv_combine_kernelI23Flash_fwd_kernel_traitsILi64ELi64ELi256ELi4ELb0ELb0EN7cutlass10bfloat16_tE19Flash_kernel_traitsILi64ELi64ELi256ELi4ES3_EELi8ELi2ELb0EEEvNS_16Flash_fwd_paramsE --------------------------
	.section	.nv.constant0._ZN5flash32flash_fwd_splitkv_combine_kernelI23Flash_fwd_kernel_traitsILi64ELi64ELi256ELi4ELb0ELb0EN7cutlass10bfloat16_tE19Flash_kernel_traitsILi64ELi64ELi256ELi4ES3_EELi8ELi2ELb0EEEvNS_16Flash_fwd_paramsE,"a",@progbits
	.sectionflags	@""
	.align	4
.nv.constant0._ZN5flash32flash_fwd_splitkv_combine_kernelI23Flash_fwd_kernel_traitsILi64ELi64ELi256ELi4ELb0ELb0EN7cutlass10bfloat16_tE19Flash_kernel_traitsILi64ELi64ELi256ELi4ES3_EELi8ELi2ELb0EEEvNS_16Flash_fwd_paramsE:
	.zero		992


//--------------------- .nv.constant0._ZN5flash32flash_fwd_splitkv_combine_kernelI23Flash_fwd_kernel_traitsILi64ELi64ELi256ELi4ELb0ELb0EN7cutlass10bfloat16_tE19Flash_kernel_traitsILi64ELi64ELi256ELi4ES3_EELi8ELi1ELb0EEEvNS_16Flash_fwd_paramsE --------------------------
	.section	.nv.constant0._ZN5flash32flash_fwd_splitkv_combine_kernelI23Flash_fwd_kernel_traitsILi64ELi64ELi256ELi4ELb0ELb0EN7cutlass10bfloat16_tE19Flash_kernel_traitsILi64ELi64ELi256ELi4ES3_EELi8ELi1ELb0EEEvNS_16Flash_fwd_paramsE,"a",@progbits
	.sectionflags	@""
	.align	4
.nv.constant0._ZN5flash32flash_fwd_splitkv_combine_kernelI23Flash_fwd_kernel_traitsILi64ELi64ELi256ELi4ELb0ELb0EN7cutlass10bfloat16_tE19Flash_kernel_traitsILi64ELi64ELi256ELi4ES3_EELi8ELi1ELb0EEEvNS_16Flash_fwd_paramsE:
	.zero		992


//--------------------- .nv.constant0._ZN5flash32flash_fwd_splitkv_combine_kernelI23Flash_fwd_kernel_traitsILi64ELi64ELi256ELi4ELb0ELb0EN7cutlass10bfloat16_tE19Flash_kernel_traitsILi64ELi64ELi256ELi4ES3_EELi8ELi7ELb1EEEvNS_16Flash_fwd_paramsE --------------------------
	.section	.nv.constant0._ZN5flash32flash_fwd_splitkv_combine_kernelI23Flash_fwd_kernel_traitsILi64ELi64ELi256ELi4ELb0ELb0EN7cutlass10bfloat16_tE19Flash_kernel_traitsILi64ELi64ELi256ELi4ES3_EELi8ELi7ELb1EEEvNS_16Flash_fwd_paramsE,"a",@progbits
	.sectionflags	@""
	.align	4
.nv.constant0._ZN5flash32flash_fwd_splitkv_combine_kernelI23Flash_fwd_kernel_traitsILi64ELi64ELi256ELi4ELb0ELb0EN7cutlass10bfloat16_tE19Flash_kernel_traitsILi64ELi64ELi256ELi4ES3_EELi8ELi7ELb1EEEvNS_16Flash_fwd_paramsE:
	.zero		992


//--------------------- .nv.constant0._ZN5flash32flash_fwd_splitkv_combine_kernelI23Flash_fwd_kernel_traitsILi64ELi64ELi256ELi4ELb0ELb0EN7cutlass10bfloat16_tE19Flash_kernel_traitsILi64ELi64ELi256ELi4ES3_EELi8ELi6ELb1EEEvNS_16Flash_fwd_paramsE --------------------------
	.section	.nv.constant0._ZN5flash32flash_fwd_splitkv_combine_kernelI23Flash_fwd_kernel_traitsILi64ELi64ELi256ELi4ELb0ELb0EN7cutlass10bfloat16_tE19Flash_kernel_traitsILi64ELi64ELi256ELi4ES3_EELi8ELi6ELb1EEEvNS_16Flash_fwd_paramsE,"a",@progbits
	.sectionflags	@""
	.align	4
.nv.constant0._ZN5flash32flash_fwd_splitkv_combine_kernelI23Flash_fwd_kernel_traitsILi64ELi64ELi256ELi4ELb0ELb0EN7cutlass10bfloat16_tE19Flash_kernel_traitsILi64ELi64ELi256ELi4ES3_EELi8ELi6ELb1EEEvNS_16Flash_fwd_paramsE:
	.zero		992


//--------------------- .nv.constant0._ZN5flash32flash_fwd_splitkv_combine_kernelI23Flash_fwd_kernel_traitsILi64ELi64ELi256ELi4ELb0ELb0EN7cutlass10bfloat16_tE19Flash_kernel_traitsILi64ELi64ELi256ELi4ES3_EELi8ELi5ELb1EEEvNS_16Flash_fwd_paramsE --------------------------
	.section	.nv.constant0._ZN5flash32flash_fwd_splitkv_combine_kernelI23Flash_fwd_kernel_traitsILi64ELi64ELi256ELi4ELb0ELb0EN7cutlass10bfloat16_tE19Flash_kernel_traitsILi64ELi64ELi256ELi4ES3_EELi8ELi5ELb1EEEvNS_16Flash_fwd_paramsE,"a",@progbits
	.sectionflags	@""
	.align	4
.nv.constant0._ZN5flash32flash_fwd_splitkv_combine_kernelI23Flash_fwd_kernel_traitsILi64ELi64ELi256ELi4ELb0ELb0EN7cutlass10bfloat16_tE19Flash_kernel_traitsILi64ELi64ELi256ELi4ES3_EELi8ELi5ELb1EEEvNS_16Flash_fwd_paramsE:
	.zero		992


//--------------------- .nv.constant0._ZN5flash32flash_fwd_splitkv_combine_kernelI23Flash_fwd_kernel_traitsILi64ELi64ELi256ELi4ELb0ELb0EN7cutlass10bfloat16_tE19Flash_kernel_traitsILi64ELi64ELi256ELi4ES3_EELi8ELi4ELb1EEEvNS_16Flash_fwd_paramsE --------------------------
	.section	.nv.constant0._ZN5flash32flash_fwd_splitkv_combine_kernelI23Flash_fwd_kernel_traitsILi64ELi64ELi256ELi4ELb0ELb0EN7cutlass10bfloat16_tE19Flash_kernel_traitsILi64ELi64ELi256ELi4ES3_EELi8ELi4ELb1EEEvNS_16Flash_fwd_paramsE,"a",@progbits
	.sectionflags	@""
	.align	4
.nv.constant0._ZN5flash32flash_fwd_splitkv_combine_kernelI23Flash_fwd_kernel_traitsILi64ELi64ELi256ELi4ELb0ELb0EN7cutlass10bfloat16_tE19Flash_kernel_traitsILi64ELi64ELi256ELi4ES3_EELi8ELi4ELb1EEEvNS_16Flash_fwd_paramsE:
	.zero		992


//--------------------- .nv.constant0._ZN5flash32flash_fwd_splitkv_combine_kernelI23Flash_fwd_kernel_traitsILi64ELi64ELi256ELi4ELb0ELb0EN7cutlass10bfloat16_tE19Flash_kernel_traitsILi64ELi64ELi256ELi4ES3_EELi8ELi3ELb1EEEvNS_16Flash_fwd_paramsE --------------------------
	.section	.nv.constant0._ZN5flash32flash_fwd_splitkv_combine_kernelI23Flash_fwd_kernel_traitsILi64ELi64ELi256ELi4ELb0ELb0EN7cutlass10bfloat16_tE19Flash_kernel_traitsILi64ELi64ELi256ELi4ES3_EELi8ELi3ELb1EEEvNS_16Flash_fwd_paramsE,"a",@progbits
	.sectionflags	@""
	.align	4
.nv.constant0._ZN5flash32flash_fwd_splitkv_combine_kernelI23Flash_fwd_kernel_traitsILi64ELi64ELi256ELi4ELb0ELb0EN7cutlass10bfloat16_tE19Flash_kernel_traitsILi64ELi64ELi256ELi4ES3_EELi8ELi3ELb1EEEvNS_16Flash_fwd_paramsE:
	.zero		992


//--------------------- .nv.constant0._ZN5flash32flash_fwd_splitkv_combine_kernelI23Flash_fwd_kernel_traitsILi64ELi64ELi256ELi4ELb0ELb0EN7cutlass10bfloat16_tE19Flash_kernel_traitsILi64ELi64ELi256ELi4ES3_EELi8ELi2ELb1EEEvNS_16Flash_fwd_paramsE --------------------------
	.section	.nv.constant0._ZN5flash32flash_fwd_splitkv_combine_kernelI23Flash_fwd_kernel_traitsILi64ELi64ELi256ELi4ELb0ELb0EN7cutlass10bfloat16_tE19Flash_kernel_traitsILi64ELi64ELi256ELi4ES3_EELi8ELi2ELb1EEEvNS_16Flash_fwd_paramsE,"a",@progbits
	.sectionflags	@""
	.align	4
.nv.constant0._ZN5flash32flash_fwd_splitkv_combine_kernelI23Flash_fwd_kernel_traitsILi64ELi64ELi256ELi4ELb0ELb0EN7cutlass10bfloat16_tE19Flash_kernel_traitsILi64ELi64ELi256ELi4ES3_EELi8ELi2ELb1EEEvNS_16Flash_fwd_paramsE:
	.zero		992


//--------------------- .nv.constant0._ZN5flash32flash_fwd_splitkv_combine_kernelI23Flash_fwd_kernel_traitsILi64ELi64ELi256ELi4ELb0ELb0EN7cutlass10bfloat16_tE19Flash_kernel_traitsILi64ELi64ELi256ELi4ES3_EELi8ELi1ELb1EEEvNS_16Flash_fwd_paramsE --------------------------
	.section	.nv.constant0._ZN5flash32flash_fwd_splitkv_combine_kernelI23Flash_fwd_kernel_traitsILi64ELi64ELi256ELi4ELb0ELb0EN7cutlass10bfloat16_tE19Flash_kernel_traitsILi64ELi64ELi256ELi4ES3_EELi8ELi1ELb1EEEvNS_16Flash_fwd_paramsE,"a",@progbits
	.sectionflags	@""
	.align	4
.nv.constant0._ZN5flash32flash_fwd_splitkv_combine_kernelI23Flash_fwd_kernel_traitsILi64ELi64ELi256ELi4ELb0ELb0EN7cutlass10bfloat16_tE19Flash_kernel_traitsILi64ELi64ELi256ELi4ES3_EELi8ELi1ELb1EEEvNS_16Flash_fwd_paramsE:
	.zero		992


//--------------------- .nv.constant0._ZN5flash24flash_fwd_splitkv_kernelI23Flash_fwd_kernel_traitsILi64ELi64ELi256ELi4ELb0ELb0EN7cutlass10bfloat16_tE19Flash_kernel_traitsILi64ELi64ELi256ELi4ES3_EELb1ELb0ELb0ELb0ELb0ELb0ELb0ELb0EEEvNS_16Flash_fwd_paramsE --------------------------
	.section	.nv.constant0._ZN5flash24flash_fwd_splitkv_kernelI23Flash_fwd_kernel_traitsILi64ELi64ELi256ELi4ELb0ELb0EN7cutlass10bfloat16_tE19Flash_kernel_traitsILi64ELi64ELi256ELi4ES3_EELb1ELb0ELb0ELb0ELb0ELb0ELb0ELb0EEEvNS_16Flash_fwd_paramsE,"a",@progbits
	.sectionflags	@""
	.align	4
.nv.constant0._ZN5flash24flash_fwd_splitkv_kernelI23Flash_fwd_kernel_traitsILi64ELi64ELi256ELi4ELb0ELb0EN7cutlass10bfloat16_tE19Flash_kernel_traitsILi64ELi64ELi256ELi4ES3_EELb1ELb0ELb0ELb0ELb0ELb0ELb0ELb0EEEvNS_16Flash_fwd_paramsE:
	.zero		992


//--------------------- .nv.constant0._ZN5flash24flash_fwd_splitkv_kernelI23Flash_fwd_kernel_traitsILi64ELi64ELi256ELi4ELb0ELb0EN7cutlass10bfloat16_tE19Flash_kernel_traitsILi64ELi64ELi256ELi4ES3_EELb1ELb0ELb0ELb0ELb0ELb1ELb0ELb0EEEvNS_16Flash_fwd_paramsE --------------------------
	.section	.nv.constant0._ZN5flash24flash_fwd_splitkv_kernelI23Flash_fwd_kernel_traitsILi64ELi64ELi256ELi4ELb0ELb0EN7cutlass10bfloat16_tE19Flash_kernel_traitsILi64ELi64ELi256ELi4ES3_EELb1ELb0ELb0ELb0ELb0ELb1ELb0ELb0EEEvNS_16Flash_fwd_paramsE,"a",@progbits
	.sectionflags	@""
	.align	4
.nv.constant0._ZN5flash24flash_fwd_splitkv_kernelI23Flash_fwd_kernel_traitsILi64ELi64ELi256ELi4ELb0ELb0EN7cutlass10bfloat16_tE19Flash_kernel_traitsILi64ELi64ELi256ELi4ES3_EELb1ELb0ELb0ELb0ELb0ELb1ELb0ELb0EEEvNS_16Flash_fwd_paramsE:
	.zero		992


//--------------------- .nv.constant0._ZN5flash24flash_fwd_splitkv_kernelI23Flash_fwd_kernel_traitsILi64ELi64ELi256ELi4ELb0ELb0EN7cutlass10bfloat16_tE19Flash_kernel_traitsILi64ELi64ELi256ELi4ES3_EELb1ELb0ELb0ELb0ELb0ELb0ELb0ELb1EEEvNS_16Flash_fwd_paramsE --------------------------
	.section	.nv.constant0._ZN5flash24flash_fwd_splitkv_kernelI23Flash_fwd_kernel_traitsILi64ELi64ELi256ELi4ELb0ELb0EN7cutlass10bfloat16_tE19Flash_kernel_traitsILi64ELi64ELi256ELi4ES3_EELb1ELb0ELb0ELb0ELb0ELb0ELb0ELb1EEEvNS_16Flash_fwd_paramsE,"a",@progbits
	.sectionflags	@""
	.align	4
.nv.constant0._ZN5flash24flash_fwd_splitkv_kernelI23Flash_fwd_kernel_traitsILi64ELi64ELi256ELi4ELb0ELb0EN7cutlass10bfloat16_tE19Flash_kernel_traitsILi64ELi64ELi256ELi4ES3_EELb1ELb0ELb0ELb0ELb0ELb0ELb0ELb1EEEvNS_16Flash_fwd_paramsE:
	.zero		992


//--------------------- .nv.constant0._ZN5flash24flash_fwd_splitkv_kernelI23Flash_fwd_kernel_traitsILi64ELi64ELi256ELi4ELb0ELb0EN7cutlass10bfloat16_tE19Flash_kernel_traitsILi64ELi64ELi256ELi4ES3_EELb1ELb0ELb0ELb0ELb0ELb1ELb0ELb1EEEvNS_16Flash_fwd_paramsE --------------------------
	.section	.nv.constant0._ZN5flash24flash_fwd_splitkv_kernelI23Flash_fwd_kernel_traitsILi64ELi64ELi256ELi4ELb0ELb0EN7cutlass10bfloat16_tE19Flash_kernel_traitsILi64ELi64ELi256ELi4ES3_EELb1ELb0ELb0ELb0ELb0ELb1ELb0ELb1EEEvNS_16Flash_fwd_paramsE,"a",@progbits
	.sectionflags	@""
	.align	4
.nv.constant0._ZN5flash24flash_fwd_splitkv_kernelI23Flash_fwd_kernel_traitsILi64ELi64ELi256ELi4ELb0ELb0EN7cutlass10bfloat16_tE19Flash_kernel_traitsILi64ELi64ELi256ELi4ES3_EELb1ELb0ELb0ELb0ELb0ELb1ELb0ELb1EEEvNS_16Flash_fwd_paramsE:
	.zero		992


//--------------------- .nv.constant0._ZN5flash24flash_fwd_splitkv_kernelI23Flash_fwd_kernel_traitsILi64ELi64ELi256ELi4ELb0ELb0EN7cutlass10bfloat16_tE19Flash_kernel_traitsILi64ELi64ELi256ELi4ES3_EELb1ELb0ELb0ELb0ELb0ELb0ELb1ELb0EEEvNS_16Flash_fwd_paramsE --------------------------
	.section	.nv.constant0._ZN5flash24flash_fwd_splitkv_kernelI23Flash_fwd_kernel_traitsILi64ELi64ELi256ELi4ELb0ELb0EN7cutlass10bfloat16_tE19Flash_kernel_traitsILi64ELi64ELi256ELi4ES3_EELb1ELb0ELb0ELb0ELb0ELb0ELb1ELb0EEEvNS_16Flash_fwd_paramsE,"a",@progbits
	.sectionflags	@""
	.align	4
.nv.constant0._ZN5flash24flash_fwd_splitkv_kernelI23Flash_fwd_kernel_traitsILi64ELi64ELi256ELi4ELb0ELb0EN7cutlass10bfloat16_tE19Flash_kernel_traitsILi64ELi64ELi256ELi4ES3_EELb1ELb0ELb0ELb0ELb0ELb0ELb1ELb0EEEvNS_16Flash_fwd_paramsE:
	.zero		992


//--------------------- .nv.constant0._ZN5flash24flash_fwd_splitkv_kernelI23Flash_fwd_kernel_traitsILi64ELi64ELi256ELi4ELb0ELb0EN7cutlass10bfloat16_tE19Flash_kernel_traitsILi64ELi64ELi256ELi4ES3_EELb1ELb0ELb0ELb0ELb0ELb1ELb1ELb0EEEvNS_16Flash_fwd_paramsE --------------------------
	.section	.nv.constant0._ZN5flash24flash_fwd_splitkv_kernelI23Flash_fwd_kernel_traitsILi64ELi64ELi256ELi4ELb0ELb0EN7cutlass10bfloat16_tE19Flash_kernel_traitsILi64ELi64ELi256ELi4ES3_EELb1ELb0ELb0ELb0ELb0ELb1ELb1ELb0EEEvNS_16Flash_fwd_paramsE,"a",@progbits
	.sectionflags	@""
	.align	4
.nv.constant0._ZN5flash24flash_fwd_splitkv_kernelI23Flash_fwd_kernel_traitsILi64ELi64ELi256ELi4ELb0ELb0EN7cutlass10bfloat16_tE19Flash_kernel_traitsILi64ELi64ELi256ELi4ES3_EELb1ELb0ELb0ELb0ELb0ELb1ELb1ELb0EEEvNS_16Flash_fwd_paramsE:
	.zero		992


//--------------------- .nv.constant0._ZN5flash24flash_fwd_splitkv_kernelI23Flash_fwd_kernel_traitsILi64ELi64ELi256ELi4ELb0ELb0EN7cutlass10bfloat16_tE19Flash_kernel_traitsILi64ELi64ELi256ELi4ES3_EELb1ELb0ELb0ELb0ELb0ELb0ELb1ELb1EEEvNS_16Flash_fwd_paramsE --------------------------
	.section	.nv.constant0._ZN5flash24flash_fwd_splitkv_kernelI23Flash_fwd_kernel_traitsILi64ELi64ELi256ELi4ELb0ELb0EN7cutlass10bfloat16_tE19Flash_kernel_traitsILi64ELi64ELi256ELi4ES3_EELb1ELb0ELb0ELb0ELb0ELb0ELb1ELb1EEEvNS_16Flash_fwd_paramsE,"a",@progbits
	.sectionflags	@""
	.align	4
.nv.constant0._ZN5flash24flash_fwd_splitkv_kernelI23Flash_fwd_kernel_traitsILi64ELi64ELi256ELi4ELb0ELb0EN7cutlass10bfloat16_tE19Flash_kernel_traitsILi64ELi64ELi256ELi4ES3_EELb1ELb0ELb0ELb0ELb0ELb0ELb1ELb1EEEvNS_16Flash_fwd_paramsE:
	.zero		992


//--------------------- .nv.constant0._ZN5flash24flash_fwd_splitkv_kernelI23Flash_fwd_kernel_traitsILi64ELi64ELi256ELi4ELb0ELb0EN7cutlass10bfloat16_tE19Flash_kernel_traitsILi64ELi64ELi256ELi4ES3_EELb1ELb0ELb0ELb0ELb0ELb1ELb1ELb1EEEvNS_16Flash_fwd_paramsE --------------------------
	.section	.nv.constant0._ZN5flash24flash_fwd_splitkv_kernelI23Flash_fwd_kernel_traitsILi64ELi64ELi256ELi4ELb0ELb0EN7cutlass10bfloat16_tE19Flash_kernel_traitsILi64ELi64ELi256ELi4ES3_EELb1ELb0ELb0ELb0ELb0ELb1ELb1ELb1EEEvNS_16Flash_fwd_paramsE,"a",@progbits
	.sectionflags	@""
	.align	4
.nv.constant0._ZN5flash24flash_fwd_splitkv_kernelI23Flash_fwd_kernel_traitsILi64ELi64ELi256ELi4ELb0ELb0EN7cutlass10bfloat16_tE19Flash_kernel_traitsILi64ELi64ELi256ELi4ES3_EELb1ELb0ELb0ELb0ELb0ELb1ELb1ELb1EEEvNS_16Flash_fwd_paramsE:
	.zero		992


//--------------------- .nv.constant0._ZN5flash24flash_fwd_splitkv_kernelI23Flash_fwd_kernel_traitsILi64ELi64ELi256ELi4ELb0ELb0EN7cutlass10bfloat16_tE19Flash_kernel_traitsILi64ELi64ELi256ELi4ES3_EELb1ELb0ELb0ELb1ELb1ELb0ELb0ELb0EEEvNS_16Flash_fwd_paramsE --------------------------
	.section	.nv.constant0._ZN5flash24flash_fwd_splitkv_kernelI23Flash_fwd_kernel_traitsILi64ELi64ELi256ELi4ELb0ELb0EN7cutlass10bfloat16_tE19Flash_kernel_traitsILi64ELi64ELi256ELi4ES3_EELb1ELb0ELb0ELb1ELb1ELb0ELb0ELb0EEEvNS_16Flash_fwd_paramsE,"a",@progbits
	.sectionflags	@""
	.align	4
.nv.constant0._ZN5flash24flash_fwd_splitkv_kernelI23Flash_fwd_kernel_traitsILi64ELi64ELi256ELi4ELb0ELb0EN7cutlass10bfloat16_tE19Flash_kernel_traitsILi64ELi64ELi256ELi4ES3_EELb1ELb0ELb0ELb1ELb1ELb0ELb0ELb0EEEvNS_16Flash_fwd_paramsE:
	.zero		992


//--------------------- .nv.constant0._ZN5flash24flash_fwd_splitkv_kernelI23Flash_fwd_kernel_traitsILi64ELi64ELi256ELi4ELb0ELb0EN7cutlass10bfloat16_tE19Flash_kernel_traitsILi64ELi64ELi256ELi4ES3_EELb1ELb0ELb0ELb1ELb1ELb1ELb0ELb0EEEvNS_16Flash_fwd_paramsE --------------------------
	.section	.nv.constant0._ZN5flash24flash_fwd_splitkv_kernelI23Flash_fwd_kernel_traitsILi64ELi64ELi256ELi4ELb0ELb0EN7cutlass10bfloat16_tE19Flash_kernel_traitsILi64ELi64ELi256ELi4ES3_EELb1ELb0ELb0ELb1ELb1ELb1ELb0ELb0EEEvNS_16Flash_fwd_paramsE,"a",@progbits
	.sectionflags	@""
	.align	4
.nv.constant0._ZN5flash24flash_fwd_splitkv_kernelI23Flash_fwd_kernel_traitsILi64ELi64ELi256ELi4ELb0ELb0EN7cutlass10bfloat16_tE19Flash_kernel_traitsILi64ELi64ELi256ELi4ES3_EELb1ELb0ELb0ELb1ELb1ELb1ELb0ELb0EEEvNS_16Flash_fwd_paramsE:
	.zero		992


//--------------------- .nv.constant0._ZN5flash24flash_fwd_splitkv_kernelI23Flash_fwd_kernel_traitsILi64ELi64ELi256ELi4ELb0ELb0EN7cutlass10bfloat16_tE19Flash_kernel_traitsILi64ELi64ELi256ELi4ES3_EELb1ELb0ELb0ELb1ELb1ELb0ELb1ELb0EEEvNS_16Flash_fwd_paramsE --------------------------
	.section	.nv.constant0._ZN5flash24flash_fwd_splitkv_kernelI23Flash_fwd_kernel_traitsILi64ELi64ELi256ELi4ELb0ELb0EN7cutlass10bfloat16_tE19Flash_kernel_traitsILi64ELi64ELi256ELi4ES3_EELb1ELb0ELb0ELb1ELb1ELb0ELb1ELb0EEEvNS_16Flash_fwd_paramsE,"a",@progbits
	.sectionflags	@""
	.align	4
.nv.constant0._ZN5flash24flash_fwd_splitkv_kernelI23Flash_fwd_kernel_traitsILi64ELi64ELi256ELi4ELb0ELb0EN7cutlass10bfloat16_tE19Flash_kernel_traitsILi64ELi64ELi256ELi4ES3_EELb1ELb0ELb0ELb1ELb1ELb0ELb1ELb0EEEvNS_16Flash_fwd_paramsE:
	.zero		992


//--------------------- .nv.constant0._ZN5flash24flash_fwd_splitkv_kernelI23Flash_fwd_kernel_traitsILi64ELi64ELi256ELi4ELb0ELb0EN7cutlass10bfloat16_tE19Flash_kernel_traitsILi64ELi64ELi256ELi4ES3_EELb1ELb0ELb0ELb1ELb1ELb1ELb1ELb0EEEvNS_16Flash_fwd_paramsE --------------------------
	.section	.nv.constant0._ZN5flash24flash_fwd_splitkv_kernelI23Flash_fwd_kernel_traitsILi64ELi64ELi256ELi4ELb0ELb0EN7cutlass10bfloat16_tE19Flash_kernel_traitsILi64ELi64ELi256ELi4ES3_EELb1ELb0ELb0ELb1ELb1ELb1ELb1ELb0EEEvNS_16Flash_fwd_paramsE,"a",@progbits
	.sectionflags	@""
	.align	4
.nv.constant0._ZN5flash24flash_fwd_splitkv_kernelI23Flash_fwd_kernel_traitsILi64ELi64ELi256ELi4ELb0ELb0EN7cutlass10bfloat16_tE19Flash_kernel_traitsILi64ELi64ELi256ELi4ES3_EELb1ELb0ELb0ELb1ELb1ELb1ELb1ELb0EEEvNS_16Flash_fwd_paramsE:
	.zero		992


//--------------------- .nv.constant0._ZN5flash24flash_fwd_splitkv_kernelI23Flash_fwd_kernel_traitsILi64ELi64ELi256ELi4ELb0ELb0EN7cutlass10bfloat16_tE19Flash_kernel_traitsILi64ELi64ELi256ELi4ES3_EELb1ELb0ELb0ELb0ELb1ELb0ELb0ELb0EEEvNS_16Flash_fwd_paramsE --------------------------
	.section	.nv.constant0._ZN5flash24flash_fwd_splitkv_kernelI23Flash_fwd_kernel_traitsILi64ELi64ELi256ELi4ELb0ELb0EN7cutlass10bfloat16_tE19Flash_kernel_traitsILi64ELi64ELi256ELi4ES3_EELb1ELb0ELb0ELb0ELb1ELb0ELb0ELb0EEEvNS_16Flash_fwd_paramsE,"a",@progbits
	.sectionflags	@""
	.align	4
.nv.constant0._ZN5flash24flash_fwd_splitkv_kernelI23Flash_fwd_kernel_traitsILi64ELi64ELi256ELi4ELb0ELb0EN7cutlass10bfloat16_tE19Flash_kernel_traitsILi64ELi64ELi256ELi4ES3_EELb1ELb0ELb0ELb0ELb1ELb0ELb0ELb0EEEvNS_16Flash_fwd_paramsE:
	.zero		992


//--------------------- .nv.constant0._ZN5flash24flash_fwd_splitkv_kernelI23Flash_fwd_kernel_traitsILi64ELi64ELi256ELi4ELb0ELb0EN7cutlass10bfloat16_tE19Flash_kernel_traitsILi64ELi64ELi256ELi4ES3_EELb1ELb0ELb0ELb0ELb1ELb1ELb0ELb0EEEvNS_16Flash_fwd_paramsE --------------------------
	.section	.nv.constant0._ZN5flash24flash_fwd_splitkv_kernelI23Flash_fwd_kernel_traitsILi64ELi64ELi256ELi4ELb0ELb0EN7cutlass10bfloat16_tE19Flash_kernel_traitsILi64ELi64ELi256ELi4ES3_EELb1ELb0ELb0ELb0ELb1ELb1ELb0ELb0EEEvNS_16Flash_fwd_paramsE,"a",@progbits
	.sectionflags	@""
	.align	4
.nv.constant0._ZN5flash24flash_fwd_splitkv_kernelI23Flash_fwd_kernel_traitsILi64ELi64ELi256ELi4ELb0ELb0EN7cutlass10bfloat16_tE19Flash_kernel_traitsILi64ELi64ELi256ELi4ES3_EELb1ELb0ELb0ELb0ELb1ELb1ELb0ELb0EEEvNS_16Flash_fwd_paramsE:
	.zero		992


//--------------------- .nv.constant0._ZN5flash24flash_fwd_splitkv_kernelI23Flash_fwd_kernel_traitsILi64ELi64ELi256ELi4ELb0ELb0EN7cutlass10bfloat16_tE19Flash_kernel_traitsILi64ELi64ELi256ELi4ES3_EELb1ELb0ELb1ELb0ELb0ELb0ELb0ELb0EEEvNS_16Flash_fwd_paramsE --------------------------
	.section	.nv.constant0._ZN5flash24flash_fwd_splitkv_kernelI23Flash_fwd_kernel_traitsILi64ELi64ELi256ELi4ELb0ELb0EN7cutlass10bfloat16_tE19Flash_kernel_traitsILi64ELi64ELi256ELi4ES3_EELb1ELb0ELb1ELb0ELb0ELb0ELb0ELb0EEEvNS_16Flash_fwd_paramsE,"a",@progbits
	.sectionflags	@""
	.align	4
.nv.constant0._ZN5flash24flash_fwd_splitkv_kernelI23Flash_fwd_kernel_traitsILi64ELi64ELi256ELi4ELb0ELb0EN7cutlass10bfloat16_tE19Flash_kernel_traitsILi64ELi64ELi256ELi4ES3_EELb1ELb0ELb1ELb0ELb0ELb0ELb0ELb0EEEvNS_16Flash_fwd_paramsE:
	.zero		992


//--------------------- .nv.constant0._ZN5flash24flash_fwd_splitkv_kernelI23Flash_fwd_kernel_traitsILi64ELi64ELi256ELi4ELb0ELb0EN7cutlass10bfloat16_tE19Flash_kernel_traitsILi64ELi64ELi256ELi4ES3_EELb1ELb0ELb1ELb0ELb0ELb1ELb0ELb0EEEvNS_16Flash_fwd_paramsE --------------------------
	.section	.nv.constant0._ZN5flash24flash_fwd_splitkv_kernelI23Flash_fwd_kernel_traitsILi64ELi64ELi256ELi4ELb0ELb0EN7cutlass10bfloat16_tE19Flash_kernel_traitsILi64ELi64ELi256ELi4ES3_EELb1ELb0ELb1ELb0ELb0ELb1ELb0ELb0EEEvNS_16Flash_fwd_paramsE,"a",@progbits
	.sectionflags	@""
	.align	4
.nv.constant0._ZN5flash24flash_fwd_splitkv_kernelI23Flash_fwd_kernel_traitsILi64ELi64ELi256ELi4ELb0ELb0EN7cutlass10bfloat16_tE19Flash_kernel_traitsILi64ELi64ELi256ELi4ES3_EELb1ELb0ELb1ELb0ELb0ELb1ELb0ELb0EEEvNS_16Flash_fwd_paramsE:
	.zero		992


//--------------------- .nv.constant0._ZN5flash24flash_fwd_splitkv_kernelI23Flash_fwd_kernel_traitsILi64ELi64ELi256ELi4ELb0ELb0EN7cutlass10bfloat16_tE19Flash_kernel_traitsILi64ELi64ELi256ELi4ES3_EELb1ELb0ELb0ELb0ELb1ELb0ELb0ELb1EEEvNS_16Flash_fwd_paramsE --------------------------
	.section	.nv.constant0._ZN5flash24flash_fwd_splitkv_kernelI23Flash_fwd_kernel_traitsILi64ELi64ELi256ELi4ELb0ELb0EN7cutlass10bfloat16_tE19Flash_kernel_traitsILi64ELi64ELi256ELi4ES3_EELb1ELb0ELb0ELb0ELb1ELb0ELb0ELb1EEEvNS_16Flash_fwd_paramsE,"a",@progbits
	.sectionflags	@""
	.align	4
.nv.constant0._ZN5flash24flash_fwd_splitkv_kernelI23Flash_fwd_kernel_traitsILi64ELi64ELi256ELi4ELb0ELb0EN7cutlass10bfloat16_tE19Flash_kernel_traitsILi64ELi64ELi256ELi4ES3_EELb1ELb0ELb0ELb0ELb1ELb0ELb0ELb1EEEvNS_16Flash_fwd_paramsE:
	.zero		992


//--------------------- .nv.constant0._ZN5flash24flash_fwd_splitkv_kernelI23Flash_fwd_kernel_traitsILi64ELi64ELi256ELi4ELb0ELb0EN7cutlass10bfloat16_tE19Flash_kernel_traitsILi64ELi64ELi256ELi4ES3_EELb1ELb0ELb0ELb0ELb1ELb1ELb0ELb1EEEvNS_16Flash_fwd_paramsE --------------------------
	.section	.nv.constant0._ZN5flash24flash_fwd_splitkv_kernelI23Flash_fwd_kernel_traitsILi64ELi64ELi256ELi4ELb0ELb0EN7cutlass10bfloat16_tE19Flash_kernel_traitsILi64ELi64ELi256ELi4ES3_EELb1ELb0ELb0ELb0ELb1ELb1ELb0ELb1EEEvNS_16Flash_fwd_paramsE,"a",@progbits
	.sectionflags	@""
	.align	4
.nv.constant0._ZN5flash24flash_fwd_splitkv_kernelI23Flash_fwd_kernel_traitsILi64ELi64ELi256ELi4ELb0ELb0EN7cutlass10bfloat16_tE19Flash_kernel_traitsILi64ELi64ELi256ELi4ES3_EELb1ELb0ELb0ELb0ELb1ELb1ELb0ELb1EEEvNS_16Flash_fwd_paramsE:
	.zero		992


//--------------------- .nv.constant0._ZN5flash24flash_fwd_splitkv_kernelI23Flash_fwd_kernel_traitsILi64ELi64ELi256ELi4ELb0ELb0EN7cutlass10bfloat16_tE19Flash_kernel_traitsILi64ELi64ELi256ELi4ES3_EELb1ELb0ELb1ELb0ELb0ELb0ELb0ELb1EEEvNS_16Flash_fwd_paramsE --------------------------
	.section	.nv.constant0._ZN5flash24flash_fwd_splitkv_kernelI23Flash_fwd_kernel_traitsILi64ELi64ELi256ELi4ELb0ELb0EN7cutlass10bfloat16_tE19Flash_kernel_traitsILi64ELi64ELi256ELi4ES3_EELb1ELb0ELb1ELb0ELb0ELb0ELb0ELb1EEEvNS_16Flash_fwd_paramsE,"a",@progbits
	.sectionflags	@""
	.align	4
.nv.constant0._ZN5flash24flash_fwd_splitkv_kernelI23Flash_fwd_kernel_traitsILi64ELi64ELi256ELi4ELb0ELb0EN7cutlass10bfloat16_tE19Flash_kernel_traitsILi64ELi64ELi256ELi4ES3_EELb1ELb0ELb1ELb0ELb0ELb0ELb0ELb1EEEvNS_16Flash_fwd_paramsE:
	.zero		992


//--------------------- .nv.constant0._ZN5flash24flash_fwd_splitkv_kernelI23Flash_fwd_kernel_traitsILi64ELi64ELi256ELi4ELb0ELb0EN7cutlass10bfloat16_tE19Flash_kernel_traitsILi64ELi64ELi256ELi4ES3_EELb1ELb0ELb1ELb0ELb0ELb1ELb0ELb1EEEvNS_16Flash_fwd_paramsE --------------------------
	.section	.nv.constant0._ZN5flash24flash_fwd_splitkv_kernelI23Flash_fwd_kernel_traitsILi64ELi64ELi256ELi4ELb0ELb0EN7cutlass10bfloat16_tE19Flash_kernel_traitsILi64ELi64ELi256ELi4ES3_EELb1ELb0ELb1ELb0ELb0ELb1ELb0ELb1EEEvNS_16Flash_fwd_paramsE,"a",@progbits
	.sectionflags	@""
	.align	4
.nv.constant0._ZN5flash24flash_fwd_splitkv_kernelI23Flash_fwd_kernel_traitsILi64ELi64ELi256ELi4ELb0ELb0EN7cutlass10bfloat16_tE19Flash_kernel_traitsILi64ELi64ELi256ELi4ES3_EELb1ELb0ELb1ELb0ELb0ELb1ELb0ELb1EEEvNS_16Flash_fwd_paramsE:
	.zero		992


//--------------------- .nv.constant0._ZN5flash24flash_fwd_splitkv_kernelI23Flash_fwd_kernel_traitsILi64ELi64ELi256ELi4ELb0ELb0EN7cutlass10bfloat16_tE19Flash_kernel_traitsILi64ELi64ELi256ELi4ES3_EELb1ELb0ELb0ELb0ELb1ELb0ELb1ELb0EEEvNS_16Flash_fwd_paramsE --------------------------
	.section	.nv.constant0._ZN5flash24flash_fwd_splitkv_kernelI23Flash_fwd_kernel_traitsILi64ELi64ELi256ELi4ELb0ELb0EN7cutlass10bfloat16_tE19Flash_kernel_traitsILi64ELi64ELi256ELi4ES3_EELb1ELb0ELb0ELb0ELb1ELb0ELb1ELb0EEEvNS_16Flash_fwd_paramsE,"a",@progbits
	.sectionflags	@""
	.align	4
.nv.constant0._ZN5flash24flash_fwd_splitkv_kernelI23Flash_fwd_kernel_traitsILi64ELi64ELi256ELi4ELb0ELb0EN7cutlass10bfloat16_tE19Flash_kernel_traitsILi64ELi64ELi256ELi4ES3_EELb1ELb0ELb0ELb0ELb1ELb0ELb1ELb0EEEvNS_16Flash_fwd_paramsE:
	.zero		992


//--------------------- .nv.constant0._ZN5flash24flash_fwd_splitkv_kernelI23Flash_fwd_kernel_traitsILi64ELi64ELi256ELi4ELb0ELb0EN7cutlass10bfloat16_tE19Flash_kernel_traitsILi64ELi64ELi256ELi4ES3_EELb1ELb0ELb0ELb0ELb1ELb1ELb1ELb0EEEvNS_16Flash_fwd_paramsE --------------------------
	.section	.nv.constant0._ZN5flash24flash_fwd_splitkv_kernelI23Flash_fwd_kernel_traitsILi64ELi64ELi256ELi4ELb0ELb0EN7cutlass10bfloat16_tE19Flash_kernel_traitsILi64ELi64ELi256ELi4ES3_EELb1ELb0ELb0ELb0ELb1ELb1ELb1ELb0EEEvNS_16Flash_fwd_paramsE,"a",@progbits
	.sectionflags	@""
	.align	4
.nv.constant0._ZN5flash24flash_fwd_splitkv_kernelI23Flash_fwd_kernel_traitsILi64ELi64ELi256ELi4ELb0ELb0EN7cutlass10bfloat16_tE19Flash_kernel_traitsILi64ELi64ELi256ELi4ES3_EELb1ELb0ELb0ELb0ELb1ELb1ELb1ELb0EEEvNS_16Flash_fwd_paramsE:
	.zero		992


//--------------------- .nv.constant0._ZN5flash24flash_fwd_splitkv_kernelI23Flash_fwd_kernel_traitsILi64ELi64ELi256ELi4ELb0ELb0EN7cutlass10bfloat16_tE19Flash_kernel_traitsILi64ELi64ELi256ELi4ES3_EELb1ELb0ELb1ELb0ELb0ELb0ELb1ELb0EEEvNS_16Flash_fwd_paramsE --------------------------
	.section	.nv.constant0._ZN5flash24flash_fwd_splitkv_kernelI23Flash_fwd_kernel_traitsILi64ELi64ELi256ELi4ELb0ELb0EN7cutlass10bfloat16_tE19Flash_kernel_traitsILi64ELi64ELi256ELi4ES3_EELb1ELb0ELb1ELb0ELb0ELb0ELb1ELb0EEEvNS_16Flash_fwd_paramsE,"a",@progbits
	.sectionflags	@""
	.align	4
.nv.constant0._ZN5flash24flash_fwd_splitkv_kernelI23Flash_fwd_kernel_traitsILi64ELi64ELi256ELi4ELb0ELb0EN7cutlass10bfloat16_tE19Flash_kernel_traitsILi64ELi64ELi256ELi4ES3_EELb1ELb0ELb1ELb0ELb0ELb0ELb1ELb0EEEvNS_16Flash_fwd_paramsE:
	.zero		992


//--------------------- .nv.constant0._ZN5flash24flash_fwd_splitkv_kernelI23Flash_fwd_kernel_traitsILi64ELi64ELi256ELi4ELb0ELb0EN7cutlass10bfloat16_tE19Flash_kernel_traitsILi64ELi64ELi256ELi4ES3_EELb1ELb0ELb1ELb0ELb0ELb1ELb1ELb0EEEvNS_16Flash_fwd_paramsE --------------------------
	.section	.nv.constant0._ZN5flash24flash_fwd_splitkv_kernelI23Flash_fwd_kernel_traitsILi64ELi64ELi256ELi4ELb0ELb0EN7cutlass10bfloat16_tE19Flash_kernel_traitsILi64ELi64ELi256ELi4ES3_EELb1ELb0ELb1ELb0ELb0ELb1ELb1ELb0EEEvNS_16Flash_fwd_paramsE,"a",@progbits
	.sectionflags	@""
	.align	4
.nv.constant0._ZN5flash24flash_fwd_splitkv_kernelI23Flash_fwd_kernel_traitsILi64ELi64ELi256ELi4ELb0ELb0EN7cutlass10bfloat16_tE19Flash_kernel_traitsILi64ELi64ELi256ELi4ES3_EELb1ELb0ELb1ELb0ELb0ELb1ELb1ELb0EEEvNS_16Flash_fwd_paramsE:
	.zero		992


//--------------------- .nv.constant0._ZN5flash24flash_fwd_splitkv_kernelI23Flash_fwd_kernel_traitsILi64ELi64ELi256ELi4ELb0ELb0EN7cutlass10bfloat16_tE19Flash_kernel_traitsILi64ELi64ELi256ELi4ES3_EELb1ELb0ELb0ELb0ELb1ELb0ELb1ELb1EEEvNS_16Flash_fwd_paramsE --------------------------
	.section	.nv.constant0._ZN5flash24flash_fwd_splitkv_kernelI23Flash_fwd_kernel_traitsILi64ELi64ELi256ELi4ELb0ELb0EN7cutlass10bfloat16_tE19Flash_kernel_traitsILi64ELi64ELi256ELi4ES3_EELb1ELb0ELb0ELb0ELb1ELb0ELb1ELb1EEEvNS_16Flash_fwd_paramsE,"a",@progbits
	.sectionflags	@""
	.align	4
.nv.constant0._ZN5flash24flash_fwd_splitkv_kernelI23Flash_fwd_kernel_traitsILi64ELi64ELi256ELi4ELb0ELb0EN7cutlass10bfloat16_tE19Flash_kernel_traitsILi64ELi64ELi256ELi4ES3_EELb1ELb0ELb0ELb0ELb1ELb0ELb1ELb1EEEvNS_16Flash_fwd_paramsE:
	.zero		992


//--------------------- .nv.constant0._ZN5flash24flash_fwd_splitkv_kernelI23Flash_fwd_kernel_traitsILi64ELi64ELi256ELi4ELb0ELb0EN7cutlass10bfloat16_tE19Flash_kernel_traitsILi64ELi64ELi256ELi4ES3_EELb1ELb0ELb0ELb0ELb1ELb1ELb1ELb1EEEvNS_16Flash_fwd_paramsE --------------------------
	.section	.nv.constant0._ZN5flash24flash_fwd_splitkv_kernelI23Flash_fwd_kernel_traitsILi64ELi64ELi256ELi4ELb0ELb0EN7cutlass10bfloat16_tE19Flash_kernel_traitsILi64ELi64ELi256ELi4ES3_EELb1ELb0ELb0ELb0ELb1ELb1ELb1ELb1EEEvNS_16Flash_fwd_paramsE,"a",@progbits
	.sectionflags	@""
	.align	4
.nv.constant0._ZN5flash24flash_fwd_splitkv_kernelI23Flash_fwd_kernel_traitsILi64ELi64ELi256ELi4ELb0ELb0EN7cutlass10bfloat16_tE19Flash_kernel_traitsILi64ELi64ELi256ELi4ES3_EELb1ELb0ELb0ELb0ELb1ELb1ELb1ELb1EEEvNS_16Flash_fwd_paramsE:
	.zero		992


//--------------------- .nv.constant0._ZN5flash24flash_fwd_splitkv_kernelI23Flash_fwd_kernel_traitsILi64ELi64ELi256ELi4ELb0ELb0EN7cutlass10bfloat16_tE19Flash_kernel_traitsILi64ELi64ELi256ELi4ES3_EELb1ELb0ELb1ELb0ELb0ELb0ELb1ELb1EEEvNS_16Flash_fwd_paramsE --------------------------
	.section	.nv.constant0._ZN5flash24flash_fwd_splitkv_kernelI23Flash_fwd_kernel_traitsILi64ELi64ELi256ELi4ELb0ELb0EN7cutlass10bfloat16_tE19Flash_kernel_traitsILi64ELi64ELi256ELi4ES3_EELb1ELb0ELb1ELb0ELb0ELb0ELb1ELb1EEEvNS_16Flash_fwd_paramsE,"a",@progbits
	.sectionflags	@""
	.align	4
.nv.constant0._ZN5flash24flash_fwd_splitkv_kernelI23Flash_fwd_kernel_traitsILi64ELi64ELi256ELi4ELb0ELb0EN7cutlass10bfloat16_tE19Flash_kernel_traitsILi64ELi64ELi256ELi4ES3_EELb1ELb0ELb1ELb0ELb0ELb0ELb1ELb1EEEvNS_16Flash_fwd_paramsE:
	.zero		992


//--------------------- .nv.constant0._ZN5flash24flash_fwd_splitkv_kernelI23Flash_fwd_kernel_traitsILi64ELi64ELi256ELi4ELb0ELb0EN7cutlass10bfloat16_tE19Flash_kernel_traitsILi64ELi64ELi256ELi4ES3_EELb1ELb0ELb1ELb0ELb0ELb1ELb1ELb1EEEvNS_16Flash_fwd_paramsE --------------------------
	.section	.nv.constant0._ZN5flash24flash_fwd_splitkv_kernelI23Flash_fwd_kernel_traitsILi64ELi64ELi256ELi4ELb0ELb0EN7cutlass10bfloat16_tE19Flash_kernel_traitsILi64ELi64ELi256ELi4ES3_EELb1ELb0ELb1ELb0ELb0ELb1ELb1ELb1EEEvNS_16Flash_fwd_paramsE,"a",@progbits
	.sectionflags	@""
	.align	4
.nv.constant0._ZN5flash24flash_fwd_splitkv_kernelI23Flash_fwd_kernel_traitsILi64ELi64ELi256ELi4ELb0ELb0EN7cutlass10bfloat16_tE19Flash_kernel_traitsILi64ELi64ELi256ELi4ES3_EELb1ELb0ELb1ELb0ELb0ELb1ELb1ELb1EEEvNS_16Flash_fwd_paramsE:
	.zero		992


//--------------------- .nv.constant0._ZN5flash32flash_fwd_splitkv_combine_kernelI23Flash_fwd_kernel_traitsILi64ELi64ELi128ELi4ELb0ELb0EN7cutlass10bfloat16_tE19Flash_kernel_traitsILi64ELi64ELi128ELi4ES3_EELi8ELi7ELb0EEEvNS_16Flash_fwd_paramsE --------------------------
	.section	.nv.constant0._ZN5flash32flash_fwd_splitkv_combine_kernelI23Flash_fwd_kernel_traitsILi64ELi64ELi128ELi4ELb0ELb0EN7cutlass10bfloat16_tE19Flash_kernel_traitsILi64ELi64ELi128ELi4ES3_EELi8ELi7ELb0EEEvNS_16Flash_fwd_paramsE,"a",@progbits
	.sectionflags	@""
	.align	4
.nv.constant0._ZN5flash32flash_fwd_splitkv_combine_kernelI23Flash_fwd_kernel_traitsILi64ELi64ELi128ELi4ELb0ELb0EN7cutlass10bfloat16_tE19Flash_kernel_traitsILi64ELi64ELi128ELi4ES3_EELi8ELi7ELb0EEEvNS_16Flash_fwd_paramsE:
	.zero		992


//--------------------- .nv.constant0._ZN5flash32flash_fwd_splitkv_combine_kernelI23Flash_fwd_kernel_traitsILi64ELi64ELi128ELi4ELb0ELb0EN7cutlass10bfloat16_tE19Flash_kernel_traitsILi64ELi64ELi128ELi4ES3_EELi8ELi6ELb0EEEvNS_16Flash_fwd_paramsE --------------------------
	.section	.nv.constant0._ZN5flash32flash_fwd_splitkv_combine_kernelI23Flash_fwd_kernel_traitsILi64ELi64ELi128ELi4ELb0ELb0EN7cutlass10bfloat16_tE19Flash_kernel_traitsILi64ELi64ELi128ELi4ES3_EELi8ELi6ELb0EEEvNS_16Flash_fwd_paramsE,"a",@progbits
	.sectionflags	@""
	.align	4
.nv.constant0._ZN5flash32flash_fwd_splitkv_combine_kernelI23Flash_fwd_kernel_traitsILi64ELi64ELi128ELi4ELb0ELb0EN7cutlass10bfloat16_tE19Flash_kernel_traitsILi64ELi64ELi128ELi4ES3_EELi8ELi6ELb0EEEvNS_16Flash_fwd_paramsE:
	.zero		992


//--------------------- .nv.constant0._ZN5flash32flash_fwd_splitkv_combine_kernelI23Flash_fwd_kernel_traitsILi64ELi64ELi128ELi4ELb0ELb0EN7cutlass10bfloat16_tE19Flash_kernel_traitsILi64ELi64ELi128ELi4ES3_EELi8ELi5ELb0EEEvNS_16Flash_fwd_paramsE --------------------------
	.section	.nv.constant0._ZN5flash32flash_fwd_splitkv_combine_kernelI23Flash_fwd_kernel_traitsILi64ELi64ELi128ELi4ELb0ELb0EN7cutlass10bfloat16_tE19Flash_kernel_traitsILi64ELi64ELi128ELi4ES3_EELi8ELi5ELb0EEEvNS_16Flash_fwd_paramsE,"a",@progbits
	.sectionflags	@""
	.align	4
.nv.constant0._ZN5flash32flash_fwd_splitkv_combine_kernelI23Flash_fwd_kernel_traitsILi64ELi64ELi128ELi4ELb0ELb0EN7cutlass10bfloat16_tE19Flash_kernel_traitsILi64ELi64ELi128ELi4ES3_EELi8ELi5ELb0EEEvNS_16Flash_fwd_paramsE:
	.zero		992


//--------------------- .nv.constant0._ZN5flash32flash_fwd_splitkv_combine_kernelI23Flash_fwd_kernel_traitsILi64ELi64ELi128ELi4ELb0ELb0EN7cutlass10bfloat16_tE19Flash_kernel_traitsILi64ELi64ELi128ELi4ES3_EELi8ELi4ELb0EEEvNS_16Flash_fwd_paramsE --------------------------
	.section	.nv.constant0._ZN5flash32flash_fwd_splitkv_combine_kernelI23Flash_fwd_kernel_traitsILi64ELi64ELi128ELi4ELb0ELb0EN7cutlass10bfloat16_tE19Flash_kernel_traitsILi64ELi64ELi128ELi4ES3_EELi8ELi4ELb0EEEvNS_16Flash_fwd_paramsE,"a",@progbits
	.sectionflags	@""
	.align	4
.nv.constant0._ZN5flash32flash_fwd_splitkv_combine_kernelI23Flash_fwd_kernel_traitsILi64ELi64ELi128ELi4ELb0ELb0EN7cutlass10bfloat16_tE19Flash_kernel_traitsILi64ELi64ELi128ELi4ES3_EELi8ELi4ELb0EEEvNS_16Flash_fwd_paramsE:
	.zero		992


//--------------------- .nv.constant0._ZN5flash32flash_fwd_splitkv_combine_kernelI23Flash_fwd_kernel_traitsILi64ELi64ELi128ELi4ELb0ELb0EN7cutlass10bfloat16_tE19Flash_kernel_traitsILi64ELi64ELi128ELi4ES3_EELi8ELi3ELb0EEEvNS_16Flash_fwd_paramsE --------------------------
	.section	.nv.constant0._ZN5flash32flash_fwd_splitkv_combine_kernelI23Flash_fwd_kernel_traitsILi64ELi64ELi128ELi4ELb0ELb0EN7cutlass10bfloat16_tE19Flash_kernel_traitsILi64ELi64ELi128ELi4ES3_EELi8ELi3ELb0EEEvNS_16Flash_fwd_paramsE,"a",@progbits
	.sectionflags	@""
	.align	4
.nv.constant0._ZN5flash32flash_fwd_splitkv_combine_kernelI23Flash_fwd_kernel_traitsILi64ELi64ELi128ELi4ELb0ELb0EN7cutlass10bfloat16_tE19Flash_kernel_traitsILi64ELi64ELi128ELi4ES3_EELi8ELi3ELb0EEEvNS_16Flash_fwd_paramsE:
	.zero		992


//--------------------- .nv.constant0._ZN5flash32flash_fwd_splitkv_combine_kernelI23Flash_fwd_kernel_traitsILi64ELi64ELi128ELi4ELb0ELb0EN7cutlass10bfloat16_tE19Flash_kernel_traitsILi64ELi64ELi128ELi4ES3_EELi8ELi2ELb0EEEvNS_16Flash_fwd_paramsE --------------------------
	.section	.nv.constant0._ZN5flash32flash_fwd_splitkv_combine_kernelI23Flash_fwd_kernel_traitsILi64ELi64ELi128ELi4ELb0ELb0EN7cutlass10bfloat16_tE19Flash_kernel_traitsILi64ELi64ELi128ELi4ES3_EELi8ELi2ELb0EEEvNS_16Flash_fwd_paramsE,"a",@progbits
	.sectionflags	@""
	.align	4
.nv.constant0._ZN5flash32flash_fwd_splitkv_combine_kernelI23Flash_fwd_kernel_traitsILi64ELi64ELi128ELi4ELb0ELb0EN7cutlass10bfloat16_tE19Flash_kernel_traitsILi64ELi64ELi128ELi4ES3_EELi8ELi2ELb0EEEvNS_16Flash_fwd_paramsE:
	.zero		992


//--------------------- .nv.constant0._ZN5flash32flash_fwd_splitkv_combine_kernelI23Flash_fwd_kernel_traitsILi64ELi64ELi128ELi4ELb0ELb0EN7cutlass10bfloat16_tE19Flash_kernel_traitsILi64ELi64ELi128ELi4ES3_EELi8ELi1ELb0EEEvNS_16Flash_fwd_paramsE --------------------------
	.section	.nv.constant0._ZN5flash32flash_fwd_splitkv_combine_kernelI23Flash_fwd_kernel_traitsILi64ELi64ELi128ELi4ELb0ELb0EN7cutlass10bfloat16_tE19Flash_kernel_traitsILi64ELi64ELi128ELi4ES3_EELi8ELi1ELb0EEEvNS_16Flash_fwd_paramsE,"a",@progbits
	.sectionflags	@""
	.align	4
.nv.constant0._ZN5flash32flash_fwd_splitkv_combine_kernelI23Flash_fwd_kernel_traitsILi64ELi64ELi128ELi4ELb0ELb0EN7cutlass10bfloat16_tE19Flash_kernel_traitsILi64ELi64ELi128ELi4ES3_EELi8ELi1ELb0EEEvNS_16Flash_fwd_paramsE:
	.zero		992


//--------------------- .nv.constant0._ZN5flash32flash_fwd_splitkv_combine_kernelI23Flash_fwd_kernel_traitsILi64ELi64ELi128ELi4ELb0ELb0EN7cutlass10bfloat16_tE19Flash_kernel_traitsILi64ELi64ELi128ELi4ES3_EELi8ELi7ELb1EEEvNS_16Flash_fwd_paramsE --------------------------
	.section	.nv.constant0._ZN5flash32flash_fwd_splitkv_combine_kernelI23Flash_fwd_kernel_traitsILi64ELi64ELi128ELi4ELb0ELb0EN7cutlass10bfloat16_tE19Flash_kernel_traitsILi64ELi64ELi128ELi4ES3_EELi8ELi7ELb1EEEvNS_16Flash_fwd_paramsE,"a",@progbits
	.sectionflags	@""
	.align	4
.nv.constant0._ZN5flash32flash_fwd_splitkv_combine_kernelI23Flash_fwd_kernel_traitsILi64ELi64ELi128ELi4ELb0ELb0EN7cutlass10bfloat16_tE19Flash_kernel_traitsILi64ELi64ELi128ELi4ES3_EELi8ELi7ELb1EEEvNS_16Flash_fwd_paramsE:
	.zero		992


//--------------------- .nv.constant0._ZN5flash32flash_fwd_splitkv_combine_kernelI23Flash_fwd_kernel_traitsILi64ELi64ELi128ELi4ELb0ELb0EN7cutlass10bfloat16_tE19Flash_kernel_traitsILi64ELi64ELi128ELi4ES3_EELi8ELi6ELb1EEEvNS_16Flash_fwd_paramsE --------------------------
	.section	.nv.constant0._ZN5flash32flash_fwd_splitkv_combine_kernelI23Flash_fwd_kernel_traitsILi64ELi64ELi128ELi4ELb0ELb0EN7cutlass10bfloat16_tE19Flash_kernel_traitsILi64ELi64ELi128ELi4ES3_EELi8ELi6ELb1EEEvNS_16Flash_fwd_paramsE,"a",@progbits
	.sectionflags	@""
	.align	4
.nv.constant0._ZN5flash32flash_fwd_splitkv_combine_kernelI23Flash_fwd_kernel_traitsILi64ELi64ELi128ELi4ELb0ELb0EN7cutlass10bfloat16_tE19Flash_kernel_traitsILi64ELi64ELi128ELi4ES3_EELi8ELi6ELb1EEEvNS_16Flash_fwd_paramsE:
	.zero		992


//--------------------- .nv.constant0._ZN5flash32flash_fwd_splitkv_combine_kernelI23Flash_fwd_kernel_traitsILi64ELi64ELi128ELi4ELb0ELb0EN7cutlass10bfloat16_tE19Flash_kernel_traitsILi64ELi64ELi128ELi4ES3_EELi8ELi5ELb1EEEvNS_16Flash_fwd_paramsE --------------------------
	.section	.nv.constant0._ZN5flash32flash_fwd_splitkv_combine_kernelI23Flash_fwd_kernel_traitsILi64ELi64ELi128ELi4ELb0ELb0EN7cutlass10bfloat16_tE19Flash_kernel_traitsILi64ELi64ELi128ELi4ES3_EELi8ELi5ELb1EEEvNS_16Flash_fwd_paramsE,"a",@progbits
	.sectionflags	@""
	.align	4
.nv.constant0._ZN5flash32flash_fwd_splitkv_combine_kernelI23Flash_fwd_kernel_traitsILi64ELi64ELi128ELi4ELb0ELb0EN7cutlass10bfloat16_tE19Flash_kernel_traitsILi64ELi64ELi128ELi4ES3_EELi8ELi5ELb1EEEvNS_16Flash_fwd_paramsE:
	.zero		992


//--------------------- .nv.constant0._ZN5flash32flash_fwd_splitkv_combine_kernelI23Flash_fwd_kernel_traitsILi64ELi64ELi128ELi4ELb0ELb0EN7cutlass10bfloat16_tE19Flash_kernel_traitsILi64ELi64ELi128ELi4ES3_EELi8ELi4ELb1EEEvNS_16Flash_fwd_paramsE --------------------------
	.section	.nv.constant0._ZN5flash32flash_fwd_splitkv_combine_kernelI23Flash_fwd_kernel_traitsILi64ELi64ELi128ELi4ELb0ELb0EN7cutlass10bfloat16_tE19Flash_kernel_traitsILi64ELi64ELi128ELi4ES3_EELi8ELi4ELb1EEEvNS_16Flash_fwd_paramsE,"a",@progbits
	.sectionflags	@""
	.align	4
.nv.constant0._ZN5flash32flash_fwd_splitkv_combine_kernelI23Flash_fwd_kernel_traitsILi64ELi64ELi128ELi4ELb0ELb0EN7cutlass10bfloat16_tE19Flash_kernel_traitsILi64ELi64ELi128ELi4ES3_EELi8ELi4ELb1EEEvNS_16Flash_fwd_paramsE:
	.zero		992


//--------------------- .nv.constant0._ZN5flash32flash_fwd_splitkv_combine_kernelI23Flash_fwd_kernel_traitsILi64ELi64ELi128ELi4ELb0ELb0EN7cutlass10bfloat16_tE19Flash_kernel_traitsILi64ELi64ELi128ELi4ES3_EELi8ELi3ELb1EEEvNS_16Flash_fwd_paramsE --------------------------
	.section	.nv.constant0._ZN5flash32flash_fwd_splitkv_combine_kernelI23Flash_fwd_kernel_traitsILi64ELi64ELi128ELi4ELb0ELb0EN7cutlass10bfloat16_tE19Flash_kernel_traitsILi64ELi64ELi128ELi4ES3_EELi8ELi3ELb1EEEvNS_16Flash_fwd_paramsE,"a",@progbits
	.sectionflags	@""
	.align	4
.nv.constant0._ZN5flash32flash_fwd_splitkv_combine_kernelI23Flash_fwd_kernel_traitsILi64ELi64ELi128ELi4ELb0ELb0EN7cutlass10bfloat16_tE19Flash_kernel_traitsILi64ELi64ELi128ELi4ES3_EELi8ELi3ELb1EEEvNS_16Flash_fwd_paramsE:
	.zero		992


//--------------------- .nv.constant0._ZN5flash32flash_fwd_splitkv_combine_kernelI23Flash_fwd_kernel_traitsILi64ELi64ELi128ELi4ELb0ELb0EN7cutlass10bfloat16_tE19Flash_kernel_traitsILi64ELi64ELi128ELi4ES3_EELi8ELi2ELb1EEEvNS_16Flash_fwd_paramsE --------------------------
	.section	.nv.constant0._ZN5flash32flash_fwd_splitkv_combine_kernelI23Flash_fwd_kernel_traitsILi64ELi64ELi128ELi4ELb0ELb0EN7cutlass10bfloat16_tE19Flash_kernel_traitsILi64ELi64ELi128ELi4ES3_EELi8ELi2ELb1EEEvNS_16Flash_fwd_paramsE,"a",@progbits
	.sectionflags	@""
	.align	4
.nv.constant0._ZN5flash32flash_fwd_splitkv_combine_kernelI23Flash_fwd_kernel_traitsILi64ELi64ELi128ELi4ELb0ELb0EN7cutlass10bfloat16_tE19Flash_kernel_traitsILi64ELi64ELi128ELi4ES3_EELi8ELi2ELb1EEEvNS_16Flash_fwd_paramsE:
	.zero		992


//--------------------- .nv.constant0._ZN5flash32flash_fwd_splitkv_combine_kernelI23Flash_fwd_kernel_traitsILi64ELi64ELi128ELi4ELb0ELb0EN7cutlass10bfloat16_tE19Flash_kernel_traitsILi64ELi64ELi128ELi4ES3_EELi8ELi1ELb1EEEvNS_16Flash_fwd_paramsE --------------------------
	.section	.nv.constant0._ZN5flash32flash_fwd_splitkv_combine_kernelI23Flash_fwd_kernel_traitsILi64ELi64ELi128ELi4ELb0ELb0EN7cutlass10bfloat16_tE19Flash_kernel_traitsILi64ELi64ELi128ELi4ES3_EELi8ELi1ELb1EEEvNS_16Flash_fwd_paramsE,"a",@progbits
	.sectionflags	@""
	.align	4
.nv.constant0._ZN5flash32flash_fwd_splitkv_combine_kernelI23Flash_fwd_kernel_traitsILi64ELi64ELi128ELi4ELb0ELb0EN7cutlass10bfloat16_tE19Flash_kernel_traitsILi64ELi64ELi128ELi4ES3_EELi8ELi1ELb1EEEvNS_16Flash_fwd_paramsE:
	.zero		992


//--------------------- .nv.constant0._ZN5flash24flash_fwd_splitkv_kernelI23Flash_fwd_kernel_traitsILi64ELi64ELi128ELi4ELb0ELb0EN7cutlass10bfloat16_tE19Flash_kernel_traitsILi64ELi64ELi128ELi4ES3_EELb1ELb0ELb0ELb0ELb0ELb0ELb0ELb0EEEvNS_16Flash_fwd_paramsE --------------------------
	.section	.nv.constant0._ZN5flash24flash_fwd_splitkv_kernelI23Flash_fwd_kernel_traitsILi64ELi64ELi128ELi4ELb0ELb0EN7cutlass10bfloat16_tE19Flash_kernel_traitsILi64ELi64ELi128ELi4ES3_EELb1ELb0ELb0ELb0ELb0ELb0ELb0ELb0EEEvNS_16Flash_fwd_paramsE,"a",@progbits
	.sectionflags	@""
	.align	4
.nv.constant0._ZN5flash24flash_fwd_splitkv_kernelI23Flash_fwd_kernel_traitsILi64ELi64ELi128ELi4ELb0ELb0EN7cutlass10bfloat16_tE19Flash_kernel_traitsILi64ELi64ELi128ELi4ES3_EELb1ELb0ELb0ELb0ELb0ELb0ELb0ELb0EEEvNS_16Flash_fwd_paramsE:
	.zero		992


//--------------------- .nv.constant0._ZN5flash24flash_fwd_splitkv_kernelI23Flash_fwd_kernel_traitsILi64ELi64ELi128ELi4ELb0ELb0EN7cutlass10bfloat16_tE19Flash_kernel_traitsILi64ELi64ELi128ELi4ES3_EELb1ELb0ELb0ELb0ELb0ELb1ELb0ELb0EEEvNS_16Flash_fwd_paramsE --------------------------
	.section	.nv.constant0._ZN5flash24flash_fwd_splitkv_kernelI23Flash_fwd_kernel_traitsILi64ELi64ELi128ELi4ELb0ELb0EN7cutlass10bfloat16_tE19Flash_kernel_traitsILi64ELi64ELi128ELi4ES3_EELb1ELb0ELb0ELb0ELb0ELb1ELb0ELb0EEEvNS_16Flash_fwd_paramsE,"a",@progbits
	.sectionflags	@""
	.align	4
.nv.constant0._ZN5flash24flash_fwd_splitkv_kernelI23Flash_fwd_kernel_traitsILi64ELi64ELi128ELi4ELb0ELb0EN7cutlass10bfloat16_tE19Flash_kernel_traitsILi64ELi64ELi128ELi4ES3_EELb1ELb0ELb0ELb0ELb0ELb1ELb0ELb0EEEvNS_16Flash_fwd_paramsE:
	.zero		992


//--------------------- .nv.constant0._ZN5flash24flash_fwd_splitkv_kernelI23Flash_fwd_kernel_traitsILi64ELi64ELi128ELi4ELb0ELb0EN7cutlass10bfloat16_tE19Flash_kernel_traitsILi64ELi64ELi128ELi4ES3_EELb1ELb0ELb0ELb0ELb0ELb0ELb0ELb1EEEvNS_16Flash_fwd_paramsE --------------------------
	.section	.nv.constant0._ZN5flash24flash_fwd_splitkv_kernelI23Flash_fwd_kernel_traitsILi64ELi64ELi128ELi4ELb0ELb0EN7cutlass10bfloat16_tE19Flash_kernel_traitsILi64ELi64ELi128ELi4ES3_EELb1ELb0ELb0ELb0ELb0ELb0ELb0ELb1EEEvNS_16Flash_fwd_paramsE,"a",@progbits
	.sectionflags	@""
	.align	4
.nv.constant0._ZN5flash24flash_fwd_splitkv_kernelI23Flash_fwd_kernel_traitsILi64ELi64ELi128ELi4ELb0ELb0EN7cutlass10bfloat16_tE19Flash_kernel_traitsILi64ELi64ELi128ELi4ES3_EELb1ELb0ELb0ELb0ELb0ELb0ELb0ELb1EEEvNS_16Flash_fwd_paramsE:
	.zero		992


//--------------------- .nv.constant0._ZN5flash24flash_fwd_splitkv_kernelI23Flash_fwd_kernel_traitsILi64ELi64ELi128ELi4ELb0ELb0EN7cutlass10bfloat16_tE19Flash_kernel_traitsILi64ELi64ELi128ELi4ES3_EELb1ELb0ELb0ELb0ELb0ELb1ELb0ELb1EEEvNS_16Flash_fwd_paramsE --------------------------
	.section	.nv.constant0._ZN5flash24flash_fwd_splitkv_kernelI23Flash_fwd_kernel_traitsILi64ELi64ELi128ELi4ELb0ELb0EN7cutlass10bfloat16_tE19Flash_kernel_traitsILi64ELi64ELi128ELi4ES3_EELb1ELb0ELb0ELb0ELb0ELb1ELb0ELb1EEEvNS_16Flash_fwd_paramsE,"a",@progbits
	.sectionflags	@""
	.align	4
.nv.constant0._ZN5flash24flash_fwd_splitkv_kernelI23Flash_fwd_kernel_traitsILi64ELi64ELi128ELi4ELb0ELb0EN7cutlass10bfloat16_tE19Flash_kernel_traitsILi64ELi64ELi128ELi4ES3_EELb1ELb0ELb0ELb0ELb0ELb1ELb0ELb1EEEvNS_16Flash_fwd_paramsE:
	.zero		992


//--------------------- .nv.constant0._ZN5flash24flash_fwd_splitkv_kernelI23Flash_fwd_kernel_traitsILi64ELi64ELi128ELi4ELb0ELb0EN7cutlass10bfloat16_tE19Flash_kernel_traitsILi64ELi64ELi128ELi4ES3_EELb1ELb0ELb0ELb0ELb0ELb0ELb1ELb0EEEvNS_16Flash_fwd_paramsE --------------------------
	.section	.nv.constant0._ZN5flash24flash_fwd_splitkv_kernelI23Flash_fwd_kernel_traitsILi64ELi64ELi128ELi4ELb0ELb0EN7cutlass10bfloat16_tE19Flash_kernel_traitsILi64ELi64ELi128ELi4ES3_EELb1ELb0ELb0ELb0ELb0ELb0ELb1ELb0EEEvNS_16Flash_fwd_paramsE,"a",@progbits
	.sectionflags	@""
	.align	4
.nv.constant0._ZN5flash24flash_fwd_splitkv_kernelI23Flash_fwd_kernel_traitsILi64ELi64ELi128ELi4ELb0ELb0EN7cutlass10bfloat16_tE19Flash_kernel_traitsILi64ELi64ELi128ELi4ES3_EELb1ELb0ELb0ELb0ELb0ELb0ELb1ELb0EEEvNS_16Flash_fwd_paramsE:
	.zero		992


//--------------------- .nv.constant0._ZN5flash24flash_fwd_splitkv_kernelI23Flash_fwd_kernel_traitsILi64ELi64ELi128ELi4ELb0ELb0EN7cutlass10bfloat16_tE19Flash_kernel_traitsILi64ELi64ELi128ELi4ES3_EELb1ELb0ELb0ELb0ELb0ELb1ELb1ELb0EEEvNS_16Flash_fwd_paramsE --------------------------
	.section	.nv.constant0._ZN5flash24flash_fwd_splitkv_kernelI23Flash_fwd_kernel_traitsILi64ELi64ELi128ELi4ELb0ELb0EN7cutlass10bfloat16_tE19Flash_kernel_traitsILi64ELi64ELi128ELi4ES3_EELb1ELb0ELb0ELb0ELb0ELb1ELb1ELb0EEEvNS_16Flash_fwd_paramsE,"a",@progbits
	.sectionflags	@""
	.align	4
.nv.constant0._ZN5flash24flash_fwd_splitkv_kernelI23Flash_fwd_kernel_traitsILi64ELi64ELi128ELi4ELb0ELb0EN7cutlass10bfloat16_tE19Flash_kernel_traitsILi64ELi64ELi128ELi4ES3_EELb1ELb0ELb0ELb0ELb0ELb1ELb1ELb0EEEvNS_16Flash_fwd_paramsE:
	.zero		992


//--------------------- .nv.constant0._ZN5flash24flash_fwd_splitkv_kernelI23Flash_fwd_kernel_traitsILi64ELi64ELi128ELi4ELb0ELb0EN7cutlass10bfloat16_tE19Flash_kernel_traitsILi64ELi64ELi128ELi4ES3_EELb1ELb0ELb0ELb0ELb0ELb0ELb1ELb1EEEvNS_16Flash_fwd_paramsE --------------------------
	.section	.nv.constant0._ZN5flash24flash_fwd_splitkv_kernelI23Flash_fwd_kernel_traitsILi64ELi64ELi128ELi4ELb0ELb0EN7cutlass10bfloat16_tE19Flash_kernel_traitsILi64ELi64ELi128ELi4ES3_EELb1ELb0ELb0ELb0ELb0ELb0ELb1ELb1EEEvNS_16Flash_fwd_paramsE,"a",@progbits
	.sectionflags	@""
	.align	4
.nv.constant0._ZN5flash24flash_fwd_splitkv_kernelI23Flash_fwd_kernel_traitsILi64ELi64ELi128ELi4ELb0ELb0EN7cutlass10bfloat16_tE19Flash_kernel_traitsILi64ELi64ELi128ELi4ES3_EELb1ELb0ELb0ELb0ELb0ELb0ELb1ELb1EEEvNS_16Flash_fwd_paramsE:
	.zero		992


//--------------------- .nv.constant0._ZN5flash24flash_fwd_splitkv_kernelI23Flash_fwd_kernel_traitsILi64ELi64ELi128ELi4ELb0ELb0EN7cutlass10bfloat16_tE19Flash_kernel_traitsILi64ELi64ELi128ELi4ES3_EELb1ELb0ELb0ELb0ELb0ELb1ELb1ELb1EEEvNS_16Flash_fwd_paramsE --------------------------
	.section	.nv.constant0._ZN5flash24flash_fwd_splitkv_kernelI23Flash_fwd_kernel_traitsILi64ELi64ELi128ELi4ELb0ELb0EN7cutlass10bfloat16_tE19Flash_kernel_traitsILi64ELi64ELi128ELi4ES3_EELb1ELb0ELb0ELb0ELb0ELb1ELb1ELb1EEEvNS_16Flash_fwd_paramsE,"a",@progbits
	.sectionflags	@""
	.align	4
.nv.constant0._ZN5flash24flash_fwd_splitkv_kernelI23Flash_fwd_kernel_traitsILi64ELi64ELi128ELi4ELb0ELb0EN7cutlass10bfloat16_tE19Flash_kernel_traitsILi64ELi64ELi128ELi4ES3_EELb1ELb0ELb0ELb0ELb0ELb1ELb1ELb1EEEvNS_16Flash_fwd_paramsE:
	.zero		992


//--------------------- .nv.constant0._ZN5flash24flash_fwd_splitkv_kernelI23Flash_fwd_kernel_traitsILi64ELi64ELi128ELi4ELb0ELb0EN7cutlass10bfloat16_tE19Flash_kernel_traitsILi64ELi64ELi128ELi4ES3_EELb1ELb0ELb0ELb1ELb1ELb0ELb0ELb0EEEvNS_16Flash_fwd_paramsE --------------------------
	.section	.nv.constant0._ZN5flash24flash_fwd_splitkv_kernelI23Flash_fwd_kernel_traitsILi64ELi64ELi128ELi4ELb0ELb0EN7cutlass10bfloat16_tE19Flash_kernel_traitsILi64ELi64ELi128ELi4ES3_EELb1ELb0ELb0ELb1ELb1ELb0ELb0ELb0EEEvNS_16Flash_fwd_paramsE,"a",@progbits
	.sectionflags	@""
	.align	4
.nv.constant0._ZN5flash24flash_fwd_splitkv_kernelI23Flash_fwd_kernel_traitsILi64ELi64ELi128ELi4ELb0ELb0EN7cutlass10bfloat16_tE19Flash_kernel_traitsILi64ELi64ELi128ELi4ES3_EELb1ELb0ELb0ELb1ELb1ELb0ELb0ELb0EEEvNS_16Flash_fwd_paramsE:
	.zero		992


//--------------------- .nv.constant0._ZN5flash24flash_fwd_splitkv_kernelI23Flash_fwd_kernel_traitsILi64ELi64ELi128ELi4ELb0ELb0EN7cutlass10bfloat16_tE19Flash_kernel_traitsILi64ELi64ELi128ELi4ES3_EELb1ELb0ELb0ELb1ELb1ELb1ELb0ELb0EEEvNS_16Flash_fwd_paramsE --------------------------
	.section	.nv.constant0._ZN5flash24flash_fwd_splitkv_kernelI23Flash_fwd_kernel_traitsILi64ELi64ELi128ELi4ELb0ELb0EN7cutlass10bfloat16_tE19Flash_kernel_traitsILi64ELi64ELi128ELi4ES3_EELb1ELb0ELb0ELb1ELb1ELb1ELb0ELb0EEEvNS_16Flash_fwd_paramsE,"a",@progbits
	.sectionflags	@""
	.align	4
.nv.constant0._ZN5flash24flash_fwd_splitkv_kernelI23Flash_fwd_kernel_traitsILi64ELi64ELi128ELi4ELb0ELb0EN7cutlass10bfloat16_tE19Flash_kernel_traitsILi64ELi64ELi128ELi4ES3_EELb1ELb0ELb0ELb1ELb1ELb1ELb0ELb0EEEvNS_16Flash_fwd_paramsE:
	.zero		992


//--------------------- .nv.constant0._ZN5flash24flash_fwd_splitkv_kernelI23Flash_fwd_kernel_traitsILi64ELi64ELi128ELi4ELb0ELb0EN7cutlass10bfloat16_tE19Flash_kernel_traitsILi64ELi64ELi128ELi4ES3_EELb1ELb0ELb0ELb1ELb1ELb0ELb1ELb0EEEvNS_16Flash_fwd_paramsE --------------------------
	.section	.nv.constant0._ZN5flash24flash_fwd_splitkv_kernelI23Flash_fwd_kernel_traitsILi64ELi64ELi128ELi4ELb0ELb0EN7cutlass10bfloat16_tE19Flash_kernel_traitsILi64ELi64ELi128ELi4ES3_EELb1ELb0ELb0ELb1ELb1ELb0ELb1ELb0EEEvNS_16Flash_fwd_paramsE,"a",@progbits
	.sectionflags	@""
	.align	4
.nv.constant0._ZN5flash24flash_fwd_splitkv_kernelI23Flash_fwd_kernel_traitsILi64ELi64ELi128ELi4ELb0ELb0EN7cutlass10bfloat16_tE19Flash_kernel_traitsILi64ELi64ELi128ELi4ES3_EELb1ELb0ELb0ELb1ELb1ELb0ELb1ELb0EEEvNS_16Flash_fwd_paramsE:
	.zero		992


//--------------------- .nv.constant0._ZN5flash24flash_fwd_splitkv_kernelI23Flash_fwd_kernel_traitsILi64ELi64ELi128ELi4ELb0ELb0EN7cutlass10bfloat16_tE19Flash_kernel_traitsILi64ELi64ELi128ELi4ES3_EELb1ELb0ELb0ELb1ELb1ELb1ELb1ELb0EEEvNS_16Flash_fwd_paramsE --------------------------
	.section	.nv.constant0._ZN5flash24flash_fwd_splitkv_kernelI23Flash_fwd_kernel_traitsILi64ELi64ELi128ELi4ELb0ELb0EN7cutlass10bfloat16_tE19Flash_kernel_traitsILi64ELi64ELi128ELi4ES3_EELb1ELb0ELb0ELb1ELb1ELb1ELb1ELb0EEEvNS_16Flash_fwd_paramsE,"a",@progbits
	.sectionflags	@""
	.align	4
.nv.constant0._ZN5flash24flash_fwd_splitkv_kernelI23Flash_fwd_kernel_traitsILi64ELi64ELi128ELi4ELb0ELb0EN7cutlass10bfloat16_tE19Flash_kernel_traitsILi64ELi64ELi128ELi4ES3_EELb1ELb0ELb0ELb1ELb1ELb1ELb1ELb0EEEvNS_16Flash_fwd_paramsE:
	.zero		992


//--------------------- .nv.constant0._ZN5flash24flash_fwd_splitkv_kernelI23Flash_fwd_kernel_traitsILi64ELi64ELi128ELi4ELb0ELb0EN7cutlass10bfloat16_tE19Flash_kernel_traitsILi64ELi64ELi128ELi4ES3_EELb1ELb0ELb0ELb0ELb1ELb0ELb0ELb0EEEvNS_16Flash_fwd_paramsE --------------------------
	.section	.nv.constant0._ZN5flash24flash_fwd_splitkv_kernelI23Flash_fwd_kernel_traitsILi64ELi64ELi128ELi4ELb0ELb0EN7cutlass10bfloat16_tE19Flash_kernel_traitsILi64ELi64ELi128ELi4ES3_EELb1ELb0ELb0ELb0ELb1ELb0ELb0ELb0EEEvNS_16Flash_fwd_paramsE,"a",@progbits
	.sectionflags	@""
	.align	4
.nv.constant0._ZN5flash24flash_fwd_splitkv_kernelI23Flash_fwd_kernel_traitsILi64ELi64ELi128ELi4ELb0ELb0EN7cutlass10bfloat16_tE19Flash_kernel_traitsILi64ELi64ELi128ELi4ES3_EELb1ELb0ELb0ELb0ELb1ELb0ELb0ELb0EEEvNS_16Flash_fwd_paramsE:
	.zero		992


//--------------------- .nv.constant0._ZN5flash24flash_fwd_splitkv_kernelI23Flash_fwd_kernel_traitsILi64ELi64ELi128ELi4ELb0ELb0EN7cutlass10bfloat16_tE19Flash_kernel_traitsILi64ELi64ELi128ELi4ES3_EELb1ELb0ELb0ELb0ELb1ELb1ELb0ELb0EEEvNS_16Flash_fwd_paramsE --------------------------
	.section	.nv.constant0._ZN5flash24flash_fwd_splitkv_kernelI23Flash_fwd_kernel_traitsILi64ELi64ELi128ELi4ELb0ELb0EN7cutlass10bfloat16_tE19Flash_kernel_traitsILi64ELi64ELi128ELi4ES3_EELb1ELb0ELb0ELb0ELb1ELb1ELb0ELb0EEEvNS_16Flash_fwd_paramsE,"a",@progbits
	.sectionflags	@""
	.align	4
.nv.constant0._ZN5flash24flash_fwd_splitkv_kernelI23Flash_fwd_kernel_traitsILi64ELi64ELi128ELi4ELb0ELb0EN7cutlass10bfloat16_tE19Flash_kernel_traitsILi64ELi64ELi128ELi4ES3_EELb1ELb0ELb0ELb0ELb1ELb1ELb0ELb0EEEvNS_16Flash_fwd_paramsE:
	.zero		992


//--------------------- .nv.constant0._ZN5flash24flash_fwd_splitkv_kernelI23Flash_fwd_kernel_traitsILi64ELi64ELi128ELi4ELb0ELb0EN7cutlass10bfloat16_tE19Flash_kernel_traitsILi64ELi64ELi128ELi4ES3_EELb1ELb0ELb1ELb0ELb0ELb0ELb0ELb0EEEvNS_16Flash_fwd_paramsE --------------------------
	.section	.nv.constant0._ZN5flash24flash_fwd_splitkv_kernelI23Flash_fwd_kernel_traitsILi64ELi64ELi128ELi4ELb0ELb0EN7cutlass10bfloat16_tE19Flash_kernel_traitsILi64ELi64ELi128ELi4ES3_EELb1ELb0ELb1ELb0ELb0ELb0ELb0ELb0EEEvNS_16Flash_fwd_paramsE,"a",@progbits
	.sectionflags	@""
	.align	4
.nv.constant0._ZN5flash24flash_fwd_splitkv_kernelI23Flash_fwd_kernel_traitsILi64ELi64ELi128ELi4ELb0ELb0EN7cutlass10bfloat16_tE19Flash_kernel_traitsILi64ELi64ELi128ELi4ES3_EELb1ELb0ELb1ELb0ELb0ELb0ELb0ELb0EEEvNS_16Flash_fwd_paramsE:
	.zero		992


//--------------------- .nv.constant0._ZN5flash24flash_fwd_splitkv_kernelI23Flash_fwd_kernel_traitsILi64ELi64ELi128ELi4ELb0ELb0EN7cutlass10bfloat16_tE19Flash_kernel_traitsILi64ELi64ELi128ELi4ES3_EELb1ELb0ELb1ELb0ELb0ELb1ELb0ELb0EEEvNS_16Flash_fwd_paramsE --------------------------
	.section	.nv.constant0._ZN5flash24flash_fwd_splitkv_kernelI23Flash_fwd_kernel_traitsILi64ELi64ELi128ELi4ELb0ELb0EN7cutlass10bfloat16_tE19Flash_kernel_traitsILi64ELi64ELi128ELi4ES3_EELb1ELb0ELb1ELb0ELb0ELb1ELb0ELb0EEEvNS_16Flash_fwd_paramsE,"a",@progbits
	.sectionflags	@""
	.align	4
.nv.constant0._ZN5flash24flash_fwd_splitkv_kernelI23Flash_fwd_kernel_traitsILi64ELi64ELi128ELi4ELb0ELb0EN7cutlass10bfloat16_tE19Flash_kernel_traitsILi64ELi64ELi128ELi4ES3_EELb1ELb0ELb1ELb0ELb0ELb1ELb0ELb0EEEvNS_16Flash_fwd_paramsE:
	.zero		992


//--------------------- .nv.constant0._ZN5flash24flash_fwd_splitkv_kernelI23Flash_fwd_kernel_traitsILi64ELi64ELi128ELi4ELb0ELb0EN7cutlass10bfloat16_tE19Flash_kernel_traitsILi64ELi64ELi128ELi4ES3_EELb1ELb0ELb0ELb0ELb1ELb0ELb0ELb1EEEvNS_16Flash_fwd_paramsE --------------------------
	.section	.nv.constant0._ZN5flash24flash_fwd_splitkv_kernelI23Flash_fwd_kernel_traitsILi64ELi64ELi128ELi4ELb0ELb0EN7cutlass10bfloat16_tE19Flash_kernel_traitsILi64ELi64ELi128ELi4ES3_EELb1ELb0ELb0ELb0ELb1ELb0ELb0ELb1EEEvNS_16Flash_fwd_paramsE,"a",@progbits
	.sectionflags	@""
	.align	4
.nv.constant0._ZN5flash24flash_fwd_splitkv_kernelI23Flash_fwd_kernel_traitsILi64ELi64ELi128ELi4ELb0ELb0EN7cutlass10bfloat16_tE19Flash_kernel_traitsILi64ELi64ELi128ELi4ES3_EELb1ELb0ELb0ELb0ELb1ELb0ELb0ELb1EEEvNS_16Flash_fwd_paramsE:
	.zero		992


//--------------------- .nv.constant0._ZN5flash24flash_fwd_splitkv_kernelI23Flash_fwd_kernel_traitsILi64ELi64ELi128ELi4ELb0ELb0EN7cutlass10bfloat16_tE19Flash_kernel_traitsILi64ELi64ELi128ELi4ES3_EELb1ELb0ELb0ELb0ELb1ELb1ELb0ELb1EEEvNS_16Flash_fwd_paramsE --------------------------
	.section	.nv.constant0._ZN5flash24flash_fwd_splitkv_kernelI23Flash_fwd_kernel_traitsILi64ELi64ELi128ELi4ELb0ELb0EN7cutlass10bfloat16_tE19Flash_kernel_traitsILi64ELi64ELi128ELi4ES3_EELb1ELb0ELb0ELb0ELb1ELb1ELb0ELb1EEEvNS_16Flash_fwd_paramsE,"a",@progbits
	.sectionflags	@""
	.align	4
.nv.constant0._ZN5flash24flash_fwd_splitkv_kernelI23Flash_fwd_kernel_traitsILi64ELi64ELi128ELi4ELb0ELb0EN7cutlass10bfloat16_tE19Flash_kernel_traitsILi64ELi64ELi128ELi4ES3_EELb1ELb0ELb0ELb0ELb1ELb1ELb0ELb1EEEvNS_16Flash_fwd_paramsE:
	.zero		992


//--------------------- .nv.constant0._ZN5flash24flash_fwd_splitkv_kernelI23Flash_fwd_kernel_traitsILi64ELi64ELi128ELi4ELb0ELb0EN7cutlass10bfloat16_tE19Flash_kernel_traitsILi64ELi64ELi128ELi4ES3_EELb1ELb0ELb1ELb0ELb0ELb0ELb0ELb1EEEvNS_16Flash_fwd_paramsE --------------------------
	.section	.nv.constant0._ZN5flash24flash_fwd_splitkv_kernelI23Flash_fwd_kernel_traitsILi64ELi64ELi128ELi4ELb0ELb0EN7cutlass10bfloat16_tE19Flash_kernel_traitsILi64ELi64ELi128ELi4ES3_EELb1ELb0ELb1ELb0ELb0ELb0ELb0ELb1EEEvNS_16Flash_fwd_paramsE,"a",@progbits
	.sectionflags	@""
	.align	4
.nv.constant0._ZN5flash24flash_fwd_splitkv_kernelI23Flash_fwd_kernel_traitsILi64ELi64ELi128ELi4ELb0ELb0EN7cutlass10bfloat16_tE19Flash_kernel_traitsILi64ELi64ELi128ELi4ES3_EELb1ELb0ELb1ELb0ELb0ELb0ELb0ELb1EEEvNS_16Flash_fwd_paramsE:
	.zero		992


//--------------------- .nv.constant0._ZN5flash24flash_fwd_splitkv_kernelI23Flash_fwd_kernel_traitsILi64ELi64ELi128ELi4ELb0ELb0EN7cutlass10bfloat16_tE19Flash_kernel_traitsILi64ELi64ELi128ELi4ES3_EELb1ELb0ELb1ELb0ELb0ELb1ELb0ELb1EEEvNS_16Flash_fwd_paramsE --------------------------
	.section	.nv.constant0._ZN5flash24flash_fwd_splitkv_kernelI23Flash_fwd_kernel_traitsILi64ELi64ELi128ELi4ELb0ELb0EN7cutlass10bfloat16_tE19Flash_kernel_traitsILi64ELi64ELi128ELi4ES3_EELb1ELb0ELb1ELb0ELb0ELb1ELb0ELb1EEEvNS_16Flash_fwd_paramsE,"a",@progbits
	.sectionflags	@""
	.align	4
.nv.constant0._ZN5flash24flash_fwd_splitkv_kernelI23Flash_fwd_kernel_traitsILi64ELi64ELi128ELi4ELb0ELb0EN7cutlass10bfloat16_tE19Flash_kernel_traitsILi64ELi64ELi128ELi4ES3_EELb1ELb0ELb1ELb0ELb0ELb1ELb0ELb1EEEvNS_16Flash_fwd_paramsE:
	.zero		992


//--------------------- .nv.constant0._ZN5flash24flash_fwd_splitkv_kernelI23Flash_fwd_kernel_traitsILi64ELi64ELi128ELi4ELb0ELb0EN7cutlass10bfloat16_tE19Flash_kernel_traitsILi64ELi64ELi128ELi4ES3_EELb1ELb0ELb0ELb0ELb1ELb0ELb1ELb0EEEvNS_16Flash_fwd_paramsE --------------------------
	.section	.nv.constant0._ZN5flash24flash_fwd_splitkv_kernelI23Flash_fwd_kernel_traitsILi64ELi64ELi128ELi4ELb0ELb0EN7cutlass10bfloat16_tE19Flash_kernel_traitsILi64ELi64ELi128ELi4ES3_EELb1ELb0ELb0ELb0ELb1ELb0ELb1ELb0EEEvNS_16Flash_fwd_paramsE,"a",@progbits
	.sectionflags	@""
	.align	4
.nv.constant0._ZN5flash24flash_fwd_splitkv_kernelI23Flash_fwd_kernel_traitsILi64ELi64ELi128ELi4ELb0ELb0EN7cutlass10bfloat16_tE19Flash_kernel_traitsILi64ELi64ELi128ELi4ES3_EELb1ELb0ELb0ELb0ELb1ELb0ELb1ELb0EEEvNS_16Flash_fwd_paramsE:
	.zero		992


//--------------------- .nv.constant0._ZN5flash24flash_fwd_splitkv_kernelI23Flash_fwd_kernel_traitsILi64ELi64ELi128ELi4ELb0ELb0EN7cutlass10bfloat16_tE19Flash_kernel_traitsILi64ELi64ELi128ELi4ES3_EELb1ELb0ELb0ELb0ELb1ELb1ELb1ELb0EEEvNS_16Flash_fwd_paramsE --------------------------
	.section	.nv.constant0._ZN5flash24flash_fwd_splitkv_kernelI23Flash_fwd_kernel_traitsILi64ELi64ELi128ELi4ELb0ELb0EN7cutlass10bfloat16_tE19Flash_kernel_traitsILi64ELi64ELi128ELi4ES3_EELb1ELb0ELb0ELb0ELb1ELb1ELb1ELb0EEEvNS_16Flash_fwd_paramsE,"a",@progbits
	.sectionflags	@""
	.align	4
.nv.constant0._ZN5flash24flash_fwd_splitkv_kernelI23Flash_fwd_kernel_traitsILi64ELi64ELi128ELi4ELb0ELb0EN7cutlass10bfloat16_tE19Flash_kernel_traitsILi64ELi64ELi128ELi4ES3_EELb1ELb0ELb0ELb0ELb1ELb1ELb1ELb0EEEvNS_16Flash_fwd_paramsE:
	.zero		992


//--------------------- .nv.constant0._ZN5flash24flash_fwd_splitkv_kernelI23Flash_fwd_kernel_traitsILi64ELi64ELi128ELi4ELb0ELb0EN7cutlass10bfloat16_tE19Flash_kernel_traitsILi64ELi64ELi128ELi4ES3_EELb1ELb0ELb1ELb0ELb0ELb0ELb1ELb0EEEvNS_16Flash_fwd_paramsE --------------------------
	.section	.nv.constant0._ZN5flash24flash_fwd_splitkv_kernelI23Flash_fwd_kernel_traitsILi64ELi64ELi128ELi4ELb0ELb0EN7cutlass10bfloat16_tE19Flash_kernel_traitsILi64ELi64ELi128ELi4ES3_EELb1ELb0ELb1ELb0ELb0ELb0ELb1ELb0EEEvNS_16Flash_fwd_paramsE,"a",@progbits
	.sectionflags	@""
	.align	4
.nv.constant0._ZN5flash24flash_fwd_splitkv_kernelI23Flash_fwd_kernel_traitsILi64ELi64ELi128ELi4ELb0ELb0EN7cutlass10bfloat16_tE19Flash_kernel_traitsILi64ELi64ELi128ELi4ES3_EELb1ELb0ELb1ELb0ELb0ELb0ELb1ELb0EEEvNS_16Flash_fwd_paramsE:
	.zero		992


//--------------------- .nv.constant0._ZN5flash24flash_fwd_splitkv_kernelI23Flash_fwd_kernel_traitsILi64ELi64ELi128ELi4ELb0ELb0EN7cutlass10bfloat16_tE19Flash_kernel_traitsILi64ELi64ELi128ELi4ES3_EELb1ELb0ELb1ELb0ELb0ELb1ELb1ELb0EEEvNS_16Flash_fwd_paramsE --------------------------
	.section	.nv.constant0._ZN5flash24flash_fwd_splitkv_kernelI23Flash_fwd_kernel_traitsILi64ELi64ELi128ELi4ELb0ELb0EN7cutlass10bfloat16_tE19Flash_kernel_traitsILi64ELi64ELi128ELi4ES3_EELb1ELb0ELb1ELb0ELb0ELb1ELb1ELb0EEEvNS_16Flash_fwd_paramsE,"a",@progbits
	.sectionflags	@""
	.align	4
.nv.constant0._ZN5flash24flash_fwd_splitkv_kernelI23Flash_fwd_kernel_traitsILi64ELi64ELi128ELi4ELb0ELb0EN7cutlass10bfloat16_tE19Flash_kernel_traitsILi64ELi64ELi128ELi4ES3_EELb1ELb0ELb1ELb0ELb0ELb1ELb1ELb0EEEvNS_16Flash_fwd_paramsE:
	.zero		992


//--------------------- .nv.constant0._ZN5flash24flash_fwd_splitkv_kernelI23Flash_fwd_kernel_traitsILi64ELi64ELi128ELi4ELb0ELb0EN7cutlass10bfloat16_tE19Flash_kernel_traitsILi64ELi64ELi128ELi4ES3_EELb1ELb0ELb0ELb0ELb1ELb0ELb1ELb1EEEvNS_16Flash_fwd_paramsE --------------------------
	.section	.nv.constant0._ZN5flash24flash_fwd_splitkv_kernelI23Flash_fwd_kernel_traitsILi64ELi64ELi128ELi4ELb0ELb0EN7cutlass10bfloat16_tE19Flash_kernel_traitsILi64ELi64ELi128ELi4ES3_EELb1ELb0ELb0ELb0ELb1ELb0ELb1ELb1EEEvNS_16Flash_fwd_paramsE,"a",@progbits
	.sectionflags	@""
	.align	4
.nv.constant0._ZN5flash24flash_fwd_splitkv_kernelI23Flash_fwd_kernel_traitsILi64ELi64ELi128ELi4ELb0ELb0EN7cutlass10bfloat16_tE19Flash_kernel_traitsILi64ELi64ELi128ELi4ES3_EELb1ELb0ELb0ELb0ELb1ELb0ELb1ELb1EEEvNS_16Flash_fwd_paramsE:
	.zero		992


//--------------------- .nv.constant0._ZN5flash24flash_fwd_splitkv_kernelI23Flash_fwd_kernel_traitsILi64ELi64ELi128ELi4ELb0ELb0EN7cutlass10bfloat16_tE19Flash_kernel_traitsILi64ELi64ELi128ELi4ES3_EELb1ELb0ELb0ELb0ELb1ELb1ELb1ELb1EEEvNS_16Flash_fwd_paramsE --------------------------
	.section	.nv.constant0._ZN5flash24flash_fwd_splitkv_kernelI23Flash_fwd_kernel_traitsILi64ELi64ELi128ELi4ELb0ELb0EN7cutlass10bfloat16_tE19Flash_kernel_traitsILi64ELi64ELi128ELi4ES3_EELb1ELb0ELb0ELb0ELb1ELb1ELb1ELb1EEEvNS_16Flash_fwd_paramsE,"a",@progbits
	.sectionflags	@""
	.align	4
.nv.constant0._ZN5flash24flash_fwd_splitkv_kernelI23Flash_fwd_kernel_traitsILi64ELi64ELi128ELi4ELb0ELb0EN7cutlass10bfloat16_tE19Flash_kernel_traitsILi64ELi64ELi128ELi4ES3_EELb1ELb0ELb0ELb0ELb1ELb1ELb1ELb1EEEvNS_16Flash_fwd_paramsE:
	.zero		992


//--------------------- .nv.constant0._ZN5flash24flash_fwd_splitkv_kernelI23Flash_fwd_kernel_traitsILi64ELi64ELi128ELi4ELb0ELb0EN7cutlass10bfloat16_tE19Flash_kernel_traitsILi64ELi64ELi128ELi4ES3_EELb1ELb0ELb1ELb0ELb0ELb0ELb1ELb1EEEvNS_16Flash_fwd_paramsE --------------------------
	.section	.nv.constant0._ZN5flash24flash_fwd_splitkv_kernelI23Flash_fwd_kernel_traitsILi64ELi64ELi128ELi4ELb0ELb0EN7cutlass10bfloat16_tE19Flash_kernel_traitsILi64ELi64ELi128ELi4ES3_EELb1ELb0ELb1ELb0ELb0ELb0ELb1ELb1EEEvNS_16Flash_fwd_paramsE,"a",@progbits
	.sectionflags	@""
	.align	4
.nv.constant0._ZN5flash24flash_fwd_splitkv_kernelI23Flash_fwd_kernel_traitsILi64ELi64ELi128ELi4ELb0ELb0EN7cutlass10bfloat16_tE19Flash_kernel_traitsILi64ELi64ELi128ELi4ES3_EELb1ELb0ELb1ELb0ELb0ELb0ELb1ELb1EEEvNS_16Flash_fwd_paramsE:
	.zero		992


//--------------------- .nv.constant0._ZN5flash24flash_fwd_splitkv_kernelI23Flash_fwd_kernel_traitsILi64ELi64ELi128ELi4ELb0ELb0EN7cutlass10bfloat16_tE19Flash_kernel_traitsILi64ELi64ELi128ELi4ES3_EELb1ELb0ELb1ELb0ELb0ELb1ELb1ELb1EEEvNS_16Flash_fwd_paramsE --------------------------
	.section	.nv.constant0._ZN5flash24flash_fwd_splitkv_kernelI23Flash_fwd_kernel_traitsILi64ELi64ELi128ELi4ELb0ELb0EN7cutlass10bfloat16_tE19Flash_kernel_traitsILi64ELi64ELi128ELi4ES3_EELb1ELb0ELb1ELb0ELb0ELb1ELb1ELb1EEEvNS_16Flash_fwd_paramsE,"a",@progbits
	.sectionflags	@""
	.align	4
.nv.constant0._ZN5flash24flash_fwd_splitkv_kernelI23Flash_fwd_kernel_traitsILi64ELi64ELi128ELi4ELb0ELb0EN7cutlass10bfloat16_tE19Flash_kernel_traitsILi64ELi64ELi128ELi4ES3_EELb1ELb0ELb1ELb0ELb0ELb1ELb1ELb1EEEvNS_16Flash_fwd_paramsE:
	.zero		992


//--------------------- SYMBOLS --------------------------

	.type		.nv.reservedSmem.offset0,@object
	.size		.nv.reservedSmem.offset0,0x4
